// Copyright (c) 2024, Jay Shah, Ganesh Bikshandi, Ying Zhang, Vijay Thakkar, Pradeep Ramani, Tri Dao.
// Splitting the different template instantiations to different files to speed up compilation.
// This file is auto-generated. See "generate_kernels.py"

#include "flash_fwd_hdim64_256_bf16_paged_split_softcap_sm90.cu"
#include "flash_fwd_hdim64_512_bf16_paged_split_softcap_sm90.cu"
#include "flash_fwd_hdim192_128_bf16_paged_split_softcap_sm90.cu"

// ===== COMPILED SASS (sm_90a) =====

	.target	sm_90a

	.elftype	@"ET_EXEC"


//--------------------- .note.nv.tkinfo           --------------------------
	.section	.note.nv.tkinfo,"",@"SHT_NOTE"
	.sectionflags	@"SHF_NOTE_NV_TKINFO"
	.tkinfo
        /*0018*/ 	.word	0x00000002
        /*0030*/ 	.string	""
        /*0030*/ 	.string	"ptxas"
        /*0030*/ 	.string	"Cuda compilation tools, release 13.0, V13.0.88"
        /*0030*/ 	.string	"Build cuda_13.0.r13.0/compiler.36424714_0"
        /*0030*/ 	.string	"-arch sm_90a -m 64 "



//--------------------- .note.nv.cuinfo           --------------------------
	.section	.note.nv.cuinfo,"",@"SHT_NOTE"
	.sectionflags	@"SHF_NOTE_NV_CUINFO"
        /*0018*/ 	.short	0x0002
        /*001a*/ 	.short	0x005a
        /*001c*/ 	.short	0x0082
	.zero		2


//--------------------- .nv.info                  --------------------------
	.section	.nv.info,"",@"SHT_CUDA_INFO"
	.align	4


	//----- nvinfo : EIATTR_REGCOUNT
	.align		4
        /*0000*/ 	.byte	0x04, 0x2f
        /*0002*/ 	.short	(.L_32 - .L_31)
	.align		4
.L_31:
        /*0004*/ 	.word	index@(_ZN7cutlass13device_kernelIN5flash11enable_sm90INS1_16FlashAttnFwdSm90INS1_25CollectiveMainloopFwdSm90ILi2EN4cute5tupleIJNS5_1CILi1EEES8_S8_EEENS6_IJNS7_ILi128EEENS7_ILi96EEENS7_ILi64EEEEEELi256ENS_10bfloat16_tEfNS_4arch4Sm90ELb1ELb0ELb1ELb1ELb1ELb1ELb1ELb1ELb0ELb1ELb1ELb0EEENS1_21CollectiveEpilogueFwdINS6_IJSA_NS7_ILi256EEESB_EEES9_SE_SG_Li256ELb1ELb1ELb1ELb0EEENS1_36VarlenDynamicPersistentTileSchedulerILi128ELi96ELi256ELi128ELb1ELb1ELb1ELb1ELb1ELb1EEEEEEEEEvNT_6ParamsE)
        /*0008*/ 	.word	0x000000a8


	//----- nvinfo : EIATTR_FRAME_SIZE
	.align		4
.L_32:
        /*000c*/ 	.byte	0x04, 0x11
        /*000e*/ 	.short	(.L_34 - .L_33)
	.align		4
.L_33:
        /*0010*/ 	.word	index@(_ZN7cutlass13device_kernelIN5flash11enable_sm90INS1_16FlashAttnFwdSm90INS1_25CollectiveMainloopFwdSm90ILi2EN4cute5tupleIJNS5_1CILi1EEES8_S8_EEENS6_IJNS7_ILi128EEENS7_ILi96EEENS7_ILi64EEEEEELi256ENS_10bfloat16_tEfNS_4arch4Sm90ELb1ELb0ELb1ELb1ELb1ELb1ELb1ELb1ELb0ELb1ELb1ELb0EEENS1_21CollectiveEpilogueFwdINS6_IJSA_NS7_ILi256EEESB_EEES9_SE_SG_Li256ELb1ELb1ELb1ELb0EEENS1_36VarlenDynamicPersistentTileSchedulerILi128ELi96ELi256ELi128ELb1ELb1ELb1ELb1ELb1ELb1EEEEEEEEEvNT_6ParamsE)
        /*0014*/ 	.word	0x00000210


	//----- nvinfo : EIATTR_REGCOUNT
	.align		4
.L_34:
        /*0018*/ 	.byte	0x04, 0x2f
        /*001a*/ 	.short	(.L_36 - .L_35)
	.align		4
.L_35:
        /*001c*/ 	.word	index@(_ZN7cutlass13device_kernelIN5flash11enable_sm90INS1_16FlashAttnFwdSm90INS1_25CollectiveMainloopFwdSm90ILi2EN4cute5tupleIJNS5_1CILi1EEES8_S8_EEENS6_IJNS7_ILi128EEENS7_ILi96EEENS7_ILi64EEEEEELi256ENS_10bfloat16_tEfNS_4arch4Sm90ELb1ELb0ELb1ELb1ELb1ELb0ELb1ELb1ELb0ELb1ELb1ELb0EEENS1_21CollectiveEpilogueFwdINS6_IJSA_NS7_ILi256EEESB_EEES9_SE_SG_Li256ELb1ELb1ELb1ELb0EEENS1_36VarlenDynamicPersistentTileSchedulerILi128ELi96ELi256ELi128ELb1ELb1ELb1ELb1ELb1ELb1EEEEEEEEEvNT_6ParamsE)
        /*0020*/ 	.word	0x000000a8


	//----- nvinfo : EIATTR_FRAME_SIZE
	.align		4
.L_36:
        /*0024*/ 	.byte	0x04, 0x11
        /*0026*/ 	.short	(.L_38 - .L_37)
	.align		4
.L_37:
        /*0028*/ 	.word	index@(_ZN7cutlass13device_kernelIN5flash11enable_sm90INS1_16FlashAttnFwdSm90INS1_25CollectiveMainloopFwdSm90ILi2EN4cute5tupleIJNS5_1CILi1EEES8_S8_EEENS6_IJNS7_ILi128EEENS7_ILi96EEENS7_ILi64EEEEEELi256ENS_10bfloat16_tEfNS_4arch4Sm90ELb1ELb0ELb1ELb1ELb1ELb0ELb1ELb1ELb0ELb1ELb1ELb0EEENS1_21CollectiveEpilogueFwdINS6_IJSA_NS7_ILi256EEESB_EEES9_SE_SG_Li256ELb1ELb1ELb1ELb0EEENS1_36VarlenDynamicPersistentTileSchedulerILi128ELi96ELi256ELi128ELb1ELb1ELb1ELb1ELb1ELb1EEEEEEEEEvNT_6ParamsE)
        /*002c*/ 	.word	0x00000040


	//----- nvinfo : EIATTR_REGCOUNT
	.align		4
.L_38:
        /*0030*/ 	.byte	0x04, 0x2f
        /*0032*/ 	.short	(.L_40 - .L_39)
	.align		4
.L_39:
        /*0034*/ 	.word	index@(_ZN7cutlass13device_kernelIN5flash11enable_sm90INS1_16FlashAttnFwdSm90INS1_25CollectiveMainloopFwdSm90ILi2EN4cute5tupleIJNS5_1CILi1EEES8_S8_EEENS6_IJNS7_ILi128EEENS7_ILi96EEENS7_ILi64EEEEEELi256ENS_10bfloat16_tEfNS_4arch4Sm90ELb1ELb0ELb1ELb1ELb1ELb1ELb0ELb1ELb0ELb1ELb1ELb0EEENS1_21CollectiveEpilogueFwdINS6_IJSA_NS7_ILi256EEESB_EEES9_SE_SG_Li256ELb1ELb1ELb1ELb0EEENS1_36VarlenDynamicPersistentTileSchedulerILi128ELi96ELi256ELi128ELb1ELb1ELb1ELb1ELb1ELb1EEEEEEEEEvNT_6ParamsE)
        /*0038*/ 	.word	0x000000a8


	//----- nvinfo : EIATTR_FRAME_SIZE
	.align		4
.L_40:
        /*003c*/ 	.byte	0x04, 0x11
        /*003e*/ 	.short	(.L_42 - .L_41)
	.align		4
.L_41:
        /*0040*/ 	.word	index@(_ZN7cutlass13device_kernelIN5flash11enable_sm90INS1_16FlashAttnFwdSm90INS1_25CollectiveMainloopFwdSm90ILi2EN4cute5tupleIJNS5_1CILi1EEES8_S8_EEENS6_IJNS7_ILi128EEENS7_ILi96EEENS7_ILi64EEEEEELi256ENS_10bfloat16_tEfNS_4arch4Sm90ELb1ELb0ELb1ELb1ELb1ELb1ELb0ELb1ELb0ELb1ELb1ELb0EEENS1_21CollectiveEpilogueFwdINS6_IJSA_NS7_ILi256EEESB_EEES9_SE_SG_Li256ELb1ELb1ELb1ELb0EEENS1_36VarlenDynamicPersistentTileSchedulerILi128ELi96ELi256ELi128ELb1ELb1ELb1ELb1ELb1ELb1EEEEEEEEEvNT_6ParamsE)
        /*0044*/ 	.word	0x00000168


	//----- nvinfo : EIATTR_REGCOUNT
	.align		4
.L_42:
        /*0048*/ 	.byte	0x04, 0x2f
        /*004a*/ 	.short	(.L_44 - .L_43)
	.align		4
.L_43:
        /*004c*/ 	.word	index@(_ZN7cutlass13device_kernelIN5flash11enable_sm90INS1_16FlashAttnFwdSm90INS1_25CollectiveMainloopFwdSm90ILi2EN4cute5tupleIJNS5_1CILi1EEES8_S8_EEENS6_IJNS7_ILi128EEENS7_ILi96EEENS7_ILi64EEEEEELi256ENS_10bfloat16_tEfNS_4arch4Sm90ELb1ELb0ELb1ELb1ELb1ELb0ELb0ELb1ELb0ELb1ELb1ELb0EEENS1_21CollectiveEpilogueFwdINS6_IJSA_NS7_ILi256EEESB_EEES9_SE_SG_Li256ELb1ELb1ELb1ELb0EEENS1_36VarlenDynamicPersistentTileSchedulerILi128ELi96ELi256ELi128ELb1ELb1ELb1ELb1ELb1ELb1EEEEEEEEEvNT_6ParamsE)
        /*0050*/ 	.word	0x000000a8


	//----- nvinfo : EIATTR_FRAME_SIZE
	.align		4
.L_44:
        /*0054*/ 	.byte	0x04, 0x11
        /*0056*/ 	.short	(.L_46 - .L_45)
	.align		4
.L_45:
        /*0058*/ 	.word	index@(_ZN7cutlass13device_kernelIN5flash11enable_sm90INS1_16FlashAttnFwdSm90INS1_25CollectiveMainloopFwdSm90ILi2EN4cute5tupleIJNS5_1CILi1EEES8_S8_EEENS6_IJNS7_ILi128EEENS7_ILi96EEENS7_ILi64EEEEEELi256ENS_10bfloat16_tEfNS_4arch4Sm90ELb1ELb0ELb1ELb1ELb1ELb0ELb0ELb1ELb0ELb1ELb1ELb0EEENS1_21CollectiveEpilogueFwdINS6_IJSA_NS7_ILi256EEESB_EEES9_SE_SG_Li256ELb1ELb1ELb1ELb0EEENS1_36VarlenDynamicPersistentTileSchedulerILi128ELi96ELi256ELi128ELb1ELb1ELb1ELb1ELb1ELb1EEEEEEEEEvNT_6ParamsE)
        /*005c*/ 	.word	0x00000030


	//----- nvinfo : EIATTR_REGCOUNT
	.align		4
.L_46:
        /*0060*/ 	.byte	0x04, 0x2f
        /*0062*/ 	.short	(.L_48 - .L_47)
	.align		4
.L_47:
        /*0064*/ 	.word	index@(_ZN7cutlass13device_kernelIN5flash11enable_sm90INS1_16FlashAttnFwdSm90INS1_25CollectiveMainloopFwdSm90ILi2EN4cute5tupleIJNS5_1CILi1EEES8_S8_EEENS6_IJNS7_ILi128EEENS7_ILi96EEENS7_ILi64EEEEEELi256ENS_10bfloat16_tEfNS_4arch4Sm90ELb1ELb0ELb1ELb0ELb1ELb0ELb1ELb1ELb0ELb1ELb1ELb0EEENS1_21CollectiveEpilogueFwdINS6_IJSA_NS7_ILi256EEESB_EEES9_SE_SG_Li256ELb0ELb1ELb1ELb0EEENS1_19SingleTileSchedulerILb0ELb1ELb1ELi128EEEEEEEEEvNT_6ParamsE)
        /*0068*/ 	.word	0x000000a8


	//----- nvinfo : EIATTR_FRAME_SIZE
	.align		4
.L_48:
        /*006c*/ 	.byte	0x04, 0x11
        /*006e*/ 	.short	(.L_50 - .L_49)
	.align		4
.L_49:
        /*0070*/ 	.word	index@(_ZN7cutlass13device_kernelIN5flash11enable_sm90INS1_16FlashAttnFwdSm90INS1_25CollectiveMainloopFwdSm90ILi2EN4cute5tupleIJNS5_1CILi1EEES8_S8_EEENS6_IJNS7_ILi128EEENS7_ILi96EEENS7_ILi64EEEEEELi256ENS_10bfloat16_tEfNS_4arch4Sm90ELb1ELb0ELb1ELb0ELb1ELb0ELb1ELb1ELb0ELb1ELb1ELb0EEENS1_21CollectiveEpilogueFwdINS6_IJSA_NS7_ILi256EEESB_EEES9_SE_SG_Li256ELb0ELb1ELb1ELb0EEENS1_19SingleTileSchedulerILb0ELb1ELb1ELi128EEEEEEEEEvNT_6ParamsE)
        /*0074*/ 	.word	0x00000008


	//----- nvinfo : EIATTR_REGCOUNT
	.align		4
.L_50:
        /*0078*/ 	.byte	0x04, 0x2f
        /*007a*/ 	.short	(.L_52 - .L_51)
	.align		4
.L_51:
        /*007c*/ 	.word	index@(_ZN7cutlass13device_kernelIN5flash11enable_sm90INS1_16FlashAttnFwdSm90INS1_25CollectiveMainloopFwdSm90ILi2EN4cute5tupleIJNS5_1CILi1EEES8_S8_EEENS6_IJNS7_ILi128EEENS7_ILi96EEENS7_ILi64EEEEEELi256ENS_10bfloat16_tEfNS_4arch4Sm90ELb1ELb0ELb1ELb0ELb1ELb0ELb0ELb1ELb0ELb1ELb1ELb0EEENS1_21CollectiveEpilogueFwdINS6_IJSA_NS7_ILi256EEESB_EEES9_SE_SG_Li256ELb0ELb1ELb1ELb0EEENS1_19SingleTileSchedulerILb0ELb1ELb1ELi128EEEEEEEEEvNT_6ParamsE)
        /*0080*/ 	.word	0x000000a8


	//----- nvinfo : EIATTR_FRAME_SIZE
	.align		4
.L_52:
        /*0084*/ 	.byte	0x04, 0x11
        /*0086*/ 	.short	(.L_54 - .L_53)
	.align		4
.L_53:
        /*0088*/ 	.word	index@(_ZN7cutlass13device_kernelIN5flash11enable_sm90INS1_16FlashAttnFwdSm90INS1_25CollectiveMainloopFwdSm90ILi2EN4cute5tupleIJNS5_1CILi1EEES8_S8_EEENS6_IJNS7_ILi128EEENS7_ILi96EEENS7_ILi64EEEEEELi256ENS_10bfloat16_tEfNS_4arch4Sm90ELb1ELb0ELb1ELb0ELb1ELb0ELb0ELb1ELb0ELb1ELb1ELb0EEENS1_21CollectiveEpilogueFwdINS6_IJSA_NS7_ILi256EEESB_EEES9_SE_SG_Li256ELb0ELb1ELb1ELb0EEENS1_19SingleTileSchedulerILb0ELb1ELb1ELi128EEEEEEEEEvNT_6ParamsE)
        /*008c*/ 	.word	0x00000000


	//----- nvinfo : EIATTR_REGCOUNT
	.align		4
.L_54:
        /*0090*/ 	.byte	0x04, 0x2f
        /*0092*/ 	.short	(.L_56 - .L_55)
	.align		4
.L_55:
        /*0094*/ 	.word	index@(_ZN7cutlass13device_kernelIN5flash11enable_sm90INS1_16FlashAttnFwdSm90INS1_25CollectiveMainloopFwdSm90ILi2EN4cute5tupleIJNS5_1CILi1EEES8_S8_EEENS6_IJNS7_ILi128EEENS7_ILi96EEENS7_ILi64EEEEEELi256ENS_10bfloat16_tEfNS_4arch4Sm90ELb0ELb1ELb1ELb1ELb1ELb1ELb1ELb1ELb0ELb1ELb1ELb0EEENS1_21CollectiveEpilogueFwdINS6_IJSA_NS7_ILi256EEESB_EEES9_SE_SG_Li256ELb1ELb1ELb1ELb0EEENS1_36VarlenDynamicPersistentTileSchedulerILi128ELi96ELi256ELi128ELb1ELb1ELb1ELb1ELb0ELb1EEEEEEEEEvNT_6ParamsE)
        /*0098*/ 	.word	0x000000a8


	//----- nvinfo : EIATTR_FRAME_SIZE
	.align		4
.L_56:
        /*009c*/ 	.byte	0x04, 0x11
        /*009e*/ 	.short	(.L_58 - .L_57)
	.align		4
.L_57:
        /*00a0*/ 	.word	index@($_ZN7cutlass13device_kernelIN5flash11enable_sm90INS1_16FlashAttnFwdSm90INS1_25CollectiveMainloopFwdSm90ILi2EN4cute5tupleIJNS5_1CILi1EEES8_S8_EEENS6_IJNS7_ILi128EEENS7_ILi96EEENS7_ILi64EEEEEELi256ENS_10bfloat16_tEfNS_4arch4Sm90ELb0ELb1ELb1ELb1ELb1ELb1ELb1ELb1ELb0ELb1ELb1ELb0EEENS1_21CollectiveEpilogueFwdINS6_IJSA_NS7_ILi256EEESB_EEES9_SE_SG_Li256ELb1ELb1ELb1ELb0EEENS1_36VarlenDynamicPersistentTileSchedulerILi128ELi96ELi256ELi128ELb1ELb1ELb1ELb1ELb0ELb1EEEEEEEEEvNT_6ParamsE$_ZZN5flash25CollectiveMainloopFwdSm90ILi2EN4cute5tupleIJNS1_1CILi1EEES4_S4_EEENS2_IJNS3_ILi128EEENS3_ILi96EEENS3_ILi64EEEEEELi256EN7cutlass10bfloat16_tEfNSA_4arch4Sm90ELb0ELb1ELb1ELb1ELb1ELb1ELb1ELb1ELb0ELb1ELb1ELb0EE3mmaINS_16FlashAttnFwdSm90ISE_NS_21CollectiveEpilogueFwdINS2_IJS6_NS3_ILi256EEES7_EEES5_SB_SD_Li256ELb1ELb1ELb1ELb0EEENS_36VarlenDynamicPersistentTileSchedulerILi128ELi96ELi256ELi128ELb1ELb1ELb1ELb1ELb0ELb1EEEE13SharedStorageENS1_6TensorINS1_11ArrayEngineIfLm128EEENS1_6LayoutINS2_IJNS2_IJNS3_ILi2EEEST_NS3_ILi32EEEEEES4_S4_EEENS2_IJNS2_IJS4_ST_NS3_ILi4EEEEEENS3_ILi0EEESZ_EEEEEEENS_7SoftmaxILi2ELi0EEEEEbRKNSE_6ParamsENSA_13PipelineAsyncILi2EEES19_RNSA_13PipelineStateILj2EEERT0_RT1_iRiRKNS_16SeqlenInfoQKNewKILb1ELb1EEENS2_IJiiiiEEERT_ENKUliT_T0_T1_E_clIZSF_ISO_S12_S14_EbS17_S19_S19_S1C_S1E_S1G_iS1H_S1L_S1M_S1O_EUlRS1P_iE0_NS3_ILb1EEES1W_EEDaiS1P_S1Q_S1R_)
        /*00a4*/ 	.word	0x00000530


	//----- nvinfo : EIATTR_FRAME_SIZE
	.align		4
.L_58:
        /*00a8*/ 	.byte	0x04, 0x11
        /*00aa*/ 	.short	(.L_60 - .L_59)
	.align		4
.L_59:
        /*00ac*/ 	.word	index@(_ZN7cutlass13device_kernelIN5flash11enable_sm90INS1_16FlashAttnFwdSm90INS1_25CollectiveMainloopFwdSm90ILi2EN4cute5tupleIJNS5_1CILi1EEES8_S8_EEENS6_IJNS7_ILi128EEENS7_ILi96EEENS7_ILi64EEEEEELi256ENS_10bfloat16_tEfNS_4arch4Sm90ELb0ELb1ELb1ELb1ELb1ELb1ELb1ELb1ELb0ELb1ELb1ELb0EEENS1_21CollectiveEpilogueFwdINS6_IJSA_NS7_ILi256EEESB_EEES9_SE_SG_Li256ELb1ELb1ELb1ELb0EEENS1_36VarlenDynamicPersistentTileSchedulerILi128ELi96ELi256ELi128ELb1ELb1ELb1ELb1ELb0ELb1EEEEEEEEEvNT_6ParamsE)
        /*00b0*/ 	.word	0x00000530


	//----- nvinfo : EIATTR_REGCOUNT
	.align		4
.L_60:
        /*00b4*/ 	.byte	0x04, 0x2f
        /*00b6*/ 	.short	(.L_62 - .L_61)
	.align		4
.L_61:
        /*00b8*/ 	.word	index@(_ZN7cutlass13device_kernelIN5flash11enable_sm90INS1_16FlashAttnFwdSm90INS1_25CollectiveMainloopFwdSm90ILi2EN4cute5tupleIJNS5_1CILi1EEES8_S8_EEENS6_IJNS7_ILi128EEENS7_ILi96EEENS7_ILi64EEEEEELi256ENS_10bfloat16_tEfNS_4arch4Sm90ELb0ELb1ELb1ELb1ELb1ELb0ELb1ELb1ELb0ELb1ELb1ELb0EEENS1_21CollectiveEpilogueFwdINS6_IJSA_NS7_ILi256EEESB_EEES9_SE_SG_Li256ELb1ELb1ELb1ELb0EEENS1_36VarlenDynamicPersistentTileSchedulerILi128ELi96ELi256ELi128ELb1ELb1ELb1ELb1ELb0ELb1EEEEEEEEEvNT_6ParamsE)
        /*00bc*/ 	.word	0x000000a8


	//----- nvinfo : EIATTR_FRAME_SIZE
	.align		4
.L_62:
        /*00c0*/ 	.byte	0x04, 0x11
        /*00c2*/ 	.short	(.L_64 - .L_63)
	.align		4
.L_63:
        /*00c4*/ 	.word	index@($_ZN7cutlass13device_kernelIN5flash11enable_sm90INS1_16FlashAttnFwdSm90INS1_25CollectiveMainloopFwdSm90ILi2EN4cute5tupleIJNS5_1CILi1EEES8_S8_EEENS6_IJNS7_ILi128EEENS7_ILi96EEENS7_ILi64EEEEEELi256ENS_10bfloat16_tEfNS_4arch4Sm90ELb0ELb1ELb1ELb1ELb1ELb0ELb1ELb1ELb0ELb1ELb1ELb0EEENS1_21CollectiveEpilogueFwdINS6_IJSA_NS7_ILi256EEESB_EEES9_SE_SG_Li256ELb1ELb1ELb1ELb0EEENS1_36VarlenDynamicPersistentTileSchedulerILi128ELi96ELi256ELi128ELb1ELb1ELb1ELb1ELb0ELb1EEEEEEEEEvNT_6ParamsE$_ZZN5flash25CollectiveMainloopFwdSm90ILi2EN4cute5tupleIJNS1_1CILi1EEES4_S4_EEENS2_IJNS3_ILi128EEENS3_ILi96EEENS3_ILi64EEEEEELi256EN7cutlass10bfloat16_tEfNSA_4arch4Sm90ELb0ELb1ELb1ELb1ELb1ELb0ELb1ELb1ELb0ELb1ELb1ELb0EE3mmaINS_16FlashAttnFwdSm90ISE_NS_21CollectiveEpilogueFwdINS2_IJS6_NS3_ILi256EEES7_EEES5_SB_SD_Li256ELb1ELb1ELb1ELb0EEENS_36VarlenDynamicPersistentTileSchedulerILi128ELi96ELi256ELi128ELb1ELb1ELb1ELb1ELb0ELb1EEEE13SharedStorageENS1_6TensorINS1_11ArrayEngineIfLm128EEENS1_6LayoutINS2_IJNS2_IJNS3_ILi2EEEST_NS3_ILi32EEEEEES4_S4_EEENS2_IJNS2_IJS4_ST_NS3_ILi4EEEEEENS3_ILi0EEESZ_EEEEEEENS_7SoftmaxILi2ELi0EEEEEbRKNSE_6ParamsENSA_13PipelineAsyncILi2EEES19_RNSA_13PipelineStateILj2EEERT0_RT1_iRiRKNS_16SeqlenInfoQKNewKILb1ELb0EEENS2_IJiiiiEEERT_ENKUliT_T0_T1_E_clIZSF_ISO_S12_S14_EbS17_S19_S19_S1C_S1E_S1G_iS1H_S1L_S1M_S1O_EUlRS1P_iE1_NS3_ILb0EEENS3_ILb1EEEEEDaiS1P_S1Q_S1R_)
        /*00c8*/ 	.word	0x000004e0


	//----- nvinfo : EIATTR_FRAME_SIZE
	.align		4
.L_64:
        /*00cc*/ 	.byte	0x04, 0x11
        /*00ce*/ 	.short	(.L_66 - .L_65)
	.align		4
.L_65:
        /*00d0*/ 	.word	index@(_ZN7cutlass13device_kernelIN5flash11enable_sm90INS1_16FlashAttnFwdSm90INS1_25CollectiveMainloopFwdSm90ILi2EN4cute5tupleIJNS5_1CILi1EEES8_S8_EEENS6_IJNS7_ILi128EEENS7_ILi96EEENS7_ILi64EEEEEELi256ENS_10bfloat16_tEfNS_4arch4Sm90ELb0ELb1ELb1ELb1ELb1ELb0ELb1ELb1ELb0ELb1ELb1ELb0EEENS1_21CollectiveEpilogueFwdINS6_IJSA_NS7_ILi256EEESB_EEES9_SE_SG_Li256ELb1ELb1ELb1ELb0EEENS1_36VarlenDynamicPersistentTileSchedulerILi128ELi96ELi256ELi128ELb1ELb1ELb1ELb1ELb0ELb1EEEEEEEEEvNT_6ParamsE)
        /*00d4*/ 	.word	0x000004e0


	//----- nvinfo : EIATTR_REGCOUNT
	.align		4
.L_66:
        /*00d8*/ 	.byte	0x04, 0x2f
        /*00da*/ 	.short	(.L_68 - .L_67)
	.align		4
.L_67:
        /*00dc*/ 	.word	index@(_ZN7cutlass13device_kernelIN5flash11enable_sm90INS1_16FlashAttnFwdSm90INS1_25CollectiveMainloopFwdSm90ILi2EN4cute5tupleIJNS5_1CILi1EEES8_S8_EEENS6_IJNS7_ILi128EEENS7_ILi96EEENS7_ILi64EEEEEELi256ENS_10bfloat16_tEfNS_4arch4Sm90ELb0ELb1ELb1ELb1ELb1ELb1ELb0ELb1ELb0ELb1ELb1ELb0EEENS1_21CollectiveEpilogueFwdINS6_IJSA_NS7_ILi256EEESB_EEES9_SE_SG_Li256ELb1ELb1ELb1ELb0EEENS1_36VarlenDynamicPersistentTileSchedulerILi128ELi96ELi256ELi128ELb1ELb1ELb1ELb1ELb0ELb1EEEEEEEEEvNT_6ParamsE)
        /*00e0*/ 	.word	0x000000a8


	//----- nvinfo : EIATTR_FRAME_SIZE
	.align		4
.L_68:
        /*00e4*/ 	.byte	0x04, 0x11
        /*00e6*/ 	.short	(.L_70 - .L_69)
	.align		4
.L_69:
        /*00e8*/ 	.word	index@($_ZN7cutlass13device_kernelIN5flash11enable_sm90INS1_16FlashAttnFwdSm90INS1_25CollectiveMainloopFwdSm90ILi2EN4cute5tupleIJNS5_1CILi1EEES8_S8_EEENS6_IJNS7_ILi128EEENS7_ILi96EEENS7_ILi64EEEEEELi256ENS_10bfloat16_tEfNS_4arch4Sm90ELb0ELb1ELb1ELb1ELb1ELb1ELb0ELb1ELb0ELb1ELb1ELb0EEENS1_21CollectiveEpilogueFwdINS6_IJSA_NS7_ILi256EEESB_EEES9_SE_SG_Li256ELb1ELb1ELb1ELb0EEENS1_36VarlenDynamicPersistentTileSchedulerILi128ELi96ELi256ELi128ELb1ELb1ELb1ELb1ELb0ELb1EEEEEEEEEvNT_6ParamsE$_ZZN5flash25CollectiveMainloopFwdSm90ILi2EN4cute5tupleIJNS1_1CILi1EEES4_S4_EEENS2_IJNS3_ILi128EEENS3_ILi96EEENS3_ILi64EEEEEELi256EN7cutlass10bfloat16_tEfNSA_4arch4Sm90ELb0ELb1ELb1ELb1ELb1ELb1ELb0ELb1ELb0ELb1ELb1ELb0EE3mmaINS_16FlashAttnFwdSm90ISE_NS_21CollectiveEpilogueFwdINS2_IJS6_NS3_ILi256EEES7_EEES5_SB_SD_Li256ELb1ELb1ELb1ELb0EEENS_36VarlenDynamicPersistentTileSchedulerILi128ELi96ELi256ELi128ELb1ELb1ELb1ELb1ELb0ELb1EEEE13SharedStorageENS1_6TensorINS1_11ArrayEngineIfLm128EEENS1_6LayoutINS2_IJNS2_IJNS3_ILi2EEEST_NS3_ILi32EEEEEES4_S4_EEENS2_IJNS2_IJS4_ST_NS3_ILi4EEEEEENS3_ILi0EEESZ_EEEEEEENS_7SoftmaxILi2ELi0EEEEEbRKNSE_6ParamsENSA_13PipelineAsyncILi2EEES19_RNSA_13PipelineStateILj2EEERT0_RT1_iRiRKNS_16SeqlenInfoQKNewKILb1ELb1EEENS2_IJiiiiEEERT_ENKUliT_T0_T1_E_clIZSF_ISO_S12_S14_EbS17_S19_S19_S1C_S1E_S1G_iS1H_S1L_S1M_S1O_EUlRS1P_iE0_NS3_ILb1EEES1W_EEDaiS1P_S1Q_S1R_)
        /*00ec*/ 	.word	0x00000440


	//----- nvinfo : EIATTR_FRAME_SIZE
	.align		4
.L_70:
        /*00f0*/ 	.byte	0x04, 0x11
        /*00f2*/ 	.short	(.L_72 - .L_71)
	.align		4
.L_71:
        /*00f4*/ 	.word	index@(_ZN7cutlass13device_kernelIN5flash11enable_sm90INS1_16FlashAttnFwdSm90INS1_25CollectiveMainloopFwdSm90ILi2EN4cute5tupleIJNS5_1CILi1EEES8_S8_EEENS6_IJNS7_ILi128EEENS7_ILi96EEENS7_ILi64EEEEEELi256ENS_10bfloat16_tEfNS_4arch4Sm90ELb0ELb1ELb1ELb1ELb1ELb1ELb0ELb1ELb0ELb1ELb1ELb0EEENS1_21CollectiveEpilogueFwdINS6_IJSA_NS7_ILi256EEESB_EEES9_SE_SG_Li256ELb1ELb1ELb1ELb0EEENS1_36VarlenDynamicPersistentTileSchedulerILi128ELi96ELi256ELi128ELb1ELb1ELb1ELb1ELb0ELb1EEEEEEEEEvNT_6ParamsE)
        /*00f8*/ 	.word	0x00000440


	//----- nvinfo : EIATTR_REGCOUNT
	.align		4
.L_72:
        /*00fc*/ 	.byte	0x04, 0x2f
        /*00fe*/ 	.short	(.L_74 - .L_73)
	.align		4
.L_73:
        /*0100*/ 	.word	index@(_ZN7cutlass13device_kernelIN5flash11enable_sm90INS1_16FlashAttnFwdSm90INS1_25CollectiveMainloopFwdSm90ILi2EN4cute5tupleIJNS5_1CILi1EEES8_S8_EEENS6_IJNS7_ILi128EEENS7_ILi96EEENS7_ILi64EEEEEELi256ENS_10bfloat16_tEfNS_4arch4Sm90ELb0ELb1ELb1ELb1ELb1ELb0ELb0ELb1ELb0ELb1ELb1ELb0EEENS1_21CollectiveEpilogueFwdINS6_IJSA_NS7_ILi256EEESB_EEES9_SE_SG_Li256ELb1ELb1ELb1ELb0EEENS1_36VarlenDynamicPersistentTileSchedulerILi128ELi96ELi256ELi128ELb1ELb1ELb1ELb1ELb0ELb1EEEEEEEEEvNT_6ParamsE)
        /*0104*/ 	.word	0x000000a8


	//----- nvinfo : EIATTR_FRAME_SIZE
	.align		4
.L_74:
        /*0108*/ 	.byte	0x04, 0x11
        /*010a*/ 	.short	(.L_76 - .L_75)
	.align		4
.L_75:
        /*010c*/ 	.word	index@($_ZN7cutlass13device_kernelIN5flash11enable_sm90INS1_16FlashAttnFwdSm90INS1_25CollectiveMainloopFwdSm90ILi2EN4cute5tupleIJNS5_1CILi1EEES8_S8_EEENS6_IJNS7_ILi128EEENS7_ILi96EEENS7_ILi64EEEEEELi256ENS_10bfloat16_tEfNS_4arch4Sm90ELb0ELb1ELb1ELb1ELb1ELb0ELb0ELb1ELb0ELb1ELb1ELb0EEENS1_21CollectiveEpilogueFwdINS6_IJSA_NS7_ILi256EEESB_EEES9_SE_SG_Li256ELb1ELb1ELb1ELb0EEENS1_36VarlenDynamicPersistentTileSchedulerILi128ELi96ELi256ELi128ELb1ELb1ELb1ELb1ELb0ELb1EEEEEEEEEvNT_6ParamsE$_ZZN5flash25CollectiveMainloopFwdSm90ILi2EN4cute5tupleIJNS1_1CILi1EEES4_S4_EEENS2_IJNS3_ILi128EEENS3_ILi96EEENS3_ILi64EEEEEELi256EN7cutlass10bfloat16_tEfNSA_4arch4Sm90ELb0ELb1ELb1ELb1ELb1ELb0ELb0ELb1ELb0ELb1ELb1ELb0EE3mmaINS_16FlashAttnFwdSm90ISE_NS_21CollectiveEpilogueFwdINS2_IJS6_NS3_ILi256EEES7_EEES5_SB_SD_Li256ELb1ELb1ELb1ELb0EEENS_36VarlenDynamicPersistentTileSchedulerILi128ELi96ELi256ELi128ELb1ELb1ELb1ELb1ELb0ELb1EEEE13SharedStorageENS1_6TensorINS1_11ArrayEngineIfLm128EEENS1_6LayoutINS2_IJNS2_IJNS3_ILi2EEEST_NS3_ILi32EEEEEES4_S4_EEENS2_IJNS2_IJS4_ST_NS3_ILi4EEEEEENS3_ILi0EEESZ_EEEEEEENS_7SoftmaxILi2ELi0EEEEEbRKNSE_6ParamsENSA_13PipelineAsyncILi2EEES19_RNSA_13PipelineStateILj2EEERT0_RT1_iRiRKNS_16SeqlenInfoQKNewKILb1ELb0EEENS2_IJiiiiEEERT_ENKUliT_T0_T1_E_clIZSF_ISO_S12_S14_EbS17_S19_S19_S1C_S1E_S1G_iS1H_S1L_S1M_S1O_EUlRS1P_iE1_NS3_ILb0EEENS3_ILb1EEEEEDaiS1P_S1Q_S1R_)
        /*0110*/ 	.word	0x00000470


	//----- nvinfo : EIATTR_FRAME_SIZE
	.align		4
.L_76:
        /*0114*/ 	.byte	0x04, 0x11
        /*0116*/ 	.short	(.L_78 - .L_77)
	.align		4
.L_77:
        /*0118*/ 	.word	index@(_ZN7cutlass13device_kernelIN5flash11enable_sm90INS1_16FlashAttnFwdSm90INS1_25CollectiveMainloopFwdSm90ILi2EN4cute5tupleIJNS5_1CILi1EEES8_S8_EEENS6_IJNS7_ILi128EEENS7_ILi96EEENS7_ILi64EEEEEELi256ENS_10bfloat16_tEfNS_4arch4Sm90ELb0ELb1ELb1ELb1ELb1ELb0ELb0ELb1ELb0ELb1ELb1ELb0EEENS1_21CollectiveEpilogueFwdINS6_IJSA_NS7_ILi256EEESB_EEES9_SE_SG_Li256ELb1ELb1ELb1ELb0EEENS1_36VarlenDynamicPersistentTileSchedulerILi128ELi96ELi256ELi128ELb1ELb1ELb1ELb1ELb0ELb1EEEEEEEEEvNT_6ParamsE)
        /*011c*/ 	.word	0x00000470


	//----- nvinfo : EIATTR_REGCOUNT
	.align		4
.L_78:
        /*0120*/ 	.byte	0x04, 0x2f
        /*0122*/ 	.short	(.L_80 - .L_79)
	.align		4
.L_79:
        /*0124*/ 	.word	index@(_ZN7cutlass13device_kernelIN5flash11enable_sm90INS1_16FlashAttnFwdSm90INS1_25CollectiveMainloopFwdSm90ILi2EN4cute5tupleIJNS5_1CILi1EEES8_S8_EEENS6_IJNS7_ILi128EEENS7_ILi96EEENS7_ILi64EEEEEELi256ENS_10bfloat16_tEfNS_4arch4Sm90ELb0ELb1ELb1ELb0ELb1ELb0ELb1ELb1ELb0ELb1ELb1ELb0EEENS1_21CollectiveEpilogueFwdINS6_IJSA_NS7_ILi256EEESB_EEES9_SE_SG_Li256ELb0ELb1ELb1ELb0EEENS1_19SingleTileSchedulerILb0ELb1ELb1ELi128EEEEEEEEEvNT_6ParamsE)
        /*0128*/ 	.word	0x000000a8


	//----- nvinfo : EIATTR_FRAME_SIZE
	.align		4
.L_80:
        /*012c*/ 	.byte	0x04, 0x11
        /*012e*/ 	.short	(.L_82 - .L_81)
	.align		4
.L_81:
        /*0130*/ 	.word	index@($_ZN7cutlass13device_kernelIN5flash11enable_sm90INS1_16FlashAttnFwdSm90INS1_25CollectiveMainloopFwdSm90ILi2EN4cute5tupleIJNS5_1CILi1EEES8_S8_EEENS6_IJNS7_ILi128EEENS7_ILi96EEENS7_ILi64EEEEEELi256ENS_10bfloat16_tEfNS_4arch4Sm90ELb0ELb1ELb1ELb0ELb1ELb0ELb1ELb1ELb0ELb1ELb1ELb0EEENS1_21CollectiveEpilogueFwdINS6_IJSA_NS7_ILi256EEESB_EEES9_SE_SG_Li256ELb0ELb1ELb1ELb0EEENS1_19SingleTileSchedulerILb0ELb1ELb1ELi128EEEEEEEEEvNT_6ParamsE$_ZZN5flash25CollectiveMainloopFwdSm90ILi2EN4cute5tupleIJNS1_1CILi1EEES4_S4_EEENS2_IJNS3_ILi128EEENS3_ILi96EEENS3_ILi64EEEEEELi256EN7cutlass10bfloat16_tEfNSA_4arch4Sm90ELb0ELb1ELb1ELb0ELb1ELb0ELb1ELb1ELb0ELb1ELb1ELb0EE3mmaINS_16FlashAttnFwdSm90ISE_NS_21CollectiveEpilogueFwdINS2_IJS6_NS3_ILi256EEES7_EEES5_SB_SD_Li256ELb0ELb1ELb1ELb0EEENS_19SingleTileSchedulerILb0ELb1ELb1ELi128EEEE13SharedStorageENS1_6TensorINS1_11ArrayEngineIfLm128EEENS1_6LayoutINS2_IJNS2_IJNS3_ILi2EEEST_NS3_ILi32EEEEEES4_S4_EEENS2_IJNS2_IJS4_ST_NS3_ILi4EEEEEENS3_ILi0EEESZ_EEEEEEENS_7SoftmaxILi2ELi0EEEEEbRKNSE_6ParamsENSA_13PipelineAsyncILi2EEES19_RNSA_13PipelineStateILj2EEERT0_RT1_iRiRKNS_16SeqlenInfoQKNewKILb0ELb0EEENS2_IJiiiiEEERT_ENKUliT_T0_T1_E_clIZSF_ISO_S12_S14_EbS17_S19_S19_S1C_S1E_S1G_iS1H_S1L_S1M_S1O_EUlRS1P_iE1_NS3_ILb0EEENS3_ILb1EEEEEDaiS1P_S1Q_S1R_)
        /*0134*/ 	.word	0x00006000


	//----- nvinfo : EIATTR_FRAME_SIZE
	.align		4
.L_82:
        /*0138*/ 	.byte	0x04, 0x11
        /*013a*/ 	.short	(.L_84 - .L_83)
	.align		4
.L_83:
        /*013c*/ 	.word	index@(_ZN7cutlass13device_kernelIN5flash11enable_sm90INS1_16FlashAttnFwdSm90INS1_25CollectiveMainloopFwdSm90ILi2EN4cute5tupleIJNS5_1CILi1EEES8_S8_EEENS6_IJNS7_ILi128EEENS7_ILi96EEENS7_ILi64EEEEEELi256ENS_10bfloat16_tEfNS_4arch4Sm90ELb0ELb1ELb1ELb0ELb1ELb0ELb1ELb1ELb0ELb1ELb1ELb0EEENS1_21CollectiveEpilogueFwdINS6_IJSA_NS7_ILi256EEESB_EEES9_SE_SG_Li256ELb0ELb1ELb1ELb0EEENS1_19SingleTileSchedulerILb0ELb1ELb1ELi128EEEEEEEEEvNT_6ParamsE)
        /*0140*/ 	.word	0x00006000


	//----- nvinfo : EIATTR_REGCOUNT
	.align		4
.L_84:
        /*0144*/ 	.byte	0x04, 0x2f
        /*0146*/ 	.short	(.L_86 - .L_85)
	.align		4
.L_85:
        /*0148*/ 	.word	index@(_ZN7cutlass13device_kernelIN5flash11enable_sm90INS1_16FlashAttnFwdSm90INS1_25CollectiveMainloopFwdSm90ILi2EN4cute5tupleIJNS5_1CILi1EEES8_S8_EEENS6_IJNS7_ILi128EEENS7_ILi96EEENS7_ILi64EEEEEELi256ENS_10bfloat16_tEfNS_4arch4Sm90ELb0ELb1ELb1ELb0ELb1ELb0ELb0ELb1ELb0ELb1ELb1ELb0EEENS1_21CollectiveEpilogueFwdINS6_IJSA_NS7_ILi256EEESB_EEES9_SE_SG_Li256ELb0ELb1ELb1ELb0EEENS1_19SingleTileSchedulerILb0ELb1ELb1ELi128EEEEEEEEEvNT_6ParamsE)
        /*014c*/ 	.word	0x000000a8


	//----- nvinfo : EIATTR_FRAME_SIZE
	.align		4
.L_86:
        /*0150*/ 	.byte	0x04, 0x11
        /*0152*/ 	.short	(.L_88 - .L_87)
	.align		4
.L_87:
        /*0154*/ 	.word	index@($_ZN7cutlass13device_kernelIN5flash11enable_sm90INS1_16FlashAttnFwdSm90INS1_25CollectiveMainloopFwdSm90ILi2EN4cute5tupleIJNS5_1CILi1EEES8_S8_EEENS6_IJNS7_ILi128EEENS7_ILi96EEENS7_ILi64EEEEEELi256ENS_10bfloat16_tEfNS_4arch4Sm90ELb0ELb1ELb1ELb0ELb1ELb0ELb0ELb1ELb0ELb1ELb1ELb0EEENS1_21CollectiveEpilogueFwdINS6_IJSA_NS7_ILi256EEESB_EEES9_SE_SG_Li256ELb0ELb1ELb1ELb0EEENS1_19SingleTileSchedulerILb0ELb1ELb1ELi128EEEEEEEEEvNT_6ParamsE$_ZZN5flash25CollectiveMainloopFwdSm90ILi2EN4cute5tupleIJNS1_1CILi1EEES4_S4_EEENS2_IJNS3_ILi128EEENS3_ILi96EEENS3_ILi64EEEEEELi256EN7cutlass10bfloat16_tEfNSA_4arch4Sm90ELb0ELb1ELb1ELb0ELb1ELb0ELb0ELb1ELb0ELb1ELb1ELb0EE3mmaINS_16FlashAttnFwdSm90ISE_NS_21CollectiveEpilogueFwdINS2_IJS6_NS3_ILi256EEES7_EEES5_SB_SD_Li256ELb0ELb1ELb1ELb0EEENS_19SingleTileSchedulerILb0ELb1ELb1ELi128EEEE13SharedStorageENS1_6TensorINS1_11ArrayEngineIfLm128EEENS1_6LayoutINS2_IJNS2_IJNS3_ILi2EEEST_NS3_ILi32EEEEEES4_S4_EEENS2_IJNS2_IJS4_ST_NS3_ILi4EEEEEENS3_ILi0EEESZ_EEEEEEENS_7SoftmaxILi2ELi0EEEEEbRKNSE_6ParamsENSA_13PipelineAsyncILi2EEES19_RNSA_13PipelineStateILj2EEERT0_RT1_iRiRKNS_16SeqlenInfoQKNewKILb0ELb0EEENS2_IJiiiiEEERT_ENKUliT_T0_T1_E_clIZSF_ISO_S12_S14_EbS17_S19_S19_S1C_S1E_S1G_iS1H_S1L_S1M_S1O_EUlRS1P_iE1_NS3_ILb0EEENS3_ILb1EEEEEDaiS1P_S1Q_S1R_)
        /*0158*/ 	.word	0x00000420


	//----- nvinfo : EIATTR_FRAME_SIZE
	.align		4
.L_88:
        /*015c*/ 	.byte	0x04, 0x11
        /*015e*/ 	.short	(.L_90 - .L_89)
	.align		4
.L_89:
        /*0160*/ 	.word	index@(_ZN7cutlass13device_kernelIN5flash11enable_sm90INS1_16FlashAttnFwdSm90INS1_25CollectiveMainloopFwdSm90ILi2EN4cute5tupleIJNS5_1CILi1EEES8_S8_EEENS6_IJNS7_ILi128EEENS7_ILi96EEENS7_ILi64EEEEEELi256ENS_10bfloat16_tEfNS_4arch4Sm90ELb0ELb1ELb1ELb0ELb1ELb0ELb0ELb1ELb0ELb1ELb1ELb0EEENS1_21CollectiveEpilogueFwdINS6_IJSA_NS7_ILi256EEESB_EEES9_SE_SG_Li256ELb0ELb1ELb1ELb0EEENS1_19SingleTileSchedulerILb0ELb1ELb1ELi128EEEEEEEEEvNT_6ParamsE)
        /*0164*/ 	.word	0x00000420


	//----- nvinfo : EIATTR_REGCOUNT
	.align		4
.L_90:
        /*0168*/ 	.byte	0x04, 0x2f
        /*016a*/ 	.short	(.L_92 - .L_91)
	.align		4
.L_91:
        /*016c*/ 	.word	index@(_ZN7cutlass13device_kernelIN5flash11enable_sm90INS1_16FlashAttnFwdSm90INS1_25CollectiveMainloopFwdSm90ILi2EN4cute5tupleIJNS5_1CILi1EEES8_S8_EEENS6_IJNS7_ILi128EEENS7_ILi96EEENS7_ILi64EEEEEELi256ENS_10bfloat16_tEfNS_4arch4Sm90ELb0ELb0ELb1ELb1ELb1ELb1ELb1ELb1ELb0ELb1ELb1ELb0EEENS1_21CollectiveEpilogueFwdINS6_IJSA_NS7_ILi256EEESB_EEES9_SE_SG_Li256ELb1ELb1ELb1ELb0EEENS1_36VarlenDynamicPersistentTileSchedulerILi128ELi96ELi256ELi128ELb1ELb1ELb1ELb0ELb1ELb1EEEEEEEEEvNT_6ParamsE)
        /*0170*/ 	.word	0x000000a8


	//----- nvinfo : EIATTR_FRAME_SIZE
	.align		4
.L_92:
        /*0174*/ 	.byte	0x04, 0x11
        /*0176*/ 	.short	(.L_94 - .L_93)
	.align		4
.L_93:
        /*0178*/ 	.word	index@(_ZN7cutlass13device_kernelIN5flash11enable_sm90INS1_16FlashAttnFwdSm90INS1_25CollectiveMainloopFwdSm90ILi2EN4cute5tupleIJNS5_1CILi1EEES8_S8_EEENS6_IJNS7_ILi128EEENS7_ILi96EEENS7_ILi64EEEEEELi256ENS_10bfloat16_tEfNS_4arch4Sm90ELb0ELb0ELb1ELb1ELb1ELb1ELb1ELb1ELb0ELb1ELb1ELb0EEENS1_21CollectiveEpilogueFwdINS6_IJSA_NS7_ILi256EEESB_EEES9_SE_SG_Li256ELb1ELb1ELb1ELb0EEENS1_36VarlenDynamicPersistentTileSchedulerILi128ELi96ELi256ELi128ELb1ELb1ELb1ELb0ELb1ELb1EEEEEEEEEvNT_6ParamsE)
        /*017c*/ 	.word	0x000001a0


	//----- nvinfo : EIATTR_REGCOUNT
	.align		4
.L_94:
        /*0180*/ 	.byte	0x04, 0x2f
        /*0182*/ 	.short	(.L_96 - .L_95)
	.align		4
.L_95:
        /*0184*/ 	.word	index@(_ZN7cutlass13device_kernelIN5flash11enable_sm90INS1_16FlashAttnFwdSm90INS1_25CollectiveMainloopFwdSm90ILi2EN4cute5tupleIJNS5_1CILi1EEES8_S8_EEENS6_IJNS7_ILi128EEENS7_ILi96EEENS7_ILi64EEEEEELi256ENS_10bfloat16_tEfNS_4arch4Sm90ELb0ELb0ELb1ELb1ELb1ELb0ELb1ELb1ELb0ELb1ELb1ELb0EEENS1_21CollectiveEpilogueFwdINS6_IJSA_NS7_ILi256EEESB_EEES9_SE_SG_Li256ELb1ELb1ELb1ELb0EEENS1_36VarlenDynamicPersistentTileSchedulerILi128ELi96ELi256ELi128ELb1ELb1ELb1ELb0ELb1ELb1EEEEEEEEEvNT_6ParamsE)
        /*0188*/ 	.word	0x000000a8


	//----- nvinfo : EIATTR_FRAME_SIZE
	.align		4
.L_96:
        /*018c*/ 	.byte	0x04, 0x11
        /*018e*/ 	.short	(.L_98 - .L_97)
	.align		4
.L_97:
        /*0190*/ 	.word	index@(_ZN7cutlass13device_kernelIN5flash11enable_sm90INS1_16FlashAttnFwdSm90INS1_25CollectiveMainloopFwdSm90ILi2EN4cute5tupleIJNS5_1CILi1EEES8_S8_EEENS6_IJNS7_ILi128EEENS7_ILi96EEENS7_ILi64EEEEEELi256ENS_10bfloat16_tEfNS_4arch4Sm90ELb0ELb0ELb1ELb1ELb1ELb0ELb1ELb1ELb0ELb1ELb1ELb0EEENS1_21CollectiveEpilogueFwdINS6_IJSA_NS7_ILi256EEESB_EEES9_SE_SG_Li256ELb1ELb1ELb1ELb0EEENS1_36VarlenDynamicPersistentTileSchedulerILi128ELi96ELi256ELi128ELb1ELb1ELb1ELb0ELb1ELb1EEEEEEEEEvNT_6ParamsE)
        /*0194*/ 	.word	0x00000040


	//----- nvinfo : EIATTR_REGCOUNT
	.align		4
.L_98:
        /*0198*/ 	.byte	0x04, 0x2f
        /*019a*/ 	.short	(.L_100 - .L_99)
	.align		4
.L_99:
        /*019c*/ 	.word	index@(_ZN7cutlass13device_kernelIN5flash11enable_sm90INS1_16FlashAttnFwdSm90INS1_25CollectiveMainloopFwdSm90ILi2EN4cute5tupleIJNS5_1CILi1EEES8_S8_EEENS6_IJNS7_ILi128EEENS7_ILi96EEENS7_ILi64EEEEEELi256ENS_10bfloat16_tEfNS_4arch4Sm90ELb0ELb0ELb1ELb1ELb1ELb1ELb0ELb1ELb0ELb1ELb1ELb0EEENS1_21CollectiveEpilogueFwdINS6_IJSA_NS7_ILi256EEESB_EEES9_SE_SG_Li256ELb1ELb1ELb1ELb0EEENS1_36VarlenDynamicPersistentTileSchedulerILi128ELi96ELi256ELi128ELb1ELb1ELb1ELb0ELb1ELb1EEEEEEEEEvNT_6ParamsE)
        /*01a0*/ 	.word	0x000000a8


	//----- nvinfo : EIATTR_FRAME_SIZE
	.align		4
.L_100:
        /*01a4*/ 	.byte	0x04, 0x11
        /*01a6*/ 	.short	(.L_102 - .L_101)
	.align		4
.L_101:
        /*01a8*/ 	.word	index@(_ZN7cutlass13device_kernelIN5flash11enable_sm90INS1_16FlashAttnFwdSm90INS1_25CollectiveMainloopFwdSm90ILi2EN4cute5tupleIJNS5_1CILi1EEES8_S8_EEENS6_IJNS7_ILi128EEENS7_ILi96EEENS7_ILi64EEEEEELi256ENS_10bfloat16_tEfNS_4arch4Sm90ELb0ELb0ELb1ELb1ELb1ELb1ELb0ELb1ELb0ELb1ELb1ELb0EEENS1_21CollectiveEpilogueFwdINS6_IJSA_NS7_ILi256EEESB_EEES9_SE_SG_Li256ELb1ELb1ELb1ELb0EEENS1_36VarlenDynamicPersistentTileSchedulerILi128ELi96ELi256ELi128ELb1ELb1ELb1ELb0ELb1ELb1EEEEEEEEEvNT_6ParamsE)
        /*01ac*/ 	.word	0x00000160


	//----- nvinfo : EIATTR_REGCOUNT
	.align		4
.L_102:
        /*01b0*/ 	.byte	0x04, 0x2f
        /*01b2*/ 	.short	(.L_104 - .L_103)
	.align		4
.L_103:
        /*01b4*/ 	.word	index@(_ZN7cutlass13device_kernelIN5flash11enable_sm90INS1_16FlashAttnFwdSm90INS1_25CollectiveMainloopFwdSm90ILi2EN4cute5tupleIJNS5_1CILi1EEES8_S8_EEENS6_IJNS7_ILi128EEENS7_ILi96EEENS7_ILi64EEEEEELi256ENS_10bfloat16_tEfNS_4arch4Sm90ELb0ELb0ELb1ELb1ELb1ELb0ELb0ELb1ELb0ELb1ELb1ELb0EEENS1_21CollectiveEpilogueFwdINS6_IJSA_NS7_ILi256EEESB_EEES9_SE_SG_Li256ELb1ELb1ELb1ELb0EEENS1_36VarlenDynamicPersistentTileSchedulerILi128ELi96ELi256ELi128ELb1ELb1ELb1ELb0ELb1ELb1EEEEEEEEEvNT_6ParamsE)
        /*01b8*/ 	.word	0x000000a8


	//----- nvinfo : EIATTR_FRAME_SIZE
	.align		4
.L_104:
        /*01bc*/ 	.byte	0x04, 0x11
        /*01be*/ 	.short	(.L_106 - .L_105)
	.align		4
.L_105:
        /*01c0*/ 	.word	index@(_ZN7cutlass13device_kernelIN5flash11enable_sm90INS1_16FlashAttnFwdSm90INS1_25CollectiveMainloopFwdSm90ILi2EN4cute5tupleIJNS5_1CILi1EEES8_S8_EEENS6_IJNS7_ILi128EEENS7_ILi96EEENS7_ILi64EEEEEELi256ENS_10bfloat16_tEfNS_4arch4Sm90ELb0ELb0ELb1ELb1ELb1ELb0ELb0ELb1ELb0ELb1ELb1ELb0EEENS1_21CollectiveEpilogueFwdINS6_IJSA_NS7_ILi256EEESB_EEES9_SE_SG_Li256ELb1ELb1ELb1ELb0EEENS1_36VarlenDynamicPersistentTileSchedulerILi128ELi96ELi256ELi128ELb1ELb1ELb1ELb0ELb1ELb1EEEEEEEEEvNT_6ParamsE)
        /*01c4*/ 	.word	0x00000038


	//----- nvinfo : EIATTR_REGCOUNT
	.align		4
.L_106:
        /*01c8*/ 	.byte	0x04, 0x2f
        /*01ca*/ 	.short	(.L_108 - .L_107)
	.align		4
.L_107:
        /*01cc*/ 	.word	index@(_ZN7cutlass13device_kernelIN5flash11enable_sm90INS1_16FlashAttnFwdSm90INS1_25CollectiveMainloopFwdSm90ILi2EN4cute5tupleIJNS5_1CILi1EEES8_S8_EEENS6_IJNS7_ILi128EEENS7_ILi96EEENS7_ILi64EEEEEELi256ENS_10bfloat16_tEfNS_4arch4Sm90ELb0ELb0ELb1ELb0ELb1ELb0ELb1ELb1ELb0ELb1ELb1ELb0EEENS1_21CollectiveEpilogueFwdINS6_IJSA_NS7_ILi256EEESB_EEES9_SE_SG_Li256ELb0ELb1ELb1ELb0EEENS1_19SingleTileSchedulerILb0ELb1ELb1ELi128EEEEEEEEEvNT_6ParamsE)
        /*01d0*/ 	.word	0x000000a8


	//----- nvinfo : EIATTR_FRAME_SIZE
	.align		4
.L_108:
        /*01d4*/ 	.byte	0x04, 0x11
        /*01d6*/ 	.short	(.L_110 - .L_109)
	.align		4
.L_109:
        /*01d8*/ 	.word	index@(_ZN7cutlass13device_kernelIN5flash11enable_sm90INS1_16FlashAttnFwdSm90INS1_25CollectiveMainloopFwdSm90ILi2EN4cute5tupleIJNS5_1CILi1EEES8_S8_EEENS6_IJNS7_ILi128EEENS7_ILi96EEENS7_ILi64EEEEEELi256ENS_10bfloat16_tEfNS_4arch4Sm90ELb0ELb0ELb1ELb0ELb1ELb0ELb1ELb1ELb0ELb1ELb1ELb0EEENS1_21CollectiveEpilogueFwdINS6_IJSA_NS7_ILi256EEESB_EEES9_SE_SG_Li256ELb0ELb1ELb1ELb0EEENS1_19SingleTileSchedulerILb0ELb1ELb1ELi128EEEEEEEEEvNT_6ParamsE)
        /*01dc*/ 	.word	0x00000008


	//----- nvinfo : EIATTR_REGCOUNT
	.align		4
.L_110:
        /*01e0*/ 	.byte	0x04, 0x2f
        /*01e2*/ 	.short	(.L_112 - .L_111)
	.align		4
.L_111:
        /*01e4*/ 	.word	index@(_ZN7cutlass13device_kernelIN5flash11enable_sm90INS1_16FlashAttnFwdSm90INS1_25CollectiveMainloopFwdSm90ILi2EN4cute5tupleIJNS5_1CILi1EEES8_S8_EEENS6_IJNS7_ILi128EEENS7_ILi96EEENS7_ILi64EEEEEELi256ENS_10bfloat16_tEfNS_4arch4Sm90ELb0ELb0ELb1ELb0ELb1ELb0ELb0ELb1ELb0ELb1ELb1ELb0EEENS1_21CollectiveEpilogueFwdINS6_IJSA_NS7_ILi256EEESB_EEES9_SE_SG_Li256ELb0ELb1ELb1ELb0EEENS1_19SingleTileSchedulerILb0ELb1ELb1ELi128EEEEEEEEEvNT_6ParamsE)
        /*01e8*/ 	.word	0x000000a8


	//----- nvinfo : EIATTR_FRAME_SIZE
	.align		4
.L_112:
        /*01ec*/ 	.byte	0x04, 0x11
        /*01ee*/ 	.short	(.L_114 - .L_113)
	.align		4
.L_113:
        /*01f0*/ 	.word	index@(_ZN7cutlass13device_kernelIN5flash11enable_sm90INS1_16FlashAttnFwdSm90INS1_25CollectiveMainloopFwdSm90ILi2EN4cute5tupleIJNS5_1CILi1EEES8_S8_EEENS6_IJNS7_ILi128EEENS7_ILi96EEENS7_ILi64EEEEEELi256ENS_10bfloat16_tEfNS_4arch4Sm90ELb0ELb0ELb1ELb0ELb1ELb0ELb0ELb1ELb0ELb1ELb1ELb0EEENS1_21CollectiveEpilogueFwdINS6_IJSA_NS7_ILi256EEESB_EEES9_SE_SG_Li256ELb0ELb1ELb1ELb0EEENS1_19SingleTileSchedulerILb0ELb1ELb1ELi128EEEEEEEEEvNT_6ParamsE)
        /*01f4*/ 	.word	0x00000000


	//----- nvinfo : EIATTR_REGCOUNT
	.align		4
.L_114:
        /*01f8*/ 	.byte	0x04, 0x2f
        /*01fa*/ 	.short	(.L_116 - .L_115)
	.align		4
.L_115:
        /*01fc*/ 	.word	index@(_ZN7cutlass13device_kernelIN5flash11enable_sm90INS1_16FlashAttnFwdSm90INS1_25CollectiveMainloopFwdSm90ILi2EN4cute5tupleIJNS5_1CILi1EEES8_S8_EEENS6_IJNS7_ILi64EEESA_SA_EEELi512ENS_10bfloat16_tEfNS_4arch4Sm90ELb1ELb0ELb1ELb1ELb1ELb1ELb1ELb0ELb0ELb1ELb1ELb0EEENS1_21CollectiveEpilogueFwdINS6_IJSA_NS7_ILi512EEESA_EEES9_SC_SE_Li256ELb1ELb1ELb1ELb0EEENS1_36VarlenDynamicPersistentTileSchedulerILi64ELi64ELi256ELi128ELb1ELb1ELb1ELb1ELb1ELb1EEEEEEEEEvNT_6ParamsE)
        /*0200*/ 	.word	0x000000a8


	//----- nvinfo : EIATTR_FRAME_SIZE
	.align		4
.L_116:
        /*0204*/ 	.byte	0x04, 0x11
        /*0206*/ 	.short	(.L_118 - .L_117)
	.align		4
.L_117:
        /*0208*/ 	.word	index@(_ZN7cutlass13device_kernelIN5flash11enable_sm90INS1_16FlashAttnFwdSm90INS1_25CollectiveMainloopFwdSm90ILi2EN4cute5tupleIJNS5_1CILi1EEES8_S8_EEENS6_IJNS7_ILi64EEESA_SA_EEELi512ENS_10bfloat16_tEfNS_4arch4Sm90ELb1ELb0ELb1ELb1ELb1ELb1ELb1ELb0ELb0ELb1ELb1ELb0EEENS1_21CollectiveEpilogueFwdINS6_IJSA_NS7_ILi512EEESA_EEES9_SC_SE_Li256ELb1ELb1ELb1ELb0EEENS1_36VarlenDynamicPersistentTileSchedulerILi64ELi64ELi256ELi128ELb1ELb1ELb1ELb1ELb1ELb1EEEEEEEEEvNT_6ParamsE)
        /*020c*/ 	.word	0x00000088


	//----- nvinfo : EIATTR_REGCOUNT
	.align		4
.L_118:
        /*0210*/ 	.byte	0x04, 0x2f
        /*0212*/ 	.short	(.L_120 - .L_119)
	.align		4
.L_119:
        /*0214*/ 	.word	index@(_ZN7cutlass13device_kernelIN5flash11enable_sm90INS1_16FlashAttnFwdSm90INS1_25CollectiveMainloopFwdSm90ILi2EN4cute5tupleIJNS5_1CILi1EEES8_S8_EEENS6_IJNS7_ILi64EEESA_SA_EEELi512ENS_10bfloat16_tEfNS_4arch4Sm90ELb1ELb0ELb1ELb1ELb1ELb0ELb1ELb0ELb0ELb1ELb1ELb0EEENS1_21CollectiveEpilogueFwdINS6_IJSA_NS7_ILi512EEESA_EEES9_SC_SE_Li256ELb1ELb1ELb1ELb0EEENS1_36VarlenDynamicPersistentTileSchedulerILi64ELi64ELi256ELi128ELb1ELb1ELb1ELb1ELb1ELb1EEEEEEEEEvNT_6ParamsE)
        /*0218*/ 	.word	0x000000a8


	//----- nvinfo : EIATTR_FRAME_SIZE
	.align		4
.L_120:
        /*021c*/ 	.byte	0x04, 0x11
        /*021e*/ 	.short	(.L_122 - .L_121)
	.align		4
.L_121:
        /*0220*/ 	.word	index@(_ZN7cutlass13device_kernelIN5flash11enable_sm90INS1_16FlashAttnFwdSm90INS1_25CollectiveMainloopFwdSm90ILi2EN4cute5tupleIJNS5_1CILi1EEES8_S8_EEENS6_IJNS7_ILi64EEESA_SA_EEELi512ENS_10bfloat16_tEfNS_4arch4Sm90ELb1ELb0ELb1ELb1ELb1ELb0ELb1ELb0ELb0ELb1ELb1ELb0EEENS1_21CollectiveEpilogueFwdINS6_IJSA_NS7_ILi512EEESA_EEES9_SC_SE_Li256ELb1ELb1ELb1ELb0EEENS1_36VarlenDynamicPersistentTileSchedulerILi64ELi64ELi256ELi128ELb1ELb1ELb1ELb1ELb1ELb1EEEEEEEEEvNT_6ParamsE)
        /*0224*/ 	.word	0x00000030


	//----- nvinfo : EIATTR_REGCOUNT
	.align		4
.L_122:
        /*0228*/ 	.byte	0x04, 0x2f
        /*022a*/ 	.short	(.L_124 - .L_123)
	.align		4
.L_123:
        /*022c*/ 	.word	index@(_ZN7cutlass13device_kernelIN5flash11enable_sm90INS1_16FlashAttnFwdSm90INS1_25CollectiveMainloopFwdSm90ILi2EN4cute5tupleIJNS5_1CILi1EEES8_S8_EEENS6_IJNS7_ILi64EEESA_SA_EEELi512ENS_10bfloat16_tEfNS_4arch4Sm90ELb1ELb0ELb1ELb1ELb1ELb1ELb0ELb0ELb0ELb1ELb1ELb0EEENS1_21CollectiveEpilogueFwdINS6_IJSA_NS7_ILi512EEESA_EEES9_SC_SE_Li256ELb1ELb1ELb1ELb0EEENS1_36VarlenDynamicPersistentTileSchedulerILi64ELi64ELi256ELi128ELb1ELb1ELb1ELb1ELb1ELb1EEEEEEEEEvNT_6ParamsE)
        /*0230*/ 	.word	0x000000a8


	//----- nvinfo : EIATTR_FRAME_SIZE
	.align		4
.L_124:
        /*0234*/ 	.byte	0x04, 0x11
        /*0236*/ 	.short	(.L_126 - .L_125)
	.align		4
.L_125:
        /*0238*/ 	.word	index@(_ZN7cutlass13device_kernelIN5flash11enable_sm90INS1_16FlashAttnFwdSm90INS1_25CollectiveMainloopFwdSm90ILi2EN4cute5tupleIJNS5_1CILi1EEES8_S8_EEENS6_IJNS7_ILi64EEESA_SA_EEELi512ENS_10bfloat16_tEfNS_4arch4Sm90ELb1ELb0ELb1ELb1ELb1ELb1ELb0ELb0ELb0ELb1ELb1ELb0EEENS1_21CollectiveEpilogueFwdINS6_IJSA_NS7_ILi512EEESA_EEES9_SC_SE_Li256ELb1ELb1ELb1ELb0EEENS1_36VarlenDynamicPersistentTileSchedulerILi64ELi64ELi256ELi128ELb1ELb1ELb1ELb1ELb1ELb1EEEEEEEEEvNT_6ParamsE)
        /*023c*/ 	.word	0x00000068


	//----- nvinfo : EIATTR_REGCOUNT
	.align		4
.L_126:
        /*0240*/ 	.byte	0x04, 0x2f
        /*0242*/ 	.short	(.L_128 - .L_127)
	.align		4
.L_127:
        /*0244*/ 	.word	index@(_ZN7cutlass13device_kernelIN5flash11enable_sm90INS1_16FlashAttnFwdSm90INS1_25CollectiveMainloopFwdSm90ILi2EN4cute5tupleIJNS5_1CILi1EEES8_S8_EEENS6_IJNS7_ILi64EEESA_SA_EEELi512ENS_10bfloat16_tEfNS_4arch4Sm90ELb1ELb0ELb1ELb1ELb1ELb0ELb0ELb0ELb0ELb1ELb1ELb0EEENS1_21CollectiveEpilogueFwdINS6_IJSA_NS7_ILi512EEESA_EEES9_SC_SE_Li256ELb1ELb1ELb1ELb0EEENS1_36VarlenDynamicPersistentTileSchedulerILi64ELi64ELi256ELi128ELb1ELb1ELb1ELb1ELb1ELb1EEEEEEEEEvNT_6ParamsE)
        /*0248*/ 	.word	0x000000a8


	//----- nvinfo : EIATTR_FRAME_SIZE
	.align		4
.L_128:
        /*024c*/ 	.byte	0x04, 0x11
        /*024e*/ 	.short	(.L_130 - .L_129)
	.align		4
.L_129:
        /*0250*/ 	.word	index@(_ZN7cutlass13device_kernelIN5flash11enable_sm90INS1_16FlashAttnFwdSm90INS1_25CollectiveMainloopFwdSm90ILi2EN4cute5tupleIJNS5_1CILi1EEES8_S8_EEENS6_IJNS7_ILi64EEESA_SA_EEELi512ENS_10bfloat16_tEfNS_4arch4Sm90ELb1ELb0ELb1ELb1ELb1ELb0ELb0ELb0ELb0ELb1ELb1ELb0EEENS1_21CollectiveEpilogueFwdINS6_IJSA_NS7_ILi512EEESA_EEES9_SC_SE_Li256ELb1ELb1ELb1ELb0EEENS1_36VarlenDynamicPersistentTileSchedulerILi64ELi64ELi256ELi128ELb1ELb1ELb1ELb1ELb1ELb1EEEEEEEEEvNT_6ParamsE)
        /*0254*/ 	.word	0x00000038


	//----- nvinfo : EIATTR_REGCOUNT
	.align		4
.L_130:
        /*0258*/ 	.byte	0x04, 0x2f
        /*025a*/ 	.short	(.L_132 - .L_131)
	.align		4
.L_131:
        /*025c*/ 	.word	index@(_ZN7cutlass13device_kernelIN5flash11enable_sm90INS1_16FlashAttnFwdSm90INS1_25CollectiveMainloopFwdSm90ILi2EN4cute5tupleIJNS5_1CILi1EEES8_S8_EEENS6_IJNS7_ILi64EEESA_SA_EEELi512ENS_10bfloat16_tEfNS_4arch4Sm90ELb1ELb0ELb1ELb0ELb1ELb0ELb1ELb0ELb0ELb1ELb1ELb0EEENS1_21CollectiveEpilogueFwdINS6_IJSA_NS7_ILi512EEESA_EEES9_SC_SE_Li256ELb0ELb1ELb1ELb0EEENS1_19SingleTileSchedulerILb0ELb1ELb1ELi64EEEEEEEEEvNT_6ParamsE)
        /*0260*/ 	.word	0x000000a8


	//----- nvinfo : EIATTR_FRAME_SIZE
	.align		4
.L_132:
        /*0264*/ 	.byte	0x04, 0x11
        /*0266*/ 	.short	(.L_134 - .L_133)
	.align		4
.L_133:
        /*0268*/ 	.word	index@(_ZN7cutlass13device_kernelIN5flash11enable_sm90INS1_16FlashAttnFwdSm90INS1_25CollectiveMainloopFwdSm90ILi2EN4cute5tupleIJNS5_1CILi1EEES8_S8_EEENS6_IJNS7_ILi64EEESA_SA_EEELi512ENS_10bfloat16_tEfNS_4arch4Sm90ELb1ELb0ELb1ELb0ELb1ELb0ELb1ELb0ELb0ELb1ELb1ELb0EEENS1_21CollectiveEpilogueFwdINS6_IJSA_NS7_ILi512EEESA_EEES9_SC_SE_Li256ELb0ELb1ELb1ELb0EEENS1_19SingleTileSchedulerILb0ELb1ELb1ELi64EEEEEEEEEvNT_6ParamsE)
        /*026c*/ 	.word	0x00000008


	//----- nvinfo : EIATTR_REGCOUNT
	.align		4
.L_134:
        /*0270*/ 	.byte	0x04, 0x2f
        /*0272*/ 	.short	(.L_136 - .L_135)
	.align		4
.L_135:
        /*0274*/ 	.word	index@(_ZN7cutlass13device_kernelIN5flash11enable_sm90INS1_16FlashAttnFwdSm90INS1_25CollectiveMainloopFwdSm90ILi2EN4cute5tupleIJNS5_1CILi1EEES8_S8_EEENS6_IJNS7_ILi64EEESA_SA_EEELi512ENS_10bfloat16_tEfNS_4arch4Sm90ELb1ELb0ELb1ELb0ELb1ELb0ELb0ELb0ELb0ELb1ELb1ELb0EEENS1_21CollectiveEpilogueFwdINS6_IJSA_NS7_ILi512EEESA_EEES9_SC_SE_Li256ELb0ELb1ELb1ELb0EEENS1_19SingleTileSchedulerILb0ELb1ELb1ELi64EEEEEEEEEvNT_6ParamsE)
        /*0278*/ 	.word	0x000000a8


	//----- nvinfo : EIATTR_FRAME_SIZE
	.align		4
.L_136:
        /*027c*/ 	.byte	0x04, 0x11
        /*027e*/ 	.short	(.L_138 - .L_137)
	.align		4
.L_137:
        /*0280*/ 	.word	index@(_ZN7cutlass13device_kernelIN5flash11enable_sm90INS1_16FlashAttnFwdSm90INS1_25CollectiveMainloopFwdSm90ILi2EN4cute5tupleIJNS5_1CILi1EEES8_S8_EEENS6_IJNS7_ILi64EEESA_SA_EEELi512ENS_10bfloat16_tEfNS_4arch4Sm90ELb1ELb0ELb1ELb0ELb1ELb0ELb0ELb0ELb0ELb1ELb1ELb0EEENS1_21CollectiveEpilogueFwdINS6_IJSA_NS7_ILi512EEESA_EEES9_SC_SE_Li256ELb0ELb1ELb1ELb0EEENS1_19SingleTileSchedulerILb0ELb1ELb1ELi64EEEEEEEEEvNT_6ParamsE)
        /*0284*/ 	.word	0x00000000


	//----- nvinfo : EIATTR_REGCOUNT
	.align		4
.L_138:
        /*0288*/ 	.byte	0x04, 0x2f
        /*028a*/ 	.short	(.L_140 - .L_139)
	.align		4
.L_139:
        /*028c*/ 	.word	index@(_ZN7cutlass13device_kernelIN5flash11enable_sm90INS1_16FlashAttnFwdSm90INS1_25CollectiveMainloopFwdSm90ILi2EN4cute5tupleIJNS5_1CILi1EEES8_S8_EEENS6_IJNS7_ILi64EEESA_SA_EEELi512ENS_10bfloat16_tEfNS_4arch4Sm90ELb0ELb1ELb1ELb1ELb1ELb1ELb1ELb0ELb0ELb1ELb1ELb0EEENS1_21CollectiveEpilogueFwdINS6_IJSA_NS7_ILi512EEESA_EEES9_SC_SE_Li256ELb1ELb1ELb1ELb0EEENS1_36VarlenDynamicPersistentTileSchedulerILi64ELi64ELi256ELi128ELb1ELb1ELb1ELb1ELb0ELb1EEEEEEEEEvNT_6ParamsE)
        /*0290*/ 	.word	0x000000a8


	//----- nvinfo : EIATTR_FRAME_SIZE
	.align		4
.L_140:
        /*0294*/ 	.byte	0x04, 0x11
        /*0296*/ 	.short	(.L_142 - .L_141)
	.align		4
.L_141:
        /*0298*/ 	.word	index@($_ZN7cutlass13device_kernelIN5flash11enable_sm90INS1_16FlashAttnFwdSm90INS1_25CollectiveMainloopFwdSm90ILi2EN4cute5tupleIJNS5_1CILi1EEES8_S8_EEENS6_IJNS7_ILi64EEESA_SA_EEELi512ENS_10bfloat16_tEfNS_4arch4Sm90ELb0ELb1ELb1ELb1ELb1ELb1ELb1ELb0ELb0ELb1ELb1ELb0EEENS1_21CollectiveEpilogueFwdINS6_IJSA_NS7_ILi512EEESA_EEES9_SC_SE_Li256ELb1ELb1ELb1ELb0EEENS1_36VarlenDynamicPersistentTileSchedulerILi64ELi64ELi256ELi128ELb1ELb1ELb1ELb1ELb0ELb1EEEEEEEEEvNT_6ParamsE$_ZZN5flash25CollectiveMainloopFwdSm90ILi2EN4cute5tupleIJNS1_1CILi1EEES4_S4_EEENS2_IJNS3_ILi64EEES6_S6_EEELi512EN7cutlass10bfloat16_tEfNS8_4arch4Sm90ELb0ELb1ELb1ELb1ELb1ELb1ELb1ELb0ELb0ELb1ELb1ELb0EE3mmaINS_16FlashAttnFwdSm90ISC_NS_21CollectiveEpilogueFwdINS2_IJS6_NS3_ILi512EEES6_EEES5_S9_SB_Li256ELb1ELb1ELb1ELb0EEENS_36VarlenDynamicPersistentTileSchedulerILi64ELi64ELi256ELi128ELb1ELb1ELb1ELb1ELb0ELb1EEEE13SharedStorageENS1_6TensorINS1_11ArrayEngineIfLm128EEENS1_6LayoutINS2_IJNS2_IJNS3_ILi2EEESR_NS3_ILi32EEEEEES4_S4_EEENS2_IJNS2_IJS4_SR_NS3_ILi4EEEEEENS3_ILi0EEESX_EEEEEEENS_7SoftmaxILi2ELi0EEEEEbRKNSC_6ParamsENS8_13PipelineAsyncILi2EEES17_RNS8_13PipelineStateILj2EEERT0_RT1_iRiRKNS_16SeqlenInfoQKNewKILb1ELb1EEENS2_IJiiiiEEERT_ENKUliT_T0_T1_E_clIZSD_ISM_S10_S12_EbS15_S17_S17_S1A_S1C_S1E_iS1F_S1J_S1K_S1M_EUlRS1N_iE0_NS3_ILb1EEES1U_EEDaiS1N_S1O_S1P_)
        /*029c*/ 	.word	0x00000470


	//----- nvinfo : EIATTR_FRAME_SIZE
	.align		4
.L_142:
        /*02a0*/ 	.byte	0x04, 0x11
        /*02a2*/ 	.short	(.L_144 - .L_143)
	.align		4
.L_143:
        /*02a4*/ 	.word	index@(_ZN7cutlass13device_kernelIN5flash11enable_sm90INS1_16FlashAttnFwdSm90INS1_25CollectiveMainloopFwdSm90ILi2EN4cute5tupleIJNS5_1CILi1EEES8_S8_EEENS6_IJNS7_ILi64EEESA_SA_EEELi512ENS_10bfloat16_tEfNS_4arch4Sm90ELb0ELb1ELb1ELb1ELb1ELb1ELb1ELb0ELb0ELb1ELb1ELb0EEENS1_21CollectiveEpilogueFwdINS6_IJSA_NS7_ILi512EEESA_EEES9_SC_SE_Li256ELb1ELb1ELb1ELb0EEENS1_36VarlenDynamicPersistentTileSchedulerILi64ELi64ELi256ELi128ELb1ELb1ELb1ELb1ELb0ELb1EEEEEEEEEvNT_6ParamsE)
        /*02a8*/ 	.word	0x00000470


	//----- nvinfo : EIATTR_REGCOUNT
	.align		4
.L_144:
        /*02ac*/ 	.byte	0x04, 0x2f
        /*02ae*/ 	.short	(.L_146 - .L_145)
	.align		4
.L_145:
        /*02b0*/ 	.word	index@(_ZN7cutlass13device_kernelIN5flash11enable_sm90INS1_16FlashAttnFwdSm90INS1_25CollectiveMainloopFwdSm90ILi2EN4cute5tupleIJNS5_1CILi1EEES8_S8_EEENS6_IJNS7_ILi64EEESA_SA_EEELi512ENS_10bfloat16_tEfNS_4arch4Sm90ELb0ELb1ELb1ELb1ELb1ELb0ELb1ELb0ELb0ELb1ELb1ELb0EEENS1_21CollectiveEpilogueFwdINS6_IJSA_NS7_ILi512EEESA_EEES9_SC_SE_Li256ELb1ELb1ELb1ELb0EEENS1_36VarlenDynamicPersistentTileSchedulerILi64ELi64ELi256ELi128ELb1ELb1ELb1ELb1ELb0ELb1EEEEEEEEEvNT_6ParamsE)
        /*02b4*/ 	.word	0x000000a8


	//----- nvinfo : EIATTR_FRAME_SIZE
	.align		4
.L_146:
        /*02b8*/ 	.byte	0x04, 0x11
        /*02ba*/ 	.short	(.L_148 - .L_147)
	.align		4
.L_147:
        /*02bc*/ 	.word	index@($_ZN7cutlass13device_kernelIN5flash11enable_sm90INS1_16FlashAttnFwdSm90INS1_25CollectiveMainloopFwdSm90ILi2EN4cute5tupleIJNS5_1CILi1EEES8_S8_EEENS6_IJNS7_ILi64EEESA_SA_EEELi512ENS_10bfloat16_tEfNS_4arch4Sm90ELb0ELb1ELb1ELb1ELb1ELb0ELb1ELb0ELb0ELb1ELb1ELb0EEENS1_21CollectiveEpilogueFwdINS6_IJSA_NS7_ILi512EEESA_EEES9_SC_SE_Li256ELb1ELb1ELb1ELb0EEENS1_36VarlenDynamicPersistentTileSchedulerILi64ELi64ELi256ELi128ELb1ELb1ELb1ELb1ELb0ELb1EEEEEEEEEvNT_6ParamsE$_ZZN5flash25CollectiveMainloopFwdSm90ILi2EN4cute5tupleIJNS1_1CILi1EEES4_S4_EEENS2_IJNS3_ILi64EEES6_S6_EEELi512EN7cutlass10bfloat16_tEfNS8_4arch4Sm90ELb0ELb1ELb1ELb1ELb1ELb0ELb1ELb0ELb0ELb1ELb1ELb0EE3mmaINS_16FlashAttnFwdSm90ISC_NS_21CollectiveEpilogueFwdINS2_IJS6_NS3_ILi512EEES6_EEES5_S9_SB_Li256ELb1ELb1ELb1ELb0EEENS_36VarlenDynamicPersistentTileSchedulerILi64ELi64ELi256ELi128ELb1ELb1ELb1ELb1ELb0ELb1EEEE13SharedStorageENS1_6TensorINS1_11ArrayEngineIfLm128EEENS1_6LayoutINS2_IJNS2_IJNS3_ILi2EEESR_NS3_ILi32EEEEEES4_S4_EEENS2_IJNS2_IJS4_SR_NS3_ILi4EEEEEENS3_ILi0EEESX_EEEEEEENS_7SoftmaxILi2ELi0EEEEEbRKNSC_6ParamsENS8_13PipelineAsyncILi2EEES17_RNS8_13PipelineStateILj2EEERT0_RT1_iRiRKNS_16SeqlenInfoQKNewKILb1ELb0EEENS2_IJiiiiEEERT_ENKUliT_T0_T1_E_clIZSD_ISM_S10_S12_EbS15_S17_S17_S1A_S1C_S1E_iS1F_S1J_S1K_S1M_EUlRS1N_iE1_NS3_ILb0EEENS3_ILb1EEEEEDaiS1N_S1O_S1P_)
        /*02c0*/ 	.word	0x00000460


	//----- nvinfo : EIATTR_FRAME_SIZE
	.align		4
.L_148:
        /*02c4*/ 	.byte	0x04, 0x11
        /*02c6*/ 	.short	(.L_150 - .L_149)
	.align		4
.L_149:
        /*02c8*/ 	.word	index@(_ZN7cutlass13device_kernelIN5flash11enable_sm90INS1_16FlashAttnFwdSm90INS1_25CollectiveMainloopFwdSm90ILi2EN4cute5tupleIJNS5_1CILi1EEES8_S8_EEENS6_IJNS7_ILi64EEESA_SA_EEELi512ENS_10bfloat16_tEfNS_4arch4Sm90ELb0ELb1ELb1ELb1ELb1ELb0ELb1ELb0ELb0ELb1ELb1ELb0EEENS1_21CollectiveEpilogueFwdINS6_IJSA_NS7_ILi512EEESA_EEES9_SC_SE_Li256ELb1ELb1ELb1ELb0EEENS1_36VarlenDynamicPersistentTileSchedulerILi64ELi64ELi256ELi128ELb1ELb1ELb1ELb1ELb0ELb1EEEEEEEEEvNT_6ParamsE)
        /*02cc*/ 	.word	0x00000460


	//----- nvinfo : EIATTR_REGCOUNT
	.align		4
.L_150:
        /*02d0*/ 	.byte	0x04, 0x2f
        /*02d2*/ 	.short	(.L_152 - .L_151)
	.align		4
.L_151:
        /*02d4*/ 	.word	index@(_ZN7cutlass13device_kernelIN5flash11enable_sm90INS1_16FlashAttnFwdSm90INS1_25CollectiveMainloopFwdSm90ILi2EN4cute5tupleIJNS5_1CILi1EEES8_S8_EEENS6_IJNS7_ILi64EEESA_SA_EEELi512ENS_10bfloat16_tEfNS_4arch4Sm90ELb0ELb1ELb1ELb1ELb1ELb1ELb0ELb0ELb0ELb1ELb1ELb0EEENS1_21CollectiveEpilogueFwdINS6_IJSA_NS7_ILi512EEESA_EEES9_SC_SE_Li256ELb1ELb1ELb1ELb0EEENS1_36VarlenDynamicPersistentTileSchedulerILi64ELi64ELi256ELi128ELb1ELb1ELb1ELb1ELb0ELb1EEEEEEEEEvNT_6ParamsE)
        /*02d8*/ 	.word	0x000000a8


	//----- nvinfo : EIATTR_FRAME_SIZE
	.align		4
.L_152:
        /*02dc*/ 	.byte	0x04, 0x11
        /*02de*/ 	.short	(.L_154 - .L_153)
	.align		4
.L_153:
        /*02e0*/ 	.word	index@(_ZN7cutlass13device_kernelIN5flash11enable_sm90INS1_16FlashAttnFwdSm90INS1_25CollectiveMainloopFwdSm90ILi2EN4cute5tupleIJNS5_1CILi1EEES8_S8_EEENS6_IJNS7_ILi64EEESA_SA_EEELi512ENS_10bfloat16_tEfNS_4arch4Sm90ELb0ELb1ELb1ELb1ELb1ELb1ELb0ELb0ELb0ELb1ELb1ELb0EEENS1_21CollectiveEpilogueFwdINS6_IJSA_NS7_ILi512EEESA_EEES9_SC_SE_Li256ELb1ELb1ELb1ELb0EEENS1_36VarlenDynamicPersistentTileSchedulerILi64ELi64ELi256ELi128ELb1ELb1ELb1ELb1ELb0ELb1EEEEEEEEEvNT_6ParamsE)
        /*02e4*/ 	.word	0x00000070


	//----- nvinfo : EIATTR_REGCOUNT
	.align		4
.L_154:
        /*02e8*/ 	.byte	0x04, 0x2f
        /*02ea*/ 	.short	(.L_156 - .L_155)
	.align		4
.L_155:
        /*02ec*/ 	.word	index@(_ZN7cutlass13device_kernelIN5flash11enable_sm90INS1_16FlashAttnFwdSm90INS1_25CollectiveMainloopFwdSm90ILi2EN4cute5tupleIJNS5_1CILi1EEES8_S8_EEENS6_IJNS7_ILi64EEESA_SA_EEELi512ENS_10bfloat16_tEfNS_4arch4Sm90ELb0ELb1ELb1ELb1ELb1ELb0ELb0ELb0ELb0ELb1ELb1ELb0EEENS1_21CollectiveEpilogueFwdINS6_IJSA_NS7_ILi512EEESA_EEES9_SC_SE_Li256ELb1ELb1ELb1ELb0EEENS1_36VarlenDynamicPersistentTileSchedulerILi64ELi64ELi256ELi128ELb1ELb1ELb1ELb1ELb0ELb1EEEEEEEEEvNT_6ParamsE)
        /*02f0*/ 	.word	0x000000a8


	//----- nvinfo : EIATTR_FRAME_SIZE
	.align		4
.L_156:
        /*02f4*/ 	.byte	0x04, 0x11
        /*02f6*/ 	.short	(.L_158 - .L_157)
	.align		4
.L_157:
        /*02f8*/ 	.word	index@(_ZN7cutlass13device_kernelIN5flash11enable_sm90INS1_16FlashAttnFwdSm90INS1_25CollectiveMainloopFwdSm90ILi2EN4cute5tupleIJNS5_1CILi1EEES8_S8_EEENS6_IJNS7_ILi64EEESA_SA_EEELi512ENS_10bfloat16_tEfNS_4arch4Sm90ELb0ELb1ELb1ELb1ELb1ELb0ELb0ELb0ELb0ELb1ELb1ELb0EEENS1_21CollectiveEpilogueFwdINS6_IJSA_NS7_ILi512EEESA_EEES9_SC_SE_Li256ELb1ELb1ELb1ELb0EEENS1_36VarlenDynamicPersistentTileSchedulerILi64ELi64ELi256ELi128ELb1ELb1ELb1ELb1ELb0ELb1EEEEEEEEEvNT_6ParamsE)
        /*02fc*/ 	.word	0x00000028


	//----- nvinfo : EIATTR_REGCOUNT
	.align		4
.L_158:
        /*0300*/ 	.byte	0x04, 0x2f
        /*0302*/ 	.short	(.L_160 - .L_159)
	.align		4
.L_159:
        /*0304*/ 	.word	index@(_ZN7cutlass13device_kernelIN5flash11enable_sm90INS1_16FlashAttnFwdSm90INS1_25CollectiveMainloopFwdSm90ILi2EN4cute5tupleIJNS5_1CILi1EEES8_S8_EEENS6_IJNS7_ILi64EEESA_SA_EEELi512ENS_10bfloat16_tEfNS_4arch4Sm90ELb0ELb1ELb1ELb0ELb1ELb0ELb1ELb0ELb0ELb1ELb1ELb0EEENS1_21CollectiveEpilogueFwdINS6_IJSA_NS7_ILi512EEESA_EEES9_SC_SE_Li256ELb0ELb1ELb1ELb0EEENS1_19SingleTileSchedulerILb0ELb1ELb1ELi64EEEEEEEEEvNT_6ParamsE)
        /*0308*/ 	.word	0x000000a8


	//----- nvinfo : EIATTR_FRAME_SIZE
	.align		4
.L_160:
        /*030c*/ 	.byte	0x04, 0x11
        /*030e*/ 	.short	(.L_162 - .L_161)
	.align		4
.L_161:
        /*0310*/ 	.word	index@($_ZN7cutlass13device_kernelIN5flash11enable_sm90INS1_16FlashAttnFwdSm90INS1_25CollectiveMainloopFwdSm90ILi2EN4cute5tupleIJNS5_1CILi1EEES8_S8_EEENS6_IJNS7_ILi64EEESA_SA_EEELi512ENS_10bfloat16_tEfNS_4arch4Sm90ELb0ELb1ELb1ELb0ELb1ELb0ELb1ELb0ELb0ELb1ELb1ELb0EEENS1_21CollectiveEpilogueFwdINS6_IJSA_NS7_ILi512EEESA_EEES9_SC_SE_Li256ELb0ELb1ELb1ELb0EEENS1_19SingleTileSchedulerILb0ELb1ELb1ELi64EEEEEEEEEvNT_6ParamsE$_ZZN5flash25CollectiveMainloopFwdSm90ILi2EN4cute5tupleIJNS1_1CILi1EEES4_S4_EEENS2_IJNS3_ILi64EEES6_S6_EEELi512EN7cutlass10bfloat16_tEfNS8_4arch4Sm90ELb0ELb1ELb1ELb0ELb1ELb0ELb1ELb0ELb0ELb1ELb1ELb0EE3mmaINS_16FlashAttnFwdSm90ISC_NS_21CollectiveEpilogueFwdINS2_IJS6_NS3_ILi512EEES6_EEES5_S9_SB_Li256ELb0ELb1ELb1ELb0EEENS_19SingleTileSchedulerILb0ELb1ELb1ELi64EEEE13SharedStorageENS1_6TensorINS1_11ArrayEngineIfLm128EEENS1_6LayoutINS2_IJNS2_IJNS3_ILi2EEESR_NS3_ILi32EEEEEES4_S4_EEENS2_IJNS2_IJS4_SR_NS3_ILi4EEEEEENS3_ILi0EEESX_EEEEEEENS_7SoftmaxILi2ELi0EEEEEbRKNSC_6ParamsENS8_13PipelineAsyncILi2EEES17_RNS8_13PipelineStateILj2EEERT0_RT1_iRiRKNS_16SeqlenInfoQKNewKILb0ELb0EEENS2_IJiiiiEEERT_ENKUliT_T0_T1_E_clIZSD_ISM_S10_S12_EbS15_S17_S17_S1A_S1C_S1E_iS1F_S1J_S1K_S1M_EUlRS1N_iE1_NS3_ILb0EEENS3_ILb1EEEEEDaiS1N_S1O_S1P_)
        /*0314*/ 	.word	0x00000420


	//----- nvinfo : EIATTR_FRAME_SIZE
	.align		4
.L_162:
        /*0318*/ 	.byte	0x04, 0x11
        /*031a*/ 	.short	(.L_164 - .L_163)
	.align		4
.L_163:
        /*031c*/ 	.word	index@(_ZN7cutlass13device_kernelIN5flash11enable_sm90INS1_16FlashAttnFwdSm90INS1_25CollectiveMainloopFwdSm90ILi2EN4cute5tupleIJNS5_1CILi1EEES8_S8_EEENS6_IJNS7_ILi64EEESA_SA_EEELi512ENS_10bfloat16_tEfNS_4arch4Sm90ELb0ELb1ELb1ELb0ELb1ELb0ELb1ELb0ELb0ELb1ELb1ELb0EEENS1_21CollectiveEpilogueFwdINS6_IJSA_NS7_ILi512EEESA_EEES9_SC_SE_Li256ELb0ELb1ELb1ELb0EEENS1_19SingleTileSchedulerILb0ELb1ELb1ELi64EEEEEEEEEvNT_6ParamsE)
        /*0320*/ 	.word	0x00000420


	//----- nvinfo : EIATTR_REGCOUNT
	.align		4
.L_164:
        /*0324*/ 	.byte	0x04, 0x2f
        /*0326*/ 	.short	(.L_166 - .L_165)
	.align		4
.L_165:
        /*0328*/ 	.word	index@(_ZN7cutlass13device_kernelIN5flash11enable_sm90INS1_16FlashAttnFwdSm90INS1_25CollectiveMainloopFwdSm90ILi2EN4cute5tupleIJNS5_1CILi1EEES8_S8_EEENS6_IJNS7_ILi64EEESA_SA_EEELi512ENS_10bfloat16_tEfNS_4arch4Sm90ELb0ELb1ELb1ELb0ELb1ELb0ELb0ELb0ELb0ELb1ELb1ELb0EEENS1_21CollectiveEpilogueFwdINS6_IJSA_NS7_ILi512EEESA_EEES9_SC_SE_Li256ELb0ELb1ELb1ELb0EEENS1_19SingleTileSchedulerILb0ELb1ELb1ELi64EEEEEEEEEvNT_6ParamsE)
        /*032c*/ 	.word	0x000000a8


	//----- nvinfo : EIATTR_FRAME_SIZE
	.align		4
.L_166:
        /*0330*/ 	.byte	0x04, 0x11
        /*0332*/ 	.short	(.L_168 - .L_167)
	.align		4
.L_167:
        /*0334*/ 	.word	index@(_ZN7cutlass13device_kernelIN5flash11enable_sm90INS1_16FlashAttnFwdSm90INS1_25CollectiveMainloopFwdSm90ILi2EN4cute5tupleIJNS5_1CILi1EEES8_S8_EEENS6_IJNS7_ILi64EEESA_SA_EEELi512ENS_10bfloat16_tEfNS_4arch4Sm90ELb0ELb1ELb1ELb0ELb1ELb0ELb0ELb0ELb0ELb1ELb1ELb0EEENS1_21CollectiveEpilogueFwdINS6_IJSA_NS7_ILi512EEESA_EEES9_SC_SE_Li256ELb0ELb1ELb1ELb0EEENS1_19SingleTileSchedulerILb0ELb1ELb1ELi64EEEEEEEEEvNT_6ParamsE)
        /*0338*/ 	.word	0x00000000


	//----- nvinfo : EIATTR_REGCOUNT
	.align		4
.L_168:
        /*033c*/ 	.byte	0x04, 0x2f
        /*033e*/ 	.short	(.L_170 - .L_169)
	.align		4
.L_169:
        /*0340*/ 	.word	index@(_ZN7cutlass13device_kernelIN5flash11enable_sm90INS1_16FlashAttnFwdSm90INS1_25CollectiveMainloopFwdSm90ILi2EN4cute5tupleIJNS5_1CILi1EEES8_S8_EEENS6_IJNS7_ILi64EEESA_SA_EEELi512ENS_10bfloat16_tEfNS_4arch4Sm90ELb0ELb0ELb1ELb1ELb1ELb1ELb1ELb0ELb0ELb1ELb1ELb0EEENS1_21CollectiveEpilogueFwdINS6_IJSA_NS7_ILi512EEESA_EEES9_SC_SE_Li256ELb1ELb1ELb1ELb0EEENS1_36VarlenDynamicPersistentTileSchedulerILi64ELi64ELi256ELi128ELb1ELb1ELb1ELb0ELb1ELb1EEEEEEEEEvNT_6ParamsE)
        /*0344*/ 	.word	0x000000a8


	//----- nvinfo : EIATTR_FRAME_SIZE
	.align		4
.L_170:
        /*0348*/ 	.byte	0x04, 0x11
        /*034a*/ 	.short	(.L_172 - .L_171)
	.align		4
.L_171:
        /*034c*/ 	.word	index@(_ZN7cutlass13device_kernelIN5flash11enable_sm90INS1_16FlashAttnFwdSm90INS1_25CollectiveMainloopFwdSm90ILi2EN4cute5tupleIJNS5_1CILi1EEES8_S8_EEENS6_IJNS7_ILi64EEESA_SA_EEELi512ENS_10bfloat16_tEfNS_4arch4Sm90ELb0ELb0ELb1ELb1ELb1ELb1ELb1ELb0ELb0ELb1ELb1ELb0EEENS1_21CollectiveEpilogueFwdINS6_IJSA_NS7_ILi512EEESA_EEES9_SC_SE_Li256ELb1ELb1ELb1ELb0EEENS1_36VarlenDynamicPersistentTileSchedulerILi64ELi64ELi256ELi128ELb1ELb1ELb1ELb0ELb1ELb1EEEEEEEEEvNT_6ParamsE)
        /*0350*/ 	.word	0x00000070


	//----- nvinfo : EIATTR_REGCOUNT
	.align		4
.L_172:
        /*0354*/ 	.byte	0x04, 0x2f
        /*0356*/ 	.short	(.L_174 - .L_173)
	.align		4
.L_173:
        /*0358*/ 	.word	index@(_ZN7cutlass13device_kernelIN5flash11enable_sm90INS1_16FlashAttnFwdSm90INS1_25CollectiveMainloopFwdSm90ILi2EN4cute5tupleIJNS5_1CILi1EEES8_S8_EEENS6_IJNS7_ILi64EEESA_SA_EEELi512ENS_10bfloat16_tEfNS_4arch4Sm90ELb0ELb0ELb1ELb1ELb1ELb0ELb1ELb0ELb0ELb1ELb1ELb0EEENS1_21CollectiveEpilogueFwdINS6_IJSA_NS7_ILi512EEESA_EEES9_SC_SE_Li256ELb1ELb1ELb1ELb0EEENS1_36VarlenDynamicPersistentTileSchedulerILi64ELi64ELi256ELi128ELb1ELb1ELb1ELb0ELb1ELb1EEEEEEEEEvNT_6ParamsE)
        /*035c*/ 	.word	0x000000a8


	//----- nvinfo : EIATTR_FRAME_SIZE
	.align		4
.L_174:
        /*0360*/ 	.byte	0x04, 0x11
        /*0362*/ 	.short	(.L_176 - .L_175)
	.align		4
.L_175:
        /*0364*/ 	.word	index@(_ZN7cutlass13device_kernelIN5flash11enable_sm90INS1_16FlashAttnFwdSm90INS1_25CollectiveMainloopFwdSm90ILi2EN4cute5tupleIJNS5_1CILi1EEES8_S8_EEENS6_IJNS7_ILi64EEESA_SA_EEELi512ENS_10bfloat16_tEfNS_4arch4Sm90ELb0ELb0ELb1ELb1ELb1ELb0ELb1ELb0ELb0ELb1ELb1ELb0EEENS1_21CollectiveEpilogueFwdINS6_IJSA_NS7_ILi512EEESA_EEES9_SC_SE_Li256ELb1ELb1ELb1ELb0EEENS1_36VarlenDynamicPersistentTileSchedulerILi64ELi64ELi256ELi128ELb1ELb1ELb1ELb0ELb1ELb1EEEEEEEEEvNT_6ParamsE)
        /*0368*/ 	.word	0x00000038


	//----- nvinfo : EIATTR_REGCOUNT
	.align		4
.L_176:
        /*036c*/ 	.byte	0x04, 0x2f
        /*036e*/ 	.short	(.L_178 - .L_177)
	.align		4
.L_177:
        /*0370*/ 	.word	index@(_ZN7cutlass13device_kernelIN5flash11enable_sm90INS1_16FlashAttnFwdSm90INS1_25CollectiveMainloopFwdSm90ILi2EN4cute5tupleIJNS5_1CILi1EEES8_S8_EEENS6_IJNS7_ILi64EEESA_SA_EEELi512ENS_10bfloat16_tEfNS_4arch4Sm90ELb0ELb0ELb1ELb1ELb1ELb1ELb0ELb0ELb0ELb1ELb1ELb0EEENS1_21CollectiveEpilogueFwdINS6_IJSA_NS7_ILi512EEESA_EEES9_SC_SE_Li256ELb1ELb1ELb1ELb0EEENS1_36VarlenDynamicPersistentTileSchedulerILi64ELi64ELi256ELi128ELb1ELb1ELb1ELb0ELb1ELb1EEEEEEEEEvNT_6ParamsE)
        /*0374*/ 	.word	0x000000a8


	//----- nvinfo : EIATTR_FRAME_SIZE
	.align		4
.L_178:
        /*0378*/ 	.byte	0x04, 0x11
        /*037a*/ 	.short	(.L_180 - .L_179)
	.align		4
.L_179:
        /*037c*/ 	.word	index@(_ZN7cutlass13device_kernelIN5flash11enable_sm90INS1_16FlashAttnFwdSm90INS1_25CollectiveMainloopFwdSm90ILi2EN4cute5tupleIJNS5_1CILi1EEES8_S8_EEENS6_IJNS7_ILi64EEESA_SA_EEELi512ENS_10bfloat16_tEfNS_4arch4Sm90ELb0ELb0ELb1ELb1ELb1ELb1ELb0ELb0ELb0ELb1ELb1ELb0EEENS1_21CollectiveEpilogueFwdINS6_IJSA_NS7_ILi512EEESA_EEES9_SC_SE_Li256ELb1ELb1ELb1ELb0EEENS1_36VarlenDynamicPersistentTileSchedulerILi64ELi64ELi256ELi128ELb1ELb1ELb1ELb0ELb1ELb1EEEEEEEEEvNT_6ParamsE)
        /*0380*/ 	.word	0x00000060


	//----- nvinfo : EIATTR_REGCOUNT
	.align		4
.L_180:
        /*0384*/ 	.byte	0x04, 0x2f
        /*0386*/ 	.short	(.L_182 - .L_181)
	.align		4
.L_181:
        /*0388*/ 	.word	index@(_ZN7cutlass13device_kernelIN5flash11enable_sm90INS1_16FlashAttnFwdSm90INS1_25CollectiveMainloopFwdSm90ILi2EN4cute5tupleIJNS5_1CILi1EEES8_S8_EEENS6_IJNS7_ILi64EEESA_SA_EEELi512ENS_10bfloat16_tEfNS_4arch4Sm90ELb0ELb0ELb1ELb1ELb1ELb0ELb0ELb0ELb0ELb1ELb1ELb0EEENS1_21CollectiveEpilogueFwdINS6_IJSA_NS7_ILi512EEESA_EEES9_SC_SE_Li256ELb1ELb1ELb1ELb0EEENS1_36VarlenDynamicPersistentTileSchedulerILi64ELi64ELi256ELi128ELb1ELb1ELb1ELb0ELb1ELb1EEEEEEEEEvNT_6ParamsE)
        /*038c*/ 	.word	0x000000a8


	//----- nvinfo : EIATTR_FRAME_SIZE
	.align		4
.L_182:
        /*0390*/ 	.byte	0x04, 0x11
        /*0392*/ 	.short	(.L_184 - .L_183)
	.align		4
.L_183:
        /*0394*/ 	.word	index@(_ZN7cutlass13device_kernelIN5flash11enable_sm90INS1_16FlashAttnFwdSm90INS1_25CollectiveMainloopFwdSm90ILi2EN4cute5tupleIJNS5_1CILi1EEES8_S8_EEENS6_IJNS7_ILi64EEESA_SA_EEELi512ENS_10bfloat16_tEfNS_4arch4Sm90ELb0ELb0ELb1ELb1ELb1ELb0ELb0ELb0ELb0ELb1ELb1ELb0EEENS1_21CollectiveEpilogueFwdINS6_IJSA_NS7_ILi512EEESA_EEES9_SC_SE_Li256ELb1ELb1ELb1ELb0EEENS1_36VarlenDynamicPersistentTileSchedulerILi64ELi64ELi256ELi128ELb1ELb1ELb1ELb0ELb1ELb1EEEEEEEEEvNT_6ParamsE)
        /*0398*/ 	.word	0x00000040


	//----- nvinfo : EIATTR_REGCOUNT
	.align		4
.L_184:
        /*039c*/ 	.byte	0x04, 0x2f
        /*039e*/ 	.short	(.L_186 - .L_185)
	.align		4
.L_185:
        /*03a0*/ 	.word	index@(_ZN7cutlass13device_kernelIN5flash11enable_sm90INS1_16FlashAttnFwdSm90INS1_25CollectiveMainloopFwdSm90ILi2EN4cute5tupleIJNS5_1CILi1EEES8_S8_EEENS6_IJNS7_ILi64EEESA_SA_EEELi512ENS_10bfloat16_tEfNS_4arch4Sm90ELb0ELb0ELb1ELb0ELb1ELb0ELb1ELb0ELb0ELb1ELb1ELb0EEENS1_21CollectiveEpilogueFwdINS6_IJSA_NS7_ILi512EEESA_EEES9_SC_SE_Li256ELb0ELb1ELb1ELb0EEENS1_19SingleTileSchedulerILb0ELb1ELb1ELi64EEEEEEEEEvNT_6ParamsE)
        /*03a4*/ 	.word	0x000000a8


	//----- nvinfo : EIATTR_FRAME_SIZE
	.align		4
.L_186:
        /*03a8*/ 	.byte	0x04, 0x11
        /*03aa*/ 	.short	(.L_188 - .L_187)
	.align		4
.L_187:
        /*03ac*/ 	.word	index@(_ZN7cutlass13device_kernelIN5flash11enable_sm90INS1_16FlashAttnFwdSm90INS1_25CollectiveMainloopFwdSm90ILi2EN4cute5tupleIJNS5_1CILi1EEES8_S8_EEENS6_IJNS7_ILi64EEESA_SA_EEELi512ENS_10bfloat16_tEfNS_4arch4Sm90ELb0ELb0ELb1ELb0ELb1ELb0ELb1ELb0ELb0ELb1ELb1ELb0EEENS1_21CollectiveEpilogueFwdINS6_IJSA_NS7_ILi512EEESA_EEES9_SC_SE_Li256ELb0ELb1ELb1ELb0EEENS1_19SingleTileSchedulerILb0ELb1ELb1ELi64EEEEEEEEEvNT_6ParamsE)
        /*03b0*/ 	.word	0x00000008


	//----- nvinfo : EIATTR_REGCOUNT
	.align		4
.L_188:
        /*03b4*/ 	.byte	0x04, 0x2f
        /*03b6*/ 	.short	(.L_190 - .L_189)
	.align		4
.L_189:
        /*03b8*/ 	.word	index@(_ZN7cutlass13device_kernelIN5flash11enable_sm90INS1_16FlashAttnFwdSm90INS1_25CollectiveMainloopFwdSm90ILi2EN4cute5tupleIJNS5_1CILi1EEES8_S8_EEENS6_IJNS7_ILi64EEESA_SA_EEELi512ENS_10bfloat16_tEfNS_4arch4Sm90ELb0ELb0ELb1ELb0ELb1ELb0ELb0ELb0ELb0ELb1ELb1ELb0EEENS1_21CollectiveEpilogueFwdINS6_IJSA_NS7_ILi512EEESA_EEES9_SC_SE_Li256ELb0ELb1ELb1ELb0EEENS1_19SingleTileSchedulerILb0ELb1ELb1ELi64EEEEEEEEEvNT_6ParamsE)
        /*03bc*/ 	.word	0x000000a8


	//----- nvinfo : EIATTR_FRAME_SIZE
	.align		4
.L_190:
        /*03c0*/ 	.byte	0x04, 0x11
        /*03c2*/ 	.short	(.L_192 - .L_191)
	.align		4
.L_191:
        /*03c4*/ 	.word	index@(_ZN7cutlass13device_kernelIN5flash11enable_sm90INS1_16FlashAttnFwdSm90INS1_25CollectiveMainloopFwdSm90ILi2EN4cute5tupleIJNS5_1CILi1EEES8_S8_EEENS6_IJNS7_ILi64EEESA_SA_EEELi512ENS_10bfloat16_tEfNS_4arch4Sm90ELb0ELb0ELb1ELb0ELb1ELb0ELb0ELb0ELb0ELb1ELb1ELb0EEENS1_21CollectiveEpilogueFwdINS6_IJSA_NS7_ILi512EEESA_EEES9_SC_SE_Li256ELb0ELb1ELb1ELb0EEENS1_19SingleTileSchedulerILb0ELb1ELb1ELi64EEEEEEEEEvNT_6ParamsE)
        /*03c8*/ 	.word	0x00000000


	//----- nvinfo : EIATTR_REGCOUNT
	.align		4
.L_192:
        /*03cc*/ 	.byte	0x04, 0x2f
        /*03ce*/ 	.short	(.L_194 - .L_193)
	.align		4
.L_193:
        /*03d0*/ 	.word	index@(_ZN7cutlass13device_kernelIN5flash11enable_sm90INS1_16FlashAttnFwdSm90INS1_25CollectiveMainloopFwdSm90ILi2EN4cute5tupleIJNS5_1CILi1EEES8_S8_EEENS6_IJNS7_ILi128EEENS7_ILi96EEENS7_ILi192EEEEEELi128ENS_10bfloat16_tEfNS_4arch4Sm90ELb1ELb0ELb1ELb1ELb1ELb1ELb0ELb1ELb1ELb1ELb1ELb0EEENS1_21CollectiveEpilogueFwdINS6_IJSA_SA_SB_EEES9_SE_SG_Li256ELb1ELb1ELb1ELb0EEENS1_36VarlenDynamicPersistentTileSchedulerILi128ELi96ELi256ELi128ELb1ELb1ELb1ELb1ELb1ELb1EEEEEEEEEvNT_6ParamsE)
        /*03d4*/ 	.word	0x000000a8


	//----- nvinfo : EIATTR_FRAME_SIZE
	.align		4
.L_194:
        /*03d8*/ 	.byte	0x04, 0x11
        /*03da*/ 	.short	(.L_196 - .L_195)
	.align		4
.L_195:
        /*03dc*/ 	.word	index@(_ZN7cutlass13device_kernelIN5flash11enable_sm90INS1_16FlashAttnFwdSm90INS1_25CollectiveMainloopFwdSm90ILi2EN4cute5tupleIJNS5_1CILi1EEES8_S8_EEENS6_IJNS7_ILi128EEENS7_ILi96EEENS7_ILi192EEEEEELi128ENS_10bfloat16_tEfNS_4arch4Sm90ELb1ELb0ELb1ELb1ELb1ELb1ELb0ELb1ELb1ELb1ELb1ELb0EEENS1_21CollectiveEpilogueFwdINS6_IJSA_SA_SB_EEES9_SE_SG_Li256ELb1ELb1ELb1ELb0EEENS1_36VarlenDynamicPersistentTileSchedulerILi128ELi96ELi256ELi128ELb1ELb1ELb1ELb1ELb1ELb1EEEEEEEEEvNT_6ParamsE)
        /*03e0*/ 	.word	0x00000068


	//----- nvinfo : EIATTR_REGCOUNT
	.align		4
.L_196:
        /*03e4*/ 	.byte	0x04, 0x2f
        /*03e6*/ 	.short	(.L_198 - .L_197)
	.align		4
.L_197:
        /*03e8*/ 	.word	index@(_ZN7cutlass13device_kernelIN5flash11enable_sm90INS1_16FlashAttnFwdSm90INS1_25CollectiveMainloopFwdSm90ILi2EN4cute5tupleIJNS5_1CILi1EEES8_S8_EEENS6_IJNS7_ILi128EEENS7_ILi96EEENS7_ILi192EEEEEELi128ENS_10bfloat16_tEfNS_4arch4Sm90ELb1ELb0ELb1ELb1ELb1ELb0ELb0ELb1ELb1ELb1ELb1ELb0EEENS1_21CollectiveEpilogueFwdINS6_IJSA_SA_SB_EEES9_SE_SG_Li256ELb1ELb1ELb1ELb0EEENS1_36VarlenDynamicPersistentTileSchedulerILi128ELi96ELi256ELi128ELb1ELb1ELb1ELb1ELb1ELb1EEEEEEEEEvNT_6ParamsE)
        /*03ec*/ 	.word	0x000000a8


	//----- nvinfo : EIATTR_FRAME_SIZE
	.align		4
.L_198:
        /*03f0*/ 	.byte	0x04, 0x11
        /*03f2*/ 	.short	(.L_200 - .L_199)
	.align		4
.L_199:
        /*03f4*/ 	.word	index@(_ZN7cutlass13device_kernelIN5flash11enable_sm90INS1_16FlashAttnFwdSm90INS1_25CollectiveMainloopFwdSm90ILi2EN4cute5tupleIJNS5_1CILi1EEES8_S8_EEENS6_IJNS7_ILi128EEENS7_ILi96EEENS7_ILi192EEEEEELi128ENS_10bfloat16_tEfNS_4arch4Sm90ELb1ELb0ELb1ELb1ELb1ELb0ELb0ELb1ELb1ELb1ELb1ELb0EEENS1_21CollectiveEpilogueFwdINS6_IJSA_SA_SB_EEES9_SE_SG_Li256ELb1ELb1ELb1ELb0EEENS1_36VarlenDynamicPersistentTileSchedulerILi128ELi96ELi256ELi128ELb1ELb1ELb1ELb1ELb1ELb1EEEEEEEEEvNT_6ParamsE)
        /*03f8*/ 	.word	0x00000020


	//----- nvinfo : EIATTR_REGCOUNT
	.align		4
.L_200:
        /*03fc*/ 	.byte	0x04, 0x2f
        /*03fe*/ 	.short	(.L_202 - .L_201)
	.align		4
.L_201:
        /*0400*/ 	.word	index@(_ZN7cutlass13device_kernelIN5flash11enable_sm90INS1_16FlashAttnFwdSm90INS1_25CollectiveMainloopFwdSm90ILi2EN4cute5tupleIJNS5_1CILi1EEES8_S8_EEENS6_IJNS7_ILi128EEENS7_ILi96EEENS7_ILi192EEEEEELi128ENS_10bfloat16_tEfNS_4arch4Sm90ELb1ELb0ELb1ELb0ELb1ELb0ELb0ELb1ELb1ELb1ELb1ELb0EEENS1_21CollectiveEpilogueFwdINS6_IJSA_SA_SB_EEES9_SE_SG_Li256ELb0ELb1ELb1ELb0EEENS1_19SingleTileSchedulerILb0ELb1ELb1ELi128EEEEEEEEEvNT_6ParamsE)
        /*0404*/ 	.word	0x000000a8


	//----- nvinfo : EIATTR_FRAME_SIZE
	.align		4
.L_202:
        /*0408*/ 	.byte	0x04, 0x11
        /*040a*/ 	.short	(.L_204 - .L_203)
	.align		4
.L_203:
        /*040c*/ 	.word	index@(_ZN7cutlass13device_kernelIN5flash11enable_sm90INS1_16FlashAttnFwdSm90INS1_25CollectiveMainloopFwdSm90ILi2EN4cute5tupleIJNS5_1CILi1EEES8_S8_EEENS6_IJNS7_ILi128EEENS7_ILi96EEENS7_ILi192EEEEEELi128ENS_10bfloat16_tEfNS_4arch4Sm90ELb1ELb0ELb1ELb0ELb1ELb0ELb0ELb1ELb1ELb1ELb1ELb0EEENS1_21CollectiveEpilogueFwdINS6_IJSA_SA_SB_EEES9_SE_SG_Li256ELb0ELb1ELb1ELb0EEENS1_19SingleTileSchedulerILb0ELb1ELb1ELi128EEEEEEEEEvNT_6ParamsE)
        /*0410*/ 	.word	0x00000000


	//----- nvinfo : EIATTR_REGCOUNT
	.align		4
.L_204:
        /*0414*/ 	.byte	0x04, 0x2f
        /*0416*/ 	.short	(.L_206 - .L_205)
	.align		4
.L_205:
        /*0418*/ 	.word	index@(_ZN7cutlass13device_kernelIN5flash11enable_sm90INS1_16FlashAttnFwdSm90INS1_25CollectiveMainloopFwdSm90ILi2EN4cute5tupleIJNS5_1CILi1EEES8_S8_EEENS6_IJNS7_ILi128EEENS7_ILi96EEENS7_ILi192EEEEEELi128ENS_10bfloat16_tEfNS_4arch4Sm90ELb0ELb1ELb1ELb1ELb1ELb1ELb0ELb1ELb1ELb1ELb1ELb0EEENS1_21CollectiveEpilogueFwdINS6_IJSA_SA_SB_EEES9_SE_SG_Li256ELb1ELb1ELb1ELb0EEENS1_36VarlenDynamicPersistentTileSchedulerILi128ELi96ELi256ELi128ELb1ELb1ELb1ELb1ELb0ELb1EEEEEEEEEvNT_6ParamsE)
        /*041c*/ 	.word	0x000000a8


	//----- nvinfo : EIATTR_FRAME_SIZE
	.align		4
.L_206:
        /*0420*/ 	.byte	0x04, 0x11
        /*0422*/ 	.short	(.L_208 - .L_207)
	.align		4
.L_207:
        /*0424*/ 	.word	index@(_ZN7cutlass13device_kernelIN5flash11enable_sm90INS1_16FlashAttnFwdSm90INS1_25CollectiveMainloopFwdSm90ILi2EN4cute5tupleIJNS5_1CILi1EEES8_S8_EEENS6_IJNS7_ILi128EEENS7_ILi96EEENS7_ILi192EEEEEELi128ENS_10bfloat16_tEfNS_4arch4Sm90ELb0ELb1ELb1ELb1ELb1ELb1ELb0ELb1ELb1ELb1ELb1ELb0EEENS1_21CollectiveEpilogueFwdINS6_IJSA_SA_SB_EEES9_SE_SG_Li256ELb1ELb1ELb1ELb0EEENS1_36VarlenDynamicPersistentTileSchedulerILi128ELi96ELi256ELi128ELb1ELb1ELb1ELb1ELb0ELb1EEEEEEEEEvNT_6ParamsE)
        /*0428*/ 	.word	0x00000060


	//----- nvinfo : EIATTR_REGCOUNT
	.align		4
.L_208:
        /*042c*/ 	.byte	0x04, 0x2f
        /*042e*/ 	.short	(.L_210 - .L_209)
	.align		4
.L_209:
        /*0430*/ 	.word	index@(_ZN7cutlass13device_kernelIN5flash11enable_sm90INS1_16FlashAttnFwdSm90INS1_25CollectiveMainloopFwdSm90ILi2EN4cute5tupleIJNS5_1CILi1EEES8_S8_EEENS6_IJNS7_ILi128EEENS7_ILi96EEENS7_ILi192EEEEEELi128ENS_10bfloat16_tEfNS_4arch4Sm90ELb0ELb1ELb1ELb1ELb1ELb0ELb0ELb1ELb1ELb1ELb1ELb0EEENS1_21CollectiveEpilogueFwdINS6_IJSA_SA_SB_EEES9_SE_SG_Li256ELb1ELb1ELb1ELb0EEENS1_36VarlenDynamicPersistentTileSchedulerILi128ELi96ELi256ELi128ELb1ELb1ELb1ELb1ELb0ELb1EEEEEEEEEvNT_6ParamsE)
        /*0434*/ 	.word	0x000000a8


	//----- nvinfo : EIATTR_FRAME_SIZE
	.align		4
.L_210:
        /*0438*/ 	.byte	0x04, 0x11
        /*043a*/ 	.short	(.L_212 - .L_211)
	.align		4
.L_211:
        /*043c*/ 	.word	index@(_ZN7cutlass13device_kernelIN5flash11enable_sm90INS1_16FlashAttnFwdSm90INS1_25CollectiveMainloopFwdSm90ILi2EN4cute5tupleIJNS5_1CILi1EEES8_S8_EEENS6_IJNS7_ILi128EEENS7_ILi96EEENS7_ILi192EEEEEELi128ENS_10bfloat16_tEfNS_4arch4Sm90ELb0ELb1ELb1ELb1ELb1ELb0ELb0ELb1ELb1ELb1ELb1ELb0EEENS1_21CollectiveEpilogueFwdINS6_IJSA_SA_SB_EEES9_SE_SG_Li256ELb1ELb1ELb1ELb0EEENS1_36VarlenDynamicPersistentTileSchedulerILi128ELi96ELi256ELi128ELb1ELb1ELb1ELb1ELb0ELb1EEEEEEEEEvNT_6ParamsE)
        /*0440*/ 	.word	0x00000018


	//----- nvinfo : EIATTR_REGCOUNT
	.align		4
.L_212:
        /*0444*/ 	.byte	0x04, 0x2f
        /*0446*/ 	.short	(.L_214 - .L_213)
	.align		4
.L_213:
        /*0448*/ 	.word	index@(_ZN7cutlass13device_kernelIN5flash11enable_sm90INS1_16FlashAttnFwdSm90INS1_25CollectiveMainloopFwdSm90ILi2EN4cute5tupleIJNS5_1CILi1EEES8_S8_EEENS6_IJNS7_ILi128EEENS7_ILi96EEENS7_ILi192EEEEEELi128ENS_10bfloat16_tEfNS_4arch4Sm90ELb0ELb1ELb1ELb0ELb1ELb0ELb0ELb1ELb1ELb1ELb1ELb0EEENS1_21CollectiveEpilogueFwdINS6_IJSA_SA_SB_EEES9_SE_SG_Li256ELb0ELb1ELb1ELb0EEENS1_19SingleTileSchedulerILb0ELb1ELb1ELi128EEEEEEEEEvNT_6ParamsE)
        /*044c*/ 	.word	0x000000a8


	//----- nvinfo : EIATTR_FRAME_SIZE
	.align		4
.L_214:
        /*0450*/ 	.byte	0x04, 0x11
        /*0452*/ 	.short	(.L_216 - .L_215)
	.align		4
.L_215:
        /*0454*/ 	.word	index@(_ZN7cutlass13device_kernelIN5flash11enable_sm90INS1_16FlashAttnFwdSm90INS1_25CollectiveMainloopFwdSm90ILi2EN4cute5tupleIJNS5_1CILi1EEES8_S8_EEENS6_IJNS7_ILi128EEENS7_ILi96EEENS7_ILi192EEEEEELi128ENS_10bfloat16_tEfNS_4arch4Sm90ELb0ELb1ELb1ELb0ELb1ELb0ELb0ELb1ELb1ELb1ELb1ELb0EEENS1_21CollectiveEpilogueFwdINS6_IJSA_SA_SB_EEES9_SE_SG_Li256ELb0ELb1ELb1ELb0EEENS1_19SingleTileSchedulerILb0ELb1ELb1ELi128EEEEEEEEEvNT_6ParamsE)
        /*0458*/ 	.word	0x00000008


	//----- nvinfo : EIATTR_REGCOUNT
	.align		4
.L_216:
        /*045c*/ 	.byte	0x04, 0x2f
        /*045e*/ 	.short	(.L_218 - .L_217)
	.align		4
.L_217:
        /*0460*/ 	.word	index@(_ZN7cutlass13device_kernelIN5flash11enable_sm90INS1_16FlashAttnFwdSm90INS1_25CollectiveMainloopFwdSm90ILi2EN4cute5tupleIJNS5_1CILi1EEES8_S8_EEENS6_IJNS7_ILi128EEENS7_ILi96EEENS7_ILi192EEEEEELi128ENS_10bfloat16_tEfNS_4arch4Sm90ELb0ELb0ELb1ELb1ELb1ELb1ELb0ELb1ELb1ELb1ELb1ELb0EEENS1_21CollectiveEpilogueFwdINS6_IJSA_SA_SB_EEES9_SE_SG_Li256ELb1ELb1ELb1ELb0EEENS1_36VarlenDynamicPersistentTileSchedulerILi128ELi96ELi256ELi128ELb1ELb1ELb1ELb0ELb1ELb1EEEEEEEEEvNT_6ParamsE)
        /*0464*/ 	.word	0x000000a8


	//----- nvinfo : EIATTR_FRAME_SIZE
	.align		4
.L_218:
        /*0468*/ 	.byte	0x04, 0x11
        /*046a*/ 	.short	(.L_220 - .L_219)
	.align		4
.L_219:
        /*046c*/ 	.word	index@(_ZN7cutlass13device_kernelIN5flash11enable_sm90INS1_16FlashAttnFwdSm90INS1_25CollectiveMainloopFwdSm90ILi2EN4cute5tupleIJNS5_1CILi1EEES8_S8_EEENS6_IJNS7_ILi128EEENS7_ILi96EEENS7_ILi192EEEEEELi128ENS_10bfloat16_tEfNS_4arch4Sm90ELb0ELb0ELb1ELb1ELb1ELb1ELb0ELb1ELb1ELb1ELb1ELb0EEENS1_21CollectiveEpilogueFwdINS6_IJSA_SA_SB_EEES9_SE_SG_Li256ELb1ELb1ELb1ELb0EEENS1_36VarlenDynamicPersistentTileSchedulerILi128ELi96ELi256ELi128ELb1ELb1ELb1ELb0ELb1ELb1EEEEEEEEEvNT_6ParamsE)
        /*0470*/ 	.word	0x00000088


	//----- nvinfo : EIATTR_REGCOUNT
	.align		4
.L_220:
        /*0474*/ 	.byte	0x04, 0x2f
        /*0476*/ 	.short	(.L_222 - .L_221)
	.align		4
.L_221:
        /*0478*/ 	.word	index@(_ZN7cutlass13device_kernelIN5flash11enable_sm90INS1_16FlashAttnFwdSm90INS1_25CollectiveMainloopFwdSm90ILi2EN4cute5tupleIJNS5_1CILi1EEES8_S8_EEENS6_IJNS7_ILi128EEENS7_ILi96EEENS7_ILi192EEEEEELi128ENS_10bfloat16_tEfNS_4arch4Sm90ELb0ELb0ELb1ELb1ELb1ELb0ELb0ELb1ELb1ELb1ELb1ELb0EEENS1_21CollectiveEpilogueFwdINS6_IJSA_SA_SB_EEES9_SE_SG_Li256ELb1ELb1ELb1ELb0EEENS1_36VarlenDynamicPersistentTileSchedulerILi128ELi96ELi256ELi128ELb1ELb1ELb1ELb0ELb1ELb1EEEEEEEEEvNT_6ParamsE)
        /*047c*/ 	.word	0x000000a8


	//----- nvinfo : EIATTR_FRAME_SIZE
	.align		4
.L_222:
        /*0480*/ 	.byte	0x04, 0x11
        /*0482*/ 	.short	(.L_224 - .L_223)
	.align		4
.L_223:
        /*0484*/ 	.word	index@(_ZN7cutlass13device_kernelIN5flash11enable_sm90INS1_16FlashAttnFwdSm90INS1_25CollectiveMainloopFwdSm90ILi2EN4cute5tupleIJNS5_1CILi1EEES8_S8_EEENS6_IJNS7_ILi128EEENS7_ILi96EEENS7_ILi192EEEEEELi128ENS_10bfloat16_tEfNS_4arch4Sm90ELb0ELb0ELb1ELb1ELb1ELb0ELb0ELb1ELb1ELb1ELb1ELb0EEENS1_21CollectiveEpilogueFwdINS6_IJSA_SA_SB_EEES9_SE_SG_Li256ELb1ELb1ELb1ELb0EEENS1_36VarlenDynamicPersistentTileSchedulerILi128ELi96ELi256ELi128ELb1ELb1ELb1ELb0ELb1ELb1EEEEEEEEEvNT_6ParamsE)
        /*0488*/ 	.word	0x00000020


	//----- nvinfo : EIATTR_REGCOUNT
	.align		4
.L_224:
        /*048c*/ 	.byte	0x04, 0x2f
        /*048e*/ 	.short	(.L_226 - .L_225)
	.align		4
.L_225:
        /*0490*/ 	.word	index@(_ZN7cutlass13device_kernelIN5flash11enable_sm90INS1_16FlashAttnFwdSm90INS1_25CollectiveMainloopFwdSm90ILi2EN4cute5tupleIJNS5_1CILi1EEES8_S8_EEENS6_IJNS7_ILi128EEENS7_ILi96EEENS7_ILi192EEEEEELi128ENS_10bfloat16_tEfNS_4arch4Sm90ELb0ELb0ELb1ELb0ELb1ELb0ELb0ELb1ELb1ELb1ELb1ELb0EEENS1_21CollectiveEpilogueFwdINS6_IJSA_SA_SB_EEES9_SE_SG_Li256ELb0ELb1ELb1ELb0EEENS1_19SingleTileSchedulerILb0ELb1ELb1ELi128EEEEEEEEEvNT_6ParamsE)
        /*0494*/ 	.word	0x000000a8


	//----- nvinfo : EIATTR_FRAME_SIZE
	.align		4
.L_226:
        /*0498*/ 	.byte	0x04, 0x11
        /*049a*/ 	.short	(.L_228 - .L_227)
	.align		4
.L_227:
        /*049c*/ 	.word	index@(_ZN7cutlass13device_kernelIN5flash11enable_sm90INS1_16FlashAttnFwdSm90INS1_25CollectiveMainloopFwdSm90ILi2EN4cute5tupleIJNS5_1CILi1EEES8_S8_EEENS6_IJNS7_ILi128EEENS7_ILi96EEENS7_ILi192EEEEEELi128ENS_10bfloat16_tEfNS_4arch4Sm90ELb0ELb0ELb1ELb0ELb1ELb0ELb0ELb1ELb1ELb1ELb1ELb0EEENS1_21CollectiveEpilogueFwdINS6_IJSA_SA_SB_EEES9_SE_SG_Li256ELb0ELb1ELb1ELb0EEENS1_19SingleTileSchedulerILb0ELb1ELb1ELi128EEEEEEEEEvNT_6ParamsE)
        /*04a0*/ 	.word	0x00000000


	//----- nvinfo : EIATTR_MIN_STACK_SIZE
	.align		4
.L_228:
        /*04a4*/ 	.byte	0x04, 0x12
        /*04a6*/ 	.short	(.L_230 - .L_229)
	.align		4
.L_229:
        /*04a8*/ 	.word	index@(_ZN7cutlass13device_kernelIN5flash11enable_sm90INS1_16FlashAttnFwdSm90INS1_25CollectiveMainloopFwdSm90ILi2EN4cute5tupleIJNS5_1CILi1EEES8_S8_EEENS6_IJNS7_ILi128EEENS7_ILi96EEENS7_ILi192EEEEEELi128ENS_10bfloat16_tEfNS_4arch4Sm90ELb0ELb0ELb1ELb0ELb1ELb0ELb0ELb1ELb1ELb1ELb1ELb0EEENS1_21CollectiveEpilogueFwdINS6_IJSA_SA_SB_EEES9_SE_SG_Li256ELb0ELb1ELb1ELb0EEENS1_19SingleTileSchedulerILb0ELb1ELb1ELi128EEEEEEEEEvNT_6ParamsE)
        /*04ac*/ 	.word	0x00000000


	//----- nvinfo : EIATTR_MIN_STACK_SIZE
	.align		4
.L_230:
        /*04b0*/ 	.byte	0x04, 0x12
        /*04b2*/ 	.short	(.L_232 - .L_231)
	.align		4
.L_231:
        /*04b4*/ 	.word	index@(_ZN7cutlass13device_kernelIN5flash11enable_sm90INS1_16FlashAttnFwdSm90INS1_25CollectiveMainloopFwdSm90ILi2EN4cute5tupleIJNS5_1CILi1EEES8_S8_EEENS6_IJNS7_ILi128EEENS7_ILi96EEENS7_ILi192EEEEEELi128ENS_10bfloat16_tEfNS_4arch4Sm90ELb0ELb0ELb1ELb1ELb1ELb0ELb0ELb1ELb1ELb1ELb1ELb0EEENS1_21CollectiveEpilogueFwdINS6_IJSA_SA_SB_EEES9_SE_SG_Li256ELb1ELb1ELb1ELb0EEENS1_36VarlenDynamicPersistentTileSchedulerILi128ELi96ELi256ELi128ELb1ELb1ELb1ELb0ELb1ELb1EEEEEEEEEvNT_6ParamsE)
        /*04b8*/ 	.word	0x00000020


	//----- nvinfo : EIATTR_MIN_STACK_SIZE
	.align		4
.L_232:
        /*04bc*/ 	.byte	0x04, 0x12
        /*04be*/ 	.short	(.L_234 - .L_233)
	.align		4
.L_233:
        /*04c0*/ 	.word	index@(_ZN7cutlass13device_kernelIN5flash11enable_sm90INS1_16FlashAttnFwdSm90INS1_25CollectiveMainloopFwdSm90ILi2EN4cute5tupleIJNS5_1CILi1EEES8_S8_EEENS6_IJNS7_ILi128EEENS7_ILi96EEENS7_ILi192EEEEEELi128ENS_10bfloat16_tEfNS_4arch4Sm90ELb0ELb0ELb1ELb1ELb1ELb1ELb0ELb1ELb1ELb1ELb1ELb0EEENS1_21CollectiveEpilogueFwdINS6_IJSA_SA_SB_EEES9_SE_SG_Li256ELb1ELb1ELb1ELb0EEENS1_36VarlenDynamicPersistentTileSchedulerILi128ELi96ELi256ELi128ELb1ELb1ELb1ELb0ELb1ELb1EEEEEEEEEvNT_6ParamsE)
        /*04c4*/ 	.word	0x00000088


	//----- nvinfo : EIATTR_MIN_STACK_SIZE
	.align		4
.L_234:
        /*04c8*/ 	.byte	0x04, 0x12
        /*04ca*/ 	.short	(.L_236 - .L_235)
	.align		4
.L_235:
        /*04cc*/ 	.word	index@(_ZN7cutlass13device_kernelIN5flash11enable_sm90INS1_16FlashAttnFwdSm90INS1_25CollectiveMainloopFwdSm90ILi2EN4cute5tupleIJNS5_1CILi1EEES8_S8_EEENS6_IJNS7_ILi128EEENS7_ILi96EEENS7_ILi192EEEEEELi128ENS_10bfloat16_tEfNS_4arch4Sm90ELb0ELb1ELb1ELb0ELb1ELb0ELb0ELb1ELb1ELb1ELb1ELb0EEENS1_21CollectiveEpilogueFwdINS6_IJSA_SA_SB_EEES9_SE_SG_Li256ELb0ELb1ELb1ELb0EEENS1_19SingleTileSchedulerILb0ELb1ELb1ELi128EEEEEEEEEvNT_6ParamsE)
        /*04d0*/ 	.word	0x00000008


	//----- nvinfo : EIATTR_MIN_STACK_SIZE
	.align		4
.L_236:
        /*04d4*/ 	.byte	0x04, 0x12
        /*04d6*/ 	.short	(.L_238 - .L_237)
	.align		4
.L_237:
        /*04d8*/ 	.word	index@(_ZN7cutlass13device_kernelIN5flash11enable_sm90INS1_16FlashAttnFwdSm90INS1_25CollectiveMainloopFwdSm90ILi2EN4cute5tupleIJNS5_1CILi1EEES8_S8_EEENS6_IJNS7_ILi128EEENS7_ILi96EEENS7_ILi192EEEEEELi128ENS_10bfloat16_tEfNS_4arch4Sm90ELb0ELb1ELb1ELb1ELb1ELb0ELb0ELb1ELb1ELb1ELb1ELb0EEENS1_21CollectiveEpilogueFwdINS6_IJSA_SA_SB_EEES9_SE_SG_Li256ELb1ELb1ELb1ELb0EEENS1_36VarlenDynamicPersistentTileSchedulerILi128ELi96ELi256ELi128ELb1ELb1ELb1ELb1ELb0ELb1EEEEEEEEEvNT_6ParamsE)
        /*04dc*/ 	.word	0x00000018


	//----- nvinfo : EIATTR_MIN_STACK_SIZE
	.align		4
.L_238:
        /*04e0*/ 	.byte	0x04, 0x12
        /*04e2*/ 	.short	(.L_240 - .L_239)
	.align		4
.L_239:
        /*04e4*/ 	.word	index@(_ZN7cutlass13device_kernelIN5flash11enable_sm90INS1_16FlashAttnFwdSm90INS1_25CollectiveMainloopFwdSm90ILi2EN4cute5tupleIJNS5_1CILi1EEES8_S8_EEENS6_IJNS7_ILi128EEENS7_ILi96EEENS7_ILi192EEEEEELi128ENS_10bfloat16_tEfNS_4arch4Sm90ELb0ELb1ELb1ELb1ELb1ELb1ELb0ELb1ELb1ELb1ELb1ELb0EEENS1_21CollectiveEpilogueFwdINS6_IJSA_SA_SB_EEES9_SE_SG_Li256ELb1ELb1ELb1ELb0EEENS1_36VarlenDynamicPersistentTileSchedulerILi128ELi96ELi256ELi128ELb1ELb1ELb1ELb1ELb0ELb1EEEEEEEEEvNT_6ParamsE)
        /*04e8*/ 	.word	0x00000060


	//----- nvinfo : EIATTR_MIN_STACK_SIZE
	.align		4
.L_240:
        /*04ec*/ 	.byte	0x04, 0x12
        /*04ee*/ 	.short	(.L_242 - .L_241)
	.align		4
.L_241:
        /*04f0*/ 	.word	index@(_ZN7cutlass13device_kernelIN5flash11enable_sm90INS1_16FlashAttnFwdSm90INS1_25CollectiveMainloopFwdSm90ILi2EN4cute5tupleIJNS5_1CILi1EEES8_S8_EEENS6_IJNS7_ILi128EEENS7_ILi96EEENS7_ILi192EEEEEELi128ENS_10bfloat16_tEfNS_4arch4Sm90ELb1ELb0ELb1ELb0ELb1ELb0ELb0ELb1ELb1ELb1ELb1ELb0EEENS1_21CollectiveEpilogueFwdINS6_IJSA_SA_SB_EEES9_SE_SG_Li256ELb0ELb1ELb1ELb0EEENS1_19SingleTileSchedulerILb0ELb1ELb1ELi128EEEEEEEEEvNT_6ParamsE)
        /*04f4*/ 	.word	0x00000000


	//----- nvinfo : EIATTR_MIN_STACK_SIZE
	.align		4
.L_242:
        /*04f8*/ 	.byte	0x04, 0x12
        /*04fa*/ 	.short	(.L_244 - .L_243)
	.align		4
.L_243:
        /*04fc*/ 	.word	index@(_ZN7cutlass13device_kernelIN5flash11enable_sm90INS1_16FlashAttnFwdSm90INS1_25CollectiveMainloopFwdSm90ILi2EN4cute5tupleIJNS5_1CILi1EEES8_S8_EEENS6_IJNS7_ILi128EEENS7_ILi96EEENS7_ILi192EEEEEELi128ENS_10bfloat16_tEfNS_4arch4Sm90ELb1ELb0ELb1ELb1ELb1ELb0ELb0ELb1ELb1ELb1ELb1ELb0EEENS1_21CollectiveEpilogueFwdINS6_IJSA_SA_SB_EEES9_SE_SG_Li256ELb1ELb1ELb1ELb0EEENS1_36VarlenDynamicPersistentTileSchedulerILi128ELi96ELi256ELi128ELb1ELb1ELb1ELb1ELb1ELb1EEEEEEEEEvNT_6ParamsE)
        /*0500*/ 	.word	0x00000020


	//----- nvinfo : EIATTR_MIN_STACK_SIZE
	.align		4
.L_244:
        /*0504*/ 	.byte	0x04, 0x12
        /*0506*/ 	.short	(.L_246 - .L_245)
	.align		4
.L_245:
        /*0508*/ 	.word	index@(_ZN7cutlass13device_kernelIN5flash11enable_sm90INS1_16FlashAttnFwdSm90INS1_25CollectiveMainloopFwdSm90ILi2EN4cute5tupleIJNS5_1CILi1EEES8_S8_EEENS6_IJNS7_ILi128EEENS7_ILi96EEENS7_ILi192EEEEEELi128ENS_10bfloat16_tEfNS_4arch4Sm90ELb1ELb0ELb1ELb1ELb1ELb1ELb0ELb1ELb1ELb1ELb1ELb0EEENS1_21CollectiveEpilogueFwdINS6_IJSA_SA_SB_EEES9_SE_SG_Li256ELb1ELb1ELb1ELb0EEENS1_36VarlenDynamicPersistentTileSchedulerILi128ELi96ELi256ELi128ELb1ELb1ELb1ELb1ELb1ELb1EEEEEEEEEvNT_6ParamsE)
        /*050c*/ 	.word	0x00000068


	//----- nvinfo : EIATTR_MIN_STACK_SIZE
	.align		4
.L_246:
        /*0510*/ 	.byte	0x04, 0x12
        /*0512*/ 	.short	(.L_248 - .L_247)
	.align		4
.L_247:
        /*0514*/ 	.word	index@(_ZN7cutlass13device_kernelIN5flash11enable_sm90INS1_16FlashAttnFwdSm90INS1_25CollectiveMainloopFwdSm90ILi2EN4cute5tupleIJNS5_1CILi1EEES8_S8_EEENS6_IJNS7_ILi64EEESA_SA_EEELi512ENS_10bfloat16_tEfNS_4arch4Sm90ELb0ELb0ELb1ELb0ELb1ELb0ELb0ELb0ELb0ELb1ELb1ELb0EEENS1_21CollectiveEpilogueFwdINS6_IJSA_NS7_ILi512EEESA_EEES9_SC_SE_Li256ELb0ELb1ELb1ELb0EEENS1_19SingleTileSchedulerILb0ELb1ELb1ELi64EEEEEEEEEvNT_6ParamsE)
        /*0518*/ 	.word	0x00000000


	//----- nvinfo : EIATTR_MIN_STACK_SIZE
	.align		4
.L_248:
        /*051c*/ 	.byte	0x04, 0x12
        /*051e*/ 	.short	(.L_250 - .L_249)
	.align		4
.L_249:
        /*0520*/ 	.word	index@(_ZN7cutlass13device_kernelIN5flash11enable_sm90INS1_16FlashAttnFwdSm90INS1_25CollectiveMainloopFwdSm90ILi2EN4cute5tupleIJNS5_1CILi1EEES8_S8_EEENS6_IJNS7_ILi64EEESA_SA_EEELi512ENS_10bfloat16_tEfNS_4arch4Sm90ELb0ELb0ELb1ELb0ELb1ELb0ELb1ELb0ELb0ELb1ELb1ELb0EEENS1_21CollectiveEpilogueFwdINS6_IJSA_NS7_ILi512EEESA_EEES9_SC_SE_Li256ELb0ELb1ELb1ELb0EEENS1_19SingleTileSchedulerILb0ELb1ELb1ELi64EEEEEEEEEvNT_6ParamsE)
        /*0524*/ 	.word	0x00000008


	//----- nvinfo : EIATTR_MIN_STACK_SIZE
	.align		4
.L_250:
        /*0528*/ 	.byte	0x04, 0x12
        /*052a*/ 	.short	(.L_252 - .L_251)
	.align		4
.L_251:
        /*052c*/ 	.word	index@(_ZN7cutlass13device_kernelIN5flash11enable_sm90INS1_16FlashAttnFwdSm90INS1_25CollectiveMainloopFwdSm90ILi2EN4cute5tupleIJNS5_1CILi1EEES8_S8_EEENS6_IJNS7_ILi64EEESA_SA_EEELi512ENS_10bfloat16_tEfNS_4arch4Sm90ELb0ELb0ELb1ELb1ELb1ELb0ELb0ELb0ELb0ELb1ELb1ELb0EEENS1_21CollectiveEpilogueFwdINS6_IJSA_NS7_ILi512EEESA_EEES9_SC_SE_Li256ELb1ELb1ELb1ELb0EEENS1_36VarlenDynamicPersistentTileSchedulerILi64ELi64ELi256ELi128ELb1ELb1ELb1ELb0ELb1ELb1EEEEEEEEEvNT_6ParamsE)
        /*0530*/ 	.word	0x00000040


	//----- nvinfo : EIATTR_MIN_STACK_SIZE
	.align		4
.L_252:
        /*0534*/ 	.byte	0x04, 0x12
        /*0536*/ 	.short	(.L_254 - .L_253)
	.align		4
.L_253:
        /*0538*/ 	.word	index@(_ZN7cutlass13device_kernelIN5flash11enable_sm90INS1_16FlashAttnFwdSm90INS1_25CollectiveMainloopFwdSm90ILi2EN4cute5tupleIJNS5_1CILi1EEES8_S8_EEENS6_IJNS7_ILi64EEESA_SA_EEELi512ENS_10bfloat16_tEfNS_4arch4Sm90ELb0ELb0ELb1ELb1ELb1ELb1ELb0ELb0ELb0ELb1ELb1ELb0EEENS1_21CollectiveEpilogueFwdINS6_IJSA_NS7_ILi512EEESA_EEES9_SC_SE_Li256ELb1ELb1ELb1ELb0EEENS1_36VarlenDynamicPersistentTileSchedulerILi64ELi64ELi256ELi128ELb1ELb1ELb1ELb0ELb1ELb1EEEEEEEEEvNT_6ParamsE)
        /*053c*/ 	.word	0x00000060


	//----- nvinfo : EIATTR_MIN_STACK_SIZE
	.align		4
.L_254:
        /*0540*/ 	.byte	0x04, 0x12
        /*0542*/ 	.short	(.L_256 - .L_255)
	.align		4
.L_255:
        /*0544*/ 	.word	index@(_ZN7cutlass13device_kernelIN5flash11enable_sm90INS1_16FlashAttnFwdSm90INS1_25CollectiveMainloopFwdSm90ILi2EN4cute5tupleIJNS5_1CILi1EEES8_S8_EEENS6_IJNS7_ILi64EEESA_SA_EEELi512ENS_10bfloat16_tEfNS_4arch4Sm90ELb0ELb0ELb1ELb1ELb1ELb0ELb1ELb0ELb0ELb1ELb1ELb0EEENS1_21CollectiveEpilogueFwdINS6_IJSA_NS7_ILi512EEESA_EEES9_SC_SE_Li256ELb1ELb1ELb1ELb0EEENS1_36VarlenDynamicPersistentTileSchedulerILi64ELi64ELi256ELi128ELb1ELb1ELb1ELb0ELb1ELb1EEEEEEEEEvNT_6ParamsE)
        /*0548*/ 	.word	0x00000038


	//----- nvinfo : EIATTR_MIN_STACK_SIZE
	.align		4
.L_256:
        /*054c*/ 	.byte	0x04, 0x12
        /*054e*/ 	.short	(.L_258 - .L_257)
	.align		4
.L_257:
        /*0550*/ 	.word	index@(_ZN7cutlass13device_kernelIN5flash11enable_sm90INS1_16FlashAttnFwdSm90INS1_25CollectiveMainloopFwdSm90ILi2EN4cute5tupleIJNS5_1CILi1EEES8_S8_EEENS6_IJNS7_ILi64EEESA_SA_EEELi512ENS_10bfloat16_tEfNS_4arch4Sm90ELb0ELb0ELb1ELb1ELb1ELb1ELb1ELb0ELb0ELb1ELb1ELb0EEENS1_21CollectiveEpilogueFwdINS6_IJSA_NS7_ILi512EEESA_EEES9_SC_SE_Li256ELb1ELb1ELb1ELb0EEENS1_36VarlenDynamicPersistentTileSchedulerILi64ELi64ELi256ELi128ELb1ELb1ELb1ELb0ELb1ELb1EEEEEEEEEvNT_6ParamsE)
        /*0554*/ 	.word	0x00000070


	//----- nvinfo : EIATTR_MIN_STACK_SIZE
	.align		4
.L_258:
        /*0558*/ 	.byte	0x04, 0x12
        /*055a*/ 	.short	(.L_260 - .L_259)
	.align		4
.L_259:
        /*055c*/ 	.word	index@(_ZN7cutlass13device_kernelIN5flash11enable_sm90INS1_16FlashAttnFwdSm90INS1_25CollectiveMainloopFwdSm90ILi2EN4cute5tupleIJNS5_1CILi1EEES8_S8_EEENS6_IJNS7_ILi64EEESA_SA_EEELi512ENS_10bfloat16_tEfNS_4arch4Sm90ELb0ELb1ELb1ELb0ELb1ELb0ELb0ELb0ELb0ELb1ELb1ELb0EEENS1_21CollectiveEpilogueFwdINS6_IJSA_NS7_ILi512EEESA_EEES9_SC_SE_Li256ELb0ELb1ELb1ELb0EEENS1_19SingleTileSchedulerILb0ELb1ELb1ELi64EEEEEEEEEvNT_6ParamsE)
        /*0560*/ 	.word	0x00000000


	//----- nvinfo : EIATTR_MIN_STACK_SIZE
	.align		4
.L_260:
        /*0564*/ 	.byte	0x04, 0x12
        /*0566*/ 	.short	(.L_262 - .L_261)
	.align		4
.L_261:
        /*0568*/ 	.word	index@(_ZN7cutlass13device_kernelIN5flash11enable_sm90INS1_16FlashAttnFwdSm90INS1_25CollectiveMainloopFwdSm90ILi2EN4cute5tupleIJNS5_1CILi1EEES8_S8_EEENS6_IJNS7_ILi64EEESA_SA_EEELi512ENS_10bfloat16_tEfNS_4arch4Sm90ELb0ELb1ELb1ELb0ELb1ELb0ELb1ELb0ELb0ELb1ELb1ELb0EEENS1_21CollectiveEpilogueFwdINS6_IJSA_NS7_ILi512EEESA_EEES9_SC_SE_Li256ELb0ELb1ELb1ELb0EEENS1_19SingleTileSchedulerILb0ELb1ELb1ELi64EEEEEEEEEvNT_6ParamsE)
        /*056c*/ 	.word	0x00000420


	//----- nvinfo : EIATTR_MIN_STACK_SIZE
	.align		4
.L_262:
        /*0570*/ 	.byte	0x04, 0x12
        /*0572*/ 	.short	(.L_264 - .L_263)
	.align		4
.L_263:
        /*0574*/ 	.word	index@(_ZN7cutlass13device_kernelIN5flash11enable_sm90INS1_16FlashAttnFwdSm90INS1_25CollectiveMainloopFwdSm90ILi2EN4cute5tupleIJNS5_1CILi1EEES8_S8_EEENS6_IJNS7_ILi64EEESA_SA_EEELi512ENS_10bfloat16_tEfNS_4arch4Sm90ELb0ELb1ELb1ELb1ELb1ELb0ELb0ELb0ELb0ELb1ELb1ELb0EEENS1_21CollectiveEpilogueFwdINS6_IJSA_NS7_ILi512EEESA_EEES9_SC_SE_Li256ELb1ELb1ELb1ELb0EEENS1_36VarlenDynamicPersistentTileSchedulerILi64ELi64ELi256ELi128ELb1ELb1ELb1ELb1ELb0ELb1EEEEEEEEEvNT_6ParamsE)
        /*0578*/ 	.word	0x00000028


	//----- nvinfo : EIATTR_MIN_STACK_SIZE
	.align		4
.L_264:
        /*057c*/ 	.byte	0x04, 0x12
        /*057e*/ 	.short	(.L_266 - .L_265)
	.align		4
.L_265:
        /*0580*/ 	.word	index@(_ZN7cutlass13device_kernelIN5flash11enable_sm90INS1_16FlashAttnFwdSm90INS1_25CollectiveMainloopFwdSm90ILi2EN4cute5tupleIJNS5_1CILi1EEES8_S8_EEENS6_IJNS7_ILi64EEESA_SA_EEELi512ENS_10bfloat16_tEfNS_4arch4Sm90ELb0ELb1ELb1ELb1ELb1ELb1ELb0ELb0ELb0ELb1ELb1ELb0EEENS1_21CollectiveEpilogueFwdINS6_IJSA_NS7_ILi512EEESA_EEES9_SC_SE_Li256ELb1ELb1ELb1ELb0EEENS1_36VarlenDynamicPersistentTileSchedulerILi64ELi64ELi256ELi128ELb1ELb1ELb1ELb1ELb0ELb1EEEEEEEEEvNT_6ParamsE)
        /*0584*/ 	.word	0x00000070


	//----- nvinfo : EIATTR_MIN_STACK_SIZE
	.align		4
.L_266:
        /*0588*/ 	.byte	0x04, 0x12
        /*058a*/ 	.short	(.L_268 - .L_267)
	.align		4
.L_267:
        /*058c*/ 	.word	index@(_ZN7cutlass13device_kernelIN5flash11enable_sm90INS1_16FlashAttnFwdSm90INS1_25CollectiveMainloopFwdSm90ILi2EN4cute5tupleIJNS5_1CILi1EEES8_S8_EEENS6_IJNS7_ILi64EEESA_SA_EEELi512ENS_10bfloat16_tEfNS_4arch4Sm90ELb0ELb1ELb1ELb1ELb1ELb0ELb1ELb0ELb0ELb1ELb1ELb0EEENS1_21CollectiveEpilogueFwdINS6_IJSA_NS7_ILi512EEESA_EEES9_SC_SE_Li256ELb1ELb1ELb1ELb0EEENS1_36VarlenDynamicPersistentTileSchedulerILi64ELi64ELi256ELi128ELb1ELb1ELb1ELb1ELb0ELb1EEEEEEEEEvNT_6ParamsE)
        /*0590*/ 	.word	0x00000460


	//----- nvinfo : EIATTR_MIN_STACK_SIZE
	.align		4
.L_268:
        /*0594*/ 	.byte	0x04, 0x12
        /*0596*/ 	.short	(.L_270 - .L_269)
	.align		4
.L_269:
        /*0598*/ 	.word	index@(_ZN7cutlass13device_kernelIN5flash11enable_sm90INS1_16FlashAttnFwdSm90INS1_25CollectiveMainloopFwdSm90ILi2EN4cute5tupleIJNS5_1CILi1EEES8_S8_EEENS6_IJNS7_ILi64EEESA_SA_EEELi512ENS_10bfloat16_tEfNS_4arch4Sm90ELb0ELb1ELb1ELb1ELb1ELb1ELb1ELb0ELb0ELb1ELb1ELb0EEENS1_21CollectiveEpilogueFwdINS6_IJSA_NS7_ILi512EEESA_EEES9_SC_SE_Li256ELb1ELb1ELb1ELb0EEENS1_36VarlenDynamicPersistentTileSchedulerILi64ELi64ELi256ELi128ELb1ELb1ELb1ELb1ELb0ELb1EEEEEEEEEvNT_6ParamsE)
        /*059c*/ 	.word	0x00000470


	//----- nvinfo : EIATTR_MIN_STACK_SIZE
	.align		4
.L_270:
        /*05a0*/ 	.byte	0x04, 0x12
        /*05a2*/ 	.short	(.L_272 - .L_271)
	.align		4
.L_271:
        /*05a4*/ 	.word	index@(_ZN7cutlass13device_kernelIN5flash11enable_sm90INS1_16FlashAttnFwdSm90INS1_25CollectiveMainloopFwdSm90ILi2EN4cute5tupleIJNS5_1CILi1EEES8_S8_EEENS6_IJNS7_ILi64EEESA_SA_EEELi512ENS_10bfloat16_tEfNS_4arch4Sm90ELb1ELb0ELb1ELb0ELb1ELb0ELb0ELb0ELb0ELb1ELb1ELb0EEENS1_21CollectiveEpilogueFwdINS6_IJSA_NS7_ILi512EEESA_EEES9_SC_SE_Li256ELb0ELb1ELb1ELb0EEENS1_19SingleTileSchedulerILb0ELb1ELb1ELi64EEEEEEEEEvNT_6ParamsE)
        /*05a8*/ 	.word	0x00000000


	//----- nvinfo : EIATTR_MIN_STACK_SIZE
	.align		4
.L_272:
        /*05ac*/ 	.byte	0x04, 0x12
        /*05ae*/ 	.short	(.L_274 - .L_273)
	.align		4
.L_273:
        /*05b0*/ 	.word	index@(_ZN7cutlass13device_kernelIN5flash11enable_sm90INS1_16FlashAttnFwdSm90INS1_25CollectiveMainloopFwdSm90ILi2EN4cute5tupleIJNS5_1CILi1EEES8_S8_EEENS6_IJNS7_ILi64EEESA_SA_EEELi512ENS_10bfloat16_tEfNS_4arch4Sm90ELb1ELb0ELb1ELb0ELb1ELb0ELb1ELb0ELb0ELb1ELb1ELb0EEENS1_21CollectiveEpilogueFwdINS6_IJSA_NS7_ILi512EEESA_EEES9_SC_SE_Li256ELb0ELb1ELb1ELb0EEENS1_19SingleTileSchedulerILb0ELb1ELb1ELi64EEEEEEEEEvNT_6ParamsE)
        /*05b4*/ 	.word	0x00000008


	//----- nvinfo : EIATTR_MIN_STACK_SIZE
	.align		4
.L_274:
        /*05b8*/ 	.byte	0x04, 0x12
        /*05ba*/ 	.short	(.L_276 - .L_275)
	.align		4
.L_275:
        /*05bc*/ 	.word	index@(_ZN7cutlass13device_kernelIN5flash11enable_sm90INS1_16FlashAttnFwdSm90INS1_25CollectiveMainloopFwdSm90ILi2EN4cute5tupleIJNS5_1CILi1EEES8_S8_EEENS6_IJNS7_ILi64EEESA_SA_EEELi512ENS_10bfloat16_tEfNS_4arch4Sm90ELb1ELb0ELb1ELb1ELb1ELb0ELb0ELb0ELb0ELb1ELb1ELb0EEENS1_21CollectiveEpilogueFwdINS6_IJSA_NS7_ILi512EEESA_EEES9_SC_SE_Li256ELb1ELb1ELb1ELb0EEENS1_36VarlenDynamicPersistentTileSchedulerILi64ELi64ELi256ELi128ELb1ELb1ELb1ELb1ELb1ELb1EEEEEEEEEvNT_6ParamsE)
        /*05c0*/ 	.word	0x00000038


	//----- nvinfo : EIATTR_MIN_STACK_SIZE
	.align		4
.L_276:
        /*05c4*/ 	.byte	0x04, 0x12
        /*05c6*/ 	.short	(.L_278 - .L_277)
	.align		4
.L_277:
        /*05c8*/ 	.word	index@(_ZN7cutlass13device_kernelIN5flash11enable_sm90INS1_16FlashAttnFwdSm90INS1_25CollectiveMainloopFwdSm90ILi2EN4cute5tupleIJNS5_1CILi1EEES8_S8_EEENS6_IJNS7_ILi64EEESA_SA_EEELi512ENS_10bfloat16_tEfNS_4arch4Sm90ELb1ELb0ELb1ELb1ELb1ELb1ELb0ELb0ELb0ELb1ELb1ELb0EEENS1_21CollectiveEpilogueFwdINS6_IJSA_NS7_ILi512EEESA_EEES9_SC_SE_Li256ELb1ELb1ELb1ELb0EEENS1_36VarlenDynamicPersistentTileSchedulerILi64ELi64ELi256ELi128ELb1ELb1ELb1ELb1ELb1ELb1EEEEEEEEEvNT_6ParamsE)
        /*05cc*/ 	.word	0x00000068


	//----- nvinfo : EIATTR_MIN_STACK_SIZE
	.align		4
.L_278:
        /*05d0*/ 	.byte	0x04, 0x12
        /*05d2*/ 	.short	(.L_280 - .L_279)
	.align		4
.L_279:
        /*05d4*/ 	.word	index@(_ZN7cutlass13device_kernelIN5flash11enable_sm90INS1_16FlashAttnFwdSm90INS1_25CollectiveMainloopFwdSm90ILi2EN4cute5tupleIJNS5_1CILi1EEES8_S8_EEENS6_IJNS7_ILi64EEESA_SA_EEELi512ENS_10bfloat16_tEfNS_4arch4Sm90ELb1ELb0ELb1ELb1ELb1ELb0ELb1ELb0ELb0ELb1ELb1ELb0EEENS1_21CollectiveEpilogueFwdINS6_IJSA_NS7_ILi512EEESA_EEES9_SC_SE_Li256ELb1ELb1ELb1ELb0EEENS1_36VarlenDynamicPersistentTileSchedulerILi64ELi64ELi256ELi128ELb1ELb1ELb1ELb1ELb1ELb1EEEEEEEEEvNT_6ParamsE)
        /*05d8*/ 	.word	0x00000030


	//----- nvinfo : EIATTR_MIN_STACK_SIZE
	.align		4
.L_280:
        /*05dc*/ 	.byte	0x04, 0x12
        /*05de*/ 	.short	(.L_282 - .L_281)
	.align		4
.L_281:
        /*05e0*/ 	.word	index@(_ZN7cutlass13device_kernelIN5flash11enable_sm90INS1_16FlashAttnFwdSm90INS1_25CollectiveMainloopFwdSm90ILi2EN4cute5tupleIJNS5_1CILi1EEES8_S8_EEENS6_IJNS7_ILi64EEESA_SA_EEELi512ENS_10bfloat16_tEfNS_4arch4Sm90ELb1ELb0ELb1ELb1ELb1ELb1ELb1ELb0ELb0ELb1ELb1ELb0EEENS1_21CollectiveEpilogueFwdINS6_IJSA_NS7_ILi512EEESA_EEES9_SC_SE_Li256ELb1ELb1ELb1ELb0EEENS1_36VarlenDynamicPersistentTileSchedulerILi64ELi64ELi256ELi128ELb1ELb1ELb1ELb1ELb1ELb1EEEEEEEEEvNT_6ParamsE)
        /*05e4*/ 	.word	0x00000088


	//----- nvinfo : EIATTR_MIN_STACK_SIZE
	.align		4
.L_282:
        /*05e8*/ 	.byte	0x04, 0x12
        /*05ea*/ 	.short	(.L_284 - .L_283)
	.align		4
.L_283:
        /*05ec*/ 	.word	index@(_ZN7cutlass13device_kernelIN5flash11enable_sm90INS1_16FlashAttnFwdSm90INS1_25CollectiveMainloopFwdSm90ILi2EN4cute5tupleIJNS5_1CILi1EEES8_S8_EEENS6_IJNS7_ILi128EEENS7_ILi96EEENS7_ILi64EEEEEELi256ENS_10bfloat16_tEfNS_4arch4Sm90ELb0ELb0ELb1ELb0ELb1ELb0ELb0ELb1ELb0ELb1ELb1ELb0EEENS1_21CollectiveEpilogueFwdINS6_IJSA_NS7_ILi256EEESB_EEES9_SE_SG_Li256ELb0ELb1ELb1ELb0EEENS1_19SingleTileSchedulerILb0ELb1ELb1ELi128EEEEEEEEEvNT_6ParamsE)
        /*05f0*/ 	.word	0x00000000


	//----- nvinfo : EIATTR_MIN_STACK_SIZE
	.align		4
.L_284:
        /*05f4*/ 	.byte	0x04, 0x12
        /*05f6*/ 	.short	(.L_286 - .L_285)
	.align		4
.L_285:
        /*05f8*/ 	.word	index@(_ZN7cutlass13device_kernelIN5flash11enable_sm90INS1_16FlashAttnFwdSm90INS1_25CollectiveMainloopFwdSm90ILi2EN4cute5tupleIJNS5_1CILi1EEES8_S8_EEENS6_IJNS7_ILi128EEENS7_ILi96EEENS7_ILi64EEEEEELi256ENS_10bfloat16_tEfNS_4arch4Sm90ELb0ELb0ELb1ELb0ELb1ELb0ELb1ELb1ELb0ELb1ELb1ELb0EEENS1_21CollectiveEpilogueFwdINS6_IJSA_NS7_ILi256EEESB_EEES9_SE_SG_Li256ELb0ELb1ELb1ELb0EEENS1_19SingleTileSchedulerILb0ELb1ELb1ELi128EEEEEEEEEvNT_6ParamsE)
        /*05fc*/ 	.word	0x00000008


	//----- nvinfo : EIATTR_MIN_STACK_SIZE
	.align		4
.L_286:
        /*0600*/ 	.byte	0x04, 0x12
        /*0602*/ 	.short	(.L_288 - .L_287)
	.align		4
.L_287:
        /*0604*/ 	.word	index@(_ZN7cutlass13device_kernelIN5flash11enable_sm90INS1_16FlashAttnFwdSm90INS1_25CollectiveMainloopFwdSm90ILi2EN4cute5tupleIJNS5_1CILi1EEES8_S8_EEENS6_IJNS7_ILi128EEENS7_ILi96EEENS7_ILi64EEEEEELi256ENS_10bfloat16_tEfNS_4arch4Sm90ELb0ELb0ELb1ELb1ELb1ELb0ELb0ELb1ELb0ELb1ELb1ELb0EEENS1_21CollectiveEpilogueFwdINS6_IJSA_NS7_ILi256EEESB_EEES9_SE_SG_Li256ELb1ELb1ELb1ELb0EEENS1_36VarlenDynamicPersistentTileSchedulerILi128ELi96ELi256ELi128ELb1ELb1ELb1ELb0ELb1ELb1EEEEEEEEEvNT_6ParamsE)
        /*0608*/ 	.word	0x00000038


	//----- nvinfo : EIATTR_MIN_STACK_SIZE
	.align		4
.L_288:
        /*060c*/ 	.byte	0x04, 0x12
        /*060e*/ 	.short	(.L_290 - .L_289)
	.align		4
.L_289:
        /*0610*/ 	.word	index@(_ZN7cutlass13device_kernelIN5flash11enable_sm90INS1_16FlashAttnFwdSm90INS1_25CollectiveMainloopFwdSm90ILi2EN4cute5tupleIJNS5_1CILi1EEES8_S8_EEENS6_IJNS7_ILi128EEENS7_ILi96EEENS7_ILi64EEEEEELi256ENS_10bfloat16_tEfNS_4arch4Sm90ELb0ELb0ELb1ELb1ELb1ELb1ELb0ELb1ELb0ELb1ELb1ELb0EEENS1_21CollectiveEpilogueFwdINS6_IJSA_NS7_ILi256EEESB_EEES9_SE_SG_Li256ELb1ELb1ELb1ELb0EEENS1_36VarlenDynamicPersistentTileSchedulerILi128ELi96ELi256ELi128ELb1ELb1ELb1ELb0ELb1ELb1EEEEEEEEEvNT_6ParamsE)
        /*0614*/ 	.word	0x00000160


	//----- nvinfo : EIATTR_MIN_STACK_SIZE
	.align		4
.L_290:
        /*0618*/ 	.byte	0x04, 0x12
        /*061a*/ 	.short	(.L_292 - .L_291)
	.align		4
.L_291:
        /*061c*/ 	.word	index@(_ZN7cutlass13device_kernelIN5flash11enable_sm90INS1_16FlashAttnFwdSm90INS1_25CollectiveMainloopFwdSm90ILi2EN4cute5tupleIJNS5_1CILi1EEES8_S8_EEENS6_IJNS7_ILi128EEENS7_ILi96EEENS7_ILi64EEEEEELi256ENS_10bfloat16_tEfNS_4arch4Sm90ELb0ELb0ELb1ELb1ELb1ELb0ELb1ELb1ELb0ELb1ELb1ELb0EEENS1_21CollectiveEpilogueFwdINS6_IJSA_NS7_ILi256EEESB_EEES9_SE_SG_Li256ELb1ELb1ELb1ELb0EEENS1_36VarlenDynamicPersistentTileSchedulerILi128ELi96ELi256ELi128ELb1ELb1ELb1ELb0ELb1ELb1EEEEEEEEEvNT_6ParamsE)
        /*0620*/ 	.word	0x00000040


	//----- nvinfo : EIATTR_MIN_STACK_SIZE
	.align		4
.L_292:
        /*0624*/ 	.byte	0x04, 0x12
        /*0626*/ 	.short	(.L_294 - .L_293)
	.align		4
.L_293:
        /*0628*/ 	.word	index@(_ZN7cutlass13device_kernelIN5flash11enable_sm90INS1_16FlashAttnFwdSm90INS1_25CollectiveMainloopFwdSm90ILi2EN4cute5tupleIJNS5_1CILi1EEES8_S8_EEENS6_IJNS7_ILi128EEENS7_ILi96EEENS7_ILi64EEEEEELi256ENS_10bfloat16_tEfNS_4arch4Sm90ELb0ELb0ELb1ELb1ELb1ELb1ELb1ELb1ELb0ELb1ELb1ELb0EEENS1_21CollectiveEpilogueFwdINS6_IJSA_NS7_ILi256EEESB_EEES9_SE_SG_Li256ELb1ELb1ELb1ELb0EEENS1_36VarlenDynamicPersistentTileSchedulerILi128ELi96ELi256ELi128ELb1ELb1ELb1ELb0ELb1ELb1EEEEEEEEEvNT_6ParamsE)
        /*062c*/ 	.word	0x000001a0


	//----- nvinfo : EIATTR_MIN_STACK_SIZE
	.align		4
.L_294:
        /*0630*/ 	.byte	0x04, 0x12
        /*0632*/ 	.short	(.L_296 - .L_295)
	.align		4
.L_295:
        /*0634*/ 	.word	index@(_ZN7cutlass13device_kernelIN5flash11enable_sm90INS1_16FlashAttnFwdSm90INS1_25CollectiveMainloopFwdSm90ILi2EN4cute5tupleIJNS5_1CILi1EEES8_S8_EEENS6_IJNS7_ILi128EEENS7_ILi96EEENS7_ILi64EEEEEELi256ENS_10bfloat16_tEfNS_4arch4Sm90ELb0ELb1ELb1ELb0ELb1ELb0ELb0ELb1ELb0ELb1ELb1ELb0EEENS1_21CollectiveEpilogueFwdINS6_IJSA_NS7_ILi256EEESB_EEES9_SE_SG_Li256ELb0ELb1ELb1ELb0EEENS1_19SingleTileSchedulerILb0ELb1ELb1ELi128EEEEEEEEEvNT_6ParamsE)
        /*0638*/ 	.word	0x00000420


	//----- nvinfo : EIATTR_MIN_STACK_SIZE
	.align		4
.L_296:
        /*063c*/ 	.byte	0x04, 0x12
        /*063e*/ 	.short	(.L_298 - .L_297)
	.align		4
.L_297:
        /*0640*/ 	.word	index@(_ZN7cutlass13device_kernelIN5flash11enable_sm90INS1_16FlashAttnFwdSm90INS1_25CollectiveMainloopFwdSm90ILi2EN4cute5tupleIJNS5_1CILi1EEES8_S8_EEENS6_IJNS7_ILi128EEENS7_ILi96EEENS7_ILi64EEEEEELi256ENS_10bfloat16_tEfNS_4arch4Sm90ELb0ELb1ELb1ELb0ELb1ELb0ELb1ELb1ELb0ELb1ELb1ELb0EEENS1_21CollectiveEpilogueFwdINS6_IJSA_NS7_ILi256EEESB_EEES9_SE_SG_Li256ELb0ELb1ELb1ELb0EEENS1_19SingleTileSchedulerILb0ELb1ELb1ELi128EEEEEEEEEvNT_6ParamsE)
        /*0644*/ 	.word	0x00006000


	//----- nvinfo : EIATTR_MIN_STACK_SIZE
	.align		4
.L_298:
        /*0648*/ 	.byte	0x04, 0x12
        /*064a*/ 	.short	(.L_300 - .L_299)
	.align		4
.L_299:
        /*064c*/ 	.word	index@(_ZN7cutlass13device_kernelIN5flash11enable_sm90INS1_16FlashAttnFwdSm90INS1_25CollectiveMainloopFwdSm90ILi2EN4cute5tupleIJNS5_1CILi1EEES8_S8_EEENS6_IJNS7_ILi128EEENS7_ILi96EEENS7_ILi64EEEEEELi256ENS_10bfloat16_tEfNS_4arch4Sm90ELb0ELb1ELb1ELb1ELb1ELb0ELb0ELb1ELb0ELb1ELb1ELb0EEENS1_21CollectiveEpilogueFwdINS6_IJSA_NS7_ILi256EEESB_EEES9_SE_SG_Li256ELb1ELb1ELb1ELb0EEENS1_36VarlenDynamicPersistentTileSchedulerILi128ELi96ELi256ELi128ELb1ELb1ELb1ELb1ELb0ELb1EEEEEEEEEvNT_6ParamsE)
        /*0650*/ 	.word	0x00000470


	//----- nvinfo : EIATTR_MIN_STACK_SIZE
	.align		4
.L_300:
        /*0654*/ 	.byte	0x04, 0x12
        /*0656*/ 	.short	(.L_302 - .L_301)
	.align		4
.L_301:
        /*0658*/ 	.word	index@(_ZN7cutlass13device_kernelIN5flash11enable_sm90INS1_16FlashAttnFwdSm90INS1_25CollectiveMainloopFwdSm90ILi2EN4cute5tupleIJNS5_1CILi1EEES8_S8_EEENS6_IJNS7_ILi128EEENS7_ILi96EEENS7_ILi64EEEEEELi256ENS_10bfloat16_tEfNS_4arch4Sm90ELb0ELb1ELb1ELb1ELb1ELb1ELb0ELb1ELb0ELb1ELb1ELb0EEENS1_21CollectiveEpilogueFwdINS6_IJSA_NS7_ILi256EEESB_EEES9_SE_SG_Li256ELb1ELb1ELb1ELb0EEENS1_36VarlenDynamicPersistentTileSchedulerILi128ELi96ELi256ELi128ELb1ELb1ELb1ELb1ELb0ELb1EEEEEEEEEvNT_6ParamsE)
        /*065c*/ 	.word	0x00000440


	//----- nvinfo : EIATTR_MIN_STACK_SIZE
	.align		4
.L_302:
        /*0660*/ 	.byte	0x04, 0x12
        /*0662*/ 	.short	(.L_304 - .L_303)
	.align		4
.L_303:
        /*0664*/ 	.word	index@(_ZN7cutlass13device_kernelIN5flash11enable_sm90INS1_16FlashAttnFwdSm90INS1_25CollectiveMainloopFwdSm90ILi2EN4cute5tupleIJNS5_1CILi1EEES8_S8_EEENS6_IJNS7_ILi128EEENS7_ILi96EEENS7_ILi64EEEEEELi256ENS_10bfloat16_tEfNS_4arch4Sm90ELb0ELb1ELb1ELb1ELb1ELb0ELb1ELb1ELb0ELb1ELb1ELb0EEENS1_21CollectiveEpilogueFwdINS6_IJSA_NS7_ILi256EEESB_EEES9_SE_SG_Li256ELb1ELb1ELb1ELb0EEENS1_36VarlenDynamicPersistentTileSchedulerILi128ELi96ELi256ELi128ELb1ELb1ELb1ELb1ELb0ELb1EEEEEEEEEvNT_6ParamsE)
        /*0668*/ 	.word	0x000004e0


	//----- nvinfo : EIATTR_MIN_STACK_SIZE
	.align		4
.L_304:
        /*066c*/ 	.byte	0x04, 0x12
        /*066e*/ 	.short	(.L_306 - .L_305)
	.align		4
.L_305:
        /*0670*/ 	.word	index@(_ZN7cutlass13device_kernelIN5flash11enable_sm90INS1_16FlashAttnFwdSm90INS1_25CollectiveMainloopFwdSm90ILi2EN4cute5tupleIJNS5_1CILi1EEES8_S8_EEENS6_IJNS7_ILi128EEENS7_ILi96EEENS7_ILi64EEEEEELi256ENS_10bfloat16_tEfNS_4arch4Sm90ELb0ELb1ELb1ELb1ELb1ELb1ELb1ELb1ELb0ELb1ELb1ELb0EEENS1_21CollectiveEpilogueFwdINS6_IJSA_NS7_ILi256EEESB_EEES9_SE_SG_Li256ELb1ELb1ELb1ELb0EEENS1_36VarlenDynamicPersistentTileSchedulerILi128ELi96ELi256ELi128ELb1ELb1ELb1ELb1ELb0ELb1EEEEEEEEEvNT_6ParamsE)
        /*0674*/ 	.word	0x00000530


	//----- nvinfo : EIATTR_MIN_STACK_SIZE
	.align		4
.L_306:
        /*0678*/ 	.byte	0x04, 0x12
        /*067a*/ 	.short	(.L_308 - .L_307)
	.align		4
.L_307:
        /*067c*/ 	.word	index@(_ZN7cutlass13device_kernelIN5flash11enable_sm90INS1_16FlashAttnFwdSm90INS1_25CollectiveMainloopFwdSm90ILi2EN4cute5tupleIJNS5_1CILi1EEES8_S8_EEENS6_IJNS7_ILi128EEENS7_ILi96EEENS7_ILi64EEEEEELi256ENS_10bfloat16_tEfNS_4arch4Sm90ELb1ELb0ELb1ELb0ELb1ELb0ELb0ELb1ELb0ELb1ELb1ELb0EEENS1_21CollectiveEpilogueFwdINS6_IJSA_NS7_ILi256EEESB_EEES9_SE_SG_Li256ELb0ELb1ELb1ELb0EEENS1_19SingleTileSchedulerILb0ELb1ELb1ELi128EEEEEEEEEvNT_6ParamsE)
        /*0680*/ 	.word	0x00000000


	//----- nvinfo : EIATTR_MIN_STACK_SIZE
	.align		4
.L_308:
        /*0684*/ 	.byte	0x04, 0x12
        /*0686*/ 	.short	(.L_310 - .L_309)
	.align		4
.L_309:
        /*0688*/ 	.word	index@(_ZN7cutlass13device_kernelIN5flash11enable_sm90INS1_16FlashAttnFwdSm90INS1_25CollectiveMainloopFwdSm90ILi2EN4cute5tupleIJNS5_1CILi1EEES8_S8_EEENS6_IJNS7_ILi128EEENS7_ILi96EEENS7_ILi64EEEEEELi256ENS_10bfloat16_tEfNS_4arch4Sm90ELb1ELb0ELb1ELb0ELb1ELb0ELb1ELb1ELb0ELb1ELb1ELb0EEENS1_21CollectiveEpilogueFwdINS6_IJSA_NS7_ILi256EEESB_EEES9_SE_SG_Li256ELb0ELb1ELb1ELb0EEENS1_19SingleTileSchedulerILb0ELb1ELb1ELi128EEEEEEEEEvNT_6ParamsE)
        /*068c*/ 	.word	0x00000008


	//----- nvinfo : EIATTR_MIN_STACK_SIZE
	.align		4
.L_310:
        /*0690*/ 	.byte	0x04, 0x12
        /*0692*/ 	.short	(.L_312 - .L_311)
	.align		4
.L_311:
        /*0694*/ 	.word	index@(_ZN7cutlass13device_kernelIN5flash11enable_sm90INS1_16FlashAttnFwdSm90INS1_25CollectiveMainloopFwdSm90ILi2EN4cute5tupleIJNS5_1CILi1EEES8_S8_EEENS6_IJNS7_ILi128EEENS7_ILi96EEENS7_ILi64EEEEEELi256ENS_10bfloat16_tEfNS_4arch4Sm90ELb1ELb0ELb1ELb1ELb1ELb0ELb0ELb1ELb0ELb1ELb1ELb0EEENS1_21CollectiveEpilogueFwdINS6_IJSA_NS7_ILi256EEESB_EEES9_SE_SG_Li256ELb1ELb1ELb1ELb0EEENS1_36VarlenDynamicPersistentTileSchedulerILi128ELi96ELi256ELi128ELb1ELb1ELb1ELb1ELb1ELb1EEEEEEEEEvNT_6ParamsE)
        /*0698*/ 	.word	0x00000030


	//----- nvinfo : EIATTR_MIN_STACK_SIZE
	.align		4
.L_312:
        /*069c*/ 	.byte	0x04, 0x12
        /*069e*/ 	.short	(.L_314 - .L_313)
	.align		4
.L_313:
        /*06a0*/ 	.word	index@(_ZN7cutlass13device_kernelIN5flash11enable_sm90INS1_16FlashAttnFwdSm90INS1_25CollectiveMainloopFwdSm90ILi2EN4cute5tupleIJNS5_1CILi1EEES8_S8_EEENS6_IJNS7_ILi128EEENS7_ILi96EEENS7_ILi64EEEEEELi256ENS_10bfloat16_tEfNS_4arch4Sm90ELb1ELb0ELb1ELb1ELb1ELb1ELb0ELb1ELb0ELb1ELb1ELb0EEENS1_21CollectiveEpilogueFwdINS6_IJSA_NS7_ILi256EEESB_EEES9_SE_SG_Li256ELb1ELb1ELb1ELb0EEENS1_36VarlenDynamicPersistentTileSchedulerILi128ELi96ELi256ELi128ELb1ELb1ELb1ELb1ELb1ELb1EEEEEEEEEvNT_6ParamsE)
        /*06a4*/ 	.word	0x00000168


	//----- nvinfo : EIATTR_MIN_STACK_SIZE
	.align		4
.L_314:
        /*06a8*/ 	.byte	0x04, 0x12
        /*06aa*/ 	.short	(.L_316 - .L_315)
	.align		4
.L_315:
        /*06ac*/ 	.word	index@(_ZN7cutlass13device_kernelIN5flash11enable_sm90INS1_16FlashAttnFwdSm90INS1_25CollectiveMainloopFwdSm90ILi2EN4cute5tupleIJNS5_1CILi1EEES8_S8_EEENS6_IJNS7_ILi128EEENS7_ILi96EEENS7_ILi64EEEEEELi256ENS_10bfloat16_tEfNS_4arch4Sm90ELb1ELb0ELb1ELb1ELb1ELb0ELb1ELb1ELb0ELb1ELb1ELb0EEENS1_21CollectiveEpilogueFwdINS6_IJSA_NS7_ILi256EEESB_EEES9_SE_SG_Li256ELb1ELb1ELb1ELb0EEENS1_36VarlenDynamicPersistentTileSchedulerILi128ELi96ELi256ELi128ELb1ELb1ELb1ELb1ELb1ELb1EEEEEEEEEvNT_6ParamsE)
        /*06b0*/ 	.word	0x00000040


	//----- nvinfo : EIATTR_MIN_STACK_SIZE
	.align		4
.L_316:
        /*06b4*/ 	.byte	0x04, 0x12
        /*06b6*/ 	.short	(.L_318 - .L_317)
	.align		4
.L_317:
        /*06b8*/ 	.word	index@(_ZN7cutlass13device_kernelIN5flash11enable_sm90INS1_16FlashAttnFwdSm90INS1_25CollectiveMainloopFwdSm90ILi2EN4cute5tupleIJNS5_1CILi1EEES8_S8_EEENS6_IJNS7_ILi128EEENS7_ILi96EEENS7_ILi64EEEEEELi256ENS_10bfloat16_tEfNS_4arch4Sm90ELb1ELb0ELb1ELb1ELb1ELb1ELb1ELb1ELb0ELb1ELb1ELb0EEENS1_21CollectiveEpilogueFwdINS6_IJSA_NS7_ILi256EEESB_EEES9_SE_SG_Li256ELb1ELb1ELb1ELb0EEENS1_36VarlenDynamicPersistentTileSchedulerILi128ELi96ELi256ELi128ELb1ELb1ELb1ELb1ELb1ELb1EEEEEEEEEvNT_6ParamsE)
        /*06bc*/ 	.word	0x00000210
.L_318:


//--------------------- .nv.compat                --------------------------
	.section	.nv.compat,"",@"SHT_CUDA_COMPAT_INFO"
	.align	4
        /*0000*/ 	.byte	0x02, 0x09, 0x01, 0x00, 0x02, 0x02, 0x04, 0x00, 0x02, 0x05, 0x05, 0x00, 0x03, 0x07, 0x01, 0x01
        /*0010*/ 	.byte	0x02, 0x03, 0x01, 0x00, 0x02, 0x06, 0x01, 0x00, 0x04, 0x0b, 0x08, 0x00, 0x00, 0x00, 0x00, 0x00
        /*0020*/ 	.byte	0x00, 0x00, 0x00, 0x00


//--------------------- .nv.info._ZN7cutlass13device_kernelIN5flash11enable_sm90INS1_16FlashAttnFwdSm90INS1_25CollectiveMainloopFwdSm90ILi2EN4cute5tupleIJNS5_1CILi1EEES8_S8_EEENS6_IJNS7_ILi128EEENS7_ILi96EEENS7_ILi192EEEEEELi128ENS_10bfloat16_tEfNS_4arch4Sm90ELb0ELb0ELb1ELb0ELb1ELb0ELb0ELb1ELb1ELb1ELb1ELb0EEENS1_21CollectiveEpilogueFwdINS6_IJSA_SA_SB_EEES9_SE_SG_Li256ELb0ELb1ELb1ELb0EEENS1_19SingleTileSchedulerILb0ELb1ELb1ELi128EEEEEEEEEvNT_6ParamsE --------------------------
	.section	.nv.info._ZN7cutlass13device_kernelIN5flash11enable_sm90INS1_16FlashAttnFwdSm90INS1_25CollectiveMainloopFwdSm90ILi2EN4cute5tupleIJNS5_1CILi1EEES8_S8_EEENS6_IJNS7_ILi128EEENS7_ILi96EEENS7_ILi192EEEEEELi128ENS_10bfloat16_tEfNS_4arch4Sm90ELb0ELb0ELb1ELb0ELb1ELb0ELb0ELb1ELb1ELb1ELb1ELb0EEENS1_21CollectiveEpilogueFwdINS6_IJSA_SA_SB_EEES9_SE_SG_Li256ELb0ELb1ELb1ELb0EEENS1_19SingleTileSchedulerILb0ELb1ELb1ELi128EEEEEEEEEvNT_6ParamsE,"",@"SHT_CUDA_INFO"
	.sectionflags	@""
	.align	4


	//----- nvinfo : EIATTR_CUDA_API_VERSION
	.align		4
        /*0000*/ 	.byte	0x04, 0x37
        /*0002*/ 	.short	(.L_320 - .L_319)
.L_319:
        /*0004*/ 	.word	0x00000082


	//----- nvinfo : EIATTR_KPARAM_INFO
	.align		4
.L_320:
        /*0008*/ 	.byte	0x04, 0x17
        /*000a*/ 	.short	(.L_322 - .L_321)
.L_321:
        /*000c*/ 	.word	0x00000000
        /*0010*/ 	.short	0x0000
        /*0012*/ 	.short	0x0070
        /*0014*/ 	.byte	0x00, 0xf0, 0x01, 0x28


	//----- nvinfo : EIATTR_SPARSE_MMA_MASK
	.align		4
.L_322:
        /*0018*/ 	.byte	0x03, 0x50
        /*001a*/ 	.short	0x0000


	//----- nvinfo : EIATTR_MAXREG_COUNT
	.align		4
        /*001c*/ 	.byte	0x03, 0x1b
        /*001e*/ 	.short	0x00a8


	//----- nvinfo : EIATTR_NUM_BARRIERS
	.align		4
        /*0020*/ 	.byte	0x02, 0x4c
        /*0022*/ 	.byte	0x09
	.zero		1


	//----- nvinfo : EIATTR_EXTERNS
	.align		4
        /*0024*/ 	.byte	0x04, 0x0f
        /*0026*/ 	.short	(.L_324 - .L_323)


	//   ....[0]....
	.align		4
.L_323:
        /*0028*/ 	.word	index@(__assertfail)


	//----- nvinfo : EIATTR_MERCURY_ISA_VERSION
	.align		4
.L_324:
        /*002c*/ 	.byte	0x03, 0x5f
        /*002e*/ 	.short	0x0101


	//----- nvinfo : EIATTR_INT_WARP_WIDE_INSTR_OFFSETS
	.align		4
        /*0030*/ 	.byte	0x04, 0x31
        /*0032*/ 	.short	(.L_326 - .L_325)


	//   ....[0]....
.L_325:
        /*0034*/ 	.word	0x000000b0


	//   ....[1]....
        /*0038*/ 	.word	0x000000c0


	//   ....[2]....
        /*003c*/ 	.word	0x00000160


	//----- nvinfo : EIATTR_COOP_GROUP_MASK_REGIDS
	.align		4
.L_326:
        /*0040*/ 	.byte	0x04, 0x29
        /*0042*/ 	.short	(.L_328 - .L_327)


	//   ....[0]....
.L_327:
        /*0044*/ 	.word	0xffffffff


	//   ....[1]....
        /*0048*/ 	.word	0xffffffff


	//   ....[2]....
        /*004c*/ 	.word	0xffffffff


	//   ....[3]....
        /*0050*/ 	.word	0xffffffff


	//   ....[4]....
        /*0054*/ 	.word	0xffffffff


	//   ....[5]....
        /*0058*/ 	.word	0xffffffff


	//   ....[6]....
        /*005c*/ 	.word	0xffffffff


	//   ....[7]....
        /*0060*/ 	.word	0xffffffff


	//   ....[8]....
        /*0064*/ 	.word	0xffffffff


	//   ....[9]....
        /*0068*/ 	.word	0xffffffff


	//   ....[10]....
        /*006c*/ 	.word	0xffffffff


	//   ....[11]....
        /*0070*/ 	.word	0xffffffff


	//   ....[12]....
        /*0074*/ 	.word	0xffffffff


	//   ....[13]....
        /*0078*/ 	.word	0xffffffff


	//   ....[14]....
        /*007c*/ 	.word	0xffffffff


	//   ....[15]....
        /*0080*/ 	.word	0xffffffff


	//   ....[16]....
        /*0084*/ 	.word	0xffffffff


	//   ....[17]....
        /*0088*/ 	.word	0xffffffff


	//   ....[18]....
        /*008c*/ 	.word	0xffffffff


	//   ....[19]....
        /*0090*/ 	.word	0xffffffff


	//   ....[20]....
        /*0094*/ 	.word	0xffffffff


	//   ....[21]....
        /*0098*/ 	.word	0xffffffff


	//   ....[22]....
        /*009c*/ 	.word	0xffffffff


	//   ....[23]....
        /*00a0*/ 	.word	0xffffffff


	//   ....[24]....
        /*00a4*/ 	.word	0xffffffff


	//   ....[25]....
        /*00a8*/ 	.word	0xffffffff


	//   ....[26]....
        /*00ac*/ 	.word	0xffffffff


	//   ....[27]....
        /*00b0*/ 	.word	0xffffffff


	//   ....[28]....
        /*00b4*/ 	.word	0xffffffff


	//   ....[29]....
        /*00b8*/ 	.word	0xffffffff


	//   ....[30]....
        /*00bc*/ 	.word	0xffffffff


	//   ....[31]....
        /*00c0*/ 	.word	0xffffffff


	//   ....[32]....
        /*00c4*/ 	.word	0xffffffff


	//   ....[33]....
        /*00c8*/ 	.word	0xffffffff


	//   ....[34]....
        /*00cc*/ 	.word	0xffffffff


	//   ....[35]....
        /*00d0*/ 	.word	0xffffffff


	//   ....[36]....
        /*00d4*/ 	.word	0xffffffff


	//   ....[37]....
        /*00d8*/ 	.word	0xffffffff


	//   ....[38]....
        /*00dc*/ 	.word	0xffffffff


	//   ....[39]....
        /*00e0*/ 	.word	0xffffffff


	//   ....[40]....
        /*00e4*/ 	.word	0xffffffff


	//   ....[41]....
        /*00e8*/ 	.word	0xffffffff


	//   ....[42]....
        /*00ec*/ 	.word	0xffffffff


	//   ....[43]....
        /*00f0*/ 	.word	0xffffffff


	//   ....[44]....
        /*00f4*/ 	.word	0xffffffff


	//   ....[45]....
        /*00f8*/ 	.word	0xffffffff


	//   ....[46]....
        /*00fc*/ 	.word	0xffffffff


	//   ....[47]....
        /*0100*/ 	.word	0xffffffff


	//   ....[48]....
        /*0104*/ 	.word	0xffffffff


	//   ....[49]....
        /*0108*/ 	.word	0xffffffff


	//   ....[50]....
        /*010c*/ 	.word	0xffffffff


	//   ....[51]....
        /*0110*/ 	.word	0xffffffff


	//   ....[52]....
        /*0114*/ 	.word	0xffffffff


	//   ....[53]....
        /*0118*/ 	.word	0xffffffff


	//   ....[54]....
        /*011c*/ 	.word	0xffffffff


	//   ....[55]....
        /*0120*/ 	.word	0xffffffff


	//   ....[56]....
        /*0124*/ 	.word	0xffffffff


	//   ....[57]....
        /*0128*/ 	.word	0xffffffff


	//   ....[58]....
        /*012c*/ 	.word	0xffffffff


	//   ....[59]....
        /*0130*/ 	.word	0xffffffff


	//   ....[60]....
        /*0134*/ 	.word	0xffffffff


	//   ....[61]....
        /*0138*/ 	.word	0xffffffff


	//   ....[62]....
        /*013c*/ 	.word	0xffffffff


	//   ....[63]....
        /*0140*/ 	.word	0xffffffff


	//   ....[64]....
        /*0144*/ 	.word	0xffffffff


	//   ....[65]....
        /*0148*/ 	.word	0xffffffff


	//   ....[66]....
        /*014c*/ 	.word	0xffffffff


	//   ....[67]....
        /*0150*/ 	.word	0xffffffff


	//   ....[68]....
        /*0154*/ 	.word	0xffffffff


	//   ....[69]....
        /*0158*/ 	.word	0xffffffff


	//   ....[70]....
        /*015c*/ 	.word	0xffffffff


	//   ....[71]....
        /*0160*/ 	.word	0xffffffff


	//   ....[72]....
        /*0164*/ 	.word	0xffffffff


	//   ....[73]....
        /*0168*/ 	.word	0xffffffff


	//   ....[74]....
        /*016c*/ 	.word	0xffffffff


	//   ....[75]....
        /*0170*/ 	.word	0xffffffff


	//   ....[76]....
        /*0174*/ 	.word	0xffffffff


	//   ....[77]....
        /*0178*/ 	.word	0xffffffff


	//   ....[78]....
        /*017c*/ 	.word	0xffffffff


	//   ....[79]....
        /*0180*/ 	.word	0xffffffff


	//   ....[80]....
        /*0184*/ 	.word	0xffffffff


	//   ....[81]....
        /*0188*/ 	.word	0xffffffff


	//   ....[82]....
        /*018c*/ 	.word	0xffffffff


	//   ....[83]....
        /*0190*/ 	.word	0xffffffff


	//   ....[84]....
        /*0194*/ 	.word	0xffffffff


	//   ....[85]....
        /*0198*/ 	.word	0xffffffff


	//   ....[86]....
        /*019c*/ 	.word	0xffffffff


	//   ....[87]....
        /*01a0*/ 	.word	0xffffffff


	//   ....[88]....
        /*01a4*/ 	.word	0xffffffff


	//   ....[89]....
        /*01a8*/ 	.word	0xffffffff


	//   ....[90]....
        /*01ac*/ 	.word	0xffffffff


	//   ....[91]....
        /*01b0*/ 	.word	0xffffffff


	//   ....[92]....
        /*01b4*/ 	.word	0xffffffff


	//   ....[93]....
        /*01b8*/ 	.word	0x0500000f


	//   ....[94]....
        /*01bc*/ 	.word	0x0500000f


	//   ....[95]....
        /*01c0*/ 	.word	0x0500000f


	//   ....[96]....
        /*01c4*/ 	.word	0x0500000f


	//   ....[97]....
        /*01c8*/ 	.word	0x0500000f


	//   ....[98]....
        /*01cc*/ 	.word	0x0500000f


	//   ....[99]....
        /*01d0*/ 	.word	0x0500000f


	//   ....[100]....
        /*01d4*/ 	.word	0x0500000f


	//   ....[101]....
        /*01d8*/ 	.word	0x0500000f


	//   ....[102]....
        /*01dc*/ 	.word	0x0500000f


	//   ....[103]....
        /*01e0*/ 	.word	0x0500000f


	//   ....[104]....
        /*01e4*/ 	.word	0x0500000f


	//   ....[105]....
        /*01e8*/ 	.word	0x0500000f


	//   ....[106]....
        /*01ec*/ 	.word	0x0500000f


	//   ....[107]....
        /*01f0*/ 	.word	0x0500000f


	//   ....[108]....
        /*01f4*/ 	.word	0x0500000f


	//   ....[109]....
        /*01f8*/ 	.word	0x0500000f


	//   ....[110]....
        /*01fc*/ 	.word	0x0500000f


	//   ....[111]....
        /*0200*/ 	.word	0x0500000f


	//   ....[112]....
        /*0204*/ 	.word	0x0500000f


	//   ....[113]....
        /*0208*/ 	.word	0x0500000f


	//   ....[114]....
        /*020c*/ 	.word	0x0500000f


	//   ....[115]....
        /*0210*/ 	.word	0x0500000f


	//   ....[116]....
        /*0214*/ 	.word	0x0500000f


	//   ....[117]....
        /*0218*/ 	.word	0x0500000f


	//   ....[118]....
        /*021c*/ 	.word	0x0500000f


	//   ....[119]....
        /*0220*/ 	.word	0x0500000f


	//   ....[120]....
        /*0224*/ 	.word	0x0500000f


	//   ....[121]....
        /*0228*/ 	.word	0x0500000f


	//   ....[122]....
        /*022c*/ 	.word	0x0500000f


	//   ....[123]....
        /*0230*/ 	.word	0x0500000f


	//   ....[124]....
        /*0234*/ 	.word	0x0500000f


	//   ....[125]....
        /*0238*/ 	.word	0x0500000f


	//   ....[126]....
        /*023c*/ 	.word	0x0500000f


	//   ....[127]....
        /*0240*/ 	.word	0x0500000f


	//   ....[128]....
        /*0244*/ 	.word	0x0500000f


	//   ....[129]....
        /*0248*/ 	.word	0x0500000f


	//   ....[130]....
        /*024c*/ 	.word	0x0500000f


	//   ....[131]....
        /*0250*/ 	.word	0x0500000f


	//   ....[132]....
        /*0254*/ 	.word	0x0500000f


	//   ....[133]....
        /*0258*/ 	.word	0x0500000f


	//   ....[134]....
        /*025c*/ 	.word	0x0500000f


	//   ....[135]....
        /*0260*/ 	.word	0x0500000f


	//   ....[136]....
        /*0264*/ 	.word	0x0500000f


	//   ....[137]....
        /*0268*/ 	.word	0x0500000f


	//   ....[138]....
        /*026c*/ 	.word	0x0500000f


	//   ....[139]....
        /*0270*/ 	.word	0x0500000f


	//   ....[140]....
        /*0274*/ 	.word	0x0500000f


	//   ....[141]....
        /*0278*/ 	.word	0x0500000f


	//   ....[142]....
        /*027c*/ 	.word	0x0500000f


	//   ....[143]....
        /*0280*/ 	.word	0x0500000f


	//   ....[144]....
        /*0284*/ 	.word	0x0500000f


	//   ....[145]....
        /*0288*/ 	.word	0x0500000f


	//   ....[146]....
        /*028c*/ 	.word	0x0500000f


	//   ....[147]....
        /*0290*/ 	.word	0x0500000f


	//   ....[148]....
        /*0294*/ 	.word	0x0500000f


	//   ....[149]....
        /*0298*/ 	.word	0x0500000f


	//   ....[150]....
        /*029c*/ 	.word	0x0500000f


	//   ....[151]....
        /*02a0*/ 	.word	0x0500000f


	//   ....[152]....
        /*02a4*/ 	.word	0x0500000f


	//   ....[153]....
        /*02a8*/ 	.word	0x0500000f


	//   ....[154]....
        /*02ac*/ 	.word	0x0500000f


	//   ....[155]....
        /*02b0*/ 	.word	0x0500000f


	//   ....[156]....
        /*02b4*/ 	.word	0x0500000f


	//   ....[157]....
        /*02b8*/ 	.word	0x0500000f


	//   ....[158]....
        /*02bc*/ 	.word	0x0500000f


	//----- nvinfo : EIATTR_COOP_GROUP_INSTR_OFFSETS
	.align		4
.L_328:
        /*02c0*/ 	.byte	0x04, 0x28
        /*02c2*/ 	.short	(.L_330 - .L_329)


	//   ....[0]....
.L_329:
        /*02c4*/ 	.word	0x00000060


	//   ....[1]....
        /*02c8*/ 	.word	0x000000a0


	//   ....[2]....
        /*02cc*/ 	.word	0x000002c0


	//   ....[3]....
        /*02d0*/ 	.word	0x00000420


	//   ....[4]....
        /*02d4*/ 	.word	0x00000540


	//   ....[5]....
        /*02d8*/ 	.word	0x000006a0


	//   ....[6]....
        /*02dc*/ 	.word	0x00000f60


	//   ....[7]....
        /*02e0*/ 	.word	0x000025e0


	//   ....[8]....
        /*02e4*/ 	.word	0x00002660


	//   ....[9]....
        /*02e8*/ 	.word	0x00002a80


	//   ....[10]....
        /*02ec*/ 	.word	0x00002b30


	//   ....[11]....
        /*02f0*/ 	.word	0x00004dc0


	//   ....[12]....
        /*02f4*/ 	.word	0x00004e20


	//   ....[13]....
        /*02f8*/ 	.word	0x00004e40


	//   ....[14]....
        /*02fc*/ 	.word	0x00004e60


	//   ....[15]....
        /*0300*/ 	.word	0x00005f60


	//   ....[16]....
        /*0304*/ 	.word	0x00005f90


	//   ....[17]....
        /*0308*/ 	.word	0x00006030


	//   ....[18]....
        /*030c*/ 	.word	0x00006040


	//   ....[19]....
        /*0310*/ 	.word	0x00006eb0


	//   ....[20]....
        /*0314*/ 	.word	0x00006ef0


	//   ....[21]....
        /*0318*/ 	.word	0x00006f30


	//   ....[22]....
        /*031c*/ 	.word	0x00006f70


	//   ....[23]....
        /*0320*/ 	.word	0x00006f90


	//   ....[24]....
        /*0324*/ 	.word	0x00006fb0


	//   ....[25]....
        /*0328*/ 	.word	0x000075f0


	//   ....[26]....
        /*032c*/ 	.word	0x00007600


	//   ....[27]....
        /*0330*/ 	.word	0x00008010


	//   ....[28]....
        /*0334*/ 	.word	0x00009230


	//   ....[29]....
        /*0338*/ 	.word	0x00009250


	//   ....[30]....
        /*033c*/ 	.word	0x00009260


	//   ....[31]....
        /*0340*/ 	.word	0x00009270


	//   ....[32]....
        /*0344*/ 	.word	0x00009280


	//   ....[33]....
        /*0348*/ 	.word	0x00009290


	//   ....[34]....
        /*034c*/ 	.word	0x000092a0


	//   ....[35]....
        /*0350*/ 	.word	0x00009300


	//   ....[36]....
        /*0354*/ 	.word	0x00009340


	//   ....[37]....
        /*0358*/ 	.word	0x000093a0


	//   ....[38]....
        /*035c*/ 	.word	0x000093b0


	//   ....[39]....
        /*0360*/ 	.word	0x00009480


	//   ....[40]....
        /*0364*/ 	.word	0x00009aa0


	//   ....[41]....
        /*0368*/ 	.word	0x00009ad0


	//   ....[42]....
        /*036c*/ 	.word	0x00009b00


	//   ....[43]....
        /*0370*/ 	.word	0x00009b20


	//   ....[44]....
        /*0374*/ 	.word	0x00009b30


	//   ....[45]....
        /*0378*/ 	.word	0x00009bb0


	//   ....[46]....
        /*037c*/ 	.word	0x00009bf0


	//   ....[47]....
        /*0380*/ 	.word	0x00009c40


	//   ....[48]....
        /*0384*/ 	.word	0x00009c70


	//   ....[49]....
        /*0388*/ 	.word	0x00009cd0


	//   ....[50]....
        /*038c*/ 	.word	0x00009d10


	//   ....[51]....
        /*0390*/ 	.word	0x00009d60


	//   ....[52]....
        /*0394*/ 	.word	0x00009d90


	//   ....[53]....
        /*0398*/ 	.word	0x00009de0


	//   ....[54]....
        /*039c*/ 	.word	0x00009e20


	//   ....[55]....
        /*03a0*/ 	.word	0x00009e70


	//   ....[56]....
        /*03a4*/ 	.word	0x0000a5c0


	//   ....[57]....
        /*03a8*/ 	.word	0x0000a5e0


	//   ....[58]....
        /*03ac*/ 	.word	0x0000a5f0


	//   ....[59]....
        /*03b0*/ 	.word	0x0000a600


	//   ....[60]....
        /*03b4*/ 	.word	0x0000a610


	//   ....[61]....
        /*03b8*/ 	.word	0x0000a630


	//   ....[62]....
        /*03bc*/ 	.word	0x0000a690


	//   ....[63]....
        /*03c0*/ 	.word	0x0000a6c0


	//   ....[64]....
        /*03c4*/ 	.word	0x0000a730


	//   ....[65]....
        /*03c8*/ 	.word	0x0000a760


	//   ....[66]....
        /*03cc*/ 	.word	0x0000a770


	//   ....[67]....
        /*03d0*/ 	.word	0x0000a780


	//   ....[68]....
        /*03d4*/ 	.word	0x0000aa30


	//   ....[69]....
        /*03d8*/ 	.word	0x0000aa50


	//   ....[70]....
        /*03dc*/ 	.word	0x0000aa60


	//   ....[71]....
        /*03e0*/ 	.word	0x0000aa80


	//   ....[72]....
        /*03e4*/ 	.word	0x0000ab00


	//   ....[73]....
        /*03e8*/ 	.word	0x0000ab30


	//   ....[74]....
        /*03ec*/ 	.word	0x0000ab80


	//   ....[75]....
        /*03f0*/ 	.word	0x0000abb0


	//   ....[76]....
        /*03f4*/ 	.word	0x0000ac00


	//   ....[77]....
        /*03f8*/ 	.word	0x0000ac30


	//   ....[78]....
        /*03fc*/ 	.word	0x0000ac80


	//   ....[79]....
        /*0400*/ 	.word	0x0000acb0


	//   ....[80]....
        /*0404*/ 	.word	0x0000b110


	//   ....[81]....
        /*0408*/ 	.word	0x0000b140


	//   ....[82]....
        /*040c*/ 	.word	0x0000b170


	//   ....[83]....
        /*0410*/ 	.word	0x0000b1a0


	//   ....[84]....
        /*0414*/ 	.word	0x0000b1d0


	//   ....[85]....
        /*0418*/ 	.word	0x0000b1e0


	//   ....[86]....
        /*041c*/ 	.word	0x0000b1f0


	//   ....[87]....
        /*0420*/ 	.word	0x0000b210


	//   ....[88]....
        /*0424*/ 	.word	0x0000b240


	//   ....[89]....
        /*0428*/ 	.word	0x0000b270


	//   ....[90]....
        /*042c*/ 	.word	0x0000b280


	//   ....[91]....
        /*0430*/ 	.word	0x0000b2b0


	//   ....[92]....
        /*0434*/ 	.word	0x0000b6a0


	//   ....[93]....
        /*0438*/ 	.word	0x0000bb40


	//   ....[94]....
        /*043c*/ 	.word	0x0000bc30


	//   ....[95]....
        /*0440*/ 	.word	0x0000bcd0


	//   ....[96]....
        /*0444*/ 	.word	0x0000bd30


	//   ....[97]....
        /*0448*/ 	.word	0x0000be00


	//   ....[98]....
        /*044c*/ 	.word	0x0000be70


	//   ....[99]....
        /*0450*/ 	.word	0x0000bf40


	//   ....[100]....
        /*0454*/ 	.word	0x0000bfc0


	//   ....[101]....
        /*0458*/ 	.word	0x0000c090


	//   ....[102]....
        /*045c*/ 	.word	0x0000c110


	//   ....[103]....
        /*0460*/ 	.word	0x0000c1f0


	//   ....[104]....
        /*0464*/ 	.word	0x0000c270


	//   ....[105]....
        /*0468*/ 	.word	0x0000c330


	//   ....[106]....
        /*046c*/ 	.word	0x0000c3c0


	//   ....[107]....
        /*0470*/ 	.word	0x0000c420


	//   ....[108]....
        /*0474*/ 	.word	0x0000c4c0


	//   ....[109]....
        /*0478*/ 	.word	0x0000c590


	//   ....[110]....
        /*047c*/ 	.word	0x0000c610


	//   ....[111]....
        /*0480*/ 	.word	0x0000c6e0


	//   ....[112]....
        /*0484*/ 	.word	0x0000c760


	//   ....[113]....
        /*0488*/ 	.word	0x0000c830


	//   ....[114]....
        /*048c*/ 	.word	0x0000c8b0


	//   ....[115]....
        /*0490*/ 	.word	0x0000c980


	//   ....[116]....
        /*0494*/ 	.word	0x0000ca00


	//   ....[117]....
        /*0498*/ 	.word	0x0000cad0


	//   ....[118]....
        /*049c*/ 	.word	0x0000cb50


	//   ....[119]....
        /*04a0*/ 	.word	0x0000cc20


	//   ....[120]....
        /*04a4*/ 	.word	0x0000cc90


	//   ....[121]....
        /*04a8*/ 	.word	0x0000cd50


	//   ....[122]....
        /*04ac*/ 	.word	0x0000ce90


	//   ....[123]....
        /*04b0*/ 	.word	0x0000cf30


	//   ....[124]....
        /*04b4*/ 	.word	0x0000cf90


	//   ....[125]....
        /*04b8*/ 	.word	0x0000d050


	//   ....[126]....
        /*04bc*/ 	.word	0x0000d0b0


	//   ....[127]....
        /*04c0*/ 	.word	0x0000d170


	//   ....[128]....
        /*04c4*/ 	.word	0x0000d1f0


	//   ....[129]....
        /*04c8*/ 	.word	0x0000d2a0


	//   ....[130]....
        /*04cc*/ 	.word	0x0000d300


	//   ....[131]....
        /*04d0*/ 	.word	0x0000d3c0


	//   ....[132]....
        /*04d4*/ 	.word	0x0000d440


	//   ....[133]....
        /*04d8*/ 	.word	0x0000d4f0


	//   ....[134]....
        /*04dc*/ 	.word	0x0000d5d0


	//   ....[135]....
        /*04e0*/ 	.word	0x0000d670


	//   ....[136]....
        /*04e4*/ 	.word	0x0000d6d0


	//   ....[137]....
        /*04e8*/ 	.word	0x0000d7a0


	//   ....[138]....
        /*04ec*/ 	.word	0x0000d840


	//   ....[139]....
        /*04f0*/ 	.word	0x0000d900


	//   ....[140]....
        /*04f4*/ 	.word	0x0000d9a0


	//   ....[141]....
        /*04f8*/ 	.word	0x0000da60


	//   ....[142]....
        /*04fc*/ 	.word	0x0000db00


	//   ....[143]....
        /*0500*/ 	.word	0x0000dbc0


	//   ....[144]....
        /*0504*/ 	.word	0x0000dc60


	//   ....[145]....
        /*0508*/ 	.word	0x0000dd20


	//   ....[146]....
        /*050c*/ 	.word	0x0000de40


	//   ....[147]....
        /*0510*/ 	.word	0x0000dee0


	//   ....[148]....
        /*0514*/ 	.word	0x0000df90


	//   ....[149]....
        /*0518*/ 	.word	0x0000e060


	//   ....[150]....
        /*051c*/ 	.word	0x0000e0d0


	//   ....[151]....
        /*0520*/ 	.word	0x0000e1a0


	//   ....[152]....
        /*0524*/ 	.word	0x0000e220


	//   ....[153]....
        /*0528*/ 	.word	0x0000e300


	//   ....[154]....
        /*052c*/ 	.word	0x0000e370


	//   ....[155]....
        /*0530*/ 	.word	0x0000e450


	//   ....[156]....
        /*0534*/ 	.word	0x0000e4c0


	//   ....[157]....
        /*0538*/ 	.word	0x0000e580


	//   ....[158]....
        /*053c*/ 	.word	0x0000e690


	//----- nvinfo : EIATTR_REG_RECONFIG
	.align		4
.L_330:
        /*0540*/ 	.byte	0x01, 0x54
	.zero		2


	//----- nvinfo : EIATTR_SYSCALL_OFFSETS
	.align		4
        /*0544*/ 	.byte	0x04, 0x46
        /*0546*/ 	.short	(.L_332 - .L_331)


	//   ....[0]....
.L_331:
        /*0548*/ 	.word	0x00001120


	//   ....[1]....
        /*054c*/ 	.word	0x00008750


	//   ....[2]....
        /*0550*/ 	.word	0x00008890


	//   ....[3]....
        /*0554*/ 	.word	0x00008980


	//   ....[4]....
        /*0558*/ 	.word	0x00009810


	//----- nvinfo : EIATTR_MBARRIER_INSTR_OFFSETS
	.align		4
.L_332:
        /*055c*/ 	.byte	0x04, 0x39
        /*055e*/ 	.short	(.L_334 - .L_333)


	//   ....[0]....
.L_333:
        /*0560*/ 	.word	0x00000170
        /*0564*/ 	.word	0x000000ff
        /*0568*/ 	.word	0x0002a800
        /*056c*/ 	.short	0x0100
        /*056e*/ 	.byte	0x08
	.zero		1


	//   ....[1]....
        /*0570*/ 	.word	0x00000180
        /*0574*/ 	.word	0x000000ff
        /*0578*/ 	.word	0x0002a820
        /*057c*/ 	.short	0x0100
        /*057e*/ 	.byte	0x08
	.zero		1


	//   ....[2]....
        /*0580*/ 	.word	0x00000270
        /*0584*/ 	.word	0x000000ff
        /*0588*/ 	.word	0x0002a830
        /*058c*/ 	.short	0x0100
        /*058e*/ 	.byte	0x08
	.zero		1


	//   ....[3]....
        /*0590*/ 	.word	0x00000280
        /*0594*/ 	.word	0x000000ff
        /*0598*/ 	.word	0x0002a840
        /*059c*/ 	.short	0x0100
        /*059e*/ 	.byte	0x08
	.zero		1


	//   ....[4]....
        /*05a0*/ 	.word	0x00000290
        /*05a4*/ 	.word	0x000000ff
        /*05a8*/ 	.word	0x0002a838
        /*05ac*/ 	.short	0x0100
        /*05ae*/ 	.byte	0x08
	.zero		1


	//   ....[5]....
        /*05b0*/ 	.word	0x000002a0
        /*05b4*/ 	.word	0x000000ff
        /*05b8*/ 	.word	0x0002a848
        /*05bc*/ 	.short	0x0100
        /*05be*/ 	.byte	0x08
	.zero		1


	//   ....[6]....
        /*05c0*/ 	.word	0x000003d0
        /*05c4*/ 	.word	0x000000ff
        /*05c8*/ 	.word	0x0002a850
        /*05cc*/ 	.short	0x0100
        /*05ce*/ 	.byte	0x08
	.zero		1


	//   ....[7]....
        /*05d0*/ 	.word	0x000003e0
        /*05d4*/ 	.word	0x000000ff
        /*05d8*/ 	.word	0x0002a860
        /*05dc*/ 	.short	0x0100
        /*05de*/ 	.byte	0x08
	.zero		1


	//   ....[8]....
        /*05e0*/ 	.word	0x000003f0
        /*05e4*/ 	.word	0x000000ff
        /*05e8*/ 	.word	0x0002a858
        /*05ec*/ 	.short	0x0100
        /*05ee*/ 	.byte	0x08
	.zero		1


	//   ....[9]....
        /*05f0*/ 	.word	0x00000400
        /*05f4*/ 	.word	0x000000ff
        /*05f8*/ 	.word	0x0002a868
        /*05fc*/ 	.short	0x0100
        /*05fe*/ 	.byte	0x08
	.zero		1


	//   ....[10]....
        /*0600*/ 	.word	0x000004f0
        /*0604*/ 	.word	0x000000ff
        /*0608*/ 	.word	0x0002a870
        /*060c*/ 	.short	0x0100
        /*060e*/ 	.byte	0x06
	.zero		1


	//   ....[11]....
        /*0610*/ 	.word	0x00000500
        /*0614*/ 	.word	0x000000ff
        /*0618*/ 	.word	0x0002a880
        /*061c*/ 	.short	0x0100
        /*061e*/ 	.byte	0x06
	.zero		1


	//   ....[12]....
        /*0620*/ 	.word	0x00000510
        /*0624*/ 	.word	0x000000ff
        /*0628*/ 	.word	0x0002a878
        /*062c*/ 	.short	0x0100
        /*062e*/ 	.byte	0x06
	.zero		1


	//   ....[13]....
        /*0630*/ 	.word	0x00000520
        /*0634*/ 	.word	0x000000ff
        /*0638*/ 	.word	0x0002a888
        /*063c*/ 	.short	0x0100
        /*063e*/ 	.byte	0x06
	.zero		1


	//   ....[14]....
        /*0640*/ 	.word	0x00000650
        /*0644*/ 	.word	0x000000ff
        /*0648*/ 	.word	0x0002a890
        /*064c*/ 	.short	0x0100
        /*064e*/ 	.byte	0x08
	.zero		1


	//   ....[15]....
        /*0650*/ 	.word	0x00000660
        /*0654*/ 	.word	0x000000ff
        /*0658*/ 	.word	0x0002a8a0
        /*065c*/ 	.short	0x0100
        /*065e*/ 	.byte	0x08
	.zero		1


	//   ....[16]....
        /*0660*/ 	.word	0x00000670
        /*0664*/ 	.word	0x000000ff
        /*0668*/ 	.word	0x0002a898
        /*066c*/ 	.short	0x0100
        /*066e*/ 	.byte	0x08
	.zero		1


	//   ....[17]....
        /*0670*/ 	.word	0x00000680
        /*0674*/ 	.word	0x000000ff
        /*0678*/ 	.word	0x0002a8a8
        /*067c*/ 	.short	0x0100
        /*067e*/ 	.byte	0x08
	.zero		1


	//   ....[18]....
        /*0680*/ 	.word	0x000007c0
        /*0684*/ 	.word	0x000000ff
        /*0688*/ 	.word	0x0002a8b0
        /*068c*/ 	.short	0x0100
        /*068e*/ 	.byte	0x08
	.zero		1


	//   ....[19]....
        /*0690*/ 	.word	0x000007d0
        /*0694*/ 	.word	0x000000ff
        /*0698*/ 	.word	0x0002a8c0
        /*069c*/ 	.short	0x0100
        /*069e*/ 	.byte	0x08
	.zero		1


	//   ....[20]....
        /*06a0*/ 	.word	0x000007e0
        /*06a4*/ 	.word	0x000000ff
        /*06a8*/ 	.word	0x0002a8b8
        /*06ac*/ 	.short	0x0100
        /*06ae*/ 	.byte	0x08
	.zero		1


	//   ....[21]....
        /*06b0*/ 	.word	0x000007f0
        /*06b4*/ 	.word	0x000000ff
        /*06b8*/ 	.word	0x0002a8c8
        /*06bc*/ 	.short	0x0100
        /*06be*/ 	.byte	0x08
	.zero		1


	//   ....[22]....
        /*06c0*/ 	.word	0x00001140
        /*06c4*/ 	.word	0x000000ff
        /*06c8*/ 	.word	0x0002a800
        /*06cc*/ 	.short	0x010a
        /*06ce*/ 	.byte	0x25
	.zero		1


	//   ....[23]....
        /*06d0*/ 	.word	0x000011b0
        /*06d4*/ 	.word	0x000000ff
        /*06d8*/ 	.word	0x0002a830
        /*06dc*/ 	.short	0x010a
        /*06de*/ 	.byte	0x25
	.zero		1


	//   ....[24]....
        /*06e0*/ 	.word	0x00001210
        /*06e4*/ 	.word	0x000000ff
        /*06e8*/ 	.word	0x0002a830
        /*06ec*/ 	.short	0x010a
        /*06ee*/ 	.byte	0x25
	.zero		1


	//   ....[25]....
        /*06f0*/ 	.word	0x00001f10
        /*06f4*/ 	.word	0x000000ff
        /*06f8*/ 	.word	0x00000000
        /*06fc*/ 	.short	0x0101
        /*06fe*/ 	.byte	0x04
	.zero		1


	//   ....[26]....
        /*0700*/ 	.word	0x00003940
        /*0704*/ 	.word	0x000000ff
        /*0708*/ 	.word	0x0002a830
        /*070c*/ 	.short	0x010a
        /*070e*/ 	.byte	0x3b
	.zero		1


	//   ....[27]....
        /*0710*/ 	.word	0x00003980
        /*0714*/ 	.word	0x000000ff
        /*0718*/ 	.word	0x0002a830
        /*071c*/ 	.short	0x010a
        /*071e*/ 	.byte	0x3b
	.zero		1


	//   ....[28]....
        /*0720*/ 	.word	0x000041d0
        /*0724*/ 	.word	0x000000ff
        /*0728*/ 	.word	0x0002a850
        /*072c*/ 	.short	0x010a
        /*072e*/ 	.byte	0x05
	.zero		1


	//   ....[29]....
        /*0730*/ 	.word	0x00004210
        /*0734*/ 	.word	0x000000ff
        /*0738*/ 	.word	0x0002a850
        /*073c*/ 	.short	0x010a
        /*073e*/ 	.byte	0x05
	.zero		1


	//   ....[30]....
        /*0740*/ 	.word	0x00004890
        /*0744*/ 	.word	0x000000ff
        /*0748*/ 	.word	0x00000000
        /*074c*/ 	.short	0x0101
        /*074e*/ 	.byte	0x3b
	.zero		1


	//   ....[31]....
        /*0750*/ 	.word	0x000058e0
        /*0754*/ 	.word	0x000000ff
        /*0758*/ 	.word	0x00000000
        /*075c*/ 	.short	0x0101
        /*075e*/ 	.byte	0x04
	.zero		1


	//   ....[32]....
        /*0760*/ 	.word	0x00005eb0
        /*0764*/ 	.word	0x000000ff
        /*0768*/ 	.word	0x0002a850
        /*076c*/ 	.short	0x010a
        /*076e*/ 	.byte	0x05
	.zero		1


	//   ....[33]....
        /*0770*/ 	.word	0x00005ef0
        /*0774*/ 	.word	0x000000ff
        /*0778*/ 	.word	0x0002a850
        /*077c*/ 	.short	0x010a
        /*077e*/ 	.byte	0x05
	.zero		1


	//   ....[34]....
        /*0780*/ 	.word	0x000063d0
        /*0784*/ 	.word	0x000000ff
        /*0788*/ 	.word	0x00000000
        /*078c*/ 	.short	0x0101
        /*078e*/ 	.byte	0x04
	.zero		1


	//   ....[35]....
        /*0790*/ 	.word	0x00006fa0
        /*0794*/ 	.word	0x000000ff
        /*0798*/ 	.word	0x00000000
        /*079c*/ 	.short	0x0101
        /*079e*/ 	.byte	0x04
	.zero		1


	//   ....[36]....
        /*07a0*/ 	.word	0x00008ff0
        /*07a4*/ 	.word	0x000000ff
        /*07a8*/ 	.word	0x0002a840
        /*07ac*/ 	.short	0x010a
        /*07ae*/ 	.byte	0x2d
	.zero		1


	//   ....[37]....
        /*07b0*/ 	.word	0x000095d0
        /*07b4*/ 	.word	0x000000ff
        /*07b8*/ 	.word	0x0002a830
        /*07bc*/ 	.short	0x0107
        /*07be*/ 	.byte	0x2d
	.zero		1


	//   ....[38]....
        /*07c0*/ 	.word	0x00009640
        /*07c4*/ 	.word	0x000000ff
        /*07c8*/ 	.word	0x0002a830
        /*07cc*/ 	.short	0x0101
        /*07ce*/ 	.byte	0x2d
	.zero		1


	//   ....[39]....
        /*07d0*/ 	.word	0x00009fc0
        /*07d4*/ 	.word	0x000000ff
        /*07d8*/ 	.word	0x0002a800
        /*07dc*/ 	.short	0x0107
        /*07de*/ 	.byte	0x2d
	.zero		1


	//   ....[40]....
        /*07e0*/ 	.word	0x0000a020
        /*07e4*/ 	.word	0x000000ff
        /*07e8*/ 	.word	0x0002a800
        /*07ec*/ 	.short	0x0101
        /*07ee*/ 	.byte	0x2d
	.zero		1


	//   ....[41]....
        /*07f0*/ 	.word	0x0000a030
        /*07f4*/ 	.word	0x000000ff
        /*07f8*/ 	.word	0x0002a820
        /*07fc*/ 	.short	0x010a
        /*07fe*/ 	.byte	0x2d
	.zero		1


	//   ....[42]....
        /*0800*/ 	.word	0x0000a3a0
        /*0804*/ 	.word	0x00000008
        /*0808*/ 	.word	0x0002a840
        /*080c*/ 	.short	0x010a
        /*080e*/ 	.byte	0x3f
	.zero		1


	//   ....[43]....
        /*0810*/ 	.word	0x0000a8b0
        /*0814*/ 	.word	0x00000008
        /*0818*/ 	.word	0x0002a830
        /*081c*/ 	.short	0x0107
        /*081e*/ 	.byte	0x3f
	.zero		1


	//   ....[44]....
        /*0820*/ 	.word	0x0000a960
        /*0824*/ 	.word	0x00000008
        /*0828*/ 	.word	0x0002a830
        /*082c*/ 	.short	0x0101
        /*082e*/ 	.byte	0x3f
	.zero		1


	//   ....[45]....
        /*0830*/ 	.word	0x0000a9c0
        /*0834*/ 	.word	0x00000004
        /*0838*/ 	.word	0x0002a860
        /*083c*/ 	.short	0x010a
        /*083e*/ 	.byte	0x3f
	.zero		1


	//   ....[46]....
        /*0840*/ 	.word	0x0000adc0
        /*0844*/ 	.word	0x00000004
        /*0848*/ 	.word	0x0002a850
        /*084c*/ 	.short	0x0107
        /*084e*/ 	.byte	0x3f
	.zero		1


	//   ....[47]....
        /*0850*/ 	.word	0x0000af10
        /*0854*/ 	.word	0x00000004
        /*0858*/ 	.word	0x0002a850
        /*085c*/ 	.short	0x0101
        /*085e*/ 	.byte	0x3f
	.zero		1


	//   ....[48]....
        /*0860*/ 	.word	0x0000b0a0
        /*0864*/ 	.word	0x00000000
        /*0868*/ 	.word	0x0002a860
        /*086c*/ 	.short	0x010a
        /*086e*/ 	.byte	0x3f
	.zero		1


	//   ....[49]....
        /*0870*/ 	.word	0x0000b4e0
        /*0874*/ 	.word	0x00000000
        /*0878*/ 	.word	0x0002a850
        /*087c*/ 	.short	0x0107
        /*087e*/ 	.byte	0x3f
	.zero		1


	//   ....[50]....
        /*0880*/ 	.word	0x0000b5a0
        /*0884*/ 	.word	0x00000000
        /*0888*/ 	.word	0x0002a850
        /*088c*/ 	.short	0x0101
        /*088e*/ 	.byte	0x3f
	.zero		1


	//   ....[51]....
        /*0890*/ 	.word	0x0000b630
        /*0894*/ 	.word	0x00000007
        /*0898*/ 	.word	0x0002a820
        /*089c*/ 	.short	0x010a
        /*089e*/ 	.byte	0x3f
	.zero		1


	//   ....[52]....
        /*08a0*/ 	.word	0x0000b790
        /*08a4*/ 	.word	0x00000005
        /*08a8*/ 	.word	0x0002a840
        /*08ac*/ 	.short	0x010a
        /*08ae*/ 	.byte	0x3f
	.zero		1


	//   ....[53]....
        /*08b0*/ 	.word	0x0000b830
        /*08b4*/ 	.word	0x00000003
        /*08b8*/ 	.word	0x0002a840
        /*08bc*/ 	.short	0x010a
        /*08be*/ 	.byte	0x3f
	.zero		1


	//   ....[54]....
        /*08c0*/ 	.word	0x0000b870
        /*08c4*/ 	.word	0x00000005
        /*08c8*/ 	.word	0x0002a860
        /*08cc*/ 	.short	0x010a
        /*08ce*/ 	.byte	0x3f
	.zero		1


	//   ....[55]....
        /*08d0*/ 	.word	0x0000b8b0
        /*08d4*/ 	.word	0x00000003
        /*08d8*/ 	.word	0x0002a860
        /*08dc*/ 	.short	0x010a
        /*08de*/ 	.byte	0x3f
	.zero		1


	//   ....[56]....
        /*08e0*/ 	.word	0x0000b920
        /*08e4*/ 	.word	0x00000000
        /*08e8*/ 	.word	0x0002a800
        /*08ec*/ 	.short	0x010a
        /*08ee*/ 	.byte	0x3f
	.zero		1


	//   ....[57]....
        /*08f0*/ 	.word	0x0000b980
        /*08f4*/ 	.word	0x00000004
        /*08f8*/ 	.word	0x0002a830
        /*08fc*/ 	.short	0x010a
        /*08fe*/ 	.byte	0x3f
	.zero		1


	//   ....[58]....
        /*0900*/ 	.word	0x0000b9e0
        /*0904*/ 	.word	0x0000000b
        /*0908*/ 	.word	0x0002a830
        /*090c*/ 	.short	0x010a
        /*090e*/ 	.byte	0x3f
	.zero		1


	//   ....[59]....
        /*0910*/ 	.word	0x0000ba40
        /*0914*/ 	.word	0x00000009
        /*0918*/ 	.word	0x0002a850
        /*091c*/ 	.short	0x010a
        /*091e*/ 	.byte	0x3f
	.zero		1


	//   ....[60]....
        /*0920*/ 	.word	0x0000baa0
        /*0924*/ 	.word	0x00000004
        /*0928*/ 	.word	0x0002a850
        /*092c*/ 	.short	0x010a
        /*092e*/ 	.byte	0x3f
	.zero		1


	//   ....[61]....
        /*0930*/ 	.word	0x0000bb80
        /*0934*/ 	.word	0x00000003
        /*0938*/ 	.word	0x0002a840
        /*093c*/ 	.short	0x010a
        /*093e*/ 	.byte	0x3f
	.zero		1


	//   ....[62]....
        /*0940*/ 	.word	0x0000cd90
        /*0944*/ 	.word	0x00000003
        /*0948*/ 	.word	0x0002a820
        /*094c*/ 	.short	0x010a
        /*094e*/ 	.byte	0x3f
	.zero		1


	//   ....[63]....
        /*0950*/ 	.word	0x0000cde0
        /*0954*/ 	.word	0x00000008
        /*0958*/ 	.word	0x0002a840
        /*095c*/ 	.short	0x010a
        /*095e*/ 	.byte	0x3f
	.zero		1


	//   ....[64]....
        /*0960*/ 	.word	0x0000d520
        /*0964*/ 	.word	0x00000004
        /*0968*/ 	.word	0x0002a860
        /*096c*/ 	.short	0x010a
        /*096e*/ 	.byte	0x3f
	.zero		1


	//   ....[65]....
        /*0970*/ 	.word	0x0000dd90
        /*0974*/ 	.word	0x00000000
        /*0978*/ 	.word	0x0002a860
        /*097c*/ 	.short	0x010a
        /*097e*/ 	.byte	0x3f
	.zero		1


	//   ....[66]....
        /*0980*/ 	.word	0x0000e5b0
        /*0984*/ 	.word	0x00000007
        /*0988*/ 	.word	0x0002a820
        /*098c*/ 	.short	0x010a
        /*098e*/ 	.byte	0x3f
	.zero		1


	//   ....[67]....
        /*0990*/ 	.word	0x0000e750
        /*0994*/ 	.word	0x00000005
        /*0998*/ 	.word	0x0002a840
        /*099c*/ 	.short	0x010a
        /*099e*/ 	.byte	0x3f
	.zero		1


	//   ....[68]....
        /*09a0*/ 	.word	0x0000e7a0
        /*09a4*/ 	.word	0x00000003
        /*09a8*/ 	.word	0x0002a840
        /*09ac*/ 	.short	0x010a
        /*09ae*/ 	.byte	0x3f
	.zero		1


	//   ....[69]....
        /*09b0*/ 	.word	0x0000e7f0
        /*09b4*/ 	.word	0x00000005
        /*09b8*/ 	.word	0x0002a860
        /*09bc*/ 	.short	0x010a
        /*09be*/ 	.byte	0x3f
	.zero		1


	//----- nvinfo : EIATTR_NUM_MBARRIERS
	.align		4
.L_334:
        /*09c0*/ 	.byte	0x03, 0x38
        /*09c2*/ 	.short	0x0016


	//----- nvinfo : EIATTR_EXIT_INSTR_OFFSETS
	.align		4
        /*09c4*/ 	.byte	0x04, 0x1c
        /*09c6*/ 	.short	(.L_336 - .L_335)


	//   ....[0]....
.L_335:
        /*09c8*/ 	.word	0x0000b900


	//----- nvinfo : EIATTR_MAX_THREADS
	.align		4
.L_336:
        /*09cc*/ 	.byte	0x04, 0x05
        /*09ce*/ 	.short	(.L_338 - .L_337)
.L_337:
        /*09d0*/ 	.word	0x00000180
        /*09d4*/ 	.word	0x00000001
        /*09d8*/ 	.word	0x00000001


	//----- nvinfo : EIATTR_CRS_STACK_SIZE
	.align		4
.L_338:
        /*09dc*/ 	.byte	0x04, 0x1e
        /*09de*/ 	.short	(.L_340 - .L_339)
.L_339:
        /*09e0*/ 	.word	0x00000000


	//----- nvinfo : EIATTR_CBANK_PARAM_SIZE
	.align		4
.L_340:
        /*09e4*/ 	.byte	0x03, 0x19
        /*09e6*/ 	.short	0x0a70


	//----- nvinfo : EIATTR_PARAM_CBANK
	.align		4
        /*09e8*/ 	.byte	0x04, 0x0a
        /*09ea*/ 	.short	(.L_342 - .L_341)
	.align		4
.L_341:
        /*09ec*/ 	.word	index@(.nv.constant0._ZN7cutlass13device_kernelIN5flash11enable_sm90INS1_16FlashAttnFwdSm90INS1_25CollectiveMainloopFwdSm90ILi2EN4cute5tupleIJNS5_1CILi1EEES8_S8_EEENS6_IJNS7_ILi128EEENS7_ILi96EEENS7_ILi192EEEEEELi128ENS_10bfloat16_tEfNS_4arch4Sm90ELb0ELb0ELb1ELb0ELb1ELb0ELb0ELb1ELb1ELb1ELb1ELb0EEENS1_21CollectiveEpilogueFwdINS6_IJSA_SA_SB_EEES9_SE_SG_Li256ELb0ELb1ELb1ELb0EEENS1_19SingleTileSchedulerILb0ELb1ELb1ELi128EEEEEEEEEvNT_6ParamsE)
        /*09f0*/ 	.short	0x0210
        /*09f2*/ 	.short	0x0a70


	//----- nvinfo : EIATTR_SW_WAR
	.align		4
.L_342:
        /*09f4*/ 	.byte	0x04, 0x36
        /*09f6*/ 	.short	(.L_344 - .L_343)
.L_343:
        /*09f8*/ 	.word	0x00000008
.L_344:


//--------------------- .nv.info._ZN7cutlass13device_kernelIN5flash11enable_sm90INS1_16FlashAttnFwdSm90INS1_25CollectiveMainloopFwdSm90ILi2EN4cute5tupleIJNS5_1CILi1EEES8_S8_EEENS6_IJNS7_ILi128EEENS7_ILi96EEENS7_ILi192EEEEEELi128ENS_10bfloat16_tEfNS_4arch4Sm90ELb0ELb0ELb1ELb1ELb1ELb0ELb0ELb1ELb1ELb1ELb1ELb0EEENS1_21CollectiveEpilogueFwdINS6_IJSA_SA_SB_EEES9_SE_SG_Li256ELb1ELb1ELb1ELb0EEENS1_36VarlenDynamicPersistentTileSchedulerILi128ELi96ELi256ELi128ELb1ELb1ELb1ELb0ELb1ELb1EEEEEEEEEvNT_6ParamsE --------------------------
	.section	.nv.info._ZN7cutlass13device_kernelIN5flash11enable_sm90INS1_16FlashAttnFwdSm90INS1_25CollectiveMainloopFwdSm90ILi2EN4cute5tupleIJNS5_1CILi1EEES8_S8_EEENS6_IJNS7_ILi128EEENS7_ILi96EEENS7_ILi192EEEEEELi128ENS_10bfloat16_tEfNS_4arch4Sm90ELb0ELb0ELb1ELb1ELb1ELb0ELb0ELb1ELb1ELb1ELb1ELb0EEENS1_21CollectiveEpilogueFwdINS6_IJSA_SA_SB_EEES9_SE_SG_Li256ELb1ELb1ELb1ELb0EEENS1_36VarlenDynamicPersistentTileSchedulerILi128ELi96ELi256ELi128ELb1ELb1ELb1ELb0ELb1ELb1EEEEEEEEEvNT_6ParamsE,"",@"SHT_CUDA_INFO"
	.sectionflags	@""
	.align	4


	//----- nvinfo : EIATTR_CUDA_API_VERSION
	.align		4
        /*0000*/ 	.byte	0x04, 0x37
        /*0002*/ 	.short	(.L_346 - .L_345)
.L_345:
        /*0004*/ 	.word	0x00000082


	//----- nvinfo : EIATTR_KPARAM_INFO
	.align		4
.L_346:
        /*0008*/ 	.byte	0x04, 0x17
        /*000a*/ 	.short	(.L_348 - .L_347)
.L_347:
        /*000c*/ 	.word	0x00000000
        /*0010*/ 	.short	0x0000
        /*0012*/ 	.short	0x0070
        /*0014*/ 	.byte	0x00, 0xf0, 0x01, 0x2a


	//----- nvinfo : EIATTR_SPARSE_MMA_MASK
	.align		4
.L_348:
        /*0018*/ 	.byte	0x03, 0x50
        /*001a*/ 	.short	0x0000


	//----- nvinfo : EIATTR_MAXREG_COUNT
	.align		4
        /*001c*/ 	.byte	0x03, 0x1b
        /*001e*/ 	.short	0x00a8


	//----- nvinfo : EIATTR_NUM_BARRIERS
	.align		4
        /*0020*/ 	.byte	0x02, 0x4c
        /*0022*/ 	.byte	0x09
	.zero		1


	//----- nvinfo : EIATTR_EXTERNS
	.align		4
        /*0024*/ 	.byte	0x04, 0x0f
        /*0026*/ 	.short	(.L_350 - .L_349)


	//   ....[0]....
	.align		4
.L_349:
        /*0028*/ 	.word	index@(__assertfail)


	//----- nvinfo : EIATTR_ANNOTATIONS
	.align		4
.L_350:
        /*002c*/ 	.byte	0x04, 0x55
        /*002e*/ 	.short	(.L_352 - .L_351)


	//   ....[0]....
.L_351:
        /*0030*/ 	.word	0x00000001
        /*0034*/ 	.byte	0xa0, 0x08, 0x00, 0x00, 0x01, 0x00, 0x00, 0x00, 0xa0, 0x09, 0x00, 0x00, 0x01, 0x00, 0x00, 0x00
        /* <DEDUP_REMOVED lines=10> */
        /*00e4*/ 	.byte	0x40, 0xfb, 0x00, 0x00


	//----- nvinfo : EIATTR_MERCURY_ISA_VERSION
	.align		4
.L_352:
        /*00e8*/ 	.byte	0x03, 0x5f
        /*00ea*/ 	.short	0x0101


	//----- nvinfo : EIATTR_UNUSED_LOAD_BYTE_OFFSET
	.align		4
        /*00ec*/ 	.byte	0x04, 0x44
        /*00ee*/ 	.short	(.L_354 - .L_353)


	//   ....[0]....
.L_353:
        /*00f0*/ 	.word	0x00000950
        /*00f4*/ 	.word	0x0000fff0


	//   ....[1]....
        /*00f8*/ 	.word	0x00007320
        /*00fc*/ 	.word	0x0000fff0


	//----- nvinfo : EIATTR_INT_WARP_WIDE_INSTR_OFFSETS
	.align		4
.L_354:
        /*0100*/ 	.byte	0x04, 0x31
        /*0102*/ 	.short	(.L_356 - .L_355)


	//   ....[0]....
.L_355:
        /*0104*/ 	.word	0x000000c0


	//   ....[1]....
        /*0108*/ 	.word	0x000000d0


	//   ....[2]....
        /*010c*/ 	.word	0x00000170


	//   ....[3]....
        /*0110*/ 	.word	0x0000b810


	//   ....[4]....
        /*0114*/ 	.word	0x0000b8a0


	//   ....[5]....
        /*0118*/ 	.word	0x0000e6c0


	//   ....[6]....
        /*011c*/ 	.word	0x0000e750


	//----- nvinfo : EIATTR_COOP_GROUP_MASK_REGIDS
	.align		4
.L_356:
        /*0120*/ 	.byte	0x04, 0x29
        /*0122*/ 	.short	(.L_358 - .L_357)


	//   ....[0]....
.L_357:
        /*0124*/ 	.word	0xffffffff


	//   ....[1]....
        /*0128*/ 	.word	0xffffffff


	//   ....[2]....
        /*012c*/ 	.word	0xffffffff


	//   ....[3]....
        /*0130*/ 	.word	0xffffffff


	//   ....[4]....
        /*0134*/ 	.word	0xffffffff


	//   ....[5]....
        /*0138*/ 	.word	0xffffffff


	//   ....[6]....
        /*013c*/ 	.word	0xffffffff


	//   ....[7]....
        /*0140*/ 	.word	0xffffffff


	//   ....[8]....
        /*0144*/ 	.word	0xffffffff


	//   ....[9]....
        /*0148*/ 	.word	0xffffffff


	//   ....[10]....
        /*014c*/ 	.word	0xffffffff


	//   ....[11]....
        /*0150*/ 	.word	0xffffffff


	//   ....[12]....
        /*0154*/ 	.word	0xffffffff


	//   ....[13]....
        /*0158*/ 	.word	0xffffffff


	//   ....[14]....
        /*015c*/ 	.word	0xffffffff


	//   ....[15]....
        /*0160*/ 	.word	0xffffffff


	//   ....[16]....
        /*0164*/ 	.word	0xffffffff


	//   ....[17]....
        /*0168*/ 	.word	0xffffffff


	//   ....[18]....
        /*016c*/ 	.word	0xffffffff


	//   ....[19]....
        /*0170*/ 	.word	0xffffffff


	//   ....[20]....
        /*0174*/ 	.word	0xffffffff


	//   ....[21]....
        /*0178*/ 	.word	0xffffffff


	//   ....[22]....
        /*017c*/ 	.word	0xffffffff


	//   ....[23]....
        /*0180*/ 	.word	0xffffffff


	//   ....[24]....
        /*0184*/ 	.word	0xffffffff


	//   ....[25]....
        /*0188*/ 	.word	0xffffffff


	//   ....[26]....
        /*018c*/ 	.word	0xffffffff


	//   ....[27]....
        /*0190*/ 	.word	0xffffffff


	//   ....[28]....
        /*0194*/ 	.word	0xffffffff


	//   ....[29]....
        /*0198*/ 	.word	0xffffffff


	//   ....[30]....
        /*019c*/ 	.word	0xffffffff


	//   ....[31]....
        /*01a0*/ 	.word	0xffffffff


	//   ....[32]....
        /*01a4*/ 	.word	0xffffffff


	//   ....[33]....
        /*01a8*/ 	.word	0xffffffff


	//   ....[34]....
        /*01ac*/ 	.word	0xffffffff


	//   ....[35]....
        /*01b0*/ 	.word	0xffffffff


	//   ....[36]....
        /*01b4*/ 	.word	0xffffffff


	//   ....[37]....
        /*01b8*/ 	.word	0xffffffff


	//   ....[38]....
        /*01bc*/ 	.word	0xffffffff


	//   ....[39]....
        /*01c0*/ 	.word	0xffffffff


	//   ....[40]....
        /*01c4*/ 	.word	0xffffffff


	//   ....[41]....
        /*01c8*/ 	.word	0xffffffff


	//   ....[42]....
        /*01cc*/ 	.word	0xffffffff


	//   ....[43]....
        /*01d0*/ 	.word	0xffffffff


	//   ....[44]....
        /*01d4*/ 	.word	0xffffffff


	//   ....[45]....
        /*01d8*/ 	.word	0xffffffff


	//   ....[46]....
        /*01dc*/ 	.word	0xffffffff


	//   ....[47]....
        /*01e0*/ 	.word	0xffffffff


	//   ....[48]....
        /*01e4*/ 	.word	0xffffffff


	//   ....[49]....
        /*01e8*/ 	.word	0xffffffff


	//   ....[50]....
        /*01ec*/ 	.word	0xffffffff


	//   ....[51]....
        /*01f0*/ 	.word	0xffffffff


	//   ....[52]....
        /*01f4*/ 	.word	0xffffffff


	//   ....[53]....
        /*01f8*/ 	.word	0xffffffff


	//   ....[54]....
        /*01fc*/ 	.word	0xffffffff


	//   ....[55]....
        /*0200*/ 	.word	0xffffffff


	//   ....[56]....
        /*0204*/ 	.word	0xffffffff


	//   ....[57]....
        /*0208*/ 	.word	0xffffffff


	//   ....[58]....
        /*020c*/ 	.word	0xffffffff


	//   ....[59]....
        /*0210*/ 	.word	0xffffffff


	//   ....[60]....
        /*0214*/ 	.word	0xffffffff


	//   ....[61]....
        /*0218*/ 	.word	0xffffffff


	//   ....[62]....
        /*021c*/ 	.word	0xffffffff


	//   ....[63]....
        /*0220*/ 	.word	0xffffffff


	//   ....[64]....
        /*0224*/ 	.word	0xffffffff


	//   ....[65]....
        /*0228*/ 	.word	0xffffffff


	//   ....[66]....
        /*022c*/ 	.word	0xffffffff


	//   ....[67]....
        /*0230*/ 	.word	0xffffffff


	//   ....[68]....
        /*0234*/ 	.word	0xffffffff


	//   ....[69]....
        /*0238*/ 	.word	0xffffffff


	//   ....[70]....
        /*023c*/ 	.word	0xffffffff


	//   ....[71]....
        /*0240*/ 	.word	0xffffffff


	//   ....[72]....
        /*0244*/ 	.word	0xffffffff


	//   ....[73]....
        /*0248*/ 	.word	0xffffffff


	//   ....[74]....
        /*024c*/ 	.word	0xffffffff


	//   ....[75]....
        /*0250*/ 	.word	0xffffffff


	//   ....[76]....
        /*0254*/ 	.word	0xffffffff


	//   ....[77]....
        /*0258*/ 	.word	0xffffffff


	//   ....[78]....
        /*025c*/ 	.word	0xffffffff


	//   ....[79]....
        /*0260*/ 	.word	0xffffffff


	//   ....[80]....
        /*0264*/ 	.word	0xffffffff


	//   ....[81]....
        /*0268*/ 	.word	0xffffffff


	//   ....[82]....
        /*026c*/ 	.word	0xffffffff


	//   ....[83]....
        /*0270*/ 	.word	0xffffffff


	//   ....[84]....
        /*0274*/ 	.word	0xffffffff


	//   ....[85]....
        /*0278*/ 	.word	0xffffffff


	//   ....[86]....
        /*027c*/ 	.word	0xffffffff


	//   ....[87]....
        /*0280*/ 	.word	0xffffffff


	//   ....[88]....
        /*0284*/ 	.word	0xffffffff


	//   ....[89]....
        /*0288*/ 	.word	0xffffffff


	//   ....[90]....
        /*028c*/ 	.word	0xffffffff


	//   ....[91]....
        /*0290*/ 	.word	0xffffffff


	//   ....[92]....
        /*0294*/ 	.word	0xffffffff


	//   ....[93]....
        /*0298*/ 	.word	0xffffffff


	//   ....[94]....
        /*029c*/ 	.word	0xffffffff


	//   ....[95]....
        /*02a0*/ 	.word	0xffffffff


	//   ....[96]....
        /*02a4*/ 	.word	0xffffffff


	//   ....[97]....
        /*02a8*/ 	.word	0xffffffff


	//   ....[98]....
        /*02ac*/ 	.word	0xffffffff


	//   ....[99]....
        /*02b0*/ 	.word	0xffffffff


	//   ....[100]....
        /*02b4*/ 	.word	0xffffffff


	//   ....[101]....
        /*02b8*/ 	.word	0xffffffff


	//   ....[102]....
        /*02bc*/ 	.word	0xffffffff


	//   ....[103]....
        /*02c0*/ 	.word	0xffffffff


	//   ....[104]....
        /*02c4*/ 	.word	0xffffffff


	//   ....[105]....
        /*02c8*/ 	.word	0xffffffff


	//   ....[106]....
        /*02cc*/ 	.word	0xffffffff


	//   ....[107]....
        /*02d0*/ 	.word	0xffffffff


	//   ....[108]....
        /*02d4*/ 	.word	0xffffffff


	//   ....[109]....
        /*02d8*/ 	.word	0xffffffff


	//   ....[110]....
        /*02dc*/ 	.word	0xffffffff


	//   ....[111]....
        /*02e0*/ 	.word	0xffffffff


	//   ....[112]....
        /*02e4*/ 	.word	0xffffffff


	//   ....[113]....
        /*02e8*/ 	.word	0xffffffff


	//   ....[114]....
        /*02ec*/ 	.word	0xffffffff


	//   ....[115]....
        /*02f0*/ 	.word	0xffffffff


	//   ....[116]....
        /*02f4*/ 	.word	0xffffffff


	//   ....[117]....
        /*02f8*/ 	.word	0xffffffff


	//   ....[118]....
        /*02fc*/ 	.word	0xffffffff


	//   ....[119]....
        /*0300*/ 	.word	0xffffffff


	//   ....[120]....
        /*0304*/ 	.word	0xffffffff


	//   ....[121]....
        /*0308*/ 	.word	0xffffffff


	//   ....[122]....
        /*030c*/ 	.word	0xffffffff


	//   ....[123]....
        /*0310*/ 	.word	0xffffffff


	//   ....[124]....
        /*0314*/ 	.word	0xffffffff


	//   ....[125]....
        /*0318*/ 	.word	0xffffffff


	//   ....[126]....
        /*031c*/ 	.word	0xffffffff


	//   ....[127]....
        /*0320*/ 	.word	0xffffffff


	//   ....[128]....
        /*0324*/ 	.word	0xffffffff


	//   ....[129]....
        /*0328*/ 	.word	0xffffffff


	//   ....[130]....
        /*032c*/ 	.word	0xffffffff


	//   ....[131]....
        /*0330*/ 	.word	0xffffffff


	//   ....[132]....
        /*0334*/ 	.word	0xffffffff


	//   ....[133]....
        /*0338*/ 	.word	0xffffffff


	//   ....[134]....
        /*033c*/ 	.word	0xffffffff


	//   ....[135]....
        /*0340*/ 	.word	0xffffffff


	//   ....[136]....
        /*0344*/ 	.word	0xffffffff


	//   ....[137]....
        /*0348*/ 	.word	0xffffffff


	//   ....[138]....
        /*034c*/ 	.word	0xffffffff


	//   ....[139]....
        /*0350*/ 	.word	0xffffffff


	//   ....[140]....
        /*0354*/ 	.word	0xffffffff


	//   ....[141]....
        /*0358*/ 	.word	0xffffffff


	//   ....[142]....
        /*035c*/ 	.word	0xffffffff


	//   ....[143]....
        /*0360*/ 	.word	0x0500000f


	//   ....[144]....
        /*0364*/ 	.word	0x0500000f


	//   ....[145]....
        /*0368*/ 	.word	0x0500000f


	//   ....[146]....
        /*036c*/ 	.word	0x0500000f


	//   ....[147]....
        /*0370*/ 	.word	0x0500000f


	//   ....[148]....
        /*0374*/ 	.word	0x0500000f


	//   ....[149]....
        /*0378*/ 	.word	0x0500000f


	//   ....[150]....
        /*037c*/ 	.word	0x0500000f


	//   ....[151]....
        /*0380*/ 	.word	0x0500000f


	//   ....[152]....
        /*0384*/ 	.word	0x0500000f


	//   ....[153]....
        /*0388*/ 	.word	0x0500000f


	//   ....[154]....
        /*038c*/ 	.word	0x0500000f


	//   ....[155]....
        /*0390*/ 	.word	0x0500000f


	//   ....[156]....
        /*0394*/ 	.word	0x0500000f


	//   ....[157]....
        /*0398*/ 	.word	0x0500000f


	//   ....[158]....
        /*039c*/ 	.word	0x0500000f


	//   ....[159]....
        /*03a0*/ 	.word	0x0500000f


	//   ....[160]....
        /*03a4*/ 	.word	0x0500000f


	//   ....[161]....
        /*03a8*/ 	.word	0x0500000f


	//   ....[162]....
        /*03ac*/ 	.word	0x0500000f


	//   ....[163]....
        /*03b0*/ 	.word	0x0500000f


	//   ....[164]....
        /*03b4*/ 	.word	0x0500000f


	//   ....[165]....
        /*03b8*/ 	.word	0x0500000f


	//   ....[166]....
        /*03bc*/ 	.word	0x0500000f


	//   ....[167]....
        /*03c0*/ 	.word	0x0500000f


	//   ....[168]....
        /*03c4*/ 	.word	0x0500000f


	//   ....[169]....
        /*03c8*/ 	.word	0x0500000f


	//   ....[170]....
        /*03cc*/ 	.word	0x0500000f


	//   ....[171]....
        /*03d0*/ 	.word	0x0500000f


	//   ....[172]....
        /*03d4*/ 	.word	0x0500000f


	//   ....[173]....
        /*03d8*/ 	.word	0x0500000f


	//   ....[174]....
        /*03dc*/ 	.word	0x0500000f


	//   ....[175]....
        /*03e0*/ 	.word	0x0500000f


	//   ....[176]....
        /*03e4*/ 	.word	0x0500000f


	//   ....[177]....
        /*03e8*/ 	.word	0x0500000f


	//   ....[178]....
        /*03ec*/ 	.word	0x0500000f


	//   ....[179]....
        /*03f0*/ 	.word	0x0500000f


	//   ....[180]....
        /*03f4*/ 	.word	0x0500000f


	//   ....[181]....
        /*03f8*/ 	.word	0x0500000f


	//   ....[182]....
        /*03fc*/ 	.word	0x0500000f


	//   ....[183]....
        /*0400*/ 	.word	0x0500000f


	//   ....[184]....
        /*0404*/ 	.word	0x0500000f


	//   ....[185]....
        /*0408*/ 	.word	0x0500000f


	//   ....[186]....
        /*040c*/ 	.word	0x0500000f


	//   ....[187]....
        /*0410*/ 	.word	0x0500000f


	//   ....[188]....
        /*0414*/ 	.word	0x0500000f


	//   ....[189]....
        /*0418*/ 	.word	0x0500000f


	//   ....[190]....
        /*041c*/ 	.word	0x0500000f


	//   ....[191]....
        /*0420*/ 	.word	0x0500000f


	//   ....[192]....
        /*0424*/ 	.word	0x0500000f


	//   ....[193]....
        /*0428*/ 	.word	0x0500000f


	//   ....[194]....
        /*042c*/ 	.word	0x0500000f


	//   ....[195]....
        /*0430*/ 	.word	0x0500000f


	//   ....[196]....
        /*0434*/ 	.word	0x0500000f


	//   ....[197]....
        /*0438*/ 	.word	0x0500000f


	//   ....[198]....
        /*043c*/ 	.word	0x0500000f


	//   ....[199]....
        /*0440*/ 	.word	0x0500000f


	//   ....[200]....
        /*0444*/ 	.word	0x0500000f


	//   ....[201]....
        /*0448*/ 	.word	0x0500000f


	//   ....[202]....
        /*044c*/ 	.word	0x0500000f


	//   ....[203]....
        /*0450*/ 	.word	0x0500000f


	//   ....[204]....
        /*0454*/ 	.word	0x0500000f


	//   ....[205]....
        /*0458*/ 	.word	0x0500000f


	//   ....[206]....
        /*045c*/ 	.word	0x0500000f


	//   ....[207]....
        /*0460*/ 	.word	0x0500000f


	//   ....[208]....
        /*0464*/ 	.word	0x0500000f


	//   ....[209]....
        /*0468*/ 	.word	0x0500000f


	//   ....[210]....
        /*046c*/ 	.word	0x0500000f


	//   ....[211]....
        /*0470*/ 	.word	0x0500000f


	//   ....[212]....
        /*0474*/ 	.word	0x0500000f


	//   ....[213]....
        /*0478*/ 	.word	0x0500000f


	//   ....[214]....
        /*047c*/ 	.word	0x0500000f


	//   ....[215]....
        /*0480*/ 	.word	0x0500000f


	//   ....[216]....
        /*0484*/ 	.word	0x0500000f


	//   ....[217]....
        /*0488*/ 	.word	0x0500000f


	//   ....[218]....
        /*048c*/ 	.word	0x0500000f


	//   ....[219]....
        /*0490*/ 	.word	0x0500000f


	//   ....[220]....
        /*0494*/ 	.word	0x0500000f


	//   ....[221]....
        /*0498*/ 	.word	0x0500000f


	//   ....[222]....
        /*049c*/ 	.word	0x0500000f


	//   ....[223]....
        /*04a0*/ 	.word	0x0500000f


	//   ....[224]....
        /*04a4*/ 	.word	0x0500000f


	//   ....[225]....
        /*04a8*/ 	.word	0x0500000f


	//   ....[226]....
        /*04ac*/ 	.word	0x0500000f


	//----- nvinfo : EIATTR_COOP_GROUP_INSTR_OFFSETS
	.align		4
.L_358:
        /*04b0*/ 	.byte	0x04, 0x28
        /*04b2*/ 	.short	(.L_360 - .L_359)


	//   ....[0]....
.L_359:
        /*04b4*/ 	.word	0x00000070


	//   ....[1]....
        /*04b8*/ 	.word	0x000000b0


	//   ....[2]....
        /*04bc*/ 	.word	0x000002d0


	//   ....[3]....
        /*04c0*/ 	.word	0x00000430


	//   ....[4]....
        /*04c4*/ 	.word	0x00000550


	//   ....[5]....
        /*04c8*/ 	.word	0x000006b0


	//   ....[6]....
        /*04cc*/ 	.word	0x000018c0


	//   ....[7]....
        /*04d0*/ 	.word	0x00002fe0


	//   ....[8]....
        /*04d4*/ 	.word	0x000030b0


	//   ....[9]....
        /*04d8*/ 	.word	0x00003560


	//   ....[10]....
        /*04dc*/ 	.word	0x000035c0


	//   ....[11]....
        /*04e0*/ 	.word	0x000058d0


	//   ....[12]....
        /*04e4*/ 	.word	0x00005900


	//   ....[13]....
        /*04e8*/ 	.word	0x00005920


	//   ....[14]....
        /*04ec*/ 	.word	0x00005940


	//   ....[15]....
        /*04f0*/ 	.word	0x00006a60


	//   ....[16]....
        /*04f4*/ 	.word	0x00006a90


	//   ....[17]....
        /*04f8*/ 	.word	0x00006b50


	//   ....[18]....
        /*04fc*/ 	.word	0x00006b60


	//   ....[19]....
        /*0500*/ 	.word	0x00007ec0


	//   ....[20]....
        /*0504*/ 	.word	0x00007ef0


	//   ....[21]....
        /*0508*/ 	.word	0x00007f10


	//   ....[22]....
        /*050c*/ 	.word	0x00007f30


	//   ....[23]....
        /*0510*/ 	.word	0x00008670


	//   ....[24]....
        /*0514*/ 	.word	0x000086b0


	//   ....[25]....
        /*0518*/ 	.word	0x00008770


	//   ....[26]....
        /*051c*/ 	.word	0x00008790


	//   ....[27]....
        /*0520*/ 	.word	0x00008850


	//   ....[28]....
        /*0524*/ 	.word	0x00008870


	//   ....[29]....
        /*0528*/ 	.word	0x00008940


	//   ....[30]....
        /*052c*/ 	.word	0x00008960


	//   ....[31]....
        /*0530*/ 	.word	0x00008d30


	//   ....[32]....
        /*0534*/ 	.word	0x00008d40


	//   ....[33]....
        /*0538*/ 	.word	0x00009170


	//   ....[34]....
        /*053c*/ 	.word	0x00009180


	//   ....[35]....
        /*0540*/ 	.word	0x00009f50


	//   ....[36]....
        /*0544*/ 	.word	0x00009f80


	//   ....[37]....
        /*0548*/ 	.word	0x0000a050


	//   ....[38]....
        /*054c*/ 	.word	0x0000a070


	//   ....[39]....
        /*0550*/ 	.word	0x0000a130


	//   ....[40]....
        /*0554*/ 	.word	0x0000a150


	//   ....[41]....
        /*0558*/ 	.word	0x0000a220


	//   ....[42]....
        /*055c*/ 	.word	0x0000a240


	//   ....[43]....
        /*0560*/ 	.word	0x0000a380


	//   ....[44]....
        /*0564*/ 	.word	0x0000a590


	//   ....[45]....
        /*0568*/ 	.word	0x0000a5c0


	//   ....[46]....
        /*056c*/ 	.word	0x0000a5f0


	//   ....[47]....
        /*0570*/ 	.word	0x0000a620


	//   ....[48]....
        /*0574*/ 	.word	0x0000a650


	//   ....[49]....
        /*0578*/ 	.word	0x0000a680


	//   ....[50]....
        /*057c*/ 	.word	0x0000a7f0


	//   ....[51]....
        /*0580*/ 	.word	0x0000a820


	//   ....[52]....
        /*0584*/ 	.word	0x0000a850


	//   ....[53]....
        /*0588*/ 	.word	0x0000a880


	//   ....[54]....
        /*058c*/ 	.word	0x0000a8b0


	//   ....[55]....
        /*0590*/ 	.word	0x0000a8e0


	//   ....[56]....
        /*0594*/ 	.word	0x0000a970


	//   ....[57]....
        /*0598*/ 	.word	0x0000a9a0


	//   ....[58]....
        /*059c*/ 	.word	0x0000a9b0


	//   ....[59]....
        /*05a0*/ 	.word	0x0000aa40


	//   ....[60]....
        /*05a4*/ 	.word	0x0000c480


	//   ....[61]....
        /*05a8*/ 	.word	0x0000c4a0


	//   ....[62]....
        /*05ac*/ 	.word	0x0000c550


	//   ....[63]....
        /*05b0*/ 	.word	0x0000c570


	//   ....[64]....
        /*05b4*/ 	.word	0x0000c610


	//   ....[65]....
        /*05b8*/ 	.word	0x0000c630


	//   ....[66]....
        /*05bc*/ 	.word	0x0000c6d0


	//   ....[67]....
        /*05c0*/ 	.word	0x0000c6f0


	//   ....[68]....
        /*05c4*/ 	.word	0x0000c790


	//   ....[69]....
        /*05c8*/ 	.word	0x0000c7b0


	//   ....[70]....
        /*05cc*/ 	.word	0x0000c7c0


	//   ....[71]....
        /*05d0*/ 	.word	0x0000c850


	//   ....[72]....
        /*05d4*/ 	.word	0x0000cfb0


	//   ....[73]....
        /*05d8*/ 	.word	0x0000cfe0


	//   ....[74]....
        /*05dc*/ 	.word	0x0000d040


	//   ....[75]....
        /*05e0*/ 	.word	0x0000d090


	//   ....[76]....
        /*05e4*/ 	.word	0x0000d0d0


	//   ....[77]....
        /*05e8*/ 	.word	0x0000d140


	//   ....[78]....
        /*05ec*/ 	.word	0x0000d190


	//   ....[79]....
        /*05f0*/ 	.word	0x0000d1f0


	//   ....[80]....
        /*05f4*/ 	.word	0x0000d230


	//   ....[81]....
        /*05f8*/ 	.word	0x0000d2a0


	//   ....[82]....
        /*05fc*/ 	.word	0x0000d2f0


	//   ....[83]....
        /*0600*/ 	.word	0x0000d350


	//   ....[84]....
        /*0604*/ 	.word	0x0000d390


	//   ....[85]....
        /*0608*/ 	.word	0x0000d400


	//   ....[86]....
        /*060c*/ 	.word	0x0000d420


	//   ....[87]....
        /*0610*/ 	.word	0x0000d460


	//   ....[88]....
        /*0614*/ 	.word	0x0000dbe0


	//   ....[89]....
        /*0618*/ 	.word	0x0000dbf0


	//   ....[90]....
        /*061c*/ 	.word	0x0000dc10


	//   ....[91]....
        /*0620*/ 	.word	0x0000dc90


	//   ....[92]....
        /*0624*/ 	.word	0x0000dca0


	//   ....[93]....
        /*0628*/ 	.word	0x0000dd00


	//   ....[94]....
        /*062c*/ 	.word	0x0000dd30


	//   ....[95]....
        /*0630*/ 	.word	0x0000dd70


	//   ....[96]....
        /*0634*/ 	.word	0x0000dda0


	//   ....[97]....
        /*0638*/ 	.word	0x0000dde0


	//   ....[98]....
        /*063c*/ 	.word	0x0000de10


	//   ....[99]....
        /*0640*/ 	.word	0x0000de50


	//   ....[100]....
        /*0644*/ 	.word	0x0000e0c0


	//   ....[101]....
        /*0648*/ 	.word	0x0000e0e0


	//   ....[102]....
        /*064c*/ 	.word	0x0000e0f0


	//   ....[103]....
        /*0650*/ 	.word	0x0000e170


	//   ....[104]....
        /*0654*/ 	.word	0x0000e180


	//   ....[105]....
        /*0658*/ 	.word	0x0000e1f0


	//   ....[106]....
        /*065c*/ 	.word	0x0000e200


	//   ....[107]....
        /*0660*/ 	.word	0x0000e270


	//   ....[108]....
        /*0664*/ 	.word	0x0000e280


	//   ....[109]....
        /*0668*/ 	.word	0x0000e2f0


	//   ....[110]....
        /*066c*/ 	.word	0x0000e300


	//   ....[111]....
        /*0670*/ 	.word	0x0000e310


	//   ....[112]....
        /*0674*/ 	.word	0x0000e8c0


	//   ....[113]....
        /*0678*/ 	.word	0x0000e8e0


	//   ....[114]....
        /*067c*/ 	.word	0x0000e8f0


	//   ....[115]....
        /*0680*/ 	.word	0x0000e900


	//   ....[116]....
        /*0684*/ 	.word	0x0000e970


	//   ....[117]....
        /*0688*/ 	.word	0x0000e990


	//   ....[118]....
        /*068c*/ 	.word	0x0000ea00


	//   ....[119]....
        /*0690*/ 	.word	0x0000ea20


	//   ....[120]....
        /*0694*/ 	.word	0x0000ea80


	//   ....[121]....
        /*0698*/ 	.word	0x0000eaa0


	//   ....[122]....
        /*069c*/ 	.word	0x0000eaf0


	//   ....[123]....
        /*06a0*/ 	.word	0x0000eb10


	//   ....[124]....
        /*06a4*/ 	.word	0x0000ef60


	//   ....[125]....
        /*06a8*/ 	.word	0x0000ef70


	//   ....[126]....
        /*06ac*/ 	.word	0x0000efb0


	//   ....[127]....
        /*06b0*/ 	.word	0x0000eff0


	//   ....[128]....
        /*06b4*/ 	.word	0x0000f020


	//   ....[129]....
        /*06b8*/ 	.word	0x0000f050


	//   ....[130]....
        /*06bc*/ 	.word	0x0000f080


	//   ....[131]....
        /*06c0*/ 	.word	0x0000f0b0


	//   ....[132]....
        /*06c4*/ 	.word	0x0000f260


	//   ....[133]....
        /*06c8*/ 	.word	0x0000f290


	//   ....[134]....
        /*06cc*/ 	.word	0x0000f2c0


	//   ....[135]....
        /*06d0*/ 	.word	0x0000f2f0


	//   ....[136]....
        /*06d4*/ 	.word	0x0000f320


	//   ....[137]....
        /*06d8*/ 	.word	0x0000f350


	//   ....[138]....
        /*06dc*/ 	.word	0x0000f410


	//   ....[139]....
        /*06e0*/ 	.word	0x0000f430


	//   ....[140]....
        /*06e4*/ 	.word	0x0000f440


	//   ....[141]....
        /*06e8*/ 	.word	0x0000f4a0


	//   ....[142]....
        /*06ec*/ 	.word	0x0000fac0


	//   ....[143]....
        /*06f0*/ 	.word	0x0000ffb0


	//   ....[144]....
        /*06f4*/ 	.word	0x000100a0


	//   ....[145]....
        /*06f8*/ 	.word	0x00010140


	//   ....[146]....
        /*06fc*/ 	.word	0x000101a0


	//   ....[147]....
        /*0700*/ 	.word	0x000102b0


	//   ....[148]....
        /*0704*/ 	.word	0x00010320


	//   ....[149]....
        /*0708*/ 	.word	0x00010430


	//   ....[150]....
        /*070c*/ 	.word	0x000104a0


	//   ....[151]....
        /*0710*/ 	.word	0x000105b0


	//   ....[152]....
        /*0714*/ 	.word	0x00010620


	//   ....[153]....
        /*0718*/ 	.word	0x00010730


	//   ....[154]....
        /*071c*/ 	.word	0x000107a0


	//   ....[155]....
        /*0720*/ 	.word	0x00010840


	//   ....[156]....
        /*0724*/ 	.word	0x00010950


	//   ....[157]....
        /*0728*/ 	.word	0x000109c0


	//   ....[158]....
        /*072c*/ 	.word	0x00010a40


	//   ....[159]....
        /*0730*/ 	.word	0x00010b00


	//   ....[160]....
        /*0734*/ 	.word	0x00010b80


	//   ....[161]....
        /*0738*/ 	.word	0x00010c60


	//   ....[162]....
        /*073c*/ 	.word	0x00010ce0


	//   ....[163]....
        /*0740*/ 	.word	0x00010dc0


	//   ....[164]....
        /*0744*/ 	.word	0x00010e40


	//   ....[165]....
        /*0748*/ 	.word	0x00010f20


	//   ....[166]....
        /*074c*/ 	.word	0x00010fa0


	//   ....[167]....
        /*0750*/ 	.word	0x00011080


	//   ....[168]....
        /*0754*/ 	.word	0x00011100


	//   ....[169]....
        /*0758*/ 	.word	0x000111e0


	//   ....[170]....
        /*075c*/ 	.word	0x00011260


	//   ....[171]....
        /*0760*/ 	.word	0x00011320


	//   ....[172]....
        /*0764*/ 	.word	0x00011450


	//   ....[173]....
        /*0768*/ 	.word	0x00011500


	//   ....[174]....
        /*076c*/ 	.word	0x00011570


	//   ....[175]....
        /*0770*/ 	.word	0x00011660


	//   ....[176]....
        /*0774*/ 	.word	0x000116c0


	//   ....[177]....
        /*0778*/ 	.word	0x00011790


	//   ....[178]....
        /*077c*/ 	.word	0x000117f0


	//   ....[179]....
        /*0780*/ 	.word	0x000118c0


	//   ....[180]....
        /*0784*/ 	.word	0x00011920


	//   ....[181]....
        /*0788*/ 	.word	0x000119f0


	//   ....[182]....
        /*078c*/ 	.word	0x00011a50


	//   ....[183]....
        /*0790*/ 	.word	0x00011b20


	//   ....[184]....
        /*0794*/ 	.word	0x00011c10


	//   ....[185]....
        /*0798*/ 	.word	0x00011cb0


	//   ....[186]....
        /*079c*/ 	.word	0x00011d10


	//   ....[187]....
        /*07a0*/ 	.word	0x00011e00


	//   ....[188]....
        /*07a4*/ 	.word	0x00011e60


	//   ....[189]....
        /*07a8*/ 	.word	0x00011f40


	//   ....[190]....
        /*07ac*/ 	.word	0x00011fa0


	//   ....[191]....
        /*07b0*/ 	.word	0x00012080


	//   ....[192]....
        /*07b4*/ 	.word	0x000120e0


	//   ....[193]....
        /*07b8*/ 	.word	0x000121c0


	//   ....[194]....
        /*07bc*/ 	.word	0x00012220


	//   ....[195]....
        /*07c0*/ 	.word	0x000122f0


	//   ....[196]....
        /*07c4*/ 	.word	0x00012410


	//   ....[197]....
        /*07c8*/ 	.word	0x000124e0


	//   ....[198]....
        /*07cc*/ 	.word	0x000125a0


	//   ....[199]....
        /*07d0*/ 	.word	0x00012670


	//   ....[200]....
        /*07d4*/ 	.word	0x000126d0


	//   ....[201]....
        /*07d8*/ 	.word	0x000127a0


	//   ....[202]....
        /*07dc*/ 	.word	0x00012800


	//   ....[203]....
        /*07e0*/ 	.word	0x000128e0


	//   ....[204]....
        /*07e4*/ 	.word	0x00012940


	//   ....[205]....
        /*07e8*/ 	.word	0x00012a10


	//   ....[206]....
        /*07ec*/ 	.word	0x00012a70


	//   ....[207]....
        /*07f0*/ 	.word	0x00012b30


	//   ....[208]....
        /*07f4*/ 	.word	0x00012bc0


	//   ....[209]....
        /*07f8*/ 	.word	0x00012c60


	//   ....[210]....
        /*07fc*/ 	.word	0x00012dc0


	//   ....[211]....
        /*0800*/ 	.word	0x00012e30


	//   ....[212]....
        /*0804*/ 	.word	0x00012eb0


	//   ....[213]....
        /*0808*/ 	.word	0x00012f20


	//   ....[214]....
        /*080c*/ 	.word	0x00012f90


	//   ....[215]....
        /*0810*/ 	.word	0x00013010


	//   ....[216]....
        /*0814*/ 	.word	0x00013090


	//   ....[217]....
        /*0818*/ 	.word	0x00013120


	//   ....[218]....
        /*081c*/ 	.word	0x00013190


	//   ....[219]....
        /*0820*/ 	.word	0x00013200


	//   ....[220]....
        /*0824*/ 	.word	0x00013270


	//   ....[221]....
        /*0828*/ 	.word	0x000132f0


	//   ....[222]....
        /*082c*/ 	.word	0x00013360


	//   ....[223]....
        /*0830*/ 	.word	0x00013400


	//   ....[224]....
        /*0834*/ 	.word	0x00013450


	//   ....[225]....
        /*0838*/ 	.word	0x000134e0


	//   ....[226]....
        /*083c*/ 	.word	0x00013610


	//----- nvinfo : EIATTR_REG_RECONFIG
	.align		4
.L_360:
        /*0840*/ 	.byte	0x01, 0x54
	.zero		2


	//----- nvinfo : EIATTR_SYSCALL_OFFSETS
	.align		4
        /*0844*/ 	.byte	0x04, 0x46
        /*0846*/ 	.short	(.L_362 - .L_361)


	//   ....[0]....
.L_361:
        /*0848*/ 	.word	0x00001aa0


	//   ....[1]....
        /*084c*/ 	.word	0x0000ba00


	//   ....[2]....
        /*0850*/ 	.word	0x0000bb50


	//   ....[3]....
        /*0854*/ 	.word	0x0000bc40


	//   ....[4]....
        /*0858*/ 	.word	0x0000cbe0


	//----- nvinfo : EIATTR_MBARRIER_INSTR_OFFSETS
	.align		4
.L_362:
        /*085c*/ 	.byte	0x04, 0x39
        /*085e*/ 	.short	(.L_364 - .L_363)


	//   ....[0]....
.L_363:
        /*0860*/ 	.word	0x00000180
        /*0864*/ 	.word	0x000000ff
        /*0868*/ 	.word	0x0002a800
        /*086c*/ 	.short	0x0100
        /*086e*/ 	.byte	0x08
	.zero		1


	//   ....[1]....
        /*0870*/ 	.word	0x00000190
        /*0874*/ 	.word	0x000000ff
        /*0878*/ 	.word	0x0002a820
        /*087c*/ 	.short	0x0100
        /*087e*/ 	.byte	0x08
	.zero		1


	//   ....[2]....
        /*0880*/ 	.word	0x00000280
        /*0884*/ 	.word	0x000000ff
        /*0888*/ 	.word	0x0002a830
        /*088c*/ 	.short	0x0100
        /*088e*/ 	.byte	0x08
	.zero		1


	//   ....[3]....
        /*0890*/ 	.word	0x00000290
        /*0894*/ 	.word	0x000000ff
        /*0898*/ 	.word	0x0002a840
        /*089c*/ 	.short	0x0100
        /*089e*/ 	.byte	0x08
	.zero		1


	//   ....[4]....
        /*08a0*/ 	.word	0x000002a0
        /*08a4*/ 	.word	0x000000ff
        /*08a8*/ 	.word	0x0002a838
        /*08ac*/ 	.short	0x0100
        /*08ae*/ 	.byte	0x08
	.zero		1


	//   ....[5]....
        /*08b0*/ 	.word	0x000002b0
        /*08b4*/ 	.word	0x000000ff
        /*08b8*/ 	.word	0x0002a848
        /*08bc*/ 	.short	0x0100
        /*08be*/ 	.byte	0x08
	.zero		1


	//   ....[6]....
        /*08c0*/ 	.word	0x000003e0
        /*08c4*/ 	.word	0x000000ff
        /*08c8*/ 	.word	0x0002a850
        /*08cc*/ 	.short	0x0100
        /*08ce*/ 	.byte	0x08
	.zero		1


	//   ....[7]....
        /*08d0*/ 	.word	0x000003f0
        /*08d4*/ 	.word	0x000000ff
        /*08d8*/ 	.word	0x0002a860
        /*08dc*/ 	.short	0x0100
        /*08de*/ 	.byte	0x08
	.zero		1


	//   ....[8]....
        /*08e0*/ 	.word	0x00000400
        /*08e4*/ 	.word	0x000000ff
        /*08e8*/ 	.word	0x0002a858
        /*08ec*/ 	.short	0x0100
        /*08ee*/ 	.byte	0x08
	.zero		1


	//   ....[9]....
        /*08f0*/ 	.word	0x00000410
        /*08f4*/ 	.word	0x000000ff
        /*08f8*/ 	.word	0x0002a868
        /*08fc*/ 	.short	0x0100
        /*08fe*/ 	.byte	0x08
	.zero		1


	//   ....[10]....
        /*0900*/ 	.word	0x00000500
        /*0904*/ 	.word	0x000000ff
        /*0908*/ 	.word	0x0002a870
        /*090c*/ 	.short	0x0100
        /*090e*/ 	.byte	0x06
	.zero		1


	//   ....[11]....
        /*0910*/ 	.word	0x00000510
        /*0914*/ 	.word	0x000000ff
        /*0918*/ 	.word	0x0002a880
        /*091c*/ 	.short	0x0100
        /*091e*/ 	.byte	0x06
	.zero		1


	//   ....[12]....
        /*0920*/ 	.word	0x00000520
        /*0924*/ 	.word	0x000000ff
        /*0928*/ 	.word	0x0002a878
        /*092c*/ 	.short	0x0100
        /*092e*/ 	.byte	0x06
	.zero		1


	//   ....[13]....
        /*0930*/ 	.word	0x00000530
        /*0934*/ 	.word	0x000000ff
        /*0938*/ 	.word	0x0002a888
        /*093c*/ 	.short	0x0100
        /*093e*/ 	.byte	0x06
	.zero		1


	//   ....[14]....
        /*0940*/ 	.word	0x00000660
        /*0944*/ 	.word	0x000000ff
        /*0948*/ 	.word	0x0002a890
        /*094c*/ 	.short	0x0100
        /*094e*/ 	.byte	0x08
	.zero		1


	//   ....[15]....
        /*0950*/ 	.word	0x00000670
        /*0954*/ 	.word	0x000000ff
        /*0958*/ 	.word	0x0002a8a0
        /*095c*/ 	.short	0x0100
        /*095e*/ 	.byte	0x08
	.zero		1


	//   ....[16]....
        /*0960*/ 	.word	0x00000680
        /*0964*/ 	.word	0x000000ff
        /*0968*/ 	.word	0x0002a898
        /*096c*/ 	.short	0x0100
        /*096e*/ 	.byte	0x08
	.zero		1


	//   ....[17]....
        /*0970*/ 	.word	0x00000690
        /*0974*/ 	.word	0x000000ff
        /*0978*/ 	.word	0x0002a8a8
        /*097c*/ 	.short	0x0100
        /*097e*/ 	.byte	0x08
	.zero		1


	//   ....[18]....
        /*0980*/ 	.word	0x000007d0
        /*0984*/ 	.word	0x000000ff
        /*0988*/ 	.word	0x0002a8b0
        /*098c*/ 	.short	0x0100
        /*098e*/ 	.byte	0x08
	.zero		1


	//   ....[19]....
        /*0990*/ 	.word	0x000007e0
        /*0994*/ 	.word	0x000000ff
        /*0998*/ 	.word	0x0002a8c0
        /*099c*/ 	.short	0x0100
        /*099e*/ 	.byte	0x08
	.zero		1


	//   ....[20]....
        /*09a0*/ 	.word	0x000007f0
        /*09a4*/ 	.word	0x000000ff
        /*09a8*/ 	.word	0x0002a8b8
        /*09ac*/ 	.short	0x0100
        /*09ae*/ 	.byte	0x08
	.zero		1


	//   ....[21]....
        /*09b0*/ 	.word	0x00000800
        /*09b4*/ 	.word	0x000000ff
        /*09b8*/ 	.word	0x0002a8c8
        /*09bc*/ 	.short	0x0100
        /*09be*/ 	.byte	0x08
	.zero		1


	//   ....[22]....
        /*09c0*/ 	.word	0x00001b40
        /*09c4*/ 	.word	0x000000ff
        /*09c8*/ 	.word	0x0002a800
        /*09cc*/ 	.short	0x010a
        /*09ce*/ 	.byte	0x28
	.zero		1


	//   ....[23]....
        /*09d0*/ 	.word	0x00001bc0
        /*09d4*/ 	.word	0x00000000
        /*09d8*/ 	.word	0x0002a830
        /*09dc*/ 	.short	0x010a
        /*09de*/ 	.byte	0x3f
	.zero		1


	//   ....[24]....
        /*09e0*/ 	.word	0x00001c10
        /*09e4*/ 	.word	0x00000000
        /*09e8*/ 	.word	0x0002a830
        /*09ec*/ 	.short	0x010a
        /*09ee*/ 	.byte	0x3f
	.zero		1


	//   ....[25]....
        /*09f0*/ 	.word	0x000030e0
        /*09f4*/ 	.word	0x000000ff
        /*09f8*/ 	.word	0x00000000
        /*09fc*/ 	.short	0x0101
        /*09fe*/ 	.byte	0x04
	.zero		1


	//   ....[26]....
        /*0a00*/ 	.word	0x000043a0
        /*0a04*/ 	.word	0x000000ff
        /*0a08*/ 	.word	0x0002a830
        /*0a0c*/ 	.short	0x010a
        /*0a0e*/ 	.byte	0x09
	.zero		1


	//   ....[27]....
        /*0a10*/ 	.word	0x000043e0
        /*0a14*/ 	.word	0x000000ff
        /*0a18*/ 	.word	0x0002a830
        /*0a1c*/ 	.short	0x010a
        /*0a1e*/ 	.byte	0x09
	.zero		1


	//   ....[28]....
        /*0a20*/ 	.word	0x00004d00
        /*0a24*/ 	.word	0x000000ff
        /*0a28*/ 	.word	0x0002a850
        /*0a2c*/ 	.short	0x010a
        /*0a2e*/ 	.byte	0x0a
	.zero		1


	//   ....[29]....
        /*0a30*/ 	.word	0x00004d40
        /*0a34*/ 	.word	0x000000ff
        /*0a38*/ 	.word	0x0002a850
        /*0a3c*/ 	.short	0x010a
        /*0a3e*/ 	.byte	0x0a
	.zero		1


	//   ....[30]....
        /*0a40*/ 	.word	0x000053e0
        /*0a44*/ 	.word	0x000000ff
        /*0a48*/ 	.word	0x00000000
        /*0a4c*/ 	.short	0x0101
        /*0a4e*/ 	.byte	0x09
	.zero		1


	//   ....[31]....
        /*0a50*/ 	.word	0x000063f0
        /*0a54*/ 	.word	0x000000ff
        /*0a58*/ 	.word	0x00000000
        /*0a5c*/ 	.short	0x0101
        /*0a5e*/ 	.byte	0x0a
	.zero		1


	//   ....[32]....
        /*0a60*/ 	.word	0x000069d0
        /*0a64*/ 	.word	0x000000ff
        /*0a68*/ 	.word	0x0002a850
        /*0a6c*/ 	.short	0x010a
        /*0a6e*/ 	.byte	0x05
	.zero		1


	//   ....[33]....
        /*0a70*/ 	.word	0x00006a10
        /*0a74*/ 	.word	0x000000ff
        /*0a78*/ 	.word	0x0002a850
        /*0a7c*/ 	.short	0x010a
        /*0a7e*/ 	.byte	0x05
	.zero		1


	//   ....[34]....
        /*0a80*/ 	.word	0x00006ef0
        /*0a84*/ 	.word	0x000000ff
        /*0a88*/ 	.word	0x00000000
        /*0a8c*/ 	.short	0x0101
        /*0a8e*/ 	.byte	0x04
	.zero		1


	//   ....[35]....
        /*0a90*/ 	.word	0x000086a0
        /*0a94*/ 	.word	0x00000062
        /*0a98*/ 	.word	0x00000000
        /*0a9c*/ 	.short	0x0101
        /*0a9e*/ 	.byte	0x3f
	.zero		1


	//   ....[36]....
        /*0aa0*/ 	.word	0x00008b40
        /*0aa4*/ 	.word	0x00000062
        /*0aa8*/ 	.word	0x00000000
        /*0aac*/ 	.short	0x0101
        /*0aae*/ 	.byte	0x3f
	.zero		1


	//   ....[37]....
        /*0ab0*/ 	.word	0x0000c260
        /*0ab4*/ 	.word	0x00000007
        /*0ab8*/ 	.word	0x0002a840
        /*0abc*/ 	.short	0x010a
        /*0abe*/ 	.byte	0x3f
	.zero		1


	//   ....[38]....
        /*0ac0*/ 	.word	0x0000c910
        /*0ac4*/ 	.word	0x00000007
        /*0ac8*/ 	.word	0x0002a830
        /*0acc*/ 	.short	0x0107
        /*0ace*/ 	.byte	0x3f
	.zero		1


	//   ....[39]....
        /*0ad0*/ 	.word	0x0000c9e0
        /*0ad4*/ 	.word	0x00000007
        /*0ad8*/ 	.word	0x0002a830
        /*0adc*/ 	.short	0x0101
        /*0ade*/ 	.byte	0x3f
	.zero		1


	//   ....[40]....
        /*0ae0*/ 	.word	0x0000d570
        /*0ae4*/ 	.word	0x00000016
        /*0ae8*/ 	.word	0x0002a800
        /*0aec*/ 	.short	0x0107
        /*0aee*/ 	.byte	0x3f
	.zero		1


	//   ....[41]....
        /*0af0*/ 	.word	0x0000d690
        /*0af4*/ 	.word	0x00000016
        /*0af8*/ 	.word	0x0002a800
        /*0afc*/ 	.short	0x0101
        /*0afe*/ 	.byte	0x3f
	.zero		1


	//   ....[42]....
        /*0b00*/ 	.word	0x0000d6b0
        /*0b04*/ 	.word	0x00000016
        /*0b08*/ 	.word	0x0002a820
        /*0b0c*/ 	.short	0x010a
        /*0b0e*/ 	.byte	0x3f
	.zero		1


	//   ....[43]....
        /*0b10*/ 	.word	0x0000da10
        /*0b14*/ 	.word	0x00000006
        /*0b18*/ 	.word	0x0002a840
        /*0b1c*/ 	.short	0x010a
        /*0b1e*/ 	.byte	0x3f
	.zero		1


	//   ....[44]....
        /*0b20*/ 	.word	0x0000def0
        /*0b24*/ 	.word	0x00000006
        /*0b28*/ 	.word	0x0002a830
        /*0b2c*/ 	.short	0x0107
        /*0b2e*/ 	.byte	0x3f
	.zero		1


	//   ....[45]....
        /*0b30*/ 	.word	0x0000dfa0
        /*0b34*/ 	.word	0x00000006
        /*0b38*/ 	.word	0x0002a830
        /*0b3c*/ 	.short	0x0101
        /*0b3e*/ 	.byte	0x3f
	.zero		1


	//   ....[46]....
        /*0b40*/ 	.word	0x0000e000
        /*0b44*/ 	.word	0x00000004
        /*0b48*/ 	.word	0x0002a860
        /*0b4c*/ 	.short	0x010a
        /*0b4e*/ 	.byte	0x3f
	.zero		1


	//   ....[47]....
        /*0b50*/ 	.word	0x0000e450
        /*0b54*/ 	.word	0x00000004
        /*0b58*/ 	.word	0x0002a850
        /*0b5c*/ 	.short	0x0107
        /*0b5e*/ 	.byte	0x3f
	.zero		1


	//   ....[48]....
        /*0b60*/ 	.word	0x0000e5a0
        /*0b64*/ 	.word	0x00000004
        /*0b68*/ 	.word	0x0002a850
        /*0b6c*/ 	.short	0x0101
        /*0b6e*/ 	.byte	0x3f
	.zero		1


	//   ....[49]....
        /*0b70*/ 	.word	0x0000e7f0
        /*0b74*/ 	.word	0x00000000
        /*0b78*/ 	.word	0x0002a860
        /*0b7c*/ 	.short	0x010a
        /*0b7e*/ 	.byte	0x3f
	.zero		1


	//   ....[50]....
        /*0b80*/ 	.word	0x0000ec50
        /*0b84*/ 	.word	0x00000000
        /*0b88*/ 	.word	0x0002a850
        /*0b8c*/ 	.short	0x0107
        /*0b8e*/ 	.byte	0x3f
	.zero		1


	//   ....[51]....
        /*0b90*/ 	.word	0x0000ed00
        /*0b94*/ 	.word	0x00000000
        /*0b98*/ 	.word	0x0002a850
        /*0b9c*/ 	.short	0x0101
        /*0b9e*/ 	.byte	0x3f
	.zero		1


	//   ....[52]....
        /*0ba0*/ 	.word	0x0000fa40
        /*0ba4*/ 	.word	0x00000004
        /*0ba8*/ 	.word	0x0002a820
        /*0bac*/ 	.short	0x010a
        /*0bae*/ 	.byte	0x3f
	.zero		1


	//   ....[53]....
        /*0bb0*/ 	.word	0x0000fbe0
        /*0bb4*/ 	.word	0x00000005
        /*0bb8*/ 	.word	0x0002a840
        /*0bbc*/ 	.short	0x010a
        /*0bbe*/ 	.byte	0x3f
	.zero		1


	//   ....[54]....
        /*0bc0*/ 	.word	0x0000fc80
        /*0bc4*/ 	.word	0x0000001b
        /*0bc8*/ 	.word	0x0002a840
        /*0bcc*/ 	.short	0x010a
        /*0bce*/ 	.byte	0x3f
	.zero		1


	//   ....[55]....
        /*0bd0*/ 	.word	0x0000fcc0
        /*0bd4*/ 	.word	0x00000005
        /*0bd8*/ 	.word	0x0002a860
        /*0bdc*/ 	.short	0x010a
        /*0bde*/ 	.byte	0x3f
	.zero		1


	//   ....[56]....
        /*0be0*/ 	.word	0x0000fd00
        /*0be4*/ 	.word	0x0000001b
        /*0be8*/ 	.word	0x0002a860
        /*0bec*/ 	.short	0x010a
        /*0bee*/ 	.byte	0x3f
	.zero		1


	//   ....[57]....
        /*0bf0*/ 	.word	0x0000fd70
        /*0bf4*/ 	.word	0x00000003
        /*0bf8*/ 	.word	0x0002a800
        /*0bfc*/ 	.short	0x010a
        /*0bfe*/ 	.byte	0x3f
	.zero		1


	//   ....[58]....
        /*0c00*/ 	.word	0x0000fdc0
        /*0c04*/ 	.word	0x00000000
        /*0c08*/ 	.word	0x0002a830
        /*0c0c*/ 	.short	0x010a
        /*0c0e*/ 	.byte	0x3f
	.zero		1


	//   ....[59]....
        /*0c10*/ 	.word	0x0000fe20
        /*0c14*/ 	.word	0x0000000c
        /*0c18*/ 	.word	0x0002a830
        /*0c1c*/ 	.short	0x010a
        /*0c1e*/ 	.byte	0x3f
	.zero		1


	//   ....[60]....
        /*0c20*/ 	.word	0x0000fe80
        /*0c24*/ 	.word	0x00000009
        /*0c28*/ 	.word	0x0002a850
        /*0c2c*/ 	.short	0x010a
        /*0c2e*/ 	.byte	0x3f
	.zero		1


	//   ....[61]....
        /*0c30*/ 	.word	0x0000fee0
        /*0c34*/ 	.word	0x00000005
        /*0c38*/ 	.word	0x0002a850
        /*0c3c*/ 	.short	0x010a
        /*0c3e*/ 	.byte	0x3f
	.zero		1


	//   ....[62]....
        /*0c40*/ 	.word	0x0000fff0
        /*0c44*/ 	.word	0x00000007
        /*0c48*/ 	.word	0x0002a840
        /*0c4c*/ 	.short	0x010a
        /*0c4e*/ 	.byte	0x3f
	.zero		1


	//   ....[63]....
        /*0c50*/ 	.word	0x00011350
        /*0c54*/ 	.word	0x00000016
        /*0c58*/ 	.word	0x0002a820
        /*0c5c*/ 	.short	0x010a
        /*0c5e*/ 	.byte	0x3f
	.zero		1


	//   ....[64]....
        /*0c60*/ 	.word	0x000113a0
        /*0c64*/ 	.word	0x00000006
        /*0c68*/ 	.word	0x0002a840
        /*0c6c*/ 	.short	0x010a
        /*0c6e*/ 	.byte	0x3f
	.zero		1


	//   ....[65]....
        /*0c70*/ 	.word	0x00011b60
        /*0c74*/ 	.word	0x00000004
        /*0c78*/ 	.word	0x0002a860
        /*0c7c*/ 	.short	0x010a
        /*0c7e*/ 	.byte	0x3f
	.zero		1


	//   ....[66]....
        /*0c80*/ 	.word	0x00012360
        /*0c84*/ 	.word	0x00000000
        /*0c88*/ 	.word	0x0002a860
        /*0c8c*/ 	.short	0x010a
        /*0c8e*/ 	.byte	0x3f
	.zero		1


	//   ....[67]....
        /*0c90*/ 	.word	0x00013530
        /*0c94*/ 	.word	0x00000004
        /*0c98*/ 	.word	0x0002a820
        /*0c9c*/ 	.short	0x010a
        /*0c9e*/ 	.byte	0x3f
	.zero		1


	//   ....[68]....
        /*0ca0*/ 	.word	0x000136d0
        /*0ca4*/ 	.word	0x00000005
        /*0ca8*/ 	.word	0x0002a840
        /*0cac*/ 	.short	0x010a
        /*0cae*/ 	.byte	0x3f
	.zero		1


	//   ....[69]....
        /*0cb0*/ 	.word	0x00013720
        /*0cb4*/ 	.word	0x0000001b
        /*0cb8*/ 	.word	0x0002a840
        /*0cbc*/ 	.short	0x010a
        /*0cbe*/ 	.byte	0x3f
	.zero		1


	//   ....[70]....
        /*0cc0*/ 	.word	0x00013770
        /*0cc4*/ 	.word	0x00000005
        /*0cc8*/ 	.word	0x0002a860
        /*0ccc*/ 	.short	0x010a
        /*0cce*/ 	.byte	0x3f
	.zero		1


	//----- nvinfo : EIATTR_NUM_MBARRIERS
	.align		4
.L_364:
        /*0cd0*/ 	.byte	0x03, 0x38
        /*0cd2*/ 	.short	0x0016


	//----- nvinfo : EIATTR_EXIT_INSTR_OFFSETS
	.align		4
        /*0cd4*/ 	.byte	0x04, 0x1c
        /*0cd6*/ 	.short	(.L_366 - .L_365)


	//   ....[0]....
.L_365:
        /*0cd8*/ 	.word	0x00000990


	//   ....[1]....
        /*0cdc*/ 	.word	0x0000a330


	//   ....[2]....
        /*0ce0*/ 	.word	0x0000fd50


	//----- nvinfo : EIATTR_MAX_THREADS
	.align		4
.L_366:
        /*0ce4*/ 	.byte	0x04, 0x05
        /*0ce6*/ 	.short	(.L_368 - .L_367)
.L_367:
        /*0ce8*/ 	.word	0x00000180
        /*0cec*/ 	.word	0x00000001
        /*0cf0*/ 	.word	0x00000001


	//----- nvinfo : EIATTR_CRS_STACK_SIZE
	.align		4
.L_368:
        /*0cf4*/ 	.byte	0x04, 0x1e
        /*0cf6*/ 	.short	(.L_370 - .L_369)
.L_369:
        /*0cf8*/ 	.word	0x00000000


	//----- nvinfo : EIATTR_CBANK_PARAM_SIZE
	.align		4
.L_370:
        /*0cfc*/ 	.byte	0x03, 0x19
        /*0cfe*/ 	.short	0x0af0


	//----- nvinfo : EIATTR_PARAM_CBANK
	.align		4
        /*0d00*/ 	.byte	0x04, 0x0a
        /*0d02*/ 	.short	(.L_372 - .L_371)
	.align		4
.L_371:
        /*0d04*/ 	.word	index@(.nv.constant0._ZN7cutlass13device_kernelIN5flash11enable_sm90INS1_16FlashAttnFwdSm90INS1_25CollectiveMainloopFwdSm90ILi2EN4cute5tupleIJNS5_1CILi1EEES8_S8_EEENS6_IJNS7_ILi128EEENS7_ILi96EEENS7_ILi192EEEEEELi128ENS_10bfloat16_tEfNS_4arch4Sm90ELb0ELb0ELb1ELb1ELb1ELb0ELb0ELb1ELb1ELb1ELb1ELb0EEENS1_21CollectiveEpilogueFwdINS6_IJSA_SA_SB_EEES9_SE_SG_Li256ELb1ELb1ELb1ELb0EEENS1_36VarlenDynamicPersistentTileSchedulerILi128ELi96ELi256ELi128ELb1ELb1ELb1ELb0ELb1ELb1EEEEEEEEEvNT_6ParamsE)
        /*0d08*/ 	.short	0x0210
        /*0d0a*/ 	.short	0x0af0


	//----- nvinfo : EIATTR_SW_WAR
	.align		4
.L_372:
        /*0d0c*/ 	.byte	0x04, 0x36
        /*0d0e*/ 	.short	(.L_374 - .L_373)
.L_373:
        /*0d10*/ 	.word	0x00000008
.L_374:


//--------------------- .nv.info._ZN7cutlass13device_kernelIN5flash11enable_sm90INS1_16FlashAttnFwdSm90INS1_25CollectiveMainloopFwdSm90ILi2EN4cute5tupleIJNS5_1CILi1EEES8_S8_EEENS6_IJNS7_ILi128EEENS7_ILi96EEENS7_ILi192EEEEEELi128ENS_10bfloat16_tEfNS_4arch4Sm90ELb0ELb0ELb1ELb1ELb1ELb1ELb0ELb1ELb1ELb1ELb1ELb0EEENS1_21CollectiveEpilogueFwdINS6_IJSA_SA_SB_EEES9_SE_SG_Li256ELb1ELb1ELb1ELb0EEENS1_36VarlenDynamicPersistentTileSchedulerILi128ELi96ELi256ELi128ELb1ELb1ELb1ELb0ELb1ELb1EEEEEEEEEvNT_6ParamsE --------------------------
	.section	.nv.info._ZN7cutlass13device_kernelIN5flash11enable_sm90INS1_16FlashAttnFwdSm90INS1_25CollectiveMainloopFwdSm90ILi2EN4cute5tupleIJNS5_1CILi1EEES8_S8_EEENS6_IJNS7_ILi128EEENS7_ILi96EEENS7_ILi192EEEEEELi128ENS_10bfloat16_tEfNS_4arch4Sm90ELb0ELb0ELb1ELb1ELb1ELb1ELb0ELb1ELb1ELb1ELb1ELb0EEENS1_21CollectiveEpilogueFwdINS6_IJSA_SA_SB_EEES9_SE_SG_Li256ELb1ELb1ELb1ELb0EEENS1_36VarlenDynamicPersistentTileSchedulerILi128ELi96ELi256ELi128ELb1ELb1ELb1ELb0ELb1ELb1EEEEEEEEEvNT_6ParamsE,"",@"SHT_CUDA_INFO"
	.sectionflags	@""
	.align	4


	//----- nvinfo : EIATTR_CUDA_API_VERSION
	.align		4
        /*0000*/ 	.byte	0x04, 0x37
        /*0002*/ 	.short	(.L_376 - .L_375)
.L_375:
        /*0004*/ 	.word	0x00000082


	//----- nvinfo : EIATTR_KPARAM_INFO
	.align		4
.L_376:
        /*0008*/ 	.byte	0x04, 0x17
        /*000a*/ 	.short	(.L_378 - .L_377)
.L_377:
        /*000c*/ 	.word	0x00000000
        /*0010*/ 	.short	0x0000
        /*0012*/ 	.short	0x0070
        /*0014*/ 	.byte	0x00, 0xf0, 0x01, 0x2a


	//----- nvinfo : EIATTR_SPARSE_MMA_MASK
	.align		4
.L_378:
        /*0018*/ 	.byte	0x03, 0x50
        /*001a*/ 	.short	0x0000


	//----- nvinfo : EIATTR_MAXREG_COUNT
	.align		4
        /*001c*/ 	.byte	0x03, 0x1b
        /*001e*/ 	.short	0x00a8


	//----- nvinfo : EIATTR_NUM_BARRIERS
	.align		4
        /*0020*/ 	.byte	0x02, 0x4c
        /*0022*/ 	.byte	0x10
	.zero		1


	//----- nvinfo : EIATTR_EXTERNS
	.align		4
        /*0024*/ 	.byte	0x04, 0x0f
        /*0026*/ 	.short	(.L_380 - .L_379)


	//   ....[0]....
	.align		4
.L_379:
        /*0028*/ 	.word	index@(__assertfail)


	//----- nvinfo : EIATTR_ANNOTATIONS
	.align		4
.L_380:
        /*002c*/ 	.byte	0x04, 0x55
        /*002e*/ 	.short	(.L_382 - .L_381)


	//   ....[0]....
.L_381:
        /* <DEDUP_REMOVED lines=51> */


	//----- nvinfo : EIATTR_MERCURY_ISA_VERSION
	.align		4
.L_382:
        /*0348*/ 	.byte	0x03, 0x5f
        /*034a*/ 	.short	0x0101


	//----- nvinfo : EIATTR_UNUSED_LOAD_BYTE_OFFSET
	.align		4
        /*034c*/ 	.byte	0x04, 0x44
        /*034e*/ 	.short	(.L_384 - .L_383)


	//   ....[0]....
.L_383:
        /*0350*/ 	.word	0x00000a30
        /*0354*/ 	.word	0x0000fff0


	//   ....[1]....
        /*0358*/ 	.word	0x00017550
        /*035c*/ 	.word	0x0000fff0


	//----- nvinfo : EIATTR_INT_WARP_WIDE_INSTR_OFFSETS
	.align		4
.L_384:
        /*0360*/ 	.byte	0x04, 0x31
        /*0362*/ 	.short	(.L_386 - .L_385)


	//   ....[0]....
.L_385:
        /*0364*/ 	.word	0x00000130


	//   ....[1]....
        /*0368*/ 	.word	0x00000170


	//   ....[2]....
        /*036c*/ 	.word	0x000001e0


	//   ....[3]....
        /*0370*/ 	.word	0x0001ce60


	//   ....[4]....
        /*0374*/ 	.word	0x0001cef0


	//   ....[5]....
        /*0378*/ 	.word	0x0001fdc0


	//   ....[6]....
        /*037c*/ 	.word	0x0001fe50


	//----- nvinfo : EIATTR_COOP_GROUP_MASK_REGIDS
	.align		4
.L_386:
        /*0380*/ 	.byte	0x04, 0x29
        /*0382*/ 	.short	(.L_388 - .L_387)


	//   ....[0]....
.L_387:
        /*0384*/ 	.word	0xffffffff


	//   ....[1]....
        /*0388*/ 	.word	0xffffffff


	//   ....[2]....
        /*038c*/ 	.word	0xffffffff


	//   ....[3]....
        /*0390*/ 	.word	0xffffffff


	//   ....[4]....
        /*0394*/ 	.word	0xffffffff


	//   ....[5]....
        /*0398*/ 	.word	0xffffffff


	//   ....[6]....
        /*039c*/ 	.word	0xffffffff


	//   ....[7]....
        /*03a0*/ 	.word	0xffffffff


	//   ....[8]....
        /*03a4*/ 	.word	0xffffffff


	//   ....[9]....
        /*03a8*/ 	.word	0xffffffff


	//   ....[10]....
        /*03ac*/ 	.word	0xffffffff


	//   ....[11]....
        /*03b0*/ 	.word	0xffffffff


	//   ....[12]....
        /*03b4*/ 	.word	0xffffffff


	//   ....[13]....
        /*03b8*/ 	.word	0xffffffff


	//   ....[14]....
        /*03bc*/ 	.word	0xffffffff


	//   ....[15]....
        /*03c0*/ 	.word	0xffffffff


	//   ....[16]....
        /*03c4*/ 	.word	0xffffffff


	//   ....[17]....
        /*03c8*/ 	.word	0xffffffff


	//   ....[18]....
        /*03cc*/ 	.word	0xffffffff


	//   ....[19]....
        /*03d0*/ 	.word	0xffffffff


	//   ....[20]....
        /*03d4*/ 	.word	0xffffffff


	//   ....[21]....
        /*03d8*/ 	.word	0xffffffff


	//   ....[22]....
        /*03dc*/ 	.word	0xffffffff


	//   ....[23]....
        /*03e0*/ 	.word	0xffffffff


	//   ....[24]....
        /*03e4*/ 	.word	0xffffffff


	//   ....[25]....
        /*03e8*/ 	.word	0xffffffff


	//   ....[26]....
        /*03ec*/ 	.word	0xffffffff


	//   ....[27]....
        /*03f0*/ 	.word	0xffffffff


	//   ....[28]....
        /*03f4*/ 	.word	0xffffffff


	//   ....[29]....
        /*03f8*/ 	.word	0xffffffff


	//   ....[30]....
        /*03fc*/ 	.word	0xffffffff


	//   ....[31]....
        /*0400*/ 	.word	0xffffffff


	//   ....[32]....
        /*0404*/ 	.word	0xffffffff


	//   ....[33]....
        /*0408*/ 	.word	0xffffffff


	//   ....[34]....
        /*040c*/ 	.word	0xffffffff


	//   ....[35]....
        /*0410*/ 	.word	0xffffffff


	//   ....[36]....
        /*0414*/ 	.word	0xffffffff


	//   ....[37]....
        /*0418*/ 	.word	0xffffffff


	//   ....[38]....
        /*041c*/ 	.word	0xffffffff


	//   ....[39]....
        /*0420*/ 	.word	0xffffffff


	//   ....[40]....
        /*0424*/ 	.word	0xffffffff


	//   ....[41]....
        /*0428*/ 	.word	0xffffffff


	//   ....[42]....
        /*042c*/ 	.word	0xffffffff


	//   ....[43]....
        /*0430*/ 	.word	0xffffffff


	//   ....[44]....
        /*0434*/ 	.word	0xffffffff


	//   ....[45]....
        /*0438*/ 	.word	0xffffffff


	//   ....[46]....
        /*043c*/ 	.word	0xffffffff


	//   ....[47]....
        /*0440*/ 	.word	0xffffffff


	//   ....[48]....
        /*0444*/ 	.word	0xffffffff


	//   ....[49]....
        /*0448*/ 	.word	0xffffffff


	//   ....[50]....
        /*044c*/ 	.word	0xffffffff


	//   ....[51]....
        /*0450*/ 	.word	0xffffffff


	//   ....[52]....
        /*0454*/ 	.word	0xffffffff


	//   ....[53]....
        /*0458*/ 	.word	0xffffffff


	//   ....[54]....
        /*045c*/ 	.word	0xffffffff


	//   ....[55]....
        /*0460*/ 	.word	0xffffffff


	//   ....[56]....
        /*0464*/ 	.word	0xffffffff


	//   ....[57]....
        /*0468*/ 	.word	0xffffffff


	//   ....[58]....
        /*046c*/ 	.word	0xffffffff


	//   ....[59]....
        /*0470*/ 	.word	0xffffffff


	//   ....[60]....
        /*0474*/ 	.word	0xffffffff


	//   ....[61]....
        /*0478*/ 	.word	0xffffffff


	//   ....[62]....
        /*047c*/ 	.word	0xffffffff


	//   ....[63]....
        /*0480*/ 	.word	0xffffffff


	//   ....[64]....
        /*0484*/ 	.word	0xffffffff


	//   ....[65]....
        /*0488*/ 	.word	0xffffffff


	//   ....[66]....
        /*048c*/ 	.word	0xffffffff


	//   ....[67]....
        /*0490*/ 	.word	0xffffffff


	//   ....[68]....
        /*0494*/ 	.word	0xffffffff


	//   ....[69]....
        /*0498*/ 	.word	0xffffffff


	//   ....[70]....
        /*049c*/ 	.word	0xffffffff


	//   ....[71]....
        /*04a0*/ 	.word	0xffffffff


	//   ....[72]....
        /*04a4*/ 	.word	0xffffffff


	//   ....[73]....
        /*04a8*/ 	.word	0xffffffff


	//   ....[74]....
        /*04ac*/ 	.word	0xffffffff


	//   ....[75]....
        /*04b0*/ 	.word	0xffffffff


	//   ....[76]....
        /*04b4*/ 	.word	0xffffffff


	//   ....[77]....
        /*04b8*/ 	.word	0xffffffff


	//   ....[78]....
        /*04bc*/ 	.word	0xffffffff


	//   ....[79]....
        /*04c0*/ 	.word	0xffffffff


	//   ....[80]....
        /*04c4*/ 	.word	0xffffffff


	//   ....[81]....
        /*04c8*/ 	.word	0xffffffff


	//   ....[82]....
        /*04cc*/ 	.word	0xffffffff


	//   ....[83]....
        /*04d0*/ 	.word	0xffffffff


	//   ....[84]....
        /*04d4*/ 	.word	0xffffffff


	//   ....[85]....
        /*04d8*/ 	.word	0xffffffff


	//   ....[86]....
        /*04dc*/ 	.word	0xffffffff


	//   ....[87]....
        /*04e0*/ 	.word	0xffffffff


	//   ....[88]....
        /*04e4*/ 	.word	0xffffffff


	//   ....[89]....
        /*04e8*/ 	.word	0xffffffff


	//   ....[90]....
        /*04ec*/ 	.word	0xffffffff


	//   ....[91]....
        /*04f0*/ 	.word	0xffffffff


	//   ....[92]....
        /*04f4*/ 	.word	0xffffffff


	//   ....[93]....
        /*04f8*/ 	.word	0xffffffff


	//   ....[94]....
        /*04fc*/ 	.word	0xffffffff


	//   ....[95]....
        /*0500*/ 	.word	0xffffffff


	//   ....[96]....
        /*0504*/ 	.word	0xffffffff


	//   ....[97]....
        /*0508*/ 	.word	0xffffffff


	//   ....[98]....
        /*050c*/ 	.word	0xffffffff


	//   ....[99]....
        /*0510*/ 	.word	0xffffffff


	//   ....[100]....
        /*0514*/ 	.word	0xffffffff


	//   ....[101]....
        /*0518*/ 	.word	0xffffffff


	//   ....[102]....
        /*051c*/ 	.word	0xffffffff


	//   ....[103]....
        /*0520*/ 	.word	0xffffffff


	//   ....[104]....
        /*0524*/ 	.word	0xffffffff


	//   ....[105]....
        /*0528*/ 	.word	0xffffffff


	//   ....[106]....
        /*052c*/ 	.word	0xffffffff


	//   ....[107]....
        /*0530*/ 	.word	0xffffffff


	//   ....[108]....
        /*0534*/ 	.word	0xffffffff


	//   ....[109]....
        /*0538*/ 	.word	0xffffffff


	//   ....[110]....
        /*053c*/ 	.word	0xffffffff


	//   ....[111]....
        /*0540*/ 	.word	0xffffffff


	//   ....[112]....
        /*0544*/ 	.word	0xffffffff


	//   ....[113]....
        /*0548*/ 	.word	0xffffffff


	//   ....[114]....
        /*054c*/ 	.word	0xffffffff


	//   ....[115]....
        /*0550*/ 	.word	0xffffffff


	//   ....[116]....
        /*0554*/ 	.word	0xffffffff


	//   ....[117]....
        /*0558*/ 	.word	0xffffffff


	//   ....[118]....
        /*055c*/ 	.word	0xffffffff


	//   ....[119]....
        /*0560*/ 	.word	0xffffffff


	//   ....[120]....
        /*0564*/ 	.word	0xffffffff


	//   ....[121]....
        /*0568*/ 	.word	0xffffffff


	//   ....[122]....
        /*056c*/ 	.word	0xffffffff


	//   ....[123]....
        /*0570*/ 	.word	0xffffffff


	//   ....[124]....
        /*0574*/ 	.word	0xffffffff


	//   ....[125]....
        /*0578*/ 	.word	0xffffffff


	//   ....[126]....
        /*057c*/ 	.word	0xffffffff


	//   ....[127]....
        /*0580*/ 	.word	0xffffffff


	//   ....[128]....
        /*0584*/ 	.word	0xffffffff


	//   ....[129]....
        /*0588*/ 	.word	0xffffffff


	//   ....[130]....
        /*058c*/ 	.word	0xffffffff


	//   ....[131]....
        /*0590*/ 	.word	0xffffffff


	//   ....[132]....
        /*0594*/ 	.word	0xffffffff


	//   ....[133]....
        /*0598*/ 	.word	0xffffffff


	//   ....[134]....
        /*059c*/ 	.word	0xffffffff


	//   ....[135]....
        /*05a0*/ 	.word	0xffffffff


	//   ....[136]....
        /*05a4*/ 	.word	0xffffffff


	//   ....[137]....
        /*05a8*/ 	.word	0xffffffff


	//   ....[138]....
        /*05ac*/ 	.word	0xffffffff


	//   ....[139]....
        /*05b0*/ 	.word	0xffffffff


	//   ....[140]....
        /*05b4*/ 	.word	0xffffffff


	//   ....[141]....
        /*05b8*/ 	.word	0xffffffff


	//   ....[142]....
        /*05bc*/ 	.word	0xffffffff


	//   ....[143]....
        /*05c0*/ 	.word	0xffffffff


	//   ....[144]....
        /*05c4*/ 	.word	0xffffffff


	//   ....[145]....
        /*05c8*/ 	.word	0xffffffff


	//   ....[146]....
        /*05cc*/ 	.word	0xffffffff


	//   ....[147]....
        /*05d0*/ 	.word	0xffffffff


	//   ....[148]....
        /*05d4*/ 	.word	0xffffffff


	//   ....[149]....
        /*05d8*/ 	.word	0xffffffff


	//   ....[150]....
        /*05dc*/ 	.word	0xffffffff


	//   ....[151]....
        /*05e0*/ 	.word	0xffffffff


	//   ....[152]....
        /*05e4*/ 	.word	0xffffffff


	//   ....[153]....
        /*05e8*/ 	.word	0xffffffff


	//   ....[154]....
        /*05ec*/ 	.word	0xffffffff


	//   ....[155]....
        /*05f0*/ 	.word	0xffffffff


	//   ....[156]....
        /*05f4*/ 	.word	0xffffffff


	//   ....[157]....
        /*05f8*/ 	.word	0xffffffff


	//   ....[158]....
        /*05fc*/ 	.word	0xffffffff


	//   ....[159]....
        /*0600*/ 	.word	0xffffffff


	//   ....[160]....
        /*0604*/ 	.word	0xffffffff


	//   ....[161]....
        /*0608*/ 	.word	0xffffffff


	//   ....[162]....
        /*060c*/ 	.word	0xffffffff


	//   ....[163]....
        /*0610*/ 	.word	0xffffffff


	//   ....[164]....
        /*0614*/ 	.word	0xffffffff


	//   ....[165]....
        /*0618*/ 	.word	0xffffffff


	//   ....[166]....
        /*061c*/ 	.word	0xffffffff


	//   ....[167]....
        /*0620*/ 	.word	0xffffffff


	//   ....[168]....
        /*0624*/ 	.word	0xffffffff


	//   ....[169]....
        /*0628*/ 	.word	0x0500000f


	//   ....[170]....
        /*062c*/ 	.word	0x0500000f


	//   ....[171]....
        /*0630*/ 	.word	0x0500000f


	//   ....[172]....
        /*0634*/ 	.word	0x0500000f


	//   ....[173]....
        /*0638*/ 	.word	0x0500000f


	//   ....[174]....
        /*063c*/ 	.word	0x0500000f


	//   ....[175]....
        /*0640*/ 	.word	0x0500000f


	//   ....[176]....
        /*0644*/ 	.word	0x0500000f


	//   ....[177]....
        /*0648*/ 	.word	0x0500000f


	//   ....[178]....
        /*064c*/ 	.word	0x0500000f


	//   ....[179]....
        /*0650*/ 	.word	0x0500000f


	//   ....[180]....
        /*0654*/ 	.word	0x0500000f


	//   ....[181]....
        /*0658*/ 	.word	0x0500000f


	//   ....[182]....
        /*065c*/ 	.word	0x0500000f


	//   ....[183]....
        /*0660*/ 	.word	0x0500000f


	//   ....[184]....
        /*0664*/ 	.word	0x0500000f


	//   ....[185]....
        /*0668*/ 	.word	0x0500000f


	//   ....[186]....
        /*066c*/ 	.word	0x0500000f


	//   ....[187]....
        /*0670*/ 	.word	0x0500000f


	//   ....[188]....
        /*0674*/ 	.word	0x0500000f


	//   ....[189]....
        /*0678*/ 	.word	0x0500000f


	//   ....[190]....
        /*067c*/ 	.word	0x0500000f


	//   ....[191]....
        /*0680*/ 	.word	0x0500000f


	//   ....[192]....
        /*0684*/ 	.word	0x0500000f


	//   ....[193]....
        /*0688*/ 	.word	0x0500000f


	//   ....[194]....
        /*068c*/ 	.word	0x0500000f


	//   ....[195]....
        /*0690*/ 	.word	0x0500000f


	//   ....[196]....
        /*0694*/ 	.word	0x0500000f


	//   ....[197]....
        /*0698*/ 	.word	0x0500000f


	//   ....[198]....
        /*069c*/ 	.word	0x0500000f


	//   ....[199]....
        /*06a0*/ 	.word	0x0500000f


	//   ....[200]....
        /*06a4*/ 	.word	0x0500000f


	//   ....[201]....
        /*06a8*/ 	.word	0x0500000f


	//   ....[202]....
        /*06ac*/ 	.word	0x0500000f


	//   ....[203]....
        /*06b0*/ 	.word	0x0500000f


	//   ....[204]....
        /*06b4*/ 	.word	0x0500000f


	//   ....[205]....
        /*06b8*/ 	.word	0x0500000f


	//   ....[206]....
        /*06bc*/ 	.word	0x0500000f


	//   ....[207]....
        /*06c0*/ 	.word	0x0500000f


	//   ....[208]....
        /*06c4*/ 	.word	0x0500000f


	//   ....[209]....
        /*06c8*/ 	.word	0x0500000f


	//   ....[210]....
        /*06cc*/ 	.word	0x0500000f


	//   ....[211]....
        /*06d0*/ 	.word	0x0500000f


	//   ....[212]....
        /*06d4*/ 	.word	0x0500000f


	//   ....[213]....
        /*06d8*/ 	.word	0x0500000f


	//   ....[214]....
        /*06dc*/ 	.word	0x0500000f


	//   ....[215]....
        /*06e0*/ 	.word	0x0500000f


	//   ....[216]....
        /*06e4*/ 	.word	0x0500000f


	//   ....[217]....
        /*06e8*/ 	.word	0x0500000f


	//   ....[218]....
        /*06ec*/ 	.word	0x0500000f


	//   ....[219]....
        /*06f0*/ 	.word	0x0500000f


	//   ....[220]....
        /*06f4*/ 	.word	0x0500000f


	//   ....[221]....
        /*06f8*/ 	.word	0x0500000f


	//   ....[222]....
        /*06fc*/ 	.word	0x0500000f


	//   ....[223]....
        /*0700*/ 	.word	0x0500000f


	//   ....[224]....
        /*0704*/ 	.word	0x0500000f


	//   ....[225]....
        /*0708*/ 	.word	0x0500000f


	//   ....[226]....
        /*070c*/ 	.word	0x0500000f


	//   ....[227]....
        /*0710*/ 	.word	0x0500000f


	//   ....[228]....
        /*0714*/ 	.word	0x0500000f


	//   ....[229]....
        /*0718*/ 	.word	0x0500000f


	//   ....[230]....
        /*071c*/ 	.word	0x0500000f


	//   ....[231]....
        /*0720*/ 	.word	0x0500000f


	//   ....[232]....
        /*0724*/ 	.word	0x0500000f


	//   ....[233]....
        /*0728*/ 	.word	0x0500000f


	//   ....[234]....
        /*072c*/ 	.word	0x0500000f


	//   ....[235]....
        /*0730*/ 	.word	0x0500000f


	//   ....[236]....
        /*0734*/ 	.word	0x0500000f


	//   ....[237]....
        /*0738*/ 	.word	0x0500000f


	//   ....[238]....
        /*073c*/ 	.word	0x0500000f


	//   ....[239]....
        /*0740*/ 	.word	0x0500000f


	//   ....[240]....
        /*0744*/ 	.word	0x0500000f


	//   ....[241]....
        /*0748*/ 	.word	0x0500000f


	//   ....[242]....
        /*074c*/ 	.word	0x0500000f


	//   ....[243]....
        /*0750*/ 	.word	0x0500000f


	//   ....[244]....
        /*0754*/ 	.word	0x0500000f


	//   ....[245]....
        /*0758*/ 	.word	0x0500000f


	//   ....[246]....
        /*075c*/ 	.word	0x0500000f


	//   ....[247]....
        /*0760*/ 	.word	0x0500000f


	//   ....[248]....
        /*0764*/ 	.word	0x0500000f


	//   ....[249]....
        /*0768*/ 	.word	0x0500000f


	//   ....[250]....
        /*076c*/ 	.word	0x0500000f


	//   ....[251]....
        /*0770*/ 	.word	0x0500000f


	//   ....[252]....
        /*0774*/ 	.word	0x0500000f


	//   ....[253]....
        /*0778*/ 	.word	0x0500000f


	//   ....[254]....
        /*077c*/ 	.word	0x0500000f


	//   ....[255]....
        /*0780*/ 	.word	0x0500000f


	//   ....[0]....
        /*0784*/ 	.word	0x0500000f


	//   ....[1]....
        /*0788*/ 	.word	0x0500000f


	//   ....[2]....
        /*078c*/ 	.word	0x0500000f


	//   ....[3]....
        /*0790*/ 	.word	0x0500000f


	//   ....[4]....
        /*0794*/ 	.word	0x0500000f


	//   ....[5]....
        /*0798*/ 	.word	0x0500000f


	//   ....[6]....
        /*079c*/ 	.word	0x0500000f


	//   ....[7]....
        /*07a0*/ 	.word	0x0500000f


	//   ....[8]....
        /*07a4*/ 	.word	0x0500000f


	//   ....[9]....
        /*07a8*/ 	.word	0x0500000f


	//   ....[10]....
        /*07ac*/ 	.word	0x0500000f


	//   ....[11]....
        /*07b0*/ 	.word	0x0500000f


	//   ....[12]....
        /*07b4*/ 	.word	0x0500000f


	//   ....[13]....
        /*07b8*/ 	.word	0x0500000f


	//   ....[14]....
        /*07bc*/ 	.word	0x0500000f


	//   ....[15]....
        /*07c0*/ 	.word	0x0500000f


	//   ....[16]....
        /*07c4*/ 	.word	0x0500000f


	//   ....[17]....
        /*07c8*/ 	.word	0x0500000f


	//----- nvinfo : EIATTR_COOP_GROUP_INSTR_OFFSETS
	.align		4
.L_388:
        /*07cc*/ 	.byte	0x04, 0x28
        /*07ce*/ 	.short	(.L_390 - .L_389)


	//   ....[0]....
.L_389:
        /*07d0*/ 	.word	0x00000060


	//   ....[1]....
        /*07d4*/ 	.word	0x00000140


	//   ....[2]....
        /*07d8*/ 	.word	0x00000190


	//   ....[3]....
        /*07dc*/ 	.word	0x000003c0


	//   ....[4]....
        /*07e0*/ 	.word	0x00000520


	//   ....[5]....
        /*07e4*/ 	.word	0x00000640


	//   ....[6]....
        /*07e8*/ 	.word	0x000007a0


	//   ....[7]....
        /*07ec*/ 	.word	0x00003c70


	//   ....[8]....
        /*07f0*/ 	.word	0x00003c80


	//   ....[9]....
        /*07f4*/ 	.word	0x00005320


	//   ....[10]....
        /*07f8*/ 	.word	0x00005330


	//   ....[11]....
        /*07fc*/ 	.word	0x00007560


	//   ....[12]....
        /*0800*/ 	.word	0x00007570


	//   ....[13]....
        /*0804*/ 	.word	0x00008e00


	//   ....[14]....
        /*0808*/ 	.word	0x00008e10


	//   ....[15]....
        /*080c*/ 	.word	0x0000a850


	//   ....[16]....
        /*0810*/ 	.word	0x0000a860


	//   ....[17]....
        /*0814*/ 	.word	0x0000aaf0


	//   ....[18]....
        /*0818*/ 	.word	0x0000ab00


	//   ....[19]....
        /*081c*/ 	.word	0x0000b020


	//   ....[20]....
        /*0820*/ 	.word	0x0000b050


	//   ....[21]....
        /*0824*/ 	.word	0x0000b1d0


	//   ....[22]....
        /*0828*/ 	.word	0x0000b1f0


	//   ....[23]....
        /*082c*/ 	.word	0x0000b9b0


	//   ....[24]....
        /*0830*/ 	.word	0x0000bf00


	//   ....[25]....
        /*0834*/ 	.word	0x0000bf10


	//   ....[26]....
        /*0838*/ 	.word	0x0000bf20


	//   ....[27]....
        /*083c*/ 	.word	0x0000bf30


	//   ....[28]....
        /*0840*/ 	.word	0x0000e9a0


	//   ....[29]....
        /*0844*/ 	.word	0x0000e9b0


	//   ....[30]....
        /*0848*/ 	.word	0x0000e9c0


	//   ....[31]....
        /*084c*/ 	.word	0x0000e9d0


	//   ....[32]....
        /*0850*/ 	.word	0x00012d10


	//   ....[33]....
        /*0854*/ 	.word	0x00012d70


	//   ....[34]....
        /*0858*/ 	.word	0x00013280


	//   ....[35]....
        /*085c*/ 	.word	0x00013310


	//   ....[36]....
        /*0860*/ 	.word	0x00015a40


	//   ....[37]....
        /*0864*/ 	.word	0x00015a70


	//   ....[38]....
        /*0868*/ 	.word	0x00015a90


	//   ....[39]....
        /*086c*/ 	.word	0x00015ab0


	//   ....[40]....
        /*0870*/ 	.word	0x00016e20


	//   ....[41]....
        /*0874*/ 	.word	0x00016ea0


	//   ....[42]....
        /*0878*/ 	.word	0x00016ee0


	//   ....[43]....
        /*087c*/ 	.word	0x00016ef0


	//   ....[44]....
        /*0880*/ 	.word	0x00018000


	//   ....[45]....
        /*0884*/ 	.word	0x00018010


	//   ....[46]....
        /*0888*/ 	.word	0x00018020


	//   ....[47]....
        /*088c*/ 	.word	0x00018030


	//   ....[48]....
        /*0890*/ 	.word	0x00018710


	//   ....[49]....
        /*0894*/ 	.word	0x00018740


	//   ....[50]....
        /*0898*/ 	.word	0x00018800


	//   ....[51]....
        /*089c*/ 	.word	0x00018820


	//   ....[52]....
        /*08a0*/ 	.word	0x000188e0


	//   ....[53]....
        /*08a4*/ 	.word	0x00018900


	//   ....[54]....
        /*08a8*/ 	.word	0x000189d0


	//   ....[55]....
        /*08ac*/ 	.word	0x000189f0


	//   ....[56]....
        /*08b0*/ 	.word	0x00018e90


	//   ....[57]....
        /*08b4*/ 	.word	0x00018ea0


	//   ....[58]....
        /*08b8*/ 	.word	0x000192e0


	//   ....[59]....
        /*08bc*/ 	.word	0x000192f0


	//   ....[60]....
        /*08c0*/ 	.word	0x00019f50


	//   ....[61]....
        /*08c4*/ 	.word	0x00019f70


	//   ....[62]....
        /*08c8*/ 	.word	0x0001a030


	//   ....[63]....
        /*08cc*/ 	.word	0x0001a050


	//   ....[64]....
        /*08d0*/ 	.word	0x0001a110


	//   ....[65]....
        /*08d4*/ 	.word	0x0001a130


	//   ....[66]....
        /*08d8*/ 	.word	0x0001a200


	//   ....[67]....
        /*08dc*/ 	.word	0x0001a220


	//   ....[68]....
        /*08e0*/ 	.word	0x0001a370


	//   ....[69]....
        /*08e4*/ 	.word	0x0001a580


	//   ....[70]....
        /*08e8*/ 	.word	0x0001a5b0


	//   ....[71]....
        /*08ec*/ 	.word	0x0001a5e0


	//   ....[72]....
        /*08f0*/ 	.word	0x0001a610


	//   ....[73]....
        /*08f4*/ 	.word	0x0001a640


	//   ....[74]....
        /*08f8*/ 	.word	0x0001a670


	//   ....[75]....
        /*08fc*/ 	.word	0x0001a800


	//   ....[76]....
        /*0900*/ 	.word	0x0001a830


	//   ....[77]....
        /*0904*/ 	.word	0x0001a860


	//   ....[78]....
        /*0908*/ 	.word	0x0001a890


	//   ....[79]....
        /*090c*/ 	.word	0x0001a8c0


	//   ....[80]....
        /*0910*/ 	.word	0x0001a8f0


	//   ....[81]....
        /*0914*/ 	.word	0x0001a980


	//   ....[82]....
        /*0918*/ 	.word	0x0001a9b0


	//   ....[83]....
        /*091c*/ 	.word	0x0001a9c0


	//   ....[84]....
        /*0920*/ 	.word	0x0001aa50


	//   ....[85]....
        /*0924*/ 	.word	0x0001b9c0


	//   ....[86]....
        /*0928*/ 	.word	0x0001daf0


	//   ....[87]....
        /*092c*/ 	.word	0x0001db10


	//   ....[88]....
        /*0930*/ 	.word	0x0001dbc0


	//   ....[89]....
        /*0934*/ 	.word	0x0001dbe0


	//   ....[90]....
        /*0938*/ 	.word	0x0001dc80


	//   ....[91]....
        /*093c*/ 	.word	0x0001dca0


	//   ....[92]....
        /*0940*/ 	.word	0x0001dd40


	//   ....[93]....
        /*0944*/ 	.word	0x0001dd60


	//   ....[94]....
        /*0948*/ 	.word	0x0001de00


	//   ....[95]....
        /*094c*/ 	.word	0x0001de20


	//   ....[96]....
        /*0950*/ 	.word	0x0001de30


	//   ....[97]....
        /*0954*/ 	.word	0x0001dec0


	//   ....[98]....
        /*0958*/ 	.word	0x0001e670


	//   ....[99]....
        /*095c*/ 	.word	0x0001e6a0


	//   ....[100]....
        /*0960*/ 	.word	0x0001e6c0


	//   ....[101]....
        /*0964*/ 	.word	0x0001e750


	//   ....[102]....
        /*0968*/ 	.word	0x0001e760


	//   ....[103]....
        /*096c*/ 	.word	0x0001e800


	//   ....[104]....
        /*0970*/ 	.word	0x0001e810


	//   ....[105]....
        /*0974*/ 	.word	0x0001e8b0


	//   ....[106]....
        /*0978*/ 	.word	0x0001e8c0


	//   ....[107]....
        /*097c*/ 	.word	0x0001e960


	//   ....[108]....
        /*0980*/ 	.word	0x0001e970


	//   ....[109]....
        /*0984*/ 	.word	0x0001ea10


	//   ....[110]....
        /*0988*/ 	.word	0x0001ea20


	//   ....[111]....
        /*098c*/ 	.word	0x0001eac0


	//   ....[112]....
        /*0990*/ 	.word	0x0001ead0


	//   ....[113]....
        /*0994*/ 	.word	0x0001eae0


	//   ....[114]....
        /*0998*/ 	.word	0x0001f2b0


	//   ....[115]....
        /*099c*/ 	.word	0x0001f2c0


	//   ....[116]....
        /*09a0*/ 	.word	0x0001f2d0


	//   ....[117]....
        /*09a4*/ 	.word	0x0001f360


	//   ....[118]....
        /*09a8*/ 	.word	0x0001f370


	//   ....[119]....
        /*09ac*/ 	.word	0x0001f3d0


	//   ....[120]....
        /*09b0*/ 	.word	0x0001f400


	//   ....[121]....
        /*09b4*/ 	.word	0x0001f440


	//   ....[122]....
        /*09b8*/ 	.word	0x0001f470


	//   ....[123]....
        /*09bc*/ 	.word	0x0001f4b0


	//   ....[124]....
        /*09c0*/ 	.word	0x0001f4e0


	//   ....[125]....
        /*09c4*/ 	.word	0x0001f520


	//   ....[126]....
        /*09c8*/ 	.word	0x0001f7a0


	//   ....[127]....
        /*09cc*/ 	.word	0x0001f7c0


	//   ....[128]....
        /*09d0*/ 	.word	0x0001f850


	//   ....[129]....
        /*09d4*/ 	.word	0x0001f860


	//   ....[130]....
        /*09d8*/ 	.word	0x0001f8d0


	//   ....[131]....
        /*09dc*/ 	.word	0x0001f8e0


	//   ....[132]....
        /*09e0*/ 	.word	0x0001f950


	//   ....[133]....
        /*09e4*/ 	.word	0x0001f960


	//   ....[134]....
        /*09e8*/ 	.word	0x0001f9d0


	//   ....[135]....
        /*09ec*/ 	.word	0x0001f9e0


	//   ....[136]....
        /*09f0*/ 	.word	0x0001f9f0


	//   ....[137]....
        /*09f4*/ 	.word	0x0001fa60


	//   ....[138]....
        /*09f8*/ 	.word	0x0001ffe0


	//   ....[139]....
        /*09fc*/ 	.word	0x00020010


	//   ....[140]....
        /*0a00*/ 	.word	0x00020030


	//   ....[141]....
        /*0a04*/ 	.word	0x00020040


	//   ....[142]....
        /*0a08*/ 	.word	0x00020080


	//   ....[143]....
        /*0a0c*/ 	.word	0x000200a0


	//   ....[144]....
        /*0a10*/ 	.word	0x00020110


	//   ....[145]....
        /*0a14*/ 	.word	0x00020130


	//   ....[146]....
        /*0a18*/ 	.word	0x00020190


	//   ....[147]....
        /*0a1c*/ 	.word	0x000201b0


	//   ....[148]....
        /*0a20*/ 	.word	0x00020200


	//   ....[149]....
        /*0a24*/ 	.word	0x00020220


	//   ....[150]....
        /*0a28*/ 	.word	0x00020670


	//   ....[151]....
        /*0a2c*/ 	.word	0x000206a0


	//   ....[152]....
        /*0a30*/ 	.word	0x00020700


	//   ....[153]....
        /*0a34*/ 	.word	0x00020730


	//   ....[154]....
        /*0a38*/ 	.word	0x00020760


	//   ....[155]....
        /*0a3c*/ 	.word	0x00020790


	//   ....[156]....
        /*0a40*/ 	.word	0x000207c0


	//   ....[157]....
        /*0a44*/ 	.word	0x000207f0


	//   ....[158]....
        /*0a48*/ 	.word	0x00020990


	//   ....[159]....
        /*0a4c*/ 	.word	0x000209c0


	//   ....[160]....
        /*0a50*/ 	.word	0x000209f0


	//   ....[161]....
        /*0a54*/ 	.word	0x00020a20


	//   ....[162]....
        /*0a58*/ 	.word	0x00020a50


	//   ....[163]....
        /*0a5c*/ 	.word	0x00020a80


	//   ....[164]....
        /*0a60*/ 	.word	0x00020b40


	//   ....[165]....
        /*0a64*/ 	.word	0x00020b60


	//   ....[166]....
        /*0a68*/ 	.word	0x00020b70


	//   ....[167]....
        /*0a6c*/ 	.word	0x00020bd0


	//   ....[168]....
        /*0a70*/ 	.word	0x000211f0


	//   ....[169]....
        /*0a74*/ 	.word	0x00021510


	//   ....[170]....
        /*0a78*/ 	.word	0x000215a0


	//   ....[171]....
        /*0a7c*/ 	.word	0x00021640


	//   ....[172]....
        /*0a80*/ 	.word	0x000216d0


	//   ....[173]....
        /*0a84*/ 	.word	0x000217c0


	//   ....[174]....
        /*0a88*/ 	.word	0x00021850


	//   ....[175]....
        /*0a8c*/ 	.word	0x000218f0


	//   ....[176]....
        /*0a90*/ 	.word	0x00021980


	//   ....[177]....
        /*0a94*/ 	.word	0x00021a70


	//   ....[178]....
        /*0a98*/ 	.word	0x00021b00


	//   ....[179]....
        /*0a9c*/ 	.word	0x00021ba0


	//   ....[180]....
        /*0aa0*/ 	.word	0x00021c30


	//   ....[181]....
        /*0aa4*/ 	.word	0x00021d20


	//   ....[182]....
        /*0aa8*/ 	.word	0x00021db0


	//   ....[183]....
        /*0aac*/ 	.word	0x00021e00


	//   ....[184]....
        /*0ab0*/ 	.word	0x00021e50


	//   ....[185]....
        /*0ab4*/ 	.word	0x00021f40


	//   ....[186]....
        /*0ab8*/ 	.word	0x00021fd0


	//   ....[187]....
        /*0abc*/ 	.word	0x00022020


	//   ....[188]....
        /*0ac0*/ 	.word	0x00022070


	//   ....[189]....
        /*0ac4*/ 	.word	0x000222d0


	//   ....[190]....
        /*0ac8*/ 	.word	0x000225b0


	//   ....[191]....
        /*0acc*/ 	.word	0x000226a0


	//   ....[192]....
        /*0ad0*/ 	.word	0x00022740


	//   ....[193]....
        /*0ad4*/ 	.word	0x000227a0


	//   ....[194]....
        /*0ad8*/ 	.word	0x000228b0


	//   ....[195]....
        /*0adc*/ 	.word	0x00022920


	//   ....[196]....
        /*0ae0*/ 	.word	0x00022a30


	//   ....[197]....
        /*0ae4*/ 	.word	0x00022aa0


	//   ....[198]....
        /*0ae8*/ 	.word	0x00022bb0


	//   ....[199]....
        /*0aec*/ 	.word	0x00022c20


	//   ....[200]....
        /*0af0*/ 	.word	0x00022d30


	//   ....[201]....
        /*0af4*/ 	.word	0x00022da0


	//   ....[202]....
        /*0af8*/ 	.word	0x00022e40


	//   ....[203]....
        /*0afc*/ 	.word	0x00022f50


	//   ....[204]....
        /*0b00*/ 	.word	0x00022fb0


	//   ....[205]....
        /*0b04*/ 	.word	0x00023010


	//   ....[206]....
        /*0b08*/ 	.word	0x00023110


	//   ....[207]....
        /*0b0c*/ 	.word	0x00023170


	//   ....[208]....
        /*0b10*/ 	.word	0x00023280


	//   ....[209]....
        /*0b14*/ 	.word	0x000232e0


	//   ....[210]....
        /*0b18*/ 	.word	0x000233f0


	//   ....[211]....
        /*0b1c*/ 	.word	0x00023450


	//   ....[212]....
        /*0b20*/ 	.word	0x00023560


	//   ....[213]....
        /*0b24*/ 	.word	0x000235c0


	//   ....[214]....
        /*0b28*/ 	.word	0x000236d0


	//   ....[215]....
        /*0b2c*/ 	.word	0x00023730


	//   ....[216]....
        /*0b30*/ 	.word	0x00023840


	//   ....[217]....
        /*0b34*/ 	.word	0x000238a0


	//   ....[218]....
        /*0b38*/ 	.word	0x00023990


	//   ....[219]....
        /*0b3c*/ 	.word	0x00023ac0


	//   ....[220]....
        /*0b40*/ 	.word	0x00023b70


	//   ....[221]....
        /*0b44*/ 	.word	0x00023bf0


	//   ....[222]....
        /*0b48*/ 	.word	0x00023cd0


	//   ....[223]....
        /*0b4c*/ 	.word	0x00023d30


	//   ....[224]....
        /*0b50*/ 	.word	0x00023e00


	//   ....[225]....
        /*0b54*/ 	.word	0x00023e60


	//   ....[226]....
        /*0b58*/ 	.word	0x00023f30


	//   ....[227]....
        /*0b5c*/ 	.word	0x00023f90


	//   ....[228]....
        /*0b60*/ 	.word	0x00024060


	//   ....[229]....
        /*0b64*/ 	.word	0x000240c0


	//   ....[230]....
        /*0b68*/ 	.word	0x00024190


	//   ....[231]....
        /*0b6c*/ 	.word	0x00024280


	//   ....[232]....
        /*0b70*/ 	.word	0x00024320


	//   ....[233]....
        /*0b74*/ 	.word	0x00024380


	//   ....[234]....
        /*0b78*/ 	.word	0x00024470


	//   ....[235]....
        /*0b7c*/ 	.word	0x000244d0


	//   ....[236]....
        /*0b80*/ 	.word	0x000245b0


	//   ....[237]....
        /*0b84*/ 	.word	0x00024610


	//   ....[238]....
        /*0b88*/ 	.word	0x000246f0


	//   ....[239]....
        /*0b8c*/ 	.word	0x00024750


	//   ....[240]....
        /*0b90*/ 	.word	0x00024830


	//   ....[241]....
        /*0b94*/ 	.word	0x00024890


	//   ....[242]....
        /*0b98*/ 	.word	0x00024960


	//   ....[243]....
        /*0b9c*/ 	.word	0x00024a90


	//   ....[244]....
        /*0ba0*/ 	.word	0x00024b90


	//   ....[245]....
        /*0ba4*/ 	.word	0x00024c20


	//   ....[246]....
        /*0ba8*/ 	.word	0x00024cf0


	//   ....[247]....
        /*0bac*/ 	.word	0x00024d50


	//   ....[248]....
        /*0bb0*/ 	.word	0x00024e20


	//   ....[249]....
        /*0bb4*/ 	.word	0x00024e80


	//   ....[250]....
        /*0bb8*/ 	.word	0x00024f60


	//   ....[251]....
        /*0bbc*/ 	.word	0x00024fc0


	//   ....[252]....
        /*0bc0*/ 	.word	0x00025090


	//   ....[253]....
        /*0bc4*/ 	.word	0x000250f0


	//   ....[254]....
        /*0bc8*/ 	.word	0x000251b0


	//   ....[255]....
        /*0bcc*/ 	.word	0x00025240


	//   ....[0]....
        /*0bd0*/ 	.word	0x000252e0


	//   ....[1]....
        /*0bd4*/ 	.word	0x00025460


	//   ....[2]....
        /*0bd8*/ 	.word	0x000254d0


	//   ....[3]....
        /*0bdc*/ 	.word	0x00025540


	//   ....[4]....
        /*0be0*/ 	.word	0x000255b0


	//   ....[5]....
        /*0be4*/ 	.word	0x00025620


	//   ....[6]....
        /*0be8*/ 	.word	0x000256a0


	//   ....[7]....
        /*0bec*/ 	.word	0x00025720


	//   ....[8]....
        /*0bf0*/ 	.word	0x000257b0


	//   ....[9]....
        /*0bf4*/ 	.word	0x00025820


	//   ....[10]....
        /*0bf8*/ 	.word	0x00025890


	//   ....[11]....
        /*0bfc*/ 	.word	0x00025900


	//   ....[12]....
        /*0c00*/ 	.word	0x00025980


	//   ....[13]....
        /*0c04*/ 	.word	0x000259f0


	//   ....[14]....
        /*0c08*/ 	.word	0x00025a90


	//   ....[15]....
        /*0c0c*/ 	.word	0x00025ae0


	//   ....[16]....
        /*0c10*/ 	.word	0x00025b70


	//   ....[17]....
        /*0c14*/ 	.word	0x00025ca0


	//----- nvinfo : EIATTR_REG_RECONFIG
	.align		4
.L_390:
        /*0c18*/ 	.byte	0x01, 0x54
	.zero		2


	//----- nvinfo : EIATTR_SYSCALL_OFFSETS
	.align		4
        /*0c1c*/ 	.byte	0x04, 0x46
        /*0c1e*/ 	.short	(.L_392 - .L_391)


	//   ....[0]....
.L_391:
        /*0c20*/ 	.word	0x00001f70


	//   ....[1]....
        /*0c24*/ 	.word	0x000020c0


	//   ....[2]....
        /*0c28*/ 	.word	0x0000bb20


	//   ....[3]....
        /*0c2c*/ 	.word	0x0000be80


	//   ....[4]....
        /*0c30*/ 	.word	0x0001d050


	//   ....[5]....
        /*0c34*/ 	.word	0x0001d1a0


	//   ....[6]....
        /*0c38*/ 	.word	0x0001d290


	//   ....[7]....
        /*0c3c*/ 	.word	0x0001e280


	//----- nvinfo : EIATTR_MBARRIER_INSTR_OFFSETS
	.align		4
.L_392:
        /*0c40*/ 	.byte	0x04, 0x39
        /*0c42*/ 	.short	(.L_394 - .L_393)


	//   ....[0]....
.L_393:
        /*0c44*/ 	.word	0x00000270
        /*0c48*/ 	.word	0x000000ff
        /*0c4c*/ 	.word	0x0002a800
        /*0c50*/ 	.short	0x0100
        /*0c52*/ 	.byte	0x08
	.zero		1


	//   ....[1]....
        /*0c54*/ 	.word	0x00000280
        /*0c58*/ 	.word	0x000000ff
        /*0c5c*/ 	.word	0x0002a820
        /*0c60*/ 	.short	0x0100
        /*0c62*/ 	.byte	0x08
	.zero		1


	//   ....[2]....
        /*0c64*/ 	.word	0x00000370
        /*0c68*/ 	.word	0x000000ff
        /*0c6c*/ 	.word	0x0002a830
        /*0c70*/ 	.short	0x0100
        /*0c72*/ 	.byte	0x08
	.zero		1


	//   ....[3]....
        /*0c74*/ 	.word	0x00000380
        /*0c78*/ 	.word	0x000000ff
        /*0c7c*/ 	.word	0x0002a840
        /*0c80*/ 	.short	0x0100
        /*0c82*/ 	.byte	0x08
	.zero		1


	//   ....[4]....
        /*0c84*/ 	.word	0x00000390
        /*0c88*/ 	.word	0x000000ff
        /*0c8c*/ 	.word	0x0002a838
        /*0c90*/ 	.short	0x0100
        /*0c92*/ 	.byte	0x08
	.zero		1


	//   ....[5]....
        /*0c94*/ 	.word	0x000003a0
        /*0c98*/ 	.word	0x000000ff
        /*0c9c*/ 	.word	0x0002a848
        /*0ca0*/ 	.short	0x0100
        /*0ca2*/ 	.byte	0x08
	.zero		1


	//   ....[6]....
        /*0ca4*/ 	.word	0x000004d0
        /*0ca8*/ 	.word	0x000000ff
        /*0cac*/ 	.word	0x0002a850
        /*0cb0*/ 	.short	0x0100
        /*0cb2*/ 	.byte	0x08
	.zero		1


	//   ....[7]....
        /*0cb4*/ 	.word	0x000004e0
        /*0cb8*/ 	.word	0x000000ff
        /*0cbc*/ 	.word	0x0002a860
        /*0cc0*/ 	.short	0x0100
        /*0cc2*/ 	.byte	0x08
	.zero		1


	//   ....[8]....
        /*0cc4*/ 	.word	0x000004f0
        /*0cc8*/ 	.word	0x000000ff
        /*0ccc*/ 	.word	0x0002a858
        /*0cd0*/ 	.short	0x0100
        /*0cd2*/ 	.byte	0x08
	.zero		1


	//   ....[9]....
        /*0cd4*/ 	.word	0x00000500
        /*0cd8*/ 	.word	0x000000ff
        /*0cdc*/ 	.word	0x0002a868
        /*0ce0*/ 	.short	0x0100
        /*0ce2*/ 	.byte	0x08
	.zero		1


	//   ....[10]....
        /*0ce4*/ 	.word	0x000005f0
        /*0ce8*/ 	.word	0x000000ff
        /*0cec*/ 	.word	0x0002a870
        /*0cf0*/ 	.short	0x0100
        /*0cf2*/ 	.byte	0x06
	.zero		1


	//   ....[11]....
        /*0cf4*/ 	.word	0x00000600
        /*0cf8*/ 	.word	0x000000ff
        /*0cfc*/ 	.word	0x0002a880
        /*0d00*/ 	.short	0x0100
        /*0d02*/ 	.byte	0x06
	.zero		1


	//   ....[12]....
        /*0d04*/ 	.word	0x00000610
        /*0d08*/ 	.word	0x000000ff
        /*0d0c*/ 	.word	0x0002a878
        /*0d10*/ 	.short	0x0100
        /*0d12*/ 	.byte	0x06
	.zero		1


	//   ....[13]....
        /*0d14*/ 	.word	0x00000620
        /*0d18*/ 	.word	0x000000ff
        /*0d1c*/ 	.word	0x0002a888
        /*0d20*/ 	.short	0x0100
        /*0d22*/ 	.byte	0x06
	.zero		1


	//   ....[14]....
        /*0d24*/ 	.word	0x00000750
        /*0d28*/ 	.word	0x000000ff
        /*0d2c*/ 	.word	0x0002a890
        /*0d30*/ 	.short	0x0100
        /*0d32*/ 	.byte	0x08
	.zero		1


	//   ....[15]....
        /*0d34*/ 	.word	0x00000760
        /*0d38*/ 	.word	0x000000ff
        /*0d3c*/ 	.word	0x0002a8a0
        /*0d40*/ 	.short	0x0100
        /*0d42*/ 	.byte	0x08
	.zero		1


	//   ....[16]....
        /*0d44*/ 	.word	0x00000770
        /*0d48*/ 	.word	0x000000ff
        /*0d4c*/ 	.word	0x0002a898
        /*0d50*/ 	.short	0x0100
        /*0d52*/ 	.byte	0x08
	.zero		1


	//   ....[17]....
        /*0d54*/ 	.word	0x00000780
        /*0d58*/ 	.word	0x000000ff
        /*0d5c*/ 	.word	0x0002a8a8
        /*0d60*/ 	.short	0x0100
        /*0d62*/ 	.byte	0x08
	.zero		1


	//   ....[18]....
        /*0d64*/ 	.word	0x000008b0
        /*0d68*/ 	.word	0x000000ff
        /*0d6c*/ 	.word	0x0002a8b0
        /*0d70*/ 	.short	0x0100
        /*0d72*/ 	.byte	0x08
	.zero		1


	//   ....[19]....
        /*0d74*/ 	.word	0x000008c0
        /*0d78*/ 	.word	0x000000ff
        /*0d7c*/ 	.word	0x0002a8c0
        /*0d80*/ 	.short	0x0100
        /*0d82*/ 	.byte	0x08
	.zero		1


	//   ....[20]....
        /*0d84*/ 	.word	0x000008d0
        /*0d88*/ 	.word	0x000000ff
        /*0d8c*/ 	.word	0x0002a8b8
        /*0d90*/ 	.short	0x0100
        /*0d92*/ 	.byte	0x08
	.zero		1


	//   ....[21]....
        /*0d94*/ 	.word	0x000008e0
        /*0d98*/ 	.word	0x000000ff
        /*0d9c*/ 	.word	0x0002a8c8
        /*0da0*/ 	.short	0x0100
        /*0da2*/ 	.byte	0x08
	.zero		1


	//   ....[22]....
        /*0da4*/ 	.word	0x00003c20
        /*0da8*/ 	.word	0x00000055
        /*0dac*/ 	.word	0x0002a890
        /*0db0*/ 	.short	0x010a
        /*0db2*/ 	.byte	0x3f
	.zero		1


	//   ....[23]....
        /*0db4*/ 	.word	0x000074f0
        /*0db8*/ 	.word	0x00000055
        /*0dbc*/ 	.word	0x0002a890
        /*0dc0*/ 	.short	0x010a
        /*0dc2*/ 	.byte	0x3f
	.zero		1


	//   ....[24]....
        /*0dc4*/ 	.word	0x0000a6b0
        /*0dc8*/ 	.word	0x00000055
        /*0dcc*/ 	.word	0x0002a890
        /*0dd0*/ 	.short	0x010a
        /*0dd2*/ 	.byte	0x3f
	.zero		1


	//   ....[25]....
        /*0dd4*/ 	.word	0x0000ae50
        /*0dd8*/ 	.word	0x0000000b
        /*0ddc*/ 	.word	0x00000000
        /*0de0*/ 	.short	0x0101
        /*0de2*/ 	.byte	0x3f
	.zero		1


	//   ....[26]....
        /*0de4*/ 	.word	0x0000ae90
        /*0de8*/ 	.word	0x00000055
        /*0dec*/ 	.word	0x0002a8b0
        /*0df0*/ 	.short	0x010a
        /*0df2*/ 	.byte	0x3f
	.zero		1


	//   ....[27]....
        /*0df4*/ 	.word	0x0000b420
        /*0df8*/ 	.word	0x00000055
        /*0dfc*/ 	.word	0x00000000
        /*0e00*/ 	.short	0x0101
        /*0e02*/ 	.byte	0x3f
	.zero		1


	//   ....[28]....
        /*0e04*/ 	.word	0x0000bba0
        /*0e08*/ 	.word	0x00000002
        /*0e0c*/ 	.word	0x0002a800
        /*0e10*/ 	.short	0x010a
        /*0e12*/ 	.byte	0x3f
	.zero		1


	//   ....[29]....
        /*0e14*/ 	.word	0x0000bbf0
        /*0e18*/ 	.word	0x00000002
        /*0e1c*/ 	.word	0x0002a800
        /*0e20*/ 	.short	0x010a
        /*0e22*/ 	.byte	0x3f
	.zero		1


	//   ....[30]....
        /*0e24*/ 	.word	0x0000c5f0
        /*0e28*/ 	.word	0x00000002
        /*0e2c*/ 	.word	0x0002a800
        /*0e30*/ 	.short	0x010a
        /*0e32*/ 	.byte	0x3f
	.zero		1


	//   ....[31]....
        /*0e34*/ 	.word	0x0000eeb0
        /*0e38*/ 	.word	0x00000002
        /*0e3c*/ 	.word	0x0002a800
        /*0e40*/ 	.short	0x010a
        /*0e42*/ 	.byte	0x3f
	.zero		1


	//   ....[32]....
        /*0e44*/ 	.word	0x00011680
        /*0e48*/ 	.word	0x00000000
        /*0e4c*/ 	.word	0x0002a830
        /*0e50*/ 	.short	0x010a
        /*0e52*/ 	.byte	0x3f
	.zero		1


	//   ....[33]....
        /*0e54*/ 	.word	0x000116d0
        /*0e58*/ 	.word	0x00000000
        /*0e5c*/ 	.word	0x0002a830
        /*0e60*/ 	.short	0x010a
        /*0e62*/ 	.byte	0x3f
	.zero		1


	//   ....[34]....
        /*0e64*/ 	.word	0x00013810
        /*0e68*/ 	.word	0x00000005
        /*0e6c*/ 	.word	0x00000000
        /*0e70*/ 	.short	0x0101
        /*0e72*/ 	.byte	0x3f
	.zero		1


	//   ....[35]....
        /*0e74*/ 	.word	0x00014090
        /*0e78*/ 	.word	0x0000000d
        /*0e7c*/ 	.word	0x0002a830
        /*0e80*/ 	.short	0x010a
        /*0e82*/ 	.byte	0x3f
	.zero		1


	//   ....[36]....
        /*0e84*/ 	.word	0x00014110
        /*0e88*/ 	.word	0x0000000d
        /*0e8c*/ 	.word	0x0002a830
        /*0e90*/ 	.short	0x010a
        /*0e92*/ 	.byte	0x3f
	.zero		1


	//   ....[37]....
        /*0e94*/ 	.word	0x00014de0
        /*0e98*/ 	.word	0x0000000f
        /*0e9c*/ 	.word	0x0002a850
        /*0ea0*/ 	.short	0x010a
        /*0ea2*/ 	.byte	0x3f
	.zero		1


	//   ....[38]....
        /*0ea4*/ 	.word	0x00014e30
        /*0ea8*/ 	.word	0x0000000f
        /*0eac*/ 	.word	0x0002a850
        /*0eb0*/ 	.short	0x010a
        /*0eb2*/ 	.byte	0x3f
	.zero		1


	//   ....[39]....
        /*0eb4*/ 	.word	0x00015d00
        /*0eb8*/ 	.word	0x0000005f
        /*0ebc*/ 	.word	0x00000000
        /*0ec0*/ 	.short	0x0101
        /*0ec2*/ 	.byte	0x3f
	.zero		1


	//   ....[40]....
        /*0ec4*/ 	.word	0x00016540
        /*0ec8*/ 	.word	0x0000000f
        /*0ecc*/ 	.word	0x00000000
        /*0ed0*/ 	.short	0x0101
        /*0ed2*/ 	.byte	0x3f
	.zero		1


	//   ....[41]....
        /*0ed4*/ 	.word	0x00016b40
        /*0ed8*/ 	.word	0x00000007
        /*0edc*/ 	.word	0x0002a850
        /*0ee0*/ 	.short	0x010a
        /*0ee2*/ 	.byte	0x3f
	.zero		1


	//   ....[42]....
        /*0ee4*/ 	.word	0x00016be0
        /*0ee8*/ 	.word	0x00000007
        /*0eec*/ 	.word	0x0002a850
        /*0ef0*/ 	.short	0x010a
        /*0ef2*/ 	.byte	0x3f
	.zero		1


	//   ....[43]....
        /*0ef4*/ 	.word	0x000170d0
        /*0ef8*/ 	.word	0x00000004
        /*0efc*/ 	.word	0x00000000
        /*0f00*/ 	.short	0x0101
        /*0f02*/ 	.byte	0x3f
	.zero		1


	//   ....[44]....
        /*0f04*/ 	.word	0x00018700
        /*0f08*/ 	.word	0x00000000
        /*0f0c*/ 	.word	0x00000000
        /*0f10*/ 	.short	0x0101
        /*0f12*/ 	.byte	0x3f
	.zero		1


	//   ....[45]....
        /*0f14*/ 	.word	0x00018bf0
        /*0f18*/ 	.word	0x00000006
        /*0f1c*/ 	.word	0x00000000
        /*0f20*/ 	.short	0x0101
        /*0f22*/ 	.byte	0x3f
	.zero		1


	//   ....[46]....
        /*0f24*/ 	.word	0x0001baa0
        /*0f28*/ 	.word	0x00000016
        /*0f2c*/ 	.word	0x0002a820
        /*0f30*/ 	.short	0x010a
        /*0f32*/ 	.byte	0x3f
	.zero		1


	//   ....[47]....
        /*0f34*/ 	.word	0x0001bb30
        /*0f38*/ 	.word	0x0000000b
        /*0f3c*/ 	.word	0x0002a8a0
        /*0f40*/ 	.short	0x010a
        /*0f42*/ 	.byte	0x3f
	.zero		1


	//   ....[48]....
        /*0f44*/ 	.word	0x0001bf70
        /*0f48*/ 	.word	0x0000000b
        /*0f4c*/ 	.word	0x0002a8c0
        /*0f50*/ 	.short	0x010a
        /*0f52*/ 	.byte	0x3f
	.zero		1


	//   ....[49]....
        /*0f54*/ 	.word	0x0001c3a0
        /*0f58*/ 	.word	0x0000000a
        /*0f5c*/ 	.word	0x0002a8a0
        /*0f60*/ 	.short	0x010a
        /*0f62*/ 	.byte	0x3f
	.zero		1


	//   ....[50]....
        /*0f64*/ 	.word	0x0001c7d0
        /*0f68*/ 	.word	0x0000000a
        /*0f6c*/ 	.word	0x0002a8c0
        /*0f70*/ 	.short	0x010a
        /*0f72*/ 	.byte	0x3f
	.zero		1


	//   ....[51]....
        /*0f74*/ 	.word	0x0001d8c0
        /*0f78*/ 	.word	0x00000007
        /*0f7c*/ 	.word	0x0002a840
        /*0f80*/ 	.short	0x010a
        /*0f82*/ 	.byte	0x3f
	.zero		1


	//   ....[52]....
        /*0f84*/ 	.word	0x0001df80
        /*0f88*/ 	.word	0x00000007
        /*0f8c*/ 	.word	0x0002a830
        /*0f90*/ 	.short	0x0107
        /*0f92*/ 	.byte	0x3f
	.zero		1


	//   ....[53]....
        /*0f94*/ 	.word	0x0001e050
        /*0f98*/ 	.word	0x00000007
        /*0f9c*/ 	.word	0x0002a830
        /*0fa0*/ 	.short	0x0101
        /*0fa2*/ 	.byte	0x3f
	.zero		1


	//   ....[54]....
        /*0fa4*/ 	.word	0x0001ec30
        /*0fa8*/ 	.word	0x00000016
        /*0fac*/ 	.word	0x0002a800
        /*0fb0*/ 	.short	0x0107
        /*0fb2*/ 	.byte	0x3f
	.zero		1


	//   ....[55]....
        /*0fb4*/ 	.word	0x0001ed40
        /*0fb8*/ 	.word	0x00000016
        /*0fbc*/ 	.word	0x0002a800
        /*0fc0*/ 	.short	0x0101
        /*0fc2*/ 	.byte	0x3f
	.zero		1


	//   ....[56]....
        /*0fc4*/ 	.word	0x0001ed60
        /*0fc8*/ 	.word	0x00000016
        /*0fcc*/ 	.word	0x0002a820
        /*0fd0*/ 	.short	0x010a
        /*0fd2*/ 	.byte	0x3f
	.zero		1


	//   ....[57]....
        /*0fd4*/ 	.word	0x0001f0d0
        /*0fd8*/ 	.word	0x00000006
        /*0fdc*/ 	.word	0x0002a840
        /*0fe0*/ 	.short	0x010a
        /*0fe2*/ 	.byte	0x3f
	.zero		1


	//   ....[58]....
        /*0fe4*/ 	.word	0x0001f5c0
        /*0fe8*/ 	.word	0x00000006
        /*0fec*/ 	.word	0x0002a830
        /*0ff0*/ 	.short	0x0107
        /*0ff2*/ 	.byte	0x3f
	.zero		1


	//   ....[59]....
        /*0ff4*/ 	.word	0x0001f680
        /*0ff8*/ 	.word	0x00000006
        /*0ffc*/ 	.word	0x0002a830
        /*1000*/ 	.short	0x0101
        /*1002*/ 	.byte	0x3f
	.zero		1


	//   ....[60]....
        /*1004*/ 	.word	0x0001f6e0
        /*1008*/ 	.word	0x00000005
        /*100c*/ 	.word	0x0002a860
        /*1010*/ 	.short	0x010a
        /*1012*/ 	.byte	0x3f
	.zero		1


	//   ....[61]....
        /*1014*/ 	.word	0x0001fb40
        /*1018*/ 	.word	0x00000005
        /*101c*/ 	.word	0x0002a850
        /*1020*/ 	.short	0x0107
        /*1022*/ 	.byte	0x3f
	.zero		1


	//   ....[62]....
        /*1024*/ 	.word	0x0001fca0
        /*1028*/ 	.word	0x00000005
        /*102c*/ 	.word	0x0002a850
        /*1030*/ 	.short	0x0101
        /*1032*/ 	.byte	0x3f
	.zero		1


	//   ....[63]....
        /*1034*/ 	.word	0x0001ff00
        /*1038*/ 	.word	0x00000000
        /*103c*/ 	.word	0x0002a860
        /*1040*/ 	.short	0x010a
        /*1042*/ 	.byte	0x3f
	.zero		1


	//   ....[64]....
        /*1044*/ 	.word	0x00020360
        /*1048*/ 	.word	0x00000000
        /*104c*/ 	.word	0x0002a850
        /*1050*/ 	.short	0x0107
        /*1052*/ 	.byte	0x3f
	.zero		1


	//   ....[65]....
        /*1054*/ 	.word	0x00020420
        /*1058*/ 	.word	0x00000000
        /*105c*/ 	.word	0x0002a850
        /*1060*/ 	.short	0x0101
        /*1062*/ 	.byte	0x3f
	.zero		1


	//   ....[66]....
        /*1064*/ 	.word	0x00021170
        /*1068*/ 	.word	0x00000004
        /*106c*/ 	.word	0x0002a820
        /*1070*/ 	.short	0x010a
        /*1072*/ 	.byte	0x3f
	.zero		1


	//   ....[67]....
        /*1074*/ 	.word	0x000212e0
        /*1078*/ 	.word	0x00000005
        /*107c*/ 	.word	0x0002a840
        /*1080*/ 	.short	0x010a
        /*1082*/ 	.byte	0x3f
	.zero		1


	//   ....[68]....
        /*1084*/ 	.word	0x00021380
        /*1088*/ 	.word	0x0000001b
        /*108c*/ 	.word	0x0002a840
        /*1090*/ 	.short	0x010a
        /*1092*/ 	.byte	0x3f
	.zero		1


	//   ....[69]....
        /*1094*/ 	.word	0x000213c0
        /*1098*/ 	.word	0x00000005
        /*109c*/ 	.word	0x0002a860
        /*10a0*/ 	.short	0x010a
        /*10a2*/ 	.byte	0x3f
	.zero		1


	//   ....[70]....
        /*10a4*/ 	.word	0x00021400
        /*10a8*/ 	.word	0x0000001b
        /*10ac*/ 	.word	0x0002a860
        /*10b0*/ 	.short	0x010a
        /*10b2*/ 	.byte	0x3f
	.zero		1


	//   ....[71]....
        /*10b4*/ 	.word	0x00021460
        /*10b8*/ 	.word	0x00000055
        /*10bc*/ 	.word	0x0002a890
        /*10c0*/ 	.short	0x010a
        /*10c2*/ 	.byte	0x3f
	.zero		1


	//   ....[72]....
        /*10c4*/ 	.word	0x00021710
        /*10c8*/ 	.word	0x00000055
        /*10cc*/ 	.word	0x0002a890
        /*10d0*/ 	.short	0x010a
        /*10d2*/ 	.byte	0x3f
	.zero		1


	//   ....[73]....
        /*10d4*/ 	.word	0x000219c0
        /*10d8*/ 	.word	0x00000055
        /*10dc*/ 	.word	0x0002a890
        /*10e0*/ 	.short	0x010a
        /*10e2*/ 	.byte	0x3f
	.zero		1


	//   ....[74]....
        /*10e4*/ 	.word	0x00021c70
        /*10e8*/ 	.word	0x00000055
        /*10ec*/ 	.word	0x0002a8b0
        /*10f0*/ 	.short	0x010a
        /*10f2*/ 	.byte	0x3f
	.zero		1


	//   ....[75]....
        /*10f4*/ 	.word	0x00021e90
        /*10f8*/ 	.word	0x00000002
        /*10fc*/ 	.word	0x0002a800
        /*1100*/ 	.short	0x010a
        /*1102*/ 	.byte	0x3f
	.zero		1


	//   ....[76]....
        /*1104*/ 	.word	0x000220b0
        /*1108*/ 	.word	0x00000002
        /*110c*/ 	.word	0x0002a800
        /*1110*/ 	.short	0x010a
        /*1112*/ 	.byte	0x3f
	.zero		1


	//   ....[77]....
        /*1114*/ 	.word	0x00022100
        /*1118*/ 	.word	0x00000000
        /*111c*/ 	.word	0x0002a830
        /*1120*/ 	.short	0x010a
        /*1122*/ 	.byte	0x3f
	.zero		1


	//   ....[78]....
        /*1124*/ 	.word	0x00022150
        /*1128*/ 	.word	0x0000000d
        /*112c*/ 	.word	0x0002a830
        /*1130*/ 	.short	0x010a
        /*1132*/ 	.byte	0x3f
	.zero		1


	//   ....[79]....
        /*1134*/ 	.word	0x000221a0
        /*1138*/ 	.word	0x0000000f
        /*113c*/ 	.word	0x0002a850
        /*1140*/ 	.short	0x010a
        /*1142*/ 	.byte	0x3f
	.zero		1


	//   ....[80]....
        /*1144*/ 	.word	0x000221f0
        /*1148*/ 	.word	0x00000007
        /*114c*/ 	.word	0x0002a850
        /*1150*/ 	.short	0x010a
        /*1152*/ 	.byte	0x3f
	.zero		1


	//   ....[81]....
        /*1154*/ 	.word	0x00022390
        /*1158*/ 	.word	0x00000016
        /*115c*/ 	.word	0x0002a820
        /*1160*/ 	.short	0x010a
        /*1162*/ 	.byte	0x3f
	.zero		1


	//   ....[82]....
        /*1164*/ 	.word	0x000223e0
        /*1168*/ 	.word	0x0000000b
        /*116c*/ 	.word	0x0002a8a0
        /*1170*/ 	.short	0x010a
        /*1172*/ 	.byte	0x3f
	.zero		1


	//   ....[83]....
        /*1174*/ 	.word	0x00022430
        /*1178*/ 	.word	0x0000000b
        /*117c*/ 	.word	0x0002a8c0
        /*1180*/ 	.short	0x010a
        /*1182*/ 	.byte	0x3f
	.zero		1


	//   ....[84]....
        /*1184*/ 	.word	0x00022480
        /*1188*/ 	.word	0x0000000a
        /*118c*/ 	.word	0x0002a8a0
        /*1190*/ 	.short	0x010a
        /*1192*/ 	.byte	0x3f
	.zero		1


	//   ....[85]....
        /*1194*/ 	.word	0x000224d0
        /*1198*/ 	.word	0x0000000a
        /*119c*/ 	.word	0x0002a8c0
        /*11a0*/ 	.short	0x010a
        /*11a2*/ 	.byte	0x3f
	.zero		1


	//   ....[86]....
        /*11a4*/ 	.word	0x000225f0
        /*11a8*/ 	.word	0x00000007
        /*11ac*/ 	.word	0x0002a840
        /*11b0*/ 	.short	0x010a
        /*11b2*/ 	.byte	0x3f
	.zero		1


	//   ....[87]....
        /*11b4*/ 	.word	0x000239c0
        /*11b8*/ 	.word	0x00000016
        /*11bc*/ 	.word	0x0002a820
        /*11c0*/ 	.short	0x010a
        /*11c2*/ 	.byte	0x3f
	.zero		1


	//   ....[88]....
        /*11c4*/ 	.word	0x00023a10
        /*11c8*/ 	.word	0x00000006
        /*11cc*/ 	.word	0x0002a840
        /*11d0*/ 	.short	0x010a
        /*11d2*/ 	.byte	0x3f
	.zero		1


	//   ....[89]....
        /*11d4*/ 	.word	0x000241d0
        /*11d8*/ 	.word	0x00000005
        /*11dc*/ 	.word	0x0002a860
        /*11e0*/ 	.short	0x010a
        /*11e2*/ 	.byte	0x3f
	.zero		1


	//   ....[90]....
        /*11e4*/ 	.word	0x000249e0
        /*11e8*/ 	.word	0x00000000
        /*11ec*/ 	.word	0x0002a860
        /*11f0*/ 	.short	0x010a
        /*11f2*/ 	.byte	0x3f
	.zero		1


	//   ....[91]....
        /*11f4*/ 	.word	0x00025bc0
        /*11f8*/ 	.word	0x00000004
        /*11fc*/ 	.word	0x0002a820
        /*1200*/ 	.short	0x010a
        /*1202*/ 	.byte	0x3f
	.zero		1


	//   ....[92]....
        /*1204*/ 	.word	0x00025d60
        /*1208*/ 	.word	0x00000005
        /*120c*/ 	.word	0x0002a840
        /*1210*/ 	.short	0x010a
        /*1212*/ 	.byte	0x3f
	.zero		1


	//   ....[93]....
        /*1214*/ 	.word	0x00025db0
        /*1218*/ 	.word	0x0000001b
        /*121c*/ 	.word	0x0002a840
        /*1220*/ 	.short	0x010a
        /*1222*/ 	.byte	0x3f
	.zero		1


	//   ....[94]....
        /*1224*/ 	.word	0x00025e00
        /*1228*/ 	.word	0x00000005
        /*122c*/ 	.word	0x0002a860
        /*1230*/ 	.short	0x010a
        /*1232*/ 	.byte	0x3f
	.zero		1


	//----- nvinfo : EIATTR_NUM_MBARRIERS
	.align		4
.L_394:
        /*1234*/ 	.byte	0x03, 0x38
        /*1236*/ 	.short	0x0016


	//----- nvinfo : EIATTR_EXIT_INSTR_OFFSETS
	.align		4
        /*1238*/ 	.byte	0x04, 0x1c
        /*123a*/ 	.short	(.L_396 - .L_395)


	//   ....[0]....
.L_395:
        /*123c*/ 	.word	0x00021450


	//----- nvinfo : EIATTR_MAX_THREADS
	.align		4
.L_396:
        /*1240*/ 	.byte	0x04, 0x05
        /*1242*/ 	.short	(.L_398 - .L_397)
.L_397:
        /*1244*/ 	.word	0x00000180
        /*1248*/ 	.word	0x00000001
        /*124c*/ 	.word	0x00000001


	//----- nvinfo : EIATTR_CRS_STACK_SIZE
	.align		4
.L_398:
        /*1250*/ 	.byte	0x04, 0x1e
        /*1252*/ 	.short	(.L_400 - .L_399)
.L_399:
        /*1254*/ 	.word	0x00000000


	//----- nvinfo : EIATTR_CBANK_PARAM_SIZE
	.align		4
.L_400:
        /*1258*/ 	.byte	0x03, 0x19
        /*125a*/ 	.short	0x0af0


	//----- nvinfo : EIATTR_PARAM_CBANK
	.align		4
        /*125c*/ 	.byte	0x04, 0x0a
        /*125e*/ 	.short	(.L_402 - .L_401)
	.align		4
.L_401:
        /*1260*/ 	.word	index@(.nv.constant0._ZN7cutlass13device_kernelIN5flash11enable_sm90INS1_16FlashAttnFwdSm90INS1_25CollectiveMainloopFwdSm90ILi2EN4cute5tupleIJNS5_1CILi1EEES8_S8_EEENS6_IJNS7_ILi128EEENS7_ILi96EEENS7_ILi192EEEEEELi128ENS_10bfloat16_tEfNS_4arch4Sm90ELb0ELb0ELb1ELb1ELb1ELb1ELb0ELb1ELb1ELb1ELb1ELb0EEENS1_21CollectiveEpilogueFwdINS6_IJSA_SA_SB_EEES9_SE_SG_Li256ELb1ELb1ELb1ELb0EEENS1_36VarlenDynamicPersistentTileSchedulerILi128ELi96ELi256ELi128ELb1ELb1ELb1ELb0ELb1ELb1EEEEEEEEEvNT_6ParamsE)
        /*1264*/ 	.short	0x0210
        /*1266*/ 	.short	0x0af0


	//----- nvinfo : EIATTR_SW_WAR
	.align		4
.L_402:
        /*1268*/ 	.byte	0x04, 0x36
        /*126a*/ 	.short	(.L_404 - .L_403)
.L_403:
        /*126c*/ 	.word	0x00000008
.L_404:


//--------------------- .nv.info._ZN7cutlass13device_kernelIN5flash11enable_sm90INS1_16FlashAttnFwdSm90INS1_25CollectiveMainloopFwdSm90ILi2EN4cute5tupleIJNS5_1CILi1EEES8_S8_EEENS6_IJNS7_ILi128EEENS7_ILi96EEENS7_ILi192EEEEEELi128ENS_10bfloat16_tEfNS_4arch4Sm90ELb0ELb1ELb1ELb0ELb1ELb0ELb0ELb1ELb1ELb1ELb1ELb0EEENS1_21CollectiveEpilogueFwdINS6_IJSA_SA_SB_EEES9_SE_SG_Li256ELb0ELb1ELb1ELb0EEENS1_19SingleTileSchedulerILb0ELb1ELb1ELi128EEEEEEEEEvNT_6ParamsE --------------------------
	.section	.nv.info._ZN7cutlass13device_kernelIN5flash11enable_sm90INS1_16FlashAttnFwdSm90INS1_25CollectiveMainloopFwdSm90ILi2EN4cute5tupleIJNS5_1CILi1EEES8_S8_EEENS6_IJNS7_ILi128EEENS7_ILi96EEENS7_ILi192EEEEEELi128ENS_10bfloat16_tEfNS_4arch4Sm90ELb0ELb1ELb1ELb0ELb1ELb0ELb0ELb1ELb1ELb1ELb1ELb0EEENS1_21CollectiveEpilogueFwdINS6_IJSA_SA_SB_EEES9_SE_SG_Li256ELb0ELb1ELb1ELb0EEENS1_19SingleTileSchedulerILb0ELb1ELb1ELi128EEEEEEEEEvNT_6ParamsE,"",@"SHT_CUDA_INFO"
	.sectionflags	@""
	.align	4


	//----- nvinfo : EIATTR_CUDA_API_VERSION
	.align		4
        /*0000*/ 	.byte	0x04, 0x37
        /*0002*/ 	.short	(.L_406 - .L_405)
.L_405:
        /*0004*/ 	.word	0x00000082


	//----- nvinfo : EIATTR_KPARAM_INFO
	.align		4
.L_406:
        /*0008*/ 	.byte	0x04, 0x17
        /*000a*/ 	.short	(.L_408 - .L_407)
.L_407:
        /*000c*/ 	.word	0x00000000
        /*0010*/ 	.short	0x0000
        /*0012*/ 	.short	0x0070
        /*0014*/ 	.byte	0x00, 0xf0, 0x01, 0x28


	//----- nvinfo : EIATTR_SPARSE_MMA_MASK
	.align		4
.L_408:
        /*0018*/ 	.byte	0x03, 0x50
        /*001a*/ 	.short	0x0000


	//----- nvinfo : EIATTR_MAXREG_COUNT
	.align		4
        /*001c*/ 	.byte	0x03, 0x1b
        /*001e*/ 	.short	0x00a8


	//----- nvinfo : EIATTR_NUM_BARRIERS
	.align		4
        /*0020*/ 	.byte	0x02, 0x4c
        /*0022*/ 	.byte	0x09
	.zero		1


	//----- nvinfo : EIATTR_EXTERNS
	.align		4
        /*0024*/ 	.byte	0x04, 0x0f
        /*0026*/ 	.short	(.L_410 - .L_409)


	//   ....[0]....
	.align		4
.L_409:
        /*0028*/ 	.word	index@(__assertfail)


	//----- nvinfo : EIATTR_ANNOTATIONS
	.align		4
.L_410:
        /*002c*/ 	.byte	0x04, 0x55
        /*002e*/ 	.short	(.L_412 - .L_411)


	//   ....[0]....
.L_411:
        /*0030*/ 	.word	0x00000001
        /*0034*/ 	.byte	0xb0, 0x08, 0x00, 0x00, 0x01, 0x00, 0x00, 0x00, 0x10, 0x16, 0x00, 0x00, 0x01, 0x00, 0x00, 0x00
        /*0044*/ 	.byte	0x30, 0x0c, 0x01, 0x00, 0x01, 0x00, 0x00, 0x00, 0x30, 0x36, 0x01, 0x00


	//----- nvinfo : EIATTR_MERCURY_ISA_VERSION
	.align		4
.L_412:
        /*0050*/ 	.byte	0x03, 0x5f
        /*0052*/ 	.short	0x0101


	//----- nvinfo : EIATTR_INT_WARP_WIDE_INSTR_OFFSETS
	.align		4
        /*0054*/ 	.byte	0x04, 0x31
        /*0056*/ 	.short	(.L_414 - .L_413)


	//   ....[0]....
.L_413:
        /*0058*/ 	.word	0x000000c0


	//   ....[1]....
        /*005c*/ 	.word	0x000000d0


	//   ....[2]....
        /*0060*/ 	.word	0x00000170


	//----- nvinfo : EIATTR_COOP_GROUP_MASK_REGIDS
	.align		4
.L_414:
        /*0064*/ 	.byte	0x04, 0x29
        /*0066*/ 	.short	(.L_416 - .L_415)


	//   ....[0]....
.L_415:
        /*0068*/ 	.word	0xffffffff


	//   ....[1]....
        /*006c*/ 	.word	0xffffffff


	//   ....[2]....
        /*0070*/ 	.word	0xffffffff


	//   ....[3]....
        /*0074*/ 	.word	0xffffffff


	//   ....[4]....
        /*0078*/ 	.word	0xffffffff


	//   ....[5]....
        /*007c*/ 	.word	0xffffffff


	//   ....[6]....
        /*0080*/ 	.word	0xffffffff


	//   ....[7]....
        /*0084*/ 	.word	0xffffffff


	//   ....[8]....
        /*0088*/ 	.word	0xffffffff


	//   ....[9]....
        /*008c*/ 	.word	0xffffffff


	//   ....[10]....
        /*0090*/ 	.word	0xffffffff


	//   ....[11]....
        /*0094*/ 	.word	0xffffffff


	//   ....[12]....
        /*0098*/ 	.word	0xffffffff


	//   ....[13]....
        /*009c*/ 	.word	0xffffffff


	//   ....[14]....
        /*00a0*/ 	.word	0xffffffff


	//   ....[15]....
        /*00a4*/ 	.word	0xffffffff


	//   ....[16]....
        /*00a8*/ 	.word	0xffffffff


	//   ....[17]....
        /*00ac*/ 	.word	0xffffffff


	//   ....[18]....
        /*00b0*/ 	.word	0xffffffff


	//   ....[19]....
        /*00b4*/ 	.word	0xffffffff


	//   ....[20]....
        /*00b8*/ 	.word	0xffffffff


	//   ....[21]....
        /*00bc*/ 	.word	0xffffffff


	//   ....[22]....
        /*00c0*/ 	.word	0xffffffff


	//   ....[23]....
        /*00c4*/ 	.word	0xffffffff


	//   ....[24]....
        /*00c8*/ 	.word	0xffffffff


	//   ....[25]....
        /*00cc*/ 	.word	0xffffffff


	//   ....[26]....
        /*00d0*/ 	.word	0xffffffff


	//   ....[27]....
        /*00d4*/ 	.word	0xffffffff


	//   ....[28]....
        /*00d8*/ 	.word	0xffffffff


	//   ....[29]....
        /*00dc*/ 	.word	0xffffffff


	//   ....[30]....
        /*00e0*/ 	.word	0xffffffff


	//   ....[31]....
        /*00e4*/ 	.word	0xffffffff


	//   ....[32]....
        /*00e8*/ 	.word	0xffffffff


	//   ....[33]....
        /*00ec*/ 	.word	0xffffffff


	//   ....[34]....
        /*00f0*/ 	.word	0xffffffff


	//   ....[35]....
        /*00f4*/ 	.word	0xffffffff


	//   ....[36]....
        /*00f8*/ 	.word	0xffffffff


	//   ....[37]....
        /*00fc*/ 	.word	0xffffffff


	//   ....[38]....
        /*0100*/ 	.word	0xffffffff


	//   ....[39]....
        /*0104*/ 	.word	0xffffffff


	//   ....[40]....
        /*0108*/ 	.word	0xffffffff


	//   ....[41]....
        /*010c*/ 	.word	0xffffffff


	//   ....[42]....
        /*0110*/ 	.word	0xffffffff


	//   ....[43]....
        /*0114*/ 	.word	0xffffffff


	//   ....[44]....
        /*0118*/ 	.word	0xffffffff


	//   ....[45]....
        /*011c*/ 	.word	0xffffffff


	//   ....[46]....
        /*0120*/ 	.word	0xffffffff


	//   ....[47]....
        /*0124*/ 	.word	0xffffffff


	//   ....[48]....
        /*0128*/ 	.word	0xffffffff


	//   ....[49]....
        /*012c*/ 	.word	0xffffffff


	//   ....[50]....
        /*0130*/ 	.word	0xffffffff


	//   ....[51]....
        /*0134*/ 	.word	0xffffffff


	//   ....[52]....
        /*0138*/ 	.word	0xffffffff


	//   ....[53]....
        /*013c*/ 	.word	0xffffffff


	//   ....[54]....
        /*0140*/ 	.word	0xffffffff


	//   ....[55]....
        /*0144*/ 	.word	0xffffffff


	//   ....[56]....
        /*0148*/ 	.word	0xffffffff


	//   ....[57]....
        /*014c*/ 	.word	0xffffffff


	//   ....[58]....
        /*0150*/ 	.word	0xffffffff


	//   ....[59]....
        /*0154*/ 	.word	0xffffffff


	//   ....[60]....
        /*0158*/ 	.word	0xffffffff


	//   ....[61]....
        /*015c*/ 	.word	0xffffffff


	//   ....[62]....
        /*0160*/ 	.word	0xffffffff


	//   ....[63]....
        /*0164*/ 	.word	0xffffffff


	//   ....[64]....
        /*0168*/ 	.word	0xffffffff


	//   ....[65]....
        /*016c*/ 	.word	0xffffffff


	//   ....[66]....
        /*0170*/ 	.word	0xffffffff


	//   ....[67]....
        /*0174*/ 	.word	0xffffffff


	//   ....[68]....
        /*0178*/ 	.word	0xffffffff


	//   ....[69]....
        /*017c*/ 	.word	0xffffffff


	//   ....[70]....
        /*0180*/ 	.word	0xffffffff


	//   ....[71]....
        /*0184*/ 	.word	0xffffffff


	//   ....[72]....
        /*0188*/ 	.word	0xffffffff


	//   ....[73]....
        /*018c*/ 	.word	0xffffffff


	//   ....[74]....
        /*0190*/ 	.word	0xffffffff


	//   ....[75]....
        /*0194*/ 	.word	0xffffffff


	//   ....[76]....
        /*0198*/ 	.word	0xffffffff


	//   ....[77]....
        /*019c*/ 	.word	0xffffffff


	//   ....[78]....
        /*01a0*/ 	.word	0xffffffff


	//   ....[79]....
        /*01a4*/ 	.word	0xffffffff


	//   ....[80]....
        /*01a8*/ 	.word	0xffffffff


	//   ....[81]....
        /*01ac*/ 	.word	0xffffffff


	//   ....[82]....
        /*01b0*/ 	.word	0xffffffff


	//   ....[83]....
        /*01b4*/ 	.word	0xffffffff


	//   ....[84]....
        /*01b8*/ 	.word	0xffffffff


	//   ....[85]....
        /*01bc*/ 	.word	0xffffffff


	//   ....[86]....
        /*01c0*/ 	.word	0xffffffff


	//   ....[87]....
        /*01c4*/ 	.word	0xffffffff


	//   ....[88]....
        /*01c8*/ 	.word	0xffffffff


	//   ....[89]....
        /*01cc*/ 	.word	0xffffffff


	//   ....[90]....
        /*01d0*/ 	.word	0xffffffff


	//   ....[91]....
        /*01d4*/ 	.word	0xffffffff


	//   ....[92]....
        /*01d8*/ 	.word	0xffffffff


	//   ....[93]....
        /*01dc*/ 	.word	0xffffffff


	//   ....[94]....
        /*01e0*/ 	.word	0xffffffff


	//   ....[95]....
        /*01e4*/ 	.word	0xffffffff


	//   ....[96]....
        /*01e8*/ 	.word	0xffffffff


	//   ....[97]....
        /*01ec*/ 	.word	0xffffffff


	//   ....[98]....
        /*01f0*/ 	.word	0xffffffff


	//   ....[99]....
        /*01f4*/ 	.word	0xffffffff


	//   ....[100]....
        /*01f8*/ 	.word	0xffffffff


	//   ....[101]....
        /*01fc*/ 	.word	0xffffffff


	//   ....[102]....
        /*0200*/ 	.word	0xffffffff


	//   ....[103]....
        /*0204*/ 	.word	0xffffffff


	//   ....[104]....
        /*0208*/ 	.word	0xffffffff


	//   ....[105]....
        /*020c*/ 	.word	0xffffffff


	//   ....[106]....
        /*0210*/ 	.word	0xffffffff


	//   ....[107]....
        /*0214*/ 	.word	0x0500000f


	//   ....[108]....
        /*0218*/ 	.word	0x0500000f


	//   ....[109]....
        /*021c*/ 	.word	0x0500000f


	//   ....[110]....
        /*0220*/ 	.word	0x0500000f


	//   ....[111]....
        /*0224*/ 	.word	0x0500000f


	//   ....[112]....
        /*0228*/ 	.word	0x0500000f


	//   ....[113]....
        /*022c*/ 	.word	0x0500000f


	//   ....[114]....
        /*0230*/ 	.word	0x0500000f


	//   ....[115]....
        /*0234*/ 	.word	0x0500000f


	//   ....[116]....
        /*0238*/ 	.word	0x0500000f


	//   ....[117]....
        /*023c*/ 	.word	0x0500000f


	//   ....[118]....
        /*0240*/ 	.word	0x0500000f


	//   ....[119]....
        /*0244*/ 	.word	0x0500000f


	//   ....[120]....
        /*0248*/ 	.word	0x0500000f


	//   ....[121]....
        /*024c*/ 	.word	0x0500000f


	//   ....[122]....
        /*0250*/ 	.word	0x0500000f


	//   ....[123]....
        /*0254*/ 	.word	0x0500000f


	//   ....[124]....
        /*0258*/ 	.word	0x0500000f


	//   ....[125]....
        /*025c*/ 	.word	0x0500000f


	//   ....[126]....
        /*0260*/ 	.word	0x0500000f


	//   ....[127]....
        /*0264*/ 	.word	0x0500000f


	//   ....[128]....
        /*0268*/ 	.word	0x0500000f


	//   ....[129]....
        /*026c*/ 	.word	0x0500000f


	//   ....[130]....
        /*0270*/ 	.word	0x0500000f


	//   ....[131]....
        /*0274*/ 	.word	0x0500000f


	//   ....[132]....
        /*0278*/ 	.word	0x0500000f


	//   ....[133]....
        /*027c*/ 	.word	0x0500000f


	//   ....[134]....
        /*0280*/ 	.word	0x0500000f


	//   ....[135]....
        /*0284*/ 	.word	0x0500000f


	//   ....[136]....
        /*0288*/ 	.word	0x0500000f


	//   ....[137]....
        /*028c*/ 	.word	0x0500000f


	//   ....[138]....
        /*0290*/ 	.word	0x0500000f


	//   ....[139]....
        /*0294*/ 	.word	0x0500000f


	//   ....[140]....
        /*0298*/ 	.word	0x0500000f


	//   ....[141]....
        /*029c*/ 	.word	0x0500000f


	//   ....[142]....
        /*02a0*/ 	.word	0x0500000f


	//   ....[143]....
        /*02a4*/ 	.word	0x0500000f


	//   ....[144]....
        /*02a8*/ 	.word	0x0500000f


	//   ....[145]....
        /*02ac*/ 	.word	0x0500000f


	//   ....[146]....
        /*02b0*/ 	.word	0x0500000f


	//   ....[147]....
        /*02b4*/ 	.word	0x0500000f


	//   ....[148]....
        /*02b8*/ 	.word	0x0500000f


	//   ....[149]....
        /*02bc*/ 	.word	0x0500000f


	//   ....[150]....
        /*02c0*/ 	.word	0x0500000f


	//   ....[151]....
        /*02c4*/ 	.word	0x0500000f


	//   ....[152]....
        /*02c8*/ 	.word	0x0500000f


	//   ....[153]....
        /*02cc*/ 	.word	0x0500000f


	//   ....[154]....
        /*02d0*/ 	.word	0x0500000f


	//   ....[155]....
        /*02d4*/ 	.word	0x0500000f


	//   ....[156]....
        /*02d8*/ 	.word	0x0500000f


	//   ....[157]....
        /*02dc*/ 	.word	0x0500000f


	//   ....[158]....
        /*02e0*/ 	.word	0x0500000f


	//   ....[159]....
        /*02e4*/ 	.word	0x0500000f


	//   ....[160]....
        /*02e8*/ 	.word	0x0500000f


	//   ....[161]....
        /*02ec*/ 	.word	0x0500000f


	//   ....[162]....
        /*02f0*/ 	.word	0x0500000f


	//   ....[163]....
        /*02f4*/ 	.word	0x0500000f


	//   ....[164]....
        /*02f8*/ 	.word	0x0500000f


	//   ....[165]....
        /*02fc*/ 	.word	0x0500000f


	//   ....[166]....
        /*0300*/ 	.word	0x0500000f


	//   ....[167]....
        /*0304*/ 	.word	0x0500000f


	//   ....[168]....
        /*0308*/ 	.word	0x0500000f


	//   ....[169]....
        /*030c*/ 	.word	0x0500000f


	//   ....[170]....
        /*0310*/ 	.word	0x0500000f


	//   ....[171]....
        /*0314*/ 	.word	0x0500000f


	//   ....[172]....
        /*0318*/ 	.word	0x0500000f


	//----- nvinfo : EIATTR_COOP_GROUP_INSTR_OFFSETS
	.align		4
.L_416:
        /*031c*/ 	.byte	0x04, 0x28
        /*031e*/ 	.short	(.L_418 - .L_417)


	//   ....[0]....
.L_417:
        /*0320*/ 	.word	0x00000070


	//   ....[1]....
        /*0324*/ 	.word	0x000000b0


	//   ....[2]....
        /*0328*/ 	.word	0x000002d0


	//   ....[3]....
        /*032c*/ 	.word	0x00000430


	//   ....[4]....
        /*0330*/ 	.word	0x00000550


	//   ....[5]....
        /*0334*/ 	.word	0x000006b0


	//   ....[6]....
        /*0338*/ 	.word	0x00001410


	//   ....[7]....
        /*033c*/ 	.word	0x00002100


	//   ....[8]....
        /*0340*/ 	.word	0x00002800


	//   ....[9]....
        /*0344*/ 	.word	0x00003550


	//   ....[10]....
        /*0348*/ 	.word	0x00003660


	//   ....[11]....
        /*034c*/ 	.word	0x00003b80


	//   ....[12]....
        /*0350*/ 	.word	0x00003c10


	//   ....[13]....
        /*0354*/ 	.word	0x000058c0


	//   ....[14]....
        /*0358*/ 	.word	0x00005eb0


	//   ....[15]....
        /*035c*/ 	.word	0x00006bf0


	//   ....[16]....
        /*0360*/ 	.word	0x00006d00


	//   ....[17]....
        /*0364*/ 	.word	0x000072e0


	//   ....[18]....
        /*0368*/ 	.word	0x00007350


	//   ....[19]....
        /*036c*/ 	.word	0x000094a0


	//   ....[20]....
        /*0370*/ 	.word	0x000094d0


	//   ....[21]....
        /*0374*/ 	.word	0x00009500


	//   ....[22]....
        /*0378*/ 	.word	0x00009520


	//   ....[23]....
        /*037c*/ 	.word	0x0000b090


	//   ....[24]....
        /*0380*/ 	.word	0x0000b690


	//   ....[25]....
        /*0384*/ 	.word	0x0000c410


	//   ....[26]....
        /*0388*/ 	.word	0x0000c530


	//   ....[27]....
        /*038c*/ 	.word	0x0000caf0


	//   ....[28]....
        /*0390*/ 	.word	0x0000cb60


	//   ....[29]....
        /*0394*/ 	.word	0x0000d9d0


	//   ....[30]....
        /*0398*/ 	.word	0x0000da00


	//   ....[31]....
        /*039c*/ 	.word	0x0000dac0


	//   ....[32]....
        /*03a0*/ 	.word	0x0000dad0


	//   ....[33]....
        /*03a4*/ 	.word	0x0000e940


	//   ....[34]....
        /*03a8*/ 	.word	0x0000e980


	//   ....[35]....
        /*03ac*/ 	.word	0x0000e9b0


	//   ....[36]....
        /*03b0*/ 	.word	0x0000e9e0


	//   ....[37]....
        /*03b4*/ 	.word	0x0000e9f0


	//   ....[38]....
        /*03b8*/ 	.word	0x0000ea20


	//   ....[39]....
        /*03bc*/ 	.word	0x0000f080


	//   ....[40]....
        /*03c0*/ 	.word	0x0000f090


	//   ....[41]....
        /*03c4*/ 	.word	0x0000fa90


	//   ....[42]....
        /*03c8*/ 	.word	0x00011130


	//   ....[43]....
        /*03cc*/ 	.word	0x00011150


	//   ....[44]....
        /*03d0*/ 	.word	0x00011160


	//   ....[45]....
        /*03d4*/ 	.word	0x00011170


	//   ....[46]....
        /*03d8*/ 	.word	0x00011180


	//   ....[47]....
        /*03dc*/ 	.word	0x00011190


	//   ....[48]....
        /*03e0*/ 	.word	0x000111a0


	//   ....[49]....
        /*03e4*/ 	.word	0x00011200


	//   ....[50]....
        /*03e8*/ 	.word	0x00011240


	//   ....[51]....
        /*03ec*/ 	.word	0x000112a0


	//   ....[52]....
        /*03f0*/ 	.word	0x000112b0


	//   ....[53]....
        /*03f4*/ 	.word	0x00011370


	//   ....[54]....
        /*03f8*/ 	.word	0x000119c0


	//   ....[55]....
        /*03fc*/ 	.word	0x000119f0


	//   ....[56]....
        /*0400*/ 	.word	0x00011a20


	//   ....[57]....
        /*0404*/ 	.word	0x00011a40


	//   ....[58]....
        /*0408*/ 	.word	0x00011a50


	//   ....[59]....
        /*040c*/ 	.word	0x00011ad0


	//   ....[60]....
        /*0410*/ 	.word	0x00011b10


	//   ....[61]....
        /*0414*/ 	.word	0x00011b60


	//   ....[62]....
        /*0418*/ 	.word	0x00011b90


	//   ....[63]....
        /*041c*/ 	.word	0x00011bf0


	//   ....[64]....
        /*0420*/ 	.word	0x00011c30


	//   ....[65]....
        /*0424*/ 	.word	0x00011c80


	//   ....[66]....
        /*0428*/ 	.word	0x00011cb0


	//   ....[67]....
        /*042c*/ 	.word	0x00011d00


	//   ....[68]....
        /*0430*/ 	.word	0x00011d40


	//   ....[69]....
        /*0434*/ 	.word	0x00011d90


	//   ....[70]....
        /*0438*/ 	.word	0x000124e0


	//   ....[71]....
        /*043c*/ 	.word	0x00012500


	//   ....[72]....
        /*0440*/ 	.word	0x00012510


	//   ....[73]....
        /*0444*/ 	.word	0x00012520


	//   ....[74]....
        /*0448*/ 	.word	0x00012530


	//   ....[75]....
        /*044c*/ 	.word	0x00012550


	//   ....[76]....
        /*0450*/ 	.word	0x000125b0


	//   ....[77]....
        /*0454*/ 	.word	0x000125e0


	//   ....[78]....
        /*0458*/ 	.word	0x00012650


	//   ....[79]....
        /*045c*/ 	.word	0x00012680


	//   ....[80]....
        /*0460*/ 	.word	0x00012690


	//   ....[81]....
        /*0464*/ 	.word	0x000126a0


	//   ....[82]....
        /*0468*/ 	.word	0x00012950


	//   ....[83]....
        /*046c*/ 	.word	0x00012970


	//   ....[84]....
        /*0470*/ 	.word	0x00012980


	//   ....[85]....
        /*0474*/ 	.word	0x000129a0


	//   ....[86]....
        /*0478*/ 	.word	0x00012a20


	//   ....[87]....
        /*047c*/ 	.word	0x00012a50


	//   ....[88]....
        /*0480*/ 	.word	0x00012aa0


	//   ....[89]....
        /*0484*/ 	.word	0x00012ad0


	//   ....[90]....
        /*0488*/ 	.word	0x00012b20


	//   ....[91]....
        /*048c*/ 	.word	0x00012b50


	//   ....[92]....
        /*0490*/ 	.word	0x00012ba0


	//   ....[93]....
        /*0494*/ 	.word	0x00012bd0


	//   ....[94]....
        /*0498*/ 	.word	0x00013030


	//   ....[95]....
        /*049c*/ 	.word	0x00013060


	//   ....[96]....
        /*04a0*/ 	.word	0x00013090


	//   ....[97]....
        /*04a4*/ 	.word	0x000130c0


	//   ....[98]....
        /*04a8*/ 	.word	0x000130f0


	//   ....[99]....
        /*04ac*/ 	.word	0x00013100


	//   ....[100]....
        /*04b0*/ 	.word	0x00013110


	//   ....[101]....
        /*04b4*/ 	.word	0x00013120


	//   ....[102]....
        /*04b8*/ 	.word	0x00013140


	//   ....[103]....
        /*04bc*/ 	.word	0x00013150


	//   ....[104]....
        /*04c0*/ 	.word	0x000131a0


	//   ....[105]....
        /*04c4*/ 	.word	0x000131d0


	//   ....[106]....
        /*04c8*/ 	.word	0x000135c0


	//   ....[107]....
        /*04cc*/ 	.word	0x00013c00


	//   ....[108]....
        /*04d0*/ 	.word	0x00013cf0


	//   ....[109]....
        /*04d4*/ 	.word	0x00013d90


	//   ....[110]....
        /*04d8*/ 	.word	0x00013df0


	//   ....[111]....
        /*04dc*/ 	.word	0x00013ec0


	//   ....[112]....
        /*04e0*/ 	.word	0x00013f30


	//   ....[113]....
        /*04e4*/ 	.word	0x00014000


	//   ....[114]....
        /*04e8*/ 	.word	0x00014080


	//   ....[115]....
        /*04ec*/ 	.word	0x00014150


	//   ....[116]....
        /*04f0*/ 	.word	0x000141d0


	//   ....[117]....
        /*04f4*/ 	.word	0x000142b0


	//   ....[118]....
        /*04f8*/ 	.word	0x00014330


	//   ....[119]....
        /*04fc*/ 	.word	0x000143f0


	//   ....[120]....
        /*0500*/ 	.word	0x00014490


	//   ....[121]....
        /*0504*/ 	.word	0x000144e0


	//   ....[122]....
        /*0508*/ 	.word	0x00014580


	//   ....[123]....
        /*050c*/ 	.word	0x00014650


	//   ....[124]....
        /*0510*/ 	.word	0x000146d0


	//   ....[125]....
        /*0514*/ 	.word	0x000147a0


	//   ....[126]....
        /*0518*/ 	.word	0x00014820


	//   ....[127]....
        /*051c*/ 	.word	0x000148f0


	//   ....[128]....
        /*0520*/ 	.word	0x00014970


	//   ....[129]....
        /*0524*/ 	.word	0x00014a40


	//   ....[130]....
        /*0528*/ 	.word	0x00014ac0


	//   ....[131]....
        /*052c*/ 	.word	0x00014b90


	//   ....[132]....
        /*0530*/ 	.word	0x00014c10


	//   ....[133]....
        /*0534*/ 	.word	0x00014ce0


	//   ....[134]....
        /*0538*/ 	.word	0x00014d50


	//   ....[135]....
        /*053c*/ 	.word	0x00014e10


	//   ....[136]....
        /*0540*/ 	.word	0x00014f50


	//   ....[137]....
        /*0544*/ 	.word	0x00014ff0


	//   ....[138]....
        /*0548*/ 	.word	0x00015050


	//   ....[139]....
        /*054c*/ 	.word	0x00015110


	//   ....[140]....
        /*0550*/ 	.word	0x00015170


	//   ....[141]....
        /*0554*/ 	.word	0x00015230


	//   ....[142]....
        /*0558*/ 	.word	0x000152b0


	//   ....[143]....
        /*055c*/ 	.word	0x00015360


	//   ....[144]....
        /*0560*/ 	.word	0x000153c0


	//   ....[145]....
        /*0564*/ 	.word	0x00015480


	//   ....[146]....
        /*0568*/ 	.word	0x00015500


	//   ....[147]....
        /*056c*/ 	.word	0x000155b0


	//   ....[148]....
        /*0570*/ 	.word	0x00015690


	//   ....[149]....
        /*0574*/ 	.word	0x00015730


	//   ....[150]....
        /*0578*/ 	.word	0x00015790


	//   ....[151]....
        /*057c*/ 	.word	0x00015860


	//   ....[152]....
        /*0580*/ 	.word	0x00015900


	//   ....[153]....
        /*0584*/ 	.word	0x000159c0


	//   ....[154]....
        /*0588*/ 	.word	0x00015a60


	//   ....[155]....
        /*058c*/ 	.word	0x00015b20


	//   ....[156]....
        /*0590*/ 	.word	0x00015bc0


	//   ....[157]....
        /*0594*/ 	.word	0x00015c80


	//   ....[158]....
        /*0598*/ 	.word	0x00015d20


	//   ....[159]....
        /*059c*/ 	.word	0x00015de0


	//   ....[160]....
        /*05a0*/ 	.word	0x00015f00


	//   ....[161]....
        /*05a4*/ 	.word	0x00015fe0


	//   ....[162]....
        /*05a8*/ 	.word	0x00016050


	//   ....[163]....
        /*05ac*/ 	.word	0x00016120


	//   ....[164]....
        /*05b0*/ 	.word	0x00016190


	//   ....[165]....
        /*05b4*/ 	.word	0x00016260


	//   ....[166]....
        /*05b8*/ 	.word	0x000162d0


	//   ....[167]....
        /*05bc*/ 	.word	0x000163b0


	//   ....[168]....
        /*05c0*/ 	.word	0x00016420


	//   ....[169]....
        /*05c4*/ 	.word	0x00016500


	//   ....[170]....
        /*05c8*/ 	.word	0x00016580


	//   ....[171]....
        /*05cc*/ 	.word	0x00016640


	//   ....[172]....
        /*05d0*/ 	.word	0x00016750


	//----- nvinfo : EIATTR_REG_RECONFIG
	.align		4
.L_418:
        /*05d4*/ 	.byte	0x01, 0x54
	.zero		2


	//----- nvinfo : EIATTR_SYSCALL_OFFSETS
	.align		4
        /*05d8*/ 	.byte	0x04, 0x46
        /*05da*/ 	.short	(.L_420 - .L_419)


	//   ....[0]....
.L_419:
        /*05dc*/ 	.word	0x000015d0


	//   ....[1]....
        /*05e0*/ 	.word	0x00010650


	//   ....[2]....
        /*05e4*/ 	.word	0x00010790


	//   ....[3]....
        /*05e8*/ 	.word	0x00010880


	//   ....[4]....
        /*05ec*/ 	.word	0x00011710


	//----- nvinfo : EIATTR_MBARRIER_INSTR_OFFSETS
	.align		4
.L_420:
        /*05f0*/ 	.byte	0x04, 0x39
        /*05f2*/ 	.short	(.L_422 - .L_421)


	//   ....[0]....
.L_421:
        /*05f4*/ 	.word	0x00000180
        /*05f8*/ 	.word	0x000000ff
        /*05fc*/ 	.word	0x0002a800
        /*0600*/ 	.short	0x0100
        /*0602*/ 	.byte	0x08
	.zero		1


	//   ....[1]....
        /*0604*/ 	.word	0x00000190
        /*0608*/ 	.word	0x000000ff
        /*060c*/ 	.word	0x0002a820
        /*0610*/ 	.short	0x0100
        /*0612*/ 	.byte	0x08
	.zero		1


	//   ....[2]....
        /*0614*/ 	.word	0x00000280
        /*0618*/ 	.word	0x000000ff
        /*061c*/ 	.word	0x0002a830
        /*0620*/ 	.short	0x0100
        /*0622*/ 	.byte	0x08
	.zero		1


	//   ....[3]....
        /*0624*/ 	.word	0x00000290
        /*0628*/ 	.word	0x000000ff
        /*062c*/ 	.word	0x0002a840
        /*0630*/ 	.short	0x0100
        /*0632*/ 	.byte	0x08
	.zero		1


	//   ....[4]....
        /*0634*/ 	.word	0x000002a0
        /*0638*/ 	.word	0x000000ff
        /*063c*/ 	.word	0x0002a838
        /*0640*/ 	.short	0x0100
        /*0642*/ 	.byte	0x08
	.zero		1


	//   ....[5]....
        /*0644*/ 	.word	0x000002b0
        /*0648*/ 	.word	0x000000ff
        /*064c*/ 	.word	0x0002a848
        /*0650*/ 	.short	0x0100
        /*0652*/ 	.byte	0x08
	.zero		1


	//   ....[6]....
        /*0654*/ 	.word	0x000003e0
        /*0658*/ 	.word	0x000000ff
        /*065c*/ 	.word	0x0002a850
        /*0660*/ 	.short	0x0100
        /*0662*/ 	.byte	0x08
	.zero		1


	//   ....[7]....
        /*0664*/ 	.word	0x000003f0
        /*0668*/ 	.word	0x000000ff
        /*066c*/ 	.word	0x0002a860
        /*0670*/ 	.short	0x0100
        /*0672*/ 	.byte	0x08
	.zero		1


	//   ....[8]....
        /*0674*/ 	.word	0x00000400
        /*0678*/ 	.word	0x000000ff
        /*067c*/ 	.word	0x0002a858
        /*0680*/ 	.short	0x0100
        /*0682*/ 	.byte	0x08
	.zero		1


	//   ....[9]....
        /*0684*/ 	.word	0x00000410
        /*0688*/ 	.word	0x000000ff
        /*068c*/ 	.word	0x0002a868
        /*0690*/ 	.short	0x0100
        /*0692*/ 	.byte	0x08
	.zero		1


	//   ....[10]....
        /*0694*/ 	.word	0x00000500
        /*0698*/ 	.word	0x000000ff
        /*069c*/ 	.word	0x0002a870
        /*06a0*/ 	.short	0x0100
        /*06a2*/ 	.byte	0x06
	.zero		1


	//   ....[11]....
        /*06a4*/ 	.word	0x00000510
        /*06a8*/ 	.word	0x000000ff
        /*06ac*/ 	.word	0x0002a880
        /*06b0*/ 	.short	0x0100
        /*06b2*/ 	.byte	0x06
	.zero		1


	//   ....[12]....
        /*06b4*/ 	.word	0x00000520
        /*06b8*/ 	.word	0x000000ff
        /*06bc*/ 	.word	0x0002a878
        /*06c0*/ 	.short	0x0100
        /*06c2*/ 	.byte	0x06
	.zero		1


	//   ....[13]....
        /*06c4*/ 	.word	0x00000530
        /*06c8*/ 	.word	0x000000ff
        /*06cc*/ 	.word	0x0002a888
        /*06d0*/ 	.short	0x0100
        /*06d2*/ 	.byte	0x06
	.zero		1


	//   ....[14]....
        /*06d4*/ 	.word	0x00000660
        /*06d8*/ 	.word	0x000000ff
        /*06dc*/ 	.word	0x0002a890
        /*06e0*/ 	.short	0x0100
        /*06e2*/ 	.byte	0x08
	.zero		1


	//   ....[15]....
        /*06e4*/ 	.word	0x00000670
        /*06e8*/ 	.word	0x000000ff
        /*06ec*/ 	.word	0x0002a8a0
        /*06f0*/ 	.short	0x0100
        /*06f2*/ 	.byte	0x08
	.zero		1


	//   ....[16]....
        /*06f4*/ 	.word	0x00000680
        /*06f8*/ 	.word	0x000000ff
        /*06fc*/ 	.word	0x0002a898
        /*0700*/ 	.short	0x0100
        /*0702*/ 	.byte	0x08
	.zero		1


	//   ....[17]....
        /*0704*/ 	.word	0x00000690
        /*0708*/ 	.word	0x000000ff
        /*070c*/ 	.word	0x0002a8a8
        /*0710*/ 	.short	0x0100
        /*0712*/ 	.byte	0x08
	.zero		1


	//   ....[18]....
        /*0714*/ 	.word	0x000007d0
        /*0718*/ 	.word	0x000000ff
        /*071c*/ 	.word	0x0002a8b0
        /*0720*/ 	.short	0x0100
        /*0722*/ 	.byte	0x08
	.zero		1


	//   ....[19]....
        /*0724*/ 	.word	0x000007e0
        /*0728*/ 	.word	0x000000ff
        /*072c*/ 	.word	0x0002a8c0
        /*0730*/ 	.short	0x0100
        /*0732*/ 	.byte	0x08
	.zero		1


	//   ....[20]....
        /*0734*/ 	.word	0x000007f0
        /*0738*/ 	.word	0x000000ff
        /*073c*/ 	.word	0x0002a8b8
        /*0740*/ 	.short	0x0100
        /*0742*/ 	.byte	0x08
	.zero		1


	//   ....[21]....
        /*0744*/ 	.word	0x00000800
        /*0748*/ 	.word	0x000000ff
        /*074c*/ 	.word	0x0002a8c8
        /*0750*/ 	.short	0x0100
        /*0752*/ 	.byte	0x08
	.zero		1


	//   ....[22]....
        /*0754*/ 	.word	0x000015f0
        /*0758*/ 	.word	0x000000ff
        /*075c*/ 	.word	0x0002a800
        /*0760*/ 	.short	0x010a
        /*0762*/ 	.byte	0x3a
	.zero		1


	//   ....[23]....
        /*0764*/ 	.word	0x00001680
        /*0768*/ 	.word	0x000000ff
        /*076c*/ 	.word	0x0002a830
        /*0770*/ 	.short	0x010a
        /*0772*/ 	.byte	0x3a
	.zero		1


	//   ....[24]....
        /*0774*/ 	.word	0x000016e0
        /*0778*/ 	.word	0x000000ff
        /*077c*/ 	.word	0x0002a830
        /*0780*/ 	.short	0x010a
        /*0782*/ 	.byte	0x3a
	.zero		1


	//   ....[25]....
        /*0784*/ 	.word	0x000022c0
        /*0788*/ 	.word	0x000000ff
        /*078c*/ 	.word	0x00000000
        /*0790*/ 	.short	0x0101
        /*0792*/ 	.byte	0x04
	.zero		1


	//   ....[26]....
        /*0794*/ 	.word	0x00004a60
        /*0798*/ 	.word	0x000000ff
        /*079c*/ 	.word	0x0002a830
        /*07a0*/ 	.short	0x010a
        /*07a2*/ 	.byte	0x3d
	.zero		1


	//   ....[27]....
        /*07a4*/ 	.word	0x00004aa0
        /*07a8*/ 	.word	0x000000ff
        /*07ac*/ 	.word	0x0002a830
        /*07b0*/ 	.short	0x010a
        /*07b2*/ 	.byte	0x3d
	.zero		1


	//   ....[28]....
        /*07b4*/ 	.word	0x000052f0
        /*07b8*/ 	.word	0x000000ff
        /*07bc*/ 	.word	0x0002a850
        /*07c0*/ 	.short	0x010a
        /*07c2*/ 	.byte	0x0e
	.zero		1


	//   ....[29]....
        /*07c4*/ 	.word	0x00005330
        /*07c8*/ 	.word	0x000000ff
        /*07cc*/ 	.word	0x0002a850
        /*07d0*/ 	.short	0x010a
        /*07d2*/ 	.byte	0x0e
	.zero		1


	//   ....[30]....
        /*07d4*/ 	.word	0x00005a30
        /*07d8*/ 	.word	0x000000ff
        /*07dc*/ 	.word	0x00000000
        /*07e0*/ 	.short	0x0101
        /*07e2*/ 	.byte	0x3d
	.zero		1


	//   ....[31]....
        /*07e4*/ 	.word	0x00007c30
        /*07e8*/ 	.word	0x000000ff
        /*07ec*/ 	.word	0x00000000
        /*07f0*/ 	.short	0x0101
        /*07f2*/ 	.byte	0x0e
	.zero		1


	//   ....[32]....
        /*07f4*/ 	.word	0x00008040
        /*07f8*/ 	.word	0x000000ff
        /*07fc*/ 	.word	0x0002a830
        /*0800*/ 	.short	0x010a
        /*0802*/ 	.byte	0x06
	.zero		1


	//   ....[33]....
        /*0804*/ 	.word	0x00008080
        /*0808*/ 	.word	0x000000ff
        /*080c*/ 	.word	0x0002a830
        /*0810*/ 	.short	0x010a
        /*0812*/ 	.byte	0x06
	.zero		1


	//   ....[34]....
        /*0814*/ 	.word	0x000088d0
        /*0818*/ 	.word	0x000000ff
        /*081c*/ 	.word	0x0002a850
        /*0820*/ 	.short	0x010a
        /*0822*/ 	.byte	0x06
	.zero		1


	//   ....[35]....
        /*0824*/ 	.word	0x00008910
        /*0828*/ 	.word	0x000000ff
        /*082c*/ 	.word	0x0002a850
        /*0830*/ 	.short	0x010a
        /*0832*/ 	.byte	0x06
	.zero		1


	//   ....[36]....
        /*0834*/ 	.word	0x00008ff0
        /*0838*/ 	.word	0x000000ff
        /*083c*/ 	.word	0x00000000
        /*0840*/ 	.short	0x0101
        /*0842*/ 	.byte	0x07
	.zero		1


	//   ....[37]....
        /*0844*/ 	.word	0x0000a060
        /*0848*/ 	.word	0x000000ff
        /*084c*/ 	.word	0x00000000
        /*0850*/ 	.short	0x0101
        /*0852*/ 	.byte	0x06
	.zero		1


	//   ....[38]....
        /*0854*/ 	.word	0x0000a230
        /*0858*/ 	.word	0x000000ff
        /*085c*/ 	.word	0x0002a830
        /*0860*/ 	.short	0x010a
        /*0862*/ 	.byte	0x3b
	.zero		1


	//   ....[39]....
        /*0864*/ 	.word	0x0000a270
        /*0868*/ 	.word	0x000000ff
        /*086c*/ 	.word	0x0002a830
        /*0870*/ 	.short	0x010a
        /*0872*/ 	.byte	0x3b
	.zero		1


	//   ....[40]....
        /*0874*/ 	.word	0x0000aac0
        /*0878*/ 	.word	0x000000ff
        /*087c*/ 	.word	0x0002a850
        /*0880*/ 	.short	0x010a
        /*0882*/ 	.byte	0x0a
	.zero		1


	//   ....[41]....
        /*0884*/ 	.word	0x0000ab00
        /*0888*/ 	.word	0x000000ff
        /*088c*/ 	.word	0x0002a850
        /*0890*/ 	.short	0x010a
        /*0892*/ 	.byte	0x0a
	.zero		1


	//   ....[42]....
        /*0894*/ 	.word	0x0000b1d0
        /*0898*/ 	.word	0x000000ff
        /*089c*/ 	.word	0x00000000
        /*08a0*/ 	.short	0x0101
        /*08a2*/ 	.byte	0x3b
	.zero		1


	//   ....[43]....
        /*08a4*/ 	.word	0x0000d430
        /*08a8*/ 	.word	0x000000ff
        /*08ac*/ 	.word	0x00000000
        /*08b0*/ 	.short	0x0101
        /*08b2*/ 	.byte	0x0a
	.zero		1


	//   ....[44]....
        /*08b4*/ 	.word	0x0000d940
        /*08b8*/ 	.word	0x000000ff
        /*08bc*/ 	.word	0x0002a850
        /*08c0*/ 	.short	0x010a
        /*08c2*/ 	.byte	0x05
	.zero		1


	//   ....[45]....
        /*08c4*/ 	.word	0x0000d980
        /*08c8*/ 	.word	0x000000ff
        /*08cc*/ 	.word	0x0002a850
        /*08d0*/ 	.short	0x010a
        /*08d2*/ 	.byte	0x05
	.zero		1


	//   ....[46]....
        /*08d4*/ 	.word	0x0000df90
        /*08d8*/ 	.word	0x000000ff
        /*08dc*/ 	.word	0x00000000
        /*08e0*/ 	.short	0x0101
        /*08e2*/ 	.byte	0x04
	.zero		1


	//   ....[47]....
        /*08e4*/ 	.word	0x0000ea00
        /*08e8*/ 	.word	0x000000ff
        /*08ec*/ 	.word	0x00000000
        /*08f0*/ 	.short	0x0101
        /*08f2*/ 	.byte	0x04
	.zero		1


	//   ....[48]....
        /*08f4*/ 	.word	0x00010ef0
        /*08f8*/ 	.word	0x000000ff
        /*08fc*/ 	.word	0x0002a840
        /*0900*/ 	.short	0x010a
        /*0902*/ 	.byte	0x2e
	.zero		1


	//   ....[49]....
        /*0904*/ 	.word	0x000114d0
        /*0908*/ 	.word	0x000000ff
        /*090c*/ 	.word	0x0002a830
        /*0910*/ 	.short	0x0107
        /*0912*/ 	.byte	0x2e
	.zero		1


	//   ....[50]....
        /*0914*/ 	.word	0x00011540
        /*0918*/ 	.word	0x000000ff
        /*091c*/ 	.word	0x0002a830
        /*0920*/ 	.short	0x0101
        /*0922*/ 	.byte	0x2e
	.zero		1


	//   ....[51]....
        /*0924*/ 	.word	0x00011ee0
        /*0928*/ 	.word	0x000000ff
        /*092c*/ 	.word	0x0002a800
        /*0930*/ 	.short	0x0107
        /*0932*/ 	.byte	0x2e
	.zero		1


	//   ....[52]....
        /*0934*/ 	.word	0x00011f40
        /*0938*/ 	.word	0x000000ff
        /*093c*/ 	.word	0x0002a800
        /*0940*/ 	.short	0x0101
        /*0942*/ 	.byte	0x2e
	.zero		1


	//   ....[53]....
        /*0944*/ 	.word	0x00011f60
        /*0948*/ 	.word	0x000000ff
        /*094c*/ 	.word	0x0002a820
        /*0950*/ 	.short	0x010a
        /*0952*/ 	.byte	0x2e
	.zero		1


	//   ....[54]....
        /*0954*/ 	.word	0x000122c0
        /*0958*/ 	.word	0x00000008
        /*095c*/ 	.word	0x0002a840
        /*0960*/ 	.short	0x010a
        /*0962*/ 	.byte	0x3f
	.zero		1


	//   ....[55]....
        /*0964*/ 	.word	0x000127d0
        /*0968*/ 	.word	0x00000008
        /*096c*/ 	.word	0x0002a830
        /*0970*/ 	.short	0x0107
        /*0972*/ 	.byte	0x3f
	.zero		1


	//   ....[56]....
        /*0974*/ 	.word	0x00012880
        /*0978*/ 	.word	0x00000008
        /*097c*/ 	.word	0x0002a830
        /*0980*/ 	.short	0x0101
        /*0982*/ 	.byte	0x3f
	.zero		1


	//   ....[57]....
        /*0984*/ 	.word	0x000128e0
        /*0988*/ 	.word	0x00000004
        /*098c*/ 	.word	0x0002a860
        /*0990*/ 	.short	0x010a
        /*0992*/ 	.byte	0x3f
	.zero		1


	//   ....[58]....
        /*0994*/ 	.word	0x00012ce0
        /*0998*/ 	.word	0x00000004
        /*099c*/ 	.word	0x0002a850
        /*09a0*/ 	.short	0x0107
        /*09a2*/ 	.byte	0x3f
	.zero		1


	//   ....[59]....
        /*09a4*/ 	.word	0x00012e30
        /*09a8*/ 	.word	0x00000004
        /*09ac*/ 	.word	0x0002a850
        /*09b0*/ 	.short	0x0101
        /*09b2*/ 	.byte	0x3f
	.zero		1


	//   ....[60]....
        /*09b4*/ 	.word	0x00012fc0
        /*09b8*/ 	.word	0x00000000
        /*09bc*/ 	.word	0x0002a860
        /*09c0*/ 	.short	0x010a
        /*09c2*/ 	.byte	0x3f
	.zero		1


	//   ....[61]....
        /*09c4*/ 	.word	0x00013400
        /*09c8*/ 	.word	0x00000000
        /*09cc*/ 	.word	0x0002a850
        /*09d0*/ 	.short	0x0107
        /*09d2*/ 	.byte	0x3f
	.zero		1


	//   ....[62]....
        /*09d4*/ 	.word	0x000134b0
        /*09d8*/ 	.word	0x00000000
        /*09dc*/ 	.word	0x0002a850
        /*09e0*/ 	.short	0x0101
        /*09e2*/ 	.byte	0x3f
	.zero		1


	//   ....[63]....
        /*09e4*/ 	.word	0x00013550
        /*09e8*/ 	.word	0x00000007
        /*09ec*/ 	.word	0x0002a820
        /*09f0*/ 	.short	0x010a
        /*09f2*/ 	.byte	0x3f
	.zero		1


	//   ....[64]....
        /*09f4*/ 	.word	0x000136d0
        /*09f8*/ 	.word	0x00000005
        /*09fc*/ 	.word	0x0002a840
        /*0a00*/ 	.short	0x010a
        /*0a02*/ 	.byte	0x3f
	.zero		1


	//   ....[65]....
        /*0a04*/ 	.word	0x00013770
        /*0a08*/ 	.word	0x00000007
        /*0a0c*/ 	.word	0x0002a840
        /*0a10*/ 	.short	0x010a
        /*0a12*/ 	.byte	0x3f
	.zero		1


	//   ....[66]....
        /*0a14*/ 	.word	0x000137b0
        /*0a18*/ 	.word	0x00000005
        /*0a1c*/ 	.word	0x0002a860
        /*0a20*/ 	.short	0x010a
        /*0a22*/ 	.byte	0x3f
	.zero		1


	//   ....[67]....
        /*0a24*/ 	.word	0x000137f0
        /*0a28*/ 	.word	0x00000007
        /*0a2c*/ 	.word	0x0002a860
        /*0a30*/ 	.short	0x010a
        /*0a32*/ 	.byte	0x3f
	.zero		1


	//   ....[68]....
        /*0a34*/ 	.word	0x00013860
        /*0a38*/ 	.word	0x00000003
        /*0a3c*/ 	.word	0x0002a800
        /*0a40*/ 	.short	0x010a
        /*0a42*/ 	.byte	0x3f
	.zero		1


	//   ....[69]....
        /*0a44*/ 	.word	0x000138c0
        /*0a48*/ 	.word	0x00000003
        /*0a4c*/ 	.word	0x0002a830
        /*0a50*/ 	.short	0x010a
        /*0a52*/ 	.byte	0x3f
	.zero		1


	//   ....[70]....
        /*0a54*/ 	.word	0x00013920
        /*0a58*/ 	.word	0x0000000c
        /*0a5c*/ 	.word	0x0002a830
        /*0a60*/ 	.short	0x010a
        /*0a62*/ 	.byte	0x3f
	.zero		1


	//   ....[71]....
        /*0a64*/ 	.word	0x00013980
        /*0a68*/ 	.word	0x0000000b
        /*0a6c*/ 	.word	0x0002a850
        /*0a70*/ 	.short	0x010a
        /*0a72*/ 	.byte	0x3f
	.zero		1


	//   ....[72]....
        /*0a74*/ 	.word	0x000139e0
        /*0a78*/ 	.word	0x0000000c
        /*0a7c*/ 	.word	0x0002a830
        /*0a80*/ 	.short	0x010a
        /*0a82*/ 	.byte	0x3f
	.zero		1


	//   ....[73]....
        /*0a84*/ 	.word	0x00013a40
        /*0a88*/ 	.word	0x0000000b
        /*0a8c*/ 	.word	0x0002a850
        /*0a90*/ 	.short	0x010a
        /*0a92*/ 	.byte	0x3f
	.zero		1


	//   ....[74]....
        /*0a94*/ 	.word	0x00013aa0
        /*0a98*/ 	.word	0x0000000c
        /*0a9c*/ 	.word	0x0002a830
        /*0aa0*/ 	.short	0x010a
        /*0aa2*/ 	.byte	0x3f
	.zero		1


	//   ....[75]....
        /*0aa4*/ 	.word	0x00013b00
        /*0aa8*/ 	.word	0x0000000b
        /*0aac*/ 	.word	0x0002a850
        /*0ab0*/ 	.short	0x010a
        /*0ab2*/ 	.byte	0x3f
	.zero		1


	//   ....[76]....
        /*0ab4*/ 	.word	0x00013b60
        /*0ab8*/ 	.word	0x00000000
        /*0abc*/ 	.word	0x0002a850
        /*0ac0*/ 	.short	0x010a
        /*0ac2*/ 	.byte	0x3f
	.zero		1


	//   ....[77]....
        /*0ac4*/ 	.word	0x00013c40
        /*0ac8*/ 	.word	0x00000003
        /*0acc*/ 	.word	0x0002a840
        /*0ad0*/ 	.short	0x010a
        /*0ad2*/ 	.byte	0x3f
	.zero		1


	//   ....[78]....
        /*0ad4*/ 	.word	0x00014e50
        /*0ad8*/ 	.word	0x00000003
        /*0adc*/ 	.word	0x0002a820
        /*0ae0*/ 	.short	0x010a
        /*0ae2*/ 	.byte	0x3f
	.zero		1


	//   ....[79]....
        /*0ae4*/ 	.word	0x00014ea0
        /*0ae8*/ 	.word	0x00000008
        /*0aec*/ 	.word	0x0002a840
        /*0af0*/ 	.short	0x010a
        /*0af2*/ 	.byte	0x3f
	.zero		1


	//   ....[80]....
        /*0af4*/ 	.word	0x000155e0
        /*0af8*/ 	.word	0x00000004
        /*0afc*/ 	.word	0x0002a860
        /*0b00*/ 	.short	0x010a
        /*0b02*/ 	.byte	0x3f
	.zero		1


	//   ....[81]....
        /*0b04*/ 	.word	0x00015e50
        /*0b08*/ 	.word	0x00000000
        /*0b0c*/ 	.word	0x0002a860
        /*0b10*/ 	.short	0x010a
        /*0b12*/ 	.byte	0x3f
	.zero		1


	//   ....[82]....
        /*0b14*/ 	.word	0x00016670
        /*0b18*/ 	.word	0x00000007
        /*0b1c*/ 	.word	0x0002a820
        /*0b20*/ 	.short	0x010a
        /*0b22*/ 	.byte	0x3f
	.zero		1


	//   ....[83]....
        /*0b24*/ 	.word	0x00016810
        /*0b28*/ 	.word	0x00000005
        /*0b2c*/ 	.word	0x0002a840
        /*0b30*/ 	.short	0x010a
        /*0b32*/ 	.byte	0x3f
	.zero		1


	//   ....[84]....
        /*0b34*/ 	.word	0x00016860
        /*0b38*/ 	.word	0x00000007
        /*0b3c*/ 	.word	0x0002a840
        /*0b40*/ 	.short	0x010a
        /*0b42*/ 	.byte	0x3f
	.zero		1


	//   ....[85]....
        /*0b44*/ 	.word	0x000168b0
        /*0b48*/ 	.word	0x00000005
        /*0b4c*/ 	.word	0x0002a860
        /*0b50*/ 	.short	0x010a
        /*0b52*/ 	.byte	0x3f
	.zero		1


	//----- nvinfo : EIATTR_NUM_MBARRIERS
	.align		4
.L_422:
        /*0b54*/ 	.byte	0x03, 0x38
        /*0b56*/ 	.short	0x0016


	//----- nvinfo : EIATTR_EXIT_INSTR_OFFSETS
	.align		4
        /*0b58*/ 	.byte	0x04, 0x1c
        /*0b5a*/ 	.short	(.L_424 - .L_423)


	//   ....[0]....
.L_423:
        /*0b5c*/ 	.word	0x00013840


	//----- nvinfo : EIATTR_MAX_THREADS
	.align		4
.L_424:
        /*0b60*/ 	.byte	0x04, 0x05
        /*0b62*/ 	.short	(.L_426 - .L_425)
.L_425:
        /*0b64*/ 	.word	0x00000180
        /*0b68*/ 	.word	0x00000001
        /*0b6c*/ 	.word	0x00000001


	//----- nvinfo : EIATTR_CRS_STACK_SIZE
	.align		4
.L_426:
        /*0b70*/ 	.byte	0x04, 0x1e
        /*0b72*/ 	.short	(.L_428 - .L_427)
.L_427:
        /*0b74*/ 	.word	0x00000000


	//----- nvinfo : EIATTR_CBANK_PARAM_SIZE
	.align		4
.L_428:
        /*0b78*/ 	.byte	0x03, 0x19
        /*0b7a*/ 	.short	0x0a70


	//----- nvinfo : EIATTR_PARAM_CBANK
	.align		4
        /*0b7c*/ 	.byte	0x04, 0x0a
        /*0b7e*/ 	.short	(.L_430 - .L_429)
	.align		4
.L_429:
        /*0b80*/ 	.word	index@(.nv.constant0._ZN7cutlass13device_kernelIN5flash11enable_sm90INS1_16FlashAttnFwdSm90INS1_25CollectiveMainloopFwdSm90ILi2EN4cute5tupleIJNS5_1CILi1EEES8_S8_EEENS6_IJNS7_ILi128EEENS7_ILi96EEENS7_ILi192EEEEEELi128ENS_10bfloat16_tEfNS_4arch4Sm90ELb0ELb1ELb1ELb0ELb1ELb0ELb0ELb1ELb1ELb1ELb1ELb0EEENS1_21CollectiveEpilogueFwdINS6_IJSA_SA_SB_EEES9_SE_SG_Li256ELb0ELb1ELb1ELb0EEENS1_19SingleTileSchedulerILb0ELb1ELb1ELi128EEEEEEEEEvNT_6ParamsE)
        /*0b84*/ 	.short	0x0210
        /*0b86*/ 	.short	0x0a70


	//----- nvinfo : EIATTR_SW_WAR
	.align		4
.L_430:
        /*0b88*/ 	.byte	0x04, 0x36
        /*0b8a*/ 	.short	(.L_432 - .L_431)
.L_431:
        /*0b8c*/ 	.word	0x00000008
.L_432:


//--------------------- .nv.info._ZN7cutlass13device_kernelIN5flash11enable_sm90INS1_16FlashAttnFwdSm90INS1_25CollectiveMainloopFwdSm90ILi2EN4cute5tupleIJNS5_1CILi1EEES8_S8_EEENS6_IJNS7_ILi128EEENS7_ILi96EEENS7_ILi192EEEEEELi128ENS_10bfloat16_tEfNS_4arch4Sm90ELb0ELb1ELb1ELb1ELb1ELb0ELb0ELb1ELb1ELb1ELb1ELb0EEENS1_21CollectiveEpilogueFwdINS6_IJSA_SA_SB_EEES9_SE_SG_Li256ELb1ELb1ELb1ELb0EEENS1_36VarlenDynamicPersistentTileSchedulerILi128ELi96ELi256ELi128ELb1ELb1ELb1ELb1ELb0ELb1EEEEEEEEEvNT_6ParamsE --------------------------
	.section	.nv.info._ZN7cutlass13device_kernelIN5flash11enable_sm90INS1_16FlashAttnFwdSm90INS1_25CollectiveMainloopFwdSm90ILi2EN4cute5tupleIJNS5_1CILi1EEES8_S8_EEENS6_IJNS7_ILi128EEENS7_ILi96EEENS7_ILi192EEEEEELi128ENS_10bfloat16_tEfNS_4arch4Sm90ELb0ELb1ELb1ELb1ELb1ELb0ELb0ELb1ELb1ELb1ELb1ELb0EEENS1_21CollectiveEpilogueFwdINS6_IJSA_SA_SB_EEES9_SE_SG_Li256ELb1ELb1ELb1ELb0EEENS1_36VarlenDynamicPersistentTileSchedulerILi128ELi96ELi256ELi128ELb1ELb1ELb1ELb1ELb0ELb1EEEEEEEEEvNT_6ParamsE,"",@"SHT_CUDA_INFO"
	.sectionflags	@""
	.align	4


	//----- nvinfo : EIATTR_CUDA_API_VERSION
	.align		4
        /*0000*/ 	.byte	0x04, 0x37
        /*0002*/ 	.short	(.L_434 - .L_433)
.L_433:
        /*0004*/ 	.word	0x00000082


	//----- nvinfo : EIATTR_KPARAM_INFO
	.align		4
.L_434:
        /*0008*/ 	.byte	0x04, 0x17
        /*000a*/ 	.short	(.L_436 - .L_435)
.L_435:
        /*000c*/ 	.word	0x00000000
        /*0010*/ 	.short	0x0000
        /*0012*/ 	.short	0x0070
        /*0014*/ 	.byte	0x00, 0xf0, 0x01, 0x2a


	//----- nvinfo : EIATTR_SPARSE_MMA_MASK
	.align		4
.L_436:
        /*0018*/ 	.byte	0x03, 0x50
        /*001a*/ 	.short	0x0000


	//----- nvinfo : EIATTR_MAXREG_COUNT
	.align		4
        /*001c*/ 	.byte	0x03, 0x1b
        /*001e*/ 	.short	0x00a8


	//----- nvinfo : EIATTR_NUM_BARRIERS
	.align		4
        /*0020*/ 	.byte	0x02, 0x4c
        /*0022*/ 	.byte	0x09
	.zero		1


	//----- nvinfo : EIATTR_EXTERNS
	.align		4
        /*0024*/ 	.byte	0x04, 0x0f
        /*0026*/ 	.short	(.L_438 - .L_437)


	//   ....[0]....
	.align		4
.L_437:
        /*0028*/ 	.word	index@(__assertfail)


	//----- nvinfo : EIATTR_ANNOTATIONS
	.align		4
.L_438:
        /*002c*/ 	.byte	0x04, 0x55
        /*002e*/ 	.short	(.L_440 - .L_439)


	//   ....[0]....
.L_439:
        /* <DEDUP_REMOVED lines=9> */


	//----- nvinfo : EIATTR_MERCURY_ISA_VERSION
	.align		4
.L_440:
        /*00a8*/ 	.byte	0x03, 0x5f
        /*00aa*/ 	.short	0x0101


	//----- nvinfo : EIATTR_UNUSED_LOAD_BYTE_OFFSET
	.align		4
        /*00ac*/ 	.byte	0x04, 0x44
        /*00ae*/ 	.short	(.L_442 - .L_441)


	//   ....[0]....
.L_441:
        /*00b0*/ 	.word	0x00000950
        /*00b4*/ 	.word	0x0000fff0


	//   ....[1]....
        /*00b8*/ 	.word	0x0000eeb0
        /*00bc*/ 	.word	0x0000fff0


	//----- nvinfo : EIATTR_INT_WARP_WIDE_INSTR_OFFSETS
	.align		4
.L_442:
        /*00c0*/ 	.byte	0x04, 0x31
        /*00c2*/ 	.short	(.L_444 - .L_443)


	//   ....[0]....
.L_443:
        /*00c4*/ 	.word	0x000000c0


	//   ....[1]....
        /*00c8*/ 	.word	0x000000d0


	//   ....[2]....
        /*00cc*/ 	.word	0x00000170


	//   ....[3]....
        /*00d0*/ 	.word	0x00013b80


	//   ....[4]....
        /*00d4*/ 	.word	0x00013c10


	//   ....[5]....
        /*00d8*/ 	.word	0x00016a40


	//   ....[6]....
        /*00dc*/ 	.word	0x00016ad0


	//----- nvinfo : EIATTR_COOP_GROUP_MASK_REGIDS
	.align		4
.L_444:
        /*00e0*/ 	.byte	0x04, 0x29
        /*00e2*/ 	.short	(.L_446 - .L_445)


	//   ....[0]....
.L_445:
        /*00e4*/ 	.word	0xffffffff


	//   ....[1]....
        /*00e8*/ 	.word	0xffffffff


	//   ....[2]....
        /*00ec*/ 	.word	0xffffffff


	//   ....[3]....
        /*00f0*/ 	.word	0xffffffff


	//   ....[4]....
        /*00f4*/ 	.word	0xffffffff


	//   ....[5]....
        /*00f8*/ 	.word	0xffffffff


	//   ....[6]....
        /*00fc*/ 	.word	0xffffffff


	//   ....[7]....
        /*0100*/ 	.word	0xffffffff


	//   ....[8]....
        /*0104*/ 	.word	0xffffffff


	//   ....[9]....
        /*0108*/ 	.word	0xffffffff


	//   ....[10]....
        /*010c*/ 	.word	0xffffffff


	//   ....[11]....
        /*0110*/ 	.word	0xffffffff


	//   ....[12]....
        /*0114*/ 	.word	0xffffffff


	//   ....[13]....
        /*0118*/ 	.word	0xffffffff


	//   ....[14]....
        /*011c*/ 	.word	0xffffffff


	//   ....[15]....
        /*0120*/ 	.word	0xffffffff


	//   ....[16]....
        /*0124*/ 	.word	0xffffffff


	//   ....[17]....
        /*0128*/ 	.word	0xffffffff


	//   ....[18]....
        /*012c*/ 	.word	0xffffffff


	//   ....[19]....
        /*0130*/ 	.word	0xffffffff


	//   ....[20]....
        /*0134*/ 	.word	0xffffffff


	//   ....[21]....
        /*0138*/ 	.word	0xffffffff


	//   ....[22]....
        /*013c*/ 	.word	0xffffffff


	//   ....[23]....
        /*0140*/ 	.word	0xffffffff


	//   ....[24]....
        /*0144*/ 	.word	0xffffffff


	//   ....[25]....
        /*0148*/ 	.word	0xffffffff


	//   ....[26]....
        /*014c*/ 	.word	0xffffffff


	//   ....[27]....
        /*0150*/ 	.word	0xffffffff


	//   ....[28]....
        /*0154*/ 	.word	0xffffffff


	//   ....[29]....
        /*0158*/ 	.word	0xffffffff


	//   ....[30]....
        /*015c*/ 	.word	0xffffffff


	//   ....[31]....
        /*0160*/ 	.word	0xffffffff


	//   ....[32]....
        /*0164*/ 	.word	0xffffffff


	//   ....[33]....
        /*0168*/ 	.word	0xffffffff


	//   ....[34]....
        /*016c*/ 	.word	0xffffffff


	//   ....[35]....
        /*0170*/ 	.word	0xffffffff


	//   ....[36]....
        /*0174*/ 	.word	0xffffffff


	//   ....[37]....
        /*0178*/ 	.word	0xffffffff


	//   ....[38]....
        /*017c*/ 	.word	0xffffffff


	//   ....[39]....
        /*0180*/ 	.word	0xffffffff


	//   ....[40]....
        /*0184*/ 	.word	0xffffffff


	//   ....[41]....
        /*0188*/ 	.word	0xffffffff


	//   ....[42]....
        /*018c*/ 	.word	0xffffffff


	//   ....[43]....
        /*0190*/ 	.word	0xffffffff


	//   ....[44]....
        /*0194*/ 	.word	0xffffffff


	//   ....[45]....
        /*0198*/ 	.word	0xffffffff


	//   ....[46]....
        /*019c*/ 	.word	0xffffffff


	//   ....[47]....
        /*01a0*/ 	.word	0xffffffff


	//   ....[48]....
        /*01a4*/ 	.word	0xffffffff


	//   ....[49]....
        /*01a8*/ 	.word	0xffffffff


	//   ....[50]....
        /*01ac*/ 	.word	0xffffffff


	//   ....[51]....
        /*01b0*/ 	.word	0xffffffff


	//   ....[52]....
        /*01b4*/ 	.word	0xffffffff


	//   ....[53]....
        /*01b8*/ 	.word	0xffffffff


	//   ....[54]....
        /*01bc*/ 	.word	0xffffffff


	//   ....[55]....
        /*01c0*/ 	.word	0xffffffff


	//   ....[56]....
        /*01c4*/ 	.word	0xffffffff


	//   ....[57]....
        /*01c8*/ 	.word	0xffffffff


	//   ....[58]....
        /*01cc*/ 	.word	0xffffffff


	//   ....[59]....
        /*01d0*/ 	.word	0xffffffff


	//   ....[60]....
        /*01d4*/ 	.word	0xffffffff


	//   ....[61]....
        /*01d8*/ 	.word	0xffffffff


	//   ....[62]....
        /*01dc*/ 	.word	0xffffffff


	//   ....[63]....
        /*01e0*/ 	.word	0xffffffff


	//   ....[64]....
        /*01e4*/ 	.word	0xffffffff


	//   ....[65]....
        /*01e8*/ 	.word	0xffffffff


	//   ....[66]....
        /*01ec*/ 	.word	0xffffffff


	//   ....[67]....
        /*01f0*/ 	.word	0xffffffff


	//   ....[68]....
        /*01f4*/ 	.word	0xffffffff


	//   ....[69]....
        /*01f8*/ 	.word	0xffffffff


	//   ....[70]....
        /*01fc*/ 	.word	0xffffffff


	//   ....[71]....
        /*0200*/ 	.word	0xffffffff


	//   ....[72]....
        /*0204*/ 	.word	0xffffffff


	//   ....[73]....
        /*0208*/ 	.word	0xffffffff


	//   ....[74]....
        /*020c*/ 	.word	0xffffffff


	//   ....[75]....
        /*0210*/ 	.word	0xffffffff


	//   ....[76]....
        /*0214*/ 	.word	0xffffffff


	//   ....[77]....
        /*0218*/ 	.word	0xffffffff


	//   ....[78]....
        /*021c*/ 	.word	0xffffffff


	//   ....[79]....
        /*0220*/ 	.word	0xffffffff


	//   ....[80]....
        /*0224*/ 	.word	0xffffffff


	//   ....[81]....
        /*0228*/ 	.word	0xffffffff


	//   ....[82]....
        /*022c*/ 	.word	0xffffffff


	//   ....[83]....
        /*0230*/ 	.word	0xffffffff


	//   ....[84]....
        /*0234*/ 	.word	0xffffffff


	//   ....[85]....
        /*0238*/ 	.word	0xffffffff


	//   ....[86]....
        /*023c*/ 	.word	0xffffffff


	//   ....[87]....
        /*0240*/ 	.word	0xffffffff


	//   ....[88]....
        /*0244*/ 	.word	0xffffffff


	//   ....[89]....
        /*0248*/ 	.word	0xffffffff


	//   ....[90]....
        /*024c*/ 	.word	0xffffffff


	//   ....[91]....
        /*0250*/ 	.word	0xffffffff


	//   ....[92]....
        /*0254*/ 	.word	0xffffffff


	//   ....[93]....
        /*0258*/ 	.word	0xffffffff


	//   ....[94]....
        /*025c*/ 	.word	0xffffffff


	//   ....[95]....
        /*0260*/ 	.word	0xffffffff


	//   ....[96]....
        /*0264*/ 	.word	0xffffffff


	//   ....[97]....
        /*0268*/ 	.word	0xffffffff


	//   ....[98]....
        /*026c*/ 	.word	0xffffffff


	//   ....[99]....
        /*0270*/ 	.word	0xffffffff


	//   ....[100]....
        /*0274*/ 	.word	0xffffffff


	//   ....[101]....
        /*0278*/ 	.word	0xffffffff


	//   ....[102]....
        /*027c*/ 	.word	0xffffffff


	//   ....[103]....
        /*0280*/ 	.word	0xffffffff


	//   ....[104]....
        /*0284*/ 	.word	0xffffffff


	//   ....[105]....
        /*0288*/ 	.word	0xffffffff


	//   ....[106]....
        /*028c*/ 	.word	0xffffffff


	//   ....[107]....
        /*0290*/ 	.word	0xffffffff


	//   ....[108]....
        /*0294*/ 	.word	0xffffffff


	//   ....[109]....
        /*0298*/ 	.word	0xffffffff


	//   ....[110]....
        /*029c*/ 	.word	0xffffffff


	//   ....[111]....
        /*02a0*/ 	.word	0xffffffff


	//   ....[112]....
        /*02a4*/ 	.word	0xffffffff


	//   ....[113]....
        /*02a8*/ 	.word	0xffffffff


	//   ....[114]....
        /*02ac*/ 	.word	0xffffffff


	//   ....[115]....
        /*02b0*/ 	.word	0xffffffff


	//   ....[116]....
        /*02b4*/ 	.word	0xffffffff


	//   ....[117]....
        /*02b8*/ 	.word	0xffffffff


	//   ....[118]....
        /*02bc*/ 	.word	0xffffffff


	//   ....[119]....
        /*02c0*/ 	.word	0xffffffff


	//   ....[120]....
        /*02c4*/ 	.word	0xffffffff


	//   ....[121]....
        /*02c8*/ 	.word	0xffffffff


	//   ....[122]....
        /*02cc*/ 	.word	0xffffffff


	//   ....[123]....
        /*02d0*/ 	.word	0xffffffff


	//   ....[124]....
        /*02d4*/ 	.word	0xffffffff


	//   ....[125]....
        /*02d8*/ 	.word	0xffffffff


	//   ....[126]....
        /*02dc*/ 	.word	0xffffffff


	//   ....[127]....
        /*02e0*/ 	.word	0xffffffff


	//   ....[128]....
        /*02e4*/ 	.word	0xffffffff


	//   ....[129]....
        /*02e8*/ 	.word	0xffffffff


	//   ....[130]....
        /*02ec*/ 	.word	0xffffffff


	//   ....[131]....
        /*02f0*/ 	.word	0xffffffff


	//   ....[132]....
        /*02f4*/ 	.word	0xffffffff


	//   ....[133]....
        /*02f8*/ 	.word	0xffffffff


	//   ....[134]....
        /*02fc*/ 	.word	0xffffffff


	//   ....[135]....
        /*0300*/ 	.word	0xffffffff


	//   ....[136]....
        /*0304*/ 	.word	0xffffffff


	//   ....[137]....
        /*0308*/ 	.word	0xffffffff


	//   ....[138]....
        /*030c*/ 	.word	0xffffffff


	//   ....[139]....
        /*0310*/ 	.word	0xffffffff


	//   ....[140]....
        /*0314*/ 	.word	0xffffffff


	//   ....[141]....
        /*0318*/ 	.word	0xffffffff


	//   ....[142]....
        /*031c*/ 	.word	0xffffffff


	//   ....[143]....
        /*0320*/ 	.word	0xffffffff


	//   ....[144]....
        /*0324*/ 	.word	0xffffffff


	//   ....[145]....
        /*0328*/ 	.word	0xffffffff


	//   ....[146]....
        /*032c*/ 	.word	0xffffffff


	//   ....[147]....
        /*0330*/ 	.word	0xffffffff


	//   ....[148]....
        /*0334*/ 	.word	0xffffffff


	//   ....[149]....
        /*0338*/ 	.word	0xffffffff


	//   ....[150]....
        /*033c*/ 	.word	0xffffffff


	//   ....[151]....
        /*0340*/ 	.word	0xffffffff


	//   ....[152]....
        /*0344*/ 	.word	0xffffffff


	//   ....[153]....
        /*0348*/ 	.word	0xffffffff


	//   ....[154]....
        /*034c*/ 	.word	0xffffffff


	//   ....[155]....
        /*0350*/ 	.word	0xffffffff


	//   ....[156]....
        /*0354*/ 	.word	0xffffffff


	//   ....[157]....
        /*0358*/ 	.word	0x0500000f


	//   ....[158]....
        /*035c*/ 	.word	0x0500000f


	//   ....[159]....
        /*0360*/ 	.word	0x0500000f


	//   ....[160]....
        /*0364*/ 	.word	0x0500000f


	//   ....[161]....
        /*0368*/ 	.word	0x0500000f


	//   ....[162]....
        /*036c*/ 	.word	0x0500000f


	//   ....[163]....
        /*0370*/ 	.word	0x0500000f


	//   ....[164]....
        /*0374*/ 	.word	0x0500000f


	//   ....[165]....
        /*0378*/ 	.word	0x0500000f


	//   ....[166]....
        /*037c*/ 	.word	0x0500000f


	//   ....[167]....
        /*0380*/ 	.word	0x0500000f


	//   ....[168]....
        /*0384*/ 	.word	0x0500000f


	//   ....[169]....
        /*0388*/ 	.word	0x0500000f


	//   ....[170]....
        /*038c*/ 	.word	0x0500000f


	//   ....[171]....
        /*0390*/ 	.word	0x0500000f


	//   ....[172]....
        /*0394*/ 	.word	0x0500000f


	//   ....[173]....
        /*0398*/ 	.word	0x0500000f


	//   ....[174]....
        /*039c*/ 	.word	0x0500000f


	//   ....[175]....
        /*03a0*/ 	.word	0x0500000f


	//   ....[176]....
        /*03a4*/ 	.word	0x0500000f


	//   ....[177]....
        /*03a8*/ 	.word	0x0500000f


	//   ....[178]....
        /*03ac*/ 	.word	0x0500000f


	//   ....[179]....
        /*03b0*/ 	.word	0x0500000f


	//   ....[180]....
        /*03b4*/ 	.word	0x0500000f


	//   ....[181]....
        /*03b8*/ 	.word	0x0500000f


	//   ....[182]....
        /*03bc*/ 	.word	0x0500000f


	//   ....[183]....
        /*03c0*/ 	.word	0x0500000f


	//   ....[184]....
        /*03c4*/ 	.word	0x0500000f


	//   ....[185]....
        /*03c8*/ 	.word	0x0500000f


	//   ....[186]....
        /*03cc*/ 	.word	0x0500000f


	//   ....[187]....
        /*03d0*/ 	.word	0x0500000f


	//   ....[188]....
        /*03d4*/ 	.word	0x0500000f


	//   ....[189]....
        /*03d8*/ 	.word	0x0500000f


	//   ....[190]....
        /*03dc*/ 	.word	0x0500000f


	//   ....[191]....
        /*03e0*/ 	.word	0x0500000f


	//   ....[192]....
        /*03e4*/ 	.word	0x0500000f


	//   ....[193]....
        /*03e8*/ 	.word	0x0500000f


	//   ....[194]....
        /*03ec*/ 	.word	0x0500000f


	//   ....[195]....
        /*03f0*/ 	.word	0x0500000f


	//   ....[196]....
        /*03f4*/ 	.word	0x0500000f


	//   ....[197]....
        /*03f8*/ 	.word	0x0500000f


	//   ....[198]....
        /*03fc*/ 	.word	0x0500000f


	//   ....[199]....
        /*0400*/ 	.word	0x0500000f


	//   ....[200]....
        /*0404*/ 	.word	0x0500000f


	//   ....[201]....
        /*0408*/ 	.word	0x0500000f


	//   ....[202]....
        /*040c*/ 	.word	0x0500000f


	//   ....[203]....
        /*0410*/ 	.word	0x0500000f


	//   ....[204]....
        /*0414*/ 	.word	0x0500000f


	//   ....[205]....
        /*0418*/ 	.word	0x0500000f


	//   ....[206]....
        /*041c*/ 	.word	0x0500000f


	//   ....[207]....
        /*0420*/ 	.word	0x0500000f


	//   ....[208]....
        /*0424*/ 	.word	0x0500000f


	//   ....[209]....
        /*0428*/ 	.word	0x0500000f


	//   ....[210]....
        /*042c*/ 	.word	0x0500000f


	//   ....[211]....
        /*0430*/ 	.word	0x0500000f


	//   ....[212]....
        /*0434*/ 	.word	0x0500000f


	//   ....[213]....
        /*0438*/ 	.word	0x0500000f


	//   ....[214]....
        /*043c*/ 	.word	0x0500000f


	//   ....[215]....
        /*0440*/ 	.word	0x0500000f


	//   ....[216]....
        /*0444*/ 	.word	0x0500000f


	//   ....[217]....
        /*0448*/ 	.word	0x0500000f


	//   ....[218]....
        /*044c*/ 	.word	0x0500000f


	//   ....[219]....
        /*0450*/ 	.word	0x0500000f


	//   ....[220]....
        /*0454*/ 	.word	0x0500000f


	//   ....[221]....
        /*0458*/ 	.word	0x0500000f


	//   ....[222]....
        /*045c*/ 	.word	0x0500000f


	//   ....[223]....
        /*0460*/ 	.word	0x0500000f


	//   ....[224]....
        /*0464*/ 	.word	0x0500000f


	//   ....[225]....
        /*0468*/ 	.word	0x0500000f


	//   ....[226]....
        /*046c*/ 	.word	0x0500000f


	//   ....[227]....
        /*0470*/ 	.word	0x0500000f


	//   ....[228]....
        /*0474*/ 	.word	0x0500000f


	//   ....[229]....
        /*0478*/ 	.word	0x0500000f


	//   ....[230]....
        /*047c*/ 	.word	0x0500000f


	//   ....[231]....
        /*0480*/ 	.word	0x0500000f


	//   ....[232]....
        /*0484*/ 	.word	0x0500000f


	//   ....[233]....
        /*0488*/ 	.word	0x0500000f


	//   ....[234]....
        /*048c*/ 	.word	0x0500000f


	//   ....[235]....
        /*0490*/ 	.word	0x0500000f


	//   ....[236]....
        /*0494*/ 	.word	0x0500000f


	//   ....[237]....
        /*0498*/ 	.word	0x0500000f


	//   ....[238]....
        /*049c*/ 	.word	0x0500000f


	//   ....[239]....
        /*04a0*/ 	.word	0x0500000f


	//   ....[240]....
        /*04a4*/ 	.word	0x0500000f


	//----- nvinfo : EIATTR_COOP_GROUP_INSTR_OFFSETS
	.align		4
.L_446:
        /*04a8*/ 	.byte	0x04, 0x28
        /*04aa*/ 	.short	(.L_448 - .L_447)


	//   ....[0]....
.L_447:
        /*04ac*/ 	.word	0x00000070


	//   ....[1]....
        /*04b0*/ 	.word	0x000000b0


	//   ....[2]....
        /*04b4*/ 	.word	0x000002d0


	//   ....[3]....
        /*04b8*/ 	.word	0x00000430


	//   ....[4]....
        /*04bc*/ 	.word	0x00000550


	//   ....[5]....
        /*04c0*/ 	.word	0x000006b0


	//   ....[6]....
        /*04c4*/ 	.word	0x00001dd0


	//   ....[7]....
        /*04c8*/ 	.word	0x000029d0


	//   ....[8]....
        /*04cc*/ 	.word	0x000037e0


	//   ....[9]....
        /*04d0*/ 	.word	0x00004110


	//   ....[10]....
        /*04d4*/ 	.word	0x00004140


	//   ....[11]....
        /*04d8*/ 	.word	0x000045e0


	//   ....[12]....
        /*04dc*/ 	.word	0x00004690


	//   ....[13]....
        /*04e0*/ 	.word	0x00006250


	//   ....[14]....
        /*04e4*/ 	.word	0x000068d0


	//   ....[15]....
        /*04e8*/ 	.word	0x00007630


	//   ....[16]....
        /*04ec*/ 	.word	0x00007750


	//   ....[17]....
        /*04f0*/ 	.word	0x00007ce0


	//   ....[18]....
        /*04f4*/ 	.word	0x00007d70


	//   ....[19]....
        /*04f8*/ 	.word	0x00009fd0


	//   ....[20]....
        /*04fc*/ 	.word	0x0000a000


	//   ....[21]....
        /*0500*/ 	.word	0x0000a030


	//   ....[22]....
        /*0504*/ 	.word	0x0000a050


	//   ....[23]....
        /*0508*/ 	.word	0x0000bc30


	//   ....[24]....
        /*050c*/ 	.word	0x0000c2a0


	//   ....[25]....
        /*0510*/ 	.word	0x0000d000


	//   ....[26]....
        /*0514*/ 	.word	0x0000d120


	//   ....[27]....
        /*0518*/ 	.word	0x0000d6b0


	//   ....[28]....
        /*051c*/ 	.word	0x0000d740


	//   ....[29]....
        /*0520*/ 	.word	0x0000e5e0


	//   ....[30]....
        /*0524*/ 	.word	0x0000e610


	//   ....[31]....
        /*0528*/ 	.word	0x0000e6c0


	//   ....[32]....
        /*052c*/ 	.word	0x0000e6d0


	//   ....[33]....
        /*0530*/ 	.word	0x0000fa60


	//   ....[34]....
        /*0534*/ 	.word	0x0000fa90


	//   ....[35]....
        /*0538*/ 	.word	0x0000fab0


	//   ....[36]....
        /*053c*/ 	.word	0x0000fac0


	//   ....[37]....
        /*0540*/ 	.word	0x000101e0


	//   ....[38]....
        /*0544*/ 	.word	0x00010220


	//   ....[39]....
        /*0548*/ 	.word	0x000102e0


	//   ....[40]....
        /*054c*/ 	.word	0x00010300


	//   ....[41]....
        /*0550*/ 	.word	0x000103c0


	//   ....[42]....
        /*0554*/ 	.word	0x000103e0


	//   ....[43]....
        /*0558*/ 	.word	0x000104b0


	//   ....[44]....
        /*055c*/ 	.word	0x000104d0


	//   ....[45]....
        /*0560*/ 	.word	0x000108a0


	//   ....[46]....
        /*0564*/ 	.word	0x000108b0


	//   ....[47]....
        /*0568*/ 	.word	0x00010ce0


	//   ....[48]....
        /*056c*/ 	.word	0x00010cf0


	//   ....[49]....
        /*0570*/ 	.word	0x00011b20


	//   ....[50]....
        /*0574*/ 	.word	0x00011b50


	//   ....[51]....
        /*0578*/ 	.word	0x00011c20


	//   ....[52]....
        /*057c*/ 	.word	0x00011c40


	//   ....[53]....
        /*0580*/ 	.word	0x00011d00


	//   ....[54]....
        /*0584*/ 	.word	0x00011d20


	//   ....[55]....
        /*0588*/ 	.word	0x00011df0


	//   ....[56]....
        /*058c*/ 	.word	0x00011e10


	//   ....[57]....
        /*0590*/ 	.word	0x00011f70


	//   ....[58]....
        /*0594*/ 	.word	0x00012160


	//   ....[59]....
        /*0598*/ 	.word	0x00012190


	//   ....[60]....
        /*059c*/ 	.word	0x000121c0


	//   ....[61]....
        /*05a0*/ 	.word	0x000121f0


	//   ....[62]....
        /*05a4*/ 	.word	0x00012220


	//   ....[63]....
        /*05a8*/ 	.word	0x00012250


	//   ....[64]....
        /*05ac*/ 	.word	0x000123c0


	//   ....[65]....
        /*05b0*/ 	.word	0x000123f0


	//   ....[66]....
        /*05b4*/ 	.word	0x00012420


	//   ....[67]....
        /*05b8*/ 	.word	0x00012450


	//   ....[68]....
        /*05bc*/ 	.word	0x00012480


	//   ....[69]....
        /*05c0*/ 	.word	0x000124b0


	//   ....[70]....
        /*05c4*/ 	.word	0x00012540


	//   ....[71]....
        /*05c8*/ 	.word	0x00012570


	//   ....[72]....
        /*05cc*/ 	.word	0x00012580


	//   ....[73]....
        /*05d0*/ 	.word	0x000125c0


	//   ....[74]....
        /*05d4*/ 	.word	0x00014800


	//   ....[75]....
        /*05d8*/ 	.word	0x00014820


	//   ....[76]....
        /*05dc*/ 	.word	0x000148d0


	//   ....[77]....
        /*05e0*/ 	.word	0x000148f0


	//   ....[78]....
        /*05e4*/ 	.word	0x00014990


	//   ....[79]....
        /*05e8*/ 	.word	0x000149b0


	//   ....[80]....
        /*05ec*/ 	.word	0x00014a50


	//   ....[81]....
        /*05f0*/ 	.word	0x00014a70


	//   ....[82]....
        /*05f4*/ 	.word	0x00014b10


	//   ....[83]....
        /*05f8*/ 	.word	0x00014b30


	//   ....[84]....
        /*05fc*/ 	.word	0x00014b40


	//   ....[85]....
        /*0600*/ 	.word	0x00014bd0


	//   ....[86]....
        /*0604*/ 	.word	0x00015330


	//   ....[87]....
        /*0608*/ 	.word	0x00015360


	//   ....[88]....
        /*060c*/ 	.word	0x000153c0


	//   ....[89]....
        /*0610*/ 	.word	0x00015410


	//   ....[90]....
        /*0614*/ 	.word	0x00015460


	//   ....[91]....
        /*0618*/ 	.word	0x000154c0


	//   ....[92]....
        /*061c*/ 	.word	0x00015510


	//   ....[93]....
        /*0620*/ 	.word	0x00015570


	//   ....[94]....
        /*0624*/ 	.word	0x000155c0


	//   ....[95]....
        /*0628*/ 	.word	0x00015620


	//   ....[96]....
        /*062c*/ 	.word	0x00015670


	//   ....[97]....
        /*0630*/ 	.word	0x000156d0


	//   ....[98]....
        /*0634*/ 	.word	0x00015720


	//   ....[99]....
        /*0638*/ 	.word	0x00015780


	//   ....[100]....
        /*063c*/ 	.word	0x000157a0


	//   ....[101]....
        /*0640*/ 	.word	0x000157e0


	//   ....[102]....
        /*0644*/ 	.word	0x00015f60


	//   ....[103]....
        /*0648*/ 	.word	0x00015f70


	//   ....[104]....
        /*064c*/ 	.word	0x00015f80


	//   ....[105]....
        /*0650*/ 	.word	0x00016010


	//   ....[106]....
        /*0654*/ 	.word	0x00016020


	//   ....[107]....
        /*0658*/ 	.word	0x00016080


	//   ....[108]....
        /*065c*/ 	.word	0x000160b0


	//   ....[109]....
        /*0660*/ 	.word	0x000160f0


	//   ....[110]....
        /*0664*/ 	.word	0x00016120


	//   ....[111]....
        /*0668*/ 	.word	0x00016160


	//   ....[112]....
        /*066c*/ 	.word	0x00016190


	//   ....[113]....
        /*0670*/ 	.word	0x000161d0


	//   ....[114]....
        /*0674*/ 	.word	0x00016440


	//   ....[115]....
        /*0678*/ 	.word	0x00016460


	//   ....[116]....
        /*067c*/ 	.word	0x00016470


	//   ....[117]....
        /*0680*/ 	.word	0x000164f0


	//   ....[118]....
        /*0684*/ 	.word	0x00016500


	//   ....[119]....
        /*0688*/ 	.word	0x00016570


	//   ....[120]....
        /*068c*/ 	.word	0x00016580


	//   ....[121]....
        /*0690*/ 	.word	0x000165f0


	//   ....[122]....
        /*0694*/ 	.word	0x00016600


	//   ....[123]....
        /*0698*/ 	.word	0x00016670


	//   ....[124]....
        /*069c*/ 	.word	0x00016680


	//   ....[125]....
        /*06a0*/ 	.word	0x00016690


	//   ....[126]....
        /*06a4*/ 	.word	0x00016c50


	//   ....[127]....
        /*06a8*/ 	.word	0x00016c80


	//   ....[128]....
        /*06ac*/ 	.word	0x00016ca0


	//   ....[129]....
        /*06b0*/ 	.word	0x00016cb0


	//   ....[130]....
        /*06b4*/ 	.word	0x00016cf0


	//   ....[131]....
        /*06b8*/ 	.word	0x00016d10


	//   ....[132]....
        /*06bc*/ 	.word	0x00016d80


	//   ....[133]....
        /*06c0*/ 	.word	0x00016da0


	//   ....[134]....
        /*06c4*/ 	.word	0x00016e00


	//   ....[135]....
        /*06c8*/ 	.word	0x00016e20


	//   ....[136]....
        /*06cc*/ 	.word	0x00016e70


	//   ....[137]....
        /*06d0*/ 	.word	0x00016e90


	//   ....[138]....
        /*06d4*/ 	.word	0x000172e0


	//   ....[139]....
        /*06d8*/ 	.word	0x000172f0


	//   ....[140]....
        /*06dc*/ 	.word	0x00017330


	//   ....[141]....
        /*06e0*/ 	.word	0x00017370


	//   ....[142]....
        /*06e4*/ 	.word	0x000173a0


	//   ....[143]....
        /*06e8*/ 	.word	0x000173d0


	//   ....[144]....
        /*06ec*/ 	.word	0x00017400


	//   ....[145]....
        /*06f0*/ 	.word	0x00017430


	//   ....[146]....
        /*06f4*/ 	.word	0x000175e0


	//   ....[147]....
        /*06f8*/ 	.word	0x00017610


	//   ....[148]....
        /*06fc*/ 	.word	0x00017640


	//   ....[149]....
        /*0700*/ 	.word	0x00017670


	//   ....[150]....
        /*0704*/ 	.word	0x000176a0


	//   ....[151]....
        /*0708*/ 	.word	0x000176d0


	//   ....[152]....
        /*070c*/ 	.word	0x00017790


	//   ....[153]....
        /*0710*/ 	.word	0x000177b0


	//   ....[154]....
        /*0714*/ 	.word	0x000177d0


	//   ....[155]....
        /*0718*/ 	.word	0x00017830


	//   ....[156]....
        /*071c*/ 	.word	0x00018250


	//   ....[157]....
        /*0720*/ 	.word	0x000188d0


	//   ....[158]....
        /*0724*/ 	.word	0x000189c0


	//   ....[159]....
        /*0728*/ 	.word	0x00018a60


	//   ....[160]....
        /*072c*/ 	.word	0x00018ac0


	//   ....[161]....
        /*0730*/ 	.word	0x00018bd0


	//   ....[162]....
        /*0734*/ 	.word	0x00018c40


	//   ....[163]....
        /*0738*/ 	.word	0x00018d50


	//   ....[164]....
        /*073c*/ 	.word	0x00018dc0


	//   ....[165]....
        /*0740*/ 	.word	0x00018ed0


	//   ....[166]....
        /*0744*/ 	.word	0x00018f40


	//   ....[167]....
        /*0748*/ 	.word	0x00019050


	//   ....[168]....
        /*074c*/ 	.word	0x000190c0


	//   ....[169]....
        /*0750*/ 	.word	0x00019160


	//   ....[170]....
        /*0754*/ 	.word	0x00019270


	//   ....[171]....
        /*0758*/ 	.word	0x000192e0


	//   ....[172]....
        /*075c*/ 	.word	0x00019360


	//   ....[173]....
        /*0760*/ 	.word	0x00019420


	//   ....[174]....
        /*0764*/ 	.word	0x000194a0


	//   ....[175]....
        /*0768*/ 	.word	0x00019580


	//   ....[176]....
        /*076c*/ 	.word	0x00019600


	//   ....[177]....
        /*0770*/ 	.word	0x000196e0


	//   ....[178]....
        /*0774*/ 	.word	0x00019760


	//   ....[179]....
        /*0778*/ 	.word	0x00019840


	//   ....[180]....
        /*077c*/ 	.word	0x000198c0


	//   ....[181]....
        /*0780*/ 	.word	0x000199a0


	//   ....[182]....
        /*0784*/ 	.word	0x00019a20


	//   ....[183]....
        /*0788*/ 	.word	0x00019b00


	//   ....[184]....
        /*078c*/ 	.word	0x00019b80


	//   ....[185]....
        /*0790*/ 	.word	0x00019c40


	//   ....[186]....
        /*0794*/ 	.word	0x00019d70


	//   ....[187]....
        /*0798*/ 	.word	0x00019e20


	//   ....[188]....
        /*079c*/ 	.word	0x00019ea0


	//   ....[189]....
        /*07a0*/ 	.word	0x00019f80


	//   ....[190]....
        /*07a4*/ 	.word	0x00019fe0


	//   ....[191]....
        /*07a8*/ 	.word	0x0001a0b0


	//   ....[192]....
        /*07ac*/ 	.word	0x0001a110


	//   ....[193]....
        /*07b0*/ 	.word	0x0001a1e0


	//   ....[194]....
        /*07b4*/ 	.word	0x0001a240


	//   ....[195]....
        /*07b8*/ 	.word	0x0001a310


	//   ....[196]....
        /*07bc*/ 	.word	0x0001a370


	//   ....[197]....
        /*07c0*/ 	.word	0x0001a440


	//   ....[198]....
        /*07c4*/ 	.word	0x0001a530


	//   ....[199]....
        /*07c8*/ 	.word	0x0001a5d0


	//   ....[200]....
        /*07cc*/ 	.word	0x0001a630


	//   ....[201]....
        /*07d0*/ 	.word	0x0001a720


	//   ....[202]....
        /*07d4*/ 	.word	0x0001a780


	//   ....[203]....
        /*07d8*/ 	.word	0x0001a860


	//   ....[204]....
        /*07dc*/ 	.word	0x0001a8c0


	//   ....[205]....
        /*07e0*/ 	.word	0x0001a9a0


	//   ....[206]....
        /*07e4*/ 	.word	0x0001aa00


	//   ....[207]....
        /*07e8*/ 	.word	0x0001aae0


	//   ....[208]....
        /*07ec*/ 	.word	0x0001ab40


	//   ....[209]....
        /*07f0*/ 	.word	0x0001ac10


	//   ....[210]....
        /*07f4*/ 	.word	0x0001ad30


	//   ....[211]....
        /*07f8*/ 	.word	0x0001ae20


	//   ....[212]....
        /*07fc*/ 	.word	0x0001aec0


	//   ....[213]....
        /*0800*/ 	.word	0x0001af90


	//   ....[214]....
        /*0804*/ 	.word	0x0001aff0


	//   ....[215]....
        /*0808*/ 	.word	0x0001b0c0


	//   ....[216]....
        /*080c*/ 	.word	0x0001b120


	//   ....[217]....
        /*0810*/ 	.word	0x0001b200


	//   ....[218]....
        /*0814*/ 	.word	0x0001b260


	//   ....[219]....
        /*0818*/ 	.word	0x0001b330


	//   ....[220]....
        /*081c*/ 	.word	0x0001b390


	//   ....[221]....
        /*0820*/ 	.word	0x0001b450


	//   ....[222]....
        /*0824*/ 	.word	0x0001b4e0


	//   ....[223]....
        /*0828*/ 	.word	0x0001b580


	//   ....[224]....
        /*082c*/ 	.word	0x0001b6f0


	//   ....[225]....
        /*0830*/ 	.word	0x0001b760


	//   ....[226]....
        /*0834*/ 	.word	0x0001b7e0


	//   ....[227]....
        /*0838*/ 	.word	0x0001b850


	//   ....[228]....
        /*083c*/ 	.word	0x0001b8c0


	//   ....[229]....
        /*0840*/ 	.word	0x0001b940


	//   ....[230]....
        /*0844*/ 	.word	0x0001b9c0


	//   ....[231]....
        /*0848*/ 	.word	0x0001ba50


	//   ....[232]....
        /*084c*/ 	.word	0x0001bac0


	//   ....[233]....
        /*0850*/ 	.word	0x0001bb30


	//   ....[234]....
        /*0854*/ 	.word	0x0001bba0


	//   ....[235]....
        /*0858*/ 	.word	0x0001bc20


	//   ....[236]....
        /*085c*/ 	.word	0x0001bc90


	//   ....[237]....
        /*0860*/ 	.word	0x0001bd20


	//   ....[238]....
        /*0864*/ 	.word	0x0001bd80


	//   ....[239]....
        /*0868*/ 	.word	0x0001be10


	//   ....[240]....
        /*086c*/ 	.word	0x0001bf40


	//----- nvinfo : EIATTR_REG_RECONFIG
	.align		4
.L_448:
        /*0870*/ 	.byte	0x01, 0x54
	.zero		2


	//----- nvinfo : EIATTR_SYSCALL_OFFSETS
	.align		4
        /*0874*/ 	.byte	0x04, 0x46
        /*0876*/ 	.short	(.L_450 - .L_449)


	//   ....[0]....
.L_449:
        /*0878*/ 	.word	0x00001fb0


	//   ....[1]....
        /*087c*/ 	.word	0x00013d70


	//   ....[2]....
        /*0880*/ 	.word	0x00013ec0


	//   ....[3]....
        /*0884*/ 	.word	0x00013fb0


	//   ....[4]....
        /*0888*/ 	.word	0x00014f10


	//----- nvinfo : EIATTR_MBARRIER_INSTR_OFFSETS
	.align		4
.L_450:
        /*088c*/ 	.byte	0x04, 0x39
        /*088e*/ 	.short	(.L_452 - .L_451)


	//   ....[0]....
.L_451:
        /*0890*/ 	.word	0x00000180
        /*0894*/ 	.word	0x000000ff
        /*0898*/ 	.word	0x0002a800
        /*089c*/ 	.short	0x0100
        /*089e*/ 	.byte	0x08
	.zero		1


	//   ....[1]....
        /*08a0*/ 	.word	0x00000190
        /*08a4*/ 	.word	0x000000ff
        /*08a8*/ 	.word	0x0002a820
        /*08ac*/ 	.short	0x0100
        /*08ae*/ 	.byte	0x08
	.zero		1


	//   ....[2]....
        /*08b0*/ 	.word	0x00000280
        /*08b4*/ 	.word	0x000000ff
        /*08b8*/ 	.word	0x0002a830
        /*08bc*/ 	.short	0x0100
        /*08be*/ 	.byte	0x08
	.zero		1


	//   ....[3]....
        /*08c0*/ 	.word	0x00000290
        /*08c4*/ 	.word	0x000000ff
        /*08c8*/ 	.word	0x0002a840
        /*08cc*/ 	.short	0x0100
        /*08ce*/ 	.byte	0x08
	.zero		1


	//   ....[4]....
        /*08d0*/ 	.word	0x000002a0
        /*08d4*/ 	.word	0x000000ff
        /*08d8*/ 	.word	0x0002a838
        /*08dc*/ 	.short	0x0100
        /*08de*/ 	.byte	0x08
	.zero		1


	//   ....[5]....
        /*08e0*/ 	.word	0x000002b0
        /*08e4*/ 	.word	0x000000ff
        /*08e8*/ 	.word	0x0002a848
        /*08ec*/ 	.short	0x0100
        /*08ee*/ 	.byte	0x08
	.zero		1


	//   ....[6]....
        /*08f0*/ 	.word	0x000003e0
        /*08f4*/ 	.word	0x000000ff
        /*08f8*/ 	.word	0x0002a850
        /*08fc*/ 	.short	0x0100
        /*08fe*/ 	.byte	0x08
	.zero		1


	//   ....[7]....
        /*0900*/ 	.word	0x000003f0
        /*0904*/ 	.word	0x000000ff
        /*0908*/ 	.word	0x0002a860
        /*090c*/ 	.short	0x0100
        /*090e*/ 	.byte	0x08
	.zero		1


	//   ....[8]....
        /*0910*/ 	.word	0x00000400
        /*0914*/ 	.word	0x000000ff
        /*0918*/ 	.word	0x0002a858
        /*091c*/ 	.short	0x0100
        /*091e*/ 	.byte	0x08
	.zero		1


	//   ....[9]....
        /*0920*/ 	.word	0x00000410
        /*0924*/ 	.word	0x000000ff
        /*0928*/ 	.word	0x0002a868
        /*092c*/ 	.short	0x0100
        /*092e*/ 	.byte	0x08
	.zero		1


	//   ....[10]....
        /*0930*/ 	.word	0x00000500
        /*0934*/ 	.word	0x000000ff
        /*0938*/ 	.word	0x0002a870
        /*093c*/ 	.short	0x0100
        /*093e*/ 	.byte	0x06
	.zero		1


	//   ....[11]....
        /*0940*/ 	.word	0x00000510
        /*0944*/ 	.word	0x000000ff
        /*0948*/ 	.word	0x0002a880
        /*094c*/ 	.short	0x0100
        /*094e*/ 	.byte	0x06
	.zero		1


	//   ....[12]....
        /*0950*/ 	.word	0x00000520
        /*0954*/ 	.word	0x000000ff
        /*0958*/ 	.word	0x0002a878
        /*095c*/ 	.short	0x0100
        /*095e*/ 	.byte	0x06
	.zero		1


	//   ....[13]....
        /*0960*/ 	.word	0x00000530
        /*0964*/ 	.word	0x000000ff
        /*0968*/ 	.word	0x0002a888
        /*096c*/ 	.short	0x0100
        /*096e*/ 	.byte	0x06
	.zero		1


	//   ....[14]....
        /*0970*/ 	.word	0x00000660
        /*0974*/ 	.word	0x000000ff
        /*0978*/ 	.word	0x0002a890
        /*097c*/ 	.short	0x0100
        /*097e*/ 	.byte	0x08
	.zero		1


	//   ....[15]....
        /*0980*/ 	.word	0x00000670
        /*0984*/ 	.word	0x000000ff
        /*0988*/ 	.word	0x0002a8a0
        /*098c*/ 	.short	0x0100
        /*098e*/ 	.byte	0x08
	.zero		1


	//   ....[16]....
        /*0990*/ 	.word	0x00000680
        /*0994*/ 	.word	0x000000ff
        /*0998*/ 	.word	0x0002a898
        /*099c*/ 	.short	0x0100
        /*099e*/ 	.byte	0x08
	.zero		1


	//   ....[17]....
        /*09a0*/ 	.word	0x00000690
        /*09a4*/ 	.word	0x000000ff
        /*09a8*/ 	.word	0x0002a8a8
        /*09ac*/ 	.short	0x0100
        /*09ae*/ 	.byte	0x08
	.zero		1


	//   ....[18]....
        /*09b0*/ 	.word	0x000007d0
        /*09b4*/ 	.word	0x000000ff
        /*09b8*/ 	.word	0x0002a8b0
        /*09bc*/ 	.short	0x0100
        /*09be*/ 	.byte	0x08
	.zero		1


	//   ....[19]....
        /*09c0*/ 	.word	0x000007e0
        /*09c4*/ 	.word	0x000000ff
        /*09c8*/ 	.word	0x0002a8c0
        /*09cc*/ 	.short	0x0100
        /*09ce*/ 	.byte	0x08
	.zero		1


	//   ....[20]....
        /*09d0*/ 	.word	0x000007f0
        /*09d4*/ 	.word	0x000000ff
        /*09d8*/ 	.word	0x0002a8b8
        /*09dc*/ 	.short	0x0100
        /*09de*/ 	.byte	0x08
	.zero		1


	//   ....[21]....
        /*09e0*/ 	.word	0x00000800
        /*09e4*/ 	.word	0x000000ff
        /*09e8*/ 	.word	0x0002a8c8
        /*09ec*/ 	.short	0x0100
        /*09ee*/ 	.byte	0x08
	.zero		1


	//   ....[22]....
        /*09f0*/ 	.word	0x00002050
        /*09f4*/ 	.word	0x000000ff
        /*09f8*/ 	.word	0x0002a800
        /*09fc*/ 	.short	0x010a
        /*09fe*/ 	.byte	0x3c
	.zero		1


	//   ....[23]....
        /*0a00*/ 	.word	0x000020d0
        /*0a04*/ 	.word	0x00000015
        /*0a08*/ 	.word	0x0002a830
        /*0a0c*/ 	.short	0x010a
        /*0a0e*/ 	.byte	0x3f
	.zero		1


	//   ....[24]....
        /*0a10*/ 	.word	0x00002110
        /*0a14*/ 	.word	0x00000015
        /*0a18*/ 	.word	0x0002a830
        /*0a1c*/ 	.short	0x010a
        /*0a1e*/ 	.byte	0x3f
	.zero		1


	//   ....[25]....
        /*0a20*/ 	.word	0x00002c20
        /*0a24*/ 	.word	0x000000ff
        /*0a28*/ 	.word	0x00000000
        /*0a2c*/ 	.short	0x0101
        /*0a2e*/ 	.byte	0x04
	.zero		1


	//   ....[26]....
        /*0a30*/ 	.word	0x000053d0
        /*0a34*/ 	.word	0x000000ff
        /*0a38*/ 	.word	0x0002a830
        /*0a3c*/ 	.short	0x010a
        /*0a3e*/ 	.byte	0x06
	.zero		1


	//   ....[27]....
        /*0a40*/ 	.word	0x00005410
        /*0a44*/ 	.word	0x000000ff
        /*0a48*/ 	.word	0x0002a830
        /*0a4c*/ 	.short	0x010a
        /*0a4e*/ 	.byte	0x06
	.zero		1


	//   ....[28]....
        /*0a50*/ 	.word	0x00005d00
        /*0a54*/ 	.word	0x000000ff
        /*0a58*/ 	.word	0x0002a850
        /*0a5c*/ 	.short	0x010a
        /*0a5e*/ 	.byte	0x07
	.zero		1


	//   ....[29]....
        /*0a60*/ 	.word	0x00005d40
        /*0a64*/ 	.word	0x000000ff
        /*0a68*/ 	.word	0x0002a850
        /*0a6c*/ 	.short	0x010a
        /*0a6e*/ 	.byte	0x07
	.zero		1


	//   ....[30]....
        /*0a70*/ 	.word	0x00006440
        /*0a74*/ 	.word	0x000000ff
        /*0a78*/ 	.word	0x00000000
        /*0a7c*/ 	.short	0x0101
        /*0a7e*/ 	.byte	0x06
	.zero		1


	//   ....[31]....
        /*0a80*/ 	.word	0x00008650
        /*0a84*/ 	.word	0x000000ff
        /*0a88*/ 	.word	0x00000000
        /*0a8c*/ 	.short	0x0101
        /*0a8e*/ 	.byte	0x07
	.zero		1


	//   ....[32]....
        /*0a90*/ 	.word	0x00008ad0
        /*0a94*/ 	.word	0x000000ff
        /*0a98*/ 	.word	0x0002a830
        /*0a9c*/ 	.short	0x010a
        /*0a9e*/ 	.byte	0x06
	.zero		1


	//   ....[33]....
        /*0aa0*/ 	.word	0x00008b10
        /*0aa4*/ 	.word	0x000000ff
        /*0aa8*/ 	.word	0x0002a830
        /*0aac*/ 	.short	0x010a
        /*0aae*/ 	.byte	0x06
	.zero		1


	//   ....[34]....
        /*0ab0*/ 	.word	0x00009400
        /*0ab4*/ 	.word	0x000000ff
        /*0ab8*/ 	.word	0x0002a850
        /*0abc*/ 	.short	0x010a
        /*0abe*/ 	.byte	0x07
	.zero		1


	//   ....[35]....
        /*0ac0*/ 	.word	0x00009440
        /*0ac4*/ 	.word	0x000000ff
        /*0ac8*/ 	.word	0x0002a850
        /*0acc*/ 	.short	0x010a
        /*0ace*/ 	.byte	0x07
	.zero		1


	//   ....[36]....
        /*0ad0*/ 	.word	0x00009b20
        /*0ad4*/ 	.word	0x000000ff
        /*0ad8*/ 	.word	0x00000000
        /*0adc*/ 	.short	0x0101
        /*0ade*/ 	.byte	0x06
	.zero		1


	//   ....[37]....
        /*0ae0*/ 	.word	0x0000ab90
        /*0ae4*/ 	.word	0x000000ff
        /*0ae8*/ 	.word	0x00000000
        /*0aec*/ 	.short	0x0101
        /*0aee*/ 	.byte	0x07
	.zero		1


	//   ....[38]....
        /*0af0*/ 	.word	0x0000adb0
        /*0af4*/ 	.word	0x000000ff
        /*0af8*/ 	.word	0x0002a830
        /*0afc*/ 	.short	0x010a
        /*0afe*/ 	.byte	0x06
	.zero		1


	//   ....[39]....
        /*0b00*/ 	.word	0x0000adf0
        /*0b04*/ 	.word	0x000000ff
        /*0b08*/ 	.word	0x0002a830
        /*0b0c*/ 	.short	0x010a
        /*0b0e*/ 	.byte	0x06
	.zero		1


	//   ....[40]....
        /*0b10*/ 	.word	0x0000b6e0
        /*0b14*/ 	.word	0x000000ff
        /*0b18*/ 	.word	0x0002a850
        /*0b1c*/ 	.short	0x010a
        /*0b1e*/ 	.byte	0x07
	.zero		1


	//   ....[41]....
        /*0b20*/ 	.word	0x0000b720
        /*0b24*/ 	.word	0x000000ff
        /*0b28*/ 	.word	0x0002a850
        /*0b2c*/ 	.short	0x010a
        /*0b2e*/ 	.byte	0x07
	.zero		1


	//   ....[42]....
        /*0b30*/ 	.word	0x0000be10
        /*0b34*/ 	.word	0x000000ff
        /*0b38*/ 	.word	0x00000000
        /*0b3c*/ 	.short	0x0101
        /*0b3e*/ 	.byte	0x06
	.zero		1


	//   ....[43]....
        /*0b40*/ 	.word	0x0000e030
        /*0b44*/ 	.word	0x000000ff
        /*0b48*/ 	.word	0x00000000
        /*0b4c*/ 	.short	0x0101
        /*0b4e*/ 	.byte	0x07
	.zero		1


	//   ....[44]....
        /*0b50*/ 	.word	0x0000e550
        /*0b54*/ 	.word	0x000000ff
        /*0b58*/ 	.word	0x0002a850
        /*0b5c*/ 	.short	0x010a
        /*0b5e*/ 	.byte	0x05
	.zero		1


	//   ....[45]....
        /*0b60*/ 	.word	0x0000e590
        /*0b64*/ 	.word	0x000000ff
        /*0b68*/ 	.word	0x0002a850
        /*0b6c*/ 	.short	0x010a
        /*0b6e*/ 	.byte	0x05
	.zero		1


	//   ....[46]....
        /*0b70*/ 	.word	0x0000ed20
        /*0b74*/ 	.word	0x000000ff
        /*0b78*/ 	.word	0x00000000
        /*0b7c*/ 	.short	0x0101
        /*0b7e*/ 	.byte	0x04
	.zero		1


	//   ....[47]....
        /*0b80*/ 	.word	0x00010210
        /*0b84*/ 	.word	0x00000013
        /*0b88*/ 	.word	0x00000000
        /*0b8c*/ 	.short	0x0101
        /*0b8e*/ 	.byte	0x3f
	.zero		1


	//   ....[48]....
        /*0b90*/ 	.word	0x000106b0
        /*0b94*/ 	.word	0x00000013
        /*0b98*/ 	.word	0x00000000
        /*0b9c*/ 	.short	0x0101
        /*0b9e*/ 	.byte	0x3f
	.zero		1


	//   ....[49]....
        /*0ba0*/ 	.word	0x000145e0
        /*0ba4*/ 	.word	0x00000007
        /*0ba8*/ 	.word	0x0002a840
        /*0bac*/ 	.short	0x010a
        /*0bae*/ 	.byte	0x3f
	.zero		1


	//   ....[50]....
        /*0bb0*/ 	.word	0x00014c90
        /*0bb4*/ 	.word	0x00000007
        /*0bb8*/ 	.word	0x0002a830
        /*0bbc*/ 	.short	0x0107
        /*0bbe*/ 	.byte	0x3f
	.zero		1


	//   ....[51]....
        /*0bc0*/ 	.word	0x00014d40
        /*0bc4*/ 	.word	0x00000007
        /*0bc8*/ 	.word	0x0002a830
        /*0bcc*/ 	.short	0x0101
        /*0bce*/ 	.byte	0x3f
	.zero		1


	//   ....[52]....
        /*0bd0*/ 	.word	0x000158f0
        /*0bd4*/ 	.word	0x00000016
        /*0bd8*/ 	.word	0x0002a800
        /*0bdc*/ 	.short	0x0107
        /*0bde*/ 	.byte	0x3f
	.zero		1


	//   ....[53]....
        /*0be0*/ 	.word	0x00015a10
        /*0be4*/ 	.word	0x00000016
        /*0be8*/ 	.word	0x0002a800
        /*0bec*/ 	.short	0x0101
        /*0bee*/ 	.byte	0x3f
	.zero		1


	//   ....[54]....
        /*0bf0*/ 	.word	0x00015a30
        /*0bf4*/ 	.word	0x00000016
        /*0bf8*/ 	.word	0x0002a820
        /*0bfc*/ 	.short	0x010a
        /*0bfe*/ 	.byte	0x3f
	.zero		1


	//   ....[55]....
        /*0c00*/ 	.word	0x00015d90
        /*0c04*/ 	.word	0x00000006
        /*0c08*/ 	.word	0x0002a840
        /*0c0c*/ 	.short	0x010a
        /*0c0e*/ 	.byte	0x3f
	.zero		1


	//   ....[56]....
        /*0c10*/ 	.word	0x00016270
        /*0c14*/ 	.word	0x00000006
        /*0c18*/ 	.word	0x0002a830
        /*0c1c*/ 	.short	0x0107
        /*0c1e*/ 	.byte	0x3f
	.zero		1


	//   ....[57]....
        /*0c20*/ 	.word	0x00016320
        /*0c24*/ 	.word	0x00000006
        /*0c28*/ 	.word	0x0002a830
        /*0c2c*/ 	.short	0x0101
        /*0c2e*/ 	.byte	0x3f
	.zero		1


	//   ....[58]....
        /*0c30*/ 	.word	0x00016380
        /*0c34*/ 	.word	0x00000004
        /*0c38*/ 	.word	0x0002a860
        /*0c3c*/ 	.short	0x010a
        /*0c3e*/ 	.byte	0x3f
	.zero		1


	//   ....[59]....
        /*0c40*/ 	.word	0x000167d0
        /*0c44*/ 	.word	0x00000004
        /*0c48*/ 	.word	0x0002a850
        /*0c4c*/ 	.short	0x0107
        /*0c4e*/ 	.byte	0x3f
	.zero		1


	//   ....[60]....
        /*0c50*/ 	.word	0x00016920
        /*0c54*/ 	.word	0x00000004
        /*0c58*/ 	.word	0x0002a850
        /*0c5c*/ 	.short	0x0101
        /*0c5e*/ 	.byte	0x3f
	.zero		1


	//   ....[61]....
        /*0c60*/ 	.word	0x00016b70
        /*0c64*/ 	.word	0x00000000
        /*0c68*/ 	.word	0x0002a860
        /*0c6c*/ 	.short	0x010a
        /*0c6e*/ 	.byte	0x3f
	.zero		1


	//   ....[62]....
        /*0c70*/ 	.word	0x00016fd0
        /*0c74*/ 	.word	0x00000000
        /*0c78*/ 	.word	0x0002a850
        /*0c7c*/ 	.short	0x0107
        /*0c7e*/ 	.byte	0x3f
	.zero		1


	//   ....[63]....
        /*0c80*/ 	.word	0x00017080
        /*0c84*/ 	.word	0x00000000
        /*0c88*/ 	.word	0x0002a850
        /*0c8c*/ 	.short	0x0101
        /*0c8e*/ 	.byte	0x3f
	.zero		1


	//   ....[64]....
        /*0c90*/ 	.word	0x000181d0
        /*0c94*/ 	.word	0x00000007
        /*0c98*/ 	.word	0x0002a820
        /*0c9c*/ 	.short	0x010a
        /*0c9e*/ 	.byte	0x3f
	.zero		1


	//   ....[65]....
        /*0ca0*/ 	.word	0x00018370
        /*0ca4*/ 	.word	0x00000005
        /*0ca8*/ 	.word	0x0002a840
        /*0cac*/ 	.short	0x010a
        /*0cae*/ 	.byte	0x3f
	.zero		1


	//   ....[66]....
        /*0cb0*/ 	.word	0x00018410
        /*0cb4*/ 	.word	0x00000003
        /*0cb8*/ 	.word	0x0002a840
        /*0cbc*/ 	.short	0x010a
        /*0cbe*/ 	.byte	0x3f
	.zero		1


	//   ....[67]....
        /*0cc0*/ 	.word	0x00018450
        /*0cc4*/ 	.word	0x00000005
        /*0cc8*/ 	.word	0x0002a860
        /*0ccc*/ 	.short	0x010a
        /*0cce*/ 	.byte	0x3f
	.zero		1


	//   ....[68]....
        /*0cd0*/ 	.word	0x00018490
        /*0cd4*/ 	.word	0x00000003
        /*0cd8*/ 	.word	0x0002a860
        /*0cdc*/ 	.short	0x010a
        /*0cde*/ 	.byte	0x3f
	.zero		1


	//   ....[69]....
        /*0ce0*/ 	.word	0x00018500
        /*0ce4*/ 	.word	0x00000003
        /*0ce8*/ 	.word	0x0002a800
        /*0cec*/ 	.short	0x010a
        /*0cee*/ 	.byte	0x3f
	.zero		1


	//   ....[70]....
        /*0cf0*/ 	.word	0x00018550
        /*0cf4*/ 	.word	0x00000015
        /*0cf8*/ 	.word	0x0002a830
        /*0cfc*/ 	.short	0x010a
        /*0cfe*/ 	.byte	0x3f
	.zero		1


	//   ....[71]....
        /*0d00*/ 	.word	0x000185b0
        /*0d04*/ 	.word	0x0000000c
        /*0d08*/ 	.word	0x0002a830
        /*0d0c*/ 	.short	0x010a
        /*0d0e*/ 	.byte	0x3f
	.zero		1


	//   ....[72]....
        /*0d10*/ 	.word	0x00018610
        /*0d14*/ 	.word	0x0000000b
        /*0d18*/ 	.word	0x0002a850
        /*0d1c*/ 	.short	0x010a
        /*0d1e*/ 	.byte	0x3f
	.zero		1


	//   ....[73]....
        /*0d20*/ 	.word	0x00018670
        /*0d24*/ 	.word	0x0000000b
        /*0d28*/ 	.word	0x0002a830
        /*0d2c*/ 	.short	0x010a
        /*0d2e*/ 	.byte	0x3f
	.zero		1


	//   ....[74]....
        /*0d30*/ 	.word	0x000186d0
        /*0d34*/ 	.word	0x0000000b
        /*0d38*/ 	.word	0x0002a850
        /*0d3c*/ 	.short	0x010a
        /*0d3e*/ 	.byte	0x3f
	.zero		1


	//   ....[75]....
        /*0d40*/ 	.word	0x00018730
        /*0d44*/ 	.word	0x0000000c
        /*0d48*/ 	.word	0x0002a830
        /*0d4c*/ 	.short	0x010a
        /*0d4e*/ 	.byte	0x3f
	.zero		1


	//   ....[76]....
        /*0d50*/ 	.word	0x00018790
        /*0d54*/ 	.word	0x0000000b
        /*0d58*/ 	.word	0x0002a850
        /*0d5c*/ 	.short	0x010a
        /*0d5e*/ 	.byte	0x3f
	.zero		1


	//   ....[77]....
        /*0d60*/ 	.word	0x000187f0
        /*0d64*/ 	.word	0x00000005
        /*0d68*/ 	.word	0x0002a850
        /*0d6c*/ 	.short	0x010a
        /*0d6e*/ 	.byte	0x3f
	.zero		1


	//   ....[78]....
        /*0d70*/ 	.word	0x00018910
        /*0d74*/ 	.word	0x00000007
        /*0d78*/ 	.word	0x0002a840
        /*0d7c*/ 	.short	0x010a
        /*0d7e*/ 	.byte	0x3f
	.zero		1


	//   ....[79]....
        /*0d80*/ 	.word	0x00019c70
        /*0d84*/ 	.word	0x00000016
        /*0d88*/ 	.word	0x0002a820
        /*0d8c*/ 	.short	0x010a
        /*0d8e*/ 	.byte	0x3f
	.zero		1


	//   ....[80]....
        /*0d90*/ 	.word	0x00019cc0
        /*0d94*/ 	.word	0x00000006
        /*0d98*/ 	.word	0x0002a840
        /*0d9c*/ 	.short	0x010a
        /*0d9e*/ 	.byte	0x3f
	.zero		1


	//   ....[81]....
        /*0da0*/ 	.word	0x0001a480
        /*0da4*/ 	.word	0x00000004
        /*0da8*/ 	.word	0x0002a860
        /*0dac*/ 	.short	0x010a
        /*0dae*/ 	.byte	0x3f
	.zero		1


	//   ....[82]....
        /*0db0*/ 	.word	0x0001ac80
        /*0db4*/ 	.word	0x00000000
        /*0db8*/ 	.word	0x0002a860
        /*0dbc*/ 	.short	0x010a
        /*0dbe*/ 	.byte	0x3f
	.zero		1


	//   ....[83]....
        /*0dc0*/ 	.word	0x0001be60
        /*0dc4*/ 	.word	0x00000007
        /*0dc8*/ 	.word	0x0002a820
        /*0dcc*/ 	.short	0x010a
        /*0dce*/ 	.byte	0x3f
	.zero		1


	//   ....[84]....
        /*0dd0*/ 	.word	0x0001c000
        /*0dd4*/ 	.word	0x00000005
        /*0dd8*/ 	.word	0x0002a840
        /*0ddc*/ 	.short	0x010a
        /*0dde*/ 	.byte	0x3f
	.zero		1


	//   ....[85]....
        /*0de0*/ 	.word	0x0001c050
        /*0de4*/ 	.word	0x00000003
        /*0de8*/ 	.word	0x0002a840
        /*0dec*/ 	.short	0x010a
        /*0dee*/ 	.byte	0x3f
	.zero		1


	//   ....[86]....
        /*0df0*/ 	.word	0x0001c0a0
        /*0df4*/ 	.word	0x00000005
        /*0df8*/ 	.word	0x0002a860
        /*0dfc*/ 	.short	0x010a
        /*0dfe*/ 	.byte	0x3f
	.zero		1


	//----- nvinfo : EIATTR_NUM_MBARRIERS
	.align		4
.L_452:
        /*0e00*/ 	.byte	0x03, 0x38
        /*0e02*/ 	.short	0x0016


	//----- nvinfo : EIATTR_EXIT_INSTR_OFFSETS
	.align		4
        /*0e04*/ 	.byte	0x04, 0x1c
        /*0e06*/ 	.short	(.L_454 - .L_453)


	//   ....[0]....
.L_453:
        /*0e08*/ 	.word	0x00000990


	//   ....[1]....
        /*0e0c*/ 	.word	0x00011f10


	//   ....[2]....
        /*0e10*/ 	.word	0x000184e0


	//----- nvinfo : EIATTR_MAX_THREADS
	.align		4
.L_454:
        /*0e14*/ 	.byte	0x04, 0x05
        /*0e16*/ 	.short	(.L_456 - .L_455)
.L_455:
        /*0e18*/ 	.word	0x00000180
        /*0e1c*/ 	.word	0x00000001
        /*0e20*/ 	.word	0x00000001


	//----- nvinfo : EIATTR_CRS_STACK_SIZE
	.align		4
.L_456:
        /*0e24*/ 	.byte	0x04, 0x1e
        /*0e26*/ 	.short	(.L_458 - .L_457)
.L_457:
        /*0e28*/ 	.word	0x00000000


	//----- nvinfo : EIATTR_CBANK_PARAM_SIZE
	.align		4
.L_458:
        /*0e2c*/ 	.byte	0x03, 0x19
        /*0e2e*/ 	.short	0x0af0


	//----- nvinfo : EIATTR_PARAM_CBANK
	.align		4
        /*0e30*/ 	.byte	0x04, 0x0a
        /*0e32*/ 	.short	(.L_460 - .L_459)
	.align		4
.L_459:
        /*0e34*/ 	.word	index@(.nv.constant0._ZN7cutlass13device_kernelIN5flash11enable_sm90INS1_16FlashAttnFwdSm90INS1_25CollectiveMainloopFwdSm90ILi2EN4cute5tupleIJNS5_1CILi1EEES8_S8_EEENS6_IJNS7_ILi128EEENS7_ILi96EEENS7_ILi192EEEEEELi128ENS_10bfloat16_tEfNS_4arch4Sm90ELb0ELb1ELb1ELb1ELb1ELb0ELb0ELb1ELb1ELb1ELb1ELb0EEENS1_21CollectiveEpilogueFwdINS6_IJSA_SA_SB_EEES9_SE_SG_Li256ELb1ELb1ELb1ELb0EEENS1_36VarlenDynamicPersistentTileSchedulerILi128ELi96ELi256ELi128ELb1ELb1ELb1ELb1ELb0ELb1EEEEEEEEEvNT_6ParamsE)
        /*0e38*/ 	.short	0x0210
        /*0e3a*/ 	.short	0x0af0


	//----- nvinfo : EIATTR_SW_WAR
	.align		4
.L_460:
        /*0e3c*/ 	.byte	0x04, 0x36
        /*0e3e*/ 	.short	(.L_462 - .L_461)
.L_461:
        /*0e40*/ 	.word	0x00000008
.L_462:


//--------------------- .nv.info._ZN7cutlass13device_kernelIN5flash11enable_sm90INS1_16FlashAttnFwdSm90INS1_25CollectiveMainloopFwdSm90ILi2EN4cute5tupleIJNS5_1CILi1EEES8_S8_EEENS6_IJNS7_ILi128EEENS7_ILi96EEENS7_ILi192EEEEEELi128ENS_10bfloat16_tEfNS_4arch4Sm90ELb0ELb1ELb1ELb1ELb1ELb1ELb0ELb1ELb1ELb1ELb1ELb0EEENS1_21CollectiveEpilogueFwdINS6_IJSA_SA_SB_EEES9_SE_SG_Li256ELb1ELb1ELb1ELb0EEENS1_36VarlenDynamicPersistentTileSchedulerILi128ELi96ELi256ELi128ELb1ELb1ELb1ELb1ELb0ELb1EEEEEEEEEvNT_6ParamsE --------------------------
	.section	.nv.info._ZN7cutlass13device_kernelIN5flash11enable_sm90INS1_16FlashAttnFwdSm90INS1_25CollectiveMainloopFwdSm90ILi2EN4cute5tupleIJNS5_1CILi1EEES8_S8_EEENS6_IJNS7_ILi128EEENS7_ILi96EEENS7_ILi192EEEEEELi128ENS_10bfloat16_tEfNS_4arch4Sm90ELb0ELb1ELb1ELb1ELb1ELb1ELb0ELb1ELb1ELb1ELb1ELb0EEENS1_21CollectiveEpilogueFwdINS6_IJSA_SA_SB_EEES9_SE_SG_Li256ELb1ELb1ELb1ELb0EEENS1_36VarlenDynamicPersistentTileSchedulerILi128ELi96ELi256ELi128ELb1ELb1ELb1ELb1ELb0ELb1EEEEEEEEEvNT_6ParamsE,"",@"SHT_CUDA_INFO"
	.sectionflags	@""
	.align	4


	//----- nvinfo : EIATTR_CUDA_API_VERSION
	.align		4
        /*0000*/ 	.byte	0x04, 0x37
        /*0002*/ 	.short	(.L_464 - .L_463)
.L_463:
        /*0004*/ 	.word	0x00000082


	//----- nvinfo : EIATTR_KPARAM_INFO
	.align		4
.L_464:
        /*0008*/ 	.byte	0x04, 0x17
        /*000a*/ 	.short	(.L_466 - .L_465)
.L_465:
        /*000c*/ 	.word	0x00000000
        /*0010*/ 	.short	0x0000
        /*0012*/ 	.short	0x0070
        /*0014*/ 	.byte	0x00, 0xf0, 0x01, 0x2a


	//----- nvinfo : EIATTR_SPARSE_MMA_MASK
	.align		4
.L_466:
        /*0018*/ 	.byte	0x03, 0x50
        /*001a*/ 	.short	0x0000


	//----- nvinfo : EIATTR_MAXREG_COUNT
	.align		4
        /*001c*/ 	.byte	0x03, 0x1b
        /*001e*/ 	.short	0x00a8


	//----- nvinfo : EIATTR_NUM_BARRIERS
	.align		4
        /*0020*/ 	.byte	0x02, 0x4c
        /*0022*/ 	.byte	0x10
	.zero		1


	//----- nvinfo : EIATTR_EXTERNS
	.align		4
        /*0024*/ 	.byte	0x04, 0x0f
        /*0026*/ 	.short	(.L_468 - .L_467)


	//   ....[0]....
	.align		4
.L_467:
        /*0028*/ 	.word	index@(__assertfail)


	//----- nvinfo : EIATTR_ANNOTATIONS
	.align		4
.L_468:
        /*002c*/ 	.byte	0x04, 0x55
        /*002e*/ 	.short	(.L_470 - .L_469)


	//   ....[0]....
.L_469:
        /* <DEDUP_REMOVED lines=37> */
        /*0274*/ 	.byte	0xf0, 0xc2, 0x02, 0x00, 0x01, 0x00, 0x00, 0x00, 0x80, 0xc4, 0x02, 0x00


	//----- nvinfo : EIATTR_MERCURY_ISA_VERSION
	.align		4
.L_470:
        /*0280*/ 	.byte	0x03, 0x5f
        /*0282*/ 	.short	0x0101


	//----- nvinfo : EIATTR_UNUSED_LOAD_BYTE_OFFSET
	.align		4
        /*0284*/ 	.byte	0x04, 0x44
        /*0286*/ 	.short	(.L_472 - .L_471)


	//   ....[0]....
.L_471:
        /*0288*/ 	.word	0x00000a50
        /*028c*/ 	.word	0x0000fff0


	//   ....[1]....
        /*0290*/ 	.word	0x00021840
        /*0294*/ 	.word	0x0000fff0


	//----- nvinfo : EIATTR_INT_WARP_WIDE_INSTR_OFFSETS
	.align		4
.L_472:
        /*0298*/ 	.byte	0x04, 0x31
        /*029a*/ 	.short	(.L_474 - .L_473)


	//   ....[0]....
.L_473:
        /*029c*/ 	.word	0x00000130


	//   ....[1]....
        /*02a0*/ 	.word	0x00000170


	//   ....[2]....
        /*02a4*/ 	.word	0x000001e0


	//   ....[3]....
        /*02a8*/ 	.word	0x00027d00


	//   ....[4]....
        /*02ac*/ 	.word	0x00027d90


	//   ....[5]....
        /*02b0*/ 	.word	0x0002ac00


	//   ....[6]....
        /*02b4*/ 	.word	0x0002ac90


	//----- nvinfo : EIATTR_COOP_GROUP_MASK_REGIDS
	.align		4
.L_474:
        /*02b8*/ 	.byte	0x04, 0x29
        /*02ba*/ 	.short	(.L_476 - .L_475)


	//   ....[0]....
.L_475:
        /*02bc*/ 	.word	0xffffffff


	//   ....[1]....
        /*02c0*/ 	.word	0xffffffff


	//   ....[2]....
        /*02c4*/ 	.word	0xffffffff


	//   ....[3]....
        /*02c8*/ 	.word	0xffffffff


	//   ....[4]....
        /*02cc*/ 	.word	0xffffffff


	//   ....[5]....
        /*02d0*/ 	.word	0xffffffff


	//   ....[6]....
        /*02d4*/ 	.word	0xffffffff


	//   ....[7]....
        /*02d8*/ 	.word	0xffffffff


	//   ....[8]....
        /*02dc*/ 	.word	0xffffffff


	//   ....[9]....
        /*02e0*/ 	.word	0xffffffff


	//   ....[10]....
        /*02e4*/ 	.word	0xffffffff


	//   ....[11]....
        /*02e8*/ 	.word	0xffffffff


	//   ....[12]....
        /*02ec*/ 	.word	0xffffffff


	//   ....[13]....
        /*02f0*/ 	.word	0xffffffff


	//   ....[14]....
        /*02f4*/ 	.word	0xffffffff


	//   ....[15]....
        /*02f8*/ 	.word	0xffffffff


	//   ....[16]....
        /*02fc*/ 	.word	0xffffffff


	//   ....[17]....
        /*0300*/ 	.word	0xffffffff


	//   ....[18]....
        /*0304*/ 	.word	0xffffffff


	//   ....[19]....
        /*0308*/ 	.word	0xffffffff


	//   ....[20]....
        /*030c*/ 	.word	0xffffffff


	//   ....[21]....
        /*0310*/ 	.word	0xffffffff


	//   ....[22]....
        /*0314*/ 	.word	0xffffffff


	//   ....[23]....
        /*0318*/ 	.word	0xffffffff


	//   ....[24]....
        /*031c*/ 	.word	0xffffffff


	//   ....[25]....
        /*0320*/ 	.word	0xffffffff


	//   ....[26]....
        /*0324*/ 	.word	0xffffffff


	//   ....[27]....
        /*0328*/ 	.word	0xffffffff


	//   ....[28]....
        /*032c*/ 	.word	0xffffffff


	//   ....[29]....
        /*0330*/ 	.word	0xffffffff


	//   ....[30]....
        /*0334*/ 	.word	0xffffffff


	//   ....[31]....
        /*0338*/ 	.word	0xffffffff


	//   ....[32]....
        /*033c*/ 	.word	0xffffffff


	//   ....[33]....
        /*0340*/ 	.word	0xffffffff


	//   ....[34]....
        /*0344*/ 	.word	0xffffffff


	//   ....[35]....
        /*0348*/ 	.word	0xffffffff


	//   ....[36]....
        /*034c*/ 	.word	0xffffffff


	//   ....[37]....
        /*0350*/ 	.word	0xffffffff


	//   ....[38]....
        /*0354*/ 	.word	0xffffffff


	//   ....[39]....
        /*0358*/ 	.word	0xffffffff


	//   ....[40]....
        /*035c*/ 	.word	0xffffffff


	//   ....[41]....
        /*0360*/ 	.word	0xffffffff


	//   ....[42]....
        /*0364*/ 	.word	0xffffffff


	//   ....[43]....
        /*0368*/ 	.word	0xffffffff


	//   ....[44]....
        /*036c*/ 	.word	0xffffffff


	//   ....[45]....
        /*0370*/ 	.word	0xffffffff


	//   ....[46]....
        /*0374*/ 	.word	0xffffffff


	//   ....[47]....
        /*0378*/ 	.word	0xffffffff


	//   ....[48]....
        /*037c*/ 	.word	0xffffffff


	//   ....[49]....
        /*0380*/ 	.word	0xffffffff


	//   ....[50]....
        /*0384*/ 	.word	0xffffffff


	//   ....[51]....
        /*0388*/ 	.word	0xffffffff


	//   ....[52]....
        /*038c*/ 	.word	0xffffffff


	//   ....[53]....
        /*0390*/ 	.word	0xffffffff


	//   ....[54]....
        /*0394*/ 	.word	0xffffffff


	//   ....[55]....
        /*0398*/ 	.word	0xffffffff


	//   ....[56]....
        /*039c*/ 	.word	0xffffffff


	//   ....[57]....
        /*03a0*/ 	.word	0xffffffff


	//   ....[58]....
        /*03a4*/ 	.word	0xffffffff


	//   ....[59]....
        /*03a8*/ 	.word	0xffffffff


	//   ....[60]....
        /*03ac*/ 	.word	0xffffffff


	//   ....[61]....
        /*03b0*/ 	.word	0xffffffff


	//   ....[62]....
        /*03b4*/ 	.word	0xffffffff


	//   ....[63]....
        /*03b8*/ 	.word	0xffffffff


	//   ....[64]....
        /*03bc*/ 	.word	0xffffffff


	//   ....[65]....
        /*03c0*/ 	.word	0xffffffff


	//   ....[66]....
        /*03c4*/ 	.word	0xffffffff


	//   ....[67]....
        /*03c8*/ 	.word	0xffffffff


	//   ....[68]....
        /*03cc*/ 	.word	0xffffffff


	//   ....[69]....
        /*03d0*/ 	.word	0xffffffff


	//   ....[70]....
        /*03d4*/ 	.word	0xffffffff


	//   ....[71]....
        /*03d8*/ 	.word	0xffffffff


	//   ....[72]....
        /*03dc*/ 	.word	0xffffffff


	//   ....[73]....
        /*03e0*/ 	.word	0xffffffff


	//   ....[74]....
        /*03e4*/ 	.word	0xffffffff


	//   ....[75]....
        /*03e8*/ 	.word	0xffffffff


	//   ....[76]....
        /*03ec*/ 	.word	0xffffffff


	//   ....[77]....
        /*03f0*/ 	.word	0xffffffff


	//   ....[78]....
        /*03f4*/ 	.word	0xffffffff


	//   ....[79]....
        /*03f8*/ 	.word	0xffffffff


	//   ....[80]....
        /*03fc*/ 	.word	0xffffffff


	//   ....[81]....
        /*0400*/ 	.word	0xffffffff


	//   ....[82]....
        /*0404*/ 	.word	0xffffffff


	//   ....[83]....
        /*0408*/ 	.word	0xffffffff


	//   ....[84]....
        /*040c*/ 	.word	0xffffffff


	//   ....[85]....
        /*0410*/ 	.word	0xffffffff


	//   ....[86]....
        /*0414*/ 	.word	0xffffffff


	//   ....[87]....
        /*0418*/ 	.word	0xffffffff


	//   ....[88]....
        /*041c*/ 	.word	0xffffffff


	//   ....[89]....
        /*0420*/ 	.word	0xffffffff


	//   ....[90]....
        /*0424*/ 	.word	0xffffffff


	//   ....[91]....
        /*0428*/ 	.word	0xffffffff


	//   ....[92]....
        /*042c*/ 	.word	0xffffffff


	//   ....[93]....
        /*0430*/ 	.word	0xffffffff


	//   ....[94]....
        /*0434*/ 	.word	0xffffffff


	//   ....[95]....
        /*0438*/ 	.word	0xffffffff


	//   ....[96]....
        /*043c*/ 	.word	0xffffffff


	//   ....[97]....
        /*0440*/ 	.word	0xffffffff


	//   ....[98]....
        /*0444*/ 	.word	0xffffffff


	//   ....[99]....
        /*0448*/ 	.word	0xffffffff


	//   ....[100]....
        /*044c*/ 	.word	0xffffffff


	//   ....[101]....
        /*0450*/ 	.word	0xffffffff


	//   ....[102]....
        /*0454*/ 	.word	0xffffffff


	//   ....[103]....
        /*0458*/ 	.word	0xffffffff


	//   ....[104]....
        /*045c*/ 	.word	0xffffffff


	//   ....[105]....
        /*0460*/ 	.word	0xffffffff


	//   ....[106]....
        /*0464*/ 	.word	0xffffffff


	//   ....[107]....
        /*0468*/ 	.word	0xffffffff


	//   ....[108]....
        /*046c*/ 	.word	0xffffffff


	//   ....[109]....
        /*0470*/ 	.word	0xffffffff


	//   ....[110]....
        /*0474*/ 	.word	0xffffffff


	//   ....[111]....
        /*0478*/ 	.word	0xffffffff


	//   ....[112]....
        /*047c*/ 	.word	0xffffffff


	//   ....[113]....
        /*0480*/ 	.word	0xffffffff


	//   ....[114]....
        /*0484*/ 	.word	0xffffffff


	//   ....[115]....
        /*0488*/ 	.word	0xffffffff


	//   ....[116]....
        /*048c*/ 	.word	0xffffffff


	//   ....[117]....
        /*0490*/ 	.word	0xffffffff


	//   ....[118]....
        /*0494*/ 	.word	0xffffffff


	//   ....[119]....
        /*0498*/ 	.word	0xffffffff


	//   ....[120]....
        /*049c*/ 	.word	0xffffffff


	//   ....[121]....
        /*04a0*/ 	.word	0xffffffff


	//   ....[122]....
        /*04a4*/ 	.word	0xffffffff


	//   ....[123]....
        /*04a8*/ 	.word	0xffffffff


	//   ....[124]....
        /*04ac*/ 	.word	0xffffffff


	//   ....[125]....
        /*04b0*/ 	.word	0xffffffff


	//   ....[126]....
        /*04b4*/ 	.word	0xffffffff


	//   ....[127]....
        /*04b8*/ 	.word	0xffffffff


	//   ....[128]....
        /*04bc*/ 	.word	0xffffffff


	//   ....[129]....
        /*04c0*/ 	.word	0xffffffff


	//   ....[130]....
        /*04c4*/ 	.word	0xffffffff


	//   ....[131]....
        /*04c8*/ 	.word	0xffffffff


	//   ....[132]....
        /*04cc*/ 	.word	0xffffffff


	//   ....[133]....
        /*04d0*/ 	.word	0xffffffff


	//   ....[134]....
        /*04d4*/ 	.word	0xffffffff


	//   ....[135]....
        /*04d8*/ 	.word	0xffffffff


	//   ....[136]....
        /*04dc*/ 	.word	0xffffffff


	//   ....[137]....
        /*04e0*/ 	.word	0xffffffff


	//   ....[138]....
        /*04e4*/ 	.word	0xffffffff


	//   ....[139]....
        /*04e8*/ 	.word	0xffffffff


	//   ....[140]....
        /*04ec*/ 	.word	0xffffffff


	//   ....[141]....
        /*04f0*/ 	.word	0xffffffff


	//   ....[142]....
        /*04f4*/ 	.word	0xffffffff


	//   ....[143]....
        /*04f8*/ 	.word	0xffffffff


	//   ....[144]....
        /*04fc*/ 	.word	0xffffffff


	//   ....[145]....
        /*0500*/ 	.word	0xffffffff


	//   ....[146]....
        /*0504*/ 	.word	0xffffffff


	//   ....[147]....
        /*0508*/ 	.word	0xffffffff


	//   ....[148]....
        /*050c*/ 	.word	0xffffffff


	//   ....[149]....
        /*0510*/ 	.word	0xffffffff


	//   ....[150]....
        /*0514*/ 	.word	0xffffffff


	//   ....[151]....
        /*0518*/ 	.word	0xffffffff


	//   ....[152]....
        /*051c*/ 	.word	0xffffffff


	//   ....[153]....
        /*0520*/ 	.word	0xffffffff


	//   ....[154]....
        /*0524*/ 	.word	0xffffffff


	//   ....[155]....
        /*0528*/ 	.word	0xffffffff


	//   ....[156]....
        /*052c*/ 	.word	0xffffffff


	//   ....[157]....
        /*0530*/ 	.word	0xffffffff


	//   ....[158]....
        /*0534*/ 	.word	0xffffffff


	//   ....[159]....
        /*0538*/ 	.word	0xffffffff


	//   ....[160]....
        /*053c*/ 	.word	0xffffffff


	//   ....[161]....
        /*0540*/ 	.word	0xffffffff


	//   ....[162]....
        /*0544*/ 	.word	0xffffffff


	//   ....[163]....
        /*0548*/ 	.word	0xffffffff


	//   ....[164]....
        /*054c*/ 	.word	0xffffffff


	//   ....[165]....
        /*0550*/ 	.word	0xffffffff


	//   ....[166]....
        /*0554*/ 	.word	0xffffffff


	//   ....[167]....
        /*0558*/ 	.word	0xffffffff


	//   ....[168]....
        /*055c*/ 	.word	0xffffffff


	//   ....[169]....
        /*0560*/ 	.word	0xffffffff


	//   ....[170]....
        /*0564*/ 	.word	0xffffffff


	//   ....[171]....
        /*0568*/ 	.word	0xffffffff


	//   ....[172]....
        /*056c*/ 	.word	0xffffffff


	//   ....[173]....
        /*0570*/ 	.word	0xffffffff


	//   ....[174]....
        /*0574*/ 	.word	0xffffffff


	//   ....[175]....
        /*0578*/ 	.word	0xffffffff


	//   ....[176]....
        /*057c*/ 	.word	0xffffffff


	//   ....[177]....
        /*0580*/ 	.word	0xffffffff


	//   ....[178]....
        /*0584*/ 	.word	0xffffffff


	//   ....[179]....
        /*0588*/ 	.word	0xffffffff


	//   ....[180]....
        /*058c*/ 	.word	0xffffffff


	//   ....[181]....
        /*0590*/ 	.word	0xffffffff


	//   ....[182]....
        /*0594*/ 	.word	0xffffffff


	//   ....[183]....
        /*0598*/ 	.word	0xffffffff


	//   ....[184]....
        /*059c*/ 	.word	0xffffffff


	//   ....[185]....
        /*05a0*/ 	.word	0xffffffff


	//   ....[186]....
        /*05a4*/ 	.word	0xffffffff


	//   ....[187]....
        /*05a8*/ 	.word	0xffffffff


	//   ....[188]....
        /*05ac*/ 	.word	0xffffffff


	//   ....[189]....
        /*05b0*/ 	.word	0xffffffff


	//   ....[190]....
        /*05b4*/ 	.word	0xffffffff


	//   ....[191]....
        /*05b8*/ 	.word	0x0500000f


	//   ....[192]....
        /*05bc*/ 	.word	0x0500000f


	//   ....[193]....
        /*05c0*/ 	.word	0x0500000f


	//   ....[194]....
        /*05c4*/ 	.word	0x0500000f


	//   ....[195]....
        /*05c8*/ 	.word	0x0500000f


	//   ....[196]....
        /*05cc*/ 	.word	0x0500000f


	//   ....[197]....
        /*05d0*/ 	.word	0x0500000f


	//   ....[198]....
        /*05d4*/ 	.word	0x0500000f


	//   ....[199]....
        /*05d8*/ 	.word	0x0500000f


	//   ....[200]....
        /*05dc*/ 	.word	0x0500000f


	//   ....[201]....
        /*05e0*/ 	.word	0x0500000f


	//   ....[202]....
        /*05e4*/ 	.word	0x0500000f


	//   ....[203]....
        /*05e8*/ 	.word	0x0500000f


	//   ....[204]....
        /*05ec*/ 	.word	0x0500000f


	//   ....[205]....
        /*05f0*/ 	.word	0x0500000f


	//   ....[206]....
        /*05f4*/ 	.word	0x0500000f


	//   ....[207]....
        /*05f8*/ 	.word	0x0500000f


	//   ....[208]....
        /*05fc*/ 	.word	0x0500000f


	//   ....[209]....
        /*0600*/ 	.word	0x0500000f


	//   ....[210]....
        /*0604*/ 	.word	0x0500000f


	//   ....[211]....
        /*0608*/ 	.word	0x0500000f


	//   ....[212]....
        /*060c*/ 	.word	0x0500000f


	//   ....[213]....
        /*0610*/ 	.word	0x0500000f


	//   ....[214]....
        /*0614*/ 	.word	0x0500000f


	//   ....[215]....
        /*0618*/ 	.word	0x0500000f


	//   ....[216]....
        /*061c*/ 	.word	0x0500000f


	//   ....[217]....
        /*0620*/ 	.word	0x0500000f


	//   ....[218]....
        /*0624*/ 	.word	0x0500000f


	//   ....[219]....
        /*0628*/ 	.word	0x0500000f


	//   ....[220]....
        /*062c*/ 	.word	0x0500000f


	//   ....[221]....
        /*0630*/ 	.word	0x0500000f


	//   ....[222]....
        /*0634*/ 	.word	0x0500000f


	//   ....[223]....
        /*0638*/ 	.word	0x0500000f


	//   ....[224]....
        /*063c*/ 	.word	0x0500000f


	//   ....[225]....
        /*0640*/ 	.word	0x0500000f


	//   ....[226]....
        /*0644*/ 	.word	0x0500000f


	//   ....[227]....
        /*0648*/ 	.word	0x0500000f


	//   ....[228]....
        /*064c*/ 	.word	0x0500000f


	//   ....[229]....
        /*0650*/ 	.word	0x0500000f


	//   ....[230]....
        /*0654*/ 	.word	0x0500000f


	//   ....[231]....
        /*0658*/ 	.word	0x0500000f


	//   ....[232]....
        /*065c*/ 	.word	0x0500000f


	//   ....[233]....
        /*0660*/ 	.word	0x0500000f


	//   ....[234]....
        /*0664*/ 	.word	0x0500000f


	//   ....[235]....
        /*0668*/ 	.word	0x0500000f


	//   ....[236]....
        /*066c*/ 	.word	0x0500000f


	//   ....[237]....
        /*0670*/ 	.word	0x0500000f


	//   ....[238]....
        /*0674*/ 	.word	0x0500000f


	//   ....[239]....
        /*0678*/ 	.word	0x0500000f


	//   ....[240]....
        /*067c*/ 	.word	0x0500000f


	//   ....[241]....
        /*0680*/ 	.word	0x0500000f


	//   ....[242]....
        /*0684*/ 	.word	0x0500000f


	//   ....[243]....
        /*0688*/ 	.word	0x0500000f


	//   ....[244]....
        /*068c*/ 	.word	0x0500000f


	//   ....[245]....
        /*0690*/ 	.word	0x0500000f


	//   ....[246]....
        /*0694*/ 	.word	0x0500000f


	//   ....[247]....
        /*0698*/ 	.word	0x0500000f


	//   ....[248]....
        /*069c*/ 	.word	0x0500000f


	//   ....[249]....
        /*06a0*/ 	.word	0x0500000f


	//   ....[250]....
        /*06a4*/ 	.word	0x0500000f


	//   ....[251]....
        /*06a8*/ 	.word	0x0500000f


	//   ....[252]....
        /*06ac*/ 	.word	0x0500000f


	//   ....[253]....
        /*06b0*/ 	.word	0x0500000f


	//   ....[254]....
        /*06b4*/ 	.word	0x0500000f


	//   ....[255]....
        /*06b8*/ 	.word	0x0500000f


	//   ....[0]....
        /*06bc*/ 	.word	0x0500000f


	//   ....[1]....
        /*06c0*/ 	.word	0x0500000f


	//   ....[2]....
        /*06c4*/ 	.word	0x0500000f


	//   ....[3]....
        /*06c8*/ 	.word	0x0500000f


	//   ....[4]....
        /*06cc*/ 	.word	0x0500000f


	//   ....[5]....
        /*06d0*/ 	.word	0x0500000f


	//   ....[6]....
        /*06d4*/ 	.word	0x0500000f


	//   ....[7]....
        /*06d8*/ 	.word	0x0500000f


	//   ....[8]....
        /*06dc*/ 	.word	0x0500000f


	//   ....[9]....
        /*06e0*/ 	.word	0x0500000f


	//   ....[10]....
        /*06e4*/ 	.word	0x0500000f


	//   ....[11]....
        /*06e8*/ 	.word	0x0500000f


	//   ....[12]....
        /*06ec*/ 	.word	0x0500000f


	//   ....[13]....
        /*06f0*/ 	.word	0x0500000f


	//   ....[14]....
        /*06f4*/ 	.word	0x0500000f


	//   ....[15]....
        /*06f8*/ 	.word	0x0500000f


	//   ....[16]....
        /*06fc*/ 	.word	0x0500000f


	//   ....[17]....
        /*0700*/ 	.word	0x0500000f


	//   ....[18]....
        /*0704*/ 	.word	0x0500000f


	//   ....[19]....
        /*0708*/ 	.word	0x0500000f


	//   ....[20]....
        /*070c*/ 	.word	0x0500000f


	//   ....[21]....
        /*0710*/ 	.word	0x0500000f


	//   ....[22]....
        /*0714*/ 	.word	0x0500000f


	//   ....[23]....
        /*0718*/ 	.word	0x0500000f


	//   ....[24]....
        /*071c*/ 	.word	0x0500000f


	//   ....[25]....
        /*0720*/ 	.word	0x0500000f


	//   ....[26]....
        /*0724*/ 	.word	0x0500000f


	//   ....[27]....
        /*0728*/ 	.word	0x0500000f


	//   ....[28]....
        /*072c*/ 	.word	0x0500000f


	//   ....[29]....
        /*0730*/ 	.word	0x0500000f


	//   ....[30]....
        /*0734*/ 	.word	0x0500000f


	//   ....[31]....
        /*0738*/ 	.word	0x0500000f


	//   ....[32]....
        /*073c*/ 	.word	0x0500000f


	//   ....[33]....
        /*0740*/ 	.word	0x0500000f


	//   ....[34]....
        /*0744*/ 	.word	0x0500000f


	//   ....[35]....
        /*0748*/ 	.word	0x0500000f


	//   ....[36]....
        /*074c*/ 	.word	0x0500000f


	//   ....[37]....
        /*0750*/ 	.word	0x0500000f


	//   ....[38]....
        /*0754*/ 	.word	0x0500000f


	//   ....[39]....
        /*0758*/ 	.word	0x0500000f


	//   ....[40]....
        /*075c*/ 	.word	0x0500000f


	//   ....[41]....
        /*0760*/ 	.word	0x0500000f


	//   ....[42]....
        /*0764*/ 	.word	0x0500000f


	//   ....[43]....
        /*0768*/ 	.word	0x0500000f


	//   ....[44]....
        /*076c*/ 	.word	0x0500000f


	//   ....[45]....
        /*0770*/ 	.word	0x0500000f


	//   ....[46]....
        /*0774*/ 	.word	0x0500000f


	//   ....[47]....
        /*0778*/ 	.word	0x0500000f


	//----- nvinfo : EIATTR_COOP_GROUP_INSTR_OFFSETS
	.align		4
.L_476:
        /*077c*/ 	.byte	0x04, 0x28
        /*077e*/ 	.short	(.L_478 - .L_477)


	//   ....[0]....
.L_477:
        /*0780*/ 	.word	0x00000060


	//   ....[1]....
        /*0784*/ 	.word	0x00000140


	//   ....[2]....
        /*0788*/ 	.word	0x00000190


	//   ....[3]....
        /*078c*/ 	.word	0x000003c0


	//   ....[4]....
        /*0790*/ 	.word	0x00000520


	//   ....[5]....
        /*0794*/ 	.word	0x00000640


	//   ....[6]....
        /*0798*/ 	.word	0x000007a0


	//   ....[7]....
        /*079c*/ 	.word	0x00003f30


	//   ....[8]....
        /*07a0*/ 	.word	0x00003f40


	//   ....[9]....
        /*07a4*/ 	.word	0x000055f0


	//   ....[10]....
        /*07a8*/ 	.word	0x00005600


	//   ....[11]....
        /*07ac*/ 	.word	0x00007770


	//   ....[12]....
        /*07b0*/ 	.word	0x00007780


	//   ....[13]....
        /*07b4*/ 	.word	0x00008f60


	//   ....[14]....
        /*07b8*/ 	.word	0x00008f70


	//   ....[15]....
        /*07bc*/ 	.word	0x0000a990


	//   ....[16]....
        /*07c0*/ 	.word	0x0000a9a0


	//   ....[17]....
        /*07c4*/ 	.word	0x0000ac30


	//   ....[18]....
        /*07c8*/ 	.word	0x0000ac40


	//   ....[19]....
        /*07cc*/ 	.word	0x0000b170


	//   ....[20]....
        /*07d0*/ 	.word	0x0000b190


	//   ....[21]....
        /*07d4*/ 	.word	0x0000b310


	//   ....[22]....
        /*07d8*/ 	.word	0x0000b330


	//   ....[23]....
        /*07dc*/ 	.word	0x0000bf00


	//   ....[24]....
        /*07e0*/ 	.word	0x0000c650


	//   ....[25]....
        /*07e4*/ 	.word	0x0000c660


	//   ....[26]....
        /*07e8*/ 	.word	0x0000c670


	//   ....[27]....
        /*07ec*/ 	.word	0x0000c680


	//   ....[28]....
        /*07f0*/ 	.word	0x0000cef0


	//   ....[29]....
        /*07f4*/ 	.word	0x0000cf00


	//   ....[30]....
        /*07f8*/ 	.word	0x0000cf10


	//   ....[31]....
        /*07fc*/ 	.word	0x0000cf20


	//   ....[32]....
        /*0800*/ 	.word	0x00010020


	//   ....[33]....
        /*0804*/ 	.word	0x00010030


	//   ....[34]....
        /*0808*/ 	.word	0x00010040


	//   ....[35]....
        /*080c*/ 	.word	0x00010050


	//   ....[36]....
        /*0810*/ 	.word	0x00010700


	//   ....[37]....
        /*0814*/ 	.word	0x00010710


	//   ....[38]....
        /*0818*/ 	.word	0x00010720


	//   ....[39]....
        /*081c*/ 	.word	0x00010730


	//   ....[40]....
        /*0820*/ 	.word	0x00014570


	//   ....[41]....
        /*0824*/ 	.word	0x00014a50


	//   ....[42]....
        /*0828*/ 	.word	0x00015790


	//   ....[43]....
        /*082c*/ 	.word	0x000158d0


	//   ....[44]....
        /*0830*/ 	.word	0x00015df0


	//   ....[45]....
        /*0834*/ 	.word	0x00015e70


	//   ....[46]....
        /*0838*/ 	.word	0x000180a0


	//   ....[47]....
        /*083c*/ 	.word	0x00018620


	//   ....[48]....
        /*0840*/ 	.word	0x00019480


	//   ....[49]....
        /*0844*/ 	.word	0x00019590


	//   ....[50]....
        /*0848*/ 	.word	0x00019ba0


	//   ....[51]....
        /*084c*/ 	.word	0x00019bf0


	//   ....[52]....
        /*0850*/ 	.word	0x0001c370


	//   ....[53]....
        /*0854*/ 	.word	0x0001c390


	//   ....[54]....
        /*0858*/ 	.word	0x0001c3b0


	//   ....[55]....
        /*085c*/ 	.word	0x0001c3d0


	//   ....[56]....
        /*0860*/ 	.word	0x0001e500


	//   ....[57]....
        /*0864*/ 	.word	0x0001eb00


	//   ....[58]....
        /*0868*/ 	.word	0x0001f8e0


	//   ....[59]....
        /*086c*/ 	.word	0x0001f9f0


	//   ....[60]....
        /*0870*/ 	.word	0x0001ffe0


	//   ....[61]....
        /*0874*/ 	.word	0x00020060


	//   ....[62]....
        /*0878*/ 	.word	0x00021120


	//   ....[63]....
        /*087c*/ 	.word	0x000211a0


	//   ....[64]....
        /*0880*/ 	.word	0x000211d0


	//   ....[65]....
        /*0884*/ 	.word	0x000211e0


	//   ....[66]....
        /*0888*/ 	.word	0x000222f0


	//   ....[67]....
        /*088c*/ 	.word	0x00022300


	//   ....[68]....
        /*0890*/ 	.word	0x00022310


	//   ....[69]....
        /*0894*/ 	.word	0x00022320


	//   ....[70]....
        /*0898*/ 	.word	0x000229e0


	//   ....[71]....
        /*089c*/ 	.word	0x00022a20


	//   ....[72]....
        /*08a0*/ 	.word	0x00022af0


	//   ....[73]....
        /*08a4*/ 	.word	0x00022b10


	//   ....[74]....
        /*08a8*/ 	.word	0x00022bd0


	//   ....[75]....
        /*08ac*/ 	.word	0x00022bf0


	//   ....[76]....
        /*08b0*/ 	.word	0x00022cc0


	//   ....[77]....
        /*08b4*/ 	.word	0x00022ce0


	//   ....[78]....
        /*08b8*/ 	.word	0x00023160


	//   ....[79]....
        /*08bc*/ 	.word	0x00023180


	//   ....[80]....
        /*08c0*/ 	.word	0x000235c0


	//   ....[81]....
        /*08c4*/ 	.word	0x000235d0


	//   ....[82]....
        /*08c8*/ 	.word	0x00024240


	//   ....[83]....
        /*08cc*/ 	.word	0x00024250


	//   ....[84]....
        /*08d0*/ 	.word	0x00024310


	//   ....[85]....
        /*08d4*/ 	.word	0x00024330


	//   ....[86]....
        /*08d8*/ 	.word	0x000243f0


	//   ....[87]....
        /*08dc*/ 	.word	0x00024410


	//   ....[88]....
        /*08e0*/ 	.word	0x000244e0


	//   ....[89]....
        /*08e4*/ 	.word	0x00024500


	//   ....[90]....
        /*08e8*/ 	.word	0x00024650


	//   ....[91]....
        /*08ec*/ 	.word	0x00024840


	//   ....[92]....
        /*08f0*/ 	.word	0x00024870


	//   ....[93]....
        /*08f4*/ 	.word	0x000248a0


	//   ....[94]....
        /*08f8*/ 	.word	0x000248d0


	//   ....[95]....
        /*08fc*/ 	.word	0x00024900


	//   ....[96]....
        /*0900*/ 	.word	0x00024930


	//   ....[97]....
        /*0904*/ 	.word	0x00024ac0


	//   ....[98]....
        /*0908*/ 	.word	0x00024af0


	//   ....[99]....
        /*090c*/ 	.word	0x00024b20


	//   ....[100]....
        /*0910*/ 	.word	0x00024b50


	//   ....[101]....
        /*0914*/ 	.word	0x00024b80


	//   ....[102]....
        /*0918*/ 	.word	0x00024bb0


	//   ....[103]....
        /*091c*/ 	.word	0x00024c40


	//   ....[104]....
        /*0920*/ 	.word	0x00024c70


	//   ....[105]....
        /*0924*/ 	.word	0x00024c80


	//   ....[106]....
        /*0928*/ 	.word	0x00024cc0


	//   ....[107]....
        /*092c*/ 	.word	0x00026430


	//   ....[108]....
        /*0930*/ 	.word	0x00028960


	//   ....[109]....
        /*0934*/ 	.word	0x00028980


	//   ....[110]....
        /*0938*/ 	.word	0x00028a30


	//   ....[111]....
        /*093c*/ 	.word	0x00028a50


	//   ....[112]....
        /*0940*/ 	.word	0x00028af0


	//   ....[113]....
        /*0944*/ 	.word	0x00028b10


	//   ....[114]....
        /*0948*/ 	.word	0x00028bb0


	//   ....[115]....
        /*094c*/ 	.word	0x00028bd0


	//   ....[116]....
        /*0950*/ 	.word	0x00028c70


	//   ....[117]....
        /*0954*/ 	.word	0x00028c90


	//   ....[118]....
        /*0958*/ 	.word	0x00028ca0


	//   ....[119]....
        /*095c*/ 	.word	0x00028d30


	//   ....[120]....
        /*0960*/ 	.word	0x000294d0


	//   ....[121]....
        /*0964*/ 	.word	0x00029500


	//   ....[122]....
        /*0968*/ 	.word	0x00029520


	//   ....[123]....
        /*096c*/ 	.word	0x000295b0


	//   ....[124]....
        /*0970*/ 	.word	0x000295c0


	//   ....[125]....
        /*0974*/ 	.word	0x00029660


	//   ....[126]....
        /*0978*/ 	.word	0x00029670


	//   ....[127]....
        /*097c*/ 	.word	0x00029710


	//   ....[128]....
        /*0980*/ 	.word	0x00029720


	//   ....[129]....
        /*0984*/ 	.word	0x000297c0


	//   ....[130]....
        /*0988*/ 	.word	0x000297d0


	//   ....[131]....
        /*098c*/ 	.word	0x00029870


	//   ....[132]....
        /*0990*/ 	.word	0x00029880


	//   ....[133]....
        /*0994*/ 	.word	0x00029920


	//   ....[134]....
        /*0998*/ 	.word	0x00029930


	//   ....[135]....
        /*099c*/ 	.word	0x00029940


	//   ....[136]....
        /*09a0*/ 	.word	0x0002a100


	//   ....[137]....
        /*09a4*/ 	.word	0x0002a110


	//   ....[138]....
        /*09a8*/ 	.word	0x0002a120


	//   ....[139]....
        /*09ac*/ 	.word	0x0002a1b0


	//   ....[140]....
        /*09b0*/ 	.word	0x0002a1c0


	//   ....[141]....
        /*09b4*/ 	.word	0x0002a220


	//   ....[142]....
        /*09b8*/ 	.word	0x0002a250


	//   ....[143]....
        /*09bc*/ 	.word	0x0002a290


	//   ....[144]....
        /*09c0*/ 	.word	0x0002a2c0


	//   ....[145]....
        /*09c4*/ 	.word	0x0002a300


	//   ....[146]....
        /*09c8*/ 	.word	0x0002a330


	//   ....[147]....
        /*09cc*/ 	.word	0x0002a370


	//   ....[148]....
        /*09d0*/ 	.word	0x0002a5e0


	//   ....[149]....
        /*09d4*/ 	.word	0x0002a600


	//   ....[150]....
        /*09d8*/ 	.word	0x0002a690


	//   ....[151]....
        /*09dc*/ 	.word	0x0002a6a0


	//   ....[152]....
        /*09e0*/ 	.word	0x0002a710


	//   ....[153]....
        /*09e4*/ 	.word	0x0002a720


	//   ....[154]....
        /*09e8*/ 	.word	0x0002a790


	//   ....[155]....
        /*09ec*/ 	.word	0x0002a7a0


	//   ....[156]....
        /*09f0*/ 	.word	0x0002a810


	//   ....[157]....
        /*09f4*/ 	.word	0x0002a820


	//   ....[158]....
        /*09f8*/ 	.word	0x0002a830


	//   ....[159]....
        /*09fc*/ 	.word	0x0002a8a0


	//   ....[160]....
        /*0a00*/ 	.word	0x0002ae10


	//   ....[161]....
        /*0a04*/ 	.word	0x0002ae40


	//   ....[162]....
        /*0a08*/ 	.word	0x0002ae60


	//   ....[163]....
        /*0a0c*/ 	.word	0x0002ae70


	//   ....[164]....
        /*0a10*/ 	.word	0x0002aeb0


	//   ....[165]....
        /*0a14*/ 	.word	0x0002aed0


	//   ....[166]....
        /*0a18*/ 	.word	0x0002af40


	//   ....[167]....
        /*0a1c*/ 	.word	0x0002af60


	//   ....[168]....
        /*0a20*/ 	.word	0x0002afc0


	//   ....[169]....
        /*0a24*/ 	.word	0x0002afe0


	//   ....[170]....
        /*0a28*/ 	.word	0x0002b030


	//   ....[171]....
        /*0a2c*/ 	.word	0x0002b050


	//   ....[172]....
        /*0a30*/ 	.word	0x0002b480


	//   ....[173]....
        /*0a34*/ 	.word	0x0002b4b0


	//   ....[174]....
        /*0a38*/ 	.word	0x0002b510


	//   ....[175]....
        /*0a3c*/ 	.word	0x0002b540


	//   ....[176]....
        /*0a40*/ 	.word	0x0002b570


	//   ....[177]....
        /*0a44*/ 	.word	0x0002b5a0


	//   ....[178]....
        /*0a48*/ 	.word	0x0002b5d0


	//   ....[179]....
        /*0a4c*/ 	.word	0x0002b600


	//   ....[180]....
        /*0a50*/ 	.word	0x0002b7a0


	//   ....[181]....
        /*0a54*/ 	.word	0x0002b7d0


	//   ....[182]....
        /*0a58*/ 	.word	0x0002b800


	//   ....[183]....
        /*0a5c*/ 	.word	0x0002b830


	//   ....[184]....
        /*0a60*/ 	.word	0x0002b860


	//   ....[185]....
        /*0a64*/ 	.word	0x0002b890


	//   ....[186]....
        /*0a68*/ 	.word	0x0002b950


	//   ....[187]....
        /*0a6c*/ 	.word	0x0002b970


	//   ....[188]....
        /*0a70*/ 	.word	0x0002b990


	//   ....[189]....
        /*0a74*/ 	.word	0x0002b9f0


	//   ....[190]....
        /*0a78*/ 	.word	0x0002c410


	//   ....[191]....
        /*0a7c*/ 	.word	0x0002c750


	//   ....[192]....
        /*0a80*/ 	.word	0x0002c7e0


	//   ....[193]....
        /*0a84*/ 	.word	0x0002c880


	//   ....[194]....
        /*0a88*/ 	.word	0x0002c910


	//   ....[195]....
        /*0a8c*/ 	.word	0x0002ca00


	//   ....[196]....
        /*0a90*/ 	.word	0x0002ca90


	//   ....[197]....
        /*0a94*/ 	.word	0x0002cb30


	//   ....[198]....
        /*0a98*/ 	.word	0x0002cbc0


	//   ....[199]....
        /*0a9c*/ 	.word	0x0002ccb0


	//   ....[200]....
        /*0aa0*/ 	.word	0x0002cd40


	//   ....[201]....
        /*0aa4*/ 	.word	0x0002cde0


	//   ....[202]....
        /*0aa8*/ 	.word	0x0002ce70


	//   ....[203]....
        /*0aac*/ 	.word	0x0002cf60


	//   ....[204]....
        /*0ab0*/ 	.word	0x0002cff0


	//   ....[205]....
        /*0ab4*/ 	.word	0x0002d040


	//   ....[206]....
        /*0ab8*/ 	.word	0x0002d090


	//   ....[207]....
        /*0abc*/ 	.word	0x0002d130


	//   ....[208]....
        /*0ac0*/ 	.word	0x0002d1c0


	//   ....[209]....
        /*0ac4*/ 	.word	0x0002d210


	//   ....[210]....
        /*0ac8*/ 	.word	0x0002d260


	//   ....[211]....
        /*0acc*/ 	.word	0x0002d350


	//   ....[212]....
        /*0ad0*/ 	.word	0x0002d3e0


	//   ....[213]....
        /*0ad4*/ 	.word	0x0002d430


	//   ....[214]....
        /*0ad8*/ 	.word	0x0002d480


	//   ....[215]....
        /*0adc*/ 	.word	0x0002d510


	//   ....[216]....
        /*0ae0*/ 	.word	0x0002d5a0


	//   ....[217]....
        /*0ae4*/ 	.word	0x0002d5f0


	//   ....[218]....
        /*0ae8*/ 	.word	0x0002d640


	//   ....[219]....
        /*0aec*/ 	.word	0x0002d9e0


	//   ....[220]....
        /*0af0*/ 	.word	0x0002dcc0


	//   ....[221]....
        /*0af4*/ 	.word	0x0002ddb0


	//   ....[222]....
        /*0af8*/ 	.word	0x0002de50


	//   ....[223]....
        /*0afc*/ 	.word	0x0002deb0


	//   ....[224]....
        /*0b00*/ 	.word	0x0002dfc0


	//   ....[225]....
        /*0b04*/ 	.word	0x0002e030


	//   ....[226]....
        /*0b08*/ 	.word	0x0002e140


	//   ....[227]....
        /*0b0c*/ 	.word	0x0002e1b0


	//   ....[228]....
        /*0b10*/ 	.word	0x0002e2c0


	//   ....[229]....
        /*0b14*/ 	.word	0x0002e330


	//   ....[230]....
        /*0b18*/ 	.word	0x0002e440


	//   ....[231]....
        /*0b1c*/ 	.word	0x0002e4b0


	//   ....[232]....
        /*0b20*/ 	.word	0x0002e550


	//   ....[233]....
        /*0b24*/ 	.word	0x0002e660


	//   ....[234]....
        /*0b28*/ 	.word	0x0002e6c0


	//   ....[235]....
        /*0b2c*/ 	.word	0x0002e720


	//   ....[236]....
        /*0b30*/ 	.word	0x0002e820


	//   ....[237]....
        /*0b34*/ 	.word	0x0002e880


	//   ....[238]....
        /*0b38*/ 	.word	0x0002e990


	//   ....[239]....
        /*0b3c*/ 	.word	0x0002e9f0


	//   ....[240]....
        /*0b40*/ 	.word	0x0002eb00


	//   ....[241]....
        /*0b44*/ 	.word	0x0002eb60


	//   ....[242]....
        /*0b48*/ 	.word	0x0002ec70


	//   ....[243]....
        /*0b4c*/ 	.word	0x0002ecd0


	//   ....[244]....
        /*0b50*/ 	.word	0x0002ede0


	//   ....[245]....
        /*0b54*/ 	.word	0x0002ee40


	//   ....[246]....
        /*0b58*/ 	.word	0x0002ef50


	//   ....[247]....
        /*0b5c*/ 	.word	0x0002efb0


	//   ....[248]....
        /*0b60*/ 	.word	0x0002f0a0


	//   ....[249]....
        /*0b64*/ 	.word	0x0002f1d0


	//   ....[250]....
        /*0b68*/ 	.word	0x0002f280


	//   ....[251]....
        /*0b6c*/ 	.word	0x0002f300


	//   ....[252]....
        /*0b70*/ 	.word	0x0002f3e0


	//   ....[253]....
        /*0b74*/ 	.word	0x0002f440


	//   ....[254]....
        /*0b78*/ 	.word	0x0002f510


	//   ....[255]....
        /*0b7c*/ 	.word	0x0002f570


	//   ....[0]....
        /*0b80*/ 	.word	0x0002f640


	//   ....[1]....
        /*0b84*/ 	.word	0x0002f6a0


	//   ....[2]....
        /*0b88*/ 	.word	0x0002f770


	//   ....[3]....
        /*0b8c*/ 	.word	0x0002f7d0


	//   ....[4]....
        /*0b90*/ 	.word	0x0002f8a0


	//   ....[5]....
        /*0b94*/ 	.word	0x0002f990


	//   ....[6]....
        /*0b98*/ 	.word	0x0002fa30


	//   ....[7]....
        /*0b9c*/ 	.word	0x0002fa90


	//   ....[8]....
        /*0ba0*/ 	.word	0x0002fb80


	//   ....[9]....
        /*0ba4*/ 	.word	0x0002fbe0


	//   ....[10]....
        /*0ba8*/ 	.word	0x0002fcc0


	//   ....[11]....
        /*0bac*/ 	.word	0x0002fd20


	//   ....[12]....
        /*0bb0*/ 	.word	0x0002fe00


	//   ....[13]....
        /*0bb4*/ 	.word	0x0002fe60


	//   ....[14]....
        /*0bb8*/ 	.word	0x0002ff40


	//   ....[15]....
        /*0bbc*/ 	.word	0x0002ffa0


	//   ....[16]....
        /*0bc0*/ 	.word	0x00030070


	//   ....[17]....
        /*0bc4*/ 	.word	0x000301a0


	//   ....[18]....
        /*0bc8*/ 	.word	0x000302a0


	//   ....[19]....
        /*0bcc*/ 	.word	0x00030330


	//   ....[20]....
        /*0bd0*/ 	.word	0x00030400


	//   ....[21]....
        /*0bd4*/ 	.word	0x00030460


	//   ....[22]....
        /*0bd8*/ 	.word	0x00030530


	//   ....[23]....
        /*0bdc*/ 	.word	0x00030590


	//   ....[24]....
        /*0be0*/ 	.word	0x00030670


	//   ....[25]....
        /*0be4*/ 	.word	0x000306d0


	//   ....[26]....
        /*0be8*/ 	.word	0x000307a0


	//   ....[27]....
        /*0bec*/ 	.word	0x00030800


	//   ....[28]....
        /*0bf0*/ 	.word	0x000308c0


	//   ....[29]....
        /*0bf4*/ 	.word	0x00030950


	//   ....[30]....
        /*0bf8*/ 	.word	0x000309f0


	//   ....[31]....
        /*0bfc*/ 	.word	0x00030b70


	//   ....[32]....
        /*0c00*/ 	.word	0x00030be0


	//   ....[33]....
        /*0c04*/ 	.word	0x00030c50


	//   ....[34]....
        /*0c08*/ 	.word	0x00030cc0


	//   ....[35]....
        /*0c0c*/ 	.word	0x00030d30


	//   ....[36]....
        /*0c10*/ 	.word	0x00030db0


	//   ....[37]....
        /*0c14*/ 	.word	0x00030e30


	//   ....[38]....
        /*0c18*/ 	.word	0x00030ec0


	//   ....[39]....
        /*0c1c*/ 	.word	0x00030f30


	//   ....[40]....
        /*0c20*/ 	.word	0x00030fa0


	//   ....[41]....
        /*0c24*/ 	.word	0x00031010


	//   ....[42]....
        /*0c28*/ 	.word	0x00031090


	//   ....[43]....
        /*0c2c*/ 	.word	0x00031100


	//   ....[44]....
        /*0c30*/ 	.word	0x00031190


	//   ....[45]....
        /*0c34*/ 	.word	0x000311f0


	//   ....[46]....
        /*0c38*/ 	.word	0x00031280


	//   ....[47]....
        /*0c3c*/ 	.word	0x000313b0


	//----- nvinfo : EIATTR_REG_RECONFIG
	.align		4
.L_478:
        /*0c40*/ 	.byte	0x01, 0x54
	.zero		2


	//----- nvinfo : EIATTR_SYSCALL_OFFSETS
	.align		4
        /*0c44*/ 	.byte	0x04, 0x46
        /*0c46*/ 	.short	(.L_480 - .L_479)


	//   ....[0]....
.L_479:
        /*0c48*/ 	.word	0x000022a0


	//   ....[1]....
        /*0c4c*/ 	.word	0x000023f0


	//   ....[2]....
        /*0c50*/ 	.word	0x0000c0a0


	//   ....[3]....
        /*0c54*/ 	.word	0x0000c3c0


	//   ....[4]....
        /*0c58*/ 	.word	0x00027ef0


	//   ....[5]....
        /*0c5c*/ 	.word	0x00028040


	//   ....[6]....
        /*0c60*/ 	.word	0x00028130


	//   ....[7]....
        /*0c64*/ 	.word	0x000290f0


	//----- nvinfo : EIATTR_MBARRIER_INSTR_OFFSETS
	.align		4
.L_480:
        /*0c68*/ 	.byte	0x04, 0x39
        /*0c6a*/ 	.short	(.L_482 - .L_481)


	//   ....[0]....
.L_481:
        /*0c6c*/ 	.word	0x00000270
        /*0c70*/ 	.word	0x000000ff
        /*0c74*/ 	.word	0x0002a800
        /*0c78*/ 	.short	0x0100
        /*0c7a*/ 	.byte	0x08
	.zero		1


	//   ....[1]....
        /*0c7c*/ 	.word	0x00000280
        /*0c80*/ 	.word	0x000000ff
        /*0c84*/ 	.word	0x0002a820
        /*0c88*/ 	.short	0x0100
        /*0c8a*/ 	.byte	0x08
	.zero		1


	//   ....[2]....
        /*0c8c*/ 	.word	0x00000370
        /*0c90*/ 	.word	0x000000ff
        /*0c94*/ 	.word	0x0002a830
        /*0c98*/ 	.short	0x0100
        /*0c9a*/ 	.byte	0x08
	.zero		1


	//   ....[3]....
        /*0c9c*/ 	.word	0x00000380
        /*0ca0*/ 	.word	0x000000ff
        /*0ca4*/ 	.word	0x0002a840
        /*0ca8*/ 	.short	0x0100
        /*0caa*/ 	.byte	0x08
	.zero		1


	//   ....[4]....
        /*0cac*/ 	.word	0x00000390
        /*0cb0*/ 	.word	0x000000ff
        /*0cb4*/ 	.word	0x0002a838
        /*0cb8*/ 	.short	0x0100
        /*0cba*/ 	.byte	0x08
	.zero		1


	//   ....[5]....
        /*0cbc*/ 	.word	0x000003a0
        /*0cc0*/ 	.word	0x000000ff
        /*0cc4*/ 	.word	0x0002a848
        /*0cc8*/ 	.short	0x0100
        /*0cca*/ 	.byte	0x08
	.zero		1


	//   ....[6]....
        /*0ccc*/ 	.word	0x000004d0
        /*0cd0*/ 	.word	0x000000ff
        /*0cd4*/ 	.word	0x0002a850
        /*0cd8*/ 	.short	0x0100
        /*0cda*/ 	.byte	0x08
	.zero		1


	//   ....[7]....
        /*0cdc*/ 	.word	0x000004e0
        /*0ce0*/ 	.word	0x000000ff
        /*0ce4*/ 	.word	0x0002a860
        /*0ce8*/ 	.short	0x0100
        /*0cea*/ 	.byte	0x08
	.zero		1


	//   ....[8]....
        /*0cec*/ 	.word	0x000004f0
        /*0cf0*/ 	.word	0x000000ff
        /*0cf4*/ 	.word	0x0002a858
        /*0cf8*/ 	.short	0x0100
        /*0cfa*/ 	.byte	0x08
	.zero		1


	//   ....[9]....
        /*0cfc*/ 	.word	0x00000500
        /*0d00*/ 	.word	0x000000ff
        /*0d04*/ 	.word	0x0002a868
        /*0d08*/ 	.short	0x0100
        /*0d0a*/ 	.byte	0x08
	.zero		1


	//   ....[10]....
        /*0d0c*/ 	.word	0x000005f0
        /*0d10*/ 	.word	0x000000ff
        /*0d14*/ 	.word	0x0002a870
        /*0d18*/ 	.short	0x0100
        /*0d1a*/ 	.byte	0x06
	.zero		1


	//   ....[11]....
        /*0d1c*/ 	.word	0x00000600
        /*0d20*/ 	.word	0x000000ff
        /*0d24*/ 	.word	0x0002a880
        /*0d28*/ 	.short	0x0100
        /*0d2a*/ 	.byte	0x06
	.zero		1


	//   ....[12]....
        /*0d2c*/ 	.word	0x00000610
        /*0d30*/ 	.word	0x000000ff
        /*0d34*/ 	.word	0x0002a878
        /*0d38*/ 	.short	0x0100
        /*0d3a*/ 	.byte	0x06
	.zero		1


	//   ....[13]....
        /*0d3c*/ 	.word	0x00000620
        /*0d40*/ 	.word	0x000000ff
        /*0d44*/ 	.word	0x0002a888
        /*0d48*/ 	.short	0x0100
        /*0d4a*/ 	.byte	0x06
	.zero		1


	//   ....[14]....
        /*0d4c*/ 	.word	0x00000750
        /*0d50*/ 	.word	0x000000ff
        /*0d54*/ 	.word	0x0002a890
        /*0d58*/ 	.short	0x0100
        /*0d5a*/ 	.byte	0x08
	.zero		1


	//   ....[15]....
        /*0d5c*/ 	.word	0x00000760
        /*0d60*/ 	.word	0x000000ff
        /*0d64*/ 	.word	0x0002a8a0
        /*0d68*/ 	.short	0x0100
        /*0d6a*/ 	.byte	0x08
	.zero		1


	//   ....[16]....
        /*0d6c*/ 	.word	0x00000770
        /*0d70*/ 	.word	0x000000ff
        /*0d74*/ 	.word	0x0002a898
        /*0d78*/ 	.short	0x0100
        /*0d7a*/ 	.byte	0x08
	.zero		1


	//   ....[17]....
        /*0d7c*/ 	.word	0x00000780
        /*0d80*/ 	.word	0x000000ff
        /*0d84*/ 	.word	0x0002a8a8
        /*0d88*/ 	.short	0x0100
        /*0d8a*/ 	.byte	0x08
	.zero		1


	//   ....[18]....
        /*0d8c*/ 	.word	0x000008b0
        /*0d90*/ 	.word	0x000000ff
        /*0d94*/ 	.word	0x0002a8b0
        /*0d98*/ 	.short	0x0100
        /*0d9a*/ 	.byte	0x08
	.zero		1


	//   ....[19]....
        /*0d9c*/ 	.word	0x000008c0
        /*0da0*/ 	.word	0x000000ff
        /*0da4*/ 	.word	0x0002a8c0
        /*0da8*/ 	.short	0x0100
        /*0daa*/ 	.byte	0x08
	.zero		1


	//   ....[20]....
        /*0dac*/ 	.word	0x000008d0
        /*0db0*/ 	.word	0x000000ff
        /*0db4*/ 	.word	0x0002a8b8
        /*0db8*/ 	.short	0x0100
        /*0dba*/ 	.byte	0x08
	.zero		1


	//   ....[21]....
        /*0dbc*/ 	.word	0x000008e0
        /*0dc0*/ 	.word	0x000000ff
        /*0dc4*/ 	.word	0x0002a8c8
        /*0dc8*/ 	.short	0x0100
        /*0dca*/ 	.byte	0x08
	.zero		1


	//   ....[22]....
        /*0dcc*/ 	.word	0x00003ee0
        /*0dd0*/ 	.word	0x00000056
        /*0dd4*/ 	.word	0x0002a890
        /*0dd8*/ 	.short	0x010a
        /*0dda*/ 	.byte	0x3f
	.zero		1


	//   ....[23]....
        /*0ddc*/ 	.word	0x00007700
        /*0de0*/ 	.word	0x00000056
        /*0de4*/ 	.word	0x0002a890
        /*0de8*/ 	.short	0x010a
        /*0dea*/ 	.byte	0x3f
	.zero		1


	//   ....[24]....
        /*0dec*/ 	.word	0x0000a7f0
        /*0df0*/ 	.word	0x00000056
        /*0df4*/ 	.word	0x0002a890
        /*0df8*/ 	.short	0x010a
        /*0dfa*/ 	.byte	0x3f
	.zero		1


	//   ....[25]....
        /*0dfc*/ 	.word	0x0000af90
        /*0e00*/ 	.word	0x0000000b
        /*0e04*/ 	.word	0x00000000
        /*0e08*/ 	.short	0x0101
        /*0e0a*/ 	.byte	0x3f
	.zero		1


	//   ....[26]....
        /*0e0c*/ 	.word	0x0000afd0
        /*0e10*/ 	.word	0x00000056
        /*0e14*/ 	.word	0x0002a8b0
        /*0e18*/ 	.short	0x010a
        /*0e1a*/ 	.byte	0x3f
	.zero		1


	//   ....[27]....
        /*0e1c*/ 	.word	0x0000b560
        /*0e20*/ 	.word	0x00000056
        /*0e24*/ 	.word	0x00000000
        /*0e28*/ 	.short	0x0101
        /*0e2a*/ 	.byte	0x3f
	.zero		1


	//   ....[28]....
        /*0e2c*/ 	.word	0x0000c120
        /*0e30*/ 	.word	0x00000002
        /*0e34*/ 	.word	0x0002a800
        /*0e38*/ 	.short	0x010a
        /*0e3a*/ 	.byte	0x3f
	.zero		1


	//   ....[29]....
        /*0e3c*/ 	.word	0x0000c170
        /*0e40*/ 	.word	0x00000002
        /*0e44*/ 	.word	0x0002a800
        /*0e48*/ 	.short	0x010a
        /*0e4a*/ 	.byte	0x3f
	.zero		1


	//   ....[30]....
        /*0e4c*/ 	.word	0x0000d600
        /*0e50*/ 	.word	0x00000002
        /*0e54*/ 	.word	0x0002a800
        /*0e58*/ 	.short	0x010a
        /*0e5a*/ 	.byte	0x3f
	.zero		1


	//   ....[31]....
        /*0e5c*/ 	.word	0x00010bf0
        /*0e60*/ 	.word	0x00000002
        /*0e64*/ 	.word	0x0002a800
        /*0e68*/ 	.short	0x010a
        /*0e6a*/ 	.byte	0x3f
	.zero		1


	//   ....[32]....
        /*0e6c*/ 	.word	0x000137e0
        /*0e70*/ 	.word	0x00000015
        /*0e74*/ 	.word	0x0002a830
        /*0e78*/ 	.short	0x010a
        /*0e7a*/ 	.byte	0x3f
	.zero		1


	//   ....[33]....
        /*0e7c*/ 	.word	0x00013820
        /*0e80*/ 	.word	0x00000015
        /*0e84*/ 	.word	0x0002a830
        /*0e88*/ 	.short	0x010a
        /*0e8a*/ 	.byte	0x3f
	.zero		1


	//   ....[34]....
        /*0e8c*/ 	.word	0x000145a0
        /*0e90*/ 	.word	0x00000004
        /*0e94*/ 	.word	0x00000000
        /*0e98*/ 	.short	0x0101
        /*0e9a*/ 	.byte	0x3f
	.zero		1


	//   ....[35]....
        /*0e9c*/ 	.word	0x00016ca0
        /*0ea0*/ 	.word	0x00000014
        /*0ea4*/ 	.word	0x0002a830
        /*0ea8*/ 	.short	0x010a
        /*0eaa*/ 	.byte	0x3f
	.zero		1


	//   ....[36]....
        /*0eac*/ 	.word	0x00016d20
        /*0eb0*/ 	.word	0x00000014
        /*0eb4*/ 	.word	0x0002a830
        /*0eb8*/ 	.short	0x010a
        /*0eba*/ 	.byte	0x3f
	.zero		1


	//   ....[37]....
        /*0ebc*/ 	.word	0x00017a00
        /*0ec0*/ 	.word	0x00000015
        /*0ec4*/ 	.word	0x0002a850
        /*0ec8*/ 	.short	0x010a
        /*0eca*/ 	.byte	0x3f
	.zero		1


	//   ....[38]....
        /*0ecc*/ 	.word	0x00017a50
        /*0ed0*/ 	.word	0x00000015
        /*0ed4*/ 	.word	0x0002a850
        /*0ed8*/ 	.short	0x010a
        /*0eda*/ 	.byte	0x3f
	.zero		1


	//   ....[39]....
        /*0edc*/ 	.word	0x00018170
        /*0ee0*/ 	.word	0x0000000a
        /*0ee4*/ 	.word	0x00000000
        /*0ee8*/ 	.short	0x0101
        /*0eea*/ 	.byte	0x3f
	.zero		1


	//   ....[40]....
        /*0eec*/ 	.word	0x0001a3f0
        /*0ef0*/ 	.word	0x00000015
        /*0ef4*/ 	.word	0x00000000
        /*0ef8*/ 	.short	0x0101
        /*0efa*/ 	.byte	0x3f
	.zero		1


	//   ....[41]....
        /*0efc*/ 	.word	0x0001a970
        /*0f00*/ 	.word	0x00000014
        /*0f04*/ 	.word	0x0002a830
        /*0f08*/ 	.short	0x010a
        /*0f0a*/ 	.byte	0x3f
	.zero		1


	//   ....[42]....
        /*0f0c*/ 	.word	0x0001a9f0
        /*0f10*/ 	.word	0x00000014
        /*0f14*/ 	.word	0x0002a830
        /*0f18*/ 	.short	0x010a
        /*0f1a*/ 	.byte	0x3f
	.zero		1


	//   ....[43]....
        /*0f1c*/ 	.word	0x0001b6d0
        /*0f20*/ 	.word	0x00000015
        /*0f24*/ 	.word	0x0002a850
        /*0f28*/ 	.short	0x010a
        /*0f2a*/ 	.byte	0x3f
	.zero		1


	//   ....[44]....
        /*0f2c*/ 	.word	0x0001b720
        /*0f30*/ 	.word	0x00000015
        /*0f34*/ 	.word	0x0002a850
        /*0f38*/ 	.short	0x010a
        /*0f3a*/ 	.byte	0x3f
	.zero		1


	//   ....[45]....
        /*0f3c*/ 	.word	0x0001be50
        /*0f40*/ 	.word	0x00000014
        /*0f44*/ 	.word	0x00000000
        /*0f48*/ 	.short	0x0101
        /*0f4a*/ 	.byte	0x3f
	.zero		1


	//   ....[46]....
        /*0f4c*/ 	.word	0x0001ce40
        /*0f50*/ 	.word	0x00000015
        /*0f54*/ 	.word	0x00000000
        /*0f58*/ 	.short	0x0101
        /*0f5a*/ 	.byte	0x3f
	.zero		1


	//   ....[47]....
        /*0f5c*/ 	.word	0x0001d100
        /*0f60*/ 	.word	0x00000003
        /*0f64*/ 	.word	0x0002a830
        /*0f68*/ 	.short	0x010a
        /*0f6a*/ 	.byte	0x3f
	.zero		1


	//   ....[48]....
        /*0f6c*/ 	.word	0x0001d180
        /*0f70*/ 	.word	0x00000003
        /*0f74*/ 	.word	0x0002a830
        /*0f78*/ 	.short	0x010a
        /*0f7a*/ 	.byte	0x3f
	.zero		1


	//   ....[49]....
        /*0f7c*/ 	.word	0x0001de60
        /*0f80*/ 	.word	0x0000000f
        /*0f84*/ 	.word	0x0002a850
        /*0f88*/ 	.short	0x010a
        /*0f8a*/ 	.byte	0x3f
	.zero		1


	//   ....[50]....
        /*0f8c*/ 	.word	0x0001deb0
        /*0f90*/ 	.word	0x0000000f
        /*0f94*/ 	.word	0x0002a850
        /*0f98*/ 	.short	0x010a
        /*0f9a*/ 	.byte	0x3f
	.zero		1


	//   ....[51]....
        /*0f9c*/ 	.word	0x0001e5d0
        /*0fa0*/ 	.word	0x00000008
        /*0fa4*/ 	.word	0x00000000
        /*0fa8*/ 	.short	0x0101
        /*0faa*/ 	.byte	0x3f
	.zero		1


	//   ....[52]....
        /*0fac*/ 	.word	0x00020850
        /*0fb0*/ 	.word	0x0000000f
        /*0fb4*/ 	.word	0x00000000
        /*0fb8*/ 	.short	0x0101
        /*0fba*/ 	.byte	0x3f
	.zero		1


	//   ....[53]....
        /*0fbc*/ 	.word	0x00020e30
        /*0fc0*/ 	.word	0x00000008
        /*0fc4*/ 	.word	0x0002a850
        /*0fc8*/ 	.short	0x010a
        /*0fca*/ 	.byte	0x3f
	.zero		1


	//   ....[54]....
        /*0fcc*/ 	.word	0x00020ed0
        /*0fd0*/ 	.word	0x00000008
        /*0fd4*/ 	.word	0x0002a850
        /*0fd8*/ 	.short	0x010a
        /*0fda*/ 	.byte	0x3f
	.zero		1


	//   ....[55]....
        /*0fdc*/ 	.word	0x000213d0
        /*0fe0*/ 	.word	0x00000003
        /*0fe4*/ 	.word	0x00000000
        /*0fe8*/ 	.short	0x0101
        /*0fea*/ 	.byte	0x3f
	.zero		1


	//   ....[56]....
        /*0fec*/ 	.word	0x000229d0
        /*0ff0*/ 	.word	0x00000000
        /*0ff4*/ 	.word	0x00000000
        /*0ff8*/ 	.short	0x0101
        /*0ffa*/ 	.byte	0x3f
	.zero		1


	//   ....[57]....
        /*0ffc*/ 	.word	0x00023170
        /*1000*/ 	.word	0x00000006
        /*1004*/ 	.word	0x00000000
        /*1008*/ 	.short	0x0101
        /*100a*/ 	.byte	0x3f
	.zero		1


	//   ....[58]....
        /*100c*/ 	.word	0x00026510
        /*1010*/ 	.word	0x00000011
        /*1014*/ 	.word	0x0002a820
        /*1018*/ 	.short	0x010a
        /*101a*/ 	.byte	0x3f
	.zero		1


	//   ....[59]....
        /*101c*/ 	.word	0x000265a0
        /*1020*/ 	.word	0x0000000c
        /*1024*/ 	.word	0x0002a8a0
        /*1028*/ 	.short	0x010a
        /*102a*/ 	.byte	0x3f
	.zero		1


	//   ....[60]....
        /*102c*/ 	.word	0x000269e0
        /*1030*/ 	.word	0x0000000c
        /*1034*/ 	.word	0x0002a8c0
        /*1038*/ 	.short	0x010a
        /*103a*/ 	.byte	0x3f
	.zero		1


	//   ....[61]....
        /*103c*/ 	.word	0x00026e10
        /*1040*/ 	.word	0x0000000a
        /*1044*/ 	.word	0x0002a8a0
        /*1048*/ 	.short	0x010a
        /*104a*/ 	.byte	0x3f
	.zero		1


	//   ....[62]....
        /*104c*/ 	.word	0x00027240
        /*1050*/ 	.word	0x0000000a
        /*1054*/ 	.word	0x0002a8c0
        /*1058*/ 	.short	0x010a
        /*105a*/ 	.byte	0x3f
	.zero		1


	//   ....[63]....
        /*105c*/ 	.word	0x00028740
        /*1060*/ 	.word	0x00000007
        /*1064*/ 	.word	0x0002a840
        /*1068*/ 	.short	0x010a
        /*106a*/ 	.byte	0x3f
	.zero		1


	//   ....[64]....
        /*106c*/ 	.word	0x00028df0
        /*1070*/ 	.word	0x00000007
        /*1074*/ 	.word	0x0002a830
        /*1078*/ 	.short	0x0107
        /*107a*/ 	.byte	0x3f
	.zero		1


	//   ....[65]....
        /*107c*/ 	.word	0x00028ea0
        /*1080*/ 	.word	0x00000007
        /*1084*/ 	.word	0x0002a830
        /*1088*/ 	.short	0x0101
        /*108a*/ 	.byte	0x3f
	.zero		1


	//   ....[66]....
        /*108c*/ 	.word	0x00029a90
        /*1090*/ 	.word	0x00000011
        /*1094*/ 	.word	0x0002a800
        /*1098*/ 	.short	0x0107
        /*109a*/ 	.byte	0x3f
	.zero		1


	//   ....[67]....
        /*109c*/ 	.word	0x00029ba0
        /*10a0*/ 	.word	0x00000011
        /*10a4*/ 	.word	0x0002a800
        /*10a8*/ 	.short	0x0101
        /*10aa*/ 	.byte	0x3f
	.zero		1


	//   ....[68]....
        /*10ac*/ 	.word	0x00029bc0
        /*10b0*/ 	.word	0x00000011
        /*10b4*/ 	.word	0x0002a820
        /*10b8*/ 	.short	0x010a
        /*10ba*/ 	.byte	0x3f
	.zero		1


	//   ....[69]....
        /*10bc*/ 	.word	0x00029f30
        /*10c0*/ 	.word	0x00000005
        /*10c4*/ 	.word	0x0002a840
        /*10c8*/ 	.short	0x010a
        /*10ca*/ 	.byte	0x3f
	.zero		1


	//   ....[70]....
        /*10cc*/ 	.word	0x0002a410
        /*10d0*/ 	.word	0x00000005
        /*10d4*/ 	.word	0x0002a830
        /*10d8*/ 	.short	0x0107
        /*10da*/ 	.byte	0x3f
	.zero		1


	//   ....[71]....
        /*10dc*/ 	.word	0x0002a4c0
        /*10e0*/ 	.word	0x00000005
        /*10e4*/ 	.word	0x0002a830
        /*10e8*/ 	.short	0x0101
        /*10ea*/ 	.byte	0x3f
	.zero		1


	//   ....[72]....
        /*10ec*/ 	.word	0x0002a520
        /*10f0*/ 	.word	0x00000005
        /*10f4*/ 	.word	0x0002a860
        /*10f8*/ 	.short	0x010a
        /*10fa*/ 	.byte	0x3f
	.zero		1


	//   ....[73]....
        /*10fc*/ 	.word	0x0002a980
        /*1100*/ 	.word	0x00000005
        /*1104*/ 	.word	0x0002a850
        /*1108*/ 	.short	0x0107
        /*110a*/ 	.byte	0x3f
	.zero		1


	//   ....[74]....
        /*110c*/ 	.word	0x0002aae0
        /*1110*/ 	.word	0x00000005
        /*1114*/ 	.word	0x0002a850
        /*1118*/ 	.short	0x0101
        /*111a*/ 	.byte	0x3f
	.zero		1


	//   ....[75]....
        /*111c*/ 	.word	0x0002ad30
        /*1120*/ 	.word	0x00000000
        /*1124*/ 	.word	0x0002a860
        /*1128*/ 	.short	0x010a
        /*112a*/ 	.byte	0x3f
	.zero		1


	//   ....[76]....
        /*112c*/ 	.word	0x0002b190
        /*1130*/ 	.word	0x00000000
        /*1134*/ 	.word	0x0002a850
        /*1138*/ 	.short	0x0107
        /*113a*/ 	.byte	0x3f
	.zero		1


	//   ....[77]....
        /*113c*/ 	.word	0x0002b240
        /*1140*/ 	.word	0x00000000
        /*1144*/ 	.word	0x0002a850
        /*1148*/ 	.short	0x0101
        /*114a*/ 	.byte	0x3f
	.zero		1


	//   ....[78]....
        /*114c*/ 	.word	0x0002c390
        /*1150*/ 	.word	0x00000007
        /*1154*/ 	.word	0x0002a820
        /*1158*/ 	.short	0x010a
        /*115a*/ 	.byte	0x3f
	.zero		1


	//   ....[79]....
        /*115c*/ 	.word	0x0002c520
        /*1160*/ 	.word	0x00000005
        /*1164*/ 	.word	0x0002a840
        /*1168*/ 	.short	0x010a
        /*116a*/ 	.byte	0x3f
	.zero		1


	//   ....[80]....
        /*116c*/ 	.word	0x0002c5c0
        /*1170*/ 	.word	0x00000003
        /*1174*/ 	.word	0x0002a840
        /*1178*/ 	.short	0x010a
        /*117a*/ 	.byte	0x3f
	.zero		1


	//   ....[81]....
        /*117c*/ 	.word	0x0002c600
        /*1180*/ 	.word	0x00000005
        /*1184*/ 	.word	0x0002a860
        /*1188*/ 	.short	0x010a
        /*118a*/ 	.byte	0x3f
	.zero		1


	//   ....[82]....
        /*118c*/ 	.word	0x0002c640
        /*1190*/ 	.word	0x00000003
        /*1194*/ 	.word	0x0002a860
        /*1198*/ 	.short	0x010a
        /*119a*/ 	.byte	0x3f
	.zero		1


	//   ....[83]....
        /*119c*/ 	.word	0x0002c6a0
        /*11a0*/ 	.word	0x00000056
        /*11a4*/ 	.word	0x0002a890
        /*11a8*/ 	.short	0x010a
        /*11aa*/ 	.byte	0x3f
	.zero		1


	//   ....[84]....
        /*11ac*/ 	.word	0x0002c950
        /*11b0*/ 	.word	0x00000056
        /*11b4*/ 	.word	0x0002a890
        /*11b8*/ 	.short	0x010a
        /*11ba*/ 	.byte	0x3f
	.zero		1


	//   ....[85]....
        /*11bc*/ 	.word	0x0002cc00
        /*11c0*/ 	.word	0x00000056
        /*11c4*/ 	.word	0x0002a890
        /*11c8*/ 	.short	0x010a
        /*11ca*/ 	.byte	0x3f
	.zero		1


	//   ....[86]....
        /*11cc*/ 	.word	0x0002ceb0
        /*11d0*/ 	.word	0x00000056
        /*11d4*/ 	.word	0x0002a8b0
        /*11d8*/ 	.short	0x010a
        /*11da*/ 	.byte	0x3f
	.zero		1


	//   ....[87]....
        /*11dc*/ 	.word	0x0002d2a0
        /*11e0*/ 	.word	0x00000002
        /*11e4*/ 	.word	0x0002a800
        /*11e8*/ 	.short	0x010a
        /*11ea*/ 	.byte	0x3f
	.zero		1


	//   ....[88]....
        /*11ec*/ 	.word	0x0002d680
        /*11f0*/ 	.word	0x00000002
        /*11f4*/ 	.word	0x0002a800
        /*11f8*/ 	.short	0x010a
        /*11fa*/ 	.byte	0x3f
	.zero		1


	//   ....[89]....
        /*11fc*/ 	.word	0x0002d6d0
        /*1200*/ 	.word	0x00000015
        /*1204*/ 	.word	0x0002a830
        /*1208*/ 	.short	0x010a
        /*120a*/ 	.byte	0x3f
	.zero		1


	//   ....[90]....
        /*120c*/ 	.word	0x0002d720
        /*1210*/ 	.word	0x00000014
        /*1214*/ 	.word	0x0002a830
        /*1218*/ 	.short	0x010a
        /*121a*/ 	.byte	0x3f
	.zero		1


	//   ....[91]....
        /*121c*/ 	.word	0x0002d770
        /*1220*/ 	.word	0x00000015
        /*1224*/ 	.word	0x0002a850
        /*1228*/ 	.short	0x010a
        /*122a*/ 	.byte	0x3f
	.zero		1


	//   ....[92]....
        /*122c*/ 	.word	0x0002d7c0
        /*1230*/ 	.word	0x00000014
        /*1234*/ 	.word	0x0002a830
        /*1238*/ 	.short	0x010a
        /*123a*/ 	.byte	0x3f
	.zero		1


	//   ....[93]....
        /*123c*/ 	.word	0x0002d810
        /*1240*/ 	.word	0x00000015
        /*1244*/ 	.word	0x0002a850
        /*1248*/ 	.short	0x010a
        /*124a*/ 	.byte	0x3f
	.zero		1


	//   ....[94]....
        /*124c*/ 	.word	0x0002d860
        /*1250*/ 	.word	0x00000003
        /*1254*/ 	.word	0x0002a830
        /*1258*/ 	.short	0x010a
        /*125a*/ 	.byte	0x3f
	.zero		1


	//   ....[95]....
        /*125c*/ 	.word	0x0002d8b0
        /*1260*/ 	.word	0x0000000f
        /*1264*/ 	.word	0x0002a850
        /*1268*/ 	.short	0x010a
        /*126a*/ 	.byte	0x3f
	.zero		1


	//   ....[96]....
        /*126c*/ 	.word	0x0002d900
        /*1270*/ 	.word	0x00000008
        /*1274*/ 	.word	0x0002a850
        /*1278*/ 	.short	0x010a
        /*127a*/ 	.byte	0x3f
	.zero		1


	//   ....[97]....
        /*127c*/ 	.word	0x0002daa0
        /*1280*/ 	.word	0x00000011
        /*1284*/ 	.word	0x0002a820
        /*1288*/ 	.short	0x010a
        /*128a*/ 	.byte	0x3f
	.zero		1


	//   ....[98]....
        /*128c*/ 	.word	0x0002daf0
        /*1290*/ 	.word	0x0000000c
        /*1294*/ 	.word	0x0002a8a0
        /*1298*/ 	.short	0x010a
        /*129a*/ 	.byte	0x3f
	.zero		1


	//   ....[99]....
        /*129c*/ 	.word	0x0002db40
        /*12a0*/ 	.word	0x0000000c
        /*12a4*/ 	.word	0x0002a8c0
        /*12a8*/ 	.short	0x010a
        /*12aa*/ 	.byte	0x3f
	.zero		1


	//   ....[100]....
        /*12ac*/ 	.word	0x0002db90
        /*12b0*/ 	.word	0x0000000a
        /*12b4*/ 	.word	0x0002a8a0
        /*12b8*/ 	.short	0x010a
        /*12ba*/ 	.byte	0x3f
	.zero		1


	//   ....[101]....
        /*12bc*/ 	.word	0x0002dbe0
        /*12c0*/ 	.word	0x0000000a
        /*12c4*/ 	.word	0x0002a8c0
        /*12c8*/ 	.short	0x010a
        /*12ca*/ 	.byte	0x3f
	.zero		1


	//   ....[102]....
        /*12cc*/ 	.word	0x0002dd00
        /*12d0*/ 	.word	0x00000007
        /*12d4*/ 	.word	0x0002a840
        /*12d8*/ 	.short	0x010a
        /*12da*/ 	.byte	0x3f
	.zero		1


	//   ....[103]....
        /*12dc*/ 	.word	0x0002f0d0
        /*12e0*/ 	.word	0x00000011
        /*12e4*/ 	.word	0x0002a820
        /*12e8*/ 	.short	0x010a
        /*12ea*/ 	.byte	0x3f
	.zero		1


	//   ....[104]....
        /*12ec*/ 	.word	0x0002f120
        /*12f0*/ 	.word	0x00000005
        /*12f4*/ 	.word	0x0002a840
        /*12f8*/ 	.short	0x010a
        /*12fa*/ 	.byte	0x3f
	.zero		1


	//   ....[105]....
        /*12fc*/ 	.word	0x0002f8e0
        /*1300*/ 	.word	0x00000005
        /*1304*/ 	.word	0x0002a860
        /*1308*/ 	.short	0x010a
        /*130a*/ 	.byte	0x3f
	.zero		1


	//   ....[106]....
        /*130c*/ 	.word	0x000300f0
        /*1310*/ 	.word	0x00000000
        /*1314*/ 	.word	0x0002a860
        /*1318*/ 	.short	0x010a
        /*131a*/ 	.byte	0x3f
	.zero		1


	//   ....[107]....
        /*131c*/ 	.word	0x000312d0
        /*1320*/ 	.word	0x00000007
        /*1324*/ 	.word	0x0002a820
        /*1328*/ 	.short	0x010a
        /*132a*/ 	.byte	0x3f
	.zero		1


	//   ....[108]....
        /*132c*/ 	.word	0x00031470
        /*1330*/ 	.word	0x00000005
        /*1334*/ 	.word	0x0002a840
        /*1338*/ 	.short	0x010a
        /*133a*/ 	.byte	0x3f
	.zero		1


	//   ....[109]....
        /*133c*/ 	.word	0x000314c0
        /*1340*/ 	.word	0x00000003
        /*1344*/ 	.word	0x0002a840
        /*1348*/ 	.short	0x010a
        /*134a*/ 	.byte	0x3f
	.zero		1


	//   ....[110]....
        /*134c*/ 	.word	0x00031510
        /*1350*/ 	.word	0x00000005
        /*1354*/ 	.word	0x0002a860
        /*1358*/ 	.short	0x010a
        /*135a*/ 	.byte	0x3f
	.zero		1


	//----- nvinfo : EIATTR_NUM_MBARRIERS
	.align		4
.L_482:
        /*135c*/ 	.byte	0x03, 0x38
        /*135e*/ 	.short	0x0016


	//----- nvinfo : EIATTR_EXIT_INSTR_OFFSETS
	.align		4
        /*1360*/ 	.byte	0x04, 0x1c
        /*1362*/ 	.short	(.L_484 - .L_483)


	//   ....[0]....
.L_483:
        /*1364*/ 	.word	0x0002c690


	//----- nvinfo : EIATTR_MAX_THREADS
	.align		4
.L_484:
        /*1368*/ 	.byte	0x04, 0x05
        /*136a*/ 	.short	(.L_486 - .L_485)
.L_485:
        /*136c*/ 	.word	0x00000180
        /*1370*/ 	.word	0x00000001
        /*1374*/ 	.word	0x00000001


	//----- nvinfo : EIATTR_CRS_STACK_SIZE
	.align		4
.L_486:
        /*1378*/ 	.byte	0x04, 0x1e
        /*137a*/ 	.short	(.L_488 - .L_487)
.L_487:
        /*137c*/ 	.word	0x00000000


	//----- nvinfo : EIATTR_CBANK_PARAM_SIZE
	.align		4
.L_488:
        /*1380*/ 	.byte	0x03, 0x19
        /*1382*/ 	.short	0x0af0


	//----- nvinfo : EIATTR_PARAM_CBANK
	.align		4
        /*1384*/ 	.byte	0x04, 0x0a
        /*1386*/ 	.short	(.L_490 - .L_489)
	.align		4
.L_489:
        /*1388*/ 	.word	index@(.nv.constant0._ZN7cutlass13device_kernelIN5flash11enable_sm90INS1_16FlashAttnFwdSm90INS1_25CollectiveMainloopFwdSm90ILi2EN4cute5tupleIJNS5_1CILi1EEES8_S8_EEENS6_IJNS7_ILi128EEENS7_ILi96EEENS7_ILi192EEEEEELi128ENS_10bfloat16_tEfNS_4arch4Sm90ELb0ELb1ELb1ELb1ELb1ELb1ELb0ELb1ELb1ELb1ELb1ELb0EEENS1_21CollectiveEpilogueFwdINS6_IJSA_SA_SB_EEES9_SE_SG_Li256ELb1ELb1ELb1ELb0EEENS1_36VarlenDynamicPersistentTileSchedulerILi128ELi96ELi256ELi128ELb1ELb1ELb1ELb1ELb0ELb1EEEEEEEEEvNT_6ParamsE)
        /*138c*/ 	.short	0x0210
        /*138e*/ 	.short	0x0af0


	//----- nvinfo : EIATTR_SW_WAR
	.align		4
.L_490:
        /*1390*/ 	.byte	0x04, 0x36
        /*1392*/ 	.short	(.L_492 - .L_491)
.L_491:
        /*1394*/ 	.word	0x00000008
.L_492:


//--------------------- .nv.info._ZN7cutlass13device_kernelIN5flash11enable_sm90INS1_16FlashAttnFwdSm90INS1_25CollectiveMainloopFwdSm90ILi2EN4cute5tupleIJNS5_1CILi1EEES8_S8_EEENS6_IJNS7_ILi128EEENS7_ILi96EEENS7_ILi192EEEEEELi128ENS_10bfloat16_tEfNS_4arch4Sm90ELb1ELb0ELb1ELb0ELb1ELb0ELb0ELb1ELb1ELb1ELb1ELb0EEENS1_21CollectiveEpilogueFwdINS6_IJSA_SA_SB_EEES9_SE_SG_Li256ELb0ELb1ELb1ELb0EEENS1_19SingleTileSchedulerILb0ELb1ELb1ELi128EEEEEEEEEvNT_6ParamsE --------------------------
	.section	.nv.info._ZN7cutlass13device_kernelIN5flash11enable_sm90INS1_16FlashAttnFwdSm90INS1_25CollectiveMainloopFwdSm90ILi2EN4cute5tupleIJNS5_1CILi1EEES8_S8_EEENS6_IJNS7_ILi128EEENS7_ILi96EEENS7_ILi192EEEEEELi128ENS_10bfloat16_tEfNS_4arch4Sm90ELb1ELb0ELb1ELb0ELb1ELb0ELb0ELb1ELb1ELb1ELb1ELb0EEENS1_21CollectiveEpilogueFwdINS6_IJSA_SA_SB_EEES9_SE_SG_Li256ELb0ELb1ELb1ELb0EEENS1_19SingleTileSchedulerILb0ELb1ELb1ELi128EEEEEEEEEvNT_6ParamsE,"",@"SHT_CUDA_INFO"
	.sectionflags	@""
	.align	4


	//----- nvinfo : EIATTR_CUDA_API_VERSION
	.align		4
        /*0000*/ 	.byte	0x04, 0x37
        /*0002*/ 	.short	(.L_494 - .L_493)
.L_493:
        /*0004*/ 	.word	0x00000082


	//----- nvinfo : EIATTR_KPARAM_INFO
	.align		4
.L_494:
        /*0008*/ 	.byte	0x04, 0x17
        /*000a*/ 	.short	(.L_496 - .L_495)
.L_495:
        /*000c*/ 	.word	0x00000000
        /*0010*/ 	.short	0x0000
        /*0012*/ 	.short	0x0070
        /*0014*/ 	.byte	0x00, 0xf0, 0x01, 0x28


	//----- nvinfo : EIATTR_SPARSE_MMA_MASK
	.align		4
.L_496:
        /*0018*/ 	.byte	0x03, 0x50
        /*001a*/ 	.short	0x0000


	//----- nvinfo : EIATTR_MAXREG_COUNT
	.align		4
        /*001c*/ 	.byte	0x03, 0x1b
        /*001e*/ 	.short	0x00a8


	//----- nvinfo : EIATTR_NUM_BARRIERS
	.align		4
        /*0020*/ 	.byte	0x02, 0x4c
        /*0022*/ 	.byte	0x09
	.zero		1


	//----- nvinfo : EIATTR_EXTERNS
	.align		4
        /*0024*/ 	.byte	0x04, 0x0f
        /*0026*/ 	.short	(.L_498 - .L_497)


	//   ....[0]....
	.align		4
.L_497:
        /*0028*/ 	.word	index@(__assertfail)


	//----- nvinfo : EIATTR_MERCURY_ISA_VERSION
	.align		4
.L_498:
        /*002c*/ 	.byte	0x03, 0x5f
        /*002e*/ 	.short	0x0101


	//----- nvinfo : EIATTR_INT_WARP_WIDE_INSTR_OFFSETS
	.align		4
        /*0030*/ 	.byte	0x04, 0x31
        /*0032*/ 	.short	(.L_500 - .L_499)


	//   ....[0]....
.L_499:
        /*0034*/ 	.word	0x000000b0


	//   ....[1]....
        /*0038*/ 	.word	0x000000c0


	//   ....[2]....
        /*003c*/ 	.word	0x00000160


	//----- nvinfo : EIATTR_COOP_GROUP_MASK_REGIDS
	.align		4
.L_500:
        /*0040*/ 	.byte	0x04, 0x29
        /*0042*/ 	.short	(.L_502 - .L_501)


	//   ....[0]....
.L_501:
        /*0044*/ 	.word	0xffffffff


	//   ....[1]....
        /*0048*/ 	.word	0xffffffff


	//   ....[2]....
        /*004c*/ 	.word	0xffffffff


	//   ....[3]....
        /*0050*/ 	.word	0xffffffff


	//   ....[4]....
        /*0054*/ 	.word	0xffffffff


	//   ....[5]....
        /*0058*/ 	.word	0xffffffff


	//   ....[6]....
        /*005c*/ 	.word	0xffffffff


	//   ....[7]....
        /*0060*/ 	.word	0xffffffff


	//   ....[8]....
        /*0064*/ 	.word	0xffffffff


	//   ....[9]....
        /*0068*/ 	.word	0xffffffff


	//   ....[10]....
        /*006c*/ 	.word	0xffffffff


	//   ....[11]....
        /*0070*/ 	.word	0xffffffff


	//   ....[12]....
        /*0074*/ 	.word	0xffffffff


	//   ....[13]....
        /*0078*/ 	.word	0xffffffff


	//   ....[14]....
        /*007c*/ 	.word	0xffffffff


	//   ....[15]....
        /*0080*/ 	.word	0xffffffff


	//   ....[16]....
        /*0084*/ 	.word	0xffffffff


	//   ....[17]....
        /*0088*/ 	.word	0xffffffff


	//   ....[18]....
        /*008c*/ 	.word	0xffffffff


	//   ....[19]....
        /*0090*/ 	.word	0xffffffff


	//   ....[20]....
        /*0094*/ 	.word	0xffffffff


	//   ....[21]....
        /*0098*/ 	.word	0xffffffff


	//   ....[22]....
        /*009c*/ 	.word	0xffffffff


	//   ....[23]....
        /*00a0*/ 	.word	0xffffffff


	//   ....[24]....
        /*00a4*/ 	.word	0xffffffff


	//   ....[25]....
        /*00a8*/ 	.word	0xffffffff


	//   ....[26]....
        /*00ac*/ 	.word	0xffffffff


	//   ....[27]....
        /*00b0*/ 	.word	0xffffffff


	//   ....[28]....
        /*00b4*/ 	.word	0xffffffff


	//   ....[29]....
        /*00b8*/ 	.word	0xffffffff


	//   ....[30]....
        /*00bc*/ 	.word	0xffffffff


	//   ....[31]....
        /*00c0*/ 	.word	0xffffffff


	//   ....[32]....
        /*00c4*/ 	.word	0xffffffff


	//   ....[33]....
        /*00c8*/ 	.word	0xffffffff


	//   ....[34]....
        /*00cc*/ 	.word	0xffffffff


	//   ....[35]....
        /*00d0*/ 	.word	0xffffffff


	//   ....[36]....
        /*00d4*/ 	.word	0xffffffff


	//   ....[37]....
        /*00d8*/ 	.word	0xffffffff


	//   ....[38]....
        /*00dc*/ 	.word	0xffffffff


	//   ....[39]....
        /*00e0*/ 	.word	0xffffffff


	//   ....[40]....
        /*00e4*/ 	.word	0xffffffff


	//   ....[41]....
        /*00e8*/ 	.word	0xffffffff


	//   ....[42]....
        /*00ec*/ 	.word	0xffffffff


	//   ....[43]....
        /*00f0*/ 	.word	0xffffffff


	//   ....[44]....
        /*00f4*/ 	.word	0xffffffff


	//   ....[45]....
        /*00f8*/ 	.word	0xffffffff


	//   ....[46]....
        /*00fc*/ 	.word	0xffffffff


	//   ....[47]....
        /*0100*/ 	.word	0xffffffff


	//   ....[48]....
        /*0104*/ 	.word	0xffffffff


	//   ....[49]....
        /*0108*/ 	.word	0xffffffff


	//   ....[50]....
        /*010c*/ 	.word	0xffffffff


	//   ....[51]....
        /*0110*/ 	.word	0xffffffff


	//   ....[52]....
        /*0114*/ 	.word	0xffffffff


	//   ....[53]....
        /*0118*/ 	.word	0xffffffff


	//   ....[54]....
        /*011c*/ 	.word	0xffffffff


	//   ....[55]....
        /*0120*/ 	.word	0xffffffff


	//   ....[56]....
        /*0124*/ 	.word	0xffffffff


	//   ....[57]....
        /*0128*/ 	.word	0xffffffff


	//   ....[58]....
        /*012c*/ 	.word	0xffffffff


	//   ....[59]....
        /*0130*/ 	.word	0xffffffff


	//   ....[60]....
        /*0134*/ 	.word	0xffffffff


	//   ....[61]....
        /*0138*/ 	.word	0xffffffff


	//   ....[62]....
        /*013c*/ 	.word	0xffffffff


	//   ....[63]....
        /*0140*/ 	.word	0xffffffff


	//   ....[64]....
        /*0144*/ 	.word	0xffffffff


	//   ....[65]....
        /*0148*/ 	.word	0xffffffff


	//   ....[66]....
        /*014c*/ 	.word	0xffffffff


	//   ....[67]....
        /*0150*/ 	.word	0xffffffff


	//   ....[68]....
        /*0154*/ 	.word	0xffffffff


	//   ....[69]....
        /*0158*/ 	.word	0xffffffff


	//   ....[70]....
        /*015c*/ 	.word	0xffffffff


	//   ....[71]....
        /*0160*/ 	.word	0xffffffff


	//   ....[72]....
        /*0164*/ 	.word	0xffffffff


	//   ....[73]....
        /*0168*/ 	.word	0xffffffff


	//   ....[74]....
        /*016c*/ 	.word	0xffffffff


	//   ....[75]....
        /*0170*/ 	.word	0xffffffff


	//   ....[76]....
        /*0174*/ 	.word	0xffffffff


	//   ....[77]....
        /*0178*/ 	.word	0xffffffff


	//   ....[78]....
        /*017c*/ 	.word	0xffffffff


	//   ....[79]....
        /*0180*/ 	.word	0xffffffff


	//   ....[80]....
        /*0184*/ 	.word	0xffffffff


	//   ....[81]....
        /*0188*/ 	.word	0xffffffff


	//   ....[82]....
        /*018c*/ 	.word	0xffffffff


	//   ....[83]....
        /*0190*/ 	.word	0xffffffff


	//   ....[84]....
        /*0194*/ 	.word	0xffffffff


	//   ....[85]....
        /*0198*/ 	.word	0xffffffff


	//   ....[86]....
        /*019c*/ 	.word	0xffffffff


	//   ....[87]....
        /*01a0*/ 	.word	0xffffffff


	//   ....[88]....
        /*01a4*/ 	.word	0xffffffff


	//   ....[89]....
        /*01a8*/ 	.word	0xffffffff


	//   ....[90]....
        /*01ac*/ 	.word	0xffffffff


	//   ....[91]....
        /*01b0*/ 	.word	0xffffffff


	//   ....[92]....
        /*01b4*/ 	.word	0xffffffff


	//   ....[93]....
        /*01b8*/ 	.word	0xffffffff


	//   ....[94]....
        /*01bc*/ 	.word	0xffffffff


	//   ....[95]....
        /*01c0*/ 	.word	0xffffffff


	//   ....[96]....
        /*01c4*/ 	.word	0xffffffff


	//   ....[97]....
        /*01c8*/ 	.word	0xffffffff


	//   ....[98]....
        /*01cc*/ 	.word	0xffffffff


	//   ....[99]....
        /*01d0*/ 	.word	0xffffffff


	//   ....[100]....
        /*01d4*/ 	.word	0xffffffff


	//   ....[101]....
        /*01d8*/ 	.word	0x0500000f


	//   ....[102]....
        /*01dc*/ 	.word	0x0500000f


	//   ....[103]....
        /*01e0*/ 	.word	0x0500000f


	//   ....[104]....
        /*01e4*/ 	.word	0x0500000f


	//   ....[105]....
        /*01e8*/ 	.word	0x0500000f


	//   ....[106]....
        /*01ec*/ 	.word	0x0500000f


	//   ....[107]....
        /*01f0*/ 	.word	0x0500000f


	//   ....[108]....
        /*01f4*/ 	.word	0x0500000f


	//   ....[109]....
        /*01f8*/ 	.word	0x0500000f


	//   ....[110]....
        /*01fc*/ 	.word	0x0500000f


	//   ....[111]....
        /*0200*/ 	.word	0x0500000f


	//   ....[112]....
        /*0204*/ 	.word	0x0500000f


	//   ....[113]....
        /*0208*/ 	.word	0x0500000f


	//   ....[114]....
        /*020c*/ 	.word	0x0500000f


	//   ....[115]....
        /*0210*/ 	.word	0x0500000f


	//   ....[116]....
        /*0214*/ 	.word	0x0500000f


	//   ....[117]....
        /*0218*/ 	.word	0x0500000f


	//   ....[118]....
        /*021c*/ 	.word	0x0500000f


	//   ....[119]....
        /*0220*/ 	.word	0x0500000f


	//   ....[120]....
        /*0224*/ 	.word	0x0500000f


	//   ....[121]....
        /*0228*/ 	.word	0x0500000f


	//   ....[122]....
        /*022c*/ 	.word	0x0500000f


	//   ....[123]....
        /*0230*/ 	.word	0x0500000f


	//   ....[124]....
        /*0234*/ 	.word	0x0500000f


	//   ....[125]....
        /*0238*/ 	.word	0x0500000f


	//   ....[126]....
        /*023c*/ 	.word	0x0500000f


	//   ....[127]....
        /*0240*/ 	.word	0x0500000f


	//   ....[128]....
        /*0244*/ 	.word	0x0500000f


	//   ....[129]....
        /*0248*/ 	.word	0x0500000f


	//   ....[130]....
        /*024c*/ 	.word	0x0500000f


	//   ....[131]....
        /*0250*/ 	.word	0x0500000f


	//   ....[132]....
        /*0254*/ 	.word	0x0500000f


	//   ....[133]....
        /*0258*/ 	.word	0x0500000f


	//   ....[134]....
        /*025c*/ 	.word	0x0500000f


	//   ....[135]....
        /*0260*/ 	.word	0x0500000f


	//   ....[136]....
        /*0264*/ 	.word	0x0500000f


	//   ....[137]....
        /*0268*/ 	.word	0x0500000f


	//   ....[138]....
        /*026c*/ 	.word	0x0500000f


	//   ....[139]....
        /*0270*/ 	.word	0x0500000f


	//   ....[140]....
        /*0274*/ 	.word	0x0500000f


	//   ....[141]....
        /*0278*/ 	.word	0x0500000f


	//   ....[142]....
        /*027c*/ 	.word	0x0500000f


	//   ....[143]....
        /*0280*/ 	.word	0x0500000f


	//   ....[144]....
        /*0284*/ 	.word	0x0500000f


	//   ....[145]....
        /*0288*/ 	.word	0x0500000f


	//   ....[146]....
        /*028c*/ 	.word	0x0500000f


	//   ....[147]....
        /*0290*/ 	.word	0x0500000f


	//   ....[148]....
        /*0294*/ 	.word	0x0500000f


	//   ....[149]....
        /*0298*/ 	.word	0x0500000f


	//   ....[150]....
        /*029c*/ 	.word	0x0500000f


	//   ....[151]....
        /*02a0*/ 	.word	0x0500000f


	//   ....[152]....
        /*02a4*/ 	.word	0x0500000f


	//   ....[153]....
        /*02a8*/ 	.word	0x0500000f


	//   ....[154]....
        /*02ac*/ 	.word	0x0500000f


	//   ....[155]....
        /*02b0*/ 	.word	0x0500000f


	//   ....[156]....
        /*02b4*/ 	.word	0x0500000f


	//   ....[157]....
        /*02b8*/ 	.word	0x0500000f


	//   ....[158]....
        /*02bc*/ 	.word	0x0500000f


	//   ....[159]....
        /*02c0*/ 	.word	0x0500000f


	//   ....[160]....
        /*02c4*/ 	.word	0x0500000f


	//   ....[161]....
        /*02c8*/ 	.word	0x0500000f


	//   ....[162]....
        /*02cc*/ 	.word	0x0500000f


	//   ....[163]....
        /*02d0*/ 	.word	0x0500000f


	//   ....[164]....
        /*02d4*/ 	.word	0x0500000f


	//   ....[165]....
        /*02d8*/ 	.word	0x0500000f


	//   ....[166]....
        /*02dc*/ 	.word	0x0500000f


	//----- nvinfo : EIATTR_COOP_GROUP_INSTR_OFFSETS
	.align		4
.L_502:
        /*02e0*/ 	.byte	0x04, 0x28
        /*02e2*/ 	.short	(.L_504 - .L_503)


	//   ....[0]....
.L_503:
        /*02e4*/ 	.word	0x00000060


	//   ....[1]....
        /*02e8*/ 	.word	0x000000a0


	//   ....[2]....
        /*02ec*/ 	.word	0x000002c0


	//   ....[3]....
        /*02f0*/ 	.word	0x00000420


	//   ....[4]....
        /*02f4*/ 	.word	0x00000540


	//   ....[5]....
        /*02f8*/ 	.word	0x000006a0


	//   ....[6]....
        /*02fc*/ 	.word	0x000010a0


	//   ....[7]....
        /*0300*/ 	.word	0x00001dd0


	//   ....[8]....
        /*0304*/ 	.word	0x00001eb0


	//   ....[9]....
        /*0308*/ 	.word	0x000026e0


	//   ....[10]....
        /*030c*/ 	.word	0x00002790


	//   ....[11]....
        /*0310*/ 	.word	0x00002eb0


	//   ....[12]....
        /*0314*/ 	.word	0x00002f10


	//   ....[13]....
        /*0318*/ 	.word	0x00004860


	//   ....[14]....
        /*031c*/ 	.word	0x00004a10


	//   ....[15]....
        /*0320*/ 	.word	0x00005150


	//   ....[16]....
        /*0324*/ 	.word	0x000051a0


	//   ....[17]....
        /*0328*/ 	.word	0x000058c0


	//   ....[18]....
        /*032c*/ 	.word	0x00005970


	//   ....[19]....
        /*0330*/ 	.word	0x000078d0


	//   ....[20]....
        /*0334*/ 	.word	0x00007910


	//   ....[21]....
        /*0338*/ 	.word	0x00007930


	//   ....[22]....
        /*033c*/ 	.word	0x00007950


	//   ....[23]....
        /*0340*/ 	.word	0x00008a20


	//   ....[24]....
        /*0344*/ 	.word	0x00008a50


	//   ....[25]....
        /*0348*/ 	.word	0x00008b10


	//   ....[26]....
        /*034c*/ 	.word	0x00008b20


	//   ....[27]....
        /*0350*/ 	.word	0x000099a0


	//   ....[28]....
        /*0354*/ 	.word	0x000099e0


	//   ....[29]....
        /*0358*/ 	.word	0x00009a20


	//   ....[30]....
        /*035c*/ 	.word	0x00009a50


	//   ....[31]....
        /*0360*/ 	.word	0x00009a60


	//   ....[32]....
        /*0364*/ 	.word	0x00009a80


	//   ....[33]....
        /*0368*/ 	.word	0x0000a0c0


	//   ....[34]....
        /*036c*/ 	.word	0x0000a0d0


	//   ....[35]....
        /*0370*/ 	.word	0x0000aad0


	//   ....[36]....
        /*0374*/ 	.word	0x0000bdf0


	//   ....[37]....
        /*0378*/ 	.word	0x0000be10


	//   ....[38]....
        /*037c*/ 	.word	0x0000be20


	//   ....[39]....
        /*0380*/ 	.word	0x0000be30


	//   ....[40]....
        /*0384*/ 	.word	0x0000be40


	//   ....[41]....
        /*0388*/ 	.word	0x0000be50


	//   ....[42]....
        /*038c*/ 	.word	0x0000bee0


	//   ....[43]....
        /*0390*/ 	.word	0x0000bf00


	//   ....[44]....
        /*0394*/ 	.word	0x0000bf70


	//   ....[45]....
        /*0398*/ 	.word	0x0000bf80


	//   ....[46]....
        /*039c*/ 	.word	0x0000bf90


	//   ....[47]....
        /*03a0*/ 	.word	0x0000c030


	//   ....[48]....
        /*03a4*/ 	.word	0x0000c6b0


	//   ....[49]....
        /*03a8*/ 	.word	0x0000c6e0


	//   ....[50]....
        /*03ac*/ 	.word	0x0000c710


	//   ....[51]....
        /*03b0*/ 	.word	0x0000c740


	//   ....[52]....
        /*03b4*/ 	.word	0x0000c7e0


	//   ....[53]....
        /*03b8*/ 	.word	0x0000c810


	//   ....[54]....
        /*03bc*/ 	.word	0x0000c820


	//   ....[55]....
        /*03c0*/ 	.word	0x0000c880


	//   ....[56]....
        /*03c4*/ 	.word	0x0000c930


	//   ....[57]....
        /*03c8*/ 	.word	0x0000c950


	//   ....[58]....
        /*03cc*/ 	.word	0x0000c960


	//   ....[59]....
        /*03d0*/ 	.word	0x0000c9c0


	//   ....[60]....
        /*03d4*/ 	.word	0x0000ca70


	//   ....[61]....
        /*03d8*/ 	.word	0x0000ca90


	//   ....[62]....
        /*03dc*/ 	.word	0x0000caa0


	//   ....[63]....
        /*03e0*/ 	.word	0x0000caf0


	//   ....[64]....
        /*03e4*/ 	.word	0x0000d240


	//   ....[65]....
        /*03e8*/ 	.word	0x0000d260


	//   ....[66]....
        /*03ec*/ 	.word	0x0000d270


	//   ....[67]....
        /*03f0*/ 	.word	0x0000d280


	//   ....[68]....
        /*03f4*/ 	.word	0x0000d2a0


	//   ....[69]....
        /*03f8*/ 	.word	0x0000d2c0


	//   ....[70]....
        /*03fc*/ 	.word	0x0000d320


	//   ....[71]....
        /*0400*/ 	.word	0x0000d370


	//   ....[72]....
        /*0404*/ 	.word	0x0000d390


	//   ....[73]....
        /*0408*/ 	.word	0x0000d3d0


	//   ....[74]....
        /*040c*/ 	.word	0x0000d3f0


	//   ....[75]....
        /*0410*/ 	.word	0x0000d410


	//   ....[76]....
        /*0414*/ 	.word	0x0000d6b0


	//   ....[77]....
        /*0418*/ 	.word	0x0000d6c0


	//   ....[78]....
        /*041c*/ 	.word	0x0000d6d0


	//   ....[79]....
        /*0420*/ 	.word	0x0000d6f0


	//   ....[80]....
        /*0424*/ 	.word	0x0000d780


	//   ....[81]....
        /*0428*/ 	.word	0x0000d7b0


	//   ....[82]....
        /*042c*/ 	.word	0x0000d800


	//   ....[83]....
        /*0430*/ 	.word	0x0000d830


	//   ....[84]....
        /*0434*/ 	.word	0x0000d880


	//   ....[85]....
        /*0438*/ 	.word	0x0000d8b0


	//   ....[86]....
        /*043c*/ 	.word	0x0000d900


	//   ....[87]....
        /*0440*/ 	.word	0x0000d930


	//   ....[88]....
        /*0444*/ 	.word	0x0000dd90


	//   ....[89]....
        /*0448*/ 	.word	0x0000ddc0


	//   ....[90]....
        /*044c*/ 	.word	0x0000ddf0


	//   ....[91]....
        /*0450*/ 	.word	0x0000de20


	//   ....[92]....
        /*0454*/ 	.word	0x0000de50


	//   ....[93]....
        /*0458*/ 	.word	0x0000de60


	//   ....[94]....
        /*045c*/ 	.word	0x0000de70


	//   ....[95]....
        /*0460*/ 	.word	0x0000de90


	//   ....[96]....
        /*0464*/ 	.word	0x0000deb0


	//   ....[97]....
        /*0468*/ 	.word	0x0000ded0


	//   ....[98]....
        /*046c*/ 	.word	0x0000e010


	//   ....[99]....
        /*0470*/ 	.word	0x0000e070


	//   ....[100]....
        /*0474*/ 	.word	0x0000e2d0


	//   ....[101]....
        /*0478*/ 	.word	0x0000e840


	//   ....[102]....
        /*047c*/ 	.word	0x0000e930


	//   ....[103]....
        /*0480*/ 	.word	0x0000e9d0


	//   ....[104]....
        /*0484*/ 	.word	0x0000ea30


	//   ....[105]....
        /*0488*/ 	.word	0x0000eb00


	//   ....[106]....
        /*048c*/ 	.word	0x0000eb80


	//   ....[107]....
        /*0490*/ 	.word	0x0000ec50


	//   ....[108]....
        /*0494*/ 	.word	0x0000ecc0


	//   ....[109]....
        /*0498*/ 	.word	0x0000edb0


	//   ....[110]....
        /*049c*/ 	.word	0x0000ee30


	//   ....[111]....
        /*04a0*/ 	.word	0x0000ef00


	//   ....[112]....
        /*04a4*/ 	.word	0x0000ef70


	//   ....[113]....
        /*04a8*/ 	.word	0x0000f050


	//   ....[114]....
        /*04ac*/ 	.word	0x0000f0e0


	//   ....[115]....
        /*04b0*/ 	.word	0x0000f150


	//   ....[116]....
        /*04b4*/ 	.word	0x0000f1f0


	//   ....[117]....
        /*04b8*/ 	.word	0x0000f2c0


	//   ....[118]....
        /*04bc*/ 	.word	0x0000f340


	//   ....[119]....
        /*04c0*/ 	.word	0x0000f420


	//   ....[120]....
        /*04c4*/ 	.word	0x0000f4a0


	//   ....[121]....
        /*04c8*/ 	.word	0x0000f570


	//   ....[122]....
        /*04cc*/ 	.word	0x0000f5f0


	//   ....[123]....
        /*04d0*/ 	.word	0x0000f6d0


	//   ....[124]....
        /*04d4*/ 	.word	0x0000f750


	//   ....[125]....
        /*04d8*/ 	.word	0x0000f820


	//   ....[126]....
        /*04dc*/ 	.word	0x0000f8a0


	//   ....[127]....
        /*04e0*/ 	.word	0x0000f980


	//   ....[128]....
        /*04e4*/ 	.word	0x0000f9f0


	//   ....[129]....
        /*04e8*/ 	.word	0x0000fab0


	//   ....[130]....
        /*04ec*/ 	.word	0x0000fbf0


	//   ....[131]....
        /*04f0*/ 	.word	0x0000fc90


	//   ....[132]....
        /*04f4*/ 	.word	0x0000fd70


	//   ....[133]....
        /*04f8*/ 	.word	0x0000fdc0


	//   ....[134]....
        /*04fc*/ 	.word	0x0000fea0


	//   ....[135]....
        /*0500*/ 	.word	0x0000fef0


	//   ....[136]....
        /*0504*/ 	.word	0x0000fff0


	//   ....[137]....
        /*0508*/ 	.word	0x00010040


	//   ....[138]....
        /*050c*/ 	.word	0x00010140


	//   ....[139]....
        /*0510*/ 	.word	0x00010190


	//   ....[140]....
        /*0514*/ 	.word	0x00010270


	//   ....[141]....
        /*0518*/ 	.word	0x000102c0


	//   ....[142]....
        /*051c*/ 	.word	0x000103b0


	//   ....[143]....
        /*0520*/ 	.word	0x00010440


	//   ....[144]....
        /*0524*/ 	.word	0x000104a0


	//   ....[145]....
        /*0528*/ 	.word	0x00010580


	//   ....[146]....
        /*052c*/ 	.word	0x00010620


	//   ....[147]....
        /*0530*/ 	.word	0x000106e0


	//   ....[148]....
        /*0534*/ 	.word	0x00010780


	//   ....[149]....
        /*0538*/ 	.word	0x00010840


	//   ....[150]....
        /*053c*/ 	.word	0x000108e0


	//   ....[151]....
        /*0540*/ 	.word	0x000109a0


	//   ....[152]....
        /*0544*/ 	.word	0x00010a40


	//   ....[153]....
        /*0548*/ 	.word	0x00010b00


	//   ....[154]....
        /*054c*/ 	.word	0x00010c20


	//   ....[155]....
        /*0550*/ 	.word	0x00010cc0


	//   ....[156]....
        /*0554*/ 	.word	0x00010d70


	//   ....[157]....
        /*0558*/ 	.word	0x00010e40


	//   ....[158]....
        /*055c*/ 	.word	0x00010eb0


	//   ....[159]....
        /*0560*/ 	.word	0x00010f80


	//   ....[160]....
        /*0564*/ 	.word	0x00010ff0


	//   ....[161]....
        /*0568*/ 	.word	0x000110e0


	//   ....[162]....
        /*056c*/ 	.word	0x00011150


	//   ....[163]....
        /*0570*/ 	.word	0x00011230


	//   ....[164]....
        /*0574*/ 	.word	0x000112a0


	//   ....[165]....
        /*0578*/ 	.word	0x00011360


	//   ....[166]....
        /*057c*/ 	.word	0x00011440


	//----- nvinfo : EIATTR_REG_RECONFIG
	.align		4
.L_504:
        /*0580*/ 	.byte	0x01, 0x54
	.zero		2


	//----- nvinfo : EIATTR_SYSCALL_OFFSETS
	.align		4
        /*0584*/ 	.byte	0x04, 0x46
        /*0586*/ 	.short	(.L_506 - .L_505)


	//   ....[0]....
.L_505:
        /*0588*/ 	.word	0x00001260


	//   ....[1]....
        /*058c*/ 	.word	0x0000b310


	//   ....[2]....
        /*0590*/ 	.word	0x0000b450


	//   ....[3]....
        /*0594*/ 	.word	0x0000b540


	//   ....[4]....
        /*0598*/ 	.word	0x0000c3f0


	//----- nvinfo : EIATTR_MBARRIER_INSTR_OFFSETS
	.align		4
.L_506:
        /*059c*/ 	.byte	0x04, 0x39
        /*059e*/ 	.short	(.L_508 - .L_507)


	//   ....[0]....
.L_507:
        /*05a0*/ 	.word	0x00000170
        /*05a4*/ 	.word	0x000000ff
        /*05a8*/ 	.word	0x0002a800
        /*05ac*/ 	.short	0x0100
        /*05ae*/ 	.byte	0x08
	.zero		1


	//   ....[1]....
        /*05b0*/ 	.word	0x00000180
        /*05b4*/ 	.word	0x000000ff
        /*05b8*/ 	.word	0x0002a820
        /*05bc*/ 	.short	0x0100
        /*05be*/ 	.byte	0x08
	.zero		1


	//   ....[2]....
        /*05c0*/ 	.word	0x00000270
        /*05c4*/ 	.word	0x000000ff
        /*05c8*/ 	.word	0x0002a830
        /*05cc*/ 	.short	0x0100
        /*05ce*/ 	.byte	0x08
	.zero		1


	//   ....[3]....
        /*05d0*/ 	.word	0x00000280
        /*05d4*/ 	.word	0x000000ff
        /*05d8*/ 	.word	0x0002a840
        /*05dc*/ 	.short	0x0100
        /*05de*/ 	.byte	0x08
	.zero		1


	//   ....[4]....
        /*05e0*/ 	.word	0x00000290
        /*05e4*/ 	.word	0x000000ff
        /*05e8*/ 	.word	0x0002a838
        /*05ec*/ 	.short	0x0100
        /*05ee*/ 	.byte	0x08
	.zero		1


	//   ....[5]....
        /*05f0*/ 	.word	0x000002a0
        /*05f4*/ 	.word	0x000000ff
        /*05f8*/ 	.word	0x0002a848
        /*05fc*/ 	.short	0x0100
        /*05fe*/ 	.byte	0x08
	.zero		1


	//   ....[6]....
        /*0600*/ 	.word	0x000003d0
        /*0604*/ 	.word	0x000000ff
        /*0608*/ 	.word	0x0002a850
        /*060c*/ 	.short	0x0100
        /*060e*/ 	.byte	0x08
	.zero		1


	//   ....[7]....
        /*0610*/ 	.word	0x000003e0
        /*0614*/ 	.word	0x000000ff
        /*0618*/ 	.word	0x0002a860
        /*061c*/ 	.short	0x0100
        /*061e*/ 	.byte	0x08
	.zero		1


	//   ....[8]....
        /*0620*/ 	.word	0x000003f0
        /*0624*/ 	.word	0x000000ff
        /*0628*/ 	.word	0x0002a858
        /*062c*/ 	.short	0x0100
        /*062e*/ 	.byte	0x08
	.zero		1


	//   ....[9]....
        /*0630*/ 	.word	0x00000400
        /*0634*/ 	.word	0x000000ff
        /*0638*/ 	.word	0x0002a868
        /*063c*/ 	.short	0x0100
        /*063e*/ 	.byte	0x08
	.zero		1


	//   ....[10]....
        /*0640*/ 	.word	0x000004f0
        /*0644*/ 	.word	0x000000ff
        /*0648*/ 	.word	0x0002a870
        /*064c*/ 	.short	0x0100
        /*064e*/ 	.byte	0x06
	.zero		1


	//   ....[11]....
        /*0650*/ 	.word	0x00000500
        /*0654*/ 	.word	0x000000ff
        /*0658*/ 	.word	0x0002a880
        /*065c*/ 	.short	0x0100
        /*065e*/ 	.byte	0x06
	.zero		1


	//   ....[12]....
        /*0660*/ 	.word	0x00000510
        /*0664*/ 	.word	0x000000ff
        /*0668*/ 	.word	0x0002a878
        /*066c*/ 	.short	0x0100
        /*066e*/ 	.byte	0x06
	.zero		1


	//   ....[13]....
        /*0670*/ 	.word	0x00000520
        /*0674*/ 	.word	0x000000ff
        /*0678*/ 	.word	0x0002a888
        /*067c*/ 	.short	0x0100
        /*067e*/ 	.byte	0x06
	.zero		1


	//   ....[14]....
        /*0680*/ 	.word	0x00000650
        /*0684*/ 	.word	0x000000ff
        /*0688*/ 	.word	0x0002a890
        /*068c*/ 	.short	0x0100
        /*068e*/ 	.byte	0x08
	.zero		1


	//   ....[15]....
        /*0690*/ 	.word	0x00000660
        /*0694*/ 	.word	0x000000ff
        /*0698*/ 	.word	0x0002a8a0
        /*069c*/ 	.short	0x0100
        /*069e*/ 	.byte	0x08
	.zero		1


	//   ....[16]....
        /*06a0*/ 	.word	0x00000670
        /*06a4*/ 	.word	0x000000ff
        /*06a8*/ 	.word	0x0002a898
        /*06ac*/ 	.short	0x0100
        /*06ae*/ 	.byte	0x08
	.zero		1


	//   ....[17]....
        /*06b0*/ 	.word	0x00000680
        /*06b4*/ 	.word	0x000000ff
        /*06b8*/ 	.word	0x0002a8a8
        /*06bc*/ 	.short	0x0100
        /*06be*/ 	.byte	0x08
	.zero		1


	//   ....[18]....
        /*06c0*/ 	.word	0x000007c0
        /*06c4*/ 	.word	0x000000ff
        /*06c8*/ 	.word	0x0002a8b0
        /*06cc*/ 	.short	0x0100
        /*06ce*/ 	.byte	0x08
	.zero		1


	//   ....[19]....
        /*06d0*/ 	.word	0x000007d0
        /*06d4*/ 	.word	0x000000ff
        /*06d8*/ 	.word	0x0002a8c0
        /*06dc*/ 	.short	0x0100
        /*06de*/ 	.byte	0x08
	.zero		1


	//   ....[20]....
        /*06e0*/ 	.word	0x000007e0
        /*06e4*/ 	.word	0x000000ff
        /*06e8*/ 	.word	0x0002a8b8
        /*06ec*/ 	.short	0x0100
        /*06ee*/ 	.byte	0x08
	.zero		1


	//   ....[21]....
        /*06f0*/ 	.word	0x000007f0
        /*06f4*/ 	.word	0x000000ff
        /*06f8*/ 	.word	0x0002a8c8
        /*06fc*/ 	.short	0x0100
        /*06fe*/ 	.byte	0x08
	.zero		1


	//   ....[22]....
        /*0700*/ 	.word	0x00001280
        /*0704*/ 	.word	0x000000ff
        /*0708*/ 	.word	0x0002a800
        /*070c*/ 	.short	0x010a
        /*070e*/ 	.byte	0x27
	.zero		1


	//   ....[23]....
        /*0710*/ 	.word	0x00001300
        /*0714*/ 	.word	0x000000ff
        /*0718*/ 	.word	0x0002a830
        /*071c*/ 	.short	0x010a
        /*071e*/ 	.byte	0x27
	.zero		1


	//   ....[24]....
        /*0720*/ 	.word	0x00001360
        /*0724*/ 	.word	0x000000ff
        /*0728*/ 	.word	0x0002a830
        /*072c*/ 	.short	0x010a
        /*072e*/ 	.byte	0x27
	.zero		1


	//   ....[25]....
        /*0730*/ 	.word	0x00002350
        /*0734*/ 	.word	0x000000ff
        /*0738*/ 	.word	0x00000000
        /*073c*/ 	.short	0x0101
        /*073e*/ 	.byte	0x04
	.zero		1


	//   ....[26]....
        /*0740*/ 	.word	0x00003b60
        /*0744*/ 	.word	0x000000ff
        /*0748*/ 	.word	0x0002a830
        /*074c*/ 	.short	0x010a
        /*074e*/ 	.byte	0x07
	.zero		1


	//   ....[27]....
        /*0750*/ 	.word	0x00003ba0
        /*0754*/ 	.word	0x000000ff
        /*0758*/ 	.word	0x0002a830
        /*075c*/ 	.short	0x010a
        /*075e*/ 	.byte	0x07
	.zero		1


	//   ....[28]....
        /*0760*/ 	.word	0x000043f0
        /*0764*/ 	.word	0x000000ff
        /*0768*/ 	.word	0x0002a850
        /*076c*/ 	.short	0x010a
        /*076e*/ 	.byte	0x0a
	.zero		1


	//   ....[29]....
        /*0770*/ 	.word	0x00004430
        /*0774*/ 	.word	0x000000ff
        /*0778*/ 	.word	0x0002a850
        /*077c*/ 	.short	0x010a
        /*077e*/ 	.byte	0x0a
	.zero		1


	//   ....[30]....
        /*0780*/ 	.word	0x00004d20
        /*0784*/ 	.word	0x000000ff
        /*0788*/ 	.word	0x00000000
        /*078c*/ 	.short	0x0101
        /*078e*/ 	.byte	0x07
	.zero		1


	//   ....[31]....
        /*0790*/ 	.word	0x00006230
        /*0794*/ 	.word	0x000000ff
        /*0798*/ 	.word	0x00000000
        /*079c*/ 	.short	0x0101
        /*079e*/ 	.byte	0x0a
	.zero		1


	//   ....[32]....
        /*07a0*/ 	.word	0x00006490
        /*07a4*/ 	.word	0x000000ff
        /*07a8*/ 	.word	0x0002a830
        /*07ac*/ 	.short	0x010a
        /*07ae*/ 	.byte	0x26
	.zero		1


	//   ....[33]....
        /*07b0*/ 	.word	0x000064d0
        /*07b4*/ 	.word	0x000000ff
        /*07b8*/ 	.word	0x0002a830
        /*07bc*/ 	.short	0x010a
        /*07be*/ 	.byte	0x26
	.zero		1


	//   ....[34]....
        /*07c0*/ 	.word	0x00006d20
        /*07c4*/ 	.word	0x000000ff
        /*07c8*/ 	.word	0x0002a850
        /*07cc*/ 	.short	0x010a
        /*07ce*/ 	.byte	0x05
	.zero		1


	//   ....[35]....
        /*07d0*/ 	.word	0x00006d60
        /*07d4*/ 	.word	0x000000ff
        /*07d8*/ 	.word	0x0002a850
        /*07dc*/ 	.short	0x010a
        /*07de*/ 	.byte	0x05
	.zero		1


	//   ....[36]....
        /*07e0*/ 	.word	0x000073c0
        /*07e4*/ 	.word	0x000000ff
        /*07e8*/ 	.word	0x00000000
        /*07ec*/ 	.short	0x0101
        /*07ee*/ 	.byte	0x26
	.zero		1


	//   ....[37]....
        /*07f0*/ 	.word	0x000083d0
        /*07f4*/ 	.word	0x000000ff
        /*07f8*/ 	.word	0x00000000
        /*07fc*/ 	.short	0x0101
        /*07fe*/ 	.byte	0x05
	.zero		1


	//   ....[38]....
        /*0800*/ 	.word	0x00008990
        /*0804*/ 	.word	0x000000ff
        /*0808*/ 	.word	0x0002a850
        /*080c*/ 	.short	0x010a
        /*080e*/ 	.byte	0x05
	.zero		1


	//   ....[39]....
        /*0810*/ 	.word	0x000089d0
        /*0814*/ 	.word	0x000000ff
        /*0818*/ 	.word	0x0002a850
        /*081c*/ 	.short	0x010a
        /*081e*/ 	.byte	0x05
	.zero		1


	//   ....[40]....
        /*0820*/ 	.word	0x00008ea0
        /*0824*/ 	.word	0x000000ff
        /*0828*/ 	.word	0x00000000
        /*082c*/ 	.short	0x0101
        /*082e*/ 	.byte	0x04
	.zero		1


	//   ....[41]....
        /*0830*/ 	.word	0x00009a70
        /*0834*/ 	.word	0x000000ff
        /*0838*/ 	.word	0x00000000
        /*083c*/ 	.short	0x0101
        /*083e*/ 	.byte	0x04
	.zero		1


	//   ....[42]....
        /*0840*/ 	.word	0x0000bbb0
        /*0844*/ 	.word	0x000000ff
        /*0848*/ 	.word	0x0002a840
        /*084c*/ 	.short	0x010a
        /*084e*/ 	.byte	0x2e
	.zero		1


	//   ....[43]....
        /*0850*/ 	.word	0x0000c1b0
        /*0854*/ 	.word	0x000000ff
        /*0858*/ 	.word	0x0002a830
        /*085c*/ 	.short	0x0107
        /*085e*/ 	.byte	0x2e
	.zero		1


	//   ....[44]....
        /*0860*/ 	.word	0x0000c220
        /*0864*/ 	.word	0x000000ff
        /*0868*/ 	.word	0x0002a830
        /*086c*/ 	.short	0x0101
        /*086e*/ 	.byte	0x2e
	.zero		1


	//   ....[45]....
        /*0870*/ 	.word	0x0000cc40
        /*0874*/ 	.word	0x000000ff
        /*0878*/ 	.word	0x0002a800
        /*087c*/ 	.short	0x0107
        /*087e*/ 	.byte	0x2e
	.zero		1


	//   ....[46]....
        /*0880*/ 	.word	0x0000cca0
        /*0884*/ 	.word	0x000000ff
        /*0888*/ 	.word	0x0002a800
        /*088c*/ 	.short	0x0101
        /*088e*/ 	.byte	0x2e
	.zero		1


	//   ....[47]....
        /*0890*/ 	.word	0x0000ccb0
        /*0894*/ 	.word	0x000000ff
        /*0898*/ 	.word	0x0002a820
        /*089c*/ 	.short	0x010a
        /*089e*/ 	.byte	0x2e
	.zero		1


	//   ....[48]....
        /*08a0*/ 	.word	0x0000d020
        /*08a4*/ 	.word	0x0000001a
        /*08a8*/ 	.word	0x0002a840
        /*08ac*/ 	.short	0x010a
        /*08ae*/ 	.byte	0x3f
	.zero		1


	//   ....[49]....
        /*08b0*/ 	.word	0x0000d530
        /*08b4*/ 	.word	0x0000001a
        /*08b8*/ 	.word	0x0002a830
        /*08bc*/ 	.short	0x0107
        /*08be*/ 	.byte	0x3f
	.zero		1


	//   ....[50]....
        /*08c0*/ 	.word	0x0000d5e0
        /*08c4*/ 	.word	0x0000001a
        /*08c8*/ 	.word	0x0002a830
        /*08cc*/ 	.short	0x0101
        /*08ce*/ 	.byte	0x3f
	.zero		1


	//   ....[51]....
        /*08d0*/ 	.word	0x0000d640
        /*08d4*/ 	.word	0x00000000
        /*08d8*/ 	.word	0x0002a860
        /*08dc*/ 	.short	0x010a
        /*08de*/ 	.byte	0x3f
	.zero		1


	//   ....[52]....
        /*08e0*/ 	.word	0x0000daa0
        /*08e4*/ 	.word	0x00000000
        /*08e8*/ 	.word	0x0002a850
        /*08ec*/ 	.short	0x0107
        /*08ee*/ 	.byte	0x3f
	.zero		1


	//   ....[53]....
        /*08f0*/ 	.word	0x0000dba0
        /*08f4*/ 	.word	0x00000000
        /*08f8*/ 	.word	0x0002a850
        /*08fc*/ 	.short	0x0101
        /*08fe*/ 	.byte	0x3f
	.zero		1


	//   ....[54]....
        /*0900*/ 	.word	0x0000dd20
        /*0904*/ 	.word	0x00000000
        /*0908*/ 	.word	0x0002a860
        /*090c*/ 	.short	0x010a
        /*090e*/ 	.byte	0x3f
	.zero		1


	//   ....[55]....
        /*0910*/ 	.word	0x0000e140
        /*0914*/ 	.word	0x00000000
        /*0918*/ 	.word	0x0002a850
        /*091c*/ 	.short	0x0107
        /*091e*/ 	.byte	0x3f
	.zero		1


	//   ....[56]....
        /*0920*/ 	.word	0x0000e1f0
        /*0924*/ 	.word	0x00000000
        /*0928*/ 	.word	0x0002a850
        /*092c*/ 	.short	0x0101
        /*092e*/ 	.byte	0x3f
	.zero		1


	//   ....[57]....
        /*0930*/ 	.word	0x0000e290
        /*0934*/ 	.word	0x00000005
        /*0938*/ 	.word	0x0002a820
        /*093c*/ 	.short	0x010a
        /*093e*/ 	.byte	0x3f
	.zero		1


	//   ....[58]....
        /*0940*/ 	.word	0x0000e3d0
        /*0944*/ 	.word	0x00000006
        /*0948*/ 	.word	0x0002a840
        /*094c*/ 	.short	0x010a
        /*094e*/ 	.byte	0x3f
	.zero		1


	//   ....[59]....
        /*0950*/ 	.word	0x0000e470
        /*0954*/ 	.word	0x00000005
        /*0958*/ 	.word	0x0002a840
        /*095c*/ 	.short	0x010a
        /*095e*/ 	.byte	0x3f
	.zero		1


	//   ....[60]....
        /*0960*/ 	.word	0x0000e4b0
        /*0964*/ 	.word	0x00000006
        /*0968*/ 	.word	0x0002a860
        /*096c*/ 	.short	0x010a
        /*096e*/ 	.byte	0x3f
	.zero		1


	//   ....[61]....
        /*0970*/ 	.word	0x0000e4f0
        /*0974*/ 	.word	0x00000005
        /*0978*/ 	.word	0x0002a860
        /*097c*/ 	.short	0x010a
        /*097e*/ 	.byte	0x3f
	.zero		1


	//   ....[62]....
        /*0980*/ 	.word	0x0000e560
        /*0984*/ 	.word	0x00000003
        /*0988*/ 	.word	0x0002a800
        /*098c*/ 	.short	0x010a
        /*098e*/ 	.byte	0x3f
	.zero		1


	//   ....[63]....
        /*0990*/ 	.word	0x0000e5c0
        /*0994*/ 	.word	0x00000003
        /*0998*/ 	.word	0x0002a830
        /*099c*/ 	.short	0x010a
        /*099e*/ 	.byte	0x3f
	.zero		1


	//   ....[64]....
        /*09a0*/ 	.word	0x0000e620
        /*09a4*/ 	.word	0x0000000c
        /*09a8*/ 	.word	0x0002a830
        /*09ac*/ 	.short	0x010a
        /*09ae*/ 	.byte	0x3f
	.zero		1


	//   ....[65]....
        /*09b0*/ 	.word	0x0000e680
        /*09b4*/ 	.word	0x00000006
        /*09b8*/ 	.word	0x0002a850
        /*09bc*/ 	.short	0x010a
        /*09be*/ 	.byte	0x3f
	.zero		1


	//   ....[66]....
        /*09c0*/ 	.word	0x0000e6e0
        /*09c4*/ 	.word	0x0000000c
        /*09c8*/ 	.word	0x0002a830
        /*09cc*/ 	.short	0x010a
        /*09ce*/ 	.byte	0x3f
	.zero		1


	//   ....[67]....
        /*09d0*/ 	.word	0x0000e740
        /*09d4*/ 	.word	0x00000006
        /*09d8*/ 	.word	0x0002a850
        /*09dc*/ 	.short	0x010a
        /*09de*/ 	.byte	0x3f
	.zero		1


	//   ....[68]....
        /*09e0*/ 	.word	0x0000e7a0
        /*09e4*/ 	.word	0x00000005
        /*09e8*/ 	.word	0x0002a850
        /*09ec*/ 	.short	0x010a
        /*09ee*/ 	.byte	0x3f
	.zero		1


	//   ....[69]....
        /*09f0*/ 	.word	0x0000e880
        /*09f4*/ 	.word	0x00000005
        /*09f8*/ 	.word	0x0002a840
        /*09fc*/ 	.short	0x010a
        /*09fe*/ 	.byte	0x3f
	.zero		1


	//   ....[70]....
        /*0a00*/ 	.word	0x0000faf0
        /*0a04*/ 	.word	0x00000003
        /*0a08*/ 	.word	0x0002a820
        /*0a0c*/ 	.short	0x010a
        /*0a0e*/ 	.byte	0x3f
	.zero		1


	//   ....[71]....
        /*0a10*/ 	.word	0x0000fb40
        /*0a14*/ 	.word	0x0000001a
        /*0a18*/ 	.word	0x0002a840
        /*0a1c*/ 	.short	0x010a
        /*0a1e*/ 	.byte	0x3f
	.zero		1


	//   ....[72]....
        /*0a20*/ 	.word	0x00010300
        /*0a24*/ 	.word	0x00000000
        /*0a28*/ 	.word	0x0002a860
        /*0a2c*/ 	.short	0x010a
        /*0a2e*/ 	.byte	0x3f
	.zero		1


	//   ....[73]....
        /*0a30*/ 	.word	0x00010b70
        /*0a34*/ 	.word	0x00000000
        /*0a38*/ 	.word	0x0002a860
        /*0a3c*/ 	.short	0x010a
        /*0a3e*/ 	.byte	0x3f
	.zero		1


	//   ....[74]....
        /*0a40*/ 	.word	0x00011390
        /*0a44*/ 	.word	0x00000005
        /*0a48*/ 	.word	0x0002a820
        /*0a4c*/ 	.short	0x010a
        /*0a4e*/ 	.byte	0x3f
	.zero		1


	//   ....[75]....
        /*0a50*/ 	.word	0x00011500
        /*0a54*/ 	.word	0x00000006
        /*0a58*/ 	.word	0x0002a840
        /*0a5c*/ 	.short	0x010a
        /*0a5e*/ 	.byte	0x3f
	.zero		1


	//   ....[76]....
        /*0a60*/ 	.word	0x00011550
        /*0a64*/ 	.word	0x00000005
        /*0a68*/ 	.word	0x0002a840
        /*0a6c*/ 	.short	0x010a
        /*0a6e*/ 	.byte	0x3f
	.zero		1


	//   ....[77]....
        /*0a70*/ 	.word	0x000115a0
        /*0a74*/ 	.word	0x00000006
        /*0a78*/ 	.word	0x0002a860
        /*0a7c*/ 	.short	0x010a
        /*0a7e*/ 	.byte	0x3f
	.zero		1


	//----- nvinfo : EIATTR_NUM_MBARRIERS
	.align		4
.L_508:
        /*0a80*/ 	.byte	0x03, 0x38
        /*0a82*/ 	.short	0x0016


	//----- nvinfo : EIATTR_EXIT_INSTR_OFFSETS
	.align		4
        /*0a84*/ 	.byte	0x04, 0x1c
        /*0a86*/ 	.short	(.L_510 - .L_509)


	//   ....[0]....
.L_509:
        /*0a88*/ 	.word	0x0000e540


	//----- nvinfo : EIATTR_MAX_THREADS
	.align		4
.L_510:
        /*0a8c*/ 	.byte	0x04, 0x05
        /*0a8e*/ 	.short	(.L_512 - .L_511)
.L_511:
        /*0a90*/ 	.word	0x00000180
        /*0a94*/ 	.word	0x00000001
        /*0a98*/ 	.word	0x00000001


	//----- nvinfo : EIATTR_CRS_STACK_SIZE
	.align		4
.L_512:
        /*0a9c*/ 	.byte	0x04, 0x1e
        /*0a9e*/ 	.short	(.L_514 - .L_513)
.L_513:
        /*0aa0*/ 	.word	0x00000000


	//----- nvinfo : EIATTR_CBANK_PARAM_SIZE
	.align		4
.L_514:
        /*0aa4*/ 	.byte	0x03, 0x19
        /*0aa6*/ 	.short	0x0a70


	//----- nvinfo : EIATTR_PARAM_CBANK
	.align		4
        /*0aa8*/ 	.byte	0x04, 0x0a
        /*0aaa*/ 	.short	(.L_516 - .L_515)
	.align		4
.L_515:
        /*0aac*/ 	.word	index@(.nv.constant0._ZN7cutlass13device_kernelIN5flash11enable_sm90INS1_16FlashAttnFwdSm90INS1_25CollectiveMainloopFwdSm90ILi2EN4cute5tupleIJNS5_1CILi1EEES8_S8_EEENS6_IJNS7_ILi128EEENS7_ILi96EEENS7_ILi192EEEEEELi128ENS_10bfloat16_tEfNS_4arch4Sm90ELb1ELb0ELb1ELb0ELb1ELb0ELb0ELb1ELb1ELb1ELb1ELb0EEENS1_21CollectiveEpilogueFwdINS6_IJSA_SA_SB_EEES9_SE_SG_Li256ELb0ELb1ELb1ELb0EEENS1_19SingleTileSchedulerILb0ELb1ELb1ELi128EEEEEEEEEvNT_6ParamsE)
        /*0ab0*/ 	.short	0x0210
        /*0ab2*/ 	.short	0x0a70


	//----- nvinfo : EIATTR_SW_WAR
	.align		4
.L_516:
        /*0ab4*/ 	.byte	0x04, 0x36
        /*0ab6*/ 	.short	(.L_518 - .L_517)
.L_517:
        /*0ab8*/ 	.word	0x00000008
.L_518:


//--------------------- .nv.info._ZN7cutlass13device_kernelIN5flash11enable_sm90INS1_16FlashAttnFwdSm90INS1_25CollectiveMainloopFwdSm90ILi2EN4cute5tupleIJNS5_1CILi1EEES8_S8_EEENS6_IJNS7_ILi128EEENS7_ILi96EEENS7_ILi192EEEEEELi128ENS_10bfloat16_tEfNS_4arch4Sm90ELb1ELb0ELb1ELb1ELb1ELb0ELb0ELb1ELb1ELb1ELb1ELb0EEENS1_21CollectiveEpilogueFwdINS6_IJSA_SA_SB_EEES9_SE_SG_Li256ELb1ELb1ELb1ELb0EEENS1_36VarlenDynamicPersistentTileSchedulerILi128ELi96ELi256ELi128ELb1ELb1ELb1ELb1ELb1ELb1EEEEEEEEEvNT_6ParamsE --------------------------
	.section	.nv.info._ZN7cutlass13device_kernelIN5flash11enable_sm90INS1_16FlashAttnFwdSm90INS1_25CollectiveMainloopFwdSm90ILi2EN4cute5tupleIJNS5_1CILi1EEES8_S8_EEENS6_IJNS7_ILi128EEENS7_ILi96EEENS7_ILi192EEEEEELi128ENS_10bfloat16_tEfNS_4arch4Sm90ELb1ELb0ELb1ELb1ELb1ELb0ELb0ELb1ELb1ELb1ELb1ELb0EEENS1_21CollectiveEpilogueFwdINS6_IJSA_SA_SB_EEES9_SE_SG_Li256ELb1ELb1ELb1ELb0EEENS1_36VarlenDynamicPersistentTileSchedulerILi128ELi96ELi256ELi128ELb1ELb1ELb1ELb1ELb1ELb1EEEEEEEEEvNT_6ParamsE,"",@"SHT_CUDA_INFO"
	.sectionflags	@""
	.align	4


	//----- nvinfo : EIATTR_CUDA_API_VERSION
	.align		4
        /*0000*/ 	.byte	0x04, 0x37
        /*0002*/ 	.short	(.L_520 - .L_519)
.L_519:
        /*0004*/ 	.word	0x00000082


	//----- nvinfo : EIATTR_KPARAM_INFO
	.align		4
.L_520:
        /*0008*/ 	.byte	0x04, 0x17
        /*000a*/ 	.short	(.L_522 - .L_521)
.L_521:
        /*000c*/ 	.word	0x00000000
        /*0010*/ 	.short	0x0000
        /*0012*/ 	.short	0x0070
        /*0014*/ 	.byte	0x00, 0xf0, 0x01, 0x2a


	//----- nvinfo : EIATTR_SPARSE_MMA_MASK
	.align		4
.L_522:
        /*0018*/ 	.byte	0x03, 0x50
        /*001a*/ 	.short	0x0000


	//----- nvinfo : EIATTR_MAXREG_COUNT
	.align		4
        /*001c*/ 	.byte	0x03, 0x1b
        /*001e*/ 	.short	0x00a8


	//----- nvinfo : EIATTR_NUM_BARRIERS
	.align		4
        /*0020*/ 	.byte	0x02, 0x4c
        /*0022*/ 	.byte	0x09
	.zero		1


	//----- nvinfo : EIATTR_EXTERNS
	.align		4
        /*0024*/ 	.byte	0x04, 0x0f
        /*0026*/ 	.short	(.L_524 - .L_523)


	//   ....[0]....
	.align		4
.L_523:
        /*0028*/ 	.word	index@(__assertfail)


	//----- nvinfo : EIATTR_ANNOTATIONS
	.align		4
.L_524:
        /*002c*/ 	.byte	0x04, 0x55
        /*002e*/ 	.short	(.L_526 - .L_525)


	//   ....[0]....
.L_525:
        /* <DEDUP_REMOVED lines=13> */


	//----- nvinfo : EIATTR_MERCURY_ISA_VERSION
	.align		4
.L_526:
        /*00f0*/ 	.byte	0x03, 0x5f
        /*00f2*/ 	.short	0x0101


	//----- nvinfo : EIATTR_UNUSED_LOAD_BYTE_OFFSET
	.align		4
        /*00f4*/ 	.byte	0x04, 0x44
        /*00f6*/ 	.short	(.L_528 - .L_527)


	//   ....[0]....
.L_527:
        /*00f8*/ 	.word	0x00000950
        /*00fc*/ 	.word	0x0000fff0


	//   ....[1]....
        /*0100*/ 	.word	0x00009fb0
        /*0104*/ 	.word	0x0000fff0


	//----- nvinfo : EIATTR_INT_WARP_WIDE_INSTR_OFFSETS
	.align		4
.L_528:
        /*0108*/ 	.byte	0x04, 0x31
        /*010a*/ 	.short	(.L_530 - .L_529)


	//   ....[0]....
.L_529:
        /*010c*/ 	.word	0x000000c0


	//   ....[1]....
        /*0110*/ 	.word	0x000000d0


	//   ....[2]....
        /*0114*/ 	.word	0x00000170


	//   ....[3]....
        /*0118*/ 	.word	0x0000e900


	//   ....[4]....
        /*011c*/ 	.word	0x0000e990


	//   ....[5]....
        /*0120*/ 	.word	0x000117d0


	//   ....[6]....
        /*0124*/ 	.word	0x00011860


	//----- nvinfo : EIATTR_COOP_GROUP_MASK_REGIDS
	.align		4
.L_530:
        /*0128*/ 	.byte	0x04, 0x29
        /*012a*/ 	.short	(.L_532 - .L_531)


	//   ....[0]....
.L_531:
        /*012c*/ 	.word	0xffffffff


	//   ....[1]....
        /*0130*/ 	.word	0xffffffff


	//   ....[2]....
        /*0134*/ 	.word	0xffffffff


	//   ....[3]....
        /*0138*/ 	.word	0xffffffff


	//   ....[4]....
        /*013c*/ 	.word	0xffffffff


	//   ....[5]....
        /*0140*/ 	.word	0xffffffff


	//   ....[6]....
        /*0144*/ 	.word	0xffffffff


	//   ....[7]....
        /*0148*/ 	.word	0xffffffff


	//   ....[8]....
        /*014c*/ 	.word	0xffffffff


	//   ....[9]....
        /*0150*/ 	.word	0xffffffff


	//   ....[10]....
        /*0154*/ 	.word	0xffffffff


	//   ....[11]....
        /*0158*/ 	.word	0xffffffff


	//   ....[12]....
        /*015c*/ 	.word	0xffffffff


	//   ....[13]....
        /*0160*/ 	.word	0xffffffff


	//   ....[14]....
        /*0164*/ 	.word	0xffffffff


	//   ....[15]....
        /*0168*/ 	.word	0xffffffff


	//   ....[16]....
        /*016c*/ 	.word	0xffffffff


	//   ....[17]....
        /*0170*/ 	.word	0xffffffff


	//   ....[18]....
        /*0174*/ 	.word	0xffffffff


	//   ....[19]....
        /*0178*/ 	.word	0xffffffff


	//   ....[20]....
        /*017c*/ 	.word	0xffffffff


	//   ....[21]....
        /*0180*/ 	.word	0xffffffff


	//   ....[22]....
        /*0184*/ 	.word	0xffffffff


	//   ....[23]....
        /*0188*/ 	.word	0xffffffff


	//   ....[24]....
        /*018c*/ 	.word	0xffffffff


	//   ....[25]....
        /*0190*/ 	.word	0xffffffff


	//   ....[26]....
        /*0194*/ 	.word	0xffffffff


	//   ....[27]....
        /*0198*/ 	.word	0xffffffff


	//   ....[28]....
        /*019c*/ 	.word	0xffffffff


	//   ....[29]....
        /*01a0*/ 	.word	0xffffffff


	//   ....[30]....
        /*01a4*/ 	.word	0xffffffff


	//   ....[31]....
        /*01a8*/ 	.word	0xffffffff


	//   ....[32]....
        /*01ac*/ 	.word	0xffffffff


	//   ....[33]....
        /*01b0*/ 	.word	0xffffffff


	//   ....[34]....
        /*01b4*/ 	.word	0xffffffff


	//   ....[35]....
        /*01b8*/ 	.word	0xffffffff


	//   ....[36]....
        /*01bc*/ 	.word	0xffffffff


	//   ....[37]....
        /*01c0*/ 	.word	0xffffffff


	//   ....[38]....
        /*01c4*/ 	.word	0xffffffff


	//   ....[39]....
        /*01c8*/ 	.word	0xffffffff


	//   ....[40]....
        /*01cc*/ 	.word	0xffffffff


	//   ....[41]....
        /*01d0*/ 	.word	0xffffffff


	//   ....[42]....
        /*01d4*/ 	.word	0xffffffff


	//   ....[43]....
        /*01d8*/ 	.word	0xffffffff


	//   ....[44]....
        /*01dc*/ 	.word	0xffffffff


	//   ....[45]....
        /*01e0*/ 	.word	0xffffffff


	//   ....[46]....
        /*01e4*/ 	.word	0xffffffff


	//   ....[47]....
        /*01e8*/ 	.word	0xffffffff


	//   ....[48]....
        /*01ec*/ 	.word	0xffffffff


	//   ....[49]....
        /*01f0*/ 	.word	0xffffffff


	//   ....[50]....
        /*01f4*/ 	.word	0xffffffff


	//   ....[51]....
        /*01f8*/ 	.word	0xffffffff


	//   ....[52]....
        /*01fc*/ 	.word	0xffffffff


	//   ....[53]....
        /*0200*/ 	.word	0xffffffff


	//   ....[54]....
        /*0204*/ 	.word	0xffffffff


	//   ....[55]....
        /*0208*/ 	.word	0xffffffff


	//   ....[56]....
        /*020c*/ 	.word	0xffffffff


	//   ....[57]....
        /*0210*/ 	.word	0xffffffff


	//   ....[58]....
        /*0214*/ 	.word	0xffffffff


	//   ....[59]....
        /*0218*/ 	.word	0xffffffff


	//   ....[60]....
        /*021c*/ 	.word	0xffffffff


	//   ....[61]....
        /*0220*/ 	.word	0xffffffff


	//   ....[62]....
        /*0224*/ 	.word	0xffffffff


	//   ....[63]....
        /*0228*/ 	.word	0xffffffff


	//   ....[64]....
        /*022c*/ 	.word	0xffffffff


	//   ....[65]....
        /*0230*/ 	.word	0xffffffff


	//   ....[66]....
        /*0234*/ 	.word	0xffffffff


	//   ....[67]....
        /*0238*/ 	.word	0xffffffff


	//   ....[68]....
        /*023c*/ 	.word	0xffffffff


	//   ....[69]....
        /*0240*/ 	.word	0xffffffff


	//   ....[70]....
        /*0244*/ 	.word	0xffffffff


	//   ....[71]....
        /*0248*/ 	.word	0xffffffff


	//   ....[72]....
        /*024c*/ 	.word	0xffffffff


	//   ....[73]....
        /*0250*/ 	.word	0xffffffff


	//   ....[74]....
        /*0254*/ 	.word	0xffffffff


	//   ....[75]....
        /*0258*/ 	.word	0xffffffff


	//   ....[76]....
        /*025c*/ 	.word	0xffffffff


	//   ....[77]....
        /*0260*/ 	.word	0xffffffff


	//   ....[78]....
        /*0264*/ 	.word	0xffffffff


	//   ....[79]....
        /*0268*/ 	.word	0xffffffff


	//   ....[80]....
        /*026c*/ 	.word	0xffffffff


	//   ....[81]....
        /*0270*/ 	.word	0xffffffff


	//   ....[82]....
        /*0274*/ 	.word	0xffffffff


	//   ....[83]....
        /*0278*/ 	.word	0xffffffff


	//   ....[84]....
        /*027c*/ 	.word	0xffffffff


	//   ....[85]....
        /*0280*/ 	.word	0xffffffff


	//   ....[86]....
        /*0284*/ 	.word	0xffffffff


	//   ....[87]....
        /*0288*/ 	.word	0xffffffff


	//   ....[88]....
        /*028c*/ 	.word	0xffffffff


	//   ....[89]....
        /*0290*/ 	.word	0xffffffff


	//   ....[90]....
        /*0294*/ 	.word	0xffffffff


	//   ....[91]....
        /*0298*/ 	.word	0xffffffff


	//   ....[92]....
        /*029c*/ 	.word	0xffffffff


	//   ....[93]....
        /*02a0*/ 	.word	0xffffffff


	//   ....[94]....
        /*02a4*/ 	.word	0xffffffff


	//   ....[95]....
        /*02a8*/ 	.word	0xffffffff


	//   ....[96]....
        /*02ac*/ 	.word	0xffffffff


	//   ....[97]....
        /*02b0*/ 	.word	0xffffffff


	//   ....[98]....
        /*02b4*/ 	.word	0xffffffff


	//   ....[99]....
        /*02b8*/ 	.word	0xffffffff


	//   ....[100]....
        /*02bc*/ 	.word	0xffffffff


	//   ....[101]....
        /*02c0*/ 	.word	0xffffffff


	//   ....[102]....
        /*02c4*/ 	.word	0xffffffff


	//   ....[103]....
        /*02c8*/ 	.word	0xffffffff


	//   ....[104]....
        /*02cc*/ 	.word	0xffffffff


	//   ....[105]....
        /*02d0*/ 	.word	0xffffffff


	//   ....[106]....
        /*02d4*/ 	.word	0xffffffff


	//   ....[107]....
        /*02d8*/ 	.word	0xffffffff


	//   ....[108]....
        /*02dc*/ 	.word	0xffffffff


	//   ....[109]....
        /*02e0*/ 	.word	0xffffffff


	//   ....[110]....
        /*02e4*/ 	.word	0xffffffff


	//   ....[111]....
        /*02e8*/ 	.word	0xffffffff


	//   ....[112]....
        /*02ec*/ 	.word	0xffffffff


	//   ....[113]....
        /*02f0*/ 	.word	0xffffffff


	//   ....[114]....
        /*02f4*/ 	.word	0xffffffff


	//   ....[115]....
        /*02f8*/ 	.word	0xffffffff


	//   ....[116]....
        /*02fc*/ 	.word	0xffffffff


	//   ....[117]....
        /*0300*/ 	.word	0xffffffff


	//   ....[118]....
        /*0304*/ 	.word	0xffffffff


	//   ....[119]....
        /*0308*/ 	.word	0xffffffff


	//   ....[120]....
        /*030c*/ 	.word	0xffffffff


	//   ....[121]....
        /*0310*/ 	.word	0xffffffff


	//   ....[122]....
        /*0314*/ 	.word	0xffffffff


	//   ....[123]....
        /*0318*/ 	.word	0xffffffff


	//   ....[124]....
        /*031c*/ 	.word	0xffffffff


	//   ....[125]....
        /*0320*/ 	.word	0xffffffff


	//   ....[126]....
        /*0324*/ 	.word	0xffffffff


	//   ....[127]....
        /*0328*/ 	.word	0xffffffff


	//   ....[128]....
        /*032c*/ 	.word	0xffffffff


	//   ....[129]....
        /*0330*/ 	.word	0xffffffff


	//   ....[130]....
        /*0334*/ 	.word	0xffffffff


	//   ....[131]....
        /*0338*/ 	.word	0xffffffff


	//   ....[132]....
        /*033c*/ 	.word	0xffffffff


	//   ....[133]....
        /*0340*/ 	.word	0xffffffff


	//   ....[134]....
        /*0344*/ 	.word	0xffffffff


	//   ....[135]....
        /*0348*/ 	.word	0xffffffff


	//   ....[136]....
        /*034c*/ 	.word	0xffffffff


	//   ....[137]....
        /*0350*/ 	.word	0xffffffff


	//   ....[138]....
        /*0354*/ 	.word	0xffffffff


	//   ....[139]....
        /*0358*/ 	.word	0xffffffff


	//   ....[140]....
        /*035c*/ 	.word	0xffffffff


	//   ....[141]....
        /*0360*/ 	.word	0xffffffff


	//   ....[142]....
        /*0364*/ 	.word	0xffffffff


	//   ....[143]....
        /*0368*/ 	.word	0xffffffff


	//   ....[144]....
        /*036c*/ 	.word	0xffffffff


	//   ....[145]....
        /*0370*/ 	.word	0xffffffff


	//   ....[146]....
        /*0374*/ 	.word	0xffffffff


	//   ....[147]....
        /*0378*/ 	.word	0xffffffff


	//   ....[148]....
        /*037c*/ 	.word	0xffffffff


	//   ....[149]....
        /*0380*/ 	.word	0xffffffff


	//   ....[150]....
        /*0384*/ 	.word	0xffffffff


	//   ....[151]....
        /*0388*/ 	.word	0x0500000f


	//   ....[152]....
        /*038c*/ 	.word	0x0500000f


	//   ....[153]....
        /*0390*/ 	.word	0x0500000f


	//   ....[154]....
        /*0394*/ 	.word	0x0500000f


	//   ....[155]....
        /*0398*/ 	.word	0x0500000f


	//   ....[156]....
        /*039c*/ 	.word	0x0500000f


	//   ....[157]....
        /*03a0*/ 	.word	0x0500000f


	//   ....[158]....
        /*03a4*/ 	.word	0x0500000f


	//   ....[159]....
        /*03a8*/ 	.word	0x0500000f


	//   ....[160]....
        /*03ac*/ 	.word	0x0500000f


	//   ....[161]....
        /*03b0*/ 	.word	0x0500000f


	//   ....[162]....
        /*03b4*/ 	.word	0x0500000f


	//   ....[163]....
        /*03b8*/ 	.word	0x0500000f


	//   ....[164]....
        /*03bc*/ 	.word	0x0500000f


	//   ....[165]....
        /*03c0*/ 	.word	0x0500000f


	//   ....[166]....
        /*03c4*/ 	.word	0x0500000f


	//   ....[167]....
        /*03c8*/ 	.word	0x0500000f


	//   ....[168]....
        /*03cc*/ 	.word	0x0500000f


	//   ....[169]....
        /*03d0*/ 	.word	0x0500000f


	//   ....[170]....
        /*03d4*/ 	.word	0x0500000f


	//   ....[171]....
        /*03d8*/ 	.word	0x0500000f


	//   ....[172]....
        /*03dc*/ 	.word	0x0500000f


	//   ....[173]....
        /*03e0*/ 	.word	0x0500000f


	//   ....[174]....
        /*03e4*/ 	.word	0x0500000f


	//   ....[175]....
        /*03e8*/ 	.word	0x0500000f


	//   ....[176]....
        /*03ec*/ 	.word	0x0500000f


	//   ....[177]....
        /*03f0*/ 	.word	0x0500000f


	//   ....[178]....
        /*03f4*/ 	.word	0x0500000f


	//   ....[179]....
        /*03f8*/ 	.word	0x0500000f


	//   ....[180]....
        /*03fc*/ 	.word	0x0500000f


	//   ....[181]....
        /*0400*/ 	.word	0x0500000f


	//   ....[182]....
        /*0404*/ 	.word	0x0500000f


	//   ....[183]....
        /*0408*/ 	.word	0x0500000f


	//   ....[184]....
        /*040c*/ 	.word	0x0500000f


	//   ....[185]....
        /*0410*/ 	.word	0x0500000f


	//   ....[186]....
        /*0414*/ 	.word	0x0500000f


	//   ....[187]....
        /*0418*/ 	.word	0x0500000f


	//   ....[188]....
        /*041c*/ 	.word	0x0500000f


	//   ....[189]....
        /*0420*/ 	.word	0x0500000f


	//   ....[190]....
        /*0424*/ 	.word	0x0500000f


	//   ....[191]....
        /*0428*/ 	.word	0x0500000f


	//   ....[192]....
        /*042c*/ 	.word	0x0500000f


	//   ....[193]....
        /*0430*/ 	.word	0x0500000f


	//   ....[194]....
        /*0434*/ 	.word	0x0500000f


	//   ....[195]....
        /*0438*/ 	.word	0x0500000f


	//   ....[196]....
        /*043c*/ 	.word	0x0500000f


	//   ....[197]....
        /*0440*/ 	.word	0x0500000f


	//   ....[198]....
        /*0444*/ 	.word	0x0500000f


	//   ....[199]....
        /*0448*/ 	.word	0x0500000f


	//   ....[200]....
        /*044c*/ 	.word	0x0500000f


	//   ....[201]....
        /*0450*/ 	.word	0x0500000f


	//   ....[202]....
        /*0454*/ 	.word	0x0500000f


	//   ....[203]....
        /*0458*/ 	.word	0x0500000f


	//   ....[204]....
        /*045c*/ 	.word	0x0500000f


	//   ....[205]....
        /*0460*/ 	.word	0x0500000f


	//   ....[206]....
        /*0464*/ 	.word	0x0500000f


	//   ....[207]....
        /*0468*/ 	.word	0x0500000f


	//   ....[208]....
        /*046c*/ 	.word	0x0500000f


	//   ....[209]....
        /*0470*/ 	.word	0x0500000f


	//   ....[210]....
        /*0474*/ 	.word	0x0500000f


	//   ....[211]....
        /*0478*/ 	.word	0x0500000f


	//   ....[212]....
        /*047c*/ 	.word	0x0500000f


	//   ....[213]....
        /*0480*/ 	.word	0x0500000f


	//   ....[214]....
        /*0484*/ 	.word	0x0500000f


	//   ....[215]....
        /*0488*/ 	.word	0x0500000f


	//   ....[216]....
        /*048c*/ 	.word	0x0500000f


	//   ....[217]....
        /*0490*/ 	.word	0x0500000f


	//   ....[218]....
        /*0494*/ 	.word	0x0500000f


	//   ....[219]....
        /*0498*/ 	.word	0x0500000f


	//   ....[220]....
        /*049c*/ 	.word	0x0500000f


	//   ....[221]....
        /*04a0*/ 	.word	0x0500000f


	//   ....[222]....
        /*04a4*/ 	.word	0x0500000f


	//   ....[223]....
        /*04a8*/ 	.word	0x0500000f


	//   ....[224]....
        /*04ac*/ 	.word	0x0500000f


	//   ....[225]....
        /*04b0*/ 	.word	0x0500000f


	//   ....[226]....
        /*04b4*/ 	.word	0x0500000f


	//   ....[227]....
        /*04b8*/ 	.word	0x0500000f


	//   ....[228]....
        /*04bc*/ 	.word	0x0500000f


	//   ....[229]....
        /*04c0*/ 	.word	0x0500000f


	//   ....[230]....
        /*04c4*/ 	.word	0x0500000f


	//   ....[231]....
        /*04c8*/ 	.word	0x0500000f


	//   ....[232]....
        /*04cc*/ 	.word	0x0500000f


	//   ....[233]....
        /*04d0*/ 	.word	0x0500000f


	//   ....[234]....
        /*04d4*/ 	.word	0x0500000f


	//----- nvinfo : EIATTR_COOP_GROUP_INSTR_OFFSETS
	.align		4
.L_532:
        /*04d8*/ 	.byte	0x04, 0x28
        /*04da*/ 	.short	(.L_534 - .L_533)


	//   ....[0]....
.L_533:
        /*04dc*/ 	.word	0x00000070


	//   ....[1]....
        /*04e0*/ 	.word	0x000000b0


	//   ....[2]....
        /*04e4*/ 	.word	0x000002d0


	//   ....[3]....
        /*04e8*/ 	.word	0x00000430


	//   ....[4]....
        /*04ec*/ 	.word	0x00000550


	//   ....[5]....
        /*04f0*/ 	.word	0x000006b0


	//   ....[6]....
        /*04f4*/ 	.word	0x00001b80


	//   ....[7]....
        /*04f8*/ 	.word	0x00002720


	//   ....[8]....
        /*04fc*/ 	.word	0x00002970


	//   ....[9]....
        /*0500*/ 	.word	0x00003170


	//   ....[10]....
        /*0504*/ 	.word	0x000031e0


	//   ....[11]....
        /*0508*/ 	.word	0x00003980


	//   ....[12]....
        /*050c*/ 	.word	0x000039f0


	//   ....[13]....
        /*0510*/ 	.word	0x000053a0


	//   ....[14]....
        /*0514*/ 	.word	0x00005510


	//   ....[15]....
        /*0518*/ 	.word	0x00005c80


	//   ....[16]....
        /*051c*/ 	.word	0x00005d30


	//   ....[17]....
        /*0520*/ 	.word	0x00006420


	//   ....[18]....
        /*0524*/ 	.word	0x00006480


	//   ....[19]....
        /*0528*/ 	.word	0x00008550


	//   ....[20]....
        /*052c*/ 	.word	0x000085a0


	//   ....[21]....
        /*0530*/ 	.word	0x000085c0


	//   ....[22]....
        /*0534*/ 	.word	0x000085e0


	//   ....[23]....
        /*0538*/ 	.word	0x000096e0


	//   ....[24]....
        /*053c*/ 	.word	0x00009710


	//   ....[25]....
        /*0540*/ 	.word	0x000097d0


	//   ....[26]....
        /*0544*/ 	.word	0x000097e0


	//   ....[27]....
        /*0548*/ 	.word	0x0000ab10


	//   ....[28]....
        /*054c*/ 	.word	0x0000ab50


	//   ....[29]....
        /*0550*/ 	.word	0x0000ab80


	//   ....[30]....
        /*0554*/ 	.word	0x0000abb0


	//   ....[31]....
        /*0558*/ 	.word	0x0000b280


	//   ....[32]....
        /*055c*/ 	.word	0x0000b2c0


	//   ....[33]....
        /*0560*/ 	.word	0x0000b380


	//   ....[34]....
        /*0564*/ 	.word	0x0000b3a0


	//   ....[35]....
        /*0568*/ 	.word	0x0000b460


	//   ....[36]....
        /*056c*/ 	.word	0x0000b480


	//   ....[37]....
        /*0570*/ 	.word	0x0000b550


	//   ....[38]....
        /*0574*/ 	.word	0x0000b570


	//   ....[39]....
        /*0578*/ 	.word	0x0000b940


	//   ....[40]....
        /*057c*/ 	.word	0x0000b950


	//   ....[41]....
        /*0580*/ 	.word	0x0000bd80


	//   ....[42]....
        /*0584*/ 	.word	0x0000bd90


	//   ....[43]....
        /*0588*/ 	.word	0x0000cb50


	//   ....[44]....
        /*058c*/ 	.word	0x0000cb70


	//   ....[45]....
        /*0590*/ 	.word	0x0000cc30


	//   ....[46]....
        /*0594*/ 	.word	0x0000cc50


	//   ....[47]....
        /*0598*/ 	.word	0x0000cd10


	//   ....[48]....
        /*059c*/ 	.word	0x0000cd30


	//   ....[49]....
        /*05a0*/ 	.word	0x0000ce00


	//   ....[50]....
        /*05a4*/ 	.word	0x0000ce20


	//   ....[51]....
        /*05a8*/ 	.word	0x0000cf60


	//   ....[52]....
        /*05ac*/ 	.word	0x0000d170


	//   ....[53]....
        /*05b0*/ 	.word	0x0000d1a0


	//   ....[54]....
        /*05b4*/ 	.word	0x0000d1d0


	//   ....[55]....
        /*05b8*/ 	.word	0x0000d200


	//   ....[56]....
        /*05bc*/ 	.word	0x0000d230


	//   ....[57]....
        /*05c0*/ 	.word	0x0000d260


	//   ....[58]....
        /*05c4*/ 	.word	0x0000d3d0


	//   ....[59]....
        /*05c8*/ 	.word	0x0000d400


	//   ....[60]....
        /*05cc*/ 	.word	0x0000d430


	//   ....[61]....
        /*05d0*/ 	.word	0x0000d460


	//   ....[62]....
        /*05d4*/ 	.word	0x0000d490


	//   ....[63]....
        /*05d8*/ 	.word	0x0000d4c0


	//   ....[64]....
        /*05dc*/ 	.word	0x0000d550


	//   ....[65]....
        /*05e0*/ 	.word	0x0000d580


	//   ....[66]....
        /*05e4*/ 	.word	0x0000d590


	//   ....[67]....
        /*05e8*/ 	.word	0x0000d5d0


	//   ....[68]....
        /*05ec*/ 	.word	0x0000f570


	//   ....[69]....
        /*05f0*/ 	.word	0x0000f590


	//   ....[70]....
        /*05f4*/ 	.word	0x0000f640


	//   ....[71]....
        /*05f8*/ 	.word	0x0000f660


	//   ....[72]....
        /*05fc*/ 	.word	0x0000f700


	//   ....[73]....
        /*0600*/ 	.word	0x0000f720


	//   ....[74]....
        /*0604*/ 	.word	0x0000f7c0


	//   ....[75]....
        /*0608*/ 	.word	0x0000f7e0


	//   ....[76]....
        /*060c*/ 	.word	0x0000f880


	//   ....[77]....
        /*0610*/ 	.word	0x0000f8a0


	//   ....[78]....
        /*0614*/ 	.word	0x0000f8b0


	//   ....[79]....
        /*0618*/ 	.word	0x0000f940


	//   ....[80]....
        /*061c*/ 	.word	0x000100c0


	//   ....[81]....
        /*0620*/ 	.word	0x000100f0


	//   ....[82]....
        /*0624*/ 	.word	0x00010150


	//   ....[83]....
        /*0628*/ 	.word	0x000101b0


	//   ....[84]....
        /*062c*/ 	.word	0x00010200


	//   ....[85]....
        /*0630*/ 	.word	0x00010260


	//   ....[86]....
        /*0634*/ 	.word	0x000102a0


	//   ....[87]....
        /*0638*/ 	.word	0x00010310


	//   ....[88]....
        /*063c*/ 	.word	0x00010360


	//   ....[89]....
        /*0640*/ 	.word	0x000103c0


	//   ....[90]....
        /*0644*/ 	.word	0x00010400


	//   ....[91]....
        /*0648*/ 	.word	0x00010470


	//   ....[92]....
        /*064c*/ 	.word	0x000104c0


	//   ....[93]....
        /*0650*/ 	.word	0x00010510


	//   ....[94]....
        /*0654*/ 	.word	0x00010530


	//   ....[95]....
        /*0658*/ 	.word	0x00010560


	//   ....[96]....
        /*065c*/ 	.word	0x00010cf0


	//   ....[97]....
        /*0660*/ 	.word	0x00010d00


	//   ....[98]....
        /*0664*/ 	.word	0x00010d20


	//   ....[99]....
        /*0668*/ 	.word	0x00010da0


	//   ....[100]....
        /*066c*/ 	.word	0x00010db0


	//   ....[101]....
        /*0670*/ 	.word	0x00010e10


	//   ....[102]....
        /*0674*/ 	.word	0x00010e40


	//   ....[103]....
        /*0678*/ 	.word	0x00010e80


	//   ....[104]....
        /*067c*/ 	.word	0x00010eb0


	//   ....[105]....
        /*0680*/ 	.word	0x00010ef0


	//   ....[106]....
        /*0684*/ 	.word	0x00010f20


	//   ....[107]....
        /*0688*/ 	.word	0x00010f60


	//   ....[108]....
        /*068c*/ 	.word	0x000111d0


	//   ....[109]....
        /*0690*/ 	.word	0x000111f0


	//   ....[110]....
        /*0694*/ 	.word	0x00011200


	//   ....[111]....
        /*0698*/ 	.word	0x00011280


	//   ....[112]....
        /*069c*/ 	.word	0x00011290


	//   ....[113]....
        /*06a0*/ 	.word	0x00011300


	//   ....[114]....
        /*06a4*/ 	.word	0x00011310


	//   ....[115]....
        /*06a8*/ 	.word	0x00011380


	//   ....[116]....
        /*06ac*/ 	.word	0x00011390


	//   ....[117]....
        /*06b0*/ 	.word	0x00011400


	//   ....[118]....
        /*06b4*/ 	.word	0x00011410


	//   ....[119]....
        /*06b8*/ 	.word	0x00011420


	//   ....[120]....
        /*06bc*/ 	.word	0x000119d0


	//   ....[121]....
        /*06c0*/ 	.word	0x000119f0


	//   ....[122]....
        /*06c4*/ 	.word	0x00011a00


	//   ....[123]....
        /*06c8*/ 	.word	0x00011a10


	//   ....[124]....
        /*06cc*/ 	.word	0x00011a80


	//   ....[125]....
        /*06d0*/ 	.word	0x00011aa0


	//   ....[126]....
        /*06d4*/ 	.word	0x00011b10


	//   ....[127]....
        /*06d8*/ 	.word	0x00011b30


	//   ....[128]....
        /*06dc*/ 	.word	0x00011b90


	//   ....[129]....
        /*06e0*/ 	.word	0x00011bb0


	//   ....[130]....
        /*06e4*/ 	.word	0x00011c00


	//   ....[131]....
        /*06e8*/ 	.word	0x00011c20


	//   ....[132]....
        /*06ec*/ 	.word	0x00012070


	//   ....[133]....
        /*06f0*/ 	.word	0x00012080


	//   ....[134]....
        /*06f4*/ 	.word	0x000120c0


	//   ....[135]....
        /*06f8*/ 	.word	0x00012100


	//   ....[136]....
        /*06fc*/ 	.word	0x00012130


	//   ....[137]....
        /*0700*/ 	.word	0x00012160


	//   ....[138]....
        /*0704*/ 	.word	0x00012190


	//   ....[139]....
        /*0708*/ 	.word	0x000121c0


	//   ....[140]....
        /*070c*/ 	.word	0x00012370


	//   ....[141]....
        /*0710*/ 	.word	0x000123a0


	//   ....[142]....
        /*0714*/ 	.word	0x000123d0


	//   ....[143]....
        /*0718*/ 	.word	0x00012400


	//   ....[144]....
        /*071c*/ 	.word	0x00012430


	//   ....[145]....
        /*0720*/ 	.word	0x00012460


	//   ....[146]....
        /*0724*/ 	.word	0x00012520


	//   ....[147]....
        /*0728*/ 	.word	0x00012540


	//   ....[148]....
        /*072c*/ 	.word	0x00012560


	//   ....[149]....
        /*0730*/ 	.word	0x000125c0


	//   ....[150]....
        /*0734*/ 	.word	0x00012fe0


	//   ....[151]....
        /*0738*/ 	.word	0x00013590


	//   ....[152]....
        /*073c*/ 	.word	0x00013680


	//   ....[153]....
        /*0740*/ 	.word	0x00013720


	//   ....[154]....
        /*0744*/ 	.word	0x00013780


	//   ....[155]....
        /*0748*/ 	.word	0x00013890


	//   ....[156]....
        /*074c*/ 	.word	0x00013900


	//   ....[157]....
        /*0750*/ 	.word	0x00013a10


	//   ....[158]....
        /*0754*/ 	.word	0x00013a80


	//   ....[159]....
        /*0758*/ 	.word	0x00013b90


	//   ....[160]....
        /*075c*/ 	.word	0x00013c00


	//   ....[161]....
        /*0760*/ 	.word	0x00013d10


	//   ....[162]....
        /*0764*/ 	.word	0x00013d80


	//   ....[163]....
        /*0768*/ 	.word	0x00013e20


	//   ....[164]....
        /*076c*/ 	.word	0x00013f30


	//   ....[165]....
        /*0770*/ 	.word	0x00013fa0


	//   ....[166]....
        /*0774*/ 	.word	0x00014020


	//   ....[167]....
        /*0778*/ 	.word	0x000140f0


	//   ....[168]....
        /*077c*/ 	.word	0x00014170


	//   ....[169]....
        /*0780*/ 	.word	0x00014250


	//   ....[170]....
        /*0784*/ 	.word	0x000142d0


	//   ....[171]....
        /*0788*/ 	.word	0x000143b0


	//   ....[172]....
        /*078c*/ 	.word	0x00014430


	//   ....[173]....
        /*0790*/ 	.word	0x00014510


	//   ....[174]....
        /*0794*/ 	.word	0x00014590


	//   ....[175]....
        /*0798*/ 	.word	0x00014670


	//   ....[176]....
        /*079c*/ 	.word	0x000146f0


	//   ....[177]....
        /*07a0*/ 	.word	0x000147c0


	//   ....[178]....
        /*07a4*/ 	.word	0x00014840


	//   ....[179]....
        /*07a8*/ 	.word	0x00014900


	//   ....[180]....
        /*07ac*/ 	.word	0x00014a30


	//   ....[181]....
        /*07b0*/ 	.word	0x00014ae0


	//   ....[182]....
        /*07b4*/ 	.word	0x00014b50


	//   ....[183]....
        /*07b8*/ 	.word	0x00014c40


	//   ....[184]....
        /*07bc*/ 	.word	0x00014ca0


	//   ....[185]....
        /*07c0*/ 	.word	0x00014d70


	//   ....[186]....
        /*07c4*/ 	.word	0x00014dd0


	//   ....[187]....
        /*07c8*/ 	.word	0x00014ea0


	//   ....[188]....
        /*07cc*/ 	.word	0x00014f00


	//   ....[189]....
        /*07d0*/ 	.word	0x00014fd0


	//   ....[190]....
        /*07d4*/ 	.word	0x00015030


	//   ....[191]....
        /*07d8*/ 	.word	0x00015100


	//   ....[192]....
        /*07dc*/ 	.word	0x000151f0


	//   ....[193]....
        /*07e0*/ 	.word	0x00015290


	//   ....[194]....
        /*07e4*/ 	.word	0x000152f0


	//   ....[195]....
        /*07e8*/ 	.word	0x000153e0


	//   ....[196]....
        /*07ec*/ 	.word	0x00015440


	//   ....[197]....
        /*07f0*/ 	.word	0x00015520


	//   ....[198]....
        /*07f4*/ 	.word	0x00015580


	//   ....[199]....
        /*07f8*/ 	.word	0x00015660


	//   ....[200]....
        /*07fc*/ 	.word	0x000156c0


	//   ....[201]....
        /*0800*/ 	.word	0x000157a0


	//   ....[202]....
        /*0804*/ 	.word	0x00015800


	//   ....[203]....
        /*0808*/ 	.word	0x000158d0


	//   ....[204]....
        /*080c*/ 	.word	0x000159f0


	//   ....[205]....
        /*0810*/ 	.word	0x00015ac0


	//   ....[206]....
        /*0814*/ 	.word	0x00015b80


	//   ....[207]....
        /*0818*/ 	.word	0x00015c50


	//   ....[208]....
        /*081c*/ 	.word	0x00015cb0


	//   ....[209]....
        /*0820*/ 	.word	0x00015d80


	//   ....[210]....
        /*0824*/ 	.word	0x00015de0


	//   ....[211]....
        /*0828*/ 	.word	0x00015ec0


	//   ....[212]....
        /*082c*/ 	.word	0x00015f20


	//   ....[213]....
        /*0830*/ 	.word	0x00015ff0


	//   ....[214]....
        /*0834*/ 	.word	0x00016050


	//   ....[215]....
        /*0838*/ 	.word	0x00016110


	//   ....[216]....
        /*083c*/ 	.word	0x000161a0


	//   ....[217]....
        /*0840*/ 	.word	0x00016240


	//   ....[218]....
        /*0844*/ 	.word	0x000163b0


	//   ....[219]....
        /*0848*/ 	.word	0x00016420


	//   ....[220]....
        /*084c*/ 	.word	0x000164a0


	//   ....[221]....
        /*0850*/ 	.word	0x00016510


	//   ....[222]....
        /*0854*/ 	.word	0x00016580


	//   ....[223]....
        /*0858*/ 	.word	0x00016600


	//   ....[224]....
        /*085c*/ 	.word	0x00016680


	//   ....[225]....
        /*0860*/ 	.word	0x00016710


	//   ....[226]....
        /*0864*/ 	.word	0x00016780


	//   ....[227]....
        /*0868*/ 	.word	0x000167f0


	//   ....[228]....
        /*086c*/ 	.word	0x00016860


	//   ....[229]....
        /*0870*/ 	.word	0x000168e0


	//   ....[230]....
        /*0874*/ 	.word	0x00016950


	//   ....[231]....
        /*0878*/ 	.word	0x000169e0


	//   ....[232]....
        /*087c*/ 	.word	0x00016a40


	//   ....[233]....
        /*0880*/ 	.word	0x00016ad0


	//   ....[234]....
        /*0884*/ 	.word	0x00016c00


	//----- nvinfo : EIATTR_REG_RECONFIG
	.align		4
.L_534:
        /*0888*/ 	.byte	0x01, 0x54
	.zero		2


	//----- nvinfo : EIATTR_SYSCALL_OFFSETS
	.align		4
        /*088c*/ 	.byte	0x04, 0x46
        /*088e*/ 	.short	(.L_536 - .L_535)


	//   ....[0]....
.L_535:
        /*0890*/ 	.word	0x00001d60


	//   ....[1]....
        /*0894*/ 	.word	0x0000eaf0


	//   ....[2]....
        /*0898*/ 	.word	0x0000ec40


	//   ....[3]....
        /*089c*/ 	.word	0x0000ed30


	//   ....[4]....
        /*08a0*/ 	.word	0x0000fcd0


	//----- nvinfo : EIATTR_MBARRIER_INSTR_OFFSETS
	.align		4
.L_536:
        /*08a4*/ 	.byte	0x04, 0x39
        /*08a6*/ 	.short	(.L_538 - .L_537)


	//   ....[0]....
.L_537:
        /*08a8*/ 	.word	0x00000180
        /*08ac*/ 	.word	0x000000ff
        /*08b0*/ 	.word	0x0002a800
        /*08b4*/ 	.short	0x0100
        /*08b6*/ 	.byte	0x08
	.zero		1


	//   ....[1]....
        /*08b8*/ 	.word	0x00000190
        /*08bc*/ 	.word	0x000000ff
        /*08c0*/ 	.word	0x0002a820
        /*08c4*/ 	.short	0x0100
        /*08c6*/ 	.byte	0x08
	.zero		1


	//   ....[2]....
        /*08c8*/ 	.word	0x00000280
        /*08cc*/ 	.word	0x000000ff
        /*08d0*/ 	.word	0x0002a830
        /*08d4*/ 	.short	0x0100
        /*08d6*/ 	.byte	0x08
	.zero		1


	//   ....[3]....
        /*08d8*/ 	.word	0x00000290
        /*08dc*/ 	.word	0x000000ff
        /*08e0*/ 	.word	0x0002a840
        /*08e4*/ 	.short	0x0100
        /*08e6*/ 	.byte	0x08
	.zero		1


	//   ....[4]....
        /*08e8*/ 	.word	0x000002a0
        /*08ec*/ 	.word	0x000000ff
        /*08f0*/ 	.word	0x0002a838
        /*08f4*/ 	.short	0x0100
        /*08f6*/ 	.byte	0x08
	.zero		1


	//   ....[5]....
        /*08f8*/ 	.word	0x000002b0
        /*08fc*/ 	.word	0x000000ff
        /*0900*/ 	.word	0x0002a848
        /*0904*/ 	.short	0x0100
        /*0906*/ 	.byte	0x08
	.zero		1


	//   ....[6]....
        /*0908*/ 	.word	0x000003e0
        /*090c*/ 	.word	0x000000ff
        /*0910*/ 	.word	0x0002a850
        /*0914*/ 	.short	0x0100
        /*0916*/ 	.byte	0x08
	.zero		1


	//   ....[7]....
        /*0918*/ 	.word	0x000003f0
        /*091c*/ 	.word	0x000000ff
        /*0920*/ 	.word	0x0002a860
        /*0924*/ 	.short	0x0100
        /*0926*/ 	.byte	0x08
	.zero		1


	//   ....[8]....
        /*0928*/ 	.word	0x00000400
        /*092c*/ 	.word	0x000000ff
        /*0930*/ 	.word	0x0002a858
        /*0934*/ 	.short	0x0100
        /*0936*/ 	.byte	0x08
	.zero		1


	//   ....[9]....
        /*0938*/ 	.word	0x00000410
        /*093c*/ 	.word	0x000000ff
        /*0940*/ 	.word	0x0002a868
        /*0944*/ 	.short	0x0100
        /*0946*/ 	.byte	0x08
	.zero		1


	//   ....[10]....
        /*0948*/ 	.word	0x00000500
        /*094c*/ 	.word	0x000000ff
        /*0950*/ 	.word	0x0002a870
        /*0954*/ 	.short	0x0100
        /*0956*/ 	.byte	0x06
	.zero		1


	//   ....[11]....
        /*0958*/ 	.word	0x00000510
        /*095c*/ 	.word	0x000000ff
        /*0960*/ 	.word	0x0002a880
        /*0964*/ 	.short	0x0100
        /*0966*/ 	.byte	0x06
	.zero		1


	//   ....[12]....
        /*0968*/ 	.word	0x00000520
        /*096c*/ 	.word	0x000000ff
        /*0970*/ 	.word	0x0002a878
        /*0974*/ 	.short	0x0100
        /*0976*/ 	.byte	0x06
	.zero		1


	//   ....[13]....
        /*0978*/ 	.word	0x00000530
        /*097c*/ 	.word	0x000000ff
        /*0980*/ 	.word	0x0002a888
        /*0984*/ 	.short	0x0100
        /*0986*/ 	.byte	0x06
	.zero		1


	//   ....[14]....
        /*0988*/ 	.word	0x00000660
        /*098c*/ 	.word	0x000000ff
        /*0990*/ 	.word	0x0002a890
        /*0994*/ 	.short	0x0100
        /*0996*/ 	.byte	0x08
	.zero		1


	//   ....[15]....
        /*0998*/ 	.word	0x00000670
        /*099c*/ 	.word	0x000000ff
        /*09a0*/ 	.word	0x0002a8a0
        /*09a4*/ 	.short	0x0100
        /*09a6*/ 	.byte	0x08
	.zero		1


	//   ....[16]....
        /*09a8*/ 	.word	0x00000680
        /*09ac*/ 	.word	0x000000ff
        /*09b0*/ 	.word	0x0002a898
        /*09b4*/ 	.short	0x0100
        /*09b6*/ 	.byte	0x08
	.zero		1


	//   ....[17]....
        /*09b8*/ 	.word	0x00000690
        /*09bc*/ 	.word	0x000000ff
        /*09c0*/ 	.word	0x0002a8a8
        /*09c4*/ 	.short	0x0100
        /*09c6*/ 	.byte	0x08
	.zero		1


	//   ....[18]....
        /*09c8*/ 	.word	0x000007d0
        /*09cc*/ 	.word	0x000000ff
        /*09d0*/ 	.word	0x0002a8b0
        /*09d4*/ 	.short	0x0100
        /*09d6*/ 	.byte	0x08
	.zero		1


	//   ....[19]....
        /*09d8*/ 	.word	0x000007e0
        /*09dc*/ 	.word	0x000000ff
        /*09e0*/ 	.word	0x0002a8c0
        /*09e4*/ 	.short	0x0100
        /*09e6*/ 	.byte	0x08
	.zero		1


	//   ....[20]....
        /*09e8*/ 	.word	0x000007f0
        /*09ec*/ 	.word	0x000000ff
        /*09f0*/ 	.word	0x0002a8b8
        /*09f4*/ 	.short	0x0100
        /*09f6*/ 	.byte	0x08
	.zero		1


	//   ....[21]....
        /*09f8*/ 	.word	0x00000800
        /*09fc*/ 	.word	0x000000ff
        /*0a00*/ 	.word	0x0002a8c8
        /*0a04*/ 	.short	0x0100
        /*0a06*/ 	.byte	0x08
	.zero		1


	//   ....[22]....
        /*0a08*/ 	.word	0x00001e00
        /*0a0c*/ 	.word	0x000000ff
        /*0a10*/ 	.word	0x0002a800
        /*0a14*/ 	.short	0x010a
        /*0a16*/ 	.byte	0x28
	.zero		1


	//   ....[23]....
        /*0a18*/ 	.word	0x00001e80
        /*0a1c*/ 	.word	0x00000000
        /*0a20*/ 	.word	0x0002a830
        /*0a24*/ 	.short	0x010a
        /*0a26*/ 	.byte	0x3f
	.zero		1


	//   ....[24]....
        /*0a28*/ 	.word	0x00001ec0
        /*0a2c*/ 	.word	0x00000000
        /*0a30*/ 	.word	0x0002a830
        /*0a34*/ 	.short	0x010a
        /*0a36*/ 	.byte	0x3f
	.zero		1


	//   ....[25]....
        /*0a38*/ 	.word	0x00002ee0
        /*0a3c*/ 	.word	0x000000ff
        /*0a40*/ 	.word	0x00000000
        /*0a44*/ 	.short	0x0101
        /*0a46*/ 	.byte	0x05
	.zero		1


	//   ....[26]....
        /*0a48*/ 	.word	0x00004570
        /*0a4c*/ 	.word	0x000000ff
        /*0a50*/ 	.word	0x0002a830
        /*0a54*/ 	.short	0x010a
        /*0a56*/ 	.byte	0x08
	.zero		1


	//   ....[27]....
        /*0a58*/ 	.word	0x000045b0
        /*0a5c*/ 	.word	0x000000ff
        /*0a60*/ 	.word	0x0002a830
        /*0a64*/ 	.short	0x010a
        /*0a66*/ 	.byte	0x08
	.zero		1


	//   ....[28]....
        /*0a68*/ 	.word	0x00004ef0
        /*0a6c*/ 	.word	0x000000ff
        /*0a70*/ 	.word	0x0002a850
        /*0a74*/ 	.short	0x010a
        /*0a76*/ 	.byte	0x09
	.zero		1


	//   ....[29]....
        /*0a78*/ 	.word	0x00004f30
        /*0a7c*/ 	.word	0x000000ff
        /*0a80*/ 	.word	0x0002a850
        /*0a84*/ 	.short	0x010a
        /*0a86*/ 	.byte	0x09
	.zero		1


	//   ....[30]....
        /*0a88*/ 	.word	0x000056a0
        /*0a8c*/ 	.word	0x000000ff
        /*0a90*/ 	.word	0x00000000
        /*0a94*/ 	.short	0x0101
        /*0a96*/ 	.byte	0x08
	.zero		1


	//   ....[31]....
        /*0a98*/ 	.word	0x00006e00
        /*0a9c*/ 	.word	0x000000ff
        /*0aa0*/ 	.word	0x00000000
        /*0aa4*/ 	.short	0x0101
        /*0aa6*/ 	.byte	0x09
	.zero		1


	//   ....[32]....
        /*0aa8*/ 	.word	0x00007000
        /*0aac*/ 	.word	0x000000ff
        /*0ab0*/ 	.word	0x0002a830
        /*0ab4*/ 	.short	0x010a
        /*0ab6*/ 	.byte	0x08
	.zero		1


	//   ....[33]....
        /*0ab8*/ 	.word	0x00007040
        /*0abc*/ 	.word	0x000000ff
        /*0ac0*/ 	.word	0x0002a830
        /*0ac4*/ 	.short	0x010a
        /*0ac6*/ 	.byte	0x08
	.zero		1


	//   ....[34]....
        /*0ac8*/ 	.word	0x00007980
        /*0acc*/ 	.word	0x000000ff
        /*0ad0*/ 	.word	0x0002a850
        /*0ad4*/ 	.short	0x010a
        /*0ad6*/ 	.byte	0x08
	.zero		1


	//   ....[35]....
        /*0ad8*/ 	.word	0x000079c0
        /*0adc*/ 	.word	0x000000ff
        /*0ae0*/ 	.word	0x0002a850
        /*0ae4*/ 	.short	0x010a
        /*0ae6*/ 	.byte	0x08
	.zero		1


	//   ....[36]....
        /*0ae8*/ 	.word	0x000080a0
        /*0aec*/ 	.word	0x000000ff
        /*0af0*/ 	.word	0x00000000
        /*0af4*/ 	.short	0x0101
        /*0af6*/ 	.byte	0x05
	.zero		1


	//   ....[37]....
        /*0af8*/ 	.word	0x00009130
        /*0afc*/ 	.word	0x000000ff
        /*0b00*/ 	.word	0x00000000
        /*0b04*/ 	.short	0x0101
        /*0b06*/ 	.byte	0x08
	.zero		1


	//   ....[38]....
        /*0b08*/ 	.word	0x00009650
        /*0b0c*/ 	.word	0x000000ff
        /*0b10*/ 	.word	0x0002a850
        /*0b14*/ 	.short	0x010a
        /*0b16*/ 	.byte	0x05
	.zero		1


	//   ....[39]....
        /*0b18*/ 	.word	0x00009690
        /*0b1c*/ 	.word	0x000000ff
        /*0b20*/ 	.word	0x0002a850
        /*0b24*/ 	.short	0x010a
        /*0b26*/ 	.byte	0x05
	.zero		1


	//   ....[40]....
        /*0b28*/ 	.word	0x00009e20
        /*0b2c*/ 	.word	0x000000ff
        /*0b30*/ 	.word	0x00000000
        /*0b34*/ 	.short	0x0101
        /*0b36*/ 	.byte	0x04
	.zero		1


	//   ....[41]....
        /*0b38*/ 	.word	0x0000b2b0
        /*0b3c*/ 	.word	0x00000061
        /*0b40*/ 	.word	0x00000000
        /*0b44*/ 	.short	0x0101
        /*0b46*/ 	.byte	0x3f
	.zero		1


	//   ....[42]....
        /*0b48*/ 	.word	0x0000b750
        /*0b4c*/ 	.word	0x00000061
        /*0b50*/ 	.word	0x00000000
        /*0b54*/ 	.short	0x0101
        /*0b56*/ 	.byte	0x3f
	.zero		1


	//   ....[43]....
        /*0b58*/ 	.word	0x0000f350
        /*0b5c*/ 	.word	0x00000007
        /*0b60*/ 	.word	0x0002a840
        /*0b64*/ 	.short	0x010a
        /*0b66*/ 	.byte	0x3f
	.zero		1


	//   ....[44]....
        /*0b68*/ 	.word	0x0000fa00
        /*0b6c*/ 	.word	0x00000007
        /*0b70*/ 	.word	0x0002a830
        /*0b74*/ 	.short	0x0107
        /*0b76*/ 	.byte	0x3f
	.zero		1


	//   ....[45]....
        /*0b78*/ 	.word	0x0000fad0
        /*0b7c*/ 	.word	0x00000007
        /*0b80*/ 	.word	0x0002a830
        /*0b84*/ 	.short	0x0101
        /*0b86*/ 	.byte	0x3f
	.zero		1


	//   ....[46]....
        /*0b88*/ 	.word	0x00010680
        /*0b8c*/ 	.word	0x00000016
        /*0b90*/ 	.word	0x0002a800
        /*0b94*/ 	.short	0x0107
        /*0b96*/ 	.byte	0x3f
	.zero		1


	//   ....[47]....
        /*0b98*/ 	.word	0x000107a0
        /*0b9c*/ 	.word	0x00000016
        /*0ba0*/ 	.word	0x0002a800
        /*0ba4*/ 	.short	0x0101
        /*0ba6*/ 	.byte	0x3f
	.zero		1


	//   ....[48]....
        /*0ba8*/ 	.word	0x000107c0
        /*0bac*/ 	.word	0x00000016
        /*0bb0*/ 	.word	0x0002a820
        /*0bb4*/ 	.short	0x010a
        /*0bb6*/ 	.byte	0x3f
	.zero		1


	//   ....[49]....
        /*0bb8*/ 	.word	0x00010b20
        /*0bbc*/ 	.word	0x00000006
        /*0bc0*/ 	.word	0x0002a840
        /*0bc4*/ 	.short	0x010a
        /*0bc6*/ 	.byte	0x3f
	.zero		1


	//   ....[50]....
        /*0bc8*/ 	.word	0x00011000
        /*0bcc*/ 	.word	0x00000006
        /*0bd0*/ 	.word	0x0002a830
        /*0bd4*/ 	.short	0x0107
        /*0bd6*/ 	.byte	0x3f
	.zero		1


	//   ....[51]....
        /*0bd8*/ 	.word	0x000110b0
        /*0bdc*/ 	.word	0x00000006
        /*0be0*/ 	.word	0x0002a830
        /*0be4*/ 	.short	0x0101
        /*0be6*/ 	.byte	0x3f
	.zero		1


	//   ....[52]....
        /*0be8*/ 	.word	0x00011110
        /*0bec*/ 	.word	0x00000004
        /*0bf0*/ 	.word	0x0002a860
        /*0bf4*/ 	.short	0x010a
        /*0bf6*/ 	.byte	0x3f
	.zero		1


	//   ....[53]....
        /*0bf8*/ 	.word	0x00011560
        /*0bfc*/ 	.word	0x00000004
        /*0c00*/ 	.word	0x0002a850
        /*0c04*/ 	.short	0x0107
        /*0c06*/ 	.byte	0x3f
	.zero		1


	//   ....[54]....
        /*0c08*/ 	.word	0x000116b0
        /*0c0c*/ 	.word	0x00000004
        /*0c10*/ 	.word	0x0002a850
        /*0c14*/ 	.short	0x0101
        /*0c16*/ 	.byte	0x3f
	.zero		1


	//   ....[55]....
        /*0c18*/ 	.word	0x00011900
        /*0c1c*/ 	.word	0x00000000
        /*0c20*/ 	.word	0x0002a860
        /*0c24*/ 	.short	0x010a
        /*0c26*/ 	.byte	0x3f
	.zero		1


	//   ....[56]....
        /*0c28*/ 	.word	0x00011d60
        /*0c2c*/ 	.word	0x00000000
        /*0c30*/ 	.word	0x0002a850
        /*0c34*/ 	.short	0x0107
        /*0c36*/ 	.byte	0x3f
	.zero		1


	//   ....[57]....
        /*0c38*/ 	.word	0x00011e10
        /*0c3c*/ 	.word	0x00000000
        /*0c40*/ 	.word	0x0002a850
        /*0c44*/ 	.short	0x0101
        /*0c46*/ 	.byte	0x3f
	.zero		1


	//   ....[58]....
        /*0c48*/ 	.word	0x00012f60
        /*0c4c*/ 	.word	0x00000004
        /*0c50*/ 	.word	0x0002a820
        /*0c54*/ 	.short	0x010a
        /*0c56*/ 	.byte	0x3f
	.zero		1


	//   ....[59]....
        /*0c58*/ 	.word	0x00013100
        /*0c5c*/ 	.word	0x00000005
        /*0c60*/ 	.word	0x0002a840
        /*0c64*/ 	.short	0x010a
        /*0c66*/ 	.byte	0x3f
	.zero		1


	//   ....[60]....
        /*0c68*/ 	.word	0x000131a0
        /*0c6c*/ 	.word	0x0000001b
        /*0c70*/ 	.word	0x0002a840
        /*0c74*/ 	.short	0x010a
        /*0c76*/ 	.byte	0x3f
	.zero		1


	//   ....[61]....
        /*0c78*/ 	.word	0x000131e0
        /*0c7c*/ 	.word	0x00000005
        /*0c80*/ 	.word	0x0002a860
        /*0c84*/ 	.short	0x010a
        /*0c86*/ 	.byte	0x3f
	.zero		1


	//   ....[62]....
        /*0c88*/ 	.word	0x00013220
        /*0c8c*/ 	.word	0x0000001b
        /*0c90*/ 	.word	0x0002a860
        /*0c94*/ 	.short	0x010a
        /*0c96*/ 	.byte	0x3f
	.zero		1


	//   ....[63]....
        /*0c98*/ 	.word	0x00013290
        /*0c9c*/ 	.word	0x00000003
        /*0ca0*/ 	.word	0x0002a800
        /*0ca4*/ 	.short	0x010a
        /*0ca6*/ 	.byte	0x3f
	.zero		1


	//   ....[64]....
        /*0ca8*/ 	.word	0x000132e0
        /*0cac*/ 	.word	0x00000000
        /*0cb0*/ 	.word	0x0002a830
        /*0cb4*/ 	.short	0x010a
        /*0cb6*/ 	.byte	0x3f
	.zero		1


	//   ....[65]....
        /*0cb8*/ 	.word	0x00013340
        /*0cbc*/ 	.word	0x0000000c
        /*0cc0*/ 	.word	0x0002a830
        /*0cc4*/ 	.short	0x010a
        /*0cc6*/ 	.byte	0x3f
	.zero		1


	//   ....[66]....
        /*0cc8*/ 	.word	0x000133a0
        /*0ccc*/ 	.word	0x0000000b
        /*0cd0*/ 	.word	0x0002a850
        /*0cd4*/ 	.short	0x010a
        /*0cd6*/ 	.byte	0x3f
	.zero		1


	//   ....[67]....
        /*0cd8*/ 	.word	0x00013400
        /*0cdc*/ 	.word	0x0000000c
        /*0ce0*/ 	.word	0x0002a830
        /*0ce4*/ 	.short	0x010a
        /*0ce6*/ 	.byte	0x3f
	.zero		1


	//   ....[68]....
        /*0ce8*/ 	.word	0x00013460
        /*0cec*/ 	.word	0x0000000b
        /*0cf0*/ 	.word	0x0002a850
        /*0cf4*/ 	.short	0x010a
        /*0cf6*/ 	.byte	0x3f
	.zero		1


	//   ....[69]....
        /*0cf8*/ 	.word	0x000134c0
        /*0cfc*/ 	.word	0x00000003
        /*0d00*/ 	.word	0x0002a850
        /*0d04*/ 	.short	0x010a
        /*0d06*/ 	.byte	0x3f
	.zero		1


	//   ....[70]....
        /*0d08*/ 	.word	0x000135d0
        /*0d0c*/ 	.word	0x00000007
        /*0d10*/ 	.word	0x0002a840
        /*0d14*/ 	.short	0x010a
        /*0d16*/ 	.byte	0x3f
	.zero		1


	//   ....[71]....
        /*0d18*/ 	.word	0x00014930
        /*0d1c*/ 	.word	0x00000016
        /*0d20*/ 	.word	0x0002a820
        /*0d24*/ 	.short	0x010a
        /*0d26*/ 	.byte	0x3f
	.zero		1


	//   ....[72]....
        /*0d28*/ 	.word	0x00014980
        /*0d2c*/ 	.word	0x00000006
        /*0d30*/ 	.word	0x0002a840
        /*0d34*/ 	.short	0x010a
        /*0d36*/ 	.byte	0x3f
	.zero		1


	//   ....[73]....
        /*0d38*/ 	.word	0x00015140
        /*0d3c*/ 	.word	0x00000004
        /*0d40*/ 	.word	0x0002a860
        /*0d44*/ 	.short	0x010a
        /*0d46*/ 	.byte	0x3f
	.zero		1


	//   ....[74]....
        /*0d48*/ 	.word	0x00015940
        /*0d4c*/ 	.word	0x00000000
        /*0d50*/ 	.word	0x0002a860
        /*0d54*/ 	.short	0x010a
        /*0d56*/ 	.byte	0x3f
	.zero		1


	//   ....[75]....
        /*0d58*/ 	.word	0x00016b20
        /*0d5c*/ 	.word	0x00000004
        /*0d60*/ 	.word	0x0002a820
        /*0d64*/ 	.short	0x010a
        /*0d66*/ 	.byte	0x3f
	.zero		1


	//   ....[76]....
        /*0d68*/ 	.word	0x00016cc0
        /*0d6c*/ 	.word	0x00000005
        /*0d70*/ 	.word	0x0002a840
        /*0d74*/ 	.short	0x010a
        /*0d76*/ 	.byte	0x3f
	.zero		1


	//   ....[77]....
        /*0d78*/ 	.word	0x00016d10
        /*0d7c*/ 	.word	0x0000001b
        /*0d80*/ 	.word	0x0002a840
        /*0d84*/ 	.short	0x010a
        /*0d86*/ 	.byte	0x3f
	.zero		1


	//   ....[78]....
        /*0d88*/ 	.word	0x00016d60
        /*0d8c*/ 	.word	0x00000005
        /*0d90*/ 	.word	0x0002a860
        /*0d94*/ 	.short	0x010a
        /*0d96*/ 	.byte	0x3f
	.zero		1


	//----- nvinfo : EIATTR_NUM_MBARRIERS
	.align		4
.L_538:
        /*0d98*/ 	.byte	0x03, 0x38
        /*0d9a*/ 	.short	0x0016


	//----- nvinfo : EIATTR_EXIT_INSTR_OFFSETS
	.align		4
        /*0d9c*/ 	.byte	0x04, 0x1c
        /*0d9e*/ 	.short	(.L_540 - .L_539)


	//   ....[0]....
.L_539:
        /*0da0*/ 	.word	0x00000990


	//   ....[1]....
        /*0da4*/ 	.word	0x0000cf10


	//   ....[2]....
        /*0da8*/ 	.word	0x00013270


	//----- nvinfo : EIATTR_MAX_THREADS
	.align		4
.L_540:
        /*0dac*/ 	.byte	0x04, 0x05
        /*0dae*/ 	.short	(.L_542 - .L_541)
.L_541:
        /*0db0*/ 	.word	0x00000180
        /*0db4*/ 	.word	0x00000001
        /*0db8*/ 	.word	0x00000001


	//----- nvinfo : EIATTR_CRS_STACK_SIZE
	.align		4
.L_542:
        /*0dbc*/ 	.byte	0x04, 0x1e
        /*0dbe*/ 	.short	(.L_544 - .L_543)
.L_543:
        /*0dc0*/ 	.word	0x00000000


	//----- nvinfo : EIATTR_CBANK_PARAM_SIZE
	.align		4
.L_544:
        /*0dc4*/ 	.byte	0x03, 0x19
        /*0dc6*/ 	.short	0x0af0


	//----- nvinfo : EIATTR_PARAM_CBANK
	.align		4
        /*0dc8*/ 	.byte	0x04, 0x0a
        /*0dca*/ 	.short	(.L_546 - .L_545)
	.align		4
.L_545:
        /*0dcc*/ 	.word	index@(.nv.constant0._ZN7cutlass13device_kernelIN5flash11enable_sm90INS1_16FlashAttnFwdSm90INS1_25CollectiveMainloopFwdSm90ILi2EN4cute5tupleIJNS5_1CILi1EEES8_S8_EEENS6_IJNS7_ILi128EEENS7_ILi96EEENS7_ILi192EEEEEELi128ENS_10bfloat16_tEfNS_4arch4Sm90ELb1ELb0ELb1ELb1ELb1ELb0ELb0ELb1ELb1ELb1ELb1ELb0EEENS1_21CollectiveEpilogueFwdINS6_IJSA_SA_SB_EEES9_SE_SG_Li256ELb1ELb1ELb1ELb0EEENS1_36VarlenDynamicPersistentTileSchedulerILi128ELi96ELi256ELi128ELb1ELb1ELb1ELb1ELb1ELb1EEEEEEEEEvNT_6ParamsE)
        /*0dd0*/ 	.short	0x0210
        /*0dd2*/ 	.short	0x0af0


	//----- nvinfo : EIATTR_SW_WAR
	.align		4
.L_546:
        /*0dd4*/ 	.byte	0x04, 0x36
        /*0dd6*/ 	.short	(.L_548 - .L_547)
.L_547:
        /*0dd8*/ 	.word	0x00000008
.L_548:


//--------------------- .nv.info._ZN7cutlass13device_kernelIN5flash11enable_sm90INS1_16FlashAttnFwdSm90INS1_25CollectiveMainloopFwdSm90ILi2EN4cute5tupleIJNS5_1CILi1EEES8_S8_EEENS6_IJNS7_ILi128EEENS7_ILi96EEENS7_ILi192EEEEEELi128ENS_10bfloat16_tEfNS_4arch4Sm90ELb1ELb0ELb1ELb1ELb1ELb1ELb0ELb1ELb1ELb1ELb1ELb0EEENS1_21CollectiveEpilogueFwdINS6_IJSA_SA_SB_EEES9_SE_SG_Li256ELb1ELb1ELb1ELb0EEENS1_36VarlenDynamicPersistentTileSchedulerILi128ELi96ELi256ELi128ELb1ELb1ELb1ELb1ELb1ELb1EEEEEEEEEvNT_6ParamsE --------------------------
	.section	.nv.info._ZN7cutlass13device_kernelIN5flash11enable_sm90INS1_16FlashAttnFwdSm90INS1_25CollectiveMainloopFwdSm90ILi2EN4cute5tupleIJNS5_1CILi1EEES8_S8_EEENS6_IJNS7_ILi128EEENS7_ILi96EEENS7_ILi192EEEEEELi128ENS_10bfloat16_tEfNS_4arch4Sm90ELb1ELb0ELb1ELb1ELb1ELb1ELb0ELb1ELb1ELb1ELb1ELb0EEENS1_21CollectiveEpilogueFwdINS6_IJSA_SA_SB_EEES9_SE_SG_Li256ELb1ELb1ELb1ELb0EEENS1_36VarlenDynamicPersistentTileSchedulerILi128ELi96ELi256ELi128ELb1ELb1ELb1ELb1ELb1ELb1EEEEEEEEEvNT_6ParamsE,"",@"SHT_CUDA_INFO"
	.sectionflags	@""
	.align	4


	//----- nvinfo : EIATTR_CUDA_API_VERSION
	.align		4
        /*0000*/ 	.byte	0x04, 0x37
        /*0002*/ 	.short	(.L_550 - .L_549)
.L_549:
        /*0004*/ 	.word	0x00000082


	//----- nvinfo : EIATTR_KPARAM_INFO
	.align		4
.L_550:
        /*0008*/ 	.byte	0x04, 0x17
        /*000a*/ 	.short	(.L_552 - .L_551)
.L_551:
        /*000c*/ 	.word	0x00000000
        /*0010*/ 	.short	0x0000
        /*0012*/ 	.short	0x0070
        /*0014*/ 	.byte	0x00, 0xf0, 0x01, 0x2a


	//----- nvinfo : EIATTR_SPARSE_MMA_MASK
	.align		4
.L_552:
        /*0018*/ 	.byte	0x03, 0x50
        /*001a*/ 	.short	0x0000


	//----- nvinfo : EIATTR_MAXREG_COUNT
	.align		4
        /*001c*/ 	.byte	0x03, 0x1b
        /*001e*/ 	.short	0x00a8


	//----- nvinfo : EIATTR_NUM_BARRIERS
	.align		4
        /*0020*/ 	.byte	0x02, 0x4c
        /*0022*/ 	.byte	0x10
	.zero		1


	//----- nvinfo : EIATTR_EXTERNS
	.align		4
        /*0024*/ 	.byte	0x04, 0x0f
        /*0026*/ 	.short	(.L_554 - .L_553)


	//   ....[0]....
	.align		4
.L_553:
        /*0028*/ 	.word	index@(__assertfail)


	//----- nvinfo : EIATTR_ANNOTATIONS
	.align		4
.L_554:
        /*002c*/ 	.byte	0x04, 0x55
        /*002e*/ 	.short	(.L_556 - .L_555)


	//   ....[0]....
.L_555:
        /* <DEDUP_REMOVED lines=41> */


	//----- nvinfo : EIATTR_MERCURY_ISA_VERSION
	.align		4
.L_556:
        /*02a8*/ 	.byte	0x03, 0x5f
        /*02aa*/ 	.short	0x0101


	//----- nvinfo : EIATTR_UNUSED_LOAD_BYTE_OFFSET
	.align		4
        /*02ac*/ 	.byte	0x04, 0x44
        /*02ae*/ 	.short	(.L_558 - .L_557)


	//   ....[0]....
.L_557:
        /*02b0*/ 	.word	0x00000a50
        /*02b4*/ 	.word	0x0000fff0


	//   ....[1]....
        /*02b8*/ 	.word	0x0001bd80
        /*02bc*/ 	.word	0x0000fff0


	//----- nvinfo : EIATTR_INT_WARP_WIDE_INSTR_OFFSETS
	.align		4
.L_558:
        /*02c0*/ 	.byte	0x04, 0x31
        /*02c2*/ 	.short	(.L_560 - .L_559)


	//   ....[0]....
.L_559:
        /*02c4*/ 	.word	0x00000130


	//   ....[1]....
        /*02c8*/ 	.word	0x00000170


	//   ....[2]....
        /*02cc*/ 	.word	0x000001e0


	//   ....[3]....
        /*02d0*/ 	.word	0x00021be0


	//   ....[4]....
        /*02d4*/ 	.word	0x00021c70


	//   ....[5]....
        /*02d8*/ 	.word	0x00024ac0


	//   ....[6]....
        /*02dc*/ 	.word	0x00024b50


	//----- nvinfo : EIATTR_COOP_GROUP_MASK_REGIDS
	.align		4
.L_560:
        /*02e0*/ 	.byte	0x04, 0x29
        /*02e2*/ 	.short	(.L_562 - .L_561)


	//   ....[0]....
.L_561:
        /*02e4*/ 	.word	0xffffffff


	//   ....[1]....
        /*02e8*/ 	.word	0xffffffff


	//   ....[2]....
        /*02ec*/ 	.word	0xffffffff


	//   ....[3]....
        /*02f0*/ 	.word	0xffffffff


	//   ....[4]....
        /*02f4*/ 	.word	0xffffffff


	//   ....[5]....
        /*02f8*/ 	.word	0xffffffff


	//   ....[6]....
        /*02fc*/ 	.word	0xffffffff


	//   ....[7]....
        /*0300*/ 	.word	0xffffffff


	//   ....[8]....
        /*0304*/ 	.word	0xffffffff


	//   ....[9]....
        /*0308*/ 	.word	0xffffffff


	//   ....[10]....
        /*030c*/ 	.word	0xffffffff


	//   ....[11]....
        /*0310*/ 	.word	0xffffffff


	//   ....[12]....
        /*0314*/ 	.word	0xffffffff


	//   ....[13]....
        /*0318*/ 	.word	0xffffffff


	//   ....[14]....
        /*031c*/ 	.word	0xffffffff


	//   ....[15]....
        /*0320*/ 	.word	0xffffffff


	//   ....[16]....
        /*0324*/ 	.word	0xffffffff


	//   ....[17]....
        /*0328*/ 	.word	0xffffffff


	//   ....[18]....
        /*032c*/ 	.word	0xffffffff


	//   ....[19]....
        /*0330*/ 	.word	0xffffffff


	//   ....[20]....
        /*0334*/ 	.word	0xffffffff


	//   ....[21]....
        /*0338*/ 	.word	0xffffffff


	//   ....[22]....
        /*033c*/ 	.word	0xffffffff


	//   ....[23]....
        /*0340*/ 	.word	0xffffffff


	//   ....[24]....
        /*0344*/ 	.word	0xffffffff


	//   ....[25]....
        /*0348*/ 	.word	0xffffffff


	//   ....[26]....
        /*034c*/ 	.word	0xffffffff


	//   ....[27]....
        /*0350*/ 	.word	0xffffffff


	//   ....[28]....
        /*0354*/ 	.word	0xffffffff


	//   ....[29]....
        /*0358*/ 	.word	0xffffffff


	//   ....[30]....
        /*035c*/ 	.word	0xffffffff


	//   ....[31]....
        /*0360*/ 	.word	0xffffffff


	//   ....[32]....
        /*0364*/ 	.word	0xffffffff


	//   ....[33]....
        /*0368*/ 	.word	0xffffffff


	//   ....[34]....
        /*036c*/ 	.word	0xffffffff


	//   ....[35]....
        /*0370*/ 	.word	0xffffffff


	//   ....[36]....
        /*0374*/ 	.word	0xffffffff


	//   ....[37]....
        /*0378*/ 	.word	0xffffffff


	//   ....[38]....
        /*037c*/ 	.word	0xffffffff


	//   ....[39]....
        /*0380*/ 	.word	0xffffffff


	//   ....[40]....
        /*0384*/ 	.word	0xffffffff


	//   ....[41]....
        /*0388*/ 	.word	0xffffffff


	//   ....[42]....
        /*038c*/ 	.word	0xffffffff


	//   ....[43]....
        /*0390*/ 	.word	0xffffffff


	//   ....[44]....
        /*0394*/ 	.word	0xffffffff


	//   ....[45]....
        /*0398*/ 	.word	0xffffffff


	//   ....[46]....
        /*039c*/ 	.word	0xffffffff


	//   ....[47]....
        /*03a0*/ 	.word	0xffffffff


	//   ....[48]....
        /*03a4*/ 	.word	0xffffffff


	//   ....[49]....
        /*03a8*/ 	.word	0xffffffff


	//   ....[50]....
        /*03ac*/ 	.word	0xffffffff


	//   ....[51]....
        /*03b0*/ 	.word	0xffffffff


	//   ....[52]....
        /*03b4*/ 	.word	0xffffffff


	//   ....[53]....
        /*03b8*/ 	.word	0xffffffff


	//   ....[54]....
        /*03bc*/ 	.word	0xffffffff


	//   ....[55]....
        /*03c0*/ 	.word	0xffffffff


	//   ....[56]....
        /*03c4*/ 	.word	0xffffffff


	//   ....[57]....
        /*03c8*/ 	.word	0xffffffff


	//   ....[58]....
        /*03cc*/ 	.word	0xffffffff


	//   ....[59]....
        /*03d0*/ 	.word	0xffffffff


	//   ....[60]....
        /*03d4*/ 	.word	0xffffffff


	//   ....[61]....
        /*03d8*/ 	.word	0xffffffff


	//   ....[62]....
        /*03dc*/ 	.word	0xffffffff


	//   ....[63]....
        /*03e0*/ 	.word	0xffffffff


	//   ....[64]....
        /*03e4*/ 	.word	0xffffffff


	//   ....[65]....
        /*03e8*/ 	.word	0xffffffff


	//   ....[66]....
        /*03ec*/ 	.word	0xffffffff


	//   ....[67]....
        /*03f0*/ 	.word	0xffffffff


	//   ....[68]....
        /*03f4*/ 	.word	0xffffffff


	//   ....[69]....
        /*03f8*/ 	.word	0xffffffff


	//   ....[70]....
        /*03fc*/ 	.word	0xffffffff


	//   ....[71]....
        /*0400*/ 	.word	0xffffffff


	//   ....[72]....
        /*0404*/ 	.word	0xffffffff


	//   ....[73]....
        /*0408*/ 	.word	0xffffffff


	//   ....[74]....
        /*040c*/ 	.word	0xffffffff


	//   ....[75]....
        /*0410*/ 	.word	0xffffffff


	//   ....[76]....
        /*0414*/ 	.word	0xffffffff


	//   ....[77]....
        /*0418*/ 	.word	0xffffffff


	//   ....[78]....
        /*041c*/ 	.word	0xffffffff


	//   ....[79]....
        /*0420*/ 	.word	0xffffffff


	//   ....[80]....
        /*0424*/ 	.word	0xffffffff


	//   ....[81]....
        /*0428*/ 	.word	0xffffffff


	//   ....[82]....
        /*042c*/ 	.word	0xffffffff


	//   ....[83]....
        /*0430*/ 	.word	0xffffffff


	//   ....[84]....
        /*0434*/ 	.word	0xffffffff


	//   ....[85]....
        /*0438*/ 	.word	0xffffffff


	//   ....[86]....
        /*043c*/ 	.word	0xffffffff


	//   ....[87]....
        /*0440*/ 	.word	0xffffffff


	//   ....[88]....
        /*0444*/ 	.word	0xffffffff


	//   ....[89]....
        /*0448*/ 	.word	0xffffffff


	//   ....[90]....
        /*044c*/ 	.word	0xffffffff


	//   ....[91]....
        /*0450*/ 	.word	0xffffffff


	//   ....[92]....
        /*0454*/ 	.word	0xffffffff


	//   ....[93]....
        /*0458*/ 	.word	0xffffffff


	//   ....[94]....
        /*045c*/ 	.word	0xffffffff


	//   ....[95]....
        /*0460*/ 	.word	0xffffffff


	//   ....[96]....
        /*0464*/ 	.word	0xffffffff


	//   ....[97]....
        /*0468*/ 	.word	0xffffffff


	//   ....[98]....
        /*046c*/ 	.word	0xffffffff


	//   ....[99]....
        /*0470*/ 	.word	0xffffffff


	//   ....[100]....
        /*0474*/ 	.word	0xffffffff


	//   ....[101]....
        /*0478*/ 	.word	0xffffffff


	//   ....[102]....
        /*047c*/ 	.word	0xffffffff


	//   ....[103]....
        /*0480*/ 	.word	0xffffffff


	//   ....[104]....
        /*0484*/ 	.word	0xffffffff


	//   ....[105]....
        /*0488*/ 	.word	0xffffffff


	//   ....[106]....
        /*048c*/ 	.word	0xffffffff


	//   ....[107]....
        /*0490*/ 	.word	0xffffffff


	//   ....[108]....
        /*0494*/ 	.word	0xffffffff


	//   ....[109]....
        /*0498*/ 	.word	0xffffffff


	//   ....[110]....
        /*049c*/ 	.word	0xffffffff


	//   ....[111]....
        /*04a0*/ 	.word	0xffffffff


	//   ....[112]....
        /*04a4*/ 	.word	0xffffffff


	//   ....[113]....
        /*04a8*/ 	.word	0xffffffff


	//   ....[114]....
        /*04ac*/ 	.word	0xffffffff


	//   ....[115]....
        /*04b0*/ 	.word	0xffffffff


	//   ....[116]....
        /*04b4*/ 	.word	0xffffffff


	//   ....[117]....
        /*04b8*/ 	.word	0xffffffff


	//   ....[118]....
        /*04bc*/ 	.word	0xffffffff


	//   ....[119]....
        /*04c0*/ 	.word	0xffffffff


	//   ....[120]....
        /*04c4*/ 	.word	0xffffffff


	//   ....[121]....
        /*04c8*/ 	.word	0xffffffff


	//   ....[122]....
        /*04cc*/ 	.word	0xffffffff


	//   ....[123]....
        /*04d0*/ 	.word	0xffffffff


	//   ....[124]....
        /*04d4*/ 	.word	0xffffffff


	//   ....[125]....
        /*04d8*/ 	.word	0xffffffff


	//   ....[126]....
        /*04dc*/ 	.word	0xffffffff


	//   ....[127]....
        /*04e0*/ 	.word	0xffffffff


	//   ....[128]....
        /*04e4*/ 	.word	0xffffffff


	//   ....[129]....
        /*04e8*/ 	.word	0xffffffff


	//   ....[130]....
        /*04ec*/ 	.word	0xffffffff


	//   ....[131]....
        /*04f0*/ 	.word	0xffffffff


	//   ....[132]....
        /*04f4*/ 	.word	0xffffffff


	//   ....[133]....
        /*04f8*/ 	.word	0xffffffff


	//   ....[134]....
        /*04fc*/ 	.word	0xffffffff


	//   ....[135]....
        /*0500*/ 	.word	0xffffffff


	//   ....[136]....
        /*0504*/ 	.word	0xffffffff


	//   ....[137]....
        /*0508*/ 	.word	0xffffffff


	//   ....[138]....
        /*050c*/ 	.word	0xffffffff


	//   ....[139]....
        /*0510*/ 	.word	0xffffffff


	//   ....[140]....
        /*0514*/ 	.word	0xffffffff


	//   ....[141]....
        /*0518*/ 	.word	0xffffffff


	//   ....[142]....
        /*051c*/ 	.word	0xffffffff


	//   ....[143]....
        /*0520*/ 	.word	0xffffffff


	//   ....[144]....
        /*0524*/ 	.word	0xffffffff


	//   ....[145]....
        /*0528*/ 	.word	0xffffffff


	//   ....[146]....
        /*052c*/ 	.word	0xffffffff


	//   ....[147]....
        /*0530*/ 	.word	0xffffffff


	//   ....[148]....
        /*0534*/ 	.word	0xffffffff


	//   ....[149]....
        /*0538*/ 	.word	0xffffffff


	//   ....[150]....
        /*053c*/ 	.word	0xffffffff


	//   ....[151]....
        /*0540*/ 	.word	0xffffffff


	//   ....[152]....
        /*0544*/ 	.word	0xffffffff


	//   ....[153]....
        /*0548*/ 	.word	0xffffffff


	//   ....[154]....
        /*054c*/ 	.word	0xffffffff


	//   ....[155]....
        /*0550*/ 	.word	0xffffffff


	//   ....[156]....
        /*0554*/ 	.word	0xffffffff


	//   ....[157]....
        /*0558*/ 	.word	0xffffffff


	//   ....[158]....
        /*055c*/ 	.word	0xffffffff


	//   ....[159]....
        /*0560*/ 	.word	0xffffffff


	//   ....[160]....
        /*0564*/ 	.word	0xffffffff


	//   ....[161]....
        /*0568*/ 	.word	0xffffffff


	//   ....[162]....
        /*056c*/ 	.word	0xffffffff


	//   ....[163]....
        /*0570*/ 	.word	0xffffffff


	//   ....[164]....
        /*0574*/ 	.word	0xffffffff


	//   ....[165]....
        /*0578*/ 	.word	0xffffffff


	//   ....[166]....
        /*057c*/ 	.word	0xffffffff


	//   ....[167]....
        /*0580*/ 	.word	0xffffffff


	//   ....[168]....
        /*0584*/ 	.word	0xffffffff


	//   ....[169]....
        /*0588*/ 	.word	0xffffffff


	//   ....[170]....
        /*058c*/ 	.word	0xffffffff


	//   ....[171]....
        /*0590*/ 	.word	0xffffffff


	//   ....[172]....
        /*0594*/ 	.word	0xffffffff


	//   ....[173]....
        /*0598*/ 	.word	0xffffffff


	//   ....[174]....
        /*059c*/ 	.word	0xffffffff


	//   ....[175]....
        /*05a0*/ 	.word	0xffffffff


	//   ....[176]....
        /*05a4*/ 	.word	0xffffffff


	//   ....[177]....
        /*05a8*/ 	.word	0xffffffff


	//   ....[178]....
        /*05ac*/ 	.word	0xffffffff


	//   ....[179]....
        /*05b0*/ 	.word	0xffffffff


	//   ....[180]....
        /*05b4*/ 	.word	0xffffffff


	//   ....[181]....
        /*05b8*/ 	.word	0xffffffff


	//   ....[182]....
        /*05bc*/ 	.word	0xffffffff


	//   ....[183]....
        /*05c0*/ 	.word	0xffffffff


	//   ....[184]....
        /*05c4*/ 	.word	0xffffffff


	//   ....[185]....
        /*05c8*/ 	.word	0x0500000f


	//   ....[186]....
        /*05cc*/ 	.word	0x0500000f


	//   ....[187]....
        /*05d0*/ 	.word	0x0500000f


	//   ....[188]....
        /*05d4*/ 	.word	0x0500000f


	//   ....[189]....
        /*05d8*/ 	.word	0x0500000f


	//   ....[190]....
        /*05dc*/ 	.word	0x0500000f


	//   ....[191]....
        /*05e0*/ 	.word	0x0500000f


	//   ....[192]....
        /*05e4*/ 	.word	0x0500000f


	//   ....[193]....
        /*05e8*/ 	.word	0x0500000f


	//   ....[194]....
        /*05ec*/ 	.word	0x0500000f


	//   ....[195]....
        /*05f0*/ 	.word	0x0500000f


	//   ....[196]....
        /*05f4*/ 	.word	0x0500000f


	//   ....[197]....
        /*05f8*/ 	.word	0x0500000f


	//   ....[198]....
        /*05fc*/ 	.word	0x0500000f


	//   ....[199]....
        /*0600*/ 	.word	0x0500000f


	//   ....[200]....
        /*0604*/ 	.word	0x0500000f


	//   ....[201]....
        /*0608*/ 	.word	0x0500000f


	//   ....[202]....
        /*060c*/ 	.word	0x0500000f


	//   ....[203]....
        /*0610*/ 	.word	0x0500000f


	//   ....[204]....
        /*0614*/ 	.word	0x0500000f


	//   ....[205]....
        /*0618*/ 	.word	0x0500000f


	//   ....[206]....
        /*061c*/ 	.word	0x0500000f


	//   ....[207]....
        /*0620*/ 	.word	0x0500000f


	//   ....[208]....
        /*0624*/ 	.word	0x0500000f


	//   ....[209]....
        /*0628*/ 	.word	0x0500000f


	//   ....[210]....
        /*062c*/ 	.word	0x0500000f


	//   ....[211]....
        /*0630*/ 	.word	0x0500000f


	//   ....[212]....
        /*0634*/ 	.word	0x0500000f


	//   ....[213]....
        /*0638*/ 	.word	0x0500000f


	//   ....[214]....
        /*063c*/ 	.word	0x0500000f


	//   ....[215]....
        /*0640*/ 	.word	0x0500000f


	//   ....[216]....
        /*0644*/ 	.word	0x0500000f


	//   ....[217]....
        /*0648*/ 	.word	0x0500000f


	//   ....[218]....
        /*064c*/ 	.word	0x0500000f


	//   ....[219]....
        /*0650*/ 	.word	0x0500000f


	//   ....[220]....
        /*0654*/ 	.word	0x0500000f


	//   ....[221]....
        /*0658*/ 	.word	0x0500000f


	//   ....[222]....
        /*065c*/ 	.word	0x0500000f


	//   ....[223]....
        /*0660*/ 	.word	0x0500000f


	//   ....[224]....
        /*0664*/ 	.word	0x0500000f


	//   ....[225]....
        /*0668*/ 	.word	0x0500000f


	//   ....[226]....
        /*066c*/ 	.word	0x0500000f


	//   ....[227]....
        /*0670*/ 	.word	0x0500000f


	//   ....[228]....
        /*0674*/ 	.word	0x0500000f


	//   ....[229]....
        /*0678*/ 	.word	0x0500000f


	//   ....[230]....
        /*067c*/ 	.word	0x0500000f


	//   ....[231]....
        /*0680*/ 	.word	0x0500000f


	//   ....[232]....
        /*0684*/ 	.word	0x0500000f


	//   ....[233]....
        /*0688*/ 	.word	0x0500000f


	//   ....[234]....
        /*068c*/ 	.word	0x0500000f


	//   ....[235]....
        /*0690*/ 	.word	0x0500000f


	//   ....[236]....
        /*0694*/ 	.word	0x0500000f


	//   ....[237]....
        /*0698*/ 	.word	0x0500000f


	//   ....[238]....
        /*069c*/ 	.word	0x0500000f


	//   ....[239]....
        /*06a0*/ 	.word	0x0500000f


	//   ....[240]....
        /*06a4*/ 	.word	0x0500000f


	//   ....[241]....
        /*06a8*/ 	.word	0x0500000f


	//   ....[242]....
        /*06ac*/ 	.word	0x0500000f


	//   ....[243]....
        /*06b0*/ 	.word	0x0500000f


	//   ....[244]....
        /*06b4*/ 	.word	0x0500000f


	//   ....[245]....
        /*06b8*/ 	.word	0x0500000f


	//   ....[246]....
        /*06bc*/ 	.word	0x0500000f


	//   ....[247]....
        /*06c0*/ 	.word	0x0500000f


	//   ....[248]....
        /*06c4*/ 	.word	0x0500000f


	//   ....[249]....
        /*06c8*/ 	.word	0x0500000f


	//   ....[250]....
        /*06cc*/ 	.word	0x0500000f


	//   ....[251]....
        /*06d0*/ 	.word	0x0500000f


	//   ....[252]....
        /*06d4*/ 	.word	0x0500000f


	//   ....[253]....
        /*06d8*/ 	.word	0x0500000f


	//   ....[254]....
        /*06dc*/ 	.word	0x0500000f


	//   ....[255]....
        /*06e0*/ 	.word	0x0500000f


	//   ....[0]....
        /*06e4*/ 	.word	0x0500000f


	//   ....[1]....
        /*06e8*/ 	.word	0x0500000f


	//   ....[2]....
        /*06ec*/ 	.word	0x0500000f


	//   ....[3]....
        /*06f0*/ 	.word	0x0500000f


	//   ....[4]....
        /*06f4*/ 	.word	0x0500000f


	//   ....[5]....
        /*06f8*/ 	.word	0x0500000f


	//   ....[6]....
        /*06fc*/ 	.word	0x0500000f


	//   ....[7]....
        /*0700*/ 	.word	0x0500000f


	//   ....[8]....
        /*0704*/ 	.word	0x0500000f


	//   ....[9]....
        /*0708*/ 	.word	0x0500000f


	//   ....[10]....
        /*070c*/ 	.word	0x0500000f


	//   ....[11]....
        /*0710*/ 	.word	0x0500000f


	//   ....[12]....
        /*0714*/ 	.word	0x0500000f


	//   ....[13]....
        /*0718*/ 	.word	0x0500000f


	//   ....[14]....
        /*071c*/ 	.word	0x0500000f


	//   ....[15]....
        /*0720*/ 	.word	0x0500000f


	//   ....[16]....
        /*0724*/ 	.word	0x0500000f


	//   ....[17]....
        /*0728*/ 	.word	0x0500000f


	//   ....[18]....
        /*072c*/ 	.word	0x0500000f


	//   ....[19]....
        /*0730*/ 	.word	0x0500000f


	//   ....[20]....
        /*0734*/ 	.word	0x0500000f


	//   ....[21]....
        /*0738*/ 	.word	0x0500000f


	//   ....[22]....
        /*073c*/ 	.word	0x0500000f


	//   ....[23]....
        /*0740*/ 	.word	0x0500000f


	//   ....[24]....
        /*0744*/ 	.word	0x0500000f


	//   ....[25]....
        /*0748*/ 	.word	0x0500000f


	//   ....[26]....
        /*074c*/ 	.word	0x0500000f


	//   ....[27]....
        /*0750*/ 	.word	0x0500000f


	//   ....[28]....
        /*0754*/ 	.word	0x0500000f


	//   ....[29]....
        /*0758*/ 	.word	0x0500000f


	//   ....[30]....
        /*075c*/ 	.word	0x0500000f


	//   ....[31]....
        /*0760*/ 	.word	0x0500000f


	//   ....[32]....
        /*0764*/ 	.word	0x0500000f


	//   ....[33]....
        /*0768*/ 	.word	0x0500000f


	//   ....[34]....
        /*076c*/ 	.word	0x0500000f


	//   ....[35]....
        /*0770*/ 	.word	0x0500000f


	//   ....[36]....
        /*0774*/ 	.word	0x0500000f


	//   ....[37]....
        /*0778*/ 	.word	0x0500000f


	//   ....[38]....
        /*077c*/ 	.word	0x0500000f


	//   ....[39]....
        /*0780*/ 	.word	0x0500000f


	//   ....[40]....
        /*0784*/ 	.word	0x0500000f


	//   ....[41]....
        /*0788*/ 	.word	0x0500000f


	//----- nvinfo : EIATTR_COOP_GROUP_INSTR_OFFSETS
	.align		4
.L_562:
        /*078c*/ 	.byte	0x04, 0x28
        /*078e*/ 	.short	(.L_564 - .L_563)


	//   ....[0]....
.L_563:
        /*0790*/ 	.word	0x00000060


	//   ....[1]....
        /*0794*/ 	.word	0x00000140


	//   ....[2]....
        /*0798*/ 	.word	0x00000190


	//   ....[3]....
        /*079c*/ 	.word	0x000003c0


	//   ....[4]....
        /*07a0*/ 	.word	0x00000520


	//   ....[5]....
        /*07a4*/ 	.word	0x00000640


	//   ....[6]....
        /*07a8*/ 	.word	0x000007a0


	//   ....[7]....
        /*07ac*/ 	.word	0x00003c70


	//   ....[8]....
        /*07b0*/ 	.word	0x00003c80


	//   ....[9]....
        /*07b4*/ 	.word	0x00005320


	//   ....[10]....
        /*07b8*/ 	.word	0x00005330


	//   ....[11]....
        /*07bc*/ 	.word	0x000074f0


	//   ....[12]....
        /*07c0*/ 	.word	0x00007500


	//   ....[13]....
        /*07c4*/ 	.word	0x00008d30


	//   ....[14]....
        /*07c8*/ 	.word	0x00008d40


	//   ....[15]....
        /*07cc*/ 	.word	0x0000a730


	//   ....[16]....
        /*07d0*/ 	.word	0x0000a740


	//   ....[17]....
        /*07d4*/ 	.word	0x0000a9d0


	//   ....[18]....
        /*07d8*/ 	.word	0x0000a9e0


	//   ....[19]....
        /*07dc*/ 	.word	0x0000af10


	//   ....[20]....
        /*07e0*/ 	.word	0x0000af30


	//   ....[21]....
        /*07e4*/ 	.word	0x0000b0b0


	//   ....[22]....
        /*07e8*/ 	.word	0x0000b0d0


	//   ....[23]....
        /*07ec*/ 	.word	0x0000b920


	//   ....[24]....
        /*07f0*/ 	.word	0x0000c060


	//   ....[25]....
        /*07f4*/ 	.word	0x0000c070


	//   ....[26]....
        /*07f8*/ 	.word	0x0000c080


	//   ....[27]....
        /*07fc*/ 	.word	0x0000c090


	//   ....[28]....
        /*0800*/ 	.word	0x0000c910


	//   ....[29]....
        /*0804*/ 	.word	0x0000c920


	//   ....[30]....
        /*0808*/ 	.word	0x0000c930


	//   ....[31]....
        /*080c*/ 	.word	0x0000c940


	//   ....[32]....
        /*0810*/ 	.word	0x0000fa40


	//   ....[33]....
        /*0814*/ 	.word	0x0000fa50


	//   ....[34]....
        /*0818*/ 	.word	0x0000fa60


	//   ....[35]....
        /*081c*/ 	.word	0x0000fa70


	//   ....[36]....
        /*0820*/ 	.word	0x00010110


	//   ....[37]....
        /*0824*/ 	.word	0x00010120


	//   ....[38]....
        /*0828*/ 	.word	0x00010130


	//   ....[39]....
        /*082c*/ 	.word	0x00010140


	//   ....[40]....
        /*0830*/ 	.word	0x00013f70


	//   ....[41]....
        /*0834*/ 	.word	0x00013fb0


	//   ....[42]....
        /*0838*/ 	.word	0x000145b0


	//   ....[43]....
        /*083c*/ 	.word	0x00014630


	//   ....[44]....
        /*0840*/ 	.word	0x00014e80


	//   ....[45]....
        /*0844*/ 	.word	0x00014f90


	//   ....[46]....
        /*0848*/ 	.word	0x00016d90


	//   ....[47]....
        /*084c*/ 	.word	0x000175b0


	//   ....[48]....
        /*0850*/ 	.word	0x00017620


	//   ....[49]....
        /*0854*/ 	.word	0x00017630


	//   ....[50]....
        /*0858*/ 	.word	0x00017bb0


	//   ....[51]....
        /*085c*/ 	.word	0x00017d70


	//   ....[52]....
        /*0860*/ 	.word	0x0001a280


	//   ....[53]....
        /*0864*/ 	.word	0x0001a2a0


	//   ....[54]....
        /*0868*/ 	.word	0x0001a2c0


	//   ....[55]....
        /*086c*/ 	.word	0x0001a2e0


	//   ....[56]....
        /*0870*/ 	.word	0x0001b650


	//   ....[57]....
        /*0874*/ 	.word	0x0001b6d0


	//   ....[58]....
        /*0878*/ 	.word	0x0001b700


	//   ....[59]....
        /*087c*/ 	.word	0x0001b710


	//   ....[60]....
        /*0880*/ 	.word	0x0001c820


	//   ....[61]....
        /*0884*/ 	.word	0x0001c830


	//   ....[62]....
        /*0888*/ 	.word	0x0001c840


	//   ....[63]....
        /*088c*/ 	.word	0x0001c850


	//   ....[64]....
        /*0890*/ 	.word	0x0001cf10


	//   ....[65]....
        /*0894*/ 	.word	0x0001cf50


	//   ....[66]....
        /*0898*/ 	.word	0x0001d020


	//   ....[67]....
        /*089c*/ 	.word	0x0001d040


	//   ....[68]....
        /*08a0*/ 	.word	0x0001d100


	//   ....[69]....
        /*08a4*/ 	.word	0x0001d120


	//   ....[70]....
        /*08a8*/ 	.word	0x0001d1f0


	//   ....[71]....
        /*08ac*/ 	.word	0x0001d210


	//   ....[72]....
        /*08b0*/ 	.word	0x0001d660


	//   ....[73]....
        /*08b4*/ 	.word	0x0001d680


	//   ....[74]....
        /*08b8*/ 	.word	0x0001dac0


	//   ....[75]....
        /*08bc*/ 	.word	0x0001dad0


	//   ....[76]....
        /*08c0*/ 	.word	0x0001e720


	//   ....[77]....
        /*08c4*/ 	.word	0x0001e740


	//   ....[78]....
        /*08c8*/ 	.word	0x0001e800


	//   ....[79]....
        /*08cc*/ 	.word	0x0001e820


	//   ....[80]....
        /*08d0*/ 	.word	0x0001e8e0


	//   ....[81]....
        /*08d4*/ 	.word	0x0001e900


	//   ....[82]....
        /*08d8*/ 	.word	0x0001e9d0


	//   ....[83]....
        /*08dc*/ 	.word	0x0001e9f0


	//   ....[84]....
        /*08e0*/ 	.word	0x0001eb40


	//   ....[85]....
        /*08e4*/ 	.word	0x0001ed30


	//   ....[86]....
        /*08e8*/ 	.word	0x0001ed60


	//   ....[87]....
        /*08ec*/ 	.word	0x0001ed90


	//   ....[88]....
        /*08f0*/ 	.word	0x0001edc0


	//   ....[89]....
        /*08f4*/ 	.word	0x0001edf0


	//   ....[90]....
        /*08f8*/ 	.word	0x0001ee20


	//   ....[91]....
        /*08fc*/ 	.word	0x0001efb0


	//   ....[92]....
        /*0900*/ 	.word	0x0001efe0


	//   ....[93]....
        /*0904*/ 	.word	0x0001f010


	//   ....[94]....
        /*0908*/ 	.word	0x0001f040


	//   ....[95]....
        /*090c*/ 	.word	0x0001f070


	//   ....[96]....
        /*0910*/ 	.word	0x0001f0a0


	//   ....[97]....
        /*0914*/ 	.word	0x0001f130


	//   ....[98]....
        /*0918*/ 	.word	0x0001f160


	//   ....[99]....
        /*091c*/ 	.word	0x0001f170


	//   ....[100]....
        /*0920*/ 	.word	0x0001f1b0


	//   ....[101]....
        /*0924*/ 	.word	0x00020660


	//   ....[102]....
        /*0928*/ 	.word	0x00022830


	//   ....[103]....
        /*092c*/ 	.word	0x00022850


	//   ....[104]....
        /*0930*/ 	.word	0x00022900


	//   ....[105]....
        /*0934*/ 	.word	0x00022920


	//   ....[106]....
        /*0938*/ 	.word	0x000229c0


	//   ....[107]....
        /*093c*/ 	.word	0x000229e0


	//   ....[108]....
        /*0940*/ 	.word	0x00022a80


	//   ....[109]....
        /*0944*/ 	.word	0x00022aa0


	//   ....[110]....
        /*0948*/ 	.word	0x00022b40


	//   ....[111]....
        /*094c*/ 	.word	0x00022b60


	//   ....[112]....
        /*0950*/ 	.word	0x00022b70


	//   ....[113]....
        /*0954*/ 	.word	0x00022c00


	//   ....[114]....
        /*0958*/ 	.word	0x00023390


	//   ....[115]....
        /*095c*/ 	.word	0x000233c0


	//   ....[116]....
        /*0960*/ 	.word	0x000233e0


	//   ....[117]....
        /*0964*/ 	.word	0x00023470


	//   ....[118]....
        /*0968*/ 	.word	0x00023480


	//   ....[119]....
        /*096c*/ 	.word	0x00023520


	//   ....[120]....
        /*0970*/ 	.word	0x00023530


	//   ....[121]....
        /*0974*/ 	.word	0x000235d0


	//   ....[122]....
        /*0978*/ 	.word	0x000235e0


	//   ....[123]....
        /*097c*/ 	.word	0x00023680


	//   ....[124]....
        /*0980*/ 	.word	0x00023690


	//   ....[125]....
        /*0984*/ 	.word	0x00023730


	//   ....[126]....
        /*0988*/ 	.word	0x00023740


	//   ....[127]....
        /*098c*/ 	.word	0x000237e0


	//   ....[128]....
        /*0990*/ 	.word	0x000237f0


	//   ....[129]....
        /*0994*/ 	.word	0x00023800


	//   ....[130]....
        /*0998*/ 	.word	0x00023fc0


	//   ....[131]....
        /*099c*/ 	.word	0x00023fd0


	//   ....[132]....
        /*09a0*/ 	.word	0x00023fe0


	//   ....[133]....
        /*09a4*/ 	.word	0x00024070


	//   ....[134]....
        /*09a8*/ 	.word	0x00024080


	//   ....[135]....
        /*09ac*/ 	.word	0x000240e0


	//   ....[136]....
        /*09b0*/ 	.word	0x00024110


	//   ....[137]....
        /*09b4*/ 	.word	0x00024150


	//   ....[138]....
        /*09b8*/ 	.word	0x00024180


	//   ....[139]....
        /*09bc*/ 	.word	0x000241c0


	//   ....[140]....
        /*09c0*/ 	.word	0x000241f0


	//   ....[141]....
        /*09c4*/ 	.word	0x00024230


	//   ....[142]....
        /*09c8*/ 	.word	0x000244a0


	//   ....[143]....
        /*09cc*/ 	.word	0x000244c0


	//   ....[144]....
        /*09d0*/ 	.word	0x00024550


	//   ....[145]....
        /*09d4*/ 	.word	0x00024560


	//   ....[146]....
        /*09d8*/ 	.word	0x000245d0


	//   ....[147]....
        /*09dc*/ 	.word	0x000245e0


	//   ....[148]....
        /*09e0*/ 	.word	0x00024650


	//   ....[149]....
        /*09e4*/ 	.word	0x00024660


	//   ....[150]....
        /*09e8*/ 	.word	0x000246d0


	//   ....[151]....
        /*09ec*/ 	.word	0x000246e0


	//   ....[152]....
        /*09f0*/ 	.word	0x000246f0


	//   ....[153]....
        /*09f4*/ 	.word	0x00024760


	//   ....[154]....
        /*09f8*/ 	.word	0x00024cd0


	//   ....[155]....
        /*09fc*/ 	.word	0x00024d00


	//   ....[156]....
        /*0a00*/ 	.word	0x00024d20


	//   ....[157]....
        /*0a04*/ 	.word	0x00024d30


	//   ....[158]....
        /*0a08*/ 	.word	0x00024d70


	//   ....[159]....
        /*0a0c*/ 	.word	0x00024d90


	//   ....[160]....
        /*0a10*/ 	.word	0x00024e00


	//   ....[161]....
        /*0a14*/ 	.word	0x00024e20


	//   ....[162]....
        /*0a18*/ 	.word	0x00024e80


	//   ....[163]....
        /*0a1c*/ 	.word	0x00024ea0


	//   ....[164]....
        /*0a20*/ 	.word	0x00024ef0


	//   ....[165]....
        /*0a24*/ 	.word	0x00024f10


	//   ....[166]....
        /*0a28*/ 	.word	0x00025340


	//   ....[167]....
        /*0a2c*/ 	.word	0x00025370


	//   ....[168]....
        /*0a30*/ 	.word	0x000253d0


	//   ....[169]....
        /*0a34*/ 	.word	0x00025400


	//   ....[170]....
        /*0a38*/ 	.word	0x00025430


	//   ....[171]....
        /*0a3c*/ 	.word	0x00025460


	//   ....[172]....
        /*0a40*/ 	.word	0x00025490


	//   ....[173]....
        /*0a44*/ 	.word	0x000254c0


	//   ....[174]....
        /*0a48*/ 	.word	0x00025660


	//   ....[175]....
        /*0a4c*/ 	.word	0x00025690


	//   ....[176]....
        /*0a50*/ 	.word	0x000256c0


	//   ....[177]....
        /*0a54*/ 	.word	0x000256f0


	//   ....[178]....
        /*0a58*/ 	.word	0x00025720


	//   ....[179]....
        /*0a5c*/ 	.word	0x00025750


	//   ....[180]....
        /*0a60*/ 	.word	0x00025810


	//   ....[181]....
        /*0a64*/ 	.word	0x00025830


	//   ....[182]....
        /*0a68*/ 	.word	0x00025850


	//   ....[183]....
        /*0a6c*/ 	.word	0x000258b0


	//   ....[184]....
        /*0a70*/ 	.word	0x000262d0


	//   ....[185]....
        /*0a74*/ 	.word	0x00026610


	//   ....[186]....
        /*0a78*/ 	.word	0x000266a0


	//   ....[187]....
        /*0a7c*/ 	.word	0x00026740


	//   ....[188]....
        /*0a80*/ 	.word	0x000267d0


	//   ....[189]....
        /*0a84*/ 	.word	0x000268c0


	//   ....[190]....
        /*0a88*/ 	.word	0x00026950


	//   ....[191]....
        /*0a8c*/ 	.word	0x000269f0


	//   ....[192]....
        /*0a90*/ 	.word	0x00026a80


	//   ....[193]....
        /*0a94*/ 	.word	0x00026b70


	//   ....[194]....
        /*0a98*/ 	.word	0x00026c00


	//   ....[195]....
        /*0a9c*/ 	.word	0x00026ca0


	//   ....[196]....
        /*0aa0*/ 	.word	0x00026d30


	//   ....[197]....
        /*0aa4*/ 	.word	0x00026e20


	//   ....[198]....
        /*0aa8*/ 	.word	0x00026eb0


	//   ....[199]....
        /*0aac*/ 	.word	0x00026f00


	//   ....[200]....
        /*0ab0*/ 	.word	0x00026f50


	//   ....[201]....
        /*0ab4*/ 	.word	0x00026ff0


	//   ....[202]....
        /*0ab8*/ 	.word	0x00027080


	//   ....[203]....
        /*0abc*/ 	.word	0x000270d0


	//   ....[204]....
        /*0ac0*/ 	.word	0x00027120


	//   ....[205]....
        /*0ac4*/ 	.word	0x00027210


	//   ....[206]....
        /*0ac8*/ 	.word	0x000272a0


	//   ....[207]....
        /*0acc*/ 	.word	0x000272f0


	//   ....[208]....
        /*0ad0*/ 	.word	0x00027340


	//   ....[209]....
        /*0ad4*/ 	.word	0x000273e0


	//   ....[210]....
        /*0ad8*/ 	.word	0x00027470


	//   ....[211]....
        /*0adc*/ 	.word	0x000274c0


	//   ....[212]....
        /*0ae0*/ 	.word	0x00027510


	//   ....[213]....
        /*0ae4*/ 	.word	0x00027810


	//   ....[214]....
        /*0ae8*/ 	.word	0x00027af0


	//   ....[215]....
        /*0aec*/ 	.word	0x00027be0


	//   ....[216]....
        /*0af0*/ 	.word	0x00027c80


	//   ....[217]....
        /*0af4*/ 	.word	0x00027ce0


	//   ....[218]....
        /*0af8*/ 	.word	0x00027df0


	//   ....[219]....
        /*0afc*/ 	.word	0x00027e60


	//   ....[220]....
        /*0b00*/ 	.word	0x00027f70


	//   ....[221]....
        /*0b04*/ 	.word	0x00027fe0


	//   ....[222]....
        /*0b08*/ 	.word	0x000280f0


	//   ....[223]....
        /*0b0c*/ 	.word	0x00028160


	//   ....[224]....
        /*0b10*/ 	.word	0x00028270


	//   ....[225]....
        /*0b14*/ 	.word	0x000282e0


	//   ....[226]....
        /*0b18*/ 	.word	0x000283c0


	//   ....[227]....
        /*0b1c*/ 	.word	0x000284c0


	//   ....[228]....
        /*0b20*/ 	.word	0x00028520


	//   ....[229]....
        /*0b24*/ 	.word	0x00028580


	//   ....[230]....
        /*0b28*/ 	.word	0x00028680


	//   ....[231]....
        /*0b2c*/ 	.word	0x000286e0


	//   ....[232]....
        /*0b30*/ 	.word	0x000287f0


	//   ....[233]....
        /*0b34*/ 	.word	0x00028850


	//   ....[234]....
        /*0b38*/ 	.word	0x00028960


	//   ....[235]....
        /*0b3c*/ 	.word	0x000289c0


	//   ....[236]....
        /*0b40*/ 	.word	0x00028ad0


	//   ....[237]....
        /*0b44*/ 	.word	0x00028b30


	//   ....[238]....
        /*0b48*/ 	.word	0x00028c40


	//   ....[239]....
        /*0b4c*/ 	.word	0x00028ca0


	//   ....[240]....
        /*0b50*/ 	.word	0x00028db0


	//   ....[241]....
        /*0b54*/ 	.word	0x00028e10


	//   ....[242]....
        /*0b58*/ 	.word	0x00028f00


	//   ....[243]....
        /*0b5c*/ 	.word	0x00029030


	//   ....[244]....
        /*0b60*/ 	.word	0x000290e0


	//   ....[245]....
        /*0b64*/ 	.word	0x00029160


	//   ....[246]....
        /*0b68*/ 	.word	0x00029240


	//   ....[247]....
        /*0b6c*/ 	.word	0x000292a0


	//   ....[248]....
        /*0b70*/ 	.word	0x00029370


	//   ....[249]....
        /*0b74*/ 	.word	0x000293d0


	//   ....[250]....
        /*0b78*/ 	.word	0x000294a0


	//   ....[251]....
        /*0b7c*/ 	.word	0x00029500


	//   ....[252]....
        /*0b80*/ 	.word	0x000295d0


	//   ....[253]....
        /*0b84*/ 	.word	0x00029630


	//   ....[254]....
        /*0b88*/ 	.word	0x00029700


	//   ....[255]....
        /*0b8c*/ 	.word	0x000297f0


	//   ....[0]....
        /*0b90*/ 	.word	0x00029890


	//   ....[1]....
        /*0b94*/ 	.word	0x000298f0


	//   ....[2]....
        /*0b98*/ 	.word	0x000299e0


	//   ....[3]....
        /*0b9c*/ 	.word	0x00029a40


	//   ....[4]....
        /*0ba0*/ 	.word	0x00029b20


	//   ....[5]....
        /*0ba4*/ 	.word	0x00029b80


	//   ....[6]....
        /*0ba8*/ 	.word	0x00029c60


	//   ....[7]....
        /*0bac*/ 	.word	0x00029cc0


	//   ....[8]....
        /*0bb0*/ 	.word	0x00029da0


	//   ....[9]....
        /*0bb4*/ 	.word	0x00029e00


	//   ....[10]....
        /*0bb8*/ 	.word	0x00029ed0


	//   ....[11]....
        /*0bbc*/ 	.word	0x0002a000


	//   ....[12]....
        /*0bc0*/ 	.word	0x0002a100


	//   ....[13]....
        /*0bc4*/ 	.word	0x0002a190


	//   ....[14]....
        /*0bc8*/ 	.word	0x0002a260


	//   ....[15]....
        /*0bcc*/ 	.word	0x0002a2c0


	//   ....[16]....
        /*0bd0*/ 	.word	0x0002a390


	//   ....[17]....
        /*0bd4*/ 	.word	0x0002a3f0


	//   ....[18]....
        /*0bd8*/ 	.word	0x0002a4d0


	//   ....[19]....
        /*0bdc*/ 	.word	0x0002a530


	//   ....[20]....
        /*0be0*/ 	.word	0x0002a600


	//   ....[21]....
        /*0be4*/ 	.word	0x0002a660


	//   ....[22]....
        /*0be8*/ 	.word	0x0002a720


	//   ....[23]....
        /*0bec*/ 	.word	0x0002a7b0


	//   ....[24]....
        /*0bf0*/ 	.word	0x0002a850


	//   ....[25]....
        /*0bf4*/ 	.word	0x0002a9d0


	//   ....[26]....
        /*0bf8*/ 	.word	0x0002aa40


	//   ....[27]....
        /*0bfc*/ 	.word	0x0002aab0


	//   ....[28]....
        /*0c00*/ 	.word	0x0002ab20


	//   ....[29]....
        /*0c04*/ 	.word	0x0002ab90


	//   ....[30]....
        /*0c08*/ 	.word	0x0002ac10


	//   ....[31]....
        /*0c0c*/ 	.word	0x0002ac90


	//   ....[32]....
        /*0c10*/ 	.word	0x0002ad20


	//   ....[33]....
        /*0c14*/ 	.word	0x0002ad90


	//   ....[34]....
        /*0c18*/ 	.word	0x0002ae00


	//   ....[35]....
        /*0c1c*/ 	.word	0x0002ae70


	//   ....[36]....
        /*0c20*/ 	.word	0x0002aef0


	//   ....[37]....
        /*0c24*/ 	.word	0x0002af60


	//   ....[38]....
        /*0c28*/ 	.word	0x0002aff0


	//   ....[39]....
        /*0c2c*/ 	.word	0x0002b050


	//   ....[40]....
        /*0c30*/ 	.word	0x0002b0e0


	//   ....[41]....
        /*0c34*/ 	.word	0x0002b210


	//----- nvinfo : EIATTR_REG_RECONFIG
	.align		4
.L_564:
        /*0c38*/ 	.byte	0x01, 0x54
	.zero		2


	//----- nvinfo : EIATTR_SYSCALL_OFFSETS
	.align		4
        /*0c3c*/ 	.byte	0x04, 0x46
        /*0c3e*/ 	.short	(.L_566 - .L_565)


	//   ....[0]....
.L_565:
        /*0c40*/ 	.word	0x00001fe0


	//   ....[1]....
        /*0c44*/ 	.word	0x00002130


	//   ....[2]....
        /*0c48*/ 	.word	0x0000bac0


	//   ....[3]....
        /*0c4c*/ 	.word	0x0000bde0


	//   ....[4]....
        /*0c50*/ 	.word	0x00021dd0


	//   ....[5]....
        /*0c54*/ 	.word	0x00021f20


	//   ....[6]....
        /*0c58*/ 	.word	0x00022010


	//   ....[7]....
        /*0c5c*/ 	.word	0x00022fb0


	//----- nvinfo : EIATTR_MBARRIER_INSTR_OFFSETS
	.align		4
.L_566:
        /*0c60*/ 	.byte	0x04, 0x39
        /*0c62*/ 	.short	(.L_568 - .L_567)


	//   ....[0]....
.L_567:
        /*0c64*/ 	.word	0x00000270
        /*0c68*/ 	.word	0x000000ff
        /*0c6c*/ 	.word	0x0002a800
        /*0c70*/ 	.short	0x0100
        /*0c72*/ 	.byte	0x08
	.zero		1


	//   ....[1]....
        /*0c74*/ 	.word	0x00000280
        /*0c78*/ 	.word	0x000000ff
        /*0c7c*/ 	.word	0x0002a820
        /*0c80*/ 	.short	0x0100
        /*0c82*/ 	.byte	0x08
	.zero		1


	//   ....[2]....
        /*0c84*/ 	.word	0x00000370
        /*0c88*/ 	.word	0x000000ff
        /*0c8c*/ 	.word	0x0002a830
        /*0c90*/ 	.short	0x0100
        /*0c92*/ 	.byte	0x08
	.zero		1


	//   ....[3]....
        /*0c94*/ 	.word	0x00000380
        /*0c98*/ 	.word	0x000000ff
        /*0c9c*/ 	.word	0x0002a840
        /*0ca0*/ 	.short	0x0100
        /*0ca2*/ 	.byte	0x08
	.zero		1


	//   ....[4]....
        /*0ca4*/ 	.word	0x00000390
        /*0ca8*/ 	.word	0x000000ff
        /*0cac*/ 	.word	0x0002a838
        /*0cb0*/ 	.short	0x0100
        /*0cb2*/ 	.byte	0x08
	.zero		1


	//   ....[5]....
        /*0cb4*/ 	.word	0x000003a0
        /*0cb8*/ 	.word	0x000000ff
        /*0cbc*/ 	.word	0x0002a848
        /*0cc0*/ 	.short	0x0100
        /*0cc2*/ 	.byte	0x08
	.zero		1


	//   ....[6]....
        /*0cc4*/ 	.word	0x000004d0
        /*0cc8*/ 	.word	0x000000ff
        /*0ccc*/ 	.word	0x0002a850
        /*0cd0*/ 	.short	0x0100
        /*0cd2*/ 	.byte	0x08
	.zero		1


	//   ....[7]....
        /*0cd4*/ 	.word	0x000004e0
        /*0cd8*/ 	.word	0x000000ff
        /*0cdc*/ 	.word	0x0002a860
        /*0ce0*/ 	.short	0x0100
        /*0ce2*/ 	.byte	0x08
	.zero		1


	//   ....[8]....
        /*0ce4*/ 	.word	0x000004f0
        /*0ce8*/ 	.word	0x000000ff
        /*0cec*/ 	.word	0x0002a858
        /*0cf0*/ 	.short	0x0100
        /*0cf2*/ 	.byte	0x08
	.zero		1


	//   ....[9]....
        /*0cf4*/ 	.word	0x00000500
        /*0cf8*/ 	.word	0x000000ff
        /*0cfc*/ 	.word	0x0002a868
        /*0d00*/ 	.short	0x0100
        /*0d02*/ 	.byte	0x08
	.zero		1


	//   ....[10]....
        /*0d04*/ 	.word	0x000005f0
        /*0d08*/ 	.word	0x000000ff
        /*0d0c*/ 	.word	0x0002a870
        /*0d10*/ 	.short	0x0100
        /*0d12*/ 	.byte	0x06
	.zero		1


	//   ....[11]....
        /*0d14*/ 	.word	0x00000600
        /*0d18*/ 	.word	0x000000ff
        /*0d1c*/ 	.word	0x0002a880
        /*0d20*/ 	.short	0x0100
        /*0d22*/ 	.byte	0x06
	.zero		1


	//   ....[12]....
        /*0d24*/ 	.word	0x00000610
        /*0d28*/ 	.word	0x000000ff
        /*0d2c*/ 	.word	0x0002a878
        /*0d30*/ 	.short	0x0100
        /*0d32*/ 	.byte	0x06
	.zero		1


	//   ....[13]....
        /*0d34*/ 	.word	0x00000620
        /*0d38*/ 	.word	0x000000ff
        /*0d3c*/ 	.word	0x0002a888
        /*0d40*/ 	.short	0x0100
        /*0d42*/ 	.byte	0x06
	.zero		1


	//   ....[14]....
        /*0d44*/ 	.word	0x00000750
        /*0d48*/ 	.word	0x000000ff
        /*0d4c*/ 	.word	0x0002a890
        /*0d50*/ 	.short	0x0100
        /*0d52*/ 	.byte	0x08
	.zero		1


	//   ....[15]....
        /*0d54*/ 	.word	0x00000760
        /*0d58*/ 	.word	0x000000ff
        /*0d5c*/ 	.word	0x0002a8a0
        /*0d60*/ 	.short	0x0100
        /*0d62*/ 	.byte	0x08
	.zero		1


	//   ....[16]....
        /*0d64*/ 	.word	0x00000770
        /*0d68*/ 	.word	0x000000ff
        /*0d6c*/ 	.word	0x0002a898
        /*0d70*/ 	.short	0x0100
        /*0d72*/ 	.byte	0x08
	.zero		1


	//   ....[17]....
        /*0d74*/ 	.word	0x00000780
        /*0d78*/ 	.word	0x000000ff
        /*0d7c*/ 	.word	0x0002a8a8
        /*0d80*/ 	.short	0x0100
        /*0d82*/ 	.byte	0x08
	.zero		1


	//   ....[18]....
        /*0d84*/ 	.word	0x000008b0
        /*0d88*/ 	.word	0x000000ff
        /*0d8c*/ 	.word	0x0002a8b0
        /*0d90*/ 	.short	0x0100
        /*0d92*/ 	.byte	0x08
	.zero		1


	//   ....[19]....
        /*0d94*/ 	.word	0x000008c0
        /*0d98*/ 	.word	0x000000ff
        /*0d9c*/ 	.word	0x0002a8c0
        /*0da0*/ 	.short	0x0100
        /*0da2*/ 	.byte	0x08
	.zero		1


	//   ....[20]....
        /*0da4*/ 	.word	0x000008d0
        /*0da8*/ 	.word	0x000000ff
        /*0dac*/ 	.word	0x0002a8b8
        /*0db0*/ 	.short	0x0100
        /*0db2*/ 	.byte	0x08
	.zero		1


	//   ....[21]....
        /*0db4*/ 	.word	0x000008e0
        /*0db8*/ 	.word	0x000000ff
        /*0dbc*/ 	.word	0x0002a8c8
        /*0dc0*/ 	.short	0x0100
        /*0dc2*/ 	.byte	0x08
	.zero		1


	//   ....[22]....
        /*0dc4*/ 	.word	0x00003c20
        /*0dc8*/ 	.word	0x00000054
        /*0dcc*/ 	.word	0x0002a890
        /*0dd0*/ 	.short	0x010a
        /*0dd2*/ 	.byte	0x3f
	.zero		1


	//   ....[23]....
        /*0dd4*/ 	.word	0x00007480
        /*0dd8*/ 	.word	0x00000054
        /*0ddc*/ 	.word	0x0002a890
        /*0de0*/ 	.short	0x010a
        /*0de2*/ 	.byte	0x3f
	.zero		1


	//   ....[24]....
        /*0de4*/ 	.word	0x0000a590
        /*0de8*/ 	.word	0x00000054
        /*0dec*/ 	.word	0x0002a890
        /*0df0*/ 	.short	0x010a
        /*0df2*/ 	.byte	0x3f
	.zero		1


	//   ....[25]....
        /*0df4*/ 	.word	0x0000ad30
        /*0df8*/ 	.word	0x0000000b
        /*0dfc*/ 	.word	0x00000000
        /*0e00*/ 	.short	0x0101
        /*0e02*/ 	.byte	0x3f
	.zero		1


	//   ....[26]....
        /*0e04*/ 	.word	0x0000ad70
        /*0e08*/ 	.word	0x00000054
        /*0e0c*/ 	.word	0x0002a8b0
        /*0e10*/ 	.short	0x010a
        /*0e12*/ 	.byte	0x3f
	.zero		1


	//   ....[27]....
        /*0e14*/ 	.word	0x0000b300
        /*0e18*/ 	.word	0x00000054
        /*0e1c*/ 	.word	0x00000000
        /*0e20*/ 	.short	0x0101
        /*0e22*/ 	.byte	0x3f
	.zero		1


	//   ....[28]....
        /*0e24*/ 	.word	0x0000bb40
        /*0e28*/ 	.word	0x00000002
        /*0e2c*/ 	.word	0x0002a800
        /*0e30*/ 	.short	0x010a
        /*0e32*/ 	.byte	0x3f
	.zero		1


	//   ....[29]....
        /*0e34*/ 	.word	0x0000bb90
        /*0e38*/ 	.word	0x00000002
        /*0e3c*/ 	.word	0x0002a800
        /*0e40*/ 	.short	0x010a
        /*0e42*/ 	.byte	0x3f
	.zero		1


	//   ....[30]....
        /*0e44*/ 	.word	0x0000cff0
        /*0e48*/ 	.word	0x00000002
        /*0e4c*/ 	.word	0x0002a800
        /*0e50*/ 	.short	0x010a
        /*0e52*/ 	.byte	0x3f
	.zero		1


	//   ....[31]....
        /*0e54*/ 	.word	0x000105d0
        /*0e58*/ 	.word	0x00000002
        /*0e5c*/ 	.word	0x0002a800
        /*0e60*/ 	.short	0x010a
        /*0e62*/ 	.byte	0x3f
	.zero		1


	//   ....[32]....
        /*0e64*/ 	.word	0x000131e0
        /*0e68*/ 	.word	0x00000000
        /*0e6c*/ 	.word	0x0002a830
        /*0e70*/ 	.short	0x010a
        /*0e72*/ 	.byte	0x3f
	.zero		1


	//   ....[33]....
        /*0e74*/ 	.word	0x00013220
        /*0e78*/ 	.word	0x00000000
        /*0e7c*/ 	.word	0x0002a830
        /*0e80*/ 	.short	0x010a
        /*0e82*/ 	.byte	0x3f
	.zero		1


	//   ....[34]....
        /*0e84*/ 	.word	0x00014e60
        /*0e88*/ 	.word	0x0000001d
        /*0e8c*/ 	.word	0x00000000
        /*0e90*/ 	.short	0x0101
        /*0e92*/ 	.byte	0x3f
	.zero		1


	//   ....[35]....
        /*0e94*/ 	.word	0x00015ad0
        /*0e98*/ 	.word	0x0000000e
        /*0e9c*/ 	.word	0x0002a830
        /*0ea0*/ 	.short	0x010a
        /*0ea2*/ 	.byte	0x3f
	.zero		1


	//   ....[36]....
        /*0ea4*/ 	.word	0x00015b50
        /*0ea8*/ 	.word	0x0000000e
        /*0eac*/ 	.word	0x0002a830
        /*0eb0*/ 	.short	0x010a
        /*0eb2*/ 	.byte	0x3f
	.zero		1


	//   ....[37]....
        /*0eb4*/ 	.word	0x000167c0
        /*0eb8*/ 	.word	0x00000014
        /*0ebc*/ 	.word	0x0002a850
        /*0ec0*/ 	.short	0x010a
        /*0ec2*/ 	.byte	0x3f
	.zero		1


	//   ....[38]....
        /*0ec4*/ 	.word	0x00016810
        /*0ec8*/ 	.word	0x00000014
        /*0ecc*/ 	.word	0x0002a850
        /*0ed0*/ 	.short	0x010a
        /*0ed2*/ 	.byte	0x3f
	.zero		1


	//   ....[39]....
        /*0ed4*/ 	.word	0x00016ec0
        /*0ed8*/ 	.word	0x0000000e
        /*0edc*/ 	.word	0x00000000
        /*0ee0*/ 	.short	0x0101
        /*0ee2*/ 	.byte	0x3f
	.zero		1


	//   ....[40]....
        /*0ee4*/ 	.word	0x00018660
        /*0ee8*/ 	.word	0x00000014
        /*0eec*/ 	.word	0x00000000
        /*0ef0*/ 	.short	0x0101
        /*0ef2*/ 	.byte	0x3f
	.zero		1


	//   ....[41]....
        /*0ef4*/ 	.word	0x00018910
        /*0ef8*/ 	.word	0x00000008
        /*0efc*/ 	.word	0x0002a830
        /*0f00*/ 	.short	0x010a
        /*0f02*/ 	.byte	0x3f
	.zero		1


	//   ....[42]....
        /*0f04*/ 	.word	0x00018990
        /*0f08*/ 	.word	0x00000008
        /*0f0c*/ 	.word	0x0002a830
        /*0f10*/ 	.short	0x010a
        /*0f12*/ 	.byte	0x3f
	.zero		1


	//   ....[43]....
        /*0f14*/ 	.word	0x00019600
        /*0f18*/ 	.word	0x0000000e
        /*0f1c*/ 	.word	0x0002a850
        /*0f20*/ 	.short	0x010a
        /*0f22*/ 	.byte	0x3f
	.zero		1


	//   ....[44]....
        /*0f24*/ 	.word	0x00019650
        /*0f28*/ 	.word	0x0000000e
        /*0f2c*/ 	.word	0x0002a850
        /*0f30*/ 	.short	0x010a
        /*0f32*/ 	.byte	0x3f
	.zero		1


	//   ....[45]....
        /*0f34*/ 	.word	0x0001a510
        /*0f38*/ 	.word	0x0000005f
        /*0f3c*/ 	.word	0x00000000
        /*0f40*/ 	.short	0x0101
        /*0f42*/ 	.byte	0x3f
	.zero		1


	//   ....[46]....
        /*0f44*/ 	.word	0x0001ad90
        /*0f48*/ 	.word	0x0000000e
        /*0f4c*/ 	.word	0x00000000
        /*0f50*/ 	.short	0x0101
        /*0f52*/ 	.byte	0x3f
	.zero		1


	//   ....[47]....
        /*0f54*/ 	.word	0x0001b370
        /*0f58*/ 	.word	0x00000006
        /*0f5c*/ 	.word	0x0002a850
        /*0f60*/ 	.short	0x010a
        /*0f62*/ 	.byte	0x3f
	.zero		1


	//   ....[48]....
        /*0f64*/ 	.word	0x0001b410
        /*0f68*/ 	.word	0x00000006
        /*0f6c*/ 	.word	0x0002a850
        /*0f70*/ 	.short	0x010a
        /*0f72*/ 	.byte	0x3f
	.zero		1


	//   ....[49]....
        /*0f74*/ 	.word	0x0001b910
        /*0f78*/ 	.word	0x00000007
        /*0f7c*/ 	.word	0x00000000
        /*0f80*/ 	.short	0x0101
        /*0f82*/ 	.byte	0x3f
	.zero		1


	//   ....[50]....
        /*0f84*/ 	.word	0x0001cf00
        /*0f88*/ 	.word	0x00000000
        /*0f8c*/ 	.word	0x00000000
        /*0f90*/ 	.short	0x0101
        /*0f92*/ 	.byte	0x3f
	.zero		1


	//   ....[51]....
        /*0f94*/ 	.word	0x0001d670
        /*0f98*/ 	.word	0x00000004
        /*0f9c*/ 	.word	0x00000000
        /*0fa0*/ 	.short	0x0101
        /*0fa2*/ 	.byte	0x3f
	.zero		1


	//   ....[52]....
        /*0fa4*/ 	.word	0x00020740
        /*0fa8*/ 	.word	0x00000016
        /*0fac*/ 	.word	0x0002a820
        /*0fb0*/ 	.short	0x010a
        /*0fb2*/ 	.byte	0x3f
	.zero		1


	//   ....[53]....
        /*0fb4*/ 	.word	0x000207d0
        /*0fb8*/ 	.word	0x0000000d
        /*0fbc*/ 	.word	0x0002a8a0
        /*0fc0*/ 	.short	0x010a
        /*0fc2*/ 	.byte	0x3f
	.zero		1


	//   ....[54]....
        /*0fc4*/ 	.word	0x00020c10
        /*0fc8*/ 	.word	0x0000000d
        /*0fcc*/ 	.word	0x0002a8c0
        /*0fd0*/ 	.short	0x010a
        /*0fd2*/ 	.byte	0x3f
	.zero		1


	//   ....[55]....
        /*0fd4*/ 	.word	0x00021040
        /*0fd8*/ 	.word	0x0000000c
        /*0fdc*/ 	.word	0x0002a8a0
        /*0fe0*/ 	.short	0x010a
        /*0fe2*/ 	.byte	0x3f
	.zero		1


	//   ....[56]....
        /*0fe4*/ 	.word	0x00021470
        /*0fe8*/ 	.word	0x0000000c
        /*0fec*/ 	.word	0x0002a8c0
        /*0ff0*/ 	.short	0x010a
        /*0ff2*/ 	.byte	0x3f
	.zero		1


	//   ....[57]....
        /*0ff4*/ 	.word	0x00022610
        /*0ff8*/ 	.word	0x00000007
        /*0ffc*/ 	.word	0x0002a840
        /*1000*/ 	.short	0x010a
        /*1002*/ 	.byte	0x3f
	.zero		1


	//   ....[58]....
        /*1004*/ 	.word	0x00022cc0
        /*1008*/ 	.word	0x00000007
        /*100c*/ 	.word	0x0002a830
        /*1010*/ 	.short	0x0107
        /*1012*/ 	.byte	0x3f
	.zero		1


	//   ....[59]....
        /*1014*/ 	.word	0x00022d80
        /*1018*/ 	.word	0x00000007
        /*101c*/ 	.word	0x0002a830
        /*1020*/ 	.short	0x0101
        /*1022*/ 	.byte	0x3f
	.zero		1


	//   ....[60]....
        /*1024*/ 	.word	0x00023950
        /*1028*/ 	.word	0x00000016
        /*102c*/ 	.word	0x0002a800
        /*1030*/ 	.short	0x0107
        /*1032*/ 	.byte	0x3f
	.zero		1


	//   ....[61]....
        /*1034*/ 	.word	0x00023a60
        /*1038*/ 	.word	0x00000016
        /*103c*/ 	.word	0x0002a800
        /*1040*/ 	.short	0x0101
        /*1042*/ 	.byte	0x3f
	.zero		1


	//   ....[62]....
        /*1044*/ 	.word	0x00023a80
        /*1048*/ 	.word	0x00000016
        /*104c*/ 	.word	0x0002a820
        /*1050*/ 	.short	0x010a
        /*1052*/ 	.byte	0x3f
	.zero		1


	//   ....[63]....
        /*1054*/ 	.word	0x00023df0
        /*1058*/ 	.word	0x00000005
        /*105c*/ 	.word	0x0002a840
        /*1060*/ 	.short	0x010a
        /*1062*/ 	.byte	0x3f
	.zero		1


	//   ....[64]....
        /*1064*/ 	.word	0x000242d0
        /*1068*/ 	.word	0x00000005
        /*106c*/ 	.word	0x0002a830
        /*1070*/ 	.short	0x0107
        /*1072*/ 	.byte	0x3f
	.zero		1


	//   ....[65]....
        /*1074*/ 	.word	0x00024380
        /*1078*/ 	.word	0x00000005
        /*107c*/ 	.word	0x0002a830
        /*1080*/ 	.short	0x0101
        /*1082*/ 	.byte	0x3f
	.zero		1


	//   ....[66]....
        /*1084*/ 	.word	0x000243e0
        /*1088*/ 	.word	0x00000005
        /*108c*/ 	.word	0x0002a860
        /*1090*/ 	.short	0x010a
        /*1092*/ 	.byte	0x3f
	.zero		1


	//   ....[67]....
        /*1094*/ 	.word	0x00024840
        /*1098*/ 	.word	0x00000005
        /*109c*/ 	.word	0x0002a850
        /*10a0*/ 	.short	0x0107
        /*10a2*/ 	.byte	0x3f
	.zero		1


	//   ....[68]....
        /*10a4*/ 	.word	0x000249a0
        /*10a8*/ 	.word	0x00000005
        /*10ac*/ 	.word	0x0002a850
        /*10b0*/ 	.short	0x0101
        /*10b2*/ 	.byte	0x3f
	.zero		1


	//   ....[69]....
        /*10b4*/ 	.word	0x00024bf0
        /*10b8*/ 	.word	0x00000000
        /*10bc*/ 	.word	0x0002a860
        /*10c0*/ 	.short	0x010a
        /*10c2*/ 	.byte	0x3f
	.zero		1


	//   ....[70]....
        /*10c4*/ 	.word	0x00025050
        /*10c8*/ 	.word	0x00000000
        /*10cc*/ 	.word	0x0002a850
        /*10d0*/ 	.short	0x0107
        /*10d2*/ 	.byte	0x3f
	.zero		1


	//   ....[71]....
        /*10d4*/ 	.word	0x00025110
        /*10d8*/ 	.word	0x00000000
        /*10dc*/ 	.word	0x0002a850
        /*10e0*/ 	.short	0x0101
        /*10e2*/ 	.byte	0x3f
	.zero		1


	//   ....[72]....
        /*10e4*/ 	.word	0x00026250
        /*10e8*/ 	.word	0x00000005
        /*10ec*/ 	.word	0x0002a820
        /*10f0*/ 	.short	0x010a
        /*10f2*/ 	.byte	0x3f
	.zero		1


	//   ....[73]....
        /*10f4*/ 	.word	0x000263e0
        /*10f8*/ 	.word	0x00000003
        /*10fc*/ 	.word	0x0002a840
        /*1100*/ 	.short	0x010a
        /*1102*/ 	.byte	0x3f
	.zero		1


	//   ....[74]....
        /*1104*/ 	.word	0x00026480
        /*1108*/ 	.word	0x00000005
        /*110c*/ 	.word	0x0002a840
        /*1110*/ 	.short	0x010a
        /*1112*/ 	.byte	0x3f
	.zero		1


	//   ....[75]....
        /*1114*/ 	.word	0x000264c0
        /*1118*/ 	.word	0x00000003
        /*111c*/ 	.word	0x0002a860
        /*1120*/ 	.short	0x010a
        /*1122*/ 	.byte	0x3f
	.zero		1


	//   ....[76]....
        /*1124*/ 	.word	0x00026500
        /*1128*/ 	.word	0x00000005
        /*112c*/ 	.word	0x0002a860
        /*1130*/ 	.short	0x010a
        /*1132*/ 	.byte	0x3f
	.zero		1


	//   ....[77]....
        /*1134*/ 	.word	0x00026560
        /*1138*/ 	.word	0x00000054
        /*113c*/ 	.word	0x0002a890
        /*1140*/ 	.short	0x010a
        /*1142*/ 	.byte	0x3f
	.zero		1


	//   ....[78]....
        /*1144*/ 	.word	0x00026810
        /*1148*/ 	.word	0x00000054
        /*114c*/ 	.word	0x0002a890
        /*1150*/ 	.short	0x010a
        /*1152*/ 	.byte	0x3f
	.zero		1


	//   ....[79]....
        /*1154*/ 	.word	0x00026ac0
        /*1158*/ 	.word	0x00000054
        /*115c*/ 	.word	0x0002a890
        /*1160*/ 	.short	0x010a
        /*1162*/ 	.byte	0x3f
	.zero		1


	//   ....[80]....
        /*1164*/ 	.word	0x00026d70
        /*1168*/ 	.word	0x00000054
        /*116c*/ 	.word	0x0002a8b0
        /*1170*/ 	.short	0x010a
        /*1172*/ 	.byte	0x3f
	.zero		1


	//   ....[81]....
        /*1174*/ 	.word	0x00027160
        /*1178*/ 	.word	0x00000002
        /*117c*/ 	.word	0x0002a800
        /*1180*/ 	.short	0x010a
        /*1182*/ 	.byte	0x3f
	.zero		1


	//   ....[82]....
        /*1184*/ 	.word	0x00027550
        /*1188*/ 	.word	0x00000002
        /*118c*/ 	.word	0x0002a800
        /*1190*/ 	.short	0x010a
        /*1192*/ 	.byte	0x3f
	.zero		1


	//   ....[83]....
        /*1194*/ 	.word	0x000275a0
        /*1198*/ 	.word	0x00000000
        /*119c*/ 	.word	0x0002a830
        /*11a0*/ 	.short	0x010a
        /*11a2*/ 	.byte	0x3f
	.zero		1


	//   ....[84]....
        /*11a4*/ 	.word	0x000275f0
        /*11a8*/ 	.word	0x0000000e
        /*11ac*/ 	.word	0x0002a830
        /*11b0*/ 	.short	0x010a
        /*11b2*/ 	.byte	0x3f
	.zero		1


	//   ....[85]....
        /*11b4*/ 	.word	0x00027640
        /*11b8*/ 	.word	0x00000014
        /*11bc*/ 	.word	0x0002a850
        /*11c0*/ 	.short	0x010a
        /*11c2*/ 	.byte	0x3f
	.zero		1


	//   ....[86]....
        /*11c4*/ 	.word	0x00027690
        /*11c8*/ 	.word	0x00000008
        /*11cc*/ 	.word	0x0002a830
        /*11d0*/ 	.short	0x010a
        /*11d2*/ 	.byte	0x3f
	.zero		1


	//   ....[87]....
        /*11d4*/ 	.word	0x000276e0
        /*11d8*/ 	.word	0x0000000e
        /*11dc*/ 	.word	0x0002a850
        /*11e0*/ 	.short	0x010a
        /*11e2*/ 	.byte	0x3f
	.zero		1


	//   ....[88]....
        /*11e4*/ 	.word	0x00027730
        /*11e8*/ 	.word	0x00000006
        /*11ec*/ 	.word	0x0002a850
        /*11f0*/ 	.short	0x010a
        /*11f2*/ 	.byte	0x3f
	.zero		1


	//   ....[89]....
        /*11f4*/ 	.word	0x000278d0
        /*11f8*/ 	.word	0x00000016
        /*11fc*/ 	.word	0x0002a820
        /*1200*/ 	.short	0x010a
        /*1202*/ 	.byte	0x3f
	.zero		1


	//   ....[90]....
        /*1204*/ 	.word	0x00027920
        /*1208*/ 	.word	0x0000000d
        /*120c*/ 	.word	0x0002a8a0
        /*1210*/ 	.short	0x010a
        /*1212*/ 	.byte	0x3f
	.zero		1


	//   ....[91]....
        /*1214*/ 	.word	0x00027970
        /*1218*/ 	.word	0x0000000d
        /*121c*/ 	.word	0x0002a8c0
        /*1220*/ 	.short	0x010a
        /*1222*/ 	.byte	0x3f
	.zero		1


	//   ....[92]....
        /*1224*/ 	.word	0x000279c0
        /*1228*/ 	.word	0x0000000c
        /*122c*/ 	.word	0x0002a8a0
        /*1230*/ 	.short	0x010a
        /*1232*/ 	.byte	0x3f
	.zero		1


	//   ....[93]....
        /*1234*/ 	.word	0x00027a10
        /*1238*/ 	.word	0x0000000c
        /*123c*/ 	.word	0x0002a8c0
        /*1240*/ 	.short	0x010a
        /*1242*/ 	.byte	0x3f
	.zero		1


	//   ....[94]....
        /*1244*/ 	.word	0x00027b30
        /*1248*/ 	.word	0x00000007
        /*124c*/ 	.word	0x0002a840
        /*1250*/ 	.short	0x010a
        /*1252*/ 	.byte	0x3f
	.zero		1


	//   ....[95]....
        /*1254*/ 	.word	0x00028f30
        /*1258*/ 	.word	0x00000016
        /*125c*/ 	.word	0x0002a820
        /*1260*/ 	.short	0x010a
        /*1262*/ 	.byte	0x3f
	.zero		1


	//   ....[96]....
        /*1264*/ 	.word	0x00028f80
        /*1268*/ 	.word	0x00000005
        /*126c*/ 	.word	0x0002a840
        /*1270*/ 	.short	0x010a
        /*1272*/ 	.byte	0x3f
	.zero		1


	//   ....[97]....
        /*1274*/ 	.word	0x00029740
        /*1278*/ 	.word	0x00000005
        /*127c*/ 	.word	0x0002a860
        /*1280*/ 	.short	0x010a
        /*1282*/ 	.byte	0x3f
	.zero		1


	//   ....[98]....
        /*1284*/ 	.word	0x00029f50
        /*1288*/ 	.word	0x00000000
        /*128c*/ 	.word	0x0002a860
        /*1290*/ 	.short	0x010a
        /*1292*/ 	.byte	0x3f
	.zero		1


	//   ....[99]....
        /*1294*/ 	.word	0x0002b130
        /*1298*/ 	.word	0x00000005
        /*129c*/ 	.word	0x0002a820
        /*12a0*/ 	.short	0x010a
        /*12a2*/ 	.byte	0x3f
	.zero		1


	//   ....[100]....
        /*12a4*/ 	.word	0x0002b2d0
        /*12a8*/ 	.word	0x00000003
        /*12ac*/ 	.word	0x0002a840
        /*12b0*/ 	.short	0x010a
        /*12b2*/ 	.byte	0x3f
	.zero		1


	//   ....[101]....
        /*12b4*/ 	.word	0x0002b320
        /*12b8*/ 	.word	0x00000005
        /*12bc*/ 	.word	0x0002a840
        /*12c0*/ 	.short	0x010a
        /*12c2*/ 	.byte	0x3f
	.zero		1


	//   ....[102]....
        /*12c4*/ 	.word	0x0002b370
        /*12c8*/ 	.word	0x00000003
        /*12cc*/ 	.word	0x0002a860
        /*12d0*/ 	.short	0x010a
        /*12d2*/ 	.byte	0x3f
	.zero		1


	//----- nvinfo : EIATTR_NUM_MBARRIERS
	.align		4
.L_568:
        /*12d4*/ 	.byte	0x03, 0x38
        /*12d6*/ 	.short	0x0016


	//----- nvinfo : EIATTR_EXIT_INSTR_OFFSETS
	.align		4
        /*12d8*/ 	.byte	0x04, 0x1c
        /*12da*/ 	.short	(.L_570 - .L_569)


	//   ....[0]....
.L_569:
        /*12dc*/ 	.word	0x00026550


	//----- nvinfo : EIATTR_MAX_THREADS
	.align		4
.L_570:
        /*12e0*/ 	.byte	0x04, 0x05
        /*12e2*/ 	.short	(.L_572 - .L_571)
.L_571:
        /*12e4*/ 	.word	0x00000180
        /*12e8*/ 	.word	0x00000001
        /*12ec*/ 	.word	0x00000001


	//----- nvinfo : EIATTR_CRS_STACK_SIZE
	.align		4
.L_572:
        /*12f0*/ 	.byte	0x04, 0x1e
        /*12f2*/ 	.short	(.L_574 - .L_573)
.L_573:
        /*12f4*/ 	.word	0x00000000


	//----- nvinfo : EIATTR_CBANK_PARAM_SIZE
	.align		4
.L_574:
        /*12f8*/ 	.byte	0x03, 0x19
        /*12fa*/ 	.short	0x0af0


	//----- nvinfo : EIATTR_PARAM_CBANK
	.align		4
        /*12fc*/ 	.byte	0x04, 0x0a
        /*12fe*/ 	.short	(.L_576 - .L_575)
	.align		4
.L_575:
        /*1300*/ 	.word	index@(.nv.constant0._ZN7cutlass13device_kernelIN5flash11enable_sm90INS1_16FlashAttnFwdSm90INS1_25CollectiveMainloopFwdSm90ILi2EN4cute5tupleIJNS5_1CILi1EEES8_S8_EEENS6_IJNS7_ILi128EEENS7_ILi96EEENS7_ILi192EEEEEELi128ENS_10bfloat16_tEfNS_4arch4Sm90ELb1ELb0ELb1ELb1ELb1ELb1ELb0ELb1ELb1ELb1ELb1ELb0EEENS1_21CollectiveEpilogueFwdINS6_IJSA_SA_SB_EEES9_SE_SG_Li256ELb1ELb1ELb1ELb0EEENS1_36VarlenDynamicPersistentTileSchedulerILi128ELi96ELi256ELi128ELb1ELb1ELb1ELb1ELb1ELb1EEEEEEEEEvNT_6ParamsE)
        /*1304*/ 	.short	0x0210
        /*1306*/ 	.short	0x0af0


	//----- nvinfo : EIATTR_SW_WAR
	.align		4
.L_576:
        /*1308*/ 	.byte	0x04, 0x36
        /*130a*/ 	.short	(.L_578 - .L_577)
.L_577:
        /*130c*/ 	.word	0x00000008
.L_578:


//--------------------- .nv.info._ZN7cutlass13device_kernelIN5flash11enable_sm90INS1_16FlashAttnFwdSm90INS1_25CollectiveMainloopFwdSm90ILi2EN4cute5tupleIJNS5_1CILi1EEES8_S8_EEENS6_IJNS7_ILi64EEESA_SA_EEELi512ENS_10bfloat16_tEfNS_4arch4Sm90ELb0ELb0ELb1ELb0ELb1ELb0ELb0ELb0ELb0ELb1ELb1ELb0EEENS1_21CollectiveEpilogueFwdINS6_IJSA_NS7_ILi512EEESA_EEES9_SC_SE_Li256ELb0ELb1ELb1ELb0EEENS1_19SingleTileSchedulerILb0ELb1ELb1ELi64EEEEEEEEEvNT_6ParamsE --------------------------
	.section	.nv.info._ZN7cutlass13device_kernelIN5flash11enable_sm90INS1_16FlashAttnFwdSm90INS1_25CollectiveMainloopFwdSm90ILi2EN4cute5tupleIJNS5_1CILi1EEES8_S8_EEENS6_IJNS7_ILi64EEESA_SA_EEELi512ENS_10bfloat16_tEfNS_4arch4Sm90ELb0ELb0ELb1ELb0ELb1ELb0ELb0ELb0ELb0ELb1ELb1ELb0EEENS1_21CollectiveEpilogueFwdINS6_IJSA_NS7_ILi512EEESA_EEES9_SC_SE_Li256ELb0ELb1ELb1ELb0EEENS1_19SingleTileSchedulerILb0ELb1ELb1ELi64EEEEEEEEEvNT_6ParamsE,"",@"SHT_CUDA_INFO"
	.sectionflags	@""
	.align	4


	//----- nvinfo : EIATTR_CUDA_API_VERSION
	.align		4
        /*0000*/ 	.byte	0x04, 0x37
        /*0002*/ 	.short	(.L_580 - .L_579)
.L_579:
        /*0004*/ 	.word	0x00000082


	//----- nvinfo : EIATTR_KPARAM_INFO
	.align		4
.L_580:
        /*0008*/ 	.byte	0x04, 0x17
        /*000a*/ 	.short	(.L_582 - .L_581)
.L_581:
        /*000c*/ 	.word	0x00000000
        /*0010*/ 	.short	0x0000
        /*0012*/ 	.short	0x0070
        /*0014*/ 	.byte	0x00, 0xf0, 0x01, 0x28


	//----- nvinfo : EIATTR_SPARSE_MMA_MASK
	.align		4
.L_582:
        /*0018*/ 	.byte	0x03, 0x50
        /*001a*/ 	.short	0x0000


	//----- nvinfo : EIATTR_MAXREG_COUNT
	.align		4
        /*001c*/ 	.byte	0x03, 0x1b
        /*001e*/ 	.short	0x00a8


	//----- nvinfo : EIATTR_NUM_BARRIERS
	.align		4
        /*0020*/ 	.byte	0x02, 0x4c
        /*0022*/ 	.byte	0x10
	.zero		1


	//----- nvinfo : EIATTR_EXTERNS
	.align		4
        /*0024*/ 	.byte	0x04, 0x0f
        /*0026*/ 	.short	(.L_584 - .L_583)


	//   ....[0]....
	.align		4
.L_583:
        /*0028*/ 	.word	index@(__assertfail)


	//----- nvinfo : EIATTR_MERCURY_ISA_VERSION
	.align		4
.L_584:
        /*002c*/ 	.byte	0x03, 0x5f
        /*002e*/ 	.short	0x0101


	//----- nvinfo : EIATTR_INT_WARP_WIDE_INSTR_OFFSETS
	.align		4
        /*0030*/ 	.byte	0x04, 0x31
        /*0032*/ 	.short	(.L_586 - .L_585)


	//   ....[0]....
.L_585:
        /*0034*/ 	.word	0x000000b0


	//   ....[1]....
        /*0038*/ 	.word	0x000000c0


	//   ....[2]....
        /*003c*/ 	.word	0x00000160


	//----- nvinfo : EIATTR_COOP_GROUP_MASK_REGIDS
	.align		4
.L_586:
        /*0040*/ 	.byte	0x04, 0x29
        /*0042*/ 	.short	(.L_588 - .L_587)


	//   ....[0]....
.L_587:
        /*0044*/ 	.word	0xffffffff


	//   ....[1]....
        /*0048*/ 	.word	0xffffffff


	//   ....[2]....
        /*004c*/ 	.word	0xffffffff


	//   ....[3]....
        /*0050*/ 	.word	0xffffffff


	//   ....[4]....
        /*0054*/ 	.word	0xffffffff


	//   ....[5]....
        /*0058*/ 	.word	0xffffffff


	//   ....[6]....
        /*005c*/ 	.word	0xffffffff


	//   ....[7]....
        /*0060*/ 	.word	0xffffffff


	//   ....[8]....
        /*0064*/ 	.word	0xffffffff


	//   ....[9]....
        /*0068*/ 	.word	0xffffffff


	//   ....[10]....
        /*006c*/ 	.word	0xffffffff


	//   ....[11]....
        /*0070*/ 	.word	0xffffffff


	//   ....[12]....
        /*0074*/ 	.word	0xffffffff


	//   ....[13]....
        /*0078*/ 	.word	0xffffffff


	//   ....[14]....
        /*007c*/ 	.word	0xffffffff


	//   ....[15]....
        /*0080*/ 	.word	0xffffffff


	//   ....[16]....
        /*0084*/ 	.word	0xffffffff


	//   ....[17]....
        /*0088*/ 	.word	0xffffffff


	//   ....[18]....
        /*008c*/ 	.word	0xffffffff


	//   ....[19]....
        /*0090*/ 	.word	0xffffffff


	//   ....[20]....
        /*0094*/ 	.word	0xffffffff


	//   ....[21]....
        /*0098*/ 	.word	0xffffffff


	//   ....[22]....
        /*009c*/ 	.word	0xffffffff


	//   ....[23]....
        /*00a0*/ 	.word	0xffffffff


	//   ....[24]....
        /*00a4*/ 	.word	0xffffffff


	//   ....[25]....
        /*00a8*/ 	.word	0xffffffff


	//   ....[26]....
        /*00ac*/ 	.word	0xffffffff


	//   ....[27]....
        /*00b0*/ 	.word	0xffffffff


	//   ....[28]....
        /*00b4*/ 	.word	0xffffffff


	//   ....[29]....
        /*00b8*/ 	.word	0xffffffff


	//   ....[30]....
        /*00bc*/ 	.word	0xffffffff


	//   ....[31]....
        /*00c0*/ 	.word	0xffffffff


	//   ....[32]....
        /*00c4*/ 	.word	0xffffffff


	//   ....[33]....
        /*00c8*/ 	.word	0xffffffff


	//   ....[34]....
        /*00cc*/ 	.word	0xffffffff


	//   ....[35]....
        /*00d0*/ 	.word	0xffffffff


	//   ....[36]....
        /*00d4*/ 	.word	0xffffffff


	//   ....[37]....
        /*00d8*/ 	.word	0xffffffff


	//   ....[38]....
        /*00dc*/ 	.word	0xffffffff


	//   ....[39]....
        /*00e0*/ 	.word	0xffffffff


	//   ....[40]....
        /*00e4*/ 	.word	0xffffffff


	//   ....[41]....
        /*00e8*/ 	.word	0xffffffff


	//   ....[42]....
        /*00ec*/ 	.word	0xffffffff


	//   ....[43]....
        /*00f0*/ 	.word	0xffffffff


	//   ....[44]....
        /*00f4*/ 	.word	0xffffffff


	//   ....[45]....
        /*00f8*/ 	.word	0xffffffff


	//   ....[46]....
        /*00fc*/ 	.word	0xffffffff


	//   ....[47]....
        /*0100*/ 	.word	0xffffffff


	//   ....[48]....
        /*0104*/ 	.word	0xffffffff


	//   ....[49]....
        /*0108*/ 	.word	0xffffffff


	//   ....[50]....
        /*010c*/ 	.word	0xffffffff


	//   ....[51]....
        /*0110*/ 	.word	0xffffffff


	//   ....[52]....
        /*0114*/ 	.word	0xffffffff


	//   ....[53]....
        /*0118*/ 	.word	0xffffffff


	//   ....[54]....
        /*011c*/ 	.word	0xffffffff


	//   ....[55]....
        /*0120*/ 	.word	0xffffffff


	//   ....[56]....
        /*0124*/ 	.word	0xffffffff


	//   ....[57]....
        /*0128*/ 	.word	0xffffffff


	//   ....[58]....
        /*012c*/ 	.word	0xffffffff


	//   ....[59]....
        /*0130*/ 	.word	0xffffffff


	//   ....[60]....
        /*0134*/ 	.word	0xffffffff


	//   ....[61]....
        /*0138*/ 	.word	0xffffffff


	//   ....[62]....
        /*013c*/ 	.word	0xffffffff


	//   ....[63]....
        /*0140*/ 	.word	0xffffffff


	//   ....[64]....
        /*0144*/ 	.word	0xffffffff


	//   ....[65]....
        /*0148*/ 	.word	0xffffffff


	//   ....[66]....
        /*014c*/ 	.word	0xffffffff


	//   ....[67]....
        /*0150*/ 	.word	0xffffffff


	//   ....[68]....
        /*0154*/ 	.word	0xffffffff


	//   ....[69]....
        /*0158*/ 	.word	0xffffffff


	//   ....[70]....
        /*015c*/ 	.word	0xffffffff


	//   ....[71]....
        /*0160*/ 	.word	0xffffffff


	//   ....[72]....
        /*0164*/ 	.word	0xffffffff


	//   ....[73]....
        /*0168*/ 	.word	0x0500000f


	//   ....[74]....
        /*016c*/ 	.word	0x0500000f


	//   ....[75]....
        /*0170*/ 	.word	0x0500000f


	//   ....[76]....
        /*0174*/ 	.word	0x0500000f


	//   ....[77]....
        /*0178*/ 	.word	0x0500000f


	//   ....[78]....
        /*017c*/ 	.word	0x0500000f


	//   ....[79]....
        /*0180*/ 	.word	0x0500000f


	//   ....[80]....
        /*0184*/ 	.word	0x0500000f


	//   ....[81]....
        /*0188*/ 	.word	0x0500000f


	//   ....[82]....
        /*018c*/ 	.word	0x0500000f


	//   ....[83]....
        /*0190*/ 	.word	0x0500000f


	//   ....[84]....
        /*0194*/ 	.word	0x0500000f


	//   ....[85]....
        /*0198*/ 	.word	0x0500000f


	//   ....[86]....
        /*019c*/ 	.word	0x0500000f


	//   ....[87]....
        /*01a0*/ 	.word	0x0500000f


	//   ....[88]....
        /*01a4*/ 	.word	0x0500000f


	//   ....[89]....
        /*01a8*/ 	.word	0x0500000f


	//   ....[90]....
        /*01ac*/ 	.word	0x0500000f


	//   ....[91]....
        /*01b0*/ 	.word	0x0500000f


	//   ....[92]....
        /*01b4*/ 	.word	0x0500000f


	//   ....[93]....
        /*01b8*/ 	.word	0x0500000f


	//   ....[94]....
        /*01bc*/ 	.word	0x0500000f


	//   ....[95]....
        /*01c0*/ 	.word	0x0500000f


	//   ....[96]....
        /*01c4*/ 	.word	0x0500000f


	//   ....[97]....
        /*01c8*/ 	.word	0x0500000f


	//   ....[98]....
        /*01cc*/ 	.word	0x0500000f


	//   ....[99]....
        /*01d0*/ 	.word	0x0500000f


	//   ....[100]....
        /*01d4*/ 	.word	0x0500000f


	//   ....[101]....
        /*01d8*/ 	.word	0x0500000f


	//   ....[102]....
        /*01dc*/ 	.word	0x0500000f


	//   ....[103]....
        /*01e0*/ 	.word	0x0500000f


	//   ....[104]....
        /*01e4*/ 	.word	0x0500000f


	//   ....[105]....
        /*01e8*/ 	.word	0x0500000f


	//   ....[106]....
        /*01ec*/ 	.word	0x0500000f


	//   ....[107]....
        /*01f0*/ 	.word	0x0500000f


	//   ....[108]....
        /*01f4*/ 	.word	0x0500000f


	//   ....[109]....
        /*01f8*/ 	.word	0x0500000f


	//   ....[110]....
        /*01fc*/ 	.word	0x0500000f


	//   ....[111]....
        /*0200*/ 	.word	0x0500000f


	//   ....[112]....
        /*0204*/ 	.word	0x0500000f


	//   ....[113]....
        /*0208*/ 	.word	0x0500000f


	//   ....[114]....
        /*020c*/ 	.word	0x0500000f


	//----- nvinfo : EIATTR_COOP_GROUP_INSTR_OFFSETS
	.align		4
.L_588:
        /*0210*/ 	.byte	0x04, 0x28
        /*0212*/ 	.short	(.L_590 - .L_589)


	//   ....[0]....
.L_589:
        /*0214*/ 	.word	0x00000060


	//   ....[1]....
        /*0218*/ 	.word	0x000000a0


	//   ....[2]....
        /*021c*/ 	.word	0x00000280


	//   ....[3]....
        /*0220*/ 	.word	0x000003e0


	//   ....[4]....
        /*0224*/ 	.word	0x00000500


	//   ....[5]....
        /*0228*/ 	.word	0x00000660


	//   ....[6]....
        /*022c*/ 	.word	0x000011c0


	//   ....[7]....
        /*0230*/ 	.word	0x000031d0


	//   ....[8]....
        /*0234*/ 	.word	0x00004020


	//   ....[9]....
        /*0238*/ 	.word	0x000040b0


	//   ....[10]....
        /*023c*/ 	.word	0x000042f0


	//   ....[11]....
        /*0240*/ 	.word	0x00004370


	//   ....[12]....
        /*0244*/ 	.word	0x00004e10


	//   ....[13]....
        /*0248*/ 	.word	0x000055f0


	//   ....[14]....
        /*024c*/ 	.word	0x00005670


	//   ....[15]....
        /*0250*/ 	.word	0x00005950


	//   ....[16]....
        /*0254*/ 	.word	0x00005b10


	//   ....[17]....
        /*0258*/ 	.word	0x00006ad0


	//   ....[18]....
        /*025c*/ 	.word	0x00006bb0


	//   ....[19]....
        /*0260*/ 	.word	0x00006c10


	//   ....[20]....
        /*0264*/ 	.word	0x00006c40


	//   ....[21]....
        /*0268*/ 	.word	0x00006c60


	//   ....[22]....
        /*026c*/ 	.word	0x00007730


	//   ....[23]....
        /*0270*/ 	.word	0x00007be0


	//   ....[24]....
        /*0274*/ 	.word	0x00007c10


	//   ....[25]....
        /*0278*/ 	.word	0x00007c40


	//   ....[26]....
        /*027c*/ 	.word	0x00007c50


	//   ....[27]....
        /*0280*/ 	.word	0x000080f0


	//   ....[28]....
        /*0284*/ 	.word	0x00008120


	//   ....[29]....
        /*0288*/ 	.word	0x00008d70


	//   ....[30]....
        /*028c*/ 	.word	0x00008d90


	//   ....[31]....
        /*0290*/ 	.word	0x00009de0


	//   ....[32]....
        /*0294*/ 	.word	0x0000aff0


	//   ....[33]....
        /*0298*/ 	.word	0x0000b010


	//   ....[34]....
        /*029c*/ 	.word	0x0000b020


	//   ....[35]....
        /*02a0*/ 	.word	0x0000b060


	//   ....[36]....
        /*02a4*/ 	.word	0x0000b0b0


	//   ....[37]....
        /*02a8*/ 	.word	0x0000b0d0


	//   ....[38]....
        /*02ac*/ 	.word	0x0000b120


	//   ....[39]....
        /*02b0*/ 	.word	0x0000b140


	//   ....[40]....
        /*02b4*/ 	.word	0x0000b6a0


	//   ....[41]....
        /*02b8*/ 	.word	0x0000b6d0


	//   ....[42]....
        /*02bc*/ 	.word	0x0000b700


	//   ....[43]....
        /*02c0*/ 	.word	0x0000b760


	//   ....[44]....
        /*02c4*/ 	.word	0x0000b7c0


	//   ....[45]....
        /*02c8*/ 	.word	0x0000b7e0


	//   ....[46]....
        /*02cc*/ 	.word	0x0000b830


	//   ....[47]....
        /*02d0*/ 	.word	0x0000b850


	//   ....[48]....
        /*02d4*/ 	.word	0x0000bb40


	//   ....[49]....
        /*02d8*/ 	.word	0x0000bb70


	//   ....[50]....
        /*02dc*/ 	.word	0x0000bba0


	//   ....[51]....
        /*02e0*/ 	.word	0x0000bbd0


	//   ....[52]....
        /*02e4*/ 	.word	0x0000bc00


	//   ....[53]....
        /*02e8*/ 	.word	0x0000bc50


	//   ....[54]....
        /*02ec*/ 	.word	0x0000bdd0


	//   ....[55]....
        /*02f0*/ 	.word	0x0000be00


	//   ....[56]....
        /*02f4*/ 	.word	0x0000c780


	//   ....[57]....
        /*02f8*/ 	.word	0x0000c7a0


	//   ....[58]....
        /*02fc*/ 	.word	0x0000c7b0


	//   ....[59]....
        /*0300*/ 	.word	0x0000c7d0


	//   ....[60]....
        /*0304*/ 	.word	0x0000c7f0


	//   ....[61]....
        /*0308*/ 	.word	0x0000c820


	//   ....[62]....
        /*030c*/ 	.word	0x0000c840


	//   ....[63]....
        /*0310*/ 	.word	0x0000c870


	//   ....[64]....
        /*0314*/ 	.word	0x0000cbd0


	//   ....[65]....
        /*0318*/ 	.word	0x0000cc00


	//   ....[66]....
        /*031c*/ 	.word	0x0000cc30


	//   ....[67]....
        /*0320*/ 	.word	0x0000cc50


	//   ....[68]....
        /*0324*/ 	.word	0x0000cc60


	//   ....[69]....
        /*0328*/ 	.word	0x0000cc80


	//   ....[70]....
        /*032c*/ 	.word	0x0000cd20


	//   ....[71]....
        /*0330*/ 	.word	0x0000cd60


	//   ....[72]....
        /*0334*/ 	.word	0x0000d260


	//   ....[73]....
        /*0338*/ 	.word	0x0000d7c0


	//   ....[74]....
        /*033c*/ 	.word	0x0000d8b0


	//   ....[75]....
        /*0340*/ 	.word	0x0000d950


	//   ....[76]....
        /*0344*/ 	.word	0x0000d9d0


	//   ....[77]....
        /*0348*/ 	.word	0x0000da80


	//   ....[78]....
        /*034c*/ 	.word	0x0000dae0


	//   ....[79]....
        /*0350*/ 	.word	0x0000dba0


	//   ....[80]....
        /*0354*/ 	.word	0x0000dc00


	//   ....[81]....
        /*0358*/ 	.word	0x0000dca0


	//   ....[82]....
        /*035c*/ 	.word	0x0000dd30


	//   ....[83]....
        /*0360*/ 	.word	0x0000dd90


	//   ....[84]....
        /*0364*/ 	.word	0x0000de50


	//   ....[85]....
        /*0368*/ 	.word	0x0000df10


	//   ....[86]....
        /*036c*/ 	.word	0x0000df70


	//   ....[87]....
        /*0370*/ 	.word	0x0000e030


	//   ....[88]....
        /*0374*/ 	.word	0x0000e090


	//   ....[89]....
        /*0378*/ 	.word	0x0000e130


	//   ....[90]....
        /*037c*/ 	.word	0x0000e280


	//   ....[91]....
        /*0380*/ 	.word	0x0000e340


	//   ....[92]....
        /*0384*/ 	.word	0x0000e5c0


	//   ....[93]....
        /*0388*/ 	.word	0x0000e610


	//   ....[94]....
        /*038c*/ 	.word	0x0000e7d0


	//   ....[95]....
        /*0390*/ 	.word	0x0000e820


	//   ....[96]....
        /*0394*/ 	.word	0x0000e9e0


	//   ....[97]....
        /*0398*/ 	.word	0x0000ea30


	//   ....[98]....
        /*039c*/ 	.word	0x0000eb10


	//   ....[99]....
        /*03a0*/ 	.word	0x0000ebb0


	//   ....[100]....
        /*03a4*/ 	.word	0x0000ec10


	//   ....[101]....
        /*03a8*/ 	.word	0x0000ecb0


	//   ....[102]....
        /*03ac*/ 	.word	0x0000ed10


	//   ....[103]....
        /*03b0*/ 	.word	0x0000edb0


	//   ....[104]....
        /*03b4*/ 	.word	0x0000ee10


	//   ....[105]....
        /*03b8*/ 	.word	0x0000eeb0


	//   ....[106]....
        /*03bc*/ 	.word	0x0000ef90


	//   ....[107]....
        /*03c0*/ 	.word	0x0000f040


	//   ....[108]....
        /*03c4*/ 	.word	0x0000f130


	//   ....[109]....
        /*03c8*/ 	.word	0x0000f230


	//   ....[110]....
        /*03cc*/ 	.word	0x0000f350


	//   ....[111]....
        /*03d0*/ 	.word	0x0000f430


	//   ....[112]....
        /*03d4*/ 	.word	0x0000f540


	//   ....[113]....
        /*03d8*/ 	.word	0x0000f610


	//   ....[114]....
        /*03dc*/ 	.word	0x0000f720


	//----- nvinfo : EIATTR_REG_RECONFIG
	.align		4
.L_590:
        /*03e0*/ 	.byte	0x01, 0x54
	.zero		2


	//----- nvinfo : EIATTR_SYSCALL_OFFSETS
	.align		4
        /*03e4*/ 	.byte	0x04, 0x46
        /*03e6*/ 	.short	(.L_592 - .L_591)


	//   ....[0]....
.L_591:
        /*03e8*/ 	.word	0x00003390


	//   ....[1]....
        /*03ec*/ 	.word	0x0000a500


	//   ....[2]....
        /*03f0*/ 	.word	0x0000a640


	//   ....[3]....
        /*03f4*/ 	.word	0x0000a730


	//   ....[4]....
        /*03f8*/ 	.word	0x0000b3b0


	//----- nvinfo : EIATTR_MBARRIER_INSTR_OFFSETS
	.align		4
.L_592:
        /*03fc*/ 	.byte	0x04, 0x39
        /*03fe*/ 	.short	(.L_594 - .L_593)


	//   ....[0]....
.L_593:
        /*0400*/ 	.word	0x00000170
        /*0404*/ 	.word	0x000000ff
        /*0408*/ 	.word	0x00028c00
        /*040c*/ 	.short	0x0100
        /*040e*/ 	.byte	0x08
	.zero		1


	//   ....[1]....
        /*0410*/ 	.word	0x00000180
        /*0414*/ 	.word	0x000000ff
        /*0418*/ 	.word	0x00028c20
        /*041c*/ 	.short	0x0100
        /*041e*/ 	.byte	0x08
	.zero		1


	//   ....[2]....
        /*0420*/ 	.word	0x00000230
        /*0424*/ 	.word	0x000000ff
        /*0428*/ 	.word	0x00028c30
        /*042c*/ 	.short	0x0100
        /*042e*/ 	.byte	0x06
	.zero		1


	//   ....[3]....
        /*0430*/ 	.word	0x00000240
        /*0434*/ 	.word	0x000000ff
        /*0438*/ 	.word	0x00028c40
        /*043c*/ 	.short	0x0100
        /*043e*/ 	.byte	0x06
	.zero		1


	//   ....[4]....
        /*0440*/ 	.word	0x00000250
        /*0444*/ 	.word	0x000000ff
        /*0448*/ 	.word	0x00028c38
        /*044c*/ 	.short	0x0100
        /*044e*/ 	.byte	0x06
	.zero		1


	//   ....[5]....
        /*0450*/ 	.word	0x00000260
        /*0454*/ 	.word	0x000000ff
        /*0458*/ 	.word	0x00028c48
        /*045c*/ 	.short	0x0100
        /*045e*/ 	.byte	0x06
	.zero		1


	//   ....[6]....
        /*0460*/ 	.word	0x00000390
        /*0464*/ 	.word	0x000000ff
        /*0468*/ 	.word	0x00028c50
        /*046c*/ 	.short	0x0100
        /*046e*/ 	.byte	0x08
	.zero		1


	//   ....[7]....
        /*0470*/ 	.word	0x000003a0
        /*0474*/ 	.word	0x000000ff
        /*0478*/ 	.word	0x00028c60
        /*047c*/ 	.short	0x0100
        /*047e*/ 	.byte	0x08
	.zero		1


	//   ....[8]....
        /*0480*/ 	.word	0x000003b0
        /*0484*/ 	.word	0x000000ff
        /*0488*/ 	.word	0x00028c58
        /*048c*/ 	.short	0x0100
        /*048e*/ 	.byte	0x08
	.zero		1


	//   ....[9]....
        /*0490*/ 	.word	0x000003c0
        /*0494*/ 	.word	0x000000ff
        /*0498*/ 	.word	0x00028c68
        /*049c*/ 	.short	0x0100
        /*049e*/ 	.byte	0x08
	.zero		1


	//   ....[10]....
        /*04a0*/ 	.word	0x000004b0
        /*04a4*/ 	.word	0x000000ff
        /*04a8*/ 	.word	0x00028c70
        /*04ac*/ 	.short	0x0100
        /*04ae*/ 	.byte	0x06
	.zero		1


	//   ....[11]....
        /*04b0*/ 	.word	0x000004c0
        /*04b4*/ 	.word	0x000000ff
        /*04b8*/ 	.word	0x00028c80
        /*04bc*/ 	.short	0x0100
        /*04be*/ 	.byte	0x06
	.zero		1


	//   ....[12]....
        /*04c0*/ 	.word	0x000004d0
        /*04c4*/ 	.word	0x000000ff
        /*04c8*/ 	.word	0x00028c78
        /*04cc*/ 	.short	0x0100
        /*04ce*/ 	.byte	0x06
	.zero		1


	//   ....[13]....
        /*04d0*/ 	.word	0x000004e0
        /*04d4*/ 	.word	0x000000ff
        /*04d8*/ 	.word	0x00028c88
        /*04dc*/ 	.short	0x0100
        /*04de*/ 	.byte	0x06
	.zero		1


	//   ....[14]....
        /*04e0*/ 	.word	0x00000610
        /*04e4*/ 	.word	0x000000ff
        /*04e8*/ 	.word	0x00028c90
        /*04ec*/ 	.short	0x0100
        /*04ee*/ 	.byte	0x08
	.zero		1


	//   ....[15]....
        /*04f0*/ 	.word	0x00000620
        /*04f4*/ 	.word	0x000000ff
        /*04f8*/ 	.word	0x00028ca0
        /*04fc*/ 	.short	0x0100
        /*04fe*/ 	.byte	0x08
	.zero		1


	//   ....[16]....
        /*0500*/ 	.word	0x00000630
        /*0504*/ 	.word	0x000000ff
        /*0508*/ 	.word	0x00028c98
        /*050c*/ 	.short	0x0100
        /*050e*/ 	.byte	0x08
	.zero		1


	//   ....[17]....
        /*0510*/ 	.word	0x00000640
        /*0514*/ 	.word	0x000000ff
        /*0518*/ 	.word	0x00028ca8
        /*051c*/ 	.short	0x0100
        /*051e*/ 	.byte	0x08
	.zero		1


	//   ....[18]....
        /*0520*/ 	.word	0x00000780
        /*0524*/ 	.word	0x000000ff
        /*0528*/ 	.word	0x00028cb0
        /*052c*/ 	.short	0x0100
        /*052e*/ 	.byte	0x08
	.zero		1


	//   ....[19]....
        /*0530*/ 	.word	0x00000790
        /*0534*/ 	.word	0x000000ff
        /*0538*/ 	.word	0x00028cc0
        /*053c*/ 	.short	0x0100
        /*053e*/ 	.byte	0x08
	.zero		1


	//   ....[20]....
        /*0540*/ 	.word	0x000007a0
        /*0544*/ 	.word	0x000000ff
        /*0548*/ 	.word	0x00028cb8
        /*054c*/ 	.short	0x0100
        /*054e*/ 	.byte	0x08
	.zero		1


	//   ....[21]....
        /*0550*/ 	.word	0x000007b0
        /*0554*/ 	.word	0x000000ff
        /*0558*/ 	.word	0x00028cc8
        /*055c*/ 	.short	0x0100
        /*055e*/ 	.byte	0x08
	.zero		1


	//   ....[22]....
        /*0560*/ 	.word	0x00001380
        /*0564*/ 	.word	0x000000ff
        /*0568*/ 	.word	0x00028c50
        /*056c*/ 	.short	0x010a
        /*056e*/ 	.byte	0x05
	.zero		1


	//   ....[23]....
        /*0570*/ 	.word	0x00001650
        /*0574*/ 	.word	0x000000ff
        /*0578*/ 	.word	0x00000000
        /*057c*/ 	.short	0x0101
        /*057e*/ 	.byte	0x04
	.zero		1


	//   ....[24]....
        /*0580*/ 	.word	0x00001fb0
        /*0584*/ 	.word	0x000000ff
        /*0588*/ 	.word	0x00028c50
        /*058c*/ 	.short	0x010a
        /*058e*/ 	.byte	0x07
	.zero		1


	//   ....[25]....
        /*0590*/ 	.word	0x00001ff0
        /*0594*/ 	.word	0x000000ff
        /*0598*/ 	.word	0x00028c50
        /*059c*/ 	.short	0x010a
        /*059e*/ 	.byte	0x07
	.zero		1


	//   ....[26]....
        /*05a0*/ 	.word	0x000021d0
        /*05a4*/ 	.word	0x000000ff
        /*05a8*/ 	.word	0x00000000
        /*05ac*/ 	.short	0x0101
        /*05ae*/ 	.byte	0x07
	.zero		1


	//   ....[27]....
        /*05b0*/ 	.word	0x000033c0
        /*05b4*/ 	.word	0x000000ff
        /*05b8*/ 	.word	0x00028c00
        /*05bc*/ 	.short	0x010a
        /*05be*/ 	.byte	0x29
	.zero		1


	//   ....[28]....
        /*05c0*/ 	.word	0x00003550
        /*05c4*/ 	.word	0x000000ff
        /*05c8*/ 	.word	0x00028c30
        /*05cc*/ 	.short	0x010a
        /*05ce*/ 	.byte	0x29
	.zero		1


	//   ....[29]....
        /*05d0*/ 	.word	0x00003590
        /*05d4*/ 	.word	0x000000ff
        /*05d8*/ 	.word	0x00028c30
        /*05dc*/ 	.short	0x010a
        /*05de*/ 	.byte	0x29
	.zero		1


	//   ....[30]....
        /*05e0*/ 	.word	0x00003c30
        /*05e4*/ 	.word	0x000000ff
        /*05e8*/ 	.word	0x00000000
        /*05ec*/ 	.short	0x0101
        /*05ee*/ 	.byte	0x04
	.zero		1


	//   ....[31]....
        /*05f0*/ 	.word	0x00004b90
        /*05f4*/ 	.word	0x000000ff
        /*05f8*/ 	.word	0x00028c50
        /*05fc*/ 	.short	0x010a
        /*05fe*/ 	.byte	0x29
	.zero		1


	//   ....[32]....
        /*0600*/ 	.word	0x00004be0
        /*0604*/ 	.word	0x000000ff
        /*0608*/ 	.word	0x00028c50
        /*060c*/ 	.short	0x010a
        /*060e*/ 	.byte	0x29
	.zero		1


	//   ....[33]....
        /*0610*/ 	.word	0x00004ea0
        /*0614*/ 	.word	0x000000ff
        /*0618*/ 	.word	0x00000000
        /*061c*/ 	.short	0x0101
        /*061e*/ 	.byte	0x05
	.zero		1


	//   ....[34]....
        /*0620*/ 	.word	0x00004fd0
        /*0624*/ 	.word	0x000000ff
        /*0628*/ 	.word	0x00028c30
        /*062c*/ 	.short	0x010a
        /*062e*/ 	.byte	0x1a
	.zero		1


	//   ....[35]....
        /*0630*/ 	.word	0x00005010
        /*0634*/ 	.word	0x000000ff
        /*0638*/ 	.word	0x00028c30
        /*063c*/ 	.short	0x010a
        /*063e*/ 	.byte	0x1a
	.zero		1


	//   ....[36]....
        /*0640*/ 	.word	0x00005390
        /*0644*/ 	.word	0x000000ff
        /*0648*/ 	.word	0x00000000
        /*064c*/ 	.short	0x0101
        /*064e*/ 	.byte	0x0a
	.zero		1


	//   ....[37]....
        /*0650*/ 	.word	0x000068a0
        /*0654*/ 	.word	0x000000ff
        /*0658*/ 	.word	0x00028c50
        /*065c*/ 	.short	0x010a
        /*065e*/ 	.byte	0x1a
	.zero		1


	//   ....[38]....
        /*0660*/ 	.word	0x000068e0
        /*0664*/ 	.word	0x000000ff
        /*0668*/ 	.word	0x00028c50
        /*066c*/ 	.short	0x010a
        /*066e*/ 	.byte	0x1a
	.zero		1


	//   ....[39]....
        /*0670*/ 	.word	0x00006b50
        /*0674*/ 	.word	0x000000ff
        /*0678*/ 	.word	0x00000000
        /*067c*/ 	.short	0x0101
        /*067e*/ 	.byte	0x05
	.zero		1


	//   ....[40]....
        /*0680*/ 	.word	0x000076f0
        /*0684*/ 	.word	0x000000ff
        /*0688*/ 	.word	0x00000000
        /*068c*/ 	.short	0x0101
        /*068e*/ 	.byte	0x04
	.zero		1


	//   ....[41]....
        /*0690*/ 	.word	0x0000adb0
        /*0694*/ 	.word	0x000000ff
        /*0698*/ 	.word	0x00028c40
        /*069c*/ 	.short	0x010a
        /*069e*/ 	.byte	0x2b
	.zero		1


	//   ....[42]....
        /*06a0*/ 	.word	0x0000b1e0
        /*06a4*/ 	.word	0x000000ff
        /*06a8*/ 	.word	0x00028c30
        /*06ac*/ 	.short	0x0107
        /*06ae*/ 	.byte	0x2b
	.zero		1


	//   ....[43]....
        /*06b0*/ 	.word	0x0000b250
        /*06b4*/ 	.word	0x000000ff
        /*06b8*/ 	.word	0x00028c30
        /*06bc*/ 	.short	0x0101
        /*06be*/ 	.byte	0x2b
	.zero		1


	//   ....[44]....
        /*06c0*/ 	.word	0x0000b920
        /*06c4*/ 	.word	0x000000ff
        /*06c8*/ 	.word	0x00028c00
        /*06cc*/ 	.short	0x0107
        /*06ce*/ 	.byte	0x2b
	.zero		1


	//   ....[45]....
        /*06d0*/ 	.word	0x0000b960
        /*06d4*/ 	.word	0x000000ff
        /*06d8*/ 	.word	0x00028c00
        /*06dc*/ 	.short	0x0101
        /*06de*/ 	.byte	0x2b
	.zero		1


	//   ....[46]....
        /*06e0*/ 	.word	0x0000b970
        /*06e4*/ 	.word	0x000000ff
        /*06e8*/ 	.word	0x00028c20
        /*06ec*/ 	.short	0x010a
        /*06ee*/ 	.byte	0x2b
	.zero		1


	//   ....[47]....
        /*06f0*/ 	.word	0x0000b9c0
        /*06f4*/ 	.word	0x000000ff
        /*06f8*/ 	.word	0x00028c60
        /*06fc*/ 	.short	0x010a
        /*06fe*/ 	.byte	0x2b
	.zero		1


	//   ....[48]....
        /*0700*/ 	.word	0x0000c1e0
        /*0704*/ 	.word	0x000000ff
        /*0708*/ 	.word	0x00028c50
        /*070c*/ 	.short	0x0107
        /*070e*/ 	.byte	0x2b
	.zero		1


	//   ....[49]....
        /*0710*/ 	.word	0x0000c260
        /*0714*/ 	.word	0x000000ff
        /*0718*/ 	.word	0x00028c50
        /*071c*/ 	.short	0x0101
        /*071e*/ 	.byte	0x2b
	.zero		1


	//   ....[50]....
        /*0720*/ 	.word	0x0000c580
        /*0724*/ 	.word	0x0000000a
        /*0728*/ 	.word	0x00028c40
        /*072c*/ 	.short	0x010a
        /*072e*/ 	.byte	0x3f
	.zero		1


	//   ....[51]....
        /*0730*/ 	.word	0x0000c910
        /*0734*/ 	.word	0x0000000a
        /*0738*/ 	.word	0x00028c30
        /*073c*/ 	.short	0x0107
        /*073e*/ 	.byte	0x3f
	.zero		1


	//   ....[52]....
        /*0740*/ 	.word	0x0000c9c0
        /*0744*/ 	.word	0x0000000a
        /*0748*/ 	.word	0x00028c30
        /*074c*/ 	.short	0x0101
        /*074e*/ 	.byte	0x3f
	.zero		1


	//   ....[53]....
        /*0750*/ 	.word	0x0000c9f0
        /*0754*/ 	.word	0x0000000a
        /*0758*/ 	.word	0x00028c60
        /*075c*/ 	.short	0x010a
        /*075e*/ 	.byte	0x3f
	.zero		1


	//   ....[54]....
        /*0760*/ 	.word	0x0000d030
        /*0764*/ 	.word	0x0000000a
        /*0768*/ 	.word	0x00028c50
        /*076c*/ 	.short	0x0107
        /*076e*/ 	.byte	0x3f
	.zero		1


	//   ....[55]....
        /*0770*/ 	.word	0x0000d100
        /*0774*/ 	.word	0x0000000a
        /*0778*/ 	.word	0x00028c50
        /*077c*/ 	.short	0x0101
        /*077e*/ 	.byte	0x3f
	.zero		1


	//   ....[56]....
        /*0780*/ 	.word	0x0000d1e0
        /*0784*/ 	.word	0x00000005
        /*0788*/ 	.word	0x00028c20
        /*078c*/ 	.short	0x010a
        /*078e*/ 	.byte	0x3f
	.zero		1


	//   ....[57]....
        /*0790*/ 	.word	0x0000d350
        /*0794*/ 	.word	0x00000004
        /*0798*/ 	.word	0x00028c40
        /*079c*/ 	.short	0x010a
        /*079e*/ 	.byte	0x3f
	.zero		1


	//   ....[58]....
        /*07a0*/ 	.word	0x0000d3f0
        /*07a4*/ 	.word	0x00000005
        /*07a8*/ 	.word	0x00028c40
        /*07ac*/ 	.short	0x010a
        /*07ae*/ 	.byte	0x3f
	.zero		1


	//   ....[59]....
        /*07b0*/ 	.word	0x0000d430
        /*07b4*/ 	.word	0x00000004
        /*07b8*/ 	.word	0x00028c60
        /*07bc*/ 	.short	0x010a
        /*07be*/ 	.byte	0x3f
	.zero		1


	//   ....[60]....
        /*07c0*/ 	.word	0x0000d470
        /*07c4*/ 	.word	0x00000005
        /*07c8*/ 	.word	0x00028c60
        /*07cc*/ 	.short	0x010a
        /*07ce*/ 	.byte	0x3f
	.zero		1


	//   ....[61]....
        /*07d0*/ 	.word	0x0000d4e0
        /*07d4*/ 	.word	0x00000005
        /*07d8*/ 	.word	0x00028c50
        /*07dc*/ 	.short	0x010a
        /*07de*/ 	.byte	0x3f
	.zero		1


	//   ....[62]....
        /*07e0*/ 	.word	0x0000d540
        /*07e4*/ 	.word	0x00000005
        /*07e8*/ 	.word	0x00028c50
        /*07ec*/ 	.short	0x010a
        /*07ee*/ 	.byte	0x3f
	.zero		1


	//   ....[63]....
        /*07f0*/ 	.word	0x0000d5a0
        /*07f4*/ 	.word	0x00000000
        /*07f8*/ 	.word	0x00028c00
        /*07fc*/ 	.short	0x010a
        /*07fe*/ 	.byte	0x3f
	.zero		1


	//   ....[64]....
        /*0800*/ 	.word	0x0000d600
        /*0804*/ 	.word	0x00000002
        /*0808*/ 	.word	0x00028c30
        /*080c*/ 	.short	0x010a
        /*080e*/ 	.byte	0x3f
	.zero		1


	//   ....[65]....
        /*0810*/ 	.word	0x0000d660
        /*0814*/ 	.word	0x0000000c
        /*0818*/ 	.word	0x00028c50
        /*081c*/ 	.short	0x010a
        /*081e*/ 	.byte	0x3f
	.zero		1


	//   ....[66]....
        /*0820*/ 	.word	0x0000d6c0
        /*0824*/ 	.word	0x0000000c
        /*0828*/ 	.word	0x00028c30
        /*082c*/ 	.short	0x010a
        /*082e*/ 	.byte	0x3f
	.zero		1


	//   ....[67]....
        /*0830*/ 	.word	0x0000d720
        /*0834*/ 	.word	0x00000000
        /*0838*/ 	.word	0x00028c50
        /*083c*/ 	.short	0x010a
        /*083e*/ 	.byte	0x3f
	.zero		1


	//   ....[68]....
        /*0840*/ 	.word	0x0000d800
        /*0844*/ 	.word	0x00000003
        /*0848*/ 	.word	0x00028c40
        /*084c*/ 	.short	0x010a
        /*084e*/ 	.byte	0x3f
	.zero		1


	//   ....[69]....
        /*0850*/ 	.word	0x0000e170
        /*0854*/ 	.word	0x00000003
        /*0858*/ 	.word	0x00028c20
        /*085c*/ 	.short	0x010a
        /*085e*/ 	.byte	0x3f
	.zero		1


	//   ....[70]....
        /*0860*/ 	.word	0x0000e1d0
        /*0864*/ 	.word	0x00000003
        /*0868*/ 	.word	0x00028c60
        /*086c*/ 	.short	0x010a
        /*086e*/ 	.byte	0x3f
	.zero		1


	//   ....[71]....
        /*0870*/ 	.word	0x0000ea60
        /*0874*/ 	.word	0x0000000a
        /*0878*/ 	.word	0x00028c40
        /*087c*/ 	.short	0x010a
        /*087e*/ 	.byte	0x3f
	.zero		1


	//   ....[72]....
        /*0880*/ 	.word	0x0000eee0
        /*0884*/ 	.word	0x0000000a
        /*0888*/ 	.word	0x00028c60
        /*088c*/ 	.short	0x010a
        /*088e*/ 	.byte	0x3f
	.zero		1


	//   ....[73]....
        /*0890*/ 	.word	0x0000f640
        /*0894*/ 	.word	0x00000005
        /*0898*/ 	.word	0x00028c20
        /*089c*/ 	.short	0x010a
        /*089e*/ 	.byte	0x3f
	.zero		1


	//   ....[74]....
        /*08a0*/ 	.word	0x0000f7e0
        /*08a4*/ 	.word	0x00000004
        /*08a8*/ 	.word	0x00028c40
        /*08ac*/ 	.short	0x010a
        /*08ae*/ 	.byte	0x3f
	.zero		1


	//   ....[75]....
        /*08b0*/ 	.word	0x0000f830
        /*08b4*/ 	.word	0x00000005
        /*08b8*/ 	.word	0x00028c40
        /*08bc*/ 	.short	0x010a
        /*08be*/ 	.byte	0x3f
	.zero		1


	//   ....[76]....
        /*08c0*/ 	.word	0x0000f880
        /*08c4*/ 	.word	0x00000004
        /*08c8*/ 	.word	0x00028c60
        /*08cc*/ 	.short	0x010a
        /*08ce*/ 	.byte	0x3f
	.zero		1


	//----- nvinfo : EIATTR_NUM_MBARRIERS
	.align		4
.L_594:
        /*08d0*/ 	.byte	0x03, 0x38
        /*08d2*/ 	.short	0x0016


	//----- nvinfo : EIATTR_EXIT_INSTR_OFFSETS
	.align		4
        /*08d4*/ 	.byte	0x04, 0x1c
        /*08d6*/ 	.short	(.L_596 - .L_595)


	//   ....[0]....
.L_595:
        /*08d8*/ 	.word	0x0000d4c0


	//----- nvinfo : EIATTR_MAX_THREADS
	.align		4
.L_596:
        /*08dc*/ 	.byte	0x04, 0x05
        /*08de*/ 	.short	(.L_598 - .L_597)
.L_597:
        /*08e0*/ 	.word	0x00000180
        /*08e4*/ 	.word	0x00000001
        /*08e8*/ 	.word	0x00000001


	//----- nvinfo : EIATTR_CRS_STACK_SIZE
	.align		4
.L_598:
        /*08ec*/ 	.byte	0x04, 0x1e
        /*08ee*/ 	.short	(.L_600 - .L_599)
.L_599:
        /*08f0*/ 	.word	0x00000000


	//----- nvinfo : EIATTR_CBANK_PARAM_SIZE
	.align		4
.L_600:
        /*08f4*/ 	.byte	0x03, 0x19
        /*08f6*/ 	.short	0x0a70


	//----- nvinfo : EIATTR_PARAM_CBANK
	.align		4
        /*08f8*/ 	.byte	0x04, 0x0a
        /*08fa*/ 	.short	(.L_602 - .L_601)
	.align		4
.L_601:
        /*08fc*/ 	.word	index@(.nv.constant0._ZN7cutlass13device_kernelIN5flash11enable_sm90INS1_16FlashAttnFwdSm90INS1_25CollectiveMainloopFwdSm90ILi2EN4cute5tupleIJNS5_1CILi1EEES8_S8_EEENS6_IJNS7_ILi64EEESA_SA_EEELi512ENS_10bfloat16_tEfNS_4arch4Sm90ELb0ELb0ELb1ELb0ELb1ELb0ELb0ELb0ELb0ELb1ELb1ELb0EEENS1_21CollectiveEpilogueFwdINS6_IJSA_NS7_ILi512EEESA_EEES9_SC_SE_Li256ELb0ELb1ELb1ELb0EEENS1_19SingleTileSchedulerILb0ELb1ELb1ELi64EEEEEEEEEvNT_6ParamsE)
        /*0900*/ 	.short	0x0210
        /*0902*/ 	.short	0x0a70


	//----- nvinfo : EIATTR_SW_WAR
	.align		4
.L_602:
        /*0904*/ 	.byte	0x04, 0x36
        /*0906*/ 	.short	(.L_604 - .L_603)
.L_603:
        /*0908*/ 	.word	0x00000008
.L_604:


//--------------------- .nv.info._ZN7cutlass13device_kernelIN5flash11enable_sm90INS1_16FlashAttnFwdSm90INS1_25CollectiveMainloopFwdSm90ILi2EN4cute5tupleIJNS5_1CILi1EEES8_S8_EEENS6_IJNS7_ILi64EEESA_SA_EEELi512ENS_10bfloat16_tEfNS_4arch4Sm90ELb0ELb0ELb1ELb0ELb1ELb0ELb1ELb0ELb0ELb1ELb1ELb0EEENS1_21CollectiveEpilogueFwdINS6_IJSA_NS7_ILi512EEESA_EEES9_SC_SE_Li256ELb0ELb1ELb1ELb0EEENS1_19SingleTileSchedulerILb0ELb1ELb1ELi64EEEEEEEEEvNT_6ParamsE --------------------------
	.section	.nv.info._ZN7cutlass13device_kernelIN5flash11enable_sm90INS1_16FlashAttnFwdSm90INS1_25CollectiveMainloopFwdSm90ILi2EN4cute5tupleIJNS5_1CILi1EEES8_S8_EEENS6_IJNS7_ILi64EEESA_SA_EEELi512ENS_10bfloat16_tEfNS_4arch4Sm90ELb0ELb0ELb1ELb0ELb1ELb0ELb1ELb0ELb0ELb1ELb1ELb0EEENS1_21CollectiveEpilogueFwdINS6_IJSA_NS7_ILi512EEESA_EEES9_SC_SE_Li256ELb0ELb1ELb1ELb0EEENS1_19SingleTileSchedulerILb0ELb1ELb1ELi64EEEEEEEEEvNT_6ParamsE,"",@"SHT_CUDA_INFO"
	.sectionflags	@""
	.align	4


	//----- nvinfo : EIATTR_CUDA_API_VERSION
	.align		4
        /*0000*/ 	.byte	0x04, 0x37
        /*0002*/ 	.short	(.L_606 - .L_605)
.L_605:
        /*0004*/ 	.word	0x00000082


	//----- nvinfo : EIATTR_KPARAM_INFO
	.align		4
.L_606:
        /*0008*/ 	.byte	0x04, 0x17
        /*000a*/ 	.short	(.L_608 - .L_607)
.L_607:
        /*000c*/ 	.word	0x00000000
        /*0010*/ 	.short	0x0000
        /*0012*/ 	.short	0x0070
        /*0014*/ 	.byte	0x00, 0xf0, 0x01, 0x2c


	//----- nvinfo : EIATTR_SPARSE_MMA_MASK
	.align		4
.L_608:
        /*0018*/ 	.byte	0x03, 0x50
        /*001a*/ 	.short	0x0000


	//----- nvinfo : EIATTR_MAXREG_COUNT
	.align		4
        /*001c*/ 	.byte	0x03, 0x1b
        /*001e*/ 	.short	0x00a8


	//----- nvinfo : EIATTR_NUM_BARRIERS
	.align		4
        /*0020*/ 	.byte	0x02, 0x4c
        /*0022*/ 	.byte	0x10
	.zero		1


	//----- nvinfo : EIATTR_EXTERNS
	.align		4
        /*0024*/ 	.byte	0x04, 0x0f
        /*0026*/ 	.short	(.L_610 - .L_609)


	//   ....[0]....
	.align		4
.L_609:
        /*0028*/ 	.word	index@(__assertfail)


	//----- nvinfo : EIATTR_ANNOTATIONS
	.align		4
.L_610:
        /*002c*/ 	.byte	0x04, 0x55
        /*002e*/ 	.short	(.L_612 - .L_611)


	//   ....[0]....
.L_611:
        /*0030*/ 	.word	0x00000001
        /*0034*/ 	.byte	0x90, 0x08, 0x00, 0x00, 0x01, 0x00, 0x00, 0x00, 0x10, 0x12, 0x00, 0x00, 0x01, 0x00, 0x00, 0x00
        /*0044*/ 	.byte	0xf0, 0x33, 0x00, 0x00, 0x01, 0x00, 0x00, 0x00, 0xc0, 0xd9, 0x00, 0x00, 0x01, 0x00, 0x00, 0x00
        /*0054*/ 	.byte	0x00, 0x0e, 0x01, 0x00


	//----- nvinfo : EIATTR_MERCURY_ISA_VERSION
	.align		4
.L_612:
        /*0058*/ 	.byte	0x03, 0x5f
        /*005a*/ 	.short	0x0101


	//----- nvinfo : EIATTR_INT_WARP_WIDE_INSTR_OFFSETS
	.align		4
        /*005c*/ 	.byte	0x04, 0x31
        /*005e*/ 	.short	(.L_614 - .L_613)


	//   ....[0]....
.L_613:
        /*0060*/ 	.word	0x000000c0


	//   ....[1]....
        /*0064*/ 	.word	0x000000d0


	//   ....[2]....
        /*0068*/ 	.word	0x000000e0


	//   ....[3]....
        /*006c*/ 	.word	0x00000180


	//----- nvinfo : EIATTR_COOP_GROUP_MASK_REGIDS
	.align		4
.L_614:
        /*0070*/ 	.byte	0x04, 0x29
        /*0072*/ 	.short	(.L_616 - .L_615)


	//   ....[0]....
.L_615:
        /*0074*/ 	.word	0xffffffff


	//   ....[1]....
        /*0078*/ 	.word	0xffffffff


	//   ....[2]....
        /*007c*/ 	.word	0xffffffff


	//   ....[3]....
        /*0080*/ 	.word	0xffffffff


	//   ....[4]....
        /*0084*/ 	.word	0xffffffff


	//   ....[5]....
        /*0088*/ 	.word	0xffffffff


	//   ....[6]....
        /*008c*/ 	.word	0xffffffff


	//   ....[7]....
        /*0090*/ 	.word	0xffffffff


	//   ....[8]....
        /*0094*/ 	.word	0xffffffff


	//   ....[9]....
        /*0098*/ 	.word	0xffffffff


	//   ....[10]....
        /*009c*/ 	.word	0xffffffff


	//   ....[11]....
        /*00a0*/ 	.word	0xffffffff


	//   ....[12]....
        /*00a4*/ 	.word	0xffffffff


	//   ....[13]....
        /*00a8*/ 	.word	0xffffffff


	//   ....[14]....
        /*00ac*/ 	.word	0xffffffff


	//   ....[15]....
        /*00b0*/ 	.word	0xffffffff


	//   ....[16]....
        /*00b4*/ 	.word	0xffffffff


	//   ....[17]....
        /*00b8*/ 	.word	0xffffffff


	//   ....[18]....
        /*00bc*/ 	.word	0xffffffff


	//   ....[19]....
        /*00c0*/ 	.word	0xffffffff


	//   ....[20]....
        /*00c4*/ 	.word	0xffffffff


	//   ....[21]....
        /*00c8*/ 	.word	0xffffffff


	//   ....[22]....
        /*00cc*/ 	.word	0xffffffff


	//   ....[23]....
        /*00d0*/ 	.word	0xffffffff


	//   ....[24]....
        /*00d4*/ 	.word	0xffffffff


	//   ....[25]....
        /*00d8*/ 	.word	0xffffffff


	//   ....[26]....
        /*00dc*/ 	.word	0xffffffff


	//   ....[27]....
        /*00e0*/ 	.word	0xffffffff


	//   ....[28]....
        /*00e4*/ 	.word	0xffffffff


	//   ....[29]....
        /*00e8*/ 	.word	0xffffffff


	//   ....[30]....
        /*00ec*/ 	.word	0xffffffff


	//   ....[31]....
        /*00f0*/ 	.word	0xffffffff


	//   ....[32]....
        /*00f4*/ 	.word	0xffffffff


	//   ....[33]....
        /*00f8*/ 	.word	0xffffffff


	//   ....[34]....
        /*00fc*/ 	.word	0xffffffff


	//   ....[35]....
        /*0100*/ 	.word	0xffffffff


	//   ....[36]....
        /*0104*/ 	.word	0xffffffff


	//   ....[37]....
        /*0108*/ 	.word	0xffffffff


	//   ....[38]....
        /*010c*/ 	.word	0xffffffff


	//   ....[39]....
        /*0110*/ 	.word	0xffffffff


	//   ....[40]....
        /*0114*/ 	.word	0xffffffff


	//   ....[41]....
        /*0118*/ 	.word	0xffffffff


	//   ....[42]....
        /*011c*/ 	.word	0xffffffff


	//   ....[43]....
        /*0120*/ 	.word	0xffffffff


	//   ....[44]....
        /*0124*/ 	.word	0xffffffff


	//   ....[45]....
        /*0128*/ 	.word	0xffffffff


	//   ....[46]....
        /*012c*/ 	.word	0xffffffff


	//   ....[47]....
        /*0130*/ 	.word	0xffffffff


	//   ....[48]....
        /*0134*/ 	.word	0xffffffff


	//   ....[49]....
        /*0138*/ 	.word	0xffffffff


	//   ....[50]....
        /*013c*/ 	.word	0xffffffff


	//   ....[51]....
        /*0140*/ 	.word	0xffffffff


	//   ....[52]....
        /*0144*/ 	.word	0xffffffff


	//   ....[53]....
        /*0148*/ 	.word	0xffffffff


	//   ....[54]....
        /*014c*/ 	.word	0xffffffff


	//   ....[55]....
        /*0150*/ 	.word	0xffffffff


	//   ....[56]....
        /*0154*/ 	.word	0xffffffff


	//   ....[57]....
        /*0158*/ 	.word	0xffffffff


	//   ....[58]....
        /*015c*/ 	.word	0xffffffff


	//   ....[59]....
        /*0160*/ 	.word	0xffffffff


	//   ....[60]....
        /*0164*/ 	.word	0xffffffff


	//   ....[61]....
        /*0168*/ 	.word	0xffffffff


	//   ....[62]....
        /*016c*/ 	.word	0xffffffff


	//   ....[63]....
        /*0170*/ 	.word	0xffffffff


	//   ....[64]....
        /*0174*/ 	.word	0xffffffff


	//   ....[65]....
        /*0178*/ 	.word	0xffffffff


	//   ....[66]....
        /*017c*/ 	.word	0xffffffff


	//   ....[67]....
        /*0180*/ 	.word	0xffffffff


	//   ....[68]....
        /*0184*/ 	.word	0xffffffff


	//   ....[69]....
        /*0188*/ 	.word	0xffffffff


	//   ....[70]....
        /*018c*/ 	.word	0xffffffff


	//   ....[71]....
        /*0190*/ 	.word	0xffffffff


	//   ....[72]....
        /*0194*/ 	.word	0xffffffff


	//   ....[73]....
        /*0198*/ 	.word	0xffffffff


	//   ....[74]....
        /*019c*/ 	.word	0xffffffff


	//   ....[75]....
        /*01a0*/ 	.word	0xffffffff


	//   ....[76]....
        /*01a4*/ 	.word	0xffffffff


	//   ....[77]....
        /*01a8*/ 	.word	0xffffffff


	//   ....[78]....
        /*01ac*/ 	.word	0xffffffff


	//   ....[79]....
        /*01b0*/ 	.word	0xffffffff


	//   ....[80]....
        /*01b4*/ 	.word	0xffffffff


	//   ....[81]....
        /*01b8*/ 	.word	0xffffffff


	//   ....[82]....
        /*01bc*/ 	.word	0xffffffff


	//   ....[83]....
        /*01c0*/ 	.word	0x0500000f


	//   ....[84]....
        /*01c4*/ 	.word	0x0500000f


	//   ....[85]....
        /*01c8*/ 	.word	0x0500000f


	//   ....[86]....
        /*01cc*/ 	.word	0x0500000f


	//   ....[87]....
        /*01d0*/ 	.word	0x0500000f


	//   ....[88]....
        /*01d4*/ 	.word	0x0500000f


	//   ....[89]....
        /*01d8*/ 	.word	0x0500000f


	//   ....[90]....
        /*01dc*/ 	.word	0x0500000f


	//   ....[91]....
        /*01e0*/ 	.word	0x0500000f


	//   ....[92]....
        /*01e4*/ 	.word	0x0500000f


	//   ....[93]....
        /*01e8*/ 	.word	0x0500000f


	//   ....[94]....
        /*01ec*/ 	.word	0x0500000f


	//   ....[95]....
        /*01f0*/ 	.word	0x0500000f


	//   ....[96]....
        /*01f4*/ 	.word	0x0500000f


	//   ....[97]....
        /*01f8*/ 	.word	0x0500000f


	//   ....[98]....
        /*01fc*/ 	.word	0x0500000f


	//   ....[99]....
        /*0200*/ 	.word	0x0500000f


	//   ....[100]....
        /*0204*/ 	.word	0x0500000f


	//   ....[101]....
        /*0208*/ 	.word	0x0500000f


	//   ....[102]....
        /*020c*/ 	.word	0x0500000f


	//   ....[103]....
        /*0210*/ 	.word	0x0500000f


	//   ....[104]....
        /*0214*/ 	.word	0x0500000f


	//   ....[105]....
        /*0218*/ 	.word	0x0500000f


	//   ....[106]....
        /*021c*/ 	.word	0x0500000f


	//   ....[107]....
        /*0220*/ 	.word	0x0500000f


	//   ....[108]....
        /*0224*/ 	.word	0x0500000f


	//   ....[109]....
        /*0228*/ 	.word	0x0500000f


	//   ....[110]....
        /*022c*/ 	.word	0x0500000f


	//   ....[111]....
        /*0230*/ 	.word	0x0500000f


	//   ....[112]....
        /*0234*/ 	.word	0x0500000f


	//   ....[113]....
        /*0238*/ 	.word	0x0500000f


	//   ....[114]....
        /*023c*/ 	.word	0x0500000f


	//   ....[115]....
        /*0240*/ 	.word	0x0500000f


	//   ....[116]....
        /*0244*/ 	.word	0x0500000f


	//   ....[117]....
        /*0248*/ 	.word	0x0500000f


	//   ....[118]....
        /*024c*/ 	.word	0x0500000f


	//   ....[119]....
        /*0250*/ 	.word	0x0500000f


	//   ....[120]....
        /*0254*/ 	.word	0x0500000f


	//   ....[121]....
        /*0258*/ 	.word	0x0500000f


	//   ....[122]....
        /*025c*/ 	.word	0x0500000f


	//   ....[123]....
        /*0260*/ 	.word	0x0500000f


	//   ....[124]....
        /*0264*/ 	.word	0x0500000f


	//   ....[125]....
        /*0268*/ 	.word	0x0500000f


	//   ....[126]....
        /*026c*/ 	.word	0x0500000f


	//   ....[127]....
        /*0270*/ 	.word	0x0500000f


	//   ....[128]....
        /*0274*/ 	.word	0x0500000f


	//   ....[129]....
        /*0278*/ 	.word	0x0500000f


	//   ....[130]....
        /*027c*/ 	.word	0x0500000f


	//   ....[131]....
        /*0280*/ 	.word	0x0500000f


	//   ....[132]....
        /*0284*/ 	.word	0x0500000f


	//----- nvinfo : EIATTR_COOP_GROUP_INSTR_OFFSETS
	.align		4
.L_616:
        /*0288*/ 	.byte	0x04, 0x28
        /*028a*/ 	.short	(.L_618 - .L_617)


	//   ....[0]....
.L_617:
        /*028c*/ 	.word	0x00000080


	//   ....[1]....
        /*0290*/ 	.word	0x00000090


	//   ....[2]....
        /*0294*/ 	.word	0x000002b0


	//   ....[3]....
        /*0298*/ 	.word	0x00000410


	//   ....[4]....
        /*029c*/ 	.word	0x00000530


	//   ....[5]....
        /*02a0*/ 	.word	0x00000690


	//   ....[6]....
        /*02a4*/ 	.word	0x00001250


	//   ....[7]....
        /*02a8*/ 	.word	0x00003170


	//   ....[8]....
        /*02ac*/ 	.word	0x000042c0


	//   ....[9]....
        /*02b0*/ 	.word	0x000058a0


	//   ....[10]....
        /*02b4*/ 	.word	0x00005930


	//   ....[11]....
        /*02b8*/ 	.word	0x00005b70


	//   ....[12]....
        /*02bc*/ 	.word	0x00005bf0


	//   ....[13]....
        /*02c0*/ 	.word	0x00006590


	//   ....[14]....
        /*02c4*/ 	.word	0x00007040


	//   ....[15]....
        /*02c8*/ 	.word	0x00008320


	//   ....[16]....
        /*02cc*/ 	.word	0x00008390


	//   ....[17]....
        /*02d0*/ 	.word	0x00008680


	//   ....[18]....
        /*02d4*/ 	.word	0x00008840


	//   ....[19]....
        /*02d8*/ 	.word	0x00009770


	//   ....[20]....
        /*02dc*/ 	.word	0x00009870


	//   ....[21]....
        /*02e0*/ 	.word	0x000098c0


	//   ....[22]....
        /*02e4*/ 	.word	0x000098f0


	//   ....[23]....
        /*02e8*/ 	.word	0x00009910


	//   ....[24]....
        /*02ec*/ 	.word	0x0000a3e0


	//   ....[25]....
        /*02f0*/ 	.word	0x0000a8a0


	//   ....[26]....
        /*02f4*/ 	.word	0x0000a8d0


	//   ....[27]....
        /*02f8*/ 	.word	0x0000a900


	//   ....[28]....
        /*02fc*/ 	.word	0x0000a910


	//   ....[29]....
        /*0300*/ 	.word	0x0000ada0


	//   ....[30]....
        /*0304*/ 	.word	0x0000add0


	//   ....[31]....
        /*0308*/ 	.word	0x0000ba30


	//   ....[32]....
        /*030c*/ 	.word	0x0000ba50


	//   ....[33]....
        /*0310*/ 	.word	0x0000ca90


	//   ....[34]....
        /*0314*/ 	.word	0x0000dd30


	//   ....[35]....
        /*0318*/ 	.word	0x0000dd50


	//   ....[36]....
        /*031c*/ 	.word	0x0000dd60


	//   ....[37]....
        /*0320*/ 	.word	0x0000dda0


	//   ....[38]....
        /*0324*/ 	.word	0x0000ddf0


	//   ....[39]....
        /*0328*/ 	.word	0x0000de10


	//   ....[40]....
        /*032c*/ 	.word	0x0000de40


	//   ....[41]....
        /*0330*/ 	.word	0x0000de60


	//   ....[42]....
        /*0334*/ 	.word	0x0000e440


	//   ....[43]....
        /*0338*/ 	.word	0x0000e480


	//   ....[44]....
        /*033c*/ 	.word	0x0000e4a0


	//   ....[45]....
        /*0340*/ 	.word	0x0000e4b0


	//   ....[46]....
        /*0344*/ 	.word	0x0000e510


	//   ....[47]....
        /*0348*/ 	.word	0x0000e5e0


	//   ....[48]....
        /*034c*/ 	.word	0x0000e600


	//   ....[49]....
        /*0350*/ 	.word	0x0000e630


	//   ....[50]....
        /*0354*/ 	.word	0x0000ed30


	//   ....[51]....
        /*0358*/ 	.word	0x0000ed60


	//   ....[52]....
        /*035c*/ 	.word	0x0000edf0


	//   ....[53]....
        /*0360*/ 	.word	0x0000eea0


	//   ....[54]....
        /*0364*/ 	.word	0x0000ef90


	//   ....[55]....
        /*0368*/ 	.word	0x0000f060


	//   ....[56]....
        /*036c*/ 	.word	0x0000f0c0


	//   ....[57]....
        /*0370*/ 	.word	0x0000f160


	//   ....[58]....
        /*0374*/ 	.word	0x0000f610


	//   ....[59]....
        /*0378*/ 	.word	0x0000f640


	//   ....[60]....
        /*037c*/ 	.word	0x0000f670


	//   ....[61]....
        /*0380*/ 	.word	0x0000f6a0


	//   ....[62]....
        /*0384*/ 	.word	0x0000f6d0


	//   ....[63]....
        /*0388*/ 	.word	0x0000f720


	//   ....[64]....
        /*038c*/ 	.word	0x0000f8a0


	//   ....[65]....
        /*0390*/ 	.word	0x0000f8d0


	//   ....[66]....
        /*0394*/ 	.word	0x000102b0


	//   ....[67]....
        /*0398*/ 	.word	0x000102d0


	//   ....[68]....
        /*039c*/ 	.word	0x000102e0


	//   ....[69]....
        /*03a0*/ 	.word	0x00010300


	//   ....[70]....
        /*03a4*/ 	.word	0x00010320


	//   ....[71]....
        /*03a8*/ 	.word	0x00010350


	//   ....[72]....
        /*03ac*/ 	.word	0x00010370


	//   ....[73]....
        /*03b0*/ 	.word	0x000103a0


	//   ....[74]....
        /*03b4*/ 	.word	0x00010700


	//   ....[75]....
        /*03b8*/ 	.word	0x00010730


	//   ....[76]....
        /*03bc*/ 	.word	0x00010760


	//   ....[77]....
        /*03c0*/ 	.word	0x00010780


	//   ....[78]....
        /*03c4*/ 	.word	0x00010790


	//   ....[79]....
        /*03c8*/ 	.word	0x000107b0


	//   ....[80]....
        /*03cc*/ 	.word	0x00010850


	//   ....[81]....
        /*03d0*/ 	.word	0x00010890


	//   ....[82]....
        /*03d4*/ 	.word	0x00010d90


	//   ....[83]....
        /*03d8*/ 	.word	0x00011250


	//   ....[84]....
        /*03dc*/ 	.word	0x00011340


	//   ....[85]....
        /*03e0*/ 	.word	0x000113e0


	//   ....[86]....
        /*03e4*/ 	.word	0x00011460


	//   ....[87]....
        /*03e8*/ 	.word	0x00011510


	//   ....[88]....
        /*03ec*/ 	.word	0x00011570


	//   ....[89]....
        /*03f0*/ 	.word	0x00011620


	//   ....[90]....
        /*03f4*/ 	.word	0x00011680


	//   ....[91]....
        /*03f8*/ 	.word	0x00011730


	//   ....[92]....
        /*03fc*/ 	.word	0x000117d0


	//   ....[93]....
        /*0400*/ 	.word	0x00011830


	//   ....[94]....
        /*0404*/ 	.word	0x000118e0


	//   ....[95]....
        /*0408*/ 	.word	0x000119d0


	//   ....[96]....
        /*040c*/ 	.word	0x00011a70


	//   ....[97]....
        /*0410*/ 	.word	0x00011b50


	//   ....[98]....
        /*0414*/ 	.word	0x00011c60


	//   ....[99]....
        /*0418*/ 	.word	0x00011cb0


	//   ....[100]....
        /*041c*/ 	.word	0x00011d40


	//   ....[101]....
        /*0420*/ 	.word	0x00011e10


	//   ....[102]....
        /*0424*/ 	.word	0x00012080


	//   ....[103]....
        /*0428*/ 	.word	0x000120f0


	//   ....[104]....
        /*042c*/ 	.word	0x00012320


	//   ....[105]....
        /*0430*/ 	.word	0x00012390


	//   ....[106]....
        /*0434*/ 	.word	0x00012560


	//   ....[107]....
        /*0438*/ 	.word	0x000125b0


	//   ....[108]....
        /*043c*/ 	.word	0x00012700


	//   ....[109]....
        /*0440*/ 	.word	0x000127e0


	//   ....[110]....
        /*0444*/ 	.word	0x00012a40


	//   ....[111]....
        /*0448*/ 	.word	0x00012a90


	//   ....[112]....
        /*044c*/ 	.word	0x00012c50


	//   ....[113]....
        /*0450*/ 	.word	0x00012ca0


	//   ....[114]....
        /*0454*/ 	.word	0x00012e60


	//   ....[115]....
        /*0458*/ 	.word	0x00012eb0


	//   ....[116]....
        /*045c*/ 	.word	0x00012f90


	//   ....[117]....
        /*0460*/ 	.word	0x00013030


	//   ....[118]....
        /*0464*/ 	.word	0x00013090


	//   ....[119]....
        /*0468*/ 	.word	0x00013130


	//   ....[120]....
        /*046c*/ 	.word	0x00013190


	//   ....[121]....
        /*0470*/ 	.word	0x00013230


	//   ....[122]....
        /*0474*/ 	.word	0x00013290


	//   ....[123]....
        /*0478*/ 	.word	0x00013330


	//   ....[124]....
        /*047c*/ 	.word	0x00013410


	//   ....[125]....
        /*0480*/ 	.word	0x000134e0


	//   ....[126]....
        /*0484*/ 	.word	0x000135b0


	//   ....[127]....
        /*0488*/ 	.word	0x000136b0


	//   ....[128]....
        /*048c*/ 	.word	0x000137d0


	//   ....[129]....
        /*0490*/ 	.word	0x000138b0


	//   ....[130]....
        /*0494*/ 	.word	0x000139c0


	//   ....[131]....
        /*0498*/ 	.word	0x00013a90


	//   ....[132]....
        /*049c*/ 	.word	0x00013ba0


	//----- nvinfo : EIATTR_REG_RECONFIG
	.align		4
.L_618:
        /*04a0*/ 	.byte	0x01, 0x54
	.zero		2


	//----- nvinfo : EIATTR_SYSCALL_OFFSETS
	.align		4
        /*04a4*/ 	.byte	0x04, 0x46
        /*04a6*/ 	.short	(.L_620 - .L_619)


	//   ....[0]....
.L_619:
        /*04a8*/ 	.word	0x00003330


	//   ....[1]....
        /*04ac*/ 	.word	0x0000d1e0


	//   ....[2]....
        /*04b0*/ 	.word	0x0000d320


	//   ....[3]....
        /*04b4*/ 	.word	0x0000d410


	//   ....[4]....
        /*04b8*/ 	.word	0x0000e100


	//   ....[5]....
        /*04bc*/ 	.word	0x0000e900


	//----- nvinfo : EIATTR_MBARRIER_INSTR_OFFSETS
	.align		4
.L_620:
        /*04c0*/ 	.byte	0x04, 0x39
        /*04c2*/ 	.short	(.L_622 - .L_621)


	//   ....[0]....
.L_621:
        /*04c4*/ 	.word	0x00000190
        /*04c8*/ 	.word	0x000000ff
        /*04cc*/ 	.word	0x00038800
        /*04d0*/ 	.short	0x0100
        /*04d2*/ 	.byte	0x08
	.zero		1


	//   ....[1]....
        /*04d4*/ 	.word	0x000001a0
        /*04d8*/ 	.word	0x000000ff
        /*04dc*/ 	.word	0x00038810
        /*04e0*/ 	.short	0x0100
        /*04e2*/ 	.byte	0x08
	.zero		1


	//   ....[2]....
        /*04e4*/ 	.word	0x000001b0
        /*04e8*/ 	.word	0x000000ff
        /*04ec*/ 	.word	0x00038820
        /*04f0*/ 	.short	0x0100
        /*04f2*/ 	.byte	0x08
	.zero		1


	//   ....[3]....
        /*04f4*/ 	.word	0x00000260
        /*04f8*/ 	.word	0x000000ff
        /*04fc*/ 	.word	0x00038830
        /*0500*/ 	.short	0x0100
        /*0502*/ 	.byte	0x06
	.zero		1


	//   ....[4]....
        /*0504*/ 	.word	0x00000270
        /*0508*/ 	.word	0x000000ff
        /*050c*/ 	.word	0x00038840
        /*0510*/ 	.short	0x0100
        /*0512*/ 	.byte	0x06
	.zero		1


	//   ....[5]....
        /*0514*/ 	.word	0x00000280
        /*0518*/ 	.word	0x000000ff
        /*051c*/ 	.word	0x00038838
        /*0520*/ 	.short	0x0100
        /*0522*/ 	.byte	0x06
	.zero		1


	//   ....[6]....
        /*0524*/ 	.word	0x00000290
        /*0528*/ 	.word	0x000000ff
        /*052c*/ 	.word	0x00038848
        /*0530*/ 	.short	0x0100
        /*0532*/ 	.byte	0x06
	.zero		1


	//   ....[7]....
        /*0534*/ 	.word	0x000003c0
        /*0538*/ 	.word	0x000000ff
        /*053c*/ 	.word	0x00038850
        /*0540*/ 	.short	0x0100
        /*0542*/ 	.byte	0x08
	.zero		1


	//   ....[8]....
        /*0544*/ 	.word	0x000003d0
        /*0548*/ 	.word	0x000000ff
        /*054c*/ 	.word	0x00038860
        /*0550*/ 	.short	0x0100
        /*0552*/ 	.byte	0x08
	.zero		1


	//   ....[9]....
        /*0554*/ 	.word	0x000003e0
        /*0558*/ 	.word	0x000000ff
        /*055c*/ 	.word	0x00038858
        /*0560*/ 	.short	0x0100
        /*0562*/ 	.byte	0x08
	.zero		1


	//   ....[10]....
        /*0564*/ 	.word	0x000003f0
        /*0568*/ 	.word	0x000000ff
        /*056c*/ 	.word	0x00038868
        /*0570*/ 	.short	0x0100
        /*0572*/ 	.byte	0x08
	.zero		1


	//   ....[11]....
        /*0574*/ 	.word	0x000004e0
        /*0578*/ 	.word	0x000000ff
        /*057c*/ 	.word	0x00038870
        /*0580*/ 	.short	0x0100
        /*0582*/ 	.byte	0x06
	.zero		1


	//   ....[12]....
        /*0584*/ 	.word	0x000004f0
        /*0588*/ 	.word	0x000000ff
        /*058c*/ 	.word	0x00038880
        /*0590*/ 	.short	0x0100
        /*0592*/ 	.byte	0x06
	.zero		1


	//   ....[13]....
        /*0594*/ 	.word	0x00000500
        /*0598*/ 	.word	0x000000ff
        /*059c*/ 	.word	0x00038878
        /*05a0*/ 	.short	0x0100
        /*05a2*/ 	.byte	0x06
	.zero		1


	//   ....[14]....
        /*05a4*/ 	.word	0x00000510
        /*05a8*/ 	.word	0x000000ff
        /*05ac*/ 	.word	0x00038888
        /*05b0*/ 	.short	0x0100
        /*05b2*/ 	.byte	0x06
	.zero		1


	//   ....[15]....
        /*05b4*/ 	.word	0x00000640
        /*05b8*/ 	.word	0x000000ff
        /*05bc*/ 	.word	0x00038890
        /*05c0*/ 	.short	0x0100
        /*05c2*/ 	.byte	0x08
	.zero		1


	//   ....[16]....
        /*05c4*/ 	.word	0x00000650
        /*05c8*/ 	.word	0x000000ff
        /*05cc*/ 	.word	0x000388a0
        /*05d0*/ 	.short	0x0100
        /*05d2*/ 	.byte	0x08
	.zero		1


	//   ....[17]....
        /*05d4*/ 	.word	0x00000660
        /*05d8*/ 	.word	0x000000ff
        /*05dc*/ 	.word	0x00038898
        /*05e0*/ 	.short	0x0100
        /*05e2*/ 	.byte	0x08
	.zero		1


	//   ....[18]....
        /*05e4*/ 	.word	0x00000670
        /*05e8*/ 	.word	0x000000ff
        /*05ec*/ 	.word	0x000388a8
        /*05f0*/ 	.short	0x0100
        /*05f2*/ 	.byte	0x08
	.zero		1


	//   ....[19]....
        /*05f4*/ 	.word	0x000007b0
        /*05f8*/ 	.word	0x000000ff
        /*05fc*/ 	.word	0x000388b0
        /*0600*/ 	.short	0x0100
        /*0602*/ 	.byte	0x08
	.zero		1


	//   ....[20]....
        /*0604*/ 	.word	0x000007c0
        /*0608*/ 	.word	0x000000ff
        /*060c*/ 	.word	0x000388c0
        /*0610*/ 	.short	0x0100
        /*0612*/ 	.byte	0x08
	.zero		1


	//   ....[21]....
        /*0614*/ 	.word	0x000007d0
        /*0618*/ 	.word	0x000000ff
        /*061c*/ 	.word	0x000388b8
        /*0620*/ 	.short	0x0100
        /*0622*/ 	.byte	0x08
	.zero		1


	//   ....[22]....
        /*0624*/ 	.word	0x000007e0
        /*0628*/ 	.word	0x000000ff
        /*062c*/ 	.word	0x000388c8
        /*0630*/ 	.short	0x0100
        /*0632*/ 	.byte	0x08
	.zero		1


	//   ....[23]....
        /*0634*/ 	.word	0x00001690
        /*0638*/ 	.word	0x000000ff
        /*063c*/ 	.word	0x00000000
        /*0640*/ 	.short	0x0101
        /*0642*/ 	.byte	0x07
	.zero		1


	//   ....[24]....
        /*0644*/ 	.word	0x00002150
        /*0648*/ 	.word	0x000000ff
        /*064c*/ 	.word	0x00000000
        /*0650*/ 	.short	0x0101
        /*0652*/ 	.byte	0x07
	.zero		1


	//   ....[25]....
        /*0654*/ 	.word	0x00003360
        /*0658*/ 	.word	0x00000002
        /*065c*/ 	.word	0x00038800
        /*0660*/ 	.short	0x010a
        /*0662*/ 	.byte	0x3f
	.zero		1


	//   ....[26]....
        /*0664*/ 	.word	0x00003510
        /*0668*/ 	.word	0x00000002
        /*066c*/ 	.word	0x00038830
        /*0670*/ 	.short	0x010a
        /*0672*/ 	.byte	0x3f
	.zero		1


	//   ....[27]....
        /*0674*/ 	.word	0x00003550
        /*0678*/ 	.word	0x00000002
        /*067c*/ 	.word	0x00038830
        /*0680*/ 	.short	0x010a
        /*0682*/ 	.byte	0x3f
	.zero		1


	//   ....[28]....
        /*0684*/ 	.word	0x00003960
        /*0688*/ 	.word	0x00000002
        /*068c*/ 	.word	0x00038810
        /*0690*/ 	.short	0x010a
        /*0692*/ 	.byte	0x3f
	.zero		1


	//   ....[29]....
        /*0694*/ 	.word	0x000039a0
        /*0698*/ 	.word	0x00000002
        /*069c*/ 	.word	0x00038850
        /*06a0*/ 	.short	0x010a
        /*06a2*/ 	.byte	0x3f
	.zero		1


	//   ....[30]....
        /*06a4*/ 	.word	0x00003a60
        /*06a8*/ 	.word	0x00000002
        /*06ac*/ 	.word	0x00038850
        /*06b0*/ 	.short	0x010a
        /*06b2*/ 	.byte	0x3f
	.zero		1


	//   ....[31]....
        /*06b4*/ 	.word	0x00005530
        /*06b8*/ 	.word	0x000000ff
        /*06bc*/ 	.word	0x00000000
        /*06c0*/ 	.short	0x0101
        /*06c2*/ 	.byte	0x07
	.zero		1


	//   ....[32]....
        /*06c4*/ 	.word	0x00006650
        /*06c8*/ 	.word	0x000000ff
        /*06cc*/ 	.word	0x00000000
        /*06d0*/ 	.short	0x0101
        /*06d2*/ 	.byte	0x07
	.zero		1


	//   ....[33]....
        /*06d4*/ 	.word	0x00006760
        /*06d8*/ 	.word	0x000000c4
        /*06dc*/ 	.word	0x00038830
        /*06e0*/ 	.short	0x010a
        /*06e2*/ 	.byte	0x3f
	.zero		1


	//   ....[34]....
        /*06e4*/ 	.word	0x000067b0
        /*06e8*/ 	.word	0x000000c4
        /*06ec*/ 	.word	0x00038830
        /*06f0*/ 	.short	0x010a
        /*06f2*/ 	.byte	0x3f
	.zero		1


	//   ....[35]....
        /*06f4*/ 	.word	0x00006ae0
        /*06f8*/ 	.word	0x000000c4
        /*06fc*/ 	.word	0x00038850
        /*0700*/ 	.short	0x010a
        /*0702*/ 	.byte	0x3f
	.zero		1


	//   ....[36]....
        /*0704*/ 	.word	0x00006b30
        /*0708*/ 	.word	0x000000c4
        /*070c*/ 	.word	0x00038850
        /*0710*/ 	.short	0x010a
        /*0712*/ 	.byte	0x3f
	.zero		1


	//   ....[37]....
        /*0714*/ 	.word	0x000081e0
        /*0718*/ 	.word	0x000000ff
        /*071c*/ 	.word	0x00000000
        /*0720*/ 	.short	0x0101
        /*0722*/ 	.byte	0x07
	.zero		1


	//   ....[38]....
        /*0724*/ 	.word	0x00009820
        /*0728*/ 	.word	0x000000ff
        /*072c*/ 	.word	0x00000000
        /*0730*/ 	.short	0x0101
        /*0732*/ 	.byte	0x07
	.zero		1


	//   ....[39]....
        /*0734*/ 	.word	0x0000a3b0
        /*0738*/ 	.word	0x000000ff
        /*073c*/ 	.word	0x00000000
        /*0740*/ 	.short	0x0101
        /*0742*/ 	.byte	0x04
	.zero		1


	//   ....[40]....
        /*0744*/ 	.word	0x0000dae0
        /*0748*/ 	.word	0x000000ff
        /*074c*/ 	.word	0x00038840
        /*0750*/ 	.short	0x010a
        /*0752*/ 	.byte	0x2a
	.zero		1


	//   ....[41]....
        /*0754*/ 	.word	0x0000df20
        /*0758*/ 	.word	0x000000ff
        /*075c*/ 	.word	0x00038830
        /*0760*/ 	.short	0x0107
        /*0762*/ 	.byte	0x2a
	.zero		1


	//   ....[42]....
        /*0764*/ 	.word	0x0000df90
        /*0768*/ 	.word	0x000000ff
        /*076c*/ 	.word	0x00038830
        /*0770*/ 	.short	0x0101
        /*0772*/ 	.byte	0x2a
	.zero		1


	//   ....[43]....
        /*0774*/ 	.word	0x0000e780
        /*0778*/ 	.word	0x000000ff
        /*077c*/ 	.word	0x00038800
        /*0780*/ 	.short	0x0107
        /*0782*/ 	.byte	0x2a
	.zero		1


	//   ....[44]....
        /*0784*/ 	.word	0x0000e7d0
        /*0788*/ 	.word	0x000000ff
        /*078c*/ 	.word	0x00038800
        /*0790*/ 	.short	0x0101
        /*0792*/ 	.byte	0x2a
	.zero		1


	//   ....[45]....
        /*0794*/ 	.word	0x0000f3d0
        /*0798*/ 	.word	0x000000ff
        /*079c*/ 	.word	0x00038810
        /*07a0*/ 	.short	0x0107
        /*07a2*/ 	.byte	0x2a
	.zero		1


	//   ....[46]....
        /*07a4*/ 	.word	0x0000f430
        /*07a8*/ 	.word	0x000000ff
        /*07ac*/ 	.word	0x00038810
        /*07b0*/ 	.short	0x0101
        /*07b2*/ 	.byte	0x2a
	.zero		1


	//   ....[47]....
        /*07b4*/ 	.word	0x0000f440
        /*07b8*/ 	.word	0x000000ff
        /*07bc*/ 	.word	0x00038820
        /*07c0*/ 	.short	0x010a
        /*07c2*/ 	.byte	0x2a
	.zero		1


	//   ....[48]....
        /*07c4*/ 	.word	0x0000f490
        /*07c8*/ 	.word	0x000000ff
        /*07cc*/ 	.word	0x00038860
        /*07d0*/ 	.short	0x010a
        /*07d2*/ 	.byte	0x2a
	.zero		1


	//   ....[49]....
        /*07d4*/ 	.word	0x0000fcb0
        /*07d8*/ 	.word	0x000000ff
        /*07dc*/ 	.word	0x00038850
        /*07e0*/ 	.short	0x0107
        /*07e2*/ 	.byte	0x2a
	.zero		1


	//   ....[50]....
        /*07e4*/ 	.word	0x0000fd30
        /*07e8*/ 	.word	0x000000ff
        /*07ec*/ 	.word	0x00038850
        /*07f0*/ 	.short	0x0101
        /*07f2*/ 	.byte	0x2a
	.zero		1


	//   ....[51]....
        /*07f4*/ 	.word	0x000100b0
        /*07f8*/ 	.word	0x0000000a
        /*07fc*/ 	.word	0x00038840
        /*0800*/ 	.short	0x010a
        /*0802*/ 	.byte	0x3f
	.zero		1


	//   ....[52]....
        /*0804*/ 	.word	0x00010440
        /*0808*/ 	.word	0x0000000a
        /*080c*/ 	.word	0x00038830
        /*0810*/ 	.short	0x0107
        /*0812*/ 	.byte	0x3f
	.zero		1


	//   ....[53]....
        /*0814*/ 	.word	0x000104f0
        /*0818*/ 	.word	0x0000000a
        /*081c*/ 	.word	0x00038830
        /*0820*/ 	.short	0x0101
        /*0822*/ 	.byte	0x3f
	.zero		1


	//   ....[54]....
        /*0824*/ 	.word	0x00010520
        /*0828*/ 	.word	0x0000000a
        /*082c*/ 	.word	0x00038860
        /*0830*/ 	.short	0x010a
        /*0832*/ 	.byte	0x3f
	.zero		1


	//   ....[55]....
        /*0834*/ 	.word	0x00010b60
        /*0838*/ 	.word	0x0000000a
        /*083c*/ 	.word	0x00038850
        /*0840*/ 	.short	0x0107
        /*0842*/ 	.byte	0x3f
	.zero		1


	//   ....[56]....
        /*0844*/ 	.word	0x00010c30
        /*0848*/ 	.word	0x0000000a
        /*084c*/ 	.word	0x00038850
        /*0850*/ 	.short	0x0101
        /*0852*/ 	.byte	0x3f
	.zero		1


	//   ....[57]....
        /*0854*/ 	.word	0x00010d10
        /*0858*/ 	.word	0x00000005
        /*085c*/ 	.word	0x00038820
        /*0860*/ 	.short	0x010a
        /*0862*/ 	.byte	0x3f
	.zero		1


	//   ....[58]....
        /*0864*/ 	.word	0x00010ea0
        /*0868*/ 	.word	0x00000003
        /*086c*/ 	.word	0x00038840
        /*0870*/ 	.short	0x010a
        /*0872*/ 	.byte	0x3f
	.zero		1


	//   ....[59]....
        /*0874*/ 	.word	0x00010f40
        /*0878*/ 	.word	0x00000005
        /*087c*/ 	.word	0x00038840
        /*0880*/ 	.short	0x010a
        /*0882*/ 	.byte	0x3f
	.zero		1


	//   ....[60]....
        /*0884*/ 	.word	0x00010f80
        /*0888*/ 	.word	0x00000003
        /*088c*/ 	.word	0x00038860
        /*0890*/ 	.short	0x010a
        /*0892*/ 	.byte	0x3f
	.zero		1


	//   ....[61]....
        /*0894*/ 	.word	0x00010fc0
        /*0898*/ 	.word	0x00000005
        /*089c*/ 	.word	0x00038860
        /*08a0*/ 	.short	0x010a
        /*08a2*/ 	.byte	0x3f
	.zero		1


	//   ....[62]....
        /*08a4*/ 	.word	0x00011020
        /*08a8*/ 	.word	0x00000002
        /*08ac*/ 	.word	0x00038800
        /*08b0*/ 	.short	0x010a
        /*08b2*/ 	.byte	0x3f
	.zero		1


	//   ....[63]....
        /*08b4*/ 	.word	0x00011070
        /*08b8*/ 	.word	0x00000002
        /*08bc*/ 	.word	0x00038830
        /*08c0*/ 	.short	0x010a
        /*08c2*/ 	.byte	0x3f
	.zero		1


	//   ....[64]....
        /*08c4*/ 	.word	0x000110c0
        /*08c8*/ 	.word	0x00000002
        /*08cc*/ 	.word	0x00038810
        /*08d0*/ 	.short	0x010a
        /*08d2*/ 	.byte	0x3f
	.zero		1


	//   ....[65]....
        /*08d4*/ 	.word	0x00011110
        /*08d8*/ 	.word	0x00000002
        /*08dc*/ 	.word	0x00038850
        /*08e0*/ 	.short	0x010a
        /*08e2*/ 	.byte	0x3f
	.zero		1


	//   ....[66]....
        /*08e4*/ 	.word	0x00011160
        /*08e8*/ 	.word	0x000000c4
        /*08ec*/ 	.word	0x00038830
        /*08f0*/ 	.short	0x010a
        /*08f2*/ 	.byte	0x3f
	.zero		1


	//   ....[67]....
        /*08f4*/ 	.word	0x000111b0
        /*08f8*/ 	.word	0x000000c4
        /*08fc*/ 	.word	0x00038850
        /*0900*/ 	.short	0x010a
        /*0902*/ 	.byte	0x3f
	.zero		1


	//   ....[68]....
        /*0904*/ 	.word	0x00011290
        /*0908*/ 	.word	0x00000003
        /*090c*/ 	.word	0x00038840
        /*0910*/ 	.short	0x010a
        /*0912*/ 	.byte	0x3f
	.zero		1


	//   ....[69]....
        /*0914*/ 	.word	0x000125f0
        /*0918*/ 	.word	0x00000003
        /*091c*/ 	.word	0x00038820
        /*0920*/ 	.short	0x010a
        /*0922*/ 	.byte	0x3f
	.zero		1


	//   ....[70]....
        /*0924*/ 	.word	0x00012650
        /*0928*/ 	.word	0x00000003
        /*092c*/ 	.word	0x00038860
        /*0930*/ 	.short	0x010a
        /*0932*/ 	.byte	0x3f
	.zero		1


	//   ....[71]....
        /*0934*/ 	.word	0x00012ee0
        /*0938*/ 	.word	0x0000000a
        /*093c*/ 	.word	0x00038840
        /*0940*/ 	.short	0x010a
        /*0942*/ 	.byte	0x3f
	.zero		1


	//   ....[72]....
        /*0944*/ 	.word	0x00013360
        /*0948*/ 	.word	0x0000000a
        /*094c*/ 	.word	0x00038860
        /*0950*/ 	.short	0x010a
        /*0952*/ 	.byte	0x3f
	.zero		1


	//   ....[73]....
        /*0954*/ 	.word	0x00013ac0
        /*0958*/ 	.word	0x00000005
        /*095c*/ 	.word	0x00038820
        /*0960*/ 	.short	0x010a
        /*0962*/ 	.byte	0x3f
	.zero		1


	//   ....[74]....
        /*0964*/ 	.word	0x00013c60
        /*0968*/ 	.word	0x00000003
        /*096c*/ 	.word	0x00038840
        /*0970*/ 	.short	0x010a
        /*0972*/ 	.byte	0x3f
	.zero		1


	//   ....[75]....
        /*0974*/ 	.word	0x00013cb0
        /*0978*/ 	.word	0x00000005
        /*097c*/ 	.word	0x00038840
        /*0980*/ 	.short	0x010a
        /*0982*/ 	.byte	0x3f
	.zero		1


	//   ....[76]....
        /*0984*/ 	.word	0x00013d00
        /*0988*/ 	.word	0x00000003
        /*098c*/ 	.word	0x00038860
        /*0990*/ 	.short	0x010a
        /*0992*/ 	.byte	0x3f
	.zero		1


	//----- nvinfo : EIATTR_NUM_MBARRIERS
	.align		4
.L_622:
        /*0994*/ 	.byte	0x03, 0x38
        /*0996*/ 	.short	0x0017


	//----- nvinfo : EIATTR_EXIT_INSTR_OFFSETS
	.align		4
        /*0998*/ 	.byte	0x04, 0x1c
        /*099a*/ 	.short	(.L_624 - .L_623)


	//   ....[0]....
.L_623:
        /*099c*/ 	.word	0x00011010


	//----- nvinfo : EIATTR_MAX_THREADS
	.align		4
.L_624:
        /*09a0*/ 	.byte	0x04, 0x05
        /*09a2*/ 	.short	(.L_626 - .L_625)
.L_625:
        /*09a4*/ 	.word	0x00000180
        /*09a8*/ 	.word	0x00000001
        /*09ac*/ 	.word	0x00000001


	//----- nvinfo : EIATTR_CRS_STACK_SIZE
	.align		4
.L_626:
        /*09b0*/ 	.byte	0x04, 0x1e
        /*09b2*/ 	.short	(.L_628 - .L_627)
.L_627:
        /*09b4*/ 	.word	0x00000000


	//----- nvinfo : EIATTR_CBANK_PARAM_SIZE
	.align		4
.L_628:
        /*09b8*/ 	.byte	0x03, 0x19
        /*09ba*/ 	.short	0x0b70


	//----- nvinfo : EIATTR_PARAM_CBANK
	.align		4
        /*09bc*/ 	.byte	0x04, 0x0a
        /*09be*/ 	.short	(.L_630 - .L_629)
	.align		4
.L_629:
        /*09c0*/ 	.word	index@(.nv.constant0._ZN7cutlass13device_kernelIN5flash11enable_sm90INS1_16FlashAttnFwdSm90INS1_25CollectiveMainloopFwdSm90ILi2EN4cute5tupleIJNS5_1CILi1EEES8_S8_EEENS6_IJNS7_ILi64EEESA_SA_EEELi512ENS_10bfloat16_tEfNS_4arch4Sm90ELb0ELb0ELb1ELb0ELb1ELb0ELb1ELb0ELb0ELb1ELb1ELb0EEENS1_21CollectiveEpilogueFwdINS6_IJSA_NS7_ILi512EEESA_EEES9_SC_SE_Li256ELb0ELb1ELb1ELb0EEENS1_19SingleTileSchedulerILb0ELb1ELb1ELi64EEEEEEEEEvNT_6ParamsE)
        /*09c4*/ 	.short	0x0210
        /*09c6*/ 	.short	0x0b70


	//----- nvinfo : EIATTR_SW_WAR
	.align		4
.L_630:
        /*09c8*/ 	.byte	0x04, 0x36
        /*09ca*/ 	.short	(.L_632 - .L_631)
.L_631:
        /*09cc*/ 	.word	0x00000008
.L_632:


//--------------------- .nv.info._ZN7cutlass13device_kernelIN5flash11enable_sm90INS1_16FlashAttnFwdSm90INS1_25CollectiveMainloopFwdSm90ILi2EN4cute5tupleIJNS5_1CILi1EEES8_S8_EEENS6_IJNS7_ILi64EEESA_SA_EEELi512ENS_10bfloat16_tEfNS_4arch4Sm90ELb0ELb0ELb1ELb1ELb1ELb0ELb0ELb0ELb0ELb1ELb1ELb0EEENS1_21CollectiveEpilogueFwdINS6_IJSA_NS7_ILi512EEESA_EEES9_SC_SE_Li256ELb1ELb1ELb1ELb0EEENS1_36VarlenDynamicPersistentTileSchedulerILi64ELi64ELi256ELi128ELb1ELb1ELb1ELb0ELb1ELb1EEEEEEEEEvNT_6ParamsE --------------------------
	.section	.nv.info._ZN7cutlass13device_kernelIN5flash11enable_sm90INS1_16FlashAttnFwdSm90INS1_25CollectiveMainloopFwdSm90ILi2EN4cute5tupleIJNS5_1CILi1EEES8_S8_EEENS6_IJNS7_ILi64EEESA_SA_EEELi512ENS_10bfloat16_tEfNS_4arch4Sm90ELb0ELb0ELb1ELb1ELb1ELb0ELb0ELb0ELb0ELb1ELb1ELb0EEENS1_21CollectiveEpilogueFwdINS6_IJSA_NS7_ILi512EEESA_EEES9_SC_SE_Li256ELb1ELb1ELb1ELb0EEENS1_36VarlenDynamicPersistentTileSchedulerILi64ELi64ELi256ELi128ELb1ELb1ELb1ELb0ELb1ELb1EEEEEEEEEvNT_6ParamsE,"",@"SHT_CUDA_INFO"
	.sectionflags	@""
	.align	4


	//----- nvinfo : EIATTR_CUDA_API_VERSION
	.align		4
        /*0000*/ 	.byte	0x04, 0x37
        /*0002*/ 	.short	(.L_634 - .L_633)
.L_633:
        /*0004*/ 	.word	0x00000082


	//----- nvinfo : EIATTR_KPARAM_INFO
	.align		4
.L_634:
        /*0008*/ 	.byte	0x04, 0x17
        /*000a*/ 	.short	(.L_636 - .L_635)
.L_635:
        /*000c*/ 	.word	0x00000000
        /*0010*/ 	.short	0x0000
        /*0012*/ 	.short	0x0070
        /*0014*/ 	.byte	0x00, 0xf0, 0x01, 0x2a


	//----- nvinfo : EIATTR_SPARSE_MMA_MASK
	.align		4
.L_636:
        /*0018*/ 	.byte	0x03, 0x50
        /*001a*/ 	.short	0x0000


	//----- nvinfo : EIATTR_MAXREG_COUNT
	.align		4
        /*001c*/ 	.byte	0x03, 0x1b
        /*001e*/ 	.short	0x00a8


	//----- nvinfo : EIATTR_NUM_BARRIERS
	.align		4
        /*0020*/ 	.byte	0x02, 0x4c
        /*0022*/ 	.byte	0x10
	.zero		1


	//----- nvinfo : EIATTR_EXTERNS
	.align		4
        /*0024*/ 	.byte	0x04, 0x0f
        /*0026*/ 	.short	(.L_638 - .L_637)


	//   ....[0]....
	.align		4
.L_637:
        /*0028*/ 	.word	index@(__assertfail)


	//----- nvinfo : EIATTR_ANNOTATIONS
	.align		4
.L_638:
        /*002c*/ 	.byte	0x04, 0x55
        /*002e*/ 	.short	(.L_640 - .L_639)


	//   ....[0]....
.L_639:
        /* <DEDUP_REMOVED lines=21> */


	//----- nvinfo : EIATTR_MERCURY_ISA_VERSION
	.align		4
.L_640:
        /*0168*/ 	.byte	0x03, 0x5f
        /*016a*/ 	.short	0x0101


	//----- nvinfo : EIATTR_UNUSED_LOAD_BYTE_OFFSET
	.align		4
        /*016c*/ 	.byte	0x04, 0x44
        /*016e*/ 	.short	(.L_642 - .L_641)


	//   ....[0]....
.L_641:
        /*0170*/ 	.word	0x00000940
        /*0174*/ 	.word	0x0000fff0


	//   ....[1]....
        /*0178*/ 	.word	0x000080f0
        /*017c*/ 	.word	0x0000fff0


	//----- nvinfo : EIATTR_INT_WARP_WIDE_INSTR_OFFSETS
	.align		4
.L_642:
        /*0180*/ 	.byte	0x04, 0x31
        /*0182*/ 	.short	(.L_644 - .L_643)


	//   ....[0]....
.L_643:
        /*0184*/ 	.word	0x000000c0


	//   ....[1]....
        /*0188*/ 	.word	0x000000d0


	//   ....[2]....
        /*018c*/ 	.word	0x00000170


	//   ....[3]....
        /*0190*/ 	.word	0x0000e080


	//   ....[4]....
        /*0194*/ 	.word	0x0000e110


	//   ....[5]....
        /*0198*/ 	.word	0x00011500


	//   ....[6]....
        /*019c*/ 	.word	0x00011590


	//----- nvinfo : EIATTR_COOP_GROUP_MASK_REGIDS
	.align		4
.L_644:
        /*01a0*/ 	.byte	0x04, 0x29
        /*01a2*/ 	.short	(.L_646 - .L_645)


	//   ....[0]....
.L_645:
        /*01a4*/ 	.word	0xffffffff


	//   ....[1]....
        /*01a8*/ 	.word	0xffffffff


	//   ....[2]....
        /*01ac*/ 	.word	0xffffffff


	//   ....[3]....
        /*01b0*/ 	.word	0xffffffff


	//   ....[4]....
        /*01b4*/ 	.word	0xffffffff


	//   ....[5]....
        /*01b8*/ 	.word	0xffffffff


	//   ....[6]....
        /*01bc*/ 	.word	0xffffffff


	//   ....[7]....
        /*01c0*/ 	.word	0xffffffff


	//   ....[8]....
        /*01c4*/ 	.word	0xffffffff


	//   ....[9]....
        /*01c8*/ 	.word	0xffffffff


	//   ....[10]....
        /*01cc*/ 	.word	0xffffffff


	//   ....[11]....
        /*01d0*/ 	.word	0xffffffff


	//   ....[12]....
        /*01d4*/ 	.word	0xffffffff


	//   ....[13]....
        /*01d8*/ 	.word	0xffffffff


	//   ....[14]....
        /*01dc*/ 	.word	0xffffffff


	//   ....[15]....
        /*01e0*/ 	.word	0xffffffff


	//   ....[16]....
        /*01e4*/ 	.word	0xffffffff


	//   ....[17]....
        /*01e8*/ 	.word	0xffffffff


	//   ....[18]....
        /*01ec*/ 	.word	0xffffffff


	//   ....[19]....
        /*01f0*/ 	.word	0xffffffff


	//   ....[20]....
        /*01f4*/ 	.word	0xffffffff


	//   ....[21]....
        /*01f8*/ 	.word	0xffffffff


	//   ....[22]....
        /*01fc*/ 	.word	0xffffffff


	//   ....[23]....
        /*0200*/ 	.word	0xffffffff


	//   ....[24]....
        /*0204*/ 	.word	0xffffffff


	//   ....[25]....
        /*0208*/ 	.word	0xffffffff


	//   ....[26]....
        /*020c*/ 	.word	0xffffffff


	//   ....[27]....
        /*0210*/ 	.word	0xffffffff


	//   ....[28]....
        /*0214*/ 	.word	0xffffffff


	//   ....[29]....
        /*0218*/ 	.word	0xffffffff


	//   ....[30]....
        /*021c*/ 	.word	0xffffffff


	//   ....[31]....
        /*0220*/ 	.word	0xffffffff


	//   ....[32]....
        /*0224*/ 	.word	0xffffffff


	//   ....[33]....
        /*0228*/ 	.word	0xffffffff


	//   ....[34]....
        /*022c*/ 	.word	0xffffffff


	//   ....[35]....
        /*0230*/ 	.word	0xffffffff


	//   ....[36]....
        /*0234*/ 	.word	0xffffffff


	//   ....[37]....
        /*0238*/ 	.word	0xffffffff


	//   ....[38]....
        /*023c*/ 	.word	0xffffffff


	//   ....[39]....
        /*0240*/ 	.word	0xffffffff


	//   ....[40]....
        /*0244*/ 	.word	0xffffffff


	//   ....[41]....
        /*0248*/ 	.word	0xffffffff


	//   ....[42]....
        /*024c*/ 	.word	0xffffffff


	//   ....[43]....
        /*0250*/ 	.word	0xffffffff


	//   ....[44]....
        /*0254*/ 	.word	0xffffffff


	//   ....[45]....
        /*0258*/ 	.word	0xffffffff


	//   ....[46]....
        /*025c*/ 	.word	0xffffffff


	//   ....[47]....
        /*0260*/ 	.word	0xffffffff


	//   ....[48]....
        /*0264*/ 	.word	0xffffffff


	//   ....[49]....
        /*0268*/ 	.word	0xffffffff


	//   ....[50]....
        /*026c*/ 	.word	0xffffffff


	//   ....[51]....
        /*0270*/ 	.word	0xffffffff


	//   ....[52]....
        /*0274*/ 	.word	0xffffffff


	//   ....[53]....
        /*0278*/ 	.word	0xffffffff


	//   ....[54]....
        /*027c*/ 	.word	0xffffffff


	//   ....[55]....
        /*0280*/ 	.word	0xffffffff


	//   ....[56]....
        /*0284*/ 	.word	0xffffffff


	//   ....[57]....
        /*0288*/ 	.word	0xffffffff


	//   ....[58]....
        /*028c*/ 	.word	0xffffffff


	//   ....[59]....
        /*0290*/ 	.word	0xffffffff


	//   ....[60]....
        /*0294*/ 	.word	0xffffffff


	//   ....[61]....
        /*0298*/ 	.word	0xffffffff


	//   ....[62]....
        /*029c*/ 	.word	0xffffffff


	//   ....[63]....
        /*02a0*/ 	.word	0xffffffff


	//   ....[64]....
        /*02a4*/ 	.word	0xffffffff


	//   ....[65]....
        /*02a8*/ 	.word	0xffffffff


	//   ....[66]....
        /*02ac*/ 	.word	0xffffffff


	//   ....[67]....
        /*02b0*/ 	.word	0xffffffff


	//   ....[68]....
        /*02b4*/ 	.word	0xffffffff


	//   ....[69]....
        /*02b8*/ 	.word	0xffffffff


	//   ....[70]....
        /*02bc*/ 	.word	0xffffffff


	//   ....[71]....
        /*02c0*/ 	.word	0xffffffff


	//   ....[72]....
        /*02c4*/ 	.word	0xffffffff


	//   ....[73]....
        /*02c8*/ 	.word	0xffffffff


	//   ....[74]....
        /*02cc*/ 	.word	0xffffffff


	//   ....[75]....
        /*02d0*/ 	.word	0xffffffff


	//   ....[76]....
        /*02d4*/ 	.word	0xffffffff


	//   ....[77]....
        /*02d8*/ 	.word	0xffffffff


	//   ....[78]....
        /*02dc*/ 	.word	0xffffffff


	//   ....[79]....
        /*02e0*/ 	.word	0xffffffff


	//   ....[80]....
        /*02e4*/ 	.word	0xffffffff


	//   ....[81]....
        /*02e8*/ 	.word	0xffffffff


	//   ....[82]....
        /*02ec*/ 	.word	0xffffffff


	//   ....[83]....
        /*02f0*/ 	.word	0xffffffff


	//   ....[84]....
        /*02f4*/ 	.word	0xffffffff


	//   ....[85]....
        /*02f8*/ 	.word	0xffffffff


	//   ....[86]....
        /*02fc*/ 	.word	0xffffffff


	//   ....[87]....
        /*0300*/ 	.word	0xffffffff


	//   ....[88]....
        /*0304*/ 	.word	0xffffffff


	//   ....[89]....
        /*0308*/ 	.word	0xffffffff


	//   ....[90]....
        /*030c*/ 	.word	0xffffffff


	//   ....[91]....
        /*0310*/ 	.word	0xffffffff


	//   ....[92]....
        /*0314*/ 	.word	0xffffffff


	//   ....[93]....
        /*0318*/ 	.word	0xffffffff


	//   ....[94]....
        /*031c*/ 	.word	0xffffffff


	//   ....[95]....
        /*0320*/ 	.word	0xffffffff


	//   ....[96]....
        /*0324*/ 	.word	0xffffffff


	//   ....[97]....
        /*0328*/ 	.word	0xffffffff


	//   ....[98]....
        /*032c*/ 	.word	0xffffffff


	//   ....[99]....
        /*0330*/ 	.word	0xffffffff


	//   ....[100]....
        /*0334*/ 	.word	0xffffffff


	//   ....[101]....
        /*0338*/ 	.word	0xffffffff


	//   ....[102]....
        /*033c*/ 	.word	0xffffffff


	//   ....[103]....
        /*0340*/ 	.word	0xffffffff


	//   ....[104]....
        /*0344*/ 	.word	0xffffffff


	//   ....[105]....
        /*0348*/ 	.word	0xffffffff


	//   ....[106]....
        /*034c*/ 	.word	0xffffffff


	//   ....[107]....
        /*0350*/ 	.word	0xffffffff


	//   ....[108]....
        /*0354*/ 	.word	0xffffffff


	//   ....[109]....
        /*0358*/ 	.word	0xffffffff


	//   ....[110]....
        /*035c*/ 	.word	0xffffffff


	//   ....[111]....
        /*0360*/ 	.word	0xffffffff


	//   ....[112]....
        /*0364*/ 	.word	0xffffffff


	//   ....[113]....
        /*0368*/ 	.word	0xffffffff


	//   ....[114]....
        /*036c*/ 	.word	0xffffffff


	//   ....[115]....
        /*0370*/ 	.word	0x0500000f


	//   ....[116]....
        /*0374*/ 	.word	0x0500000f


	//   ....[117]....
        /*0378*/ 	.word	0x0500000f


	//   ....[118]....
        /*037c*/ 	.word	0x0500000f


	//   ....[119]....
        /*0380*/ 	.word	0x0500000f


	//   ....[120]....
        /*0384*/ 	.word	0x0500000f


	//   ....[121]....
        /*0388*/ 	.word	0x0500000f


	//   ....[122]....
        /*038c*/ 	.word	0x0500000f


	//   ....[123]....
        /*0390*/ 	.word	0x0500000f


	//   ....[124]....
        /*0394*/ 	.word	0x0500000f


	//   ....[125]....
        /*0398*/ 	.word	0x0500000f


	//   ....[126]....
        /*039c*/ 	.word	0x0500000f


	//   ....[127]....
        /*03a0*/ 	.word	0x0500000f


	//   ....[128]....
        /*03a4*/ 	.word	0x0500000f


	//   ....[129]....
        /*03a8*/ 	.word	0x0500000f


	//   ....[130]....
        /*03ac*/ 	.word	0x0500000f


	//   ....[131]....
        /*03b0*/ 	.word	0x0500000f


	//   ....[132]....
        /*03b4*/ 	.word	0x0500000f


	//   ....[133]....
        /*03b8*/ 	.word	0x0500000f


	//   ....[134]....
        /*03bc*/ 	.word	0x0500000f


	//   ....[135]....
        /*03c0*/ 	.word	0x0500000f


	//   ....[136]....
        /*03c4*/ 	.word	0x0500000f


	//   ....[137]....
        /*03c8*/ 	.word	0x0500000f


	//   ....[138]....
        /*03cc*/ 	.word	0x0500000f


	//   ....[139]....
        /*03d0*/ 	.word	0x0500000f


	//   ....[140]....
        /*03d4*/ 	.word	0x0500000f


	//   ....[141]....
        /*03d8*/ 	.word	0x0500000f


	//   ....[142]....
        /*03dc*/ 	.word	0x0500000f


	//   ....[143]....
        /*03e0*/ 	.word	0x0500000f


	//   ....[144]....
        /*03e4*/ 	.word	0x0500000f


	//   ....[145]....
        /*03e8*/ 	.word	0x0500000f


	//   ....[146]....
        /*03ec*/ 	.word	0x0500000f


	//   ....[147]....
        /*03f0*/ 	.word	0x0500000f


	//   ....[148]....
        /*03f4*/ 	.word	0x0500000f


	//   ....[149]....
        /*03f8*/ 	.word	0x0500000f


	//   ....[150]....
        /*03fc*/ 	.word	0x0500000f


	//   ....[151]....
        /*0400*/ 	.word	0x0500000f


	//   ....[152]....
        /*0404*/ 	.word	0x0500000f


	//   ....[153]....
        /*0408*/ 	.word	0x0500000f


	//   ....[154]....
        /*040c*/ 	.word	0x0500000f


	//   ....[155]....
        /*0410*/ 	.word	0x0500000f


	//   ....[156]....
        /*0414*/ 	.word	0x0500000f


	//   ....[157]....
        /*0418*/ 	.word	0x0500000f


	//   ....[158]....
        /*041c*/ 	.word	0x0500000f


	//   ....[159]....
        /*0420*/ 	.word	0x0500000f


	//   ....[160]....
        /*0424*/ 	.word	0x0500000f


	//   ....[161]....
        /*0428*/ 	.word	0x0500000f


	//   ....[162]....
        /*042c*/ 	.word	0x0500000f


	//   ....[163]....
        /*0430*/ 	.word	0x0500000f


	//   ....[164]....
        /*0434*/ 	.word	0x0500000f


	//   ....[165]....
        /*0438*/ 	.word	0x0500000f


	//   ....[166]....
        /*043c*/ 	.word	0x0500000f


	//   ....[167]....
        /*0440*/ 	.word	0x0500000f


	//   ....[168]....
        /*0444*/ 	.word	0x0500000f


	//   ....[169]....
        /*0448*/ 	.word	0x0500000f


	//   ....[170]....
        /*044c*/ 	.word	0x0500000f


	//   ....[171]....
        /*0450*/ 	.word	0x0500000f


	//   ....[172]....
        /*0454*/ 	.word	0x0500000f


	//   ....[173]....
        /*0458*/ 	.word	0x0500000f


	//   ....[174]....
        /*045c*/ 	.word	0x0500000f


	//----- nvinfo : EIATTR_COOP_GROUP_INSTR_OFFSETS
	.align		4
.L_646:
        /*0460*/ 	.byte	0x04, 0x28
        /*0462*/ 	.short	(.L_648 - .L_647)


	//   ....[0]....
.L_647:
        /*0464*/ 	.word	0x00000070


	//   ....[1]....
        /*0468*/ 	.word	0x000000b0


	//   ....[2]....
        /*046c*/ 	.word	0x00000290


	//   ....[3]....
        /*0470*/ 	.word	0x000003f0


	//   ....[4]....
        /*0474*/ 	.word	0x00000510


	//   ....[5]....
        /*0478*/ 	.word	0x00000670


	//   ....[6]....
        /*047c*/ 	.word	0x00001e00


	//   ....[7]....
        /*0480*/ 	.word	0x00003e10


	//   ....[8]....
        /*0484*/ 	.word	0x00004c00


	//   ....[9]....
        /*0488*/ 	.word	0x00004c90


	//   ....[10]....
        /*048c*/ 	.word	0x00004ed0


	//   ....[11]....
        /*0490*/ 	.word	0x00004f90


	//   ....[12]....
        /*0494*/ 	.word	0x000057f0


	//   ....[13]....
        /*0498*/ 	.word	0x00005fc0


	//   ....[14]....
        /*049c*/ 	.word	0x00006030


	//   ....[15]....
        /*04a0*/ 	.word	0x00006890


	//   ....[16]....
        /*04a4*/ 	.word	0x000068f0


	//   ....[17]....
        /*04a8*/ 	.word	0x00007540


	//   ....[18]....
        /*04ac*/ 	.word	0x00007600


	//   ....[19]....
        /*04b0*/ 	.word	0x00007670


	//   ....[20]....
        /*04b4*/ 	.word	0x00007690


	//   ....[21]....
        /*04b8*/ 	.word	0x000076d0


	//   ....[22]....
        /*04bc*/ 	.word	0x00008ec0


	//   ....[23]....
        /*04c0*/ 	.word	0x000092d0


	//   ....[24]....
        /*04c4*/ 	.word	0x000092f0


	//   ....[25]....
        /*04c8*/ 	.word	0x00009320


	//   ....[26]....
        /*04cc*/ 	.word	0x00009330


	//   ....[27]....
        /*04d0*/ 	.word	0x00009fc0


	//   ....[28]....
        /*04d4*/ 	.word	0x00009fe0


	//   ....[29]....
        /*04d8*/ 	.word	0x0000a290


	//   ....[30]....
        /*04dc*/ 	.word	0x0000a2b0


	//   ....[31]....
        /*04e0*/ 	.word	0x0000aa20


	//   ....[32]....
        /*04e4*/ 	.word	0x0000aa30


	//   ....[33]....
        /*04e8*/ 	.word	0x0000b280


	//   ....[34]....
        /*04ec*/ 	.word	0x0000b2a0


	//   ....[35]....
        /*04f0*/ 	.word	0x0000c6a0


	//   ....[36]....
        /*04f4*/ 	.word	0x0000c6d0


	//   ....[37]....
        /*04f8*/ 	.word	0x0000c900


	//   ....[38]....
        /*04fc*/ 	.word	0x0000c920


	//   ....[39]....
        /*0500*/ 	.word	0x0000cbe0


	//   ....[40]....
        /*0504*/ 	.word	0x0000cdd0


	//   ....[41]....
        /*0508*/ 	.word	0x0000ce00


	//   ....[42]....
        /*050c*/ 	.word	0x0000ce30


	//   ....[43]....
        /*0510*/ 	.word	0x0000ce60


	//   ....[44]....
        /*0514*/ 	.word	0x0000ce90


	//   ....[45]....
        /*0518*/ 	.word	0x0000cec0


	//   ....[46]....
        /*051c*/ 	.word	0x0000d030


	//   ....[47]....
        /*0520*/ 	.word	0x0000d060


	//   ....[48]....
        /*0524*/ 	.word	0x0000d090


	//   ....[49]....
        /*0528*/ 	.word	0x0000d0c0


	//   ....[50]....
        /*052c*/ 	.word	0x0000d0f0


	//   ....[51]....
        /*0530*/ 	.word	0x0000d120


	//   ....[52]....
        /*0534*/ 	.word	0x0000d1b0


	//   ....[53]....
        /*0538*/ 	.word	0x0000d1e0


	//   ....[54]....
        /*053c*/ 	.word	0x0000d1f0


	//   ....[55]....
        /*0540*/ 	.word	0x0000d280


	//   ....[56]....
        /*0544*/ 	.word	0x0000ee20


	//   ....[57]....
        /*0548*/ 	.word	0x0000ee40


	//   ....[58]....
        /*054c*/ 	.word	0x0000eed0


	//   ....[59]....
        /*0550*/ 	.word	0x0000eef0


	//   ....[60]....
        /*0554*/ 	.word	0x0000ef70


	//   ....[61]....
        /*0558*/ 	.word	0x0000ef90


	//   ....[62]....
        /*055c*/ 	.word	0x0000efa0


	//   ....[63]....
        /*0560*/ 	.word	0x0000efb0


	//   ....[64]....
        /*0564*/ 	.word	0x0000f700


	//   ....[65]....
        /*0568*/ 	.word	0x0000f730


	//   ....[66]....
        /*056c*/ 	.word	0x0000f7d0


	//   ....[67]....
        /*0570*/ 	.word	0x0000f7f0


	//   ....[68]....
        /*0574*/ 	.word	0x0000f870


	//   ....[69]....
        /*0578*/ 	.word	0x0000f890


	//   ....[70]....
        /*057c*/ 	.word	0x0000f8a0


	//   ....[71]....
        /*0580*/ 	.word	0x0000f8b0


	//   ....[72]....
        /*0584*/ 	.word	0x0000fd30


	//   ....[73]....
        /*0588*/ 	.word	0x0000fdf0


	//   ....[74]....
        /*058c*/ 	.word	0x0000ff40


	//   ....[75]....
        /*0590*/ 	.word	0x0000ff80


	//   ....[76]....
        /*0594*/ 	.word	0x0000ff90


	//   ....[77]....
        /*0598*/ 	.word	0x0000ffa0


	//   ....[78]....
        /*059c*/ 	.word	0x000100f0


	//   ....[79]....
        /*05a0*/ 	.word	0x00010240


	//   ....[80]....
        /*05a4*/ 	.word	0x00010a30


	//   ....[81]....
        /*05a8*/ 	.word	0x00010a50


	//   ....[82]....
        /*05ac*/ 	.word	0x00010aa0


	//   ....[83]....
        /*05b0*/ 	.word	0x00010ab0


	//   ....[84]....
        /*05b4*/ 	.word	0x00010af0


	//   ....[85]....
        /*05b8*/ 	.word	0x00010b00


	//   ....[86]....
        /*05bc*/ 	.word	0x00010b10


	//   ....[87]....
        /*05c0*/ 	.word	0x00010b50


	//   ....[88]....
        /*05c4*/ 	.word	0x00010e50


	//   ....[89]....
        /*05c8*/ 	.word	0x00010e90


	//   ....[90]....
        /*05cc*/ 	.word	0x00010eb0


	//   ....[91]....
        /*05d0*/ 	.word	0x00010ed0


	//   ....[92]....
        /*05d4*/ 	.word	0x00010f00


	//   ....[93]....
        /*05d8*/ 	.word	0x00010f20


	//   ....[94]....
        /*05dc*/ 	.word	0x00011020


	//   ....[95]....
        /*05e0*/ 	.word	0x00011170


	//   ....[96]....
        /*05e4*/ 	.word	0x000117b0


	//   ....[97]....
        /*05e8*/ 	.word	0x000117e0


	//   ....[98]....
        /*05ec*/ 	.word	0x00011840


	//   ....[99]....
        /*05f0*/ 	.word	0x00011870


	//   ....[100]....
        /*05f4*/ 	.word	0x000118a0


	//   ....[101]....
        /*05f8*/ 	.word	0x000118d0


	//   ....[102]....
        /*05fc*/ 	.word	0x00011900


	//   ....[103]....
        /*0600*/ 	.word	0x00011930


	//   ....[104]....
        /*0604*/ 	.word	0x00011ad0


	//   ....[105]....
        /*0608*/ 	.word	0x00011b00


	//   ....[106]....
        /*060c*/ 	.word	0x00011b30


	//   ....[107]....
        /*0610*/ 	.word	0x00011b60


	//   ....[108]....
        /*0614*/ 	.word	0x00011b90


	//   ....[109]....
        /*0618*/ 	.word	0x00011bc0


	//   ....[110]....
        /*061c*/ 	.word	0x00011c80


	//   ....[111]....
        /*0620*/ 	.word	0x00011ca0


	//   ....[112]....
        /*0624*/ 	.word	0x00011cb0


	//   ....[113]....
        /*0628*/ 	.word	0x00011d10


	//   ....[114]....
        /*062c*/ 	.word	0x00012330


	//   ....[115]....
        /*0630*/ 	.word	0x000128c0


	//   ....[116]....
        /*0634*/ 	.word	0x000129b0


	//   ....[117]....
        /*0638*/ 	.word	0x00012a50


	//   ....[118]....
        /*063c*/ 	.word	0x00012ab0


	//   ....[119]....
        /*0640*/ 	.word	0x00012ba0


	//   ....[120]....
        /*0644*/ 	.word	0x00012c10


	//   ....[121]....
        /*0648*/ 	.word	0x00012d00


	//   ....[122]....
        /*064c*/ 	.word	0x00012d70


	//   ....[123]....
        /*0650*/ 	.word	0x00012e10


	//   ....[124]....
        /*0654*/ 	.word	0x00012f00


	//   ....[125]....
        /*0658*/ 	.word	0x00012f70


	//   ....[126]....
        /*065c*/ 	.word	0x00012fd0


	//   ....[127]....
        /*0660*/ 	.word	0x000130c0


	//   ....[128]....
        /*0664*/ 	.word	0x00013120


	//   ....[129]....
        /*0668*/ 	.word	0x00013220


	//   ....[130]....
        /*066c*/ 	.word	0x00013280


	//   ....[131]....
        /*0670*/ 	.word	0x00013320


	//   ....[132]....
        /*0674*/ 	.word	0x000134a0


	//   ....[133]....
        /*0678*/ 	.word	0x000135a0


	//   ....[134]....
        /*067c*/ 	.word	0x00013820


	//   ....[135]....
        /*0680*/ 	.word	0x00013870


	//   ....[136]....
        /*0684*/ 	.word	0x00013a40


	//   ....[137]....
        /*0688*/ 	.word	0x00013a90


	//   ....[138]....
        /*068c*/ 	.word	0x00013c60


	//   ....[139]....
        /*0690*/ 	.word	0x00013cb0


	//   ....[140]....
        /*0694*/ 	.word	0x00013da0


	//   ....[141]....
        /*0698*/ 	.word	0x00013e40


	//   ....[142]....
        /*069c*/ 	.word	0x00013ea0


	//   ....[143]....
        /*06a0*/ 	.word	0x00013f50


	//   ....[144]....
        /*06a4*/ 	.word	0x00013fb0


	//   ....[145]....
        /*06a8*/ 	.word	0x00014060


	//   ....[146]....
        /*06ac*/ 	.word	0x000140c0


	//   ....[147]....
        /*06b0*/ 	.word	0x00014170


	//   ....[148]....
        /*06b4*/ 	.word	0x00014260


	//   ....[149]....
        /*06b8*/ 	.word	0x00014340


	//   ....[150]....
        /*06bc*/ 	.word	0x00014450


	//   ....[151]....
        /*06c0*/ 	.word	0x00014550


	//   ....[152]....
        /*06c4*/ 	.word	0x00014680


	//   ....[153]....
        /*06c8*/ 	.word	0x00014760


	//   ....[154]....
        /*06cc*/ 	.word	0x00014860


	//   ....[155]....
        /*06d0*/ 	.word	0x00014940


	//   ....[156]....
        /*06d4*/ 	.word	0x000149d0


	//   ....[157]....
        /*06d8*/ 	.word	0x00014a70


	//   ....[158]....
        /*06dc*/ 	.word	0x00014bf0


	//   ....[159]....
        /*06e0*/ 	.word	0x00014c60


	//   ....[160]....
        /*06e4*/ 	.word	0x00014cd0


	//   ....[161]....
        /*06e8*/ 	.word	0x00014d40


	//   ....[162]....
        /*06ec*/ 	.word	0x00014db0


	//   ....[163]....
        /*06f0*/ 	.word	0x00014e30


	//   ....[164]....
        /*06f4*/ 	.word	0x00014eb0


	//   ....[165]....
        /*06f8*/ 	.word	0x00014f40


	//   ....[166]....
        /*06fc*/ 	.word	0x00014fb0


	//   ....[167]....
        /*0700*/ 	.word	0x00015020


	//   ....[168]....
        /*0704*/ 	.word	0x00015090


	//   ....[169]....
        /*0708*/ 	.word	0x00015110


	//   ....[170]....
        /*070c*/ 	.word	0x00015180


	//   ....[171]....
        /*0710*/ 	.word	0x00015220


	//   ....[172]....
        /*0714*/ 	.word	0x00015270


	//   ....[173]....
        /*0718*/ 	.word	0x00015300


	//   ....[174]....
        /*071c*/ 	.word	0x00015430


	//----- nvinfo : EIATTR_REG_RECONFIG
	.align		4
.L_648:
        /*0720*/ 	.byte	0x01, 0x54
	.zero		2


	//----- nvinfo : EIATTR_SYSCALL_OFFSETS
	.align		4
        /*0724*/ 	.byte	0x04, 0x46
        /*0726*/ 	.short	(.L_650 - .L_649)


	//   ....[0]....
.L_649:
        /*0728*/ 	.word	0x00003fd0


	//   ....[1]....
        /*072c*/ 	.word	0x0000e270


	//   ....[2]....
        /*0730*/ 	.word	0x0000e3c0


	//   ....[3]....
        /*0734*/ 	.word	0x0000e4b0


	//   ....[4]....
        /*0738*/ 	.word	0x0000f3d0


	//----- nvinfo : EIATTR_MBARRIER_INSTR_OFFSETS
	.align		4
.L_650:
        /*073c*/ 	.byte	0x04, 0x39
        /*073e*/ 	.short	(.L_652 - .L_651)


	//   ....[0]....
.L_651:
        /*0740*/ 	.word	0x00000180
        /*0744*/ 	.word	0x000000ff
        /*0748*/ 	.word	0x00028c00
        /*074c*/ 	.short	0x0100
        /*074e*/ 	.byte	0x08
	.zero		1


	//   ....[1]....
        /*0750*/ 	.word	0x00000190
        /*0754*/ 	.word	0x000000ff
        /*0758*/ 	.word	0x00028c20
        /*075c*/ 	.short	0x0100
        /*075e*/ 	.byte	0x08
	.zero		1


	//   ....[2]....
        /*0760*/ 	.word	0x00000240
        /*0764*/ 	.word	0x000000ff
        /*0768*/ 	.word	0x00028c30
        /*076c*/ 	.short	0x0100
        /*076e*/ 	.byte	0x06
	.zero		1


	//   ....[3]....
        /*0770*/ 	.word	0x00000250
        /*0774*/ 	.word	0x000000ff
        /*0778*/ 	.word	0x00028c40
        /*077c*/ 	.short	0x0100
        /*077e*/ 	.byte	0x06
	.zero		1


	//   ....[4]....
        /*0780*/ 	.word	0x00000260
        /*0784*/ 	.word	0x000000ff
        /*0788*/ 	.word	0x00028c38
        /*078c*/ 	.short	0x0100
        /*078e*/ 	.byte	0x06
	.zero		1


	//   ....[5]....
        /*0790*/ 	.word	0x00000270
        /*0794*/ 	.word	0x000000ff
        /*0798*/ 	.word	0x00028c48
        /*079c*/ 	.short	0x0100
        /*079e*/ 	.byte	0x06
	.zero		1


	//   ....[6]....
        /*07a0*/ 	.word	0x000003a0
        /*07a4*/ 	.word	0x000000ff
        /*07a8*/ 	.word	0x00028c50
        /*07ac*/ 	.short	0x0100
        /*07ae*/ 	.byte	0x08
	.zero		1


	//   ....[7]....
        /*07b0*/ 	.word	0x000003b0
        /*07b4*/ 	.word	0x000000ff
        /*07b8*/ 	.word	0x00028c60
        /*07bc*/ 	.short	0x0100
        /*07be*/ 	.byte	0x08
	.zero		1


	//   ....[8]....
        /*07c0*/ 	.word	0x000003c0
        /*07c4*/ 	.word	0x000000ff
        /*07c8*/ 	.word	0x00028c58
        /*07cc*/ 	.short	0x0100
        /*07ce*/ 	.byte	0x08
	.zero		1


	//   ....[9]....
        /*07d0*/ 	.word	0x000003d0
        /*07d4*/ 	.word	0x000000ff
        /*07d8*/ 	.word	0x00028c68
        /*07dc*/ 	.short	0x0100
        /*07de*/ 	.byte	0x08
	.zero		1


	//   ....[10]....
        /*07e0*/ 	.word	0x000004c0
        /*07e4*/ 	.word	0x000000ff
        /*07e8*/ 	.word	0x00028c70
        /*07ec*/ 	.short	0x0100
        /*07ee*/ 	.byte	0x06
	.zero		1


	//   ....[11]....
        /*07f0*/ 	.word	0x000004d0
        /*07f4*/ 	.word	0x000000ff
        /*07f8*/ 	.word	0x00028c80
        /*07fc*/ 	.short	0x0100
        /*07fe*/ 	.byte	0x06
	.zero		1


	//   ....[12]....
        /*0800*/ 	.word	0x000004e0
        /*0804*/ 	.word	0x000000ff
        /*0808*/ 	.word	0x00028c78
        /*080c*/ 	.short	0x0100
        /*080e*/ 	.byte	0x06
	.zero		1


	//   ....[13]....
        /*0810*/ 	.word	0x000004f0
        /*0814*/ 	.word	0x000000ff
        /*0818*/ 	.word	0x00028c88
        /*081c*/ 	.short	0x0100
        /*081e*/ 	.byte	0x06
	.zero		1


	//   ....[14]....
        /*0820*/ 	.word	0x00000620
        /*0824*/ 	.word	0x000000ff
        /*0828*/ 	.word	0x00028c90
        /*082c*/ 	.short	0x0100
        /*082e*/ 	.byte	0x08
	.zero		1


	//   ....[15]....
        /*0830*/ 	.word	0x00000630
        /*0834*/ 	.word	0x000000ff
        /*0838*/ 	.word	0x00028ca0
        /*083c*/ 	.short	0x0100
        /*083e*/ 	.byte	0x08
	.zero		1


	//   ....[16]....
        /*0840*/ 	.word	0x00000640
        /*0844*/ 	.word	0x000000ff
        /*0848*/ 	.word	0x00028c98
        /*084c*/ 	.short	0x0100
        /*084e*/ 	.byte	0x08
	.zero		1


	//   ....[17]....
        /*0850*/ 	.word	0x00000650
        /*0854*/ 	.word	0x000000ff
        /*0858*/ 	.word	0x00028ca8
        /*085c*/ 	.short	0x0100
        /*085e*/ 	.byte	0x08
	.zero		1


	//   ....[18]....
        /*0860*/ 	.word	0x00000790
        /*0864*/ 	.word	0x000000ff
        /*0868*/ 	.word	0x00028cb0
        /*086c*/ 	.short	0x0100
        /*086e*/ 	.byte	0x08
	.zero		1


	//   ....[19]....
        /*0870*/ 	.word	0x000007a0
        /*0874*/ 	.word	0x000000ff
        /*0878*/ 	.word	0x00028cc0
        /*087c*/ 	.short	0x0100
        /*087e*/ 	.byte	0x08
	.zero		1


	//   ....[20]....
        /*0880*/ 	.word	0x000007b0
        /*0884*/ 	.word	0x000000ff
        /*0888*/ 	.word	0x00028cb8
        /*088c*/ 	.short	0x0100
        /*088e*/ 	.byte	0x08
	.zero		1


	//   ....[21]....
        /*0890*/ 	.word	0x000007c0
        /*0894*/ 	.word	0x000000ff
        /*0898*/ 	.word	0x00028cc8
        /*089c*/ 	.short	0x0100
        /*089e*/ 	.byte	0x08
	.zero		1


	//   ....[22]....
        /*08a0*/ 	.word	0x00001f40
        /*08a4*/ 	.word	0x000000ff
        /*08a8*/ 	.word	0x00028c50
        /*08ac*/ 	.short	0x010a
        /*08ae*/ 	.byte	0x11
	.zero		1


	//   ....[23]....
        /*08b0*/ 	.word	0x00002200
        /*08b4*/ 	.word	0x000000ff
        /*08b8*/ 	.word	0x00000000
        /*08bc*/ 	.short	0x0101
        /*08be*/ 	.byte	0x06
	.zero		1


	//   ....[24]....
        /*08c0*/ 	.word	0x00002b60
        /*08c4*/ 	.word	0x000000ff
        /*08c8*/ 	.word	0x00028c50
        /*08cc*/ 	.short	0x010a
        /*08ce*/ 	.byte	0x06
	.zero		1


	//   ....[25]....
        /*08d0*/ 	.word	0x00002ba0
        /*08d4*/ 	.word	0x000000ff
        /*08d8*/ 	.word	0x00028c50
        /*08dc*/ 	.short	0x010a
        /*08de*/ 	.byte	0x06
	.zero		1


	//   ....[26]....
        /*08e0*/ 	.word	0x00002e10
        /*08e4*/ 	.word	0x000000ff
        /*08e8*/ 	.word	0x00000000
        /*08ec*/ 	.short	0x0101
        /*08ee*/ 	.byte	0x06
	.zero		1


	//   ....[27]....
        /*08f0*/ 	.word	0x00004080
        /*08f4*/ 	.word	0x000000ff
        /*08f8*/ 	.word	0x00028c00
        /*08fc*/ 	.short	0x010a
        /*08fe*/ 	.byte	0x27
	.zero		1


	//   ....[28]....
        /*0900*/ 	.word	0x00004100
        /*0904*/ 	.word	0x00000006
        /*0908*/ 	.word	0x00028c30
        /*090c*/ 	.short	0x010a
        /*090e*/ 	.byte	0x3f
	.zero		1


	//   ....[29]....
        /*0910*/ 	.word	0x00004140
        /*0914*/ 	.word	0x00000006
        /*0918*/ 	.word	0x00028c30
        /*091c*/ 	.short	0x010a
        /*091e*/ 	.byte	0x3f
	.zero		1


	//   ....[30]....
        /*0920*/ 	.word	0x00004870
        /*0924*/ 	.word	0x000000ff
        /*0928*/ 	.word	0x00000000
        /*092c*/ 	.short	0x0101
        /*092e*/ 	.byte	0x06
	.zero		1


	//   ....[31]....
        /*0930*/ 	.word	0x000055a0
        /*0934*/ 	.word	0x00000006
        /*0938*/ 	.word	0x00028c50
        /*093c*/ 	.short	0x010a
        /*093e*/ 	.byte	0x3f
	.zero		1


	//   ....[32]....
        /*0940*/ 	.word	0x000055f0
        /*0944*/ 	.word	0x00000006
        /*0948*/ 	.word	0x00028c50
        /*094c*/ 	.short	0x010a
        /*094e*/ 	.byte	0x3f
	.zero		1


	//   ....[33]....
        /*0950*/ 	.word	0x00005890
        /*0954*/ 	.word	0x000000ff
        /*0958*/ 	.word	0x00000000
        /*095c*/ 	.short	0x0101
        /*095e*/ 	.byte	0x06
	.zero		1


	//   ....[34]....
        /*0960*/ 	.word	0x000059d0
        /*0964*/ 	.word	0x000000ff
        /*0968*/ 	.word	0x00028c30
        /*096c*/ 	.short	0x010a
        /*096e*/ 	.byte	0x16
	.zero		1


	//   ....[35]....
        /*0970*/ 	.word	0x00005a10
        /*0974*/ 	.word	0x000000ff
        /*0978*/ 	.word	0x00028c30
        /*097c*/ 	.short	0x010a
        /*097e*/ 	.byte	0x16
	.zero		1


	//   ....[36]....
        /*0980*/ 	.word	0x00005e10
        /*0984*/ 	.word	0x000000ff
        /*0988*/ 	.word	0x00000000
        /*098c*/ 	.short	0x0101
        /*098e*/ 	.byte	0x06
	.zero		1


	//   ....[37]....
        /*0990*/ 	.word	0x00007300
        /*0994*/ 	.word	0x000000ff
        /*0998*/ 	.word	0x00028c50
        /*099c*/ 	.short	0x010a
        /*099e*/ 	.byte	0x16
	.zero		1


	//   ....[38]....
        /*09a0*/ 	.word	0x00007340
        /*09a4*/ 	.word	0x000000ff
        /*09a8*/ 	.word	0x00028c50
        /*09ac*/ 	.short	0x010a
        /*09ae*/ 	.byte	0x16
	.zero		1


	//   ....[39]....
        /*09b0*/ 	.word	0x000075e0
        /*09b4*/ 	.word	0x000000ff
        /*09b8*/ 	.word	0x00000000
        /*09bc*/ 	.short	0x0101
        /*09be*/ 	.byte	0x16
	.zero		1


	//   ....[40]....
        /*09c0*/ 	.word	0x00009fd0
        /*09c4*/ 	.word	0x000000ff
        /*09c8*/ 	.word	0x00000000
        /*09cc*/ 	.short	0x0101
        /*09ce*/ 	.byte	0x04
	.zero		1


	//   ....[41]....
        /*09d0*/ 	.word	0x0000a960
        /*09d4*/ 	.word	0x000000ff
        /*09d8*/ 	.word	0x00000000
        /*09dc*/ 	.short	0x0101
        /*09de*/ 	.byte	0x04
	.zero		1


	//   ....[42]....
        /*09e0*/ 	.word	0x0000ec00
        /*09e4*/ 	.word	0x00000013
        /*09e8*/ 	.word	0x00028c40
        /*09ec*/ 	.short	0x010a
        /*09ee*/ 	.byte	0x3f
	.zero		1


	//   ....[43]....
        /*09f0*/ 	.word	0x0000f0b0
        /*09f4*/ 	.word	0x00000013
        /*09f8*/ 	.word	0x00028c30
        /*09fc*/ 	.short	0x0107
        /*09fe*/ 	.byte	0x3f
	.zero		1


	//   ....[44]....
        /*0a00*/ 	.word	0x0000f190
        /*0a04*/ 	.word	0x00000013
        /*0a08*/ 	.word	0x00028c30
        /*0a0c*/ 	.short	0x0101
        /*0a0e*/ 	.byte	0x3f
	.zero		1


	//   ....[45]....
        /*0a10*/ 	.word	0x0000f9b0
        /*0a14*/ 	.word	0x00000011
        /*0a18*/ 	.word	0x00028c00
        /*0a1c*/ 	.short	0x0107
        /*0a1e*/ 	.byte	0x3f
	.zero		1


	//   ....[46]....
        /*0a20*/ 	.word	0x0000faa0
        /*0a24*/ 	.word	0x00000011
        /*0a28*/ 	.word	0x00028c00
        /*0a2c*/ 	.short	0x0101
        /*0a2e*/ 	.byte	0x3f
	.zero		1


	//   ....[47]....
        /*0a30*/ 	.word	0x0000fac0
        /*0a34*/ 	.word	0x00000011
        /*0a38*/ 	.word	0x00028c20
        /*0a3c*/ 	.short	0x010a
        /*0a3e*/ 	.byte	0x3f
	.zero		1


	//   ....[48]....
        /*0a40*/ 	.word	0x0000fb50
        /*0a44*/ 	.word	0x00000013
        /*0a48*/ 	.word	0x00028c60
        /*0a4c*/ 	.short	0x010a
        /*0a4e*/ 	.byte	0x3f
	.zero		1


	//   ....[49]....
        /*0a50*/ 	.word	0x00010460
        /*0a54*/ 	.word	0x00000013
        /*0a58*/ 	.word	0x00028c50
        /*0a5c*/ 	.short	0x0107
        /*0a5e*/ 	.byte	0x3f
	.zero		1


	//   ....[50]....
        /*0a60*/ 	.word	0x00010530
        /*0a64*/ 	.word	0x00000013
        /*0a68*/ 	.word	0x00028c50
        /*0a6c*/ 	.short	0x0101
        /*0a6e*/ 	.byte	0x3f
	.zero		1


	//   ....[51]....
        /*0a70*/ 	.word	0x000108b0
        /*0a74*/ 	.word	0x00000006
        /*0a78*/ 	.word	0x00028c40
        /*0a7c*/ 	.short	0x010a
        /*0a7e*/ 	.byte	0x3f
	.zero		1


	//   ....[52]....
        /*0a80*/ 	.word	0x00010bd0
        /*0a84*/ 	.word	0x00000006
        /*0a88*/ 	.word	0x00028c30
        /*0a8c*/ 	.short	0x0107
        /*0a8e*/ 	.byte	0x3f
	.zero		1


	//   ....[53]....
        /*0a90*/ 	.word	0x00010c90
        /*0a94*/ 	.word	0x00000006
        /*0a98*/ 	.word	0x00028c30
        /*0a9c*/ 	.short	0x0101
        /*0a9e*/ 	.byte	0x3f
	.zero		1


	//   ....[54]....
        /*0aa0*/ 	.word	0x00010cc0
        /*0aa4*/ 	.word	0x00000006
        /*0aa8*/ 	.word	0x00028c60
        /*0aac*/ 	.short	0x010a
        /*0aae*/ 	.byte	0x3f
	.zero		1


	//   ....[55]....
        /*0ab0*/ 	.word	0x00011370
        /*0ab4*/ 	.word	0x00000006
        /*0ab8*/ 	.word	0x00028c50
        /*0abc*/ 	.short	0x0107
        /*0abe*/ 	.byte	0x3f
	.zero		1


	//   ....[56]....
        /*0ac0*/ 	.word	0x00011430
        /*0ac4*/ 	.word	0x00000006
        /*0ac8*/ 	.word	0x00028c50
        /*0acc*/ 	.short	0x0101
        /*0ace*/ 	.byte	0x3f
	.zero		1


	//   ....[57]....
        /*0ad0*/ 	.word	0x000122b0
        /*0ad4*/ 	.word	0x00000007
        /*0ad8*/ 	.word	0x00028c20
        /*0adc*/ 	.short	0x010a
        /*0ade*/ 	.byte	0x3f
	.zero		1


	//   ....[58]....
        /*0ae0*/ 	.word	0x00012430
        /*0ae4*/ 	.word	0x00000005
        /*0ae8*/ 	.word	0x00028c40
        /*0aec*/ 	.short	0x010a
        /*0aee*/ 	.byte	0x3f
	.zero		1


	//   ....[59]....
        /*0af0*/ 	.word	0x000124d0
        /*0af4*/ 	.word	0x00000003
        /*0af8*/ 	.word	0x00028c40
        /*0afc*/ 	.short	0x010a
        /*0afe*/ 	.byte	0x3f
	.zero		1


	//   ....[60]....
        /*0b00*/ 	.word	0x00012510
        /*0b04*/ 	.word	0x00000005
        /*0b08*/ 	.word	0x00028c60
        /*0b0c*/ 	.short	0x010a
        /*0b0e*/ 	.byte	0x3f
	.zero		1


	//   ....[61]....
        /*0b10*/ 	.word	0x00012550
        /*0b14*/ 	.word	0x00000003
        /*0b18*/ 	.word	0x00028c60
        /*0b1c*/ 	.short	0x010a
        /*0b1e*/ 	.byte	0x3f
	.zero		1


	//   ....[62]....
        /*0b20*/ 	.word	0x000125c0
        /*0b24*/ 	.word	0x00000003
        /*0b28*/ 	.word	0x00028c50
        /*0b2c*/ 	.short	0x010a
        /*0b2e*/ 	.byte	0x3f
	.zero		1


	//   ....[63]....
        /*0b30*/ 	.word	0x00012620
        /*0b34*/ 	.word	0x00000003
        /*0b38*/ 	.word	0x00028c50
        /*0b3c*/ 	.short	0x010a
        /*0b3e*/ 	.byte	0x3f
	.zero		1


	//   ....[64]....
        /*0b40*/ 	.word	0x00012680
        /*0b44*/ 	.word	0x00000003
        /*0b48*/ 	.word	0x00028c00
        /*0b4c*/ 	.short	0x010a
        /*0b4e*/ 	.byte	0x3f
	.zero		1


	//   ....[65]....
        /*0b50*/ 	.word	0x000126d0
        /*0b54*/ 	.word	0x00000006
        /*0b58*/ 	.word	0x00028c30
        /*0b5c*/ 	.short	0x010a
        /*0b5e*/ 	.byte	0x3f
	.zero		1


	//   ....[66]....
        /*0b60*/ 	.word	0x00012720
        /*0b64*/ 	.word	0x00000006
        /*0b68*/ 	.word	0x00028c50
        /*0b6c*/ 	.short	0x010a
        /*0b6e*/ 	.byte	0x3f
	.zero		1


	//   ....[67]....
        /*0b70*/ 	.word	0x00012780
        /*0b74*/ 	.word	0x00000007
        /*0b78*/ 	.word	0x00028c30
        /*0b7c*/ 	.short	0x010a
        /*0b7e*/ 	.byte	0x3f
	.zero		1


	//   ....[68]....
        /*0b80*/ 	.word	0x000127e0
        /*0b84*/ 	.word	0x00000009
        /*0b88*/ 	.word	0x00028c50
        /*0b8c*/ 	.short	0x010a
        /*0b8e*/ 	.byte	0x3f
	.zero		1


	//   ....[69]....
        /*0b90*/ 	.word	0x00012900
        /*0b94*/ 	.word	0x00000013
        /*0b98*/ 	.word	0x00028c40
        /*0b9c*/ 	.short	0x010a
        /*0b9e*/ 	.byte	0x3f
	.zero		1


	//   ....[70]....
        /*0ba0*/ 	.word	0x000133a0
        /*0ba4*/ 	.word	0x00000011
        /*0ba8*/ 	.word	0x00028c20
        /*0bac*/ 	.short	0x010a
        /*0bae*/ 	.byte	0x3f
	.zero		1


	//   ....[71]....
        /*0bb0*/ 	.word	0x000133f0
        /*0bb4*/ 	.word	0x00000013
        /*0bb8*/ 	.word	0x00028c60
        /*0bbc*/ 	.short	0x010a
        /*0bbe*/ 	.byte	0x3f
	.zero		1


	//   ....[72]....
        /*0bc0*/ 	.word	0x00013cf0
        /*0bc4*/ 	.word	0x00000006
        /*0bc8*/ 	.word	0x00028c40
        /*0bcc*/ 	.short	0x010a
        /*0bce*/ 	.byte	0x3f
	.zero		1


	//   ....[73]....
        /*0bd0*/ 	.word	0x000141b0
        /*0bd4*/ 	.word	0x00000006
        /*0bd8*/ 	.word	0x00028c60
        /*0bdc*/ 	.short	0x010a
        /*0bde*/ 	.byte	0x3f
	.zero		1


	//   ....[74]....
        /*0be0*/ 	.word	0x00015350
        /*0be4*/ 	.word	0x00000007
        /*0be8*/ 	.word	0x00028c20
        /*0bec*/ 	.short	0x010a
        /*0bee*/ 	.byte	0x3f
	.zero		1


	//   ....[75]....
        /*0bf0*/ 	.word	0x000154f0
        /*0bf4*/ 	.word	0x00000005
        /*0bf8*/ 	.word	0x00028c40
        /*0bfc*/ 	.short	0x010a
        /*0bfe*/ 	.byte	0x3f
	.zero		1


	//   ....[76]....
        /*0c00*/ 	.word	0x00015540
        /*0c04*/ 	.word	0x00000003
        /*0c08*/ 	.word	0x00028c40
        /*0c0c*/ 	.short	0x010a
        /*0c0e*/ 	.byte	0x3f
	.zero		1


	//   ....[77]....
        /*0c10*/ 	.word	0x00015590
        /*0c14*/ 	.word	0x00000005
        /*0c18*/ 	.word	0x00028c60
        /*0c1c*/ 	.short	0x010a
        /*0c1e*/ 	.byte	0x3f
	.zero		1


	//----- nvinfo : EIATTR_NUM_MBARRIERS
	.align		4
.L_652:
        /*0c20*/ 	.byte	0x03, 0x38
        /*0c22*/ 	.short	0x0016


	//----- nvinfo : EIATTR_EXIT_INSTR_OFFSETS
	.align		4
        /*0c24*/ 	.byte	0x04, 0x1c
        /*0c26*/ 	.short	(.L_654 - .L_653)


	//   ....[0]....
.L_653:
        /*0c28*/ 	.word	0x00000970


	//   ....[1]....
        /*0c2c*/ 	.word	0x0000cb80


	//   ....[2]....
        /*0c30*/ 	.word	0x000125a0


	//----- nvinfo : EIATTR_MAX_THREADS
	.align		4
.L_654:
        /*0c34*/ 	.byte	0x04, 0x05
        /*0c36*/ 	.short	(.L_656 - .L_655)
.L_655:
        /*0c38*/ 	.word	0x00000180
        /*0c3c*/ 	.word	0x00000001
        /*0c40*/ 	.word	0x00000001


	//----- nvinfo : EIATTR_CRS_STACK_SIZE
	.align		4
.L_656:
        /*0c44*/ 	.byte	0x04, 0x1e
        /*0c46*/ 	.short	(.L_658 - .L_657)
.L_657:
        /*0c48*/ 	.word	0x00000000


	//----- nvinfo : EIATTR_CBANK_PARAM_SIZE
	.align		4
.L_658:
        /*0c4c*/ 	.byte	0x03, 0x19
        /*0c4e*/ 	.short	0x0af0


	//----- nvinfo : EIATTR_PARAM_CBANK
	.align		4
        /*0c50*/ 	.byte	0x04, 0x0a
        /*0c52*/ 	.short	(.L_660 - .L_659)
	.align		4
.L_659:
        /*0c54*/ 	.word	index@(.nv.constant0._ZN7cutlass13device_kernelIN5flash11enable_sm90INS1_16FlashAttnFwdSm90INS1_25CollectiveMainloopFwdSm90ILi2EN4cute5tupleIJNS5_1CILi1EEES8_S8_EEENS6_IJNS7_ILi64EEESA_SA_EEELi512ENS_10bfloat16_tEfNS_4arch4Sm90ELb0ELb0ELb1ELb1ELb1ELb0ELb0ELb0ELb0ELb1ELb1ELb0EEENS1_21CollectiveEpilogueFwdINS6_IJSA_NS7_ILi512EEESA_EEES9_SC_SE_Li256ELb1ELb1ELb1ELb0EEENS1_36VarlenDynamicPersistentTileSchedulerILi64ELi64ELi256ELi128ELb1ELb1ELb1ELb0ELb1ELb1EEEEEEEEEvNT_6ParamsE)
        /*0c58*/ 	.short	0x0210
        /*0c5a*/ 	.short	0x0af0


	//----- nvinfo : EIATTR_SW_WAR
	.align		4
.L_660:
        /*0c5c*/ 	.byte	0x04, 0x36
        /*0c5e*/ 	.short	(.L_662 - .L_661)
.L_661:
        /*0c60*/ 	.word	0x00000008
.L_662:


//--------------------- .nv.info._ZN7cutlass13device_kernelIN5flash11enable_sm90INS1_16FlashAttnFwdSm90INS1_25CollectiveMainloopFwdSm90ILi2EN4cute5tupleIJNS5_1CILi1EEES8_S8_EEENS6_IJNS7_ILi64EEESA_SA_EEELi512ENS_10bfloat16_tEfNS_4arch4Sm90ELb0ELb0ELb1ELb1ELb1ELb1ELb0ELb0ELb0ELb1ELb1ELb0EEENS1_21CollectiveEpilogueFwdINS6_IJSA_NS7_ILi512EEESA_EEES9_SC_SE_Li256ELb1ELb1ELb1ELb0EEENS1_36VarlenDynamicPersistentTileSchedulerILi64ELi64ELi256ELi128ELb1ELb1ELb1ELb0ELb1ELb1EEEEEEEEEvNT_6ParamsE --------------------------
	.section	.nv.info._ZN7cutlass13device_kernelIN5flash11enable_sm90INS1_16FlashAttnFwdSm90INS1_25CollectiveMainloopFwdSm90ILi2EN4cute5tupleIJNS5_1CILi1EEES8_S8_EEENS6_IJNS7_ILi64EEESA_SA_EEELi512ENS_10bfloat16_tEfNS_4arch4Sm90ELb0ELb0ELb1ELb1ELb1ELb1ELb0ELb0ELb0ELb1ELb1ELb0EEENS1_21CollectiveEpilogueFwdINS6_IJSA_NS7_ILi512EEESA_EEES9_SC_SE_Li256ELb1ELb1ELb1ELb0EEENS1_36VarlenDynamicPersistentTileSchedulerILi64ELi64ELi256ELi128ELb1ELb1ELb1ELb0ELb1ELb1EEEEEEEEEvNT_6ParamsE,"",@"SHT_CUDA_INFO"
	.sectionflags	@""
	.align	4


	//----- nvinfo : EIATTR_CUDA_API_VERSION
	.align		4
        /*0000*/ 	.byte	0x04, 0x37
        /*0002*/ 	.short	(.L_664 - .L_663)
.L_663:
        /*0004*/ 	.word	0x00000082


	//----- nvinfo : EIATTR_KPARAM_INFO
	.align		4
.L_664:
        /*0008*/ 	.byte	0x04, 0x17
        /*000a*/ 	.short	(.L_666 - .L_665)
.L_665:
        /*000c*/ 	.word	0x00000000
        /*0010*/ 	.short	0x0000
        /*0012*/ 	.short	0x0070
        /*0014*/ 	.byte	0x00, 0xf0, 0x01, 0x2a


	//----- nvinfo : EIATTR_SPARSE_MMA_MASK
	.align		4
.L_666:
        /*0018*/ 	.byte	0x03, 0x50
        /*001a*/ 	.short	0x0000


	//----- nvinfo : EIATTR_MAXREG_COUNT
	.align		4
        /*001c*/ 	.byte	0x03, 0x1b
        /*001e*/ 	.short	0x00a8


	//----- nvinfo : EIATTR_NUM_BARRIERS
	.align		4
        /*0020*/ 	.byte	0x02, 0x4c
        /*0022*/ 	.byte	0x10
	.zero		1


	//----- nvinfo : EIATTR_EXTERNS
	.align		4
        /*0024*/ 	.byte	0x04, 0x0f
        /*0026*/ 	.short	(.L_668 - .L_667)


	//   ....[0]....
	.align		4
.L_667:
        /*0028*/ 	.word	index@(__assertfail)


	//----- nvinfo : EIATTR_ANNOTATIONS
	.align		4
.L_668:
        /*002c*/ 	.byte	0x04, 0x55
        /*002e*/ 	.short	(.L_670 - .L_669)


	//   ....[0]....
.L_669:
        /* <DEDUP_REMOVED lines=52> */


	//----- nvinfo : EIATTR_MERCURY_ISA_VERSION
	.align		4
.L_670:
        /*0358*/ 	.byte	0x03, 0x5f
        /*035a*/ 	.short	0x0101


	//----- nvinfo : EIATTR_UNUSED_LOAD_BYTE_OFFSET
	.align		4
        /*035c*/ 	.byte	0x04, 0x44
        /*035e*/ 	.short	(.L_672 - .L_671)


	//   ....[0]....
.L_671:
        /*0360*/ 	.word	0x00000a20
        /*0364*/ 	.word	0x0000fff0


	//   ....[1]....
        /*0368*/ 	.word	0x0000e2c0
        /*036c*/ 	.word	0x0000fff0


	//----- nvinfo : EIATTR_INT_WARP_WIDE_INSTR_OFFSETS
	.align		4
.L_672:
        /*0370*/ 	.byte	0x04, 0x31
        /*0372*/ 	.short	(.L_674 - .L_673)


	//   ....[0]....
.L_673:
        /*0374*/ 	.word	0x00000130


	//   ....[1]....
        /*0378*/ 	.word	0x00000170


	//   ....[2]....
        /*037c*/ 	.word	0x000001e0


	//   ....[3]....
        /*0380*/ 	.word	0x00016610


	//   ....[4]....
        /*0384*/ 	.word	0x000166a0


	//   ....[5]....
        /*0388*/ 	.word	0x00019bc0


	//   ....[6]....
        /*038c*/ 	.word	0x00019c50


	//----- nvinfo : EIATTR_COOP_GROUP_MASK_REGIDS
	.align		4
.L_674:
        /*0390*/ 	.byte	0x04, 0x29
        /*0392*/ 	.short	(.L_676 - .L_675)


	//   ....[0]....
.L_675:
        /*0394*/ 	.word	0xffffffff


	//   ....[1]....
        /*0398*/ 	.word	0xffffffff


	//   ....[2]....
        /*039c*/ 	.word	0xffffffff


	//   ....[3]....
        /*03a0*/ 	.word	0xffffffff


	//   ....[4]....
        /*03a4*/ 	.word	0xffffffff


	//   ....[5]....
        /*03a8*/ 	.word	0xffffffff


	//   ....[6]....
        /*03ac*/ 	.word	0xffffffff


	//   ....[7]....
        /*03b0*/ 	.word	0xffffffff


	//   ....[8]....
        /*03b4*/ 	.word	0xffffffff


	//   ....[9]....
        /*03b8*/ 	.word	0xffffffff


	//   ....[10]....
        /*03bc*/ 	.word	0xffffffff


	//   ....[11]....
        /*03c0*/ 	.word	0xffffffff


	//   ....[12]....
        /*03c4*/ 	.word	0xffffffff


	//   ....[13]....
        /*03c8*/ 	.word	0xffffffff


	//   ....[14]....
        /*03cc*/ 	.word	0xffffffff


	//   ....[15]....
        /*03d0*/ 	.word	0xffffffff


	//   ....[16]....
        /*03d4*/ 	.word	0xffffffff


	//   ....[17]....
        /*03d8*/ 	.word	0xffffffff


	//   ....[18]....
        /*03dc*/ 	.word	0xffffffff


	//   ....[19]....
        /*03e0*/ 	.word	0xffffffff


	//   ....[20]....
        /*03e4*/ 	.word	0xffffffff


	//   ....[21]....
        /*03e8*/ 	.word	0xffffffff


	//   ....[22]....
        /*03ec*/ 	.word	0xffffffff


	//   ....[23]....
        /*03f0*/ 	.word	0xffffffff


	//   ....[24]....
        /*03f4*/ 	.word	0xffffffff


	//   ....[25]....
        /*03f8*/ 	.word	0xffffffff


	//   ....[26]....
        /*03fc*/ 	.word	0xffffffff


	//   ....[27]....
        /*0400*/ 	.word	0xffffffff


	//   ....[28]....
        /*0404*/ 	.word	0xffffffff


	//   ....[29]....
        /*0408*/ 	.word	0xffffffff


	//   ....[30]....
        /*040c*/ 	.word	0xffffffff


	//   ....[31]....
        /*0410*/ 	.word	0xffffffff


	//   ....[32]....
        /*0414*/ 	.word	0xffffffff


	//   ....[33]....
        /*0418*/ 	.word	0xffffffff


	//   ....[34]....
        /*041c*/ 	.word	0xffffffff


	//   ....[35]....
        /*0420*/ 	.word	0xffffffff


	//   ....[36]....
        /*0424*/ 	.word	0xffffffff


	//   ....[37]....
        /*0428*/ 	.word	0xffffffff


	//   ....[38]....
        /*042c*/ 	.word	0xffffffff


	//   ....[39]....
        /*0430*/ 	.word	0xffffffff


	//   ....[40]....
        /*0434*/ 	.word	0xffffffff


	//   ....[41]....
        /*0438*/ 	.word	0xffffffff


	//   ....[42]....
        /*043c*/ 	.word	0xffffffff


	//   ....[43]....
        /*0440*/ 	.word	0xffffffff


	//   ....[44]....
        /*0444*/ 	.word	0xffffffff


	//   ....[45]....
        /*0448*/ 	.word	0xffffffff


	//   ....[46]....
        /*044c*/ 	.word	0xffffffff


	//   ....[47]....
        /*0450*/ 	.word	0xffffffff


	//   ....[48]....
        /*0454*/ 	.word	0xffffffff


	//   ....[49]....
        /*0458*/ 	.word	0xffffffff


	//   ....[50]....
        /*045c*/ 	.word	0xffffffff


	//   ....[51]....
        /*0460*/ 	.word	0xffffffff


	//   ....[52]....
        /*0464*/ 	.word	0xffffffff


	//   ....[53]....
        /*0468*/ 	.word	0xffffffff


	//   ....[54]....
        /*046c*/ 	.word	0xffffffff


	//   ....[55]....
        /*0470*/ 	.word	0xffffffff


	//   ....[56]....
        /*0474*/ 	.word	0xffffffff


	//   ....[57]....
        /*0478*/ 	.word	0xffffffff


	//   ....[58]....
        /*047c*/ 	.word	0xffffffff


	//   ....[59]....
        /*0480*/ 	.word	0xffffffff


	//   ....[60]....
        /*0484*/ 	.word	0xffffffff


	//   ....[61]....
        /*0488*/ 	.word	0xffffffff


	//   ....[62]....
        /*048c*/ 	.word	0xffffffff


	//   ....[63]....
        /*0490*/ 	.word	0xffffffff


	//   ....[64]....
        /*0494*/ 	.word	0xffffffff


	//   ....[65]....
        /*0498*/ 	.word	0xffffffff


	//   ....[66]....
        /*049c*/ 	.word	0xffffffff


	//   ....[67]....
        /*04a0*/ 	.word	0xffffffff


	//   ....[68]....
        /*04a4*/ 	.word	0xffffffff


	//   ....[69]....
        /*04a8*/ 	.word	0xffffffff


	//   ....[70]....
        /*04ac*/ 	.word	0xffffffff


	//   ....[71]....
        /*04b0*/ 	.word	0xffffffff


	//   ....[72]....
        /*04b4*/ 	.word	0xffffffff


	//   ....[73]....
        /*04b8*/ 	.word	0xffffffff


	//   ....[74]....
        /*04bc*/ 	.word	0xffffffff


	//   ....[75]....
        /*04c0*/ 	.word	0xffffffff


	//   ....[76]....
        /*04c4*/ 	.word	0xffffffff


	//   ....[77]....
        /*04c8*/ 	.word	0xffffffff


	//   ....[78]....
        /*04cc*/ 	.word	0xffffffff


	//   ....[79]....
        /*04d0*/ 	.word	0xffffffff


	//   ....[80]....
        /*04d4*/ 	.word	0xffffffff


	//   ....[81]....
        /*04d8*/ 	.word	0xffffffff


	//   ....[82]....
        /*04dc*/ 	.word	0xffffffff


	//   ....[83]....
        /*04e0*/ 	.word	0xffffffff


	//   ....[84]....
        /*04e4*/ 	.word	0xffffffff


	//   ....[85]....
        /*04e8*/ 	.word	0xffffffff


	//   ....[86]....
        /*04ec*/ 	.word	0xffffffff


	//   ....[87]....
        /*04f0*/ 	.word	0xffffffff


	//   ....[88]....
        /*04f4*/ 	.word	0xffffffff


	//   ....[89]....
        /*04f8*/ 	.word	0xffffffff


	//   ....[90]....
        /*04fc*/ 	.word	0xffffffff


	//   ....[91]....
        /*0500*/ 	.word	0xffffffff


	//   ....[92]....
        /*0504*/ 	.word	0xffffffff


	//   ....[93]....
        /*0508*/ 	.word	0xffffffff


	//   ....[94]....
        /*050c*/ 	.word	0xffffffff


	//   ....[95]....
        /*0510*/ 	.word	0xffffffff


	//   ....[96]....
        /*0514*/ 	.word	0xffffffff


	//   ....[97]....
        /*0518*/ 	.word	0xffffffff


	//   ....[98]....
        /*051c*/ 	.word	0xffffffff


	//   ....[99]....
        /*0520*/ 	.word	0xffffffff


	//   ....[100]....
        /*0524*/ 	.word	0xffffffff


	//   ....[101]....
        /*0528*/ 	.word	0xffffffff


	//   ....[102]....
        /*052c*/ 	.word	0xffffffff


	//   ....[103]....
        /*0530*/ 	.word	0xffffffff


	//   ....[104]....
        /*0534*/ 	.word	0xffffffff


	//   ....[105]....
        /*0538*/ 	.word	0xffffffff


	//   ....[106]....
        /*053c*/ 	.word	0xffffffff


	//   ....[107]....
        /*0540*/ 	.word	0xffffffff


	//   ....[108]....
        /*0544*/ 	.word	0xffffffff


	//   ....[109]....
        /*0548*/ 	.word	0xffffffff


	//   ....[110]....
        /*054c*/ 	.word	0xffffffff


	//   ....[111]....
        /*0550*/ 	.word	0xffffffff


	//   ....[112]....
        /*0554*/ 	.word	0xffffffff


	//   ....[113]....
        /*0558*/ 	.word	0xffffffff


	//   ....[114]....
        /*055c*/ 	.word	0xffffffff


	//   ....[115]....
        /*0560*/ 	.word	0xffffffff


	//   ....[116]....
        /*0564*/ 	.word	0xffffffff


	//   ....[117]....
        /*0568*/ 	.word	0xffffffff


	//   ....[118]....
        /*056c*/ 	.word	0xffffffff


	//   ....[119]....
        /*0570*/ 	.word	0xffffffff


	//   ....[120]....
        /*0574*/ 	.word	0xffffffff


	//   ....[121]....
        /*0578*/ 	.word	0xffffffff


	//   ....[122]....
        /*057c*/ 	.word	0xffffffff


	//   ....[123]....
        /*0580*/ 	.word	0xffffffff


	//   ....[124]....
        /*0584*/ 	.word	0xffffffff


	//   ....[125]....
        /*0588*/ 	.word	0xffffffff


	//   ....[126]....
        /*058c*/ 	.word	0xffffffff


	//   ....[127]....
        /*0590*/ 	.word	0xffffffff


	//   ....[128]....
        /*0594*/ 	.word	0xffffffff


	//   ....[129]....
        /*0598*/ 	.word	0xffffffff


	//   ....[130]....
        /*059c*/ 	.word	0xffffffff


	//   ....[131]....
        /*05a0*/ 	.word	0xffffffff


	//   ....[132]....
        /*05a4*/ 	.word	0xffffffff


	//   ....[133]....
        /*05a8*/ 	.word	0x0500000f


	//   ....[134]....
        /*05ac*/ 	.word	0x0500000f


	//   ....[135]....
        /*05b0*/ 	.word	0x0500000f


	//   ....[136]....
        /*05b4*/ 	.word	0x0500000f


	//   ....[137]....
        /*05b8*/ 	.word	0x0500000f


	//   ....[138]....
        /*05bc*/ 	.word	0x0500000f


	//   ....[139]....
        /*05c0*/ 	.word	0x0500000f


	//   ....[140]....
        /*05c4*/ 	.word	0x0500000f


	//   ....[141]....
        /*05c8*/ 	.word	0x0500000f


	//   ....[142]....
        /*05cc*/ 	.word	0x0500000f


	//   ....[143]....
        /*05d0*/ 	.word	0x0500000f


	//   ....[144]....
        /*05d4*/ 	.word	0x0500000f


	//   ....[145]....
        /*05d8*/ 	.word	0x0500000f


	//   ....[146]....
        /*05dc*/ 	.word	0x0500000f


	//   ....[147]....
        /*05e0*/ 	.word	0x0500000f


	//   ....[148]....
        /*05e4*/ 	.word	0x0500000f


	//   ....[149]....
        /*05e8*/ 	.word	0x0500000f


	//   ....[150]....
        /*05ec*/ 	.word	0x0500000f


	//   ....[151]....
        /*05f0*/ 	.word	0x0500000f


	//   ....[152]....
        /*05f4*/ 	.word	0x0500000f


	//   ....[153]....
        /*05f8*/ 	.word	0x0500000f


	//   ....[154]....
        /*05fc*/ 	.word	0x0500000f


	//   ....[155]....
        /*0600*/ 	.word	0x0500000f


	//   ....[156]....
        /*0604*/ 	.word	0x0500000f


	//   ....[157]....
        /*0608*/ 	.word	0x0500000f


	//   ....[158]....
        /*060c*/ 	.word	0x0500000f


	//   ....[159]....
        /*0610*/ 	.word	0x0500000f


	//   ....[160]....
        /*0614*/ 	.word	0x0500000f


	//   ....[161]....
        /*0618*/ 	.word	0x0500000f


	//   ....[162]....
        /*061c*/ 	.word	0x0500000f


	//   ....[163]....
        /*0620*/ 	.word	0x0500000f


	//   ....[164]....
        /*0624*/ 	.word	0x0500000f


	//   ....[165]....
        /*0628*/ 	.word	0x0500000f


	//   ....[166]....
        /*062c*/ 	.word	0x0500000f


	//   ....[167]....
        /*0630*/ 	.word	0x0500000f


	//   ....[168]....
        /*0634*/ 	.word	0x0500000f


	//   ....[169]....
        /*0638*/ 	.word	0x0500000f


	//   ....[170]....
        /*063c*/ 	.word	0x0500000f


	//   ....[171]....
        /*0640*/ 	.word	0x0500000f


	//   ....[172]....
        /*0644*/ 	.word	0x0500000f


	//   ....[173]....
        /*0648*/ 	.word	0x0500000f


	//   ....[174]....
        /*064c*/ 	.word	0x0500000f


	//   ....[175]....
        /*0650*/ 	.word	0x0500000f


	//   ....[176]....
        /*0654*/ 	.word	0x0500000f


	//   ....[177]....
        /*0658*/ 	.word	0x0500000f


	//   ....[178]....
        /*065c*/ 	.word	0x0500000f


	//   ....[179]....
        /*0660*/ 	.word	0x0500000f


	//   ....[180]....
        /*0664*/ 	.word	0x0500000f


	//   ....[181]....
        /*0668*/ 	.word	0x0500000f


	//   ....[182]....
        /*066c*/ 	.word	0x0500000f


	//   ....[183]....
        /*0670*/ 	.word	0x0500000f


	//   ....[184]....
        /*0674*/ 	.word	0x0500000f


	//   ....[185]....
        /*0678*/ 	.word	0x0500000f


	//   ....[186]....
        /*067c*/ 	.word	0x0500000f


	//   ....[187]....
        /*0680*/ 	.word	0x0500000f


	//   ....[188]....
        /*0684*/ 	.word	0x0500000f


	//   ....[189]....
        /*0688*/ 	.word	0x0500000f


	//   ....[190]....
        /*068c*/ 	.word	0x0500000f


	//   ....[191]....
        /*0690*/ 	.word	0x0500000f


	//   ....[192]....
        /*0694*/ 	.word	0x0500000f


	//   ....[193]....
        /*0698*/ 	.word	0x0500000f


	//   ....[194]....
        /*069c*/ 	.word	0x0500000f


	//   ....[195]....
        /*06a0*/ 	.word	0x0500000f


	//   ....[196]....
        /*06a4*/ 	.word	0x0500000f


	//   ....[197]....
        /*06a8*/ 	.word	0x0500000f


	//   ....[198]....
        /*06ac*/ 	.word	0x0500000f


	//   ....[199]....
        /*06b0*/ 	.word	0x0500000f


	//   ....[200]....
        /*06b4*/ 	.word	0x0500000f


	//   ....[201]....
        /*06b8*/ 	.word	0x0500000f


	//   ....[202]....
        /*06bc*/ 	.word	0x0500000f


	//   ....[203]....
        /*06c0*/ 	.word	0x0500000f


	//   ....[204]....
        /*06c4*/ 	.word	0x0500000f


	//   ....[205]....
        /*06c8*/ 	.word	0x0500000f


	//   ....[206]....
        /*06cc*/ 	.word	0x0500000f


	//   ....[207]....
        /*06d0*/ 	.word	0x0500000f


	//----- nvinfo : EIATTR_COOP_GROUP_INSTR_OFFSETS
	.align		4
.L_676:
        /*06d4*/ 	.byte	0x04, 0x28
        /*06d6*/ 	.short	(.L_678 - .L_677)


	//   ....[0]....
.L_677:
        /*06d8*/ 	.word	0x00000060


	//   ....[1]....
        /*06dc*/ 	.word	0x00000140


	//   ....[2]....
        /*06e0*/ 	.word	0x00000190


	//   ....[3]....
        /*06e4*/ 	.word	0x00000380


	//   ....[4]....
        /*06e8*/ 	.word	0x000004e0


	//   ....[5]....
        /*06ec*/ 	.word	0x00000600


	//   ....[6]....
        /*06f0*/ 	.word	0x00000760


	//   ....[7]....
        /*06f4*/ 	.word	0x000030d0


	//   ....[8]....
        /*06f8*/ 	.word	0x000030e0


	//   ....[9]....
        /*06fc*/ 	.word	0x00003ba0


	//   ....[10]....
        /*0700*/ 	.word	0x00003bb0


	//   ....[11]....
        /*0704*/ 	.word	0x000045b0


	//   ....[12]....
        /*0708*/ 	.word	0x000045c0


	//   ....[13]....
        /*070c*/ 	.word	0x00004980


	//   ....[14]....
        /*0710*/ 	.word	0x00004990


	//   ....[15]....
        /*0714*/ 	.word	0x000058c0


	//   ....[16]....
        /*0718*/ 	.word	0x000079d0


	//   ....[17]....
        /*071c*/ 	.word	0x00007f90


	//   ....[18]....
        /*0720*/ 	.word	0x00007fa0


	//   ....[19]....
        /*0724*/ 	.word	0x00007fb0


	//   ....[20]....
        /*0728*/ 	.word	0x00007fc0


	//   ....[21]....
        /*072c*/ 	.word	0x00008fb0


	//   ....[22]....
        /*0730*/ 	.word	0x00008fc0


	//   ....[23]....
        /*0734*/ 	.word	0x00008fd0


	//   ....[24]....
        /*0738*/ 	.word	0x00008fe0


	//   ....[25]....
        /*073c*/ 	.word	0x0000abc0


	//   ....[26]....
        /*0740*/ 	.word	0x0000ac70


	//   ....[27]....
        /*0744*/ 	.word	0x0000ae60


	//   ....[28]....
        /*0748*/ 	.word	0x0000aed0


	//   ....[29]....
        /*074c*/ 	.word	0x0000b870


	//   ....[30]....
        /*0750*/ 	.word	0x0000c170


	//   ....[31]....
        /*0754*/ 	.word	0x0000c1d0


	//   ....[32]....
        /*0758*/ 	.word	0x0000c5b0


	//   ....[33]....
        /*075c*/ 	.word	0x0000c780


	//   ....[34]....
        /*0760*/ 	.word	0x0000d700


	//   ....[35]....
        /*0764*/ 	.word	0x0000d7f0


	//   ....[36]....
        /*0768*/ 	.word	0x0000d810


	//   ....[37]....
        /*076c*/ 	.word	0x0000d980


	//   ....[38]....
        /*0770*/ 	.word	0x0000db50


	//   ....[39]....
        /*0774*/ 	.word	0x0000f000


	//   ....[40]....
        /*0778*/ 	.word	0x0000f3d0


	//   ....[41]....
        /*077c*/ 	.word	0x0000f3e0


	//   ....[42]....
        /*0780*/ 	.word	0x0000f3f0


	//   ....[43]....
        /*0784*/ 	.word	0x0000f400


	//   ....[44]....
        /*0788*/ 	.word	0x00010130


	//   ....[45]....
        /*078c*/ 	.word	0x00010150


	//   ....[46]....
        /*0790*/ 	.word	0x000103f0


	//   ....[47]....
        /*0794*/ 	.word	0x00010410


	//   ....[48]....
        /*0798*/ 	.word	0x00010cc0


	//   ....[49]....
        /*079c*/ 	.word	0x00010d00


	//   ....[50]....
        /*07a0*/ 	.word	0x000117c0


	//   ....[51]....
        /*07a4*/ 	.word	0x000117e0


	//   ....[52]....
        /*07a8*/ 	.word	0x00012e40


	//   ....[53]....
        /*07ac*/ 	.word	0x00012e70


	//   ....[54]....
        /*07b0*/ 	.word	0x000130b0


	//   ....[55]....
        /*07b4*/ 	.word	0x000130d0


	//   ....[56]....
        /*07b8*/ 	.word	0x00013380


	//   ....[57]....
        /*07bc*/ 	.word	0x00013570


	//   ....[58]....
        /*07c0*/ 	.word	0x000135a0


	//   ....[59]....
        /*07c4*/ 	.word	0x000135d0


	//   ....[60]....
        /*07c8*/ 	.word	0x00013600


	//   ....[61]....
        /*07cc*/ 	.word	0x00013630


	//   ....[62]....
        /*07d0*/ 	.word	0x00013660


	//   ....[63]....
        /*07d4*/ 	.word	0x000137f0


	//   ....[64]....
        /*07d8*/ 	.word	0x00013820


	//   ....[65]....
        /*07dc*/ 	.word	0x00013850


	//   ....[66]....
        /*07e0*/ 	.word	0x00013880


	//   ....[67]....
        /*07e4*/ 	.word	0x000138b0


	//   ....[68]....
        /*07e8*/ 	.word	0x000138e0


	//   ....[69]....
        /*07ec*/ 	.word	0x00013970


	//   ....[70]....
        /*07f0*/ 	.word	0x000139a0


	//   ....[71]....
        /*07f4*/ 	.word	0x000139b0


	//   ....[72]....
        /*07f8*/ 	.word	0x00013a40


	//   ....[73]....
        /*07fc*/ 	.word	0x00014a10


	//   ....[74]....
        /*0800*/ 	.word	0x00017420


	//   ....[75]....
        /*0804*/ 	.word	0x00017440


	//   ....[76]....
        /*0808*/ 	.word	0x000174d0


	//   ....[77]....
        /*080c*/ 	.word	0x000174f0


	//   ....[78]....
        /*0810*/ 	.word	0x00017570


	//   ....[79]....
        /*0814*/ 	.word	0x00017590


	//   ....[80]....
        /*0818*/ 	.word	0x000175a0


	//   ....[81]....
        /*081c*/ 	.word	0x000175b0


	//   ....[82]....
        /*0820*/ 	.word	0x00017db0


	//   ....[83]....
        /*0824*/ 	.word	0x00017de0


	//   ....[84]....
        /*0828*/ 	.word	0x00017e80


	//   ....[85]....
        /*082c*/ 	.word	0x00017ea0


	//   ....[86]....
        /*0830*/ 	.word	0x00017f20


	//   ....[87]....
        /*0834*/ 	.word	0x00017f40


	//   ....[88]....
        /*0838*/ 	.word	0x00017f50


	//   ....[89]....
        /*083c*/ 	.word	0x00017fc0


	//   ....[90]....
        /*0840*/ 	.word	0x000183e0


	//   ....[91]....
        /*0844*/ 	.word	0x000184a0


	//   ....[92]....
        /*0848*/ 	.word	0x000185f0


	//   ....[93]....
        /*084c*/ 	.word	0x00018630


	//   ....[94]....
        /*0850*/ 	.word	0x00018640


	//   ....[95]....
        /*0854*/ 	.word	0x00018650


	//   ....[96]....
        /*0858*/ 	.word	0x000187a0


	//   ....[97]....
        /*085c*/ 	.word	0x000188f0


	//   ....[98]....
        /*0860*/ 	.word	0x000190f0


	//   ....[99]....
        /*0864*/ 	.word	0x00019110


	//   ....[100]....
        /*0868*/ 	.word	0x00019160


	//   ....[101]....
        /*086c*/ 	.word	0x00019170


	//   ....[102]....
        /*0870*/ 	.word	0x000191b0


	//   ....[103]....
        /*0874*/ 	.word	0x000191c0


	//   ....[104]....
        /*0878*/ 	.word	0x000191d0


	//   ....[105]....
        /*087c*/ 	.word	0x00019210


	//   ....[106]....
        /*0880*/ 	.word	0x00019510


	//   ....[107]....
        /*0884*/ 	.word	0x00019550


	//   ....[108]....
        /*0888*/ 	.word	0x00019570


	//   ....[109]....
        /*088c*/ 	.word	0x00019590


	//   ....[110]....
        /*0890*/ 	.word	0x000195c0


	//   ....[111]....
        /*0894*/ 	.word	0x000195e0


	//   ....[112]....
        /*0898*/ 	.word	0x000196e0


	//   ....[113]....
        /*089c*/ 	.word	0x00019830


	//   ....[114]....
        /*08a0*/ 	.word	0x00019e70


	//   ....[115]....
        /*08a4*/ 	.word	0x00019ea0


	//   ....[116]....
        /*08a8*/ 	.word	0x00019f00


	//   ....[117]....
        /*08ac*/ 	.word	0x00019f30


	//   ....[118]....
        /*08b0*/ 	.word	0x00019f60


	//   ....[119]....
        /*08b4*/ 	.word	0x00019f90


	//   ....[120]....
        /*08b8*/ 	.word	0x00019fc0


	//   ....[121]....
        /*08bc*/ 	.word	0x00019ff0


	//   ....[122]....
        /*08c0*/ 	.word	0x0001a190


	//   ....[123]....
        /*08c4*/ 	.word	0x0001a1c0


	//   ....[124]....
        /*08c8*/ 	.word	0x0001a1f0


	//   ....[125]....
        /*08cc*/ 	.word	0x0001a220


	//   ....[126]....
        /*08d0*/ 	.word	0x0001a250


	//   ....[127]....
        /*08d4*/ 	.word	0x0001a280


	//   ....[128]....
        /*08d8*/ 	.word	0x0001a340


	//   ....[129]....
        /*08dc*/ 	.word	0x0001a360


	//   ....[130]....
        /*08e0*/ 	.word	0x0001a370


	//   ....[131]....
        /*08e4*/ 	.word	0x0001a3d0


	//   ....[132]....
        /*08e8*/ 	.word	0x0001a9f0


	//   ....[133]....
        /*08ec*/ 	.word	0x0001ad00


	//   ....[134]....
        /*08f0*/ 	.word	0x0001ad90


	//   ....[135]....
        /*08f4*/ 	.word	0x0001ae60


	//   ....[136]....
        /*08f8*/ 	.word	0x0001aef0


	//   ....[137]....
        /*08fc*/ 	.word	0x0001afd0


	//   ....[138]....
        /*0900*/ 	.word	0x0001b060


	//   ....[139]....
        /*0904*/ 	.word	0x0001b1e0


	//   ....[140]....
        /*0908*/ 	.word	0x0001b270


	//   ....[141]....
        /*090c*/ 	.word	0x0001b2c0


	//   ....[142]....
        /*0910*/ 	.word	0x0001b310


	//   ....[143]....
        /*0914*/ 	.word	0x0001b400


	//   ....[144]....
        /*0918*/ 	.word	0x0001b490


	//   ....[145]....
        /*091c*/ 	.word	0x0001b4e0


	//   ....[146]....
        /*0920*/ 	.word	0x0001b530


	//   ....[147]....
        /*0924*/ 	.word	0x0001b780


	//   ....[148]....
        /*0928*/ 	.word	0x0001ba60


	//   ....[149]....
        /*092c*/ 	.word	0x0001bb50


	//   ....[150]....
        /*0930*/ 	.word	0x0001bbf0


	//   ....[151]....
        /*0934*/ 	.word	0x0001bc50


	//   ....[152]....
        /*0938*/ 	.word	0x0001bd40


	//   ....[153]....
        /*093c*/ 	.word	0x0001bdb0


	//   ....[154]....
        /*0940*/ 	.word	0x0001bea0


	//   ....[155]....
        /*0944*/ 	.word	0x0001bf10


	//   ....[156]....
        /*0948*/ 	.word	0x0001bfb0


	//   ....[157]....
        /*094c*/ 	.word	0x0001c0a0


	//   ....[158]....
        /*0950*/ 	.word	0x0001c110


	//   ....[159]....
        /*0954*/ 	.word	0x0001c170


	//   ....[160]....
        /*0958*/ 	.word	0x0001c260


	//   ....[161]....
        /*095c*/ 	.word	0x0001c2c0


	//   ....[162]....
        /*0960*/ 	.word	0x0001c3c0


	//   ....[163]....
        /*0964*/ 	.word	0x0001c420


	//   ....[164]....
        /*0968*/ 	.word	0x0001c500


	//   ....[165]....
        /*096c*/ 	.word	0x0001c640


	//   ....[166]....
        /*0970*/ 	.word	0x0001c740


	//   ....[167]....
        /*0974*/ 	.word	0x0001c9c0


	//   ....[168]....
        /*0978*/ 	.word	0x0001ca10


	//   ....[169]....
        /*097c*/ 	.word	0x0001cbe0


	//   ....[170]....
        /*0980*/ 	.word	0x0001cc30


	//   ....[171]....
        /*0984*/ 	.word	0x0001ce00


	//   ....[172]....
        /*0988*/ 	.word	0x0001ce50


	//   ....[173]....
        /*098c*/ 	.word	0x0001cf40


	//   ....[174]....
        /*0990*/ 	.word	0x0001cfe0


	//   ....[175]....
        /*0994*/ 	.word	0x0001d040


	//   ....[176]....
        /*0998*/ 	.word	0x0001d0f0


	//   ....[177]....
        /*099c*/ 	.word	0x0001d150


	//   ....[178]....
        /*09a0*/ 	.word	0x0001d200


	//   ....[179]....
        /*09a4*/ 	.word	0x0001d260


	//   ....[180]....
        /*09a8*/ 	.word	0x0001d310


	//   ....[181]....
        /*09ac*/ 	.word	0x0001d400


	//   ....[182]....
        /*09b0*/ 	.word	0x0001d4e0


	//   ....[183]....
        /*09b4*/ 	.word	0x0001d5f0


	//   ....[184]....
        /*09b8*/ 	.word	0x0001d6f0


	//   ....[185]....
        /*09bc*/ 	.word	0x0001d820


	//   ....[186]....
        /*09c0*/ 	.word	0x0001d900


	//   ....[187]....
        /*09c4*/ 	.word	0x0001da00


	//   ....[188]....
        /*09c8*/ 	.word	0x0001dae0


	//   ....[189]....
        /*09cc*/ 	.word	0x0001db70


	//   ....[190]....
        /*09d0*/ 	.word	0x0001dc10


	//   ....[191]....
        /*09d4*/ 	.word	0x0001dd90


	//   ....[192]....
        /*09d8*/ 	.word	0x0001de00


	//   ....[193]....
        /*09dc*/ 	.word	0x0001de70


	//   ....[194]....
        /*09e0*/ 	.word	0x0001dee0


	//   ....[195]....
        /*09e4*/ 	.word	0x0001df50


	//   ....[196]....
        /*09e8*/ 	.word	0x0001dfd0


	//   ....[197]....
        /*09ec*/ 	.word	0x0001e050


	//   ....[198]....
        /*09f0*/ 	.word	0x0001e0e0


	//   ....[199]....
        /*09f4*/ 	.word	0x0001e150


	//   ....[200]....
        /*09f8*/ 	.word	0x0001e1c0


	//   ....[201]....
        /*09fc*/ 	.word	0x0001e230


	//   ....[202]....
        /*0a00*/ 	.word	0x0001e2b0


	//   ....[203]....
        /*0a04*/ 	.word	0x0001e320


	//   ....[204]....
        /*0a08*/ 	.word	0x0001e3c0


	//   ....[205]....
        /*0a0c*/ 	.word	0x0001e410


	//   ....[206]....
        /*0a10*/ 	.word	0x0001e4a0


	//   ....[207]....
        /*0a14*/ 	.word	0x0001e5d0


	//----- nvinfo : EIATTR_REG_RECONFIG
	.align		4
.L_678:
        /*0a18*/ 	.byte	0x01, 0x54
	.zero		2


	//----- nvinfo : EIATTR_SYSCALL_OFFSETS
	.align		4
        /*0a1c*/ 	.byte	0x04, 0x46
        /*0a1e*/ 	.short	(.L_680 - .L_679)


	//   ....[0]....
.L_679:
        /*0a20*/ 	.word	0x00002350


	//   ....[1]....
        /*0a24*/ 	.word	0x000024a0


	//   ....[2]....
        /*0a28*/ 	.word	0x00007b70


	//   ....[3]....
        /*0a2c*/ 	.word	0x00007f00


	//   ....[4]....
        /*0a30*/ 	.word	0x00016800


	//   ....[5]....
        /*0a34*/ 	.word	0x00016950


	//   ....[6]....
        /*0a38*/ 	.word	0x00016a40


	//   ....[7]....
        /*0a3c*/ 	.word	0x00017a10


	//----- nvinfo : EIATTR_MBARRIER_INSTR_OFFSETS
	.align		4
.L_680:
        /*0a40*/ 	.byte	0x04, 0x39
        /*0a42*/ 	.short	(.L_682 - .L_681)


	//   ....[0]....
.L_681:
        /*0a44*/ 	.word	0x00000270
        /*0a48*/ 	.word	0x000000ff
        /*0a4c*/ 	.word	0x00028c00
        /*0a50*/ 	.short	0x0100
        /*0a52*/ 	.byte	0x08
	.zero		1


	//   ....[1]....
        /*0a54*/ 	.word	0x00000280
        /*0a58*/ 	.word	0x000000ff
        /*0a5c*/ 	.word	0x00028c20
        /*0a60*/ 	.short	0x0100
        /*0a62*/ 	.byte	0x08
	.zero		1


	//   ....[2]....
        /*0a64*/ 	.word	0x00000330
        /*0a68*/ 	.word	0x000000ff
        /*0a6c*/ 	.word	0x00028c30
        /*0a70*/ 	.short	0x0100
        /*0a72*/ 	.byte	0x06
	.zero		1


	//   ....[3]....
        /*0a74*/ 	.word	0x00000340
        /*0a78*/ 	.word	0x000000ff
        /*0a7c*/ 	.word	0x00028c40
        /*0a80*/ 	.short	0x0100
        /*0a82*/ 	.byte	0x06
	.zero		1


	//   ....[4]....
        /*0a84*/ 	.word	0x00000350
        /*0a88*/ 	.word	0x000000ff
        /*0a8c*/ 	.word	0x00028c38
        /*0a90*/ 	.short	0x0100
        /*0a92*/ 	.byte	0x06
	.zero		1


	//   ....[5]....
        /*0a94*/ 	.word	0x00000360
        /*0a98*/ 	.word	0x000000ff
        /*0a9c*/ 	.word	0x00028c48
        /*0aa0*/ 	.short	0x0100
        /*0aa2*/ 	.byte	0x06
	.zero		1


	//   ....[6]....
        /*0aa4*/ 	.word	0x00000490
        /*0aa8*/ 	.word	0x000000ff
        /*0aac*/ 	.word	0x00028c50
        /*0ab0*/ 	.short	0x0100
        /*0ab2*/ 	.byte	0x08
	.zero		1


	//   ....[7]....
        /*0ab4*/ 	.word	0x000004a0
        /*0ab8*/ 	.word	0x000000ff
        /*0abc*/ 	.word	0x00028c60
        /*0ac0*/ 	.short	0x0100
        /*0ac2*/ 	.byte	0x08
	.zero		1


	//   ....[8]....
        /*0ac4*/ 	.word	0x000004b0
        /*0ac8*/ 	.word	0x000000ff
        /*0acc*/ 	.word	0x00028c58
        /*0ad0*/ 	.short	0x0100
        /*0ad2*/ 	.byte	0x08
	.zero		1


	//   ....[9]....
        /*0ad4*/ 	.word	0x000004c0
        /*0ad8*/ 	.word	0x000000ff
        /*0adc*/ 	.word	0x00028c68
        /*0ae0*/ 	.short	0x0100
        /*0ae2*/ 	.byte	0x08
	.zero		1


	//   ....[10]....
        /*0ae4*/ 	.word	0x000005b0
        /*0ae8*/ 	.word	0x000000ff
        /*0aec*/ 	.word	0x00028c70
        /*0af0*/ 	.short	0x0100
        /*0af2*/ 	.byte	0x06
	.zero		1


	//   ....[11]....
        /*0af4*/ 	.word	0x000005c0
        /*0af8*/ 	.word	0x000000ff
        /*0afc*/ 	.word	0x00028c80
        /*0b00*/ 	.short	0x0100
        /*0b02*/ 	.byte	0x06
	.zero		1


	//   ....[12]....
        /*0b04*/ 	.word	0x000005d0
        /*0b08*/ 	.word	0x000000ff
        /*0b0c*/ 	.word	0x00028c78
        /*0b10*/ 	.short	0x0100
        /*0b12*/ 	.byte	0x06
	.zero		1


	//   ....[13]....
        /*0b14*/ 	.word	0x000005e0
        /*0b18*/ 	.word	0x000000ff
        /*0b1c*/ 	.word	0x00028c88
        /*0b20*/ 	.short	0x0100
        /*0b22*/ 	.byte	0x06
	.zero		1


	//   ....[14]....
        /*0b24*/ 	.word	0x00000710
        /*0b28*/ 	.word	0x000000ff
        /*0b2c*/ 	.word	0x00028c90
        /*0b30*/ 	.short	0x0100
        /*0b32*/ 	.byte	0x08
	.zero		1


	//   ....[15]....
        /*0b34*/ 	.word	0x00000720
        /*0b38*/ 	.word	0x000000ff
        /*0b3c*/ 	.word	0x00028ca0
        /*0b40*/ 	.short	0x0100
        /*0b42*/ 	.byte	0x08
	.zero		1


	//   ....[16]....
        /*0b44*/ 	.word	0x00000730
        /*0b48*/ 	.word	0x000000ff
        /*0b4c*/ 	.word	0x00028c98
        /*0b50*/ 	.short	0x0100
        /*0b52*/ 	.byte	0x08
	.zero		1


	//   ....[17]....
        /*0b54*/ 	.word	0x00000740
        /*0b58*/ 	.word	0x000000ff
        /*0b5c*/ 	.word	0x00028ca8
        /*0b60*/ 	.short	0x0100
        /*0b62*/ 	.byte	0x08
	.zero		1


	//   ....[18]....
        /*0b64*/ 	.word	0x00000870
        /*0b68*/ 	.word	0x000000ff
        /*0b6c*/ 	.word	0x00028cb0
        /*0b70*/ 	.short	0x0100
        /*0b72*/ 	.byte	0x08
	.zero		1


	//   ....[19]....
        /*0b74*/ 	.word	0x00000880
        /*0b78*/ 	.word	0x000000ff
        /*0b7c*/ 	.word	0x00028cc0
        /*0b80*/ 	.short	0x0100
        /*0b82*/ 	.byte	0x08
	.zero		1


	//   ....[20]....
        /*0b84*/ 	.word	0x00000890
        /*0b88*/ 	.word	0x000000ff
        /*0b8c*/ 	.word	0x00028cb8
        /*0b90*/ 	.short	0x0100
        /*0b92*/ 	.byte	0x08
	.zero		1


	//   ....[21]....
        /*0b94*/ 	.word	0x000008a0
        /*0b98*/ 	.word	0x000000ff
        /*0b9c*/ 	.word	0x00028cc8
        /*0ba0*/ 	.short	0x0100
        /*0ba2*/ 	.byte	0x08
	.zero		1


	//   ....[22]....
        /*0ba4*/ 	.word	0x00003080
        /*0ba8*/ 	.word	0x0000003a
        /*0bac*/ 	.word	0x00028c90
        /*0bb0*/ 	.short	0x010a
        /*0bb2*/ 	.byte	0x3f
	.zero		1


	//   ....[23]....
        /*0bb4*/ 	.word	0x00003b50
        /*0bb8*/ 	.word	0x0000003a
        /*0bbc*/ 	.word	0x00028c90
        /*0bc0*/ 	.short	0x010a
        /*0bc2*/ 	.byte	0x3f
	.zero		1


	//   ....[24]....
        /*0bc4*/ 	.word	0x00004420
        /*0bc8*/ 	.word	0x0000003a
        /*0bcc*/ 	.word	0x00028c90
        /*0bd0*/ 	.short	0x010a
        /*0bd2*/ 	.byte	0x3f
	.zero		1


	//   ....[25]....
        /*0bd4*/ 	.word	0x000047e0
        /*0bd8*/ 	.word	0x00000004
        /*0bdc*/ 	.word	0x00000000
        /*0be0*/ 	.short	0x0101
        /*0be2*/ 	.byte	0x3f
	.zero		1


	//   ....[26]....
        /*0be4*/ 	.word	0x00004820
        /*0be8*/ 	.word	0x0000003a
        /*0bec*/ 	.word	0x00028cb0
        /*0bf0*/ 	.short	0x010a
        /*0bf2*/ 	.byte	0x3f
	.zero		1


	//   ....[27]....
        /*0bf4*/ 	.word	0x00005150
        /*0bf8*/ 	.word	0x0000003a
        /*0bfc*/ 	.word	0x00000000
        /*0c00*/ 	.short	0x0101
        /*0c02*/ 	.byte	0x3f
	.zero		1


	//   ....[28]....
        /*0c04*/ 	.word	0x000059d0
        /*0c08*/ 	.word	0x0000000a
        /*0c0c*/ 	.word	0x00028c50
        /*0c10*/ 	.short	0x010a
        /*0c12*/ 	.byte	0x3f
	.zero		1


	//   ....[29]....
        /*0c14*/ 	.word	0x00005da0
        /*0c18*/ 	.word	0x0000000a
        /*0c1c*/ 	.word	0x00000000
        /*0c20*/ 	.short	0x0101
        /*0c22*/ 	.byte	0x3f
	.zero		1


	//   ....[30]....
        /*0c24*/ 	.word	0x000066a0
        /*0c28*/ 	.word	0x0000000a
        /*0c2c*/ 	.word	0x00028c50
        /*0c30*/ 	.short	0x010a
        /*0c32*/ 	.byte	0x3f
	.zero		1


	//   ....[31]....
        /*0c34*/ 	.word	0x000066f0
        /*0c38*/ 	.word	0x0000000a
        /*0c3c*/ 	.word	0x00028c50
        /*0c40*/ 	.short	0x010a
        /*0c42*/ 	.byte	0x3f
	.zero		1


	//   ....[32]....
        /*0c44*/ 	.word	0x00006a30
        /*0c48*/ 	.word	0x0000000a
        /*0c4c*/ 	.word	0x00000000
        /*0c50*/ 	.short	0x0101
        /*0c52*/ 	.byte	0x3f
	.zero		1


	//   ....[33]....
        /*0c54*/ 	.word	0x00007c10
        /*0c58*/ 	.word	0x00000002
        /*0c5c*/ 	.word	0x00028c00
        /*0c60*/ 	.short	0x010a
        /*0c62*/ 	.byte	0x3f
	.zero		1


	//   ....[34]....
        /*0c64*/ 	.word	0x00007c60
        /*0c68*/ 	.word	0x00000002
        /*0c6c*/ 	.word	0x00028c00
        /*0c70*/ 	.short	0x010a
        /*0c72*/ 	.byte	0x3f
	.zero		1


	//   ....[35]....
        /*0c74*/ 	.word	0x00008240
        /*0c78*/ 	.word	0x00000002
        /*0c7c*/ 	.word	0x00028c00
        /*0c80*/ 	.short	0x010a
        /*0c82*/ 	.byte	0x3f
	.zero		1


	//   ....[36]....
        /*0c84*/ 	.word	0x000091b0
        /*0c88*/ 	.word	0x00000002
        /*0c8c*/ 	.word	0x00028c00
        /*0c90*/ 	.short	0x010a
        /*0c92*/ 	.byte	0x3f
	.zero		1


	//   ....[37]....
        /*0c94*/ 	.word	0x0000a010
        /*0c98*/ 	.word	0x0000000c
        /*0c9c*/ 	.word	0x00028c30
        /*0ca0*/ 	.short	0x010a
        /*0ca2*/ 	.byte	0x3f
	.zero		1


	//   ....[38]....
        /*0ca4*/ 	.word	0x0000a0c0
        /*0ca8*/ 	.word	0x0000000c
        /*0cac*/ 	.word	0x00028c30
        /*0cb0*/ 	.short	0x010a
        /*0cb2*/ 	.byte	0x3f
	.zero		1


	//   ....[39]....
        /*0cb4*/ 	.word	0x0000b0e0
        /*0cb8*/ 	.word	0x00000015
        /*0cbc*/ 	.word	0x00000000
        /*0cc0*/ 	.short	0x0101
        /*0cc2*/ 	.byte	0x3f
	.zero		1


	//   ....[40]....
        /*0cc4*/ 	.word	0x0000b570
        /*0cc8*/ 	.word	0x0000000c
        /*0ccc*/ 	.word	0x00028c50
        /*0cd0*/ 	.short	0x010a
        /*0cd2*/ 	.byte	0x3f
	.zero		1


	//   ....[41]....
        /*0cd4*/ 	.word	0x0000b610
        /*0cd8*/ 	.word	0x0000000c
        /*0cdc*/ 	.word	0x00028c50
        /*0ce0*/ 	.short	0x010a
        /*0ce2*/ 	.byte	0x3f
	.zero		1


	//   ....[42]....
        /*0ce4*/ 	.word	0x0000b900
        /*0ce8*/ 	.word	0x0000000c
        /*0cec*/ 	.word	0x00000000
        /*0cf0*/ 	.short	0x0101
        /*0cf2*/ 	.byte	0x3f
	.zero		1


	//   ....[43]....
        /*0cf4*/ 	.word	0x0000ba10
        /*0cf8*/ 	.word	0x0000000e
        /*0cfc*/ 	.word	0x00028c30
        /*0d00*/ 	.short	0x010a
        /*0d02*/ 	.byte	0x3f
	.zero		1


	//   ....[44]....
        /*0d04*/ 	.word	0x0000bac0
        /*0d08*/ 	.word	0x0000000e
        /*0d0c*/ 	.word	0x00028c30
        /*0d10*/ 	.short	0x010a
        /*0d12*/ 	.byte	0x3f
	.zero		1


	//   ....[45]....
        /*0d14*/ 	.word	0x0000c3b0
        /*0d18*/ 	.word	0x000000aa
        /*0d1c*/ 	.word	0x00000000
        /*0d20*/ 	.short	0x0101
        /*0d22*/ 	.byte	0x3f
	.zero		1


	//   ....[46]....
        /*0d24*/ 	.word	0x0000d430
        /*0d28*/ 	.word	0x0000000e
        /*0d2c*/ 	.word	0x00028c50
        /*0d30*/ 	.short	0x010a
        /*0d32*/ 	.byte	0x3f
	.zero		1


	//   ....[47]....
        /*0d34*/ 	.word	0x0000d480
        /*0d38*/ 	.word	0x0000000e
        /*0d3c*/ 	.word	0x00028c50
        /*0d40*/ 	.short	0x010a
        /*0d42*/ 	.byte	0x3f
	.zero		1


	//   ....[48]....
        /*0d44*/ 	.word	0x0000d790
        /*0d48*/ 	.word	0x0000000e
        /*0d4c*/ 	.word	0x00000000
        /*0d50*/ 	.short	0x0101
        /*0d52*/ 	.byte	0x3f
	.zero		1


	//   ....[49]....
        /*0d54*/ 	.word	0x000100b0
        /*0d58*/ 	.word	0x00000000
        /*0d5c*/ 	.word	0x00000000
        /*0d60*/ 	.short	0x0101
        /*0d62*/ 	.byte	0x3f
	.zero		1


	//   ....[50]....
        /*0d64*/ 	.word	0x00010d20
        /*0d68*/ 	.word	0x00000004
        /*0d6c*/ 	.word	0x00000000
        /*0d70*/ 	.short	0x0101
        /*0d72*/ 	.byte	0x3f
	.zero		1


	//   ....[51]....
        /*0d74*/ 	.word	0x00014af0
        /*0d78*/ 	.word	0x00000011
        /*0d7c*/ 	.word	0x00028c20
        /*0d80*/ 	.short	0x010a
        /*0d82*/ 	.byte	0x3f
	.zero		1


	//   ....[52]....
        /*0d84*/ 	.word	0x00014b80
        /*0d88*/ 	.word	0x00000003
        /*0d8c*/ 	.word	0x00028ca0
        /*0d90*/ 	.short	0x010a
        /*0d92*/ 	.byte	0x3f
	.zero		1


	//   ....[53]....
        /*0d94*/ 	.word	0x00014dd0
        /*0d98*/ 	.word	0x00000003
        /*0d9c*/ 	.word	0x00028cc0
        /*0da0*/ 	.short	0x010a
        /*0da2*/ 	.byte	0x3f
	.zero		1


	//   ....[54]....
        /*0da4*/ 	.word	0x000157a0
        /*0da8*/ 	.word	0x00000008
        /*0dac*/ 	.word	0x00028ca0
        /*0db0*/ 	.short	0x010a
        /*0db2*/ 	.byte	0x3f
	.zero		1


	//   ....[55]....
        /*0db4*/ 	.word	0x000159e0
        /*0db8*/ 	.word	0x00000008
        /*0dbc*/ 	.word	0x00028cc0
        /*0dc0*/ 	.short	0x010a
        /*0dc2*/ 	.byte	0x3f
	.zero		1


	//   ....[56]....
        /*0dc4*/ 	.word	0x00017230
        /*0dc8*/ 	.word	0x0000001e
        /*0dcc*/ 	.word	0x00028c40
        /*0dd0*/ 	.short	0x010a
        /*0dd2*/ 	.byte	0x3f
	.zero		1


	//   ....[57]....
        /*0dd4*/ 	.word	0x000176b0
        /*0dd8*/ 	.word	0x0000001e
        /*0ddc*/ 	.word	0x00028c30
        /*0de0*/ 	.short	0x0107
        /*0de2*/ 	.byte	0x3f
	.zero		1


	//   ....[58]....
        /*0de4*/ 	.word	0x00017780
        /*0de8*/ 	.word	0x0000001e
        /*0dec*/ 	.word	0x00028c30
        /*0df0*/ 	.short	0x0101
        /*0df2*/ 	.byte	0x3f
	.zero		1


	//   ....[59]....
        /*0df4*/ 	.word	0x00018060
        /*0df8*/ 	.word	0x00000011
        /*0dfc*/ 	.word	0x00028c00
        /*0e00*/ 	.short	0x0107
        /*0e02*/ 	.byte	0x3f
	.zero		1


	//   ....[60]....
        /*0e04*/ 	.word	0x00018150
        /*0e08*/ 	.word	0x00000011
        /*0e0c*/ 	.word	0x00028c00
        /*0e10*/ 	.short	0x0101
        /*0e12*/ 	.byte	0x3f
	.zero		1


	//   ....[61]....
        /*0e14*/ 	.word	0x00018170
        /*0e18*/ 	.word	0x00000011
        /*0e1c*/ 	.word	0x00028c20
        /*0e20*/ 	.short	0x010a
        /*0e22*/ 	.byte	0x3f
	.zero		1


	//   ....[62]....
        /*0e24*/ 	.word	0x00018200
        /*0e28*/ 	.word	0x0000001e
        /*0e2c*/ 	.word	0x00028c60
        /*0e30*/ 	.short	0x010a
        /*0e32*/ 	.byte	0x3f
	.zero		1


	//   ....[63]....
        /*0e34*/ 	.word	0x00018b10
        /*0e38*/ 	.word	0x0000001e
        /*0e3c*/ 	.word	0x00028c50
        /*0e40*/ 	.short	0x0107
        /*0e42*/ 	.byte	0x3f
	.zero		1


	//   ....[64]....
        /*0e44*/ 	.word	0x00018be0
        /*0e48*/ 	.word	0x0000001e
        /*0e4c*/ 	.word	0x00028c50
        /*0e50*/ 	.short	0x0101
        /*0e52*/ 	.byte	0x3f
	.zero		1


	//   ....[65]....
        /*0e54*/ 	.word	0x00018f70
        /*0e58*/ 	.word	0x00000006
        /*0e5c*/ 	.word	0x00028c40
        /*0e60*/ 	.short	0x010a
        /*0e62*/ 	.byte	0x3f
	.zero		1


	//   ....[66]....
        /*0e64*/ 	.word	0x00019290
        /*0e68*/ 	.word	0x00000006
        /*0e6c*/ 	.word	0x00028c30
        /*0e70*/ 	.short	0x0107
        /*0e72*/ 	.byte	0x3f
	.zero		1


	//   ....[67]....
        /*0e74*/ 	.word	0x00019350
        /*0e78*/ 	.word	0x00000006
        /*0e7c*/ 	.word	0x00028c30
        /*0e80*/ 	.short	0x0101
        /*0e82*/ 	.byte	0x3f
	.zero		1


	//   ....[68]....
        /*0e84*/ 	.word	0x00019380
        /*0e88*/ 	.word	0x00000006
        /*0e8c*/ 	.word	0x00028c60
        /*0e90*/ 	.short	0x010a
        /*0e92*/ 	.byte	0x3f
	.zero		1


	//   ....[69]....
        /*0e94*/ 	.word	0x00019a30
        /*0e98*/ 	.word	0x00000006
        /*0e9c*/ 	.word	0x00028c50
        /*0ea0*/ 	.short	0x0107
        /*0ea2*/ 	.byte	0x3f
	.zero		1


	//   ....[70]....
        /*0ea4*/ 	.word	0x00019af0
        /*0ea8*/ 	.word	0x00000006
        /*0eac*/ 	.word	0x00028c50
        /*0eb0*/ 	.short	0x0101
        /*0eb2*/ 	.byte	0x3f
	.zero		1


	//   ....[71]....
        /*0eb4*/ 	.word	0x0001a970
        /*0eb8*/ 	.word	0x00000007
        /*0ebc*/ 	.word	0x00028c20
        /*0ec0*/ 	.short	0x010a
        /*0ec2*/ 	.byte	0x3f
	.zero		1


	//   ....[72]....
        /*0ec4*/ 	.word	0x0001aae0
        /*0ec8*/ 	.word	0x00000005
        /*0ecc*/ 	.word	0x00028c40
        /*0ed0*/ 	.short	0x010a
        /*0ed2*/ 	.byte	0x3f
	.zero		1


	//   ....[73]....
        /*0ed4*/ 	.word	0x0001ab80
        /*0ed8*/ 	.word	0x00000003
        /*0edc*/ 	.word	0x00028c40
        /*0ee0*/ 	.short	0x010a
        /*0ee2*/ 	.byte	0x3f
	.zero		1


	//   ....[74]....
        /*0ee4*/ 	.word	0x0001abc0
        /*0ee8*/ 	.word	0x00000005
        /*0eec*/ 	.word	0x00028c60
        /*0ef0*/ 	.short	0x010a
        /*0ef2*/ 	.byte	0x3f
	.zero		1


	//   ....[75]....
        /*0ef4*/ 	.word	0x0001ac00
        /*0ef8*/ 	.word	0x00000003
        /*0efc*/ 	.word	0x00028c60
        /*0f00*/ 	.short	0x010a
        /*0f02*/ 	.byte	0x3f
	.zero		1


	//   ....[76]....
        /*0f04*/ 	.word	0x0001ac60
        /*0f08*/ 	.word	0x0000003a
        /*0f0c*/ 	.word	0x00028c90
        /*0f10*/ 	.short	0x010a
        /*0f12*/ 	.byte	0x3f
	.zero		1


	//   ....[77]....
        /*0f14*/ 	.word	0x0001adc0
        /*0f18*/ 	.word	0x0000003a
        /*0f1c*/ 	.word	0x00028c90
        /*0f20*/ 	.short	0x010a
        /*0f22*/ 	.byte	0x3f
	.zero		1


	//   ....[78]....
        /*0f24*/ 	.word	0x0001af30
        /*0f28*/ 	.word	0x0000003a
        /*0f2c*/ 	.word	0x00028c90
        /*0f30*/ 	.short	0x010a
        /*0f32*/ 	.byte	0x3f
	.zero		1


	//   ....[79]....
        /*0f34*/ 	.word	0x0001b090
        /*0f38*/ 	.word	0x0000003a
        /*0f3c*/ 	.word	0x00028cb0
        /*0f40*/ 	.short	0x010a
        /*0f42*/ 	.byte	0x3f
	.zero		1


	//   ....[80]....
        /*0f44*/ 	.word	0x0001b0e0
        /*0f48*/ 	.word	0x0000000a
        /*0f4c*/ 	.word	0x00028c50
        /*0f50*/ 	.short	0x010a
        /*0f52*/ 	.byte	0x3f
	.zero		1


	//   ....[81]....
        /*0f54*/ 	.word	0x0001b130
        /*0f58*/ 	.word	0x0000000a
        /*0f5c*/ 	.word	0x00028c50
        /*0f60*/ 	.short	0x010a
        /*0f62*/ 	.byte	0x3f
	.zero		1


	//   ....[82]....
        /*0f64*/ 	.word	0x0001b350
        /*0f68*/ 	.word	0x00000002
        /*0f6c*/ 	.word	0x00028c00
        /*0f70*/ 	.short	0x010a
        /*0f72*/ 	.byte	0x3f
	.zero		1


	//   ....[83]....
        /*0f74*/ 	.word	0x0001b560
        /*0f78*/ 	.word	0x00000002
        /*0f7c*/ 	.word	0x00028c00
        /*0f80*/ 	.short	0x010a
        /*0f82*/ 	.byte	0x3f
	.zero		1


	//   ....[84]....
        /*0f84*/ 	.word	0x0001b5b0
        /*0f88*/ 	.word	0x0000000c
        /*0f8c*/ 	.word	0x00028c30
        /*0f90*/ 	.short	0x010a
        /*0f92*/ 	.byte	0x3f
	.zero		1


	//   ....[85]....
        /*0f94*/ 	.word	0x0001b600
        /*0f98*/ 	.word	0x0000000c
        /*0f9c*/ 	.word	0x00028c50
        /*0fa0*/ 	.short	0x010a
        /*0fa2*/ 	.byte	0x3f
	.zero		1


	//   ....[86]....
        /*0fa4*/ 	.word	0x0001b650
        /*0fa8*/ 	.word	0x0000000e
        /*0fac*/ 	.word	0x00028c30
        /*0fb0*/ 	.short	0x010a
        /*0fb2*/ 	.byte	0x3f
	.zero		1


	//   ....[87]....
        /*0fb4*/ 	.word	0x0001b6a0
        /*0fb8*/ 	.word	0x0000000e
        /*0fbc*/ 	.word	0x00028c50
        /*0fc0*/ 	.short	0x010a
        /*0fc2*/ 	.byte	0x3f
	.zero		1


	//   ....[88]....
        /*0fc4*/ 	.word	0x0001b840
        /*0fc8*/ 	.word	0x00000011
        /*0fcc*/ 	.word	0x00028c20
        /*0fd0*/ 	.short	0x010a
        /*0fd2*/ 	.byte	0x3f
	.zero		1


	//   ....[89]....
        /*0fd4*/ 	.word	0x0001b890
        /*0fd8*/ 	.word	0x00000003
        /*0fdc*/ 	.word	0x00028ca0
        /*0fe0*/ 	.short	0x010a
        /*0fe2*/ 	.byte	0x3f
	.zero		1


	//   ....[90]....
        /*0fe4*/ 	.word	0x0001b8e0
        /*0fe8*/ 	.word	0x00000003
        /*0fec*/ 	.word	0x00028cc0
        /*0ff0*/ 	.short	0x010a
        /*0ff2*/ 	.byte	0x3f
	.zero		1


	//   ....[91]....
        /*0ff4*/ 	.word	0x0001b930
        /*0ff8*/ 	.word	0x00000008
        /*0ffc*/ 	.word	0x00028ca0
        /*1000*/ 	.short	0x010a
        /*1002*/ 	.byte	0x3f
	.zero		1


	//   ....[92]....
        /*1004*/ 	.word	0x0001b980
        /*1008*/ 	.word	0x00000008
        /*100c*/ 	.word	0x00028cc0
        /*1010*/ 	.short	0x010a
        /*1012*/ 	.byte	0x3f
	.zero		1


	//   ....[93]....
        /*1014*/ 	.word	0x0001baa0
        /*1018*/ 	.word	0x0000001e
        /*101c*/ 	.word	0x00028c40
        /*1020*/ 	.short	0x010a
        /*1022*/ 	.byte	0x3f
	.zero		1


	//   ....[94]....
        /*1024*/ 	.word	0x0001c540
        /*1028*/ 	.word	0x00000011
        /*102c*/ 	.word	0x00028c20
        /*1030*/ 	.short	0x010a
        /*1032*/ 	.byte	0x3f
	.zero		1


	//   ....[95]....
        /*1034*/ 	.word	0x0001c590
        /*1038*/ 	.word	0x0000001e
        /*103c*/ 	.word	0x00028c60
        /*1040*/ 	.short	0x010a
        /*1042*/ 	.byte	0x3f
	.zero		1


	//   ....[96]....
        /*1044*/ 	.word	0x0001ce90
        /*1048*/ 	.word	0x00000006
        /*104c*/ 	.word	0x00028c40
        /*1050*/ 	.short	0x010a
        /*1052*/ 	.byte	0x3f
	.zero		1


	//   ....[97]....
        /*1054*/ 	.word	0x0001d350
        /*1058*/ 	.word	0x00000006
        /*105c*/ 	.word	0x00028c60
        /*1060*/ 	.short	0x010a
        /*1062*/ 	.byte	0x3f
	.zero		1


	//   ....[98]....
        /*1064*/ 	.word	0x0001e4f0
        /*1068*/ 	.word	0x00000007
        /*106c*/ 	.word	0x00028c20
        /*1070*/ 	.short	0x010a
        /*1072*/ 	.byte	0x3f
	.zero		1


	//   ....[99]....
        /*1074*/ 	.word	0x0001e690
        /*1078*/ 	.word	0x00000005
        /*107c*/ 	.word	0x00028c40
        /*1080*/ 	.short	0x010a
        /*1082*/ 	.byte	0x3f
	.zero		1


	//   ....[100]....
        /*1084*/ 	.word	0x0001e6e0
        /*1088*/ 	.word	0x00000003
        /*108c*/ 	.word	0x00028c40
        /*1090*/ 	.short	0x010a
        /*1092*/ 	.byte	0x3f
	.zero		1


	//   ....[101]....
        /*1094*/ 	.word	0x0001e730
        /*1098*/ 	.word	0x00000005
        /*109c*/ 	.word	0x00028c60
        /*10a0*/ 	.short	0x010a
        /*10a2*/ 	.byte	0x3f
	.zero		1


	//----- nvinfo : EIATTR_NUM_MBARRIERS
	.align		4
.L_682:
        /*10a4*/ 	.byte	0x03, 0x38
        /*10a6*/ 	.short	0x0016


	//----- nvinfo : EIATTR_EXIT_INSTR_OFFSETS
	.align		4
        /*10a8*/ 	.byte	0x04, 0x1c
        /*10aa*/ 	.short	(.L_684 - .L_683)


	//   ....[0]....
.L_683:
        /*10ac*/ 	.word	0x0001ac50


	//----- nvinfo : EIATTR_MAX_THREADS
	.align		4
.L_684:
        /*10b0*/ 	.byte	0x04, 0x05
        /*10b2*/ 	.short	(.L_686 - .L_685)
.L_685:
        /*10b4*/ 	.word	0x00000180
        /*10b8*/ 	.word	0x00000001
        /*10bc*/ 	.word	0x00000001


	//----- nvinfo : EIATTR_CRS_STACK_SIZE
	.align		4
.L_686:
        /*10c0*/ 	.byte	0x04, 0x1e
        /*10c2*/ 	.short	(.L_688 - .L_687)
.L_687:
        /*10c4*/ 	.word	0x00000000


	//----- nvinfo : EIATTR_CBANK_PARAM_SIZE
	.align		4
.L_688:
        /*10c8*/ 	.byte	0x03, 0x19
        /*10ca*/ 	.short	0x0af0


	//----- nvinfo : EIATTR_PARAM_CBANK
	.align		4
        /*10cc*/ 	.byte	0x04, 0x0a
        /*10ce*/ 	.short	(.L_690 - .L_689)
	.align		4
.L_689:
        /*10d0*/ 	.word	index@(.nv.constant0._ZN7cutlass13device_kernelIN5flash11enable_sm90INS1_16FlashAttnFwdSm90INS1_25CollectiveMainloopFwdSm90ILi2EN4cute5tupleIJNS5_1CILi1EEES8_S8_EEENS6_IJNS7_ILi64EEESA_SA_EEELi512ENS_10bfloat16_tEfNS_4arch4Sm90ELb0ELb0ELb1ELb1ELb1ELb1ELb0ELb0ELb0ELb1ELb1ELb0EEENS1_21CollectiveEpilogueFwdINS6_IJSA_NS7_ILi512EEESA_EEES9_SC_SE_Li256ELb1ELb1ELb1ELb0EEENS1_36VarlenDynamicPersistentTileSchedulerILi64ELi64ELi256ELi128ELb1ELb1ELb1ELb0ELb1ELb1EEEEEEEEEvNT_6ParamsE)
        /*10d4*/ 	.short	0x0210
        /*10d6*/ 	.short	0x0af0


	//----- nvinfo : EIATTR_SW_WAR
	.align		4
.L_690:
        /*10d8*/ 	.byte	0x04, 0x36
        /*10da*/ 	.short	(.L_692 - .L_691)
.L_691:
        /*10dc*/ 	.word	0x00000008
.L_692:


//--------------------- .nv.info._ZN7cutlass13device_kernelIN5flash11enable_sm90INS1_16FlashAttnFwdSm90INS1_25CollectiveMainloopFwdSm90ILi2EN4cute5tupleIJNS5_1CILi1EEES8_S8_EEENS6_IJNS7_ILi64EEESA_SA_EEELi512ENS_10bfloat16_tEfNS_4arch4Sm90ELb0ELb0ELb1ELb1ELb1ELb0ELb1ELb0ELb0ELb1ELb1ELb0EEENS1_21CollectiveEpilogueFwdINS6_IJSA_NS7_ILi512EEESA_EEES9_SC_SE_Li256ELb1ELb1ELb1ELb0EEENS1_36VarlenDynamicPersistentTileSchedulerILi64ELi64ELi256ELi128ELb1ELb1ELb1ELb0ELb1ELb1EEEEEEEEEvNT_6ParamsE --------------------------
	.section	.nv.info._ZN7cutlass13device_kernelIN5flash11enable_sm90INS1_16FlashAttnFwdSm90INS1_25CollectiveMainloopFwdSm90ILi2EN4cute5tupleIJNS5_1CILi1EEES8_S8_EEENS6_IJNS7_ILi64EEESA_SA_EEELi512ENS_10bfloat16_tEfNS_4arch4Sm90ELb0ELb0ELb1ELb1ELb1ELb0ELb1ELb0ELb0ELb1ELb1ELb0EEENS1_21CollectiveEpilogueFwdINS6_IJSA_NS7_ILi512EEESA_EEES9_SC_SE_Li256ELb1ELb1ELb1ELb0EEENS1_36VarlenDynamicPersistentTileSchedulerILi64ELi64ELi256ELi128ELb1ELb1ELb1ELb0ELb1ELb1EEEEEEEEEvNT_6ParamsE,"",@"SHT_CUDA_INFO"
	.sectionflags	@""
	.align	4


	//----- nvinfo : EIATTR_CUDA_API_VERSION
	.align		4
        /*0000*/ 	.byte	0x04, 0x37
        /*0002*/ 	.short	(.L_694 - .L_693)
.L_693:
        /*0004*/ 	.word	0x00000082


	//----- nvinfo : EIATTR_KPARAM_INFO
	.align		4
.L_694:
        /*0008*/ 	.byte	0x04, 0x17
        /*000a*/ 	.short	(.L_696 - .L_695)
.L_695:
        /*000c*/ 	.word	0x00000000
        /*0010*/ 	.short	0x0000
        /*0012*/ 	.short	0x0070
        /*0014*/ 	.byte	0x00, 0xf0, 0x01, 0x2e


	//----- nvinfo : EIATTR_SPARSE_MMA_MASK
	.align		4
.L_696:
        /*0018*/ 	.byte	0x03, 0x50
        /*001a*/ 	.short	0x0000


	//----- nvinfo : EIATTR_MAXREG_COUNT
	.align		4
        /*001c*/ 	.byte	0x03, 0x1b
        /*001e*/ 	.short	0x00a8


	//----- nvinfo : EIATTR_NUM_BARRIERS
	.align		4
        /*0020*/ 	.byte	0x02, 0x4c
        /*0022*/ 	.byte	0x10
	.zero		1


	//----- nvinfo : EIATTR_EXTERNS
	.align		4
        /*0024*/ 	.byte	0x04, 0x0f
        /*0026*/ 	.short	(.L_698 - .L_697)


	//   ....[0]....
	.align		4
.L_697:
        /*0028*/ 	.word	index@(__assertfail)


	//----- nvinfo : EIATTR_ANNOTATIONS
	.align		4
.L_698:
        /*002c*/ 	.byte	0x04, 0x55
        /*002e*/ 	.short	(.L_700 - .L_699)


	//   ....[0]....
.L_699:
        /* <DEDUP_REMOVED lines=22> */


	//----- nvinfo : EIATTR_MERCURY_ISA_VERSION
	.align		4
.L_700:
        /*0178*/ 	.byte	0x03, 0x5f
        /*017a*/ 	.short	0x0101


	//----- nvinfo : EIATTR_UNUSED_LOAD_BYTE_OFFSET
	.align		4
        /*017c*/ 	.byte	0x04, 0x44
        /*017e*/ 	.short	(.L_702 - .L_701)


	//   ....[0]....
.L_701:
        /*0180*/ 	.word	0x00000960
        /*0184*/ 	.word	0x0000fff0


	//   ....[1]....
        /*0188*/ 	.word	0x00009f30
        /*018c*/ 	.word	0x0000fff0


	//----- nvinfo : EIATTR_INT_WARP_WIDE_INSTR_OFFSETS
	.align		4
.L_702:
        /*0190*/ 	.byte	0x04, 0x31
        /*0192*/ 	.short	(.L_704 - .L_703)


	//   ....[0]....
.L_703:
        /*0194*/ 	.word	0x000000c0


	//   ....[1]....
        /*0198*/ 	.word	0x000000d0


	//   ....[2]....
        /*019c*/ 	.word	0x000000e0


	//   ....[3]....
        /*01a0*/ 	.word	0x00000180


	//   ....[4]....
        /*01a4*/ 	.word	0x0000fcf0


	//   ....[5]....
        /*01a8*/ 	.word	0x0000fd80


	//   ....[6]....
        /*01ac*/ 	.word	0x00014050


	//   ....[7]....
        /*01b0*/ 	.word	0x000140e0


	//----- nvinfo : EIATTR_COOP_GROUP_MASK_REGIDS
	.align		4
.L_704:
        /*01b4*/ 	.byte	0x04, 0x29
        /*01b6*/ 	.short	(.L_706 - .L_705)


	//   ....[0]....
.L_705:
        /*01b8*/ 	.word	0xffffffff


	//   ....[1]....
        /*01bc*/ 	.word	0xffffffff


	//   ....[2]....
        /*01c0*/ 	.word	0xffffffff


	//   ....[3]....
        /*01c4*/ 	.word	0xffffffff


	//   ....[4]....
        /*01c8*/ 	.word	0xffffffff


	//   ....[5]....
        /*01cc*/ 	.word	0xffffffff


	//   ....[6]....
        /*01d0*/ 	.word	0xffffffff


	//   ....[7]....
        /*01d4*/ 	.word	0xffffffff


	//   ....[8]....
        /*01d8*/ 	.word	0xffffffff


	//   ....[9]....
        /*01dc*/ 	.word	0xffffffff


	//   ....[10]....
        /*01e0*/ 	.word	0xffffffff


	//   ....[11]....
        /*01e4*/ 	.word	0xffffffff


	//   ....[12]....
        /*01e8*/ 	.word	0xffffffff


	//   ....[13]....
        /*01ec*/ 	.word	0xffffffff


	//   ....[14]....
        /*01f0*/ 	.word	0xffffffff


	//   ....[15]....
        /*01f4*/ 	.word	0xffffffff


	//   ....[16]....
        /*01f8*/ 	.word	0xffffffff


	//   ....[17]....
        /*01fc*/ 	.word	0xffffffff


	//   ....[18]....
        /*0200*/ 	.word	0xffffffff


	//   ....[19]....
        /*0204*/ 	.word	0xffffffff


	//   ....[20]....
        /*0208*/ 	.word	0xffffffff


	//   ....[21]....
        /*020c*/ 	.word	0xffffffff


	//   ....[22]....
        /*0210*/ 	.word	0xffffffff


	//   ....[23]....
        /*0214*/ 	.word	0xffffffff


	//   ....[24]....
        /*0218*/ 	.word	0xffffffff


	//   ....[25]....
        /*021c*/ 	.word	0xffffffff


	//   ....[26]....
        /*0220*/ 	.word	0xffffffff


	//   ....[27]....
        /*0224*/ 	.word	0xffffffff


	//   ....[28]....
        /*0228*/ 	.word	0xffffffff


	//   ....[29]....
        /*022c*/ 	.word	0xffffffff


	//   ....[30]....
        /*0230*/ 	.word	0xffffffff


	//   ....[31]....
        /*0234*/ 	.word	0xffffffff


	//   ....[32]....
        /*0238*/ 	.word	0xffffffff


	//   ....[33]....
        /*023c*/ 	.word	0xffffffff


	//   ....[34]....
        /*0240*/ 	.word	0xffffffff


	//   ....[35]....
        /*0244*/ 	.word	0xffffffff


	//   ....[36]....
        /*0248*/ 	.word	0xffffffff


	//   ....[37]....
        /*024c*/ 	.word	0xffffffff


	//   ....[38]....
        /*0250*/ 	.word	0xffffffff


	//   ....[39]....
        /*0254*/ 	.word	0xffffffff


	//   ....[40]....
        /*0258*/ 	.word	0xffffffff


	//   ....[41]....
        /*025c*/ 	.word	0xffffffff


	//   ....[42]....
        /*0260*/ 	.word	0xffffffff


	//   ....[43]....
        /*0264*/ 	.word	0xffffffff


	//   ....[44]....
        /*0268*/ 	.word	0xffffffff


	//   ....[45]....
        /*026c*/ 	.word	0xffffffff


	//   ....[46]....
        /*0270*/ 	.word	0xffffffff


	//   ....[47]....
        /*0274*/ 	.word	0xffffffff


	//   ....[48]....
        /*0278*/ 	.word	0xffffffff


	//   ....[49]....
        /*027c*/ 	.word	0xffffffff


	//   ....[50]....
        /*0280*/ 	.word	0xffffffff


	//   ....[51]....
        /*0284*/ 	.word	0xffffffff


	//   ....[52]....
        /*0288*/ 	.word	0xffffffff


	//   ....[53]....
        /*028c*/ 	.word	0xffffffff


	//   ....[54]....
        /*0290*/ 	.word	0xffffffff


	//   ....[55]....
        /*0294*/ 	.word	0xffffffff


	//   ....[56]....
        /*0298*/ 	.word	0xffffffff


	//   ....[57]....
        /*029c*/ 	.word	0xffffffff


	//   ....[58]....
        /*02a0*/ 	.word	0xffffffff


	//   ....[59]....
        /*02a4*/ 	.word	0xffffffff


	//   ....[60]....
        /*02a8*/ 	.word	0xffffffff


	//   ....[61]....
        /*02ac*/ 	.word	0xffffffff


	//   ....[62]....
        /*02b0*/ 	.word	0xffffffff


	//   ....[63]....
        /*02b4*/ 	.word	0xffffffff


	//   ....[64]....
        /*02b8*/ 	.word	0xffffffff


	//   ....[65]....
        /*02bc*/ 	.word	0xffffffff


	//   ....[66]....
        /*02c0*/ 	.word	0xffffffff


	//   ....[67]....
        /*02c4*/ 	.word	0xffffffff


	//   ....[68]....
        /*02c8*/ 	.word	0xffffffff


	//   ....[69]....
        /*02cc*/ 	.word	0xffffffff


	//   ....[70]....
        /*02d0*/ 	.word	0xffffffff


	//   ....[71]....
        /*02d4*/ 	.word	0xffffffff


	//   ....[72]....
        /*02d8*/ 	.word	0xffffffff


	//   ....[73]....
        /*02dc*/ 	.word	0xffffffff


	//   ....[74]....
        /*02e0*/ 	.word	0xffffffff


	//   ....[75]....
        /*02e4*/ 	.word	0xffffffff


	//   ....[76]....
        /*02e8*/ 	.word	0xffffffff


	//   ....[77]....
        /*02ec*/ 	.word	0xffffffff


	//   ....[78]....
        /*02f0*/ 	.word	0xffffffff


	//   ....[79]....
        /*02f4*/ 	.word	0xffffffff


	//   ....[80]....
        /*02f8*/ 	.word	0xffffffff


	//   ....[81]....
        /*02fc*/ 	.word	0xffffffff


	//   ....[82]....
        /*0300*/ 	.word	0xffffffff


	//   ....[83]....
        /*0304*/ 	.word	0xffffffff


	//   ....[84]....
        /*0308*/ 	.word	0xffffffff


	//   ....[85]....
        /*030c*/ 	.word	0xffffffff


	//   ....[86]....
        /*0310*/ 	.word	0xffffffff


	//   ....[87]....
        /*0314*/ 	.word	0xffffffff


	//   ....[88]....
        /*0318*/ 	.word	0xffffffff


	//   ....[89]....
        /*031c*/ 	.word	0xffffffff


	//   ....[90]....
        /*0320*/ 	.word	0xffffffff


	//   ....[91]....
        /*0324*/ 	.word	0xffffffff


	//   ....[92]....
        /*0328*/ 	.word	0xffffffff


	//   ....[93]....
        /*032c*/ 	.word	0xffffffff


	//   ....[94]....
        /*0330*/ 	.word	0xffffffff


	//   ....[95]....
        /*0334*/ 	.word	0xffffffff


	//   ....[96]....
        /*0338*/ 	.word	0xffffffff


	//   ....[97]....
        /*033c*/ 	.word	0xffffffff


	//   ....[98]....
        /*0340*/ 	.word	0xffffffff


	//   ....[99]....
        /*0344*/ 	.word	0xffffffff


	//   ....[100]....
        /*0348*/ 	.word	0xffffffff


	//   ....[101]....
        /*034c*/ 	.word	0xffffffff


	//   ....[102]....
        /*0350*/ 	.word	0xffffffff


	//   ....[103]....
        /*0354*/ 	.word	0xffffffff


	//   ....[104]....
        /*0358*/ 	.word	0xffffffff


	//   ....[105]....
        /*035c*/ 	.word	0xffffffff


	//   ....[106]....
        /*0360*/ 	.word	0xffffffff


	//   ....[107]....
        /*0364*/ 	.word	0xffffffff


	//   ....[108]....
        /*0368*/ 	.word	0xffffffff


	//   ....[109]....
        /*036c*/ 	.word	0xffffffff


	//   ....[110]....
        /*0370*/ 	.word	0xffffffff


	//   ....[111]....
        /*0374*/ 	.word	0xffffffff


	//   ....[112]....
        /*0378*/ 	.word	0xffffffff


	//   ....[113]....
        /*037c*/ 	.word	0xffffffff


	//   ....[114]....
        /*0380*/ 	.word	0xffffffff


	//   ....[115]....
        /*0384*/ 	.word	0xffffffff


	//   ....[116]....
        /*0388*/ 	.word	0xffffffff


	//   ....[117]....
        /*038c*/ 	.word	0xffffffff


	//   ....[118]....
        /*0390*/ 	.word	0xffffffff


	//   ....[119]....
        /*0394*/ 	.word	0xffffffff


	//   ....[120]....
        /*0398*/ 	.word	0xffffffff


	//   ....[121]....
        /*039c*/ 	.word	0xffffffff


	//   ....[122]....
        /*03a0*/ 	.word	0xffffffff


	//   ....[123]....
        /*03a4*/ 	.word	0xffffffff


	//   ....[124]....
        /*03a8*/ 	.word	0xffffffff


	//   ....[125]....
        /*03ac*/ 	.word	0x0500000f


	//   ....[126]....
        /*03b0*/ 	.word	0x0500000f


	//   ....[127]....
        /*03b4*/ 	.word	0x0500000f


	//   ....[128]....
        /*03b8*/ 	.word	0x0500000f


	//   ....[129]....
        /*03bc*/ 	.word	0x0500000f


	//   ....[130]....
        /*03c0*/ 	.word	0x0500000f


	//   ....[131]....
        /*03c4*/ 	.word	0x0500000f


	//   ....[132]....
        /*03c8*/ 	.word	0x0500000f


	//   ....[133]....
        /*03cc*/ 	.word	0x0500000f


	//   ....[134]....
        /*03d0*/ 	.word	0x0500000f


	//   ....[135]....
        /*03d4*/ 	.word	0x0500000f


	//   ....[136]....
        /*03d8*/ 	.word	0x0500000f


	//   ....[137]....
        /*03dc*/ 	.word	0x0500000f


	//   ....[138]....
        /*03e0*/ 	.word	0x0500000f


	//   ....[139]....
        /*03e4*/ 	.word	0x0500000f


	//   ....[140]....
        /*03e8*/ 	.word	0x0500000f


	//   ....[141]....
        /*03ec*/ 	.word	0x0500000f


	//   ....[142]....
        /*03f0*/ 	.word	0x0500000f


	//   ....[143]....
        /*03f4*/ 	.word	0x0500000f


	//   ....[144]....
        /*03f8*/ 	.word	0x0500000f


	//   ....[145]....
        /*03fc*/ 	.word	0x0500000f


	//   ....[146]....
        /*0400*/ 	.word	0x0500000f


	//   ....[147]....
        /*0404*/ 	.word	0x0500000f


	//   ....[148]....
        /*0408*/ 	.word	0x0500000f


	//   ....[149]....
        /*040c*/ 	.word	0x0500000f


	//   ....[150]....
        /*0410*/ 	.word	0x0500000f


	//   ....[151]....
        /*0414*/ 	.word	0x0500000f


	//   ....[152]....
        /*0418*/ 	.word	0x0500000f


	//   ....[153]....
        /*041c*/ 	.word	0x0500000f


	//   ....[154]....
        /*0420*/ 	.word	0x0500000f


	//   ....[155]....
        /*0424*/ 	.word	0x0500000f


	//   ....[156]....
        /*0428*/ 	.word	0x0500000f


	//   ....[157]....
        /*042c*/ 	.word	0x0500000f


	//   ....[158]....
        /*0430*/ 	.word	0x0500000f


	//   ....[159]....
        /*0434*/ 	.word	0x0500000f


	//   ....[160]....
        /*0438*/ 	.word	0x0500000f


	//   ....[161]....
        /*043c*/ 	.word	0x0500000f


	//   ....[162]....
        /*0440*/ 	.word	0x0500000f


	//   ....[163]....
        /*0444*/ 	.word	0x0500000f


	//   ....[164]....
        /*0448*/ 	.word	0x0500000f


	//   ....[165]....
        /*044c*/ 	.word	0x0500000f


	//   ....[166]....
        /*0450*/ 	.word	0x0500000f


	//   ....[167]....
        /*0454*/ 	.word	0x0500000f


	//   ....[168]....
        /*0458*/ 	.word	0x0500000f


	//   ....[169]....
        /*045c*/ 	.word	0x0500000f


	//   ....[170]....
        /*0460*/ 	.word	0x0500000f


	//   ....[171]....
        /*0464*/ 	.word	0x0500000f


	//   ....[172]....
        /*0468*/ 	.word	0x0500000f


	//   ....[173]....
        /*046c*/ 	.word	0x0500000f


	//   ....[174]....
        /*0470*/ 	.word	0x0500000f


	//   ....[175]....
        /*0474*/ 	.word	0x0500000f


	//   ....[176]....
        /*0478*/ 	.word	0x0500000f


	//   ....[177]....
        /*047c*/ 	.word	0x0500000f


	//   ....[178]....
        /*0480*/ 	.word	0x0500000f


	//   ....[179]....
        /*0484*/ 	.word	0x0500000f


	//   ....[180]....
        /*0488*/ 	.word	0x0500000f


	//   ....[181]....
        /*048c*/ 	.word	0x0500000f


	//   ....[182]....
        /*0490*/ 	.word	0x0500000f


	//   ....[183]....
        /*0494*/ 	.word	0x0500000f


	//   ....[184]....
        /*0498*/ 	.word	0x0500000f


	//   ....[185]....
        /*049c*/ 	.word	0x0500000f


	//   ....[186]....
        /*04a0*/ 	.word	0x0500000f


	//   ....[187]....
        /*04a4*/ 	.word	0x0500000f


	//   ....[188]....
        /*04a8*/ 	.word	0x0500000f


	//   ....[189]....
        /*04ac*/ 	.word	0x0500000f


	//   ....[190]....
        /*04b0*/ 	.word	0x0500000f


	//   ....[191]....
        /*04b4*/ 	.word	0x0500000f


	//   ....[192]....
        /*04b8*/ 	.word	0x0500000f


	//----- nvinfo : EIATTR_COOP_GROUP_INSTR_OFFSETS
	.align		4
.L_706:
        /*04bc*/ 	.byte	0x04, 0x28
        /*04be*/ 	.short	(.L_708 - .L_707)


	//   ....[0]....
.L_707:
        /*04c0*/ 	.word	0x00000080


	//   ....[1]....
        /*04c4*/ 	.word	0x00000090


	//   ....[2]....
        /*04c8*/ 	.word	0x000002b0


	//   ....[3]....
        /*04cc*/ 	.word	0x00000410


	//   ....[4]....
        /*04d0*/ 	.word	0x00000530


	//   ....[5]....
        /*04d4*/ 	.word	0x00000690


	//   ....[6]....
        /*04d8*/ 	.word	0x00001d10


	//   ....[7]....
        /*04dc*/ 	.word	0x00003ae0


	//   ....[8]....
        /*04e0*/ 	.word	0x00004290


	//   ....[9]....
        /*04e4*/ 	.word	0x00005b10


	//   ....[10]....
        /*04e8*/ 	.word	0x00005b70


	//   ....[11]....
        /*04ec*/ 	.word	0x00005d80


	//   ....[12]....
        /*04f0*/ 	.word	0x00005e40


	//   ....[13]....
        /*04f4*/ 	.word	0x00006580


	//   ....[14]....
        /*04f8*/ 	.word	0x00006af0


	//   ....[15]....
        /*04fc*/ 	.word	0x00007ea0


	//   ....[16]....
        /*0500*/ 	.word	0x00007f10


	//   ....[17]....
        /*0504*/ 	.word	0x00008780


	//   ....[18]....
        /*0508*/ 	.word	0x00008820


	//   ....[19]....
        /*050c*/ 	.word	0x00009390


	//   ....[20]....
        /*0510*/ 	.word	0x00009440


	//   ....[21]....
        /*0514*/ 	.word	0x00009470


	//   ....[22]....
        /*0518*/ 	.word	0x000094d0


	//   ....[23]....
        /*051c*/ 	.word	0x000094f0


	//   ....[24]....
        /*0520*/ 	.word	0x0000acb0


	//   ....[25]....
        /*0524*/ 	.word	0x0000b060


	//   ....[26]....
        /*0528*/ 	.word	0x0000b070


	//   ....[27]....
        /*052c*/ 	.word	0x0000b080


	//   ....[28]....
        /*0530*/ 	.word	0x0000b090


	//   ....[29]....
        /*0534*/ 	.word	0x0000bce0


	//   ....[30]....
        /*0538*/ 	.word	0x0000bd10


	//   ....[31]....
        /*053c*/ 	.word	0x0000bfc0


	//   ....[32]....
        /*0540*/ 	.word	0x0000bfe0


	//   ....[33]....
        /*0544*/ 	.word	0x0000c7a0


	//   ....[34]....
        /*0548*/ 	.word	0x0000c7d0


	//   ....[35]....
        /*054c*/ 	.word	0x0000d020


	//   ....[36]....
        /*0550*/ 	.word	0x0000d040


	//   ....[37]....
        /*0554*/ 	.word	0x0000e310


	//   ....[38]....
        /*0558*/ 	.word	0x0000e340


	//   ....[39]....
        /*055c*/ 	.word	0x0000e580


	//   ....[40]....
        /*0560*/ 	.word	0x0000e5a0


	//   ....[41]....
        /*0564*/ 	.word	0x0000e860


	//   ....[42]....
        /*0568*/ 	.word	0x0000ea50


	//   ....[43]....
        /*056c*/ 	.word	0x0000ea80


	//   ....[44]....
        /*0570*/ 	.word	0x0000eab0


	//   ....[45]....
        /*0574*/ 	.word	0x0000eae0


	//   ....[46]....
        /*0578*/ 	.word	0x0000eb10


	//   ....[47]....
        /*057c*/ 	.word	0x0000eb40


	//   ....[48]....
        /*0580*/ 	.word	0x0000ecb0


	//   ....[49]....
        /*0584*/ 	.word	0x0000ece0


	//   ....[50]....
        /*0588*/ 	.word	0x0000ed10


	//   ....[51]....
        /*058c*/ 	.word	0x0000ed40


	//   ....[52]....
        /*0590*/ 	.word	0x0000ed70


	//   ....[53]....
        /*0594*/ 	.word	0x0000eda0


	//   ....[54]....
        /*0598*/ 	.word	0x0000ee30


	//   ....[55]....
        /*059c*/ 	.word	0x0000ee60


	//   ....[56]....
        /*05a0*/ 	.word	0x0000ee70


	//   ....[57]....
        /*05a4*/ 	.word	0x0000ef00


	//   ....[58]....
        /*05a8*/ 	.word	0x00010b10


	//   ....[59]....
        /*05ac*/ 	.word	0x00010b30


	//   ....[60]....
        /*05b0*/ 	.word	0x00010bc0


	//   ....[61]....
        /*05b4*/ 	.word	0x00010be0


	//   ....[62]....
        /*05b8*/ 	.word	0x00010c60


	//   ....[63]....
        /*05bc*/ 	.word	0x00010c80


	//   ....[64]....
        /*05c0*/ 	.word	0x00010c90


	//   ....[65]....
        /*05c4*/ 	.word	0x00010ca0


	//   ....[66]....
        /*05c8*/ 	.word	0x00011420


	//   ....[67]....
        /*05cc*/ 	.word	0x00011460


	//   ....[68]....
        /*05d0*/ 	.word	0x00011520


	//   ....[69]....
        /*05d4*/ 	.word	0x00011540


	//   ....[70]....
        /*05d8*/ 	.word	0x000115e0


	//   ....[71]....
        /*05dc*/ 	.word	0x00011600


	//   ....[72]....
        /*05e0*/ 	.word	0x00011610


	//   ....[73]....
        /*05e4*/ 	.word	0x00011690


	//   ....[74]....
        /*05e8*/ 	.word	0x00011ef0


	//   ....[75]....
        /*05ec*/ 	.word	0x00011f10


	//   ....[76]....
        /*05f0*/ 	.word	0x000120b0


	//   ....[77]....
        /*05f4*/ 	.word	0x000120e0


	//   ....[78]....
        /*05f8*/ 	.word	0x000121f0


	//   ....[79]....
        /*05fc*/ 	.word	0x00012200


	//   ....[80]....
        /*0600*/ 	.word	0x00012230


	//   ....[81]....
        /*0604*/ 	.word	0x00012240


	//   ....[82]....
        /*0608*/ 	.word	0x00012850


	//   ....[83]....
        /*060c*/ 	.word	0x00012880


	//   ....[84]....
        /*0610*/ 	.word	0x00012a70


	//   ....[85]....
        /*0614*/ 	.word	0x00012ab0


	//   ....[86]....
        /*0618*/ 	.word	0x00012ac0


	//   ....[87]....
        /*061c*/ 	.word	0x00012ad0


	//   ....[88]....
        /*0620*/ 	.word	0x00012c20


	//   ....[89]....
        /*0624*/ 	.word	0x00012d70


	//   ....[90]....
        /*0628*/ 	.word	0x00013580


	//   ....[91]....
        /*062c*/ 	.word	0x000135a0


	//   ....[92]....
        /*0630*/ 	.word	0x000135f0


	//   ....[93]....
        /*0634*/ 	.word	0x00013600


	//   ....[94]....
        /*0638*/ 	.word	0x00013640


	//   ....[95]....
        /*063c*/ 	.word	0x00013650


	//   ....[96]....
        /*0640*/ 	.word	0x00013660


	//   ....[97]....
        /*0644*/ 	.word	0x000136a0


	//   ....[98]....
        /*0648*/ 	.word	0x000139a0


	//   ....[99]....
        /*064c*/ 	.word	0x000139e0


	//   ....[100]....
        /*0650*/ 	.word	0x00013a00


	//   ....[101]....
        /*0654*/ 	.word	0x00013a20


	//   ....[102]....
        /*0658*/ 	.word	0x00013a50


	//   ....[103]....
        /*065c*/ 	.word	0x00013a70


	//   ....[104]....
        /*0660*/ 	.word	0x00013b70


	//   ....[105]....
        /*0664*/ 	.word	0x00013cc0


	//   ....[106]....
        /*0668*/ 	.word	0x00014300


	//   ....[107]....
        /*066c*/ 	.word	0x00014330


	//   ....[108]....
        /*0670*/ 	.word	0x00014390


	//   ....[109]....
        /*0674*/ 	.word	0x000143c0


	//   ....[110]....
        /*0678*/ 	.word	0x000143f0


	//   ....[111]....
        /*067c*/ 	.word	0x00014420


	//   ....[112]....
        /*0680*/ 	.word	0x00014450


	//   ....[113]....
        /*0684*/ 	.word	0x00014480


	//   ....[114]....
        /*0688*/ 	.word	0x00014620


	//   ....[115]....
        /*068c*/ 	.word	0x00014650


	//   ....[116]....
        /*0690*/ 	.word	0x00014680


	//   ....[117]....
        /*0694*/ 	.word	0x000146b0


	//   ....[118]....
        /*0698*/ 	.word	0x000146e0


	//   ....[119]....
        /*069c*/ 	.word	0x00014710


	//   ....[120]....
        /*06a0*/ 	.word	0x000147d0


	//   ....[121]....
        /*06a4*/ 	.word	0x000147f0


	//   ....[122]....
        /*06a8*/ 	.word	0x00014800


	//   ....[123]....
        /*06ac*/ 	.word	0x00014860


	//   ....[124]....
        /*06b0*/ 	.word	0x00014e80


	//   ....[125]....
        /*06b4*/ 	.word	0x000153b0


	//   ....[126]....
        /*06b8*/ 	.word	0x000154a0


	//   ....[127]....
        /*06bc*/ 	.word	0x00015540


	//   ....[128]....
        /*06c0*/ 	.word	0x000155a0


	//   ....[129]....
        /*06c4*/ 	.word	0x00015690


	//   ....[130]....
        /*06c8*/ 	.word	0x00015700


	//   ....[131]....
        /*06cc*/ 	.word	0x000157f0


	//   ....[132]....
        /*06d0*/ 	.word	0x00015860


	//   ....[133]....
        /*06d4*/ 	.word	0x00015900


	//   ....[134]....
        /*06d8*/ 	.word	0x00015a00


	//   ....[135]....
        /*06dc*/ 	.word	0x00015a90


	//   ....[136]....
        /*06e0*/ 	.word	0x00015af0


	//   ....[137]....
        /*06e4*/ 	.word	0x00015be0


	//   ....[138]....
        /*06e8*/ 	.word	0x00015c60


	//   ....[139]....
        /*06ec*/ 	.word	0x00015d60


	//   ....[140]....
        /*06f0*/ 	.word	0x00015dd0


	//   ....[141]....
        /*06f4*/ 	.word	0x00015eb0


	//   ....[142]....
        /*06f8*/ 	.word	0x000161c0


	//   ....[143]....
        /*06fc*/ 	.word	0x00016280


	//   ....[144]....
        /*0700*/ 	.word	0x000164f0


	//   ....[145]....
        /*0704*/ 	.word	0x00016540


	//   ....[146]....
        /*0708*/ 	.word	0x00016750


	//   ....[147]....
        /*070c*/ 	.word	0x000167a0


	//   ....[148]....
        /*0710*/ 	.word	0x00016950


	//   ....[149]....
        /*0714*/ 	.word	0x000169a0


	//   ....[150]....
        /*0718*/ 	.word	0x00016ae0


	//   ....[151]....
        /*071c*/ 	.word	0x00016be0


	//   ....[152]....
        /*0720*/ 	.word	0x00016e50


	//   ....[153]....
        /*0724*/ 	.word	0x00016ea0


	//   ....[154]....
        /*0728*/ 	.word	0x00017070


	//   ....[155]....
        /*072c*/ 	.word	0x000170c0


	//   ....[156]....
        /*0730*/ 	.word	0x00017290


	//   ....[157]....
        /*0734*/ 	.word	0x000172e0


	//   ....[158]....
        /*0738*/ 	.word	0x000173d0


	//   ....[159]....
        /*073c*/ 	.word	0x00017470


	//   ....[160]....
        /*0740*/ 	.word	0x000174d0


	//   ....[161]....
        /*0744*/ 	.word	0x00017580


	//   ....[162]....
        /*0748*/ 	.word	0x000175e0


	//   ....[163]....
        /*074c*/ 	.word	0x00017690


	//   ....[164]....
        /*0750*/ 	.word	0x000176f0


	//   ....[165]....
        /*0754*/ 	.word	0x000177a0


	//   ....[166]....
        /*0758*/ 	.word	0x00017890


	//   ....[167]....
        /*075c*/ 	.word	0x00017970


	//   ....[168]....
        /*0760*/ 	.word	0x00017a80


	//   ....[169]....
        /*0764*/ 	.word	0x00017b80


	//   ....[170]....
        /*0768*/ 	.word	0x00017cb0


	//   ....[171]....
        /*076c*/ 	.word	0x00017d90


	//   ....[172]....
        /*0770*/ 	.word	0x00017e90


	//   ....[173]....
        /*0774*/ 	.word	0x00017f70


	//   ....[174]....
        /*0778*/ 	.word	0x00018000


	//   ....[175]....
        /*077c*/ 	.word	0x000180a0


	//   ....[176]....
        /*0780*/ 	.word	0x00018220


	//   ....[177]....
        /*0784*/ 	.word	0x00018290


	//   ....[178]....
        /*0788*/ 	.word	0x00018300


	//   ....[179]....
        /*078c*/ 	.word	0x00018370


	//   ....[180]....
        /*0790*/ 	.word	0x000183e0


	//   ....[181]....
        /*0794*/ 	.word	0x00018460


	//   ....[182]....
        /*0798*/ 	.word	0x000184e0


	//   ....[183]....
        /*079c*/ 	.word	0x00018570


	//   ....[184]....
        /*07a0*/ 	.word	0x000185e0


	//   ....[185]....
        /*07a4*/ 	.word	0x00018650


	//   ....[186]....
        /*07a8*/ 	.word	0x000186c0


	//   ....[187]....
        /*07ac*/ 	.word	0x00018740


	//   ....[188]....
        /*07b0*/ 	.word	0x000187b0


	//   ....[189]....
        /*07b4*/ 	.word	0x00018850


	//   ....[190]....
        /*07b8*/ 	.word	0x000188a0


	//   ....[191]....
        /*07bc*/ 	.word	0x00018930


	//   ....[192]....
        /*07c0*/ 	.word	0x00018a60


	//----- nvinfo : EIATTR_REG_RECONFIG
	.align		4
.L_708:
        /*07c4*/ 	.byte	0x01, 0x54
	.zero		2


	//----- nvinfo : EIATTR_SYSCALL_OFFSETS
	.align		4
        /*07c8*/ 	.byte	0x04, 0x46
        /*07ca*/ 	.short	(.L_710 - .L_709)


	//   ....[0]....
.L_709:
        /*07cc*/ 	.word	0x00003ca0


	//   ....[1]....
        /*07d0*/ 	.word	0x0000fee0


	//   ....[2]....
        /*07d4*/ 	.word	0x00010030


	//   ....[3]....
        /*07d8*/ 	.word	0x00010120


	//   ....[4]....
        /*07dc*/ 	.word	0x00011040


	//   ....[5]....
        /*07e0*/ 	.word	0x00011910


	//----- nvinfo : EIATTR_MBARRIER_INSTR_OFFSETS
	.align		4
.L_710:
        /*07e4*/ 	.byte	0x04, 0x39
        /*07e6*/ 	.short	(.L_712 - .L_711)


	//   ....[0]....
.L_711:
        /*07e8*/ 	.word	0x00000190
        /*07ec*/ 	.word	0x000000ff
        /*07f0*/ 	.word	0x00038800
        /*07f4*/ 	.short	0x0100
        /*07f6*/ 	.byte	0x08
	.zero		1


	//   ....[1]....
        /*07f8*/ 	.word	0x000001a0
        /*07fc*/ 	.word	0x000000ff
        /*0800*/ 	.word	0x00038810
        /*0804*/ 	.short	0x0100
        /*0806*/ 	.byte	0x08
	.zero		1


	//   ....[2]....
        /*0808*/ 	.word	0x000001b0
        /*080c*/ 	.word	0x000000ff
        /*0810*/ 	.word	0x00038820
        /*0814*/ 	.short	0x0100
        /*0816*/ 	.byte	0x08
	.zero		1


	//   ....[3]....
        /*0818*/ 	.word	0x00000260
        /*081c*/ 	.word	0x000000ff
        /*0820*/ 	.word	0x00038830
        /*0824*/ 	.short	0x0100
        /*0826*/ 	.byte	0x06
	.zero		1


	//   ....[4]....
        /*0828*/ 	.word	0x00000270
        /*082c*/ 	.word	0x000000ff
        /*0830*/ 	.word	0x00038840
        /*0834*/ 	.short	0x0100
        /*0836*/ 	.byte	0x06
	.zero		1


	//   ....[5]....
        /*0838*/ 	.word	0x00000280
        /*083c*/ 	.word	0x000000ff
        /*0840*/ 	.word	0x00038838
        /*0844*/ 	.short	0x0100
        /*0846*/ 	.byte	0x06
	.zero		1


	//   ....[6]....
        /*0848*/ 	.word	0x00000290
        /*084c*/ 	.word	0x000000ff
        /*0850*/ 	.word	0x00038848
        /*0854*/ 	.short	0x0100
        /*0856*/ 	.byte	0x06
	.zero		1


	//   ....[7]....
        /*0858*/ 	.word	0x000003c0
        /*085c*/ 	.word	0x000000ff
        /*0860*/ 	.word	0x00038850
        /*0864*/ 	.short	0x0100
        /*0866*/ 	.byte	0x08
	.zero		1


	//   ....[8]....
        /*0868*/ 	.word	0x000003d0
        /*086c*/ 	.word	0x000000ff
        /*0870*/ 	.word	0x00038860
        /*0874*/ 	.short	0x0100
        /*0876*/ 	.byte	0x08
	.zero		1


	//   ....[9]....
        /*0878*/ 	.word	0x000003e0
        /*087c*/ 	.word	0x000000ff
        /*0880*/ 	.word	0x00038858
        /*0884*/ 	.short	0x0100
        /*0886*/ 	.byte	0x08
	.zero		1


	//   ....[10]....
        /*0888*/ 	.word	0x000003f0
        /*088c*/ 	.word	0x000000ff
        /*0890*/ 	.word	0x00038868
        /*0894*/ 	.short	0x0100
        /*0896*/ 	.byte	0x08
	.zero		1


	//   ....[11]....
        /*0898*/ 	.word	0x000004e0
        /*089c*/ 	.word	0x000000ff
        /*08a0*/ 	.word	0x00038870
        /*08a4*/ 	.short	0x0100
        /*08a6*/ 	.byte	0x06
	.zero		1


	//   ....[12]....
        /*08a8*/ 	.word	0x000004f0
        /*08ac*/ 	.word	0x000000ff
        /*08b0*/ 	.word	0x00038880
        /*08b4*/ 	.short	0x0100
        /*08b6*/ 	.byte	0x06
	.zero		1


	//   ....[13]....
        /*08b8*/ 	.word	0x00000500
        /*08bc*/ 	.word	0x000000ff
        /*08c0*/ 	.word	0x00038878
        /*08c4*/ 	.short	0x0100
        /*08c6*/ 	.byte	0x06
	.zero		1


	//   ....[14]....
        /*08c8*/ 	.word	0x00000510
        /*08cc*/ 	.word	0x000000ff
        /*08d0*/ 	.word	0x00038888
        /*08d4*/ 	.short	0x0100
        /*08d6*/ 	.byte	0x06
	.zero		1


	//   ....[15]....
        /*08d8*/ 	.word	0x00000640
        /*08dc*/ 	.word	0x000000ff
        /*08e0*/ 	.word	0x00038890
        /*08e4*/ 	.short	0x0100
        /*08e6*/ 	.byte	0x08
	.zero		1


	//   ....[16]....
        /*08e8*/ 	.word	0x00000650
        /*08ec*/ 	.word	0x000000ff
        /*08f0*/ 	.word	0x000388a0
        /*08f4*/ 	.short	0x0100
        /*08f6*/ 	.byte	0x08
	.zero		1


	//   ....[17]....
        /*08f8*/ 	.word	0x00000660
        /*08fc*/ 	.word	0x000000ff
        /*0900*/ 	.word	0x00038898
        /*0904*/ 	.short	0x0100
        /*0906*/ 	.byte	0x08
	.zero		1


	//   ....[18]....
        /*0908*/ 	.word	0x00000670
        /*090c*/ 	.word	0x000000ff
        /*0910*/ 	.word	0x000388a8
        /*0914*/ 	.short	0x0100
        /*0916*/ 	.byte	0x08
	.zero		1


	//   ....[19]....
        /*0918*/ 	.word	0x000007b0
        /*091c*/ 	.word	0x000000ff
        /*0920*/ 	.word	0x000388b0
        /*0924*/ 	.short	0x0100
        /*0926*/ 	.byte	0x08
	.zero		1


	//   ....[20]....
        /*0928*/ 	.word	0x000007c0
        /*092c*/ 	.word	0x000000ff
        /*0930*/ 	.word	0x000388c0
        /*0934*/ 	.short	0x0100
        /*0936*/ 	.byte	0x08
	.zero		1


	//   ....[21]....
        /*0938*/ 	.word	0x000007d0
        /*093c*/ 	.word	0x000000ff
        /*0940*/ 	.word	0x000388b8
        /*0944*/ 	.short	0x0100
        /*0946*/ 	.byte	0x08
	.zero		1


	//   ....[22]....
        /*0948*/ 	.word	0x000007e0
        /*094c*/ 	.word	0x000000ff
        /*0950*/ 	.word	0x000388c8
        /*0954*/ 	.short	0x0100
        /*0956*/ 	.byte	0x08
	.zero		1


	//   ....[23]....
        /*0958*/ 	.word	0x00002090
        /*095c*/ 	.word	0x000000ff
        /*0960*/ 	.word	0x00000000
        /*0964*/ 	.short	0x0101
        /*0966*/ 	.byte	0x06
	.zero		1


	//   ....[24]....
        /*0968*/ 	.word	0x00002b80
        /*096c*/ 	.word	0x000000ff
        /*0970*/ 	.word	0x00000000
        /*0974*/ 	.short	0x0101
        /*0976*/ 	.byte	0x06
	.zero		1


	//   ....[25]....
        /*0978*/ 	.word	0x00003d50
        /*097c*/ 	.word	0x000000ff
        /*0980*/ 	.word	0x00038800
        /*0984*/ 	.short	0x010a
        /*0986*/ 	.byte	0x29
	.zero		1


	//   ....[26]....
        /*0988*/ 	.word	0x00003dc0
        /*098c*/ 	.word	0x00000005
        /*0990*/ 	.word	0x00038830
        /*0994*/ 	.short	0x010a
        /*0996*/ 	.byte	0x3f
	.zero		1


	//   ....[27]....
        /*0998*/ 	.word	0x00003e00
        /*099c*/ 	.word	0x00000005
        /*09a0*/ 	.word	0x00038830
        /*09a4*/ 	.short	0x010a
        /*09a6*/ 	.byte	0x3f
	.zero		1


	//   ....[28]....
        /*09a8*/ 	.word	0x00004080
        /*09ac*/ 	.word	0x000000ff
        /*09b0*/ 	.word	0x00038810
        /*09b4*/ 	.short	0x010a
        /*09b6*/ 	.byte	0x29
	.zero		1


	//   ....[29]....
        /*09b8*/ 	.word	0x000040c0
        /*09bc*/ 	.word	0x00000005
        /*09c0*/ 	.word	0x00038850
        /*09c4*/ 	.short	0x010a
        /*09c6*/ 	.byte	0x3f
	.zero		1


	//   ....[30]....
        /*09c8*/ 	.word	0x00004100
        /*09cc*/ 	.word	0x00000005
        /*09d0*/ 	.word	0x00038850
        /*09d4*/ 	.short	0x010a
        /*09d6*/ 	.byte	0x3f
	.zero		1


	//   ....[31]....
        /*09d8*/ 	.word	0x000055a0
        /*09dc*/ 	.word	0x000000ff
        /*09e0*/ 	.word	0x00000000
        /*09e4*/ 	.short	0x0101
        /*09e6*/ 	.byte	0x05
	.zero		1


	//   ....[32]....
        /*09e8*/ 	.word	0x00006610
        /*09ec*/ 	.word	0x000000ff
        /*09f0*/ 	.word	0x00000000
        /*09f4*/ 	.short	0x0101
        /*09f6*/ 	.byte	0x05
	.zero		1


	//   ....[33]....
        /*09f8*/ 	.word	0x00006710
        /*09fc*/ 	.word	0x000000ff
        /*0a00*/ 	.word	0x00038830
        /*0a04*/ 	.short	0x010a
        /*0a06*/ 	.byte	0x05
	.zero		1


	//   ....[34]....
        /*0a08*/ 	.word	0x00006750
        /*0a0c*/ 	.word	0x000000ff
        /*0a10*/ 	.word	0x00038830
        /*0a14*/ 	.short	0x010a
        /*0a16*/ 	.byte	0x05
	.zero		1


	//   ....[35]....
        /*0a18*/ 	.word	0x00006930
        /*0a1c*/ 	.word	0x000000ff
        /*0a20*/ 	.word	0x00038850
        /*0a24*/ 	.short	0x010a
        /*0a26*/ 	.byte	0x05
	.zero		1


	//   ....[36]....
        /*0a28*/ 	.word	0x00006970
        /*0a2c*/ 	.word	0x000000ff
        /*0a30*/ 	.word	0x00038850
        /*0a34*/ 	.short	0x010a
        /*0a36*/ 	.byte	0x05
	.zero		1


	//   ....[37]....
        /*0a38*/ 	.word	0x00008480
        /*0a3c*/ 	.word	0x000000ff
        /*0a40*/ 	.word	0x00000000
        /*0a44*/ 	.short	0x0101
        /*0a46*/ 	.byte	0x0a
	.zero		1


	//   ....[38]....
        /*0a48*/ 	.word	0x00009420
        /*0a4c*/ 	.word	0x000000ff
        /*0a50*/ 	.word	0x00000000
        /*0a54*/ 	.short	0x0101
        /*0a56*/ 	.byte	0x05
	.zero		1


	//   ....[39]....
        /*0a58*/ 	.word	0x0000bd00
        /*0a5c*/ 	.word	0x000000ff
        /*0a60*/ 	.word	0x00000000
        /*0a64*/ 	.short	0x0101
        /*0a66*/ 	.byte	0x07
	.zero		1


	//   ....[40]....
        /*0a68*/ 	.word	0x0000c6f0
        /*0a6c*/ 	.word	0x000000ff
        /*0a70*/ 	.word	0x00000000
        /*0a74*/ 	.short	0x0101
        /*0a76*/ 	.byte	0x07
	.zero		1


	//   ....[41]....
        /*0a78*/ 	.word	0x000108e0
        /*0a7c*/ 	.word	0x00000016
        /*0a80*/ 	.word	0x00038840
        /*0a84*/ 	.short	0x010a
        /*0a86*/ 	.byte	0x3f
	.zero		1


	//   ....[42]....
        /*0a88*/ 	.word	0x00010da0
        /*0a8c*/ 	.word	0x00000016
        /*0a90*/ 	.word	0x00038830
        /*0a94*/ 	.short	0x0107
        /*0a96*/ 	.byte	0x3f
	.zero		1


	//   ....[43]....
        /*0a98*/ 	.word	0x00010e80
        /*0a9c*/ 	.word	0x00000016
        /*0aa0*/ 	.word	0x00038830
        /*0aa4*/ 	.short	0x0101
        /*0aa6*/ 	.byte	0x3f
	.zero		1


	//   ....[44]....
        /*0aa8*/ 	.word	0x00011750
        /*0aac*/ 	.word	0x00000011
        /*0ab0*/ 	.word	0x00038800
        /*0ab4*/ 	.short	0x0107
        /*0ab6*/ 	.byte	0x3f
	.zero		1


	//   ....[45]....
        /*0ab8*/ 	.word	0x000117e0
        /*0abc*/ 	.word	0x00000011
        /*0ac0*/ 	.word	0x00038800
        /*0ac4*/ 	.short	0x0101
        /*0ac6*/ 	.byte	0x3f
	.zero		1


	//   ....[46]....
        /*0ac8*/ 	.word	0x000124e0
        /*0acc*/ 	.word	0x00000011
        /*0ad0*/ 	.word	0x00038810
        /*0ad4*/ 	.short	0x0107
        /*0ad6*/ 	.byte	0x3f
	.zero		1


	//   ....[47]....
        /*0ad8*/ 	.word	0x000125e0
        /*0adc*/ 	.word	0x00000011
        /*0ae0*/ 	.word	0x00038810
        /*0ae4*/ 	.short	0x0101
        /*0ae6*/ 	.byte	0x3f
	.zero		1


	//   ....[48]....
        /*0ae8*/ 	.word	0x00012600
        /*0aec*/ 	.word	0x00000011
        /*0af0*/ 	.word	0x00038820
        /*0af4*/ 	.short	0x010a
        /*0af6*/ 	.byte	0x3f
	.zero		1


	//   ....[49]....
        /*0af8*/ 	.word	0x00012690
        /*0afc*/ 	.word	0x00000016
        /*0b00*/ 	.word	0x00038860
        /*0b04*/ 	.short	0x010a
        /*0b06*/ 	.byte	0x3f
	.zero		1


	//   ....[50]....
        /*0b08*/ 	.word	0x00012f90
        /*0b0c*/ 	.word	0x00000016
        /*0b10*/ 	.word	0x00038850
        /*0b14*/ 	.short	0x0107
        /*0b16*/ 	.byte	0x3f
	.zero		1


	//   ....[51]....
        /*0b18*/ 	.word	0x00013060
        /*0b1c*/ 	.word	0x00000016
        /*0b20*/ 	.word	0x00038850
        /*0b24*/ 	.short	0x0101
        /*0b26*/ 	.byte	0x3f
	.zero		1


	//   ....[52]....
        /*0b28*/ 	.word	0x00013400
        /*0b2c*/ 	.word	0x00000006
        /*0b30*/ 	.word	0x00038840
        /*0b34*/ 	.short	0x010a
        /*0b36*/ 	.byte	0x3f
	.zero		1


	//   ....[53]....
        /*0b38*/ 	.word	0x00013720
        /*0b3c*/ 	.word	0x00000006
        /*0b40*/ 	.word	0x00038830
        /*0b44*/ 	.short	0x0107
        /*0b46*/ 	.byte	0x3f
	.zero		1


	//   ....[54]....
        /*0b48*/ 	.word	0x000137e0
        /*0b4c*/ 	.word	0x00000006
        /*0b50*/ 	.word	0x00038830
        /*0b54*/ 	.short	0x0101
        /*0b56*/ 	.byte	0x3f
	.zero		1


	//   ....[55]....
        /*0b58*/ 	.word	0x00013810
        /*0b5c*/ 	.word	0x00000006
        /*0b60*/ 	.word	0x00038860
        /*0b64*/ 	.short	0x010a
        /*0b66*/ 	.byte	0x3f
	.zero		1


	//   ....[56]....
        /*0b68*/ 	.word	0x00013ec0
        /*0b6c*/ 	.word	0x00000006
        /*0b70*/ 	.word	0x00038850
        /*0b74*/ 	.short	0x0107
        /*0b76*/ 	.byte	0x3f
	.zero		1


	//   ....[57]....
        /*0b78*/ 	.word	0x00013f80
        /*0b7c*/ 	.word	0x00000006
        /*0b80*/ 	.word	0x00038850
        /*0b84*/ 	.short	0x0101
        /*0b86*/ 	.byte	0x3f
	.zero		1


	//   ....[58]....
        /*0b88*/ 	.word	0x00014e00
        /*0b8c*/ 	.word	0x00000005
        /*0b90*/ 	.word	0x00038820
        /*0b94*/ 	.short	0x010a
        /*0b96*/ 	.byte	0x3f
	.zero		1


	//   ....[59]....
        /*0b98*/ 	.word	0x00014f80
        /*0b9c*/ 	.word	0x00000003
        /*0ba0*/ 	.word	0x00038840
        /*0ba4*/ 	.short	0x010a
        /*0ba6*/ 	.byte	0x3f
	.zero		1


	//   ....[60]....
        /*0ba8*/ 	.word	0x00015020
        /*0bac*/ 	.word	0x00000005
        /*0bb0*/ 	.word	0x00038840
        /*0bb4*/ 	.short	0x010a
        /*0bb6*/ 	.byte	0x3f
	.zero		1


	//   ....[61]....
        /*0bb8*/ 	.word	0x00015060
        /*0bbc*/ 	.word	0x00000003
        /*0bc0*/ 	.word	0x00038860
        /*0bc4*/ 	.short	0x010a
        /*0bc6*/ 	.byte	0x3f
	.zero		1


	//   ....[62]....
        /*0bc8*/ 	.word	0x000150a0
        /*0bcc*/ 	.word	0x00000005
        /*0bd0*/ 	.word	0x00038860
        /*0bd4*/ 	.short	0x010a
        /*0bd6*/ 	.byte	0x3f
	.zero		1


	//   ....[63]....
        /*0bd8*/ 	.word	0x00015110
        /*0bdc*/ 	.word	0x00000000
        /*0be0*/ 	.word	0x00038800
        /*0be4*/ 	.short	0x010a
        /*0be6*/ 	.byte	0x3f
	.zero		1


	//   ....[64]....
        /*0be8*/ 	.word	0x00015160
        /*0bec*/ 	.word	0x00000005
        /*0bf0*/ 	.word	0x00038830
        /*0bf4*/ 	.short	0x010a
        /*0bf6*/ 	.byte	0x3f
	.zero		1


	//   ....[65]....
        /*0bf8*/ 	.word	0x000151c0
        /*0bfc*/ 	.word	0x00000006
        /*0c00*/ 	.word	0x00038810
        /*0c04*/ 	.short	0x010a
        /*0c06*/ 	.byte	0x3f
	.zero		1


	//   ....[66]....
        /*0c08*/ 	.word	0x00015210
        /*0c0c*/ 	.word	0x00000005
        /*0c10*/ 	.word	0x00038850
        /*0c14*/ 	.short	0x010a
        /*0c16*/ 	.byte	0x3f
	.zero		1


	//   ....[67]....
        /*0c18*/ 	.word	0x00015270
        /*0c1c*/ 	.word	0x00000007
        /*0c20*/ 	.word	0x00038830
        /*0c24*/ 	.short	0x010a
        /*0c26*/ 	.byte	0x3f
	.zero		1


	//   ....[68]....
        /*0c28*/ 	.word	0x000152d0
        /*0c2c*/ 	.word	0x00000007
        /*0c30*/ 	.word	0x00038850
        /*0c34*/ 	.short	0x010a
        /*0c36*/ 	.byte	0x3f
	.zero		1


	//   ....[69]....
        /*0c38*/ 	.word	0x000153f0
        /*0c3c*/ 	.word	0x00000016
        /*0c40*/ 	.word	0x00038840
        /*0c44*/ 	.short	0x010a
        /*0c46*/ 	.byte	0x3f
	.zero		1


	//   ....[70]....
        /*0c48*/ 	.word	0x000169e0
        /*0c4c*/ 	.word	0x00000011
        /*0c50*/ 	.word	0x00038820
        /*0c54*/ 	.short	0x010a
        /*0c56*/ 	.byte	0x3f
	.zero		1


	//   ....[71]....
        /*0c58*/ 	.word	0x00016a30
        /*0c5c*/ 	.word	0x00000016
        /*0c60*/ 	.word	0x00038860
        /*0c64*/ 	.short	0x010a
        /*0c66*/ 	.byte	0x3f
	.zero		1


	//   ....[72]....
        /*0c68*/ 	.word	0x00017320
        /*0c6c*/ 	.word	0x00000006
        /*0c70*/ 	.word	0x00038840
        /*0c74*/ 	.short	0x010a
        /*0c76*/ 	.byte	0x3f
	.zero		1


	//   ....[73]....
        /*0c78*/ 	.word	0x000177e0
        /*0c7c*/ 	.word	0x00000006
        /*0c80*/ 	.word	0x00038860
        /*0c84*/ 	.short	0x010a
        /*0c86*/ 	.byte	0x3f
	.zero		1


	//   ....[74]....
        /*0c88*/ 	.word	0x00018980
        /*0c8c*/ 	.word	0x00000005
        /*0c90*/ 	.word	0x00038820
        /*0c94*/ 	.short	0x010a
        /*0c96*/ 	.byte	0x3f
	.zero		1


	//   ....[75]....
        /*0c98*/ 	.word	0x00018b20
        /*0c9c*/ 	.word	0x00000003
        /*0ca0*/ 	.word	0x00038840
        /*0ca4*/ 	.short	0x010a
        /*0ca6*/ 	.byte	0x3f
	.zero		1


	//   ....[76]....
        /*0ca8*/ 	.word	0x00018b70
        /*0cac*/ 	.word	0x00000005
        /*0cb0*/ 	.word	0x00038840
        /*0cb4*/ 	.short	0x010a
        /*0cb6*/ 	.byte	0x3f
	.zero		1


	//   ....[77]....
        /*0cb8*/ 	.word	0x00018bc0
        /*0cbc*/ 	.word	0x00000003
        /*0cc0*/ 	.word	0x00038860
        /*0cc4*/ 	.short	0x010a
        /*0cc6*/ 	.byte	0x3f
	.zero		1


	//----- nvinfo : EIATTR_NUM_MBARRIERS
	.align		4
.L_712:
        /*0cc8*/ 	.byte	0x03, 0x38
        /*0cca*/ 	.short	0x0017


	//----- nvinfo : EIATTR_EXIT_INSTR_OFFSETS
	.align		4
        /*0ccc*/ 	.byte	0x04, 0x1c
        /*0cce*/ 	.short	(.L_714 - .L_713)


	//   ....[0]....
.L_713:
        /*0cd0*/ 	.word	0x00000990


	//   ....[1]....
        /*0cd4*/ 	.word	0x0000e800


	//   ....[2]....
        /*0cd8*/ 	.word	0x000150f0


	//----- nvinfo : EIATTR_MAX_THREADS
	.align		4
.L_714:
        /*0cdc*/ 	.byte	0x04, 0x05
        /*0cde*/ 	.short	(.L_716 - .L_715)
.L_715:
        /*0ce0*/ 	.word	0x00000180
        /*0ce4*/ 	.word	0x00000001
        /*0ce8*/ 	.word	0x00000001


	//----- nvinfo : EIATTR_CRS_STACK_SIZE
	.align		4
.L_716:
        /*0cec*/ 	.byte	0x04, 0x1e
        /*0cee*/ 	.short	(.L_718 - .L_717)
.L_717:
        /*0cf0*/ 	.word	0x00000000


	//----- nvinfo : EIATTR_CBANK_PARAM_SIZE
	.align		4
.L_718:
        /*0cf4*/ 	.byte	0x03, 0x19
        /*0cf6*/ 	.short	0x0bf0


	//----- nvinfo : EIATTR_PARAM_CBANK
	.align		4
        /*0cf8*/ 	.byte	0x04, 0x0a
        /*0cfa*/ 	.short	(.L_720 - .L_719)
	.align		4
.L_719:
        /*0cfc*/ 	.word	index@(.nv.constant0._ZN7cutlass13device_kernelIN5flash11enable_sm90INS1_16FlashAttnFwdSm90INS1_25CollectiveMainloopFwdSm90ILi2EN4cute5tupleIJNS5_1CILi1EEES8_S8_EEENS6_IJNS7_ILi64EEESA_SA_EEELi512ENS_10bfloat16_tEfNS_4arch4Sm90ELb0ELb0ELb1ELb1ELb1ELb0ELb1ELb0ELb0ELb1ELb1ELb0EEENS1_21CollectiveEpilogueFwdINS6_IJSA_NS7_ILi512EEESA_EEES9_SC_SE_Li256ELb1ELb1ELb1ELb0EEENS1_36VarlenDynamicPersistentTileSchedulerILi64ELi64ELi256ELi128ELb1ELb1ELb1ELb0ELb1ELb1EEEEEEEEEvNT_6ParamsE)
        /*0d00*/ 	.short	0x0210
        /*0d02*/ 	.short	0x0bf0


	//----- nvinfo : EIATTR_SW_WAR
	.align		4
.L_720:
        /*0d04*/ 	.byte	0x04, 0x36
        /*0d06*/ 	.short	(.L_722 - .L_721)
.L_721:
        /*0d08*/ 	.word	0x00000008
.L_722:


//--------------------- .nv.info._ZN7cutlass13device_kernelIN5flash11enable_sm90INS1_16FlashAttnFwdSm90INS1_25CollectiveMainloopFwdSm90ILi2EN4cute5tupleIJNS5_1CILi1EEES8_S8_EEENS6_IJNS7_ILi64EEESA_SA_EEELi512ENS_10bfloat16_tEfNS_4arch4Sm90ELb0ELb0ELb1ELb1ELb1ELb1ELb1ELb0ELb0ELb1ELb1ELb0EEENS1_21CollectiveEpilogueFwdINS6_IJSA_NS7_ILi512EEESA_EEES9_SC_SE_Li256ELb1ELb1ELb1ELb0EEENS1_36VarlenDynamicPersistentTileSchedulerILi64ELi64ELi256ELi128ELb1ELb1ELb1ELb0ELb1ELb1EEEEEEEEEvNT_6ParamsE --------------------------
	.section	.nv.info._ZN7cutlass13device_kernelIN5flash11enable_sm90INS1_16FlashAttnFwdSm90INS1_25CollectiveMainloopFwdSm90ILi2EN4cute5tupleIJNS5_1CILi1EEES8_S8_EEENS6_IJNS7_ILi64EEESA_SA_EEELi512ENS_10bfloat16_tEfNS_4arch4Sm90ELb0ELb0ELb1ELb1ELb1ELb1ELb1ELb0ELb0ELb1ELb1ELb0EEENS1_21CollectiveEpilogueFwdINS6_IJSA_NS7_ILi512EEESA_EEES9_SC_SE_Li256ELb1ELb1ELb1ELb0EEENS1_36VarlenDynamicPersistentTileSchedulerILi64ELi64ELi256ELi128ELb1ELb1ELb1ELb0ELb1ELb1EEEEEEEEEvNT_6ParamsE,"",@"SHT_CUDA_INFO"
	.sectionflags	@""
	.align	4


	//----- nvinfo : EIATTR_CUDA_API_VERSION
	.align		4
        /*0000*/ 	.byte	0x04, 0x37
        /*0002*/ 	.short	(.L_724 - .L_723)
.L_723:
        /*0004*/ 	.word	0x00000082


	//----- nvinfo : EIATTR_KPARAM_INFO
	.align		4
.L_724:
        /*0008*/ 	.byte	0x04, 0x17
        /*000a*/ 	.short	(.L_726 - .L_725)
.L_725:
        /*000c*/ 	.word	0x00000000
        /*0010*/ 	.short	0x0000
        /*0012*/ 	.short	0x0070
        /*0014*/ 	.byte	0x00, 0xf0, 0x01, 0x2e


	//----- nvinfo : EIATTR_SPARSE_MMA_MASK
	.align		4
.L_726:
        /*0018*/ 	.byte	0x03, 0x50
        /*001a*/ 	.short	0x0000


	//----- nvinfo : EIATTR_MAXREG_COUNT
	.align		4
        /*001c*/ 	.byte	0x03, 0x1b
        /*001e*/ 	.short	0x00a8


	//----- nvinfo : EIATTR_NUM_BARRIERS
	.align		4
        /*0020*/ 	.byte	0x02, 0x4c
        /*0022*/ 	.byte	0x10
	.zero		1


	//----- nvinfo : EIATTR_EXTERNS
	.align		4
        /*0024*/ 	.byte	0x04, 0x0f
        /*0026*/ 	.short	(.L_728 - .L_727)


	//   ....[0]....
	.align		4
.L_727:
        /*0028*/ 	.word	index@(__assertfail)


	//----- nvinfo : EIATTR_ANNOTATIONS
	.align		4
.L_728:
        /*002c*/ 	.byte	0x04, 0x55
        /*002e*/ 	.short	(.L_730 - .L_729)


	//   ....[0]....
.L_729:
        /* <DEDUP_REMOVED lines=65> */


	//----- nvinfo : EIATTR_MERCURY_ISA_VERSION
	.align		4
.L_730:
        /*0428*/ 	.byte	0x03, 0x5f
        /*042a*/ 	.short	0x0101


	//----- nvinfo : EIATTR_UNUSED_LOAD_BYTE_OFFSET
	.align		4
        /*042c*/ 	.byte	0x04, 0x44
        /*042e*/ 	.short	(.L_732 - .L_731)


	//   ....[0]....
.L_731:
        /*0430*/ 	.word	0x00000a50
        /*0434*/ 	.word	0x0000fff0


	//   ....[1]....
        /*0438*/ 	.word	0x00011350
        /*043c*/ 	.word	0x0000fff0


	//----- nvinfo : EIATTR_INT_WARP_WIDE_INSTR_OFFSETS
	.align		4
.L_732:
        /*0440*/ 	.byte	0x04, 0x31
        /*0442*/ 	.short	(.L_734 - .L_733)


	//   ....[0]....
.L_733:
        /*0444*/ 	.word	0x00000130


	//   ....[1]....
        /*0448*/ 	.word	0x00000170


	//   ....[2]....
        /*044c*/ 	.word	0x000001e0


	//   ....[3]....
        /*0450*/ 	.word	0x000001f0


	//   ....[4]....
        /*0454*/ 	.word	0x000195a0


	//   ....[5]....
        /*0458*/ 	.word	0x00019630


	//   ....[6]....
        /*045c*/ 	.word	0x0001daa0


	//   ....[7]....
        /*0460*/ 	.word	0x0001db30


	//----- nvinfo : EIATTR_COOP_GROUP_MASK_REGIDS
	.align		4
.L_734:
        /*0464*/ 	.byte	0x04, 0x29
        /*0466*/ 	.short	(.L_736 - .L_735)


	//   ....[0]....
.L_735:
        /*0468*/ 	.word	0xffffffff


	//   ....[1]....
        /*046c*/ 	.word	0xffffffff


	//   ....[2]....
        /*0470*/ 	.word	0xffffffff


	//   ....[3]....
        /*0474*/ 	.word	0xffffffff


	//   ....[4]....
        /*0478*/ 	.word	0xffffffff


	//   ....[5]....
        /*047c*/ 	.word	0xffffffff


	//   ....[6]....
        /*0480*/ 	.word	0xffffffff


	//   ....[7]....
        /*0484*/ 	.word	0xffffffff


	//   ....[8]....
        /*0488*/ 	.word	0xffffffff


	//   ....[9]....
        /*048c*/ 	.word	0xffffffff


	//   ....[10]....
        /*0490*/ 	.word	0xffffffff


	//   ....[11]....
        /*0494*/ 	.word	0xffffffff


	//   ....[12]....
        /*0498*/ 	.word	0xffffffff


	//   ....[13]....
        /*049c*/ 	.word	0xffffffff


	//   ....[14]....
        /*04a0*/ 	.word	0xffffffff


	//   ....[15]....
        /*04a4*/ 	.word	0xffffffff


	//   ....[16]....
        /*04a8*/ 	.word	0xffffffff


	//   ....[17]....
        /*04ac*/ 	.word	0xffffffff


	//   ....[18]....
        /*04b0*/ 	.word	0xffffffff


	//   ....[19]....
        /*04b4*/ 	.word	0xffffffff


	//   ....[20]....
        /*04b8*/ 	.word	0xffffffff


	//   ....[21]....
        /*04bc*/ 	.word	0xffffffff


	//   ....[22]....
        /*04c0*/ 	.word	0xffffffff


	//   ....[23]....
        /*04c4*/ 	.word	0xffffffff


	//   ....[24]....
        /*04c8*/ 	.word	0xffffffff


	//   ....[25]....
        /*04cc*/ 	.word	0xffffffff


	//   ....[26]....
        /*04d0*/ 	.word	0xffffffff


	//   ....[27]....
        /*04d4*/ 	.word	0xffffffff


	//   ....[28]....
        /*04d8*/ 	.word	0xffffffff


	//   ....[29]....
        /*04dc*/ 	.word	0xffffffff


	//   ....[30]....
        /*04e0*/ 	.word	0xffffffff


	//   ....[31]....
        /*04e4*/ 	.word	0xffffffff


	//   ....[32]....
        /*04e8*/ 	.word	0xffffffff


	//   ....[33]....
        /*04ec*/ 	.word	0xffffffff


	//   ....[34]....
        /*04f0*/ 	.word	0xffffffff


	//   ....[35]....
        /*04f4*/ 	.word	0xffffffff


	//   ....[36]....
        /*04f8*/ 	.word	0xffffffff


	//   ....[37]....
        /*04fc*/ 	.word	0xffffffff


	//   ....[38]....
        /*0500*/ 	.word	0xffffffff


	//   ....[39]....
        /*0504*/ 	.word	0xffffffff


	//   ....[40]....
        /*0508*/ 	.word	0xffffffff


	//   ....[41]....
        /*050c*/ 	.word	0xffffffff


	//   ....[42]....
        /*0510*/ 	.word	0xffffffff


	//   ....[43]....
        /*0514*/ 	.word	0xffffffff


	//   ....[44]....
        /*0518*/ 	.word	0xffffffff


	//   ....[45]....
        /*051c*/ 	.word	0xffffffff


	//   ....[46]....
        /*0520*/ 	.word	0xffffffff


	//   ....[47]....
        /*0524*/ 	.word	0xffffffff


	//   ....[48]....
        /*0528*/ 	.word	0xffffffff


	//   ....[49]....
        /*052c*/ 	.word	0xffffffff


	//   ....[50]....
        /*0530*/ 	.word	0xffffffff


	//   ....[51]....
        /*0534*/ 	.word	0xffffffff


	//   ....[52]....
        /*0538*/ 	.word	0xffffffff


	//   ....[53]....
        /*053c*/ 	.word	0xffffffff


	//   ....[54]....
        /*0540*/ 	.word	0xffffffff


	//   ....[55]....
        /*0544*/ 	.word	0xffffffff


	//   ....[56]....
        /*0548*/ 	.word	0xffffffff


	//   ....[57]....
        /*054c*/ 	.word	0xffffffff


	//   ....[58]....
        /*0550*/ 	.word	0xffffffff


	//   ....[59]....
        /*0554*/ 	.word	0xffffffff


	//   ....[60]....
        /*0558*/ 	.word	0xffffffff


	//   ....[61]....
        /*055c*/ 	.word	0xffffffff


	//   ....[62]....
        /*0560*/ 	.word	0xffffffff


	//   ....[63]....
        /*0564*/ 	.word	0xffffffff


	//   ....[64]....
        /*0568*/ 	.word	0xffffffff


	//   ....[65]....
        /*056c*/ 	.word	0xffffffff


	//   ....[66]....
        /*0570*/ 	.word	0xffffffff


	//   ....[67]....
        /*0574*/ 	.word	0xffffffff


	//   ....[68]....
        /*0578*/ 	.word	0xffffffff


	//   ....[69]....
        /*057c*/ 	.word	0xffffffff


	//   ....[70]....
        /*0580*/ 	.word	0xffffffff


	//   ....[71]....
        /*0584*/ 	.word	0xffffffff


	//   ....[72]....
        /*0588*/ 	.word	0xffffffff


	//   ....[73]....
        /*058c*/ 	.word	0xffffffff


	//   ....[74]....
        /*0590*/ 	.word	0xffffffff


	//   ....[75]....
        /*0594*/ 	.word	0xffffffff


	//   ....[76]....
        /*0598*/ 	.word	0xffffffff


	//   ....[77]....
        /*059c*/ 	.word	0xffffffff


	//   ....[78]....
        /*05a0*/ 	.word	0xffffffff


	//   ....[79]....
        /*05a4*/ 	.word	0xffffffff


	//   ....[80]....
        /*05a8*/ 	.word	0xffffffff


	//   ....[81]....
        /*05ac*/ 	.word	0xffffffff


	//   ....[82]....
        /*05b0*/ 	.word	0xffffffff


	//   ....[83]....
        /*05b4*/ 	.word	0xffffffff


	//   ....[84]....
        /*05b8*/ 	.word	0xffffffff


	//   ....[85]....
        /*05bc*/ 	.word	0xffffffff


	//   ....[86]....
        /*05c0*/ 	.word	0xffffffff


	//   ....[87]....
        /*05c4*/ 	.word	0xffffffff


	//   ....[88]....
        /*05c8*/ 	.word	0xffffffff


	//   ....[89]....
        /*05cc*/ 	.word	0xffffffff


	//   ....[90]....
        /*05d0*/ 	.word	0xffffffff


	//   ....[91]....
        /*05d4*/ 	.word	0xffffffff


	//   ....[92]....
        /*05d8*/ 	.word	0xffffffff


	//   ....[93]....
        /*05dc*/ 	.word	0xffffffff


	//   ....[94]....
        /*05e0*/ 	.word	0xffffffff


	//   ....[95]....
        /*05e4*/ 	.word	0xffffffff


	//   ....[96]....
        /*05e8*/ 	.word	0xffffffff


	//   ....[97]....
        /*05ec*/ 	.word	0xffffffff


	//   ....[98]....
        /*05f0*/ 	.word	0xffffffff


	//   ....[99]....
        /*05f4*/ 	.word	0xffffffff


	//   ....[100]....
        /*05f8*/ 	.word	0xffffffff


	//   ....[101]....
        /*05fc*/ 	.word	0xffffffff


	//   ....[102]....
        /*0600*/ 	.word	0xffffffff


	//   ....[103]....
        /*0604*/ 	.word	0xffffffff


	//   ....[104]....
        /*0608*/ 	.word	0xffffffff


	//   ....[105]....
        /*060c*/ 	.word	0xffffffff


	//   ....[106]....
        /*0610*/ 	.word	0xffffffff


	//   ....[107]....
        /*0614*/ 	.word	0xffffffff


	//   ....[108]....
        /*0618*/ 	.word	0xffffffff


	//   ....[109]....
        /*061c*/ 	.word	0xffffffff


	//   ....[110]....
        /*0620*/ 	.word	0xffffffff


	//   ....[111]....
        /*0624*/ 	.word	0xffffffff


	//   ....[112]....
        /*0628*/ 	.word	0xffffffff


	//   ....[113]....
        /*062c*/ 	.word	0xffffffff


	//   ....[114]....
        /*0630*/ 	.word	0xffffffff


	//   ....[115]....
        /*0634*/ 	.word	0xffffffff


	//   ....[116]....
        /*0638*/ 	.word	0xffffffff


	//   ....[117]....
        /*063c*/ 	.word	0xffffffff


	//   ....[118]....
        /*0640*/ 	.word	0xffffffff


	//   ....[119]....
        /*0644*/ 	.word	0xffffffff


	//   ....[120]....
        /*0648*/ 	.word	0xffffffff


	//   ....[121]....
        /*064c*/ 	.word	0xffffffff


	//   ....[122]....
        /*0650*/ 	.word	0xffffffff


	//   ....[123]....
        /*0654*/ 	.word	0xffffffff


	//   ....[124]....
        /*0658*/ 	.word	0xffffffff


	//   ....[125]....
        /*065c*/ 	.word	0xffffffff


	//   ....[126]....
        /*0660*/ 	.word	0xffffffff


	//   ....[127]....
        /*0664*/ 	.word	0xffffffff


	//   ....[128]....
        /*0668*/ 	.word	0xffffffff


	//   ....[129]....
        /*066c*/ 	.word	0xffffffff


	//   ....[130]....
        /*0670*/ 	.word	0xffffffff


	//   ....[131]....
        /*0674*/ 	.word	0xffffffff


	//   ....[132]....
        /*0678*/ 	.word	0xffffffff


	//   ....[133]....
        /*067c*/ 	.word	0xffffffff


	//   ....[134]....
        /*0680*/ 	.word	0xffffffff


	//   ....[135]....
        /*0684*/ 	.word	0xffffffff


	//   ....[136]....
        /*0688*/ 	.word	0xffffffff


	//   ....[137]....
        /*068c*/ 	.word	0xffffffff


	//   ....[138]....
        /*0690*/ 	.word	0xffffffff


	//   ....[139]....
        /*0694*/ 	.word	0xffffffff


	//   ....[140]....
        /*0698*/ 	.word	0xffffffff


	//   ....[141]....
        /*069c*/ 	.word	0xffffffff


	//   ....[142]....
        /*06a0*/ 	.word	0xffffffff


	//   ....[143]....
        /*06a4*/ 	.word	0x0500000f


	//   ....[144]....
        /*06a8*/ 	.word	0x0500000f


	//   ....[145]....
        /*06ac*/ 	.word	0x0500000f


	//   ....[146]....
        /*06b0*/ 	.word	0x0500000f


	//   ....[147]....
        /*06b4*/ 	.word	0x0500000f


	//   ....[148]....
        /*06b8*/ 	.word	0x0500000f


	//   ....[149]....
        /*06bc*/ 	.word	0x0500000f


	//   ....[150]....
        /*06c0*/ 	.word	0x0500000f


	//   ....[151]....
        /*06c4*/ 	.word	0x0500000f


	//   ....[152]....
        /*06c8*/ 	.word	0x0500000f


	//   ....[153]....
        /*06cc*/ 	.word	0x0500000f


	//   ....[154]....
        /*06d0*/ 	.word	0x0500000f


	//   ....[155]....
        /*06d4*/ 	.word	0x0500000f


	//   ....[156]....
        /*06d8*/ 	.word	0x0500000f


	//   ....[157]....
        /*06dc*/ 	.word	0x0500000f


	//   ....[158]....
        /*06e0*/ 	.word	0x0500000f


	//   ....[159]....
        /*06e4*/ 	.word	0x0500000f


	//   ....[160]....
        /*06e8*/ 	.word	0x0500000f


	//   ....[161]....
        /*06ec*/ 	.word	0x0500000f


	//   ....[162]....
        /*06f0*/ 	.word	0x0500000f


	//   ....[163]....
        /*06f4*/ 	.word	0x0500000f


	//   ....[164]....
        /*06f8*/ 	.word	0x0500000f


	//   ....[165]....
        /*06fc*/ 	.word	0x0500000f


	//   ....[166]....
        /*0700*/ 	.word	0x0500000f


	//   ....[167]....
        /*0704*/ 	.word	0x0500000f


	//   ....[168]....
        /*0708*/ 	.word	0x0500000f


	//   ....[169]....
        /*070c*/ 	.word	0x0500000f


	//   ....[170]....
        /*0710*/ 	.word	0x0500000f


	//   ....[171]....
        /*0714*/ 	.word	0x0500000f


	//   ....[172]....
        /*0718*/ 	.word	0x0500000f


	//   ....[173]....
        /*071c*/ 	.word	0x0500000f


	//   ....[174]....
        /*0720*/ 	.word	0x0500000f


	//   ....[175]....
        /*0724*/ 	.word	0x0500000f


	//   ....[176]....
        /*0728*/ 	.word	0x0500000f


	//   ....[177]....
        /*072c*/ 	.word	0x0500000f


	//   ....[178]....
        /*0730*/ 	.word	0x0500000f


	//   ....[179]....
        /*0734*/ 	.word	0x0500000f


	//   ....[180]....
        /*0738*/ 	.word	0x0500000f


	//   ....[181]....
        /*073c*/ 	.word	0x0500000f


	//   ....[182]....
        /*0740*/ 	.word	0x0500000f


	//   ....[183]....
        /*0744*/ 	.word	0x0500000f


	//   ....[184]....
        /*0748*/ 	.word	0x0500000f


	//   ....[185]....
        /*074c*/ 	.word	0x0500000f


	//   ....[186]....
        /*0750*/ 	.word	0x0500000f


	//   ....[187]....
        /*0754*/ 	.word	0x0500000f


	//   ....[188]....
        /*0758*/ 	.word	0x0500000f


	//   ....[189]....
        /*075c*/ 	.word	0x0500000f


	//   ....[190]....
        /*0760*/ 	.word	0x0500000f


	//   ....[191]....
        /*0764*/ 	.word	0x0500000f


	//   ....[192]....
        /*0768*/ 	.word	0x0500000f


	//   ....[193]....
        /*076c*/ 	.word	0x0500000f


	//   ....[194]....
        /*0770*/ 	.word	0x0500000f


	//   ....[195]....
        /*0774*/ 	.word	0x0500000f


	//   ....[196]....
        /*0778*/ 	.word	0x0500000f


	//   ....[197]....
        /*077c*/ 	.word	0x0500000f


	//   ....[198]....
        /*0780*/ 	.word	0x0500000f


	//   ....[199]....
        /*0784*/ 	.word	0x0500000f


	//   ....[200]....
        /*0788*/ 	.word	0x0500000f


	//   ....[201]....
        /*078c*/ 	.word	0x0500000f


	//   ....[202]....
        /*0790*/ 	.word	0x0500000f


	//   ....[203]....
        /*0794*/ 	.word	0x0500000f


	//   ....[204]....
        /*0798*/ 	.word	0x0500000f


	//   ....[205]....
        /*079c*/ 	.word	0x0500000f


	//   ....[206]....
        /*07a0*/ 	.word	0x0500000f


	//   ....[207]....
        /*07a4*/ 	.word	0x0500000f


	//   ....[208]....
        /*07a8*/ 	.word	0x0500000f


	//   ....[209]....
        /*07ac*/ 	.word	0x0500000f


	//   ....[210]....
        /*07b0*/ 	.word	0x0500000f


	//   ....[211]....
        /*07b4*/ 	.word	0x0500000f


	//   ....[212]....
        /*07b8*/ 	.word	0x0500000f


	//   ....[213]....
        /*07bc*/ 	.word	0x0500000f


	//   ....[214]....
        /*07c0*/ 	.word	0x0500000f


	//   ....[215]....
        /*07c4*/ 	.word	0x0500000f


	//   ....[216]....
        /*07c8*/ 	.word	0x0500000f


	//   ....[217]....
        /*07cc*/ 	.word	0x0500000f


	//   ....[218]....
        /*07d0*/ 	.word	0x0500000f


	//   ....[219]....
        /*07d4*/ 	.word	0x0500000f


	//   ....[220]....
        /*07d8*/ 	.word	0x0500000f


	//   ....[221]....
        /*07dc*/ 	.word	0x0500000f


	//   ....[222]....
        /*07e0*/ 	.word	0x0500000f


	//   ....[223]....
        /*07e4*/ 	.word	0x0500000f


	//   ....[224]....
        /*07e8*/ 	.word	0x0500000f


	//   ....[225]....
        /*07ec*/ 	.word	0x0500000f


	//----- nvinfo : EIATTR_COOP_GROUP_INSTR_OFFSETS
	.align		4
.L_736:
        /*07f0*/ 	.byte	0x04, 0x28
        /*07f2*/ 	.short	(.L_738 - .L_737)


	//   ....[0]....
.L_737:
        /*07f4*/ 	.word	0x00000070


	//   ....[1]....
        /*07f8*/ 	.word	0x00000140


	//   ....[2]....
        /*07fc*/ 	.word	0x00000190


	//   ....[3]....
        /*0800*/ 	.word	0x000003a0


	//   ....[4]....
        /*0804*/ 	.word	0x00000500


	//   ....[5]....
        /*0808*/ 	.word	0x00000620


	//   ....[6]....
        /*080c*/ 	.word	0x00000780


	//   ....[7]....
        /*0810*/ 	.word	0x00003170


	//   ....[8]....
        /*0814*/ 	.word	0x00003180


	//   ....[9]....
        /*0818*/ 	.word	0x00003c30


	//   ....[10]....
        /*081c*/ 	.word	0x00003c40


	//   ....[11]....
        /*0820*/ 	.word	0x00004640


	//   ....[12]....
        /*0824*/ 	.word	0x00004650


	//   ....[13]....
        /*0828*/ 	.word	0x00004a10


	//   ....[14]....
        /*082c*/ 	.word	0x00004a20


	//   ....[15]....
        /*0830*/ 	.word	0x000059b0


	//   ....[16]....
        /*0834*/ 	.word	0x00007880


	//   ....[17]....
        /*0838*/ 	.word	0x00007e40


	//   ....[18]....
        /*083c*/ 	.word	0x00007e50


	//   ....[19]....
        /*0840*/ 	.word	0x00007e60


	//   ....[20]....
        /*0844*/ 	.word	0x00007e70


	//   ....[21]....
        /*0848*/ 	.word	0x00008e60


	//   ....[22]....
        /*084c*/ 	.word	0x00008e70


	//   ....[23]....
        /*0850*/ 	.word	0x00008e80


	//   ....[24]....
        /*0854*/ 	.word	0x00008e90


	//   ....[25]....
        /*0858*/ 	.word	0x0000a570


	//   ....[26]....
        /*085c*/ 	.word	0x0000c450


	//   ....[27]....
        /*0860*/ 	.word	0x0000c4c0


	//   ....[28]....
        /*0864*/ 	.word	0x0000c730


	//   ....[29]....
        /*0868*/ 	.word	0x0000c780


	//   ....[30]....
        /*086c*/ 	.word	0x0000d040


	//   ....[31]....
        /*0870*/ 	.word	0x0000e0e0


	//   ....[32]....
        /*0874*/ 	.word	0x0000f240


	//   ....[33]....
        /*0878*/ 	.word	0x0000f290


	//   ....[34]....
        /*087c*/ 	.word	0x0000fad0


	//   ....[35]....
        /*0880*/ 	.word	0x0000fba0


	//   ....[36]....
        /*0884*/ 	.word	0x00010790


	//   ....[37]....
        /*0888*/ 	.word	0x00010880


	//   ....[38]....
        /*088c*/ 	.word	0x000108a0


	//   ....[39]....
        /*0890*/ 	.word	0x00010a10


	//   ....[40]....
        /*0894*/ 	.word	0x00010be0


	//   ....[41]....
        /*0898*/ 	.word	0x00012090


	//   ....[42]....
        /*089c*/ 	.word	0x00012460


	//   ....[43]....
        /*08a0*/ 	.word	0x00012470


	//   ....[44]....
        /*08a4*/ 	.word	0x00012480


	//   ....[45]....
        /*08a8*/ 	.word	0x00012490


	//   ....[46]....
        /*08ac*/ 	.word	0x000131c0


	//   ....[47]....
        /*08b0*/ 	.word	0x000131e0


	//   ....[48]....
        /*08b4*/ 	.word	0x00013480


	//   ....[49]....
        /*08b8*/ 	.word	0x000134a0


	//   ....[50]....
        /*08bc*/ 	.word	0x00013e20


	//   ....[51]....
        /*08c0*/ 	.word	0x00013e60


	//   ....[52]....
        /*08c4*/ 	.word	0x00014850


	//   ....[53]....
        /*08c8*/ 	.word	0x00014870


	//   ....[54]....
        /*08cc*/ 	.word	0x00015e10


	//   ....[55]....
        /*08d0*/ 	.word	0x00015e30


	//   ....[56]....
        /*08d4*/ 	.word	0x00016060


	//   ....[57]....
        /*08d8*/ 	.word	0x00016080


	//   ....[58]....
        /*08dc*/ 	.word	0x00016330


	//   ....[59]....
        /*08e0*/ 	.word	0x00016520


	//   ....[60]....
        /*08e4*/ 	.word	0x00016550


	//   ....[61]....
        /*08e8*/ 	.word	0x00016580


	//   ....[62]....
        /*08ec*/ 	.word	0x000165b0


	//   ....[63]....
        /*08f0*/ 	.word	0x000165e0


	//   ....[64]....
        /*08f4*/ 	.word	0x00016610


	//   ....[65]....
        /*08f8*/ 	.word	0x000167a0


	//   ....[66]....
        /*08fc*/ 	.word	0x000167d0


	//   ....[67]....
        /*0900*/ 	.word	0x00016800


	//   ....[68]....
        /*0904*/ 	.word	0x00016830


	//   ....[69]....
        /*0908*/ 	.word	0x00016860


	//   ....[70]....
        /*090c*/ 	.word	0x00016890


	//   ....[71]....
        /*0910*/ 	.word	0x00016920


	//   ....[72]....
        /*0914*/ 	.word	0x00016950


	//   ....[73]....
        /*0918*/ 	.word	0x00016960


	//   ....[74]....
        /*091c*/ 	.word	0x000169f0


	//   ....[75]....
        /*0920*/ 	.word	0x000179a0


	//   ....[76]....
        /*0924*/ 	.word	0x0001a3d0


	//   ....[77]....
        /*0928*/ 	.word	0x0001a3f0


	//   ....[78]....
        /*092c*/ 	.word	0x0001a480


	//   ....[79]....
        /*0930*/ 	.word	0x0001a4a0


	//   ....[80]....
        /*0934*/ 	.word	0x0001a520


	//   ....[81]....
        /*0938*/ 	.word	0x0001a540


	//   ....[82]....
        /*093c*/ 	.word	0x0001a550


	//   ....[83]....
        /*0940*/ 	.word	0x0001a560


	//   ....[84]....
        /*0944*/ 	.word	0x0001ad10


	//   ....[85]....
        /*0948*/ 	.word	0x0001ad40


	//   ....[86]....
        /*094c*/ 	.word	0x0001adf0


	//   ....[87]....
        /*0950*/ 	.word	0x0001ae00


	//   ....[88]....
        /*0954*/ 	.word	0x0001ae10


	//   ....[89]....
        /*0958*/ 	.word	0x0001ae90


	//   ....[90]....
        /*095c*/ 	.word	0x0001aea0


	//   ....[91]....
        /*0960*/ 	.word	0x0001af10


	//   ....[92]....
        /*0964*/ 	.word	0x0001b800


	//   ....[93]....
        /*0968*/ 	.word	0x0001b870


	//   ....[94]....
        /*096c*/ 	.word	0x0001b910


	//   ....[95]....
        /*0970*/ 	.word	0x0001ba60


	//   ....[96]....
        /*0974*/ 	.word	0x0001bac0


	//   ....[97]....
        /*0978*/ 	.word	0x0001bae0


	//   ....[98]....
        /*097c*/ 	.word	0x0001baf0


	//   ....[99]....
        /*0980*/ 	.word	0x0001bb10


	//   ....[100]....
        /*0984*/ 	.word	0x0001c2c0


	//   ....[101]....
        /*0988*/ 	.word	0x0001c2f0


	//   ....[102]....
        /*098c*/ 	.word	0x0001c4e0


	//   ....[103]....
        /*0990*/ 	.word	0x0001c520


	//   ....[104]....
        /*0994*/ 	.word	0x0001c530


	//   ....[105]....
        /*0998*/ 	.word	0x0001c540


	//   ....[106]....
        /*099c*/ 	.word	0x0001c690


	//   ....[107]....
        /*09a0*/ 	.word	0x0001c7e0


	//   ....[108]....
        /*09a4*/ 	.word	0x0001cfd0


	//   ....[109]....
        /*09a8*/ 	.word	0x0001cff0


	//   ....[110]....
        /*09ac*/ 	.word	0x0001d040


	//   ....[111]....
        /*09b0*/ 	.word	0x0001d050


	//   ....[112]....
        /*09b4*/ 	.word	0x0001d090


	//   ....[113]....
        /*09b8*/ 	.word	0x0001d0a0


	//   ....[114]....
        /*09bc*/ 	.word	0x0001d0b0


	//   ....[115]....
        /*09c0*/ 	.word	0x0001d0f0


	//   ....[116]....
        /*09c4*/ 	.word	0x0001d3f0


	//   ....[117]....
        /*09c8*/ 	.word	0x0001d430


	//   ....[118]....
        /*09cc*/ 	.word	0x0001d450


	//   ....[119]....
        /*09d0*/ 	.word	0x0001d470


	//   ....[120]....
        /*09d4*/ 	.word	0x0001d4a0


	//   ....[121]....
        /*09d8*/ 	.word	0x0001d4c0


	//   ....[122]....
        /*09dc*/ 	.word	0x0001d5c0


	//   ....[123]....
        /*09e0*/ 	.word	0x0001d710


	//   ....[124]....
        /*09e4*/ 	.word	0x0001dd50


	//   ....[125]....
        /*09e8*/ 	.word	0x0001dd80


	//   ....[126]....
        /*09ec*/ 	.word	0x0001dde0


	//   ....[127]....
        /*09f0*/ 	.word	0x0001de10


	//   ....[128]....
        /*09f4*/ 	.word	0x0001de40


	//   ....[129]....
        /*09f8*/ 	.word	0x0001de70


	//   ....[130]....
        /*09fc*/ 	.word	0x0001dea0


	//   ....[131]....
        /*0a00*/ 	.word	0x0001ded0


	//   ....[132]....
        /*0a04*/ 	.word	0x0001e070


	//   ....[133]....
        /*0a08*/ 	.word	0x0001e0a0


	//   ....[134]....
        /*0a0c*/ 	.word	0x0001e0d0


	//   ....[135]....
        /*0a10*/ 	.word	0x0001e100


	//   ....[136]....
        /*0a14*/ 	.word	0x0001e130


	//   ....[137]....
        /*0a18*/ 	.word	0x0001e160


	//   ....[138]....
        /*0a1c*/ 	.word	0x0001e220


	//   ....[139]....
        /*0a20*/ 	.word	0x0001e240


	//   ....[140]....
        /*0a24*/ 	.word	0x0001e250


	//   ....[141]....
        /*0a28*/ 	.word	0x0001e2b0


	//   ....[142]....
        /*0a2c*/ 	.word	0x0001e8d0


	//   ....[143]....
        /*0a30*/ 	.word	0x0001ebe0


	//   ....[144]....
        /*0a34*/ 	.word	0x0001ec70


	//   ....[145]....
        /*0a38*/ 	.word	0x0001ed40


	//   ....[146]....
        /*0a3c*/ 	.word	0x0001edd0


	//   ....[147]....
        /*0a40*/ 	.word	0x0001eeb0


	//   ....[148]....
        /*0a44*/ 	.word	0x0001ef40


	//   ....[149]....
        /*0a48*/ 	.word	0x0001f020


	//   ....[150]....
        /*0a4c*/ 	.word	0x0001f0b0


	//   ....[151]....
        /*0a50*/ 	.word	0x0001f100


	//   ....[152]....
        /*0a54*/ 	.word	0x0001f150


	//   ....[153]....
        /*0a58*/ 	.word	0x0001f240


	//   ....[154]....
        /*0a5c*/ 	.word	0x0001f2d0


	//   ....[155]....
        /*0a60*/ 	.word	0x0001f320


	//   ....[156]....
        /*0a64*/ 	.word	0x0001f370


	//   ....[157]....
        /*0a68*/ 	.word	0x0001f610


	//   ....[158]....
        /*0a6c*/ 	.word	0x0001f8f0


	//   ....[159]....
        /*0a70*/ 	.word	0x0001f9e0


	//   ....[160]....
        /*0a74*/ 	.word	0x0001fa80


	//   ....[161]....
        /*0a78*/ 	.word	0x0001fae0


	//   ....[162]....
        /*0a7c*/ 	.word	0x0001fbd0


	//   ....[163]....
        /*0a80*/ 	.word	0x0001fc40


	//   ....[164]....
        /*0a84*/ 	.word	0x0001fd30


	//   ....[165]....
        /*0a88*/ 	.word	0x0001fda0


	//   ....[166]....
        /*0a8c*/ 	.word	0x0001fe40


	//   ....[167]....
        /*0a90*/ 	.word	0x0001ff30


	//   ....[168]....
        /*0a94*/ 	.word	0x0001ffd0


	//   ....[169]....
        /*0a98*/ 	.word	0x00020030


	//   ....[170]....
        /*0a9c*/ 	.word	0x000200f0


	//   ....[171]....
        /*0aa0*/ 	.word	0x00020150


	//   ....[172]....
        /*0aa4*/ 	.word	0x000201f0


	//   ....[173]....
        /*0aa8*/ 	.word	0x000202a0


	//   ....[174]....
        /*0aac*/ 	.word	0x00020380


	//   ....[175]....
        /*0ab0*/ 	.word	0x00020670


	//   ....[176]....
        /*0ab4*/ 	.word	0x00020730


	//   ....[177]....
        /*0ab8*/ 	.word	0x000209a0


	//   ....[178]....
        /*0abc*/ 	.word	0x00020a20


	//   ....[179]....
        /*0ac0*/ 	.word	0x00020c30


	//   ....[180]....
        /*0ac4*/ 	.word	0x00020c80


	//   ....[181]....
        /*0ac8*/ 	.word	0x00020df0


	//   ....[182]....
        /*0acc*/ 	.word	0x00020e80


	//   ....[183]....
        /*0ad0*/ 	.word	0x00020fc0


	//   ....[184]....
        /*0ad4*/ 	.word	0x000210c0


	//   ....[185]....
        /*0ad8*/ 	.word	0x00021330


	//   ....[186]....
        /*0adc*/ 	.word	0x00021380


	//   ....[187]....
        /*0ae0*/ 	.word	0x00021550


	//   ....[188]....
        /*0ae4*/ 	.word	0x000215a0


	//   ....[189]....
        /*0ae8*/ 	.word	0x00021770


	//   ....[190]....
        /*0aec*/ 	.word	0x000217c0


	//   ....[191]....
        /*0af0*/ 	.word	0x000218b0


	//   ....[192]....
        /*0af4*/ 	.word	0x00021950


	//   ....[193]....
        /*0af8*/ 	.word	0x000219b0


	//   ....[194]....
        /*0afc*/ 	.word	0x00021a60


	//   ....[195]....
        /*0b00*/ 	.word	0x00021ac0


	//   ....[196]....
        /*0b04*/ 	.word	0x00021b70


	//   ....[197]....
        /*0b08*/ 	.word	0x00021bd0


	//   ....[198]....
        /*0b0c*/ 	.word	0x00021c80


	//   ....[199]....
        /*0b10*/ 	.word	0x00021d70


	//   ....[200]....
        /*0b14*/ 	.word	0x00021e50


	//   ....[201]....
        /*0b18*/ 	.word	0x00021f60


	//   ....[202]....
        /*0b1c*/ 	.word	0x00022060


	//   ....[203]....
        /*0b20*/ 	.word	0x00022190


	//   ....[204]....
        /*0b24*/ 	.word	0x00022270


	//   ....[205]....
        /*0b28*/ 	.word	0x00022370


	//   ....[206]....
        /*0b2c*/ 	.word	0x00022450


	//   ....[207]....
        /*0b30*/ 	.word	0x000224e0


	//   ....[208]....
        /*0b34*/ 	.word	0x00022580


	//   ....[209]....
        /*0b38*/ 	.word	0x00022700


	//   ....[210]....
        /*0b3c*/ 	.word	0x00022770


	//   ....[211]....
        /*0b40*/ 	.word	0x000227e0


	//   ....[212]....
        /*0b44*/ 	.word	0x00022850


	//   ....[213]....
        /*0b48*/ 	.word	0x000228c0


	//   ....[214]....
        /*0b4c*/ 	.word	0x00022940


	//   ....[215]....
        /*0b50*/ 	.word	0x000229c0


	//   ....[216]....
        /*0b54*/ 	.word	0x00022a50


	//   ....[217]....
        /*0b58*/ 	.word	0x00022ac0


	//   ....[218]....
        /*0b5c*/ 	.word	0x00022b30


	//   ....[219]....
        /*0b60*/ 	.word	0x00022ba0


	//   ....[220]....
        /*0b64*/ 	.word	0x00022c20


	//   ....[221]....
        /*0b68*/ 	.word	0x00022c90


	//   ....[222]....
        /*0b6c*/ 	.word	0x00022d30


	//   ....[223]....
        /*0b70*/ 	.word	0x00022d80


	//   ....[224]....
        /*0b74*/ 	.word	0x00022e10


	//   ....[225]....
        /*0b78*/ 	.word	0x00022f40


	//----- nvinfo : EIATTR_REG_RECONFIG
	.align		4
.L_738:
        /*0b7c*/ 	.byte	0x01, 0x54
	.zero		2


	//----- nvinfo : EIATTR_SYSCALL_OFFSETS
	.align		4
        /*0b80*/ 	.byte	0x04, 0x46
        /*0b82*/ 	.short	(.L_740 - .L_739)


	//   ....[0]....
.L_739:
        /*0b84*/ 	.word	0x000023f0


	//   ....[1]....
        /*0b88*/ 	.word	0x00002540


	//   ....[2]....
        /*0b8c*/ 	.word	0x00007a20


	//   ....[3]....
        /*0b90*/ 	.word	0x00007db0


	//   ....[4]....
        /*0b94*/ 	.word	0x00019790


	//   ....[5]....
        /*0b98*/ 	.word	0x000198e0


	//   ....[6]....
        /*0b9c*/ 	.word	0x000199d0


	//   ....[7]....
        /*0ba0*/ 	.word	0x0001a930


	//   ....[8]....
        /*0ba4*/ 	.word	0x0001b180


	//----- nvinfo : EIATTR_MBARRIER_INSTR_OFFSETS
	.align		4
.L_740:
        /*0ba8*/ 	.byte	0x04, 0x39
        /*0baa*/ 	.short	(.L_742 - .L_741)


	//   ....[0]....
.L_741:
        /*0bac*/ 	.word	0x00000280
        /*0bb0*/ 	.word	0x000000ff
        /*0bb4*/ 	.word	0x00038800
        /*0bb8*/ 	.short	0x0100
        /*0bba*/ 	.byte	0x08
	.zero		1


	//   ....[1]....
        /*0bbc*/ 	.word	0x00000290
        /*0bc0*/ 	.word	0x000000ff
        /*0bc4*/ 	.word	0x00038810
        /*0bc8*/ 	.short	0x0100
        /*0bca*/ 	.byte	0x08
	.zero		1


	//   ....[2]....
        /*0bcc*/ 	.word	0x000002a0
        /*0bd0*/ 	.word	0x000000ff
        /*0bd4*/ 	.word	0x00038820
        /*0bd8*/ 	.short	0x0100
        /*0bda*/ 	.byte	0x08
	.zero		1


	//   ....[3]....
        /*0bdc*/ 	.word	0x00000350
        /*0be0*/ 	.word	0x000000ff
        /*0be4*/ 	.word	0x00038830
        /*0be8*/ 	.short	0x0100
        /*0bea*/ 	.byte	0x06
	.zero		1


	//   ....[4]....
        /*0bec*/ 	.word	0x00000360
        /*0bf0*/ 	.word	0x000000ff
        /*0bf4*/ 	.word	0x00038840
        /*0bf8*/ 	.short	0x0100
        /*0bfa*/ 	.byte	0x06
	.zero		1


	//   ....[5]....
        /*0bfc*/ 	.word	0x00000370
        /*0c00*/ 	.word	0x000000ff
        /*0c04*/ 	.word	0x00038838
        /*0c08*/ 	.short	0x0100
        /*0c0a*/ 	.byte	0x06
	.zero		1


	//   ....[6]....
        /*0c0c*/ 	.word	0x00000380
        /*0c10*/ 	.word	0x000000ff
        /*0c14*/ 	.word	0x00038848
        /*0c18*/ 	.short	0x0100
        /*0c1a*/ 	.byte	0x06
	.zero		1


	//   ....[7]....
        /*0c1c*/ 	.word	0x000004b0
        /*0c20*/ 	.word	0x000000ff
        /*0c24*/ 	.word	0x00038850
        /*0c28*/ 	.short	0x0100
        /*0c2a*/ 	.byte	0x08
	.zero		1


	//   ....[8]....
        /*0c2c*/ 	.word	0x000004c0
        /*0c30*/ 	.word	0x000000ff
        /*0c34*/ 	.word	0x00038860
        /*0c38*/ 	.short	0x0100
        /*0c3a*/ 	.byte	0x08
	.zero		1


	//   ....[9]....
        /*0c3c*/ 	.word	0x000004d0
        /*0c40*/ 	.word	0x000000ff
        /*0c44*/ 	.word	0x00038858
        /*0c48*/ 	.short	0x0100
        /*0c4a*/ 	.byte	0x08
	.zero		1


	//   ....[10]....
        /*0c4c*/ 	.word	0x000004e0
        /*0c50*/ 	.word	0x000000ff
        /*0c54*/ 	.word	0x00038868
        /*0c58*/ 	.short	0x0100
        /*0c5a*/ 	.byte	0x08
	.zero		1


	//   ....[11]....
        /*0c5c*/ 	.word	0x000005d0
        /*0c60*/ 	.word	0x000000ff
        /*0c64*/ 	.word	0x00038870
        /*0c68*/ 	.short	0x0100
        /*0c6a*/ 	.byte	0x06
	.zero		1


	//   ....[12]....
        /*0c6c*/ 	.word	0x000005e0
        /*0c70*/ 	.word	0x000000ff
        /*0c74*/ 	.word	0x00038880
        /*0c78*/ 	.short	0x0100
        /*0c7a*/ 	.byte	0x06
	.zero		1


	//   ....[13]....
        /*0c7c*/ 	.word	0x000005f0
        /*0c80*/ 	.word	0x000000ff
        /*0c84*/ 	.word	0x00038878
        /*0c88*/ 	.short	0x0100
        /*0c8a*/ 	.byte	0x06
	.zero		1


	//   ....[14]....
        /*0c8c*/ 	.word	0x00000600
        /*0c90*/ 	.word	0x000000ff
        /*0c94*/ 	.word	0x00038888
        /*0c98*/ 	.short	0x0100
        /*0c9a*/ 	.byte	0x06
	.zero		1


	//   ....[15]....
        /*0c9c*/ 	.word	0x00000730
        /*0ca0*/ 	.word	0x000000ff
        /*0ca4*/ 	.word	0x00038890
        /*0ca8*/ 	.short	0x0100
        /*0caa*/ 	.byte	0x08
	.zero		1


	//   ....[16]....
        /*0cac*/ 	.word	0x00000740
        /*0cb0*/ 	.word	0x000000ff
        /*0cb4*/ 	.word	0x000388a0
        /*0cb8*/ 	.short	0x0100
        /*0cba*/ 	.byte	0x08
	.zero		1


	//   ....[17]....
        /*0cbc*/ 	.word	0x00000750
        /*0cc0*/ 	.word	0x000000ff
        /*0cc4*/ 	.word	0x00038898
        /*0cc8*/ 	.short	0x0100
        /*0cca*/ 	.byte	0x08
	.zero		1


	//   ....[18]....
        /*0ccc*/ 	.word	0x00000760
        /*0cd0*/ 	.word	0x000000ff
        /*0cd4*/ 	.word	0x000388a8
        /*0cd8*/ 	.short	0x0100
        /*0cda*/ 	.byte	0x08
	.zero		1


	//   ....[19]....
        /*0cdc*/ 	.word	0x00000890
        /*0ce0*/ 	.word	0x000000ff
        /*0ce4*/ 	.word	0x000388b0
        /*0ce8*/ 	.short	0x0100
        /*0cea*/ 	.byte	0x08
	.zero		1


	//   ....[20]....
        /*0cec*/ 	.word	0x000008a0
        /*0cf0*/ 	.word	0x000000ff
        /*0cf4*/ 	.word	0x000388c0
        /*0cf8*/ 	.short	0x0100
        /*0cfa*/ 	.byte	0x08
	.zero		1


	//   ....[21]....
        /*0cfc*/ 	.word	0x000008b0
        /*0d00*/ 	.word	0x000000ff
        /*0d04*/ 	.word	0x000388b8
        /*0d08*/ 	.short	0x0100
        /*0d0a*/ 	.byte	0x08
	.zero		1


	//   ....[22]....
        /*0d0c*/ 	.word	0x000008c0
        /*0d10*/ 	.word	0x000000ff
        /*0d14*/ 	.word	0x000388c8
        /*0d18*/ 	.short	0x0100
        /*0d1a*/ 	.byte	0x08
	.zero		1


	//   ....[23]....
        /*0d1c*/ 	.word	0x00003120
        /*0d20*/ 	.word	0x0000003a
        /*0d24*/ 	.word	0x00038890
        /*0d28*/ 	.short	0x010a
        /*0d2a*/ 	.byte	0x3f
	.zero		1


	//   ....[24]....
        /*0d2c*/ 	.word	0x00003be0
        /*0d30*/ 	.word	0x0000003a
        /*0d34*/ 	.word	0x00038890
        /*0d38*/ 	.short	0x010a
        /*0d3a*/ 	.byte	0x3f
	.zero		1


	//   ....[25]....
        /*0d3c*/ 	.word	0x000044b0
        /*0d40*/ 	.word	0x0000003a
        /*0d44*/ 	.word	0x00038890
        /*0d48*/ 	.short	0x010a
        /*0d4a*/ 	.byte	0x3f
	.zero		1


	//   ....[26]....
        /*0d4c*/ 	.word	0x00004870
        /*0d50*/ 	.word	0x00000004
        /*0d54*/ 	.word	0x00000000
        /*0d58*/ 	.short	0x0101
        /*0d5a*/ 	.byte	0x3f
	.zero		1


	//   ....[27]....
        /*0d5c*/ 	.word	0x000048b0
        /*0d60*/ 	.word	0x0000003a
        /*0d64*/ 	.word	0x000388b0
        /*0d68*/ 	.short	0x010a
        /*0d6a*/ 	.byte	0x3f
	.zero		1


	//   ....[28]....
        /*0d6c*/ 	.word	0x00005170
        /*0d70*/ 	.word	0x0000003a
        /*0d74*/ 	.word	0x00000000
        /*0d78*/ 	.short	0x0101
        /*0d7a*/ 	.byte	0x3f
	.zero		1


	//   ....[29]....
        /*0d7c*/ 	.word	0x00005d40
        /*0d80*/ 	.word	0x0000000c
        /*0d84*/ 	.word	0x00000000
        /*0d88*/ 	.short	0x0101
        /*0d8a*/ 	.byte	0x3f
	.zero		1


	//   ....[30]....
        /*0d8c*/ 	.word	0x000068e0
        /*0d90*/ 	.word	0x0000000c
        /*0d94*/ 	.word	0x00000000
        /*0d98*/ 	.short	0x0101
        /*0d9a*/ 	.byte	0x3f
	.zero		1


	//   ....[31]....
        /*0d9c*/ 	.word	0x00007ac0
        /*0da0*/ 	.word	0x00000002
        /*0da4*/ 	.word	0x00038800
        /*0da8*/ 	.short	0x010a
        /*0daa*/ 	.byte	0x3f
	.zero		1


	//   ....[32]....
        /*0dac*/ 	.word	0x00007b10
        /*0db0*/ 	.word	0x00000002
        /*0db4*/ 	.word	0x00038800
        /*0db8*/ 	.short	0x010a
        /*0dba*/ 	.byte	0x3f
	.zero		1


	//   ....[33]....
        /*0dbc*/ 	.word	0x000080f0
        /*0dc0*/ 	.word	0x00000002
        /*0dc4*/ 	.word	0x00038800
        /*0dc8*/ 	.short	0x010a
        /*0dca*/ 	.byte	0x3f
	.zero		1


	//   ....[34]....
        /*0dcc*/ 	.word	0x00009060
        /*0dd0*/ 	.word	0x00000002
        /*0dd4*/ 	.word	0x00038800
        /*0dd8*/ 	.short	0x010a
        /*0dda*/ 	.byte	0x3f
	.zero		1


	//   ....[35]....
        /*0ddc*/ 	.word	0x00009ed0
        /*0de0*/ 	.word	0x0000000b
        /*0de4*/ 	.word	0x00038830
        /*0de8*/ 	.short	0x010a
        /*0dea*/ 	.byte	0x3f
	.zero		1


	//   ....[36]....
        /*0dec*/ 	.word	0x00009f80
        /*0df0*/ 	.word	0x0000000b
        /*0df4*/ 	.word	0x00038830
        /*0df8*/ 	.short	0x010a
        /*0dfa*/ 	.byte	0x3f
	.zero		1


	//   ....[37]....
        /*0dfc*/ 	.word	0x0000a290
        /*0e00*/ 	.word	0x00000002
        /*0e04*/ 	.word	0x00038810
        /*0e08*/ 	.short	0x010a
        /*0e0a*/ 	.byte	0x3f
	.zero		1


	//   ....[38]....
        /*0e0c*/ 	.word	0x0000a2e0
        /*0e10*/ 	.word	0x0000000b
        /*0e14*/ 	.word	0x00038850
        /*0e18*/ 	.short	0x010a
        /*0e1a*/ 	.byte	0x3f
	.zero		1


	//   ....[39]....
        /*0e1c*/ 	.word	0x0000a390
        /*0e20*/ 	.word	0x0000000b
        /*0e24*/ 	.word	0x00038850
        /*0e28*/ 	.short	0x010a
        /*0e2a*/ 	.byte	0x3f
	.zero		1


	//   ....[40]....
        /*0e2c*/ 	.word	0x0000c900
        /*0e30*/ 	.word	0x00000003
        /*0e34*/ 	.word	0x00000000
        /*0e38*/ 	.short	0x0101
        /*0e3a*/ 	.byte	0x3f
	.zero		1


	//   ....[41]....
        /*0e3c*/ 	.word	0x0000d0d0
        /*0e40*/ 	.word	0x0000000b
        /*0e44*/ 	.word	0x00000000
        /*0e48*/ 	.short	0x0101
        /*0e4a*/ 	.byte	0x3f
	.zero		1


	//   ....[42]....
        /*0e4c*/ 	.word	0x0000d1f0
        /*0e50*/ 	.word	0x0000000c
        /*0e54*/ 	.word	0x00038830
        /*0e58*/ 	.short	0x010a
        /*0e5a*/ 	.byte	0x3f
	.zero		1


	//   ....[43]....
        /*0e5c*/ 	.word	0x0000d2a0
        /*0e60*/ 	.word	0x0000000c
        /*0e64*/ 	.word	0x00038830
        /*0e68*/ 	.short	0x010a
        /*0e6a*/ 	.byte	0x3f
	.zero		1


	//   ....[44]....
        /*0e6c*/ 	.word	0x0000d510
        /*0e70*/ 	.word	0x0000000c
        /*0e74*/ 	.word	0x00038850
        /*0e78*/ 	.short	0x010a
        /*0e7a*/ 	.byte	0x3f
	.zero		1


	//   ....[45]....
        /*0e7c*/ 	.word	0x0000d580
        /*0e80*/ 	.word	0x0000000c
        /*0e84*/ 	.word	0x00038850
        /*0e88*/ 	.short	0x010a
        /*0e8a*/ 	.byte	0x3f
	.zero		1


	//   ....[46]....
        /*0e8c*/ 	.word	0x0000f580
        /*0e90*/ 	.word	0x000000c4
        /*0e94*/ 	.word	0x00000000
        /*0e98*/ 	.short	0x0101
        /*0e9a*/ 	.byte	0x3f
	.zero		1


	//   ....[47]....
        /*0e9c*/ 	.word	0x00010820
        /*0ea0*/ 	.word	0x0000000c
        /*0ea4*/ 	.word	0x00000000
        /*0ea8*/ 	.short	0x0101
        /*0eaa*/ 	.byte	0x3f
	.zero		1


	//   ....[48]....
        /*0eac*/ 	.word	0x00013140
        /*0eb0*/ 	.word	0x00000000
        /*0eb4*/ 	.word	0x00000000
        /*0eb8*/ 	.short	0x0101
        /*0eba*/ 	.byte	0x3f
	.zero		1


	//   ....[49]....
        /*0ebc*/ 	.word	0x00013e80
        /*0ec0*/ 	.word	0x00000008
        /*0ec4*/ 	.word	0x00000000
        /*0ec8*/ 	.short	0x0101
        /*0eca*/ 	.byte	0x3f
	.zero		1


	//   ....[50]....
        /*0ecc*/ 	.word	0x00017a80
        /*0ed0*/ 	.word	0x00000012
        /*0ed4*/ 	.word	0x00038820
        /*0ed8*/ 	.short	0x010a
        /*0eda*/ 	.byte	0x3f
	.zero		1


	//   ....[51]....
        /*0edc*/ 	.word	0x00017b10
        /*0ee0*/ 	.word	0x00000003
        /*0ee4*/ 	.word	0x000388a0
        /*0ee8*/ 	.short	0x010a
        /*0eea*/ 	.byte	0x3f
	.zero		1


	//   ....[52]....
        /*0eec*/ 	.word	0x00017d60
        /*0ef0*/ 	.word	0x00000003
        /*0ef4*/ 	.word	0x000388c0
        /*0ef8*/ 	.short	0x010a
        /*0efa*/ 	.byte	0x3f
	.zero		1


	//   ....[53]....
        /*0efc*/ 	.word	0x00018730
        /*0f00*/ 	.word	0x00000008
        /*0f04*/ 	.word	0x000388a0
        /*0f08*/ 	.short	0x010a
        /*0f0a*/ 	.byte	0x3f
	.zero		1


	//   ....[54]....
        /*0f0c*/ 	.word	0x00018970
        /*0f10*/ 	.word	0x00000008
        /*0f14*/ 	.word	0x000388c0
        /*0f18*/ 	.short	0x010a
        /*0f1a*/ 	.byte	0x3f
	.zero		1


	//   ....[55]....
        /*0f1c*/ 	.word	0x0001a1c0
        /*0f20*/ 	.word	0x0000001a
        /*0f24*/ 	.word	0x00038840
        /*0f28*/ 	.short	0x010a
        /*0f2a*/ 	.byte	0x3f
	.zero		1


	//   ....[56]....
        /*0f2c*/ 	.word	0x0001a660
        /*0f30*/ 	.word	0x0000001a
        /*0f34*/ 	.word	0x00038830
        /*0f38*/ 	.short	0x0107
        /*0f3a*/ 	.byte	0x3f
	.zero		1


	//   ....[57]....
        /*0f3c*/ 	.word	0x0001a730
        /*0f40*/ 	.word	0x0000001a
        /*0f44*/ 	.word	0x00038830
        /*0f48*/ 	.short	0x0101
        /*0f4a*/ 	.byte	0x3f
	.zero		1


	//   ....[58]....
        /*0f4c*/ 	.word	0x0001afc0
        /*0f50*/ 	.word	0x00000012
        /*0f54*/ 	.word	0x00038800
        /*0f58*/ 	.short	0x0107
        /*0f5a*/ 	.byte	0x3f
	.zero		1


	//   ....[59]....
        /*0f5c*/ 	.word	0x0001b050
        /*0f60*/ 	.word	0x00000012
        /*0f64*/ 	.word	0x00038800
        /*0f68*/ 	.short	0x0101
        /*0f6a*/ 	.byte	0x3f
	.zero		1


	//   ....[60]....
        /*0f6c*/ 	.word	0x0001bf40
        /*0f70*/ 	.word	0x00000012
        /*0f74*/ 	.word	0x00038810
        /*0f78*/ 	.short	0x0107
        /*0f7a*/ 	.byte	0x3f
	.zero		1


	//   ....[61]....
        /*0f7c*/ 	.word	0x0001c040
        /*0f80*/ 	.word	0x00000012
        /*0f84*/ 	.word	0x00038810
        /*0f88*/ 	.short	0x0101
        /*0f8a*/ 	.byte	0x3f
	.zero		1


	//   ....[62]....
        /*0f8c*/ 	.word	0x0001c060
        /*0f90*/ 	.word	0x00000012
        /*0f94*/ 	.word	0x00038820
        /*0f98*/ 	.short	0x010a
        /*0f9a*/ 	.byte	0x3f
	.zero		1


	//   ....[63]....
        /*0f9c*/ 	.word	0x0001c0f0
        /*0fa0*/ 	.word	0x0000001a
        /*0fa4*/ 	.word	0x00038860
        /*0fa8*/ 	.short	0x010a
        /*0faa*/ 	.byte	0x3f
	.zero		1


	//   ....[64]....
        /*0fac*/ 	.word	0x0001ca00
        /*0fb0*/ 	.word	0x0000001a
        /*0fb4*/ 	.word	0x00038850
        /*0fb8*/ 	.short	0x0107
        /*0fba*/ 	.byte	0x3f
	.zero		1


	//   ....[65]....
        /*0fbc*/ 	.word	0x0001cad0
        /*0fc0*/ 	.word	0x0000001a
        /*0fc4*/ 	.word	0x00038850
        /*0fc8*/ 	.short	0x0101
        /*0fca*/ 	.byte	0x3f
	.zero		1


	//   ....[66]....
        /*0fcc*/ 	.word	0x0001ce50
        /*0fd0*/ 	.word	0x00000006
        /*0fd4*/ 	.word	0x00038840
        /*0fd8*/ 	.short	0x010a
        /*0fda*/ 	.byte	0x3f
	.zero		1


	//   ....[67]....
        /*0fdc*/ 	.word	0x0001d170
        /*0fe0*/ 	.word	0x00000006
        /*0fe4*/ 	.word	0x00038830
        /*0fe8*/ 	.short	0x0107
        /*0fea*/ 	.byte	0x3f
	.zero		1


	//   ....[68]....
        /*0fec*/ 	.word	0x0001d230
        /*0ff0*/ 	.word	0x00000006
        /*0ff4*/ 	.word	0x00038830
        /*0ff8*/ 	.short	0x0101
        /*0ffa*/ 	.byte	0x3f
	.zero		1


	//   ....[69]....
        /*0ffc*/ 	.word	0x0001d260
        /*1000*/ 	.word	0x00000006
        /*1004*/ 	.word	0x00038860
        /*1008*/ 	.short	0x010a
        /*100a*/ 	.byte	0x3f
	.zero		1


	//   ....[70]....
        /*100c*/ 	.word	0x0001d910
        /*1010*/ 	.word	0x00000006
        /*1014*/ 	.word	0x00038850
        /*1018*/ 	.short	0x0107
        /*101a*/ 	.byte	0x3f
	.zero		1


	//   ....[71]....
        /*101c*/ 	.word	0x0001d9d0
        /*1020*/ 	.word	0x00000006
        /*1024*/ 	.word	0x00038850
        /*1028*/ 	.short	0x0101
        /*102a*/ 	.byte	0x3f
	.zero		1


	//   ....[72]....
        /*102c*/ 	.word	0x0001e850
        /*1030*/ 	.word	0x00000007
        /*1034*/ 	.word	0x00038820
        /*1038*/ 	.short	0x010a
        /*103a*/ 	.byte	0x3f
	.zero		1


	//   ....[73]....
        /*103c*/ 	.word	0x0001e9c0
        /*1040*/ 	.word	0x00000005
        /*1044*/ 	.word	0x00038840
        /*1048*/ 	.short	0x010a
        /*104a*/ 	.byte	0x3f
	.zero		1


	//   ....[74]....
        /*104c*/ 	.word	0x0001ea60
        /*1050*/ 	.word	0x00000003
        /*1054*/ 	.word	0x00038840
        /*1058*/ 	.short	0x010a
        /*105a*/ 	.byte	0x3f
	.zero		1


	//   ....[75]....
        /*105c*/ 	.word	0x0001eaa0
        /*1060*/ 	.word	0x00000005
        /*1064*/ 	.word	0x00038860
        /*1068*/ 	.short	0x010a
        /*106a*/ 	.byte	0x3f
	.zero		1


	//   ....[76]....
        /*106c*/ 	.word	0x0001eae0
        /*1070*/ 	.word	0x00000003
        /*1074*/ 	.word	0x00038860
        /*1078*/ 	.short	0x010a
        /*107a*/ 	.byte	0x3f
	.zero		1


	//   ....[77]....
        /*107c*/ 	.word	0x0001eb40
        /*1080*/ 	.word	0x0000003a
        /*1084*/ 	.word	0x00038890
        /*1088*/ 	.short	0x010a
        /*108a*/ 	.byte	0x3f
	.zero		1


	//   ....[78]....
        /*108c*/ 	.word	0x0001eca0
        /*1090*/ 	.word	0x0000003a
        /*1094*/ 	.word	0x00038890
        /*1098*/ 	.short	0x010a
        /*109a*/ 	.byte	0x3f
	.zero		1


	//   ....[79]....
        /*109c*/ 	.word	0x0001ee10
        /*10a0*/ 	.word	0x0000003a
        /*10a4*/ 	.word	0x00038890
        /*10a8*/ 	.short	0x010a
        /*10aa*/ 	.byte	0x3f
	.zero		1


	//   ....[80]....
        /*10ac*/ 	.word	0x0001ef70
        /*10b0*/ 	.word	0x0000003a
        /*10b4*/ 	.word	0x000388b0
        /*10b8*/ 	.short	0x010a
        /*10ba*/ 	.byte	0x3f
	.zero		1


	//   ....[81]....
        /*10bc*/ 	.word	0x0001f190
        /*10c0*/ 	.word	0x00000002
        /*10c4*/ 	.word	0x00038800
        /*10c8*/ 	.short	0x010a
        /*10ca*/ 	.byte	0x3f
	.zero		1


	//   ....[82]....
        /*10cc*/ 	.word	0x0001f3a0
        /*10d0*/ 	.word	0x00000002
        /*10d4*/ 	.word	0x00038800
        /*10d8*/ 	.short	0x010a
        /*10da*/ 	.byte	0x3f
	.zero		1


	//   ....[83]....
        /*10dc*/ 	.word	0x0001f3f0
        /*10e0*/ 	.word	0x0000000b
        /*10e4*/ 	.word	0x00038830
        /*10e8*/ 	.short	0x010a
        /*10ea*/ 	.byte	0x3f
	.zero		1


	//   ....[84]....
        /*10ec*/ 	.word	0x0001f440
        /*10f0*/ 	.word	0x00000002
        /*10f4*/ 	.word	0x00038810
        /*10f8*/ 	.short	0x010a
        /*10fa*/ 	.byte	0x3f
	.zero		1


	//   ....[85]....
        /*10fc*/ 	.word	0x0001f490
        /*1100*/ 	.word	0x0000000b
        /*1104*/ 	.word	0x00038850
        /*1108*/ 	.short	0x010a
        /*110a*/ 	.byte	0x3f
	.zero		1


	//   ....[86]....
        /*110c*/ 	.word	0x0001f4e0
        /*1110*/ 	.word	0x0000000c
        /*1114*/ 	.word	0x00038830
        /*1118*/ 	.short	0x010a
        /*111a*/ 	.byte	0x3f
	.zero		1


	//   ....[87]....
        /*111c*/ 	.word	0x0001f530
        /*1120*/ 	.word	0x0000000c
        /*1124*/ 	.word	0x00038850
        /*1128*/ 	.short	0x010a
        /*112a*/ 	.byte	0x3f
	.zero		1


	//   ....[88]....
        /*112c*/ 	.word	0x0001f6d0
        /*1130*/ 	.word	0x00000012
        /*1134*/ 	.word	0x00038820
        /*1138*/ 	.short	0x010a
        /*113a*/ 	.byte	0x3f
	.zero		1


	//   ....[89]....
        /*113c*/ 	.word	0x0001f720
        /*1140*/ 	.word	0x00000003
        /*1144*/ 	.word	0x000388a0
        /*1148*/ 	.short	0x010a
        /*114a*/ 	.byte	0x3f
	.zero		1


	//   ....[90]....
        /*114c*/ 	.word	0x0001f770
        /*1150*/ 	.word	0x00000003
        /*1154*/ 	.word	0x000388c0
        /*1158*/ 	.short	0x010a
        /*115a*/ 	.byte	0x3f
	.zero		1


	//   ....[91]....
        /*115c*/ 	.word	0x0001f7c0
        /*1160*/ 	.word	0x00000008
        /*1164*/ 	.word	0x000388a0
        /*1168*/ 	.short	0x010a
        /*116a*/ 	.byte	0x3f
	.zero		1


	//   ....[92]....
        /*116c*/ 	.word	0x0001f810
        /*1170*/ 	.word	0x00000008
        /*1174*/ 	.word	0x000388c0
        /*1178*/ 	.short	0x010a
        /*117a*/ 	.byte	0x3f
	.zero		1


	//   ....[93]....
        /*117c*/ 	.word	0x0001f930
        /*1180*/ 	.word	0x0000001a
        /*1184*/ 	.word	0x00038840
        /*1188*/ 	.short	0x010a
        /*118a*/ 	.byte	0x3f
	.zero		1


	//   ....[94]....
        /*118c*/ 	.word	0x00020ec0
        /*1190*/ 	.word	0x00000012
        /*1194*/ 	.word	0x00038820
        /*1198*/ 	.short	0x010a
        /*119a*/ 	.byte	0x3f
	.zero		1


	//   ....[95]....
        /*119c*/ 	.word	0x00020f10
        /*11a0*/ 	.word	0x0000001a
        /*11a4*/ 	.word	0x00038860
        /*11a8*/ 	.short	0x010a
        /*11aa*/ 	.byte	0x3f
	.zero		1


	//   ....[96]....
        /*11ac*/ 	.word	0x00021800
        /*11b0*/ 	.word	0x00000006
        /*11b4*/ 	.word	0x00038840
        /*11b8*/ 	.short	0x010a
        /*11ba*/ 	.byte	0x3f
	.zero		1


	//   ....[97]....
        /*11bc*/ 	.word	0x00021cc0
        /*11c0*/ 	.word	0x00000006
        /*11c4*/ 	.word	0x00038860
        /*11c8*/ 	.short	0x010a
        /*11ca*/ 	.byte	0x3f
	.zero		1


	//   ....[98]....
        /*11cc*/ 	.word	0x00022e60
        /*11d0*/ 	.word	0x00000007
        /*11d4*/ 	.word	0x00038820
        /*11d8*/ 	.short	0x010a
        /*11da*/ 	.byte	0x3f
	.zero		1


	//   ....[99]....
        /*11dc*/ 	.word	0x00023000
        /*11e0*/ 	.word	0x00000005
        /*11e4*/ 	.word	0x00038840
        /*11e8*/ 	.short	0x010a
        /*11ea*/ 	.byte	0x3f
	.zero		1


	//   ....[100]....
        /*11ec*/ 	.word	0x00023050
        /*11f0*/ 	.word	0x00000003
        /*11f4*/ 	.word	0x00038840
        /*11f8*/ 	.short	0x010a
        /*11fa*/ 	.byte	0x3f
	.zero		1


	//   ....[101]....
        /*11fc*/ 	.word	0x000230a0
        /*1200*/ 	.word	0x00000005
        /*1204*/ 	.word	0x00038860
        /*1208*/ 	.short	0x010a
        /*120a*/ 	.byte	0x3f
	.zero		1


	//----- nvinfo : EIATTR_NUM_MBARRIERS
	.align		4
.L_742:
        /*120c*/ 	.byte	0x03, 0x38
        /*120e*/ 	.short	0x0017


	//----- nvinfo : EIATTR_EXIT_INSTR_OFFSETS
	.align		4
        /*1210*/ 	.byte	0x04, 0x1c
        /*1212*/ 	.short	(.L_744 - .L_743)


	//   ....[0]....
.L_743:
        /*1214*/ 	.word	0x0001eb30


	//----- nvinfo : EIATTR_MAX_THREADS
	.align		4
.L_744:
        /*1218*/ 	.byte	0x04, 0x05
        /*121a*/ 	.short	(.L_746 - .L_745)
.L_745:
        /*121c*/ 	.word	0x00000180
        /*1220*/ 	.word	0x00000001
        /*1224*/ 	.word	0x00000001


	//----- nvinfo : EIATTR_CRS_STACK_SIZE
	.align		4
.L_746:
        /*1228*/ 	.byte	0x04, 0x1e
        /*122a*/ 	.short	(.L_748 - .L_747)
.L_747:
        /*122c*/ 	.word	0x00000000


	//----- nvinfo : EIATTR_CBANK_PARAM_SIZE
	.align		4
.L_748:
        /*1230*/ 	.byte	0x03, 0x19
        /*1232*/ 	.short	0x0bf0


	//----- nvinfo : EIATTR_PARAM_CBANK
	.align		4
        /*1234*/ 	.byte	0x04, 0x0a
        /*1236*/ 	.short	(.L_750 - .L_749)
	.align		4
.L_749:
        /*1238*/ 	.word	index@(.nv.constant0._ZN7cutlass13device_kernelIN5flash11enable_sm90INS1_16FlashAttnFwdSm90INS1_25CollectiveMainloopFwdSm90ILi2EN4cute5tupleIJNS5_1CILi1EEES8_S8_EEENS6_IJNS7_ILi64EEESA_SA_EEELi512ENS_10bfloat16_tEfNS_4arch4Sm90ELb0ELb0ELb1ELb1ELb1ELb1ELb1ELb0ELb0ELb1ELb1ELb0EEENS1_21CollectiveEpilogueFwdINS6_IJSA_NS7_ILi512EEESA_EEES9_SC_SE_Li256ELb1ELb1ELb1ELb0EEENS1_36VarlenDynamicPersistentTileSchedulerILi64ELi64ELi256ELi128ELb1ELb1ELb1ELb0ELb1ELb1EEEEEEEEEvNT_6ParamsE)
        /*123c*/ 	.short	0x0210
        /*123e*/ 	.short	0x0bf0


	//----- nvinfo : EIATTR_SW_WAR
	.align		4
.L_750:
        /*1240*/ 	.byte	0x04, 0x36
        /*1242*/ 	.short	(.L_752 - .L_751)
.L_751:
        /*1244*/ 	.word	0x00000008
.L_752:


//--------------------- .nv.info._ZN7cutlass13device_kernelIN5flash11enable_sm90INS1_16FlashAttnFwdSm90INS1_25CollectiveMainloopFwdSm90ILi2EN4cute5tupleIJNS5_1CILi1EEES8_S8_EEENS6_IJNS7_ILi64EEESA_SA_EEELi512ENS_10bfloat16_tEfNS_4arch4Sm90ELb0ELb1ELb1ELb0ELb1ELb0ELb0ELb0ELb0ELb1ELb1ELb0EEENS1_21CollectiveEpilogueFwdINS6_IJSA_NS7_ILi512EEESA_EEES9_SC_SE_Li256ELb0ELb1ELb1ELb0EEENS1_19SingleTileSchedulerILb0ELb1ELb1ELi64EEEEEEEEEvNT_6ParamsE --------------------------
	.section	.nv.info._ZN7cutlass13device_kernelIN5flash11enable_sm90INS1_16FlashAttnFwdSm90INS1_25CollectiveMainloopFwdSm90ILi2EN4cute5tupleIJNS5_1CILi1EEES8_S8_EEENS6_IJNS7_ILi64EEESA_SA_EEELi512ENS_10bfloat16_tEfNS_4arch4Sm90ELb0ELb1ELb1ELb0ELb1ELb0ELb0ELb0ELb0ELb1ELb1ELb0EEENS1_21CollectiveEpilogueFwdINS6_IJSA_NS7_ILi512EEESA_EEES9_SC_SE_Li256ELb0ELb1ELb1ELb0EEENS1_19SingleTileSchedulerILb0ELb1ELb1ELi64EEEEEEEEEvNT_6ParamsE,"",@"SHT_CUDA_INFO"
	.sectionflags	@""
	.align	4


	//----- nvinfo : EIATTR_CUDA_API_VERSION
	.align		4
        /*0000*/ 	.byte	0x04, 0x37
        /*0002*/ 	.short	(.L_754 - .L_753)
.L_753:
        /*0004*/ 	.word	0x00000082


	//----- nvinfo : EIATTR_KPARAM_INFO
	.align		4
.L_754:
        /*0008*/ 	.byte	0x04, 0x17
        /*000a*/ 	.short	(.L_756 - .L_755)
.L_755:
        /*000c*/ 	.word	0x00000000
        /*0010*/ 	.short	0x0000
        /*0012*/ 	.short	0x0070
        /*0014*/ 	.byte	0x00, 0xf0, 0x01, 0x28


	//----- nvinfo : EIATTR_SPARSE_MMA_MASK
	.align		4
.L_756:
        /*0018*/ 	.byte	0x03, 0x50
        /*001a*/ 	.short	0x0000


	//----- nvinfo : EIATTR_MAXREG_COUNT
	.align		4
        /*001c*/ 	.byte	0x03, 0x1b
        /*001e*/ 	.short	0x00a8


	//----- nvinfo : EIATTR_NUM_BARRIERS
	.align		4
        /*0020*/ 	.byte	0x02, 0x4c
        /*0022*/ 	.byte	0x10
	.zero		1


	//----- nvinfo : EIATTR_EXTERNS
	.align		4
        /*0024*/ 	.byte	0x04, 0x0f
        /*0026*/ 	.short	(.L_758 - .L_757)


	//   ....[0]....
	.align		4
.L_757:
        /*0028*/ 	.word	index@(__assertfail)


	//----- nvinfo : EIATTR_MERCURY_ISA_VERSION
	.align		4
.L_758:
        /*002c*/ 	.byte	0x03, 0x5f
        /*002e*/ 	.short	0x0101


	//----- nvinfo : EIATTR_INT_WARP_WIDE_INSTR_OFFSETS
	.align		4
        /*0030*/ 	.byte	0x04, 0x31
        /*0032*/ 	.short	(.L_760 - .L_759)


	//   ....[0]....
.L_759:
        /*0034*/ 	.word	0x000000b0


	//   ....[1]....
        /*0038*/ 	.word	0x000000c0


	//   ....[2]....
        /*003c*/ 	.word	0x00000160


	//----- nvinfo : EIATTR_COOP_GROUP_MASK_REGIDS
	.align		4
.L_760:
        /*0040*/ 	.byte	0x04, 0x29
        /*0042*/ 	.short	(.L_762 - .L_761)


	//   ....[0]....
.L_761:
        /*0044*/ 	.word	0xffffffff


	//   ....[1]....
        /*0048*/ 	.word	0xffffffff


	//   ....[2]....
        /*004c*/ 	.word	0xffffffff


	//   ....[3]....
        /*0050*/ 	.word	0xffffffff


	//   ....[4]....
        /*0054*/ 	.word	0xffffffff


	//   ....[5]....
        /*0058*/ 	.word	0xffffffff


	//   ....[6]....
        /*005c*/ 	.word	0xffffffff


	//   ....[7]....
        /*0060*/ 	.word	0xffffffff


	//   ....[8]....
        /*0064*/ 	.word	0xffffffff


	//   ....[9]....
        /*0068*/ 	.word	0xffffffff


	//   ....[10]....
        /*006c*/ 	.word	0xffffffff


	//   ....[11]....
        /*0070*/ 	.word	0xffffffff


	//   ....[12]....
        /*0074*/ 	.word	0xffffffff


	//   ....[13]....
        /*0078*/ 	.word	0xffffffff


	//   ....[14]....
        /*007c*/ 	.word	0xffffffff


	//   ....[15]....
        /*0080*/ 	.word	0xffffffff


	//   ....[16]....
        /*0084*/ 	.word	0xffffffff


	//   ....[17]....
        /*0088*/ 	.word	0xffffffff


	//   ....[18]....
        /*008c*/ 	.word	0xffffffff


	//   ....[19]....
        /*0090*/ 	.word	0xffffffff


	//   ....[20]....
        /*0094*/ 	.word	0xffffffff


	//   ....[21]....
        /*0098*/ 	.word	0xffffffff


	//   ....[22]....
        /*009c*/ 	.word	0xffffffff


	//   ....[23]....
        /*00a0*/ 	.word	0xffffffff


	//   ....[24]....
        /*00a4*/ 	.word	0xffffffff


	//   ....[25]....
        /*00a8*/ 	.word	0xffffffff


	//   ....[26]....
        /*00ac*/ 	.word	0xffffffff


	//   ....[27]....
        /*00b0*/ 	.word	0xffffffff


	//   ....[28]....
        /*00b4*/ 	.word	0xffffffff


	//   ....[29]....
        /*00b8*/ 	.word	0xffffffff


	//   ....[30]....
        /*00bc*/ 	.word	0xffffffff


	//   ....[31]....
        /*00c0*/ 	.word	0xffffffff


	//   ....[32]....
        /*00c4*/ 	.word	0xffffffff


	//   ....[33]....
        /*00c8*/ 	.word	0xffffffff


	//   ....[34]....
        /*00cc*/ 	.word	0xffffffff


	//   ....[35]....
        /*00d0*/ 	.word	0xffffffff


	//   ....[36]....
        /*00d4*/ 	.word	0xffffffff


	//   ....[37]....
        /*00d8*/ 	.word	0xffffffff


	//   ....[38]....
        /*00dc*/ 	.word	0xffffffff


	//   ....[39]....
        /*00e0*/ 	.word	0xffffffff


	//   ....[40]....
        /*00e4*/ 	.word	0xffffffff


	//   ....[41]....
        /*00e8*/ 	.word	0xffffffff


	//   ....[42]....
        /*00ec*/ 	.word	0xffffffff


	//   ....[43]....
        /*00f0*/ 	.word	0xffffffff


	//   ....[44]....
        /*00f4*/ 	.word	0xffffffff


	//   ....[45]....
        /*00f8*/ 	.word	0xffffffff


	//   ....[46]....
        /*00fc*/ 	.word	0xffffffff


	//   ....[47]....
        /*0100*/ 	.word	0xffffffff


	//   ....[48]....
        /*0104*/ 	.word	0xffffffff


	//   ....[49]....
        /*0108*/ 	.word	0xffffffff


	//   ....[50]....
        /*010c*/ 	.word	0xffffffff


	//   ....[51]....
        /*0110*/ 	.word	0xffffffff


	//   ....[52]....
        /*0114*/ 	.word	0xffffffff


	//   ....[53]....
        /*0118*/ 	.word	0xffffffff


	//   ....[54]....
        /*011c*/ 	.word	0xffffffff


	//   ....[55]....
        /*0120*/ 	.word	0xffffffff


	//   ....[56]....
        /*0124*/ 	.word	0xffffffff


	//   ....[57]....
        /*0128*/ 	.word	0xffffffff


	//   ....[58]....
        /*012c*/ 	.word	0xffffffff


	//   ....[59]....
        /*0130*/ 	.word	0xffffffff


	//   ....[60]....
        /*0134*/ 	.word	0xffffffff


	//   ....[61]....
        /*0138*/ 	.word	0xffffffff


	//   ....[62]....
        /*013c*/ 	.word	0xffffffff


	//   ....[63]....
        /*0140*/ 	.word	0xffffffff


	//   ....[64]....
        /*0144*/ 	.word	0xffffffff


	//   ....[65]....
        /*0148*/ 	.word	0xffffffff


	//   ....[66]....
        /*014c*/ 	.word	0xffffffff


	//   ....[67]....
        /*0150*/ 	.word	0xffffffff


	//   ....[68]....
        /*0154*/ 	.word	0xffffffff


	//   ....[69]....
        /*0158*/ 	.word	0xffffffff


	//   ....[70]....
        /*015c*/ 	.word	0xffffffff


	//   ....[71]....
        /*0160*/ 	.word	0xffffffff


	//   ....[72]....
        /*0164*/ 	.word	0xffffffff


	//   ....[73]....
        /*0168*/ 	.word	0xffffffff


	//   ....[74]....
        /*016c*/ 	.word	0xffffffff


	//   ....[75]....
        /*0170*/ 	.word	0xffffffff


	//   ....[76]....
        /*0174*/ 	.word	0xffffffff


	//   ....[77]....
        /*0178*/ 	.word	0xffffffff


	//   ....[78]....
        /*017c*/ 	.word	0xffffffff


	//   ....[79]....
        /*0180*/ 	.word	0xffffffff


	//   ....[80]....
        /*0184*/ 	.word	0xffffffff


	//   ....[81]....
        /*0188*/ 	.word	0xffffffff


	//   ....[82]....
        /*018c*/ 	.word	0xffffffff


	//   ....[83]....
        /*0190*/ 	.word	0xffffffff


	//   ....[84]....
        /*0194*/ 	.word	0xffffffff


	//   ....[85]....
        /*0198*/ 	.word	0xffffffff


	//   ....[86]....
        /*019c*/ 	.word	0xffffffff


	//   ....[87]....
        /*01a0*/ 	.word	0xffffffff


	//   ....[88]....
        /*01a4*/ 	.word	0xffffffff


	//   ....[89]....
        /*01a8*/ 	.word	0x0500000f


	//   ....[90]....
        /*01ac*/ 	.word	0x0500000f


	//   ....[91]....
        /*01b0*/ 	.word	0x0500000f


	//   ....[92]....
        /*01b4*/ 	.word	0x0500000f


	//   ....[93]....
        /*01b8*/ 	.word	0x0500000f


	//   ....[94]....
        /*01bc*/ 	.word	0x0500000f


	//   ....[95]....
        /*01c0*/ 	.word	0x0500000f


	//   ....[96]....
        /*01c4*/ 	.word	0x0500000f


	//   ....[97]....
        /*01c8*/ 	.word	0x0500000f


	//   ....[98]....
        /*01cc*/ 	.word	0x0500000f


	//   ....[99]....
        /*01d0*/ 	.word	0x0500000f


	//   ....[100]....
        /*01d4*/ 	.word	0x0500000f


	//   ....[101]....
        /*01d8*/ 	.word	0x0500000f


	//   ....[102]....
        /*01dc*/ 	.word	0x0500000f


	//   ....[103]....
        /*01e0*/ 	.word	0x0500000f


	//   ....[104]....
        /*01e4*/ 	.word	0x0500000f


	//   ....[105]....
        /*01e8*/ 	.word	0x0500000f


	//   ....[106]....
        /*01ec*/ 	.word	0x0500000f


	//   ....[107]....
        /*01f0*/ 	.word	0x0500000f


	//   ....[108]....
        /*01f4*/ 	.word	0x0500000f


	//   ....[109]....
        /*01f8*/ 	.word	0x0500000f


	//   ....[110]....
        /*01fc*/ 	.word	0x0500000f


	//   ....[111]....
        /*0200*/ 	.word	0x0500000f


	//   ....[112]....
        /*0204*/ 	.word	0x0500000f


	//   ....[113]....
        /*0208*/ 	.word	0x0500000f


	//   ....[114]....
        /*020c*/ 	.word	0x0500000f


	//   ....[115]....
        /*0210*/ 	.word	0x0500000f


	//   ....[116]....
        /*0214*/ 	.word	0x0500000f


	//   ....[117]....
        /*0218*/ 	.word	0x0500000f


	//   ....[118]....
        /*021c*/ 	.word	0x0500000f


	//   ....[119]....
        /*0220*/ 	.word	0x0500000f


	//   ....[120]....
        /*0224*/ 	.word	0x0500000f


	//   ....[121]....
        /*0228*/ 	.word	0x0500000f


	//   ....[122]....
        /*022c*/ 	.word	0x0500000f


	//   ....[123]....
        /*0230*/ 	.word	0x0500000f


	//   ....[124]....
        /*0234*/ 	.word	0x0500000f


	//   ....[125]....
        /*0238*/ 	.word	0x0500000f


	//   ....[126]....
        /*023c*/ 	.word	0x0500000f


	//   ....[127]....
        /*0240*/ 	.word	0x0500000f


	//   ....[128]....
        /*0244*/ 	.word	0x0500000f


	//   ....[129]....
        /*0248*/ 	.word	0x0500000f


	//   ....[130]....
        /*024c*/ 	.word	0x0500000f


	//----- nvinfo : EIATTR_COOP_GROUP_INSTR_OFFSETS
	.align		4
.L_762:
        /*0250*/ 	.byte	0x04, 0x28
        /*0252*/ 	.short	(.L_764 - .L_763)


	//   ....[0]....
.L_763:
        /*0254*/ 	.word	0x00000060


	//   ....[1]....
        /*0258*/ 	.word	0x000000a0


	//   ....[2]....
        /*025c*/ 	.word	0x00000280


	//   ....[3]....
        /*0260*/ 	.word	0x000003e0


	//   ....[4]....
        /*0264*/ 	.word	0x00000500


	//   ....[5]....
        /*0268*/ 	.word	0x00000660


	//   ....[6]....
        /*026c*/ 	.word	0x000015c0


	//   ....[7]....
        /*0270*/ 	.word	0x000039f0


	//   ....[8]....
        /*0274*/ 	.word	0x00004370


	//   ....[9]....
        /*0278*/ 	.word	0x00004850


	//   ....[10]....
        /*027c*/ 	.word	0x000052f0


	//   ....[11]....
        /*0280*/ 	.word	0x00005340


	//   ....[12]....
        /*0284*/ 	.word	0x000056b0


	//   ....[13]....
        /*0288*/ 	.word	0x00005740


	//   ....[14]....
        /*028c*/ 	.word	0x000061d0


	//   ....[15]....
        /*0290*/ 	.word	0x00006b30


	//   ....[16]....
        /*0294*/ 	.word	0x00007000


	//   ....[17]....
        /*0298*/ 	.word	0x00007620


	//   ....[18]....
        /*029c*/ 	.word	0x00007700


	//   ....[19]....
        /*02a0*/ 	.word	0x00007a20


	//   ....[20]....
        /*02a4*/ 	.word	0x00007b40


	//   ....[21]....
        /*02a8*/ 	.word	0x00008c80


	//   ....[22]....
        /*02ac*/ 	.word	0x00009700


	//   ....[23]....
        /*02b0*/ 	.word	0x00009780


	//   ....[24]....
        /*02b4*/ 	.word	0x00009a90


	//   ....[25]....
        /*02b8*/ 	.word	0x00009c50


	//   ....[26]....
        /*02bc*/ 	.word	0x0000ac00


	//   ....[27]....
        /*02c0*/ 	.word	0x0000b2c0


	//   ....[28]....
        /*02c4*/ 	.word	0x0000b720


	//   ....[29]....
        /*02c8*/ 	.word	0x0000bd90


	//   ....[30]....
        /*02cc*/ 	.word	0x0000be70


	//   ....[31]....
        /*02d0*/ 	.word	0x0000c190


	//   ....[32]....
        /*02d4*/ 	.word	0x0000c2b0


	//   ....[33]....
        /*02d8*/ 	.word	0x0000d3f0


	//   ....[34]....
        /*02dc*/ 	.word	0x0000d4c0


	//   ....[35]....
        /*02e0*/ 	.word	0x0000d500


	//   ....[36]....
        /*02e4*/ 	.word	0x0000d530


	//   ....[37]....
        /*02e8*/ 	.word	0x0000d560


	//   ....[38]....
        /*02ec*/ 	.word	0x0000e040


	//   ....[39]....
        /*02f0*/ 	.word	0x0000e4a0


	//   ....[40]....
        /*02f4*/ 	.word	0x0000e4d0


	//   ....[41]....
        /*02f8*/ 	.word	0x0000e500


	//   ....[42]....
        /*02fc*/ 	.word	0x0000e520


	//   ....[43]....
        /*0300*/ 	.word	0x0000e9c0


	//   ....[44]....
        /*0304*/ 	.word	0x0000e9e0


	//   ....[45]....
        /*0308*/ 	.word	0x0000f630


	//   ....[46]....
        /*030c*/ 	.word	0x0000f650


	//   ....[47]....
        /*0310*/ 	.word	0x00010670


	//   ....[48]....
        /*0314*/ 	.word	0x00011d20


	//   ....[49]....
        /*0318*/ 	.word	0x00011d40


	//   ....[50]....
        /*031c*/ 	.word	0x00011d50


	//   ....[51]....
        /*0320*/ 	.word	0x00011d90


	//   ....[52]....
        /*0324*/ 	.word	0x00011de0


	//   ....[53]....
        /*0328*/ 	.word	0x00011e00


	//   ....[54]....
        /*032c*/ 	.word	0x00011e50


	//   ....[55]....
        /*0330*/ 	.word	0x00011e70


	//   ....[56]....
        /*0334*/ 	.word	0x000123f0


	//   ....[57]....
        /*0338*/ 	.word	0x00012420


	//   ....[58]....
        /*033c*/ 	.word	0x00012450


	//   ....[59]....
        /*0340*/ 	.word	0x000124b0


	//   ....[60]....
        /*0344*/ 	.word	0x00012510


	//   ....[61]....
        /*0348*/ 	.word	0x00012530


	//   ....[62]....
        /*034c*/ 	.word	0x00012580


	//   ....[63]....
        /*0350*/ 	.word	0x000125a0


	//   ....[64]....
        /*0354*/ 	.word	0x00012890


	//   ....[65]....
        /*0358*/ 	.word	0x000128c0


	//   ....[66]....
        /*035c*/ 	.word	0x000128f0


	//   ....[67]....
        /*0360*/ 	.word	0x00012920


	//   ....[68]....
        /*0364*/ 	.word	0x00012950


	//   ....[69]....
        /*0368*/ 	.word	0x000129a0


	//   ....[70]....
        /*036c*/ 	.word	0x00012b20


	//   ....[71]....
        /*0370*/ 	.word	0x00012b50


	//   ....[72]....
        /*0374*/ 	.word	0x000134e0


	//   ....[73]....
        /*0378*/ 	.word	0x00013500


	//   ....[74]....
        /*037c*/ 	.word	0x00013510


	//   ....[75]....
        /*0380*/ 	.word	0x00013530


	//   ....[76]....
        /*0384*/ 	.word	0x00013550


	//   ....[77]....
        /*0388*/ 	.word	0x00013580


	//   ....[78]....
        /*038c*/ 	.word	0x000135a0


	//   ....[79]....
        /*0390*/ 	.word	0x000135d0


	//   ....[80]....
        /*0394*/ 	.word	0x00013930


	//   ....[81]....
        /*0398*/ 	.word	0x00013960


	//   ....[82]....
        /*039c*/ 	.word	0x00013990


	//   ....[83]....
        /*03a0*/ 	.word	0x000139b0


	//   ....[84]....
        /*03a4*/ 	.word	0x000139c0


	//   ....[85]....
        /*03a8*/ 	.word	0x000139e0


	//   ....[86]....
        /*03ac*/ 	.word	0x00013a80


	//   ....[87]....
        /*03b0*/ 	.word	0x00013ac0


	//   ....[88]....
        /*03b4*/ 	.word	0x00013fc0


	//   ....[89]....
        /*03b8*/ 	.word	0x000146a0


	//   ....[90]....
        /*03bc*/ 	.word	0x00014790


	//   ....[91]....
        /*03c0*/ 	.word	0x00014830


	//   ....[92]....
        /*03c4*/ 	.word	0x000148b0


	//   ....[93]....
        /*03c8*/ 	.word	0x00014960


	//   ....[94]....
        /*03cc*/ 	.word	0x000149c0


	//   ....[95]....
        /*03d0*/ 	.word	0x00014a80


	//   ....[96]....
        /*03d4*/ 	.word	0x00014ae0


	//   ....[97]....
        /*03d8*/ 	.word	0x00014b80


	//   ....[98]....
        /*03dc*/ 	.word	0x00014c10


	//   ....[99]....
        /*03e0*/ 	.word	0x00014c60


	//   ....[100]....
        /*03e4*/ 	.word	0x00014d90


	//   ....[101]....
        /*03e8*/ 	.word	0x00014e00


	//   ....[102]....
        /*03ec*/ 	.word	0x00014e60


	//   ....[103]....
        /*03f0*/ 	.word	0x00014f20


	//   ....[104]....
        /*03f4*/ 	.word	0x00014f80


	//   ....[105]....
        /*03f8*/ 	.word	0x00015020


	//   ....[106]....
        /*03fc*/ 	.word	0x00015170


	//   ....[107]....
        /*0400*/ 	.word	0x00015230


	//   ....[108]....
        /*0404*/ 	.word	0x000154b0


	//   ....[109]....
        /*0408*/ 	.word	0x00015500


	//   ....[110]....
        /*040c*/ 	.word	0x000156c0


	//   ....[111]....
        /*0410*/ 	.word	0x00015710


	//   ....[112]....
        /*0414*/ 	.word	0x000158d0


	//   ....[113]....
        /*0418*/ 	.word	0x00015920


	//   ....[114]....
        /*041c*/ 	.word	0x00015a00


	//   ....[115]....
        /*0420*/ 	.word	0x00015aa0


	//   ....[116]....
        /*0424*/ 	.word	0x00015b00


	//   ....[117]....
        /*0428*/ 	.word	0x00015ba0


	//   ....[118]....
        /*042c*/ 	.word	0x00015c00


	//   ....[119]....
        /*0430*/ 	.word	0x00015ca0


	//   ....[120]....
        /*0434*/ 	.word	0x00015d00


	//   ....[121]....
        /*0438*/ 	.word	0x00015da0


	//   ....[122]....
        /*043c*/ 	.word	0x00015e80


	//   ....[123]....
        /*0440*/ 	.word	0x00015f30


	//   ....[124]....
        /*0444*/ 	.word	0x00016020


	//   ....[125]....
        /*0448*/ 	.word	0x00016120


	//   ....[126]....
        /*044c*/ 	.word	0x00016240


	//   ....[127]....
        /*0450*/ 	.word	0x00016320


	//   ....[128]....
        /*0454*/ 	.word	0x00016430


	//   ....[129]....
        /*0458*/ 	.word	0x00016500


	//   ....[130]....
        /*045c*/ 	.word	0x00016610


	//----- nvinfo : EIATTR_REG_RECONFIG
	.align		4
.L_764:
        /*0460*/ 	.byte	0x01, 0x54
	.zero		2


	//----- nvinfo : EIATTR_SYSCALL_OFFSETS
	.align		4
        /*0464*/ 	.byte	0x04, 0x46
        /*0466*/ 	.short	(.L_766 - .L_765)


	//   ....[0]....
.L_765:
        /*0468*/ 	.word	0x00003bc0


	//   ....[1]....
        /*046c*/ 	.word	0x00011230


	//   ....[2]....
        /*0470*/ 	.word	0x00011370


	//   ....[3]....
        /*0474*/ 	.word	0x00011460


	//   ....[4]....
        /*0478*/ 	.word	0x000120e0


	//----- nvinfo : EIATTR_MBARRIER_INSTR_OFFSETS
	.align		4
.L_766:
        /*047c*/ 	.byte	0x04, 0x39
        /*047e*/ 	.short	(.L_768 - .L_767)


	//   ....[0]....
.L_767:
        /*0480*/ 	.word	0x00000170
        /*0484*/ 	.word	0x000000ff
        /*0488*/ 	.word	0x00028c00
        /*048c*/ 	.short	0x0100
        /*048e*/ 	.byte	0x08
	.zero		1


	//   ....[1]....
        /*0490*/ 	.word	0x00000180
        /*0494*/ 	.word	0x000000ff
        /*0498*/ 	.word	0x00028c20
        /*049c*/ 	.short	0x0100
        /*049e*/ 	.byte	0x08
	.zero		1


	//   ....[2]....
        /*04a0*/ 	.word	0x00000230
        /*04a4*/ 	.word	0x000000ff
        /*04a8*/ 	.word	0x00028c30
        /*04ac*/ 	.short	0x0100
        /*04ae*/ 	.byte	0x06
	.zero		1


	//   ....[3]....
        /*04b0*/ 	.word	0x00000240
        /*04b4*/ 	.word	0x000000ff
        /*04b8*/ 	.word	0x00028c40
        /*04bc*/ 	.short	0x0100
        /*04be*/ 	.byte	0x06
	.zero		1


	//   ....[4]....
        /*04c0*/ 	.word	0x00000250
        /*04c4*/ 	.word	0x000000ff
        /*04c8*/ 	.word	0x00028c38
        /*04cc*/ 	.short	0x0100
        /*04ce*/ 	.byte	0x06
	.zero		1


	//   ....[5]....
        /*04d0*/ 	.word	0x00000260
        /*04d4*/ 	.word	0x000000ff
        /*04d8*/ 	.word	0x00028c48
        /*04dc*/ 	.short	0x0100
        /*04de*/ 	.byte	0x06
	.zero		1


	//   ....[6]....
        /*04e0*/ 	.word	0x00000390
        /*04e4*/ 	.word	0x000000ff
        /*04e8*/ 	.word	0x00028c50
        /*04ec*/ 	.short	0x0100
        /*04ee*/ 	.byte	0x08
	.zero		1


	//   ....[7]....
        /*04f0*/ 	.word	0x000003a0
        /*04f4*/ 	.word	0x000000ff
        /*04f8*/ 	.word	0x00028c60
        /*04fc*/ 	.short	0x0100
        /*04fe*/ 	.byte	0x08
	.zero		1


	//   ....[8]....
        /*0500*/ 	.word	0x000003b0
        /*0504*/ 	.word	0x000000ff
        /*0508*/ 	.word	0x00028c58
        /*050c*/ 	.short	0x0100
        /*050e*/ 	.byte	0x08
	.zero		1


	//   ....[9]....
        /*0510*/ 	.word	0x000003c0
        /*0514*/ 	.word	0x000000ff
        /*0518*/ 	.word	0x00028c68
        /*051c*/ 	.short	0x0100
        /*051e*/ 	.byte	0x08
	.zero		1


	//   ....[10]....
        /*0520*/ 	.word	0x000004b0
        /*0524*/ 	.word	0x000000ff
        /*0528*/ 	.word	0x00028c70
        /*052c*/ 	.short	0x0100
        /*052e*/ 	.byte	0x06
	.zero		1


	//   ....[11]....
        /*0530*/ 	.word	0x000004c0
        /*0534*/ 	.word	0x000000ff
        /*0538*/ 	.word	0x00028c80
        /*053c*/ 	.short	0x0100
        /*053e*/ 	.byte	0x06
	.zero		1


	//   ....[12]....
        /*0540*/ 	.word	0x000004d0
        /*0544*/ 	.word	0x000000ff
        /*0548*/ 	.word	0x00028c78
        /*054c*/ 	.short	0x0100
        /*054e*/ 	.byte	0x06
	.zero		1


	//   ....[13]....
        /*0550*/ 	.word	0x000004e0
        /*0554*/ 	.word	0x000000ff
        /*0558*/ 	.word	0x00028c88
        /*055c*/ 	.short	0x0100
        /*055e*/ 	.byte	0x06
	.zero		1


	//   ....[14]....
        /*0560*/ 	.word	0x00000610
        /*0564*/ 	.word	0x000000ff
        /*0568*/ 	.word	0x00028c90
        /*056c*/ 	.short	0x0100
        /*056e*/ 	.byte	0x08
	.zero		1


	//   ....[15]....
        /*0570*/ 	.word	0x00000620
        /*0574*/ 	.word	0x000000ff
        /*0578*/ 	.word	0x00028ca0
        /*057c*/ 	.short	0x0100
        /*057e*/ 	.byte	0x08
	.zero		1


	//   ....[16]....
        /*0580*/ 	.word	0x00000630
        /*0584*/ 	.word	0x000000ff
        /*0588*/ 	.word	0x00028c98
        /*058c*/ 	.short	0x0100
        /*058e*/ 	.byte	0x08
	.zero		1


	//   ....[17]....
        /*0590*/ 	.word	0x00000640
        /*0594*/ 	.word	0x000000ff
        /*0598*/ 	.word	0x00028ca8
        /*059c*/ 	.short	0x0100
        /*059e*/ 	.byte	0x08
	.zero		1


	//   ....[18]....
        /*05a0*/ 	.word	0x00000780
        /*05a4*/ 	.word	0x000000ff
        /*05a8*/ 	.word	0x00028cb0
        /*05ac*/ 	.short	0x0100
        /*05ae*/ 	.byte	0x08
	.zero		1


	//   ....[19]....
        /*05b0*/ 	.word	0x00000790
        /*05b4*/ 	.word	0x000000ff
        /*05b8*/ 	.word	0x00028cc0
        /*05bc*/ 	.short	0x0100
        /*05be*/ 	.byte	0x08
	.zero		1


	//   ....[20]....
        /*05c0*/ 	.word	0x000007a0
        /*05c4*/ 	.word	0x000000ff
        /*05c8*/ 	.word	0x00028cb8
        /*05cc*/ 	.short	0x0100
        /*05ce*/ 	.byte	0x08
	.zero		1


	//   ....[21]....
        /*05d0*/ 	.word	0x000007b0
        /*05d4*/ 	.word	0x000000ff
        /*05d8*/ 	.word	0x00028cc8
        /*05dc*/ 	.short	0x0100
        /*05de*/ 	.byte	0x08
	.zero		1


	//   ....[22]....
        /*05e0*/ 	.word	0x00001780
        /*05e4*/ 	.word	0x000000ff
        /*05e8*/ 	.word	0x00028c50
        /*05ec*/ 	.short	0x010a
        /*05ee*/ 	.byte	0x05
	.zero		1


	//   ....[23]....
        /*05f0*/ 	.word	0x00001a50
        /*05f4*/ 	.word	0x000000ff
        /*05f8*/ 	.word	0x00000000
        /*05fc*/ 	.short	0x0101
        /*05fe*/ 	.byte	0x04
	.zero		1


	//   ....[24]....
        /*0600*/ 	.word	0x000023b0
        /*0604*/ 	.word	0x000000ff
        /*0608*/ 	.word	0x00028c50
        /*060c*/ 	.short	0x010a
        /*060e*/ 	.byte	0x07
	.zero		1


	//   ....[25]....
        /*0610*/ 	.word	0x000023f0
        /*0614*/ 	.word	0x000000ff
        /*0618*/ 	.word	0x00028c50
        /*061c*/ 	.short	0x010a
        /*061e*/ 	.byte	0x07
	.zero		1


	//   ....[26]....
        /*0620*/ 	.word	0x000025d0
        /*0624*/ 	.word	0x000000ff
        /*0628*/ 	.word	0x00000000
        /*062c*/ 	.short	0x0101
        /*062e*/ 	.byte	0x07
	.zero		1


	//   ....[27]....
        /*0630*/ 	.word	0x00003bf0
        /*0634*/ 	.word	0x000000ff
        /*0638*/ 	.word	0x00028c00
        /*063c*/ 	.short	0x010a
        /*063e*/ 	.byte	0x28
	.zero		1


	//   ....[28]....
        /*0640*/ 	.word	0x00003d80
        /*0644*/ 	.word	0x000000ff
        /*0648*/ 	.word	0x00028c30
        /*064c*/ 	.short	0x010a
        /*064e*/ 	.byte	0x28
	.zero		1


	//   ....[29]....
        /*0650*/ 	.word	0x00003dc0
        /*0654*/ 	.word	0x000000ff
        /*0658*/ 	.word	0x00028c30
        /*065c*/ 	.short	0x010a
        /*065e*/ 	.byte	0x28
	.zero		1


	//   ....[30]....
        /*0660*/ 	.word	0x000043f0
        /*0664*/ 	.word	0x000000ff
        /*0668*/ 	.word	0x00000000
        /*066c*/ 	.short	0x0101
        /*066e*/ 	.byte	0x04
	.zero		1


	//   ....[31]....
        /*0670*/ 	.word	0x00005f70
        /*0674*/ 	.word	0x000000ff
        /*0678*/ 	.word	0x00028c50
        /*067c*/ 	.short	0x010a
        /*067e*/ 	.byte	0x28
	.zero		1


	//   ....[32]....
        /*0680*/ 	.word	0x00005fb0
        /*0684*/ 	.word	0x000000ff
        /*0688*/ 	.word	0x00028c50
        /*068c*/ 	.short	0x010a
        /*068e*/ 	.byte	0x28
	.zero		1


	//   ....[33]....
        /*0690*/ 	.word	0x000062a0
        /*0694*/ 	.word	0x000000ff
        /*0698*/ 	.word	0x00000000
        /*069c*/ 	.short	0x0101
        /*069e*/ 	.byte	0x04
	.zero		1


	//   ....[34]....
        /*06a0*/ 	.word	0x00006660
        /*06a4*/ 	.word	0x000000ff
        /*06a8*/ 	.word	0x00028c30
        /*06ac*/ 	.short	0x010a
        /*06ae*/ 	.byte	0x1d
	.zero		1


	//   ....[35]....
        /*06b0*/ 	.word	0x000066a0
        /*06b4*/ 	.word	0x000000ff
        /*06b8*/ 	.word	0x00028c30
        /*06bc*/ 	.short	0x010a
        /*06be*/ 	.byte	0x1d
	.zero		1


	//   ....[36]....
        /*06c0*/ 	.word	0x00006b40
        /*06c4*/ 	.word	0x000000ff
        /*06c8*/ 	.word	0x00000000
        /*06cc*/ 	.short	0x0101
        /*06ce*/ 	.byte	0x0a
	.zero		1


	//   ....[37]....
        /*06d0*/ 	.word	0x00008a40
        /*06d4*/ 	.word	0x000000ff
        /*06d8*/ 	.word	0x00028c50
        /*06dc*/ 	.short	0x010a
        /*06de*/ 	.byte	0x1d
	.zero		1


	//   ....[38]....
        /*06e0*/ 	.word	0x00008a80
        /*06e4*/ 	.word	0x000000ff
        /*06e8*/ 	.word	0x00028c50
        /*06ec*/ 	.short	0x010a
        /*06ee*/ 	.byte	0x1d
	.zero		1


	//   ....[39]....
        /*06f0*/ 	.word	0x00008d40
        /*06f4*/ 	.word	0x000000ff
        /*06f8*/ 	.word	0x00000000
        /*06fc*/ 	.short	0x0101
        /*06fe*/ 	.byte	0x1d
	.zero		1


	//   ....[40]....
        /*0700*/ 	.word	0x000090f0
        /*0704*/ 	.word	0x000000ff
        /*0708*/ 	.word	0x00028c30
        /*070c*/ 	.short	0x010a
        /*070e*/ 	.byte	0x1a
	.zero		1


	//   ....[41]....
        /*0710*/ 	.word	0x00009130
        /*0714*/ 	.word	0x000000ff
        /*0718*/ 	.word	0x00028c30
        /*071c*/ 	.short	0x010a
        /*071e*/ 	.byte	0x1a
	.zero		1


	//   ....[42]....
        /*0720*/ 	.word	0x00009500
        /*0724*/ 	.word	0x000000ff
        /*0728*/ 	.word	0x00000000
        /*072c*/ 	.short	0x0101
        /*072e*/ 	.byte	0x0b
	.zero		1


	//   ....[43]....
        /*0730*/ 	.word	0x0000a9c0
        /*0734*/ 	.word	0x000000ff
        /*0738*/ 	.word	0x00028c50
        /*073c*/ 	.short	0x010a
        /*073e*/ 	.byte	0x1a
	.zero		1


	//   ....[44]....
        /*0740*/ 	.word	0x0000aa00
        /*0744*/ 	.word	0x000000ff
        /*0748*/ 	.word	0x00028c50
        /*074c*/ 	.short	0x010a
        /*074e*/ 	.byte	0x1a
	.zero		1


	//   ....[45]....
        /*0750*/ 	.word	0x0000ac90
        /*0754*/ 	.word	0x000000ff
        /*0758*/ 	.word	0x00000000
        /*075c*/ 	.short	0x0101
        /*075e*/ 	.byte	0x1a
	.zero		1


	//   ....[46]....
        /*0760*/ 	.word	0x0000ae10
        /*0764*/ 	.word	0x000000ff
        /*0768*/ 	.word	0x00028c30
        /*076c*/ 	.short	0x010a
        /*076e*/ 	.byte	0x19
	.zero		1


	//   ....[47]....
        /*0770*/ 	.word	0x0000ae50
        /*0774*/ 	.word	0x000000ff
        /*0778*/ 	.word	0x00028c30
        /*077c*/ 	.short	0x010a
        /*077e*/ 	.byte	0x19
	.zero		1


	//   ....[48]....
        /*0780*/ 	.word	0x0000b2d0
        /*0784*/ 	.word	0x000000ff
        /*0788*/ 	.word	0x00000000
        /*078c*/ 	.short	0x0101
        /*078e*/ 	.byte	0x0a
	.zero		1


	//   ....[49]....
        /*0790*/ 	.word	0x0000d1b0
        /*0794*/ 	.word	0x000000ff
        /*0798*/ 	.word	0x00028c50
        /*079c*/ 	.short	0x010a
        /*079e*/ 	.byte	0x19
	.zero		1


	//   ....[50]....
        /*07a0*/ 	.word	0x0000d1f0
        /*07a4*/ 	.word	0x000000ff
        /*07a8*/ 	.word	0x00028c50
        /*07ac*/ 	.short	0x010a
        /*07ae*/ 	.byte	0x19
	.zero		1


	//   ....[51]....
        /*07b0*/ 	.word	0x0000d4a0
        /*07b4*/ 	.word	0x000000ff
        /*07b8*/ 	.word	0x00000000
        /*07bc*/ 	.short	0x0101
        /*07be*/ 	.byte	0x19
	.zero		1


	//   ....[52]....
        /*07c0*/ 	.word	0x0000e010
        /*07c4*/ 	.word	0x000000ff
        /*07c8*/ 	.word	0x00000000
        /*07cc*/ 	.short	0x0101
        /*07ce*/ 	.byte	0x04
	.zero		1


	//   ....[53]....
        /*07d0*/ 	.word	0x00011ae0
        /*07d4*/ 	.word	0x000000ff
        /*07d8*/ 	.word	0x00028c40
        /*07dc*/ 	.short	0x010a
        /*07de*/ 	.byte	0x2e
	.zero		1


	//   ....[54]....
        /*07e0*/ 	.word	0x00011f10
        /*07e4*/ 	.word	0x000000ff
        /*07e8*/ 	.word	0x00028c30
        /*07ec*/ 	.short	0x0107
        /*07ee*/ 	.byte	0x2e
	.zero		1


	//   ....[55]....
        /*07f0*/ 	.word	0x00011f80
        /*07f4*/ 	.word	0x000000ff
        /*07f8*/ 	.word	0x00028c30
        /*07fc*/ 	.short	0x0101
        /*07fe*/ 	.byte	0x2e
	.zero		1


	//   ....[56]....
        /*0800*/ 	.word	0x00012670
        /*0804*/ 	.word	0x000000ff
        /*0808*/ 	.word	0x00028c00
        /*080c*/ 	.short	0x0107
        /*080e*/ 	.byte	0x2e
	.zero		1


	//   ....[57]....
        /*0810*/ 	.word	0x000126b0
        /*0814*/ 	.word	0x000000ff
        /*0818*/ 	.word	0x00028c00
        /*081c*/ 	.short	0x0101
        /*081e*/ 	.byte	0x2e
	.zero		1


	//   ....[58]....
        /*0820*/ 	.word	0x000126c0
        /*0824*/ 	.word	0x000000ff
        /*0828*/ 	.word	0x00028c20
        /*082c*/ 	.short	0x010a
        /*082e*/ 	.byte	0x2e
	.zero		1


	//   ....[59]....
        /*0830*/ 	.word	0x00012710
        /*0834*/ 	.word	0x000000ff
        /*0838*/ 	.word	0x00028c60
        /*083c*/ 	.short	0x010a
        /*083e*/ 	.byte	0x2e
	.zero		1


	//   ....[60]....
        /*0840*/ 	.word	0x00012f30
        /*0844*/ 	.word	0x000000ff
        /*0848*/ 	.word	0x00028c50
        /*084c*/ 	.short	0x0107
        /*084e*/ 	.byte	0x2e
	.zero		1


	//   ....[61]....
        /*0850*/ 	.word	0x00012fb0
        /*0854*/ 	.word	0x000000ff
        /*0858*/ 	.word	0x00028c50
        /*085c*/ 	.short	0x0101
        /*085e*/ 	.byte	0x2e
	.zero		1


	//   ....[62]....
        /*0860*/ 	.word	0x000132e0
        /*0864*/ 	.word	0x0000000a
        /*0868*/ 	.word	0x00028c40
        /*086c*/ 	.short	0x010a
        /*086e*/ 	.byte	0x3f
	.zero		1


	//   ....[63]....
        /*0870*/ 	.word	0x00013670
        /*0874*/ 	.word	0x0000000a
        /*0878*/ 	.word	0x00028c30
        /*087c*/ 	.short	0x0107
        /*087e*/ 	.byte	0x3f
	.zero		1


	//   ....[64]....
        /*0880*/ 	.word	0x00013720
        /*0884*/ 	.word	0x0000000a
        /*0888*/ 	.word	0x00028c30
        /*088c*/ 	.short	0x0101
        /*088e*/ 	.byte	0x3f
	.zero		1


	//   ....[65]....
        /*0890*/ 	.word	0x00013750
        /*0894*/ 	.word	0x0000000a
        /*0898*/ 	.word	0x00028c60
        /*089c*/ 	.short	0x010a
        /*089e*/ 	.byte	0x3f
	.zero		1


	//   ....[66]....
        /*08a0*/ 	.word	0x00013d90
        /*08a4*/ 	.word	0x0000000a
        /*08a8*/ 	.word	0x00028c50
        /*08ac*/ 	.short	0x0107
        /*08ae*/ 	.byte	0x3f
	.zero		1


	//   ....[67]....
        /*08b0*/ 	.word	0x00013e60
        /*08b4*/ 	.word	0x0000000a
        /*08b8*/ 	.word	0x00028c50
        /*08bc*/ 	.short	0x0101
        /*08be*/ 	.byte	0x3f
	.zero		1


	//   ....[68]....
        /*08c0*/ 	.word	0x00013f40
        /*08c4*/ 	.word	0x00000005
        /*08c8*/ 	.word	0x00028c20
        /*08cc*/ 	.short	0x010a
        /*08ce*/ 	.byte	0x3f
	.zero		1


	//   ....[69]....
        /*08d0*/ 	.word	0x000140b0
        /*08d4*/ 	.word	0x00000004
        /*08d8*/ 	.word	0x00028c40
        /*08dc*/ 	.short	0x010a
        /*08de*/ 	.byte	0x3f
	.zero		1


	//   ....[70]....
        /*08e0*/ 	.word	0x00014150
        /*08e4*/ 	.word	0x00000005
        /*08e8*/ 	.word	0x00028c40
        /*08ec*/ 	.short	0x010a
        /*08ee*/ 	.byte	0x3f
	.zero		1


	//   ....[71]....
        /*08f0*/ 	.word	0x00014190
        /*08f4*/ 	.word	0x00000004
        /*08f8*/ 	.word	0x00028c60
        /*08fc*/ 	.short	0x010a
        /*08fe*/ 	.byte	0x3f
	.zero		1


	//   ....[72]....
        /*0900*/ 	.word	0x000141d0
        /*0904*/ 	.word	0x00000005
        /*0908*/ 	.word	0x00028c60
        /*090c*/ 	.short	0x010a
        /*090e*/ 	.byte	0x3f
	.zero		1


	//   ....[73]....
        /*0910*/ 	.word	0x00014240
        /*0914*/ 	.word	0x00000005
        /*0918*/ 	.word	0x00028c50
        /*091c*/ 	.short	0x010a
        /*091e*/ 	.byte	0x3f
	.zero		1


	//   ....[74]....
        /*0920*/ 	.word	0x000142a0
        /*0924*/ 	.word	0x00000005
        /*0928*/ 	.word	0x00028c50
        /*092c*/ 	.short	0x010a
        /*092e*/ 	.byte	0x3f
	.zero		1


	//   ....[75]....
        /*0930*/ 	.word	0x00014300
        /*0934*/ 	.word	0x00000000
        /*0938*/ 	.word	0x00028c00
        /*093c*/ 	.short	0x010a
        /*093e*/ 	.byte	0x3f
	.zero		1


	//   ....[76]....
        /*0940*/ 	.word	0x00014360
        /*0944*/ 	.word	0x00000002
        /*0948*/ 	.word	0x00028c30
        /*094c*/ 	.short	0x010a
        /*094e*/ 	.byte	0x3f
	.zero		1


	//   ....[77]....
        /*0950*/ 	.word	0x000143c0
        /*0954*/ 	.word	0x0000000e
        /*0958*/ 	.word	0x00028c50
        /*095c*/ 	.short	0x010a
        /*095e*/ 	.byte	0x3f
	.zero		1


	//   ....[78]....
        /*0960*/ 	.word	0x00014420
        /*0964*/ 	.word	0x0000000c
        /*0968*/ 	.word	0x00028c30
        /*096c*/ 	.short	0x010a
        /*096e*/ 	.byte	0x3f
	.zero		1


	//   ....[79]....
        /*0970*/ 	.word	0x00014480
        /*0974*/ 	.word	0x0000000e
        /*0978*/ 	.word	0x00028c50
        /*097c*/ 	.short	0x010a
        /*097e*/ 	.byte	0x3f
	.zero		1


	//   ....[80]....
        /*0980*/ 	.word	0x000144e0
        /*0984*/ 	.word	0x0000000b
        /*0988*/ 	.word	0x00028c30
        /*098c*/ 	.short	0x010a
        /*098e*/ 	.byte	0x3f
	.zero		1


	//   ....[81]....
        /*0990*/ 	.word	0x00014540
        /*0994*/ 	.word	0x0000000f
        /*0998*/ 	.word	0x00028c50
        /*099c*/ 	.short	0x010a
        /*099e*/ 	.byte	0x3f
	.zero		1


	//   ....[82]....
        /*09a0*/ 	.word	0x000145a0
        /*09a4*/ 	.word	0x0000000c
        /*09a8*/ 	.word	0x00028c30
        /*09ac*/ 	.short	0x010a
        /*09ae*/ 	.byte	0x3f
	.zero		1


	//   ....[83]....
        /*09b0*/ 	.word	0x00014600
        /*09b4*/ 	.word	0x0000000e
        /*09b8*/ 	.word	0x00028c50
        /*09bc*/ 	.short	0x010a
        /*09be*/ 	.byte	0x3f
	.zero		1


	//   ....[84]....
        /*09c0*/ 	.word	0x000146e0
        /*09c4*/ 	.word	0x00000003
        /*09c8*/ 	.word	0x00028c40
        /*09cc*/ 	.short	0x010a
        /*09ce*/ 	.byte	0x3f
	.zero		1


	//   ....[85]....
        /*09d0*/ 	.word	0x00015060
        /*09d4*/ 	.word	0x00000003
        /*09d8*/ 	.word	0x00028c20
        /*09dc*/ 	.short	0x010a
        /*09de*/ 	.byte	0x3f
	.zero		1


	//   ....[86]....
        /*09e0*/ 	.word	0x000150c0
        /*09e4*/ 	.word	0x00000003
        /*09e8*/ 	.word	0x00028c60
        /*09ec*/ 	.short	0x010a
        /*09ee*/ 	.byte	0x3f
	.zero		1


	//   ....[87]....
        /*09f0*/ 	.word	0x00015950
        /*09f4*/ 	.word	0x0000000a
        /*09f8*/ 	.word	0x00028c40
        /*09fc*/ 	.short	0x010a
        /*09fe*/ 	.byte	0x3f
	.zero		1


	//   ....[88]....
        /*0a00*/ 	.word	0x00015dd0
        /*0a04*/ 	.word	0x0000000a
        /*0a08*/ 	.word	0x00028c60
        /*0a0c*/ 	.short	0x010a
        /*0a0e*/ 	.byte	0x3f
	.zero		1


	//   ....[89]....
        /*0a10*/ 	.word	0x00016530
        /*0a14*/ 	.word	0x00000005
        /*0a18*/ 	.word	0x00028c20
        /*0a1c*/ 	.short	0x010a
        /*0a1e*/ 	.byte	0x3f
	.zero		1


	//   ....[90]....
        /*0a20*/ 	.word	0x000166d0
        /*0a24*/ 	.word	0x00000004
        /*0a28*/ 	.word	0x00028c40
        /*0a2c*/ 	.short	0x010a
        /*0a2e*/ 	.byte	0x3f
	.zero		1


	//   ....[91]....
        /*0a30*/ 	.word	0x00016720
        /*0a34*/ 	.word	0x00000005
        /*0a38*/ 	.word	0x00028c40
        /*0a3c*/ 	.short	0x010a
        /*0a3e*/ 	.byte	0x3f
	.zero		1


	//   ....[92]....
        /*0a40*/ 	.word	0x00016770
        /*0a44*/ 	.word	0x00000004
        /*0a48*/ 	.word	0x00028c60
        /*0a4c*/ 	.short	0x010a
        /*0a4e*/ 	.byte	0x3f
	.zero		1


	//----- nvinfo : EIATTR_NUM_MBARRIERS
	.align		4
.L_768:
        /*0a50*/ 	.byte	0x03, 0x38
        /*0a52*/ 	.short	0x0016


	//----- nvinfo : EIATTR_EXIT_INSTR_OFFSETS
	.align		4
        /*0a54*/ 	.byte	0x04, 0x1c
        /*0a56*/ 	.short	(.L_770 - .L_769)


	//   ....[0]....
.L_769:
        /*0a58*/ 	.word	0x00014220


	//----- nvinfo : EIATTR_MAX_THREADS
	.align		4
.L_770:
        /*0a5c*/ 	.byte	0x04, 0x05
        /*0a5e*/ 	.short	(.L_772 - .L_771)
.L_771:
        /*0a60*/ 	.word	0x00000180
        /*0a64*/ 	.word	0x00000001
        /*0a68*/ 	.word	0x00000001


	//----- nvinfo : EIATTR_CRS_STACK_SIZE
	.align		4
.L_772:
        /*0a6c*/ 	.byte	0x04, 0x1e
        /*0a6e*/ 	.short	(.L_774 - .L_773)
.L_773:
        /*0a70*/ 	.word	0x00000000


	//----- nvinfo : EIATTR_CBANK_PARAM_SIZE
	.align		4
.L_774:
        /*0a74*/ 	.byte	0x03, 0x19
        /*0a76*/ 	.short	0x0a70


	//----- nvinfo : EIATTR_PARAM_CBANK
	.align		4
        /*0a78*/ 	.byte	0x04, 0x0a
        /*0a7a*/ 	.short	(.L_776 - .L_775)
	.align		4
.L_775:
        /*0a7c*/ 	.word	index@(.nv.constant0._ZN7cutlass13device_kernelIN5flash11enable_sm90INS1_16FlashAttnFwdSm90INS1_25CollectiveMainloopFwdSm90ILi2EN4cute5tupleIJNS5_1CILi1EEES8_S8_EEENS6_IJNS7_ILi64EEESA_SA_EEELi512ENS_10bfloat16_tEfNS_4arch4Sm90ELb0ELb1ELb1ELb0ELb1ELb0ELb0ELb0ELb0ELb1ELb1ELb0EEENS1_21CollectiveEpilogueFwdINS6_IJSA_NS7_ILi512EEESA_EEES9_SC_SE_Li256ELb0ELb1ELb1ELb0EEENS1_19SingleTileSchedulerILb0ELb1ELb1ELi64EEEEEEEEEvNT_6ParamsE)
        /*0a80*/ 	.short	0x0210
        /*0a82*/ 	.short	0x0a70


	//----- nvinfo : EIATTR_SW_WAR
	.align		4
.L_776:
        /*0a84*/ 	.byte	0x04, 0x36
        /*0a86*/ 	.short	(.L_778 - .L_777)
.L_777:
        /*0a88*/ 	.word	0x00000008
.L_778:


//--------------------- .nv.info._ZN7cutlass13device_kernelIN5flash11enable_sm90INS1_16FlashAttnFwdSm90INS1_25CollectiveMainloopFwdSm90ILi2EN4cute5tupleIJNS5_1CILi1EEES8_S8_EEENS6_IJNS7_ILi64EEESA_SA_EEELi512ENS_10bfloat16_tEfNS_4arch4Sm90ELb0ELb1ELb1ELb0ELb1ELb0ELb1ELb0ELb0ELb1ELb1ELb0EEENS1_21CollectiveEpilogueFwdINS6_IJSA_NS7_ILi512EEESA_EEES9_SC_SE_Li256ELb0ELb1ELb1ELb0EEENS1_19SingleTileSchedulerILb0ELb1ELb1ELi64EEEEEEEEEvNT_6ParamsE --------------------------
	.section	.nv.info._ZN7cutlass13device_kernelIN5flash11enable_sm90INS1_16FlashAttnFwdSm90INS1_25CollectiveMainloopFwdSm90ILi2EN4cute5tupleIJNS5_1CILi1EEES8_S8_EEENS6_IJNS7_ILi64EEESA_SA_EEELi512ENS_10bfloat16_tEfNS_4arch4Sm90ELb0ELb1ELb1ELb0ELb1ELb0ELb1ELb0ELb0ELb1ELb1ELb0EEENS1_21CollectiveEpilogueFwdINS6_IJSA_NS7_ILi512EEESA_EEES9_SC_SE_Li256ELb0ELb1ELb1ELb0EEENS1_19SingleTileSchedulerILb0ELb1ELb1ELi64EEEEEEEEEvNT_6ParamsE,"",@"SHT_CUDA_INFO"
	.sectionflags	@""
	.align	4


	//----- nvinfo : EIATTR_CUDA_API_VERSION
	.align		4
        /*0000*/ 	.byte	0x04, 0x37
        /*0002*/ 	.short	(.L_780 - .L_779)
.L_779:
        /*0004*/ 	.word	0x00000082


	//----- nvinfo : EIATTR_KPARAM_INFO
	.align		4
.L_780:
        /*0008*/ 	.byte	0x04, 0x17
        /*000a*/ 	.short	(.L_782 - .L_781)
.L_781:
        /*000c*/ 	.word	0x00000000
        /*0010*/ 	.short	0x0000
        /*0012*/ 	.short	0x0070
        /*0014*/ 	.byte	0x00, 0xf0, 0x01, 0x2c


	//----- nvinfo : EIATTR_SPARSE_MMA_MASK
	.align		4
.L_782:
        /*0018*/ 	.byte	0x03, 0x50
        /*001a*/ 	.short	0x0000


	//----- nvinfo : EIATTR_MAXREG_COUNT
	.align		4
        /*001c*/ 	.byte	0x03, 0x1b
        /*001e*/ 	.short	0x00a8


	//----- nvinfo : EIATTR_NUM_BARRIERS
	.align		4
        /*0020*/ 	.byte	0x02, 0x4c
        /*0022*/ 	.byte	0x10
	.zero		1


	//----- nvinfo : EIATTR_EXTERNS
	.align		4
        /*0024*/ 	.byte	0x04, 0x0f
        /*0026*/ 	.short	(.L_784 - .L_783)


	//   ....[0]....
	.align		4
.L_783:
        /*0028*/ 	.word	index@(__assertfail)


	//----- nvinfo : EIATTR_MERCURY_ISA_VERSION
	.align		4
.L_784:
        /*002c*/ 	.byte	0x03, 0x5f
        /*002e*/ 	.short	0x0101


	//----- nvinfo : EIATTR_INT_WARP_WIDE_INSTR_OFFSETS
	.align		4
        /*0030*/ 	.byte	0x04, 0x31
        /*0032*/ 	.short	(.L_786 - .L_785)


	//   ....[0]....
.L_785:
        /*0034*/ 	.word	0x000000c0


	//   ....[1]....
        /*0038*/ 	.word	0x000000d0


	//   ....[2]....
        /*003c*/ 	.word	0x000000e0


	//   ....[3]....
        /*0040*/ 	.word	0x00000180


	//----- nvinfo : EIATTR_COOP_GROUP_MASK_REGIDS
	.align		4
.L_786:
        /*0044*/ 	.byte	0x04, 0x29
        /*0046*/ 	.short	(.L_788 - .L_787)


	//   ....[0]....
.L_787:
        /*0048*/ 	.word	0xffffffff


	//   ....[1]....
        /*004c*/ 	.word	0xffffffff


	//   ....[2]....
        /*0050*/ 	.word	0xffffffff


	//   ....[3]....
        /*0054*/ 	.word	0xffffffff


	//   ....[4]....
        /*0058*/ 	.word	0xffffffff


	//   ....[5]....
        /*005c*/ 	.word	0xffffffff


	//   ....[6]....
        /*0060*/ 	.word	0xffffffff


	//   ....[7]....
        /*0064*/ 	.word	0xffffffff


	//   ....[8]....
        /*0068*/ 	.word	0xffffffff


	//   ....[9]....
        /*006c*/ 	.word	0xffffffff


	//   ....[10]....
        /*0070*/ 	.word	0xffffffff


	//   ....[11]....
        /*0074*/ 	.word	0xffffffff


	//   ....[12]....
        /*0078*/ 	.word	0xffffffff


	//   ....[13]....
        /*007c*/ 	.word	0xffffffff


	//   ....[14]....
        /*0080*/ 	.word	0xffffffff


	//   ....[15]....
        /*0084*/ 	.word	0xffffffff


	//   ....[16]....
        /*0088*/ 	.word	0xffffffff


	//   ....[17]....
        /*008c*/ 	.word	0xffffffff


	//   ....[18]....
        /*0090*/ 	.word	0xffffffff


	//   ....[19]....
        /*0094*/ 	.word	0xffffffff


	//   ....[20]....
        /*0098*/ 	.word	0xffffffff


	//   ....[21]....
        /*009c*/ 	.word	0xffffffff


	//   ....[22]....
        /*00a0*/ 	.word	0xffffffff


	//   ....[23]....
        /*00a4*/ 	.word	0xffffffff


	//   ....[24]....
        /*00a8*/ 	.word	0xffffffff


	//   ....[25]....
        /*00ac*/ 	.word	0xffffffff


	//   ....[26]....
        /*00b0*/ 	.word	0xffffffff


	//   ....[27]....
        /*00b4*/ 	.word	0xffffffff


	//   ....[28]....
        /*00b8*/ 	.word	0xffffffff


	//   ....[29]....
        /*00bc*/ 	.word	0xffffffff


	//   ....[30]....
        /*00c0*/ 	.word	0xffffffff


	//   ....[31]....
        /*00c4*/ 	.word	0xffffffff


	//   ....[32]....
        /*00c8*/ 	.word	0xffffffff


	//   ....[33]....
        /*00cc*/ 	.word	0xffffffff


	//   ....[34]....
        /*00d0*/ 	.word	0xffffffff


	//   ....[35]....
        /*00d4*/ 	.word	0xffffffff


	//   ....[36]....
        /*00d8*/ 	.word	0xffffffff


	//   ....[37]....
        /*00dc*/ 	.word	0xffffffff


	//   ....[38]....
        /*00e0*/ 	.word	0xffffffff


	//   ....[39]....
        /*00e4*/ 	.word	0xffffffff


	//   ....[40]....
        /*00e8*/ 	.word	0xffffffff


	//   ....[41]....
        /*00ec*/ 	.word	0xffffffff


	//   ....[42]....
        /*00f0*/ 	.word	0xffffffff


	//   ....[43]....
        /*00f4*/ 	.word	0xffffffff


	//   ....[44]....
        /*00f8*/ 	.word	0xffffffff


	//   ....[45]....
        /*00fc*/ 	.word	0xffffffff


	//   ....[46]....
        /*0100*/ 	.word	0xffffffff


	//   ....[47]....
        /*0104*/ 	.word	0xffffffff


	//   ....[48]....
        /*0108*/ 	.word	0xffffffff


	//   ....[49]....
        /*010c*/ 	.word	0xffffffff


	//   ....[50]....
        /*0110*/ 	.word	0xffffffff


	//   ....[51]....
        /*0114*/ 	.word	0xffffffff


	//   ....[52]....
        /*0118*/ 	.word	0xffffffff


	//   ....[53]....
        /*011c*/ 	.word	0xffffffff


	//   ....[54]....
        /*0120*/ 	.word	0xffffffff


	//   ....[55]....
        /*0124*/ 	.word	0xffffffff


	//   ....[56]....
        /*0128*/ 	.word	0xffffffff


	//   ....[57]....
        /*012c*/ 	.word	0xffffffff


	//   ....[58]....
        /*0130*/ 	.word	0xffffffff


	//   ....[59]....
        /*0134*/ 	.word	0xffffffff


	//   ....[60]....
        /*0138*/ 	.word	0xffffffff


	//   ....[61]....
        /*013c*/ 	.word	0xffffffff


	//   ....[62]....
        /*0140*/ 	.word	0xffffffff


	//   ....[63]....
        /*0144*/ 	.word	0xffffffff


	//   ....[64]....
        /*0148*/ 	.word	0xffffffff


	//   ....[65]....
        /*014c*/ 	.word	0xffffffff


	//   ....[66]....
        /*0150*/ 	.word	0xffffffff


	//   ....[67]....
        /*0154*/ 	.word	0xffffffff


	//   ....[68]....
        /*0158*/ 	.word	0xffffffff


	//   ....[69]....
        /*015c*/ 	.word	0xffffffff


	//   ....[70]....
        /*0160*/ 	.word	0xffffffff


	//   ....[71]....
        /*0164*/ 	.word	0xffffffff


	//   ....[72]....
        /*0168*/ 	.word	0xffffffff


	//   ....[73]....
        /*016c*/ 	.word	0xffffffff


	//   ....[74]....
        /*0170*/ 	.word	0xffffffff


	//   ....[75]....
        /*0174*/ 	.word	0xffffffff


	//   ....[76]....
        /*0178*/ 	.word	0xffffffff


	//   ....[77]....
        /*017c*/ 	.word	0xffffffff


	//   ....[78]....
        /*0180*/ 	.word	0xffffffff


	//   ....[79]....
        /*0184*/ 	.word	0xffffffff


	//   ....[80]....
        /*0188*/ 	.word	0xffffffff


	//   ....[81]....
        /*018c*/ 	.word	0xffffffff


	//   ....[82]....
        /*0190*/ 	.word	0xffffffff


	//   ....[83]....
        /*0194*/ 	.word	0xffffffff


	//   ....[84]....
        /*0198*/ 	.word	0xffffffff


	//   ....[85]....
        /*019c*/ 	.word	0xffffffff


	//   ....[86]....
        /*01a0*/ 	.word	0xffffffff


	//   ....[87]....
        /*01a4*/ 	.word	0xffffffff


	//   ....[88]....
        /*01a8*/ 	.word	0xffffffff


	//   ....[89]....
        /*01ac*/ 	.word	0xffffffff


	//   ....[90]....
        /*01b0*/ 	.word	0xffffffff


	//   ....[91]....
        /*01b4*/ 	.word	0xffffffff


	//   ....[92]....
        /*01b8*/ 	.word	0xffffffff


	//   ....[93]....
        /*01bc*/ 	.word	0x0500000f


	//   ....[94]....
        /*01c0*/ 	.word	0x0500000f


	//   ....[95]....
        /*01c4*/ 	.word	0x0500000f


	//   ....[96]....
        /*01c8*/ 	.word	0x0500000f


	//   ....[97]....
        /*01cc*/ 	.word	0x0500000f


	//   ....[98]....
        /*01d0*/ 	.word	0x0500000f


	//   ....[99]....
        /*01d4*/ 	.word	0x0500000f


	//   ....[100]....
        /*01d8*/ 	.word	0x0500000f


	//   ....[101]....
        /*01dc*/ 	.word	0x0500000f


	//   ....[102]....
        /*01e0*/ 	.word	0x0500000f


	//   ....[103]....
        /*01e4*/ 	.word	0x0500000f


	//   ....[104]....
        /*01e8*/ 	.word	0x0500000f


	//   ....[105]....
        /*01ec*/ 	.word	0x0500000f


	//   ....[106]....
        /*01f0*/ 	.word	0x0500000f


	//   ....[107]....
        /*01f4*/ 	.word	0x0500000f


	//   ....[108]....
        /*01f8*/ 	.word	0x0500000f


	//   ....[109]....
        /*01fc*/ 	.word	0x0500000f


	//   ....[110]....
        /*0200*/ 	.word	0x0500000f


	//   ....[111]....
        /*0204*/ 	.word	0x0500000f


	//   ....[112]....
        /*0208*/ 	.word	0x0500000f


	//   ....[113]....
        /*020c*/ 	.word	0x0500000f


	//   ....[114]....
        /*0210*/ 	.word	0x0500000f


	//   ....[115]....
        /*0214*/ 	.word	0x0500000f


	//   ....[116]....
        /*0218*/ 	.word	0x0500000f


	//   ....[117]....
        /*021c*/ 	.word	0x0500000f


	//   ....[118]....
        /*0220*/ 	.word	0x0500000f


	//   ....[119]....
        /*0224*/ 	.word	0x0500000f


	//   ....[120]....
        /*0228*/ 	.word	0x0500000f


	//   ....[121]....
        /*022c*/ 	.word	0x0500000f


	//   ....[122]....
        /*0230*/ 	.word	0x0500000f


	//   ....[123]....
        /*0234*/ 	.word	0x0500000f


	//   ....[124]....
        /*0238*/ 	.word	0x0500000f


	//   ....[125]....
        /*023c*/ 	.word	0x0500000f


	//   ....[126]....
        /*0240*/ 	.word	0x0500000f


	//   ....[127]....
        /*0244*/ 	.word	0x0500000f


	//   ....[128]....
        /*0248*/ 	.word	0x0500000f


	//   ....[129]....
        /*024c*/ 	.word	0x0500000f


	//   ....[130]....
        /*0250*/ 	.word	0x0500000f


	//   ....[131]....
        /*0254*/ 	.word	0x0500000f


	//   ....[132]....
        /*0258*/ 	.word	0x0500000f


	//   ....[133]....
        /*025c*/ 	.word	0x0500000f


	//   ....[134]....
        /*0260*/ 	.word	0x0500000f


	//   ....[135]....
        /*0264*/ 	.word	0x0500000f


	//   ....[136]....
        /*0268*/ 	.word	0x0500000f


	//   ....[137]....
        /*026c*/ 	.word	0x0500000f


	//   ....[138]....
        /*0270*/ 	.word	0x0500000f


	//   ....[139]....
        /*0274*/ 	.word	0x0500000f


	//   ....[140]....
        /*0278*/ 	.word	0x0500000f


	//   ....[141]....
        /*027c*/ 	.word	0x0500000f


	//   ....[142]....
        /*0280*/ 	.word	0x0500000f


	//   ....[143]....
        /*0284*/ 	.word	0xffffffff


	//   ....[144]....
        /*0288*/ 	.word	0xffffffff


	//   ....[145]....
        /*028c*/ 	.word	0xffffffff


	//   ....[146]....
        /*0290*/ 	.word	0xffffffff


	//   ....[147]....
        /*0294*/ 	.word	0xffffffff


	//   ....[148]....
        /*0298*/ 	.word	0xffffffff


	//   ....[149]....
        /*029c*/ 	.word	0xffffffff


	//   ....[150]....
        /*02a0*/ 	.word	0xffffffff


	//----- nvinfo : EIATTR_COOP_GROUP_INSTR_OFFSETS
	.align		4
.L_788:
        /*02a4*/ 	.byte	0x04, 0x28
        /*02a6*/ 	.short	(.L_790 - .L_789)


	//   ....[0]....
.L_789:
        /*02a8*/ 	.word	0x00000080


	//   ....[1]....
        /*02ac*/ 	.word	0x00000090


	//   ....[2]....
        /*02b0*/ 	.word	0x000002b0


	//   ....[3]....
        /*02b4*/ 	.word	0x00000410


	//   ....[4]....
        /*02b8*/ 	.word	0x00000530


	//   ....[5]....
        /*02bc*/ 	.word	0x00000690


	//   ....[6]....
        /*02c0*/ 	.word	0x00001fe0


	//   ....[7]....
        /*02c4*/ 	.word	0x00009e80


	//   ....[8]....
        /*02c8*/ 	.word	0x0000bda0


	//   ....[9]....
        /*02cc*/ 	.word	0x0000d070


	//   ....[10]....
        /*02d0*/ 	.word	0x0000d600


	//   ....[11]....
        /*02d4*/ 	.word	0x0000e0a0


	//   ....[12]....
        /*02d8*/ 	.word	0x0000e250


	//   ....[13]....
        /*02dc*/ 	.word	0x0000e880


	//   ....[14]....
        /*02e0*/ 	.word	0x0000e950


	//   ....[15]....
        /*02e4*/ 	.word	0x000114b0


	//   ....[16]....
        /*02e8*/ 	.word	0x00012da0


	//   ....[17]....
        /*02ec*/ 	.word	0x00014450


	//   ....[18]....
        /*02f0*/ 	.word	0x00014490


	//   ....[19]....
        /*02f4*/ 	.word	0x000144d0


	//   ....[20]....
        /*02f8*/ 	.word	0x000144f0


	//   ....[21]....
        /*02fc*/ 	.word	0x00018b70


	//   ....[22]....
        /*0300*/ 	.word	0x00019f20


	//   ....[23]....
        /*0304*/ 	.word	0x0001b200


	//   ....[24]....
        /*0308*/ 	.word	0x0001b7c0


	//   ....[25]....
        /*030c*/ 	.word	0x0001c3b0


	//   ....[26]....
        /*0310*/ 	.word	0x0001c400


	//   ....[27]....
        /*0314*/ 	.word	0x0001c440


	//   ....[28]....
        /*0318*/ 	.word	0x0001c460


	//   ....[29]....
        /*031c*/ 	.word	0x00020b60


	//   ....[30]....
        /*0320*/ 	.word	0x00020d00


	//   ....[31]....
        /*0324*/ 	.word	0x00020d20


	//   ....[32]....
        /*0328*/ 	.word	0x00020d60


	//   ....[33]....
        /*032c*/ 	.word	0x00020d80


	//   ....[34]....
        /*0330*/ 	.word	0x00022290


	//   ....[35]....
        /*0334*/ 	.word	0x00022800


	//   ....[36]....
        /*0338*/ 	.word	0x00022820


	//   ....[37]....
        /*033c*/ 	.word	0x00022830


	//   ....[38]....
        /*0340*/ 	.word	0x00022840


	//   ....[39]....
        /*0344*/ 	.word	0x00022be0


	//   ....[40]....
        /*0348*/ 	.word	0x00022c20


	//   ....[41]....
        /*034c*/ 	.word	0x00023ab0


	//   ....[42]....
        /*0350*/ 	.word	0x00023ad0


	//   ....[43]....
        /*0354*/ 	.word	0x00024ce0


	//   ....[44]....
        /*0358*/ 	.word	0x000263a0


	//   ....[45]....
        /*035c*/ 	.word	0x000263c0


	//   ....[46]....
        /*0360*/ 	.word	0x000263d0


	//   ....[47]....
        /*0364*/ 	.word	0x00026410


	//   ....[48]....
        /*0368*/ 	.word	0x00026460


	//   ....[49]....
        /*036c*/ 	.word	0x00026480


	//   ....[50]....
        /*0370*/ 	.word	0x000264b0


	//   ....[51]....
        /*0374*/ 	.word	0x000264d0


	//   ....[52]....
        /*0378*/ 	.word	0x00026ab0


	//   ....[53]....
        /*037c*/ 	.word	0x00026af0


	//   ....[54]....
        /*0380*/ 	.word	0x00026b10


	//   ....[55]....
        /*0384*/ 	.word	0x00026bc0


	//   ....[56]....
        /*0388*/ 	.word	0x00026be0


	//   ....[57]....
        /*038c*/ 	.word	0x00026c90


	//   ....[58]....
        /*0390*/ 	.word	0x00026cb0


	//   ....[59]....
        /*0394*/ 	.word	0x00026cd0


	//   ....[60]....
        /*0398*/ 	.word	0x00027440


	//   ....[61]....
        /*039c*/ 	.word	0x00027470


	//   ....[62]....
        /*03a0*/ 	.word	0x00027500


	//   ....[63]....
        /*03a4*/ 	.word	0x000275b0


	//   ....[64]....
        /*03a8*/ 	.word	0x000276a0


	//   ....[65]....
        /*03ac*/ 	.word	0x00027770


	//   ....[66]....
        /*03b0*/ 	.word	0x000277d0


	//   ....[67]....
        /*03b4*/ 	.word	0x00027870


	//   ....[68]....
        /*03b8*/ 	.word	0x00027d20


	//   ....[69]....
        /*03bc*/ 	.word	0x00027d50


	//   ....[70]....
        /*03c0*/ 	.word	0x00027d80


	//   ....[71]....
        /*03c4*/ 	.word	0x00027db0


	//   ....[72]....
        /*03c8*/ 	.word	0x00027de0


	//   ....[73]....
        /*03cc*/ 	.word	0x00027e30


	//   ....[74]....
        /*03d0*/ 	.word	0x00027fb0


	//   ....[75]....
        /*03d4*/ 	.word	0x00027fe0


	//   ....[76]....
        /*03d8*/ 	.word	0x000289e0


	//   ....[77]....
        /*03dc*/ 	.word	0x00028a00


	//   ....[78]....
        /*03e0*/ 	.word	0x00028a10


	//   ....[79]....
        /*03e4*/ 	.word	0x00028a30


	//   ....[80]....
        /*03e8*/ 	.word	0x00028a50


	//   ....[81]....
        /*03ec*/ 	.word	0x00028a80


	//   ....[82]....
        /*03f0*/ 	.word	0x00028aa0


	//   ....[83]....
        /*03f4*/ 	.word	0x00028ad0


	//   ....[84]....
        /*03f8*/ 	.word	0x00028e30


	//   ....[85]....
        /*03fc*/ 	.word	0x00028e60


	//   ....[86]....
        /*0400*/ 	.word	0x00028e90


	//   ....[87]....
        /*0404*/ 	.word	0x00028eb0


	//   ....[88]....
        /*0408*/ 	.word	0x00028ec0


	//   ....[89]....
        /*040c*/ 	.word	0x00028ee0


	//   ....[90]....
        /*0410*/ 	.word	0x00028f80


	//   ....[91]....
        /*0414*/ 	.word	0x00028fc0


	//   ....[92]....
        /*0418*/ 	.word	0x000294c0


	//   ....[93]....
        /*041c*/ 	.word	0x00029a20


	//   ....[94]....
        /*0420*/ 	.word	0x00029b10


	//   ....[95]....
        /*0424*/ 	.word	0x00029bb0


	//   ....[96]....
        /*0428*/ 	.word	0x00029c30


	//   ....[97]....
        /*042c*/ 	.word	0x00029ce0


	//   ....[98]....
        /*0430*/ 	.word	0x00029d40


	//   ....[99]....
        /*0434*/ 	.word	0x00029df0


	//   ....[100]....
        /*0438*/ 	.word	0x00029e50


	//   ....[101]....
        /*043c*/ 	.word	0x00029f00


	//   ....[102]....
        /*0440*/ 	.word	0x00029f90


	//   ....[103]....
        /*0444*/ 	.word	0x00029fe0


	//   ....[104]....
        /*0448*/ 	.word	0x0002a0b0


	//   ....[105]....
        /*044c*/ 	.word	0x0002a1c0


	//   ....[106]....
        /*0450*/ 	.word	0x0002a250


	//   ....[107]....
        /*0454*/ 	.word	0x0002a340


	//   ....[108]....
        /*0458*/ 	.word	0x0002a3c0


	//   ....[109]....
        /*045c*/ 	.word	0x0002a4a0


	//   ....[110]....
        /*0460*/ 	.word	0x0002a530


	//   ....[111]....
        /*0464*/ 	.word	0x0002a610


	//   ....[112]....
        /*0468*/ 	.word	0x0002a870


	//   ....[113]....
        /*046c*/ 	.word	0x0002a8e0


	//   ....[114]....
        /*0470*/ 	.word	0x0002ab10


	//   ....[115]....
        /*0474*/ 	.word	0x0002ab80


	//   ....[116]....
        /*0478*/ 	.word	0x0002ad50


	//   ....[117]....
        /*047c*/ 	.word	0x0002ada0


	//   ....[118]....
        /*0480*/ 	.word	0x0002aef0


	//   ....[119]....
        /*0484*/ 	.word	0x0002afe0


	//   ....[120]....
        /*0488*/ 	.word	0x0002b230


	//   ....[121]....
        /*048c*/ 	.word	0x0002b280


	//   ....[122]....
        /*0490*/ 	.word	0x0002b440


	//   ....[123]....
        /*0494*/ 	.word	0x0002b490


	//   ....[124]....
        /*0498*/ 	.word	0x0002b650


	//   ....[125]....
        /*049c*/ 	.word	0x0002b6a0


	//   ....[126]....
        /*04a0*/ 	.word	0x0002b780


	//   ....[127]....
        /*04a4*/ 	.word	0x0002b820


	//   ....[128]....
        /*04a8*/ 	.word	0x0002b880


	//   ....[129]....
        /*04ac*/ 	.word	0x0002b920


	//   ....[130]....
        /*04b0*/ 	.word	0x0002b980


	//   ....[131]....
        /*04b4*/ 	.word	0x0002ba20


	//   ....[132]....
        /*04b8*/ 	.word	0x0002ba80


	//   ....[133]....
        /*04bc*/ 	.word	0x0002bb20


	//   ....[134]....
        /*04c0*/ 	.word	0x0002bc00


	//   ....[135]....
        /*04c4*/ 	.word	0x0002bcd0


	//   ....[136]....
        /*04c8*/ 	.word	0x0002bda0


	//   ....[137]....
        /*04cc*/ 	.word	0x0002bea0


	//   ....[138]....
        /*04d0*/ 	.word	0x0002bfc0


	//   ....[139]....
        /*04d4*/ 	.word	0x0002c0a0


	//   ....[140]....
        /*04d8*/ 	.word	0x0002c1b0


	//   ....[141]....
        /*04dc*/ 	.word	0x0002c280


	//   ....[142]....
        /*04e0*/ 	.word	0x0002c390


	//   ....[143]....
        /*04e4*/ 	.word	0x0002e390


	//   ....[144]....
        /*04e8*/ 	.word	0x0002fad0


	//   ....[145]....
        /*04ec*/ 	.word	0x00030190


	//   ....[146]....
        /*04f0*/ 	.word	0x00030ed0


	//   ....[147]....
        /*04f4*/ 	.word	0x00030f10


	//   ....[148]....
        /*04f8*/ 	.word	0x00030f80


	//   ....[149]....
        /*04fc*/ 	.word	0x00030fa0


	//   ....[150]....
        /*0500*/ 	.word	0x0003e120


	//----- nvinfo : EIATTR_REG_RECONFIG
	.align		4
.L_790:
        /*0504*/ 	.byte	0x01, 0x54
	.zero		2


	//----- nvinfo : EIATTR_SYSCALL_OFFSETS
	.align		4
        /*0508*/ 	.byte	0x04, 0x46
        /*050a*/ 	.short	(.L_792 - .L_791)


	//   ....[0]....
.L_791:
        /*050c*/ 	.word	0x0000a240


	//   ....[1]....
        /*0510*/ 	.word	0x000258a0


	//   ....[2]....
        /*0514*/ 	.word	0x000259e0


	//   ....[3]....
        /*0518*/ 	.word	0x00025ad0


	//   ....[4]....
        /*051c*/ 	.word	0x00026760


	//   ....[5]....
        /*0520*/ 	.word	0x00026f90


	//----- nvinfo : EIATTR_MBARRIER_INSTR_OFFSETS
	.align		4
.L_792:
        /*0524*/ 	.byte	0x04, 0x39
        /*0526*/ 	.short	(.L_794 - .L_793)


	//   ....[0]....
.L_793:
        /*0528*/ 	.word	0x00000190
        /*052c*/ 	.word	0x000000ff
        /*0530*/ 	.word	0x00038800
        /*0534*/ 	.short	0x0100
        /*0536*/ 	.byte	0x08
	.zero		1


	//   ....[1]....
        /*0538*/ 	.word	0x000001a0
        /*053c*/ 	.word	0x000000ff
        /*0540*/ 	.word	0x00038810
        /*0544*/ 	.short	0x0100
        /*0546*/ 	.byte	0x08
	.zero		1


	//   ....[2]....
        /*0548*/ 	.word	0x000001b0
        /*054c*/ 	.word	0x000000ff
        /*0550*/ 	.word	0x00038820
        /*0554*/ 	.short	0x0100
        /*0556*/ 	.byte	0x08
	.zero		1


	//   ....[3]....
        /*0558*/ 	.word	0x00000260
        /*055c*/ 	.word	0x000000ff
        /*0560*/ 	.word	0x00038830
        /*0564*/ 	.short	0x0100
        /*0566*/ 	.byte	0x06
	.zero		1


	//   ....[4]....
        /*0568*/ 	.word	0x00000270
        /*056c*/ 	.word	0x000000ff
        /*0570*/ 	.word	0x00038840
        /*0574*/ 	.short	0x0100
        /*0576*/ 	.byte	0x06
	.zero		1


	//   ....[5]....
        /*0578*/ 	.word	0x00000280
        /*057c*/ 	.word	0x000000ff
        /*0580*/ 	.word	0x00038838
        /*0584*/ 	.short	0x0100
        /*0586*/ 	.byte	0x06
	.zero		1


	//   ....[6]....
        /*0588*/ 	.word	0x00000290
        /*058c*/ 	.word	0x000000ff
        /*0590*/ 	.word	0x00038848
        /*0594*/ 	.short	0x0100
        /*0596*/ 	.byte	0x06
	.zero		1


	//   ....[7]....
        /*0598*/ 	.word	0x000003c0
        /*059c*/ 	.word	0x000000ff
        /*05a0*/ 	.word	0x00038850
        /*05a4*/ 	.short	0x0100
        /*05a6*/ 	.byte	0x08
	.zero		1


	//   ....[8]....
        /*05a8*/ 	.word	0x000003d0
        /*05ac*/ 	.word	0x000000ff
        /*05b0*/ 	.word	0x00038860
        /*05b4*/ 	.short	0x0100
        /*05b6*/ 	.byte	0x08
	.zero		1


	//   ....[9]....
        /*05b8*/ 	.word	0x000003e0
        /*05bc*/ 	.word	0x000000ff
        /*05c0*/ 	.word	0x00038858
        /*05c4*/ 	.short	0x0100
        /*05c6*/ 	.byte	0x08
	.zero		1


	//   ....[10]....
        /*05c8*/ 	.word	0x000003f0
        /*05cc*/ 	.word	0x000000ff
        /*05d0*/ 	.word	0x00038868
        /*05d4*/ 	.short	0x0100
        /*05d6*/ 	.byte	0x08
	.zero		1


	//   ....[11]....
        /*05d8*/ 	.word	0x000004e0
        /*05dc*/ 	.word	0x000000ff
        /*05e0*/ 	.word	0x00038870
        /*05e4*/ 	.short	0x0100
        /*05e6*/ 	.byte	0x06
	.zero		1


	//   ....[12]....
        /*05e8*/ 	.word	0x000004f0
        /*05ec*/ 	.word	0x000000ff
        /*05f0*/ 	.word	0x00038880
        /*05f4*/ 	.short	0x0100
        /*05f6*/ 	.byte	0x06
	.zero		1


	//   ....[13]....
        /*05f8*/ 	.word	0x00000500
        /*05fc*/ 	.word	0x000000ff
        /*0600*/ 	.word	0x00038878
        /*0604*/ 	.short	0x0100
        /*0606*/ 	.byte	0x06
	.zero		1


	//   ....[14]....
        /*0608*/ 	.word	0x00000510
        /*060c*/ 	.word	0x000000ff
        /*0610*/ 	.word	0x00038888
        /*0614*/ 	.short	0x0100
        /*0616*/ 	.byte	0x06
	.zero		1


	//   ....[15]....
        /*0618*/ 	.word	0x00000640
        /*061c*/ 	.word	0x000000ff
        /*0620*/ 	.word	0x00038890
        /*0624*/ 	.short	0x0100
        /*0626*/ 	.byte	0x08
	.zero		1


	//   ....[16]....
        /*0628*/ 	.word	0x00000650
        /*062c*/ 	.word	0x000000ff
        /*0630*/ 	.word	0x000388a0
        /*0634*/ 	.short	0x0100
        /*0636*/ 	.byte	0x08
	.zero		1


	//   ....[17]....
        /*0638*/ 	.word	0x00000660
        /*063c*/ 	.word	0x000000ff
        /*0640*/ 	.word	0x00038898
        /*0644*/ 	.short	0x0100
        /*0646*/ 	.byte	0x08
	.zero		1


	//   ....[18]....
        /*0648*/ 	.word	0x00000670
        /*064c*/ 	.word	0x000000ff
        /*0650*/ 	.word	0x000388a8
        /*0654*/ 	.short	0x0100
        /*0656*/ 	.byte	0x08
	.zero		1


	//   ....[19]....
        /*0658*/ 	.word	0x000007b0
        /*065c*/ 	.word	0x000000ff
        /*0660*/ 	.word	0x000388b0
        /*0664*/ 	.short	0x0100
        /*0666*/ 	.byte	0x08
	.zero		1


	//   ....[20]....
        /*0668*/ 	.word	0x000007c0
        /*066c*/ 	.word	0x000000ff
        /*0670*/ 	.word	0x000388c0
        /*0674*/ 	.short	0x0100
        /*0676*/ 	.byte	0x08
	.zero		1


	//   ....[21]....
        /*0678*/ 	.word	0x000007d0
        /*067c*/ 	.word	0x000000ff
        /*0680*/ 	.word	0x000388b8
        /*0684*/ 	.short	0x0100
        /*0686*/ 	.byte	0x08
	.zero		1


	//   ....[22]....
        /*0688*/ 	.word	0x000007e0
        /*068c*/ 	.word	0x000000ff
        /*0690*/ 	.word	0x000388c8
        /*0694*/ 	.short	0x0100
        /*0696*/ 	.byte	0x08
	.zero		1


	//   ....[23]....
        /*0698*/ 	.word	0x000044b0
        /*069c*/ 	.word	0x00000004
        /*06a0*/ 	.word	0x00000000
        /*06a4*/ 	.short	0x0101
        /*06a6*/ 	.byte	0x3f
	.zero		1


	//   ....[24]....
        /*06a8*/ 	.word	0x00008220
        /*06ac*/ 	.word	0x00000004
        /*06b0*/ 	.word	0x00000000
        /*06b4*/ 	.short	0x0101
        /*06b6*/ 	.byte	0x3f
	.zero		1


	//   ....[25]....
        /*06b8*/ 	.word	0x0000a820
        /*06bc*/ 	.word	0x000000ff
        /*06c0*/ 	.word	0x00038800
        /*06c4*/ 	.short	0x010a
        /*06c6*/ 	.byte	0x2b
	.zero		1


	//   ....[26]....
        /*06c8*/ 	.word	0x0000ac00
        /*06cc*/ 	.word	0x0000000c
        /*06d0*/ 	.word	0x00000000
        /*06d4*/ 	.short	0x010a
        /*06d6*/ 	.byte	0x3f
	.zero		1


	//   ....[27]....
        /*06d8*/ 	.word	0x0000ac60
        /*06dc*/ 	.word	0x0000000c
        /*06e0*/ 	.word	0x00000000
        /*06e4*/ 	.short	0x010a
        /*06e6*/ 	.byte	0x3f
	.zero		1


	//   ....[28]....
        /*06e8*/ 	.word	0x0000b010
        /*06ec*/ 	.word	0x000000ff
        /*06f0*/ 	.word	0x00038810
        /*06f4*/ 	.short	0x010a
        /*06f6*/ 	.byte	0x2b
	.zero		1


	//   ....[29]....
        /*06f8*/ 	.word	0x0000b110
        /*06fc*/ 	.word	0x00000008
        /*0700*/ 	.word	0x00000000
        /*0704*/ 	.short	0x010a
        /*0706*/ 	.byte	0x3f
	.zero		1


	//   ....[30]....
        /*0708*/ 	.word	0x0000b170
        /*070c*/ 	.word	0x00000008
        /*0710*/ 	.word	0x00000000
        /*0714*/ 	.short	0x010a
        /*0716*/ 	.byte	0x3f
	.zero		1


	//   ....[31]....
        /*0718*/ 	.word	0x0000cd60
        /*071c*/ 	.word	0x00000003
        /*0720*/ 	.word	0x00000000
        /*0724*/ 	.short	0x0101
        /*0726*/ 	.byte	0x3f
	.zero		1


	//   ....[32]....
        /*0728*/ 	.word	0x000115c0
        /*072c*/ 	.word	0x00000000
        /*0730*/ 	.word	0x00000000
        /*0734*/ 	.short	0x0101
        /*0736*/ 	.byte	0x3f
	.zero		1


	//   ....[33]....
        /*0738*/ 	.word	0x00011cd0
        /*073c*/ 	.word	0x00000004
        /*0740*/ 	.word	0x00000000
        /*0744*/ 	.short	0x010a
        /*0746*/ 	.byte	0x3f
	.zero		1


	//   ....[34]....
        /*0748*/ 	.word	0x00011d70
        /*074c*/ 	.word	0x00000006
        /*0750*/ 	.word	0x00000000
        /*0754*/ 	.short	0x010a
        /*0756*/ 	.byte	0x3f
	.zero		1


	//   ....[35]....
        /*0758*/ 	.word	0x00012190
        /*075c*/ 	.word	0x0000000c
        /*0760*/ 	.word	0x00000000
        /*0764*/ 	.short	0x010a
        /*0766*/ 	.byte	0x3f
	.zero		1


	//   ....[36]....
        /*0768*/ 	.word	0x000121f0
        /*076c*/ 	.word	0x0000000c
        /*0770*/ 	.word	0x00000000
        /*0774*/ 	.short	0x010a
        /*0776*/ 	.byte	0x3f
	.zero		1


	//   ....[37]....
        /*0778*/ 	.word	0x00013de0
        /*077c*/ 	.word	0x00000005
        /*0780*/ 	.word	0x00000000
        /*0784*/ 	.short	0x0101
        /*0786*/ 	.byte	0x3f
	.zero		1


	//   ....[38]....
        /*0788*/ 	.word	0x00018c80
        /*078c*/ 	.word	0x00000002
        /*0790*/ 	.word	0x00000000
        /*0794*/ 	.short	0x0101
        /*0796*/ 	.byte	0x3f
	.zero		1


	//   ....[39]....
        /*0798*/ 	.word	0x00018e50
        /*079c*/ 	.word	0x00000004
        /*07a0*/ 	.word	0x00000000
        /*07a4*/ 	.short	0x010a
        /*07a6*/ 	.byte	0x3f
	.zero		1


	//   ....[40]....
        /*07a8*/ 	.word	0x00018ef0
        /*07ac*/ 	.word	0x00000006
        /*07b0*/ 	.word	0x00000000
        /*07b4*/ 	.short	0x010a
        /*07b6*/ 	.byte	0x3f
	.zero		1


	//   ....[41]....
        /*07b8*/ 	.word	0x00019310
        /*07bc*/ 	.word	0x0000000c
        /*07c0*/ 	.word	0x00000000
        /*07c4*/ 	.short	0x010a
        /*07c6*/ 	.byte	0x3f
	.zero		1


	//   ....[42]....
        /*07c8*/ 	.word	0x00019370
        /*07cc*/ 	.word	0x0000000c
        /*07d0*/ 	.word	0x00000000
        /*07d4*/ 	.short	0x010a
        /*07d6*/ 	.byte	0x3f
	.zero		1


	//   ....[43]....
        /*07d8*/ 	.word	0x0001af60
        /*07dc*/ 	.word	0x00000005
        /*07e0*/ 	.word	0x00000000
        /*07e4*/ 	.short	0x0101
        /*07e6*/ 	.byte	0x3f
	.zero		1


	//   ....[44]....
        /*07e8*/ 	.word	0x00020c70
        /*07ec*/ 	.word	0x00000002
        /*07f0*/ 	.word	0x00000000
        /*07f4*/ 	.short	0x0101
        /*07f6*/ 	.byte	0x3f
	.zero		1


	//   ....[45]....
        /*07f8*/ 	.word	0x00022260
        /*07fc*/ 	.word	0x000000ff
        /*0800*/ 	.word	0x00000000
        /*0804*/ 	.short	0x0101
        /*0806*/ 	.byte	0x04
	.zero		1


	//   ....[46]....
        /*0808*/ 	.word	0x00026150
        /*080c*/ 	.word	0x000000ff
        /*0810*/ 	.word	0x00038840
        /*0814*/ 	.short	0x010a
        /*0816*/ 	.byte	0x2d
	.zero		1


	//   ....[47]....
        /*0818*/ 	.word	0x00026590
        /*081c*/ 	.word	0x000000ff
        /*0820*/ 	.word	0x00038830
        /*0824*/ 	.short	0x0107
        /*0826*/ 	.byte	0x2d
	.zero		1


	//   ....[48]....
        /*0828*/ 	.word	0x00026600
        /*082c*/ 	.word	0x000000ff
        /*0830*/ 	.word	0x00038830
        /*0834*/ 	.short	0x0101
        /*0836*/ 	.byte	0x2d
	.zero		1


	//   ....[49]....
        /*0838*/ 	.word	0x00026e10
        /*083c*/ 	.word	0x000000ff
        /*0840*/ 	.word	0x00038800
        /*0844*/ 	.short	0x0107
        /*0846*/ 	.byte	0x2d
	.zero		1


	//   ....[50]....
        /*0848*/ 	.word	0x00026e60
        /*084c*/ 	.word	0x000000ff
        /*0850*/ 	.word	0x00038800
        /*0854*/ 	.short	0x0101
        /*0856*/ 	.byte	0x2d
	.zero		1


	//   ....[51]....
        /*0858*/ 	.word	0x00027ae0
        /*085c*/ 	.word	0x000000ff
        /*0860*/ 	.word	0x00038810
        /*0864*/ 	.short	0x0107
        /*0866*/ 	.byte	0x2d
	.zero		1


	//   ....[52]....
        /*0868*/ 	.word	0x00027b40
        /*086c*/ 	.word	0x000000ff
        /*0870*/ 	.word	0x00038810
        /*0874*/ 	.short	0x0101
        /*0876*/ 	.byte	0x2d
	.zero		1


	//   ....[53]....
        /*0878*/ 	.word	0x00027b50
        /*087c*/ 	.word	0x000000ff
        /*0880*/ 	.word	0x00038820
        /*0884*/ 	.short	0x010a
        /*0886*/ 	.byte	0x2d
	.zero		1


	//   ....[54]....
        /*0888*/ 	.word	0x00027ba0
        /*088c*/ 	.word	0x000000ff
        /*0890*/ 	.word	0x00038860
        /*0894*/ 	.short	0x010a
        /*0896*/ 	.byte	0x2d
	.zero		1


	//   ....[55]....
        /*0898*/ 	.word	0x000283c0
        /*089c*/ 	.word	0x000000ff
        /*08a0*/ 	.word	0x00038850
        /*08a4*/ 	.short	0x0107
        /*08a6*/ 	.byte	0x2d
	.zero		1


	//   ....[56]....
        /*08a8*/ 	.word	0x00028440
        /*08ac*/ 	.word	0x000000ff
        /*08b0*/ 	.word	0x00038850
        /*08b4*/ 	.short	0x0101
        /*08b6*/ 	.byte	0x2d
	.zero		1


	//   ....[57]....
        /*08b8*/ 	.word	0x000287e0
        /*08bc*/ 	.word	0x0000000a
        /*08c0*/ 	.word	0x00038840
        /*08c4*/ 	.short	0x010a
        /*08c6*/ 	.byte	0x3f
	.zero		1


	//   ....[58]....
        /*08c8*/ 	.word	0x00028b70
        /*08cc*/ 	.word	0x0000000a
        /*08d0*/ 	.word	0x00038830
        /*08d4*/ 	.short	0x0107
        /*08d6*/ 	.byte	0x3f
	.zero		1


	//   ....[59]....
        /*08d8*/ 	.word	0x00028c20
        /*08dc*/ 	.word	0x0000000a
        /*08e0*/ 	.word	0x00038830
        /*08e4*/ 	.short	0x0101
        /*08e6*/ 	.byte	0x3f
	.zero		1


	//   ....[60]....
        /*08e8*/ 	.word	0x00028c50
        /*08ec*/ 	.word	0x0000000a
        /*08f0*/ 	.word	0x00038860
        /*08f4*/ 	.short	0x010a
        /*08f6*/ 	.byte	0x3f
	.zero		1


	//   ....[61]....
        /*08f8*/ 	.word	0x00029290
        /*08fc*/ 	.word	0x0000000a
        /*0900*/ 	.word	0x00038850
        /*0904*/ 	.short	0x0107
        /*0906*/ 	.byte	0x3f
	.zero		1


	//   ....[62]....
        /*0908*/ 	.word	0x00029350
        /*090c*/ 	.word	0x0000000a
        /*0910*/ 	.word	0x00038850
        /*0914*/ 	.short	0x0101
        /*0916*/ 	.byte	0x3f
	.zero		1


	//   ....[63]....
        /*0918*/ 	.word	0x00029440
        /*091c*/ 	.word	0x00000005
        /*0920*/ 	.word	0x00038820
        /*0924*/ 	.short	0x010a
        /*0926*/ 	.byte	0x3f
	.zero		1


	//   ....[64]....
        /*0928*/ 	.word	0x000295b0
        /*092c*/ 	.word	0x00000003
        /*0930*/ 	.word	0x00038840
        /*0934*/ 	.short	0x010a
        /*0936*/ 	.byte	0x3f
	.zero		1


	//   ....[65]....
        /*0938*/ 	.word	0x00029650
        /*093c*/ 	.word	0x00000005
        /*0940*/ 	.word	0x00038840
        /*0944*/ 	.short	0x010a
        /*0946*/ 	.byte	0x3f
	.zero		1


	//   ....[66]....
        /*0948*/ 	.word	0x00029690
        /*094c*/ 	.word	0x00000003
        /*0950*/ 	.word	0x00038860
        /*0954*/ 	.short	0x010a
        /*0956*/ 	.byte	0x3f
	.zero		1


	//   ....[67]....
        /*0958*/ 	.word	0x000296d0
        /*095c*/ 	.word	0x00000005
        /*0960*/ 	.word	0x00038860
        /*0964*/ 	.short	0x010a
        /*0966*/ 	.byte	0x3f
	.zero		1


	//   ....[68]....
        /*0968*/ 	.word	0x00029740
        /*096c*/ 	.word	0x00000003
        /*0970*/ 	.word	0x00038800
        /*0974*/ 	.short	0x010a
        /*0976*/ 	.byte	0x3f
	.zero		1


	//   ....[69]....
        /*0978*/ 	.word	0x00029790
        /*097c*/ 	.word	0x0000000c
        /*0980*/ 	.word	0x00000000
        /*0984*/ 	.short	0x010a
        /*0986*/ 	.byte	0x3f
	.zero		1


	//   ....[70]....
        /*0988*/ 	.word	0x000297f0
        /*098c*/ 	.word	0x00000004
        /*0990*/ 	.word	0x00038810
        /*0994*/ 	.short	0x010a
        /*0996*/ 	.byte	0x3f
	.zero		1


	//   ....[71]....
        /*0998*/ 	.word	0x00029840
        /*099c*/ 	.word	0x00000008
        /*09a0*/ 	.word	0x00000000
        /*09a4*/ 	.short	0x010a
        /*09a6*/ 	.byte	0x3f
	.zero		1


	//   ....[72]....
        /*09a8*/ 	.word	0x00029890
        /*09ac*/ 	.word	0x00000006
        /*09b0*/ 	.word	0x00000000
        /*09b4*/ 	.short	0x010a
        /*09b6*/ 	.byte	0x3f
	.zero		1


	//   ....[73]....
        /*09b8*/ 	.word	0x000298e0
        /*09bc*/ 	.word	0x0000000c
        /*09c0*/ 	.word	0x00000000
        /*09c4*/ 	.short	0x010a
        /*09c6*/ 	.byte	0x3f
	.zero		1


	//   ....[74]....
        /*09c8*/ 	.word	0x00029930
        /*09cc*/ 	.word	0x00000006
        /*09d0*/ 	.word	0x00000000
        /*09d4*/ 	.short	0x010a
        /*09d6*/ 	.byte	0x3f
	.zero		1


	//   ....[75]....
        /*09d8*/ 	.word	0x00029980
        /*09dc*/ 	.word	0x0000000c
        /*09e0*/ 	.word	0x00000000
        /*09e4*/ 	.short	0x010a
        /*09e6*/ 	.byte	0x3f
	.zero		1


	//   ....[76]....
        /*09e8*/ 	.word	0x00029a60
        /*09ec*/ 	.word	0x00000003
        /*09f0*/ 	.word	0x00038840
        /*09f4*/ 	.short	0x010a
        /*09f6*/ 	.byte	0x3f
	.zero		1


	//   ....[77]....
        /*09f8*/ 	.word	0x0002ade0
        /*09fc*/ 	.word	0x00000003
        /*0a00*/ 	.word	0x00038820
        /*0a04*/ 	.short	0x010a
        /*0a06*/ 	.byte	0x3f
	.zero		1


	//   ....[78]....
        /*0a08*/ 	.word	0x0002ae40
        /*0a0c*/ 	.word	0x00000003
        /*0a10*/ 	.word	0x00038860
        /*0a14*/ 	.short	0x010a
        /*0a16*/ 	.byte	0x3f
	.zero		1


	//   ....[79]....
        /*0a18*/ 	.word	0x0002b6d0
        /*0a1c*/ 	.word	0x0000000a
        /*0a20*/ 	.word	0x00038840
        /*0a24*/ 	.short	0x010a
        /*0a26*/ 	.byte	0x3f
	.zero		1


	//   ....[80]....
        /*0a28*/ 	.word	0x0002bb50
        /*0a2c*/ 	.word	0x0000000a
        /*0a30*/ 	.word	0x00038860
        /*0a34*/ 	.short	0x010a
        /*0a36*/ 	.byte	0x3f
	.zero		1


	//   ....[81]....
        /*0a38*/ 	.word	0x0002c2b0
        /*0a3c*/ 	.word	0x00000005
        /*0a40*/ 	.word	0x00038820
        /*0a44*/ 	.short	0x010a
        /*0a46*/ 	.byte	0x3f
	.zero		1


	//   ....[82]....
        /*0a48*/ 	.word	0x0002c450
        /*0a4c*/ 	.word	0x00000003
        /*0a50*/ 	.word	0x00038840
        /*0a54*/ 	.short	0x010a
        /*0a56*/ 	.byte	0x3f
	.zero		1


	//   ....[83]....
        /*0a58*/ 	.word	0x0002c4a0
        /*0a5c*/ 	.word	0x00000005
        /*0a60*/ 	.word	0x00038840
        /*0a64*/ 	.short	0x010a
        /*0a66*/ 	.byte	0x3f
	.zero		1


	//   ....[84]....
        /*0a68*/ 	.word	0x0002c4f0
        /*0a6c*/ 	.word	0x00000003
        /*0a70*/ 	.word	0x00038860
        /*0a74*/ 	.short	0x010a
        /*0a76*/ 	.byte	0x3f
	.zero		1


	//   ....[85]....
        /*0a78*/ 	.word	0x0002c8b0
        /*0a7c*/ 	.word	0x00000018
        /*0a80*/ 	.word	0x00000000
        /*0a84*/ 	.short	0x010a
        /*0a86*/ 	.byte	0x3f
	.zero		1


	//   ....[86]....
        /*0a88*/ 	.word	0x0002c9f0
        /*0a8c*/ 	.word	0x0000000b
        /*0a90*/ 	.word	0x00000000
        /*0a94*/ 	.short	0x010a
        /*0a96*/ 	.byte	0x3f
	.zero		1


	//   ....[87]....
        /*0a98*/ 	.word	0x0002d050
        /*0a9c*/ 	.word	0x0000003a
        /*0aa0*/ 	.word	0x00000000
        /*0aa4*/ 	.short	0x010a
        /*0aa6*/ 	.byte	0x3f
	.zero		1


	//   ....[88]....
        /*0aa8*/ 	.word	0x0002d190
        /*0aac*/ 	.word	0x00000014
        /*0ab0*/ 	.word	0x00000000
        /*0ab4*/ 	.short	0x010a
        /*0ab6*/ 	.byte	0x3f
	.zero		1


	//   ....[89]....
        /*0ab8*/ 	.word	0x0002f6b0
        /*0abc*/ 	.word	0x0000000b
        /*0ac0*/ 	.word	0x00000000
        /*0ac4*/ 	.short	0x0101
        /*0ac6*/ 	.byte	0x3f
	.zero		1


	//   ....[90]....
        /*0ac8*/ 	.word	0x0003e2b0
        /*0acc*/ 	.word	0x00000007
        /*0ad0*/ 	.word	0x00000000
        /*0ad4*/ 	.short	0x0101
        /*0ad6*/ 	.byte	0x3f
	.zero		1


	//   ....[91]....
        /*0ad8*/ 	.word	0x0003e2e0
        /*0adc*/ 	.word	0x0000000b
        /*0ae0*/ 	.word	0x00000000
        /*0ae4*/ 	.short	0x010a
        /*0ae6*/ 	.byte	0x3f
	.zero		1


	//   ....[92]....
        /*0ae8*/ 	.word	0x0003e330
        /*0aec*/ 	.word	0x00000014
        /*0af0*/ 	.word	0x00000000
        /*0af4*/ 	.short	0x010a
        /*0af6*/ 	.byte	0x3f
	.zero		1


	//----- nvinfo : EIATTR_NUM_MBARRIERS
	.align		4
.L_794:
        /*0af8*/ 	.byte	0x03, 0x38
        /*0afa*/ 	.short	0x0017


	//----- nvinfo : EIATTR_EXIT_INSTR_OFFSETS
	.align		4
        /*0afc*/ 	.byte	0x04, 0x1c
        /*0afe*/ 	.short	(.L_796 - .L_795)


	//   ....[0]....
.L_795:
        /*0b00*/ 	.word	0x00029720


	//----- nvinfo : EIATTR_MAX_THREADS
	.align		4
.L_796:
        /*0b04*/ 	.byte	0x04, 0x05
        /*0b06*/ 	.short	(.L_798 - .L_797)
.L_797:
        /*0b08*/ 	.word	0x00000180
        /*0b0c*/ 	.word	0x00000001
        /*0b10*/ 	.word	0x00000001


	//----- nvinfo : EIATTR_CRS_STACK_SIZE
	.align		4
.L_798:
        /*0b14*/ 	.byte	0x04, 0x1e
        /*0b16*/ 	.short	(.L_800 - .L_799)
.L_799:
        /*0b18*/ 	.word	0x00000000


	//----- nvinfo : EIATTR_CBANK_PARAM_SIZE
	.align		4
.L_800:
        /*0b1c*/ 	.byte	0x03, 0x19
        /*0b1e*/ 	.short	0x0b70


	//----- nvinfo : EIATTR_PARAM_CBANK
	.align		4
        /*0b20*/ 	.byte	0x04, 0x0a
        /*0b22*/ 	.short	(.L_802 - .L_801)
	.align		4
.L_801:
        /*0b24*/ 	.word	index@(.nv.constant0._ZN7cutlass13device_kernelIN5flash11enable_sm90INS1_16FlashAttnFwdSm90INS1_25CollectiveMainloopFwdSm90ILi2EN4cute5tupleIJNS5_1CILi1EEES8_S8_EEENS6_IJNS7_ILi64EEESA_SA_EEELi512ENS_10bfloat16_tEfNS_4arch4Sm90ELb0ELb1ELb1ELb0ELb1ELb0ELb1ELb0ELb0ELb1ELb1ELb0EEENS1_21CollectiveEpilogueFwdINS6_IJSA_NS7_ILi512EEESA_EEES9_SC_SE_Li256ELb0ELb1ELb1ELb0EEENS1_19SingleTileSchedulerILb0ELb1ELb1ELi64EEEEEEEEEvNT_6ParamsE)
        /*0b28*/ 	.short	0x0210
        /*0b2a*/ 	.short	0x0b70


	//----- nvinfo : EIATTR_SW_WAR
	.align		4
.L_802:
        /*0b2c*/ 	.byte	0x04, 0x36
        /*0b2e*/ 	.short	(.L_804 - .L_803)
.L_803:
        /*0b30*/ 	.word	0x00000008
.L_804:


//--------------------- .nv.info._ZN7cutlass13device_kernelIN5flash11enable_sm90INS1_16FlashAttnFwdSm90INS1_25CollectiveMainloopFwdSm90ILi2EN4cute5tupleIJNS5_1CILi1EEES8_S8_EEENS6_IJNS7_ILi64EEESA_SA_EEELi512ENS_10bfloat16_tEfNS_4arch4Sm90ELb0ELb1ELb1ELb1ELb1ELb0ELb0ELb0ELb0ELb1ELb1ELb0EEENS1_21CollectiveEpilogueFwdINS6_IJSA_NS7_ILi512EEESA_EEES9_SC_SE_Li256ELb1ELb1ELb1ELb0EEENS1_36VarlenDynamicPersistentTileSchedulerILi64ELi64ELi256ELi128ELb1ELb1ELb1ELb1ELb0ELb1EEEEEEEEEvNT_6ParamsE --------------------------
	.section	.nv.info._ZN7cutlass13device_kernelIN5flash11enable_sm90INS1_16FlashAttnFwdSm90INS1_25CollectiveMainloopFwdSm90ILi2EN4cute5tupleIJNS5_1CILi1EEES8_S8_EEENS6_IJNS7_ILi64EEESA_SA_EEELi512ENS_10bfloat16_tEfNS_4arch4Sm90ELb0ELb1ELb1ELb1ELb1ELb0ELb0ELb0ELb0ELb1ELb1ELb0EEENS1_21CollectiveEpilogueFwdINS6_IJSA_NS7_ILi512EEESA_EEES9_SC_SE_Li256ELb1ELb1ELb1ELb0EEENS1_36VarlenDynamicPersistentTileSchedulerILi64ELi64ELi256ELi128ELb1ELb1ELb1ELb1ELb0ELb1EEEEEEEEEvNT_6ParamsE,"",@"SHT_CUDA_INFO"
	.sectionflags	@""
	.align	4


	//----- nvinfo : EIATTR_CUDA_API_VERSION
	.align		4
        /*0000*/ 	.byte	0x04, 0x37
        /*0002*/ 	.short	(.L_806 - .L_805)
.L_805:
        /*0004*/ 	.word	0x00000082


	//----- nvinfo : EIATTR_KPARAM_INFO
	.align		4
.L_806:
        /*0008*/ 	.byte	0x04, 0x17
        /*000a*/ 	.short	(.L_808 - .L_807)
.L_807:
        /*000c*/ 	.word	0x00000000
        /*0010*/ 	.short	0x0000
        /*0012*/ 	.short	0x0070
        /*0014*/ 	.byte	0x00, 0xf0, 0x01, 0x2a


	//----- nvinfo : EIATTR_SPARSE_MMA_MASK
	.align		4
.L_808:
        /*0018*/ 	.byte	0x03, 0x50
        /*001a*/ 	.short	0x0000


	//----- nvinfo : EIATTR_MAXREG_COUNT
	.align		4
        /*001c*/ 	.byte	0x03, 0x1b
        /*001e*/ 	.short	0x00a8


	//----- nvinfo : EIATTR_NUM_BARRIERS
	.align		4
        /*0020*/ 	.byte	0x02, 0x4c
        /*0022*/ 	.byte	0x10
	.zero		1


	//----- nvinfo : EIATTR_EXTERNS
	.align		4
        /*0024*/ 	.byte	0x04, 0x0f
        /*0026*/ 	.short	(.L_810 - .L_809)


	//   ....[0]....
	.align		4
.L_809:
        /*0028*/ 	.word	index@(__assertfail)


	//----- nvinfo : EIATTR_ANNOTATIONS
	.align		4
.L_810:
        /*002c*/ 	.byte	0x04, 0x55
        /*002e*/ 	.short	(.L_812 - .L_811)


	//   ....[0]....
.L_811:
        /* <DEDUP_REMOVED lines=12> */


	//----- nvinfo : EIATTR_MERCURY_ISA_VERSION
	.align		4
.L_812:
        /*00d8*/ 	.byte	0x03, 0x5f
        /*00da*/ 	.short	0x0101


	//----- nvinfo : EIATTR_UNUSED_LOAD_BYTE_OFFSET
	.align		4
        /*00dc*/ 	.byte	0x04, 0x44
        /*00de*/ 	.short	(.L_814 - .L_813)


	//   ....[0]....
.L_813:
        /*00e0*/ 	.word	0x00000940
        /*00e4*/ 	.word	0x0000fff0


	//   ....[1]....
        /*00e8*/ 	.word	0x0000ef00
        /*00ec*/ 	.word	0x0000fff0


	//----- nvinfo : EIATTR_INT_WARP_WIDE_INSTR_OFFSETS
	.align		4
.L_814:
        /*00f0*/ 	.byte	0x04, 0x31
        /*00f2*/ 	.short	(.L_816 - .L_815)


	//   ....[0]....
.L_815:
        /*00f4*/ 	.word	0x000000c0


	//   ....[1]....
        /*00f8*/ 	.word	0x000000d0


	//   ....[2]....
        /*00fc*/ 	.word	0x00000170


	//   ....[3]....
        /*0100*/ 	.word	0x00015580


	//   ....[4]....
        /*0104*/ 	.word	0x00015610


	//   ....[5]....
        /*0108*/ 	.word	0x00018910


	//   ....[6]....
        /*010c*/ 	.word	0x000189a0


	//----- nvinfo : EIATTR_COOP_GROUP_MASK_REGIDS
	.align		4
.L_816:
        /*0110*/ 	.byte	0x04, 0x29
        /*0112*/ 	.short	(.L_818 - .L_817)


	//   ....[0]....
.L_817:
        /*0114*/ 	.word	0xffffffff


	//   ....[1]....
        /*0118*/ 	.word	0xffffffff


	//   ....[2]....
        /*011c*/ 	.word	0xffffffff


	//   ....[3]....
        /*0120*/ 	.word	0xffffffff


	//   ....[4]....
        /*0124*/ 	.word	0xffffffff


	//   ....[5]....
        /*0128*/ 	.word	0xffffffff


	//   ....[6]....
        /*012c*/ 	.word	0xffffffff


	//   ....[7]....
        /*0130*/ 	.word	0xffffffff


	//   ....[8]....
        /*0134*/ 	.word	0xffffffff


	//   ....[9]....
        /*0138*/ 	.word	0xffffffff


	//   ....[10]....
        /*013c*/ 	.word	0xffffffff


	//   ....[11]....
        /*0140*/ 	.word	0xffffffff


	//   ....[12]....
        /*0144*/ 	.word	0xffffffff


	//   ....[13]....
        /*0148*/ 	.word	0xffffffff


	//   ....[14]....
        /*014c*/ 	.word	0xffffffff


	//   ....[15]....
        /*0150*/ 	.word	0xffffffff


	//   ....[16]....
        /*0154*/ 	.word	0xffffffff


	//   ....[17]....
        /*0158*/ 	.word	0xffffffff


	//   ....[18]....
        /*015c*/ 	.word	0xffffffff


	//   ....[19]....
        /*0160*/ 	.word	0xffffffff


	//   ....[20]....
        /*0164*/ 	.word	0xffffffff


	//   ....[21]....
        /*0168*/ 	.word	0xffffffff


	//   ....[22]....
        /*016c*/ 	.word	0xffffffff


	//   ....[23]....
        /*0170*/ 	.word	0xffffffff


	//   ....[24]....
        /*0174*/ 	.word	0xffffffff


	//   ....[25]....
        /*0178*/ 	.word	0xffffffff


	//   ....[26]....
        /*017c*/ 	.word	0xffffffff


	//   ....[27]....
        /*0180*/ 	.word	0xffffffff


	//   ....[28]....
        /*0184*/ 	.word	0xffffffff


	//   ....[29]....
        /*0188*/ 	.word	0xffffffff


	//   ....[30]....
        /*018c*/ 	.word	0xffffffff


	//   ....[31]....
        /*0190*/ 	.word	0xffffffff


	//   ....[32]....
        /*0194*/ 	.word	0xffffffff


	//   ....[33]....
        /*0198*/ 	.word	0xffffffff


	//   ....[34]....
        /*019c*/ 	.word	0xffffffff


	//   ....[35]....
        /*01a0*/ 	.word	0xffffffff


	//   ....[36]....
        /*01a4*/ 	.word	0xffffffff


	//   ....[37]....
        /*01a8*/ 	.word	0xffffffff


	//   ....[38]....
        /*01ac*/ 	.word	0xffffffff


	//   ....[39]....
        /*01b0*/ 	.word	0xffffffff


	//   ....[40]....
        /*01b4*/ 	.word	0xffffffff


	//   ....[41]....
        /*01b8*/ 	.word	0xffffffff


	//   ....[42]....
        /*01bc*/ 	.word	0xffffffff


	//   ....[43]....
        /*01c0*/ 	.word	0xffffffff


	//   ....[44]....
        /*01c4*/ 	.word	0xffffffff


	//   ....[45]....
        /*01c8*/ 	.word	0xffffffff


	//   ....[46]....
        /*01cc*/ 	.word	0xffffffff


	//   ....[47]....
        /*01d0*/ 	.word	0xffffffff


	//   ....[48]....
        /*01d4*/ 	.word	0xffffffff


	//   ....[49]....
        /*01d8*/ 	.word	0xffffffff


	//   ....[50]....
        /*01dc*/ 	.word	0xffffffff


	//   ....[51]....
        /*01e0*/ 	.word	0xffffffff


	//   ....[52]....
        /*01e4*/ 	.word	0xffffffff


	//   ....[53]....
        /*01e8*/ 	.word	0xffffffff


	//   ....[54]....
        /*01ec*/ 	.word	0xffffffff


	//   ....[55]....
        /*01f0*/ 	.word	0xffffffff


	//   ....[56]....
        /*01f4*/ 	.word	0xffffffff


	//   ....[57]....
        /*01f8*/ 	.word	0xffffffff


	//   ....[58]....
        /*01fc*/ 	.word	0xffffffff


	//   ....[59]....
        /*0200*/ 	.word	0xffffffff


	//   ....[60]....
        /*0204*/ 	.word	0xffffffff


	//   ....[61]....
        /*0208*/ 	.word	0xffffffff


	//   ....[62]....
        /*020c*/ 	.word	0xffffffff


	//   ....[63]....
        /*0210*/ 	.word	0xffffffff


	//   ....[64]....
        /*0214*/ 	.word	0xffffffff


	//   ....[65]....
        /*0218*/ 	.word	0xffffffff


	//   ....[66]....
        /*021c*/ 	.word	0xffffffff


	//   ....[67]....
        /*0220*/ 	.word	0xffffffff


	//   ....[68]....
        /*0224*/ 	.word	0xffffffff


	//   ....[69]....
        /*0228*/ 	.word	0xffffffff


	//   ....[70]....
        /*022c*/ 	.word	0xffffffff


	//   ....[71]....
        /*0230*/ 	.word	0xffffffff


	//   ....[72]....
        /*0234*/ 	.word	0xffffffff


	//   ....[73]....
        /*0238*/ 	.word	0xffffffff


	//   ....[74]....
        /*023c*/ 	.word	0xffffffff


	//   ....[75]....
        /*0240*/ 	.word	0xffffffff


	//   ....[76]....
        /*0244*/ 	.word	0xffffffff


	//   ....[77]....
        /*0248*/ 	.word	0xffffffff


	//   ....[78]....
        /*024c*/ 	.word	0xffffffff


	//   ....[79]....
        /*0250*/ 	.word	0xffffffff


	//   ....[80]....
        /*0254*/ 	.word	0xffffffff


	//   ....[81]....
        /*0258*/ 	.word	0xffffffff


	//   ....[82]....
        /*025c*/ 	.word	0xffffffff


	//   ....[83]....
        /*0260*/ 	.word	0xffffffff


	//   ....[84]....
        /*0264*/ 	.word	0xffffffff


	//   ....[85]....
        /*0268*/ 	.word	0xffffffff


	//   ....[86]....
        /*026c*/ 	.word	0xffffffff


	//   ....[87]....
        /*0270*/ 	.word	0xffffffff


	//   ....[88]....
        /*0274*/ 	.word	0xffffffff


	//   ....[89]....
        /*0278*/ 	.word	0xffffffff


	//   ....[90]....
        /*027c*/ 	.word	0xffffffff


	//   ....[91]....
        /*0280*/ 	.word	0xffffffff


	//   ....[92]....
        /*0284*/ 	.word	0xffffffff


	//   ....[93]....
        /*0288*/ 	.word	0xffffffff


	//   ....[94]....
        /*028c*/ 	.word	0xffffffff


	//   ....[95]....
        /*0290*/ 	.word	0xffffffff


	//   ....[96]....
        /*0294*/ 	.word	0xffffffff


	//   ....[97]....
        /*0298*/ 	.word	0xffffffff


	//   ....[98]....
        /*029c*/ 	.word	0xffffffff


	//   ....[99]....
        /*02a0*/ 	.word	0xffffffff


	//   ....[100]....
        /*02a4*/ 	.word	0xffffffff


	//   ....[101]....
        /*02a8*/ 	.word	0xffffffff


	//   ....[102]....
        /*02ac*/ 	.word	0xffffffff


	//   ....[103]....
        /*02b0*/ 	.word	0xffffffff


	//   ....[104]....
        /*02b4*/ 	.word	0xffffffff


	//   ....[105]....
        /*02b8*/ 	.word	0xffffffff


	//   ....[106]....
        /*02bc*/ 	.word	0xffffffff


	//   ....[107]....
        /*02c0*/ 	.word	0xffffffff


	//   ....[108]....
        /*02c4*/ 	.word	0xffffffff


	//   ....[109]....
        /*02c8*/ 	.word	0xffffffff


	//   ....[110]....
        /*02cc*/ 	.word	0xffffffff


	//   ....[111]....
        /*02d0*/ 	.word	0xffffffff


	//   ....[112]....
        /*02d4*/ 	.word	0xffffffff


	//   ....[113]....
        /*02d8*/ 	.word	0xffffffff


	//   ....[114]....
        /*02dc*/ 	.word	0xffffffff


	//   ....[115]....
        /*02e0*/ 	.word	0xffffffff


	//   ....[116]....
        /*02e4*/ 	.word	0xffffffff


	//   ....[117]....
        /*02e8*/ 	.word	0xffffffff


	//   ....[118]....
        /*02ec*/ 	.word	0xffffffff


	//   ....[119]....
        /*02f0*/ 	.word	0xffffffff


	//   ....[120]....
        /*02f4*/ 	.word	0xffffffff


	//   ....[121]....
        /*02f8*/ 	.word	0xffffffff


	//   ....[122]....
        /*02fc*/ 	.word	0xffffffff


	//   ....[123]....
        /*0300*/ 	.word	0xffffffff


	//   ....[124]....
        /*0304*/ 	.word	0xffffffff


	//   ....[125]....
        /*0308*/ 	.word	0xffffffff


	//   ....[126]....
        /*030c*/ 	.word	0xffffffff


	//   ....[127]....
        /*0310*/ 	.word	0xffffffff


	//   ....[128]....
        /*0314*/ 	.word	0xffffffff


	//   ....[129]....
        /*0318*/ 	.word	0xffffffff


	//   ....[130]....
        /*031c*/ 	.word	0xffffffff


	//   ....[131]....
        /*0320*/ 	.word	0x0500000f


	//   ....[132]....
        /*0324*/ 	.word	0x0500000f


	//   ....[133]....
        /*0328*/ 	.word	0x0500000f


	//   ....[134]....
        /*032c*/ 	.word	0x0500000f


	//   ....[135]....
        /*0330*/ 	.word	0x0500000f


	//   ....[136]....
        /*0334*/ 	.word	0x0500000f


	//   ....[137]....
        /*0338*/ 	.word	0x0500000f


	//   ....[138]....
        /*033c*/ 	.word	0x0500000f


	//   ....[139]....
        /*0340*/ 	.word	0x0500000f


	//   ....[140]....
        /*0344*/ 	.word	0x0500000f


	//   ....[141]....
        /*0348*/ 	.word	0x0500000f


	//   ....[142]....
        /*034c*/ 	.word	0x0500000f


	//   ....[143]....
        /*0350*/ 	.word	0x0500000f


	//   ....[144]....
        /*0354*/ 	.word	0x0500000f


	//   ....[145]....
        /*0358*/ 	.word	0x0500000f


	//   ....[146]....
        /*035c*/ 	.word	0x0500000f


	//   ....[147]....
        /*0360*/ 	.word	0x0500000f


	//   ....[148]....
        /*0364*/ 	.word	0x0500000f


	//   ....[149]....
        /*0368*/ 	.word	0x0500000f


	//   ....[150]....
        /*036c*/ 	.word	0x0500000f


	//   ....[151]....
        /*0370*/ 	.word	0x0500000f


	//   ....[152]....
        /*0374*/ 	.word	0x0500000f


	//   ....[153]....
        /*0378*/ 	.word	0x0500000f


	//   ....[154]....
        /*037c*/ 	.word	0x0500000f


	//   ....[155]....
        /*0380*/ 	.word	0x0500000f


	//   ....[156]....
        /*0384*/ 	.word	0x0500000f


	//   ....[157]....
        /*0388*/ 	.word	0x0500000f


	//   ....[158]....
        /*038c*/ 	.word	0x0500000f


	//   ....[159]....
        /*0390*/ 	.word	0x0500000f


	//   ....[160]....
        /*0394*/ 	.word	0x0500000f


	//   ....[161]....
        /*0398*/ 	.word	0x0500000f


	//   ....[162]....
        /*039c*/ 	.word	0x0500000f


	//   ....[163]....
        /*03a0*/ 	.word	0x0500000f


	//   ....[164]....
        /*03a4*/ 	.word	0x0500000f


	//   ....[165]....
        /*03a8*/ 	.word	0x0500000f


	//   ....[166]....
        /*03ac*/ 	.word	0x0500000f


	//   ....[167]....
        /*03b0*/ 	.word	0x0500000f


	//   ....[168]....
        /*03b4*/ 	.word	0x0500000f


	//   ....[169]....
        /*03b8*/ 	.word	0x0500000f


	//   ....[170]....
        /*03bc*/ 	.word	0x0500000f


	//   ....[171]....
        /*03c0*/ 	.word	0x0500000f


	//   ....[172]....
        /*03c4*/ 	.word	0x0500000f


	//   ....[173]....
        /*03c8*/ 	.word	0x0500000f


	//   ....[174]....
        /*03cc*/ 	.word	0x0500000f


	//   ....[175]....
        /*03d0*/ 	.word	0x0500000f


	//   ....[176]....
        /*03d4*/ 	.word	0x0500000f


	//   ....[177]....
        /*03d8*/ 	.word	0x0500000f


	//   ....[178]....
        /*03dc*/ 	.word	0x0500000f


	//   ....[179]....
        /*03e0*/ 	.word	0x0500000f


	//   ....[180]....
        /*03e4*/ 	.word	0x0500000f


	//   ....[181]....
        /*03e8*/ 	.word	0x0500000f


	//   ....[182]....
        /*03ec*/ 	.word	0x0500000f


	//   ....[183]....
        /*03f0*/ 	.word	0x0500000f


	//   ....[184]....
        /*03f4*/ 	.word	0x0500000f


	//   ....[185]....
        /*03f8*/ 	.word	0x0500000f


	//   ....[186]....
        /*03fc*/ 	.word	0x0500000f


	//   ....[187]....
        /*0400*/ 	.word	0x0500000f


	//   ....[188]....
        /*0404*/ 	.word	0x0500000f


	//   ....[189]....
        /*0408*/ 	.word	0x0500000f


	//   ....[190]....
        /*040c*/ 	.word	0x0500000f


	//----- nvinfo : EIATTR_COOP_GROUP_INSTR_OFFSETS
	.align		4
.L_818:
        /*0410*/ 	.byte	0x04, 0x28
        /*0412*/ 	.short	(.L_820 - .L_819)


	//   ....[0]....
.L_819:
        /*0414*/ 	.word	0x00000070


	//   ....[1]....
        /*0418*/ 	.word	0x000000b0


	//   ....[2]....
        /*041c*/ 	.word	0x00000290


	//   ....[3]....
        /*0420*/ 	.word	0x000003f0


	//   ....[4]....
        /*0424*/ 	.word	0x00000510


	//   ....[5]....
        /*0428*/ 	.word	0x00000670


	//   ....[6]....
        /*042c*/ 	.word	0x00002350


	//   ....[7]....
        /*0430*/ 	.word	0x000047d0


	//   ....[8]....
        /*0434*/ 	.word	0x00004f90


	//   ....[9]....
        /*0438*/ 	.word	0x00005550


	//   ....[10]....
        /*043c*/ 	.word	0x00005ec0


	//   ....[11]....
        /*0440*/ 	.word	0x00005fc0


	//   ....[12]....
        /*0444*/ 	.word	0x00006330


	//   ....[13]....
        /*0448*/ 	.word	0x000063a0


	//   ....[14]....
        /*044c*/ 	.word	0x00006bf0


	//   ....[15]....
        /*0450*/ 	.word	0x000073b0


	//   ....[16]....
        /*0454*/ 	.word	0x000078f0


	//   ....[17]....
        /*0458*/ 	.word	0x00008200


	//   ....[18]....
        /*045c*/ 	.word	0x00008300


	//   ....[19]....
        /*0460*/ 	.word	0x00008720


	//   ....[20]....
        /*0464*/ 	.word	0x00008780


	//   ....[21]....
        /*0468*/ 	.word	0x000098c0


	//   ....[22]....
        /*046c*/ 	.word	0x0000a2e0


	//   ....[23]....
        /*0470*/ 	.word	0x0000a350


	//   ....[24]....
        /*0474*/ 	.word	0x0000abb0


	//   ....[25]....
        /*0478*/ 	.word	0x0000ac10


	//   ....[26]....
        /*047c*/ 	.word	0x0000b860


	//   ....[27]....
        /*0480*/ 	.word	0x0000be10


	//   ....[28]....
        /*0484*/ 	.word	0x0000c350


	//   ....[29]....
        /*0488*/ 	.word	0x0000cc60


	//   ....[30]....
        /*048c*/ 	.word	0x0000cd60


	//   ....[31]....
        /*0490*/ 	.word	0x0000d180


	//   ....[32]....
        /*0494*/ 	.word	0x0000d1e0


	//   ....[33]....
        /*0498*/ 	.word	0x0000e320


	//   ....[34]....
        /*049c*/ 	.word	0x0000e400


	//   ....[35]....
        /*04a0*/ 	.word	0x0000e460


	//   ....[36]....
        /*04a4*/ 	.word	0x0000e490


	//   ....[37]....
        /*04a8*/ 	.word	0x0000e4d0


	//   ....[38]....
        /*04ac*/ 	.word	0x0000fce0


	//   ....[39]....
        /*04b0*/ 	.word	0x000100e0


	//   ....[40]....
        /*04b4*/ 	.word	0x000100f0


	//   ....[41]....
        /*04b8*/ 	.word	0x00010100


	//   ....[42]....
        /*04bc*/ 	.word	0x00010130


	//   ....[43]....
        /*04c0*/ 	.word	0x00010d70


	//   ....[44]....
        /*04c4*/ 	.word	0x00010d80


	//   ....[45]....
        /*04c8*/ 	.word	0x00011020


	//   ....[46]....
        /*04cc*/ 	.word	0x00011040


	//   ....[47]....
        /*04d0*/ 	.word	0x00011770


	//   ....[48]....
        /*04d4*/ 	.word	0x000117a0


	//   ....[49]....
        /*04d8*/ 	.word	0x00012010


	//   ....[50]....
        /*04dc*/ 	.word	0x00012030


	//   ....[51]....
        /*04e0*/ 	.word	0x000133c0


	//   ....[52]....
        /*04e4*/ 	.word	0x00013400


	//   ....[53]....
        /*04e8*/ 	.word	0x00013640


	//   ....[54]....
        /*04ec*/ 	.word	0x00013660


	//   ....[55]....
        /*04f0*/ 	.word	0x00013920


	//   ....[56]....
        /*04f4*/ 	.word	0x00013b10


	//   ....[57]....
        /*04f8*/ 	.word	0x00013b40


	//   ....[58]....
        /*04fc*/ 	.word	0x00013b70


	//   ....[59]....
        /*0500*/ 	.word	0x00013ba0


	//   ....[60]....
        /*0504*/ 	.word	0x00013bd0


	//   ....[61]....
        /*0508*/ 	.word	0x00013c00


	//   ....[62]....
        /*050c*/ 	.word	0x00013d70


	//   ....[63]....
        /*0510*/ 	.word	0x00013da0


	//   ....[64]....
        /*0514*/ 	.word	0x00013dd0


	//   ....[65]....
        /*0518*/ 	.word	0x00013e00


	//   ....[66]....
        /*051c*/ 	.word	0x00013e30


	//   ....[67]....
        /*0520*/ 	.word	0x00013e60


	//   ....[68]....
        /*0524*/ 	.word	0x00013ef0


	//   ....[69]....
        /*0528*/ 	.word	0x00013f20


	//   ....[70]....
        /*052c*/ 	.word	0x00013f30


	//   ....[71]....
        /*0530*/ 	.word	0x00013f70


	//   ....[72]....
        /*0534*/ 	.word	0x000162f0


	//   ....[73]....
        /*0538*/ 	.word	0x00016310


	//   ....[74]....
        /*053c*/ 	.word	0x000163a0


	//   ....[75]....
        /*0540*/ 	.word	0x000163c0


	//   ....[76]....
        /*0544*/ 	.word	0x00016440


	//   ....[77]....
        /*0548*/ 	.word	0x00016460


	//   ....[78]....
        /*054c*/ 	.word	0x00016470


	//   ....[79]....
        /*0550*/ 	.word	0x00016480


	//   ....[80]....
        /*0554*/ 	.word	0x00016b40


	//   ....[81]....
        /*0558*/ 	.word	0x00016b70


	//   ....[82]....
        /*055c*/ 	.word	0x00016c10


	//   ....[83]....
        /*0560*/ 	.word	0x00016c30


	//   ....[84]....
        /*0564*/ 	.word	0x00016cb0


	//   ....[85]....
        /*0568*/ 	.word	0x00016cd0


	//   ....[86]....
        /*056c*/ 	.word	0x00016ce0


	//   ....[87]....
        /*0570*/ 	.word	0x00016cf0


	//   ....[88]....
        /*0574*/ 	.word	0x00017140


	//   ....[89]....
        /*0578*/ 	.word	0x00017170


	//   ....[90]....
        /*057c*/ 	.word	0x00017360


	//   ....[91]....
        /*0580*/ 	.word	0x000173a0


	//   ....[92]....
        /*0584*/ 	.word	0x000173b0


	//   ....[93]....
        /*0588*/ 	.word	0x000173c0


	//   ....[94]....
        /*058c*/ 	.word	0x00017510


	//   ....[95]....
        /*0590*/ 	.word	0x00017660


	//   ....[96]....
        /*0594*/ 	.word	0x00017e40


	//   ....[97]....
        /*0598*/ 	.word	0x00017e60


	//   ....[98]....
        /*059c*/ 	.word	0x00017eb0


	//   ....[99]....
        /*05a0*/ 	.word	0x00017ec0


	//   ....[100]....
        /*05a4*/ 	.word	0x00017f00


	//   ....[101]....
        /*05a8*/ 	.word	0x00017f10


	//   ....[102]....
        /*05ac*/ 	.word	0x00017f20


	//   ....[103]....
        /*05b0*/ 	.word	0x00017f60


	//   ....[104]....
        /*05b4*/ 	.word	0x00018260


	//   ....[105]....
        /*05b8*/ 	.word	0x000182a0


	//   ....[106]....
        /*05bc*/ 	.word	0x000182c0


	//   ....[107]....
        /*05c0*/ 	.word	0x000182e0


	//   ....[108]....
        /*05c4*/ 	.word	0x00018310


	//   ....[109]....
        /*05c8*/ 	.word	0x00018330


	//   ....[110]....
        /*05cc*/ 	.word	0x00018430


	//   ....[111]....
        /*05d0*/ 	.word	0x00018580


	//   ....[112]....
        /*05d4*/ 	.word	0x00018bc0


	//   ....[113]....
        /*05d8*/ 	.word	0x00018bf0


	//   ....[114]....
        /*05dc*/ 	.word	0x00018c50


	//   ....[115]....
        /*05e0*/ 	.word	0x00018c80


	//   ....[116]....
        /*05e4*/ 	.word	0x00018cb0


	//   ....[117]....
        /*05e8*/ 	.word	0x00018ce0


	//   ....[118]....
        /*05ec*/ 	.word	0x00018d10


	//   ....[119]....
        /*05f0*/ 	.word	0x00018d40


	//   ....[120]....
        /*05f4*/ 	.word	0x00018ee0


	//   ....[121]....
        /*05f8*/ 	.word	0x00018f10


	//   ....[122]....
        /*05fc*/ 	.word	0x00018f40


	//   ....[123]....
        /*0600*/ 	.word	0x00018f70


	//   ....[124]....
        /*0604*/ 	.word	0x00018fa0


	//   ....[125]....
        /*0608*/ 	.word	0x00018fd0


	//   ....[126]....
        /*060c*/ 	.word	0x00019090


	//   ....[127]....
        /*0610*/ 	.word	0x000190b0


	//   ....[128]....
        /*0614*/ 	.word	0x000190d0


	//   ....[129]....
        /*0618*/ 	.word	0x00019130


	//   ....[130]....
        /*061c*/ 	.word	0x00019b50


	//   ....[131]....
        /*0620*/ 	.word	0x0001a260


	//   ....[132]....
        /*0624*/ 	.word	0x0001a350


	//   ....[133]....
        /*0628*/ 	.word	0x0001a3f0


	//   ....[134]....
        /*062c*/ 	.word	0x0001a450


	//   ....[135]....
        /*0630*/ 	.word	0x0001a540


	//   ....[136]....
        /*0634*/ 	.word	0x0001a5b0


	//   ....[137]....
        /*0638*/ 	.word	0x0001a6a0


	//   ....[138]....
        /*063c*/ 	.word	0x0001a710


	//   ....[139]....
        /*0640*/ 	.word	0x0001a7b0


	//   ....[140]....
        /*0644*/ 	.word	0x0001a8a0


	//   ....[141]....
        /*0648*/ 	.word	0x0001a910


	//   ....[142]....
        /*064c*/ 	.word	0x0001a970


	//   ....[143]....
        /*0650*/ 	.word	0x0001aa60


	//   ....[144]....
        /*0654*/ 	.word	0x0001aac0


	//   ....[145]....
        /*0658*/ 	.word	0x0001abc0


	//   ....[146]....
        /*065c*/ 	.word	0x0001ac20


	//   ....[147]....
        /*0660*/ 	.word	0x0001acc0


	//   ....[148]....
        /*0664*/ 	.word	0x0001ae40


	//   ....[149]....
        /*0668*/ 	.word	0x0001af40


	//   ....[150]....
        /*066c*/ 	.word	0x0001b1b0


	//   ....[151]....
        /*0670*/ 	.word	0x0001b200


	//   ....[152]....
        /*0674*/ 	.word	0x0001b3d0


	//   ....[153]....
        /*0678*/ 	.word	0x0001b420


	//   ....[154]....
        /*067c*/ 	.word	0x0001b5f0


	//   ....[155]....
        /*0680*/ 	.word	0x0001b640


	//   ....[156]....
        /*0684*/ 	.word	0x0001b730


	//   ....[157]....
        /*0688*/ 	.word	0x0001b7d0


	//   ....[158]....
        /*068c*/ 	.word	0x0001b830


	//   ....[159]....
        /*0690*/ 	.word	0x0001b8e0


	//   ....[160]....
        /*0694*/ 	.word	0x0001b940


	//   ....[161]....
        /*0698*/ 	.word	0x0001b9f0


	//   ....[162]....
        /*069c*/ 	.word	0x0001ba50


	//   ....[163]....
        /*06a0*/ 	.word	0x0001bb00


	//   ....[164]....
        /*06a4*/ 	.word	0x0001bbf0


	//   ....[165]....
        /*06a8*/ 	.word	0x0001bcd0


	//   ....[166]....
        /*06ac*/ 	.word	0x0001bde0


	//   ....[167]....
        /*06b0*/ 	.word	0x0001bee0


	//   ....[168]....
        /*06b4*/ 	.word	0x0001c010


	//   ....[169]....
        /*06b8*/ 	.word	0x0001c0f0


	//   ....[170]....
        /*06bc*/ 	.word	0x0001c1f0


	//   ....[171]....
        /*06c0*/ 	.word	0x0001c2d0


	//   ....[172]....
        /*06c4*/ 	.word	0x0001c360


	//   ....[173]....
        /*06c8*/ 	.word	0x0001c400


	//   ....[174]....
        /*06cc*/ 	.word	0x0001c570


	//   ....[175]....
        /*06d0*/ 	.word	0x0001c5e0


	//   ....[176]....
        /*06d4*/ 	.word	0x0001c650


	//   ....[177]....
        /*06d8*/ 	.word	0x0001c6c0


	//   ....[178]....
        /*06dc*/ 	.word	0x0001c730


	//   ....[179]....
        /*06e0*/ 	.word	0x0001c7b0


	//   ....[180]....
        /*06e4*/ 	.word	0x0001c830


	//   ....[181]....
        /*06e8*/ 	.word	0x0001c8c0


	//   ....[182]....
        /*06ec*/ 	.word	0x0001c930


	//   ....[183]....
        /*06f0*/ 	.word	0x0001c9a0


	//   ....[184]....
        /*06f4*/ 	.word	0x0001ca10


	//   ....[185]....
        /*06f8*/ 	.word	0x0001ca90


	//   ....[186]....
        /*06fc*/ 	.word	0x0001cb00


	//   ....[187]....
        /*0700*/ 	.word	0x0001cb90


	//   ....[188]....
        /*0704*/ 	.word	0x0001cbf0


	//   ....[189]....
        /*0708*/ 	.word	0x0001cc80


	//   ....[190]....
        /*070c*/ 	.word	0x0001cdb0


	//----- nvinfo : EIATTR_REG_RECONFIG
	.align		4
.L_820:
        /*0710*/ 	.byte	0x01, 0x54
	.zero		2


	//----- nvinfo : EIATTR_SYSCALL_OFFSETS
	.align		4
        /*0714*/ 	.byte	0x04, 0x46
        /*0716*/ 	.short	(.L_822 - .L_821)


	//   ....[0]....
.L_821:
        /*0718*/ 	.word	0x000049a0


	//   ....[1]....
        /*071c*/ 	.word	0x00015770


	//   ....[2]....
        /*0720*/ 	.word	0x000158c0


	//   ....[3]....
        /*0724*/ 	.word	0x000159b0


	//   ....[4]....
        /*0728*/ 	.word	0x000167a0


	//----- nvinfo : EIATTR_MBARRIER_INSTR_OFFSETS
	.align		4
.L_822:
        /*072c*/ 	.byte	0x04, 0x39
        /*072e*/ 	.short	(.L_824 - .L_823)


	//   ....[0]....
.L_823:
        /*0730*/ 	.word	0x00000180
        /*0734*/ 	.word	0x000000ff
        /*0738*/ 	.word	0x00028c00
        /*073c*/ 	.short	0x0100
        /*073e*/ 	.byte	0x08
	.zero		1


	//   ....[1]....
        /*0740*/ 	.word	0x00000190
        /*0744*/ 	.word	0x000000ff
        /*0748*/ 	.word	0x00028c20
        /*074c*/ 	.short	0x0100
        /*074e*/ 	.byte	0x08
	.zero		1


	//   ....[2]....
        /*0750*/ 	.word	0x00000240
        /*0754*/ 	.word	0x000000ff
        /*0758*/ 	.word	0x00028c30
        /*075c*/ 	.short	0x0100
        /*075e*/ 	.byte	0x06
	.zero		1


	//   ....[3]....
        /*0760*/ 	.word	0x00000250
        /*0764*/ 	.word	0x000000ff
        /*0768*/ 	.word	0x00028c40
        /*076c*/ 	.short	0x0100
        /*076e*/ 	.byte	0x06
	.zero		1


	//   ....[4]....
        /*0770*/ 	.word	0x00000260
        /*0774*/ 	.word	0x000000ff
        /*0778*/ 	.word	0x00028c38
        /*077c*/ 	.short	0x0100
        /*077e*/ 	.byte	0x06
	.zero		1


	//   ....[5]....
        /*0780*/ 	.word	0x00000270
        /*0784*/ 	.word	0x000000ff
        /*0788*/ 	.word	0x00028c48
        /*078c*/ 	.short	0x0100
        /*078e*/ 	.byte	0x06
	.zero		1


	//   ....[6]....
        /*0790*/ 	.word	0x000003a0
        /*0794*/ 	.word	0x000000ff
        /*0798*/ 	.word	0x00028c50
        /*079c*/ 	.short	0x0100
        /*079e*/ 	.byte	0x08
	.zero		1


	//   ....[7]....
        /*07a0*/ 	.word	0x000003b0
        /*07a4*/ 	.word	0x000000ff
        /*07a8*/ 	.word	0x00028c60
        /*07ac*/ 	.short	0x0100
        /*07ae*/ 	.byte	0x08
	.zero		1


	//   ....[8]....
        /*07b0*/ 	.word	0x000003c0
        /*07b4*/ 	.word	0x000000ff
        /*07b8*/ 	.word	0x00028c58
        /*07bc*/ 	.short	0x0100
        /*07be*/ 	.byte	0x08
	.zero		1


	//   ....[9]....
        /*07c0*/ 	.word	0x000003d0
        /*07c4*/ 	.word	0x000000ff
        /*07c8*/ 	.word	0x00028c68
        /*07cc*/ 	.short	0x0100
        /*07ce*/ 	.byte	0x08
	.zero		1


	//   ....[10]....
        /*07d0*/ 	.word	0x000004c0
        /*07d4*/ 	.word	0x000000ff
        /*07d8*/ 	.word	0x00028c70
        /*07dc*/ 	.short	0x0100
        /*07de*/ 	.byte	0x06
	.zero		1


	//   ....[11]....
        /*07e0*/ 	.word	0x000004d0
        /*07e4*/ 	.word	0x000000ff
        /*07e8*/ 	.word	0x00028c80
        /*07ec*/ 	.short	0x0100
        /*07ee*/ 	.byte	0x06
	.zero		1


	//   ....[12]....
        /*07f0*/ 	.word	0x000004e0
        /*07f4*/ 	.word	0x000000ff
        /*07f8*/ 	.word	0x00028c78
        /*07fc*/ 	.short	0x0100
        /*07fe*/ 	.byte	0x06
	.zero		1


	//   ....[13]....
        /*0800*/ 	.word	0x000004f0
        /*0804*/ 	.word	0x000000ff
        /*0808*/ 	.word	0x00028c88
        /*080c*/ 	.short	0x0100
        /*080e*/ 	.byte	0x06
	.zero		1


	//   ....[14]....
        /*0810*/ 	.word	0x00000620
        /*0814*/ 	.word	0x000000ff
        /*0818*/ 	.word	0x00028c90
        /*081c*/ 	.short	0x0100
        /*081e*/ 	.byte	0x08
	.zero		1


	//   ....[15]....
        /*0820*/ 	.word	0x00000630
        /*0824*/ 	.word	0x000000ff
        /*0828*/ 	.word	0x00028ca0
        /*082c*/ 	.short	0x0100
        /*082e*/ 	.byte	0x08
	.zero		1


	//   ....[16]....
        /*0830*/ 	.word	0x00000640
        /*0834*/ 	.word	0x000000ff
        /*0838*/ 	.word	0x00028c98
        /*083c*/ 	.short	0x0100
        /*083e*/ 	.byte	0x08
	.zero		1


	//   ....[17]....
        /*0840*/ 	.word	0x00000650
        /*0844*/ 	.word	0x000000ff
        /*0848*/ 	.word	0x00028ca8
        /*084c*/ 	.short	0x0100
        /*084e*/ 	.byte	0x08
	.zero		1


	//   ....[18]....
        /*0850*/ 	.word	0x00000790
        /*0854*/ 	.word	0x000000ff
        /*0858*/ 	.word	0x00028cb0
        /*085c*/ 	.short	0x0100
        /*085e*/ 	.byte	0x08
	.zero		1


	//   ....[19]....
        /*0860*/ 	.word	0x000007a0
        /*0864*/ 	.word	0x000000ff
        /*0868*/ 	.word	0x00028cc0
        /*086c*/ 	.short	0x0100
        /*086e*/ 	.byte	0x08
	.zero		1


	//   ....[20]....
        /*0870*/ 	.word	0x000007b0
        /*0874*/ 	.word	0x000000ff
        /*0878*/ 	.word	0x00028cb8
        /*087c*/ 	.short	0x0100
        /*087e*/ 	.byte	0x08
	.zero		1


	//   ....[21]....
        /*0880*/ 	.word	0x000007c0
        /*0884*/ 	.word	0x000000ff
        /*0888*/ 	.word	0x00028cc8
        /*088c*/ 	.short	0x0100
        /*088e*/ 	.byte	0x08
	.zero		1


	//   ....[22]....
        /*0890*/ 	.word	0x00002490
        /*0894*/ 	.word	0x000000ff
        /*0898*/ 	.word	0x00028c50
        /*089c*/ 	.short	0x010a
        /*089e*/ 	.byte	0x17
	.zero		1


	//   ....[23]....
        /*08a0*/ 	.word	0x00002730
        /*08a4*/ 	.word	0x000000ff
        /*08a8*/ 	.word	0x00000000
        /*08ac*/ 	.short	0x0101
        /*08ae*/ 	.byte	0x06
	.zero		1


	//   ....[24]....
        /*08b0*/ 	.word	0x000030c0
        /*08b4*/ 	.word	0x000000ff
        /*08b8*/ 	.word	0x00028c50
        /*08bc*/ 	.short	0x010a
        /*08be*/ 	.byte	0x17
	.zero		1


	//   ....[25]....
        /*08c0*/ 	.word	0x00003100
        /*08c4*/ 	.word	0x000000ff
        /*08c8*/ 	.word	0x00028c50
        /*08cc*/ 	.short	0x010a
        /*08ce*/ 	.byte	0x17
	.zero		1


	//   ....[26]....
        /*08d0*/ 	.word	0x000032f0
        /*08d4*/ 	.word	0x000000ff
        /*08d8*/ 	.word	0x00000000
        /*08dc*/ 	.short	0x0101
        /*08de*/ 	.byte	0x06
	.zero		1


	//   ....[27]....
        /*08e0*/ 	.word	0x00004a50
        /*08e4*/ 	.word	0x000000ff
        /*08e8*/ 	.word	0x00028c00
        /*08ec*/ 	.short	0x010a
        /*08ee*/ 	.byte	0x29
	.zero		1


	//   ....[28]....
        /*08f0*/ 	.word	0x00004ad0
        /*08f4*/ 	.word	0x00000007
        /*08f8*/ 	.word	0x00028c30
        /*08fc*/ 	.short	0x010a
        /*08fe*/ 	.byte	0x3f
	.zero		1


	//   ....[29]....
        /*0900*/ 	.word	0x00004b10
        /*0904*/ 	.word	0x00000007
        /*0908*/ 	.word	0x00028c30
        /*090c*/ 	.short	0x010a
        /*090e*/ 	.byte	0x3f
	.zero		1


	//   ....[30]....
        /*0910*/ 	.word	0x000050f0
        /*0914*/ 	.word	0x000000ff
        /*0918*/ 	.word	0x00000000
        /*091c*/ 	.short	0x0101
        /*091e*/ 	.byte	0x06
	.zero		1


	//   ....[31]....
        /*0920*/ 	.word	0x000069b0
        /*0924*/ 	.word	0x00000007
        /*0928*/ 	.word	0x00028c50
        /*092c*/ 	.short	0x010a
        /*092e*/ 	.byte	0x3f
	.zero		1


	//   ....[32]....
        /*0930*/ 	.word	0x000069f0
        /*0934*/ 	.word	0x00000007
        /*0938*/ 	.word	0x00028c50
        /*093c*/ 	.short	0x010a
        /*093e*/ 	.byte	0x3f
	.zero		1


	//   ....[33]....
        /*0940*/ 	.word	0x00006ce0
        /*0944*/ 	.word	0x000000ff
        /*0948*/ 	.word	0x00000000
        /*094c*/ 	.short	0x0101
        /*094e*/ 	.byte	0x0e
	.zero		1


	//   ....[34]....
        /*0950*/ 	.word	0x00007010
        /*0954*/ 	.word	0x000000ff
        /*0958*/ 	.word	0x00028c30
        /*095c*/ 	.short	0x010a
        /*095e*/ 	.byte	0x19
	.zero		1


	//   ....[35]....
        /*0960*/ 	.word	0x00007050
        /*0964*/ 	.word	0x000000ff
        /*0968*/ 	.word	0x00028c30
        /*096c*/ 	.short	0x010a
        /*096e*/ 	.byte	0x19
	.zero		1


	//   ....[36]....
        /*0970*/ 	.word	0x00007500
        /*0974*/ 	.word	0x000000ff
        /*0978*/ 	.word	0x00000000
        /*097c*/ 	.short	0x0101
        /*097e*/ 	.byte	0x06
	.zero		1


	//   ....[37]....
        /*0980*/ 	.word	0x00009680
        /*0984*/ 	.word	0x000000ff
        /*0988*/ 	.word	0x00028c50
        /*098c*/ 	.short	0x010a
        /*098e*/ 	.byte	0x19
	.zero		1


	//   ....[38]....
        /*0990*/ 	.word	0x000096c0
        /*0994*/ 	.word	0x000000ff
        /*0998*/ 	.word	0x00028c50
        /*099c*/ 	.short	0x010a
        /*099e*/ 	.byte	0x19
	.zero		1


	//   ....[39]....
        /*09a0*/ 	.word	0x00009980
        /*09a4*/ 	.word	0x000000ff
        /*09a8*/ 	.word	0x00000000
        /*09ac*/ 	.short	0x0101
        /*09ae*/ 	.byte	0x19
	.zero		1


	//   ....[40]....
        /*09b0*/ 	.word	0x00009d40
        /*09b4*/ 	.word	0x000000ff
        /*09b8*/ 	.word	0x00028c30
        /*09bc*/ 	.short	0x010a
        /*09be*/ 	.byte	0x15
	.zero		1


	//   ....[41]....
        /*09c0*/ 	.word	0x00009d80
        /*09c4*/ 	.word	0x000000ff
        /*09c8*/ 	.word	0x00028c30
        /*09cc*/ 	.short	0x010a
        /*09ce*/ 	.byte	0x15
	.zero		1


	//   ....[42]....
        /*09d0*/ 	.word	0x0000a130
        /*09d4*/ 	.word	0x000000ff
        /*09d8*/ 	.word	0x00000000
        /*09dc*/ 	.short	0x0101
        /*09de*/ 	.byte	0x06
	.zero		1


	//   ....[43]....
        /*09e0*/ 	.word	0x0000b620
        /*09e4*/ 	.word	0x000000ff
        /*09e8*/ 	.word	0x00028c50
        /*09ec*/ 	.short	0x010a
        /*09ee*/ 	.byte	0x15
	.zero		1


	//   ....[44]....
        /*09f0*/ 	.word	0x0000b660
        /*09f4*/ 	.word	0x000000ff
        /*09f8*/ 	.word	0x00028c50
        /*09fc*/ 	.short	0x010a
        /*09fe*/ 	.byte	0x15
	.zero		1


	//   ....[45]....
        /*0a00*/ 	.word	0x0000b900
        /*0a04*/ 	.word	0x000000ff
        /*0a08*/ 	.word	0x00000000
        /*0a0c*/ 	.short	0x0101
        /*0a0e*/ 	.byte	0x15
	.zero		1


	//   ....[46]....
        /*0a10*/ 	.word	0x0000ba70
        /*0a14*/ 	.word	0x000000ff
        /*0a18*/ 	.word	0x00028c30
        /*0a1c*/ 	.short	0x010a
        /*0a1e*/ 	.byte	0x14
	.zero		1


	//   ....[47]....
        /*0a20*/ 	.word	0x0000bab0
        /*0a24*/ 	.word	0x000000ff
        /*0a28*/ 	.word	0x00028c30
        /*0a2c*/ 	.short	0x010a
        /*0a2e*/ 	.byte	0x14
	.zero		1


	//   ....[48]....
        /*0a30*/ 	.word	0x0000bf60
        /*0a34*/ 	.word	0x000000ff
        /*0a38*/ 	.word	0x00000000
        /*0a3c*/ 	.short	0x0101
        /*0a3e*/ 	.byte	0x06
	.zero		1


	//   ....[49]....
        /*0a40*/ 	.word	0x0000e0e0
        /*0a44*/ 	.word	0x000000ff
        /*0a48*/ 	.word	0x00028c50
        /*0a4c*/ 	.short	0x010a
        /*0a4e*/ 	.byte	0x14
	.zero		1


	//   ....[50]....
        /*0a50*/ 	.word	0x0000e120
        /*0a54*/ 	.word	0x000000ff
        /*0a58*/ 	.word	0x00028c50
        /*0a5c*/ 	.short	0x010a
        /*0a5e*/ 	.byte	0x14
	.zero		1


	//   ....[51]....
        /*0a60*/ 	.word	0x0000e3e0
        /*0a64*/ 	.word	0x000000ff
        /*0a68*/ 	.word	0x00000000
        /*0a6c*/ 	.short	0x0101
        /*0a6e*/ 	.byte	0x14
	.zero		1


	//   ....[52]....
        /*0a70*/ 	.word	0x00010d60
        /*0a74*/ 	.word	0x000000ff
        /*0a78*/ 	.word	0x00000000
        /*0a7c*/ 	.short	0x0101
        /*0a7e*/ 	.byte	0x04
	.zero		1


	//   ....[53]....
        /*0a80*/ 	.word	0x00011680
        /*0a84*/ 	.word	0x000000ff
        /*0a88*/ 	.word	0x00000000
        /*0a8c*/ 	.short	0x0101
        /*0a8e*/ 	.byte	0x04
	.zero		1


	//   ....[54]....
        /*0a90*/ 	.word	0x000160d0
        /*0a94*/ 	.word	0x00000019
        /*0a98*/ 	.word	0x00028c40
        /*0a9c*/ 	.short	0x010a
        /*0a9e*/ 	.byte	0x3f
	.zero		1


	//   ....[55]....
        /*0aa0*/ 	.word	0x00016580
        /*0aa4*/ 	.word	0x00000019
        /*0aa8*/ 	.word	0x00028c30
        /*0aac*/ 	.short	0x0107
        /*0aae*/ 	.byte	0x3f
	.zero		1


	//   ....[56]....
        /*0ab0*/ 	.word	0x00016650
        /*0ab4*/ 	.word	0x00000019
        /*0ab8*/ 	.word	0x00028c30
        /*0abc*/ 	.short	0x0101
        /*0abe*/ 	.byte	0x3f
	.zero		1


	//   ....[57]....
        /*0ac0*/ 	.word	0x00016df0
        /*0ac4*/ 	.word	0x00000011
        /*0ac8*/ 	.word	0x00028c00
        /*0acc*/ 	.short	0x0107
        /*0ace*/ 	.byte	0x3f
	.zero		1


	//   ....[58]....
        /*0ad0*/ 	.word	0x00016ee0
        /*0ad4*/ 	.word	0x00000011
        /*0ad8*/ 	.word	0x00028c00
        /*0adc*/ 	.short	0x0101
        /*0ade*/ 	.byte	0x3f
	.zero		1


	//   ....[59]....
        /*0ae0*/ 	.word	0x00016f00
        /*0ae4*/ 	.word	0x00000011
        /*0ae8*/ 	.word	0x00028c20
        /*0aec*/ 	.short	0x010a
        /*0aee*/ 	.byte	0x3f
	.zero		1


	//   ....[60]....
        /*0af0*/ 	.word	0x00016f90
        /*0af4*/ 	.word	0x00000019
        /*0af8*/ 	.word	0x00028c60
        /*0afc*/ 	.short	0x010a
        /*0afe*/ 	.byte	0x3f
	.zero		1


	//   ....[61]....
        /*0b00*/ 	.word	0x00017880
        /*0b04*/ 	.word	0x00000019
        /*0b08*/ 	.word	0x00028c50
        /*0b0c*/ 	.short	0x0107
        /*0b0e*/ 	.byte	0x3f
	.zero		1


	//   ....[62]....
        /*0b10*/ 	.word	0x00017950
        /*0b14*/ 	.word	0x00000019
        /*0b18*/ 	.word	0x00028c50
        /*0b1c*/ 	.short	0x0101
        /*0b1e*/ 	.byte	0x3f
	.zero		1


	//   ....[63]....
        /*0b20*/ 	.word	0x00017cc0
        /*0b24*/ 	.word	0x00000006
        /*0b28*/ 	.word	0x00028c40
        /*0b2c*/ 	.short	0x010a
        /*0b2e*/ 	.byte	0x3f
	.zero		1


	//   ....[64]....
        /*0b30*/ 	.word	0x00017fe0
        /*0b34*/ 	.word	0x00000006
        /*0b38*/ 	.word	0x00028c30
        /*0b3c*/ 	.short	0x0107
        /*0b3e*/ 	.byte	0x3f
	.zero		1


	//   ....[65]....
        /*0b40*/ 	.word	0x000180a0
        /*0b44*/ 	.word	0x00000006
        /*0b48*/ 	.word	0x00028c30
        /*0b4c*/ 	.short	0x0101
        /*0b4e*/ 	.byte	0x3f
	.zero		1


	//   ....[66]....
        /*0b50*/ 	.word	0x000180d0
        /*0b54*/ 	.word	0x00000006
        /*0b58*/ 	.word	0x00028c60
        /*0b5c*/ 	.short	0x010a
        /*0b5e*/ 	.byte	0x3f
	.zero		1


	//   ....[67]....
        /*0b60*/ 	.word	0x00018780
        /*0b64*/ 	.word	0x00000006
        /*0b68*/ 	.word	0x00028c50
        /*0b6c*/ 	.short	0x0107
        /*0b6e*/ 	.byte	0x3f
	.zero		1


	//   ....[68]....
        /*0b70*/ 	.word	0x00018840
        /*0b74*/ 	.word	0x00000006
        /*0b78*/ 	.word	0x00028c50
        /*0b7c*/ 	.short	0x0101
        /*0b7e*/ 	.byte	0x3f
	.zero		1


	//   ....[69]....
        /*0b80*/ 	.word	0x00019ad0
        /*0b84*/ 	.word	0x00000007
        /*0b88*/ 	.word	0x00028c20
        /*0b8c*/ 	.short	0x010a
        /*0b8e*/ 	.byte	0x3f
	.zero		1


	//   ....[70]....
        /*0b90*/ 	.word	0x00019c50
        /*0b94*/ 	.word	0x00000005
        /*0b98*/ 	.word	0x00028c40
        /*0b9c*/ 	.short	0x010a
        /*0b9e*/ 	.byte	0x3f
	.zero		1


	//   ....[71]....
        /*0ba0*/ 	.word	0x00019cf0
        /*0ba4*/ 	.word	0x00000003
        /*0ba8*/ 	.word	0x00028c40
        /*0bac*/ 	.short	0x010a
        /*0bae*/ 	.byte	0x3f
	.zero		1


	//   ....[72]....
        /*0bb0*/ 	.word	0x00019d30
        /*0bb4*/ 	.word	0x00000005
        /*0bb8*/ 	.word	0x00028c60
        /*0bbc*/ 	.short	0x010a
        /*0bbe*/ 	.byte	0x3f
	.zero		1


	//   ....[73]....
        /*0bc0*/ 	.word	0x00019d70
        /*0bc4*/ 	.word	0x00000003
        /*0bc8*/ 	.word	0x00028c60
        /*0bcc*/ 	.short	0x010a
        /*0bce*/ 	.byte	0x3f
	.zero		1


	//   ....[74]....
        /*0bd0*/ 	.word	0x00019de0
        /*0bd4*/ 	.word	0x00000003
        /*0bd8*/ 	.word	0x00028c50
        /*0bdc*/ 	.short	0x010a
        /*0bde*/ 	.byte	0x3f
	.zero		1


	//   ....[75]....
        /*0be0*/ 	.word	0x00019e40
        /*0be4*/ 	.word	0x00000003
        /*0be8*/ 	.word	0x00028c50
        /*0bec*/ 	.short	0x010a
        /*0bee*/ 	.byte	0x3f
	.zero		1


	//   ....[76]....
        /*0bf0*/ 	.word	0x00019ea0
        /*0bf4*/ 	.word	0x00000003
        /*0bf8*/ 	.word	0x00028c00
        /*0bfc*/ 	.short	0x010a
        /*0bfe*/ 	.byte	0x3f
	.zero		1


	//   ....[77]....
        /*0c00*/ 	.word	0x00019ef0
        /*0c04*/ 	.word	0x00000007
        /*0c08*/ 	.word	0x00028c30
        /*0c0c*/ 	.short	0x010a
        /*0c0e*/ 	.byte	0x3f
	.zero		1


	//   ....[78]....
        /*0c10*/ 	.word	0x00019f40
        /*0c14*/ 	.word	0x00000007
        /*0c18*/ 	.word	0x00028c50
        /*0c1c*/ 	.short	0x010a
        /*0c1e*/ 	.byte	0x3f
	.zero		1


	//   ....[79]....
        /*0c20*/ 	.word	0x00019fa0
        /*0c24*/ 	.word	0x00000006
        /*0c28*/ 	.word	0x00028c30
        /*0c2c*/ 	.short	0x010a
        /*0c2e*/ 	.byte	0x3f
	.zero		1


	//   ....[80]....
        /*0c30*/ 	.word	0x0001a000
        /*0c34*/ 	.word	0x00000008
        /*0c38*/ 	.word	0x00028c50
        /*0c3c*/ 	.short	0x010a
        /*0c3e*/ 	.byte	0x3f
	.zero		1


	//   ....[81]....
        /*0c40*/ 	.word	0x0001a060
        /*0c44*/ 	.word	0x00000006
        /*0c48*/ 	.word	0x00028c30
        /*0c4c*/ 	.short	0x010a
        /*0c4e*/ 	.byte	0x3f
	.zero		1


	//   ....[82]....
        /*0c50*/ 	.word	0x0001a0c0
        /*0c54*/ 	.word	0x00000008
        /*0c58*/ 	.word	0x00028c50
        /*0c5c*/ 	.short	0x010a
        /*0c5e*/ 	.byte	0x3f
	.zero		1


	//   ....[83]....
        /*0c60*/ 	.word	0x0001a120
        /*0c64*/ 	.word	0x00000006
        /*0c68*/ 	.word	0x00028c30
        /*0c6c*/ 	.short	0x010a
        /*0c6e*/ 	.byte	0x3f
	.zero		1


	//   ....[84]....
        /*0c70*/ 	.word	0x0001a180
        /*0c74*/ 	.word	0x00000008
        /*0c78*/ 	.word	0x00028c50
        /*0c7c*/ 	.short	0x010a
        /*0c7e*/ 	.byte	0x3f
	.zero		1


	//   ....[85]....
        /*0c80*/ 	.word	0x0001a2a0
        /*0c84*/ 	.word	0x00000019
        /*0c88*/ 	.word	0x00028c40
        /*0c8c*/ 	.short	0x010a
        /*0c8e*/ 	.byte	0x3f
	.zero		1


	//   ....[86]....
        /*0c90*/ 	.word	0x0001ad40
        /*0c94*/ 	.word	0x00000011
        /*0c98*/ 	.word	0x00028c20
        /*0c9c*/ 	.short	0x010a
        /*0c9e*/ 	.byte	0x3f
	.zero		1


	//   ....[87]....
        /*0ca0*/ 	.word	0x0001ad90
        /*0ca4*/ 	.word	0x00000019
        /*0ca8*/ 	.word	0x00028c60
        /*0cac*/ 	.short	0x010a
        /*0cae*/ 	.byte	0x3f
	.zero		1


	//   ....[88]....
        /*0cb0*/ 	.word	0x0001b680
        /*0cb4*/ 	.word	0x00000006
        /*0cb8*/ 	.word	0x00028c40
        /*0cbc*/ 	.short	0x010a
        /*0cbe*/ 	.byte	0x3f
	.zero		1


	//   ....[89]....
        /*0cc0*/ 	.word	0x0001bb40
        /*0cc4*/ 	.word	0x00000006
        /*0cc8*/ 	.word	0x00028c60
        /*0ccc*/ 	.short	0x010a
        /*0cce*/ 	.byte	0x3f
	.zero		1


	//   ....[90]....
        /*0cd0*/ 	.word	0x0001ccd0
        /*0cd4*/ 	.word	0x00000007
        /*0cd8*/ 	.word	0x00028c20
        /*0cdc*/ 	.short	0x010a
        /*0cde*/ 	.byte	0x3f
	.zero		1


	//   ....[91]....
        /*0ce0*/ 	.word	0x0001ce70
        /*0ce4*/ 	.word	0x00000005
        /*0ce8*/ 	.word	0x00028c40
        /*0cec*/ 	.short	0x010a
        /*0cee*/ 	.byte	0x3f
	.zero		1


	//   ....[92]....
        /*0cf0*/ 	.word	0x0001cec0
        /*0cf4*/ 	.word	0x00000003
        /*0cf8*/ 	.word	0x00028c40
        /*0cfc*/ 	.short	0x010a
        /*0cfe*/ 	.byte	0x3f
	.zero		1


	//   ....[93]....
        /*0d00*/ 	.word	0x0001cf10
        /*0d04*/ 	.word	0x00000005
        /*0d08*/ 	.word	0x00028c60
        /*0d0c*/ 	.short	0x010a
        /*0d0e*/ 	.byte	0x3f
	.zero		1


	//----- nvinfo : EIATTR_NUM_MBARRIERS
	.align		4
.L_824:
        /*0d10*/ 	.byte	0x03, 0x38
        /*0d12*/ 	.short	0x0016


	//----- nvinfo : EIATTR_EXIT_INSTR_OFFSETS
	.align		4
        /*0d14*/ 	.byte	0x04, 0x1c
        /*0d16*/ 	.short	(.L_826 - .L_825)


	//   ....[0]....
.L_825:
        /*0d18*/ 	.word	0x00000970


	//   ....[1]....
        /*0d1c*/ 	.word	0x000138c0


	//   ....[2]....
        /*0d20*/ 	.word	0x00019dc0


	//----- nvinfo : EIATTR_MAX_THREADS
	.align		4
.L_826:
        /*0d24*/ 	.byte	0x04, 0x05
        /*0d26*/ 	.short	(.L_828 - .L_827)
.L_827:
        /*0d28*/ 	.word	0x00000180
        /*0d2c*/ 	.word	0x00000001
        /*0d30*/ 	.word	0x00000001


	//----- nvinfo : EIATTR_CRS_STACK_SIZE
	.align		4
.L_828:
        /*0d34*/ 	.byte	0x04, 0x1e
        /*0d36*/ 	.short	(.L_830 - .L_829)
.L_829:
        /*0d38*/ 	.word	0x00000000


	//----- nvinfo : EIATTR_CBANK_PARAM_SIZE
	.align		4
.L_830:
        /*0d3c*/ 	.byte	0x03, 0x19
        /*0d3e*/ 	.short	0x0af0


	//----- nvinfo : EIATTR_PARAM_CBANK
	.align		4
        /*0d40*/ 	.byte	0x04, 0x0a
        /*0d42*/ 	.short	(.L_832 - .L_831)
	.align		4
.L_831:
        /*0d44*/ 	.word	index@(.nv.constant0._ZN7cutlass13device_kernelIN5flash11enable_sm90INS1_16FlashAttnFwdSm90INS1_25CollectiveMainloopFwdSm90ILi2EN4cute5tupleIJNS5_1CILi1EEES8_S8_EEENS6_IJNS7_ILi64EEESA_SA_EEELi512ENS_10bfloat16_tEfNS_4arch4Sm90ELb0ELb1ELb1ELb1ELb1ELb0ELb0ELb0ELb0ELb1ELb1ELb0EEENS1_21CollectiveEpilogueFwdINS6_IJSA_NS7_ILi512EEESA_EEES9_SC_SE_Li256ELb1ELb1ELb1ELb0EEENS1_36VarlenDynamicPersistentTileSchedulerILi64ELi64ELi256ELi128ELb1ELb1ELb1ELb1ELb0ELb1EEEEEEEEEvNT_6ParamsE)
        /*0d48*/ 	.short	0x0210
        /*0d4a*/ 	.short	0x0af0


	//----- nvinfo : EIATTR_SW_WAR
	.align		4
.L_832:
        /*0d4c*/ 	.byte	0x04, 0x36
        /*0d4e*/ 	.short	(.L_834 - .L_833)
.L_833:
        /*0d50*/ 	.word	0x00000008
.L_834:


//--------------------- .nv.info._ZN7cutlass13device_kernelIN5flash11enable_sm90INS1_16FlashAttnFwdSm90INS1_25CollectiveMainloopFwdSm90ILi2EN4cute5tupleIJNS5_1CILi1EEES8_S8_EEENS6_IJNS7_ILi64EEESA_SA_EEELi512ENS_10bfloat16_tEfNS_4arch4Sm90ELb0ELb1ELb1ELb1ELb1ELb1ELb0ELb0ELb0ELb1ELb1ELb0EEENS1_21CollectiveEpilogueFwdINS6_IJSA_NS7_ILi512EEESA_EEES9_SC_SE_Li256ELb1ELb1ELb1ELb0EEENS1_36VarlenDynamicPersistentTileSchedulerILi64ELi64ELi256ELi128ELb1ELb1ELb1ELb1ELb0ELb1EEEEEEEEEvNT_6ParamsE --------------------------
	.section	.nv.info._ZN7cutlass13device_kernelIN5flash11enable_sm90INS1_16FlashAttnFwdSm90INS1_25CollectiveMainloopFwdSm90ILi2EN4cute5tupleIJNS5_1CILi1EEES8_S8_EEENS6_IJNS7_ILi64EEESA_SA_EEELi512ENS_10bfloat16_tEfNS_4arch4Sm90ELb0ELb1ELb1ELb1ELb1ELb1ELb0ELb0ELb0ELb1ELb1ELb0EEENS1_21CollectiveEpilogueFwdINS6_IJSA_NS7_ILi512EEESA_EEES9_SC_SE_Li256ELb1ELb1ELb1ELb0EEENS1_36VarlenDynamicPersistentTileSchedulerILi64ELi64ELi256ELi128ELb1ELb1ELb1ELb1ELb0ELb1EEEEEEEEEvNT_6ParamsE,"",@"SHT_CUDA_INFO"
	.sectionflags	@""
	.align	4


	//----- nvinfo : EIATTR_CUDA_API_VERSION
	.align		4
        /*0000*/ 	.byte	0x04, 0x37
        /*0002*/ 	.short	(.L_836 - .L_835)
.L_835:
        /*0004*/ 	.word	0x00000082


	//----- nvinfo : EIATTR_KPARAM_INFO
	.align		4
.L_836:
        /*0008*/ 	.byte	0x04, 0x17
        /*000a*/ 	.short	(.L_838 - .L_837)
.L_837:
        /*000c*/ 	.word	0x00000000
        /*0010*/ 	.short	0x0000
        /*0012*/ 	.short	0x0070
        /*0014*/ 	.byte	0x00, 0xf0, 0x01, 0x2a


	//----- nvinfo : EIATTR_SPARSE_MMA_MASK
	.align		4
.L_838:
        /*0018*/ 	.byte	0x03, 0x50
        /*001a*/ 	.short	0x0000


	//----- nvinfo : EIATTR_MAXREG_COUNT
	.align		4
        /*001c*/ 	.byte	0x03, 0x1b
        /*001e*/ 	.short	0x00a8


	//----- nvinfo : EIATTR_NUM_BARRIERS
	.align		4
        /*0020*/ 	.byte	0x02, 0x4c
        /*0022*/ 	.byte	0x10
	.zero		1


	//----- nvinfo : EIATTR_EXTERNS
	.align		4
        /*0024*/ 	.byte	0x04, 0x0f
        /*0026*/ 	.short	(.L_840 - .L_839)


	//   ....[0]....
	.align		4
.L_839:
        /*0028*/ 	.word	index@(__assertfail)


	//----- nvinfo : EIATTR_ANNOTATIONS
	.align		4
.L_840:
        /*002c*/ 	.byte	0x04, 0x55
        /*002e*/ 	.short	(.L_842 - .L_841)


	//   ....[0]....
.L_841:
        /* <DEDUP_REMOVED lines=52> */


	//----- nvinfo : EIATTR_MERCURY_ISA_VERSION
	.align		4
.L_842:
        /*0358*/ 	.byte	0x03, 0x5f
        /*035a*/ 	.short	0x0101


	//----- nvinfo : EIATTR_UNUSED_LOAD_BYTE_OFFSET
	.align		4
        /*035c*/ 	.byte	0x04, 0x44
        /*035e*/ 	.short	(.L_844 - .L_843)


	//   ....[0]....
.L_843:
        /*0360*/ 	.word	0x00000a20
        /*0364*/ 	.word	0x0000fff0


	//   ....[1]....
        /*0368*/ 	.word	0x00015f70
        /*036c*/ 	.word	0x0000fff0


	//----- nvinfo : EIATTR_INT_WARP_WIDE_INSTR_OFFSETS
	.align		4
.L_844:
        /*0370*/ 	.byte	0x04, 0x31
        /*0372*/ 	.short	(.L_846 - .L_845)


	//   ....[0]....
.L_845:
        /*0374*/ 	.word	0x00000130


	//   ....[1]....
        /*0378*/ 	.word	0x00000170


	//   ....[2]....
        /*037c*/ 	.word	0x000001e0


	//   ....[3]....
        /*0380*/ 	.word	0x0001ecb0


	//   ....[4]....
        /*0384*/ 	.word	0x0001ed40


	//   ....[5]....
        /*0388*/ 	.word	0x00022240


	//   ....[6]....
        /*038c*/ 	.word	0x000222d0


	//----- nvinfo : EIATTR_COOP_GROUP_MASK_REGIDS
	.align		4
.L_846:
        /*0390*/ 	.byte	0x04, 0x29
        /*0392*/ 	.short	(.L_848 - .L_847)


	//   ....[0]....
.L_847:
        /*0394*/ 	.word	0xffffffff


	//   ....[1]....
        /*0398*/ 	.word	0xffffffff


	//   ....[2]....
        /*039c*/ 	.word	0xffffffff


	//   ....[3]....
        /*03a0*/ 	.word	0xffffffff


	//   ....[4]....
        /*03a4*/ 	.word	0xffffffff


	//   ....[5]....
        /*03a8*/ 	.word	0xffffffff


	//   ....[6]....
        /*03ac*/ 	.word	0xffffffff


	//   ....[7]....
        /*03b0*/ 	.word	0xffffffff


	//   ....[8]....
        /*03b4*/ 	.word	0xffffffff


	//   ....[9]....
        /*03b8*/ 	.word	0xffffffff


	//   ....[10]....
        /*03bc*/ 	.word	0xffffffff


	//   ....[11]....
        /*03c0*/ 	.word	0xffffffff


	//   ....[12]....
        /*03c4*/ 	.word	0xffffffff


	//   ....[13]....
        /*03c8*/ 	.word	0xffffffff


	//   ....[14]....
        /*03cc*/ 	.word	0xffffffff


	//   ....[15]....
        /*03d0*/ 	.word	0xffffffff


	//   ....[16]....
        /*03d4*/ 	.word	0xffffffff


	//   ....[17]....
        /*03d8*/ 	.word	0xffffffff


	//   ....[18]....
        /*03dc*/ 	.word	0xffffffff


	//   ....[19]....
        /*03e0*/ 	.word	0xffffffff


	//   ....[20]....
        /*03e4*/ 	.word	0xffffffff


	//   ....[21]....
        /*03e8*/ 	.word	0xffffffff


	//   ....[22]....
        /*03ec*/ 	.word	0xffffffff


	//   ....[23]....
        /*03f0*/ 	.word	0xffffffff


	//   ....[24]....
        /*03f4*/ 	.word	0xffffffff


	//   ....[25]....
        /*03f8*/ 	.word	0xffffffff


	//   ....[26]....
        /*03fc*/ 	.word	0xffffffff


	//   ....[27]....
        /*0400*/ 	.word	0xffffffff


	//   ....[28]....
        /*0404*/ 	.word	0xffffffff


	//   ....[29]....
        /*0408*/ 	.word	0xffffffff


	//   ....[30]....
        /*040c*/ 	.word	0xffffffff


	//   ....[31]....
        /*0410*/ 	.word	0xffffffff


	//   ....[32]....
        /*0414*/ 	.word	0xffffffff


	//   ....[33]....
        /*0418*/ 	.word	0xffffffff


	//   ....[34]....
        /*041c*/ 	.word	0xffffffff


	//   ....[35]....
        /*0420*/ 	.word	0xffffffff


	//   ....[36]....
        /*0424*/ 	.word	0xffffffff


	//   ....[37]....
        /*0428*/ 	.word	0xffffffff


	//   ....[38]....
        /*042c*/ 	.word	0xffffffff


	//   ....[39]....
        /*0430*/ 	.word	0xffffffff


	//   ....[40]....
        /*0434*/ 	.word	0xffffffff


	//   ....[41]....
        /*0438*/ 	.word	0xffffffff


	//   ....[42]....
        /*043c*/ 	.word	0xffffffff


	//   ....[43]....
        /*0440*/ 	.word	0xffffffff


	//   ....[44]....
        /*0444*/ 	.word	0xffffffff


	//   ....[45]....
        /*0448*/ 	.word	0xffffffff


	//   ....[46]....
        /*044c*/ 	.word	0xffffffff


	//   ....[47]....
        /*0450*/ 	.word	0xffffffff


	//   ....[48]....
        /*0454*/ 	.word	0xffffffff


	//   ....[49]....
        /*0458*/ 	.word	0xffffffff


	//   ....[50]....
        /*045c*/ 	.word	0xffffffff


	//   ....[51]....
        /*0460*/ 	.word	0xffffffff


	//   ....[52]....
        /*0464*/ 	.word	0xffffffff


	//   ....[53]....
        /*0468*/ 	.word	0xffffffff


	//   ....[54]....
        /*046c*/ 	.word	0xffffffff


	//   ....[55]....
        /*0470*/ 	.word	0xffffffff


	//   ....[56]....
        /*0474*/ 	.word	0xffffffff


	//   ....[57]....
        /*0478*/ 	.word	0xffffffff


	//   ....[58]....
        /*047c*/ 	.word	0xffffffff


	//   ....[59]....
        /*0480*/ 	.word	0xffffffff


	//   ....[60]....
        /*0484*/ 	.word	0xffffffff


	//   ....[61]....
        /*0488*/ 	.word	0xffffffff


	//   ....[62]....
        /*048c*/ 	.word	0xffffffff


	//   ....[63]....
        /*0490*/ 	.word	0xffffffff


	//   ....[64]....
        /*0494*/ 	.word	0xffffffff


	//   ....[65]....
        /*0498*/ 	.word	0xffffffff


	//   ....[66]....
        /*049c*/ 	.word	0xffffffff


	//   ....[67]....
        /*04a0*/ 	.word	0xffffffff


	//   ....[68]....
        /*04a4*/ 	.word	0xffffffff


	//   ....[69]....
        /*04a8*/ 	.word	0xffffffff


	//   ....[70]....
        /*04ac*/ 	.word	0xffffffff


	//   ....[71]....
        /*04b0*/ 	.word	0xffffffff


	//   ....[72]....
        /*04b4*/ 	.word	0xffffffff


	//   ....[73]....
        /*04b8*/ 	.word	0xffffffff


	//   ....[74]....
        /*04bc*/ 	.word	0xffffffff


	//   ....[75]....
        /*04c0*/ 	.word	0xffffffff


	//   ....[76]....
        /*04c4*/ 	.word	0xffffffff


	//   ....[77]....
        /*04c8*/ 	.word	0xffffffff


	//   ....[78]....
        /*04cc*/ 	.word	0xffffffff


	//   ....[79]....
        /*04d0*/ 	.word	0xffffffff


	//   ....[80]....
        /*04d4*/ 	.word	0xffffffff


	//   ....[81]....
        /*04d8*/ 	.word	0xffffffff


	//   ....[82]....
        /*04dc*/ 	.word	0xffffffff


	//   ....[83]....
        /*04e0*/ 	.word	0xffffffff


	//   ....[84]....
        /*04e4*/ 	.word	0xffffffff


	//   ....[85]....
        /*04e8*/ 	.word	0xffffffff


	//   ....[86]....
        /*04ec*/ 	.word	0xffffffff


	//   ....[87]....
        /*04f0*/ 	.word	0xffffffff


	//   ....[88]....
        /*04f4*/ 	.word	0xffffffff


	//   ....[89]....
        /*04f8*/ 	.word	0xffffffff


	//   ....[90]....
        /*04fc*/ 	.word	0xffffffff


	//   ....[91]....
        /*0500*/ 	.word	0xffffffff


	//   ....[92]....
        /*0504*/ 	.word	0xffffffff


	//   ....[93]....
        /*0508*/ 	.word	0xffffffff


	//   ....[94]....
        /*050c*/ 	.word	0xffffffff


	//   ....[95]....
        /*0510*/ 	.word	0xffffffff


	//   ....[96]....
        /*0514*/ 	.word	0xffffffff


	//   ....[97]....
        /*0518*/ 	.word	0xffffffff


	//   ....[98]....
        /*051c*/ 	.word	0xffffffff


	//   ....[99]....
        /*0520*/ 	.word	0xffffffff


	//   ....[100]....
        /*0524*/ 	.word	0xffffffff


	//   ....[101]....
        /*0528*/ 	.word	0xffffffff


	//   ....[102]....
        /*052c*/ 	.word	0xffffffff


	//   ....[103]....
        /*0530*/ 	.word	0xffffffff


	//   ....[104]....
        /*0534*/ 	.word	0xffffffff


	//   ....[105]....
        /*0538*/ 	.word	0xffffffff


	//   ....[106]....
        /*053c*/ 	.word	0xffffffff


	//   ....[107]....
        /*0540*/ 	.word	0xffffffff


	//   ....[108]....
        /*0544*/ 	.word	0xffffffff


	//   ....[109]....
        /*0548*/ 	.word	0xffffffff


	//   ....[110]....
        /*054c*/ 	.word	0xffffffff


	//   ....[111]....
        /*0550*/ 	.word	0xffffffff


	//   ....[112]....
        /*0554*/ 	.word	0xffffffff


	//   ....[113]....
        /*0558*/ 	.word	0xffffffff


	//   ....[114]....
        /*055c*/ 	.word	0xffffffff


	//   ....[115]....
        /*0560*/ 	.word	0xffffffff


	//   ....[116]....
        /*0564*/ 	.word	0xffffffff


	//   ....[117]....
        /*0568*/ 	.word	0xffffffff


	//   ....[118]....
        /*056c*/ 	.word	0xffffffff


	//   ....[119]....
        /*0570*/ 	.word	0xffffffff


	//   ....[120]....
        /*0574*/ 	.word	0xffffffff


	//   ....[121]....
        /*0578*/ 	.word	0xffffffff


	//   ....[122]....
        /*057c*/ 	.word	0xffffffff


	//   ....[123]....
        /*0580*/ 	.word	0xffffffff


	//   ....[124]....
        /*0584*/ 	.word	0xffffffff


	//   ....[125]....
        /*0588*/ 	.word	0xffffffff


	//   ....[126]....
        /*058c*/ 	.word	0xffffffff


	//   ....[127]....
        /*0590*/ 	.word	0xffffffff


	//   ....[128]....
        /*0594*/ 	.word	0xffffffff


	//   ....[129]....
        /*0598*/ 	.word	0xffffffff


	//   ....[130]....
        /*059c*/ 	.word	0xffffffff


	//   ....[131]....
        /*05a0*/ 	.word	0xffffffff


	//   ....[132]....
        /*05a4*/ 	.word	0xffffffff


	//   ....[133]....
        /*05a8*/ 	.word	0xffffffff


	//   ....[134]....
        /*05ac*/ 	.word	0xffffffff


	//   ....[135]....
        /*05b0*/ 	.word	0xffffffff


	//   ....[136]....
        /*05b4*/ 	.word	0xffffffff


	//   ....[137]....
        /*05b8*/ 	.word	0xffffffff


	//   ....[138]....
        /*05bc*/ 	.word	0xffffffff


	//   ....[139]....
        /*05c0*/ 	.word	0xffffffff


	//   ....[140]....
        /*05c4*/ 	.word	0xffffffff


	//   ....[141]....
        /*05c8*/ 	.word	0xffffffff


	//   ....[142]....
        /*05cc*/ 	.word	0xffffffff


	//   ....[143]....
        /*05d0*/ 	.word	0xffffffff


	//   ....[144]....
        /*05d4*/ 	.word	0xffffffff


	//   ....[145]....
        /*05d8*/ 	.word	0xffffffff


	//   ....[146]....
        /*05dc*/ 	.word	0xffffffff


	//   ....[147]....
        /*05e0*/ 	.word	0xffffffff


	//   ....[148]....
        /*05e4*/ 	.word	0xffffffff


	//   ....[149]....
        /*05e8*/ 	.word	0xffffffff


	//   ....[150]....
        /*05ec*/ 	.word	0xffffffff


	//   ....[151]....
        /*05f0*/ 	.word	0xffffffff


	//   ....[152]....
        /*05f4*/ 	.word	0xffffffff


	//   ....[153]....
        /*05f8*/ 	.word	0xffffffff


	//   ....[154]....
        /*05fc*/ 	.word	0xffffffff


	//   ....[155]....
        /*0600*/ 	.word	0xffffffff


	//   ....[156]....
        /*0604*/ 	.word	0xffffffff


	//   ....[157]....
        /*0608*/ 	.word	0x0500000f


	//   ....[158]....
        /*060c*/ 	.word	0x0500000f


	//   ....[159]....
        /*0610*/ 	.word	0x0500000f


	//   ....[160]....
        /*0614*/ 	.word	0x0500000f


	//   ....[161]....
        /*0618*/ 	.word	0x0500000f


	//   ....[162]....
        /*061c*/ 	.word	0x0500000f


	//   ....[163]....
        /*0620*/ 	.word	0x0500000f


	//   ....[164]....
        /*0624*/ 	.word	0x0500000f


	//   ....[165]....
        /*0628*/ 	.word	0x0500000f


	//   ....[166]....
        /*062c*/ 	.word	0x0500000f


	//   ....[167]....
        /*0630*/ 	.word	0x0500000f


	//   ....[168]....
        /*0634*/ 	.word	0x0500000f


	//   ....[169]....
        /*0638*/ 	.word	0x0500000f


	//   ....[170]....
        /*063c*/ 	.word	0x0500000f


	//   ....[171]....
        /*0640*/ 	.word	0x0500000f


	//   ....[172]....
        /*0644*/ 	.word	0x0500000f


	//   ....[173]....
        /*0648*/ 	.word	0x0500000f


	//   ....[174]....
        /*064c*/ 	.word	0x0500000f


	//   ....[175]....
        /*0650*/ 	.word	0x0500000f


	//   ....[176]....
        /*0654*/ 	.word	0x0500000f


	//   ....[177]....
        /*0658*/ 	.word	0x0500000f


	//   ....[178]....
        /*065c*/ 	.word	0x0500000f


	//   ....[179]....
        /*0660*/ 	.word	0x0500000f


	//   ....[180]....
        /*0664*/ 	.word	0x0500000f


	//   ....[181]....
        /*0668*/ 	.word	0x0500000f


	//   ....[182]....
        /*066c*/ 	.word	0x0500000f


	//   ....[183]....
        /*0670*/ 	.word	0x0500000f


	//   ....[184]....
        /*0674*/ 	.word	0x0500000f


	//   ....[185]....
        /*0678*/ 	.word	0x0500000f


	//   ....[186]....
        /*067c*/ 	.word	0x0500000f


	//   ....[187]....
        /*0680*/ 	.word	0x0500000f


	//   ....[188]....
        /*0684*/ 	.word	0x0500000f


	//   ....[189]....
        /*0688*/ 	.word	0x0500000f


	//   ....[190]....
        /*068c*/ 	.word	0x0500000f


	//   ....[191]....
        /*0690*/ 	.word	0x0500000f


	//   ....[192]....
        /*0694*/ 	.word	0x0500000f


	//   ....[193]....
        /*0698*/ 	.word	0x0500000f


	//   ....[194]....
        /*069c*/ 	.word	0x0500000f


	//   ....[195]....
        /*06a0*/ 	.word	0x0500000f


	//   ....[196]....
        /*06a4*/ 	.word	0x0500000f


	//   ....[197]....
        /*06a8*/ 	.word	0x0500000f


	//   ....[198]....
        /*06ac*/ 	.word	0x0500000f


	//   ....[199]....
        /*06b0*/ 	.word	0x0500000f


	//   ....[200]....
        /*06b4*/ 	.word	0x0500000f


	//   ....[201]....
        /*06b8*/ 	.word	0x0500000f


	//   ....[202]....
        /*06bc*/ 	.word	0x0500000f


	//   ....[203]....
        /*06c0*/ 	.word	0x0500000f


	//   ....[204]....
        /*06c4*/ 	.word	0x0500000f


	//   ....[205]....
        /*06c8*/ 	.word	0x0500000f


	//   ....[206]....
        /*06cc*/ 	.word	0x0500000f


	//   ....[207]....
        /*06d0*/ 	.word	0x0500000f


	//   ....[208]....
        /*06d4*/ 	.word	0x0500000f


	//   ....[209]....
        /*06d8*/ 	.word	0x0500000f


	//   ....[210]....
        /*06dc*/ 	.word	0x0500000f


	//   ....[211]....
        /*06e0*/ 	.word	0x0500000f


	//   ....[212]....
        /*06e4*/ 	.word	0x0500000f


	//   ....[213]....
        /*06e8*/ 	.word	0x0500000f


	//   ....[214]....
        /*06ec*/ 	.word	0x0500000f


	//   ....[215]....
        /*06f0*/ 	.word	0x0500000f


	//   ....[216]....
        /*06f4*/ 	.word	0x0500000f


	//   ....[217]....
        /*06f8*/ 	.word	0x0500000f


	//   ....[218]....
        /*06fc*/ 	.word	0x0500000f


	//   ....[219]....
        /*0700*/ 	.word	0x0500000f


	//   ....[220]....
        /*0704*/ 	.word	0x0500000f


	//   ....[221]....
        /*0708*/ 	.word	0x0500000f


	//   ....[222]....
        /*070c*/ 	.word	0x0500000f


	//   ....[223]....
        /*0710*/ 	.word	0x0500000f


	//   ....[224]....
        /*0714*/ 	.word	0x0500000f


	//   ....[225]....
        /*0718*/ 	.word	0x0500000f


	//   ....[226]....
        /*071c*/ 	.word	0x0500000f


	//   ....[227]....
        /*0720*/ 	.word	0x0500000f


	//   ....[228]....
        /*0724*/ 	.word	0x0500000f


	//   ....[229]....
        /*0728*/ 	.word	0x0500000f


	//   ....[230]....
        /*072c*/ 	.word	0x0500000f


	//   ....[231]....
        /*0730*/ 	.word	0x0500000f


	//   ....[232]....
        /*0734*/ 	.word	0x0500000f


	//   ....[233]....
        /*0738*/ 	.word	0x0500000f


	//   ....[234]....
        /*073c*/ 	.word	0x0500000f


	//   ....[235]....
        /*0740*/ 	.word	0x0500000f


	//   ....[236]....
        /*0744*/ 	.word	0x0500000f


	//   ....[237]....
        /*0748*/ 	.word	0x0500000f


	//   ....[238]....
        /*074c*/ 	.word	0x0500000f


	//   ....[239]....
        /*0750*/ 	.word	0x0500000f


	//----- nvinfo : EIATTR_COOP_GROUP_INSTR_OFFSETS
	.align		4
.L_848:
        /*0754*/ 	.byte	0x04, 0x28
        /*0756*/ 	.short	(.L_850 - .L_849)


	//   ....[0]....
.L_849:
        /*0758*/ 	.word	0x00000060


	//   ....[1]....
        /*075c*/ 	.word	0x00000140


	//   ....[2]....
        /*0760*/ 	.word	0x00000190


	//   ....[3]....
        /*0764*/ 	.word	0x00000380


	//   ....[4]....
        /*0768*/ 	.word	0x000004e0


	//   ....[5]....
        /*076c*/ 	.word	0x00000600


	//   ....[6]....
        /*0770*/ 	.word	0x00000760


	//   ....[7]....
        /*0774*/ 	.word	0x00003510


	//   ....[8]....
        /*0778*/ 	.word	0x00003520


	//   ....[9]....
        /*077c*/ 	.word	0x00003fd0


	//   ....[10]....
        /*0780*/ 	.word	0x00003fe0


	//   ....[11]....
        /*0784*/ 	.word	0x000049b0


	//   ....[12]....
        /*0788*/ 	.word	0x000049c0


	//   ....[13]....
        /*078c*/ 	.word	0x00004d80


	//   ....[14]....
        /*0790*/ 	.word	0x00004d90


	//   ....[15]....
        /*0794*/ 	.word	0x000061d0


	//   ....[16]....
        /*0798*/ 	.word	0x00008720


	//   ....[17]....
        /*079c*/ 	.word	0x00008e90


	//   ....[18]....
        /*07a0*/ 	.word	0x00008ea0


	//   ....[19]....
        /*07a4*/ 	.word	0x00008eb0


	//   ....[20]....
        /*07a8*/ 	.word	0x00008ec0


	//   ....[21]....
        /*07ac*/ 	.word	0x000091d0


	//   ....[22]....
        /*07b0*/ 	.word	0x000091e0


	//   ....[23]....
        /*07b4*/ 	.word	0x000091f0


	//   ....[24]....
        /*07b8*/ 	.word	0x00009200


	//   ....[25]....
        /*07bc*/ 	.word	0x0000a560


	//   ....[26]....
        /*07c0*/ 	.word	0x0000a580


	//   ....[27]....
        /*07c4*/ 	.word	0x0000a590


	//   ....[28]....
        /*07c8*/ 	.word	0x0000a5a0


	//   ....[29]....
        /*07cc*/ 	.word	0x0000a680


	//   ....[30]....
        /*07d0*/ 	.word	0x0000a6a0


	//   ....[31]....
        /*07d4*/ 	.word	0x0000a6b0


	//   ....[32]....
        /*07d8*/ 	.word	0x0000a730


	//   ....[33]....
        /*07dc*/ 	.word	0x0000c130


	//   ....[34]....
        /*07e0*/ 	.word	0x0000c940


	//   ....[35]....
        /*07e4*/ 	.word	0x0000d000


	//   ....[36]....
        /*07e8*/ 	.word	0x0000d030


	//   ....[37]....
        /*07ec*/ 	.word	0x0000d240


	//   ....[38]....
        /*07f0*/ 	.word	0x0000d2a0


	//   ....[39]....
        /*07f4*/ 	.word	0x0000dc20


	//   ....[40]....
        /*07f8*/ 	.word	0x0000e570


	//   ....[41]....
        /*07fc*/ 	.word	0x0000e960


	//   ....[42]....
        /*0800*/ 	.word	0x0000f1d0


	//   ....[43]....
        /*0804*/ 	.word	0x0000f2e0


	//   ....[44]....
        /*0808*/ 	.word	0x0000f720


	//   ....[45]....
        /*080c*/ 	.word	0x0000f780


	//   ....[46]....
        /*0810*/ 	.word	0x000108f0


	//   ....[47]....
        /*0814*/ 	.word	0x000114d0


	//   ....[48]....
        /*0818*/ 	.word	0x00011530


	//   ....[49]....
        /*081c*/ 	.word	0x00011d40


	//   ....[50]....
        /*0820*/ 	.word	0x00011db0


	//   ....[51]....
        /*0824*/ 	.word	0x00012a60


	//   ....[52]....
        /*0828*/ 	.word	0x000131a0


	//   ....[53]....
        /*082c*/ 	.word	0x000135d0


	//   ....[54]....
        /*0830*/ 	.word	0x00013cb0


	//   ....[55]....
        /*0834*/ 	.word	0x00013da0


	//   ....[56]....
        /*0838*/ 	.word	0x000141a0


	//   ....[57]....
        /*083c*/ 	.word	0x00014200


	//   ....[58]....
        /*0840*/ 	.word	0x00015390


	//   ....[59]....
        /*0844*/ 	.word	0x000154a0


	//   ....[60]....
        /*0848*/ 	.word	0x000154c0


	//   ....[61]....
        /*084c*/ 	.word	0x00015630


	//   ....[62]....
        /*0850*/ 	.word	0x00015800


	//   ....[63]....
        /*0854*/ 	.word	0x00016c80


	//   ....[64]....
        /*0858*/ 	.word	0x00017030


	//   ....[65]....
        /*085c*/ 	.word	0x00017040


	//   ....[66]....
        /*0860*/ 	.word	0x00017050


	//   ....[67]....
        /*0864*/ 	.word	0x00017060


	//   ....[68]....
        /*0868*/ 	.word	0x00017d90


	//   ....[69]....
        /*086c*/ 	.word	0x00017db0


	//   ....[70]....
        /*0870*/ 	.word	0x00018050


	//   ....[71]....
        /*0874*/ 	.word	0x00018070


	//   ....[72]....
        /*0878*/ 	.word	0x00018a20


	//   ....[73]....
        /*087c*/ 	.word	0x00018a60


	//   ....[74]....
        /*0880*/ 	.word	0x00019400


	//   ....[75]....
        /*0884*/ 	.word	0x00019420


	//   ....[76]....
        /*0888*/ 	.word	0x0001a8f0


	//   ....[77]....
        /*088c*/ 	.word	0x0001a920


	//   ....[78]....
        /*0890*/ 	.word	0x0001ab80


	//   ....[79]....
        /*0894*/ 	.word	0x0001aba0


	//   ....[80]....
        /*0898*/ 	.word	0x0001ae50


	//   ....[81]....
        /*089c*/ 	.word	0x0001b040


	//   ....[82]....
        /*08a0*/ 	.word	0x0001b070


	//   ....[83]....
        /*08a4*/ 	.word	0x0001b0a0


	//   ....[84]....
        /*08a8*/ 	.word	0x0001b0d0


	//   ....[85]....
        /*08ac*/ 	.word	0x0001b100


	//   ....[86]....
        /*08b0*/ 	.word	0x0001b130


	//   ....[87]....
        /*08b4*/ 	.word	0x0001b2c0


	//   ....[88]....
        /*08b8*/ 	.word	0x0001b2f0


	//   ....[89]....
        /*08bc*/ 	.word	0x0001b320


	//   ....[90]....
        /*08c0*/ 	.word	0x0001b350


	//   ....[91]....
        /*08c4*/ 	.word	0x0001b380


	//   ....[92]....
        /*08c8*/ 	.word	0x0001b3b0


	//   ....[93]....
        /*08cc*/ 	.word	0x0001b440


	//   ....[94]....
        /*08d0*/ 	.word	0x0001b470


	//   ....[95]....
        /*08d4*/ 	.word	0x0001b480


	//   ....[96]....
        /*08d8*/ 	.word	0x0001b4c0


	//   ....[97]....
        /*08dc*/ 	.word	0x0001cc80


	//   ....[98]....
        /*08e0*/ 	.word	0x0001fab0


	//   ....[99]....
        /*08e4*/ 	.word	0x0001fad0


	//   ....[100]....
        /*08e8*/ 	.word	0x0001fb60


	//   ....[101]....
        /*08ec*/ 	.word	0x0001fb80


	//   ....[102]....
        /*08f0*/ 	.word	0x0001fc00


	//   ....[103]....
        /*08f4*/ 	.word	0x0001fc20


	//   ....[104]....
        /*08f8*/ 	.word	0x0001fc30


	//   ....[105]....
        /*08fc*/ 	.word	0x0001fc40


	//   ....[106]....
        /*0900*/ 	.word	0x00020430


	//   ....[107]....
        /*0904*/ 	.word	0x00020460


	//   ....[108]....
        /*0908*/ 	.word	0x00020500


	//   ....[109]....
        /*090c*/ 	.word	0x00020520


	//   ....[110]....
        /*0910*/ 	.word	0x000205a0


	//   ....[111]....
        /*0914*/ 	.word	0x000205c0


	//   ....[112]....
        /*0918*/ 	.word	0x000205d0


	//   ....[113]....
        /*091c*/ 	.word	0x000205e0


	//   ....[114]....
        /*0920*/ 	.word	0x00020a60


	//   ....[115]....
        /*0924*/ 	.word	0x00020b20


	//   ....[116]....
        /*0928*/ 	.word	0x00020c70


	//   ....[117]....
        /*092c*/ 	.word	0x00020cb0


	//   ....[118]....
        /*0930*/ 	.word	0x00020cc0


	//   ....[119]....
        /*0934*/ 	.word	0x00020cd0


	//   ....[120]....
        /*0938*/ 	.word	0x00020e20


	//   ....[121]....
        /*093c*/ 	.word	0x00020f70


	//   ....[122]....
        /*0940*/ 	.word	0x00021770


	//   ....[123]....
        /*0944*/ 	.word	0x00021790


	//   ....[124]....
        /*0948*/ 	.word	0x000217e0


	//   ....[125]....
        /*094c*/ 	.word	0x000217f0


	//   ....[126]....
        /*0950*/ 	.word	0x00021830


	//   ....[127]....
        /*0954*/ 	.word	0x00021840


	//   ....[128]....
        /*0958*/ 	.word	0x00021850


	//   ....[129]....
        /*095c*/ 	.word	0x00021890


	//   ....[130]....
        /*0960*/ 	.word	0x00021b90


	//   ....[131]....
        /*0964*/ 	.word	0x00021bd0


	//   ....[132]....
        /*0968*/ 	.word	0x00021bf0


	//   ....[133]....
        /*096c*/ 	.word	0x00021c10


	//   ....[134]....
        /*0970*/ 	.word	0x00021c40


	//   ....[135]....
        /*0974*/ 	.word	0x00021c60


	//   ....[136]....
        /*0978*/ 	.word	0x00021d60


	//   ....[137]....
        /*097c*/ 	.word	0x00021eb0


	//   ....[138]....
        /*0980*/ 	.word	0x000224f0


	//   ....[139]....
        /*0984*/ 	.word	0x00022520


	//   ....[140]....
        /*0988*/ 	.word	0x00022580


	//   ....[141]....
        /*098c*/ 	.word	0x000225b0


	//   ....[142]....
        /*0990*/ 	.word	0x000225e0


	//   ....[143]....
        /*0994*/ 	.word	0x00022610


	//   ....[144]....
        /*0998*/ 	.word	0x00022640


	//   ....[145]....
        /*099c*/ 	.word	0x00022670


	//   ....[146]....
        /*09a0*/ 	.word	0x00022810


	//   ....[147]....
        /*09a4*/ 	.word	0x00022840


	//   ....[148]....
        /*09a8*/ 	.word	0x00022870


	//   ....[149]....
        /*09ac*/ 	.word	0x000228a0


	//   ....[150]....
        /*09b0*/ 	.word	0x000228d0


	//   ....[151]....
        /*09b4*/ 	.word	0x00022900


	//   ....[152]....
        /*09b8*/ 	.word	0x000229c0


	//   ....[153]....
        /*09bc*/ 	.word	0x000229e0


	//   ....[154]....
        /*09c0*/ 	.word	0x00022a00


	//   ....[155]....
        /*09c4*/ 	.word	0x00022a60


	//   ....[156]....
        /*09c8*/ 	.word	0x00023480


	//   ....[157]....
        /*09cc*/ 	.word	0x000237a0


	//   ....[158]....
        /*09d0*/ 	.word	0x00023830


	//   ....[159]....
        /*09d4*/ 	.word	0x00023920


	//   ....[160]....
        /*09d8*/ 	.word	0x000239b0


	//   ....[161]....
        /*09dc*/ 	.word	0x00023a90


	//   ....[162]....
        /*09e0*/ 	.word	0x00023b20


	//   ....[163]....
        /*09e4*/ 	.word	0x00023ca0


	//   ....[164]....
        /*09e8*/ 	.word	0x00023d30


	//   ....[165]....
        /*09ec*/ 	.word	0x00023d80


	//   ....[166]....
        /*09f0*/ 	.word	0x00023dd0


	//   ....[167]....
        /*09f4*/ 	.word	0x00023e70


	//   ....[168]....
        /*09f8*/ 	.word	0x00023f00


	//   ....[169]....
        /*09fc*/ 	.word	0x00023f50


	//   ....[170]....
        /*0a00*/ 	.word	0x00023fa0


	//   ....[171]....
        /*0a04*/ 	.word	0x000240a0


	//   ....[172]....
        /*0a08*/ 	.word	0x00024150


	//   ....[173]....
        /*0a0c*/ 	.word	0x000241d0


	//   ....[174]....
        /*0a10*/ 	.word	0x00024240


	//   ....[175]....
        /*0a14*/ 	.word	0x00024390


	//   ....[176]....
        /*0a18*/ 	.word	0x000244d0


	//   ....[177]....
        /*0a1c*/ 	.word	0x00024540


	//   ....[178]....
        /*0a20*/ 	.word	0x00024590


	//   ....[179]....
        /*0a24*/ 	.word	0x00024910


	//   ....[180]....
        /*0a28*/ 	.word	0x00024bf0


	//   ....[181]....
        /*0a2c*/ 	.word	0x00024ce0


	//   ....[182]....
        /*0a30*/ 	.word	0x00024d80


	//   ....[183]....
        /*0a34*/ 	.word	0x00024de0


	//   ....[184]....
        /*0a38*/ 	.word	0x00024ed0


	//   ....[185]....
        /*0a3c*/ 	.word	0x00024f40


	//   ....[186]....
        /*0a40*/ 	.word	0x00025030


	//   ....[187]....
        /*0a44*/ 	.word	0x000250a0


	//   ....[188]....
        /*0a48*/ 	.word	0x00025140


	//   ....[189]....
        /*0a4c*/ 	.word	0x00025230


	//   ....[190]....
        /*0a50*/ 	.word	0x000252a0


	//   ....[191]....
        /*0a54*/ 	.word	0x00025300


	//   ....[192]....
        /*0a58*/ 	.word	0x000253f0


	//   ....[193]....
        /*0a5c*/ 	.word	0x00025450


	//   ....[194]....
        /*0a60*/ 	.word	0x00025550


	//   ....[195]....
        /*0a64*/ 	.word	0x000255b0


	//   ....[196]....
        /*0a68*/ 	.word	0x00025650


	//   ....[197]....
        /*0a6c*/ 	.word	0x000257d0


	//   ....[198]....
        /*0a70*/ 	.word	0x000258d0


	//   ....[199]....
        /*0a74*/ 	.word	0x00025b50


	//   ....[200]....
        /*0a78*/ 	.word	0x00025ba0


	//   ....[201]....
        /*0a7c*/ 	.word	0x00025d70


	//   ....[202]....
        /*0a80*/ 	.word	0x00025dc0


	//   ....[203]....
        /*0a84*/ 	.word	0x00025f90


	//   ....[204]....
        /*0a88*/ 	.word	0x00025fe0


	//   ....[205]....
        /*0a8c*/ 	.word	0x000260d0


	//   ....[206]....
        /*0a90*/ 	.word	0x00026170


	//   ....[207]....
        /*0a94*/ 	.word	0x000261d0


	//   ....[208]....
        /*0a98*/ 	.word	0x00026280


	//   ....[209]....
        /*0a9c*/ 	.word	0x000262e0


	//   ....[210]....
        /*0aa0*/ 	.word	0x00026390


	//   ....[211]....
        /*0aa4*/ 	.word	0x000263f0


	//   ....[212]....
        /*0aa8*/ 	.word	0x000264a0


	//   ....[213]....
        /*0aac*/ 	.word	0x00026590


	//   ....[214]....
        /*0ab0*/ 	.word	0x00026670


	//   ....[215]....
        /*0ab4*/ 	.word	0x00026780


	//   ....[216]....
        /*0ab8*/ 	.word	0x00026880


	//   ....[217]....
        /*0abc*/ 	.word	0x000269b0


	//   ....[218]....
        /*0ac0*/ 	.word	0x00026a90


	//   ....[219]....
        /*0ac4*/ 	.word	0x00026b90


	//   ....[220]....
        /*0ac8*/ 	.word	0x00026c70


	//   ....[221]....
        /*0acc*/ 	.word	0x00026d00


	//   ....[222]....
        /*0ad0*/ 	.word	0x00026da0


	//   ....[223]....
        /*0ad4*/ 	.word	0x00026f10


	//   ....[224]....
        /*0ad8*/ 	.word	0x00026f80


	//   ....[225]....
        /*0adc*/ 	.word	0x00026ff0


	//   ....[226]....
        /*0ae0*/ 	.word	0x00027060


	//   ....[227]....
        /*0ae4*/ 	.word	0x000270d0


	//   ....[228]....
        /*0ae8*/ 	.word	0x00027150


	//   ....[229]....
        /*0aec*/ 	.word	0x000271d0


	//   ....[230]....
        /*0af0*/ 	.word	0x00027260


	//   ....[231]....
        /*0af4*/ 	.word	0x000272d0


	//   ....[232]....
        /*0af8*/ 	.word	0x00027340


	//   ....[233]....
        /*0afc*/ 	.word	0x000273b0


	//   ....[234]....
        /*0b00*/ 	.word	0x00027430


	//   ....[235]....
        /*0b04*/ 	.word	0x000274a0


	//   ....[236]....
        /*0b08*/ 	.word	0x00027550


	//   ....[237]....
        /*0b0c*/ 	.word	0x000275a0


	//   ....[238]....
        /*0b10*/ 	.word	0x00027630


	//   ....[239]....
        /*0b14*/ 	.word	0x00027760


	//----- nvinfo : EIATTR_REG_RECONFIG
	.align		4
.L_850:
        /*0b18*/ 	.byte	0x01, 0x54
	.zero		2


	//----- nvinfo : EIATTR_SYSCALL_OFFSETS
	.align		4
        /*0b1c*/ 	.byte	0x04, 0x46
        /*0b1e*/ 	.short	(.L_852 - .L_851)


	//   ....[0]....
.L_851:
        /*0b20*/ 	.word	0x000027b0


	//   ....[1]....
        /*0b24*/ 	.word	0x00002900


	//   ....[2]....
        /*0b28*/ 	.word	0x000088d0


	//   ....[3]....
        /*0b2c*/ 	.word	0x00008c00


	//   ....[4]....
        /*0b30*/ 	.word	0x0001eea0


	//   ....[5]....
        /*0b34*/ 	.word	0x0001eff0


	//   ....[6]....
        /*0b38*/ 	.word	0x0001f0e0


	//   ....[7]....
        /*0b3c*/ 	.word	0x00020090


	//----- nvinfo : EIATTR_MBARRIER_INSTR_OFFSETS
	.align		4
.L_852:
        /*0b40*/ 	.byte	0x04, 0x39
        /*0b42*/ 	.short	(.L_854 - .L_853)


	//   ....[0]....
.L_853:
        /*0b44*/ 	.word	0x00000270
        /*0b48*/ 	.word	0x000000ff
        /*0b4c*/ 	.word	0x00028c00
        /*0b50*/ 	.short	0x0100
        /*0b52*/ 	.byte	0x08
	.zero		1


	//   ....[1]....
        /*0b54*/ 	.word	0x00000280
        /*0b58*/ 	.word	0x000000ff
        /*0b5c*/ 	.word	0x00028c20
        /*0b60*/ 	.short	0x0100
        /*0b62*/ 	.byte	0x08
	.zero		1


	//   ....[2]....
        /*0b64*/ 	.word	0x00000330
        /*0b68*/ 	.word	0x000000ff
        /*0b6c*/ 	.word	0x00028c30
        /*0b70*/ 	.short	0x0100
        /*0b72*/ 	.byte	0x06
	.zero		1


	//   ....[3]....
        /*0b74*/ 	.word	0x00000340
        /*0b78*/ 	.word	0x000000ff
        /*0b7c*/ 	.word	0x00028c40
        /*0b80*/ 	.short	0x0100
        /*0b82*/ 	.byte	0x06
	.zero		1


	//   ....[4]....
        /*0b84*/ 	.word	0x00000350
        /*0b88*/ 	.word	0x000000ff
        /*0b8c*/ 	.word	0x00028c38
        /*0b90*/ 	.short	0x0100
        /*0b92*/ 	.byte	0x06
	.zero		1


	//   ....[5]....
        /*0b94*/ 	.word	0x00000360
        /*0b98*/ 	.word	0x000000ff
        /*0b9c*/ 	.word	0x00028c48
        /*0ba0*/ 	.short	0x0100
        /*0ba2*/ 	.byte	0x06
	.zero		1


	//   ....[6]....
        /*0ba4*/ 	.word	0x00000490
        /*0ba8*/ 	.word	0x000000ff
        /*0bac*/ 	.word	0x00028c50
        /*0bb0*/ 	.short	0x0100
        /*0bb2*/ 	.byte	0x08
	.zero		1


	//   ....[7]....
        /*0bb4*/ 	.word	0x000004a0
        /*0bb8*/ 	.word	0x000000ff
        /*0bbc*/ 	.word	0x00028c60
        /*0bc0*/ 	.short	0x0100
        /*0bc2*/ 	.byte	0x08
	.zero		1


	//   ....[8]....
        /*0bc4*/ 	.word	0x000004b0
        /*0bc8*/ 	.word	0x000000ff
        /*0bcc*/ 	.word	0x00028c58
        /*0bd0*/ 	.short	0x0100
        /*0bd2*/ 	.byte	0x08
	.zero		1


	//   ....[9]....
        /*0bd4*/ 	.word	0x000004c0
        /*0bd8*/ 	.word	0x000000ff
        /*0bdc*/ 	.word	0x00028c68
        /*0be0*/ 	.short	0x0100
        /*0be2*/ 	.byte	0x08
	.zero		1


	//   ....[10]....
        /*0be4*/ 	.word	0x000005b0
        /*0be8*/ 	.word	0x000000ff
        /*0bec*/ 	.word	0x00028c70
        /*0bf0*/ 	.short	0x0100
        /*0bf2*/ 	.byte	0x06
	.zero		1


	//   ....[11]....
        /*0bf4*/ 	.word	0x000005c0
        /*0bf8*/ 	.word	0x000000ff
        /*0bfc*/ 	.word	0x00028c80
        /*0c00*/ 	.short	0x0100
        /*0c02*/ 	.byte	0x06
	.zero		1


	//   ....[12]....
        /*0c04*/ 	.word	0x000005d0
        /*0c08*/ 	.word	0x000000ff
        /*0c0c*/ 	.word	0x00028c78
        /*0c10*/ 	.short	0x0100
        /*0c12*/ 	.byte	0x06
	.zero		1


	//   ....[13]....
        /*0c14*/ 	.word	0x000005e0
        /*0c18*/ 	.word	0x000000ff
        /*0c1c*/ 	.word	0x00028c88
        /*0c20*/ 	.short	0x0100
        /*0c22*/ 	.byte	0x06
	.zero		1


	//   ....[14]....
        /*0c24*/ 	.word	0x00000710
        /*0c28*/ 	.word	0x000000ff
        /*0c2c*/ 	.word	0x00028c90
        /*0c30*/ 	.short	0x0100
        /*0c32*/ 	.byte	0x08
	.zero		1


	//   ....[15]....
        /*0c34*/ 	.word	0x00000720
        /*0c38*/ 	.word	0x000000ff
        /*0c3c*/ 	.word	0x00028ca0
        /*0c40*/ 	.short	0x0100
        /*0c42*/ 	.byte	0x08
	.zero		1


	//   ....[16]....
        /*0c44*/ 	.word	0x00000730
        /*0c48*/ 	.word	0x000000ff
        /*0c4c*/ 	.word	0x00028c98
        /*0c50*/ 	.short	0x0100
        /*0c52*/ 	.byte	0x08
	.zero		1


	//   ....[17]....
        /*0c54*/ 	.word	0x00000740
        /*0c58*/ 	.word	0x000000ff
        /*0c5c*/ 	.word	0x00028ca8
        /*0c60*/ 	.short	0x0100
        /*0c62*/ 	.byte	0x08
	.zero		1


	//   ....[18]....
        /*0c64*/ 	.word	0x00000870
        /*0c68*/ 	.word	0x000000ff
        /*0c6c*/ 	.word	0x00028cb0
        /*0c70*/ 	.short	0x0100
        /*0c72*/ 	.byte	0x08
	.zero		1


	//   ....[19]....
        /*0c74*/ 	.word	0x00000880
        /*0c78*/ 	.word	0x000000ff
        /*0c7c*/ 	.word	0x00028cc0
        /*0c80*/ 	.short	0x0100
        /*0c82*/ 	.byte	0x08
	.zero		1


	//   ....[20]....
        /*0c84*/ 	.word	0x00000890
        /*0c88*/ 	.word	0x000000ff
        /*0c8c*/ 	.word	0x00028cb8
        /*0c90*/ 	.short	0x0100
        /*0c92*/ 	.byte	0x08
	.zero		1


	//   ....[21]....
        /*0c94*/ 	.word	0x000008a0
        /*0c98*/ 	.word	0x000000ff
        /*0c9c*/ 	.word	0x00028cc8
        /*0ca0*/ 	.short	0x0100
        /*0ca2*/ 	.byte	0x08
	.zero		1


	//   ....[22]....
        /*0ca4*/ 	.word	0x000034c0
        /*0ca8*/ 	.word	0x0000003d
        /*0cac*/ 	.word	0x00028c90
        /*0cb0*/ 	.short	0x010a
        /*0cb2*/ 	.byte	0x3f
	.zero		1


	//   ....[23]....
        /*0cb4*/ 	.word	0x00003f80
        /*0cb8*/ 	.word	0x0000003d
        /*0cbc*/ 	.word	0x00028c90
        /*0cc0*/ 	.short	0x010a
        /*0cc2*/ 	.byte	0x3f
	.zero		1


	//   ....[24]....
        /*0cc4*/ 	.word	0x00004820
        /*0cc8*/ 	.word	0x0000003d
        /*0ccc*/ 	.word	0x00028c90
        /*0cd0*/ 	.short	0x010a
        /*0cd2*/ 	.byte	0x3f
	.zero		1


	//   ....[25]....
        /*0cd4*/ 	.word	0x00004be0
        /*0cd8*/ 	.word	0x00000004
        /*0cdc*/ 	.word	0x00000000
        /*0ce0*/ 	.short	0x0101
        /*0ce2*/ 	.byte	0x3f
	.zero		1


	//   ....[26]....
        /*0ce4*/ 	.word	0x00004c20
        /*0ce8*/ 	.word	0x0000003d
        /*0cec*/ 	.word	0x00028cb0
        /*0cf0*/ 	.short	0x010a
        /*0cf2*/ 	.byte	0x3f
	.zero		1


	//   ....[27]....
        /*0cf4*/ 	.word	0x000055f0
        /*0cf8*/ 	.word	0x0000003d
        /*0cfc*/ 	.word	0x00000000
        /*0d00*/ 	.short	0x0101
        /*0d02*/ 	.byte	0x3f
	.zero		1


	//   ....[28]....
        /*0d04*/ 	.word	0x000062f0
        /*0d08*/ 	.word	0x0000000c
        /*0d0c*/ 	.word	0x00028c50
        /*0d10*/ 	.short	0x010a
        /*0d12*/ 	.byte	0x3f
	.zero		1


	//   ....[29]....
        /*0d14*/ 	.word	0x000066b0
        /*0d18*/ 	.word	0x0000000c
        /*0d1c*/ 	.word	0x00000000
        /*0d20*/ 	.short	0x0101
        /*0d22*/ 	.byte	0x3f
	.zero		1


	//   ....[30]....
        /*0d24*/ 	.word	0x00006fd0
        /*0d28*/ 	.word	0x00000015
        /*0d2c*/ 	.word	0x00028c50
        /*0d30*/ 	.short	0x010a
        /*0d32*/ 	.byte	0x3f
	.zero		1


	//   ....[31]....
        /*0d34*/ 	.word	0x00007020
        /*0d38*/ 	.word	0x00000015
        /*0d3c*/ 	.word	0x00028c50
        /*0d40*/ 	.short	0x010a
        /*0d42*/ 	.byte	0x3f
	.zero		1


	//   ....[32]....
        /*0d44*/ 	.word	0x00007310
        /*0d48*/ 	.word	0x00000015
        /*0d4c*/ 	.word	0x00000000
        /*0d50*/ 	.short	0x0101
        /*0d52*/ 	.byte	0x3f
	.zero		1


	//   ....[33]....
        /*0d54*/ 	.word	0x00008970
        /*0d58*/ 	.word	0x00000002
        /*0d5c*/ 	.word	0x00028c00
        /*0d60*/ 	.short	0x010a
        /*0d62*/ 	.byte	0x3f
	.zero		1


	//   ....[34]....
        /*0d64*/ 	.word	0x000089c0
        /*0d68*/ 	.word	0x00000002
        /*0d6c*/ 	.word	0x00028c00
        /*0d70*/ 	.short	0x010a
        /*0d72*/ 	.byte	0x3f
	.zero		1


	//   ....[35]....
        /*0d74*/ 	.word	0x00009470
        /*0d78*/ 	.word	0x00000002
        /*0d7c*/ 	.word	0x00028c00
        /*0d80*/ 	.short	0x010a
        /*0d82*/ 	.byte	0x3f
	.zero		1


	//   ....[36]....
        /*0d84*/ 	.word	0x0000a9e0
        /*0d88*/ 	.word	0x00000002
        /*0d8c*/ 	.word	0x00028c00
        /*0d90*/ 	.short	0x010a
        /*0d92*/ 	.byte	0x3f
	.zero		1


	//   ....[37]....
        /*0d94*/ 	.word	0x0000b980
        /*0d98*/ 	.word	0x0000000c
        /*0d9c*/ 	.word	0x00028c30
        /*0da0*/ 	.short	0x010a
        /*0da2*/ 	.byte	0x3f
	.zero		1


	//   ....[38]....
        /*0da4*/ 	.word	0x0000ba30
        /*0da8*/ 	.word	0x0000000c
        /*0dac*/ 	.word	0x00028c30
        /*0db0*/ 	.short	0x010a
        /*0db2*/ 	.byte	0x3f
	.zero		1


	//   ....[39]....
        /*0db4*/ 	.word	0x0000c160
        /*0db8*/ 	.word	0x0000002d
        /*0dbc*/ 	.word	0x00000000
        /*0dc0*/ 	.short	0x0101
        /*0dc2*/ 	.byte	0x3f
	.zero		1


	//   ....[40]....
        /*0dc4*/ 	.word	0x0000d910
        /*0dc8*/ 	.word	0x0000000c
        /*0dcc*/ 	.word	0x00028c50
        /*0dd0*/ 	.short	0x010a
        /*0dd2*/ 	.byte	0x3f
	.zero		1


	//   ....[41]....
        /*0dd4*/ 	.word	0x0000d9c0
        /*0dd8*/ 	.word	0x0000000c
        /*0ddc*/ 	.word	0x00028c50
        /*0de0*/ 	.short	0x010a
        /*0de2*/ 	.byte	0x3f
	.zero		1


	//   ....[42]....
        /*0de4*/ 	.word	0x0000dcb0
        /*0de8*/ 	.word	0x0000000c
        /*0dec*/ 	.word	0x00000000
        /*0df0*/ 	.short	0x0101
        /*0df2*/ 	.byte	0x3f
	.zero		1


	//   ....[43]....
        /*0df4*/ 	.word	0x0000dfc0
        /*0df8*/ 	.word	0x00000015
        /*0dfc*/ 	.word	0x00028c30
        /*0e00*/ 	.short	0x010a
        /*0e02*/ 	.byte	0x3f
	.zero		1


	//   ....[44]....
        /*0e04*/ 	.word	0x0000e030
        /*0e08*/ 	.word	0x00000015
        /*0e0c*/ 	.word	0x00028c30
        /*0e10*/ 	.short	0x010a
        /*0e12*/ 	.byte	0x3f
	.zero		1


	//   ....[45]....
        /*0e14*/ 	.word	0x0000e620
        /*0e18*/ 	.word	0x00000098
        /*0e1c*/ 	.word	0x00000000
        /*0e20*/ 	.short	0x0101
        /*0e22*/ 	.byte	0x3f
	.zero		1


	//   ....[46]....
        /*0e24*/ 	.word	0x00010630
        /*0e28*/ 	.word	0x00000015
        /*0e2c*/ 	.word	0x00028c50
        /*0e30*/ 	.short	0x010a
        /*0e32*/ 	.byte	0x3f
	.zero		1


	//   ....[47]....
        /*0e34*/ 	.word	0x00010680
        /*0e38*/ 	.word	0x00000015
        /*0e3c*/ 	.word	0x00028c50
        /*0e40*/ 	.short	0x010a
        /*0e42*/ 	.byte	0x3f
	.zero		1


	//   ....[48]....
        /*0e44*/ 	.word	0x000109a0
        /*0e48*/ 	.word	0x00000015
        /*0e4c*/ 	.word	0x00000000
        /*0e50*/ 	.short	0x0101
        /*0e52*/ 	.byte	0x3f
	.zero		1


	//   ....[49]....
        /*0e54*/ 	.word	0x00010da0
        /*0e58*/ 	.word	0x0000000c
        /*0e5c*/ 	.word	0x00028c30
        /*0e60*/ 	.short	0x010a
        /*0e62*/ 	.byte	0x3f
	.zero		1


	//   ....[50]....
        /*0e64*/ 	.word	0x00010e10
        /*0e68*/ 	.word	0x0000000c
        /*0e6c*/ 	.word	0x00028c30
        /*0e70*/ 	.short	0x010a
        /*0e72*/ 	.byte	0x3f
	.zero		1


	//   ....[51]....
        /*0e74*/ 	.word	0x000118b0
        /*0e78*/ 	.word	0x0000000f
        /*0e7c*/ 	.word	0x00000000
        /*0e80*/ 	.short	0x0101
        /*0e82*/ 	.byte	0x3f
	.zero		1


	//   ....[52]....
        /*0e84*/ 	.word	0x000127a0
        /*0e88*/ 	.word	0x0000000c
        /*0e8c*/ 	.word	0x00028c50
        /*0e90*/ 	.short	0x010a
        /*0e92*/ 	.byte	0x3f
	.zero		1


	//   ....[53]....
        /*0e94*/ 	.word	0x000127f0
        /*0e98*/ 	.word	0x0000000c
        /*0e9c*/ 	.word	0x00028c50
        /*0ea0*/ 	.short	0x010a
        /*0ea2*/ 	.byte	0x3f
	.zero		1


	//   ....[54]....
        /*0ea4*/ 	.word	0x00012af0
        /*0ea8*/ 	.word	0x0000000c
        /*0eac*/ 	.word	0x00000000
        /*0eb0*/ 	.short	0x0101
        /*0eb2*/ 	.byte	0x3f
	.zero		1


	//   ....[55]....
        /*0eb4*/ 	.word	0x00012c30
        /*0eb8*/ 	.word	0x00000015
        /*0ebc*/ 	.word	0x00028c30
        /*0ec0*/ 	.short	0x010a
        /*0ec2*/ 	.byte	0x3f
	.zero		1


	//   ....[56]....
        /*0ec4*/ 	.word	0x00012ca0
        /*0ec8*/ 	.word	0x00000015
        /*0ecc*/ 	.word	0x00028c30
        /*0ed0*/ 	.short	0x010a
        /*0ed2*/ 	.byte	0x3f
	.zero		1


	//   ....[57]....
        /*0ed4*/ 	.word	0x00013230
        /*0ed8*/ 	.word	0x00000098
        /*0edc*/ 	.word	0x00000000
        /*0ee0*/ 	.short	0x0101
        /*0ee2*/ 	.byte	0x3f
	.zero		1


	//   ....[58]....
        /*0ee4*/ 	.word	0x000150d0
        /*0ee8*/ 	.word	0x00000015
        /*0eec*/ 	.word	0x00028c50
        /*0ef0*/ 	.short	0x010a
        /*0ef2*/ 	.byte	0x3f
	.zero		1


	//   ....[59]....
        /*0ef4*/ 	.word	0x00015120
        /*0ef8*/ 	.word	0x00000015
        /*0efc*/ 	.word	0x00028c50
        /*0f00*/ 	.short	0x010a
        /*0f02*/ 	.byte	0x3f
	.zero		1


	//   ....[60]....
        /*0f04*/ 	.word	0x00015440
        /*0f08*/ 	.word	0x00000015
        /*0f0c*/ 	.word	0x00000000
        /*0f10*/ 	.short	0x0101
        /*0f12*/ 	.byte	0x3f
	.zero		1


	//   ....[61]....
        /*0f14*/ 	.word	0x00017d10
        /*0f18*/ 	.word	0x00000003
        /*0f1c*/ 	.word	0x00000000
        /*0f20*/ 	.short	0x0101
        /*0f22*/ 	.byte	0x3f
	.zero		1


	//   ....[62]....
        /*0f24*/ 	.word	0x00018a80
        /*0f28*/ 	.word	0x00000008
        /*0f2c*/ 	.word	0x00000000
        /*0f30*/ 	.short	0x0101
        /*0f32*/ 	.byte	0x3f
	.zero		1


	//   ....[63]....
        /*0f34*/ 	.word	0x0001cd60
        /*0f38*/ 	.word	0x00000012
        /*0f3c*/ 	.word	0x00028c20
        /*0f40*/ 	.short	0x010a
        /*0f42*/ 	.byte	0x3f
	.zero		1


	//   ....[64]....
        /*0f44*/ 	.word	0x0001cdf0
        /*0f48*/ 	.word	0x0000000b
        /*0f4c*/ 	.word	0x00028ca0
        /*0f50*/ 	.short	0x010a
        /*0f52*/ 	.byte	0x3f
	.zero		1


	//   ....[65]....
        /*0f54*/ 	.word	0x0001d040
        /*0f58*/ 	.word	0x0000000b
        /*0f5c*/ 	.word	0x00028cc0
        /*0f60*/ 	.short	0x010a
        /*0f62*/ 	.byte	0x3f
	.zero		1


	//   ....[66]....
        /*0f64*/ 	.word	0x0001da10
        /*0f68*/ 	.word	0x0000000b
        /*0f6c*/ 	.word	0x00028ca0
        /*0f70*/ 	.short	0x010a
        /*0f72*/ 	.byte	0x3f
	.zero		1


	//   ....[67]....
        /*0f74*/ 	.word	0x0001dc50
        /*0f78*/ 	.word	0x0000000b
        /*0f7c*/ 	.word	0x00028cc0
        /*0f80*/ 	.short	0x010a
        /*0f82*/ 	.byte	0x3f
	.zero		1


	//   ....[68]....
        /*0f84*/ 	.word	0x0001f8c0
        /*0f88*/ 	.word	0x00000019
        /*0f8c*/ 	.word	0x00028c40
        /*0f90*/ 	.short	0x010a
        /*0f92*/ 	.byte	0x3f
	.zero		1


	//   ....[69]....
        /*0f94*/ 	.word	0x0001fd40
        /*0f98*/ 	.word	0x00000019
        /*0f9c*/ 	.word	0x00028c30
        /*0fa0*/ 	.short	0x0107
        /*0fa2*/ 	.byte	0x3f
	.zero		1


	//   ....[70]....
        /*0fa4*/ 	.word	0x0001fe10
        /*0fa8*/ 	.word	0x00000019
        /*0fac*/ 	.word	0x00028c30
        /*0fb0*/ 	.short	0x0101
        /*0fb2*/ 	.byte	0x3f
	.zero		1


	//   ....[71]....
        /*0fb4*/ 	.word	0x000206e0
        /*0fb8*/ 	.word	0x00000012
        /*0fbc*/ 	.word	0x00028c00
        /*0fc0*/ 	.short	0x0107
        /*0fc2*/ 	.byte	0x3f
	.zero		1


	//   ....[72]....
        /*0fc4*/ 	.word	0x000207d0
        /*0fc8*/ 	.word	0x00000012
        /*0fcc*/ 	.word	0x00028c00
        /*0fd0*/ 	.short	0x0101
        /*0fd2*/ 	.byte	0x3f
	.zero		1


	//   ....[73]....
        /*0fd4*/ 	.word	0x000207f0
        /*0fd8*/ 	.word	0x00000012
        /*0fdc*/ 	.word	0x00028c20
        /*0fe0*/ 	.short	0x010a
        /*0fe2*/ 	.byte	0x3f
	.zero		1


	//   ....[74]....
        /*0fe4*/ 	.word	0x00020880
        /*0fe8*/ 	.word	0x00000019
        /*0fec*/ 	.word	0x00028c60
        /*0ff0*/ 	.short	0x010a
        /*0ff2*/ 	.byte	0x3f
	.zero		1


	//   ....[75]....
        /*0ff4*/ 	.word	0x00021190
        /*0ff8*/ 	.word	0x00000019
        /*0ffc*/ 	.word	0x00028c50
        /*1000*/ 	.short	0x0107
        /*1002*/ 	.byte	0x3f
	.zero		1


	//   ....[76]....
        /*1004*/ 	.word	0x00021260
        /*1008*/ 	.word	0x00000019
        /*100c*/ 	.word	0x00028c50
        /*1010*/ 	.short	0x0101
        /*1012*/ 	.byte	0x3f
	.zero		1


	//   ....[77]....
        /*1014*/ 	.word	0x000215f0
        /*1018*/ 	.word	0x00000006
        /*101c*/ 	.word	0x00028c40
        /*1020*/ 	.short	0x010a
        /*1022*/ 	.byte	0x3f
	.zero		1


	//   ....[78]....
        /*1024*/ 	.word	0x00021910
        /*1028*/ 	.word	0x00000006
        /*102c*/ 	.word	0x00028c30
        /*1030*/ 	.short	0x0107
        /*1032*/ 	.byte	0x3f
	.zero		1


	//   ....[79]....
        /*1034*/ 	.word	0x000219d0
        /*1038*/ 	.word	0x00000006
        /*103c*/ 	.word	0x00028c30
        /*1040*/ 	.short	0x0101
        /*1042*/ 	.byte	0x3f
	.zero		1


	//   ....[80]....
        /*1044*/ 	.word	0x00021a00
        /*1048*/ 	.word	0x00000006
        /*104c*/ 	.word	0x00028c60
        /*1050*/ 	.short	0x010a
        /*1052*/ 	.byte	0x3f
	.zero		1


	//   ....[81]....
        /*1054*/ 	.word	0x000220b0
        /*1058*/ 	.word	0x00000006
        /*105c*/ 	.word	0x00028c50
        /*1060*/ 	.short	0x0107
        /*1062*/ 	.byte	0x3f
	.zero		1


	//   ....[82]....
        /*1064*/ 	.word	0x00022170
        /*1068*/ 	.word	0x00000006
        /*106c*/ 	.word	0x00028c50
        /*1070*/ 	.short	0x0101
        /*1072*/ 	.byte	0x3f
	.zero		1


	//   ....[83]....
        /*1074*/ 	.word	0x00023400
        /*1078*/ 	.word	0x00000007
        /*107c*/ 	.word	0x00028c20
        /*1080*/ 	.short	0x010a
        /*1082*/ 	.byte	0x3f
	.zero		1


	//   ....[84]....
        /*1084*/ 	.word	0x00023570
        /*1088*/ 	.word	0x00000005
        /*108c*/ 	.word	0x00028c40
        /*1090*/ 	.short	0x010a
        /*1092*/ 	.byte	0x3f
	.zero		1


	//   ....[85]....
        /*1094*/ 	.word	0x00023610
        /*1098*/ 	.word	0x00000003
        /*109c*/ 	.word	0x00028c40
        /*10a0*/ 	.short	0x010a
        /*10a2*/ 	.byte	0x3f
	.zero		1


	//   ....[86]....
        /*10a4*/ 	.word	0x00023650
        /*10a8*/ 	.word	0x00000005
        /*10ac*/ 	.word	0x00028c60
        /*10b0*/ 	.short	0x010a
        /*10b2*/ 	.byte	0x3f
	.zero		1


	//   ....[87]....
        /*10b4*/ 	.word	0x00023690
        /*10b8*/ 	.word	0x00000003
        /*10bc*/ 	.word	0x00028c60
        /*10c0*/ 	.short	0x010a
        /*10c2*/ 	.byte	0x3f
	.zero		1


	//   ....[88]....
        /*10c4*/ 	.word	0x000236f0
        /*10c8*/ 	.word	0x0000003d
        /*10cc*/ 	.word	0x00028c90
        /*10d0*/ 	.short	0x010a
        /*10d2*/ 	.byte	0x3f
	.zero		1


	//   ....[89]....
        /*10d4*/ 	.word	0x00023870
        /*10d8*/ 	.word	0x0000003d
        /*10dc*/ 	.word	0x00028c90
        /*10e0*/ 	.short	0x010a
        /*10e2*/ 	.byte	0x3f
	.zero		1


	//   ....[90]....
        /*10e4*/ 	.word	0x000239f0
        /*10e8*/ 	.word	0x0000003d
        /*10ec*/ 	.word	0x00028c90
        /*10f0*/ 	.short	0x010a
        /*10f2*/ 	.byte	0x3f
	.zero		1


	//   ....[91]....
        /*10f4*/ 	.word	0x00023b50
        /*10f8*/ 	.word	0x0000003d
        /*10fc*/ 	.word	0x00028cb0
        /*1100*/ 	.short	0x010a
        /*1102*/ 	.byte	0x3f
	.zero		1


	//   ....[92]....
        /*1104*/ 	.word	0x00023ba0
        /*1108*/ 	.word	0x0000000c
        /*110c*/ 	.word	0x00028c50
        /*1110*/ 	.short	0x010a
        /*1112*/ 	.byte	0x3f
	.zero		1


	//   ....[93]....
        /*1114*/ 	.word	0x00023bf0
        /*1118*/ 	.word	0x00000015
        /*111c*/ 	.word	0x00028c50
        /*1120*/ 	.short	0x010a
        /*1122*/ 	.byte	0x3f
	.zero		1


	//   ....[94]....
        /*1124*/ 	.word	0x00023fe0
        /*1128*/ 	.word	0x00000002
        /*112c*/ 	.word	0x00028c00
        /*1130*/ 	.short	0x010a
        /*1132*/ 	.byte	0x3f
	.zero		1


	//   ....[95]....
        /*1134*/ 	.word	0x000245c0
        /*1138*/ 	.word	0x00000002
        /*113c*/ 	.word	0x00028c00
        /*1140*/ 	.short	0x010a
        /*1142*/ 	.byte	0x3f
	.zero		1


	//   ....[96]....
        /*1144*/ 	.word	0x00024610
        /*1148*/ 	.word	0x0000000c
        /*114c*/ 	.word	0x00028c30
        /*1150*/ 	.short	0x010a
        /*1152*/ 	.byte	0x3f
	.zero		1


	//   ....[97]....
        /*1154*/ 	.word	0x00024660
        /*1158*/ 	.word	0x0000000c
        /*115c*/ 	.word	0x00028c50
        /*1160*/ 	.short	0x010a
        /*1162*/ 	.byte	0x3f
	.zero		1


	//   ....[98]....
        /*1164*/ 	.word	0x000246b0
        /*1168*/ 	.word	0x00000015
        /*116c*/ 	.word	0x00028c30
        /*1170*/ 	.short	0x010a
        /*1172*/ 	.byte	0x3f
	.zero		1


	//   ....[99]....
        /*1174*/ 	.word	0x00024700
        /*1178*/ 	.word	0x00000015
        /*117c*/ 	.word	0x00028c50
        /*1180*/ 	.short	0x010a
        /*1182*/ 	.byte	0x3f
	.zero		1


	//   ....[100]....
        /*1184*/ 	.word	0x00024750
        /*1188*/ 	.word	0x0000000c
        /*118c*/ 	.word	0x00028c30
        /*1190*/ 	.short	0x010a
        /*1192*/ 	.byte	0x3f
	.zero		1


	//   ....[101]....
        /*1194*/ 	.word	0x000247a0
        /*1198*/ 	.word	0x0000000c
        /*119c*/ 	.word	0x00028c50
        /*11a0*/ 	.short	0x010a
        /*11a2*/ 	.byte	0x3f
	.zero		1


	//   ....[102]....
        /*11a4*/ 	.word	0x000247f0
        /*11a8*/ 	.word	0x00000015
        /*11ac*/ 	.word	0x00028c30
        /*11b0*/ 	.short	0x010a
        /*11b2*/ 	.byte	0x3f
	.zero		1


	//   ....[103]....
        /*11b4*/ 	.word	0x00024840
        /*11b8*/ 	.word	0x00000015
        /*11bc*/ 	.word	0x00028c50
        /*11c0*/ 	.short	0x010a
        /*11c2*/ 	.byte	0x3f
	.zero		1


	//   ....[104]....
        /*11c4*/ 	.word	0x000249d0
        /*11c8*/ 	.word	0x00000012
        /*11cc*/ 	.word	0x00028c20
        /*11d0*/ 	.short	0x010a
        /*11d2*/ 	.byte	0x3f
	.zero		1


	//   ....[105]....
        /*11d4*/ 	.word	0x00024a20
        /*11d8*/ 	.word	0x0000000b
        /*11dc*/ 	.word	0x00028ca0
        /*11e0*/ 	.short	0x010a
        /*11e2*/ 	.byte	0x3f
	.zero		1


	//   ....[106]....
        /*11e4*/ 	.word	0x00024a70
        /*11e8*/ 	.word	0x0000000b
        /*11ec*/ 	.word	0x00028cc0
        /*11f0*/ 	.short	0x010a
        /*11f2*/ 	.byte	0x3f
	.zero		1


	//   ....[107]....
        /*11f4*/ 	.word	0x00024ac0
        /*11f8*/ 	.word	0x0000000b
        /*11fc*/ 	.word	0x00028ca0
        /*1200*/ 	.short	0x010a
        /*1202*/ 	.byte	0x3f
	.zero		1


	//   ....[108]....
        /*1204*/ 	.word	0x00024b10
        /*1208*/ 	.word	0x0000000b
        /*120c*/ 	.word	0x00028cc0
        /*1210*/ 	.short	0x010a
        /*1212*/ 	.byte	0x3f
	.zero		1


	//   ....[109]....
        /*1214*/ 	.word	0x00024c30
        /*1218*/ 	.word	0x00000019
        /*121c*/ 	.word	0x00028c40
        /*1220*/ 	.short	0x010a
        /*1222*/ 	.byte	0x3f
	.zero		1


	//   ....[110]....
        /*1224*/ 	.word	0x000256d0
        /*1228*/ 	.word	0x00000012
        /*122c*/ 	.word	0x00028c20
        /*1230*/ 	.short	0x010a
        /*1232*/ 	.byte	0x3f
	.zero		1


	//   ....[111]....
        /*1234*/ 	.word	0x00025720
        /*1238*/ 	.word	0x00000019
        /*123c*/ 	.word	0x00028c60
        /*1240*/ 	.short	0x010a
        /*1242*/ 	.byte	0x3f
	.zero		1


	//   ....[112]....
        /*1244*/ 	.word	0x00026020
        /*1248*/ 	.word	0x00000006
        /*124c*/ 	.word	0x00028c40
        /*1250*/ 	.short	0x010a
        /*1252*/ 	.byte	0x3f
	.zero		1


	//   ....[113]....
        /*1254*/ 	.word	0x000264e0
        /*1258*/ 	.word	0x00000006
        /*125c*/ 	.word	0x00028c60
        /*1260*/ 	.short	0x010a
        /*1262*/ 	.byte	0x3f
	.zero		1


	//   ....[114]....
        /*1264*/ 	.word	0x00027680
        /*1268*/ 	.word	0x00000007
        /*126c*/ 	.word	0x00028c20
        /*1270*/ 	.short	0x010a
        /*1272*/ 	.byte	0x3f
	.zero		1


	//   ....[115]....
        /*1274*/ 	.word	0x00027820
        /*1278*/ 	.word	0x00000005
        /*127c*/ 	.word	0x00028c40
        /*1280*/ 	.short	0x010a
        /*1282*/ 	.byte	0x3f
	.zero		1


	//   ....[116]....
        /*1284*/ 	.word	0x00027870
        /*1288*/ 	.word	0x00000003
        /*128c*/ 	.word	0x00028c40
        /*1290*/ 	.short	0x010a
        /*1292*/ 	.byte	0x3f
	.zero		1


	//   ....[117]....
        /*1294*/ 	.word	0x000278c0
        /*1298*/ 	.word	0x00000005
        /*129c*/ 	.word	0x00028c60
        /*12a0*/ 	.short	0x010a
        /*12a2*/ 	.byte	0x3f
	.zero		1


	//----- nvinfo : EIATTR_NUM_MBARRIERS
	.align		4
.L_854:
        /*12a4*/ 	.byte	0x03, 0x38
        /*12a6*/ 	.short	0x0016


	//----- nvinfo : EIATTR_EXIT_INSTR_OFFSETS
	.align		4
        /*12a8*/ 	.byte	0x04, 0x1c
        /*12aa*/ 	.short	(.L_856 - .L_855)


	//   ....[0]....
.L_855:
        /*12ac*/ 	.word	0x000236e0


	//----- nvinfo : EIATTR_MAX_THREADS
	.align		4
.L_856:
        /*12b0*/ 	.byte	0x04, 0x05
        /*12b2*/ 	.short	(.L_858 - .L_857)
.L_857:
        /*12b4*/ 	.word	0x00000180
        /*12b8*/ 	.word	0x00000001
        /*12bc*/ 	.word	0x00000001


	//----- nvinfo : EIATTR_CRS_STACK_SIZE
	.align		4
.L_858:
        /*12c0*/ 	.byte	0x04, 0x1e
        /*12c2*/ 	.short	(.L_860 - .L_859)
.L_859:
        /*12c4*/ 	.word	0x00000000


	//----- nvinfo : EIATTR_CBANK_PARAM_SIZE
	.align		4
.L_860:
        /*12c8*/ 	.byte	0x03, 0x19
        /*12ca*/ 	.short	0x0af0


	//----- nvinfo : EIATTR_PARAM_CBANK
	.align		4
        /*12cc*/ 	.byte	0x04, 0x0a
        /*12ce*/ 	.short	(.L_862 - .L_861)
	.align		4
.L_861:
        /*12d0*/ 	.word	index@(.nv.constant0._ZN7cutlass13device_kernelIN5flash11enable_sm90INS1_16FlashAttnFwdSm90INS1_25CollectiveMainloopFwdSm90ILi2EN4cute5tupleIJNS5_1CILi1EEES8_S8_EEENS6_IJNS7_ILi64EEESA_SA_EEELi512ENS_10bfloat16_tEfNS_4arch4Sm90ELb0ELb1ELb1ELb1ELb1ELb1ELb0ELb0ELb0ELb1ELb1ELb0EEENS1_21CollectiveEpilogueFwdINS6_IJSA_NS7_ILi512EEESA_EEES9_SC_SE_Li256ELb1ELb1ELb1ELb0EEENS1_36VarlenDynamicPersistentTileSchedulerILi64ELi64ELi256ELi128ELb1ELb1ELb1ELb1ELb0ELb1EEEEEEEEEvNT_6ParamsE)
        /*12d4*/ 	.short	0x0210
        /*12d6*/ 	.short	0x0af0


	//----- nvinfo : EIATTR_SW_WAR
	.align		4
.L_862:
        /*12d8*/ 	.byte	0x04, 0x36
        /*12da*/ 	.short	(.L_864 - .L_863)
.L_863:
        /*12dc*/ 	.word	0x00000008
.L_864:


//--------------------- .nv.info._ZN7cutlass13device_kernelIN5flash11enable_sm90INS1_16FlashAttnFwdSm90INS1_25CollectiveMainloopFwdSm90ILi2EN4cute5tupleIJNS5_1CILi1EEES8_S8_EEENS6_IJNS7_ILi64EEESA_SA_EEELi512ENS_10bfloat16_tEfNS_4arch4Sm90ELb0ELb1ELb1ELb1ELb1ELb0ELb1ELb0ELb0ELb1ELb1ELb0EEENS1_21CollectiveEpilogueFwdINS6_IJSA_NS7_ILi512EEESA_EEES9_SC_SE_Li256ELb1ELb1ELb1ELb0EEENS1_36VarlenDynamicPersistentTileSchedulerILi64ELi64ELi256ELi128ELb1ELb1ELb1ELb1ELb0ELb1EEEEEEEEEvNT_6ParamsE --------------------------
	.section	.nv.info._ZN7cutlass13device_kernelIN5flash11enable_sm90INS1_16FlashAttnFwdSm90INS1_25CollectiveMainloopFwdSm90ILi2EN4cute5tupleIJNS5_1CILi1EEES8_S8_EEENS6_IJNS7_ILi64EEESA_SA_EEELi512ENS_10bfloat16_tEfNS_4arch4Sm90ELb0ELb1ELb1ELb1ELb1ELb0ELb1ELb0ELb0ELb1ELb1ELb0EEENS1_21CollectiveEpilogueFwdINS6_IJSA_NS7_ILi512EEESA_EEES9_SC_SE_Li256ELb1ELb1ELb1ELb0EEENS1_36VarlenDynamicPersistentTileSchedulerILi64ELi64ELi256ELi128ELb1ELb1ELb1ELb1ELb0ELb1EEEEEEEEEvNT_6ParamsE,"",@"SHT_CUDA_INFO"
	.sectionflags	@""
	.align	4


	//----- nvinfo : EIATTR_CUDA_API_VERSION
	.align		4
        /*0000*/ 	.byte	0x04, 0x37
        /*0002*/ 	.short	(.L_866 - .L_865)
.L_865:
        /*0004*/ 	.word	0x00000082


	//----- nvinfo : EIATTR_KPARAM_INFO
	.align		4
.L_866:
        /*0008*/ 	.byte	0x04, 0x17
        /*000a*/ 	.short	(.L_868 - .L_867)
.L_867:
        /*000c*/ 	.word	0x00000000
        /*0010*/ 	.short	0x0000
        /*0012*/ 	.short	0x0070
        /*0014*/ 	.byte	0x00, 0xf0, 0x01, 0x2e


	//----- nvinfo : EIATTR_SPARSE_MMA_MASK
	.align		4
.L_868:
        /*0018*/ 	.byte	0x03, 0x50
        /*001a*/ 	.short	0x0000


	//----- nvinfo : EIATTR_MAXREG_COUNT
	.align		4
        /*001c*/ 	.byte	0x03, 0x1b
        /*001e*/ 	.short	0x00a8


	//----- nvinfo : EIATTR_NUM_BARRIERS
	.align		4
        /*0020*/ 	.byte	0x02, 0x4c
        /*0022*/ 	.byte	0x10
	.zero		1


	//----- nvinfo : EIATTR_EXTERNS
	.align		4
        /*0024*/ 	.byte	0x04, 0x0f
        /*0026*/ 	.short	(.L_870 - .L_869)


	//   ....[0]....
	.align		4
.L_869:
        /*0028*/ 	.word	index@(__assertfail)


	//----- nvinfo : EIATTR_ANNOTATIONS
	.align		4
.L_870:
        /*002c*/ 	.byte	0x04, 0x55
        /*002e*/ 	.short	(.L_872 - .L_871)


	//   ....[0]....
.L_871:
        /* <DEDUP_REMOVED lines=24> */


	//----- nvinfo : EIATTR_MERCURY_ISA_VERSION
	.align		4
.L_872:
        /*01a0*/ 	.byte	0x03, 0x5f
        /*01a2*/ 	.short	0x0101


	//----- nvinfo : EIATTR_UNUSED_LOAD_BYTE_OFFSET
	.align		4
        /*01a4*/ 	.byte	0x04, 0x44
        /*01a6*/ 	.short	(.L_874 - .L_873)


	//   ....[0]....
.L_873:
        /*01a8*/ 	.word	0x00000a00
        /*01ac*/ 	.word	0x0000fff0


	//   ....[1]....
        /*01b0*/ 	.word	0x00022d70
        /*01b4*/ 	.word	0x0000fff0


	//----- nvinfo : EIATTR_INT_WARP_WIDE_INSTR_OFFSETS
	.align		4
.L_874:
        /*01b8*/ 	.byte	0x04, 0x31
        /*01ba*/ 	.short	(.L_876 - .L_875)


	//   ....[0]....
.L_875:
        /*01bc*/ 	.word	0x000000c0


	//   ....[1]....
        /*01c0*/ 	.word	0x000000d0


	//   ....[2]....
        /*01c4*/ 	.word	0x000000e0


	//   ....[3]....
        /*01c8*/ 	.word	0x00000180


	//   ....[4]....
        /*01cc*/ 	.word	0x00029950


	//   ....[5]....
        /*01d0*/ 	.word	0x000299e0


	//   ....[6]....
        /*01d4*/ 	.word	0x0002dbe0


	//   ....[7]....
        /*01d8*/ 	.word	0x0002dc70


	//----- nvinfo : EIATTR_COOP_GROUP_MASK_REGIDS
	.align		4
.L_876:
        /*01dc*/ 	.byte	0x04, 0x29
        /*01de*/ 	.short	(.L_878 - .L_877)


	//   ....[0]....
.L_877:
        /*01e0*/ 	.word	0xffffffff


	//   ....[1]....
        /*01e4*/ 	.word	0xffffffff


	//   ....[2]....
        /*01e8*/ 	.word	0xffffffff


	//   ....[3]....
        /*01ec*/ 	.word	0xffffffff


	//   ....[4]....
        /*01f0*/ 	.word	0xffffffff


	//   ....[5]....
        /*01f4*/ 	.word	0xffffffff


	//   ....[6]....
        /*01f8*/ 	.word	0xffffffff


	//   ....[7]....
        /*01fc*/ 	.word	0xffffffff


	//   ....[8]....
        /*0200*/ 	.word	0xffffffff


	//   ....[9]....
        /*0204*/ 	.word	0xffffffff


	//   ....[10]....
        /*0208*/ 	.word	0xffffffff


	//   ....[11]....
        /*020c*/ 	.word	0xffffffff


	//   ....[12]....
        /*0210*/ 	.word	0xffffffff


	//   ....[13]....
        /*0214*/ 	.word	0xffffffff


	//   ....[14]....
        /*0218*/ 	.word	0xffffffff


	//   ....[15]....
        /*021c*/ 	.word	0xffffffff


	//   ....[16]....
        /*0220*/ 	.word	0xffffffff


	//   ....[17]....
        /*0224*/ 	.word	0xffffffff


	//   ....[18]....
        /*0228*/ 	.word	0xffffffff


	//   ....[19]....
        /*022c*/ 	.word	0xffffffff


	//   ....[20]....
        /*0230*/ 	.word	0xffffffff


	//   ....[21]....
        /*0234*/ 	.word	0xffffffff


	//   ....[22]....
        /*0238*/ 	.word	0xffffffff


	//   ....[23]....
        /*023c*/ 	.word	0xffffffff


	//   ....[24]....
        /*0240*/ 	.word	0xffffffff


	//   ....[25]....
        /*0244*/ 	.word	0xffffffff


	//   ....[26]....
        /*0248*/ 	.word	0xffffffff


	//   ....[27]....
        /*024c*/ 	.word	0xffffffff


	//   ....[28]....
        /*0250*/ 	.word	0xffffffff


	//   ....[29]....
        /*0254*/ 	.word	0xffffffff


	//   ....[30]....
        /*0258*/ 	.word	0xffffffff


	//   ....[31]....
        /*025c*/ 	.word	0xffffffff


	//   ....[32]....
        /*0260*/ 	.word	0xffffffff


	//   ....[33]....
        /*0264*/ 	.word	0xffffffff


	//   ....[34]....
        /*0268*/ 	.word	0xffffffff


	//   ....[35]....
        /*026c*/ 	.word	0xffffffff


	//   ....[36]....
        /*0270*/ 	.word	0xffffffff


	//   ....[37]....
        /*0274*/ 	.word	0xffffffff


	//   ....[38]....
        /*0278*/ 	.word	0xffffffff


	//   ....[39]....
        /*027c*/ 	.word	0xffffffff


	//   ....[40]....
        /*0280*/ 	.word	0xffffffff


	//   ....[41]....
        /*0284*/ 	.word	0xffffffff


	//   ....[42]....
        /*0288*/ 	.word	0xffffffff


	//   ....[43]....
        /*028c*/ 	.word	0xffffffff


	//   ....[44]....
        /*0290*/ 	.word	0xffffffff


	//   ....[45]....
        /*0294*/ 	.word	0xffffffff


	//   ....[46]....
        /*0298*/ 	.word	0xffffffff


	//   ....[47]....
        /*029c*/ 	.word	0xffffffff


	//   ....[48]....
        /*02a0*/ 	.word	0xffffffff


	//   ....[49]....
        /*02a4*/ 	.word	0xffffffff


	//   ....[50]....
        /*02a8*/ 	.word	0xffffffff


	//   ....[51]....
        /*02ac*/ 	.word	0xffffffff


	//   ....[52]....
        /*02b0*/ 	.word	0xffffffff


	//   ....[53]....
        /*02b4*/ 	.word	0xffffffff


	//   ....[54]....
        /*02b8*/ 	.word	0xffffffff


	//   ....[55]....
        /*02bc*/ 	.word	0xffffffff


	//   ....[56]....
        /*02c0*/ 	.word	0xffffffff


	//   ....[57]....
        /*02c4*/ 	.word	0xffffffff


	//   ....[58]....
        /*02c8*/ 	.word	0xffffffff


	//   ....[59]....
        /*02cc*/ 	.word	0xffffffff


	//   ....[60]....
        /*02d0*/ 	.word	0xffffffff


	//   ....[61]....
        /*02d4*/ 	.word	0xffffffff


	//   ....[62]....
        /*02d8*/ 	.word	0xffffffff


	//   ....[63]....
        /*02dc*/ 	.word	0xffffffff


	//   ....[64]....
        /*02e0*/ 	.word	0xffffffff


	//   ....[65]....
        /*02e4*/ 	.word	0xffffffff


	//   ....[66]....
        /*02e8*/ 	.word	0xffffffff


	//   ....[67]....
        /*02ec*/ 	.word	0xffffffff


	//   ....[68]....
        /*02f0*/ 	.word	0xffffffff


	//   ....[69]....
        /*02f4*/ 	.word	0xffffffff


	//   ....[70]....
        /*02f8*/ 	.word	0xffffffff


	//   ....[71]....
        /*02fc*/ 	.word	0xffffffff


	//   ....[72]....
        /*0300*/ 	.word	0xffffffff


	//   ....[73]....
        /*0304*/ 	.word	0xffffffff


	//   ....[74]....
        /*0308*/ 	.word	0xffffffff


	//   ....[75]....
        /*030c*/ 	.word	0xffffffff


	//   ....[76]....
        /*0310*/ 	.word	0xffffffff


	//   ....[77]....
        /*0314*/ 	.word	0xffffffff


	//   ....[78]....
        /*0318*/ 	.word	0xffffffff


	//   ....[79]....
        /*031c*/ 	.word	0xffffffff


	//   ....[80]....
        /*0320*/ 	.word	0xffffffff


	//   ....[81]....
        /*0324*/ 	.word	0xffffffff


	//   ....[82]....
        /*0328*/ 	.word	0xffffffff


	//   ....[83]....
        /*032c*/ 	.word	0xffffffff


	//   ....[84]....
        /*0330*/ 	.word	0xffffffff


	//   ....[85]....
        /*0334*/ 	.word	0xffffffff


	//   ....[86]....
        /*0338*/ 	.word	0xffffffff


	//   ....[87]....
        /*033c*/ 	.word	0xffffffff


	//   ....[88]....
        /*0340*/ 	.word	0xffffffff


	//   ....[89]....
        /*0344*/ 	.word	0xffffffff


	//   ....[90]....
        /*0348*/ 	.word	0xffffffff


	//   ....[91]....
        /*034c*/ 	.word	0xffffffff


	//   ....[92]....
        /*0350*/ 	.word	0xffffffff


	//   ....[93]....
        /*0354*/ 	.word	0xffffffff


	//   ....[94]....
        /*0358*/ 	.word	0xffffffff


	//   ....[95]....
        /*035c*/ 	.word	0xffffffff


	//   ....[96]....
        /*0360*/ 	.word	0xffffffff


	//   ....[97]....
        /*0364*/ 	.word	0xffffffff


	//   ....[98]....
        /*0368*/ 	.word	0xffffffff


	//   ....[99]....
        /*036c*/ 	.word	0xffffffff


	//   ....[100]....
        /*0370*/ 	.word	0xffffffff


	//   ....[101]....
        /*0374*/ 	.word	0xffffffff


	//   ....[102]....
        /*0378*/ 	.word	0xffffffff


	//   ....[103]....
        /*037c*/ 	.word	0xffffffff


	//   ....[104]....
        /*0380*/ 	.word	0xffffffff


	//   ....[105]....
        /*0384*/ 	.word	0xffffffff


	//   ....[106]....
        /*0388*/ 	.word	0xffffffff


	//   ....[107]....
        /*038c*/ 	.word	0xffffffff


	//   ....[108]....
        /*0390*/ 	.word	0xffffffff


	//   ....[109]....
        /*0394*/ 	.word	0xffffffff


	//   ....[110]....
        /*0398*/ 	.word	0xffffffff


	//   ....[111]....
        /*039c*/ 	.word	0xffffffff


	//   ....[112]....
        /*03a0*/ 	.word	0xffffffff


	//   ....[113]....
        /*03a4*/ 	.word	0xffffffff


	//   ....[114]....
        /*03a8*/ 	.word	0xffffffff


	//   ....[115]....
        /*03ac*/ 	.word	0xffffffff


	//   ....[116]....
        /*03b0*/ 	.word	0xffffffff


	//   ....[117]....
        /*03b4*/ 	.word	0xffffffff


	//   ....[118]....
        /*03b8*/ 	.word	0xffffffff


	//   ....[119]....
        /*03bc*/ 	.word	0xffffffff


	//   ....[120]....
        /*03c0*/ 	.word	0xffffffff


	//   ....[121]....
        /*03c4*/ 	.word	0xffffffff


	//   ....[122]....
        /*03c8*/ 	.word	0xffffffff


	//   ....[123]....
        /*03cc*/ 	.word	0xffffffff


	//   ....[124]....
        /*03d0*/ 	.word	0xffffffff


	//   ....[125]....
        /*03d4*/ 	.word	0xffffffff


	//   ....[126]....
        /*03d8*/ 	.word	0xffffffff


	//   ....[127]....
        /*03dc*/ 	.word	0xffffffff


	//   ....[128]....
        /*03e0*/ 	.word	0xffffffff


	//   ....[129]....
        /*03e4*/ 	.word	0xffffffff


	//   ....[130]....
        /*03e8*/ 	.word	0xffffffff


	//   ....[131]....
        /*03ec*/ 	.word	0xffffffff


	//   ....[132]....
        /*03f0*/ 	.word	0xffffffff


	//   ....[133]....
        /*03f4*/ 	.word	0xffffffff


	//   ....[134]....
        /*03f8*/ 	.word	0xffffffff


	//   ....[135]....
        /*03fc*/ 	.word	0x0500000f


	//   ....[136]....
        /*0400*/ 	.word	0x0500000f


	//   ....[137]....
        /*0404*/ 	.word	0x0500000f


	//   ....[138]....
        /*0408*/ 	.word	0x0500000f


	//   ....[139]....
        /*040c*/ 	.word	0x0500000f


	//   ....[140]....
        /*0410*/ 	.word	0x0500000f


	//   ....[141]....
        /*0414*/ 	.word	0x0500000f


	//   ....[142]....
        /*0418*/ 	.word	0x0500000f


	//   ....[143]....
        /*041c*/ 	.word	0x0500000f


	//   ....[144]....
        /*0420*/ 	.word	0x0500000f


	//   ....[145]....
        /*0424*/ 	.word	0x0500000f


	//   ....[146]....
        /*0428*/ 	.word	0x0500000f


	//   ....[147]....
        /*042c*/ 	.word	0x0500000f


	//   ....[148]....
        /*0430*/ 	.word	0x0500000f


	//   ....[149]....
        /*0434*/ 	.word	0x0500000f


	//   ....[150]....
        /*0438*/ 	.word	0x0500000f


	//   ....[151]....
        /*043c*/ 	.word	0x0500000f


	//   ....[152]....
        /*0440*/ 	.word	0x0500000f


	//   ....[153]....
        /*0444*/ 	.word	0x0500000f


	//   ....[154]....
        /*0448*/ 	.word	0x0500000f


	//   ....[155]....
        /*044c*/ 	.word	0x0500000f


	//   ....[156]....
        /*0450*/ 	.word	0x0500000f


	//   ....[157]....
        /*0454*/ 	.word	0x0500000f


	//   ....[158]....
        /*0458*/ 	.word	0x0500000f


	//   ....[159]....
        /*045c*/ 	.word	0x0500000f


	//   ....[160]....
        /*0460*/ 	.word	0x0500000f


	//   ....[161]....
        /*0464*/ 	.word	0x0500000f


	//   ....[162]....
        /*0468*/ 	.word	0x0500000f


	//   ....[163]....
        /*046c*/ 	.word	0x0500000f


	//   ....[164]....
        /*0470*/ 	.word	0x0500000f


	//   ....[165]....
        /*0474*/ 	.word	0x0500000f


	//   ....[166]....
        /*0478*/ 	.word	0x0500000f


	//   ....[167]....
        /*047c*/ 	.word	0x0500000f


	//   ....[168]....
        /*0480*/ 	.word	0x0500000f


	//   ....[169]....
        /*0484*/ 	.word	0x0500000f


	//   ....[170]....
        /*0488*/ 	.word	0x0500000f


	//   ....[171]....
        /*048c*/ 	.word	0x0500000f


	//   ....[172]....
        /*0490*/ 	.word	0x0500000f


	//   ....[173]....
        /*0494*/ 	.word	0x0500000f


	//   ....[174]....
        /*0498*/ 	.word	0x0500000f


	//   ....[175]....
        /*049c*/ 	.word	0x0500000f


	//   ....[176]....
        /*04a0*/ 	.word	0x0500000f


	//   ....[177]....
        /*04a4*/ 	.word	0x0500000f


	//   ....[178]....
        /*04a8*/ 	.word	0x0500000f


	//   ....[179]....
        /*04ac*/ 	.word	0x0500000f


	//   ....[180]....
        /*04b0*/ 	.word	0x0500000f


	//   ....[181]....
        /*04b4*/ 	.word	0x0500000f


	//   ....[182]....
        /*04b8*/ 	.word	0x0500000f


	//   ....[183]....
        /*04bc*/ 	.word	0x0500000f


	//   ....[184]....
        /*04c0*/ 	.word	0x0500000f


	//   ....[185]....
        /*04c4*/ 	.word	0x0500000f


	//   ....[186]....
        /*04c8*/ 	.word	0x0500000f


	//   ....[187]....
        /*04cc*/ 	.word	0x0500000f


	//   ....[188]....
        /*04d0*/ 	.word	0x0500000f


	//   ....[189]....
        /*04d4*/ 	.word	0x0500000f


	//   ....[190]....
        /*04d8*/ 	.word	0x0500000f


	//   ....[191]....
        /*04dc*/ 	.word	0x0500000f


	//   ....[192]....
        /*04e0*/ 	.word	0x0500000f


	//   ....[193]....
        /*04e4*/ 	.word	0x0500000f


	//   ....[194]....
        /*04e8*/ 	.word	0x0500000f


	//   ....[195]....
        /*04ec*/ 	.word	0x0500000f


	//   ....[196]....
        /*04f0*/ 	.word	0x0500000f


	//   ....[197]....
        /*04f4*/ 	.word	0x0500000f


	//   ....[198]....
        /*04f8*/ 	.word	0x0500000f


	//   ....[199]....
        /*04fc*/ 	.word	0x0500000f


	//   ....[200]....
        /*0500*/ 	.word	0x0500000f


	//   ....[201]....
        /*0504*/ 	.word	0x0500000f


	//   ....[202]....
        /*0508*/ 	.word	0x0500000f


	//   ....[203]....
        /*050c*/ 	.word	0xffffffff


	//   ....[204]....
        /*0510*/ 	.word	0xffffffff


	//   ....[205]....
        /*0514*/ 	.word	0xffffffff


	//   ....[206]....
        /*0518*/ 	.word	0xffffffff


	//   ....[207]....
        /*051c*/ 	.word	0xffffffff


	//   ....[208]....
        /*0520*/ 	.word	0xffffffff


	//   ....[209]....
        /*0524*/ 	.word	0xffffffff


	//   ....[210]....
        /*0528*/ 	.word	0xffffffff


	//----- nvinfo : EIATTR_COOP_GROUP_INSTR_OFFSETS
	.align		4
.L_878:
        /*052c*/ 	.byte	0x04, 0x28
        /*052e*/ 	.short	(.L_880 - .L_879)


	//   ....[0]....
.L_879:
        /*0530*/ 	.word	0x00000080


	//   ....[1]....
        /*0534*/ 	.word	0x00000090


	//   ....[2]....
        /*0538*/ 	.word	0x000002b0


	//   ....[3]....
        /*053c*/ 	.word	0x00000410


	//   ....[4]....
        /*0540*/ 	.word	0x00000530


	//   ....[5]....
        /*0544*/ 	.word	0x00000690


	//   ....[6]....
        /*0548*/ 	.word	0x00002920


	//   ....[7]....
        /*054c*/ 	.word	0x0000a880


	//   ....[8]....
        /*0550*/ 	.word	0x0000c9b0


	//   ....[9]....
        /*0554*/ 	.word	0x0000dd60


	//   ....[10]....
        /*0558*/ 	.word	0x0000e200


	//   ....[11]....
        /*055c*/ 	.word	0x0000ecd0


	//   ....[12]....
        /*0560*/ 	.word	0x0000eeb0


	//   ....[13]....
        /*0564*/ 	.word	0x0000f390


	//   ....[14]....
        /*0568*/ 	.word	0x0000f3b0


	//   ....[15]....
        /*056c*/ 	.word	0x000120b0


	//   ....[16]....
        /*0570*/ 	.word	0x00013a40


	//   ....[17]....
        /*0574*/ 	.word	0x00015040


	//   ....[18]....
        /*0578*/ 	.word	0x00015080


	//   ....[19]....
        /*057c*/ 	.word	0x000150d0


	//   ....[20]....
        /*0580*/ 	.word	0x000150f0


	//   ....[21]....
        /*0584*/ 	.word	0x00019780


	//   ....[22]....
        /*0588*/ 	.word	0x0001ab80


	//   ....[23]....
        /*058c*/ 	.word	0x0001bee0


	//   ....[24]....
        /*0590*/ 	.word	0x0001c3f0


	//   ....[25]....
        /*0594*/ 	.word	0x0001cf50


	//   ....[26]....
        /*0598*/ 	.word	0x0001cfa0


	//   ....[27]....
        /*059c*/ 	.word	0x0001cff0


	//   ....[28]....
        /*05a0*/ 	.word	0x0001d010


	//   ....[29]....
        /*05a4*/ 	.word	0x00021720


	//   ....[30]....
        /*05a8*/ 	.word	0x000218b0


	//   ....[31]....
        /*05ac*/ 	.word	0x000218d0


	//   ....[32]....
        /*05b0*/ 	.word	0x00021910


	//   ....[33]....
        /*05b4*/ 	.word	0x00021930


	//   ....[34]....
        /*05b8*/ 	.word	0x00023cb0


	//   ....[35]....
        /*05bc*/ 	.word	0x00024130


	//   ....[36]....
        /*05c0*/ 	.word	0x00024140


	//   ....[37]....
        /*05c4*/ 	.word	0x00024150


	//   ....[38]....
        /*05c8*/ 	.word	0x00024160


	//   ....[39]....
        /*05cc*/ 	.word	0x00024df0


	//   ....[40]....
        /*05d0*/ 	.word	0x00024e20


	//   ....[41]....
        /*05d4*/ 	.word	0x00025060


	//   ....[42]....
        /*05d8*/ 	.word	0x00025080


	//   ....[43]....
        /*05dc*/ 	.word	0x00025710


	//   ....[44]....
        /*05e0*/ 	.word	0x00025720


	//   ....[45]....
        /*05e4*/ 	.word	0x00026170


	//   ....[46]....
        /*05e8*/ 	.word	0x00026190


	//   ....[47]....
        /*05ec*/ 	.word	0x00027760


	//   ....[48]....
        /*05f0*/ 	.word	0x00027780


	//   ....[49]....
        /*05f4*/ 	.word	0x000279b0


	//   ....[50]....
        /*05f8*/ 	.word	0x000279d0


	//   ....[51]....
        /*05fc*/ 	.word	0x00027c80


	//   ....[52]....
        /*0600*/ 	.word	0x00027e90


	//   ....[53]....
        /*0604*/ 	.word	0x00027ec0


	//   ....[54]....
        /*0608*/ 	.word	0x00027ef0


	//   ....[55]....
        /*060c*/ 	.word	0x00027f20


	//   ....[56]....
        /*0610*/ 	.word	0x00027f50


	//   ....[57]....
        /*0614*/ 	.word	0x00027f80


	//   ....[58]....
        /*0618*/ 	.word	0x000280f0


	//   ....[59]....
        /*061c*/ 	.word	0x00028120


	//   ....[60]....
        /*0620*/ 	.word	0x00028150


	//   ....[61]....
        /*0624*/ 	.word	0x00028180


	//   ....[62]....
        /*0628*/ 	.word	0x000281b0


	//   ....[63]....
        /*062c*/ 	.word	0x000281e0


	//   ....[64]....
        /*0630*/ 	.word	0x00028270


	//   ....[65]....
        /*0634*/ 	.word	0x000282a0


	//   ....[66]....
        /*0638*/ 	.word	0x000282b0


	//   ....[67]....
        /*063c*/ 	.word	0x000282f0


	//   ....[68]....
        /*0640*/ 	.word	0x0002a720


	//   ....[69]....
        /*0644*/ 	.word	0x0002a740


	//   ....[70]....
        /*0648*/ 	.word	0x0002a7d0


	//   ....[71]....
        /*064c*/ 	.word	0x0002a7f0


	//   ....[72]....
        /*0650*/ 	.word	0x0002a870


	//   ....[73]....
        /*0654*/ 	.word	0x0002a890


	//   ....[74]....
        /*0658*/ 	.word	0x0002a8a0


	//   ....[75]....
        /*065c*/ 	.word	0x0002a8b0


	//   ....[76]....
        /*0660*/ 	.word	0x0002b020


	//   ....[77]....
        /*0664*/ 	.word	0x0002b050


	//   ....[78]....
        /*0668*/ 	.word	0x0002b110


	//   ....[79]....
        /*066c*/ 	.word	0x0002b130


	//   ....[80]....
        /*0670*/ 	.word	0x0002b1d0


	//   ....[81]....
        /*0674*/ 	.word	0x0002b1f0


	//   ....[82]....
        /*0678*/ 	.word	0x0002b200


	//   ....[83]....
        /*067c*/ 	.word	0x0002b280


	//   ....[84]....
        /*0680*/ 	.word	0x0002bad0


	//   ....[85]....
        /*0684*/ 	.word	0x0002baf0


	//   ....[86]....
        /*0688*/ 	.word	0x0002bc90


	//   ....[87]....
        /*068c*/ 	.word	0x0002bcc0


	//   ....[88]....
        /*0690*/ 	.word	0x0002bdd0


	//   ....[89]....
        /*0694*/ 	.word	0x0002bde0


	//   ....[90]....
        /*0698*/ 	.word	0x0002be10


	//   ....[91]....
        /*069c*/ 	.word	0x0002be20


	//   ....[92]....
        /*06a0*/ 	.word	0x0002c420


	//   ....[93]....
        /*06a4*/ 	.word	0x0002c480


	//   ....[94]....
        /*06a8*/ 	.word	0x0002c640


	//   ....[95]....
        /*06ac*/ 	.word	0x0002c680


	//   ....[96]....
        /*06b0*/ 	.word	0x0002c690


	//   ....[97]....
        /*06b4*/ 	.word	0x0002c6a0


	//   ....[98]....
        /*06b8*/ 	.word	0x0002c7f0


	//   ....[99]....
        /*06bc*/ 	.word	0x0002c940


	//   ....[100]....
        /*06c0*/ 	.word	0x0002d130


	//   ....[101]....
        /*06c4*/ 	.word	0x0002d150


	//   ....[102]....
        /*06c8*/ 	.word	0x0002d1a0


	//   ....[103]....
        /*06cc*/ 	.word	0x0002d1b0


	//   ....[104]....
        /*06d0*/ 	.word	0x0002d1f0


	//   ....[105]....
        /*06d4*/ 	.word	0x0002d200


	//   ....[106]....
        /*06d8*/ 	.word	0x0002d210


	//   ....[107]....
        /*06dc*/ 	.word	0x0002d250


	//   ....[108]....
        /*06e0*/ 	.word	0x0002d540


	//   ....[109]....
        /*06e4*/ 	.word	0x0002d580


	//   ....[110]....
        /*06e8*/ 	.word	0x0002d5a0


	//   ....[111]....
        /*06ec*/ 	.word	0x0002d5c0


	//   ....[112]....
        /*06f0*/ 	.word	0x0002d5f0


	//   ....[113]....
        /*06f4*/ 	.word	0x0002d610


	//   ....[114]....
        /*06f8*/ 	.word	0x0002d710


	//   ....[115]....
        /*06fc*/ 	.word	0x0002d860


	//   ....[116]....
        /*0700*/ 	.word	0x0002de90


	//   ....[117]....
        /*0704*/ 	.word	0x0002dec0


	//   ....[118]....
        /*0708*/ 	.word	0x0002df20


	//   ....[119]....
        /*070c*/ 	.word	0x0002df50


	//   ....[120]....
        /*0710*/ 	.word	0x0002df80


	//   ....[121]....
        /*0714*/ 	.word	0x0002dfb0


	//   ....[122]....
        /*0718*/ 	.word	0x0002dfe0


	//   ....[123]....
        /*071c*/ 	.word	0x0002e010


	//   ....[124]....
        /*0720*/ 	.word	0x0002e1b0


	//   ....[125]....
        /*0724*/ 	.word	0x0002e1e0


	//   ....[126]....
        /*0728*/ 	.word	0x0002e210


	//   ....[127]....
        /*072c*/ 	.word	0x0002e240


	//   ....[128]....
        /*0730*/ 	.word	0x0002e270


	//   ....[129]....
        /*0734*/ 	.word	0x0002e2a0


	//   ....[130]....
        /*0738*/ 	.word	0x0002e360


	//   ....[131]....
        /*073c*/ 	.word	0x0002e380


	//   ....[132]....
        /*0740*/ 	.word	0x0002e3a0


	//   ....[133]....
        /*0744*/ 	.word	0x0002e400


	//   ....[134]....
        /*0748*/ 	.word	0x0002ee20


	//   ....[135]....
        /*074c*/ 	.word	0x0002f3f0


	//   ....[136]....
        /*0750*/ 	.word	0x0002f4e0


	//   ....[137]....
        /*0754*/ 	.word	0x0002f580


	//   ....[138]....
        /*0758*/ 	.word	0x0002f5e0


	//   ....[139]....
        /*075c*/ 	.word	0x0002f6d0


	//   ....[140]....
        /*0760*/ 	.word	0x0002f740


	//   ....[141]....
        /*0764*/ 	.word	0x0002f830


	//   ....[142]....
        /*0768*/ 	.word	0x0002f8a0


	//   ....[143]....
        /*076c*/ 	.word	0x0002f940


	//   ....[144]....
        /*0770*/ 	.word	0x0002fa40


	//   ....[145]....
        /*0774*/ 	.word	0x0002fad0


	//   ....[146]....
        /*0778*/ 	.word	0x0002fb30


	//   ....[147]....
        /*077c*/ 	.word	0x0002fc20


	//   ....[148]....
        /*0780*/ 	.word	0x0002fca0


	//   ....[149]....
        /*0784*/ 	.word	0x0002fda0


	//   ....[150]....
        /*0788*/ 	.word	0x0002fe10


	//   ....[151]....
        /*078c*/ 	.word	0x0002fef0


	//   ....[152]....
        /*0790*/ 	.word	0x00030200


	//   ....[153]....
        /*0794*/ 	.word	0x000302c0


	//   ....[154]....
        /*0798*/ 	.word	0x00030530


	//   ....[155]....
        /*079c*/ 	.word	0x00030580


	//   ....[156]....
        /*07a0*/ 	.word	0x00030790


	//   ....[157]....
        /*07a4*/ 	.word	0x000307e0


	//   ....[158]....
        /*07a8*/ 	.word	0x00030990


	//   ....[159]....
        /*07ac*/ 	.word	0x000309e0


	//   ....[160]....
        /*07b0*/ 	.word	0x00030b20


	//   ....[161]....
        /*07b4*/ 	.word	0x00030c20


	//   ....[162]....
        /*07b8*/ 	.word	0x00030e90


	//   ....[163]....
        /*07bc*/ 	.word	0x00030ee0


	//   ....[164]....
        /*07c0*/ 	.word	0x000310b0


	//   ....[165]....
        /*07c4*/ 	.word	0x00031100


	//   ....[166]....
        /*07c8*/ 	.word	0x000312d0


	//   ....[167]....
        /*07cc*/ 	.word	0x00031320


	//   ....[168]....
        /*07d0*/ 	.word	0x00031410


	//   ....[169]....
        /*07d4*/ 	.word	0x000314b0


	//   ....[170]....
        /*07d8*/ 	.word	0x00031510


	//   ....[171]....
        /*07dc*/ 	.word	0x000315c0


	//   ....[172]....
        /*07e0*/ 	.word	0x00031620


	//   ....[173]....
        /*07e4*/ 	.word	0x000316d0


	//   ....[174]....
        /*07e8*/ 	.word	0x00031730


	//   ....[175]....
        /*07ec*/ 	.word	0x000317e0


	//   ....[176]....
        /*07f0*/ 	.word	0x000318d0


	//   ....[177]....
        /*07f4*/ 	.word	0x000319b0


	//   ....[178]....
        /*07f8*/ 	.word	0x00031ac0


	//   ....[179]....
        /*07fc*/ 	.word	0x00031bc0


	//   ....[180]....
        /*0800*/ 	.word	0x00031cf0


	//   ....[181]....
        /*0804*/ 	.word	0x00031dd0


	//   ....[182]....
        /*0808*/ 	.word	0x00031ed0


	//   ....[183]....
        /*080c*/ 	.word	0x00031fb0


	//   ....[184]....
        /*0810*/ 	.word	0x00032040


	//   ....[185]....
        /*0814*/ 	.word	0x000320e0


	//   ....[186]....
        /*0818*/ 	.word	0x00032250


	//   ....[187]....
        /*081c*/ 	.word	0x000322c0


	//   ....[188]....
        /*0820*/ 	.word	0x00032330


	//   ....[189]....
        /*0824*/ 	.word	0x000323a0


	//   ....[190]....
        /*0828*/ 	.word	0x00032410


	//   ....[191]....
        /*082c*/ 	.word	0x00032490


	//   ....[192]....
        /*0830*/ 	.word	0x00032510


	//   ....[193]....
        /*0834*/ 	.word	0x000325a0


	//   ....[194]....
        /*0838*/ 	.word	0x00032610


	//   ....[195]....
        /*083c*/ 	.word	0x00032680


	//   ....[196]....
        /*0840*/ 	.word	0x000326f0


	//   ....[197]....
        /*0844*/ 	.word	0x00032770


	//   ....[198]....
        /*0848*/ 	.word	0x000327e0


	//   ....[199]....
        /*084c*/ 	.word	0x00032870


	//   ....[200]....
        /*0850*/ 	.word	0x000328d0


	//   ....[201]....
        /*0854*/ 	.word	0x00032960


	//   ....[202]....
        /*0858*/ 	.word	0x00032a90


	//   ....[203]....
        /*085c*/ 	.word	0x00034a90


	//   ....[204]....
        /*0860*/ 	.word	0x00036260


	//   ....[205]....
        /*0864*/ 	.word	0x00036c80


	//   ....[206]....
        /*0868*/ 	.word	0x00037560


	//   ....[207]....
        /*086c*/ 	.word	0x000375a0


	//   ....[208]....
        /*0870*/ 	.word	0x00037610


	//   ....[209]....
        /*0874*/ 	.word	0x00037630


	//   ....[210]....
        /*0878*/ 	.word	0x00044750


	//----- nvinfo : EIATTR_REG_RECONFIG
	.align		4
.L_880:
        /*087c*/ 	.byte	0x01, 0x54
	.zero		2


	//----- nvinfo : EIATTR_SYSCALL_OFFSETS
	.align		4
        /*0880*/ 	.byte	0x04, 0x46
        /*0882*/ 	.short	(.L_882 - .L_881)


	//   ....[0]....
.L_881:
        /*0884*/ 	.word	0x0000ae70


	//   ....[1]....
        /*0888*/ 	.word	0x00029b40


	//   ....[2]....
        /*088c*/ 	.word	0x00029c90


	//   ....[3]....
        /*0890*/ 	.word	0x00029d80


	//   ....[4]....
        /*0894*/ 	.word	0x0002ac40


	//   ....[5]....
        /*0898*/ 	.word	0x0002b500


	//----- nvinfo : EIATTR_MBARRIER_INSTR_OFFSETS
	.align		4
.L_882:
        /*089c*/ 	.byte	0x04, 0x39
        /*089e*/ 	.short	(.L_884 - .L_883)


	//   ....[0]....
.L_883:
        /*08a0*/ 	.word	0x00000190
        /*08a4*/ 	.word	0x000000ff
        /*08a8*/ 	.word	0x00038800
        /*08ac*/ 	.short	0x0100
        /*08ae*/ 	.byte	0x08
	.zero		1


	//   ....[1]....
        /*08b0*/ 	.word	0x000001a0
        /*08b4*/ 	.word	0x000000ff
        /*08b8*/ 	.word	0x00038810
        /*08bc*/ 	.short	0x0100
        /*08be*/ 	.byte	0x08
	.zero		1


	//   ....[2]....
        /*08c0*/ 	.word	0x000001b0
        /*08c4*/ 	.word	0x000000ff
        /*08c8*/ 	.word	0x00038820
        /*08cc*/ 	.short	0x0100
        /*08ce*/ 	.byte	0x08
	.zero		1


	//   ....[3]....
        /*08d0*/ 	.word	0x00000260
        /*08d4*/ 	.word	0x000000ff
        /*08d8*/ 	.word	0x00038830
        /*08dc*/ 	.short	0x0100
        /*08de*/ 	.byte	0x06
	.zero		1


	//   ....[4]....
        /*08e0*/ 	.word	0x00000270
        /*08e4*/ 	.word	0x000000ff
        /*08e8*/ 	.word	0x00038840
        /*08ec*/ 	.short	0x0100
        /*08ee*/ 	.byte	0x06
	.zero		1


	//   ....[5]....
        /*08f0*/ 	.word	0x00000280
        /*08f4*/ 	.word	0x000000ff
        /*08f8*/ 	.word	0x00038838
        /*08fc*/ 	.short	0x0100
        /*08fe*/ 	.byte	0x06
	.zero		1


	//   ....[6]....
        /*0900*/ 	.word	0x00000290
        /*0904*/ 	.word	0x000000ff
        /*0908*/ 	.word	0x00038848
        /*090c*/ 	.short	0x0100
        /*090e*/ 	.byte	0x06
	.zero		1


	//   ....[7]....
        /*0910*/ 	.word	0x000003c0
        /*0914*/ 	.word	0x000000ff
        /*0918*/ 	.word	0x00038850
        /*091c*/ 	.short	0x0100
        /*091e*/ 	.byte	0x08
	.zero		1


	//   ....[8]....
        /*0920*/ 	.word	0x000003d0
        /*0924*/ 	.word	0x000000ff
        /*0928*/ 	.word	0x00038860
        /*092c*/ 	.short	0x0100
        /*092e*/ 	.byte	0x08
	.zero		1


	//   ....[9]....
        /*0930*/ 	.word	0x000003e0
        /*0934*/ 	.word	0x000000ff
        /*0938*/ 	.word	0x00038858
        /*093c*/ 	.short	0x0100
        /*093e*/ 	.byte	0x08
	.zero		1


	//   ....[10]....
        /*0940*/ 	.word	0x000003f0
        /*0944*/ 	.word	0x000000ff
        /*0948*/ 	.word	0x00038868
        /*094c*/ 	.short	0x0100
        /*094e*/ 	.byte	0x08
	.zero		1


	//   ....[11]....
        /*0950*/ 	.word	0x000004e0
        /*0954*/ 	.word	0x000000ff
        /*0958*/ 	.word	0x00038870
        /*095c*/ 	.short	0x0100
        /*095e*/ 	.byte	0x06
	.zero		1


	//   ....[12]....
        /*0960*/ 	.word	0x000004f0
        /*0964*/ 	.word	0x000000ff
        /*0968*/ 	.word	0x00038880
        /*096c*/ 	.short	0x0100
        /*096e*/ 	.byte	0x06
	.zero		1


	//   ....[13]....
        /*0970*/ 	.word	0x00000500
        /*0974*/ 	.word	0x000000ff
        /*0978*/ 	.word	0x00038878
        /*097c*/ 	.short	0x0100
        /*097e*/ 	.byte	0x06
	.zero		1


	//   ....[14]....
        /*0980*/ 	.word	0x00000510
        /*0984*/ 	.word	0x000000ff
        /*0988*/ 	.word	0x00038888
        /*098c*/ 	.short	0x0100
        /*098e*/ 	.byte	0x06
	.zero		1


	//   ....[15]....
        /*0990*/ 	.word	0x00000640
        /*0994*/ 	.word	0x000000ff
        /*0998*/ 	.word	0x00038890
        /*099c*/ 	.short	0x0100
        /*099e*/ 	.byte	0x08
	.zero		1


	//   ....[16]....
        /*09a0*/ 	.word	0x00000650
        /*09a4*/ 	.word	0x000000ff
        /*09a8*/ 	.word	0x000388a0
        /*09ac*/ 	.short	0x0100
        /*09ae*/ 	.byte	0x08
	.zero		1


	//   ....[17]....
        /*09b0*/ 	.word	0x00000660
        /*09b4*/ 	.word	0x000000ff
        /*09b8*/ 	.word	0x00038898
        /*09bc*/ 	.short	0x0100
        /*09be*/ 	.byte	0x08
	.zero		1


	//   ....[18]....
        /*09c0*/ 	.word	0x00000670
        /*09c4*/ 	.word	0x000000ff
        /*09c8*/ 	.word	0x000388a8
        /*09cc*/ 	.short	0x0100
        /*09ce*/ 	.byte	0x08
	.zero		1


	//   ....[19]....
        /*09d0*/ 	.word	0x000007b0
        /*09d4*/ 	.word	0x000000ff
        /*09d8*/ 	.word	0x000388b0
        /*09dc*/ 	.short	0x0100
        /*09de*/ 	.byte	0x08
	.zero		1


	//   ....[20]....
        /*09e0*/ 	.word	0x000007c0
        /*09e4*/ 	.word	0x000000ff
        /*09e8*/ 	.word	0x000388c0
        /*09ec*/ 	.short	0x0100
        /*09ee*/ 	.byte	0x08
	.zero		1


	//   ....[21]....
        /*09f0*/ 	.word	0x000007d0
        /*09f4*/ 	.word	0x000000ff
        /*09f8*/ 	.word	0x000388b8
        /*09fc*/ 	.short	0x0100
        /*09fe*/ 	.byte	0x08
	.zero		1


	//   ....[22]....
        /*0a00*/ 	.word	0x000007e0
        /*0a04*/ 	.word	0x000000ff
        /*0a08*/ 	.word	0x000388c8
        /*0a0c*/ 	.short	0x0100
        /*0a0e*/ 	.byte	0x08
	.zero		1


	//   ....[23]....
        /*0a10*/ 	.word	0x00004e60
        /*0a14*/ 	.word	0x00000003
        /*0a18*/ 	.word	0x00000000
        /*0a1c*/ 	.short	0x0101
        /*0a1e*/ 	.byte	0x3f
	.zero		1


	//   ....[24]....
        /*0a20*/ 	.word	0x00008c20
        /*0a24*/ 	.word	0x00000004
        /*0a28*/ 	.word	0x00000000
        /*0a2c*/ 	.short	0x0101
        /*0a2e*/ 	.byte	0x3f
	.zero		1


	//   ....[25]....
        /*0a30*/ 	.word	0x0000b3b0
        /*0a34*/ 	.word	0x000000ff
        /*0a38*/ 	.word	0x00038800
        /*0a3c*/ 	.short	0x010a
        /*0a3e*/ 	.byte	0x2c
	.zero		1


	//   ....[26]....
        /*0a40*/ 	.word	0x0000b860
        /*0a44*/ 	.word	0x00000014
        /*0a48*/ 	.word	0x00000000
        /*0a4c*/ 	.short	0x010a
        /*0a4e*/ 	.byte	0x3f
	.zero		1


	//   ....[27]....
        /*0a50*/ 	.word	0x0000b8c0
        /*0a54*/ 	.word	0x00000014
        /*0a58*/ 	.word	0x00000000
        /*0a5c*/ 	.short	0x010a
        /*0a5e*/ 	.byte	0x3f
	.zero		1


	//   ....[28]....
        /*0a60*/ 	.word	0x0000bc70
        /*0a64*/ 	.word	0x000000ff
        /*0a68*/ 	.word	0x00038810
        /*0a6c*/ 	.short	0x010a
        /*0a6e*/ 	.byte	0x2c
	.zero		1


	//   ....[29]....
        /*0a70*/ 	.word	0x0000bd70
        /*0a74*/ 	.word	0x0000000c
        /*0a78*/ 	.word	0x00000000
        /*0a7c*/ 	.short	0x010a
        /*0a7e*/ 	.byte	0x3f
	.zero		1


	//   ....[30]....
        /*0a80*/ 	.word	0x0000bdd0
        /*0a84*/ 	.word	0x0000000c
        /*0a88*/ 	.word	0x00000000
        /*0a8c*/ 	.short	0x010a
        /*0a8e*/ 	.byte	0x3f
	.zero		1


	//   ....[31]....
        /*0a90*/ 	.word	0x0000d960
        /*0a94*/ 	.word	0x00000003
        /*0a98*/ 	.word	0x00000000
        /*0a9c*/ 	.short	0x0101
        /*0a9e*/ 	.byte	0x3f
	.zero		1


	//   ....[32]....
        /*0aa0*/ 	.word	0x000121c0
        /*0aa4*/ 	.word	0x00000000
        /*0aa8*/ 	.word	0x00000000
        /*0aac*/ 	.short	0x0101
        /*0aae*/ 	.byte	0x3f
	.zero		1


	//   ....[33]....
        /*0ab0*/ 	.word	0x00012930
        /*0ab4*/ 	.word	0x00000006
        /*0ab8*/ 	.word	0x00000000
        /*0abc*/ 	.short	0x010a
        /*0abe*/ 	.byte	0x3f
	.zero		1


	//   ....[34]....
        /*0ac0*/ 	.word	0x000129d0
        /*0ac4*/ 	.word	0x00000008
        /*0ac8*/ 	.word	0x00000000
        /*0acc*/ 	.short	0x010a
        /*0ace*/ 	.byte	0x3f
	.zero		1


	//   ....[35]....
        /*0ad0*/ 	.word	0x00012df0
        /*0ad4*/ 	.word	0x00000004
        /*0ad8*/ 	.word	0x00000000
        /*0adc*/ 	.short	0x010a
        /*0ade*/ 	.byte	0x3f
	.zero		1


	//   ....[36]....
        /*0ae0*/ 	.word	0x00012e50
        /*0ae4*/ 	.word	0x00000004
        /*0ae8*/ 	.word	0x00000000
        /*0aec*/ 	.short	0x010a
        /*0aee*/ 	.byte	0x3f
	.zero		1


	//   ....[37]....
        /*0af0*/ 	.word	0x000149e0
        /*0af4*/ 	.word	0x0000000a
        /*0af8*/ 	.word	0x00000000
        /*0afc*/ 	.short	0x0101
        /*0afe*/ 	.byte	0x3f
	.zero		1


	//   ....[38]....
        /*0b00*/ 	.word	0x00019890
        /*0b04*/ 	.word	0x00000003
        /*0b08*/ 	.word	0x00000000
        /*0b0c*/ 	.short	0x0101
        /*0b0e*/ 	.byte	0x3f
	.zero		1


	//   ....[39]....
        /*0b10*/ 	.word	0x00019a60
        /*0b14*/ 	.word	0x00000006
        /*0b18*/ 	.word	0x00000000
        /*0b1c*/ 	.short	0x010a
        /*0b1e*/ 	.byte	0x3f
	.zero		1


	//   ....[40]....
        /*0b20*/ 	.word	0x00019b00
        /*0b24*/ 	.word	0x00000008
        /*0b28*/ 	.word	0x00000000
        /*0b2c*/ 	.short	0x010a
        /*0b2e*/ 	.byte	0x3f
	.zero		1


	//   ....[41]....
        /*0b30*/ 	.word	0x00019f20
        /*0b34*/ 	.word	0x00000004
        /*0b38*/ 	.word	0x00000000
        /*0b3c*/ 	.short	0x010a
        /*0b3e*/ 	.byte	0x3f
	.zero		1


	//   ....[42]....
        /*0b40*/ 	.word	0x00019f80
        /*0b44*/ 	.word	0x00000004
        /*0b48*/ 	.word	0x00000000
        /*0b4c*/ 	.short	0x010a
        /*0b4e*/ 	.byte	0x3f
	.zero		1


	//   ....[43]....
        /*0b50*/ 	.word	0x0001bb10
        /*0b54*/ 	.word	0x0000000a
        /*0b58*/ 	.word	0x00000000
        /*0b5c*/ 	.short	0x0101
        /*0b5e*/ 	.byte	0x3f
	.zero		1


	//   ....[44]....
        /*0b60*/ 	.word	0x00021830
        /*0b64*/ 	.word	0x00000003
        /*0b68*/ 	.word	0x00000000
        /*0b6c*/ 	.short	0x0101
        /*0b6e*/ 	.byte	0x3f
	.zero		1


	//   ....[45]....
        /*0b70*/ 	.word	0x00024e10
        /*0b74*/ 	.word	0x000000ff
        /*0b78*/ 	.word	0x00000000
        /*0b7c*/ 	.short	0x0101
        /*0b7e*/ 	.byte	0x04
	.zero		1


	//   ....[46]....
        /*0b80*/ 	.word	0x00025550
        /*0b84*/ 	.word	0x000000ff
        /*0b88*/ 	.word	0x00000000
        /*0b8c*/ 	.short	0x0101
        /*0b8e*/ 	.byte	0x04
	.zero		1


	//   ....[47]....
        /*0b90*/ 	.word	0x0002a4f0
        /*0b94*/ 	.word	0x00000016
        /*0b98*/ 	.word	0x00038840
        /*0b9c*/ 	.short	0x010a
        /*0b9e*/ 	.byte	0x3f
	.zero		1


	//   ....[48]....
        /*0ba0*/ 	.word	0x0002a9b0
        /*0ba4*/ 	.word	0x00000016
        /*0ba8*/ 	.word	0x00038830
        /*0bac*/ 	.short	0x0107
        /*0bae*/ 	.byte	0x3f
	.zero		1


	//   ....[49]....
        /*0bb0*/ 	.word	0x0002aa80
        /*0bb4*/ 	.word	0x00000016
        /*0bb8*/ 	.word	0x00038830
        /*0bbc*/ 	.short	0x0101
        /*0bbe*/ 	.byte	0x3f
	.zero		1


	//   ....[50]....
        /*0bc0*/ 	.word	0x0002b340
        /*0bc4*/ 	.word	0x00000011
        /*0bc8*/ 	.word	0x00038800
        /*0bcc*/ 	.short	0x0107
        /*0bce*/ 	.byte	0x3f
	.zero		1


	//   ....[51]....
        /*0bd0*/ 	.word	0x0002b3d0
        /*0bd4*/ 	.word	0x00000011
        /*0bd8*/ 	.word	0x00038800
        /*0bdc*/ 	.short	0x0101
        /*0bde*/ 	.byte	0x3f
	.zero		1


	//   ....[52]....
        /*0be0*/ 	.word	0x0002c0c0
        /*0be4*/ 	.word	0x00000011
        /*0be8*/ 	.word	0x00038810
        /*0bec*/ 	.short	0x0107
        /*0bee*/ 	.byte	0x3f
	.zero		1


	//   ....[53]....
        /*0bf0*/ 	.word	0x0002c1c0
        /*0bf4*/ 	.word	0x00000011
        /*0bf8*/ 	.word	0x00038810
        /*0bfc*/ 	.short	0x0101
        /*0bfe*/ 	.byte	0x3f
	.zero		1


	//   ....[54]....
        /*0c00*/ 	.word	0x0002c1e0
        /*0c04*/ 	.word	0x00000011
        /*0c08*/ 	.word	0x00038820
        /*0c0c*/ 	.short	0x010a
        /*0c0e*/ 	.byte	0x3f
	.zero		1


	//   ....[55]....
        /*0c10*/ 	.word	0x0002c260
        /*0c14*/ 	.word	0x00000016
        /*0c18*/ 	.word	0x00038860
        /*0c1c*/ 	.short	0x010a
        /*0c1e*/ 	.byte	0x3f
	.zero		1


	//   ....[56]....
        /*0c20*/ 	.word	0x0002cb60
        /*0c24*/ 	.word	0x00000016
        /*0c28*/ 	.word	0x00038850
        /*0c2c*/ 	.short	0x0107
        /*0c2e*/ 	.byte	0x3f
	.zero		1


	//   ....[57]....
        /*0c30*/ 	.word	0x0002cc20
        /*0c34*/ 	.word	0x00000016
        /*0c38*/ 	.word	0x00038850
        /*0c3c*/ 	.short	0x0101
        /*0c3e*/ 	.byte	0x3f
	.zero		1


	//   ....[58]....
        /*0c40*/ 	.word	0x0002cfb0
        /*0c44*/ 	.word	0x00000006
        /*0c48*/ 	.word	0x00038840
        /*0c4c*/ 	.short	0x010a
        /*0c4e*/ 	.byte	0x3f
	.zero		1


	//   ....[59]....
        /*0c50*/ 	.word	0x0002d2d0
        /*0c54*/ 	.word	0x00000006
        /*0c58*/ 	.word	0x00038830
        /*0c5c*/ 	.short	0x0107
        /*0c5e*/ 	.byte	0x3f
	.zero		1


	//   ....[60]....
        /*0c60*/ 	.word	0x0002d380
        /*0c64*/ 	.word	0x00000006
        /*0c68*/ 	.word	0x00038830
        /*0c6c*/ 	.short	0x0101
        /*0c6e*/ 	.byte	0x3f
	.zero		1


	//   ....[61]....
        /*0c70*/ 	.word	0x0002d3b0
        /*0c74*/ 	.word	0x00000006
        /*0c78*/ 	.word	0x00038860
        /*0c7c*/ 	.short	0x010a
        /*0c7e*/ 	.byte	0x3f
	.zero		1


	//   ....[62]....
        /*0c80*/ 	.word	0x0002da60
        /*0c84*/ 	.word	0x00000006
        /*0c88*/ 	.word	0x00038850
        /*0c8c*/ 	.short	0x0107
        /*0c8e*/ 	.byte	0x3f
	.zero		1


	//   ....[63]....
        /*0c90*/ 	.word	0x0002db10
        /*0c94*/ 	.word	0x00000006
        /*0c98*/ 	.word	0x00038850
        /*0c9c*/ 	.short	0x0101
        /*0c9e*/ 	.byte	0x3f
	.zero		1


	//   ....[64]....
        /*0ca0*/ 	.word	0x0002eda0
        /*0ca4*/ 	.word	0x00000005
        /*0ca8*/ 	.word	0x00038820
        /*0cac*/ 	.short	0x010a
        /*0cae*/ 	.byte	0x3f
	.zero		1


	//   ....[65]....
        /*0cb0*/ 	.word	0x0002ef40
        /*0cb4*/ 	.word	0x00000003
        /*0cb8*/ 	.word	0x00038840
        /*0cbc*/ 	.short	0x010a
        /*0cbe*/ 	.byte	0x3f
	.zero		1


	//   ....[66]....
        /*0cc0*/ 	.word	0x0002efe0
        /*0cc4*/ 	.word	0x00000005
        /*0cc8*/ 	.word	0x00038840
        /*0ccc*/ 	.short	0x010a
        /*0cce*/ 	.byte	0x3f
	.zero		1


	//   ....[67]....
        /*0cd0*/ 	.word	0x0002f020
        /*0cd4*/ 	.word	0x00000003
        /*0cd8*/ 	.word	0x00038860
        /*0cdc*/ 	.short	0x010a
        /*0cde*/ 	.byte	0x3f
	.zero		1


	//   ....[68]....
        /*0ce0*/ 	.word	0x0002f060
        /*0ce4*/ 	.word	0x00000005
        /*0ce8*/ 	.word	0x00038860
        /*0cec*/ 	.short	0x010a
        /*0cee*/ 	.byte	0x3f
	.zero		1


	//   ....[69]....
        /*0cf0*/ 	.word	0x0002f0d0
        /*0cf4*/ 	.word	0x00000003
        /*0cf8*/ 	.word	0x00038800
        /*0cfc*/ 	.short	0x010a
        /*0cfe*/ 	.byte	0x3f
	.zero		1


	//   ....[70]....
        /*0d00*/ 	.word	0x0002f120
        /*0d04*/ 	.word	0x00000014
        /*0d08*/ 	.word	0x00000000
        /*0d0c*/ 	.short	0x010a
        /*0d0e*/ 	.byte	0x3f
	.zero		1


	//   ....[71]....
        /*0d10*/ 	.word	0x0002f180
        /*0d14*/ 	.word	0x00000004
        /*0d18*/ 	.word	0x00038810
        /*0d1c*/ 	.short	0x010a
        /*0d1e*/ 	.byte	0x3f
	.zero		1


	//   ....[72]....
        /*0d20*/ 	.word	0x0002f1d0
        /*0d24*/ 	.word	0x0000000c
        /*0d28*/ 	.word	0x00000000
        /*0d2c*/ 	.short	0x010a
        /*0d2e*/ 	.byte	0x3f
	.zero		1


	//   ....[73]....
        /*0d30*/ 	.word	0x0002f220
        /*0d34*/ 	.word	0x00000008
        /*0d38*/ 	.word	0x00000000
        /*0d3c*/ 	.short	0x010a
        /*0d3e*/ 	.byte	0x3f
	.zero		1


	//   ....[74]....
        /*0d40*/ 	.word	0x0002f270
        /*0d44*/ 	.word	0x00000004
        /*0d48*/ 	.word	0x00000000
        /*0d4c*/ 	.short	0x010a
        /*0d4e*/ 	.byte	0x3f
	.zero		1


	//   ....[75]....
        /*0d50*/ 	.word	0x0002f2c0
        /*0d54*/ 	.word	0x00000008
        /*0d58*/ 	.word	0x00000000
        /*0d5c*/ 	.short	0x010a
        /*0d5e*/ 	.byte	0x3f
	.zero		1


	//   ....[76]....
        /*0d60*/ 	.word	0x0002f310
        /*0d64*/ 	.word	0x00000004
        /*0d68*/ 	.word	0x00000000
        /*0d6c*/ 	.short	0x010a
        /*0d6e*/ 	.byte	0x3f
	.zero		1


	//   ....[77]....
        /*0d70*/ 	.word	0x0002f430
        /*0d74*/ 	.word	0x00000016
        /*0d78*/ 	.word	0x00038840
        /*0d7c*/ 	.short	0x010a
        /*0d7e*/ 	.byte	0x3f
	.zero		1


	//   ....[78]....
        /*0d80*/ 	.word	0x00030a20
        /*0d84*/ 	.word	0x00000011
        /*0d88*/ 	.word	0x00038820
        /*0d8c*/ 	.short	0x010a
        /*0d8e*/ 	.byte	0x3f
	.zero		1


	//   ....[79]....
        /*0d90*/ 	.word	0x00030a70
        /*0d94*/ 	.word	0x00000016
        /*0d98*/ 	.word	0x00038860
        /*0d9c*/ 	.short	0x010a
        /*0d9e*/ 	.byte	0x3f
	.zero		1


	//   ....[80]....
        /*0da0*/ 	.word	0x00031360
        /*0da4*/ 	.word	0x00000006
        /*0da8*/ 	.word	0x00038840
        /*0dac*/ 	.short	0x010a
        /*0dae*/ 	.byte	0x3f
	.zero		1


	//   ....[81]....
        /*0db0*/ 	.word	0x00031820
        /*0db4*/ 	.word	0x00000006
        /*0db8*/ 	.word	0x00038860
        /*0dbc*/ 	.short	0x010a
        /*0dbe*/ 	.byte	0x3f
	.zero		1


	//   ....[82]....
        /*0dc0*/ 	.word	0x000329b0
        /*0dc4*/ 	.word	0x00000005
        /*0dc8*/ 	.word	0x00038820
        /*0dcc*/ 	.short	0x010a
        /*0dce*/ 	.byte	0x3f
	.zero		1


	//   ....[83]....
        /*0dd0*/ 	.word	0x00032b50
        /*0dd4*/ 	.word	0x00000003
        /*0dd8*/ 	.word	0x00038840
        /*0ddc*/ 	.short	0x010a
        /*0dde*/ 	.byte	0x3f
	.zero		1


	//   ....[84]....
        /*0de0*/ 	.word	0x00032ba0
        /*0de4*/ 	.word	0x00000005
        /*0de8*/ 	.word	0x00038840
        /*0dec*/ 	.short	0x010a
        /*0dee*/ 	.byte	0x3f
	.zero		1


	//   ....[85]....
        /*0df0*/ 	.word	0x00032bf0
        /*0df4*/ 	.word	0x00000003
        /*0df8*/ 	.word	0x00038860
        /*0dfc*/ 	.short	0x010a
        /*0dfe*/ 	.byte	0x3f
	.zero		1


	//   ....[86]....
        /*0e00*/ 	.word	0x00032fb0
        /*0e04*/ 	.word	0x0000001a
        /*0e08*/ 	.word	0x00000000
        /*0e0c*/ 	.short	0x010a
        /*0e0e*/ 	.byte	0x3f
	.zero		1


	//   ....[87]....
        /*0e10*/ 	.word	0x000330f0
        /*0e14*/ 	.word	0x00000009
        /*0e18*/ 	.word	0x00000000
        /*0e1c*/ 	.short	0x010a
        /*0e1e*/ 	.byte	0x3f
	.zero		1


	//   ....[88]....
        /*0e20*/ 	.word	0x00033750
        /*0e24*/ 	.word	0x0000003a
        /*0e28*/ 	.word	0x00000000
        /*0e2c*/ 	.short	0x010a
        /*0e2e*/ 	.byte	0x3f
	.zero		1


	//   ....[89]....
        /*0e30*/ 	.word	0x00033890
        /*0e34*/ 	.word	0x00000038
        /*0e38*/ 	.word	0x00000000
        /*0e3c*/ 	.short	0x010a
        /*0e3e*/ 	.byte	0x3f
	.zero		1


	//   ....[90]....
        /*0e40*/ 	.word	0x00035d60
        /*0e44*/ 	.word	0x00000009
        /*0e48*/ 	.word	0x00000000
        /*0e4c*/ 	.short	0x0101
        /*0e4e*/ 	.byte	0x3f
	.zero		1


	//   ....[91]....
        /*0e50*/ 	.word	0x000448f0
        /*0e54*/ 	.word	0x00000005
        /*0e58*/ 	.word	0x00000000
        /*0e5c*/ 	.short	0x0101
        /*0e5e*/ 	.byte	0x3f
	.zero		1


	//   ....[92]....
        /*0e60*/ 	.word	0x00044920
        /*0e64*/ 	.word	0x00000009
        /*0e68*/ 	.word	0x00000000
        /*0e6c*/ 	.short	0x010a
        /*0e6e*/ 	.byte	0x3f
	.zero		1


	//   ....[93]....
        /*0e70*/ 	.word	0x00044970
        /*0e74*/ 	.word	0x00000038
        /*0e78*/ 	.word	0x00000000
        /*0e7c*/ 	.short	0x010a
        /*0e7e*/ 	.byte	0x3f
	.zero		1


	//----- nvinfo : EIATTR_NUM_MBARRIERS
	.align		4
.L_884:
        /*0e80*/ 	.byte	0x03, 0x38
        /*0e82*/ 	.short	0x0017


	//----- nvinfo : EIATTR_EXIT_INSTR_OFFSETS
	.align		4
        /*0e84*/ 	.byte	0x04, 0x1c
        /*0e86*/ 	.short	(.L_886 - .L_885)


	//   ....[0]....
.L_885:
        /*0e88*/ 	.word	0x00000a30


	//   ....[1]....
        /*0e8c*/ 	.word	0x00027c30


	//   ....[2]....
        /*0e90*/ 	.word	0x0002f0b0


	//----- nvinfo : EIATTR_MAX_THREADS
	.align		4
.L_886:
        /*0e94*/ 	.byte	0x04, 0x05
        /*0e96*/ 	.short	(.L_888 - .L_887)
.L_887:
        /*0e98*/ 	.word	0x00000180
        /*0e9c*/ 	.word	0x00000001
        /*0ea0*/ 	.word	0x00000001


	//----- nvinfo : EIATTR_CRS_STACK_SIZE
	.align		4
.L_888:
        /*0ea4*/ 	.byte	0x04, 0x1e
        /*0ea6*/ 	.short	(.L_890 - .L_889)
.L_889:
        /*0ea8*/ 	.word	0x00000000


	//----- nvinfo : EIATTR_CBANK_PARAM_SIZE
	.align		4
.L_890:
        /*0eac*/ 	.byte	0x03, 0x19
        /*0eae*/ 	.short	0x0bf0


	//----- nvinfo : EIATTR_PARAM_CBANK
	.align		4
        /*0eb0*/ 	.byte	0x04, 0x0a
        /*0eb2*/ 	.short	(.L_892 - .L_891)
	.align		4
.L_891:
        /*0eb4*/ 	.word	index@(.nv.constant0._ZN7cutlass13device_kernelIN5flash11enable_sm90INS1_16FlashAttnFwdSm90INS1_25CollectiveMainloopFwdSm90ILi2EN4cute5tupleIJNS5_1CILi1EEES8_S8_EEENS6_IJNS7_ILi64EEESA_SA_EEELi512ENS_10bfloat16_tEfNS_4arch4Sm90ELb0ELb1ELb1ELb1ELb1ELb0ELb1ELb0ELb0ELb1ELb1ELb0EEENS1_21CollectiveEpilogueFwdINS6_IJSA_NS7_ILi512EEESA_EEES9_SC_SE_Li256ELb1ELb1ELb1ELb0EEENS1_36VarlenDynamicPersistentTileSchedulerILi64ELi64ELi256ELi128ELb1ELb1ELb1ELb1ELb0ELb1EEEEEEEEEvNT_6ParamsE)
        /*0eb8*/ 	.short	0x0210
        /*0eba*/ 	.short	0x0bf0


	//----- nvinfo : EIATTR_SW_WAR
	.align		4
.L_892:
        /*0ebc*/ 	.byte	0x04, 0x36
        /*0ebe*/ 	.short	(.L_894 - .L_893)
.L_893:
        /*0ec0*/ 	.word	0x00000008
.L_894:


//--------------------- .nv.info._ZN7cutlass13device_kernelIN5flash11enable_sm90INS1_16FlashAttnFwdSm90INS1_25CollectiveMainloopFwdSm90ILi2EN4cute5tupleIJNS5_1CILi1EEES8_S8_EEENS6_IJNS7_ILi64EEESA_SA_EEELi512ENS_10bfloat16_tEfNS_4arch4Sm90ELb0ELb1ELb1ELb1ELb1ELb1ELb1ELb0ELb0ELb1ELb1ELb0EEENS1_21CollectiveEpilogueFwdINS6_IJSA_NS7_ILi512EEESA_EEES9_SC_SE_Li256ELb1ELb1ELb1ELb0EEENS1_36VarlenDynamicPersistentTileSchedulerILi64ELi64ELi256ELi128ELb1ELb1ELb1ELb1ELb0ELb1EEEEEEEEEvNT_6ParamsE --------------------------
	.section	.nv.info._ZN7cutlass13device_kernelIN5flash11enable_sm90INS1_16FlashAttnFwdSm90INS1_25CollectiveMainloopFwdSm90ILi2EN4cute5tupleIJNS5_1CILi1EEES8_S8_EEENS6_IJNS7_ILi64EEESA_SA_EEELi512ENS_10bfloat16_tEfNS_4arch4Sm90ELb0ELb1ELb1ELb1ELb1ELb1ELb1ELb0ELb0ELb1ELb1ELb0EEENS1_21CollectiveEpilogueFwdINS6_IJSA_NS7_ILi512EEESA_EEES9_SC_SE_Li256ELb1ELb1ELb1ELb0EEENS1_36VarlenDynamicPersistentTileSchedulerILi64ELi64ELi256ELi128ELb1ELb1ELb1ELb1ELb0ELb1EEEEEEEEEvNT_6ParamsE,"",@"SHT_CUDA_INFO"
	.sectionflags	@""
	.align	4


	//----- nvinfo : EIATTR_CUDA_API_VERSION
	.align		4
        /*0000*/ 	.byte	0x04, 0x37
        /*0002*/ 	.short	(.L_896 - .L_895)
.L_895:
        /*0004*/ 	.word	0x00000082


	//----- nvinfo : EIATTR_KPARAM_INFO
	.align		4
.L_896:
        /*0008*/ 	.byte	0x04, 0x17
        /*000a*/ 	.short	(.L_898 - .L_897)
.L_897:
        /*000c*/ 	.word	0x00000000
        /*0010*/ 	.short	0x0000
        /*0012*/ 	.short	0x0070
        /*0014*/ 	.byte	0x00, 0xf0, 0x01, 0x2e


	//----- nvinfo : EIATTR_SPARSE_MMA_MASK
	.align		4
.L_898:
        /*0018*/ 	.byte	0x03, 0x50
        /*001a*/ 	.short	0x0000


	//----- nvinfo : EIATTR_MAXREG_COUNT
	.align		4
        /*001c*/ 	.byte	0x03, 0x1b
        /*001e*/ 	.short	0x00a8


	//----- nvinfo : EIATTR_NUM_BARRIERS
	.align		4
        /*0020*/ 	.byte	0x02, 0x4c
        /*0022*/ 	.byte	0x10
	.zero		1


	//----- nvinfo : EIATTR_EXTERNS
	.align		4
        /*0024*/ 	.byte	0x04, 0x0f
        /*0026*/ 	.short	(.L_900 - .L_899)


	//   ....[0]....
	.align		4
.L_899:
        /*0028*/ 	.word	index@(__assertfail)


	//----- nvinfo : EIATTR_ANNOTATIONS
	.align		4
.L_900:
        /*002c*/ 	.byte	0x04, 0x55
        /*002e*/ 	.short	(.L_902 - .L_901)


	//   ....[0]....
.L_901:
        /* <DEDUP_REMOVED lines=36> */


	//----- nvinfo : EIATTR_MERCURY_ISA_VERSION
	.align		4
.L_902:
        /*0260*/ 	.byte	0x03, 0x5f
        /*0262*/ 	.short	0x0101


	//----- nvinfo : EIATTR_UNUSED_LOAD_BYTE_OFFSET
	.align		4
        /*0264*/ 	.byte	0x04, 0x44
        /*0266*/ 	.short	(.L_904 - .L_903)


	//   ....[0]....
.L_903:
        /*0268*/ 	.word	0x00000b00
        /*026c*/ 	.word	0x0000fff0


	//   ....[1]....
        /*0270*/ 	.word	0x0002acf0
        /*0274*/ 	.word	0x0000fff0


	//----- nvinfo : EIATTR_INT_WARP_WIDE_INSTR_OFFSETS
	.align		4
.L_904:
        /*0278*/ 	.byte	0x04, 0x31
        /*027a*/ 	.short	(.L_906 - .L_905)


	//   ....[0]....
.L_905:
        /*027c*/ 	.word	0x00000180


	//   ....[1]....
        /*0280*/ 	.word	0x000001c0


	//   ....[2]....
        /*0284*/ 	.word	0x00000230


	//   ....[3]....
        /*0288*/ 	.word	0x000002a0


	//   ....[4]....
        /*028c*/ 	.word	0x00033c70


	//   ....[5]....
        /*0290*/ 	.word	0x00033d00


	//   ....[6]....
        /*0294*/ 	.word	0x000380d0


	//   ....[7]....
        /*0298*/ 	.word	0x00038160


	//----- nvinfo : EIATTR_COOP_GROUP_MASK_REGIDS
	.align		4
.L_906:
        /*029c*/ 	.byte	0x04, 0x29
        /*029e*/ 	.short	(.L_908 - .L_907)


	//   ....[0]....
.L_907:
        /*02a0*/ 	.word	0xffffffff


	//   ....[1]....
        /*02a4*/ 	.word	0xffffffff


	//   ....[2]....
        /*02a8*/ 	.word	0xffffffff


	//   ....[3]....
        /*02ac*/ 	.word	0xffffffff


	//   ....[4]....
        /*02b0*/ 	.word	0xffffffff


	//   ....[5]....
        /*02b4*/ 	.word	0xffffffff


	//   ....[6]....
        /*02b8*/ 	.word	0xffffffff


	//   ....[7]....
        /*02bc*/ 	.word	0xffffffff


	//   ....[8]....
        /*02c0*/ 	.word	0xffffffff


	//   ....[9]....
        /*02c4*/ 	.word	0xffffffff


	//   ....[10]....
        /*02c8*/ 	.word	0xffffffff


	//   ....[11]....
        /*02cc*/ 	.word	0xffffffff


	//   ....[12]....
        /*02d0*/ 	.word	0xffffffff


	//   ....[13]....
        /*02d4*/ 	.word	0xffffffff


	//   ....[14]....
        /*02d8*/ 	.word	0xffffffff


	//   ....[15]....
        /*02dc*/ 	.word	0xffffffff


	//   ....[16]....
        /*02e0*/ 	.word	0xffffffff


	//   ....[17]....
        /*02e4*/ 	.word	0xffffffff


	//   ....[18]....
        /*02e8*/ 	.word	0xffffffff


	//   ....[19]....
        /*02ec*/ 	.word	0xffffffff


	//   ....[20]....
        /*02f0*/ 	.word	0xffffffff


	//   ....[21]....
        /*02f4*/ 	.word	0xffffffff


	//   ....[22]....
        /*02f8*/ 	.word	0xffffffff


	//   ....[23]....
        /*02fc*/ 	.word	0xffffffff


	//   ....[24]....
        /*0300*/ 	.word	0xffffffff


	//   ....[25]....
        /*0304*/ 	.word	0xffffffff


	//   ....[26]....
        /*0308*/ 	.word	0xffffffff


	//   ....[27]....
        /*030c*/ 	.word	0xffffffff


	//   ....[28]....
        /*0310*/ 	.word	0xffffffff


	//   ....[29]....
        /*0314*/ 	.word	0xffffffff


	//   ....[30]....
        /*0318*/ 	.word	0xffffffff


	//   ....[31]....
        /*031c*/ 	.word	0xffffffff


	//   ....[32]....
        /*0320*/ 	.word	0xffffffff


	//   ....[33]....
        /*0324*/ 	.word	0xffffffff


	//   ....[34]....
        /*0328*/ 	.word	0xffffffff


	//   ....[35]....
        /*032c*/ 	.word	0xffffffff


	//   ....[36]....
        /*0330*/ 	.word	0xffffffff


	//   ....[37]....
        /*0334*/ 	.word	0xffffffff


	//   ....[38]....
        /*0338*/ 	.word	0xffffffff


	//   ....[39]....
        /*033c*/ 	.word	0xffffffff


	//   ....[40]....
        /*0340*/ 	.word	0xffffffff


	//   ....[41]....
        /*0344*/ 	.word	0xffffffff


	//   ....[42]....
        /*0348*/ 	.word	0xffffffff


	//   ....[43]....
        /*034c*/ 	.word	0xffffffff


	//   ....[44]....
        /*0350*/ 	.word	0xffffffff


	//   ....[45]....
        /*0354*/ 	.word	0xffffffff


	//   ....[46]....
        /*0358*/ 	.word	0xffffffff


	//   ....[47]....
        /*035c*/ 	.word	0xffffffff


	//   ....[48]....
        /*0360*/ 	.word	0xffffffff


	//   ....[49]....
        /*0364*/ 	.word	0xffffffff


	//   ....[50]....
        /*0368*/ 	.word	0xffffffff


	//   ....[51]....
        /*036c*/ 	.word	0xffffffff


	//   ....[52]....
        /*0370*/ 	.word	0xffffffff


	//   ....[53]....
        /*0374*/ 	.word	0xffffffff


	//   ....[54]....
        /*0378*/ 	.word	0xffffffff


	//   ....[55]....
        /*037c*/ 	.word	0xffffffff


	//   ....[56]....
        /*0380*/ 	.word	0xffffffff


	//   ....[57]....
        /*0384*/ 	.word	0xffffffff


	//   ....[58]....
        /*0388*/ 	.word	0xffffffff


	//   ....[59]....
        /*038c*/ 	.word	0xffffffff


	//   ....[60]....
        /*0390*/ 	.word	0xffffffff


	//   ....[61]....
        /*0394*/ 	.word	0xffffffff


	//   ....[62]....
        /*0398*/ 	.word	0xffffffff


	//   ....[63]....
        /*039c*/ 	.word	0xffffffff


	//   ....[64]....
        /*03a0*/ 	.word	0xffffffff


	//   ....[65]....
        /*03a4*/ 	.word	0xffffffff


	//   ....[66]....
        /*03a8*/ 	.word	0xffffffff


	//   ....[67]....
        /*03ac*/ 	.word	0xffffffff


	//   ....[68]....
        /*03b0*/ 	.word	0xffffffff


	//   ....[69]....
        /*03b4*/ 	.word	0xffffffff


	//   ....[70]....
        /*03b8*/ 	.word	0xffffffff


	//   ....[71]....
        /*03bc*/ 	.word	0xffffffff


	//   ....[72]....
        /*03c0*/ 	.word	0xffffffff


	//   ....[73]....
        /*03c4*/ 	.word	0xffffffff


	//   ....[74]....
        /*03c8*/ 	.word	0xffffffff


	//   ....[75]....
        /*03cc*/ 	.word	0xffffffff


	//   ....[76]....
        /*03d0*/ 	.word	0xffffffff


	//   ....[77]....
        /*03d4*/ 	.word	0xffffffff


	//   ....[78]....
        /*03d8*/ 	.word	0xffffffff


	//   ....[79]....
        /*03dc*/ 	.word	0xffffffff


	//   ....[80]....
        /*03e0*/ 	.word	0xffffffff


	//   ....[81]....
        /*03e4*/ 	.word	0xffffffff


	//   ....[82]....
        /*03e8*/ 	.word	0xffffffff


	//   ....[83]....
        /*03ec*/ 	.word	0xffffffff


	//   ....[84]....
        /*03f0*/ 	.word	0xffffffff


	//   ....[85]....
        /*03f4*/ 	.word	0xffffffff


	//   ....[86]....
        /*03f8*/ 	.word	0xffffffff


	//   ....[87]....
        /*03fc*/ 	.word	0xffffffff


	//   ....[88]....
        /*0400*/ 	.word	0xffffffff


	//   ....[89]....
        /*0404*/ 	.word	0xffffffff


	//   ....[90]....
        /*0408*/ 	.word	0xffffffff


	//   ....[91]....
        /*040c*/ 	.word	0xffffffff


	//   ....[92]....
        /*0410*/ 	.word	0xffffffff


	//   ....[93]....
        /*0414*/ 	.word	0xffffffff


	//   ....[94]....
        /*0418*/ 	.word	0xffffffff


	//   ....[95]....
        /*041c*/ 	.word	0xffffffff


	//   ....[96]....
        /*0420*/ 	.word	0xffffffff


	//   ....[97]....
        /*0424*/ 	.word	0xffffffff


	//   ....[98]....
        /*0428*/ 	.word	0xffffffff


	//   ....[99]....
        /*042c*/ 	.word	0xffffffff


	//   ....[100]....
        /*0430*/ 	.word	0xffffffff


	//   ....[101]....
        /*0434*/ 	.word	0xffffffff


	//   ....[102]....
        /*0438*/ 	.word	0xffffffff


	//   ....[103]....
        /*043c*/ 	.word	0xffffffff


	//   ....[104]....
        /*0440*/ 	.word	0xffffffff


	//   ....[105]....
        /*0444*/ 	.word	0xffffffff


	//   ....[106]....
        /*0448*/ 	.word	0xffffffff


	//   ....[107]....
        /*044c*/ 	.word	0xffffffff


	//   ....[108]....
        /*0450*/ 	.word	0xffffffff


	//   ....[109]....
        /*0454*/ 	.word	0xffffffff


	//   ....[110]....
        /*0458*/ 	.word	0xffffffff


	//   ....[111]....
        /*045c*/ 	.word	0xffffffff


	//   ....[112]....
        /*0460*/ 	.word	0xffffffff


	//   ....[113]....
        /*0464*/ 	.word	0xffffffff


	//   ....[114]....
        /*0468*/ 	.word	0xffffffff


	//   ....[115]....
        /*046c*/ 	.word	0xffffffff


	//   ....[116]....
        /*0470*/ 	.word	0xffffffff


	//   ....[117]....
        /*0474*/ 	.word	0xffffffff


	//   ....[118]....
        /*0478*/ 	.word	0xffffffff


	//   ....[119]....
        /*047c*/ 	.word	0xffffffff


	//   ....[120]....
        /*0480*/ 	.word	0xffffffff


	//   ....[121]....
        /*0484*/ 	.word	0xffffffff


	//   ....[122]....
        /*0488*/ 	.word	0xffffffff


	//   ....[123]....
        /*048c*/ 	.word	0xffffffff


	//   ....[124]....
        /*0490*/ 	.word	0xffffffff


	//   ....[125]....
        /*0494*/ 	.word	0xffffffff


	//   ....[126]....
        /*0498*/ 	.word	0xffffffff


	//   ....[127]....
        /*049c*/ 	.word	0xffffffff


	//   ....[128]....
        /*04a0*/ 	.word	0xffffffff


	//   ....[129]....
        /*04a4*/ 	.word	0xffffffff


	//   ....[130]....
        /*04a8*/ 	.word	0xffffffff


	//   ....[131]....
        /*04ac*/ 	.word	0xffffffff


	//   ....[132]....
        /*04b0*/ 	.word	0xffffffff


	//   ....[133]....
        /*04b4*/ 	.word	0xffffffff


	//   ....[134]....
        /*04b8*/ 	.word	0xffffffff


	//   ....[135]....
        /*04bc*/ 	.word	0xffffffff


	//   ....[136]....
        /*04c0*/ 	.word	0xffffffff


	//   ....[137]....
        /*04c4*/ 	.word	0xffffffff


	//   ....[138]....
        /*04c8*/ 	.word	0xffffffff


	//   ....[139]....
        /*04cc*/ 	.word	0xffffffff


	//   ....[140]....
        /*04d0*/ 	.word	0xffffffff


	//   ....[141]....
        /*04d4*/ 	.word	0xffffffff


	//   ....[142]....
        /*04d8*/ 	.word	0xffffffff


	//   ....[143]....
        /*04dc*/ 	.word	0xffffffff


	//   ....[144]....
        /*04e0*/ 	.word	0xffffffff


	//   ....[145]....
        /*04e4*/ 	.word	0xffffffff


	//   ....[146]....
        /*04e8*/ 	.word	0xffffffff


	//   ....[147]....
        /*04ec*/ 	.word	0xffffffff


	//   ....[148]....
        /*04f0*/ 	.word	0xffffffff


	//   ....[149]....
        /*04f4*/ 	.word	0xffffffff


	//   ....[150]....
        /*04f8*/ 	.word	0xffffffff


	//   ....[151]....
        /*04fc*/ 	.word	0xffffffff


	//   ....[152]....
        /*0500*/ 	.word	0xffffffff


	//   ....[153]....
        /*0504*/ 	.word	0xffffffff


	//   ....[154]....
        /*0508*/ 	.word	0xffffffff


	//   ....[155]....
        /*050c*/ 	.word	0xffffffff


	//   ....[156]....
        /*0510*/ 	.word	0xffffffff


	//   ....[157]....
        /*0514*/ 	.word	0xffffffff


	//   ....[158]....
        /*0518*/ 	.word	0xffffffff


	//   ....[159]....
        /*051c*/ 	.word	0xffffffff


	//   ....[160]....
        /*0520*/ 	.word	0xffffffff


	//   ....[161]....
        /*0524*/ 	.word	0x0500000f


	//   ....[162]....
        /*0528*/ 	.word	0x0500000f


	//   ....[163]....
        /*052c*/ 	.word	0x0500000f


	//   ....[164]....
        /*0530*/ 	.word	0x0500000f


	//   ....[165]....
        /*0534*/ 	.word	0x0500000f


	//   ....[166]....
        /*0538*/ 	.word	0x0500000f


	//   ....[167]....
        /*053c*/ 	.word	0x0500000f


	//   ....[168]....
        /*0540*/ 	.word	0x0500000f


	//   ....[169]....
        /*0544*/ 	.word	0x0500000f


	//   ....[170]....
        /*0548*/ 	.word	0x0500000f


	//   ....[171]....
        /*054c*/ 	.word	0x0500000f


	//   ....[172]....
        /*0550*/ 	.word	0x0500000f


	//   ....[173]....
        /*0554*/ 	.word	0x0500000f


	//   ....[174]....
        /*0558*/ 	.word	0x0500000f


	//   ....[175]....
        /*055c*/ 	.word	0x0500000f


	//   ....[176]....
        /*0560*/ 	.word	0x0500000f


	//   ....[177]....
        /*0564*/ 	.word	0x0500000f


	//   ....[178]....
        /*0568*/ 	.word	0x0500000f


	//   ....[179]....
        /*056c*/ 	.word	0x0500000f


	//   ....[180]....
        /*0570*/ 	.word	0x0500000f


	//   ....[181]....
        /*0574*/ 	.word	0x0500000f


	//   ....[182]....
        /*0578*/ 	.word	0x0500000f


	//   ....[183]....
        /*057c*/ 	.word	0x0500000f


	//   ....[184]....
        /*0580*/ 	.word	0x0500000f


	//   ....[185]....
        /*0584*/ 	.word	0x0500000f


	//   ....[186]....
        /*0588*/ 	.word	0x0500000f


	//   ....[187]....
        /*058c*/ 	.word	0x0500000f


	//   ....[188]....
        /*0590*/ 	.word	0x0500000f


	//   ....[189]....
        /*0594*/ 	.word	0x0500000f


	//   ....[190]....
        /*0598*/ 	.word	0x0500000f


	//   ....[191]....
        /*059c*/ 	.word	0x0500000f


	//   ....[192]....
        /*05a0*/ 	.word	0x0500000f


	//   ....[193]....
        /*05a4*/ 	.word	0x0500000f


	//   ....[194]....
        /*05a8*/ 	.word	0x0500000f


	//   ....[195]....
        /*05ac*/ 	.word	0x0500000f


	//   ....[196]....
        /*05b0*/ 	.word	0x0500000f


	//   ....[197]....
        /*05b4*/ 	.word	0x0500000f


	//   ....[198]....
        /*05b8*/ 	.word	0x0500000f


	//   ....[199]....
        /*05bc*/ 	.word	0x0500000f


	//   ....[200]....
        /*05c0*/ 	.word	0x0500000f


	//   ....[201]....
        /*05c4*/ 	.word	0x0500000f


	//   ....[202]....
        /*05c8*/ 	.word	0x0500000f


	//   ....[203]....
        /*05cc*/ 	.word	0x0500000f


	//   ....[204]....
        /*05d0*/ 	.word	0x0500000f


	//   ....[205]....
        /*05d4*/ 	.word	0x0500000f


	//   ....[206]....
        /*05d8*/ 	.word	0x0500000f


	//   ....[207]....
        /*05dc*/ 	.word	0x0500000f


	//   ....[208]....
        /*05e0*/ 	.word	0x0500000f


	//   ....[209]....
        /*05e4*/ 	.word	0x0500000f


	//   ....[210]....
        /*05e8*/ 	.word	0x0500000f


	//   ....[211]....
        /*05ec*/ 	.word	0x0500000f


	//   ....[212]....
        /*05f0*/ 	.word	0x0500000f


	//   ....[213]....
        /*05f4*/ 	.word	0x0500000f


	//   ....[214]....
        /*05f8*/ 	.word	0x0500000f


	//   ....[215]....
        /*05fc*/ 	.word	0x0500000f


	//   ....[216]....
        /*0600*/ 	.word	0x0500000f


	//   ....[217]....
        /*0604*/ 	.word	0x0500000f


	//   ....[218]....
        /*0608*/ 	.word	0x0500000f


	//   ....[219]....
        /*060c*/ 	.word	0x0500000f


	//   ....[220]....
        /*0610*/ 	.word	0x0500000f


	//   ....[221]....
        /*0614*/ 	.word	0x0500000f


	//   ....[222]....
        /*0618*/ 	.word	0x0500000f


	//   ....[223]....
        /*061c*/ 	.word	0x0500000f


	//   ....[224]....
        /*0620*/ 	.word	0x0500000f


	//   ....[225]....
        /*0624*/ 	.word	0x0500000f


	//   ....[226]....
        /*0628*/ 	.word	0x0500000f


	//   ....[227]....
        /*062c*/ 	.word	0x0500000f


	//   ....[228]....
        /*0630*/ 	.word	0x0500000f


	//   ....[229]....
        /*0634*/ 	.word	0x0500000f


	//   ....[230]....
        /*0638*/ 	.word	0x0500000f


	//   ....[231]....
        /*063c*/ 	.word	0x0500000f


	//   ....[232]....
        /*0640*/ 	.word	0x0500000f


	//   ....[233]....
        /*0644*/ 	.word	0x0500000f


	//   ....[234]....
        /*0648*/ 	.word	0x0500000f


	//   ....[235]....
        /*064c*/ 	.word	0x0500000f


	//   ....[236]....
        /*0650*/ 	.word	0x0500000f


	//   ....[237]....
        /*0654*/ 	.word	0x0500000f


	//   ....[238]....
        /*0658*/ 	.word	0x0500000f


	//   ....[239]....
        /*065c*/ 	.word	0x0500000f


	//   ....[240]....
        /*0660*/ 	.word	0x0500000f


	//   ....[241]....
        /*0664*/ 	.word	0x0500000f


	//   ....[242]....
        /*0668*/ 	.word	0x0500000f


	//   ....[243]....
        /*066c*/ 	.word	0x0500000f


	//   ....[244]....
        /*0670*/ 	.word	0x0500000f


	//   ....[245]....
        /*0674*/ 	.word	0x0500000f


	//   ....[246]....
        /*0678*/ 	.word	0x0500000f


	//   ....[247]....
        /*067c*/ 	.word	0x0500000f


	//   ....[248]....
        /*0680*/ 	.word	0x0500000f


	//   ....[249]....
        /*0684*/ 	.word	0x0500000f


	//   ....[250]....
        /*0688*/ 	.word	0x0500000f


	//   ....[251]....
        /*068c*/ 	.word	0x0500000f


	//   ....[252]....
        /*0690*/ 	.word	0xffffffff


	//   ....[253]....
        /*0694*/ 	.word	0xffffffff


	//   ....[254]....
        /*0698*/ 	.word	0xffffffff


	//   ....[255]....
        /*069c*/ 	.word	0xffffffff


	//   ....[0]....
        /*06a0*/ 	.word	0xffffffff


	//   ....[1]....
        /*06a4*/ 	.word	0xffffffff


	//   ....[2]....
        /*06a8*/ 	.word	0xffffffff


	//   ....[3]....
        /*06ac*/ 	.word	0xffffffff


	//----- nvinfo : EIATTR_COOP_GROUP_INSTR_OFFSETS
	.align		4
.L_908:
        /*06b0*/ 	.byte	0x04, 0x28
        /*06b2*/ 	.short	(.L_910 - .L_909)


	//   ....[0]....
.L_909:
        /*06b4*/ 	.word	0x000000c0


	//   ....[1]....
        /*06b8*/ 	.word	0x00000190


	//   ....[2]....
        /*06bc*/ 	.word	0x000001e0


	//   ....[3]....
        /*06c0*/ 	.word	0x00000400


	//   ....[4]....
        /*06c4*/ 	.word	0x00000560


	//   ....[5]....
        /*06c8*/ 	.word	0x00000680


	//   ....[6]....
        /*06cc*/ 	.word	0x000007e0


	//   ....[7]....
        /*06d0*/ 	.word	0x00003120


	//   ....[8]....
        /*06d4*/ 	.word	0x00003130


	//   ....[9]....
        /*06d8*/ 	.word	0x00003d30


	//   ....[10]....
        /*06dc*/ 	.word	0x00003d40


	//   ....[11]....
        /*06e0*/ 	.word	0x00004700


	//   ....[12]....
        /*06e4*/ 	.word	0x00004710


	//   ....[13]....
        /*06e8*/ 	.word	0x00004af0


	//   ....[14]....
        /*06ec*/ 	.word	0x00004b00


	//   ....[15]....
        /*06f0*/ 	.word	0x00006490


	//   ....[16]....
        /*06f4*/ 	.word	0x0000e450


	//   ....[17]....
        /*06f8*/ 	.word	0x0000f3c0


	//   ....[18]....
        /*06fc*/ 	.word	0x0000f3d0


	//   ....[19]....
        /*0700*/ 	.word	0x0000f3e0


	//   ....[20]....
        /*0704*/ 	.word	0x0000f3f0


	//   ....[21]....
        /*0708*/ 	.word	0x0000f720


	//   ....[22]....
        /*070c*/ 	.word	0x0000f730


	//   ....[23]....
        /*0710*/ 	.word	0x0000f740


	//   ....[24]....
        /*0714*/ 	.word	0x0000f750


	//   ....[25]....
        /*0718*/ 	.word	0x00010a80


	//   ....[26]....
        /*071c*/ 	.word	0x00010aa0


	//   ....[27]....
        /*0720*/ 	.word	0x00010ab0


	//   ....[28]....
        /*0724*/ 	.word	0x00010ac0


	//   ....[29]....
        /*0728*/ 	.word	0x00010bc0


	//   ....[30]....
        /*072c*/ 	.word	0x00010be0


	//   ....[31]....
        /*0730*/ 	.word	0x00010bf0


	//   ....[32]....
        /*0734*/ 	.word	0x00010c00


	//   ....[33]....
        /*0738*/ 	.word	0x000137c0


	//   ....[34]....
        /*073c*/ 	.word	0x00014a90


	//   ....[35]....
        /*0740*/ 	.word	0x00014fb0


	//   ....[36]....
        /*0744*/ 	.word	0x00015b80


	//   ....[37]....
        /*0748*/ 	.word	0x00015be0


	//   ....[38]....
        /*074c*/ 	.word	0x00015c30


	//   ....[39]....
        /*0750*/ 	.word	0x00015c50


	//   ....[40]....
        /*0754*/ 	.word	0x0001a360


	//   ....[41]....
        /*0758*/ 	.word	0x0001b9c0


	//   ....[42]....
        /*075c*/ 	.word	0x0001cfa0


	//   ....[43]....
        /*0760*/ 	.word	0x0001cff0


	//   ....[44]....
        /*0764*/ 	.word	0x0001d040


	//   ....[45]....
        /*0768*/ 	.word	0x0001d060


	//   ....[46]....
        /*076c*/ 	.word	0x000216f0


	//   ....[47]....
        /*0770*/ 	.word	0x00022af0


	//   ....[48]....
        /*0774*/ 	.word	0x00023dd0


	//   ....[49]....
        /*0778*/ 	.word	0x000242e0


	//   ....[50]....
        /*077c*/ 	.word	0x00024eb0


	//   ....[51]....
        /*0780*/ 	.word	0x00024f10


	//   ....[52]....
        /*0784*/ 	.word	0x00024f60


	//   ....[53]....
        /*0788*/ 	.word	0x00024f80


	//   ....[54]....
        /*078c*/ 	.word	0x00029690


	//   ....[55]....
        /*0790*/ 	.word	0x00029810


	//   ....[56]....
        /*0794*/ 	.word	0x00029830


	//   ....[57]....
        /*0798*/ 	.word	0x00029870


	//   ....[58]....
        /*079c*/ 	.word	0x00029890


	//   ....[59]....
        /*07a0*/ 	.word	0x0002bc30


	//   ....[60]....
        /*07a4*/ 	.word	0x0002c020


	//   ....[61]....
        /*07a8*/ 	.word	0x0002c030


	//   ....[62]....
        /*07ac*/ 	.word	0x0002c050


	//   ....[63]....
        /*07b0*/ 	.word	0x0002c060


	//   ....[64]....
        /*07b4*/ 	.word	0x0002cc90


	//   ....[65]....
        /*07b8*/ 	.word	0x0002ccb0


	//   ....[66]....
        /*07bc*/ 	.word	0x0002cf60


	//   ....[67]....
        /*07c0*/ 	.word	0x0002cf80


	//   ....[68]....
        /*07c4*/ 	.word	0x0002d900


	//   ....[69]....
        /*07c8*/ 	.word	0x0002d930


	//   ....[70]....
        /*07cc*/ 	.word	0x0002e390


	//   ....[71]....
        /*07d0*/ 	.word	0x0002e3b0


	//   ....[72]....
        /*07d4*/ 	.word	0x0002f8b0


	//   ....[73]....
        /*07d8*/ 	.word	0x0002f8e0


	//   ....[74]....
        /*07dc*/ 	.word	0x0002fb20


	//   ....[75]....
        /*07e0*/ 	.word	0x0002fb40


	//   ....[76]....
        /*07e4*/ 	.word	0x0002fde0


	//   ....[77]....
        /*07e8*/ 	.word	0x0002fff0


	//   ....[78]....
        /*07ec*/ 	.word	0x00030020


	//   ....[79]....
        /*07f0*/ 	.word	0x00030050


	//   ....[80]....
        /*07f4*/ 	.word	0x00030080


	//   ....[81]....
        /*07f8*/ 	.word	0x000300b0


	//   ....[82]....
        /*07fc*/ 	.word	0x000300e0


	//   ....[83]....
        /*0800*/ 	.word	0x00030270


	//   ....[84]....
        /*0804*/ 	.word	0x000302a0


	//   ....[85]....
        /*0808*/ 	.word	0x000302d0


	//   ....[86]....
        /*080c*/ 	.word	0x00030300


	//   ....[87]....
        /*0810*/ 	.word	0x00030330


	//   ....[88]....
        /*0814*/ 	.word	0x00030360


	//   ....[89]....
        /*0818*/ 	.word	0x000303f0


	//   ....[90]....
        /*081c*/ 	.word	0x00030420


	//   ....[91]....
        /*0820*/ 	.word	0x00030430


	//   ....[92]....
        /*0824*/ 	.word	0x00030470


	//   ....[93]....
        /*0828*/ 	.word	0x00031c40


	//   ....[94]....
        /*082c*/ 	.word	0x00034a70


	//   ....[95]....
        /*0830*/ 	.word	0x00034a90


	//   ....[96]....
        /*0834*/ 	.word	0x00034b20


	//   ....[97]....
        /*0838*/ 	.word	0x00034b40


	//   ....[98]....
        /*083c*/ 	.word	0x00034bc0


	//   ....[99]....
        /*0840*/ 	.word	0x00034be0


	//   ....[100]....
        /*0844*/ 	.word	0x00034bf0


	//   ....[101]....
        /*0848*/ 	.word	0x00034c00


	//   ....[102]....
        /*084c*/ 	.word	0x000353b0


	//   ....[103]....
        /*0850*/ 	.word	0x000353e0


	//   ....[104]....
        /*0854*/ 	.word	0x00035490


	//   ....[105]....
        /*0858*/ 	.word	0x000354a0


	//   ....[106]....
        /*085c*/ 	.word	0x000354b0


	//   ....[107]....
        /*0860*/ 	.word	0x00035530


	//   ....[108]....
        /*0864*/ 	.word	0x00035540


	//   ....[109]....
        /*0868*/ 	.word	0x000355b0


	//   ....[110]....
        /*086c*/ 	.word	0x00035e80


	//   ....[111]....
        /*0870*/ 	.word	0x00035f10


	//   ....[112]....
        /*0874*/ 	.word	0x00035f90


	//   ....[113]....
        /*0878*/ 	.word	0x000360e0


	//   ....[114]....
        /*087c*/ 	.word	0x00036140


	//   ....[115]....
        /*0880*/ 	.word	0x00036160


	//   ....[116]....
        /*0884*/ 	.word	0x00036170


	//   ....[117]....
        /*0888*/ 	.word	0x00036400


	//   ....[118]....
        /*088c*/ 	.word	0x00036930


	//   ....[119]....
        /*0890*/ 	.word	0x00036990


	//   ....[120]....
        /*0894*/ 	.word	0x00036b50


	//   ....[121]....
        /*0898*/ 	.word	0x00036b90


	//   ....[122]....
        /*089c*/ 	.word	0x00036ba0


	//   ....[123]....
        /*08a0*/ 	.word	0x00036bb0


	//   ....[124]....
        /*08a4*/ 	.word	0x00036d00


	//   ....[125]....
        /*08a8*/ 	.word	0x00036e50


	//   ....[126]....
        /*08ac*/ 	.word	0x00037620


	//   ....[127]....
        /*08b0*/ 	.word	0x00037640


	//   ....[128]....
        /*08b4*/ 	.word	0x00037690


	//   ....[129]....
        /*08b8*/ 	.word	0x000376a0


	//   ....[130]....
        /*08bc*/ 	.word	0x000376e0


	//   ....[131]....
        /*08c0*/ 	.word	0x000376f0


	//   ....[132]....
        /*08c4*/ 	.word	0x00037700


	//   ....[133]....
        /*08c8*/ 	.word	0x00037740


	//   ....[134]....
        /*08cc*/ 	.word	0x00037a30


	//   ....[135]....
        /*08d0*/ 	.word	0x00037a70


	//   ....[136]....
        /*08d4*/ 	.word	0x00037a90


	//   ....[137]....
        /*08d8*/ 	.word	0x00037ab0


	//   ....[138]....
        /*08dc*/ 	.word	0x00037ae0


	//   ....[139]....
        /*08e0*/ 	.word	0x00037b00


	//   ....[140]....
        /*08e4*/ 	.word	0x00037c00


	//   ....[141]....
        /*08e8*/ 	.word	0x00037d50


	//   ....[142]....
        /*08ec*/ 	.word	0x00038380


	//   ....[143]....
        /*08f0*/ 	.word	0x000383b0


	//   ....[144]....
        /*08f4*/ 	.word	0x00038410


	//   ....[145]....
        /*08f8*/ 	.word	0x00038440


	//   ....[146]....
        /*08fc*/ 	.word	0x00038470


	//   ....[147]....
        /*0900*/ 	.word	0x000384a0


	//   ....[148]....
        /*0904*/ 	.word	0x000384d0


	//   ....[149]....
        /*0908*/ 	.word	0x00038500


	//   ....[150]....
        /*090c*/ 	.word	0x000386a0


	//   ....[151]....
        /*0910*/ 	.word	0x000386d0


	//   ....[152]....
        /*0914*/ 	.word	0x00038700


	//   ....[153]....
        /*0918*/ 	.word	0x00038730


	//   ....[154]....
        /*091c*/ 	.word	0x00038760


	//   ....[155]....
        /*0920*/ 	.word	0x00038790


	//   ....[156]....
        /*0924*/ 	.word	0x00038850


	//   ....[157]....
        /*0928*/ 	.word	0x00038870


	//   ....[158]....
        /*092c*/ 	.word	0x00038890


	//   ....[159]....
        /*0930*/ 	.word	0x000388f0


	//   ....[160]....
        /*0934*/ 	.word	0x00039310


	//   ....[161]....
        /*0938*/ 	.word	0x00039630


	//   ....[162]....
        /*093c*/ 	.word	0x000396c0


	//   ....[163]....
        /*0940*/ 	.word	0x000397a0


	//   ....[164]....
        /*0944*/ 	.word	0x00039830


	//   ....[165]....
        /*0948*/ 	.word	0x00039910


	//   ....[166]....
        /*094c*/ 	.word	0x000399a0


	//   ....[167]....
        /*0950*/ 	.word	0x00039a80


	//   ....[168]....
        /*0954*/ 	.word	0x00039b10


	//   ....[169]....
        /*0958*/ 	.word	0x00039b60


	//   ....[170]....
        /*095c*/ 	.word	0x00039bb0


	//   ....[171]....
        /*0960*/ 	.word	0x00039c50


	//   ....[172]....
        /*0964*/ 	.word	0x00039ce0


	//   ....[173]....
        /*0968*/ 	.word	0x00039d30


	//   ....[174]....
        /*096c*/ 	.word	0x00039d80


	//   ....[175]....
        /*0970*/ 	.word	0x00039e70


	//   ....[176]....
        /*0974*/ 	.word	0x00039f20


	//   ....[177]....
        /*0978*/ 	.word	0x00039fa0


	//   ....[178]....
        /*097c*/ 	.word	0x0003a030


	//   ....[179]....
        /*0980*/ 	.word	0x0003a120


	//   ....[180]....
        /*0984*/ 	.word	0x0003a170


	//   ....[181]....
        /*0988*/ 	.word	0x0003a1c0


	//   ....[182]....
        /*098c*/ 	.word	0x0003a2b0


	//   ....[183]....
        /*0990*/ 	.word	0x0003a680


	//   ....[184]....
        /*0994*/ 	.word	0x0003a950


	//   ....[185]....
        /*0998*/ 	.word	0x0003aa40


	//   ....[186]....
        /*099c*/ 	.word	0x0003aae0


	//   ....[187]....
        /*09a0*/ 	.word	0x0003ab40


	//   ....[188]....
        /*09a4*/ 	.word	0x0003ac30


	//   ....[189]....
        /*09a8*/ 	.word	0x0003aca0


	//   ....[190]....
        /*09ac*/ 	.word	0x0003ad90


	//   ....[191]....
        /*09b0*/ 	.word	0x0003ae00


	//   ....[192]....
        /*09b4*/ 	.word	0x0003aea0


	//   ....[193]....
        /*09b8*/ 	.word	0x0003af90


	//   ....[194]....
        /*09bc*/ 	.word	0x0003b030


	//   ....[195]....
        /*09c0*/ 	.word	0x0003b090


	//   ....[196]....
        /*09c4*/ 	.word	0x0003b150


	//   ....[197]....
        /*09c8*/ 	.word	0x0003b1b0


	//   ....[198]....
        /*09cc*/ 	.word	0x0003b250


	//   ....[199]....
        /*09d0*/ 	.word	0x0003b300


	//   ....[200]....
        /*09d4*/ 	.word	0x0003b3e0


	//   ....[201]....
        /*09d8*/ 	.word	0x0003b6d0


	//   ....[202]....
        /*09dc*/ 	.word	0x0003b790


	//   ....[203]....
        /*09e0*/ 	.word	0x0003ba00


	//   ....[204]....
        /*09e4*/ 	.word	0x0003ba80


	//   ....[205]....
        /*09e8*/ 	.word	0x0003bc90


	//   ....[206]....
        /*09ec*/ 	.word	0x0003bce0


	//   ....[207]....
        /*09f0*/ 	.word	0x0003be50


	//   ....[208]....
        /*09f4*/ 	.word	0x0003bee0


	//   ....[209]....
        /*09f8*/ 	.word	0x0003c020


	//   ....[210]....
        /*09fc*/ 	.word	0x0003c120


	//   ....[211]....
        /*0a00*/ 	.word	0x0003c390


	//   ....[212]....
        /*0a04*/ 	.word	0x0003c3e0


	//   ....[213]....
        /*0a08*/ 	.word	0x0003c5b0


	//   ....[214]....
        /*0a0c*/ 	.word	0x0003c600


	//   ....[215]....
        /*0a10*/ 	.word	0x0003c7d0


	//   ....[216]....
        /*0a14*/ 	.word	0x0003c820


	//   ....[217]....
        /*0a18*/ 	.word	0x0003c910


	//   ....[218]....
        /*0a1c*/ 	.word	0x0003c9b0


	//   ....[219]....
        /*0a20*/ 	.word	0x0003ca10


	//   ....[220]....
        /*0a24*/ 	.word	0x0003cac0


	//   ....[221]....
        /*0a28*/ 	.word	0x0003cb20


	//   ....[222]....
        /*0a2c*/ 	.word	0x0003cbd0


	//   ....[223]....
        /*0a30*/ 	.word	0x0003cc30


	//   ....[224]....
        /*0a34*/ 	.word	0x0003cce0


	//   ....[225]....
        /*0a38*/ 	.word	0x0003cdd0


	//   ....[226]....
        /*0a3c*/ 	.word	0x0003ceb0


	//   ....[227]....
        /*0a40*/ 	.word	0x0003cfc0


	//   ....[228]....
        /*0a44*/ 	.word	0x0003d0c0


	//   ....[229]....
        /*0a48*/ 	.word	0x0003d1f0


	//   ....[230]....
        /*0a4c*/ 	.word	0x0003d2d0


	//   ....[231]....
        /*0a50*/ 	.word	0x0003d3d0


	//   ....[232]....
        /*0a54*/ 	.word	0x0003d4b0


	//   ....[233]....
        /*0a58*/ 	.word	0x0003d540


	//   ....[234]....
        /*0a5c*/ 	.word	0x0003d5e0


	//   ....[235]....
        /*0a60*/ 	.word	0x0003d750


	//   ....[236]....
        /*0a64*/ 	.word	0x0003d7c0


	//   ....[237]....
        /*0a68*/ 	.word	0x0003d830


	//   ....[238]....
        /*0a6c*/ 	.word	0x0003d8a0


	//   ....[239]....
        /*0a70*/ 	.word	0x0003d910


	//   ....[240]....
        /*0a74*/ 	.word	0x0003d990


	//   ....[241]....
        /*0a78*/ 	.word	0x0003da10


	//   ....[242]....
        /*0a7c*/ 	.word	0x0003daa0


	//   ....[243]....
        /*0a80*/ 	.word	0x0003db10


	//   ....[244]....
        /*0a84*/ 	.word	0x0003db80


	//   ....[245]....
        /*0a88*/ 	.word	0x0003dbf0


	//   ....[246]....
        /*0a8c*/ 	.word	0x0003dc70


	//   ....[247]....
        /*0a90*/ 	.word	0x0003dce0


	//   ....[248]....
        /*0a94*/ 	.word	0x0003dd90


	//   ....[249]....
        /*0a98*/ 	.word	0x0003dde0


	//   ....[250]....
        /*0a9c*/ 	.word	0x0003de70


	//   ....[251]....
        /*0aa0*/ 	.word	0x0003dfa0


	//   ....[252]....
        /*0aa4*/ 	.word	0x0003fec0


	//   ....[253]....
        /*0aa8*/ 	.word	0x00041670


	//   ....[254]....
        /*0aac*/ 	.word	0x000420b0


	//   ....[255]....
        /*0ab0*/ 	.word	0x00042980


	//   ....[0]....
        /*0ab4*/ 	.word	0x000429d0


	//   ....[1]....
        /*0ab8*/ 	.word	0x000429f0


	//   ....[2]....
        /*0abc*/ 	.word	0x00042a00


	//   ....[3]....
        /*0ac0*/ 	.word	0x0004d6d0


	//----- nvinfo : EIATTR_REG_RECONFIG
	.align		4
.L_910:
        /*0ac4*/ 	.byte	0x01, 0x54
	.zero		2


	//----- nvinfo : EIATTR_SYSCALL_OFFSETS
	.align		4
        /*0ac8*/ 	.byte	0x04, 0x46
        /*0aca*/ 	.short	(.L_912 - .L_911)


	//   ....[0]....
.L_911:
        /*0acc*/ 	.word	0x00002560


	//   ....[1]....
        /*0ad0*/ 	.word	0x000026b0


	//   ....[2]....
        /*0ad4*/ 	.word	0x0000e800


	//   ....[3]....
        /*0ad8*/ 	.word	0x0000f170


	//   ....[4]....
        /*0adc*/ 	.word	0x00033e60


	//   ....[5]....
        /*0ae0*/ 	.word	0x00033fb0


	//   ....[6]....
        /*0ae4*/ 	.word	0x000340a0


	//   ....[7]....
        /*0ae8*/ 	.word	0x00034fc0


	//   ....[8]....
        /*0aec*/ 	.word	0x00035820


	//----- nvinfo : EIATTR_MBARRIER_INSTR_OFFSETS
	.align		4
.L_912:
        /*0af0*/ 	.byte	0x04, 0x39
        /*0af2*/ 	.short	(.L_914 - .L_913)


	//   ....[0]....
.L_913:
        /*0af4*/ 	.word	0x000002d0
        /*0af8*/ 	.word	0x000000ff
        /*0afc*/ 	.word	0x00038800
        /*0b00*/ 	.short	0x0100
        /*0b02*/ 	.byte	0x08
	.zero		1


	//   ....[1]....
        /*0b04*/ 	.word	0x000002f0
        /*0b08*/ 	.word	0x000000ff
        /*0b0c*/ 	.word	0x00038810
        /*0b10*/ 	.short	0x0100
        /*0b12*/ 	.byte	0x08
	.zero		1


	//   ....[2]....
        /*0b14*/ 	.word	0x00000300
        /*0b18*/ 	.word	0x000000ff
        /*0b1c*/ 	.word	0x00038820
        /*0b20*/ 	.short	0x0100
        /*0b22*/ 	.byte	0x08
	.zero		1


	//   ....[3]....
        /*0b24*/ 	.word	0x000003b0
        /*0b28*/ 	.word	0x000000ff
        /*0b2c*/ 	.word	0x00038830
        /*0b30*/ 	.short	0x0100
        /*0b32*/ 	.byte	0x06
	.zero		1


	//   ....[4]....
        /*0b34*/ 	.word	0x000003c0
        /*0b38*/ 	.word	0x000000ff
        /*0b3c*/ 	.word	0x00038840
        /*0b40*/ 	.short	0x0100
        /*0b42*/ 	.byte	0x06
	.zero		1


	//   ....[5]....
        /*0b44*/ 	.word	0x000003d0
        /*0b48*/ 	.word	0x000000ff
        /*0b4c*/ 	.word	0x00038838
        /*0b50*/ 	.short	0x0100
        /*0b52*/ 	.byte	0x06
	.zero		1


	//   ....[6]....
        /*0b54*/ 	.word	0x000003e0
        /*0b58*/ 	.word	0x000000ff
        /*0b5c*/ 	.word	0x00038848
        /*0b60*/ 	.short	0x0100
        /*0b62*/ 	.byte	0x06
	.zero		1


	//   ....[7]....
        /*0b64*/ 	.word	0x00000510
        /*0b68*/ 	.word	0x000000ff
        /*0b6c*/ 	.word	0x00038850
        /*0b70*/ 	.short	0x0100
        /*0b72*/ 	.byte	0x08
	.zero		1


	//   ....[8]....
        /*0b74*/ 	.word	0x00000520
        /*0b78*/ 	.word	0x000000ff
        /*0b7c*/ 	.word	0x00038860
        /*0b80*/ 	.short	0x0100
        /*0b82*/ 	.byte	0x08
	.zero		1


	//   ....[9]....
        /*0b84*/ 	.word	0x00000530
        /*0b88*/ 	.word	0x000000ff
        /*0b8c*/ 	.word	0x00038858
        /*0b90*/ 	.short	0x0100
        /*0b92*/ 	.byte	0x08
	.zero		1


	//   ....[10]....
        /*0b94*/ 	.word	0x00000540
        /*0b98*/ 	.word	0x000000ff
        /*0b9c*/ 	.word	0x00038868
        /*0ba0*/ 	.short	0x0100
        /*0ba2*/ 	.byte	0x08
	.zero		1


	//   ....[11]....
        /*0ba4*/ 	.word	0x00000630
        /*0ba8*/ 	.word	0x000000ff
        /*0bac*/ 	.word	0x00038870
        /*0bb0*/ 	.short	0x0100
        /*0bb2*/ 	.byte	0x06
	.zero		1


	//   ....[12]....
        /*0bb4*/ 	.word	0x00000640
        /*0bb8*/ 	.word	0x000000ff
        /*0bbc*/ 	.word	0x00038880
        /*0bc0*/ 	.short	0x0100
        /*0bc2*/ 	.byte	0x06
	.zero		1


	//   ....[13]....
        /*0bc4*/ 	.word	0x00000650
        /*0bc8*/ 	.word	0x000000ff
        /*0bcc*/ 	.word	0x00038878
        /*0bd0*/ 	.short	0x0100
        /*0bd2*/ 	.byte	0x06
	.zero		1


	//   ....[14]....
        /*0bd4*/ 	.word	0x00000660
        /*0bd8*/ 	.word	0x000000ff
        /*0bdc*/ 	.word	0x00038888
        /*0be0*/ 	.short	0x0100
        /*0be2*/ 	.byte	0x06
	.zero		1


	//   ....[15]....
        /*0be4*/ 	.word	0x00000790
        /*0be8*/ 	.word	0x000000ff
        /*0bec*/ 	.word	0x00038890
        /*0bf0*/ 	.short	0x0100
        /*0bf2*/ 	.byte	0x08
	.zero		1


	//   ....[16]....
        /*0bf4*/ 	.word	0x000007a0
        /*0bf8*/ 	.word	0x000000ff
        /*0bfc*/ 	.word	0x000388a0
        /*0c00*/ 	.short	0x0100
        /*0c02*/ 	.byte	0x08
	.zero		1


	//   ....[17]....
        /*0c04*/ 	.word	0x000007b0
        /*0c08*/ 	.word	0x000000ff
        /*0c0c*/ 	.word	0x00038898
        /*0c10*/ 	.short	0x0100
        /*0c12*/ 	.byte	0x08
	.zero		1


	//   ....[18]....
        /*0c14*/ 	.word	0x000007c0
        /*0c18*/ 	.word	0x000000ff
        /*0c1c*/ 	.word	0x000388a8
        /*0c20*/ 	.short	0x0100
        /*0c22*/ 	.byte	0x08
	.zero		1


	//   ....[19]....
        /*0c24*/ 	.word	0x000008f0
        /*0c28*/ 	.word	0x000000ff
        /*0c2c*/ 	.word	0x000388b0
        /*0c30*/ 	.short	0x0100
        /*0c32*/ 	.byte	0x08
	.zero		1


	//   ....[20]....
        /*0c34*/ 	.word	0x00000900
        /*0c38*/ 	.word	0x000000ff
        /*0c3c*/ 	.word	0x000388c0
        /*0c40*/ 	.short	0x0100
        /*0c42*/ 	.byte	0x08
	.zero		1


	//   ....[21]....
        /*0c44*/ 	.word	0x00000910
        /*0c48*/ 	.word	0x000000ff
        /*0c4c*/ 	.word	0x000388b8
        /*0c50*/ 	.short	0x0100
        /*0c52*/ 	.byte	0x08
	.zero		1


	//   ....[22]....
        /*0c54*/ 	.word	0x00000920
        /*0c58*/ 	.word	0x000000ff
        /*0c5c*/ 	.word	0x000388c8
        /*0c60*/ 	.short	0x0100
        /*0c62*/ 	.byte	0x08
	.zero		1


	//   ....[23]....
        /*0c64*/ 	.word	0x000030d0
        /*0c68*/ 	.word	0x00000028
        /*0c6c*/ 	.word	0x00038890
        /*0c70*/ 	.short	0x010a
        /*0c72*/ 	.byte	0x3f
	.zero		1


	//   ....[24]....
        /*0c74*/ 	.word	0x00003ce0
        /*0c78*/ 	.word	0x00000028
        /*0c7c*/ 	.word	0x00038890
        /*0c80*/ 	.short	0x010a
        /*0c82*/ 	.byte	0x3f
	.zero		1


	//   ....[25]....
        /*0c84*/ 	.word	0x00004570
        /*0c88*/ 	.word	0x00000028
        /*0c8c*/ 	.word	0x00038890
        /*0c90*/ 	.short	0x010a
        /*0c92*/ 	.byte	0x3f
	.zero		1


	//   ....[26]....
        /*0c94*/ 	.word	0x00004940
        /*0c98*/ 	.word	0x00000004
        /*0c9c*/ 	.word	0x00000000
        /*0ca0*/ 	.short	0x0101
        /*0ca2*/ 	.byte	0x3f
	.zero		1


	//   ....[27]....
        /*0ca4*/ 	.word	0x00004980
        /*0ca8*/ 	.word	0x00000028
        /*0cac*/ 	.word	0x000388b0
        /*0cb0*/ 	.short	0x010a
        /*0cb2*/ 	.byte	0x3f
	.zero		1


	//   ....[28]....
        /*0cb4*/ 	.word	0x00005250
        /*0cb8*/ 	.word	0x00000028
        /*0cbc*/ 	.word	0x00000000
        /*0cc0*/ 	.short	0x0101
        /*0cc2*/ 	.byte	0x3f
	.zero		1


	//   ....[29]....
        /*0cc4*/ 	.word	0x00008900
        /*0cc8*/ 	.word	0x0000000e
        /*0ccc*/ 	.word	0x00000000
        /*0cd0*/ 	.short	0x0101
        /*0cd2*/ 	.byte	0x3f
	.zero		1


	//   ....[30]....
        /*0cd4*/ 	.word	0x0000c710
        /*0cd8*/ 	.word	0x0000000e
        /*0cdc*/ 	.word	0x00000000
        /*0ce0*/ 	.short	0x0101
        /*0ce2*/ 	.byte	0x3f
	.zero		1


	//   ....[31]....
        /*0ce4*/ 	.word	0x0000eef0
        /*0ce8*/ 	.word	0x00000002
        /*0cec*/ 	.word	0x00038800
        /*0cf0*/ 	.short	0x010a
        /*0cf2*/ 	.byte	0x3f
	.zero		1


	//   ....[32]....
        /*0cf4*/ 	.word	0x0000ef40
        /*0cf8*/ 	.word	0x00000002
        /*0cfc*/ 	.word	0x00038800
        /*0d00*/ 	.short	0x010a
        /*0d02*/ 	.byte	0x3f
	.zero		1


	//   ....[33]....
        /*0d04*/ 	.word	0x0000f9b0
        /*0d08*/ 	.word	0x00000002
        /*0d0c*/ 	.word	0x00038800
        /*0d10*/ 	.short	0x010a
        /*0d12*/ 	.byte	0x3f
	.zero		1


	//   ....[34]....
        /*0d14*/ 	.word	0x00010f20
        /*0d18*/ 	.word	0x00000002
        /*0d1c*/ 	.word	0x00038800
        /*0d20*/ 	.short	0x010a
        /*0d22*/ 	.byte	0x3f
	.zero		1


	//   ....[35]....
        /*0d24*/ 	.word	0x000126a0
        /*0d28*/ 	.word	0x00000004
        /*0d2c*/ 	.word	0x00000000
        /*0d30*/ 	.short	0x010a
        /*0d32*/ 	.byte	0x3f
	.zero		1


	//   ....[36]....
        /*0d34*/ 	.word	0x00012740
        /*0d38*/ 	.word	0x00000002
        /*0d3c*/ 	.word	0x00000000
        /*0d40*/ 	.short	0x010a
        /*0d42*/ 	.byte	0x3f
	.zero		1


	//   ....[37]....
        /*0d44*/ 	.word	0x00012b60
        /*0d48*/ 	.word	0x00000002
        /*0d4c*/ 	.word	0x00000000
        /*0d50*/ 	.short	0x010a
        /*0d52*/ 	.byte	0x3f
	.zero		1


	//   ....[38]....
        /*0d54*/ 	.word	0x00012bc0
        /*0d58*/ 	.word	0x00000002
        /*0d5c*/ 	.word	0x00000000
        /*0d60*/ 	.short	0x010a
        /*0d62*/ 	.byte	0x3f
	.zero		1


	//   ....[39]....
        /*0d64*/ 	.word	0x00014750
        /*0d68*/ 	.word	0x0000000a
        /*0d6c*/ 	.word	0x00000000
        /*0d70*/ 	.short	0x0101
        /*0d72*/ 	.byte	0x3f
	.zero		1


	//   ....[40]....
        /*0d74*/ 	.word	0x0001a470
        /*0d78*/ 	.word	0x00000004
        /*0d7c*/ 	.word	0x00000000
        /*0d80*/ 	.short	0x0101
        /*0d82*/ 	.byte	0x3f
	.zero		1


	//   ....[41]....
        /*0d84*/ 	.word	0x0001a8a0
        /*0d88*/ 	.word	0x00000004
        /*0d8c*/ 	.word	0x00000000
        /*0d90*/ 	.short	0x010a
        /*0d92*/ 	.byte	0x3f
	.zero		1


	//   ....[42]....
        /*0d94*/ 	.word	0x0001a940
        /*0d98*/ 	.word	0x00000002
        /*0d9c*/ 	.word	0x00000000
        /*0da0*/ 	.short	0x010a
        /*0da2*/ 	.byte	0x3f
	.zero		1


	//   ....[43]....
        /*0da4*/ 	.word	0x0001ad60
        /*0da8*/ 	.word	0x00000002
        /*0dac*/ 	.word	0x00000000
        /*0db0*/ 	.short	0x010a
        /*0db2*/ 	.byte	0x3f
	.zero		1


	//   ....[44]....
        /*0db4*/ 	.word	0x0001adc0
        /*0db8*/ 	.word	0x00000002
        /*0dbc*/ 	.word	0x00000000
        /*0dc0*/ 	.short	0x010a
        /*0dc2*/ 	.byte	0x3f
	.zero		1


	//   ....[45]....
        /*0dc4*/ 	.word	0x0001c950
        /*0dc8*/ 	.word	0x0000000a
        /*0dcc*/ 	.word	0x00000000
        /*0dd0*/ 	.short	0x0101
        /*0dd2*/ 	.byte	0x3f
	.zero		1


	//   ....[46]....
        /*0dd4*/ 	.word	0x00021800
        /*0dd8*/ 	.word	0x00000004
        /*0ddc*/ 	.word	0x00000000
        /*0de0*/ 	.short	0x0101
        /*0de2*/ 	.byte	0x3f
	.zero		1


	//   ....[47]....
        /*0de4*/ 	.word	0x000219d0
        /*0de8*/ 	.word	0x00000004
        /*0dec*/ 	.word	0x00000000
        /*0df0*/ 	.short	0x010a
        /*0df2*/ 	.byte	0x3f
	.zero		1


	//   ....[48]....
        /*0df4*/ 	.word	0x00021a70
        /*0df8*/ 	.word	0x00000002
        /*0dfc*/ 	.word	0x00000000
        /*0e00*/ 	.short	0x010a
        /*0e02*/ 	.byte	0x3f
	.zero		1


	//   ....[49]....
        /*0e04*/ 	.word	0x00021e90
        /*0e08*/ 	.word	0x00000002
        /*0e0c*/ 	.word	0x00000000
        /*0e10*/ 	.short	0x010a
        /*0e12*/ 	.byte	0x3f
	.zero		1


	//   ....[50]....
        /*0e14*/ 	.word	0x00021ef0
        /*0e18*/ 	.word	0x00000002
        /*0e1c*/ 	.word	0x00000000
        /*0e20*/ 	.short	0x010a
        /*0e22*/ 	.byte	0x3f
	.zero		1


	//   ....[51]....
        /*0e24*/ 	.word	0x00023a80
        /*0e28*/ 	.word	0x00000008
        /*0e2c*/ 	.word	0x00000000
        /*0e30*/ 	.short	0x0101
        /*0e32*/ 	.byte	0x3f
	.zero		1


	//   ....[52]....
        /*0e34*/ 	.word	0x000297a0
        /*0e38*/ 	.word	0x00000004
        /*0e3c*/ 	.word	0x00000000
        /*0e40*/ 	.short	0x0101
        /*0e42*/ 	.byte	0x3f
	.zero		1


	//   ....[53]....
        /*0e44*/ 	.word	0x0002cc80
        /*0e48*/ 	.word	0x00000003
        /*0e4c*/ 	.word	0x00000000
        /*0e50*/ 	.short	0x0101
        /*0e52*/ 	.byte	0x3f
	.zero		1


	//   ....[54]....
        /*0e54*/ 	.word	0x0002d860
        /*0e58*/ 	.word	0x00000006
        /*0e5c*/ 	.word	0x00000000
        /*0e60*/ 	.short	0x0101
        /*0e62*/ 	.byte	0x3f
	.zero		1


	//   ....[55]....
        /*0e64*/ 	.word	0x00031d20
        /*0e68*/ 	.word	0x00000012
        /*0e6c*/ 	.word	0x00038820
        /*0e70*/ 	.short	0x010a
        /*0e72*/ 	.byte	0x3f
	.zero		1


	//   ....[56]....
        /*0e74*/ 	.word	0x00031dd0
        /*0e78*/ 	.word	0x00000003
        /*0e7c*/ 	.word	0x000388a0
        /*0e80*/ 	.short	0x010a
        /*0e82*/ 	.byte	0x3f
	.zero		1


	//   ....[57]....
        /*0e84*/ 	.word	0x00032000
        /*0e88*/ 	.word	0x00000003
        /*0e8c*/ 	.word	0x000388c0
        /*0e90*/ 	.short	0x010a
        /*0e92*/ 	.byte	0x3f
	.zero		1


	//   ....[58]....
        /*0e94*/ 	.word	0x000329f0
        /*0e98*/ 	.word	0x0000000a
        /*0e9c*/ 	.word	0x000388a0
        /*0ea0*/ 	.short	0x010a
        /*0ea2*/ 	.byte	0x3f
	.zero		1


	//   ....[59]....
        /*0ea4*/ 	.word	0x00032c10
        /*0ea8*/ 	.word	0x0000000a
        /*0eac*/ 	.word	0x000388c0
        /*0eb0*/ 	.short	0x010a
        /*0eb2*/ 	.byte	0x3f
	.zero		1


	//   ....[60]....
        /*0eb4*/ 	.word	0x00034860
        /*0eb8*/ 	.word	0x00000019
        /*0ebc*/ 	.word	0x00038840
        /*0ec0*/ 	.short	0x010a
        /*0ec2*/ 	.byte	0x3f
	.zero		1


	//   ....[61]....
        /*0ec4*/ 	.word	0x00034d00
        /*0ec8*/ 	.word	0x00000019
        /*0ecc*/ 	.word	0x00038830
        /*0ed0*/ 	.short	0x0107
        /*0ed2*/ 	.byte	0x3f
	.zero		1


	//   ....[62]....
        /*0ed4*/ 	.word	0x00034dc0
        /*0ed8*/ 	.word	0x00000019
        /*0edc*/ 	.word	0x00038830
        /*0ee0*/ 	.short	0x0101
        /*0ee2*/ 	.byte	0x3f
	.zero		1


	//   ....[63]....
        /*0ee4*/ 	.word	0x00035660
        /*0ee8*/ 	.word	0x00000012
        /*0eec*/ 	.word	0x00038800
        /*0ef0*/ 	.short	0x0107
        /*0ef2*/ 	.byte	0x3f
	.zero		1


	//   ....[64]....
        /*0ef4*/ 	.word	0x000356f0
        /*0ef8*/ 	.word	0x00000012
        /*0efc*/ 	.word	0x00038800
        /*0f00*/ 	.short	0x0101
        /*0f02*/ 	.byte	0x3f
	.zero		1


	//   ....[65]....
        /*0f04*/ 	.word	0x000365c0
        /*0f08*/ 	.word	0x00000012
        /*0f0c*/ 	.word	0x00038810
        /*0f10*/ 	.short	0x0107
        /*0f12*/ 	.byte	0x3f
	.zero		1


	//   ....[66]....
        /*0f14*/ 	.word	0x000366c0
        /*0f18*/ 	.word	0x00000012
        /*0f1c*/ 	.word	0x00038810
        /*0f20*/ 	.short	0x0101
        /*0f22*/ 	.byte	0x3f
	.zero		1


	//   ....[67]....
        /*0f24*/ 	.word	0x000366e0
        /*0f28*/ 	.word	0x00000012
        /*0f2c*/ 	.word	0x00038820
        /*0f30*/ 	.short	0x010a
        /*0f32*/ 	.byte	0x3f
	.zero		1


	//   ....[68]....
        /*0f34*/ 	.word	0x00036760
        /*0f38*/ 	.word	0x00000019
        /*0f3c*/ 	.word	0x00038860
        /*0f40*/ 	.short	0x010a
        /*0f42*/ 	.byte	0x3f
	.zero		1


	//   ....[69]....
        /*0f44*/ 	.word	0x00037070
        /*0f48*/ 	.word	0x00000019
        /*0f4c*/ 	.word	0x00038850
        /*0f50*/ 	.short	0x0107
        /*0f52*/ 	.byte	0x3f
	.zero		1


	//   ....[70]....
        /*0f54*/ 	.word	0x00037130
        /*0f58*/ 	.word	0x00000019
        /*0f5c*/ 	.word	0x00038850
        /*0f60*/ 	.short	0x0101
        /*0f62*/ 	.byte	0x3f
	.zero		1


	//   ....[71]....
        /*0f64*/ 	.word	0x000374a0
        /*0f68*/ 	.word	0x00000006
        /*0f6c*/ 	.word	0x00038840
        /*0f70*/ 	.short	0x010a
        /*0f72*/ 	.byte	0x3f
	.zero		1


	//   ....[72]....
        /*0f74*/ 	.word	0x000377c0
        /*0f78*/ 	.word	0x00000006
        /*0f7c*/ 	.word	0x00038830
        /*0f80*/ 	.short	0x0107
        /*0f82*/ 	.byte	0x3f
	.zero		1


	//   ....[73]....
        /*0f84*/ 	.word	0x00037870
        /*0f88*/ 	.word	0x00000006
        /*0f8c*/ 	.word	0x00038830
        /*0f90*/ 	.short	0x0101
        /*0f92*/ 	.byte	0x3f
	.zero		1


	//   ....[74]....
        /*0f94*/ 	.word	0x000378a0
        /*0f98*/ 	.word	0x00000006
        /*0f9c*/ 	.word	0x00038860
        /*0fa0*/ 	.short	0x010a
        /*0fa2*/ 	.byte	0x3f
	.zero		1


	//   ....[75]....
        /*0fa4*/ 	.word	0x00037f50
        /*0fa8*/ 	.word	0x00000006
        /*0fac*/ 	.word	0x00038850
        /*0fb0*/ 	.short	0x0107
        /*0fb2*/ 	.byte	0x3f
	.zero		1


	//   ....[76]....
        /*0fb4*/ 	.word	0x00038000
        /*0fb8*/ 	.word	0x00000006
        /*0fbc*/ 	.word	0x00038850
        /*0fc0*/ 	.short	0x0101
        /*0fc2*/ 	.byte	0x3f
	.zero		1


	//   ....[77]....
        /*0fc4*/ 	.word	0x00039290
        /*0fc8*/ 	.word	0x00000007
        /*0fcc*/ 	.word	0x00038820
        /*0fd0*/ 	.short	0x010a
        /*0fd2*/ 	.byte	0x3f
	.zero		1


	//   ....[78]....
        /*0fd4*/ 	.word	0x00039400
        /*0fd8*/ 	.word	0x00000005
        /*0fdc*/ 	.word	0x00038840
        /*0fe0*/ 	.short	0x010a
        /*0fe2*/ 	.byte	0x3f
	.zero		1


	//   ....[79]....
        /*0fe4*/ 	.word	0x000394a0
        /*0fe8*/ 	.word	0x00000003
        /*0fec*/ 	.word	0x00038840
        /*0ff0*/ 	.short	0x010a
        /*0ff2*/ 	.byte	0x3f
	.zero		1


	//   ....[80]....
        /*0ff4*/ 	.word	0x000394e0
        /*0ff8*/ 	.word	0x00000005
        /*0ffc*/ 	.word	0x00038860
        /*1000*/ 	.short	0x010a
        /*1002*/ 	.byte	0x3f
	.zero		1


	//   ....[81]....
        /*1004*/ 	.word	0x00039520
        /*1008*/ 	.word	0x00000003
        /*100c*/ 	.word	0x00038860
        /*1010*/ 	.short	0x010a
        /*1012*/ 	.byte	0x3f
	.zero		1


	//   ....[82]....
        /*1014*/ 	.word	0x00039580
        /*1018*/ 	.word	0x00000028
        /*101c*/ 	.word	0x00038890
        /*1020*/ 	.short	0x010a
        /*1022*/ 	.byte	0x3f
	.zero		1


	//   ....[83]....
        /*1024*/ 	.word	0x000396f0
        /*1028*/ 	.word	0x00000028
        /*102c*/ 	.word	0x00038890
        /*1030*/ 	.short	0x010a
        /*1032*/ 	.byte	0x3f
	.zero		1


	//   ....[84]....
        /*1034*/ 	.word	0x00039870
        /*1038*/ 	.word	0x00000028
        /*103c*/ 	.word	0x00038890
        /*1040*/ 	.short	0x010a
        /*1042*/ 	.byte	0x3f
	.zero		1


	//   ....[85]....
        /*1044*/ 	.word	0x000399d0
        /*1048*/ 	.word	0x00000028
        /*104c*/ 	.word	0x000388b0
        /*1050*/ 	.short	0x010a
        /*1052*/ 	.byte	0x3f
	.zero		1


	//   ....[86]....
        /*1054*/ 	.word	0x00039db0
        /*1058*/ 	.word	0x00000002
        /*105c*/ 	.word	0x00038800
        /*1060*/ 	.short	0x010a
        /*1062*/ 	.byte	0x3f
	.zero		1


	//   ....[87]....
        /*1064*/ 	.word	0x0003a3c0
        /*1068*/ 	.word	0x00000002
        /*106c*/ 	.word	0x00038800
        /*1070*/ 	.short	0x010a
        /*1072*/ 	.byte	0x3f
	.zero		1


	//   ....[88]....
        /*1074*/ 	.word	0x0003a410
        /*1078*/ 	.word	0x00000002
        /*107c*/ 	.word	0x00000000
        /*1080*/ 	.short	0x010a
        /*1082*/ 	.byte	0x3f
	.zero		1


	//   ....[89]....
        /*1084*/ 	.word	0x0003a460
        /*1088*/ 	.word	0x00000002
        /*108c*/ 	.word	0x00000000
        /*1090*/ 	.short	0x010a
        /*1092*/ 	.byte	0x3f
	.zero		1


	//   ....[90]....
        /*1094*/ 	.word	0x0003a4b0
        /*1098*/ 	.word	0x00000002
        /*109c*/ 	.word	0x00000000
        /*10a0*/ 	.short	0x010a
        /*10a2*/ 	.byte	0x3f
	.zero		1


	//   ....[91]....
        /*10a4*/ 	.word	0x0003a500
        /*10a8*/ 	.word	0x00000002
        /*10ac*/ 	.word	0x00000000
        /*10b0*/ 	.short	0x010a
        /*10b2*/ 	.byte	0x3f
	.zero		1


	//   ....[92]....
        /*10b4*/ 	.word	0x0003a550
        /*10b8*/ 	.word	0x00000002
        /*10bc*/ 	.word	0x00000000
        /*10c0*/ 	.short	0x010a
        /*10c2*/ 	.byte	0x3f
	.zero		1


	//   ....[93]....
        /*10c4*/ 	.word	0x0003a5a0
        /*10c8*/ 	.word	0x00000002
        /*10cc*/ 	.word	0x00000000
        /*10d0*/ 	.short	0x010a
        /*10d2*/ 	.byte	0x3f
	.zero		1


	//   ....[94]....
        /*10d4*/ 	.word	0x0003a740
        /*10d8*/ 	.word	0x00000012
        /*10dc*/ 	.word	0x00038820
        /*10e0*/ 	.short	0x010a
        /*10e2*/ 	.byte	0x3f
	.zero		1


	//   ....[95]....
        /*10e4*/ 	.word	0x0003a790
        /*10e8*/ 	.word	0x00000003
        /*10ec*/ 	.word	0x000388a0
        /*10f0*/ 	.short	0x010a
        /*10f2*/ 	.byte	0x3f
	.zero		1


	//   ....[96]....
        /*10f4*/ 	.word	0x0003a7e0
        /*10f8*/ 	.word	0x00000003
        /*10fc*/ 	.word	0x000388c0
        /*1100*/ 	.short	0x010a
        /*1102*/ 	.byte	0x3f
	.zero		1


	//   ....[97]....
        /*1104*/ 	.word	0x0003a830
        /*1108*/ 	.word	0x0000000a
        /*110c*/ 	.word	0x000388a0
        /*1110*/ 	.short	0x010a
        /*1112*/ 	.byte	0x3f
	.zero		1


	//   ....[98]....
        /*1114*/ 	.word	0x0003a880
        /*1118*/ 	.word	0x0000000a
        /*111c*/ 	.word	0x000388c0
        /*1120*/ 	.short	0x010a
        /*1122*/ 	.byte	0x3f
	.zero		1


	//   ....[99]....
        /*1124*/ 	.word	0x0003a990
        /*1128*/ 	.word	0x00000019
        /*112c*/ 	.word	0x00038840
        /*1130*/ 	.short	0x010a
        /*1132*/ 	.byte	0x3f
	.zero		1


	//   ....[100]....
        /*1134*/ 	.word	0x0003bf20
        /*1138*/ 	.word	0x00000012
        /*113c*/ 	.word	0x00038820
        /*1140*/ 	.short	0x010a
        /*1142*/ 	.byte	0x3f
	.zero		1


	//   ....[101]....
        /*1144*/ 	.word	0x0003bf70
        /*1148*/ 	.word	0x00000019
        /*114c*/ 	.word	0x00038860
        /*1150*/ 	.short	0x010a
        /*1152*/ 	.byte	0x3f
	.zero		1


	//   ....[102]....
        /*1154*/ 	.word	0x0003c860
        /*1158*/ 	.word	0x00000006
        /*115c*/ 	.word	0x00038840
        /*1160*/ 	.short	0x010a
        /*1162*/ 	.byte	0x3f
	.zero		1


	//   ....[103]....
        /*1164*/ 	.word	0x0003cd20
        /*1168*/ 	.word	0x00000006
        /*116c*/ 	.word	0x00038860
        /*1170*/ 	.short	0x010a
        /*1172*/ 	.byte	0x3f
	.zero		1


	//   ....[104]....
        /*1174*/ 	.word	0x0003dec0
        /*1178*/ 	.word	0x00000007
        /*117c*/ 	.word	0x00038820
        /*1180*/ 	.short	0x010a
        /*1182*/ 	.byte	0x3f
	.zero		1


	//   ....[105]....
        /*1184*/ 	.word	0x0003e060
        /*1188*/ 	.word	0x00000005
        /*118c*/ 	.word	0x00038840
        /*1190*/ 	.short	0x010a
        /*1192*/ 	.byte	0x3f
	.zero		1


	//   ....[106]....
        /*1194*/ 	.word	0x0003e0b0
        /*1198*/ 	.word	0x00000003
        /*119c*/ 	.word	0x00038840
        /*11a0*/ 	.short	0x010a
        /*11a2*/ 	.byte	0x3f
	.zero		1


	//   ....[107]....
        /*11a4*/ 	.word	0x0003e100
        /*11a8*/ 	.word	0x00000005
        /*11ac*/ 	.word	0x00038860
        /*11b0*/ 	.short	0x010a
        /*11b2*/ 	.byte	0x3f
	.zero		1


	//   ....[108]....
        /*11b4*/ 	.word	0x0003e320
        /*11b8*/ 	.word	0x00000005
        /*11bc*/ 	.word	0x00000000
        /*11c0*/ 	.short	0x010a
        /*11c2*/ 	.byte	0x3f
	.zero		1


	//   ....[109]....
        /*11c4*/ 	.word	0x0003e460
        /*11c8*/ 	.word	0x0000000c
        /*11cc*/ 	.word	0x00000000
        /*11d0*/ 	.short	0x010a
        /*11d2*/ 	.byte	0x3f
	.zero		1


	//   ....[110]....
        /*11d4*/ 	.word	0x0003ea00
        /*11d8*/ 	.word	0x0000000c
        /*11dc*/ 	.word	0x00038810
        /*11e0*/ 	.short	0x010a
        /*11e2*/ 	.byte	0x3f
	.zero		1


	//   ....[111]....
        /*11e4*/ 	.word	0x0003eb80
        /*11e8*/ 	.word	0x0000000e
        /*11ec*/ 	.word	0x00000000
        /*11f0*/ 	.short	0x010a
        /*11f2*/ 	.byte	0x3f
	.zero		1


	//   ....[112]....
        /*11f4*/ 	.word	0x0003ecc0
        /*11f8*/ 	.word	0x0000000c
        /*11fc*/ 	.word	0x00000000
        /*1200*/ 	.short	0x010a
        /*1202*/ 	.byte	0x3f
	.zero		1


	//   ....[113]....
        /*1204*/ 	.word	0x00041190
        /*1208*/ 	.word	0x00000005
        /*120c*/ 	.word	0x00000000
        /*1210*/ 	.short	0x0101
        /*1212*/ 	.byte	0x3f
	.zero		1


	//   ....[114]....
        /*1214*/ 	.word	0x0004d890
        /*1218*/ 	.word	0x00000000
        /*121c*/ 	.word	0x00000000
        /*1220*/ 	.short	0x0101
        /*1222*/ 	.byte	0x3f
	.zero		1


	//   ....[115]....
        /*1224*/ 	.word	0x0004d8b0
        /*1228*/ 	.word	0x0000000c
        /*122c*/ 	.word	0x00000000
        /*1230*/ 	.short	0x010a
        /*1232*/ 	.byte	0x3f
	.zero		1


	//   ....[116]....
        /*1234*/ 	.word	0x0004d900
        /*1238*/ 	.word	0x0000000c
        /*123c*/ 	.word	0x00038810
        /*1240*/ 	.short	0x010a
        /*1242*/ 	.byte	0x3f
	.zero		1


	//   ....[117]....
        /*1244*/ 	.word	0x0004d950
        /*1248*/ 	.word	0x0000000c
        /*124c*/ 	.word	0x00000000
        /*1250*/ 	.short	0x010a
        /*1252*/ 	.byte	0x3f
	.zero		1


	//----- nvinfo : EIATTR_NUM_MBARRIERS
	.align		4
.L_914:
        /*1254*/ 	.byte	0x03, 0x38
        /*1256*/ 	.short	0x0017


	//----- nvinfo : EIATTR_EXIT_INSTR_OFFSETS
	.align		4
        /*1258*/ 	.byte	0x04, 0x1c
        /*125a*/ 	.short	(.L_916 - .L_915)


	//   ....[0]....
.L_915:
        /*125c*/ 	.word	0x00039570


	//----- nvinfo : EIATTR_MAX_THREADS
	.align		4
.L_916:
        /*1260*/ 	.byte	0x04, 0x05
        /*1262*/ 	.short	(.L_918 - .L_917)
.L_917:
        /*1264*/ 	.word	0x00000180
        /*1268*/ 	.word	0x00000001
        /*126c*/ 	.word	0x00000001


	//----- nvinfo : EIATTR_CRS_STACK_SIZE
	.align		4
.L_918:
        /*1270*/ 	.byte	0x04, 0x1e
        /*1272*/ 	.short	(.L_920 - .L_919)
.L_919:
        /*1274*/ 	.word	0x00000000


	//----- nvinfo : EIATTR_CBANK_PARAM_SIZE
	.align		4
.L_920:
        /*1278*/ 	.byte	0x03, 0x19
        /*127a*/ 	.short	0x0bf0


	//----- nvinfo : EIATTR_PARAM_CBANK
	.align		4
        /*127c*/ 	.byte	0x04, 0x0a
        /*127e*/ 	.short	(.L_922 - .L_921)
	.align		4
.L_921:
        /*1280*/ 	.word	index@(.nv.constant0._ZN7cutlass13device_kernelIN5flash11enable_sm90INS1_16FlashAttnFwdSm90INS1_25CollectiveMainloopFwdSm90ILi2EN4cute5tupleIJNS5_1CILi1EEES8_S8_EEENS6_IJNS7_ILi64EEESA_SA_EEELi512ENS_10bfloat16_tEfNS_4arch4Sm90ELb0ELb1ELb1ELb1ELb1ELb1ELb1ELb0ELb0ELb1ELb1ELb0EEENS1_21CollectiveEpilogueFwdINS6_IJSA_NS7_ILi512EEESA_EEES9_SC_SE_Li256ELb1ELb1ELb1ELb0EEENS1_36VarlenDynamicPersistentTileSchedulerILi64ELi64ELi256ELi128ELb1ELb1ELb1ELb1ELb0ELb1EEEEEEEEEvNT_6ParamsE)
        /*1284*/ 	.short	0x0210
        /*1286*/ 	.short	0x0bf0


	//----- nvinfo : EIATTR_SW_WAR
	.align		4
.L_922:
        /*1288*/ 	.byte	0x04, 0x36
        /*128a*/ 	.short	(.L_924 - .L_923)
.L_923:
        /*128c*/ 	.word	0x00000008
.L_924:


//--------------------- .nv.info._ZN7cutlass13device_kernelIN5flash11enable_sm90INS1_16FlashAttnFwdSm90INS1_25CollectiveMainloopFwdSm90ILi2EN4cute5tupleIJNS5_1CILi1EEES8_S8_EEENS6_IJNS7_ILi64EEESA_SA_EEELi512ENS_10bfloat16_tEfNS_4arch4Sm90ELb1ELb0ELb1ELb0ELb1ELb0ELb0ELb0ELb0ELb1ELb1ELb0EEENS1_21CollectiveEpilogueFwdINS6_IJSA_NS7_ILi512EEESA_EEES9_SC_SE_Li256ELb0ELb1ELb1ELb0EEENS1_19SingleTileSchedulerILb0ELb1ELb1ELi64EEEEEEEEEvNT_6ParamsE --------------------------
	.section	.nv.info._ZN7cutlass13device_kernelIN5flash11enable_sm90INS1_16FlashAttnFwdSm90INS1_25CollectiveMainloopFwdSm90ILi2EN4cute5tupleIJNS5_1CILi1EEES8_S8_EEENS6_IJNS7_ILi64EEESA_SA_EEELi512ENS_10bfloat16_tEfNS_4arch4Sm90ELb1ELb0ELb1ELb0ELb1ELb0ELb0ELb0ELb0ELb1ELb1ELb0EEENS1_21CollectiveEpilogueFwdINS6_IJSA_NS7_ILi512EEESA_EEES9_SC_SE_Li256ELb0ELb1ELb1ELb0EEENS1_19SingleTileSchedulerILb0ELb1ELb1ELi64EEEEEEEEEvNT_6ParamsE,"",@"SHT_CUDA_INFO"
	.sectionflags	@""
	.align	4


	//----- nvinfo : EIATTR_CUDA_API_VERSION
	.align		4
        /*0000*/ 	.byte	0x04, 0x37
        /*0002*/ 	.short	(.L_926 - .L_925)
.L_925:
        /*0004*/ 	.word	0x00000082


	//----- nvinfo : EIATTR_KPARAM_INFO
	.align		4
.L_926:
        /*0008*/ 	.byte	0x04, 0x17
        /*000a*/ 	.short	(.L_928 - .L_927)
.L_927:
        /*000c*/ 	.word	0x00000000
        /*0010*/ 	.short	0x0000
        /*0012*/ 	.short	0x0070
        /*0014*/ 	.byte	0x00, 0xf0, 0x01, 0x28


	//----- nvinfo : EIATTR_SPARSE_MMA_MASK
	.align		4
.L_928:
        /*0018*/ 	.byte	0x03, 0x50
        /*001a*/ 	.short	0x0000


	//----- nvinfo : EIATTR_MAXREG_COUNT
	.align		4
        /*001c*/ 	.byte	0x03, 0x1b
        /*001e*/ 	.short	0x00a8


	//----- nvinfo : EIATTR_NUM_BARRIERS
	.align		4
        /*0020*/ 	.byte	0x02, 0x4c
        /*0022*/ 	.byte	0x10
	.zero		1


	//----- nvinfo : EIATTR_EXTERNS
	.align		4
        /*0024*/ 	.byte	0x04, 0x0f
        /*0026*/ 	.short	(.L_930 - .L_929)


	//   ....[0]....
	.align		4
.L_929:
        /*0028*/ 	.word	index@(__assertfail)


	//----- nvinfo : EIATTR_MERCURY_ISA_VERSION
	.align		4
.L_930:
        /*002c*/ 	.byte	0x03, 0x5f
        /*002e*/ 	.short	0x0101


	//----- nvinfo : EIATTR_INT_WARP_WIDE_INSTR_OFFSETS
	.align		4
        /*0030*/ 	.byte	0x04, 0x31
        /*0032*/ 	.short	(.L_932 - .L_931)


	//   ....[0]....
.L_931:
        /*0034*/ 	.word	0x000000b0


	//   ....[1]....
        /*0038*/ 	.word	0x000000c0


	//   ....[2]....
        /*003c*/ 	.word	0x00000160


	//----- nvinfo : EIATTR_COOP_GROUP_MASK_REGIDS
	.align		4
.L_932:
        /*0040*/ 	.byte	0x04, 0x29
        /*0042*/ 	.short	(.L_934 - .L_933)


	//   ....[0]....
.L_933:
        /*0044*/ 	.word	0xffffffff


	//   ....[1]....
        /*0048*/ 	.word	0xffffffff


	//   ....[2]....
        /*004c*/ 	.word	0xffffffff


	//   ....[3]....
        /*0050*/ 	.word	0xffffffff


	//   ....[4]....
        /*0054*/ 	.word	0xffffffff


	//   ....[5]....
        /*0058*/ 	.word	0xffffffff


	//   ....[6]....
        /*005c*/ 	.word	0xffffffff


	//   ....[7]....
        /*0060*/ 	.word	0xffffffff


	//   ....[8]....
        /*0064*/ 	.word	0xffffffff


	//   ....[9]....
        /*0068*/ 	.word	0xffffffff


	//   ....[10]....
        /*006c*/ 	.word	0xffffffff


	//   ....[11]....
        /*0070*/ 	.word	0xffffffff


	//   ....[12]....
        /*0074*/ 	.word	0xffffffff


	//   ....[13]....
        /*0078*/ 	.word	0xffffffff


	//   ....[14]....
        /*007c*/ 	.word	0xffffffff


	//   ....[15]....
        /*0080*/ 	.word	0xffffffff


	//   ....[16]....
        /*0084*/ 	.word	0xffffffff


	//   ....[17]....
        /*0088*/ 	.word	0xffffffff


	//   ....[18]....
        /*008c*/ 	.word	0xffffffff


	//   ....[19]....
        /*0090*/ 	.word	0xffffffff


	//   ....[20]....
        /*0094*/ 	.word	0xffffffff


	//   ....[21]....
        /*0098*/ 	.word	0xffffffff


	//   ....[22]....
        /*009c*/ 	.word	0xffffffff


	//   ....[23]....
        /*00a0*/ 	.word	0xffffffff


	//   ....[24]....
        /*00a4*/ 	.word	0xffffffff


	//   ....[25]....
        /*00a8*/ 	.word	0xffffffff


	//   ....[26]....
        /*00ac*/ 	.word	0xffffffff


	//   ....[27]....
        /*00b0*/ 	.word	0xffffffff


	//   ....[28]....
        /*00b4*/ 	.word	0xffffffff


	//   ....[29]....
        /*00b8*/ 	.word	0xffffffff


	//   ....[30]....
        /*00bc*/ 	.word	0xffffffff


	//   ....[31]....
        /*00c0*/ 	.word	0xffffffff


	//   ....[32]....
        /*00c4*/ 	.word	0xffffffff


	//   ....[33]....
        /*00c8*/ 	.word	0xffffffff


	//   ....[34]....
        /*00cc*/ 	.word	0xffffffff


	//   ....[35]....
        /*00d0*/ 	.word	0xffffffff


	//   ....[36]....
        /*00d4*/ 	.word	0xffffffff


	//   ....[37]....
        /*00d8*/ 	.word	0xffffffff


	//   ....[38]....
        /*00dc*/ 	.word	0xffffffff


	//   ....[39]....
        /*00e0*/ 	.word	0xffffffff


	//   ....[40]....
        /*00e4*/ 	.word	0xffffffff


	//   ....[41]....
        /*00e8*/ 	.word	0xffffffff


	//   ....[42]....
        /*00ec*/ 	.word	0xffffffff


	//   ....[43]....
        /*00f0*/ 	.word	0xffffffff


	//   ....[44]....
        /*00f4*/ 	.word	0xffffffff


	//   ....[45]....
        /*00f8*/ 	.word	0xffffffff


	//   ....[46]....
        /*00fc*/ 	.word	0xffffffff


	//   ....[47]....
        /*0100*/ 	.word	0xffffffff


	//   ....[48]....
        /*0104*/ 	.word	0xffffffff


	//   ....[49]....
        /*0108*/ 	.word	0xffffffff


	//   ....[50]....
        /*010c*/ 	.word	0xffffffff


	//   ....[51]....
        /*0110*/ 	.word	0xffffffff


	//   ....[52]....
        /*0114*/ 	.word	0xffffffff


	//   ....[53]....
        /*0118*/ 	.word	0xffffffff


	//   ....[54]....
        /*011c*/ 	.word	0xffffffff


	//   ....[55]....
        /*0120*/ 	.word	0xffffffff


	//   ....[56]....
        /*0124*/ 	.word	0xffffffff


	//   ....[57]....
        /*0128*/ 	.word	0xffffffff


	//   ....[58]....
        /*012c*/ 	.word	0xffffffff


	//   ....[59]....
        /*0130*/ 	.word	0xffffffff


	//   ....[60]....
        /*0134*/ 	.word	0xffffffff


	//   ....[61]....
        /*0138*/ 	.word	0xffffffff


	//   ....[62]....
        /*013c*/ 	.word	0xffffffff


	//   ....[63]....
        /*0140*/ 	.word	0xffffffff


	//   ....[64]....
        /*0144*/ 	.word	0xffffffff


	//   ....[65]....
        /*0148*/ 	.word	0xffffffff


	//   ....[66]....
        /*014c*/ 	.word	0xffffffff


	//   ....[67]....
        /*0150*/ 	.word	0xffffffff


	//   ....[68]....
        /*0154*/ 	.word	0xffffffff


	//   ....[69]....
        /*0158*/ 	.word	0xffffffff


	//   ....[70]....
        /*015c*/ 	.word	0xffffffff


	//   ....[71]....
        /*0160*/ 	.word	0xffffffff


	//   ....[72]....
        /*0164*/ 	.word	0xffffffff


	//   ....[73]....
        /*0168*/ 	.word	0xffffffff


	//   ....[74]....
        /*016c*/ 	.word	0xffffffff


	//   ....[75]....
        /*0170*/ 	.word	0xffffffff


	//   ....[76]....
        /*0174*/ 	.word	0xffffffff


	//   ....[77]....
        /*0178*/ 	.word	0xffffffff


	//   ....[78]....
        /*017c*/ 	.word	0xffffffff


	//   ....[79]....
        /*0180*/ 	.word	0xffffffff


	//   ....[80]....
        /*0184*/ 	.word	0xffffffff


	//   ....[81]....
        /*0188*/ 	.word	0xffffffff


	//   ....[82]....
        /*018c*/ 	.word	0x0500000f


	//   ....[83]....
        /*0190*/ 	.word	0x0500000f


	//   ....[84]....
        /*0194*/ 	.word	0x0500000f


	//   ....[85]....
        /*0198*/ 	.word	0x0500000f


	//   ....[86]....
        /*019c*/ 	.word	0x0500000f


	//   ....[87]....
        /*01a0*/ 	.word	0x0500000f


	//   ....[88]....
        /*01a4*/ 	.word	0x0500000f


	//   ....[89]....
        /*01a8*/ 	.word	0x0500000f


	//   ....[90]....
        /*01ac*/ 	.word	0x0500000f


	//   ....[91]....
        /*01b0*/ 	.word	0x0500000f


	//   ....[92]....
        /*01b4*/ 	.word	0x0500000f


	//   ....[93]....
        /*01b8*/ 	.word	0x0500000f


	//   ....[94]....
        /*01bc*/ 	.word	0x0500000f


	//   ....[95]....
        /*01c0*/ 	.word	0x0500000f


	//   ....[96]....
        /*01c4*/ 	.word	0x0500000f


	//   ....[97]....
        /*01c8*/ 	.word	0x0500000f


	//   ....[98]....
        /*01cc*/ 	.word	0x0500000f


	//   ....[99]....
        /*01d0*/ 	.word	0x0500000f


	//   ....[100]....
        /*01d4*/ 	.word	0x0500000f


	//   ....[101]....
        /*01d8*/ 	.word	0x0500000f


	//   ....[102]....
        /*01dc*/ 	.word	0x0500000f


	//   ....[103]....
        /*01e0*/ 	.word	0x0500000f


	//   ....[104]....
        /*01e4*/ 	.word	0x0500000f


	//   ....[105]....
        /*01e8*/ 	.word	0x0500000f


	//   ....[106]....
        /*01ec*/ 	.word	0x0500000f


	//   ....[107]....
        /*01f0*/ 	.word	0x0500000f


	//   ....[108]....
        /*01f4*/ 	.word	0x0500000f


	//   ....[109]....
        /*01f8*/ 	.word	0x0500000f


	//   ....[110]....
        /*01fc*/ 	.word	0x0500000f


	//   ....[111]....
        /*0200*/ 	.word	0x0500000f


	//   ....[112]....
        /*0204*/ 	.word	0x0500000f


	//   ....[113]....
        /*0208*/ 	.word	0x0500000f


	//   ....[114]....
        /*020c*/ 	.word	0x0500000f


	//   ....[115]....
        /*0210*/ 	.word	0x0500000f


	//   ....[116]....
        /*0214*/ 	.word	0x0500000f


	//   ....[117]....
        /*0218*/ 	.word	0x0500000f


	//   ....[118]....
        /*021c*/ 	.word	0x0500000f


	//   ....[119]....
        /*0220*/ 	.word	0x0500000f


	//   ....[120]....
        /*0224*/ 	.word	0x0500000f


	//   ....[121]....
        /*0228*/ 	.word	0x0500000f


	//   ....[122]....
        /*022c*/ 	.word	0x0500000f


	//   ....[123]....
        /*0230*/ 	.word	0x0500000f


	//----- nvinfo : EIATTR_COOP_GROUP_INSTR_OFFSETS
	.align		4
.L_934:
        /*0234*/ 	.byte	0x04, 0x28
        /*0236*/ 	.short	(.L_936 - .L_935)


	//   ....[0]....
.L_935:
        /*0238*/ 	.word	0x00000060


	//   ....[1]....
        /*023c*/ 	.word	0x000000a0


	//   ....[2]....
        /*0240*/ 	.word	0x00000280


	//   ....[3]....
        /*0244*/ 	.word	0x000003e0


	//   ....[4]....
        /*0248*/ 	.word	0x00000500


	//   ....[5]....
        /*024c*/ 	.word	0x00000660


	//   ....[6]....
        /*0250*/ 	.word	0x000012d0


	//   ....[7]....
        /*0254*/ 	.word	0x00003450


	//   ....[8]....
        /*0258*/ 	.word	0x00003dd0


	//   ....[9]....
        /*025c*/ 	.word	0x00003e20


	//   ....[10]....
        /*0260*/ 	.word	0x00004340


	//   ....[11]....
        /*0264*/ 	.word	0x000043f0


	//   ....[12]....
        /*0268*/ 	.word	0x000047f0


	//   ....[13]....
        /*026c*/ 	.word	0x000048c0


	//   ....[14]....
        /*0270*/ 	.word	0x00005340


	//   ....[15]....
        /*0274*/ 	.word	0x000059b0


	//   ....[16]....
        /*0278*/ 	.word	0x00005ed0


	//   ....[17]....
        /*027c*/ 	.word	0x00005f20


	//   ....[18]....
        /*0280*/ 	.word	0x00006000


	//   ....[19]....
        /*0284*/ 	.word	0x00006490


	//   ....[20]....
        /*0288*/ 	.word	0x000064f0


	//   ....[21]....
        /*028c*/ 	.word	0x00007690


	//   ....[22]....
        /*0290*/ 	.word	0x00007e90


	//   ....[23]....
        /*0294*/ 	.word	0x00007f10


	//   ....[24]....
        /*0298*/ 	.word	0x00008200


	//   ....[25]....
        /*029c*/ 	.word	0x000083c0


	//   ....[26]....
        /*02a0*/ 	.word	0x00009390


	//   ....[27]....
        /*02a4*/ 	.word	0x00009470


	//   ....[28]....
        /*02a8*/ 	.word	0x000094c0


	//   ....[29]....
        /*02ac*/ 	.word	0x000094f0


	//   ....[30]....
        /*02b0*/ 	.word	0x00009550


	//   ....[31]....
        /*02b4*/ 	.word	0x0000a000


	//   ....[32]....
        /*02b8*/ 	.word	0x0000a4c0


	//   ....[33]....
        /*02bc*/ 	.word	0x0000a4f0


	//   ....[34]....
        /*02c0*/ 	.word	0x0000a510


	//   ....[35]....
        /*02c4*/ 	.word	0x0000a540


	//   ....[36]....
        /*02c8*/ 	.word	0x0000a9d0


	//   ....[37]....
        /*02cc*/ 	.word	0x0000a9f0


	//   ....[38]....
        /*02d0*/ 	.word	0x0000b640


	//   ....[39]....
        /*02d4*/ 	.word	0x0000b660


	//   ....[40]....
        /*02d8*/ 	.word	0x0000c6b0


	//   ....[41]....
        /*02dc*/ 	.word	0x0000d9c0


	//   ....[42]....
        /*02e0*/ 	.word	0x0000d9e0


	//   ....[43]....
        /*02e4*/ 	.word	0x0000d9f0


	//   ....[44]....
        /*02e8*/ 	.word	0x0000da30


	//   ....[45]....
        /*02ec*/ 	.word	0x0000da80


	//   ....[46]....
        /*02f0*/ 	.word	0x0000daa0


	//   ....[47]....
        /*02f4*/ 	.word	0x0000daf0


	//   ....[48]....
        /*02f8*/ 	.word	0x0000db10


	//   ....[49]....
        /*02fc*/ 	.word	0x0000e0a0


	//   ....[50]....
        /*0300*/ 	.word	0x0000e0d0


	//   ....[51]....
        /*0304*/ 	.word	0x0000e100


	//   ....[52]....
        /*0308*/ 	.word	0x0000e170


	//   ....[53]....
        /*030c*/ 	.word	0x0000e1d0


	//   ....[54]....
        /*0310*/ 	.word	0x0000e1f0


	//   ....[55]....
        /*0314*/ 	.word	0x0000e240


	//   ....[56]....
        /*0318*/ 	.word	0x0000e260


	//   ....[57]....
        /*031c*/ 	.word	0x0000e550


	//   ....[58]....
        /*0320*/ 	.word	0x0000e580


	//   ....[59]....
        /*0324*/ 	.word	0x0000e5b0


	//   ....[60]....
        /*0328*/ 	.word	0x0000e5e0


	//   ....[61]....
        /*032c*/ 	.word	0x0000e610


	//   ....[62]....
        /*0330*/ 	.word	0x0000e660


	//   ....[63]....
        /*0334*/ 	.word	0x0000e7e0


	//   ....[64]....
        /*0338*/ 	.word	0x0000e810


	//   ....[65]....
        /*033c*/ 	.word	0x0000f190


	//   ....[66]....
        /*0340*/ 	.word	0x0000f1b0


	//   ....[67]....
        /*0344*/ 	.word	0x0000f1c0


	//   ....[68]....
        /*0348*/ 	.word	0x0000f1e0


	//   ....[69]....
        /*034c*/ 	.word	0x0000f200


	//   ....[70]....
        /*0350*/ 	.word	0x0000f230


	//   ....[71]....
        /*0354*/ 	.word	0x0000f250


	//   ....[72]....
        /*0358*/ 	.word	0x0000f280


	//   ....[73]....
        /*035c*/ 	.word	0x0000f5e0


	//   ....[74]....
        /*0360*/ 	.word	0x0000f610


	//   ....[75]....
        /*0364*/ 	.word	0x0000f640


	//   ....[76]....
        /*0368*/ 	.word	0x0000f660


	//   ....[77]....
        /*036c*/ 	.word	0x0000f670


	//   ....[78]....
        /*0370*/ 	.word	0x0000f690


	//   ....[79]....
        /*0374*/ 	.word	0x0000f740


	//   ....[80]....
        /*0378*/ 	.word	0x0000f770


	//   ....[81]....
        /*037c*/ 	.word	0x0000fc70


	//   ....[82]....
        /*0380*/ 	.word	0x00010290


	//   ....[83]....
        /*0384*/ 	.word	0x00010380


	//   ....[84]....
        /*0388*/ 	.word	0x00010420


	//   ....[85]....
        /*038c*/ 	.word	0x000104a0


	//   ....[86]....
        /*0390*/ 	.word	0x00010550


	//   ....[87]....
        /*0394*/ 	.word	0x000105b0


	//   ....[88]....
        /*0398*/ 	.word	0x00010670


	//   ....[89]....
        /*039c*/ 	.word	0x000106d0


	//   ....[90]....
        /*03a0*/ 	.word	0x00010770


	//   ....[91]....
        /*03a4*/ 	.word	0x00010800


	//   ....[92]....
        /*03a8*/ 	.word	0x00010860


	//   ....[93]....
        /*03ac*/ 	.word	0x00010990


	//   ....[94]....
        /*03b0*/ 	.word	0x00010a00


	//   ....[95]....
        /*03b4*/ 	.word	0x00010a60


	//   ....[96]....
        /*03b8*/ 	.word	0x00010b20


	//   ....[97]....
        /*03bc*/ 	.word	0x00010b80


	//   ....[98]....
        /*03c0*/ 	.word	0x00010c20


	//   ....[99]....
        /*03c4*/ 	.word	0x00010d70


	//   ....[100]....
        /*03c8*/ 	.word	0x00010e20


	//   ....[101]....
        /*03cc*/ 	.word	0x000110b0


	//   ....[102]....
        /*03d0*/ 	.word	0x00011100


	//   ....[103]....
        /*03d4*/ 	.word	0x000112c0


	//   ....[104]....
        /*03d8*/ 	.word	0x00011310


	//   ....[105]....
        /*03dc*/ 	.word	0x000114d0


	//   ....[106]....
        /*03e0*/ 	.word	0x00011520


	//   ....[107]....
        /*03e4*/ 	.word	0x00011600


	//   ....[108]....
        /*03e8*/ 	.word	0x000116a0


	//   ....[109]....
        /*03ec*/ 	.word	0x00011700


	//   ....[110]....
        /*03f0*/ 	.word	0x000117a0


	//   ....[111]....
        /*03f4*/ 	.word	0x00011800


	//   ....[112]....
        /*03f8*/ 	.word	0x000118a0


	//   ....[113]....
        /*03fc*/ 	.word	0x00011900


	//   ....[114]....
        /*0400*/ 	.word	0x000119a0


	//   ....[115]....
        /*0404*/ 	.word	0x00011a80


	//   ....[116]....
        /*0408*/ 	.word	0x00011b30


	//   ....[117]....
        /*040c*/ 	.word	0x00011c20


	//   ....[118]....
        /*0410*/ 	.word	0x00011d20


	//   ....[119]....
        /*0414*/ 	.word	0x00011e40


	//   ....[120]....
        /*0418*/ 	.word	0x00011f20


	//   ....[121]....
        /*041c*/ 	.word	0x00012030


	//   ....[122]....
        /*0420*/ 	.word	0x00012100


	//   ....[123]....
        /*0424*/ 	.word	0x00012210


	//----- nvinfo : EIATTR_REG_RECONFIG
	.align		4
.L_936:
        /*0428*/ 	.byte	0x01, 0x54
	.zero		2


	//----- nvinfo : EIATTR_SYSCALL_OFFSETS
	.align		4
        /*042c*/ 	.byte	0x04, 0x46
        /*042e*/ 	.short	(.L_938 - .L_937)


	//   ....[0]....
.L_937:
        /*0430*/ 	.word	0x00003620


	//   ....[1]....
        /*0434*/ 	.word	0x0000ced0


	//   ....[2]....
        /*0438*/ 	.word	0x0000d010


	//   ....[3]....
        /*043c*/ 	.word	0x0000d100


	//   ....[4]....
        /*0440*/ 	.word	0x0000dd80


	//----- nvinfo : EIATTR_MBARRIER_INSTR_OFFSETS
	.align		4
.L_938:
        /*0444*/ 	.byte	0x04, 0x39
        /*0446*/ 	.short	(.L_940 - .L_939)


	//   ....[0]....
.L_939:
        /*0448*/ 	.word	0x00000170
        /*044c*/ 	.word	0x000000ff
        /*0450*/ 	.word	0x00028c00
        /*0454*/ 	.short	0x0100
        /*0456*/ 	.byte	0x08
	.zero		1


	//   ....[1]....
        /*0458*/ 	.word	0x00000180
        /*045c*/ 	.word	0x000000ff
        /*0460*/ 	.word	0x00028c20
        /*0464*/ 	.short	0x0100
        /*0466*/ 	.byte	0x08
	.zero		1


	//   ....[2]....
        /*0468*/ 	.word	0x00000230
        /*046c*/ 	.word	0x000000ff
        /*0470*/ 	.word	0x00028c30
        /*0474*/ 	.short	0x0100
        /*0476*/ 	.byte	0x06
	.zero		1


	//   ....[3]....
        /*0478*/ 	.word	0x00000240
        /*047c*/ 	.word	0x000000ff
        /*0480*/ 	.word	0x00028c40
        /*0484*/ 	.short	0x0100
        /*0486*/ 	.byte	0x06
	.zero		1


	//   ....[4]....
        /*0488*/ 	.word	0x00000250
        /*048c*/ 	.word	0x000000ff
        /*0490*/ 	.word	0x00028c38
        /*0494*/ 	.short	0x0100
        /*0496*/ 	.byte	0x06
	.zero		1


	//   ....[5]....
        /*0498*/ 	.word	0x00000260
        /*049c*/ 	.word	0x000000ff
        /*04a0*/ 	.word	0x00028c48
        /*04a4*/ 	.short	0x0100
        /*04a6*/ 	.byte	0x06
	.zero		1


	//   ....[6]....
        /*04a8*/ 	.word	0x00000390
        /*04ac*/ 	.word	0x000000ff
        /*04b0*/ 	.word	0x00028c50
        /*04b4*/ 	.short	0x0100
        /*04b6*/ 	.byte	0x08
	.zero		1


	//   ....[7]....
        /*04b8*/ 	.word	0x000003a0
        /*04bc*/ 	.word	0x000000ff
        /*04c0*/ 	.word	0x00028c60
        /*04c4*/ 	.short	0x0100
        /*04c6*/ 	.byte	0x08
	.zero		1


	//   ....[8]....
        /*04c8*/ 	.word	0x000003b0
        /*04cc*/ 	.word	0x000000ff
        /*04d0*/ 	.word	0x00028c58
        /*04d4*/ 	.short	0x0100
        /*04d6*/ 	.byte	0x08
	.zero		1


	//   ....[9]....
        /*04d8*/ 	.word	0x000003c0
        /*04dc*/ 	.word	0x000000ff
        /*04e0*/ 	.word	0x00028c68
        /*04e4*/ 	.short	0x0100
        /*04e6*/ 	.byte	0x08
	.zero		1


	//   ....[10]....
        /*04e8*/ 	.word	0x000004b0
        /*04ec*/ 	.word	0x000000ff
        /*04f0*/ 	.word	0x00028c70
        /*04f4*/ 	.short	0x0100
        /*04f6*/ 	.byte	0x06
	.zero		1


	//   ....[11]....
        /*04f8*/ 	.word	0x000004c0
        /*04fc*/ 	.word	0x000000ff
        /*0500*/ 	.word	0x00028c80
        /*0504*/ 	.short	0x0100
        /*0506*/ 	.byte	0x06
	.zero		1


	//   ....[12]....
        /*0508*/ 	.word	0x000004d0
        /*050c*/ 	.word	0x000000ff
        /*0510*/ 	.word	0x00028c78
        /*0514*/ 	.short	0x0100
        /*0516*/ 	.byte	0x06
	.zero		1


	//   ....[13]....
        /*0518*/ 	.word	0x000004e0
        /*051c*/ 	.word	0x000000ff
        /*0520*/ 	.word	0x00028c88
        /*0524*/ 	.short	0x0100
        /*0526*/ 	.byte	0x06
	.zero		1


	//   ....[14]....
        /*0528*/ 	.word	0x00000610
        /*052c*/ 	.word	0x000000ff
        /*0530*/ 	.word	0x00028c90
        /*0534*/ 	.short	0x0100
        /*0536*/ 	.byte	0x08
	.zero		1


	//   ....[15]....
        /*0538*/ 	.word	0x00000620
        /*053c*/ 	.word	0x000000ff
        /*0540*/ 	.word	0x00028ca0
        /*0544*/ 	.short	0x0100
        /*0546*/ 	.byte	0x08
	.zero		1


	//   ....[16]....
        /*0548*/ 	.word	0x00000630
        /*054c*/ 	.word	0x000000ff
        /*0550*/ 	.word	0x00028c98
        /*0554*/ 	.short	0x0100
        /*0556*/ 	.byte	0x08
	.zero		1


	//   ....[17]....
        /*0558*/ 	.word	0x00000640
        /*055c*/ 	.word	0x000000ff
        /*0560*/ 	.word	0x00028ca8
        /*0564*/ 	.short	0x0100
        /*0566*/ 	.byte	0x08
	.zero		1


	//   ....[18]....
        /*0568*/ 	.word	0x00000780
        /*056c*/ 	.word	0x000000ff
        /*0570*/ 	.word	0x00028cb0
        /*0574*/ 	.short	0x0100
        /*0576*/ 	.byte	0x08
	.zero		1


	//   ....[19]....
        /*0578*/ 	.word	0x00000790
        /*057c*/ 	.word	0x000000ff
        /*0580*/ 	.word	0x00028cc0
        /*0584*/ 	.short	0x0100
        /*0586*/ 	.byte	0x08
	.zero		1


	//   ....[20]....
        /*0588*/ 	.word	0x000007a0
        /*058c*/ 	.word	0x000000ff
        /*0590*/ 	.word	0x00028cb8
        /*0594*/ 	.short	0x0100
        /*0596*/ 	.byte	0x08
	.zero		1


	//   ....[21]....
        /*0598*/ 	.word	0x000007b0
        /*059c*/ 	.word	0x000000ff
        /*05a0*/ 	.word	0x00028cc8
        /*05a4*/ 	.short	0x0100
        /*05a6*/ 	.byte	0x08
	.zero		1


	//   ....[22]....
        /*05a8*/ 	.word	0x00001490
        /*05ac*/ 	.word	0x000000ff
        /*05b0*/ 	.word	0x00028c50
        /*05b4*/ 	.short	0x010a
        /*05b6*/ 	.byte	0x05
	.zero		1


	//   ....[23]....
        /*05b8*/ 	.word	0x00001760
        /*05bc*/ 	.word	0x000000ff
        /*05c0*/ 	.word	0x00000000
        /*05c4*/ 	.short	0x0101
        /*05c6*/ 	.byte	0x04
	.zero		1


	//   ....[24]....
        /*05c8*/ 	.word	0x000020c0
        /*05cc*/ 	.word	0x000000ff
        /*05d0*/ 	.word	0x00028c50
        /*05d4*/ 	.short	0x010a
        /*05d6*/ 	.byte	0x07
	.zero		1


	//   ....[25]....
        /*05d8*/ 	.word	0x00002100
        /*05dc*/ 	.word	0x000000ff
        /*05e0*/ 	.word	0x00028c50
        /*05e4*/ 	.short	0x010a
        /*05e6*/ 	.byte	0x07
	.zero		1


	//   ....[26]....
        /*05e8*/ 	.word	0x000022e0
        /*05ec*/ 	.word	0x000000ff
        /*05f0*/ 	.word	0x00000000
        /*05f4*/ 	.short	0x0101
        /*05f6*/ 	.byte	0x07
	.zero		1


	//   ....[27]....
        /*05f8*/ 	.word	0x00003650
        /*05fc*/ 	.word	0x000000ff
        /*0600*/ 	.word	0x00028c00
        /*0604*/ 	.short	0x010a
        /*0606*/ 	.byte	0x27
	.zero		1


	//   ....[28]....
        /*0608*/ 	.word	0x000037e0
        /*060c*/ 	.word	0x000000ff
        /*0610*/ 	.word	0x00028c30
        /*0614*/ 	.short	0x010a
        /*0616*/ 	.byte	0x27
	.zero		1


	//   ....[29]....
        /*0618*/ 	.word	0x00003820
        /*061c*/ 	.word	0x000000ff
        /*0620*/ 	.word	0x00028c30
        /*0624*/ 	.short	0x010a
        /*0626*/ 	.byte	0x27
	.zero		1


	//   ....[30]....
        /*0628*/ 	.word	0x00003fa0
        /*062c*/ 	.word	0x000000ff
        /*0630*/ 	.word	0x00000000
        /*0634*/ 	.short	0x0101
        /*0636*/ 	.byte	0x04
	.zero		1


	//   ....[31]....
        /*0638*/ 	.word	0x000050e0
        /*063c*/ 	.word	0x000000ff
        /*0640*/ 	.word	0x00028c50
        /*0644*/ 	.short	0x010a
        /*0646*/ 	.byte	0x27
	.zero		1


	//   ....[32]....
        /*0648*/ 	.word	0x00005120
        /*064c*/ 	.word	0x000000ff
        /*0650*/ 	.word	0x00028c50
        /*0654*/ 	.short	0x010a
        /*0656*/ 	.byte	0x27
	.zero		1


	//   ....[33]....
        /*0658*/ 	.word	0x00005470
        /*065c*/ 	.word	0x000000ff
        /*0660*/ 	.word	0x00000000
        /*0664*/ 	.short	0x0101
        /*0666*/ 	.byte	0x05
	.zero		1


	//   ....[34]....
        /*0668*/ 	.word	0x00005620
        /*066c*/ 	.word	0x000000ff
        /*0670*/ 	.word	0x00028c30
        /*0674*/ 	.short	0x010a
        /*0676*/ 	.byte	0x1b
	.zero		1


	//   ....[35]....
        /*0678*/ 	.word	0x00005660
        /*067c*/ 	.word	0x000000ff
        /*0680*/ 	.word	0x00028c30
        /*0684*/ 	.short	0x010a
        /*0686*/ 	.byte	0x1b
	.zero		1


	//   ....[36]....
        /*0688*/ 	.word	0x00005b90
        /*068c*/ 	.word	0x000000ff
        /*0690*/ 	.word	0x00000000
        /*0694*/ 	.short	0x0101
        /*0696*/ 	.byte	0x0a
	.zero		1


	//   ....[37]....
        /*0698*/ 	.word	0x00007450
        /*069c*/ 	.word	0x000000ff
        /*06a0*/ 	.word	0x00028c50
        /*06a4*/ 	.short	0x010a
        /*06a6*/ 	.byte	0x1b
	.zero		1


	//   ....[38]....
        /*06a8*/ 	.word	0x00007490
        /*06ac*/ 	.word	0x000000ff
        /*06b0*/ 	.word	0x00028c50
        /*06b4*/ 	.short	0x010a
        /*06b6*/ 	.byte	0x1b
	.zero		1


	//   ....[39]....
        /*06b8*/ 	.word	0x00007750
        /*06bc*/ 	.word	0x000000ff
        /*06c0*/ 	.word	0x00000000
        /*06c4*/ 	.short	0x0101
        /*06c6*/ 	.byte	0x1b
	.zero		1


	//   ....[40]....
        /*06c8*/ 	.word	0x00007890
        /*06cc*/ 	.word	0x000000ff
        /*06d0*/ 	.word	0x00028c30
        /*06d4*/ 	.short	0x010a
        /*06d6*/ 	.byte	0x06
	.zero		1


	//   ....[41]....
        /*06d8*/ 	.word	0x000078d0
        /*06dc*/ 	.word	0x000000ff
        /*06e0*/ 	.word	0x00028c30
        /*06e4*/ 	.short	0x010a
        /*06e6*/ 	.byte	0x06
	.zero		1


	//   ....[42]....
        /*06e8*/ 	.word	0x00007c60
        /*06ec*/ 	.word	0x000000ff
        /*06f0*/ 	.word	0x00000000
        /*06f4*/ 	.short	0x0101
        /*06f6*/ 	.byte	0x0a
	.zero		1


	//   ....[43]....
        /*06f8*/ 	.word	0x00009150
        /*06fc*/ 	.word	0x000000ff
        /*0700*/ 	.word	0x00028c50
        /*0704*/ 	.short	0x010a
        /*0706*/ 	.byte	0x06
	.zero		1


	//   ....[44]....
        /*0708*/ 	.word	0x00009190
        /*070c*/ 	.word	0x000000ff
        /*0710*/ 	.word	0x00028c50
        /*0714*/ 	.short	0x010a
        /*0716*/ 	.byte	0x06
	.zero		1


	//   ....[45]....
        /*0718*/ 	.word	0x00009450
        /*071c*/ 	.word	0x000000ff
        /*0720*/ 	.word	0x00000000
        /*0724*/ 	.short	0x0101
        /*0726*/ 	.byte	0x06
	.zero		1


	//   ....[46]....
        /*0728*/ 	.word	0x00009fc0
        /*072c*/ 	.word	0x000000ff
        /*0730*/ 	.word	0x00000000
        /*0734*/ 	.short	0x0101
        /*0736*/ 	.byte	0x04
	.zero		1


	//   ....[47]....
        /*0738*/ 	.word	0x0000d780
        /*073c*/ 	.word	0x000000ff
        /*0740*/ 	.word	0x00028c40
        /*0744*/ 	.short	0x010a
        /*0746*/ 	.byte	0x2d
	.zero		1


	//   ....[48]....
        /*0748*/ 	.word	0x0000dbb0
        /*074c*/ 	.word	0x000000ff
        /*0750*/ 	.word	0x00028c30
        /*0754*/ 	.short	0x0107
        /*0756*/ 	.byte	0x2d
	.zero		1


	//   ....[49]....
        /*0758*/ 	.word	0x0000dc20
        /*075c*/ 	.word	0x000000ff
        /*0760*/ 	.word	0x00028c30
        /*0764*/ 	.short	0x0101
        /*0766*/ 	.byte	0x2d
	.zero		1


	//   ....[50]....
        /*0768*/ 	.word	0x0000e330
        /*076c*/ 	.word	0x000000ff
        /*0770*/ 	.word	0x00028c00
        /*0774*/ 	.short	0x0107
        /*0776*/ 	.byte	0x2d
	.zero		1


	//   ....[51]....
        /*0778*/ 	.word	0x0000e370
        /*077c*/ 	.word	0x000000ff
        /*0780*/ 	.word	0x00028c00
        /*0784*/ 	.short	0x0101
        /*0786*/ 	.byte	0x2d
	.zero		1


	//   ....[52]....
        /*0788*/ 	.word	0x0000e380
        /*078c*/ 	.word	0x000000ff
        /*0790*/ 	.word	0x00028c20
        /*0794*/ 	.short	0x010a
        /*0796*/ 	.byte	0x2d
	.zero		1


	//   ....[53]....
        /*0798*/ 	.word	0x0000e3d0
        /*079c*/ 	.word	0x000000ff
        /*07a0*/ 	.word	0x00028c60
        /*07a4*/ 	.short	0x010a
        /*07a6*/ 	.byte	0x2d
	.zero		1


	//   ....[54]....
        /*07a8*/ 	.word	0x0000ebf0
        /*07ac*/ 	.word	0x000000ff
        /*07b0*/ 	.word	0x00028c50
        /*07b4*/ 	.short	0x0107
        /*07b6*/ 	.byte	0x2d
	.zero		1


	//   ....[55]....
        /*07b8*/ 	.word	0x0000ec70
        /*07bc*/ 	.word	0x000000ff
        /*07c0*/ 	.word	0x00028c50
        /*07c4*/ 	.short	0x0101
        /*07c6*/ 	.byte	0x2d
	.zero		1


	//   ....[56]....
        /*07c8*/ 	.word	0x0000ef90
        /*07cc*/ 	.word	0x0000000a
        /*07d0*/ 	.word	0x00028c40
        /*07d4*/ 	.short	0x010a
        /*07d6*/ 	.byte	0x3f
	.zero		1


	//   ....[57]....
        /*07d8*/ 	.word	0x0000f320
        /*07dc*/ 	.word	0x0000000a
        /*07e0*/ 	.word	0x00028c30
        /*07e4*/ 	.short	0x0107
        /*07e6*/ 	.byte	0x3f
	.zero		1


	//   ....[58]....
        /*07e8*/ 	.word	0x0000f3d0
        /*07ec*/ 	.word	0x0000000a
        /*07f0*/ 	.word	0x00028c30
        /*07f4*/ 	.short	0x0101
        /*07f6*/ 	.byte	0x3f
	.zero		1


	//   ....[59]....
        /*07f8*/ 	.word	0x0000f400
        /*07fc*/ 	.word	0x0000000a
        /*0800*/ 	.word	0x00028c60
        /*0804*/ 	.short	0x010a
        /*0806*/ 	.byte	0x3f
	.zero		1


	//   ....[60]....
        /*0808*/ 	.word	0x0000fa40
        /*080c*/ 	.word	0x0000000a
        /*0810*/ 	.word	0x00028c50
        /*0814*/ 	.short	0x0107
        /*0816*/ 	.byte	0x3f
	.zero		1


	//   ....[61]....
        /*0818*/ 	.word	0x0000fb10
        /*081c*/ 	.word	0x0000000a
        /*0820*/ 	.word	0x00028c50
        /*0824*/ 	.short	0x0101
        /*0826*/ 	.byte	0x3f
	.zero		1


	//   ....[62]....
        /*0828*/ 	.word	0x0000fbf0
        /*082c*/ 	.word	0x00000005
        /*0830*/ 	.word	0x00028c20
        /*0834*/ 	.short	0x010a
        /*0836*/ 	.byte	0x3f
	.zero		1


	//   ....[63]....
        /*0838*/ 	.word	0x0000fd60
        /*083c*/ 	.word	0x00000004
        /*0840*/ 	.word	0x00028c40
        /*0844*/ 	.short	0x010a
        /*0846*/ 	.byte	0x3f
	.zero		1


	//   ....[64]....
        /*0848*/ 	.word	0x0000fe00
        /*084c*/ 	.word	0x00000005
        /*0850*/ 	.word	0x00028c40
        /*0854*/ 	.short	0x010a
        /*0856*/ 	.byte	0x3f
	.zero		1


	//   ....[65]....
        /*0858*/ 	.word	0x0000fe40
        /*085c*/ 	.word	0x00000004
        /*0860*/ 	.word	0x00028c60
        /*0864*/ 	.short	0x010a
        /*0866*/ 	.byte	0x3f
	.zero		1


	//   ....[66]....
        /*0868*/ 	.word	0x0000fe80
        /*086c*/ 	.word	0x00000005
        /*0870*/ 	.word	0x00028c60
        /*0874*/ 	.short	0x010a
        /*0876*/ 	.byte	0x3f
	.zero		1


	//   ....[67]....
        /*0878*/ 	.word	0x0000fef0
        /*087c*/ 	.word	0x00000005
        /*0880*/ 	.word	0x00028c50
        /*0884*/ 	.short	0x010a
        /*0886*/ 	.byte	0x3f
	.zero		1


	//   ....[68]....
        /*0888*/ 	.word	0x0000ff50
        /*088c*/ 	.word	0x00000005
        /*0890*/ 	.word	0x00028c50
        /*0894*/ 	.short	0x010a
        /*0896*/ 	.byte	0x3f
	.zero		1


	//   ....[69]....
        /*0898*/ 	.word	0x0000ffb0
        /*089c*/ 	.word	0x00000000
        /*08a0*/ 	.word	0x00028c00
        /*08a4*/ 	.short	0x010a
        /*08a6*/ 	.byte	0x3f
	.zero		1


	//   ....[70]....
        /*08a8*/ 	.word	0x00010010
        /*08ac*/ 	.word	0x00000004
        /*08b0*/ 	.word	0x00028c30
        /*08b4*/ 	.short	0x010a
        /*08b6*/ 	.byte	0x3f
	.zero		1


	//   ....[71]....
        /*08b8*/ 	.word	0x00010070
        /*08bc*/ 	.word	0x0000000e
        /*08c0*/ 	.word	0x00028c50
        /*08c4*/ 	.short	0x010a
        /*08c6*/ 	.byte	0x3f
	.zero		1


	//   ....[72]....
        /*08c8*/ 	.word	0x000100d0
        /*08cc*/ 	.word	0x00000004
        /*08d0*/ 	.word	0x00028c30
        /*08d4*/ 	.short	0x010a
        /*08d6*/ 	.byte	0x3f
	.zero		1


	//   ....[73]....
        /*08d8*/ 	.word	0x00010130
        /*08dc*/ 	.word	0x0000000e
        /*08e0*/ 	.word	0x00028c50
        /*08e4*/ 	.short	0x010a
        /*08e6*/ 	.byte	0x3f
	.zero		1


	//   ....[74]....
        /*08e8*/ 	.word	0x00010190
        /*08ec*/ 	.word	0x00000004
        /*08f0*/ 	.word	0x00028c30
        /*08f4*/ 	.short	0x010a
        /*08f6*/ 	.byte	0x3f
	.zero		1


	//   ....[75]....
        /*08f8*/ 	.word	0x000101f0
        /*08fc*/ 	.word	0x0000000c
        /*0900*/ 	.word	0x00028c50
        /*0904*/ 	.short	0x010a
        /*0906*/ 	.byte	0x3f
	.zero		1


	//   ....[76]....
        /*0908*/ 	.word	0x000102d0
        /*090c*/ 	.word	0x00000003
        /*0910*/ 	.word	0x00028c40
        /*0914*/ 	.short	0x010a
        /*0916*/ 	.byte	0x3f
	.zero		1


	//   ....[77]....
        /*0918*/ 	.word	0x00010c60
        /*091c*/ 	.word	0x00000003
        /*0920*/ 	.word	0x00028c20
        /*0924*/ 	.short	0x010a
        /*0926*/ 	.byte	0x3f
	.zero		1


	//   ....[78]....
        /*0928*/ 	.word	0x00010cc0
        /*092c*/ 	.word	0x00000003
        /*0930*/ 	.word	0x00028c60
        /*0934*/ 	.short	0x010a
        /*0936*/ 	.byte	0x3f
	.zero		1


	//   ....[79]....
        /*0938*/ 	.word	0x00011550
        /*093c*/ 	.word	0x0000000a
        /*0940*/ 	.word	0x00028c40
        /*0944*/ 	.short	0x010a
        /*0946*/ 	.byte	0x3f
	.zero		1


	//   ....[80]....
        /*0948*/ 	.word	0x000119d0
        /*094c*/ 	.word	0x0000000a
        /*0950*/ 	.word	0x00028c60
        /*0954*/ 	.short	0x010a
        /*0956*/ 	.byte	0x3f
	.zero		1


	//   ....[81]....
        /*0958*/ 	.word	0x00012130
        /*095c*/ 	.word	0x00000005
        /*0960*/ 	.word	0x00028c20
        /*0964*/ 	.short	0x010a
        /*0966*/ 	.byte	0x3f
	.zero		1


	//   ....[82]....
        /*0968*/ 	.word	0x000122d0
        /*096c*/ 	.word	0x00000004
        /*0970*/ 	.word	0x00028c40
        /*0974*/ 	.short	0x010a
        /*0976*/ 	.byte	0x3f
	.zero		1


	//   ....[83]....
        /*0978*/ 	.word	0x00012320
        /*097c*/ 	.word	0x00000005
        /*0980*/ 	.word	0x00028c40
        /*0984*/ 	.short	0x010a
        /*0986*/ 	.byte	0x3f
	.zero		1


	//   ....[84]....
        /*0988*/ 	.word	0x00012370
        /*098c*/ 	.word	0x00000004
        /*0990*/ 	.word	0x00028c60
        /*0994*/ 	.short	0x010a
        /*0996*/ 	.byte	0x3f
	.zero		1


	//----- nvinfo : EIATTR_NUM_MBARRIERS
	.align		4
.L_940:
        /*0998*/ 	.byte	0x03, 0x38
        /*099a*/ 	.short	0x0016


	//----- nvinfo : EIATTR_EXIT_INSTR_OFFSETS
	.align		4
        /*099c*/ 	.byte	0x04, 0x1c
        /*099e*/ 	.short	(.L_942 - .L_941)


	//   ....[0]....
.L_941:
        /*09a0*/ 	.word	0x0000fed0


	//----- nvinfo : EIATTR_MAX_THREADS
	.align		4
.L_942:
        /*09a4*/ 	.byte	0x04, 0x05
        /*09a6*/ 	.short	(.L_944 - .L_943)
.L_943:
        /*09a8*/ 	.word	0x00000180
        /*09ac*/ 	.word	0x00000001
        /*09b0*/ 	.word	0x00000001


	//----- nvinfo : EIATTR_CRS_STACK_SIZE
	.align		4
.L_944:
        /*09b4*/ 	.byte	0x04, 0x1e
        /*09b6*/ 	.short	(.L_946 - .L_945)
.L_945:
        /*09b8*/ 	.word	0x00000000


	//----- nvinfo : EIATTR_CBANK_PARAM_SIZE
	.align		4
.L_946:
        /*09bc*/ 	.byte	0x03, 0x19
        /*09be*/ 	.short	0x0a70


	//----- nvinfo : EIATTR_PARAM_CBANK
	.align		4
        /*09c0*/ 	.byte	0x04, 0x0a
        /*09c2*/ 	.short	(.L_948 - .L_947)
	.align		4
.L_947:
        /*09c4*/ 	.word	index@(.nv.constant0._ZN7cutlass13device_kernelIN5flash11enable_sm90INS1_16FlashAttnFwdSm90INS1_25CollectiveMainloopFwdSm90ILi2EN4cute5tupleIJNS5_1CILi1EEES8_S8_EEENS6_IJNS7_ILi64EEESA_SA_EEELi512ENS_10bfloat16_tEfNS_4arch4Sm90ELb1ELb0ELb1ELb0ELb1ELb0ELb0ELb0ELb0ELb1ELb1ELb0EEENS1_21CollectiveEpilogueFwdINS6_IJSA_NS7_ILi512EEESA_EEES9_SC_SE_Li256ELb0ELb1ELb1ELb0EEENS1_19SingleTileSchedulerILb0ELb1ELb1ELi64EEEEEEEEEvNT_6ParamsE)
        /*09c8*/ 	.short	0x0210
        /*09ca*/ 	.short	0x0a70


	//----- nvinfo : EIATTR_SW_WAR
	.align		4
.L_948:
        /*09cc*/ 	.byte	0x04, 0x36
        /*09ce*/ 	.short	(.L_950 - .L_949)
.L_949:
        /*09d0*/ 	.word	0x00000008
.L_950:


//--------------------- .nv.info._ZN7cutlass13device_kernelIN5flash11enable_sm90INS1_16FlashAttnFwdSm90INS1_25CollectiveMainloopFwdSm90ILi2EN4cute5tupleIJNS5_1CILi1EEES8_S8_EEENS6_IJNS7_ILi64EEESA_SA_EEELi512ENS_10bfloat16_tEfNS_4arch4Sm90ELb1ELb0ELb1ELb0ELb1ELb0ELb1ELb0ELb0ELb1ELb1ELb0EEENS1_21CollectiveEpilogueFwdINS6_IJSA_NS7_ILi512EEESA_EEES9_SC_SE_Li256ELb0ELb1ELb1ELb0EEENS1_19SingleTileSchedulerILb0ELb1ELb1ELi64EEEEEEEEEvNT_6ParamsE --------------------------
	.section	.nv.info._ZN7cutlass13device_kernelIN5flash11enable_sm90INS1_16FlashAttnFwdSm90INS1_25CollectiveMainloopFwdSm90ILi2EN4cute5tupleIJNS5_1CILi1EEES8_S8_EEENS6_IJNS7_ILi64EEESA_SA_EEELi512ENS_10bfloat16_tEfNS_4arch4Sm90ELb1ELb0ELb1ELb0ELb1ELb0ELb1ELb0ELb0ELb1ELb1ELb0EEENS1_21CollectiveEpilogueFwdINS6_IJSA_NS7_ILi512EEESA_EEES9_SC_SE_Li256ELb0ELb1ELb1ELb0EEENS1_19SingleTileSchedulerILb0ELb1ELb1ELi64EEEEEEEEEvNT_6ParamsE,"",@"SHT_CUDA_INFO"
	.sectionflags	@""
	.align	4


	//----- nvinfo : EIATTR_CUDA_API_VERSION
	.align		4
        /*0000*/ 	.byte	0x04, 0x37
        /*0002*/ 	.short	(.L_952 - .L_951)
.L_951:
        /*0004*/ 	.word	0x00000082


	//----- nvinfo : EIATTR_KPARAM_INFO
	.align		4
.L_952:
        /*0008*/ 	.byte	0x04, 0x17
        /*000a*/ 	.short	(.L_954 - .L_953)
.L_953:
        /*000c*/ 	.word	0x00000000
        /*0010*/ 	.short	0x0000
        /*0012*/ 	.short	0x0070
        /*0014*/ 	.byte	0x00, 0xf0, 0x01, 0x2c


	//----- nvinfo : EIATTR_SPARSE_MMA_MASK
	.align		4
.L_954:
        /*0018*/ 	.byte	0x03, 0x50
        /*001a*/ 	.short	0x0000


	//----- nvinfo : EIATTR_MAXREG_COUNT
	.align		4
        /*001c*/ 	.byte	0x03, 0x1b
        /*001e*/ 	.short	0x00a8


	//----- nvinfo : EIATTR_NUM_BARRIERS
	.align		4
        /*0020*/ 	.byte	0x02, 0x4c
        /*0022*/ 	.byte	0x10
	.zero		1


	//----- nvinfo : EIATTR_EXTERNS
	.align		4
        /*0024*/ 	.byte	0x04, 0x0f
        /*0026*/ 	.short	(.L_956 - .L_955)


	//   ....[0]....
	.align		4
.L_955:
        /*0028*/ 	.word	index@(__assertfail)


	//----- nvinfo : EIATTR_ANNOTATIONS
	.align		4
.L_956:
        /*002c*/ 	.byte	0x04, 0x55
        /*002e*/ 	.short	(.L_958 - .L_957)


	//   ....[0]....
.L_957:
        /*0030*/ 	.word	0x00000001
        /*0034*/ 	.byte	0x90, 0x08, 0x00, 0x00, 0x01, 0x00, 0x00, 0x00, 0x10, 0x0a, 0x00, 0x00, 0x01, 0x00, 0x00, 0x00
        /*0044*/ 	.byte	0x20, 0x13, 0x00, 0x00, 0x01, 0x00, 0x00, 0x00, 0x90, 0x36, 0x00, 0x00, 0x01, 0x00, 0x00, 0x00
        /*0054*/ 	.byte	0x80, 0xdd, 0x00, 0x00, 0x01, 0x00, 0x00, 0x00, 0x60, 0x02, 0x01, 0x00, 0x01, 0x00, 0x00, 0x00
        /*0064*/ 	.byte	0x00, 0x16, 0x01, 0x00, 0x01, 0x00, 0x00, 0x00, 0x60, 0x4a, 0x01, 0x00


	//----- nvinfo : EIATTR_MERCURY_ISA_VERSION
	.align		4
.L_958:
        /*0070*/ 	.byte	0x03, 0x5f
        /*0072*/ 	.short	0x0101


	//----- nvinfo : EIATTR_INT_WARP_WIDE_INSTR_OFFSETS
	.align		4
        /*0074*/ 	.byte	0x04, 0x31
        /*0076*/ 	.short	(.L_960 - .L_959)


	//   ....[0]....
.L_959:
        /*0078*/ 	.word	0x000000c0


	//   ....[1]....
        /*007c*/ 	.word	0x000000d0


	//   ....[2]....
        /*0080*/ 	.word	0x000000e0


	//   ....[3]....
        /*0084*/ 	.word	0x00000180


	//----- nvinfo : EIATTR_COOP_GROUP_MASK_REGIDS
	.align		4
.L_960:
        /*0088*/ 	.byte	0x04, 0x29
        /*008a*/ 	.short	(.L_962 - .L_961)


	//   ....[0]....
.L_961:
        /*008c*/ 	.word	0xffffffff


	//   ....[1]....
        /*0090*/ 	.word	0xffffffff


	//   ....[2]....
        /*0094*/ 	.word	0xffffffff


	//   ....[3]....
        /*0098*/ 	.word	0xffffffff


	//   ....[4]....
        /*009c*/ 	.word	0xffffffff


	//   ....[5]....
        /*00a0*/ 	.word	0xffffffff


	//   ....[6]....
        /*00a4*/ 	.word	0xffffffff


	//   ....[7]....
        /*00a8*/ 	.word	0xffffffff


	//   ....[8]....
        /*00ac*/ 	.word	0xffffffff


	//   ....[9]....
        /*00b0*/ 	.word	0xffffffff


	//   ....[10]....
        /*00b4*/ 	.word	0xffffffff


	//   ....[11]....
        /*00b8*/ 	.word	0xffffffff


	//   ....[12]....
        /*00bc*/ 	.word	0xffffffff


	//   ....[13]....
        /*00c0*/ 	.word	0xffffffff


	//   ....[14]....
        /*00c4*/ 	.word	0xffffffff


	//   ....[15]....
        /*00c8*/ 	.word	0xffffffff


	//   ....[16]....
        /*00cc*/ 	.word	0xffffffff


	//   ....[17]....
        /*00d0*/ 	.word	0xffffffff


	//   ....[18]....
        /*00d4*/ 	.word	0xffffffff


	//   ....[19]....
        /*00d8*/ 	.word	0xffffffff


	//   ....[20]....
        /*00dc*/ 	.word	0xffffffff


	//   ....[21]....
        /*00e0*/ 	.word	0xffffffff


	//   ....[22]....
        /*00e4*/ 	.word	0xffffffff


	//   ....[23]....
        /*00e8*/ 	.word	0xffffffff


	//   ....[24]....
        /*00ec*/ 	.word	0xffffffff


	//   ....[25]....
        /*00f0*/ 	.word	0xffffffff


	//   ....[26]....
        /*00f4*/ 	.word	0xffffffff


	//   ....[27]....
        /*00f8*/ 	.word	0xffffffff


	//   ....[28]....
        /*00fc*/ 	.word	0xffffffff


	//   ....[29]....
        /*0100*/ 	.word	0xffffffff


	//   ....[30]....
        /*0104*/ 	.word	0xffffffff


	//   ....[31]....
        /*0108*/ 	.word	0xffffffff


	//   ....[32]....
        /*010c*/ 	.word	0xffffffff


	//   ....[33]....
        /*0110*/ 	.word	0xffffffff


	//   ....[34]....
        /*0114*/ 	.word	0xffffffff


	//   ....[35]....
        /*0118*/ 	.word	0xffffffff


	//   ....[36]....
        /*011c*/ 	.word	0xffffffff


	//   ....[37]....
        /*0120*/ 	.word	0xffffffff


	//   ....[38]....
        /*0124*/ 	.word	0xffffffff


	//   ....[39]....
        /*0128*/ 	.word	0xffffffff


	//   ....[40]....
        /*012c*/ 	.word	0xffffffff


	//   ....[41]....
        /*0130*/ 	.word	0xffffffff


	//   ....[42]....
        /*0134*/ 	.word	0xffffffff


	//   ....[43]....
        /*0138*/ 	.word	0xffffffff


	//   ....[44]....
        /*013c*/ 	.word	0xffffffff


	//   ....[45]....
        /*0140*/ 	.word	0xffffffff


	//   ....[46]....
        /*0144*/ 	.word	0xffffffff


	//   ....[47]....
        /*0148*/ 	.word	0xffffffff


	//   ....[48]....
        /*014c*/ 	.word	0xffffffff


	//   ....[49]....
        /*0150*/ 	.word	0xffffffff


	//   ....[50]....
        /*0154*/ 	.word	0xffffffff


	//   ....[51]....
        /*0158*/ 	.word	0xffffffff


	//   ....[52]....
        /*015c*/ 	.word	0xffffffff


	//   ....[53]....
        /*0160*/ 	.word	0xffffffff


	//   ....[54]....
        /*0164*/ 	.word	0xffffffff


	//   ....[55]....
        /*0168*/ 	.word	0xffffffff


	//   ....[56]....
        /*016c*/ 	.word	0xffffffff


	//   ....[57]....
        /*0170*/ 	.word	0xffffffff


	//   ....[58]....
        /*0174*/ 	.word	0xffffffff


	//   ....[59]....
        /*0178*/ 	.word	0xffffffff


	//   ....[60]....
        /*017c*/ 	.word	0xffffffff


	//   ....[61]....
        /*0180*/ 	.word	0xffffffff


	//   ....[62]....
        /*0184*/ 	.word	0xffffffff


	//   ....[63]....
        /*0188*/ 	.word	0xffffffff


	//   ....[64]....
        /*018c*/ 	.word	0xffffffff


	//   ....[65]....
        /*0190*/ 	.word	0xffffffff


	//   ....[66]....
        /*0194*/ 	.word	0xffffffff


	//   ....[67]....
        /*0198*/ 	.word	0xffffffff


	//   ....[68]....
        /*019c*/ 	.word	0xffffffff


	//   ....[69]....
        /*01a0*/ 	.word	0xffffffff


	//   ....[70]....
        /*01a4*/ 	.word	0xffffffff


	//   ....[71]....
        /*01a8*/ 	.word	0xffffffff


	//   ....[72]....
        /*01ac*/ 	.word	0xffffffff


	//   ....[73]....
        /*01b0*/ 	.word	0xffffffff


	//   ....[74]....
        /*01b4*/ 	.word	0xffffffff


	//   ....[75]....
        /*01b8*/ 	.word	0xffffffff


	//   ....[76]....
        /*01bc*/ 	.word	0xffffffff


	//   ....[77]....
        /*01c0*/ 	.word	0xffffffff


	//   ....[78]....
        /*01c4*/ 	.word	0xffffffff


	//   ....[79]....
        /*01c8*/ 	.word	0xffffffff


	//   ....[80]....
        /*01cc*/ 	.word	0xffffffff


	//   ....[81]....
        /*01d0*/ 	.word	0xffffffff


	//   ....[82]....
        /*01d4*/ 	.word	0xffffffff


	//   ....[83]....
        /*01d8*/ 	.word	0xffffffff


	//   ....[84]....
        /*01dc*/ 	.word	0xffffffff


	//   ....[85]....
        /*01e0*/ 	.word	0xffffffff


	//   ....[86]....
        /*01e4*/ 	.word	0xffffffff


	//   ....[87]....
        /*01e8*/ 	.word	0xffffffff


	//   ....[88]....
        /*01ec*/ 	.word	0xffffffff


	//   ....[89]....
        /*01f0*/ 	.word	0xffffffff


	//   ....[90]....
        /*01f4*/ 	.word	0xffffffff


	//   ....[91]....
        /*01f8*/ 	.word	0xffffffff


	//   ....[92]....
        /*01fc*/ 	.word	0xffffffff


	//   ....[93]....
        /*0200*/ 	.word	0x0500000f


	//   ....[94]....
        /*0204*/ 	.word	0x0500000f


	//   ....[95]....
        /*0208*/ 	.word	0x0500000f


	//   ....[96]....
        /*020c*/ 	.word	0x0500000f


	//   ....[97]....
        /*0210*/ 	.word	0x0500000f


	//   ....[98]....
        /*0214*/ 	.word	0x0500000f


	//   ....[99]....
        /*0218*/ 	.word	0x0500000f


	//   ....[100]....
        /*021c*/ 	.word	0x0500000f


	//   ....[101]....
        /*0220*/ 	.word	0x0500000f


	//   ....[102]....
        /*0224*/ 	.word	0x0500000f


	//   ....[103]....
        /*0228*/ 	.word	0x0500000f


	//   ....[104]....
        /*022c*/ 	.word	0x0500000f


	//   ....[105]....
        /*0230*/ 	.word	0x0500000f


	//   ....[106]....
        /*0234*/ 	.word	0x0500000f


	//   ....[107]....
        /*0238*/ 	.word	0x0500000f


	//   ....[108]....
        /*023c*/ 	.word	0x0500000f


	//   ....[109]....
        /*0240*/ 	.word	0x0500000f


	//   ....[110]....
        /*0244*/ 	.word	0x0500000f


	//   ....[111]....
        /*0248*/ 	.word	0x0500000f


	//   ....[112]....
        /*024c*/ 	.word	0x0500000f


	//   ....[113]....
        /*0250*/ 	.word	0x0500000f


	//   ....[114]....
        /*0254*/ 	.word	0x0500000f


	//   ....[115]....
        /*0258*/ 	.word	0x0500000f


	//   ....[116]....
        /*025c*/ 	.word	0x0500000f


	//   ....[117]....
        /*0260*/ 	.word	0x0500000f


	//   ....[118]....
        /*0264*/ 	.word	0x0500000f


	//   ....[119]....
        /*0268*/ 	.word	0x0500000f


	//   ....[120]....
        /*026c*/ 	.word	0x0500000f


	//   ....[121]....
        /*0270*/ 	.word	0x0500000f


	//   ....[122]....
        /*0274*/ 	.word	0x0500000f


	//   ....[123]....
        /*0278*/ 	.word	0x0500000f


	//   ....[124]....
        /*027c*/ 	.word	0x0500000f


	//   ....[125]....
        /*0280*/ 	.word	0x0500000f


	//   ....[126]....
        /*0284*/ 	.word	0x0500000f


	//   ....[127]....
        /*0288*/ 	.word	0x0500000f


	//   ....[128]....
        /*028c*/ 	.word	0x0500000f


	//   ....[129]....
        /*0290*/ 	.word	0x0500000f


	//   ....[130]....
        /*0294*/ 	.word	0x0500000f


	//   ....[131]....
        /*0298*/ 	.word	0x0500000f


	//   ....[132]....
        /*029c*/ 	.word	0x0500000f


	//   ....[133]....
        /*02a0*/ 	.word	0x0500000f


	//   ....[134]....
        /*02a4*/ 	.word	0x0500000f


	//   ....[135]....
        /*02a8*/ 	.word	0x0500000f


	//   ....[136]....
        /*02ac*/ 	.word	0x0500000f


	//   ....[137]....
        /*02b0*/ 	.word	0x0500000f


	//   ....[138]....
        /*02b4*/ 	.word	0x0500000f


	//   ....[139]....
        /*02b8*/ 	.word	0x0500000f


	//   ....[140]....
        /*02bc*/ 	.word	0x0500000f


	//   ....[141]....
        /*02c0*/ 	.word	0x0500000f


	//   ....[142]....
        /*02c4*/ 	.word	0x0500000f


	//----- nvinfo : EIATTR_COOP_GROUP_INSTR_OFFSETS
	.align		4
.L_962:
        /*02c8*/ 	.byte	0x04, 0x28
        /*02ca*/ 	.short	(.L_964 - .L_963)


	//   ....[0]....
.L_963:
        /*02cc*/ 	.word	0x00000080


	//   ....[1]....
        /*02d0*/ 	.word	0x00000090


	//   ....[2]....
        /*02d4*/ 	.word	0x000002b0


	//   ....[3]....
        /*02d8*/ 	.word	0x00000410


	//   ....[4]....
        /*02dc*/ 	.word	0x00000530


	//   ....[5]....
        /*02e0*/ 	.word	0x00000690


	//   ....[6]....
        /*02e4*/ 	.word	0x00001440


	//   ....[7]....
        /*02e8*/ 	.word	0x00003420


	//   ....[8]....
        /*02ec*/ 	.word	0x00004580


	//   ....[9]....
        /*02f0*/ 	.word	0x00005570


	//   ....[10]....
        /*02f4*/ 	.word	0x000055f0


	//   ....[11]....
        /*02f8*/ 	.word	0x00005ba0


	//   ....[12]....
        /*02fc*/ 	.word	0x00005c80


	//   ....[13]....
        /*0300*/ 	.word	0x00006060


	//   ....[14]....
        /*0304*/ 	.word	0x000060c0


	//   ....[15]....
        /*0308*/ 	.word	0x00006ab0


	//   ....[16]....
        /*030c*/ 	.word	0x00007630


	//   ....[17]....
        /*0310*/ 	.word	0x00008620


	//   ....[18]....
        /*0314*/ 	.word	0x00008680


	//   ....[19]....
        /*0318*/ 	.word	0x00008c10


	//   ....[20]....
        /*031c*/ 	.word	0x00008d50


	//   ....[21]....
        /*0320*/ 	.word	0x00009120


	//   ....[22]....
        /*0324*/ 	.word	0x00009190


	//   ....[23]....
        /*0328*/ 	.word	0x0000a2b0


	//   ....[24]....
        /*032c*/ 	.word	0x0000abd0


	//   ....[25]....
        /*0330*/ 	.word	0x0000bdc0


	//   ....[26]....
        /*0334*/ 	.word	0x0000be50


	//   ....[27]....
        /*0338*/ 	.word	0x0000c150


	//   ....[28]....
        /*033c*/ 	.word	0x0000c320


	//   ....[29]....
        /*0340*/ 	.word	0x0000d260


	//   ....[30]....
        /*0344*/ 	.word	0x0000d340


	//   ....[31]....
        /*0348*/ 	.word	0x0000d3a0


	//   ....[32]....
        /*034c*/ 	.word	0x0000d3d0


	//   ....[33]....
        /*0350*/ 	.word	0x0000d3f0


	//   ....[34]....
        /*0354*/ 	.word	0x0000de90


	//   ....[35]....
        /*0358*/ 	.word	0x0000e3b0


	//   ....[36]....
        /*035c*/ 	.word	0x0000e3e0


	//   ....[37]....
        /*0360*/ 	.word	0x0000e400


	//   ....[38]....
        /*0364*/ 	.word	0x0000e410


	//   ....[39]....
        /*0368*/ 	.word	0x0000e8c0


	//   ....[40]....
        /*036c*/ 	.word	0x0000e8f0


	//   ....[41]....
        /*0370*/ 	.word	0x0000f540


	//   ....[42]....
        /*0374*/ 	.word	0x0000f560


	//   ....[43]....
        /*0378*/ 	.word	0x000105c0


	//   ....[44]....
        /*037c*/ 	.word	0x00011970


	//   ....[45]....
        /*0380*/ 	.word	0x00011990


	//   ....[46]....
        /*0384*/ 	.word	0x000119a0


	//   ....[47]....
        /*0388*/ 	.word	0x000119e0


	//   ....[48]....
        /*038c*/ 	.word	0x00011a30


	//   ....[49]....
        /*0390*/ 	.word	0x00011a50


	//   ....[50]....
        /*0394*/ 	.word	0x00011aa0


	//   ....[51]....
        /*0398*/ 	.word	0x00011ac0


	//   ....[52]....
        /*039c*/ 	.word	0x00012070


	//   ....[53]....
        /*03a0*/ 	.word	0x000120b0


	//   ....[54]....
        /*03a4*/ 	.word	0x000120e0


	//   ....[55]....
        /*03a8*/ 	.word	0x00012110


	//   ....[56]....
        /*03ac*/ 	.word	0x00012150


	//   ....[57]....
        /*03b0*/ 	.word	0x00012220


	//   ....[58]....
        /*03b4*/ 	.word	0x00012240


	//   ....[59]....
        /*03b8*/ 	.word	0x00012270


	//   ....[60]....
        /*03bc*/ 	.word	0x00012980


	//   ....[61]....
        /*03c0*/ 	.word	0x000129b0


	//   ....[62]....
        /*03c4*/ 	.word	0x00012a40


	//   ....[63]....
        /*03c8*/ 	.word	0x00012af0


	//   ....[64]....
        /*03cc*/ 	.word	0x00012be0


	//   ....[65]....
        /*03d0*/ 	.word	0x00012cb0


	//   ....[66]....
        /*03d4*/ 	.word	0x00012d10


	//   ....[67]....
        /*03d8*/ 	.word	0x00012d90


	//   ....[68]....
        /*03dc*/ 	.word	0x00013260


	//   ....[69]....
        /*03e0*/ 	.word	0x00013290


	//   ....[70]....
        /*03e4*/ 	.word	0x000132c0


	//   ....[71]....
        /*03e8*/ 	.word	0x000132f0


	//   ....[72]....
        /*03ec*/ 	.word	0x00013320


	//   ....[73]....
        /*03f0*/ 	.word	0x00013370


	//   ....[74]....
        /*03f4*/ 	.word	0x000134f0


	//   ....[75]....
        /*03f8*/ 	.word	0x00013520


	//   ....[76]....
        /*03fc*/ 	.word	0x00013f10


	//   ....[77]....
        /*0400*/ 	.word	0x00013f30


	//   ....[78]....
        /*0404*/ 	.word	0x00013f40


	//   ....[79]....
        /*0408*/ 	.word	0x00013f60


	//   ....[80]....
        /*040c*/ 	.word	0x00013f80


	//   ....[81]....
        /*0410*/ 	.word	0x00013fb0


	//   ....[82]....
        /*0414*/ 	.word	0x00013fd0


	//   ....[83]....
        /*0418*/ 	.word	0x00014000


	//   ....[84]....
        /*041c*/ 	.word	0x00014360


	//   ....[85]....
        /*0420*/ 	.word	0x00014390


	//   ....[86]....
        /*0424*/ 	.word	0x000143c0


	//   ....[87]....
        /*0428*/ 	.word	0x000143e0


	//   ....[88]....
        /*042c*/ 	.word	0x000143f0


	//   ....[89]....
        /*0430*/ 	.word	0x00014410


	//   ....[90]....
        /*0434*/ 	.word	0x000144b0


	//   ....[91]....
        /*0438*/ 	.word	0x000144f0


	//   ....[92]....
        /*043c*/ 	.word	0x000149f0


	//   ....[93]....
        /*0440*/ 	.word	0x00014f50


	//   ....[94]....
        /*0444*/ 	.word	0x00015040


	//   ....[95]....
        /*0448*/ 	.word	0x000150e0


	//   ....[96]....
        /*044c*/ 	.word	0x00015160


	//   ....[97]....
        /*0450*/ 	.word	0x00015210


	//   ....[98]....
        /*0454*/ 	.word	0x00015270


	//   ....[99]....
        /*0458*/ 	.word	0x00015330


	//   ....[100]....
        /*045c*/ 	.word	0x00015390


	//   ....[101]....
        /*0460*/ 	.word	0x00015430


	//   ....[102]....
        /*0464*/ 	.word	0x000154d0


	//   ....[103]....
        /*0468*/ 	.word	0x00015540


	//   ....[104]....
        /*046c*/ 	.word	0x000155f0


	//   ....[105]....
        /*0470*/ 	.word	0x000156e0


	//   ....[106]....
        /*0474*/ 	.word	0x00015780


	//   ....[107]....
        /*0478*/ 	.word	0x00015860


	//   ....[108]....
        /*047c*/ 	.word	0x00015970


	//   ....[109]....
        /*0480*/ 	.word	0x000159c0


	//   ....[110]....
        /*0484*/ 	.word	0x00015a50


	//   ....[111]....
        /*0488*/ 	.word	0x00015b30


	//   ....[112]....
        /*048c*/ 	.word	0x00015d90


	//   ....[113]....
        /*0490*/ 	.word	0x00015e00


	//   ....[114]....
        /*0494*/ 	.word	0x00016030


	//   ....[115]....
        /*0498*/ 	.word	0x000160a0


	//   ....[116]....
        /*049c*/ 	.word	0x00016270


	//   ....[117]....
        /*04a0*/ 	.word	0x000162c0


	//   ....[118]....
        /*04a4*/ 	.word	0x00016410


	//   ....[119]....
        /*04a8*/ 	.word	0x000164f0


	//   ....[120]....
        /*04ac*/ 	.word	0x00016750


	//   ....[121]....
        /*04b0*/ 	.word	0x000167a0


	//   ....[122]....
        /*04b4*/ 	.word	0x00016960


	//   ....[123]....
        /*04b8*/ 	.word	0x000169b0


	//   ....[124]....
        /*04bc*/ 	.word	0x00016b70


	//   ....[125]....
        /*04c0*/ 	.word	0x00016bc0


	//   ....[126]....
        /*04c4*/ 	.word	0x00016ca0


	//   ....[127]....
        /*04c8*/ 	.word	0x00016d40


	//   ....[128]....
        /*04cc*/ 	.word	0x00016da0


	//   ....[129]....
        /*04d0*/ 	.word	0x00016e40


	//   ....[130]....
        /*04d4*/ 	.word	0x00016ea0


	//   ....[131]....
        /*04d8*/ 	.word	0x00016f40


	//   ....[132]....
        /*04dc*/ 	.word	0x00016fa0


	//   ....[133]....
        /*04e0*/ 	.word	0x00017040


	//   ....[134]....
        /*04e4*/ 	.word	0x00017120


	//   ....[135]....
        /*04e8*/ 	.word	0x000171e0


	//   ....[136]....
        /*04ec*/ 	.word	0x000172c0


	//   ....[137]....
        /*04f0*/ 	.word	0x000173c0


	//   ....[138]....
        /*04f4*/ 	.word	0x000174e0


	//   ....[139]....
        /*04f8*/ 	.word	0x000175c0


	//   ....[140]....
        /*04fc*/ 	.word	0x000176d0


	//   ....[141]....
        /*0500*/ 	.word	0x000177a0


	//   ....[142]....
        /*0504*/ 	.word	0x000178b0


	//----- nvinfo : EIATTR_REG_RECONFIG
	.align		4
.L_964:
        /*0508*/ 	.byte	0x01, 0x54
	.zero		2


	//----- nvinfo : EIATTR_SYSCALL_OFFSETS
	.align		4
        /*050c*/ 	.byte	0x04, 0x46
        /*050e*/ 	.short	(.L_966 - .L_965)


	//   ....[0]....
.L_965:
        /*0510*/ 	.word	0x000035d0


	//   ....[1]....
        /*0514*/ 	.word	0x00010e20


	//   ....[2]....
        /*0518*/ 	.word	0x00010f60


	//   ....[3]....
        /*051c*/ 	.word	0x00011050


	//   ....[4]....
        /*0520*/ 	.word	0x00011d40


	//   ....[5]....
        /*0524*/ 	.word	0x00012540


	//----- nvinfo : EIATTR_MBARRIER_INSTR_OFFSETS
	.align		4
.L_966:
        /*0528*/ 	.byte	0x04, 0x39
        /*052a*/ 	.short	(.L_968 - .L_967)


	//   ....[0]....
.L_967:
        /*052c*/ 	.word	0x00000190
        /*0530*/ 	.word	0x000000ff
        /*0534*/ 	.word	0x00038800
        /*0538*/ 	.short	0x0100
        /*053a*/ 	.byte	0x08
	.zero		1


	//   ....[1]....
        /*053c*/ 	.word	0x000001a0
        /*0540*/ 	.word	0x000000ff
        /*0544*/ 	.word	0x00038810
        /*0548*/ 	.short	0x0100
        /*054a*/ 	.byte	0x08
	.zero		1


	//   ....[2]....
        /*054c*/ 	.word	0x000001b0
        /*0550*/ 	.word	0x000000ff
        /*0554*/ 	.word	0x00038820
        /*0558*/ 	.short	0x0100
        /*055a*/ 	.byte	0x08
	.zero		1


	//   ....[3]....
        /*055c*/ 	.word	0x00000260
        /*0560*/ 	.word	0x000000ff
        /*0564*/ 	.word	0x00038830
        /*0568*/ 	.short	0x0100
        /*056a*/ 	.byte	0x06
	.zero		1


	//   ....[4]....
        /*056c*/ 	.word	0x00000270
        /*0570*/ 	.word	0x000000ff
        /*0574*/ 	.word	0x00038840
        /*0578*/ 	.short	0x0100
        /*057a*/ 	.byte	0x06
	.zero		1


	//   ....[5]....
        /*057c*/ 	.word	0x00000280
        /*0580*/ 	.word	0x000000ff
        /*0584*/ 	.word	0x00038838
        /*0588*/ 	.short	0x0100
        /*058a*/ 	.byte	0x06
	.zero		1


	//   ....[6]....
        /*058c*/ 	.word	0x00000290
        /*0590*/ 	.word	0x000000ff
        /*0594*/ 	.word	0x00038848
        /*0598*/ 	.short	0x0100
        /*059a*/ 	.byte	0x06
	.zero		1


	//   ....[7]....
        /*059c*/ 	.word	0x000003c0
        /*05a0*/ 	.word	0x000000ff
        /*05a4*/ 	.word	0x00038850
        /*05a8*/ 	.short	0x0100
        /*05aa*/ 	.byte	0x08
	.zero		1


	//   ....[8]....
        /*05ac*/ 	.word	0x000003d0
        /*05b0*/ 	.word	0x000000ff
        /*05b4*/ 	.word	0x00038860
        /*05b8*/ 	.short	0x0100
        /*05ba*/ 	.byte	0x08
	.zero		1


	//   ....[9]....
        /*05bc*/ 	.word	0x000003e0
        /*05c0*/ 	.word	0x000000ff
        /*05c4*/ 	.word	0x00038858
        /*05c8*/ 	.short	0x0100
        /*05ca*/ 	.byte	0x08
	.zero		1


	//   ....[10]....
        /*05cc*/ 	.word	0x000003f0
        /*05d0*/ 	.word	0x000000ff
        /*05d4*/ 	.word	0x00038868
        /*05d8*/ 	.short	0x0100
        /*05da*/ 	.byte	0x08
	.zero		1


	//   ....[11]....
        /*05dc*/ 	.word	0x000004e0
        /*05e0*/ 	.word	0x000000ff
        /*05e4*/ 	.word	0x00038870
        /*05e8*/ 	.short	0x0100
        /*05ea*/ 	.byte	0x06
	.zero		1


	//   ....[12]....
        /*05ec*/ 	.word	0x000004f0
        /*05f0*/ 	.word	0x000000ff
        /*05f4*/ 	.word	0x00038880
        /*05f8*/ 	.short	0x0100
        /*05fa*/ 	.byte	0x06
	.zero		1


	//   ....[13]....
        /*05fc*/ 	.word	0x00000500
        /*0600*/ 	.word	0x000000ff
        /*0604*/ 	.word	0x00038878
        /*0608*/ 	.short	0x0100
        /*060a*/ 	.byte	0x06
	.zero		1


	//   ....[14]....
        /*060c*/ 	.word	0x00000510
        /*0610*/ 	.word	0x000000ff
        /*0614*/ 	.word	0x00038888
        /*0618*/ 	.short	0x0100
        /*061a*/ 	.byte	0x06
	.zero		1


	//   ....[15]....
        /*061c*/ 	.word	0x00000640
        /*0620*/ 	.word	0x000000ff
        /*0624*/ 	.word	0x00038890
        /*0628*/ 	.short	0x0100
        /*062a*/ 	.byte	0x08
	.zero		1


	//   ....[16]....
        /*062c*/ 	.word	0x00000650
        /*0630*/ 	.word	0x000000ff
        /*0634*/ 	.word	0x000388a0
        /*0638*/ 	.short	0x0100
        /*063a*/ 	.byte	0x08
	.zero		1


	//   ....[17]....
        /*063c*/ 	.word	0x00000660
        /*0640*/ 	.word	0x000000ff
        /*0644*/ 	.word	0x00038898
        /*0648*/ 	.short	0x0100
        /*064a*/ 	.byte	0x08
	.zero		1


	//   ....[18]....
        /*064c*/ 	.word	0x00000670
        /*0650*/ 	.word	0x000000ff
        /*0654*/ 	.word	0x000388a8
        /*0658*/ 	.short	0x0100
        /*065a*/ 	.byte	0x08
	.zero		1


	//   ....[19]....
        /*065c*/ 	.word	0x000007b0
        /*0660*/ 	.word	0x000000ff
        /*0664*/ 	.word	0x000388b0
        /*0668*/ 	.short	0x0100
        /*066a*/ 	.byte	0x08
	.zero		1


	//   ....[20]....
        /*066c*/ 	.word	0x000007c0
        /*0670*/ 	.word	0x000000ff
        /*0674*/ 	.word	0x000388c0
        /*0678*/ 	.short	0x0100
        /*067a*/ 	.byte	0x08
	.zero		1


	//   ....[21]....
        /*067c*/ 	.word	0x000007d0
        /*0680*/ 	.word	0x000000ff
        /*0684*/ 	.word	0x000388b8
        /*0688*/ 	.short	0x0100
        /*068a*/ 	.byte	0x08
	.zero		1


	//   ....[22]....
        /*068c*/ 	.word	0x000007e0
        /*0690*/ 	.word	0x000000ff
        /*0694*/ 	.word	0x000388c8
        /*0698*/ 	.short	0x0100
        /*069a*/ 	.byte	0x08
	.zero		1


	//   ....[23]....
        /*069c*/ 	.word	0x00001820
        /*06a0*/ 	.word	0x00000004
        /*06a4*/ 	.word	0x00000000
        /*06a8*/ 	.short	0x0101
        /*06aa*/ 	.byte	0x3f
	.zero		1


	//   ....[24]....
        /*06ac*/ 	.word	0x00002300
        /*06b0*/ 	.word	0x00000004
        /*06b4*/ 	.word	0x00000000
        /*06b8*/ 	.short	0x0101
        /*06ba*/ 	.byte	0x3f
	.zero		1


	//   ....[25]....
        /*06bc*/ 	.word	0x00003600
        /*06c0*/ 	.word	0x000000c6
        /*06c4*/ 	.word	0x00038800
        /*06c8*/ 	.short	0x010a
        /*06ca*/ 	.byte	0x3f
	.zero		1


	//   ....[26]....
        /*06cc*/ 	.word	0x000037b0
        /*06d0*/ 	.word	0x000000c6
        /*06d4*/ 	.word	0x00038830
        /*06d8*/ 	.short	0x010a
        /*06da*/ 	.byte	0x3f
	.zero		1


	//   ....[27]....
        /*06dc*/ 	.word	0x000037f0
        /*06e0*/ 	.word	0x000000c6
        /*06e4*/ 	.word	0x00038830
        /*06e8*/ 	.short	0x010a
        /*06ea*/ 	.byte	0x3f
	.zero		1


	//   ....[28]....
        /*06ec*/ 	.word	0x00003c00
        /*06f0*/ 	.word	0x000000c6
        /*06f4*/ 	.word	0x00038810
        /*06f8*/ 	.short	0x010a
        /*06fa*/ 	.byte	0x3f
	.zero		1


	//   ....[29]....
        /*06fc*/ 	.word	0x00003c40
        /*0700*/ 	.word	0x000000c6
        /*0704*/ 	.word	0x00038850
        /*0708*/ 	.short	0x010a
        /*070a*/ 	.byte	0x3f
	.zero		1


	//   ....[30]....
        /*070c*/ 	.word	0x00003d00
        /*0710*/ 	.word	0x000000c6
        /*0714*/ 	.word	0x00038850
        /*0718*/ 	.short	0x010a
        /*071a*/ 	.byte	0x3f
	.zero		1


	//   ....[31]....
        /*071c*/ 	.word	0x00006520
        /*0720*/ 	.word	0x00000018
        /*0724*/ 	.word	0x00000000
        /*0728*/ 	.short	0x0101
        /*072a*/ 	.byte	0x3f
	.zero		1


	//   ....[32]....
        /*072c*/ 	.word	0x00006bb0
        /*0730*/ 	.word	0x00000098
        /*0734*/ 	.word	0x00000000
        /*0738*/ 	.short	0x0101
        /*073a*/ 	.byte	0x3f
	.zero		1


	//   ....[33]....
        /*073c*/ 	.word	0x00006d50
        /*0740*/ 	.word	0x000000c9
        /*0744*/ 	.word	0x00038830
        /*0748*/ 	.short	0x010a
        /*074a*/ 	.byte	0x3f
	.zero		1


	//   ....[34]....
        /*074c*/ 	.word	0x00006da0
        /*0750*/ 	.word	0x000000c9
        /*0754*/ 	.word	0x00038830
        /*0758*/ 	.short	0x010a
        /*075a*/ 	.byte	0x3f
	.zero		1


	//   ....[35]....
        /*075c*/ 	.word	0x000070d0
        /*0760*/ 	.word	0x000000c9
        /*0764*/ 	.word	0x00038850
        /*0768*/ 	.short	0x010a
        /*076a*/ 	.byte	0x3f
	.zero		1


	//   ....[36]....
        /*076c*/ 	.word	0x00007120
        /*0770*/ 	.word	0x000000c9
        /*0774*/ 	.word	0x00038850
        /*0778*/ 	.short	0x010a
        /*077a*/ 	.byte	0x3f
	.zero		1


	//   ....[37]....
        /*077c*/ 	.word	0x00009440
        /*0780*/ 	.word	0x0000009a
        /*0784*/ 	.word	0x00000000
        /*0788*/ 	.short	0x0101
        /*078a*/ 	.byte	0x3f
	.zero		1


	//   ....[38]....
        /*078c*/ 	.word	0x0000a360
        /*0790*/ 	.word	0x00000098
        /*0794*/ 	.word	0x00000000
        /*0798*/ 	.short	0x0101
        /*079a*/ 	.byte	0x3f
	.zero		1


	//   ....[39]....
        /*079c*/ 	.word	0x0000a4b0
        /*07a0*/ 	.word	0x000000b9
        /*07a4*/ 	.word	0x00038830
        /*07a8*/ 	.short	0x010a
        /*07aa*/ 	.byte	0x3f
	.zero		1


	//   ....[40]....
        /*07ac*/ 	.word	0x0000a500
        /*07b0*/ 	.word	0x000000b9
        /*07b4*/ 	.word	0x00038830
        /*07b8*/ 	.short	0x010a
        /*07ba*/ 	.byte	0x3f
	.zero		1


	//   ....[41]....
        /*07bc*/ 	.word	0x0000a730
        /*07c0*/ 	.word	0x000000b9
        /*07c4*/ 	.word	0x00038850
        /*07c8*/ 	.short	0x010a
        /*07ca*/ 	.byte	0x3f
	.zero		1


	//   ....[42]....
        /*07cc*/ 	.word	0x0000a780
        /*07d0*/ 	.word	0x000000b9
        /*07d4*/ 	.word	0x00038850
        /*07d8*/ 	.short	0x010a
        /*07da*/ 	.byte	0x3f
	.zero		1


	//   ....[43]....
        /*07dc*/ 	.word	0x0000c6a0
        /*07e0*/ 	.word	0x00000098
        /*07e4*/ 	.word	0x00000000
        /*07e8*/ 	.short	0x0101
        /*07ea*/ 	.byte	0x3f
	.zero		1


	//   ....[44]....
        /*07ec*/ 	.word	0x0000d300
        /*07f0*/ 	.word	0x00000098
        /*07f4*/ 	.word	0x00000000
        /*07f8*/ 	.short	0x0101
        /*07fa*/ 	.byte	0x3f
	.zero		1


	//   ....[45]....
        /*07fc*/ 	.word	0x0000deb0
        /*0800*/ 	.word	0x000000ff
        /*0804*/ 	.word	0x00000000
        /*0808*/ 	.short	0x0101
        /*080a*/ 	.byte	0x04
	.zero		1


	//   ....[46]....
        /*080c*/ 	.word	0x00011720
        /*0810*/ 	.word	0x000000ff
        /*0814*/ 	.word	0x00038840
        /*0818*/ 	.short	0x010a
        /*081a*/ 	.byte	0x2c
	.zero		1


	//   ....[47]....
        /*081c*/ 	.word	0x00011b60
        /*0820*/ 	.word	0x000000ff
        /*0824*/ 	.word	0x00038830
        /*0828*/ 	.short	0x0107
        /*082a*/ 	.byte	0x2c
	.zero		1


	//   ....[48]....
        /*082c*/ 	.word	0x00011bd0
        /*0830*/ 	.word	0x000000ff
        /*0834*/ 	.word	0x00038830
        /*0838*/ 	.short	0x0101
        /*083a*/ 	.byte	0x2c
	.zero		1


	//   ....[49]....
        /*083c*/ 	.word	0x000123c0
        /*0840*/ 	.word	0x000000ff
        /*0844*/ 	.word	0x00038800
        /*0848*/ 	.short	0x0107
        /*084a*/ 	.byte	0x2c
	.zero		1


	//   ....[50]....
        /*084c*/ 	.word	0x00012410
        /*0850*/ 	.word	0x000000ff
        /*0854*/ 	.word	0x00038800
        /*0858*/ 	.short	0x0101
        /*085a*/ 	.byte	0x2c
	.zero		1


	//   ....[51]....
        /*085c*/ 	.word	0x00013020
        /*0860*/ 	.word	0x000000ff
        /*0864*/ 	.word	0x00038810
        /*0868*/ 	.short	0x0107
        /*086a*/ 	.byte	0x2c
	.zero		1


	//   ....[52]....
        /*086c*/ 	.word	0x00013080
        /*0870*/ 	.word	0x000000ff
        /*0874*/ 	.word	0x00038810
        /*0878*/ 	.short	0x0101
        /*087a*/ 	.byte	0x2c
	.zero		1


	//   ....[53]....
        /*087c*/ 	.word	0x00013090
        /*0880*/ 	.word	0x000000ff
        /*0884*/ 	.word	0x00038820
        /*0888*/ 	.short	0x010a
        /*088a*/ 	.byte	0x2c
	.zero		1


	//   ....[54]....
        /*088c*/ 	.word	0x000130e0
        /*0890*/ 	.word	0x000000ff
        /*0894*/ 	.word	0x00038860
        /*0898*/ 	.short	0x010a
        /*089a*/ 	.byte	0x2c
	.zero		1


	//   ....[55]....
        /*089c*/ 	.word	0x00013900
        /*08a0*/ 	.word	0x000000ff
        /*08a4*/ 	.word	0x00038850
        /*08a8*/ 	.short	0x0107
        /*08aa*/ 	.byte	0x2c
	.zero		1


	//   ....[56]....
        /*08ac*/ 	.word	0x00013980
        /*08b0*/ 	.word	0x000000ff
        /*08b4*/ 	.word	0x00038850
        /*08b8*/ 	.short	0x0101
        /*08ba*/ 	.byte	0x2c
	.zero		1


	//   ....[57]....
        /*08bc*/ 	.word	0x00013d10
        /*08c0*/ 	.word	0x0000000a
        /*08c4*/ 	.word	0x00038840
        /*08c8*/ 	.short	0x010a
        /*08ca*/ 	.byte	0x3f
	.zero		1


	//   ....[58]....
        /*08cc*/ 	.word	0x000140a0
        /*08d0*/ 	.word	0x0000000a
        /*08d4*/ 	.word	0x00038830
        /*08d8*/ 	.short	0x0107
        /*08da*/ 	.byte	0x3f
	.zero		1


	//   ....[59]....
        /*08dc*/ 	.word	0x00014150
        /*08e0*/ 	.word	0x0000000a
        /*08e4*/ 	.word	0x00038830
        /*08e8*/ 	.short	0x0101
        /*08ea*/ 	.byte	0x3f
	.zero		1


	//   ....[60]....
        /*08ec*/ 	.word	0x00014180
        /*08f0*/ 	.word	0x0000000a
        /*08f4*/ 	.word	0x00038860
        /*08f8*/ 	.short	0x010a
        /*08fa*/ 	.byte	0x3f
	.zero		1


	//   ....[61]....
        /*08fc*/ 	.word	0x000147c0
        /*0900*/ 	.word	0x0000000a
        /*0904*/ 	.word	0x00038850
        /*0908*/ 	.short	0x0107
        /*090a*/ 	.byte	0x3f
	.zero		1


	//   ....[62]....
        /*090c*/ 	.word	0x00014880
        /*0910*/ 	.word	0x0000000a
        /*0914*/ 	.word	0x00038850
        /*0918*/ 	.short	0x0101
        /*091a*/ 	.byte	0x3f
	.zero		1


	//   ....[63]....
        /*091c*/ 	.word	0x00014970
        /*0920*/ 	.word	0x00000005
        /*0924*/ 	.word	0x00038820
        /*0928*/ 	.short	0x010a
        /*092a*/ 	.byte	0x3f
	.zero		1


	//   ....[64]....
        /*092c*/ 	.word	0x00014b00
        /*0930*/ 	.word	0x00000003
        /*0934*/ 	.word	0x00038840
        /*0938*/ 	.short	0x010a
        /*093a*/ 	.byte	0x3f
	.zero		1


	//   ....[65]....
        /*093c*/ 	.word	0x00014ba0
        /*0940*/ 	.word	0x00000005
        /*0944*/ 	.word	0x00038840
        /*0948*/ 	.short	0x010a
        /*094a*/ 	.byte	0x3f
	.zero		1


	//   ....[66]....
        /*094c*/ 	.word	0x00014be0
        /*0950*/ 	.word	0x00000003
        /*0954*/ 	.word	0x00038860
        /*0958*/ 	.short	0x010a
        /*095a*/ 	.byte	0x3f
	.zero		1


	//   ....[67]....
        /*095c*/ 	.word	0x00014c20
        /*0960*/ 	.word	0x00000005
        /*0964*/ 	.word	0x00038860
        /*0968*/ 	.short	0x010a
        /*096a*/ 	.byte	0x3f
	.zero		1


	//   ....[68]....
        /*096c*/ 	.word	0x00014c80
        /*0970*/ 	.word	0x000000c6
        /*0974*/ 	.word	0x00038800
        /*0978*/ 	.short	0x010a
        /*097a*/ 	.byte	0x3f
	.zero		1


	//   ....[69]....
        /*097c*/ 	.word	0x00014cd0
        /*0980*/ 	.word	0x000000c6
        /*0984*/ 	.word	0x00038830
        /*0988*/ 	.short	0x010a
        /*098a*/ 	.byte	0x3f
	.zero		1


	//   ....[70]....
        /*098c*/ 	.word	0x00014d20
        /*0990*/ 	.word	0x000000c6
        /*0994*/ 	.word	0x00038810
        /*0998*/ 	.short	0x010a
        /*099a*/ 	.byte	0x3f
	.zero		1


	//   ....[71]....
        /*099c*/ 	.word	0x00014d70
        /*09a0*/ 	.word	0x000000c6
        /*09a4*/ 	.word	0x00038850
        /*09a8*/ 	.short	0x010a
        /*09aa*/ 	.byte	0x3f
	.zero		1


	//   ....[72]....
        /*09ac*/ 	.word	0x00014dc0
        /*09b0*/ 	.word	0x000000c9
        /*09b4*/ 	.word	0x00038830
        /*09b8*/ 	.short	0x010a
        /*09ba*/ 	.byte	0x3f
	.zero		1


	//   ....[73]....
        /*09bc*/ 	.word	0x00014e10
        /*09c0*/ 	.word	0x000000c9
        /*09c4*/ 	.word	0x00038850
        /*09c8*/ 	.short	0x010a
        /*09ca*/ 	.byte	0x3f
	.zero		1


	//   ....[74]....
        /*09cc*/ 	.word	0x00014e60
        /*09d0*/ 	.word	0x000000b9
        /*09d4*/ 	.word	0x00038830
        /*09d8*/ 	.short	0x010a
        /*09da*/ 	.byte	0x3f
	.zero		1


	//   ....[75]....
        /*09dc*/ 	.word	0x00014eb0
        /*09e0*/ 	.word	0x000000b9
        /*09e4*/ 	.word	0x00038850
        /*09e8*/ 	.short	0x010a
        /*09ea*/ 	.byte	0x3f
	.zero		1


	//   ....[76]....
        /*09ec*/ 	.word	0x00014f90
        /*09f0*/ 	.word	0x00000003
        /*09f4*/ 	.word	0x00038840
        /*09f8*/ 	.short	0x010a
        /*09fa*/ 	.byte	0x3f
	.zero		1


	//   ....[77]....
        /*09fc*/ 	.word	0x00016300
        /*0a00*/ 	.word	0x00000003
        /*0a04*/ 	.word	0x00038820
        /*0a08*/ 	.short	0x010a
        /*0a0a*/ 	.byte	0x3f
	.zero		1


	//   ....[78]....
        /*0a0c*/ 	.word	0x00016360
        /*0a10*/ 	.word	0x00000003
        /*0a14*/ 	.word	0x00038860
        /*0a18*/ 	.short	0x010a
        /*0a1a*/ 	.byte	0x3f
	.zero		1


	//   ....[79]....
        /*0a1c*/ 	.word	0x00016bf0
        /*0a20*/ 	.word	0x0000000a
        /*0a24*/ 	.word	0x00038840
        /*0a28*/ 	.short	0x010a
        /*0a2a*/ 	.byte	0x3f
	.zero		1


	//   ....[80]....
        /*0a2c*/ 	.word	0x00017070
        /*0a30*/ 	.word	0x0000000a
        /*0a34*/ 	.word	0x00038860
        /*0a38*/ 	.short	0x010a
        /*0a3a*/ 	.byte	0x3f
	.zero		1


	//   ....[81]....
        /*0a3c*/ 	.word	0x000177d0
        /*0a40*/ 	.word	0x00000005
        /*0a44*/ 	.word	0x00038820
        /*0a48*/ 	.short	0x010a
        /*0a4a*/ 	.byte	0x3f
	.zero		1


	//   ....[82]....
        /*0a4c*/ 	.word	0x00017970
        /*0a50*/ 	.word	0x00000003
        /*0a54*/ 	.word	0x00038840
        /*0a58*/ 	.short	0x010a
        /*0a5a*/ 	.byte	0x3f
	.zero		1


	//   ....[83]....
        /*0a5c*/ 	.word	0x000179c0
        /*0a60*/ 	.word	0x00000005
        /*0a64*/ 	.word	0x00038840
        /*0a68*/ 	.short	0x010a
        /*0a6a*/ 	.byte	0x3f
	.zero		1


	//   ....[84]....
        /*0a6c*/ 	.word	0x00017a10
        /*0a70*/ 	.word	0x00000003
        /*0a74*/ 	.word	0x00038860
        /*0a78*/ 	.short	0x010a
        /*0a7a*/ 	.byte	0x3f
	.zero		1


	//----- nvinfo : EIATTR_NUM_MBARRIERS
	.align		4
.L_968:
        /*0a7c*/ 	.byte	0x03, 0x38
        /*0a7e*/ 	.short	0x0017


	//----- nvinfo : EIATTR_EXIT_INSTR_OFFSETS
	.align		4
        /*0a80*/ 	.byte	0x04, 0x1c
        /*0a82*/ 	.short	(.L_970 - .L_969)


	//   ....[0]....
.L_969:
        /*0a84*/ 	.word	0x00014c70


	//----- nvinfo : EIATTR_MAX_THREADS
	.align		4
.L_970:
        /*0a88*/ 	.byte	0x04, 0x05
        /*0a8a*/ 	.short	(.L_972 - .L_971)
.L_971:
        /*0a8c*/ 	.word	0x00000180
        /*0a90*/ 	.word	0x00000001
        /*0a94*/ 	.word	0x00000001


	//----- nvinfo : EIATTR_CRS_STACK_SIZE
	.align		4
.L_972:
        /*0a98*/ 	.byte	0x04, 0x1e
        /*0a9a*/ 	.short	(.L_974 - .L_973)
.L_973:
        /*0a9c*/ 	.word	0x00000000


	//----- nvinfo : EIATTR_CBANK_PARAM_SIZE
	.align		4
.L_974:
        /*0aa0*/ 	.byte	0x03, 0x19
        /*0aa2*/ 	.short	0x0b70


	//----- nvinfo : EIATTR_PARAM_CBANK
	.align		4
        /*0aa4*/ 	.byte	0x04, 0x0a
        /*0aa6*/ 	.short	(.L_976 - .L_975)
	.align		4
.L_975:
        /*0aa8*/ 	.word	index@(.nv.constant0._ZN7cutlass13device_kernelIN5flash11enable_sm90INS1_16FlashAttnFwdSm90INS1_25CollectiveMainloopFwdSm90ILi2EN4cute5tupleIJNS5_1CILi1EEES8_S8_EEENS6_IJNS7_ILi64EEESA_SA_EEELi512ENS_10bfloat16_tEfNS_4arch4Sm90ELb1ELb0ELb1ELb0ELb1ELb0ELb1ELb0ELb0ELb1ELb1ELb0EEENS1_21CollectiveEpilogueFwdINS6_IJSA_NS7_ILi512EEESA_EEES9_SC_SE_Li256ELb0ELb1ELb1ELb0EEENS1_19SingleTileSchedulerILb0ELb1ELb1ELi64EEEEEEEEEvNT_6ParamsE)
        /*0aac*/ 	.short	0x0210
        /*0aae*/ 	.short	0x0b70


	//----- nvinfo : EIATTR_SW_WAR
	.align		4
.L_976:
        /*0ab0*/ 	.byte	0x04, 0x36
        /*0ab2*/ 	.short	(.L_978 - .L_977)
.L_977:
        /*0ab4*/ 	.word	0x00000008
.L_978:


//--------------------- .nv.info._ZN7cutlass13device_kernelIN5flash11enable_sm90INS1_16FlashAttnFwdSm90INS1_25CollectiveMainloopFwdSm90ILi2EN4cute5tupleIJNS5_1CILi1EEES8_S8_EEENS6_IJNS7_ILi64EEESA_SA_EEELi512ENS_10bfloat16_tEfNS_4arch4Sm90ELb1ELb0ELb1ELb1ELb1ELb0ELb0ELb0ELb0ELb1ELb1ELb0EEENS1_21CollectiveEpilogueFwdINS6_IJSA_NS7_ILi512EEESA_EEES9_SC_SE_Li256ELb1ELb1ELb1ELb0EEENS1_36VarlenDynamicPersistentTileSchedulerILi64ELi64ELi256ELi128ELb1ELb1ELb1ELb1ELb1ELb1EEEEEEEEEvNT_6ParamsE --------------------------
	.section	.nv.info._ZN7cutlass13device_kernelIN5flash11enable_sm90INS1_16FlashAttnFwdSm90INS1_25CollectiveMainloopFwdSm90ILi2EN4cute5tupleIJNS5_1CILi1EEES8_S8_EEENS6_IJNS7_ILi64EEESA_SA_EEELi512ENS_10bfloat16_tEfNS_4arch4Sm90ELb1ELb0ELb1ELb1ELb1ELb0ELb0ELb0ELb0ELb1ELb1ELb0EEENS1_21CollectiveEpilogueFwdINS6_IJSA_NS7_ILi512EEESA_EEES9_SC_SE_Li256ELb1ELb1ELb1ELb0EEENS1_36VarlenDynamicPersistentTileSchedulerILi64ELi64ELi256ELi128ELb1ELb1ELb1ELb1ELb1ELb1EEEEEEEEEvNT_6ParamsE,"",@"SHT_CUDA_INFO"
	.sectionflags	@""
	.align	4


	//----- nvinfo : EIATTR_CUDA_API_VERSION
	.align		4
        /*0000*/ 	.byte	0x04, 0x37
        /*0002*/ 	.short	(.L_980 - .L_979)
.L_979:
        /*0004*/ 	.word	0x00000082


	//----- nvinfo : EIATTR_KPARAM_INFO
	.align		4
.L_980:
        /*0008*/ 	.byte	0x04, 0x17
        /*000a*/ 	.short	(.L_982 - .L_981)
.L_981:
        /*000c*/ 	.word	0x00000000
        /*0010*/ 	.short	0x0000
        /*0012*/ 	.short	0x0070
        /*0014*/ 	.byte	0x00, 0xf0, 0x01, 0x2a


	//----- nvinfo : EIATTR_SPARSE_MMA_MASK
	.align		4
.L_982:
        /*0018*/ 	.byte	0x03, 0x50
        /*001a*/ 	.short	0x0000


	//----- nvinfo : EIATTR_MAXREG_COUNT
	.align		4
        /*001c*/ 	.byte	0x03, 0x1b
        /*001e*/ 	.short	0x00a8


	//----- nvinfo : EIATTR_NUM_BARRIERS
	.align		4
        /*0020*/ 	.byte	0x02, 0x4c
        /*0022*/ 	.byte	0x10
	.zero		1


	//----- nvinfo : EIATTR_EXTERNS
	.align		4
        /*0024*/ 	.byte	0x04, 0x0f
        /*0026*/ 	.short	(.L_984 - .L_983)


	//   ....[0]....
	.align		4
.L_983:
        /*0028*/ 	.word	index@(__assertfail)


	//----- nvinfo : EIATTR_ANNOTATIONS
	.align		4
.L_984:
        /*002c*/ 	.byte	0x04, 0x55
        /*002e*/ 	.short	(.L_986 - .L_985)


	//   ....[0]....
.L_985:
        /* <DEDUP_REMOVED lines=20> */


	//----- nvinfo : EIATTR_MERCURY_ISA_VERSION
	.align		4
.L_986:
        /*0158*/ 	.byte	0x03, 0x5f
        /*015a*/ 	.short	0x0101


	//----- nvinfo : EIATTR_UNUSED_LOAD_BYTE_OFFSET
	.align		4
        /*015c*/ 	.byte	0x04, 0x44
        /*015e*/ 	.short	(.L_988 - .L_987)


	//   ....[0]....
.L_987:
        /*0160*/ 	.word	0x00000940
        /*0164*/ 	.word	0x0000fff0


	//   ....[1]....
        /*0168*/ 	.word	0x0000a8e0
        /*016c*/ 	.word	0x0000fff0


	//----- nvinfo : EIATTR_INT_WARP_WIDE_INSTR_OFFSETS
	.align		4
.L_988:
        /*0170*/ 	.byte	0x04, 0x31
        /*0172*/ 	.short	(.L_990 - .L_989)


	//   ....[0]....
.L_989:
        /*0174*/ 	.word	0x000000c0


	//   ....[1]....
        /*0178*/ 	.word	0x000000d0


	//   ....[2]....
        /*017c*/ 	.word	0x00000170


	//   ....[3]....
        /*0180*/ 	.word	0x00010cf0


	//   ....[4]....
        /*0184*/ 	.word	0x00010d80


	//   ....[5]....
        /*0188*/ 	.word	0x00014150


	//   ....[6]....
        /*018c*/ 	.word	0x000141e0


	//----- nvinfo : EIATTR_COOP_GROUP_MASK_REGIDS
	.align		4
.L_990:
        /*0190*/ 	.byte	0x04, 0x29
        /*0192*/ 	.short	(.L_992 - .L_991)


	//   ....[0]....
.L_991:
        /*0194*/ 	.word	0xffffffff


	//   ....[1]....
        /*0198*/ 	.word	0xffffffff


	//   ....[2]....
        /*019c*/ 	.word	0xffffffff


	//   ....[3]....
        /*01a0*/ 	.word	0xffffffff


	//   ....[4]....
        /*01a4*/ 	.word	0xffffffff


	//   ....[5]....
        /*01a8*/ 	.word	0xffffffff


	//   ....[6]....
        /*01ac*/ 	.word	0xffffffff


	//   ....[7]....
        /*01b0*/ 	.word	0xffffffff


	//   ....[8]....
        /*01b4*/ 	.word	0xffffffff


	//   ....[9]....
        /*01b8*/ 	.word	0xffffffff


	//   ....[10]....
        /*01bc*/ 	.word	0xffffffff


	//   ....[11]....
        /*01c0*/ 	.word	0xffffffff


	//   ....[12]....
        /*01c4*/ 	.word	0xffffffff


	//   ....[13]....
        /*01c8*/ 	.word	0xffffffff


	//   ....[14]....
        /*01cc*/ 	.word	0xffffffff


	//   ....[15]....
        /*01d0*/ 	.word	0xffffffff


	//   ....[16]....
        /*01d4*/ 	.word	0xffffffff


	//   ....[17]....
        /*01d8*/ 	.word	0xffffffff


	//   ....[18]....
        /*01dc*/ 	.word	0xffffffff


	//   ....[19]....
        /*01e0*/ 	.word	0xffffffff


	//   ....[20]....
        /*01e4*/ 	.word	0xffffffff


	//   ....[21]....
        /*01e8*/ 	.word	0xffffffff


	//   ....[22]....
        /*01ec*/ 	.word	0xffffffff


	//   ....[23]....
        /*01f0*/ 	.word	0xffffffff


	//   ....[24]....
        /*01f4*/ 	.word	0xffffffff


	//   ....[25]....
        /*01f8*/ 	.word	0xffffffff


	//   ....[26]....
        /*01fc*/ 	.word	0xffffffff


	//   ....[27]....
        /*0200*/ 	.word	0xffffffff


	//   ....[28]....
        /*0204*/ 	.word	0xffffffff


	//   ....[29]....
        /*0208*/ 	.word	0xffffffff


	//   ....[30]....
        /*020c*/ 	.word	0xffffffff


	//   ....[31]....
        /*0210*/ 	.word	0xffffffff


	//   ....[32]....
        /*0214*/ 	.word	0xffffffff


	//   ....[33]....
        /*0218*/ 	.word	0xffffffff


	//   ....[34]....
        /*021c*/ 	.word	0xffffffff


	//   ....[35]....
        /*0220*/ 	.word	0xffffffff


	//   ....[36]....
        /*0224*/ 	.word	0xffffffff


	//   ....[37]....
        /*0228*/ 	.word	0xffffffff


	//   ....[38]....
        /*022c*/ 	.word	0xffffffff


	//   ....[39]....
        /*0230*/ 	.word	0xffffffff


	//   ....[40]....
        /*0234*/ 	.word	0xffffffff


	//   ....[41]....
        /*0238*/ 	.word	0xffffffff


	//   ....[42]....
        /*023c*/ 	.word	0xffffffff


	//   ....[43]....
        /*0240*/ 	.word	0xffffffff


	//   ....[44]....
        /*0244*/ 	.word	0xffffffff


	//   ....[45]....
        /*0248*/ 	.word	0xffffffff


	//   ....[46]....
        /*024c*/ 	.word	0xffffffff


	//   ....[47]....
        /*0250*/ 	.word	0xffffffff


	//   ....[48]....
        /*0254*/ 	.word	0xffffffff


	//   ....[49]....
        /*0258*/ 	.word	0xffffffff


	//   ....[50]....
        /*025c*/ 	.word	0xffffffff


	//   ....[51]....
        /*0260*/ 	.word	0xffffffff


	//   ....[52]....
        /*0264*/ 	.word	0xffffffff


	//   ....[53]....
        /*0268*/ 	.word	0xffffffff


	//   ....[54]....
        /*026c*/ 	.word	0xffffffff


	//   ....[55]....
        /*0270*/ 	.word	0xffffffff


	//   ....[56]....
        /*0274*/ 	.word	0xffffffff


	//   ....[57]....
        /*0278*/ 	.word	0xffffffff


	//   ....[58]....
        /*027c*/ 	.word	0xffffffff


	//   ....[59]....
        /*0280*/ 	.word	0xffffffff


	//   ....[60]....
        /*0284*/ 	.word	0xffffffff


	//   ....[61]....
        /*0288*/ 	.word	0xffffffff


	//   ....[62]....
        /*028c*/ 	.word	0xffffffff


	//   ....[63]....
        /*0290*/ 	.word	0xffffffff


	//   ....[64]....
        /*0294*/ 	.word	0xffffffff


	//   ....[65]....
        /*0298*/ 	.word	0xffffffff


	//   ....[66]....
        /*029c*/ 	.word	0xffffffff


	//   ....[67]....
        /*02a0*/ 	.word	0xffffffff


	//   ....[68]....
        /*02a4*/ 	.word	0xffffffff


	//   ....[69]....
        /*02a8*/ 	.word	0xffffffff


	//   ....[70]....
        /*02ac*/ 	.word	0xffffffff


	//   ....[71]....
        /*02b0*/ 	.word	0xffffffff


	//   ....[72]....
        /*02b4*/ 	.word	0xffffffff


	//   ....[73]....
        /*02b8*/ 	.word	0xffffffff


	//   ....[74]....
        /*02bc*/ 	.word	0xffffffff


	//   ....[75]....
        /*02c0*/ 	.word	0xffffffff


	//   ....[76]....
        /*02c4*/ 	.word	0xffffffff


	//   ....[77]....
        /*02c8*/ 	.word	0xffffffff


	//   ....[78]....
        /*02cc*/ 	.word	0xffffffff


	//   ....[79]....
        /*02d0*/ 	.word	0xffffffff


	//   ....[80]....
        /*02d4*/ 	.word	0xffffffff


	//   ....[81]....
        /*02d8*/ 	.word	0xffffffff


	//   ....[82]....
        /*02dc*/ 	.word	0xffffffff


	//   ....[83]....
        /*02e0*/ 	.word	0xffffffff


	//   ....[84]....
        /*02e4*/ 	.word	0xffffffff


	//   ....[85]....
        /*02e8*/ 	.word	0xffffffff


	//   ....[86]....
        /*02ec*/ 	.word	0xffffffff


	//   ....[87]....
        /*02f0*/ 	.word	0xffffffff


	//   ....[88]....
        /*02f4*/ 	.word	0xffffffff


	//   ....[89]....
        /*02f8*/ 	.word	0xffffffff


	//   ....[90]....
        /*02fc*/ 	.word	0xffffffff


	//   ....[91]....
        /*0300*/ 	.word	0xffffffff


	//   ....[92]....
        /*0304*/ 	.word	0xffffffff


	//   ....[93]....
        /*0308*/ 	.word	0xffffffff


	//   ....[94]....
        /*030c*/ 	.word	0xffffffff


	//   ....[95]....
        /*0310*/ 	.word	0xffffffff


	//   ....[96]....
        /*0314*/ 	.word	0xffffffff


	//   ....[97]....
        /*0318*/ 	.word	0xffffffff


	//   ....[98]....
        /*031c*/ 	.word	0xffffffff


	//   ....[99]....
        /*0320*/ 	.word	0xffffffff


	//   ....[100]....
        /*0324*/ 	.word	0xffffffff


	//   ....[101]....
        /*0328*/ 	.word	0xffffffff


	//   ....[102]....
        /*032c*/ 	.word	0xffffffff


	//   ....[103]....
        /*0330*/ 	.word	0xffffffff


	//   ....[104]....
        /*0334*/ 	.word	0xffffffff


	//   ....[105]....
        /*0338*/ 	.word	0xffffffff


	//   ....[106]....
        /*033c*/ 	.word	0xffffffff


	//   ....[107]....
        /*0340*/ 	.word	0xffffffff


	//   ....[108]....
        /*0344*/ 	.word	0xffffffff


	//   ....[109]....
        /*0348*/ 	.word	0xffffffff


	//   ....[110]....
        /*034c*/ 	.word	0xffffffff


	//   ....[111]....
        /*0350*/ 	.word	0xffffffff


	//   ....[112]....
        /*0354*/ 	.word	0xffffffff


	//   ....[113]....
        /*0358*/ 	.word	0xffffffff


	//   ....[114]....
        /*035c*/ 	.word	0xffffffff


	//   ....[115]....
        /*0360*/ 	.word	0xffffffff


	//   ....[116]....
        /*0364*/ 	.word	0xffffffff


	//   ....[117]....
        /*0368*/ 	.word	0xffffffff


	//   ....[118]....
        /*036c*/ 	.word	0xffffffff


	//   ....[119]....
        /*0370*/ 	.word	0xffffffff


	//   ....[120]....
        /*0374*/ 	.word	0xffffffff


	//   ....[121]....
        /*0378*/ 	.word	0xffffffff


	//   ....[122]....
        /*037c*/ 	.word	0xffffffff


	//   ....[123]....
        /*0380*/ 	.word	0xffffffff


	//   ....[124]....
        /*0384*/ 	.word	0x0500000f


	//   ....[125]....
        /*0388*/ 	.word	0x0500000f


	//   ....[126]....
        /*038c*/ 	.word	0x0500000f


	//   ....[127]....
        /*0390*/ 	.word	0x0500000f


	//   ....[128]....
        /*0394*/ 	.word	0x0500000f


	//   ....[129]....
        /*0398*/ 	.word	0x0500000f


	//   ....[130]....
        /*039c*/ 	.word	0x0500000f


	//   ....[131]....
        /*03a0*/ 	.word	0x0500000f


	//   ....[132]....
        /*03a4*/ 	.word	0x0500000f


	//   ....[133]....
        /*03a8*/ 	.word	0x0500000f


	//   ....[134]....
        /*03ac*/ 	.word	0x0500000f


	//   ....[135]....
        /*03b0*/ 	.word	0x0500000f


	//   ....[136]....
        /*03b4*/ 	.word	0x0500000f


	//   ....[137]....
        /*03b8*/ 	.word	0x0500000f


	//   ....[138]....
        /*03bc*/ 	.word	0x0500000f


	//   ....[139]....
        /*03c0*/ 	.word	0x0500000f


	//   ....[140]....
        /*03c4*/ 	.word	0x0500000f


	//   ....[141]....
        /*03c8*/ 	.word	0x0500000f


	//   ....[142]....
        /*03cc*/ 	.word	0x0500000f


	//   ....[143]....
        /*03d0*/ 	.word	0x0500000f


	//   ....[144]....
        /*03d4*/ 	.word	0x0500000f


	//   ....[145]....
        /*03d8*/ 	.word	0x0500000f


	//   ....[146]....
        /*03dc*/ 	.word	0x0500000f


	//   ....[147]....
        /*03e0*/ 	.word	0x0500000f


	//   ....[148]....
        /*03e4*/ 	.word	0x0500000f


	//   ....[149]....
        /*03e8*/ 	.word	0x0500000f


	//   ....[150]....
        /*03ec*/ 	.word	0x0500000f


	//   ....[151]....
        /*03f0*/ 	.word	0x0500000f


	//   ....[152]....
        /*03f4*/ 	.word	0x0500000f


	//   ....[153]....
        /*03f8*/ 	.word	0x0500000f


	//   ....[154]....
        /*03fc*/ 	.word	0x0500000f


	//   ....[155]....
        /*0400*/ 	.word	0x0500000f


	//   ....[156]....
        /*0404*/ 	.word	0x0500000f


	//   ....[157]....
        /*0408*/ 	.word	0x0500000f


	//   ....[158]....
        /*040c*/ 	.word	0x0500000f


	//   ....[159]....
        /*0410*/ 	.word	0x0500000f


	//   ....[160]....
        /*0414*/ 	.word	0x0500000f


	//   ....[161]....
        /*0418*/ 	.word	0x0500000f


	//   ....[162]....
        /*041c*/ 	.word	0x0500000f


	//   ....[163]....
        /*0420*/ 	.word	0x0500000f


	//   ....[164]....
        /*0424*/ 	.word	0x0500000f


	//   ....[165]....
        /*0428*/ 	.word	0x0500000f


	//   ....[166]....
        /*042c*/ 	.word	0x0500000f


	//   ....[167]....
        /*0430*/ 	.word	0x0500000f


	//   ....[168]....
        /*0434*/ 	.word	0x0500000f


	//   ....[169]....
        /*0438*/ 	.word	0x0500000f


	//   ....[170]....
        /*043c*/ 	.word	0x0500000f


	//   ....[171]....
        /*0440*/ 	.word	0x0500000f


	//   ....[172]....
        /*0444*/ 	.word	0x0500000f


	//   ....[173]....
        /*0448*/ 	.word	0x0500000f


	//   ....[174]....
        /*044c*/ 	.word	0x0500000f


	//   ....[175]....
        /*0450*/ 	.word	0x0500000f


	//   ....[176]....
        /*0454*/ 	.word	0x0500000f


	//   ....[177]....
        /*0458*/ 	.word	0x0500000f


	//   ....[178]....
        /*045c*/ 	.word	0x0500000f


	//   ....[179]....
        /*0460*/ 	.word	0x0500000f


	//   ....[180]....
        /*0464*/ 	.word	0x0500000f


	//   ....[181]....
        /*0468*/ 	.word	0x0500000f


	//   ....[182]....
        /*046c*/ 	.word	0x0500000f


	//   ....[183]....
        /*0470*/ 	.word	0x0500000f


	//----- nvinfo : EIATTR_COOP_GROUP_INSTR_OFFSETS
	.align		4
.L_992:
        /*0474*/ 	.byte	0x04, 0x28
        /*0476*/ 	.short	(.L_994 - .L_993)


	//   ....[0]....
.L_993:
        /*0478*/ 	.word	0x00000070


	//   ....[1]....
        /*047c*/ 	.word	0x000000b0


	//   ....[2]....
        /*0480*/ 	.word	0x00000290


	//   ....[3]....
        /*0484*/ 	.word	0x000003f0


	//   ....[4]....
        /*0488*/ 	.word	0x00000510


	//   ....[5]....
        /*048c*/ 	.word	0x00000670


	//   ....[6]....
        /*0490*/ 	.word	0x00002050


	//   ....[7]....
        /*0494*/ 	.word	0x00004120


	//   ....[8]....
        /*0498*/ 	.word	0x000048c0


	//   ....[9]....
        /*049c*/ 	.word	0x00004930


	//   ....[10]....
        /*04a0*/ 	.word	0x00004ee0


	//   ....[11]....
        /*04a4*/ 	.word	0x00004fb0


	//   ....[12]....
        /*04a8*/ 	.word	0x00005410


	//   ....[13]....
        /*04ac*/ 	.word	0x00005490


	//   ....[14]....
        /*04b0*/ 	.word	0x00005ce0


	//   ....[15]....
        /*04b4*/ 	.word	0x000062f0


	//   ....[16]....
        /*04b8*/ 	.word	0x00006330


	//   ....[17]....
        /*04bc*/ 	.word	0x00006a60


	//   ....[18]....
        /*04c0*/ 	.word	0x00006a80


	//   ....[19]....
        /*04c4*/ 	.word	0x00007160


	//   ....[20]....
        /*04c8*/ 	.word	0x00007310


	//   ....[21]....
        /*04cc*/ 	.word	0x00007fe0


	//   ....[22]....
        /*04d0*/ 	.word	0x00008780


	//   ....[23]....
        /*04d4*/ 	.word	0x000087f0


	//   ....[24]....
        /*04d8*/ 	.word	0x00009050


	//   ....[25]....
        /*04dc*/ 	.word	0x000090b0


	//   ....[26]....
        /*04e0*/ 	.word	0x00009d00


	//   ....[27]....
        /*04e4*/ 	.word	0x00009de0


	//   ....[28]....
        /*04e8*/ 	.word	0x00009e50


	//   ....[29]....
        /*04ec*/ 	.word	0x00009e70


	//   ....[30]....
        /*04f0*/ 	.word	0x00009ea0


	//   ....[31]....
        /*04f4*/ 	.word	0x0000b6c0


	//   ....[32]....
        /*04f8*/ 	.word	0x0000ba90


	//   ....[33]....
        /*04fc*/ 	.word	0x0000baa0


	//   ....[34]....
        /*0500*/ 	.word	0x0000bab0


	//   ....[35]....
        /*0504*/ 	.word	0x0000bac0


	//   ....[36]....
        /*0508*/ 	.word	0x0000c770


	//   ....[37]....
        /*050c*/ 	.word	0x0000c790


	//   ....[38]....
        /*0510*/ 	.word	0x0000ca40


	//   ....[39]....
        /*0514*/ 	.word	0x0000ca60


	//   ....[40]....
        /*0518*/ 	.word	0x0000d170


	//   ....[41]....
        /*051c*/ 	.word	0x0000d1a0


	//   ....[42]....
        /*0520*/ 	.word	0x0000da00


	//   ....[43]....
        /*0524*/ 	.word	0x0000da20


	//   ....[44]....
        /*0528*/ 	.word	0x0000ede0


	//   ....[45]....
        /*052c*/ 	.word	0x0000ee20


	//   ....[46]....
        /*0530*/ 	.word	0x0000f060


	//   ....[47]....
        /*0534*/ 	.word	0x0000f080


	//   ....[48]....
        /*0538*/ 	.word	0x0000f340


	//   ....[49]....
        /*053c*/ 	.word	0x0000f530


	//   ....[50]....
        /*0540*/ 	.word	0x0000f560


	//   ....[51]....
        /*0544*/ 	.word	0x0000f590


	//   ....[52]....
        /*0548*/ 	.word	0x0000f5c0


	//   ....[53]....
        /*054c*/ 	.word	0x0000f5f0


	//   ....[54]....
        /*0550*/ 	.word	0x0000f620


	//   ....[55]....
        /*0554*/ 	.word	0x0000f790


	//   ....[56]....
        /*0558*/ 	.word	0x0000f7c0


	//   ....[57]....
        /*055c*/ 	.word	0x0000f7f0


	//   ....[58]....
        /*0560*/ 	.word	0x0000f820


	//   ....[59]....
        /*0564*/ 	.word	0x0000f850


	//   ....[60]....
        /*0568*/ 	.word	0x0000f880


	//   ....[61]....
        /*056c*/ 	.word	0x0000f910


	//   ....[62]....
        /*0570*/ 	.word	0x0000f940


	//   ....[63]....
        /*0574*/ 	.word	0x0000f950


	//   ....[64]....
        /*0578*/ 	.word	0x0000f990


	//   ....[65]....
        /*057c*/ 	.word	0x00011a60


	//   ....[66]....
        /*0580*/ 	.word	0x00011a80


	//   ....[67]....
        /*0584*/ 	.word	0x00011b10


	//   ....[68]....
        /*0588*/ 	.word	0x00011b30


	//   ....[69]....
        /*058c*/ 	.word	0x00011bb0


	//   ....[70]....
        /*0590*/ 	.word	0x00011bd0


	//   ....[71]....
        /*0594*/ 	.word	0x00011be0


	//   ....[72]....
        /*0598*/ 	.word	0x00011bf0


	//   ....[73]....
        /*059c*/ 	.word	0x00012350


	//   ....[74]....
        /*05a0*/ 	.word	0x00012380


	//   ....[75]....
        /*05a4*/ 	.word	0x00012420


	//   ....[76]....
        /*05a8*/ 	.word	0x00012440


	//   ....[77]....
        /*05ac*/ 	.word	0x000124c0


	//   ....[78]....
        /*05b0*/ 	.word	0x000124e0


	//   ....[79]....
        /*05b4*/ 	.word	0x000124f0


	//   ....[80]....
        /*05b8*/ 	.word	0x00012500


	//   ....[81]....
        /*05bc*/ 	.word	0x00012980


	//   ....[82]....
        /*05c0*/ 	.word	0x00012a40


	//   ....[83]....
        /*05c4*/ 	.word	0x00012b90


	//   ....[84]....
        /*05c8*/ 	.word	0x00012bd0


	//   ....[85]....
        /*05cc*/ 	.word	0x00012be0


	//   ....[86]....
        /*05d0*/ 	.word	0x00012bf0


	//   ....[87]....
        /*05d4*/ 	.word	0x00012d40


	//   ....[88]....
        /*05d8*/ 	.word	0x00012e90


	//   ....[89]....
        /*05dc*/ 	.word	0x00013680


	//   ....[90]....
        /*05e0*/ 	.word	0x000136a0


	//   ....[91]....
        /*05e4*/ 	.word	0x000136f0


	//   ....[92]....
        /*05e8*/ 	.word	0x00013700


	//   ....[93]....
        /*05ec*/ 	.word	0x00013740


	//   ....[94]....
        /*05f0*/ 	.word	0x00013750


	//   ....[95]....
        /*05f4*/ 	.word	0x00013760


	//   ....[96]....
        /*05f8*/ 	.word	0x000137a0


	//   ....[97]....
        /*05fc*/ 	.word	0x00013aa0


	//   ....[98]....
        /*0600*/ 	.word	0x00013ae0


	//   ....[99]....
        /*0604*/ 	.word	0x00013b00


	//   ....[100]....
        /*0608*/ 	.word	0x00013b20


	//   ....[101]....
        /*060c*/ 	.word	0x00013b50


	//   ....[102]....
        /*0610*/ 	.word	0x00013b70


	//   ....[103]....
        /*0614*/ 	.word	0x00013c70


	//   ....[104]....
        /*0618*/ 	.word	0x00013dc0


	//   ....[105]....
        /*061c*/ 	.word	0x00014400


	//   ....[106]....
        /*0620*/ 	.word	0x00014430


	//   ....[107]....
        /*0624*/ 	.word	0x00014490


	//   ....[108]....
        /*0628*/ 	.word	0x000144c0


	//   ....[109]....
        /*062c*/ 	.word	0x000144f0


	//   ....[110]....
        /*0630*/ 	.word	0x00014520


	//   ....[111]....
        /*0634*/ 	.word	0x00014550


	//   ....[112]....
        /*0638*/ 	.word	0x00014580


	//   ....[113]....
        /*063c*/ 	.word	0x00014720


	//   ....[114]....
        /*0640*/ 	.word	0x00014750


	//   ....[115]....
        /*0644*/ 	.word	0x00014780


	//   ....[116]....
        /*0648*/ 	.word	0x000147b0


	//   ....[117]....
        /*064c*/ 	.word	0x000147e0


	//   ....[118]....
        /*0650*/ 	.word	0x00014810


	//   ....[119]....
        /*0654*/ 	.word	0x000148d0


	//   ....[120]....
        /*0658*/ 	.word	0x000148f0


	//   ....[121]....
        /*065c*/ 	.word	0x00014910


	//   ....[122]....
        /*0660*/ 	.word	0x00014970


	//   ....[123]....
        /*0664*/ 	.word	0x00015390


	//   ....[124]....
        /*0668*/ 	.word	0x000159e0


	//   ....[125]....
        /*066c*/ 	.word	0x00015ad0


	//   ....[126]....
        /*0670*/ 	.word	0x00015b70


	//   ....[127]....
        /*0674*/ 	.word	0x00015bd0


	//   ....[128]....
        /*0678*/ 	.word	0x00015cc0


	//   ....[129]....
        /*067c*/ 	.word	0x00015d30


	//   ....[130]....
        /*0680*/ 	.word	0x00015e20


	//   ....[131]....
        /*0684*/ 	.word	0x00015e90


	//   ....[132]....
        /*0688*/ 	.word	0x00015f30


	//   ....[133]....
        /*068c*/ 	.word	0x00016020


	//   ....[134]....
        /*0690*/ 	.word	0x00016090


	//   ....[135]....
        /*0694*/ 	.word	0x000160f0


	//   ....[136]....
        /*0698*/ 	.word	0x000161e0


	//   ....[137]....
        /*069c*/ 	.word	0x00016240


	//   ....[138]....
        /*06a0*/ 	.word	0x00016340


	//   ....[139]....
        /*06a4*/ 	.word	0x000163a0


	//   ....[140]....
        /*06a8*/ 	.word	0x00016440


	//   ....[141]....
        /*06ac*/ 	.word	0x000165c0


	//   ....[142]....
        /*06b0*/ 	.word	0x000166a0


	//   ....[143]....
        /*06b4*/ 	.word	0x00016940


	//   ....[144]....
        /*06b8*/ 	.word	0x00016990


	//   ....[145]....
        /*06bc*/ 	.word	0x00016b60


	//   ....[146]....
        /*06c0*/ 	.word	0x00016bb0


	//   ....[147]....
        /*06c4*/ 	.word	0x00016d80


	//   ....[148]....
        /*06c8*/ 	.word	0x00016dd0


	//   ....[149]....
        /*06cc*/ 	.word	0x00016ec0


	//   ....[150]....
        /*06d0*/ 	.word	0x00016f60


	//   ....[151]....
        /*06d4*/ 	.word	0x00016fc0


	//   ....[152]....
        /*06d8*/ 	.word	0x00017070


	//   ....[153]....
        /*06dc*/ 	.word	0x000170d0


	//   ....[154]....
        /*06e0*/ 	.word	0x00017180


	//   ....[155]....
        /*06e4*/ 	.word	0x000171e0


	//   ....[156]....
        /*06e8*/ 	.word	0x00017290


	//   ....[157]....
        /*06ec*/ 	.word	0x00017380


	//   ....[158]....
        /*06f0*/ 	.word	0x00017460


	//   ....[159]....
        /*06f4*/ 	.word	0x00017570


	//   ....[160]....
        /*06f8*/ 	.word	0x00017670


	//   ....[161]....
        /*06fc*/ 	.word	0x000177a0


	//   ....[162]....
        /*0700*/ 	.word	0x00017880


	//   ....[163]....
        /*0704*/ 	.word	0x00017980


	//   ....[164]....
        /*0708*/ 	.word	0x00017a60


	//   ....[165]....
        /*070c*/ 	.word	0x00017af0


	//   ....[166]....
        /*0710*/ 	.word	0x00017b90


	//   ....[167]....
        /*0714*/ 	.word	0x00017d00


	//   ....[168]....
        /*0718*/ 	.word	0x00017d70


	//   ....[169]....
        /*071c*/ 	.word	0x00017de0


	//   ....[170]....
        /*0720*/ 	.word	0x00017e50


	//   ....[171]....
        /*0724*/ 	.word	0x00017ec0


	//   ....[172]....
        /*0728*/ 	.word	0x00017f40


	//   ....[173]....
        /*072c*/ 	.word	0x00017fc0


	//   ....[174]....
        /*0730*/ 	.word	0x00018050


	//   ....[175]....
        /*0734*/ 	.word	0x000180c0


	//   ....[176]....
        /*0738*/ 	.word	0x00018130


	//   ....[177]....
        /*073c*/ 	.word	0x000181a0


	//   ....[178]....
        /*0740*/ 	.word	0x00018220


	//   ....[179]....
        /*0744*/ 	.word	0x00018290


	//   ....[180]....
        /*0748*/ 	.word	0x00018320


	//   ....[181]....
        /*074c*/ 	.word	0x00018380


	//   ....[182]....
        /*0750*/ 	.word	0x00018410


	//   ....[183]....
        /*0754*/ 	.word	0x00018540


	//----- nvinfo : EIATTR_REG_RECONFIG
	.align		4
.L_994:
        /*0758*/ 	.byte	0x01, 0x54
	.zero		2


	//----- nvinfo : EIATTR_SYSCALL_OFFSETS
	.align		4
        /*075c*/ 	.byte	0x04, 0x46
        /*075e*/ 	.short	(.L_996 - .L_995)


	//   ....[0]....
.L_995:
        /*0760*/ 	.word	0x000042f0


	//   ....[1]....
        /*0764*/ 	.word	0x00010ee0


	//   ....[2]....
        /*0768*/ 	.word	0x00011030


	//   ....[3]....
        /*076c*/ 	.word	0x00011120


	//   ....[4]....
        /*0770*/ 	.word	0x00012010


	//----- nvinfo : EIATTR_MBARRIER_INSTR_OFFSETS
	.align		4
.L_996:
        /*0774*/ 	.byte	0x04, 0x39
        /*0776*/ 	.short	(.L_998 - .L_997)


	//   ....[0]....
.L_997:
        /*0778*/ 	.word	0x00000180
        /*077c*/ 	.word	0x000000ff
        /*0780*/ 	.word	0x00028c00
        /*0784*/ 	.short	0x0100
        /*0786*/ 	.byte	0x08
	.zero		1


	//   ....[1]....
        /*0788*/ 	.word	0x00000190
        /*078c*/ 	.word	0x000000ff
        /*0790*/ 	.word	0x00028c20
        /*0794*/ 	.short	0x0100
        /*0796*/ 	.byte	0x08
	.zero		1


	//   ....[2]....
        /*0798*/ 	.word	0x00000240
        /*079c*/ 	.word	0x000000ff
        /*07a0*/ 	.word	0x00028c30
        /*07a4*/ 	.short	0x0100
        /*07a6*/ 	.byte	0x06
	.zero		1


	//   ....[3]....
        /*07a8*/ 	.word	0x00000250
        /*07ac*/ 	.word	0x000000ff
        /*07b0*/ 	.word	0x00028c40
        /*07b4*/ 	.short	0x0100
        /*07b6*/ 	.byte	0x06
	.zero		1


	//   ....[4]....
        /*07b8*/ 	.word	0x00000260
        /*07bc*/ 	.word	0x000000ff
        /*07c0*/ 	.word	0x00028c38
        /*07c4*/ 	.short	0x0100
        /*07c6*/ 	.byte	0x06
	.zero		1


	//   ....[5]....
        /*07c8*/ 	.word	0x00000270
        /*07cc*/ 	.word	0x000000ff
        /*07d0*/ 	.word	0x00028c48
        /*07d4*/ 	.short	0x0100
        /*07d6*/ 	.byte	0x06
	.zero		1


	//   ....[6]....
        /*07d8*/ 	.word	0x000003a0
        /*07dc*/ 	.word	0x000000ff
        /*07e0*/ 	.word	0x00028c50
        /*07e4*/ 	.short	0x0100
        /*07e6*/ 	.byte	0x08
	.zero		1


	//   ....[7]....
        /*07e8*/ 	.word	0x000003b0
        /*07ec*/ 	.word	0x000000ff
        /*07f0*/ 	.word	0x00028c60
        /*07f4*/ 	.short	0x0100
        /*07f6*/ 	.byte	0x08
	.zero		1


	//   ....[8]....
        /*07f8*/ 	.word	0x000003c0
        /*07fc*/ 	.word	0x000000ff
        /*0800*/ 	.word	0x00028c58
        /*0804*/ 	.short	0x0100
        /*0806*/ 	.byte	0x08
	.zero		1


	//   ....[9]....
        /*0808*/ 	.word	0x000003d0
        /*080c*/ 	.word	0x000000ff
        /*0810*/ 	.word	0x00028c68
        /*0814*/ 	.short	0x0100
        /*0816*/ 	.byte	0x08
	.zero		1


	//   ....[10]....
        /*0818*/ 	.word	0x000004c0
        /*081c*/ 	.word	0x000000ff
        /*0820*/ 	.word	0x00028c70
        /*0824*/ 	.short	0x0100
        /*0826*/ 	.byte	0x06
	.zero		1


	//   ....[11]....
        /*0828*/ 	.word	0x000004d0
        /*082c*/ 	.word	0x000000ff
        /*0830*/ 	.word	0x00028c80
        /*0834*/ 	.short	0x0100
        /*0836*/ 	.byte	0x06
	.zero		1


	//   ....[12]....
        /*0838*/ 	.word	0x000004e0
        /*083c*/ 	.word	0x000000ff
        /*0840*/ 	.word	0x00028c78
        /*0844*/ 	.short	0x0100
        /*0846*/ 	.byte	0x06
	.zero		1


	//   ....[13]....
        /*0848*/ 	.word	0x000004f0
        /*084c*/ 	.word	0x000000ff
        /*0850*/ 	.word	0x00028c88
        /*0854*/ 	.short	0x0100
        /*0856*/ 	.byte	0x06
	.zero		1


	//   ....[14]....
        /*0858*/ 	.word	0x00000620
        /*085c*/ 	.word	0x000000ff
        /*0860*/ 	.word	0x00028c90
        /*0864*/ 	.short	0x0100
        /*0866*/ 	.byte	0x08
	.zero		1


	//   ....[15]....
        /*0868*/ 	.word	0x00000630
        /*086c*/ 	.word	0x000000ff
        /*0870*/ 	.word	0x00028ca0
        /*0874*/ 	.short	0x0100
        /*0876*/ 	.byte	0x08
	.zero		1


	//   ....[16]....
        /*0878*/ 	.word	0x00000640
        /*087c*/ 	.word	0x000000ff
        /*0880*/ 	.word	0x00028c98
        /*0884*/ 	.short	0x0100
        /*0886*/ 	.byte	0x08
	.zero		1


	//   ....[17]....
        /*0888*/ 	.word	0x00000650
        /*088c*/ 	.word	0x000000ff
        /*0890*/ 	.word	0x00028ca8
        /*0894*/ 	.short	0x0100
        /*0896*/ 	.byte	0x08
	.zero		1


	//   ....[18]....
        /*0898*/ 	.word	0x00000790
        /*089c*/ 	.word	0x000000ff
        /*08a0*/ 	.word	0x00028cb0
        /*08a4*/ 	.short	0x0100
        /*08a6*/ 	.byte	0x08
	.zero		1


	//   ....[19]....
        /*08a8*/ 	.word	0x000007a0
        /*08ac*/ 	.word	0x000000ff
        /*08b0*/ 	.word	0x00028cc0
        /*08b4*/ 	.short	0x0100
        /*08b6*/ 	.byte	0x08
	.zero		1


	//   ....[20]....
        /*08b8*/ 	.word	0x000007b0
        /*08bc*/ 	.word	0x000000ff
        /*08c0*/ 	.word	0x00028cb8
        /*08c4*/ 	.short	0x0100
        /*08c6*/ 	.byte	0x08
	.zero		1


	//   ....[21]....
        /*08c8*/ 	.word	0x000007c0
        /*08cc*/ 	.word	0x000000ff
        /*08d0*/ 	.word	0x00028cc8
        /*08d4*/ 	.short	0x0100
        /*08d6*/ 	.byte	0x08
	.zero		1


	//   ....[22]....
        /*08d8*/ 	.word	0x00002190
        /*08dc*/ 	.word	0x000000ff
        /*08e0*/ 	.word	0x00028c50
        /*08e4*/ 	.short	0x010a
        /*08e6*/ 	.byte	0x17
	.zero		1


	//   ....[23]....
        /*08e8*/ 	.word	0x00002430
        /*08ec*/ 	.word	0x000000ff
        /*08f0*/ 	.word	0x00000000
        /*08f4*/ 	.short	0x0101
        /*08f6*/ 	.byte	0x06
	.zero		1


	//   ....[24]....
        /*08f8*/ 	.word	0x00002dc0
        /*08fc*/ 	.word	0x000000ff
        /*0900*/ 	.word	0x00028c50
        /*0904*/ 	.short	0x010a
        /*0906*/ 	.byte	0x17
	.zero		1


	//   ....[25]....
        /*0908*/ 	.word	0x00002e00
        /*090c*/ 	.word	0x000000ff
        /*0910*/ 	.word	0x00028c50
        /*0914*/ 	.short	0x010a
        /*0916*/ 	.byte	0x17
	.zero		1


	//   ....[26]....
        /*0918*/ 	.word	0x00002ff0
        /*091c*/ 	.word	0x000000ff
        /*0920*/ 	.word	0x00000000
        /*0924*/ 	.short	0x0101
        /*0926*/ 	.byte	0x06
	.zero		1


	//   ....[27]....
        /*0928*/ 	.word	0x000043a0
        /*092c*/ 	.word	0x000000ff
        /*0930*/ 	.word	0x00028c00
        /*0934*/ 	.short	0x010a
        /*0936*/ 	.byte	0x28
	.zero		1


	//   ....[28]....
        /*0938*/ 	.word	0x00004420
        /*093c*/ 	.word	0x00000007
        /*0940*/ 	.word	0x00028c30
        /*0944*/ 	.short	0x010a
        /*0946*/ 	.byte	0x3f
	.zero		1


	//   ....[29]....
        /*0948*/ 	.word	0x00004460
        /*094c*/ 	.word	0x00000007
        /*0950*/ 	.word	0x00028c30
        /*0954*/ 	.short	0x010a
        /*0956*/ 	.byte	0x3f
	.zero		1


	//   ....[30]....
        /*0958*/ 	.word	0x00004f40
        /*095c*/ 	.word	0x000000ff
        /*0960*/ 	.word	0x00000000
        /*0964*/ 	.short	0x0101
        /*0966*/ 	.byte	0x06
	.zero		1


	//   ....[31]....
        /*0968*/ 	.word	0x00005aa0
        /*096c*/ 	.word	0x00000007
        /*0970*/ 	.word	0x00028c50
        /*0974*/ 	.short	0x010a
        /*0976*/ 	.byte	0x3f
	.zero		1


	//   ....[32]....
        /*0978*/ 	.word	0x00005ae0
        /*097c*/ 	.word	0x00000007
        /*0980*/ 	.word	0x00028c50
        /*0984*/ 	.short	0x010a
        /*0986*/ 	.byte	0x3f
	.zero		1


	//   ....[33]....
        /*0988*/ 	.word	0x00005de0
        /*098c*/ 	.word	0x000000ff
        /*0990*/ 	.word	0x00000000
        /*0994*/ 	.short	0x0101
        /*0996*/ 	.byte	0x06
	.zero		1


	//   ....[34]....
        /*0998*/ 	.word	0x00005f50
        /*099c*/ 	.word	0x000000ff
        /*09a0*/ 	.word	0x00028c30
        /*09a4*/ 	.short	0x010a
        /*09a6*/ 	.byte	0x17
	.zero		1


	//   ....[35]....
        /*09a8*/ 	.word	0x00005f90
        /*09ac*/ 	.word	0x000000ff
        /*09b0*/ 	.word	0x00028c30
        /*09b4*/ 	.short	0x010a
        /*09b6*/ 	.byte	0x17
	.zero		1


	//   ....[36]....
        /*09b8*/ 	.word	0x00006530
        /*09bc*/ 	.word	0x000000ff
        /*09c0*/ 	.word	0x00000000
        /*09c4*/ 	.short	0x0101
        /*09c6*/ 	.byte	0x06
	.zero		1


	//   ....[37]....
        /*09c8*/ 	.word	0x00007da0
        /*09cc*/ 	.word	0x000000ff
        /*09d0*/ 	.word	0x00028c50
        /*09d4*/ 	.short	0x010a
        /*09d6*/ 	.byte	0x17
	.zero		1


	//   ....[38]....
        /*09d8*/ 	.word	0x00007de0
        /*09dc*/ 	.word	0x000000ff
        /*09e0*/ 	.word	0x00028c50
        /*09e4*/ 	.short	0x010a
        /*09e6*/ 	.byte	0x17
	.zero		1


	//   ....[39]....
        /*09e8*/ 	.word	0x000080a0
        /*09ec*/ 	.word	0x000000ff
        /*09f0*/ 	.word	0x00000000
        /*09f4*/ 	.short	0x0101
        /*09f6*/ 	.byte	0x17
	.zero		1


	//   ....[40]....
        /*09f8*/ 	.word	0x000081e0
        /*09fc*/ 	.word	0x000000ff
        /*0a00*/ 	.word	0x00028c30
        /*0a04*/ 	.short	0x010a
        /*0a06*/ 	.byte	0x16
	.zero		1


	//   ....[41]....
        /*0a08*/ 	.word	0x00008220
        /*0a0c*/ 	.word	0x000000ff
        /*0a10*/ 	.word	0x00028c30
        /*0a14*/ 	.short	0x010a
        /*0a16*/ 	.byte	0x16
	.zero		1


	//   ....[42]....
        /*0a18*/ 	.word	0x000085d0
        /*0a1c*/ 	.word	0x000000ff
        /*0a20*/ 	.word	0x00000000
        /*0a24*/ 	.short	0x0101
        /*0a26*/ 	.byte	0x06
	.zero		1


	//   ....[43]....
        /*0a28*/ 	.word	0x00009ac0
        /*0a2c*/ 	.word	0x000000ff
        /*0a30*/ 	.word	0x00028c50
        /*0a34*/ 	.short	0x010a
        /*0a36*/ 	.byte	0x16
	.zero		1


	//   ....[44]....
        /*0a38*/ 	.word	0x00009b00
        /*0a3c*/ 	.word	0x000000ff
        /*0a40*/ 	.word	0x00028c50
        /*0a44*/ 	.short	0x010a
        /*0a46*/ 	.byte	0x16
	.zero		1


	//   ....[45]....
        /*0a48*/ 	.word	0x00009dc0
        /*0a4c*/ 	.word	0x000000ff
        /*0a50*/ 	.word	0x00000000
        /*0a54*/ 	.short	0x0101
        /*0a56*/ 	.byte	0x16
	.zero		1


	//   ....[46]....
        /*0a58*/ 	.word	0x0000c780
        /*0a5c*/ 	.word	0x000000ff
        /*0a60*/ 	.word	0x00000000
        /*0a64*/ 	.short	0x0101
        /*0a66*/ 	.byte	0x04
	.zero		1


	//   ....[47]....
        /*0a68*/ 	.word	0x0000d080
        /*0a6c*/ 	.word	0x000000ff
        /*0a70*/ 	.word	0x00000000
        /*0a74*/ 	.short	0x0101
        /*0a76*/ 	.byte	0x04
	.zero		1


	//   ....[48]....
        /*0a78*/ 	.word	0x00011840
        /*0a7c*/ 	.word	0x00000013
        /*0a80*/ 	.word	0x00028c40
        /*0a84*/ 	.short	0x010a
        /*0a86*/ 	.byte	0x3f
	.zero		1


	//   ....[49]....
        /*0a88*/ 	.word	0x00011cf0
        /*0a8c*/ 	.word	0x00000013
        /*0a90*/ 	.word	0x00028c30
        /*0a94*/ 	.short	0x0107
        /*0a96*/ 	.byte	0x3f
	.zero		1


	//   ....[50]....
        /*0a98*/ 	.word	0x00011dd0
        /*0a9c*/ 	.word	0x00000013
        /*0aa0*/ 	.word	0x00028c30
        /*0aa4*/ 	.short	0x0101
        /*0aa6*/ 	.byte	0x3f
	.zero		1


	//   ....[51]....
        /*0aa8*/ 	.word	0x00012600
        /*0aac*/ 	.word	0x00000011
        /*0ab0*/ 	.word	0x00028c00
        /*0ab4*/ 	.short	0x0107
        /*0ab6*/ 	.byte	0x3f
	.zero		1


	//   ....[52]....
        /*0ab8*/ 	.word	0x000126f0
        /*0abc*/ 	.word	0x00000011
        /*0ac0*/ 	.word	0x00028c00
        /*0ac4*/ 	.short	0x0101
        /*0ac6*/ 	.byte	0x3f
	.zero		1


	//   ....[53]....
        /*0ac8*/ 	.word	0x00012710
        /*0acc*/ 	.word	0x00000011
        /*0ad0*/ 	.word	0x00028c20
        /*0ad4*/ 	.short	0x010a
        /*0ad6*/ 	.byte	0x3f
	.zero		1


	//   ....[54]....
        /*0ad8*/ 	.word	0x000127a0
        /*0adc*/ 	.word	0x00000013
        /*0ae0*/ 	.word	0x00028c60
        /*0ae4*/ 	.short	0x010a
        /*0ae6*/ 	.byte	0x3f
	.zero		1


	//   ....[55]....
        /*0ae8*/ 	.word	0x000130b0
        /*0aec*/ 	.word	0x00000013
        /*0af0*/ 	.word	0x00028c50
        /*0af4*/ 	.short	0x0107
        /*0af6*/ 	.byte	0x3f
	.zero		1


	//   ....[56]....
        /*0af8*/ 	.word	0x00013180
        /*0afc*/ 	.word	0x00000013
        /*0b00*/ 	.word	0x00028c50
        /*0b04*/ 	.short	0x0101
        /*0b06*/ 	.byte	0x3f
	.zero		1


	//   ....[57]....
        /*0b08*/ 	.word	0x00013500
        /*0b0c*/ 	.word	0x00000006
        /*0b10*/ 	.word	0x00028c40
        /*0b14*/ 	.short	0x010a
        /*0b16*/ 	.byte	0x3f
	.zero		1


	//   ....[58]....
        /*0b18*/ 	.word	0x00013820
        /*0b1c*/ 	.word	0x00000006
        /*0b20*/ 	.word	0x00028c30
        /*0b24*/ 	.short	0x0107
        /*0b26*/ 	.byte	0x3f
	.zero		1


	//   ....[59]....
        /*0b28*/ 	.word	0x000138e0
        /*0b2c*/ 	.word	0x00000006
        /*0b30*/ 	.word	0x00028c30
        /*0b34*/ 	.short	0x0101
        /*0b36*/ 	.byte	0x3f
	.zero		1


	//   ....[60]....
        /*0b38*/ 	.word	0x00013910
        /*0b3c*/ 	.word	0x00000006
        /*0b40*/ 	.word	0x00028c60
        /*0b44*/ 	.short	0x010a
        /*0b46*/ 	.byte	0x3f
	.zero		1


	//   ....[61]....
        /*0b48*/ 	.word	0x00013fc0
        /*0b4c*/ 	.word	0x00000006
        /*0b50*/ 	.word	0x00028c50
        /*0b54*/ 	.short	0x0107
        /*0b56*/ 	.byte	0x3f
	.zero		1


	//   ....[62]....
        /*0b58*/ 	.word	0x00014080
        /*0b5c*/ 	.word	0x00000006
        /*0b60*/ 	.word	0x00028c50
        /*0b64*/ 	.short	0x0101
        /*0b66*/ 	.byte	0x3f
	.zero		1


	//   ....[63]....
        /*0b68*/ 	.word	0x00015310
        /*0b6c*/ 	.word	0x00000007
        /*0b70*/ 	.word	0x00028c20
        /*0b74*/ 	.short	0x010a
        /*0b76*/ 	.byte	0x3f
	.zero		1


	//   ....[64]....
        /*0b78*/ 	.word	0x00015490
        /*0b7c*/ 	.word	0x00000005
        /*0b80*/ 	.word	0x00028c40
        /*0b84*/ 	.short	0x010a
        /*0b86*/ 	.byte	0x3f
	.zero		1


	//   ....[65]....
        /*0b88*/ 	.word	0x00015530
        /*0b8c*/ 	.word	0x00000003
        /*0b90*/ 	.word	0x00028c40
        /*0b94*/ 	.short	0x010a
        /*0b96*/ 	.byte	0x3f
	.zero		1


	//   ....[66]....
        /*0b98*/ 	.word	0x00015570
        /*0b9c*/ 	.word	0x00000005
        /*0ba0*/ 	.word	0x00028c60
        /*0ba4*/ 	.short	0x010a
        /*0ba6*/ 	.byte	0x3f
	.zero		1


	//   ....[67]....
        /*0ba8*/ 	.word	0x000155b0
        /*0bac*/ 	.word	0x00000003
        /*0bb0*/ 	.word	0x00028c60
        /*0bb4*/ 	.short	0x010a
        /*0bb6*/ 	.byte	0x3f
	.zero		1


	//   ....[68]....
        /*0bb8*/ 	.word	0x00015620
        /*0bbc*/ 	.word	0x00000003
        /*0bc0*/ 	.word	0x00028c50
        /*0bc4*/ 	.short	0x010a
        /*0bc6*/ 	.byte	0x3f
	.zero		1


	//   ....[69]....
        /*0bc8*/ 	.word	0x00015680
        /*0bcc*/ 	.word	0x00000003
        /*0bd0*/ 	.word	0x00028c50
        /*0bd4*/ 	.short	0x010a
        /*0bd6*/ 	.byte	0x3f
	.zero		1


	//   ....[70]....
        /*0bd8*/ 	.word	0x000156e0
        /*0bdc*/ 	.word	0x00000003
        /*0be0*/ 	.word	0x00028c00
        /*0be4*/ 	.short	0x010a
        /*0be6*/ 	.byte	0x3f
	.zero		1


	//   ....[71]....
        /*0be8*/ 	.word	0x00015730
        /*0bec*/ 	.word	0x00000007
        /*0bf0*/ 	.word	0x00028c30
        /*0bf4*/ 	.short	0x010a
        /*0bf6*/ 	.byte	0x3f
	.zero		1


	//   ....[72]....
        /*0bf8*/ 	.word	0x00015780
        /*0bfc*/ 	.word	0x00000007
        /*0c00*/ 	.word	0x00028c50
        /*0c04*/ 	.short	0x010a
        /*0c06*/ 	.byte	0x3f
	.zero		1


	//   ....[73]....
        /*0c08*/ 	.word	0x000157e0
        /*0c0c*/ 	.word	0x00000006
        /*0c10*/ 	.word	0x00028c30
        /*0c14*/ 	.short	0x010a
        /*0c16*/ 	.byte	0x3f
	.zero		1


	//   ....[74]....
        /*0c18*/ 	.word	0x00015840
        /*0c1c*/ 	.word	0x00000008
        /*0c20*/ 	.word	0x00028c50
        /*0c24*/ 	.short	0x010a
        /*0c26*/ 	.byte	0x3f
	.zero		1


	//   ....[75]....
        /*0c28*/ 	.word	0x000158a0
        /*0c2c*/ 	.word	0x00000006
        /*0c30*/ 	.word	0x00028c30
        /*0c34*/ 	.short	0x010a
        /*0c36*/ 	.byte	0x3f
	.zero		1


	//   ....[76]....
        /*0c38*/ 	.word	0x00015900
        /*0c3c*/ 	.word	0x00000008
        /*0c40*/ 	.word	0x00028c50
        /*0c44*/ 	.short	0x010a
        /*0c46*/ 	.byte	0x3f
	.zero		1


	//   ....[77]....
        /*0c48*/ 	.word	0x00015a20
        /*0c4c*/ 	.word	0x00000013
        /*0c50*/ 	.word	0x00028c40
        /*0c54*/ 	.short	0x010a
        /*0c56*/ 	.byte	0x3f
	.zero		1


	//   ....[78]....
        /*0c58*/ 	.word	0x000164c0
        /*0c5c*/ 	.word	0x00000011
        /*0c60*/ 	.word	0x00028c20
        /*0c64*/ 	.short	0x010a
        /*0c66*/ 	.byte	0x3f
	.zero		1


	//   ....[79]....
        /*0c68*/ 	.word	0x00016510
        /*0c6c*/ 	.word	0x00000013
        /*0c70*/ 	.word	0x00028c60
        /*0c74*/ 	.short	0x010a
        /*0c76*/ 	.byte	0x3f
	.zero		1


	//   ....[80]....
        /*0c78*/ 	.word	0x00016e10
        /*0c7c*/ 	.word	0x00000006
        /*0c80*/ 	.word	0x00028c40
        /*0c84*/ 	.short	0x010a
        /*0c86*/ 	.byte	0x3f
	.zero		1


	//   ....[81]....
        /*0c88*/ 	.word	0x000172d0
        /*0c8c*/ 	.word	0x00000006
        /*0c90*/ 	.word	0x00028c60
        /*0c94*/ 	.short	0x010a
        /*0c96*/ 	.byte	0x3f
	.zero		1


	//   ....[82]....
        /*0c98*/ 	.word	0x00018460
        /*0c9c*/ 	.word	0x00000007
        /*0ca0*/ 	.word	0x00028c20
        /*0ca4*/ 	.short	0x010a
        /*0ca6*/ 	.byte	0x3f
	.zero		1


	//   ....[83]....
        /*0ca8*/ 	.word	0x00018600
        /*0cac*/ 	.word	0x00000005
        /*0cb0*/ 	.word	0x00028c40
        /*0cb4*/ 	.short	0x010a
        /*0cb6*/ 	.byte	0x3f
	.zero		1


	//   ....[84]....
        /*0cb8*/ 	.word	0x00018650
        /*0cbc*/ 	.word	0x00000003
        /*0cc0*/ 	.word	0x00028c40
        /*0cc4*/ 	.short	0x010a
        /*0cc6*/ 	.byte	0x3f
	.zero		1


	//   ....[85]....
        /*0cc8*/ 	.word	0x000186a0
        /*0ccc*/ 	.word	0x00000005
        /*0cd0*/ 	.word	0x00028c60
        /*0cd4*/ 	.short	0x010a
        /*0cd6*/ 	.byte	0x3f
	.zero		1


	//----- nvinfo : EIATTR_NUM_MBARRIERS
	.align		4
.L_998:
        /*0cd8*/ 	.byte	0x03, 0x38
        /*0cda*/ 	.short	0x0016


	//----- nvinfo : EIATTR_EXIT_INSTR_OFFSETS
	.align		4
        /*0cdc*/ 	.byte	0x04, 0x1c
        /*0cde*/ 	.short	(.L_1000 - .L_999)


	//   ....[0]....
.L_999:
        /*0ce0*/ 	.word	0x00000970


	//   ....[1]....
        /*0ce4*/ 	.word	0x0000f2e0


	//   ....[2]....
        /*0ce8*/ 	.word	0x00015600


	//----- nvinfo : EIATTR_MAX_THREADS
	.align		4
.L_1000:
        /*0cec*/ 	.byte	0x04, 0x05
        /*0cee*/ 	.short	(.L_1002 - .L_1001)
.L_1001:
        /*0cf0*/ 	.word	0x00000180
        /*0cf4*/ 	.word	0x00000001
        /*0cf8*/ 	.word	0x00000001


	//----- nvinfo : EIATTR_CRS_STACK_SIZE
	.align		4
.L_1002:
        /*0cfc*/ 	.byte	0x04, 0x1e
        /*0cfe*/ 	.short	(.L_1004 - .L_1003)
.L_1003:
        /*0d00*/ 	.word	0x00000000


	//----- nvinfo : EIATTR_CBANK_PARAM_SIZE
	.align		4
.L_1004:
        /*0d04*/ 	.byte	0x03, 0x19
        /*0d06*/ 	.short	0x0af0


	//----- nvinfo : EIATTR_PARAM_CBANK
	.align		4
        /*0d08*/ 	.byte	0x04, 0x0a
        /*0d0a*/ 	.short	(.L_1006 - .L_1005)
	.align		4
.L_1005:
        /*0d0c*/ 	.word	index@(.nv.constant0._ZN7cutlass13device_kernelIN5flash11enable_sm90INS1_16FlashAttnFwdSm90INS1_25CollectiveMainloopFwdSm90ILi2EN4cute5tupleIJNS5_1CILi1EEES8_S8_EEENS6_IJNS7_ILi64EEESA_SA_EEELi512ENS_10bfloat16_tEfNS_4arch4Sm90ELb1ELb0ELb1ELb1ELb1ELb0ELb0ELb0ELb0ELb1ELb1ELb0EEENS1_21CollectiveEpilogueFwdINS6_IJSA_NS7_ILi512EEESA_EEES9_SC_SE_Li256ELb1ELb1ELb1ELb0EEENS1_36VarlenDynamicPersistentTileSchedulerILi64ELi64ELi256ELi128ELb1ELb1ELb1ELb1ELb1ELb1EEEEEEEEEvNT_6ParamsE)
        /*0d10*/ 	.short	0x0210
        /*0d12*/ 	.short	0x0af0


	//----- nvinfo : EIATTR_SW_WAR
	.align		4
.L_1006:
        /*0d14*/ 	.byte	0x04, 0x36
        /*0d16*/ 	.short	(.L_1008 - .L_1007)
.L_1007:
        /*0d18*/ 	.word	0x00000008
.L_1008:


//--------------------- .nv.info._ZN7cutlass13device_kernelIN5flash11enable_sm90INS1_16FlashAttnFwdSm90INS1_25CollectiveMainloopFwdSm90ILi2EN4cute5tupleIJNS5_1CILi1EEES8_S8_EEENS6_IJNS7_ILi64EEESA_SA_EEELi512ENS_10bfloat16_tEfNS_4arch4Sm90ELb1ELb0ELb1ELb1ELb1ELb1ELb0ELb0ELb0ELb1ELb1ELb0EEENS1_21CollectiveEpilogueFwdINS6_IJSA_NS7_ILi512EEESA_EEES9_SC_SE_Li256ELb1ELb1ELb1ELb0EEENS1_36VarlenDynamicPersistentTileSchedulerILi64ELi64ELi256ELi128ELb1ELb1ELb1ELb1ELb1ELb1EEEEEEEEEvNT_6ParamsE --------------------------
	.section	.nv.info._ZN7cutlass13device_kernelIN5flash11enable_sm90INS1_16FlashAttnFwdSm90INS1_25CollectiveMainloopFwdSm90ILi2EN4cute5tupleIJNS5_1CILi1EEES8_S8_EEENS6_IJNS7_ILi64EEESA_SA_EEELi512ENS_10bfloat16_tEfNS_4arch4Sm90ELb1ELb0ELb1ELb1ELb1ELb1ELb0ELb0ELb0ELb1ELb1ELb0EEENS1_21CollectiveEpilogueFwdINS6_IJSA_NS7_ILi512EEESA_EEES9_SC_SE_Li256ELb1ELb1ELb1ELb0EEENS1_36VarlenDynamicPersistentTileSchedulerILi64ELi64ELi256ELi128ELb1ELb1ELb1ELb1ELb1ELb1EEEEEEEEEvNT_6ParamsE,"",@"SHT_CUDA_INFO"
	.sectionflags	@""
	.align	4


	//----- nvinfo : EIATTR_CUDA_API_VERSION
	.align		4
        /*0000*/ 	.byte	0x04, 0x37
        /*0002*/ 	.short	(.L_1010 - .L_1009)
.L_1009:
        /*0004*/ 	.word	0x00000082


	//----- nvinfo : EIATTR_KPARAM_INFO
	.align		4
.L_1010:
        /*0008*/ 	.byte	0x04, 0x17
        /*000a*/ 	.short	(.L_1012 - .L_1011)
.L_1011:
        /*000c*/ 	.word	0x00000000
        /*0010*/ 	.short	0x0000
        /*0012*/ 	.short	0x0070
        /*0014*/ 	.byte	0x00, 0xf0, 0x01, 0x2a


	//----- nvinfo : EIATTR_SPARSE_MMA_MASK
	.align		4
.L_1012:
        /*0018*/ 	.byte	0x03, 0x50
        /*001a*/ 	.short	0x0000


	//----- nvinfo : EIATTR_MAXREG_COUNT
	.align		4
        /*001c*/ 	.byte	0x03, 0x1b
        /*001e*/ 	.short	0x00a8


	//----- nvinfo : EIATTR_NUM_BARRIERS
	.align		4
        /*0020*/ 	.byte	0x02, 0x4c
        /*0022*/ 	.byte	0x10
	.zero		1


	//----- nvinfo : EIATTR_EXTERNS
	.align		4
        /*0024*/ 	.byte	0x04, 0x0f
        /*0026*/ 	.short	(.L_1014 - .L_1013)


	//   ....[0]....
	.align		4
.L_1013:
        /*0028*/ 	.word	index@(__assertfail)


	//----- nvinfo : EIATTR_ANNOTATIONS
	.align		4
.L_1014:
        /*002c*/ 	.byte	0x04, 0x55
        /*002e*/ 	.short	(.L_1016 - .L_1015)


	//   ....[0]....
.L_1015:
        /* <DEDUP_REMOVED lines=55> */


	//----- nvinfo : EIATTR_MERCURY_ISA_VERSION
	.align		4
.L_1016:
        /*0388*/ 	.byte	0x03, 0x5f
        /*038a*/ 	.short	0x0101


	//----- nvinfo : EIATTR_UNUSED_LOAD_BYTE_OFFSET
	.align		4
        /*038c*/ 	.byte	0x04, 0x44
        /*038e*/ 	.short	(.L_1018 - .L_1017)


	//   ....[0]....
.L_1017:
        /*0390*/ 	.word	0x00000a20
        /*0394*/ 	.word	0x0000fff0


	//   ....[1]....
        /*0398*/ 	.word	0x00011860
        /*039c*/ 	.word	0x0000fff0


	//----- nvinfo : EIATTR_INT_WARP_WIDE_INSTR_OFFSETS
	.align		4
.L_1018:
        /*03a0*/ 	.byte	0x04, 0x31
        /*03a2*/ 	.short	(.L_1020 - .L_1019)


	//   ....[0]....
.L_1019:
        /*03a4*/ 	.word	0x00000130


	//   ....[1]....
        /*03a8*/ 	.word	0x00000170


	//   ....[2]....
        /*03ac*/ 	.word	0x000001e0


	//   ....[3]....
        /*03b0*/ 	.word	0x0001a040


	//   ....[4]....
        /*03b4*/ 	.word	0x0001a0d0


	//   ....[5]....
        /*03b8*/ 	.word	0x0001d5f0


	//   ....[6]....
        /*03bc*/ 	.word	0x0001d680


	//----- nvinfo : EIATTR_COOP_GROUP_MASK_REGIDS
	.align		4
.L_1020:
        /*03c0*/ 	.byte	0x04, 0x29
        /*03c2*/ 	.short	(.L_1022 - .L_1021)


	//   ....[0]....
.L_1021:
        /*03c4*/ 	.word	0xffffffff


	//   ....[1]....
        /*03c8*/ 	.word	0xffffffff


	//   ....[2]....
        /*03cc*/ 	.word	0xffffffff


	//   ....[3]....
        /*03d0*/ 	.word	0xffffffff


	//   ....[4]....
        /*03d4*/ 	.word	0xffffffff


	//   ....[5]....
        /*03d8*/ 	.word	0xffffffff


	//   ....[6]....
        /*03dc*/ 	.word	0xffffffff


	//   ....[7]....
        /*03e0*/ 	.word	0xffffffff


	//   ....[8]....
        /*03e4*/ 	.word	0xffffffff


	//   ....[9]....
        /*03e8*/ 	.word	0xffffffff


	//   ....[10]....
        /*03ec*/ 	.word	0xffffffff


	//   ....[11]....
        /*03f0*/ 	.word	0xffffffff


	//   ....[12]....
        /*03f4*/ 	.word	0xffffffff


	//   ....[13]....
        /*03f8*/ 	.word	0xffffffff


	//   ....[14]....
        /*03fc*/ 	.word	0xffffffff


	//   ....[15]....
        /*0400*/ 	.word	0xffffffff


	//   ....[16]....
        /*0404*/ 	.word	0xffffffff


	//   ....[17]....
        /*0408*/ 	.word	0xffffffff


	//   ....[18]....
        /*040c*/ 	.word	0xffffffff


	//   ....[19]....
        /*0410*/ 	.word	0xffffffff


	//   ....[20]....
        /*0414*/ 	.word	0xffffffff


	//   ....[21]....
        /*0418*/ 	.word	0xffffffff


	//   ....[22]....
        /*041c*/ 	.word	0xffffffff


	//   ....[23]....
        /*0420*/ 	.word	0xffffffff


	//   ....[24]....
        /*0424*/ 	.word	0xffffffff


	//   ....[25]....
        /*0428*/ 	.word	0xffffffff


	//   ....[26]....
        /*042c*/ 	.word	0xffffffff


	//   ....[27]....
        /*0430*/ 	.word	0xffffffff


	//   ....[28]....
        /*0434*/ 	.word	0xffffffff


	//   ....[29]....
        /*0438*/ 	.word	0xffffffff


	//   ....[30]....
        /*043c*/ 	.word	0xffffffff


	//   ....[31]....
        /*0440*/ 	.word	0xffffffff


	//   ....[32]....
        /*0444*/ 	.word	0xffffffff


	//   ....[33]....
        /*0448*/ 	.word	0xffffffff


	//   ....[34]....
        /*044c*/ 	.word	0xffffffff


	//   ....[35]....
        /*0450*/ 	.word	0xffffffff


	//   ....[36]....
        /*0454*/ 	.word	0xffffffff


	//   ....[37]....
        /*0458*/ 	.word	0xffffffff


	//   ....[38]....
        /*045c*/ 	.word	0xffffffff


	//   ....[39]....
        /*0460*/ 	.word	0xffffffff


	//   ....[40]....
        /*0464*/ 	.word	0xffffffff


	//   ....[41]....
        /*0468*/ 	.word	0xffffffff


	//   ....[42]....
        /*046c*/ 	.word	0xffffffff


	//   ....[43]....
        /*0470*/ 	.word	0xffffffff


	//   ....[44]....
        /*0474*/ 	.word	0xffffffff


	//   ....[45]....
        /*0478*/ 	.word	0xffffffff


	//   ....[46]....
        /*047c*/ 	.word	0xffffffff


	//   ....[47]....
        /*0480*/ 	.word	0xffffffff


	//   ....[48]....
        /*0484*/ 	.word	0xffffffff


	//   ....[49]....
        /*0488*/ 	.word	0xffffffff


	//   ....[50]....
        /*048c*/ 	.word	0xffffffff


	//   ....[51]....
        /*0490*/ 	.word	0xffffffff


	//   ....[52]....
        /*0494*/ 	.word	0xffffffff


	//   ....[53]....
        /*0498*/ 	.word	0xffffffff


	//   ....[54]....
        /*049c*/ 	.word	0xffffffff


	//   ....[55]....
        /*04a0*/ 	.word	0xffffffff


	//   ....[56]....
        /*04a4*/ 	.word	0xffffffff


	//   ....[57]....
        /*04a8*/ 	.word	0xffffffff


	//   ....[58]....
        /*04ac*/ 	.word	0xffffffff


	//   ....[59]....
        /*04b0*/ 	.word	0xffffffff


	//   ....[60]....
        /*04b4*/ 	.word	0xffffffff


	//   ....[61]....
        /*04b8*/ 	.word	0xffffffff


	//   ....[62]....
        /*04bc*/ 	.word	0xffffffff


	//   ....[63]....
        /*04c0*/ 	.word	0xffffffff


	//   ....[64]....
        /*04c4*/ 	.word	0xffffffff


	//   ....[65]....
        /*04c8*/ 	.word	0xffffffff


	//   ....[66]....
        /*04cc*/ 	.word	0xffffffff


	//   ....[67]....
        /*04d0*/ 	.word	0xffffffff


	//   ....[68]....
        /*04d4*/ 	.word	0xffffffff


	//   ....[69]....
        /*04d8*/ 	.word	0xffffffff


	//   ....[70]....
        /*04dc*/ 	.word	0xffffffff


	//   ....[71]....
        /*04e0*/ 	.word	0xffffffff


	//   ....[72]....
        /*04e4*/ 	.word	0xffffffff


	//   ....[73]....
        /*04e8*/ 	.word	0xffffffff


	//   ....[74]....
        /*04ec*/ 	.word	0xffffffff


	//   ....[75]....
        /*04f0*/ 	.word	0xffffffff


	//   ....[76]....
        /*04f4*/ 	.word	0xffffffff


	//   ....[77]....
        /*04f8*/ 	.word	0xffffffff


	//   ....[78]....
        /*04fc*/ 	.word	0xffffffff


	//   ....[79]....
        /*0500*/ 	.word	0xffffffff


	//   ....[80]....
        /*0504*/ 	.word	0xffffffff


	//   ....[81]....
        /*0508*/ 	.word	0xffffffff


	//   ....[82]....
        /*050c*/ 	.word	0xffffffff


	//   ....[83]....
        /*0510*/ 	.word	0xffffffff


	//   ....[84]....
        /*0514*/ 	.word	0xffffffff


	//   ....[85]....
        /*0518*/ 	.word	0xffffffff


	//   ....[86]....
        /*051c*/ 	.word	0xffffffff


	//   ....[87]....
        /*0520*/ 	.word	0xffffffff


	//   ....[88]....
        /*0524*/ 	.word	0xffffffff


	//   ....[89]....
        /*0528*/ 	.word	0xffffffff


	//   ....[90]....
        /*052c*/ 	.word	0xffffffff


	//   ....[91]....
        /*0530*/ 	.word	0xffffffff


	//   ....[92]....
        /*0534*/ 	.word	0xffffffff


	//   ....[93]....
        /*0538*/ 	.word	0xffffffff


	//   ....[94]....
        /*053c*/ 	.word	0xffffffff


	//   ....[95]....
        /*0540*/ 	.word	0xffffffff


	//   ....[96]....
        /*0544*/ 	.word	0xffffffff


	//   ....[97]....
        /*0548*/ 	.word	0xffffffff


	//   ....[98]....
        /*054c*/ 	.word	0xffffffff


	//   ....[99]....
        /*0550*/ 	.word	0xffffffff


	//   ....[100]....
        /*0554*/ 	.word	0xffffffff


	//   ....[101]....
        /*0558*/ 	.word	0xffffffff


	//   ....[102]....
        /*055c*/ 	.word	0xffffffff


	//   ....[103]....
        /*0560*/ 	.word	0xffffffff


	//   ....[104]....
        /*0564*/ 	.word	0xffffffff


	//   ....[105]....
        /*0568*/ 	.word	0xffffffff


	//   ....[106]....
        /*056c*/ 	.word	0xffffffff


	//   ....[107]....
        /*0570*/ 	.word	0xffffffff


	//   ....[108]....
        /*0574*/ 	.word	0xffffffff


	//   ....[109]....
        /*0578*/ 	.word	0xffffffff


	//   ....[110]....
        /*057c*/ 	.word	0xffffffff


	//   ....[111]....
        /*0580*/ 	.word	0xffffffff


	//   ....[112]....
        /*0584*/ 	.word	0xffffffff


	//   ....[113]....
        /*0588*/ 	.word	0xffffffff


	//   ....[114]....
        /*058c*/ 	.word	0xffffffff


	//   ....[115]....
        /*0590*/ 	.word	0xffffffff


	//   ....[116]....
        /*0594*/ 	.word	0xffffffff


	//   ....[117]....
        /*0598*/ 	.word	0xffffffff


	//   ....[118]....
        /*059c*/ 	.word	0xffffffff


	//   ....[119]....
        /*05a0*/ 	.word	0xffffffff


	//   ....[120]....
        /*05a4*/ 	.word	0xffffffff


	//   ....[121]....
        /*05a8*/ 	.word	0xffffffff


	//   ....[122]....
        /*05ac*/ 	.word	0xffffffff


	//   ....[123]....
        /*05b0*/ 	.word	0xffffffff


	//   ....[124]....
        /*05b4*/ 	.word	0xffffffff


	//   ....[125]....
        /*05b8*/ 	.word	0xffffffff


	//   ....[126]....
        /*05bc*/ 	.word	0xffffffff


	//   ....[127]....
        /*05c0*/ 	.word	0xffffffff


	//   ....[128]....
        /*05c4*/ 	.word	0xffffffff


	//   ....[129]....
        /*05c8*/ 	.word	0xffffffff


	//   ....[130]....
        /*05cc*/ 	.word	0xffffffff


	//   ....[131]....
        /*05d0*/ 	.word	0xffffffff


	//   ....[132]....
        /*05d4*/ 	.word	0xffffffff


	//   ....[133]....
        /*05d8*/ 	.word	0xffffffff


	//   ....[134]....
        /*05dc*/ 	.word	0xffffffff


	//   ....[135]....
        /*05e0*/ 	.word	0xffffffff


	//   ....[136]....
        /*05e4*/ 	.word	0xffffffff


	//   ....[137]....
        /*05e8*/ 	.word	0xffffffff


	//   ....[138]....
        /*05ec*/ 	.word	0xffffffff


	//   ....[139]....
        /*05f0*/ 	.word	0xffffffff


	//   ....[140]....
        /*05f4*/ 	.word	0xffffffff


	//   ....[141]....
        /*05f8*/ 	.word	0xffffffff


	//   ....[142]....
        /*05fc*/ 	.word	0xffffffff


	//   ....[143]....
        /*0600*/ 	.word	0xffffffff


	//   ....[144]....
        /*0604*/ 	.word	0xffffffff


	//   ....[145]....
        /*0608*/ 	.word	0xffffffff


	//   ....[146]....
        /*060c*/ 	.word	0xffffffff


	//   ....[147]....
        /*0610*/ 	.word	0xffffffff


	//   ....[148]....
        /*0614*/ 	.word	0xffffffff


	//   ....[149]....
        /*0618*/ 	.word	0xffffffff


	//   ....[150]....
        /*061c*/ 	.word	0x0500000f


	//   ....[151]....
        /*0620*/ 	.word	0x0500000f


	//   ....[152]....
        /*0624*/ 	.word	0x0500000f


	//   ....[153]....
        /*0628*/ 	.word	0x0500000f


	//   ....[154]....
        /*062c*/ 	.word	0x0500000f


	//   ....[155]....
        /*0630*/ 	.word	0x0500000f


	//   ....[156]....
        /*0634*/ 	.word	0x0500000f


	//   ....[157]....
        /*0638*/ 	.word	0x0500000f


	//   ....[158]....
        /*063c*/ 	.word	0x0500000f


	//   ....[159]....
        /*0640*/ 	.word	0x0500000f


	//   ....[160]....
        /*0644*/ 	.word	0x0500000f


	//   ....[161]....
        /*0648*/ 	.word	0x0500000f


	//   ....[162]....
        /*064c*/ 	.word	0x0500000f


	//   ....[163]....
        /*0650*/ 	.word	0x0500000f


	//   ....[164]....
        /*0654*/ 	.word	0x0500000f


	//   ....[165]....
        /*0658*/ 	.word	0x0500000f


	//   ....[166]....
        /*065c*/ 	.word	0x0500000f


	//   ....[167]....
        /*0660*/ 	.word	0x0500000f


	//   ....[168]....
        /*0664*/ 	.word	0x0500000f


	//   ....[169]....
        /*0668*/ 	.word	0x0500000f


	//   ....[170]....
        /*066c*/ 	.word	0x0500000f


	//   ....[171]....
        /*0670*/ 	.word	0x0500000f


	//   ....[172]....
        /*0674*/ 	.word	0x0500000f


	//   ....[173]....
        /*0678*/ 	.word	0x0500000f


	//   ....[174]....
        /*067c*/ 	.word	0x0500000f


	//   ....[175]....
        /*0680*/ 	.word	0x0500000f


	//   ....[176]....
        /*0684*/ 	.word	0x0500000f


	//   ....[177]....
        /*0688*/ 	.word	0x0500000f


	//   ....[178]....
        /*068c*/ 	.word	0x0500000f


	//   ....[179]....
        /*0690*/ 	.word	0x0500000f


	//   ....[180]....
        /*0694*/ 	.word	0x0500000f


	//   ....[181]....
        /*0698*/ 	.word	0x0500000f


	//   ....[182]....
        /*069c*/ 	.word	0x0500000f


	//   ....[183]....
        /*06a0*/ 	.word	0x0500000f


	//   ....[184]....
        /*06a4*/ 	.word	0x0500000f


	//   ....[185]....
        /*06a8*/ 	.word	0x0500000f


	//   ....[186]....
        /*06ac*/ 	.word	0x0500000f


	//   ....[187]....
        /*06b0*/ 	.word	0x0500000f


	//   ....[188]....
        /*06b4*/ 	.word	0x0500000f


	//   ....[189]....
        /*06b8*/ 	.word	0x0500000f


	//   ....[190]....
        /*06bc*/ 	.word	0x0500000f


	//   ....[191]....
        /*06c0*/ 	.word	0x0500000f


	//   ....[192]....
        /*06c4*/ 	.word	0x0500000f


	//   ....[193]....
        /*06c8*/ 	.word	0x0500000f


	//   ....[194]....
        /*06cc*/ 	.word	0x0500000f


	//   ....[195]....
        /*06d0*/ 	.word	0x0500000f


	//   ....[196]....
        /*06d4*/ 	.word	0x0500000f


	//   ....[197]....
        /*06d8*/ 	.word	0x0500000f


	//   ....[198]....
        /*06dc*/ 	.word	0x0500000f


	//   ....[199]....
        /*06e0*/ 	.word	0x0500000f


	//   ....[200]....
        /*06e4*/ 	.word	0x0500000f


	//   ....[201]....
        /*06e8*/ 	.word	0x0500000f


	//   ....[202]....
        /*06ec*/ 	.word	0x0500000f


	//   ....[203]....
        /*06f0*/ 	.word	0x0500000f


	//   ....[204]....
        /*06f4*/ 	.word	0x0500000f


	//   ....[205]....
        /*06f8*/ 	.word	0x0500000f


	//   ....[206]....
        /*06fc*/ 	.word	0x0500000f


	//   ....[207]....
        /*0700*/ 	.word	0x0500000f


	//   ....[208]....
        /*0704*/ 	.word	0x0500000f


	//   ....[209]....
        /*0708*/ 	.word	0x0500000f


	//   ....[210]....
        /*070c*/ 	.word	0x0500000f


	//   ....[211]....
        /*0710*/ 	.word	0x0500000f


	//   ....[212]....
        /*0714*/ 	.word	0x0500000f


	//   ....[213]....
        /*0718*/ 	.word	0x0500000f


	//   ....[214]....
        /*071c*/ 	.word	0x0500000f


	//   ....[215]....
        /*0720*/ 	.word	0x0500000f


	//   ....[216]....
        /*0724*/ 	.word	0x0500000f


	//   ....[217]....
        /*0728*/ 	.word	0x0500000f


	//   ....[218]....
        /*072c*/ 	.word	0x0500000f


	//   ....[219]....
        /*0730*/ 	.word	0x0500000f


	//   ....[220]....
        /*0734*/ 	.word	0x0500000f


	//   ....[221]....
        /*0738*/ 	.word	0x0500000f


	//   ....[222]....
        /*073c*/ 	.word	0x0500000f


	//   ....[223]....
        /*0740*/ 	.word	0x0500000f


	//   ....[224]....
        /*0744*/ 	.word	0x0500000f


	//   ....[225]....
        /*0748*/ 	.word	0x0500000f


	//   ....[226]....
        /*074c*/ 	.word	0x0500000f


	//   ....[227]....
        /*0750*/ 	.word	0x0500000f


	//   ....[228]....
        /*0754*/ 	.word	0x0500000f


	//   ....[229]....
        /*0758*/ 	.word	0x0500000f


	//   ....[230]....
        /*075c*/ 	.word	0x0500000f


	//   ....[231]....
        /*0760*/ 	.word	0x0500000f


	//   ....[232]....
        /*0764*/ 	.word	0x0500000f


	//----- nvinfo : EIATTR_COOP_GROUP_INSTR_OFFSETS
	.align		4
.L_1022:
        /*0768*/ 	.byte	0x04, 0x28
        /*076a*/ 	.short	(.L_1024 - .L_1023)


	//   ....[0]....
.L_1023:
        /*076c*/ 	.word	0x00000060


	//   ....[1]....
        /*0770*/ 	.word	0x00000140


	//   ....[2]....
        /*0774*/ 	.word	0x00000190


	//   ....[3]....
        /*0778*/ 	.word	0x00000380


	//   ....[4]....
        /*077c*/ 	.word	0x000004e0


	//   ....[5]....
        /*0780*/ 	.word	0x00000600


	//   ....[6]....
        /*0784*/ 	.word	0x00000760


	//   ....[7]....
        /*0788*/ 	.word	0x00003200


	//   ....[8]....
        /*078c*/ 	.word	0x00003210


	//   ....[9]....
        /*0790*/ 	.word	0x00003cd0


	//   ....[10]....
        /*0794*/ 	.word	0x00003ce0


	//   ....[11]....
        /*0798*/ 	.word	0x000046d0


	//   ....[12]....
        /*079c*/ 	.word	0x000046e0


	//   ....[13]....
        /*07a0*/ 	.word	0x00004aa0


	//   ....[14]....
        /*07a4*/ 	.word	0x00004ab0


	//   ....[15]....
        /*07a8*/ 	.word	0x00005b20


	//   ....[16]....
        /*07ac*/ 	.word	0x00007cf0


	//   ....[17]....
        /*07b0*/ 	.word	0x00008460


	//   ....[18]....
        /*07b4*/ 	.word	0x00008470


	//   ....[19]....
        /*07b8*/ 	.word	0x00008480


	//   ....[20]....
        /*07bc*/ 	.word	0x00008490


	//   ....[21]....
        /*07c0*/ 	.word	0x000087b0


	//   ....[22]....
        /*07c4*/ 	.word	0x000087c0


	//   ....[23]....
        /*07c8*/ 	.word	0x000087d0


	//   ....[24]....
        /*07cc*/ 	.word	0x000087e0


	//   ....[25]....
        /*07d0*/ 	.word	0x00009b40


	//   ....[26]....
        /*07d4*/ 	.word	0x00009b60


	//   ....[27]....
        /*07d8*/ 	.word	0x00009b70


	//   ....[28]....
        /*07dc*/ 	.word	0x00009b80


	//   ....[29]....
        /*07e0*/ 	.word	0x00009c60


	//   ....[30]....
        /*07e4*/ 	.word	0x00009c80


	//   ....[31]....
        /*07e8*/ 	.word	0x00009c90


	//   ....[32]....
        /*07ec*/ 	.word	0x00009d10


	//   ....[33]....
        /*07f0*/ 	.word	0x0000b610


	//   ....[34]....
        /*07f4*/ 	.word	0x0000b620


	//   ....[35]....
        /*07f8*/ 	.word	0x0000bad0


	//   ....[36]....
        /*07fc*/ 	.word	0x0000bc10


	//   ....[37]....
        /*0800*/ 	.word	0x0000bf90


	//   ....[38]....
        /*0804*/ 	.word	0x0000c080


	//   ....[39]....
        /*0808*/ 	.word	0x0000c9b0


	//   ....[40]....
        /*080c*/ 	.word	0x0000d130


	//   ....[41]....
        /*0810*/ 	.word	0x0000d180


	//   ....[42]....
        /*0814*/ 	.word	0x0000d820


	//   ....[43]....
        /*0818*/ 	.word	0x0000d840


	//   ....[44]....
        /*081c*/ 	.word	0x0000e050


	//   ....[45]....
        /*0820*/ 	.word	0x0000e140


	//   ....[46]....
        /*0824*/ 	.word	0x0000edf0


	//   ....[47]....
        /*0828*/ 	.word	0x0000f6f0


	//   ....[48]....
        /*082c*/ 	.word	0x0000f750


	//   ....[49]....
        /*0830*/ 	.word	0x0000ff60


	//   ....[50]....
        /*0834*/ 	.word	0x0000ffd0


	//   ....[51]....
        /*0838*/ 	.word	0x00010c80


	//   ....[52]....
        /*083c*/ 	.word	0x00010d90


	//   ....[53]....
        /*0840*/ 	.word	0x00010db0


	//   ....[54]....
        /*0844*/ 	.word	0x00010f20


	//   ....[55]....
        /*0848*/ 	.word	0x000110f0


	//   ....[56]....
        /*084c*/ 	.word	0x000125a0


	//   ....[57]....
        /*0850*/ 	.word	0x00012940


	//   ....[58]....
        /*0854*/ 	.word	0x00012950


	//   ....[59]....
        /*0858*/ 	.word	0x00012960


	//   ....[60]....
        /*085c*/ 	.word	0x00012970


	//   ....[61]....
        /*0860*/ 	.word	0x000136a0


	//   ....[62]....
        /*0864*/ 	.word	0x000136c0


	//   ....[63]....
        /*0868*/ 	.word	0x00013960


	//   ....[64]....
        /*086c*/ 	.word	0x00013980


	//   ....[65]....
        /*0870*/ 	.word	0x000142a0


	//   ....[66]....
        /*0874*/ 	.word	0x000142e0


	//   ....[67]....
        /*0878*/ 	.word	0x00014d10


	//   ....[68]....
        /*087c*/ 	.word	0x00014d30


	//   ....[69]....
        /*0880*/ 	.word	0x000162a0


	//   ....[70]....
        /*0884*/ 	.word	0x000162d0


	//   ....[71]....
        /*0888*/ 	.word	0x00016540


	//   ....[72]....
        /*088c*/ 	.word	0x00016560


	//   ....[73]....
        /*0890*/ 	.word	0x00016810


	//   ....[74]....
        /*0894*/ 	.word	0x00016a00


	//   ....[75]....
        /*0898*/ 	.word	0x00016a30


	//   ....[76]....
        /*089c*/ 	.word	0x00016a60


	//   ....[77]....
        /*08a0*/ 	.word	0x00016a90


	//   ....[78]....
        /*08a4*/ 	.word	0x00016ac0


	//   ....[79]....
        /*08a8*/ 	.word	0x00016af0


	//   ....[80]....
        /*08ac*/ 	.word	0x00016c80


	//   ....[81]....
        /*08b0*/ 	.word	0x00016cb0


	//   ....[82]....
        /*08b4*/ 	.word	0x00016ce0


	//   ....[83]....
        /*08b8*/ 	.word	0x00016d10


	//   ....[84]....
        /*08bc*/ 	.word	0x00016d40


	//   ....[85]....
        /*08c0*/ 	.word	0x00016d70


	//   ....[86]....
        /*08c4*/ 	.word	0x00016e00


	//   ....[87]....
        /*08c8*/ 	.word	0x00016e30


	//   ....[88]....
        /*08cc*/ 	.word	0x00016e40


	//   ....[89]....
        /*08d0*/ 	.word	0x00016e80


	//   ....[90]....
        /*08d4*/ 	.word	0x00018370


	//   ....[91]....
        /*08d8*/ 	.word	0x0001ae50


	//   ....[92]....
        /*08dc*/ 	.word	0x0001ae70


	//   ....[93]....
        /*08e0*/ 	.word	0x0001af00


	//   ....[94]....
        /*08e4*/ 	.word	0x0001af20


	//   ....[95]....
        /*08e8*/ 	.word	0x0001afa0


	//   ....[96]....
        /*08ec*/ 	.word	0x0001afc0


	//   ....[97]....
        /*08f0*/ 	.word	0x0001afd0


	//   ....[98]....
        /*08f4*/ 	.word	0x0001afe0


	//   ....[99]....
        /*08f8*/ 	.word	0x0001b7e0


	//   ....[100]....
        /*08fc*/ 	.word	0x0001b810


	//   ....[101]....
        /*0900*/ 	.word	0x0001b8b0


	//   ....[102]....
        /*0904*/ 	.word	0x0001b8d0


	//   ....[103]....
        /*0908*/ 	.word	0x0001b950


	//   ....[104]....
        /*090c*/ 	.word	0x0001b970


	//   ....[105]....
        /*0910*/ 	.word	0x0001b980


	//   ....[106]....
        /*0914*/ 	.word	0x0001b990


	//   ....[107]....
        /*0918*/ 	.word	0x0001be10


	//   ....[108]....
        /*091c*/ 	.word	0x0001bed0


	//   ....[109]....
        /*0920*/ 	.word	0x0001c020


	//   ....[110]....
        /*0924*/ 	.word	0x0001c060


	//   ....[111]....
        /*0928*/ 	.word	0x0001c070


	//   ....[112]....
        /*092c*/ 	.word	0x0001c080


	//   ....[113]....
        /*0930*/ 	.word	0x0001c1d0


	//   ....[114]....
        /*0934*/ 	.word	0x0001c320


	//   ....[115]....
        /*0938*/ 	.word	0x0001cb20


	//   ....[116]....
        /*093c*/ 	.word	0x0001cb40


	//   ....[117]....
        /*0940*/ 	.word	0x0001cb90


	//   ....[118]....
        /*0944*/ 	.word	0x0001cba0


	//   ....[119]....
        /*0948*/ 	.word	0x0001cbe0


	//   ....[120]....
        /*094c*/ 	.word	0x0001cbf0


	//   ....[121]....
        /*0950*/ 	.word	0x0001cc00


	//   ....[122]....
        /*0954*/ 	.word	0x0001cc40


	//   ....[123]....
        /*0958*/ 	.word	0x0001cf40


	//   ....[124]....
        /*095c*/ 	.word	0x0001cf80


	//   ....[125]....
        /*0960*/ 	.word	0x0001cfa0


	//   ....[126]....
        /*0964*/ 	.word	0x0001cfc0


	//   ....[127]....
        /*0968*/ 	.word	0x0001cff0


	//   ....[128]....
        /*096c*/ 	.word	0x0001d010


	//   ....[129]....
        /*0970*/ 	.word	0x0001d110


	//   ....[130]....
        /*0974*/ 	.word	0x0001d260


	//   ....[131]....
        /*0978*/ 	.word	0x0001d8a0


	//   ....[132]....
        /*097c*/ 	.word	0x0001d8d0


	//   ....[133]....
        /*0980*/ 	.word	0x0001d930


	//   ....[134]....
        /*0984*/ 	.word	0x0001d960


	//   ....[135]....
        /*0988*/ 	.word	0x0001d990


	//   ....[136]....
        /*098c*/ 	.word	0x0001d9c0


	//   ....[137]....
        /*0990*/ 	.word	0x0001d9f0


	//   ....[138]....
        /*0994*/ 	.word	0x0001da20


	//   ....[139]....
        /*0998*/ 	.word	0x0001dbc0


	//   ....[140]....
        /*099c*/ 	.word	0x0001dbf0


	//   ....[141]....
        /*09a0*/ 	.word	0x0001dc20


	//   ....[142]....
        /*09a4*/ 	.word	0x0001dc50


	//   ....[143]....
        /*09a8*/ 	.word	0x0001dc80


	//   ....[144]....
        /*09ac*/ 	.word	0x0001dcb0


	//   ....[145]....
        /*09b0*/ 	.word	0x0001dd70


	//   ....[146]....
        /*09b4*/ 	.word	0x0001dd90


	//   ....[147]....
        /*09b8*/ 	.word	0x0001ddb0


	//   ....[148]....
        /*09bc*/ 	.word	0x0001de10


	//   ....[149]....
        /*09c0*/ 	.word	0x0001e830


	//   ....[150]....
        /*09c4*/ 	.word	0x0001eb50


	//   ....[151]....
        /*09c8*/ 	.word	0x0001ebe0


	//   ....[152]....
        /*09cc*/ 	.word	0x0001ecd0


	//   ....[153]....
        /*09d0*/ 	.word	0x0001ed60


	//   ....[154]....
        /*09d4*/ 	.word	0x0001ee40


	//   ....[155]....
        /*09d8*/ 	.word	0x0001eed0


	//   ....[156]....
        /*09dc*/ 	.word	0x0001f050


	//   ....[157]....
        /*09e0*/ 	.word	0x0001f0e0


	//   ....[158]....
        /*09e4*/ 	.word	0x0001f130


	//   ....[159]....
        /*09e8*/ 	.word	0x0001f180


	//   ....[160]....
        /*09ec*/ 	.word	0x0001f220


	//   ....[161]....
        /*09f0*/ 	.word	0x0001f2b0


	//   ....[162]....
        /*09f4*/ 	.word	0x0001f300


	//   ....[163]....
        /*09f8*/ 	.word	0x0001f350


	//   ....[164]....
        /*09fc*/ 	.word	0x0001f450


	//   ....[165]....
        /*0a00*/ 	.word	0x0001f500


	//   ....[166]....
        /*0a04*/ 	.word	0x0001f580


	//   ....[167]....
        /*0a08*/ 	.word	0x0001f5f0


	//   ....[168]....
        /*0a0c*/ 	.word	0x0001f740


	//   ....[169]....
        /*0a10*/ 	.word	0x0001f880


	//   ....[170]....
        /*0a14*/ 	.word	0x0001f8e0


	//   ....[171]....
        /*0a18*/ 	.word	0x0001f930


	//   ....[172]....
        /*0a1c*/ 	.word	0x0001fc20


	//   ....[173]....
        /*0a20*/ 	.word	0x0001ff00


	//   ....[174]....
        /*0a24*/ 	.word	0x0001fff0


	//   ....[175]....
        /*0a28*/ 	.word	0x00020090


	//   ....[176]....
        /*0a2c*/ 	.word	0x000200f0


	//   ....[177]....
        /*0a30*/ 	.word	0x000201e0


	//   ....[178]....
        /*0a34*/ 	.word	0x00020250


	//   ....[179]....
        /*0a38*/ 	.word	0x00020340


	//   ....[180]....
        /*0a3c*/ 	.word	0x000203b0


	//   ....[181]....
        /*0a40*/ 	.word	0x00020450


	//   ....[182]....
        /*0a44*/ 	.word	0x00020540


	//   ....[183]....
        /*0a48*/ 	.word	0x000205b0


	//   ....[184]....
        /*0a4c*/ 	.word	0x00020610


	//   ....[185]....
        /*0a50*/ 	.word	0x00020700


	//   ....[186]....
        /*0a54*/ 	.word	0x00020760


	//   ....[187]....
        /*0a58*/ 	.word	0x00020860


	//   ....[188]....
        /*0a5c*/ 	.word	0x000208c0


	//   ....[189]....
        /*0a60*/ 	.word	0x00020960


	//   ....[190]....
        /*0a64*/ 	.word	0x00020ae0


	//   ....[191]....
        /*0a68*/ 	.word	0x00020be0


	//   ....[192]....
        /*0a6c*/ 	.word	0x00020e60


	//   ....[193]....
        /*0a70*/ 	.word	0x00020eb0


	//   ....[194]....
        /*0a74*/ 	.word	0x00021080


	//   ....[195]....
        /*0a78*/ 	.word	0x000210d0


	//   ....[196]....
        /*0a7c*/ 	.word	0x000212a0


	//   ....[197]....
        /*0a80*/ 	.word	0x000212f0


	//   ....[198]....
        /*0a84*/ 	.word	0x000213e0


	//   ....[199]....
        /*0a88*/ 	.word	0x00021480


	//   ....[200]....
        /*0a8c*/ 	.word	0x000214e0


	//   ....[201]....
        /*0a90*/ 	.word	0x00021590


	//   ....[202]....
        /*0a94*/ 	.word	0x000215f0


	//   ....[203]....
        /*0a98*/ 	.word	0x000216a0


	//   ....[204]....
        /*0a9c*/ 	.word	0x00021700


	//   ....[205]....
        /*0aa0*/ 	.word	0x000217b0


	//   ....[206]....
        /*0aa4*/ 	.word	0x000218a0


	//   ....[207]....
        /*0aa8*/ 	.word	0x00021980


	//   ....[208]....
        /*0aac*/ 	.word	0x00021a90


	//   ....[209]....
        /*0ab0*/ 	.word	0x00021b90


	//   ....[210]....
        /*0ab4*/ 	.word	0x00021cc0


	//   ....[211]....
        /*0ab8*/ 	.word	0x00021da0


	//   ....[212]....
        /*0abc*/ 	.word	0x00021ea0


	//   ....[213]....
        /*0ac0*/ 	.word	0x00021f80


	//   ....[214]....
        /*0ac4*/ 	.word	0x00022010


	//   ....[215]....
        /*0ac8*/ 	.word	0x000220b0


	//   ....[216]....
        /*0acc*/ 	.word	0x00022220


	//   ....[217]....
        /*0ad0*/ 	.word	0x00022290


	//   ....[218]....
        /*0ad4*/ 	.word	0x00022300


	//   ....[219]....
        /*0ad8*/ 	.word	0x00022370


	//   ....[220]....
        /*0adc*/ 	.word	0x000223e0


	//   ....[221]....
        /*0ae0*/ 	.word	0x00022460


	//   ....[222]....
        /*0ae4*/ 	.word	0x000224e0


	//   ....[223]....
        /*0ae8*/ 	.word	0x00022570


	//   ....[224]....
        /*0aec*/ 	.word	0x000225e0


	//   ....[225]....
        /*0af0*/ 	.word	0x00022650


	//   ....[226]....
        /*0af4*/ 	.word	0x000226c0


	//   ....[227]....
        /*0af8*/ 	.word	0x00022740


	//   ....[228]....
        /*0afc*/ 	.word	0x000227b0


	//   ....[229]....
        /*0b00*/ 	.word	0x00022860


	//   ....[230]....
        /*0b04*/ 	.word	0x000228b0


	//   ....[231]....
        /*0b08*/ 	.word	0x00022940


	//   ....[232]....
        /*0b0c*/ 	.word	0x00022a70


	//----- nvinfo : EIATTR_REG_RECONFIG
	.align		4
.L_1024:
        /*0b10*/ 	.byte	0x01, 0x54
	.zero		2


	//----- nvinfo : EIATTR_SYSCALL_OFFSETS
	.align		4
        /*0b14*/ 	.byte	0x04, 0x46
        /*0b16*/ 	.short	(.L_1026 - .L_1025)


	//   ....[0]....
.L_1025:
        /*0b18*/ 	.word	0x00002490


	//   ....[1]....
        /*0b1c*/ 	.word	0x000025e0


	//   ....[2]....
        /*0b20*/ 	.word	0x00007ea0


	//   ....[3]....
        /*0b24*/ 	.word	0x000081d0


	//   ....[4]....
        /*0b28*/ 	.word	0x0001a230


	//   ....[5]....
        /*0b2c*/ 	.word	0x0001a380


	//   ....[6]....
        /*0b30*/ 	.word	0x0001a470


	//   ....[7]....
        /*0b34*/ 	.word	0x0001b440


	//----- nvinfo : EIATTR_MBARRIER_INSTR_OFFSETS
	.align		4
.L_1026:
        /*0b38*/ 	.byte	0x04, 0x39
        /*0b3a*/ 	.short	(.L_1028 - .L_1027)


	//   ....[0]....
.L_1027:
        /*0b3c*/ 	.word	0x00000270
        /*0b40*/ 	.word	0x000000ff
        /*0b44*/ 	.word	0x00028c00
        /*0b48*/ 	.short	0x0100
        /*0b4a*/ 	.byte	0x08
	.zero		1


	//   ....[1]....
        /*0b4c*/ 	.word	0x00000280
        /*0b50*/ 	.word	0x000000ff
        /*0b54*/ 	.word	0x00028c20
        /*0b58*/ 	.short	0x0100
        /*0b5a*/ 	.byte	0x08
	.zero		1


	//   ....[2]....
        /*0b5c*/ 	.word	0x00000330
        /*0b60*/ 	.word	0x000000ff
        /*0b64*/ 	.word	0x00028c30
        /*0b68*/ 	.short	0x0100
        /*0b6a*/ 	.byte	0x06
	.zero		1


	//   ....[3]....
        /*0b6c*/ 	.word	0x00000340
        /*0b70*/ 	.word	0x000000ff
        /*0b74*/ 	.word	0x00028c40
        /*0b78*/ 	.short	0x0100
        /*0b7a*/ 	.byte	0x06
	.zero		1


	//   ....[4]....
        /*0b7c*/ 	.word	0x00000350
        /*0b80*/ 	.word	0x000000ff
        /*0b84*/ 	.word	0x00028c38
        /*0b88*/ 	.short	0x0100
        /*0b8a*/ 	.byte	0x06
	.zero		1


	//   ....[5]....
        /*0b8c*/ 	.word	0x00000360
        /*0b90*/ 	.word	0x000000ff
        /*0b94*/ 	.word	0x00028c48
        /*0b98*/ 	.short	0x0100
        /*0b9a*/ 	.byte	0x06
	.zero		1


	//   ....[6]....
        /*0b9c*/ 	.word	0x00000490
        /*0ba0*/ 	.word	0x000000ff
        /*0ba4*/ 	.word	0x00028c50
        /*0ba8*/ 	.short	0x0100
        /*0baa*/ 	.byte	0x08
	.zero		1


	//   ....[7]....
        /*0bac*/ 	.word	0x000004a0
        /*0bb0*/ 	.word	0x000000ff
        /*0bb4*/ 	.word	0x00028c60
        /*0bb8*/ 	.short	0x0100
        /*0bba*/ 	.byte	0x08
	.zero		1


	//   ....[8]....
        /*0bbc*/ 	.word	0x000004b0
        /*0bc0*/ 	.word	0x000000ff
        /*0bc4*/ 	.word	0x00028c58
        /*0bc8*/ 	.short	0x0100
        /*0bca*/ 	.byte	0x08
	.zero		1


	//   ....[9]....
        /*0bcc*/ 	.word	0x000004c0
        /*0bd0*/ 	.word	0x000000ff
        /*0bd4*/ 	.word	0x00028c68
        /*0bd8*/ 	.short	0x0100
        /*0bda*/ 	.byte	0x08
	.zero		1


	//   ....[10]....
        /*0bdc*/ 	.word	0x000005b0
        /*0be0*/ 	.word	0x000000ff
        /*0be4*/ 	.word	0x00028c70
        /*0be8*/ 	.short	0x0100
        /*0bea*/ 	.byte	0x06
	.zero		1


	//   ....[11]....
        /*0bec*/ 	.word	0x000005c0
        /*0bf0*/ 	.word	0x000000ff
        /*0bf4*/ 	.word	0x00028c80
        /*0bf8*/ 	.short	0x0100
        /*0bfa*/ 	.byte	0x06
	.zero		1


	//   ....[12]....
        /*0bfc*/ 	.word	0x000005d0
        /*0c00*/ 	.word	0x000000ff
        /*0c04*/ 	.word	0x00028c78
        /*0c08*/ 	.short	0x0100
        /*0c0a*/ 	.byte	0x06
	.zero		1


	//   ....[13]....
        /*0c0c*/ 	.word	0x000005e0
        /*0c10*/ 	.word	0x000000ff
        /*0c14*/ 	.word	0x00028c88
        /*0c18*/ 	.short	0x0100
        /*0c1a*/ 	.byte	0x06
	.zero		1


	//   ....[14]....
        /*0c1c*/ 	.word	0x00000710
        /*0c20*/ 	.word	0x000000ff
        /*0c24*/ 	.word	0x00028c90
        /*0c28*/ 	.short	0x0100
        /*0c2a*/ 	.byte	0x08
	.zero		1


	//   ....[15]....
        /*0c2c*/ 	.word	0x00000720
        /*0c30*/ 	.word	0x000000ff
        /*0c34*/ 	.word	0x00028ca0
        /*0c38*/ 	.short	0x0100
        /*0c3a*/ 	.byte	0x08
	.zero		1


	//   ....[16]....
        /*0c3c*/ 	.word	0x00000730
        /*0c40*/ 	.word	0x000000ff
        /*0c44*/ 	.word	0x00028c98
        /*0c48*/ 	.short	0x0100
        /*0c4a*/ 	.byte	0x08
	.zero		1


	//   ....[17]....
        /*0c4c*/ 	.word	0x00000740
        /*0c50*/ 	.word	0x000000ff
        /*0c54*/ 	.word	0x00028ca8
        /*0c58*/ 	.short	0x0100
        /*0c5a*/ 	.byte	0x08
	.zero		1


	//   ....[18]....
        /*0c5c*/ 	.word	0x00000870
        /*0c60*/ 	.word	0x000000ff
        /*0c64*/ 	.word	0x00028cb0
        /*0c68*/ 	.short	0x0100
        /*0c6a*/ 	.byte	0x08
	.zero		1


	//   ....[19]....
        /*0c6c*/ 	.word	0x00000880
        /*0c70*/ 	.word	0x000000ff
        /*0c74*/ 	.word	0x00028cc0
        /*0c78*/ 	.short	0x0100
        /*0c7a*/ 	.byte	0x08
	.zero		1


	//   ....[20]....
        /*0c7c*/ 	.word	0x00000890
        /*0c80*/ 	.word	0x000000ff
        /*0c84*/ 	.word	0x00028cb8
        /*0c88*/ 	.short	0x0100
        /*0c8a*/ 	.byte	0x08
	.zero		1


	//   ....[21]....
        /*0c8c*/ 	.word	0x000008a0
        /*0c90*/ 	.word	0x000000ff
        /*0c94*/ 	.word	0x00028cc8
        /*0c98*/ 	.short	0x0100
        /*0c9a*/ 	.byte	0x08
	.zero		1


	//   ....[22]....
        /*0c9c*/ 	.word	0x000031b0
        /*0ca0*/ 	.word	0x0000003d
        /*0ca4*/ 	.word	0x00028c90
        /*0ca8*/ 	.short	0x010a
        /*0caa*/ 	.byte	0x3f
	.zero		1


	//   ....[23]....
        /*0cac*/ 	.word	0x00003c80
        /*0cb0*/ 	.word	0x0000003d
        /*0cb4*/ 	.word	0x00028c90
        /*0cb8*/ 	.short	0x010a
        /*0cba*/ 	.byte	0x3f
	.zero		1


	//   ....[24]....
        /*0cbc*/ 	.word	0x00004540
        /*0cc0*/ 	.word	0x0000003d
        /*0cc4*/ 	.word	0x00028c90
        /*0cc8*/ 	.short	0x010a
        /*0cca*/ 	.byte	0x3f
	.zero		1


	//   ....[25]....
        /*0ccc*/ 	.word	0x00004900
        /*0cd0*/ 	.word	0x00000004
        /*0cd4*/ 	.word	0x00000000
        /*0cd8*/ 	.short	0x0101
        /*0cda*/ 	.byte	0x3f
	.zero		1


	//   ....[26]....
        /*0cdc*/ 	.word	0x00004940
        /*0ce0*/ 	.word	0x0000003d
        /*0ce4*/ 	.word	0x00028cb0
        /*0ce8*/ 	.short	0x010a
        /*0cea*/ 	.byte	0x3f
	.zero		1


	//   ....[27]....
        /*0cec*/ 	.word	0x000052c0
        /*0cf0*/ 	.word	0x0000003d
        /*0cf4*/ 	.word	0x00000000
        /*0cf8*/ 	.short	0x0101
        /*0cfa*/ 	.byte	0x3f
	.zero		1


	//   ....[28]....
        /*0cfc*/ 	.word	0x00005c40
        /*0d00*/ 	.word	0x0000000c
        /*0d04*/ 	.word	0x00028c50
        /*0d08*/ 	.short	0x010a
        /*0d0a*/ 	.byte	0x3f
	.zero		1


	//   ....[29]....
        /*0d0c*/ 	.word	0x00006000
        /*0d10*/ 	.word	0x0000000c
        /*0d14*/ 	.word	0x00000000
        /*0d18*/ 	.short	0x0101
        /*0d1a*/ 	.byte	0x3f
	.zero		1


	//   ....[30]....
        /*0d1c*/ 	.word	0x00006920
        /*0d20*/ 	.word	0x00000015
        /*0d24*/ 	.word	0x00028c50
        /*0d28*/ 	.short	0x010a
        /*0d2a*/ 	.byte	0x3f
	.zero		1


	//   ....[31]....
        /*0d2c*/ 	.word	0x00006970
        /*0d30*/ 	.word	0x00000015
        /*0d34*/ 	.word	0x00028c50
        /*0d38*/ 	.short	0x010a
        /*0d3a*/ 	.byte	0x3f
	.zero		1


	//   ....[32]....
        /*0d3c*/ 	.word	0x00006c60
        /*0d40*/ 	.word	0x00000015
        /*0d44*/ 	.word	0x00000000
        /*0d48*/ 	.short	0x0101
        /*0d4a*/ 	.byte	0x3f
	.zero		1


	//   ....[33]....
        /*0d4c*/ 	.word	0x00007f40
        /*0d50*/ 	.word	0x00000002
        /*0d54*/ 	.word	0x00028c00
        /*0d58*/ 	.short	0x010a
        /*0d5a*/ 	.byte	0x3f
	.zero		1


	//   ....[34]....
        /*0d5c*/ 	.word	0x00007f90
        /*0d60*/ 	.word	0x00000002
        /*0d64*/ 	.word	0x00028c00
        /*0d68*/ 	.short	0x010a
        /*0d6a*/ 	.byte	0x3f
	.zero		1


	//   ....[35]....
        /*0d6c*/ 	.word	0x00008a50
        /*0d70*/ 	.word	0x00000002
        /*0d74*/ 	.word	0x00028c00
        /*0d78*/ 	.short	0x010a
        /*0d7a*/ 	.byte	0x3f
	.zero		1


	//   ....[36]....
        /*0d7c*/ 	.word	0x00009fb0
        /*0d80*/ 	.word	0x00000002
        /*0d84*/ 	.word	0x00028c00
        /*0d88*/ 	.short	0x010a
        /*0d8a*/ 	.byte	0x3f
	.zero		1


	//   ....[37]....
        /*0d8c*/ 	.word	0x0000af50
        /*0d90*/ 	.word	0x00000014
        /*0d94*/ 	.word	0x00028c30
        /*0d98*/ 	.short	0x010a
        /*0d9a*/ 	.byte	0x3f
	.zero		1


	//   ....[38]....
        /*0d9c*/ 	.word	0x0000b000
        /*0da0*/ 	.word	0x00000014
        /*0da4*/ 	.word	0x00028c30
        /*0da8*/ 	.short	0x010a
        /*0daa*/ 	.byte	0x3f
	.zero		1


	//   ....[39]....
        /*0dac*/ 	.word	0x0000bc50
        /*0db0*/ 	.word	0x0000002b
        /*0db4*/ 	.word	0x00000000
        /*0db8*/ 	.short	0x0101
        /*0dba*/ 	.byte	0x3f
	.zero		1


	//   ....[40]....
        /*0dbc*/ 	.word	0x0000c6a0
        /*0dc0*/ 	.word	0x00000014
        /*0dc4*/ 	.word	0x00028c50
        /*0dc8*/ 	.short	0x010a
        /*0dca*/ 	.byte	0x3f
	.zero		1


	//   ....[41]....
        /*0dcc*/ 	.word	0x0000c750
        /*0dd0*/ 	.word	0x00000014
        /*0dd4*/ 	.word	0x00028c50
        /*0dd8*/ 	.short	0x010a
        /*0dda*/ 	.byte	0x3f
	.zero		1


	//   ....[42]....
        /*0ddc*/ 	.word	0x0000ca50
        /*0de0*/ 	.word	0x00000014
        /*0de4*/ 	.word	0x00000000
        /*0de8*/ 	.short	0x0101
        /*0dea*/ 	.byte	0x3f
	.zero		1


	//   ....[43]....
        /*0dec*/ 	.word	0x0000cc00
        /*0df0*/ 	.word	0x000000d1
        /*0df4*/ 	.word	0x00028c30
        /*0df8*/ 	.short	0x010a
        /*0dfa*/ 	.byte	0x3f
	.zero		1


	//   ....[44]....
        /*0dfc*/ 	.word	0x0000cc70
        /*0e00*/ 	.word	0x000000d1
        /*0e04*/ 	.word	0x00028c30
        /*0e08*/ 	.short	0x010a
        /*0e0a*/ 	.byte	0x3f
	.zero		1


	//   ....[45]....
        /*0e0c*/ 	.word	0x0000d9b0
        /*0e10*/ 	.word	0x0000000e
        /*0e14*/ 	.word	0x00000000
        /*0e18*/ 	.short	0x0101
        /*0e1a*/ 	.byte	0x3f
	.zero		1


	//   ....[46]....
        /*0e1c*/ 	.word	0x0000eb30
        /*0e20*/ 	.word	0x000000d1
        /*0e24*/ 	.word	0x00028c50
        /*0e28*/ 	.short	0x010a
        /*0e2a*/ 	.byte	0x3f
	.zero		1


	//   ....[47]....
        /*0e2c*/ 	.word	0x0000eb80
        /*0e30*/ 	.word	0x000000d1
        /*0e34*/ 	.word	0x00028c50
        /*0e38*/ 	.short	0x010a
        /*0e3a*/ 	.byte	0x3f
	.zero		1


	//   ....[48]....
        /*0e3c*/ 	.word	0x0000eea0
        /*0e40*/ 	.word	0x000000d1
        /*0e44*/ 	.word	0x00000000
        /*0e48*/ 	.short	0x0101
        /*0e4a*/ 	.byte	0x3f
	.zero		1


	//   ....[49]....
        /*0e4c*/ 	.word	0x0000efe0
        /*0e50*/ 	.word	0x000000c6
        /*0e54*/ 	.word	0x00028c30
        /*0e58*/ 	.short	0x010a
        /*0e5a*/ 	.byte	0x3f
	.zero		1


	//   ....[50]....
        /*0e5c*/ 	.word	0x0000f050
        /*0e60*/ 	.word	0x000000c6
        /*0e64*/ 	.word	0x00028c30
        /*0e68*/ 	.short	0x010a
        /*0e6a*/ 	.byte	0x3f
	.zero		1


	//   ....[51]....
        /*0e6c*/ 	.word	0x0000fad0
        /*0e70*/ 	.word	0x0000000f
        /*0e74*/ 	.word	0x00000000
        /*0e78*/ 	.short	0x0101
        /*0e7a*/ 	.byte	0x3f
	.zero		1


	//   ....[52]....
        /*0e7c*/ 	.word	0x000109c0
        /*0e80*/ 	.word	0x000000c6
        /*0e84*/ 	.word	0x00028c50
        /*0e88*/ 	.short	0x010a
        /*0e8a*/ 	.byte	0x3f
	.zero		1


	//   ....[53]....
        /*0e8c*/ 	.word	0x00010a10
        /*0e90*/ 	.word	0x000000c6
        /*0e94*/ 	.word	0x00028c50
        /*0e98*/ 	.short	0x010a
        /*0e9a*/ 	.byte	0x3f
	.zero		1


	//   ....[54]....
        /*0e9c*/ 	.word	0x00010d30
        /*0ea0*/ 	.word	0x000000c6
        /*0ea4*/ 	.word	0x00000000
        /*0ea8*/ 	.short	0x0101
        /*0eaa*/ 	.byte	0x3f
	.zero		1


	//   ....[55]....
        /*0eac*/ 	.word	0x00013620
        /*0eb0*/ 	.word	0x00000000
        /*0eb4*/ 	.word	0x00000000
        /*0eb8*/ 	.short	0x0101
        /*0eba*/ 	.byte	0x3f
	.zero		1


	//   ....[56]....
        /*0ebc*/ 	.word	0x00014300
        /*0ec0*/ 	.word	0x00000008
        /*0ec4*/ 	.word	0x00000000
        /*0ec8*/ 	.short	0x0101
        /*0eca*/ 	.byte	0x3f
	.zero		1


	//   ....[57]....
        /*0ecc*/ 	.word	0x00018450
        /*0ed0*/ 	.word	0x00000011
        /*0ed4*/ 	.word	0x00028c20
        /*0ed8*/ 	.short	0x010a
        /*0eda*/ 	.byte	0x3f
	.zero		1


	//   ....[58]....
        /*0edc*/ 	.word	0x000184e0
        /*0ee0*/ 	.word	0x00000003
        /*0ee4*/ 	.word	0x00028ca0
        /*0ee8*/ 	.short	0x010a
        /*0eea*/ 	.byte	0x3f
	.zero		1


	//   ....[59]....
        /*0eec*/ 	.word	0x00018730
        /*0ef0*/ 	.word	0x00000003
        /*0ef4*/ 	.word	0x00028cc0
        /*0ef8*/ 	.short	0x010a
        /*0efa*/ 	.byte	0x3f
	.zero		1


	//   ....[60]....
        /*0efc*/ 	.word	0x00019100
        /*0f00*/ 	.word	0x00000009
        /*0f04*/ 	.word	0x00028ca0
        /*0f08*/ 	.short	0x010a
        /*0f0a*/ 	.byte	0x3f
	.zero		1


	//   ....[61]....
        /*0f0c*/ 	.word	0x00019340
        /*0f10*/ 	.word	0x00000009
        /*0f14*/ 	.word	0x00028cc0
        /*0f18*/ 	.short	0x010a
        /*0f1a*/ 	.byte	0x3f
	.zero		1


	//   ....[62]....
        /*0f1c*/ 	.word	0x0001ac60
        /*0f20*/ 	.word	0x0000001e
        /*0f24*/ 	.word	0x00028c40
        /*0f28*/ 	.short	0x010a
        /*0f2a*/ 	.byte	0x3f
	.zero		1


	//   ....[63]....
        /*0f2c*/ 	.word	0x0001b0e0
        /*0f30*/ 	.word	0x0000001e
        /*0f34*/ 	.word	0x00028c30
        /*0f38*/ 	.short	0x0107
        /*0f3a*/ 	.byte	0x3f
	.zero		1


	//   ....[64]....
        /*0f3c*/ 	.word	0x0001b1b0
        /*0f40*/ 	.word	0x0000001e
        /*0f44*/ 	.word	0x00028c30
        /*0f48*/ 	.short	0x0101
        /*0f4a*/ 	.byte	0x3f
	.zero		1


	//   ....[65]....
        /*0f4c*/ 	.word	0x0001ba90
        /*0f50*/ 	.word	0x00000011
        /*0f54*/ 	.word	0x00028c00
        /*0f58*/ 	.short	0x0107
        /*0f5a*/ 	.byte	0x3f
	.zero		1


	//   ....[66]....
        /*0f5c*/ 	.word	0x0001bb80
        /*0f60*/ 	.word	0x00000011
        /*0f64*/ 	.word	0x00028c00
        /*0f68*/ 	.short	0x0101
        /*0f6a*/ 	.byte	0x3f
	.zero		1


	//   ....[67]....
        /*0f6c*/ 	.word	0x0001bba0
        /*0f70*/ 	.word	0x00000011
        /*0f74*/ 	.word	0x00028c20
        /*0f78*/ 	.short	0x010a
        /*0f7a*/ 	.byte	0x3f
	.zero		1


	//   ....[68]....
        /*0f7c*/ 	.word	0x0001bc30
        /*0f80*/ 	.word	0x0000001e
        /*0f84*/ 	.word	0x00028c60
        /*0f88*/ 	.short	0x010a
        /*0f8a*/ 	.byte	0x3f
	.zero		1


	//   ....[69]....
        /*0f8c*/ 	.word	0x0001c540
        /*0f90*/ 	.word	0x0000001e
        /*0f94*/ 	.word	0x00028c50
        /*0f98*/ 	.short	0x0107
        /*0f9a*/ 	.byte	0x3f
	.zero		1


	//   ....[70]....
        /*0f9c*/ 	.word	0x0001c610
        /*0fa0*/ 	.word	0x0000001e
        /*0fa4*/ 	.word	0x00028c50
        /*0fa8*/ 	.short	0x0101
        /*0faa*/ 	.byte	0x3f
	.zero		1


	//   ....[71]....
        /*0fac*/ 	.word	0x0001c9a0
        /*0fb0*/ 	.word	0x00000006
        /*0fb4*/ 	.word	0x00028c40
        /*0fb8*/ 	.short	0x010a
        /*0fba*/ 	.byte	0x3f
	.zero		1


	//   ....[72]....
        /*0fbc*/ 	.word	0x0001ccc0
        /*0fc0*/ 	.word	0x00000006
        /*0fc4*/ 	.word	0x00028c30
        /*0fc8*/ 	.short	0x0107
        /*0fca*/ 	.byte	0x3f
	.zero		1


	//   ....[73]....
        /*0fcc*/ 	.word	0x0001cd80
        /*0fd0*/ 	.word	0x00000006
        /*0fd4*/ 	.word	0x00028c30
        /*0fd8*/ 	.short	0x0101
        /*0fda*/ 	.byte	0x3f
	.zero		1


	//   ....[74]....
        /*0fdc*/ 	.word	0x0001cdb0
        /*0fe0*/ 	.word	0x00000006
        /*0fe4*/ 	.word	0x00028c60
        /*0fe8*/ 	.short	0x010a
        /*0fea*/ 	.byte	0x3f
	.zero		1


	//   ....[75]....
        /*0fec*/ 	.word	0x0001d460
        /*0ff0*/ 	.word	0x00000006
        /*0ff4*/ 	.word	0x00028c50
        /*0ff8*/ 	.short	0x0107
        /*0ffa*/ 	.byte	0x3f
	.zero		1


	//   ....[76]....
        /*0ffc*/ 	.word	0x0001d520
        /*1000*/ 	.word	0x00000006
        /*1004*/ 	.word	0x00028c50
        /*1008*/ 	.short	0x0101
        /*100a*/ 	.byte	0x3f
	.zero		1


	//   ....[77]....
        /*100c*/ 	.word	0x0001e7b0
        /*1010*/ 	.word	0x00000007
        /*1014*/ 	.word	0x00028c20
        /*1018*/ 	.short	0x010a
        /*101a*/ 	.byte	0x3f
	.zero		1


	//   ....[78]....
        /*101c*/ 	.word	0x0001e920
        /*1020*/ 	.word	0x00000005
        /*1024*/ 	.word	0x00028c40
        /*1028*/ 	.short	0x010a
        /*102a*/ 	.byte	0x3f
	.zero		1


	//   ....[79]....
        /*102c*/ 	.word	0x0001e9c0
        /*1030*/ 	.word	0x00000003
        /*1034*/ 	.word	0x00028c40
        /*1038*/ 	.short	0x010a
        /*103a*/ 	.byte	0x3f
	.zero		1


	//   ....[80]....
        /*103c*/ 	.word	0x0001ea00
        /*1040*/ 	.word	0x00000005
        /*1044*/ 	.word	0x00028c60
        /*1048*/ 	.short	0x010a
        /*104a*/ 	.byte	0x3f
	.zero		1


	//   ....[81]....
        /*104c*/ 	.word	0x0001ea40
        /*1050*/ 	.word	0x00000003
        /*1054*/ 	.word	0x00028c60
        /*1058*/ 	.short	0x010a
        /*105a*/ 	.byte	0x3f
	.zero		1


	//   ....[82]....
        /*105c*/ 	.word	0x0001eaa0
        /*1060*/ 	.word	0x0000003d
        /*1064*/ 	.word	0x00028c90
        /*1068*/ 	.short	0x010a
        /*106a*/ 	.byte	0x3f
	.zero		1


	//   ....[83]....
        /*106c*/ 	.word	0x0001ec20
        /*1070*/ 	.word	0x0000003d
        /*1074*/ 	.word	0x00028c90
        /*1078*/ 	.short	0x010a
        /*107a*/ 	.byte	0x3f
	.zero		1


	//   ....[84]....
        /*107c*/ 	.word	0x0001eda0
        /*1080*/ 	.word	0x0000003d
        /*1084*/ 	.word	0x00028c90
        /*1088*/ 	.short	0x010a
        /*108a*/ 	.byte	0x3f
	.zero		1


	//   ....[85]....
        /*108c*/ 	.word	0x0001ef00
        /*1090*/ 	.word	0x0000003d
        /*1094*/ 	.word	0x00028cb0
        /*1098*/ 	.short	0x010a
        /*109a*/ 	.byte	0x3f
	.zero		1


	//   ....[86]....
        /*109c*/ 	.word	0x0001ef50
        /*10a0*/ 	.word	0x0000000c
        /*10a4*/ 	.word	0x00028c50
        /*10a8*/ 	.short	0x010a
        /*10aa*/ 	.byte	0x3f
	.zero		1


	//   ....[87]....
        /*10ac*/ 	.word	0x0001efa0
        /*10b0*/ 	.word	0x00000015
        /*10b4*/ 	.word	0x00028c50
        /*10b8*/ 	.short	0x010a
        /*10ba*/ 	.byte	0x3f
	.zero		1


	//   ....[88]....
        /*10bc*/ 	.word	0x0001f390
        /*10c0*/ 	.word	0x00000002
        /*10c4*/ 	.word	0x00028c00
        /*10c8*/ 	.short	0x010a
        /*10ca*/ 	.byte	0x3f
	.zero		1


	//   ....[89]....
        /*10cc*/ 	.word	0x0001f960
        /*10d0*/ 	.word	0x00000002
        /*10d4*/ 	.word	0x00028c00
        /*10d8*/ 	.short	0x010a
        /*10da*/ 	.byte	0x3f
	.zero		1


	//   ....[90]....
        /*10dc*/ 	.word	0x0001f9b0
        /*10e0*/ 	.word	0x00000014
        /*10e4*/ 	.word	0x00028c30
        /*10e8*/ 	.short	0x010a
        /*10ea*/ 	.byte	0x3f
	.zero		1


	//   ....[91]....
        /*10ec*/ 	.word	0x0001fa00
        /*10f0*/ 	.word	0x00000014
        /*10f4*/ 	.word	0x00028c50
        /*10f8*/ 	.short	0x010a
        /*10fa*/ 	.byte	0x3f
	.zero		1


	//   ....[92]....
        /*10fc*/ 	.word	0x0001fa50
        /*1100*/ 	.word	0x000000d1
        /*1104*/ 	.word	0x00028c30
        /*1108*/ 	.short	0x010a
        /*110a*/ 	.byte	0x3f
	.zero		1


	//   ....[93]....
        /*110c*/ 	.word	0x0001faa0
        /*1110*/ 	.word	0x000000d1
        /*1114*/ 	.word	0x00028c50
        /*1118*/ 	.short	0x010a
        /*111a*/ 	.byte	0x3f
	.zero		1


	//   ....[94]....
        /*111c*/ 	.word	0x0001faf0
        /*1120*/ 	.word	0x000000c6
        /*1124*/ 	.word	0x00028c30
        /*1128*/ 	.short	0x010a
        /*112a*/ 	.byte	0x3f
	.zero		1


	//   ....[95]....
        /*112c*/ 	.word	0x0001fb40
        /*1130*/ 	.word	0x000000c6
        /*1134*/ 	.word	0x00028c50
        /*1138*/ 	.short	0x010a
        /*113a*/ 	.byte	0x3f
	.zero		1


	//   ....[96]....
        /*113c*/ 	.word	0x0001fce0
        /*1140*/ 	.word	0x00000011
        /*1144*/ 	.word	0x00028c20
        /*1148*/ 	.short	0x010a
        /*114a*/ 	.byte	0x3f
	.zero		1


	//   ....[97]....
        /*114c*/ 	.word	0x0001fd30
        /*1150*/ 	.word	0x00000003
        /*1154*/ 	.word	0x00028ca0
        /*1158*/ 	.short	0x010a
        /*115a*/ 	.byte	0x3f
	.zero		1


	//   ....[98]....
        /*115c*/ 	.word	0x0001fd80
        /*1160*/ 	.word	0x00000003
        /*1164*/ 	.word	0x00028cc0
        /*1168*/ 	.short	0x010a
        /*116a*/ 	.byte	0x3f
	.zero		1


	//   ....[99]....
        /*116c*/ 	.word	0x0001fdd0
        /*1170*/ 	.word	0x00000009
        /*1174*/ 	.word	0x00028ca0
        /*1178*/ 	.short	0x010a
        /*117a*/ 	.byte	0x3f
	.zero		1


	//   ....[100]....
        /*117c*/ 	.word	0x0001fe20
        /*1180*/ 	.word	0x00000009
        /*1184*/ 	.word	0x00028cc0
        /*1188*/ 	.short	0x010a
        /*118a*/ 	.byte	0x3f
	.zero		1


	//   ....[101]....
        /*118c*/ 	.word	0x0001ff40
        /*1190*/ 	.word	0x0000001e
        /*1194*/ 	.word	0x00028c40
        /*1198*/ 	.short	0x010a
        /*119a*/ 	.byte	0x3f
	.zero		1


	//   ....[102]....
        /*119c*/ 	.word	0x000209e0
        /*11a0*/ 	.word	0x00000011
        /*11a4*/ 	.word	0x00028c20
        /*11a8*/ 	.short	0x010a
        /*11aa*/ 	.byte	0x3f
	.zero		1


	//   ....[103]....
        /*11ac*/ 	.word	0x00020a30
        /*11b0*/ 	.word	0x0000001e
        /*11b4*/ 	.word	0x00028c60
        /*11b8*/ 	.short	0x010a
        /*11ba*/ 	.byte	0x3f
	.zero		1


	//   ....[104]....
        /*11bc*/ 	.word	0x00021330
        /*11c0*/ 	.word	0x00000006
        /*11c4*/ 	.word	0x00028c40
        /*11c8*/ 	.short	0x010a
        /*11ca*/ 	.byte	0x3f
	.zero		1


	//   ....[105]....
        /*11cc*/ 	.word	0x000217f0
        /*11d0*/ 	.word	0x00000006
        /*11d4*/ 	.word	0x00028c60
        /*11d8*/ 	.short	0x010a
        /*11da*/ 	.byte	0x3f
	.zero		1


	//   ....[106]....
        /*11dc*/ 	.word	0x00022990
        /*11e0*/ 	.word	0x00000007
        /*11e4*/ 	.word	0x00028c20
        /*11e8*/ 	.short	0x010a
        /*11ea*/ 	.byte	0x3f
	.zero		1


	//   ....[107]....
        /*11ec*/ 	.word	0x00022b30
        /*11f0*/ 	.word	0x00000005
        /*11f4*/ 	.word	0x00028c40
        /*11f8*/ 	.short	0x010a
        /*11fa*/ 	.byte	0x3f
	.zero		1


	//   ....[108]....
        /*11fc*/ 	.word	0x00022b80
        /*1200*/ 	.word	0x00000003
        /*1204*/ 	.word	0x00028c40
        /*1208*/ 	.short	0x010a
        /*120a*/ 	.byte	0x3f
	.zero		1


	//   ....[109]....
        /*120c*/ 	.word	0x00022bd0
        /*1210*/ 	.word	0x00000005
        /*1214*/ 	.word	0x00028c60
        /*1218*/ 	.short	0x010a
        /*121a*/ 	.byte	0x3f
	.zero		1


	//----- nvinfo : EIATTR_NUM_MBARRIERS
	.align		4
.L_1028:
        /*121c*/ 	.byte	0x03, 0x38
        /*121e*/ 	.short	0x0016


	//----- nvinfo : EIATTR_EXIT_INSTR_OFFSETS
	.align		4
        /*1220*/ 	.byte	0x04, 0x1c
        /*1222*/ 	.short	(.L_1030 - .L_1029)


	//   ....[0]....
.L_1029:
        /*1224*/ 	.word	0x0001ea90


	//----- nvinfo : EIATTR_MAX_THREADS
	.align		4
.L_1030:
        /*1228*/ 	.byte	0x04, 0x05
        /*122a*/ 	.short	(.L_1032 - .L_1031)
.L_1031:
        /*122c*/ 	.word	0x00000180
        /*1230*/ 	.word	0x00000001
        /*1234*/ 	.word	0x00000001


	//----- nvinfo : EIATTR_CRS_STACK_SIZE
	.align		4
.L_1032:
        /*1238*/ 	.byte	0x04, 0x1e
        /*123a*/ 	.short	(.L_1034 - .L_1033)
.L_1033:
        /*123c*/ 	.word	0x00000000


	//----- nvinfo : EIATTR_CBANK_PARAM_SIZE
	.align		4
.L_1034:
        /*1240*/ 	.byte	0x03, 0x19
        /*1242*/ 	.short	0x0af0


	//----- nvinfo : EIATTR_PARAM_CBANK
	.align		4
        /*1244*/ 	.byte	0x04, 0x0a
        /*1246*/ 	.short	(.L_1036 - .L_1035)
	.align		4
.L_1035:
        /*1248*/ 	.word	index@(.nv.constant0._ZN7cutlass13device_kernelIN5flash11enable_sm90INS1_16FlashAttnFwdSm90INS1_25CollectiveMainloopFwdSm90ILi2EN4cute5tupleIJNS5_1CILi1EEES8_S8_EEENS6_IJNS7_ILi64EEESA_SA_EEELi512ENS_10bfloat16_tEfNS_4arch4Sm90ELb1ELb0ELb1ELb1ELb1ELb1ELb0ELb0ELb0ELb1ELb1ELb0EEENS1_21CollectiveEpilogueFwdINS6_IJSA_NS7_ILi512EEESA_EEES9_SC_SE_Li256ELb1ELb1ELb1ELb0EEENS1_36VarlenDynamicPersistentTileSchedulerILi64ELi64ELi256ELi128ELb1ELb1ELb1ELb1ELb1ELb1EEEEEEEEEvNT_6ParamsE)
        /*124c*/ 	.short	0x0210
        /*124e*/ 	.short	0x0af0


	//----- nvinfo : EIATTR_SW_WAR
	.align		4
.L_1036:
        /*1250*/ 	.byte	0x04, 0x36
        /*1252*/ 	.short	(.L_1038 - .L_1037)
.L_1037:
        /*1254*/ 	.word	0x00000008
.L_1038:


//--------------------- .nv.info._ZN7cutlass13device_kernelIN5flash11enable_sm90INS1_16FlashAttnFwdSm90INS1_25CollectiveMainloopFwdSm90ILi2EN4cute5tupleIJNS5_1CILi1EEES8_S8_EEENS6_IJNS7_ILi64EEESA_SA_EEELi512ENS_10bfloat16_tEfNS_4arch4Sm90ELb1ELb0ELb1ELb1ELb1ELb0ELb1ELb0ELb0ELb1ELb1ELb0EEENS1_21CollectiveEpilogueFwdINS6_IJSA_NS7_ILi512EEESA_EEES9_SC_SE_Li256ELb1ELb1ELb1ELb0EEENS1_36VarlenDynamicPersistentTileSchedulerILi64ELi64ELi256ELi128ELb1ELb1ELb1ELb1ELb1ELb1EEEEEEEEEvNT_6ParamsE --------------------------
	.section	.nv.info._ZN7cutlass13device_kernelIN5flash11enable_sm90INS1_16FlashAttnFwdSm90INS1_25CollectiveMainloopFwdSm90ILi2EN4cute5tupleIJNS5_1CILi1EEES8_S8_EEENS6_IJNS7_ILi64EEESA_SA_EEELi512ENS_10bfloat16_tEfNS_4arch4Sm90ELb1ELb0ELb1ELb1ELb1ELb0ELb1ELb0ELb0ELb1ELb1ELb0EEENS1_21CollectiveEpilogueFwdINS6_IJSA_NS7_ILi512EEESA_EEES9_SC_SE_Li256ELb1ELb1ELb1ELb0EEENS1_36VarlenDynamicPersistentTileSchedulerILi64ELi64ELi256ELi128ELb1ELb1ELb1ELb1ELb1ELb1EEEEEEEEEvNT_6ParamsE,"",@"SHT_CUDA_INFO"
	.sectionflags	@""
	.align	4


	//----- nvinfo : EIATTR_CUDA_API_VERSION
	.align		4
        /*0000*/ 	.byte	0x04, 0x37
        /*0002*/ 	.short	(.L_1040 - .L_1039)
.L_1039:
        /*0004*/ 	.word	0x00000082


	//----- nvinfo : EIATTR_KPARAM_INFO
	.align		4
.L_1040:
        /*0008*/ 	.byte	0x04, 0x17
        /*000a*/ 	.short	(.L_1042 - .L_1041)
.L_1041:
        /*000c*/ 	.word	0x00000000
        /*0010*/ 	.short	0x0000
        /*0012*/ 	.short	0x0070
        /*0014*/ 	.byte	0x00, 0xf0, 0x01, 0x2e


	//----- nvinfo : EIATTR_SPARSE_MMA_MASK
	.align		4
.L_1042:
        /*0018*/ 	.byte	0x03, 0x50
        /*001a*/ 	.short	0x0000


	//----- nvinfo : EIATTR_MAXREG_COUNT
	.align		4
        /*001c*/ 	.byte	0x03, 0x1b
        /*001e*/ 	.short	0x00a8


	//----- nvinfo : EIATTR_NUM_BARRIERS
	.align		4
        /*0020*/ 	.byte	0x02, 0x4c
        /*0022*/ 	.byte	0x10
	.zero		1


	//----- nvinfo : EIATTR_EXTERNS
	.align		4
        /*0024*/ 	.byte	0x04, 0x0f
        /*0026*/ 	.short	(.L_1044 - .L_1043)


	//   ....[0]....
	.align		4
.L_1043:
        /*0028*/ 	.word	index@(__assertfail)


	//----- nvinfo : EIATTR_ANNOTATIONS
	.align		4
.L_1044:
        /*002c*/ 	.byte	0x04, 0x55
        /*002e*/ 	.short	(.L_1046 - .L_1045)


	//   ....[0]....
.L_1045:
        /* <DEDUP_REMOVED lines=21> */


	//----- nvinfo : EIATTR_MERCURY_ISA_VERSION
	.align		4
.L_1046:
        /*0170*/ 	.byte	0x03, 0x5f
        /*0172*/ 	.short	0x0101


	//----- nvinfo : EIATTR_UNUSED_LOAD_BYTE_OFFSET
	.align		4
        /*0174*/ 	.byte	0x04, 0x44
        /*0176*/ 	.short	(.L_1048 - .L_1047)


	//   ....[0]....
.L_1047:
        /*0178*/ 	.word	0x00000960
        /*017c*/ 	.word	0x0000fff0


	//   ....[1]....
        /*0180*/ 	.word	0x0000e5d0
        /*0184*/ 	.word	0x0000fff0


	//----- nvinfo : EIATTR_INT_WARP_WIDE_INSTR_OFFSETS
	.align		4
.L_1048:
        /*0188*/ 	.byte	0x04, 0x31
        /*018a*/ 	.short	(.L_1050 - .L_1049)


	//   ....[0]....
.L_1049:
        /*018c*/ 	.word	0x000000c0


	//   ....[1]....
        /*0190*/ 	.word	0x000000d0


	//   ....[2]....
        /*0194*/ 	.word	0x000000e0


	//   ....[3]....
        /*0198*/ 	.word	0x00000180


	//   ....[4]....
        /*019c*/ 	.word	0x00014830


	//   ....[5]....
        /*01a0*/ 	.word	0x000148c0


	//   ....[6]....
        /*01a4*/ 	.word	0x00018b50


	//   ....[7]....
        /*01a8*/ 	.word	0x00018be0


	//----- nvinfo : EIATTR_COOP_GROUP_MASK_REGIDS
	.align		4
.L_1050:
        /*01ac*/ 	.byte	0x04, 0x29
        /*01ae*/ 	.short	(.L_1052 - .L_1051)


	//   ....[0]....
.L_1051:
        /*01b0*/ 	.word	0xffffffff


	//   ....[1]....
        /*01b4*/ 	.word	0xffffffff


	//   ....[2]....
        /*01b8*/ 	.word	0xffffffff


	//   ....[3]....
        /*01bc*/ 	.word	0xffffffff


	//   ....[4]....
        /*01c0*/ 	.word	0xffffffff


	//   ....[5]....
        /*01c4*/ 	.word	0xffffffff


	//   ....[6]....
        /*01c8*/ 	.word	0xffffffff


	//   ....[7]....
        /*01cc*/ 	.word	0xffffffff


	//   ....[8]....
        /*01d0*/ 	.word	0xffffffff


	//   ....[9]....
        /*01d4*/ 	.word	0xffffffff


	//   ....[10]....
        /*01d8*/ 	.word	0xffffffff


	//   ....[11]....
        /*01dc*/ 	.word	0xffffffff


	//   ....[12]....
        /*01e0*/ 	.word	0xffffffff


	//   ....[13]....
        /*01e4*/ 	.word	0xffffffff


	//   ....[14]....
        /*01e8*/ 	.word	0xffffffff


	//   ....[15]....
        /*01ec*/ 	.word	0xffffffff


	//   ....[16]....
        /*01f0*/ 	.word	0xffffffff


	//   ....[17]....
        /*01f4*/ 	.word	0xffffffff


	//   ....[18]....
        /*01f8*/ 	.word	0xffffffff


	//   ....[19]....
        /*01fc*/ 	.word	0xffffffff


	//   ....[20]....
        /*0200*/ 	.word	0xffffffff


	//   ....[21]....
        /*0204*/ 	.word	0xffffffff


	//   ....[22]....
        /*0208*/ 	.word	0xffffffff


	//   ....[23]....
        /*020c*/ 	.word	0xffffffff


	//   ....[24]....
        /*0210*/ 	.word	0xffffffff


	//   ....[25]....
        /*0214*/ 	.word	0xffffffff


	//   ....[26]....
        /*0218*/ 	.word	0xffffffff


	//   ....[27]....
        /*021c*/ 	.word	0xffffffff


	//   ....[28]....
        /*0220*/ 	.word	0xffffffff


	//   ....[29]....
        /*0224*/ 	.word	0xffffffff


	//   ....[30]....
        /*0228*/ 	.word	0xffffffff


	//   ....[31]....
        /*022c*/ 	.word	0xffffffff


	//   ....[32]....
        /*0230*/ 	.word	0xffffffff


	//   ....[33]....
        /*0234*/ 	.word	0xffffffff


	//   ....[34]....
        /*0238*/ 	.word	0xffffffff


	//   ....[35]....
        /*023c*/ 	.word	0xffffffff


	//   ....[36]....
        /*0240*/ 	.word	0xffffffff


	//   ....[37]....
        /*0244*/ 	.word	0xffffffff


	//   ....[38]....
        /*0248*/ 	.word	0xffffffff


	//   ....[39]....
        /*024c*/ 	.word	0xffffffff


	//   ....[40]....
        /*0250*/ 	.word	0xffffffff


	//   ....[41]....
        /*0254*/ 	.word	0xffffffff


	//   ....[42]....
        /*0258*/ 	.word	0xffffffff


	//   ....[43]....
        /*025c*/ 	.word	0xffffffff


	//   ....[44]....
        /*0260*/ 	.word	0xffffffff


	//   ....[45]....
        /*0264*/ 	.word	0xffffffff


	//   ....[46]....
        /*0268*/ 	.word	0xffffffff


	//   ....[47]....
        /*026c*/ 	.word	0xffffffff


	//   ....[48]....
        /*0270*/ 	.word	0xffffffff


	//   ....[49]....
        /*0274*/ 	.word	0xffffffff


	//   ....[50]....
        /*0278*/ 	.word	0xffffffff


	//   ....[51]....
        /*027c*/ 	.word	0xffffffff


	//   ....[52]....
        /*0280*/ 	.word	0xffffffff


	//   ....[53]....
        /*0284*/ 	.word	0xffffffff


	//   ....[54]....
        /*0288*/ 	.word	0xffffffff


	//   ....[55]....
        /*028c*/ 	.word	0xffffffff


	//   ....[56]....
        /*0290*/ 	.word	0xffffffff


	//   ....[57]....
        /*0294*/ 	.word	0xffffffff


	//   ....[58]....
        /*0298*/ 	.word	0xffffffff


	//   ....[59]....
        /*029c*/ 	.word	0xffffffff


	//   ....[60]....
        /*02a0*/ 	.word	0xffffffff


	//   ....[61]....
        /*02a4*/ 	.word	0xffffffff


	//   ....[62]....
        /*02a8*/ 	.word	0xffffffff


	//   ....[63]....
        /*02ac*/ 	.word	0xffffffff


	//   ....[64]....
        /*02b0*/ 	.word	0xffffffff


	//   ....[65]....
        /*02b4*/ 	.word	0xffffffff


	//   ....[66]....
        /*02b8*/ 	.word	0xffffffff


	//   ....[67]....
        /*02bc*/ 	.word	0xffffffff


	//   ....[68]....
        /*02c0*/ 	.word	0xffffffff


	//   ....[69]....
        /*02c4*/ 	.word	0xffffffff


	//   ....[70]....
        /*02c8*/ 	.word	0xffffffff


	//   ....[71]....
        /*02cc*/ 	.word	0xffffffff


	//   ....[72]....
        /*02d0*/ 	.word	0xffffffff


	//   ....[73]....
        /*02d4*/ 	.word	0xffffffff


	//   ....[74]....
        /*02d8*/ 	.word	0xffffffff


	//   ....[75]....
        /*02dc*/ 	.word	0xffffffff


	//   ....[76]....
        /*02e0*/ 	.word	0xffffffff


	//   ....[77]....
        /*02e4*/ 	.word	0xffffffff


	//   ....[78]....
        /*02e8*/ 	.word	0xffffffff


	//   ....[79]....
        /*02ec*/ 	.word	0xffffffff


	//   ....[80]....
        /*02f0*/ 	.word	0xffffffff


	//   ....[81]....
        /*02f4*/ 	.word	0xffffffff


	//   ....[82]....
        /*02f8*/ 	.word	0xffffffff


	//   ....[83]....
        /*02fc*/ 	.word	0xffffffff


	//   ....[84]....
        /*0300*/ 	.word	0xffffffff


	//   ....[85]....
        /*0304*/ 	.word	0xffffffff


	//   ....[86]....
        /*0308*/ 	.word	0xffffffff


	//   ....[87]....
        /*030c*/ 	.word	0xffffffff


	//   ....[88]....
        /*0310*/ 	.word	0xffffffff


	//   ....[89]....
        /*0314*/ 	.word	0xffffffff


	//   ....[90]....
        /*0318*/ 	.word	0xffffffff


	//   ....[91]....
        /*031c*/ 	.word	0xffffffff


	//   ....[92]....
        /*0320*/ 	.word	0xffffffff


	//   ....[93]....
        /*0324*/ 	.word	0xffffffff


	//   ....[94]....
        /*0328*/ 	.word	0xffffffff


	//   ....[95]....
        /*032c*/ 	.word	0xffffffff


	//   ....[96]....
        /*0330*/ 	.word	0xffffffff


	//   ....[97]....
        /*0334*/ 	.word	0xffffffff


	//   ....[98]....
        /*0338*/ 	.word	0xffffffff


	//   ....[99]....
        /*033c*/ 	.word	0xffffffff


	//   ....[100]....
        /*0340*/ 	.word	0xffffffff


	//   ....[101]....
        /*0344*/ 	.word	0xffffffff


	//   ....[102]....
        /*0348*/ 	.word	0xffffffff


	//   ....[103]....
        /*034c*/ 	.word	0xffffffff


	//   ....[104]....
        /*0350*/ 	.word	0xffffffff


	//   ....[105]....
        /*0354*/ 	.word	0xffffffff


	//   ....[106]....
        /*0358*/ 	.word	0xffffffff


	//   ....[107]....
        /*035c*/ 	.word	0xffffffff


	//   ....[108]....
        /*0360*/ 	.word	0xffffffff


	//   ....[109]....
        /*0364*/ 	.word	0xffffffff


	//   ....[110]....
        /*0368*/ 	.word	0xffffffff


	//   ....[111]....
        /*036c*/ 	.word	0xffffffff


	//   ....[112]....
        /*0370*/ 	.word	0xffffffff


	//   ....[113]....
        /*0374*/ 	.word	0xffffffff


	//   ....[114]....
        /*0378*/ 	.word	0xffffffff


	//   ....[115]....
        /*037c*/ 	.word	0xffffffff


	//   ....[116]....
        /*0380*/ 	.word	0xffffffff


	//   ....[117]....
        /*0384*/ 	.word	0xffffffff


	//   ....[118]....
        /*0388*/ 	.word	0xffffffff


	//   ....[119]....
        /*038c*/ 	.word	0xffffffff


	//   ....[120]....
        /*0390*/ 	.word	0xffffffff


	//   ....[121]....
        /*0394*/ 	.word	0xffffffff


	//   ....[122]....
        /*0398*/ 	.word	0xffffffff


	//   ....[123]....
        /*039c*/ 	.word	0xffffffff


	//   ....[124]....
        /*03a0*/ 	.word	0xffffffff


	//   ....[125]....
        /*03a4*/ 	.word	0xffffffff


	//   ....[126]....
        /*03a8*/ 	.word	0xffffffff


	//   ....[127]....
        /*03ac*/ 	.word	0xffffffff


	//   ....[128]....
        /*03b0*/ 	.word	0xffffffff


	//   ....[129]....
        /*03b4*/ 	.word	0xffffffff


	//   ....[130]....
        /*03b8*/ 	.word	0xffffffff


	//   ....[131]....
        /*03bc*/ 	.word	0xffffffff


	//   ....[132]....
        /*03c0*/ 	.word	0xffffffff


	//   ....[133]....
        /*03c4*/ 	.word	0xffffffff


	//   ....[134]....
        /*03c8*/ 	.word	0xffffffff


	//   ....[135]....
        /*03cc*/ 	.word	0x0500000f


	//   ....[136]....
        /*03d0*/ 	.word	0x0500000f


	//   ....[137]....
        /*03d4*/ 	.word	0x0500000f


	//   ....[138]....
        /*03d8*/ 	.word	0x0500000f


	//   ....[139]....
        /*03dc*/ 	.word	0x0500000f


	//   ....[140]....
        /*03e0*/ 	.word	0x0500000f


	//   ....[141]....
        /*03e4*/ 	.word	0x0500000f


	//   ....[142]....
        /*03e8*/ 	.word	0x0500000f


	//   ....[143]....
        /*03ec*/ 	.word	0x0500000f


	//   ....[144]....
        /*03f0*/ 	.word	0x0500000f


	//   ....[145]....
        /*03f4*/ 	.word	0x0500000f


	//   ....[146]....
        /*03f8*/ 	.word	0x0500000f


	//   ....[147]....
        /*03fc*/ 	.word	0x0500000f


	//   ....[148]....
        /*0400*/ 	.word	0x0500000f


	//   ....[149]....
        /*0404*/ 	.word	0x0500000f


	//   ....[150]....
        /*0408*/ 	.word	0x0500000f


	//   ....[151]....
        /*040c*/ 	.word	0x0500000f


	//   ....[152]....
        /*0410*/ 	.word	0x0500000f


	//   ....[153]....
        /*0414*/ 	.word	0x0500000f


	//   ....[154]....
        /*0418*/ 	.word	0x0500000f


	//   ....[155]....
        /*041c*/ 	.word	0x0500000f


	//   ....[156]....
        /*0420*/ 	.word	0x0500000f


	//   ....[157]....
        /*0424*/ 	.word	0x0500000f


	//   ....[158]....
        /*0428*/ 	.word	0x0500000f


	//   ....[159]....
        /*042c*/ 	.word	0x0500000f


	//   ....[160]....
        /*0430*/ 	.word	0x0500000f


	//   ....[161]....
        /*0434*/ 	.word	0x0500000f


	//   ....[162]....
        /*0438*/ 	.word	0x0500000f


	//   ....[163]....
        /*043c*/ 	.word	0x0500000f


	//   ....[164]....
        /*0440*/ 	.word	0x0500000f


	//   ....[165]....
        /*0444*/ 	.word	0x0500000f


	//   ....[166]....
        /*0448*/ 	.word	0x0500000f


	//   ....[167]....
        /*044c*/ 	.word	0x0500000f


	//   ....[168]....
        /*0450*/ 	.word	0x0500000f


	//   ....[169]....
        /*0454*/ 	.word	0x0500000f


	//   ....[170]....
        /*0458*/ 	.word	0x0500000f


	//   ....[171]....
        /*045c*/ 	.word	0x0500000f


	//   ....[172]....
        /*0460*/ 	.word	0x0500000f


	//   ....[173]....
        /*0464*/ 	.word	0x0500000f


	//   ....[174]....
        /*0468*/ 	.word	0x0500000f


	//   ....[175]....
        /*046c*/ 	.word	0x0500000f


	//   ....[176]....
        /*0470*/ 	.word	0x0500000f


	//   ....[177]....
        /*0474*/ 	.word	0x0500000f


	//   ....[178]....
        /*0478*/ 	.word	0x0500000f


	//   ....[179]....
        /*047c*/ 	.word	0x0500000f


	//   ....[180]....
        /*0480*/ 	.word	0x0500000f


	//   ....[181]....
        /*0484*/ 	.word	0x0500000f


	//   ....[182]....
        /*0488*/ 	.word	0x0500000f


	//   ....[183]....
        /*048c*/ 	.word	0x0500000f


	//   ....[184]....
        /*0490*/ 	.word	0x0500000f


	//   ....[185]....
        /*0494*/ 	.word	0x0500000f


	//   ....[186]....
        /*0498*/ 	.word	0x0500000f


	//   ....[187]....
        /*049c*/ 	.word	0x0500000f


	//   ....[188]....
        /*04a0*/ 	.word	0x0500000f


	//   ....[189]....
        /*04a4*/ 	.word	0x0500000f


	//   ....[190]....
        /*04a8*/ 	.word	0x0500000f


	//   ....[191]....
        /*04ac*/ 	.word	0x0500000f


	//   ....[192]....
        /*04b0*/ 	.word	0x0500000f


	//   ....[193]....
        /*04b4*/ 	.word	0x0500000f


	//   ....[194]....
        /*04b8*/ 	.word	0x0500000f


	//   ....[195]....
        /*04bc*/ 	.word	0x0500000f


	//   ....[196]....
        /*04c0*/ 	.word	0x0500000f


	//   ....[197]....
        /*04c4*/ 	.word	0x0500000f


	//   ....[198]....
        /*04c8*/ 	.word	0x0500000f


	//   ....[199]....
        /*04cc*/ 	.word	0x0500000f


	//   ....[200]....
        /*04d0*/ 	.word	0x0500000f


	//   ....[201]....
        /*04d4*/ 	.word	0x0500000f


	//   ....[202]....
        /*04d8*/ 	.word	0x0500000f


	//----- nvinfo : EIATTR_COOP_GROUP_INSTR_OFFSETS
	.align		4
.L_1052:
        /*04dc*/ 	.byte	0x04, 0x28
        /*04de*/ 	.short	(.L_1054 - .L_1053)


	//   ....[0]....
.L_1053:
        /*04e0*/ 	.word	0x00000080


	//   ....[1]....
        /*04e4*/ 	.word	0x00000090


	//   ....[2]....
        /*04e8*/ 	.word	0x000002b0


	//   ....[3]....
        /*04ec*/ 	.word	0x00000410


	//   ....[4]....
        /*04f0*/ 	.word	0x00000530


	//   ....[5]....
        /*04f4*/ 	.word	0x00000690


	//   ....[6]....
        /*04f8*/ 	.word	0x00001fc0


	//   ....[7]....
        /*04fc*/ 	.word	0x00003fa0


	//   ....[8]....
        /*0500*/ 	.word	0x00004f60


	//   ....[9]....
        /*0504*/ 	.word	0x00005eb0


	//   ....[10]....
        /*0508*/ 	.word	0x00005ed0


	//   ....[11]....
        /*050c*/ 	.word	0x00006310


	//   ....[12]....
        /*0510*/ 	.word	0x000063e0


	//   ....[13]....
        /*0514*/ 	.word	0x00006800


	//   ....[14]....
        /*0518*/ 	.word	0x00006880


	//   ....[15]....
        /*051c*/ 	.word	0x00007080


	//   ....[16]....
        /*0520*/ 	.word	0x00007e10


	//   ....[17]....
        /*0524*/ 	.word	0x00008ca0


	//   ....[18]....
        /*0528*/ 	.word	0x00008cd0


	//   ....[19]....
        /*052c*/ 	.word	0x000092b0


	//   ....[20]....
        /*0530*/ 	.word	0x000092d0


	//   ....[21]....
        /*0534*/ 	.word	0x00009aa0


	//   ....[22]....
        /*0538*/ 	.word	0x00009c70


	//   ....[23]....
        /*053c*/ 	.word	0x0000a800


	//   ....[24]....
        /*0540*/ 	.word	0x0000b510


	//   ....[25]....
        /*0544*/ 	.word	0x0000c470


	//   ....[26]....
        /*0548*/ 	.word	0x0000c4a0


	//   ....[27]....
        /*054c*/ 	.word	0x0000cd90


	//   ....[28]....
        /*0550*/ 	.word	0x0000ce30


	//   ....[29]....
        /*0554*/ 	.word	0x0000d9f0


	//   ....[30]....
        /*0558*/ 	.word	0x0000dad0


	//   ....[31]....
        /*055c*/ 	.word	0x0000db30


	//   ....[32]....
        /*0560*/ 	.word	0x0000db50


	//   ....[33]....
        /*0564*/ 	.word	0x0000db80


	//   ....[34]....
        /*0568*/ 	.word	0x0000f330


	//   ....[35]....
        /*056c*/ 	.word	0x0000f680


	//   ....[36]....
        /*0570*/ 	.word	0x0000f690


	//   ....[37]....
        /*0574*/ 	.word	0x0000f6c0


	//   ....[38]....
        /*0578*/ 	.word	0x0000f6d0


	//   ....[39]....
        /*057c*/ 	.word	0x00010300


	//   ....[40]....
        /*0580*/ 	.word	0x00010340


	//   ....[41]....
        /*0584*/ 	.word	0x000105f0


	//   ....[42]....
        /*0588*/ 	.word	0x00010610


	//   ....[43]....
        /*058c*/ 	.word	0x00010d50


	//   ....[44]....
        /*0590*/ 	.word	0x00010da0


	//   ....[45]....
        /*0594*/ 	.word	0x00011660


	//   ....[46]....
        /*0598*/ 	.word	0x00011680


	//   ....[47]....
        /*059c*/ 	.word	0x00012930


	//   ....[48]....
        /*05a0*/ 	.word	0x00012970


	//   ....[49]....
        /*05a4*/ 	.word	0x00012bb0


	//   ....[50]....
        /*05a8*/ 	.word	0x00012bd0


	//   ....[51]....
        /*05ac*/ 	.word	0x00012e90


	//   ....[52]....
        /*05b0*/ 	.word	0x00013080


	//   ....[53]....
        /*05b4*/ 	.word	0x000130b0


	//   ....[54]....
        /*05b8*/ 	.word	0x000130e0


	//   ....[55]....
        /*05bc*/ 	.word	0x00013110


	//   ....[56]....
        /*05c0*/ 	.word	0x00013140


	//   ....[57]....
        /*05c4*/ 	.word	0x00013170


	//   ....[58]....
        /*05c8*/ 	.word	0x000132e0


	//   ....[59]....
        /*05cc*/ 	.word	0x00013310


	//   ....[60]....
        /*05d0*/ 	.word	0x00013340


	//   ....[61]....
        /*05d4*/ 	.word	0x00013370


	//   ....[62]....
        /*05d8*/ 	.word	0x000133a0


	//   ....[63]....
        /*05dc*/ 	.word	0x000133d0


	//   ....[64]....
        /*05e0*/ 	.word	0x00013460


	//   ....[65]....
        /*05e4*/ 	.word	0x00013490


	//   ....[66]....
        /*05e8*/ 	.word	0x000134a0


	//   ....[67]....
        /*05ec*/ 	.word	0x000134e0


	//   ....[68]....
        /*05f0*/ 	.word	0x00015620


	//   ....[69]....
        /*05f4*/ 	.word	0x00015640


	//   ....[70]....
        /*05f8*/ 	.word	0x000156d0


	//   ....[71]....
        /*05fc*/ 	.word	0x000156f0


	//   ....[72]....
        /*0600*/ 	.word	0x00015770


	//   ....[73]....
        /*0604*/ 	.word	0x00015790


	//   ....[74]....
        /*0608*/ 	.word	0x000157a0


	//   ....[75]....
        /*060c*/ 	.word	0x000157b0


	//   ....[76]....
        /*0610*/ 	.word	0x00015f30


	//   ....[77]....
        /*0614*/ 	.word	0x00015f60


	//   ....[78]....
        /*0618*/ 	.word	0x00016020


	//   ....[79]....
        /*061c*/ 	.word	0x00016040


	//   ....[80]....
        /*0620*/ 	.word	0x000160e0


	//   ....[81]....
        /*0624*/ 	.word	0x00016100


	//   ....[82]....
        /*0628*/ 	.word	0x00016110


	//   ....[83]....
        /*062c*/ 	.word	0x00016190


	//   ....[84]....
        /*0630*/ 	.word	0x000169f0


	//   ....[85]....
        /*0634*/ 	.word	0x00016a10


	//   ....[86]....
        /*0638*/ 	.word	0x00016bb0


	//   ....[87]....
        /*063c*/ 	.word	0x00016be0


	//   ....[88]....
        /*0640*/ 	.word	0x00016cf0


	//   ....[89]....
        /*0644*/ 	.word	0x00016d00


	//   ....[90]....
        /*0648*/ 	.word	0x00016d30


	//   ....[91]....
        /*064c*/ 	.word	0x00016d40


	//   ....[92]....
        /*0650*/ 	.word	0x00017350


	//   ....[93]....
        /*0654*/ 	.word	0x00017380


	//   ....[94]....
        /*0658*/ 	.word	0x00017570


	//   ....[95]....
        /*065c*/ 	.word	0x000175b0


	//   ....[96]....
        /*0660*/ 	.word	0x000175c0


	//   ....[97]....
        /*0664*/ 	.word	0x000175d0


	//   ....[98]....
        /*0668*/ 	.word	0x00017720


	//   ....[99]....
        /*066c*/ 	.word	0x00017870


	//   ....[100]....
        /*0670*/ 	.word	0x00018080


	//   ....[101]....
        /*0674*/ 	.word	0x000180a0


	//   ....[102]....
        /*0678*/ 	.word	0x000180f0


	//   ....[103]....
        /*067c*/ 	.word	0x00018100


	//   ....[104]....
        /*0680*/ 	.word	0x00018140


	//   ....[105]....
        /*0684*/ 	.word	0x00018150


	//   ....[106]....
        /*0688*/ 	.word	0x00018160


	//   ....[107]....
        /*068c*/ 	.word	0x000181a0


	//   ....[108]....
        /*0690*/ 	.word	0x000184a0


	//   ....[109]....
        /*0694*/ 	.word	0x000184e0


	//   ....[110]....
        /*0698*/ 	.word	0x00018500


	//   ....[111]....
        /*069c*/ 	.word	0x00018520


	//   ....[112]....
        /*06a0*/ 	.word	0x00018550


	//   ....[113]....
        /*06a4*/ 	.word	0x00018570


	//   ....[114]....
        /*06a8*/ 	.word	0x00018670


	//   ....[115]....
        /*06ac*/ 	.word	0x000187c0


	//   ....[116]....
        /*06b0*/ 	.word	0x00018e00


	//   ....[117]....
        /*06b4*/ 	.word	0x00018e30


	//   ....[118]....
        /*06b8*/ 	.word	0x00018e90


	//   ....[119]....
        /*06bc*/ 	.word	0x00018ec0


	//   ....[120]....
        /*06c0*/ 	.word	0x00018ef0


	//   ....[121]....
        /*06c4*/ 	.word	0x00018f20


	//   ....[122]....
        /*06c8*/ 	.word	0x00018f50


	//   ....[123]....
        /*06cc*/ 	.word	0x00018f80


	//   ....[124]....
        /*06d0*/ 	.word	0x00019120


	//   ....[125]....
        /*06d4*/ 	.word	0x00019150


	//   ....[126]....
        /*06d8*/ 	.word	0x00019180


	//   ....[127]....
        /*06dc*/ 	.word	0x000191b0


	//   ....[128]....
        /*06e0*/ 	.word	0x000191e0


	//   ....[129]....
        /*06e4*/ 	.word	0x00019210


	//   ....[130]....
        /*06e8*/ 	.word	0x000192d0


	//   ....[131]....
        /*06ec*/ 	.word	0x000192f0


	//   ....[132]....
        /*06f0*/ 	.word	0x00019310


	//   ....[133]....
        /*06f4*/ 	.word	0x00019370


	//   ....[134]....
        /*06f8*/ 	.word	0x00019d90


	//   ....[135]....
        /*06fc*/ 	.word	0x0001a320


	//   ....[136]....
        /*0700*/ 	.word	0x0001a410


	//   ....[137]....
        /*0704*/ 	.word	0x0001a4b0


	//   ....[138]....
        /*0708*/ 	.word	0x0001a510


	//   ....[139]....
        /*070c*/ 	.word	0x0001a600


	//   ....[140]....
        /*0710*/ 	.word	0x0001a670


	//   ....[141]....
        /*0714*/ 	.word	0x0001a760


	//   ....[142]....
        /*0718*/ 	.word	0x0001a7d0


	//   ....[143]....
        /*071c*/ 	.word	0x0001a870


	//   ....[144]....
        /*0720*/ 	.word	0x0001a970


	//   ....[145]....
        /*0724*/ 	.word	0x0001aa00


	//   ....[146]....
        /*0728*/ 	.word	0x0001aa60


	//   ....[147]....
        /*072c*/ 	.word	0x0001ab50


	//   ....[148]....
        /*0730*/ 	.word	0x0001abd0


	//   ....[149]....
        /*0734*/ 	.word	0x0001acd0


	//   ....[150]....
        /*0738*/ 	.word	0x0001ad40


	//   ....[151]....
        /*073c*/ 	.word	0x0001ae20


	//   ....[152]....
        /*0740*/ 	.word	0x0001b130


	//   ....[153]....
        /*0744*/ 	.word	0x0001b1f0


	//   ....[154]....
        /*0748*/ 	.word	0x0001b460


	//   ....[155]....
        /*074c*/ 	.word	0x0001b4b0


	//   ....[156]....
        /*0750*/ 	.word	0x0001b6c0


	//   ....[157]....
        /*0754*/ 	.word	0x0001b710


	//   ....[158]....
        /*0758*/ 	.word	0x0001b8c0


	//   ....[159]....
        /*075c*/ 	.word	0x0001b910


	//   ....[160]....
        /*0760*/ 	.word	0x0001ba50


	//   ....[161]....
        /*0764*/ 	.word	0x0001bb50


	//   ....[162]....
        /*0768*/ 	.word	0x0001bdc0


	//   ....[163]....
        /*076c*/ 	.word	0x0001be10


	//   ....[164]....
        /*0770*/ 	.word	0x0001bfe0


	//   ....[165]....
        /*0774*/ 	.word	0x0001c030


	//   ....[166]....
        /*0778*/ 	.word	0x0001c200


	//   ....[167]....
        /*077c*/ 	.word	0x0001c250


	//   ....[168]....
        /*0780*/ 	.word	0x0001c340


	//   ....[169]....
        /*0784*/ 	.word	0x0001c3e0


	//   ....[170]....
        /*0788*/ 	.word	0x0001c440


	//   ....[171]....
        /*078c*/ 	.word	0x0001c4f0


	//   ....[172]....
        /*0790*/ 	.word	0x0001c550


	//   ....[173]....
        /*0794*/ 	.word	0x0001c600


	//   ....[174]....
        /*0798*/ 	.word	0x0001c660


	//   ....[175]....
        /*079c*/ 	.word	0x0001c710


	//   ....[176]....
        /*07a0*/ 	.word	0x0001c800


	//   ....[177]....
        /*07a4*/ 	.word	0x0001c8e0


	//   ....[178]....
        /*07a8*/ 	.word	0x0001c9f0


	//   ....[179]....
        /*07ac*/ 	.word	0x0001caf0


	//   ....[180]....
        /*07b0*/ 	.word	0x0001cc20


	//   ....[181]....
        /*07b4*/ 	.word	0x0001cd00


	//   ....[182]....
        /*07b8*/ 	.word	0x0001ce00


	//   ....[183]....
        /*07bc*/ 	.word	0x0001cee0


	//   ....[184]....
        /*07c0*/ 	.word	0x0001cf70


	//   ....[185]....
        /*07c4*/ 	.word	0x0001d010


	//   ....[186]....
        /*07c8*/ 	.word	0x0001d180


	//   ....[187]....
        /*07cc*/ 	.word	0x0001d1f0


	//   ....[188]....
        /*07d0*/ 	.word	0x0001d260


	//   ....[189]....
        /*07d4*/ 	.word	0x0001d2d0


	//   ....[190]....
        /*07d8*/ 	.word	0x0001d340


	//   ....[191]....
        /*07dc*/ 	.word	0x0001d3c0


	//   ....[192]....
        /*07e0*/ 	.word	0x0001d440


	//   ....[193]....
        /*07e4*/ 	.word	0x0001d4d0


	//   ....[194]....
        /*07e8*/ 	.word	0x0001d540


	//   ....[195]....
        /*07ec*/ 	.word	0x0001d5b0


	//   ....[196]....
        /*07f0*/ 	.word	0x0001d620


	//   ....[197]....
        /*07f4*/ 	.word	0x0001d6a0


	//   ....[198]....
        /*07f8*/ 	.word	0x0001d710


	//   ....[199]....
        /*07fc*/ 	.word	0x0001d7a0


	//   ....[200]....
        /*0800*/ 	.word	0x0001d800


	//   ....[201]....
        /*0804*/ 	.word	0x0001d890


	//   ....[202]....
        /*0808*/ 	.word	0x0001d9c0


	//----- nvinfo : EIATTR_REG_RECONFIG
	.align		4
.L_1054:
        /*080c*/ 	.byte	0x01, 0x54
	.zero		2


	//----- nvinfo : EIATTR_SYSCALL_OFFSETS
	.align		4
        /*0810*/ 	.byte	0x04, 0x46
        /*0812*/ 	.short	(.L_1056 - .L_1055)


	//   ....[0]....
.L_1055:
        /*0814*/ 	.word	0x00004150


	//   ....[1]....
        /*0818*/ 	.word	0x00014a20


	//   ....[2]....
        /*081c*/ 	.word	0x00014b70


	//   ....[3]....
        /*0820*/ 	.word	0x00014c60


	//   ....[4]....
        /*0824*/ 	.word	0x00015b50


	//   ....[5]....
        /*0828*/ 	.word	0x00016410


	//----- nvinfo : EIATTR_MBARRIER_INSTR_OFFSETS
	.align		4
.L_1056:
        /*082c*/ 	.byte	0x04, 0x39
        /*082e*/ 	.short	(.L_1058 - .L_1057)


	//   ....[0]....
.L_1057:
        /*0830*/ 	.word	0x00000190
        /*0834*/ 	.word	0x000000ff
        /*0838*/ 	.word	0x00038800
        /*083c*/ 	.short	0x0100
        /*083e*/ 	.byte	0x08
	.zero		1


	//   ....[1]....
        /*0840*/ 	.word	0x000001a0
        /*0844*/ 	.word	0x000000ff
        /*0848*/ 	.word	0x00038810
        /*084c*/ 	.short	0x0100
        /*084e*/ 	.byte	0x08
	.zero		1


	//   ....[2]....
        /*0850*/ 	.word	0x000001b0
        /*0854*/ 	.word	0x000000ff
        /*0858*/ 	.word	0x00038820
        /*085c*/ 	.short	0x0100
        /*085e*/ 	.byte	0x08
	.zero		1


	//   ....[3]....
        /*0860*/ 	.word	0x00000260
        /*0864*/ 	.word	0x000000ff
        /*0868*/ 	.word	0x00038830
        /*086c*/ 	.short	0x0100
        /*086e*/ 	.byte	0x06
	.zero		1


	//   ....[4]....
        /*0870*/ 	.word	0x00000270
        /*0874*/ 	.word	0x000000ff
        /*0878*/ 	.word	0x00038840
        /*087c*/ 	.short	0x0100
        /*087e*/ 	.byte	0x06
	.zero		1


	//   ....[5]....
        /*0880*/ 	.word	0x00000280
        /*0884*/ 	.word	0x000000ff
        /*0888*/ 	.word	0x00038838
        /*088c*/ 	.short	0x0100
        /*088e*/ 	.byte	0x06
	.zero		1


	//   ....[6]....
        /*0890*/ 	.word	0x00000290
        /*0894*/ 	.word	0x000000ff
        /*0898*/ 	.word	0x00038848
        /*089c*/ 	.short	0x0100
        /*089e*/ 	.byte	0x06
	.zero		1


	//   ....[7]....
        /*08a0*/ 	.word	0x000003c0
        /*08a4*/ 	.word	0x000000ff
        /*08a8*/ 	.word	0x00038850
        /*08ac*/ 	.short	0x0100
        /*08ae*/ 	.byte	0x08
	.zero		1


	//   ....[8]....
        /*08b0*/ 	.word	0x000003d0
        /*08b4*/ 	.word	0x000000ff
        /*08b8*/ 	.word	0x00038860
        /*08bc*/ 	.short	0x0100
        /*08be*/ 	.byte	0x08
	.zero		1


	//   ....[9]....
        /*08c0*/ 	.word	0x000003e0
        /*08c4*/ 	.word	0x000000ff
        /*08c8*/ 	.word	0x00038858
        /*08cc*/ 	.short	0x0100
        /*08ce*/ 	.byte	0x08
	.zero		1


	//   ....[10]....
        /*08d0*/ 	.word	0x000003f0
        /*08d4*/ 	.word	0x000000ff
        /*08d8*/ 	.word	0x00038868
        /*08dc*/ 	.short	0x0100
        /*08de*/ 	.byte	0x08
	.zero		1


	//   ....[11]....
        /*08e0*/ 	.word	0x000004e0
        /*08e4*/ 	.word	0x000000ff
        /*08e8*/ 	.word	0x00038870
        /*08ec*/ 	.short	0x0100
        /*08ee*/ 	.byte	0x06
	.zero		1


	//   ....[12]....
        /*08f0*/ 	.word	0x000004f0
        /*08f4*/ 	.word	0x000000ff
        /*08f8*/ 	.word	0x00038880
        /*08fc*/ 	.short	0x0100
        /*08fe*/ 	.byte	0x06
	.zero		1


	//   ....[13]....
        /*0900*/ 	.word	0x00000500
        /*0904*/ 	.word	0x000000ff
        /*0908*/ 	.word	0x00038878
        /*090c*/ 	.short	0x0100
        /*090e*/ 	.byte	0x06
	.zero		1


	//   ....[14]....
        /*0910*/ 	.word	0x00000510
        /*0914*/ 	.word	0x000000ff
        /*0918*/ 	.word	0x00038888
        /*091c*/ 	.short	0x0100
        /*091e*/ 	.byte	0x06
	.zero		1


	//   ....[15]....
        /*0920*/ 	.word	0x00000640
        /*0924*/ 	.word	0x000000ff
        /*0928*/ 	.word	0x00038890
        /*092c*/ 	.short	0x0100
        /*092e*/ 	.byte	0x08
	.zero		1


	//   ....[16]....
        /*0930*/ 	.word	0x00000650
        /*0934*/ 	.word	0x000000ff
        /*0938*/ 	.word	0x000388a0
        /*093c*/ 	.short	0x0100
        /*093e*/ 	.byte	0x08
	.zero		1


	//   ....[17]....
        /*0940*/ 	.word	0x00000660
        /*0944*/ 	.word	0x000000ff
        /*0948*/ 	.word	0x00038898
        /*094c*/ 	.short	0x0100
        /*094e*/ 	.byte	0x08
	.zero		1


	//   ....[18]....
        /*0950*/ 	.word	0x00000670
        /*0954*/ 	.word	0x000000ff
        /*0958*/ 	.word	0x000388a8
        /*095c*/ 	.short	0x0100
        /*095e*/ 	.byte	0x08
	.zero		1


	//   ....[19]....
        /*0960*/ 	.word	0x000007b0
        /*0964*/ 	.word	0x000000ff
        /*0968*/ 	.word	0x000388b0
        /*096c*/ 	.short	0x0100
        /*096e*/ 	.byte	0x08
	.zero		1


	//   ....[20]....
        /*0970*/ 	.word	0x000007c0
        /*0974*/ 	.word	0x000000ff
        /*0978*/ 	.word	0x000388c0
        /*097c*/ 	.short	0x0100
        /*097e*/ 	.byte	0x08
	.zero		1


	//   ....[21]....
        /*0980*/ 	.word	0x000007d0
        /*0984*/ 	.word	0x000000ff
        /*0988*/ 	.word	0x000388b8
        /*098c*/ 	.short	0x0100
        /*098e*/ 	.byte	0x08
	.zero		1


	//   ....[22]....
        /*0990*/ 	.word	0x000007e0
        /*0994*/ 	.word	0x000000ff
        /*0998*/ 	.word	0x000388c8
        /*099c*/ 	.short	0x0100
        /*099e*/ 	.byte	0x08
	.zero		1


	//   ....[23]....
        /*09a0*/ 	.word	0x00002320
        /*09a4*/ 	.word	0x00000004
        /*09a8*/ 	.word	0x00000000
        /*09ac*/ 	.short	0x0101
        /*09ae*/ 	.byte	0x3f
	.zero		1


	//   ....[24]....
        /*09b0*/ 	.word	0x00002e50
        /*09b4*/ 	.word	0x00000004
        /*09b8*/ 	.word	0x00000000
        /*09bc*/ 	.short	0x0101
        /*09be*/ 	.byte	0x3f
	.zero		1


	//   ....[25]....
        /*09c0*/ 	.word	0x00004200
        /*09c4*/ 	.word	0x00000011
        /*09c8*/ 	.word	0x00038800
        /*09cc*/ 	.short	0x010a
        /*09ce*/ 	.byte	0x3f
	.zero		1


	//   ....[26]....
        /*09d0*/ 	.word	0x00004270
        /*09d4*/ 	.word	0x00000009
        /*09d8*/ 	.word	0x00038830
        /*09dc*/ 	.short	0x010a
        /*09de*/ 	.byte	0x3f
	.zero		1


	//   ....[27]....
        /*09e0*/ 	.word	0x000042e0
        /*09e4*/ 	.word	0x00000009
        /*09e8*/ 	.word	0x00038830
        /*09ec*/ 	.short	0x010a
        /*09ee*/ 	.byte	0x3f
	.zero		1


	//   ....[28]....
        /*09f0*/ 	.word	0x00004560
        /*09f4*/ 	.word	0x00000011
        /*09f8*/ 	.word	0x00038810
        /*09fc*/ 	.short	0x010a
        /*09fe*/ 	.byte	0x3f
	.zero		1


	//   ....[29]....
        /*0a00*/ 	.word	0x000045a0
        /*0a04*/ 	.word	0x00000009
        /*0a08*/ 	.word	0x00038850
        /*0a0c*/ 	.short	0x010a
        /*0a0e*/ 	.byte	0x3f
	.zero		1


	//   ....[30]....
        /*0a10*/ 	.word	0x00004670
        /*0a14*/ 	.word	0x00000009
        /*0a18*/ 	.word	0x00038850
        /*0a1c*/ 	.short	0x010a
        /*0a1e*/ 	.byte	0x3f
	.zero		1


	//   ....[31]....
        /*0a20*/ 	.word	0x00006b10
        /*0a24*/ 	.word	0x00000005
        /*0a28*/ 	.word	0x00000000
        /*0a2c*/ 	.short	0x0101
        /*0a2e*/ 	.byte	0x3f
	.zero		1


	//   ....[32]....
        /*0a30*/ 	.word	0x00007110
        /*0a34*/ 	.word	0x00000009
        /*0a38*/ 	.word	0x00000000
        /*0a3c*/ 	.short	0x0101
        /*0a3e*/ 	.byte	0x3f
	.zero		1


	//   ....[33]....
        /*0a40*/ 	.word	0x00007310
        /*0a44*/ 	.word	0x00000009
        /*0a48*/ 	.word	0x00038830
        /*0a4c*/ 	.short	0x010a
        /*0a4e*/ 	.byte	0x3f
	.zero		1


	//   ....[34]....
        /*0a50*/ 	.word	0x00007360
        /*0a54*/ 	.word	0x00000009
        /*0a58*/ 	.word	0x00038830
        /*0a5c*/ 	.short	0x010a
        /*0a5e*/ 	.byte	0x3f
	.zero		1


	//   ....[35]....
        /*0a60*/ 	.word	0x000074e0
        /*0a64*/ 	.word	0x00000009
        /*0a68*/ 	.word	0x00038850
        /*0a6c*/ 	.short	0x010a
        /*0a6e*/ 	.byte	0x3f
	.zero		1


	//   ....[36]....
        /*0a70*/ 	.word	0x00007520
        /*0a74*/ 	.word	0x00000009
        /*0a78*/ 	.word	0x00038850
        /*0a7c*/ 	.short	0x010a
        /*0a7e*/ 	.byte	0x3f
	.zero		1


	//   ....[37]....
        /*0a80*/ 	.word	0x00009610
        /*0a84*/ 	.word	0x00000007
        /*0a88*/ 	.word	0x00000000
        /*0a8c*/ 	.short	0x0101
        /*0a8e*/ 	.byte	0x3f
	.zero		1


	//   ....[38]....
        /*0a90*/ 	.word	0x0000a8c0
        /*0a94*/ 	.word	0x00000009
        /*0a98*/ 	.word	0x00000000
        /*0a9c*/ 	.short	0x0101
        /*0a9e*/ 	.byte	0x3f
	.zero		1


	//   ....[39]....
        /*0aa0*/ 	.word	0x0000aa10
        /*0aa4*/ 	.word	0x00000009
        /*0aa8*/ 	.word	0x00038830
        /*0aac*/ 	.short	0x010a
        /*0aae*/ 	.byte	0x3f
	.zero		1


	//   ....[40]....
        /*0ab0*/ 	.word	0x0000aa60
        /*0ab4*/ 	.word	0x00000009
        /*0ab8*/ 	.word	0x00038830
        /*0abc*/ 	.short	0x010a
        /*0abe*/ 	.byte	0x3f
	.zero		1


	//   ....[41]....
        /*0ac0*/ 	.word	0x0000abe0
        /*0ac4*/ 	.word	0x00000009
        /*0ac8*/ 	.word	0x00038850
        /*0acc*/ 	.short	0x010a
        /*0ace*/ 	.byte	0x3f
	.zero		1


	//   ....[42]....
        /*0ad0*/ 	.word	0x0000ac20
        /*0ad4*/ 	.word	0x00000009
        /*0ad8*/ 	.word	0x00038850
        /*0adc*/ 	.short	0x010a
        /*0ade*/ 	.byte	0x3f
	.zero		1


	//   ....[43]....
        /*0ae0*/ 	.word	0x0000c950
        /*0ae4*/ 	.word	0x00000008
        /*0ae8*/ 	.word	0x00000000
        /*0aec*/ 	.short	0x0101
        /*0aee*/ 	.byte	0x3f
	.zero		1


	//   ....[44]....
        /*0af0*/ 	.word	0x0000dab0
        /*0af4*/ 	.word	0x00000009
        /*0af8*/ 	.word	0x00000000
        /*0afc*/ 	.short	0x0101
        /*0afe*/ 	.byte	0x3f
	.zero		1


	//   ....[45]....
        /*0b00*/ 	.word	0x00010320
        /*0b04*/ 	.word	0x00000000
        /*0b08*/ 	.word	0x00000000
        /*0b0c*/ 	.short	0x0101
        /*0b0e*/ 	.byte	0x3f
	.zero		1


	//   ....[46]....
        /*0b10*/ 	.word	0x00010dd0
        /*0b14*/ 	.word	0x00000004
        /*0b18*/ 	.word	0x00000000
        /*0b1c*/ 	.short	0x0101
        /*0b1e*/ 	.byte	0x3f
	.zero		1


	//   ....[47]....
        /*0b20*/ 	.word	0x000153f0
        /*0b24*/ 	.word	0x00000016
        /*0b28*/ 	.word	0x00038840
        /*0b2c*/ 	.short	0x010a
        /*0b2e*/ 	.byte	0x3f
	.zero		1


	//   ....[48]....
        /*0b30*/ 	.word	0x000158b0
        /*0b34*/ 	.word	0x00000016
        /*0b38*/ 	.word	0x00038830
        /*0b3c*/ 	.short	0x0107
        /*0b3e*/ 	.byte	0x3f
	.zero		1


	//   ....[49]....
        /*0b40*/ 	.word	0x00015990
        /*0b44*/ 	.word	0x00000016
        /*0b48*/ 	.word	0x00038830
        /*0b4c*/ 	.short	0x0101
        /*0b4e*/ 	.byte	0x3f
	.zero		1


	//   ....[50]....
        /*0b50*/ 	.word	0x00016250
        /*0b54*/ 	.word	0x00000011
        /*0b58*/ 	.word	0x00038800
        /*0b5c*/ 	.short	0x0107
        /*0b5e*/ 	.byte	0x3f
	.zero		1


	//   ....[51]....
        /*0b60*/ 	.word	0x000162e0
        /*0b64*/ 	.word	0x00000011
        /*0b68*/ 	.word	0x00038800
        /*0b6c*/ 	.short	0x0101
        /*0b6e*/ 	.byte	0x3f
	.zero		1


	//   ....[52]....
        /*0b70*/ 	.word	0x00016fe0
        /*0b74*/ 	.word	0x00000011
        /*0b78*/ 	.word	0x00038810
        /*0b7c*/ 	.short	0x0107
        /*0b7e*/ 	.byte	0x3f
	.zero		1


	//   ....[53]....
        /*0b80*/ 	.word	0x000170e0
        /*0b84*/ 	.word	0x00000011
        /*0b88*/ 	.word	0x00038810
        /*0b8c*/ 	.short	0x0101
        /*0b8e*/ 	.byte	0x3f
	.zero		1


	//   ....[54]....
        /*0b90*/ 	.word	0x00017100
        /*0b94*/ 	.word	0x00000011
        /*0b98*/ 	.word	0x00038820
        /*0b9c*/ 	.short	0x010a
        /*0b9e*/ 	.byte	0x3f
	.zero		1


	//   ....[55]....
        /*0ba0*/ 	.word	0x00017190
        /*0ba4*/ 	.word	0x00000016
        /*0ba8*/ 	.word	0x00038860
        /*0bac*/ 	.short	0x010a
        /*0bae*/ 	.byte	0x3f
	.zero		1


	//   ....[56]....
        /*0bb0*/ 	.word	0x00017a90
        /*0bb4*/ 	.word	0x00000016
        /*0bb8*/ 	.word	0x00038850
        /*0bbc*/ 	.short	0x0107
        /*0bbe*/ 	.byte	0x3f
	.zero		1


	//   ....[57]....
        /*0bc0*/ 	.word	0x00017b60
        /*0bc4*/ 	.word	0x00000016
        /*0bc8*/ 	.word	0x00038850
        /*0bcc*/ 	.short	0x0101
        /*0bce*/ 	.byte	0x3f
	.zero		1


	//   ....[58]....
        /*0bd0*/ 	.word	0x00017f00
        /*0bd4*/ 	.word	0x00000006
        /*0bd8*/ 	.word	0x00038840
        /*0bdc*/ 	.short	0x010a
        /*0bde*/ 	.byte	0x3f
	.zero		1


	//   ....[59]....
        /*0be0*/ 	.word	0x00018220
        /*0be4*/ 	.word	0x00000006
        /*0be8*/ 	.word	0x00038830
        /*0bec*/ 	.short	0x0107
        /*0bee*/ 	.byte	0x3f
	.zero		1


	//   ....[60]....
        /*0bf0*/ 	.word	0x000182e0
        /*0bf4*/ 	.word	0x00000006
        /*0bf8*/ 	.word	0x00038830
        /*0bfc*/ 	.short	0x0101
        /*0bfe*/ 	.byte	0x3f
	.zero		1


	//   ....[61]....
        /*0c00*/ 	.word	0x00018310
        /*0c04*/ 	.word	0x00000006
        /*0c08*/ 	.word	0x00038860
        /*0c0c*/ 	.short	0x010a
        /*0c0e*/ 	.byte	0x3f
	.zero		1


	//   ....[62]....
        /*0c10*/ 	.word	0x000189c0
        /*0c14*/ 	.word	0x00000006
        /*0c18*/ 	.word	0x00038850
        /*0c1c*/ 	.short	0x0107
        /*0c1e*/ 	.byte	0x3f
	.zero		1


	//   ....[63]....
        /*0c20*/ 	.word	0x00018a80
        /*0c24*/ 	.word	0x00000006
        /*0c28*/ 	.word	0x00038850
        /*0c2c*/ 	.short	0x0101
        /*0c2e*/ 	.byte	0x3f
	.zero		1


	//   ....[64]....
        /*0c30*/ 	.word	0x00019d10
        /*0c34*/ 	.word	0x00000005
        /*0c38*/ 	.word	0x00038820
        /*0c3c*/ 	.short	0x010a
        /*0c3e*/ 	.byte	0x3f
	.zero		1


	//   ....[65]....
        /*0c40*/ 	.word	0x00019e90
        /*0c44*/ 	.word	0x00000003
        /*0c48*/ 	.word	0x00038840
        /*0c4c*/ 	.short	0x010a
        /*0c4e*/ 	.byte	0x3f
	.zero		1


	//   ....[66]....
        /*0c50*/ 	.word	0x00019f30
        /*0c54*/ 	.word	0x00000005
        /*0c58*/ 	.word	0x00038840
        /*0c5c*/ 	.short	0x010a
        /*0c5e*/ 	.byte	0x3f
	.zero		1


	//   ....[67]....
        /*0c60*/ 	.word	0x00019f70
        /*0c64*/ 	.word	0x00000003
        /*0c68*/ 	.word	0x00038860
        /*0c6c*/ 	.short	0x010a
        /*0c6e*/ 	.byte	0x3f
	.zero		1


	//   ....[68]....
        /*0c70*/ 	.word	0x00019fb0
        /*0c74*/ 	.word	0x00000005
        /*0c78*/ 	.word	0x00038860
        /*0c7c*/ 	.short	0x010a
        /*0c7e*/ 	.byte	0x3f
	.zero		1


	//   ....[69]....
        /*0c80*/ 	.word	0x0001a010
        /*0c84*/ 	.word	0x00000011
        /*0c88*/ 	.word	0x00038800
        /*0c8c*/ 	.short	0x010a
        /*0c8e*/ 	.byte	0x3f
	.zero		1


	//   ....[70]....
        /*0c90*/ 	.word	0x0001a060
        /*0c94*/ 	.word	0x00000009
        /*0c98*/ 	.word	0x00038830
        /*0c9c*/ 	.short	0x010a
        /*0c9e*/ 	.byte	0x3f
	.zero		1


	//   ....[71]....
        /*0ca0*/ 	.word	0x0001a0b0
        /*0ca4*/ 	.word	0x00000011
        /*0ca8*/ 	.word	0x00038810
        /*0cac*/ 	.short	0x010a
        /*0cae*/ 	.byte	0x3f
	.zero		1


	//   ....[72]....
        /*0cb0*/ 	.word	0x0001a100
        /*0cb4*/ 	.word	0x00000009
        /*0cb8*/ 	.word	0x00038850
        /*0cbc*/ 	.short	0x010a
        /*0cbe*/ 	.byte	0x3f
	.zero		1


	//   ....[73]....
        /*0cc0*/ 	.word	0x0001a150
        /*0cc4*/ 	.word	0x00000009
        /*0cc8*/ 	.word	0x00038830
        /*0ccc*/ 	.short	0x010a
        /*0cce*/ 	.byte	0x3f
	.zero		1


	//   ....[74]....
        /*0cd0*/ 	.word	0x0001a1a0
        /*0cd4*/ 	.word	0x00000009
        /*0cd8*/ 	.word	0x00038850
        /*0cdc*/ 	.short	0x010a
        /*0cde*/ 	.byte	0x3f
	.zero		1


	//   ....[75]....
        /*0ce0*/ 	.word	0x0001a1f0
        /*0ce4*/ 	.word	0x00000009
        /*0ce8*/ 	.word	0x00038830
        /*0cec*/ 	.short	0x010a
        /*0cee*/ 	.byte	0x3f
	.zero		1


	//   ....[76]....
        /*0cf0*/ 	.word	0x0001a240
        /*0cf4*/ 	.word	0x00000009
        /*0cf8*/ 	.word	0x00038850
        /*0cfc*/ 	.short	0x010a
        /*0cfe*/ 	.byte	0x3f
	.zero		1


	//   ....[77]....
        /*0d00*/ 	.word	0x0001a360
        /*0d04*/ 	.word	0x00000016
        /*0d08*/ 	.word	0x00038840
        /*0d0c*/ 	.short	0x010a
        /*0d0e*/ 	.byte	0x3f
	.zero		1


	//   ....[78]....
        /*0d10*/ 	.word	0x0001b950
        /*0d14*/ 	.word	0x00000011
        /*0d18*/ 	.word	0x00038820
        /*0d1c*/ 	.short	0x010a
        /*0d1e*/ 	.byte	0x3f
	.zero		1


	//   ....[79]....
        /*0d20*/ 	.word	0x0001b9a0
        /*0d24*/ 	.word	0x00000016
        /*0d28*/ 	.word	0x00038860
        /*0d2c*/ 	.short	0x010a
        /*0d2e*/ 	.byte	0x3f
	.zero		1


	//   ....[80]....
        /*0d30*/ 	.word	0x0001c290
        /*0d34*/ 	.word	0x00000006
        /*0d38*/ 	.word	0x00038840
        /*0d3c*/ 	.short	0x010a
        /*0d3e*/ 	.byte	0x3f
	.zero		1


	//   ....[81]....
        /*0d40*/ 	.word	0x0001c750
        /*0d44*/ 	.word	0x00000006
        /*0d48*/ 	.word	0x00038860
        /*0d4c*/ 	.short	0x010a
        /*0d4e*/ 	.byte	0x3f
	.zero		1


	//   ....[82]....
        /*0d50*/ 	.word	0x0001d8e0
        /*0d54*/ 	.word	0x00000005
        /*0d58*/ 	.word	0x00038820
        /*0d5c*/ 	.short	0x010a
        /*0d5e*/ 	.byte	0x3f
	.zero		1


	//   ....[83]....
        /*0d60*/ 	.word	0x0001da80
        /*0d64*/ 	.word	0x00000003
        /*0d68*/ 	.word	0x00038840
        /*0d6c*/ 	.short	0x010a
        /*0d6e*/ 	.byte	0x3f
	.zero		1


	//   ....[84]....
        /*0d70*/ 	.word	0x0001dad0
        /*0d74*/ 	.word	0x00000005
        /*0d78*/ 	.word	0x00038840
        /*0d7c*/ 	.short	0x010a
        /*0d7e*/ 	.byte	0x3f
	.zero		1


	//   ....[85]....
        /*0d80*/ 	.word	0x0001db20
        /*0d84*/ 	.word	0x00000003
        /*0d88*/ 	.word	0x00038860
        /*0d8c*/ 	.short	0x010a
        /*0d8e*/ 	.byte	0x3f
	.zero		1


	//----- nvinfo : EIATTR_NUM_MBARRIERS
	.align		4
.L_1058:
        /*0d90*/ 	.byte	0x03, 0x38
        /*0d92*/ 	.short	0x0017


	//----- nvinfo : EIATTR_EXIT_INSTR_OFFSETS
	.align		4
        /*0d94*/ 	.byte	0x04, 0x1c
        /*0d96*/ 	.short	(.L_1060 - .L_1059)


	//   ....[0]....
.L_1059:
        /*0d98*/ 	.word	0x00000990


	//   ....[1]....
        /*0d9c*/ 	.word	0x00012e30


	//   ....[2]....
        /*0da0*/ 	.word	0x0001a000


	//----- nvinfo : EIATTR_MAX_THREADS
	.align		4
.L_1060:
        /*0da4*/ 	.byte	0x04, 0x05
        /*0da6*/ 	.short	(.L_1062 - .L_1061)
.L_1061:
        /*0da8*/ 	.word	0x00000180
        /*0dac*/ 	.word	0x00000001
        /*0db0*/ 	.word	0x00000001


	//----- nvinfo : EIATTR_CRS_STACK_SIZE
	.align		4
.L_1062:
        /*0db4*/ 	.byte	0x04, 0x1e
        /*0db6*/ 	.short	(.L_1064 - .L_1063)
.L_1063:
        /*0db8*/ 	.word	0x00000000


	//----- nvinfo : EIATTR_CBANK_PARAM_SIZE
	.align		4
.L_1064:
        /*0dbc*/ 	.byte	0x03, 0x19
        /*0dbe*/ 	.short	0x0bf0


	//----- nvinfo : EIATTR_PARAM_CBANK
	.align		4
        /*0dc0*/ 	.byte	0x04, 0x0a
        /*0dc2*/ 	.short	(.L_1066 - .L_1065)
	.align		4
.L_1065:
        /*0dc4*/ 	.word	index@(.nv.constant0._ZN7cutlass13device_kernelIN5flash11enable_sm90INS1_16FlashAttnFwdSm90INS1_25CollectiveMainloopFwdSm90ILi2EN4cute5tupleIJNS5_1CILi1EEES8_S8_EEENS6_IJNS7_ILi64EEESA_SA_EEELi512ENS_10bfloat16_tEfNS_4arch4Sm90ELb1ELb0ELb1ELb1ELb1ELb0ELb1ELb0ELb0ELb1ELb1ELb0EEENS1_21CollectiveEpilogueFwdINS6_IJSA_NS7_ILi512EEESA_EEES9_SC_SE_Li256ELb1ELb1ELb1ELb0EEENS1_36VarlenDynamicPersistentTileSchedulerILi64ELi64ELi256ELi128ELb1ELb1ELb1ELb1ELb1ELb1EEEEEEEEEvNT_6ParamsE)
        /*0dc8*/ 	.short	0x0210
        /*0dca*/ 	.short	0x0bf0


	//----- nvinfo : EIATTR_SW_WAR
	.align		4
.L_1066:
        /*0dcc*/ 	.byte	0x04, 0x36
        /*0dce*/ 	.short	(.L_1068 - .L_1067)
.L_1067:
        /*0dd0*/ 	.word	0x00000008
.L_1068:


//--------------------- .nv.info._ZN7cutlass13device_kernelIN5flash11enable_sm90INS1_16FlashAttnFwdSm90INS1_25CollectiveMainloopFwdSm90ILi2EN4cute5tupleIJNS5_1CILi1EEES8_S8_EEENS6_IJNS7_ILi64EEESA_SA_EEELi512ENS_10bfloat16_tEfNS_4arch4Sm90ELb1ELb0ELb1ELb1ELb1ELb1ELb1ELb0ELb0ELb1ELb1ELb0EEENS1_21CollectiveEpilogueFwdINS6_IJSA_NS7_ILi512EEESA_EEES9_SC_SE_Li256ELb1ELb1ELb1ELb0EEENS1_36VarlenDynamicPersistentTileSchedulerILi64ELi64ELi256ELi128ELb1ELb1ELb1ELb1ELb1ELb1EEEEEEEEEvNT_6ParamsE --------------------------
	.section	.nv.info._ZN7cutlass13device_kernelIN5flash11enable_sm90INS1_16FlashAttnFwdSm90INS1_25CollectiveMainloopFwdSm90ILi2EN4cute5tupleIJNS5_1CILi1EEES8_S8_EEENS6_IJNS7_ILi64EEESA_SA_EEELi512ENS_10bfloat16_tEfNS_4arch4Sm90ELb1ELb0ELb1ELb1ELb1ELb1ELb1ELb0ELb0ELb1ELb1ELb0EEENS1_21CollectiveEpilogueFwdINS6_IJSA_NS7_ILi512EEESA_EEES9_SC_SE_Li256ELb1ELb1ELb1ELb0EEENS1_36VarlenDynamicPersistentTileSchedulerILi64ELi64ELi256ELi128ELb1ELb1ELb1ELb1ELb1ELb1EEEEEEEEEvNT_6ParamsE,"",@"SHT_CUDA_INFO"
	.sectionflags	@""
	.align	4


	//----- nvinfo : EIATTR_CUDA_API_VERSION
	.align		4
        /*0000*/ 	.byte	0x04, 0x37
        /*0002*/ 	.short	(.L_1070 - .L_1069)
.L_1069:
        /*0004*/ 	.word	0x00000082


	//----- nvinfo : EIATTR_KPARAM_INFO
	.align		4
.L_1070:
        /*0008*/ 	.byte	0x04, 0x17
        /*000a*/ 	.short	(.L_1072 - .L_1071)
.L_1071:
        /*000c*/ 	.word	0x00000000
        /*0010*/ 	.short	0x0000
        /*0012*/ 	.short	0x0070
        /*0014*/ 	.byte	0x00, 0xf0, 0x01, 0x2e


	//----- nvinfo : EIATTR_SPARSE_MMA_MASK
	.align		4
.L_1072:
        /*0018*/ 	.byte	0x03, 0x50
        /*001a*/ 	.short	0x0000


	//----- nvinfo : EIATTR_MAXREG_COUNT
	.align		4
        /*001c*/ 	.byte	0x03, 0x1b
        /*001e*/ 	.short	0x00a8


	//----- nvinfo : EIATTR_NUM_BARRIERS
	.align		4
        /*0020*/ 	.byte	0x02, 0x4c
        /*0022*/ 	.byte	0x10
	.zero		1


	//----- nvinfo : EIATTR_EXTERNS
	.align		4
        /*0024*/ 	.byte	0x04, 0x0f
        /*0026*/ 	.short	(.L_1074 - .L_1073)


	//   ....[0]....
	.align		4
.L_1073:
        /*0028*/ 	.word	index@(__assertfail)


	//----- nvinfo : EIATTR_ANNOTATIONS
	.align		4
.L_1074:
        /*002c*/ 	.byte	0x04, 0x55
        /*002e*/ 	.short	(.L_1076 - .L_1075)


	//   ....[0]....
.L_1075:
        /* <DEDUP_REMOVED lines=82> */


	//----- nvinfo : EIATTR_MERCURY_ISA_VERSION
	.align		4
.L_1076:
        /*0540*/ 	.byte	0x03, 0x5f
        /*0542*/ 	.short	0x0101


	//----- nvinfo : EIATTR_UNUSED_LOAD_BYTE_OFFSET
	.align		4
        /*0544*/ 	.byte	0x04, 0x44
        /*0546*/ 	.short	(.L_1078 - .L_1077)


	//   ....[0]....
.L_1077:
        /*0548*/ 	.word	0x00000a50
        /*054c*/ 	.word	0x0000fff0


	//   ....[1]....
        /*0550*/ 	.word	0x00016150
        /*0554*/ 	.word	0x0000fff0


	//----- nvinfo : EIATTR_INT_WARP_WIDE_INSTR_OFFSETS
	.align		4
.L_1078:
        /*0558*/ 	.byte	0x04, 0x31
        /*055a*/ 	.short	(.L_1080 - .L_1079)


	//   ....[0]....
.L_1079:
        /*055c*/ 	.word	0x00000130


	//   ....[1]....
        /*0560*/ 	.word	0x00000170


	//   ....[2]....
        /*0564*/ 	.word	0x000001e0


	//   ....[3]....
        /*0568*/ 	.word	0x00000250


	//   ....[4]....
        /*056c*/ 	.word	0x0001e8c0


	//   ....[5]....
        /*0570*/ 	.word	0x0001e950


	//   ....[6]....
        /*0574*/ 	.word	0x00022dc0


	//   ....[7]....
        /*0578*/ 	.word	0x00022e50


	//----- nvinfo : EIATTR_COOP_GROUP_MASK_REGIDS
	.align		4
.L_1080:
        /*057c*/ 	.byte	0x04, 0x29
        /*057e*/ 	.short	(.L_1082 - .L_1081)


	//   ....[0]....
.L_1081:
        /*0580*/ 	.word	0xffffffff


	//   ....[1]....
        /*0584*/ 	.word	0xffffffff


	//   ....[2]....
        /*0588*/ 	.word	0xffffffff


	//   ....[3]....
        /*058c*/ 	.word	0xffffffff


	//   ....[4]....
        /*0590*/ 	.word	0xffffffff


	//   ....[5]....
        /*0594*/ 	.word	0xffffffff


	//   ....[6]....
        /*0598*/ 	.word	0xffffffff


	//   ....[7]....
        /*059c*/ 	.word	0xffffffff


	//   ....[8]....
        /*05a0*/ 	.word	0xffffffff


	//   ....[9]....
        /*05a4*/ 	.word	0xffffffff


	//   ....[10]....
        /*05a8*/ 	.word	0xffffffff


	//   ....[11]....
        /*05ac*/ 	.word	0xffffffff


	//   ....[12]....
        /*05b0*/ 	.word	0xffffffff


	//   ....[13]....
        /*05b4*/ 	.word	0xffffffff


	//   ....[14]....
        /*05b8*/ 	.word	0xffffffff


	//   ....[15]....
        /*05bc*/ 	.word	0xffffffff


	//   ....[16]....
        /*05c0*/ 	.word	0xffffffff


	//   ....[17]....
        /*05c4*/ 	.word	0xffffffff


	//   ....[18]....
        /*05c8*/ 	.word	0xffffffff


	//   ....[19]....
        /*05cc*/ 	.word	0xffffffff


	//   ....[20]....
        /*05d0*/ 	.word	0xffffffff


	//   ....[21]....
        /*05d4*/ 	.word	0xffffffff


	//   ....[22]....
        /*05d8*/ 	.word	0xffffffff


	//   ....[23]....
        /*05dc*/ 	.word	0xffffffff


	//   ....[24]....
        /*05e0*/ 	.word	0xffffffff


	//   ....[25]....
        /*05e4*/ 	.word	0xffffffff


	//   ....[26]....
        /*05e8*/ 	.word	0xffffffff


	//   ....[27]....
        /*05ec*/ 	.word	0xffffffff


	//   ....[28]....
        /*05f0*/ 	.word	0xffffffff


	//   ....[29]....
        /*05f4*/ 	.word	0xffffffff


	//   ....[30]....
        /*05f8*/ 	.word	0xffffffff


	//   ....[31]....
        /*05fc*/ 	.word	0xffffffff


	//   ....[32]....
        /*0600*/ 	.word	0xffffffff


	//   ....[33]....
        /*0604*/ 	.word	0xffffffff


	//   ....[34]....
        /*0608*/ 	.word	0xffffffff


	//   ....[35]....
        /*060c*/ 	.word	0xffffffff


	//   ....[36]....
        /*0610*/ 	.word	0xffffffff


	//   ....[37]....
        /*0614*/ 	.word	0xffffffff


	//   ....[38]....
        /*0618*/ 	.word	0xffffffff


	//   ....[39]....
        /*061c*/ 	.word	0xffffffff


	//   ....[40]....
        /*0620*/ 	.word	0xffffffff


	//   ....[41]....
        /*0624*/ 	.word	0xffffffff


	//   ....[42]....
        /*0628*/ 	.word	0xffffffff


	//   ....[43]....
        /*062c*/ 	.word	0xffffffff


	//   ....[44]....
        /*0630*/ 	.word	0xffffffff


	//   ....[45]....
        /*0634*/ 	.word	0xffffffff


	//   ....[46]....
        /*0638*/ 	.word	0xffffffff


	//   ....[47]....
        /*063c*/ 	.word	0xffffffff


	//   ....[48]....
        /*0640*/ 	.word	0xffffffff


	//   ....[49]....
        /*0644*/ 	.word	0xffffffff


	//   ....[50]....
        /*0648*/ 	.word	0xffffffff


	//   ....[51]....
        /*064c*/ 	.word	0xffffffff


	//   ....[52]....
        /*0650*/ 	.word	0xffffffff


	//   ....[53]....
        /*0654*/ 	.word	0xffffffff


	//   ....[54]....
        /*0658*/ 	.word	0xffffffff


	//   ....[55]....
        /*065c*/ 	.word	0xffffffff


	//   ....[56]....
        /*0660*/ 	.word	0xffffffff


	//   ....[57]....
        /*0664*/ 	.word	0xffffffff


	//   ....[58]....
        /*0668*/ 	.word	0xffffffff


	//   ....[59]....
        /*066c*/ 	.word	0xffffffff


	//   ....[60]....
        /*0670*/ 	.word	0xffffffff


	//   ....[61]....
        /*0674*/ 	.word	0xffffffff


	//   ....[62]....
        /*0678*/ 	.word	0xffffffff


	//   ....[63]....
        /*067c*/ 	.word	0xffffffff


	//   ....[64]....
        /*0680*/ 	.word	0xffffffff


	//   ....[65]....
        /*0684*/ 	.word	0xffffffff


	//   ....[66]....
        /*0688*/ 	.word	0xffffffff


	//   ....[67]....
        /*068c*/ 	.word	0xffffffff


	//   ....[68]....
        /*0690*/ 	.word	0xffffffff


	//   ....[69]....
        /*0694*/ 	.word	0xffffffff


	//   ....[70]....
        /*0698*/ 	.word	0xffffffff


	//   ....[71]....
        /*069c*/ 	.word	0xffffffff


	//   ....[72]....
        /*06a0*/ 	.word	0xffffffff


	//   ....[73]....
        /*06a4*/ 	.word	0xffffffff


	//   ....[74]....
        /*06a8*/ 	.word	0xffffffff


	//   ....[75]....
        /*06ac*/ 	.word	0xffffffff


	//   ....[76]....
        /*06b0*/ 	.word	0xffffffff


	//   ....[77]....
        /*06b4*/ 	.word	0xffffffff


	//   ....[78]....
        /*06b8*/ 	.word	0xffffffff


	//   ....[79]....
        /*06bc*/ 	.word	0xffffffff


	//   ....[80]....
        /*06c0*/ 	.word	0xffffffff


	//   ....[81]....
        /*06c4*/ 	.word	0xffffffff


	//   ....[82]....
        /*06c8*/ 	.word	0xffffffff


	//   ....[83]....
        /*06cc*/ 	.word	0xffffffff


	//   ....[84]....
        /*06d0*/ 	.word	0xffffffff


	//   ....[85]....
        /*06d4*/ 	.word	0xffffffff


	//   ....[86]....
        /*06d8*/ 	.word	0xffffffff


	//   ....[87]....
        /*06dc*/ 	.word	0xffffffff


	//   ....[88]....
        /*06e0*/ 	.word	0xffffffff


	//   ....[89]....
        /*06e4*/ 	.word	0xffffffff


	//   ....[90]....
        /*06e8*/ 	.word	0xffffffff


	//   ....[91]....
        /*06ec*/ 	.word	0xffffffff


	//   ....[92]....
        /*06f0*/ 	.word	0xffffffff


	//   ....[93]....
        /*06f4*/ 	.word	0xffffffff


	//   ....[94]....
        /*06f8*/ 	.word	0xffffffff


	//   ....[95]....
        /*06fc*/ 	.word	0xffffffff


	//   ....[96]....
        /*0700*/ 	.word	0xffffffff


	//   ....[97]....
        /*0704*/ 	.word	0xffffffff


	//   ....[98]....
        /*0708*/ 	.word	0xffffffff


	//   ....[99]....
        /*070c*/ 	.word	0xffffffff


	//   ....[100]....
        /*0710*/ 	.word	0xffffffff


	//   ....[101]....
        /*0714*/ 	.word	0xffffffff


	//   ....[102]....
        /*0718*/ 	.word	0xffffffff


	//   ....[103]....
        /*071c*/ 	.word	0xffffffff


	//   ....[104]....
        /*0720*/ 	.word	0xffffffff


	//   ....[105]....
        /*0724*/ 	.word	0xffffffff


	//   ....[106]....
        /*0728*/ 	.word	0xffffffff


	//   ....[107]....
        /*072c*/ 	.word	0xffffffff


	//   ....[108]....
        /*0730*/ 	.word	0xffffffff


	//   ....[109]....
        /*0734*/ 	.word	0xffffffff


	//   ....[110]....
        /*0738*/ 	.word	0xffffffff


	//   ....[111]....
        /*073c*/ 	.word	0xffffffff


	//   ....[112]....
        /*0740*/ 	.word	0xffffffff


	//   ....[113]....
        /*0744*/ 	.word	0xffffffff


	//   ....[114]....
        /*0748*/ 	.word	0xffffffff


	//   ....[115]....
        /*074c*/ 	.word	0xffffffff


	//   ....[116]....
        /*0750*/ 	.word	0xffffffff


	//   ....[117]....
        /*0754*/ 	.word	0xffffffff


	//   ....[118]....
        /*0758*/ 	.word	0xffffffff


	//   ....[119]....
        /*075c*/ 	.word	0xffffffff


	//   ....[120]....
        /*0760*/ 	.word	0xffffffff


	//   ....[121]....
        /*0764*/ 	.word	0xffffffff


	//   ....[122]....
        /*0768*/ 	.word	0xffffffff


	//   ....[123]....
        /*076c*/ 	.word	0xffffffff


	//   ....[124]....
        /*0770*/ 	.word	0xffffffff


	//   ....[125]....
        /*0774*/ 	.word	0xffffffff


	//   ....[126]....
        /*0778*/ 	.word	0xffffffff


	//   ....[127]....
        /*077c*/ 	.word	0xffffffff


	//   ....[128]....
        /*0780*/ 	.word	0xffffffff


	//   ....[129]....
        /*0784*/ 	.word	0xffffffff


	//   ....[130]....
        /*0788*/ 	.word	0xffffffff


	//   ....[131]....
        /*078c*/ 	.word	0xffffffff


	//   ....[132]....
        /*0790*/ 	.word	0xffffffff


	//   ....[133]....
        /*0794*/ 	.word	0xffffffff


	//   ....[134]....
        /*0798*/ 	.word	0xffffffff


	//   ....[135]....
        /*079c*/ 	.word	0xffffffff


	//   ....[136]....
        /*07a0*/ 	.word	0xffffffff


	//   ....[137]....
        /*07a4*/ 	.word	0xffffffff


	//   ....[138]....
        /*07a8*/ 	.word	0xffffffff


	//   ....[139]....
        /*07ac*/ 	.word	0xffffffff


	//   ....[140]....
        /*07b0*/ 	.word	0xffffffff


	//   ....[141]....
        /*07b4*/ 	.word	0xffffffff


	//   ....[142]....
        /*07b8*/ 	.word	0xffffffff


	//   ....[143]....
        /*07bc*/ 	.word	0xffffffff


	//   ....[144]....
        /*07c0*/ 	.word	0xffffffff


	//   ....[145]....
        /*07c4*/ 	.word	0xffffffff


	//   ....[146]....
        /*07c8*/ 	.word	0xffffffff


	//   ....[147]....
        /*07cc*/ 	.word	0xffffffff


	//   ....[148]....
        /*07d0*/ 	.word	0xffffffff


	//   ....[149]....
        /*07d4*/ 	.word	0xffffffff


	//   ....[150]....
        /*07d8*/ 	.word	0xffffffff


	//   ....[151]....
        /*07dc*/ 	.word	0xffffffff


	//   ....[152]....
        /*07e0*/ 	.word	0xffffffff


	//   ....[153]....
        /*07e4*/ 	.word	0xffffffff


	//   ....[154]....
        /*07e8*/ 	.word	0xffffffff


	//   ....[155]....
        /*07ec*/ 	.word	0xffffffff


	//   ....[156]....
        /*07f0*/ 	.word	0xffffffff


	//   ....[157]....
        /*07f4*/ 	.word	0xffffffff


	//   ....[158]....
        /*07f8*/ 	.word	0xffffffff


	//   ....[159]....
        /*07fc*/ 	.word	0xffffffff


	//   ....[160]....
        /*0800*/ 	.word	0xffffffff


	//   ....[161]....
        /*0804*/ 	.word	0x0500000f


	//   ....[162]....
        /*0808*/ 	.word	0x0500000f


	//   ....[163]....
        /*080c*/ 	.word	0x0500000f


	//   ....[164]....
        /*0810*/ 	.word	0x0500000f


	//   ....[165]....
        /*0814*/ 	.word	0x0500000f


	//   ....[166]....
        /*0818*/ 	.word	0x0500000f


	//   ....[167]....
        /*081c*/ 	.word	0x0500000f


	//   ....[168]....
        /*0820*/ 	.word	0x0500000f


	//   ....[169]....
        /*0824*/ 	.word	0x0500000f


	//   ....[170]....
        /*0828*/ 	.word	0x0500000f


	//   ....[171]....
        /*082c*/ 	.word	0x0500000f


	//   ....[172]....
        /*0830*/ 	.word	0x0500000f


	//   ....[173]....
        /*0834*/ 	.word	0x0500000f


	//   ....[174]....
        /*0838*/ 	.word	0x0500000f


	//   ....[175]....
        /*083c*/ 	.word	0x0500000f


	//   ....[176]....
        /*0840*/ 	.word	0x0500000f


	//   ....[177]....
        /*0844*/ 	.word	0x0500000f


	//   ....[178]....
        /*0848*/ 	.word	0x0500000f


	//   ....[179]....
        /*084c*/ 	.word	0x0500000f


	//   ....[180]....
        /*0850*/ 	.word	0x0500000f


	//   ....[181]....
        /*0854*/ 	.word	0x0500000f


	//   ....[182]....
        /*0858*/ 	.word	0x0500000f


	//   ....[183]....
        /*085c*/ 	.word	0x0500000f


	//   ....[184]....
        /*0860*/ 	.word	0x0500000f


	//   ....[185]....
        /*0864*/ 	.word	0x0500000f


	//   ....[186]....
        /*0868*/ 	.word	0x0500000f


	//   ....[187]....
        /*086c*/ 	.word	0x0500000f


	//   ....[188]....
        /*0870*/ 	.word	0x0500000f


	//   ....[189]....
        /*0874*/ 	.word	0x0500000f


	//   ....[190]....
        /*0878*/ 	.word	0x0500000f


	//   ....[191]....
        /*087c*/ 	.word	0x0500000f


	//   ....[192]....
        /*0880*/ 	.word	0x0500000f


	//   ....[193]....
        /*0884*/ 	.word	0x0500000f


	//   ....[194]....
        /*0888*/ 	.word	0x0500000f


	//   ....[195]....
        /*088c*/ 	.word	0x0500000f


	//   ....[196]....
        /*0890*/ 	.word	0x0500000f


	//   ....[197]....
        /*0894*/ 	.word	0x0500000f


	//   ....[198]....
        /*0898*/ 	.word	0x0500000f


	//   ....[199]....
        /*089c*/ 	.word	0x0500000f


	//   ....[200]....
        /*08a0*/ 	.word	0x0500000f


	//   ....[201]....
        /*08a4*/ 	.word	0x0500000f


	//   ....[202]....
        /*08a8*/ 	.word	0x0500000f


	//   ....[203]....
        /*08ac*/ 	.word	0x0500000f


	//   ....[204]....
        /*08b0*/ 	.word	0x0500000f


	//   ....[205]....
        /*08b4*/ 	.word	0x0500000f


	//   ....[206]....
        /*08b8*/ 	.word	0x0500000f


	//   ....[207]....
        /*08bc*/ 	.word	0x0500000f


	//   ....[208]....
        /*08c0*/ 	.word	0x0500000f


	//   ....[209]....
        /*08c4*/ 	.word	0x0500000f


	//   ....[210]....
        /*08c8*/ 	.word	0x0500000f


	//   ....[211]....
        /*08cc*/ 	.word	0x0500000f


	//   ....[212]....
        /*08d0*/ 	.word	0x0500000f


	//   ....[213]....
        /*08d4*/ 	.word	0x0500000f


	//   ....[214]....
        /*08d8*/ 	.word	0x0500000f


	//   ....[215]....
        /*08dc*/ 	.word	0x0500000f


	//   ....[216]....
        /*08e0*/ 	.word	0x0500000f


	//   ....[217]....
        /*08e4*/ 	.word	0x0500000f


	//   ....[218]....
        /*08e8*/ 	.word	0x0500000f


	//   ....[219]....
        /*08ec*/ 	.word	0x0500000f


	//   ....[220]....
        /*08f0*/ 	.word	0x0500000f


	//   ....[221]....
        /*08f4*/ 	.word	0x0500000f


	//   ....[222]....
        /*08f8*/ 	.word	0x0500000f


	//   ....[223]....
        /*08fc*/ 	.word	0x0500000f


	//   ....[224]....
        /*0900*/ 	.word	0x0500000f


	//   ....[225]....
        /*0904*/ 	.word	0x0500000f


	//   ....[226]....
        /*0908*/ 	.word	0x0500000f


	//   ....[227]....
        /*090c*/ 	.word	0x0500000f


	//   ....[228]....
        /*0910*/ 	.word	0x0500000f


	//   ....[229]....
        /*0914*/ 	.word	0x0500000f


	//   ....[230]....
        /*0918*/ 	.word	0x0500000f


	//   ....[231]....
        /*091c*/ 	.word	0x0500000f


	//   ....[232]....
        /*0920*/ 	.word	0x0500000f


	//   ....[233]....
        /*0924*/ 	.word	0x0500000f


	//   ....[234]....
        /*0928*/ 	.word	0x0500000f


	//   ....[235]....
        /*092c*/ 	.word	0x0500000f


	//   ....[236]....
        /*0930*/ 	.word	0x0500000f


	//   ....[237]....
        /*0934*/ 	.word	0x0500000f


	//   ....[238]....
        /*0938*/ 	.word	0x0500000f


	//   ....[239]....
        /*093c*/ 	.word	0x0500000f


	//   ....[240]....
        /*0940*/ 	.word	0x0500000f


	//   ....[241]....
        /*0944*/ 	.word	0x0500000f


	//   ....[242]....
        /*0948*/ 	.word	0x0500000f


	//   ....[243]....
        /*094c*/ 	.word	0x0500000f


	//   ....[244]....
        /*0950*/ 	.word	0x0500000f


	//   ....[245]....
        /*0954*/ 	.word	0x0500000f


	//   ....[246]....
        /*0958*/ 	.word	0x0500000f


	//   ....[247]....
        /*095c*/ 	.word	0x0500000f


	//   ....[248]....
        /*0960*/ 	.word	0x0500000f


	//   ....[249]....
        /*0964*/ 	.word	0x0500000f


	//   ....[250]....
        /*0968*/ 	.word	0x0500000f


	//   ....[251]....
        /*096c*/ 	.word	0x0500000f


	//----- nvinfo : EIATTR_COOP_GROUP_INSTR_OFFSETS
	.align		4
.L_1082:
        /*0970*/ 	.byte	0x04, 0x28
        /*0972*/ 	.short	(.L_1084 - .L_1083)


	//   ....[0]....
.L_1083:
        /*0974*/ 	.word	0x00000060


	//   ....[1]....
        /*0978*/ 	.word	0x00000140


	//   ....[2]....
        /*097c*/ 	.word	0x00000180


	//   ....[3]....
        /*0980*/ 	.word	0x00000390


	//   ....[4]....
        /*0984*/ 	.word	0x000004f0


	//   ....[5]....
        /*0988*/ 	.word	0x00000610


	//   ....[6]....
        /*098c*/ 	.word	0x00000770


	//   ....[7]....
        /*0990*/ 	.word	0x000032c0


	//   ....[8]....
        /*0994*/ 	.word	0x000032d0


	//   ....[9]....
        /*0998*/ 	.word	0x00003d70


	//   ....[10]....
        /*099c*/ 	.word	0x00003d80


	//   ....[11]....
        /*09a0*/ 	.word	0x00004770


	//   ....[12]....
        /*09a4*/ 	.word	0x00004780


	//   ....[13]....
        /*09a8*/ 	.word	0x00004b40


	//   ....[14]....
        /*09ac*/ 	.word	0x00004b50


	//   ....[15]....
        /*09b0*/ 	.word	0x00005be0


	//   ....[16]....
        /*09b4*/ 	.word	0x00007bc0


	//   ....[17]....
        /*09b8*/ 	.word	0x00008330


	//   ....[18]....
        /*09bc*/ 	.word	0x00008340


	//   ....[19]....
        /*09c0*/ 	.word	0x00008350


	//   ....[20]....
        /*09c4*/ 	.word	0x00008360


	//   ....[21]....
        /*09c8*/ 	.word	0x00008680


	//   ....[22]....
        /*09cc*/ 	.word	0x00008690


	//   ....[23]....
        /*09d0*/ 	.word	0x000086a0


	//   ....[24]....
        /*09d4*/ 	.word	0x000086b0


	//   ....[25]....
        /*09d8*/ 	.word	0x00009a20


	//   ....[26]....
        /*09dc*/ 	.word	0x00009a40


	//   ....[27]....
        /*09e0*/ 	.word	0x00009a50


	//   ....[28]....
        /*09e4*/ 	.word	0x00009a60


	//   ....[29]....
        /*09e8*/ 	.word	0x00009b40


	//   ....[30]....
        /*09ec*/ 	.word	0x00009b60


	//   ....[31]....
        /*09f0*/ 	.word	0x00009b70


	//   ....[32]....
        /*09f4*/ 	.word	0x00009b80


	//   ....[33]....
        /*09f8*/ 	.word	0x0000b4d0


	//   ....[34]....
        /*09fc*/ 	.word	0x0000ced0


	//   ....[35]....
        /*0a00*/ 	.word	0x0000d200


	//   ....[36]....
        /*0a04*/ 	.word	0x0000d2b0


	//   ....[37]....
        /*0a08*/ 	.word	0x0000d450


	//   ....[38]....
        /*0a0c*/ 	.word	0x0000d790


	//   ....[39]....
        /*0a10*/ 	.word	0x0000d7b0


	//   ....[40]....
        /*0a14*/ 	.word	0x0000e1b0


	//   ....[41]....
        /*0a18*/ 	.word	0x0000e8e0


	//   ....[42]....
        /*0a1c*/ 	.word	0x00010360


	//   ....[43]....
        /*0a20*/ 	.word	0x00010370


	//   ....[44]....
        /*0a24*/ 	.word	0x000108a0


	//   ....[45]....
        /*0a28*/ 	.word	0x000108c0


	//   ....[46]....
        /*0a2c*/ 	.word	0x00010d60


	//   ....[47]....
        /*0a30*/ 	.word	0x00010d80


	//   ....[48]....
        /*0a34*/ 	.word	0x00011e80


	//   ....[49]....
        /*0a38*/ 	.word	0x00012530


	//   ....[50]....
        /*0a3c*/ 	.word	0x00014080


	//   ....[51]....
        /*0a40*/ 	.word	0x000140e0


	//   ....[52]....
        /*0a44*/ 	.word	0x00014490


	//   ....[53]....
        /*0a48*/ 	.word	0x000144f0


	//   ....[54]....
        /*0a4c*/ 	.word	0x00015560


	//   ....[55]....
        /*0a50*/ 	.word	0x00015680


	//   ....[56]....
        /*0a54*/ 	.word	0x000156a0


	//   ....[57]....
        /*0a58*/ 	.word	0x00015810


	//   ....[58]....
        /*0a5c*/ 	.word	0x000159e0


	//   ....[59]....
        /*0a60*/ 	.word	0x00016e80


	//   ....[60]....
        /*0a64*/ 	.word	0x00017230


	//   ....[61]....
        /*0a68*/ 	.word	0x00017260


	//   ....[62]....
        /*0a6c*/ 	.word	0x00017270


	//   ....[63]....
        /*0a70*/ 	.word	0x00017280


	//   ....[64]....
        /*0a74*/ 	.word	0x00017fb0


	//   ....[65]....
        /*0a78*/ 	.word	0x00017fd0


	//   ....[66]....
        /*0a7c*/ 	.word	0x00018270


	//   ....[67]....
        /*0a80*/ 	.word	0x00018290


	//   ....[68]....
        /*0a84*/ 	.word	0x00018c50


	//   ....[69]....
        /*0a88*/ 	.word	0x00018c90


	//   ....[70]....
        /*0a8c*/ 	.word	0x00019630


	//   ....[71]....
        /*0a90*/ 	.word	0x00019650


	//   ....[72]....
        /*0a94*/ 	.word	0x0001ab30


	//   ....[73]....
        /*0a98*/ 	.word	0x0001ab60


	//   ....[74]....
        /*0a9c*/ 	.word	0x0001adc0


	//   ....[75]....
        /*0aa0*/ 	.word	0x0001ade0


	//   ....[76]....
        /*0aa4*/ 	.word	0x0001b090


	//   ....[77]....
        /*0aa8*/ 	.word	0x0001b280


	//   ....[78]....
        /*0aac*/ 	.word	0x0001b2b0


	//   ....[79]....
        /*0ab0*/ 	.word	0x0001b2e0


	//   ....[80]....
        /*0ab4*/ 	.word	0x0001b310


	//   ....[81]....
        /*0ab8*/ 	.word	0x0001b340


	//   ....[82]....
        /*0abc*/ 	.word	0x0001b370


	//   ....[83]....
        /*0ac0*/ 	.word	0x0001b500


	//   ....[84]....
        /*0ac4*/ 	.word	0x0001b530


	//   ....[85]....
        /*0ac8*/ 	.word	0x0001b560


	//   ....[86]....
        /*0acc*/ 	.word	0x0001b590


	//   ....[87]....
        /*0ad0*/ 	.word	0x0001b5c0


	//   ....[88]....
        /*0ad4*/ 	.word	0x0001b5f0


	//   ....[89]....
        /*0ad8*/ 	.word	0x0001b680


	//   ....[90]....
        /*0adc*/ 	.word	0x0001b6b0


	//   ....[91]....
        /*0ae0*/ 	.word	0x0001b6c0


	//   ....[92]....
        /*0ae4*/ 	.word	0x0001b700


	//   ....[93]....
        /*0ae8*/ 	.word	0x0001cbf0


	//   ....[94]....
        /*0aec*/ 	.word	0x0001f6f0


	//   ....[95]....
        /*0af0*/ 	.word	0x0001f710


	//   ....[96]....
        /*0af4*/ 	.word	0x0001f7a0


	//   ....[97]....
        /*0af8*/ 	.word	0x0001f7c0


	//   ....[98]....
        /*0afc*/ 	.word	0x0001f840


	//   ....[99]....
        /*0b00*/ 	.word	0x0001f860


	//   ....[100]....
        /*0b04*/ 	.word	0x0001f870


	//   ....[101]....
        /*0b08*/ 	.word	0x0001f880


	//   ....[102]....
        /*0b0c*/ 	.word	0x00020030


	//   ....[103]....
        /*0b10*/ 	.word	0x00020060


	//   ....[104]....
        /*0b14*/ 	.word	0x00020110


	//   ....[105]....
        /*0b18*/ 	.word	0x00020120


	//   ....[106]....
        /*0b1c*/ 	.word	0x00020130


	//   ....[107]....
        /*0b20*/ 	.word	0x00020140


	//   ....[108]....
        /*0b24*/ 	.word	0x000201c0


	//   ....[109]....
        /*0b28*/ 	.word	0x000201d0


	//   ....[110]....
        /*0b2c*/ 	.word	0x00020b20


	//   ....[111]....
        /*0b30*/ 	.word	0x00020bb0


	//   ....[112]....
        /*0b34*/ 	.word	0x00020c30


	//   ....[113]....
        /*0b38*/ 	.word	0x00020d80


	//   ....[114]....
        /*0b3c*/ 	.word	0x00020de0


	//   ....[115]....
        /*0b40*/ 	.word	0x00020e00


	//   ....[116]....
        /*0b44*/ 	.word	0x00020e10


	//   ....[117]....
        /*0b48*/ 	.word	0x000210a0


	//   ....[118]....
        /*0b4c*/ 	.word	0x000215e0


	//   ....[119]....
        /*0b50*/ 	.word	0x00021610


	//   ....[120]....
        /*0b54*/ 	.word	0x00021800


	//   ....[121]....
        /*0b58*/ 	.word	0x00021840


	//   ....[122]....
        /*0b5c*/ 	.word	0x00021850


	//   ....[123]....
        /*0b60*/ 	.word	0x00021860


	//   ....[124]....
        /*0b64*/ 	.word	0x000219b0


	//   ....[125]....
        /*0b68*/ 	.word	0x00021b00


	//   ....[126]....
        /*0b6c*/ 	.word	0x000222f0


	//   ....[127]....
        /*0b70*/ 	.word	0x00022310


	//   ....[128]....
        /*0b74*/ 	.word	0x00022360


	//   ....[129]....
        /*0b78*/ 	.word	0x00022370


	//   ....[130]....
        /*0b7c*/ 	.word	0x000223b0


	//   ....[131]....
        /*0b80*/ 	.word	0x000223c0


	//   ....[132]....
        /*0b84*/ 	.word	0x000223d0


	//   ....[133]....
        /*0b88*/ 	.word	0x00022410


	//   ....[134]....
        /*0b8c*/ 	.word	0x00022710


	//   ....[135]....
        /*0b90*/ 	.word	0x00022750


	//   ....[136]....
        /*0b94*/ 	.word	0x00022770


	//   ....[137]....
        /*0b98*/ 	.word	0x00022790


	//   ....[138]....
        /*0b9c*/ 	.word	0x000227c0


	//   ....[139]....
        /*0ba0*/ 	.word	0x000227e0


	//   ....[140]....
        /*0ba4*/ 	.word	0x000228e0


	//   ....[141]....
        /*0ba8*/ 	.word	0x00022a30


	//   ....[142]....
        /*0bac*/ 	.word	0x00023070


	//   ....[143]....
        /*0bb0*/ 	.word	0x000230a0


	//   ....[144]....
        /*0bb4*/ 	.word	0x00023100


	//   ....[145]....
        /*0bb8*/ 	.word	0x00023130


	//   ....[146]....
        /*0bbc*/ 	.word	0x00023160


	//   ....[147]....
        /*0bc0*/ 	.word	0x00023190


	//   ....[148]....
        /*0bc4*/ 	.word	0x000231c0


	//   ....[149]....
        /*0bc8*/ 	.word	0x000231f0


	//   ....[150]....
        /*0bcc*/ 	.word	0x00023390


	//   ....[151]....
        /*0bd0*/ 	.word	0x000233c0


	//   ....[152]....
        /*0bd4*/ 	.word	0x000233f0


	//   ....[153]....
        /*0bd8*/ 	.word	0x00023420


	//   ....[154]....
        /*0bdc*/ 	.word	0x00023450


	//   ....[155]....
        /*0be0*/ 	.word	0x00023480


	//   ....[156]....
        /*0be4*/ 	.word	0x00023540


	//   ....[157]....
        /*0be8*/ 	.word	0x00023560


	//   ....[158]....
        /*0bec*/ 	.word	0x00023580


	//   ....[159]....
        /*0bf0*/ 	.word	0x000235e0


	//   ....[160]....
        /*0bf4*/ 	.word	0x00024010


	//   ....[161]....
        /*0bf8*/ 	.word	0x00024330


	//   ....[162]....
        /*0bfc*/ 	.word	0x000243c0


	//   ....[163]....
        /*0c00*/ 	.word	0x000244b0


	//   ....[164]....
        /*0c04*/ 	.word	0x00024540


	//   ....[165]....
        /*0c08*/ 	.word	0x00024620


	//   ....[166]....
        /*0c0c*/ 	.word	0x000246b0


	//   ....[167]....
        /*0c10*/ 	.word	0x00024790


	//   ....[168]....
        /*0c14*/ 	.word	0x00024820


	//   ....[169]....
        /*0c18*/ 	.word	0x00024870


	//   ....[170]....
        /*0c1c*/ 	.word	0x000248c0


	//   ....[171]....
        /*0c20*/ 	.word	0x00024960


	//   ....[172]....
        /*0c24*/ 	.word	0x000249f0


	//   ....[173]....
        /*0c28*/ 	.word	0x00024a40


	//   ....[174]....
        /*0c2c*/ 	.word	0x00024a90


	//   ....[175]....
        /*0c30*/ 	.word	0x00024b80


	//   ....[176]....
        /*0c34*/ 	.word	0x00024c30


	//   ....[177]....
        /*0c38*/ 	.word	0x00024cb0


	//   ....[178]....
        /*0c3c*/ 	.word	0x00024d20


	//   ....[179]....
        /*0c40*/ 	.word	0x00024e70


	//   ....[180]....
        /*0c44*/ 	.word	0x00024fa0


	//   ....[181]....
        /*0c48*/ 	.word	0x00025010


	//   ....[182]....
        /*0c4c*/ 	.word	0x00025060


	//   ....[183]....
        /*0c50*/ 	.word	0x000253a0


	//   ....[184]....
        /*0c54*/ 	.word	0x00025680


	//   ....[185]....
        /*0c58*/ 	.word	0x00025770


	//   ....[186]....
        /*0c5c*/ 	.word	0x00025810


	//   ....[187]....
        /*0c60*/ 	.word	0x00025870


	//   ....[188]....
        /*0c64*/ 	.word	0x00025960


	//   ....[189]....
        /*0c68*/ 	.word	0x000259d0


	//   ....[190]....
        /*0c6c*/ 	.word	0x00025ac0


	//   ....[191]....
        /*0c70*/ 	.word	0x00025b30


	//   ....[192]....
        /*0c74*/ 	.word	0x00025bd0


	//   ....[193]....
        /*0c78*/ 	.word	0x00025cc0


	//   ....[194]....
        /*0c7c*/ 	.word	0x00025d60


	//   ....[195]....
        /*0c80*/ 	.word	0x00025dc0


	//   ....[196]....
        /*0c84*/ 	.word	0x00025e80


	//   ....[197]....
        /*0c88*/ 	.word	0x00025ee0


	//   ....[198]....
        /*0c8c*/ 	.word	0x00025f80


	//   ....[199]....
        /*0c90*/ 	.word	0x00026030


	//   ....[200]....
        /*0c94*/ 	.word	0x000260d0


	//   ....[201]....
        /*0c98*/ 	.word	0x00026400


	//   ....[202]....
        /*0c9c*/ 	.word	0x000264c0


	//   ....[203]....
        /*0ca0*/ 	.word	0x00026730


	//   ....[204]....
        /*0ca4*/ 	.word	0x000267b0


	//   ....[205]....
        /*0ca8*/ 	.word	0x000269c0


	//   ....[206]....
        /*0cac*/ 	.word	0x00026a10


	//   ....[207]....
        /*0cb0*/ 	.word	0x00026b80


	//   ....[208]....
        /*0cb4*/ 	.word	0x00026c10


	//   ....[209]....
        /*0cb8*/ 	.word	0x00026d50


	//   ....[210]....
        /*0cbc*/ 	.word	0x00026e50


	//   ....[211]....
        /*0cc0*/ 	.word	0x000270c0


	//   ....[212]....
        /*0cc4*/ 	.word	0x00027110


	//   ....[213]....
        /*0cc8*/ 	.word	0x000272e0


	//   ....[214]....
        /*0ccc*/ 	.word	0x00027330


	//   ....[215]....
        /*0cd0*/ 	.word	0x00027500


	//   ....[216]....
        /*0cd4*/ 	.word	0x00027550


	//   ....[217]....
        /*0cd8*/ 	.word	0x00027640


	//   ....[218]....
        /*0cdc*/ 	.word	0x000276e0


	//   ....[219]....
        /*0ce0*/ 	.word	0x00027740


	//   ....[220]....
        /*0ce4*/ 	.word	0x000277f0


	//   ....[221]....
        /*0ce8*/ 	.word	0x00027850


	//   ....[222]....
        /*0cec*/ 	.word	0x00027900


	//   ....[223]....
        /*0cf0*/ 	.word	0x00027960


	//   ....[224]....
        /*0cf4*/ 	.word	0x00027a10


	//   ....[225]....
        /*0cf8*/ 	.word	0x00027b00


	//   ....[226]....
        /*0cfc*/ 	.word	0x00027be0


	//   ....[227]....
        /*0d00*/ 	.word	0x00027cf0


	//   ....[228]....
        /*0d04*/ 	.word	0x00027df0


	//   ....[229]....
        /*0d08*/ 	.word	0x00027f20


	//   ....[230]....
        /*0d0c*/ 	.word	0x00028000


	//   ....[231]....
        /*0d10*/ 	.word	0x00028100


	//   ....[232]....
        /*0d14*/ 	.word	0x000281e0


	//   ....[233]....
        /*0d18*/ 	.word	0x00028270


	//   ....[234]....
        /*0d1c*/ 	.word	0x00028310


	//   ....[235]....
        /*0d20*/ 	.word	0x00028480


	//   ....[236]....
        /*0d24*/ 	.word	0x000284f0


	//   ....[237]....
        /*0d28*/ 	.word	0x00028560


	//   ....[238]....
        /*0d2c*/ 	.word	0x000285d0


	//   ....[239]....
        /*0d30*/ 	.word	0x00028640


	//   ....[240]....
        /*0d34*/ 	.word	0x000286c0


	//   ....[241]....
        /*0d38*/ 	.word	0x00028740


	//   ....[242]....
        /*0d3c*/ 	.word	0x000287d0


	//   ....[243]....
        /*0d40*/ 	.word	0x00028840


	//   ....[244]....
        /*0d44*/ 	.word	0x000288b0


	//   ....[245]....
        /*0d48*/ 	.word	0x00028920


	//   ....[246]....
        /*0d4c*/ 	.word	0x000289a0


	//   ....[247]....
        /*0d50*/ 	.word	0x00028a10


	//   ....[248]....
        /*0d54*/ 	.word	0x00028ac0


	//   ....[249]....
        /*0d58*/ 	.word	0x00028b10


	//   ....[250]....
        /*0d5c*/ 	.word	0x00028ba0


	//   ....[251]....
        /*0d60*/ 	.word	0x00028cd0


	//----- nvinfo : EIATTR_REG_RECONFIG
	.align		4
.L_1084:
        /*0d64*/ 	.byte	0x01, 0x54
	.zero		2


	//----- nvinfo : EIATTR_SYSCALL_OFFSETS
	.align		4
        /*0d68*/ 	.byte	0x04, 0x46
        /*0d6a*/ 	.short	(.L_1086 - .L_1085)


	//   ....[0]....
.L_1085:
        /*0d6c*/ 	.word	0x00002540


	//   ....[1]....
        /*0d70*/ 	.word	0x00002690


	//   ....[2]....
        /*0d74*/ 	.word	0x00007d70


	//   ....[3]....
        /*0d78*/ 	.word	0x000080a0


	//   ....[4]....
        /*0d7c*/ 	.word	0x0001eab0


	//   ....[5]....
        /*0d80*/ 	.word	0x0001ec00


	//   ....[6]....
        /*0d84*/ 	.word	0x0001ecf0


	//   ....[7]....
        /*0d88*/ 	.word	0x0001fc50


	//   ....[8]....
        /*0d8c*/ 	.word	0x000204a0


	//----- nvinfo : EIATTR_MBARRIER_INSTR_OFFSETS
	.align		4
.L_1086:
        /*0d90*/ 	.byte	0x04, 0x39
        /*0d92*/ 	.short	(.L_1088 - .L_1087)


	//   ....[0]....
.L_1087:
        /*0d94*/ 	.word	0x00000270
        /*0d98*/ 	.word	0x000000ff
        /*0d9c*/ 	.word	0x00038800
        /*0da0*/ 	.short	0x0100
        /*0da2*/ 	.byte	0x08
	.zero		1


	//   ....[1]....
        /*0da4*/ 	.word	0x00000280
        /*0da8*/ 	.word	0x000000ff
        /*0dac*/ 	.word	0x00038810
        /*0db0*/ 	.short	0x0100
        /*0db2*/ 	.byte	0x08
	.zero		1


	//   ....[2]....
        /*0db4*/ 	.word	0x00000290
        /*0db8*/ 	.word	0x000000ff
        /*0dbc*/ 	.word	0x00038820
        /*0dc0*/ 	.short	0x0100
        /*0dc2*/ 	.byte	0x08
	.zero		1


	//   ....[3]....
        /*0dc4*/ 	.word	0x00000340
        /*0dc8*/ 	.word	0x000000ff
        /*0dcc*/ 	.word	0x00038830
        /*0dd0*/ 	.short	0x0100
        /*0dd2*/ 	.byte	0x06
	.zero		1


	//   ....[4]....
        /*0dd4*/ 	.word	0x00000350
        /*0dd8*/ 	.word	0x000000ff
        /*0ddc*/ 	.word	0x00038840
        /*0de0*/ 	.short	0x0100
        /*0de2*/ 	.byte	0x06
	.zero		1


	//   ....[5]....
        /*0de4*/ 	.word	0x00000360
        /*0de8*/ 	.word	0x000000ff
        /*0dec*/ 	.word	0x00038838
        /*0df0*/ 	.short	0x0100
        /*0df2*/ 	.byte	0x06
	.zero		1


	//   ....[6]....
        /*0df4*/ 	.word	0x00000370
        /*0df8*/ 	.word	0x000000ff
        /*0dfc*/ 	.word	0x00038848
        /*0e00*/ 	.short	0x0100
        /*0e02*/ 	.byte	0x06
	.zero		1


	//   ....[7]....
        /*0e04*/ 	.word	0x000004a0
        /*0e08*/ 	.word	0x000000ff
        /*0e0c*/ 	.word	0x00038850
        /*0e10*/ 	.short	0x0100
        /*0e12*/ 	.byte	0x08
	.zero		1


	//   ....[8]....
        /*0e14*/ 	.word	0x000004b0
        /*0e18*/ 	.word	0x000000ff
        /*0e1c*/ 	.word	0x00038860
        /*0e20*/ 	.short	0x0100
        /*0e22*/ 	.byte	0x08
	.zero		1


	//   ....[9]....
        /*0e24*/ 	.word	0x000004c0
        /*0e28*/ 	.word	0x000000ff
        /*0e2c*/ 	.word	0x00038858
        /*0e30*/ 	.short	0x0100
        /*0e32*/ 	.byte	0x08
	.zero		1


	//   ....[10]....
        /*0e34*/ 	.word	0x000004d0
        /*0e38*/ 	.word	0x000000ff
        /*0e3c*/ 	.word	0x00038868
        /*0e40*/ 	.short	0x0100
        /*0e42*/ 	.byte	0x08
	.zero		1


	//   ....[11]....
        /*0e44*/ 	.word	0x000005c0
        /*0e48*/ 	.word	0x000000ff
        /*0e4c*/ 	.word	0x00038870
        /*0e50*/ 	.short	0x0100
        /*0e52*/ 	.byte	0x06
	.zero		1


	//   ....[12]....
        /*0e54*/ 	.word	0x000005d0
        /*0e58*/ 	.word	0x000000ff
        /*0e5c*/ 	.word	0x00038880
        /*0e60*/ 	.short	0x0100
        /*0e62*/ 	.byte	0x06
	.zero		1


	//   ....[13]....
        /*0e64*/ 	.word	0x000005e0
        /*0e68*/ 	.word	0x000000ff
        /*0e6c*/ 	.word	0x00038878
        /*0e70*/ 	.short	0x0100
        /*0e72*/ 	.byte	0x06
	.zero		1


	//   ....[14]....
        /*0e74*/ 	.word	0x000005f0
        /*0e78*/ 	.word	0x000000ff
        /*0e7c*/ 	.word	0x00038888
        /*0e80*/ 	.short	0x0100
        /*0e82*/ 	.byte	0x06
	.zero		1


	//   ....[15]....
        /*0e84*/ 	.word	0x00000720
        /*0e88*/ 	.word	0x000000ff
        /*0e8c*/ 	.word	0x00038890
        /*0e90*/ 	.short	0x0100
        /*0e92*/ 	.byte	0x08
	.zero		1


	//   ....[16]....
        /*0e94*/ 	.word	0x00000730
        /*0e98*/ 	.word	0x000000ff
        /*0e9c*/ 	.word	0x000388a0
        /*0ea0*/ 	.short	0x0100
        /*0ea2*/ 	.byte	0x08
	.zero		1


	//   ....[17]....
        /*0ea4*/ 	.word	0x00000740
        /*0ea8*/ 	.word	0x000000ff
        /*0eac*/ 	.word	0x00038898
        /*0eb0*/ 	.short	0x0100
        /*0eb2*/ 	.byte	0x08
	.zero		1


	//   ....[18]....
        /*0eb4*/ 	.word	0x00000750
        /*0eb8*/ 	.word	0x000000ff
        /*0ebc*/ 	.word	0x000388a8
        /*0ec0*/ 	.short	0x0100
        /*0ec2*/ 	.byte	0x08
	.zero		1


	//   ....[19]....
        /*0ec4*/ 	.word	0x00000880
        /*0ec8*/ 	.word	0x000000ff
        /*0ecc*/ 	.word	0x000388b0
        /*0ed0*/ 	.short	0x0100
        /*0ed2*/ 	.byte	0x08
	.zero		1


	//   ....[20]....
        /*0ed4*/ 	.word	0x00000890
        /*0ed8*/ 	.word	0x000000ff
        /*0edc*/ 	.word	0x000388c0
        /*0ee0*/ 	.short	0x0100
        /*0ee2*/ 	.byte	0x08
	.zero		1


	//   ....[21]....
        /*0ee4*/ 	.word	0x000008a0
        /*0ee8*/ 	.word	0x000000ff
        /*0eec*/ 	.word	0x000388b8
        /*0ef0*/ 	.short	0x0100
        /*0ef2*/ 	.byte	0x08
	.zero		1


	//   ....[22]....
        /*0ef4*/ 	.word	0x000008b0
        /*0ef8*/ 	.word	0x000000ff
        /*0efc*/ 	.word	0x000388c8
        /*0f00*/ 	.short	0x0100
        /*0f02*/ 	.byte	0x08
	.zero		1


	//   ....[23]....
        /*0f04*/ 	.word	0x00003270
        /*0f08*/ 	.word	0x0000003d
        /*0f0c*/ 	.word	0x00038890
        /*0f10*/ 	.short	0x010a
        /*0f12*/ 	.byte	0x3f
	.zero		1


	//   ....[24]....
        /*0f14*/ 	.word	0x00003d20
        /*0f18*/ 	.word	0x0000003d
        /*0f1c*/ 	.word	0x00038890
        /*0f20*/ 	.short	0x010a
        /*0f22*/ 	.byte	0x3f
	.zero		1


	//   ....[25]....
        /*0f24*/ 	.word	0x000045e0
        /*0f28*/ 	.word	0x0000003d
        /*0f2c*/ 	.word	0x00038890
        /*0f30*/ 	.short	0x010a
        /*0f32*/ 	.byte	0x3f
	.zero		1


	//   ....[26]....
        /*0f34*/ 	.word	0x000049a0
        /*0f38*/ 	.word	0x00000004
        /*0f3c*/ 	.word	0x00000000
        /*0f40*/ 	.short	0x0101
        /*0f42*/ 	.byte	0x3f
	.zero		1


	//   ....[27]....
        /*0f44*/ 	.word	0x000049e0
        /*0f48*/ 	.word	0x0000003d
        /*0f4c*/ 	.word	0x000388b0
        /*0f50*/ 	.short	0x010a
        /*0f52*/ 	.byte	0x3f
	.zero		1


	//   ....[28]....
        /*0f54*/ 	.word	0x000052a0
        /*0f58*/ 	.word	0x0000003d
        /*0f5c*/ 	.word	0x00000000
        /*0f60*/ 	.short	0x0101
        /*0f62*/ 	.byte	0x3f
	.zero		1


	//   ....[29]....
        /*0f64*/ 	.word	0x00005f60
        /*0f68*/ 	.word	0x0000000b
        /*0f6c*/ 	.word	0x00000000
        /*0f70*/ 	.short	0x0101
        /*0f72*/ 	.byte	0x3f
	.zero		1


	//   ....[30]....
        /*0f74*/ 	.word	0x00006b20
        /*0f78*/ 	.word	0x0000000a
        /*0f7c*/ 	.word	0x00000000
        /*0f80*/ 	.short	0x0101
        /*0f82*/ 	.byte	0x3f
	.zero		1


	//   ....[31]....
        /*0f84*/ 	.word	0x00007e10
        /*0f88*/ 	.word	0x00000011
        /*0f8c*/ 	.word	0x00038800
        /*0f90*/ 	.short	0x010a
        /*0f92*/ 	.byte	0x3f
	.zero		1


	//   ....[32]....
        /*0f94*/ 	.word	0x00007e60
        /*0f98*/ 	.word	0x00000011
        /*0f9c*/ 	.word	0x00038800
        /*0fa0*/ 	.short	0x010a
        /*0fa2*/ 	.byte	0x3f
	.zero		1


	//   ....[33]....
        /*0fa4*/ 	.word	0x00008930
        /*0fa8*/ 	.word	0x00000011
        /*0fac*/ 	.word	0x00038800
        /*0fb0*/ 	.short	0x010a
        /*0fb2*/ 	.byte	0x3f
	.zero		1


	//   ....[34]....
        /*0fb4*/ 	.word	0x00009e90
        /*0fb8*/ 	.word	0x00000011
        /*0fbc*/ 	.word	0x00038800
        /*0fc0*/ 	.short	0x010a
        /*0fc2*/ 	.byte	0x3f
	.zero		1


	//   ....[35]....
        /*0fc4*/ 	.word	0x0000ae40
        /*0fc8*/ 	.word	0x0000000e
        /*0fcc*/ 	.word	0x00038830
        /*0fd0*/ 	.short	0x010a
        /*0fd2*/ 	.byte	0x3f
	.zero		1


	//   ....[36]....
        /*0fd4*/ 	.word	0x0000aef0
        /*0fd8*/ 	.word	0x0000000e
        /*0fdc*/ 	.word	0x00038830
        /*0fe0*/ 	.short	0x010a
        /*0fe2*/ 	.byte	0x3f
	.zero		1


	//   ....[37]....
        /*0fe4*/ 	.word	0x0000b200
        /*0fe8*/ 	.word	0x00000011
        /*0fec*/ 	.word	0x00038810
        /*0ff0*/ 	.short	0x010a
        /*0ff2*/ 	.byte	0x3f
	.zero		1


	//   ....[38]....
        /*0ff4*/ 	.word	0x0000b250
        /*0ff8*/ 	.word	0x0000000e
        /*0ffc*/ 	.word	0x00038850
        /*1000*/ 	.short	0x010a
        /*1002*/ 	.byte	0x3f
	.zero		1


	//   ....[39]....
        /*1004*/ 	.word	0x0000b2c0
        /*1008*/ 	.word	0x0000000e
        /*100c*/ 	.word	0x00038850
        /*1010*/ 	.short	0x010a
        /*1012*/ 	.byte	0x3f
	.zero		1


	//   ....[40]....
        /*1014*/ 	.word	0x0000daa0
        /*1018*/ 	.word	0x00000015
        /*101c*/ 	.word	0x00000000
        /*1020*/ 	.short	0x0101
        /*1022*/ 	.byte	0x3f
	.zero		1


	//   ....[41]....
        /*1024*/ 	.word	0x0000e290
        /*1028*/ 	.word	0x0000000e
        /*102c*/ 	.word	0x00000000
        /*1030*/ 	.short	0x0101
        /*1032*/ 	.byte	0x3f
	.zero		1


	//   ....[42]....
        /*1034*/ 	.word	0x0000e420
        /*1038*/ 	.word	0x0000000f
        /*103c*/ 	.word	0x00038830
        /*1040*/ 	.short	0x010a
        /*1042*/ 	.byte	0x3f
	.zero		1


	//   ....[43]....
        /*1044*/ 	.word	0x0000e490
        /*1048*/ 	.word	0x0000000f
        /*104c*/ 	.word	0x00038830
        /*1050*/ 	.short	0x010a
        /*1052*/ 	.byte	0x3f
	.zero		1


	//   ....[44]....
        /*1054*/ 	.word	0x0000e700
        /*1058*/ 	.word	0x0000000f
        /*105c*/ 	.word	0x00038850
        /*1060*/ 	.short	0x010a
        /*1062*/ 	.byte	0x3f
	.zero		1


	//   ....[45]....
        /*1064*/ 	.word	0x0000e750
        /*1068*/ 	.word	0x0000000f
        /*106c*/ 	.word	0x00038850
        /*1070*/ 	.short	0x010a
        /*1072*/ 	.byte	0x3f
	.zero		1


	//   ....[46]....
        /*1074*/ 	.word	0x00010a70
        /*1078*/ 	.word	0x0000009a
        /*107c*/ 	.word	0x00000000
        /*1080*/ 	.short	0x0101
        /*1082*/ 	.byte	0x3f
	.zero		1


	//   ....[47]....
        /*1084*/ 	.word	0x00011f30
        /*1088*/ 	.word	0x0000000f
        /*108c*/ 	.word	0x00000000
        /*1090*/ 	.short	0x0101
        /*1092*/ 	.byte	0x3f
	.zero		1


	//   ....[48]....
        /*1094*/ 	.word	0x00012070
        /*1098*/ 	.word	0x0000000f
        /*109c*/ 	.word	0x00038830
        /*10a0*/ 	.short	0x010a
        /*10a2*/ 	.byte	0x3f
	.zero		1


	//   ....[49]....
        /*10a4*/ 	.word	0x000120e0
        /*10a8*/ 	.word	0x0000000f
        /*10ac*/ 	.word	0x00038830
        /*10b0*/ 	.short	0x010a
        /*10b2*/ 	.byte	0x3f
	.zero		1


	//   ....[50]....
        /*10b4*/ 	.word	0x00012350
        /*10b8*/ 	.word	0x0000000f
        /*10bc*/ 	.word	0x00038850
        /*10c0*/ 	.short	0x010a
        /*10c2*/ 	.byte	0x3f
	.zero		1


	//   ....[51]....
        /*10c4*/ 	.word	0x000123a0
        /*10c8*/ 	.word	0x0000000f
        /*10cc*/ 	.word	0x00038850
        /*10d0*/ 	.short	0x010a
        /*10d2*/ 	.byte	0x3f
	.zero		1


	//   ....[52]....
        /*10d4*/ 	.word	0x000142b0
        /*10d8*/ 	.word	0x000000c5
        /*10dc*/ 	.word	0x00000000
        /*10e0*/ 	.short	0x0101
        /*10e2*/ 	.byte	0x3f
	.zero		1


	//   ....[53]....
        /*10e4*/ 	.word	0x000155f0
        /*10e8*/ 	.word	0x0000000f
        /*10ec*/ 	.word	0x00000000
        /*10f0*/ 	.short	0x0101
        /*10f2*/ 	.byte	0x3f
	.zero		1


	//   ....[54]....
        /*10f4*/ 	.word	0x00017d00
        /*10f8*/ 	.word	0x00000000
        /*10fc*/ 	.word	0x00000000
        /*1100*/ 	.short	0x0101
        /*1102*/ 	.byte	0x3f
	.zero		1


	//   ....[55]....
        /*1104*/ 	.word	0x00018cb0
        /*1108*/ 	.word	0x00000002
        /*110c*/ 	.word	0x00000000
        /*1110*/ 	.short	0x0101
        /*1112*/ 	.byte	0x3f
	.zero		1


	//   ....[56]....
        /*1114*/ 	.word	0x0001ccd0
        /*1118*/ 	.word	0x00000012
        /*111c*/ 	.word	0x00038820
        /*1120*/ 	.short	0x010a
        /*1122*/ 	.byte	0x3f
	.zero		1


	//   ....[57]....
        /*1124*/ 	.word	0x0001cd60
        /*1128*/ 	.word	0x00000003
        /*112c*/ 	.word	0x000388a0
        /*1130*/ 	.short	0x010a
        /*1132*/ 	.byte	0x3f
	.zero		1


	//   ....[58]....
        /*1134*/ 	.word	0x0001cfb0
        /*1138*/ 	.word	0x00000003
        /*113c*/ 	.word	0x000388c0
        /*1140*/ 	.short	0x010a
        /*1142*/ 	.byte	0x3f
	.zero		1


	//   ....[59]....
        /*1144*/ 	.word	0x0001d980
        /*1148*/ 	.word	0x00000009
        /*114c*/ 	.word	0x000388a0
        /*1150*/ 	.short	0x010a
        /*1152*/ 	.byte	0x3f
	.zero		1


	//   ....[60]....
        /*1154*/ 	.word	0x0001dbc0
        /*1158*/ 	.word	0x00000009
        /*115c*/ 	.word	0x000388c0
        /*1160*/ 	.short	0x010a
        /*1162*/ 	.byte	0x3f
	.zero		1


	//   ....[61]....
        /*1164*/ 	.word	0x0001f4e0
        /*1168*/ 	.word	0x0000001a
        /*116c*/ 	.word	0x00038840
        /*1170*/ 	.short	0x010a
        /*1172*/ 	.byte	0x3f
	.zero		1


	//   ....[62]....
        /*1174*/ 	.word	0x0001f980
        /*1178*/ 	.word	0x0000001a
        /*117c*/ 	.word	0x00038830
        /*1180*/ 	.short	0x0107
        /*1182*/ 	.byte	0x3f
	.zero		1


	//   ....[63]....
        /*1184*/ 	.word	0x0001fa50
        /*1188*/ 	.word	0x0000001a
        /*118c*/ 	.word	0x00038830
        /*1190*/ 	.short	0x0101
        /*1192*/ 	.byte	0x3f
	.zero		1


	//   ....[64]....
        /*1194*/ 	.word	0x000202e0
        /*1198*/ 	.word	0x00000012
        /*119c*/ 	.word	0x00038800
        /*11a0*/ 	.short	0x0107
        /*11a2*/ 	.byte	0x3f
	.zero		1


	//   ....[65]....
        /*11a4*/ 	.word	0x00020370
        /*11a8*/ 	.word	0x00000012
        /*11ac*/ 	.word	0x00038800
        /*11b0*/ 	.short	0x0101
        /*11b2*/ 	.byte	0x3f
	.zero		1


	//   ....[66]....
        /*11b4*/ 	.word	0x00021260
        /*11b8*/ 	.word	0x00000012
        /*11bc*/ 	.word	0x00038810
        /*11c0*/ 	.short	0x0107
        /*11c2*/ 	.byte	0x3f
	.zero		1


	//   ....[67]....
        /*11c4*/ 	.word	0x00021360
        /*11c8*/ 	.word	0x00000012
        /*11cc*/ 	.word	0x00038810
        /*11d0*/ 	.short	0x0101
        /*11d2*/ 	.byte	0x3f
	.zero		1


	//   ....[68]....
        /*11d4*/ 	.word	0x00021380
        /*11d8*/ 	.word	0x00000012
        /*11dc*/ 	.word	0x00038820
        /*11e0*/ 	.short	0x010a
        /*11e2*/ 	.byte	0x3f
	.zero		1


	//   ....[69]....
        /*11e4*/ 	.word	0x00021410
        /*11e8*/ 	.word	0x0000001a
        /*11ec*/ 	.word	0x00038860
        /*11f0*/ 	.short	0x010a
        /*11f2*/ 	.byte	0x3f
	.zero		1


	//   ....[70]....
        /*11f4*/ 	.word	0x00021d20
        /*11f8*/ 	.word	0x0000001a
        /*11fc*/ 	.word	0x00038850
        /*1200*/ 	.short	0x0107
        /*1202*/ 	.byte	0x3f
	.zero		1


	//   ....[71]....
        /*1204*/ 	.word	0x00021df0
        /*1208*/ 	.word	0x0000001a
        /*120c*/ 	.word	0x00038850
        /*1210*/ 	.short	0x0101
        /*1212*/ 	.byte	0x3f
	.zero		1


	//   ....[72]....
        /*1214*/ 	.word	0x00022170
        /*1218*/ 	.word	0x00000006
        /*121c*/ 	.word	0x00038840
        /*1220*/ 	.short	0x010a
        /*1222*/ 	.byte	0x3f
	.zero		1


	//   ....[73]....
        /*1224*/ 	.word	0x00022490
        /*1228*/ 	.word	0x00000006
        /*122c*/ 	.word	0x00038830
        /*1230*/ 	.short	0x0107
        /*1232*/ 	.byte	0x3f
	.zero		1


	//   ....[74]....
        /*1234*/ 	.word	0x00022550
        /*1238*/ 	.word	0x00000006
        /*123c*/ 	.word	0x00038830
        /*1240*/ 	.short	0x0101
        /*1242*/ 	.byte	0x3f
	.zero		1


	//   ....[75]....
        /*1244*/ 	.word	0x00022580
        /*1248*/ 	.word	0x00000006
        /*124c*/ 	.word	0x00038860
        /*1250*/ 	.short	0x010a
        /*1252*/ 	.byte	0x3f
	.zero		1


	//   ....[76]....
        /*1254*/ 	.word	0x00022c30
        /*1258*/ 	.word	0x00000006
        /*125c*/ 	.word	0x00038850
        /*1260*/ 	.short	0x0107
        /*1262*/ 	.byte	0x3f
	.zero		1


	//   ....[77]....
        /*1264*/ 	.word	0x00022cf0
        /*1268*/ 	.word	0x00000006
        /*126c*/ 	.word	0x00038850
        /*1270*/ 	.short	0x0101
        /*1272*/ 	.byte	0x3f
	.zero		1


	//   ....[78]....
        /*1274*/ 	.word	0x00023f90
        /*1278*/ 	.word	0x00000007
        /*127c*/ 	.word	0x00038820
        /*1280*/ 	.short	0x010a
        /*1282*/ 	.byte	0x3f
	.zero		1


	//   ....[79]....
        /*1284*/ 	.word	0x00024100
        /*1288*/ 	.word	0x00000005
        /*128c*/ 	.word	0x00038840
        /*1290*/ 	.short	0x010a
        /*1292*/ 	.byte	0x3f
	.zero		1


	//   ....[80]....
        /*1294*/ 	.word	0x000241a0
        /*1298*/ 	.word	0x00000003
        /*129c*/ 	.word	0x00038840
        /*12a0*/ 	.short	0x010a
        /*12a2*/ 	.byte	0x3f
	.zero		1


	//   ....[81]....
        /*12a4*/ 	.word	0x000241e0
        /*12a8*/ 	.word	0x00000005
        /*12ac*/ 	.word	0x00038860
        /*12b0*/ 	.short	0x010a
        /*12b2*/ 	.byte	0x3f
	.zero		1


	//   ....[82]....
        /*12b4*/ 	.word	0x00024220
        /*12b8*/ 	.word	0x00000003
        /*12bc*/ 	.word	0x00038860
        /*12c0*/ 	.short	0x010a
        /*12c2*/ 	.byte	0x3f
	.zero		1


	//   ....[83]....
        /*12c4*/ 	.word	0x00024280
        /*12c8*/ 	.word	0x0000003d
        /*12cc*/ 	.word	0x00038890
        /*12d0*/ 	.short	0x010a
        /*12d2*/ 	.byte	0x3f
	.zero		1


	//   ....[84]....
        /*12d4*/ 	.word	0x00024400
        /*12d8*/ 	.word	0x0000003d
        /*12dc*/ 	.word	0x00038890
        /*12e0*/ 	.short	0x010a
        /*12e2*/ 	.byte	0x3f
	.zero		1


	//   ....[85]....
        /*12e4*/ 	.word	0x00024580
        /*12e8*/ 	.word	0x0000003d
        /*12ec*/ 	.word	0x00038890
        /*12f0*/ 	.short	0x010a
        /*12f2*/ 	.byte	0x3f
	.zero		1


	//   ....[86]....
        /*12f4*/ 	.word	0x000246e0
        /*12f8*/ 	.word	0x0000003d
        /*12fc*/ 	.word	0x000388b0
        /*1300*/ 	.short	0x010a
        /*1302*/ 	.byte	0x3f
	.zero		1


	//   ....[87]....
        /*1304*/ 	.word	0x00024ac0
        /*1308*/ 	.word	0x00000011
        /*130c*/ 	.word	0x00038800
        /*1310*/ 	.short	0x010a
        /*1312*/ 	.byte	0x3f
	.zero		1


	//   ....[88]....
        /*1314*/ 	.word	0x00025090
        /*1318*/ 	.word	0x00000011
        /*131c*/ 	.word	0x00038800
        /*1320*/ 	.short	0x010a
        /*1322*/ 	.byte	0x3f
	.zero		1


	//   ....[89]....
        /*1324*/ 	.word	0x000250e0
        /*1328*/ 	.word	0x0000000e
        /*132c*/ 	.word	0x00038830
        /*1330*/ 	.short	0x010a
        /*1332*/ 	.byte	0x3f
	.zero		1


	//   ....[90]....
        /*1334*/ 	.word	0x00025130
        /*1338*/ 	.word	0x00000011
        /*133c*/ 	.word	0x00038810
        /*1340*/ 	.short	0x010a
        /*1342*/ 	.byte	0x3f
	.zero		1


	//   ....[91]....
        /*1344*/ 	.word	0x00025180
        /*1348*/ 	.word	0x0000000e
        /*134c*/ 	.word	0x00038850
        /*1350*/ 	.short	0x010a
        /*1352*/ 	.byte	0x3f
	.zero		1


	//   ....[92]....
        /*1354*/ 	.word	0x000251d0
        /*1358*/ 	.word	0x0000000f
        /*135c*/ 	.word	0x00038830
        /*1360*/ 	.short	0x010a
        /*1362*/ 	.byte	0x3f
	.zero		1


	//   ....[93]....
        /*1364*/ 	.word	0x00025220
        /*1368*/ 	.word	0x0000000f
        /*136c*/ 	.word	0x00038850
        /*1370*/ 	.short	0x010a
        /*1372*/ 	.byte	0x3f
	.zero		1


	//   ....[94]....
        /*1374*/ 	.word	0x00025270
        /*1378*/ 	.word	0x0000000f
        /*137c*/ 	.word	0x00038830
        /*1380*/ 	.short	0x010a
        /*1382*/ 	.byte	0x3f
	.zero		1


	//   ....[95]....
        /*1384*/ 	.word	0x000252c0
        /*1388*/ 	.word	0x0000000f
        /*138c*/ 	.word	0x00038850
        /*1390*/ 	.short	0x010a
        /*1392*/ 	.byte	0x3f
	.zero		1


	//   ....[96]....
        /*1394*/ 	.word	0x00025460
        /*1398*/ 	.word	0x00000012
        /*139c*/ 	.word	0x00038820
        /*13a0*/ 	.short	0x010a
        /*13a2*/ 	.byte	0x3f
	.zero		1


	//   ....[97]....
        /*13a4*/ 	.word	0x000254b0
        /*13a8*/ 	.word	0x00000003
        /*13ac*/ 	.word	0x000388a0
        /*13b0*/ 	.short	0x010a
        /*13b2*/ 	.byte	0x3f
	.zero		1


	//   ....[98]....
        /*13b4*/ 	.word	0x00025500
        /*13b8*/ 	.word	0x00000003
        /*13bc*/ 	.word	0x000388c0
        /*13c0*/ 	.short	0x010a
        /*13c2*/ 	.byte	0x3f
	.zero		1


	//   ....[99]....
        /*13c4*/ 	.word	0x00025550
        /*13c8*/ 	.word	0x00000009
        /*13cc*/ 	.word	0x000388a0
        /*13d0*/ 	.short	0x010a
        /*13d2*/ 	.byte	0x3f
	.zero		1


	//   ....[100]....
        /*13d4*/ 	.word	0x000255a0
        /*13d8*/ 	.word	0x00000009
        /*13dc*/ 	.word	0x000388c0
        /*13e0*/ 	.short	0x010a
        /*13e2*/ 	.byte	0x3f
	.zero		1


	//   ....[101]....
        /*13e4*/ 	.word	0x000256c0
        /*13e8*/ 	.word	0x0000001a
        /*13ec*/ 	.word	0x00038840
        /*13f0*/ 	.short	0x010a
        /*13f2*/ 	.byte	0x3f
	.zero		1


	//   ....[102]....
        /*13f4*/ 	.word	0x00026c50
        /*13f8*/ 	.word	0x00000012
        /*13fc*/ 	.word	0x00038820
        /*1400*/ 	.short	0x010a
        /*1402*/ 	.byte	0x3f
	.zero		1


	//   ....[103]....
        /*1404*/ 	.word	0x00026ca0
        /*1408*/ 	.word	0x0000001a
        /*140c*/ 	.word	0x00038860
        /*1410*/ 	.short	0x010a
        /*1412*/ 	.byte	0x3f
	.zero		1


	//   ....[104]....
        /*1414*/ 	.word	0x00027590
        /*1418*/ 	.word	0x00000006
        /*141c*/ 	.word	0x00038840
        /*1420*/ 	.short	0x010a
        /*1422*/ 	.byte	0x3f
	.zero		1


	//   ....[105]....
        /*1424*/ 	.word	0x00027a50
        /*1428*/ 	.word	0x00000006
        /*142c*/ 	.word	0x00038860
        /*1430*/ 	.short	0x010a
        /*1432*/ 	.byte	0x3f
	.zero		1


	//   ....[106]....
        /*1434*/ 	.word	0x00028bf0
        /*1438*/ 	.word	0x00000007
        /*143c*/ 	.word	0x00038820
        /*1440*/ 	.short	0x010a
        /*1442*/ 	.byte	0x3f
	.zero		1


	//   ....[107]....
        /*1444*/ 	.word	0x00028d90
        /*1448*/ 	.word	0x00000005
        /*144c*/ 	.word	0x00038840
        /*1450*/ 	.short	0x010a
        /*1452*/ 	.byte	0x3f
	.zero		1


	//   ....[108]....
        /*1454*/ 	.word	0x00028de0
        /*1458*/ 	.word	0x00000003
        /*145c*/ 	.word	0x00038840
        /*1460*/ 	.short	0x010a
        /*1462*/ 	.byte	0x3f
	.zero		1


	//   ....[109]....
        /*1464*/ 	.word	0x00028e30
        /*1468*/ 	.word	0x00000005
        /*146c*/ 	.word	0x00038860
        /*1470*/ 	.short	0x010a
        /*1472*/ 	.byte	0x3f
	.zero		1


	//----- nvinfo : EIATTR_NUM_MBARRIERS
	.align		4
.L_1088:
        /*1474*/ 	.byte	0x03, 0x38
        /*1476*/ 	.short	0x0017


	//----- nvinfo : EIATTR_EXIT_INSTR_OFFSETS
	.align		4
        /*1478*/ 	.byte	0x04, 0x1c
        /*147a*/ 	.short	(.L_1090 - .L_1089)


	//   ....[0]....
.L_1089:
        /*147c*/ 	.word	0x00024270


	//----- nvinfo : EIATTR_MAX_THREADS
	.align		4
.L_1090:
        /*1480*/ 	.byte	0x04, 0x05
        /*1482*/ 	.short	(.L_1092 - .L_1091)
.L_1091:
        /*1484*/ 	.word	0x00000180
        /*1488*/ 	.word	0x00000001
        /*148c*/ 	.word	0x00000001


	//----- nvinfo : EIATTR_CRS_STACK_SIZE
	.align		4
.L_1092:
        /*1490*/ 	.byte	0x04, 0x1e
        /*1492*/ 	.short	(.L_1094 - .L_1093)
.L_1093:
        /*1494*/ 	.word	0x00000000


	//----- nvinfo : EIATTR_CBANK_PARAM_SIZE
	.align		4
.L_1094:
        /*1498*/ 	.byte	0x03, 0x19
        /*149a*/ 	.short	0x0bf0


	//----- nvinfo : EIATTR_PARAM_CBANK
	.align		4
        /*149c*/ 	.byte	0x04, 0x0a
        /*149e*/ 	.short	(.L_1096 - .L_1095)
	.align		4
.L_1095:
        /*14a0*/ 	.word	index@(.nv.constant0._ZN7cutlass13device_kernelIN5flash11enable_sm90INS1_16FlashAttnFwdSm90INS1_25CollectiveMainloopFwdSm90ILi2EN4cute5tupleIJNS5_1CILi1EEES8_S8_EEENS6_IJNS7_ILi64EEESA_SA_EEELi512ENS_10bfloat16_tEfNS_4arch4Sm90ELb1ELb0ELb1ELb1ELb1ELb1ELb1ELb0ELb0ELb1ELb1ELb0EEENS1_21CollectiveEpilogueFwdINS6_IJSA_NS7_ILi512EEESA_EEES9_SC_SE_Li256ELb1ELb1ELb1ELb0EEENS1_36VarlenDynamicPersistentTileSchedulerILi64ELi64ELi256ELi128ELb1ELb1ELb1ELb1ELb1ELb1EEEEEEEEEvNT_6ParamsE)
        /*14a4*/ 	.short	0x0210
        /*14a6*/ 	.short	0x0bf0


	//----- nvinfo : EIATTR_SW_WAR
	.align		4
.L_1096:
        /*14a8*/ 	.byte	0x04, 0x36
        /*14aa*/ 	.short	(.L_1098 - .L_1097)
.L_1097:
        /*14ac*/ 	.word	0x00000008
.L_1098:


//--------------------- .nv.info._ZN7cutlass13device_kernelIN5flash11enable_sm90INS1_16FlashAttnFwdSm90INS1_25CollectiveMainloopFwdSm90ILi2EN4cute5tupleIJNS5_1CILi1EEES8_S8_EEENS6_IJNS7_ILi128EEENS7_ILi96EEENS7_ILi64EEEEEELi256ENS_10bfloat16_tEfNS_4arch4Sm90ELb0ELb0ELb1ELb0ELb1ELb0ELb0ELb1ELb0ELb1ELb1ELb0EEENS1_21CollectiveEpilogueFwdINS6_IJSA_NS7_ILi256EEESB_EEES9_SE_SG_Li256ELb0ELb1ELb1ELb0EEENS1_19SingleTileSchedulerILb0ELb1ELb1ELi128EEEEEEEEEvNT_6ParamsE --------------------------
	.section	.nv.info._ZN7cutlass13device_kernelIN5flash11enable_sm90INS1_16FlashAttnFwdSm90INS1_25CollectiveMainloopFwdSm90ILi2EN4cute5tupleIJNS5_1CILi1EEES8_S8_EEENS6_IJNS7_ILi128EEENS7_ILi96EEENS7_ILi64EEEEEELi256ENS_10bfloat16_tEfNS_4arch4Sm90ELb0ELb0ELb1ELb0ELb1ELb0ELb0ELb1ELb0ELb1ELb1ELb0EEENS1_21CollectiveEpilogueFwdINS6_IJSA_NS7_ILi256EEESB_EEES9_SE_SG_Li256ELb0ELb1ELb1ELb0EEENS1_19SingleTileSchedulerILb0ELb1ELb1ELi128EEEEEEEEEvNT_6ParamsE,"",@"SHT_CUDA_INFO"
	.sectionflags	@""
	.align	4


	//----- nvinfo : EIATTR_CUDA_API_VERSION
	.align		4
        /*0000*/ 	.byte	0x04, 0x37
        /*0002*/ 	.short	(.L_1100 - .L_1099)
.L_1099:
        /*0004*/ 	.word	0x00000082


	//----- nvinfo : EIATTR_KPARAM_INFO
	.align		4
.L_1100:
        /*0008*/ 	.byte	0x04, 0x17
        /*000a*/ 	.short	(.L_1102 - .L_1101)
.L_1101:
        /*000c*/ 	.word	0x00000000
        /*0010*/ 	.short	0x0000
        /*0012*/ 	.short	0x0070
        /*0014*/ 	.byte	0x00, 0xf0, 0x01, 0x28


	//----- nvinfo : EIATTR_SPARSE_MMA_MASK
	.align		4
.L_1102:
        /*0018*/ 	.byte	0x03, 0x50
        /*001a*/ 	.short	0x0000


	//----- nvinfo : EIATTR_MAXREG_COUNT
	.align		4
        /*001c*/ 	.byte	0x03, 0x1b
        /*001e*/ 	.short	0x00a8


	//----- nvinfo : EIATTR_NUM_BARRIERS
	.align		4
        /*0020*/ 	.byte	0x02, 0x4c
        /*0022*/ 	.byte	0x10
	.zero		1


	//----- nvinfo : EIATTR_EXTERNS
	.align		4
        /*0024*/ 	.byte	0x04, 0x0f
        /*0026*/ 	.short	(.L_1104 - .L_1103)


	//   ....[0]....
	.align		4
.L_1103:
        /*0028*/ 	.word	index@(__assertfail)


	//----- nvinfo : EIATTR_MERCURY_ISA_VERSION
	.align		4
.L_1104:
        /*002c*/ 	.byte	0x03, 0x5f
        /*002e*/ 	.short	0x0101


	//----- nvinfo : EIATTR_INT_WARP_WIDE_INSTR_OFFSETS
	.align		4
        /*0030*/ 	.byte	0x04, 0x31
        /*0032*/ 	.short	(.L_1106 - .L_1105)


	//   ....[0]....
.L_1105:
        /*0034*/ 	.word	0x000000b0


	//   ....[1]....
        /*0038*/ 	.word	0x000000c0


	//   ....[2]....
        /*003c*/ 	.word	0x00000160


	//----- nvinfo : EIATTR_COOP_GROUP_MASK_REGIDS
	.align		4
.L_1106:
        /*0040*/ 	.byte	0x04, 0x29
        /*0042*/ 	.short	(.L_1108 - .L_1107)


	//   ....[0]....
.L_1107:
        /*0044*/ 	.word	0xffffffff


	//   ....[1]....
        /*0048*/ 	.word	0xffffffff


	//   ....[2]....
        /*004c*/ 	.word	0xffffffff


	//   ....[3]....
        /*0050*/ 	.word	0xffffffff


	//   ....[4]....
        /*0054*/ 	.word	0xffffffff


	//   ....[5]....
        /*0058*/ 	.word	0xffffffff


	//   ....[6]....
        /*005c*/ 	.word	0xffffffff


	//   ....[7]....
        /*0060*/ 	.word	0xffffffff


	//   ....[8]....
        /*0064*/ 	.word	0xffffffff


	//   ....[9]....
        /*0068*/ 	.word	0xffffffff


	//   ....[10]....
        /*006c*/ 	.word	0xffffffff


	//   ....[11]....
        /*0070*/ 	.word	0xffffffff


	//   ....[12]....
        /*0074*/ 	.word	0xffffffff


	//   ....[13]....
        /*0078*/ 	.word	0xffffffff


	//   ....[14]....
        /*007c*/ 	.word	0xffffffff


	//   ....[15]....
        /*0080*/ 	.word	0xffffffff


	//   ....[16]....
        /*0084*/ 	.word	0xffffffff


	//   ....[17]....
        /*0088*/ 	.word	0xffffffff


	//   ....[18]....
        /*008c*/ 	.word	0xffffffff


	//   ....[19]....
        /*0090*/ 	.word	0xffffffff


	//   ....[20]....
        /*0094*/ 	.word	0xffffffff


	//   ....[21]....
        /*0098*/ 	.word	0xffffffff


	//   ....[22]....
        /*009c*/ 	.word	0xffffffff


	//   ....[23]....
        /*00a0*/ 	.word	0xffffffff


	//   ....[24]....
        /*00a4*/ 	.word	0xffffffff


	//   ....[25]....
        /*00a8*/ 	.word	0xffffffff


	//   ....[26]....
        /*00ac*/ 	.word	0xffffffff


	//   ....[27]....
        /*00b0*/ 	.word	0xffffffff


	//   ....[28]....
        /*00b4*/ 	.word	0xffffffff


	//   ....[29]....
        /*00b8*/ 	.word	0xffffffff


	//   ....[30]....
        /*00bc*/ 	.word	0xffffffff


	//   ....[31]....
        /*00c0*/ 	.word	0xffffffff


	//   ....[32]....
        /*00c4*/ 	.word	0xffffffff


	//   ....[33]....
        /*00c8*/ 	.word	0xffffffff


	//   ....[34]....
        /*00cc*/ 	.word	0xffffffff


	//   ....[35]....
        /*00d0*/ 	.word	0xffffffff


	//   ....[36]....
        /*00d4*/ 	.word	0xffffffff


	//   ....[37]....
        /*00d8*/ 	.word	0xffffffff


	//   ....[38]....
        /*00dc*/ 	.word	0xffffffff


	//   ....[39]....
        /*00e0*/ 	.word	0xffffffff


	//   ....[40]....
        /*00e4*/ 	.word	0xffffffff


	//   ....[41]....
        /*00e8*/ 	.word	0xffffffff


	//   ....[42]....
        /*00ec*/ 	.word	0xffffffff


	//   ....[43]....
        /*00f0*/ 	.word	0xffffffff


	//   ....[44]....
        /*00f4*/ 	.word	0xffffffff


	//   ....[45]....
        /*00f8*/ 	.word	0xffffffff


	//   ....[46]....
        /*00fc*/ 	.word	0xffffffff


	//   ....[47]....
        /*0100*/ 	.word	0xffffffff


	//   ....[48]....
        /*0104*/ 	.word	0xffffffff


	//   ....[49]....
        /*0108*/ 	.word	0xffffffff


	//   ....[50]....
        /*010c*/ 	.word	0xffffffff


	//   ....[51]....
        /*0110*/ 	.word	0xffffffff


	//   ....[52]....
        /*0114*/ 	.word	0xffffffff


	//   ....[53]....
        /*0118*/ 	.word	0xffffffff


	//   ....[54]....
        /*011c*/ 	.word	0xffffffff


	//   ....[55]....
        /*0120*/ 	.word	0xffffffff


	//   ....[56]....
        /*0124*/ 	.word	0xffffffff


	//   ....[57]....
        /*0128*/ 	.word	0xffffffff


	//   ....[58]....
        /*012c*/ 	.word	0xffffffff


	//   ....[59]....
        /*0130*/ 	.word	0xffffffff


	//   ....[60]....
        /*0134*/ 	.word	0xffffffff


	//   ....[61]....
        /*0138*/ 	.word	0xffffffff


	//   ....[62]....
        /*013c*/ 	.word	0xffffffff


	//   ....[63]....
        /*0140*/ 	.word	0xffffffff


	//   ....[64]....
        /*0144*/ 	.word	0xffffffff


	//   ....[65]....
        /*0148*/ 	.word	0xffffffff


	//   ....[66]....
        /*014c*/ 	.word	0xffffffff


	//   ....[67]....
        /*0150*/ 	.word	0xffffffff


	//   ....[68]....
        /*0154*/ 	.word	0xffffffff


	//   ....[69]....
        /*0158*/ 	.word	0xffffffff


	//   ....[70]....
        /*015c*/ 	.word	0xffffffff


	//   ....[71]....
        /*0160*/ 	.word	0xffffffff


	//   ....[72]....
        /*0164*/ 	.word	0xffffffff


	//   ....[73]....
        /*0168*/ 	.word	0xffffffff


	//   ....[74]....
        /*016c*/ 	.word	0xffffffff


	//   ....[75]....
        /*0170*/ 	.word	0xffffffff


	//   ....[76]....
        /*0174*/ 	.word	0xffffffff


	//   ....[77]....
        /*0178*/ 	.word	0xffffffff


	//   ....[78]....
        /*017c*/ 	.word	0xffffffff


	//   ....[79]....
        /*0180*/ 	.word	0xffffffff


	//   ....[80]....
        /*0184*/ 	.word	0xffffffff


	//   ....[81]....
        /*0188*/ 	.word	0xffffffff


	//   ....[82]....
        /*018c*/ 	.word	0xffffffff


	//   ....[83]....
        /*0190*/ 	.word	0xffffffff


	//   ....[84]....
        /*0194*/ 	.word	0xffffffff


	//   ....[85]....
        /*0198*/ 	.word	0xffffffff


	//   ....[86]....
        /*019c*/ 	.word	0xffffffff


	//   ....[87]....
        /*01a0*/ 	.word	0xffffffff


	//   ....[88]....
        /*01a4*/ 	.word	0xffffffff


	//   ....[89]....
        /*01a8*/ 	.word	0xffffffff


	//   ....[90]....
        /*01ac*/ 	.word	0xffffffff


	//   ....[91]....
        /*01b0*/ 	.word	0xffffffff


	//   ....[92]....
        /*01b4*/ 	.word	0xffffffff


	//   ....[93]....
        /*01b8*/ 	.word	0x0500000f


	//   ....[94]....
        /*01bc*/ 	.word	0x0500000f


	//   ....[95]....
        /*01c0*/ 	.word	0x0500000f


	//   ....[96]....
        /*01c4*/ 	.word	0x0500000f


	//   ....[97]....
        /*01c8*/ 	.word	0x0500000f


	//   ....[98]....
        /*01cc*/ 	.word	0x0500000f


	//   ....[99]....
        /*01d0*/ 	.word	0x0500000f


	//   ....[100]....
        /*01d4*/ 	.word	0x0500000f


	//   ....[101]....
        /*01d8*/ 	.word	0x0500000f


	//   ....[102]....
        /*01dc*/ 	.word	0x0500000f


	//   ....[103]....
        /*01e0*/ 	.word	0x0500000f


	//   ....[104]....
        /*01e4*/ 	.word	0x0500000f


	//   ....[105]....
        /*01e8*/ 	.word	0x0500000f


	//   ....[106]....
        /*01ec*/ 	.word	0x0500000f


	//   ....[107]....
        /*01f0*/ 	.word	0x0500000f


	//   ....[108]....
        /*01f4*/ 	.word	0x0500000f


	//   ....[109]....
        /*01f8*/ 	.word	0x0500000f


	//   ....[110]....
        /*01fc*/ 	.word	0x0500000f


	//   ....[111]....
        /*0200*/ 	.word	0x0500000f


	//   ....[112]....
        /*0204*/ 	.word	0x0500000f


	//   ....[113]....
        /*0208*/ 	.word	0x0500000f


	//   ....[114]....
        /*020c*/ 	.word	0x0500000f


	//   ....[115]....
        /*0210*/ 	.word	0x0500000f


	//   ....[116]....
        /*0214*/ 	.word	0x0500000f


	//   ....[117]....
        /*0218*/ 	.word	0x0500000f


	//   ....[118]....
        /*021c*/ 	.word	0x0500000f


	//   ....[119]....
        /*0220*/ 	.word	0x0500000f


	//   ....[120]....
        /*0224*/ 	.word	0x0500000f


	//   ....[121]....
        /*0228*/ 	.word	0x0500000f


	//   ....[122]....
        /*022c*/ 	.word	0x0500000f


	//   ....[123]....
        /*0230*/ 	.word	0x0500000f


	//   ....[124]....
        /*0234*/ 	.word	0x0500000f


	//   ....[125]....
        /*0238*/ 	.word	0x0500000f


	//   ....[126]....
        /*023c*/ 	.word	0x0500000f


	//   ....[127]....
        /*0240*/ 	.word	0x0500000f


	//   ....[128]....
        /*0244*/ 	.word	0x0500000f


	//   ....[129]....
        /*0248*/ 	.word	0x0500000f


	//   ....[130]....
        /*024c*/ 	.word	0x0500000f


	//   ....[131]....
        /*0250*/ 	.word	0x0500000f


	//   ....[132]....
        /*0254*/ 	.word	0x0500000f


	//   ....[133]....
        /*0258*/ 	.word	0x0500000f


	//   ....[134]....
        /*025c*/ 	.word	0x0500000f


	//   ....[135]....
        /*0260*/ 	.word	0x0500000f


	//   ....[136]....
        /*0264*/ 	.word	0x0500000f


	//   ....[137]....
        /*0268*/ 	.word	0x0500000f


	//   ....[138]....
        /*026c*/ 	.word	0x0500000f


	//   ....[139]....
        /*0270*/ 	.word	0x0500000f


	//   ....[140]....
        /*0274*/ 	.word	0x0500000f


	//   ....[141]....
        /*0278*/ 	.word	0x0500000f


	//   ....[142]....
        /*027c*/ 	.word	0x0500000f


	//   ....[143]....
        /*0280*/ 	.word	0x0500000f


	//   ....[144]....
        /*0284*/ 	.word	0x0500000f


	//   ....[145]....
        /*0288*/ 	.word	0x0500000f


	//   ....[146]....
        /*028c*/ 	.word	0x0500000f


	//   ....[147]....
        /*0290*/ 	.word	0x0500000f


	//   ....[148]....
        /*0294*/ 	.word	0x0500000f


	//   ....[149]....
        /*0298*/ 	.word	0x0500000f


	//   ....[150]....
        /*029c*/ 	.word	0x0500000f


	//   ....[151]....
        /*02a0*/ 	.word	0x0500000f


	//   ....[152]....
        /*02a4*/ 	.word	0x0500000f


	//   ....[153]....
        /*02a8*/ 	.word	0x0500000f


	//   ....[154]....
        /*02ac*/ 	.word	0x0500000f


	//   ....[155]....
        /*02b0*/ 	.word	0x0500000f


	//   ....[156]....
        /*02b4*/ 	.word	0x0500000f


	//   ....[157]....
        /*02b8*/ 	.word	0x0500000f


	//   ....[158]....
        /*02bc*/ 	.word	0x0500000f


	//----- nvinfo : EIATTR_COOP_GROUP_INSTR_OFFSETS
	.align		4
.L_1108:
        /*02c0*/ 	.byte	0x04, 0x28
        /*02c2*/ 	.short	(.L_1110 - .L_1109)


	//   ....[0]....
.L_1109:
        /*02c4*/ 	.word	0x00000060


	//   ....[1]....
        /*02c8*/ 	.word	0x000000a0


	//   ....[2]....
        /*02cc*/ 	.word	0x000002c0


	//   ....[3]....
        /*02d0*/ 	.word	0x00000420


	//   ....[4]....
        /*02d4*/ 	.word	0x00000540


	//   ....[5]....
        /*02d8*/ 	.word	0x000006a0


	//   ....[6]....
        /*02dc*/ 	.word	0x00001230


	//   ....[7]....
        /*02e0*/ 	.word	0x000023e0


	//   ....[8]....
        /*02e4*/ 	.word	0x00002470


	//   ....[9]....
        /*02e8*/ 	.word	0x000028a0


	//   ....[10]....
        /*02ec*/ 	.word	0x00002920


	//   ....[11]....
        /*02f0*/ 	.word	0x00003e90


	//   ....[12]....
        /*02f4*/ 	.word	0x00003f00


	//   ....[13]....
        /*02f8*/ 	.word	0x00004390


	//   ....[14]....
        /*02fc*/ 	.word	0x00004550


	//   ....[15]....
        /*0300*/ 	.word	0x00005870


	//   ....[16]....
        /*0304*/ 	.word	0x000058b0


	//   ....[17]....
        /*0308*/ 	.word	0x000058d0


	//   ....[18]....
        /*030c*/ 	.word	0x00005900


	//   ....[19]....
        /*0310*/ 	.word	0x000069c0


	//   ....[20]....
        /*0314*/ 	.word	0x00006a10


	//   ....[21]....
        /*0318*/ 	.word	0x00006a50


	//   ....[22]....
        /*031c*/ 	.word	0x00006a80


	//   ....[23]....
        /*0320*/ 	.word	0x00006ac0


	//   ....[24]....
        /*0324*/ 	.word	0x00006ae0


	//   ....[25]....
        /*0328*/ 	.word	0x00007750


	//   ....[26]....
        /*032c*/ 	.word	0x00007760


	//   ....[27]....
        /*0330*/ 	.word	0x00008790


	//   ....[28]....
        /*0334*/ 	.word	0x00009870


	//   ....[29]....
        /*0338*/ 	.word	0x00009890


	//   ....[30]....
        /*033c*/ 	.word	0x000098a0


	//   ....[31]....
        /*0340*/ 	.word	0x000098e0


	//   ....[32]....
        /*0344*/ 	.word	0x00009930


	//   ....[33]....
        /*0348*/ 	.word	0x00009950


	//   ....[34]....
        /*034c*/ 	.word	0x000099a0


	//   ....[35]....
        /*0350*/ 	.word	0x000099c0


	//   ....[36]....
        /*0354*/ 	.word	0x00009a10


	//   ....[37]....
        /*0358*/ 	.word	0x00009a30


	//   ....[38]....
        /*035c*/ 	.word	0x00009a80


	//   ....[39]....
        /*0360*/ 	.word	0x00009aa0


	//   ....[40]....
        /*0364*/ 	.word	0x00009ff0


	//   ....[41]....
        /*0368*/ 	.word	0x0000a030


	//   ....[42]....
        /*036c*/ 	.word	0x0000a060


	//   ....[43]....
        /*0370*/ 	.word	0x0000a0b0


	//   ....[44]....
        /*0374*/ 	.word	0x0000a110


	//   ....[45]....
        /*0378*/ 	.word	0x0000a130


	//   ....[46]....
        /*037c*/ 	.word	0x0000a190


	//   ....[47]....
        /*0380*/ 	.word	0x0000a1b0


	//   ....[48]....
        /*0384*/ 	.word	0x0000a210


	//   ....[49]....
        /*0388*/ 	.word	0x0000a230


	//   ....[50]....
        /*038c*/ 	.word	0x0000a290


	//   ....[51]....
        /*0390*/ 	.word	0x0000a2b0


	//   ....[52]....
        /*0394*/ 	.word	0x0000a310


	//   ....[53]....
        /*0398*/ 	.word	0x0000a330


	//   ....[54]....
        /*039c*/ 	.word	0x0000a380


	//   ....[55]....
        /*03a0*/ 	.word	0x0000a3a0


	//   ....[56]....
        /*03a4*/ 	.word	0x0000a720


	//   ....[57]....
        /*03a8*/ 	.word	0x0000a750


	//   ....[58]....
        /*03ac*/ 	.word	0x0000a790


	//   ....[59]....
        /*03b0*/ 	.word	0x0000a7b0


	//   ....[60]....
        /*03b4*/ 	.word	0x0000a7d0


	//   ....[61]....
        /*03b8*/ 	.word	0x0000a7f0


	//   ....[62]....
        /*03bc*/ 	.word	0x0000a810


	//   ....[63]....
        /*03c0*/ 	.word	0x0000a840


	//   ....[64]....
        /*03c4*/ 	.word	0x0000a8e0


	//   ....[65]....
        /*03c8*/ 	.word	0x0000a910


	//   ....[66]....
        /*03cc*/ 	.word	0x0000a920


	//   ....[67]....
        /*03d0*/ 	.word	0x0000a9b0


	//   ....[68]....
        /*03d4*/ 	.word	0x0000b1a0


	//   ....[69]....
        /*03d8*/ 	.word	0x0000b1c0


	//   ....[70]....
        /*03dc*/ 	.word	0x0000b1d0


	//   ....[71]....
        /*03e0*/ 	.word	0x0000b1e0


	//   ....[72]....
        /*03e4*/ 	.word	0x0000b1f0


	//   ....[73]....
        /*03e8*/ 	.word	0x0000b200


	//   ....[74]....
        /*03ec*/ 	.word	0x0000b220


	//   ....[75]....
        /*03f0*/ 	.word	0x0000b240


	//   ....[76]....
        /*03f4*/ 	.word	0x0000b270


	//   ....[77]....
        /*03f8*/ 	.word	0x0000b2b0


	//   ....[78]....
        /*03fc*/ 	.word	0x0000b2f0


	//   ....[79]....
        /*0400*/ 	.word	0x0000b340


	//   ....[80]....
        /*0404*/ 	.word	0x0000b690


	//   ....[81]....
        /*0408*/ 	.word	0x0000b6b0


	//   ....[82]....
        /*040c*/ 	.word	0x0000b6c0


	//   ....[83]....
        /*0410*/ 	.word	0x0000b6d0


	//   ....[84]....
        /*0414*/ 	.word	0x0000b6e0


	//   ....[85]....
        /*0418*/ 	.word	0x0000b710


	//   ....[86]....
        /*041c*/ 	.word	0x0000b770


	//   ....[87]....
        /*0420*/ 	.word	0x0000b790


	//   ....[88]....
        /*0424*/ 	.word	0x0000b7f0


	//   ....[89]....
        /*0428*/ 	.word	0x0000b800


	//   ....[90]....
        /*042c*/ 	.word	0x0000b870


	//   ....[91]....
        /*0430*/ 	.word	0x0000b890


	//   ....[92]....
        /*0434*/ 	.word	0x0000bbf0


	//   ....[93]....
        /*0438*/ 	.word	0x0000c0b0


	//   ....[94]....
        /*043c*/ 	.word	0x0000c1a0


	//   ....[95]....
        /*0440*/ 	.word	0x0000c240


	//   ....[96]....
        /*0444*/ 	.word	0x0000c2c0


	//   ....[97]....
        /*0448*/ 	.word	0x0000c370


	//   ....[98]....
        /*044c*/ 	.word	0x0000c3d0


	//   ....[99]....
        /*0450*/ 	.word	0x0000c490


	//   ....[100]....
        /*0454*/ 	.word	0x0000c4f0


	//   ....[101]....
        /*0458*/ 	.word	0x0000c5b0


	//   ....[102]....
        /*045c*/ 	.word	0x0000c610


	//   ....[103]....
        /*0460*/ 	.word	0x0000c6d0


	//   ....[104]....
        /*0464*/ 	.word	0x0000c730


	//   ....[105]....
        /*0468*/ 	.word	0x0000c7d0


	//   ....[106]....
        /*046c*/ 	.word	0x0000c860


	//   ....[107]....
        /*0470*/ 	.word	0x0000c8c0


	//   ....[108]....
        /*0474*/ 	.word	0x0000c980


	//   ....[109]....
        /*0478*/ 	.word	0x0000ca40


	//   ....[110]....
        /*047c*/ 	.word	0x0000caa0


	//   ....[111]....
        /*0480*/ 	.word	0x0000cb70


	//   ....[112]....
        /*0484*/ 	.word	0x0000cbd0


	//   ....[113]....
        /*0488*/ 	.word	0x0000cca0


	//   ....[114]....
        /*048c*/ 	.word	0x0000cd00


	//   ....[115]....
        /*0490*/ 	.word	0x0000cdd0


	//   ....[116]....
        /*0494*/ 	.word	0x0000ce30


	//   ....[117]....
        /*0498*/ 	.word	0x0000cef0


	//   ....[118]....
        /*049c*/ 	.word	0x0000cf50


	//   ....[119]....
        /*04a0*/ 	.word	0x0000d010


	//   ....[120]....
        /*04a4*/ 	.word	0x0000d080


	//   ....[121]....
        /*04a8*/ 	.word	0x0000d120


	//   ....[122]....
        /*04ac*/ 	.word	0x0000d270


	//   ....[123]....
        /*04b0*/ 	.word	0x0000d340


	//   ....[124]....
        /*04b4*/ 	.word	0x0000d3c0


	//   ....[125]....
        /*04b8*/ 	.word	0x0000d480


	//   ....[126]....
        /*04bc*/ 	.word	0x0000d560


	//   ....[127]....
        /*04c0*/ 	.word	0x0000d620


	//   ....[128]....
        /*04c4*/ 	.word	0x0000d700


	//   ....[129]....
        /*04c8*/ 	.word	0x0000d7c0


	//   ....[130]....
        /*04cc*/ 	.word	0x0000d8a0


	//   ....[131]....
        /*04d0*/ 	.word	0x0000d960


	//   ....[132]....
        /*04d4*/ 	.word	0x0000da40


	//   ....[133]....
        /*04d8*/ 	.word	0x0000db10


	//   ....[134]....
        /*04dc*/ 	.word	0x0000dc70


	//   ....[135]....
        /*04e0*/ 	.word	0x0000dd10


	//   ....[136]....
        /*04e4*/ 	.word	0x0000dd70


	//   ....[137]....
        /*04e8*/ 	.word	0x0000de10


	//   ....[138]....
        /*04ec*/ 	.word	0x0000de70


	//   ....[139]....
        /*04f0*/ 	.word	0x0000df10


	//   ....[140]....
        /*04f4*/ 	.word	0x0000df70


	//   ....[141]....
        /*04f8*/ 	.word	0x0000e010


	//   ....[142]....
        /*04fc*/ 	.word	0x0000e070


	//   ....[143]....
        /*0500*/ 	.word	0x0000e110


	//   ....[144]....
        /*0504*/ 	.word	0x0000e170


	//   ....[145]....
        /*0508*/ 	.word	0x0000e210


	//   ....[146]....
        /*050c*/ 	.word	0x0000e300


	//   ....[147]....
        /*0510*/ 	.word	0x0000e3b0


	//   ....[148]....
        /*0514*/ 	.word	0x0000e410


	//   ....[149]....
        /*0518*/ 	.word	0x0000e4e0


	//   ....[150]....
        /*051c*/ 	.word	0x0000e540


	//   ....[151]....
        /*0520*/ 	.word	0x0000e620


	//   ....[152]....
        /*0524*/ 	.word	0x0000e680


	//   ....[153]....
        /*0528*/ 	.word	0x0000e760


	//   ....[154]....
        /*052c*/ 	.word	0x0000e7c0


	//   ....[155]....
        /*0530*/ 	.word	0x0000e8a0


	//   ....[156]....
        /*0534*/ 	.word	0x0000e900


	//   ....[157]....
        /*0538*/ 	.word	0x0000e9e0


	//   ....[158]....
        /*053c*/ 	.word	0x0000ead0


	//----- nvinfo : EIATTR_REG_RECONFIG
	.align		4
.L_1110:
        /*0540*/ 	.byte	0x01, 0x54
	.zero		2


	//----- nvinfo : EIATTR_SYSCALL_OFFSETS
	.align		4
        /*0544*/ 	.byte	0x04, 0x46
        /*0546*/ 	.short	(.L_1112 - .L_1111)


	//   ....[0]....
.L_1111:
        /*0548*/ 	.word	0x000013f0


	//   ....[1]....
        /*054c*/ 	.word	0x00008ed0


	//   ....[2]....
        /*0550*/ 	.word	0x00009010


	//   ....[3]....
        /*0554*/ 	.word	0x00009100


	//   ....[4]....
        /*0558*/ 	.word	0x00009d10


	//----- nvinfo : EIATTR_MBARRIER_INSTR_OFFSETS
	.align		4
.L_1112:
        /*055c*/ 	.byte	0x04, 0x39
        /*055e*/ 	.short	(.L_1114 - .L_1113)


	//   ....[0]....
.L_1113:
        /*0560*/ 	.word	0x00000170
        /*0564*/ 	.word	0x000000ff
        /*0568*/ 	.word	0x00022800
        /*056c*/ 	.short	0x0100
        /*056e*/ 	.byte	0x08
	.zero		1


	//   ....[1]....
        /*0570*/ 	.word	0x00000180
        /*0574*/ 	.word	0x000000ff
        /*0578*/ 	.word	0x00022820
        /*057c*/ 	.short	0x0100
        /*057e*/ 	.byte	0x08
	.zero		1


	//   ....[2]....
        /*0580*/ 	.word	0x00000270
        /*0584*/ 	.word	0x000000ff
        /*0588*/ 	.word	0x00022830
        /*058c*/ 	.short	0x0100
        /*058e*/ 	.byte	0x08
	.zero		1


	//   ....[3]....
        /*0590*/ 	.word	0x00000280
        /*0594*/ 	.word	0x000000ff
        /*0598*/ 	.word	0x00022840
        /*059c*/ 	.short	0x0100
        /*059e*/ 	.byte	0x08
	.zero		1


	//   ....[4]....
        /*05a0*/ 	.word	0x00000290
        /*05a4*/ 	.word	0x000000ff
        /*05a8*/ 	.word	0x00022838
        /*05ac*/ 	.short	0x0100
        /*05ae*/ 	.byte	0x08
	.zero		1


	//   ....[5]....
        /*05b0*/ 	.word	0x000002a0
        /*05b4*/ 	.word	0x000000ff
        /*05b8*/ 	.word	0x00022848
        /*05bc*/ 	.short	0x0100
        /*05be*/ 	.byte	0x08
	.zero		1


	//   ....[6]....
        /*05c0*/ 	.word	0x000003d0
        /*05c4*/ 	.word	0x000000ff
        /*05c8*/ 	.word	0x00022850
        /*05cc*/ 	.short	0x0100
        /*05ce*/ 	.byte	0x08
	.zero		1


	//   ....[7]....
        /*05d0*/ 	.word	0x000003e0
        /*05d4*/ 	.word	0x000000ff
        /*05d8*/ 	.word	0x00022860
        /*05dc*/ 	.short	0x0100
        /*05de*/ 	.byte	0x08
	.zero		1


	//   ....[8]....
        /*05e0*/ 	.word	0x000003f0
        /*05e4*/ 	.word	0x000000ff
        /*05e8*/ 	.word	0x00022858
        /*05ec*/ 	.short	0x0100
        /*05ee*/ 	.byte	0x08
	.zero		1


	//   ....[9]....
        /*05f0*/ 	.word	0x00000400
        /*05f4*/ 	.word	0x000000ff
        /*05f8*/ 	.word	0x00022868
        /*05fc*/ 	.short	0x0100
        /*05fe*/ 	.byte	0x08
	.zero		1


	//   ....[10]....
        /*0600*/ 	.word	0x000004f0
        /*0604*/ 	.word	0x000000ff
        /*0608*/ 	.word	0x00022870
        /*060c*/ 	.short	0x0100
        /*060e*/ 	.byte	0x06
	.zero		1


	//   ....[11]....
        /*0610*/ 	.word	0x00000500
        /*0614*/ 	.word	0x000000ff
        /*0618*/ 	.word	0x00022880
        /*061c*/ 	.short	0x0100
        /*061e*/ 	.byte	0x06
	.zero		1


	//   ....[12]....
        /*0620*/ 	.word	0x00000510
        /*0624*/ 	.word	0x000000ff
        /*0628*/ 	.word	0x00022878
        /*062c*/ 	.short	0x0100
        /*062e*/ 	.byte	0x06
	.zero		1


	//   ....[13]....
        /*0630*/ 	.word	0x00000520
        /*0634*/ 	.word	0x000000ff
        /*0638*/ 	.word	0x00022888
        /*063c*/ 	.short	0x0100
        /*063e*/ 	.byte	0x06
	.zero		1


	//   ....[14]....
        /*0640*/ 	.word	0x00000650
        /*0644*/ 	.word	0x000000ff
        /*0648*/ 	.word	0x00022890
        /*064c*/ 	.short	0x0100
        /*064e*/ 	.byte	0x08
	.zero		1


	//   ....[15]....
        /*0650*/ 	.word	0x00000660
        /*0654*/ 	.word	0x000000ff
        /*0658*/ 	.word	0x000228a0
        /*065c*/ 	.short	0x0100
        /*065e*/ 	.byte	0x08
	.zero		1


	//   ....[16]....
        /*0660*/ 	.word	0x00000670
        /*0664*/ 	.word	0x000000ff
        /*0668*/ 	.word	0x00022898
        /*066c*/ 	.short	0x0100
        /*066e*/ 	.byte	0x08
	.zero		1


	//   ....[17]....
        /*0670*/ 	.word	0x00000680
        /*0674*/ 	.word	0x000000ff
        /*0678*/ 	.word	0x000228a8
        /*067c*/ 	.short	0x0100
        /*067e*/ 	.byte	0x08
	.zero		1


	//   ....[18]....
        /*0680*/ 	.word	0x000007c0
        /*0684*/ 	.word	0x000000ff
        /*0688*/ 	.word	0x000228b0
        /*068c*/ 	.short	0x0100
        /*068e*/ 	.byte	0x08
	.zero		1


	//   ....[19]....
        /*0690*/ 	.word	0x000007d0
        /*0694*/ 	.word	0x000000ff
        /*0698*/ 	.word	0x000228c0
        /*069c*/ 	.short	0x0100
        /*069e*/ 	.byte	0x08
	.zero		1


	//   ....[20]....
        /*06a0*/ 	.word	0x000007e0
        /*06a4*/ 	.word	0x000000ff
        /*06a8*/ 	.word	0x000228b8
        /*06ac*/ 	.short	0x0100
        /*06ae*/ 	.byte	0x08
	.zero		1


	//   ....[21]....
        /*06b0*/ 	.word	0x000007f0
        /*06b4*/ 	.word	0x000000ff
        /*06b8*/ 	.word	0x000228c8
        /*06bc*/ 	.short	0x0100
        /*06be*/ 	.byte	0x08
	.zero		1


	//   ....[22]....
        /*06c0*/ 	.word	0x00001420
        /*06c4*/ 	.word	0x000000ff
        /*06c8*/ 	.word	0x00022800
        /*06cc*/ 	.short	0x010a
        /*06ce*/ 	.byte	0x29
	.zero		1


	//   ....[23]....
        /*06d0*/ 	.word	0x000014b0
        /*06d4*/ 	.word	0x000000ff
        /*06d8*/ 	.word	0x00022830
        /*06dc*/ 	.short	0x010a
        /*06de*/ 	.byte	0x29
	.zero		1


	//   ....[24]....
        /*06e0*/ 	.word	0x000014f0
        /*06e4*/ 	.word	0x000000ff
        /*06e8*/ 	.word	0x00022830
        /*06ec*/ 	.short	0x010a
        /*06ee*/ 	.byte	0x29
	.zero		1


	//   ....[25]....
        /*06f0*/ 	.word	0x00001dd0
        /*06f4*/ 	.word	0x000000ff
        /*06f8*/ 	.word	0x00000000
        /*06fc*/ 	.short	0x0101
        /*06fe*/ 	.byte	0x04
	.zero		1


	//   ....[26]....
        /*0700*/ 	.word	0x00003140
        /*0704*/ 	.word	0x000000ff
        /*0708*/ 	.word	0x00022850
        /*070c*/ 	.short	0x010a
        /*070e*/ 	.byte	0x29
	.zero		1


	//   ....[27]....
        /*0710*/ 	.word	0x00003180
        /*0714*/ 	.word	0x000000ff
        /*0718*/ 	.word	0x00022850
        /*071c*/ 	.short	0x010a
        /*071e*/ 	.byte	0x29
	.zero		1


	//   ....[28]....
        /*0720*/ 	.word	0x000034e0
        /*0724*/ 	.word	0x000000ff
        /*0728*/ 	.word	0x00000000
        /*072c*/ 	.short	0x0101
        /*072e*/ 	.byte	0x04
	.zero		1


	//   ....[29]....
        /*0730*/ 	.word	0x00003650
        /*0734*/ 	.word	0x000000ff
        /*0738*/ 	.word	0x00022830
        /*073c*/ 	.short	0x010a
        /*073e*/ 	.byte	0x1c
	.zero		1


	//   ....[30]....
        /*0740*/ 	.word	0x000036a0
        /*0744*/ 	.word	0x000000ff
        /*0748*/ 	.word	0x00022830
        /*074c*/ 	.short	0x010a
        /*074e*/ 	.byte	0x1c
	.zero		1


	//   ....[31]....
        /*0750*/ 	.word	0x00003c40
        /*0754*/ 	.word	0x000000ff
        /*0758*/ 	.word	0x00000000
        /*075c*/ 	.short	0x0101
        /*075e*/ 	.byte	0x0b
	.zero		1


	//   ....[32]....
        /*0760*/ 	.word	0x00005530
        /*0764*/ 	.word	0x000000ff
        /*0768*/ 	.word	0x00022850
        /*076c*/ 	.short	0x010a
        /*076e*/ 	.byte	0x1c
	.zero		1


	//   ....[33]....
        /*0770*/ 	.word	0x00005580
        /*0774*/ 	.word	0x000000ff
        /*0778*/ 	.word	0x00022850
        /*077c*/ 	.short	0x010a
        /*077e*/ 	.byte	0x1c
	.zero		1


	//   ....[34]....
        /*0780*/ 	.word	0x00005850
        /*0784*/ 	.word	0x000000ff
        /*0788*/ 	.word	0x00000000
        /*078c*/ 	.short	0x0101
        /*078e*/ 	.byte	0x0b
	.zero		1


	//   ....[35]....
        /*0790*/ 	.word	0x00006af0
        /*0794*/ 	.word	0x000000ff
        /*0798*/ 	.word	0x00000000
        /*079c*/ 	.short	0x0101
        /*079e*/ 	.byte	0x04
	.zero		1


	//   ....[36]....
        /*07a0*/ 	.word	0x00009610
        /*07a4*/ 	.word	0x000000ff
        /*07a8*/ 	.word	0x00022840
        /*07ac*/ 	.short	0x010a
        /*07ae*/ 	.byte	0x2b
	.zero		1


	//   ....[37]....
        /*07b0*/ 	.word	0x00009b40
        /*07b4*/ 	.word	0x000000ff
        /*07b8*/ 	.word	0x00022830
        /*07bc*/ 	.short	0x0107
        /*07be*/ 	.byte	0x2b
	.zero		1


	//   ....[38]....
        /*07c0*/ 	.word	0x00009bb0
        /*07c4*/ 	.word	0x000000ff
        /*07c8*/ 	.word	0x00022830
        /*07cc*/ 	.short	0x0101
        /*07ce*/ 	.byte	0x2b
	.zero		1


	//   ....[39]....
        /*07d0*/ 	.word	0x0000a470
        /*07d4*/ 	.word	0x000000ff
        /*07d8*/ 	.word	0x00022800
        /*07dc*/ 	.short	0x0107
        /*07de*/ 	.byte	0x2b
	.zero		1


	//   ....[40]....
        /*07e0*/ 	.word	0x0000a4b0
        /*07e4*/ 	.word	0x000000ff
        /*07e8*/ 	.word	0x00022800
        /*07ec*/ 	.short	0x0101
        /*07ee*/ 	.byte	0x2b
	.zero		1


	//   ....[41]....
        /*07f0*/ 	.word	0x0000a4c0
        /*07f4*/ 	.word	0x000000ff
        /*07f8*/ 	.word	0x00022820
        /*07fc*/ 	.short	0x010a
        /*07fe*/ 	.byte	0x2b
	.zero		1


	//   ....[42]....
        /*0800*/ 	.word	0x0000a510
        /*0804*/ 	.word	0x000000ff
        /*0808*/ 	.word	0x00022860
        /*080c*/ 	.short	0x010a
        /*080e*/ 	.byte	0x2b
	.zero		1


	//   ....[43]....
        /*0810*/ 	.word	0x0000ac40
        /*0814*/ 	.word	0x000000ff
        /*0818*/ 	.word	0x00022850
        /*081c*/ 	.short	0x0107
        /*081e*/ 	.byte	0x2b
	.zero		1


	//   ....[44]....
        /*0820*/ 	.word	0x0000acc0
        /*0824*/ 	.word	0x000000ff
        /*0828*/ 	.word	0x00022850
        /*082c*/ 	.short	0x0101
        /*082e*/ 	.byte	0x2b
	.zero		1


	//   ....[45]....
        /*0830*/ 	.word	0x0000afa0
        /*0834*/ 	.word	0x00000020
        /*0838*/ 	.word	0x00022840
        /*083c*/ 	.short	0x010a
        /*083e*/ 	.byte	0x3f
	.zero		1


	//   ....[46]....
        /*0840*/ 	.word	0x0000b3d0
        /*0844*/ 	.word	0x00000020
        /*0848*/ 	.word	0x00022830
        /*084c*/ 	.short	0x0107
        /*084e*/ 	.byte	0x3f
	.zero		1


	//   ....[47]....
        /*0850*/ 	.word	0x0000b480
        /*0854*/ 	.word	0x00000020
        /*0858*/ 	.word	0x00022830
        /*085c*/ 	.short	0x0101
        /*085e*/ 	.byte	0x3f
	.zero		1


	//   ....[48]....
        /*0860*/ 	.word	0x0000b4b0
        /*0864*/ 	.word	0x00000020
        /*0868*/ 	.word	0x00022860
        /*086c*/ 	.short	0x010a
        /*086e*/ 	.byte	0x3f
	.zero		1


	//   ....[49]....
        /*0870*/ 	.word	0x0000b9f0
        /*0874*/ 	.word	0x00000020
        /*0878*/ 	.word	0x00022850
        /*087c*/ 	.short	0x0107
        /*087e*/ 	.byte	0x3f
	.zero		1


	//   ....[50]....
        /*0880*/ 	.word	0x0000bac0
        /*0884*/ 	.word	0x00000020
        /*0888*/ 	.word	0x00022850
        /*088c*/ 	.short	0x0101
        /*088e*/ 	.byte	0x3f
	.zero		1


	//   ....[51]....
        /*0890*/ 	.word	0x0000bba0
        /*0894*/ 	.word	0x00000004
        /*0898*/ 	.word	0x00022820
        /*089c*/ 	.short	0x010a
        /*089e*/ 	.byte	0x3f
	.zero		1


	//   ....[52]....
        /*08a0*/ 	.word	0x0000bce0
        /*08a4*/ 	.word	0x00000005
        /*08a8*/ 	.word	0x00022840
        /*08ac*/ 	.short	0x010a
        /*08ae*/ 	.byte	0x3f
	.zero		1


	//   ....[53]....
        /*08b0*/ 	.word	0x0000bd80
        /*08b4*/ 	.word	0x00000015
        /*08b8*/ 	.word	0x00022840
        /*08bc*/ 	.short	0x010a
        /*08be*/ 	.byte	0x3f
	.zero		1


	//   ....[54]....
        /*08c0*/ 	.word	0x0000bdc0
        /*08c4*/ 	.word	0x00000005
        /*08c8*/ 	.word	0x00022860
        /*08cc*/ 	.short	0x010a
        /*08ce*/ 	.byte	0x3f
	.zero		1


	//   ....[55]....
        /*08d0*/ 	.word	0x0000be00
        /*08d4*/ 	.word	0x00000015
        /*08d8*/ 	.word	0x00022860
        /*08dc*/ 	.short	0x010a
        /*08de*/ 	.byte	0x3f
	.zero		1


	//   ....[56]....
        /*08e0*/ 	.word	0x0000be70
        /*08e4*/ 	.word	0x00000005
        /*08e8*/ 	.word	0x00022800
        /*08ec*/ 	.short	0x010a
        /*08ee*/ 	.byte	0x3f
	.zero		1


	//   ....[57]....
        /*08f0*/ 	.word	0x0000bed0
        /*08f4*/ 	.word	0x00000005
        /*08f8*/ 	.word	0x00022830
        /*08fc*/ 	.short	0x010a
        /*08fe*/ 	.byte	0x3f
	.zero		1


	//   ....[58]....
        /*0900*/ 	.word	0x0000bf30
        /*0904*/ 	.word	0x00000009
        /*0908*/ 	.word	0x00022850
        /*090c*/ 	.short	0x010a
        /*090e*/ 	.byte	0x3f
	.zero		1


	//   ....[59]....
        /*0910*/ 	.word	0x0000bfa0
        /*0914*/ 	.word	0x00000000
        /*0918*/ 	.word	0x00022830
        /*091c*/ 	.short	0x010a
        /*091e*/ 	.byte	0x3f
	.zero		1


	//   ....[60]....
        /*0920*/ 	.word	0x0000c010
        /*0924*/ 	.word	0x00000008
        /*0928*/ 	.word	0x00022850
        /*092c*/ 	.short	0x010a
        /*092e*/ 	.byte	0x3f
	.zero		1


	//   ....[61]....
        /*0930*/ 	.word	0x0000c0f0
        /*0934*/ 	.word	0x00000003
        /*0938*/ 	.word	0x00022840
        /*093c*/ 	.short	0x010a
        /*093e*/ 	.byte	0x3f
	.zero		1


	//   ....[62]....
        /*0940*/ 	.word	0x0000d160
        /*0944*/ 	.word	0x00000003
        /*0948*/ 	.word	0x00022820
        /*094c*/ 	.short	0x010a
        /*094e*/ 	.byte	0x3f
	.zero		1


	//   ....[63]....
        /*0950*/ 	.word	0x0000d1c0
        /*0954*/ 	.word	0x00000003
        /*0958*/ 	.word	0x00022860
        /*095c*/ 	.short	0x010a
        /*095e*/ 	.byte	0x3f
	.zero		1


	//   ....[64]....
        /*0960*/ 	.word	0x0000dbc0
        /*0964*/ 	.word	0x00000020
        /*0968*/ 	.word	0x00022840
        /*096c*/ 	.short	0x010a
        /*096e*/ 	.byte	0x3f
	.zero		1


	//   ....[65]....
        /*0970*/ 	.word	0x0000e250
        /*0974*/ 	.word	0x00000020
        /*0978*/ 	.word	0x00022860
        /*097c*/ 	.short	0x010a
        /*097e*/ 	.byte	0x3f
	.zero		1


	//   ....[66]....
        /*0980*/ 	.word	0x0000ea20
        /*0984*/ 	.word	0x00000004
        /*0988*/ 	.word	0x00022820
        /*098c*/ 	.short	0x010a
        /*098e*/ 	.byte	0x3f
	.zero		1


	//   ....[67]....
        /*0990*/ 	.word	0x0000eb90
        /*0994*/ 	.word	0x00000005
        /*0998*/ 	.word	0x00022840
        /*099c*/ 	.short	0x010a
        /*099e*/ 	.byte	0x3f
	.zero		1


	//   ....[68]....
        /*09a0*/ 	.word	0x0000ebe0
        /*09a4*/ 	.word	0x00000015
        /*09a8*/ 	.word	0x00022840
        /*09ac*/ 	.short	0x010a
        /*09ae*/ 	.byte	0x3f
	.zero		1


	//   ....[69]....
        /*09b0*/ 	.word	0x0000ec30
        /*09b4*/ 	.word	0x00000005
        /*09b8*/ 	.word	0x00022860
        /*09bc*/ 	.short	0x010a
        /*09be*/ 	.byte	0x3f
	.zero		1


	//----- nvinfo : EIATTR_NUM_MBARRIERS
	.align		4
.L_1114:
        /*09c0*/ 	.byte	0x03, 0x38
        /*09c2*/ 	.short	0x0016


	//----- nvinfo : EIATTR_EXIT_INSTR_OFFSETS
	.align		4
        /*09c4*/ 	.byte	0x04, 0x1c
        /*09c6*/ 	.short	(.L_1116 - .L_1115)


	//   ....[0]....
.L_1115:
        /*09c8*/ 	.word	0x0000be50


	//----- nvinfo : EIATTR_MAX_THREADS
	.align		4
.L_1116:
        /*09cc*/ 	.byte	0x04, 0x05
        /*09ce*/ 	.short	(.L_1118 - .L_1117)
.L_1117:
        /*09d0*/ 	.word	0x00000180
        /*09d4*/ 	.word	0x00000001
        /*09d8*/ 	.word	0x00000001


	//----- nvinfo : EIATTR_CRS_STACK_SIZE
	.align		4
.L_1118:
        /*09dc*/ 	.byte	0x04, 0x1e
        /*09de*/ 	.short	(.L_1120 - .L_1119)
.L_1119:
        /*09e0*/ 	.word	0x00000000


	//----- nvinfo : EIATTR_CBANK_PARAM_SIZE
	.align		4
.L_1120:
        /*09e4*/ 	.byte	0x03, 0x19
        /*09e6*/ 	.short	0x0a70


	//----- nvinfo : EIATTR_PARAM_CBANK
	.align		4
        /*09e8*/ 	.byte	0x04, 0x0a
        /*09ea*/ 	.short	(.L_1122 - .L_1121)
	.align		4
.L_1121:
        /*09ec*/ 	.word	index@(.nv.constant0._ZN7cutlass13device_kernelIN5flash11enable_sm90INS1_16FlashAttnFwdSm90INS1_25CollectiveMainloopFwdSm90ILi2EN4cute5tupleIJNS5_1CILi1EEES8_S8_EEENS6_IJNS7_ILi128EEENS7_ILi96EEENS7_ILi64EEEEEELi256ENS_10bfloat16_tEfNS_4arch4Sm90ELb0ELb0ELb1ELb0ELb1ELb0ELb0ELb1ELb0ELb1ELb1ELb0EEENS1_21CollectiveEpilogueFwdINS6_IJSA_NS7_ILi256EEESB_EEES9_SE_SG_Li256ELb0ELb1ELb1ELb0EEENS1_19SingleTileSchedulerILb0ELb1ELb1ELi128EEEEEEEEEvNT_6ParamsE)
        /*09f0*/ 	.short	0x0210
        /*09f2*/ 	.short	0x0a70


	//----- nvinfo : EIATTR_SW_WAR
	.align		4
.L_1122:
        /*09f4*/ 	.byte	0x04, 0x36
        /*09f6*/ 	.short	(.L_1124 - .L_1123)
.L_1123:
        /*09f8*/ 	.word	0x00000008
.L_1124:


//--------------------- .nv.info._ZN7cutlass13device_kernelIN5flash11enable_sm90INS1_16FlashAttnFwdSm90INS1_25CollectiveMainloopFwdSm90ILi2EN4cute5tupleIJNS5_1CILi1EEES8_S8_EEENS6_IJNS7_ILi128EEENS7_ILi96EEENS7_ILi64EEEEEELi256ENS_10bfloat16_tEfNS_4arch4Sm90ELb0ELb0ELb1ELb0ELb1ELb0ELb1ELb1ELb0ELb1ELb1ELb0EEENS1_21CollectiveEpilogueFwdINS6_IJSA_NS7_ILi256EEESB_EEES9_SE_SG_Li256ELb0ELb1ELb1ELb0EEENS1_19SingleTileSchedulerILb0ELb1ELb1ELi128EEEEEEEEEvNT_6ParamsE --------------------------
	.section	.nv.info._ZN7cutlass13device_kernelIN5flash11enable_sm90INS1_16FlashAttnFwdSm90INS1_25CollectiveMainloopFwdSm90ILi2EN4cute5tupleIJNS5_1CILi1EEES8_S8_EEENS6_IJNS7_ILi128EEENS7_ILi96EEENS7_ILi64EEEEEELi256ENS_10bfloat16_tEfNS_4arch4Sm90ELb0ELb0ELb1ELb0ELb1ELb0ELb1ELb1ELb0ELb1ELb1ELb0EEENS1_21CollectiveEpilogueFwdINS6_IJSA_NS7_ILi256EEESB_EEES9_SE_SG_Li256ELb0ELb1ELb1ELb0EEENS1_19SingleTileSchedulerILb0ELb1ELb1ELi128EEEEEEEEEvNT_6ParamsE,"",@"SHT_CUDA_INFO"
	.sectionflags	@""
	.align	4


	//----- nvinfo : EIATTR_CUDA_API_VERSION
	.align		4
        /*0000*/ 	.byte	0x04, 0x37
        /*0002*/ 	.short	(.L_1126 - .L_1125)
.L_1125:
        /*0004*/ 	.word	0x00000082


	//----- nvinfo : EIATTR_KPARAM_INFO
	.align		4
.L_1126:
        /*0008*/ 	.byte	0x04, 0x17
        /*000a*/ 	.short	(.L_1128 - .L_1127)
.L_1127:
        /*000c*/ 	.word	0x00000000
        /*0010*/ 	.short	0x0000
        /*0012*/ 	.short	0x0070
        /*0014*/ 	.byte	0x00, 0xf0, 0x01, 0x2c


	//----- nvinfo : EIATTR_SPARSE_MMA_MASK
	.align		4
.L_1128:
        /*0018*/ 	.byte	0x03, 0x50
        /*001a*/ 	.short	0x0000


	//----- nvinfo : EIATTR_MAXREG_COUNT
	.align		4
        /*001c*/ 	.byte	0x03, 0x1b
        /*001e*/ 	.short	0x00a8


	//----- nvinfo : EIATTR_NUM_BARRIERS
	.align		4
        /*0020*/ 	.byte	0x02, 0x4c
        /*0022*/ 	.byte	0x10
	.zero		1


	//----- nvinfo : EIATTR_EXTERNS
	.align		4
        /*0024*/ 	.byte	0x04, 0x0f
        /*0026*/ 	.short	(.L_1130 - .L_1129)


	//   ....[0]....
	.align		4
.L_1129:
        /*0028*/ 	.word	index@(__assertfail)


	//----- nvinfo : EIATTR_ANNOTATIONS
	.align		4
.L_1130:
        /*002c*/ 	.byte	0x04, 0x55
        /*002e*/ 	.short	(.L_1132 - .L_1131)


	//   ....[0]....
.L_1131:
        /*0030*/ 	.word	0x00000001
        /*0034*/ 	.byte	0xd0, 0x08, 0x00, 0x00, 0x01, 0x00, 0x00, 0x00, 0x40, 0x0a, 0x00, 0x00, 0x01, 0x00, 0x00, 0x00
        /*0044*/ 	.byte	0xd0, 0x14, 0x00, 0x00, 0x01, 0x00, 0x00, 0x00, 0xc0, 0x74, 0x00, 0x00, 0x01, 0x00, 0x00, 0x00
        /*0054*/ 	.byte	0xd0, 0x96, 0x00, 0x00, 0x01, 0x00, 0x00, 0x00, 0xf0, 0xa7, 0x00, 0x00, 0x01, 0x00, 0x00, 0x00
        /*0064*/ 	.byte	0xb0, 0xdc, 0x00, 0x00


	//----- nvinfo : EIATTR_MERCURY_ISA_VERSION
	.align		4
.L_1132:
        /*0068*/ 	.byte	0x03, 0x5f
        /*006a*/ 	.short	0x0101


	//----- nvinfo : EIATTR_INT_WARP_WIDE_INSTR_OFFSETS
	.align		4
        /*006c*/ 	.byte	0x04, 0x31
        /*006e*/ 	.short	(.L_1134 - .L_1133)


	//   ....[0]....
.L_1133:
        /*0070*/ 	.word	0x000000c0


	//   ....[1]....
        /*0074*/ 	.word	0x000000d0


	//   ....[2]....
        /*0078*/ 	.word	0x000000e0


	//   ....[3]....
        /*007c*/ 	.word	0x00000180


	//----- nvinfo : EIATTR_COOP_GROUP_MASK_REGIDS
	.align		4
.L_1134:
        /*0080*/ 	.byte	0x04, 0x29
        /*0082*/ 	.short	(.L_1136 - .L_1135)


	//   ....[0]....
.L_1135:
        /*0084*/ 	.word	0xffffffff


	//   ....[1]....
        /*0088*/ 	.word	0xffffffff


	//   ....[2]....
        /*008c*/ 	.word	0xffffffff


	//   ....[3]....
        /*0090*/ 	.word	0xffffffff


	//   ....[4]....
        /*0094*/ 	.word	0xffffffff


	//   ....[5]....
        /*0098*/ 	.word	0xffffffff


	//   ....[6]....
        /*009c*/ 	.word	0xffffffff


	//   ....[7]....
        /*00a0*/ 	.word	0xffffffff


	//   ....[8]....
        /*00a4*/ 	.word	0xffffffff


	//   ....[9]....
        /*00a8*/ 	.word	0xffffffff


	//   ....[10]....
        /*00ac*/ 	.word	0xffffffff


	//   ....[11]....
        /*00b0*/ 	.word	0xffffffff


	//   ....[12]....
        /*00b4*/ 	.word	0xffffffff


	//   ....[13]....
        /*00b8*/ 	.word	0xffffffff


	//   ....[14]....
        /*00bc*/ 	.word	0xffffffff


	//   ....[15]....
        /*00c0*/ 	.word	0xffffffff


	//   ....[16]....
        /*00c4*/ 	.word	0xffffffff


	//   ....[17]....
        /*00c8*/ 	.word	0xffffffff


	//   ....[18]....
        /*00cc*/ 	.word	0xffffffff


	//   ....[19]....
        /*00d0*/ 	.word	0xffffffff


	//   ....[20]....
        /*00d4*/ 	.word	0xffffffff


	//   ....[21]....
        /*00d8*/ 	.word	0xffffffff


	//   ....[22]....
        /*00dc*/ 	.word	0xffffffff


	//   ....[23]....
        /*00e0*/ 	.word	0xffffffff


	//   ....[24]....
        /*00e4*/ 	.word	0xffffffff


	//   ....[25]....
        /*00e8*/ 	.word	0xffffffff


	//   ....[26]....
        /*00ec*/ 	.word	0xffffffff


	//   ....[27]....
        /*00f0*/ 	.word	0xffffffff


	//   ....[28]....
        /*00f4*/ 	.word	0xffffffff


	//   ....[29]....
        /*00f8*/ 	.word	0xffffffff


	//   ....[30]....
        /*00fc*/ 	.word	0xffffffff


	//   ....[31]....
        /*0100*/ 	.word	0xffffffff


	//   ....[32]....
        /*0104*/ 	.word	0xffffffff


	//   ....[33]....
        /*0108*/ 	.word	0xffffffff


	//   ....[34]....
        /*010c*/ 	.word	0xffffffff


	//   ....[35]....
        /*0110*/ 	.word	0xffffffff


	//   ....[36]....
        /*0114*/ 	.word	0xffffffff


	//   ....[37]....
        /*0118*/ 	.word	0xffffffff


	//   ....[38]....
        /*011c*/ 	.word	0xffffffff


	//   ....[39]....
        /*0120*/ 	.word	0xffffffff


	//   ....[40]....
        /*0124*/ 	.word	0xffffffff


	//   ....[41]....
        /*0128*/ 	.word	0xffffffff


	//   ....[42]....
        /*012c*/ 	.word	0xffffffff


	//   ....[43]....
        /*0130*/ 	.word	0xffffffff


	//   ....[44]....
        /*0134*/ 	.word	0xffffffff


	//   ....[45]....
        /*0138*/ 	.word	0xffffffff


	//   ....[46]....
        /*013c*/ 	.word	0xffffffff


	//   ....[47]....
        /*0140*/ 	.word	0xffffffff


	//   ....[48]....
        /*0144*/ 	.word	0xffffffff


	//   ....[49]....
        /*0148*/ 	.word	0xffffffff


	//   ....[50]....
        /*014c*/ 	.word	0xffffffff


	//   ....[51]....
        /*0150*/ 	.word	0xffffffff


	//   ....[52]....
        /*0154*/ 	.word	0xffffffff


	//   ....[53]....
        /*0158*/ 	.word	0xffffffff


	//   ....[54]....
        /*015c*/ 	.word	0xffffffff


	//   ....[55]....
        /*0160*/ 	.word	0xffffffff


	//   ....[56]....
        /*0164*/ 	.word	0xffffffff


	//   ....[57]....
        /*0168*/ 	.word	0xffffffff


	//   ....[58]....
        /*016c*/ 	.word	0xffffffff


	//   ....[59]....
        /*0170*/ 	.word	0xffffffff


	//   ....[60]....
        /*0174*/ 	.word	0xffffffff


	//   ....[61]....
        /*0178*/ 	.word	0xffffffff


	//   ....[62]....
        /*017c*/ 	.word	0xffffffff


	//   ....[63]....
        /*0180*/ 	.word	0xffffffff


	//   ....[64]....
        /*0184*/ 	.word	0xffffffff


	//   ....[65]....
        /*0188*/ 	.word	0xffffffff


	//   ....[66]....
        /*018c*/ 	.word	0xffffffff


	//   ....[67]....
        /*0190*/ 	.word	0xffffffff


	//   ....[68]....
        /*0194*/ 	.word	0xffffffff


	//   ....[69]....
        /*0198*/ 	.word	0xffffffff


	//   ....[70]....
        /*019c*/ 	.word	0xffffffff


	//   ....[71]....
        /*01a0*/ 	.word	0xffffffff


	//   ....[72]....
        /*01a4*/ 	.word	0xffffffff


	//   ....[73]....
        /*01a8*/ 	.word	0xffffffff


	//   ....[74]....
        /*01ac*/ 	.word	0xffffffff


	//   ....[75]....
        /*01b0*/ 	.word	0xffffffff


	//   ....[76]....
        /*01b4*/ 	.word	0xffffffff


	//   ....[77]....
        /*01b8*/ 	.word	0xffffffff


	//   ....[78]....
        /*01bc*/ 	.word	0xffffffff


	//   ....[79]....
        /*01c0*/ 	.word	0xffffffff


	//   ....[80]....
        /*01c4*/ 	.word	0xffffffff


	//   ....[81]....
        /*01c8*/ 	.word	0xffffffff


	//   ....[82]....
        /*01cc*/ 	.word	0xffffffff


	//   ....[83]....
        /*01d0*/ 	.word	0xffffffff


	//   ....[84]....
        /*01d4*/ 	.word	0xffffffff


	//   ....[85]....
        /*01d8*/ 	.word	0xffffffff


	//   ....[86]....
        /*01dc*/ 	.word	0xffffffff


	//   ....[87]....
        /*01e0*/ 	.word	0xffffffff


	//   ....[88]....
        /*01e4*/ 	.word	0xffffffff


	//   ....[89]....
        /*01e8*/ 	.word	0xffffffff


	//   ....[90]....
        /*01ec*/ 	.word	0xffffffff


	//   ....[91]....
        /*01f0*/ 	.word	0xffffffff


	//   ....[92]....
        /*01f4*/ 	.word	0xffffffff


	//   ....[93]....
        /*01f8*/ 	.word	0xffffffff


	//   ....[94]....
        /*01fc*/ 	.word	0xffffffff


	//   ....[95]....
        /*0200*/ 	.word	0xffffffff


	//   ....[96]....
        /*0204*/ 	.word	0xffffffff


	//   ....[97]....
        /*0208*/ 	.word	0xffffffff


	//   ....[98]....
        /*020c*/ 	.word	0xffffffff


	//   ....[99]....
        /*0210*/ 	.word	0xffffffff


	//   ....[100]....
        /*0214*/ 	.word	0xffffffff


	//   ....[101]....
        /*0218*/ 	.word	0xffffffff


	//   ....[102]....
        /*021c*/ 	.word	0xffffffff


	//   ....[103]....
        /*0220*/ 	.word	0xffffffff


	//   ....[104]....
        /*0224*/ 	.word	0xffffffff


	//   ....[105]....
        /*0228*/ 	.word	0xffffffff


	//   ....[106]....
        /*022c*/ 	.word	0xffffffff


	//   ....[107]....
        /*0230*/ 	.word	0xffffffff


	//   ....[108]....
        /*0234*/ 	.word	0xffffffff


	//   ....[109]....
        /*0238*/ 	.word	0x0500000f


	//   ....[110]....
        /*023c*/ 	.word	0x0500000f


	//   ....[111]....
        /*0240*/ 	.word	0x0500000f


	//   ....[112]....
        /*0244*/ 	.word	0x0500000f


	//   ....[113]....
        /*0248*/ 	.word	0x0500000f


	//   ....[114]....
        /*024c*/ 	.word	0x0500000f


	//   ....[115]....
        /*0250*/ 	.word	0x0500000f


	//   ....[116]....
        /*0254*/ 	.word	0x0500000f


	//   ....[117]....
        /*0258*/ 	.word	0x0500000f


	//   ....[118]....
        /*025c*/ 	.word	0x0500000f


	//   ....[119]....
        /*0260*/ 	.word	0x0500000f


	//   ....[120]....
        /*0264*/ 	.word	0x0500000f


	//   ....[121]....
        /*0268*/ 	.word	0x0500000f


	//   ....[122]....
        /*026c*/ 	.word	0x0500000f


	//   ....[123]....
        /*0270*/ 	.word	0x0500000f


	//   ....[124]....
        /*0274*/ 	.word	0x0500000f


	//   ....[125]....
        /*0278*/ 	.word	0x0500000f


	//   ....[126]....
        /*027c*/ 	.word	0x0500000f


	//   ....[127]....
        /*0280*/ 	.word	0x0500000f


	//   ....[128]....
        /*0284*/ 	.word	0x0500000f


	//   ....[129]....
        /*0288*/ 	.word	0x0500000f


	//   ....[130]....
        /*028c*/ 	.word	0x0500000f


	//   ....[131]....
        /*0290*/ 	.word	0x0500000f


	//   ....[132]....
        /*0294*/ 	.word	0x0500000f


	//   ....[133]....
        /*0298*/ 	.word	0x0500000f


	//   ....[134]....
        /*029c*/ 	.word	0x0500000f


	//   ....[135]....
        /*02a0*/ 	.word	0x0500000f


	//   ....[136]....
        /*02a4*/ 	.word	0x0500000f


	//   ....[137]....
        /*02a8*/ 	.word	0x0500000f


	//   ....[138]....
        /*02ac*/ 	.word	0x0500000f


	//   ....[139]....
        /*02b0*/ 	.word	0x0500000f


	//   ....[140]....
        /*02b4*/ 	.word	0x0500000f


	//   ....[141]....
        /*02b8*/ 	.word	0x0500000f


	//   ....[142]....
        /*02bc*/ 	.word	0x0500000f


	//   ....[143]....
        /*02c0*/ 	.word	0x0500000f


	//   ....[144]....
        /*02c4*/ 	.word	0x0500000f


	//   ....[145]....
        /*02c8*/ 	.word	0x0500000f


	//   ....[146]....
        /*02cc*/ 	.word	0x0500000f


	//   ....[147]....
        /*02d0*/ 	.word	0x0500000f


	//   ....[148]....
        /*02d4*/ 	.word	0x0500000f


	//   ....[149]....
        /*02d8*/ 	.word	0x0500000f


	//   ....[150]....
        /*02dc*/ 	.word	0x0500000f


	//   ....[151]....
        /*02e0*/ 	.word	0x0500000f


	//   ....[152]....
        /*02e4*/ 	.word	0x0500000f


	//   ....[153]....
        /*02e8*/ 	.word	0x0500000f


	//   ....[154]....
        /*02ec*/ 	.word	0x0500000f


	//   ....[155]....
        /*02f0*/ 	.word	0x0500000f


	//   ....[156]....
        /*02f4*/ 	.word	0x0500000f


	//   ....[157]....
        /*02f8*/ 	.word	0x0500000f


	//   ....[158]....
        /*02fc*/ 	.word	0x0500000f


	//   ....[159]....
        /*0300*/ 	.word	0x0500000f


	//   ....[160]....
        /*0304*/ 	.word	0x0500000f


	//   ....[161]....
        /*0308*/ 	.word	0x0500000f


	//   ....[162]....
        /*030c*/ 	.word	0x0500000f


	//   ....[163]....
        /*0310*/ 	.word	0x0500000f


	//   ....[164]....
        /*0314*/ 	.word	0x0500000f


	//   ....[165]....
        /*0318*/ 	.word	0x0500000f


	//   ....[166]....
        /*031c*/ 	.word	0x0500000f


	//   ....[167]....
        /*0320*/ 	.word	0x0500000f


	//   ....[168]....
        /*0324*/ 	.word	0x0500000f


	//   ....[169]....
        /*0328*/ 	.word	0x0500000f


	//   ....[170]....
        /*032c*/ 	.word	0x0500000f


	//   ....[171]....
        /*0330*/ 	.word	0x0500000f


	//   ....[172]....
        /*0334*/ 	.word	0x0500000f


	//   ....[173]....
        /*0338*/ 	.word	0x0500000f


	//   ....[174]....
        /*033c*/ 	.word	0x0500000f


	//   ....[175]....
        /*0340*/ 	.word	0x0500000f


	//   ....[176]....
        /*0344*/ 	.word	0x0500000f


	//   ....[177]....
        /*0348*/ 	.word	0x0500000f


	//   ....[178]....
        /*034c*/ 	.word	0x0500000f


	//   ....[179]....
        /*0350*/ 	.word	0x0500000f


	//   ....[180]....
        /*0354*/ 	.word	0x0500000f


	//   ....[181]....
        /*0358*/ 	.word	0x0500000f


	//   ....[182]....
        /*035c*/ 	.word	0x0500000f


	//   ....[183]....
        /*0360*/ 	.word	0x0500000f


	//   ....[184]....
        /*0364*/ 	.word	0x0500000f


	//   ....[185]....
        /*0368*/ 	.word	0x0500000f


	//   ....[186]....
        /*036c*/ 	.word	0x0500000f


	//   ....[187]....
        /*0370*/ 	.word	0x0500000f


	//   ....[188]....
        /*0374*/ 	.word	0x0500000f


	//   ....[189]....
        /*0378*/ 	.word	0x0500000f


	//   ....[190]....
        /*037c*/ 	.word	0x0500000f


	//----- nvinfo : EIATTR_COOP_GROUP_INSTR_OFFSETS
	.align		4
.L_1136:
        /*0380*/ 	.byte	0x04, 0x28
        /*0382*/ 	.short	(.L_1138 - .L_1137)


	//   ....[0]....
.L_1137:
        /*0384*/ 	.word	0x00000080


	//   ....[1]....
        /*0388*/ 	.word	0x00000090


	//   ....[2]....
        /*038c*/ 	.word	0x000002f0


	//   ....[3]....
        /*0390*/ 	.word	0x00000450


	//   ....[4]....
        /*0394*/ 	.word	0x00000570


	//   ....[5]....
        /*0398*/ 	.word	0x000006d0


	//   ....[6]....
        /*039c*/ 	.word	0x000012c0


	//   ....[7]....
        /*03a0*/ 	.word	0x00003160


	//   ....[8]....
        /*03a4*/ 	.word	0x000031a0


	//   ....[9]....
        /*03a8*/ 	.word	0x000031c0


	//   ....[10]....
        /*03ac*/ 	.word	0x000031e0


	//   ....[11]....
        /*03b0*/ 	.word	0x000054c0


	//   ....[12]....
        /*03b4*/ 	.word	0x00005510


	//   ....[13]....
        /*03b8*/ 	.word	0x00005530


	//   ....[14]....
        /*03bc*/ 	.word	0x00005550


	//   ....[15]....
        /*03c0*/ 	.word	0x00006ae0


	//   ....[16]....
        /*03c4*/ 	.word	0x00006b30


	//   ....[17]....
        /*03c8*/ 	.word	0x00006b50


	//   ....[18]....
        /*03cc*/ 	.word	0x00006b70


	//   ....[19]....
        /*03d0*/ 	.word	0x00007c50


	//   ....[20]....
        /*03d4*/ 	.word	0x00007ca0


	//   ....[21]....
        /*03d8*/ 	.word	0x00007ce0


	//   ....[22]....
        /*03dc*/ 	.word	0x00007d10


	//   ....[23]....
        /*03e0*/ 	.word	0x00007d50


	//   ....[24]....
        /*03e4*/ 	.word	0x00007d70


	//   ....[25]....
        /*03e8*/ 	.word	0x000089e0


	//   ....[26]....
        /*03ec*/ 	.word	0x000089f0


	//   ....[27]....
        /*03f0*/ 	.word	0x00009a30


	//   ....[28]....
        /*03f4*/ 	.word	0x0000aba0


	//   ....[29]....
        /*03f8*/ 	.word	0x0000abc0


	//   ....[30]....
        /*03fc*/ 	.word	0x0000abe0


	//   ....[31]....
        /*0400*/ 	.word	0x0000ac00


	//   ....[32]....
        /*0404*/ 	.word	0x0000ac50


	//   ....[33]....
        /*0408*/ 	.word	0x0000ac70


	//   ....[34]....
        /*040c*/ 	.word	0x0000acc0


	//   ....[35]....
        /*0410*/ 	.word	0x0000ace0


	//   ....[36]....
        /*0414*/ 	.word	0x0000ad30


	//   ....[37]....
        /*0418*/ 	.word	0x0000ad50


	//   ....[38]....
        /*041c*/ 	.word	0x0000ada0


	//   ....[39]....
        /*0420*/ 	.word	0x0000adc0


	//   ....[40]....
        /*0424*/ 	.word	0x0000b340


	//   ....[41]....
        /*0428*/ 	.word	0x0000b380


	//   ....[42]....
        /*042c*/ 	.word	0x0000b3a0


	//   ....[43]....
        /*0430*/ 	.word	0x0000b3c0


	//   ....[44]....
        /*0434*/ 	.word	0x0000b3d0


	//   ....[45]....
        /*0438*/ 	.word	0x0000b460


	//   ....[46]....
        /*043c*/ 	.word	0x0000b4a0


	//   ....[47]....
        /*0440*/ 	.word	0x0000b520


	//   ....[48]....
        /*0444*/ 	.word	0x0000b550


	//   ....[49]....
        /*0448*/ 	.word	0x0000b590


	//   ....[50]....
        /*044c*/ 	.word	0x0000b5c0


	//   ....[51]....
        /*0450*/ 	.word	0x0000b630


	//   ....[52]....
        /*0454*/ 	.word	0x0000b660


	//   ....[53]....
        /*0458*/ 	.word	0x0000b690


	//   ....[54]....
        /*045c*/ 	.word	0x0000b710


	//   ....[55]....
        /*0460*/ 	.word	0x0000b7d0


	//   ....[56]....
        /*0464*/ 	.word	0x0000bda0


	//   ....[57]....
        /*0468*/ 	.word	0x0000bdd0


	//   ....[58]....
        /*046c*/ 	.word	0x0000be50


	//   ....[59]....
        /*0470*/ 	.word	0x0000beb0


	//   ....[60]....
        /*0474*/ 	.word	0x0000bef0


	//   ....[61]....
        /*0478*/ 	.word	0x0000bf20


	//   ....[62]....
        /*047c*/ 	.word	0x0000bfd0


	//   ....[63]....
        /*0480*/ 	.word	0x0000bff0


	//   ....[64]....
        /*0484*/ 	.word	0x0000c0c0


	//   ....[65]....
        /*0488*/ 	.word	0x0000c0d0


	//   ....[66]....
        /*048c*/ 	.word	0x0000c170


	//   ....[67]....
        /*0490*/ 	.word	0x0000c1a0


	//   ....[68]....
        /*0494*/ 	.word	0x0000c230


	//   ....[69]....
        /*0498*/ 	.word	0x0000c260


	//   ....[70]....
        /*049c*/ 	.word	0x0000c2f0


	//   ....[71]....
        /*04a0*/ 	.word	0x0000c340


	//   ....[72]....
        /*04a4*/ 	.word	0x0000c700


	//   ....[73]....
        /*04a8*/ 	.word	0x0000c730


	//   ....[74]....
        /*04ac*/ 	.word	0x0000c760


	//   ....[75]....
        /*04b0*/ 	.word	0x0000c780


	//   ....[76]....
        /*04b4*/ 	.word	0x0000c7a0


	//   ....[77]....
        /*04b8*/ 	.word	0x0000c7d0


	//   ....[78]....
        /*04bc*/ 	.word	0x0000c7f0


	//   ....[79]....
        /*04c0*/ 	.word	0x0000c810


	//   ....[80]....
        /*04c4*/ 	.word	0x0000c8a0


	//   ....[81]....
        /*04c8*/ 	.word	0x0000c8c0


	//   ....[82]....
        /*04cc*/ 	.word	0x0000c8f0


	//   ....[83]....
        /*04d0*/ 	.word	0x0000c9a0


	//   ....[84]....
        /*04d4*/ 	.word	0x0000d1c0


	//   ....[85]....
        /*04d8*/ 	.word	0x0000d1e0


	//   ....[86]....
        /*04dc*/ 	.word	0x0000d1f0


	//   ....[87]....
        /*04e0*/ 	.word	0x0000d200


	//   ....[88]....
        /*04e4*/ 	.word	0x0000d220


	//   ....[89]....
        /*04e8*/ 	.word	0x0000d240


	//   ....[90]....
        /*04ec*/ 	.word	0x0000d270


	//   ....[91]....
        /*04f0*/ 	.word	0x0000d2b0


	//   ....[92]....
        /*04f4*/ 	.word	0x0000d2d0


	//   ....[93]....
        /*04f8*/ 	.word	0x0000d300


	//   ....[94]....
        /*04fc*/ 	.word	0x0000d320


	//   ....[95]....
        /*0500*/ 	.word	0x0000d350


	//   ....[96]....
        /*0504*/ 	.word	0x0000d6b0


	//   ....[97]....
        /*0508*/ 	.word	0x0000d6d0


	//   ....[98]....
        /*050c*/ 	.word	0x0000d6e0


	//   ....[99]....
        /*0510*/ 	.word	0x0000d6f0


	//   ....[100]....
        /*0514*/ 	.word	0x0000d700


	//   ....[101]....
        /*0518*/ 	.word	0x0000d720


	//   ....[102]....
        /*051c*/ 	.word	0x0000d790


	//   ....[103]....
        /*0520*/ 	.word	0x0000d7b0


	//   ....[104]....
        /*0524*/ 	.word	0x0000d810


	//   ....[105]....
        /*0528*/ 	.word	0x0000d820


	//   ....[106]....
        /*052c*/ 	.word	0x0000d890


	//   ....[107]....
        /*0530*/ 	.word	0x0000d910


	//   ....[108]....
        /*0534*/ 	.word	0x0000dc40


	//   ....[109]....
        /*0538*/ 	.word	0x0000e1a0


	//   ....[110]....
        /*053c*/ 	.word	0x0000e290


	//   ....[111]....
        /*0540*/ 	.word	0x0000e330


	//   ....[112]....
        /*0544*/ 	.word	0x0000e390


	//   ....[113]....
        /*0548*/ 	.word	0x0000e450


	//   ....[114]....
        /*054c*/ 	.word	0x0000e4b0


	//   ....[115]....
        /*0550*/ 	.word	0x0000e570


	//   ....[116]....
        /*0554*/ 	.word	0x0000e5d0


	//   ....[117]....
        /*0558*/ 	.word	0x0000e690


	//   ....[118]....
        /*055c*/ 	.word	0x0000e6f0


	//   ....[119]....
        /*0560*/ 	.word	0x0000e7b0


	//   ....[120]....
        /*0564*/ 	.word	0x0000e810


	//   ....[121]....
        /*0568*/ 	.word	0x0000e8b0


	//   ....[122]....
        /*056c*/ 	.word	0x0000e940


	//   ....[123]....
        /*0570*/ 	.word	0x0000e990


	//   ....[124]....
        /*0574*/ 	.word	0x0000ea60


	//   ....[125]....
        /*0578*/ 	.word	0x0000eb50


	//   ....[126]....
        /*057c*/ 	.word	0x0000ec60


	//   ....[127]....
        /*0580*/ 	.word	0x0000ece0


	//   ....[128]....
        /*0584*/ 	.word	0x0000ed80


	//   ....[129]....
        /*0588*/ 	.word	0x0000ee50


	//   ....[130]....
        /*058c*/ 	.word	0x0000ef70


	//   ....[131]....
        /*0590*/ 	.word	0x0000efd0


	//   ....[132]....
        /*0594*/ 	.word	0x0000f030


	//   ....[133]....
        /*0598*/ 	.word	0x0000f130


	//   ....[134]....
        /*059c*/ 	.word	0x0000f1c0


	//   ....[135]....
        /*05a0*/ 	.word	0x0000f2a0


	//   ....[136]....
        /*05a4*/ 	.word	0x0000f3b0


	//   ....[137]....
        /*05a8*/ 	.word	0x0000f400


	//   ....[138]....
        /*05ac*/ 	.word	0x0000f490


	//   ....[139]....
        /*05b0*/ 	.word	0x0000f530


	//   ....[140]....
        /*05b4*/ 	.word	0x0000f5c0


	//   ....[141]....
        /*05b8*/ 	.word	0x0000f690


	//   ....[142]....
        /*05bc*/ 	.word	0x0000f7c0


	//   ....[143]....
        /*05c0*/ 	.word	0x0000f810


	//   ....[144]....
        /*05c4*/ 	.word	0x0000f890


	//   ....[145]....
        /*05c8*/ 	.word	0x0000f970


	//   ....[146]....
        /*05cc*/ 	.word	0x0000faa0


	//   ....[147]....
        /*05d0*/ 	.word	0x0000faf0


	//   ....[148]....
        /*05d4*/ 	.word	0x0000fb60


	//   ....[149]....
        /*05d8*/ 	.word	0x0000fc50


	//   ....[150]....
        /*05dc*/ 	.word	0x0000fd80


	//   ....[151]....
        /*05e0*/ 	.word	0x0000fdd0


	//   ....[152]....
        /*05e4*/ 	.word	0x0000fe50


	//   ....[153]....
        /*05e8*/ 	.word	0x0000ff20


	//   ....[154]....
        /*05ec*/ 	.word	0x00010070


	//   ....[155]....
        /*05f0*/ 	.word	0x00010140


	//   ....[156]....
        /*05f4*/ 	.word	0x000101d0


	//   ....[157]....
        /*05f8*/ 	.word	0x00010290


	//   ....[158]....
        /*05fc*/ 	.word	0x00010370


	//   ....[159]....
        /*0600*/ 	.word	0x00010430


	//   ....[160]....
        /*0604*/ 	.word	0x00010510


	//   ....[161]....
        /*0608*/ 	.word	0x000105d0


	//   ....[162]....
        /*060c*/ 	.word	0x000106b0


	//   ....[163]....
        /*0610*/ 	.word	0x00010770


	//   ....[164]....
        /*0614*/ 	.word	0x00010850


	//   ....[165]....
        /*0618*/ 	.word	0x00010910


	//   ....[166]....
        /*061c*/ 	.word	0x00010a70


	//   ....[167]....
        /*0620*/ 	.word	0x00010b10


	//   ....[168]....
        /*0624*/ 	.word	0x00010b70


	//   ....[169]....
        /*0628*/ 	.word	0x00010c10


	//   ....[170]....
        /*062c*/ 	.word	0x00010c70


	//   ....[171]....
        /*0630*/ 	.word	0x00010d10


	//   ....[172]....
        /*0634*/ 	.word	0x00010d70


	//   ....[173]....
        /*0638*/ 	.word	0x00010e10


	//   ....[174]....
        /*063c*/ 	.word	0x00010e70


	//   ....[175]....
        /*0640*/ 	.word	0x00010f10


	//   ....[176]....
        /*0644*/ 	.word	0x00010f70


	//   ....[177]....
        /*0648*/ 	.word	0x00011010


	//   ....[178]....
        /*064c*/ 	.word	0x000110f0


	//   ....[179]....
        /*0650*/ 	.word	0x00011190


	//   ....[180]....
        /*0654*/ 	.word	0x00011200


	//   ....[181]....
        /*0658*/ 	.word	0x000112d0


	//   ....[182]....
        /*065c*/ 	.word	0x00011330


	//   ....[183]....
        /*0660*/ 	.word	0x00011400


	//   ....[184]....
        /*0664*/ 	.word	0x00011460


	//   ....[185]....
        /*0668*/ 	.word	0x00011530


	//   ....[186]....
        /*066c*/ 	.word	0x00011590


	//   ....[187]....
        /*0670*/ 	.word	0x00011660


	//   ....[188]....
        /*0674*/ 	.word	0x000116c0


	//   ....[189]....
        /*0678*/ 	.word	0x00011790


	//   ....[190]....
        /*067c*/ 	.word	0x000118a0


	//----- nvinfo : EIATTR_REG_RECONFIG
	.align		4
.L_1138:
        /*0680*/ 	.byte	0x01, 0x54
	.zero		2


	//----- nvinfo : EIATTR_SYSCALL_OFFSETS
	.align		4
        /*0684*/ 	.byte	0x04, 0x46
        /*0686*/ 	.short	(.L_1140 - .L_1139)


	//   ....[0]....
.L_1139:
        /*0688*/ 	.word	0x00001460


	//   ....[1]....
        /*068c*/ 	.word	0x0000a1b0


	//   ....[2]....
        /*0690*/ 	.word	0x0000a2f0


	//   ....[3]....
        /*0694*/ 	.word	0x0000a3e0


	//   ....[4]....
        /*0698*/ 	.word	0x0000b040


	//   ....[5]....
        /*069c*/ 	.word	0x0000bad0


	//----- nvinfo : EIATTR_MBARRIER_INSTR_OFFSETS
	.align		4
.L_1140:
        /*06a0*/ 	.byte	0x04, 0x39
        /*06a2*/ 	.short	(.L_1142 - .L_1141)


	//   ....[0]....
.L_1141:
        /*06a4*/ 	.word	0x00000190
        /*06a8*/ 	.word	0x000000ff
        /*06ac*/ 	.word	0x00032400
        /*06b0*/ 	.short	0x0100
        /*06b2*/ 	.byte	0x08
	.zero		1


	//   ....[1]....
        /*06b4*/ 	.word	0x000001a0
        /*06b8*/ 	.word	0x000000ff
        /*06bc*/ 	.word	0x00032410
        /*06c0*/ 	.short	0x0100
        /*06c2*/ 	.byte	0x08
	.zero		1


	//   ....[2]....
        /*06c4*/ 	.word	0x000001b0
        /*06c8*/ 	.word	0x000000ff
        /*06cc*/ 	.word	0x00032420
        /*06d0*/ 	.short	0x0100
        /*06d2*/ 	.byte	0x08
	.zero		1


	//   ....[3]....
        /*06d4*/ 	.word	0x000002a0
        /*06d8*/ 	.word	0x000000ff
        /*06dc*/ 	.word	0x00032430
        /*06e0*/ 	.short	0x0100
        /*06e2*/ 	.byte	0x08
	.zero		1


	//   ....[4]....
        /*06e4*/ 	.word	0x000002b0
        /*06e8*/ 	.word	0x000000ff
        /*06ec*/ 	.word	0x00032440
        /*06f0*/ 	.short	0x0100
        /*06f2*/ 	.byte	0x08
	.zero		1


	//   ....[5]....
        /*06f4*/ 	.word	0x000002c0
        /*06f8*/ 	.word	0x000000ff
        /*06fc*/ 	.word	0x00032438
        /*0700*/ 	.short	0x0100
        /*0702*/ 	.byte	0x08
	.zero		1


	//   ....[6]....
        /*0704*/ 	.word	0x000002d0
        /*0708*/ 	.word	0x000000ff
        /*070c*/ 	.word	0x00032448
        /*0710*/ 	.short	0x0100
        /*0712*/ 	.byte	0x08
	.zero		1


	//   ....[7]....
        /*0714*/ 	.word	0x00000400
        /*0718*/ 	.word	0x000000ff
        /*071c*/ 	.word	0x00032450
        /*0720*/ 	.short	0x0100
        /*0722*/ 	.byte	0x08
	.zero		1


	//   ....[8]....
        /*0724*/ 	.word	0x00000410
        /*0728*/ 	.word	0x000000ff
        /*072c*/ 	.word	0x00032460
        /*0730*/ 	.short	0x0100
        /*0732*/ 	.byte	0x08
	.zero		1


	//   ....[9]....
        /*0734*/ 	.word	0x00000420
        /*0738*/ 	.word	0x000000ff
        /*073c*/ 	.word	0x00032458
        /*0740*/ 	.short	0x0100
        /*0742*/ 	.byte	0x08
	.zero		1


	//   ....[10]....
        /*0744*/ 	.word	0x00000430
        /*0748*/ 	.word	0x000000ff
        /*074c*/ 	.word	0x00032468
        /*0750*/ 	.short	0x0100
        /*0752*/ 	.byte	0x08
	.zero		1


	//   ....[11]....
        /*0754*/ 	.word	0x00000520
        /*0758*/ 	.word	0x000000ff
        /*075c*/ 	.word	0x00032470
        /*0760*/ 	.short	0x0100
        /*0762*/ 	.byte	0x06
	.zero		1


	//   ....[12]....
        /*0764*/ 	.word	0x00000530
        /*0768*/ 	.word	0x000000ff
        /*076c*/ 	.word	0x00032480
        /*0770*/ 	.short	0x0100
        /*0772*/ 	.byte	0x06
	.zero		1


	//   ....[13]....
        /*0774*/ 	.word	0x00000540
        /*0778*/ 	.word	0x000000ff
        /*077c*/ 	.word	0x00032478
        /*0780*/ 	.short	0x0100
        /*0782*/ 	.byte	0x06
	.zero		1


	//   ....[14]....
        /*0784*/ 	.word	0x00000550
        /*0788*/ 	.word	0x000000ff
        /*078c*/ 	.word	0x00032488
        /*0790*/ 	.short	0x0100
        /*0792*/ 	.byte	0x06
	.zero		1


	//   ....[15]....
        /*0794*/ 	.word	0x00000680
        /*0798*/ 	.word	0x000000ff
        /*079c*/ 	.word	0x00032490
        /*07a0*/ 	.short	0x0100
        /*07a2*/ 	.byte	0x08
	.zero		1


	//   ....[16]....
        /*07a4*/ 	.word	0x00000690
        /*07a8*/ 	.word	0x000000ff
        /*07ac*/ 	.word	0x000324a0
        /*07b0*/ 	.short	0x0100
        /*07b2*/ 	.byte	0x08
	.zero		1


	//   ....[17]....
        /*07b4*/ 	.word	0x000006a0
        /*07b8*/ 	.word	0x000000ff
        /*07bc*/ 	.word	0x00032498
        /*07c0*/ 	.short	0x0100
        /*07c2*/ 	.byte	0x08
	.zero		1


	//   ....[18]....
        /*07c4*/ 	.word	0x000006b0
        /*07c8*/ 	.word	0x000000ff
        /*07cc*/ 	.word	0x000324a8
        /*07d0*/ 	.short	0x0100
        /*07d2*/ 	.byte	0x08
	.zero		1


	//   ....[19]....
        /*07d4*/ 	.word	0x000007f0
        /*07d8*/ 	.word	0x000000ff
        /*07dc*/ 	.word	0x000324b0
        /*07e0*/ 	.short	0x0100
        /*07e2*/ 	.byte	0x08
	.zero		1


	//   ....[20]....
        /*07e4*/ 	.word	0x00000800
        /*07e8*/ 	.word	0x000000ff
        /*07ec*/ 	.word	0x000324c0
        /*07f0*/ 	.short	0x0100
        /*07f2*/ 	.byte	0x08
	.zero		1


	//   ....[21]....
        /*07f4*/ 	.word	0x00000810
        /*07f8*/ 	.word	0x000000ff
        /*07fc*/ 	.word	0x000324b8
        /*0800*/ 	.short	0x0100
        /*0802*/ 	.byte	0x08
	.zero		1


	//   ....[22]....
        /*0804*/ 	.word	0x00000820
        /*0808*/ 	.word	0x000000ff
        /*080c*/ 	.word	0x000324c8
        /*0810*/ 	.short	0x0100
        /*0812*/ 	.byte	0x08
	.zero		1


	//   ....[23]....
        /*0814*/ 	.word	0x000014a0
        /*0818*/ 	.word	0x000000ff
        /*081c*/ 	.word	0x00032400
        /*0820*/ 	.short	0x010a
        /*0822*/ 	.byte	0x04
	.zero		1


	//   ....[24]....
        /*0824*/ 	.word	0x00001560
        /*0828*/ 	.word	0x000000ff
        /*082c*/ 	.word	0x00032430
        /*0830*/ 	.short	0x010a
        /*0832*/ 	.byte	0x04
	.zero		1


	//   ....[25]....
        /*0834*/ 	.word	0x000015b0
        /*0838*/ 	.word	0x000000ff
        /*083c*/ 	.word	0x00032430
        /*0840*/ 	.short	0x010a
        /*0842*/ 	.byte	0x04
	.zero		1


	//   ....[26]....
        /*0844*/ 	.word	0x00001930
        /*0848*/ 	.word	0x000000ff
        /*084c*/ 	.word	0x00032410
        /*0850*/ 	.short	0x010a
        /*0852*/ 	.byte	0x09
	.zero		1


	//   ....[27]....
        /*0854*/ 	.word	0x00001980
        /*0858*/ 	.word	0x000000ff
        /*085c*/ 	.word	0x00032450
        /*0860*/ 	.short	0x010a
        /*0862*/ 	.byte	0x04
	.zero		1


	//   ....[28]....
        /*0864*/ 	.word	0x000019d0
        /*0868*/ 	.word	0x000000ff
        /*086c*/ 	.word	0x00032450
        /*0870*/ 	.short	0x010a
        /*0872*/ 	.byte	0x04
	.zero		1


	//   ....[29]....
        /*0874*/ 	.word	0x00002a40
        /*0878*/ 	.word	0x000000ff
        /*087c*/ 	.word	0x00000000
        /*0880*/ 	.short	0x0101
        /*0882*/ 	.byte	0x0a
	.zero		1


	//   ....[30]....
        /*0884*/ 	.word	0x00003f30
        /*0888*/ 	.word	0x000000ff
        /*088c*/ 	.word	0x00000000
        /*0890*/ 	.short	0x0101
        /*0892*/ 	.byte	0x07
	.zero		1


	//   ....[31]....
        /*0894*/ 	.word	0x000040b0
        /*0898*/ 	.word	0x000000ff
        /*089c*/ 	.word	0x00032430
        /*08a0*/ 	.short	0x010a
        /*08a2*/ 	.byte	0x3c
	.zero		1


	//   ....[32]....
        /*08a4*/ 	.word	0x000040f0
        /*08a8*/ 	.word	0x000000ff
        /*08ac*/ 	.word	0x00032430
        /*08b0*/ 	.short	0x010a
        /*08b2*/ 	.byte	0x3c
	.zero		1


	//   ....[33]....
        /*08b4*/ 	.word	0x00004440
        /*08b8*/ 	.word	0x000000ff
        /*08bc*/ 	.word	0x00032450
        /*08c0*/ 	.short	0x010a
        /*08c2*/ 	.byte	0x3c
	.zero		1


	//   ....[34]....
        /*08c4*/ 	.word	0x00004480
        /*08c8*/ 	.word	0x000000ff
        /*08cc*/ 	.word	0x00032450
        /*08d0*/ 	.short	0x010a
        /*08d2*/ 	.byte	0x3c
	.zero		1


	//   ....[35]....
        /*08d4*/ 	.word	0x00004f20
        /*08d8*/ 	.word	0x000000ff
        /*08dc*/ 	.word	0x00000000
        /*08e0*/ 	.short	0x0101
        /*08e2*/ 	.byte	0x0a
	.zero		1


	//   ....[36]....
        /*08e4*/ 	.word	0x00006ac0
        /*08e8*/ 	.word	0x000000ff
        /*08ec*/ 	.word	0x00000000
        /*08f0*/ 	.short	0x0101
        /*08f2*/ 	.byte	0x3c
	.zero		1


	//   ....[37]....
        /*08f4*/ 	.word	0x00007d90
        /*08f8*/ 	.word	0x000000ff
        /*08fc*/ 	.word	0x00000000
        /*0900*/ 	.short	0x0101
        /*0902*/ 	.byte	0x04
	.zero		1


	//   ....[38]....
        /*0904*/ 	.word	0x0000a940
        /*0908*/ 	.word	0x000000ff
        /*090c*/ 	.word	0x00032440
        /*0910*/ 	.short	0x010a
        /*0912*/ 	.byte	0x2a
	.zero		1


	//   ....[39]....
        /*0914*/ 	.word	0x0000ae60
        /*0918*/ 	.word	0x000000ff
        /*091c*/ 	.word	0x00032430
        /*0920*/ 	.short	0x0107
        /*0922*/ 	.byte	0x2a
	.zero		1


	//   ....[40]....
        /*0924*/ 	.word	0x0000aed0
        /*0928*/ 	.word	0x000000ff
        /*092c*/ 	.word	0x00032430
        /*0930*/ 	.short	0x0101
        /*0932*/ 	.byte	0x2a
	.zero		1


	//   ....[41]....
        /*0934*/ 	.word	0x0000b950
        /*0938*/ 	.word	0x000000ff
        /*093c*/ 	.word	0x00032400
        /*0940*/ 	.short	0x0107
        /*0942*/ 	.byte	0x2a
	.zero		1


	//   ....[42]....
        /*0944*/ 	.word	0x0000b9a0
        /*0948*/ 	.word	0x000000ff
        /*094c*/ 	.word	0x00032400
        /*0950*/ 	.short	0x0101
        /*0952*/ 	.byte	0x2a
	.zero		1


	//   ....[43]....
        /*0954*/ 	.word	0x0000c430
        /*0958*/ 	.word	0x000000ff
        /*095c*/ 	.word	0x00032410
        /*0960*/ 	.short	0x0107
        /*0962*/ 	.byte	0x2a
	.zero		1


	//   ....[44]....
        /*0964*/ 	.word	0x0000c490
        /*0968*/ 	.word	0x000000ff
        /*096c*/ 	.word	0x00032410
        /*0970*/ 	.short	0x0101
        /*0972*/ 	.byte	0x2a
	.zero		1


	//   ....[45]....
        /*0974*/ 	.word	0x0000c4a0
        /*0978*/ 	.word	0x000000ff
        /*097c*/ 	.word	0x00032420
        /*0980*/ 	.short	0x010a
        /*0982*/ 	.byte	0x2a
	.zero		1


	//   ....[46]....
        /*0984*/ 	.word	0x0000c4f0
        /*0988*/ 	.word	0x000000ff
        /*098c*/ 	.word	0x00032460
        /*0990*/ 	.short	0x010a
        /*0992*/ 	.byte	0x2a
	.zero		1


	//   ....[47]....
        /*0994*/ 	.word	0x0000cc20
        /*0998*/ 	.word	0x000000ff
        /*099c*/ 	.word	0x00032450
        /*09a0*/ 	.short	0x0107
        /*09a2*/ 	.byte	0x2a
	.zero		1


	//   ....[48]....
        /*09a4*/ 	.word	0x0000cca0
        /*09a8*/ 	.word	0x000000ff
        /*09ac*/ 	.word	0x00032450
        /*09b0*/ 	.short	0x0101
        /*09b2*/ 	.byte	0x2a
	.zero		1


	//   ....[49]....
        /*09b4*/ 	.word	0x0000cfc0
        /*09b8*/ 	.word	0x00000013
        /*09bc*/ 	.word	0x00032440
        /*09c0*/ 	.short	0x010a
        /*09c2*/ 	.byte	0x3f
	.zero		1


	//   ....[50]....
        /*09c4*/ 	.word	0x0000d3f0
        /*09c8*/ 	.word	0x00000013
        /*09cc*/ 	.word	0x00032430
        /*09d0*/ 	.short	0x0107
        /*09d2*/ 	.byte	0x3f
	.zero		1


	//   ....[51]....
        /*09d4*/ 	.word	0x0000d4a0
        /*09d8*/ 	.word	0x00000013
        /*09dc*/ 	.word	0x00032430
        /*09e0*/ 	.short	0x0101
        /*09e2*/ 	.byte	0x3f
	.zero		1


	//   ....[52]....
        /*09e4*/ 	.word	0x0000d4d0
        /*09e8*/ 	.word	0x00000013
        /*09ec*/ 	.word	0x00032460
        /*09f0*/ 	.short	0x010a
        /*09f2*/ 	.byte	0x3f
	.zero		1


	//   ....[53]....
        /*09f4*/ 	.word	0x0000da10
        /*09f8*/ 	.word	0x00000013
        /*09fc*/ 	.word	0x00032450
        /*0a00*/ 	.short	0x0107
        /*0a02*/ 	.byte	0x3f
	.zero		1


	//   ....[54]....
        /*0a04*/ 	.word	0x0000dad0
        /*0a08*/ 	.word	0x00000013
        /*0a0c*/ 	.word	0x00032450
        /*0a10*/ 	.short	0x0101
        /*0a12*/ 	.byte	0x3f
	.zero		1


	//   ....[55]....
        /*0a14*/ 	.word	0x0000dbc0
        /*0a18*/ 	.word	0x00000004
        /*0a1c*/ 	.word	0x00032420
        /*0a20*/ 	.short	0x010a
        /*0a22*/ 	.byte	0x3f
	.zero		1


	//   ....[56]....
        /*0a24*/ 	.word	0x0000dd50
        /*0a28*/ 	.word	0x00000005
        /*0a2c*/ 	.word	0x00032440
        /*0a30*/ 	.short	0x010a
        /*0a32*/ 	.byte	0x3f
	.zero		1


	//   ....[57]....
        /*0a34*/ 	.word	0x0000ddf0
        /*0a38*/ 	.word	0x00000011
        /*0a3c*/ 	.word	0x00032440
        /*0a40*/ 	.short	0x010a
        /*0a42*/ 	.byte	0x3f
	.zero		1


	//   ....[58]....
        /*0a44*/ 	.word	0x0000de30
        /*0a48*/ 	.word	0x00000005
        /*0a4c*/ 	.word	0x00032460
        /*0a50*/ 	.short	0x010a
        /*0a52*/ 	.byte	0x3f
	.zero		1


	//   ....[59]....
        /*0a54*/ 	.word	0x0000de70
        /*0a58*/ 	.word	0x00000011
        /*0a5c*/ 	.word	0x00032460
        /*0a60*/ 	.short	0x010a
        /*0a62*/ 	.byte	0x3f
	.zero		1


	//   ....[60]....
        /*0a64*/ 	.word	0x0000def0
        /*0a68*/ 	.word	0x00000003
        /*0a6c*/ 	.word	0x00032400
        /*0a70*/ 	.short	0x010a
        /*0a72*/ 	.byte	0x3f
	.zero		1


	//   ....[61]....
        /*0a74*/ 	.word	0x0000df60
        /*0a78*/ 	.word	0x00000003
        /*0a7c*/ 	.word	0x00032430
        /*0a80*/ 	.short	0x010a
        /*0a82*/ 	.byte	0x3f
	.zero		1


	//   ....[62]....
        /*0a84*/ 	.word	0x0000dfd0
        /*0a88*/ 	.word	0x00000003
        /*0a8c*/ 	.word	0x00032410
        /*0a90*/ 	.short	0x010a
        /*0a92*/ 	.byte	0x3f
	.zero		1


	//   ....[63]....
        /*0a94*/ 	.word	0x0000e040
        /*0a98*/ 	.word	0x00000003
        /*0a9c*/ 	.word	0x00032450
        /*0aa0*/ 	.short	0x010a
        /*0aa2*/ 	.byte	0x3f
	.zero		1


	//   ....[64]....
        /*0aa4*/ 	.word	0x0000e0a0
        /*0aa8*/ 	.word	0x00000099
        /*0aac*/ 	.word	0x00032430
        /*0ab0*/ 	.short	0x010a
        /*0ab2*/ 	.byte	0x3f
	.zero		1


	//   ....[65]....
        /*0ab4*/ 	.word	0x0000e100
        /*0ab8*/ 	.word	0x000000cb
        /*0abc*/ 	.word	0x00032450
        /*0ac0*/ 	.short	0x010a
        /*0ac2*/ 	.byte	0x3f
	.zero		1


	//   ....[66]....
        /*0ac4*/ 	.word	0x0000e1e0
        /*0ac8*/ 	.word	0x00000003
        /*0acc*/ 	.word	0x00032440
        /*0ad0*/ 	.short	0x010a
        /*0ad2*/ 	.byte	0x3f
	.zero		1


	//   ....[67]....
        /*0ad4*/ 	.word	0x0000ff60
        /*0ad8*/ 	.word	0x00000003
        /*0adc*/ 	.word	0x00032420
        /*0ae0*/ 	.short	0x010a
        /*0ae2*/ 	.byte	0x3f
	.zero		1


	//   ....[68]....
        /*0ae4*/ 	.word	0x0000ffc0
        /*0ae8*/ 	.word	0x00000003
        /*0aec*/ 	.word	0x00032460
        /*0af0*/ 	.short	0x010a
        /*0af2*/ 	.byte	0x3f
	.zero		1


	//   ....[69]....
        /*0af4*/ 	.word	0x000109c0
        /*0af8*/ 	.word	0x00000013
        /*0afc*/ 	.word	0x00032440
        /*0b00*/ 	.short	0x010a
        /*0b02*/ 	.byte	0x3f
	.zero		1


	//   ....[70]....
        /*0b04*/ 	.word	0x00011040
        /*0b08*/ 	.word	0x00000013
        /*0b0c*/ 	.word	0x00032460
        /*0b10*/ 	.short	0x010a
        /*0b12*/ 	.byte	0x3f
	.zero		1


	//   ....[71]....
        /*0b14*/ 	.word	0x000117c0
        /*0b18*/ 	.word	0x00000004
        /*0b1c*/ 	.word	0x00032420
        /*0b20*/ 	.short	0x010a
        /*0b22*/ 	.byte	0x3f
	.zero		1


	//   ....[72]....
        /*0b24*/ 	.word	0x00011960
        /*0b28*/ 	.word	0x00000005
        /*0b2c*/ 	.word	0x00032440
        /*0b30*/ 	.short	0x010a
        /*0b32*/ 	.byte	0x3f
	.zero		1


	//   ....[73]....
        /*0b34*/ 	.word	0x000119b0
        /*0b38*/ 	.word	0x00000011
        /*0b3c*/ 	.word	0x00032440
        /*0b40*/ 	.short	0x010a
        /*0b42*/ 	.byte	0x3f
	.zero		1


	//   ....[74]....
        /*0b44*/ 	.word	0x00011a00
        /*0b48*/ 	.word	0x00000005
        /*0b4c*/ 	.word	0x00032460
        /*0b50*/ 	.short	0x010a
        /*0b52*/ 	.byte	0x3f
	.zero		1


	//----- nvinfo : EIATTR_NUM_MBARRIERS
	.align		4
.L_1142:
        /*0b54*/ 	.byte	0x03, 0x38
        /*0b56*/ 	.short	0x0017


	//----- nvinfo : EIATTR_EXIT_INSTR_OFFSETS
	.align		4
        /*0b58*/ 	.byte	0x04, 0x1c
        /*0b5a*/ 	.short	(.L_1144 - .L_1143)


	//   ....[0]....
.L_1143:
        /*0b5c*/ 	.word	0x0000dec0


	//----- nvinfo : EIATTR_MAX_THREADS
	.align		4
.L_1144:
        /*0b60*/ 	.byte	0x04, 0x05
        /*0b62*/ 	.short	(.L_1146 - .L_1145)
.L_1145:
        /*0b64*/ 	.word	0x00000180
        /*0b68*/ 	.word	0x00000001
        /*0b6c*/ 	.word	0x00000001


	//----- nvinfo : EIATTR_CRS_STACK_SIZE
	.align		4
.L_1146:
        /*0b70*/ 	.byte	0x04, 0x1e
        /*0b72*/ 	.short	(.L_1148 - .L_1147)
.L_1147:
        /*0b74*/ 	.word	0x00000000


	//----- nvinfo : EIATTR_CBANK_PARAM_SIZE
	.align		4
.L_1148:
        /*0b78*/ 	.byte	0x03, 0x19
        /*0b7a*/ 	.short	0x0b70


	//----- nvinfo : EIATTR_PARAM_CBANK
	.align		4
        /*0b7c*/ 	.byte	0x04, 0x0a
        /*0b7e*/ 	.short	(.L_1150 - .L_1149)
	.align		4
.L_1149:
        /*0b80*/ 	.word	index@(.nv.constant0._ZN7cutlass13device_kernelIN5flash11enable_sm90INS1_16FlashAttnFwdSm90INS1_25CollectiveMainloopFwdSm90ILi2EN4cute5tupleIJNS5_1CILi1EEES8_S8_EEENS6_IJNS7_ILi128EEENS7_ILi96EEENS7_ILi64EEEEEELi256ENS_10bfloat16_tEfNS_4arch4Sm90ELb0ELb0ELb1ELb0ELb1ELb0ELb1ELb1ELb0ELb1ELb1ELb0EEENS1_21CollectiveEpilogueFwdINS6_IJSA_NS7_ILi256EEESB_EEES9_SE_SG_Li256ELb0ELb1ELb1ELb0EEENS1_19SingleTileSchedulerILb0ELb1ELb1ELi128EEEEEEEEEvNT_6ParamsE)
        /*0b84*/ 	.short	0x0210
        /*0b86*/ 	.short	0x0b70


	//----- nvinfo : EIATTR_SW_WAR
	.align		4
.L_1150:
        /*0b88*/ 	.byte	0x04, 0x36
        /*0b8a*/ 	.short	(.L_1152 - .L_1151)
.L_1151:
        /*0b8c*/ 	.word	0x00000008
.L_1152:


//--------------------- .nv.info._ZN7cutlass13device_kernelIN5flash11enable_sm90INS1_16FlashAttnFwdSm90INS1_25CollectiveMainloopFwdSm90ILi2EN4cute5tupleIJNS5_1CILi1EEES8_S8_EEENS6_IJNS7_ILi128EEENS7_ILi96EEENS7_ILi64EEEEEELi256ENS_10bfloat16_tEfNS_4arch4Sm90ELb0ELb0ELb1ELb1ELb1ELb0ELb0ELb1ELb0ELb1ELb1ELb0EEENS1_21CollectiveEpilogueFwdINS6_IJSA_NS7_ILi256EEESB_EEES9_SE_SG_Li256ELb1ELb1ELb1ELb0EEENS1_36VarlenDynamicPersistentTileSchedulerILi128ELi96ELi256ELi128ELb1ELb1ELb1ELb0ELb1ELb1EEEEEEEEEvNT_6ParamsE --------------------------
	.section	.nv.info._ZN7cutlass13device_kernelIN5flash11enable_sm90INS1_16FlashAttnFwdSm90INS1_25CollectiveMainloopFwdSm90ILi2EN4cute5tupleIJNS5_1CILi1EEES8_S8_EEENS6_IJNS7_ILi128EEENS7_ILi96EEENS7_ILi64EEEEEELi256ENS_10bfloat16_tEfNS_4arch4Sm90ELb0ELb0ELb1ELb1ELb1ELb0ELb0ELb1ELb0ELb1ELb1ELb0EEENS1_21CollectiveEpilogueFwdINS6_IJSA_NS7_ILi256EEESB_EEES9_SE_SG_Li256ELb1ELb1ELb1ELb0EEENS1_36VarlenDynamicPersistentTileSchedulerILi128ELi96ELi256ELi128ELb1ELb1ELb1ELb0ELb1ELb1EEEEEEEEEvNT_6ParamsE,"",@"SHT_CUDA_INFO"
	.sectionflags	@""
	.align	4


	//----- nvinfo : EIATTR_CUDA_API_VERSION
	.align		4
        /*0000*/ 	.byte	0x04, 0x37
        /*0002*/ 	.short	(.L_1154 - .L_1153)
.L_1153:
        /*0004*/ 	.word	0x00000082


	//----- nvinfo : EIATTR_KPARAM_INFO
	.align		4
.L_1154:
        /*0008*/ 	.byte	0x04, 0x17
        /*000a*/ 	.short	(.L_1156 - .L_1155)
.L_1155:
        /*000c*/ 	.word	0x00000000
        /*0010*/ 	.short	0x0000
        /*0012*/ 	.short	0x0070
        /*0014*/ 	.byte	0x00, 0xf0, 0x01, 0x2a


	//----- nvinfo : EIATTR_SPARSE_MMA_MASK
	.align		4
.L_1156:
        /*0018*/ 	.byte	0x03, 0x50
        /*001a*/ 	.short	0x0000


	//----- nvinfo : EIATTR_MAXREG_COUNT
	.align		4
        /*001c*/ 	.byte	0x03, 0x1b
        /*001e*/ 	.short	0x00a8


	//----- nvinfo : EIATTR_NUM_BARRIERS
	.align		4
        /*0020*/ 	.byte	0x02, 0x4c
        /*0022*/ 	.byte	0x10
	.zero		1


	//----- nvinfo : EIATTR_EXTERNS
	.align		4
        /*0024*/ 	.byte	0x04, 0x0f
        /*0026*/ 	.short	(.L_1158 - .L_1157)


	//   ....[0]....
	.align		4
.L_1157:
        /*0028*/ 	.word	index@(__assertfail)


	//----- nvinfo : EIATTR_ANNOTATIONS
	.align		4
.L_1158:
        /*002c*/ 	.byte	0x04, 0x55
        /*002e*/ 	.short	(.L_1160 - .L_1159)


	//   ....[0]....
.L_1159:
        /* <DEDUP_REMOVED lines=16> */


	//----- nvinfo : EIATTR_MERCURY_ISA_VERSION
	.align		4
.L_1160:
        /*0118*/ 	.byte	0x03, 0x5f
        /*011a*/ 	.short	0x0101


	//----- nvinfo : EIATTR_UNUSED_LOAD_BYTE_OFFSET
	.align		4
        /*011c*/ 	.byte	0x04, 0x44
        /*011e*/ 	.short	(.L_1162 - .L_1161)


	//   ....[0]....
.L_1161:
        /*0120*/ 	.word	0x00000960
        /*0124*/ 	.word	0x0000fff0


	//   ....[1]....
        /*0128*/ 	.word	0x00006cf0
        /*012c*/ 	.word	0x0000fff0


	//----- nvinfo : EIATTR_INT_WARP_WIDE_INSTR_OFFSETS
	.align		4
.L_1162:
        /*0130*/ 	.byte	0x04, 0x31
        /*0132*/ 	.short	(.L_1164 - .L_1163)


	//   ....[0]....
.L_1163:
        /*0134*/ 	.word	0x000000c0


	//   ....[1]....
        /*0138*/ 	.word	0x000000d0


	//   ....[2]....
        /*013c*/ 	.word	0x00000170


	//   ....[3]....
        /*0140*/ 	.word	0x0000c970


	//   ....[4]....
        /*0144*/ 	.word	0x0000ca00


	//   ....[5]....
        /*0148*/ 	.word	0x0000fca0


	//   ....[6]....
        /*014c*/ 	.word	0x0000fd30


	//----- nvinfo : EIATTR_COOP_GROUP_MASK_REGIDS
	.align		4
.L_1164:
        /*0150*/ 	.byte	0x04, 0x29
        /*0152*/ 	.short	(.L_1166 - .L_1165)


	//   ....[0]....
.L_1165:
        /*0154*/ 	.word	0xffffffff


	//   ....[1]....
        /*0158*/ 	.word	0xffffffff


	//   ....[2]....
        /*015c*/ 	.word	0xffffffff


	//   ....[3]....
        /*0160*/ 	.word	0xffffffff


	//   ....[4]....
        /*0164*/ 	.word	0xffffffff


	//   ....[5]....
        /*0168*/ 	.word	0xffffffff


	//   ....[6]....
        /*016c*/ 	.word	0xffffffff


	//   ....[7]....
        /*0170*/ 	.word	0xffffffff


	//   ....[8]....
        /*0174*/ 	.word	0xffffffff


	//   ....[9]....
        /*0178*/ 	.word	0xffffffff


	//   ....[10]....
        /*017c*/ 	.word	0xffffffff


	//   ....[11]....
        /*0180*/ 	.word	0xffffffff


	//   ....[12]....
        /*0184*/ 	.word	0xffffffff


	//   ....[13]....
        /*0188*/ 	.word	0xffffffff


	//   ....[14]....
        /*018c*/ 	.word	0xffffffff


	//   ....[15]....
        /*0190*/ 	.word	0xffffffff


	//   ....[16]....
        /*0194*/ 	.word	0xffffffff


	//   ....[17]....
        /*0198*/ 	.word	0xffffffff


	//   ....[18]....
        /*019c*/ 	.word	0xffffffff


	//   ....[19]....
        /*01a0*/ 	.word	0xffffffff


	//   ....[20]....
        /*01a4*/ 	.word	0xffffffff


	//   ....[21]....
        /*01a8*/ 	.word	0xffffffff


	//   ....[22]....
        /*01ac*/ 	.word	0xffffffff


	//   ....[23]....
        /*01b0*/ 	.word	0xffffffff


	//   ....[24]....
        /*01b4*/ 	.word	0xffffffff


	//   ....[25]....
        /*01b8*/ 	.word	0xffffffff


	//   ....[26]....
        /*01bc*/ 	.word	0xffffffff


	//   ....[27]....
        /*01c0*/ 	.word	0xffffffff


	//   ....[28]....
        /*01c4*/ 	.word	0xffffffff


	//   ....[29]....
        /*01c8*/ 	.word	0xffffffff


	//   ....[30]....
        /*01cc*/ 	.word	0xffffffff


	//   ....[31]....
        /*01d0*/ 	.word	0xffffffff


	//   ....[32]....
        /*01d4*/ 	.word	0xffffffff


	//   ....[33]....
        /*01d8*/ 	.word	0xffffffff


	//   ....[34]....
        /*01dc*/ 	.word	0xffffffff


	//   ....[35]....
        /*01e0*/ 	.word	0xffffffff


	//   ....[36]....
        /*01e4*/ 	.word	0xffffffff


	//   ....[37]....
        /*01e8*/ 	.word	0xffffffff


	//   ....[38]....
        /*01ec*/ 	.word	0xffffffff


	//   ....[39]....
        /*01f0*/ 	.word	0xffffffff


	//   ....[40]....
        /*01f4*/ 	.word	0xffffffff


	//   ....[41]....
        /*01f8*/ 	.word	0xffffffff


	//   ....[42]....
        /*01fc*/ 	.word	0xffffffff


	//   ....[43]....
        /*0200*/ 	.word	0xffffffff


	//   ....[44]....
        /*0204*/ 	.word	0xffffffff


	//   ....[45]....
        /*0208*/ 	.word	0xffffffff


	//   ....[46]....
        /*020c*/ 	.word	0xffffffff


	//   ....[47]....
        /*0210*/ 	.word	0xffffffff


	//   ....[48]....
        /*0214*/ 	.word	0xffffffff


	//   ....[49]....
        /*0218*/ 	.word	0xffffffff


	//   ....[50]....
        /*021c*/ 	.word	0xffffffff


	//   ....[51]....
        /*0220*/ 	.word	0xffffffff


	//   ....[52]....
        /*0224*/ 	.word	0xffffffff


	//   ....[53]....
        /*0228*/ 	.word	0xffffffff


	//   ....[54]....
        /*022c*/ 	.word	0xffffffff


	//   ....[55]....
        /*0230*/ 	.word	0xffffffff


	//   ....[56]....
        /*0234*/ 	.word	0xffffffff


	//   ....[57]....
        /*0238*/ 	.word	0xffffffff


	//   ....[58]....
        /*023c*/ 	.word	0xffffffff


	//   ....[59]....
        /*0240*/ 	.word	0xffffffff


	//   ....[60]....
        /*0244*/ 	.word	0xffffffff


	//   ....[61]....
        /*0248*/ 	.word	0xffffffff


	//   ....[62]....
        /*024c*/ 	.word	0xffffffff


	//   ....[63]....
        /*0250*/ 	.word	0xffffffff


	//   ....[64]....
        /*0254*/ 	.word	0xffffffff


	//   ....[65]....
        /*0258*/ 	.word	0xffffffff


	//   ....[66]....
        /*025c*/ 	.word	0xffffffff


	//   ....[67]....
        /*0260*/ 	.word	0xffffffff


	//   ....[68]....
        /*0264*/ 	.word	0xffffffff


	//   ....[69]....
        /*0268*/ 	.word	0xffffffff


	//   ....[70]....
        /*026c*/ 	.word	0xffffffff


	//   ....[71]....
        /*0270*/ 	.word	0xffffffff


	//   ....[72]....
        /*0274*/ 	.word	0xffffffff


	//   ....[73]....
        /*0278*/ 	.word	0xffffffff


	//   ....[74]....
        /*027c*/ 	.word	0xffffffff


	//   ....[75]....
        /*0280*/ 	.word	0xffffffff


	//   ....[76]....
        /*0284*/ 	.word	0xffffffff


	//   ....[77]....
        /*0288*/ 	.word	0xffffffff


	//   ....[78]....
        /*028c*/ 	.word	0xffffffff


	//   ....[79]....
        /*0290*/ 	.word	0xffffffff


	//   ....[80]....
        /*0294*/ 	.word	0xffffffff


	//   ....[81]....
        /*0298*/ 	.word	0xffffffff


	//   ....[82]....
        /*029c*/ 	.word	0xffffffff


	//   ....[83]....
        /*02a0*/ 	.word	0xffffffff


	//   ....[84]....
        /*02a4*/ 	.word	0xffffffff


	//   ....[85]....
        /*02a8*/ 	.word	0xffffffff


	//   ....[86]....
        /*02ac*/ 	.word	0xffffffff


	//   ....[87]....
        /*02b0*/ 	.word	0xffffffff


	//   ....[88]....
        /*02b4*/ 	.word	0xffffffff


	//   ....[89]....
        /*02b8*/ 	.word	0xffffffff


	//   ....[90]....
        /*02bc*/ 	.word	0xffffffff


	//   ....[91]....
        /*02c0*/ 	.word	0xffffffff


	//   ....[92]....
        /*02c4*/ 	.word	0xffffffff


	//   ....[93]....
        /*02c8*/ 	.word	0xffffffff


	//   ....[94]....
        /*02cc*/ 	.word	0xffffffff


	//   ....[95]....
        /*02d0*/ 	.word	0xffffffff


	//   ....[96]....
        /*02d4*/ 	.word	0xffffffff


	//   ....[97]....
        /*02d8*/ 	.word	0xffffffff


	//   ....[98]....
        /*02dc*/ 	.word	0xffffffff


	//   ....[99]....
        /*02e0*/ 	.word	0xffffffff


	//   ....[100]....
        /*02e4*/ 	.word	0xffffffff


	//   ....[101]....
        /*02e8*/ 	.word	0xffffffff


	//   ....[102]....
        /*02ec*/ 	.word	0xffffffff


	//   ....[103]....
        /*02f0*/ 	.word	0xffffffff


	//   ....[104]....
        /*02f4*/ 	.word	0xffffffff


	//   ....[105]....
        /*02f8*/ 	.word	0xffffffff


	//   ....[106]....
        /*02fc*/ 	.word	0xffffffff


	//   ....[107]....
        /*0300*/ 	.word	0xffffffff


	//   ....[108]....
        /*0304*/ 	.word	0xffffffff


	//   ....[109]....
        /*0308*/ 	.word	0xffffffff


	//   ....[110]....
        /*030c*/ 	.word	0xffffffff


	//   ....[111]....
        /*0310*/ 	.word	0xffffffff


	//   ....[112]....
        /*0314*/ 	.word	0xffffffff


	//   ....[113]....
        /*0318*/ 	.word	0xffffffff


	//   ....[114]....
        /*031c*/ 	.word	0xffffffff


	//   ....[115]....
        /*0320*/ 	.word	0xffffffff


	//   ....[116]....
        /*0324*/ 	.word	0xffffffff


	//   ....[117]....
        /*0328*/ 	.word	0xffffffff


	//   ....[118]....
        /*032c*/ 	.word	0xffffffff


	//   ....[119]....
        /*0330*/ 	.word	0xffffffff


	//   ....[120]....
        /*0334*/ 	.word	0xffffffff


	//   ....[121]....
        /*0338*/ 	.word	0xffffffff


	//   ....[122]....
        /*033c*/ 	.word	0xffffffff


	//   ....[123]....
        /*0340*/ 	.word	0xffffffff


	//   ....[124]....
        /*0344*/ 	.word	0xffffffff


	//   ....[125]....
        /*0348*/ 	.word	0xffffffff


	//   ....[126]....
        /*034c*/ 	.word	0xffffffff


	//   ....[127]....
        /*0350*/ 	.word	0xffffffff


	//   ....[128]....
        /*0354*/ 	.word	0xffffffff


	//   ....[129]....
        /*0358*/ 	.word	0xffffffff


	//   ....[130]....
        /*035c*/ 	.word	0xffffffff


	//   ....[131]....
        /*0360*/ 	.word	0xffffffff


	//   ....[132]....
        /*0364*/ 	.word	0xffffffff


	//   ....[133]....
        /*0368*/ 	.word	0xffffffff


	//   ....[134]....
        /*036c*/ 	.word	0xffffffff


	//   ....[135]....
        /*0370*/ 	.word	0xffffffff


	//   ....[136]....
        /*0374*/ 	.word	0xffffffff


	//   ....[137]....
        /*0378*/ 	.word	0xffffffff


	//   ....[138]....
        /*037c*/ 	.word	0xffffffff


	//   ....[139]....
        /*0380*/ 	.word	0xffffffff


	//   ....[140]....
        /*0384*/ 	.word	0xffffffff


	//   ....[141]....
        /*0388*/ 	.word	0xffffffff


	//   ....[142]....
        /*038c*/ 	.word	0xffffffff


	//   ....[143]....
        /*0390*/ 	.word	0x0500000f


	//   ....[144]....
        /*0394*/ 	.word	0x0500000f


	//   ....[145]....
        /*0398*/ 	.word	0x0500000f


	//   ....[146]....
        /*039c*/ 	.word	0x0500000f


	//   ....[147]....
        /*03a0*/ 	.word	0x0500000f


	//   ....[148]....
        /*03a4*/ 	.word	0x0500000f


	//   ....[149]....
        /*03a8*/ 	.word	0x0500000f


	//   ....[150]....
        /*03ac*/ 	.word	0x0500000f


	//   ....[151]....
        /*03b0*/ 	.word	0x0500000f


	//   ....[152]....
        /*03b4*/ 	.word	0x0500000f


	//   ....[153]....
        /*03b8*/ 	.word	0x0500000f


	//   ....[154]....
        /*03bc*/ 	.word	0x0500000f


	//   ....[155]....
        /*03c0*/ 	.word	0x0500000f


	//   ....[156]....
        /*03c4*/ 	.word	0x0500000f


	//   ....[157]....
        /*03c8*/ 	.word	0x0500000f


	//   ....[158]....
        /*03cc*/ 	.word	0x0500000f


	//   ....[159]....
        /*03d0*/ 	.word	0x0500000f


	//   ....[160]....
        /*03d4*/ 	.word	0x0500000f


	//   ....[161]....
        /*03d8*/ 	.word	0x0500000f


	//   ....[162]....
        /*03dc*/ 	.word	0x0500000f


	//   ....[163]....
        /*03e0*/ 	.word	0x0500000f


	//   ....[164]....
        /*03e4*/ 	.word	0x0500000f


	//   ....[165]....
        /*03e8*/ 	.word	0x0500000f


	//   ....[166]....
        /*03ec*/ 	.word	0x0500000f


	//   ....[167]....
        /*03f0*/ 	.word	0x0500000f


	//   ....[168]....
        /*03f4*/ 	.word	0x0500000f


	//   ....[169]....
        /*03f8*/ 	.word	0x0500000f


	//   ....[170]....
        /*03fc*/ 	.word	0x0500000f


	//   ....[171]....
        /*0400*/ 	.word	0x0500000f


	//   ....[172]....
        /*0404*/ 	.word	0x0500000f


	//   ....[173]....
        /*0408*/ 	.word	0x0500000f


	//   ....[174]....
        /*040c*/ 	.word	0x0500000f


	//   ....[175]....
        /*0410*/ 	.word	0x0500000f


	//   ....[176]....
        /*0414*/ 	.word	0x0500000f


	//   ....[177]....
        /*0418*/ 	.word	0x0500000f


	//   ....[178]....
        /*041c*/ 	.word	0x0500000f


	//   ....[179]....
        /*0420*/ 	.word	0x0500000f


	//   ....[180]....
        /*0424*/ 	.word	0x0500000f


	//   ....[181]....
        /*0428*/ 	.word	0x0500000f


	//   ....[182]....
        /*042c*/ 	.word	0x0500000f


	//   ....[183]....
        /*0430*/ 	.word	0x0500000f


	//   ....[184]....
        /*0434*/ 	.word	0x0500000f


	//   ....[185]....
        /*0438*/ 	.word	0x0500000f


	//   ....[186]....
        /*043c*/ 	.word	0x0500000f


	//   ....[187]....
        /*0440*/ 	.word	0x0500000f


	//   ....[188]....
        /*0444*/ 	.word	0x0500000f


	//   ....[189]....
        /*0448*/ 	.word	0x0500000f


	//   ....[190]....
        /*044c*/ 	.word	0x0500000f


	//   ....[191]....
        /*0450*/ 	.word	0x0500000f


	//   ....[192]....
        /*0454*/ 	.word	0x0500000f


	//   ....[193]....
        /*0458*/ 	.word	0x0500000f


	//   ....[194]....
        /*045c*/ 	.word	0x0500000f


	//   ....[195]....
        /*0460*/ 	.word	0x0500000f


	//   ....[196]....
        /*0464*/ 	.word	0x0500000f


	//   ....[197]....
        /*0468*/ 	.word	0x0500000f


	//   ....[198]....
        /*046c*/ 	.word	0x0500000f


	//   ....[199]....
        /*0470*/ 	.word	0x0500000f


	//   ....[200]....
        /*0474*/ 	.word	0x0500000f


	//   ....[201]....
        /*0478*/ 	.word	0x0500000f


	//   ....[202]....
        /*047c*/ 	.word	0x0500000f


	//   ....[203]....
        /*0480*/ 	.word	0x0500000f


	//   ....[204]....
        /*0484*/ 	.word	0x0500000f


	//   ....[205]....
        /*0488*/ 	.word	0x0500000f


	//   ....[206]....
        /*048c*/ 	.word	0x0500000f


	//   ....[207]....
        /*0490*/ 	.word	0x0500000f


	//   ....[208]....
        /*0494*/ 	.word	0x0500000f


	//   ....[209]....
        /*0498*/ 	.word	0x0500000f


	//   ....[210]....
        /*049c*/ 	.word	0x0500000f


	//   ....[211]....
        /*04a0*/ 	.word	0x0500000f


	//   ....[212]....
        /*04a4*/ 	.word	0x0500000f


	//   ....[213]....
        /*04a8*/ 	.word	0x0500000f


	//   ....[214]....
        /*04ac*/ 	.word	0x0500000f


	//   ....[215]....
        /*04b0*/ 	.word	0x0500000f


	//   ....[216]....
        /*04b4*/ 	.word	0x0500000f


	//   ....[217]....
        /*04b8*/ 	.word	0x0500000f


	//   ....[218]....
        /*04bc*/ 	.word	0x0500000f


	//   ....[219]....
        /*04c0*/ 	.word	0x0500000f


	//   ....[220]....
        /*04c4*/ 	.word	0x0500000f


	//   ....[221]....
        /*04c8*/ 	.word	0x0500000f


	//   ....[222]....
        /*04cc*/ 	.word	0x0500000f


	//   ....[223]....
        /*04d0*/ 	.word	0x0500000f


	//   ....[224]....
        /*04d4*/ 	.word	0x0500000f


	//   ....[225]....
        /*04d8*/ 	.word	0x0500000f


	//   ....[226]....
        /*04dc*/ 	.word	0x0500000f


	//----- nvinfo : EIATTR_COOP_GROUP_INSTR_OFFSETS
	.align		4
.L_1166:
        /*04e0*/ 	.byte	0x04, 0x28
        /*04e2*/ 	.short	(.L_1168 - .L_1167)


	//   ....[0]....
.L_1167:
        /*04e4*/ 	.word	0x00000080


	//   ....[1]....
        /*04e8*/ 	.word	0x00000090


	//   ....[2]....
        /*04ec*/ 	.word	0x000002d0


	//   ....[3]....
        /*04f0*/ 	.word	0x00000430


	//   ....[4]....
        /*04f4*/ 	.word	0x00000550


	//   ....[5]....
        /*04f8*/ 	.word	0x000006b0


	//   ....[6]....
        /*04fc*/ 	.word	0x00001c00


	//   ....[7]....
        /*0500*/ 	.word	0x00002de0


	//   ....[8]....
        /*0504*/ 	.word	0x00002e60


	//   ....[9]....
        /*0508*/ 	.word	0x00003270


	//   ....[10]....
        /*050c*/ 	.word	0x000032c0


	//   ....[11]....
        /*0510*/ 	.word	0x000047a0


	//   ....[12]....
        /*0514*/ 	.word	0x00004800


	//   ....[13]....
        /*0518*/ 	.word	0x00005220


	//   ....[14]....
        /*051c*/ 	.word	0x00005280


	//   ....[15]....
        /*0520*/ 	.word	0x00006270


	//   ....[16]....
        /*0524*/ 	.word	0x000062e0


	//   ....[17]....
        /*0528*/ 	.word	0x00006350


	//   ....[18]....
        /*052c*/ 	.word	0x00006370


	//   ....[19]....
        /*0530*/ 	.word	0x00007e40


	//   ....[20]....
        /*0534*/ 	.word	0x00007e60


	//   ....[21]....
        /*0538*/ 	.word	0x00007e70


	//   ....[22]....
        /*053c*/ 	.word	0x00007e80


	//   ....[23]....
        /*0540*/ 	.word	0x00008950


	//   ....[24]....
        /*0544*/ 	.word	0x00008970


	//   ....[25]....
        /*0548*/ 	.word	0x00008b20


	//   ....[26]....
        /*054c*/ 	.word	0x00008b40


	//   ....[27]....
        /*0550*/ 	.word	0x00008c80


	//   ....[28]....
        /*0554*/ 	.word	0x00008ca0


	//   ....[29]....
        /*0558*/ 	.word	0x00008df0


	//   ....[30]....
        /*055c*/ 	.word	0x00008e10


	//   ....[31]....
        /*0560*/ 	.word	0x00009360


	//   ....[32]....
        /*0564*/ 	.word	0x00009370


	//   ....[33]....
        /*0568*/ 	.word	0x00009c30


	//   ....[34]....
        /*056c*/ 	.word	0x00009c40


	//   ....[35]....
        /*0570*/ 	.word	0x0000aec0


	//   ....[36]....
        /*0574*/ 	.word	0x0000aef0


	//   ....[37]....
        /*0578*/ 	.word	0x0000b060


	//   ....[38]....
        /*057c*/ 	.word	0x0000b080


	//   ....[39]....
        /*0580*/ 	.word	0x0000b1c0


	//   ....[40]....
        /*0584*/ 	.word	0x0000b1e0


	//   ....[41]....
        /*0588*/ 	.word	0x0000b330


	//   ....[42]....
        /*058c*/ 	.word	0x0000b350


	//   ....[43]....
        /*0590*/ 	.word	0x0000b530


	//   ....[44]....
        /*0594*/ 	.word	0x0000b720


	//   ....[45]....
        /*0598*/ 	.word	0x0000b750


	//   ....[46]....
        /*059c*/ 	.word	0x0000b780


	//   ....[47]....
        /*05a0*/ 	.word	0x0000b7b0


	//   ....[48]....
        /*05a4*/ 	.word	0x0000b7e0


	//   ....[49]....
        /*05a8*/ 	.word	0x0000b810


	//   ....[50]....
        /*05ac*/ 	.word	0x0000b980


	//   ....[51]....
        /*05b0*/ 	.word	0x0000b9b0


	//   ....[52]....
        /*05b4*/ 	.word	0x0000b9e0


	//   ....[53]....
        /*05b8*/ 	.word	0x0000ba10


	//   ....[54]....
        /*05bc*/ 	.word	0x0000ba40


	//   ....[55]....
        /*05c0*/ 	.word	0x0000ba70


	//   ....[56]....
        /*05c4*/ 	.word	0x0000bb00


	//   ....[57]....
        /*05c8*/ 	.word	0x0000bb30


	//   ....[58]....
        /*05cc*/ 	.word	0x0000bb40


	//   ....[59]....
        /*05d0*/ 	.word	0x0000bbd0


	//   ....[60]....
        /*05d4*/ 	.word	0x0000d4f0


	//   ....[61]....
        /*05d8*/ 	.word	0x0000d510


	//   ....[62]....
        /*05dc*/ 	.word	0x0000d5a0


	//   ....[63]....
        /*05e0*/ 	.word	0x0000d5c0


	//   ....[64]....
        /*05e4*/ 	.word	0x0000d640


	//   ....[65]....
        /*05e8*/ 	.word	0x0000d660


	//   ....[66]....
        /*05ec*/ 	.word	0x0000d6e0


	//   ....[67]....
        /*05f0*/ 	.word	0x0000d700


	//   ....[68]....
        /*05f4*/ 	.word	0x0000d780


	//   ....[69]....
        /*05f8*/ 	.word	0x0000d7a0


	//   ....[70]....
        /*05fc*/ 	.word	0x0000d7b0


	//   ....[71]....
        /*0600*/ 	.word	0x0000d7c0


	//   ....[72]....
        /*0604*/ 	.word	0x0000dfc0


	//   ....[73]....
        /*0608*/ 	.word	0x0000dff0


	//   ....[74]....
        /*060c*/ 	.word	0x0000e020


	//   ....[75]....
        /*0610*/ 	.word	0x0000e0b0


	//   ....[76]....
        /*0614*/ 	.word	0x0000e0c0


	//   ....[77]....
        /*0618*/ 	.word	0x0000e150


	//   ....[78]....
        /*061c*/ 	.word	0x0000e160


	//   ....[79]....
        /*0620*/ 	.word	0x0000e1f0


	//   ....[80]....
        /*0624*/ 	.word	0x0000e200


	//   ....[81]....
        /*0628*/ 	.word	0x0000e290


	//   ....[82]....
        /*062c*/ 	.word	0x0000e2a0


	//   ....[83]....
        /*0630*/ 	.word	0x0000e330


	//   ....[84]....
        /*0634*/ 	.word	0x0000e340


	//   ....[85]....
        /*0638*/ 	.word	0x0000e3c0


	//   ....[86]....
        /*063c*/ 	.word	0x0000e3d0


	//   ....[87]....
        /*0640*/ 	.word	0x0000e3e0


	//   ....[88]....
        /*0644*/ 	.word	0x0000e840


	//   ....[89]....
        /*0648*/ 	.word	0x0000e870


	//   ....[90]....
        /*064c*/ 	.word	0x0000e8c0


	//   ....[91]....
        /*0650*/ 	.word	0x0000e970


	//   ....[92]....
        /*0654*/ 	.word	0x0000e990


	//   ....[93]....
        /*0658*/ 	.word	0x0000ea40


	//   ....[94]....
        /*065c*/ 	.word	0x0000ea50


	//   ....[95]....
        /*0660*/ 	.word	0x0000ea80


	//   ....[96]....
        /*0664*/ 	.word	0x0000eb10


	//   ....[97]....
        /*0668*/ 	.word	0x0000ebb0


	//   ....[98]....
        /*066c*/ 	.word	0x0000ebd0


	//   ....[99]....
        /*0670*/ 	.word	0x0000ebe0


	//   ....[100]....
        /*0674*/ 	.word	0x0000f300


	//   ....[101]....
        /*0678*/ 	.word	0x0000f320


	//   ....[102]....
        /*067c*/ 	.word	0x0000f330


	//   ....[103]....
        /*0680*/ 	.word	0x0000f370


	//   ....[104]....
        /*0684*/ 	.word	0x0000f380


	//   ....[105]....
        /*0688*/ 	.word	0x0000f3c0


	//   ....[106]....
        /*068c*/ 	.word	0x0000f3d0


	//   ....[107]....
        /*0690*/ 	.word	0x0000f410


	//   ....[108]....
        /*0694*/ 	.word	0x0000f420


	//   ....[109]....
        /*0698*/ 	.word	0x0000f460


	//   ....[110]....
        /*069c*/ 	.word	0x0000f470


	//   ....[111]....
        /*06a0*/ 	.word	0x0000f480


	//   ....[112]....
        /*06a4*/ 	.word	0x0000f7d0


	//   ....[113]....
        /*06a8*/ 	.word	0x0000f7f0


	//   ....[114]....
        /*06ac*/ 	.word	0x0000f800


	//   ....[115]....
        /*06b0*/ 	.word	0x0000f810


	//   ....[116]....
        /*06b4*/ 	.word	0x0000f820


	//   ....[117]....
        /*06b8*/ 	.word	0x0000f840


	//   ....[118]....
        /*06bc*/ 	.word	0x0000f8b0


	//   ....[119]....
        /*06c0*/ 	.word	0x0000f8e0


	//   ....[120]....
        /*06c4*/ 	.word	0x0000f8f0


	//   ....[121]....
        /*06c8*/ 	.word	0x0000f960


	//   ....[122]....
        /*06cc*/ 	.word	0x0000f970


	//   ....[123]....
        /*06d0*/ 	.word	0x0000fa70


	//   ....[124]....
        /*06d4*/ 	.word	0x0000ff60


	//   ....[125]....
        /*06d8*/ 	.word	0x0000ff90


	//   ....[126]....
        /*06dc*/ 	.word	0x0000fff0


	//   ....[127]....
        /*06e0*/ 	.word	0x00010020


	//   ....[128]....
        /*06e4*/ 	.word	0x00010050


	//   ....[129]....
        /*06e8*/ 	.word	0x00010080


	//   ....[130]....
        /*06ec*/ 	.word	0x000100b0


	//   ....[131]....
        /*06f0*/ 	.word	0x000100e0


	//   ....[132]....
        /*06f4*/ 	.word	0x00010280


	//   ....[133]....
        /*06f8*/ 	.word	0x000102b0


	//   ....[134]....
        /*06fc*/ 	.word	0x000102e0


	//   ....[135]....
        /*0700*/ 	.word	0x00010310


	//   ....[136]....
        /*0704*/ 	.word	0x00010340


	//   ....[137]....
        /*0708*/ 	.word	0x00010370


	//   ....[138]....
        /*070c*/ 	.word	0x00010430


	//   ....[139]....
        /*0710*/ 	.word	0x00010450


	//   ....[140]....
        /*0714*/ 	.word	0x00010460


	//   ....[141]....
        /*0718*/ 	.word	0x000104c0


	//   ....[142]....
        /*071c*/ 	.word	0x00010ae0


	//   ....[143]....
        /*0720*/ 	.word	0x00010fc0


	//   ....[144]....
        /*0724*/ 	.word	0x000110b0


	//   ....[145]....
        /*0728*/ 	.word	0x00011150


	//   ....[146]....
        /*072c*/ 	.word	0x000111b0


	//   ....[147]....
        /*0730*/ 	.word	0x000112a0


	//   ....[148]....
        /*0734*/ 	.word	0x00011310


	//   ....[149]....
        /*0738*/ 	.word	0x00011400


	//   ....[150]....
        /*073c*/ 	.word	0x00011470


	//   ....[151]....
        /*0740*/ 	.word	0x00011560


	//   ....[152]....
        /*0744*/ 	.word	0x000115d0


	//   ....[153]....
        /*0748*/ 	.word	0x000116c0


	//   ....[154]....
        /*074c*/ 	.word	0x00011730


	//   ....[155]....
        /*0750*/ 	.word	0x000117d0


	//   ....[156]....
        /*0754*/ 	.word	0x000118c0


	//   ....[157]....
        /*0758*/ 	.word	0x00011930


	//   ....[158]....
        /*075c*/ 	.word	0x00011990


	//   ....[159]....
        /*0760*/ 	.word	0x00011a80


	//   ....[160]....
        /*0764*/ 	.word	0x00011ae0


	//   ....[161]....
        /*0768*/ 	.word	0x00011be0


	//   ....[162]....
        /*076c*/ 	.word	0x00011c40


	//   ....[163]....
        /*0770*/ 	.word	0x00011d40


	//   ....[164]....
        /*0774*/ 	.word	0x00011da0


	//   ....[165]....
        /*0778*/ 	.word	0x00011ea0


	//   ....[166]....
        /*077c*/ 	.word	0x00011f00


	//   ....[167]....
        /*0780*/ 	.word	0x00012000


	//   ....[168]....
        /*0784*/ 	.word	0x00012060


	//   ....[169]....
        /*0788*/ 	.word	0x00012160


	//   ....[170]....
        /*078c*/ 	.word	0x000121c0


	//   ....[171]....
        /*0790*/ 	.word	0x000122a0


	//   ....[172]....
        /*0794*/ 	.word	0x000123d0


	//   ....[173]....
        /*0798*/ 	.word	0x000124b0


	//   ....[174]....
        /*079c*/ 	.word	0x00012560


	//   ....[175]....
        /*07a0*/ 	.word	0x00012670


	//   ....[176]....
        /*07a4*/ 	.word	0x000126d0


	//   ....[177]....
        /*07a8*/ 	.word	0x000127e0


	//   ....[178]....
        /*07ac*/ 	.word	0x00012840


	//   ....[179]....
        /*07b0*/ 	.word	0x00012950


	//   ....[180]....
        /*07b4*/ 	.word	0x000129b0


	//   ....[181]....
        /*07b8*/ 	.word	0x00012ac0


	//   ....[182]....
        /*07bc*/ 	.word	0x00012b20


	//   ....[183]....
        /*07c0*/ 	.word	0x00012be0


	//   ....[184]....
        /*07c4*/ 	.word	0x00012d40


	//   ....[185]....
        /*07c8*/ 	.word	0x00012de0


	//   ....[186]....
        /*07cc*/ 	.word	0x00012e40


	//   ....[187]....
        /*07d0*/ 	.word	0x00012ef0


	//   ....[188]....
        /*07d4*/ 	.word	0x00012f50


	//   ....[189]....
        /*07d8*/ 	.word	0x00013000


	//   ....[190]....
        /*07dc*/ 	.word	0x00013060


	//   ....[191]....
        /*07e0*/ 	.word	0x00013110


	//   ....[192]....
        /*07e4*/ 	.word	0x00013170


	//   ....[193]....
        /*07e8*/ 	.word	0x00013220


	//   ....[194]....
        /*07ec*/ 	.word	0x00013280


	//   ....[195]....
        /*07f0*/ 	.word	0x00013330


	//   ....[196]....
        /*07f4*/ 	.word	0x00013410


	//   ....[197]....
        /*07f8*/ 	.word	0x000134b0


	//   ....[198]....
        /*07fc*/ 	.word	0x00013510


	//   ....[199]....
        /*0800*/ 	.word	0x000135e0


	//   ....[200]....
        /*0804*/ 	.word	0x00013640


	//   ....[201]....
        /*0808*/ 	.word	0x00013710


	//   ....[202]....
        /*080c*/ 	.word	0x00013770


	//   ....[203]....
        /*0810*/ 	.word	0x00013850


	//   ....[204]....
        /*0814*/ 	.word	0x000138b0


	//   ....[205]....
        /*0818*/ 	.word	0x00013980


	//   ....[206]....
        /*081c*/ 	.word	0x000139e0


	//   ....[207]....
        /*0820*/ 	.word	0x00013ab0


	//   ....[208]....
        /*0824*/ 	.word	0x00013b40


	//   ....[209]....
        /*0828*/ 	.word	0x00013be0


	//   ....[210]....
        /*082c*/ 	.word	0x00013d60


	//   ....[211]....
        /*0830*/ 	.word	0x00013dd0


	//   ....[212]....
        /*0834*/ 	.word	0x00013e40


	//   ....[213]....
        /*0838*/ 	.word	0x00013eb0


	//   ....[214]....
        /*083c*/ 	.word	0x00013f20


	//   ....[215]....
        /*0840*/ 	.word	0x00013fa0


	//   ....[216]....
        /*0844*/ 	.word	0x00014020


	//   ....[217]....
        /*0848*/ 	.word	0x000140b0


	//   ....[218]....
        /*084c*/ 	.word	0x00014120


	//   ....[219]....
        /*0850*/ 	.word	0x00014190


	//   ....[220]....
        /*0854*/ 	.word	0x00014200


	//   ....[221]....
        /*0858*/ 	.word	0x00014280


	//   ....[222]....
        /*085c*/ 	.word	0x000142f0


	//   ....[223]....
        /*0860*/ 	.word	0x00014390


	//   ....[224]....
        /*0864*/ 	.word	0x000143e0


	//   ....[225]....
        /*0868*/ 	.word	0x00014470


	//   ....[226]....
        /*086c*/ 	.word	0x000145a0


	//----- nvinfo : EIATTR_REG_RECONFIG
	.align		4
.L_1168:
        /*0870*/ 	.byte	0x01, 0x54
	.zero		2


	//----- nvinfo : EIATTR_SYSCALL_OFFSETS
	.align		4
        /*0874*/ 	.byte	0x04, 0x46
        /*0876*/ 	.short	(.L_1170 - .L_1169)


	//   ....[0]....
.L_1169:
        /*0878*/ 	.word	0x00001d80


	//   ....[1]....
        /*087c*/ 	.word	0x0000cb60


	//   ....[2]....
        /*0880*/ 	.word	0x0000ccb0


	//   ....[3]....
        /*0884*/ 	.word	0x0000cda0


	//   ....[4]....
        /*0888*/ 	.word	0x0000dc30


	//----- nvinfo : EIATTR_MBARRIER_INSTR_OFFSETS
	.align		4
.L_1170:
        /*088c*/ 	.byte	0x04, 0x39
        /*088e*/ 	.short	(.L_1172 - .L_1171)


	//   ....[0]....
.L_1171:
        /*0890*/ 	.word	0x00000180
        /*0894*/ 	.word	0x000000ff
        /*0898*/ 	.word	0x00022800
        /*089c*/ 	.short	0x0100
        /*089e*/ 	.byte	0x08
	.zero		1


	//   ....[1]....
        /*08a0*/ 	.word	0x00000190
        /*08a4*/ 	.word	0x000000ff
        /*08a8*/ 	.word	0x00022820
        /*08ac*/ 	.short	0x0100
        /*08ae*/ 	.byte	0x08
	.zero		1


	//   ....[2]....
        /*08b0*/ 	.word	0x00000280
        /*08b4*/ 	.word	0x000000ff
        /*08b8*/ 	.word	0x00022830
        /*08bc*/ 	.short	0x0100
        /*08be*/ 	.byte	0x08
	.zero		1


	//   ....[3]....
        /*08c0*/ 	.word	0x00000290
        /*08c4*/ 	.word	0x000000ff
        /*08c8*/ 	.word	0x00022840
        /*08cc*/ 	.short	0x0100
        /*08ce*/ 	.byte	0x08
	.zero		1


	//   ....[4]....
        /*08d0*/ 	.word	0x000002a0
        /*08d4*/ 	.word	0x000000ff
        /*08d8*/ 	.word	0x00022838
        /*08dc*/ 	.short	0x0100
        /*08de*/ 	.byte	0x08
	.zero		1


	//   ....[5]....
        /*08e0*/ 	.word	0x000002b0
        /*08e4*/ 	.word	0x000000ff
        /*08e8*/ 	.word	0x00022848
        /*08ec*/ 	.short	0x0100
        /*08ee*/ 	.byte	0x08
	.zero		1


	//   ....[6]....
        /*08f0*/ 	.word	0x000003e0
        /*08f4*/ 	.word	0x000000ff
        /*08f8*/ 	.word	0x00022850
        /*08fc*/ 	.short	0x0100
        /*08fe*/ 	.byte	0x08
	.zero		1


	//   ....[7]....
        /*0900*/ 	.word	0x000003f0
        /*0904*/ 	.word	0x000000ff
        /*0908*/ 	.word	0x00022860
        /*090c*/ 	.short	0x0100
        /*090e*/ 	.byte	0x08
	.zero		1


	//   ....[8]....
        /*0910*/ 	.word	0x00000400
        /*0914*/ 	.word	0x000000ff
        /*0918*/ 	.word	0x00022858
        /*091c*/ 	.short	0x0100
        /*091e*/ 	.byte	0x08
	.zero		1


	//   ....[9]....
        /*0920*/ 	.word	0x00000410
        /*0924*/ 	.word	0x000000ff
        /*0928*/ 	.word	0x00022868
        /*092c*/ 	.short	0x0100
        /*092e*/ 	.byte	0x08
	.zero		1


	//   ....[10]....
        /*0930*/ 	.word	0x00000500
        /*0934*/ 	.word	0x000000ff
        /*0938*/ 	.word	0x00022870
        /*093c*/ 	.short	0x0100
        /*093e*/ 	.byte	0x06
	.zero		1


	//   ....[11]....
        /*0940*/ 	.word	0x00000510
        /*0944*/ 	.word	0x000000ff
        /*0948*/ 	.word	0x00022880
        /*094c*/ 	.short	0x0100
        /*094e*/ 	.byte	0x06
	.zero		1


	//   ....[12]....
        /*0950*/ 	.word	0x00000520
        /*0954*/ 	.word	0x000000ff
        /*0958*/ 	.word	0x00022878
        /*095c*/ 	.short	0x0100
        /*095e*/ 	.byte	0x06
	.zero		1


	//   ....[13]....
        /*0960*/ 	.word	0x00000530
        /*0964*/ 	.word	0x000000ff
        /*0968*/ 	.word	0x00022888
        /*096c*/ 	.short	0x0100
        /*096e*/ 	.byte	0x06
	.zero		1


	//   ....[14]....
        /*0970*/ 	.word	0x00000660
        /*0974*/ 	.word	0x000000ff
        /*0978*/ 	.word	0x00022890
        /*097c*/ 	.short	0x0100
        /*097e*/ 	.byte	0x08
	.zero		1


	//   ....[15]....
        /*0980*/ 	.word	0x00000670
        /*0984*/ 	.word	0x000000ff
        /*0988*/ 	.word	0x000228a0
        /*098c*/ 	.short	0x0100
        /*098e*/ 	.byte	0x08
	.zero		1


	//   ....[16]....
        /*0990*/ 	.word	0x00000680
        /*0994*/ 	.word	0x000000ff
        /*0998*/ 	.word	0x00022898
        /*099c*/ 	.short	0x0100
        /*099e*/ 	.byte	0x08
	.zero		1


	//   ....[17]....
        /*09a0*/ 	.word	0x00000690
        /*09a4*/ 	.word	0x000000ff
        /*09a8*/ 	.word	0x000228a8
        /*09ac*/ 	.short	0x0100
        /*09ae*/ 	.byte	0x08
	.zero		1


	//   ....[18]....
        /*09b0*/ 	.word	0x000007d0
        /*09b4*/ 	.word	0x000000ff
        /*09b8*/ 	.word	0x000228b0
        /*09bc*/ 	.short	0x0100
        /*09be*/ 	.byte	0x08
	.zero		1


	//   ....[19]....
        /*09c0*/ 	.word	0x000007e0
        /*09c4*/ 	.word	0x000000ff
        /*09c8*/ 	.word	0x000228c0
        /*09cc*/ 	.short	0x0100
        /*09ce*/ 	.byte	0x08
	.zero		1


	//   ....[20]....
        /*09d0*/ 	.word	0x000007f0
        /*09d4*/ 	.word	0x000000ff
        /*09d8*/ 	.word	0x000228b8
        /*09dc*/ 	.short	0x0100
        /*09de*/ 	.byte	0x08
	.zero		1


	//   ....[21]....
        /*09e0*/ 	.word	0x00000800
        /*09e4*/ 	.word	0x000000ff
        /*09e8*/ 	.word	0x000228c8
        /*09ec*/ 	.short	0x0100
        /*09ee*/ 	.byte	0x08
	.zero		1


	//   ....[22]....
        /*09f0*/ 	.word	0x00001e30
        /*09f4*/ 	.word	0x00000007
        /*09f8*/ 	.word	0x00022800
        /*09fc*/ 	.short	0x010a
        /*09fe*/ 	.byte	0x3f
	.zero		1


	//   ....[23]....
        /*0a00*/ 	.word	0x00001f00
        /*0a04*/ 	.word	0x000000ff
        /*0a08*/ 	.word	0x00022830
        /*0a0c*/ 	.short	0x010a
        /*0a0e*/ 	.byte	0x16
	.zero		1


	//   ....[24]....
        /*0a10*/ 	.word	0x00001f40
        /*0a14*/ 	.word	0x000000ff
        /*0a18*/ 	.word	0x00022830
        /*0a1c*/ 	.short	0x010a
        /*0a1e*/ 	.byte	0x16
	.zero		1


	//   ....[25]....
        /*0a20*/ 	.word	0x00002770
        /*0a24*/ 	.word	0x000000ff
        /*0a28*/ 	.word	0x00000000
        /*0a2c*/ 	.short	0x0101
        /*0a2e*/ 	.byte	0x06
	.zero		1


	//   ....[26]....
        /*0a30*/ 	.word	0x00003b40
        /*0a34*/ 	.word	0x000000ff
        /*0a38*/ 	.word	0x00022850
        /*0a3c*/ 	.short	0x010a
        /*0a3e*/ 	.byte	0x16
	.zero		1


	//   ....[27]....
        /*0a40*/ 	.word	0x00003b80
        /*0a44*/ 	.word	0x000000ff
        /*0a48*/ 	.word	0x00022850
        /*0a4c*/ 	.short	0x010a
        /*0a4e*/ 	.byte	0x16
	.zero		1


	//   ....[28]....
        /*0a50*/ 	.word	0x00003e90
        /*0a54*/ 	.word	0x000000ff
        /*0a58*/ 	.word	0x00000000
        /*0a5c*/ 	.short	0x0101
        /*0a5e*/ 	.byte	0x16
	.zero		1


	//   ....[29]....
        /*0a60*/ 	.word	0x00004020
        /*0a64*/ 	.word	0x000000ff
        /*0a68*/ 	.word	0x00022830
        /*0a6c*/ 	.short	0x010a
        /*0a6e*/ 	.byte	0x19
	.zero		1


	//   ....[30]....
        /*0a70*/ 	.word	0x00004060
        /*0a74*/ 	.word	0x000000ff
        /*0a78*/ 	.word	0x00022830
        /*0a7c*/ 	.short	0x010a
        /*0a7e*/ 	.byte	0x19
	.zero		1


	//   ....[31]....
        /*0a80*/ 	.word	0x00004530
        /*0a84*/ 	.word	0x000000ff
        /*0a88*/ 	.word	0x00000000
        /*0a8c*/ 	.short	0x0101
        /*0a8e*/ 	.byte	0x06
	.zero		1


	//   ....[32]....
        /*0a90*/ 	.word	0x00005f00
        /*0a94*/ 	.word	0x000000ff
        /*0a98*/ 	.word	0x00022850
        /*0a9c*/ 	.short	0x010a
        /*0a9e*/ 	.byte	0x19
	.zero		1


	//   ....[33]....
        /*0aa0*/ 	.word	0x00005f40
        /*0aa4*/ 	.word	0x000000ff
        /*0aa8*/ 	.word	0x00022850
        /*0aac*/ 	.short	0x010a
        /*0aae*/ 	.byte	0x19
	.zero		1


	//   ....[34]....
        /*0ab0*/ 	.word	0x00006250
        /*0ab4*/ 	.word	0x000000ff
        /*0ab8*/ 	.word	0x00000000
        /*0abc*/ 	.short	0x0101
        /*0abe*/ 	.byte	0x19
	.zero		1


	//   ....[35]....
        /*0ac0*/ 	.word	0x00008980
        /*0ac4*/ 	.word	0x000000ff
        /*0ac8*/ 	.word	0x00000000
        /*0acc*/ 	.short	0x0101
        /*0ace*/ 	.byte	0x08
	.zero		1


	//   ....[36]....
        /*0ad0*/ 	.word	0x00009190
        /*0ad4*/ 	.word	0x000000ff
        /*0ad8*/ 	.word	0x00000000
        /*0adc*/ 	.short	0x0101
        /*0ade*/ 	.byte	0x08
	.zero		1


	//   ....[37]....
        /*0ae0*/ 	.word	0x0000d290
        /*0ae4*/ 	.word	0x00000021
        /*0ae8*/ 	.word	0x00022840
        /*0aec*/ 	.short	0x010a
        /*0aee*/ 	.byte	0x3f
	.zero		1


	//   ....[38]....
        /*0af0*/ 	.word	0x0000d8c0
        /*0af4*/ 	.word	0x00000021
        /*0af8*/ 	.word	0x00022830
        /*0afc*/ 	.short	0x0107
        /*0afe*/ 	.byte	0x3f
	.zero		1


	//   ....[39]....
        /*0b00*/ 	.word	0x0000d9a0
        /*0b04*/ 	.word	0x00000021
        /*0b08*/ 	.word	0x00022830
        /*0b0c*/ 	.short	0x0101
        /*0b0e*/ 	.byte	0x3f
	.zero		1


	//   ....[40]....
        /*0b10*/ 	.word	0x0000e4e0
        /*0b14*/ 	.word	0x00000016
        /*0b18*/ 	.word	0x00022800
        /*0b1c*/ 	.short	0x0107
        /*0b1e*/ 	.byte	0x3f
	.zero		1


	//   ....[41]....
        /*0b20*/ 	.word	0x0000e5d0
        /*0b24*/ 	.word	0x00000016
        /*0b28*/ 	.word	0x00022800
        /*0b2c*/ 	.short	0x0101
        /*0b2e*/ 	.byte	0x3f
	.zero		1


	//   ....[42]....
        /*0b30*/ 	.word	0x0000e5f0
        /*0b34*/ 	.word	0x00000016
        /*0b38*/ 	.word	0x00022820
        /*0b3c*/ 	.short	0x010a
        /*0b3e*/ 	.byte	0x3f
	.zero		1


	//   ....[43]....
        /*0b40*/ 	.word	0x0000e680
        /*0b44*/ 	.word	0x00000021
        /*0b48*/ 	.word	0x00022860
        /*0b4c*/ 	.short	0x010a
        /*0b4e*/ 	.byte	0x3f
	.zero		1


	//   ....[44]....
        /*0b50*/ 	.word	0x0000ed60
        /*0b54*/ 	.word	0x00000021
        /*0b58*/ 	.word	0x00022850
        /*0b5c*/ 	.short	0x0107
        /*0b5e*/ 	.byte	0x3f
	.zero		1


	//   ....[45]....
        /*0b60*/ 	.word	0x0000ee30
        /*0b64*/ 	.word	0x00000021
        /*0b68*/ 	.word	0x00022850
        /*0b6c*/ 	.short	0x0101
        /*0b6e*/ 	.byte	0x3f
	.zero		1


	//   ....[46]....
        /*0b70*/ 	.word	0x0000f180
        /*0b74*/ 	.word	0x0000000a
        /*0b78*/ 	.word	0x00022840
        /*0b7c*/ 	.short	0x010a
        /*0b7e*/ 	.byte	0x3f
	.zero		1


	//   ....[47]....
        /*0b80*/ 	.word	0x0000f530
        /*0b84*/ 	.word	0x0000000a
        /*0b88*/ 	.word	0x00022830
        /*0b8c*/ 	.short	0x0107
        /*0b8e*/ 	.byte	0x3f
	.zero		1


	//   ....[48]....
        /*0b90*/ 	.word	0x0000f5f0
        /*0b94*/ 	.word	0x0000000a
        /*0b98*/ 	.word	0x00022830
        /*0b9c*/ 	.short	0x0101
        /*0b9e*/ 	.byte	0x3f
	.zero		1


	//   ....[49]....
        /*0ba0*/ 	.word	0x0000f620
        /*0ba4*/ 	.word	0x0000000a
        /*0ba8*/ 	.word	0x00022860
        /*0bac*/ 	.short	0x010a
        /*0bae*/ 	.byte	0x3f
	.zero		1


	//   ....[50]....
        /*0bb0*/ 	.word	0x0000fb20
        /*0bb4*/ 	.word	0x0000000a
        /*0bb8*/ 	.word	0x00022850
        /*0bbc*/ 	.short	0x0107
        /*0bbe*/ 	.byte	0x3f
	.zero		1


	//   ....[51]....
        /*0bc0*/ 	.word	0x0000fbe0
        /*0bc4*/ 	.word	0x0000000a
        /*0bc8*/ 	.word	0x00022850
        /*0bcc*/ 	.short	0x0101
        /*0bce*/ 	.byte	0x3f
	.zero		1


	//   ....[52]....
        /*0bd0*/ 	.word	0x00010a60
        /*0bd4*/ 	.word	0x00000007
        /*0bd8*/ 	.word	0x00022820
        /*0bdc*/ 	.short	0x010a
        /*0bde*/ 	.byte	0x3f
	.zero		1


	//   ....[53]....
        /*0be0*/ 	.word	0x00010be0
        /*0be4*/ 	.word	0x00000005
        /*0be8*/ 	.word	0x00022840
        /*0bec*/ 	.short	0x010a
        /*0bee*/ 	.byte	0x3f
	.zero		1


	//   ....[54]....
        /*0bf0*/ 	.word	0x00010c80
        /*0bf4*/ 	.word	0x00000003
        /*0bf8*/ 	.word	0x00022840
        /*0bfc*/ 	.short	0x010a
        /*0bfe*/ 	.byte	0x3f
	.zero		1


	//   ....[55]....
        /*0c00*/ 	.word	0x00010cc0
        /*0c04*/ 	.word	0x00000005
        /*0c08*/ 	.word	0x00022860
        /*0c0c*/ 	.short	0x010a
        /*0c0e*/ 	.byte	0x3f
	.zero		1


	//   ....[56]....
        /*0c10*/ 	.word	0x00010d00
        /*0c14*/ 	.word	0x00000003
        /*0c18*/ 	.word	0x00022860
        /*0c1c*/ 	.short	0x010a
        /*0c1e*/ 	.byte	0x3f
	.zero		1


	//   ....[57]....
        /*0c20*/ 	.word	0x00010d60
        /*0c24*/ 	.word	0x00000007
        /*0c28*/ 	.word	0x00022800
        /*0c2c*/ 	.short	0x010a
        /*0c2e*/ 	.byte	0x3f
	.zero		1


	//   ....[58]....
        /*0c30*/ 	.word	0x00010dc0
        /*0c34*/ 	.word	0x00000000
        /*0c38*/ 	.word	0x00022830
        /*0c3c*/ 	.short	0x010a
        /*0c3e*/ 	.byte	0x3f
	.zero		1


	//   ....[59]....
        /*0c40*/ 	.word	0x00010e20
        /*0c44*/ 	.word	0x0000000a
        /*0c48*/ 	.word	0x00022850
        /*0c4c*/ 	.short	0x010a
        /*0c4e*/ 	.byte	0x3f
	.zero		1


	//   ....[60]....
        /*0c50*/ 	.word	0x00010e80
        /*0c54*/ 	.word	0x00000000
        /*0c58*/ 	.word	0x00022830
        /*0c5c*/ 	.short	0x010a
        /*0c5e*/ 	.byte	0x3f
	.zero		1


	//   ....[61]....
        /*0c60*/ 	.word	0x00010ee0
        /*0c64*/ 	.word	0x00000008
        /*0c68*/ 	.word	0x00022850
        /*0c6c*/ 	.short	0x010a
        /*0c6e*/ 	.byte	0x3f
	.zero		1


	//   ....[62]....
        /*0c70*/ 	.word	0x00011000
        /*0c74*/ 	.word	0x00000021
        /*0c78*/ 	.word	0x00022840
        /*0c7c*/ 	.short	0x010a
        /*0c7e*/ 	.byte	0x3f
	.zero		1


	//   ....[63]....
        /*0c80*/ 	.word	0x000122d0
        /*0c84*/ 	.word	0x00000016
        /*0c88*/ 	.word	0x00022820
        /*0c8c*/ 	.short	0x010a
        /*0c8e*/ 	.byte	0x3f
	.zero		1


	//   ....[64]....
        /*0c90*/ 	.word	0x00012320
        /*0c94*/ 	.word	0x00000021
        /*0c98*/ 	.word	0x00022860
        /*0c9c*/ 	.short	0x010a
        /*0c9e*/ 	.byte	0x3f
	.zero		1


	//   ....[65]....
        /*0ca0*/ 	.word	0x00012c90
        /*0ca4*/ 	.word	0x0000000a
        /*0ca8*/ 	.word	0x00022840
        /*0cac*/ 	.short	0x010a
        /*0cae*/ 	.byte	0x3f
	.zero		1


	//   ....[66]....
        /*0cb0*/ 	.word	0x00013360
        /*0cb4*/ 	.word	0x0000000a
        /*0cb8*/ 	.word	0x00022860
        /*0cbc*/ 	.short	0x010a
        /*0cbe*/ 	.byte	0x3f
	.zero		1


	//   ....[67]....
        /*0cc0*/ 	.word	0x000144c0
        /*0cc4*/ 	.word	0x00000007
        /*0cc8*/ 	.word	0x00022820
        /*0ccc*/ 	.short	0x010a
        /*0cce*/ 	.byte	0x3f
	.zero		1


	//   ....[68]....
        /*0cd0*/ 	.word	0x00014660
        /*0cd4*/ 	.word	0x00000005
        /*0cd8*/ 	.word	0x00022840
        /*0cdc*/ 	.short	0x010a
        /*0cde*/ 	.byte	0x3f
	.zero		1


	//   ....[69]....
        /*0ce0*/ 	.word	0x000146b0
        /*0ce4*/ 	.word	0x00000003
        /*0ce8*/ 	.word	0x00022840
        /*0cec*/ 	.short	0x010a
        /*0cee*/ 	.byte	0x3f
	.zero		1


	//   ....[70]....
        /*0cf0*/ 	.word	0x00014700
        /*0cf4*/ 	.word	0x00000005
        /*0cf8*/ 	.word	0x00022860
        /*0cfc*/ 	.short	0x010a
        /*0cfe*/ 	.byte	0x3f
	.zero		1


	//----- nvinfo : EIATTR_NUM_MBARRIERS
	.align		4
.L_1172:
        /*0d00*/ 	.byte	0x03, 0x38
        /*0d02*/ 	.short	0x0016


	//----- nvinfo : EIATTR_EXIT_INSTR_OFFSETS
	.align		4
        /*0d04*/ 	.byte	0x04, 0x1c
        /*0d06*/ 	.short	(.L_1174 - .L_1173)


	//   ....[0]....
.L_1173:
        /*0d08*/ 	.word	0x000009a0


	//   ....[1]....
        /*0d0c*/ 	.word	0x0000b4d0


	//   ....[2]....
        /*0d10*/ 	.word	0x00010d50


	//----- nvinfo : EIATTR_MAX_THREADS
	.align		4
.L_1174:
        /*0d14*/ 	.byte	0x04, 0x05
        /*0d16*/ 	.short	(.L_1176 - .L_1175)
.L_1175:
        /*0d18*/ 	.word	0x00000180
        /*0d1c*/ 	.word	0x00000001
        /*0d20*/ 	.word	0x00000001


	//----- nvinfo : EIATTR_CRS_STACK_SIZE
	.align		4
.L_1176:
        /*0d24*/ 	.byte	0x04, 0x1e
        /*0d26*/ 	.short	(.L_1178 - .L_1177)
.L_1177:
        /*0d28*/ 	.word	0x00000000


	//----- nvinfo : EIATTR_CBANK_PARAM_SIZE
	.align		4
.L_1178:
        /*0d2c*/ 	.byte	0x03, 0x19
        /*0d2e*/ 	.short	0x0af0


	//----- nvinfo : EIATTR_PARAM_CBANK
	.align		4
        /*0d30*/ 	.byte	0x04, 0x0a
        /*0d32*/ 	.short	(.L_1180 - .L_1179)
	.align		4
.L_1179:
        /*0d34*/ 	.word	index@(.nv.constant0._ZN7cutlass13device_kernelIN5flash11enable_sm90INS1_16FlashAttnFwdSm90INS1_25CollectiveMainloopFwdSm90ILi2EN4cute5tupleIJNS5_1CILi1EEES8_S8_EEENS6_IJNS7_ILi128EEENS7_ILi96EEENS7_ILi64EEEEEELi256ENS_10bfloat16_tEfNS_4arch4Sm90ELb0ELb0ELb1ELb1ELb1ELb0ELb0ELb1ELb0ELb1ELb1ELb0EEENS1_21CollectiveEpilogueFwdINS6_IJSA_NS7_ILi256EEESB_EEES9_SE_SG_Li256ELb1ELb1ELb1ELb0EEENS1_36VarlenDynamicPersistentTileSchedulerILi128ELi96ELi256ELi128ELb1ELb1ELb1ELb0ELb1ELb1EEEEEEEEEvNT_6ParamsE)
        /*0d38*/ 	.short	0x0210
        /*0d3a*/ 	.short	0x0af0


	//----- nvinfo : EIATTR_SW_WAR
	.align		4
.L_1180:
        /*0d3c*/ 	.byte	0x04, 0x36
        /*0d3e*/ 	.short	(.L_1182 - .L_1181)
.L_1181:
        /*0d40*/ 	.word	0x00000008
.L_1182:


//--------------------- .nv.info._ZN7cutlass13device_kernelIN5flash11enable_sm90INS1_16FlashAttnFwdSm90INS1_25CollectiveMainloopFwdSm90ILi2EN4cute5tupleIJNS5_1CILi1EEES8_S8_EEENS6_IJNS7_ILi128EEENS7_ILi96EEENS7_ILi64EEEEEELi256ENS_10bfloat16_tEfNS_4arch4Sm90ELb0ELb0ELb1ELb1ELb1ELb1ELb0ELb1ELb0ELb1ELb1ELb0EEENS1_21CollectiveEpilogueFwdINS6_IJSA_NS7_ILi256EEESB_EEES9_SE_SG_Li256ELb1ELb1ELb1ELb0EEENS1_36VarlenDynamicPersistentTileSchedulerILi128ELi96ELi256ELi128ELb1ELb1ELb1ELb0ELb1ELb1EEEEEEEEEvNT_6ParamsE --------------------------
	.section	.nv.info._ZN7cutlass13device_kernelIN5flash11enable_sm90INS1_16FlashAttnFwdSm90INS1_25CollectiveMainloopFwdSm90ILi2EN4cute5tupleIJNS5_1CILi1EEES8_S8_EEENS6_IJNS7_ILi128EEENS7_ILi96EEENS7_ILi64EEEEEELi256ENS_10bfloat16_tEfNS_4arch4Sm90ELb0ELb0ELb1ELb1ELb1ELb1ELb0ELb1ELb0ELb1ELb1ELb0EEENS1_21CollectiveEpilogueFwdINS6_IJSA_NS7_ILi256EEESB_EEES9_SE_SG_Li256ELb1ELb1ELb1ELb0EEENS1_36VarlenDynamicPersistentTileSchedulerILi128ELi96ELi256ELi128ELb1ELb1ELb1ELb0ELb1ELb1EEEEEEEEEvNT_6ParamsE,"",@"SHT_CUDA_INFO"
	.sectionflags	@""
	.align	4


	//----- nvinfo : EIATTR_CUDA_API_VERSION
	.align		4
        /*0000*/ 	.byte	0x04, 0x37
        /*0002*/ 	.short	(.L_1184 - .L_1183)
.L_1183:
        /*0004*/ 	.word	0x00000082


	//----- nvinfo : EIATTR_KPARAM_INFO
	.align		4
.L_1184:
        /*0008*/ 	.byte	0x04, 0x17
        /*000a*/ 	.short	(.L_1186 - .L_1185)
.L_1185:
        /*000c*/ 	.word	0x00000000
        /*0010*/ 	.short	0x0000
        /*0012*/ 	.short	0x0070
        /*0014*/ 	.byte	0x00, 0xf0, 0x01, 0x2a


	//----- nvinfo : EIATTR_SPARSE_MMA_MASK
	.align		4
.L_1186:
        /*0018*/ 	.byte	0x03, 0x50
        /*001a*/ 	.short	0x0000


	//----- nvinfo : EIATTR_MAXREG_COUNT
	.align		4
        /*001c*/ 	.byte	0x03, 0x1b
        /*001e*/ 	.short	0x00a8


	//----- nvinfo : EIATTR_NUM_BARRIERS
	.align		4
        /*0020*/ 	.byte	0x02, 0x4c
        /*0022*/ 	.byte	0x10
	.zero		1


	//----- nvinfo : EIATTR_EXTERNS
	.align		4
        /*0024*/ 	.byte	0x04, 0x0f
        /*0026*/ 	.short	(.L_1188 - .L_1187)


	//   ....[0]....
	.align		4
.L_1187:
        /*0028*/ 	.word	index@(__assertfail)


	//----- nvinfo : EIATTR_ANNOTATIONS
	.align		4
.L_1188:
        /*002c*/ 	.byte	0x04, 0x55
        /*002e*/ 	.short	(.L_1190 - .L_1189)


	//   ....[0]....
.L_1189:
        /* <DEDUP_REMOVED lines=151> */


	//----- nvinfo : EIATTR_MERCURY_ISA_VERSION
	.align		4
.L_1190:
        /*0990*/ 	.byte	0x03, 0x5f
        /*0992*/ 	.short	0x0101


	//----- nvinfo : EIATTR_UNUSED_LOAD_BYTE_OFFSET
	.align		4
        /*0994*/ 	.byte	0x04, 0x44
        /*0996*/ 	.short	(.L_1192 - .L_1191)


	//   ....[0]....
.L_1191:
        /*0998*/ 	.word	0x00000a40
        /*099c*/ 	.word	0x0000fff0


	//   ....[1]....
        /*09a0*/ 	.word	0x0000ea60
        /*09a4*/ 	.word	0x0000fff0


	//----- nvinfo : EIATTR_INT_WARP_WIDE_INSTR_OFFSETS
	.align		4
.L_1192:
        /*09a8*/ 	.byte	0x04, 0x31
        /*09aa*/ 	.short	(.L_1194 - .L_1193)


	//   ....[0]....
.L_1193:
        /*09ac*/ 	.word	0x00000120


	//   ....[1]....
        /*09b0*/ 	.word	0x000001c0


	//   ....[2]....
        /*09b4*/ 	.word	0x00000230


	//   ....[3]....
        /*09b8*/ 	.word	0x000167e0


	//   ....[4]....
        /*09bc*/ 	.word	0x00016870


	//   ....[5]....
        /*09c0*/ 	.word	0x00019c30


	//   ....[6]....
        /*09c4*/ 	.word	0x00019cc0


	//----- nvinfo : EIATTR_COOP_GROUP_MASK_REGIDS
	.align		4
.L_1194:
        /*09c8*/ 	.byte	0x04, 0x29
        /*09ca*/ 	.short	(.L_1196 - .L_1195)


	//   ....[0]....
.L_1195:
        /*09cc*/ 	.word	0xffffffff


	//   ....[1]....
        /*09d0*/ 	.word	0xffffffff


	//   ....[2]....
        /*09d4*/ 	.word	0xffffffff


	//   ....[3]....
        /*09d8*/ 	.word	0xffffffff


	//   ....[4]....
        /*09dc*/ 	.word	0xffffffff


	//   ....[5]....
        /*09e0*/ 	.word	0xffffffff


	//   ....[6]....
        /*09e4*/ 	.word	0xffffffff


	//   ....[7]....
        /*09e8*/ 	.word	0xffffffff


	//   ....[8]....
        /*09ec*/ 	.word	0xffffffff


	//   ....[9]....
        /*09f0*/ 	.word	0xffffffff


	//   ....[10]....
        /*09f4*/ 	.word	0xffffffff


	//   ....[11]....
        /*09f8*/ 	.word	0xffffffff


	//   ....[12]....
        /*09fc*/ 	.word	0xffffffff


	//   ....[13]....
        /*0a00*/ 	.word	0xffffffff


	//   ....[14]....
        /*0a04*/ 	.word	0xffffffff


	//   ....[15]....
        /*0a08*/ 	.word	0xffffffff


	//   ....[16]....
        /*0a0c*/ 	.word	0xffffffff


	//   ....[17]....
        /*0a10*/ 	.word	0xffffffff


	//   ....[18]....
        /*0a14*/ 	.word	0xffffffff


	//   ....[19]....
        /*0a18*/ 	.word	0xffffffff


	//   ....[20]....
        /*0a1c*/ 	.word	0xffffffff


	//   ....[21]....
        /*0a20*/ 	.word	0xffffffff


	//   ....[22]....
        /*0a24*/ 	.word	0xffffffff


	//   ....[23]....
        /*0a28*/ 	.word	0xffffffff


	//   ....[24]....
        /*0a2c*/ 	.word	0xffffffff


	//   ....[25]....
        /*0a30*/ 	.word	0xffffffff


	//   ....[26]....
        /*0a34*/ 	.word	0xffffffff


	//   ....[27]....
        /*0a38*/ 	.word	0xffffffff


	//   ....[28]....
        /*0a3c*/ 	.word	0xffffffff


	//   ....[29]....
        /*0a40*/ 	.word	0xffffffff


	//   ....[30]....
        /*0a44*/ 	.word	0xffffffff


	//   ....[31]....
        /*0a48*/ 	.word	0xffffffff


	//   ....[32]....
        /*0a4c*/ 	.word	0xffffffff


	//   ....[33]....
        /*0a50*/ 	.word	0xffffffff


	//   ....[34]....
        /*0a54*/ 	.word	0xffffffff


	//   ....[35]....
        /*0a58*/ 	.word	0xffffffff


	//   ....[36]....
        /*0a5c*/ 	.word	0xffffffff


	//   ....[37]....
        /*0a60*/ 	.word	0xffffffff


	//   ....[38]....
        /*0a64*/ 	.word	0xffffffff


	//   ....[39]....
        /*0a68*/ 	.word	0xffffffff


	//   ....[40]....
        /*0a6c*/ 	.word	0xffffffff


	//   ....[41]....
        /*0a70*/ 	.word	0xffffffff


	//   ....[42]....
        /*0a74*/ 	.word	0xffffffff


	//   ....[43]....
        /*0a78*/ 	.word	0xffffffff


	//   ....[44]....
        /*0a7c*/ 	.word	0xffffffff


	//   ....[45]....
        /*0a80*/ 	.word	0xffffffff


	//   ....[46]....
        /*0a84*/ 	.word	0xffffffff


	//   ....[47]....
        /*0a88*/ 	.word	0xffffffff


	//   ....[48]....
        /*0a8c*/ 	.word	0xffffffff


	//   ....[49]....
        /*0a90*/ 	.word	0xffffffff


	//   ....[50]....
        /*0a94*/ 	.word	0xffffffff


	//   ....[51]....
        /*0a98*/ 	.word	0xffffffff


	//   ....[52]....
        /*0a9c*/ 	.word	0xffffffff


	//   ....[53]....
        /*0aa0*/ 	.word	0xffffffff


	//   ....[54]....
        /*0aa4*/ 	.word	0xffffffff


	//   ....[55]....
        /*0aa8*/ 	.word	0xffffffff


	//   ....[56]....
        /*0aac*/ 	.word	0xffffffff


	//   ....[57]....
        /*0ab0*/ 	.word	0xffffffff


	//   ....[58]....
        /*0ab4*/ 	.word	0xffffffff


	//   ....[59]....
        /*0ab8*/ 	.word	0xffffffff


	//   ....[60]....
        /*0abc*/ 	.word	0xffffffff


	//   ....[61]....
        /*0ac0*/ 	.word	0xffffffff


	//   ....[62]....
        /*0ac4*/ 	.word	0xffffffff


	//   ....[63]....
        /*0ac8*/ 	.word	0xffffffff


	//   ....[64]....
        /*0acc*/ 	.word	0xffffffff


	//   ....[65]....
        /*0ad0*/ 	.word	0xffffffff


	//   ....[66]....
        /*0ad4*/ 	.word	0xffffffff


	//   ....[67]....
        /*0ad8*/ 	.word	0xffffffff


	//   ....[68]....
        /*0adc*/ 	.word	0xffffffff


	//   ....[69]....
        /*0ae0*/ 	.word	0xffffffff


	//   ....[70]....
        /*0ae4*/ 	.word	0xffffffff


	//   ....[71]....
        /*0ae8*/ 	.word	0xffffffff


	//   ....[72]....
        /*0aec*/ 	.word	0xffffffff


	//   ....[73]....
        /*0af0*/ 	.word	0xffffffff


	//   ....[74]....
        /*0af4*/ 	.word	0xffffffff


	//   ....[75]....
        /*0af8*/ 	.word	0xffffffff


	//   ....[76]....
        /*0afc*/ 	.word	0xffffffff


	//   ....[77]....
        /*0b00*/ 	.word	0xffffffff


	//   ....[78]....
        /*0b04*/ 	.word	0xffffffff


	//   ....[79]....
        /*0b08*/ 	.word	0xffffffff


	//   ....[80]....
        /*0b0c*/ 	.word	0xffffffff


	//   ....[81]....
        /*0b10*/ 	.word	0xffffffff


	//   ....[82]....
        /*0b14*/ 	.word	0xffffffff


	//   ....[83]....
        /*0b18*/ 	.word	0xffffffff


	//   ....[84]....
        /*0b1c*/ 	.word	0xffffffff


	//   ....[85]....
        /*0b20*/ 	.word	0xffffffff


	//   ....[86]....
        /*0b24*/ 	.word	0xffffffff


	//   ....[87]....
        /*0b28*/ 	.word	0xffffffff


	//   ....[88]....
        /*0b2c*/ 	.word	0xffffffff


	//   ....[89]....
        /*0b30*/ 	.word	0xffffffff


	//   ....[90]....
        /*0b34*/ 	.word	0xffffffff


	//   ....[91]....
        /*0b38*/ 	.word	0xffffffff


	//   ....[92]....
        /*0b3c*/ 	.word	0xffffffff


	//   ....[93]....
        /*0b40*/ 	.word	0xffffffff


	//   ....[94]....
        /*0b44*/ 	.word	0xffffffff


	//   ....[95]....
        /*0b48*/ 	.word	0xffffffff


	//   ....[96]....
        /*0b4c*/ 	.word	0xffffffff


	//   ....[97]....
        /*0b50*/ 	.word	0xffffffff


	//   ....[98]....
        /*0b54*/ 	.word	0xffffffff


	//   ....[99]....
        /*0b58*/ 	.word	0xffffffff


	//   ....[100]....
        /*0b5c*/ 	.word	0xffffffff


	//   ....[101]....
        /*0b60*/ 	.word	0xffffffff


	//   ....[102]....
        /*0b64*/ 	.word	0xffffffff


	//   ....[103]....
        /*0b68*/ 	.word	0xffffffff


	//   ....[104]....
        /*0b6c*/ 	.word	0xffffffff


	//   ....[105]....
        /*0b70*/ 	.word	0xffffffff


	//   ....[106]....
        /*0b74*/ 	.word	0xffffffff


	//   ....[107]....
        /*0b78*/ 	.word	0xffffffff


	//   ....[108]....
        /*0b7c*/ 	.word	0xffffffff


	//   ....[109]....
        /*0b80*/ 	.word	0xffffffff


	//   ....[110]....
        /*0b84*/ 	.word	0xffffffff


	//   ....[111]....
        /*0b88*/ 	.word	0xffffffff


	//   ....[112]....
        /*0b8c*/ 	.word	0xffffffff


	//   ....[113]....
        /*0b90*/ 	.word	0xffffffff


	//   ....[114]....
        /*0b94*/ 	.word	0xffffffff


	//   ....[115]....
        /*0b98*/ 	.word	0xffffffff


	//   ....[116]....
        /*0b9c*/ 	.word	0xffffffff


	//   ....[117]....
        /*0ba0*/ 	.word	0xffffffff


	//   ....[118]....
        /*0ba4*/ 	.word	0xffffffff


	//   ....[119]....
        /*0ba8*/ 	.word	0xffffffff


	//   ....[120]....
        /*0bac*/ 	.word	0xffffffff


	//   ....[121]....
        /*0bb0*/ 	.word	0xffffffff


	//   ....[122]....
        /*0bb4*/ 	.word	0xffffffff


	//   ....[123]....
        /*0bb8*/ 	.word	0xffffffff


	//   ....[124]....
        /*0bbc*/ 	.word	0xffffffff


	//   ....[125]....
        /*0bc0*/ 	.word	0xffffffff


	//   ....[126]....
        /*0bc4*/ 	.word	0xffffffff


	//   ....[127]....
        /*0bc8*/ 	.word	0xffffffff


	//   ....[128]....
        /*0bcc*/ 	.word	0xffffffff


	//   ....[129]....
        /*0bd0*/ 	.word	0xffffffff


	//   ....[130]....
        /*0bd4*/ 	.word	0xffffffff


	//   ....[131]....
        /*0bd8*/ 	.word	0xffffffff


	//   ....[132]....
        /*0bdc*/ 	.word	0xffffffff


	//   ....[133]....
        /*0be0*/ 	.word	0xffffffff


	//   ....[134]....
        /*0be4*/ 	.word	0xffffffff


	//   ....[135]....
        /*0be8*/ 	.word	0xffffffff


	//   ....[136]....
        /*0bec*/ 	.word	0xffffffff


	//   ....[137]....
        /*0bf0*/ 	.word	0xffffffff


	//   ....[138]....
        /*0bf4*/ 	.word	0xffffffff


	//   ....[139]....
        /*0bf8*/ 	.word	0xffffffff


	//   ....[140]....
        /*0bfc*/ 	.word	0xffffffff


	//   ....[141]....
        /*0c00*/ 	.word	0xffffffff


	//   ....[142]....
        /*0c04*/ 	.word	0xffffffff


	//   ....[143]....
        /*0c08*/ 	.word	0xffffffff


	//   ....[144]....
        /*0c0c*/ 	.word	0xffffffff


	//   ....[145]....
        /*0c10*/ 	.word	0xffffffff


	//   ....[146]....
        /*0c14*/ 	.word	0xffffffff


	//   ....[147]....
        /*0c18*/ 	.word	0xffffffff


	//   ....[148]....
        /*0c1c*/ 	.word	0xffffffff


	//   ....[149]....
        /*0c20*/ 	.word	0xffffffff


	//   ....[150]....
        /*0c24*/ 	.word	0xffffffff


	//   ....[151]....
        /*0c28*/ 	.word	0xffffffff


	//   ....[152]....
        /*0c2c*/ 	.word	0xffffffff


	//   ....[153]....
        /*0c30*/ 	.word	0xffffffff


	//   ....[154]....
        /*0c34*/ 	.word	0xffffffff


	//   ....[155]....
        /*0c38*/ 	.word	0xffffffff


	//   ....[156]....
        /*0c3c*/ 	.word	0xffffffff


	//   ....[157]....
        /*0c40*/ 	.word	0xffffffff


	//   ....[158]....
        /*0c44*/ 	.word	0xffffffff


	//   ....[159]....
        /*0c48*/ 	.word	0xffffffff


	//   ....[160]....
        /*0c4c*/ 	.word	0xffffffff


	//   ....[161]....
        /*0c50*/ 	.word	0xffffffff


	//   ....[162]....
        /*0c54*/ 	.word	0xffffffff


	//   ....[163]....
        /*0c58*/ 	.word	0xffffffff


	//   ....[164]....
        /*0c5c*/ 	.word	0xffffffff


	//   ....[165]....
        /*0c60*/ 	.word	0xffffffff


	//   ....[166]....
        /*0c64*/ 	.word	0xffffffff


	//   ....[167]....
        /*0c68*/ 	.word	0xffffffff


	//   ....[168]....
        /*0c6c*/ 	.word	0xffffffff


	//   ....[169]....
        /*0c70*/ 	.word	0x0500000f


	//   ....[170]....
        /*0c74*/ 	.word	0x0500000f


	//   ....[171]....
        /*0c78*/ 	.word	0x0500000f


	//   ....[172]....
        /*0c7c*/ 	.word	0x0500000f


	//   ....[173]....
        /*0c80*/ 	.word	0x0500000f


	//   ....[174]....
        /*0c84*/ 	.word	0x0500000f


	//   ....[175]....
        /*0c88*/ 	.word	0x0500000f


	//   ....[176]....
        /*0c8c*/ 	.word	0x0500000f


	//   ....[177]....
        /*0c90*/ 	.word	0x0500000f


	//   ....[178]....
        /*0c94*/ 	.word	0x0500000f


	//   ....[179]....
        /*0c98*/ 	.word	0x0500000f


	//   ....[180]....
        /*0c9c*/ 	.word	0x0500000f


	//   ....[181]....
        /*0ca0*/ 	.word	0x0500000f


	//   ....[182]....
        /*0ca4*/ 	.word	0x0500000f


	//   ....[183]....
        /*0ca8*/ 	.word	0x0500000f


	//   ....[184]....
        /*0cac*/ 	.word	0x0500000f


	//   ....[185]....
        /*0cb0*/ 	.word	0x0500000f


	//   ....[186]....
        /*0cb4*/ 	.word	0x0500000f


	//   ....[187]....
        /*0cb8*/ 	.word	0x0500000f


	//   ....[188]....
        /*0cbc*/ 	.word	0x0500000f


	//   ....[189]....
        /*0cc0*/ 	.word	0x0500000f


	//   ....[190]....
        /*0cc4*/ 	.word	0x0500000f


	//   ....[191]....
        /*0cc8*/ 	.word	0x0500000f


	//   ....[192]....
        /*0ccc*/ 	.word	0x0500000f


	//   ....[193]....
        /*0cd0*/ 	.word	0x0500000f


	//   ....[194]....
        /*0cd4*/ 	.word	0x0500000f


	//   ....[195]....
        /*0cd8*/ 	.word	0x0500000f


	//   ....[196]....
        /*0cdc*/ 	.word	0x0500000f


	//   ....[197]....
        /*0ce0*/ 	.word	0x0500000f


	//   ....[198]....
        /*0ce4*/ 	.word	0x0500000f


	//   ....[199]....
        /*0ce8*/ 	.word	0x0500000f


	//   ....[200]....
        /*0cec*/ 	.word	0x0500000f


	//   ....[201]....
        /*0cf0*/ 	.word	0x0500000f


	//   ....[202]....
        /*0cf4*/ 	.word	0x0500000f


	//   ....[203]....
        /*0cf8*/ 	.word	0x0500000f


	//   ....[204]....
        /*0cfc*/ 	.word	0x0500000f


	//   ....[205]....
        /*0d00*/ 	.word	0x0500000f


	//   ....[206]....
        /*0d04*/ 	.word	0x0500000f


	//   ....[207]....
        /*0d08*/ 	.word	0x0500000f


	//   ....[208]....
        /*0d0c*/ 	.word	0x0500000f


	//   ....[209]....
        /*0d10*/ 	.word	0x0500000f


	//   ....[210]....
        /*0d14*/ 	.word	0x0500000f


	//   ....[211]....
        /*0d18*/ 	.word	0x0500000f


	//   ....[212]....
        /*0d1c*/ 	.word	0x0500000f


	//   ....[213]....
        /*0d20*/ 	.word	0x0500000f


	//   ....[214]....
        /*0d24*/ 	.word	0x0500000f


	//   ....[215]....
        /*0d28*/ 	.word	0x0500000f


	//   ....[216]....
        /*0d2c*/ 	.word	0x0500000f


	//   ....[217]....
        /*0d30*/ 	.word	0x0500000f


	//   ....[218]....
        /*0d34*/ 	.word	0x0500000f


	//   ....[219]....
        /*0d38*/ 	.word	0x0500000f


	//   ....[220]....
        /*0d3c*/ 	.word	0x0500000f


	//   ....[221]....
        /*0d40*/ 	.word	0x0500000f


	//   ....[222]....
        /*0d44*/ 	.word	0x0500000f


	//   ....[223]....
        /*0d48*/ 	.word	0x0500000f


	//   ....[224]....
        /*0d4c*/ 	.word	0x0500000f


	//   ....[225]....
        /*0d50*/ 	.word	0x0500000f


	//   ....[226]....
        /*0d54*/ 	.word	0x0500000f


	//   ....[227]....
        /*0d58*/ 	.word	0x0500000f


	//   ....[228]....
        /*0d5c*/ 	.word	0x0500000f


	//   ....[229]....
        /*0d60*/ 	.word	0x0500000f


	//   ....[230]....
        /*0d64*/ 	.word	0x0500000f


	//   ....[231]....
        /*0d68*/ 	.word	0x0500000f


	//   ....[232]....
        /*0d6c*/ 	.word	0x0500000f


	//   ....[233]....
        /*0d70*/ 	.word	0x0500000f


	//   ....[234]....
        /*0d74*/ 	.word	0x0500000f


	//   ....[235]....
        /*0d78*/ 	.word	0x0500000f


	//   ....[236]....
        /*0d7c*/ 	.word	0x0500000f


	//   ....[237]....
        /*0d80*/ 	.word	0x0500000f


	//   ....[238]....
        /*0d84*/ 	.word	0x0500000f


	//   ....[239]....
        /*0d88*/ 	.word	0x0500000f


	//   ....[240]....
        /*0d8c*/ 	.word	0x0500000f


	//   ....[241]....
        /*0d90*/ 	.word	0x0500000f


	//   ....[242]....
        /*0d94*/ 	.word	0x0500000f


	//   ....[243]....
        /*0d98*/ 	.word	0x0500000f


	//   ....[244]....
        /*0d9c*/ 	.word	0x0500000f


	//   ....[245]....
        /*0da0*/ 	.word	0x0500000f


	//   ....[246]....
        /*0da4*/ 	.word	0x0500000f


	//   ....[247]....
        /*0da8*/ 	.word	0x0500000f


	//   ....[248]....
        /*0dac*/ 	.word	0x0500000f


	//   ....[249]....
        /*0db0*/ 	.word	0x0500000f


	//   ....[250]....
        /*0db4*/ 	.word	0x0500000f


	//   ....[251]....
        /*0db8*/ 	.word	0x0500000f


	//   ....[252]....
        /*0dbc*/ 	.word	0x0500000f


	//   ....[253]....
        /*0dc0*/ 	.word	0x0500000f


	//   ....[254]....
        /*0dc4*/ 	.word	0x0500000f


	//   ....[255]....
        /*0dc8*/ 	.word	0x0500000f


	//   ....[0]....
        /*0dcc*/ 	.word	0x0500000f


	//   ....[1]....
        /*0dd0*/ 	.word	0x0500000f


	//   ....[2]....
        /*0dd4*/ 	.word	0x0500000f


	//   ....[3]....
        /*0dd8*/ 	.word	0x0500000f


	//   ....[4]....
        /*0ddc*/ 	.word	0x0500000f


	//   ....[5]....
        /*0de0*/ 	.word	0x0500000f


	//   ....[6]....
        /*0de4*/ 	.word	0x0500000f


	//   ....[7]....
        /*0de8*/ 	.word	0x0500000f


	//   ....[8]....
        /*0dec*/ 	.word	0x0500000f


	//   ....[9]....
        /*0df0*/ 	.word	0x0500000f


	//   ....[10]....
        /*0df4*/ 	.word	0x0500000f


	//   ....[11]....
        /*0df8*/ 	.word	0x0500000f


	//   ....[12]....
        /*0dfc*/ 	.word	0x0500000f


	//   ....[13]....
        /*0e00*/ 	.word	0x0500000f


	//   ....[14]....
        /*0e04*/ 	.word	0x0500000f


	//   ....[15]....
        /*0e08*/ 	.word	0x0500000f


	//   ....[16]....
        /*0e0c*/ 	.word	0x0500000f


	//   ....[17]....
        /*0e10*/ 	.word	0x0500000f


	//   ....[18]....
        /*0e14*/ 	.word	0x0500000f


	//   ....[19]....
        /*0e18*/ 	.word	0x0500000f


	//   ....[20]....
        /*0e1c*/ 	.word	0x0500000f


	//   ....[21]....
        /*0e20*/ 	.word	0x0500000f


	//   ....[22]....
        /*0e24*/ 	.word	0x0500000f


	//   ....[23]....
        /*0e28*/ 	.word	0x0500000f


	//   ....[24]....
        /*0e2c*/ 	.word	0x0500000f


	//   ....[25]....
        /*0e30*/ 	.word	0x0500000f


	//   ....[26]....
        /*0e34*/ 	.word	0x0500000f


	//   ....[27]....
        /*0e38*/ 	.word	0x0500000f


	//   ....[28]....
        /*0e3c*/ 	.word	0x0500000f


	//   ....[29]....
        /*0e40*/ 	.word	0x0500000f


	//   ....[30]....
        /*0e44*/ 	.word	0x0500000f


	//   ....[31]....
        /*0e48*/ 	.word	0x0500000f


	//   ....[32]....
        /*0e4c*/ 	.word	0x0500000f


	//   ....[33]....
        /*0e50*/ 	.word	0x0500000f


	//   ....[34]....
        /*0e54*/ 	.word	0x0500000f


	//   ....[35]....
        /*0e58*/ 	.word	0x0500000f


	//   ....[36]....
        /*0e5c*/ 	.word	0x0500000f


	//   ....[37]....
        /*0e60*/ 	.word	0x0500000f


	//   ....[38]....
        /*0e64*/ 	.word	0x0500000f


	//----- nvinfo : EIATTR_COOP_GROUP_INSTR_OFFSETS
	.align		4
.L_1196:
        /*0e68*/ 	.byte	0x04, 0x28
        /*0e6a*/ 	.short	(.L_1198 - .L_1197)


	//   ....[0]....
.L_1197:
        /*0e6c*/ 	.word	0x00000060


	//   ....[1]....
        /*0e70*/ 	.word	0x00000130


	//   ....[2]....
        /*0e74*/ 	.word	0x000001e0


	//   ....[3]....
        /*0e78*/ 	.word	0x000003a0


	//   ....[4]....
        /*0e7c*/ 	.word	0x00000500


	//   ....[5]....
        /*0e80*/ 	.word	0x00000620


	//   ....[6]....
        /*0e84*/ 	.word	0x00000780


	//   ....[7]....
        /*0e88*/ 	.word	0x000037e0


	//   ....[8]....
        /*0e8c*/ 	.word	0x000037f0


	//   ....[9]....
        /*0e90*/ 	.word	0x00003f30


	//   ....[10]....
        /*0e94*/ 	.word	0x00003f40


	//   ....[11]....
        /*0e98*/ 	.word	0x00004bc0


	//   ....[12]....
        /*0e9c*/ 	.word	0x00004bd0


	//   ....[13]....
        /*0ea0*/ 	.word	0x00005390


	//   ....[14]....
        /*0ea4*/ 	.word	0x000053a0


	//   ....[15]....
        /*0ea8*/ 	.word	0x00005dd0


	//   ....[16]....
        /*0eac*/ 	.word	0x00005de0


	//   ....[17]....
        /*0eb0*/ 	.word	0x00005ef0


	//   ....[18]....
        /*0eb4*/ 	.word	0x00005f00


	//   ....[19]....
        /*0eb8*/ 	.word	0x000062a0


	//   ....[20]....
        /*0ebc*/ 	.word	0x000062d0


	//   ....[21]....
        /*0ec0*/ 	.word	0x000065a0


	//   ....[22]....
        /*0ec4*/ 	.word	0x000065c0


	//   ....[23]....
        /*0ec8*/ 	.word	0x00007180


	//   ....[24]....
        /*0ecc*/ 	.word	0x00007780


	//   ....[25]....
        /*0ed0*/ 	.word	0x00007790


	//   ....[26]....
        /*0ed4*/ 	.word	0x000077a0


	//   ....[27]....
        /*0ed8*/ 	.word	0x000077b0


	//   ....[28]....
        /*0edc*/ 	.word	0x000087b0


	//   ....[29]....
        /*0ee0*/ 	.word	0x000087c0


	//   ....[30]....
        /*0ee4*/ 	.word	0x000087d0


	//   ....[31]....
        /*0ee8*/ 	.word	0x000087e0


	//   ....[32]....
        /*0eec*/ 	.word	0x0000a870


	//   ....[33]....
        /*0ef0*/ 	.word	0x0000a890


	//   ....[34]....
        /*0ef4*/ 	.word	0x0000acb0


	//   ....[35]....
        /*0ef8*/ 	.word	0x0000ad30


	//   ....[36]....
        /*0efc*/ 	.word	0x0000c3f0


	//   ....[37]....
        /*0f00*/ 	.word	0x0000c460


	//   ....[38]....
        /*0f04*/ 	.word	0x0000ce60


	//   ....[39]....
        /*0f08*/ 	.word	0x0000cee0


	//   ....[40]....
        /*0f0c*/ 	.word	0x0000dfe0


	//   ....[41]....
        /*0f10*/ 	.word	0x0000e070


	//   ....[42]....
        /*0f14*/ 	.word	0x0000e1c0


	//   ....[43]....
        /*0f18*/ 	.word	0x0000e390


	//   ....[44]....
        /*0f1c*/ 	.word	0x0000fb10


	//   ....[45]....
        /*0f20*/ 	.word	0x0000fb30


	//   ....[46]....
        /*0f24*/ 	.word	0x0000fb40


	//   ....[47]....
        /*0f28*/ 	.word	0x0000fb50


	//   ....[48]....
        /*0f2c*/ 	.word	0x00010570


	//   ....[49]....
        /*0f30*/ 	.word	0x00010580


	//   ....[50]....
        /*0f34*/ 	.word	0x000107b0


	//   ....[51]....
        /*0f38*/ 	.word	0x000107c0


	//   ....[52]....
        /*0f3c*/ 	.word	0x000109f0


	//   ....[53]....
        /*0f40*/ 	.word	0x00010a00


	//   ....[54]....
        /*0f44*/ 	.word	0x00010c30


	//   ....[55]....
        /*0f48*/ 	.word	0x00010c40


	//   ....[56]....
        /*0f4c*/ 	.word	0x00011110


	//   ....[57]....
        /*0f50*/ 	.word	0x00011120


	//   ....[58]....
        /*0f54*/ 	.word	0x00011da0


	//   ....[59]....
        /*0f58*/ 	.word	0x00011db0


	//   ....[60]....
        /*0f5c*/ 	.word	0x00013370


	//   ....[61]....
        /*0f60*/ 	.word	0x00013380


	//   ....[62]....
        /*0f64*/ 	.word	0x000135c0


	//   ....[63]....
        /*0f68*/ 	.word	0x000135d0


	//   ....[64]....
        /*0f6c*/ 	.word	0x00013800


	//   ....[65]....
        /*0f70*/ 	.word	0x00013810


	//   ....[66]....
        /*0f74*/ 	.word	0x00013a40


	//   ....[67]....
        /*0f78*/ 	.word	0x00013a50


	//   ....[68]....
        /*0f7c*/ 	.word	0x00013ce0


	//   ....[69]....
        /*0f80*/ 	.word	0x00013ef0


	//   ....[70]....
        /*0f84*/ 	.word	0x00013f20


	//   ....[71]....
        /*0f88*/ 	.word	0x00013f50


	//   ....[72]....
        /*0f8c*/ 	.word	0x00013f80


	//   ....[73]....
        /*0f90*/ 	.word	0x00013fb0


	//   ....[74]....
        /*0f94*/ 	.word	0x00013fe0


	//   ....[75]....
        /*0f98*/ 	.word	0x00014170


	//   ....[76]....
        /*0f9c*/ 	.word	0x000141a0


	//   ....[77]....
        /*0fa0*/ 	.word	0x000141d0


	//   ....[78]....
        /*0fa4*/ 	.word	0x00014200


	//   ....[79]....
        /*0fa8*/ 	.word	0x00014230


	//   ....[80]....
        /*0fac*/ 	.word	0x00014260


	//   ....[81]....
        /*0fb0*/ 	.word	0x000142f0


	//   ....[82]....
        /*0fb4*/ 	.word	0x00014320


	//   ....[83]....
        /*0fb8*/ 	.word	0x00014330


	//   ....[84]....
        /*0fbc*/ 	.word	0x000143c0


	//   ....[85]....
        /*0fc0*/ 	.word	0x00015360


	//   ....[86]....
        /*0fc4*/ 	.word	0x000173d0


	//   ....[87]....
        /*0fc8*/ 	.word	0x000173f0


	//   ....[88]....
        /*0fcc*/ 	.word	0x00017480


	//   ....[89]....
        /*0fd0*/ 	.word	0x000174a0


	//   ....[90]....
        /*0fd4*/ 	.word	0x00017520


	//   ....[91]....
        /*0fd8*/ 	.word	0x00017540


	//   ....[92]....
        /*0fdc*/ 	.word	0x000175c0


	//   ....[93]....
        /*0fe0*/ 	.word	0x000175e0


	//   ....[94]....
        /*0fe4*/ 	.word	0x00017660


	//   ....[95]....
        /*0fe8*/ 	.word	0x00017680


	//   ....[96]....
        /*0fec*/ 	.word	0x00017690


	//   ....[97]....
        /*0ff0*/ 	.word	0x000176a0


	//   ....[98]....
        /*0ff4*/ 	.word	0x00017f10


	//   ....[99]....
        /*0ff8*/ 	.word	0x00017f40


	//   ....[100]....
        /*0ffc*/ 	.word	0x00018000


	//   ....[101]....
        /*1000*/ 	.word	0x00018010


	//   ....[102]....
        /*1004*/ 	.word	0x000180a0


	//   ....[103]....
        /*1008*/ 	.word	0x000180b0


	//   ....[104]....
        /*100c*/ 	.word	0x00018140


	//   ....[105]....
        /*1010*/ 	.word	0x00018150


	//   ....[106]....
        /*1014*/ 	.word	0x000181e0


	//   ....[107]....
        /*1018*/ 	.word	0x000181f0


	//   ....[108]....
        /*101c*/ 	.word	0x00018280


	//   ....[109]....
        /*1020*/ 	.word	0x00018290


	//   ....[110]....
        /*1024*/ 	.word	0x00018310


	//   ....[111]....
        /*1028*/ 	.word	0x00018320


	//   ....[112]....
        /*102c*/ 	.word	0x00018330


	//   ....[113]....
        /*1030*/ 	.word	0x00018340


	//   ....[114]....
        /*1034*/ 	.word	0x000187a0


	//   ....[115]....
        /*1038*/ 	.word	0x000187d0


	//   ....[116]....
        /*103c*/ 	.word	0x00018830


	//   ....[117]....
        /*1040*/ 	.word	0x000188e0


	//   ....[118]....
        /*1044*/ 	.word	0x000188f0


	//   ....[119]....
        /*1048*/ 	.word	0x00018920


	//   ....[120]....
        /*104c*/ 	.word	0x000189b0


	//   ....[121]....
        /*1050*/ 	.word	0x00018a60


	//   ....[122]....
        /*1054*/ 	.word	0x00018a70


	//   ....[123]....
        /*1058*/ 	.word	0x00018aa0


	//   ....[124]....
        /*105c*/ 	.word	0x00018ab0


	//   ....[125]....
        /*1060*/ 	.word	0x00018b40


	//   ....[126]....
        /*1064*/ 	.word	0x00019260


	//   ....[127]....
        /*1068*/ 	.word	0x00019280


	//   ....[128]....
        /*106c*/ 	.word	0x000192d0


	//   ....[129]....
        /*1070*/ 	.word	0x000192e0


	//   ....[130]....
        /*1074*/ 	.word	0x00019320


	//   ....[131]....
        /*1078*/ 	.word	0x00019330


	//   ....[132]....
        /*107c*/ 	.word	0x00019370


	//   ....[133]....
        /*1080*/ 	.word	0x00019380


	//   ....[134]....
        /*1084*/ 	.word	0x000193c0


	//   ....[135]....
        /*1088*/ 	.word	0x000193d0


	//   ....[136]....
        /*108c*/ 	.word	0x000193e0


	//   ....[137]....
        /*1090*/ 	.word	0x00019420


	//   ....[138]....
        /*1094*/ 	.word	0x00019750


	//   ....[139]....
        /*1098*/ 	.word	0x00019770


	//   ....[140]....
        /*109c*/ 	.word	0x00019780


	//   ....[141]....
        /*10a0*/ 	.word	0x000197a0


	//   ....[142]....
        /*10a4*/ 	.word	0x00019810


	//   ....[143]....
        /*10a8*/ 	.word	0x00019830


	//   ....[144]....
        /*10ac*/ 	.word	0x00019890


	//   ....[145]....
        /*10b0*/ 	.word	0x000198b0


	//   ....[146]....
        /*10b4*/ 	.word	0x00019910


	//   ....[147]....
        /*10b8*/ 	.word	0x00019930


	//   ....[148]....
        /*10bc*/ 	.word	0x00019990


	//   ....[149]....
        /*10c0*/ 	.word	0x000199b0


	//   ....[150]....
        /*10c4*/ 	.word	0x00019ef0


	//   ....[151]....
        /*10c8*/ 	.word	0x00019f20


	//   ....[152]....
        /*10cc*/ 	.word	0x00019f80


	//   ....[153]....
        /*10d0*/ 	.word	0x00019fb0


	//   ....[154]....
        /*10d4*/ 	.word	0x00019fe0


	//   ....[155]....
        /*10d8*/ 	.word	0x0001a010


	//   ....[156]....
        /*10dc*/ 	.word	0x0001a040


	//   ....[157]....
        /*10e0*/ 	.word	0x0001a070


	//   ....[158]....
        /*10e4*/ 	.word	0x0001a210


	//   ....[159]....
        /*10e8*/ 	.word	0x0001a240


	//   ....[160]....
        /*10ec*/ 	.word	0x0001a270


	//   ....[161]....
        /*10f0*/ 	.word	0x0001a2a0


	//   ....[162]....
        /*10f4*/ 	.word	0x0001a2d0


	//   ....[163]....
        /*10f8*/ 	.word	0x0001a300


	//   ....[164]....
        /*10fc*/ 	.word	0x0001a3c0


	//   ....[165]....
        /*1100*/ 	.word	0x0001a3e0


	//   ....[166]....
        /*1104*/ 	.word	0x0001a3f0


	//   ....[167]....
        /*1108*/ 	.word	0x0001a450


	//   ....[168]....
        /*110c*/ 	.word	0x0001aa70


	//   ....[169]....
        /*1110*/ 	.word	0x0001ad80


	//   ....[170]....
        /*1114*/ 	.word	0x0001ae10


	//   ....[171]....
        /*1118*/ 	.word	0x0001aea0


	//   ....[172]....
        /*111c*/ 	.word	0x0001af30


	//   ....[173]....
        /*1120*/ 	.word	0x0001b010


	//   ....[174]....
        /*1124*/ 	.word	0x0001b0a0


	//   ....[175]....
        /*1128*/ 	.word	0x0001b140


	//   ....[176]....
        /*112c*/ 	.word	0x0001b1d0


	//   ....[177]....
        /*1130*/ 	.word	0x0001b2c0


	//   ....[178]....
        /*1134*/ 	.word	0x0001b350


	//   ....[179]....
        /*1138*/ 	.word	0x0001b3f0


	//   ....[180]....
        /*113c*/ 	.word	0x0001b480


	//   ....[181]....
        /*1140*/ 	.word	0x0001b560


	//   ....[182]....
        /*1144*/ 	.word	0x0001b600


	//   ....[183]....
        /*1148*/ 	.word	0x0001b690


	//   ....[184]....
        /*114c*/ 	.word	0x0001b6e0


	//   ....[185]....
        /*1150*/ 	.word	0x0001b730


	//   ....[186]....
        /*1154*/ 	.word	0x0001b820


	//   ....[187]....
        /*1158*/ 	.word	0x0001b8b0


	//   ....[188]....
        /*115c*/ 	.word	0x0001b900


	//   ....[189]....
        /*1160*/ 	.word	0x0001b950


	//   ....[190]....
        /*1164*/ 	.word	0x0001bb60


	//   ....[191]....
        /*1168*/ 	.word	0x0001bbb0


	//   ....[192]....
        /*116c*/ 	.word	0x0001bc40


	//   ....[193]....
        /*1170*/ 	.word	0x0001bcd0


	//   ....[194]....
        /*1174*/ 	.word	0x0001bd60


	//   ....[195]....
        /*1178*/ 	.word	0x0001bdf0


	//   ....[196]....
        /*117c*/ 	.word	0x0001be80


	//   ....[197]....
        /*1180*/ 	.word	0x0001bf10


	//   ....[198]....
        /*1184*/ 	.word	0x0001bf90


	//   ....[199]....
        /*1188*/ 	.word	0x0001bfe0


	//   ....[200]....
        /*118c*/ 	.word	0x0001c080


	//   ....[201]....
        /*1190*/ 	.word	0x0001c110


	//   ....[202]....
        /*1194*/ 	.word	0x0001c1a0


	//   ....[203]....
        /*1198*/ 	.word	0x0001c1f0


	//   ....[204]....
        /*119c*/ 	.word	0x0001c280


	//   ....[205]....
        /*11a0*/ 	.word	0x0001c310


	//   ....[206]....
        /*11a4*/ 	.word	0x0001c3a0


	//   ....[207]....
        /*11a8*/ 	.word	0x0001c430


	//   ....[208]....
        /*11ac*/ 	.word	0x0001c4c0


	//   ....[209]....
        /*11b0*/ 	.word	0x0001c550


	//   ....[210]....
        /*11b4*/ 	.word	0x0001c610


	//   ....[211]....
        /*11b8*/ 	.word	0x0001c8f0


	//   ....[212]....
        /*11bc*/ 	.word	0x0001c9e0


	//   ....[213]....
        /*11c0*/ 	.word	0x0001ca80


	//   ....[214]....
        /*11c4*/ 	.word	0x0001cae0


	//   ....[215]....
        /*11c8*/ 	.word	0x0001cbd0


	//   ....[216]....
        /*11cc*/ 	.word	0x0001cc40


	//   ....[217]....
        /*11d0*/ 	.word	0x0001cd30


	//   ....[218]....
        /*11d4*/ 	.word	0x0001cda0


	//   ....[219]....
        /*11d8*/ 	.word	0x0001ce90


	//   ....[220]....
        /*11dc*/ 	.word	0x0001cf00


	//   ....[221]....
        /*11e0*/ 	.word	0x0001cff0


	//   ....[222]....
        /*11e4*/ 	.word	0x0001d060


	//   ....[223]....
        /*11e8*/ 	.word	0x0001d100


	//   ....[224]....
        /*11ec*/ 	.word	0x0001d1f0


	//   ....[225]....
        /*11f0*/ 	.word	0x0001d260


	//   ....[226]....
        /*11f4*/ 	.word	0x0001d2c0


	//   ....[227]....
        /*11f8*/ 	.word	0x0001d3b0


	//   ....[228]....
        /*11fc*/ 	.word	0x0001d410


	//   ....[229]....
        /*1200*/ 	.word	0x0001d510


	//   ....[230]....
        /*1204*/ 	.word	0x0001d570


	//   ....[231]....
        /*1208*/ 	.word	0x0001d670


	//   ....[232]....
        /*120c*/ 	.word	0x0001d6d0


	//   ....[233]....
        /*1210*/ 	.word	0x0001d7d0


	//   ....[234]....
        /*1214*/ 	.word	0x0001d830


	//   ....[235]....
        /*1218*/ 	.word	0x0001d930


	//   ....[236]....
        /*121c*/ 	.word	0x0001d990


	//   ....[237]....
        /*1220*/ 	.word	0x0001da90


	//   ....[238]....
        /*1224*/ 	.word	0x0001daf0


	//   ....[239]....
        /*1228*/ 	.word	0x0001db90


	//   ....[240]....
        /*122c*/ 	.word	0x0001dd10


	//   ....[241]....
        /*1230*/ 	.word	0x0001ddf0


	//   ....[242]....
        /*1234*/ 	.word	0x0001dea0


	//   ....[243]....
        /*1238*/ 	.word	0x0001dfb0


	//   ....[244]....
        /*123c*/ 	.word	0x0001e010


	//   ....[245]....
        /*1240*/ 	.word	0x0001e120


	//   ....[246]....
        /*1244*/ 	.word	0x0001e180


	//   ....[247]....
        /*1248*/ 	.word	0x0001e290


	//   ....[248]....
        /*124c*/ 	.word	0x0001e2f0


	//   ....[249]....
        /*1250*/ 	.word	0x0001e400


	//   ....[250]....
        /*1254*/ 	.word	0x0001e460


	//   ....[251]....
        /*1258*/ 	.word	0x0001e520


	//   ....[252]....
        /*125c*/ 	.word	0x0001e680


	//   ....[253]....
        /*1260*/ 	.word	0x0001e720


	//   ....[254]....
        /*1264*/ 	.word	0x0001e780


	//   ....[255]....
        /*1268*/ 	.word	0x0001e830


	//   ....[0]....
        /*126c*/ 	.word	0x0001e890


	//   ....[1]....
        /*1270*/ 	.word	0x0001e940


	//   ....[2]....
        /*1274*/ 	.word	0x0001e9a0


	//   ....[3]....
        /*1278*/ 	.word	0x0001ea50


	//   ....[4]....
        /*127c*/ 	.word	0x0001eab0


	//   ....[5]....
        /*1280*/ 	.word	0x0001eb60


	//   ....[6]....
        /*1284*/ 	.word	0x0001ebc0


	//   ....[7]....
        /*1288*/ 	.word	0x0001ec70


	//   ....[8]....
        /*128c*/ 	.word	0x0001ed60


	//   ....[9]....
        /*1290*/ 	.word	0x0001ee00


	//   ....[10]....
        /*1294*/ 	.word	0x0001ee60


	//   ....[11]....
        /*1298*/ 	.word	0x0001ef30


	//   ....[12]....
        /*129c*/ 	.word	0x0001ef90


	//   ....[13]....
        /*12a0*/ 	.word	0x0001f060


	//   ....[14]....
        /*12a4*/ 	.word	0x0001f0c0


	//   ....[15]....
        /*12a8*/ 	.word	0x0001f190


	//   ....[16]....
        /*12ac*/ 	.word	0x0001f1f0


	//   ....[17]....
        /*12b0*/ 	.word	0x0001f2c0


	//   ....[18]....
        /*12b4*/ 	.word	0x0001f320


	//   ....[19]....
        /*12b8*/ 	.word	0x0001f3f0


	//   ....[20]....
        /*12bc*/ 	.word	0x0001f480


	//   ....[21]....
        /*12c0*/ 	.word	0x0001f520


	//   ....[22]....
        /*12c4*/ 	.word	0x0001f6a0


	//   ....[23]....
        /*12c8*/ 	.word	0x0001f710


	//   ....[24]....
        /*12cc*/ 	.word	0x0001f780


	//   ....[25]....
        /*12d0*/ 	.word	0x0001f7f0


	//   ....[26]....
        /*12d4*/ 	.word	0x0001f860


	//   ....[27]....
        /*12d8*/ 	.word	0x0001f8e0


	//   ....[28]....
        /*12dc*/ 	.word	0x0001f960


	//   ....[29]....
        /*12e0*/ 	.word	0x0001f9f0


	//   ....[30]....
        /*12e4*/ 	.word	0x0001fa60


	//   ....[31]....
        /*12e8*/ 	.word	0x0001fad0


	//   ....[32]....
        /*12ec*/ 	.word	0x0001fb40


	//   ....[33]....
        /*12f0*/ 	.word	0x0001fbc0


	//   ....[34]....
        /*12f4*/ 	.word	0x0001fc30


	//   ....[35]....
        /*12f8*/ 	.word	0x0001fcd0


	//   ....[36]....
        /*12fc*/ 	.word	0x0001fd20


	//   ....[37]....
        /*1300*/ 	.word	0x0001fdb0


	//   ....[38]....
        /*1304*/ 	.word	0x0001fee0


	//----- nvinfo : EIATTR_REG_RECONFIG
	.align		4
.L_1198:
        /*1308*/ 	.byte	0x01, 0x54
	.zero		2


	//----- nvinfo : EIATTR_SYSCALL_OFFSETS
	.align		4
        /*130c*/ 	.byte	0x04, 0x46
        /*130e*/ 	.short	(.L_1200 - .L_1199)


	//   ....[0]....
.L_1199:
        /*1310*/ 	.word	0x00002320


	//   ....[1]....
        /*1314*/ 	.word	0x00002470


	//   ....[2]....
        /*1318*/ 	.word	0x00007320


	//   ....[3]....
        /*131c*/ 	.word	0x000076a0


	//   ....[4]....
        /*1320*/ 	.word	0x000169d0


	//   ....[5]....
        /*1324*/ 	.word	0x00016b20


	//   ....[6]....
        /*1328*/ 	.word	0x00016c10


	//   ....[7]....
        /*132c*/ 	.word	0x00017b60


	//----- nvinfo : EIATTR_MBARRIER_INSTR_OFFSETS
	.align		4
.L_1200:
        /*1330*/ 	.byte	0x04, 0x39
        /*1332*/ 	.short	(.L_1202 - .L_1201)


	//   ....[0]....
.L_1201:
        /*1334*/ 	.word	0x00000250
        /*1338*/ 	.word	0x000000ff
        /*133c*/ 	.word	0x00022800
        /*1340*/ 	.short	0x0100
        /*1342*/ 	.byte	0x08
	.zero		1


	//   ....[1]....
        /*1344*/ 	.word	0x00000260
        /*1348*/ 	.word	0x000000ff
        /*134c*/ 	.word	0x00022820
        /*1350*/ 	.short	0x0100
        /*1352*/ 	.byte	0x08
	.zero		1


	//   ....[2]....
        /*1354*/ 	.word	0x00000350
        /*1358*/ 	.word	0x000000ff
        /*135c*/ 	.word	0x00022830
        /*1360*/ 	.short	0x0100
        /*1362*/ 	.byte	0x08
	.zero		1


	//   ....[3]....
        /*1364*/ 	.word	0x00000360
        /*1368*/ 	.word	0x000000ff
        /*136c*/ 	.word	0x00022840
        /*1370*/ 	.short	0x0100
        /*1372*/ 	.byte	0x08
	.zero		1


	//   ....[4]....
        /*1374*/ 	.word	0x00000370
        /*1378*/ 	.word	0x000000ff
        /*137c*/ 	.word	0x00022838
        /*1380*/ 	.short	0x0100
        /*1382*/ 	.byte	0x08
	.zero		1


	//   ....[5]....
        /*1384*/ 	.word	0x00000380
        /*1388*/ 	.word	0x000000ff
        /*138c*/ 	.word	0x00022848
        /*1390*/ 	.short	0x0100
        /*1392*/ 	.byte	0x08
	.zero		1


	//   ....[6]....
        /*1394*/ 	.word	0x000004b0
        /*1398*/ 	.word	0x000000ff
        /*139c*/ 	.word	0x00022850
        /*13a0*/ 	.short	0x0100
        /*13a2*/ 	.byte	0x08
	.zero		1


	//   ....[7]....
        /*13a4*/ 	.word	0x000004c0
        /*13a8*/ 	.word	0x000000ff
        /*13ac*/ 	.word	0x00022860
        /*13b0*/ 	.short	0x0100
        /*13b2*/ 	.byte	0x08
	.zero		1


	//   ....[8]....
        /*13b4*/ 	.word	0x000004d0
        /*13b8*/ 	.word	0x000000ff
        /*13bc*/ 	.word	0x00022858
        /*13c0*/ 	.short	0x0100
        /*13c2*/ 	.byte	0x08
	.zero		1


	//   ....[9]....
        /*13c4*/ 	.word	0x000004e0
        /*13c8*/ 	.word	0x000000ff
        /*13cc*/ 	.word	0x00022868
        /*13d0*/ 	.short	0x0100
        /*13d2*/ 	.byte	0x08
	.zero		1


	//   ....[10]....
        /*13d4*/ 	.word	0x000005d0
        /*13d8*/ 	.word	0x000000ff
        /*13dc*/ 	.word	0x00022870
        /*13e0*/ 	.short	0x0100
        /*13e2*/ 	.byte	0x06
	.zero		1


	//   ....[11]....
        /*13e4*/ 	.word	0x000005e0
        /*13e8*/ 	.word	0x000000ff
        /*13ec*/ 	.word	0x00022880
        /*13f0*/ 	.short	0x0100
        /*13f2*/ 	.byte	0x06
	.zero		1


	//   ....[12]....
        /*13f4*/ 	.word	0x000005f0
        /*13f8*/ 	.word	0x000000ff
        /*13fc*/ 	.word	0x00022878
        /*1400*/ 	.short	0x0100
        /*1402*/ 	.byte	0x06
	.zero		1


	//   ....[13]....
        /*1404*/ 	.word	0x00000600
        /*1408*/ 	.word	0x000000ff
        /*140c*/ 	.word	0x00022888
        /*1410*/ 	.short	0x0100
        /*1412*/ 	.byte	0x06
	.zero		1


	//   ....[14]....
        /*1414*/ 	.word	0x00000730
        /*1418*/ 	.word	0x000000ff
        /*141c*/ 	.word	0x00022890
        /*1420*/ 	.short	0x0100
        /*1422*/ 	.byte	0x08
	.zero		1


	//   ....[15]....
        /*1424*/ 	.word	0x00000740
        /*1428*/ 	.word	0x000000ff
        /*142c*/ 	.word	0x000228a0
        /*1430*/ 	.short	0x0100
        /*1432*/ 	.byte	0x08
	.zero		1


	//   ....[16]....
        /*1434*/ 	.word	0x00000750
        /*1438*/ 	.word	0x000000ff
        /*143c*/ 	.word	0x00022898
        /*1440*/ 	.short	0x0100
        /*1442*/ 	.byte	0x08
	.zero		1


	//   ....[17]....
        /*1444*/ 	.word	0x00000760
        /*1448*/ 	.word	0x000000ff
        /*144c*/ 	.word	0x000228a8
        /*1450*/ 	.short	0x0100
        /*1452*/ 	.byte	0x08
	.zero		1


	//   ....[18]....
        /*1454*/ 	.word	0x00000890
        /*1458*/ 	.word	0x000000ff
        /*145c*/ 	.word	0x000228b0
        /*1460*/ 	.short	0x0100
        /*1462*/ 	.byte	0x08
	.zero		1


	//   ....[19]....
        /*1464*/ 	.word	0x000008a0
        /*1468*/ 	.word	0x000000ff
        /*146c*/ 	.word	0x000228c0
        /*1470*/ 	.short	0x0100
        /*1472*/ 	.byte	0x08
	.zero		1


	//   ....[20]....
        /*1474*/ 	.word	0x000008b0
        /*1478*/ 	.word	0x000000ff
        /*147c*/ 	.word	0x000228b8
        /*1480*/ 	.short	0x0100
        /*1482*/ 	.byte	0x08
	.zero		1


	//   ....[21]....
        /*1484*/ 	.word	0x000008c0
        /*1488*/ 	.word	0x000000ff
        /*148c*/ 	.word	0x000228c8
        /*1490*/ 	.short	0x0100
        /*1492*/ 	.byte	0x08
	.zero		1


	//   ....[22]....
        /*1494*/ 	.word	0x00003790
        /*1498*/ 	.word	0x00000057
        /*149c*/ 	.word	0x00022890
        /*14a0*/ 	.short	0x010a
        /*14a2*/ 	.byte	0x3f
	.zero		1


	//   ....[23]....
        /*14a4*/ 	.word	0x00004b60
        /*14a8*/ 	.word	0x00000057
        /*14ac*/ 	.word	0x00022890
        /*14b0*/ 	.short	0x010a
        /*14b2*/ 	.byte	0x3f
	.zero		1


	//   ....[24]....
        /*14b4*/ 	.word	0x00005c30
        /*14b8*/ 	.word	0x00000057
        /*14bc*/ 	.word	0x00022890
        /*14c0*/ 	.short	0x010a
        /*14c2*/ 	.byte	0x3f
	.zero		1


	//   ....[25]....
        /*14c4*/ 	.word	0x000060d0
        /*14c8*/ 	.word	0x00000004
        /*14cc*/ 	.word	0x00000000
        /*14d0*/ 	.short	0x0101
        /*14d2*/ 	.byte	0x3f
	.zero		1


	//   ....[26]....
        /*14d4*/ 	.word	0x00006110
        /*14d8*/ 	.word	0x00000057
        /*14dc*/ 	.word	0x000228b0
        /*14e0*/ 	.short	0x010a
        /*14e2*/ 	.byte	0x3f
	.zero		1


	//   ....[27]....
        /*14e4*/ 	.word	0x00006930
        /*14e8*/ 	.word	0x00000057
        /*14ec*/ 	.word	0x00000000
        /*14f0*/ 	.short	0x0101
        /*14f2*/ 	.byte	0x3f
	.zero		1


	//   ....[28]....
        /*14f4*/ 	.word	0x000073c0
        /*14f8*/ 	.word	0x00000013
        /*14fc*/ 	.word	0x00022800
        /*1500*/ 	.short	0x010a
        /*1502*/ 	.byte	0x3f
	.zero		1


	//   ....[29]....
        /*1504*/ 	.word	0x00007410
        /*1508*/ 	.word	0x00000013
        /*150c*/ 	.word	0x00022800
        /*1510*/ 	.short	0x010a
        /*1512*/ 	.byte	0x3f
	.zero		1


	//   ....[30]....
        /*1514*/ 	.word	0x00007a40
        /*1518*/ 	.word	0x00000013
        /*151c*/ 	.word	0x00022800
        /*1520*/ 	.short	0x010a
        /*1522*/ 	.byte	0x3f
	.zero		1


	//   ....[31]....
        /*1524*/ 	.word	0x000089b0
        /*1528*/ 	.word	0x00000013
        /*152c*/ 	.word	0x00022800
        /*1530*/ 	.short	0x010a
        /*1532*/ 	.byte	0x3f
	.zero		1


	//   ....[32]....
        /*1534*/ 	.word	0x00009870
        /*1538*/ 	.word	0x00000003
        /*153c*/ 	.word	0x00022830
        /*1540*/ 	.short	0x010a
        /*1542*/ 	.byte	0x3f
	.zero		1


	//   ....[33]....
        /*1544*/ 	.word	0x00009920
        /*1548*/ 	.word	0x00000003
        /*154c*/ 	.word	0x00022830
        /*1550*/ 	.short	0x010a
        /*1552*/ 	.byte	0x3f
	.zero		1


	//   ....[34]....
        /*1554*/ 	.word	0x0000b180
        /*1558*/ 	.word	0x00000008
        /*155c*/ 	.word	0x00000000
        /*1560*/ 	.short	0x0101
        /*1562*/ 	.byte	0x3f
	.zero		1


	//   ....[35]....
        /*1564*/ 	.word	0x0000b5c0
        /*1568*/ 	.word	0x00000003
        /*156c*/ 	.word	0x00022850
        /*1570*/ 	.short	0x010a
        /*1572*/ 	.byte	0x3f
	.zero		1


	//   ....[36]....
        /*1574*/ 	.word	0x0000b610
        /*1578*/ 	.word	0x00000003
        /*157c*/ 	.word	0x00022850
        /*1580*/ 	.short	0x010a
        /*1582*/ 	.byte	0x3f
	.zero		1


	//   ....[37]....
        /*1584*/ 	.word	0x0000b9f0
        /*1588*/ 	.word	0x00000003
        /*158c*/ 	.word	0x00000000
        /*1590*/ 	.short	0x0101
        /*1592*/ 	.byte	0x3f
	.zero		1


	//   ....[38]....
        /*1594*/ 	.word	0x0000bb20
        /*1598*/ 	.word	0x00000006
        /*159c*/ 	.word	0x00022830
        /*15a0*/ 	.short	0x010a
        /*15a2*/ 	.byte	0x3f
	.zero		1


	//   ....[39]....
        /*15a4*/ 	.word	0x0000bb90
        /*15a8*/ 	.word	0x00000006
        /*15ac*/ 	.word	0x00022830
        /*15b0*/ 	.short	0x010a
        /*15b2*/ 	.byte	0x3f
	.zero		1


	//   ....[40]....
        /*15b4*/ 	.word	0x0000d3e0
        /*15b8*/ 	.word	0x0000009b
        /*15bc*/ 	.word	0x00000000
        /*15c0*/ 	.short	0x0101
        /*15c2*/ 	.byte	0x3f
	.zero		1


	//   ....[41]....
        /*15c4*/ 	.word	0x0000db70
        /*15c8*/ 	.word	0x00000006
        /*15cc*/ 	.word	0x00022850
        /*15d0*/ 	.short	0x010a
        /*15d2*/ 	.byte	0x3f
	.zero		1


	//   ....[42]....
        /*15d4*/ 	.word	0x0000dbc0
        /*15d8*/ 	.word	0x00000006
        /*15dc*/ 	.word	0x00022850
        /*15e0*/ 	.short	0x010a
        /*15e2*/ 	.byte	0x3f
	.zero		1


	//   ....[43]....
        /*15e4*/ 	.word	0x0000dfa0
        /*15e8*/ 	.word	0x00000006
        /*15ec*/ 	.word	0x00000000
        /*15f0*/ 	.short	0x0101
        /*15f2*/ 	.byte	0x3f
	.zero		1


	//   ....[44]....
        /*15f4*/ 	.word	0x00010510
        /*15f8*/ 	.word	0x00000003
        /*15fc*/ 	.word	0x00000000
        /*1600*/ 	.short	0x0101
        /*1602*/ 	.byte	0x3f
	.zero		1


	//   ....[45]....
        /*1604*/ 	.word	0x00010f70
        /*1608*/ 	.word	0x00000009
        /*160c*/ 	.word	0x00000000
        /*1610*/ 	.short	0x0101
        /*1612*/ 	.byte	0x3f
	.zero		1


	//   ....[46]....
        /*1614*/ 	.word	0x00015440
        /*1618*/ 	.word	0x00000016
        /*161c*/ 	.word	0x00022820
        /*1620*/ 	.short	0x010a
        /*1622*/ 	.byte	0x3f
	.zero		1


	//   ....[47]....
        /*1624*/ 	.word	0x000154d0
        /*1628*/ 	.word	0x00000003
        /*162c*/ 	.word	0x000228a0
        /*1630*/ 	.short	0x010a
        /*1632*/ 	.byte	0x3f
	.zero		1


	//   ....[48]....
        /*1634*/ 	.word	0x00015720
        /*1638*/ 	.word	0x00000003
        /*163c*/ 	.word	0x000228c0
        /*1640*/ 	.short	0x010a
        /*1642*/ 	.byte	0x3f
	.zero		1


	//   ....[49]....
        /*1644*/ 	.word	0x00015d30
        /*1648*/ 	.word	0x00000008
        /*164c*/ 	.word	0x000228a0
        /*1650*/ 	.short	0x010a
        /*1652*/ 	.byte	0x3f
	.zero		1


	//   ....[50]....
        /*1654*/ 	.word	0x00015f70
        /*1658*/ 	.word	0x00000008
        /*165c*/ 	.word	0x000228c0
        /*1660*/ 	.short	0x010a
        /*1662*/ 	.byte	0x3f
	.zero		1


	//   ....[51]....
        /*1664*/ 	.word	0x00017190
        /*1668*/ 	.word	0x0000001f
        /*166c*/ 	.word	0x00022840
        /*1670*/ 	.short	0x010a
        /*1672*/ 	.byte	0x3f
	.zero		1


	//   ....[52]....
        /*1674*/ 	.word	0x000177a0
        /*1678*/ 	.word	0x0000001f
        /*167c*/ 	.word	0x00022830
        /*1680*/ 	.short	0x0107
        /*1682*/ 	.byte	0x3f
	.zero		1


	//   ....[53]....
        /*1684*/ 	.word	0x00017870
        /*1688*/ 	.word	0x0000001f
        /*168c*/ 	.word	0x00022830
        /*1690*/ 	.short	0x0101
        /*1692*/ 	.byte	0x3f
	.zero		1


	//   ....[54]....
        /*1694*/ 	.word	0x00018440
        /*1698*/ 	.word	0x00000016
        /*169c*/ 	.word	0x00022800
        /*16a0*/ 	.short	0x0107
        /*16a2*/ 	.byte	0x3f
	.zero		1


	//   ....[55]....
        /*16a4*/ 	.word	0x00018530
        /*16a8*/ 	.word	0x00000016
        /*16ac*/ 	.word	0x00022800
        /*16b0*/ 	.short	0x0101
        /*16b2*/ 	.byte	0x3f
	.zero		1


	//   ....[56]....
        /*16b4*/ 	.word	0x00018550
        /*16b8*/ 	.word	0x00000016
        /*16bc*/ 	.word	0x00022820
        /*16c0*/ 	.short	0x010a
        /*16c2*/ 	.byte	0x3f
	.zero		1


	//   ....[57]....
        /*16c4*/ 	.word	0x000185e0
        /*16c8*/ 	.word	0x0000001f
        /*16cc*/ 	.word	0x00022860
        /*16d0*/ 	.short	0x010a
        /*16d2*/ 	.byte	0x3f
	.zero		1


	//   ....[58]....
        /*16d4*/ 	.word	0x00018cc0
        /*16d8*/ 	.word	0x0000001f
        /*16dc*/ 	.word	0x00022850
        /*16e0*/ 	.short	0x0107
        /*16e2*/ 	.byte	0x3f
	.zero		1


	//   ....[59]....
        /*16e4*/ 	.word	0x00018d90
        /*16e8*/ 	.word	0x0000001f
        /*16ec*/ 	.word	0x00022850
        /*16f0*/ 	.short	0x0101
        /*16f2*/ 	.byte	0x3f
	.zero		1


	//   ....[60]....
        /*16f4*/ 	.word	0x000190d0
        /*16f8*/ 	.word	0x00000004
        /*16fc*/ 	.word	0x00022840
        /*1700*/ 	.short	0x010a
        /*1702*/ 	.byte	0x3f
	.zero		1


	//   ....[61]....
        /*1704*/ 	.word	0x000194a0
        /*1708*/ 	.word	0x00000004
        /*170c*/ 	.word	0x00022830
        /*1710*/ 	.short	0x0107
        /*1712*/ 	.byte	0x3f
	.zero		1


	//   ....[62]....
        /*1714*/ 	.word	0x00019560
        /*1718*/ 	.word	0x00000004
        /*171c*/ 	.word	0x00022830
        /*1720*/ 	.short	0x0101
        /*1722*/ 	.byte	0x3f
	.zero		1


	//   ....[63]....
        /*1724*/ 	.word	0x00019590
        /*1728*/ 	.word	0x00000004
        /*172c*/ 	.word	0x00022860
        /*1730*/ 	.short	0x010a
        /*1732*/ 	.byte	0x3f
	.zero		1


	//   ....[64]....
        /*1734*/ 	.word	0x00019aa0
        /*1738*/ 	.word	0x00000004
        /*173c*/ 	.word	0x00022850
        /*1740*/ 	.short	0x0107
        /*1742*/ 	.byte	0x3f
	.zero		1


	//   ....[65]....
        /*1744*/ 	.word	0x00019b60
        /*1748*/ 	.word	0x00000004
        /*174c*/ 	.word	0x00022850
        /*1750*/ 	.short	0x0101
        /*1752*/ 	.byte	0x3f
	.zero		1


	//   ....[66]....
        /*1754*/ 	.word	0x0001a9f0
        /*1758*/ 	.word	0x00000005
        /*175c*/ 	.word	0x00022820
        /*1760*/ 	.short	0x010a
        /*1762*/ 	.byte	0x3f
	.zero		1


	//   ....[67]....
        /*1764*/ 	.word	0x0001ab50
        /*1768*/ 	.word	0x00000003
        /*176c*/ 	.word	0x00022840
        /*1770*/ 	.short	0x010a
        /*1772*/ 	.byte	0x3f
	.zero		1


	//   ....[68]....
        /*1774*/ 	.word	0x0001abf0
        /*1778*/ 	.word	0x00000005
        /*177c*/ 	.word	0x00022840
        /*1780*/ 	.short	0x010a
        /*1782*/ 	.byte	0x3f
	.zero		1


	//   ....[69]....
        /*1784*/ 	.word	0x0001ac30
        /*1788*/ 	.word	0x00000003
        /*178c*/ 	.word	0x00022860
        /*1790*/ 	.short	0x010a
        /*1792*/ 	.byte	0x3f
	.zero		1


	//   ....[70]....
        /*1794*/ 	.word	0x0001ac70
        /*1798*/ 	.word	0x00000005
        /*179c*/ 	.word	0x00022860
        /*17a0*/ 	.short	0x010a
        /*17a2*/ 	.byte	0x3f
	.zero		1


	//   ....[71]....
        /*17a4*/ 	.word	0x0001acd0
        /*17a8*/ 	.word	0x00000057
        /*17ac*/ 	.word	0x00022890
        /*17b0*/ 	.short	0x010a
        /*17b2*/ 	.byte	0x3f
	.zero		1


	//   ....[72]....
        /*17b4*/ 	.word	0x0001af60
        /*17b8*/ 	.word	0x00000057
        /*17bc*/ 	.word	0x00022890
        /*17c0*/ 	.short	0x010a
        /*17c2*/ 	.byte	0x3f
	.zero		1


	//   ....[73]....
        /*17c4*/ 	.word	0x0001b210
        /*17c8*/ 	.word	0x00000057
        /*17cc*/ 	.word	0x00022890
        /*17d0*/ 	.short	0x010a
        /*17d2*/ 	.byte	0x3f
	.zero		1


	//   ....[74]....
        /*17d4*/ 	.word	0x0001b4c0
        /*17d8*/ 	.word	0x00000057
        /*17dc*/ 	.word	0x000228b0
        /*17e0*/ 	.short	0x010a
        /*17e2*/ 	.byte	0x3f
	.zero		1


	//   ....[75]....
        /*17e4*/ 	.word	0x0001b770
        /*17e8*/ 	.word	0x00000013
        /*17ec*/ 	.word	0x00022800
        /*17f0*/ 	.short	0x010a
        /*17f2*/ 	.byte	0x3f
	.zero		1


	//   ....[76]....
        /*17f4*/ 	.word	0x0001b980
        /*17f8*/ 	.word	0x00000013
        /*17fc*/ 	.word	0x00022800
        /*1800*/ 	.short	0x010a
        /*1802*/ 	.byte	0x3f
	.zero		1


	//   ....[77]....
        /*1804*/ 	.word	0x0001b9d0
        /*1808*/ 	.word	0x00000003
        /*180c*/ 	.word	0x00022830
        /*1810*/ 	.short	0x010a
        /*1812*/ 	.byte	0x3f
	.zero		1


	//   ....[78]....
        /*1814*/ 	.word	0x0001ba20
        /*1818*/ 	.word	0x00000003
        /*181c*/ 	.word	0x00022850
        /*1820*/ 	.short	0x010a
        /*1822*/ 	.byte	0x3f
	.zero		1


	//   ....[79]....
        /*1824*/ 	.word	0x0001ba70
        /*1828*/ 	.word	0x00000006
        /*182c*/ 	.word	0x00022830
        /*1830*/ 	.short	0x010a
        /*1832*/ 	.byte	0x3f
	.zero		1


	//   ....[80]....
        /*1834*/ 	.word	0x0001bac0
        /*1838*/ 	.word	0x00000006
        /*183c*/ 	.word	0x00022850
        /*1840*/ 	.short	0x010a
        /*1842*/ 	.byte	0x3f
	.zero		1


	//   ....[81]....
        /*1844*/ 	.word	0x0001c6d0
        /*1848*/ 	.word	0x00000016
        /*184c*/ 	.word	0x00022820
        /*1850*/ 	.short	0x010a
        /*1852*/ 	.byte	0x3f
	.zero		1


	//   ....[82]....
        /*1854*/ 	.word	0x0001c720
        /*1858*/ 	.word	0x00000003
        /*185c*/ 	.word	0x000228a0
        /*1860*/ 	.short	0x010a
        /*1862*/ 	.byte	0x3f
	.zero		1


	//   ....[83]....
        /*1864*/ 	.word	0x0001c770
        /*1868*/ 	.word	0x00000003
        /*186c*/ 	.word	0x000228c0
        /*1870*/ 	.short	0x010a
        /*1872*/ 	.byte	0x3f
	.zero		1


	//   ....[84]....
        /*1874*/ 	.word	0x0001c7c0
        /*1878*/ 	.word	0x00000008
        /*187c*/ 	.word	0x000228a0
        /*1880*/ 	.short	0x010a
        /*1882*/ 	.byte	0x3f
	.zero		1


	//   ....[85]....
        /*1884*/ 	.word	0x0001c810
        /*1888*/ 	.word	0x00000008
        /*188c*/ 	.word	0x000228c0
        /*1890*/ 	.short	0x010a
        /*1892*/ 	.byte	0x3f
	.zero		1


	//   ....[86]....
        /*1894*/ 	.word	0x0001c930
        /*1898*/ 	.word	0x0000001f
        /*189c*/ 	.word	0x00022840
        /*18a0*/ 	.short	0x010a
        /*18a2*/ 	.byte	0x3f
	.zero		1


	//   ....[87]....
        /*18a4*/ 	.word	0x0001dc10
        /*18a8*/ 	.word	0x00000016
        /*18ac*/ 	.word	0x00022820
        /*18b0*/ 	.short	0x010a
        /*18b2*/ 	.byte	0x3f
	.zero		1


	//   ....[88]....
        /*18b4*/ 	.word	0x0001dc60
        /*18b8*/ 	.word	0x0000001f
        /*18bc*/ 	.word	0x00022860
        /*18c0*/ 	.short	0x010a
        /*18c2*/ 	.byte	0x3f
	.zero		1


	//   ....[89]....
        /*18c4*/ 	.word	0x0001e5d0
        /*18c8*/ 	.word	0x00000004
        /*18cc*/ 	.word	0x00022840
        /*18d0*/ 	.short	0x010a
        /*18d2*/ 	.byte	0x3f
	.zero		1


	//   ....[90]....
        /*18d4*/ 	.word	0x0001ecb0
        /*18d8*/ 	.word	0x00000004
        /*18dc*/ 	.word	0x00022860
        /*18e0*/ 	.short	0x010a
        /*18e2*/ 	.byte	0x3f
	.zero		1


	//   ....[91]....
        /*18e4*/ 	.word	0x0001fe00
        /*18e8*/ 	.word	0x00000005
        /*18ec*/ 	.word	0x00022820
        /*18f0*/ 	.short	0x010a
        /*18f2*/ 	.byte	0x3f
	.zero		1


	//   ....[92]....
        /*18f4*/ 	.word	0x0001ffa0
        /*18f8*/ 	.word	0x00000003
        /*18fc*/ 	.word	0x00022840
        /*1900*/ 	.short	0x010a
        /*1902*/ 	.byte	0x3f
	.zero		1


	//   ....[93]....
        /*1904*/ 	.word	0x0001fff0
        /*1908*/ 	.word	0x00000005
        /*190c*/ 	.word	0x00022840
        /*1910*/ 	.short	0x010a
        /*1912*/ 	.byte	0x3f
	.zero		1


	//   ....[94]....
        /*1914*/ 	.word	0x00020040
        /*1918*/ 	.word	0x00000003
        /*191c*/ 	.word	0x00022860
        /*1920*/ 	.short	0x010a
        /*1922*/ 	.byte	0x3f
	.zero		1


	//----- nvinfo : EIATTR_NUM_MBARRIERS
	.align		4
.L_1202:
        /*1924*/ 	.byte	0x03, 0x38
        /*1926*/ 	.short	0x0016


	//----- nvinfo : EIATTR_EXIT_INSTR_OFFSETS
	.align		4
        /*1928*/ 	.byte	0x04, 0x1c
        /*192a*/ 	.short	(.L_1204 - .L_1203)


	//   ....[0]....
.L_1203:
        /*192c*/ 	.word	0x0001acc0


	//----- nvinfo : EIATTR_MAX_THREADS
	.align		4
.L_1204:
        /*1930*/ 	.byte	0x04, 0x05
        /*1932*/ 	.short	(.L_1206 - .L_1205)
.L_1205:
        /*1934*/ 	.word	0x00000180
        /*1938*/ 	.word	0x00000001
        /*193c*/ 	.word	0x00000001


	//----- nvinfo : EIATTR_CRS_STACK_SIZE
	.align		4
.L_1206:
        /*1940*/ 	.byte	0x04, 0x1e
        /*1942*/ 	.short	(.L_1208 - .L_1207)
.L_1207:
        /*1944*/ 	.word	0x00000000


	//----- nvinfo : EIATTR_CBANK_PARAM_SIZE
	.align		4
.L_1208:
        /*1948*/ 	.byte	0x03, 0x19
        /*194a*/ 	.short	0x0af0


	//----- nvinfo : EIATTR_PARAM_CBANK
	.align		4
        /*194c*/ 	.byte	0x04, 0x0a
        /*194e*/ 	.short	(.L_1210 - .L_1209)
	.align		4
.L_1209:
        /*1950*/ 	.word	index@(.nv.constant0._ZN7cutlass13device_kernelIN5flash11enable_sm90INS1_16FlashAttnFwdSm90INS1_25CollectiveMainloopFwdSm90ILi2EN4cute5tupleIJNS5_1CILi1EEES8_S8_EEENS6_IJNS7_ILi128EEENS7_ILi96EEENS7_ILi64EEEEEELi256ENS_10bfloat16_tEfNS_4arch4Sm90ELb0ELb0ELb1ELb1ELb1ELb1ELb0ELb1ELb0ELb1ELb1ELb0EEENS1_21CollectiveEpilogueFwdINS6_IJSA_NS7_ILi256EEESB_EEES9_SE_SG_Li256ELb1ELb1ELb1ELb0EEENS1_36VarlenDynamicPersistentTileSchedulerILi128ELi96ELi256ELi128ELb1ELb1ELb1ELb0ELb1ELb1EEEEEEEEEvNT_6ParamsE)
        /*1954*/ 	.short	0x0210
        /*1956*/ 	.short	0x0af0


	//----- nvinfo : EIATTR_SW_WAR
	.align		4
.L_1210:
        /*1958*/ 	.byte	0x04, 0x36
        /*195a*/ 	.short	(.L_1212 - .L_1211)
.L_1211:
        /*195c*/ 	.word	0x00000008
.L_1212:


//--------------------- .nv.info._ZN7cutlass13device_kernelIN5flash11enable_sm90INS1_16FlashAttnFwdSm90INS1_25CollectiveMainloopFwdSm90ILi2EN4cute5tupleIJNS5_1CILi1EEES8_S8_EEENS6_IJNS7_ILi128EEENS7_ILi96EEENS7_ILi64EEEEEELi256ENS_10bfloat16_tEfNS_4arch4Sm90ELb0ELb0ELb1ELb1ELb1ELb0ELb1ELb1ELb0ELb1ELb1ELb0EEENS1_21CollectiveEpilogueFwdINS6_IJSA_NS7_ILi256EEESB_EEES9_SE_SG_Li256ELb1ELb1ELb1ELb0EEENS1_36VarlenDynamicPersistentTileSchedulerILi128ELi96ELi256ELi128ELb1ELb1ELb1ELb0ELb1ELb1EEEEEEEEEvNT_6ParamsE --------------------------
	.section	.nv.info._ZN7cutlass13device_kernelIN5flash11enable_sm90INS1_16FlashAttnFwdSm90INS1_25CollectiveMainloopFwdSm90ILi2EN4cute5tupleIJNS5_1CILi1EEES8_S8_EEENS6_IJNS7_ILi128EEENS7_ILi96EEENS7_ILi64EEEEEELi256ENS_10bfloat16_tEfNS_4arch4Sm90ELb0ELb0ELb1ELb1ELb1ELb0ELb1ELb1ELb0ELb1ELb1ELb0EEENS1_21CollectiveEpilogueFwdINS6_IJSA_NS7_ILi256EEESB_EEES9_SE_SG_Li256ELb1ELb1ELb1ELb0EEENS1_36VarlenDynamicPersistentTileSchedulerILi128ELi96ELi256ELi128ELb1ELb1ELb1ELb0ELb1ELb1EEEEEEEEEvNT_6ParamsE,"",@"SHT_CUDA_INFO"
	.sectionflags	@""
	.align	4


	//----- nvinfo : EIATTR_CUDA_API_VERSION
	.align		4
        /*0000*/ 	.byte	0x04, 0x37
        /*0002*/ 	.short	(.L_1214 - .L_1213)
.L_1213:
        /*0004*/ 	.word	0x00000082


	//----- nvinfo : EIATTR_KPARAM_INFO
	.align		4
.L_1214:
        /*0008*/ 	.byte	0x04, 0x17
        /*000a*/ 	.short	(.L_1216 - .L_1215)
.L_1215:
        /*000c*/ 	.word	0x00000000
        /*0010*/ 	.short	0x0000
        /*0012*/ 	.short	0x0070
        /*0014*/ 	.byte	0x00, 0xf0, 0x01, 0x2e


	//----- nvinfo : EIATTR_SPARSE_MMA_MASK
	.align		4
.L_1216:
        /*0018*/ 	.byte	0x03, 0x50
        /*001a*/ 	.short	0x0000


	//----- nvinfo : EIATTR_MAXREG_COUNT
	.align		4
        /*001c*/ 	.byte	0x03, 0x1b
        /*001e*/ 	.short	0x00a8


	//----- nvinfo : EIATTR_NUM_BARRIERS
	.align		4
        /*0020*/ 	.byte	0x02, 0x4c
        /*0022*/ 	.byte	0x10
	.zero		1


	//----- nvinfo : EIATTR_EXTERNS
	.align		4
        /*0024*/ 	.byte	0x04, 0x0f
        /*0026*/ 	.short	(.L_1218 - .L_1217)


	//   ....[0]....
	.align		4
.L_1217:
        /*0028*/ 	.word	index@(__assertfail)


	//----- nvinfo : EIATTR_ANNOTATIONS
	.align		4
.L_1218:
        /*002c*/ 	.byte	0x04, 0x55
        /*002e*/ 	.short	(.L_1220 - .L_1219)


	//   ....[0]....
.L_1219:
        /* <DEDUP_REMOVED lines=27> */


	//----- nvinfo : EIATTR_MERCURY_ISA_VERSION
	.align		4
.L_1220:
        /*01d0*/ 	.byte	0x03, 0x5f
        /*01d2*/ 	.short	0x0101


	//----- nvinfo : EIATTR_UNUSED_LOAD_BYTE_OFFSET
	.align		4
        /*01d4*/ 	.byte	0x04, 0x44
        /*01d6*/ 	.short	(.L_1222 - .L_1221)


	//   ....[0]....
.L_1221:
        /*01d8*/ 	.word	0x000009a0
        /*01dc*/ 	.word	0x0000fff0


	//   ....[1]....
        /*01e0*/ 	.word	0x00007c20
        /*01e4*/ 	.word	0x0000fff0


	//----- nvinfo : EIATTR_INT_WARP_WIDE_INSTR_OFFSETS
	.align		4
.L_1222:
        /*01e8*/ 	.byte	0x04, 0x31
        /*01ea*/ 	.short	(.L_1224 - .L_1223)


	//   ....[0]....
.L_1223:
        /*01ec*/ 	.word	0x000000c0


	//   ....[1]....
        /*01f0*/ 	.word	0x000000d0


	//   ....[2]....
        /*01f4*/ 	.word	0x000000e0


	//   ....[3]....
        /*01f8*/ 	.word	0x00000180


	//   ....[4]....
        /*01fc*/ 	.word	0x0000d930


	//   ....[5]....
        /*0200*/ 	.word	0x0000d9c0


	//   ....[6]....
        /*0204*/ 	.word	0x00011850


	//   ....[7]....
        /*0208*/ 	.word	0x000118e0


	//----- nvinfo : EIATTR_COOP_GROUP_MASK_REGIDS
	.align		4
.L_1224:
        /*020c*/ 	.byte	0x04, 0x29
        /*020e*/ 	.short	(.L_1226 - .L_1225)


	//   ....[0]....
.L_1225:
        /*0210*/ 	.word	0xffffffff


	//   ....[1]....
        /*0214*/ 	.word	0xffffffff


	//   ....[2]....
        /*0218*/ 	.word	0xffffffff


	//   ....[3]....
        /*021c*/ 	.word	0xffffffff


	//   ....[4]....
        /*0220*/ 	.word	0xffffffff


	//   ....[5]....
        /*0224*/ 	.word	0xffffffff


	//   ....[6]....
        /*0228*/ 	.word	0xffffffff


	//   ....[7]....
        /*022c*/ 	.word	0xffffffff


	//   ....[8]....
        /*0230*/ 	.word	0xffffffff


	//   ....[9]....
        /*0234*/ 	.word	0xffffffff


	//   ....[10]....
        /*0238*/ 	.word	0xffffffff


	//   ....[11]....
        /*023c*/ 	.word	0xffffffff


	//   ....[12]....
        /*0240*/ 	.word	0xffffffff


	//   ....[13]....
        /*0244*/ 	.word	0xffffffff


	//   ....[14]....
        /*0248*/ 	.word	0xffffffff


	//   ....[15]....
        /*024c*/ 	.word	0xffffffff


	//   ....[16]....
        /*0250*/ 	.word	0xffffffff


	//   ....[17]....
        /*0254*/ 	.word	0xffffffff


	//   ....[18]....
        /*0258*/ 	.word	0xffffffff


	//   ....[19]....
        /*025c*/ 	.word	0xffffffff


	//   ....[20]....
        /*0260*/ 	.word	0xffffffff


	//   ....[21]....
        /*0264*/ 	.word	0xffffffff


	//   ....[22]....
        /*0268*/ 	.word	0xffffffff


	//   ....[23]....
        /*026c*/ 	.word	0xffffffff


	//   ....[24]....
        /*0270*/ 	.word	0xffffffff


	//   ....[25]....
        /*0274*/ 	.word	0xffffffff


	//   ....[26]....
        /*0278*/ 	.word	0xffffffff


	//   ....[27]....
        /*027c*/ 	.word	0xffffffff


	//   ....[28]....
        /*0280*/ 	.word	0xffffffff


	//   ....[29]....
        /*0284*/ 	.word	0xffffffff


	//   ....[30]....
        /*0288*/ 	.word	0xffffffff


	//   ....[31]....
        /*028c*/ 	.word	0xffffffff


	//   ....[32]....
        /*0290*/ 	.word	0xffffffff


	//   ....[33]....
        /*0294*/ 	.word	0xffffffff


	//   ....[34]....
        /*0298*/ 	.word	0xffffffff


	//   ....[35]....
        /*029c*/ 	.word	0xffffffff


	//   ....[36]....
        /*02a0*/ 	.word	0xffffffff


	//   ....[37]....
        /*02a4*/ 	.word	0xffffffff


	//   ....[38]....
        /*02a8*/ 	.word	0xffffffff


	//   ....[39]....
        /*02ac*/ 	.word	0xffffffff


	//   ....[40]....
        /*02b0*/ 	.word	0xffffffff


	//   ....[41]....
        /*02b4*/ 	.word	0xffffffff


	//   ....[42]....
        /*02b8*/ 	.word	0xffffffff


	//   ....[43]....
        /*02bc*/ 	.word	0xffffffff


	//   ....[44]....
        /*02c0*/ 	.word	0xffffffff


	//   ....[45]....
        /*02c4*/ 	.word	0xffffffff


	//   ....[46]....
        /*02c8*/ 	.word	0xffffffff


	//   ....[47]....
        /*02cc*/ 	.word	0xffffffff


	//   ....[48]....
        /*02d0*/ 	.word	0xffffffff


	//   ....[49]....
        /*02d4*/ 	.word	0xffffffff


	//   ....[50]....
        /*02d8*/ 	.word	0xffffffff


	//   ....[51]....
        /*02dc*/ 	.word	0xffffffff


	//   ....[52]....
        /*02e0*/ 	.word	0xffffffff


	//   ....[53]....
        /*02e4*/ 	.word	0xffffffff


	//   ....[54]....
        /*02e8*/ 	.word	0xffffffff


	//   ....[55]....
        /*02ec*/ 	.word	0xffffffff


	//   ....[56]....
        /*02f0*/ 	.word	0xffffffff


	//   ....[57]....
        /*02f4*/ 	.word	0xffffffff


	//   ....[58]....
        /*02f8*/ 	.word	0xffffffff


	//   ....[59]....
        /*02fc*/ 	.word	0xffffffff


	//   ....[60]....
        /*0300*/ 	.word	0xffffffff


	//   ....[61]....
        /*0304*/ 	.word	0xffffffff


	//   ....[62]....
        /*0308*/ 	.word	0xffffffff


	//   ....[63]....
        /*030c*/ 	.word	0xffffffff


	//   ....[64]....
        /*0310*/ 	.word	0xffffffff


	//   ....[65]....
        /*0314*/ 	.word	0xffffffff


	//   ....[66]....
        /*0318*/ 	.word	0xffffffff


	//   ....[67]....
        /*031c*/ 	.word	0xffffffff


	//   ....[68]....
        /*0320*/ 	.word	0xffffffff


	//   ....[69]....
        /*0324*/ 	.word	0xffffffff


	//   ....[70]....
        /*0328*/ 	.word	0xffffffff


	//   ....[71]....
        /*032c*/ 	.word	0xffffffff


	//   ....[72]....
        /*0330*/ 	.word	0xffffffff


	//   ....[73]....
        /*0334*/ 	.word	0xffffffff


	//   ....[74]....
        /*0338*/ 	.word	0xffffffff


	//   ....[75]....
        /*033c*/ 	.word	0xffffffff


	//   ....[76]....
        /*0340*/ 	.word	0xffffffff


	//   ....[77]....
        /*0344*/ 	.word	0xffffffff


	//   ....[78]....
        /*0348*/ 	.word	0xffffffff


	//   ....[79]....
        /*034c*/ 	.word	0xffffffff


	//   ....[80]....
        /*0350*/ 	.word	0xffffffff


	//   ....[81]....
        /*0354*/ 	.word	0xffffffff


	//   ....[82]....
        /*0358*/ 	.word	0xffffffff


	//   ....[83]....
        /*035c*/ 	.word	0xffffffff


	//   ....[84]....
        /*0360*/ 	.word	0xffffffff


	//   ....[85]....
        /*0364*/ 	.word	0xffffffff


	//   ....[86]....
        /*0368*/ 	.word	0xffffffff


	//   ....[87]....
        /*036c*/ 	.word	0xffffffff


	//   ....[88]....
        /*0370*/ 	.word	0xffffffff


	//   ....[89]....
        /*0374*/ 	.word	0xffffffff


	//   ....[90]....
        /*0378*/ 	.word	0xffffffff


	//   ....[91]....
        /*037c*/ 	.word	0xffffffff


	//   ....[92]....
        /*0380*/ 	.word	0xffffffff


	//   ....[93]....
        /*0384*/ 	.word	0xffffffff


	//   ....[94]....
        /*0388*/ 	.word	0xffffffff


	//   ....[95]....
        /*038c*/ 	.word	0xffffffff


	//   ....[96]....
        /*0390*/ 	.word	0xffffffff


	//   ....[97]....
        /*0394*/ 	.word	0xffffffff


	//   ....[98]....
        /*0398*/ 	.word	0xffffffff


	//   ....[99]....
        /*039c*/ 	.word	0xffffffff


	//   ....[100]....
        /*03a0*/ 	.word	0xffffffff


	//   ....[101]....
        /*03a4*/ 	.word	0xffffffff


	//   ....[102]....
        /*03a8*/ 	.word	0xffffffff


	//   ....[103]....
        /*03ac*/ 	.word	0xffffffff


	//   ....[104]....
        /*03b0*/ 	.word	0xffffffff


	//   ....[105]....
        /*03b4*/ 	.word	0xffffffff


	//   ....[106]....
        /*03b8*/ 	.word	0xffffffff


	//   ....[107]....
        /*03bc*/ 	.word	0xffffffff


	//   ....[108]....
        /*03c0*/ 	.word	0xffffffff


	//   ....[109]....
        /*03c4*/ 	.word	0xffffffff


	//   ....[110]....
        /*03c8*/ 	.word	0xffffffff


	//   ....[111]....
        /*03cc*/ 	.word	0xffffffff


	//   ....[112]....
        /*03d0*/ 	.word	0xffffffff


	//   ....[113]....
        /*03d4*/ 	.word	0xffffffff


	//   ....[114]....
        /*03d8*/ 	.word	0xffffffff


	//   ....[115]....
        /*03dc*/ 	.word	0xffffffff


	//   ....[116]....
        /*03e0*/ 	.word	0xffffffff


	//   ....[117]....
        /*03e4*/ 	.word	0xffffffff


	//   ....[118]....
        /*03e8*/ 	.word	0xffffffff


	//   ....[119]....
        /*03ec*/ 	.word	0xffffffff


	//   ....[120]....
        /*03f0*/ 	.word	0xffffffff


	//   ....[121]....
        /*03f4*/ 	.word	0xffffffff


	//   ....[122]....
        /*03f8*/ 	.word	0xffffffff


	//   ....[123]....
        /*03fc*/ 	.word	0xffffffff


	//   ....[124]....
        /*0400*/ 	.word	0xffffffff


	//   ....[125]....
        /*0404*/ 	.word	0xffffffff


	//   ....[126]....
        /*0408*/ 	.word	0xffffffff


	//   ....[127]....
        /*040c*/ 	.word	0xffffffff


	//   ....[128]....
        /*0410*/ 	.word	0xffffffff


	//   ....[129]....
        /*0414*/ 	.word	0xffffffff


	//   ....[130]....
        /*0418*/ 	.word	0xffffffff


	//   ....[131]....
        /*041c*/ 	.word	0xffffffff


	//   ....[132]....
        /*0420*/ 	.word	0xffffffff


	//   ....[133]....
        /*0424*/ 	.word	0xffffffff


	//   ....[134]....
        /*0428*/ 	.word	0xffffffff


	//   ....[135]....
        /*042c*/ 	.word	0xffffffff


	//   ....[136]....
        /*0430*/ 	.word	0xffffffff


	//   ....[137]....
        /*0434*/ 	.word	0xffffffff


	//   ....[138]....
        /*0438*/ 	.word	0xffffffff


	//   ....[139]....
        /*043c*/ 	.word	0xffffffff


	//   ....[140]....
        /*0440*/ 	.word	0xffffffff


	//   ....[141]....
        /*0444*/ 	.word	0xffffffff


	//   ....[142]....
        /*0448*/ 	.word	0xffffffff


	//   ....[143]....
        /*044c*/ 	.word	0xffffffff


	//   ....[144]....
        /*0450*/ 	.word	0xffffffff


	//   ....[145]....
        /*0454*/ 	.word	0xffffffff


	//   ....[146]....
        /*0458*/ 	.word	0xffffffff


	//   ....[147]....
        /*045c*/ 	.word	0xffffffff


	//   ....[148]....
        /*0460*/ 	.word	0xffffffff


	//   ....[149]....
        /*0464*/ 	.word	0xffffffff


	//   ....[150]....
        /*0468*/ 	.word	0xffffffff


	//   ....[151]....
        /*046c*/ 	.word	0xffffffff


	//   ....[152]....
        /*0470*/ 	.word	0xffffffff


	//   ....[153]....
        /*0474*/ 	.word	0xffffffff


	//   ....[154]....
        /*0478*/ 	.word	0xffffffff


	//   ....[155]....
        /*047c*/ 	.word	0xffffffff


	//   ....[156]....
        /*0480*/ 	.word	0xffffffff


	//   ....[157]....
        /*0484*/ 	.word	0xffffffff


	//   ....[158]....
        /*0488*/ 	.word	0xffffffff


	//   ....[159]....
        /*048c*/ 	.word	0x0500000f


	//   ....[160]....
        /*0490*/ 	.word	0x0500000f


	//   ....[161]....
        /*0494*/ 	.word	0x0500000f


	//   ....[162]....
        /*0498*/ 	.word	0x0500000f


	//   ....[163]....
        /*049c*/ 	.word	0x0500000f


	//   ....[164]....
        /*04a0*/ 	.word	0x0500000f


	//   ....[165]....
        /*04a4*/ 	.word	0x0500000f


	//   ....[166]....
        /*04a8*/ 	.word	0x0500000f


	//   ....[167]....
        /*04ac*/ 	.word	0x0500000f


	//   ....[168]....
        /*04b0*/ 	.word	0x0500000f


	//   ....[169]....
        /*04b4*/ 	.word	0x0500000f


	//   ....[170]....
        /*04b8*/ 	.word	0x0500000f


	//   ....[171]....
        /*04bc*/ 	.word	0x0500000f


	//   ....[172]....
        /*04c0*/ 	.word	0x0500000f


	//   ....[173]....
        /*04c4*/ 	.word	0x0500000f


	//   ....[174]....
        /*04c8*/ 	.word	0x0500000f


	//   ....[175]....
        /*04cc*/ 	.word	0x0500000f


	//   ....[176]....
        /*04d0*/ 	.word	0x0500000f


	//   ....[177]....
        /*04d4*/ 	.word	0x0500000f


	//   ....[178]....
        /*04d8*/ 	.word	0x0500000f


	//   ....[179]....
        /*04dc*/ 	.word	0x0500000f


	//   ....[180]....
        /*04e0*/ 	.word	0x0500000f


	//   ....[181]....
        /*04e4*/ 	.word	0x0500000f


	//   ....[182]....
        /*04e8*/ 	.word	0x0500000f


	//   ....[183]....
        /*04ec*/ 	.word	0x0500000f


	//   ....[184]....
        /*04f0*/ 	.word	0x0500000f


	//   ....[185]....
        /*04f4*/ 	.word	0x0500000f


	//   ....[186]....
        /*04f8*/ 	.word	0x0500000f


	//   ....[187]....
        /*04fc*/ 	.word	0x0500000f


	//   ....[188]....
        /*0500*/ 	.word	0x0500000f


	//   ....[189]....
        /*0504*/ 	.word	0x0500000f


	//   ....[190]....
        /*0508*/ 	.word	0x0500000f


	//   ....[191]....
        /*050c*/ 	.word	0x0500000f


	//   ....[192]....
        /*0510*/ 	.word	0x0500000f


	//   ....[193]....
        /*0514*/ 	.word	0x0500000f


	//   ....[194]....
        /*0518*/ 	.word	0x0500000f


	//   ....[195]....
        /*051c*/ 	.word	0x0500000f


	//   ....[196]....
        /*0520*/ 	.word	0x0500000f


	//   ....[197]....
        /*0524*/ 	.word	0x0500000f


	//   ....[198]....
        /*0528*/ 	.word	0x0500000f


	//   ....[199]....
        /*052c*/ 	.word	0x0500000f


	//   ....[200]....
        /*0530*/ 	.word	0x0500000f


	//   ....[201]....
        /*0534*/ 	.word	0x0500000f


	//   ....[202]....
        /*0538*/ 	.word	0x0500000f


	//   ....[203]....
        /*053c*/ 	.word	0x0500000f


	//   ....[204]....
        /*0540*/ 	.word	0x0500000f


	//   ....[205]....
        /*0544*/ 	.word	0x0500000f


	//   ....[206]....
        /*0548*/ 	.word	0x0500000f


	//   ....[207]....
        /*054c*/ 	.word	0x0500000f


	//   ....[208]....
        /*0550*/ 	.word	0x0500000f


	//   ....[209]....
        /*0554*/ 	.word	0x0500000f


	//   ....[210]....
        /*0558*/ 	.word	0x0500000f


	//   ....[211]....
        /*055c*/ 	.word	0x0500000f


	//   ....[212]....
        /*0560*/ 	.word	0x0500000f


	//   ....[213]....
        /*0564*/ 	.word	0x0500000f


	//   ....[214]....
        /*0568*/ 	.word	0x0500000f


	//   ....[215]....
        /*056c*/ 	.word	0x0500000f


	//   ....[216]....
        /*0570*/ 	.word	0x0500000f


	//   ....[217]....
        /*0574*/ 	.word	0x0500000f


	//   ....[218]....
        /*0578*/ 	.word	0x0500000f


	//   ....[219]....
        /*057c*/ 	.word	0x0500000f


	//   ....[220]....
        /*0580*/ 	.word	0x0500000f


	//   ....[221]....
        /*0584*/ 	.word	0x0500000f


	//   ....[222]....
        /*0588*/ 	.word	0x0500000f


	//   ....[223]....
        /*058c*/ 	.word	0x0500000f


	//   ....[224]....
        /*0590*/ 	.word	0x0500000f


	//   ....[225]....
        /*0594*/ 	.word	0x0500000f


	//   ....[226]....
        /*0598*/ 	.word	0x0500000f


	//   ....[227]....
        /*059c*/ 	.word	0x0500000f


	//   ....[228]....
        /*05a0*/ 	.word	0x0500000f


	//   ....[229]....
        /*05a4*/ 	.word	0x0500000f


	//   ....[230]....
        /*05a8*/ 	.word	0x0500000f


	//   ....[231]....
        /*05ac*/ 	.word	0x0500000f


	//   ....[232]....
        /*05b0*/ 	.word	0x0500000f


	//   ....[233]....
        /*05b4*/ 	.word	0x0500000f


	//   ....[234]....
        /*05b8*/ 	.word	0x0500000f


	//   ....[235]....
        /*05bc*/ 	.word	0x0500000f


	//   ....[236]....
        /*05c0*/ 	.word	0x0500000f


	//   ....[237]....
        /*05c4*/ 	.word	0x0500000f


	//   ....[238]....
        /*05c8*/ 	.word	0x0500000f


	//   ....[239]....
        /*05cc*/ 	.word	0x0500000f


	//   ....[240]....
        /*05d0*/ 	.word	0x0500000f


	//   ....[241]....
        /*05d4*/ 	.word	0x0500000f


	//   ....[242]....
        /*05d8*/ 	.word	0x0500000f


	//   ....[243]....
        /*05dc*/ 	.word	0x0500000f


	//   ....[244]....
        /*05e0*/ 	.word	0x0500000f


	//   ....[245]....
        /*05e4*/ 	.word	0x0500000f


	//   ....[246]....
        /*05e8*/ 	.word	0x0500000f


	//   ....[247]....
        /*05ec*/ 	.word	0x0500000f


	//   ....[248]....
        /*05f0*/ 	.word	0x0500000f


	//   ....[249]....
        /*05f4*/ 	.word	0x0500000f


	//   ....[250]....
        /*05f8*/ 	.word	0x0500000f


	//   ....[251]....
        /*05fc*/ 	.word	0x0500000f


	//   ....[252]....
        /*0600*/ 	.word	0x0500000f


	//   ....[253]....
        /*0604*/ 	.word	0x0500000f


	//   ....[254]....
        /*0608*/ 	.word	0x0500000f


	//   ....[255]....
        /*060c*/ 	.word	0x0500000f


	//   ....[0]....
        /*0610*/ 	.word	0x0500000f


	//   ....[1]....
        /*0614*/ 	.word	0x0500000f


	//   ....[2]....
        /*0618*/ 	.word	0x0500000f


	//----- nvinfo : EIATTR_COOP_GROUP_INSTR_OFFSETS
	.align		4
.L_1226:
        /*061c*/ 	.byte	0x04, 0x28
        /*061e*/ 	.short	(.L_1228 - .L_1227)


	//   ....[0]....
.L_1227:
        /*0620*/ 	.word	0x00000080


	//   ....[1]....
        /*0624*/ 	.word	0x00000090


	//   ....[2]....
        /*0628*/ 	.word	0x000002f0


	//   ....[3]....
        /*062c*/ 	.word	0x00000450


	//   ....[4]....
        /*0630*/ 	.word	0x00000570


	//   ....[5]....
        /*0634*/ 	.word	0x000006d0


	//   ....[6]....
        /*0638*/ 	.word	0x00001b40


	//   ....[7]....
        /*063c*/ 	.word	0x000039d0


	//   ....[8]....
        /*0640*/ 	.word	0x00003a10


	//   ....[9]....
        /*0644*/ 	.word	0x00003a30


	//   ....[10]....
        /*0648*/ 	.word	0x00003a50


	//   ....[11]....
        /*064c*/ 	.word	0x00005740


	//   ....[12]....
        /*0650*/ 	.word	0x000057a0


	//   ....[13]....
        /*0654*/ 	.word	0x00006210


	//   ....[14]....
        /*0658*/ 	.word	0x00006270


	//   ....[15]....
        /*065c*/ 	.word	0x000071d0


	//   ....[16]....
        /*0660*/ 	.word	0x000071e0


	//   ....[17]....
        /*0664*/ 	.word	0x00007210


	//   ....[18]....
        /*0668*/ 	.word	0x00007230


	//   ....[19]....
        /*066c*/ 	.word	0x00008d30


	//   ....[20]....
        /*0670*/ 	.word	0x00008d40


	//   ....[21]....
        /*0674*/ 	.word	0x00008d50


	//   ....[22]....
        /*0678*/ 	.word	0x00008d70


	//   ....[23]....
        /*067c*/ 	.word	0x00009830


	//   ....[24]....
        /*0680*/ 	.word	0x00009860


	//   ....[25]....
        /*0684*/ 	.word	0x00009a00


	//   ....[26]....
        /*0688*/ 	.word	0x00009a20


	//   ....[27]....
        /*068c*/ 	.word	0x00009b60


	//   ....[28]....
        /*0690*/ 	.word	0x00009b80


	//   ....[29]....
        /*0694*/ 	.word	0x00009cd0


	//   ....[30]....
        /*0698*/ 	.word	0x00009cf0


	//   ....[31]....
        /*069c*/ 	.word	0x0000a250


	//   ....[32]....
        /*06a0*/ 	.word	0x0000a290


	//   ....[33]....
        /*06a4*/ 	.word	0x0000ac40


	//   ....[34]....
        /*06a8*/ 	.word	0x0000ac50


	//   ....[35]....
        /*06ac*/ 	.word	0x0000be40


	//   ....[36]....
        /*06b0*/ 	.word	0x0000be70


	//   ....[37]....
        /*06b4*/ 	.word	0x0000bfe0


	//   ....[38]....
        /*06b8*/ 	.word	0x0000c000


	//   ....[39]....
        /*06bc*/ 	.word	0x0000c140


	//   ....[40]....
        /*06c0*/ 	.word	0x0000c160


	//   ....[41]....
        /*06c4*/ 	.word	0x0000c2b0


	//   ....[42]....
        /*06c8*/ 	.word	0x0000c2d0


	//   ....[43]....
        /*06cc*/ 	.word	0x0000c4b0


	//   ....[44]....
        /*06d0*/ 	.word	0x0000c6a0


	//   ....[45]....
        /*06d4*/ 	.word	0x0000c6d0


	//   ....[46]....
        /*06d8*/ 	.word	0x0000c700


	//   ....[47]....
        /*06dc*/ 	.word	0x0000c730


	//   ....[48]....
        /*06e0*/ 	.word	0x0000c760


	//   ....[49]....
        /*06e4*/ 	.word	0x0000c790


	//   ....[50]....
        /*06e8*/ 	.word	0x0000c900


	//   ....[51]....
        /*06ec*/ 	.word	0x0000c930


	//   ....[52]....
        /*06f0*/ 	.word	0x0000c960


	//   ....[53]....
        /*06f4*/ 	.word	0x0000c990


	//   ....[54]....
        /*06f8*/ 	.word	0x0000c9c0


	//   ....[55]....
        /*06fc*/ 	.word	0x0000c9f0


	//   ....[56]....
        /*0700*/ 	.word	0x0000ca80


	//   ....[57]....
        /*0704*/ 	.word	0x0000cab0


	//   ....[58]....
        /*0708*/ 	.word	0x0000cac0


	//   ....[59]....
        /*070c*/ 	.word	0x0000cb50


	//   ....[60]....
        /*0710*/ 	.word	0x0000e4d0


	//   ....[61]....
        /*0714*/ 	.word	0x0000e4f0


	//   ....[62]....
        /*0718*/ 	.word	0x0000e580


	//   ....[63]....
        /*071c*/ 	.word	0x0000e5a0


	//   ....[64]....
        /*0720*/ 	.word	0x0000e620


	//   ....[65]....
        /*0724*/ 	.word	0x0000e640


	//   ....[66]....
        /*0728*/ 	.word	0x0000e6c0


	//   ....[67]....
        /*072c*/ 	.word	0x0000e6e0


	//   ....[68]....
        /*0730*/ 	.word	0x0000e760


	//   ....[69]....
        /*0734*/ 	.word	0x0000e780


	//   ....[70]....
        /*0738*/ 	.word	0x0000e790


	//   ....[71]....
        /*073c*/ 	.word	0x0000e7a0


	//   ....[72]....
        /*0740*/ 	.word	0x0000ef10


	//   ....[73]....
        /*0744*/ 	.word	0x0000ef30


	//   ....[74]....
        /*0748*/ 	.word	0x0000ef50


	//   ....[75]....
        /*074c*/ 	.word	0x0000ef60


	//   ....[76]....
        /*0750*/ 	.word	0x0000ef90


	//   ....[77]....
        /*0754*/ 	.word	0x0000efb0


	//   ....[78]....
        /*0758*/ 	.word	0x0000f020


	//   ....[79]....
        /*075c*/ 	.word	0x0000f0a0


	//   ....[80]....
        /*0760*/ 	.word	0x0000f0c0


	//   ....[81]....
        /*0764*/ 	.word	0x0000f0e0


	//   ....[82]....
        /*0768*/ 	.word	0x0000f1a0


	//   ....[83]....
        /*076c*/ 	.word	0x0000f1f0


	//   ....[84]....
        /*0770*/ 	.word	0x0000f210


	//   ....[85]....
        /*0774*/ 	.word	0x0000f280


	//   ....[86]....
        /*0778*/ 	.word	0x0000f360


	//   ....[87]....
        /*077c*/ 	.word	0x0000f390


	//   ....[88]....
        /*0780*/ 	.word	0x0000fa10


	//   ....[89]....
        /*0784*/ 	.word	0x0000fa40


	//   ....[90]....
        /*0788*/ 	.word	0x0000fa60


	//   ....[91]....
        /*078c*/ 	.word	0x0000fa90


	//   ....[92]....
        /*0790*/ 	.word	0x0000fb00


	//   ....[93]....
        /*0794*/ 	.word	0x0000fb30


	//   ....[94]....
        /*0798*/ 	.word	0x0000fc40


	//   ....[95]....
        /*079c*/ 	.word	0x0000fc60


	//   ....[96]....
        /*07a0*/ 	.word	0x0000fcf0


	//   ....[97]....
        /*07a4*/ 	.word	0x0000fd10


	//   ....[98]....
        /*07a8*/ 	.word	0x0000fd80


	//   ....[99]....
        /*07ac*/ 	.word	0x0000fda0


	//   ....[100]....
        /*07b0*/ 	.word	0x0000fe00


	//   ....[101]....
        /*07b4*/ 	.word	0x0000fe30


	//   ....[102]....
        /*07b8*/ 	.word	0x0000feb0


	//   ....[103]....
        /*07bc*/ 	.word	0x0000ff10


	//   ....[104]....
        /*07c0*/ 	.word	0x00010440


	//   ....[105]....
        /*07c4*/ 	.word	0x00010460


	//   ....[106]....
        /*07c8*/ 	.word	0x000104b0


	//   ....[107]....
        /*07cc*/ 	.word	0x00010570


	//   ....[108]....
        /*07d0*/ 	.word	0x00010580


	//   ....[109]....
        /*07d4*/ 	.word	0x000105b0


	//   ....[110]....
        /*07d8*/ 	.word	0x00010640


	//   ....[111]....
        /*07dc*/ 	.word	0x000106f0


	//   ....[112]....
        /*07e0*/ 	.word	0x00010700


	//   ....[113]....
        /*07e4*/ 	.word	0x00010730


	//   ....[114]....
        /*07e8*/ 	.word	0x00010740


	//   ....[115]....
        /*07ec*/ 	.word	0x000107d0


	//   ....[116]....
        /*07f0*/ 	.word	0x00010ed0


	//   ....[117]....
        /*07f4*/ 	.word	0x00010ef0


	//   ....[118]....
        /*07f8*/ 	.word	0x00010f00


	//   ....[119]....
        /*07fc*/ 	.word	0x00010f40


	//   ....[120]....
        /*0800*/ 	.word	0x00010f50


	//   ....[121]....
        /*0804*/ 	.word	0x00010f90


	//   ....[122]....
        /*0808*/ 	.word	0x00010fa0


	//   ....[123]....
        /*080c*/ 	.word	0x00010fe0


	//   ....[124]....
        /*0810*/ 	.word	0x00010ff0


	//   ....[125]....
        /*0814*/ 	.word	0x00011030


	//   ....[126]....
        /*0818*/ 	.word	0x00011040


	//   ....[127]....
        /*081c*/ 	.word	0x00011050


	//   ....[128]....
        /*0820*/ 	.word	0x00011390


	//   ....[129]....
        /*0824*/ 	.word	0x000113b0


	//   ....[130]....
        /*0828*/ 	.word	0x000113c0


	//   ....[131]....
        /*082c*/ 	.word	0x000113d0


	//   ....[132]....
        /*0830*/ 	.word	0x000113e0


	//   ....[133]....
        /*0834*/ 	.word	0x00011400


	//   ....[134]....
        /*0838*/ 	.word	0x00011470


	//   ....[135]....
        /*083c*/ 	.word	0x000114a0


	//   ....[136]....
        /*0840*/ 	.word	0x000114b0


	//   ....[137]....
        /*0844*/ 	.word	0x00011520


	//   ....[138]....
        /*0848*/ 	.word	0x00011530


	//   ....[139]....
        /*084c*/ 	.word	0x00011630


	//   ....[140]....
        /*0850*/ 	.word	0x00011b10


	//   ....[141]....
        /*0854*/ 	.word	0x00011b40


	//   ....[142]....
        /*0858*/ 	.word	0x00011ba0


	//   ....[143]....
        /*085c*/ 	.word	0x00011bd0


	//   ....[144]....
        /*0860*/ 	.word	0x00011c00


	//   ....[145]....
        /*0864*/ 	.word	0x00011c30


	//   ....[146]....
        /*0868*/ 	.word	0x00011c60


	//   ....[147]....
        /*086c*/ 	.word	0x00011c90


	//   ....[148]....
        /*0870*/ 	.word	0x00011e30


	//   ....[149]....
        /*0874*/ 	.word	0x00011e60


	//   ....[150]....
        /*0878*/ 	.word	0x00011e90


	//   ....[151]....
        /*087c*/ 	.word	0x00011ec0


	//   ....[152]....
        /*0880*/ 	.word	0x00011ef0


	//   ....[153]....
        /*0884*/ 	.word	0x00011f20


	//   ....[154]....
        /*0888*/ 	.word	0x00011fe0


	//   ....[155]....
        /*088c*/ 	.word	0x00012000


	//   ....[156]....
        /*0890*/ 	.word	0x00012010


	//   ....[157]....
        /*0894*/ 	.word	0x00012070


	//   ....[158]....
        /*0898*/ 	.word	0x00012690


	//   ....[159]....
        /*089c*/ 	.word	0x00012be0


	//   ....[160]....
        /*08a0*/ 	.word	0x00012cd0


	//   ....[161]....
        /*08a4*/ 	.word	0x00012d70


	//   ....[162]....
        /*08a8*/ 	.word	0x00012dd0


	//   ....[163]....
        /*08ac*/ 	.word	0x00012ec0


	//   ....[164]....
        /*08b0*/ 	.word	0x00012f30


	//   ....[165]....
        /*08b4*/ 	.word	0x00013020


	//   ....[166]....
        /*08b8*/ 	.word	0x00013090


	//   ....[167]....
        /*08bc*/ 	.word	0x00013180


	//   ....[168]....
        /*08c0*/ 	.word	0x000131f0


	//   ....[169]....
        /*08c4*/ 	.word	0x000132e0


	//   ....[170]....
        /*08c8*/ 	.word	0x00013350


	//   ....[171]....
        /*08cc*/ 	.word	0x000133f0


	//   ....[172]....
        /*08d0*/ 	.word	0x000134f0


	//   ....[173]....
        /*08d4*/ 	.word	0x00013540


	//   ....[174]....
        /*08d8*/ 	.word	0x000135a0


	//   ....[175]....
        /*08dc*/ 	.word	0x000136c0


	//   ....[176]....
        /*08e0*/ 	.word	0x00013740


	//   ....[177]....
        /*08e4*/ 	.word	0x00013830


	//   ....[178]....
        /*08e8*/ 	.word	0x00013900


	//   ....[179]....
        /*08ec*/ 	.word	0x000139b0


	//   ....[180]....
        /*08f0*/ 	.word	0x00013ab0


	//   ....[181]....
        /*08f4*/ 	.word	0x00013b20


	//   ....[182]....
        /*08f8*/ 	.word	0x00013c30


	//   ....[183]....
        /*08fc*/ 	.word	0x00013ca0


	//   ....[184]....
        /*0900*/ 	.word	0x00013d20


	//   ....[185]....
        /*0904*/ 	.word	0x00013df0


	//   ....[186]....
        /*0908*/ 	.word	0x00013e80


	//   ....[187]....
        /*090c*/ 	.word	0x00013f50


	//   ....[188]....
        /*0910*/ 	.word	0x00013ff0


	//   ....[189]....
        /*0914*/ 	.word	0x00014090


	//   ....[190]....
        /*0918*/ 	.word	0x000140f0


	//   ....[191]....
        /*091c*/ 	.word	0x000141e0


	//   ....[192]....
        /*0920*/ 	.word	0x000142f0


	//   ....[193]....
        /*0924*/ 	.word	0x00014340


	//   ....[194]....
        /*0928*/ 	.word	0x000143a0


	//   ....[195]....
        /*092c*/ 	.word	0x000144a0


	//   ....[196]....
        /*0930*/ 	.word	0x000145b0


	//   ....[197]....
        /*0934*/ 	.word	0x00014600


	//   ....[198]....
        /*0938*/ 	.word	0x00014660


	//   ....[199]....
        /*093c*/ 	.word	0x00014760


	//   ....[200]....
        /*0940*/ 	.word	0x00014870


	//   ....[201]....
        /*0944*/ 	.word	0x000148c0


	//   ....[202]....
        /*0948*/ 	.word	0x00014920


	//   ....[203]....
        /*094c*/ 	.word	0x00014a10


	//   ....[204]....
        /*0950*/ 	.word	0x00014b40


	//   ....[205]....
        /*0954*/ 	.word	0x00014c20


	//   ....[206]....
        /*0958*/ 	.word	0x00014cb0


	//   ....[207]....
        /*095c*/ 	.word	0x00014dc0


	//   ....[208]....
        /*0960*/ 	.word	0x00014e20


	//   ....[209]....
        /*0964*/ 	.word	0x00014f30


	//   ....[210]....
        /*0968*/ 	.word	0x00014f90


	//   ....[211]....
        /*096c*/ 	.word	0x000150a0


	//   ....[212]....
        /*0970*/ 	.word	0x00015100


	//   ....[213]....
        /*0974*/ 	.word	0x00015210


	//   ....[214]....
        /*0978*/ 	.word	0x00015270


	//   ....[215]....
        /*097c*/ 	.word	0x00015330


	//   ....[216]....
        /*0980*/ 	.word	0x00015490


	//   ....[217]....
        /*0984*/ 	.word	0x00015530


	//   ....[218]....
        /*0988*/ 	.word	0x00015590


	//   ....[219]....
        /*098c*/ 	.word	0x00015640


	//   ....[220]....
        /*0990*/ 	.word	0x000156a0


	//   ....[221]....
        /*0994*/ 	.word	0x00015750


	//   ....[222]....
        /*0998*/ 	.word	0x000157b0


	//   ....[223]....
        /*099c*/ 	.word	0x00015860


	//   ....[224]....
        /*09a0*/ 	.word	0x000158c0


	//   ....[225]....
        /*09a4*/ 	.word	0x00015970


	//   ....[226]....
        /*09a8*/ 	.word	0x000159d0


	//   ....[227]....
        /*09ac*/ 	.word	0x00015a80


	//   ....[228]....
        /*09b0*/ 	.word	0x00015b60


	//   ....[229]....
        /*09b4*/ 	.word	0x00015c00


	//   ....[230]....
        /*09b8*/ 	.word	0x00015c60


	//   ....[231]....
        /*09bc*/ 	.word	0x00015d30


	//   ....[232]....
        /*09c0*/ 	.word	0x00015d90


	//   ....[233]....
        /*09c4*/ 	.word	0x00015e60


	//   ....[234]....
        /*09c8*/ 	.word	0x00015ec0


	//   ....[235]....
        /*09cc*/ 	.word	0x00015fa0


	//   ....[236]....
        /*09d0*/ 	.word	0x00016000


	//   ....[237]....
        /*09d4*/ 	.word	0x000160d0


	//   ....[238]....
        /*09d8*/ 	.word	0x00016130


	//   ....[239]....
        /*09dc*/ 	.word	0x00016200


	//   ....[240]....
        /*09e0*/ 	.word	0x00016290


	//   ....[241]....
        /*09e4*/ 	.word	0x00016330


	//   ....[242]....
        /*09e8*/ 	.word	0x000164b0


	//   ....[243]....
        /*09ec*/ 	.word	0x00016520


	//   ....[244]....
        /*09f0*/ 	.word	0x00016590


	//   ....[245]....
        /*09f4*/ 	.word	0x00016600


	//   ....[246]....
        /*09f8*/ 	.word	0x00016670


	//   ....[247]....
        /*09fc*/ 	.word	0x000166f0


	//   ....[248]....
        /*0a00*/ 	.word	0x00016770


	//   ....[249]....
        /*0a04*/ 	.word	0x00016800


	//   ....[250]....
        /*0a08*/ 	.word	0x00016870


	//   ....[251]....
        /*0a0c*/ 	.word	0x000168e0


	//   ....[252]....
        /*0a10*/ 	.word	0x00016950


	//   ....[253]....
        /*0a14*/ 	.word	0x000169d0


	//   ....[254]....
        /*0a18*/ 	.word	0x00016a40


	//   ....[255]....
        /*0a1c*/ 	.word	0x00016ae0


	//   ....[0]....
        /*0a20*/ 	.word	0x00016b30


	//   ....[1]....
        /*0a24*/ 	.word	0x00016bc0


	//   ....[2]....
        /*0a28*/ 	.word	0x00016cf0


	//----- nvinfo : EIATTR_REG_RECONFIG
	.align		4
.L_1228:
        /*0a2c*/ 	.byte	0x01, 0x54
	.zero		2


	//----- nvinfo : EIATTR_SYSCALL_OFFSETS
	.align		4
        /*0a30*/ 	.byte	0x04, 0x46
        /*0a32*/ 	.short	(.L_1230 - .L_1229)


	//   ....[0]....
.L_1229:
        /*0a34*/ 	.word	0x00001cc0


	//   ....[1]....
        /*0a38*/ 	.word	0x0000db20


	//   ....[2]....
        /*0a3c*/ 	.word	0x0000dc70


	//   ....[3]....
        /*0a40*/ 	.word	0x0000dd60


	//   ....[4]....
        /*0a44*/ 	.word	0x0000eb20


	//   ....[5]....
        /*0a48*/ 	.word	0x0000f670


	//----- nvinfo : EIATTR_MBARRIER_INSTR_OFFSETS
	.align		4
.L_1230:
        /*0a4c*/ 	.byte	0x04, 0x39
        /*0a4e*/ 	.short	(.L_1232 - .L_1231)


	//   ....[0]....
.L_1231:
        /*0a50*/ 	.word	0x00000190
        /*0a54*/ 	.word	0x000000ff
        /*0a58*/ 	.word	0x00032400
        /*0a5c*/ 	.short	0x0100
        /*0a5e*/ 	.byte	0x08
	.zero		1


	//   ....[1]....
        /*0a60*/ 	.word	0x000001a0
        /*0a64*/ 	.word	0x000000ff
        /*0a68*/ 	.word	0x00032410
        /*0a6c*/ 	.short	0x0100
        /*0a6e*/ 	.byte	0x08
	.zero		1


	//   ....[2]....
        /*0a70*/ 	.word	0x000001b0
        /*0a74*/ 	.word	0x000000ff
        /*0a78*/ 	.word	0x00032420
        /*0a7c*/ 	.short	0x0100
        /*0a7e*/ 	.byte	0x08
	.zero		1


	//   ....[3]....
        /*0a80*/ 	.word	0x000002a0
        /*0a84*/ 	.word	0x000000ff
        /*0a88*/ 	.word	0x00032430
        /*0a8c*/ 	.short	0x0100
        /*0a8e*/ 	.byte	0x08
	.zero		1


	//   ....[4]....
        /*0a90*/ 	.word	0x000002b0
        /*0a94*/ 	.word	0x000000ff
        /*0a98*/ 	.word	0x00032440
        /*0a9c*/ 	.short	0x0100
        /*0a9e*/ 	.byte	0x08
	.zero		1


	//   ....[5]....
        /*0aa0*/ 	.word	0x000002c0
        /*0aa4*/ 	.word	0x000000ff
        /*0aa8*/ 	.word	0x00032438
        /*0aac*/ 	.short	0x0100
        /*0aae*/ 	.byte	0x08
	.zero		1


	//   ....[6]....
        /*0ab0*/ 	.word	0x000002d0
        /*0ab4*/ 	.word	0x000000ff
        /*0ab8*/ 	.word	0x00032448
        /*0abc*/ 	.short	0x0100
        /*0abe*/ 	.byte	0x08
	.zero		1


	//   ....[7]....
        /*0ac0*/ 	.word	0x00000400
        /*0ac4*/ 	.word	0x000000ff
        /*0ac8*/ 	.word	0x00032450
        /*0acc*/ 	.short	0x0100
        /*0ace*/ 	.byte	0x08
	.zero		1


	//   ....[8]....
        /*0ad0*/ 	.word	0x00000410
        /*0ad4*/ 	.word	0x000000ff
        /*0ad8*/ 	.word	0x00032460
        /*0adc*/ 	.short	0x0100
        /*0ade*/ 	.byte	0x08
	.zero		1


	//   ....[9]....
        /*0ae0*/ 	.word	0x00000420
        /*0ae4*/ 	.word	0x000000ff
        /*0ae8*/ 	.word	0x00032458
        /*0aec*/ 	.short	0x0100
        /*0aee*/ 	.byte	0x08
	.zero		1


	//   ....[10]....
        /*0af0*/ 	.word	0x00000430
        /*0af4*/ 	.word	0x000000ff
        /*0af8*/ 	.word	0x00032468
        /*0afc*/ 	.short	0x0100
        /*0afe*/ 	.byte	0x08
	.zero		1


	//   ....[11]....
        /*0b00*/ 	.word	0x00000520
        /*0b04*/ 	.word	0x000000ff
        /*0b08*/ 	.word	0x00032470
        /*0b0c*/ 	.short	0x0100
        /*0b0e*/ 	.byte	0x06
	.zero		1


	//   ....[12]....
        /*0b10*/ 	.word	0x00000530
        /*0b14*/ 	.word	0x000000ff
        /*0b18*/ 	.word	0x00032480
        /*0b1c*/ 	.short	0x0100
        /*0b1e*/ 	.byte	0x06
	.zero		1


	//   ....[13]....
        /*0b20*/ 	.word	0x00000540
        /*0b24*/ 	.word	0x000000ff
        /*0b28*/ 	.word	0x00032478
        /*0b2c*/ 	.short	0x0100
        /*0b2e*/ 	.byte	0x06
	.zero		1


	//   ....[14]....
        /*0b30*/ 	.word	0x00000550
        /*0b34*/ 	.word	0x000000ff
        /*0b38*/ 	.word	0x00032488
        /*0b3c*/ 	.short	0x0100
        /*0b3e*/ 	.byte	0x06
	.zero		1


	//   ....[15]....
        /*0b40*/ 	.word	0x00000680
        /*0b44*/ 	.word	0x000000ff
        /*0b48*/ 	.word	0x00032490
        /*0b4c*/ 	.short	0x0100
        /*0b4e*/ 	.byte	0x08
	.zero		1


	//   ....[16]....
        /*0b50*/ 	.word	0x00000690
        /*0b54*/ 	.word	0x000000ff
        /*0b58*/ 	.word	0x000324a0
        /*0b5c*/ 	.short	0x0100
        /*0b5e*/ 	.byte	0x08
	.zero		1


	//   ....[17]....
        /*0b60*/ 	.word	0x000006a0
        /*0b64*/ 	.word	0x000000ff
        /*0b68*/ 	.word	0x00032498
        /*0b6c*/ 	.short	0x0100
        /*0b6e*/ 	.byte	0x08
	.zero		1


	//   ....[18]....
        /*0b70*/ 	.word	0x000006b0
        /*0b74*/ 	.word	0x000000ff
        /*0b78*/ 	.word	0x000324a8
        /*0b7c*/ 	.short	0x0100
        /*0b7e*/ 	.byte	0x08
	.zero		1


	//   ....[19]....
        /*0b80*/ 	.word	0x000007f0
        /*0b84*/ 	.word	0x000000ff
        /*0b88*/ 	.word	0x000324b0
        /*0b8c*/ 	.short	0x0100
        /*0b8e*/ 	.byte	0x08
	.zero		1


	//   ....[20]....
        /*0b90*/ 	.word	0x00000800
        /*0b94*/ 	.word	0x000000ff
        /*0b98*/ 	.word	0x000324c0
        /*0b9c*/ 	.short	0x0100
        /*0b9e*/ 	.byte	0x08
	.zero		1


	//   ....[21]....
        /*0ba0*/ 	.word	0x00000810
        /*0ba4*/ 	.word	0x000000ff
        /*0ba8*/ 	.word	0x000324b8
        /*0bac*/ 	.short	0x0100
        /*0bae*/ 	.byte	0x08
	.zero		1


	//   ....[22]....
        /*0bb0*/ 	.word	0x00000820
        /*0bb4*/ 	.word	0x000000ff
        /*0bb8*/ 	.word	0x000324c8
        /*0bbc*/ 	.short	0x0100
        /*0bbe*/ 	.byte	0x08
	.zero		1


	//   ....[23]....
        /*0bc0*/ 	.word	0x00001da0
        /*0bc4*/ 	.word	0x00000003
        /*0bc8*/ 	.word	0x00032400
        /*0bcc*/ 	.short	0x010a
        /*0bce*/ 	.byte	0x3f
	.zero		1


	//   ....[24]....
        /*0bd0*/ 	.word	0x00001e80
        /*0bd4*/ 	.word	0x000000ff
        /*0bd8*/ 	.word	0x00032430
        /*0bdc*/ 	.short	0x010a
        /*0bde*/ 	.byte	0x06
	.zero		1


	//   ....[25]....
        /*0be0*/ 	.word	0x00001ec0
        /*0be4*/ 	.word	0x000000ff
        /*0be8*/ 	.word	0x00032430
        /*0bec*/ 	.short	0x010a
        /*0bee*/ 	.byte	0x06
	.zero		1


	//   ....[26]....
        /*0bf0*/ 	.word	0x000021f0
        /*0bf4*/ 	.word	0x00000003
        /*0bf8*/ 	.word	0x00032410
        /*0bfc*/ 	.short	0x010a
        /*0bfe*/ 	.byte	0x3f
	.zero		1


	//   ....[27]....
        /*0c00*/ 	.word	0x00002230
        /*0c04*/ 	.word	0x000000ff
        /*0c08*/ 	.word	0x00032450
        /*0c0c*/ 	.short	0x010a
        /*0c0e*/ 	.byte	0x06
	.zero		1


	//   ....[28]....
        /*0c10*/ 	.word	0x00002270
        /*0c14*/ 	.word	0x000000ff
        /*0c18*/ 	.word	0x00032450
        /*0c1c*/ 	.short	0x010a
        /*0c1e*/ 	.byte	0x06
	.zero		1


	//   ....[29]....
        /*0c20*/ 	.word	0x00003210
        /*0c24*/ 	.word	0x000000ff
        /*0c28*/ 	.word	0x00000000
        /*0c2c*/ 	.short	0x0101
        /*0c2e*/ 	.byte	0x04
	.zero		1


	//   ....[30]....
        /*0c30*/ 	.word	0x00004780
        /*0c34*/ 	.word	0x000000ff
        /*0c38*/ 	.word	0x00000000
        /*0c3c*/ 	.short	0x0101
        /*0c3e*/ 	.byte	0x06
	.zero		1


	//   ....[31]....
        /*0c40*/ 	.word	0x000048d0
        /*0c44*/ 	.word	0x000000ff
        /*0c48*/ 	.word	0x00032430
        /*0c4c*/ 	.short	0x010a
        /*0c4e*/ 	.byte	0x05
	.zero		1


	//   ....[32]....
        /*0c50*/ 	.word	0x00004910
        /*0c54*/ 	.word	0x000000ff
        /*0c58*/ 	.word	0x00032430
        /*0c5c*/ 	.short	0x010a
        /*0c5e*/ 	.byte	0x05
	.zero		1


	//   ....[33]....
        /*0c60*/ 	.word	0x00004b20
        /*0c64*/ 	.word	0x000000ff
        /*0c68*/ 	.word	0x00032450
        /*0c6c*/ 	.short	0x010a
        /*0c6e*/ 	.byte	0x05
	.zero		1


	//   ....[34]....
        /*0c70*/ 	.word	0x00004b60
        /*0c74*/ 	.word	0x000000ff
        /*0c78*/ 	.word	0x00032450
        /*0c7c*/ 	.short	0x010a
        /*0c7e*/ 	.byte	0x05
	.zero		1


	//   ....[35]....
        /*0c80*/ 	.word	0x00005da0
        /*0c84*/ 	.word	0x000000ff
        /*0c88*/ 	.word	0x00000000
        /*0c8c*/ 	.short	0x0101
        /*0c8e*/ 	.byte	0x0b
	.zero		1


	//   ....[36]....
        /*0c90*/ 	.word	0x00007140
        /*0c94*/ 	.word	0x000000ff
        /*0c98*/ 	.word	0x00000000
        /*0c9c*/ 	.short	0x0101
        /*0c9e*/ 	.byte	0x05
	.zero		1


	//   ....[37]....
        /*0ca0*/ 	.word	0x00009840
        /*0ca4*/ 	.word	0x000000ff
        /*0ca8*/ 	.word	0x00000000
        /*0cac*/ 	.short	0x0101
        /*0cae*/ 	.byte	0x06
	.zero		1


	//   ....[38]....
        /*0cb0*/ 	.word	0x00009f80
        /*0cb4*/ 	.word	0x000000ff
        /*0cb8*/ 	.word	0x00000000
        /*0cbc*/ 	.short	0x0101
        /*0cbe*/ 	.byte	0x09
	.zero		1


	//   ....[39]....
        /*0cc0*/ 	.word	0x0000e270
        /*0cc4*/ 	.word	0x00000019
        /*0cc8*/ 	.word	0x00032440
        /*0ccc*/ 	.short	0x010a
        /*0cce*/ 	.byte	0x3f
	.zero		1


	//   ....[40]....
        /*0cd0*/ 	.word	0x0000e8a0
        /*0cd4*/ 	.word	0x00000019
        /*0cd8*/ 	.word	0x00032430
        /*0cdc*/ 	.short	0x0107
        /*0cde*/ 	.byte	0x3f
	.zero		1


	//   ....[41]....
        /*0ce0*/ 	.word	0x0000e970
        /*0ce4*/ 	.word	0x00000019
        /*0ce8*/ 	.word	0x00032430
        /*0cec*/ 	.short	0x0101
        /*0cee*/ 	.byte	0x3f
	.zero		1


	//   ....[42]....
        /*0cf0*/ 	.word	0x0000f4b0
        /*0cf4*/ 	.word	0x00000016
        /*0cf8*/ 	.word	0x00032400
        /*0cfc*/ 	.short	0x0107
        /*0cfe*/ 	.byte	0x3f
	.zero		1


	//   ....[43]....
        /*0d00*/ 	.word	0x0000f540
        /*0d04*/ 	.word	0x00000016
        /*0d08*/ 	.word	0x00032400
        /*0d0c*/ 	.short	0x0101
        /*0d0e*/ 	.byte	0x3f
	.zero		1


	//   ....[44]....
        /*0d10*/ 	.word	0x00010050
        /*0d14*/ 	.word	0x00000016
        /*0d18*/ 	.word	0x00032410
        /*0d1c*/ 	.short	0x0107
        /*0d1e*/ 	.byte	0x3f
	.zero		1


	//   ....[45]....
        /*0d20*/ 	.word	0x00010150
        /*0d24*/ 	.word	0x00000016
        /*0d28*/ 	.word	0x00032410
        /*0d2c*/ 	.short	0x0101
        /*0d2e*/ 	.byte	0x3f
	.zero		1


	//   ....[46]....
        /*0d30*/ 	.word	0x00010170
        /*0d34*/ 	.word	0x00000016
        /*0d38*/ 	.word	0x00032420
        /*0d3c*/ 	.short	0x010a
        /*0d3e*/ 	.byte	0x3f
	.zero		1


	//   ....[47]....
        /*0d40*/ 	.word	0x000101f0
        /*0d44*/ 	.word	0x00000019
        /*0d48*/ 	.word	0x00032460
        /*0d4c*/ 	.short	0x010a
        /*0d4e*/ 	.byte	0x3f
	.zero		1


	//   ....[48]....
        /*0d50*/ 	.word	0x00010950
        /*0d54*/ 	.word	0x00000019
        /*0d58*/ 	.word	0x00032450
        /*0d5c*/ 	.short	0x0107
        /*0d5e*/ 	.byte	0x3f
	.zero		1


	//   ....[49]....
        /*0d60*/ 	.word	0x00010a10
        /*0d64*/ 	.word	0x00000019
        /*0d68*/ 	.word	0x00032450
        /*0d6c*/ 	.short	0x0101
        /*0d6e*/ 	.byte	0x3f
	.zero		1


	//   ....[50]....
        /*0d70*/ 	.word	0x00010d50
        /*0d74*/ 	.word	0x0000000a
        /*0d78*/ 	.word	0x00032440
        /*0d7c*/ 	.short	0x010a
        /*0d7e*/ 	.byte	0x3f
	.zero		1


	//   ....[51]....
        /*0d80*/ 	.word	0x00011100
        /*0d84*/ 	.word	0x0000000a
        /*0d88*/ 	.word	0x00032430
        /*0d8c*/ 	.short	0x0107
        /*0d8e*/ 	.byte	0x3f
	.zero		1


	//   ....[52]....
        /*0d90*/ 	.word	0x000111b0
        /*0d94*/ 	.word	0x0000000a
        /*0d98*/ 	.word	0x00032430
        /*0d9c*/ 	.short	0x0101
        /*0d9e*/ 	.byte	0x3f
	.zero		1


	//   ....[53]....
        /*0da0*/ 	.word	0x000111e0
        /*0da4*/ 	.word	0x0000000a
        /*0da8*/ 	.word	0x00032460
        /*0dac*/ 	.short	0x010a
        /*0dae*/ 	.byte	0x3f
	.zero		1


	//   ....[54]....
        /*0db0*/ 	.word	0x000116e0
        /*0db4*/ 	.word	0x0000000a
        /*0db8*/ 	.word	0x00032450
        /*0dbc*/ 	.short	0x0107
        /*0dbe*/ 	.byte	0x3f
	.zero		1


	//   ....[55]....
        /*0dc0*/ 	.word	0x00011790
        /*0dc4*/ 	.word	0x0000000a
        /*0dc8*/ 	.word	0x00032450
        /*0dcc*/ 	.short	0x0101
        /*0dce*/ 	.byte	0x3f
	.zero		1


	//   ....[56]....
        /*0dd0*/ 	.word	0x00012610
        /*0dd4*/ 	.word	0x00000005
        /*0dd8*/ 	.word	0x00032420
        /*0ddc*/ 	.short	0x010a
        /*0dde*/ 	.byte	0x3f
	.zero		1


	//   ....[57]....
        /*0de0*/ 	.word	0x000127b0
        /*0de4*/ 	.word	0x00000003
        /*0de8*/ 	.word	0x00032440
        /*0dec*/ 	.short	0x010a
        /*0dee*/ 	.byte	0x3f
	.zero		1


	//   ....[58]....
        /*0df0*/ 	.word	0x00012850
        /*0df4*/ 	.word	0x00000005
        /*0df8*/ 	.word	0x00032440
        /*0dfc*/ 	.short	0x010a
        /*0dfe*/ 	.byte	0x3f
	.zero		1


	//   ....[59]....
        /*0e00*/ 	.word	0x00012890
        /*0e04*/ 	.word	0x00000003
        /*0e08*/ 	.word	0x00032460
        /*0e0c*/ 	.short	0x010a
        /*0e0e*/ 	.byte	0x3f
	.zero		1


	//   ....[60]....
        /*0e10*/ 	.word	0x000128d0
        /*0e14*/ 	.word	0x00000005
        /*0e18*/ 	.word	0x00032460
        /*0e1c*/ 	.short	0x010a
        /*0e1e*/ 	.byte	0x3f
	.zero		1


	//   ....[61]....
        /*0e20*/ 	.word	0x00012930
        /*0e24*/ 	.word	0x00000003
        /*0e28*/ 	.word	0x00032400
        /*0e2c*/ 	.short	0x010a
        /*0e2e*/ 	.byte	0x3f
	.zero		1


	//   ....[62]....
        /*0e30*/ 	.word	0x00012990
        /*0e34*/ 	.word	0x00000005
        /*0e38*/ 	.word	0x00032430
        /*0e3c*/ 	.short	0x010a
        /*0e3e*/ 	.byte	0x3f
	.zero		1


	//   ....[63]....
        /*0e40*/ 	.word	0x000129e0
        /*0e44*/ 	.word	0x00000003
        /*0e48*/ 	.word	0x00032410
        /*0e4c*/ 	.short	0x010a
        /*0e4e*/ 	.byte	0x3f
	.zero		1


	//   ....[64]....
        /*0e50*/ 	.word	0x00012a40
        /*0e54*/ 	.word	0x00000005
        /*0e58*/ 	.word	0x00032450
        /*0e5c*/ 	.short	0x010a
        /*0e5e*/ 	.byte	0x3f
	.zero		1


	//   ....[65]....
        /*0e60*/ 	.word	0x00012aa0
        /*0e64*/ 	.word	0x00000099
        /*0e68*/ 	.word	0x00032430
        /*0e6c*/ 	.short	0x010a
        /*0e6e*/ 	.byte	0x3f
	.zero		1


	//   ....[66]....
        /*0e70*/ 	.word	0x00012b00
        /*0e74*/ 	.word	0x000000d2
        /*0e78*/ 	.word	0x00032450
        /*0e7c*/ 	.short	0x010a
        /*0e7e*/ 	.byte	0x3f
	.zero		1


	//   ....[67]....
        /*0e80*/ 	.word	0x00012c20
        /*0e84*/ 	.word	0x00000019
        /*0e88*/ 	.word	0x00032440
        /*0e8c*/ 	.short	0x010a
        /*0e8e*/ 	.byte	0x3f
	.zero		1


	//   ....[68]....
        /*0e90*/ 	.word	0x00014a40
        /*0e94*/ 	.word	0x00000016
        /*0e98*/ 	.word	0x00032420
        /*0e9c*/ 	.short	0x010a
        /*0e9e*/ 	.byte	0x3f
	.zero		1


	//   ....[69]....
        /*0ea0*/ 	.word	0x00014a90
        /*0ea4*/ 	.word	0x00000019
        /*0ea8*/ 	.word	0x00032460
        /*0eac*/ 	.short	0x010a
        /*0eae*/ 	.byte	0x3f
	.zero		1


	//   ....[70]....
        /*0eb0*/ 	.word	0x000153e0
        /*0eb4*/ 	.word	0x0000000a
        /*0eb8*/ 	.word	0x00032440
        /*0ebc*/ 	.short	0x010a
        /*0ebe*/ 	.byte	0x3f
	.zero		1


	//   ....[71]....
        /*0ec0*/ 	.word	0x00015ab0
        /*0ec4*/ 	.word	0x0000000a
        /*0ec8*/ 	.word	0x00032460
        /*0ecc*/ 	.short	0x010a
        /*0ece*/ 	.byte	0x3f
	.zero		1


	//   ....[72]....
        /*0ed0*/ 	.word	0x00016c10
        /*0ed4*/ 	.word	0x00000005
        /*0ed8*/ 	.word	0x00032420
        /*0edc*/ 	.short	0x010a
        /*0ede*/ 	.byte	0x3f
	.zero		1


	//   ....[73]....
        /*0ee0*/ 	.word	0x00016db0
        /*0ee4*/ 	.word	0x00000003
        /*0ee8*/ 	.word	0x00032440
        /*0eec*/ 	.short	0x010a
        /*0eee*/ 	.byte	0x3f
	.zero		1


	//   ....[74]....
        /*0ef0*/ 	.word	0x00016e00
        /*0ef4*/ 	.word	0x00000005
        /*0ef8*/ 	.word	0x00032440
        /*0efc*/ 	.short	0x010a
        /*0efe*/ 	.byte	0x3f
	.zero		1


	//   ....[75]....
        /*0f00*/ 	.word	0x00016e50
        /*0f04*/ 	.word	0x00000003
        /*0f08*/ 	.word	0x00032460
        /*0f0c*/ 	.short	0x010a
        /*0f0e*/ 	.byte	0x3f
	.zero		1


	//----- nvinfo : EIATTR_NUM_MBARRIERS
	.align		4
.L_1232:
        /*0f10*/ 	.byte	0x03, 0x38
        /*0f12*/ 	.short	0x0017


	//----- nvinfo : EIATTR_EXIT_INSTR_OFFSETS
	.align		4
        /*0f14*/ 	.byte	0x04, 0x1c
        /*0f16*/ 	.short	(.L_1234 - .L_1233)


	//   ....[0]....
.L_1233:
        /*0f18*/ 	.word	0x000009e0


	//   ....[1]....
        /*0f1c*/ 	.word	0x0000c450


	//   ....[2]....
        /*0f20*/ 	.word	0x00012920


	//----- nvinfo : EIATTR_MAX_THREADS
	.align		4
.L_1234:
        /*0f24*/ 	.byte	0x04, 0x05
        /*0f26*/ 	.short	(.L_1236 - .L_1235)
.L_1235:
        /*0f28*/ 	.word	0x00000180
        /*0f2c*/ 	.word	0x00000001
        /*0f30*/ 	.word	0x00000001


	//----- nvinfo : EIATTR_CRS_STACK_SIZE
	.align		4
.L_1236:
        /*0f34*/ 	.byte	0x04, 0x1e
        /*0f36*/ 	.short	(.L_1238 - .L_1237)
.L_1237:
        /*0f38*/ 	.word	0x00000000


	//----- nvinfo : EIATTR_CBANK_PARAM_SIZE
	.align		4
.L_1238:
        /*0f3c*/ 	.byte	0x03, 0x19
        /*0f3e*/ 	.short	0x0bf0


	//----- nvinfo : EIATTR_PARAM_CBANK
	.align		4
        /*0f40*/ 	.byte	0x04, 0x0a
        /*0f42*/ 	.short	(.L_1240 - .L_1239)
	.align		4
.L_1239:
        /*0f44*/ 	.word	index@(.nv.constant0._ZN7cutlass13device_kernelIN5flash11enable_sm90INS1_16FlashAttnFwdSm90INS1_25CollectiveMainloopFwdSm90ILi2EN4cute5tupleIJNS5_1CILi1EEES8_S8_EEENS6_IJNS7_ILi128EEENS7_ILi96EEENS7_ILi64EEEEEELi256ENS_10bfloat16_tEfNS_4arch4Sm90ELb0ELb0ELb1ELb1ELb1ELb0ELb1ELb1ELb0ELb1ELb1ELb0EEENS1_21CollectiveEpilogueFwdINS6_IJSA_NS7_ILi256EEESB_EEES9_SE_SG_Li256ELb1ELb1ELb1ELb0EEENS1_36VarlenDynamicPersistentTileSchedulerILi128ELi96ELi256ELi128ELb1ELb1ELb1ELb0ELb1ELb1EEEEEEEEEvNT_6ParamsE)
        /*0f48*/ 	.short	0x0210
        /*0f4a*/ 	.short	0x0bf0


	//----- nvinfo : EIATTR_SW_WAR
	.align		4
.L_1240:
        /*0f4c*/ 	.byte	0x04, 0x36
        /*0f4e*/ 	.short	(.L_1242 - .L_1241)
.L_1241:
        /*0f50*/ 	.word	0x00000008
.L_1242:


//--------------------- .nv.info._ZN7cutlass13device_kernelIN5flash11enable_sm90INS1_16FlashAttnFwdSm90INS1_25CollectiveMainloopFwdSm90ILi2EN4cute5tupleIJNS5_1CILi1EEES8_S8_EEENS6_IJNS7_ILi128EEENS7_ILi96EEENS7_ILi64EEEEEELi256ENS_10bfloat16_tEfNS_4arch4Sm90ELb0ELb0ELb1ELb1ELb1ELb1ELb1ELb1ELb0ELb1ELb1ELb0EEENS1_21CollectiveEpilogueFwdINS6_IJSA_NS7_ILi256EEESB_EEES9_SE_SG_Li256ELb1ELb1ELb1ELb0EEENS1_36VarlenDynamicPersistentTileSchedulerILi128ELi96ELi256ELi128ELb1ELb1ELb1ELb0ELb1ELb1EEEEEEEEEvNT_6ParamsE --------------------------
	.section	.nv.info._ZN7cutlass13device_kernelIN5flash11enable_sm90INS1_16FlashAttnFwdSm90INS1_25CollectiveMainloopFwdSm90ILi2EN4cute5tupleIJNS5_1CILi1EEES8_S8_EEENS6_IJNS7_ILi128EEENS7_ILi96EEENS7_ILi64EEEEEELi256ENS_10bfloat16_tEfNS_4arch4Sm90ELb0ELb0ELb1ELb1ELb1ELb1ELb1ELb1ELb0ELb1ELb1ELb0EEENS1_21CollectiveEpilogueFwdINS6_IJSA_NS7_ILi256EEESB_EEES9_SE_SG_Li256ELb1ELb1ELb1ELb0EEENS1_36VarlenDynamicPersistentTileSchedulerILi128ELi96ELi256ELi128ELb1ELb1ELb1ELb0ELb1ELb1EEEEEEEEEvNT_6ParamsE,"",@"SHT_CUDA_INFO"
	.sectionflags	@""
	.align	4


	//----- nvinfo : EIATTR_CUDA_API_VERSION
	.align		4
        /*0000*/ 	.byte	0x04, 0x37
        /*0002*/ 	.short	(.L_1244 - .L_1243)
.L_1243:
        /*0004*/ 	.word	0x00000082


	//----- nvinfo : EIATTR_KPARAM_INFO
	.align		4
.L_1244:
        /*0008*/ 	.byte	0x04, 0x17
        /*000a*/ 	.short	(.L_1246 - .L_1245)
.L_1245:
        /*000c*/ 	.word	0x00000000
        /*0010*/ 	.short	0x0000
        /*0012*/ 	.short	0x0070
        /*0014*/ 	.byte	0x00, 0xf0, 0x01, 0x2e


	//----- nvinfo : EIATTR_SPARSE_MMA_MASK
	.align		4
.L_1246:
        /*0018*/ 	.byte	0x03, 0x50
        /*001a*/ 	.short	0x0000


	//----- nvinfo : EIATTR_MAXREG_COUNT
	.align		4
        /*001c*/ 	.byte	0x03, 0x1b
        /*001e*/ 	.short	0x00a8


	//----- nvinfo : EIATTR_NUM_BARRIERS
	.align		4
        /*0020*/ 	.byte	0x02, 0x4c
        /*0022*/ 	.byte	0x10
	.zero		1


	//----- nvinfo : EIATTR_EXTERNS
	.align		4
        /*0024*/ 	.byte	0x04, 0x0f
        /*0026*/ 	.short	(.L_1248 - .L_1247)


	//   ....[0]....
	.align		4
.L_1247:
        /*0028*/ 	.word	index@(__assertfail)


	//----- nvinfo : EIATTR_ANNOTATIONS
	.align		4
.L_1248:
        /*002c*/ 	.byte	0x04, 0x55
        /*002e*/ 	.short	(.L_1250 - .L_1249)


	//   ....[0]....
.L_1249:
        /* <DEDUP_REMOVED lines=184> */


	//----- nvinfo : EIATTR_MERCURY_ISA_VERSION
	.align		4
.L_1250:
        /*0b98*/ 	.byte	0x03, 0x5f
        /*0b9a*/ 	.short	0x0101


	//----- nvinfo : EIATTR_UNUSED_LOAD_BYTE_OFFSET
	.align		4
        /*0b9c*/ 	.byte	0x04, 0x44
        /*0b9e*/ 	.short	(.L_1252 - .L_1251)


	//   ....[0]....
.L_1251:
        /*0ba0*/ 	.word	0x00000a70
        /*0ba4*/ 	.word	0x0000fff0


	//   ....[1]....
        /*0ba8*/ 	.word	0x0000ffb0
        /*0bac*/ 	.word	0x0000fff0


	//----- nvinfo : EIATTR_INT_WARP_WIDE_INSTR_OFFSETS
	.align		4
.L_1252:
        /*0bb0*/ 	.byte	0x04, 0x31
        /*0bb2*/ 	.short	(.L_1254 - .L_1253)


	//   ....[0]....
.L_1253:
        /*0bb4*/ 	.word	0x00000120


	//   ....[1]....
        /*0bb8*/ 	.word	0x00000160


	//   ....[2]....
        /*0bbc*/ 	.word	0x000001d0


	//   ....[3]....
        /*0bc0*/ 	.word	0x00000240


	//   ....[4]....
        /*0bc4*/ 	.word	0x00017d30


	//   ....[5]....
        /*0bc8*/ 	.word	0x00017dc0


	//   ....[6]....
        /*0bcc*/ 	.word	0x0001bd30


	//   ....[7]....
        /*0bd0*/ 	.word	0x0001bdc0


	//----- nvinfo : EIATTR_COOP_GROUP_MASK_REGIDS
	.align		4
.L_1254:
        /*0bd4*/ 	.byte	0x04, 0x29
        /*0bd6*/ 	.short	(.L_1256 - .L_1255)


	//   ....[0]....
.L_1255:
        /*0bd8*/ 	.word	0xffffffff


	//   ....[1]....
        /*0bdc*/ 	.word	0xffffffff


	//   ....[2]....
        /*0be0*/ 	.word	0xffffffff


	//   ....[3]....
        /*0be4*/ 	.word	0xffffffff


	//   ....[4]....
        /*0be8*/ 	.word	0xffffffff


	//   ....[5]....
        /*0bec*/ 	.word	0xffffffff


	//   ....[6]....
        /*0bf0*/ 	.word	0xffffffff


	//   ....[7]....
        /*0bf4*/ 	.word	0xffffffff


	//   ....[8]....
        /*0bf8*/ 	.word	0xffffffff


	//   ....[9]....
        /*0bfc*/ 	.word	0xffffffff


	//   ....[10]....
        /*0c00*/ 	.word	0xffffffff


	//   ....[11]....
        /*0c04*/ 	.word	0xffffffff


	//   ....[12]....
        /*0c08*/ 	.word	0xffffffff


	//   ....[13]....
        /*0c0c*/ 	.word	0xffffffff


	//   ....[14]....
        /*0c10*/ 	.word	0xffffffff


	//   ....[15]....
        /*0c14*/ 	.word	0xffffffff


	//   ....[16]....
        /*0c18*/ 	.word	0xffffffff


	//   ....[17]....
        /*0c1c*/ 	.word	0xffffffff


	//   ....[18]....
        /*0c20*/ 	.word	0xffffffff


	//   ....[19]....
        /*0c24*/ 	.word	0xffffffff


	//   ....[20]....
        /*0c28*/ 	.word	0xffffffff


	//   ....[21]....
        /*0c2c*/ 	.word	0xffffffff


	//   ....[22]....
        /*0c30*/ 	.word	0xffffffff


	//   ....[23]....
        /*0c34*/ 	.word	0xffffffff


	//   ....[24]....
        /*0c38*/ 	.word	0xffffffff


	//   ....[25]....
        /*0c3c*/ 	.word	0xffffffff


	//   ....[26]....
        /*0c40*/ 	.word	0xffffffff


	//   ....[27]....
        /*0c44*/ 	.word	0xffffffff


	//   ....[28]....
        /*0c48*/ 	.word	0xffffffff


	//   ....[29]....
        /*0c4c*/ 	.word	0xffffffff


	//   ....[30]....
        /*0c50*/ 	.word	0xffffffff


	//   ....[31]....
        /*0c54*/ 	.word	0xffffffff


	//   ....[32]....
        /*0c58*/ 	.word	0xffffffff


	//   ....[33]....
        /*0c5c*/ 	.word	0xffffffff


	//   ....[34]....
        /*0c60*/ 	.word	0xffffffff


	//   ....[35]....
        /*0c64*/ 	.word	0xffffffff


	//   ....[36]....
        /*0c68*/ 	.word	0xffffffff


	//   ....[37]....
        /*0c6c*/ 	.word	0xffffffff


	//   ....[38]....
        /*0c70*/ 	.word	0xffffffff


	//   ....[39]....
        /*0c74*/ 	.word	0xffffffff


	//   ....[40]....
        /*0c78*/ 	.word	0xffffffff


	//   ....[41]....
        /*0c7c*/ 	.word	0xffffffff


	//   ....[42]....
        /*0c80*/ 	.word	0xffffffff


	//   ....[43]....
        /*0c84*/ 	.word	0xffffffff


	//   ....[44]....
        /*0c88*/ 	.word	0xffffffff


	//   ....[45]....
        /*0c8c*/ 	.word	0xffffffff


	//   ....[46]....
        /*0c90*/ 	.word	0xffffffff


	//   ....[47]....
        /*0c94*/ 	.word	0xffffffff


	//   ....[48]....
        /*0c98*/ 	.word	0xffffffff


	//   ....[49]....
        /*0c9c*/ 	.word	0xffffffff


	//   ....[50]....
        /*0ca0*/ 	.word	0xffffffff


	//   ....[51]....
        /*0ca4*/ 	.word	0xffffffff


	//   ....[52]....
        /*0ca8*/ 	.word	0xffffffff


	//   ....[53]....
        /*0cac*/ 	.word	0xffffffff


	//   ....[54]....
        /*0cb0*/ 	.word	0xffffffff


	//   ....[55]....
        /*0cb4*/ 	.word	0xffffffff


	//   ....[56]....
        /*0cb8*/ 	.word	0xffffffff


	//   ....[57]....
        /*0cbc*/ 	.word	0xffffffff


	//   ....[58]....
        /*0cc0*/ 	.word	0xffffffff


	//   ....[59]....
        /*0cc4*/ 	.word	0xffffffff


	//   ....[60]....
        /*0cc8*/ 	.word	0xffffffff


	//   ....[61]....
        /*0ccc*/ 	.word	0xffffffff


	//   ....[62]....
        /*0cd0*/ 	.word	0xffffffff


	//   ....[63]....
        /*0cd4*/ 	.word	0xffffffff


	//   ....[64]....
        /*0cd8*/ 	.word	0xffffffff


	//   ....[65]....
        /*0cdc*/ 	.word	0xffffffff


	//   ....[66]....
        /*0ce0*/ 	.word	0xffffffff


	//   ....[67]....
        /*0ce4*/ 	.word	0xffffffff


	//   ....[68]....
        /*0ce8*/ 	.word	0xffffffff


	//   ....[69]....
        /*0cec*/ 	.word	0xffffffff


	//   ....[70]....
        /*0cf0*/ 	.word	0xffffffff


	//   ....[71]....
        /*0cf4*/ 	.word	0xffffffff


	//   ....[72]....
        /*0cf8*/ 	.word	0xffffffff


	//   ....[73]....
        /*0cfc*/ 	.word	0xffffffff


	//   ....[74]....
        /*0d00*/ 	.word	0xffffffff


	//   ....[75]....
        /*0d04*/ 	.word	0xffffffff


	//   ....[76]....
        /*0d08*/ 	.word	0xffffffff


	//   ....[77]....
        /*0d0c*/ 	.word	0xffffffff


	//   ....[78]....
        /*0d10*/ 	.word	0xffffffff


	//   ....[79]....
        /*0d14*/ 	.word	0xffffffff


	//   ....[80]....
        /*0d18*/ 	.word	0xffffffff


	//   ....[81]....
        /*0d1c*/ 	.word	0xffffffff


	//   ....[82]....
        /*0d20*/ 	.word	0xffffffff


	//   ....[83]....
        /*0d24*/ 	.word	0xffffffff


	//   ....[84]....
        /*0d28*/ 	.word	0xffffffff


	//   ....[85]....
        /*0d2c*/ 	.word	0xffffffff


	//   ....[86]....
        /*0d30*/ 	.word	0xffffffff


	//   ....[87]....
        /*0d34*/ 	.word	0xffffffff


	//   ....[88]....
        /*0d38*/ 	.word	0xffffffff


	//   ....[89]....
        /*0d3c*/ 	.word	0xffffffff


	//   ....[90]....
        /*0d40*/ 	.word	0xffffffff


	//   ....[91]....
        /*0d44*/ 	.word	0xffffffff


	//   ....[92]....
        /*0d48*/ 	.word	0xffffffff


	//   ....[93]....
        /*0d4c*/ 	.word	0xffffffff


	//   ....[94]....
        /*0d50*/ 	.word	0xffffffff


	//   ....[95]....
        /*0d54*/ 	.word	0xffffffff


	//   ....[96]....
        /*0d58*/ 	.word	0xffffffff


	//   ....[97]....
        /*0d5c*/ 	.word	0xffffffff


	//   ....[98]....
        /*0d60*/ 	.word	0xffffffff


	//   ....[99]....
        /*0d64*/ 	.word	0xffffffff


	//   ....[100]....
        /*0d68*/ 	.word	0xffffffff


	//   ....[101]....
        /*0d6c*/ 	.word	0xffffffff


	//   ....[102]....
        /*0d70*/ 	.word	0xffffffff


	//   ....[103]....
        /*0d74*/ 	.word	0xffffffff


	//   ....[104]....
        /*0d78*/ 	.word	0xffffffff


	//   ....[105]....
        /*0d7c*/ 	.word	0xffffffff


	//   ....[106]....
        /*0d80*/ 	.word	0xffffffff


	//   ....[107]....
        /*0d84*/ 	.word	0xffffffff


	//   ....[108]....
        /*0d88*/ 	.word	0xffffffff


	//   ....[109]....
        /*0d8c*/ 	.word	0xffffffff


	//   ....[110]....
        /*0d90*/ 	.word	0xffffffff


	//   ....[111]....
        /*0d94*/ 	.word	0xffffffff


	//   ....[112]....
        /*0d98*/ 	.word	0xffffffff


	//   ....[113]....
        /*0d9c*/ 	.word	0xffffffff


	//   ....[114]....
        /*0da0*/ 	.word	0xffffffff


	//   ....[115]....
        /*0da4*/ 	.word	0xffffffff


	//   ....[116]....
        /*0da8*/ 	.word	0xffffffff


	//   ....[117]....
        /*0dac*/ 	.word	0xffffffff


	//   ....[118]....
        /*0db0*/ 	.word	0xffffffff


	//   ....[119]....
        /*0db4*/ 	.word	0xffffffff


	//   ....[120]....
        /*0db8*/ 	.word	0xffffffff


	//   ....[121]....
        /*0dbc*/ 	.word	0xffffffff


	//   ....[122]....
        /*0dc0*/ 	.word	0xffffffff


	//   ....[123]....
        /*0dc4*/ 	.word	0xffffffff


	//   ....[124]....
        /*0dc8*/ 	.word	0xffffffff


	//   ....[125]....
        /*0dcc*/ 	.word	0xffffffff


	//   ....[126]....
        /*0dd0*/ 	.word	0xffffffff


	//   ....[127]....
        /*0dd4*/ 	.word	0xffffffff


	//   ....[128]....
        /*0dd8*/ 	.word	0xffffffff


	//   ....[129]....
        /*0ddc*/ 	.word	0xffffffff


	//   ....[130]....
        /*0de0*/ 	.word	0xffffffff


	//   ....[131]....
        /*0de4*/ 	.word	0xffffffff


	//   ....[132]....
        /*0de8*/ 	.word	0xffffffff


	//   ....[133]....
        /*0dec*/ 	.word	0xffffffff


	//   ....[134]....
        /*0df0*/ 	.word	0xffffffff


	//   ....[135]....
        /*0df4*/ 	.word	0xffffffff


	//   ....[136]....
        /*0df8*/ 	.word	0xffffffff


	//   ....[137]....
        /*0dfc*/ 	.word	0xffffffff


	//   ....[138]....
        /*0e00*/ 	.word	0xffffffff


	//   ....[139]....
        /*0e04*/ 	.word	0xffffffff


	//   ....[140]....
        /*0e08*/ 	.word	0xffffffff


	//   ....[141]....
        /*0e0c*/ 	.word	0xffffffff


	//   ....[142]....
        /*0e10*/ 	.word	0xffffffff


	//   ....[143]....
        /*0e14*/ 	.word	0xffffffff


	//   ....[144]....
        /*0e18*/ 	.word	0xffffffff


	//   ....[145]....
        /*0e1c*/ 	.word	0xffffffff


	//   ....[146]....
        /*0e20*/ 	.word	0xffffffff


	//   ....[147]....
        /*0e24*/ 	.word	0xffffffff


	//   ....[148]....
        /*0e28*/ 	.word	0xffffffff


	//   ....[149]....
        /*0e2c*/ 	.word	0xffffffff


	//   ....[150]....
        /*0e30*/ 	.word	0xffffffff


	//   ....[151]....
        /*0e34*/ 	.word	0xffffffff


	//   ....[152]....
        /*0e38*/ 	.word	0xffffffff


	//   ....[153]....
        /*0e3c*/ 	.word	0xffffffff


	//   ....[154]....
        /*0e40*/ 	.word	0xffffffff


	//   ....[155]....
        /*0e44*/ 	.word	0xffffffff


	//   ....[156]....
        /*0e48*/ 	.word	0xffffffff


	//   ....[157]....
        /*0e4c*/ 	.word	0xffffffff


	//   ....[158]....
        /*0e50*/ 	.word	0xffffffff


	//   ....[159]....
        /*0e54*/ 	.word	0xffffffff


	//   ....[160]....
        /*0e58*/ 	.word	0xffffffff


	//   ....[161]....
        /*0e5c*/ 	.word	0xffffffff


	//   ....[162]....
        /*0e60*/ 	.word	0xffffffff


	//   ....[163]....
        /*0e64*/ 	.word	0xffffffff


	//   ....[164]....
        /*0e68*/ 	.word	0xffffffff


	//   ....[165]....
        /*0e6c*/ 	.word	0xffffffff


	//   ....[166]....
        /*0e70*/ 	.word	0xffffffff


	//   ....[167]....
        /*0e74*/ 	.word	0xffffffff


	//   ....[168]....
        /*0e78*/ 	.word	0xffffffff


	//   ....[169]....
        /*0e7c*/ 	.word	0xffffffff


	//   ....[170]....
        /*0e80*/ 	.word	0xffffffff


	//   ....[171]....
        /*0e84*/ 	.word	0xffffffff


	//   ....[172]....
        /*0e88*/ 	.word	0xffffffff


	//   ....[173]....
        /*0e8c*/ 	.word	0xffffffff


	//   ....[174]....
        /*0e90*/ 	.word	0xffffffff


	//   ....[175]....
        /*0e94*/ 	.word	0xffffffff


	//   ....[176]....
        /*0e98*/ 	.word	0xffffffff


	//   ....[177]....
        /*0e9c*/ 	.word	0xffffffff


	//   ....[178]....
        /*0ea0*/ 	.word	0xffffffff


	//   ....[179]....
        /*0ea4*/ 	.word	0xffffffff


	//   ....[180]....
        /*0ea8*/ 	.word	0xffffffff


	//   ....[181]....
        /*0eac*/ 	.word	0xffffffff


	//   ....[182]....
        /*0eb0*/ 	.word	0xffffffff


	//   ....[183]....
        /*0eb4*/ 	.word	0xffffffff


	//   ....[184]....
        /*0eb8*/ 	.word	0xffffffff


	//   ....[185]....
        /*0ebc*/ 	.word	0x0500000f


	//   ....[186]....
        /*0ec0*/ 	.word	0x0500000f


	//   ....[187]....
        /*0ec4*/ 	.word	0x0500000f


	//   ....[188]....
        /*0ec8*/ 	.word	0x0500000f


	//   ....[189]....
        /*0ecc*/ 	.word	0x0500000f


	//   ....[190]....
        /*0ed0*/ 	.word	0x0500000f


	//   ....[191]....
        /*0ed4*/ 	.word	0x0500000f


	//   ....[192]....
        /*0ed8*/ 	.word	0x0500000f


	//   ....[193]....
        /*0edc*/ 	.word	0x0500000f


	//   ....[194]....
        /*0ee0*/ 	.word	0x0500000f


	//   ....[195]....
        /*0ee4*/ 	.word	0x0500000f


	//   ....[196]....
        /*0ee8*/ 	.word	0x0500000f


	//   ....[197]....
        /*0eec*/ 	.word	0x0500000f


	//   ....[198]....
        /*0ef0*/ 	.word	0x0500000f


	//   ....[199]....
        /*0ef4*/ 	.word	0x0500000f


	//   ....[200]....
        /*0ef8*/ 	.word	0x0500000f


	//   ....[201]....
        /*0efc*/ 	.word	0x0500000f


	//   ....[202]....
        /*0f00*/ 	.word	0x0500000f


	//   ....[203]....
        /*0f04*/ 	.word	0x0500000f


	//   ....[204]....
        /*0f08*/ 	.word	0x0500000f


	//   ....[205]....
        /*0f0c*/ 	.word	0x0500000f


	//   ....[206]....
        /*0f10*/ 	.word	0x0500000f


	//   ....[207]....
        /*0f14*/ 	.word	0x0500000f


	//   ....[208]....
        /*0f18*/ 	.word	0x0500000f


	//   ....[209]....
        /*0f1c*/ 	.word	0x0500000f


	//   ....[210]....
        /*0f20*/ 	.word	0x0500000f


	//   ....[211]....
        /*0f24*/ 	.word	0x0500000f


	//   ....[212]....
        /*0f28*/ 	.word	0x0500000f


	//   ....[213]....
        /*0f2c*/ 	.word	0x0500000f


	//   ....[214]....
        /*0f30*/ 	.word	0x0500000f


	//   ....[215]....
        /*0f34*/ 	.word	0x0500000f


	//   ....[216]....
        /*0f38*/ 	.word	0x0500000f


	//   ....[217]....
        /*0f3c*/ 	.word	0x0500000f


	//   ....[218]....
        /*0f40*/ 	.word	0x0500000f


	//   ....[219]....
        /*0f44*/ 	.word	0x0500000f


	//   ....[220]....
        /*0f48*/ 	.word	0x0500000f


	//   ....[221]....
        /*0f4c*/ 	.word	0x0500000f


	//   ....[222]....
        /*0f50*/ 	.word	0x0500000f


	//   ....[223]....
        /*0f54*/ 	.word	0x0500000f


	//   ....[224]....
        /*0f58*/ 	.word	0x0500000f


	//   ....[225]....
        /*0f5c*/ 	.word	0x0500000f


	//   ....[226]....
        /*0f60*/ 	.word	0x0500000f


	//   ....[227]....
        /*0f64*/ 	.word	0x0500000f


	//   ....[228]....
        /*0f68*/ 	.word	0x0500000f


	//   ....[229]....
        /*0f6c*/ 	.word	0x0500000f


	//   ....[230]....
        /*0f70*/ 	.word	0x0500000f


	//   ....[231]....
        /*0f74*/ 	.word	0x0500000f


	//   ....[232]....
        /*0f78*/ 	.word	0x0500000f


	//   ....[233]....
        /*0f7c*/ 	.word	0x0500000f


	//   ....[234]....
        /*0f80*/ 	.word	0x0500000f


	//   ....[235]....
        /*0f84*/ 	.word	0x0500000f


	//   ....[236]....
        /*0f88*/ 	.word	0x0500000f


	//   ....[237]....
        /*0f8c*/ 	.word	0x0500000f


	//   ....[238]....
        /*0f90*/ 	.word	0x0500000f


	//   ....[239]....
        /*0f94*/ 	.word	0x0500000f


	//   ....[240]....
        /*0f98*/ 	.word	0x0500000f


	//   ....[241]....
        /*0f9c*/ 	.word	0x0500000f


	//   ....[242]....
        /*0fa0*/ 	.word	0x0500000f


	//   ....[243]....
        /*0fa4*/ 	.word	0x0500000f


	//   ....[244]....
        /*0fa8*/ 	.word	0x0500000f


	//   ....[245]....
        /*0fac*/ 	.word	0x0500000f


	//   ....[246]....
        /*0fb0*/ 	.word	0x0500000f


	//   ....[247]....
        /*0fb4*/ 	.word	0x0500000f


	//   ....[248]....
        /*0fb8*/ 	.word	0x0500000f


	//   ....[249]....
        /*0fbc*/ 	.word	0x0500000f


	//   ....[250]....
        /*0fc0*/ 	.word	0x0500000f


	//   ....[251]....
        /*0fc4*/ 	.word	0x0500000f


	//   ....[252]....
        /*0fc8*/ 	.word	0x0500000f


	//   ....[253]....
        /*0fcc*/ 	.word	0x0500000f


	//   ....[254]....
        /*0fd0*/ 	.word	0x0500000f


	//   ....[255]....
        /*0fd4*/ 	.word	0x0500000f


	//   ....[0]....
        /*0fd8*/ 	.word	0x0500000f


	//   ....[1]....
        /*0fdc*/ 	.word	0x0500000f


	//   ....[2]....
        /*0fe0*/ 	.word	0x0500000f


	//   ....[3]....
        /*0fe4*/ 	.word	0x0500000f


	//   ....[4]....
        /*0fe8*/ 	.word	0x0500000f


	//   ....[5]....
        /*0fec*/ 	.word	0x0500000f


	//   ....[6]....
        /*0ff0*/ 	.word	0x0500000f


	//   ....[7]....
        /*0ff4*/ 	.word	0x0500000f


	//   ....[8]....
        /*0ff8*/ 	.word	0x0500000f


	//   ....[9]....
        /*0ffc*/ 	.word	0x0500000f


	//   ....[10]....
        /*1000*/ 	.word	0x0500000f


	//   ....[11]....
        /*1004*/ 	.word	0x0500000f


	//   ....[12]....
        /*1008*/ 	.word	0x0500000f


	//   ....[13]....
        /*100c*/ 	.word	0x0500000f


	//   ....[14]....
        /*1010*/ 	.word	0x0500000f


	//   ....[15]....
        /*1014*/ 	.word	0x0500000f


	//   ....[16]....
        /*1018*/ 	.word	0x0500000f


	//   ....[17]....
        /*101c*/ 	.word	0x0500000f


	//   ....[18]....
        /*1020*/ 	.word	0x0500000f


	//   ....[19]....
        /*1024*/ 	.word	0x0500000f


	//   ....[20]....
        /*1028*/ 	.word	0x0500000f


	//   ....[21]....
        /*102c*/ 	.word	0x0500000f


	//   ....[22]....
        /*1030*/ 	.word	0x0500000f


	//   ....[23]....
        /*1034*/ 	.word	0x0500000f


	//   ....[24]....
        /*1038*/ 	.word	0x0500000f


	//   ....[25]....
        /*103c*/ 	.word	0x0500000f


	//   ....[26]....
        /*1040*/ 	.word	0x0500000f


	//   ....[27]....
        /*1044*/ 	.word	0x0500000f


	//   ....[28]....
        /*1048*/ 	.word	0x0500000f


	//   ....[29]....
        /*104c*/ 	.word	0x0500000f


	//   ....[30]....
        /*1050*/ 	.word	0x0500000f


	//   ....[31]....
        /*1054*/ 	.word	0x0500000f


	//   ....[32]....
        /*1058*/ 	.word	0x0500000f


	//   ....[33]....
        /*105c*/ 	.word	0x0500000f


	//   ....[34]....
        /*1060*/ 	.word	0x0500000f


	//   ....[35]....
        /*1064*/ 	.word	0x0500000f


	//   ....[36]....
        /*1068*/ 	.word	0x0500000f


	//   ....[37]....
        /*106c*/ 	.word	0x0500000f


	//   ....[38]....
        /*1070*/ 	.word	0x0500000f


	//   ....[39]....
        /*1074*/ 	.word	0x0500000f


	//   ....[40]....
        /*1078*/ 	.word	0x0500000f


	//   ....[41]....
        /*107c*/ 	.word	0x0500000f


	//   ....[42]....
        /*1080*/ 	.word	0x0500000f


	//   ....[43]....
        /*1084*/ 	.word	0x0500000f


	//   ....[44]....
        /*1088*/ 	.word	0x0500000f


	//   ....[45]....
        /*108c*/ 	.word	0x0500000f


	//   ....[46]....
        /*1090*/ 	.word	0x0500000f


	//   ....[47]....
        /*1094*/ 	.word	0x0500000f


	//   ....[48]....
        /*1098*/ 	.word	0x0500000f


	//   ....[49]....
        /*109c*/ 	.word	0x0500000f


	//   ....[50]....
        /*10a0*/ 	.word	0x0500000f


	//   ....[51]....
        /*10a4*/ 	.word	0x0500000f


	//   ....[52]....
        /*10a8*/ 	.word	0x0500000f


	//   ....[53]....
        /*10ac*/ 	.word	0x0500000f


	//   ....[54]....
        /*10b0*/ 	.word	0x0500000f


	//   ....[55]....
        /*10b4*/ 	.word	0x0500000f


	//   ....[56]....
        /*10b8*/ 	.word	0x0500000f


	//   ....[57]....
        /*10bc*/ 	.word	0x0500000f


	//   ....[58]....
        /*10c0*/ 	.word	0x0500000f


	//   ....[59]....
        /*10c4*/ 	.word	0x0500000f


	//   ....[60]....
        /*10c8*/ 	.word	0x0500000f


	//   ....[61]....
        /*10cc*/ 	.word	0x0500000f


	//   ....[62]....
        /*10d0*/ 	.word	0x0500000f


	//   ....[63]....
        /*10d4*/ 	.word	0x0500000f


	//   ....[64]....
        /*10d8*/ 	.word	0x0500000f


	//   ....[65]....
        /*10dc*/ 	.word	0x0500000f


	//   ....[66]....
        /*10e0*/ 	.word	0x0500000f


	//   ....[67]....
        /*10e4*/ 	.word	0x0500000f


	//   ....[68]....
        /*10e8*/ 	.word	0x0500000f


	//   ....[69]....
        /*10ec*/ 	.word	0x0500000f


	//   ....[70]....
        /*10f0*/ 	.word	0x0500000f


	//----- nvinfo : EIATTR_COOP_GROUP_INSTR_OFFSETS
	.align		4
.L_1256:
        /*10f4*/ 	.byte	0x04, 0x28
        /*10f6*/ 	.short	(.L_1258 - .L_1257)


	//   ....[0]....
.L_1257:
        /*10f8*/ 	.word	0x00000060


	//   ....[1]....
        /*10fc*/ 	.word	0x00000130


	//   ....[2]....
        /*1100*/ 	.word	0x000001f0


	//   ....[3]....
        /*1104*/ 	.word	0x000003c0


	//   ....[4]....
        /*1108*/ 	.word	0x00000520


	//   ....[5]....
        /*110c*/ 	.word	0x00000640


	//   ....[6]....
        /*1110*/ 	.word	0x000007a0


	//   ....[7]....
        /*1114*/ 	.word	0x00003810


	//   ....[8]....
        /*1118*/ 	.word	0x00003820


	//   ....[9]....
        /*111c*/ 	.word	0x00003fb0


	//   ....[10]....
        /*1120*/ 	.word	0x00003fc0


	//   ....[11]....
        /*1124*/ 	.word	0x00004bf0


	//   ....[12]....
        /*1128*/ 	.word	0x00004c00


	//   ....[13]....
        /*112c*/ 	.word	0x000053e0


	//   ....[14]....
        /*1130*/ 	.word	0x000053f0


	//   ....[15]....
        /*1134*/ 	.word	0x00005e10


	//   ....[16]....
        /*1138*/ 	.word	0x00005e20


	//   ....[17]....
        /*113c*/ 	.word	0x00005f30


	//   ....[18]....
        /*1140*/ 	.word	0x00005f40


	//   ....[19]....
        /*1144*/ 	.word	0x000062e0


	//   ....[20]....
        /*1148*/ 	.word	0x00006310


	//   ....[21]....
        /*114c*/ 	.word	0x000065e0


	//   ....[22]....
        /*1150*/ 	.word	0x00006600


	//   ....[23]....
        /*1154*/ 	.word	0x000071b0


	//   ....[24]....
        /*1158*/ 	.word	0x000077b0


	//   ....[25]....
        /*115c*/ 	.word	0x000077c0


	//   ....[26]....
        /*1160*/ 	.word	0x000077d0


	//   ....[27]....
        /*1164*/ 	.word	0x000077e0


	//   ....[28]....
        /*1168*/ 	.word	0x000087e0


	//   ....[29]....
        /*116c*/ 	.word	0x000087f0


	//   ....[30]....
        /*1170*/ 	.word	0x00008800


	//   ....[31]....
        /*1174*/ 	.word	0x00008810


	//   ....[32]....
        /*1178*/ 	.word	0x0000b590


	//   ....[33]....
        /*117c*/ 	.word	0x0000b5e0


	//   ....[34]....
        /*1180*/ 	.word	0x0000b9b0


	//   ....[35]....
        /*1184*/ 	.word	0x0000ba20


	//   ....[36]....
        /*1188*/ 	.word	0x0000da10


	//   ....[37]....
        /*118c*/ 	.word	0x0000da70


	//   ....[38]....
        /*1190*/ 	.word	0x0000e490


	//   ....[39]....
        /*1194*/ 	.word	0x0000e4f0


	//   ....[40]....
        /*1198*/ 	.word	0x0000f530


	//   ....[41]....
        /*119c*/ 	.word	0x0000f5c0


	//   ....[42]....
        /*11a0*/ 	.word	0x0000f710


	//   ....[43]....
        /*11a4*/ 	.word	0x0000f8e0


	//   ....[44]....
        /*11a8*/ 	.word	0x00011060


	//   ....[45]....
        /*11ac*/ 	.word	0x00011070


	//   ....[46]....
        /*11b0*/ 	.word	0x00011080


	//   ....[47]....
        /*11b4*/ 	.word	0x00011090


	//   ....[48]....
        /*11b8*/ 	.word	0x00011ac0


	//   ....[49]....
        /*11bc*/ 	.word	0x00011ad0


	//   ....[50]....
        /*11c0*/ 	.word	0x00011d00


	//   ....[51]....
        /*11c4*/ 	.word	0x00011d10


	//   ....[52]....
        /*11c8*/ 	.word	0x00011f40


	//   ....[53]....
        /*11cc*/ 	.word	0x00011f50


	//   ....[54]....
        /*11d0*/ 	.word	0x00012180


	//   ....[55]....
        /*11d4*/ 	.word	0x00012190


	//   ....[56]....
        /*11d8*/ 	.word	0x00012660


	//   ....[57]....
        /*11dc*/ 	.word	0x00012670


	//   ....[58]....
        /*11e0*/ 	.word	0x000132f0


	//   ....[59]....
        /*11e4*/ 	.word	0x00013300


	//   ....[60]....
        /*11e8*/ 	.word	0x000148c0


	//   ....[61]....
        /*11ec*/ 	.word	0x000148d0


	//   ....[62]....
        /*11f0*/ 	.word	0x00014b10


	//   ....[63]....
        /*11f4*/ 	.word	0x00014b20


	//   ....[64]....
        /*11f8*/ 	.word	0x00014d50


	//   ....[65]....
        /*11fc*/ 	.word	0x00014d60


	//   ....[66]....
        /*1200*/ 	.word	0x00014f90


	//   ....[67]....
        /*1204*/ 	.word	0x00014fa0


	//   ....[68]....
        /*1208*/ 	.word	0x00015230


	//   ....[69]....
        /*120c*/ 	.word	0x00015440


	//   ....[70]....
        /*1210*/ 	.word	0x00015470


	//   ....[71]....
        /*1214*/ 	.word	0x000154a0


	//   ....[72]....
        /*1218*/ 	.word	0x000154d0


	//   ....[73]....
        /*121c*/ 	.word	0x00015500


	//   ....[74]....
        /*1220*/ 	.word	0x00015530


	//   ....[75]....
        /*1224*/ 	.word	0x000156c0


	//   ....[76]....
        /*1228*/ 	.word	0x000156f0


	//   ....[77]....
        /*122c*/ 	.word	0x00015720


	//   ....[78]....
        /*1230*/ 	.word	0x00015750


	//   ....[79]....
        /*1234*/ 	.word	0x00015780


	//   ....[80]....
        /*1238*/ 	.word	0x000157b0


	//   ....[81]....
        /*123c*/ 	.word	0x00015840


	//   ....[82]....
        /*1240*/ 	.word	0x00015870


	//   ....[83]....
        /*1244*/ 	.word	0x00015880


	//   ....[84]....
        /*1248*/ 	.word	0x00015910


	//   ....[85]....
        /*124c*/ 	.word	0x000168b0


	//   ....[86]....
        /*1250*/ 	.word	0x00018960


	//   ....[87]....
        /*1254*/ 	.word	0x00018980


	//   ....[88]....
        /*1258*/ 	.word	0x00018a10


	//   ....[89]....
        /*125c*/ 	.word	0x00018a30


	//   ....[90]....
        /*1260*/ 	.word	0x00018ab0


	//   ....[91]....
        /*1264*/ 	.word	0x00018ad0


	//   ....[92]....
        /*1268*/ 	.word	0x00018b50


	//   ....[93]....
        /*126c*/ 	.word	0x00018b70


	//   ....[94]....
        /*1270*/ 	.word	0x00018bf0


	//   ....[95]....
        /*1274*/ 	.word	0x00018c10


	//   ....[96]....
        /*1278*/ 	.word	0x00018c20


	//   ....[97]....
        /*127c*/ 	.word	0x00018c30


	//   ....[98]....
        /*1280*/ 	.word	0x000193d0


	//   ....[99]....
        /*1284*/ 	.word	0x00019400


	//   ....[100]....
        /*1288*/ 	.word	0x00019500


	//   ....[101]....
        /*128c*/ 	.word	0x00019510


	//   ....[102]....
        /*1290*/ 	.word	0x00019590


	//   ....[103]....
        /*1294*/ 	.word	0x000195a0


	//   ....[104]....
        /*1298*/ 	.word	0x000195b0


	//   ....[105]....
        /*129c*/ 	.word	0x00019650


	//   ....[106]....
        /*12a0*/ 	.word	0x00019680


	//   ....[107]....
        /*12a4*/ 	.word	0x00019700


	//   ....[108]....
        /*12a8*/ 	.word	0x00019730


	//   ....[109]....
        /*12ac*/ 	.word	0x000197b0


	//   ....[110]....
        /*12b0*/ 	.word	0x000197e0


	//   ....[111]....
        /*12b4*/ 	.word	0x00019800


	//   ....[112]....
        /*12b8*/ 	.word	0x00019850


	//   ....[113]....
        /*12bc*/ 	.word	0x00019860


	//   ....[114]....
        /*12c0*/ 	.word	0x00019f20


	//   ....[115]....
        /*12c4*/ 	.word	0x00019f50


	//   ....[116]....
        /*12c8*/ 	.word	0x00019f70


	//   ....[117]....
        /*12cc*/ 	.word	0x0001a040


	//   ....[118]....
        /*12d0*/ 	.word	0x0001a070


	//   ....[119]....
        /*12d4*/ 	.word	0x0001a0e0


	//   ....[120]....
        /*12d8*/ 	.word	0x0001a150


	//   ....[121]....
        /*12dc*/ 	.word	0x0001a160


	//   ....[122]....
        /*12e0*/ 	.word	0x0001a1e0


	//   ....[123]....
        /*12e4*/ 	.word	0x0001a1f0


	//   ....[124]....
        /*12e8*/ 	.word	0x0001a270


	//   ....[125]....
        /*12ec*/ 	.word	0x0001a280


	//   ....[126]....
        /*12f0*/ 	.word	0x0001a300


	//   ....[127]....
        /*12f4*/ 	.word	0x0001a310


	//   ....[128]....
        /*12f8*/ 	.word	0x0001a390


	//   ....[129]....
        /*12fc*/ 	.word	0x0001a3a0


	//   ....[130]....
        /*1300*/ 	.word	0x0001a8b0


	//   ....[131]....
        /*1304*/ 	.word	0x0001a8d0


	//   ....[132]....
        /*1308*/ 	.word	0x0001a930


	//   ....[133]....
        /*130c*/ 	.word	0x0001a9e0


	//   ....[134]....
        /*1310*/ 	.word	0x0001a9f0


	//   ....[135]....
        /*1314*/ 	.word	0x0001aa20


	//   ....[136]....
        /*1318*/ 	.word	0x0001aab0


	//   ....[137]....
        /*131c*/ 	.word	0x0001ab60


	//   ....[138]....
        /*1320*/ 	.word	0x0001ab70


	//   ....[139]....
        /*1324*/ 	.word	0x0001aba0


	//   ....[140]....
        /*1328*/ 	.word	0x0001abb0


	//   ....[141]....
        /*132c*/ 	.word	0x0001ac40


	//   ....[142]....
        /*1330*/ 	.word	0x0001b360


	//   ....[143]....
        /*1334*/ 	.word	0x0001b380


	//   ....[144]....
        /*1338*/ 	.word	0x0001b3d0


	//   ....[145]....
        /*133c*/ 	.word	0x0001b3e0


	//   ....[146]....
        /*1340*/ 	.word	0x0001b420


	//   ....[147]....
        /*1344*/ 	.word	0x0001b430


	//   ....[148]....
        /*1348*/ 	.word	0x0001b470


	//   ....[149]....
        /*134c*/ 	.word	0x0001b480


	//   ....[150]....
        /*1350*/ 	.word	0x0001b4c0


	//   ....[151]....
        /*1354*/ 	.word	0x0001b4d0


	//   ....[152]....
        /*1358*/ 	.word	0x0001b4e0


	//   ....[153]....
        /*135c*/ 	.word	0x0001b520


	//   ....[154]....
        /*1360*/ 	.word	0x0001b850


	//   ....[155]....
        /*1364*/ 	.word	0x0001b870


	//   ....[156]....
        /*1368*/ 	.word	0x0001b880


	//   ....[157]....
        /*136c*/ 	.word	0x0001b8a0


	//   ....[158]....
        /*1370*/ 	.word	0x0001b910


	//   ....[159]....
        /*1374*/ 	.word	0x0001b930


	//   ....[160]....
        /*1378*/ 	.word	0x0001b990


	//   ....[161]....
        /*137c*/ 	.word	0x0001b9b0


	//   ....[162]....
        /*1380*/ 	.word	0x0001ba10


	//   ....[163]....
        /*1384*/ 	.word	0x0001ba30


	//   ....[164]....
        /*1388*/ 	.word	0x0001ba90


	//   ....[165]....
        /*138c*/ 	.word	0x0001bab0


	//   ....[166]....
        /*1390*/ 	.word	0x0001bff0


	//   ....[167]....
        /*1394*/ 	.word	0x0001c020


	//   ....[168]....
        /*1398*/ 	.word	0x0001c080


	//   ....[169]....
        /*139c*/ 	.word	0x0001c0b0


	//   ....[170]....
        /*13a0*/ 	.word	0x0001c0e0


	//   ....[171]....
        /*13a4*/ 	.word	0x0001c110


	//   ....[172]....
        /*13a8*/ 	.word	0x0001c140


	//   ....[173]....
        /*13ac*/ 	.word	0x0001c170


	//   ....[174]....
        /*13b0*/ 	.word	0x0001c310


	//   ....[175]....
        /*13b4*/ 	.word	0x0001c340


	//   ....[176]....
        /*13b8*/ 	.word	0x0001c370


	//   ....[177]....
        /*13bc*/ 	.word	0x0001c3a0


	//   ....[178]....
        /*13c0*/ 	.word	0x0001c3d0


	//   ....[179]....
        /*13c4*/ 	.word	0x0001c400


	//   ....[180]....
        /*13c8*/ 	.word	0x0001c4c0


	//   ....[181]....
        /*13cc*/ 	.word	0x0001c4e0


	//   ....[182]....
        /*13d0*/ 	.word	0x0001c4f0


	//   ....[183]....
        /*13d4*/ 	.word	0x0001c550


	//   ....[184]....
        /*13d8*/ 	.word	0x0001cb70


	//   ....[185]....
        /*13dc*/ 	.word	0x0001ce90


	//   ....[186]....
        /*13e0*/ 	.word	0x0001cf20


	//   ....[187]....
        /*13e4*/ 	.word	0x0001cfc0


	//   ....[188]....
        /*13e8*/ 	.word	0x0001d050


	//   ....[189]....
        /*13ec*/ 	.word	0x0001d140


	//   ....[190]....
        /*13f0*/ 	.word	0x0001d1d0


	//   ....[191]....
        /*13f4*/ 	.word	0x0001d270


	//   ....[192]....
        /*13f8*/ 	.word	0x0001d300


	//   ....[193]....
        /*13fc*/ 	.word	0x0001d3f0


	//   ....[194]....
        /*1400*/ 	.word	0x0001d480


	//   ....[195]....
        /*1404*/ 	.word	0x0001d510


	//   ....[196]....
        /*1408*/ 	.word	0x0001d5a0


	//   ....[197]....
        /*140c*/ 	.word	0x0001d670


	//   ....[198]....
        /*1410*/ 	.word	0x0001d710


	//   ....[199]....
        /*1414*/ 	.word	0x0001d7a0


	//   ....[200]....
        /*1418*/ 	.word	0x0001d7f0


	//   ....[201]....
        /*141c*/ 	.word	0x0001d840


	//   ....[202]....
        /*1420*/ 	.word	0x0001d930


	//   ....[203]....
        /*1424*/ 	.word	0x0001d9c0


	//   ....[204]....
        /*1428*/ 	.word	0x0001da10


	//   ....[205]....
        /*142c*/ 	.word	0x0001da60


	//   ....[206]....
        /*1430*/ 	.word	0x0001dcc0


	//   ....[207]....
        /*1434*/ 	.word	0x0001dd10


	//   ....[208]....
        /*1438*/ 	.word	0x0001dda0


	//   ....[209]....
        /*143c*/ 	.word	0x0001de30


	//   ....[210]....
        /*1440*/ 	.word	0x0001dec0


	//   ....[211]....
        /*1444*/ 	.word	0x0001df50


	//   ....[212]....
        /*1448*/ 	.word	0x0001dfe0


	//   ....[213]....
        /*144c*/ 	.word	0x0001e070


	//   ....[214]....
        /*1450*/ 	.word	0x0001e0f0


	//   ....[215]....
        /*1454*/ 	.word	0x0001e140


	//   ....[216]....
        /*1458*/ 	.word	0x0001e1e0


	//   ....[217]....
        /*145c*/ 	.word	0x0001e270


	//   ....[218]....
        /*1460*/ 	.word	0x0001e300


	//   ....[219]....
        /*1464*/ 	.word	0x0001e350


	//   ....[220]....
        /*1468*/ 	.word	0x0001e3e0


	//   ....[221]....
        /*146c*/ 	.word	0x0001e470


	//   ....[222]....
        /*1470*/ 	.word	0x0001e500


	//   ....[223]....
        /*1474*/ 	.word	0x0001e590


	//   ....[224]....
        /*1478*/ 	.word	0x0001e620


	//   ....[225]....
        /*147c*/ 	.word	0x0001e6b0


	//   ....[226]....
        /*1480*/ 	.word	0x0001e770


	//   ....[227]....
        /*1484*/ 	.word	0x0001ea50


	//   ....[228]....
        /*1488*/ 	.word	0x0001eb40


	//   ....[229]....
        /*148c*/ 	.word	0x0001ebe0


	//   ....[230]....
        /*1490*/ 	.word	0x0001ec40


	//   ....[231]....
        /*1494*/ 	.word	0x0001ed30


	//   ....[232]....
        /*1498*/ 	.word	0x0001eda0


	//   ....[233]....
        /*149c*/ 	.word	0x0001ee90


	//   ....[234]....
        /*14a0*/ 	.word	0x0001ef00


	//   ....[235]....
        /*14a4*/ 	.word	0x0001eff0


	//   ....[236]....
        /*14a8*/ 	.word	0x0001f060


	//   ....[237]....
        /*14ac*/ 	.word	0x0001f150


	//   ....[238]....
        /*14b0*/ 	.word	0x0001f1c0


	//   ....[239]....
        /*14b4*/ 	.word	0x0001f260


	//   ....[240]....
        /*14b8*/ 	.word	0x0001f350


	//   ....[241]....
        /*14bc*/ 	.word	0x0001f410


	//   ....[242]....
        /*14c0*/ 	.word	0x0001f470


	//   ....[243]....
        /*14c4*/ 	.word	0x0001f560


	//   ....[244]....
        /*14c8*/ 	.word	0x0001f5c0


	//   ....[245]....
        /*14cc*/ 	.word	0x0001f6b0


	//   ....[246]....
        /*14d0*/ 	.word	0x0001f710


	//   ....[247]....
        /*14d4*/ 	.word	0x0001f7b0


	//   ....[248]....
        /*14d8*/ 	.word	0x0001f880


	//   ....[249]....
        /*14dc*/ 	.word	0x0001f920


	//   ....[250]....
        /*14e0*/ 	.word	0x0001f9f0


	//   ....[251]....
        /*14e4*/ 	.word	0x0001fa90


	//   ....[252]....
        /*14e8*/ 	.word	0x0001fb60


	//   ....[253]....
        /*14ec*/ 	.word	0x0001fc00


	//   ....[254]....
        /*14f0*/ 	.word	0x0001fcb0


	//   ....[255]....
        /*14f4*/ 	.word	0x0001fd50


	//   ....[0]....
        /*14f8*/ 	.word	0x0001ffe0


	//   ....[1]....
        /*14fc*/ 	.word	0x000200a0


	//   ....[2]....
        /*1500*/ 	.word	0x00020170


	//   ....[3]....
        /*1504*/ 	.word	0x00020260


	//   ....[4]....
        /*1508*/ 	.word	0x00020320


	//   ....[5]....
        /*150c*/ 	.word	0x000203e0


	//   ....[6]....
        /*1510*/ 	.word	0x000204a0


	//   ....[7]....
        /*1514*/ 	.word	0x00020560


	//   ....[8]....
        /*1518*/ 	.word	0x00020620


	//   ....[9]....
        /*151c*/ 	.word	0x000206e0


	//   ....[10]....
        /*1520*/ 	.word	0x000207a0


	//   ....[11]....
        /*1524*/ 	.word	0x00020860


	//   ....[12]....
        /*1528*/ 	.word	0x00020920


	//   ....[13]....
        /*152c*/ 	.word	0x000209d0


	//   ....[14]....
        /*1530*/ 	.word	0x00020a30


	//   ....[15]....
        /*1534*/ 	.word	0x00020b10


	//   ....[16]....
        /*1538*/ 	.word	0x00020c50


	//   ....[17]....
        /*153c*/ 	.word	0x00020d30


	//   ....[18]....
        /*1540*/ 	.word	0x00020dc0


	//   ....[19]....
        /*1544*/ 	.word	0x00020ed0


	//   ....[20]....
        /*1548*/ 	.word	0x00020f30


	//   ....[21]....
        /*154c*/ 	.word	0x00021040


	//   ....[22]....
        /*1550*/ 	.word	0x000210a0


	//   ....[23]....
        /*1554*/ 	.word	0x000211b0


	//   ....[24]....
        /*1558*/ 	.word	0x00021210


	//   ....[25]....
        /*155c*/ 	.word	0x00021320


	//   ....[26]....
        /*1560*/ 	.word	0x00021380


	//   ....[27]....
        /*1564*/ 	.word	0x00021440


	//   ....[28]....
        /*1568*/ 	.word	0x000215a0


	//   ....[29]....
        /*156c*/ 	.word	0x00021640


	//   ....[30]....
        /*1570*/ 	.word	0x000216a0


	//   ....[31]....
        /*1574*/ 	.word	0x00021750


	//   ....[32]....
        /*1578*/ 	.word	0x000217b0


	//   ....[33]....
        /*157c*/ 	.word	0x00021860


	//   ....[34]....
        /*1580*/ 	.word	0x000218c0


	//   ....[35]....
        /*1584*/ 	.word	0x00021970


	//   ....[36]....
        /*1588*/ 	.word	0x000219d0


	//   ....[37]....
        /*158c*/ 	.word	0x00021a80


	//   ....[38]....
        /*1590*/ 	.word	0x00021ae0


	//   ....[39]....
        /*1594*/ 	.word	0x00021b90


	//   ....[40]....
        /*1598*/ 	.word	0x00021c80


	//   ....[41]....
        /*159c*/ 	.word	0x00021d20


	//   ....[42]....
        /*15a0*/ 	.word	0x00021d80


	//   ....[43]....
        /*15a4*/ 	.word	0x00021e50


	//   ....[44]....
        /*15a8*/ 	.word	0x00021eb0


	//   ....[45]....
        /*15ac*/ 	.word	0x00021f80


	//   ....[46]....
        /*15b0*/ 	.word	0x00021fe0


	//   ....[47]....
        /*15b4*/ 	.word	0x000220b0


	//   ....[48]....
        /*15b8*/ 	.word	0x00022110


	//   ....[49]....
        /*15bc*/ 	.word	0x000221e0


	//   ....[50]....
        /*15c0*/ 	.word	0x00022240


	//   ....[51]....
        /*15c4*/ 	.word	0x00022310


	//   ....[52]....
        /*15c8*/ 	.word	0x000223a0


	//   ....[53]....
        /*15cc*/ 	.word	0x00022440


	//   ....[54]....
        /*15d0*/ 	.word	0x000225c0


	//   ....[55]....
        /*15d4*/ 	.word	0x00022630


	//   ....[56]....
        /*15d8*/ 	.word	0x000226a0


	//   ....[57]....
        /*15dc*/ 	.word	0x00022710


	//   ....[58]....
        /*15e0*/ 	.word	0x00022780


	//   ....[59]....
        /*15e4*/ 	.word	0x00022800


	//   ....[60]....
        /*15e8*/ 	.word	0x00022880


	//   ....[61]....
        /*15ec*/ 	.word	0x00022910


	//   ....[62]....
        /*15f0*/ 	.word	0x00022980


	//   ....[63]....
        /*15f4*/ 	.word	0x000229f0


	//   ....[64]....
        /*15f8*/ 	.word	0x00022a60


	//   ....[65]....
        /*15fc*/ 	.word	0x00022ae0


	//   ....[66]....
        /*1600*/ 	.word	0x00022b50


	//   ....[67]....
        /*1604*/ 	.word	0x00022bf0


	//   ....[68]....
        /*1608*/ 	.word	0x00022c40


	//   ....[69]....
        /*160c*/ 	.word	0x00022cd0


	//   ....[70]....
        /*1610*/ 	.word	0x00022e00


	//----- nvinfo : EIATTR_REG_RECONFIG
	.align		4
.L_1258:
        /*1614*/ 	.byte	0x01, 0x54
	.zero		2


	//----- nvinfo : EIATTR_SYSCALL_OFFSETS
	.align		4
        /*1618*/ 	.byte	0x04, 0x46
        /*161a*/ 	.short	(.L_1260 - .L_1259)


	//   ....[0]....
.L_1259:
        /*161c*/ 	.word	0x00002360


	//   ....[1]....
        /*1620*/ 	.word	0x000024b0


	//   ....[2]....
        /*1624*/ 	.word	0x00007350


	//   ....[3]....
        /*1628*/ 	.word	0x000076d0


	//   ....[4]....
        /*162c*/ 	.word	0x00017f20


	//   ....[5]....
        /*1630*/ 	.word	0x00018070


	//   ....[6]....
        /*1634*/ 	.word	0x00018160


	//   ....[7]....
        /*1638*/ 	.word	0x00018ff0


	//   ....[8]....
        /*163c*/ 	.word	0x00019b30


	//----- nvinfo : EIATTR_MBARRIER_INSTR_OFFSETS
	.align		4
.L_1260:
        /*1640*/ 	.byte	0x04, 0x39
        /*1642*/ 	.short	(.L_1262 - .L_1261)


	//   ....[0]....
.L_1261:
        /*1644*/ 	.word	0x00000260
        /*1648*/ 	.word	0x000000ff
        /*164c*/ 	.word	0x00032400
        /*1650*/ 	.short	0x0100
        /*1652*/ 	.byte	0x08
	.zero		1


	//   ....[1]....
        /*1654*/ 	.word	0x00000270
        /*1658*/ 	.word	0x000000ff
        /*165c*/ 	.word	0x00032410
        /*1660*/ 	.short	0x0100
        /*1662*/ 	.byte	0x08
	.zero		1


	//   ....[2]....
        /*1664*/ 	.word	0x00000280
        /*1668*/ 	.word	0x000000ff
        /*166c*/ 	.word	0x00032420
        /*1670*/ 	.short	0x0100
        /*1672*/ 	.byte	0x08
	.zero		1


	//   ....[3]....
        /*1674*/ 	.word	0x00000370
        /*1678*/ 	.word	0x000000ff
        /*167c*/ 	.word	0x00032430
        /*1680*/ 	.short	0x0100
        /*1682*/ 	.byte	0x08
	.zero		1


	//   ....[4]....
        /*1684*/ 	.word	0x00000380
        /*1688*/ 	.word	0x000000ff
        /*168c*/ 	.word	0x00032440
        /*1690*/ 	.short	0x0100
        /*1692*/ 	.byte	0x08
	.zero		1


	//   ....[5]....
        /*1694*/ 	.word	0x00000390
        /*1698*/ 	.word	0x000000ff
        /*169c*/ 	.word	0x00032438
        /*16a0*/ 	.short	0x0100
        /*16a2*/ 	.byte	0x08
	.zero		1


	//   ....[6]....
        /*16a4*/ 	.word	0x000003a0
        /*16a8*/ 	.word	0x000000ff
        /*16ac*/ 	.word	0x00032448
        /*16b0*/ 	.short	0x0100
        /*16b2*/ 	.byte	0x08
	.zero		1


	//   ....[7]....
        /*16b4*/ 	.word	0x000004d0
        /*16b8*/ 	.word	0x000000ff
        /*16bc*/ 	.word	0x00032450
        /*16c0*/ 	.short	0x0100
        /*16c2*/ 	.byte	0x08
	.zero		1


	//   ....[8]....
        /*16c4*/ 	.word	0x000004e0
        /*16c8*/ 	.word	0x000000ff
        /*16cc*/ 	.word	0x00032460
        /*16d0*/ 	.short	0x0100
        /*16d2*/ 	.byte	0x08
	.zero		1


	//   ....[9]....
        /*16d4*/ 	.word	0x000004f0
        /*16d8*/ 	.word	0x000000ff
        /*16dc*/ 	.word	0x00032458
        /*16e0*/ 	.short	0x0100
        /*16e2*/ 	.byte	0x08
	.zero		1


	//   ....[10]....
        /*16e4*/ 	.word	0x00000500
        /*16e8*/ 	.word	0x000000ff
        /*16ec*/ 	.word	0x00032468
        /*16f0*/ 	.short	0x0100
        /*16f2*/ 	.byte	0x08
	.zero		1


	//   ....[11]....
        /*16f4*/ 	.word	0x000005f0
        /*16f8*/ 	.word	0x000000ff
        /*16fc*/ 	.word	0x00032470
        /*1700*/ 	.short	0x0100
        /*1702*/ 	.byte	0x06
	.zero		1


	//   ....[12]....
        /*1704*/ 	.word	0x00000600
        /*1708*/ 	.word	0x000000ff
        /*170c*/ 	.word	0x00032480
        /*1710*/ 	.short	0x0100
        /*1712*/ 	.byte	0x06
	.zero		1


	//   ....[13]....
        /*1714*/ 	.word	0x00000610
        /*1718*/ 	.word	0x000000ff
        /*171c*/ 	.word	0x00032478
        /*1720*/ 	.short	0x0100
        /*1722*/ 	.byte	0x06
	.zero		1


	//   ....[14]....
        /*1724*/ 	.word	0x00000620
        /*1728*/ 	.word	0x000000ff
        /*172c*/ 	.word	0x00032488
        /*1730*/ 	.short	0x0100
        /*1732*/ 	.byte	0x06
	.zero		1


	//   ....[15]....
        /*1734*/ 	.word	0x00000750
        /*1738*/ 	.word	0x000000ff
        /*173c*/ 	.word	0x00032490
        /*1740*/ 	.short	0x0100
        /*1742*/ 	.byte	0x08
	.zero		1


	//   ....[16]....
        /*1744*/ 	.word	0x00000760
        /*1748*/ 	.word	0x000000ff
        /*174c*/ 	.word	0x000324a0
        /*1750*/ 	.short	0x0100
        /*1752*/ 	.byte	0x08
	.zero		1


	//   ....[17]....
        /*1754*/ 	.word	0x00000770
        /*1758*/ 	.word	0x000000ff
        /*175c*/ 	.word	0x00032498
        /*1760*/ 	.short	0x0100
        /*1762*/ 	.byte	0x08
	.zero		1


	//   ....[18]....
        /*1764*/ 	.word	0x00000780
        /*1768*/ 	.word	0x000000ff
        /*176c*/ 	.word	0x000324a8
        /*1770*/ 	.short	0x0100
        /*1772*/ 	.byte	0x08
	.zero		1


	//   ....[19]....
        /*1774*/ 	.word	0x000008b0
        /*1778*/ 	.word	0x000000ff
        /*177c*/ 	.word	0x000324b0
        /*1780*/ 	.short	0x0100
        /*1782*/ 	.byte	0x08
	.zero		1


	//   ....[20]....
        /*1784*/ 	.word	0x000008c0
        /*1788*/ 	.word	0x000000ff
        /*178c*/ 	.word	0x000324c0
        /*1790*/ 	.short	0x0100
        /*1792*/ 	.byte	0x08
	.zero		1


	//   ....[21]....
        /*1794*/ 	.word	0x000008d0
        /*1798*/ 	.word	0x000000ff
        /*179c*/ 	.word	0x000324b8
        /*17a0*/ 	.short	0x0100
        /*17a2*/ 	.byte	0x08
	.zero		1


	//   ....[22]....
        /*17a4*/ 	.word	0x000008e0
        /*17a8*/ 	.word	0x000000ff
        /*17ac*/ 	.word	0x000324c8
        /*17b0*/ 	.short	0x0100
        /*17b2*/ 	.byte	0x08
	.zero		1


	//   ....[23]....
        /*17b4*/ 	.word	0x000037c0
        /*17b8*/ 	.word	0x00000000
        /*17bc*/ 	.word	0x00032490
        /*17c0*/ 	.short	0x010a
        /*17c2*/ 	.byte	0x3f
	.zero		1


	//   ....[24]....
        /*17c4*/ 	.word	0x00004b90
        /*17c8*/ 	.word	0x00000000
        /*17cc*/ 	.word	0x00032490
        /*17d0*/ 	.short	0x010a
        /*17d2*/ 	.byte	0x3f
	.zero		1


	//   ....[25]....
        /*17d4*/ 	.word	0x00005c70
        /*17d8*/ 	.word	0x00000000
        /*17dc*/ 	.word	0x00032490
        /*17e0*/ 	.short	0x010a
        /*17e2*/ 	.byte	0x3f
	.zero		1


	//   ....[26]....
        /*17e4*/ 	.word	0x00006110
        /*17e8*/ 	.word	0x0000000b
        /*17ec*/ 	.word	0x00000000
        /*17f0*/ 	.short	0x0101
        /*17f2*/ 	.byte	0x3f
	.zero		1


	//   ....[27]....
        /*17f4*/ 	.word	0x00006150
        /*17f8*/ 	.word	0x00000000
        /*17fc*/ 	.word	0x000324b0
        /*1800*/ 	.short	0x010a
        /*1802*/ 	.byte	0x3f
	.zero		1


	//   ....[28]....
        /*1804*/ 	.word	0x00006970
        /*1808*/ 	.word	0x00000000
        /*180c*/ 	.word	0x00000000
        /*1810*/ 	.short	0x0101
        /*1812*/ 	.byte	0x3f
	.zero		1


	//   ....[29]....
        /*1814*/ 	.word	0x000073f0
        /*1818*/ 	.word	0x00000013
        /*181c*/ 	.word	0x00032400
        /*1820*/ 	.short	0x010a
        /*1822*/ 	.byte	0x3f
	.zero		1


	//   ....[30]....
        /*1824*/ 	.word	0x00007440
        /*1828*/ 	.word	0x00000013
        /*182c*/ 	.word	0x00032400
        /*1830*/ 	.short	0x010a
        /*1832*/ 	.byte	0x3f
	.zero		1


	//   ....[31]....
        /*1834*/ 	.word	0x00007a70
        /*1838*/ 	.word	0x00000013
        /*183c*/ 	.word	0x00032400
        /*1840*/ 	.short	0x010a
        /*1842*/ 	.byte	0x3f
	.zero		1


	//   ....[32]....
        /*1844*/ 	.word	0x000089e0
        /*1848*/ 	.word	0x00000013
        /*184c*/ 	.word	0x00032400
        /*1850*/ 	.short	0x010a
        /*1852*/ 	.byte	0x3f
	.zero		1


	//   ....[33]....
        /*1854*/ 	.word	0x000098a0
        /*1858*/ 	.word	0x00000000
        /*185c*/ 	.word	0x00032430
        /*1860*/ 	.short	0x010a
        /*1862*/ 	.byte	0x3f
	.zero		1


	//   ....[34]....
        /*1864*/ 	.word	0x00009950
        /*1868*/ 	.word	0x00000000
        /*186c*/ 	.word	0x00032430
        /*1870*/ 	.short	0x010a
        /*1872*/ 	.byte	0x3f
	.zero		1


	//   ....[35]....
        /*1874*/ 	.word	0x00009c50
        /*1878*/ 	.word	0x00000013
        /*187c*/ 	.word	0x00032410
        /*1880*/ 	.short	0x010a
        /*1882*/ 	.byte	0x3f
	.zero		1


	//   ....[36]....
        /*1884*/ 	.word	0x00009ca0
        /*1888*/ 	.word	0x00000000
        /*188c*/ 	.word	0x00032450
        /*1890*/ 	.short	0x010a
        /*1892*/ 	.byte	0x3f
	.zero		1


	//   ....[37]....
        /*1894*/ 	.word	0x00009ce0
        /*1898*/ 	.word	0x00000000
        /*189c*/ 	.word	0x00032450
        /*18a0*/ 	.short	0x010a
        /*18a2*/ 	.byte	0x3f
	.zero		1


	//   ....[38]....
        /*18a4*/ 	.word	0x0000bb60
        /*18a8*/ 	.word	0x00000005
        /*18ac*/ 	.word	0x00000000
        /*18b0*/ 	.short	0x0101
        /*18b2*/ 	.byte	0x3f
	.zero		1


	//   ....[39]....
        /*18b4*/ 	.word	0x0000c620
        /*18b8*/ 	.word	0x00000000
        /*18bc*/ 	.word	0x00000000
        /*18c0*/ 	.short	0x0101
        /*18c2*/ 	.byte	0x3f
	.zero		1


	//   ....[40]....
        /*18c4*/ 	.word	0x0000c750
        /*18c8*/ 	.word	0x00000000
        /*18cc*/ 	.word	0x00032430
        /*18d0*/ 	.short	0x010a
        /*18d2*/ 	.byte	0x3f
	.zero		1


	//   ....[41]....
        /*18d4*/ 	.word	0x0000c7c0
        /*18d8*/ 	.word	0x00000000
        /*18dc*/ 	.word	0x00032430
        /*18e0*/ 	.short	0x010a
        /*18e2*/ 	.byte	0x3f
	.zero		1


	//   ....[42]....
        /*18e4*/ 	.word	0x0000ca30
        /*18e8*/ 	.word	0x00000000
        /*18ec*/ 	.word	0x00032450
        /*18f0*/ 	.short	0x010a
        /*18f2*/ 	.byte	0x3f
	.zero		1


	//   ....[43]....
        /*18f4*/ 	.word	0x0000ca70
        /*18f8*/ 	.word	0x00000000
        /*18fc*/ 	.word	0x00032450
        /*1900*/ 	.short	0x010a
        /*1902*/ 	.byte	0x3f
	.zero		1


	//   ....[44]....
        /*1904*/ 	.word	0x0000e7f0
        /*1908*/ 	.word	0x00000005
        /*190c*/ 	.word	0x00000000
        /*1910*/ 	.short	0x0101
        /*1912*/ 	.byte	0x3f
	.zero		1


	//   ....[45]....
        /*1914*/ 	.word	0x0000f4f0
        /*1918*/ 	.word	0x00000000
        /*191c*/ 	.word	0x00000000
        /*1920*/ 	.short	0x0101
        /*1922*/ 	.byte	0x3f
	.zero		1


	//   ....[46]....
        /*1924*/ 	.word	0x00011a60
        /*1928*/ 	.word	0x00000003
        /*192c*/ 	.word	0x00000000
        /*1930*/ 	.short	0x0101
        /*1932*/ 	.byte	0x3f
	.zero		1


	//   ....[47]....
        /*1934*/ 	.word	0x000125c0
        /*1938*/ 	.word	0x00000006
        /*193c*/ 	.word	0x00000000
        /*1940*/ 	.short	0x0101
        /*1942*/ 	.byte	0x3f
	.zero		1


	//   ....[48]....
        /*1944*/ 	.word	0x00016990
        /*1948*/ 	.word	0x00000016
        /*194c*/ 	.word	0x00032420
        /*1950*/ 	.short	0x010a
        /*1952*/ 	.byte	0x3f
	.zero		1


	//   ....[49]....
        /*1954*/ 	.word	0x00016a20
        /*1958*/ 	.word	0x00000007
        /*195c*/ 	.word	0x000324a0
        /*1960*/ 	.short	0x010a
        /*1962*/ 	.byte	0x3f
	.zero		1


	//   ....[50]....
        /*1964*/ 	.word	0x00016c70
        /*1968*/ 	.word	0x00000007
        /*196c*/ 	.word	0x000324c0
        /*1970*/ 	.short	0x010a
        /*1972*/ 	.byte	0x3f
	.zero		1


	//   ....[51]....
        /*1974*/ 	.word	0x00017280
        /*1978*/ 	.word	0x00000006
        /*197c*/ 	.word	0x000324a0
        /*1980*/ 	.short	0x010a
        /*1982*/ 	.byte	0x3f
	.zero		1


	//   ....[52]....
        /*1984*/ 	.word	0x000174c0
        /*1988*/ 	.word	0x00000006
        /*198c*/ 	.word	0x000324c0
        /*1990*/ 	.short	0x010a
        /*1992*/ 	.byte	0x3f
	.zero		1


	//   ....[53]....
        /*1994*/ 	.word	0x00018710
        /*1998*/ 	.word	0x0000001d
        /*199c*/ 	.word	0x00032440
        /*19a0*/ 	.short	0x010a
        /*19a2*/ 	.byte	0x3f
	.zero		1


	//   ....[54]....
        /*19a4*/ 	.word	0x00018d30
        /*19a8*/ 	.word	0x0000001d
        /*19ac*/ 	.word	0x00032430
        /*19b0*/ 	.short	0x0107
        /*19b2*/ 	.byte	0x3f
	.zero		1


	//   ....[55]....
        /*19b4*/ 	.word	0x00018e00
        /*19b8*/ 	.word	0x0000001d
        /*19bc*/ 	.word	0x00032430
        /*19c0*/ 	.short	0x0101
        /*19c2*/ 	.byte	0x3f
	.zero		1


	//   ....[56]....
        /*19c4*/ 	.word	0x00019970
        /*19c8*/ 	.word	0x00000016
        /*19cc*/ 	.word	0x00032400
        /*19d0*/ 	.short	0x0107
        /*19d2*/ 	.byte	0x3f
	.zero		1


	//   ....[57]....
        /*19d4*/ 	.word	0x00019a00
        /*19d8*/ 	.word	0x00000016
        /*19dc*/ 	.word	0x00032400
        /*19e0*/ 	.short	0x0101
        /*19e2*/ 	.byte	0x3f
	.zero		1


	//   ....[58]....
        /*19e4*/ 	.word	0x0001a490
        /*19e8*/ 	.word	0x00000016
        /*19ec*/ 	.word	0x00032410
        /*19f0*/ 	.short	0x0107
        /*19f2*/ 	.byte	0x3f
	.zero		1


	//   ....[59]....
        /*19f4*/ 	.word	0x0001a590
        /*19f8*/ 	.word	0x00000016
        /*19fc*/ 	.word	0x00032410
        /*1a00*/ 	.short	0x0101
        /*1a02*/ 	.byte	0x3f
	.zero		1


	//   ....[60]....
        /*1a04*/ 	.word	0x0001a5b0
        /*1a08*/ 	.word	0x00000016
        /*1a0c*/ 	.word	0x00032420
        /*1a10*/ 	.short	0x010a
        /*1a12*/ 	.byte	0x3f
	.zero		1


	//   ....[61]....
        /*1a14*/ 	.word	0x0001a640
        /*1a18*/ 	.word	0x0000001d
        /*1a1c*/ 	.word	0x00032460
        /*1a20*/ 	.short	0x010a
        /*1a22*/ 	.byte	0x3f
	.zero		1


	//   ....[62]....
        /*1a24*/ 	.word	0x0001adc0
        /*1a28*/ 	.word	0x0000001d
        /*1a2c*/ 	.word	0x00032450
        /*1a30*/ 	.short	0x0107
        /*1a32*/ 	.byte	0x3f
	.zero		1


	//   ....[63]....
        /*1a34*/ 	.word	0x0001ae90
        /*1a38*/ 	.word	0x0000001d
        /*1a3c*/ 	.word	0x00032450
        /*1a40*/ 	.short	0x0101
        /*1a42*/ 	.byte	0x3f
	.zero		1


	//   ....[64]....
        /*1a44*/ 	.word	0x0001b1d0
        /*1a48*/ 	.word	0x00000004
        /*1a4c*/ 	.word	0x00032440
        /*1a50*/ 	.short	0x010a
        /*1a52*/ 	.byte	0x3f
	.zero		1


	//   ....[65]....
        /*1a54*/ 	.word	0x0001b5a0
        /*1a58*/ 	.word	0x00000004
        /*1a5c*/ 	.word	0x00032430
        /*1a60*/ 	.short	0x0107
        /*1a62*/ 	.byte	0x3f
	.zero		1


	//   ....[66]....
        /*1a64*/ 	.word	0x0001b660
        /*1a68*/ 	.word	0x00000004
        /*1a6c*/ 	.word	0x00032430
        /*1a70*/ 	.short	0x0101
        /*1a72*/ 	.byte	0x3f
	.zero		1


	//   ....[67]....
        /*1a74*/ 	.word	0x0001b690
        /*1a78*/ 	.word	0x00000004
        /*1a7c*/ 	.word	0x00032460
        /*1a80*/ 	.short	0x010a
        /*1a82*/ 	.byte	0x3f
	.zero		1


	//   ....[68]....
        /*1a84*/ 	.word	0x0001bba0
        /*1a88*/ 	.word	0x00000004
        /*1a8c*/ 	.word	0x00032450
        /*1a90*/ 	.short	0x0107
        /*1a92*/ 	.byte	0x3f
	.zero		1


	//   ....[69]....
        /*1a94*/ 	.word	0x0001bc60
        /*1a98*/ 	.word	0x00000004
        /*1a9c*/ 	.word	0x00032450
        /*1aa0*/ 	.short	0x0101
        /*1aa2*/ 	.byte	0x3f
	.zero		1


	//   ....[70]....
        /*1aa4*/ 	.word	0x0001caf0
        /*1aa8*/ 	.word	0x00000007
        /*1aac*/ 	.word	0x00032420
        /*1ab0*/ 	.short	0x010a
        /*1ab2*/ 	.byte	0x3f
	.zero		1


	//   ....[71]....
        /*1ab4*/ 	.word	0x0001cc60
        /*1ab8*/ 	.word	0x00000005
        /*1abc*/ 	.word	0x00032440
        /*1ac0*/ 	.short	0x010a
        /*1ac2*/ 	.byte	0x3f
	.zero		1


	//   ....[72]....
        /*1ac4*/ 	.word	0x0001cd00
        /*1ac8*/ 	.word	0x00000003
        /*1acc*/ 	.word	0x00032440
        /*1ad0*/ 	.short	0x010a
        /*1ad2*/ 	.byte	0x3f
	.zero		1


	//   ....[73]....
        /*1ad4*/ 	.word	0x0001cd40
        /*1ad8*/ 	.word	0x00000005
        /*1adc*/ 	.word	0x00032460
        /*1ae0*/ 	.short	0x010a
        /*1ae2*/ 	.byte	0x3f
	.zero		1


	//   ....[74]....
        /*1ae4*/ 	.word	0x0001cd80
        /*1ae8*/ 	.word	0x00000003
        /*1aec*/ 	.word	0x00032460
        /*1af0*/ 	.short	0x010a
        /*1af2*/ 	.byte	0x3f
	.zero		1


	//   ....[75]....
        /*1af4*/ 	.word	0x0001cde0
        /*1af8*/ 	.word	0x00000000
        /*1afc*/ 	.word	0x00032490
        /*1b00*/ 	.short	0x010a
        /*1b02*/ 	.byte	0x3f
	.zero		1


	//   ....[76]....
        /*1b04*/ 	.word	0x0001d090
        /*1b08*/ 	.word	0x00000000
        /*1b0c*/ 	.word	0x00032490
        /*1b10*/ 	.short	0x010a
        /*1b12*/ 	.byte	0x3f
	.zero		1


	//   ....[77]....
        /*1b14*/ 	.word	0x0001d340
        /*1b18*/ 	.word	0x00000000
        /*1b1c*/ 	.word	0x00032490
        /*1b20*/ 	.short	0x010a
        /*1b22*/ 	.byte	0x3f
	.zero		1


	//   ....[78]....
        /*1b24*/ 	.word	0x0001d5d0
        /*1b28*/ 	.word	0x00000000
        /*1b2c*/ 	.word	0x000324b0
        /*1b30*/ 	.short	0x010a
        /*1b32*/ 	.byte	0x3f
	.zero		1


	//   ....[79]....
        /*1b34*/ 	.word	0x0001d880
        /*1b38*/ 	.word	0x00000013
        /*1b3c*/ 	.word	0x00032400
        /*1b40*/ 	.short	0x010a
        /*1b42*/ 	.byte	0x3f
	.zero		1


	//   ....[80]....
        /*1b44*/ 	.word	0x0001da90
        /*1b48*/ 	.word	0x00000013
        /*1b4c*/ 	.word	0x00032400
        /*1b50*/ 	.short	0x010a
        /*1b52*/ 	.byte	0x3f
	.zero		1


	//   ....[81]....
        /*1b54*/ 	.word	0x0001dae0
        /*1b58*/ 	.word	0x00000000
        /*1b5c*/ 	.word	0x00032430
        /*1b60*/ 	.short	0x010a
        /*1b62*/ 	.byte	0x3f
	.zero		1


	//   ....[82]....
        /*1b64*/ 	.word	0x0001db30
        /*1b68*/ 	.word	0x00000013
        /*1b6c*/ 	.word	0x00032410
        /*1b70*/ 	.short	0x010a
        /*1b72*/ 	.byte	0x3f
	.zero		1


	//   ....[83]....
        /*1b74*/ 	.word	0x0001db80
        /*1b78*/ 	.word	0x00000000
        /*1b7c*/ 	.word	0x00032450
        /*1b80*/ 	.short	0x010a
        /*1b82*/ 	.byte	0x3f
	.zero		1


	//   ....[84]....
        /*1b84*/ 	.word	0x0001dbd0
        /*1b88*/ 	.word	0x00000000
        /*1b8c*/ 	.word	0x00032430
        /*1b90*/ 	.short	0x010a
        /*1b92*/ 	.byte	0x3f
	.zero		1


	//   ....[85]....
        /*1b94*/ 	.word	0x0001dc20
        /*1b98*/ 	.word	0x00000000
        /*1b9c*/ 	.word	0x00032450
        /*1ba0*/ 	.short	0x010a
        /*1ba2*/ 	.byte	0x3f
	.zero		1


	//   ....[86]....
        /*1ba4*/ 	.word	0x0001e830
        /*1ba8*/ 	.word	0x00000016
        /*1bac*/ 	.word	0x00032420
        /*1bb0*/ 	.short	0x010a
        /*1bb2*/ 	.byte	0x3f
	.zero		1


	//   ....[87]....
        /*1bb4*/ 	.word	0x0001e880
        /*1bb8*/ 	.word	0x00000007
        /*1bbc*/ 	.word	0x000324a0
        /*1bc0*/ 	.short	0x010a
        /*1bc2*/ 	.byte	0x3f
	.zero		1


	//   ....[88]....
        /*1bc4*/ 	.word	0x0001e8d0
        /*1bc8*/ 	.word	0x00000007
        /*1bcc*/ 	.word	0x000324c0
        /*1bd0*/ 	.short	0x010a
        /*1bd2*/ 	.byte	0x3f
	.zero		1


	//   ....[89]....
        /*1bd4*/ 	.word	0x0001e920
        /*1bd8*/ 	.word	0x00000006
        /*1bdc*/ 	.word	0x000324a0
        /*1be0*/ 	.short	0x010a
        /*1be2*/ 	.byte	0x3f
	.zero		1


	//   ....[90]....
        /*1be4*/ 	.word	0x0001e970
        /*1be8*/ 	.word	0x00000006
        /*1bec*/ 	.word	0x000324c0
        /*1bf0*/ 	.short	0x010a
        /*1bf2*/ 	.byte	0x3f
	.zero		1


	//   ....[91]....
        /*1bf4*/ 	.word	0x0001ea90
        /*1bf8*/ 	.word	0x0000001d
        /*1bfc*/ 	.word	0x00032440
        /*1c00*/ 	.short	0x010a
        /*1c02*/ 	.byte	0x3f
	.zero		1


	//   ....[92]....
        /*1c04*/ 	.word	0x00020b50
        /*1c08*/ 	.word	0x00000016
        /*1c0c*/ 	.word	0x00032420
        /*1c10*/ 	.short	0x010a
        /*1c12*/ 	.byte	0x3f
	.zero		1


	//   ....[93]....
        /*1c14*/ 	.word	0x00020ba0
        /*1c18*/ 	.word	0x0000001d
        /*1c1c*/ 	.word	0x00032460
        /*1c20*/ 	.short	0x010a
        /*1c22*/ 	.byte	0x3f
	.zero		1


	//   ....[94]....
        /*1c24*/ 	.word	0x000214f0
        /*1c28*/ 	.word	0x00000004
        /*1c2c*/ 	.word	0x00032440
        /*1c30*/ 	.short	0x010a
        /*1c32*/ 	.byte	0x3f
	.zero		1


	//   ....[95]....
        /*1c34*/ 	.word	0x00021bd0
        /*1c38*/ 	.word	0x00000004
        /*1c3c*/ 	.word	0x00032460
        /*1c40*/ 	.short	0x010a
        /*1c42*/ 	.byte	0x3f
	.zero		1


	//   ....[96]....
        /*1c44*/ 	.word	0x00022d20
        /*1c48*/ 	.word	0x00000007
        /*1c4c*/ 	.word	0x00032420
        /*1c50*/ 	.short	0x010a
        /*1c52*/ 	.byte	0x3f
	.zero		1


	//   ....[97]....
        /*1c54*/ 	.word	0x00022ec0
        /*1c58*/ 	.word	0x00000005
        /*1c5c*/ 	.word	0x00032440
        /*1c60*/ 	.short	0x010a
        /*1c62*/ 	.byte	0x3f
	.zero		1


	//   ....[98]....
        /*1c64*/ 	.word	0x00022f10
        /*1c68*/ 	.word	0x00000003
        /*1c6c*/ 	.word	0x00032440
        /*1c70*/ 	.short	0x010a
        /*1c72*/ 	.byte	0x3f
	.zero		1


	//   ....[99]....
        /*1c74*/ 	.word	0x00022f60
        /*1c78*/ 	.word	0x00000005
        /*1c7c*/ 	.word	0x00032460
        /*1c80*/ 	.short	0x010a
        /*1c82*/ 	.byte	0x3f
	.zero		1


	//----- nvinfo : EIATTR_NUM_MBARRIERS
	.align		4
.L_1262:
        /*1c84*/ 	.byte	0x03, 0x38
        /*1c86*/ 	.short	0x0017


	//----- nvinfo : EIATTR_EXIT_INSTR_OFFSETS
	.align		4
        /*1c88*/ 	.byte	0x04, 0x1c
        /*1c8a*/ 	.short	(.L_1264 - .L_1263)


	//   ....[0]....
.L_1263:
        /*1c8c*/ 	.word	0x0001cdd0


	//----- nvinfo : EIATTR_MAX_THREADS
	.align		4
.L_1264:
        /*1c90*/ 	.byte	0x04, 0x05
        /*1c92*/ 	.short	(.L_1266 - .L_1265)
.L_1265:
        /*1c94*/ 	.word	0x00000180
        /*1c98*/ 	.word	0x00000001
        /*1c9c*/ 	.word	0x00000001


	//----- nvinfo : EIATTR_CRS_STACK_SIZE
	.align		4
.L_1266:
        /*1ca0*/ 	.byte	0x04, 0x1e
        /*1ca2*/ 	.short	(.L_1268 - .L_1267)
.L_1267:
        /*1ca4*/ 	.word	0x00000000


	//----- nvinfo : EIATTR_CBANK_PARAM_SIZE
	.align		4
.L_1268:
        /*1ca8*/ 	.byte	0x03, 0x19
        /*1caa*/ 	.short	0x0bf0


	//----- nvinfo : EIATTR_PARAM_CBANK
	.align		4
        /*1cac*/ 	.byte	0x04, 0x0a
        /*1cae*/ 	.short	(.L_1270 - .L_1269)
	.align		4
.L_1269:
        /*1cb0*/ 	.word	index@(.nv.constant0._ZN7cutlass13device_kernelIN5flash11enable_sm90INS1_16FlashAttnFwdSm90INS1_25CollectiveMainloopFwdSm90ILi2EN4cute5tupleIJNS5_1CILi1EEES8_S8_EEENS6_IJNS7_ILi128EEENS7_ILi96EEENS7_ILi64EEEEEELi256ENS_10bfloat16_tEfNS_4arch4Sm90ELb0ELb0ELb1ELb1ELb1ELb1ELb1ELb1ELb0ELb1ELb1ELb0EEENS1_21CollectiveEpilogueFwdINS6_IJSA_NS7_ILi256EEESB_EEES9_SE_SG_Li256ELb1ELb1ELb1ELb0EEENS1_36VarlenDynamicPersistentTileSchedulerILi128ELi96ELi256ELi128ELb1ELb1ELb1ELb0ELb1ELb1EEEEEEEEEvNT_6ParamsE)
        /*1cb4*/ 	.short	0x0210
        /*1cb6*/ 	.short	0x0bf0


	//----- nvinfo : EIATTR_SW_WAR
	.align		4
.L_1270:
        /*1cb8*/ 	.byte	0x04, 0x36
        /*1cba*/ 	.short	(.L_1272 - .L_1271)
.L_1271:
        /*1cbc*/ 	.word	0x00000008
.L_1272:


//--------------------- .nv.info._ZN7cutlass13device_kernelIN5flash11enable_sm90INS1_16FlashAttnFwdSm90INS1_25CollectiveMainloopFwdSm90ILi2EN4cute5tupleIJNS5_1CILi1EEES8_S8_EEENS6_IJNS7_ILi128EEENS7_ILi96EEENS7_ILi64EEEEEELi256ENS_10bfloat16_tEfNS_4arch4Sm90ELb0ELb1ELb1ELb0ELb1ELb0ELb0ELb1ELb0ELb1ELb1ELb0EEENS1_21CollectiveEpilogueFwdINS6_IJSA_NS7_ILi256EEESB_EEES9_SE_SG_Li256ELb0ELb1ELb1ELb0EEENS1_19SingleTileSchedulerILb0ELb1ELb1ELi128EEEEEEEEEvNT_6ParamsE --------------------------
	.section	.nv.info._ZN7cutlass13device_kernelIN5flash11enable_sm90INS1_16FlashAttnFwdSm90INS1_25CollectiveMainloopFwdSm90ILi2EN4cute5tupleIJNS5_1CILi1EEES8_S8_EEENS6_IJNS7_ILi128EEENS7_ILi96EEENS7_ILi64EEEEEELi256ENS_10bfloat16_tEfNS_4arch4Sm90ELb0ELb1ELb1ELb0ELb1ELb0ELb0ELb1ELb0ELb1ELb1ELb0EEENS1_21CollectiveEpilogueFwdINS6_IJSA_NS7_ILi256EEESB_EEES9_SE_SG_Li256ELb0ELb1ELb1ELb0EEENS1_19SingleTileSchedulerILb0ELb1ELb1ELi128EEEEEEEEEvNT_6ParamsE,"",@"SHT_CUDA_INFO"
	.sectionflags	@""
	.align	4


	//----- nvinfo : EIATTR_CUDA_API_VERSION
	.align		4
        /*0000*/ 	.byte	0x04, 0x37
        /*0002*/ 	.short	(.L_1274 - .L_1273)
.L_1273:
        /*0004*/ 	.word	0x00000082


	//----- nvinfo : EIATTR_KPARAM_INFO
	.align		4
.L_1274:
        /*0008*/ 	.byte	0x04, 0x17
        /*000a*/ 	.short	(.L_1276 - .L_1275)
.L_1275:
        /*000c*/ 	.word	0x00000000
        /*0010*/ 	.short	0x0000
        /*0012*/ 	.short	0x0070
        /*0014*/ 	.byte	0x00, 0xf0, 0x01, 0x28


	//----- nvinfo : EIATTR_SPARSE_MMA_MASK
	.align		4
.L_1276:
        /*0018*/ 	.byte	0x03, 0x50
        /*001a*/ 	.short	0x0000


	//----- nvinfo : EIATTR_MAXREG_COUNT
	.align		4
        /*001c*/ 	.byte	0x03, 0x1b
        /*001e*/ 	.short	0x00a8


	//----- nvinfo : EIATTR_NUM_BARRIERS
	.align		4
        /*0020*/ 	.byte	0x02, 0x4c
        /*0022*/ 	.byte	0x10
	.zero		1


	//----- nvinfo : EIATTR_EXTERNS
	.align		4
        /*0024*/ 	.byte	0x04, 0x0f
        /*0026*/ 	.short	(.L_1278 - .L_1277)


	//   ....[0]....
	.align		4
.L_1277:
        /*0028*/ 	.word	index@(__assertfail)


	//----- nvinfo : EIATTR_ANNOTATIONS
	.align		4
.L_1278:
        /*002c*/ 	.byte	0x04, 0x55
        /*002e*/ 	.short	(.L_1280 - .L_1279)


	//   ....[0]....
.L_1279:
        /*0030*/ 	.word	0x00000001
        /*0034*/ 	.byte	0xf0, 0x08, 0x00, 0x00, 0x01, 0x00, 0x00, 0x00, 0x70, 0x09, 0x02, 0x00


	//----- nvinfo : EIATTR_MERCURY_ISA_VERSION
	.align		4
.L_1280:
        /*0040*/ 	.byte	0x03, 0x5f
        /*0042*/ 	.short	0x0101


	//----- nvinfo : EIATTR_INT_WARP_WIDE_INSTR_OFFSETS
	.align		4
        /*0044*/ 	.byte	0x04, 0x31
        /*0046*/ 	.short	(.L_1282 - .L_1281)


	//   ....[0]....
.L_1281:
        /*0048*/ 	.word	0x000000c0


	//   ....[1]....
        /*004c*/ 	.word	0x000000d0


	//   ....[2]....
        /*0050*/ 	.word	0x00000170


	//----- nvinfo : EIATTR_COOP_GROUP_MASK_REGIDS
	.align		4
.L_1282:
        /*0054*/ 	.byte	0x04, 0x29
        /*0056*/ 	.short	(.L_1284 - .L_1283)


	//   ....[0]....
.L_1283:
        /*0058*/ 	.word	0xffffffff


	//   ....[1]....
        /*005c*/ 	.word	0xffffffff


	//   ....[2]....
        /*0060*/ 	.word	0xffffffff


	//   ....[3]....
        /*0064*/ 	.word	0xffffffff


	//   ....[4]....
        /*0068*/ 	.word	0xffffffff


	//   ....[5]....
        /*006c*/ 	.word	0xffffffff


	//   ....[6]....
        /*0070*/ 	.word	0xffffffff


	//   ....[7]....
        /*0074*/ 	.word	0xffffffff


	//   ....[8]....
        /*0078*/ 	.word	0xffffffff


	//   ....[9]....
        /*007c*/ 	.word	0xffffffff


	//   ....[10]....
        /*0080*/ 	.word	0xffffffff


	//   ....[11]....
        /*0084*/ 	.word	0xffffffff


	//   ....[12]....
        /*0088*/ 	.word	0xffffffff


	//   ....[13]....
        /*008c*/ 	.word	0xffffffff


	//   ....[14]....
        /*0090*/ 	.word	0xffffffff


	//   ....[15]....
        /*0094*/ 	.word	0xffffffff


	//   ....[16]....
        /*0098*/ 	.word	0xffffffff


	//   ....[17]....
        /*009c*/ 	.word	0xffffffff


	//   ....[18]....
        /*00a0*/ 	.word	0xffffffff


	//   ....[19]....
        /*00a4*/ 	.word	0xffffffff


	//   ....[20]....
        /*00a8*/ 	.word	0xffffffff


	//   ....[21]....
        /*00ac*/ 	.word	0xffffffff


	//   ....[22]....
        /*00b0*/ 	.word	0xffffffff


	//   ....[23]....
        /*00b4*/ 	.word	0xffffffff


	//   ....[24]....
        /*00b8*/ 	.word	0xffffffff


	//   ....[25]....
        /*00bc*/ 	.word	0xffffffff


	//   ....[26]....
        /*00c0*/ 	.word	0xffffffff


	//   ....[27]....
        /*00c4*/ 	.word	0xffffffff


	//   ....[28]....
        /*00c8*/ 	.word	0xffffffff


	//   ....[29]....
        /*00cc*/ 	.word	0xffffffff


	//   ....[30]....
        /*00d0*/ 	.word	0xffffffff


	//   ....[31]....
        /*00d4*/ 	.word	0xffffffff


	//   ....[32]....
        /*00d8*/ 	.word	0xffffffff


	//   ....[33]....
        /*00dc*/ 	.word	0xffffffff


	//   ....[34]....
        /*00e0*/ 	.word	0xffffffff


	//   ....[35]....
        /*00e4*/ 	.word	0xffffffff


	//   ....[36]....
        /*00e8*/ 	.word	0xffffffff


	//   ....[37]....
        /*00ec*/ 	.word	0xffffffff


	//   ....[38]....
        /*00f0*/ 	.word	0xffffffff


	//   ....[39]....
        /*00f4*/ 	.word	0xffffffff


	//   ....[40]....
        /*00f8*/ 	.word	0xffffffff


	//   ....[41]....
        /*00fc*/ 	.word	0xffffffff


	//   ....[42]....
        /*0100*/ 	.word	0xffffffff


	//   ....[43]....
        /*0104*/ 	.word	0xffffffff


	//   ....[44]....
        /*0108*/ 	.word	0xffffffff


	//   ....[45]....
        /*010c*/ 	.word	0xffffffff


	//   ....[46]....
        /*0110*/ 	.word	0xffffffff


	//   ....[47]....
        /*0114*/ 	.word	0xffffffff


	//   ....[48]....
        /*0118*/ 	.word	0xffffffff


	//   ....[49]....
        /*011c*/ 	.word	0xffffffff


	//   ....[50]....
        /*0120*/ 	.word	0xffffffff


	//   ....[51]....
        /*0124*/ 	.word	0xffffffff


	//   ....[52]....
        /*0128*/ 	.word	0xffffffff


	//   ....[53]....
        /*012c*/ 	.word	0xffffffff


	//   ....[54]....
        /*0130*/ 	.word	0xffffffff


	//   ....[55]....
        /*0134*/ 	.word	0xffffffff


	//   ....[56]....
        /*0138*/ 	.word	0xffffffff


	//   ....[57]....
        /*013c*/ 	.word	0xffffffff


	//   ....[58]....
        /*0140*/ 	.word	0xffffffff


	//   ....[59]....
        /*0144*/ 	.word	0xffffffff


	//   ....[60]....
        /*0148*/ 	.word	0xffffffff


	//   ....[61]....
        /*014c*/ 	.word	0xffffffff


	//   ....[62]....
        /*0150*/ 	.word	0xffffffff


	//   ....[63]....
        /*0154*/ 	.word	0xffffffff


	//   ....[64]....
        /*0158*/ 	.word	0xffffffff


	//   ....[65]....
        /*015c*/ 	.word	0xffffffff


	//   ....[66]....
        /*0160*/ 	.word	0xffffffff


	//   ....[67]....
        /*0164*/ 	.word	0xffffffff


	//   ....[68]....
        /*0168*/ 	.word	0xffffffff


	//   ....[69]....
        /*016c*/ 	.word	0xffffffff


	//   ....[70]....
        /*0170*/ 	.word	0xffffffff


	//   ....[71]....
        /*0174*/ 	.word	0xffffffff


	//   ....[72]....
        /*0178*/ 	.word	0xffffffff


	//   ....[73]....
        /*017c*/ 	.word	0xffffffff


	//   ....[74]....
        /*0180*/ 	.word	0xffffffff


	//   ....[75]....
        /*0184*/ 	.word	0xffffffff


	//   ....[76]....
        /*0188*/ 	.word	0xffffffff


	//   ....[77]....
        /*018c*/ 	.word	0xffffffff


	//   ....[78]....
        /*0190*/ 	.word	0xffffffff


	//   ....[79]....
        /*0194*/ 	.word	0xffffffff


	//   ....[80]....
        /*0198*/ 	.word	0xffffffff


	//   ....[81]....
        /*019c*/ 	.word	0xffffffff


	//   ....[82]....
        /*01a0*/ 	.word	0xffffffff


	//   ....[83]....
        /*01a4*/ 	.word	0xffffffff


	//   ....[84]....
        /*01a8*/ 	.word	0xffffffff


	//   ....[85]....
        /*01ac*/ 	.word	0xffffffff


	//   ....[86]....
        /*01b0*/ 	.word	0xffffffff


	//   ....[87]....
        /*01b4*/ 	.word	0xffffffff


	//   ....[88]....
        /*01b8*/ 	.word	0xffffffff


	//   ....[89]....
        /*01bc*/ 	.word	0xffffffff


	//   ....[90]....
        /*01c0*/ 	.word	0xffffffff


	//   ....[91]....
        /*01c4*/ 	.word	0xffffffff


	//   ....[92]....
        /*01c8*/ 	.word	0xffffffff


	//   ....[93]....
        /*01cc*/ 	.word	0xffffffff


	//   ....[94]....
        /*01d0*/ 	.word	0xffffffff


	//   ....[95]....
        /*01d4*/ 	.word	0xffffffff


	//   ....[96]....
        /*01d8*/ 	.word	0xffffffff


	//   ....[97]....
        /*01dc*/ 	.word	0xffffffff


	//   ....[98]....
        /*01e0*/ 	.word	0xffffffff


	//   ....[99]....
        /*01e4*/ 	.word	0xffffffff


	//   ....[100]....
        /*01e8*/ 	.word	0xffffffff


	//   ....[101]....
        /*01ec*/ 	.word	0x0500000f


	//   ....[102]....
        /*01f0*/ 	.word	0x0500000f


	//   ....[103]....
        /*01f4*/ 	.word	0x0500000f


	//   ....[104]....
        /*01f8*/ 	.word	0x0500000f


	//   ....[105]....
        /*01fc*/ 	.word	0x0500000f


	//   ....[106]....
        /*0200*/ 	.word	0x0500000f


	//   ....[107]....
        /*0204*/ 	.word	0x0500000f


	//   ....[108]....
        /*0208*/ 	.word	0x0500000f


	//   ....[109]....
        /*020c*/ 	.word	0x0500000f


	//   ....[110]....
        /*0210*/ 	.word	0x0500000f


	//   ....[111]....
        /*0214*/ 	.word	0x0500000f


	//   ....[112]....
        /*0218*/ 	.word	0x0500000f


	//   ....[113]....
        /*021c*/ 	.word	0x0500000f


	//   ....[114]....
        /*0220*/ 	.word	0x0500000f


	//   ....[115]....
        /*0224*/ 	.word	0x0500000f


	//   ....[116]....
        /*0228*/ 	.word	0x0500000f


	//   ....[117]....
        /*022c*/ 	.word	0x0500000f


	//   ....[118]....
        /*0230*/ 	.word	0x0500000f


	//   ....[119]....
        /*0234*/ 	.word	0x0500000f


	//   ....[120]....
        /*0238*/ 	.word	0x0500000f


	//   ....[121]....
        /*023c*/ 	.word	0x0500000f


	//   ....[122]....
        /*0240*/ 	.word	0x0500000f


	//   ....[123]....
        /*0244*/ 	.word	0x0500000f


	//   ....[124]....
        /*0248*/ 	.word	0x0500000f


	//   ....[125]....
        /*024c*/ 	.word	0x0500000f


	//   ....[126]....
        /*0250*/ 	.word	0x0500000f


	//   ....[127]....
        /*0254*/ 	.word	0x0500000f


	//   ....[128]....
        /*0258*/ 	.word	0x0500000f


	//   ....[129]....
        /*025c*/ 	.word	0x0500000f


	//   ....[130]....
        /*0260*/ 	.word	0x0500000f


	//   ....[131]....
        /*0264*/ 	.word	0x0500000f


	//   ....[132]....
        /*0268*/ 	.word	0x0500000f


	//   ....[133]....
        /*026c*/ 	.word	0x0500000f


	//   ....[134]....
        /*0270*/ 	.word	0x0500000f


	//   ....[135]....
        /*0274*/ 	.word	0x0500000f


	//   ....[136]....
        /*0278*/ 	.word	0x0500000f


	//   ....[137]....
        /*027c*/ 	.word	0x0500000f


	//   ....[138]....
        /*0280*/ 	.word	0x0500000f


	//   ....[139]....
        /*0284*/ 	.word	0x0500000f


	//   ....[140]....
        /*0288*/ 	.word	0x0500000f


	//   ....[141]....
        /*028c*/ 	.word	0x0500000f


	//   ....[142]....
        /*0290*/ 	.word	0x0500000f


	//   ....[143]....
        /*0294*/ 	.word	0x0500000f


	//   ....[144]....
        /*0298*/ 	.word	0x0500000f


	//   ....[145]....
        /*029c*/ 	.word	0x0500000f


	//   ....[146]....
        /*02a0*/ 	.word	0x0500000f


	//   ....[147]....
        /*02a4*/ 	.word	0x0500000f


	//   ....[148]....
        /*02a8*/ 	.word	0x0500000f


	//   ....[149]....
        /*02ac*/ 	.word	0x0500000f


	//   ....[150]....
        /*02b0*/ 	.word	0x0500000f


	//   ....[151]....
        /*02b4*/ 	.word	0x0500000f


	//   ....[152]....
        /*02b8*/ 	.word	0x0500000f


	//   ....[153]....
        /*02bc*/ 	.word	0x0500000f


	//   ....[154]....
        /*02c0*/ 	.word	0x0500000f


	//   ....[155]....
        /*02c4*/ 	.word	0x0500000f


	//   ....[156]....
        /*02c8*/ 	.word	0x0500000f


	//   ....[157]....
        /*02cc*/ 	.word	0x0500000f


	//   ....[158]....
        /*02d0*/ 	.word	0x0500000f


	//   ....[159]....
        /*02d4*/ 	.word	0x0500000f


	//   ....[160]....
        /*02d8*/ 	.word	0x0500000f


	//   ....[161]....
        /*02dc*/ 	.word	0x0500000f


	//   ....[162]....
        /*02e0*/ 	.word	0x0500000f


	//   ....[163]....
        /*02e4*/ 	.word	0x0500000f


	//   ....[164]....
        /*02e8*/ 	.word	0x0500000f


	//   ....[165]....
        /*02ec*/ 	.word	0x0500000f


	//   ....[166]....
        /*02f0*/ 	.word	0x0500000f


	//   ....[167]....
        /*02f4*/ 	.word	0xffffffff


	//   ....[168]....
        /*02f8*/ 	.word	0xffffffff


	//   ....[169]....
        /*02fc*/ 	.word	0xffffffff


	//   ....[170]....
        /*0300*/ 	.word	0xffffffff


	//   ....[171]....
        /*0304*/ 	.word	0xffffffff


	//   ....[172]....
        /*0308*/ 	.word	0xffffffff


	//----- nvinfo : EIATTR_COOP_GROUP_INSTR_OFFSETS
	.align		4
.L_1284:
        /*030c*/ 	.byte	0x04, 0x28
        /*030e*/ 	.short	(.L_1286 - .L_1285)


	//   ....[0]....
.L_1285:
        /*0310*/ 	.word	0x00000080


	//   ....[1]....
        /*0314*/ 	.word	0x00000090


	//   ....[2]....
        /*0318*/ 	.word	0x000002d0


	//   ....[3]....
        /*031c*/ 	.word	0x00000430


	//   ....[4]....
        /*0320*/ 	.word	0x00000550


	//   ....[5]....
        /*0324*/ 	.word	0x000006b0


	//   ....[6]....
        /*0328*/ 	.word	0x00001ac0


	//   ....[7]....
        /*032c*/ 	.word	0x00002c60


	//   ....[8]....
        /*0330*/ 	.word	0x00003a00


	//   ....[9]....
        /*0334*/ 	.word	0x00004370


	//   ....[10]....
        /*0338*/ 	.word	0x00004400


	//   ....[11]....
        /*033c*/ 	.word	0x00004520


	//   ....[12]....
        /*0340*/ 	.word	0x00004580


	//   ....[13]....
        /*0344*/ 	.word	0x00009860


	//   ....[14]....
        /*0348*/ 	.word	0x000098b0


	//   ....[15]....
        /*034c*/ 	.word	0x00009900


	//   ....[16]....
        /*0350*/ 	.word	0x00009920


	//   ....[17]....
        /*0354*/ 	.word	0x0000f010


	//   ....[18]....
        /*0358*/ 	.word	0x0000f7a0


	//   ....[19]....
        /*035c*/ 	.word	0x00010990


	//   ....[20]....
        /*0360*/ 	.word	0x00010a70


	//   ....[21]....
        /*0364*/ 	.word	0x00010c20


	//   ....[22]....
        /*0368*/ 	.word	0x00010c40


	//   ....[23]....
        /*036c*/ 	.word	0x00015d10


	//   ....[24]....
        /*0370*/ 	.word	0x00015d30


	//   ....[25]....
        /*0374*/ 	.word	0x00015d80


	//   ....[26]....
        /*0378*/ 	.word	0x00015db0


	//   ....[27]....
        /*037c*/ 	.word	0x000171b0


	//   ....[28]....
        /*0380*/ 	.word	0x000171f0


	//   ....[29]....
        /*0384*/ 	.word	0x00017470


	//   ....[30]....
        /*0388*/ 	.word	0x000174b0


	//   ....[31]....
        /*038c*/ 	.word	0x000174d0


	//   ....[32]....
        /*0390*/ 	.word	0x000174e0


	//   ....[33]....
        /*0394*/ 	.word	0x00018310


	//   ....[34]....
        /*0398*/ 	.word	0x00018320


	//   ....[35]....
        /*039c*/ 	.word	0x00019500


	//   ....[36]....
        /*03a0*/ 	.word	0x0001aa50


	//   ....[37]....
        /*03a4*/ 	.word	0x0001aa70


	//   ....[38]....
        /*03a8*/ 	.word	0x0001aa90


	//   ....[39]....
        /*03ac*/ 	.word	0x0001aab0


	//   ....[40]....
        /*03b0*/ 	.word	0x0001ab00


	//   ....[41]....
        /*03b4*/ 	.word	0x0001ab20


	//   ....[42]....
        /*03b8*/ 	.word	0x0001ab70


	//   ....[43]....
        /*03bc*/ 	.word	0x0001ab90


	//   ....[44]....
        /*03c0*/ 	.word	0x0001abe0


	//   ....[45]....
        /*03c4*/ 	.word	0x0001ac00


	//   ....[46]....
        /*03c8*/ 	.word	0x0001ac50


	//   ....[47]....
        /*03cc*/ 	.word	0x0001ac70


	//   ....[48]....
        /*03d0*/ 	.word	0x0001b1e0


	//   ....[49]....
        /*03d4*/ 	.word	0x0001b210


	//   ....[50]....
        /*03d8*/ 	.word	0x0001b240


	//   ....[51]....
        /*03dc*/ 	.word	0x0001b2a0


	//   ....[52]....
        /*03e0*/ 	.word	0x0001b300


	//   ....[53]....
        /*03e4*/ 	.word	0x0001b320


	//   ....[54]....
        /*03e8*/ 	.word	0x0001b380


	//   ....[55]....
        /*03ec*/ 	.word	0x0001b3a0


	//   ....[56]....
        /*03f0*/ 	.word	0x0001b400


	//   ....[57]....
        /*03f4*/ 	.word	0x0001b420


	//   ....[58]....
        /*03f8*/ 	.word	0x0001b480


	//   ....[59]....
        /*03fc*/ 	.word	0x0001b4a0


	//   ....[60]....
        /*0400*/ 	.word	0x0001b500


	//   ....[61]....
        /*0404*/ 	.word	0x0001b520


	//   ....[62]....
        /*0408*/ 	.word	0x0001b570


	//   ....[63]....
        /*040c*/ 	.word	0x0001b590


	//   ....[64]....
        /*0410*/ 	.word	0x0001b910


	//   ....[65]....
        /*0414*/ 	.word	0x0001b940


	//   ....[66]....
        /*0418*/ 	.word	0x0001b960


	//   ....[67]....
        /*041c*/ 	.word	0x0001b970


	//   ....[68]....
        /*0420*/ 	.word	0x0001b990


	//   ....[69]....
        /*0424*/ 	.word	0x0001b9e0


	//   ....[70]....
        /*0428*/ 	.word	0x0001ba70


	//   ....[71]....
        /*042c*/ 	.word	0x0001bab0


	//   ....[72]....
        /*0430*/ 	.word	0x0001bb60


	//   ....[73]....
        /*0434*/ 	.word	0x0001bb90


	//   ....[74]....
        /*0438*/ 	.word	0x0001bba0


	//   ....[75]....
        /*043c*/ 	.word	0x0001bc30


	//   ....[76]....
        /*0440*/ 	.word	0x0001c3a0


	//   ....[77]....
        /*0444*/ 	.word	0x0001c3c0


	//   ....[78]....
        /*0448*/ 	.word	0x0001c3d0


	//   ....[79]....
        /*044c*/ 	.word	0x0001c3e0


	//   ....[80]....
        /*0450*/ 	.word	0x0001c400


	//   ....[81]....
        /*0454*/ 	.word	0x0001c420


	//   ....[82]....
        /*0458*/ 	.word	0x0001c450


	//   ....[83]....
        /*045c*/ 	.word	0x0001c490


	//   ....[84]....
        /*0460*/ 	.word	0x0001c4b0


	//   ....[85]....
        /*0464*/ 	.word	0x0001c4e0


	//   ....[86]....
        /*0468*/ 	.word	0x0001c500


	//   ....[87]....
        /*046c*/ 	.word	0x0001c530


	//   ....[88]....
        /*0470*/ 	.word	0x0001c890


	//   ....[89]....
        /*0474*/ 	.word	0x0001c8b0


	//   ....[90]....
        /*0478*/ 	.word	0x0001c8c0


	//   ....[91]....
        /*047c*/ 	.word	0x0001c8d0


	//   ....[92]....
        /*0480*/ 	.word	0x0001c8e0


	//   ....[93]....
        /*0484*/ 	.word	0x0001c900


	//   ....[94]....
        /*0488*/ 	.word	0x0001c970


	//   ....[95]....
        /*048c*/ 	.word	0x0001c990


	//   ....[96]....
        /*0490*/ 	.word	0x0001c9f0


	//   ....[97]....
        /*0494*/ 	.word	0x0001ca00


	//   ....[98]....
        /*0498*/ 	.word	0x0001ca70


	//   ....[99]....
        /*049c*/ 	.word	0x0001caf0


	//   ....[100]....
        /*04a0*/ 	.word	0x0001ce20


	//   ....[101]....
        /*04a4*/ 	.word	0x0001d310


	//   ....[102]....
        /*04a8*/ 	.word	0x0001d400


	//   ....[103]....
        /*04ac*/ 	.word	0x0001d4a0


	//   ....[104]....
        /*04b0*/ 	.word	0x0001d500


	//   ....[105]....
        /*04b4*/ 	.word	0x0001d5c0


	//   ....[106]....
        /*04b8*/ 	.word	0x0001d620


	//   ....[107]....
        /*04bc*/ 	.word	0x0001d6e0


	//   ....[108]....
        /*04c0*/ 	.word	0x0001d740


	//   ....[109]....
        /*04c4*/ 	.word	0x0001d800


	//   ....[110]....
        /*04c8*/ 	.word	0x0001d860


	//   ....[111]....
        /*04cc*/ 	.word	0x0001d920


	//   ....[112]....
        /*04d0*/ 	.word	0x0001d980


	//   ....[113]....
        /*04d4*/ 	.word	0x0001da20


	//   ....[114]....
        /*04d8*/ 	.word	0x0001dab0


	//   ....[115]....
        /*04dc*/ 	.word	0x0001db10


	//   ....[116]....
        /*04e0*/ 	.word	0x0001dbd0


	//   ....[117]....
        /*04e4*/ 	.word	0x0001dc90


	//   ....[118]....
        /*04e8*/ 	.word	0x0001dcf0


	//   ....[119]....
        /*04ec*/ 	.word	0x0001ddc0


	//   ....[120]....
        /*04f0*/ 	.word	0x0001de20


	//   ....[121]....
        /*04f4*/ 	.word	0x0001def0


	//   ....[122]....
        /*04f8*/ 	.word	0x0001df50


	//   ....[123]....
        /*04fc*/ 	.word	0x0001e020


	//   ....[124]....
        /*0500*/ 	.word	0x0001e080


	//   ....[125]....
        /*0504*/ 	.word	0x0001e140


	//   ....[126]....
        /*0508*/ 	.word	0x0001e1a0


	//   ....[127]....
        /*050c*/ 	.word	0x0001e260


	//   ....[128]....
        /*0510*/ 	.word	0x0001e2d0


	//   ....[129]....
        /*0514*/ 	.word	0x0001e370


	//   ....[130]....
        /*0518*/ 	.word	0x0001e4c0


	//   ....[131]....
        /*051c*/ 	.word	0x0001e590


	//   ....[132]....
        /*0520*/ 	.word	0x0001e600


	//   ....[133]....
        /*0524*/ 	.word	0x0001e6e0


	//   ....[134]....
        /*0528*/ 	.word	0x0001e7c0


	//   ....[135]....
        /*052c*/ 	.word	0x0001e880


	//   ....[136]....
        /*0530*/ 	.word	0x0001e960


	//   ....[137]....
        /*0534*/ 	.word	0x0001ea20


	//   ....[138]....
        /*0538*/ 	.word	0x0001eb00


	//   ....[139]....
        /*053c*/ 	.word	0x0001ebc0


	//   ....[140]....
        /*0540*/ 	.word	0x0001eca0


	//   ....[141]....
        /*0544*/ 	.word	0x0001ed60


	//   ....[142]....
        /*0548*/ 	.word	0x0001eec0


	//   ....[143]....
        /*054c*/ 	.word	0x0001ef60


	//   ....[144]....
        /*0550*/ 	.word	0x0001efc0


	//   ....[145]....
        /*0554*/ 	.word	0x0001f060


	//   ....[146]....
        /*0558*/ 	.word	0x0001f0c0


	//   ....[147]....
        /*055c*/ 	.word	0x0001f160


	//   ....[148]....
        /*0560*/ 	.word	0x0001f1c0


	//   ....[149]....
        /*0564*/ 	.word	0x0001f260


	//   ....[150]....
        /*0568*/ 	.word	0x0001f2c0


	//   ....[151]....
        /*056c*/ 	.word	0x0001f360


	//   ....[152]....
        /*0570*/ 	.word	0x0001f3c0


	//   ....[153]....
        /*0574*/ 	.word	0x0001f460


	//   ....[154]....
        /*0578*/ 	.word	0x0001f540


	//   ....[155]....
        /*057c*/ 	.word	0x0001f5e0


	//   ....[156]....
        /*0580*/ 	.word	0x0001f650


	//   ....[157]....
        /*0584*/ 	.word	0x0001f720


	//   ....[158]....
        /*0588*/ 	.word	0x0001f780


	//   ....[159]....
        /*058c*/ 	.word	0x0001f850


	//   ....[160]....
        /*0590*/ 	.word	0x0001f8b0


	//   ....[161]....
        /*0594*/ 	.word	0x0001f980


	//   ....[162]....
        /*0598*/ 	.word	0x0001f9e0


	//   ....[163]....
        /*059c*/ 	.word	0x0001fab0


	//   ....[164]....
        /*05a0*/ 	.word	0x0001fb10


	//   ....[165]....
        /*05a4*/ 	.word	0x0001fbe0


	//   ....[166]....
        /*05a8*/ 	.word	0x0001fcf0


	//   ....[167]....
        /*05ac*/ 	.word	0x00020ff0


	//   ....[168]....
        /*05b0*/ 	.word	0x00021730


	//   ....[169]....
        /*05b4*/ 	.word	0x000229d0


	//   ....[170]....
        /*05b8*/ 	.word	0x00022a30


	//   ....[171]....
        /*05bc*/ 	.word	0x00022a90


	//   ....[172]....
        /*05c0*/ 	.word	0x00022ab0


	//----- nvinfo : EIATTR_REG_RECONFIG
	.align		4
.L_1286:
        /*05c4*/ 	.byte	0x01, 0x54
	.zero		2


	//----- nvinfo : EIATTR_SYSCALL_OFFSETS
	.align		4
        /*05c8*/ 	.byte	0x04, 0x46
        /*05ca*/ 	.short	(.L_1288 - .L_1287)


	//   ....[0]....
.L_1287:
        /*05cc*/ 	.word	0x00001d40


	//   ....[1]....
        /*05d0*/ 	.word	0x0001a0c0


	//   ....[2]....
        /*05d4*/ 	.word	0x0001a200


	//   ....[3]....
        /*05d8*/ 	.word	0x0001a2f0


	//   ....[4]....
        /*05dc*/ 	.word	0x0001aee0


	//----- nvinfo : EIATTR_MBARRIER_INSTR_OFFSETS
	.align		4
.L_1288:
        /*05e0*/ 	.byte	0x04, 0x39
        /*05e2*/ 	.short	(.L_1290 - .L_1289)


	//   ....[0]....
.L_1289:
        /*05e4*/ 	.word	0x00000180
        /*05e8*/ 	.word	0x000000ff
        /*05ec*/ 	.word	0x00022800
        /*05f0*/ 	.short	0x0100
        /*05f2*/ 	.byte	0x08
	.zero		1


	//   ....[1]....
        /*05f4*/ 	.word	0x00000190
        /*05f8*/ 	.word	0x000000ff
        /*05fc*/ 	.word	0x00022820
        /*0600*/ 	.short	0x0100
        /*0602*/ 	.byte	0x08
	.zero		1


	//   ....[2]....
        /*0604*/ 	.word	0x00000280
        /*0608*/ 	.word	0x000000ff
        /*060c*/ 	.word	0x00022830
        /*0610*/ 	.short	0x0100
        /*0612*/ 	.byte	0x08
	.zero		1


	//   ....[3]....
        /*0614*/ 	.word	0x00000290
        /*0618*/ 	.word	0x000000ff
        /*061c*/ 	.word	0x00022840
        /*0620*/ 	.short	0x0100
        /*0622*/ 	.byte	0x08
	.zero		1


	//   ....[4]....
        /*0624*/ 	.word	0x000002a0
        /*0628*/ 	.word	0x000000ff
        /*062c*/ 	.word	0x00022838
        /*0630*/ 	.short	0x0100
        /*0632*/ 	.byte	0x08
	.zero		1


	//   ....[5]....
        /*0634*/ 	.word	0x000002b0
        /*0638*/ 	.word	0x000000ff
        /*063c*/ 	.word	0x00022848
        /*0640*/ 	.short	0x0100
        /*0642*/ 	.byte	0x08
	.zero		1


	//   ....[6]....
        /*0644*/ 	.word	0x000003e0
        /*0648*/ 	.word	0x000000ff
        /*064c*/ 	.word	0x00022850
        /*0650*/ 	.short	0x0100
        /*0652*/ 	.byte	0x08
	.zero		1


	//   ....[7]....
        /*0654*/ 	.word	0x000003f0
        /*0658*/ 	.word	0x000000ff
        /*065c*/ 	.word	0x00022860
        /*0660*/ 	.short	0x0100
        /*0662*/ 	.byte	0x08
	.zero		1


	//   ....[8]....
        /*0664*/ 	.word	0x00000400
        /*0668*/ 	.word	0x000000ff
        /*066c*/ 	.word	0x00022858
        /*0670*/ 	.short	0x0100
        /*0672*/ 	.byte	0x08
	.zero		1


	//   ....[9]....
        /*0674*/ 	.word	0x00000410
        /*0678*/ 	.word	0x000000ff
        /*067c*/ 	.word	0x00022868
        /*0680*/ 	.short	0x0100
        /*0682*/ 	.byte	0x08
	.zero		1


	//   ....[10]....
        /*0684*/ 	.word	0x00000500
        /*0688*/ 	.word	0x000000ff
        /*068c*/ 	.word	0x00022870
        /*0690*/ 	.short	0x0100
        /*0692*/ 	.byte	0x06
	.zero		1


	//   ....[11]....
        /*0694*/ 	.word	0x00000510
        /*0698*/ 	.word	0x000000ff
        /*069c*/ 	.word	0x00022880
        /*06a0*/ 	.short	0x0100
        /*06a2*/ 	.byte	0x06
	.zero		1


	//   ....[12]....
        /*06a4*/ 	.word	0x00000520
        /*06a8*/ 	.word	0x000000ff
        /*06ac*/ 	.word	0x00022878
        /*06b0*/ 	.short	0x0100
        /*06b2*/ 	.byte	0x06
	.zero		1


	//   ....[13]....
        /*06b4*/ 	.word	0x00000530
        /*06b8*/ 	.word	0x000000ff
        /*06bc*/ 	.word	0x00022888
        /*06c0*/ 	.short	0x0100
        /*06c2*/ 	.byte	0x06
	.zero		1


	//   ....[14]....
        /*06c4*/ 	.word	0x00000660
        /*06c8*/ 	.word	0x000000ff
        /*06cc*/ 	.word	0x00022890
        /*06d0*/ 	.short	0x0100
        /*06d2*/ 	.byte	0x08
	.zero		1


	//   ....[15]....
        /*06d4*/ 	.word	0x00000670
        /*06d8*/ 	.word	0x000000ff
        /*06dc*/ 	.word	0x000228a0
        /*06e0*/ 	.short	0x0100
        /*06e2*/ 	.byte	0x08
	.zero		1


	//   ....[16]....
        /*06e4*/ 	.word	0x00000680
        /*06e8*/ 	.word	0x000000ff
        /*06ec*/ 	.word	0x00022898
        /*06f0*/ 	.short	0x0100
        /*06f2*/ 	.byte	0x08
	.zero		1


	//   ....[17]....
        /*06f4*/ 	.word	0x00000690
        /*06f8*/ 	.word	0x000000ff
        /*06fc*/ 	.word	0x000228a8
        /*0700*/ 	.short	0x0100
        /*0702*/ 	.byte	0x08
	.zero		1


	//   ....[18]....
        /*0704*/ 	.word	0x000007d0
        /*0708*/ 	.word	0x000000ff
        /*070c*/ 	.word	0x000228b0
        /*0710*/ 	.short	0x0100
        /*0712*/ 	.byte	0x08
	.zero		1


	//   ....[19]....
        /*0714*/ 	.word	0x000007e0
        /*0718*/ 	.word	0x000000ff
        /*071c*/ 	.word	0x000228c0
        /*0720*/ 	.short	0x0100
        /*0722*/ 	.byte	0x08
	.zero		1


	//   ....[20]....
        /*0724*/ 	.word	0x000007f0
        /*0728*/ 	.word	0x000000ff
        /*072c*/ 	.word	0x000228b8
        /*0730*/ 	.short	0x0100
        /*0732*/ 	.byte	0x08
	.zero		1


	//   ....[21]....
        /*0734*/ 	.word	0x00000800
        /*0738*/ 	.word	0x000000ff
        /*073c*/ 	.word	0x000228c8
        /*0740*/ 	.short	0x0100
        /*0742*/ 	.byte	0x08
	.zero		1


	//   ....[22]....
        /*0744*/ 	.word	0x00002010
        /*0748*/ 	.word	0x00000021
        /*074c*/ 	.word	0x00022800
        /*0750*/ 	.short	0x010a
        /*0752*/ 	.byte	0x3f
	.zero		1


	//   ....[23]....
        /*0754*/ 	.word	0x00002370
        /*0758*/ 	.word	0x0000000a
        /*075c*/ 	.word	0x00000000
        /*0760*/ 	.short	0x010a
        /*0762*/ 	.byte	0x3f
	.zero		1


	//   ....[24]....
        /*0764*/ 	.word	0x000023d0
        /*0768*/ 	.word	0x0000000a
        /*076c*/ 	.word	0x00000000
        /*0770*/ 	.short	0x010a
        /*0772*/ 	.byte	0x3f
	.zero		1


	//   ....[25]....
        /*0774*/ 	.word	0x00002810
        /*0778*/ 	.word	0x00000000
        /*077c*/ 	.word	0x00000000
        /*0780*/ 	.short	0x0101
        /*0782*/ 	.byte	0x3f
	.zero		1


	//   ....[26]....
        /*0784*/ 	.word	0x00005090
        /*0788*/ 	.word	0x00000000
        /*078c*/ 	.word	0x00000000
        /*0790*/ 	.short	0x010a
        /*0792*/ 	.byte	0x3f
	.zero		1


	//   ....[27]....
        /*0794*/ 	.word	0x000050f0
        /*0798*/ 	.word	0x00000000
        /*079c*/ 	.word	0x00000000
        /*07a0*/ 	.short	0x010a
        /*07a2*/ 	.byte	0x3f
	.zero		1


	//   ....[28]....
        /*07a4*/ 	.word	0x00008140
        /*07a8*/ 	.word	0x00000000
        /*07ac*/ 	.word	0x00000000
        /*07b0*/ 	.short	0x0101
        /*07b2*/ 	.byte	0x3f
	.zero		1


	//   ....[29]....
        /*07b4*/ 	.word	0x00008850
        /*07b8*/ 	.word	0x00000004
        /*07bc*/ 	.word	0x00000000
        /*07c0*/ 	.short	0x010a
        /*07c2*/ 	.byte	0x3f
	.zero		1


	//   ....[30]....
        /*07c4*/ 	.word	0x000088f0
        /*07c8*/ 	.word	0x00000008
        /*07cc*/ 	.word	0x00000000
        /*07d0*/ 	.short	0x010a
        /*07d2*/ 	.byte	0x3f
	.zero		1


	//   ....[31]....
        /*07d4*/ 	.word	0x00008d20
        /*07d8*/ 	.word	0x0000000e
        /*07dc*/ 	.word	0x00000000
        /*07e0*/ 	.short	0x0101
        /*07e2*/ 	.byte	0x3f
	.zero		1


	//   ....[32]....
        /*07e4*/ 	.word	0x0000b330
        /*07e8*/ 	.word	0x00000096
        /*07ec*/ 	.word	0x00000000
        /*07f0*/ 	.short	0x010a
        /*07f2*/ 	.byte	0x3f
	.zero		1


	//   ....[33]....
        /*07f4*/ 	.word	0x0000b390
        /*07f8*/ 	.word	0x00000096
        /*07fc*/ 	.word	0x00000000
        /*0800*/ 	.short	0x010a
        /*0802*/ 	.byte	0x3f
	.zero		1


	//   ....[34]....
        /*0804*/ 	.word	0x0000e600
        /*0808*/ 	.word	0x00000002
        /*080c*/ 	.word	0x00000000
        /*0810*/ 	.short	0x0101
        /*0812*/ 	.byte	0x3f
	.zero		1


	//   ....[35]....
        /*0814*/ 	.word	0x0000e7d0
        /*0818*/ 	.word	0x00000004
        /*081c*/ 	.word	0x00000000
        /*0820*/ 	.short	0x010a
        /*0822*/ 	.byte	0x3f
	.zero		1


	//   ....[36]....
        /*0824*/ 	.word	0x0000e8c0
        /*0828*/ 	.word	0x00000002
        /*082c*/ 	.word	0x00000000
        /*0830*/ 	.short	0x010a
        /*0832*/ 	.byte	0x3f
	.zero		1


	//   ....[37]....
        /*0834*/ 	.word	0x0000ecf0
        /*0838*/ 	.word	0x00000003
        /*083c*/ 	.word	0x00000000
        /*0840*/ 	.short	0x0101
        /*0842*/ 	.byte	0x3f
	.zero		1


	//   ....[38]....
        /*0844*/ 	.word	0x00012610
        /*0848*/ 	.word	0x00000094
        /*084c*/ 	.word	0x00000000
        /*0850*/ 	.short	0x010a
        /*0852*/ 	.byte	0x3f
	.zero		1


	//   ....[39]....
        /*0854*/ 	.word	0x00012670
        /*0858*/ 	.word	0x00000094
        /*085c*/ 	.word	0x00000000
        /*0860*/ 	.short	0x010a
        /*0862*/ 	.byte	0x3f
	.zero		1


	//   ....[40]....
        /*0864*/ 	.word	0x000158e0
        /*0868*/ 	.word	0x00000002
        /*086c*/ 	.word	0x00000000
        /*0870*/ 	.short	0x0101
        /*0872*/ 	.byte	0x3f
	.zero		1


	//   ....[41]....
        /*0874*/ 	.word	0x00016d60
        /*0878*/ 	.word	0x000000ff
        /*087c*/ 	.word	0x00000000
        /*0880*/ 	.short	0x0101
        /*0882*/ 	.byte	0x04
	.zero		1


	//   ....[42]....
        /*0884*/ 	.word	0x0001a7f0
        /*0888*/ 	.word	0x000000ff
        /*088c*/ 	.word	0x00022840
        /*0890*/ 	.short	0x010a
        /*0892*/ 	.byte	0x2e
	.zero		1


	//   ....[43]....
        /*0894*/ 	.word	0x0001ad10
        /*0898*/ 	.word	0x000000ff
        /*089c*/ 	.word	0x00022830
        /*08a0*/ 	.short	0x0107
        /*08a2*/ 	.byte	0x2e
	.zero		1


	//   ....[44]....
        /*08a4*/ 	.word	0x0001ad80
        /*08a8*/ 	.word	0x000000ff
        /*08ac*/ 	.word	0x00022830
        /*08b0*/ 	.short	0x0101
        /*08b2*/ 	.byte	0x2e
	.zero		1


	//   ....[45]....
        /*08b4*/ 	.word	0x0001b660
        /*08b8*/ 	.word	0x000000ff
        /*08bc*/ 	.word	0x00022800
        /*08c0*/ 	.short	0x0107
        /*08c2*/ 	.byte	0x2e
	.zero		1


	//   ....[46]....
        /*08c4*/ 	.word	0x0001b6a0
        /*08c8*/ 	.word	0x000000ff
        /*08cc*/ 	.word	0x00022800
        /*08d0*/ 	.short	0x0101
        /*08d2*/ 	.byte	0x2e
	.zero		1


	//   ....[47]....
        /*08d4*/ 	.word	0x0001b6b0
        /*08d8*/ 	.word	0x000000ff
        /*08dc*/ 	.word	0x00022820
        /*08e0*/ 	.short	0x010a
        /*08e2*/ 	.byte	0x2e
	.zero		1


	//   ....[48]....
        /*08e4*/ 	.word	0x0001b700
        /*08e8*/ 	.word	0x000000ff
        /*08ec*/ 	.word	0x00022860
        /*08f0*/ 	.short	0x010a
        /*08f2*/ 	.byte	0x2e
	.zero		1


	//   ....[49]....
        /*08f4*/ 	.word	0x0001be30
        /*08f8*/ 	.word	0x000000ff
        /*08fc*/ 	.word	0x00022850
        /*0900*/ 	.short	0x0107
        /*0902*/ 	.byte	0x2e
	.zero		1


	//   ....[50]....
        /*0904*/ 	.word	0x0001beb0
        /*0908*/ 	.word	0x000000ff
        /*090c*/ 	.word	0x00022850
        /*0910*/ 	.short	0x0101
        /*0912*/ 	.byte	0x2e
	.zero		1


	//   ....[51]....
        /*0914*/ 	.word	0x0001c1a0
        /*0918*/ 	.word	0x00000013
        /*091c*/ 	.word	0x00022840
        /*0920*/ 	.short	0x010a
        /*0922*/ 	.byte	0x3f
	.zero		1


	//   ....[52]....
        /*0924*/ 	.word	0x0001c5d0
        /*0928*/ 	.word	0x00000013
        /*092c*/ 	.word	0x00022830
        /*0930*/ 	.short	0x0107
        /*0932*/ 	.byte	0x3f
	.zero		1


	//   ....[53]....
        /*0934*/ 	.word	0x0001c680
        /*0938*/ 	.word	0x00000013
        /*093c*/ 	.word	0x00022830
        /*0940*/ 	.short	0x0101
        /*0942*/ 	.byte	0x3f
	.zero		1


	//   ....[54]....
        /*0944*/ 	.word	0x0001c6b0
        /*0948*/ 	.word	0x00000013
        /*094c*/ 	.word	0x00022860
        /*0950*/ 	.short	0x010a
        /*0952*/ 	.byte	0x3f
	.zero		1


	//   ....[55]....
        /*0954*/ 	.word	0x0001cbf0
        /*0958*/ 	.word	0x00000013
        /*095c*/ 	.word	0x00022850
        /*0960*/ 	.short	0x0107
        /*0962*/ 	.byte	0x3f
	.zero		1


	//   ....[56]....
        /*0964*/ 	.word	0x0001ccb0
        /*0968*/ 	.word	0x00000013
        /*096c*/ 	.word	0x00022850
        /*0970*/ 	.short	0x0101
        /*0972*/ 	.byte	0x3f
	.zero		1


	//   ....[57]....
        /*0974*/ 	.word	0x0001cda0
        /*0978*/ 	.word	0x00000007
        /*097c*/ 	.word	0x00022820
        /*0980*/ 	.short	0x010a
        /*0982*/ 	.byte	0x3f
	.zero		1


	//   ....[58]....
        /*0984*/ 	.word	0x0001cf10
        /*0988*/ 	.word	0x00000005
        /*098c*/ 	.word	0x00022840
        /*0990*/ 	.short	0x010a
        /*0992*/ 	.byte	0x3f
	.zero		1


	//   ....[59]....
        /*0994*/ 	.word	0x0001cfb0
        /*0998*/ 	.word	0x00000007
        /*099c*/ 	.word	0x00022840
        /*09a0*/ 	.short	0x010a
        /*09a2*/ 	.byte	0x3f
	.zero		1


	//   ....[60]....
        /*09a4*/ 	.word	0x0001cff0
        /*09a8*/ 	.word	0x00000005
        /*09ac*/ 	.word	0x00022860
        /*09b0*/ 	.short	0x010a
        /*09b2*/ 	.byte	0x3f
	.zero		1


	//   ....[61]....
        /*09b4*/ 	.word	0x0001d030
        /*09b8*/ 	.word	0x00000007
        /*09bc*/ 	.word	0x00022860
        /*09c0*/ 	.short	0x010a
        /*09c2*/ 	.byte	0x3f
	.zero		1


	//   ....[62]....
        /*09c4*/ 	.word	0x0001d090
        /*09c8*/ 	.word	0x00000021
        /*09cc*/ 	.word	0x00022800
        /*09d0*/ 	.short	0x010a
        /*09d2*/ 	.byte	0x3f
	.zero		1


	//   ....[63]....
        /*09d4*/ 	.word	0x0001d0e0
        /*09d8*/ 	.word	0x0000000a
        /*09dc*/ 	.word	0x00000000
        /*09e0*/ 	.short	0x010a
        /*09e2*/ 	.byte	0x3f
	.zero		1


	//   ....[64]....
        /*09e4*/ 	.word	0x0001d130
        /*09e8*/ 	.word	0x00000000
        /*09ec*/ 	.word	0x00000000
        /*09f0*/ 	.short	0x010a
        /*09f2*/ 	.byte	0x3f
	.zero		1


	//   ....[65]....
        /*09f4*/ 	.word	0x0001d180
        /*09f8*/ 	.word	0x00000008
        /*09fc*/ 	.word	0x00000000
        /*0a00*/ 	.short	0x010a
        /*0a02*/ 	.byte	0x3f
	.zero		1


	//   ....[66]....
        /*0a04*/ 	.word	0x0001d1d0
        /*0a08*/ 	.word	0x00000096
        /*0a0c*/ 	.word	0x00000000
        /*0a10*/ 	.short	0x010a
        /*0a12*/ 	.byte	0x3f
	.zero		1


	//   ....[67]....
        /*0a14*/ 	.word	0x0001d220
        /*0a18*/ 	.word	0x00000002
        /*0a1c*/ 	.word	0x00000000
        /*0a20*/ 	.short	0x010a
        /*0a22*/ 	.byte	0x3f
	.zero		1


	//   ....[68]....
        /*0a24*/ 	.word	0x0001d270
        /*0a28*/ 	.word	0x00000094
        /*0a2c*/ 	.word	0x00000000
        /*0a30*/ 	.short	0x010a
        /*0a32*/ 	.byte	0x3f
	.zero		1


	//   ....[69]....
        /*0a34*/ 	.word	0x0001d350
        /*0a38*/ 	.word	0x00000003
        /*0a3c*/ 	.word	0x00022840
        /*0a40*/ 	.short	0x010a
        /*0a42*/ 	.byte	0x3f
	.zero		1


	//   ....[70]....
        /*0a44*/ 	.word	0x0001e3b0
        /*0a48*/ 	.word	0x00000003
        /*0a4c*/ 	.word	0x00022820
        /*0a50*/ 	.short	0x010a
        /*0a52*/ 	.byte	0x3f
	.zero		1


	//   ....[71]....
        /*0a54*/ 	.word	0x0001e410
        /*0a58*/ 	.word	0x00000003
        /*0a5c*/ 	.word	0x00022860
        /*0a60*/ 	.short	0x010a
        /*0a62*/ 	.byte	0x3f
	.zero		1


	//   ....[72]....
        /*0a64*/ 	.word	0x0001ee10
        /*0a68*/ 	.word	0x00000013
        /*0a6c*/ 	.word	0x00022840
        /*0a70*/ 	.short	0x010a
        /*0a72*/ 	.byte	0x3f
	.zero		1


	//   ....[73]....
        /*0a74*/ 	.word	0x0001f490
        /*0a78*/ 	.word	0x00000013
        /*0a7c*/ 	.word	0x00022860
        /*0a80*/ 	.short	0x010a
        /*0a82*/ 	.byte	0x3f
	.zero		1


	//   ....[74]....
        /*0a84*/ 	.word	0x0001fc10
        /*0a88*/ 	.word	0x00000007
        /*0a8c*/ 	.word	0x00022820
        /*0a90*/ 	.short	0x010a
        /*0a92*/ 	.byte	0x3f
	.zero		1


	//   ....[75]....
        /*0a94*/ 	.word	0x0001fdb0
        /*0a98*/ 	.word	0x00000005
        /*0a9c*/ 	.word	0x00022840
        /*0aa0*/ 	.short	0x010a
        /*0aa2*/ 	.byte	0x3f
	.zero		1


	//   ....[76]....
        /*0aa4*/ 	.word	0x0001fe00
        /*0aa8*/ 	.word	0x00000007
        /*0aac*/ 	.word	0x00022840
        /*0ab0*/ 	.short	0x010a
        /*0ab2*/ 	.byte	0x3f
	.zero		1


	//   ....[77]....
        /*0ab4*/ 	.word	0x0001fe50
        /*0ab8*/ 	.word	0x00000005
        /*0abc*/ 	.word	0x00022860
        /*0ac0*/ 	.short	0x010a
        /*0ac2*/ 	.byte	0x3f
	.zero		1


	//   ....[78]....
        /*0ac4*/ 	.word	0x00020210
        /*0ac8*/ 	.word	0x0000000c
        /*0acc*/ 	.word	0x00000000
        /*0ad0*/ 	.short	0x010a
        /*0ad2*/ 	.byte	0x3f
	.zero		1


	//   ....[79]....
        /*0ad4*/ 	.word	0x00020350
        /*0ad8*/ 	.word	0x0000000e
        /*0adc*/ 	.word	0x00000000
        /*0ae0*/ 	.short	0x010a
        /*0ae2*/ 	.byte	0x3f
	.zero		1


	//   ....[80]....
        /*0ae4*/ 	.word	0x00020a00
        /*0ae8*/ 	.word	0x00000007
        /*0aec*/ 	.word	0x00000000
        /*0af0*/ 	.short	0x0101
        /*0af2*/ 	.byte	0x3f
	.zero		1


	//   ....[81]....
        /*0af4*/ 	.word	0x00025160
        /*0af8*/ 	.word	0x00000007
        /*0afc*/ 	.word	0x00000000
        /*0b00*/ 	.short	0x010a
        /*0b02*/ 	.byte	0x3f
	.zero		1


	//   ....[82]....
        /*0b04*/ 	.word	0x000252a0
        /*0b08*/ 	.word	0x00000002
        /*0b0c*/ 	.word	0x00000000
        /*0b10*/ 	.short	0x010a
        /*0b12*/ 	.byte	0x3f
	.zero		1


	//   ....[83]....
        /*0b14*/ 	.word	0x0003d910
        /*0b18*/ 	.word	0x00000003
        /*0b1c*/ 	.word	0x00000000
        /*0b20*/ 	.short	0x0101
        /*0b22*/ 	.byte	0x3f
	.zero		1


	//   ....[84]....
        /*0b24*/ 	.word	0x0003d940
        /*0b28*/ 	.word	0x0000000e
        /*0b2c*/ 	.word	0x00000000
        /*0b30*/ 	.short	0x010a
        /*0b32*/ 	.byte	0x3f
	.zero		1


	//   ....[85]....
        /*0b34*/ 	.word	0x0003d990
        /*0b38*/ 	.word	0x00000002
        /*0b3c*/ 	.word	0x00000000
        /*0b40*/ 	.short	0x010a
        /*0b42*/ 	.byte	0x3f
	.zero		1


	//----- nvinfo : EIATTR_NUM_MBARRIERS
	.align		4
.L_1290:
        /*0b44*/ 	.byte	0x03, 0x38
        /*0b46*/ 	.short	0x0016


	//----- nvinfo : EIATTR_EXIT_INSTR_OFFSETS
	.align		4
        /*0b48*/ 	.byte	0x04, 0x1c
        /*0b4a*/ 	.short	(.L_1292 - .L_1291)


	//   ....[0]....
.L_1291:
        /*0b4c*/ 	.word	0x0001d080


	//----- nvinfo : EIATTR_MAX_THREADS
	.align		4
.L_1292:
        /*0b50*/ 	.byte	0x04, 0x05
        /*0b52*/ 	.short	(.L_1294 - .L_1293)
.L_1293:
        /*0b54*/ 	.word	0x00000180
        /*0b58*/ 	.word	0x00000001
        /*0b5c*/ 	.word	0x00000001


	//----- nvinfo : EIATTR_CRS_STACK_SIZE
	.align		4
.L_1294:
        /*0b60*/ 	.byte	0x04, 0x1e
        /*0b62*/ 	.short	(.L_1296 - .L_1295)
.L_1295:
        /*0b64*/ 	.word	0x00000000


	//----- nvinfo : EIATTR_CBANK_PARAM_SIZE
	.align		4
.L_1296:
        /*0b68*/ 	.byte	0x03, 0x19
        /*0b6a*/ 	.short	0x0a70


	//----- nvinfo : EIATTR_PARAM_CBANK
	.align		4
        /*0b6c*/ 	.byte	0x04, 0x0a
        /*0b6e*/ 	.short	(.L_1298 - .L_1297)
	.align		4
.L_1297:
        /*0b70*/ 	.word	index@(.nv.constant0._ZN7cutlass13device_kernelIN5flash11enable_sm90INS1_16FlashAttnFwdSm90INS1_25CollectiveMainloopFwdSm90ILi2EN4cute5tupleIJNS5_1CILi1EEES8_S8_EEENS6_IJNS7_ILi128EEENS7_ILi96EEENS7_ILi64EEEEEELi256ENS_10bfloat16_tEfNS_4arch4Sm90ELb0ELb1ELb1ELb0ELb1ELb0ELb0ELb1ELb0ELb1ELb1ELb0EEENS1_21CollectiveEpilogueFwdINS6_IJSA_NS7_ILi256EEESB_EEES9_SE_SG_Li256ELb0ELb1ELb1ELb0EEENS1_19SingleTileSchedulerILb0ELb1ELb1ELi128EEEEEEEEEvNT_6ParamsE)
        /*0b74*/ 	.short	0x0210
        /*0b76*/ 	.short	0x0a70


	//----- nvinfo : EIATTR_SW_WAR
	.align		4
.L_1298:
        /*0b78*/ 	.byte	0x04, 0x36
        /*0b7a*/ 	.short	(.L_1300 - .L_1299)
.L_1299:
        /*0b7c*/ 	.word	0x00000008
.L_1300:


//--------------------- .nv.info._ZN7cutlass13device_kernelIN5flash11enable_sm90INS1_16FlashAttnFwdSm90INS1_25CollectiveMainloopFwdSm90ILi2EN4cute5tupleIJNS5_1CILi1EEES8_S8_EEENS6_IJNS7_ILi128EEENS7_ILi96EEENS7_ILi64EEEEEELi256ENS_10bfloat16_tEfNS_4arch4Sm90ELb0ELb1ELb1ELb0ELb1ELb0ELb1ELb1ELb0ELb1ELb1ELb0EEENS1_21CollectiveEpilogueFwdINS6_IJSA_NS7_ILi256EEESB_EEES9_SE_SG_Li256ELb0ELb1ELb1ELb0EEENS1_19SingleTileSchedulerILb0ELb1ELb1ELi128EEEEEEEEEvNT_6ParamsE --------------------------
	.section	.nv.info._ZN7cutlass13device_kernelIN5flash11enable_sm90INS1_16FlashAttnFwdSm90INS1_25CollectiveMainloopFwdSm90ILi2EN4cute5tupleIJNS5_1CILi1EEES8_S8_EEENS6_IJNS7_ILi128EEENS7_ILi96EEENS7_ILi64EEEEEELi256ENS_10bfloat16_tEfNS_4arch4Sm90ELb0ELb1ELb1ELb0ELb1ELb0ELb1ELb1ELb0ELb1ELb1ELb0EEENS1_21CollectiveEpilogueFwdINS6_IJSA_NS7_ILi256EEESB_EEES9_SE_SG_Li256ELb0ELb1ELb1ELb0EEENS1_19SingleTileSchedulerILb0ELb1ELb1ELi128EEEEEEEEEvNT_6ParamsE,"",@"SHT_CUDA_INFO"
	.sectionflags	@""
	.align	4


	//----- nvinfo : EIATTR_CUDA_API_VERSION
	.align		4
        /*0000*/ 	.byte	0x04, 0x37
        /*0002*/ 	.short	(.L_1302 - .L_1301)
.L_1301:
        /*0004*/ 	.word	0x00000082


	//----- nvinfo : EIATTR_KPARAM_INFO
	.align		4
.L_1302:
        /*0008*/ 	.byte	0x04, 0x17
        /*000a*/ 	.short	(.L_1304 - .L_1303)
.L_1303:
        /*000c*/ 	.word	0x00000000
        /*0010*/ 	.short	0x0000
        /*0012*/ 	.short	0x0070
        /*0014*/ 	.byte	0x00, 0xf0, 0x01, 0x2c


	//----- nvinfo : EIATTR_SPARSE_MMA_MASK
	.align		4
.L_1304:
        /*0018*/ 	.byte	0x03, 0x50
        /*001a*/ 	.short	0x0000


	//----- nvinfo : EIATTR_MAXREG_COUNT
	.align		4
        /*001c*/ 	.byte	0x03, 0x1b
        /*001e*/ 	.short	0x00a8


	//----- nvinfo : EIATTR_NUM_BARRIERS
	.align		4
        /*0020*/ 	.byte	0x02, 0x4c
        /*0022*/ 	.byte	0x10
	.zero		1


	//----- nvinfo : EIATTR_EXTERNS
	.align		4
        /*0024*/ 	.byte	0x04, 0x0f
        /*0026*/ 	.short	(.L_1306 - .L_1305)


	//   ....[0]....
	.align		4
.L_1305:
        /*0028*/ 	.word	index@(__assertfail)


	//----- nvinfo : EIATTR_ANNOTATIONS
	.align		4
.L_1306:
        /*002c*/ 	.byte	0x04, 0x55
        /*002e*/ 	.short	(.L_1308 - .L_1307)


	//   ....[0]....
.L_1307:
        /* <DEDUP_REMOVED lines=1853> */


	//----- nvinfo : EIATTR_MERCURY_ISA_VERSION
	.align		4
.L_1308:
        /*73f0*/ 	.byte	0x03, 0x5f
        /*73f2*/ 	.short	0x0101


	//----- nvinfo : EIATTR_INT_WARP_WIDE_INSTR_OFFSETS
	.align		4
        /*73f4*/ 	.byte	0x04, 0x31
        /*73f6*/ 	.short	(.L_1310 - .L_1309)


	//   ....[0]....
.L_1309:
        /*73f8*/ 	.word	0x000000c0


	//   ....[1]....
        /*73fc*/ 	.word	0x000000d0


	//   ....[2]....
        /*7400*/ 	.word	0x000000e0


	//   ....[3]....
        /*7404*/ 	.word	0x00000180


	//----- nvinfo : EIATTR_COOP_GROUP_MASK_REGIDS
	.align		4
.L_1310:
        /*7408*/ 	.byte	0x04, 0x29
        /*740a*/ 	.short	(.L_1312 - .L_1311)


	//   ....[0]....
.L_1311:
        /*740c*/ 	.word	0xffffffff


	//   ....[1]....
        /*7410*/ 	.word	0xffffffff


	//   ....[2]....
        /*7414*/ 	.word	0xffffffff


	//   ....[3]....
        /*7418*/ 	.word	0xffffffff


	//   ....[4]....
        /*741c*/ 	.word	0xffffffff


	//   ....[5]....
        /*7420*/ 	.word	0xffffffff


	//   ....[6]....
        /*7424*/ 	.word	0xffffffff


	//   ....[7]....
        /*7428*/ 	.word	0xffffffff


	//   ....[8]....
        /*742c*/ 	.word	0xffffffff


	//   ....[9]....
        /*7430*/ 	.word	0xffffffff


	//   ....[10]....
        /*7434*/ 	.word	0xffffffff


	//   ....[11]....
        /*7438*/ 	.word	0xffffffff


	//   ....[12]....
        /*743c*/ 	.word	0xffffffff


	//   ....[13]....
        /*7440*/ 	.word	0xffffffff


	//   ....[14]....
        /*7444*/ 	.word	0xffffffff


	//   ....[15]....
        /*7448*/ 	.word	0xffffffff


	//   ....[16]....
        /*744c*/ 	.word	0xffffffff


	//   ....[17]....
        /*7450*/ 	.word	0xffffffff


	//   ....[18]....
        /*7454*/ 	.word	0xffffffff


	//   ....[19]....
        /*7458*/ 	.word	0xffffffff


	//   ....[20]....
        /*745c*/ 	.word	0xffffffff


	//   ....[21]....
        /*7460*/ 	.word	0xffffffff


	//   ....[22]....
        /*7464*/ 	.word	0xffffffff


	//   ....[23]....
        /*7468*/ 	.word	0xffffffff


	//   ....[24]....
        /*746c*/ 	.word	0xffffffff


	//   ....[25]....
        /*7470*/ 	.word	0xffffffff


	//   ....[26]....
        /*7474*/ 	.word	0xffffffff


	//   ....[27]....
        /*7478*/ 	.word	0xffffffff


	//   ....[28]....
        /*747c*/ 	.word	0xffffffff


	//   ....[29]....
        /*7480*/ 	.word	0xffffffff


	//   ....[30]....
        /*7484*/ 	.word	0xffffffff


	//   ....[31]....
        /*7488*/ 	.word	0xffffffff


	//   ....[32]....
        /*748c*/ 	.word	0xffffffff


	//   ....[33]....
        /*7490*/ 	.word	0xffffffff


	//   ....[34]....
        /*7494*/ 	.word	0xffffffff


	//   ....[35]....
        /*7498*/ 	.word	0xffffffff


	//   ....[36]....
        /*749c*/ 	.word	0xffffffff


	//   ....[37]....
        /*74a0*/ 	.word	0xffffffff


	//   ....[38]....
        /*74a4*/ 	.word	0xffffffff


	//   ....[39]....
        /*74a8*/ 	.word	0xffffffff


	//   ....[40]....
        /*74ac*/ 	.word	0xffffffff


	//   ....[41]....
        /*74b0*/ 	.word	0xffffffff


	//   ....[42]....
        /*74b4*/ 	.word	0xffffffff


	//   ....[43]....
        /*74b8*/ 	.word	0xffffffff


	//   ....[44]....
        /*74bc*/ 	.word	0xffffffff


	//   ....[45]....
        /*74c0*/ 	.word	0xffffffff


	//   ....[46]....
        /*74c4*/ 	.word	0xffffffff


	//   ....[47]....
        /*74c8*/ 	.word	0xffffffff


	//   ....[48]....
        /*74cc*/ 	.word	0xffffffff


	//   ....[49]....
        /*74d0*/ 	.word	0xffffffff


	//   ....[50]....
        /*74d4*/ 	.word	0xffffffff


	//   ....[51]....
        /*74d8*/ 	.word	0xffffffff


	//   ....[52]....
        /*74dc*/ 	.word	0xffffffff


	//   ....[53]....
        /*74e0*/ 	.word	0xffffffff


	//   ....[54]....
        /*74e4*/ 	.word	0xffffffff


	//   ....[55]....
        /*74e8*/ 	.word	0xffffffff


	//   ....[56]....
        /*74ec*/ 	.word	0xffffffff


	//   ....[57]....
        /*74f0*/ 	.word	0xffffffff


	//   ....[58]....
        /*74f4*/ 	.word	0xffffffff


	//   ....[59]....
        /*74f8*/ 	.word	0xffffffff


	//   ....[60]....
        /*74fc*/ 	.word	0xffffffff


	//   ....[61]....
        /*7500*/ 	.word	0xffffffff


	//   ....[62]....
        /*7504*/ 	.word	0xffffffff


	//   ....[63]....
        /*7508*/ 	.word	0xffffffff


	//   ....[64]....
        /*750c*/ 	.word	0xffffffff


	//   ....[65]....
        /*7510*/ 	.word	0xffffffff


	//   ....[66]....
        /*7514*/ 	.word	0xffffffff


	//   ....[67]....
        /*7518*/ 	.word	0xffffffff


	//   ....[68]....
        /*751c*/ 	.word	0xffffffff


	//   ....[69]....
        /*7520*/ 	.word	0xffffffff


	//   ....[70]....
        /*7524*/ 	.word	0xffffffff


	//   ....[71]....
        /*7528*/ 	.word	0xffffffff


	//   ....[72]....
        /*752c*/ 	.word	0xffffffff


	//   ....[73]....
        /*7530*/ 	.word	0xffffffff


	//   ....[74]....
        /*7534*/ 	.word	0xffffffff


	//   ....[75]....
        /*7538*/ 	.word	0xffffffff


	//   ....[76]....
        /*753c*/ 	.word	0xffffffff


	//   ....[77]....
        /*7540*/ 	.word	0xffffffff


	//   ....[78]....
        /*7544*/ 	.word	0xffffffff


	//   ....[79]....
        /*7548*/ 	.word	0xffffffff


	//   ....[80]....
        /*754c*/ 	.word	0xffffffff


	//   ....[81]....
        /*7550*/ 	.word	0xffffffff


	//   ....[82]....
        /*7554*/ 	.word	0xffffffff


	//   ....[83]....
        /*7558*/ 	.word	0xffffffff


	//   ....[84]....
        /*755c*/ 	.word	0xffffffff


	//   ....[85]....
        /*7560*/ 	.word	0xffffffff


	//   ....[86]....
        /*7564*/ 	.word	0xffffffff


	//   ....[87]....
        /*7568*/ 	.word	0xffffffff


	//   ....[88]....
        /*756c*/ 	.word	0xffffffff


	//   ....[89]....
        /*7570*/ 	.word	0xffffffff


	//   ....[90]....
        /*7574*/ 	.word	0xffffffff


	//   ....[91]....
        /*7578*/ 	.word	0xffffffff


	//   ....[92]....
        /*757c*/ 	.word	0xffffffff


	//   ....[93]....
        /*7580*/ 	.word	0xffffffff


	//   ....[94]....
        /*7584*/ 	.word	0xffffffff


	//   ....[95]....
        /*7588*/ 	.word	0xffffffff


	//   ....[96]....
        /*758c*/ 	.word	0xffffffff


	//   ....[97]....
        /*7590*/ 	.word	0xffffffff


	//   ....[98]....
        /*7594*/ 	.word	0xffffffff


	//   ....[99]....
        /*7598*/ 	.word	0xffffffff


	//   ....[100]....
        /*759c*/ 	.word	0xffffffff


	//   ....[101]....
        /*75a0*/ 	.word	0xffffffff


	//   ....[102]....
        /*75a4*/ 	.word	0xffffffff


	//   ....[103]....
        /*75a8*/ 	.word	0xffffffff


	//   ....[104]....
        /*75ac*/ 	.word	0xffffffff


	//   ....[105]....
        /*75b0*/ 	.word	0xffffffff


	//   ....[106]....
        /*75b4*/ 	.word	0xffffffff


	//   ....[107]....
        /*75b8*/ 	.word	0xffffffff


	//   ....[108]....
        /*75bc*/ 	.word	0xffffffff


	//   ....[109]....
        /*75c0*/ 	.word	0xffffffff


	//   ....[110]....
        /*75c4*/ 	.word	0xffffffff


	//   ....[111]....
        /*75c8*/ 	.word	0xffffffff


	//   ....[112]....
        /*75cc*/ 	.word	0xffffffff


	//   ....[113]....
        /*75d0*/ 	.word	0xffffffff


	//   ....[114]....
        /*75d4*/ 	.word	0xffffffff


	//   ....[115]....
        /*75d8*/ 	.word	0xffffffff


	//   ....[116]....
        /*75dc*/ 	.word	0xffffffff


	//   ....[117]....
        /*75e0*/ 	.word	0x0500000f


	//   ....[118]....
        /*75e4*/ 	.word	0x0500000f


	//   ....[119]....
        /*75e8*/ 	.word	0x0500000f


	//   ....[120]....
        /*75ec*/ 	.word	0x0500000f


	//   ....[121]....
        /*75f0*/ 	.word	0x0500000f


	//   ....[122]....
        /*75f4*/ 	.word	0x0500000f


	//   ....[123]....
        /*75f8*/ 	.word	0x0500000f


	//   ....[124]....
        /*75fc*/ 	.word	0x0500000f


	//   ....[125]....
        /*7600*/ 	.word	0x0500000f


	//   ....[126]....
        /*7604*/ 	.word	0x0500000f


	//   ....[127]....
        /*7608*/ 	.word	0x0500000f


	//   ....[128]....
        /*760c*/ 	.word	0x0500000f


	//   ....[129]....
        /*7610*/ 	.word	0x0500000f


	//   ....[130]....
        /*7614*/ 	.word	0x0500000f


	//   ....[131]....
        /*7618*/ 	.word	0x0500000f


	//   ....[132]....
        /*761c*/ 	.word	0x0500000f


	//   ....[133]....
        /*7620*/ 	.word	0x0500000f


	//   ....[134]....
        /*7624*/ 	.word	0x0500000f


	//   ....[135]....
        /*7628*/ 	.word	0x0500000f


	//   ....[136]....
        /*762c*/ 	.word	0x0500000f


	//   ....[137]....
        /*7630*/ 	.word	0x0500000f


	//   ....[138]....
        /*7634*/ 	.word	0x0500000f


	//   ....[139]....
        /*7638*/ 	.word	0x0500000f


	//   ....[140]....
        /*763c*/ 	.word	0x0500000f


	//   ....[141]....
        /*7640*/ 	.word	0x0500000f


	//   ....[142]....
        /*7644*/ 	.word	0x0500000f


	//   ....[143]....
        /*7648*/ 	.word	0x0500000f


	//   ....[144]....
        /*764c*/ 	.word	0x0500000f


	//   ....[145]....
        /*7650*/ 	.word	0x0500000f


	//   ....[146]....
        /*7654*/ 	.word	0x0500000f


	//   ....[147]....
        /*7658*/ 	.word	0x0500000f


	//   ....[148]....
        /*765c*/ 	.word	0x0500000f


	//   ....[149]....
        /*7660*/ 	.word	0x0500000f


	//   ....[150]....
        /*7664*/ 	.word	0x0500000f


	//   ....[151]....
        /*7668*/ 	.word	0x0500000f


	//   ....[152]....
        /*766c*/ 	.word	0x0500000f


	//   ....[153]....
        /*7670*/ 	.word	0x0500000f


	//   ....[154]....
        /*7674*/ 	.word	0x0500000f


	//   ....[155]....
        /*7678*/ 	.word	0x0500000f


	//   ....[156]....
        /*767c*/ 	.word	0x0500000f


	//   ....[157]....
        /*7680*/ 	.word	0x0500000f


	//   ....[158]....
        /*7684*/ 	.word	0x0500000f


	//   ....[159]....
        /*7688*/ 	.word	0x0500000f


	//   ....[160]....
        /*768c*/ 	.word	0x0500000f


	//   ....[161]....
        /*7690*/ 	.word	0x0500000f


	//   ....[162]....
        /*7694*/ 	.word	0x0500000f


	//   ....[163]....
        /*7698*/ 	.word	0x0500000f


	//   ....[164]....
        /*769c*/ 	.word	0x0500000f


	//   ....[165]....
        /*76a0*/ 	.word	0x0500000f


	//   ....[166]....
        /*76a4*/ 	.word	0x0500000f


	//   ....[167]....
        /*76a8*/ 	.word	0x0500000f


	//   ....[168]....
        /*76ac*/ 	.word	0x0500000f


	//   ....[169]....
        /*76b0*/ 	.word	0x0500000f


	//   ....[170]....
        /*76b4*/ 	.word	0x0500000f


	//   ....[171]....
        /*76b8*/ 	.word	0x0500000f


	//   ....[172]....
        /*76bc*/ 	.word	0x0500000f


	//   ....[173]....
        /*76c0*/ 	.word	0x0500000f


	//   ....[174]....
        /*76c4*/ 	.word	0x0500000f


	//   ....[175]....
        /*76c8*/ 	.word	0x0500000f


	//   ....[176]....
        /*76cc*/ 	.word	0x0500000f


	//   ....[177]....
        /*76d0*/ 	.word	0x0500000f


	//   ....[178]....
        /*76d4*/ 	.word	0x0500000f


	//   ....[179]....
        /*76d8*/ 	.word	0x0500000f


	//   ....[180]....
        /*76dc*/ 	.word	0x0500000f


	//   ....[181]....
        /*76e0*/ 	.word	0x0500000f


	//   ....[182]....
        /*76e4*/ 	.word	0x0500000f


	//   ....[183]....
        /*76e8*/ 	.word	0x0500000f


	//   ....[184]....
        /*76ec*/ 	.word	0x0500000f


	//   ....[185]....
        /*76f0*/ 	.word	0x0500000f


	//   ....[186]....
        /*76f4*/ 	.word	0x0500000f


	//   ....[187]....
        /*76f8*/ 	.word	0x0500000f


	//   ....[188]....
        /*76fc*/ 	.word	0x0500000f


	//   ....[189]....
        /*7700*/ 	.word	0x0500000f


	//   ....[190]....
        /*7704*/ 	.word	0x0500000f


	//   ....[191]....
        /*7708*/ 	.word	0x0500000f


	//   ....[192]....
        /*770c*/ 	.word	0x0500000f


	//   ....[193]....
        /*7710*/ 	.word	0x0500000f


	//   ....[194]....
        /*7714*/ 	.word	0x0500000f


	//   ....[195]....
        /*7718*/ 	.word	0x0500000f


	//   ....[196]....
        /*771c*/ 	.word	0x0500000f


	//   ....[197]....
        /*7720*/ 	.word	0x0500000f


	//   ....[198]....
        /*7724*/ 	.word	0x0500000f


	//   ....[199]....
        /*7728*/ 	.word	0xffffffff


	//   ....[200]....
        /*772c*/ 	.word	0xffffffff


	//   ....[201]....
        /*7730*/ 	.word	0xffffffff


	//   ....[202]....
        /*7734*/ 	.word	0xffffffff


	//   ....[203]....
        /*7738*/ 	.word	0xffffffff


	//   ....[204]....
        /*773c*/ 	.word	0xffffffff


	//----- nvinfo : EIATTR_COOP_GROUP_INSTR_OFFSETS
	.align		4
.L_1312:
        /*7740*/ 	.byte	0x04, 0x28
        /*7742*/ 	.short	(.L_1314 - .L_1313)


	//   ....[0]....
.L_1313:
        /*7744*/ 	.word	0x00000080


	//   ....[1]....
        /*7748*/ 	.word	0x00000090


	//   ....[2]....
        /*774c*/ 	.word	0x000002f0


	//   ....[3]....
        /*7750*/ 	.word	0x00000450


	//   ....[4]....
        /*7754*/ 	.word	0x00000570


	//   ....[5]....
        /*7758*/ 	.word	0x000006d0


	//   ....[6]....
        /*775c*/ 	.word	0x00001ba0


	//   ....[7]....
        /*7760*/ 	.word	0x00003c20


	//   ....[8]....
        /*7764*/ 	.word	0x000043c0


	//   ....[9]....
        /*7768*/ 	.word	0x00005970


	//   ....[10]....
        /*776c*/ 	.word	0x00005a00


	//   ....[11]....
        /*7770*/ 	.word	0x00005d80


	//   ....[12]....
        /*7774*/ 	.word	0x00005da0


	//   ....[13]....
        /*7778*/ 	.word	0x0000b8d0


	//   ....[14]....
        /*777c*/ 	.word	0x0000b920


	//   ....[15]....
        /*7780*/ 	.word	0x0000b960


	//   ....[16]....
        /*7784*/ 	.word	0x0000b980


	//   ....[17]....
        /*7788*/ 	.word	0x00025d90


	//   ....[18]....
        /*778c*/ 	.word	0x00026400


	//   ....[19]....
        /*7790*/ 	.word	0x00027360


	//   ....[20]....
        /*7794*/ 	.word	0x00027440


	//   ....[21]....
        /*7798*/ 	.word	0x000275d0


	//   ....[22]....
        /*779c*/ 	.word	0x000275f0


	//   ....[23]....
        /*77a0*/ 	.word	0x0002fad0


	//   ....[24]....
        /*77a4*/ 	.word	0x0002faf0


	//   ....[25]....
        /*77a8*/ 	.word	0x0002fb50


	//   ....[26]....
        /*77ac*/ 	.word	0x0002fb90


	//   ....[27]....
        /*77b0*/ 	.word	0x00030f60


	//   ....[28]....
        /*77b4*/ 	.word	0x00030fa0


	//   ....[29]....
        /*77b8*/ 	.word	0x00031220


	//   ....[30]....
        /*77bc*/ 	.word	0x00031260


	//   ....[31]....
        /*77c0*/ 	.word	0x00031280


	//   ....[32]....
        /*77c4*/ 	.word	0x00031290


	//   ....[33]....
        /*77c8*/ 	.word	0x000320c0


	//   ....[34]....
        /*77cc*/ 	.word	0x000320d0


	//   ....[35]....
        /*77d0*/ 	.word	0x000332b0


	//   ....[36]....
        /*77d4*/ 	.word	0x00034810


	//   ....[37]....
        /*77d8*/ 	.word	0x00034830


	//   ....[38]....
        /*77dc*/ 	.word	0x00034850


	//   ....[39]....
        /*77e0*/ 	.word	0x00034870


	//   ....[40]....
        /*77e4*/ 	.word	0x000348c0


	//   ....[41]....
        /*77e8*/ 	.word	0x000348e0


	//   ....[42]....
        /*77ec*/ 	.word	0x00034930


	//   ....[43]....
        /*77f0*/ 	.word	0x00034950


	//   ....[44]....
        /*77f4*/ 	.word	0x000349a0


	//   ....[45]....
        /*77f8*/ 	.word	0x000349c0


	//   ....[46]....
        /*77fc*/ 	.word	0x00034a10


	//   ....[47]....
        /*7800*/ 	.word	0x00034a30


	//   ....[48]....
        /*7804*/ 	.word	0x00034ff0


	//   ....[49]....
        /*7808*/ 	.word	0x00035040


	//   ....[50]....
        /*780c*/ 	.word	0x00035080


	//   ....[51]....
        /*7810*/ 	.word	0x000350b0


	//   ....[52]....
        /*7814*/ 	.word	0x000350f0


	//   ....[53]....
        /*7818*/ 	.word	0x00035190


	//   ....[54]....
        /*781c*/ 	.word	0x000351c0


	//   ....[55]....
        /*7820*/ 	.word	0x00035260


	//   ....[56]....
        /*7824*/ 	.word	0x00035290


	//   ....[57]....
        /*7828*/ 	.word	0x000352f0


	//   ....[58]....
        /*782c*/ 	.word	0x00035320


	//   ....[59]....
        /*7830*/ 	.word	0x00035370


	//   ....[60]....
        /*7834*/ 	.word	0x000353c0


	//   ....[61]....
        /*7838*/ 	.word	0x00035430


	//   ....[62]....
        /*783c*/ 	.word	0x00035470


	//   ....[63]....
        /*7840*/ 	.word	0x000354a0


	//   ....[64]....
        /*7844*/ 	.word	0x00035ac0


	//   ....[65]....
        /*7848*/ 	.word	0x00035af0


	//   ....[66]....
        /*784c*/ 	.word	0x00035b70


	//   ....[67]....
        /*7850*/ 	.word	0x00035bd0


	//   ....[68]....
        /*7854*/ 	.word	0x00035c10


	//   ....[69]....
        /*7858*/ 	.word	0x00035c40


	//   ....[70]....
        /*785c*/ 	.word	0x00035cf0


	//   ....[71]....
        /*7860*/ 	.word	0x00035d10


	//   ....[72]....
        /*7864*/ 	.word	0x00035dc0


	//   ....[73]....
        /*7868*/ 	.word	0x00035df0


	//   ....[74]....
        /*786c*/ 	.word	0x00035e90


	//   ....[75]....
        /*7870*/ 	.word	0x00035eb0


	//   ....[76]....
        /*7874*/ 	.word	0x00035f50


	//   ....[77]....
        /*7878*/ 	.word	0x00035f80


	//   ....[78]....
        /*787c*/ 	.word	0x00036010


	//   ....[79]....
        /*7880*/ 	.word	0x00036060


	//   ....[80]....
        /*7884*/ 	.word	0x00036420


	//   ....[81]....
        /*7888*/ 	.word	0x00036450


	//   ....[82]....
        /*788c*/ 	.word	0x00036480


	//   ....[83]....
        /*7890*/ 	.word	0x000364b0


	//   ....[84]....
        /*7894*/ 	.word	0x000364e0


	//   ....[85]....
        /*7898*/ 	.word	0x00036570


	//   ....[86]....
        /*789c*/ 	.word	0x000365b0


	//   ....[87]....
        /*78a0*/ 	.word	0x000365e0


	//   ....[88]....
        /*78a4*/ 	.word	0x00036670


	//   ....[89]....
        /*78a8*/ 	.word	0x000366a0


	//   ....[90]....
        /*78ac*/ 	.word	0x000366b0


	//   ....[91]....
        /*78b0*/ 	.word	0x00036740


	//   ....[92]....
        /*78b4*/ 	.word	0x00036f20


	//   ....[93]....
        /*78b8*/ 	.word	0x00036f40


	//   ....[94]....
        /*78bc*/ 	.word	0x00036f50


	//   ....[95]....
        /*78c0*/ 	.word	0x00036f60


	//   ....[96]....
        /*78c4*/ 	.word	0x00036f80


	//   ....[97]....
        /*78c8*/ 	.word	0x00036fa0


	//   ....[98]....
        /*78cc*/ 	.word	0x00036fd0


	//   ....[99]....
        /*78d0*/ 	.word	0x00037010


	//   ....[100]....
        /*78d4*/ 	.word	0x00037030


	//   ....[101]....
        /*78d8*/ 	.word	0x00037060


	//   ....[102]....
        /*78dc*/ 	.word	0x00037080


	//   ....[103]....
        /*78e0*/ 	.word	0x000370b0


	//   ....[104]....
        /*78e4*/ 	.word	0x00037410


	//   ....[105]....
        /*78e8*/ 	.word	0x00037430


	//   ....[106]....
        /*78ec*/ 	.word	0x00037440


	//   ....[107]....
        /*78f0*/ 	.word	0x00037450


	//   ....[108]....
        /*78f4*/ 	.word	0x00037460


	//   ....[109]....
        /*78f8*/ 	.word	0x00037480


	//   ....[110]....
        /*78fc*/ 	.word	0x000374f0


	//   ....[111]....
        /*7900*/ 	.word	0x00037510


	//   ....[112]....
        /*7904*/ 	.word	0x00037570


	//   ....[113]....
        /*7908*/ 	.word	0x00037580


	//   ....[114]....
        /*790c*/ 	.word	0x00037600


	//   ....[115]....
        /*7910*/ 	.word	0x00037670


	//   ....[116]....
        /*7914*/ 	.word	0x000379a0


	//   ....[117]....
        /*7918*/ 	.word	0x00037ee0


	//   ....[118]....
        /*791c*/ 	.word	0x00037fd0


	//   ....[119]....
        /*7920*/ 	.word	0x00038070


	//   ....[120]....
        /*7924*/ 	.word	0x000380d0


	//   ....[121]....
        /*7928*/ 	.word	0x00038190


	//   ....[122]....
        /*792c*/ 	.word	0x000381f0


	//   ....[123]....
        /*7930*/ 	.word	0x000382b0


	//   ....[124]....
        /*7934*/ 	.word	0x00038310


	//   ....[125]....
        /*7938*/ 	.word	0x000383d0


	//   ....[126]....
        /*793c*/ 	.word	0x00038430


	//   ....[127]....
        /*7940*/ 	.word	0x000384f0


	//   ....[128]....
        /*7944*/ 	.word	0x00038550


	//   ....[129]....
        /*7948*/ 	.word	0x000385f0


	//   ....[130]....
        /*794c*/ 	.word	0x00038690


	//   ....[131]....
        /*7950*/ 	.word	0x000386f0


	//   ....[132]....
        /*7954*/ 	.word	0x000387a0


	//   ....[133]....
        /*7958*/ 	.word	0x00038880


	//   ....[134]....
        /*795c*/ 	.word	0x000389a0


	//   ....[135]....
        /*7960*/ 	.word	0x00038a00


	//   ....[136]....
        /*7964*/ 	.word	0x00038b10


	//   ....[137]....
        /*7968*/ 	.word	0x00038b70


	//   ....[138]....
        /*796c*/ 	.word	0x00038c90


	//   ....[139]....
        /*7970*/ 	.word	0x00038cf0


	//   ....[140]....
        /*7974*/ 	.word	0x00038e10


	//   ....[141]....
        /*7978*/ 	.word	0x00038e70


	//   ....[142]....
        /*797c*/ 	.word	0x00038f60


	//   ....[143]....
        /*7980*/ 	.word	0x00038fd0


	//   ....[144]....
        /*7984*/ 	.word	0x00039030


	//   ....[145]....
        /*7988*/ 	.word	0x000390f0


	//   ....[146]....
        /*798c*/ 	.word	0x00039180


	//   ....[147]....
        /*7990*/ 	.word	0x00039220


	//   ....[148]....
        /*7994*/ 	.word	0x000392b0


	//   ....[149]....
        /*7998*/ 	.word	0x00039380


	//   ....[150]....
        /*799c*/ 	.word	0x000394b0


	//   ....[151]....
        /*79a0*/ 	.word	0x00039500


	//   ....[152]....
        /*79a4*/ 	.word	0x00039570


	//   ....[153]....
        /*79a8*/ 	.word	0x00039660


	//   ....[154]....
        /*79ac*/ 	.word	0x00039790


	//   ....[155]....
        /*79b0*/ 	.word	0x000397e0


	//   ....[156]....
        /*79b4*/ 	.word	0x00039850


	//   ....[157]....
        /*79b8*/ 	.word	0x00039940


	//   ....[158]....
        /*79bc*/ 	.word	0x00039a70


	//   ....[159]....
        /*79c0*/ 	.word	0x00039ac0


	//   ....[160]....
        /*79c4*/ 	.word	0x00039b30


	//   ....[161]....
        /*79c8*/ 	.word	0x00039c10


	//   ....[162]....
        /*79cc*/ 	.word	0x00039d60


	//   ....[163]....
        /*79d0*/ 	.word	0x00039e40


	//   ....[164]....
        /*79d4*/ 	.word	0x00039eb0


	//   ....[165]....
        /*79d8*/ 	.word	0x00039f70


	//   ....[166]....
        /*79dc*/ 	.word	0x0003a050


	//   ....[167]....
        /*79e0*/ 	.word	0x0003a110


	//   ....[168]....
        /*79e4*/ 	.word	0x0003a1f0


	//   ....[169]....
        /*79e8*/ 	.word	0x0003a2b0


	//   ....[170]....
        /*79ec*/ 	.word	0x0003a390


	//   ....[171]....
        /*79f0*/ 	.word	0x0003a450


	//   ....[172]....
        /*79f4*/ 	.word	0x0003a530


	//   ....[173]....
        /*79f8*/ 	.word	0x0003a600


	//   ....[174]....
        /*79fc*/ 	.word	0x0003a760


	//   ....[175]....
        /*7a00*/ 	.word	0x0003a800


	//   ....[176]....
        /*7a04*/ 	.word	0x0003a860


	//   ....[177]....
        /*7a08*/ 	.word	0x0003a900


	//   ....[178]....
        /*7a0c*/ 	.word	0x0003a960


	//   ....[179]....
        /*7a10*/ 	.word	0x0003aa00


	//   ....[180]....
        /*7a14*/ 	.word	0x0003aa60


	//   ....[181]....
        /*7a18*/ 	.word	0x0003ab00


	//   ....[182]....
        /*7a1c*/ 	.word	0x0003ab60


	//   ....[183]....
        /*7a20*/ 	.word	0x0003ac00


	//   ....[184]....
        /*7a24*/ 	.word	0x0003ac60


	//   ....[185]....
        /*7a28*/ 	.word	0x0003ad00


	//   ....[186]....
        /*7a2c*/ 	.word	0x0003ade0


	//   ....[187]....
        /*7a30*/ 	.word	0x0003ae80


	//   ....[188]....
        /*7a34*/ 	.word	0x0003aef0


	//   ....[189]....
        /*7a38*/ 	.word	0x0003afc0


	//   ....[190]....
        /*7a3c*/ 	.word	0x0003b020


	//   ....[191]....
        /*7a40*/ 	.word	0x0003b0f0


	//   ....[192]....
        /*7a44*/ 	.word	0x0003b150


	//   ....[193]....
        /*7a48*/ 	.word	0x0003b220


	//   ....[194]....
        /*7a4c*/ 	.word	0x0003b280


	//   ....[195]....
        /*7a50*/ 	.word	0x0003b350


	//   ....[196]....
        /*7a54*/ 	.word	0x0003b3b0


	//   ....[197]....
        /*7a58*/ 	.word	0x0003b480


	//   ....[198]....
        /*7a5c*/ 	.word	0x0003b590


	//   ....[199]....
        /*7a60*/ 	.word	0x0003db00


	//   ....[200]....
        /*7a64*/ 	.word	0x0003e2c0


	//   ....[201]....
        /*7a68*/ 	.word	0x0003f560


	//   ....[202]....
        /*7a6c*/ 	.word	0x0003f5c0


	//   ....[203]....
        /*7a70*/ 	.word	0x0003f620


	//   ....[204]....
        /*7a74*/ 	.word	0x0003f640


	//----- nvinfo : EIATTR_REG_RECONFIG
	.align		4
.L_1314:
        /*7a78*/ 	.byte	0x01, 0x54
	.zero		2


	//----- nvinfo : EIATTR_SYSCALL_OFFSETS
	.align		4
        /*7a7c*/ 	.byte	0x04, 0x46
        /*7a7e*/ 	.short	(.L_1316 - .L_1315)


	//   ....[0]....
.L_1315:
        /*7a80*/ 	.word	0x00001ef0


	//   ....[1]....
        /*7a84*/ 	.word	0x00033e70


	//   ....[2]....
        /*7a88*/ 	.word	0x00033fb0


	//   ....[3]....
        /*7a8c*/ 	.word	0x000340a0


	//   ....[4]....
        /*7a90*/ 	.word	0x00034ca0


	//   ....[5]....
        /*7a94*/ 	.word	0x00035780


	//----- nvinfo : EIATTR_MBARRIER_INSTR_OFFSETS
	.align		4
.L_1316:
        /*7a98*/ 	.byte	0x04, 0x39
        /*7a9a*/ 	.short	(.L_1318 - .L_1317)


	//   ....[0]....
.L_1317:
        /*7a9c*/ 	.word	0x00000190
        /*7aa0*/ 	.word	0x000000ff
        /*7aa4*/ 	.word	0x00032400
        /*7aa8*/ 	.short	0x0100
        /*7aaa*/ 	.byte	0x08
	.zero		1


	//   ....[1]....
        /*7aac*/ 	.word	0x000001a0
        /*7ab0*/ 	.word	0x000000ff
        /*7ab4*/ 	.word	0x00032410
        /*7ab8*/ 	.short	0x0100
        /*7aba*/ 	.byte	0x08
	.zero		1


	//   ....[2]....
        /*7abc*/ 	.word	0x000001b0
        /*7ac0*/ 	.word	0x000000ff
        /*7ac4*/ 	.word	0x00032420
        /*7ac8*/ 	.short	0x0100
        /*7aca*/ 	.byte	0x08
	.zero		1


	//   ....[3]....
        /*7acc*/ 	.word	0x000002a0
        /*7ad0*/ 	.word	0x000000ff
        /*7ad4*/ 	.word	0x00032430
        /*7ad8*/ 	.short	0x0100
        /*7ada*/ 	.byte	0x08
	.zero		1


	//   ....[4]....
        /*7adc*/ 	.word	0x000002b0
        /*7ae0*/ 	.word	0x000000ff
        /*7ae4*/ 	.word	0x00032440
        /*7ae8*/ 	.short	0x0100
        /*7aea*/ 	.byte	0x08
	.zero		1


	//   ....[5]....
        /*7aec*/ 	.word	0x000002c0
        /*7af0*/ 	.word	0x000000ff
        /*7af4*/ 	.word	0x00032438
        /*7af8*/ 	.short	0x0100
        /*7afa*/ 	.byte	0x08
	.zero		1


	//   ....[6]....
        /*7afc*/ 	.word	0x000002d0
        /*7b00*/ 	.word	0x000000ff
        /*7b04*/ 	.word	0x00032448
        /*7b08*/ 	.short	0x0100
        /*7b0a*/ 	.byte	0x08
	.zero		1


	//   ....[7]....
        /*7b0c*/ 	.word	0x00000400
        /*7b10*/ 	.word	0x000000ff
        /*7b14*/ 	.word	0x00032450
        /*7b18*/ 	.short	0x0100
        /*7b1a*/ 	.byte	0x08
	.zero		1


	//   ....[8]....
        /*7b1c*/ 	.word	0x00000410
        /*7b20*/ 	.word	0x000000ff
        /*7b24*/ 	.word	0x00032460
        /*7b28*/ 	.short	0x0100
        /*7b2a*/ 	.byte	0x08
	.zero		1


	//   ....[9]....
        /*7b2c*/ 	.word	0x00000420
        /*7b30*/ 	.word	0x000000ff
        /*7b34*/ 	.word	0x00032458
        /*7b38*/ 	.short	0x0100
        /*7b3a*/ 	.byte	0x08
	.zero		1


	//   ....[10]....
        /*7b3c*/ 	.word	0x00000430
        /*7b40*/ 	.word	0x000000ff
        /*7b44*/ 	.word	0x00032468
        /*7b48*/ 	.short	0x0100
        /*7b4a*/ 	.byte	0x08
	.zero		1


	//   ....[11]....
        /*7b4c*/ 	.word	0x00000520
        /*7b50*/ 	.word	0x000000ff
        /*7b54*/ 	.word	0x00032470
        /*7b58*/ 	.short	0x0100
        /*7b5a*/ 	.byte	0x06
	.zero		1


	//   ....[12]....
        /*7b5c*/ 	.word	0x00000530
        /*7b60*/ 	.word	0x000000ff
        /*7b64*/ 	.word	0x00032480
        /*7b68*/ 	.short	0x0100
        /*7b6a*/ 	.byte	0x06
	.zero		1


	//   ....[13]....
        /*7b6c*/ 	.word	0x00000540
        /*7b70*/ 	.word	0x000000ff
        /*7b74*/ 	.word	0x00032478
        /*7b78*/ 	.short	0x0100
        /*7b7a*/ 	.byte	0x06
	.zero		1


	//   ....[14]....
        /*7b7c*/ 	.word	0x00000550
        /*7b80*/ 	.word	0x000000ff
        /*7b84*/ 	.word	0x00032488
        /*7b88*/ 	.short	0x0100
        /*7b8a*/ 	.byte	0x06
	.zero		1


	//   ....[15]....
        /*7b8c*/ 	.word	0x00000680
        /*7b90*/ 	.word	0x000000ff
        /*7b94*/ 	.word	0x00032490
        /*7b98*/ 	.short	0x0100
        /*7b9a*/ 	.byte	0x08
	.zero		1


	//   ....[16]....
        /*7b9c*/ 	.word	0x00000690
        /*7ba0*/ 	.word	0x000000ff
        /*7ba4*/ 	.word	0x000324a0
        /*7ba8*/ 	.short	0x0100
        /*7baa*/ 	.byte	0x08
	.zero		1


	//   ....[17]....
        /*7bac*/ 	.word	0x000006a0
        /*7bb0*/ 	.word	0x000000ff
        /*7bb4*/ 	.word	0x00032498
        /*7bb8*/ 	.short	0x0100
        /*7bba*/ 	.byte	0x08
	.zero		1


	//   ....[18]....
        /*7bbc*/ 	.word	0x000006b0
        /*7bc0*/ 	.word	0x000000ff
        /*7bc4*/ 	.word	0x000324a8
        /*7bc8*/ 	.short	0x0100
        /*7bca*/ 	.byte	0x08
	.zero		1


	//   ....[19]....
        /*7bcc*/ 	.word	0x000007f0
        /*7bd0*/ 	.word	0x000000ff
        /*7bd4*/ 	.word	0x000324b0
        /*7bd8*/ 	.short	0x0100
        /*7bda*/ 	.byte	0x08
	.zero		1


	//   ....[20]....
        /*7bdc*/ 	.word	0x00000800
        /*7be0*/ 	.word	0x000000ff
        /*7be4*/ 	.word	0x000324c0
        /*7be8*/ 	.short	0x0100
        /*7bea*/ 	.byte	0x08
	.zero		1


	//   ....[21]....
        /*7bec*/ 	.word	0x00000810
        /*7bf0*/ 	.word	0x000000ff
        /*7bf4*/ 	.word	0x000324b8
        /*7bf8*/ 	.short	0x0100
        /*7bfa*/ 	.byte	0x08
	.zero		1


	//   ....[22]....
        /*7bfc*/ 	.word	0x00000820
        /*7c00*/ 	.word	0x000000ff
        /*7c04*/ 	.word	0x000324c8
        /*7c08*/ 	.short	0x0100
        /*7c0a*/ 	.byte	0x08
	.zero		1


	//   ....[23]....
        /*7c0c*/ 	.word	0x00002210
        /*7c10*/ 	.word	0x00000012
        /*7c14*/ 	.word	0x00032400
        /*7c18*/ 	.short	0x010a
        /*7c1a*/ 	.byte	0x3f
	.zero		1


	//   ....[24]....
        /*7c1c*/ 	.word	0x000025f0
        /*7c20*/ 	.word	0x0000000a
        /*7c24*/ 	.word	0x00000000
        /*7c28*/ 	.short	0x010a
        /*7c2a*/ 	.byte	0x3f
	.zero		1


	//   ....[25]....
        /*7c2c*/ 	.word	0x00002650
        /*7c30*/ 	.word	0x0000000a
        /*7c34*/ 	.word	0x00000000
        /*7c38*/ 	.short	0x010a
        /*7c3a*/ 	.byte	0x3f
	.zero		1


	//   ....[26]....
        /*7c3c*/ 	.word	0x00002a00
        /*7c40*/ 	.word	0x00000012
        /*7c44*/ 	.word	0x00032410
        /*7c48*/ 	.short	0x010a
        /*7c4a*/ 	.byte	0x3f
	.zero		1


	//   ....[27]....
        /*7c4c*/ 	.word	0x00002b00
        /*7c50*/ 	.word	0x0000000a
        /*7c54*/ 	.word	0x00000000
        /*7c58*/ 	.short	0x010a
        /*7c5a*/ 	.byte	0x3f
	.zero		1


	//   ....[28]....
        /*7c5c*/ 	.word	0x00002b60
        /*7c60*/ 	.word	0x0000000a
        /*7c64*/ 	.word	0x00000000
        /*7c68*/ 	.short	0x010a
        /*7c6a*/ 	.byte	0x3f
	.zero		1


	//   ....[29]....
        /*7c6c*/ 	.word	0x000038b0
        /*7c70*/ 	.word	0x00000000
        /*7c74*/ 	.word	0x00000000
        /*7c78*/ 	.short	0x0101
        /*7c7a*/ 	.byte	0x3f
	.zero		1


	//   ....[30]....
        /*7c7c*/ 	.word	0x00009090
        /*7c80*/ 	.word	0x00000000
        /*7c84*/ 	.word	0x00000000
        /*7c88*/ 	.short	0x0101
        /*7c8a*/ 	.byte	0x3f
	.zero		1


	//   ....[31]....
        /*7c8c*/ 	.word	0x00009830
        /*7c90*/ 	.word	0x00000002
        /*7c94*/ 	.word	0x00000000
        /*7c98*/ 	.short	0x010a
        /*7c9a*/ 	.byte	0x3f
	.zero		1


	//   ....[32]....
        /*7c9c*/ 	.word	0x000098d0
        /*7ca0*/ 	.word	0x00000008
        /*7ca4*/ 	.word	0x00000000
        /*7ca8*/ 	.short	0x010a
        /*7caa*/ 	.byte	0x3f
	.zero		1


	//   ....[33]....
        /*7cac*/ 	.word	0x00009ce0
        /*7cb0*/ 	.word	0x00000000
        /*7cb4*/ 	.word	0x00000000
        /*7cb8*/ 	.short	0x010a
        /*7cba*/ 	.byte	0x3f
	.zero		1


	//   ....[34]....
        /*7cbc*/ 	.word	0x00009db0
        /*7cc0*/ 	.word	0x0000000e
        /*7cc4*/ 	.word	0x00000000
        /*7cc8*/ 	.short	0x010a
        /*7cca*/ 	.byte	0x3f
	.zero		1


	//   ....[35]....
        /*7ccc*/ 	.word	0x0000ab80
        /*7cd0*/ 	.word	0x00000000
        /*7cd4*/ 	.word	0x00000000
        /*7cd8*/ 	.short	0x0101
        /*7cda*/ 	.byte	0x3f
	.zero		1


	//   ....[36]....
        /*7cdc*/ 	.word	0x000243e0
        /*7ce0*/ 	.word	0x00000003
        /*7ce4*/ 	.word	0x00000000
        /*7ce8*/ 	.short	0x0101
        /*7cea*/ 	.byte	0x3f
	.zero		1


	//   ....[37]....
        /*7cec*/ 	.word	0x000245d0
        /*7cf0*/ 	.word	0x00000003
        /*7cf4*/ 	.word	0x00000000
        /*7cf8*/ 	.short	0x010a
        /*7cfa*/ 	.byte	0x3f
	.zero		1


	//   ....[38]....
        /*7cfc*/ 	.word	0x000246d0
        /*7d00*/ 	.word	0x00000000
        /*7d04*/ 	.word	0x00000000
        /*7d08*/ 	.short	0x010a
        /*7d0a*/ 	.byte	0x3f
	.zero		1


	//   ....[39]....
        /*7d0c*/ 	.word	0x00024b00
        /*7d10*/ 	.word	0x00000000
        /*7d14*/ 	.word	0x00000000
        /*7d18*/ 	.short	0x010a
        /*7d1a*/ 	.byte	0x3f
	.zero		1


	//   ....[40]....
        /*7d1c*/ 	.word	0x00024c00
        /*7d20*/ 	.word	0x00000002
        /*7d24*/ 	.word	0x00000000
        /*7d28*/ 	.short	0x010a
        /*7d2a*/ 	.byte	0x3f
	.zero		1


	//   ....[41]....
        /*7d2c*/ 	.word	0x00025950
        /*7d30*/ 	.word	0x00000003
        /*7d34*/ 	.word	0x00000000
        /*7d38*/ 	.short	0x0101
        /*7d3a*/ 	.byte	0x3f
	.zero		1


	//   ....[42]....
        /*7d3c*/ 	.word	0x0002f690
        /*7d40*/ 	.word	0x00000003
        /*7d44*/ 	.word	0x00000000
        /*7d48*/ 	.short	0x0101
        /*7d4a*/ 	.byte	0x3f
	.zero		1


	//   ....[43]....
        /*7d4c*/ 	.word	0x00030b10
        /*7d50*/ 	.word	0x000000ff
        /*7d54*/ 	.word	0x00000000
        /*7d58*/ 	.short	0x0101
        /*7d5a*/ 	.byte	0x04
	.zero		1


	//   ....[44]....
        /*7d5c*/ 	.word	0x000345a0
        /*7d60*/ 	.word	0x000000ff
        /*7d64*/ 	.word	0x00032440
        /*7d68*/ 	.short	0x010a
        /*7d6a*/ 	.byte	0x2e
	.zero		1


	//   ....[45]....
        /*7d6c*/ 	.word	0x00034ad0
        /*7d70*/ 	.word	0x000000ff
        /*7d74*/ 	.word	0x00032430
        /*7d78*/ 	.short	0x0107
        /*7d7a*/ 	.byte	0x2e
	.zero		1


	//   ....[46]....
        /*7d7c*/ 	.word	0x00034b40
        /*7d80*/ 	.word	0x000000ff
        /*7d84*/ 	.word	0x00032430
        /*7d88*/ 	.short	0x0101
        /*7d8a*/ 	.byte	0x2e
	.zero		1


	//   ....[47]....
        /*7d8c*/ 	.word	0x00035600
        /*7d90*/ 	.word	0x000000ff
        /*7d94*/ 	.word	0x00032400
        /*7d98*/ 	.short	0x0107
        /*7d9a*/ 	.byte	0x2e
	.zero		1


	//   ....[48]....
        /*7d9c*/ 	.word	0x00035650
        /*7da0*/ 	.word	0x000000ff
        /*7da4*/ 	.word	0x00032400
        /*7da8*/ 	.short	0x0101
        /*7daa*/ 	.byte	0x2e
	.zero		1


	//   ....[49]....
        /*7dac*/ 	.word	0x00036150
        /*7db0*/ 	.word	0x000000ff
        /*7db4*/ 	.word	0x00032410
        /*7db8*/ 	.short	0x0107
        /*7dba*/ 	.byte	0x2e
	.zero		1


	//   ....[50]....
        /*7dbc*/ 	.word	0x000361b0
        /*7dc0*/ 	.word	0x000000ff
        /*7dc4*/ 	.word	0x00032410
        /*7dc8*/ 	.short	0x0101
        /*7dca*/ 	.byte	0x2e
	.zero		1


	//   ....[51]....
        /*7dcc*/ 	.word	0x000361c0
        /*7dd0*/ 	.word	0x000000ff
        /*7dd4*/ 	.word	0x00032420
        /*7dd8*/ 	.short	0x010a
        /*7dda*/ 	.byte	0x2e
	.zero		1


	//   ....[52]....
        /*7ddc*/ 	.word	0x00036210
        /*7de0*/ 	.word	0x000000ff
        /*7de4*/ 	.word	0x00032460
        /*7de8*/ 	.short	0x010a
        /*7dea*/ 	.byte	0x2e
	.zero		1


	//   ....[53]....
        /*7dec*/ 	.word	0x00036940
        /*7df0*/ 	.word	0x000000ff
        /*7df4*/ 	.word	0x00032450
        /*7df8*/ 	.short	0x0107
        /*7dfa*/ 	.byte	0x2e
	.zero		1


	//   ....[54]....
        /*7dfc*/ 	.word	0x000369c0
        /*7e00*/ 	.word	0x000000ff
        /*7e04*/ 	.word	0x00032450
        /*7e08*/ 	.short	0x0101
        /*7e0a*/ 	.byte	0x2e
	.zero		1


	//   ....[55]....
        /*7e0c*/ 	.word	0x00036d20
        /*7e10*/ 	.word	0x00000013
        /*7e14*/ 	.word	0x00032440
        /*7e18*/ 	.short	0x010a
        /*7e1a*/ 	.byte	0x3f
	.zero		1


	//   ....[56]....
        /*7e1c*/ 	.word	0x00037150
        /*7e20*/ 	.word	0x00000013
        /*7e24*/ 	.word	0x00032430
        /*7e28*/ 	.short	0x0107
        /*7e2a*/ 	.byte	0x3f
	.zero		1


	//   ....[57]....
        /*7e2c*/ 	.word	0x00037200
        /*7e30*/ 	.word	0x00000013
        /*7e34*/ 	.word	0x00032430
        /*7e38*/ 	.short	0x0101
        /*7e3a*/ 	.byte	0x3f
	.zero		1


	//   ....[58]....
        /*7e3c*/ 	.word	0x00037230
        /*7e40*/ 	.word	0x00000013
        /*7e44*/ 	.word	0x00032460
        /*7e48*/ 	.short	0x010a
        /*7e4a*/ 	.byte	0x3f
	.zero		1


	//   ....[59]....
        /*7e4c*/ 	.word	0x00037770
        /*7e50*/ 	.word	0x00000013
        /*7e54*/ 	.word	0x00032450
        /*7e58*/ 	.short	0x0107
        /*7e5a*/ 	.byte	0x3f
	.zero		1


	//   ....[60]....
        /*7e5c*/ 	.word	0x00037830
        /*7e60*/ 	.word	0x00000013
        /*7e64*/ 	.word	0x00032450
        /*7e68*/ 	.short	0x0101
        /*7e6a*/ 	.byte	0x3f
	.zero		1


	//   ....[61]....
        /*7e6c*/ 	.word	0x00037920
        /*7e70*/ 	.word	0x00000004
        /*7e74*/ 	.word	0x00032420
        /*7e78*/ 	.short	0x010a
        /*7e7a*/ 	.byte	0x3f
	.zero		1


	//   ....[62]....
        /*7e7c*/ 	.word	0x00037a90
        /*7e80*/ 	.word	0x00000005
        /*7e84*/ 	.word	0x00032440
        /*7e88*/ 	.short	0x010a
        /*7e8a*/ 	.byte	0x3f
	.zero		1


	//   ....[63]....
        /*7e8c*/ 	.word	0x00037b30
        /*7e90*/ 	.word	0x00000011
        /*7e94*/ 	.word	0x00032440
        /*7e98*/ 	.short	0x010a
        /*7e9a*/ 	.byte	0x3f
	.zero		1


	//   ....[64]....
        /*7e9c*/ 	.word	0x00037b70
        /*7ea0*/ 	.word	0x00000005
        /*7ea4*/ 	.word	0x00032460
        /*7ea8*/ 	.short	0x010a
        /*7eaa*/ 	.byte	0x3f
	.zero		1


	//   ....[65]....
        /*7eac*/ 	.word	0x00037bb0
        /*7eb0*/ 	.word	0x00000011
        /*7eb4*/ 	.word	0x00032460
        /*7eb8*/ 	.short	0x010a
        /*7eba*/ 	.byte	0x3f
	.zero		1


	//   ....[66]....
        /*7ebc*/ 	.word	0x00037c10
        /*7ec0*/ 	.word	0x00000012
        /*7ec4*/ 	.word	0x00032400
        /*7ec8*/ 	.short	0x010a
        /*7eca*/ 	.byte	0x3f
	.zero		1


	//   ....[67]....
        /*7ecc*/ 	.word	0x00037c60
        /*7ed0*/ 	.word	0x0000000a
        /*7ed4*/ 	.word	0x00000000
        /*7ed8*/ 	.short	0x010a
        /*7eda*/ 	.byte	0x3f
	.zero		1


	//   ....[68]....
        /*7edc*/ 	.word	0x00037cb0
        /*7ee0*/ 	.word	0x00000012
        /*7ee4*/ 	.word	0x00032410
        /*7ee8*/ 	.short	0x010a
        /*7eea*/ 	.byte	0x3f
	.zero		1


	//   ....[69]....
        /*7eec*/ 	.word	0x00037d00
        /*7ef0*/ 	.word	0x0000000a
        /*7ef4*/ 	.word	0x00000000
        /*7ef8*/ 	.short	0x010a
        /*7efa*/ 	.byte	0x3f
	.zero		1


	//   ....[70]....
        /*7efc*/ 	.word	0x00037d50
        /*7f00*/ 	.word	0x00000008
        /*7f04*/ 	.word	0x00000000
        /*7f08*/ 	.short	0x010a
        /*7f0a*/ 	.byte	0x3f
	.zero		1


	//   ....[71]....
        /*7f0c*/ 	.word	0x00037da0
        /*7f10*/ 	.word	0x0000000e
        /*7f14*/ 	.word	0x00000000
        /*7f18*/ 	.short	0x010a
        /*7f1a*/ 	.byte	0x3f
	.zero		1


	//   ....[72]....
        /*7f1c*/ 	.word	0x00037df0
        /*7f20*/ 	.word	0x00000000
        /*7f24*/ 	.word	0x00000000
        /*7f28*/ 	.short	0x010a
        /*7f2a*/ 	.byte	0x3f
	.zero		1


	//   ....[73]....
        /*7f2c*/ 	.word	0x00037e40
        /*7f30*/ 	.word	0x00000002
        /*7f34*/ 	.word	0x00000000
        /*7f38*/ 	.short	0x010a
        /*7f3a*/ 	.byte	0x3f
	.zero		1


	//   ....[74]....
        /*7f3c*/ 	.word	0x00037f20
        /*7f40*/ 	.word	0x00000003
        /*7f44*/ 	.word	0x00032440
        /*7f48*/ 	.short	0x010a
        /*7f4a*/ 	.byte	0x3f
	.zero		1


	//   ....[75]....
        /*7f4c*/ 	.word	0x00039c50
        /*7f50*/ 	.word	0x00000003
        /*7f54*/ 	.word	0x00032420
        /*7f58*/ 	.short	0x010a
        /*7f5a*/ 	.byte	0x3f
	.zero		1


	//   ....[76]....
        /*7f5c*/ 	.word	0x00039cb0
        /*7f60*/ 	.word	0x00000003
        /*7f64*/ 	.word	0x00032460
        /*7f68*/ 	.short	0x010a
        /*7f6a*/ 	.byte	0x3f
	.zero		1


	//   ....[77]....
        /*7f6c*/ 	.word	0x0003a6b0
        /*7f70*/ 	.word	0x00000013
        /*7f74*/ 	.word	0x00032440
        /*7f78*/ 	.short	0x010a
        /*7f7a*/ 	.byte	0x3f
	.zero		1


	//   ....[78]....
        /*7f7c*/ 	.word	0x0003ad30
        /*7f80*/ 	.word	0x00000013
        /*7f84*/ 	.word	0x00032460
        /*7f88*/ 	.short	0x010a
        /*7f8a*/ 	.byte	0x3f
	.zero		1


	//   ....[79]....
        /*7f8c*/ 	.word	0x0003b4b0
        /*7f90*/ 	.word	0x00000004
        /*7f94*/ 	.word	0x00032420
        /*7f98*/ 	.short	0x010a
        /*7f9a*/ 	.byte	0x3f
	.zero		1


	//   ....[80]....
        /*7f9c*/ 	.word	0x0003b650
        /*7fa0*/ 	.word	0x00000005
        /*7fa4*/ 	.word	0x00032440
        /*7fa8*/ 	.short	0x010a
        /*7faa*/ 	.byte	0x3f
	.zero		1


	//   ....[81]....
        /*7fac*/ 	.word	0x0003b6a0
        /*7fb0*/ 	.word	0x00000011
        /*7fb4*/ 	.word	0x00032440
        /*7fb8*/ 	.short	0x010a
        /*7fba*/ 	.byte	0x3f
	.zero		1


	//   ....[82]....
        /*7fbc*/ 	.word	0x0003b6f0
        /*7fc0*/ 	.word	0x00000005
        /*7fc4*/ 	.word	0x00032460
        /*7fc8*/ 	.short	0x010a
        /*7fca*/ 	.byte	0x3f
	.zero		1


	//   ....[83]....
        /*7fcc*/ 	.word	0x0003bab0
        /*7fd0*/ 	.word	0x00000000
        /*7fd4*/ 	.word	0x00000000
        /*7fd8*/ 	.short	0x010a
        /*7fda*/ 	.byte	0x3f
	.zero		1


	//   ....[84]....
        /*7fdc*/ 	.word	0x0003bbf0
        /*7fe0*/ 	.word	0x0000000a
        /*7fe4*/ 	.word	0x00000000
        /*7fe8*/ 	.short	0x010a
        /*7fea*/ 	.byte	0x3f
	.zero		1


	//   ....[85]....
        /*7fec*/ 	.word	0x0003c250
        /*7ff0*/ 	.word	0x00000000
        /*7ff4*/ 	.word	0x00000000
        /*7ff8*/ 	.short	0x010a
        /*7ffa*/ 	.byte	0x3f
	.zero		1


	//   ....[86]....
        /*7ffc*/ 	.word	0x0003c390
        /*8000*/ 	.word	0x0000000a
        /*8004*/ 	.word	0x00000000
        /*8008*/ 	.short	0x010a
        /*800a*/ 	.byte	0x3f
	.zero		1


	//   ....[87]....
        /*800c*/ 	.word	0x0003d590
        /*8010*/ 	.word	0x00000000
        /*8014*/ 	.word	0x00000000
        /*8018*/ 	.short	0x0101
        /*801a*/ 	.byte	0x3f
	.zero		1


	//   ....[88]....
        /*801c*/ 	.word	0x00057330
        /*8020*/ 	.word	0x00000000
        /*8024*/ 	.word	0x00000000
        /*8028*/ 	.short	0x0101
        /*802a*/ 	.byte	0x3f
	.zero		1


	//   ....[89]....
        /*802c*/ 	.word	0x00057350
        /*8030*/ 	.word	0x0000000a
        /*8034*/ 	.word	0x00000000
        /*8038*/ 	.short	0x010a
        /*803a*/ 	.byte	0x3f
	.zero		1


	//   ....[90]....
        /*803c*/ 	.word	0x000573a0
        /*8040*/ 	.word	0x0000000a
        /*8044*/ 	.word	0x00000000
        /*8048*/ 	.short	0x010a
        /*804a*/ 	.byte	0x3f
	.zero		1


	//----- nvinfo : EIATTR_NUM_MBARRIERS
	.align		4
.L_1318:
        /*804c*/ 	.byte	0x03, 0x38
        /*804e*/ 	.short	0x0017


	//----- nvinfo : EIATTR_EXIT_INSTR_OFFSETS
	.align		4
        /*8050*/ 	.byte	0x04, 0x1c
        /*8052*/ 	.short	(.L_1320 - .L_1319)


	//   ....[0]....
.L_1319:
        /*8054*/ 	.word	0x00037c00


	//----- nvinfo : EIATTR_MAX_THREADS
	.align		4
.L_1320:
        /*8058*/ 	.byte	0x04, 0x05
        /*805a*/ 	.short	(.L_1322 - .L_1321)
.L_1321:
        /*805c*/ 	.word	0x00000180
        /*8060*/ 	.word	0x00000001
        /*8064*/ 	.word	0x00000001


	//----- nvinfo : EIATTR_CRS_STACK_SIZE
	.align		4
.L_1322:
        /*8068*/ 	.byte	0x04, 0x1e
        /*806a*/ 	.short	(.L_1324 - .L_1323)
.L_1323:
        /*806c*/ 	.word	0x00000000


	//----- nvinfo : EIATTR_CBANK_PARAM_SIZE
	.align		4
.L_1324:
        /*8070*/ 	.byte	0x03, 0x19
        /*8072*/ 	.short	0x0b70


	//----- nvinfo : EIATTR_PARAM_CBANK
	.align		4
        /*8074*/ 	.byte	0x04, 0x0a
        /*8076*/ 	.short	(.L_1326 - .L_1325)
	.align		4
.L_1325:
        /*8078*/ 	.word	index@(.nv.constant0._ZN7cutlass13device_kernelIN5flash11enable_sm90INS1_16FlashAttnFwdSm90INS1_25CollectiveMainloopFwdSm90ILi2EN4cute5tupleIJNS5_1CILi1EEES8_S8_EEENS6_IJNS7_ILi128EEENS7_ILi96EEENS7_ILi64EEEEEELi256ENS_10bfloat16_tEfNS_4arch4Sm90ELb0ELb1ELb1ELb0ELb1ELb0ELb1ELb1ELb0ELb1ELb1ELb0EEENS1_21CollectiveEpilogueFwdINS6_IJSA_NS7_ILi256EEESB_EEES9_SE_SG_Li256ELb0ELb1ELb1ELb0EEENS1_19SingleTileSchedulerILb0ELb1ELb1ELi128EEEEEEEEEvNT_6ParamsE)
        /*807c*/ 	.short	0x0210
        /*807e*/ 	.short	0x0b70


	//----- nvinfo : EIATTR_SW_WAR
	.align		4
.L_1326:
        /*8080*/ 	.byte	0x04, 0x36
        /*8082*/ 	.short	(.L_1328 - .L_1327)
.L_1327:
        /*8084*/ 	.word	0x00000008
.L_1328:


//--------------------- .nv.info._ZN7cutlass13device_kernelIN5flash11enable_sm90INS1_16FlashAttnFwdSm90INS1_25CollectiveMainloopFwdSm90ILi2EN4cute5tupleIJNS5_1CILi1EEES8_S8_EEENS6_IJNS7_ILi128EEENS7_ILi96EEENS7_ILi64EEEEEELi256ENS_10bfloat16_tEfNS_4arch4Sm90ELb0ELb1ELb1ELb1ELb1ELb0ELb0ELb1ELb0ELb1ELb1ELb0EEENS1_21CollectiveEpilogueFwdINS6_IJSA_NS7_ILi256EEESB_EEES9_SE_SG_Li256ELb1ELb1ELb1ELb0EEENS1_36VarlenDynamicPersistentTileSchedulerILi128ELi96ELi256ELi128ELb1ELb1ELb1ELb1ELb0ELb1EEEEEEEEEvNT_6ParamsE --------------------------
	.section	.nv.info._ZN7cutlass13device_kernelIN5flash11enable_sm90INS1_16FlashAttnFwdSm90INS1_25CollectiveMainloopFwdSm90ILi2EN4cute5tupleIJNS5_1CILi1EEES8_S8_EEENS6_IJNS7_ILi128EEENS7_ILi96EEENS7_ILi64EEEEEELi256ENS_10bfloat16_tEfNS_4arch4Sm90ELb0ELb1ELb1ELb1ELb1ELb0ELb0ELb1ELb0ELb1ELb1ELb0EEENS1_21CollectiveEpilogueFwdINS6_IJSA_NS7_ILi256EEESB_EEES9_SE_SG_Li256ELb1ELb1ELb1ELb0EEENS1_36VarlenDynamicPersistentTileSchedulerILi128ELi96ELi256ELi128ELb1ELb1ELb1ELb1ELb0ELb1EEEEEEEEEvNT_6ParamsE,"",@"SHT_CUDA_INFO"
	.sectionflags	@""
	.align	4


	//----- nvinfo : EIATTR_CUDA_API_VERSION
	.align		4
        /*0000*/ 	.byte	0x04, 0x37
        /*0002*/ 	.short	(.L_1330 - .L_1329)
.L_1329:
        /*0004*/ 	.word	0x00000082


	//----- nvinfo : EIATTR_KPARAM_INFO
	.align		4
.L_1330:
        /*0008*/ 	.byte	0x04, 0x17
        /*000a*/ 	.short	(.L_1332 - .L_1331)
.L_1331:
        /*000c*/ 	.word	0x00000000
        /*0010*/ 	.short	0x0000
        /*0012*/ 	.short	0x0070
        /*0014*/ 	.byte	0x00, 0xf0, 0x01, 0x2a


	//----- nvinfo : EIATTR_SPARSE_MMA_MASK
	.align		4
.L_1332:
        /*0018*/ 	.byte	0x03, 0x50
        /*001a*/ 	.short	0x0000


	//----- nvinfo : EIATTR_MAXREG_COUNT
	.align		4
        /*001c*/ 	.byte	0x03, 0x1b
        /*001e*/ 	.short	0x00a8


	//----- nvinfo : EIATTR_NUM_BARRIERS
	.align		4
        /*0020*/ 	.byte	0x02, 0x4c
        /*0022*/ 	.byte	0x10
	.zero		1


	//----- nvinfo : EIATTR_EXTERNS
	.align		4
        /*0024*/ 	.byte	0x04, 0x0f
        /*0026*/ 	.short	(.L_1334 - .L_1333)


	//   ....[0]....
	.align		4
.L_1333:
        /*0028*/ 	.word	index@(__assertfail)


	//----- nvinfo : EIATTR_ANNOTATIONS
	.align		4
.L_1334:
        /*002c*/ 	.byte	0x04, 0x55
        /*002e*/ 	.short	(.L_1336 - .L_1335)


	//   ....[0]....
.L_1335:
        /* <DEDUP_REMOVED lines=32> */


	//----- nvinfo : EIATTR_MERCURY_ISA_VERSION
	.align		4
.L_1336:
        /*0218*/ 	.byte	0x03, 0x5f
        /*021a*/ 	.short	0x0101


	//----- nvinfo : EIATTR_UNUSED_LOAD_BYTE_OFFSET
	.align		4
        /*021c*/ 	.byte	0x04, 0x44
        /*021e*/ 	.short	(.L_1338 - .L_1337)


	//   ....[0]....
.L_1337:
        /*0220*/ 	.word	0x00000a30
        /*0224*/ 	.word	0x0000fff0


	//   ....[1]....
        /*0228*/ 	.word	0x00017a00
        /*022c*/ 	.word	0x0000fff0


	//----- nvinfo : EIATTR_INT_WARP_WIDE_INSTR_OFFSETS
	.align		4
.L_1338:
        /*0230*/ 	.byte	0x04, 0x31
        /*0232*/ 	.short	(.L_1340 - .L_1339)


	//   ....[0]....
.L_1339:
        /*0234*/ 	.word	0x000000c0


	//   ....[1]....
        /*0238*/ 	.word	0x000000d0


	//   ....[2]....
        /*023c*/ 	.word	0x00000170


	//   ....[3]....
        /*0240*/ 	.word	0x0001e130


	//   ....[4]....
        /*0244*/ 	.word	0x0001e1c0


	//   ....[5]....
        /*0248*/ 	.word	0x000213a0


	//   ....[6]....
        /*024c*/ 	.word	0x00021430


	//----- nvinfo : EIATTR_COOP_GROUP_MASK_REGIDS
	.align		4
.L_1340:
        /*0250*/ 	.byte	0x04, 0x29
        /*0252*/ 	.short	(.L_1342 - .L_1341)


	//   ....[0]....
.L_1341:
        /*0254*/ 	.word	0xffffffff


	//   ....[1]....
        /*0258*/ 	.word	0xffffffff


	//   ....[2]....
        /*025c*/ 	.word	0xffffffff


	//   ....[3]....
        /*0260*/ 	.word	0xffffffff


	//   ....[4]....
        /*0264*/ 	.word	0xffffffff


	//   ....[5]....
        /*0268*/ 	.word	0xffffffff


	//   ....[6]....
        /*026c*/ 	.word	0xffffffff


	//   ....[7]....
        /*0270*/ 	.word	0xffffffff


	//   ....[8]....
        /*0274*/ 	.word	0xffffffff


	//   ....[9]....
        /*0278*/ 	.word	0xffffffff


	//   ....[10]....
        /*027c*/ 	.word	0xffffffff


	//   ....[11]....
        /*0280*/ 	.word	0xffffffff


	//   ....[12]....
        /*0284*/ 	.word	0xffffffff


	//   ....[13]....
        /*0288*/ 	.word	0xffffffff


	//   ....[14]....
        /*028c*/ 	.word	0xffffffff


	//   ....[15]....
        /*0290*/ 	.word	0xffffffff


	//   ....[16]....
        /*0294*/ 	.word	0xffffffff


	//   ....[17]....
        /*0298*/ 	.word	0xffffffff


	//   ....[18]....
        /*029c*/ 	.word	0xffffffff


	//   ....[19]....
        /*02a0*/ 	.word	0xffffffff


	//   ....[20]....
        /*02a4*/ 	.word	0xffffffff


	//   ....[21]....
        /*02a8*/ 	.word	0xffffffff


	//   ....[22]....
        /*02ac*/ 	.word	0xffffffff


	//   ....[23]....
        /*02b0*/ 	.word	0xffffffff


	//   ....[24]....
        /*02b4*/ 	.word	0xffffffff


	//   ....[25]....
        /*02b8*/ 	.word	0xffffffff


	//   ....[26]....
        /*02bc*/ 	.word	0xffffffff


	//   ....[27]....
        /*02c0*/ 	.word	0xffffffff


	//   ....[28]....
        /*02c4*/ 	.word	0xffffffff


	//   ....[29]....
        /*02c8*/ 	.word	0xffffffff


	//   ....[30]....
        /*02cc*/ 	.word	0xffffffff


	//   ....[31]....
        /*02d0*/ 	.word	0xffffffff


	//   ....[32]....
        /*02d4*/ 	.word	0xffffffff


	//   ....[33]....
        /*02d8*/ 	.word	0xffffffff


	//   ....[34]....
        /*02dc*/ 	.word	0xffffffff


	//   ....[35]....
        /*02e0*/ 	.word	0xffffffff


	//   ....[36]....
        /*02e4*/ 	.word	0xffffffff


	//   ....[37]....
        /*02e8*/ 	.word	0xffffffff


	//   ....[38]....
        /*02ec*/ 	.word	0xffffffff


	//   ....[39]....
        /*02f0*/ 	.word	0xffffffff


	//   ....[40]....
        /*02f4*/ 	.word	0xffffffff


	//   ....[41]....
        /*02f8*/ 	.word	0xffffffff


	//   ....[42]....
        /*02fc*/ 	.word	0xffffffff


	//   ....[43]....
        /*0300*/ 	.word	0xffffffff


	//   ....[44]....
        /*0304*/ 	.word	0xffffffff


	//   ....[45]....
        /*0308*/ 	.word	0xffffffff


	//   ....[46]....
        /*030c*/ 	.word	0xffffffff


	//   ....[47]....
        /*0310*/ 	.word	0xffffffff


	//   ....[48]....
        /*0314*/ 	.word	0xffffffff


	//   ....[49]....
        /*0318*/ 	.word	0xffffffff


	//   ....[50]....
        /*031c*/ 	.word	0xffffffff


	//   ....[51]....
        /*0320*/ 	.word	0xffffffff


	//   ....[52]....
        /*0324*/ 	.word	0xffffffff


	//   ....[53]....
        /*0328*/ 	.word	0xffffffff


	//   ....[54]....
        /*032c*/ 	.word	0xffffffff


	//   ....[55]....
        /*0330*/ 	.word	0xffffffff


	//   ....[56]....
        /*0334*/ 	.word	0xffffffff


	//   ....[57]....
        /*0338*/ 	.word	0xffffffff


	//   ....[58]....
        /*033c*/ 	.word	0xffffffff


	//   ....[59]....
        /*0340*/ 	.word	0xffffffff


	//   ....[60]....
        /*0344*/ 	.word	0xffffffff


	//   ....[61]....
        /*0348*/ 	.word	0xffffffff


	//   ....[62]....
        /*034c*/ 	.word	0xffffffff


	//   ....[63]....
        /*0350*/ 	.word	0xffffffff


	//   ....[64]....
        /*0354*/ 	.word	0xffffffff


	//   ....[65]....
        /*0358*/ 	.word	0xffffffff


	//   ....[66]....
        /*035c*/ 	.word	0xffffffff


	//   ....[67]....
        /*0360*/ 	.word	0xffffffff


	//   ....[68]....
        /*0364*/ 	.word	0xffffffff


	//   ....[69]....
        /*0368*/ 	.word	0xffffffff


	//   ....[70]....
        /*036c*/ 	.word	0xffffffff


	//   ....[71]....
        /*0370*/ 	.word	0xffffffff


	//   ....[72]....
        /*0374*/ 	.word	0xffffffff


	//   ....[73]....
        /*0378*/ 	.word	0xffffffff


	//   ....[74]....
        /*037c*/ 	.word	0xffffffff


	//   ....[75]....
        /*0380*/ 	.word	0xffffffff


	//   ....[76]....
        /*0384*/ 	.word	0xffffffff


	//   ....[77]....
        /*0388*/ 	.word	0xffffffff


	//   ....[78]....
        /*038c*/ 	.word	0xffffffff


	//   ....[79]....
        /*0390*/ 	.word	0xffffffff


	//   ....[80]....
        /*0394*/ 	.word	0xffffffff


	//   ....[81]....
        /*0398*/ 	.word	0xffffffff


	//   ....[82]....
        /*039c*/ 	.word	0xffffffff


	//   ....[83]....
        /*03a0*/ 	.word	0xffffffff


	//   ....[84]....
        /*03a4*/ 	.word	0xffffffff


	//   ....[85]....
        /*03a8*/ 	.word	0xffffffff


	//   ....[86]....
        /*03ac*/ 	.word	0xffffffff


	//   ....[87]....
        /*03b0*/ 	.word	0xffffffff


	//   ....[88]....
        /*03b4*/ 	.word	0xffffffff


	//   ....[89]....
        /*03b8*/ 	.word	0xffffffff


	//   ....[90]....
        /*03bc*/ 	.word	0xffffffff


	//   ....[91]....
        /*03c0*/ 	.word	0xffffffff


	//   ....[92]....
        /*03c4*/ 	.word	0xffffffff


	//   ....[93]....
        /*03c8*/ 	.word	0xffffffff


	//   ....[94]....
        /*03cc*/ 	.word	0xffffffff


	//   ....[95]....
        /*03d0*/ 	.word	0xffffffff


	//   ....[96]....
        /*03d4*/ 	.word	0xffffffff


	//   ....[97]....
        /*03d8*/ 	.word	0xffffffff


	//   ....[98]....
        /*03dc*/ 	.word	0xffffffff


	//   ....[99]....
        /*03e0*/ 	.word	0xffffffff


	//   ....[100]....
        /*03e4*/ 	.word	0xffffffff


	//   ....[101]....
        /*03e8*/ 	.word	0xffffffff


	//   ....[102]....
        /*03ec*/ 	.word	0xffffffff


	//   ....[103]....
        /*03f0*/ 	.word	0xffffffff


	//   ....[104]....
        /*03f4*/ 	.word	0xffffffff


	//   ....[105]....
        /*03f8*/ 	.word	0xffffffff


	//   ....[106]....
        /*03fc*/ 	.word	0xffffffff


	//   ....[107]....
        /*0400*/ 	.word	0xffffffff


	//   ....[108]....
        /*0404*/ 	.word	0xffffffff


	//   ....[109]....
        /*0408*/ 	.word	0xffffffff


	//   ....[110]....
        /*040c*/ 	.word	0xffffffff


	//   ....[111]....
        /*0410*/ 	.word	0xffffffff


	//   ....[112]....
        /*0414*/ 	.word	0xffffffff


	//   ....[113]....
        /*0418*/ 	.word	0xffffffff


	//   ....[114]....
        /*041c*/ 	.word	0xffffffff


	//   ....[115]....
        /*0420*/ 	.word	0xffffffff


	//   ....[116]....
        /*0424*/ 	.word	0xffffffff


	//   ....[117]....
        /*0428*/ 	.word	0xffffffff


	//   ....[118]....
        /*042c*/ 	.word	0xffffffff


	//   ....[119]....
        /*0430*/ 	.word	0xffffffff


	//   ....[120]....
        /*0434*/ 	.word	0xffffffff


	//   ....[121]....
        /*0438*/ 	.word	0xffffffff


	//   ....[122]....
        /*043c*/ 	.word	0xffffffff


	//   ....[123]....
        /*0440*/ 	.word	0xffffffff


	//   ....[124]....
        /*0444*/ 	.word	0xffffffff


	//   ....[125]....
        /*0448*/ 	.word	0xffffffff


	//   ....[126]....
        /*044c*/ 	.word	0xffffffff


	//   ....[127]....
        /*0450*/ 	.word	0xffffffff


	//   ....[128]....
        /*0454*/ 	.word	0xffffffff


	//   ....[129]....
        /*0458*/ 	.word	0xffffffff


	//   ....[130]....
        /*045c*/ 	.word	0xffffffff


	//   ....[131]....
        /*0460*/ 	.word	0xffffffff


	//   ....[132]....
        /*0464*/ 	.word	0xffffffff


	//   ....[133]....
        /*0468*/ 	.word	0xffffffff


	//   ....[134]....
        /*046c*/ 	.word	0xffffffff


	//   ....[135]....
        /*0470*/ 	.word	0xffffffff


	//   ....[136]....
        /*0474*/ 	.word	0xffffffff


	//   ....[137]....
        /*0478*/ 	.word	0xffffffff


	//   ....[138]....
        /*047c*/ 	.word	0xffffffff


	//   ....[139]....
        /*0480*/ 	.word	0xffffffff


	//   ....[140]....
        /*0484*/ 	.word	0xffffffff


	//   ....[141]....
        /*0488*/ 	.word	0xffffffff


	//   ....[142]....
        /*048c*/ 	.word	0xffffffff


	//   ....[143]....
        /*0490*/ 	.word	0xffffffff


	//   ....[144]....
        /*0494*/ 	.word	0xffffffff


	//   ....[145]....
        /*0498*/ 	.word	0xffffffff


	//   ....[146]....
        /*049c*/ 	.word	0xffffffff


	//   ....[147]....
        /*04a0*/ 	.word	0xffffffff


	//   ....[148]....
        /*04a4*/ 	.word	0xffffffff


	//   ....[149]....
        /*04a8*/ 	.word	0xffffffff


	//   ....[150]....
        /*04ac*/ 	.word	0xffffffff


	//   ....[151]....
        /*04b0*/ 	.word	0x0500000f


	//   ....[152]....
        /*04b4*/ 	.word	0x0500000f


	//   ....[153]....
        /*04b8*/ 	.word	0x0500000f


	//   ....[154]....
        /*04bc*/ 	.word	0x0500000f


	//   ....[155]....
        /*04c0*/ 	.word	0x0500000f


	//   ....[156]....
        /*04c4*/ 	.word	0x0500000f


	//   ....[157]....
        /*04c8*/ 	.word	0x0500000f


	//   ....[158]....
        /*04cc*/ 	.word	0x0500000f


	//   ....[159]....
        /*04d0*/ 	.word	0x0500000f


	//   ....[160]....
        /*04d4*/ 	.word	0x0500000f


	//   ....[161]....
        /*04d8*/ 	.word	0x0500000f


	//   ....[162]....
        /*04dc*/ 	.word	0x0500000f


	//   ....[163]....
        /*04e0*/ 	.word	0x0500000f


	//   ....[164]....
        /*04e4*/ 	.word	0x0500000f


	//   ....[165]....
        /*04e8*/ 	.word	0x0500000f


	//   ....[166]....
        /*04ec*/ 	.word	0x0500000f


	//   ....[167]....
        /*04f0*/ 	.word	0x0500000f


	//   ....[168]....
        /*04f4*/ 	.word	0x0500000f


	//   ....[169]....
        /*04f8*/ 	.word	0x0500000f


	//   ....[170]....
        /*04fc*/ 	.word	0x0500000f


	//   ....[171]....
        /*0500*/ 	.word	0x0500000f


	//   ....[172]....
        /*0504*/ 	.word	0x0500000f


	//   ....[173]....
        /*0508*/ 	.word	0x0500000f


	//   ....[174]....
        /*050c*/ 	.word	0x0500000f


	//   ....[175]....
        /*0510*/ 	.word	0x0500000f


	//   ....[176]....
        /*0514*/ 	.word	0x0500000f


	//   ....[177]....
        /*0518*/ 	.word	0x0500000f


	//   ....[178]....
        /*051c*/ 	.word	0x0500000f


	//   ....[179]....
        /*0520*/ 	.word	0x0500000f


	//   ....[180]....
        /*0524*/ 	.word	0x0500000f


	//   ....[181]....
        /*0528*/ 	.word	0x0500000f


	//   ....[182]....
        /*052c*/ 	.word	0x0500000f


	//   ....[183]....
        /*0530*/ 	.word	0x0500000f


	//   ....[184]....
        /*0534*/ 	.word	0x0500000f


	//   ....[185]....
        /*0538*/ 	.word	0x0500000f


	//   ....[186]....
        /*053c*/ 	.word	0x0500000f


	//   ....[187]....
        /*0540*/ 	.word	0x0500000f


	//   ....[188]....
        /*0544*/ 	.word	0x0500000f


	//   ....[189]....
        /*0548*/ 	.word	0x0500000f


	//   ....[190]....
        /*054c*/ 	.word	0x0500000f


	//   ....[191]....
        /*0550*/ 	.word	0x0500000f


	//   ....[192]....
        /*0554*/ 	.word	0x0500000f


	//   ....[193]....
        /*0558*/ 	.word	0x0500000f


	//   ....[194]....
        /*055c*/ 	.word	0x0500000f


	//   ....[195]....
        /*0560*/ 	.word	0x0500000f


	//   ....[196]....
        /*0564*/ 	.word	0x0500000f


	//   ....[197]....
        /*0568*/ 	.word	0x0500000f


	//   ....[198]....
        /*056c*/ 	.word	0x0500000f


	//   ....[199]....
        /*0570*/ 	.word	0x0500000f


	//   ....[200]....
        /*0574*/ 	.word	0x0500000f


	//   ....[201]....
        /*0578*/ 	.word	0x0500000f


	//   ....[202]....
        /*057c*/ 	.word	0x0500000f


	//   ....[203]....
        /*0580*/ 	.word	0x0500000f


	//   ....[204]....
        /*0584*/ 	.word	0x0500000f


	//   ....[205]....
        /*0588*/ 	.word	0x0500000f


	//   ....[206]....
        /*058c*/ 	.word	0x0500000f


	//   ....[207]....
        /*0590*/ 	.word	0x0500000f


	//   ....[208]....
        /*0594*/ 	.word	0x0500000f


	//   ....[209]....
        /*0598*/ 	.word	0x0500000f


	//   ....[210]....
        /*059c*/ 	.word	0x0500000f


	//   ....[211]....
        /*05a0*/ 	.word	0x0500000f


	//   ....[212]....
        /*05a4*/ 	.word	0x0500000f


	//   ....[213]....
        /*05a8*/ 	.word	0x0500000f


	//   ....[214]....
        /*05ac*/ 	.word	0x0500000f


	//   ....[215]....
        /*05b0*/ 	.word	0x0500000f


	//   ....[216]....
        /*05b4*/ 	.word	0x0500000f


	//   ....[217]....
        /*05b8*/ 	.word	0x0500000f


	//   ....[218]....
        /*05bc*/ 	.word	0x0500000f


	//   ....[219]....
        /*05c0*/ 	.word	0x0500000f


	//   ....[220]....
        /*05c4*/ 	.word	0x0500000f


	//   ....[221]....
        /*05c8*/ 	.word	0x0500000f


	//   ....[222]....
        /*05cc*/ 	.word	0x0500000f


	//   ....[223]....
        /*05d0*/ 	.word	0x0500000f


	//   ....[224]....
        /*05d4*/ 	.word	0x0500000f


	//   ....[225]....
        /*05d8*/ 	.word	0x0500000f


	//   ....[226]....
        /*05dc*/ 	.word	0x0500000f


	//   ....[227]....
        /*05e0*/ 	.word	0x0500000f


	//   ....[228]....
        /*05e4*/ 	.word	0x0500000f


	//   ....[229]....
        /*05e8*/ 	.word	0x0500000f


	//   ....[230]....
        /*05ec*/ 	.word	0x0500000f


	//   ....[231]....
        /*05f0*/ 	.word	0x0500000f


	//   ....[232]....
        /*05f4*/ 	.word	0x0500000f


	//   ....[233]....
        /*05f8*/ 	.word	0x0500000f


	//   ....[234]....
        /*05fc*/ 	.word	0x0500000f


	//   ....[235]....
        /*0600*/ 	.word	0xffffffff


	//   ....[236]....
        /*0604*/ 	.word	0xffffffff


	//   ....[237]....
        /*0608*/ 	.word	0xffffffff


	//   ....[238]....
        /*060c*/ 	.word	0xffffffff


	//   ....[239]....
        /*0610*/ 	.word	0xffffffff


	//   ....[240]....
        /*0614*/ 	.word	0xffffffff


	//----- nvinfo : EIATTR_COOP_GROUP_INSTR_OFFSETS
	.align		4
.L_1342:
        /*0618*/ 	.byte	0x04, 0x28
        /*061a*/ 	.short	(.L_1344 - .L_1343)


	//   ....[0]....
.L_1343:
        /*061c*/ 	.word	0x00000080


	//   ....[1]....
        /*0620*/ 	.word	0x00000090


	//   ....[2]....
        /*0624*/ 	.word	0x000002d0


	//   ....[3]....
        /*0628*/ 	.word	0x00000430


	//   ....[4]....
        /*062c*/ 	.word	0x00000550


	//   ....[5]....
        /*0630*/ 	.word	0x000006b0


	//   ....[6]....
        /*0634*/ 	.word	0x000026f0


	//   ....[7]....
        /*0638*/ 	.word	0x00003940


	//   ....[8]....
        /*063c*/ 	.word	0x00003f30


	//   ....[9]....
        /*0640*/ 	.word	0x00004f80


	//   ....[10]....
        /*0644*/ 	.word	0x00005010


	//   ....[11]....
        /*0648*/ 	.word	0x00005120


	//   ....[12]....
        /*064c*/ 	.word	0x00005140


	//   ....[13]....
        /*0650*/ 	.word	0x0000a280


	//   ....[14]....
        /*0654*/ 	.word	0x0000a350


	//   ....[15]....
        /*0658*/ 	.word	0x0000a630


	//   ....[16]....
        /*065c*/ 	.word	0x0000a650


	//   ....[17]....
        /*0660*/ 	.word	0x0000fd60


	//   ....[18]....
        /*0664*/ 	.word	0x00010470


	//   ....[19]....
        /*0668*/ 	.word	0x000115b0


	//   ....[20]....
        /*066c*/ 	.word	0x000116f0


	//   ....[21]....
        /*0670*/ 	.word	0x00011770


	//   ....[22]....
        /*0674*/ 	.word	0x000117b0


	//   ....[23]....
        /*0678*/ 	.word	0x00016a40


	//   ....[24]....
        /*067c*/ 	.word	0x00016a60


	//   ....[25]....
        /*0680*/ 	.word	0x00016ab0


	//   ....[26]....
        /*0684*/ 	.word	0x00016ae0


	//   ....[27]....
        /*0688*/ 	.word	0x00018d50


	//   ....[28]....
        /*068c*/ 	.word	0x00018d70


	//   ....[29]....
        /*0690*/ 	.word	0x00018dc0


	//   ....[30]....
        /*0694*/ 	.word	0x00018dd0


	//   ....[31]....
        /*0698*/ 	.word	0x00019780


	//   ....[32]....
        /*069c*/ 	.word	0x000197b0


	//   ....[33]....
        /*06a0*/ 	.word	0x000198f0


	//   ....[34]....
        /*06a4*/ 	.word	0x00019910


	//   ....[35]....
        /*06a8*/ 	.word	0x00019a50


	//   ....[36]....
        /*06ac*/ 	.word	0x00019a70


	//   ....[37]....
        /*06b0*/ 	.word	0x00019bc0


	//   ....[38]....
        /*06b4*/ 	.word	0x00019be0


	//   ....[39]....
        /*06b8*/ 	.word	0x0001a100


	//   ....[40]....
        /*06bc*/ 	.word	0x0001a130


	//   ....[41]....
        /*06c0*/ 	.word	0x0001ab60


	//   ....[42]....
        /*06c4*/ 	.word	0x0001ab70


	//   ....[43]....
        /*06c8*/ 	.word	0x0001bec0


	//   ....[44]....
        /*06cc*/ 	.word	0x0001bee0


	//   ....[45]....
        /*06d0*/ 	.word	0x0001c020


	//   ....[46]....
        /*06d4*/ 	.word	0x0001c040


	//   ....[47]....
        /*06d8*/ 	.word	0x0001c180


	//   ....[48]....
        /*06dc*/ 	.word	0x0001c1a0


	//   ....[49]....
        /*06e0*/ 	.word	0x0001c2f0


	//   ....[50]....
        /*06e4*/ 	.word	0x0001c310


	//   ....[51]....
        /*06e8*/ 	.word	0x0001c4e0


	//   ....[52]....
        /*06ec*/ 	.word	0x0001c6f0


	//   ....[53]....
        /*06f0*/ 	.word	0x0001c720


	//   ....[54]....
        /*06f4*/ 	.word	0x0001c750


	//   ....[55]....
        /*06f8*/ 	.word	0x0001c780


	//   ....[56]....
        /*06fc*/ 	.word	0x0001c7b0


	//   ....[57]....
        /*0700*/ 	.word	0x0001c7e0


	//   ....[58]....
        /*0704*/ 	.word	0x0001c950


	//   ....[59]....
        /*0708*/ 	.word	0x0001c980


	//   ....[60]....
        /*070c*/ 	.word	0x0001c9b0


	//   ....[61]....
        /*0710*/ 	.word	0x0001c9e0


	//   ....[62]....
        /*0714*/ 	.word	0x0001ca10


	//   ....[63]....
        /*0718*/ 	.word	0x0001ca40


	//   ....[64]....
        /*071c*/ 	.word	0x0001cad0


	//   ....[65]....
        /*0720*/ 	.word	0x0001cb00


	//   ....[66]....
        /*0724*/ 	.word	0x0001cb10


	//   ....[67]....
        /*0728*/ 	.word	0x0001cb50


	//   ....[68]....
        /*072c*/ 	.word	0x0001ecf0


	//   ....[69]....
        /*0730*/ 	.word	0x0001ed10


	//   ....[70]....
        /*0734*/ 	.word	0x0001eda0


	//   ....[71]....
        /*0738*/ 	.word	0x0001edc0


	//   ....[72]....
        /*073c*/ 	.word	0x0001ee40


	//   ....[73]....
        /*0740*/ 	.word	0x0001ee60


	//   ....[74]....
        /*0744*/ 	.word	0x0001eee0


	//   ....[75]....
        /*0748*/ 	.word	0x0001ef00


	//   ....[76]....
        /*074c*/ 	.word	0x0001ef80


	//   ....[77]....
        /*0750*/ 	.word	0x0001efa0


	//   ....[78]....
        /*0754*/ 	.word	0x0001efb0


	//   ....[79]....
        /*0758*/ 	.word	0x0001efc0


	//   ....[80]....
        /*075c*/ 	.word	0x0001f6a0


	//   ....[81]....
        /*0760*/ 	.word	0x0001f6d0


	//   ....[82]....
        /*0764*/ 	.word	0x0001f700


	//   ....[83]....
        /*0768*/ 	.word	0x0001f790


	//   ....[84]....
        /*076c*/ 	.word	0x0001f7a0


	//   ....[85]....
        /*0770*/ 	.word	0x0001f830


	//   ....[86]....
        /*0774*/ 	.word	0x0001f840


	//   ....[87]....
        /*0778*/ 	.word	0x0001f8d0


	//   ....[88]....
        /*077c*/ 	.word	0x0001f8e0


	//   ....[89]....
        /*0780*/ 	.word	0x0001f970


	//   ....[90]....
        /*0784*/ 	.word	0x0001f980


	//   ....[91]....
        /*0788*/ 	.word	0x0001fa10


	//   ....[92]....
        /*078c*/ 	.word	0x0001fa20


	//   ....[93]....
        /*0790*/ 	.word	0x0001faa0


	//   ....[94]....
        /*0794*/ 	.word	0x0001fab0


	//   ....[95]....
        /*0798*/ 	.word	0x0001fac0


	//   ....[96]....
        /*079c*/ 	.word	0x0001ffa0


	//   ....[97]....
        /*07a0*/ 	.word	0x0001ffc0


	//   ....[98]....
        /*07a4*/ 	.word	0x00020010


	//   ....[99]....
        /*07a8*/ 	.word	0x000200c0


	//   ....[100]....
        /*07ac*/ 	.word	0x000200e0


	//   ....[101]....
        /*07b0*/ 	.word	0x00020190


	//   ....[102]....
        /*07b4*/ 	.word	0x000201a0


	//   ....[103]....
        /*07b8*/ 	.word	0x000201d0


	//   ....[104]....
        /*07bc*/ 	.word	0x00020260


	//   ....[105]....
        /*07c0*/ 	.word	0x00020300


	//   ....[106]....
        /*07c4*/ 	.word	0x00020320


	//   ....[107]....
        /*07c8*/ 	.word	0x00020330


	//   ....[108]....
        /*07cc*/ 	.word	0x00020a20


	//   ....[109]....
        /*07d0*/ 	.word	0x00020a40


	//   ....[110]....
        /*07d4*/ 	.word	0x00020a50


	//   ....[111]....
        /*07d8*/ 	.word	0x00020a90


	//   ....[112]....
        /*07dc*/ 	.word	0x00020aa0


	//   ....[113]....
        /*07e0*/ 	.word	0x00020ae0


	//   ....[114]....
        /*07e4*/ 	.word	0x00020af0


	//   ....[115]....
        /*07e8*/ 	.word	0x00020b30


	//   ....[116]....
        /*07ec*/ 	.word	0x00020b40


	//   ....[117]....
        /*07f0*/ 	.word	0x00020b80


	//   ....[118]....
        /*07f4*/ 	.word	0x00020b90


	//   ....[119]....
        /*07f8*/ 	.word	0x00020ba0


	//   ....[120]....
        /*07fc*/ 	.word	0x00020ee0


	//   ....[121]....
        /*0800*/ 	.word	0x00020f00


	//   ....[122]....
        /*0804*/ 	.word	0x00020f10


	//   ....[123]....
        /*0808*/ 	.word	0x00020f20


	//   ....[124]....
        /*080c*/ 	.word	0x00020f30


	//   ....[125]....
        /*0810*/ 	.word	0x00020f50


	//   ....[126]....
        /*0814*/ 	.word	0x00020fc0


	//   ....[127]....
        /*0818*/ 	.word	0x00020ff0


	//   ....[128]....
        /*081c*/ 	.word	0x00021000


	//   ....[129]....
        /*0820*/ 	.word	0x00021070


	//   ....[130]....
        /*0824*/ 	.word	0x00021080


	//   ....[131]....
        /*0828*/ 	.word	0x00021180


	//   ....[132]....
        /*082c*/ 	.word	0x00021660


	//   ....[133]....
        /*0830*/ 	.word	0x00021690


	//   ....[134]....
        /*0834*/ 	.word	0x000216f0


	//   ....[135]....
        /*0838*/ 	.word	0x00021720


	//   ....[136]....
        /*083c*/ 	.word	0x00021750


	//   ....[137]....
        /*0840*/ 	.word	0x00021780


	//   ....[138]....
        /*0844*/ 	.word	0x000217b0


	//   ....[139]....
        /*0848*/ 	.word	0x000217e0


	//   ....[140]....
        /*084c*/ 	.word	0x00021980


	//   ....[141]....
        /*0850*/ 	.word	0x000219b0


	//   ....[142]....
        /*0854*/ 	.word	0x000219e0


	//   ....[143]....
        /*0858*/ 	.word	0x00021a10


	//   ....[144]....
        /*085c*/ 	.word	0x00021a40


	//   ....[145]....
        /*0860*/ 	.word	0x00021a70


	//   ....[146]....
        /*0864*/ 	.word	0x00021b30


	//   ....[147]....
        /*0868*/ 	.word	0x00021b50


	//   ....[148]....
        /*086c*/ 	.word	0x00021b70


	//   ....[149]....
        /*0870*/ 	.word	0x00021bd0


	//   ....[150]....
        /*0874*/ 	.word	0x000225f0


	//   ....[151]....
        /*0878*/ 	.word	0x00022b40


	//   ....[152]....
        /*087c*/ 	.word	0x00022c30


	//   ....[153]....
        /*0880*/ 	.word	0x00022cd0


	//   ....[154]....
        /*0884*/ 	.word	0x00022d30


	//   ....[155]....
        /*0888*/ 	.word	0x00022e20


	//   ....[156]....
        /*088c*/ 	.word	0x00022e90


	//   ....[157]....
        /*0890*/ 	.word	0x00022f80


	//   ....[158]....
        /*0894*/ 	.word	0x00022ff0


	//   ....[159]....
        /*0898*/ 	.word	0x000230e0


	//   ....[160]....
        /*089c*/ 	.word	0x00023150


	//   ....[161]....
        /*08a0*/ 	.word	0x00023240


	//   ....[162]....
        /*08a4*/ 	.word	0x000232b0


	//   ....[163]....
        /*08a8*/ 	.word	0x00023350


	//   ....[164]....
        /*08ac*/ 	.word	0x00023440


	//   ....[165]....
        /*08b0*/ 	.word	0x000234b0


	//   ....[166]....
        /*08b4*/ 	.word	0x00023510


	//   ....[167]....
        /*08b8*/ 	.word	0x00023600


	//   ....[168]....
        /*08bc*/ 	.word	0x00023660


	//   ....[169]....
        /*08c0*/ 	.word	0x00023760


	//   ....[170]....
        /*08c4*/ 	.word	0x000237c0


	//   ....[171]....
        /*08c8*/ 	.word	0x000238c0


	//   ....[172]....
        /*08cc*/ 	.word	0x00023920


	//   ....[173]....
        /*08d0*/ 	.word	0x00023a20


	//   ....[174]....
        /*08d4*/ 	.word	0x00023a80


	//   ....[175]....
        /*08d8*/ 	.word	0x00023b80


	//   ....[176]....
        /*08dc*/ 	.word	0x00023be0


	//   ....[177]....
        /*08e0*/ 	.word	0x00023ce0


	//   ....[178]....
        /*08e4*/ 	.word	0x00023d40


	//   ....[179]....
        /*08e8*/ 	.word	0x00023e20


	//   ....[180]....
        /*08ec*/ 	.word	0x00023f50


	//   ....[181]....
        /*08f0*/ 	.word	0x00024030


	//   ....[182]....
        /*08f4*/ 	.word	0x000240c0


	//   ....[183]....
        /*08f8*/ 	.word	0x000241d0


	//   ....[184]....
        /*08fc*/ 	.word	0x00024230


	//   ....[185]....
        /*0900*/ 	.word	0x00024340


	//   ....[186]....
        /*0904*/ 	.word	0x000243a0


	//   ....[187]....
        /*0908*/ 	.word	0x000244b0


	//   ....[188]....
        /*090c*/ 	.word	0x00024510


	//   ....[189]....
        /*0910*/ 	.word	0x00024620


	//   ....[190]....
        /*0914*/ 	.word	0x00024680


	//   ....[191]....
        /*0918*/ 	.word	0x00024740


	//   ....[192]....
        /*091c*/ 	.word	0x000248a0


	//   ....[193]....
        /*0920*/ 	.word	0x00024940


	//   ....[194]....
        /*0924*/ 	.word	0x000249a0


	//   ....[195]....
        /*0928*/ 	.word	0x00024a50


	//   ....[196]....
        /*092c*/ 	.word	0x00024ab0


	//   ....[197]....
        /*0930*/ 	.word	0x00024b60


	//   ....[198]....
        /*0934*/ 	.word	0x00024bc0


	//   ....[199]....
        /*0938*/ 	.word	0x00024c70


	//   ....[200]....
        /*093c*/ 	.word	0x00024cd0


	//   ....[201]....
        /*0940*/ 	.word	0x00024d80


	//   ....[202]....
        /*0944*/ 	.word	0x00024de0


	//   ....[203]....
        /*0948*/ 	.word	0x00024e90


	//   ....[204]....
        /*094c*/ 	.word	0x00024f70


	//   ....[205]....
        /*0950*/ 	.word	0x00025010


	//   ....[206]....
        /*0954*/ 	.word	0x00025070


	//   ....[207]....
        /*0958*/ 	.word	0x00025140


	//   ....[208]....
        /*095c*/ 	.word	0x000251a0


	//   ....[209]....
        /*0960*/ 	.word	0x00025270


	//   ....[210]....
        /*0964*/ 	.word	0x000252d0


	//   ....[211]....
        /*0968*/ 	.word	0x000253b0


	//   ....[212]....
        /*096c*/ 	.word	0x00025410


	//   ....[213]....
        /*0970*/ 	.word	0x000254e0


	//   ....[214]....
        /*0974*/ 	.word	0x00025540


	//   ....[215]....
        /*0978*/ 	.word	0x00025610


	//   ....[216]....
        /*097c*/ 	.word	0x000256a0


	//   ....[217]....
        /*0980*/ 	.word	0x00025740


	//   ....[218]....
        /*0984*/ 	.word	0x000258c0


	//   ....[219]....
        /*0988*/ 	.word	0x00025930


	//   ....[220]....
        /*098c*/ 	.word	0x000259a0


	//   ....[221]....
        /*0990*/ 	.word	0x00025a10


	//   ....[222]....
        /*0994*/ 	.word	0x00025a80


	//   ....[223]....
        /*0998*/ 	.word	0x00025b00


	//   ....[224]....
        /*099c*/ 	.word	0x00025b80


	//   ....[225]....
        /*09a0*/ 	.word	0x00025c10


	//   ....[226]....
        /*09a4*/ 	.word	0x00025c80


	//   ....[227]....
        /*09a8*/ 	.word	0x00025cf0


	//   ....[228]....
        /*09ac*/ 	.word	0x00025d60


	//   ....[229]....
        /*09b0*/ 	.word	0x00025de0


	//   ....[230]....
        /*09b4*/ 	.word	0x00025e50


	//   ....[231]....
        /*09b8*/ 	.word	0x00025ee0


	//   ....[232]....
        /*09bc*/ 	.word	0x00025f40


	//   ....[233]....
        /*09c0*/ 	.word	0x00025fd0


	//   ....[234]....
        /*09c4*/ 	.word	0x00026100


	//   ....[235]....
        /*09c8*/ 	.word	0x00027450


	//   ....[236]....
        /*09cc*/ 	.word	0x00027b30


	//   ....[237]....
        /*09d0*/ 	.word	0x00028dd0


	//   ....[238]....
        /*09d4*/ 	.word	0x00028e20


	//   ....[239]....
        /*09d8*/ 	.word	0x00028e90


	//   ....[240]....
        /*09dc*/ 	.word	0x00028eb0


	//----- nvinfo : EIATTR_REG_RECONFIG
	.align		4
.L_1344:
        /*09e0*/ 	.byte	0x01, 0x54
	.zero		2


	//----- nvinfo : EIATTR_SYSCALL_OFFSETS
	.align		4
        /*09e4*/ 	.byte	0x04, 0x46
        /*09e6*/ 	.short	(.L_1346 - .L_1345)


	//   ....[0]....
.L_1345:
        /*09e8*/ 	.word	0x00002940


	//   ....[1]....
        /*09ec*/ 	.word	0x0001e320


	//   ....[2]....
        /*09f0*/ 	.word	0x0001e470


	//   ....[3]....
        /*09f4*/ 	.word	0x0001e560


	//   ....[4]....
        /*09f8*/ 	.word	0x0001f2d0


	//----- nvinfo : EIATTR_MBARRIER_INSTR_OFFSETS
	.align		4
.L_1346:
        /*09fc*/ 	.byte	0x04, 0x39
        /*09fe*/ 	.short	(.L_1348 - .L_1347)


	//   ....[0]....
.L_1347:
        /*0a00*/ 	.word	0x00000180
        /*0a04*/ 	.word	0x000000ff
        /*0a08*/ 	.word	0x00022800
        /*0a0c*/ 	.short	0x0100
        /*0a0e*/ 	.byte	0x08
	.zero		1


	//   ....[1]....
        /*0a10*/ 	.word	0x00000190
        /*0a14*/ 	.word	0x000000ff
        /*0a18*/ 	.word	0x00022820
        /*0a1c*/ 	.short	0x0100
        /*0a1e*/ 	.byte	0x08
	.zero		1


	//   ....[2]....
        /*0a20*/ 	.word	0x00000280
        /*0a24*/ 	.word	0x000000ff
        /*0a28*/ 	.word	0x00022830
        /*0a2c*/ 	.short	0x0100
        /*0a2e*/ 	.byte	0x08
	.zero		1


	//   ....[3]....
        /*0a30*/ 	.word	0x00000290
        /*0a34*/ 	.word	0x000000ff
        /*0a38*/ 	.word	0x00022840
        /*0a3c*/ 	.short	0x0100
        /*0a3e*/ 	.byte	0x08
	.zero		1


	//   ....[4]....
        /*0a40*/ 	.word	0x000002a0
        /*0a44*/ 	.word	0x000000ff
        /*0a48*/ 	.word	0x00022838
        /*0a4c*/ 	.short	0x0100
        /*0a4e*/ 	.byte	0x08
	.zero		1


	//   ....[5]....
        /*0a50*/ 	.word	0x000002b0
        /*0a54*/ 	.word	0x000000ff
        /*0a58*/ 	.word	0x00022848
        /*0a5c*/ 	.short	0x0100
        /*0a5e*/ 	.byte	0x08
	.zero		1


	//   ....[6]....
        /*0a60*/ 	.word	0x000003e0
        /*0a64*/ 	.word	0x000000ff
        /*0a68*/ 	.word	0x00022850
        /*0a6c*/ 	.short	0x0100
        /*0a6e*/ 	.byte	0x08
	.zero		1


	//   ....[7]....
        /*0a70*/ 	.word	0x000003f0
        /*0a74*/ 	.word	0x000000ff
        /*0a78*/ 	.word	0x00022860
        /*0a7c*/ 	.short	0x0100
        /*0a7e*/ 	.byte	0x08
	.zero		1


	//   ....[8]....
        /*0a80*/ 	.word	0x00000400
        /*0a84*/ 	.word	0x000000ff
        /*0a88*/ 	.word	0x00022858
        /*0a8c*/ 	.short	0x0100
        /*0a8e*/ 	.byte	0x08
	.zero		1


	//   ....[9]....
        /*0a90*/ 	.word	0x00000410
        /*0a94*/ 	.word	0x000000ff
        /*0a98*/ 	.word	0x00022868
        /*0a9c*/ 	.short	0x0100
        /*0a9e*/ 	.byte	0x08
	.zero		1


	//   ....[10]....
        /*0aa0*/ 	.word	0x00000500
        /*0aa4*/ 	.word	0x000000ff
        /*0aa8*/ 	.word	0x00022870
        /*0aac*/ 	.short	0x0100
        /*0aae*/ 	.byte	0x06
	.zero		1


	//   ....[11]....
        /*0ab0*/ 	.word	0x00000510
        /*0ab4*/ 	.word	0x000000ff
        /*0ab8*/ 	.word	0x00022880
        /*0abc*/ 	.short	0x0100
        /*0abe*/ 	.byte	0x06
	.zero		1


	//   ....[12]....
        /*0ac0*/ 	.word	0x00000520
        /*0ac4*/ 	.word	0x000000ff
        /*0ac8*/ 	.word	0x00022878
        /*0acc*/ 	.short	0x0100
        /*0ace*/ 	.byte	0x06
	.zero		1


	//   ....[13]....
        /*0ad0*/ 	.word	0x00000530
        /*0ad4*/ 	.word	0x000000ff
        /*0ad8*/ 	.word	0x00022888
        /*0adc*/ 	.short	0x0100
        /*0ade*/ 	.byte	0x06
	.zero		1


	//   ....[14]....
        /*0ae0*/ 	.word	0x00000660
        /*0ae4*/ 	.word	0x000000ff
        /*0ae8*/ 	.word	0x00022890
        /*0aec*/ 	.short	0x0100
        /*0aee*/ 	.byte	0x08
	.zero		1


	//   ....[15]....
        /*0af0*/ 	.word	0x00000670
        /*0af4*/ 	.word	0x000000ff
        /*0af8*/ 	.word	0x000228a0
        /*0afc*/ 	.short	0x0100
        /*0afe*/ 	.byte	0x08
	.zero		1


	//   ....[16]....
        /*0b00*/ 	.word	0x00000680
        /*0b04*/ 	.word	0x000000ff
        /*0b08*/ 	.word	0x00022898
        /*0b0c*/ 	.short	0x0100
        /*0b0e*/ 	.byte	0x08
	.zero		1


	//   ....[17]....
        /*0b10*/ 	.word	0x00000690
        /*0b14*/ 	.word	0x000000ff
        /*0b18*/ 	.word	0x000228a8
        /*0b1c*/ 	.short	0x0100
        /*0b1e*/ 	.byte	0x08
	.zero		1


	//   ....[18]....
        /*0b20*/ 	.word	0x000007d0
        /*0b24*/ 	.word	0x000000ff
        /*0b28*/ 	.word	0x000228b0
        /*0b2c*/ 	.short	0x0100
        /*0b2e*/ 	.byte	0x08
	.zero		1


	//   ....[19]....
        /*0b30*/ 	.word	0x000007e0
        /*0b34*/ 	.word	0x000000ff
        /*0b38*/ 	.word	0x000228c0
        /*0b3c*/ 	.short	0x0100
        /*0b3e*/ 	.byte	0x08
	.zero		1


	//   ....[20]....
        /*0b40*/ 	.word	0x000007f0
        /*0b44*/ 	.word	0x000000ff
        /*0b48*/ 	.word	0x000228b8
        /*0b4c*/ 	.short	0x0100
        /*0b4e*/ 	.byte	0x08
	.zero		1


	//   ....[21]....
        /*0b50*/ 	.word	0x00000800
        /*0b54*/ 	.word	0x000000ff
        /*0b58*/ 	.word	0x000228c8
        /*0b5c*/ 	.short	0x0100
        /*0b5e*/ 	.byte	0x08
	.zero		1


	//   ....[22]....
        /*0b60*/ 	.word	0x00002b70
        /*0b64*/ 	.word	0x00000031
        /*0b68*/ 	.word	0x00022800
        /*0b6c*/ 	.short	0x010a
        /*0b6e*/ 	.byte	0x3f
	.zero		1


	//   ....[23]....
        /*0b70*/ 	.word	0x00002f60
        /*0b74*/ 	.word	0x0000000a
        /*0b78*/ 	.word	0x00000000
        /*0b7c*/ 	.short	0x010a
        /*0b7e*/ 	.byte	0x3f
	.zero		1


	//   ....[24]....
        /*0b80*/ 	.word	0x00002fc0
        /*0b84*/ 	.word	0x0000000a
        /*0b88*/ 	.word	0x00000000
        /*0b8c*/ 	.short	0x010a
        /*0b8e*/ 	.byte	0x3f
	.zero		1


	//   ....[25]....
        /*0b90*/ 	.word	0x00003420
        /*0b94*/ 	.word	0x00000007
        /*0b98*/ 	.word	0x00000000
        /*0b9c*/ 	.short	0x0101
        /*0b9e*/ 	.byte	0x3f
	.zero		1


	//   ....[26]....
        /*0ba0*/ 	.word	0x00005cc0
        /*0ba4*/ 	.word	0x0000001a
        /*0ba8*/ 	.word	0x00000000
        /*0bac*/ 	.short	0x010a
        /*0bae*/ 	.byte	0x3f
	.zero		1


	//   ....[27]....
        /*0bb0*/ 	.word	0x00005d20
        /*0bb4*/ 	.word	0x0000001a
        /*0bb8*/ 	.word	0x00000000
        /*0bbc*/ 	.short	0x010a
        /*0bbe*/ 	.byte	0x3f
	.zero		1


	//   ....[28]....
        /*0bc0*/ 	.word	0x00008d70
        /*0bc4*/ 	.word	0x00000000
        /*0bc8*/ 	.word	0x00000000
        /*0bcc*/ 	.short	0x0101
        /*0bce*/ 	.byte	0x3f
	.zero		1


	//   ....[29]....
        /*0bd0*/ 	.word	0x000094e0
        /*0bd4*/ 	.word	0x00000004
        /*0bd8*/ 	.word	0x00000000
        /*0bdc*/ 	.short	0x010a
        /*0bde*/ 	.byte	0x3f
	.zero		1


	//   ....[30]....
        /*0be0*/ 	.word	0x00009580
        /*0be4*/ 	.word	0x00000006
        /*0be8*/ 	.word	0x00000000
        /*0bec*/ 	.short	0x010a
        /*0bee*/ 	.byte	0x3f
	.zero		1


	//   ....[31]....
        /*0bf0*/ 	.word	0x000099e0
        /*0bf4*/ 	.word	0x0000000b
        /*0bf8*/ 	.word	0x00000000
        /*0bfc*/ 	.short	0x0101
        /*0bfe*/ 	.byte	0x3f
	.zero		1


	//   ....[32]....
        /*0c00*/ 	.word	0x0000bff0
        /*0c04*/ 	.word	0x0000002c
        /*0c08*/ 	.word	0x00000000
        /*0c0c*/ 	.short	0x010a
        /*0c0e*/ 	.byte	0x3f
	.zero		1


	//   ....[33]....
        /*0c10*/ 	.word	0x0000c050
        /*0c14*/ 	.word	0x0000002c
        /*0c18*/ 	.word	0x00000000
        /*0c1c*/ 	.short	0x010a
        /*0c1e*/ 	.byte	0x3f
	.zero		1


	//   ....[34]....
        /*0c20*/ 	.word	0x0000f2f0
        /*0c24*/ 	.word	0x00000002
        /*0c28*/ 	.word	0x00000000
        /*0c2c*/ 	.short	0x0101
        /*0c2e*/ 	.byte	0x3f
	.zero		1


	//   ....[35]....
        /*0c30*/ 	.word	0x0000f4c0
        /*0c34*/ 	.word	0x00000002
        /*0c38*/ 	.word	0x00000000
        /*0c3c*/ 	.short	0x010a
        /*0c3e*/ 	.byte	0x3f
	.zero		1


	//   ....[36]....
        /*0c40*/ 	.word	0x0000f560
        /*0c44*/ 	.word	0x00000006
        /*0c48*/ 	.word	0x00000000
        /*0c4c*/ 	.short	0x010a
        /*0c4e*/ 	.byte	0x3f
	.zero		1


	//   ....[37]....
        /*0c50*/ 	.word	0x0000f9c0
        /*0c54*/ 	.word	0x0000000b
        /*0c58*/ 	.word	0x00000000
        /*0c5c*/ 	.short	0x0101
        /*0c5e*/ 	.byte	0x3f
	.zero		1


	//   ....[38]....
        /*0c60*/ 	.word	0x000132e0
        /*0c64*/ 	.word	0x00000040
        /*0c68*/ 	.word	0x00000000
        /*0c6c*/ 	.short	0x010a
        /*0c6e*/ 	.byte	0x3f
	.zero		1


	//   ....[39]....
        /*0c70*/ 	.word	0x00013340
        /*0c74*/ 	.word	0x00000040
        /*0c78*/ 	.word	0x00000000
        /*0c7c*/ 	.short	0x010a
        /*0c7e*/ 	.byte	0x3f
	.zero		1


	//   ....[40]....
        /*0c80*/ 	.word	0x00016600
        /*0c84*/ 	.word	0x00000000
        /*0c88*/ 	.word	0x00000000
        /*0c8c*/ 	.short	0x0101
        /*0c8e*/ 	.byte	0x3f
	.zero		1


	//   ....[41]....
        /*0c90*/ 	.word	0x00019770
        /*0c94*/ 	.word	0x00000000
        /*0c98*/ 	.word	0x00000000
        /*0c9c*/ 	.short	0x0101
        /*0c9e*/ 	.byte	0x3f
	.zero		1


	//   ....[42]....
        /*0ca0*/ 	.word	0x0001a120
        /*0ca4*/ 	.word	0x00000004
        /*0ca8*/ 	.word	0x00000000
        /*0cac*/ 	.short	0x0101
        /*0cae*/ 	.byte	0x3f
	.zero		1


	//   ....[43]....
        /*0cb0*/ 	.word	0x0001ea90
        /*0cb4*/ 	.word	0x00000011
        /*0cb8*/ 	.word	0x00022840
        /*0cbc*/ 	.short	0x010a
        /*0cbe*/ 	.byte	0x3f
	.zero		1


	//   ....[44]....
        /*0cc0*/ 	.word	0x0001f0c0
        /*0cc4*/ 	.word	0x00000011
        /*0cc8*/ 	.word	0x00022830
        /*0ccc*/ 	.short	0x0107
        /*0cce*/ 	.byte	0x3f
	.zero		1


	//   ....[45]....
        /*0cd0*/ 	.word	0x0001f180
        /*0cd4*/ 	.word	0x00000011
        /*0cd8*/ 	.word	0x00022830
        /*0cdc*/ 	.short	0x0101
        /*0cde*/ 	.byte	0x3f
	.zero		1


	//   ....[46]....
        /*0ce0*/ 	.word	0x0001fbc0
        /*0ce4*/ 	.word	0x00000016
        /*0ce8*/ 	.word	0x00022800
        /*0cec*/ 	.short	0x0107
        /*0cee*/ 	.byte	0x3f
	.zero		1


	//   ....[47]....
        /*0cf0*/ 	.word	0x0001fcb0
        /*0cf4*/ 	.word	0x00000016
        /*0cf8*/ 	.word	0x00022800
        /*0cfc*/ 	.short	0x0101
        /*0cfe*/ 	.byte	0x3f
	.zero		1


	//   ....[48]....
        /*0d00*/ 	.word	0x0001fcd0
        /*0d04*/ 	.word	0x00000016
        /*0d08*/ 	.word	0x00022820
        /*0d0c*/ 	.short	0x010a
        /*0d0e*/ 	.byte	0x3f
	.zero		1


	//   ....[49]....
        /*0d10*/ 	.word	0x0001fd50
        /*0d14*/ 	.word	0x00000011
        /*0d18*/ 	.word	0x00022860
        /*0d1c*/ 	.short	0x010a
        /*0d1e*/ 	.byte	0x3f
	.zero		1


	//   ....[50]....
        /*0d20*/ 	.word	0x000204b0
        /*0d24*/ 	.word	0x00000011
        /*0d28*/ 	.word	0x00022850
        /*0d2c*/ 	.short	0x0107
        /*0d2e*/ 	.byte	0x3f
	.zero		1


	//   ....[51]....
        /*0d30*/ 	.word	0x00020570
        /*0d34*/ 	.word	0x00000011
        /*0d38*/ 	.word	0x00022850
        /*0d3c*/ 	.short	0x0101
        /*0d3e*/ 	.byte	0x3f
	.zero		1


	//   ....[52]....
        /*0d40*/ 	.word	0x000208a0
        /*0d44*/ 	.word	0x0000000a
        /*0d48*/ 	.word	0x00022840
        /*0d4c*/ 	.short	0x010a
        /*0d4e*/ 	.byte	0x3f
	.zero		1


	//   ....[53]....
        /*0d50*/ 	.word	0x00020c50
        /*0d54*/ 	.word	0x0000000a
        /*0d58*/ 	.word	0x00022830
        /*0d5c*/ 	.short	0x0107
        /*0d5e*/ 	.byte	0x3f
	.zero		1


	//   ....[54]....
        /*0d60*/ 	.word	0x00020d00
        /*0d64*/ 	.word	0x0000000a
        /*0d68*/ 	.word	0x00022830
        /*0d6c*/ 	.short	0x0101
        /*0d6e*/ 	.byte	0x3f
	.zero		1


	//   ....[55]....
        /*0d70*/ 	.word	0x00020d30
        /*0d74*/ 	.word	0x0000000a
        /*0d78*/ 	.word	0x00022860
        /*0d7c*/ 	.short	0x010a
        /*0d7e*/ 	.byte	0x3f
	.zero		1


	//   ....[56]....
        /*0d80*/ 	.word	0x00021230
        /*0d84*/ 	.word	0x0000000a
        /*0d88*/ 	.word	0x00022850
        /*0d8c*/ 	.short	0x0107
        /*0d8e*/ 	.byte	0x3f
	.zero		1


	//   ....[57]....
        /*0d90*/ 	.word	0x000212e0
        /*0d94*/ 	.word	0x0000000a
        /*0d98*/ 	.word	0x00022850
        /*0d9c*/ 	.short	0x0101
        /*0d9e*/ 	.byte	0x3f
	.zero		1


	//   ....[58]....
        /*0da0*/ 	.word	0x00022570
        /*0da4*/ 	.word	0x00000007
        /*0da8*/ 	.word	0x00022820
        /*0dac*/ 	.short	0x010a
        /*0dae*/ 	.byte	0x3f
	.zero		1


	//   ....[59]....
        /*0db0*/ 	.word	0x00022710
        /*0db4*/ 	.word	0x00000005
        /*0db8*/ 	.word	0x00022840
        /*0dbc*/ 	.short	0x010a
        /*0dbe*/ 	.byte	0x3f
	.zero		1


	//   ....[60]....
        /*0dc0*/ 	.word	0x000227b0
        /*0dc4*/ 	.word	0x00000003
        /*0dc8*/ 	.word	0x00022840
        /*0dcc*/ 	.short	0x010a
        /*0dce*/ 	.byte	0x3f
	.zero		1


	//   ....[61]....
        /*0dd0*/ 	.word	0x000227f0
        /*0dd4*/ 	.word	0x00000005
        /*0dd8*/ 	.word	0x00022860
        /*0ddc*/ 	.short	0x010a
        /*0dde*/ 	.byte	0x3f
	.zero		1


	//   ....[62]....
        /*0de0*/ 	.word	0x00022830
        /*0de4*/ 	.word	0x00000003
        /*0de8*/ 	.word	0x00022860
        /*0dec*/ 	.short	0x010a
        /*0dee*/ 	.byte	0x3f
	.zero		1


	//   ....[63]....
        /*0df0*/ 	.word	0x00022890
        /*0df4*/ 	.word	0x00000031
        /*0df8*/ 	.word	0x00022800
        /*0dfc*/ 	.short	0x010a
        /*0dfe*/ 	.byte	0x3f
	.zero		1


	//   ....[64]....
        /*0e00*/ 	.word	0x000228e0
        /*0e04*/ 	.word	0x0000000a
        /*0e08*/ 	.word	0x00000000
        /*0e0c*/ 	.short	0x010a
        /*0e0e*/ 	.byte	0x3f
	.zero		1


	//   ....[65]....
        /*0e10*/ 	.word	0x00022930
        /*0e14*/ 	.word	0x0000001a
        /*0e18*/ 	.word	0x00000000
        /*0e1c*/ 	.short	0x010a
        /*0e1e*/ 	.byte	0x3f
	.zero		1


	//   ....[66]....
        /*0e20*/ 	.word	0x00022980
        /*0e24*/ 	.word	0x00000006
        /*0e28*/ 	.word	0x00000000
        /*0e2c*/ 	.short	0x010a
        /*0e2e*/ 	.byte	0x3f
	.zero		1


	//   ....[67]....
        /*0e30*/ 	.word	0x000229d0
        /*0e34*/ 	.word	0x0000002c
        /*0e38*/ 	.word	0x00000000
        /*0e3c*/ 	.short	0x010a
        /*0e3e*/ 	.byte	0x3f
	.zero		1


	//   ....[68]....
        /*0e40*/ 	.word	0x00022a20
        /*0e44*/ 	.word	0x00000006
        /*0e48*/ 	.word	0x00000000
        /*0e4c*/ 	.short	0x010a
        /*0e4e*/ 	.byte	0x3f
	.zero		1


	//   ....[69]....
        /*0e50*/ 	.word	0x00022a70
        /*0e54*/ 	.word	0x00000040
        /*0e58*/ 	.word	0x00000000
        /*0e5c*/ 	.short	0x010a
        /*0e5e*/ 	.byte	0x3f
	.zero		1


	//   ....[70]....
        /*0e60*/ 	.word	0x00022b80
        /*0e64*/ 	.word	0x00000011
        /*0e68*/ 	.word	0x00022840
        /*0e6c*/ 	.short	0x010a
        /*0e6e*/ 	.byte	0x3f
	.zero		1


	//   ....[71]....
        /*0e70*/ 	.word	0x00023e50
        /*0e74*/ 	.word	0x00000016
        /*0e78*/ 	.word	0x00022820
        /*0e7c*/ 	.short	0x010a
        /*0e7e*/ 	.byte	0x3f
	.zero		1


	//   ....[72]....
        /*0e80*/ 	.word	0x00023ea0
        /*0e84*/ 	.word	0x00000011
        /*0e88*/ 	.word	0x00022860
        /*0e8c*/ 	.short	0x010a
        /*0e8e*/ 	.byte	0x3f
	.zero		1


	//   ....[73]....
        /*0e90*/ 	.word	0x000247f0
        /*0e94*/ 	.word	0x0000000a
        /*0e98*/ 	.word	0x00022840
        /*0e9c*/ 	.short	0x010a
        /*0e9e*/ 	.byte	0x3f
	.zero		1


	//   ....[74]....
        /*0ea0*/ 	.word	0x00024ec0
        /*0ea4*/ 	.word	0x0000000a
        /*0ea8*/ 	.word	0x00022860
        /*0eac*/ 	.short	0x010a
        /*0eae*/ 	.byte	0x3f
	.zero		1


	//   ....[75]....
        /*0eb0*/ 	.word	0x00026020
        /*0eb4*/ 	.word	0x00000007
        /*0eb8*/ 	.word	0x00022820
        /*0ebc*/ 	.short	0x010a
        /*0ebe*/ 	.byte	0x3f
	.zero		1


	//   ....[76]....
        /*0ec0*/ 	.word	0x000261c0
        /*0ec4*/ 	.word	0x00000005
        /*0ec8*/ 	.word	0x00022840
        /*0ecc*/ 	.short	0x010a
        /*0ece*/ 	.byte	0x3f
	.zero		1


	//   ....[77]....
        /*0ed0*/ 	.word	0x00026210
        /*0ed4*/ 	.word	0x00000003
        /*0ed8*/ 	.word	0x00022840
        /*0edc*/ 	.short	0x010a
        /*0ede*/ 	.byte	0x3f
	.zero		1


	//   ....[78]....
        /*0ee0*/ 	.word	0x00026260
        /*0ee4*/ 	.word	0x00000005
        /*0ee8*/ 	.word	0x00022860
        /*0eec*/ 	.short	0x010a
        /*0eee*/ 	.byte	0x3f
	.zero		1


	//   ....[79]....
        /*0ef0*/ 	.word	0x00026620
        /*0ef4*/ 	.word	0x0000000c
        /*0ef8*/ 	.word	0x00000000
        /*0efc*/ 	.short	0x010a
        /*0efe*/ 	.byte	0x3f
	.zero		1


	//   ....[80]....
        /*0f00*/ 	.word	0x00026760
        /*0f04*/ 	.word	0x00000002
        /*0f08*/ 	.word	0x00000000
        /*0f0c*/ 	.short	0x010a
        /*0f0e*/ 	.byte	0x3f
	.zero		1


	//   ....[81]....
        /*0f10*/ 	.word	0x00026e00
        /*0f14*/ 	.word	0x0000000f
        /*0f18*/ 	.word	0x00000000
        /*0f1c*/ 	.short	0x0101
        /*0f1e*/ 	.byte	0x3f
	.zero		1


	//   ....[82]....
        /*0f20*/ 	.word	0x0002b560
        /*0f24*/ 	.word	0x0000002d
        /*0f28*/ 	.word	0x00000000
        /*0f2c*/ 	.short	0x010a
        /*0f2e*/ 	.byte	0x3f
	.zero		1


	//   ....[83]....
        /*0f30*/ 	.word	0x0002b6a0
        /*0f34*/ 	.word	0x00000008
        /*0f38*/ 	.word	0x00000000
        /*0f3c*/ 	.short	0x010a
        /*0f3e*/ 	.byte	0x3f
	.zero		1


	//   ....[84]....
        /*0f40*/ 	.word	0x00043d20
        /*0f44*/ 	.word	0x00000000
        /*0f48*/ 	.word	0x00000000
        /*0f4c*/ 	.short	0x0101
        /*0f4e*/ 	.byte	0x3f
	.zero		1


	//   ....[85]....
        /*0f50*/ 	.word	0x00043d40
        /*0f54*/ 	.word	0x00000002
        /*0f58*/ 	.word	0x00000000
        /*0f5c*/ 	.short	0x010a
        /*0f5e*/ 	.byte	0x3f
	.zero		1


	//   ....[86]....
        /*0f60*/ 	.word	0x00043d90
        /*0f64*/ 	.word	0x00000008
        /*0f68*/ 	.word	0x00000000
        /*0f6c*/ 	.short	0x010a
        /*0f6e*/ 	.byte	0x3f
	.zero		1


	//----- nvinfo : EIATTR_NUM_MBARRIERS
	.align		4
.L_1348:
        /*0f70*/ 	.byte	0x03, 0x38
        /*0f72*/ 	.short	0x0016


	//----- nvinfo : EIATTR_EXIT_INSTR_OFFSETS
	.align		4
        /*0f74*/ 	.byte	0x04, 0x1c
        /*0f76*/ 	.short	(.L_1350 - .L_1349)


	//   ....[0]....
.L_1349:
        /*0f78*/ 	.word	0x00000a60


	//   ....[1]....
        /*0f7c*/ 	.word	0x0001c490


	//   ....[2]....
        /*0f80*/ 	.word	0x00022880


	//----- nvinfo : EIATTR_MAX_THREADS
	.align		4
.L_1350:
        /*0f84*/ 	.byte	0x04, 0x05
        /*0f86*/ 	.short	(.L_1352 - .L_1351)
.L_1351:
        /*0f88*/ 	.word	0x00000180
        /*0f8c*/ 	.word	0x00000001
        /*0f90*/ 	.word	0x00000001


	//----- nvinfo : EIATTR_CRS_STACK_SIZE
	.align		4
.L_1352:
        /*0f94*/ 	.byte	0x04, 0x1e
        /*0f96*/ 	.short	(.L_1354 - .L_1353)
.L_1353:
        /*0f98*/ 	.word	0x00000000


	//----- nvinfo : EIATTR_CBANK_PARAM_SIZE
	.align		4
.L_1354:
        /*0f9c*/ 	.byte	0x03, 0x19
        /*0f9e*/ 	.short	0x0af0


	//----- nvinfo : EIATTR_PARAM_CBANK
	.align		4
        /*0fa0*/ 	.byte	0x04, 0x0a
        /*0fa2*/ 	.short	(.L_1356 - .L_1355)
	.align		4
.L_1355:
        /*0fa4*/ 	.word	index@(.nv.constant0._ZN7cutlass13device_kernelIN5flash11enable_sm90INS1_16FlashAttnFwdSm90INS1_25CollectiveMainloopFwdSm90ILi2EN4cute5tupleIJNS5_1CILi1EEES8_S8_EEENS6_IJNS7_ILi128EEENS7_ILi96EEENS7_ILi64EEEEEELi256ENS_10bfloat16_tEfNS_4arch4Sm90ELb0ELb1ELb1ELb1ELb1ELb0ELb0ELb1ELb0ELb1ELb1ELb0EEENS1_21CollectiveEpilogueFwdINS6_IJSA_NS7_ILi256EEESB_EEES9_SE_SG_Li256ELb1ELb1ELb1ELb0EEENS1_36VarlenDynamicPersistentTileSchedulerILi128ELi96ELi256ELi128ELb1ELb1ELb1ELb1ELb0ELb1EEEEEEEEEvNT_6ParamsE)
        /*0fa8*/ 	.short	0x0210
        /*0faa*/ 	.short	0x0af0


	//----- nvinfo : EIATTR_SW_WAR
	.align		4
.L_1356:
        /*0fac*/ 	.byte	0x04, 0x36
        /*0fae*/ 	.short	(.L_1358 - .L_1357)
.L_1357:
        /*0fb0*/ 	.word	0x00000008
.L_1358:


//--------------------- .nv.info._ZN7cutlass13device_kernelIN5flash11enable_sm90INS1_16FlashAttnFwdSm90INS1_25CollectiveMainloopFwdSm90ILi2EN4cute5tupleIJNS5_1CILi1EEES8_S8_EEENS6_IJNS7_ILi128EEENS7_ILi96EEENS7_ILi64EEEEEELi256ENS_10bfloat16_tEfNS_4arch4Sm90ELb0ELb1ELb1ELb1ELb1ELb1ELb0ELb1ELb0ELb1ELb1ELb0EEENS1_21CollectiveEpilogueFwdINS6_IJSA_NS7_ILi256EEESB_EEES9_SE_SG_Li256ELb1ELb1ELb1ELb0EEENS1_36VarlenDynamicPersistentTileSchedulerILi128ELi96ELi256ELi128ELb1ELb1ELb1ELb1ELb0ELb1EEEEEEEEEvNT_6ParamsE --------------------------
	.section	.nv.info._ZN7cutlass13device_kernelIN5flash11enable_sm90INS1_16FlashAttnFwdSm90INS1_25CollectiveMainloopFwdSm90ILi2EN4cute5tupleIJNS5_1CILi1EEES8_S8_EEENS6_IJNS7_ILi128EEENS7_ILi96EEENS7_ILi64EEEEEELi256ENS_10bfloat16_tEfNS_4arch4Sm90ELb0ELb1ELb1ELb1ELb1ELb1ELb0ELb1ELb0ELb1ELb1ELb0EEENS1_21CollectiveEpilogueFwdINS6_IJSA_NS7_ILi256EEESB_EEES9_SE_SG_Li256ELb1ELb1ELb1ELb0EEENS1_36VarlenDynamicPersistentTileSchedulerILi128ELi96ELi256ELi128ELb1ELb1ELb1ELb1ELb0ELb1EEEEEEEEEvNT_6ParamsE,"",@"SHT_CUDA_INFO"
	.sectionflags	@""
	.align	4


	//----- nvinfo : EIATTR_CUDA_API_VERSION
	.align		4
        /*0000*/ 	.byte	0x04, 0x37
        /*0002*/ 	.short	(.L_1360 - .L_1359)
.L_1359:
        /*0004*/ 	.word	0x00000082


	//----- nvinfo : EIATTR_KPARAM_INFO
	.align		4
.L_1360:
        /*0008*/ 	.byte	0x04, 0x17
        /*000a*/ 	.short	(.L_1362 - .L_1361)
.L_1361:
        /*000c*/ 	.word	0x00000000
        /*0010*/ 	.short	0x0000
        /*0012*/ 	.short	0x0070
        /*0014*/ 	.byte	0x00, 0xf0, 0x01, 0x2a


	//----- nvinfo : EIATTR_SPARSE_MMA_MASK
	.align		4
.L_1362:
        /*0018*/ 	.byte	0x03, 0x50
        /*001a*/ 	.short	0x0000


	//----- nvinfo : EIATTR_MAXREG_COUNT
	.align		4
        /*001c*/ 	.byte	0x03, 0x1b
        /*001e*/ 	.short	0x00a8


	//----- nvinfo : EIATTR_NUM_BARRIERS
	.align		4
        /*0020*/ 	.byte	0x02, 0x4c
        /*0022*/ 	.byte	0x10
	.zero		1


	//----- nvinfo : EIATTR_EXTERNS
	.align		4
        /*0024*/ 	.byte	0x04, 0x0f
        /*0026*/ 	.short	(.L_1364 - .L_1363)


	//   ....[0]....
	.align		4
.L_1363:
        /*0028*/ 	.word	index@(__assertfail)


	//----- nvinfo : EIATTR_ANNOTATIONS
	.align		4
.L_1364:
        /*002c*/ 	.byte	0x04, 0x55
        /*002e*/ 	.short	(.L_1366 - .L_1365)


	//   ....[0]....
.L_1365:
        /* <DEDUP_REMOVED lines=24> */


	//----- nvinfo : EIATTR_MERCURY_ISA_VERSION
	.align		4
.L_1366:
        /*01a0*/ 	.byte	0x03, 0x5f
        /*01a2*/ 	.short	0x0101


	//----- nvinfo : EIATTR_UNUSED_LOAD_BYTE_OFFSET
	.align		4
        /*01a4*/ 	.byte	0x04, 0x44
        /*01a6*/ 	.short	(.L_1368 - .L_1367)


	//   ....[0]....
.L_1367:
        /*01a8*/ 	.word	0x00000ae0
        /*01ac*/ 	.word	0x0000fff0


	//   ....[1]....
        /*01b0*/ 	.word	0x000216c0
        /*01b4*/ 	.word	0x0000fff0


	//----- nvinfo : EIATTR_INT_WARP_WIDE_INSTR_OFFSETS
	.align		4
.L_1368:
        /*01b8*/ 	.byte	0x04, 0x31
        /*01ba*/ 	.short	(.L_1370 - .L_1369)


	//   ....[0]....
.L_1369:
        /*01bc*/ 	.word	0x00000180


	//   ....[1]....
        /*01c0*/ 	.word	0x000001c0


	//   ....[2]....
        /*01c4*/ 	.word	0x00000230


	//   ....[3]....
        /*01c8*/ 	.word	0x00029ec0


	//   ....[4]....
        /*01cc*/ 	.word	0x00029f50


	//   ....[5]....
        /*01d0*/ 	.word	0x0002d250


	//   ....[6]....
        /*01d4*/ 	.word	0x0002d2e0


	//----- nvinfo : EIATTR_COOP_GROUP_MASK_REGIDS
	.align		4
.L_1370:
        /*01d8*/ 	.byte	0x04, 0x29
        /*01da*/ 	.short	(.L_1372 - .L_1371)


	//   ....[0]....
.L_1371:
        /*01dc*/ 	.word	0xffffffff


	//   ....[1]....
        /*01e0*/ 	.word	0xffffffff


	//   ....[2]....
        /*01e4*/ 	.word	0xffffffff


	//   ....[3]....
        /*01e8*/ 	.word	0xffffffff


	//   ....[4]....
        /*01ec*/ 	.word	0xffffffff


	//   ....[5]....
        /*01f0*/ 	.word	0xffffffff


	//   ....[6]....
        /*01f4*/ 	.word	0xffffffff


	//   ....[7]....
        /*01f8*/ 	.word	0xffffffff


	//   ....[8]....
        /*01fc*/ 	.word	0xffffffff


	//   ....[9]....
        /*0200*/ 	.word	0xffffffff


	//   ....[10]....
        /*0204*/ 	.word	0xffffffff


	//   ....[11]....
        /*0208*/ 	.word	0xffffffff


	//   ....[12]....
        /*020c*/ 	.word	0xffffffff


	//   ....[13]....
        /*0210*/ 	.word	0xffffffff


	//   ....[14]....
        /*0214*/ 	.word	0xffffffff


	//   ....[15]....
        /*0218*/ 	.word	0xffffffff


	//   ....[16]....
        /*021c*/ 	.word	0xffffffff


	//   ....[17]....
        /*0220*/ 	.word	0xffffffff


	//   ....[18]....
        /*0224*/ 	.word	0xffffffff


	//   ....[19]....
        /*0228*/ 	.word	0xffffffff


	//   ....[20]....
        /*022c*/ 	.word	0xffffffff


	//   ....[21]....
        /*0230*/ 	.word	0xffffffff


	//   ....[22]....
        /*0234*/ 	.word	0xffffffff


	//   ....[23]....
        /*0238*/ 	.word	0xffffffff


	//   ....[24]....
        /*023c*/ 	.word	0xffffffff


	//   ....[25]....
        /*0240*/ 	.word	0xffffffff


	//   ....[26]....
        /*0244*/ 	.word	0xffffffff


	//   ....[27]....
        /*0248*/ 	.word	0xffffffff


	//   ....[28]....
        /*024c*/ 	.word	0xffffffff


	//   ....[29]....
        /*0250*/ 	.word	0xffffffff


	//   ....[30]....
        /*0254*/ 	.word	0xffffffff


	//   ....[31]....
        /*0258*/ 	.word	0xffffffff


	//   ....[32]....
        /*025c*/ 	.word	0xffffffff


	//   ....[33]....
        /*0260*/ 	.word	0xffffffff


	//   ....[34]....
        /*0264*/ 	.word	0xffffffff


	//   ....[35]....
        /*0268*/ 	.word	0xffffffff


	//   ....[36]....
        /*026c*/ 	.word	0xffffffff


	//   ....[37]....
        /*0270*/ 	.word	0xffffffff


	//   ....[38]....
        /*0274*/ 	.word	0xffffffff


	//   ....[39]....
        /*0278*/ 	.word	0xffffffff


	//   ....[40]....
        /*027c*/ 	.word	0xffffffff


	//   ....[41]....
        /*0280*/ 	.word	0xffffffff


	//   ....[42]....
        /*0284*/ 	.word	0xffffffff


	//   ....[43]....
        /*0288*/ 	.word	0xffffffff


	//   ....[44]....
        /*028c*/ 	.word	0xffffffff


	//   ....[45]....
        /*0290*/ 	.word	0xffffffff


	//   ....[46]....
        /*0294*/ 	.word	0xffffffff


	//   ....[47]....
        /*0298*/ 	.word	0xffffffff


	//   ....[48]....
        /*029c*/ 	.word	0xffffffff


	//   ....[49]....
        /*02a0*/ 	.word	0xffffffff


	//   ....[50]....
        /*02a4*/ 	.word	0xffffffff


	//   ....[51]....
        /*02a8*/ 	.word	0xffffffff


	//   ....[52]....
        /*02ac*/ 	.word	0xffffffff


	//   ....[53]....
        /*02b0*/ 	.word	0xffffffff


	//   ....[54]....
        /*02b4*/ 	.word	0xffffffff


	//   ....[55]....
        /*02b8*/ 	.word	0xffffffff


	//   ....[56]....
        /*02bc*/ 	.word	0xffffffff


	//   ....[57]....
        /*02c0*/ 	.word	0xffffffff


	//   ....[58]....
        /*02c4*/ 	.word	0xffffffff


	//   ....[59]....
        /*02c8*/ 	.word	0xffffffff


	//   ....[60]....
        /*02cc*/ 	.word	0xffffffff


	//   ....[61]....
        /*02d0*/ 	.word	0xffffffff


	//   ....[62]....
        /*02d4*/ 	.word	0xffffffff


	//   ....[63]....
        /*02d8*/ 	.word	0xffffffff


	//   ....[64]....
        /*02dc*/ 	.word	0xffffffff


	//   ....[65]....
        /*02e0*/ 	.word	0xffffffff


	//   ....[66]....
        /*02e4*/ 	.word	0xffffffff


	//   ....[67]....
        /*02e8*/ 	.word	0xffffffff


	//   ....[68]....
        /*02ec*/ 	.word	0xffffffff


	//   ....[69]....
        /*02f0*/ 	.word	0xffffffff


	//   ....[70]....
        /*02f4*/ 	.word	0xffffffff


	//   ....[71]....
        /*02f8*/ 	.word	0xffffffff


	//   ....[72]....
        /*02fc*/ 	.word	0xffffffff


	//   ....[73]....
        /*0300*/ 	.word	0xffffffff


	//   ....[74]....
        /*0304*/ 	.word	0xffffffff


	//   ....[75]....
        /*0308*/ 	.word	0xffffffff


	//   ....[76]....
        /*030c*/ 	.word	0xffffffff


	//   ....[77]....
        /*0310*/ 	.word	0xffffffff


	//   ....[78]....
        /*0314*/ 	.word	0xffffffff


	//   ....[79]....
        /*0318*/ 	.word	0xffffffff


	//   ....[80]....
        /*031c*/ 	.word	0xffffffff


	//   ....[81]....
        /*0320*/ 	.word	0xffffffff


	//   ....[82]....
        /*0324*/ 	.word	0xffffffff


	//   ....[83]....
        /*0328*/ 	.word	0xffffffff


	//   ....[84]....
        /*032c*/ 	.word	0xffffffff


	//   ....[85]....
        /*0330*/ 	.word	0xffffffff


	//   ....[86]....
        /*0334*/ 	.word	0xffffffff


	//   ....[87]....
        /*0338*/ 	.word	0xffffffff


	//   ....[88]....
        /*033c*/ 	.word	0xffffffff


	//   ....[89]....
        /*0340*/ 	.word	0xffffffff


	//   ....[90]....
        /*0344*/ 	.word	0xffffffff


	//   ....[91]....
        /*0348*/ 	.word	0xffffffff


	//   ....[92]....
        /*034c*/ 	.word	0xffffffff


	//   ....[93]....
        /*0350*/ 	.word	0xffffffff


	//   ....[94]....
        /*0354*/ 	.word	0xffffffff


	//   ....[95]....
        /*0358*/ 	.word	0xffffffff


	//   ....[96]....
        /*035c*/ 	.word	0xffffffff


	//   ....[97]....
        /*0360*/ 	.word	0xffffffff


	//   ....[98]....
        /*0364*/ 	.word	0xffffffff


	//   ....[99]....
        /*0368*/ 	.word	0xffffffff


	//   ....[100]....
        /*036c*/ 	.word	0xffffffff


	//   ....[101]....
        /*0370*/ 	.word	0xffffffff


	//   ....[102]....
        /*0374*/ 	.word	0xffffffff


	//   ....[103]....
        /*0378*/ 	.word	0xffffffff


	//   ....[104]....
        /*037c*/ 	.word	0xffffffff


	//   ....[105]....
        /*0380*/ 	.word	0xffffffff


	//   ....[106]....
        /*0384*/ 	.word	0xffffffff


	//   ....[107]....
        /*0388*/ 	.word	0xffffffff


	//   ....[108]....
        /*038c*/ 	.word	0xffffffff


	//   ....[109]....
        /*0390*/ 	.word	0xffffffff


	//   ....[110]....
        /*0394*/ 	.word	0xffffffff


	//   ....[111]....
        /*0398*/ 	.word	0xffffffff


	//   ....[112]....
        /*039c*/ 	.word	0xffffffff


	//   ....[113]....
        /*03a0*/ 	.word	0xffffffff


	//   ....[114]....
        /*03a4*/ 	.word	0xffffffff


	//   ....[115]....
        /*03a8*/ 	.word	0xffffffff


	//   ....[116]....
        /*03ac*/ 	.word	0xffffffff


	//   ....[117]....
        /*03b0*/ 	.word	0xffffffff


	//   ....[118]....
        /*03b4*/ 	.word	0xffffffff


	//   ....[119]....
        /*03b8*/ 	.word	0xffffffff


	//   ....[120]....
        /*03bc*/ 	.word	0xffffffff


	//   ....[121]....
        /*03c0*/ 	.word	0xffffffff


	//   ....[122]....
        /*03c4*/ 	.word	0xffffffff


	//   ....[123]....
        /*03c8*/ 	.word	0xffffffff


	//   ....[124]....
        /*03cc*/ 	.word	0xffffffff


	//   ....[125]....
        /*03d0*/ 	.word	0xffffffff


	//   ....[126]....
        /*03d4*/ 	.word	0xffffffff


	//   ....[127]....
        /*03d8*/ 	.word	0xffffffff


	//   ....[128]....
        /*03dc*/ 	.word	0xffffffff


	//   ....[129]....
        /*03e0*/ 	.word	0xffffffff


	//   ....[130]....
        /*03e4*/ 	.word	0xffffffff


	//   ....[131]....
        /*03e8*/ 	.word	0xffffffff


	//   ....[132]....
        /*03ec*/ 	.word	0xffffffff


	//   ....[133]....
        /*03f0*/ 	.word	0xffffffff


	//   ....[134]....
        /*03f4*/ 	.word	0xffffffff


	//   ....[135]....
        /*03f8*/ 	.word	0xffffffff


	//   ....[136]....
        /*03fc*/ 	.word	0xffffffff


	//   ....[137]....
        /*0400*/ 	.word	0xffffffff


	//   ....[138]....
        /*0404*/ 	.word	0xffffffff


	//   ....[139]....
        /*0408*/ 	.word	0xffffffff


	//   ....[140]....
        /*040c*/ 	.word	0xffffffff


	//   ....[141]....
        /*0410*/ 	.word	0xffffffff


	//   ....[142]....
        /*0414*/ 	.word	0xffffffff


	//   ....[143]....
        /*0418*/ 	.word	0xffffffff


	//   ....[144]....
        /*041c*/ 	.word	0xffffffff


	//   ....[145]....
        /*0420*/ 	.word	0xffffffff


	//   ....[146]....
        /*0424*/ 	.word	0xffffffff


	//   ....[147]....
        /*0428*/ 	.word	0xffffffff


	//   ....[148]....
        /*042c*/ 	.word	0xffffffff


	//   ....[149]....
        /*0430*/ 	.word	0xffffffff


	//   ....[150]....
        /*0434*/ 	.word	0xffffffff


	//   ....[151]....
        /*0438*/ 	.word	0xffffffff


	//   ....[152]....
        /*043c*/ 	.word	0xffffffff


	//   ....[153]....
        /*0440*/ 	.word	0xffffffff


	//   ....[154]....
        /*0444*/ 	.word	0xffffffff


	//   ....[155]....
        /*0448*/ 	.word	0xffffffff


	//   ....[156]....
        /*044c*/ 	.word	0xffffffff


	//   ....[157]....
        /*0450*/ 	.word	0xffffffff


	//   ....[158]....
        /*0454*/ 	.word	0xffffffff


	//   ....[159]....
        /*0458*/ 	.word	0xffffffff


	//   ....[160]....
        /*045c*/ 	.word	0xffffffff


	//   ....[161]....
        /*0460*/ 	.word	0xffffffff


	//   ....[162]....
        /*0464*/ 	.word	0xffffffff


	//   ....[163]....
        /*0468*/ 	.word	0xffffffff


	//   ....[164]....
        /*046c*/ 	.word	0xffffffff


	//   ....[165]....
        /*0470*/ 	.word	0xffffffff


	//   ....[166]....
        /*0474*/ 	.word	0xffffffff


	//   ....[167]....
        /*0478*/ 	.word	0xffffffff


	//   ....[168]....
        /*047c*/ 	.word	0xffffffff


	//   ....[169]....
        /*0480*/ 	.word	0xffffffff


	//   ....[170]....
        /*0484*/ 	.word	0xffffffff


	//   ....[171]....
        /*0488*/ 	.word	0xffffffff


	//   ....[172]....
        /*048c*/ 	.word	0xffffffff


	//   ....[173]....
        /*0490*/ 	.word	0xffffffff


	//   ....[174]....
        /*0494*/ 	.word	0xffffffff


	//   ....[175]....
        /*0498*/ 	.word	0xffffffff


	//   ....[176]....
        /*049c*/ 	.word	0xffffffff


	//   ....[177]....
        /*04a0*/ 	.word	0xffffffff


	//   ....[178]....
        /*04a4*/ 	.word	0xffffffff


	//   ....[179]....
        /*04a8*/ 	.word	0xffffffff


	//   ....[180]....
        /*04ac*/ 	.word	0xffffffff


	//   ....[181]....
        /*04b0*/ 	.word	0xffffffff


	//   ....[182]....
        /*04b4*/ 	.word	0xffffffff


	//   ....[183]....
        /*04b8*/ 	.word	0xffffffff


	//   ....[184]....
        /*04bc*/ 	.word	0xffffffff


	//   ....[185]....
        /*04c0*/ 	.word	0x0500000f


	//   ....[186]....
        /*04c4*/ 	.word	0x0500000f


	//   ....[187]....
        /*04c8*/ 	.word	0x0500000f


	//   ....[188]....
        /*04cc*/ 	.word	0x0500000f


	//   ....[189]....
        /*04d0*/ 	.word	0x0500000f


	//   ....[190]....
        /*04d4*/ 	.word	0x0500000f


	//   ....[191]....
        /*04d8*/ 	.word	0x0500000f


	//   ....[192]....
        /*04dc*/ 	.word	0x0500000f


	//   ....[193]....
        /*04e0*/ 	.word	0x0500000f


	//   ....[194]....
        /*04e4*/ 	.word	0x0500000f


	//   ....[195]....
        /*04e8*/ 	.word	0x0500000f


	//   ....[196]....
        /*04ec*/ 	.word	0x0500000f


	//   ....[197]....
        /*04f0*/ 	.word	0x0500000f


	//   ....[198]....
        /*04f4*/ 	.word	0x0500000f


	//   ....[199]....
        /*04f8*/ 	.word	0x0500000f


	//   ....[200]....
        /*04fc*/ 	.word	0x0500000f


	//   ....[201]....
        /*0500*/ 	.word	0x0500000f


	//   ....[202]....
        /*0504*/ 	.word	0x0500000f


	//   ....[203]....
        /*0508*/ 	.word	0x0500000f


	//   ....[204]....
        /*050c*/ 	.word	0x0500000f


	//   ....[205]....
        /*0510*/ 	.word	0x0500000f


	//   ....[206]....
        /*0514*/ 	.word	0x0500000f


	//   ....[207]....
        /*0518*/ 	.word	0x0500000f


	//   ....[208]....
        /*051c*/ 	.word	0x0500000f


	//   ....[209]....
        /*0520*/ 	.word	0x0500000f


	//   ....[210]....
        /*0524*/ 	.word	0x0500000f


	//   ....[211]....
        /*0528*/ 	.word	0x0500000f


	//   ....[212]....
        /*052c*/ 	.word	0x0500000f


	//   ....[213]....
        /*0530*/ 	.word	0x0500000f


	//   ....[214]....
        /*0534*/ 	.word	0x0500000f


	//   ....[215]....
        /*0538*/ 	.word	0x0500000f


	//   ....[216]....
        /*053c*/ 	.word	0x0500000f


	//   ....[217]....
        /*0540*/ 	.word	0x0500000f


	//   ....[218]....
        /*0544*/ 	.word	0x0500000f


	//   ....[219]....
        /*0548*/ 	.word	0x0500000f


	//   ....[220]....
        /*054c*/ 	.word	0x0500000f


	//   ....[221]....
        /*0550*/ 	.word	0x0500000f


	//   ....[222]....
        /*0554*/ 	.word	0x0500000f


	//   ....[223]....
        /*0558*/ 	.word	0x0500000f


	//   ....[224]....
        /*055c*/ 	.word	0x0500000f


	//   ....[225]....
        /*0560*/ 	.word	0x0500000f


	//   ....[226]....
        /*0564*/ 	.word	0x0500000f


	//   ....[227]....
        /*0568*/ 	.word	0x0500000f


	//   ....[228]....
        /*056c*/ 	.word	0x0500000f


	//   ....[229]....
        /*0570*/ 	.word	0x0500000f


	//   ....[230]....
        /*0574*/ 	.word	0x0500000f


	//   ....[231]....
        /*0578*/ 	.word	0x0500000f


	//   ....[232]....
        /*057c*/ 	.word	0x0500000f


	//   ....[233]....
        /*0580*/ 	.word	0x0500000f


	//   ....[234]....
        /*0584*/ 	.word	0x0500000f


	//   ....[235]....
        /*0588*/ 	.word	0x0500000f


	//   ....[236]....
        /*058c*/ 	.word	0x0500000f


	//   ....[237]....
        /*0590*/ 	.word	0x0500000f


	//   ....[238]....
        /*0594*/ 	.word	0x0500000f


	//   ....[239]....
        /*0598*/ 	.word	0x0500000f


	//   ....[240]....
        /*059c*/ 	.word	0x0500000f


	//   ....[241]....
        /*05a0*/ 	.word	0x0500000f


	//   ....[242]....
        /*05a4*/ 	.word	0x0500000f


	//   ....[243]....
        /*05a8*/ 	.word	0x0500000f


	//   ....[244]....
        /*05ac*/ 	.word	0x0500000f


	//   ....[245]....
        /*05b0*/ 	.word	0x0500000f


	//   ....[246]....
        /*05b4*/ 	.word	0x0500000f


	//   ....[247]....
        /*05b8*/ 	.word	0x0500000f


	//   ....[248]....
        /*05bc*/ 	.word	0x0500000f


	//   ....[249]....
        /*05c0*/ 	.word	0x0500000f


	//   ....[250]....
        /*05c4*/ 	.word	0x0500000f


	//   ....[251]....
        /*05c8*/ 	.word	0x0500000f


	//   ....[252]....
        /*05cc*/ 	.word	0x0500000f


	//   ....[253]....
        /*05d0*/ 	.word	0x0500000f


	//   ....[254]....
        /*05d4*/ 	.word	0x0500000f


	//   ....[255]....
        /*05d8*/ 	.word	0x0500000f


	//   ....[0]....
        /*05dc*/ 	.word	0x0500000f


	//   ....[1]....
        /*05e0*/ 	.word	0x0500000f


	//   ....[2]....
        /*05e4*/ 	.word	0x0500000f


	//   ....[3]....
        /*05e8*/ 	.word	0x0500000f


	//   ....[4]....
        /*05ec*/ 	.word	0x0500000f


	//   ....[5]....
        /*05f0*/ 	.word	0x0500000f


	//   ....[6]....
        /*05f4*/ 	.word	0x0500000f


	//   ....[7]....
        /*05f8*/ 	.word	0x0500000f


	//   ....[8]....
        /*05fc*/ 	.word	0x0500000f


	//   ....[9]....
        /*0600*/ 	.word	0x0500000f


	//   ....[10]....
        /*0604*/ 	.word	0x0500000f


	//   ....[11]....
        /*0608*/ 	.word	0x0500000f


	//   ....[12]....
        /*060c*/ 	.word	0x0500000f


	//   ....[13]....
        /*0610*/ 	.word	0x0500000f


	//   ....[14]....
        /*0614*/ 	.word	0x0500000f


	//   ....[15]....
        /*0618*/ 	.word	0x0500000f


	//   ....[16]....
        /*061c*/ 	.word	0x0500000f


	//   ....[17]....
        /*0620*/ 	.word	0x0500000f


	//   ....[18]....
        /*0624*/ 	.word	0x0500000f


	//   ....[19]....
        /*0628*/ 	.word	0x0500000f


	//   ....[20]....
        /*062c*/ 	.word	0x0500000f


	//   ....[21]....
        /*0630*/ 	.word	0x0500000f


	//   ....[22]....
        /*0634*/ 	.word	0x0500000f


	//   ....[23]....
        /*0638*/ 	.word	0x0500000f


	//   ....[24]....
        /*063c*/ 	.word	0x0500000f


	//   ....[25]....
        /*0640*/ 	.word	0x0500000f


	//   ....[26]....
        /*0644*/ 	.word	0x0500000f


	//   ....[27]....
        /*0648*/ 	.word	0x0500000f


	//   ....[28]....
        /*064c*/ 	.word	0x0500000f


	//   ....[29]....
        /*0650*/ 	.word	0x0500000f


	//   ....[30]....
        /*0654*/ 	.word	0x0500000f


	//   ....[31]....
        /*0658*/ 	.word	0x0500000f


	//   ....[32]....
        /*065c*/ 	.word	0x0500000f


	//   ....[33]....
        /*0660*/ 	.word	0x0500000f


	//   ....[34]....
        /*0664*/ 	.word	0x0500000f


	//   ....[35]....
        /*0668*/ 	.word	0x0500000f


	//   ....[36]....
        /*066c*/ 	.word	0x0500000f


	//   ....[37]....
        /*0670*/ 	.word	0x0500000f


	//   ....[38]....
        /*0674*/ 	.word	0x0500000f


	//   ....[39]....
        /*0678*/ 	.word	0x0500000f


	//   ....[40]....
        /*067c*/ 	.word	0x0500000f


	//   ....[41]....
        /*0680*/ 	.word	0x0500000f


	//   ....[42]....
        /*0684*/ 	.word	0x0500000f


	//   ....[43]....
        /*0688*/ 	.word	0x0500000f


	//   ....[44]....
        /*068c*/ 	.word	0x0500000f


	//   ....[45]....
        /*0690*/ 	.word	0x0500000f


	//   ....[46]....
        /*0694*/ 	.word	0x0500000f


	//   ....[47]....
        /*0698*/ 	.word	0x0500000f


	//   ....[48]....
        /*069c*/ 	.word	0x0500000f


	//   ....[49]....
        /*06a0*/ 	.word	0x0500000f


	//   ....[50]....
        /*06a4*/ 	.word	0x0500000f


	//   ....[51]....
        /*06a8*/ 	.word	0x0500000f


	//   ....[52]....
        /*06ac*/ 	.word	0x0500000f


	//   ....[53]....
        /*06b0*/ 	.word	0x0500000f


	//   ....[54]....
        /*06b4*/ 	.word	0x0500000f


	//   ....[55]....
        /*06b8*/ 	.word	0x0500000f


	//   ....[56]....
        /*06bc*/ 	.word	0x0500000f


	//   ....[57]....
        /*06c0*/ 	.word	0x0500000f


	//   ....[58]....
        /*06c4*/ 	.word	0x0500000f


	//   ....[59]....
        /*06c8*/ 	.word	0x0500000f


	//   ....[60]....
        /*06cc*/ 	.word	0x0500000f


	//   ....[61]....
        /*06d0*/ 	.word	0x0500000f


	//   ....[62]....
        /*06d4*/ 	.word	0x0500000f


	//   ....[63]....
        /*06d8*/ 	.word	0xffffffff


	//   ....[64]....
        /*06dc*/ 	.word	0xffffffff


	//   ....[65]....
        /*06e0*/ 	.word	0xffffffff


	//   ....[66]....
        /*06e4*/ 	.word	0xffffffff


	//   ....[67]....
        /*06e8*/ 	.word	0xffffffff


	//   ....[68]....
        /*06ec*/ 	.word	0xffffffff


	//----- nvinfo : EIATTR_COOP_GROUP_INSTR_OFFSETS
	.align		4
.L_1372:
        /*06f0*/ 	.byte	0x04, 0x28
        /*06f2*/ 	.short	(.L_1374 - .L_1373)


	//   ....[0]....
.L_1373:
        /*06f4*/ 	.word	0x000000c0


	//   ....[1]....
        /*06f8*/ 	.word	0x00000190


	//   ....[2]....
        /*06fc*/ 	.word	0x000001e0


	//   ....[3]....
        /*0700*/ 	.word	0x00000410


	//   ....[4]....
        /*0704*/ 	.word	0x00000570


	//   ....[5]....
        /*0708*/ 	.word	0x00000690


	//   ....[6]....
        /*070c*/ 	.word	0x000007f0


	//   ....[7]....
        /*0710*/ 	.word	0x00003480


	//   ....[8]....
        /*0714*/ 	.word	0x00003490


	//   ....[9]....
        /*0718*/ 	.word	0x00003c20


	//   ....[10]....
        /*071c*/ 	.word	0x00003c30


	//   ....[11]....
        /*0720*/ 	.word	0x00004c70


	//   ....[12]....
        /*0724*/ 	.word	0x00004c80


	//   ....[13]....
        /*0728*/ 	.word	0x00005490


	//   ....[14]....
        /*072c*/ 	.word	0x000054a0


	//   ....[15]....
        /*0730*/ 	.word	0x00005e80


	//   ....[16]....
        /*0734*/ 	.word	0x00005e90


	//   ....[17]....
        /*0738*/ 	.word	0x00005fa0


	//   ....[18]....
        /*073c*/ 	.word	0x00005fb0


	//   ....[19]....
        /*0740*/ 	.word	0x00006390


	//   ....[20]....
        /*0744*/ 	.word	0x000063a0


	//   ....[21]....
        /*0748*/ 	.word	0x000067f0


	//   ....[22]....
        /*074c*/ 	.word	0x00006810


	//   ....[23]....
        /*0750*/ 	.word	0x00007ac0


	//   ....[24]....
        /*0754*/ 	.word	0x00008660


	//   ....[25]....
        /*0758*/ 	.word	0x00008670


	//   ....[26]....
        /*075c*/ 	.word	0x00008680


	//   ....[27]....
        /*0760*/ 	.word	0x00008690


	//   ....[28]....
        /*0764*/ 	.word	0x000089d0


	//   ....[29]....
        /*0768*/ 	.word	0x000089e0


	//   ....[30]....
        /*076c*/ 	.word	0x000089f0


	//   ....[31]....
        /*0770*/ 	.word	0x00008a00


	//   ....[32]....
        /*0774*/ 	.word	0x00009d40


	//   ....[33]....
        /*0778*/ 	.word	0x00009d60


	//   ....[34]....
        /*077c*/ 	.word	0x00009d70


	//   ....[35]....
        /*0780*/ 	.word	0x00009d80


	//   ....[36]....
        /*0784*/ 	.word	0x00009e60


	//   ....[37]....
        /*0788*/ 	.word	0x00009e80


	//   ....[38]....
        /*078c*/ 	.word	0x00009e90


	//   ....[39]....
        /*0790*/ 	.word	0x00009f10


	//   ....[40]....
        /*0794*/ 	.word	0x0000c280


	//   ....[41]....
        /*0798*/ 	.word	0x0000c950


	//   ....[42]....
        /*079c*/ 	.word	0x0000d9f0


	//   ....[43]....
        /*07a0*/ 	.word	0x0000db40


	//   ....[44]....
        /*07a4*/ 	.word	0x0000dc00


	//   ....[45]....
        /*07a8*/ 	.word	0x0000dc80


	//   ....[46]....
        /*07ac*/ 	.word	0x00013d60


	//   ....[47]....
        /*07b0*/ 	.word	0x00013e00


	//   ....[48]....
        /*07b4*/ 	.word	0x00013fc0


	//   ....[49]....
        /*07b8*/ 	.word	0x00013fe0


	//   ....[50]....
        /*07bc*/ 	.word	0x00019a10


	//   ....[51]....
        /*07c0*/ 	.word	0x0001a110


	//   ....[52]....
        /*07c4*/ 	.word	0x0001b190


	//   ....[53]....
        /*07c8*/ 	.word	0x0001b250


	//   ....[54]....
        /*07cc*/ 	.word	0x0001b420


	//   ....[55]....
        /*07d0*/ 	.word	0x0001b440


	//   ....[56]....
        /*07d4*/ 	.word	0x00020680


	//   ....[57]....
        /*07d8*/ 	.word	0x000206a0


	//   ....[58]....
        /*07dc*/ 	.word	0x000206e0


	//   ....[59]....
        /*07e0*/ 	.word	0x00020710


	//   ....[60]....
        /*07e4*/ 	.word	0x00022950


	//   ....[61]....
        /*07e8*/ 	.word	0x00022980


	//   ....[62]....
        /*07ec*/ 	.word	0x000229b0


	//   ....[63]....
        /*07f0*/ 	.word	0x000229c0


	//   ....[64]....
        /*07f4*/ 	.word	0x00023370


	//   ....[65]....
        /*07f8*/ 	.word	0x00023380


	//   ....[66]....
        /*07fc*/ 	.word	0x00023550


	//   ....[67]....
        /*0800*/ 	.word	0x00023560


	//   ....[68]....
        /*0804*/ 	.word	0x00023730


	//   ....[69]....
        /*0808*/ 	.word	0x00023740


	//   ....[70]....
        /*080c*/ 	.word	0x00023910


	//   ....[71]....
        /*0810*/ 	.word	0x00023920


	//   ....[72]....
        /*0814*/ 	.word	0x00023e70


	//   ....[73]....
        /*0818*/ 	.word	0x00023e80


	//   ....[74]....
        /*081c*/ 	.word	0x00024b30


	//   ....[75]....
        /*0820*/ 	.word	0x00024b40


	//   ....[76]....
        /*0824*/ 	.word	0x00026000


	//   ....[77]....
        /*0828*/ 	.word	0x00026010


	//   ....[78]....
        /*082c*/ 	.word	0x000261f0


	//   ....[79]....
        /*0830*/ 	.word	0x00026200


	//   ....[80]....
        /*0834*/ 	.word	0x000263d0


	//   ....[81]....
        /*0838*/ 	.word	0x000263e0


	//   ....[82]....
        /*083c*/ 	.word	0x000265b0


	//   ....[83]....
        /*0840*/ 	.word	0x000265c0


	//   ....[84]....
        /*0844*/ 	.word	0x000267e0


	//   ....[85]....
        /*0848*/ 	.word	0x000269f0


	//   ....[86]....
        /*084c*/ 	.word	0x00026a20


	//   ....[87]....
        /*0850*/ 	.word	0x00026a50


	//   ....[88]....
        /*0854*/ 	.word	0x00026a80


	//   ....[89]....
        /*0858*/ 	.word	0x00026ab0


	//   ....[90]....
        /*085c*/ 	.word	0x00026ae0


	//   ....[91]....
        /*0860*/ 	.word	0x00026c70


	//   ....[92]....
        /*0864*/ 	.word	0x00026ca0


	//   ....[93]....
        /*0868*/ 	.word	0x00026cd0


	//   ....[94]....
        /*086c*/ 	.word	0x00026d00


	//   ....[95]....
        /*0870*/ 	.word	0x00026d30


	//   ....[96]....
        /*0874*/ 	.word	0x00026d60


	//   ....[97]....
        /*0878*/ 	.word	0x00026df0


	//   ....[98]....
        /*087c*/ 	.word	0x00026e20


	//   ....[99]....
        /*0880*/ 	.word	0x00026e30


	//   ....[100]....
        /*0884*/ 	.word	0x00026e70


	//   ....[101]....
        /*0888*/ 	.word	0x00028610


	//   ....[102]....
        /*088c*/ 	.word	0x0002aa50


	//   ....[103]....
        /*0890*/ 	.word	0x0002aa70


	//   ....[104]....
        /*0894*/ 	.word	0x0002ab00


	//   ....[105]....
        /*0898*/ 	.word	0x0002ab20


	//   ....[106]....
        /*089c*/ 	.word	0x0002aba0


	//   ....[107]....
        /*08a0*/ 	.word	0x0002abc0


	//   ....[108]....
        /*08a4*/ 	.word	0x0002ac40


	//   ....[109]....
        /*08a8*/ 	.word	0x0002ac60


	//   ....[110]....
        /*08ac*/ 	.word	0x0002ace0


	//   ....[111]....
        /*08b0*/ 	.word	0x0002ad00


	//   ....[112]....
        /*08b4*/ 	.word	0x0002ad10


	//   ....[113]....
        /*08b8*/ 	.word	0x0002ad20


	//   ....[114]....
        /*08bc*/ 	.word	0x0002b560


	//   ....[115]....
        /*08c0*/ 	.word	0x0002b590


	//   ....[116]....
        /*08c4*/ 	.word	0x0002b650


	//   ....[117]....
        /*08c8*/ 	.word	0x0002b660


	//   ....[118]....
        /*08cc*/ 	.word	0x0002b6f0


	//   ....[119]....
        /*08d0*/ 	.word	0x0002b700


	//   ....[120]....
        /*08d4*/ 	.word	0x0002b790


	//   ....[121]....
        /*08d8*/ 	.word	0x0002b7a0


	//   ....[122]....
        /*08dc*/ 	.word	0x0002b830


	//   ....[123]....
        /*08e0*/ 	.word	0x0002b840


	//   ....[124]....
        /*08e4*/ 	.word	0x0002b8d0


	//   ....[125]....
        /*08e8*/ 	.word	0x0002b8e0


	//   ....[126]....
        /*08ec*/ 	.word	0x0002b960


	//   ....[127]....
        /*08f0*/ 	.word	0x0002b970


	//   ....[128]....
        /*08f4*/ 	.word	0x0002b980


	//   ....[129]....
        /*08f8*/ 	.word	0x0002b990


	//   ....[130]....
        /*08fc*/ 	.word	0x0002bdf0


	//   ....[131]....
        /*0900*/ 	.word	0x0002be20


	//   ....[132]....
        /*0904*/ 	.word	0x0002be70


	//   ....[133]....
        /*0908*/ 	.word	0x0002bf30


	//   ....[134]....
        /*090c*/ 	.word	0x0002bf40


	//   ....[135]....
        /*0910*/ 	.word	0x0002bf70


	//   ....[136]....
        /*0914*/ 	.word	0x0002c000


	//   ....[137]....
        /*0918*/ 	.word	0x0002c0b0


	//   ....[138]....
        /*091c*/ 	.word	0x0002c0c0


	//   ....[139]....
        /*0920*/ 	.word	0x0002c0f0


	//   ....[140]....
        /*0924*/ 	.word	0x0002c100


	//   ....[141]....
        /*0928*/ 	.word	0x0002c190


	//   ....[142]....
        /*092c*/ 	.word	0x0002c8a0


	//   ....[143]....
        /*0930*/ 	.word	0x0002c8c0


	//   ....[144]....
        /*0934*/ 	.word	0x0002c910


	//   ....[145]....
        /*0938*/ 	.word	0x0002c920


	//   ....[146]....
        /*093c*/ 	.word	0x0002c960


	//   ....[147]....
        /*0940*/ 	.word	0x0002c970


	//   ....[148]....
        /*0944*/ 	.word	0x0002c9b0


	//   ....[149]....
        /*0948*/ 	.word	0x0002c9c0


	//   ....[150]....
        /*094c*/ 	.word	0x0002ca00


	//   ....[151]....
        /*0950*/ 	.word	0x0002ca10


	//   ....[152]....
        /*0954*/ 	.word	0x0002ca20


	//   ....[153]....
        /*0958*/ 	.word	0x0002ca60


	//   ....[154]....
        /*095c*/ 	.word	0x0002cd80


	//   ....[155]....
        /*0960*/ 	.word	0x0002cda0


	//   ....[156]....
        /*0964*/ 	.word	0x0002cdb0


	//   ....[157]....
        /*0968*/ 	.word	0x0002cdc0


	//   ....[158]....
        /*096c*/ 	.word	0x0002cde0


	//   ....[159]....
        /*0970*/ 	.word	0x0002ce50


	//   ....[160]....
        /*0974*/ 	.word	0x0002cec0


	//   ....[161]....
        /*0978*/ 	.word	0x0002cee0


	//   ....[162]....
        /*097c*/ 	.word	0x0002cef0


	//   ....[163]....
        /*0980*/ 	.word	0x0002cf50


	//   ....[164]....
        /*0984*/ 	.word	0x0002cf70


	//   ....[165]....
        /*0988*/ 	.word	0x0002cfd0


	//   ....[166]....
        /*098c*/ 	.word	0x0002d510


	//   ....[167]....
        /*0990*/ 	.word	0x0002d540


	//   ....[168]....
        /*0994*/ 	.word	0x0002d5a0


	//   ....[169]....
        /*0998*/ 	.word	0x0002d5d0


	//   ....[170]....
        /*099c*/ 	.word	0x0002d600


	//   ....[171]....
        /*09a0*/ 	.word	0x0002d630


	//   ....[172]....
        /*09a4*/ 	.word	0x0002d660


	//   ....[173]....
        /*09a8*/ 	.word	0x0002d690


	//   ....[174]....
        /*09ac*/ 	.word	0x0002d830


	//   ....[175]....
        /*09b0*/ 	.word	0x0002d860


	//   ....[176]....
        /*09b4*/ 	.word	0x0002d890


	//   ....[177]....
        /*09b8*/ 	.word	0x0002d8c0


	//   ....[178]....
        /*09bc*/ 	.word	0x0002d8f0


	//   ....[179]....
        /*09c0*/ 	.word	0x0002d920


	//   ....[180]....
        /*09c4*/ 	.word	0x0002d9e0


	//   ....[181]....
        /*09c8*/ 	.word	0x0002da00


	//   ....[182]....
        /*09cc*/ 	.word	0x0002da20


	//   ....[183]....
        /*09d0*/ 	.word	0x0002da80


	//   ....[184]....
        /*09d4*/ 	.word	0x0002e4a0


	//   ....[185]....
        /*09d8*/ 	.word	0x0002e7c0


	//   ....[186]....
        /*09dc*/ 	.word	0x0002e850


	//   ....[187]....
        /*09e0*/ 	.word	0x0002e8e0


	//   ....[188]....
        /*09e4*/ 	.word	0x0002e970


	//   ....[189]....
        /*09e8*/ 	.word	0x0002ea50


	//   ....[190]....
        /*09ec*/ 	.word	0x0002eae0


	//   ....[191]....
        /*09f0*/ 	.word	0x0002eb70


	//   ....[192]....
        /*09f4*/ 	.word	0x0002ec00


	//   ....[193]....
        /*09f8*/ 	.word	0x0002ece0


	//   ....[194]....
        /*09fc*/ 	.word	0x0002ed70


	//   ....[195]....
        /*0a00*/ 	.word	0x0002ee00


	//   ....[196]....
        /*0a04*/ 	.word	0x0002ee90


	//   ....[197]....
        /*0a08*/ 	.word	0x0002efd0


	//   ....[198]....
        /*0a0c*/ 	.word	0x0002f070


	//   ....[199]....
        /*0a10*/ 	.word	0x0002f100


	//   ....[200]....
        /*0a14*/ 	.word	0x0002f150


	//   ....[201]....
        /*0a18*/ 	.word	0x0002f1a0


	//   ....[202]....
        /*0a1c*/ 	.word	0x0002f240


	//   ....[203]....
        /*0a20*/ 	.word	0x0002f2d0


	//   ....[204]....
        /*0a24*/ 	.word	0x0002f320


	//   ....[205]....
        /*0a28*/ 	.word	0x0002f370


	//   ....[206]....
        /*0a2c*/ 	.word	0x0002f470


	//   ....[207]....
        /*0a30*/ 	.word	0x0002f520


	//   ....[208]....
        /*0a34*/ 	.word	0x0002f5a0


	//   ....[209]....
        /*0a38*/ 	.word	0x0002f610


	//   ....[210]....
        /*0a3c*/ 	.word	0x0002f720


	//   ....[211]....
        /*0a40*/ 	.word	0x0002f840


	//   ....[212]....
        /*0a44*/ 	.word	0x0002f900


	//   ....[213]....
        /*0a48*/ 	.word	0x0002f970


	//   ....[214]....
        /*0a4c*/ 	.word	0x0002fc20


	//   ....[215]....
        /*0a50*/ 	.word	0x0002fc70


	//   ....[216]....
        /*0a54*/ 	.word	0x0002fd00


	//   ....[217]....
        /*0a58*/ 	.word	0x0002fd90


	//   ....[218]....
        /*0a5c*/ 	.word	0x0002fe20


	//   ....[219]....
        /*0a60*/ 	.word	0x0002feb0


	//   ....[220]....
        /*0a64*/ 	.word	0x0002ff40


	//   ....[221]....
        /*0a68*/ 	.word	0x0002ffd0


	//   ....[222]....
        /*0a6c*/ 	.word	0x00030050


	//   ....[223]....
        /*0a70*/ 	.word	0x000300a0


	//   ....[224]....
        /*0a74*/ 	.word	0x00030140


	//   ....[225]....
        /*0a78*/ 	.word	0x000301d0


	//   ....[226]....
        /*0a7c*/ 	.word	0x00030250


	//   ....[227]....
        /*0a80*/ 	.word	0x000302a0


	//   ....[228]....
        /*0a84*/ 	.word	0x00030330


	//   ....[229]....
        /*0a88*/ 	.word	0x000303c0


	//   ....[230]....
        /*0a8c*/ 	.word	0x00030450


	//   ....[231]....
        /*0a90*/ 	.word	0x000304e0


	//   ....[232]....
        /*0a94*/ 	.word	0x00030570


	//   ....[233]....
        /*0a98*/ 	.word	0x00030600


	//   ....[234]....
        /*0a9c*/ 	.word	0x000306c0


	//   ....[235]....
        /*0aa0*/ 	.word	0x00030990


	//   ....[236]....
        /*0aa4*/ 	.word	0x00030a80


	//   ....[237]....
        /*0aa8*/ 	.word	0x00030b20


	//   ....[238]....
        /*0aac*/ 	.word	0x00030b80


	//   ....[239]....
        /*0ab0*/ 	.word	0x00030c70


	//   ....[240]....
        /*0ab4*/ 	.word	0x00030ce0


	//   ....[241]....
        /*0ab8*/ 	.word	0x00030dd0


	//   ....[242]....
        /*0abc*/ 	.word	0x00030e40


	//   ....[243]....
        /*0ac0*/ 	.word	0x00030f30


	//   ....[244]....
        /*0ac4*/ 	.word	0x00030fa0


	//   ....[245]....
        /*0ac8*/ 	.word	0x00031090


	//   ....[246]....
        /*0acc*/ 	.word	0x00031100


	//   ....[247]....
        /*0ad0*/ 	.word	0x000311a0


	//   ....[248]....
        /*0ad4*/ 	.word	0x00031290


	//   ....[249]....
        /*0ad8*/ 	.word	0x00031300


	//   ....[250]....
        /*0adc*/ 	.word	0x00031360


	//   ....[251]....
        /*0ae0*/ 	.word	0x00031450


	//   ....[252]....
        /*0ae4*/ 	.word	0x000314b0


	//   ....[253]....
        /*0ae8*/ 	.word	0x000315b0


	//   ....[254]....
        /*0aec*/ 	.word	0x00031610


	//   ....[255]....
        /*0af0*/ 	.word	0x00031710


	//   ....[0]....
        /*0af4*/ 	.word	0x00031770


	//   ....[1]....
        /*0af8*/ 	.word	0x00031870


	//   ....[2]....
        /*0afc*/ 	.word	0x000318d0


	//   ....[3]....
        /*0b00*/ 	.word	0x000319d0


	//   ....[4]....
        /*0b04*/ 	.word	0x00031a30


	//   ....[5]....
        /*0b08*/ 	.word	0x00031b30


	//   ....[6]....
        /*0b0c*/ 	.word	0x00031b90


	//   ....[7]....
        /*0b10*/ 	.word	0x00031c30


	//   ....[8]....
        /*0b14*/ 	.word	0x00031db0


	//   ....[9]....
        /*0b18*/ 	.word	0x00031e90


	//   ....[10]....
        /*0b1c*/ 	.word	0x00031f40


	//   ....[11]....
        /*0b20*/ 	.word	0x00032050


	//   ....[12]....
        /*0b24*/ 	.word	0x000320b0


	//   ....[13]....
        /*0b28*/ 	.word	0x000321c0


	//   ....[14]....
        /*0b2c*/ 	.word	0x00032220


	//   ....[15]....
        /*0b30*/ 	.word	0x00032330


	//   ....[16]....
        /*0b34*/ 	.word	0x00032390


	//   ....[17]....
        /*0b38*/ 	.word	0x000324a0


	//   ....[18]....
        /*0b3c*/ 	.word	0x00032500


	//   ....[19]....
        /*0b40*/ 	.word	0x000325c0


	//   ....[20]....
        /*0b44*/ 	.word	0x00032720


	//   ....[21]....
        /*0b48*/ 	.word	0x000327c0


	//   ....[22]....
        /*0b4c*/ 	.word	0x00032820


	//   ....[23]....
        /*0b50*/ 	.word	0x000328d0


	//   ....[24]....
        /*0b54*/ 	.word	0x00032930


	//   ....[25]....
        /*0b58*/ 	.word	0x000329e0


	//   ....[26]....
        /*0b5c*/ 	.word	0x00032a40


	//   ....[27]....
        /*0b60*/ 	.word	0x00032af0


	//   ....[28]....
        /*0b64*/ 	.word	0x00032b50


	//   ....[29]....
        /*0b68*/ 	.word	0x00032c00


	//   ....[30]....
        /*0b6c*/ 	.word	0x00032c60


	//   ....[31]....
        /*0b70*/ 	.word	0x00032d10


	//   ....[32]....
        /*0b74*/ 	.word	0x00032e00


	//   ....[33]....
        /*0b78*/ 	.word	0x00032ea0


	//   ....[34]....
        /*0b7c*/ 	.word	0x00032f00


	//   ....[35]....
        /*0b80*/ 	.word	0x00032fd0


	//   ....[36]....
        /*0b84*/ 	.word	0x00033030


	//   ....[37]....
        /*0b88*/ 	.word	0x00033100


	//   ....[38]....
        /*0b8c*/ 	.word	0x00033160


	//   ....[39]....
        /*0b90*/ 	.word	0x00033230


	//   ....[40]....
        /*0b94*/ 	.word	0x00033290


	//   ....[41]....
        /*0b98*/ 	.word	0x00033360


	//   ....[42]....
        /*0b9c*/ 	.word	0x000333c0


	//   ....[43]....
        /*0ba0*/ 	.word	0x00033490


	//   ....[44]....
        /*0ba4*/ 	.word	0x00033520


	//   ....[45]....
        /*0ba8*/ 	.word	0x000335c0


	//   ....[46]....
        /*0bac*/ 	.word	0x00033740


	//   ....[47]....
        /*0bb0*/ 	.word	0x000337b0


	//   ....[48]....
        /*0bb4*/ 	.word	0x00033820


	//   ....[49]....
        /*0bb8*/ 	.word	0x00033890


	//   ....[50]....
        /*0bbc*/ 	.word	0x00033900


	//   ....[51]....
        /*0bc0*/ 	.word	0x00033980


	//   ....[52]....
        /*0bc4*/ 	.word	0x00033a00


	//   ....[53]....
        /*0bc8*/ 	.word	0x00033a90


	//   ....[54]....
        /*0bcc*/ 	.word	0x00033b00


	//   ....[55]....
        /*0bd0*/ 	.word	0x00033b70


	//   ....[56]....
        /*0bd4*/ 	.word	0x00033be0


	//   ....[57]....
        /*0bd8*/ 	.word	0x00033c60


	//   ....[58]....
        /*0bdc*/ 	.word	0x00033cd0


	//   ....[59]....
        /*0be0*/ 	.word	0x00033d60


	//   ....[60]....
        /*0be4*/ 	.word	0x00033dc0


	//   ....[61]....
        /*0be8*/ 	.word	0x00033e50


	//   ....[62]....
        /*0bec*/ 	.word	0x00033f80


	//   ....[63]....
        /*0bf0*/ 	.word	0x00034d90


	//   ....[64]....
        /*0bf4*/ 	.word	0x000353f0


	//   ....[65]....
        /*0bf8*/ 	.word	0x000365b0


	//   ....[66]....
        /*0bfc*/ 	.word	0x000365e0


	//   ....[67]....
        /*0c00*/ 	.word	0x00036600


	//   ....[68]....
        /*0c04*/ 	.word	0x00036610


	//----- nvinfo : EIATTR_REG_RECONFIG
	.align		4
.L_1374:
        /*0c08*/ 	.byte	0x01, 0x54
	.zero		2


	//----- nvinfo : EIATTR_SYSCALL_OFFSETS
	.align		4
        /*0c0c*/ 	.byte	0x04, 0x46
        /*0c0e*/ 	.short	(.L_1376 - .L_1375)


	//   ....[0]....
.L_1375:
        /*0c10*/ 	.word	0x00002270


	//   ....[1]....
        /*0c14*/ 	.word	0x000023c0


	//   ....[2]....
        /*0c18*/ 	.word	0x00007e40


	//   ....[3]....
        /*0c1c*/ 	.word	0x00008410


	//   ....[4]....
        /*0c20*/ 	.word	0x0002a0b0


	//   ....[5]....
        /*0c24*/ 	.word	0x0002a200


	//   ....[6]....
        /*0c28*/ 	.word	0x0002a2f0


	//   ....[7]....
        /*0c2c*/ 	.word	0x0002b1d0


	//----- nvinfo : EIATTR_MBARRIER_INSTR_OFFSETS
	.align		4
.L_1376:
        /*0c30*/ 	.byte	0x04, 0x39
        /*0c32*/ 	.short	(.L_1378 - .L_1377)


	//   ....[0]....
.L_1377:
        /*0c34*/ 	.word	0x000002c0
        /*0c38*/ 	.word	0x000000ff
        /*0c3c*/ 	.word	0x00022800
        /*0c40*/ 	.short	0x0100
        /*0c42*/ 	.byte	0x08
	.zero		1


	//   ....[1]....
        /*0c44*/ 	.word	0x000002d0
        /*0c48*/ 	.word	0x000000ff
        /*0c4c*/ 	.word	0x00022820
        /*0c50*/ 	.short	0x0100
        /*0c52*/ 	.byte	0x08
	.zero		1


	//   ....[2]....
        /*0c54*/ 	.word	0x000003c0
        /*0c58*/ 	.word	0x000000ff
        /*0c5c*/ 	.word	0x00022830
        /*0c60*/ 	.short	0x0100
        /*0c62*/ 	.byte	0x08
	.zero		1


	//   ....[3]....
        /*0c64*/ 	.word	0x000003d0
        /*0c68*/ 	.word	0x000000ff
        /*0c6c*/ 	.word	0x00022840
        /*0c70*/ 	.short	0x0100
        /*0c72*/ 	.byte	0x08
	.zero		1


	//   ....[4]....
        /*0c74*/ 	.word	0x000003e0
        /*0c78*/ 	.word	0x000000ff
        /*0c7c*/ 	.word	0x00022838
        /*0c80*/ 	.short	0x0100
        /*0c82*/ 	.byte	0x08
	.zero		1


	//   ....[5]....
        /*0c84*/ 	.word	0x000003f0
        /*0c88*/ 	.word	0x000000ff
        /*0c8c*/ 	.word	0x00022848
        /*0c90*/ 	.short	0x0100
        /*0c92*/ 	.byte	0x08
	.zero		1


	//   ....[6]....
        /*0c94*/ 	.word	0x00000520
        /*0c98*/ 	.word	0x000000ff
        /*0c9c*/ 	.word	0x00022850
        /*0ca0*/ 	.short	0x0100
        /*0ca2*/ 	.byte	0x08
	.zero		1


	//   ....[7]....
        /*0ca4*/ 	.word	0x00000530
        /*0ca8*/ 	.word	0x000000ff
        /*0cac*/ 	.word	0x00022860
        /*0cb0*/ 	.short	0x0100
        /*0cb2*/ 	.byte	0x08
	.zero		1


	//   ....[8]....
        /*0cb4*/ 	.word	0x00000540
        /*0cb8*/ 	.word	0x000000ff
        /*0cbc*/ 	.word	0x00022858
        /*0cc0*/ 	.short	0x0100
        /*0cc2*/ 	.byte	0x08
	.zero		1


	//   ....[9]....
        /*0cc4*/ 	.word	0x00000550
        /*0cc8*/ 	.word	0x000000ff
        /*0ccc*/ 	.word	0x00022868
        /*0cd0*/ 	.short	0x0100
        /*0cd2*/ 	.byte	0x08
	.zero		1


	//   ....[10]....
        /*0cd4*/ 	.word	0x00000640
        /*0cd8*/ 	.word	0x000000ff
        /*0cdc*/ 	.word	0x00022870
        /*0ce0*/ 	.short	0x0100
        /*0ce2*/ 	.byte	0x06
	.zero		1


	//   ....[11]....
        /*0ce4*/ 	.word	0x00000650
        /*0ce8*/ 	.word	0x000000ff
        /*0cec*/ 	.word	0x00022880
        /*0cf0*/ 	.short	0x0100
        /*0cf2*/ 	.byte	0x06
	.zero		1


	//   ....[12]....
        /*0cf4*/ 	.word	0x00000660
        /*0cf8*/ 	.word	0x000000ff
        /*0cfc*/ 	.word	0x00022878
        /*0d00*/ 	.short	0x0100
        /*0d02*/ 	.byte	0x06
	.zero		1


	//   ....[13]....
        /*0d04*/ 	.word	0x00000670
        /*0d08*/ 	.word	0x000000ff
        /*0d0c*/ 	.word	0x00022888
        /*0d10*/ 	.short	0x0100
        /*0d12*/ 	.byte	0x06
	.zero		1


	//   ....[14]....
        /*0d14*/ 	.word	0x000007a0
        /*0d18*/ 	.word	0x000000ff
        /*0d1c*/ 	.word	0x00022890
        /*0d20*/ 	.short	0x0100
        /*0d22*/ 	.byte	0x08
	.zero		1


	//   ....[15]....
        /*0d24*/ 	.word	0x000007b0
        /*0d28*/ 	.word	0x000000ff
        /*0d2c*/ 	.word	0x000228a0
        /*0d30*/ 	.short	0x0100
        /*0d32*/ 	.byte	0x08
	.zero		1


	//   ....[16]....
        /*0d34*/ 	.word	0x000007c0
        /*0d38*/ 	.word	0x000000ff
        /*0d3c*/ 	.word	0x00022898
        /*0d40*/ 	.short	0x0100
        /*0d42*/ 	.byte	0x08
	.zero		1


	//   ....[17]....
        /*0d44*/ 	.word	0x000007d0
        /*0d48*/ 	.word	0x000000ff
        /*0d4c*/ 	.word	0x000228a8
        /*0d50*/ 	.short	0x0100
        /*0d52*/ 	.byte	0x08
	.zero		1


	//   ....[18]....
        /*0d54*/ 	.word	0x00000900
        /*0d58*/ 	.word	0x000000ff
        /*0d5c*/ 	.word	0x000228b0
        /*0d60*/ 	.short	0x0100
        /*0d62*/ 	.byte	0x08
	.zero		1


	//   ....[19]....
        /*0d64*/ 	.word	0x00000910
        /*0d68*/ 	.word	0x000000ff
        /*0d6c*/ 	.word	0x000228c0
        /*0d70*/ 	.short	0x0100
        /*0d72*/ 	.byte	0x08
	.zero		1


	//   ....[20]....
        /*0d74*/ 	.word	0x00000920
        /*0d78*/ 	.word	0x000000ff
        /*0d7c*/ 	.word	0x000228b8
        /*0d80*/ 	.short	0x0100
        /*0d82*/ 	.byte	0x08
	.zero		1


	//   ....[21]....
        /*0d84*/ 	.word	0x00000930
        /*0d88*/ 	.word	0x000000ff
        /*0d8c*/ 	.word	0x000228c8
        /*0d90*/ 	.short	0x0100
        /*0d92*/ 	.byte	0x08
	.zero		1


	//   ....[22]....
        /*0d94*/ 	.word	0x00003430
        /*0d98*/ 	.word	0x00000036
        /*0d9c*/ 	.word	0x00022890
        /*0da0*/ 	.short	0x010a
        /*0da2*/ 	.byte	0x3f
	.zero		1


	//   ....[23]....
        /*0da4*/ 	.word	0x00004c10
        /*0da8*/ 	.word	0x00000036
        /*0dac*/ 	.word	0x00022890
        /*0db0*/ 	.short	0x010a
        /*0db2*/ 	.byte	0x3f
	.zero		1


	//   ....[24]....
        /*0db4*/ 	.word	0x00005ce0
        /*0db8*/ 	.word	0x00000036
        /*0dbc*/ 	.word	0x00022890
        /*0dc0*/ 	.short	0x010a
        /*0dc2*/ 	.byte	0x3f
	.zero		1


	//   ....[25]....
        /*0dc4*/ 	.word	0x00006190
        /*0dc8*/ 	.word	0x00000004
        /*0dcc*/ 	.word	0x00000000
        /*0dd0*/ 	.short	0x0101
        /*0dd2*/ 	.byte	0x3f
	.zero		1


	//   ....[26]....
        /*0dd4*/ 	.word	0x000061d0
        /*0dd8*/ 	.word	0x00000036
        /*0ddc*/ 	.word	0x000228b0
        /*0de0*/ 	.short	0x010a
        /*0de2*/ 	.byte	0x3f
	.zero		1


	//   ....[27]....
        /*0de4*/ 	.word	0x00006cf0
        /*0de8*/ 	.word	0x00000036
        /*0dec*/ 	.word	0x00000000
        /*0df0*/ 	.short	0x0101
        /*0df2*/ 	.byte	0x3f
	.zero		1


	//   ....[28]....
        /*0df4*/ 	.word	0x00008190
        /*0df8*/ 	.word	0x00000002
        /*0dfc*/ 	.word	0x00022800
        /*0e00*/ 	.short	0x010a
        /*0e02*/ 	.byte	0x3f
	.zero		1


	//   ....[29]....
        /*0e04*/ 	.word	0x000081e0
        /*0e08*/ 	.word	0x00000002
        /*0e0c*/ 	.word	0x00022800
        /*0e10*/ 	.short	0x010a
        /*0e12*/ 	.byte	0x3f
	.zero		1


	//   ....[30]....
        /*0e14*/ 	.word	0x00008c70
        /*0e18*/ 	.word	0x00000002
        /*0e1c*/ 	.word	0x00022800
        /*0e20*/ 	.short	0x010a
        /*0e22*/ 	.byte	0x3f
	.zero		1


	//   ....[31]....
        /*0e24*/ 	.word	0x0000a1e0
        /*0e28*/ 	.word	0x00000002
        /*0e2c*/ 	.word	0x00022800
        /*0e30*/ 	.short	0x010a
        /*0e32*/ 	.byte	0x3f
	.zero		1


	//   ....[32]....
        /*0e34*/ 	.word	0x0000b8d0
        /*0e38*/ 	.word	0x00000004
        /*0e3c*/ 	.word	0x00000000
        /*0e40*/ 	.short	0x010a
        /*0e42*/ 	.byte	0x3f
	.zero		1


	//   ....[33]....
        /*0e44*/ 	.word	0x0000b9e0
        /*0e48*/ 	.word	0x00000002
        /*0e4c*/ 	.word	0x00000000
        /*0e50*/ 	.short	0x010a
        /*0e52*/ 	.byte	0x3f
	.zero		1


	//   ....[34]....
        /*0e54*/ 	.word	0x0000bea0
        /*0e58*/ 	.word	0x00000009
        /*0e5c*/ 	.word	0x00000000
        /*0e60*/ 	.short	0x0101
        /*0e62*/ 	.byte	0x3f
	.zero		1


	//   ....[35]....
        /*0e64*/ 	.word	0x0000f7c0
        /*0e68*/ 	.word	0x00000014
        /*0e6c*/ 	.word	0x00000000
        /*0e70*/ 	.short	0x010a
        /*0e72*/ 	.byte	0x3f
	.zero		1


	//   ....[36]....
        /*0e74*/ 	.word	0x0000f820
        /*0e78*/ 	.word	0x00000014
        /*0e7c*/ 	.word	0x00000000
        /*0e80*/ 	.short	0x010a
        /*0e82*/ 	.byte	0x3f
	.zero		1


	//   ....[37]....
        /*0e84*/ 	.word	0x00012ae0
        /*0e88*/ 	.word	0x00000002
        /*0e8c*/ 	.word	0x00000000
        /*0e90*/ 	.short	0x0101
        /*0e92*/ 	.byte	0x3f
	.zero		1


	//   ....[38]....
        /*0e94*/ 	.word	0x00012f60
        /*0e98*/ 	.word	0x00000006
        /*0e9c*/ 	.word	0x00000000
        /*0ea0*/ 	.short	0x010a
        /*0ea2*/ 	.byte	0x3f
	.zero		1


	//   ....[39]....
        /*0ea4*/ 	.word	0x00013070
        /*0ea8*/ 	.word	0x00000003
        /*0eac*/ 	.word	0x00000000
        /*0eb0*/ 	.short	0x010a
        /*0eb2*/ 	.byte	0x3f
	.zero		1


	//   ....[40]....
        /*0eb4*/ 	.word	0x00013530
        /*0eb8*/ 	.word	0x00000009
        /*0ebc*/ 	.word	0x00000000
        /*0ec0*/ 	.short	0x0101
        /*0ec2*/ 	.byte	0x3f
	.zero		1


	//   ....[41]....
        /*0ec4*/ 	.word	0x00015b40
        /*0ec8*/ 	.word	0x00000004
        /*0ecc*/ 	.word	0x00000000
        /*0ed0*/ 	.short	0x010a
        /*0ed2*/ 	.byte	0x3f
	.zero		1


	//   ....[42]....
        /*0ed4*/ 	.word	0x00015ba0
        /*0ed8*/ 	.word	0x00000004
        /*0edc*/ 	.word	0x00000000
        /*0ee0*/ 	.short	0x010a
        /*0ee2*/ 	.byte	0x3f
	.zero		1


	//   ....[43]....
        /*0ee4*/ 	.word	0x00018e60
        /*0ee8*/ 	.word	0x00000003
        /*0eec*/ 	.word	0x00000000
        /*0ef0*/ 	.short	0x0101
        /*0ef2*/ 	.byte	0x3f
	.zero		1


	//   ....[44]....
        /*0ef4*/ 	.word	0x00019090
        /*0ef8*/ 	.word	0x00000004
        /*0efc*/ 	.word	0x00000000
        /*0f00*/ 	.short	0x010a
        /*0f02*/ 	.byte	0x3f
	.zero		1


	//   ....[45]....
        /*0f04*/ 	.word	0x000191a0
        /*0f08*/ 	.word	0x00000004
        /*0f0c*/ 	.word	0x00000000
        /*0f10*/ 	.short	0x010a
        /*0f12*/ 	.byte	0x3f
	.zero		1


	//   ....[46]....
        /*0f14*/ 	.word	0x00019660
        /*0f18*/ 	.word	0x00000003
        /*0f1c*/ 	.word	0x00000000
        /*0f20*/ 	.short	0x0101
        /*0f22*/ 	.byte	0x3f
	.zero		1


	//   ....[47]....
        /*0f24*/ 	.word	0x0001cf80
        /*0f28*/ 	.word	0x0000001a
        /*0f2c*/ 	.word	0x00000000
        /*0f30*/ 	.short	0x010a
        /*0f32*/ 	.byte	0x3f
	.zero		1


	//   ....[48]....
        /*0f34*/ 	.word	0x0001cfe0
        /*0f38*/ 	.word	0x0000001a
        /*0f3c*/ 	.word	0x00000000
        /*0f40*/ 	.short	0x010a
        /*0f42*/ 	.byte	0x3f
	.zero		1


	//   ....[49]....
        /*0f44*/ 	.word	0x000202a0
        /*0f48*/ 	.word	0x00000002
        /*0f4c*/ 	.word	0x00000000
        /*0f50*/ 	.short	0x0101
        /*0f52*/ 	.byte	0x3f
	.zero		1


	//   ....[50]....
        /*0f54*/ 	.word	0x00023270
        /*0f58*/ 	.word	0x0000000a
        /*0f5c*/ 	.word	0x00000000
        /*0f60*/ 	.short	0x0101
        /*0f62*/ 	.byte	0x3f
	.zero		1


	//   ....[51]....
        /*0f64*/ 	.word	0x00023dc0
        /*0f68*/ 	.word	0x00000008
        /*0f6c*/ 	.word	0x00000000
        /*0f70*/ 	.short	0x0101
        /*0f72*/ 	.byte	0x3f
	.zero		1


	//   ....[52]....
        /*0f74*/ 	.word	0x000286f0
        /*0f78*/ 	.word	0x00000016
        /*0f7c*/ 	.word	0x00022820
        /*0f80*/ 	.short	0x010a
        /*0f82*/ 	.byte	0x3f
	.zero		1


	//   ....[53]....
        /*0f84*/ 	.word	0x00028780
        /*0f88*/ 	.word	0x0000000c
        /*0f8c*/ 	.word	0x000228a0
        /*0f90*/ 	.short	0x010a
        /*0f92*/ 	.byte	0x3f
	.zero		1


	//   ....[54]....
        /*0f94*/ 	.word	0x000289d0
        /*0f98*/ 	.word	0x0000000c
        /*0f9c*/ 	.word	0x000228c0
        /*0fa0*/ 	.short	0x010a
        /*0fa2*/ 	.byte	0x3f
	.zero		1


	//   ....[55]....
        /*0fa4*/ 	.word	0x00029000
        /*0fa8*/ 	.word	0x0000000a
        /*0fac*/ 	.word	0x000228a0
        /*0fb0*/ 	.short	0x010a
        /*0fb2*/ 	.byte	0x3f
	.zero		1


	//   ....[56]....
        /*0fb4*/ 	.word	0x00029220
        /*0fb8*/ 	.word	0x0000000a
        /*0fbc*/ 	.word	0x000228c0
        /*0fc0*/ 	.short	0x010a
        /*0fc2*/ 	.byte	0x3f
	.zero		1


	//   ....[57]....
        /*0fc4*/ 	.word	0x0002a820
        /*0fc8*/ 	.word	0x00000021
        /*0fcc*/ 	.word	0x00022840
        /*0fd0*/ 	.short	0x010a
        /*0fd2*/ 	.byte	0x3f
	.zero		1


	//   ....[58]....
        /*0fd4*/ 	.word	0x0002ae20
        /*0fd8*/ 	.word	0x00000021
        /*0fdc*/ 	.word	0x00022830
        /*0fe0*/ 	.short	0x0107
        /*0fe2*/ 	.byte	0x3f
	.zero		1


	//   ....[59]....
        /*0fe4*/ 	.word	0x0002af00
        /*0fe8*/ 	.word	0x00000021
        /*0fec*/ 	.word	0x00022830
        /*0ff0*/ 	.short	0x0101
        /*0ff2*/ 	.byte	0x3f
	.zero		1


	//   ....[60]....
        /*0ff4*/ 	.word	0x0002ba90
        /*0ff8*/ 	.word	0x00000016
        /*0ffc*/ 	.word	0x00022800
        /*1000*/ 	.short	0x0107
        /*1002*/ 	.byte	0x3f
	.zero		1


	//   ....[61]....
        /*1004*/ 	.word	0x0002bb80
        /*1008*/ 	.word	0x00000016
        /*100c*/ 	.word	0x00022800
        /*1010*/ 	.short	0x0101
        /*1012*/ 	.byte	0x3f
	.zero		1


	//   ....[62]....
        /*1014*/ 	.word	0x0002bba0
        /*1018*/ 	.word	0x00000016
        /*101c*/ 	.word	0x00022820
        /*1020*/ 	.short	0x010a
        /*1022*/ 	.byte	0x3f
	.zero		1


	//   ....[63]....
        /*1024*/ 	.word	0x0002bc30
        /*1028*/ 	.word	0x00000021
        /*102c*/ 	.word	0x00022860
        /*1030*/ 	.short	0x010a
        /*1032*/ 	.byte	0x3f
	.zero		1


	//   ....[64]....
        /*1034*/ 	.word	0x0002c310
        /*1038*/ 	.word	0x00000021
        /*103c*/ 	.word	0x00022850
        /*1040*/ 	.short	0x0107
        /*1042*/ 	.byte	0x3f
	.zero		1


	//   ....[65]....
        /*1044*/ 	.word	0x0002c3e0
        /*1048*/ 	.word	0x00000021
        /*104c*/ 	.word	0x00022850
        /*1050*/ 	.short	0x0101
        /*1052*/ 	.byte	0x3f
	.zero		1


	//   ....[66]....
        /*1054*/ 	.word	0x0002c720
        /*1058*/ 	.word	0x00000006
        /*105c*/ 	.word	0x00022840
        /*1060*/ 	.short	0x010a
        /*1062*/ 	.byte	0x3f
	.zero		1


	//   ....[67]....
        /*1064*/ 	.word	0x0002cae0
        /*1068*/ 	.word	0x00000006
        /*106c*/ 	.word	0x00022830
        /*1070*/ 	.short	0x0107
        /*1072*/ 	.byte	0x3f
	.zero		1


	//   ....[68]....
        /*1074*/ 	.word	0x0002cba0
        /*1078*/ 	.word	0x00000006
        /*107c*/ 	.word	0x00022830
        /*1080*/ 	.short	0x0101
        /*1082*/ 	.byte	0x3f
	.zero		1


	//   ....[69]....
        /*1084*/ 	.word	0x0002cbd0
        /*1088*/ 	.word	0x00000006
        /*108c*/ 	.word	0x00022860
        /*1090*/ 	.short	0x010a
        /*1092*/ 	.byte	0x3f
	.zero		1


	//   ....[70]....
        /*1094*/ 	.word	0x0002d0d0
        /*1098*/ 	.word	0x00000006
        /*109c*/ 	.word	0x00022850
        /*10a0*/ 	.short	0x0107
        /*10a2*/ 	.byte	0x3f
	.zero		1


	//   ....[71]....
        /*10a4*/ 	.word	0x0002d190
        /*10a8*/ 	.word	0x00000006
        /*10ac*/ 	.word	0x00022850
        /*10b0*/ 	.short	0x0101
        /*10b2*/ 	.byte	0x3f
	.zero		1


	//   ....[72]....
        /*10b4*/ 	.word	0x0002e420
        /*10b8*/ 	.word	0x00000004
        /*10bc*/ 	.word	0x00022820
        /*10c0*/ 	.short	0x010a
        /*10c2*/ 	.byte	0x3f
	.zero		1


	//   ....[73]....
        /*10c4*/ 	.word	0x0002e590
        /*10c8*/ 	.word	0x00000005
        /*10cc*/ 	.word	0x00022840
        /*10d0*/ 	.short	0x010a
        /*10d2*/ 	.byte	0x3f
	.zero		1


	//   ....[74]....
        /*10d4*/ 	.word	0x0002e630
        /*10d8*/ 	.word	0x00000019
        /*10dc*/ 	.word	0x00022840
        /*10e0*/ 	.short	0x010a
        /*10e2*/ 	.byte	0x3f
	.zero		1


	//   ....[75]....
        /*10e4*/ 	.word	0x0002e670
        /*10e8*/ 	.word	0x00000005
        /*10ec*/ 	.word	0x00022860
        /*10f0*/ 	.short	0x010a
        /*10f2*/ 	.byte	0x3f
	.zero		1


	//   ....[76]....
        /*10f4*/ 	.word	0x0002e6b0
        /*10f8*/ 	.word	0x00000019
        /*10fc*/ 	.word	0x00022860
        /*1100*/ 	.short	0x010a
        /*1102*/ 	.byte	0x3f
	.zero		1


	//   ....[77]....
        /*1104*/ 	.word	0x0002e710
        /*1108*/ 	.word	0x00000036
        /*110c*/ 	.word	0x00022890
        /*1110*/ 	.short	0x010a
        /*1112*/ 	.byte	0x3f
	.zero		1


	//   ....[78]....
        /*1114*/ 	.word	0x0002e9a0
        /*1118*/ 	.word	0x00000036
        /*111c*/ 	.word	0x00022890
        /*1120*/ 	.short	0x010a
        /*1122*/ 	.byte	0x3f
	.zero		1


	//   ....[79]....
        /*1124*/ 	.word	0x0002ec30
        /*1128*/ 	.word	0x00000036
        /*112c*/ 	.word	0x00022890
        /*1130*/ 	.short	0x010a
        /*1132*/ 	.byte	0x3f
	.zero		1


	//   ....[80]....
        /*1134*/ 	.word	0x0002eec0
        /*1138*/ 	.word	0x00000036
        /*113c*/ 	.word	0x000228b0
        /*1140*/ 	.short	0x010a
        /*1142*/ 	.byte	0x3f
	.zero		1


	//   ....[81]....
        /*1144*/ 	.word	0x0002f3b0
        /*1148*/ 	.word	0x00000002
        /*114c*/ 	.word	0x00022800
        /*1150*/ 	.short	0x010a
        /*1152*/ 	.byte	0x3f
	.zero		1


	//   ....[82]....
        /*1154*/ 	.word	0x0002f9a0
        /*1158*/ 	.word	0x00000002
        /*115c*/ 	.word	0x00022800
        /*1160*/ 	.short	0x010a
        /*1162*/ 	.byte	0x3f
	.zero		1


	//   ....[83]....
        /*1164*/ 	.word	0x0002f9f0
        /*1168*/ 	.word	0x00000002
        /*116c*/ 	.word	0x00000000
        /*1170*/ 	.short	0x010a
        /*1172*/ 	.byte	0x3f
	.zero		1


	//   ....[84]....
        /*1174*/ 	.word	0x0002fa40
        /*1178*/ 	.word	0x00000014
        /*117c*/ 	.word	0x00000000
        /*1180*/ 	.short	0x010a
        /*1182*/ 	.byte	0x3f
	.zero		1


	//   ....[85]....
        /*1184*/ 	.word	0x0002fa90
        /*1188*/ 	.word	0x00000003
        /*118c*/ 	.word	0x00000000
        /*1190*/ 	.short	0x010a
        /*1192*/ 	.byte	0x3f
	.zero		1


	//   ....[86]....
        /*1194*/ 	.word	0x0002fae0
        /*1198*/ 	.word	0x00000004
        /*119c*/ 	.word	0x00000000
        /*11a0*/ 	.short	0x010a
        /*11a2*/ 	.byte	0x3f
	.zero		1


	//   ....[87]....
        /*11a4*/ 	.word	0x0002fb30
        /*11a8*/ 	.word	0x00000004
        /*11ac*/ 	.word	0x00000000
        /*11b0*/ 	.short	0x010a
        /*11b2*/ 	.byte	0x3f
	.zero		1


	//   ....[88]....
        /*11b4*/ 	.word	0x0002fb80
        /*11b8*/ 	.word	0x0000001a
        /*11bc*/ 	.word	0x00000000
        /*11c0*/ 	.short	0x010a
        /*11c2*/ 	.byte	0x3f
	.zero		1


	//   ....[89]....
        /*11c4*/ 	.word	0x00030780
        /*11c8*/ 	.word	0x00000016
        /*11cc*/ 	.word	0x00022820
        /*11d0*/ 	.short	0x010a
        /*11d2*/ 	.byte	0x3f
	.zero		1


	//   ....[90]....
        /*11d4*/ 	.word	0x000307d0
        /*11d8*/ 	.word	0x0000000c
        /*11dc*/ 	.word	0x000228a0
        /*11e0*/ 	.short	0x010a
        /*11e2*/ 	.byte	0x3f
	.zero		1


	//   ....[91]....
        /*11e4*/ 	.word	0x00030820
        /*11e8*/ 	.word	0x0000000c
        /*11ec*/ 	.word	0x000228c0
        /*11f0*/ 	.short	0x010a
        /*11f2*/ 	.byte	0x3f
	.zero		1


	//   ....[92]....
        /*11f4*/ 	.word	0x00030870
        /*11f8*/ 	.word	0x0000000a
        /*11fc*/ 	.word	0x000228a0
        /*1200*/ 	.short	0x010a
        /*1202*/ 	.byte	0x3f
	.zero		1


	//   ....[93]....
        /*1204*/ 	.word	0x000308c0
        /*1208*/ 	.word	0x0000000a
        /*120c*/ 	.word	0x000228c0
        /*1210*/ 	.short	0x010a
        /*1212*/ 	.byte	0x3f
	.zero		1


	//   ....[94]....
        /*1214*/ 	.word	0x000309d0
        /*1218*/ 	.word	0x00000021
        /*121c*/ 	.word	0x00022840
        /*1220*/ 	.short	0x010a
        /*1222*/ 	.byte	0x3f
	.zero		1


	//   ....[95]....
        /*1224*/ 	.word	0x00031cb0
        /*1228*/ 	.word	0x00000016
        /*122c*/ 	.word	0x00022820
        /*1230*/ 	.short	0x010a
        /*1232*/ 	.byte	0x3f
	.zero		1


	//   ....[96]....
        /*1234*/ 	.word	0x00031d00
        /*1238*/ 	.word	0x00000021
        /*123c*/ 	.word	0x00022860
        /*1240*/ 	.short	0x010a
        /*1242*/ 	.byte	0x3f
	.zero		1


	//   ....[97]....
        /*1244*/ 	.word	0x00032670
        /*1248*/ 	.word	0x00000006
        /*124c*/ 	.word	0x00022840
        /*1250*/ 	.short	0x010a
        /*1252*/ 	.byte	0x3f
	.zero		1


	//   ....[98]....
        /*1254*/ 	.word	0x00032d50
        /*1258*/ 	.word	0x00000006
        /*125c*/ 	.word	0x00022860
        /*1260*/ 	.short	0x010a
        /*1262*/ 	.byte	0x3f
	.zero		1


	//   ....[99]....
        /*1264*/ 	.word	0x00033ea0
        /*1268*/ 	.word	0x00000004
        /*126c*/ 	.word	0x00022820
        /*1270*/ 	.short	0x010a
        /*1272*/ 	.byte	0x3f
	.zero		1


	//   ....[100]....
        /*1274*/ 	.word	0x00034040
        /*1278*/ 	.word	0x00000005
        /*127c*/ 	.word	0x00022840
        /*1280*/ 	.short	0x010a
        /*1282*/ 	.byte	0x3f
	.zero		1


	//   ....[101]....
        /*1284*/ 	.word	0x00034090
        /*1288*/ 	.word	0x00000019
        /*128c*/ 	.word	0x00022840
        /*1290*/ 	.short	0x010a
        /*1292*/ 	.byte	0x3f
	.zero		1


	//   ....[102]....
        /*1294*/ 	.word	0x000340e0
        /*1298*/ 	.word	0x00000005
        /*129c*/ 	.word	0x00022860
        /*12a0*/ 	.short	0x010a
        /*12a2*/ 	.byte	0x3f
	.zero		1


	//   ....[103]....
        /*12a4*/ 	.word	0x00034280
        /*12a8*/ 	.word	0x0000000a
        /*12ac*/ 	.word	0x00000000
        /*12b0*/ 	.short	0x010a
        /*12b2*/ 	.byte	0x3f
	.zero		1


	//   ....[104]....
        /*12b4*/ 	.word	0x00034380
        /*12b8*/ 	.word	0x00000008
        /*12bc*/ 	.word	0x00000000
        /*12c0*/ 	.short	0x010a
        /*12c2*/ 	.byte	0x3f
	.zero		1


	//   ....[105]....
        /*12c4*/ 	.word	0x00034840
        /*12c8*/ 	.word	0x00000009
        /*12cc*/ 	.word	0x00000000
        /*12d0*/ 	.short	0x0101
        /*12d2*/ 	.byte	0x3f
	.zero		1


	//   ....[106]....
        /*12d4*/ 	.word	0x00037270
        /*12d8*/ 	.word	0x0000000a
        /*12dc*/ 	.word	0x00000000
        /*12e0*/ 	.short	0x010a
        /*12e2*/ 	.byte	0x3f
	.zero		1


	//   ....[107]....
        /*12e4*/ 	.word	0x00037370
        /*12e8*/ 	.word	0x00000000
        /*12ec*/ 	.word	0x00000000
        /*12f0*/ 	.short	0x010a
        /*12f2*/ 	.byte	0x3f
	.zero		1


	//   ....[108]....
        /*12f4*/ 	.word	0x0003f050
        /*12f8*/ 	.word	0x00000000
        /*12fc*/ 	.word	0x00000000
        /*1300*/ 	.short	0x0101
        /*1302*/ 	.byte	0x3f
	.zero		1


	//   ....[109]....
        /*1304*/ 	.word	0x0003f070
        /*1308*/ 	.word	0x00000008
        /*130c*/ 	.word	0x00000000
        /*1310*/ 	.short	0x010a
        /*1312*/ 	.byte	0x3f
	.zero		1


	//   ....[110]....
        /*1314*/ 	.word	0x0003f0c0
        /*1318*/ 	.word	0x00000000
        /*131c*/ 	.word	0x00000000
        /*1320*/ 	.short	0x010a
        /*1322*/ 	.byte	0x3f
	.zero		1


	//----- nvinfo : EIATTR_NUM_MBARRIERS
	.align		4
.L_1378:
        /*1324*/ 	.byte	0x03, 0x38
        /*1326*/ 	.short	0x0016


	//----- nvinfo : EIATTR_EXIT_INSTR_OFFSETS
	.align		4
        /*1328*/ 	.byte	0x04, 0x1c
        /*132a*/ 	.short	(.L_1380 - .L_1379)


	//   ....[0]....
.L_1379:
        /*132c*/ 	.word	0x0002e700


	//----- nvinfo : EIATTR_MAX_THREADS
	.align		4
.L_1380:
        /*1330*/ 	.byte	0x04, 0x05
        /*1332*/ 	.short	(.L_1382 - .L_1381)
.L_1381:
        /*1334*/ 	.word	0x00000180
        /*1338*/ 	.word	0x00000001
        /*133c*/ 	.word	0x00000001


	//----- nvinfo : EIATTR_CRS_STACK_SIZE
	.align		4
.L_1382:
        /*1340*/ 	.byte	0x04, 0x1e
        /*1342*/ 	.short	(.L_1384 - .L_1383)
.L_1383:
        /*1344*/ 	.word	0x00000000


	//----- nvinfo : EIATTR_CBANK_PARAM_SIZE
	.align		4
.L_1384:
        /*1348*/ 	.byte	0x03, 0x19
        /*134a*/ 	.short	0x0af0


	//----- nvinfo : EIATTR_PARAM_CBANK
	.align		4
        /*134c*/ 	.byte	0x04, 0x0a
        /*134e*/ 	.short	(.L_1386 - .L_1385)
	.align		4
.L_1385:
        /*1350*/ 	.word	index@(.nv.constant0._ZN7cutlass13device_kernelIN5flash11enable_sm90INS1_16FlashAttnFwdSm90INS1_25CollectiveMainloopFwdSm90ILi2EN4cute5tupleIJNS5_1CILi1EEES8_S8_EEENS6_IJNS7_ILi128EEENS7_ILi96EEENS7_ILi64EEEEEELi256ENS_10bfloat16_tEfNS_4arch4Sm90ELb0ELb1ELb1ELb1ELb1ELb1ELb0ELb1ELb0ELb1ELb1ELb0EEENS1_21CollectiveEpilogueFwdINS6_IJSA_NS7_ILi256EEESB_EEES9_SE_SG_Li256ELb1ELb1ELb1ELb0EEENS1_36VarlenDynamicPersistentTileSchedulerILi128ELi96ELi256ELi128ELb1ELb1ELb1ELb1ELb0ELb1EEEEEEEEEvNT_6ParamsE)
        /*1354*/ 	.short	0x0210
        /*1356*/ 	.short	0x0af0


	//----- nvinfo : EIATTR_SW_WAR
	.align		4
.L_1386:
        /*1358*/ 	.byte	0x04, 0x36
        /*135a*/ 	.short	(.L_1388 - .L_1387)
.L_1387:
        /*135c*/ 	.word	0x00000008
.L_1388:


//--------------------- .nv.info._ZN7cutlass13device_kernelIN5flash11enable_sm90INS1_16FlashAttnFwdSm90INS1_25CollectiveMainloopFwdSm90ILi2EN4cute5tupleIJNS5_1CILi1EEES8_S8_EEENS6_IJNS7_ILi128EEENS7_ILi96EEENS7_ILi64EEEEEELi256ENS_10bfloat16_tEfNS_4arch4Sm90ELb0ELb1ELb1ELb1ELb1ELb0ELb1ELb1ELb0ELb1ELb1ELb0EEENS1_21CollectiveEpilogueFwdINS6_IJSA_NS7_ILi256EEESB_EEES9_SE_SG_Li256ELb1ELb1ELb1ELb0EEENS1_36VarlenDynamicPersistentTileSchedulerILi128ELi96ELi256ELi128ELb1ELb1ELb1ELb1ELb0ELb1EEEEEEEEEvNT_6ParamsE --------------------------
	.section	.nv.info._ZN7cutlass13device_kernelIN5flash11enable_sm90INS1_16FlashAttnFwdSm90INS1_25CollectiveMainloopFwdSm90ILi2EN4cute5tupleIJNS5_1CILi1EEES8_S8_EEENS6_IJNS7_ILi128EEENS7_ILi96EEENS7_ILi64EEEEEELi256ENS_10bfloat16_tEfNS_4arch4Sm90ELb0ELb1ELb1ELb1ELb1ELb0ELb1ELb1ELb0ELb1ELb1ELb0EEENS1_21CollectiveEpilogueFwdINS6_IJSA_NS7_ILi256EEESB_EEES9_SE_SG_Li256ELb1ELb1ELb1ELb0EEENS1_36VarlenDynamicPersistentTileSchedulerILi128ELi96ELi256ELi128ELb1ELb1ELb1ELb1ELb0ELb1EEEEEEEEEvNT_6ParamsE,"",@"SHT_CUDA_INFO"
	.sectionflags	@""
	.align	4


	//----- nvinfo : EIATTR_CUDA_API_VERSION
	.align		4
        /*0000*/ 	.byte	0x04, 0x37
        /*0002*/ 	.short	(.L_1390 - .L_1389)
.L_1389:
        /*0004*/ 	.word	0x00000082


	//----- nvinfo : EIATTR_KPARAM_INFO
	.align		4
.L_1390:
        /*0008*/ 	.byte	0x04, 0x17
        /*000a*/ 	.short	(.L_1392 - .L_1391)
.L_1391:
        /*000c*/ 	.word	0x00000000
        /*0010*/ 	.short	0x0000
        /*0012*/ 	.short	0x0070
        /*0014*/ 	.byte	0x00, 0xf0, 0x01, 0x2e


	//----- nvinfo : EIATTR_SPARSE_MMA_MASK
	.align		4
.L_1392:
        /*0018*/ 	.byte	0x03, 0x50
        /*001a*/ 	.short	0x0000


	//----- nvinfo : EIATTR_MAXREG_COUNT
	.align		4
        /*001c*/ 	.byte	0x03, 0x1b
        /*001e*/ 	.short	0x00a8


	//----- nvinfo : EIATTR_NUM_BARRIERS
	.align		4
        /*0020*/ 	.byte	0x02, 0x4c
        /*0022*/ 	.byte	0x10
	.zero		1


	//----- nvinfo : EIATTR_EXTERNS
	.align		4
        /*0024*/ 	.byte	0x04, 0x0f
        /*0026*/ 	.short	(.L_1394 - .L_1393)


	//   ....[0]....
	.align		4
.L_1393:
        /*0028*/ 	.word	index@(__assertfail)


	//----- nvinfo : EIATTR_ANNOTATIONS
	.align		4
.L_1394:
        /*002c*/ 	.byte	0x04, 0x55
        /*002e*/ 	.short	(.L_1396 - .L_1395)


	//   ....[0]....
.L_1395:
        /* <DEDUP_REMOVED lines=49> */


	//----- nvinfo : EIATTR_MERCURY_ISA_VERSION
	.align		4
.L_1396:
        /*0330*/ 	.byte	0x03, 0x5f
        /*0332*/ 	.short	0x0101


	//----- nvinfo : EIATTR_UNUSED_LOAD_BYTE_OFFSET
	.align		4
        /*0334*/ 	.byte	0x04, 0x44
        /*0336*/ 	.short	(.L_1398 - .L_1397)


	//   ....[0]....
.L_1397:
        /*0338*/ 	.word	0x00000a60
        /*033c*/ 	.word	0x0000fff0


	//   ....[1]....
        /*0340*/ 	.word	0x000207b0
        /*0344*/ 	.word	0x0000fff0


	//----- nvinfo : EIATTR_INT_WARP_WIDE_INSTR_OFFSETS
	.align		4
.L_1398:
        /*0348*/ 	.byte	0x04, 0x31
        /*034a*/ 	.short	(.L_1400 - .L_1399)


	//   ....[0]....
.L_1399:
        /*034c*/ 	.word	0x000000c0


	//   ....[1]....
        /*0350*/ 	.word	0x000000d0


	//   ....[2]....
        /*0354*/ 	.word	0x000000e0


	//   ....[3]....
        /*0358*/ 	.word	0x00000180


	//   ....[4]....
        /*035c*/ 	.word	0x00026fc0


	//   ....[5]....
        /*0360*/ 	.word	0x00027050


	//   ....[6]....
        /*0364*/ 	.word	0x0002af10


	//   ....[7]....
        /*0368*/ 	.word	0x0002afa0


	//----- nvinfo : EIATTR_COOP_GROUP_MASK_REGIDS
	.align		4
.L_1400:
        /*036c*/ 	.byte	0x04, 0x29
        /*036e*/ 	.short	(.L_1402 - .L_1401)


	//   ....[0]....
.L_1401:
        /*0370*/ 	.word	0xffffffff


	//   ....[1]....
        /*0374*/ 	.word	0xffffffff


	//   ....[2]....
        /*0378*/ 	.word	0xffffffff


	//   ....[3]....
        /*037c*/ 	.word	0xffffffff


	//   ....[4]....
        /*0380*/ 	.word	0xffffffff


	//   ....[5]....
        /*0384*/ 	.word	0xffffffff


	//   ....[6]....
        /*0388*/ 	.word	0xffffffff


	//   ....[7]....
        /*038c*/ 	.word	0xffffffff


	//   ....[8]....
        /*0390*/ 	.word	0xffffffff


	//   ....[9]....
        /*0394*/ 	.word	0xffffffff


	//   ....[10]....
        /*0398*/ 	.word	0xffffffff


	//   ....[11]....
        /*039c*/ 	.word	0xffffffff


	//   ....[12]....
        /*03a0*/ 	.word	0xffffffff


	//   ....[13]....
        /*03a4*/ 	.word	0xffffffff


	//   ....[14]....
        /*03a8*/ 	.word	0xffffffff


	//   ....[15]....
        /*03ac*/ 	.word	0xffffffff


	//   ....[16]....
        /*03b0*/ 	.word	0xffffffff


	//   ....[17]....
        /*03b4*/ 	.word	0xffffffff


	//   ....[18]....
        /*03b8*/ 	.word	0xffffffff


	//   ....[19]....
        /*03bc*/ 	.word	0xffffffff


	//   ....[20]....
        /*03c0*/ 	.word	0xffffffff


	//   ....[21]....
        /*03c4*/ 	.word	0xffffffff


	//   ....[22]....
        /*03c8*/ 	.word	0xffffffff


	//   ....[23]....
        /*03cc*/ 	.word	0xffffffff


	//   ....[24]....
        /*03d0*/ 	.word	0xffffffff


	//   ....[25]....
        /*03d4*/ 	.word	0xffffffff


	//   ....[26]....
        /*03d8*/ 	.word	0xffffffff


	//   ....[27]....
        /*03dc*/ 	.word	0xffffffff


	//   ....[28]....
        /*03e0*/ 	.word	0xffffffff


	//   ....[29]....
        /*03e4*/ 	.word	0xffffffff


	//   ....[30]....
        /*03e8*/ 	.word	0xffffffff


	//   ....[31]....
        /*03ec*/ 	.word	0xffffffff


	//   ....[32]....
        /*03f0*/ 	.word	0xffffffff


	//   ....[33]....
        /*03f4*/ 	.word	0xffffffff


	//   ....[34]....
        /*03f8*/ 	.word	0xffffffff


	//   ....[35]....
        /*03fc*/ 	.word	0xffffffff


	//   ....[36]....
        /*0400*/ 	.word	0xffffffff


	//   ....[37]....
        /*0404*/ 	.word	0xffffffff


	//   ....[38]....
        /*0408*/ 	.word	0xffffffff


	//   ....[39]....
        /*040c*/ 	.word	0xffffffff


	//   ....[40]....
        /*0410*/ 	.word	0xffffffff


	//   ....[41]....
        /*0414*/ 	.word	0xffffffff


	//   ....[42]....
        /*0418*/ 	.word	0xffffffff


	//   ....[43]....
        /*041c*/ 	.word	0xffffffff


	//   ....[44]....
        /*0420*/ 	.word	0xffffffff


	//   ....[45]....
        /*0424*/ 	.word	0xffffffff


	//   ....[46]....
        /*0428*/ 	.word	0xffffffff


	//   ....[47]....
        /*042c*/ 	.word	0xffffffff


	//   ....[48]....
        /*0430*/ 	.word	0xffffffff


	//   ....[49]....
        /*0434*/ 	.word	0xffffffff


	//   ....[50]....
        /*0438*/ 	.word	0xffffffff


	//   ....[51]....
        /*043c*/ 	.word	0xffffffff


	//   ....[52]....
        /*0440*/ 	.word	0xffffffff


	//   ....[53]....
        /*0444*/ 	.word	0xffffffff


	//   ....[54]....
        /*0448*/ 	.word	0xffffffff


	//   ....[55]....
        /*044c*/ 	.word	0xffffffff


	//   ....[56]....
        /*0450*/ 	.word	0xffffffff


	//   ....[57]....
        /*0454*/ 	.word	0xffffffff


	//   ....[58]....
        /*0458*/ 	.word	0xffffffff


	//   ....[59]....
        /*045c*/ 	.word	0xffffffff


	//   ....[60]....
        /*0460*/ 	.word	0xffffffff


	//   ....[61]....
        /*0464*/ 	.word	0xffffffff


	//   ....[62]....
        /*0468*/ 	.word	0xffffffff


	//   ....[63]....
        /*046c*/ 	.word	0xffffffff


	//   ....[64]....
        /*0470*/ 	.word	0xffffffff


	//   ....[65]....
        /*0474*/ 	.word	0xffffffff


	//   ....[66]....
        /*0478*/ 	.word	0xffffffff


	//   ....[67]....
        /*047c*/ 	.word	0xffffffff


	//   ....[68]....
        /*0480*/ 	.word	0xffffffff


	//   ....[69]....
        /*0484*/ 	.word	0xffffffff


	//   ....[70]....
        /*0488*/ 	.word	0xffffffff


	//   ....[71]....
        /*048c*/ 	.word	0xffffffff


	//   ....[72]....
        /*0490*/ 	.word	0xffffffff


	//   ....[73]....
        /*0494*/ 	.word	0xffffffff


	//   ....[74]....
        /*0498*/ 	.word	0xffffffff


	//   ....[75]....
        /*049c*/ 	.word	0xffffffff


	//   ....[76]....
        /*04a0*/ 	.word	0xffffffff


	//   ....[77]....
        /*04a4*/ 	.word	0xffffffff


	//   ....[78]....
        /*04a8*/ 	.word	0xffffffff


	//   ....[79]....
        /*04ac*/ 	.word	0xffffffff


	//   ....[80]....
        /*04b0*/ 	.word	0xffffffff


	//   ....[81]....
        /*04b4*/ 	.word	0xffffffff


	//   ....[82]....
        /*04b8*/ 	.word	0xffffffff


	//   ....[83]....
        /*04bc*/ 	.word	0xffffffff


	//   ....[84]....
        /*04c0*/ 	.word	0xffffffff


	//   ....[85]....
        /*04c4*/ 	.word	0xffffffff


	//   ....[86]....
        /*04c8*/ 	.word	0xffffffff


	//   ....[87]....
        /*04cc*/ 	.word	0xffffffff


	//   ....[88]....
        /*04d0*/ 	.word	0xffffffff


	//   ....[89]....
        /*04d4*/ 	.word	0xffffffff


	//   ....[90]....
        /*04d8*/ 	.word	0xffffffff


	//   ....[91]....
        /*04dc*/ 	.word	0xffffffff


	//   ....[92]....
        /*04e0*/ 	.word	0xffffffff


	//   ....[93]....
        /*04e4*/ 	.word	0xffffffff


	//   ....[94]....
        /*04e8*/ 	.word	0xffffffff


	//   ....[95]....
        /*04ec*/ 	.word	0xffffffff


	//   ....[96]....
        /*04f0*/ 	.word	0xffffffff


	//   ....[97]....
        /*04f4*/ 	.word	0xffffffff


	//   ....[98]....
        /*04f8*/ 	.word	0xffffffff


	//   ....[99]....
        /*04fc*/ 	.word	0xffffffff


	//   ....[100]....
        /*0500*/ 	.word	0xffffffff


	//   ....[101]....
        /*0504*/ 	.word	0xffffffff


	//   ....[102]....
        /*0508*/ 	.word	0xffffffff


	//   ....[103]....
        /*050c*/ 	.word	0xffffffff


	//   ....[104]....
        /*0510*/ 	.word	0xffffffff


	//   ....[105]....
        /*0514*/ 	.word	0xffffffff


	//   ....[106]....
        /*0518*/ 	.word	0xffffffff


	//   ....[107]....
        /*051c*/ 	.word	0xffffffff


	//   ....[108]....
        /*0520*/ 	.word	0xffffffff


	//   ....[109]....
        /*0524*/ 	.word	0xffffffff


	//   ....[110]....
        /*0528*/ 	.word	0xffffffff


	//   ....[111]....
        /*052c*/ 	.word	0xffffffff


	//   ....[112]....
        /*0530*/ 	.word	0xffffffff


	//   ....[113]....
        /*0534*/ 	.word	0xffffffff


	//   ....[114]....
        /*0538*/ 	.word	0xffffffff


	//   ....[115]....
        /*053c*/ 	.word	0xffffffff


	//   ....[116]....
        /*0540*/ 	.word	0xffffffff


	//   ....[117]....
        /*0544*/ 	.word	0xffffffff


	//   ....[118]....
        /*0548*/ 	.word	0xffffffff


	//   ....[119]....
        /*054c*/ 	.word	0xffffffff


	//   ....[120]....
        /*0550*/ 	.word	0xffffffff


	//   ....[121]....
        /*0554*/ 	.word	0xffffffff


	//   ....[122]....
        /*0558*/ 	.word	0xffffffff


	//   ....[123]....
        /*055c*/ 	.word	0xffffffff


	//   ....[124]....
        /*0560*/ 	.word	0xffffffff


	//   ....[125]....
        /*0564*/ 	.word	0xffffffff


	//   ....[126]....
        /*0568*/ 	.word	0xffffffff


	//   ....[127]....
        /*056c*/ 	.word	0xffffffff


	//   ....[128]....
        /*0570*/ 	.word	0xffffffff


	//   ....[129]....
        /*0574*/ 	.word	0xffffffff


	//   ....[130]....
        /*0578*/ 	.word	0xffffffff


	//   ....[131]....
        /*057c*/ 	.word	0xffffffff


	//   ....[132]....
        /*0580*/ 	.word	0xffffffff


	//   ....[133]....
        /*0584*/ 	.word	0xffffffff


	//   ....[134]....
        /*0588*/ 	.word	0xffffffff


	//   ....[135]....
        /*058c*/ 	.word	0xffffffff


	//   ....[136]....
        /*0590*/ 	.word	0xffffffff


	//   ....[137]....
        /*0594*/ 	.word	0xffffffff


	//   ....[138]....
        /*0598*/ 	.word	0xffffffff


	//   ....[139]....
        /*059c*/ 	.word	0xffffffff


	//   ....[140]....
        /*05a0*/ 	.word	0xffffffff


	//   ....[141]....
        /*05a4*/ 	.word	0xffffffff


	//   ....[142]....
        /*05a8*/ 	.word	0xffffffff


	//   ....[143]....
        /*05ac*/ 	.word	0xffffffff


	//   ....[144]....
        /*05b0*/ 	.word	0xffffffff


	//   ....[145]....
        /*05b4*/ 	.word	0xffffffff


	//   ....[146]....
        /*05b8*/ 	.word	0xffffffff


	//   ....[147]....
        /*05bc*/ 	.word	0xffffffff


	//   ....[148]....
        /*05c0*/ 	.word	0xffffffff


	//   ....[149]....
        /*05c4*/ 	.word	0xffffffff


	//   ....[150]....
        /*05c8*/ 	.word	0xffffffff


	//   ....[151]....
        /*05cc*/ 	.word	0xffffffff


	//   ....[152]....
        /*05d0*/ 	.word	0xffffffff


	//   ....[153]....
        /*05d4*/ 	.word	0xffffffff


	//   ....[154]....
        /*05d8*/ 	.word	0xffffffff


	//   ....[155]....
        /*05dc*/ 	.word	0xffffffff


	//   ....[156]....
        /*05e0*/ 	.word	0xffffffff


	//   ....[157]....
        /*05e4*/ 	.word	0xffffffff


	//   ....[158]....
        /*05e8*/ 	.word	0xffffffff


	//   ....[159]....
        /*05ec*/ 	.word	0xffffffff


	//   ....[160]....
        /*05f0*/ 	.word	0xffffffff


	//   ....[161]....
        /*05f4*/ 	.word	0xffffffff


	//   ....[162]....
        /*05f8*/ 	.word	0xffffffff


	//   ....[163]....
        /*05fc*/ 	.word	0xffffffff


	//   ....[164]....
        /*0600*/ 	.word	0xffffffff


	//   ....[165]....
        /*0604*/ 	.word	0xffffffff


	//   ....[166]....
        /*0608*/ 	.word	0xffffffff


	//   ....[167]....
        /*060c*/ 	.word	0x0500000f


	//   ....[168]....
        /*0610*/ 	.word	0x0500000f


	//   ....[169]....
        /*0614*/ 	.word	0x0500000f


	//   ....[170]....
        /*0618*/ 	.word	0x0500000f


	//   ....[171]....
        /*061c*/ 	.word	0x0500000f


	//   ....[172]....
        /*0620*/ 	.word	0x0500000f


	//   ....[173]....
        /*0624*/ 	.word	0x0500000f


	//   ....[174]....
        /*0628*/ 	.word	0x0500000f


	//   ....[175]....
        /*062c*/ 	.word	0x0500000f


	//   ....[176]....
        /*0630*/ 	.word	0x0500000f


	//   ....[177]....
        /*0634*/ 	.word	0x0500000f


	//   ....[178]....
        /*0638*/ 	.word	0x0500000f


	//   ....[179]....
        /*063c*/ 	.word	0x0500000f


	//   ....[180]....
        /*0640*/ 	.word	0x0500000f


	//   ....[181]....
        /*0644*/ 	.word	0x0500000f


	//   ....[182]....
        /*0648*/ 	.word	0x0500000f


	//   ....[183]....
        /*064c*/ 	.word	0x0500000f


	//   ....[184]....
        /*0650*/ 	.word	0x0500000f


	//   ....[185]....
        /*0654*/ 	.word	0x0500000f


	//   ....[186]....
        /*0658*/ 	.word	0x0500000f


	//   ....[187]....
        /*065c*/ 	.word	0x0500000f


	//   ....[188]....
        /*0660*/ 	.word	0x0500000f


	//   ....[189]....
        /*0664*/ 	.word	0x0500000f


	//   ....[190]....
        /*0668*/ 	.word	0x0500000f


	//   ....[191]....
        /*066c*/ 	.word	0x0500000f


	//   ....[192]....
        /*0670*/ 	.word	0x0500000f


	//   ....[193]....
        /*0674*/ 	.word	0x0500000f


	//   ....[194]....
        /*0678*/ 	.word	0x0500000f


	//   ....[195]....
        /*067c*/ 	.word	0x0500000f


	//   ....[196]....
        /*0680*/ 	.word	0x0500000f


	//   ....[197]....
        /*0684*/ 	.word	0x0500000f


	//   ....[198]....
        /*0688*/ 	.word	0x0500000f


	//   ....[199]....
        /*068c*/ 	.word	0x0500000f


	//   ....[200]....
        /*0690*/ 	.word	0x0500000f


	//   ....[201]....
        /*0694*/ 	.word	0x0500000f


	//   ....[202]....
        /*0698*/ 	.word	0x0500000f


	//   ....[203]....
        /*069c*/ 	.word	0x0500000f


	//   ....[204]....
        /*06a0*/ 	.word	0x0500000f


	//   ....[205]....
        /*06a4*/ 	.word	0x0500000f


	//   ....[206]....
        /*06a8*/ 	.word	0x0500000f


	//   ....[207]....
        /*06ac*/ 	.word	0x0500000f


	//   ....[208]....
        /*06b0*/ 	.word	0x0500000f


	//   ....[209]....
        /*06b4*/ 	.word	0x0500000f


	//   ....[210]....
        /*06b8*/ 	.word	0x0500000f


	//   ....[211]....
        /*06bc*/ 	.word	0x0500000f


	//   ....[212]....
        /*06c0*/ 	.word	0x0500000f


	//   ....[213]....
        /*06c4*/ 	.word	0x0500000f


	//   ....[214]....
        /*06c8*/ 	.word	0x0500000f


	//   ....[215]....
        /*06cc*/ 	.word	0x0500000f


	//   ....[216]....
        /*06d0*/ 	.word	0x0500000f


	//   ....[217]....
        /*06d4*/ 	.word	0x0500000f


	//   ....[218]....
        /*06d8*/ 	.word	0x0500000f


	//   ....[219]....
        /*06dc*/ 	.word	0x0500000f


	//   ....[220]....
        /*06e0*/ 	.word	0x0500000f


	//   ....[221]....
        /*06e4*/ 	.word	0x0500000f


	//   ....[222]....
        /*06e8*/ 	.word	0x0500000f


	//   ....[223]....
        /*06ec*/ 	.word	0x0500000f


	//   ....[224]....
        /*06f0*/ 	.word	0x0500000f


	//   ....[225]....
        /*06f4*/ 	.word	0x0500000f


	//   ....[226]....
        /*06f8*/ 	.word	0x0500000f


	//   ....[227]....
        /*06fc*/ 	.word	0x0500000f


	//   ....[228]....
        /*0700*/ 	.word	0x0500000f


	//   ....[229]....
        /*0704*/ 	.word	0x0500000f


	//   ....[230]....
        /*0708*/ 	.word	0x0500000f


	//   ....[231]....
        /*070c*/ 	.word	0x0500000f


	//   ....[232]....
        /*0710*/ 	.word	0x0500000f


	//   ....[233]....
        /*0714*/ 	.word	0x0500000f


	//   ....[234]....
        /*0718*/ 	.word	0x0500000f


	//   ....[235]....
        /*071c*/ 	.word	0x0500000f


	//   ....[236]....
        /*0720*/ 	.word	0x0500000f


	//   ....[237]....
        /*0724*/ 	.word	0x0500000f


	//   ....[238]....
        /*0728*/ 	.word	0x0500000f


	//   ....[239]....
        /*072c*/ 	.word	0x0500000f


	//   ....[240]....
        /*0730*/ 	.word	0x0500000f


	//   ....[241]....
        /*0734*/ 	.word	0x0500000f


	//   ....[242]....
        /*0738*/ 	.word	0x0500000f


	//   ....[243]....
        /*073c*/ 	.word	0x0500000f


	//   ....[244]....
        /*0740*/ 	.word	0x0500000f


	//   ....[245]....
        /*0744*/ 	.word	0x0500000f


	//   ....[246]....
        /*0748*/ 	.word	0x0500000f


	//   ....[247]....
        /*074c*/ 	.word	0x0500000f


	//   ....[248]....
        /*0750*/ 	.word	0x0500000f


	//   ....[249]....
        /*0754*/ 	.word	0x0500000f


	//   ....[250]....
        /*0758*/ 	.word	0x0500000f


	//   ....[251]....
        /*075c*/ 	.word	0x0500000f


	//   ....[252]....
        /*0760*/ 	.word	0x0500000f


	//   ....[253]....
        /*0764*/ 	.word	0x0500000f


	//   ....[254]....
        /*0768*/ 	.word	0x0500000f


	//   ....[255]....
        /*076c*/ 	.word	0x0500000f


	//   ....[0]....
        /*0770*/ 	.word	0x0500000f


	//   ....[1]....
        /*0774*/ 	.word	0x0500000f


	//   ....[2]....
        /*0778*/ 	.word	0x0500000f


	//   ....[3]....
        /*077c*/ 	.word	0x0500000f


	//   ....[4]....
        /*0780*/ 	.word	0x0500000f


	//   ....[5]....
        /*0784*/ 	.word	0x0500000f


	//   ....[6]....
        /*0788*/ 	.word	0x0500000f


	//   ....[7]....
        /*078c*/ 	.word	0x0500000f


	//   ....[8]....
        /*0790*/ 	.word	0x0500000f


	//   ....[9]....
        /*0794*/ 	.word	0x0500000f


	//   ....[10]....
        /*0798*/ 	.word	0x0500000f


	//   ....[11]....
        /*079c*/ 	.word	0xffffffff


	//   ....[12]....
        /*07a0*/ 	.word	0xffffffff


	//   ....[13]....
        /*07a4*/ 	.word	0xffffffff


	//   ....[14]....
        /*07a8*/ 	.word	0xffffffff


	//   ....[15]....
        /*07ac*/ 	.word	0xffffffff


	//   ....[16]....
        /*07b0*/ 	.word	0xffffffff


	//----- nvinfo : EIATTR_COOP_GROUP_INSTR_OFFSETS
	.align		4
.L_1402:
        /*07b4*/ 	.byte	0x04, 0x28
        /*07b6*/ 	.short	(.L_1404 - .L_1403)


	//   ....[0]....
.L_1403:
        /*07b8*/ 	.word	0x00000080


	//   ....[1]....
        /*07bc*/ 	.word	0x00000090


	//   ....[2]....
        /*07c0*/ 	.word	0x000002f0


	//   ....[3]....
        /*07c4*/ 	.word	0x00000450


	//   ....[4]....
        /*07c8*/ 	.word	0x00000570


	//   ....[5]....
        /*07cc*/ 	.word	0x000006d0


	//   ....[6]....
        /*07d0*/ 	.word	0x000028b0


	//   ....[7]....
        /*07d4*/ 	.word	0x000048a0


	//   ....[8]....
        /*07d8*/ 	.word	0x00005070


	//   ....[9]....
        /*07dc*/ 	.word	0x00006400


	//   ....[10]....
        /*07e0*/ 	.word	0x000065f0


	//   ....[11]....
        /*07e4*/ 	.word	0x00006950


	//   ....[12]....
        /*07e8*/ 	.word	0x00006970


	//   ....[13]....
        /*07ec*/ 	.word	0x0000bec0


	//   ....[14]....
        /*07f0*/ 	.word	0x0000bf60


	//   ....[15]....
        /*07f4*/ 	.word	0x0000c140


	//   ....[16]....
        /*07f8*/ 	.word	0x0000c160


	//   ....[17]....
        /*07fc*/ 	.word	0x00015ba0


	//   ....[18]....
        /*0800*/ 	.word	0x00016140


	//   ....[19]....
        /*0804*/ 	.word	0x00017080


	//   ....[20]....
        /*0808*/ 	.word	0x00017190


	//   ....[21]....
        /*080c*/ 	.word	0x00017320


	//   ....[22]....
        /*0810*/ 	.word	0x00017340


	//   ....[23]....
        /*0814*/ 	.word	0x0001f850


	//   ....[24]....
        /*0818*/ 	.word	0x0001f870


	//   ....[25]....
        /*081c*/ 	.word	0x0001f8b0


	//   ....[26]....
        /*0820*/ 	.word	0x0001f8f0


	//   ....[27]....
        /*0824*/ 	.word	0x00021b20


	//   ....[28]....
        /*0828*/ 	.word	0x00021b40


	//   ....[29]....
        /*082c*/ 	.word	0x00021b90


	//   ....[30]....
        /*0830*/ 	.word	0x00021ba0


	//   ....[31]....
        /*0834*/ 	.word	0x00022550


	//   ....[32]....
        /*0838*/ 	.word	0x00022580


	//   ....[33]....
        /*083c*/ 	.word	0x000226c0


	//   ....[34]....
        /*0840*/ 	.word	0x000226e0


	//   ....[35]....
        /*0844*/ 	.word	0x00022820


	//   ....[36]....
        /*0848*/ 	.word	0x00022840


	//   ....[37]....
        /*084c*/ 	.word	0x00022990


	//   ....[38]....
        /*0850*/ 	.word	0x000229b0


	//   ....[39]....
        /*0854*/ 	.word	0x00022f70


	//   ....[40]....
        /*0858*/ 	.word	0x00022fa0


	//   ....[41]....
        /*085c*/ 	.word	0x000239d0


	//   ....[42]....
        /*0860*/ 	.word	0x000239e0


	//   ....[43]....
        /*0864*/ 	.word	0x00024d50


	//   ....[44]....
        /*0868*/ 	.word	0x00024d70


	//   ....[45]....
        /*086c*/ 	.word	0x00024eb0


	//   ....[46]....
        /*0870*/ 	.word	0x00024ed0


	//   ....[47]....
        /*0874*/ 	.word	0x00025010


	//   ....[48]....
        /*0878*/ 	.word	0x00025030


	//   ....[49]....
        /*087c*/ 	.word	0x00025180


	//   ....[50]....
        /*0880*/ 	.word	0x000251a0


	//   ....[51]....
        /*0884*/ 	.word	0x00025370


	//   ....[52]....
        /*0888*/ 	.word	0x00025580


	//   ....[53]....
        /*088c*/ 	.word	0x000255b0


	//   ....[54]....
        /*0890*/ 	.word	0x000255e0


	//   ....[55]....
        /*0894*/ 	.word	0x00025610


	//   ....[56]....
        /*0898*/ 	.word	0x00025640


	//   ....[57]....
        /*089c*/ 	.word	0x00025670


	//   ....[58]....
        /*08a0*/ 	.word	0x000257e0


	//   ....[59]....
        /*08a4*/ 	.word	0x00025810


	//   ....[60]....
        /*08a8*/ 	.word	0x00025840


	//   ....[61]....
        /*08ac*/ 	.word	0x00025870


	//   ....[62]....
        /*08b0*/ 	.word	0x000258a0


	//   ....[63]....
        /*08b4*/ 	.word	0x000258d0


	//   ....[64]....
        /*08b8*/ 	.word	0x00025960


	//   ....[65]....
        /*08bc*/ 	.word	0x00025990


	//   ....[66]....
        /*08c0*/ 	.word	0x000259a0


	//   ....[67]....
        /*08c4*/ 	.word	0x000259e0


	//   ....[68]....
        /*08c8*/ 	.word	0x00027ba0


	//   ....[69]....
        /*08cc*/ 	.word	0x00027bc0


	//   ....[70]....
        /*08d0*/ 	.word	0x00027c50


	//   ....[71]....
        /*08d4*/ 	.word	0x00027c70


	//   ....[72]....
        /*08d8*/ 	.word	0x00027cf0


	//   ....[73]....
        /*08dc*/ 	.word	0x00027d10


	//   ....[74]....
        /*08e0*/ 	.word	0x00027d90


	//   ....[75]....
        /*08e4*/ 	.word	0x00027db0


	//   ....[76]....
        /*08e8*/ 	.word	0x00027e30


	//   ....[77]....
        /*08ec*/ 	.word	0x00027e50


	//   ....[78]....
        /*08f0*/ 	.word	0x00027e60


	//   ....[79]....
        /*08f4*/ 	.word	0x00027e70


	//   ....[80]....
        /*08f8*/ 	.word	0x000285c0


	//   ....[81]....
        /*08fc*/ 	.word	0x00028600


	//   ....[82]....
        /*0900*/ 	.word	0x00028620


	//   ....[83]....
        /*0904*/ 	.word	0x00028630


	//   ....[84]....
        /*0908*/ 	.word	0x00028640


	//   ....[85]....
        /*090c*/ 	.word	0x00028650


	//   ....[86]....
        /*0910*/ 	.word	0x00028680


	//   ....[87]....
        /*0914*/ 	.word	0x00028760


	//   ....[88]....
        /*0918*/ 	.word	0x000287b0


	//   ....[89]....
        /*091c*/ 	.word	0x00028810


	//   ....[90]....
        /*0920*/ 	.word	0x00028880


	//   ....[91]....
        /*0924*/ 	.word	0x000288c0


	//   ....[92]....
        /*0928*/ 	.word	0x00028900


	//   ....[93]....
        /*092c*/ 	.word	0x00028920


	//   ....[94]....
        /*0930*/ 	.word	0x000289a0


	//   ....[95]....
        /*0934*/ 	.word	0x000289e0


	//   ....[96]....
        /*0938*/ 	.word	0x000290d0


	//   ....[97]....
        /*093c*/ 	.word	0x00029100


	//   ....[98]....
        /*0940*/ 	.word	0x00029120


	//   ....[99]....
        /*0944*/ 	.word	0x00029150


	//   ....[100]....
        /*0948*/ 	.word	0x000291c0


	//   ....[101]....
        /*094c*/ 	.word	0x000291f0


	//   ....[102]....
        /*0950*/ 	.word	0x00029300


	//   ....[103]....
        /*0954*/ 	.word	0x00029320


	//   ....[104]....
        /*0958*/ 	.word	0x000293b0


	//   ....[105]....
        /*095c*/ 	.word	0x000293d0


	//   ....[106]....
        /*0960*/ 	.word	0x00029440


	//   ....[107]....
        /*0964*/ 	.word	0x00029460


	//   ....[108]....
        /*0968*/ 	.word	0x000294c0


	//   ....[109]....
        /*096c*/ 	.word	0x000294f0


	//   ....[110]....
        /*0970*/ 	.word	0x00029570


	//   ....[111]....
        /*0974*/ 	.word	0x000295d0


	//   ....[112]....
        /*0978*/ 	.word	0x00029b10


	//   ....[113]....
        /*097c*/ 	.word	0x00029b30


	//   ....[114]....
        /*0980*/ 	.word	0x00029b80


	//   ....[115]....
        /*0984*/ 	.word	0x00029c40


	//   ....[116]....
        /*0988*/ 	.word	0x00029c50


	//   ....[117]....
        /*098c*/ 	.word	0x00029c80


	//   ....[118]....
        /*0990*/ 	.word	0x00029d10


	//   ....[119]....
        /*0994*/ 	.word	0x00029dc0


	//   ....[120]....
        /*0998*/ 	.word	0x00029dd0


	//   ....[121]....
        /*099c*/ 	.word	0x00029e00


	//   ....[122]....
        /*09a0*/ 	.word	0x00029e10


	//   ....[123]....
        /*09a4*/ 	.word	0x00029ea0


	//   ....[124]....
        /*09a8*/ 	.word	0x0002a590


	//   ....[125]....
        /*09ac*/ 	.word	0x0002a5b0


	//   ....[126]....
        /*09b0*/ 	.word	0x0002a5c0


	//   ....[127]....
        /*09b4*/ 	.word	0x0002a600


	//   ....[128]....
        /*09b8*/ 	.word	0x0002a610


	//   ....[129]....
        /*09bc*/ 	.word	0x0002a650


	//   ....[130]....
        /*09c0*/ 	.word	0x0002a660


	//   ....[131]....
        /*09c4*/ 	.word	0x0002a6a0


	//   ....[132]....
        /*09c8*/ 	.word	0x0002a6b0


	//   ....[133]....
        /*09cc*/ 	.word	0x0002a6f0


	//   ....[134]....
        /*09d0*/ 	.word	0x0002a700


	//   ....[135]....
        /*09d4*/ 	.word	0x0002a710


	//   ....[136]....
        /*09d8*/ 	.word	0x0002aa50


	//   ....[137]....
        /*09dc*/ 	.word	0x0002aa70


	//   ....[138]....
        /*09e0*/ 	.word	0x0002aa80


	//   ....[139]....
        /*09e4*/ 	.word	0x0002aa90


	//   ....[140]....
        /*09e8*/ 	.word	0x0002aaa0


	//   ....[141]....
        /*09ec*/ 	.word	0x0002aac0


	//   ....[142]....
        /*09f0*/ 	.word	0x0002ab30


	//   ....[143]....
        /*09f4*/ 	.word	0x0002ab60


	//   ....[144]....
        /*09f8*/ 	.word	0x0002ab70


	//   ....[145]....
        /*09fc*/ 	.word	0x0002abe0


	//   ....[146]....
        /*0a00*/ 	.word	0x0002abf0


	//   ....[147]....
        /*0a04*/ 	.word	0x0002acf0


	//   ....[148]....
        /*0a08*/ 	.word	0x0002b1d0


	//   ....[149]....
        /*0a0c*/ 	.word	0x0002b200


	//   ....[150]....
        /*0a10*/ 	.word	0x0002b260


	//   ....[151]....
        /*0a14*/ 	.word	0x0002b290


	//   ....[152]....
        /*0a18*/ 	.word	0x0002b2c0


	//   ....[153]....
        /*0a1c*/ 	.word	0x0002b2f0


	//   ....[154]....
        /*0a20*/ 	.word	0x0002b320


	//   ....[155]....
        /*0a24*/ 	.word	0x0002b350


	//   ....[156]....
        /*0a28*/ 	.word	0x0002b4f0


	//   ....[157]....
        /*0a2c*/ 	.word	0x0002b520


	//   ....[158]....
        /*0a30*/ 	.word	0x0002b550


	//   ....[159]....
        /*0a34*/ 	.word	0x0002b580


	//   ....[160]....
        /*0a38*/ 	.word	0x0002b5b0


	//   ....[161]....
        /*0a3c*/ 	.word	0x0002b5e0


	//   ....[162]....
        /*0a40*/ 	.word	0x0002b6a0


	//   ....[163]....
        /*0a44*/ 	.word	0x0002b6c0


	//   ....[164]....
        /*0a48*/ 	.word	0x0002b6e0


	//   ....[165]....
        /*0a4c*/ 	.word	0x0002b740


	//   ....[166]....
        /*0a50*/ 	.word	0x0002c160


	//   ....[167]....
        /*0a54*/ 	.word	0x0002c700


	//   ....[168]....
        /*0a58*/ 	.word	0x0002c7f0


	//   ....[169]....
        /*0a5c*/ 	.word	0x0002c890


	//   ....[170]....
        /*0a60*/ 	.word	0x0002c8f0


	//   ....[171]....
        /*0a64*/ 	.word	0x0002c9e0


	//   ....[172]....
        /*0a68*/ 	.word	0x0002ca50


	//   ....[173]....
        /*0a6c*/ 	.word	0x0002cb40


	//   ....[174]....
        /*0a70*/ 	.word	0x0002cbb0


	//   ....[175]....
        /*0a74*/ 	.word	0x0002cca0


	//   ....[176]....
        /*0a78*/ 	.word	0x0002cd10


	//   ....[177]....
        /*0a7c*/ 	.word	0x0002ce00


	//   ....[178]....
        /*0a80*/ 	.word	0x0002ce70


	//   ....[179]....
        /*0a84*/ 	.word	0x0002cf10


	//   ....[180]....
        /*0a88*/ 	.word	0x0002d010


	//   ....[181]....
        /*0a8c*/ 	.word	0x0002d090


	//   ....[182]....
        /*0a90*/ 	.word	0x0002d0f0


	//   ....[183]....
        /*0a94*/ 	.word	0x0002d1c0


	//   ....[184]....
        /*0a98*/ 	.word	0x0002d2a0


	//   ....[185]....
        /*0a9c*/ 	.word	0x0002d360


	//   ....[186]....
        /*0aa0*/ 	.word	0x0002d3e0


	//   ....[187]....
        /*0aa4*/ 	.word	0x0002d4d0


	//   ....[188]....
        /*0aa8*/ 	.word	0x0002d590


	//   ....[189]....
        /*0aac*/ 	.word	0x0002d640


	//   ....[190]....
        /*0ab0*/ 	.word	0x0002d700


	//   ....[191]....
        /*0ab4*/ 	.word	0x0002d7b0


	//   ....[192]....
        /*0ab8*/ 	.word	0x0002d830


	//   ....[193]....
        /*0abc*/ 	.word	0x0002d920


	//   ....[194]....
        /*0ac0*/ 	.word	0x0002d990


	//   ....[195]....
        /*0ac4*/ 	.word	0x0002da60


	//   ....[196]....
        /*0ac8*/ 	.word	0x0002db00


	//   ....[197]....
        /*0acc*/ 	.word	0x0002dba0


	//   ....[198]....
        /*0ad0*/ 	.word	0x0002dc00


	//   ....[199]....
        /*0ad4*/ 	.word	0x0002dcf0


	//   ....[200]....
        /*0ad8*/ 	.word	0x0002de00


	//   ....[201]....
        /*0adc*/ 	.word	0x0002de50


	//   ....[202]....
        /*0ae0*/ 	.word	0x0002deb0


	//   ....[203]....
        /*0ae4*/ 	.word	0x0002dfb0


	//   ....[204]....
        /*0ae8*/ 	.word	0x0002e0c0


	//   ....[205]....
        /*0aec*/ 	.word	0x0002e110


	//   ....[206]....
        /*0af0*/ 	.word	0x0002e170


	//   ....[207]....
        /*0af4*/ 	.word	0x0002e270


	//   ....[208]....
        /*0af8*/ 	.word	0x0002e380


	//   ....[209]....
        /*0afc*/ 	.word	0x0002e3d0


	//   ....[210]....
        /*0b00*/ 	.word	0x0002e430


	//   ....[211]....
        /*0b04*/ 	.word	0x0002e520


	//   ....[212]....
        /*0b08*/ 	.word	0x0002e650


	//   ....[213]....
        /*0b0c*/ 	.word	0x0002e730


	//   ....[214]....
        /*0b10*/ 	.word	0x0002e7c0


	//   ....[215]....
        /*0b14*/ 	.word	0x0002e8d0


	//   ....[216]....
        /*0b18*/ 	.word	0x0002e930


	//   ....[217]....
        /*0b1c*/ 	.word	0x0002ea40


	//   ....[218]....
        /*0b20*/ 	.word	0x0002eaa0


	//   ....[219]....
        /*0b24*/ 	.word	0x0002ebb0


	//   ....[220]....
        /*0b28*/ 	.word	0x0002ec10


	//   ....[221]....
        /*0b2c*/ 	.word	0x0002ed20


	//   ....[222]....
        /*0b30*/ 	.word	0x0002ed80


	//   ....[223]....
        /*0b34*/ 	.word	0x0002ee40


	//   ....[224]....
        /*0b38*/ 	.word	0x0002efa0


	//   ....[225]....
        /*0b3c*/ 	.word	0x0002f040


	//   ....[226]....
        /*0b40*/ 	.word	0x0002f0a0


	//   ....[227]....
        /*0b44*/ 	.word	0x0002f150


	//   ....[228]....
        /*0b48*/ 	.word	0x0002f1b0


	//   ....[229]....
        /*0b4c*/ 	.word	0x0002f260


	//   ....[230]....
        /*0b50*/ 	.word	0x0002f2c0


	//   ....[231]....
        /*0b54*/ 	.word	0x0002f370


	//   ....[232]....
        /*0b58*/ 	.word	0x0002f3d0


	//   ....[233]....
        /*0b5c*/ 	.word	0x0002f480


	//   ....[234]....
        /*0b60*/ 	.word	0x0002f4e0


	//   ....[235]....
        /*0b64*/ 	.word	0x0002f590


	//   ....[236]....
        /*0b68*/ 	.word	0x0002f670


	//   ....[237]....
        /*0b6c*/ 	.word	0x0002f710


	//   ....[238]....
        /*0b70*/ 	.word	0x0002f770


	//   ....[239]....
        /*0b74*/ 	.word	0x0002f840


	//   ....[240]....
        /*0b78*/ 	.word	0x0002f8a0


	//   ....[241]....
        /*0b7c*/ 	.word	0x0002f970


	//   ....[242]....
        /*0b80*/ 	.word	0x0002f9d0


	//   ....[243]....
        /*0b84*/ 	.word	0x0002fab0


	//   ....[244]....
        /*0b88*/ 	.word	0x0002fb10


	//   ....[245]....
        /*0b8c*/ 	.word	0x0002fbe0


	//   ....[246]....
        /*0b90*/ 	.word	0x0002fc40


	//   ....[247]....
        /*0b94*/ 	.word	0x0002fd10


	//   ....[248]....
        /*0b98*/ 	.word	0x0002fda0


	//   ....[249]....
        /*0b9c*/ 	.word	0x0002fe40


	//   ....[250]....
        /*0ba0*/ 	.word	0x0002ffc0


	//   ....[251]....
        /*0ba4*/ 	.word	0x00030030


	//   ....[252]....
        /*0ba8*/ 	.word	0x000300a0


	//   ....[253]....
        /*0bac*/ 	.word	0x00030110


	//   ....[254]....
        /*0bb0*/ 	.word	0x00030180


	//   ....[255]....
        /*0bb4*/ 	.word	0x00030200


	//   ....[0]....
        /*0bb8*/ 	.word	0x00030280


	//   ....[1]....
        /*0bbc*/ 	.word	0x00030310


	//   ....[2]....
        /*0bc0*/ 	.word	0x00030380


	//   ....[3]....
        /*0bc4*/ 	.word	0x000303f0


	//   ....[4]....
        /*0bc8*/ 	.word	0x00030460


	//   ....[5]....
        /*0bcc*/ 	.word	0x000304e0


	//   ....[6]....
        /*0bd0*/ 	.word	0x00030550


	//   ....[7]....
        /*0bd4*/ 	.word	0x000305e0


	//   ....[8]....
        /*0bd8*/ 	.word	0x00030640


	//   ....[9]....
        /*0bdc*/ 	.word	0x000306d0


	//   ....[10]....
        /*0be0*/ 	.word	0x00030800


	//   ....[11]....
        /*0be4*/ 	.word	0x00032ec0


	//   ....[12]....
        /*0be8*/ 	.word	0x000335c0


	//   ....[13]....
        /*0bec*/ 	.word	0x00034860


	//   ....[14]....
        /*0bf0*/ 	.word	0x000348b0


	//   ....[15]....
        /*0bf4*/ 	.word	0x00034920


	//   ....[16]....
        /*0bf8*/ 	.word	0x00034940


	//----- nvinfo : EIATTR_REG_RECONFIG
	.align		4
.L_1404:
        /*0bfc*/ 	.byte	0x01, 0x54
	.zero		2


	//----- nvinfo : EIATTR_SYSCALL_OFFSETS
	.align		4
        /*0c00*/ 	.byte	0x04, 0x46
        /*0c02*/ 	.short	(.L_1406 - .L_1405)


	//   ....[0]....
.L_1405:
        /*0c04*/ 	.word	0x00002b30


	//   ....[1]....
        /*0c08*/ 	.word	0x000271b0


	//   ....[2]....
        /*0c0c*/ 	.word	0x00027300


	//   ....[3]....
        /*0c10*/ 	.word	0x000273f0


	//   ....[4]....
        /*0c14*/ 	.word	0x00028200


	//   ....[5]....
        /*0c18*/ 	.word	0x00028d30


	//----- nvinfo : EIATTR_MBARRIER_INSTR_OFFSETS
	.align		4
.L_1406:
        /*0c1c*/ 	.byte	0x04, 0x39
        /*0c1e*/ 	.short	(.L_1408 - .L_1407)


	//   ....[0]....
.L_1407:
        /*0c20*/ 	.word	0x00000190
        /*0c24*/ 	.word	0x000000ff
        /*0c28*/ 	.word	0x00032400
        /*0c2c*/ 	.short	0x0100
        /*0c2e*/ 	.byte	0x08
	.zero		1


	//   ....[1]....
        /*0c30*/ 	.word	0x000001a0
        /*0c34*/ 	.word	0x000000ff
        /*0c38*/ 	.word	0x00032410
        /*0c3c*/ 	.short	0x0100
        /*0c3e*/ 	.byte	0x08
	.zero		1


	//   ....[2]....
        /*0c40*/ 	.word	0x000001b0
        /*0c44*/ 	.word	0x000000ff
        /*0c48*/ 	.word	0x00032420
        /*0c4c*/ 	.short	0x0100
        /*0c4e*/ 	.byte	0x08
	.zero		1


	//   ....[3]....
        /*0c50*/ 	.word	0x000002a0
        /*0c54*/ 	.word	0x000000ff
        /*0c58*/ 	.word	0x00032430
        /*0c5c*/ 	.short	0x0100
        /*0c5e*/ 	.byte	0x08
	.zero		1


	//   ....[4]....
        /*0c60*/ 	.word	0x000002b0
        /*0c64*/ 	.word	0x000000ff
        /*0c68*/ 	.word	0x00032440
        /*0c6c*/ 	.short	0x0100
        /*0c6e*/ 	.byte	0x08
	.zero		1


	//   ....[5]....
        /*0c70*/ 	.word	0x000002c0
        /*0c74*/ 	.word	0x000000ff
        /*0c78*/ 	.word	0x00032438
        /*0c7c*/ 	.short	0x0100
        /*0c7e*/ 	.byte	0x08
	.zero		1


	//   ....[6]....
        /*0c80*/ 	.word	0x000002d0
        /*0c84*/ 	.word	0x000000ff
        /*0c88*/ 	.word	0x00032448
        /*0c8c*/ 	.short	0x0100
        /*0c8e*/ 	.byte	0x08
	.zero		1


	//   ....[7]....
        /*0c90*/ 	.word	0x00000400
        /*0c94*/ 	.word	0x000000ff
        /*0c98*/ 	.word	0x00032450
        /*0c9c*/ 	.short	0x0100
        /*0c9e*/ 	.byte	0x08
	.zero		1


	//   ....[8]....
        /*0ca0*/ 	.word	0x00000410
        /*0ca4*/ 	.word	0x000000ff
        /*0ca8*/ 	.word	0x00032460
        /*0cac*/ 	.short	0x0100
        /*0cae*/ 	.byte	0x08
	.zero		1


	//   ....[9]....
        /*0cb0*/ 	.word	0x00000420
        /*0cb4*/ 	.word	0x000000ff
        /*0cb8*/ 	.word	0x00032458
        /*0cbc*/ 	.short	0x0100
        /*0cbe*/ 	.byte	0x08
	.zero		1


	//   ....[10]....
        /*0cc0*/ 	.word	0x00000430
        /*0cc4*/ 	.word	0x000000ff
        /*0cc8*/ 	.word	0x00032468
        /*0ccc*/ 	.short	0x0100
        /*0cce*/ 	.byte	0x08
	.zero		1


	//   ....[11]....
        /*0cd0*/ 	.word	0x00000520
        /*0cd4*/ 	.word	0x000000ff
        /*0cd8*/ 	.word	0x00032470
        /*0cdc*/ 	.short	0x0100
        /*0cde*/ 	.byte	0x06
	.zero		1


	//   ....[12]....
        /*0ce0*/ 	.word	0x00000530
        /*0ce4*/ 	.word	0x000000ff
        /*0ce8*/ 	.word	0x00032480
        /*0cec*/ 	.short	0x0100
        /*0cee*/ 	.byte	0x06
	.zero		1


	//   ....[13]....
        /*0cf0*/ 	.word	0x00000540
        /*0cf4*/ 	.word	0x000000ff
        /*0cf8*/ 	.word	0x00032478
        /*0cfc*/ 	.short	0x0100
        /*0cfe*/ 	.byte	0x06
	.zero		1


	//   ....[14]....
        /*0d00*/ 	.word	0x00000550
        /*0d04*/ 	.word	0x000000ff
        /*0d08*/ 	.word	0x00032488
        /*0d0c*/ 	.short	0x0100
        /*0d0e*/ 	.byte	0x06
	.zero		1


	//   ....[15]....
        /*0d10*/ 	.word	0x00000680
        /*0d14*/ 	.word	0x000000ff
        /*0d18*/ 	.word	0x00032490
        /*0d1c*/ 	.short	0x0100
        /*0d1e*/ 	.byte	0x08
	.zero		1


	//   ....[16]....
        /*0d20*/ 	.word	0x00000690
        /*0d24*/ 	.word	0x000000ff
        /*0d28*/ 	.word	0x000324a0
        /*0d2c*/ 	.short	0x0100
        /*0d2e*/ 	.byte	0x08
	.zero		1


	//   ....[17]....
        /*0d30*/ 	.word	0x000006a0
        /*0d34*/ 	.word	0x000000ff
        /*0d38*/ 	.word	0x00032498
        /*0d3c*/ 	.short	0x0100
        /*0d3e*/ 	.byte	0x08
	.zero		1


	//   ....[18]....
        /*0d40*/ 	.word	0x000006b0
        /*0d44*/ 	.word	0x000000ff
        /*0d48*/ 	.word	0x000324a8
        /*0d4c*/ 	.short	0x0100
        /*0d4e*/ 	.byte	0x08
	.zero		1


	//   ....[19]....
        /*0d50*/ 	.word	0x000007f0
        /*0d54*/ 	.word	0x000000ff
        /*0d58*/ 	.word	0x000324b0
        /*0d5c*/ 	.short	0x0100
        /*0d5e*/ 	.byte	0x08
	.zero		1


	//   ....[20]....
        /*0d60*/ 	.word	0x00000800
        /*0d64*/ 	.word	0x000000ff
        /*0d68*/ 	.word	0x000324c0
        /*0d6c*/ 	.short	0x0100
        /*0d6e*/ 	.byte	0x08
	.zero		1


	//   ....[21]....
        /*0d70*/ 	.word	0x00000810
        /*0d74*/ 	.word	0x000000ff
        /*0d78*/ 	.word	0x000324b8
        /*0d7c*/ 	.short	0x0100
        /*0d7e*/ 	.byte	0x08
	.zero		1


	//   ....[22]....
        /*0d80*/ 	.word	0x00000820
        /*0d84*/ 	.word	0x000000ff
        /*0d88*/ 	.word	0x000324c8
        /*0d8c*/ 	.short	0x0100
        /*0d8e*/ 	.byte	0x08
	.zero		1


	//   ....[23]....
        /*0d90*/ 	.word	0x00002d70
        /*0d94*/ 	.word	0x00000048
        /*0d98*/ 	.word	0x00032400
        /*0d9c*/ 	.short	0x010a
        /*0d9e*/ 	.byte	0x3f
	.zero		1


	//   ....[24]....
        /*0da0*/ 	.word	0x00003200
        /*0da4*/ 	.word	0x0000000a
        /*0da8*/ 	.word	0x00000000
        /*0dac*/ 	.short	0x010a
        /*0dae*/ 	.byte	0x3f
	.zero		1


	//   ....[25]....
        /*0db0*/ 	.word	0x00003260
        /*0db4*/ 	.word	0x0000000a
        /*0db8*/ 	.word	0x00000000
        /*0dbc*/ 	.short	0x010a
        /*0dbe*/ 	.byte	0x3f
	.zero		1


	//   ....[26]....
        /*0dc0*/ 	.word	0x00003610
        /*0dc4*/ 	.word	0x00000048
        /*0dc8*/ 	.word	0x00032410
        /*0dcc*/ 	.short	0x010a
        /*0dce*/ 	.byte	0x3f
	.zero		1


	//   ....[27]....
        /*0dd0*/ 	.word	0x00003710
        /*0dd4*/ 	.word	0x0000000a
        /*0dd8*/ 	.word	0x00000000
        /*0ddc*/ 	.short	0x010a
        /*0dde*/ 	.byte	0x3f
	.zero		1


	//   ....[28]....
        /*0de0*/ 	.word	0x00003770
        /*0de4*/ 	.word	0x0000000a
        /*0de8*/ 	.word	0x00000000
        /*0dec*/ 	.short	0x010a
        /*0dee*/ 	.byte	0x3f
	.zero		1


	//   ....[29]....
        /*0df0*/ 	.word	0x000044e0
        /*0df4*/ 	.word	0x00000007
        /*0df8*/ 	.word	0x00000000
        /*0dfc*/ 	.short	0x0101
        /*0dfe*/ 	.byte	0x3f
	.zero		1


	//   ....[30]....
        /*0e00*/ 	.word	0x00009cd0
        /*0e04*/ 	.word	0x00000000
        /*0e08*/ 	.word	0x00000000
        /*0e0c*/ 	.short	0x0101
        /*0e0e*/ 	.byte	0x3f
	.zero		1


	//   ....[31]....
        /*0e10*/ 	.word	0x0000a440
        /*0e14*/ 	.word	0x00000004
        /*0e18*/ 	.word	0x00000000
        /*0e1c*/ 	.short	0x010a
        /*0e1e*/ 	.byte	0x3f
	.zero		1


	//   ....[32]....
        /*0e20*/ 	.word	0x0000a4e0
        /*0e24*/ 	.word	0x00000006
        /*0e28*/ 	.word	0x00000000
        /*0e2c*/ 	.short	0x010a
        /*0e2e*/ 	.byte	0x3f
	.zero		1


	//   ....[33]....
        /*0e30*/ 	.word	0x0000a8f0
        /*0e34*/ 	.word	0x00000003
        /*0e38*/ 	.word	0x00000000
        /*0e3c*/ 	.short	0x010a
        /*0e3e*/ 	.byte	0x3f
	.zero		1


	//   ....[34]....
        /*0e40*/ 	.word	0x0000a9c0
        /*0e44*/ 	.word	0x00000006
        /*0e48*/ 	.word	0x00000000
        /*0e4c*/ 	.short	0x010a
        /*0e4e*/ 	.byte	0x3f
	.zero		1


	//   ....[35]....
        /*0e50*/ 	.word	0x0000b730
        /*0e54*/ 	.word	0x00000003
        /*0e58*/ 	.word	0x00000000
        /*0e5c*/ 	.short	0x0101
        /*0e5e*/ 	.byte	0x3f
	.zero		1


	//   ....[36]....
        /*0e60*/ 	.word	0x00014140
        /*0e64*/ 	.word	0x00000000
        /*0e68*/ 	.word	0x00000000
        /*0e6c*/ 	.short	0x0101
        /*0e6e*/ 	.byte	0x3f
	.zero		1


	//   ....[37]....
        /*0e70*/ 	.word	0x00014340
        /*0e74*/ 	.word	0x00000007
        /*0e78*/ 	.word	0x00000000
        /*0e7c*/ 	.short	0x010a
        /*0e7e*/ 	.byte	0x3f
	.zero		1


	//   ....[38]....
        /*0e80*/ 	.word	0x000143f0
        /*0e84*/ 	.word	0x00000000
        /*0e88*/ 	.word	0x00000000
        /*0e8c*/ 	.short	0x010a
        /*0e8e*/ 	.byte	0x3f
	.zero		1


	//   ....[39]....
        /*0e90*/ 	.word	0x00014820
        /*0e94*/ 	.word	0x0000000b
        /*0e98*/ 	.word	0x00000000
        /*0e9c*/ 	.short	0x010a
        /*0e9e*/ 	.byte	0x3f
	.zero		1


	//   ....[40]....
        /*0ea0*/ 	.word	0x00014920
        /*0ea4*/ 	.word	0x00000006
        /*0ea8*/ 	.word	0x00000000
        /*0eac*/ 	.short	0x010a
        /*0eae*/ 	.byte	0x3f
	.zero		1


	//   ....[41]....
        /*0eb0*/ 	.word	0x00015690
        /*0eb4*/ 	.word	0x00000006
        /*0eb8*/ 	.word	0x00000000
        /*0ebc*/ 	.short	0x0101
        /*0ebe*/ 	.byte	0x3f
	.zero		1


	//   ....[42]....
        /*0ec0*/ 	.word	0x0001f3c0
        /*0ec4*/ 	.word	0x00000007
        /*0ec8*/ 	.word	0x00000000
        /*0ecc*/ 	.short	0x0101
        /*0ece*/ 	.byte	0x3f
	.zero		1


	//   ....[43]....
        /*0ed0*/ 	.word	0x00022540
        /*0ed4*/ 	.word	0x00000000
        /*0ed8*/ 	.word	0x00000000
        /*0edc*/ 	.short	0x0101
        /*0ede*/ 	.byte	0x3f
	.zero		1


	//   ....[44]....
        /*0ee0*/ 	.word	0x00022f90
        /*0ee4*/ 	.word	0x00000004
        /*0ee8*/ 	.word	0x00000000
        /*0eec*/ 	.short	0x0101
        /*0eee*/ 	.byte	0x3f
	.zero		1


	//   ....[45]....
        /*0ef0*/ 	.word	0x00027930
        /*0ef4*/ 	.word	0x00000011
        /*0ef8*/ 	.word	0x00032440
        /*0efc*/ 	.short	0x010a
        /*0efe*/ 	.byte	0x3f
	.zero		1


	//   ....[46]....
        /*0f00*/ 	.word	0x00027f70
        /*0f04*/ 	.word	0x00000011
        /*0f08*/ 	.word	0x00032430
        /*0f0c*/ 	.short	0x0107
        /*0f0e*/ 	.byte	0x3f
	.zero		1


	//   ....[47]....
        /*0f10*/ 	.word	0x00028040
        /*0f14*/ 	.word	0x00000011
        /*0f18*/ 	.word	0x00032430
        /*0f1c*/ 	.short	0x0101
        /*0f1e*/ 	.byte	0x3f
	.zero		1


	//   ....[48]....
        /*0f20*/ 	.word	0x00028b70
        /*0f24*/ 	.word	0x00000016
        /*0f28*/ 	.word	0x00032400
        /*0f2c*/ 	.short	0x0107
        /*0f2e*/ 	.byte	0x3f
	.zero		1


	//   ....[49]....
        /*0f30*/ 	.word	0x00028c00
        /*0f34*/ 	.word	0x00000016
        /*0f38*/ 	.word	0x00032400
        /*0f3c*/ 	.short	0x0101
        /*0f3e*/ 	.byte	0x3f
	.zero		1


	//   ....[50]....
        /*0f40*/ 	.word	0x00029710
        /*0f44*/ 	.word	0x00000016
        /*0f48*/ 	.word	0x00032410
        /*0f4c*/ 	.short	0x0107
        /*0f4e*/ 	.byte	0x3f
	.zero		1


	//   ....[51]....
        /*0f50*/ 	.word	0x00029810
        /*0f54*/ 	.word	0x00000016
        /*0f58*/ 	.word	0x00032410
        /*0f5c*/ 	.short	0x0101
        /*0f5e*/ 	.byte	0x3f
	.zero		1


	//   ....[52]....
        /*0f60*/ 	.word	0x00029830
        /*0f64*/ 	.word	0x00000016
        /*0f68*/ 	.word	0x00032420
        /*0f6c*/ 	.short	0x010a
        /*0f6e*/ 	.byte	0x3f
	.zero		1


	//   ....[53]....
        /*0f70*/ 	.word	0x000298b0
        /*0f74*/ 	.word	0x00000011
        /*0f78*/ 	.word	0x00032460
        /*0f7c*/ 	.short	0x010a
        /*0f7e*/ 	.byte	0x3f
	.zero		1


	//   ....[54]....
        /*0f80*/ 	.word	0x0002a020
        /*0f84*/ 	.word	0x00000011
        /*0f88*/ 	.word	0x00032450
        /*0f8c*/ 	.short	0x0107
        /*0f8e*/ 	.byte	0x3f
	.zero		1


	//   ....[55]....
        /*0f90*/ 	.word	0x0002a0e0
        /*0f94*/ 	.word	0x00000011
        /*0f98*/ 	.word	0x00032450
        /*0f9c*/ 	.short	0x0101
        /*0f9e*/ 	.byte	0x3f
	.zero		1


	//   ....[56]....
        /*0fa0*/ 	.word	0x0002a410
        /*0fa4*/ 	.word	0x0000000a
        /*0fa8*/ 	.word	0x00032440
        /*0fac*/ 	.short	0x010a
        /*0fae*/ 	.byte	0x3f
	.zero		1


	//   ....[57]....
        /*0fb0*/ 	.word	0x0002a7c0
        /*0fb4*/ 	.word	0x0000000a
        /*0fb8*/ 	.word	0x00032430
        /*0fbc*/ 	.short	0x0107
        /*0fbe*/ 	.byte	0x3f
	.zero		1


	//   ....[58]....
        /*0fc0*/ 	.word	0x0002a870
        /*0fc4*/ 	.word	0x0000000a
        /*0fc8*/ 	.word	0x00032430
        /*0fcc*/ 	.short	0x0101
        /*0fce*/ 	.byte	0x3f
	.zero		1


	//   ....[59]....
        /*0fd0*/ 	.word	0x0002a8a0
        /*0fd4*/ 	.word	0x0000000a
        /*0fd8*/ 	.word	0x00032460
        /*0fdc*/ 	.short	0x010a
        /*0fde*/ 	.byte	0x3f
	.zero		1


	//   ....[60]....
        /*0fe0*/ 	.word	0x0002ada0
        /*0fe4*/ 	.word	0x0000000a
        /*0fe8*/ 	.word	0x00032450
        /*0fec*/ 	.short	0x0107
        /*0fee*/ 	.byte	0x3f
	.zero		1


	//   ....[61]....
        /*0ff0*/ 	.word	0x0002ae50
        /*0ff4*/ 	.word	0x0000000a
        /*0ff8*/ 	.word	0x00032450
        /*0ffc*/ 	.short	0x0101
        /*0ffe*/ 	.byte	0x3f
	.zero		1


	//   ....[62]....
        /*1000*/ 	.word	0x0002c0e0
        /*1004*/ 	.word	0x00000005
        /*1008*/ 	.word	0x00032420
        /*100c*/ 	.short	0x010a
        /*100e*/ 	.byte	0x3f
	.zero		1


	//   ....[63]....
        /*1010*/ 	.word	0x0002c280
        /*1014*/ 	.word	0x00000003
        /*1018*/ 	.word	0x00032440
        /*101c*/ 	.short	0x010a
        /*101e*/ 	.byte	0x3f
	.zero		1


	//   ....[64]....
        /*1020*/ 	.word	0x0002c320
        /*1024*/ 	.word	0x00000005
        /*1028*/ 	.word	0x00032440
        /*102c*/ 	.short	0x010a
        /*102e*/ 	.byte	0x3f
	.zero		1


	//   ....[65]....
        /*1030*/ 	.word	0x0002c360
        /*1034*/ 	.word	0x00000003
        /*1038*/ 	.word	0x00032460
        /*103c*/ 	.short	0x010a
        /*103e*/ 	.byte	0x3f
	.zero		1


	//   ....[66]....
        /*1040*/ 	.word	0x0002c3a0
        /*1044*/ 	.word	0x00000005
        /*1048*/ 	.word	0x00032460
        /*104c*/ 	.short	0x010a
        /*104e*/ 	.byte	0x3f
	.zero		1


	//   ....[67]....
        /*1050*/ 	.word	0x0002c400
        /*1054*/ 	.word	0x00000048
        /*1058*/ 	.word	0x00032400
        /*105c*/ 	.short	0x010a
        /*105e*/ 	.byte	0x3f
	.zero		1


	//   ....[68]....
        /*1060*/ 	.word	0x0002c450
        /*1064*/ 	.word	0x0000000a
        /*1068*/ 	.word	0x00000000
        /*106c*/ 	.short	0x010a
        /*106e*/ 	.byte	0x3f
	.zero		1


	//   ....[69]....
        /*1070*/ 	.word	0x0002c4a0
        /*1074*/ 	.word	0x00000048
        /*1078*/ 	.word	0x00032410
        /*107c*/ 	.short	0x010a
        /*107e*/ 	.byte	0x3f
	.zero		1


	//   ....[70]....
        /*1080*/ 	.word	0x0002c4f0
        /*1084*/ 	.word	0x0000000a
        /*1088*/ 	.word	0x00000000
        /*108c*/ 	.short	0x010a
        /*108e*/ 	.byte	0x3f
	.zero		1


	//   ....[71]....
        /*1090*/ 	.word	0x0002c540
        /*1094*/ 	.word	0x00000006
        /*1098*/ 	.word	0x00000000
        /*109c*/ 	.short	0x010a
        /*109e*/ 	.byte	0x3f
	.zero		1


	//   ....[72]....
        /*10a0*/ 	.word	0x0002c590
        /*10a4*/ 	.word	0x00000006
        /*10a8*/ 	.word	0x00000000
        /*10ac*/ 	.short	0x010a
        /*10ae*/ 	.byte	0x3f
	.zero		1


	//   ....[73]....
        /*10b0*/ 	.word	0x0002c5e0
        /*10b4*/ 	.word	0x00000000
        /*10b8*/ 	.word	0x00000000
        /*10bc*/ 	.short	0x010a
        /*10be*/ 	.byte	0x3f
	.zero		1


	//   ....[74]....
        /*10c0*/ 	.word	0x0002c630
        /*10c4*/ 	.word	0x00000006
        /*10c8*/ 	.word	0x00000000
        /*10cc*/ 	.short	0x010a
        /*10ce*/ 	.byte	0x3f
	.zero		1


	//   ....[75]....
        /*10d0*/ 	.word	0x0002c740
        /*10d4*/ 	.word	0x00000011
        /*10d8*/ 	.word	0x00032440
        /*10dc*/ 	.short	0x010a
        /*10de*/ 	.byte	0x3f
	.zero		1


	//   ....[76]....
        /*10e0*/ 	.word	0x0002e550
        /*10e4*/ 	.word	0x00000016
        /*10e8*/ 	.word	0x00032420
        /*10ec*/ 	.short	0x010a
        /*10ee*/ 	.byte	0x3f
	.zero		1


	//   ....[77]....
        /*10f0*/ 	.word	0x0002e5a0
        /*10f4*/ 	.word	0x00000011
        /*10f8*/ 	.word	0x00032460
        /*10fc*/ 	.short	0x010a
        /*10fe*/ 	.byte	0x3f
	.zero		1


	//   ....[78]....
        /*1100*/ 	.word	0x0002eef0
        /*1104*/ 	.word	0x0000000a
        /*1108*/ 	.word	0x00032440
        /*110c*/ 	.short	0x010a
        /*110e*/ 	.byte	0x3f
	.zero		1


	//   ....[79]....
        /*1110*/ 	.word	0x0002f5c0
        /*1114*/ 	.word	0x0000000a
        /*1118*/ 	.word	0x00032460
        /*111c*/ 	.short	0x010a
        /*111e*/ 	.byte	0x3f
	.zero		1


	//   ....[80]....
        /*1120*/ 	.word	0x00030720
        /*1124*/ 	.word	0x00000005
        /*1128*/ 	.word	0x00032420
        /*112c*/ 	.short	0x010a
        /*112e*/ 	.byte	0x3f
	.zero		1


	//   ....[81]....
        /*1130*/ 	.word	0x000308c0
        /*1134*/ 	.word	0x00000003
        /*1138*/ 	.word	0x00032440
        /*113c*/ 	.short	0x010a
        /*113e*/ 	.byte	0x3f
	.zero		1


	//   ....[82]....
        /*1140*/ 	.word	0x00030910
        /*1144*/ 	.word	0x00000005
        /*1148*/ 	.word	0x00032440
        /*114c*/ 	.short	0x010a
        /*114e*/ 	.byte	0x3f
	.zero		1


	//   ....[83]....
        /*1150*/ 	.word	0x00030960
        /*1154*/ 	.word	0x00000003
        /*1158*/ 	.word	0x00032460
        /*115c*/ 	.short	0x010a
        /*115e*/ 	.byte	0x3f
	.zero		1


	//   ....[84]....
        /*1160*/ 	.word	0x00030d20
        /*1164*/ 	.word	0x00000012
        /*1168*/ 	.word	0x00000000
        /*116c*/ 	.short	0x010a
        /*116e*/ 	.byte	0x3f
	.zero		1


	//   ....[85]....
        /*1170*/ 	.word	0x00030e60
        /*1174*/ 	.word	0x00000006
        /*1178*/ 	.word	0x00000000
        /*117c*/ 	.short	0x010a
        /*117e*/ 	.byte	0x3f
	.zero		1


	//   ....[86]....
        /*1180*/ 	.word	0x000314c0
        /*1184*/ 	.word	0x0000000d
        /*1188*/ 	.word	0x00000000
        /*118c*/ 	.short	0x010a
        /*118e*/ 	.byte	0x3f
	.zero		1


	//   ....[87]....
        /*1190*/ 	.word	0x00031600
        /*1194*/ 	.word	0x00000012
        /*1198*/ 	.word	0x00000000
        /*119c*/ 	.short	0x010a
        /*119e*/ 	.byte	0x3f
	.zero		1


	//   ....[88]....
        /*11a0*/ 	.word	0x000328b0
        /*11a4*/ 	.word	0x00000007
        /*11a8*/ 	.word	0x00000000
        /*11ac*/ 	.short	0x0101
        /*11ae*/ 	.byte	0x3f
	.zero		1


	//   ....[89]....
        /*11b0*/ 	.word	0x0004c630
        /*11b4*/ 	.word	0x00000000
        /*11b8*/ 	.word	0x00000000
        /*11bc*/ 	.short	0x0101
        /*11be*/ 	.byte	0x3f
	.zero		1


	//   ....[90]....
        /*11c0*/ 	.word	0x0004c650
        /*11c4*/ 	.word	0x00000006
        /*11c8*/ 	.word	0x00000000
        /*11cc*/ 	.short	0x010a
        /*11ce*/ 	.byte	0x3f
	.zero		1


	//   ....[91]....
        /*11d0*/ 	.word	0x0004c6a0
        /*11d4*/ 	.word	0x00000012
        /*11d8*/ 	.word	0x00000000
        /*11dc*/ 	.short	0x010a
        /*11de*/ 	.byte	0x3f
	.zero		1


	//----- nvinfo : EIATTR_NUM_MBARRIERS
	.align		4
.L_1408:
        /*11e0*/ 	.byte	0x03, 0x38
        /*11e2*/ 	.short	0x0017


	//----- nvinfo : EIATTR_EXIT_INSTR_OFFSETS
	.align		4
        /*11e4*/ 	.byte	0x04, 0x1c
        /*11e6*/ 	.short	(.L_1410 - .L_1409)


	//   ....[0]....
.L_1409:
        /*11e8*/ 	.word	0x00000ad0


	//   ....[1]....
        /*11ec*/ 	.word	0x00025320


	//   ....[2]....
        /*11f0*/ 	.word	0x0002c3f0


	//----- nvinfo : EIATTR_MAX_THREADS
	.align		4
.L_1410:
        /*11f4*/ 	.byte	0x04, 0x05
        /*11f6*/ 	.short	(.L_1412 - .L_1411)
.L_1411:
        /*11f8*/ 	.word	0x00000180
        /*11fc*/ 	.word	0x00000001
        /*1200*/ 	.word	0x00000001


	//----- nvinfo : EIATTR_CRS_STACK_SIZE
	.align		4
.L_1412:
        /*1204*/ 	.byte	0x04, 0x1e
        /*1206*/ 	.short	(.L_1414 - .L_1413)
.L_1413:
        /*1208*/ 	.word	0x00000000


	//----- nvinfo : EIATTR_CBANK_PARAM_SIZE
	.align		4
.L_1414:
        /*120c*/ 	.byte	0x03, 0x19
        /*120e*/ 	.short	0x0bf0


	//----- nvinfo : EIATTR_PARAM_CBANK
	.align		4
        /*1210*/ 	.byte	0x04, 0x0a
        /*1212*/ 	.short	(.L_1416 - .L_1415)
	.align		4
.L_1415:
        /*1214*/ 	.word	index@(.nv.constant0._ZN7cutlass13device_kernelIN5flash11enable_sm90INS1_16FlashAttnFwdSm90INS1_25CollectiveMainloopFwdSm90ILi2EN4cute5tupleIJNS5_1CILi1EEES8_S8_EEENS6_IJNS7_ILi128EEENS7_ILi96EEENS7_ILi64EEEEEELi256ENS_10bfloat16_tEfNS_4arch4Sm90ELb0ELb1ELb1ELb1ELb1ELb0ELb1ELb1ELb0ELb1ELb1ELb0EEENS1_21CollectiveEpilogueFwdINS6_IJSA_NS7_ILi256EEESB_EEES9_SE_SG_Li256ELb1ELb1ELb1ELb0EEENS1_36VarlenDynamicPersistentTileSchedulerILi128ELi96ELi256ELi128ELb1ELb1ELb1ELb1ELb0ELb1EEEEEEEEEvNT_6ParamsE)
        /*1218*/ 	.short	0x0210
        /*121a*/ 	.short	0x0bf0


	//----- nvinfo : EIATTR_SW_WAR
	.align		4
.L_1416:
        /*121c*/ 	.byte	0x04, 0x36
        /*121e*/ 	.short	(.L_1418 - .L_1417)
.L_1417:
        /*1220*/ 	.word	0x00000008
.L_1418:


//--------------------- .nv.info._ZN7cutlass13device_kernelIN5flash11enable_sm90INS1_16FlashAttnFwdSm90INS1_25CollectiveMainloopFwdSm90ILi2EN4cute5tupleIJNS5_1CILi1EEES8_S8_EEENS6_IJNS7_ILi128EEENS7_ILi96EEENS7_ILi64EEEEEELi256ENS_10bfloat16_tEfNS_4arch4Sm90ELb0ELb1ELb1ELb1ELb1ELb1ELb1ELb1ELb0ELb1ELb1ELb0EEENS1_21CollectiveEpilogueFwdINS6_IJSA_NS7_ILi256EEESB_EEES9_SE_SG_Li256ELb1ELb1ELb1ELb0EEENS1_36VarlenDynamicPersistentTileSchedulerILi128ELi96ELi256ELi128ELb1ELb1ELb1ELb1ELb0ELb1EEEEEEEEEvNT_6ParamsE --------------------------
	.section	.nv.info._ZN7cutlass13device_kernelIN5flash11enable_sm90INS1_16FlashAttnFwdSm90INS1_25CollectiveMainloopFwdSm90ILi2EN4cute5tupleIJNS5_1CILi1EEES8_S8_EEENS6_IJNS7_ILi128EEENS7_ILi96EEENS7_ILi64EEEEEELi256ENS_10bfloat16_tEfNS_4arch4Sm90ELb0ELb1ELb1ELb1ELb1ELb1ELb1ELb1ELb0ELb1ELb1ELb0EEENS1_21CollectiveEpilogueFwdINS6_IJSA_NS7_ILi256EEESB_EEES9_SE_SG_Li256ELb1ELb1ELb1ELb0EEENS1_36VarlenDynamicPersistentTileSchedulerILi128ELi96ELi256ELi128ELb1ELb1ELb1ELb1ELb0ELb1EEEEEEEEEvNT_6ParamsE,"",@"SHT_CUDA_INFO"
	.sectionflags	@""
	.align	4


	//----- nvinfo : EIATTR_CUDA_API_VERSION
	.align		4
        /*0000*/ 	.byte	0x04, 0x37
        /*0002*/ 	.short	(.L_1420 - .L_1419)
.L_1419:
        /*0004*/ 	.word	0x00000082


	//----- nvinfo : EIATTR_KPARAM_INFO
	.align		4
.L_1420:
        /*0008*/ 	.byte	0x04, 0x17
        /*000a*/ 	.short	(.L_1422 - .L_1421)
.L_1421:
        /*000c*/ 	.word	0x00000000
        /*0010*/ 	.short	0x0000
        /*0012*/ 	.short	0x0070
        /*0014*/ 	.byte	0x00, 0xf0, 0x01, 0x2e


	//----- nvinfo : EIATTR_SPARSE_MMA_MASK
	.align		4
.L_1422:
        /*0018*/ 	.byte	0x03, 0x50
        /*001a*/ 	.short	0x0000


	//----- nvinfo : EIATTR_MAXREG_COUNT
	.align		4
        /*001c*/ 	.byte	0x03, 0x1b
        /*001e*/ 	.short	0x00a8


	//----- nvinfo : EIATTR_NUM_BARRIERS
	.align		4
        /*0020*/ 	.byte	0x02, 0x4c
        /*0022*/ 	.byte	0x10
	.zero		1


	//----- nvinfo : EIATTR_EXTERNS
	.align		4
        /*0024*/ 	.byte	0x04, 0x0f
        /*0026*/ 	.short	(.L_1424 - .L_1423)


	//   ....[0]....
	.align		4
.L_1423:
        /*0028*/ 	.word	index@(__assertfail)


	//----- nvinfo : EIATTR_ANNOTATIONS
	.align		4
.L_1424:
        /*002c*/ 	.byte	0x04, 0x55
        /*002e*/ 	.short	(.L_1426 - .L_1425)


	//   ....[0]....
.L_1425:
        /* <DEDUP_REMOVED lines=116> */


	//----- nvinfo : EIATTR_MERCURY_ISA_VERSION
	.align		4
.L_1426:
        /*0758*/ 	.byte	0x03, 0x5f
        /*075a*/ 	.short	0x0101


	//----- nvinfo : EIATTR_UNUSED_LOAD_BYTE_OFFSET
	.align		4
        /*075c*/ 	.byte	0x04, 0x44
        /*075e*/ 	.short	(.L_1428 - .L_1427)


	//   ....[0]....
.L_1427:
        /*0760*/ 	.word	0x00000b70
        /*0764*/ 	.word	0x0000fff0


	//   ....[1]....
        /*0768*/ 	.word	0x0002d3f0
        /*076c*/ 	.word	0x0000fff0


	//----- nvinfo : EIATTR_INT_WARP_WIDE_INSTR_OFFSETS
	.align		4
.L_1428:
        /*0770*/ 	.byte	0x04, 0x31
        /*0772*/ 	.short	(.L_1430 - .L_1429)


	//   ....[0]....
.L_1429:
        /*0774*/ 	.word	0x00000180


	//   ....[1]....
        /*0778*/ 	.word	0x000001c0


	//   ....[2]....
        /*077c*/ 	.word	0x00000230


	//   ....[3]....
        /*0780*/ 	.word	0x00000240


	//   ....[4]....
        /*0784*/ 	.word	0x00035c90


	//   ....[5]....
        /*0788*/ 	.word	0x00035d20


	//   ....[6]....
        /*078c*/ 	.word	0x00039bf0


	//   ....[7]....
        /*0790*/ 	.word	0x00039c80


	//----- nvinfo : EIATTR_COOP_GROUP_MASK_REGIDS
	.align		4
.L_1430:
        /*0794*/ 	.byte	0x04, 0x29
        /*0796*/ 	.short	(.L_1432 - .L_1431)


	//   ....[0]....
.L_1431:
        /*0798*/ 	.word	0xffffffff


	//   ....[1]....
        /*079c*/ 	.word	0xffffffff


	//   ....[2]....
        /*07a0*/ 	.word	0xffffffff


	//   ....[3]....
        /*07a4*/ 	.word	0xffffffff


	//   ....[4]....
        /*07a8*/ 	.word	0xffffffff


	//   ....[5]....
        /*07ac*/ 	.word	0xffffffff


	//   ....[6]....
        /*07b0*/ 	.word	0xffffffff


	//   ....[7]....
        /*07b4*/ 	.word	0xffffffff


	//   ....[8]....
        /*07b8*/ 	.word	0xffffffff


	//   ....[9]....
        /*07bc*/ 	.word	0xffffffff


	//   ....[10]....
        /*07c0*/ 	.word	0xffffffff


	//   ....[11]....
        /*07c4*/ 	.word	0xffffffff


	//   ....[12]....
        /*07c8*/ 	.word	0xffffffff


	//   ....[13]....
        /*07cc*/ 	.word	0xffffffff


	//   ....[14]....
        /*07d0*/ 	.word	0xffffffff


	//   ....[15]....
        /*07d4*/ 	.word	0xffffffff


	//   ....[16]....
        /*07d8*/ 	.word	0xffffffff


	//   ....[17]....
        /*07dc*/ 	.word	0xffffffff


	//   ....[18]....
        /*07e0*/ 	.word	0xffffffff


	//   ....[19]....
        /*07e4*/ 	.word	0xffffffff


	//   ....[20]....
        /*07e8*/ 	.word	0xffffffff


	//   ....[21]....
        /*07ec*/ 	.word	0xffffffff


	//   ....[22]....
        /*07f0*/ 	.word	0xffffffff


	//   ....[23]....
        /*07f4*/ 	.word	0xffffffff


	//   ....[24]....
        /*07f8*/ 	.word	0xffffffff


	//   ....[25]....
        /*07fc*/ 	.word	0xffffffff


	//   ....[26]....
        /*0800*/ 	.word	0xffffffff


	//   ....[27]....
        /*0804*/ 	.word	0xffffffff


	//   ....[28]....
        /*0808*/ 	.word	0xffffffff


	//   ....[29]....
        /*080c*/ 	.word	0xffffffff


	//   ....[30]....
        /*0810*/ 	.word	0xffffffff


	//   ....[31]....
        /*0814*/ 	.word	0xffffffff


	//   ....[32]....
        /*0818*/ 	.word	0xffffffff


	//   ....[33]....
        /*081c*/ 	.word	0xffffffff


	//   ....[34]....
        /*0820*/ 	.word	0xffffffff


	//   ....[35]....
        /*0824*/ 	.word	0xffffffff


	//   ....[36]....
        /*0828*/ 	.word	0xffffffff


	//   ....[37]....
        /*082c*/ 	.word	0xffffffff


	//   ....[38]....
        /*0830*/ 	.word	0xffffffff


	//   ....[39]....
        /*0834*/ 	.word	0xffffffff


	//   ....[40]....
        /*0838*/ 	.word	0xffffffff


	//   ....[41]....
        /*083c*/ 	.word	0xffffffff


	//   ....[42]....
        /*0840*/ 	.word	0xffffffff


	//   ....[43]....
        /*0844*/ 	.word	0xffffffff


	//   ....[44]....
        /*0848*/ 	.word	0xffffffff


	//   ....[45]....
        /*084c*/ 	.word	0xffffffff


	//   ....[46]....
        /*0850*/ 	.word	0xffffffff


	//   ....[47]....
        /*0854*/ 	.word	0xffffffff


	//   ....[48]....
        /*0858*/ 	.word	0xffffffff


	//   ....[49]....
        /*085c*/ 	.word	0xffffffff


	//   ....[50]....
        /*0860*/ 	.word	0xffffffff


	//   ....[51]....
        /*0864*/ 	.word	0xffffffff


	//   ....[52]....
        /*0868*/ 	.word	0xffffffff


	//   ....[53]....
        /*086c*/ 	.word	0xffffffff


	//   ....[54]....
        /*0870*/ 	.word	0xffffffff


	//   ....[55]....
        /*0874*/ 	.word	0xffffffff


	//   ....[56]....
        /*0878*/ 	.word	0xffffffff


	//   ....[57]....
        /*087c*/ 	.word	0xffffffff


	//   ....[58]....
        /*0880*/ 	.word	0xffffffff


	//   ....[59]....
        /*0884*/ 	.word	0xffffffff


	//   ....[60]....
        /*0888*/ 	.word	0xffffffff


	//   ....[61]....
        /*088c*/ 	.word	0xffffffff


	//   ....[62]....
        /*0890*/ 	.word	0xffffffff


	//   ....[63]....
        /*0894*/ 	.word	0xffffffff


	//   ....[64]....
        /*0898*/ 	.word	0xffffffff


	//   ....[65]....
        /*089c*/ 	.word	0xffffffff


	//   ....[66]....
        /*08a0*/ 	.word	0xffffffff


	//   ....[67]....
        /*08a4*/ 	.word	0xffffffff


	//   ....[68]....
        /*08a8*/ 	.word	0xffffffff


	//   ....[69]....
        /*08ac*/ 	.word	0xffffffff


	//   ....[70]....
        /*08b0*/ 	.word	0xffffffff


	//   ....[71]....
        /*08b4*/ 	.word	0xffffffff


	//   ....[72]....
        /*08b8*/ 	.word	0xffffffff


	//   ....[73]....
        /*08bc*/ 	.word	0xffffffff


	//   ....[74]....
        /*08c0*/ 	.word	0xffffffff


	//   ....[75]....
        /*08c4*/ 	.word	0xffffffff


	//   ....[76]....
        /*08c8*/ 	.word	0xffffffff


	//   ....[77]....
        /*08cc*/ 	.word	0xffffffff


	//   ....[78]....
        /*08d0*/ 	.word	0xffffffff


	//   ....[79]....
        /*08d4*/ 	.word	0xffffffff


	//   ....[80]....
        /*08d8*/ 	.word	0xffffffff


	//   ....[81]....
        /*08dc*/ 	.word	0xffffffff


	//   ....[82]....
        /*08e0*/ 	.word	0xffffffff


	//   ....[83]....
        /*08e4*/ 	.word	0xffffffff


	//   ....[84]....
        /*08e8*/ 	.word	0xffffffff


	//   ....[85]....
        /*08ec*/ 	.word	0xffffffff


	//   ....[86]....
        /*08f0*/ 	.word	0xffffffff


	//   ....[87]....
        /*08f4*/ 	.word	0xffffffff


	//   ....[88]....
        /*08f8*/ 	.word	0xffffffff


	//   ....[89]....
        /*08fc*/ 	.word	0xffffffff


	//   ....[90]....
        /*0900*/ 	.word	0xffffffff


	//   ....[91]....
        /*0904*/ 	.word	0xffffffff


	//   ....[92]....
        /*0908*/ 	.word	0xffffffff


	//   ....[93]....
        /*090c*/ 	.word	0xffffffff


	//   ....[94]....
        /*0910*/ 	.word	0xffffffff


	//   ....[95]....
        /*0914*/ 	.word	0xffffffff


	//   ....[96]....
        /*0918*/ 	.word	0xffffffff


	//   ....[97]....
        /*091c*/ 	.word	0xffffffff


	//   ....[98]....
        /*0920*/ 	.word	0xffffffff


	//   ....[99]....
        /*0924*/ 	.word	0xffffffff


	//   ....[100]....
        /*0928*/ 	.word	0xffffffff


	//   ....[101]....
        /*092c*/ 	.word	0xffffffff


	//   ....[102]....
        /*0930*/ 	.word	0xffffffff


	//   ....[103]....
        /*0934*/ 	.word	0xffffffff


	//   ....[104]....
        /*0938*/ 	.word	0xffffffff


	//   ....[105]....
        /*093c*/ 	.word	0xffffffff


	//   ....[106]....
        /*0940*/ 	.word	0xffffffff


	//   ....[107]....
        /*0944*/ 	.word	0xffffffff


	//   ....[108]....
        /*0948*/ 	.word	0xffffffff


	//   ....[109]....
        /*094c*/ 	.word	0xffffffff


	//   ....[110]....
        /*0950*/ 	.word	0xffffffff


	//   ....[111]....
        /*0954*/ 	.word	0xffffffff


	//   ....[112]....
        /*0958*/ 	.word	0xffffffff


	//   ....[113]....
        /*095c*/ 	.word	0xffffffff


	//   ....[114]....
        /*0960*/ 	.word	0xffffffff


	//   ....[115]....
        /*0964*/ 	.word	0xffffffff


	//   ....[116]....
        /*0968*/ 	.word	0xffffffff


	//   ....[117]....
        /*096c*/ 	.word	0xffffffff


	//   ....[118]....
        /*0970*/ 	.word	0xffffffff


	//   ....[119]....
        /*0974*/ 	.word	0xffffffff


	//   ....[120]....
        /*0978*/ 	.word	0xffffffff


	//   ....[121]....
        /*097c*/ 	.word	0xffffffff


	//   ....[122]....
        /*0980*/ 	.word	0xffffffff


	//   ....[123]....
        /*0984*/ 	.word	0xffffffff


	//   ....[124]....
        /*0988*/ 	.word	0xffffffff


	//   ....[125]....
        /*098c*/ 	.word	0xffffffff


	//   ....[126]....
        /*0990*/ 	.word	0xffffffff


	//   ....[127]....
        /*0994*/ 	.word	0xffffffff


	//   ....[128]....
        /*0998*/ 	.word	0xffffffff


	//   ....[129]....
        /*099c*/ 	.word	0xffffffff


	//   ....[130]....
        /*09a0*/ 	.word	0xffffffff


	//   ....[131]....
        /*09a4*/ 	.word	0xffffffff


	//   ....[132]....
        /*09a8*/ 	.word	0xffffffff


	//   ....[133]....
        /*09ac*/ 	.word	0xffffffff


	//   ....[134]....
        /*09b0*/ 	.word	0xffffffff


	//   ....[135]....
        /*09b4*/ 	.word	0xffffffff


	//   ....[136]....
        /*09b8*/ 	.word	0xffffffff


	//   ....[137]....
        /*09bc*/ 	.word	0xffffffff


	//   ....[138]....
        /*09c0*/ 	.word	0xffffffff


	//   ....[139]....
        /*09c4*/ 	.word	0xffffffff


	//   ....[140]....
        /*09c8*/ 	.word	0xffffffff


	//   ....[141]....
        /*09cc*/ 	.word	0xffffffff


	//   ....[142]....
        /*09d0*/ 	.word	0xffffffff


	//   ....[143]....
        /*09d4*/ 	.word	0xffffffff


	//   ....[144]....
        /*09d8*/ 	.word	0xffffffff


	//   ....[145]....
        /*09dc*/ 	.word	0xffffffff


	//   ....[146]....
        /*09e0*/ 	.word	0xffffffff


	//   ....[147]....
        /*09e4*/ 	.word	0xffffffff


	//   ....[148]....
        /*09e8*/ 	.word	0xffffffff


	//   ....[149]....
        /*09ec*/ 	.word	0xffffffff


	//   ....[150]....
        /*09f0*/ 	.word	0xffffffff


	//   ....[151]....
        /*09f4*/ 	.word	0xffffffff


	//   ....[152]....
        /*09f8*/ 	.word	0xffffffff


	//   ....[153]....
        /*09fc*/ 	.word	0xffffffff


	//   ....[154]....
        /*0a00*/ 	.word	0xffffffff


	//   ....[155]....
        /*0a04*/ 	.word	0xffffffff


	//   ....[156]....
        /*0a08*/ 	.word	0xffffffff


	//   ....[157]....
        /*0a0c*/ 	.word	0xffffffff


	//   ....[158]....
        /*0a10*/ 	.word	0xffffffff


	//   ....[159]....
        /*0a14*/ 	.word	0xffffffff


	//   ....[160]....
        /*0a18*/ 	.word	0xffffffff


	//   ....[161]....
        /*0a1c*/ 	.word	0xffffffff


	//   ....[162]....
        /*0a20*/ 	.word	0xffffffff


	//   ....[163]....
        /*0a24*/ 	.word	0xffffffff


	//   ....[164]....
        /*0a28*/ 	.word	0xffffffff


	//   ....[165]....
        /*0a2c*/ 	.word	0xffffffff


	//   ....[166]....
        /*0a30*/ 	.word	0xffffffff


	//   ....[167]....
        /*0a34*/ 	.word	0xffffffff


	//   ....[168]....
        /*0a38*/ 	.word	0xffffffff


	//   ....[169]....
        /*0a3c*/ 	.word	0xffffffff


	//   ....[170]....
        /*0a40*/ 	.word	0xffffffff


	//   ....[171]....
        /*0a44*/ 	.word	0xffffffff


	//   ....[172]....
        /*0a48*/ 	.word	0xffffffff


	//   ....[173]....
        /*0a4c*/ 	.word	0xffffffff


	//   ....[174]....
        /*0a50*/ 	.word	0xffffffff


	//   ....[175]....
        /*0a54*/ 	.word	0xffffffff


	//   ....[176]....
        /*0a58*/ 	.word	0xffffffff


	//   ....[177]....
        /*0a5c*/ 	.word	0xffffffff


	//   ....[178]....
        /*0a60*/ 	.word	0xffffffff


	//   ....[179]....
        /*0a64*/ 	.word	0xffffffff


	//   ....[180]....
        /*0a68*/ 	.word	0xffffffff


	//   ....[181]....
        /*0a6c*/ 	.word	0xffffffff


	//   ....[182]....
        /*0a70*/ 	.word	0xffffffff


	//   ....[183]....
        /*0a74*/ 	.word	0xffffffff


	//   ....[184]....
        /*0a78*/ 	.word	0xffffffff


	//   ....[185]....
        /*0a7c*/ 	.word	0xffffffff


	//   ....[186]....
        /*0a80*/ 	.word	0xffffffff


	//   ....[187]....
        /*0a84*/ 	.word	0xffffffff


	//   ....[188]....
        /*0a88*/ 	.word	0xffffffff


	//   ....[189]....
        /*0a8c*/ 	.word	0xffffffff


	//   ....[190]....
        /*0a90*/ 	.word	0xffffffff


	//   ....[191]....
        /*0a94*/ 	.word	0xffffffff


	//   ....[192]....
        /*0a98*/ 	.word	0xffffffff


	//   ....[193]....
        /*0a9c*/ 	.word	0xffffffff


	//   ....[194]....
        /*0aa0*/ 	.word	0xffffffff


	//   ....[195]....
        /*0aa4*/ 	.word	0xffffffff


	//   ....[196]....
        /*0aa8*/ 	.word	0xffffffff


	//   ....[197]....
        /*0aac*/ 	.word	0xffffffff


	//   ....[198]....
        /*0ab0*/ 	.word	0xffffffff


	//   ....[199]....
        /*0ab4*/ 	.word	0xffffffff


	//   ....[200]....
        /*0ab8*/ 	.word	0xffffffff


	//   ....[201]....
        /*0abc*/ 	.word	0x0500000f


	//   ....[202]....
        /*0ac0*/ 	.word	0x0500000f


	//   ....[203]....
        /*0ac4*/ 	.word	0x0500000f


	//   ....[204]....
        /*0ac8*/ 	.word	0x0500000f


	//   ....[205]....
        /*0acc*/ 	.word	0x0500000f


	//   ....[206]....
        /*0ad0*/ 	.word	0x0500000f


	//   ....[207]....
        /*0ad4*/ 	.word	0x0500000f


	//   ....[208]....
        /*0ad8*/ 	.word	0x0500000f


	//   ....[209]....
        /*0adc*/ 	.word	0x0500000f


	//   ....[210]....
        /*0ae0*/ 	.word	0x0500000f


	//   ....[211]....
        /*0ae4*/ 	.word	0x0500000f


	//   ....[212]....
        /*0ae8*/ 	.word	0x0500000f


	//   ....[213]....
        /*0aec*/ 	.word	0x0500000f


	//   ....[214]....
        /*0af0*/ 	.word	0x0500000f


	//   ....[215]....
        /*0af4*/ 	.word	0x0500000f


	//   ....[216]....
        /*0af8*/ 	.word	0x0500000f


	//   ....[217]....
        /*0afc*/ 	.word	0x0500000f


	//   ....[218]....
        /*0b00*/ 	.word	0x0500000f


	//   ....[219]....
        /*0b04*/ 	.word	0x0500000f


	//   ....[220]....
        /*0b08*/ 	.word	0x0500000f


	//   ....[221]....
        /*0b0c*/ 	.word	0x0500000f


	//   ....[222]....
        /*0b10*/ 	.word	0x0500000f


	//   ....[223]....
        /*0b14*/ 	.word	0x0500000f


	//   ....[224]....
        /*0b18*/ 	.word	0x0500000f


	//   ....[225]....
        /*0b1c*/ 	.word	0x0500000f


	//   ....[226]....
        /*0b20*/ 	.word	0x0500000f


	//   ....[227]....
        /*0b24*/ 	.word	0x0500000f


	//   ....[228]....
        /*0b28*/ 	.word	0x0500000f


	//   ....[229]....
        /*0b2c*/ 	.word	0x0500000f


	//   ....[230]....
        /*0b30*/ 	.word	0x0500000f


	//   ....[231]....
        /*0b34*/ 	.word	0x0500000f


	//   ....[232]....
        /*0b38*/ 	.word	0x0500000f


	//   ....[233]....
        /*0b3c*/ 	.word	0x0500000f


	//   ....[234]....
        /*0b40*/ 	.word	0x0500000f


	//   ....[235]....
        /*0b44*/ 	.word	0x0500000f


	//   ....[236]....
        /*0b48*/ 	.word	0x0500000f


	//   ....[237]....
        /*0b4c*/ 	.word	0x0500000f


	//   ....[238]....
        /*0b50*/ 	.word	0x0500000f


	//   ....[239]....
        /*0b54*/ 	.word	0x0500000f


	//   ....[240]....
        /*0b58*/ 	.word	0x0500000f


	//   ....[241]....
        /*0b5c*/ 	.word	0x0500000f


	//   ....[242]....
        /*0b60*/ 	.word	0x0500000f


	//   ....[243]....
        /*0b64*/ 	.word	0x0500000f


	//   ....[244]....
        /*0b68*/ 	.word	0x0500000f


	//   ....[245]....
        /*0b6c*/ 	.word	0x0500000f


	//   ....[246]....
        /*0b70*/ 	.word	0x0500000f


	//   ....[247]....
        /*0b74*/ 	.word	0x0500000f


	//   ....[248]....
        /*0b78*/ 	.word	0x0500000f


	//   ....[249]....
        /*0b7c*/ 	.word	0x0500000f


	//   ....[250]....
        /*0b80*/ 	.word	0x0500000f


	//   ....[251]....
        /*0b84*/ 	.word	0x0500000f


	//   ....[252]....
        /*0b88*/ 	.word	0x0500000f


	//   ....[253]....
        /*0b8c*/ 	.word	0x0500000f


	//   ....[254]....
        /*0b90*/ 	.word	0x0500000f


	//   ....[255]....
        /*0b94*/ 	.word	0x0500000f


	//   ....[0]....
        /*0b98*/ 	.word	0x0500000f


	//   ....[1]....
        /*0b9c*/ 	.word	0x0500000f


	//   ....[2]....
        /*0ba0*/ 	.word	0x0500000f


	//   ....[3]....
        /*0ba4*/ 	.word	0x0500000f


	//   ....[4]....
        /*0ba8*/ 	.word	0x0500000f


	//   ....[5]....
        /*0bac*/ 	.word	0x0500000f


	//   ....[6]....
        /*0bb0*/ 	.word	0x0500000f


	//   ....[7]....
        /*0bb4*/ 	.word	0x0500000f


	//   ....[8]....
        /*0bb8*/ 	.word	0x0500000f


	//   ....[9]....
        /*0bbc*/ 	.word	0x0500000f


	//   ....[10]....
        /*0bc0*/ 	.word	0x0500000f


	//   ....[11]....
        /*0bc4*/ 	.word	0x0500000f


	//   ....[12]....
        /*0bc8*/ 	.word	0x0500000f


	//   ....[13]....
        /*0bcc*/ 	.word	0x0500000f


	//   ....[14]....
        /*0bd0*/ 	.word	0x0500000f


	//   ....[15]....
        /*0bd4*/ 	.word	0x0500000f


	//   ....[16]....
        /*0bd8*/ 	.word	0x0500000f


	//   ....[17]....
        /*0bdc*/ 	.word	0x0500000f


	//   ....[18]....
        /*0be0*/ 	.word	0x0500000f


	//   ....[19]....
        /*0be4*/ 	.word	0x0500000f


	//   ....[20]....
        /*0be8*/ 	.word	0x0500000f


	//   ....[21]....
        /*0bec*/ 	.word	0x0500000f


	//   ....[22]....
        /*0bf0*/ 	.word	0x0500000f


	//   ....[23]....
        /*0bf4*/ 	.word	0x0500000f


	//   ....[24]....
        /*0bf8*/ 	.word	0x0500000f


	//   ....[25]....
        /*0bfc*/ 	.word	0x0500000f


	//   ....[26]....
        /*0c00*/ 	.word	0x0500000f


	//   ....[27]....
        /*0c04*/ 	.word	0x0500000f


	//   ....[28]....
        /*0c08*/ 	.word	0x0500000f


	//   ....[29]....
        /*0c0c*/ 	.word	0x0500000f


	//   ....[30]....
        /*0c10*/ 	.word	0x0500000f


	//   ....[31]....
        /*0c14*/ 	.word	0x0500000f


	//   ....[32]....
        /*0c18*/ 	.word	0x0500000f


	//   ....[33]....
        /*0c1c*/ 	.word	0x0500000f


	//   ....[34]....
        /*0c20*/ 	.word	0x0500000f


	//   ....[35]....
        /*0c24*/ 	.word	0x0500000f


	//   ....[36]....
        /*0c28*/ 	.word	0x0500000f


	//   ....[37]....
        /*0c2c*/ 	.word	0x0500000f


	//   ....[38]....
        /*0c30*/ 	.word	0x0500000f


	//   ....[39]....
        /*0c34*/ 	.word	0x0500000f


	//   ....[40]....
        /*0c38*/ 	.word	0x0500000f


	//   ....[41]....
        /*0c3c*/ 	.word	0x0500000f


	//   ....[42]....
        /*0c40*/ 	.word	0x0500000f


	//   ....[43]....
        /*0c44*/ 	.word	0x0500000f


	//   ....[44]....
        /*0c48*/ 	.word	0x0500000f


	//   ....[45]....
        /*0c4c*/ 	.word	0x0500000f


	//   ....[46]....
        /*0c50*/ 	.word	0x0500000f


	//   ....[47]....
        /*0c54*/ 	.word	0x0500000f


	//   ....[48]....
        /*0c58*/ 	.word	0x0500000f


	//   ....[49]....
        /*0c5c*/ 	.word	0x0500000f


	//   ....[50]....
        /*0c60*/ 	.word	0x0500000f


	//   ....[51]....
        /*0c64*/ 	.word	0x0500000f


	//   ....[52]....
        /*0c68*/ 	.word	0x0500000f


	//   ....[53]....
        /*0c6c*/ 	.word	0x0500000f


	//   ....[54]....
        /*0c70*/ 	.word	0x0500000f


	//   ....[55]....
        /*0c74*/ 	.word	0x0500000f


	//   ....[56]....
        /*0c78*/ 	.word	0x0500000f


	//   ....[57]....
        /*0c7c*/ 	.word	0x0500000f


	//   ....[58]....
        /*0c80*/ 	.word	0x0500000f


	//   ....[59]....
        /*0c84*/ 	.word	0x0500000f


	//   ....[60]....
        /*0c88*/ 	.word	0x0500000f


	//   ....[61]....
        /*0c8c*/ 	.word	0x0500000f


	//   ....[62]....
        /*0c90*/ 	.word	0x0500000f


	//   ....[63]....
        /*0c94*/ 	.word	0x0500000f


	//   ....[64]....
        /*0c98*/ 	.word	0x0500000f


	//   ....[65]....
        /*0c9c*/ 	.word	0x0500000f


	//   ....[66]....
        /*0ca0*/ 	.word	0x0500000f


	//   ....[67]....
        /*0ca4*/ 	.word	0x0500000f


	//   ....[68]....
        /*0ca8*/ 	.word	0x0500000f


	//   ....[69]....
        /*0cac*/ 	.word	0x0500000f


	//   ....[70]....
        /*0cb0*/ 	.word	0x0500000f


	//   ....[71]....
        /*0cb4*/ 	.word	0x0500000f


	//   ....[72]....
        /*0cb8*/ 	.word	0x0500000f


	//   ....[73]....
        /*0cbc*/ 	.word	0x0500000f


	//   ....[74]....
        /*0cc0*/ 	.word	0x0500000f


	//   ....[75]....
        /*0cc4*/ 	.word	0x0500000f


	//   ....[76]....
        /*0cc8*/ 	.word	0x0500000f


	//   ....[77]....
        /*0ccc*/ 	.word	0x0500000f


	//   ....[78]....
        /*0cd0*/ 	.word	0x0500000f


	//   ....[79]....
        /*0cd4*/ 	.word	0x0500000f


	//   ....[80]....
        /*0cd8*/ 	.word	0x0500000f


	//   ....[81]....
        /*0cdc*/ 	.word	0x0500000f


	//   ....[82]....
        /*0ce0*/ 	.word	0x0500000f


	//   ....[83]....
        /*0ce4*/ 	.word	0x0500000f


	//   ....[84]....
        /*0ce8*/ 	.word	0x0500000f


	//   ....[85]....
        /*0cec*/ 	.word	0x0500000f


	//   ....[86]....
        /*0cf0*/ 	.word	0x0500000f


	//   ....[87]....
        /*0cf4*/ 	.word	0x0500000f


	//   ....[88]....
        /*0cf8*/ 	.word	0x0500000f


	//   ....[89]....
        /*0cfc*/ 	.word	0x0500000f


	//   ....[90]....
        /*0d00*/ 	.word	0x0500000f


	//   ....[91]....
        /*0d04*/ 	.word	0x0500000f


	//   ....[92]....
        /*0d08*/ 	.word	0x0500000f


	//   ....[93]....
        /*0d0c*/ 	.word	0x0500000f


	//   ....[94]....
        /*0d10*/ 	.word	0x0500000f


	//   ....[95]....
        /*0d14*/ 	.word	0xffffffff


	//   ....[96]....
        /*0d18*/ 	.word	0xffffffff


	//   ....[97]....
        /*0d1c*/ 	.word	0xffffffff


	//   ....[98]....
        /*0d20*/ 	.word	0xffffffff


	//   ....[99]....
        /*0d24*/ 	.word	0xffffffff


	//   ....[100]....
        /*0d28*/ 	.word	0xffffffff


	//----- nvinfo : EIATTR_COOP_GROUP_INSTR_OFFSETS
	.align		4
.L_1432:
        /*0d2c*/ 	.byte	0x04, 0x28
        /*0d2e*/ 	.short	(.L_1434 - .L_1433)


	//   ....[0]....
.L_1433:
        /*0d30*/ 	.word	0x000000c0


	//   ....[1]....
        /*0d34*/ 	.word	0x00000190


	//   ....[2]....
        /*0d38*/ 	.word	0x000001e0


	//   ....[3]....
        /*0d3c*/ 	.word	0x00000430


	//   ....[4]....
        /*0d40*/ 	.word	0x00000590


	//   ....[5]....
        /*0d44*/ 	.word	0x000006b0


	//   ....[6]....
        /*0d48*/ 	.word	0x00000810


	//   ....[7]....
        /*0d4c*/ 	.word	0x00003970


	//   ....[8]....
        /*0d50*/ 	.word	0x00003980


	//   ....[9]....
        /*0d54*/ 	.word	0x00004100


	//   ....[10]....
        /*0d58*/ 	.word	0x00004110


	//   ....[11]....
        /*0d5c*/ 	.word	0x00004ec0


	//   ....[12]....
        /*0d60*/ 	.word	0x00004ed0


	//   ....[13]....
        /*0d64*/ 	.word	0x000056b0


	//   ....[14]....
        /*0d68*/ 	.word	0x000056c0


	//   ....[15]....
        /*0d6c*/ 	.word	0x000060a0


	//   ....[16]....
        /*0d70*/ 	.word	0x000060b0


	//   ....[17]....
        /*0d74*/ 	.word	0x000061c0


	//   ....[18]....
        /*0d78*/ 	.word	0x000061d0


	//   ....[19]....
        /*0d7c*/ 	.word	0x00006570


	//   ....[20]....
        /*0d80*/ 	.word	0x00006590


	//   ....[21]....
        /*0d84*/ 	.word	0x00006870


	//   ....[22]....
        /*0d88*/ 	.word	0x00006890


	//   ....[23]....
        /*0d8c*/ 	.word	0x000078d0


	//   ....[24]....
        /*0d90*/ 	.word	0x00008610


	//   ....[25]....
        /*0d94*/ 	.word	0x00008620


	//   ....[26]....
        /*0d98*/ 	.word	0x00008630


	//   ....[27]....
        /*0d9c*/ 	.word	0x00008640


	//   ....[28]....
        /*0da0*/ 	.word	0x00008970


	//   ....[29]....
        /*0da4*/ 	.word	0x00008980


	//   ....[30]....
        /*0da8*/ 	.word	0x00008990


	//   ....[31]....
        /*0dac*/ 	.word	0x000089a0


	//   ....[32]....
        /*0db0*/ 	.word	0x00009ce0


	//   ....[33]....
        /*0db4*/ 	.word	0x00009d00


	//   ....[34]....
        /*0db8*/ 	.word	0x00009d10


	//   ....[35]....
        /*0dbc*/ 	.word	0x00009d20


	//   ....[36]....
        /*0dc0*/ 	.word	0x00009e00


	//   ....[37]....
        /*0dc4*/ 	.word	0x00009e20


	//   ....[38]....
        /*0dc8*/ 	.word	0x00009e30


	//   ....[39]....
        /*0dcc*/ 	.word	0x00009e40


	//   ....[40]....
        /*0dd0*/ 	.word	0x0000d0f0


	//   ....[41]....
        /*0dd4*/ 	.word	0x0000d710


	//   ....[42]....
        /*0dd8*/ 	.word	0x0000e720


	//   ....[43]....
        /*0ddc*/ 	.word	0x0000e8a0


	//   ....[44]....
        /*0de0*/ 	.word	0x0000e8f0


	//   ....[45]....
        /*0de4*/ 	.word	0x0000e910


	//   ....[46]....
        /*0de8*/ 	.word	0x00018960


	//   ....[47]....
        /*0dec*/ 	.word	0x00018a10


	//   ....[48]....
        /*0df0*/ 	.word	0x00018bd0


	//   ....[49]....
        /*0df4*/ 	.word	0x00018bf0


	//   ....[50]....
        /*0df8*/ 	.word	0x00022720


	//   ....[51]....
        /*0dfc*/ 	.word	0x00022cc0


	//   ....[52]....
        /*0e00*/ 	.word	0x00023c50


	//   ....[53]....
        /*0e04*/ 	.word	0x00023d00


	//   ....[54]....
        /*0e08*/ 	.word	0x00023ed0


	//   ....[55]....
        /*0e0c*/ 	.word	0x00023ef0


	//   ....[56]....
        /*0e10*/ 	.word	0x0002c390


	//   ....[57]....
        /*0e14*/ 	.word	0x0002c3c0


	//   ....[58]....
        /*0e18*/ 	.word	0x0002c400


	//   ....[59]....
        /*0e1c*/ 	.word	0x0002c430


	//   ....[60]....
        /*0e20*/ 	.word	0x0002e680


	//   ....[61]....
        /*0e24*/ 	.word	0x0002e6b0


	//   ....[62]....
        /*0e28*/ 	.word	0x0002e6e0


	//   ....[63]....
        /*0e2c*/ 	.word	0x0002e6f0


	//   ....[64]....
        /*0e30*/ 	.word	0x0002f060


	//   ....[65]....
        /*0e34*/ 	.word	0x0002f070


	//   ....[66]....
        /*0e38*/ 	.word	0x0002f200


	//   ....[67]....
        /*0e3c*/ 	.word	0x0002f210


	//   ....[68]....
        /*0e40*/ 	.word	0x0002f3a0


	//   ....[69]....
        /*0e44*/ 	.word	0x0002f3b0


	//   ....[70]....
        /*0e48*/ 	.word	0x0002f540


	//   ....[71]....
        /*0e4c*/ 	.word	0x0002f550


	//   ....[72]....
        /*0e50*/ 	.word	0x0002fa30


	//   ....[73]....
        /*0e54*/ 	.word	0x0002fa40


	//   ....[74]....
        /*0e58*/ 	.word	0x000307b0


	//   ....[75]....
        /*0e5c*/ 	.word	0x000307c0


	//   ....[76]....
        /*0e60*/ 	.word	0x00031ef0


	//   ....[77]....
        /*0e64*/ 	.word	0x00031f00


	//   ....[78]....
        /*0e68*/ 	.word	0x000320a0


	//   ....[79]....
        /*0e6c*/ 	.word	0x000320b0


	//   ....[80]....
        /*0e70*/ 	.word	0x00032240


	//   ....[81]....
        /*0e74*/ 	.word	0x00032250


	//   ....[82]....
        /*0e78*/ 	.word	0x000323e0


	//   ....[83]....
        /*0e7c*/ 	.word	0x000323f0


	//   ....[84]....
        /*0e80*/ 	.word	0x000325d0


	//   ....[85]....
        /*0e84*/ 	.word	0x000327e0


	//   ....[86]....
        /*0e88*/ 	.word	0x00032810


	//   ....[87]....
        /*0e8c*/ 	.word	0x00032840


	//   ....[88]....
        /*0e90*/ 	.word	0x00032870


	//   ....[89]....
        /*0e94*/ 	.word	0x000328a0


	//   ....[90]....
        /*0e98*/ 	.word	0x000328d0


	//   ....[91]....
        /*0e9c*/ 	.word	0x00032a60


	//   ....[92]....
        /*0ea0*/ 	.word	0x00032a90


	//   ....[93]....
        /*0ea4*/ 	.word	0x00032ac0


	//   ....[94]....
        /*0ea8*/ 	.word	0x00032af0


	//   ....[95]....
        /*0eac*/ 	.word	0x00032b20


	//   ....[96]....
        /*0eb0*/ 	.word	0x00032b50


	//   ....[97]....
        /*0eb4*/ 	.word	0x00032be0


	//   ....[98]....
        /*0eb8*/ 	.word	0x00032c10


	//   ....[99]....
        /*0ebc*/ 	.word	0x00032c20


	//   ....[100]....
        /*0ec0*/ 	.word	0x00032c60


	//   ....[101]....
        /*0ec4*/ 	.word	0x000343e0


	//   ....[102]....
        /*0ec8*/ 	.word	0x00036870


	//   ....[103]....
        /*0ecc*/ 	.word	0x00036890


	//   ....[104]....
        /*0ed0*/ 	.word	0x00036920


	//   ....[105]....
        /*0ed4*/ 	.word	0x00036940


	//   ....[106]....
        /*0ed8*/ 	.word	0x000369c0


	//   ....[107]....
        /*0edc*/ 	.word	0x000369e0


	//   ....[108]....
        /*0ee0*/ 	.word	0x00036a60


	//   ....[109]....
        /*0ee4*/ 	.word	0x00036a80


	//   ....[110]....
        /*0ee8*/ 	.word	0x00036b00


	//   ....[111]....
        /*0eec*/ 	.word	0x00036b20


	//   ....[112]....
        /*0ef0*/ 	.word	0x00036b30


	//   ....[113]....
        /*0ef4*/ 	.word	0x00036b40


	//   ....[114]....
        /*0ef8*/ 	.word	0x000372c0


	//   ....[115]....
        /*0efc*/ 	.word	0x000372f0


	//   ....[116]....
        /*0f00*/ 	.word	0x000373f0


	//   ....[117]....
        /*0f04*/ 	.word	0x00037400


	//   ....[118]....
        /*0f08*/ 	.word	0x000374a0


	//   ....[119]....
        /*0f0c*/ 	.word	0x000374b0


	//   ....[120]....
        /*0f10*/ 	.word	0x00037530


	//   ....[121]....
        /*0f14*/ 	.word	0x00037540


	//   ....[122]....
        /*0f18*/ 	.word	0x00037550


	//   ....[123]....
        /*0f1c*/ 	.word	0x000375f0


	//   ....[124]....
        /*0f20*/ 	.word	0x00037620


	//   ....[125]....
        /*0f24*/ 	.word	0x000376a0


	//   ....[126]....
        /*0f28*/ 	.word	0x000376d0


	//   ....[127]....
        /*0f2c*/ 	.word	0x000376f0


	//   ....[128]....
        /*0f30*/ 	.word	0x00037740


	//   ....[129]....
        /*0f34*/ 	.word	0x00037750


	//   ....[130]....
        /*0f38*/ 	.word	0x00037e00


	//   ....[131]....
        /*0f3c*/ 	.word	0x00037e30


	//   ....[132]....
        /*0f40*/ 	.word	0x00037f20


	//   ....[133]....
        /*0f44*/ 	.word	0x00037f30


	//   ....[134]....
        /*0f48*/ 	.word	0x00037fc0


	//   ....[135]....
        /*0f4c*/ 	.word	0x00037fd0


	//   ....[136]....
        /*0f50*/ 	.word	0x00038040


	//   ....[137]....
        /*0f54*/ 	.word	0x00038050


	//   ....[138]....
        /*0f58*/ 	.word	0x000380d0


	//   ....[139]....
        /*0f5c*/ 	.word	0x000380e0


	//   ....[140]....
        /*0f60*/ 	.word	0x00038160


	//   ....[141]....
        /*0f64*/ 	.word	0x00038170


	//   ....[142]....
        /*0f68*/ 	.word	0x000381f0


	//   ....[143]....
        /*0f6c*/ 	.word	0x00038200


	//   ....[144]....
        /*0f70*/ 	.word	0x00038280


	//   ....[145]....
        /*0f74*/ 	.word	0x00038290


	//   ....[146]....
        /*0f78*/ 	.word	0x000387a0


	//   ....[147]....
        /*0f7c*/ 	.word	0x000387c0


	//   ....[148]....
        /*0f80*/ 	.word	0x00038810


	//   ....[149]....
        /*0f84*/ 	.word	0x000388d0


	//   ....[150]....
        /*0f88*/ 	.word	0x000388e0


	//   ....[151]....
        /*0f8c*/ 	.word	0x00038910


	//   ....[152]....
        /*0f90*/ 	.word	0x000389a0


	//   ....[153]....
        /*0f94*/ 	.word	0x00038a50


	//   ....[154]....
        /*0f98*/ 	.word	0x00038a60


	//   ....[155]....
        /*0f9c*/ 	.word	0x00038a90


	//   ....[156]....
        /*0fa0*/ 	.word	0x00038aa0


	//   ....[157]....
        /*0fa4*/ 	.word	0x00038b30


	//   ....[158]....
        /*0fa8*/ 	.word	0x00039240


	//   ....[159]....
        /*0fac*/ 	.word	0x00039260


	//   ....[160]....
        /*0fb0*/ 	.word	0x000392b0


	//   ....[161]....
        /*0fb4*/ 	.word	0x000392c0


	//   ....[162]....
        /*0fb8*/ 	.word	0x00039300


	//   ....[163]....
        /*0fbc*/ 	.word	0x00039310


	//   ....[164]....
        /*0fc0*/ 	.word	0x00039350


	//   ....[165]....
        /*0fc4*/ 	.word	0x00039360


	//   ....[166]....
        /*0fc8*/ 	.word	0x000393a0


	//   ....[167]....
        /*0fcc*/ 	.word	0x000393b0


	//   ....[168]....
        /*0fd0*/ 	.word	0x000393c0


	//   ....[169]....
        /*0fd4*/ 	.word	0x00039400


	//   ....[170]....
        /*0fd8*/ 	.word	0x00039720


	//   ....[171]....
        /*0fdc*/ 	.word	0x00039740


	//   ....[172]....
        /*0fe0*/ 	.word	0x00039750


	//   ....[173]....
        /*0fe4*/ 	.word	0x00039760


	//   ....[174]....
        /*0fe8*/ 	.word	0x00039780


	//   ....[175]....
        /*0fec*/ 	.word	0x000397f0


	//   ....[176]....
        /*0ff0*/ 	.word	0x00039860


	//   ....[177]....
        /*0ff4*/ 	.word	0x00039880


	//   ....[178]....
        /*0ff8*/ 	.word	0x00039890


	//   ....[179]....
        /*0ffc*/ 	.word	0x000398f0


	//   ....[180]....
        /*1000*/ 	.word	0x00039910


	//   ....[181]....
        /*1004*/ 	.word	0x00039970


	//   ....[182]....
        /*1008*/ 	.word	0x00039eb0


	//   ....[183]....
        /*100c*/ 	.word	0x00039ee0


	//   ....[184]....
        /*1010*/ 	.word	0x00039f40


	//   ....[185]....
        /*1014*/ 	.word	0x00039f70


	//   ....[186]....
        /*1018*/ 	.word	0x00039fa0


	//   ....[187]....
        /*101c*/ 	.word	0x00039fd0


	//   ....[188]....
        /*1020*/ 	.word	0x0003a000


	//   ....[189]....
        /*1024*/ 	.word	0x0003a030


	//   ....[190]....
        /*1028*/ 	.word	0x0003a1d0


	//   ....[191]....
        /*102c*/ 	.word	0x0003a200


	//   ....[192]....
        /*1030*/ 	.word	0x0003a230


	//   ....[193]....
        /*1034*/ 	.word	0x0003a260


	//   ....[194]....
        /*1038*/ 	.word	0x0003a290


	//   ....[195]....
        /*103c*/ 	.word	0x0003a2c0


	//   ....[196]....
        /*1040*/ 	.word	0x0003a380


	//   ....[197]....
        /*1044*/ 	.word	0x0003a3a0


	//   ....[198]....
        /*1048*/ 	.word	0x0003a3c0


	//   ....[199]....
        /*104c*/ 	.word	0x0003a420


	//   ....[200]....
        /*1050*/ 	.word	0x0003ae40


	//   ....[201]....
        /*1054*/ 	.word	0x0003b160


	//   ....[202]....
        /*1058*/ 	.word	0x0003b1f0


	//   ....[203]....
        /*105c*/ 	.word	0x0003b280


	//   ....[204]....
        /*1060*/ 	.word	0x0003b310


	//   ....[205]....
        /*1064*/ 	.word	0x0003b3f0


	//   ....[206]....
        /*1068*/ 	.word	0x0003b480


	//   ....[207]....
        /*106c*/ 	.word	0x0003b520


	//   ....[208]....
        /*1070*/ 	.word	0x0003b5b0


	//   ....[209]....
        /*1074*/ 	.word	0x0003b690


	//   ....[210]....
        /*1078*/ 	.word	0x0003b720


	//   ....[211]....
        /*107c*/ 	.word	0x0003b7b0


	//   ....[212]....
        /*1080*/ 	.word	0x0003b840


	//   ....[213]....
        /*1084*/ 	.word	0x0003b920


	//   ....[214]....
        /*1088*/ 	.word	0x0003b9c0


	//   ....[215]....
        /*108c*/ 	.word	0x0003ba50


	//   ....[216]....
        /*1090*/ 	.word	0x0003baa0


	//   ....[217]....
        /*1094*/ 	.word	0x0003baf0


	//   ....[218]....
        /*1098*/ 	.word	0x0003bb90


	//   ....[219]....
        /*109c*/ 	.word	0x0003bc20


	//   ....[220]....
        /*10a0*/ 	.word	0x0003bc70


	//   ....[221]....
        /*10a4*/ 	.word	0x0003bcc0


	//   ....[222]....
        /*10a8*/ 	.word	0x0003bdb0


	//   ....[223]....
        /*10ac*/ 	.word	0x0003be60


	//   ....[224]....
        /*10b0*/ 	.word	0x0003bee0


	//   ....[225]....
        /*10b4*/ 	.word	0x0003bf50


	//   ....[226]....
        /*10b8*/ 	.word	0x0003c0c0


	//   ....[227]....
        /*10bc*/ 	.word	0x0003c1e0


	//   ....[228]....
        /*10c0*/ 	.word	0x0003c240


	//   ....[229]....
        /*10c4*/ 	.word	0x0003c2b0


	//   ....[230]....
        /*10c8*/ 	.word	0x0003c560


	//   ....[231]....
        /*10cc*/ 	.word	0x0003c5b0


	//   ....[232]....
        /*10d0*/ 	.word	0x0003c640


	//   ....[233]....
        /*10d4*/ 	.word	0x0003c6d0


	//   ....[234]....
        /*10d8*/ 	.word	0x0003c760


	//   ....[235]....
        /*10dc*/ 	.word	0x0003c7f0


	//   ....[236]....
        /*10e0*/ 	.word	0x0003c880


	//   ....[237]....
        /*10e4*/ 	.word	0x0003c910


	//   ....[238]....
        /*10e8*/ 	.word	0x0003c990


	//   ....[239]....
        /*10ec*/ 	.word	0x0003c9e0


	//   ....[240]....
        /*10f0*/ 	.word	0x0003ca80


	//   ....[241]....
        /*10f4*/ 	.word	0x0003cb10


	//   ....[242]....
        /*10f8*/ 	.word	0x0003cb90


	//   ....[243]....
        /*10fc*/ 	.word	0x0003cbe0


	//   ....[244]....
        /*1100*/ 	.word	0x0003cc70


	//   ....[245]....
        /*1104*/ 	.word	0x0003cd00


	//   ....[246]....
        /*1108*/ 	.word	0x0003cd90


	//   ....[247]....
        /*110c*/ 	.word	0x0003ce20


	//   ....[248]....
        /*1110*/ 	.word	0x0003ceb0


	//   ....[249]....
        /*1114*/ 	.word	0x0003cf40


	//   ....[250]....
        /*1118*/ 	.word	0x0003d000


	//   ....[251]....
        /*111c*/ 	.word	0x0003d2d0


	//   ....[252]....
        /*1120*/ 	.word	0x0003d3c0


	//   ....[253]....
        /*1124*/ 	.word	0x0003d460


	//   ....[254]....
        /*1128*/ 	.word	0x0003d4c0


	//   ....[255]....
        /*112c*/ 	.word	0x0003d5b0


	//   ....[0]....
        /*1130*/ 	.word	0x0003d620


	//   ....[1]....
        /*1134*/ 	.word	0x0003d710


	//   ....[2]....
        /*1138*/ 	.word	0x0003d780


	//   ....[3]....
        /*113c*/ 	.word	0x0003d870


	//   ....[4]....
        /*1140*/ 	.word	0x0003d8e0


	//   ....[5]....
        /*1144*/ 	.word	0x0003d9d0


	//   ....[6]....
        /*1148*/ 	.word	0x0003da40


	//   ....[7]....
        /*114c*/ 	.word	0x0003dae0


	//   ....[8]....
        /*1150*/ 	.word	0x0003dbd0


	//   ....[9]....
        /*1154*/ 	.word	0x0003dc90


	//   ....[10]....
        /*1158*/ 	.word	0x0003dcf0


	//   ....[11]....
        /*115c*/ 	.word	0x0003dde0


	//   ....[12]....
        /*1160*/ 	.word	0x0003de40


	//   ....[13]....
        /*1164*/ 	.word	0x0003df50


	//   ....[14]....
        /*1168*/ 	.word	0x0003dfb0


	//   ....[15]....
        /*116c*/ 	.word	0x0003e0a0


	//   ....[16]....
        /*1170*/ 	.word	0x0003e100


	//   ....[17]....
        /*1174*/ 	.word	0x0003e1a0


	//   ....[18]....
        /*1178*/ 	.word	0x0003e270


	//   ....[19]....
        /*117c*/ 	.word	0x0003e310


	//   ....[20]....
        /*1180*/ 	.word	0x0003e3e0


	//   ....[21]....
        /*1184*/ 	.word	0x0003e480


	//   ....[22]....
        /*1188*/ 	.word	0x0003e530


	//   ....[23]....
        /*118c*/ 	.word	0x0003e5d0


	//   ....[24]....
        /*1190*/ 	.word	0x0003e840


	//   ....[25]....
        /*1194*/ 	.word	0x0003e900


	//   ....[26]....
        /*1198*/ 	.word	0x0003e9c0


	//   ....[27]....
        /*119c*/ 	.word	0x0003eab0


	//   ....[28]....
        /*11a0*/ 	.word	0x0003eb70


	//   ....[29]....
        /*11a4*/ 	.word	0x0003ec30


	//   ....[30]....
        /*11a8*/ 	.word	0x0003ecf0


	//   ....[31]....
        /*11ac*/ 	.word	0x0003edb0


	//   ....[32]....
        /*11b0*/ 	.word	0x0003ee70


	//   ....[33]....
        /*11b4*/ 	.word	0x0003ef30


	//   ....[34]....
        /*11b8*/ 	.word	0x0003eff0


	//   ....[35]....
        /*11bc*/ 	.word	0x0003f0b0


	//   ....[36]....
        /*11c0*/ 	.word	0x0003f170


	//   ....[37]....
        /*11c4*/ 	.word	0x0003f220


	//   ....[38]....
        /*11c8*/ 	.word	0x0003f280


	//   ....[39]....
        /*11cc*/ 	.word	0x0003f360


	//   ....[40]....
        /*11d0*/ 	.word	0x0003f4a0


	//   ....[41]....
        /*11d4*/ 	.word	0x0003f580


	//   ....[42]....
        /*11d8*/ 	.word	0x0003f610


	//   ....[43]....
        /*11dc*/ 	.word	0x0003f720


	//   ....[44]....
        /*11e0*/ 	.word	0x0003f780


	//   ....[45]....
        /*11e4*/ 	.word	0x0003f890


	//   ....[46]....
        /*11e8*/ 	.word	0x0003f8f0


	//   ....[47]....
        /*11ec*/ 	.word	0x0003fa00


	//   ....[48]....
        /*11f0*/ 	.word	0x0003fa60


	//   ....[49]....
        /*11f4*/ 	.word	0x0003fb70


	//   ....[50]....
        /*11f8*/ 	.word	0x0003fbd0


	//   ....[51]....
        /*11fc*/ 	.word	0x0003fc90


	//   ....[52]....
        /*1200*/ 	.word	0x0003fdf0


	//   ....[53]....
        /*1204*/ 	.word	0x0003fe90


	//   ....[54]....
        /*1208*/ 	.word	0x0003fef0


	//   ....[55]....
        /*120c*/ 	.word	0x0003ffa0


	//   ....[56]....
        /*1210*/ 	.word	0x00040000


	//   ....[57]....
        /*1214*/ 	.word	0x000400b0


	//   ....[58]....
        /*1218*/ 	.word	0x00040110


	//   ....[59]....
        /*121c*/ 	.word	0x000401c0


	//   ....[60]....
        /*1220*/ 	.word	0x00040220


	//   ....[61]....
        /*1224*/ 	.word	0x000402d0


	//   ....[62]....
        /*1228*/ 	.word	0x00040330


	//   ....[63]....
        /*122c*/ 	.word	0x000403e0


	//   ....[64]....
        /*1230*/ 	.word	0x000404d0


	//   ....[65]....
        /*1234*/ 	.word	0x00040570


	//   ....[66]....
        /*1238*/ 	.word	0x000405d0


	//   ....[67]....
        /*123c*/ 	.word	0x000406a0


	//   ....[68]....
        /*1240*/ 	.word	0x00040700


	//   ....[69]....
        /*1244*/ 	.word	0x000407d0


	//   ....[70]....
        /*1248*/ 	.word	0x00040830


	//   ....[71]....
        /*124c*/ 	.word	0x00040900


	//   ....[72]....
        /*1250*/ 	.word	0x00040960


	//   ....[73]....
        /*1254*/ 	.word	0x00040a30


	//   ....[74]....
        /*1258*/ 	.word	0x00040a90


	//   ....[75]....
        /*125c*/ 	.word	0x00040b60


	//   ....[76]....
        /*1260*/ 	.word	0x00040bf0


	//   ....[77]....
        /*1264*/ 	.word	0x00040c90


	//   ....[78]....
        /*1268*/ 	.word	0x00040e10


	//   ....[79]....
        /*126c*/ 	.word	0x00040e80


	//   ....[80]....
        /*1270*/ 	.word	0x00040ef0


	//   ....[81]....
        /*1274*/ 	.word	0x00040f60


	//   ....[82]....
        /*1278*/ 	.word	0x00040fd0


	//   ....[83]....
        /*127c*/ 	.word	0x00041050


	//   ....[84]....
        /*1280*/ 	.word	0x000410d0


	//   ....[85]....
        /*1284*/ 	.word	0x00041160


	//   ....[86]....
        /*1288*/ 	.word	0x000411d0


	//   ....[87]....
        /*128c*/ 	.word	0x00041240


	//   ....[88]....
        /*1290*/ 	.word	0x000412b0


	//   ....[89]....
        /*1294*/ 	.word	0x00041330


	//   ....[90]....
        /*1298*/ 	.word	0x000413a0


	//   ....[91]....
        /*129c*/ 	.word	0x00041430


	//   ....[92]....
        /*12a0*/ 	.word	0x00041490


	//   ....[93]....
        /*12a4*/ 	.word	0x00041520


	//   ....[94]....
        /*12a8*/ 	.word	0x00041650


	//   ....[95]....
        /*12ac*/ 	.word	0x00043310


	//   ....[96]....
        /*12b0*/ 	.word	0x00043a00


	//   ....[97]....
        /*12b4*/ 	.word	0x00044bc0


	//   ....[98]....
        /*12b8*/ 	.word	0x00044be0


	//   ....[99]....
        /*12bc*/ 	.word	0x00044c20


	//   ....[100]....
        /*12c0*/ 	.word	0x00044c40


	//----- nvinfo : EIATTR_REG_RECONFIG
	.align		4
.L_1434:
        /*12c4*/ 	.byte	0x01, 0x54
	.zero		2


	//----- nvinfo : EIATTR_SYSCALL_OFFSETS
	.align		4
        /*12c8*/ 	.byte	0x04, 0x46
        /*12ca*/ 	.short	(.L_1436 - .L_1435)


	//   ....[0]....
.L_1435:
        /*12cc*/ 	.word	0x00002630


	//   ....[1]....
        /*12d0*/ 	.word	0x00002780


	//   ....[2]....
        /*12d4*/ 	.word	0x00007de0


	//   ....[3]....
        /*12d8*/ 	.word	0x000083c0


	//   ....[4]....
        /*12dc*/ 	.word	0x00035e80


	//   ....[5]....
        /*12e0*/ 	.word	0x00035fd0


	//   ....[6]....
        /*12e4*/ 	.word	0x000360c0


	//   ....[7]....
        /*12e8*/ 	.word	0x00036f00


	//   ....[8]....
        /*12ec*/ 	.word	0x00037a20


	//----- nvinfo : EIATTR_MBARRIER_INSTR_OFFSETS
	.align		4
.L_1436:
        /*12f0*/ 	.byte	0x04, 0x39
        /*12f2*/ 	.short	(.L_1438 - .L_1437)


	//   ....[0]....
.L_1437:
        /*12f4*/ 	.word	0x000002d0
        /*12f8*/ 	.word	0x000000ff
        /*12fc*/ 	.word	0x00032400
        /*1300*/ 	.short	0x0100
        /*1302*/ 	.byte	0x08
	.zero		1


	//   ....[1]....
        /*1304*/ 	.word	0x000002e0
        /*1308*/ 	.word	0x000000ff
        /*130c*/ 	.word	0x00032410
        /*1310*/ 	.short	0x0100
        /*1312*/ 	.byte	0x08
	.zero		1


	//   ....[2]....
        /*1314*/ 	.word	0x000002f0
        /*1318*/ 	.word	0x000000ff
        /*131c*/ 	.word	0x00032420
        /*1320*/ 	.short	0x0100
        /*1322*/ 	.byte	0x08
	.zero		1


	//   ....[3]....
        /*1324*/ 	.word	0x000003e0
        /*1328*/ 	.word	0x000000ff
        /*132c*/ 	.word	0x00032430
        /*1330*/ 	.short	0x0100
        /*1332*/ 	.byte	0x08
	.zero		1


	//   ....[4]....
        /*1334*/ 	.word	0x000003f0
        /*1338*/ 	.word	0x000000ff
        /*133c*/ 	.word	0x00032440
        /*1340*/ 	.short	0x0100
        /*1342*/ 	.byte	0x08
	.zero		1


	//   ....[5]....
        /*1344*/ 	.word	0x00000400
        /*1348*/ 	.word	0x000000ff
        /*134c*/ 	.word	0x00032438
        /*1350*/ 	.short	0x0100
        /*1352*/ 	.byte	0x08
	.zero		1


	//   ....[6]....
        /*1354*/ 	.word	0x00000410
        /*1358*/ 	.word	0x000000ff
        /*135c*/ 	.word	0x00032448
        /*1360*/ 	.short	0x0100
        /*1362*/ 	.byte	0x08
	.zero		1


	//   ....[7]....
        /*1364*/ 	.word	0x00000540
        /*1368*/ 	.word	0x000000ff
        /*136c*/ 	.word	0x00032450
        /*1370*/ 	.short	0x0100
        /*1372*/ 	.byte	0x08
	.zero		1


	//   ....[8]....
        /*1374*/ 	.word	0x00000550
        /*1378*/ 	.word	0x000000ff
        /*137c*/ 	.word	0x00032460
        /*1380*/ 	.short	0x0100
        /*1382*/ 	.byte	0x08
	.zero		1


	//   ....[9]....
        /*1384*/ 	.word	0x00000560
        /*1388*/ 	.word	0x000000ff
        /*138c*/ 	.word	0x00032458
        /*1390*/ 	.short	0x0100
        /*1392*/ 	.byte	0x08
	.zero		1


	//   ....[10]....
        /*1394*/ 	.word	0x00000570
        /*1398*/ 	.word	0x000000ff
        /*139c*/ 	.word	0x00032468
        /*13a0*/ 	.short	0x0100
        /*13a2*/ 	.byte	0x08
	.zero		1


	//   ....[11]....
        /*13a4*/ 	.word	0x00000660
        /*13a8*/ 	.word	0x000000ff
        /*13ac*/ 	.word	0x00032470
        /*13b0*/ 	.short	0x0100
        /*13b2*/ 	.byte	0x06
	.zero		1


	//   ....[12]....
        /*13b4*/ 	.word	0x00000670
        /*13b8*/ 	.word	0x000000ff
        /*13bc*/ 	.word	0x00032480
        /*13c0*/ 	.short	0x0100
        /*13c2*/ 	.byte	0x06
	.zero		1


	//   ....[13]....
        /*13c4*/ 	.word	0x00000680
        /*13c8*/ 	.word	0x000000ff
        /*13cc*/ 	.word	0x00032478
        /*13d0*/ 	.short	0x0100
        /*13d2*/ 	.byte	0x06
	.zero		1


	//   ....[14]....
        /*13d4*/ 	.word	0x00000690
        /*13d8*/ 	.word	0x000000ff
        /*13dc*/ 	.word	0x00032488
        /*13e0*/ 	.short	0x0100
        /*13e2*/ 	.byte	0x06
	.zero		1


	//   ....[15]....
        /*13e4*/ 	.word	0x000007c0
        /*13e8*/ 	.word	0x000000ff
        /*13ec*/ 	.word	0x00032490
        /*13f0*/ 	.short	0x0100
        /*13f2*/ 	.byte	0x08
	.zero		1


	//   ....[16]....
        /*13f4*/ 	.word	0x000007d0
        /*13f8*/ 	.word	0x000000ff
        /*13fc*/ 	.word	0x000324a0
        /*1400*/ 	.short	0x0100
        /*1402*/ 	.byte	0x08
	.zero		1


	//   ....[17]....
        /*1404*/ 	.word	0x000007e0
        /*1408*/ 	.word	0x000000ff
        /*140c*/ 	.word	0x00032498
        /*1410*/ 	.short	0x0100
        /*1412*/ 	.byte	0x08
	.zero		1


	//   ....[18]....
        /*1414*/ 	.word	0x000007f0
        /*1418*/ 	.word	0x000000ff
        /*141c*/ 	.word	0x000324a8
        /*1420*/ 	.short	0x0100
        /*1422*/ 	.byte	0x08
	.zero		1


	//   ....[19]....
        /*1424*/ 	.word	0x00000920
        /*1428*/ 	.word	0x000000ff
        /*142c*/ 	.word	0x000324b0
        /*1430*/ 	.short	0x0100
        /*1432*/ 	.byte	0x08
	.zero		1


	//   ....[20]....
        /*1434*/ 	.word	0x00000930
        /*1438*/ 	.word	0x000000ff
        /*143c*/ 	.word	0x000324c0
        /*1440*/ 	.short	0x0100
        /*1442*/ 	.byte	0x08
	.zero		1


	//   ....[21]....
        /*1444*/ 	.word	0x00000940
        /*1448*/ 	.word	0x000000ff
        /*144c*/ 	.word	0x000324b8
        /*1450*/ 	.short	0x0100
        /*1452*/ 	.byte	0x08
	.zero		1


	//   ....[22]....
        /*1454*/ 	.word	0x00000950
        /*1458*/ 	.word	0x000000ff
        /*145c*/ 	.word	0x000324c8
        /*1460*/ 	.short	0x0100
        /*1462*/ 	.byte	0x08
	.zero		1


	//   ....[23]....
        /*1464*/ 	.word	0x00003920
        /*1468*/ 	.word	0x00000045
        /*146c*/ 	.word	0x00032490
        /*1470*/ 	.short	0x010a
        /*1472*/ 	.byte	0x3f
	.zero		1


	//   ....[24]....
        /*1474*/ 	.word	0x00004e60
        /*1478*/ 	.word	0x00000045
        /*147c*/ 	.word	0x00032490
        /*1480*/ 	.short	0x010a
        /*1482*/ 	.byte	0x3f
	.zero		1


	//   ....[25]....
        /*1484*/ 	.word	0x00005f00
        /*1488*/ 	.word	0x00000045
        /*148c*/ 	.word	0x00032490
        /*1490*/ 	.short	0x010a
        /*1492*/ 	.byte	0x3f
	.zero		1


	//   ....[26]....
        /*1494*/ 	.word	0x00006390
        /*1498*/ 	.word	0x00000004
        /*149c*/ 	.word	0x00000000
        /*14a0*/ 	.short	0x0101
        /*14a2*/ 	.byte	0x3f
	.zero		1


	//   ....[27]....
        /*14a4*/ 	.word	0x000063d0
        /*14a8*/ 	.word	0x00000045
        /*14ac*/ 	.word	0x000324b0
        /*14b0*/ 	.short	0x010a
        /*14b2*/ 	.byte	0x3f
	.zero		1


	//   ....[28]....
        /*14b4*/ 	.word	0x00006c00
        /*14b8*/ 	.word	0x00000045
        /*14bc*/ 	.word	0x00000000
        /*14c0*/ 	.short	0x0101
        /*14c2*/ 	.byte	0x3f
	.zero		1


	//   ....[29]....
        /*14c4*/ 	.word	0x00008140
        /*14c8*/ 	.word	0x00000002
        /*14cc*/ 	.word	0x00032400
        /*14d0*/ 	.short	0x010a
        /*14d2*/ 	.byte	0x3f
	.zero		1


	//   ....[30]....
        /*14d4*/ 	.word	0x00008190
        /*14d8*/ 	.word	0x00000002
        /*14dc*/ 	.word	0x00032400
        /*14e0*/ 	.short	0x010a
        /*14e2*/ 	.byte	0x3f
	.zero		1


	//   ....[31]....
        /*14e4*/ 	.word	0x00008c00
        /*14e8*/ 	.word	0x00000002
        /*14ec*/ 	.word	0x00032400
        /*14f0*/ 	.short	0x010a
        /*14f2*/ 	.byte	0x3f
	.zero		1


	//   ....[32]....
        /*14f4*/ 	.word	0x0000a170
        /*14f8*/ 	.word	0x00000002
        /*14fc*/ 	.word	0x00032400
        /*1500*/ 	.short	0x010a
        /*1502*/ 	.byte	0x3f
	.zero		1


	//   ....[33]....
        /*1504*/ 	.word	0x0000b920
        /*1508*/ 	.word	0x00000004
        /*150c*/ 	.word	0x00000000
        /*1510*/ 	.short	0x010a
        /*1512*/ 	.byte	0x3f
	.zero		1


	//   ....[34]....
        /*1514*/ 	.word	0x0000ba10
        /*1518*/ 	.word	0x00000002
        /*151c*/ 	.word	0x00000000
        /*1520*/ 	.short	0x010a
        /*1522*/ 	.byte	0x3f
	.zero		1


	//   ....[35]....
        /*1524*/ 	.word	0x0000be20
        /*1528*/ 	.word	0x00000004
        /*152c*/ 	.word	0x00000000
        /*1530*/ 	.short	0x010a
        /*1532*/ 	.byte	0x3f
	.zero		1


	//   ....[36]....
        /*1534*/ 	.word	0x0000bef0
        /*1538*/ 	.word	0x00000006
        /*153c*/ 	.word	0x00000000
        /*1540*/ 	.short	0x010a
        /*1542*/ 	.byte	0x3f
	.zero		1


	//   ....[37]....
        /*1544*/ 	.word	0x0000cc60
        /*1548*/ 	.word	0x00000006
        /*154c*/ 	.word	0x00000000
        /*1550*/ 	.short	0x0101
        /*1552*/ 	.byte	0x3f
	.zero		1


	//   ....[38]....
        /*1554*/ 	.word	0x000169a0
        /*1558*/ 	.word	0x00000002
        /*155c*/ 	.word	0x00000000
        /*1560*/ 	.short	0x0101
        /*1562*/ 	.byte	0x3f
	.zero		1


	//   ....[39]....
        /*1564*/ 	.word	0x00016e20
        /*1568*/ 	.word	0x00000005
        /*156c*/ 	.word	0x00000000
        /*1570*/ 	.short	0x010a
        /*1572*/ 	.byte	0x3f
	.zero		1


	//   ....[40]....
        /*1574*/ 	.word	0x00016f20
        /*1578*/ 	.word	0x0000000a
        /*157c*/ 	.word	0x00000000
        /*1580*/ 	.short	0x010a
        /*1582*/ 	.byte	0x3f
	.zero		1


	//   ....[41]....
        /*1584*/ 	.word	0x00017350
        /*1588*/ 	.word	0x00000048
        /*158c*/ 	.word	0x00000000
        /*1590*/ 	.short	0x010a
        /*1592*/ 	.byte	0x3f
	.zero		1


	//   ....[42]....
        /*1594*/ 	.word	0x00017450
        /*1598*/ 	.word	0x00000008
        /*159c*/ 	.word	0x00000000
        /*15a0*/ 	.short	0x010a
        /*15a2*/ 	.byte	0x3f
	.zero		1


	//   ....[43]....
        /*15a4*/ 	.word	0x000181c0
        /*15a8*/ 	.word	0x00000008
        /*15ac*/ 	.word	0x00000000
        /*15b0*/ 	.short	0x0101
        /*15b2*/ 	.byte	0x3f
	.zero		1


	//   ....[44]....
        /*15b4*/ 	.word	0x00020c80
        /*15b8*/ 	.word	0x00000005
        /*15bc*/ 	.word	0x00000000
        /*15c0*/ 	.short	0x0101
        /*15c2*/ 	.byte	0x3f
	.zero		1


	//   ....[45]....
        /*15c4*/ 	.word	0x00020e70
        /*15c8*/ 	.word	0x00000005
        /*15cc*/ 	.word	0x00000000
        /*15d0*/ 	.short	0x010a
        /*15d2*/ 	.byte	0x3f
	.zero		1


	//   ....[46]....
        /*15d4*/ 	.word	0x00020f70
        /*15d8*/ 	.word	0x00000008
        /*15dc*/ 	.word	0x00000000
        /*15e0*/ 	.short	0x010a
        /*15e2*/ 	.byte	0x3f
	.zero		1


	//   ....[47]....
        /*15e4*/ 	.word	0x000213a0
        /*15e8*/ 	.word	0x00000005
        /*15ec*/ 	.word	0x00000000
        /*15f0*/ 	.short	0x010a
        /*15f2*/ 	.byte	0x3f
	.zero		1


	//   ....[48]....
        /*15f4*/ 	.word	0x000214a0
        /*15f8*/ 	.word	0x00000008
        /*15fc*/ 	.word	0x00000000
        /*1600*/ 	.short	0x010a
        /*1602*/ 	.byte	0x3f
	.zero		1


	//   ....[49]....
        /*1604*/ 	.word	0x00022210
        /*1608*/ 	.word	0x00000005
        /*160c*/ 	.word	0x00000000
        /*1610*/ 	.short	0x0101
        /*1612*/ 	.byte	0x3f
	.zero		1


	//   ....[50]....
        /*1614*/ 	.word	0x0002bfe0
        /*1618*/ 	.word	0x00000004
        /*161c*/ 	.word	0x00000000
        /*1620*/ 	.short	0x0101
        /*1622*/ 	.byte	0x3f
	.zero		1


	//   ....[51]....
        /*1624*/ 	.word	0x0002ef80
        /*1628*/ 	.word	0x0000000a
        /*162c*/ 	.word	0x00000000
        /*1630*/ 	.short	0x0101
        /*1632*/ 	.byte	0x3f
	.zero		1


	//   ....[52]....
        /*1634*/ 	.word	0x0002f9f0
        /*1638*/ 	.word	0x00000008
        /*163c*/ 	.word	0x00000000
        /*1640*/ 	.short	0x0101
        /*1642*/ 	.byte	0x3f
	.zero		1


	//   ....[53]....
        /*1644*/ 	.word	0x000344c0
        /*1648*/ 	.word	0x00000017
        /*164c*/ 	.word	0x00032420
        /*1650*/ 	.short	0x010a
        /*1652*/ 	.byte	0x3f
	.zero		1


	//   ....[54]....
        /*1654*/ 	.word	0x00034570
        /*1658*/ 	.word	0x00000003
        /*165c*/ 	.word	0x000324a0
        /*1660*/ 	.short	0x010a
        /*1662*/ 	.byte	0x3f
	.zero		1


	//   ....[55]....
        /*1664*/ 	.word	0x000347a0
        /*1668*/ 	.word	0x00000003
        /*166c*/ 	.word	0x000324c0
        /*1670*/ 	.short	0x010a
        /*1672*/ 	.byte	0x3f
	.zero		1


	//   ....[56]....
        /*1674*/ 	.word	0x00034dd0
        /*1678*/ 	.word	0x00000009
        /*167c*/ 	.word	0x000324a0
        /*1680*/ 	.short	0x010a
        /*1682*/ 	.byte	0x3f
	.zero		1


	//   ....[57]....
        /*1684*/ 	.word	0x00034ff0
        /*1688*/ 	.word	0x00000009
        /*168c*/ 	.word	0x000324c0
        /*1690*/ 	.short	0x010a
        /*1692*/ 	.byte	0x3f
	.zero		1


	//   ....[58]....
        /*1694*/ 	.word	0x00036620
        /*1698*/ 	.word	0x00000011
        /*169c*/ 	.word	0x00032440
        /*16a0*/ 	.short	0x010a
        /*16a2*/ 	.byte	0x3f
	.zero		1


	//   ....[59]....
        /*16a4*/ 	.word	0x00036c40
        /*16a8*/ 	.word	0x00000011
        /*16ac*/ 	.word	0x00032430
        /*16b0*/ 	.short	0x0107
        /*16b2*/ 	.byte	0x3f
	.zero		1


	//   ....[60]....
        /*16b4*/ 	.word	0x00036d00
        /*16b8*/ 	.word	0x00000011
        /*16bc*/ 	.word	0x00032430
        /*16c0*/ 	.short	0x0101
        /*16c2*/ 	.byte	0x3f
	.zero		1


	//   ....[61]....
        /*16c4*/ 	.word	0x00037860
        /*16c8*/ 	.word	0x00000017
        /*16cc*/ 	.word	0x00032400
        /*16d0*/ 	.short	0x0107
        /*16d2*/ 	.byte	0x3f
	.zero		1


	//   ....[62]....
        /*16d4*/ 	.word	0x000378f0
        /*16d8*/ 	.word	0x00000017
        /*16dc*/ 	.word	0x00032400
        /*16e0*/ 	.short	0x0101
        /*16e2*/ 	.byte	0x3f
	.zero		1


	//   ....[63]....
        /*16e4*/ 	.word	0x00038380
        /*16e8*/ 	.word	0x00000017
        /*16ec*/ 	.word	0x00032410
        /*16f0*/ 	.short	0x0107
        /*16f2*/ 	.byte	0x3f
	.zero		1


	//   ....[64]....
        /*16f4*/ 	.word	0x00038480
        /*16f8*/ 	.word	0x00000017
        /*16fc*/ 	.word	0x00032410
        /*1700*/ 	.short	0x0101
        /*1702*/ 	.byte	0x3f
	.zero		1


	//   ....[65]....
        /*1704*/ 	.word	0x000384a0
        /*1708*/ 	.word	0x00000017
        /*170c*/ 	.word	0x00032420
        /*1710*/ 	.short	0x010a
        /*1712*/ 	.byte	0x3f
	.zero		1


	//   ....[66]....
        /*1714*/ 	.word	0x00038530
        /*1718*/ 	.word	0x00000011
        /*171c*/ 	.word	0x00032460
        /*1720*/ 	.short	0x010a
        /*1722*/ 	.byte	0x3f
	.zero		1


	//   ....[67]....
        /*1724*/ 	.word	0x00038cb0
        /*1728*/ 	.word	0x00000011
        /*172c*/ 	.word	0x00032450
        /*1730*/ 	.short	0x0107
        /*1732*/ 	.byte	0x3f
	.zero		1


	//   ....[68]....
        /*1734*/ 	.word	0x00038d80
        /*1738*/ 	.word	0x00000011
        /*173c*/ 	.word	0x00032450
        /*1740*/ 	.short	0x0101
        /*1742*/ 	.byte	0x3f
	.zero		1


	//   ....[69]....
        /*1744*/ 	.word	0x000390c0
        /*1748*/ 	.word	0x00000006
        /*174c*/ 	.word	0x00032440
        /*1750*/ 	.short	0x010a
        /*1752*/ 	.byte	0x3f
	.zero		1


	//   ....[70]....
        /*1754*/ 	.word	0x00039480
        /*1758*/ 	.word	0x00000006
        /*175c*/ 	.word	0x00032430
        /*1760*/ 	.short	0x0107
        /*1762*/ 	.byte	0x3f
	.zero		1


	//   ....[71]....
        /*1764*/ 	.word	0x00039540
        /*1768*/ 	.word	0x00000006
        /*176c*/ 	.word	0x00032430
        /*1770*/ 	.short	0x0101
        /*1772*/ 	.byte	0x3f
	.zero		1


	//   ....[72]....
        /*1774*/ 	.word	0x00039570
        /*1778*/ 	.word	0x00000006
        /*177c*/ 	.word	0x00032460
        /*1780*/ 	.short	0x010a
        /*1782*/ 	.byte	0x3f
	.zero		1


	//   ....[73]....
        /*1784*/ 	.word	0x00039a70
        /*1788*/ 	.word	0x00000006
        /*178c*/ 	.word	0x00032450
        /*1790*/ 	.short	0x0107
        /*1792*/ 	.byte	0x3f
	.zero		1


	//   ....[74]....
        /*1794*/ 	.word	0x00039b30
        /*1798*/ 	.word	0x00000006
        /*179c*/ 	.word	0x00032450
        /*17a0*/ 	.short	0x0101
        /*17a2*/ 	.byte	0x3f
	.zero		1


	//   ....[75]....
        /*17a4*/ 	.word	0x0003adc0
        /*17a8*/ 	.word	0x00000005
        /*17ac*/ 	.word	0x00032420
        /*17b0*/ 	.short	0x010a
        /*17b2*/ 	.byte	0x3f
	.zero		1


	//   ....[76]....
        /*17b4*/ 	.word	0x0003af30
        /*17b8*/ 	.word	0x00000003
        /*17bc*/ 	.word	0x00032440
        /*17c0*/ 	.short	0x010a
        /*17c2*/ 	.byte	0x3f
	.zero		1


	//   ....[77]....
        /*17c4*/ 	.word	0x0003afd0
        /*17c8*/ 	.word	0x00000019
        /*17cc*/ 	.word	0x00032440
        /*17d0*/ 	.short	0x010a
        /*17d2*/ 	.byte	0x3f
	.zero		1


	//   ....[78]....
        /*17d4*/ 	.word	0x0003b010
        /*17d8*/ 	.word	0x00000003
        /*17dc*/ 	.word	0x00032460
        /*17e0*/ 	.short	0x010a
        /*17e2*/ 	.byte	0x3f
	.zero		1


	//   ....[79]....
        /*17e4*/ 	.word	0x0003b050
        /*17e8*/ 	.word	0x00000019
        /*17ec*/ 	.word	0x00032460
        /*17f0*/ 	.short	0x010a
        /*17f2*/ 	.byte	0x3f
	.zero		1


	//   ....[80]....
        /*17f4*/ 	.word	0x0003b0b0
        /*17f8*/ 	.word	0x00000045
        /*17fc*/ 	.word	0x00032490
        /*1800*/ 	.short	0x010a
        /*1802*/ 	.byte	0x3f
	.zero		1


	//   ....[81]....
        /*1804*/ 	.word	0x0003b340
        /*1808*/ 	.word	0x00000045
        /*180c*/ 	.word	0x00032490
        /*1810*/ 	.short	0x010a
        /*1812*/ 	.byte	0x3f
	.zero		1


	//   ....[82]....
        /*1814*/ 	.word	0x0003b5e0
        /*1818*/ 	.word	0x00000045
        /*181c*/ 	.word	0x00032490
        /*1820*/ 	.short	0x010a
        /*1822*/ 	.byte	0x3f
	.zero		1


	//   ....[83]....
        /*1824*/ 	.word	0x0003b870
        /*1828*/ 	.word	0x00000045
        /*182c*/ 	.word	0x000324b0
        /*1830*/ 	.short	0x010a
        /*1832*/ 	.byte	0x3f
	.zero		1


	//   ....[84]....
        /*1834*/ 	.word	0x0003bcf0
        /*1838*/ 	.word	0x00000002
        /*183c*/ 	.word	0x00032400
        /*1840*/ 	.short	0x010a
        /*1842*/ 	.byte	0x3f
	.zero		1


	//   ....[85]....
        /*1844*/ 	.word	0x0003c2e0
        /*1848*/ 	.word	0x00000002
        /*184c*/ 	.word	0x00032400
        /*1850*/ 	.short	0x010a
        /*1852*/ 	.byte	0x3f
	.zero		1


	//   ....[86]....
        /*1854*/ 	.word	0x0003c330
        /*1858*/ 	.word	0x00000002
        /*185c*/ 	.word	0x00000000
        /*1860*/ 	.short	0x010a
        /*1862*/ 	.byte	0x3f
	.zero		1


	//   ....[87]....
        /*1864*/ 	.word	0x0003c380
        /*1868*/ 	.word	0x00000006
        /*186c*/ 	.word	0x00000000
        /*1870*/ 	.short	0x010a
        /*1872*/ 	.byte	0x3f
	.zero		1


	//   ....[88]....
        /*1874*/ 	.word	0x0003c3d0
        /*1878*/ 	.word	0x0000000a
        /*187c*/ 	.word	0x00000000
        /*1880*/ 	.short	0x010a
        /*1882*/ 	.byte	0x3f
	.zero		1


	//   ....[89]....
        /*1884*/ 	.word	0x0003c420
        /*1888*/ 	.word	0x00000008
        /*188c*/ 	.word	0x00000000
        /*1890*/ 	.short	0x010a
        /*1892*/ 	.byte	0x3f
	.zero		1


	//   ....[90]....
        /*1894*/ 	.word	0x0003c470
        /*1898*/ 	.word	0x00000008
        /*189c*/ 	.word	0x00000000
        /*18a0*/ 	.short	0x010a
        /*18a2*/ 	.byte	0x3f
	.zero		1


	//   ....[91]....
        /*18a4*/ 	.word	0x0003c4c0
        /*18a8*/ 	.word	0x00000008
        /*18ac*/ 	.word	0x00000000
        /*18b0*/ 	.short	0x010a
        /*18b2*/ 	.byte	0x3f
	.zero		1


	//   ....[92]....
        /*18b4*/ 	.word	0x0003d0c0
        /*18b8*/ 	.word	0x00000017
        /*18bc*/ 	.word	0x00032420
        /*18c0*/ 	.short	0x010a
        /*18c2*/ 	.byte	0x3f
	.zero		1


	//   ....[93]....
        /*18c4*/ 	.word	0x0003d110
        /*18c8*/ 	.word	0x00000003
        /*18cc*/ 	.word	0x000324a0
        /*18d0*/ 	.short	0x010a
        /*18d2*/ 	.byte	0x3f
	.zero		1


	//   ....[94]....
        /*18d4*/ 	.word	0x0003d160
        /*18d8*/ 	.word	0x00000003
        /*18dc*/ 	.word	0x000324c0
        /*18e0*/ 	.short	0x010a
        /*18e2*/ 	.byte	0x3f
	.zero		1


	//   ....[95]....
        /*18e4*/ 	.word	0x0003d1b0
        /*18e8*/ 	.word	0x00000009
        /*18ec*/ 	.word	0x000324a0
        /*18f0*/ 	.short	0x010a
        /*18f2*/ 	.byte	0x3f
	.zero		1


	//   ....[96]....
        /*18f4*/ 	.word	0x0003d200
        /*18f8*/ 	.word	0x00000009
        /*18fc*/ 	.word	0x000324c0
        /*1900*/ 	.short	0x010a
        /*1902*/ 	.byte	0x3f
	.zero		1


	//   ....[97]....
        /*1904*/ 	.word	0x0003d310
        /*1908*/ 	.word	0x00000011
        /*190c*/ 	.word	0x00032440
        /*1910*/ 	.short	0x010a
        /*1912*/ 	.byte	0x3f
	.zero		1


	//   ....[98]....
        /*1914*/ 	.word	0x0003f3a0
        /*1918*/ 	.word	0x00000017
        /*191c*/ 	.word	0x00032420
        /*1920*/ 	.short	0x010a
        /*1922*/ 	.byte	0x3f
	.zero		1


	//   ....[99]....
        /*1924*/ 	.word	0x0003f3f0
        /*1928*/ 	.word	0x00000011
        /*192c*/ 	.word	0x00032460
        /*1930*/ 	.short	0x010a
        /*1932*/ 	.byte	0x3f
	.zero		1


	//   ....[100]....
        /*1934*/ 	.word	0x0003fd40
        /*1938*/ 	.word	0x00000006
        /*193c*/ 	.word	0x00032440
        /*1940*/ 	.short	0x010a
        /*1942*/ 	.byte	0x3f
	.zero		1


	//   ....[101]....
        /*1944*/ 	.word	0x00040420
        /*1948*/ 	.word	0x00000006
        /*194c*/ 	.word	0x00032460
        /*1950*/ 	.short	0x010a
        /*1952*/ 	.byte	0x3f
	.zero		1


	//   ....[102]....
        /*1954*/ 	.word	0x00041570
        /*1958*/ 	.word	0x00000005
        /*195c*/ 	.word	0x00032420
        /*1960*/ 	.short	0x010a
        /*1962*/ 	.byte	0x3f
	.zero		1


	//   ....[103]....
        /*1964*/ 	.word	0x00041710
        /*1968*/ 	.word	0x00000003
        /*196c*/ 	.word	0x00032440
        /*1970*/ 	.short	0x010a
        /*1972*/ 	.byte	0x3f
	.zero		1


	//   ....[104]....
        /*1974*/ 	.word	0x00041760
        /*1978*/ 	.word	0x00000019
        /*197c*/ 	.word	0x00032440
        /*1980*/ 	.short	0x010a
        /*1982*/ 	.byte	0x3f
	.zero		1


	//   ....[105]....
        /*1984*/ 	.word	0x000417b0
        /*1988*/ 	.word	0x00000003
        /*198c*/ 	.word	0x00032460
        /*1990*/ 	.short	0x010a
        /*1992*/ 	.byte	0x3f
	.zero		1


	//   ....[106]....
        /*1994*/ 	.word	0x00041940
        /*1998*/ 	.word	0x0000000a
        /*199c*/ 	.word	0x00000000
        /*19a0*/ 	.short	0x010a
        /*19a2*/ 	.byte	0x3f
	.zero		1


	//   ....[107]....
        /*19a4*/ 	.word	0x00041a40
        /*19a8*/ 	.word	0x00000008
        /*19ac*/ 	.word	0x00000000
        /*19b0*/ 	.short	0x010a
        /*19b2*/ 	.byte	0x3f
	.zero		1


	//   ....[108]....
        /*19b4*/ 	.word	0x00041e60
        /*19b8*/ 	.word	0x00000008
        /*19bc*/ 	.word	0x00032410
        /*19c0*/ 	.short	0x010a
        /*19c2*/ 	.byte	0x3f
	.zero		1


	//   ....[109]....
        /*19c4*/ 	.word	0x00041f80
        /*19c8*/ 	.word	0x0000000a
        /*19cc*/ 	.word	0x00000000
        /*19d0*/ 	.short	0x010a
        /*19d2*/ 	.byte	0x3f
	.zero		1


	//   ....[110]....
        /*19d4*/ 	.word	0x00042080
        /*19d8*/ 	.word	0x00000008
        /*19dc*/ 	.word	0x00000000
        /*19e0*/ 	.short	0x010a
        /*19e2*/ 	.byte	0x3f
	.zero		1


	//   ....[111]....
        /*19e4*/ 	.word	0x00042e50
        /*19e8*/ 	.word	0x00000008
        /*19ec*/ 	.word	0x00000000
        /*19f0*/ 	.short	0x0101
        /*19f2*/ 	.byte	0x3f
	.zero		1


	//   ....[112]....
        /*19f4*/ 	.word	0x0004d400
        /*19f8*/ 	.word	0x00000000
        /*19fc*/ 	.word	0x00000000
        /*1a00*/ 	.short	0x0101
        /*1a02*/ 	.byte	0x3f
	.zero		1


	//   ....[113]....
        /*1a04*/ 	.word	0x0004d420
        /*1a08*/ 	.word	0x00000008
        /*1a0c*/ 	.word	0x00000000
        /*1a10*/ 	.short	0x010a
        /*1a12*/ 	.byte	0x3f
	.zero		1


	//   ....[114]....
        /*1a14*/ 	.word	0x0004d470
        /*1a18*/ 	.word	0x00000008
        /*1a1c*/ 	.word	0x00032410
        /*1a20*/ 	.short	0x010a
        /*1a22*/ 	.byte	0x3f
	.zero		1


	//   ....[115]....
        /*1a24*/ 	.word	0x0004d4c0
        /*1a28*/ 	.word	0x00000008
        /*1a2c*/ 	.word	0x00000000
        /*1a30*/ 	.short	0x010a
        /*1a32*/ 	.byte	0x3f
	.zero		1


	//----- nvinfo : EIATTR_NUM_MBARRIERS
	.align		4
.L_1438:
        /*1a34*/ 	.byte	0x03, 0x38
        /*1a36*/ 	.short	0x0017


	//----- nvinfo : EIATTR_EXIT_INSTR_OFFSETS
	.align		4
        /*1a38*/ 	.byte	0x04, 0x1c
        /*1a3a*/ 	.short	(.L_1440 - .L_1439)


	//   ....[0]....
.L_1439:
        /*1a3c*/ 	.word	0x0003b0a0


	//----- nvinfo : EIATTR_MAX_THREADS
	.align		4
.L_1440:
        /*1a40*/ 	.byte	0x04, 0x05
        /*1a42*/ 	.short	(.L_1442 - .L_1441)
.L_1441:
        /*1a44*/ 	.word	0x00000180
        /*1a48*/ 	.word	0x00000001
        /*1a4c*/ 	.word	0x00000001


	//----- nvinfo : EIATTR_CRS_STACK_SIZE
	.align		4
.L_1442:
        /*1a50*/ 	.byte	0x04, 0x1e
        /*1a52*/ 	.short	(.L_1444 - .L_1443)
.L_1443:
        /*1a54*/ 	.word	0x00000000


	//----- nvinfo : EIATTR_CBANK_PARAM_SIZE
	.align		4
.L_1444:
        /*1a58*/ 	.byte	0x03, 0x19
        /*1a5a*/ 	.short	0x0bf0


	//----- nvinfo : EIATTR_PARAM_CBANK
	.align		4
        /*1a5c*/ 	.byte	0x04, 0x0a
        /*1a5e*/ 	.short	(.L_1446 - .L_1445)
	.align		4
.L_1445:
        /*1a60*/ 	.word	index@(.nv.constant0._ZN7cutlass13device_kernelIN5flash11enable_sm90INS1_16FlashAttnFwdSm90INS1_25CollectiveMainloopFwdSm90ILi2EN4cute5tupleIJNS5_1CILi1EEES8_S8_EEENS6_IJNS7_ILi128EEENS7_ILi96EEENS7_ILi64EEEEEELi256ENS_10bfloat16_tEfNS_4arch4Sm90ELb0ELb1ELb1ELb1ELb1ELb1ELb1ELb1ELb0ELb1ELb1ELb0EEENS1_21CollectiveEpilogueFwdINS6_IJSA_NS7_ILi256EEESB_EEES9_SE_SG_Li256ELb1ELb1ELb1ELb0EEENS1_36VarlenDynamicPersistentTileSchedulerILi128ELi96ELi256ELi128ELb1ELb1ELb1ELb1ELb0ELb1EEEEEEEEEvNT_6ParamsE)
        /*1a64*/ 	.short	0x0210
        /*1a66*/ 	.short	0x0bf0


	//----- nvinfo : EIATTR_SW_WAR
	.align		4
.L_1446:
        /*1a68*/ 	.byte	0x04, 0x36
        /*1a6a*/ 	.short	(.L_1448 - .L_1447)
.L_1447:
        /*1a6c*/ 	.word	0x00000008
.L_1448:


//--------------------- .nv.info._ZN7cutlass13device_kernelIN5flash11enable_sm90INS1_16FlashAttnFwdSm90INS1_25CollectiveMainloopFwdSm90ILi2EN4cute5tupleIJNS5_1CILi1EEES8_S8_EEENS6_IJNS7_ILi128EEENS7_ILi96EEENS7_ILi64EEEEEELi256ENS_10bfloat16_tEfNS_4arch4Sm90ELb1ELb0ELb1ELb0ELb1ELb0ELb0ELb1ELb0ELb1ELb1ELb0EEENS1_21CollectiveEpilogueFwdINS6_IJSA_NS7_ILi256EEESB_EEES9_SE_SG_Li256ELb0ELb1ELb1ELb0EEENS1_19SingleTileSchedulerILb0ELb1ELb1ELi128EEEEEEEEEvNT_6ParamsE --------------------------
	.section	.nv.info._ZN7cutlass13device_kernelIN5flash11enable_sm90INS1_16FlashAttnFwdSm90INS1_25CollectiveMainloopFwdSm90ILi2EN4cute5tupleIJNS5_1CILi1EEES8_S8_EEENS6_IJNS7_ILi128EEENS7_ILi96EEENS7_ILi64EEEEEELi256ENS_10bfloat16_tEfNS_4arch4Sm90ELb1ELb0ELb1ELb0ELb1ELb0ELb0ELb1ELb0ELb1ELb1ELb0EEENS1_21CollectiveEpilogueFwdINS6_IJSA_NS7_ILi256EEESB_EEES9_SE_SG_Li256ELb0ELb1ELb1ELb0EEENS1_19SingleTileSchedulerILb0ELb1ELb1ELi128EEEEEEEEEvNT_6ParamsE,"",@"SHT_CUDA_INFO"
	.sectionflags	@""
	.align	4


	//----- nvinfo : EIATTR_CUDA_API_VERSION
	.align		4
        /*0000*/ 	.byte	0x04, 0x37
        /*0002*/ 	.short	(.L_1450 - .L_1449)
.L_1449:
        /*0004*/ 	.word	0x00000082


	//----- nvinfo : EIATTR_KPARAM_INFO
	.align		4
.L_1450:
        /*0008*/ 	.byte	0x04, 0x17
        /*000a*/ 	.short	(.L_1452 - .L_1451)
.L_1451:
        /*000c*/ 	.word	0x00000000
        /*0010*/ 	.short	0x0000
        /*0012*/ 	.short	0x0070
        /*0014*/ 	.byte	0x00, 0xf0, 0x01, 0x28


	//----- nvinfo : EIATTR_SPARSE_MMA_MASK
	.align		4
.L_1452:
        /*0018*/ 	.byte	0x03, 0x50
        /*001a*/ 	.short	0x0000


	//----- nvinfo : EIATTR_MAXREG_COUNT
	.align		4
        /*001c*/ 	.byte	0x03, 0x1b
        /*001e*/ 	.short	0x00a8


	//----- nvinfo : EIATTR_NUM_BARRIERS
	.align		4
        /*0020*/ 	.byte	0x02, 0x4c
        /*0022*/ 	.byte	0x10
	.zero		1


	//----- nvinfo : EIATTR_EXTERNS
	.align		4
        /*0024*/ 	.byte	0x04, 0x0f
        /*0026*/ 	.short	(.L_1454 - .L_1453)


	//   ....[0]....
	.align		4
.L_1453:
        /*0028*/ 	.word	index@(__assertfail)


	//----- nvinfo : EIATTR_MERCURY_ISA_VERSION
	.align		4
.L_1454:
        /*002c*/ 	.byte	0x03, 0x5f
        /*002e*/ 	.short	0x0101


	//----- nvinfo : EIATTR_INT_WARP_WIDE_INSTR_OFFSETS
	.align		4
        /*0030*/ 	.byte	0x04, 0x31
        /*0032*/ 	.short	(.L_1456 - .L_1455)


	//   ....[0]....
.L_1455:
        /*0034*/ 	.word	0x000000b0


	//   ....[1]....
        /*0038*/ 	.word	0x000000c0


	//   ....[2]....
        /*003c*/ 	.word	0x00000160


	//----- nvinfo : EIATTR_COOP_GROUP_MASK_REGIDS
	.align		4
.L_1456:
        /*0040*/ 	.byte	0x04, 0x29
        /*0042*/ 	.short	(.L_1458 - .L_1457)


	//   ....[0]....
.L_1457:
        /*0044*/ 	.word	0xffffffff


	//   ....[1]....
        /*0048*/ 	.word	0xffffffff


	//   ....[2]....
        /*004c*/ 	.word	0xffffffff


	//   ....[3]....
        /*0050*/ 	.word	0xffffffff


	//   ....[4]....
        /*0054*/ 	.word	0xffffffff


	//   ....[5]....
        /*0058*/ 	.word	0xffffffff


	//   ....[6]....
        /*005c*/ 	.word	0xffffffff


	//   ....[7]....
        /*0060*/ 	.word	0xffffffff


	//   ....[8]....
        /*0064*/ 	.word	0xffffffff


	//   ....[9]....
        /*0068*/ 	.word	0xffffffff


	//   ....[10]....
        /*006c*/ 	.word	0xffffffff


	//   ....[11]....
        /*0070*/ 	.word	0xffffffff


	//   ....[12]....
        /*0074*/ 	.word	0xffffffff


	//   ....[13]....
        /*0078*/ 	.word	0xffffffff


	//   ....[14]....
        /*007c*/ 	.word	0xffffffff


	//   ....[15]....
        /*0080*/ 	.word	0xffffffff


	//   ....[16]....
        /*0084*/ 	.word	0xffffffff


	//   ....[17]....
        /*0088*/ 	.word	0xffffffff


	//   ....[18]....
        /*008c*/ 	.word	0xffffffff


	//   ....[19]....
        /*0090*/ 	.word	0xffffffff


	//   ....[20]....
        /*0094*/ 	.word	0xffffffff


	//   ....[21]....
        /*0098*/ 	.word	0xffffffff


	//   ....[22]....
        /*009c*/ 	.word	0xffffffff


	//   ....[23]....
        /*00a0*/ 	.word	0xffffffff


	//   ....[24]....
        /*00a4*/ 	.word	0xffffffff


	//   ....[25]....
        /*00a8*/ 	.word	0xffffffff


	//   ....[26]....
        /*00ac*/ 	.word	0xffffffff


	//   ....[27]....
        /*00b0*/ 	.word	0xffffffff


	//   ....[28]....
        /*00b4*/ 	.word	0xffffffff


	//   ....[29]....
        /*00b8*/ 	.word	0xffffffff


	//   ....[30]....
        /*00bc*/ 	.word	0xffffffff


	//   ....[31]....
        /*00c0*/ 	.word	0xffffffff


	//   ....[32]....
        /*00c4*/ 	.word	0xffffffff


	//   ....[33]....
        /*00c8*/ 	.word	0xffffffff


	//   ....[34]....
        /*00cc*/ 	.word	0xffffffff


	//   ....[35]....
        /*00d0*/ 	.word	0xffffffff


	//   ....[36]....
        /*00d4*/ 	.word	0xffffffff


	//   ....[37]....
        /*00d8*/ 	.word	0xffffffff


	//   ....[38]....
        /*00dc*/ 	.word	0xffffffff


	//   ....[39]....
        /*00e0*/ 	.word	0xffffffff


	//   ....[40]....
        /*00e4*/ 	.word	0xffffffff


	//   ....[41]....
        /*00e8*/ 	.word	0xffffffff


	//   ....[42]....
        /*00ec*/ 	.word	0xffffffff


	//   ....[43]....
        /*00f0*/ 	.word	0xffffffff


	//   ....[44]....
        /*00f4*/ 	.word	0xffffffff


	//   ....[45]....
        /*00f8*/ 	.word	0xffffffff


	//   ....[46]....
        /*00fc*/ 	.word	0xffffffff


	//   ....[47]....
        /*0100*/ 	.word	0xffffffff


	//   ....[48]....
        /*0104*/ 	.word	0xffffffff


	//   ....[49]....
        /*0108*/ 	.word	0xffffffff


	//   ....[50]....
        /*010c*/ 	.word	0xffffffff


	//   ....[51]....
        /*0110*/ 	.word	0xffffffff


	//   ....[52]....
        /*0114*/ 	.word	0xffffffff


	//   ....[53]....
        /*0118*/ 	.word	0xffffffff


	//   ....[54]....
        /*011c*/ 	.word	0xffffffff


	//   ....[55]....
        /*0120*/ 	.word	0xffffffff


	//   ....[56]....
        /*0124*/ 	.word	0xffffffff


	//   ....[57]....
        /*0128*/ 	.word	0xffffffff


	//   ....[58]....
        /*012c*/ 	.word	0xffffffff


	//   ....[59]....
        /*0130*/ 	.word	0xffffffff


	//   ....[60]....
        /*0134*/ 	.word	0xffffffff


	//   ....[61]....
        /*0138*/ 	.word	0xffffffff


	//   ....[62]....
        /*013c*/ 	.word	0xffffffff


	//   ....[63]....
        /*0140*/ 	.word	0xffffffff


	//   ....[64]....
        /*0144*/ 	.word	0xffffffff


	//   ....[65]....
        /*0148*/ 	.word	0xffffffff


	//   ....[66]....
        /*014c*/ 	.word	0xffffffff


	//   ....[67]....
        /*0150*/ 	.word	0xffffffff


	//   ....[68]....
        /*0154*/ 	.word	0xffffffff


	//   ....[69]....
        /*0158*/ 	.word	0xffffffff


	//   ....[70]....
        /*015c*/ 	.word	0xffffffff


	//   ....[71]....
        /*0160*/ 	.word	0xffffffff


	//   ....[72]....
        /*0164*/ 	.word	0xffffffff


	//   ....[73]....
        /*0168*/ 	.word	0xffffffff


	//   ....[74]....
        /*016c*/ 	.word	0xffffffff


	//   ....[75]....
        /*0170*/ 	.word	0xffffffff


	//   ....[76]....
        /*0174*/ 	.word	0xffffffff


	//   ....[77]....
        /*0178*/ 	.word	0xffffffff


	//   ....[78]....
        /*017c*/ 	.word	0xffffffff


	//   ....[79]....
        /*0180*/ 	.word	0xffffffff


	//   ....[80]....
        /*0184*/ 	.word	0xffffffff


	//   ....[81]....
        /*0188*/ 	.word	0xffffffff


	//   ....[82]....
        /*018c*/ 	.word	0xffffffff


	//   ....[83]....
        /*0190*/ 	.word	0xffffffff


	//   ....[84]....
        /*0194*/ 	.word	0xffffffff


	//   ....[85]....
        /*0198*/ 	.word	0xffffffff


	//   ....[86]....
        /*019c*/ 	.word	0xffffffff


	//   ....[87]....
        /*01a0*/ 	.word	0xffffffff


	//   ....[88]....
        /*01a4*/ 	.word	0xffffffff


	//   ....[89]....
        /*01a8*/ 	.word	0xffffffff


	//   ....[90]....
        /*01ac*/ 	.word	0xffffffff


	//   ....[91]....
        /*01b0*/ 	.word	0xffffffff


	//   ....[92]....
        /*01b4*/ 	.word	0xffffffff


	//   ....[93]....
        /*01b8*/ 	.word	0xffffffff


	//   ....[94]....
        /*01bc*/ 	.word	0xffffffff


	//   ....[95]....
        /*01c0*/ 	.word	0xffffffff


	//   ....[96]....
        /*01c4*/ 	.word	0xffffffff


	//   ....[97]....
        /*01c8*/ 	.word	0xffffffff


	//   ....[98]....
        /*01cc*/ 	.word	0xffffffff


	//   ....[99]....
        /*01d0*/ 	.word	0xffffffff


	//   ....[100]....
        /*01d4*/ 	.word	0xffffffff


	//   ....[101]....
        /*01d8*/ 	.word	0x0500000f


	//   ....[102]....
        /*01dc*/ 	.word	0x0500000f


	//   ....[103]....
        /*01e0*/ 	.word	0x0500000f


	//   ....[104]....
        /*01e4*/ 	.word	0x0500000f


	//   ....[105]....
        /*01e8*/ 	.word	0x0500000f


	//   ....[106]....
        /*01ec*/ 	.word	0x0500000f


	//   ....[107]....
        /*01f0*/ 	.word	0x0500000f


	//   ....[108]....
        /*01f4*/ 	.word	0x0500000f


	//   ....[109]....
        /*01f8*/ 	.word	0x0500000f


	//   ....[110]....
        /*01fc*/ 	.word	0x0500000f


	//   ....[111]....
        /*0200*/ 	.word	0x0500000f


	//   ....[112]....
        /*0204*/ 	.word	0x0500000f


	//   ....[113]....
        /*0208*/ 	.word	0x0500000f


	//   ....[114]....
        /*020c*/ 	.word	0x0500000f


	//   ....[115]....
        /*0210*/ 	.word	0x0500000f


	//   ....[116]....
        /*0214*/ 	.word	0x0500000f


	//   ....[117]....
        /*0218*/ 	.word	0x0500000f


	//   ....[118]....
        /*021c*/ 	.word	0x0500000f


	//   ....[119]....
        /*0220*/ 	.word	0x0500000f


	//   ....[120]....
        /*0224*/ 	.word	0x0500000f


	//   ....[121]....
        /*0228*/ 	.word	0x0500000f


	//   ....[122]....
        /*022c*/ 	.word	0x0500000f


	//   ....[123]....
        /*0230*/ 	.word	0x0500000f


	//   ....[124]....
        /*0234*/ 	.word	0x0500000f


	//   ....[125]....
        /*0238*/ 	.word	0x0500000f


	//   ....[126]....
        /*023c*/ 	.word	0x0500000f


	//   ....[127]....
        /*0240*/ 	.word	0x0500000f


	//   ....[128]....
        /*0244*/ 	.word	0x0500000f


	//   ....[129]....
        /*0248*/ 	.word	0x0500000f


	//   ....[130]....
        /*024c*/ 	.word	0x0500000f


	//   ....[131]....
        /*0250*/ 	.word	0x0500000f


	//   ....[132]....
        /*0254*/ 	.word	0x0500000f


	//   ....[133]....
        /*0258*/ 	.word	0x0500000f


	//   ....[134]....
        /*025c*/ 	.word	0x0500000f


	//   ....[135]....
        /*0260*/ 	.word	0x0500000f


	//   ....[136]....
        /*0264*/ 	.word	0x0500000f


	//   ....[137]....
        /*0268*/ 	.word	0x0500000f


	//   ....[138]....
        /*026c*/ 	.word	0x0500000f


	//   ....[139]....
        /*0270*/ 	.word	0x0500000f


	//   ....[140]....
        /*0274*/ 	.word	0x0500000f


	//   ....[141]....
        /*0278*/ 	.word	0x0500000f


	//   ....[142]....
        /*027c*/ 	.word	0x0500000f


	//   ....[143]....
        /*0280*/ 	.word	0x0500000f


	//   ....[144]....
        /*0284*/ 	.word	0x0500000f


	//   ....[145]....
        /*0288*/ 	.word	0x0500000f


	//   ....[146]....
        /*028c*/ 	.word	0x0500000f


	//   ....[147]....
        /*0290*/ 	.word	0x0500000f


	//   ....[148]....
        /*0294*/ 	.word	0x0500000f


	//   ....[149]....
        /*0298*/ 	.word	0x0500000f


	//   ....[150]....
        /*029c*/ 	.word	0x0500000f


	//   ....[151]....
        /*02a0*/ 	.word	0x0500000f


	//   ....[152]....
        /*02a4*/ 	.word	0x0500000f


	//   ....[153]....
        /*02a8*/ 	.word	0x0500000f


	//   ....[154]....
        /*02ac*/ 	.word	0x0500000f


	//   ....[155]....
        /*02b0*/ 	.word	0x0500000f


	//   ....[156]....
        /*02b4*/ 	.word	0x0500000f


	//   ....[157]....
        /*02b8*/ 	.word	0x0500000f


	//   ....[158]....
        /*02bc*/ 	.word	0x0500000f


	//   ....[159]....
        /*02c0*/ 	.word	0x0500000f


	//   ....[160]....
        /*02c4*/ 	.word	0x0500000f


	//   ....[161]....
        /*02c8*/ 	.word	0x0500000f


	//   ....[162]....
        /*02cc*/ 	.word	0x0500000f


	//   ....[163]....
        /*02d0*/ 	.word	0x0500000f


	//   ....[164]....
        /*02d4*/ 	.word	0x0500000f


	//   ....[165]....
        /*02d8*/ 	.word	0x0500000f


	//   ....[166]....
        /*02dc*/ 	.word	0x0500000f


	//----- nvinfo : EIATTR_COOP_GROUP_INSTR_OFFSETS
	.align		4
.L_1458:
        /*02e0*/ 	.byte	0x04, 0x28
        /*02e2*/ 	.short	(.L_1460 - .L_1459)


	//   ....[0]....
.L_1459:
        /*02e4*/ 	.word	0x00000060


	//   ....[1]....
        /*02e8*/ 	.word	0x000000a0


	//   ....[2]....
        /*02ec*/ 	.word	0x000002c0


	//   ....[3]....
        /*02f0*/ 	.word	0x00000420


	//   ....[4]....
        /*02f4*/ 	.word	0x00000540


	//   ....[5]....
        /*02f8*/ 	.word	0x000006a0


	//   ....[6]....
        /*02fc*/ 	.word	0x00001350


	//   ....[7]....
        /*0300*/ 	.word	0x00001c40


	//   ....[8]....
        /*0304*/ 	.word	0x00001d90


	//   ....[9]....
        /*0308*/ 	.word	0x00002570


	//   ....[10]....
        /*030c*/ 	.word	0x00002600


	//   ....[11]....
        /*0310*/ 	.word	0x00002d10


	//   ....[12]....
        /*0314*/ 	.word	0x00002d70


	//   ....[13]....
        /*0318*/ 	.word	0x00003f60


	//   ....[14]....
        /*031c*/ 	.word	0x00004560


	//   ....[15]....
        /*0320*/ 	.word	0x00004840


	//   ....[16]....
        /*0324*/ 	.word	0x00004940


	//   ....[17]....
        /*0328*/ 	.word	0x00005000


	//   ....[18]....
        /*032c*/ 	.word	0x00005080


	//   ....[19]....
        /*0330*/ 	.word	0x00006e60


	//   ....[20]....
        /*0334*/ 	.word	0x00006ed0


	//   ....[21]....
        /*0338*/ 	.word	0x00007340


	//   ....[22]....
        /*033c*/ 	.word	0x00007490


	//   ....[23]....
        /*0340*/ 	.word	0x00008850


	//   ....[24]....
        /*0344*/ 	.word	0x00008870


	//   ....[25]....
        /*0348*/ 	.word	0x000088b0


	//   ....[26]....
        /*034c*/ 	.word	0x000088d0


	//   ....[27]....
        /*0350*/ 	.word	0x000099b0


	//   ....[28]....
        /*0354*/ 	.word	0x00009a00


	//   ....[29]....
        /*0358*/ 	.word	0x00009a40


	//   ....[30]....
        /*035c*/ 	.word	0x00009a70


	//   ....[31]....
        /*0360*/ 	.word	0x00009ab0


	//   ....[32]....
        /*0364*/ 	.word	0x00009ad0


	//   ....[33]....
        /*0368*/ 	.word	0x0000a740


	//   ....[34]....
        /*036c*/ 	.word	0x0000a750


	//   ....[35]....
        /*0370*/ 	.word	0x0000b780


	//   ....[36]....
        /*0374*/ 	.word	0x0000c930


	//   ....[37]....
        /*0378*/ 	.word	0x0000c950


	//   ....[38]....
        /*037c*/ 	.word	0x0000c960


	//   ....[39]....
        /*0380*/ 	.word	0x0000c9a0


	//   ....[40]....
        /*0384*/ 	.word	0x0000c9f0


	//   ....[41]....
        /*0388*/ 	.word	0x0000ca10


	//   ....[42]....
        /*038c*/ 	.word	0x0000ca60


	//   ....[43]....
        /*0390*/ 	.word	0x0000ca80


	//   ....[44]....
        /*0394*/ 	.word	0x0000cad0


	//   ....[45]....
        /*0398*/ 	.word	0x0000caf0


	//   ....[46]....
        /*039c*/ 	.word	0x0000cb40


	//   ....[47]....
        /*03a0*/ 	.word	0x0000cb60


	//   ....[48]....
        /*03a4*/ 	.word	0x0000d0e0


	//   ....[49]....
        /*03a8*/ 	.word	0x0000d110


	//   ....[50]....
        /*03ac*/ 	.word	0x0000d140


	//   ....[51]....
        /*03b0*/ 	.word	0x0000d1b0


	//   ....[52]....
        /*03b4*/ 	.word	0x0000d210


	//   ....[53]....
        /*03b8*/ 	.word	0x0000d230


	//   ....[54]....
        /*03bc*/ 	.word	0x0000d290


	//   ....[55]....
        /*03c0*/ 	.word	0x0000d2b0


	//   ....[56]....
        /*03c4*/ 	.word	0x0000d310


	//   ....[57]....
        /*03c8*/ 	.word	0x0000d330


	//   ....[58]....
        /*03cc*/ 	.word	0x0000d390


	//   ....[59]....
        /*03d0*/ 	.word	0x0000d3b0


	//   ....[60]....
        /*03d4*/ 	.word	0x0000d410


	//   ....[61]....
        /*03d8*/ 	.word	0x0000d430


	//   ....[62]....
        /*03dc*/ 	.word	0x0000d480


	//   ....[63]....
        /*03e0*/ 	.word	0x0000d4a0


	//   ....[64]....
        /*03e4*/ 	.word	0x0000d820


	//   ....[65]....
        /*03e8*/ 	.word	0x0000d850


	//   ....[66]....
        /*03ec*/ 	.word	0x0000d890


	//   ....[67]....
        /*03f0*/ 	.word	0x0000d8b0


	//   ....[68]....
        /*03f4*/ 	.word	0x0000d8d0


	//   ....[69]....
        /*03f8*/ 	.word	0x0000d900


	//   ....[70]....
        /*03fc*/ 	.word	0x0000d9a0


	//   ....[71]....
        /*0400*/ 	.word	0x0000d9d0


	//   ....[72]....
        /*0404*/ 	.word	0x0000da60


	//   ....[73]....
        /*0408*/ 	.word	0x0000da90


	//   ....[74]....
        /*040c*/ 	.word	0x0000daa0


	//   ....[75]....
        /*0410*/ 	.word	0x0000db30


	//   ....[76]....
        /*0414*/ 	.word	0x0000e2a0


	//   ....[77]....
        /*0418*/ 	.word	0x0000e2c0


	//   ....[78]....
        /*041c*/ 	.word	0x0000e2d0


	//   ....[79]....
        /*0420*/ 	.word	0x0000e2e0


	//   ....[80]....
        /*0424*/ 	.word	0x0000e2f0


	//   ....[81]....
        /*0428*/ 	.word	0x0000e300


	//   ....[82]....
        /*042c*/ 	.word	0x0000e320


	//   ....[83]....
        /*0430*/ 	.word	0x0000e340


	//   ....[84]....
        /*0434*/ 	.word	0x0000e370


	//   ....[85]....
        /*0438*/ 	.word	0x0000e3b0


	//   ....[86]....
        /*043c*/ 	.word	0x0000e3f0


	//   ....[87]....
        /*0440*/ 	.word	0x0000e440


	//   ....[88]....
        /*0444*/ 	.word	0x0000e790


	//   ....[89]....
        /*0448*/ 	.word	0x0000e7b0


	//   ....[90]....
        /*044c*/ 	.word	0x0000e7c0


	//   ....[91]....
        /*0450*/ 	.word	0x0000e7d0


	//   ....[92]....
        /*0454*/ 	.word	0x0000e7e0


	//   ....[93]....
        /*0458*/ 	.word	0x0000e810


	//   ....[94]....
        /*045c*/ 	.word	0x0000e870


	//   ....[95]....
        /*0460*/ 	.word	0x0000e890


	//   ....[96]....
        /*0464*/ 	.word	0x0000e8f0


	//   ....[97]....
        /*0468*/ 	.word	0x0000e900


	//   ....[98]....
        /*046c*/ 	.word	0x0000e970


	//   ....[99]....
        /*0470*/ 	.word	0x0000e990


	//   ....[100]....
        /*0474*/ 	.word	0x0000ecf0


	//   ....[101]....
        /*0478*/ 	.word	0x0000f250


	//   ....[102]....
        /*047c*/ 	.word	0x0000f340


	//   ....[103]....
        /*0480*/ 	.word	0x0000f3e0


	//   ....[104]....
        /*0484*/ 	.word	0x0000f460


	//   ....[105]....
        /*0488*/ 	.word	0x0000f510


	//   ....[106]....
        /*048c*/ 	.word	0x0000f570


	//   ....[107]....
        /*0490*/ 	.word	0x0000f630


	//   ....[108]....
        /*0494*/ 	.word	0x0000f690


	//   ....[109]....
        /*0498*/ 	.word	0x0000f750


	//   ....[110]....
        /*049c*/ 	.word	0x0000f7b0


	//   ....[111]....
        /*04a0*/ 	.word	0x0000f870


	//   ....[112]....
        /*04a4*/ 	.word	0x0000f8d0


	//   ....[113]....
        /*04a8*/ 	.word	0x0000f970


	//   ....[114]....
        /*04ac*/ 	.word	0x0000fa00


	//   ....[115]....
        /*04b0*/ 	.word	0x0000fa70


	//   ....[116]....
        /*04b4*/ 	.word	0x0000fb30


	//   ....[117]....
        /*04b8*/ 	.word	0x0000fbe0


	//   ....[118]....
        /*04bc*/ 	.word	0x0000fc40


	//   ....[119]....
        /*04c0*/ 	.word	0x0000fd10


	//   ....[120]....
        /*04c4*/ 	.word	0x0000fd70


	//   ....[121]....
        /*04c8*/ 	.word	0x0000fe40


	//   ....[122]....
        /*04cc*/ 	.word	0x0000fea0


	//   ....[123]....
        /*04d0*/ 	.word	0x0000ff70


	//   ....[124]....
        /*04d4*/ 	.word	0x0000ffd0


	//   ....[125]....
        /*04d8*/ 	.word	0x000100a0


	//   ....[126]....
        /*04dc*/ 	.word	0x00010100


	//   ....[127]....
        /*04e0*/ 	.word	0x000101b0


	//   ....[128]....
        /*04e4*/ 	.word	0x00010230


	//   ....[129]....
        /*04e8*/ 	.word	0x000102d0


	//   ....[130]....
        /*04ec*/ 	.word	0x00010420


	//   ....[131]....
        /*04f0*/ 	.word	0x000104d0


	//   ....[132]....
        /*04f4*/ 	.word	0x00010560


	//   ....[133]....
        /*04f8*/ 	.word	0x00010620


	//   ....[134]....
        /*04fc*/ 	.word	0x00010710


	//   ....[135]....
        /*0500*/ 	.word	0x000107d0


	//   ....[136]....
        /*0504*/ 	.word	0x000108b0


	//   ....[137]....
        /*0508*/ 	.word	0x00010970


	//   ....[138]....
        /*050c*/ 	.word	0x00010a50


	//   ....[139]....
        /*0510*/ 	.word	0x00010b10


	//   ....[140]....
        /*0514*/ 	.word	0x00010bf0


	//   ....[141]....
        /*0518*/ 	.word	0x00010cc0


	//   ....[142]....
        /*051c*/ 	.word	0x00010e20


	//   ....[143]....
        /*0520*/ 	.word	0x00010ec0


	//   ....[144]....
        /*0524*/ 	.word	0x00010f20


	//   ....[145]....
        /*0528*/ 	.word	0x00010fc0


	//   ....[146]....
        /*052c*/ 	.word	0x00011020


	//   ....[147]....
        /*0530*/ 	.word	0x000110c0


	//   ....[148]....
        /*0534*/ 	.word	0x00011120


	//   ....[149]....
        /*0538*/ 	.word	0x000111c0


	//   ....[150]....
        /*053c*/ 	.word	0x00011220


	//   ....[151]....
        /*0540*/ 	.word	0x000112c0


	//   ....[152]....
        /*0544*/ 	.word	0x00011320


	//   ....[153]....
        /*0548*/ 	.word	0x000113c0


	//   ....[154]....
        /*054c*/ 	.word	0x000114b0


	//   ....[155]....
        /*0550*/ 	.word	0x00011560


	//   ....[156]....
        /*0554*/ 	.word	0x000115c0


	//   ....[157]....
        /*0558*/ 	.word	0x00011690


	//   ....[158]....
        /*055c*/ 	.word	0x000116f0


	//   ....[159]....
        /*0560*/ 	.word	0x000117d0


	//   ....[160]....
        /*0564*/ 	.word	0x00011830


	//   ....[161]....
        /*0568*/ 	.word	0x00011910


	//   ....[162]....
        /*056c*/ 	.word	0x00011970


	//   ....[163]....
        /*0570*/ 	.word	0x00011a50


	//   ....[164]....
        /*0574*/ 	.word	0x00011ab0


	//   ....[165]....
        /*0578*/ 	.word	0x00011b90


	//   ....[166]....
        /*057c*/ 	.word	0x00011c80


	//----- nvinfo : EIATTR_REG_RECONFIG
	.align		4
.L_1460:
        /*0580*/ 	.byte	0x01, 0x54
	.zero		2


	//----- nvinfo : EIATTR_SYSCALL_OFFSETS
	.align		4
        /*0584*/ 	.byte	0x04, 0x46
        /*0586*/ 	.short	(.L_1462 - .L_1461)


	//   ....[0]....
.L_1461:
        /*0588*/ 	.word	0x00001510


	//   ....[1]....
        /*058c*/ 	.word	0x0000bfa0


	//   ....[2]....
        /*0590*/ 	.word	0x0000c0e0


	//   ....[3]....
        /*0594*/ 	.word	0x0000c1d0


	//   ....[4]....
        /*0598*/ 	.word	0x0000cdd0


	//----- nvinfo : EIATTR_MBARRIER_INSTR_OFFSETS
	.align		4
.L_1462:
        /*059c*/ 	.byte	0x04, 0x39
        /*059e*/ 	.short	(.L_1464 - .L_1463)


	//   ....[0]....
.L_1463:
        /*05a0*/ 	.word	0x00000170
        /*05a4*/ 	.word	0x000000ff
        /*05a8*/ 	.word	0x00022800
        /*05ac*/ 	.short	0x0100
        /*05ae*/ 	.byte	0x08
	.zero		1


	//   ....[1]....
        /*05b0*/ 	.word	0x00000180
        /*05b4*/ 	.word	0x000000ff
        /*05b8*/ 	.word	0x00022820
        /*05bc*/ 	.short	0x0100
        /*05be*/ 	.byte	0x08
	.zero		1


	//   ....[2]....
        /*05c0*/ 	.word	0x00000270
        /*05c4*/ 	.word	0x000000ff
        /*05c8*/ 	.word	0x00022830
        /*05cc*/ 	.short	0x0100
        /*05ce*/ 	.byte	0x08
	.zero		1


	//   ....[3]....
        /*05d0*/ 	.word	0x00000280
        /*05d4*/ 	.word	0x000000ff
        /*05d8*/ 	.word	0x00022840
        /*05dc*/ 	.short	0x0100
        /*05de*/ 	.byte	0x08
	.zero		1


	//   ....[4]....
        /*05e0*/ 	.word	0x00000290
        /*05e4*/ 	.word	0x000000ff
        /*05e8*/ 	.word	0x00022838
        /*05ec*/ 	.short	0x0100
        /*05ee*/ 	.byte	0x08
	.zero		1


	//   ....[5]....
        /*05f0*/ 	.word	0x000002a0
        /*05f4*/ 	.word	0x000000ff
        /*05f8*/ 	.word	0x00022848
        /*05fc*/ 	.short	0x0100
        /*05fe*/ 	.byte	0x08
	.zero		1


	//   ....[6]....
        /*0600*/ 	.word	0x000003d0
        /*0604*/ 	.word	0x000000ff
        /*0608*/ 	.word	0x00022850
        /*060c*/ 	.short	0x0100
        /*060e*/ 	.byte	0x08
	.zero		1


	//   ....[7]....
        /*0610*/ 	.word	0x000003e0
        /*0614*/ 	.word	0x000000ff
        /*0618*/ 	.word	0x00022860
        /*061c*/ 	.short	0x0100
        /*061e*/ 	.byte	0x08
	.zero		1


	//   ....[8]....
        /*0620*/ 	.word	0x000003f0
        /*0624*/ 	.word	0x000000ff
        /*0628*/ 	.word	0x00022858
        /*062c*/ 	.short	0x0100
        /*062e*/ 	.byte	0x08
	.zero		1


	//   ....[9]....
        /*0630*/ 	.word	0x00000400
        /*0634*/ 	.word	0x000000ff
        /*0638*/ 	.word	0x00022868
        /*063c*/ 	.short	0x0100
        /*063e*/ 	.byte	0x08
	.zero		1


	//   ....[10]....
        /*0640*/ 	.word	0x000004f0
        /*0644*/ 	.word	0x000000ff
        /*0648*/ 	.word	0x00022870
        /*064c*/ 	.short	0x0100
        /*064e*/ 	.byte	0x06
	.zero		1


	//   ....[11]....
        /*0650*/ 	.word	0x00000500
        /*0654*/ 	.word	0x000000ff
        /*0658*/ 	.word	0x00022880
        /*065c*/ 	.short	0x0100
        /*065e*/ 	.byte	0x06
	.zero		1


	//   ....[12]....
        /*0660*/ 	.word	0x00000510
        /*0664*/ 	.word	0x000000ff
        /*0668*/ 	.word	0x00022878
        /*066c*/ 	.short	0x0100
        /*066e*/ 	.byte	0x06
	.zero		1


	//   ....[13]....
        /*0670*/ 	.word	0x00000520
        /*0674*/ 	.word	0x000000ff
        /*0678*/ 	.word	0x00022888
        /*067c*/ 	.short	0x0100
        /*067e*/ 	.byte	0x06
	.zero		1


	//   ....[14]....
        /*0680*/ 	.word	0x00000650
        /*0684*/ 	.word	0x000000ff
        /*0688*/ 	.word	0x00022890
        /*068c*/ 	.short	0x0100
        /*068e*/ 	.byte	0x08
	.zero		1


	//   ....[15]....
        /*0690*/ 	.word	0x00000660
        /*0694*/ 	.word	0x000000ff
        /*0698*/ 	.word	0x000228a0
        /*069c*/ 	.short	0x0100
        /*069e*/ 	.byte	0x08
	.zero		1


	//   ....[16]....
        /*06a0*/ 	.word	0x00000670
        /*06a4*/ 	.word	0x000000ff
        /*06a8*/ 	.word	0x00022898
        /*06ac*/ 	.short	0x0100
        /*06ae*/ 	.byte	0x08
	.zero		1


	//   ....[17]....
        /*06b0*/ 	.word	0x00000680
        /*06b4*/ 	.word	0x000000ff
        /*06b8*/ 	.word	0x000228a8
        /*06bc*/ 	.short	0x0100
        /*06be*/ 	.byte	0x08
	.zero		1


	//   ....[18]....
        /*06c0*/ 	.word	0x000007c0
        /*06c4*/ 	.word	0x000000ff
        /*06c8*/ 	.word	0x000228b0
        /*06cc*/ 	.short	0x0100
        /*06ce*/ 	.byte	0x08
	.zero		1


	//   ....[19]....
        /*06d0*/ 	.word	0x000007d0
        /*06d4*/ 	.word	0x000000ff
        /*06d8*/ 	.word	0x000228c0
        /*06dc*/ 	.short	0x0100
        /*06de*/ 	.byte	0x08
	.zero		1


	//   ....[20]....
        /*06e0*/ 	.word	0x000007e0
        /*06e4*/ 	.word	0x000000ff
        /*06e8*/ 	.word	0x000228b8
        /*06ec*/ 	.short	0x0100
        /*06ee*/ 	.byte	0x08
	.zero		1


	//   ....[21]....
        /*06f0*/ 	.word	0x000007f0
        /*06f4*/ 	.word	0x000000ff
        /*06f8*/ 	.word	0x000228c8
        /*06fc*/ 	.short	0x0100
        /*06fe*/ 	.byte	0x08
	.zero		1


	//   ....[22]....
        /*0700*/ 	.word	0x00001540
        /*0704*/ 	.word	0x000000ff
        /*0708*/ 	.word	0x00022800
        /*070c*/ 	.short	0x010a
        /*070e*/ 	.byte	0x2a
	.zero		1


	//   ....[23]....
        /*0710*/ 	.word	0x000015d0
        /*0714*/ 	.word	0x000000ff
        /*0718*/ 	.word	0x00022830
        /*071c*/ 	.short	0x010a
        /*071e*/ 	.byte	0x2a
	.zero		1


	//   ....[24]....
        /*0720*/ 	.word	0x00001610
        /*0724*/ 	.word	0x000000ff
        /*0728*/ 	.word	0x00022830
        /*072c*/ 	.short	0x010a
        /*072e*/ 	.byte	0x2a
	.zero		1


	//   ....[25]....
        /*0730*/ 	.word	0x00002150
        /*0734*/ 	.word	0x000000ff
        /*0738*/ 	.word	0x00000000
        /*073c*/ 	.short	0x0101
        /*073e*/ 	.byte	0x04
	.zero		1


	//   ....[26]....
        /*0740*/ 	.word	0x000035e0
        /*0744*/ 	.word	0x000000ff
        /*0748*/ 	.word	0x00022850
        /*074c*/ 	.short	0x010a
        /*074e*/ 	.byte	0x2a
	.zero		1


	//   ....[27]....
        /*0750*/ 	.word	0x00003620
        /*0754*/ 	.word	0x000000ff
        /*0758*/ 	.word	0x00022850
        /*075c*/ 	.short	0x010a
        /*075e*/ 	.byte	0x2a
	.zero		1


	//   ....[28]....
        /*0760*/ 	.word	0x00003a10
        /*0764*/ 	.word	0x000000ff
        /*0768*/ 	.word	0x00000000
        /*076c*/ 	.short	0x0101
        /*076e*/ 	.byte	0x0a
	.zero		1


	//   ....[29]....
        /*0770*/ 	.word	0x00003bb0
        /*0774*/ 	.word	0x000000ff
        /*0778*/ 	.word	0x00022830
        /*077c*/ 	.short	0x010a
        /*077e*/ 	.byte	0x1c
	.zero		1


	//   ....[30]....
        /*0780*/ 	.word	0x00003bf0
        /*0784*/ 	.word	0x000000ff
        /*0788*/ 	.word	0x00022830
        /*078c*/ 	.short	0x010a
        /*078e*/ 	.byte	0x1c
	.zero		1


	//   ....[31]....
        /*0790*/ 	.word	0x00004280
        /*0794*/ 	.word	0x000000ff
        /*0798*/ 	.word	0x00000000
        /*079c*/ 	.short	0x0101
        /*079e*/ 	.byte	0x0a
	.zero		1


	//   ....[32]....
        /*07a0*/ 	.word	0x000061e0
        /*07a4*/ 	.word	0x000000ff
        /*07a8*/ 	.word	0x00022850
        /*07ac*/ 	.short	0x010a
        /*07ae*/ 	.byte	0x1c
	.zero		1


	//   ....[33]....
        /*07b0*/ 	.word	0x00006220
        /*07b4*/ 	.word	0x000000ff
        /*07b8*/ 	.word	0x00022850
        /*07bc*/ 	.short	0x010a
        /*07be*/ 	.byte	0x1c
	.zero		1


	//   ....[34]....
        /*07c0*/ 	.word	0x00006520
        /*07c4*/ 	.word	0x000000ff
        /*07c8*/ 	.word	0x00000000
        /*07cc*/ 	.short	0x0101
        /*07ce*/ 	.byte	0x1c
	.zero		1


	//   ....[35]....
        /*07d0*/ 	.word	0x00006650
        /*07d4*/ 	.word	0x000000ff
        /*07d8*/ 	.word	0x00022830
        /*07dc*/ 	.short	0x010a
        /*07de*/ 	.byte	0x1a
	.zero		1


	//   ....[36]....
        /*07e0*/ 	.word	0x00006690
        /*07e4*/ 	.word	0x000000ff
        /*07e8*/ 	.word	0x00022830
        /*07ec*/ 	.short	0x010a
        /*07ee*/ 	.byte	0x1a
	.zero		1


	//   ....[37]....
        /*07f0*/ 	.word	0x00006be0
        /*07f4*/ 	.word	0x000000ff
        /*07f8*/ 	.word	0x00000000
        /*07fc*/ 	.short	0x0101
        /*07fe*/ 	.byte	0x0a
	.zero		1


	//   ....[38]....
        /*0800*/ 	.word	0x000084f0
        /*0804*/ 	.word	0x000000ff
        /*0808*/ 	.word	0x00022850
        /*080c*/ 	.short	0x010a
        /*080e*/ 	.byte	0x1a
	.zero		1


	//   ....[39]....
        /*0810*/ 	.word	0x00008530
        /*0814*/ 	.word	0x000000ff
        /*0818*/ 	.word	0x00022850
        /*081c*/ 	.short	0x010a
        /*081e*/ 	.byte	0x1a
	.zero		1


	//   ....[40]....
        /*0820*/ 	.word	0x00008830
        /*0824*/ 	.word	0x000000ff
        /*0828*/ 	.word	0x00000000
        /*082c*/ 	.short	0x0101
        /*082e*/ 	.byte	0x1a
	.zero		1


	//   ....[41]....
        /*0830*/ 	.word	0x00009ae0
        /*0834*/ 	.word	0x000000ff
        /*0838*/ 	.word	0x00000000
        /*083c*/ 	.short	0x0101
        /*083e*/ 	.byte	0x04
	.zero		1


	//   ....[42]....
        /*0840*/ 	.word	0x0000c6d0
        /*0844*/ 	.word	0x000000ff
        /*0848*/ 	.word	0x00022840
        /*084c*/ 	.short	0x010a
        /*084e*/ 	.byte	0x2d
	.zero		1


	//   ....[43]....
        /*0850*/ 	.word	0x0000cc00
        /*0854*/ 	.word	0x000000ff
        /*0858*/ 	.word	0x00022830
        /*085c*/ 	.short	0x0107
        /*085e*/ 	.byte	0x2d
	.zero		1


	//   ....[44]....
        /*0860*/ 	.word	0x0000cc70
        /*0864*/ 	.word	0x000000ff
        /*0868*/ 	.word	0x00022830
        /*086c*/ 	.short	0x0101
        /*086e*/ 	.byte	0x2d
	.zero		1


	//   ....[45]....
        /*0870*/ 	.word	0x0000d570
        /*0874*/ 	.word	0x000000ff
        /*0878*/ 	.word	0x00022800
        /*087c*/ 	.short	0x0107
        /*087e*/ 	.byte	0x2d
	.zero		1


	//   ....[46]....
        /*0880*/ 	.word	0x0000d5b0
        /*0884*/ 	.word	0x000000ff
        /*0888*/ 	.word	0x00022800
        /*088c*/ 	.short	0x0101
        /*088e*/ 	.byte	0x2d
	.zero		1


	//   ....[47]....
        /*0890*/ 	.word	0x0000d5c0
        /*0894*/ 	.word	0x000000ff
        /*0898*/ 	.word	0x00022820
        /*089c*/ 	.short	0x010a
        /*089e*/ 	.byte	0x2d
	.zero		1


	//   ....[48]....
        /*08a0*/ 	.word	0x0000d610
        /*08a4*/ 	.word	0x000000ff
        /*08a8*/ 	.word	0x00022860
        /*08ac*/ 	.short	0x010a
        /*08ae*/ 	.byte	0x2d
	.zero		1


	//   ....[49]....
        /*08b0*/ 	.word	0x0000dd40
        /*08b4*/ 	.word	0x000000ff
        /*08b8*/ 	.word	0x00022850
        /*08bc*/ 	.short	0x0107
        /*08be*/ 	.byte	0x2d
	.zero		1


	//   ....[50]....
        /*08c0*/ 	.word	0x0000ddc0
        /*08c4*/ 	.word	0x000000ff
        /*08c8*/ 	.word	0x00022850
        /*08cc*/ 	.short	0x0101
        /*08ce*/ 	.byte	0x2d
	.zero		1


	//   ....[51]....
        /*08d0*/ 	.word	0x0000e0a0
        /*08d4*/ 	.word	0x00000020
        /*08d8*/ 	.word	0x00022840
        /*08dc*/ 	.short	0x010a
        /*08de*/ 	.byte	0x3f
	.zero		1


	//   ....[52]....
        /*08e0*/ 	.word	0x0000e4d0
        /*08e4*/ 	.word	0x00000020
        /*08e8*/ 	.word	0x00022830
        /*08ec*/ 	.short	0x0107
        /*08ee*/ 	.byte	0x3f
	.zero		1


	//   ....[53]....
        /*08f0*/ 	.word	0x0000e580
        /*08f4*/ 	.word	0x00000020
        /*08f8*/ 	.word	0x00022830
        /*08fc*/ 	.short	0x0101
        /*08fe*/ 	.byte	0x3f
	.zero		1


	//   ....[54]....
        /*0900*/ 	.word	0x0000e5b0
        /*0904*/ 	.word	0x00000020
        /*0908*/ 	.word	0x00022860
        /*090c*/ 	.short	0x010a
        /*090e*/ 	.byte	0x3f
	.zero		1


	//   ....[55]....
        /*0910*/ 	.word	0x0000eaf0
        /*0914*/ 	.word	0x00000020
        /*0918*/ 	.word	0x00022850
        /*091c*/ 	.short	0x0107
        /*091e*/ 	.byte	0x3f
	.zero		1


	//   ....[56]....
        /*0920*/ 	.word	0x0000ebb0
        /*0924*/ 	.word	0x00000020
        /*0928*/ 	.word	0x00022850
        /*092c*/ 	.short	0x0101
        /*092e*/ 	.byte	0x3f
	.zero		1


	//   ....[57]....
        /*0930*/ 	.word	0x0000eca0
        /*0934*/ 	.word	0x00000004
        /*0938*/ 	.word	0x00022820
        /*093c*/ 	.short	0x010a
        /*093e*/ 	.byte	0x3f
	.zero		1


	//   ....[58]....
        /*0940*/ 	.word	0x0000ede0
        /*0944*/ 	.word	0x00000005
        /*0948*/ 	.word	0x00022840
        /*094c*/ 	.short	0x010a
        /*094e*/ 	.byte	0x3f
	.zero		1


	//   ....[59]....
        /*0950*/ 	.word	0x0000ee80
        /*0954*/ 	.word	0x00000015
        /*0958*/ 	.word	0x00022840
        /*095c*/ 	.short	0x010a
        /*095e*/ 	.byte	0x3f
	.zero		1


	//   ....[60]....
        /*0960*/ 	.word	0x0000eec0
        /*0964*/ 	.word	0x00000005
        /*0968*/ 	.word	0x00022860
        /*096c*/ 	.short	0x010a
        /*096e*/ 	.byte	0x3f
	.zero		1


	//   ....[61]....
        /*0970*/ 	.word	0x0000ef00
        /*0974*/ 	.word	0x00000015
        /*0978*/ 	.word	0x00022860
        /*097c*/ 	.short	0x010a
        /*097e*/ 	.byte	0x3f
	.zero		1


	//   ....[62]....
        /*0980*/ 	.word	0x0000ef70
        /*0984*/ 	.word	0x00000005
        /*0988*/ 	.word	0x00022800
        /*098c*/ 	.short	0x010a
        /*098e*/ 	.byte	0x3f
	.zero		1


	//   ....[63]....
        /*0990*/ 	.word	0x0000efd0
        /*0994*/ 	.word	0x00000005
        /*0998*/ 	.word	0x00022830
        /*099c*/ 	.short	0x010a
        /*099e*/ 	.byte	0x3f
	.zero		1


	//   ....[64]....
        /*09a0*/ 	.word	0x0000f030
        /*09a4*/ 	.word	0x0000000b
        /*09a8*/ 	.word	0x00022850
        /*09ac*/ 	.short	0x010a
        /*09ae*/ 	.byte	0x3f
	.zero		1


	//   ....[65]....
        /*09b0*/ 	.word	0x0000f090
        /*09b4*/ 	.word	0x00000009
        /*09b8*/ 	.word	0x00022830
        /*09bc*/ 	.short	0x010a
        /*09be*/ 	.byte	0x3f
	.zero		1


	//   ....[66]....
        /*09c0*/ 	.word	0x0000f0f0
        /*09c4*/ 	.word	0x0000000b
        /*09c8*/ 	.word	0x00022850
        /*09cc*/ 	.short	0x010a
        /*09ce*/ 	.byte	0x3f
	.zero		1


	//   ....[67]....
        /*09d0*/ 	.word	0x0000f150
        /*09d4*/ 	.word	0x00000007
        /*09d8*/ 	.word	0x00022830
        /*09dc*/ 	.short	0x010a
        /*09de*/ 	.byte	0x3f
	.zero		1


	//   ....[68]....
        /*09e0*/ 	.word	0x0000f1b0
        /*09e4*/ 	.word	0x00000007
        /*09e8*/ 	.word	0x00022850
        /*09ec*/ 	.short	0x010a
        /*09ee*/ 	.byte	0x3f
	.zero		1


	//   ....[69]....
        /*09f0*/ 	.word	0x0000f290
        /*09f4*/ 	.word	0x00000003
        /*09f8*/ 	.word	0x00022840
        /*09fc*/ 	.short	0x010a
        /*09fe*/ 	.byte	0x3f
	.zero		1


	//   ....[70]....
        /*0a00*/ 	.word	0x00010310
        /*0a04*/ 	.word	0x00000003
        /*0a08*/ 	.word	0x00022820
        /*0a0c*/ 	.short	0x010a
        /*0a0e*/ 	.byte	0x3f
	.zero		1


	//   ....[71]....
        /*0a10*/ 	.word	0x00010370
        /*0a14*/ 	.word	0x00000003
        /*0a18*/ 	.word	0x00022860
        /*0a1c*/ 	.short	0x010a
        /*0a1e*/ 	.byte	0x3f
	.zero		1


	//   ....[72]....
        /*0a20*/ 	.word	0x00010d70
        /*0a24*/ 	.word	0x00000020
        /*0a28*/ 	.word	0x00022840
        /*0a2c*/ 	.short	0x010a
        /*0a2e*/ 	.byte	0x3f
	.zero		1


	//   ....[73]....
        /*0a30*/ 	.word	0x00011400
        /*0a34*/ 	.word	0x00000020
        /*0a38*/ 	.word	0x00022860
        /*0a3c*/ 	.short	0x010a
        /*0a3e*/ 	.byte	0x3f
	.zero		1


	//   ....[74]....
        /*0a40*/ 	.word	0x00011bd0
        /*0a44*/ 	.word	0x00000004
        /*0a48*/ 	.word	0x00022820
        /*0a4c*/ 	.short	0x010a
        /*0a4e*/ 	.byte	0x3f
	.zero		1


	//   ....[75]....
        /*0a50*/ 	.word	0x00011d40
        /*0a54*/ 	.word	0x00000005
        /*0a58*/ 	.word	0x00022840
        /*0a5c*/ 	.short	0x010a
        /*0a5e*/ 	.byte	0x3f
	.zero		1


	//   ....[76]....
        /*0a60*/ 	.word	0x00011d90
        /*0a64*/ 	.word	0x00000015
        /*0a68*/ 	.word	0x00022840
        /*0a6c*/ 	.short	0x010a
        /*0a6e*/ 	.byte	0x3f
	.zero		1


	//   ....[77]....
        /*0a70*/ 	.word	0x00011de0
        /*0a74*/ 	.word	0x00000005
        /*0a78*/ 	.word	0x00022860
        /*0a7c*/ 	.short	0x010a
        /*0a7e*/ 	.byte	0x3f
	.zero		1


	//----- nvinfo : EIATTR_NUM_MBARRIERS
	.align		4
.L_1464:
        /*0a80*/ 	.byte	0x03, 0x38
        /*0a82*/ 	.short	0x0016


	//----- nvinfo : EIATTR_EXIT_INSTR_OFFSETS
	.align		4
        /*0a84*/ 	.byte	0x04, 0x1c
        /*0a86*/ 	.short	(.L_1466 - .L_1465)


	//   ....[0]....
.L_1465:
        /*0a88*/ 	.word	0x0000ef50


	//----- nvinfo : EIATTR_MAX_THREADS
	.align		4
.L_1466:
        /*0a8c*/ 	.byte	0x04, 0x05
        /*0a8e*/ 	.short	(.L_1468 - .L_1467)
.L_1467:
        /*0a90*/ 	.word	0x00000180
        /*0a94*/ 	.word	0x00000001
        /*0a98*/ 	.word	0x00000001


	//----- nvinfo : EIATTR_CRS_STACK_SIZE
	.align		4
.L_1468:
        /*0a9c*/ 	.byte	0x04, 0x1e
        /*0a9e*/ 	.short	(.L_1470 - .L_1469)
.L_1469:
        /*0aa0*/ 	.word	0x00000000


	//----- nvinfo : EIATTR_CBANK_PARAM_SIZE
	.align		4
.L_1470:
        /*0aa4*/ 	.byte	0x03, 0x19
        /*0aa6*/ 	.short	0x0a70


	//----- nvinfo : EIATTR_PARAM_CBANK
	.align		4
        /*0aa8*/ 	.byte	0x04, 0x0a
        /*0aaa*/ 	.short	(.L_1472 - .L_1471)
	.align		4
.L_1471:
        /*0aac*/ 	.word	index@(.nv.constant0._ZN7cutlass13device_kernelIN5flash11enable_sm90INS1_16FlashAttnFwdSm90INS1_25CollectiveMainloopFwdSm90ILi2EN4cute5tupleIJNS5_1CILi1EEES8_S8_EEENS6_IJNS7_ILi128EEENS7_ILi96EEENS7_ILi64EEEEEELi256ENS_10bfloat16_tEfNS_4arch4Sm90ELb1ELb0ELb1ELb0ELb1ELb0ELb0ELb1ELb0ELb1ELb1ELb0EEENS1_21CollectiveEpilogueFwdINS6_IJSA_NS7_ILi256EEESB_EEES9_SE_SG_Li256ELb0ELb1ELb1ELb0EEENS1_19SingleTileSchedulerILb0ELb1ELb1ELi128EEEEEEEEEvNT_6ParamsE)
        /*0ab0*/ 	.short	0x0210
        /*0ab2*/ 	.short	0x0a70


	//----- nvinfo : EIATTR_SW_WAR
	.align		4
.L_1472:
        /*0ab4*/ 	.byte	0x04, 0x36
        /*0ab6*/ 	.short	(.L_1474 - .L_1473)
.L_1473:
        /*0ab8*/ 	.word	0x00000008
.L_1474:


//--------------------- .nv.info._ZN7cutlass13device_kernelIN5flash11enable_sm90INS1_16FlashAttnFwdSm90INS1_25CollectiveMainloopFwdSm90ILi2EN4cute5tupleIJNS5_1CILi1EEES8_S8_EEENS6_IJNS7_ILi128EEENS7_ILi96EEENS7_ILi64EEEEEELi256ENS_10bfloat16_tEfNS_4arch4Sm90ELb1ELb0ELb1ELb0ELb1ELb0ELb1ELb1ELb0ELb1ELb1ELb0EEENS1_21CollectiveEpilogueFwdINS6_IJSA_NS7_ILi256EEESB_EEES9_SE_SG_Li256ELb0ELb1ELb1ELb0EEENS1_19SingleTileSchedulerILb0ELb1ELb1ELi128EEEEEEEEEvNT_6ParamsE --------------------------
	.section	.nv.info._ZN7cutlass13device_kernelIN5flash11enable_sm90INS1_16FlashAttnFwdSm90INS1_25CollectiveMainloopFwdSm90ILi2EN4cute5tupleIJNS5_1CILi1EEES8_S8_EEENS6_IJNS7_ILi128EEENS7_ILi96EEENS7_ILi64EEEEEELi256ENS_10bfloat16_tEfNS_4arch4Sm90ELb1ELb0ELb1ELb0ELb1ELb0ELb1ELb1ELb0ELb1ELb1ELb0EEENS1_21CollectiveEpilogueFwdINS6_IJSA_NS7_ILi256EEESB_EEES9_SE_SG_Li256ELb0ELb1ELb1ELb0EEENS1_19SingleTileSchedulerILb0ELb1ELb1ELi128EEEEEEEEEvNT_6ParamsE,"",@"SHT_CUDA_INFO"
	.sectionflags	@""
	.align	4


	//----- nvinfo : EIATTR_CUDA_API_VERSION
	.align		4
        /*0000*/ 	.byte	0x04, 0x37
        /*0002*/ 	.short	(.L_1476 - .L_1475)
.L_1475:
        /*0004*/ 	.word	0x00000082


	//----- nvinfo : EIATTR_KPARAM_INFO
	.align		4
.L_1476:
        /*0008*/ 	.byte	0x04, 0x17
        /*000a*/ 	.short	(.L_1478 - .L_1477)
.L_1477:
        /*000c*/ 	.word	0x00000000
        /*0010*/ 	.short	0x0000
        /*0012*/ 	.short	0x0070
        /*0014*/ 	.byte	0x00, 0xf0, 0x01, 0x2c


	//----- nvinfo : EIATTR_SPARSE_MMA_MASK
	.align		4
.L_1478:
        /*0018*/ 	.byte	0x03, 0x50
        /*001a*/ 	.short	0x0000


	//----- nvinfo : EIATTR_MAXREG_COUNT
	.align		4
        /*001c*/ 	.byte	0x03, 0x1b
        /*001e*/ 	.short	0x00a8


	//----- nvinfo : EIATTR_NUM_BARRIERS
	.align		4
        /*0020*/ 	.byte	0x02, 0x4c
        /*0022*/ 	.byte	0x10
	.zero		1


	//----- nvinfo : EIATTR_EXTERNS
	.align		4
        /*0024*/ 	.byte	0x04, 0x0f
        /*0026*/ 	.short	(.L_1480 - .L_1479)


	//   ....[0]....
	.align		4
.L_1479:
        /*0028*/ 	.word	index@(__assertfail)


	//----- nvinfo : EIATTR_ANNOTATIONS
	.align		4
.L_1480:
        /*002c*/ 	.byte	0x04, 0x55
        /*002e*/ 	.short	(.L_1482 - .L_1481)


	//   ....[0]....
.L_1481:
        /*0030*/ 	.word	0x00000001
        /*0034*/ 	.byte	0x00, 0x0a, 0x00, 0x00, 0x01, 0x00, 0x00, 0x00, 0x90, 0xac, 0x00, 0x00, 0x01, 0x00, 0x00, 0x00
        /*0044*/ 	.byte	0xa0, 0xce, 0x00, 0x00, 0x01, 0x00, 0x00, 0x00, 0x60, 0xe1, 0x00, 0x00, 0x01, 0x00, 0x00, 0x00
        /*0054*/ 	.byte	0xf0, 0xfd, 0x00, 0x00


	//----- nvinfo : EIATTR_MERCURY_ISA_VERSION
	.align		4
.L_1482:
        /*0058*/ 	.byte	0x03, 0x5f
        /*005a*/ 	.short	0x0101


	//----- nvinfo : EIATTR_INT_WARP_WIDE_INSTR_OFFSETS
	.align		4
        /*005c*/ 	.byte	0x04, 0x31
        /*005e*/ 	.short	(.L_1484 - .L_1483)


	//   ....[0]....
.L_1483:
        /*0060*/ 	.word	0x000000c0


	//   ....[1]....
        /*0064*/ 	.word	0x000000d0


	//   ....[2]....
        /*0068*/ 	.word	0x000000e0


	//   ....[3]....
        /*006c*/ 	.word	0x00000180


	//----- nvinfo : EIATTR_COOP_GROUP_MASK_REGIDS
	.align		4
.L_1484:
        /*0070*/ 	.byte	0x04, 0x29
        /*0072*/ 	.short	(.L_1486 - .L_1485)


	//   ....[0]....
.L_1485:
        /*0074*/ 	.word	0xffffffff


	//   ....[1]....
        /*0078*/ 	.word	0xffffffff


	//   ....[2]....
        /*007c*/ 	.word	0xffffffff


	//   ....[3]....
        /*0080*/ 	.word	0xffffffff


	//   ....[4]....
        /*0084*/ 	.word	0xffffffff


	//   ....[5]....
        /*0088*/ 	.word	0xffffffff


	//   ....[6]....
        /*008c*/ 	.word	0xffffffff


	//   ....[7]....
        /*0090*/ 	.word	0xffffffff


	//   ....[8]....
        /*0094*/ 	.word	0xffffffff


	//   ....[9]....
        /*0098*/ 	.word	0xffffffff


	//   ....[10]....
        /*009c*/ 	.word	0xffffffff


	//   ....[11]....
        /*00a0*/ 	.word	0xffffffff


	//   ....[12]....
        /*00a4*/ 	.word	0xffffffff


	//   ....[13]....
        /*00a8*/ 	.word	0xffffffff


	//   ....[14]....
        /*00ac*/ 	.word	0xffffffff


	//   ....[15]....
        /*00b0*/ 	.word	0xffffffff


	//   ....[16]....
        /*00b4*/ 	.word	0xffffffff


	//   ....[17]....
        /*00b8*/ 	.word	0xffffffff


	//   ....[18]....
        /*00bc*/ 	.word	0xffffffff


	//   ....[19]....
        /*00c0*/ 	.word	0xffffffff


	//   ....[20]....
        /*00c4*/ 	.word	0xffffffff


	//   ....[21]....
        /*00c8*/ 	.word	0xffffffff


	//   ....[22]....
        /*00cc*/ 	.word	0xffffffff


	//   ....[23]....
        /*00d0*/ 	.word	0xffffffff


	//   ....[24]....
        /*00d4*/ 	.word	0xffffffff


	//   ....[25]....
        /*00d8*/ 	.word	0xffffffff


	//   ....[26]....
        /*00dc*/ 	.word	0xffffffff


	//   ....[27]....
        /*00e0*/ 	.word	0xffffffff


	//   ....[28]....
        /*00e4*/ 	.word	0xffffffff


	//   ....[29]....
        /*00e8*/ 	.word	0xffffffff


	//   ....[30]....
        /*00ec*/ 	.word	0xffffffff


	//   ....[31]....
        /*00f0*/ 	.word	0xffffffff


	//   ....[32]....
        /*00f4*/ 	.word	0xffffffff


	//   ....[33]....
        /*00f8*/ 	.word	0xffffffff


	//   ....[34]....
        /*00fc*/ 	.word	0xffffffff


	//   ....[35]....
        /*0100*/ 	.word	0xffffffff


	//   ....[36]....
        /*0104*/ 	.word	0xffffffff


	//   ....[37]....
        /*0108*/ 	.word	0xffffffff


	//   ....[38]....
        /*010c*/ 	.word	0xffffffff


	//   ....[39]....
        /*0110*/ 	.word	0xffffffff


	//   ....[40]....
        /*0114*/ 	.word	0xffffffff


	//   ....[41]....
        /*0118*/ 	.word	0xffffffff


	//   ....[42]....
        /*011c*/ 	.word	0xffffffff


	//   ....[43]....
        /*0120*/ 	.word	0xffffffff


	//   ....[44]....
        /*0124*/ 	.word	0xffffffff


	//   ....[45]....
        /*0128*/ 	.word	0xffffffff


	//   ....[46]....
        /*012c*/ 	.word	0xffffffff


	//   ....[47]....
        /*0130*/ 	.word	0xffffffff


	//   ....[48]....
        /*0134*/ 	.word	0xffffffff


	//   ....[49]....
        /*0138*/ 	.word	0xffffffff


	//   ....[50]....
        /*013c*/ 	.word	0xffffffff


	//   ....[51]....
        /*0140*/ 	.word	0xffffffff


	//   ....[52]....
        /*0144*/ 	.word	0xffffffff


	//   ....[53]....
        /*0148*/ 	.word	0xffffffff


	//   ....[54]....
        /*014c*/ 	.word	0xffffffff


	//   ....[55]....
        /*0150*/ 	.word	0xffffffff


	//   ....[56]....
        /*0154*/ 	.word	0xffffffff


	//   ....[57]....
        /*0158*/ 	.word	0xffffffff


	//   ....[58]....
        /*015c*/ 	.word	0xffffffff


	//   ....[59]....
        /*0160*/ 	.word	0xffffffff


	//   ....[60]....
        /*0164*/ 	.word	0xffffffff


	//   ....[61]....
        /*0168*/ 	.word	0xffffffff


	//   ....[62]....
        /*016c*/ 	.word	0xffffffff


	//   ....[63]....
        /*0170*/ 	.word	0xffffffff


	//   ....[64]....
        /*0174*/ 	.word	0xffffffff


	//   ....[65]....
        /*0178*/ 	.word	0xffffffff


	//   ....[66]....
        /*017c*/ 	.word	0xffffffff


	//   ....[67]....
        /*0180*/ 	.word	0xffffffff


	//   ....[68]....
        /*0184*/ 	.word	0xffffffff


	//   ....[69]....
        /*0188*/ 	.word	0xffffffff


	//   ....[70]....
        /*018c*/ 	.word	0xffffffff


	//   ....[71]....
        /*0190*/ 	.word	0xffffffff


	//   ....[72]....
        /*0194*/ 	.word	0xffffffff


	//   ....[73]....
        /*0198*/ 	.word	0xffffffff


	//   ....[74]....
        /*019c*/ 	.word	0xffffffff


	//   ....[75]....
        /*01a0*/ 	.word	0xffffffff


	//   ....[76]....
        /*01a4*/ 	.word	0xffffffff


	//   ....[77]....
        /*01a8*/ 	.word	0xffffffff


	//   ....[78]....
        /*01ac*/ 	.word	0xffffffff


	//   ....[79]....
        /*01b0*/ 	.word	0xffffffff


	//   ....[80]....
        /*01b4*/ 	.word	0xffffffff


	//   ....[81]....
        /*01b8*/ 	.word	0xffffffff


	//   ....[82]....
        /*01bc*/ 	.word	0xffffffff


	//   ....[83]....
        /*01c0*/ 	.word	0xffffffff


	//   ....[84]....
        /*01c4*/ 	.word	0xffffffff


	//   ....[85]....
        /*01c8*/ 	.word	0xffffffff


	//   ....[86]....
        /*01cc*/ 	.word	0xffffffff


	//   ....[87]....
        /*01d0*/ 	.word	0xffffffff


	//   ....[88]....
        /*01d4*/ 	.word	0xffffffff


	//   ....[89]....
        /*01d8*/ 	.word	0xffffffff


	//   ....[90]....
        /*01dc*/ 	.word	0xffffffff


	//   ....[91]....
        /*01e0*/ 	.word	0xffffffff


	//   ....[92]....
        /*01e4*/ 	.word	0xffffffff


	//   ....[93]....
        /*01e8*/ 	.word	0xffffffff


	//   ....[94]....
        /*01ec*/ 	.word	0xffffffff


	//   ....[95]....
        /*01f0*/ 	.word	0xffffffff


	//   ....[96]....
        /*01f4*/ 	.word	0xffffffff


	//   ....[97]....
        /*01f8*/ 	.word	0xffffffff


	//   ....[98]....
        /*01fc*/ 	.word	0xffffffff


	//   ....[99]....
        /*0200*/ 	.word	0xffffffff


	//   ....[100]....
        /*0204*/ 	.word	0xffffffff


	//   ....[101]....
        /*0208*/ 	.word	0xffffffff


	//   ....[102]....
        /*020c*/ 	.word	0xffffffff


	//   ....[103]....
        /*0210*/ 	.word	0xffffffff


	//   ....[104]....
        /*0214*/ 	.word	0xffffffff


	//   ....[105]....
        /*0218*/ 	.word	0xffffffff


	//   ....[106]....
        /*021c*/ 	.word	0xffffffff


	//   ....[107]....
        /*0220*/ 	.word	0xffffffff


	//   ....[108]....
        /*0224*/ 	.word	0xffffffff


	//   ....[109]....
        /*0228*/ 	.word	0xffffffff


	//   ....[110]....
        /*022c*/ 	.word	0xffffffff


	//   ....[111]....
        /*0230*/ 	.word	0xffffffff


	//   ....[112]....
        /*0234*/ 	.word	0xffffffff


	//   ....[113]....
        /*0238*/ 	.word	0xffffffff


	//   ....[114]....
        /*023c*/ 	.word	0xffffffff


	//   ....[115]....
        /*0240*/ 	.word	0xffffffff


	//   ....[116]....
        /*0244*/ 	.word	0xffffffff


	//   ....[117]....
        /*0248*/ 	.word	0x0500000f


	//   ....[118]....
        /*024c*/ 	.word	0x0500000f


	//   ....[119]....
        /*0250*/ 	.word	0x0500000f


	//   ....[120]....
        /*0254*/ 	.word	0x0500000f


	//   ....[121]....
        /*0258*/ 	.word	0x0500000f


	//   ....[122]....
        /*025c*/ 	.word	0x0500000f


	//   ....[123]....
        /*0260*/ 	.word	0x0500000f


	//   ....[124]....
        /*0264*/ 	.word	0x0500000f


	//   ....[125]....
        /*0268*/ 	.word	0x0500000f


	//   ....[126]....
        /*026c*/ 	.word	0x0500000f


	//   ....[127]....
        /*0270*/ 	.word	0x0500000f


	//   ....[128]....
        /*0274*/ 	.word	0x0500000f


	//   ....[129]....
        /*0278*/ 	.word	0x0500000f


	//   ....[130]....
        /*027c*/ 	.word	0x0500000f


	//   ....[131]....
        /*0280*/ 	.word	0x0500000f


	//   ....[132]....
        /*0284*/ 	.word	0x0500000f


	//   ....[133]....
        /*0288*/ 	.word	0x0500000f


	//   ....[134]....
        /*028c*/ 	.word	0x0500000f


	//   ....[135]....
        /*0290*/ 	.word	0x0500000f


	//   ....[136]....
        /*0294*/ 	.word	0x0500000f


	//   ....[137]....
        /*0298*/ 	.word	0x0500000f


	//   ....[138]....
        /*029c*/ 	.word	0x0500000f


	//   ....[139]....
        /*02a0*/ 	.word	0x0500000f


	//   ....[140]....
        /*02a4*/ 	.word	0x0500000f


	//   ....[141]....
        /*02a8*/ 	.word	0x0500000f


	//   ....[142]....
        /*02ac*/ 	.word	0x0500000f


	//   ....[143]....
        /*02b0*/ 	.word	0x0500000f


	//   ....[144]....
        /*02b4*/ 	.word	0x0500000f


	//   ....[145]....
        /*02b8*/ 	.word	0x0500000f


	//   ....[146]....
        /*02bc*/ 	.word	0x0500000f


	//   ....[147]....
        /*02c0*/ 	.word	0x0500000f


	//   ....[148]....
        /*02c4*/ 	.word	0x0500000f


	//   ....[149]....
        /*02c8*/ 	.word	0x0500000f


	//   ....[150]....
        /*02cc*/ 	.word	0x0500000f


	//   ....[151]....
        /*02d0*/ 	.word	0x0500000f


	//   ....[152]....
        /*02d4*/ 	.word	0x0500000f


	//   ....[153]....
        /*02d8*/ 	.word	0x0500000f


	//   ....[154]....
        /*02dc*/ 	.word	0x0500000f


	//   ....[155]....
        /*02e0*/ 	.word	0x0500000f


	//   ....[156]....
        /*02e4*/ 	.word	0x0500000f


	//   ....[157]....
        /*02e8*/ 	.word	0x0500000f


	//   ....[158]....
        /*02ec*/ 	.word	0x0500000f


	//   ....[159]....
        /*02f0*/ 	.word	0x0500000f


	//   ....[160]....
        /*02f4*/ 	.word	0x0500000f


	//   ....[161]....
        /*02f8*/ 	.word	0x0500000f


	//   ....[162]....
        /*02fc*/ 	.word	0x0500000f


	//   ....[163]....
        /*0300*/ 	.word	0x0500000f


	//   ....[164]....
        /*0304*/ 	.word	0x0500000f


	//   ....[165]....
        /*0308*/ 	.word	0x0500000f


	//   ....[166]....
        /*030c*/ 	.word	0x0500000f


	//   ....[167]....
        /*0310*/ 	.word	0x0500000f


	//   ....[168]....
        /*0314*/ 	.word	0x0500000f


	//   ....[169]....
        /*0318*/ 	.word	0x0500000f


	//   ....[170]....
        /*031c*/ 	.word	0x0500000f


	//   ....[171]....
        /*0320*/ 	.word	0x0500000f


	//   ....[172]....
        /*0324*/ 	.word	0x0500000f


	//   ....[173]....
        /*0328*/ 	.word	0x0500000f


	//   ....[174]....
        /*032c*/ 	.word	0x0500000f


	//   ....[175]....
        /*0330*/ 	.word	0x0500000f


	//   ....[176]....
        /*0334*/ 	.word	0x0500000f


	//   ....[177]....
        /*0338*/ 	.word	0x0500000f


	//   ....[178]....
        /*033c*/ 	.word	0x0500000f


	//   ....[179]....
        /*0340*/ 	.word	0x0500000f


	//   ....[180]....
        /*0344*/ 	.word	0x0500000f


	//   ....[181]....
        /*0348*/ 	.word	0x0500000f


	//   ....[182]....
        /*034c*/ 	.word	0x0500000f


	//   ....[183]....
        /*0350*/ 	.word	0x0500000f


	//   ....[184]....
        /*0354*/ 	.word	0x0500000f


	//   ....[185]....
        /*0358*/ 	.word	0x0500000f


	//   ....[186]....
        /*035c*/ 	.word	0x0500000f


	//   ....[187]....
        /*0360*/ 	.word	0x0500000f


	//   ....[188]....
        /*0364*/ 	.word	0x0500000f


	//   ....[189]....
        /*0368*/ 	.word	0x0500000f


	//   ....[190]....
        /*036c*/ 	.word	0x0500000f


	//   ....[191]....
        /*0370*/ 	.word	0x0500000f


	//   ....[192]....
        /*0374*/ 	.word	0x0500000f


	//   ....[193]....
        /*0378*/ 	.word	0x0500000f


	//   ....[194]....
        /*037c*/ 	.word	0x0500000f


	//   ....[195]....
        /*0380*/ 	.word	0x0500000f


	//   ....[196]....
        /*0384*/ 	.word	0x0500000f


	//   ....[197]....
        /*0388*/ 	.word	0x0500000f


	//   ....[198]....
        /*038c*/ 	.word	0x0500000f


	//----- nvinfo : EIATTR_COOP_GROUP_INSTR_OFFSETS
	.align		4
.L_1486:
        /*0390*/ 	.byte	0x04, 0x28
        /*0392*/ 	.short	(.L_1488 - .L_1487)


	//   ....[0]....
.L_1487:
        /*0394*/ 	.word	0x00000080


	//   ....[1]....
        /*0398*/ 	.word	0x000000b0


	//   ....[2]....
        /*039c*/ 	.word	0x000002f0


	//   ....[3]....
        /*03a0*/ 	.word	0x00000450


	//   ....[4]....
        /*03a4*/ 	.word	0x00000570


	//   ....[5]....
        /*03a8*/ 	.word	0x000006d0


	//   ....[6]....
        /*03ac*/ 	.word	0x000013a0


	//   ....[7]....
        /*03b0*/ 	.word	0x00002980


	//   ....[8]....
        /*03b4*/ 	.word	0x000029c0


	//   ....[9]....
        /*03b8*/ 	.word	0x00003700


	//   ....[10]....
        /*03bc*/ 	.word	0x00003740


	//   ....[11]....
        /*03c0*/ 	.word	0x00003760


	//   ....[12]....
        /*03c4*/ 	.word	0x00003780


	//   ....[13]....
        /*03c8*/ 	.word	0x000053c0


	//   ....[14]....
        /*03cc*/ 	.word	0x00005400


	//   ....[15]....
        /*03d0*/ 	.word	0x000062b0


	//   ....[16]....
        /*03d4*/ 	.word	0x000062e0


	//   ....[17]....
        /*03d8*/ 	.word	0x00006310


	//   ....[18]....
        /*03dc*/ 	.word	0x00006320


	//   ....[19]....
        /*03e0*/ 	.word	0x00008c20


	//   ....[20]....
        /*03e4*/ 	.word	0x00008c70


	//   ....[21]....
        /*03e8*/ 	.word	0x00008c90


	//   ....[22]....
        /*03ec*/ 	.word	0x00008cb0


	//   ....[23]....
        /*03f0*/ 	.word	0x0000a280


	//   ....[24]....
        /*03f4*/ 	.word	0x0000a2b0


	//   ....[25]....
        /*03f8*/ 	.word	0x0000a300


	//   ....[26]....
        /*03fc*/ 	.word	0x0000a310


	//   ....[27]....
        /*0400*/ 	.word	0x0000b420


	//   ....[28]....
        /*0404*/ 	.word	0x0000b470


	//   ....[29]....
        /*0408*/ 	.word	0x0000b4b0


	//   ....[30]....
        /*040c*/ 	.word	0x0000b4e0


	//   ....[31]....
        /*0410*/ 	.word	0x0000b520


	//   ....[32]....
        /*0414*/ 	.word	0x0000b540


	//   ....[33]....
        /*0418*/ 	.word	0x0000c1b0


	//   ....[34]....
        /*041c*/ 	.word	0x0000c1c0


	//   ....[35]....
        /*0420*/ 	.word	0x0000d200


	//   ....[36]....
        /*0424*/ 	.word	0x0000e420


	//   ....[37]....
        /*0428*/ 	.word	0x0000e440


	//   ....[38]....
        /*042c*/ 	.word	0x0000e460


	//   ....[39]....
        /*0430*/ 	.word	0x0000e480


	//   ....[40]....
        /*0434*/ 	.word	0x0000e4d0


	//   ....[41]....
        /*0438*/ 	.word	0x0000e4f0


	//   ....[42]....
        /*043c*/ 	.word	0x0000e540


	//   ....[43]....
        /*0440*/ 	.word	0x0000e560


	//   ....[44]....
        /*0444*/ 	.word	0x0000e5b0


	//   ....[45]....
        /*0448*/ 	.word	0x0000e5d0


	//   ....[46]....
        /*044c*/ 	.word	0x0000e620


	//   ....[47]....
        /*0450*/ 	.word	0x0000e640


	//   ....[48]....
        /*0454*/ 	.word	0x0000ebf0


	//   ....[49]....
        /*0458*/ 	.word	0x0000ec40


	//   ....[50]....
        /*045c*/ 	.word	0x0000ec60


	//   ....[51]....
        /*0460*/ 	.word	0x0000ec90


	//   ....[52]....
        /*0464*/ 	.word	0x0000ece0


	//   ....[53]....
        /*0468*/ 	.word	0x0000ed10


	//   ....[54]....
        /*046c*/ 	.word	0x0000eda0


	//   ....[55]....
        /*0470*/ 	.word	0x0000edc0


	//   ....[56]....
        /*0474*/ 	.word	0x0000ee20


	//   ....[57]....
        /*0478*/ 	.word	0x0000ee70


	//   ....[58]....
        /*047c*/ 	.word	0x0000eeb0


	//   ....[59]....
        /*0480*/ 	.word	0x0000ef10


	//   ....[60]....
        /*0484*/ 	.word	0x0000efd0


	//   ....[61]....
        /*0488*/ 	.word	0x0000eff0


	//   ....[62]....
        /*048c*/ 	.word	0x0000f020


	//   ....[63]....
        /*0490*/ 	.word	0x0000f150


	//   ....[64]....
        /*0494*/ 	.word	0x0000f680


	//   ....[65]....
        /*0498*/ 	.word	0x0000f6b0


	//   ....[66]....
        /*049c*/ 	.word	0x0000f730


	//   ....[67]....
        /*04a0*/ 	.word	0x0000f790


	//   ....[68]....
        /*04a4*/ 	.word	0x0000f7c0


	//   ....[69]....
        /*04a8*/ 	.word	0x0000f800


	//   ....[70]....
        /*04ac*/ 	.word	0x0000f8c0


	//   ....[71]....
        /*04b0*/ 	.word	0x0000f8d0


	//   ....[72]....
        /*04b4*/ 	.word	0x0000f980


	//   ....[73]....
        /*04b8*/ 	.word	0x0000f9b0


	//   ....[74]....
        /*04bc*/ 	.word	0x0000fa50


	//   ....[75]....
        /*04c0*/ 	.word	0x0000fa70


	//   ....[76]....
        /*04c4*/ 	.word	0x0000fb10


	//   ....[77]....
        /*04c8*/ 	.word	0x0000fb40


	//   ....[78]....
        /*04cc*/ 	.word	0x0000fbd0


	//   ....[79]....
        /*04d0*/ 	.word	0x0000fc20


	//   ....[80]....
        /*04d4*/ 	.word	0x0000fff0


	//   ....[81]....
        /*04d8*/ 	.word	0x00010020


	//   ....[82]....
        /*04dc*/ 	.word	0x00010050


	//   ....[83]....
        /*04e0*/ 	.word	0x00010070


	//   ....[84]....
        /*04e4*/ 	.word	0x00010090


	//   ....[85]....
        /*04e8*/ 	.word	0x000100c0


	//   ....[86]....
        /*04ec*/ 	.word	0x000100f0


	//   ....[87]....
        /*04f0*/ 	.word	0x00010160


	//   ....[88]....
        /*04f4*/ 	.word	0x00010180


	//   ....[89]....
        /*04f8*/ 	.word	0x000101b0


	//   ....[90]....
        /*04fc*/ 	.word	0x00010260


	//   ....[91]....
        /*0500*/ 	.word	0x00010310


	//   ....[92]....
        /*0504*/ 	.word	0x00010ae0


	//   ....[93]....
        /*0508*/ 	.word	0x00010b00


	//   ....[94]....
        /*050c*/ 	.word	0x00010b10


	//   ....[95]....
        /*0510*/ 	.word	0x00010b30


	//   ....[96]....
        /*0514*/ 	.word	0x00010b50


	//   ....[97]....
        /*0518*/ 	.word	0x00010b80


	//   ....[98]....
        /*051c*/ 	.word	0x00010ba0


	//   ....[99]....
        /*0520*/ 	.word	0x00010bd0


	//   ....[100]....
        /*0524*/ 	.word	0x00010bf0


	//   ....[101]....
        /*0528*/ 	.word	0x00010c20


	//   ....[102]....
        /*052c*/ 	.word	0x00010c40


	//   ....[103]....
        /*0530*/ 	.word	0x00010c70


	//   ....[104]....
        /*0534*/ 	.word	0x00010fd0


	//   ....[105]....
        /*0538*/ 	.word	0x00010ff0


	//   ....[106]....
        /*053c*/ 	.word	0x00011000


	//   ....[107]....
        /*0540*/ 	.word	0x00011010


	//   ....[108]....
        /*0544*/ 	.word	0x00011030


	//   ....[109]....
        /*0548*/ 	.word	0x00011050


	//   ....[110]....
        /*054c*/ 	.word	0x000110b0


	//   ....[111]....
        /*0550*/ 	.word	0x000110d0


	//   ....[112]....
        /*0554*/ 	.word	0x00011130


	//   ....[113]....
        /*0558*/ 	.word	0x00011140


	//   ....[114]....
        /*055c*/ 	.word	0x000111c0


	//   ....[115]....
        /*0560*/ 	.word	0x00011230


	//   ....[116]....
        /*0564*/ 	.word	0x00011560


	//   ....[117]....
        /*0568*/ 	.word	0x00011b10


	//   ....[118]....
        /*056c*/ 	.word	0x00011c00


	//   ....[119]....
        /*0570*/ 	.word	0x00011ca0


	//   ....[120]....
        /*0574*/ 	.word	0x00011d00


	//   ....[121]....
        /*0578*/ 	.word	0x00011dc0


	//   ....[122]....
        /*057c*/ 	.word	0x00011e20


	//   ....[123]....
        /*0580*/ 	.word	0x00011ee0


	//   ....[124]....
        /*0584*/ 	.word	0x00011f40


	//   ....[125]....
        /*0588*/ 	.word	0x00012000


	//   ....[126]....
        /*058c*/ 	.word	0x00012060


	//   ....[127]....
        /*0590*/ 	.word	0x00012120


	//   ....[128]....
        /*0594*/ 	.word	0x00012180


	//   ....[129]....
        /*0598*/ 	.word	0x00012220


	//   ....[130]....
        /*059c*/ 	.word	0x000122d0


	//   ....[131]....
        /*05a0*/ 	.word	0x00012330


	//   ....[132]....
        /*05a4*/ 	.word	0x000123e0


	//   ....[133]....
        /*05a8*/ 	.word	0x000124d0


	//   ....[134]....
        /*05ac*/ 	.word	0x00012610


	//   ....[135]....
        /*05b0*/ 	.word	0x00012670


	//   ....[136]....
        /*05b4*/ 	.word	0x00012780


	//   ....[137]....
        /*05b8*/ 	.word	0x000127e0


	//   ....[138]....
        /*05bc*/ 	.word	0x00012930


	//   ....[139]....
        /*05c0*/ 	.word	0x00012990


	//   ....[140]....
        /*05c4*/ 	.word	0x000129f0


	//   ....[141]....
        /*05c8*/ 	.word	0x00012ae0


	//   ....[142]....
        /*05cc*/ 	.word	0x00012c10


	//   ....[143]....
        /*05d0*/ 	.word	0x00012c80


	//   ....[144]....
        /*05d4*/ 	.word	0x00012d20


	//   ....[145]....
        /*05d8*/ 	.word	0x00012db0


	//   ....[146]....
        /*05dc*/ 	.word	0x00012e40


	//   ....[147]....
        /*05e0*/ 	.word	0x00012ee0


	//   ....[148]....
        /*05e4*/ 	.word	0x00012f70


	//   ....[149]....
        /*05e8*/ 	.word	0x00013040


	//   ....[150]....
        /*05ec*/ 	.word	0x00013170


	//   ....[151]....
        /*05f0*/ 	.word	0x000131c0


	//   ....[152]....
        /*05f4*/ 	.word	0x00013240


	//   ....[153]....
        /*05f8*/ 	.word	0x00013320


	//   ....[154]....
        /*05fc*/ 	.word	0x00013450


	//   ....[155]....
        /*0600*/ 	.word	0x000134a0


	//   ....[156]....
        /*0604*/ 	.word	0x00013510


	//   ....[157]....
        /*0608*/ 	.word	0x00013600


	//   ....[158]....
        /*060c*/ 	.word	0x00013730


	//   ....[159]....
        /*0610*/ 	.word	0x00013780


	//   ....[160]....
        /*0614*/ 	.word	0x00013800


	//   ....[161]....
        /*0618*/ 	.word	0x000138d0


	//   ....[162]....
        /*061c*/ 	.word	0x00013a20


	//   ....[163]....
        /*0620*/ 	.word	0x00013ae0


	//   ....[164]....
        /*0624*/ 	.word	0x00013b70


	//   ....[165]....
        /*0628*/ 	.word	0x00013c30


	//   ....[166]....
        /*062c*/ 	.word	0x00013d10


	//   ....[167]....
        /*0630*/ 	.word	0x00013dd0


	//   ....[168]....
        /*0634*/ 	.word	0x00013eb0


	//   ....[169]....
        /*0638*/ 	.word	0x00013f70


	//   ....[170]....
        /*063c*/ 	.word	0x00014050


	//   ....[171]....
        /*0640*/ 	.word	0x00014110


	//   ....[172]....
        /*0644*/ 	.word	0x000141f0


	//   ....[173]....
        /*0648*/ 	.word	0x000142c0


	//   ....[174]....
        /*064c*/ 	.word	0x00014420


	//   ....[175]....
        /*0650*/ 	.word	0x000144c0


	//   ....[176]....
        /*0654*/ 	.word	0x00014520


	//   ....[177]....
        /*0658*/ 	.word	0x000145c0


	//   ....[178]....
        /*065c*/ 	.word	0x00014620


	//   ....[179]....
        /*0660*/ 	.word	0x000146c0


	//   ....[180]....
        /*0664*/ 	.word	0x00014720


	//   ....[181]....
        /*0668*/ 	.word	0x000147c0


	//   ....[182]....
        /*066c*/ 	.word	0x00014820


	//   ....[183]....
        /*0670*/ 	.word	0x000148c0


	//   ....[184]....
        /*0674*/ 	.word	0x00014920


	//   ....[185]....
        /*0678*/ 	.word	0x000149c0


	//   ....[186]....
        /*067c*/ 	.word	0x00014aa0


	//   ....[187]....
        /*0680*/ 	.word	0x00014b40


	//   ....[188]....
        /*0684*/ 	.word	0x00014bb0


	//   ....[189]....
        /*0688*/ 	.word	0x00014c80


	//   ....[190]....
        /*068c*/ 	.word	0x00014ce0


	//   ....[191]....
        /*0690*/ 	.word	0x00014db0


	//   ....[192]....
        /*0694*/ 	.word	0x00014e10


	//   ....[193]....
        /*0698*/ 	.word	0x00014ee0


	//   ....[194]....
        /*069c*/ 	.word	0x00014f40


	//   ....[195]....
        /*06a0*/ 	.word	0x00015010


	//   ....[196]....
        /*06a4*/ 	.word	0x00015070


	//   ....[197]....
        /*06a8*/ 	.word	0x00015140


	//   ....[198]....
        /*06ac*/ 	.word	0x00015250


	//----- nvinfo : EIATTR_REG_RECONFIG
	.align		4
.L_1488:
        /*06b0*/ 	.byte	0x01, 0x54
	.zero		2


	//----- nvinfo : EIATTR_SYSCALL_OFFSETS
	.align		4
        /*06b4*/ 	.byte	0x04, 0x46
        /*06b6*/ 	.short	(.L_1490 - .L_1489)


	//   ....[0]....
.L_1489:
        /*06b8*/ 	.word	0x000015e0


	//   ....[1]....
        /*06bc*/ 	.word	0x0000da60


	//   ....[2]....
        /*06c0*/ 	.word	0x0000dba0


	//   ....[3]....
        /*06c4*/ 	.word	0x0000dc90


	//   ....[4]....
        /*06c8*/ 	.word	0x0000e8c0


	//   ....[5]....
        /*06cc*/ 	.word	0x0000f3a0


	//----- nvinfo : EIATTR_MBARRIER_INSTR_OFFSETS
	.align		4
.L_1490:
        /*06d0*/ 	.byte	0x04, 0x39
        /*06d2*/ 	.short	(.L_1492 - .L_1491)


	//   ....[0]....
.L_1491:
        /*06d4*/ 	.word	0x00000190
        /*06d8*/ 	.word	0x000000ff
        /*06dc*/ 	.word	0x00032400
        /*06e0*/ 	.short	0x0100
        /*06e2*/ 	.byte	0x08
	.zero		1


	//   ....[1]....
        /*06e4*/ 	.word	0x000001a0
        /*06e8*/ 	.word	0x000000ff
        /*06ec*/ 	.word	0x00032410
        /*06f0*/ 	.short	0x0100
        /*06f2*/ 	.byte	0x08
	.zero		1


	//   ....[2]....
        /*06f4*/ 	.word	0x000001b0
        /*06f8*/ 	.word	0x000000ff
        /*06fc*/ 	.word	0x00032420
        /*0700*/ 	.short	0x0100
        /*0702*/ 	.byte	0x08
	.zero		1


	//   ....[3]....
        /*0704*/ 	.word	0x000002a0
        /*0708*/ 	.word	0x000000ff
        /*070c*/ 	.word	0x00032430
        /*0710*/ 	.short	0x0100
        /*0712*/ 	.byte	0x08
	.zero		1


	//   ....[4]....
        /*0714*/ 	.word	0x000002b0
        /*0718*/ 	.word	0x000000ff
        /*071c*/ 	.word	0x00032440
        /*0720*/ 	.short	0x0100
        /*0722*/ 	.byte	0x08
	.zero		1


	//   ....[5]....
        /*0724*/ 	.word	0x000002c0
        /*0728*/ 	.word	0x000000ff
        /*072c*/ 	.word	0x00032438
        /*0730*/ 	.short	0x0100
        /*0732*/ 	.byte	0x08
	.zero		1


	//   ....[6]....
        /*0734*/ 	.word	0x000002d0
        /*0738*/ 	.word	0x000000ff
        /*073c*/ 	.word	0x00032448
        /*0740*/ 	.short	0x0100
        /*0742*/ 	.byte	0x08
	.zero		1


	//   ....[7]....
        /*0744*/ 	.word	0x00000400
        /*0748*/ 	.word	0x000000ff
        /*074c*/ 	.word	0x00032450
        /*0750*/ 	.short	0x0100
        /*0752*/ 	.byte	0x08
	.zero		1


	//   ....[8]....
        /*0754*/ 	.word	0x00000410
        /*0758*/ 	.word	0x000000ff
        /*075c*/ 	.word	0x00032460
        /*0760*/ 	.short	0x0100
        /*0762*/ 	.byte	0x08
	.zero		1


	//   ....[9]....
        /*0764*/ 	.word	0x00000420
        /*0768*/ 	.word	0x000000ff
        /*076c*/ 	.word	0x00032458
        /*0770*/ 	.short	0x0100
        /*0772*/ 	.byte	0x08
	.zero		1


	//   ....[10]....
        /*0774*/ 	.word	0x00000430
        /*0778*/ 	.word	0x000000ff
        /*077c*/ 	.word	0x00032468
        /*0780*/ 	.short	0x0100
        /*0782*/ 	.byte	0x08
	.zero		1


	//   ....[11]....
        /*0784*/ 	.word	0x00000520
        /*0788*/ 	.word	0x000000ff
        /*078c*/ 	.word	0x00032470
        /*0790*/ 	.short	0x0100
        /*0792*/ 	.byte	0x06
	.zero		1


	//   ....[12]....
        /*0794*/ 	.word	0x00000530
        /*0798*/ 	.word	0x000000ff
        /*079c*/ 	.word	0x00032480
        /*07a0*/ 	.short	0x0100
        /*07a2*/ 	.byte	0x06
	.zero		1


	//   ....[13]....
        /*07a4*/ 	.word	0x00000540
        /*07a8*/ 	.word	0x000000ff
        /*07ac*/ 	.word	0x00032478
        /*07b0*/ 	.short	0x0100
        /*07b2*/ 	.byte	0x06
	.zero		1


	//   ....[14]....
        /*07b4*/ 	.word	0x00000550
        /*07b8*/ 	.word	0x000000ff
        /*07bc*/ 	.word	0x00032488
        /*07c0*/ 	.short	0x0100
        /*07c2*/ 	.byte	0x06
	.zero		1


	//   ....[15]....
        /*07c4*/ 	.word	0x00000680
        /*07c8*/ 	.word	0x000000ff
        /*07cc*/ 	.word	0x00032490
        /*07d0*/ 	.short	0x0100
        /*07d2*/ 	.byte	0x08
	.zero		1


	//   ....[16]....
        /*07d4*/ 	.word	0x00000690
        /*07d8*/ 	.word	0x000000ff
        /*07dc*/ 	.word	0x000324a0
        /*07e0*/ 	.short	0x0100
        /*07e2*/ 	.byte	0x08
	.zero		1


	//   ....[17]....
        /*07e4*/ 	.word	0x000006a0
        /*07e8*/ 	.word	0x000000ff
        /*07ec*/ 	.word	0x00032498
        /*07f0*/ 	.short	0x0100
        /*07f2*/ 	.byte	0x08
	.zero		1


	//   ....[18]....
        /*07f4*/ 	.word	0x000006b0
        /*07f8*/ 	.word	0x000000ff
        /*07fc*/ 	.word	0x000324a8
        /*0800*/ 	.short	0x0100
        /*0802*/ 	.byte	0x08
	.zero		1


	//   ....[19]....
        /*0804*/ 	.word	0x000007e0
        /*0808*/ 	.word	0x000000ff
        /*080c*/ 	.word	0x000324b0
        /*0810*/ 	.short	0x0100
        /*0812*/ 	.byte	0x08
	.zero		1


	//   ....[20]....
        /*0814*/ 	.word	0x000007f0
        /*0818*/ 	.word	0x000000ff
        /*081c*/ 	.word	0x000324c0
        /*0820*/ 	.short	0x0100
        /*0822*/ 	.byte	0x08
	.zero		1


	//   ....[21]....
        /*0824*/ 	.word	0x00000800
        /*0828*/ 	.word	0x000000ff
        /*082c*/ 	.word	0x000324b8
        /*0830*/ 	.short	0x0100
        /*0832*/ 	.byte	0x08
	.zero		1


	//   ....[22]....
        /*0834*/ 	.word	0x00000810
        /*0838*/ 	.word	0x000000ff
        /*083c*/ 	.word	0x000324c8
        /*0840*/ 	.short	0x0100
        /*0842*/ 	.byte	0x08
	.zero		1


	//   ....[23]....
        /*0844*/ 	.word	0x00001610
        /*0848*/ 	.word	0x000000ff
        /*084c*/ 	.word	0x00032400
        /*0850*/ 	.short	0x010a
        /*0852*/ 	.byte	0x3d
	.zero		1


	//   ....[24]....
        /*0854*/ 	.word	0x00001690
        /*0858*/ 	.word	0x000000ff
        /*085c*/ 	.word	0x00032430
        /*0860*/ 	.short	0x010a
        /*0862*/ 	.byte	0x3d
	.zero		1


	//   ....[25]....
        /*0864*/ 	.word	0x000016d0
        /*0868*/ 	.word	0x000000ff
        /*086c*/ 	.word	0x00032430
        /*0870*/ 	.short	0x010a
        /*0872*/ 	.byte	0x3d
	.zero		1


	//   ....[26]....
        /*0874*/ 	.word	0x000019d0
        /*0878*/ 	.word	0x000000ff
        /*087c*/ 	.word	0x00032410
        /*0880*/ 	.short	0x010a
        /*0882*/ 	.byte	0x3d
	.zero		1


	//   ....[27]....
        /*0884*/ 	.word	0x00001a10
        /*0888*/ 	.word	0x000000ff
        /*088c*/ 	.word	0x00032450
        /*0890*/ 	.short	0x010a
        /*0892*/ 	.byte	0x3d
	.zero		1


	//   ....[28]....
        /*0894*/ 	.word	0x00001a50
        /*0898*/ 	.word	0x000000ff
        /*089c*/ 	.word	0x00032450
        /*08a0*/ 	.short	0x010a
        /*08a2*/ 	.byte	0x3d
	.zero		1


	//   ....[29]....
        /*08a4*/ 	.word	0x00002d90
        /*08a8*/ 	.word	0x000000ff
        /*08ac*/ 	.word	0x00000000
        /*08b0*/ 	.short	0x0101
        /*08b2*/ 	.byte	0x04
	.zero		1


	//   ....[30]....
        /*08b4*/ 	.word	0x00004540
        /*08b8*/ 	.word	0x000000ff
        /*08bc*/ 	.word	0x00000000
        /*08c0*/ 	.short	0x0101
        /*08c2*/ 	.byte	0x06
	.zero		1


	//   ....[31]....
        /*08c4*/ 	.word	0x00004690
        /*08c8*/ 	.word	0x000000ff
        /*08cc*/ 	.word	0x00032430
        /*08d0*/ 	.short	0x010a
        /*08d2*/ 	.byte	0x05
	.zero		1


	//   ....[32]....
        /*08d4*/ 	.word	0x000046d0
        /*08d8*/ 	.word	0x000000ff
        /*08dc*/ 	.word	0x00032430
        /*08e0*/ 	.short	0x010a
        /*08e2*/ 	.byte	0x05
	.zero		1


	//   ....[33]....
        /*08e4*/ 	.word	0x00004a20
        /*08e8*/ 	.word	0x000000ff
        /*08ec*/ 	.word	0x00032450
        /*08f0*/ 	.short	0x010a
        /*08f2*/ 	.byte	0x05
	.zero		1


	//   ....[34]....
        /*08f4*/ 	.word	0x00004a60
        /*08f8*/ 	.word	0x000000ff
        /*08fc*/ 	.word	0x00032450
        /*0900*/ 	.short	0x010a
        /*0902*/ 	.byte	0x05
	.zero		1


	//   ....[35]....
        /*0904*/ 	.word	0x000058e0
        /*0908*/ 	.word	0x000000ff
        /*090c*/ 	.word	0x00000000
        /*0910*/ 	.short	0x0101
        /*0912*/ 	.byte	0x0b
	.zero		1


	//   ....[36]....
        /*0914*/ 	.word	0x00007910
        /*0918*/ 	.word	0x000000ff
        /*091c*/ 	.word	0x00000000
        /*0920*/ 	.short	0x0101
        /*0922*/ 	.byte	0x05
	.zero		1


	//   ....[37]....
        /*0924*/ 	.word	0x00007a40
        /*0928*/ 	.word	0x000000ff
        /*092c*/ 	.word	0x00032430
        /*0930*/ 	.short	0x010a
        /*0932*/ 	.byte	0x07
	.zero		1


	//   ....[38]....
        /*0934*/ 	.word	0x00007a80
        /*0938*/ 	.word	0x000000ff
        /*093c*/ 	.word	0x00032430
        /*0940*/ 	.short	0x010a
        /*0942*/ 	.byte	0x07
	.zero		1


	//   ....[39]....
        /*0944*/ 	.word	0x00007ca0
        /*0948*/ 	.word	0x000000ff
        /*094c*/ 	.word	0x00032450
        /*0950*/ 	.short	0x010a
        /*0952*/ 	.byte	0x07
	.zero		1


	//   ....[40]....
        /*0954*/ 	.word	0x00007ce0
        /*0958*/ 	.word	0x000000ff
        /*095c*/ 	.word	0x00032450
        /*0960*/ 	.short	0x010a
        /*0962*/ 	.byte	0x07
	.zero		1


	//   ....[41]....
        /*0964*/ 	.word	0x00008740
        /*0968*/ 	.word	0x000000ff
        /*096c*/ 	.word	0x00000000
        /*0970*/ 	.short	0x0101
        /*0972*/ 	.byte	0x0b
	.zero		1


	//   ....[42]....
        /*0974*/ 	.word	0x0000a260
        /*0978*/ 	.word	0x000000ff
        /*097c*/ 	.word	0x00000000
        /*0980*/ 	.short	0x0101
        /*0982*/ 	.byte	0x07
	.zero		1


	//   ....[43]....
        /*0984*/ 	.word	0x0000b550
        /*0988*/ 	.word	0x000000ff
        /*098c*/ 	.word	0x00000000
        /*0990*/ 	.short	0x0101
        /*0992*/ 	.byte	0x04
	.zero		1


	//   ....[44]....
        /*0994*/ 	.word	0x0000e1b0
        /*0998*/ 	.word	0x000000ff
        /*099c*/ 	.word	0x00032440
        /*09a0*/ 	.short	0x010a
        /*09a2*/ 	.byte	0x2c
	.zero		1


	//   ....[45]....
        /*09a4*/ 	.word	0x0000e6e0
        /*09a8*/ 	.word	0x000000ff
        /*09ac*/ 	.word	0x00032430
        /*09b0*/ 	.short	0x0107
        /*09b2*/ 	.byte	0x2c
	.zero		1


	//   ....[46]....
        /*09b4*/ 	.word	0x0000e750
        /*09b8*/ 	.word	0x000000ff
        /*09bc*/ 	.word	0x00032430
        /*09c0*/ 	.short	0x0101
        /*09c2*/ 	.byte	0x2c
	.zero		1


	//   ....[47]....
        /*09c4*/ 	.word	0x0000f220
        /*09c8*/ 	.word	0x000000ff
        /*09cc*/ 	.word	0x00032400
        /*09d0*/ 	.short	0x0107
        /*09d2*/ 	.byte	0x2c
	.zero		1


	//   ....[48]....
        /*09d4*/ 	.word	0x0000f270
        /*09d8*/ 	.word	0x000000ff
        /*09dc*/ 	.word	0x00032400
        /*09e0*/ 	.short	0x0101
        /*09e2*/ 	.byte	0x2c
	.zero		1


	//   ....[49]....
        /*09e4*/ 	.word	0x0000fd10
        /*09e8*/ 	.word	0x000000ff
        /*09ec*/ 	.word	0x00032410
        /*09f0*/ 	.short	0x0107
        /*09f2*/ 	.byte	0x2c
	.zero		1


	//   ....[50]....
        /*09f4*/ 	.word	0x0000fd70
        /*09f8*/ 	.word	0x000000ff
        /*09fc*/ 	.word	0x00032410
        /*0a00*/ 	.short	0x0101
        /*0a02*/ 	.byte	0x2c
	.zero		1


	//   ....[51]....
        /*0a04*/ 	.word	0x0000fd80
        /*0a08*/ 	.word	0x000000ff
        /*0a0c*/ 	.word	0x00032420
        /*0a10*/ 	.short	0x010a
        /*0a12*/ 	.byte	0x2c
	.zero		1


	//   ....[52]....
        /*0a14*/ 	.word	0x0000fdd0
        /*0a18*/ 	.word	0x000000ff
        /*0a1c*/ 	.word	0x00032460
        /*0a20*/ 	.short	0x010a
        /*0a22*/ 	.byte	0x2c
	.zero		1


	//   ....[53]....
        /*0a24*/ 	.word	0x00010510
        /*0a28*/ 	.word	0x000000ff
        /*0a2c*/ 	.word	0x00032450
        /*0a30*/ 	.short	0x0107
        /*0a32*/ 	.byte	0x2c
	.zero		1


	//   ....[54]....
        /*0a34*/ 	.word	0x00010590
        /*0a38*/ 	.word	0x000000ff
        /*0a3c*/ 	.word	0x00032450
        /*0a40*/ 	.short	0x0101
        /*0a42*/ 	.byte	0x2c
	.zero		1


	//   ....[55]....
        /*0a44*/ 	.word	0x000108e0
        /*0a48*/ 	.word	0x00000013
        /*0a4c*/ 	.word	0x00032440
        /*0a50*/ 	.short	0x010a
        /*0a52*/ 	.byte	0x3f
	.zero		1


	//   ....[56]....
        /*0a54*/ 	.word	0x00010d10
        /*0a58*/ 	.word	0x00000013
        /*0a5c*/ 	.word	0x00032430
        /*0a60*/ 	.short	0x0107
        /*0a62*/ 	.byte	0x3f
	.zero		1


	//   ....[57]....
        /*0a64*/ 	.word	0x00010dc0
        /*0a68*/ 	.word	0x00000013
        /*0a6c*/ 	.word	0x00032430
        /*0a70*/ 	.short	0x0101
        /*0a72*/ 	.byte	0x3f
	.zero		1


	//   ....[58]....
        /*0a74*/ 	.word	0x00010df0
        /*0a78*/ 	.word	0x00000013
        /*0a7c*/ 	.word	0x00032460
        /*0a80*/ 	.short	0x010a
        /*0a82*/ 	.byte	0x3f
	.zero		1


	//   ....[59]....
        /*0a84*/ 	.word	0x00011330
        /*0a88*/ 	.word	0x00000013
        /*0a8c*/ 	.word	0x00032450
        /*0a90*/ 	.short	0x0107
        /*0a92*/ 	.byte	0x3f
	.zero		1


	//   ....[60]....
        /*0a94*/ 	.word	0x000113f0
        /*0a98*/ 	.word	0x00000013
        /*0a9c*/ 	.word	0x00032450
        /*0aa0*/ 	.short	0x0101
        /*0aa2*/ 	.byte	0x3f
	.zero		1


	//   ....[61]....
        /*0aa4*/ 	.word	0x000114e0
        /*0aa8*/ 	.word	0x00000004
        /*0aac*/ 	.word	0x00032420
        /*0ab0*/ 	.short	0x010a
        /*0ab2*/ 	.byte	0x3f
	.zero		1


	//   ....[62]....
        /*0ab4*/ 	.word	0x00011640
        /*0ab8*/ 	.word	0x00000005
        /*0abc*/ 	.word	0x00032440
        /*0ac0*/ 	.short	0x010a
        /*0ac2*/ 	.byte	0x3f
	.zero		1


	//   ....[63]....
        /*0ac4*/ 	.word	0x000116e0
        /*0ac8*/ 	.word	0x00000011
        /*0acc*/ 	.word	0x00032440
        /*0ad0*/ 	.short	0x010a
        /*0ad2*/ 	.byte	0x3f
	.zero		1


	//   ....[64]....
        /*0ad4*/ 	.word	0x00011720
        /*0ad8*/ 	.word	0x00000005
        /*0adc*/ 	.word	0x00032460
        /*0ae0*/ 	.short	0x010a
        /*0ae2*/ 	.byte	0x3f
	.zero		1


	//   ....[65]....
        /*0ae4*/ 	.word	0x00011760
        /*0ae8*/ 	.word	0x00000011
        /*0aec*/ 	.word	0x00032460
        /*0af0*/ 	.short	0x010a
        /*0af2*/ 	.byte	0x3f
	.zero		1


	//   ....[66]....
        /*0af4*/ 	.word	0x000117d0
        /*0af8*/ 	.word	0x00000003
        /*0afc*/ 	.word	0x00032400
        /*0b00*/ 	.short	0x010a
        /*0b02*/ 	.byte	0x3f
	.zero		1


	//   ....[67]....
        /*0b04*/ 	.word	0x00011830
        /*0b08*/ 	.word	0x00000003
        /*0b0c*/ 	.word	0x00032430
        /*0b10*/ 	.short	0x010a
        /*0b12*/ 	.byte	0x3f
	.zero		1


	//   ....[68]....
        /*0b14*/ 	.word	0x00011890
        /*0b18*/ 	.word	0x00000003
        /*0b1c*/ 	.word	0x00032410
        /*0b20*/ 	.short	0x010a
        /*0b22*/ 	.byte	0x3f
	.zero		1


	//   ....[69]....
        /*0b24*/ 	.word	0x000118f0
        /*0b28*/ 	.word	0x00000003
        /*0b2c*/ 	.word	0x00032450
        /*0b30*/ 	.short	0x010a
        /*0b32*/ 	.byte	0x3f
	.zero		1


	//   ....[70]....
        /*0b34*/ 	.word	0x00011950
        /*0b38*/ 	.word	0x00000099
        /*0b3c*/ 	.word	0x00032430
        /*0b40*/ 	.short	0x010a
        /*0b42*/ 	.byte	0x3f
	.zero		1


	//   ....[71]....
        /*0b44*/ 	.word	0x000119b0
        /*0b48*/ 	.word	0x000000cb
        /*0b4c*/ 	.word	0x00032450
        /*0b50*/ 	.short	0x010a
        /*0b52*/ 	.byte	0x3f
	.zero		1


	//   ....[72]....
        /*0b54*/ 	.word	0x00011a10
        /*0b58*/ 	.word	0x00000099
        /*0b5c*/ 	.word	0x00032430
        /*0b60*/ 	.short	0x010a
        /*0b62*/ 	.byte	0x3f
	.zero		1


	//   ....[73]....
        /*0b64*/ 	.word	0x00011a70
        /*0b68*/ 	.word	0x000000cb
        /*0b6c*/ 	.word	0x00032450
        /*0b70*/ 	.short	0x010a
        /*0b72*/ 	.byte	0x3f
	.zero		1


	//   ....[74]....
        /*0b74*/ 	.word	0x00011b50
        /*0b78*/ 	.word	0x00000003
        /*0b7c*/ 	.word	0x00032440
        /*0b80*/ 	.short	0x010a
        /*0b82*/ 	.byte	0x3f
	.zero		1


	//   ....[75]....
        /*0b84*/ 	.word	0x00013910
        /*0b88*/ 	.word	0x00000003
        /*0b8c*/ 	.word	0x00032420
        /*0b90*/ 	.short	0x010a
        /*0b92*/ 	.byte	0x3f
	.zero		1


	//   ....[76]....
        /*0b94*/ 	.word	0x00013970
        /*0b98*/ 	.word	0x00000003
        /*0b9c*/ 	.word	0x00032460
        /*0ba0*/ 	.short	0x010a
        /*0ba2*/ 	.byte	0x3f
	.zero		1


	//   ....[77]....
        /*0ba4*/ 	.word	0x00014370
        /*0ba8*/ 	.word	0x00000013
        /*0bac*/ 	.word	0x00032440
        /*0bb0*/ 	.short	0x010a
        /*0bb2*/ 	.byte	0x3f
	.zero		1


	//   ....[78]....
        /*0bb4*/ 	.word	0x000149f0
        /*0bb8*/ 	.word	0x00000013
        /*0bbc*/ 	.word	0x00032460
        /*0bc0*/ 	.short	0x010a
        /*0bc2*/ 	.byte	0x3f
	.zero		1


	//   ....[79]....
        /*0bc4*/ 	.word	0x00015170
        /*0bc8*/ 	.word	0x00000004
        /*0bcc*/ 	.word	0x00032420
        /*0bd0*/ 	.short	0x010a
        /*0bd2*/ 	.byte	0x3f
	.zero		1


	//   ....[80]....
        /*0bd4*/ 	.word	0x00015310
        /*0bd8*/ 	.word	0x00000005
        /*0bdc*/ 	.word	0x00032440
        /*0be0*/ 	.short	0x010a
        /*0be2*/ 	.byte	0x3f
	.zero		1


	//   ....[81]....
        /*0be4*/ 	.word	0x00015360
        /*0be8*/ 	.word	0x00000011
        /*0bec*/ 	.word	0x00032440
        /*0bf0*/ 	.short	0x010a
        /*0bf2*/ 	.byte	0x3f
	.zero		1


	//   ....[82]....
        /*0bf4*/ 	.word	0x000153b0
        /*0bf8*/ 	.word	0x00000005
        /*0bfc*/ 	.word	0x00032460
        /*0c00*/ 	.short	0x010a
        /*0c02*/ 	.byte	0x3f
	.zero		1


	//----- nvinfo : EIATTR_NUM_MBARRIERS
	.align		4
.L_1492:
        /*0c04*/ 	.byte	0x03, 0x38
        /*0c06*/ 	.short	0x0017


	//----- nvinfo : EIATTR_EXIT_INSTR_OFFSETS
	.align		4
        /*0c08*/ 	.byte	0x04, 0x1c
        /*0c0a*/ 	.short	(.L_1494 - .L_1493)


	//   ....[0]....
.L_1493:
        /*0c0c*/ 	.word	0x000117b0


	//----- nvinfo : EIATTR_MAX_THREADS
	.align		4
.L_1494:
        /*0c10*/ 	.byte	0x04, 0x05
        /*0c12*/ 	.short	(.L_1496 - .L_1495)
.L_1495:
        /*0c14*/ 	.word	0x00000180
        /*0c18*/ 	.word	0x00000001
        /*0c1c*/ 	.word	0x00000001


	//----- nvinfo : EIATTR_CRS_STACK_SIZE
	.align		4
.L_1496:
        /*0c20*/ 	.byte	0x04, 0x1e
        /*0c22*/ 	.short	(.L_1498 - .L_1497)
.L_1497:
        /*0c24*/ 	.word	0x00000000


	//----- nvinfo : EIATTR_CBANK_PARAM_SIZE
	.align		4
.L_1498:
        /*0c28*/ 	.byte	0x03, 0x19
        /*0c2a*/ 	.short	0x0b70


	//----- nvinfo : EIATTR_PARAM_CBANK
	.align		4
        /*0c2c*/ 	.byte	0x04, 0x0a
        /*0c2e*/ 	.short	(.L_1500 - .L_1499)
	.align		4
.L_1499:
        /*0c30*/ 	.word	index@(.nv.constant0._ZN7cutlass13device_kernelIN5flash11enable_sm90INS1_16FlashAttnFwdSm90INS1_25CollectiveMainloopFwdSm90ILi2EN4cute5tupleIJNS5_1CILi1EEES8_S8_EEENS6_IJNS7_ILi128EEENS7_ILi96EEENS7_ILi64EEEEEELi256ENS_10bfloat16_tEfNS_4arch4Sm90ELb1ELb0ELb1ELb0ELb1ELb0ELb1ELb1ELb0ELb1ELb1ELb0EEENS1_21CollectiveEpilogueFwdINS6_IJSA_NS7_ILi256EEESB_EEES9_SE_SG_Li256ELb0ELb1ELb1ELb0EEENS1_19SingleTileSchedulerILb0ELb1ELb1ELi128EEEEEEEEEvNT_6ParamsE)
        /*0c34*/ 	.short	0x0210
        /*0c36*/ 	.short	0x0b70


	//----- nvinfo : EIATTR_SW_WAR
	.align		4
.L_1500:
        /*0c38*/ 	.byte	0x04, 0x36
        /*0c3a*/ 	.short	(.L_1502 - .L_1501)
.L_1501:
        /*0c3c*/ 	.word	0x00000008
.L_1502:


//--------------------- .nv.info._ZN7cutlass13device_kernelIN5flash11enable_sm90INS1_16FlashAttnFwdSm90INS1_25CollectiveMainloopFwdSm90ILi2EN4cute5tupleIJNS5_1CILi1EEES8_S8_EEENS6_IJNS7_ILi128EEENS7_ILi96EEENS7_ILi64EEEEEELi256ENS_10bfloat16_tEfNS_4arch4Sm90ELb1ELb0ELb1ELb1ELb1ELb0ELb0ELb1ELb0ELb1ELb1ELb0EEENS1_21CollectiveEpilogueFwdINS6_IJSA_NS7_ILi256EEESB_EEES9_SE_SG_Li256ELb1ELb1ELb1ELb0EEENS1_36VarlenDynamicPersistentTileSchedulerILi128ELi96ELi256ELi128ELb1ELb1ELb1ELb1ELb1ELb1EEEEEEEEEvNT_6ParamsE --------------------------
	.section	.nv.info._ZN7cutlass13device_kernelIN5flash11enable_sm90INS1_16FlashAttnFwdSm90INS1_25CollectiveMainloopFwdSm90ILi2EN4cute5tupleIJNS5_1CILi1EEES8_S8_EEENS6_IJNS7_ILi128EEENS7_ILi96EEENS7_ILi64EEEEEELi256ENS_10bfloat16_tEfNS_4arch4Sm90ELb1ELb0ELb1ELb1ELb1ELb0ELb0ELb1ELb0ELb1ELb1ELb0EEENS1_21CollectiveEpilogueFwdINS6_IJSA_NS7_ILi256EEESB_EEES9_SE_SG_Li256ELb1ELb1ELb1ELb0EEENS1_36VarlenDynamicPersistentTileSchedulerILi128ELi96ELi256ELi128ELb1ELb1ELb1ELb1ELb1ELb1EEEEEEEEEvNT_6ParamsE,"",@"SHT_CUDA_INFO"
	.sectionflags	@""
	.align	4


	//----- nvinfo : EIATTR_CUDA_API_VERSION
	.align		4
        /*0000*/ 	.byte	0x04, 0x37
        /*0002*/ 	.short	(.L_1504 - .L_1503)
.L_1503:
        /*0004*/ 	.word	0x00000082


	//----- nvinfo : EIATTR_KPARAM_INFO
	.align		4
.L_1504:
        /*0008*/ 	.byte	0x04, 0x17
        /*000a*/ 	.short	(.L_1506 - .L_1505)
.L_1505:
        /*000c*/ 	.word	0x00000000
        /*0010*/ 	.short	0x0000
        /*0012*/ 	.short	0x0070
        /*0014*/ 	.byte	0x00, 0xf0, 0x01, 0x2a


	//----- nvinfo : EIATTR_SPARSE_MMA_MASK
	.align		4
.L_1506:
        /*0018*/ 	.byte	0x03, 0x50
        /*001a*/ 	.short	0x0000


	//----- nvinfo : EIATTR_MAXREG_COUNT
	.align		4
        /*001c*/ 	.byte	0x03, 0x1b
        /*001e*/ 	.short	0x00a8


	//----- nvinfo : EIATTR_NUM_BARRIERS
	.align		4
        /*0020*/ 	.byte	0x02, 0x4c
        /*0022*/ 	.byte	0x10
	.zero		1


	//----- nvinfo : EIATTR_EXTERNS
	.align		4
        /*0024*/ 	.byte	0x04, 0x0f
        /*0026*/ 	.short	(.L_1508 - .L_1507)


	//   ....[0]....
	.align		4
.L_1507:
        /*0028*/ 	.word	index@(__assertfail)


	//----- nvinfo : EIATTR_ANNOTATIONS
	.align		4
.L_1508:
        /*002c*/ 	.byte	0x04, 0x55
        /*002e*/ 	.short	(.L_1510 - .L_1509)


	//   ....[0]....
.L_1509:
        /* <DEDUP_REMOVED lines=15> */


	//----- nvinfo : EIATTR_MERCURY_ISA_VERSION
	.align		4
.L_1510:
        /*0110*/ 	.byte	0x03, 0x5f
        /*0112*/ 	.short	0x0101


	//----- nvinfo : EIATTR_UNUSED_LOAD_BYTE_OFFSET
	.align		4
        /*0114*/ 	.byte	0x04, 0x44
        /*0116*/ 	.short	(.L_1512 - .L_1511)


	//   ....[0]....
.L_1511:
        /*0118*/ 	.word	0x00000960
        /*011c*/ 	.word	0x0000fff0


	//   ....[1]....
        /*0120*/ 	.word	0x00009d80
        /*0124*/ 	.word	0x0000fff0


	//----- nvinfo : EIATTR_INT_WARP_WIDE_INSTR_OFFSETS
	.align		4
.L_1512:
        /*0128*/ 	.byte	0x04, 0x31
        /*012a*/ 	.short	(.L_1514 - .L_1513)


	//   ....[0]....
.L_1513:
        /*012c*/ 	.word	0x000000c0


	//   ....[1]....
        /*0130*/ 	.word	0x000000d0


	//   ....[2]....
        /*0134*/ 	.word	0x00000170


	//   ....[3]....
        /*0138*/ 	.word	0x0000fef0


	//   ....[4]....
        /*013c*/ 	.word	0x0000ff80


	//   ....[5]....
        /*0140*/ 	.word	0x00013250


	//   ....[6]....
        /*0144*/ 	.word	0x000132e0


	//----- nvinfo : EIATTR_COOP_GROUP_MASK_REGIDS
	.align		4
.L_1514:
        /*0148*/ 	.byte	0x04, 0x29
        /*014a*/ 	.short	(.L_1516 - .L_1515)


	//   ....[0]....
.L_1515:
        /*014c*/ 	.word	0xffffffff


	//   ....[1]....
        /*0150*/ 	.word	0xffffffff


	//   ....[2]....
        /*0154*/ 	.word	0xffffffff


	//   ....[3]....
        /*0158*/ 	.word	0xffffffff


	//   ....[4]....
        /*015c*/ 	.word	0xffffffff


	//   ....[5]....
        /*0160*/ 	.word	0xffffffff


	//   ....[6]....
        /*0164*/ 	.word	0xffffffff


	//   ....[7]....
        /*0168*/ 	.word	0xffffffff


	//   ....[8]....
        /*016c*/ 	.word	0xffffffff


	//   ....[9]....
        /*0170*/ 	.word	0xffffffff


	//   ....[10]....
        /*0174*/ 	.word	0xffffffff


	//   ....[11]....
        /*0178*/ 	.word	0xffffffff


	//   ....[12]....
        /*017c*/ 	.word	0xffffffff


	//   ....[13]....
        /*0180*/ 	.word	0xffffffff


	//   ....[14]....
        /*0184*/ 	.word	0xffffffff


	//   ....[15]....
        /*0188*/ 	.word	0xffffffff


	//   ....[16]....
        /*018c*/ 	.word	0xffffffff


	//   ....[17]....
        /*0190*/ 	.word	0xffffffff


	//   ....[18]....
        /*0194*/ 	.word	0xffffffff


	//   ....[19]....
        /*0198*/ 	.word	0xffffffff


	//   ....[20]....
        /*019c*/ 	.word	0xffffffff


	//   ....[21]....
        /*01a0*/ 	.word	0xffffffff


	//   ....[22]....
        /*01a4*/ 	.word	0xffffffff


	//   ....[23]....
        /*01a8*/ 	.word	0xffffffff


	//   ....[24]....
        /*01ac*/ 	.word	0xffffffff


	//   ....[25]....
        /*01b0*/ 	.word	0xffffffff


	//   ....[26]....
        /*01b4*/ 	.word	0xffffffff


	//   ....[27]....
        /*01b8*/ 	.word	0xffffffff


	//   ....[28]....
        /*01bc*/ 	.word	0xffffffff


	//   ....[29]....
        /*01c0*/ 	.word	0xffffffff


	//   ....[30]....
        /*01c4*/ 	.word	0xffffffff


	//   ....[31]....
        /*01c8*/ 	.word	0xffffffff


	//   ....[32]....
        /*01cc*/ 	.word	0xffffffff


	//   ....[33]....
        /*01d0*/ 	.word	0xffffffff


	//   ....[34]....
        /*01d4*/ 	.word	0xffffffff


	//   ....[35]....
        /*01d8*/ 	.word	0xffffffff


	//   ....[36]....
        /*01dc*/ 	.word	0xffffffff


	//   ....[37]....
        /*01e0*/ 	.word	0xffffffff


	//   ....[38]....
        /*01e4*/ 	.word	0xffffffff


	//   ....[39]....
        /*01e8*/ 	.word	0xffffffff


	//   ....[40]....
        /*01ec*/ 	.word	0xffffffff


	//   ....[41]....
        /*01f0*/ 	.word	0xffffffff


	//   ....[42]....
        /*01f4*/ 	.word	0xffffffff


	//   ....[43]....
        /*01f8*/ 	.word	0xffffffff


	//   ....[44]....
        /*01fc*/ 	.word	0xffffffff


	//   ....[45]....
        /*0200*/ 	.word	0xffffffff


	//   ....[46]....
        /*0204*/ 	.word	0xffffffff


	//   ....[47]....
        /*0208*/ 	.word	0xffffffff


	//   ....[48]....
        /*020c*/ 	.word	0xffffffff


	//   ....[49]....
        /*0210*/ 	.word	0xffffffff


	//   ....[50]....
        /*0214*/ 	.word	0xffffffff


	//   ....[51]....
        /*0218*/ 	.word	0xffffffff


	//   ....[52]....
        /*021c*/ 	.word	0xffffffff


	//   ....[53]....
        /*0220*/ 	.word	0xffffffff


	//   ....[54]....
        /*0224*/ 	.word	0xffffffff


	//   ....[55]....
        /*0228*/ 	.word	0xffffffff


	//   ....[56]....
        /*022c*/ 	.word	0xffffffff


	//   ....[57]....
        /*0230*/ 	.word	0xffffffff


	//   ....[58]....
        /*0234*/ 	.word	0xffffffff


	//   ....[59]....
        /*0238*/ 	.word	0xffffffff


	//   ....[60]....
        /*023c*/ 	.word	0xffffffff


	//   ....[61]....
        /*0240*/ 	.word	0xffffffff


	//   ....[62]....
        /*0244*/ 	.word	0xffffffff


	//   ....[63]....
        /*0248*/ 	.word	0xffffffff


	//   ....[64]....
        /*024c*/ 	.word	0xffffffff


	//   ....[65]....
        /*0250*/ 	.word	0xffffffff


	//   ....[66]....
        /*0254*/ 	.word	0xffffffff


	//   ....[67]....
        /*0258*/ 	.word	0xffffffff


	//   ....[68]....
        /*025c*/ 	.word	0xffffffff


	//   ....[69]....
        /*0260*/ 	.word	0xffffffff


	//   ....[70]....
        /*0264*/ 	.word	0xffffffff


	//   ....[71]....
        /*0268*/ 	.word	0xffffffff


	//   ....[72]....
        /*026c*/ 	.word	0xffffffff


	//   ....[73]....
        /*0270*/ 	.word	0xffffffff


	//   ....[74]....
        /*0274*/ 	.word	0xffffffff


	//   ....[75]....
        /*0278*/ 	.word	0xffffffff


	//   ....[76]....
        /*027c*/ 	.word	0xffffffff


	//   ....[77]....
        /*0280*/ 	.word	0xffffffff


	//   ....[78]....
        /*0284*/ 	.word	0xffffffff


	//   ....[79]....
        /*0288*/ 	.word	0xffffffff


	//   ....[80]....
        /*028c*/ 	.word	0xffffffff


	//   ....[81]....
        /*0290*/ 	.word	0xffffffff


	//   ....[82]....
        /*0294*/ 	.word	0xffffffff


	//   ....[83]....
        /*0298*/ 	.word	0xffffffff


	//   ....[84]....
        /*029c*/ 	.word	0xffffffff


	//   ....[85]....
        /*02a0*/ 	.word	0xffffffff


	//   ....[86]....
        /*02a4*/ 	.word	0xffffffff


	//   ....[87]....
        /*02a8*/ 	.word	0xffffffff


	//   ....[88]....
        /*02ac*/ 	.word	0xffffffff


	//   ....[89]....
        /*02b0*/ 	.word	0xffffffff


	//   ....[90]....
        /*02b4*/ 	.word	0xffffffff


	//   ....[91]....
        /*02b8*/ 	.word	0xffffffff


	//   ....[92]....
        /*02bc*/ 	.word	0xffffffff


	//   ....[93]....
        /*02c0*/ 	.word	0xffffffff


	//   ....[94]....
        /*02c4*/ 	.word	0xffffffff


	//   ....[95]....
        /*02c8*/ 	.word	0xffffffff


	//   ....[96]....
        /*02cc*/ 	.word	0xffffffff


	//   ....[97]....
        /*02d0*/ 	.word	0xffffffff


	//   ....[98]....
        /*02d4*/ 	.word	0xffffffff


	//   ....[99]....
        /*02d8*/ 	.word	0xffffffff


	//   ....[100]....
        /*02dc*/ 	.word	0xffffffff


	//   ....[101]....
        /*02e0*/ 	.word	0xffffffff


	//   ....[102]....
        /*02e4*/ 	.word	0xffffffff


	//   ....[103]....
        /*02e8*/ 	.word	0xffffffff


	//   ....[104]....
        /*02ec*/ 	.word	0xffffffff


	//   ....[105]....
        /*02f0*/ 	.word	0xffffffff


	//   ....[106]....
        /*02f4*/ 	.word	0xffffffff


	//   ....[107]....
        /*02f8*/ 	.word	0xffffffff


	//   ....[108]....
        /*02fc*/ 	.word	0xffffffff


	//   ....[109]....
        /*0300*/ 	.word	0xffffffff


	//   ....[110]....
        /*0304*/ 	.word	0xffffffff


	//   ....[111]....
        /*0308*/ 	.word	0xffffffff


	//   ....[112]....
        /*030c*/ 	.word	0xffffffff


	//   ....[113]....
        /*0310*/ 	.word	0xffffffff


	//   ....[114]....
        /*0314*/ 	.word	0xffffffff


	//   ....[115]....
        /*0318*/ 	.word	0xffffffff


	//   ....[116]....
        /*031c*/ 	.word	0xffffffff


	//   ....[117]....
        /*0320*/ 	.word	0xffffffff


	//   ....[118]....
        /*0324*/ 	.word	0xffffffff


	//   ....[119]....
        /*0328*/ 	.word	0xffffffff


	//   ....[120]....
        /*032c*/ 	.word	0xffffffff


	//   ....[121]....
        /*0330*/ 	.word	0xffffffff


	//   ....[122]....
        /*0334*/ 	.word	0xffffffff


	//   ....[123]....
        /*0338*/ 	.word	0xffffffff


	//   ....[124]....
        /*033c*/ 	.word	0xffffffff


	//   ....[125]....
        /*0340*/ 	.word	0xffffffff


	//   ....[126]....
        /*0344*/ 	.word	0xffffffff


	//   ....[127]....
        /*0348*/ 	.word	0xffffffff


	//   ....[128]....
        /*034c*/ 	.word	0xffffffff


	//   ....[129]....
        /*0350*/ 	.word	0xffffffff


	//   ....[130]....
        /*0354*/ 	.word	0xffffffff


	//   ....[131]....
        /*0358*/ 	.word	0xffffffff


	//   ....[132]....
        /*035c*/ 	.word	0xffffffff


	//   ....[133]....
        /*0360*/ 	.word	0xffffffff


	//   ....[134]....
        /*0364*/ 	.word	0xffffffff


	//   ....[135]....
        /*0368*/ 	.word	0xffffffff


	//   ....[136]....
        /*036c*/ 	.word	0xffffffff


	//   ....[137]....
        /*0370*/ 	.word	0xffffffff


	//   ....[138]....
        /*0374*/ 	.word	0xffffffff


	//   ....[139]....
        /*0378*/ 	.word	0xffffffff


	//   ....[140]....
        /*037c*/ 	.word	0xffffffff


	//   ....[141]....
        /*0380*/ 	.word	0xffffffff


	//   ....[142]....
        /*0384*/ 	.word	0xffffffff


	//   ....[143]....
        /*0388*/ 	.word	0xffffffff


	//   ....[144]....
        /*038c*/ 	.word	0xffffffff


	//   ....[145]....
        /*0390*/ 	.word	0xffffffff


	//   ....[146]....
        /*0394*/ 	.word	0xffffffff


	//   ....[147]....
        /*0398*/ 	.word	0xffffffff


	//   ....[148]....
        /*039c*/ 	.word	0xffffffff


	//   ....[149]....
        /*03a0*/ 	.word	0xffffffff


	//   ....[150]....
        /*03a4*/ 	.word	0xffffffff


	//   ....[151]....
        /*03a8*/ 	.word	0x0500000f


	//   ....[152]....
        /*03ac*/ 	.word	0x0500000f


	//   ....[153]....
        /*03b0*/ 	.word	0x0500000f


	//   ....[154]....
        /*03b4*/ 	.word	0x0500000f


	//   ....[155]....
        /*03b8*/ 	.word	0x0500000f


	//   ....[156]....
        /*03bc*/ 	.word	0x0500000f


	//   ....[157]....
        /*03c0*/ 	.word	0x0500000f


	//   ....[158]....
        /*03c4*/ 	.word	0x0500000f


	//   ....[159]....
        /*03c8*/ 	.word	0x0500000f


	//   ....[160]....
        /*03cc*/ 	.word	0x0500000f


	//   ....[161]....
        /*03d0*/ 	.word	0x0500000f


	//   ....[162]....
        /*03d4*/ 	.word	0x0500000f


	//   ....[163]....
        /*03d8*/ 	.word	0x0500000f


	//   ....[164]....
        /*03dc*/ 	.word	0x0500000f


	//   ....[165]....
        /*03e0*/ 	.word	0x0500000f


	//   ....[166]....
        /*03e4*/ 	.word	0x0500000f


	//   ....[167]....
        /*03e8*/ 	.word	0x0500000f


	//   ....[168]....
        /*03ec*/ 	.word	0x0500000f


	//   ....[169]....
        /*03f0*/ 	.word	0x0500000f


	//   ....[170]....
        /*03f4*/ 	.word	0x0500000f


	//   ....[171]....
        /*03f8*/ 	.word	0x0500000f


	//   ....[172]....
        /*03fc*/ 	.word	0x0500000f


	//   ....[173]....
        /*0400*/ 	.word	0x0500000f


	//   ....[174]....
        /*0404*/ 	.word	0x0500000f


	//   ....[175]....
        /*0408*/ 	.word	0x0500000f


	//   ....[176]....
        /*040c*/ 	.word	0x0500000f


	//   ....[177]....
        /*0410*/ 	.word	0x0500000f


	//   ....[178]....
        /*0414*/ 	.word	0x0500000f


	//   ....[179]....
        /*0418*/ 	.word	0x0500000f


	//   ....[180]....
        /*041c*/ 	.word	0x0500000f


	//   ....[181]....
        /*0420*/ 	.word	0x0500000f


	//   ....[182]....
        /*0424*/ 	.word	0x0500000f


	//   ....[183]....
        /*0428*/ 	.word	0x0500000f


	//   ....[184]....
        /*042c*/ 	.word	0x0500000f


	//   ....[185]....
        /*0430*/ 	.word	0x0500000f


	//   ....[186]....
        /*0434*/ 	.word	0x0500000f


	//   ....[187]....
        /*0438*/ 	.word	0x0500000f


	//   ....[188]....
        /*043c*/ 	.word	0x0500000f


	//   ....[189]....
        /*0440*/ 	.word	0x0500000f


	//   ....[190]....
        /*0444*/ 	.word	0x0500000f


	//   ....[191]....
        /*0448*/ 	.word	0x0500000f


	//   ....[192]....
        /*044c*/ 	.word	0x0500000f


	//   ....[193]....
        /*0450*/ 	.word	0x0500000f


	//   ....[194]....
        /*0454*/ 	.word	0x0500000f


	//   ....[195]....
        /*0458*/ 	.word	0x0500000f


	//   ....[196]....
        /*045c*/ 	.word	0x0500000f


	//   ....[197]....
        /*0460*/ 	.word	0x0500000f


	//   ....[198]....
        /*0464*/ 	.word	0x0500000f


	//   ....[199]....
        /*0468*/ 	.word	0x0500000f


	//   ....[200]....
        /*046c*/ 	.word	0x0500000f


	//   ....[201]....
        /*0470*/ 	.word	0x0500000f


	//   ....[202]....
        /*0474*/ 	.word	0x0500000f


	//   ....[203]....
        /*0478*/ 	.word	0x0500000f


	//   ....[204]....
        /*047c*/ 	.word	0x0500000f


	//   ....[205]....
        /*0480*/ 	.word	0x0500000f


	//   ....[206]....
        /*0484*/ 	.word	0x0500000f


	//   ....[207]....
        /*0488*/ 	.word	0x0500000f


	//   ....[208]....
        /*048c*/ 	.word	0x0500000f


	//   ....[209]....
        /*0490*/ 	.word	0x0500000f


	//   ....[210]....
        /*0494*/ 	.word	0x0500000f


	//   ....[211]....
        /*0498*/ 	.word	0x0500000f


	//   ....[212]....
        /*049c*/ 	.word	0x0500000f


	//   ....[213]....
        /*04a0*/ 	.word	0x0500000f


	//   ....[214]....
        /*04a4*/ 	.word	0x0500000f


	//   ....[215]....
        /*04a8*/ 	.word	0x0500000f


	//   ....[216]....
        /*04ac*/ 	.word	0x0500000f


	//   ....[217]....
        /*04b0*/ 	.word	0x0500000f


	//   ....[218]....
        /*04b4*/ 	.word	0x0500000f


	//   ....[219]....
        /*04b8*/ 	.word	0x0500000f


	//   ....[220]....
        /*04bc*/ 	.word	0x0500000f


	//   ....[221]....
        /*04c0*/ 	.word	0x0500000f


	//   ....[222]....
        /*04c4*/ 	.word	0x0500000f


	//   ....[223]....
        /*04c8*/ 	.word	0x0500000f


	//   ....[224]....
        /*04cc*/ 	.word	0x0500000f


	//   ....[225]....
        /*04d0*/ 	.word	0x0500000f


	//   ....[226]....
        /*04d4*/ 	.word	0x0500000f


	//   ....[227]....
        /*04d8*/ 	.word	0x0500000f


	//   ....[228]....
        /*04dc*/ 	.word	0x0500000f


	//   ....[229]....
        /*04e0*/ 	.word	0x0500000f


	//   ....[230]....
        /*04e4*/ 	.word	0x0500000f


	//   ....[231]....
        /*04e8*/ 	.word	0x0500000f


	//   ....[232]....
        /*04ec*/ 	.word	0x0500000f


	//   ....[233]....
        /*04f0*/ 	.word	0x0500000f


	//   ....[234]....
        /*04f4*/ 	.word	0x0500000f


	//----- nvinfo : EIATTR_COOP_GROUP_INSTR_OFFSETS
	.align		4
.L_1516:
        /*04f8*/ 	.byte	0x04, 0x28
        /*04fa*/ 	.short	(.L_1518 - .L_1517)


	//   ....[0]....
.L_1517:
        /*04fc*/ 	.word	0x00000080


	//   ....[1]....
        /*0500*/ 	.word	0x00000090


	//   ....[2]....
        /*0504*/ 	.word	0x000002d0


	//   ....[3]....
        /*0508*/ 	.word	0x00000430


	//   ....[4]....
        /*050c*/ 	.word	0x00000550


	//   ....[5]....
        /*0510*/ 	.word	0x000006b0


	//   ....[6]....
        /*0514*/ 	.word	0x00001e70


	//   ....[7]....
        /*0518*/ 	.word	0x00002720


	//   ....[8]....
        /*051c*/ 	.word	0x000027a0


	//   ....[9]....
        /*0520*/ 	.word	0x00002f00


	//   ....[10]....
        /*0524*/ 	.word	0x00002fb0


	//   ....[11]....
        /*0528*/ 	.word	0x000036e0


	//   ....[12]....
        /*052c*/ 	.word	0x00003730


	//   ....[13]....
        /*0530*/ 	.word	0x00004940


	//   ....[14]....
        /*0534*/ 	.word	0x00004980


	//   ....[15]....
        /*0538*/ 	.word	0x00005360


	//   ....[16]....
        /*053c*/ 	.word	0x00005430


	//   ....[17]....
        /*0540*/ 	.word	0x00005eb0


	//   ....[18]....
        /*0544*/ 	.word	0x00005f80


	//   ....[19]....
        /*0548*/ 	.word	0x00007810


	//   ....[20]....
        /*054c*/ 	.word	0x00007870


	//   ....[21]....
        /*0550*/ 	.word	0x00008290


	//   ....[22]....
        /*0554*/ 	.word	0x000082f0


	//   ....[23]....
        /*0558*/ 	.word	0x00009300


	//   ....[24]....
        /*055c*/ 	.word	0x00009370


	//   ....[25]....
        /*0560*/ 	.word	0x000093e0


	//   ....[26]....
        /*0564*/ 	.word	0x00009400


	//   ....[27]....
        /*0568*/ 	.word	0x0000aee0


	//   ....[28]....
        /*056c*/ 	.word	0x0000af00


	//   ....[29]....
        /*0570*/ 	.word	0x0000af10


	//   ....[30]....
        /*0574*/ 	.word	0x0000af20


	//   ....[31]....
        /*0578*/ 	.word	0x0000b9d0


	//   ....[32]....
        /*057c*/ 	.word	0x0000b9f0


	//   ....[33]....
        /*0580*/ 	.word	0x0000bba0


	//   ....[34]....
        /*0584*/ 	.word	0x0000bbc0


	//   ....[35]....
        /*0588*/ 	.word	0x0000bd00


	//   ....[36]....
        /*058c*/ 	.word	0x0000bd20


	//   ....[37]....
        /*0590*/ 	.word	0x0000be70


	//   ....[38]....
        /*0594*/ 	.word	0x0000be90


	//   ....[39]....
        /*0598*/ 	.word	0x0000c3f0


	//   ....[40]....
        /*059c*/ 	.word	0x0000c400


	//   ....[41]....
        /*05a0*/ 	.word	0x0000ccc0


	//   ....[42]....
        /*05a4*/ 	.word	0x0000ccd0


	//   ....[43]....
        /*05a8*/ 	.word	0x0000df20


	//   ....[44]....
        /*05ac*/ 	.word	0x0000df50


	//   ....[45]....
        /*05b0*/ 	.word	0x0000e0c0


	//   ....[46]....
        /*05b4*/ 	.word	0x0000e0e0


	//   ....[47]....
        /*05b8*/ 	.word	0x0000e220


	//   ....[48]....
        /*05bc*/ 	.word	0x0000e240


	//   ....[49]....
        /*05c0*/ 	.word	0x0000e390


	//   ....[50]....
        /*05c4*/ 	.word	0x0000e3b0


	//   ....[51]....
        /*05c8*/ 	.word	0x0000e590


	//   ....[52]....
        /*05cc*/ 	.word	0x0000e780


	//   ....[53]....
        /*05d0*/ 	.word	0x0000e7b0


	//   ....[54]....
        /*05d4*/ 	.word	0x0000e7e0


	//   ....[55]....
        /*05d8*/ 	.word	0x0000e810


	//   ....[56]....
        /*05dc*/ 	.word	0x0000e840


	//   ....[57]....
        /*05e0*/ 	.word	0x0000e870


	//   ....[58]....
        /*05e4*/ 	.word	0x0000e9e0


	//   ....[59]....
        /*05e8*/ 	.word	0x0000ea10


	//   ....[60]....
        /*05ec*/ 	.word	0x0000ea40


	//   ....[61]....
        /*05f0*/ 	.word	0x0000ea70


	//   ....[62]....
        /*05f4*/ 	.word	0x0000eaa0


	//   ....[63]....
        /*05f8*/ 	.word	0x0000ead0


	//   ....[64]....
        /*05fc*/ 	.word	0x0000eb60


	//   ....[65]....
        /*0600*/ 	.word	0x0000eb90


	//   ....[66]....
        /*0604*/ 	.word	0x0000eba0


	//   ....[67]....
        /*0608*/ 	.word	0x0000ebe0


	//   ....[68]....
        /*060c*/ 	.word	0x00010aa0


	//   ....[69]....
        /*0610*/ 	.word	0x00010ac0


	//   ....[70]....
        /*0614*/ 	.word	0x00010b50


	//   ....[71]....
        /*0618*/ 	.word	0x00010b70


	//   ....[72]....
        /*061c*/ 	.word	0x00010bf0


	//   ....[73]....
        /*0620*/ 	.word	0x00010c10


	//   ....[74]....
        /*0624*/ 	.word	0x00010c90


	//   ....[75]....
        /*0628*/ 	.word	0x00010cb0


	//   ....[76]....
        /*062c*/ 	.word	0x00010d30


	//   ....[77]....
        /*0630*/ 	.word	0x00010d50


	//   ....[78]....
        /*0634*/ 	.word	0x00010d60


	//   ....[79]....
        /*0638*/ 	.word	0x00010d70


	//   ....[80]....
        /*063c*/ 	.word	0x00011570


	//   ....[81]....
        /*0640*/ 	.word	0x000115a0


	//   ....[82]....
        /*0644*/ 	.word	0x000115d0


	//   ....[83]....
        /*0648*/ 	.word	0x00011660


	//   ....[84]....
        /*064c*/ 	.word	0x00011670


	//   ....[85]....
        /*0650*/ 	.word	0x00011700


	//   ....[86]....
        /*0654*/ 	.word	0x00011710


	//   ....[87]....
        /*0658*/ 	.word	0x000117a0


	//   ....[88]....
        /*065c*/ 	.word	0x000117b0


	//   ....[89]....
        /*0660*/ 	.word	0x00011840


	//   ....[90]....
        /*0664*/ 	.word	0x00011850


	//   ....[91]....
        /*0668*/ 	.word	0x000118e0


	//   ....[92]....
        /*066c*/ 	.word	0x000118f0


	//   ....[93]....
        /*0670*/ 	.word	0x00011970


	//   ....[94]....
        /*0674*/ 	.word	0x00011980


	//   ....[95]....
        /*0678*/ 	.word	0x00011990


	//   ....[96]....
        /*067c*/ 	.word	0x00011df0


	//   ....[97]....
        /*0680*/ 	.word	0x00011e20


	//   ....[98]....
        /*0684*/ 	.word	0x00011e70


	//   ....[99]....
        /*0688*/ 	.word	0x00011f20


	//   ....[100]....
        /*068c*/ 	.word	0x00011f40


	//   ....[101]....
        /*0690*/ 	.word	0x00011ff0


	//   ....[102]....
        /*0694*/ 	.word	0x00012000


	//   ....[103]....
        /*0698*/ 	.word	0x00012030


	//   ....[104]....
        /*069c*/ 	.word	0x000120c0


	//   ....[105]....
        /*06a0*/ 	.word	0x00012160


	//   ....[106]....
        /*06a4*/ 	.word	0x00012180


	//   ....[107]....
        /*06a8*/ 	.word	0x00012190


	//   ....[108]....
        /*06ac*/ 	.word	0x000128b0


	//   ....[109]....
        /*06b0*/ 	.word	0x000128d0


	//   ....[110]....
        /*06b4*/ 	.word	0x000128e0


	//   ....[111]....
        /*06b8*/ 	.word	0x00012920


	//   ....[112]....
        /*06bc*/ 	.word	0x00012930


	//   ....[113]....
        /*06c0*/ 	.word	0x00012970


	//   ....[114]....
        /*06c4*/ 	.word	0x00012980


	//   ....[115]....
        /*06c8*/ 	.word	0x000129c0


	//   ....[116]....
        /*06cc*/ 	.word	0x000129d0


	//   ....[117]....
        /*06d0*/ 	.word	0x00012a10


	//   ....[118]....
        /*06d4*/ 	.word	0x00012a20


	//   ....[119]....
        /*06d8*/ 	.word	0x00012a30


	//   ....[120]....
        /*06dc*/ 	.word	0x00012d80


	//   ....[121]....
        /*06e0*/ 	.word	0x00012da0


	//   ....[122]....
        /*06e4*/ 	.word	0x00012db0


	//   ....[123]....
        /*06e8*/ 	.word	0x00012dc0


	//   ....[124]....
        /*06ec*/ 	.word	0x00012dd0


	//   ....[125]....
        /*06f0*/ 	.word	0x00012df0


	//   ....[126]....
        /*06f4*/ 	.word	0x00012e60


	//   ....[127]....
        /*06f8*/ 	.word	0x00012e90


	//   ....[128]....
        /*06fc*/ 	.word	0x00012ea0


	//   ....[129]....
        /*0700*/ 	.word	0x00012f10


	//   ....[130]....
        /*0704*/ 	.word	0x00012f20


	//   ....[131]....
        /*0708*/ 	.word	0x00013020


	//   ....[132]....
        /*070c*/ 	.word	0x00013510


	//   ....[133]....
        /*0710*/ 	.word	0x00013540


	//   ....[134]....
        /*0714*/ 	.word	0x000135a0


	//   ....[135]....
        /*0718*/ 	.word	0x000135d0


	//   ....[136]....
        /*071c*/ 	.word	0x00013600


	//   ....[137]....
        /*0720*/ 	.word	0x00013630


	//   ....[138]....
        /*0724*/ 	.word	0x00013660


	//   ....[139]....
        /*0728*/ 	.word	0x00013690


	//   ....[140]....
        /*072c*/ 	.word	0x00013830


	//   ....[141]....
        /*0730*/ 	.word	0x00013860


	//   ....[142]....
        /*0734*/ 	.word	0x00013890


	//   ....[143]....
        /*0738*/ 	.word	0x000138c0


	//   ....[144]....
        /*073c*/ 	.word	0x000138f0


	//   ....[145]....
        /*0740*/ 	.word	0x00013920


	//   ....[146]....
        /*0744*/ 	.word	0x000139e0


	//   ....[147]....
        /*0748*/ 	.word	0x00013a00


	//   ....[148]....
        /*074c*/ 	.word	0x00013a20


	//   ....[149]....
        /*0750*/ 	.word	0x00013a80


	//   ....[150]....
        /*0754*/ 	.word	0x000144a0


	//   ....[151]....
        /*0758*/ 	.word	0x00014a40


	//   ....[152]....
        /*075c*/ 	.word	0x00014b30


	//   ....[153]....
        /*0760*/ 	.word	0x00014bd0


	//   ....[154]....
        /*0764*/ 	.word	0x00014c30


	//   ....[155]....
        /*0768*/ 	.word	0x00014d20


	//   ....[156]....
        /*076c*/ 	.word	0x00014d90


	//   ....[157]....
        /*0770*/ 	.word	0x00014e80


	//   ....[158]....
        /*0774*/ 	.word	0x00014ef0


	//   ....[159]....
        /*0778*/ 	.word	0x00014fe0


	//   ....[160]....
        /*077c*/ 	.word	0x00015050


	//   ....[161]....
        /*0780*/ 	.word	0x00015140


	//   ....[162]....
        /*0784*/ 	.word	0x000151b0


	//   ....[163]....
        /*0788*/ 	.word	0x00015250


	//   ....[164]....
        /*078c*/ 	.word	0x00015340


	//   ....[165]....
        /*0790*/ 	.word	0x000153b0


	//   ....[166]....
        /*0794*/ 	.word	0x00015410


	//   ....[167]....
        /*0798*/ 	.word	0x00015500


	//   ....[168]....
        /*079c*/ 	.word	0x00015560


	//   ....[169]....
        /*07a0*/ 	.word	0x00015660


	//   ....[170]....
        /*07a4*/ 	.word	0x000156c0


	//   ....[171]....
        /*07a8*/ 	.word	0x000157c0


	//   ....[172]....
        /*07ac*/ 	.word	0x00015820


	//   ....[173]....
        /*07b0*/ 	.word	0x00015920


	//   ....[174]....
        /*07b4*/ 	.word	0x00015980


	//   ....[175]....
        /*07b8*/ 	.word	0x00015a80


	//   ....[176]....
        /*07bc*/ 	.word	0x00015ae0


	//   ....[177]....
        /*07c0*/ 	.word	0x00015be0


	//   ....[178]....
        /*07c4*/ 	.word	0x00015c40


	//   ....[179]....
        /*07c8*/ 	.word	0x00015d20


	//   ....[180]....
        /*07cc*/ 	.word	0x00015e50


	//   ....[181]....
        /*07d0*/ 	.word	0x00015f30


	//   ....[182]....
        /*07d4*/ 	.word	0x00015fe0


	//   ....[183]....
        /*07d8*/ 	.word	0x000160f0


	//   ....[184]....
        /*07dc*/ 	.word	0x00016150


	//   ....[185]....
        /*07e0*/ 	.word	0x00016260


	//   ....[186]....
        /*07e4*/ 	.word	0x000162c0


	//   ....[187]....
        /*07e8*/ 	.word	0x000163d0


	//   ....[188]....
        /*07ec*/ 	.word	0x00016430


	//   ....[189]....
        /*07f0*/ 	.word	0x00016540


	//   ....[190]....
        /*07f4*/ 	.word	0x000165a0


	//   ....[191]....
        /*07f8*/ 	.word	0x00016660


	//   ....[192]....
        /*07fc*/ 	.word	0x000167c0


	//   ....[193]....
        /*0800*/ 	.word	0x00016860


	//   ....[194]....
        /*0804*/ 	.word	0x000168c0


	//   ....[195]....
        /*0808*/ 	.word	0x00016970


	//   ....[196]....
        /*080c*/ 	.word	0x000169d0


	//   ....[197]....
        /*0810*/ 	.word	0x00016a80


	//   ....[198]....
        /*0814*/ 	.word	0x00016ae0


	//   ....[199]....
        /*0818*/ 	.word	0x00016b90


	//   ....[200]....
        /*081c*/ 	.word	0x00016bf0


	//   ....[201]....
        /*0820*/ 	.word	0x00016ca0


	//   ....[202]....
        /*0824*/ 	.word	0x00016d00


	//   ....[203]....
        /*0828*/ 	.word	0x00016db0


	//   ....[204]....
        /*082c*/ 	.word	0x00016e90


	//   ....[205]....
        /*0830*/ 	.word	0x00016f30


	//   ....[206]....
        /*0834*/ 	.word	0x00016f90


	//   ....[207]....
        /*0838*/ 	.word	0x00017060


	//   ....[208]....
        /*083c*/ 	.word	0x000170c0


	//   ....[209]....
        /*0840*/ 	.word	0x00017190


	//   ....[210]....
        /*0844*/ 	.word	0x000171f0


	//   ....[211]....
        /*0848*/ 	.word	0x000172d0


	//   ....[212]....
        /*084c*/ 	.word	0x00017330


	//   ....[213]....
        /*0850*/ 	.word	0x00017400


	//   ....[214]....
        /*0854*/ 	.word	0x00017460


	//   ....[215]....
        /*0858*/ 	.word	0x00017530


	//   ....[216]....
        /*085c*/ 	.word	0x000175c0


	//   ....[217]....
        /*0860*/ 	.word	0x00017660


	//   ....[218]....
        /*0864*/ 	.word	0x000177e0


	//   ....[219]....
        /*0868*/ 	.word	0x00017850


	//   ....[220]....
        /*086c*/ 	.word	0x000178c0


	//   ....[221]....
        /*0870*/ 	.word	0x00017930


	//   ....[222]....
        /*0874*/ 	.word	0x000179a0


	//   ....[223]....
        /*0878*/ 	.word	0x00017a20


	//   ....[224]....
        /*087c*/ 	.word	0x00017aa0


	//   ....[225]....
        /*0880*/ 	.word	0x00017b30


	//   ....[226]....
        /*0884*/ 	.word	0x00017ba0


	//   ....[227]....
        /*0888*/ 	.word	0x00017c10


	//   ....[228]....
        /*088c*/ 	.word	0x00017c80


	//   ....[229]....
        /*0890*/ 	.word	0x00017d00


	//   ....[230]....
        /*0894*/ 	.word	0x00017d70


	//   ....[231]....
        /*0898*/ 	.word	0x00017e00


	//   ....[232]....
        /*089c*/ 	.word	0x00017e60


	//   ....[233]....
        /*08a0*/ 	.word	0x00017ef0


	//   ....[234]....
        /*08a4*/ 	.word	0x00018020


	//----- nvinfo : EIATTR_REG_RECONFIG
	.align		4
.L_1518:
        /*08a8*/ 	.byte	0x01, 0x54
	.zero		2


	//----- nvinfo : EIATTR_SYSCALL_OFFSETS
	.align		4
        /*08ac*/ 	.byte	0x04, 0x46
        /*08ae*/ 	.short	(.L_1520 - .L_1519)


	//   ....[0]....
.L_1519:
        /*08b0*/ 	.word	0x00001ff0


	//   ....[1]....
        /*08b4*/ 	.word	0x000100e0


	//   ....[2]....
        /*08b8*/ 	.word	0x00010230


	//   ....[3]....
        /*08bc*/ 	.word	0x00010320


	//   ....[4]....
        /*08c0*/ 	.word	0x000111e0


	//----- nvinfo : EIATTR_MBARRIER_INSTR_OFFSETS
	.align		4
.L_1520:
        /*08c4*/ 	.byte	0x04, 0x39
        /*08c6*/ 	.short	(.L_1522 - .L_1521)


	//   ....[0]....
.L_1521:
        /*08c8*/ 	.word	0x00000180
        /*08cc*/ 	.word	0x000000ff
        /*08d0*/ 	.word	0x00022800
        /*08d4*/ 	.short	0x0100
        /*08d6*/ 	.byte	0x08
	.zero		1


	//   ....[1]....
        /*08d8*/ 	.word	0x00000190
        /*08dc*/ 	.word	0x000000ff
        /*08e0*/ 	.word	0x00022820
        /*08e4*/ 	.short	0x0100
        /*08e6*/ 	.byte	0x08
	.zero		1


	//   ....[2]....
        /*08e8*/ 	.word	0x00000280
        /*08ec*/ 	.word	0x000000ff
        /*08f0*/ 	.word	0x00022830
        /*08f4*/ 	.short	0x0100
        /*08f6*/ 	.byte	0x08
	.zero		1


	//   ....[3]....
        /*08f8*/ 	.word	0x00000290
        /*08fc*/ 	.word	0x000000ff
        /*0900*/ 	.word	0x00022840
        /*0904*/ 	.short	0x0100
        /*0906*/ 	.byte	0x08
	.zero		1


	//   ....[4]....
        /*0908*/ 	.word	0x000002a0
        /*090c*/ 	.word	0x000000ff
        /*0910*/ 	.word	0x00022838
        /*0914*/ 	.short	0x0100
        /*0916*/ 	.byte	0x08
	.zero		1


	//   ....[5]....
        /*0918*/ 	.word	0x000002b0
        /*091c*/ 	.word	0x000000ff
        /*0920*/ 	.word	0x00022848
        /*0924*/ 	.short	0x0100
        /*0926*/ 	.byte	0x08
	.zero		1


	//   ....[6]....
        /*0928*/ 	.word	0x000003e0
        /*092c*/ 	.word	0x000000ff
        /*0930*/ 	.word	0x00022850
        /*0934*/ 	.short	0x0100
        /*0936*/ 	.byte	0x08
	.zero		1


	//   ....[7]....
        /*0938*/ 	.word	0x000003f0
        /*093c*/ 	.word	0x000000ff
        /*0940*/ 	.word	0x00022860
        /*0944*/ 	.short	0x0100
        /*0946*/ 	.byte	0x08
	.zero		1


	//   ....[8]....
        /*0948*/ 	.word	0x00000400
        /*094c*/ 	.word	0x000000ff
        /*0950*/ 	.word	0x00022858
        /*0954*/ 	.short	0x0100
        /*0956*/ 	.byte	0x08
	.zero		1


	//   ....[9]....
        /*0958*/ 	.word	0x00000410
        /*095c*/ 	.word	0x000000ff
        /*0960*/ 	.word	0x00022868
        /*0964*/ 	.short	0x0100
        /*0966*/ 	.byte	0x08
	.zero		1


	//   ....[10]....
        /*0968*/ 	.word	0x00000500
        /*096c*/ 	.word	0x000000ff
        /*0970*/ 	.word	0x00022870
        /*0974*/ 	.short	0x0100
        /*0976*/ 	.byte	0x06
	.zero		1


	//   ....[11]....
        /*0978*/ 	.word	0x00000510
        /*097c*/ 	.word	0x000000ff
        /*0980*/ 	.word	0x00022880
        /*0984*/ 	.short	0x0100
        /*0986*/ 	.byte	0x06
	.zero		1


	//   ....[12]....
        /*0988*/ 	.word	0x00000520
        /*098c*/ 	.word	0x000000ff
        /*0990*/ 	.word	0x00022878
        /*0994*/ 	.short	0x0100
        /*0996*/ 	.byte	0x06
	.zero		1


	//   ....[13]....
        /*0998*/ 	.word	0x00000530
        /*099c*/ 	.word	0x000000ff
        /*09a0*/ 	.word	0x00022888
        /*09a4*/ 	.short	0x0100
        /*09a6*/ 	.byte	0x06
	.zero		1


	//   ....[14]....
        /*09a8*/ 	.word	0x00000660
        /*09ac*/ 	.word	0x000000ff
        /*09b0*/ 	.word	0x00022890
        /*09b4*/ 	.short	0x0100
        /*09b6*/ 	.byte	0x08
	.zero		1


	//   ....[15]....
        /*09b8*/ 	.word	0x00000670
        /*09bc*/ 	.word	0x000000ff
        /*09c0*/ 	.word	0x000228a0
        /*09c4*/ 	.short	0x0100
        /*09c6*/ 	.byte	0x08
	.zero		1


	//   ....[16]....
        /*09c8*/ 	.word	0x00000680
        /*09cc*/ 	.word	0x000000ff
        /*09d0*/ 	.word	0x00022898
        /*09d4*/ 	.short	0x0100
        /*09d6*/ 	.byte	0x08
	.zero		1


	//   ....[17]....
        /*09d8*/ 	.word	0x00000690
        /*09dc*/ 	.word	0x000000ff
        /*09e0*/ 	.word	0x000228a8
        /*09e4*/ 	.short	0x0100
        /*09e6*/ 	.byte	0x08
	.zero		1


	//   ....[18]....
        /*09e8*/ 	.word	0x000007d0
        /*09ec*/ 	.word	0x000000ff
        /*09f0*/ 	.word	0x000228b0
        /*09f4*/ 	.short	0x0100
        /*09f6*/ 	.byte	0x08
	.zero		1


	//   ....[19]....
        /*09f8*/ 	.word	0x000007e0
        /*09fc*/ 	.word	0x000000ff
        /*0a00*/ 	.word	0x000228c0
        /*0a04*/ 	.short	0x0100
        /*0a06*/ 	.byte	0x08
	.zero		1


	//   ....[20]....
        /*0a08*/ 	.word	0x000007f0
        /*0a0c*/ 	.word	0x000000ff
        /*0a10*/ 	.word	0x000228b8
        /*0a14*/ 	.short	0x0100
        /*0a16*/ 	.byte	0x08
	.zero		1


	//   ....[21]....
        /*0a18*/ 	.word	0x00000800
        /*0a1c*/ 	.word	0x000000ff
        /*0a20*/ 	.word	0x000228c8
        /*0a24*/ 	.short	0x0100
        /*0a26*/ 	.byte	0x08
	.zero		1


	//   ....[22]....
        /*0a28*/ 	.word	0x000020a0
        /*0a2c*/ 	.word	0x00000007
        /*0a30*/ 	.word	0x00022800
        /*0a34*/ 	.short	0x010a
        /*0a36*/ 	.byte	0x3f
	.zero		1


	//   ....[23]....
        /*0a38*/ 	.word	0x00002170
        /*0a3c*/ 	.word	0x000000ff
        /*0a40*/ 	.word	0x00022830
        /*0a44*/ 	.short	0x010a
        /*0a46*/ 	.byte	0x16
	.zero		1


	//   ....[24]....
        /*0a48*/ 	.word	0x000021b0
        /*0a4c*/ 	.word	0x000000ff
        /*0a50*/ 	.word	0x00022830
        /*0a54*/ 	.short	0x010a
        /*0a56*/ 	.byte	0x16
	.zero		1


	//   ....[25]....
        /*0a58*/ 	.word	0x00002ad0
        /*0a5c*/ 	.word	0x000000ff
        /*0a60*/ 	.word	0x00000000
        /*0a64*/ 	.short	0x0101
        /*0a66*/ 	.byte	0x06
	.zero		1


	//   ....[26]....
        /*0a68*/ 	.word	0x00004000
        /*0a6c*/ 	.word	0x000000ff
        /*0a70*/ 	.word	0x00022850
        /*0a74*/ 	.short	0x010a
        /*0a76*/ 	.byte	0x16
	.zero		1


	//   ....[27]....
        /*0a78*/ 	.word	0x00004040
        /*0a7c*/ 	.word	0x000000ff
        /*0a80*/ 	.word	0x00022850
        /*0a84*/ 	.short	0x010a
        /*0a86*/ 	.byte	0x16
	.zero		1


	//   ....[28]....
        /*0a88*/ 	.word	0x00004400
        /*0a8c*/ 	.word	0x000000ff
        /*0a90*/ 	.word	0x00000000
        /*0a94*/ 	.short	0x0101
        /*0a96*/ 	.byte	0x16
	.zero		1


	//   ....[29]....
        /*0a98*/ 	.word	0x00004570
        /*0a9c*/ 	.word	0x000000ff
        /*0aa0*/ 	.word	0x00022830
        /*0aa4*/ 	.short	0x010a
        /*0aa6*/ 	.byte	0x17
	.zero		1


	//   ....[30]....
        /*0aa8*/ 	.word	0x000045b0
        /*0aac*/ 	.word	0x000000ff
        /*0ab0*/ 	.word	0x00022830
        /*0ab4*/ 	.short	0x010a
        /*0ab6*/ 	.byte	0x17
	.zero		1


	//   ....[31]....
        /*0ab8*/ 	.word	0x00004dd0
        /*0abc*/ 	.word	0x000000ff
        /*0ac0*/ 	.word	0x00000000
        /*0ac4*/ 	.short	0x0101
        /*0ac6*/ 	.byte	0x06
	.zero		1


	//   ....[32]....
        /*0ac8*/ 	.word	0x00006bc0
        /*0acc*/ 	.word	0x000000ff
        /*0ad0*/ 	.word	0x00022850
        /*0ad4*/ 	.short	0x010a
        /*0ad6*/ 	.byte	0x17
	.zero		1


	//   ....[33]....
        /*0ad8*/ 	.word	0x00006c00
        /*0adc*/ 	.word	0x000000ff
        /*0ae0*/ 	.word	0x00022850
        /*0ae4*/ 	.short	0x010a
        /*0ae6*/ 	.byte	0x17
	.zero		1


	//   ....[34]....
        /*0ae8*/ 	.word	0x00006f30
        /*0aec*/ 	.word	0x000000ff
        /*0af0*/ 	.word	0x00000000
        /*0af4*/ 	.short	0x0101
        /*0af6*/ 	.byte	0x17
	.zero		1


	//   ....[35]....
        /*0af8*/ 	.word	0x00007090
        /*0afc*/ 	.word	0x000000ff
        /*0b00*/ 	.word	0x00022830
        /*0b04*/ 	.short	0x010a
        /*0b06*/ 	.byte	0x17
	.zero		1


	//   ....[36]....
        /*0b08*/ 	.word	0x000070d0
        /*0b0c*/ 	.word	0x000000ff
        /*0b10*/ 	.word	0x00022830
        /*0b14*/ 	.short	0x010a
        /*0b16*/ 	.byte	0x17
	.zero		1


	//   ....[37]....
        /*0b18*/ 	.word	0x000075a0
        /*0b1c*/ 	.word	0x000000ff
        /*0b20*/ 	.word	0x00000000
        /*0b24*/ 	.short	0x0101
        /*0b26*/ 	.byte	0x06
	.zero		1


	//   ....[38]....
        /*0b28*/ 	.word	0x00008f70
        /*0b2c*/ 	.word	0x000000ff
        /*0b30*/ 	.word	0x00022850
        /*0b34*/ 	.short	0x010a
        /*0b36*/ 	.byte	0x17
	.zero		1


	//   ....[39]....
        /*0b38*/ 	.word	0x00008fb0
        /*0b3c*/ 	.word	0x000000ff
        /*0b40*/ 	.word	0x00022850
        /*0b44*/ 	.short	0x010a
        /*0b46*/ 	.byte	0x17
	.zero		1


	//   ....[40]....
        /*0b48*/ 	.word	0x000092e0
        /*0b4c*/ 	.word	0x000000ff
        /*0b50*/ 	.word	0x00000000
        /*0b54*/ 	.short	0x0101
        /*0b56*/ 	.byte	0x17
	.zero		1


	//   ....[41]....
        /*0b58*/ 	.word	0x0000ba00
        /*0b5c*/ 	.word	0x000000ff
        /*0b60*/ 	.word	0x00000000
        /*0b64*/ 	.short	0x0101
        /*0b66*/ 	.byte	0x08
	.zero		1


	//   ....[42]....
        /*0b68*/ 	.word	0x0000c210
        /*0b6c*/ 	.word	0x000000ff
        /*0b70*/ 	.word	0x00000000
        /*0b74*/ 	.short	0x0101
        /*0b76*/ 	.byte	0x08
	.zero		1


	//   ....[43]....
        /*0b78*/ 	.word	0x00010840
        /*0b7c*/ 	.word	0x00000021
        /*0b80*/ 	.word	0x00022840
        /*0b84*/ 	.short	0x010a
        /*0b86*/ 	.byte	0x3f
	.zero		1


	//   ....[44]....
        /*0b88*/ 	.word	0x00010e70
        /*0b8c*/ 	.word	0x00000021
        /*0b90*/ 	.word	0x00022830
        /*0b94*/ 	.short	0x0107
        /*0b96*/ 	.byte	0x3f
	.zero		1


	//   ....[45]....
        /*0b98*/ 	.word	0x00010f50
        /*0b9c*/ 	.word	0x00000021
        /*0ba0*/ 	.word	0x00022830
        /*0ba4*/ 	.short	0x0101
        /*0ba6*/ 	.byte	0x3f
	.zero		1


	//   ....[46]....
        /*0ba8*/ 	.word	0x00011a90
        /*0bac*/ 	.word	0x00000016
        /*0bb0*/ 	.word	0x00022800
        /*0bb4*/ 	.short	0x0107
        /*0bb6*/ 	.byte	0x3f
	.zero		1


	//   ....[47]....
        /*0bb8*/ 	.word	0x00011b80
        /*0bbc*/ 	.word	0x00000016
        /*0bc0*/ 	.word	0x00022800
        /*0bc4*/ 	.short	0x0101
        /*0bc6*/ 	.byte	0x3f
	.zero		1


	//   ....[48]....
        /*0bc8*/ 	.word	0x00011ba0
        /*0bcc*/ 	.word	0x00000016
        /*0bd0*/ 	.word	0x00022820
        /*0bd4*/ 	.short	0x010a
        /*0bd6*/ 	.byte	0x3f
	.zero		1


	//   ....[49]....
        /*0bd8*/ 	.word	0x00011c30
        /*0bdc*/ 	.word	0x00000021
        /*0be0*/ 	.word	0x00022860
        /*0be4*/ 	.short	0x010a
        /*0be6*/ 	.byte	0x3f
	.zero		1


	//   ....[50]....
        /*0be8*/ 	.word	0x00012310
        /*0bec*/ 	.word	0x00000021
        /*0bf0*/ 	.word	0x00022850
        /*0bf4*/ 	.short	0x0107
        /*0bf6*/ 	.byte	0x3f
	.zero		1


	//   ....[51]....
        /*0bf8*/ 	.word	0x000123e0
        /*0bfc*/ 	.word	0x00000021
        /*0c00*/ 	.word	0x00022850
        /*0c04*/ 	.short	0x0101
        /*0c06*/ 	.byte	0x3f
	.zero		1


	//   ....[52]....
        /*0c08*/ 	.word	0x00012730
        /*0c0c*/ 	.word	0x0000000a
        /*0c10*/ 	.word	0x00022840
        /*0c14*/ 	.short	0x010a
        /*0c16*/ 	.byte	0x3f
	.zero		1


	//   ....[53]....
        /*0c18*/ 	.word	0x00012ae0
        /*0c1c*/ 	.word	0x0000000a
        /*0c20*/ 	.word	0x00022830
        /*0c24*/ 	.short	0x0107
        /*0c26*/ 	.byte	0x3f
	.zero		1


	//   ....[54]....
        /*0c28*/ 	.word	0x00012ba0
        /*0c2c*/ 	.word	0x0000000a
        /*0c30*/ 	.word	0x00022830
        /*0c34*/ 	.short	0x0101
        /*0c36*/ 	.byte	0x3f
	.zero		1


	//   ....[55]....
        /*0c38*/ 	.word	0x00012bd0
        /*0c3c*/ 	.word	0x0000000a
        /*0c40*/ 	.word	0x00022860
        /*0c44*/ 	.short	0x010a
        /*0c46*/ 	.byte	0x3f
	.zero		1


	//   ....[56]....
        /*0c48*/ 	.word	0x000130d0
        /*0c4c*/ 	.word	0x0000000a
        /*0c50*/ 	.word	0x00022850
        /*0c54*/ 	.short	0x0107
        /*0c56*/ 	.byte	0x3f
	.zero		1


	//   ....[57]....
        /*0c58*/ 	.word	0x00013190
        /*0c5c*/ 	.word	0x0000000a
        /*0c60*/ 	.word	0x00022850
        /*0c64*/ 	.short	0x0101
        /*0c66*/ 	.byte	0x3f
	.zero		1


	//   ....[58]....
        /*0c68*/ 	.word	0x00014420
        /*0c6c*/ 	.word	0x00000007
        /*0c70*/ 	.word	0x00022820
        /*0c74*/ 	.short	0x010a
        /*0c76*/ 	.byte	0x3f
	.zero		1


	//   ....[59]....
        /*0c78*/ 	.word	0x000145a0
        /*0c7c*/ 	.word	0x00000005
        /*0c80*/ 	.word	0x00022840
        /*0c84*/ 	.short	0x010a
        /*0c86*/ 	.byte	0x3f
	.zero		1


	//   ....[60]....
        /*0c88*/ 	.word	0x00014640
        /*0c8c*/ 	.word	0x00000003
        /*0c90*/ 	.word	0x00022840
        /*0c94*/ 	.short	0x010a
        /*0c96*/ 	.byte	0x3f
	.zero		1


	//   ....[61]....
        /*0c98*/ 	.word	0x00014680
        /*0c9c*/ 	.word	0x00000005
        /*0ca0*/ 	.word	0x00022860
        /*0ca4*/ 	.short	0x010a
        /*0ca6*/ 	.byte	0x3f
	.zero		1


	//   ....[62]....
        /*0ca8*/ 	.word	0x000146c0
        /*0cac*/ 	.word	0x00000003
        /*0cb0*/ 	.word	0x00022860
        /*0cb4*/ 	.short	0x010a
        /*0cb6*/ 	.byte	0x3f
	.zero		1


	//   ....[63]....
        /*0cb8*/ 	.word	0x00014720
        /*0cbc*/ 	.word	0x00000007
        /*0cc0*/ 	.word	0x00022800
        /*0cc4*/ 	.short	0x010a
        /*0cc6*/ 	.byte	0x3f
	.zero		1


	//   ....[64]....
        /*0cc8*/ 	.word	0x00014780
        /*0ccc*/ 	.word	0x00000000
        /*0cd0*/ 	.word	0x00022830
        /*0cd4*/ 	.short	0x010a
        /*0cd6*/ 	.byte	0x3f
	.zero		1


	//   ....[65]....
        /*0cd8*/ 	.word	0x000147e0
        /*0cdc*/ 	.word	0x0000000a
        /*0ce0*/ 	.word	0x00022850
        /*0ce4*/ 	.short	0x010a
        /*0ce6*/ 	.byte	0x3f
	.zero		1


	//   ....[66]....
        /*0ce8*/ 	.word	0x00014840
        /*0cec*/ 	.word	0x00000000
        /*0cf0*/ 	.word	0x00022830
        /*0cf4*/ 	.short	0x010a
        /*0cf6*/ 	.byte	0x3f
	.zero		1


	//   ....[67]....
        /*0cf8*/ 	.word	0x000148a0
        /*0cfc*/ 	.word	0x00000008
        /*0d00*/ 	.word	0x00022850
        /*0d04*/ 	.short	0x010a
        /*0d06*/ 	.byte	0x3f
	.zero		1


	//   ....[68]....
        /*0d08*/ 	.word	0x00014900
        /*0d0c*/ 	.word	0x00000000
        /*0d10*/ 	.word	0x00022830
        /*0d14*/ 	.short	0x010a
        /*0d16*/ 	.byte	0x3f
	.zero		1


	//   ....[69]....
        /*0d18*/ 	.word	0x00014960
        /*0d1c*/ 	.word	0x00000008
        /*0d20*/ 	.word	0x00022850
        /*0d24*/ 	.short	0x010a
        /*0d26*/ 	.byte	0x3f
	.zero		1


	//   ....[70]....
        /*0d28*/ 	.word	0x00014a80
        /*0d2c*/ 	.word	0x00000021
        /*0d30*/ 	.word	0x00022840
        /*0d34*/ 	.short	0x010a
        /*0d36*/ 	.byte	0x3f
	.zero		1


	//   ....[71]....
        /*0d38*/ 	.word	0x00015d50
        /*0d3c*/ 	.word	0x00000016
        /*0d40*/ 	.word	0x00022820
        /*0d44*/ 	.short	0x010a
        /*0d46*/ 	.byte	0x3f
	.zero		1


	//   ....[72]....
        /*0d48*/ 	.word	0x00015da0
        /*0d4c*/ 	.word	0x00000021
        /*0d50*/ 	.word	0x00022860
        /*0d54*/ 	.short	0x010a
        /*0d56*/ 	.byte	0x3f
	.zero		1


	//   ....[73]....
        /*0d58*/ 	.word	0x00016710
        /*0d5c*/ 	.word	0x0000000a
        /*0d60*/ 	.word	0x00022840
        /*0d64*/ 	.short	0x010a
        /*0d66*/ 	.byte	0x3f
	.zero		1


	//   ....[74]....
        /*0d68*/ 	.word	0x00016de0
        /*0d6c*/ 	.word	0x0000000a
        /*0d70*/ 	.word	0x00022860
        /*0d74*/ 	.short	0x010a
        /*0d76*/ 	.byte	0x3f
	.zero		1


	//   ....[75]....
        /*0d78*/ 	.word	0x00017f40
        /*0d7c*/ 	.word	0x00000007
        /*0d80*/ 	.word	0x00022820
        /*0d84*/ 	.short	0x010a
        /*0d86*/ 	.byte	0x3f
	.zero		1


	//   ....[76]....
        /*0d88*/ 	.word	0x000180e0
        /*0d8c*/ 	.word	0x00000005
        /*0d90*/ 	.word	0x00022840
        /*0d94*/ 	.short	0x010a
        /*0d96*/ 	.byte	0x3f
	.zero		1


	//   ....[77]....
        /*0d98*/ 	.word	0x00018130
        /*0d9c*/ 	.word	0x00000003
        /*0da0*/ 	.word	0x00022840
        /*0da4*/ 	.short	0x010a
        /*0da6*/ 	.byte	0x3f
	.zero		1


	//   ....[78]....
        /*0da8*/ 	.word	0x00018180
        /*0dac*/ 	.word	0x00000005
        /*0db0*/ 	.word	0x00022860
        /*0db4*/ 	.short	0x010a
        /*0db6*/ 	.byte	0x3f
	.zero		1


	//----- nvinfo : EIATTR_NUM_MBARRIERS
	.align		4
.L_1522:
        /*0db8*/ 	.byte	0x03, 0x38
        /*0dba*/ 	.short	0x0016


	//----- nvinfo : EIATTR_EXIT_INSTR_OFFSETS
	.align		4
        /*0dbc*/ 	.byte	0x04, 0x1c
        /*0dbe*/ 	.short	(.L_1524 - .L_1523)


	//   ....[0]....
.L_1523:
        /*0dc0*/ 	.word	0x000009a0


	//   ....[1]....
        /*0dc4*/ 	.word	0x0000e530


	//   ....[2]....
        /*0dc8*/ 	.word	0x00014710


	//----- nvinfo : EIATTR_MAX_THREADS
	.align		4
.L_1524:
        /*0dcc*/ 	.byte	0x04, 0x05
        /*0dce*/ 	.short	(.L_1526 - .L_1525)
.L_1525:
        /*0dd0*/ 	.word	0x00000180
        /*0dd4*/ 	.word	0x00000001
        /*0dd8*/ 	.word	0x00000001


	//----- nvinfo : EIATTR_CRS_STACK_SIZE
	.align		4
.L_1526:
        /*0ddc*/ 	.byte	0x04, 0x1e
        /*0dde*/ 	.short	(.L_1528 - .L_1527)
.L_1527:
        /*0de0*/ 	.word	0x00000000


	//----- nvinfo : EIATTR_CBANK_PARAM_SIZE
	.align		4
.L_1528:
        /*0de4*/ 	.byte	0x03, 0x19
        /*0de6*/ 	.short	0x0af0


	//----- nvinfo : EIATTR_PARAM_CBANK
	.align		4
        /*0de8*/ 	.byte	0x04, 0x0a
        /*0dea*/ 	.short	(.L_1530 - .L_1529)
	.align		4
.L_1529:
        /*0dec*/ 	.word	index@(.nv.constant0._ZN7cutlass13device_kernelIN5flash11enable_sm90INS1_16FlashAttnFwdSm90INS1_25CollectiveMainloopFwdSm90ILi2EN4cute5tupleIJNS5_1CILi1EEES8_S8_EEENS6_IJNS7_ILi128EEENS7_ILi96EEENS7_ILi64EEEEEELi256ENS_10bfloat16_tEfNS_4arch4Sm90ELb1ELb0ELb1ELb1ELb1ELb0ELb0ELb1ELb0ELb1ELb1ELb0EEENS1_21CollectiveEpilogueFwdINS6_IJSA_NS7_ILi256EEESB_EEES9_SE_SG_Li256ELb1ELb1ELb1ELb0EEENS1_36VarlenDynamicPersistentTileSchedulerILi128ELi96ELi256ELi128ELb1ELb1ELb1ELb1ELb1ELb1EEEEEEEEEvNT_6ParamsE)
        /*0df0*/ 	.short	0x0210
        /*0df2*/ 	.short	0x0af0


	//----- nvinfo : EIATTR_SW_WAR
	.align		4
.L_1530:
        /*0df4*/ 	.byte	0x04, 0x36
        /*0df6*/ 	.short	(.L_1532 - .L_1531)
.L_1531:
        /*0df8*/ 	.word	0x00000008
.L_1532:


//--------------------- .nv.info._ZN7cutlass13device_kernelIN5flash11enable_sm90INS1_16FlashAttnFwdSm90INS1_25CollectiveMainloopFwdSm90ILi2EN4cute5tupleIJNS5_1CILi1EEES8_S8_EEENS6_IJNS7_ILi128EEENS7_ILi96EEENS7_ILi64EEEEEELi256ENS_10bfloat16_tEfNS_4arch4Sm90ELb1ELb0ELb1ELb1ELb1ELb1ELb0ELb1ELb0ELb1ELb1ELb0EEENS1_21CollectiveEpilogueFwdINS6_IJSA_NS7_ILi256EEESB_EEES9_SE_SG_Li256ELb1ELb1ELb1ELb0EEENS1_36VarlenDynamicPersistentTileSchedulerILi128ELi96ELi256ELi128ELb1ELb1ELb1ELb1ELb1ELb1EEEEEEEEEvNT_6ParamsE --------------------------
	.section	.nv.info._ZN7cutlass13device_kernelIN5flash11enable_sm90INS1_16FlashAttnFwdSm90INS1_25CollectiveMainloopFwdSm90ILi2EN4cute5tupleIJNS5_1CILi1EEES8_S8_EEENS6_IJNS7_ILi128EEENS7_ILi96EEENS7_ILi64EEEEEELi256ENS_10bfloat16_tEfNS_4arch4Sm90ELb1ELb0ELb1ELb1ELb1ELb1ELb0ELb1ELb0ELb1ELb1ELb0EEENS1_21CollectiveEpilogueFwdINS6_IJSA_NS7_ILi256EEESB_EEES9_SE_SG_Li256ELb1ELb1ELb1ELb0EEENS1_36VarlenDynamicPersistentTileSchedulerILi128ELi96ELi256ELi128ELb1ELb1ELb1ELb1ELb1ELb1EEEEEEEEEvNT_6ParamsE,"",@"SHT_CUDA_INFO"
	.sectionflags	@""
	.align	4


	//----- nvinfo : EIATTR_CUDA_API_VERSION
	.align		4
        /*0000*/ 	.byte	0x04, 0x37
        /*0002*/ 	.short	(.L_1534 - .L_1533)
.L_1533:
        /*0004*/ 	.word	0x00000082


	//----- nvinfo : EIATTR_KPARAM_INFO
	.align		4
.L_1534:
        /*0008*/ 	.byte	0x04, 0x17
        /*000a*/ 	.short	(.L_1536 - .L_1535)
.L_1535:
        /*000c*/ 	.word	0x00000000
        /*0010*/ 	.short	0x0000
        /*0012*/ 	.short	0x0070
        /*0014*/ 	.byte	0x00, 0xf0, 0x01, 0x2a


	//----- nvinfo : EIATTR_SPARSE_MMA_MASK
	.align		4
.L_1536:
        /*0018*/ 	.byte	0x03, 0x50
        /*001a*/ 	.short	0x0000


	//----- nvinfo : EIATTR_MAXREG_COUNT
	.align		4
        /*001c*/ 	.byte	0x03, 0x1b
        /*001e*/ 	.short	0x00a8


	//----- nvinfo : EIATTR_NUM_BARRIERS
	.align		4
        /*0020*/ 	.byte	0x02, 0x4c
        /*0022*/ 	.byte	0x10
	.zero		1


	//----- nvinfo : EIATTR_EXTERNS
	.align		4
        /*0024*/ 	.byte	0x04, 0x0f
        /*0026*/ 	.short	(.L_1538 - .L_1537)


	//   ....[0]....
	.align		4
.L_1537:
        /*0028*/ 	.word	index@(__assertfail)


	//----- nvinfo : EIATTR_ANNOTATIONS
	.align		4
.L_1538:
        /*002c*/ 	.byte	0x04, 0x55
        /*002e*/ 	.short	(.L_1540 - .L_1539)


	//   ....[0]....
.L_1539:
        /* <DEDUP_REMOVED lines=159> */


	//----- nvinfo : EIATTR_MERCURY_ISA_VERSION
	.align		4
.L_1540:
        /*0a08*/ 	.byte	0x03, 0x5f
        /*0a0a*/ 	.short	0x0101


	//----- nvinfo : EIATTR_UNUSED_LOAD_BYTE_OFFSET
	.align		4
        /*0a0c*/ 	.byte	0x04, 0x44
        /*0a0e*/ 	.short	(.L_1542 - .L_1541)


	//   ....[0]....
.L_1541:
        /*0a10*/ 	.word	0x00000a80
        /*0a14*/ 	.word	0x0000fff0


	//   ....[1]....
        /*0a18*/ 	.word	0x00012950
        /*0a1c*/ 	.word	0x0000fff0


	//----- nvinfo : EIATTR_INT_WARP_WIDE_INSTR_OFFSETS
	.align		4
.L_1542:
        /*0a20*/ 	.byte	0x04, 0x31
        /*0a22*/ 	.short	(.L_1544 - .L_1543)


	//   ....[0]....
.L_1543:
        /*0a24*/ 	.word	0x00000130


	//   ....[1]....
        /*0a28*/ 	.word	0x00000170


	//   ....[2]....
        /*0a2c*/ 	.word	0x000001e0


	//   ....[3]....
        /*0a30*/ 	.word	0x0001acd0


	//   ....[4]....
        /*0a34*/ 	.word	0x0001ad60


	//   ....[5]....
        /*0a38*/ 	.word	0x0001e090


	//   ....[6]....
        /*0a3c*/ 	.word	0x0001e120


	//----- nvinfo : EIATTR_COOP_GROUP_MASK_REGIDS
	.align		4
.L_1544:
        /*0a40*/ 	.byte	0x04, 0x29
        /*0a42*/ 	.short	(.L_1546 - .L_1545)


	//   ....[0]....
.L_1545:
        /*0a44*/ 	.word	0xffffffff


	//   ....[1]....
        /*0a48*/ 	.word	0xffffffff


	//   ....[2]....
        /*0a4c*/ 	.word	0xffffffff


	//   ....[3]....
        /*0a50*/ 	.word	0xffffffff


	//   ....[4]....
        /*0a54*/ 	.word	0xffffffff


	//   ....[5]....
        /*0a58*/ 	.word	0xffffffff


	//   ....[6]....
        /*0a5c*/ 	.word	0xffffffff


	//   ....[7]....
        /*0a60*/ 	.word	0xffffffff


	//   ....[8]....
        /*0a64*/ 	.word	0xffffffff


	//   ....[9]....
        /*0a68*/ 	.word	0xffffffff


	//   ....[10]....
        /*0a6c*/ 	.word	0xffffffff


	//   ....[11]....
        /*0a70*/ 	.word	0xffffffff


	//   ....[12]....
        /*0a74*/ 	.word	0xffffffff


	//   ....[13]....
        /*0a78*/ 	.word	0xffffffff


	//   ....[14]....
        /*0a7c*/ 	.word	0xffffffff


	//   ....[15]....
        /*0a80*/ 	.word	0xffffffff


	//   ....[16]....
        /*0a84*/ 	.word	0xffffffff


	//   ....[17]....
        /*0a88*/ 	.word	0xffffffff


	//   ....[18]....
        /*0a8c*/ 	.word	0xffffffff


	//   ....[19]....
        /*0a90*/ 	.word	0xffffffff


	//   ....[20]....
        /*0a94*/ 	.word	0xffffffff


	//   ....[21]....
        /*0a98*/ 	.word	0xffffffff


	//   ....[22]....
        /*0a9c*/ 	.word	0xffffffff


	//   ....[23]....
        /*0aa0*/ 	.word	0xffffffff


	//   ....[24]....
        /*0aa4*/ 	.word	0xffffffff


	//   ....[25]....
        /*0aa8*/ 	.word	0xffffffff


	//   ....[26]....
        /*0aac*/ 	.word	0xffffffff


	//   ....[27]....
        /*0ab0*/ 	.word	0xffffffff


	//   ....[28]....
        /*0ab4*/ 	.word	0xffffffff


	//   ....[29]....
        /*0ab8*/ 	.word	0xffffffff


	//   ....[30]....
        /*0abc*/ 	.word	0xffffffff


	//   ....[31]....
        /*0ac0*/ 	.word	0xffffffff


	//   ....[32]....
        /*0ac4*/ 	.word	0xffffffff


	//   ....[33]....
        /*0ac8*/ 	.word	0xffffffff


	//   ....[34]....
        /*0acc*/ 	.word	0xffffffff


	//   ....[35]....
        /*0ad0*/ 	.word	0xffffffff


	//   ....[36]....
        /*0ad4*/ 	.word	0xffffffff


	//   ....[37]....
        /*0ad8*/ 	.word	0xffffffff


	//   ....[38]....
        /*0adc*/ 	.word	0xffffffff


	//   ....[39]....
        /*0ae0*/ 	.word	0xffffffff


	//   ....[40]....
        /*0ae4*/ 	.word	0xffffffff


	//   ....[41]....
        /*0ae8*/ 	.word	0xffffffff


	//   ....[42]....
        /*0aec*/ 	.word	0xffffffff


	//   ....[43]....
        /*0af0*/ 	.word	0xffffffff


	//   ....[44]....
        /*0af4*/ 	.word	0xffffffff


	//   ....[45]....
        /*0af8*/ 	.word	0xffffffff


	//   ....[46]....
        /*0afc*/ 	.word	0xffffffff


	//   ....[47]....
        /*0b00*/ 	.word	0xffffffff


	//   ....[48]....
        /*0b04*/ 	.word	0xffffffff


	//   ....[49]....
        /*0b08*/ 	.word	0xffffffff


	//   ....[50]....
        /*0b0c*/ 	.word	0xffffffff


	//   ....[51]....
        /*0b10*/ 	.word	0xffffffff


	//   ....[52]....
        /*0b14*/ 	.word	0xffffffff


	//   ....[53]....
        /*0b18*/ 	.word	0xffffffff


	//   ....[54]....
        /*0b1c*/ 	.word	0xffffffff


	//   ....[55]....
        /*0b20*/ 	.word	0xffffffff


	//   ....[56]....
        /*0b24*/ 	.word	0xffffffff


	//   ....[57]....
        /*0b28*/ 	.word	0xffffffff


	//   ....[58]....
        /*0b2c*/ 	.word	0xffffffff


	//   ....[59]....
        /*0b30*/ 	.word	0xffffffff


	//   ....[60]....
        /*0b34*/ 	.word	0xffffffff


	//   ....[61]....
        /*0b38*/ 	.word	0xffffffff


	//   ....[62]....
        /*0b3c*/ 	.word	0xffffffff


	//   ....[63]....
        /*0b40*/ 	.word	0xffffffff


	//   ....[64]....
        /*0b44*/ 	.word	0xffffffff


	//   ....[65]....
        /*0b48*/ 	.word	0xffffffff


	//   ....[66]....
        /*0b4c*/ 	.word	0xffffffff


	//   ....[67]....
        /*0b50*/ 	.word	0xffffffff


	//   ....[68]....
        /*0b54*/ 	.word	0xffffffff


	//   ....[69]....
        /*0b58*/ 	.word	0xffffffff


	//   ....[70]....
        /*0b5c*/ 	.word	0xffffffff


	//   ....[71]....
        /*0b60*/ 	.word	0xffffffff


	//   ....[72]....
        /*0b64*/ 	.word	0xffffffff


	//   ....[73]....
        /*0b68*/ 	.word	0xffffffff


	//   ....[74]....
        /*0b6c*/ 	.word	0xffffffff


	//   ....[75]....
        /*0b70*/ 	.word	0xffffffff


	//   ....[76]....
        /*0b74*/ 	.word	0xffffffff


	//   ....[77]....
        /*0b78*/ 	.word	0xffffffff


	//   ....[78]....
        /*0b7c*/ 	.word	0xffffffff


	//   ....[79]....
        /*0b80*/ 	.word	0xffffffff


	//   ....[80]....
        /*0b84*/ 	.word	0xffffffff


	//   ....[81]....
        /*0b88*/ 	.word	0xffffffff


	//   ....[82]....
        /*0b8c*/ 	.word	0xffffffff


	//   ....[83]....
        /*0b90*/ 	.word	0xffffffff


	//   ....[84]....
        /*0b94*/ 	.word	0xffffffff


	//   ....[85]....
        /*0b98*/ 	.word	0xffffffff


	//   ....[86]....
        /*0b9c*/ 	.word	0xffffffff


	//   ....[87]....
        /*0ba0*/ 	.word	0xffffffff


	//   ....[88]....
        /*0ba4*/ 	.word	0xffffffff


	//   ....[89]....
        /*0ba8*/ 	.word	0xffffffff


	//   ....[90]....
        /*0bac*/ 	.word	0xffffffff


	//   ....[91]....
        /*0bb0*/ 	.word	0xffffffff


	//   ....[92]....
        /*0bb4*/ 	.word	0xffffffff


	//   ....[93]....
        /*0bb8*/ 	.word	0xffffffff


	//   ....[94]....
        /*0bbc*/ 	.word	0xffffffff


	//   ....[95]....
        /*0bc0*/ 	.word	0xffffffff


	//   ....[96]....
        /*0bc4*/ 	.word	0xffffffff


	//   ....[97]....
        /*0bc8*/ 	.word	0xffffffff


	//   ....[98]....
        /*0bcc*/ 	.word	0xffffffff


	//   ....[99]....
        /*0bd0*/ 	.word	0xffffffff


	//   ....[100]....
        /*0bd4*/ 	.word	0xffffffff


	//   ....[101]....
        /*0bd8*/ 	.word	0xffffffff


	//   ....[102]....
        /*0bdc*/ 	.word	0xffffffff


	//   ....[103]....
        /*0be0*/ 	.word	0xffffffff


	//   ....[104]....
        /*0be4*/ 	.word	0xffffffff


	//   ....[105]....
        /*0be8*/ 	.word	0xffffffff


	//   ....[106]....
        /*0bec*/ 	.word	0xffffffff


	//   ....[107]....
        /*0bf0*/ 	.word	0xffffffff


	//   ....[108]....
        /*0bf4*/ 	.word	0xffffffff


	//   ....[109]....
        /*0bf8*/ 	.word	0xffffffff


	//   ....[110]....
        /*0bfc*/ 	.word	0xffffffff


	//   ....[111]....
        /*0c00*/ 	.word	0xffffffff


	//   ....[112]....
        /*0c04*/ 	.word	0xffffffff


	//   ....[113]....
        /*0c08*/ 	.word	0xffffffff


	//   ....[114]....
        /*0c0c*/ 	.word	0xffffffff


	//   ....[115]....
        /*0c10*/ 	.word	0xffffffff


	//   ....[116]....
        /*0c14*/ 	.word	0xffffffff


	//   ....[117]....
        /*0c18*/ 	.word	0xffffffff


	//   ....[118]....
        /*0c1c*/ 	.word	0xffffffff


	//   ....[119]....
        /*0c20*/ 	.word	0xffffffff


	//   ....[120]....
        /*0c24*/ 	.word	0xffffffff


	//   ....[121]....
        /*0c28*/ 	.word	0xffffffff


	//   ....[122]....
        /*0c2c*/ 	.word	0xffffffff


	//   ....[123]....
        /*0c30*/ 	.word	0xffffffff


	//   ....[124]....
        /*0c34*/ 	.word	0xffffffff


	//   ....[125]....
        /*0c38*/ 	.word	0xffffffff


	//   ....[126]....
        /*0c3c*/ 	.word	0xffffffff


	//   ....[127]....
        /*0c40*/ 	.word	0xffffffff


	//   ....[128]....
        /*0c44*/ 	.word	0xffffffff


	//   ....[129]....
        /*0c48*/ 	.word	0xffffffff


	//   ....[130]....
        /*0c4c*/ 	.word	0xffffffff


	//   ....[131]....
        /*0c50*/ 	.word	0xffffffff


	//   ....[132]....
        /*0c54*/ 	.word	0xffffffff


	//   ....[133]....
        /*0c58*/ 	.word	0xffffffff


	//   ....[134]....
        /*0c5c*/ 	.word	0xffffffff


	//   ....[135]....
        /*0c60*/ 	.word	0xffffffff


	//   ....[136]....
        /*0c64*/ 	.word	0xffffffff


	//   ....[137]....
        /*0c68*/ 	.word	0xffffffff


	//   ....[138]....
        /*0c6c*/ 	.word	0xffffffff


	//   ....[139]....
        /*0c70*/ 	.word	0xffffffff


	//   ....[140]....
        /*0c74*/ 	.word	0xffffffff


	//   ....[141]....
        /*0c78*/ 	.word	0xffffffff


	//   ....[142]....
        /*0c7c*/ 	.word	0xffffffff


	//   ....[143]....
        /*0c80*/ 	.word	0xffffffff


	//   ....[144]....
        /*0c84*/ 	.word	0xffffffff


	//   ....[145]....
        /*0c88*/ 	.word	0xffffffff


	//   ....[146]....
        /*0c8c*/ 	.word	0xffffffff


	//   ....[147]....
        /*0c90*/ 	.word	0xffffffff


	//   ....[148]....
        /*0c94*/ 	.word	0xffffffff


	//   ....[149]....
        /*0c98*/ 	.word	0xffffffff


	//   ....[150]....
        /*0c9c*/ 	.word	0xffffffff


	//   ....[151]....
        /*0ca0*/ 	.word	0xffffffff


	//   ....[152]....
        /*0ca4*/ 	.word	0xffffffff


	//   ....[153]....
        /*0ca8*/ 	.word	0xffffffff


	//   ....[154]....
        /*0cac*/ 	.word	0xffffffff


	//   ....[155]....
        /*0cb0*/ 	.word	0xffffffff


	//   ....[156]....
        /*0cb4*/ 	.word	0xffffffff


	//   ....[157]....
        /*0cb8*/ 	.word	0xffffffff


	//   ....[158]....
        /*0cbc*/ 	.word	0xffffffff


	//   ....[159]....
        /*0cc0*/ 	.word	0xffffffff


	//   ....[160]....
        /*0cc4*/ 	.word	0xffffffff


	//   ....[161]....
        /*0cc8*/ 	.word	0xffffffff


	//   ....[162]....
        /*0ccc*/ 	.word	0xffffffff


	//   ....[163]....
        /*0cd0*/ 	.word	0xffffffff


	//   ....[164]....
        /*0cd4*/ 	.word	0xffffffff


	//   ....[165]....
        /*0cd8*/ 	.word	0xffffffff


	//   ....[166]....
        /*0cdc*/ 	.word	0xffffffff


	//   ....[167]....
        /*0ce0*/ 	.word	0xffffffff


	//   ....[168]....
        /*0ce4*/ 	.word	0xffffffff


	//   ....[169]....
        /*0ce8*/ 	.word	0xffffffff


	//   ....[170]....
        /*0cec*/ 	.word	0xffffffff


	//   ....[171]....
        /*0cf0*/ 	.word	0xffffffff


	//   ....[172]....
        /*0cf4*/ 	.word	0xffffffff


	//   ....[173]....
        /*0cf8*/ 	.word	0xffffffff


	//   ....[174]....
        /*0cfc*/ 	.word	0xffffffff


	//   ....[175]....
        /*0d00*/ 	.word	0xffffffff


	//   ....[176]....
        /*0d04*/ 	.word	0xffffffff


	//   ....[177]....
        /*0d08*/ 	.word	0xffffffff


	//   ....[178]....
        /*0d0c*/ 	.word	0xffffffff


	//   ....[179]....
        /*0d10*/ 	.word	0xffffffff


	//   ....[180]....
        /*0d14*/ 	.word	0xffffffff


	//   ....[181]....
        /*0d18*/ 	.word	0xffffffff


	//   ....[182]....
        /*0d1c*/ 	.word	0xffffffff


	//   ....[183]....
        /*0d20*/ 	.word	0xffffffff


	//   ....[184]....
        /*0d24*/ 	.word	0xffffffff


	//   ....[185]....
        /*0d28*/ 	.word	0x0500000f


	//   ....[186]....
        /*0d2c*/ 	.word	0x0500000f


	//   ....[187]....
        /*0d30*/ 	.word	0x0500000f


	//   ....[188]....
        /*0d34*/ 	.word	0x0500000f


	//   ....[189]....
        /*0d38*/ 	.word	0x0500000f


	//   ....[190]....
        /*0d3c*/ 	.word	0x0500000f


	//   ....[191]....
        /*0d40*/ 	.word	0x0500000f


	//   ....[192]....
        /*0d44*/ 	.word	0x0500000f


	//   ....[193]....
        /*0d48*/ 	.word	0x0500000f


	//   ....[194]....
        /*0d4c*/ 	.word	0x0500000f


	//   ....[195]....
        /*0d50*/ 	.word	0x0500000f


	//   ....[196]....
        /*0d54*/ 	.word	0x0500000f


	//   ....[197]....
        /*0d58*/ 	.word	0x0500000f


	//   ....[198]....
        /*0d5c*/ 	.word	0x0500000f


	//   ....[199]....
        /*0d60*/ 	.word	0x0500000f


	//   ....[200]....
        /*0d64*/ 	.word	0x0500000f


	//   ....[201]....
        /*0d68*/ 	.word	0x0500000f


	//   ....[202]....
        /*0d6c*/ 	.word	0x0500000f


	//   ....[203]....
        /*0d70*/ 	.word	0x0500000f


	//   ....[204]....
        /*0d74*/ 	.word	0x0500000f


	//   ....[205]....
        /*0d78*/ 	.word	0x0500000f


	//   ....[206]....
        /*0d7c*/ 	.word	0x0500000f


	//   ....[207]....
        /*0d80*/ 	.word	0x0500000f


	//   ....[208]....
        /*0d84*/ 	.word	0x0500000f


	//   ....[209]....
        /*0d88*/ 	.word	0x0500000f


	//   ....[210]....
        /*0d8c*/ 	.word	0x0500000f


	//   ....[211]....
        /*0d90*/ 	.word	0x0500000f


	//   ....[212]....
        /*0d94*/ 	.word	0x0500000f


	//   ....[213]....
        /*0d98*/ 	.word	0x0500000f


	//   ....[214]....
        /*0d9c*/ 	.word	0x0500000f


	//   ....[215]....
        /*0da0*/ 	.word	0x0500000f


	//   ....[216]....
        /*0da4*/ 	.word	0x0500000f


	//   ....[217]....
        /*0da8*/ 	.word	0x0500000f


	//   ....[218]....
        /*0dac*/ 	.word	0x0500000f


	//   ....[219]....
        /*0db0*/ 	.word	0x0500000f


	//   ....[220]....
        /*0db4*/ 	.word	0x0500000f


	//   ....[221]....
        /*0db8*/ 	.word	0x0500000f


	//   ....[222]....
        /*0dbc*/ 	.word	0x0500000f


	//   ....[223]....
        /*0dc0*/ 	.word	0x0500000f


	//   ....[224]....
        /*0dc4*/ 	.word	0x0500000f


	//   ....[225]....
        /*0dc8*/ 	.word	0x0500000f


	//   ....[226]....
        /*0dcc*/ 	.word	0x0500000f


	//   ....[227]....
        /*0dd0*/ 	.word	0x0500000f


	//   ....[228]....
        /*0dd4*/ 	.word	0x0500000f


	//   ....[229]....
        /*0dd8*/ 	.word	0x0500000f


	//   ....[230]....
        /*0ddc*/ 	.word	0x0500000f


	//   ....[231]....
        /*0de0*/ 	.word	0x0500000f


	//   ....[232]....
        /*0de4*/ 	.word	0x0500000f


	//   ....[233]....
        /*0de8*/ 	.word	0x0500000f


	//   ....[234]....
        /*0dec*/ 	.word	0x0500000f


	//   ....[235]....
        /*0df0*/ 	.word	0x0500000f


	//   ....[236]....
        /*0df4*/ 	.word	0x0500000f


	//   ....[237]....
        /*0df8*/ 	.word	0x0500000f


	//   ....[238]....
        /*0dfc*/ 	.word	0x0500000f


	//   ....[239]....
        /*0e00*/ 	.word	0x0500000f


	//   ....[240]....
        /*0e04*/ 	.word	0x0500000f


	//   ....[241]....
        /*0e08*/ 	.word	0x0500000f


	//   ....[242]....
        /*0e0c*/ 	.word	0x0500000f


	//   ....[243]....
        /*0e10*/ 	.word	0x0500000f


	//   ....[244]....
        /*0e14*/ 	.word	0x0500000f


	//   ....[245]....
        /*0e18*/ 	.word	0x0500000f


	//   ....[246]....
        /*0e1c*/ 	.word	0x0500000f


	//   ....[247]....
        /*0e20*/ 	.word	0x0500000f


	//   ....[248]....
        /*0e24*/ 	.word	0x0500000f


	//   ....[249]....
        /*0e28*/ 	.word	0x0500000f


	//   ....[250]....
        /*0e2c*/ 	.word	0x0500000f


	//   ....[251]....
        /*0e30*/ 	.word	0x0500000f


	//   ....[252]....
        /*0e34*/ 	.word	0x0500000f


	//   ....[253]....
        /*0e38*/ 	.word	0x0500000f


	//   ....[254]....
        /*0e3c*/ 	.word	0x0500000f


	//   ....[255]....
        /*0e40*/ 	.word	0x0500000f


	//   ....[0]....
        /*0e44*/ 	.word	0x0500000f


	//   ....[1]....
        /*0e48*/ 	.word	0x0500000f


	//   ....[2]....
        /*0e4c*/ 	.word	0x0500000f


	//   ....[3]....
        /*0e50*/ 	.word	0x0500000f


	//   ....[4]....
        /*0e54*/ 	.word	0x0500000f


	//   ....[5]....
        /*0e58*/ 	.word	0x0500000f


	//   ....[6]....
        /*0e5c*/ 	.word	0x0500000f


	//   ....[7]....
        /*0e60*/ 	.word	0x0500000f


	//   ....[8]....
        /*0e64*/ 	.word	0x0500000f


	//   ....[9]....
        /*0e68*/ 	.word	0x0500000f


	//   ....[10]....
        /*0e6c*/ 	.word	0x0500000f


	//   ....[11]....
        /*0e70*/ 	.word	0x0500000f


	//   ....[12]....
        /*0e74*/ 	.word	0x0500000f


	//   ....[13]....
        /*0e78*/ 	.word	0x0500000f


	//   ....[14]....
        /*0e7c*/ 	.word	0x0500000f


	//   ....[15]....
        /*0e80*/ 	.word	0x0500000f


	//   ....[16]....
        /*0e84*/ 	.word	0x0500000f


	//   ....[17]....
        /*0e88*/ 	.word	0x0500000f


	//   ....[18]....
        /*0e8c*/ 	.word	0x0500000f


	//   ....[19]....
        /*0e90*/ 	.word	0x0500000f


	//   ....[20]....
        /*0e94*/ 	.word	0x0500000f


	//   ....[21]....
        /*0e98*/ 	.word	0x0500000f


	//   ....[22]....
        /*0e9c*/ 	.word	0x0500000f


	//   ....[23]....
        /*0ea0*/ 	.word	0x0500000f


	//   ....[24]....
        /*0ea4*/ 	.word	0x0500000f


	//   ....[25]....
        /*0ea8*/ 	.word	0x0500000f


	//   ....[26]....
        /*0eac*/ 	.word	0x0500000f


	//   ....[27]....
        /*0eb0*/ 	.word	0x0500000f


	//   ....[28]....
        /*0eb4*/ 	.word	0x0500000f


	//   ....[29]....
        /*0eb8*/ 	.word	0x0500000f


	//   ....[30]....
        /*0ebc*/ 	.word	0x0500000f


	//   ....[31]....
        /*0ec0*/ 	.word	0x0500000f


	//   ....[32]....
        /*0ec4*/ 	.word	0x0500000f


	//   ....[33]....
        /*0ec8*/ 	.word	0x0500000f


	//   ....[34]....
        /*0ecc*/ 	.word	0x0500000f


	//   ....[35]....
        /*0ed0*/ 	.word	0x0500000f


	//   ....[36]....
        /*0ed4*/ 	.word	0x0500000f


	//   ....[37]....
        /*0ed8*/ 	.word	0x0500000f


	//   ....[38]....
        /*0edc*/ 	.word	0x0500000f


	//   ....[39]....
        /*0ee0*/ 	.word	0x0500000f


	//   ....[40]....
        /*0ee4*/ 	.word	0x0500000f


	//   ....[41]....
        /*0ee8*/ 	.word	0x0500000f


	//   ....[42]....
        /*0eec*/ 	.word	0x0500000f


	//   ....[43]....
        /*0ef0*/ 	.word	0x0500000f


	//   ....[44]....
        /*0ef4*/ 	.word	0x0500000f


	//   ....[45]....
        /*0ef8*/ 	.word	0x0500000f


	//   ....[46]....
        /*0efc*/ 	.word	0x0500000f


	//   ....[47]....
        /*0f00*/ 	.word	0x0500000f


	//   ....[48]....
        /*0f04*/ 	.word	0x0500000f


	//   ....[49]....
        /*0f08*/ 	.word	0x0500000f


	//   ....[50]....
        /*0f0c*/ 	.word	0x0500000f


	//   ....[51]....
        /*0f10*/ 	.word	0x0500000f


	//   ....[52]....
        /*0f14*/ 	.word	0x0500000f


	//   ....[53]....
        /*0f18*/ 	.word	0x0500000f


	//   ....[54]....
        /*0f1c*/ 	.word	0x0500000f


	//   ....[55]....
        /*0f20*/ 	.word	0x0500000f


	//   ....[56]....
        /*0f24*/ 	.word	0x0500000f


	//   ....[57]....
        /*0f28*/ 	.word	0x0500000f


	//   ....[58]....
        /*0f2c*/ 	.word	0x0500000f


	//   ....[59]....
        /*0f30*/ 	.word	0x0500000f


	//   ....[60]....
        /*0f34*/ 	.word	0x0500000f


	//   ....[61]....
        /*0f38*/ 	.word	0x0500000f


	//   ....[62]....
        /*0f3c*/ 	.word	0x0500000f


	//----- nvinfo : EIATTR_COOP_GROUP_INSTR_OFFSETS
	.align		4
.L_1546:
        /*0f40*/ 	.byte	0x04, 0x28
        /*0f42*/ 	.short	(.L_1548 - .L_1547)


	//   ....[0]....
.L_1547:
        /*0f44*/ 	.word	0x00000070


	//   ....[1]....
        /*0f48*/ 	.word	0x00000140


	//   ....[2]....
        /*0f4c*/ 	.word	0x00000190


	//   ....[3]....
        /*0f50*/ 	.word	0x000003c0


	//   ....[4]....
        /*0f54*/ 	.word	0x00000520


	//   ....[5]....
        /*0f58*/ 	.word	0x00000640


	//   ....[6]....
        /*0f5c*/ 	.word	0x000007a0


	//   ....[7]....
        /*0f60*/ 	.word	0x00003930


	//   ....[8]....
        /*0f64*/ 	.word	0x00003940


	//   ....[9]....
        /*0f68*/ 	.word	0x00004070


	//   ....[10]....
        /*0f6c*/ 	.word	0x00004080


	//   ....[11]....
        /*0f70*/ 	.word	0x00004cf0


	//   ....[12]....
        /*0f74*/ 	.word	0x00004d00


	//   ....[13]....
        /*0f78*/ 	.word	0x000054d0


	//   ....[14]....
        /*0f7c*/ 	.word	0x000054e0


	//   ....[15]....
        /*0f80*/ 	.word	0x00005f20


	//   ....[16]....
        /*0f84*/ 	.word	0x00005f30


	//   ....[17]....
        /*0f88*/ 	.word	0x00006040


	//   ....[18]....
        /*0f8c*/ 	.word	0x00006050


	//   ....[19]....
        /*0f90*/ 	.word	0x00006450


	//   ....[20]....
        /*0f94*/ 	.word	0x00006480


	//   ....[21]....
        /*0f98*/ 	.word	0x00006750


	//   ....[22]....
        /*0f9c*/ 	.word	0x00006770


	//   ....[23]....
        /*0fa0*/ 	.word	0x000073d0


	//   ....[24]....
        /*0fa4*/ 	.word	0x00007b50


	//   ....[25]....
        /*0fa8*/ 	.word	0x00007b60


	//   ....[26]....
        /*0fac*/ 	.word	0x00007b70


	//   ....[27]....
        /*0fb0*/ 	.word	0x00007b80


	//   ....[28]....
        /*0fb4*/ 	.word	0x00007e90


	//   ....[29]....
        /*0fb8*/ 	.word	0x00007ea0


	//   ....[30]....
        /*0fbc*/ 	.word	0x00007eb0


	//   ....[31]....
        /*0fc0*/ 	.word	0x00007ec0


	//   ....[32]....
        /*0fc4*/ 	.word	0x000091d0


	//   ....[33]....
        /*0fc8*/ 	.word	0x000091e0


	//   ....[34]....
        /*0fcc*/ 	.word	0x000091f0


	//   ....[35]....
        /*0fd0*/ 	.word	0x00009220


	//   ....[36]....
        /*0fd4*/ 	.word	0x00009300


	//   ....[37]....
        /*0fd8*/ 	.word	0x00009320


	//   ....[38]....
        /*0fdc*/ 	.word	0x000093a0


	//   ....[39]....
        /*0fe0*/ 	.word	0x000093e0


	//   ....[40]....
        /*0fe4*/ 	.word	0x0000af20


	//   ....[41]....
        /*0fe8*/ 	.word	0x0000b460


	//   ....[42]....
        /*0fec*/ 	.word	0x0000b470


	//   ....[43]....
        /*0ff0*/ 	.word	0x0000b490


	//   ....[44]....
        /*0ff4*/ 	.word	0x0000bbe0


	//   ....[45]....
        /*0ff8*/ 	.word	0x0000bc10


	//   ....[46]....
        /*0ffc*/ 	.word	0x0000d150


	//   ....[47]....
        /*1000*/ 	.word	0x0000d180


	//   ....[48]....
        /*1004*/ 	.word	0x0000ddc0


	//   ....[49]....
        /*1008*/ 	.word	0x0000dde0


	//   ....[50]....
        /*100c*/ 	.word	0x0000e2c0


	//   ....[51]....
        /*1010*/ 	.word	0x0000e2e0


	//   ....[52]....
        /*1014*/ 	.word	0x00010260


	//   ....[53]....
        /*1018*/ 	.word	0x000102c0


	//   ....[54]....
        /*101c*/ 	.word	0x00010cf0


	//   ....[55]....
        /*1020*/ 	.word	0x00010d60


	//   ....[56]....
        /*1024*/ 	.word	0x00011ea0


	//   ....[57]....
        /*1028*/ 	.word	0x00011f30


	//   ....[58]....
        /*102c*/ 	.word	0x00011fe0


	//   ....[59]....
        /*1030*/ 	.word	0x000121b0


	//   ....[60]....
        /*1034*/ 	.word	0x00013a00


	//   ....[61]....
        /*1038*/ 	.word	0x00013a20


	//   ....[62]....
        /*103c*/ 	.word	0x00013a30


	//   ....[63]....
        /*1040*/ 	.word	0x00013a40


	//   ....[64]....
        /*1044*/ 	.word	0x00014460


	//   ....[65]....
        /*1048*/ 	.word	0x00014470


	//   ....[66]....
        /*104c*/ 	.word	0x000146a0


	//   ....[67]....
        /*1050*/ 	.word	0x000146b0


	//   ....[68]....
        /*1054*/ 	.word	0x000148e0


	//   ....[69]....
        /*1058*/ 	.word	0x000148f0


	//   ....[70]....
        /*105c*/ 	.word	0x00014b20


	//   ....[71]....
        /*1060*/ 	.word	0x00014b30


	//   ....[72]....
        /*1064*/ 	.word	0x00015000


	//   ....[73]....
        /*1068*/ 	.word	0x00015010


	//   ....[74]....
        /*106c*/ 	.word	0x00015c90


	//   ....[75]....
        /*1070*/ 	.word	0x00015ca0


	//   ....[76]....
        /*1074*/ 	.word	0x000172f0


	//   ....[77]....
        /*1078*/ 	.word	0x00017300


	//   ....[78]....
        /*107c*/ 	.word	0x00017540


	//   ....[79]....
        /*1080*/ 	.word	0x00017550


	//   ....[80]....
        /*1084*/ 	.word	0x00017780


	//   ....[81]....
        /*1088*/ 	.word	0x00017790


	//   ....[82]....
        /*108c*/ 	.word	0x000179c0


	//   ....[83]....
        /*1090*/ 	.word	0x000179d0


	//   ....[84]....
        /*1094*/ 	.word	0x00017c60


	//   ....[85]....
        /*1098*/ 	.word	0x00017e50


	//   ....[86]....
        /*109c*/ 	.word	0x00017e80


	//   ....[87]....
        /*10a0*/ 	.word	0x00017eb0


	//   ....[88]....
        /*10a4*/ 	.word	0x00017ee0


	//   ....[89]....
        /*10a8*/ 	.word	0x00017f10


	//   ....[90]....
        /*10ac*/ 	.word	0x00017f40


	//   ....[91]....
        /*10b0*/ 	.word	0x000180d0


	//   ....[92]....
        /*10b4*/ 	.word	0x00018100


	//   ....[93]....
        /*10b8*/ 	.word	0x00018130


	//   ....[94]....
        /*10bc*/ 	.word	0x00018160


	//   ....[95]....
        /*10c0*/ 	.word	0x00018190


	//   ....[96]....
        /*10c4*/ 	.word	0x000181c0


	//   ....[97]....
        /*10c8*/ 	.word	0x00018250


	//   ....[98]....
        /*10cc*/ 	.word	0x00018280


	//   ....[99]....
        /*10d0*/ 	.word	0x00018290


	//   ....[100]....
        /*10d4*/ 	.word	0x000182d0


	//   ....[101]....
        /*10d8*/ 	.word	0x00019780


	//   ....[102]....
        /*10dc*/ 	.word	0x0001b880


	//   ....[103]....
        /*10e0*/ 	.word	0x0001b8a0


	//   ....[104]....
        /*10e4*/ 	.word	0x0001b930


	//   ....[105]....
        /*10e8*/ 	.word	0x0001b950


	//   ....[106]....
        /*10ec*/ 	.word	0x0001b9d0


	//   ....[107]....
        /*10f0*/ 	.word	0x0001b9f0


	//   ....[108]....
        /*10f4*/ 	.word	0x0001ba70


	//   ....[109]....
        /*10f8*/ 	.word	0x0001ba90


	//   ....[110]....
        /*10fc*/ 	.word	0x0001bb10


	//   ....[111]....
        /*1100*/ 	.word	0x0001bb30


	//   ....[112]....
        /*1104*/ 	.word	0x0001bb40


	//   ....[113]....
        /*1108*/ 	.word	0x0001bb50


	//   ....[114]....
        /*110c*/ 	.word	0x0001c3a0


	//   ....[115]....
        /*1110*/ 	.word	0x0001c3d0


	//   ....[116]....
        /*1114*/ 	.word	0x0001c490


	//   ....[117]....
        /*1118*/ 	.word	0x0001c4a0


	//   ....[118]....
        /*111c*/ 	.word	0x0001c530


	//   ....[119]....
        /*1120*/ 	.word	0x0001c540


	//   ....[120]....
        /*1124*/ 	.word	0x0001c5d0


	//   ....[121]....
        /*1128*/ 	.word	0x0001c5e0


	//   ....[122]....
        /*112c*/ 	.word	0x0001c670


	//   ....[123]....
        /*1130*/ 	.word	0x0001c680


	//   ....[124]....
        /*1134*/ 	.word	0x0001c710


	//   ....[125]....
        /*1138*/ 	.word	0x0001c720


	//   ....[126]....
        /*113c*/ 	.word	0x0001c7a0


	//   ....[127]....
        /*1140*/ 	.word	0x0001c7b0


	//   ....[128]....
        /*1144*/ 	.word	0x0001c7c0


	//   ....[129]....
        /*1148*/ 	.word	0x0001c7d0


	//   ....[130]....
        /*114c*/ 	.word	0x0001cc30


	//   ....[131]....
        /*1150*/ 	.word	0x0001cc60


	//   ....[132]....
        /*1154*/ 	.word	0x0001ccb0


	//   ....[133]....
        /*1158*/ 	.word	0x0001cd70


	//   ....[134]....
        /*115c*/ 	.word	0x0001cd80


	//   ....[135]....
        /*1160*/ 	.word	0x0001cdb0


	//   ....[136]....
        /*1164*/ 	.word	0x0001ce40


	//   ....[137]....
        /*1168*/ 	.word	0x0001cef0


	//   ....[138]....
        /*116c*/ 	.word	0x0001cf00


	//   ....[139]....
        /*1170*/ 	.word	0x0001cf30


	//   ....[140]....
        /*1174*/ 	.word	0x0001cf40


	//   ....[141]....
        /*1178*/ 	.word	0x0001cfd0


	//   ....[142]....
        /*117c*/ 	.word	0x0001d6e0


	//   ....[143]....
        /*1180*/ 	.word	0x0001d700


	//   ....[144]....
        /*1184*/ 	.word	0x0001d750


	//   ....[145]....
        /*1188*/ 	.word	0x0001d760


	//   ....[146]....
        /*118c*/ 	.word	0x0001d7a0


	//   ....[147]....
        /*1190*/ 	.word	0x0001d7b0


	//   ....[148]....
        /*1194*/ 	.word	0x0001d7f0


	//   ....[149]....
        /*1198*/ 	.word	0x0001d800


	//   ....[150]....
        /*119c*/ 	.word	0x0001d840


	//   ....[151]....
        /*11a0*/ 	.word	0x0001d850


	//   ....[152]....
        /*11a4*/ 	.word	0x0001d860


	//   ....[153]....
        /*11a8*/ 	.word	0x0001d8a0


	//   ....[154]....
        /*11ac*/ 	.word	0x0001dbc0


	//   ....[155]....
        /*11b0*/ 	.word	0x0001dbe0


	//   ....[156]....
        /*11b4*/ 	.word	0x0001dbf0


	//   ....[157]....
        /*11b8*/ 	.word	0x0001dc00


	//   ....[158]....
        /*11bc*/ 	.word	0x0001dc20


	//   ....[159]....
        /*11c0*/ 	.word	0x0001dc90


	//   ....[160]....
        /*11c4*/ 	.word	0x0001dd00


	//   ....[161]....
        /*11c8*/ 	.word	0x0001dd20


	//   ....[162]....
        /*11cc*/ 	.word	0x0001dd30


	//   ....[163]....
        /*11d0*/ 	.word	0x0001dd90


	//   ....[164]....
        /*11d4*/ 	.word	0x0001ddb0


	//   ....[165]....
        /*11d8*/ 	.word	0x0001de10


	//   ....[166]....
        /*11dc*/ 	.word	0x0001e350


	//   ....[167]....
        /*11e0*/ 	.word	0x0001e380


	//   ....[168]....
        /*11e4*/ 	.word	0x0001e3e0


	//   ....[169]....
        /*11e8*/ 	.word	0x0001e410


	//   ....[170]....
        /*11ec*/ 	.word	0x0001e440


	//   ....[171]....
        /*11f0*/ 	.word	0x0001e470


	//   ....[172]....
        /*11f4*/ 	.word	0x0001e4a0


	//   ....[173]....
        /*11f8*/ 	.word	0x0001e4d0


	//   ....[174]....
        /*11fc*/ 	.word	0x0001e670


	//   ....[175]....
        /*1200*/ 	.word	0x0001e6a0


	//   ....[176]....
        /*1204*/ 	.word	0x0001e6d0


	//   ....[177]....
        /*1208*/ 	.word	0x0001e700


	//   ....[178]....
        /*120c*/ 	.word	0x0001e730


	//   ....[179]....
        /*1210*/ 	.word	0x0001e760


	//   ....[180]....
        /*1214*/ 	.word	0x0001e820


	//   ....[181]....
        /*1218*/ 	.word	0x0001e840


	//   ....[182]....
        /*121c*/ 	.word	0x0001e860


	//   ....[183]....
        /*1220*/ 	.word	0x0001e8c0


	//   ....[184]....
        /*1224*/ 	.word	0x0001f2e0


	//   ....[185]....
        /*1228*/ 	.word	0x0001f600


	//   ....[186]....
        /*122c*/ 	.word	0x0001f690


	//   ....[187]....
        /*1230*/ 	.word	0x0001f720


	//   ....[188]....
        /*1234*/ 	.word	0x0001f7b0


	//   ....[189]....
        /*1238*/ 	.word	0x0001f890


	//   ....[190]....
        /*123c*/ 	.word	0x0001f920


	//   ....[191]....
        /*1240*/ 	.word	0x0001f9c0


	//   ....[192]....
        /*1244*/ 	.word	0x0001fa50


	//   ....[193]....
        /*1248*/ 	.word	0x0001fb40


	//   ....[194]....
        /*124c*/ 	.word	0x0001fbd0


	//   ....[195]....
        /*1250*/ 	.word	0x0001fc70


	//   ....[196]....
        /*1254*/ 	.word	0x0001fd00


	//   ....[197]....
        /*1258*/ 	.word	0x0001fde0


	//   ....[198]....
        /*125c*/ 	.word	0x0001fe80


	//   ....[199]....
        /*1260*/ 	.word	0x0001ff10


	//   ....[200]....
        /*1264*/ 	.word	0x0001ff60


	//   ....[201]....
        /*1268*/ 	.word	0x0001ffb0


	//   ....[202]....
        /*126c*/ 	.word	0x00020050


	//   ....[203]....
        /*1270*/ 	.word	0x000200e0


	//   ....[204]....
        /*1274*/ 	.word	0x00020130


	//   ....[205]....
        /*1278*/ 	.word	0x00020180


	//   ....[206]....
        /*127c*/ 	.word	0x00020280


	//   ....[207]....
        /*1280*/ 	.word	0x00020330


	//   ....[208]....
        /*1284*/ 	.word	0x00020380


	//   ....[209]....
        /*1288*/ 	.word	0x000203d0


	//   ....[210]....
        /*128c*/ 	.word	0x00020550


	//   ....[211]....
        /*1290*/ 	.word	0x000206c0


	//   ....[212]....
        /*1294*/ 	.word	0x00020750


	//   ....[213]....
        /*1298*/ 	.word	0x000207a0


	//   ....[214]....
        /*129c*/ 	.word	0x00020a50


	//   ....[215]....
        /*12a0*/ 	.word	0x00020aa0


	//   ....[216]....
        /*12a4*/ 	.word	0x00020b30


	//   ....[217]....
        /*12a8*/ 	.word	0x00020bc0


	//   ....[218]....
        /*12ac*/ 	.word	0x00020c50


	//   ....[219]....
        /*12b0*/ 	.word	0x00020ce0


	//   ....[220]....
        /*12b4*/ 	.word	0x00020d70


	//   ....[221]....
        /*12b8*/ 	.word	0x00020e00


	//   ....[222]....
        /*12bc*/ 	.word	0x00020e80


	//   ....[223]....
        /*12c0*/ 	.word	0x00020ed0


	//   ....[224]....
        /*12c4*/ 	.word	0x00020f70


	//   ....[225]....
        /*12c8*/ 	.word	0x00021000


	//   ....[226]....
        /*12cc*/ 	.word	0x00021090


	//   ....[227]....
        /*12d0*/ 	.word	0x000210e0


	//   ....[228]....
        /*12d4*/ 	.word	0x00021180


	//   ....[229]....
        /*12d8*/ 	.word	0x00021210


	//   ....[230]....
        /*12dc*/ 	.word	0x000212b0


	//   ....[231]....
        /*12e0*/ 	.word	0x00021340


	//   ....[232]....
        /*12e4*/ 	.word	0x000213e0


	//   ....[233]....
        /*12e8*/ 	.word	0x00021470


	//   ....[234]....
        /*12ec*/ 	.word	0x00021540


	//   ....[235]....
        /*12f0*/ 	.word	0x00021820


	//   ....[236]....
        /*12f4*/ 	.word	0x00021910


	//   ....[237]....
        /*12f8*/ 	.word	0x000219b0


	//   ....[238]....
        /*12fc*/ 	.word	0x00021a10


	//   ....[239]....
        /*1300*/ 	.word	0x00021b00


	//   ....[240]....
        /*1304*/ 	.word	0x00021b70


	//   ....[241]....
        /*1308*/ 	.word	0x00021c60


	//   ....[242]....
        /*130c*/ 	.word	0x00021cd0


	//   ....[243]....
        /*1310*/ 	.word	0x00021dc0


	//   ....[244]....
        /*1314*/ 	.word	0x00021e30


	//   ....[245]....
        /*1318*/ 	.word	0x00021f20


	//   ....[246]....
        /*131c*/ 	.word	0x00021f90


	//   ....[247]....
        /*1320*/ 	.word	0x00022030


	//   ....[248]....
        /*1324*/ 	.word	0x00022120


	//   ....[249]....
        /*1328*/ 	.word	0x00022190


	//   ....[250]....
        /*132c*/ 	.word	0x000221f0


	//   ....[251]....
        /*1330*/ 	.word	0x000222e0


	//   ....[252]....
        /*1334*/ 	.word	0x00022340


	//   ....[253]....
        /*1338*/ 	.word	0x00022440


	//   ....[254]....
        /*133c*/ 	.word	0x000224a0


	//   ....[255]....
        /*1340*/ 	.word	0x000225a0


	//   ....[0]....
        /*1344*/ 	.word	0x00022600


	//   ....[1]....
        /*1348*/ 	.word	0x00022700


	//   ....[2]....
        /*134c*/ 	.word	0x00022760


	//   ....[3]....
        /*1350*/ 	.word	0x00022860


	//   ....[4]....
        /*1354*/ 	.word	0x000228c0


	//   ....[5]....
        /*1358*/ 	.word	0x000229c0


	//   ....[6]....
        /*135c*/ 	.word	0x00022a20


	//   ....[7]....
        /*1360*/ 	.word	0x00022ac0


	//   ....[8]....
        /*1364*/ 	.word	0x00022c40


	//   ....[9]....
        /*1368*/ 	.word	0x00022d20


	//   ....[10]....
        /*136c*/ 	.word	0x00022dd0


	//   ....[11]....
        /*1370*/ 	.word	0x00022ee0


	//   ....[12]....
        /*1374*/ 	.word	0x00022f40


	//   ....[13]....
        /*1378*/ 	.word	0x00023050


	//   ....[14]....
        /*137c*/ 	.word	0x000230b0


	//   ....[15]....
        /*1380*/ 	.word	0x000231c0


	//   ....[16]....
        /*1384*/ 	.word	0x00023220


	//   ....[17]....
        /*1388*/ 	.word	0x00023330


	//   ....[18]....
        /*138c*/ 	.word	0x00023390


	//   ....[19]....
        /*1390*/ 	.word	0x00023450


	//   ....[20]....
        /*1394*/ 	.word	0x000235b0


	//   ....[21]....
        /*1398*/ 	.word	0x00023650


	//   ....[22]....
        /*139c*/ 	.word	0x000236b0


	//   ....[23]....
        /*13a0*/ 	.word	0x00023760


	//   ....[24]....
        /*13a4*/ 	.word	0x000237c0


	//   ....[25]....
        /*13a8*/ 	.word	0x00023870


	//   ....[26]....
        /*13ac*/ 	.word	0x000238d0


	//   ....[27]....
        /*13b0*/ 	.word	0x00023980


	//   ....[28]....
        /*13b4*/ 	.word	0x000239e0


	//   ....[29]....
        /*13b8*/ 	.word	0x00023a90


	//   ....[30]....
        /*13bc*/ 	.word	0x00023af0


	//   ....[31]....
        /*13c0*/ 	.word	0x00023ba0


	//   ....[32]....
        /*13c4*/ 	.word	0x00023c90


	//   ....[33]....
        /*13c8*/ 	.word	0x00023d30


	//   ....[34]....
        /*13cc*/ 	.word	0x00023d90


	//   ....[35]....
        /*13d0*/ 	.word	0x00023e60


	//   ....[36]....
        /*13d4*/ 	.word	0x00023ec0


	//   ....[37]....
        /*13d8*/ 	.word	0x00023f90


	//   ....[38]....
        /*13dc*/ 	.word	0x00023ff0


	//   ....[39]....
        /*13e0*/ 	.word	0x000240c0


	//   ....[40]....
        /*13e4*/ 	.word	0x00024120


	//   ....[41]....
        /*13e8*/ 	.word	0x000241f0


	//   ....[42]....
        /*13ec*/ 	.word	0x00024250


	//   ....[43]....
        /*13f0*/ 	.word	0x00024320


	//   ....[44]....
        /*13f4*/ 	.word	0x000243b0


	//   ....[45]....
        /*13f8*/ 	.word	0x00024450


	//   ....[46]....
        /*13fc*/ 	.word	0x000245d0


	//   ....[47]....
        /*1400*/ 	.word	0x00024640


	//   ....[48]....
        /*1404*/ 	.word	0x000246b0


	//   ....[49]....
        /*1408*/ 	.word	0x00024720


	//   ....[50]....
        /*140c*/ 	.word	0x00024790


	//   ....[51]....
        /*1410*/ 	.word	0x00024810


	//   ....[52]....
        /*1414*/ 	.word	0x00024890


	//   ....[53]....
        /*1418*/ 	.word	0x00024920


	//   ....[54]....
        /*141c*/ 	.word	0x00024990


	//   ....[55]....
        /*1420*/ 	.word	0x00024a00


	//   ....[56]....
        /*1424*/ 	.word	0x00024a70


	//   ....[57]....
        /*1428*/ 	.word	0x00024af0


	//   ....[58]....
        /*142c*/ 	.word	0x00024b60


	//   ....[59]....
        /*1430*/ 	.word	0x00024bf0


	//   ....[60]....
        /*1434*/ 	.word	0x00024c50


	//   ....[61]....
        /*1438*/ 	.word	0x00024ce0


	//   ....[62]....
        /*143c*/ 	.word	0x00024e10


	//----- nvinfo : EIATTR_REG_RECONFIG
	.align		4
.L_1548:
        /*1440*/ 	.byte	0x01, 0x54
	.zero		2


	//----- nvinfo : EIATTR_SYSCALL_OFFSETS
	.align		4
        /*1444*/ 	.byte	0x04, 0x46
        /*1446*/ 	.short	(.L_1550 - .L_1549)


	//   ....[0]....
.L_1549:
        /*1448*/ 	.word	0x000024a0


	//   ....[1]....
        /*144c*/ 	.word	0x000025f0


	//   ....[2]....
        /*1450*/ 	.word	0x00007570


	//   ....[3]....
        /*1454*/ 	.word	0x00007890


	//   ....[4]....
        /*1458*/ 	.word	0x0001aec0


	//   ....[5]....
        /*145c*/ 	.word	0x0001b010


	//   ....[6]....
        /*1460*/ 	.word	0x0001b100


	//   ....[7]....
        /*1464*/ 	.word	0x0001c000


	//----- nvinfo : EIATTR_MBARRIER_INSTR_OFFSETS
	.align		4
.L_1550:
        /*1468*/ 	.byte	0x04, 0x39
        /*146a*/ 	.short	(.L_1552 - .L_1551)


	//   ....[0]....
.L_1551:
        /*146c*/ 	.word	0x00000270
        /*1470*/ 	.word	0x000000ff
        /*1474*/ 	.word	0x00022800
        /*1478*/ 	.short	0x0100
        /*147a*/ 	.byte	0x08
	.zero		1


	//   ....[1]....
        /*147c*/ 	.word	0x00000280
        /*1480*/ 	.word	0x000000ff
        /*1484*/ 	.word	0x00022820
        /*1488*/ 	.short	0x0100
        /*148a*/ 	.byte	0x08
	.zero		1


	//   ....[2]....
        /*148c*/ 	.word	0x00000370
        /*1490*/ 	.word	0x000000ff
        /*1494*/ 	.word	0x00022830
        /*1498*/ 	.short	0x0100
        /*149a*/ 	.byte	0x08
	.zero		1


	//   ....[3]....
        /*149c*/ 	.word	0x00000380
        /*14a0*/ 	.word	0x000000ff
        /*14a4*/ 	.word	0x00022840
        /*14a8*/ 	.short	0x0100
        /*14aa*/ 	.byte	0x08
	.zero		1


	//   ....[4]....
        /*14ac*/ 	.word	0x00000390
        /*14b0*/ 	.word	0x000000ff
        /*14b4*/ 	.word	0x00022838
        /*14b8*/ 	.short	0x0100
        /*14ba*/ 	.byte	0x08
	.zero		1


	//   ....[5]....
        /*14bc*/ 	.word	0x000003a0
        /*14c0*/ 	.word	0x000000ff
        /*14c4*/ 	.word	0x00022848
        /*14c8*/ 	.short	0x0100
        /*14ca*/ 	.byte	0x08
	.zero		1


	//   ....[6]....
        /*14cc*/ 	.word	0x000004d0
        /*14d0*/ 	.word	0x000000ff
        /*14d4*/ 	.word	0x00022850
        /*14d8*/ 	.short	0x0100
        /*14da*/ 	.byte	0x08
	.zero		1


	//   ....[7]....
        /*14dc*/ 	.word	0x000004e0
        /*14e0*/ 	.word	0x000000ff
        /*14e4*/ 	.word	0x00022860
        /*14e8*/ 	.short	0x0100
        /*14ea*/ 	.byte	0x08
	.zero		1


	//   ....[8]....
        /*14ec*/ 	.word	0x000004f0
        /*14f0*/ 	.word	0x000000ff
        /*14f4*/ 	.word	0x00022858
        /*14f8*/ 	.short	0x0100
        /*14fa*/ 	.byte	0x08
	.zero		1


	//   ....[9]....
        /*14fc*/ 	.word	0x00000500
        /*1500*/ 	.word	0x000000ff
        /*1504*/ 	.word	0x00022868
        /*1508*/ 	.short	0x0100
        /*150a*/ 	.byte	0x08
	.zero		1


	//   ....[10]....
        /*150c*/ 	.word	0x000005f0
        /*1510*/ 	.word	0x000000ff
        /*1514*/ 	.word	0x00022870
        /*1518*/ 	.short	0x0100
        /*151a*/ 	.byte	0x06
	.zero		1


	//   ....[11]....
        /*151c*/ 	.word	0x00000600
        /*1520*/ 	.word	0x000000ff
        /*1524*/ 	.word	0x00022880
        /*1528*/ 	.short	0x0100
        /*152a*/ 	.byte	0x06
	.zero		1


	//   ....[12]....
        /*152c*/ 	.word	0x00000610
        /*1530*/ 	.word	0x000000ff
        /*1534*/ 	.word	0x00022878
        /*1538*/ 	.short	0x0100
        /*153a*/ 	.byte	0x06
	.zero		1


	//   ....[13]....
        /*153c*/ 	.word	0x00000620
        /*1540*/ 	.word	0x000000ff
        /*1544*/ 	.word	0x00022888
        /*1548*/ 	.short	0x0100
        /*154a*/ 	.byte	0x06
	.zero		1


	//   ....[14]....
        /*154c*/ 	.word	0x00000750
        /*1550*/ 	.word	0x000000ff
        /*1554*/ 	.word	0x00022890
        /*1558*/ 	.short	0x0100
        /*155a*/ 	.byte	0x08
	.zero		1


	//   ....[15]....
        /*155c*/ 	.word	0x00000760
        /*1560*/ 	.word	0x000000ff
        /*1564*/ 	.word	0x000228a0
        /*1568*/ 	.short	0x0100
        /*156a*/ 	.byte	0x08
	.zero		1


	//   ....[16]....
        /*156c*/ 	.word	0x00000770
        /*1570*/ 	.word	0x000000ff
        /*1574*/ 	.word	0x00022898
        /*1578*/ 	.short	0x0100
        /*157a*/ 	.byte	0x08
	.zero		1


	//   ....[17]....
        /*157c*/ 	.word	0x00000780
        /*1580*/ 	.word	0x000000ff
        /*1584*/ 	.word	0x000228a8
        /*1588*/ 	.short	0x0100
        /*158a*/ 	.byte	0x08
	.zero		1


	//   ....[18]....
        /*158c*/ 	.word	0x000008b0
        /*1590*/ 	.word	0x000000ff
        /*1594*/ 	.word	0x000228b0
        /*1598*/ 	.short	0x0100
        /*159a*/ 	.byte	0x08
	.zero		1


	//   ....[19]....
        /*159c*/ 	.word	0x000008c0
        /*15a0*/ 	.word	0x000000ff
        /*15a4*/ 	.word	0x000228c0
        /*15a8*/ 	.short	0x0100
        /*15aa*/ 	.byte	0x08
	.zero		1


	//   ....[20]....
        /*15ac*/ 	.word	0x000008d0
        /*15b0*/ 	.word	0x000000ff
        /*15b4*/ 	.word	0x000228b8
        /*15b8*/ 	.short	0x0100
        /*15ba*/ 	.byte	0x08
	.zero		1


	//   ....[21]....
        /*15bc*/ 	.word	0x000008e0
        /*15c0*/ 	.word	0x000000ff
        /*15c4*/ 	.word	0x000228c8
        /*15c8*/ 	.short	0x0100
        /*15ca*/ 	.byte	0x08
	.zero		1


	//   ....[22]....
        /*15cc*/ 	.word	0x000038e0
        /*15d0*/ 	.word	0x00000057
        /*15d4*/ 	.word	0x00022890
        /*15d8*/ 	.short	0x010a
        /*15da*/ 	.byte	0x3f
	.zero		1


	//   ....[23]....
        /*15dc*/ 	.word	0x00004c90
        /*15e0*/ 	.word	0x00000057
        /*15e4*/ 	.word	0x00022890
        /*15e8*/ 	.short	0x010a
        /*15ea*/ 	.byte	0x3f
	.zero		1


	//   ....[24]....
        /*15ec*/ 	.word	0x00005d80
        /*15f0*/ 	.word	0x00000057
        /*15f4*/ 	.word	0x00022890
        /*15f8*/ 	.short	0x010a
        /*15fa*/ 	.byte	0x3f
	.zero		1


	//   ....[25]....
        /*15fc*/ 	.word	0x00006220
        /*1600*/ 	.word	0x00000004
        /*1604*/ 	.word	0x00000000
        /*1608*/ 	.short	0x0101
        /*160a*/ 	.byte	0x3f
	.zero		1


	//   ....[26]....
        /*160c*/ 	.word	0x00006260
        /*1610*/ 	.word	0x00000057
        /*1614*/ 	.word	0x000228b0
        /*1618*/ 	.short	0x010a
        /*161a*/ 	.byte	0x3f
	.zero		1


	//   ....[27]....
        /*161c*/ 	.word	0x00006ae0
        /*1620*/ 	.word	0x00000057
        /*1624*/ 	.word	0x00000000
        /*1628*/ 	.short	0x0101
        /*162a*/ 	.byte	0x3f
	.zero		1


	//   ....[28]....
        /*162c*/ 	.word	0x00007610
        /*1630*/ 	.word	0x00000013
        /*1634*/ 	.word	0x00022800
        /*1638*/ 	.short	0x010a
        /*163a*/ 	.byte	0x3f
	.zero		1


	//   ....[29]....
        /*163c*/ 	.word	0x00007660
        /*1640*/ 	.word	0x00000013
        /*1644*/ 	.word	0x00022800
        /*1648*/ 	.short	0x010a
        /*164a*/ 	.byte	0x3f
	.zero		1


	//   ....[30]....
        /*164c*/ 	.word	0x00008120
        /*1650*/ 	.word	0x00000013
        /*1654*/ 	.word	0x00022800
        /*1658*/ 	.short	0x010a
        /*165a*/ 	.byte	0x3f
	.zero		1


	//   ....[31]....
        /*165c*/ 	.word	0x00009680
        /*1660*/ 	.word	0x00000013
        /*1664*/ 	.word	0x00022800
        /*1668*/ 	.short	0x010a
        /*166a*/ 	.byte	0x3f
	.zero		1


	//   ....[32]....
        /*166c*/ 	.word	0x0000a690
        /*1670*/ 	.word	0x0000000d
        /*1674*/ 	.word	0x00022830
        /*1678*/ 	.short	0x010a
        /*167a*/ 	.byte	0x3f
	.zero		1


	//   ....[33]....
        /*167c*/ 	.word	0x0000a740
        /*1680*/ 	.word	0x0000000d
        /*1684*/ 	.word	0x00022830
        /*1688*/ 	.short	0x010a
        /*168a*/ 	.byte	0x3f
	.zero		1


	//   ....[34]....
        /*168c*/ 	.word	0x0000bf20
        /*1690*/ 	.word	0x00000020
        /*1694*/ 	.word	0x00000000
        /*1698*/ 	.short	0x0101
        /*169a*/ 	.byte	0x3f
	.zero		1


	//   ....[35]....
        /*169c*/ 	.word	0x0000c680
        /*16a0*/ 	.word	0x0000000d
        /*16a4*/ 	.word	0x00022850
        /*16a8*/ 	.short	0x010a
        /*16aa*/ 	.byte	0x3f
	.zero		1


	//   ....[36]....
        /*16ac*/ 	.word	0x0000c6d0
        /*16b0*/ 	.word	0x0000000d
        /*16b4*/ 	.word	0x00022850
        /*16b8*/ 	.short	0x010a
        /*16ba*/ 	.byte	0x3f
	.zero		1


	//   ....[37]....
        /*16bc*/ 	.word	0x0000cb40
        /*16c0*/ 	.word	0x0000000d
        /*16c4*/ 	.word	0x00000000
        /*16c8*/ 	.short	0x0101
        /*16ca*/ 	.byte	0x3f
	.zero		1


	//   ....[38]....
        /*16cc*/ 	.word	0x0000cce0
        /*16d0*/ 	.word	0x0000000e
        /*16d4*/ 	.word	0x00022830
        /*16d8*/ 	.short	0x010a
        /*16da*/ 	.byte	0x3f
	.zero		1


	//   ....[39]....
        /*16dc*/ 	.word	0x0000cd50
        /*16e0*/ 	.word	0x0000000e
        /*16e4*/ 	.word	0x00022830
        /*16e8*/ 	.short	0x010a
        /*16ea*/ 	.byte	0x3f
	.zero		1


	//   ....[40]....
        /*16ec*/ 	.word	0x0000eb20
        /*16f0*/ 	.word	0x0000009b
        /*16f4*/ 	.word	0x00000000
        /*16f8*/ 	.short	0x0101
        /*16fa*/ 	.byte	0x3f
	.zero		1


	//   ....[41]....
        /*16fc*/ 	.word	0x0000f480
        /*1700*/ 	.word	0x0000000e
        /*1704*/ 	.word	0x00022850
        /*1708*/ 	.short	0x010a
        /*170a*/ 	.byte	0x3f
	.zero		1


	//   ....[42]....
        /*170c*/ 	.word	0x0000f4d0
        /*1710*/ 	.word	0x0000000e
        /*1714*/ 	.word	0x00022850
        /*1718*/ 	.short	0x010a
        /*171a*/ 	.byte	0x3f
	.zero		1


	//   ....[43]....
        /*171c*/ 	.word	0x0000f8c0
        /*1720*/ 	.word	0x0000000e
        /*1724*/ 	.word	0x00000000
        /*1728*/ 	.short	0x0101
        /*172a*/ 	.byte	0x3f
	.zero		1


	//   ....[44]....
        /*172c*/ 	.word	0x0000f9f0
        /*1730*/ 	.word	0x0000000e
        /*1734*/ 	.word	0x00022830
        /*1738*/ 	.short	0x010a
        /*173a*/ 	.byte	0x3f
	.zero		1


	//   ....[45]....
        /*173c*/ 	.word	0x0000fa60
        /*1740*/ 	.word	0x0000000e
        /*1744*/ 	.word	0x00022830
        /*1748*/ 	.short	0x010a
        /*174a*/ 	.byte	0x3f
	.zero		1


	//   ....[46]....
        /*174c*/ 	.word	0x00011380
        /*1750*/ 	.word	0x00000099
        /*1754*/ 	.word	0x00000000
        /*1758*/ 	.short	0x0101
        /*175a*/ 	.byte	0x3f
	.zero		1


	//   ....[47]....
        /*175c*/ 	.word	0x00011a00
        /*1760*/ 	.word	0x0000000e
        /*1764*/ 	.word	0x00022850
        /*1768*/ 	.short	0x010a
        /*176a*/ 	.byte	0x3f
	.zero		1


	//   ....[48]....
        /*176c*/ 	.word	0x00011a50
        /*1770*/ 	.word	0x0000000e
        /*1774*/ 	.word	0x00022850
        /*1778*/ 	.short	0x010a
        /*177a*/ 	.byte	0x3f
	.zero		1


	//   ....[49]....
        /*177c*/ 	.word	0x00011e40
        /*1780*/ 	.word	0x0000000e
        /*1784*/ 	.word	0x00000000
        /*1788*/ 	.short	0x0101
        /*178a*/ 	.byte	0x3f
	.zero		1


	//   ....[50]....
        /*178c*/ 	.word	0x000143d0
        /*1790*/ 	.word	0x00000003
        /*1794*/ 	.word	0x00000000
        /*1798*/ 	.short	0x0101
        /*179a*/ 	.byte	0x3f
	.zero		1


	//   ....[51]....
        /*179c*/ 	.word	0x00014f70
        /*17a0*/ 	.word	0x0000000a
        /*17a4*/ 	.word	0x00000000
        /*17a8*/ 	.short	0x0101
        /*17aa*/ 	.byte	0x3f
	.zero		1


	//   ....[52]....
        /*17ac*/ 	.word	0x00019860
        /*17b0*/ 	.word	0x00000016
        /*17b4*/ 	.word	0x00022820
        /*17b8*/ 	.short	0x010a
        /*17ba*/ 	.byte	0x3f
	.zero		1


	//   ....[53]....
        /*17bc*/ 	.word	0x000198f0
        /*17c0*/ 	.word	0x00000003
        /*17c4*/ 	.word	0x000228a0
        /*17c8*/ 	.short	0x010a
        /*17ca*/ 	.byte	0x3f
	.zero		1


	//   ....[54]....
        /*17cc*/ 	.word	0x00019b40
        /*17d0*/ 	.word	0x00000003
        /*17d4*/ 	.word	0x000228c0
        /*17d8*/ 	.short	0x010a
        /*17da*/ 	.byte	0x3f
	.zero		1


	//   ....[55]....
        /*17dc*/ 	.word	0x0001a150
        /*17e0*/ 	.word	0x00000009
        /*17e4*/ 	.word	0x000228a0
        /*17e8*/ 	.short	0x010a
        /*17ea*/ 	.byte	0x3f
	.zero		1


	//   ....[56]....
        /*17ec*/ 	.word	0x0001a390
        /*17f0*/ 	.word	0x00000009
        /*17f4*/ 	.word	0x000228c0
        /*17f8*/ 	.short	0x010a
        /*17fa*/ 	.byte	0x3f
	.zero		1


	//   ....[57]....
        /*17fc*/ 	.word	0x0001b650
        /*1800*/ 	.word	0x00000020
        /*1804*/ 	.word	0x00022840
        /*1808*/ 	.short	0x010a
        /*180a*/ 	.byte	0x3f
	.zero		1


	//   ....[58]....
        /*180c*/ 	.word	0x0001bc50
        /*1810*/ 	.word	0x00000020
        /*1814*/ 	.word	0x00022830
        /*1818*/ 	.short	0x0107
        /*181a*/ 	.byte	0x3f
	.zero		1


	//   ....[59]....
        /*181c*/ 	.word	0x0001bd30
        /*1820*/ 	.word	0x00000020
        /*1824*/ 	.word	0x00022830
        /*1828*/ 	.short	0x0101
        /*182a*/ 	.byte	0x3f
	.zero		1


	//   ....[60]....
        /*182c*/ 	.word	0x0001c8d0
        /*1830*/ 	.word	0x00000016
        /*1834*/ 	.word	0x00022800
        /*1838*/ 	.short	0x0107
        /*183a*/ 	.byte	0x3f
	.zero		1


	//   ....[61]....
        /*183c*/ 	.word	0x0001c9c0
        /*1840*/ 	.word	0x00000016
        /*1844*/ 	.word	0x00022800
        /*1848*/ 	.short	0x0101
        /*184a*/ 	.byte	0x3f
	.zero		1


	//   ....[62]....
        /*184c*/ 	.word	0x0001c9e0
        /*1850*/ 	.word	0x00000016
        /*1854*/ 	.word	0x00022820
        /*1858*/ 	.short	0x010a
        /*185a*/ 	.byte	0x3f
	.zero		1


	//   ....[63]....
        /*185c*/ 	.word	0x0001ca70
        /*1860*/ 	.word	0x00000020
        /*1864*/ 	.word	0x00022860
        /*1868*/ 	.short	0x010a
        /*186a*/ 	.byte	0x3f
	.zero		1


	//   ....[64]....
        /*186c*/ 	.word	0x0001d150
        /*1870*/ 	.word	0x00000020
        /*1874*/ 	.word	0x00022850
        /*1878*/ 	.short	0x0107
        /*187a*/ 	.byte	0x3f
	.zero		1


	//   ....[65]....
        /*187c*/ 	.word	0x0001d220
        /*1880*/ 	.word	0x00000020
        /*1884*/ 	.word	0x00022850
        /*1888*/ 	.short	0x0101
        /*188a*/ 	.byte	0x3f
	.zero		1


	//   ....[66]....
        /*188c*/ 	.word	0x0001d560
        /*1890*/ 	.word	0x00000006
        /*1894*/ 	.word	0x00022840
        /*1898*/ 	.short	0x010a
        /*189a*/ 	.byte	0x3f
	.zero		1


	//   ....[67]....
        /*189c*/ 	.word	0x0001d920
        /*18a0*/ 	.word	0x00000006
        /*18a4*/ 	.word	0x00022830
        /*18a8*/ 	.short	0x0107
        /*18aa*/ 	.byte	0x3f
	.zero		1


	//   ....[68]....
        /*18ac*/ 	.word	0x0001d9e0
        /*18b0*/ 	.word	0x00000006
        /*18b4*/ 	.word	0x00022830
        /*18b8*/ 	.short	0x0101
        /*18ba*/ 	.byte	0x3f
	.zero		1


	//   ....[69]....
        /*18bc*/ 	.word	0x0001da10
        /*18c0*/ 	.word	0x00000006
        /*18c4*/ 	.word	0x00022860
        /*18c8*/ 	.short	0x010a
        /*18ca*/ 	.byte	0x3f
	.zero		1


	//   ....[70]....
        /*18cc*/ 	.word	0x0001df10
        /*18d0*/ 	.word	0x00000006
        /*18d4*/ 	.word	0x00022850
        /*18d8*/ 	.short	0x0107
        /*18da*/ 	.byte	0x3f
	.zero		1


	//   ....[71]....
        /*18dc*/ 	.word	0x0001dfd0
        /*18e0*/ 	.word	0x00000006
        /*18e4*/ 	.word	0x00022850
        /*18e8*/ 	.short	0x0101
        /*18ea*/ 	.byte	0x3f
	.zero		1


	//   ....[72]....
        /*18ec*/ 	.word	0x0001f260
        /*18f0*/ 	.word	0x00000004
        /*18f4*/ 	.word	0x00022820
        /*18f8*/ 	.short	0x010a
        /*18fa*/ 	.byte	0x3f
	.zero		1


	//   ....[73]....
        /*18fc*/ 	.word	0x0001f3d0
        /*1900*/ 	.word	0x00000005
        /*1904*/ 	.word	0x00022840
        /*1908*/ 	.short	0x010a
        /*190a*/ 	.byte	0x3f
	.zero		1


	//   ....[74]....
        /*190c*/ 	.word	0x0001f470
        /*1910*/ 	.word	0x00000019
        /*1914*/ 	.word	0x00022840
        /*1918*/ 	.short	0x010a
        /*191a*/ 	.byte	0x3f
	.zero		1


	//   ....[75]....
        /*191c*/ 	.word	0x0001f4b0
        /*1920*/ 	.word	0x00000005
        /*1924*/ 	.word	0x00022860
        /*1928*/ 	.short	0x010a
        /*192a*/ 	.byte	0x3f
	.zero		1


	//   ....[76]....
        /*192c*/ 	.word	0x0001f4f0
        /*1930*/ 	.word	0x00000019
        /*1934*/ 	.word	0x00022860
        /*1938*/ 	.short	0x010a
        /*193a*/ 	.byte	0x3f
	.zero		1


	//   ....[77]....
        /*193c*/ 	.word	0x0001f550
        /*1940*/ 	.word	0x00000057
        /*1944*/ 	.word	0x00022890
        /*1948*/ 	.short	0x010a
        /*194a*/ 	.byte	0x3f
	.zero		1


	//   ....[78]....
        /*194c*/ 	.word	0x0001f7e0
        /*1950*/ 	.word	0x00000057
        /*1954*/ 	.word	0x00022890
        /*1958*/ 	.short	0x010a
        /*195a*/ 	.byte	0x3f
	.zero		1


	//   ....[79]....
        /*195c*/ 	.word	0x0001fa90
        /*1960*/ 	.word	0x00000057
        /*1964*/ 	.word	0x00022890
        /*1968*/ 	.short	0x010a
        /*196a*/ 	.byte	0x3f
	.zero		1


	//   ....[80]....
        /*196c*/ 	.word	0x0001fd40
        /*1970*/ 	.word	0x00000057
        /*1974*/ 	.word	0x000228b0
        /*1978*/ 	.short	0x010a
        /*197a*/ 	.byte	0x3f
	.zero		1


	//   ....[81]....
        /*197c*/ 	.word	0x000201c0
        /*1980*/ 	.word	0x00000013
        /*1984*/ 	.word	0x00022800
        /*1988*/ 	.short	0x010a
        /*198a*/ 	.byte	0x3f
	.zero		1


	//   ....[82]....
        /*198c*/ 	.word	0x000207d0
        /*1990*/ 	.word	0x00000013
        /*1994*/ 	.word	0x00022800
        /*1998*/ 	.short	0x010a
        /*199a*/ 	.byte	0x3f
	.zero		1


	//   ....[83]....
        /*199c*/ 	.word	0x00020820
        /*19a0*/ 	.word	0x0000000d
        /*19a4*/ 	.word	0x00022830
        /*19a8*/ 	.short	0x010a
        /*19aa*/ 	.byte	0x3f
	.zero		1


	//   ....[84]....
        /*19ac*/ 	.word	0x00020870
        /*19b0*/ 	.word	0x0000000d
        /*19b4*/ 	.word	0x00022850
        /*19b8*/ 	.short	0x010a
        /*19ba*/ 	.byte	0x3f
	.zero		1


	//   ....[85]....
        /*19bc*/ 	.word	0x000208c0
        /*19c0*/ 	.word	0x0000000e
        /*19c4*/ 	.word	0x00022830
        /*19c8*/ 	.short	0x010a
        /*19ca*/ 	.byte	0x3f
	.zero		1


	//   ....[86]....
        /*19cc*/ 	.word	0x00020910
        /*19d0*/ 	.word	0x0000000e
        /*19d4*/ 	.word	0x00022850
        /*19d8*/ 	.short	0x010a
        /*19da*/ 	.byte	0x3f
	.zero		1


	//   ....[87]....
        /*19dc*/ 	.word	0x00020960
        /*19e0*/ 	.word	0x0000000e
        /*19e4*/ 	.word	0x00022830
        /*19e8*/ 	.short	0x010a
        /*19ea*/ 	.byte	0x3f
	.zero		1


	//   ....[88]....
        /*19ec*/ 	.word	0x000209b0
        /*19f0*/ 	.word	0x0000000e
        /*19f4*/ 	.word	0x00022850
        /*19f8*/ 	.short	0x010a
        /*19fa*/ 	.byte	0x3f
	.zero		1


	//   ....[89]....
        /*19fc*/ 	.word	0x00021600
        /*1a00*/ 	.word	0x00000016
        /*1a04*/ 	.word	0x00022820
        /*1a08*/ 	.short	0x010a
        /*1a0a*/ 	.byte	0x3f
	.zero		1


	//   ....[90]....
        /*1a0c*/ 	.word	0x00021650
        /*1a10*/ 	.word	0x00000003
        /*1a14*/ 	.word	0x000228a0
        /*1a18*/ 	.short	0x010a
        /*1a1a*/ 	.byte	0x3f
	.zero		1


	//   ....[91]....
        /*1a1c*/ 	.word	0x000216a0
        /*1a20*/ 	.word	0x00000003
        /*1a24*/ 	.word	0x000228c0
        /*1a28*/ 	.short	0x010a
        /*1a2a*/ 	.byte	0x3f
	.zero		1


	//   ....[92]....
        /*1a2c*/ 	.word	0x000216f0
        /*1a30*/ 	.word	0x00000009
        /*1a34*/ 	.word	0x000228a0
        /*1a38*/ 	.short	0x010a
        /*1a3a*/ 	.byte	0x3f
	.zero		1


	//   ....[93]....
        /*1a3c*/ 	.word	0x00021740
        /*1a40*/ 	.word	0x00000009
        /*1a44*/ 	.word	0x000228c0
        /*1a48*/ 	.short	0x010a
        /*1a4a*/ 	.byte	0x3f
	.zero		1


	//   ....[94]....
        /*1a4c*/ 	.word	0x00021860
        /*1a50*/ 	.word	0x00000020
        /*1a54*/ 	.word	0x00022840
        /*1a58*/ 	.short	0x010a
        /*1a5a*/ 	.byte	0x3f
	.zero		1


	//   ....[95]....
        /*1a5c*/ 	.word	0x00022b40
        /*1a60*/ 	.word	0x00000016
        /*1a64*/ 	.word	0x00022820
        /*1a68*/ 	.short	0x010a
        /*1a6a*/ 	.byte	0x3f
	.zero		1


	//   ....[96]....
        /*1a6c*/ 	.word	0x00022b90
        /*1a70*/ 	.word	0x00000020
        /*1a74*/ 	.word	0x00022860
        /*1a78*/ 	.short	0x010a
        /*1a7a*/ 	.byte	0x3f
	.zero		1


	//   ....[97]....
        /*1a7c*/ 	.word	0x00023500
        /*1a80*/ 	.word	0x00000006
        /*1a84*/ 	.word	0x00022840
        /*1a88*/ 	.short	0x010a
        /*1a8a*/ 	.byte	0x3f
	.zero		1


	//   ....[98]....
        /*1a8c*/ 	.word	0x00023be0
        /*1a90*/ 	.word	0x00000006
        /*1a94*/ 	.word	0x00022860
        /*1a98*/ 	.short	0x010a
        /*1a9a*/ 	.byte	0x3f
	.zero		1


	//   ....[99]....
        /*1a9c*/ 	.word	0x00024d30
        /*1aa0*/ 	.word	0x00000004
        /*1aa4*/ 	.word	0x00022820
        /*1aa8*/ 	.short	0x010a
        /*1aaa*/ 	.byte	0x3f
	.zero		1


	//   ....[100]....
        /*1aac*/ 	.word	0x00024ed0
        /*1ab0*/ 	.word	0x00000005
        /*1ab4*/ 	.word	0x00022840
        /*1ab8*/ 	.short	0x010a
        /*1aba*/ 	.byte	0x3f
	.zero		1


	//   ....[101]....
        /*1abc*/ 	.word	0x00024f20
        /*1ac0*/ 	.word	0x00000019
        /*1ac4*/ 	.word	0x00022840
        /*1ac8*/ 	.short	0x010a
        /*1aca*/ 	.byte	0x3f
	.zero		1


	//   ....[102]....
        /*1acc*/ 	.word	0x00024f70
        /*1ad0*/ 	.word	0x00000005
        /*1ad4*/ 	.word	0x00022860
        /*1ad8*/ 	.short	0x010a
        /*1ada*/ 	.byte	0x3f
	.zero		1


	//----- nvinfo : EIATTR_NUM_MBARRIERS
	.align		4
.L_1552:
        /*1adc*/ 	.byte	0x03, 0x38
        /*1ade*/ 	.short	0x0016


	//----- nvinfo : EIATTR_EXIT_INSTR_OFFSETS
	.align		4
        /*1ae0*/ 	.byte	0x04, 0x1c
        /*1ae2*/ 	.short	(.L_1554 - .L_1553)


	//   ....[0]....
.L_1553:
        /*1ae4*/ 	.word	0x0001f540


	//----- nvinfo : EIATTR_MAX_THREADS
	.align		4
.L_1554:
        /*1ae8*/ 	.byte	0x04, 0x05
        /*1aea*/ 	.short	(.L_1556 - .L_1555)
.L_1555:
        /*1aec*/ 	.word	0x00000180
        /*1af0*/ 	.word	0x00000001
        /*1af4*/ 	.word	0x00000001


	//----- nvinfo : EIATTR_CRS_STACK_SIZE
	.align		4
.L_1556:
        /*1af8*/ 	.byte	0x04, 0x1e
        /*1afa*/ 	.short	(.L_1558 - .L_1557)
.L_1557:
        /*1afc*/ 	.word	0x00000000


	//----- nvinfo : EIATTR_CBANK_PARAM_SIZE
	.align		4
.L_1558:
        /*1b00*/ 	.byte	0x03, 0x19
        /*1b02*/ 	.short	0x0af0


	//----- nvinfo : EIATTR_PARAM_CBANK
	.align		4
        /*1b04*/ 	.byte	0x04, 0x0a
        /*1b06*/ 	.short	(.L_1560 - .L_1559)
	.align		4
.L_1559:
        /*1b08*/ 	.word	index@(.nv.constant0._ZN7cutlass13device_kernelIN5flash11enable_sm90INS1_16FlashAttnFwdSm90INS1_25CollectiveMainloopFwdSm90ILi2EN4cute5tupleIJNS5_1CILi1EEES8_S8_EEENS6_IJNS7_ILi128EEENS7_ILi96EEENS7_ILi64EEEEEELi256ENS_10bfloat16_tEfNS_4arch4Sm90ELb1ELb0ELb1ELb1ELb1ELb1ELb0ELb1ELb0ELb1ELb1ELb0EEENS1_21CollectiveEpilogueFwdINS6_IJSA_NS7_ILi256EEESB_EEES9_SE_SG_Li256ELb1ELb1ELb1ELb0EEENS1_36VarlenDynamicPersistentTileSchedulerILi128ELi96ELi256ELi128ELb1ELb1ELb1ELb1ELb1ELb1EEEEEEEEEvNT_6ParamsE)
        /*1b0c*/ 	.short	0x0210
        /*1b0e*/ 	.short	0x0af0


	//----- nvinfo : EIATTR_SW_WAR
	.align		4
.L_1560:
        /*1b10*/ 	.byte	0x04, 0x36
        /*1b12*/ 	.short	(.L_1562 - .L_1561)
.L_1561:
        /*1b14*/ 	.word	0x00000008
.L_1562:


//--------------------- .nv.info._ZN7cutlass13device_kernelIN5flash11enable_sm90INS1_16FlashAttnFwdSm90INS1_25CollectiveMainloopFwdSm90ILi2EN4cute5tupleIJNS5_1CILi1EEES8_S8_EEENS6_IJNS7_ILi128EEENS7_ILi96EEENS7_ILi64EEEEEELi256ENS_10bfloat16_tEfNS_4arch4Sm90ELb1ELb0ELb1ELb1ELb1ELb0ELb1ELb1ELb0ELb1ELb1ELb0EEENS1_21CollectiveEpilogueFwdINS6_IJSA_NS7_ILi256EEESB_EEES9_SE_SG_Li256ELb1ELb1ELb1ELb0EEENS1_36VarlenDynamicPersistentTileSchedulerILi128ELi96ELi256ELi128ELb1ELb1ELb1ELb1ELb1ELb1EEEEEEEEEvNT_6ParamsE --------------------------
	.section	.nv.info._ZN7cutlass13device_kernelIN5flash11enable_sm90INS1_16FlashAttnFwdSm90INS1_25CollectiveMainloopFwdSm90ILi2EN4cute5tupleIJNS5_1CILi1EEES8_S8_EEENS6_IJNS7_ILi128EEENS7_ILi96EEENS7_ILi64EEEEEELi256ENS_10bfloat16_tEfNS_4arch4Sm90ELb1ELb0ELb1ELb1ELb1ELb0ELb1ELb1ELb0ELb1ELb1ELb0EEENS1_21CollectiveEpilogueFwdINS6_IJSA_NS7_ILi256EEESB_EEES9_SE_SG_Li256ELb1ELb1ELb1ELb0EEENS1_36VarlenDynamicPersistentTileSchedulerILi128ELi96ELi256ELi128ELb1ELb1ELb1ELb1ELb1ELb1EEEEEEEEEvNT_6ParamsE,"",@"SHT_CUDA_INFO"
	.sectionflags	@""
	.align	4


	//----- nvinfo : EIATTR_CUDA_API_VERSION
	.align		4
        /*0000*/ 	.byte	0x04, 0x37
        /*0002*/ 	.short	(.L_1564 - .L_1563)
.L_1563:
        /*0004*/ 	.word	0x00000082


	//----- nvinfo : EIATTR_KPARAM_INFO
	.align		4
.L_1564:
        /*0008*/ 	.byte	0x04, 0x17
        /*000a*/ 	.short	(.L_1566 - .L_1565)
.L_1565:
        /*000c*/ 	.word	0x00000000
        /*0010*/ 	.short	0x0000
        /*0012*/ 	.short	0x0070
        /*0014*/ 	.byte	0x00, 0xf0, 0x01, 0x2e


	//----- nvinfo : EIATTR_SPARSE_MMA_MASK
	.align		4
.L_1566:
        /*0018*/ 	.byte	0x03, 0x50
        /*001a*/ 	.short	0x0000


	//----- nvinfo : EIATTR_MAXREG_COUNT
	.align		4
        /*001c*/ 	.byte	0x03, 0x1b
        /*001e*/ 	.short	0x00a8


	//----- nvinfo : EIATTR_NUM_BARRIERS
	.align		4
        /*0020*/ 	.byte	0x02, 0x4c
        /*0022*/ 	.byte	0x10
	.zero		1


	//----- nvinfo : EIATTR_EXTERNS
	.align		4
        /*0024*/ 	.byte	0x04, 0x0f
        /*0026*/ 	.short	(.L_1568 - .L_1567)


	//   ....[0]....
	.align		4
.L_1567:
        /*0028*/ 	.word	index@(__assertfail)


	//----- nvinfo : EIATTR_ANNOTATIONS
	.align		4
.L_1568:
        /*002c*/ 	.byte	0x04, 0x55
        /*002e*/ 	.short	(.L_1570 - .L_1569)


	//   ....[0]....
.L_1569:
        /* <DEDUP_REMOVED lines=26> */


	//----- nvinfo : EIATTR_MERCURY_ISA_VERSION
	.align		4
.L_1570:
        /*01b8*/ 	.byte	0x03, 0x5f
        /*01ba*/ 	.short	0x0101


	//----- nvinfo : EIATTR_UNUSED_LOAD_BYTE_OFFSET
	.align		4
        /*01bc*/ 	.byte	0x04, 0x44
        /*01be*/ 	.short	(.L_1572 - .L_1571)


	//   ....[0]....
.L_1571:
        /*01c0*/ 	.word	0x000009a0
        /*01c4*/ 	.word	0x0000fff0


	//   ....[1]....
        /*01c8*/ 	.word	0x0000b300
        /*01cc*/ 	.word	0x0000fff0


	//----- nvinfo : EIATTR_INT_WARP_WIDE_INSTR_OFFSETS
	.align		4
.L_1572:
        /*01d0*/ 	.byte	0x04, 0x31
        /*01d2*/ 	.short	(.L_1574 - .L_1573)


	//   ....[0]....
.L_1573:
        /*01d4*/ 	.word	0x000000c0


	//   ....[1]....
        /*01d8*/ 	.word	0x000000d0


	//   ....[2]....
        /*01dc*/ 	.word	0x000000e0


	//   ....[3]....
        /*01e0*/ 	.word	0x00000180


	//   ....[4]....
        /*01e4*/ 	.word	0x000115e0


	//   ....[5]....
        /*01e8*/ 	.word	0x00011670


	//   ....[6]....
        /*01ec*/ 	.word	0x00015530


	//   ....[7]....
        /*01f0*/ 	.word	0x000155c0


	//----- nvinfo : EIATTR_COOP_GROUP_MASK_REGIDS
	.align		4
.L_1574:
        /*01f4*/ 	.byte	0x04, 0x29
        /*01f6*/ 	.short	(.L_1576 - .L_1575)


	//   ....[0]....
.L_1575:
        /*01f8*/ 	.word	0xffffffff


	//   ....[1]....
        /*01fc*/ 	.word	0xffffffff


	//   ....[2]....
        /*0200*/ 	.word	0xffffffff


	//   ....[3]....
        /*0204*/ 	.word	0xffffffff


	//   ....[4]....
        /*0208*/ 	.word	0xffffffff


	//   ....[5]....
        /*020c*/ 	.word	0xffffffff


	//   ....[6]....
        /*0210*/ 	.word	0xffffffff


	//   ....[7]....
        /*0214*/ 	.word	0xffffffff


	//   ....[8]....
        /*0218*/ 	.word	0xffffffff


	//   ....[9]....
        /*021c*/ 	.word	0xffffffff


	//   ....[10]....
        /*0220*/ 	.word	0xffffffff


	//   ....[11]....
        /*0224*/ 	.word	0xffffffff


	//   ....[12]....
        /*0228*/ 	.word	0xffffffff


	//   ....[13]....
        /*022c*/ 	.word	0xffffffff


	//   ....[14]....
        /*0230*/ 	.word	0xffffffff


	//   ....[15]....
        /*0234*/ 	.word	0xffffffff


	//   ....[16]....
        /*0238*/ 	.word	0xffffffff


	//   ....[17]....
        /*023c*/ 	.word	0xffffffff


	//   ....[18]....
        /*0240*/ 	.word	0xffffffff


	//   ....[19]....
        /*0244*/ 	.word	0xffffffff


	//   ....[20]....
        /*0248*/ 	.word	0xffffffff


	//   ....[21]....
        /*024c*/ 	.word	0xffffffff


	//   ....[22]....
        /*0250*/ 	.word	0xffffffff


	//   ....[23]....
        /*0254*/ 	.word	0xffffffff


	//   ....[24]....
        /*0258*/ 	.word	0xffffffff


	//   ....[25]....
        /*025c*/ 	.word	0xffffffff


	//   ....[26]....
        /*0260*/ 	.word	0xffffffff


	//   ....[27]....
        /*0264*/ 	.word	0xffffffff


	//   ....[28]....
        /*0268*/ 	.word	0xffffffff


	//   ....[29]....
        /*026c*/ 	.word	0xffffffff


	//   ....[30]....
        /*0270*/ 	.word	0xffffffff


	//   ....[31]....
        /*0274*/ 	.word	0xffffffff


	//   ....[32]....
        /*0278*/ 	.word	0xffffffff


	//   ....[33]....
        /*027c*/ 	.word	0xffffffff


	//   ....[34]....
        /*0280*/ 	.word	0xffffffff


	//   ....[35]....
        /*0284*/ 	.word	0xffffffff


	//   ....[36]....
        /*0288*/ 	.word	0xffffffff


	//   ....[37]....
        /*028c*/ 	.word	0xffffffff


	//   ....[38]....
        /*0290*/ 	.word	0xffffffff


	//   ....[39]....
        /*0294*/ 	.word	0xffffffff


	//   ....[40]....
        /*0298*/ 	.word	0xffffffff


	//   ....[41]....
        /*029c*/ 	.word	0xffffffff


	//   ....[42]....
        /*02a0*/ 	.word	0xffffffff


	//   ....[43]....
        /*02a4*/ 	.word	0xffffffff


	//   ....[44]....
        /*02a8*/ 	.word	0xffffffff


	//   ....[45]....
        /*02ac*/ 	.word	0xffffffff


	//   ....[46]....
        /*02b0*/ 	.word	0xffffffff


	//   ....[47]....
        /*02b4*/ 	.word	0xffffffff


	//   ....[48]....
        /*02b8*/ 	.word	0xffffffff


	//   ....[49]....
        /*02bc*/ 	.word	0xffffffff


	//   ....[50]....
        /*02c0*/ 	.word	0xffffffff


	//   ....[51]....
        /*02c4*/ 	.word	0xffffffff


	//   ....[52]....
        /*02c8*/ 	.word	0xffffffff


	//   ....[53]....
        /*02cc*/ 	.word	0xffffffff


	//   ....[54]....
        /*02d0*/ 	.word	0xffffffff


	//   ....[55]....
        /*02d4*/ 	.word	0xffffffff


	//   ....[56]....
        /*02d8*/ 	.word	0xffffffff


	//   ....[57]....
        /*02dc*/ 	.word	0xffffffff


	//   ....[58]....
        /*02e0*/ 	.word	0xffffffff


	//   ....[59]....
        /*02e4*/ 	.word	0xffffffff


	//   ....[60]....
        /*02e8*/ 	.word	0xffffffff


	//   ....[61]....
        /*02ec*/ 	.word	0xffffffff


	//   ....[62]....
        /*02f0*/ 	.word	0xffffffff


	//   ....[63]....
        /*02f4*/ 	.word	0xffffffff


	//   ....[64]....
        /*02f8*/ 	.word	0xffffffff


	//   ....[65]....
        /*02fc*/ 	.word	0xffffffff


	//   ....[66]....
        /*0300*/ 	.word	0xffffffff


	//   ....[67]....
        /*0304*/ 	.word	0xffffffff


	//   ....[68]....
        /*0308*/ 	.word	0xffffffff


	//   ....[69]....
        /*030c*/ 	.word	0xffffffff


	//   ....[70]....
        /*0310*/ 	.word	0xffffffff


	//   ....[71]....
        /*0314*/ 	.word	0xffffffff


	//   ....[72]....
        /*0318*/ 	.word	0xffffffff


	//   ....[73]....
        /*031c*/ 	.word	0xffffffff


	//   ....[74]....
        /*0320*/ 	.word	0xffffffff


	//   ....[75]....
        /*0324*/ 	.word	0xffffffff


	//   ....[76]....
        /*0328*/ 	.word	0xffffffff


	//   ....[77]....
        /*032c*/ 	.word	0xffffffff


	//   ....[78]....
        /*0330*/ 	.word	0xffffffff


	//   ....[79]....
        /*0334*/ 	.word	0xffffffff


	//   ....[80]....
        /*0338*/ 	.word	0xffffffff


	//   ....[81]....
        /*033c*/ 	.word	0xffffffff


	//   ....[82]....
        /*0340*/ 	.word	0xffffffff


	//   ....[83]....
        /*0344*/ 	.word	0xffffffff


	//   ....[84]....
        /*0348*/ 	.word	0xffffffff


	//   ....[85]....
        /*034c*/ 	.word	0xffffffff


	//   ....[86]....
        /*0350*/ 	.word	0xffffffff


	//   ....[87]....
        /*0354*/ 	.word	0xffffffff


	//   ....[88]....
        /*0358*/ 	.word	0xffffffff


	//   ....[89]....
        /*035c*/ 	.word	0xffffffff


	//   ....[90]....
        /*0360*/ 	.word	0xffffffff


	//   ....[91]....
        /*0364*/ 	.word	0xffffffff


	//   ....[92]....
        /*0368*/ 	.word	0xffffffff


	//   ....[93]....
        /*036c*/ 	.word	0xffffffff


	//   ....[94]....
        /*0370*/ 	.word	0xffffffff


	//   ....[95]....
        /*0374*/ 	.word	0xffffffff


	//   ....[96]....
        /*0378*/ 	.word	0xffffffff


	//   ....[97]....
        /*037c*/ 	.word	0xffffffff


	//   ....[98]....
        /*0380*/ 	.word	0xffffffff


	//   ....[99]....
        /*0384*/ 	.word	0xffffffff


	//   ....[100]....
        /*0388*/ 	.word	0xffffffff


	//   ....[101]....
        /*038c*/ 	.word	0xffffffff


	//   ....[102]....
        /*0390*/ 	.word	0xffffffff


	//   ....[103]....
        /*0394*/ 	.word	0xffffffff


	//   ....[104]....
        /*0398*/ 	.word	0xffffffff


	//   ....[105]....
        /*039c*/ 	.word	0xffffffff


	//   ....[106]....
        /*03a0*/ 	.word	0xffffffff


	//   ....[107]....
        /*03a4*/ 	.word	0xffffffff


	//   ....[108]....
        /*03a8*/ 	.word	0xffffffff


	//   ....[109]....
        /*03ac*/ 	.word	0xffffffff


	//   ....[110]....
        /*03b0*/ 	.word	0xffffffff


	//   ....[111]....
        /*03b4*/ 	.word	0xffffffff


	//   ....[112]....
        /*03b8*/ 	.word	0xffffffff


	//   ....[113]....
        /*03bc*/ 	.word	0xffffffff


	//   ....[114]....
        /*03c0*/ 	.word	0xffffffff


	//   ....[115]....
        /*03c4*/ 	.word	0xffffffff


	//   ....[116]....
        /*03c8*/ 	.word	0xffffffff


	//   ....[117]....
        /*03cc*/ 	.word	0xffffffff


	//   ....[118]....
        /*03d0*/ 	.word	0xffffffff


	//   ....[119]....
        /*03d4*/ 	.word	0xffffffff


	//   ....[120]....
        /*03d8*/ 	.word	0xffffffff


	//   ....[121]....
        /*03dc*/ 	.word	0xffffffff


	//   ....[122]....
        /*03e0*/ 	.word	0xffffffff


	//   ....[123]....
        /*03e4*/ 	.word	0xffffffff


	//   ....[124]....
        /*03e8*/ 	.word	0xffffffff


	//   ....[125]....
        /*03ec*/ 	.word	0xffffffff


	//   ....[126]....
        /*03f0*/ 	.word	0xffffffff


	//   ....[127]....
        /*03f4*/ 	.word	0xffffffff


	//   ....[128]....
        /*03f8*/ 	.word	0xffffffff


	//   ....[129]....
        /*03fc*/ 	.word	0xffffffff


	//   ....[130]....
        /*0400*/ 	.word	0xffffffff


	//   ....[131]....
        /*0404*/ 	.word	0xffffffff


	//   ....[132]....
        /*0408*/ 	.word	0xffffffff


	//   ....[133]....
        /*040c*/ 	.word	0xffffffff


	//   ....[134]....
        /*0410*/ 	.word	0xffffffff


	//   ....[135]....
        /*0414*/ 	.word	0xffffffff


	//   ....[136]....
        /*0418*/ 	.word	0xffffffff


	//   ....[137]....
        /*041c*/ 	.word	0xffffffff


	//   ....[138]....
        /*0420*/ 	.word	0xffffffff


	//   ....[139]....
        /*0424*/ 	.word	0xffffffff


	//   ....[140]....
        /*0428*/ 	.word	0xffffffff


	//   ....[141]....
        /*042c*/ 	.word	0xffffffff


	//   ....[142]....
        /*0430*/ 	.word	0xffffffff


	//   ....[143]....
        /*0434*/ 	.word	0xffffffff


	//   ....[144]....
        /*0438*/ 	.word	0xffffffff


	//   ....[145]....
        /*043c*/ 	.word	0xffffffff


	//   ....[146]....
        /*0440*/ 	.word	0xffffffff


	//   ....[147]....
        /*0444*/ 	.word	0xffffffff


	//   ....[148]....
        /*0448*/ 	.word	0xffffffff


	//   ....[149]....
        /*044c*/ 	.word	0xffffffff


	//   ....[150]....
        /*0450*/ 	.word	0xffffffff


	//   ....[151]....
        /*0454*/ 	.word	0xffffffff


	//   ....[152]....
        /*0458*/ 	.word	0xffffffff


	//   ....[153]....
        /*045c*/ 	.word	0xffffffff


	//   ....[154]....
        /*0460*/ 	.word	0xffffffff


	//   ....[155]....
        /*0464*/ 	.word	0xffffffff


	//   ....[156]....
        /*0468*/ 	.word	0xffffffff


	//   ....[157]....
        /*046c*/ 	.word	0xffffffff


	//   ....[158]....
        /*0470*/ 	.word	0xffffffff


	//   ....[159]....
        /*0474*/ 	.word	0xffffffff


	//   ....[160]....
        /*0478*/ 	.word	0xffffffff


	//   ....[161]....
        /*047c*/ 	.word	0xffffffff


	//   ....[162]....
        /*0480*/ 	.word	0xffffffff


	//   ....[163]....
        /*0484*/ 	.word	0xffffffff


	//   ....[164]....
        /*0488*/ 	.word	0xffffffff


	//   ....[165]....
        /*048c*/ 	.word	0xffffffff


	//   ....[166]....
        /*0490*/ 	.word	0xffffffff


	//   ....[167]....
        /*0494*/ 	.word	0x0500000f


	//   ....[168]....
        /*0498*/ 	.word	0x0500000f


	//   ....[169]....
        /*049c*/ 	.word	0x0500000f


	//   ....[170]....
        /*04a0*/ 	.word	0x0500000f


	//   ....[171]....
        /*04a4*/ 	.word	0x0500000f


	//   ....[172]....
        /*04a8*/ 	.word	0x0500000f


	//   ....[173]....
        /*04ac*/ 	.word	0x0500000f


	//   ....[174]....
        /*04b0*/ 	.word	0x0500000f


	//   ....[175]....
        /*04b4*/ 	.word	0x0500000f


	//   ....[176]....
        /*04b8*/ 	.word	0x0500000f


	//   ....[177]....
        /*04bc*/ 	.word	0x0500000f


	//   ....[178]....
        /*04c0*/ 	.word	0x0500000f


	//   ....[179]....
        /*04c4*/ 	.word	0x0500000f


	//   ....[180]....
        /*04c8*/ 	.word	0x0500000f


	//   ....[181]....
        /*04cc*/ 	.word	0x0500000f


	//   ....[182]....
        /*04d0*/ 	.word	0x0500000f


	//   ....[183]....
        /*04d4*/ 	.word	0x0500000f


	//   ....[184]....
        /*04d8*/ 	.word	0x0500000f


	//   ....[185]....
        /*04dc*/ 	.word	0x0500000f


	//   ....[186]....
        /*04e0*/ 	.word	0x0500000f


	//   ....[187]....
        /*04e4*/ 	.word	0x0500000f


	//   ....[188]....
        /*04e8*/ 	.word	0x0500000f


	//   ....[189]....
        /*04ec*/ 	.word	0x0500000f


	//   ....[190]....
        /*04f0*/ 	.word	0x0500000f


	//   ....[191]....
        /*04f4*/ 	.word	0x0500000f


	//   ....[192]....
        /*04f8*/ 	.word	0x0500000f


	//   ....[193]....
        /*04fc*/ 	.word	0x0500000f


	//   ....[194]....
        /*0500*/ 	.word	0x0500000f


	//   ....[195]....
        /*0504*/ 	.word	0x0500000f


	//   ....[196]....
        /*0508*/ 	.word	0x0500000f


	//   ....[197]....
        /*050c*/ 	.word	0x0500000f


	//   ....[198]....
        /*0510*/ 	.word	0x0500000f


	//   ....[199]....
        /*0514*/ 	.word	0x0500000f


	//   ....[200]....
        /*0518*/ 	.word	0x0500000f


	//   ....[201]....
        /*051c*/ 	.word	0x0500000f


	//   ....[202]....
        /*0520*/ 	.word	0x0500000f


	//   ....[203]....
        /*0524*/ 	.word	0x0500000f


	//   ....[204]....
        /*0528*/ 	.word	0x0500000f


	//   ....[205]....
        /*052c*/ 	.word	0x0500000f


	//   ....[206]....
        /*0530*/ 	.word	0x0500000f


	//   ....[207]....
        /*0534*/ 	.word	0x0500000f


	//   ....[208]....
        /*0538*/ 	.word	0x0500000f


	//   ....[209]....
        /*053c*/ 	.word	0x0500000f


	//   ....[210]....
        /*0540*/ 	.word	0x0500000f


	//   ....[211]....
        /*0544*/ 	.word	0x0500000f


	//   ....[212]....
        /*0548*/ 	.word	0x0500000f


	//   ....[213]....
        /*054c*/ 	.word	0x0500000f


	//   ....[214]....
        /*0550*/ 	.word	0x0500000f


	//   ....[215]....
        /*0554*/ 	.word	0x0500000f


	//   ....[216]....
        /*0558*/ 	.word	0x0500000f


	//   ....[217]....
        /*055c*/ 	.word	0x0500000f


	//   ....[218]....
        /*0560*/ 	.word	0x0500000f


	//   ....[219]....
        /*0564*/ 	.word	0x0500000f


	//   ....[220]....
        /*0568*/ 	.word	0x0500000f


	//   ....[221]....
        /*056c*/ 	.word	0x0500000f


	//   ....[222]....
        /*0570*/ 	.word	0x0500000f


	//   ....[223]....
        /*0574*/ 	.word	0x0500000f


	//   ....[224]....
        /*0578*/ 	.word	0x0500000f


	//   ....[225]....
        /*057c*/ 	.word	0x0500000f


	//   ....[226]....
        /*0580*/ 	.word	0x0500000f


	//   ....[227]....
        /*0584*/ 	.word	0x0500000f


	//   ....[228]....
        /*0588*/ 	.word	0x0500000f


	//   ....[229]....
        /*058c*/ 	.word	0x0500000f


	//   ....[230]....
        /*0590*/ 	.word	0x0500000f


	//   ....[231]....
        /*0594*/ 	.word	0x0500000f


	//   ....[232]....
        /*0598*/ 	.word	0x0500000f


	//   ....[233]....
        /*059c*/ 	.word	0x0500000f


	//   ....[234]....
        /*05a0*/ 	.word	0x0500000f


	//   ....[235]....
        /*05a4*/ 	.word	0x0500000f


	//   ....[236]....
        /*05a8*/ 	.word	0x0500000f


	//   ....[237]....
        /*05ac*/ 	.word	0x0500000f


	//   ....[238]....
        /*05b0*/ 	.word	0x0500000f


	//   ....[239]....
        /*05b4*/ 	.word	0x0500000f


	//   ....[240]....
        /*05b8*/ 	.word	0x0500000f


	//   ....[241]....
        /*05bc*/ 	.word	0x0500000f


	//   ....[242]....
        /*05c0*/ 	.word	0x0500000f


	//   ....[243]....
        /*05c4*/ 	.word	0x0500000f


	//   ....[244]....
        /*05c8*/ 	.word	0x0500000f


	//   ....[245]....
        /*05cc*/ 	.word	0x0500000f


	//   ....[246]....
        /*05d0*/ 	.word	0x0500000f


	//   ....[247]....
        /*05d4*/ 	.word	0x0500000f


	//   ....[248]....
        /*05d8*/ 	.word	0x0500000f


	//   ....[249]....
        /*05dc*/ 	.word	0x0500000f


	//   ....[250]....
        /*05e0*/ 	.word	0x0500000f


	//   ....[251]....
        /*05e4*/ 	.word	0x0500000f


	//   ....[252]....
        /*05e8*/ 	.word	0x0500000f


	//   ....[253]....
        /*05ec*/ 	.word	0x0500000f


	//   ....[254]....
        /*05f0*/ 	.word	0x0500000f


	//   ....[255]....
        /*05f4*/ 	.word	0x0500000f


	//   ....[0]....
        /*05f8*/ 	.word	0x0500000f


	//   ....[1]....
        /*05fc*/ 	.word	0x0500000f


	//   ....[2]....
        /*0600*/ 	.word	0x0500000f


	//   ....[3]....
        /*0604*/ 	.word	0x0500000f


	//   ....[4]....
        /*0608*/ 	.word	0x0500000f


	//   ....[5]....
        /*060c*/ 	.word	0x0500000f


	//   ....[6]....
        /*0610*/ 	.word	0x0500000f


	//   ....[7]....
        /*0614*/ 	.word	0x0500000f


	//   ....[8]....
        /*0618*/ 	.word	0x0500000f


	//   ....[9]....
        /*061c*/ 	.word	0x0500000f


	//   ....[10]....
        /*0620*/ 	.word	0x0500000f


	//----- nvinfo : EIATTR_COOP_GROUP_INSTR_OFFSETS
	.align		4
.L_1576:
        /*0624*/ 	.byte	0x04, 0x28
        /*0626*/ 	.short	(.L_1578 - .L_1577)


	//   ....[0]....
.L_1577:
        /*0628*/ 	.word	0x00000080


	//   ....[1]....
        /*062c*/ 	.word	0x00000090


	//   ....[2]....
        /*0630*/ 	.word	0x000002f0


	//   ....[3]....
        /*0634*/ 	.word	0x00000450


	//   ....[4]....
        /*0638*/ 	.word	0x00000570


	//   ....[5]....
        /*063c*/ 	.word	0x000006d0


	//   ....[6]....
        /*0640*/ 	.word	0x00001df0


	//   ....[7]....
        /*0644*/ 	.word	0x00003300


	//   ....[8]....
        /*0648*/ 	.word	0x00003330


	//   ....[9]....
        /*064c*/ 	.word	0x00003d80


	//   ....[10]....
        /*0650*/ 	.word	0x00003eb0


	//   ....[11]....
        /*0654*/ 	.word	0x00003f80


	//   ....[12]....
        /*0658*/ 	.word	0x000040f0


	//   ....[13]....
        /*065c*/ 	.word	0x00005bb0


	//   ....[14]....
        /*0660*/ 	.word	0x00005be0


	//   ....[15]....
        /*0664*/ 	.word	0x000064e0


	//   ....[16]....
        /*0668*/ 	.word	0x000065b0


	//   ....[17]....
        /*066c*/ 	.word	0x00006ed0


	//   ....[18]....
        /*0670*/ 	.word	0x00006f50


	//   ....[19]....
        /*0674*/ 	.word	0x00008e10


	//   ....[20]....
        /*0678*/ 	.word	0x00008e70


	//   ....[21]....
        /*067c*/ 	.word	0x00009900


	//   ....[22]....
        /*0680*/ 	.word	0x00009960


	//   ....[23]....
        /*0684*/ 	.word	0x0000a8b0


	//   ....[24]....
        /*0688*/ 	.word	0x0000a8c0


	//   ....[25]....
        /*068c*/ 	.word	0x0000a900


	//   ....[26]....
        /*0690*/ 	.word	0x0000a910


	//   ....[27]....
        /*0694*/ 	.word	0x0000c3c0


	//   ....[28]....
        /*0698*/ 	.word	0x0000c3d0


	//   ....[29]....
        /*069c*/ 	.word	0x0000c3e0


	//   ....[30]....
        /*06a0*/ 	.word	0x0000c3f0


	//   ....[31]....
        /*06a4*/ 	.word	0x0000cea0


	//   ....[32]....
        /*06a8*/ 	.word	0x0000cec0


	//   ....[33]....
        /*06ac*/ 	.word	0x0000d060


	//   ....[34]....
        /*06b0*/ 	.word	0x0000d080


	//   ....[35]....
        /*06b4*/ 	.word	0x0000d1c0


	//   ....[36]....
        /*06b8*/ 	.word	0x0000d1e0


	//   ....[37]....
        /*06bc*/ 	.word	0x0000d330


	//   ....[38]....
        /*06c0*/ 	.word	0x0000d350


	//   ....[39]....
        /*06c4*/ 	.word	0x0000d820


	//   ....[40]....
        /*06c8*/ 	.word	0x0000d860


	//   ....[41]....
        /*06cc*/ 	.word	0x0000e440


	//   ....[42]....
        /*06d0*/ 	.word	0x0000e450


	//   ....[43]....
        /*06d4*/ 	.word	0x0000f5f0


	//   ....[44]....
        /*06d8*/ 	.word	0x0000f620


	//   ....[45]....
        /*06dc*/ 	.word	0x0000f790


	//   ....[46]....
        /*06e0*/ 	.word	0x0000f7b0


	//   ....[47]....
        /*06e4*/ 	.word	0x0000f8f0


	//   ....[48]....
        /*06e8*/ 	.word	0x0000f910


	//   ....[49]....
        /*06ec*/ 	.word	0x0000fa60


	//   ....[50]....
        /*06f0*/ 	.word	0x0000fa80


	//   ....[51]....
        /*06f4*/ 	.word	0x0000fc60


	//   ....[52]....
        /*06f8*/ 	.word	0x0000fe50


	//   ....[53]....
        /*06fc*/ 	.word	0x0000fe80


	//   ....[54]....
        /*0700*/ 	.word	0x0000feb0


	//   ....[55]....
        /*0704*/ 	.word	0x0000fee0


	//   ....[56]....
        /*0708*/ 	.word	0x0000ff10


	//   ....[57]....
        /*070c*/ 	.word	0x0000ff40


	//   ....[58]....
        /*0710*/ 	.word	0x000100b0


	//   ....[59]....
        /*0714*/ 	.word	0x000100e0


	//   ....[60]....
        /*0718*/ 	.word	0x00010110


	//   ....[61]....
        /*071c*/ 	.word	0x00010140


	//   ....[62]....
        /*0720*/ 	.word	0x00010170


	//   ....[63]....
        /*0724*/ 	.word	0x000101a0


	//   ....[64]....
        /*0728*/ 	.word	0x00010230


	//   ....[65]....
        /*072c*/ 	.word	0x00010260


	//   ....[66]....
        /*0730*/ 	.word	0x00010270


	//   ....[67]....
        /*0734*/ 	.word	0x000102b0


	//   ....[68]....
        /*0738*/ 	.word	0x000121b0


	//   ....[69]....
        /*073c*/ 	.word	0x000121d0


	//   ....[70]....
        /*0740*/ 	.word	0x00012260


	//   ....[71]....
        /*0744*/ 	.word	0x00012280


	//   ....[72]....
        /*0748*/ 	.word	0x00012300


	//   ....[73]....
        /*074c*/ 	.word	0x00012320


	//   ....[74]....
        /*0750*/ 	.word	0x000123a0


	//   ....[75]....
        /*0754*/ 	.word	0x000123c0


	//   ....[76]....
        /*0758*/ 	.word	0x00012440


	//   ....[77]....
        /*075c*/ 	.word	0x00012460


	//   ....[78]....
        /*0760*/ 	.word	0x00012470


	//   ....[79]....
        /*0764*/ 	.word	0x00012480


	//   ....[80]....
        /*0768*/ 	.word	0x00012c00


	//   ....[81]....
        /*076c*/ 	.word	0x00012c20


	//   ....[82]....
        /*0770*/ 	.word	0x00012c30


	//   ....[83]....
        /*0774*/ 	.word	0x00012c40


	//   ....[84]....
        /*0778*/ 	.word	0x00012c50


	//   ....[85]....
        /*077c*/ 	.word	0x00012c70


	//   ....[86]....
        /*0780*/ 	.word	0x00012d30


	//   ....[87]....
        /*0784*/ 	.word	0x00012dd0


	//   ....[88]....
        /*0788*/ 	.word	0x00012df0


	//   ....[89]....
        /*078c*/ 	.word	0x00012e50


	//   ....[90]....
        /*0790*/ 	.word	0x00012ec0


	//   ....[91]....
        /*0794*/ 	.word	0x00012ee0


	//   ....[92]....
        /*0798*/ 	.word	0x00012ef0


	//   ....[93]....
        /*079c*/ 	.word	0x00012f20


	//   ....[94]....
        /*07a0*/ 	.word	0x00012fb0


	//   ....[95]....
        /*07a4*/ 	.word	0x00012ff0


	//   ....[96]....
        /*07a8*/ 	.word	0x000136f0


	//   ....[97]....
        /*07ac*/ 	.word	0x00013720


	//   ....[98]....
        /*07b0*/ 	.word	0x00013740


	//   ....[99]....
        /*07b4*/ 	.word	0x00013770


	//   ....[100]....
        /*07b8*/ 	.word	0x000137e0


	//   ....[101]....
        /*07bc*/ 	.word	0x00013810


	//   ....[102]....
        /*07c0*/ 	.word	0x00013920


	//   ....[103]....
        /*07c4*/ 	.word	0x00013940


	//   ....[104]....
        /*07c8*/ 	.word	0x000139d0


	//   ....[105]....
        /*07cc*/ 	.word	0x000139f0


	//   ....[106]....
        /*07d0*/ 	.word	0x00013a60


	//   ....[107]....
        /*07d4*/ 	.word	0x00013aa0


	//   ....[108]....
        /*07d8*/ 	.word	0x00013af0


	//   ....[109]....
        /*07dc*/ 	.word	0x00013b20


	//   ....[110]....
        /*07e0*/ 	.word	0x00013b90


	//   ....[111]....
        /*07e4*/ 	.word	0x00013bf0


	//   ....[112]....
        /*07e8*/ 	.word	0x00014120


	//   ....[113]....
        /*07ec*/ 	.word	0x00014140


	//   ....[114]....
        /*07f0*/ 	.word	0x00014190


	//   ....[115]....
        /*07f4*/ 	.word	0x00014250


	//   ....[116]....
        /*07f8*/ 	.word	0x00014260


	//   ....[117]....
        /*07fc*/ 	.word	0x00014290


	//   ....[118]....
        /*0800*/ 	.word	0x00014320


	//   ....[119]....
        /*0804*/ 	.word	0x000143d0


	//   ....[120]....
        /*0808*/ 	.word	0x000143e0


	//   ....[121]....
        /*080c*/ 	.word	0x00014410


	//   ....[122]....
        /*0810*/ 	.word	0x00014420


	//   ....[123]....
        /*0814*/ 	.word	0x000144b0


	//   ....[124]....
        /*0818*/ 	.word	0x00014bb0


	//   ....[125]....
        /*081c*/ 	.word	0x00014bd0


	//   ....[126]....
        /*0820*/ 	.word	0x00014be0


	//   ....[127]....
        /*0824*/ 	.word	0x00014c20


	//   ....[128]....
        /*0828*/ 	.word	0x00014c30


	//   ....[129]....
        /*082c*/ 	.word	0x00014c70


	//   ....[130]....
        /*0830*/ 	.word	0x00014c80


	//   ....[131]....
        /*0834*/ 	.word	0x00014cc0


	//   ....[132]....
        /*0838*/ 	.word	0x00014cd0


	//   ....[133]....
        /*083c*/ 	.word	0x00014d10


	//   ....[134]....
        /*0840*/ 	.word	0x00014d20


	//   ....[135]....
        /*0844*/ 	.word	0x00014d30


	//   ....[136]....
        /*0848*/ 	.word	0x00015070


	//   ....[137]....
        /*084c*/ 	.word	0x00015090


	//   ....[138]....
        /*0850*/ 	.word	0x000150a0


	//   ....[139]....
        /*0854*/ 	.word	0x000150b0


	//   ....[140]....
        /*0858*/ 	.word	0x000150c0


	//   ....[141]....
        /*085c*/ 	.word	0x000150e0


	//   ....[142]....
        /*0860*/ 	.word	0x00015150


	//   ....[143]....
        /*0864*/ 	.word	0x00015180


	//   ....[144]....
        /*0868*/ 	.word	0x00015190


	//   ....[145]....
        /*086c*/ 	.word	0x00015200


	//   ....[146]....
        /*0870*/ 	.word	0x00015210


	//   ....[147]....
        /*0874*/ 	.word	0x00015310


	//   ....[148]....
        /*0878*/ 	.word	0x000157f0


	//   ....[149]....
        /*087c*/ 	.word	0x00015820


	//   ....[150]....
        /*0880*/ 	.word	0x00015880


	//   ....[151]....
        /*0884*/ 	.word	0x000158b0


	//   ....[152]....
        /*0888*/ 	.word	0x000158e0


	//   ....[153]....
        /*088c*/ 	.word	0x00015910


	//   ....[154]....
        /*0890*/ 	.word	0x00015940


	//   ....[155]....
        /*0894*/ 	.word	0x00015970


	//   ....[156]....
        /*0898*/ 	.word	0x00015b10


	//   ....[157]....
        /*089c*/ 	.word	0x00015b40


	//   ....[158]....
        /*08a0*/ 	.word	0x00015b70


	//   ....[159]....
        /*08a4*/ 	.word	0x00015ba0


	//   ....[160]....
        /*08a8*/ 	.word	0x00015bd0


	//   ....[161]....
        /*08ac*/ 	.word	0x00015c00


	//   ....[162]....
        /*08b0*/ 	.word	0x00015cc0


	//   ....[163]....
        /*08b4*/ 	.word	0x00015ce0


	//   ....[164]....
        /*08b8*/ 	.word	0x00015d00


	//   ....[165]....
        /*08bc*/ 	.word	0x00015d60


	//   ....[166]....
        /*08c0*/ 	.word	0x00016780


	//   ....[167]....
        /*08c4*/ 	.word	0x00016d90


	//   ....[168]....
        /*08c8*/ 	.word	0x00016e80


	//   ....[169]....
        /*08cc*/ 	.word	0x00016f20


	//   ....[170]....
        /*08d0*/ 	.word	0x00016f80


	//   ....[171]....
        /*08d4*/ 	.word	0x00017070


	//   ....[172]....
        /*08d8*/ 	.word	0x000170e0


	//   ....[173]....
        /*08dc*/ 	.word	0x000171d0


	//   ....[174]....
        /*08e0*/ 	.word	0x00017240


	//   ....[175]....
        /*08e4*/ 	.word	0x00017330


	//   ....[176]....
        /*08e8*/ 	.word	0x000173a0


	//   ....[177]....
        /*08ec*/ 	.word	0x00017490


	//   ....[178]....
        /*08f0*/ 	.word	0x00017500


	//   ....[179]....
        /*08f4*/ 	.word	0x000175a0


	//   ....[180]....
        /*08f8*/ 	.word	0x000176a0


	//   ....[181]....
        /*08fc*/ 	.word	0x000176f0


	//   ....[182]....
        /*0900*/ 	.word	0x00017750


	//   ....[183]....
        /*0904*/ 	.word	0x00017870


	//   ....[184]....
        /*0908*/ 	.word	0x000178f0


	//   ....[185]....
        /*090c*/ 	.word	0x000179e0


	//   ....[186]....
        /*0910*/ 	.word	0x00017a60


	//   ....[187]....
        /*0914*/ 	.word	0x00017b50


	//   ....[188]....
        /*0918*/ 	.word	0x00017c60


	//   ....[189]....
        /*091c*/ 	.word	0x00017cd0


	//   ....[190]....
        /*0920*/ 	.word	0x00017de0


	//   ....[191]....
        /*0924*/ 	.word	0x00017e50


	//   ....[192]....
        /*0928*/ 	.word	0x00017ed0


	//   ....[193]....
        /*092c*/ 	.word	0x00017fc0


	//   ....[194]....
        /*0930*/ 	.word	0x00018030


	//   ....[195]....
        /*0934*/ 	.word	0x00018100


	//   ....[196]....
        /*0938*/ 	.word	0x000181a0


	//   ....[197]....
        /*093c*/ 	.word	0x00018240


	//   ....[198]....
        /*0940*/ 	.word	0x000182a0


	//   ....[199]....
        /*0944*/ 	.word	0x00018390


	//   ....[200]....
        /*0948*/ 	.word	0x000184a0


	//   ....[201]....
        /*094c*/ 	.word	0x000184f0


	//   ....[202]....
        /*0950*/ 	.word	0x00018550


	//   ....[203]....
        /*0954*/ 	.word	0x00018650


	//   ....[204]....
        /*0958*/ 	.word	0x00018760


	//   ....[205]....
        /*095c*/ 	.word	0x000187b0


	//   ....[206]....
        /*0960*/ 	.word	0x00018810


	//   ....[207]....
        /*0964*/ 	.word	0x00018910


	//   ....[208]....
        /*0968*/ 	.word	0x00018a20


	//   ....[209]....
        /*096c*/ 	.word	0x00018a70


	//   ....[210]....
        /*0970*/ 	.word	0x00018ad0


	//   ....[211]....
        /*0974*/ 	.word	0x00018bc0


	//   ....[212]....
        /*0978*/ 	.word	0x00018cf0


	//   ....[213]....
        /*097c*/ 	.word	0x00018dd0


	//   ....[214]....
        /*0980*/ 	.word	0x00018e60


	//   ....[215]....
        /*0984*/ 	.word	0x00018f70


	//   ....[216]....
        /*0988*/ 	.word	0x00018fd0


	//   ....[217]....
        /*098c*/ 	.word	0x000190e0


	//   ....[218]....
        /*0990*/ 	.word	0x00019140


	//   ....[219]....
        /*0994*/ 	.word	0x00019250


	//   ....[220]....
        /*0998*/ 	.word	0x000192b0


	//   ....[221]....
        /*099c*/ 	.word	0x000193c0


	//   ....[222]....
        /*09a0*/ 	.word	0x00019420


	//   ....[223]....
        /*09a4*/ 	.word	0x000194e0


	//   ....[224]....
        /*09a8*/ 	.word	0x00019640


	//   ....[225]....
        /*09ac*/ 	.word	0x000196e0


	//   ....[226]....
        /*09b0*/ 	.word	0x00019740


	//   ....[227]....
        /*09b4*/ 	.word	0x000197f0


	//   ....[228]....
        /*09b8*/ 	.word	0x00019850


	//   ....[229]....
        /*09bc*/ 	.word	0x00019900


	//   ....[230]....
        /*09c0*/ 	.word	0x00019960


	//   ....[231]....
        /*09c4*/ 	.word	0x00019a10


	//   ....[232]....
        /*09c8*/ 	.word	0x00019a70


	//   ....[233]....
        /*09cc*/ 	.word	0x00019b20


	//   ....[234]....
        /*09d0*/ 	.word	0x00019b80


	//   ....[235]....
        /*09d4*/ 	.word	0x00019c30


	//   ....[236]....
        /*09d8*/ 	.word	0x00019d10


	//   ....[237]....
        /*09dc*/ 	.word	0x00019db0


	//   ....[238]....
        /*09e0*/ 	.word	0x00019e10


	//   ....[239]....
        /*09e4*/ 	.word	0x00019ee0


	//   ....[240]....
        /*09e8*/ 	.word	0x00019f40


	//   ....[241]....
        /*09ec*/ 	.word	0x0001a010


	//   ....[242]....
        /*09f0*/ 	.word	0x0001a070


	//   ....[243]....
        /*09f4*/ 	.word	0x0001a150


	//   ....[244]....
        /*09f8*/ 	.word	0x0001a1b0


	//   ....[245]....
        /*09fc*/ 	.word	0x0001a280


	//   ....[246]....
        /*0a00*/ 	.word	0x0001a2e0


	//   ....[247]....
        /*0a04*/ 	.word	0x0001a3b0


	//   ....[248]....
        /*0a08*/ 	.word	0x0001a440


	//   ....[249]....
        /*0a0c*/ 	.word	0x0001a4e0


	//   ....[250]....
        /*0a10*/ 	.word	0x0001a660


	//   ....[251]....
        /*0a14*/ 	.word	0x0001a6d0


	//   ....[252]....
        /*0a18*/ 	.word	0x0001a740


	//   ....[253]....
        /*0a1c*/ 	.word	0x0001a7b0


	//   ....[254]....
        /*0a20*/ 	.word	0x0001a820


	//   ....[255]....
        /*0a24*/ 	.word	0x0001a8a0


	//   ....[0]....
        /*0a28*/ 	.word	0x0001a920


	//   ....[1]....
        /*0a2c*/ 	.word	0x0001a9b0


	//   ....[2]....
        /*0a30*/ 	.word	0x0001aa20


	//   ....[3]....
        /*0a34*/ 	.word	0x0001aa90


	//   ....[4]....
        /*0a38*/ 	.word	0x0001ab00


	//   ....[5]....
        /*0a3c*/ 	.word	0x0001ab80


	//   ....[6]....
        /*0a40*/ 	.word	0x0001abf0


	//   ....[7]....
        /*0a44*/ 	.word	0x0001ac80


	//   ....[8]....
        /*0a48*/ 	.word	0x0001ace0


	//   ....[9]....
        /*0a4c*/ 	.word	0x0001ad70


	//   ....[10]....
        /*0a50*/ 	.word	0x0001aea0


	//----- nvinfo : EIATTR_REG_RECONFIG
	.align		4
.L_1578:
        /*0a54*/ 	.byte	0x01, 0x54
	.zero		2


	//----- nvinfo : EIATTR_SYSCALL_OFFSETS
	.align		4
        /*0a58*/ 	.byte	0x04, 0x46
        /*0a5a*/ 	.short	(.L_1580 - .L_1579)


	//   ....[0]....
.L_1579:
        /*0a5c*/ 	.word	0x00001ff0


	//   ....[1]....
        /*0a60*/ 	.word	0x000117d0


	//   ....[2]....
        /*0a64*/ 	.word	0x00011920


	//   ....[3]....
        /*0a68*/ 	.word	0x00011a10


	//   ....[4]....
        /*0a6c*/ 	.word	0x00012810


	//   ....[5]....
        /*0a70*/ 	.word	0x00013340


	//----- nvinfo : EIATTR_MBARRIER_INSTR_OFFSETS
	.align		4
.L_1580:
        /*0a74*/ 	.byte	0x04, 0x39
        /*0a76*/ 	.short	(.L_1582 - .L_1581)


	//   ....[0]....
.L_1581:
        /*0a78*/ 	.word	0x00000190
        /*0a7c*/ 	.word	0x000000ff
        /*0a80*/ 	.word	0x00032400
        /*0a84*/ 	.short	0x0100
        /*0a86*/ 	.byte	0x08
	.zero		1


	//   ....[1]....
        /*0a88*/ 	.word	0x000001a0
        /*0a8c*/ 	.word	0x000000ff
        /*0a90*/ 	.word	0x00032410
        /*0a94*/ 	.short	0x0100
        /*0a96*/ 	.byte	0x08
	.zero		1


	//   ....[2]....
        /*0a98*/ 	.word	0x000001b0
        /*0a9c*/ 	.word	0x000000ff
        /*0aa0*/ 	.word	0x00032420
        /*0aa4*/ 	.short	0x0100
        /*0aa6*/ 	.byte	0x08
	.zero		1


	//   ....[3]....
        /*0aa8*/ 	.word	0x000002a0
        /*0aac*/ 	.word	0x000000ff
        /*0ab0*/ 	.word	0x00032430
        /*0ab4*/ 	.short	0x0100
        /*0ab6*/ 	.byte	0x08
	.zero		1


	//   ....[4]....
        /*0ab8*/ 	.word	0x000002b0
        /*0abc*/ 	.word	0x000000ff
        /*0ac0*/ 	.word	0x00032440
        /*0ac4*/ 	.short	0x0100
        /*0ac6*/ 	.byte	0x08
	.zero		1


	//   ....[5]....
        /*0ac8*/ 	.word	0x000002c0
        /*0acc*/ 	.word	0x000000ff
        /*0ad0*/ 	.word	0x00032438
        /*0ad4*/ 	.short	0x0100
        /*0ad6*/ 	.byte	0x08
	.zero		1


	//   ....[6]....
        /*0ad8*/ 	.word	0x000002d0
        /*0adc*/ 	.word	0x000000ff
        /*0ae0*/ 	.word	0x00032448
        /*0ae4*/ 	.short	0x0100
        /*0ae6*/ 	.byte	0x08
	.zero		1


	//   ....[7]....
        /*0ae8*/ 	.word	0x00000400
        /*0aec*/ 	.word	0x000000ff
        /*0af0*/ 	.word	0x00032450
        /*0af4*/ 	.short	0x0100
        /*0af6*/ 	.byte	0x08
	.zero		1


	//   ....[8]....
        /*0af8*/ 	.word	0x00000410
        /*0afc*/ 	.word	0x000000ff
        /*0b00*/ 	.word	0x00032460
        /*0b04*/ 	.short	0x0100
        /*0b06*/ 	.byte	0x08
	.zero		1


	//   ....[9]....
        /*0b08*/ 	.word	0x00000420
        /*0b0c*/ 	.word	0x000000ff
        /*0b10*/ 	.word	0x00032458
        /*0b14*/ 	.short	0x0100
        /*0b16*/ 	.byte	0x08
	.zero		1


	//   ....[10]....
        /*0b18*/ 	.word	0x00000430
        /*0b1c*/ 	.word	0x000000ff
        /*0b20*/ 	.word	0x00032468
        /*0b24*/ 	.short	0x0100
        /*0b26*/ 	.byte	0x08
	.zero		1


	//   ....[11]....
        /*0b28*/ 	.word	0x00000520
        /*0b2c*/ 	.word	0x000000ff
        /*0b30*/ 	.word	0x00032470
        /*0b34*/ 	.short	0x0100
        /*0b36*/ 	.byte	0x06
	.zero		1


	//   ....[12]....
        /*0b38*/ 	.word	0x00000530
        /*0b3c*/ 	.word	0x000000ff
        /*0b40*/ 	.word	0x00032480
        /*0b44*/ 	.short	0x0100
        /*0b46*/ 	.byte	0x06
	.zero		1


	//   ....[13]....
        /*0b48*/ 	.word	0x00000540
        /*0b4c*/ 	.word	0x000000ff
        /*0b50*/ 	.word	0x00032478
        /*0b54*/ 	.short	0x0100
        /*0b56*/ 	.byte	0x06
	.zero		1


	//   ....[14]....
        /*0b58*/ 	.word	0x00000550
        /*0b5c*/ 	.word	0x000000ff
        /*0b60*/ 	.word	0x00032488
        /*0b64*/ 	.short	0x0100
        /*0b66*/ 	.byte	0x06
	.zero		1


	//   ....[15]....
        /*0b68*/ 	.word	0x00000680
        /*0b6c*/ 	.word	0x000000ff
        /*0b70*/ 	.word	0x00032490
        /*0b74*/ 	.short	0x0100
        /*0b76*/ 	.byte	0x08
	.zero		1


	//   ....[16]....
        /*0b78*/ 	.word	0x00000690
        /*0b7c*/ 	.word	0x000000ff
        /*0b80*/ 	.word	0x000324a0
        /*0b84*/ 	.short	0x0100
        /*0b86*/ 	.byte	0x08
	.zero		1


	//   ....[17]....
        /*0b88*/ 	.word	0x000006a0
        /*0b8c*/ 	.word	0x000000ff
        /*0b90*/ 	.word	0x00032498
        /*0b94*/ 	.short	0x0100
        /*0b96*/ 	.byte	0x08
	.zero		1


	//   ....[18]....
        /*0b98*/ 	.word	0x000006b0
        /*0b9c*/ 	.word	0x000000ff
        /*0ba0*/ 	.word	0x000324a8
        /*0ba4*/ 	.short	0x0100
        /*0ba6*/ 	.byte	0x08
	.zero		1


	//   ....[19]....
        /*0ba8*/ 	.word	0x000007f0
        /*0bac*/ 	.word	0x000000ff
        /*0bb0*/ 	.word	0x000324b0
        /*0bb4*/ 	.short	0x0100
        /*0bb6*/ 	.byte	0x08
	.zero		1


	//   ....[20]....
        /*0bb8*/ 	.word	0x00000800
        /*0bbc*/ 	.word	0x000000ff
        /*0bc0*/ 	.word	0x000324c0
        /*0bc4*/ 	.short	0x0100
        /*0bc6*/ 	.byte	0x08
	.zero		1


	//   ....[21]....
        /*0bc8*/ 	.word	0x00000810
        /*0bcc*/ 	.word	0x000000ff
        /*0bd0*/ 	.word	0x000324b8
        /*0bd4*/ 	.short	0x0100
        /*0bd6*/ 	.byte	0x08
	.zero		1


	//   ....[22]....
        /*0bd8*/ 	.word	0x00000820
        /*0bdc*/ 	.word	0x000000ff
        /*0be0*/ 	.word	0x000324c8
        /*0be4*/ 	.short	0x0100
        /*0be6*/ 	.byte	0x08
	.zero		1


	//   ....[23]....
        /*0be8*/ 	.word	0x000020d0
        /*0bec*/ 	.word	0x00000005
        /*0bf0*/ 	.word	0x00032400
        /*0bf4*/ 	.short	0x010a
        /*0bf6*/ 	.byte	0x3f
	.zero		1


	//   ....[24]....
        /*0bf8*/ 	.word	0x000021b0
        /*0bfc*/ 	.word	0x000000ff
        /*0c00*/ 	.word	0x00032430
        /*0c04*/ 	.short	0x010a
        /*0c06*/ 	.byte	0x06
	.zero		1


	//   ....[25]....
        /*0c08*/ 	.word	0x000021f0
        /*0c0c*/ 	.word	0x000000ff
        /*0c10*/ 	.word	0x00032430
        /*0c14*/ 	.short	0x010a
        /*0c16*/ 	.byte	0x06
	.zero		1


	//   ....[26]....
        /*0c18*/ 	.word	0x000024f0
        /*0c1c*/ 	.word	0x00000005
        /*0c20*/ 	.word	0x00032410
        /*0c24*/ 	.short	0x010a
        /*0c26*/ 	.byte	0x3f
	.zero		1


	//   ....[27]....
        /*0c28*/ 	.word	0x00002530
        /*0c2c*/ 	.word	0x000000ff
        /*0c30*/ 	.word	0x00032450
        /*0c34*/ 	.short	0x010a
        /*0c36*/ 	.byte	0x06
	.zero		1


	//   ....[28]....
        /*0c38*/ 	.word	0x00002570
        /*0c3c*/ 	.word	0x000000ff
        /*0c40*/ 	.word	0x00032450
        /*0c44*/ 	.short	0x010a
        /*0c46*/ 	.byte	0x06
	.zero		1


	//   ....[29]....
        /*0c48*/ 	.word	0x000033a0
        /*0c4c*/ 	.word	0x000000ff
        /*0c50*/ 	.word	0x00000000
        /*0c54*/ 	.short	0x0101
        /*0c56*/ 	.byte	0x04
	.zero		1


	//   ....[30]....
        /*0c58*/ 	.word	0x00004d50
        /*0c5c*/ 	.word	0x000000ff
        /*0c60*/ 	.word	0x00000000
        /*0c64*/ 	.short	0x0101
        /*0c66*/ 	.byte	0x06
	.zero		1


	//   ....[31]....
        /*0c68*/ 	.word	0x00004ea0
        /*0c6c*/ 	.word	0x000000ff
        /*0c70*/ 	.word	0x00032430
        /*0c74*/ 	.short	0x010a
        /*0c76*/ 	.byte	0x04
	.zero		1


	//   ....[32]....
        /*0c78*/ 	.word	0x00004ee0
        /*0c7c*/ 	.word	0x000000ff
        /*0c80*/ 	.word	0x00032430
        /*0c84*/ 	.short	0x010a
        /*0c86*/ 	.byte	0x04
	.zero		1


	//   ....[33]....
        /*0c88*/ 	.word	0x000050f0
        /*0c8c*/ 	.word	0x000000ff
        /*0c90*/ 	.word	0x00032450
        /*0c94*/ 	.short	0x010a
        /*0c96*/ 	.byte	0x04
	.zero		1


	//   ....[34]....
        /*0c98*/ 	.word	0x00005130
        /*0c9c*/ 	.word	0x000000ff
        /*0ca0*/ 	.word	0x00032450
        /*0ca4*/ 	.short	0x010a
        /*0ca6*/ 	.byte	0x04
	.zero		1


	//   ....[35]....
        /*0ca8*/ 	.word	0x00006ea0
        /*0cac*/ 	.word	0x000000ff
        /*0cb0*/ 	.word	0x00000000
        /*0cb4*/ 	.short	0x0101
        /*0cb6*/ 	.byte	0x0a
	.zero		1


	//   ....[36]....
        /*0cb8*/ 	.word	0x00007e70
        /*0cbc*/ 	.word	0x000000ff
        /*0cc0*/ 	.word	0x00000000
        /*0cc4*/ 	.short	0x0101
        /*0cc6*/ 	.byte	0x04
	.zero		1


	//   ....[37]....
        /*0cc8*/ 	.word	0x00007fb0
        /*0ccc*/ 	.word	0x000000ff
        /*0cd0*/ 	.word	0x00032430
        /*0cd4*/ 	.short	0x010a
        /*0cd6*/ 	.byte	0x04
	.zero		1


	//   ....[38]....
        /*0cd8*/ 	.word	0x00007ff0
        /*0cdc*/ 	.word	0x000000ff
        /*0ce0*/ 	.word	0x00032430
        /*0ce4*/ 	.short	0x010a
        /*0ce6*/ 	.byte	0x04
	.zero		1


	//   ....[39]....
        /*0ce8*/ 	.word	0x00008200
        /*0cec*/ 	.word	0x000000ff
        /*0cf0*/ 	.word	0x00032450
        /*0cf4*/ 	.short	0x010a
        /*0cf6*/ 	.byte	0x04
	.zero		1


	//   ....[40]....
        /*0cf8*/ 	.word	0x00008240
        /*0cfc*/ 	.word	0x000000ff
        /*0d00*/ 	.word	0x00032450
        /*0d04*/ 	.short	0x010a
        /*0d06*/ 	.byte	0x04
	.zero		1


	//   ....[41]....
        /*0d08*/ 	.word	0x00009420
        /*0d0c*/ 	.word	0x000000ff
        /*0d10*/ 	.word	0x00000000
        /*0d14*/ 	.short	0x0101
        /*0d16*/ 	.byte	0x0b
	.zero		1


	//   ....[42]....
        /*0d18*/ 	.word	0x0000a810
        /*0d1c*/ 	.word	0x000000ff
        /*0d20*/ 	.word	0x00000000
        /*0d24*/ 	.short	0x0101
        /*0d26*/ 	.byte	0x04
	.zero		1


	//   ....[43]....
        /*0d28*/ 	.word	0x0000ce90
        /*0d2c*/ 	.word	0x000000ff
        /*0d30*/ 	.word	0x00000000
        /*0d34*/ 	.short	0x0101
        /*0d36*/ 	.byte	0x06
	.zero		1


	//   ....[44]....
        /*0d38*/ 	.word	0x0000d5e0
        /*0d3c*/ 	.word	0x000000ff
        /*0d40*/ 	.word	0x00000000
        /*0d44*/ 	.short	0x0101
        /*0d46*/ 	.byte	0x09
	.zero		1


	//   ....[45]....
        /*0d48*/ 	.word	0x00011f50
        /*0d4c*/ 	.word	0x00000019
        /*0d50*/ 	.word	0x00032440
        /*0d54*/ 	.short	0x010a
        /*0d56*/ 	.byte	0x3f
	.zero		1


	//   ....[46]....
        /*0d58*/ 	.word	0x00012580
        /*0d5c*/ 	.word	0x00000019
        /*0d60*/ 	.word	0x00032430
        /*0d64*/ 	.short	0x0107
        /*0d66*/ 	.byte	0x3f
	.zero		1


	//   ....[47]....
        /*0d68*/ 	.word	0x00012650
        /*0d6c*/ 	.word	0x00000019
        /*0d70*/ 	.word	0x00032430
        /*0d74*/ 	.short	0x0101
        /*0d76*/ 	.byte	0x3f
	.zero		1


	//   ....[48]....
        /*0d78*/ 	.word	0x00013180
        /*0d7c*/ 	.word	0x00000016
        /*0d80*/ 	.word	0x00032400
        /*0d84*/ 	.short	0x0107
        /*0d86*/ 	.byte	0x3f
	.zero		1


	//   ....[49]....
        /*0d88*/ 	.word	0x00013210
        /*0d8c*/ 	.word	0x00000016
        /*0d90*/ 	.word	0x00032400
        /*0d94*/ 	.short	0x0101
        /*0d96*/ 	.byte	0x3f
	.zero		1


	//   ....[50]....
        /*0d98*/ 	.word	0x00013d30
        /*0d9c*/ 	.word	0x00000016
        /*0da0*/ 	.word	0x00032410
        /*0da4*/ 	.short	0x0107
        /*0da6*/ 	.byte	0x3f
	.zero		1


	//   ....[51]....
        /*0da8*/ 	.word	0x00013e30
        /*0dac*/ 	.word	0x00000016
        /*0db0*/ 	.word	0x00032410
        /*0db4*/ 	.short	0x0101
        /*0db6*/ 	.byte	0x3f
	.zero		1


	//   ....[52]....
        /*0db8*/ 	.word	0x00013e50
        /*0dbc*/ 	.word	0x00000016
        /*0dc0*/ 	.word	0x00032420
        /*0dc4*/ 	.short	0x010a
        /*0dc6*/ 	.byte	0x3f
	.zero		1


	//   ....[53]....
        /*0dc8*/ 	.word	0x00013ed0
        /*0dcc*/ 	.word	0x00000019
        /*0dd0*/ 	.word	0x00032460
        /*0dd4*/ 	.short	0x010a
        /*0dd6*/ 	.byte	0x3f
	.zero		1


	//   ....[54]....
        /*0dd8*/ 	.word	0x00014630
        /*0ddc*/ 	.word	0x00000019
        /*0de0*/ 	.word	0x00032450
        /*0de4*/ 	.short	0x0107
        /*0de6*/ 	.byte	0x3f
	.zero		1


	//   ....[55]....
        /*0de8*/ 	.word	0x000146f0
        /*0dec*/ 	.word	0x00000019
        /*0df0*/ 	.word	0x00032450
        /*0df4*/ 	.short	0x0101
        /*0df6*/ 	.byte	0x3f
	.zero		1


	//   ....[56]....
        /*0df8*/ 	.word	0x00014a30
        /*0dfc*/ 	.word	0x0000000a
        /*0e00*/ 	.word	0x00032440
        /*0e04*/ 	.short	0x010a
        /*0e06*/ 	.byte	0x3f
	.zero		1


	//   ....[57]....
        /*0e08*/ 	.word	0x00014de0
        /*0e0c*/ 	.word	0x0000000a
        /*0e10*/ 	.word	0x00032430
        /*0e14*/ 	.short	0x0107
        /*0e16*/ 	.byte	0x3f
	.zero		1


	//   ....[58]....
        /*0e18*/ 	.word	0x00014e90
        /*0e1c*/ 	.word	0x0000000a
        /*0e20*/ 	.word	0x00032430
        /*0e24*/ 	.short	0x0101
        /*0e26*/ 	.byte	0x3f
	.zero		1


	//   ....[59]....
        /*0e28*/ 	.word	0x00014ec0
        /*0e2c*/ 	.word	0x0000000a
        /*0e30*/ 	.word	0x00032460
        /*0e34*/ 	.short	0x010a
        /*0e36*/ 	.byte	0x3f
	.zero		1


	//   ....[60]....
        /*0e38*/ 	.word	0x000153c0
        /*0e3c*/ 	.word	0x0000000a
        /*0e40*/ 	.word	0x00032450
        /*0e44*/ 	.short	0x0107
        /*0e46*/ 	.byte	0x3f
	.zero		1


	//   ....[61]....
        /*0e48*/ 	.word	0x00015470
        /*0e4c*/ 	.word	0x0000000a
        /*0e50*/ 	.word	0x00032450
        /*0e54*/ 	.short	0x0101
        /*0e56*/ 	.byte	0x3f
	.zero		1


	//   ....[62]....
        /*0e58*/ 	.word	0x00016700
        /*0e5c*/ 	.word	0x00000005
        /*0e60*/ 	.word	0x00032420
        /*0e64*/ 	.short	0x010a
        /*0e66*/ 	.byte	0x3f
	.zero		1


	//   ....[63]....
        /*0e68*/ 	.word	0x000168a0
        /*0e6c*/ 	.word	0x00000003
        /*0e70*/ 	.word	0x00032440
        /*0e74*/ 	.short	0x010a
        /*0e76*/ 	.byte	0x3f
	.zero		1


	//   ....[64]....
        /*0e78*/ 	.word	0x00016940
        /*0e7c*/ 	.word	0x00000005
        /*0e80*/ 	.word	0x00032440
        /*0e84*/ 	.short	0x010a
        /*0e86*/ 	.byte	0x3f
	.zero		1


	//   ....[65]....
        /*0e88*/ 	.word	0x00016980
        /*0e8c*/ 	.word	0x00000003
        /*0e90*/ 	.word	0x00032460
        /*0e94*/ 	.short	0x010a
        /*0e96*/ 	.byte	0x3f
	.zero		1


	//   ....[66]....
        /*0e98*/ 	.word	0x000169c0
        /*0e9c*/ 	.word	0x00000005
        /*0ea0*/ 	.word	0x00032460
        /*0ea4*/ 	.short	0x010a
        /*0ea6*/ 	.byte	0x3f
	.zero		1


	//   ....[67]....
        /*0ea8*/ 	.word	0x00016a20
        /*0eac*/ 	.word	0x00000005
        /*0eb0*/ 	.word	0x00032400
        /*0eb4*/ 	.short	0x010a
        /*0eb6*/ 	.byte	0x3f
	.zero		1


	//   ....[68]....
        /*0eb8*/ 	.word	0x00016a80
        /*0ebc*/ 	.word	0x00000004
        /*0ec0*/ 	.word	0x00032430
        /*0ec4*/ 	.short	0x010a
        /*0ec6*/ 	.byte	0x3f
	.zero		1


	//   ....[69]....
        /*0ec8*/ 	.word	0x00016ad0
        /*0ecc*/ 	.word	0x00000005
        /*0ed0*/ 	.word	0x00032410
        /*0ed4*/ 	.short	0x010a
        /*0ed6*/ 	.byte	0x3f
	.zero		1


	//   ....[70]....
        /*0ed8*/ 	.word	0x00016b30
        /*0edc*/ 	.word	0x00000000
        /*0ee0*/ 	.word	0x00032450
        /*0ee4*/ 	.short	0x010a
        /*0ee6*/ 	.byte	0x3f
	.zero		1


	//   ....[71]....
        /*0ee8*/ 	.word	0x00016b90
        /*0eec*/ 	.word	0x00000015
        /*0ef0*/ 	.word	0x00032430
        /*0ef4*/ 	.short	0x010a
        /*0ef6*/ 	.byte	0x3f
	.zero		1


	//   ....[72]....
        /*0ef8*/ 	.word	0x00016bf0
        /*0efc*/ 	.word	0x00000015
        /*0f00*/ 	.word	0x00032450
        /*0f04*/ 	.short	0x010a
        /*0f06*/ 	.byte	0x3f
	.zero		1


	//   ....[73]....
        /*0f08*/ 	.word	0x00016c50
        /*0f0c*/ 	.word	0x00000015
        /*0f10*/ 	.word	0x00032430
        /*0f14*/ 	.short	0x010a
        /*0f16*/ 	.byte	0x3f
	.zero		1


	//   ....[74]....
        /*0f18*/ 	.word	0x00016cb0
        /*0f1c*/ 	.word	0x00000015
        /*0f20*/ 	.word	0x00032450
        /*0f24*/ 	.short	0x010a
        /*0f26*/ 	.byte	0x3f
	.zero		1


	//   ....[75]....
        /*0f28*/ 	.word	0x00016dd0
        /*0f2c*/ 	.word	0x00000019
        /*0f30*/ 	.word	0x00032440
        /*0f34*/ 	.short	0x010a
        /*0f36*/ 	.byte	0x3f
	.zero		1


	//   ....[76]....
        /*0f38*/ 	.word	0x00018bf0
        /*0f3c*/ 	.word	0x00000016
        /*0f40*/ 	.word	0x00032420
        /*0f44*/ 	.short	0x010a
        /*0f46*/ 	.byte	0x3f
	.zero		1


	//   ....[77]....
        /*0f48*/ 	.word	0x00018c40
        /*0f4c*/ 	.word	0x00000019
        /*0f50*/ 	.word	0x00032460
        /*0f54*/ 	.short	0x010a
        /*0f56*/ 	.byte	0x3f
	.zero		1


	//   ....[78]....
        /*0f58*/ 	.word	0x00019590
        /*0f5c*/ 	.word	0x0000000a
        /*0f60*/ 	.word	0x00032440
        /*0f64*/ 	.short	0x010a
        /*0f66*/ 	.byte	0x3f
	.zero		1


	//   ....[79]....
        /*0f68*/ 	.word	0x00019c60
        /*0f6c*/ 	.word	0x0000000a
        /*0f70*/ 	.word	0x00032460
        /*0f74*/ 	.short	0x010a
        /*0f76*/ 	.byte	0x3f
	.zero		1


	//   ....[80]....
        /*0f78*/ 	.word	0x0001adc0
        /*0f7c*/ 	.word	0x00000005
        /*0f80*/ 	.word	0x00032420
        /*0f84*/ 	.short	0x010a
        /*0f86*/ 	.byte	0x3f
	.zero		1


	//   ....[81]....
        /*0f88*/ 	.word	0x0001af60
        /*0f8c*/ 	.word	0x00000003
        /*0f90*/ 	.word	0x00032440
        /*0f94*/ 	.short	0x010a
        /*0f96*/ 	.byte	0x3f
	.zero		1


	//   ....[82]....
        /*0f98*/ 	.word	0x0001afb0
        /*0f9c*/ 	.word	0x00000005
        /*0fa0*/ 	.word	0x00032440
        /*0fa4*/ 	.short	0x010a
        /*0fa6*/ 	.byte	0x3f
	.zero		1


	//   ....[83]....
        /*0fa8*/ 	.word	0x0001b000
        /*0fac*/ 	.word	0x00000003
        /*0fb0*/ 	.word	0x00032460
        /*0fb4*/ 	.short	0x010a
        /*0fb6*/ 	.byte	0x3f
	.zero		1


	//----- nvinfo : EIATTR_NUM_MBARRIERS
	.align		4
.L_1582:
        /*0fb8*/ 	.byte	0x03, 0x38
        /*0fba*/ 	.short	0x0017


	//----- nvinfo : EIATTR_EXIT_INSTR_OFFSETS
	.align		4
        /*0fbc*/ 	.byte	0x04, 0x1c
        /*0fbe*/ 	.short	(.L_1584 - .L_1583)


	//   ....[0]....
.L_1583:
        /*0fc0*/ 	.word	0x000009e0


	//   ....[1]....
        /*0fc4*/ 	.word	0x0000fc00


	//   ....[2]....
        /*0fc8*/ 	.word	0x00016a10


	//----- nvinfo : EIATTR_MAX_THREADS
	.align		4
.L_1584:
        /*0fcc*/ 	.byte	0x04, 0x05
        /*0fce*/ 	.short	(.L_1586 - .L_1585)
.L_1585:
        /*0fd0*/ 	.word	0x00000180
        /*0fd4*/ 	.word	0x00000001
        /*0fd8*/ 	.word	0x00000001


	//----- nvinfo : EIATTR_CRS_STACK_SIZE
	.align		4
.L_1586:
        /*0fdc*/ 	.byte	0x04, 0x1e
        /*0fde*/ 	.short	(.L_1588 - .L_1587)
.L_1587:
        /*0fe0*/ 	.word	0x00000000


	//----- nvinfo : EIATTR_CBANK_PARAM_SIZE
	.align		4
.L_1588:
        /*0fe4*/ 	.byte	0x03, 0x19
        /*0fe6*/ 	.short	0x0bf0


	//----- nvinfo : EIATTR_PARAM_CBANK
	.align		4
        /*0fe8*/ 	.byte	0x04, 0x0a
        /*0fea*/ 	.short	(.L_1590 - .L_1589)
	.align		4
.L_1589:
        /*0fec*/ 	.word	index@(.nv.constant0._ZN7cutlass13device_kernelIN5flash11enable_sm90INS1_16FlashAttnFwdSm90INS1_25CollectiveMainloopFwdSm90ILi2EN4cute5tupleIJNS5_1CILi1EEES8_S8_EEENS6_IJNS7_ILi128EEENS7_ILi96EEENS7_ILi64EEEEEELi256ENS_10bfloat16_tEfNS_4arch4Sm90ELb1ELb0ELb1ELb1ELb1ELb0ELb1ELb1ELb0ELb1ELb1ELb0EEENS1_21CollectiveEpilogueFwdINS6_IJSA_NS7_ILi256EEESB_EEES9_SE_SG_Li256ELb1ELb1ELb1ELb0EEENS1_36VarlenDynamicPersistentTileSchedulerILi128ELi96ELi256ELi128ELb1ELb1ELb1ELb1ELb1ELb1EEEEEEEEEvNT_6ParamsE)
        /*0ff0*/ 	.short	0x0210
        /*0ff2*/ 	.short	0x0bf0


	//----- nvinfo : EIATTR_SW_WAR
	.align		4
.L_1590:
        /*0ff4*/ 	.byte	0x04, 0x36
        /*0ff6*/ 	.short	(.L_1592 - .L_1591)
.L_1591:
        /*0ff8*/ 	.word	0x00000008
.L_1592:


//--------------------- .nv.info._ZN7cutlass13device_kernelIN5flash11enable_sm90INS1_16FlashAttnFwdSm90INS1_25CollectiveMainloopFwdSm90ILi2EN4cute5tupleIJNS5_1CILi1EEES8_S8_EEENS6_IJNS7_ILi128EEENS7_ILi96EEENS7_ILi64EEEEEELi256ENS_10bfloat16_tEfNS_4arch4Sm90ELb1ELb0ELb1ELb1ELb1ELb1ELb1ELb1ELb0ELb1ELb1ELb0EEENS1_21CollectiveEpilogueFwdINS6_IJSA_NS7_ILi256EEESB_EEES9_SE_SG_Li256ELb1ELb1ELb1ELb0EEENS1_36VarlenDynamicPersistentTileSchedulerILi128ELi96ELi256ELi128ELb1ELb1ELb1ELb1ELb1ELb1EEEEEEEEEvNT_6ParamsE --------------------------
	.section	.nv.info._ZN7cutlass13device_kernelIN5flash11enable_sm90INS1_16FlashAttnFwdSm90INS1_25CollectiveMainloopFwdSm90ILi2EN4cute5tupleIJNS5_1CILi1EEES8_S8_EEENS6_IJNS7_ILi128EEENS7_ILi96EEENS7_ILi64EEEEEELi256ENS_10bfloat16_tEfNS_4arch4Sm90ELb1ELb0ELb1ELb1ELb1ELb1ELb1ELb1ELb0ELb1ELb1ELb0EEENS1_21CollectiveEpilogueFwdINS6_IJSA_NS7_ILi256EEESB_EEES9_SE_SG_Li256ELb1ELb1ELb1ELb0EEENS1_36VarlenDynamicPersistentTileSchedulerILi128ELi96ELi256ELi128ELb1ELb1ELb1ELb1ELb1ELb1EEEEEEEEEvNT_6ParamsE,"",@"SHT_CUDA_INFO"
	.sectionflags	@""
	.align	4


	//----- nvinfo : EIATTR_CUDA_API_VERSION
	.align		4
        /*0000*/ 	.byte	0x04, 0x37
        /*0002*/ 	.short	(.L_1594 - .L_1593)
.L_1593:
        /*0004*/ 	.word	0x00000082


	//----- nvinfo : EIATTR_KPARAM_INFO
	.align		4
.L_1594:
        /*0008*/ 	.byte	0x04, 0x17
        /*000a*/ 	.short	(.L_1596 - .L_1595)
.L_1595:
        /*000c*/ 	.word	0x00000000
        /*0010*/ 	.short	0x0000
        /*0012*/ 	.short	0x0070
        /*0014*/ 	.byte	0x00, 0xf0, 0x01, 0x2e


	//----- nvinfo : EIATTR_SPARSE_MMA_MASK
	.align		4
.L_1596:
        /*0018*/ 	.byte	0x03, 0x50
        /*001a*/ 	.short	0x0000


	//----- nvinfo : EIATTR_MAXREG_COUNT
	.align		4
        /*001c*/ 	.byte	0x03, 0x1b
        /*001e*/ 	.short	0x00a8


	//----- nvinfo : EIATTR_NUM_BARRIERS
	.align		4
        /*0020*/ 	.byte	0x02, 0x4c
        /*0022*/ 	.byte	0x10
	.zero		1


	//----- nvinfo : EIATTR_EXTERNS
	.align		4
        /*0024*/ 	.byte	0x04, 0x0f
        /*0026*/ 	.short	(.L_1598 - .L_1597)


	//   ....[0]....
	.align		4
.L_1597:
        /*0028*/ 	.word	index@(__assertfail)


	//----- nvinfo : EIATTR_ANNOTATIONS
	.align		4
.L_1598:
        /*002c*/ 	.byte	0x04, 0x55
        /*002e*/ 	.short	(.L_1600 - .L_1599)


	//   ....[0]....
.L_1599:
        /* <DEDUP_REMOVED lines=208> */


	//----- nvinfo : EIATTR_MERCURY_ISA_VERSION
	.align		4
.L_1600:
        /*0d18*/ 	.byte	0x03, 0x5f
        /*0d1a*/ 	.short	0x0101


	//----- nvinfo : EIATTR_UNUSED_LOAD_BYTE_OFFSET
	.align		4
        /*0d1c*/ 	.byte	0x04, 0x44
        /*0d1e*/ 	.short	(.L_1602 - .L_1601)


	//   ....[0]....
.L_1601:
        /*0d20*/ 	.word	0x00000aa0
        /*0d24*/ 	.word	0x0000fff0


	//   ....[1]....
        /*0d28*/ 	.word	0x00014d50
        /*0d2c*/ 	.word	0x0000fff0


	//----- nvinfo : EIATTR_INT_WARP_WIDE_INSTR_OFFSETS
	.align		4
.L_1602:
        /*0d30*/ 	.byte	0x04, 0x31
        /*0d32*/ 	.short	(.L_1604 - .L_1603)


	//   ....[0]....
.L_1603:
        /*0d34*/ 	.word	0x00000130


	//   ....[1]....
        /*0d38*/ 	.word	0x00000170


	//   ....[2]....
        /*0d3c*/ 	.word	0x000001e0


	//   ....[3]....
        /*0d40*/ 	.word	0x000001f0


	//   ....[4]....
        /*0d44*/ 	.word	0x0001d0a0


	//   ....[5]....
        /*0d48*/ 	.word	0x0001d130


	//   ....[6]....
        /*0d4c*/ 	.word	0x00021040


	//   ....[7]....
        /*0d50*/ 	.word	0x000210d0


	//----- nvinfo : EIATTR_COOP_GROUP_MASK_REGIDS
	.align		4
.L_1604:
        /*0d54*/ 	.byte	0x04, 0x29
        /*0d56*/ 	.short	(.L_1606 - .L_1605)


	//   ....[0]....
.L_1605:
        /*0d58*/ 	.word	0xffffffff


	//   ....[1]....
        /*0d5c*/ 	.word	0xffffffff


	//   ....[2]....
        /*0d60*/ 	.word	0xffffffff


	//   ....[3]....
        /*0d64*/ 	.word	0xffffffff


	//   ....[4]....
        /*0d68*/ 	.word	0xffffffff


	//   ....[5]....
        /*0d6c*/ 	.word	0xffffffff


	//   ....[6]....
        /*0d70*/ 	.word	0xffffffff


	//   ....[7]....
        /*0d74*/ 	.word	0xffffffff


	//   ....[8]....
        /*0d78*/ 	.word	0xffffffff


	//   ....[9]....
        /*0d7c*/ 	.word	0xffffffff


	//   ....[10]....
        /*0d80*/ 	.word	0xffffffff


	//   ....[11]....
        /*0d84*/ 	.word	0xffffffff


	//   ....[12]....
        /*0d88*/ 	.word	0xffffffff


	//   ....[13]....
        /*0d8c*/ 	.word	0xffffffff


	//   ....[14]....
        /*0d90*/ 	.word	0xffffffff


	//   ....[15]....
        /*0d94*/ 	.word	0xffffffff


	//   ....[16]....
        /*0d98*/ 	.word	0xffffffff


	//   ....[17]....
        /*0d9c*/ 	.word	0xffffffff


	//   ....[18]....
        /*0da0*/ 	.word	0xffffffff


	//   ....[19]....
        /*0da4*/ 	.word	0xffffffff


	//   ....[20]....
        /*0da8*/ 	.word	0xffffffff


	//   ....[21]....
        /*0dac*/ 	.word	0xffffffff


	//   ....[22]....
        /*0db0*/ 	.word	0xffffffff


	//   ....[23]....
        /*0db4*/ 	.word	0xffffffff


	//   ....[24]....
        /*0db8*/ 	.word	0xffffffff


	//   ....[25]....
        /*0dbc*/ 	.word	0xffffffff


	//   ....[26]....
        /*0dc0*/ 	.word	0xffffffff


	//   ....[27]....
        /*0dc4*/ 	.word	0xffffffff


	//   ....[28]....
        /*0dc8*/ 	.word	0xffffffff


	//   ....[29]....
        /*0dcc*/ 	.word	0xffffffff


	//   ....[30]....
        /*0dd0*/ 	.word	0xffffffff


	//   ....[31]....
        /*0dd4*/ 	.word	0xffffffff


	//   ....[32]....
        /*0dd8*/ 	.word	0xffffffff


	//   ....[33]....
        /*0ddc*/ 	.word	0xffffffff


	//   ....[34]....
        /*0de0*/ 	.word	0xffffffff


	//   ....[35]....
        /*0de4*/ 	.word	0xffffffff


	//   ....[36]....
        /*0de8*/ 	.word	0xffffffff


	//   ....[37]....
        /*0dec*/ 	.word	0xffffffff


	//   ....[38]....
        /*0df0*/ 	.word	0xffffffff


	//   ....[39]....
        /*0df4*/ 	.word	0xffffffff


	//   ....[40]....
        /*0df8*/ 	.word	0xffffffff


	//   ....[41]....
        /*0dfc*/ 	.word	0xffffffff


	//   ....[42]....
        /*0e00*/ 	.word	0xffffffff


	//   ....[43]....
        /*0e04*/ 	.word	0xffffffff


	//   ....[44]....
        /*0e08*/ 	.word	0xffffffff


	//   ....[45]....
        /*0e0c*/ 	.word	0xffffffff


	//   ....[46]....
        /*0e10*/ 	.word	0xffffffff


	//   ....[47]....
        /*0e14*/ 	.word	0xffffffff


	//   ....[48]....
        /*0e18*/ 	.word	0xffffffff


	//   ....[49]....
        /*0e1c*/ 	.word	0xffffffff


	//   ....[50]....
        /*0e20*/ 	.word	0xffffffff


	//   ....[51]....
        /*0e24*/ 	.word	0xffffffff


	//   ....[52]....
        /*0e28*/ 	.word	0xffffffff


	//   ....[53]....
        /*0e2c*/ 	.word	0xffffffff


	//   ....[54]....
        /*0e30*/ 	.word	0xffffffff


	//   ....[55]....
        /*0e34*/ 	.word	0xffffffff


	//   ....[56]....
        /*0e38*/ 	.word	0xffffffff


	//   ....[57]....
        /*0e3c*/ 	.word	0xffffffff


	//   ....[58]....
        /*0e40*/ 	.word	0xffffffff


	//   ....[59]....
        /*0e44*/ 	.word	0xffffffff


	//   ....[60]....
        /*0e48*/ 	.word	0xffffffff


	//   ....[61]....
        /*0e4c*/ 	.word	0xffffffff


	//   ....[62]....
        /*0e50*/ 	.word	0xffffffff


	//   ....[63]....
        /*0e54*/ 	.word	0xffffffff


	//   ....[64]....
        /*0e58*/ 	.word	0xffffffff


	//   ....[65]....
        /*0e5c*/ 	.word	0xffffffff


	//   ....[66]....
        /*0e60*/ 	.word	0xffffffff


	//   ....[67]....
        /*0e64*/ 	.word	0xffffffff


	//   ....[68]....
        /*0e68*/ 	.word	0xffffffff


	//   ....[69]....
        /*0e6c*/ 	.word	0xffffffff


	//   ....[70]....
        /*0e70*/ 	.word	0xffffffff


	//   ....[71]....
        /*0e74*/ 	.word	0xffffffff


	//   ....[72]....
        /*0e78*/ 	.word	0xffffffff


	//   ....[73]....
        /*0e7c*/ 	.word	0xffffffff


	//   ....[74]....
        /*0e80*/ 	.word	0xffffffff


	//   ....[75]....
        /*0e84*/ 	.word	0xffffffff


	//   ....[76]....
        /*0e88*/ 	.word	0xffffffff


	//   ....[77]....
        /*0e8c*/ 	.word	0xffffffff


	//   ....[78]....
        /*0e90*/ 	.word	0xffffffff


	//   ....[79]....
        /*0e94*/ 	.word	0xffffffff


	//   ....[80]....
        /*0e98*/ 	.word	0xffffffff


	//   ....[81]....
        /*0e9c*/ 	.word	0xffffffff


	//   ....[82]....
        /*0ea0*/ 	.word	0xffffffff


	//   ....[83]....
        /*0ea4*/ 	.word	0xffffffff


	//   ....[84]....
        /*0ea8*/ 	.word	0xffffffff


	//   ....[85]....
        /*0eac*/ 	.word	0xffffffff


	//   ....[86]....
        /*0eb0*/ 	.word	0xffffffff


	//   ....[87]....
        /*0eb4*/ 	.word	0xffffffff


	//   ....[88]....
        /*0eb8*/ 	.word	0xffffffff


	//   ....[89]....
        /*0ebc*/ 	.word	0xffffffff


	//   ....[90]....
        /*0ec0*/ 	.word	0xffffffff


	//   ....[91]....
        /*0ec4*/ 	.word	0xffffffff


	//   ....[92]....
        /*0ec8*/ 	.word	0xffffffff


	//   ....[93]....
        /*0ecc*/ 	.word	0xffffffff


	//   ....[94]....
        /*0ed0*/ 	.word	0xffffffff


	//   ....[95]....
        /*0ed4*/ 	.word	0xffffffff


	//   ....[96]....
        /*0ed8*/ 	.word	0xffffffff


	//   ....[97]....
        /*0edc*/ 	.word	0xffffffff


	//   ....[98]....
        /*0ee0*/ 	.word	0xffffffff


	//   ....[99]....
        /*0ee4*/ 	.word	0xffffffff


	//   ....[100]....
        /*0ee8*/ 	.word	0xffffffff


	//   ....[101]....
        /*0eec*/ 	.word	0xffffffff


	//   ....[102]....
        /*0ef0*/ 	.word	0xffffffff


	//   ....[103]....
        /*0ef4*/ 	.word	0xffffffff


	//   ....[104]....
        /*0ef8*/ 	.word	0xffffffff


	//   ....[105]....
        /*0efc*/ 	.word	0xffffffff


	//   ....[106]....
        /*0f00*/ 	.word	0xffffffff


	//   ....[107]....
        /*0f04*/ 	.word	0xffffffff


	//   ....[108]....
        /*0f08*/ 	.word	0xffffffff


	//   ....[109]....
        /*0f0c*/ 	.word	0xffffffff


	//   ....[110]....
        /*0f10*/ 	.word	0xffffffff


	//   ....[111]....
        /*0f14*/ 	.word	0xffffffff


	//   ....[112]....
        /*0f18*/ 	.word	0xffffffff


	//   ....[113]....
        /*0f1c*/ 	.word	0xffffffff


	//   ....[114]....
        /*0f20*/ 	.word	0xffffffff


	//   ....[115]....
        /*0f24*/ 	.word	0xffffffff


	//   ....[116]....
        /*0f28*/ 	.word	0xffffffff


	//   ....[117]....
        /*0f2c*/ 	.word	0xffffffff


	//   ....[118]....
        /*0f30*/ 	.word	0xffffffff


	//   ....[119]....
        /*0f34*/ 	.word	0xffffffff


	//   ....[120]....
        /*0f38*/ 	.word	0xffffffff


	//   ....[121]....
        /*0f3c*/ 	.word	0xffffffff


	//   ....[122]....
        /*0f40*/ 	.word	0xffffffff


	//   ....[123]....
        /*0f44*/ 	.word	0xffffffff


	//   ....[124]....
        /*0f48*/ 	.word	0xffffffff


	//   ....[125]....
        /*0f4c*/ 	.word	0xffffffff


	//   ....[126]....
        /*0f50*/ 	.word	0xffffffff


	//   ....[127]....
        /*0f54*/ 	.word	0xffffffff


	//   ....[128]....
        /*0f58*/ 	.word	0xffffffff


	//   ....[129]....
        /*0f5c*/ 	.word	0xffffffff


	//   ....[130]....
        /*0f60*/ 	.word	0xffffffff


	//   ....[131]....
        /*0f64*/ 	.word	0xffffffff


	//   ....[132]....
        /*0f68*/ 	.word	0xffffffff


	//   ....[133]....
        /*0f6c*/ 	.word	0xffffffff


	//   ....[134]....
        /*0f70*/ 	.word	0xffffffff


	//   ....[135]....
        /*0f74*/ 	.word	0xffffffff


	//   ....[136]....
        /*0f78*/ 	.word	0xffffffff


	//   ....[137]....
        /*0f7c*/ 	.word	0xffffffff


	//   ....[138]....
        /*0f80*/ 	.word	0xffffffff


	//   ....[139]....
        /*0f84*/ 	.word	0xffffffff


	//   ....[140]....
        /*0f88*/ 	.word	0xffffffff


	//   ....[141]....
        /*0f8c*/ 	.word	0xffffffff


	//   ....[142]....
        /*0f90*/ 	.word	0xffffffff


	//   ....[143]....
        /*0f94*/ 	.word	0xffffffff


	//   ....[144]....
        /*0f98*/ 	.word	0xffffffff


	//   ....[145]....
        /*0f9c*/ 	.word	0xffffffff


	//   ....[146]....
        /*0fa0*/ 	.word	0xffffffff


	//   ....[147]....
        /*0fa4*/ 	.word	0xffffffff


	//   ....[148]....
        /*0fa8*/ 	.word	0xffffffff


	//   ....[149]....
        /*0fac*/ 	.word	0xffffffff


	//   ....[150]....
        /*0fb0*/ 	.word	0xffffffff


	//   ....[151]....
        /*0fb4*/ 	.word	0xffffffff


	//   ....[152]....
        /*0fb8*/ 	.word	0xffffffff


	//   ....[153]....
        /*0fbc*/ 	.word	0xffffffff


	//   ....[154]....
        /*0fc0*/ 	.word	0xffffffff


	//   ....[155]....
        /*0fc4*/ 	.word	0xffffffff


	//   ....[156]....
        /*0fc8*/ 	.word	0xffffffff


	//   ....[157]....
        /*0fcc*/ 	.word	0xffffffff


	//   ....[158]....
        /*0fd0*/ 	.word	0xffffffff


	//   ....[159]....
        /*0fd4*/ 	.word	0xffffffff


	//   ....[160]....
        /*0fd8*/ 	.word	0xffffffff


	//   ....[161]....
        /*0fdc*/ 	.word	0xffffffff


	//   ....[162]....
        /*0fe0*/ 	.word	0xffffffff


	//   ....[163]....
        /*0fe4*/ 	.word	0xffffffff


	//   ....[164]....
        /*0fe8*/ 	.word	0xffffffff


	//   ....[165]....
        /*0fec*/ 	.word	0xffffffff


	//   ....[166]....
        /*0ff0*/ 	.word	0xffffffff


	//   ....[167]....
        /*0ff4*/ 	.word	0xffffffff


	//   ....[168]....
        /*0ff8*/ 	.word	0xffffffff


	//   ....[169]....
        /*0ffc*/ 	.word	0xffffffff


	//   ....[170]....
        /*1000*/ 	.word	0xffffffff


	//   ....[171]....
        /*1004*/ 	.word	0xffffffff


	//   ....[172]....
        /*1008*/ 	.word	0xffffffff


	//   ....[173]....
        /*100c*/ 	.word	0xffffffff


	//   ....[174]....
        /*1010*/ 	.word	0xffffffff


	//   ....[175]....
        /*1014*/ 	.word	0xffffffff


	//   ....[176]....
        /*1018*/ 	.word	0xffffffff


	//   ....[177]....
        /*101c*/ 	.word	0xffffffff


	//   ....[178]....
        /*1020*/ 	.word	0xffffffff


	//   ....[179]....
        /*1024*/ 	.word	0xffffffff


	//   ....[180]....
        /*1028*/ 	.word	0xffffffff


	//   ....[181]....
        /*102c*/ 	.word	0xffffffff


	//   ....[182]....
        /*1030*/ 	.word	0xffffffff


	//   ....[183]....
        /*1034*/ 	.word	0xffffffff


	//   ....[184]....
        /*1038*/ 	.word	0xffffffff


	//   ....[185]....
        /*103c*/ 	.word	0xffffffff


	//   ....[186]....
        /*1040*/ 	.word	0xffffffff


	//   ....[187]....
        /*1044*/ 	.word	0xffffffff


	//   ....[188]....
        /*1048*/ 	.word	0xffffffff


	//   ....[189]....
        /*104c*/ 	.word	0xffffffff


	//   ....[190]....
        /*1050*/ 	.word	0xffffffff


	//   ....[191]....
        /*1054*/ 	.word	0xffffffff


	//   ....[192]....
        /*1058*/ 	.word	0xffffffff


	//   ....[193]....
        /*105c*/ 	.word	0xffffffff


	//   ....[194]....
        /*1060*/ 	.word	0xffffffff


	//   ....[195]....
        /*1064*/ 	.word	0xffffffff


	//   ....[196]....
        /*1068*/ 	.word	0xffffffff


	//   ....[197]....
        /*106c*/ 	.word	0xffffffff


	//   ....[198]....
        /*1070*/ 	.word	0xffffffff


	//   ....[199]....
        /*1074*/ 	.word	0xffffffff


	//   ....[200]....
        /*1078*/ 	.word	0xffffffff


	//   ....[201]....
        /*107c*/ 	.word	0x0500000f


	//   ....[202]....
        /*1080*/ 	.word	0x0500000f


	//   ....[203]....
        /*1084*/ 	.word	0x0500000f


	//   ....[204]....
        /*1088*/ 	.word	0x0500000f


	//   ....[205]....
        /*108c*/ 	.word	0x0500000f


	//   ....[206]....
        /*1090*/ 	.word	0x0500000f


	//   ....[207]....
        /*1094*/ 	.word	0x0500000f


	//   ....[208]....
        /*1098*/ 	.word	0x0500000f


	//   ....[209]....
        /*109c*/ 	.word	0x0500000f


	//   ....[210]....
        /*10a0*/ 	.word	0x0500000f


	//   ....[211]....
        /*10a4*/ 	.word	0x0500000f


	//   ....[212]....
        /*10a8*/ 	.word	0x0500000f


	//   ....[213]....
        /*10ac*/ 	.word	0x0500000f


	//   ....[214]....
        /*10b0*/ 	.word	0x0500000f


	//   ....[215]....
        /*10b4*/ 	.word	0x0500000f


	//   ....[216]....
        /*10b8*/ 	.word	0x0500000f


	//   ....[217]....
        /*10bc*/ 	.word	0x0500000f


	//   ....[218]....
        /*10c0*/ 	.word	0x0500000f


	//   ....[219]....
        /*10c4*/ 	.word	0x0500000f


	//   ....[220]....
        /*10c8*/ 	.word	0x0500000f


	//   ....[221]....
        /*10cc*/ 	.word	0x0500000f


	//   ....[222]....
        /*10d0*/ 	.word	0x0500000f


	//   ....[223]....
        /*10d4*/ 	.word	0x0500000f


	//   ....[224]....
        /*10d8*/ 	.word	0x0500000f


	//   ....[225]....
        /*10dc*/ 	.word	0x0500000f


	//   ....[226]....
        /*10e0*/ 	.word	0x0500000f


	//   ....[227]....
        /*10e4*/ 	.word	0x0500000f


	//   ....[228]....
        /*10e8*/ 	.word	0x0500000f


	//   ....[229]....
        /*10ec*/ 	.word	0x0500000f


	//   ....[230]....
        /*10f0*/ 	.word	0x0500000f


	//   ....[231]....
        /*10f4*/ 	.word	0x0500000f


	//   ....[232]....
        /*10f8*/ 	.word	0x0500000f


	//   ....[233]....
        /*10fc*/ 	.word	0x0500000f


	//   ....[234]....
        /*1100*/ 	.word	0x0500000f


	//   ....[235]....
        /*1104*/ 	.word	0x0500000f


	//   ....[236]....
        /*1108*/ 	.word	0x0500000f


	//   ....[237]....
        /*110c*/ 	.word	0x0500000f


	//   ....[238]....
        /*1110*/ 	.word	0x0500000f


	//   ....[239]....
        /*1114*/ 	.word	0x0500000f


	//   ....[240]....
        /*1118*/ 	.word	0x0500000f


	//   ....[241]....
        /*111c*/ 	.word	0x0500000f


	//   ....[242]....
        /*1120*/ 	.word	0x0500000f


	//   ....[243]....
        /*1124*/ 	.word	0x0500000f


	//   ....[244]....
        /*1128*/ 	.word	0x0500000f


	//   ....[245]....
        /*112c*/ 	.word	0x0500000f


	//   ....[246]....
        /*1130*/ 	.word	0x0500000f


	//   ....[247]....
        /*1134*/ 	.word	0x0500000f


	//   ....[248]....
        /*1138*/ 	.word	0x0500000f


	//   ....[249]....
        /*113c*/ 	.word	0x0500000f


	//   ....[250]....
        /*1140*/ 	.word	0x0500000f


	//   ....[251]....
        /*1144*/ 	.word	0x0500000f


	//   ....[252]....
        /*1148*/ 	.word	0x0500000f


	//   ....[253]....
        /*114c*/ 	.word	0x0500000f


	//   ....[254]....
        /*1150*/ 	.word	0x0500000f


	//   ....[255]....
        /*1154*/ 	.word	0x0500000f


	//   ....[0]....
        /*1158*/ 	.word	0x0500000f


	//   ....[1]....
        /*115c*/ 	.word	0x0500000f


	//   ....[2]....
        /*1160*/ 	.word	0x0500000f


	//   ....[3]....
        /*1164*/ 	.word	0x0500000f


	//   ....[4]....
        /*1168*/ 	.word	0x0500000f


	//   ....[5]....
        /*116c*/ 	.word	0x0500000f


	//   ....[6]....
        /*1170*/ 	.word	0x0500000f


	//   ....[7]....
        /*1174*/ 	.word	0x0500000f


	//   ....[8]....
        /*1178*/ 	.word	0x0500000f


	//   ....[9]....
        /*117c*/ 	.word	0x0500000f


	//   ....[10]....
        /*1180*/ 	.word	0x0500000f


	//   ....[11]....
        /*1184*/ 	.word	0x0500000f


	//   ....[12]....
        /*1188*/ 	.word	0x0500000f


	//   ....[13]....
        /*118c*/ 	.word	0x0500000f


	//   ....[14]....
        /*1190*/ 	.word	0x0500000f


	//   ....[15]....
        /*1194*/ 	.word	0x0500000f


	//   ....[16]....
        /*1198*/ 	.word	0x0500000f


	//   ....[17]....
        /*119c*/ 	.word	0x0500000f


	//   ....[18]....
        /*11a0*/ 	.word	0x0500000f


	//   ....[19]....
        /*11a4*/ 	.word	0x0500000f


	//   ....[20]....
        /*11a8*/ 	.word	0x0500000f


	//   ....[21]....
        /*11ac*/ 	.word	0x0500000f


	//   ....[22]....
        /*11b0*/ 	.word	0x0500000f


	//   ....[23]....
        /*11b4*/ 	.word	0x0500000f


	//   ....[24]....
        /*11b8*/ 	.word	0x0500000f


	//   ....[25]....
        /*11bc*/ 	.word	0x0500000f


	//   ....[26]....
        /*11c0*/ 	.word	0x0500000f


	//   ....[27]....
        /*11c4*/ 	.word	0x0500000f


	//   ....[28]....
        /*11c8*/ 	.word	0x0500000f


	//   ....[29]....
        /*11cc*/ 	.word	0x0500000f


	//   ....[30]....
        /*11d0*/ 	.word	0x0500000f


	//   ....[31]....
        /*11d4*/ 	.word	0x0500000f


	//   ....[32]....
        /*11d8*/ 	.word	0x0500000f


	//   ....[33]....
        /*11dc*/ 	.word	0x0500000f


	//   ....[34]....
        /*11e0*/ 	.word	0x0500000f


	//   ....[35]....
        /*11e4*/ 	.word	0x0500000f


	//   ....[36]....
        /*11e8*/ 	.word	0x0500000f


	//   ....[37]....
        /*11ec*/ 	.word	0x0500000f


	//   ....[38]....
        /*11f0*/ 	.word	0x0500000f


	//   ....[39]....
        /*11f4*/ 	.word	0x0500000f


	//   ....[40]....
        /*11f8*/ 	.word	0x0500000f


	//   ....[41]....
        /*11fc*/ 	.word	0x0500000f


	//   ....[42]....
        /*1200*/ 	.word	0x0500000f


	//   ....[43]....
        /*1204*/ 	.word	0x0500000f


	//   ....[44]....
        /*1208*/ 	.word	0x0500000f


	//   ....[45]....
        /*120c*/ 	.word	0x0500000f


	//   ....[46]....
        /*1210*/ 	.word	0x0500000f


	//   ....[47]....
        /*1214*/ 	.word	0x0500000f


	//   ....[48]....
        /*1218*/ 	.word	0x0500000f


	//   ....[49]....
        /*121c*/ 	.word	0x0500000f


	//   ....[50]....
        /*1220*/ 	.word	0x0500000f


	//   ....[51]....
        /*1224*/ 	.word	0x0500000f


	//   ....[52]....
        /*1228*/ 	.word	0x0500000f


	//   ....[53]....
        /*122c*/ 	.word	0x0500000f


	//   ....[54]....
        /*1230*/ 	.word	0x0500000f


	//   ....[55]....
        /*1234*/ 	.word	0x0500000f


	//   ....[56]....
        /*1238*/ 	.word	0x0500000f


	//   ....[57]....
        /*123c*/ 	.word	0x0500000f


	//   ....[58]....
        /*1240*/ 	.word	0x0500000f


	//   ....[59]....
        /*1244*/ 	.word	0x0500000f


	//   ....[60]....
        /*1248*/ 	.word	0x0500000f


	//   ....[61]....
        /*124c*/ 	.word	0x0500000f


	//   ....[62]....
        /*1250*/ 	.word	0x0500000f


	//   ....[63]....
        /*1254*/ 	.word	0x0500000f


	//   ....[64]....
        /*1258*/ 	.word	0x0500000f


	//   ....[65]....
        /*125c*/ 	.word	0x0500000f


	//   ....[66]....
        /*1260*/ 	.word	0x0500000f


	//   ....[67]....
        /*1264*/ 	.word	0x0500000f


	//   ....[68]....
        /*1268*/ 	.word	0x0500000f


	//   ....[69]....
        /*126c*/ 	.word	0x0500000f


	//   ....[70]....
        /*1270*/ 	.word	0x0500000f


	//   ....[71]....
        /*1274*/ 	.word	0x0500000f


	//   ....[72]....
        /*1278*/ 	.word	0x0500000f


	//   ....[73]....
        /*127c*/ 	.word	0x0500000f


	//   ....[74]....
        /*1280*/ 	.word	0x0500000f


	//   ....[75]....
        /*1284*/ 	.word	0x0500000f


	//   ....[76]....
        /*1288*/ 	.word	0x0500000f


	//   ....[77]....
        /*128c*/ 	.word	0x0500000f


	//   ....[78]....
        /*1290*/ 	.word	0x0500000f


	//   ....[79]....
        /*1294*/ 	.word	0x0500000f


	//   ....[80]....
        /*1298*/ 	.word	0x0500000f


	//   ....[81]....
        /*129c*/ 	.word	0x0500000f


	//   ....[82]....
        /*12a0*/ 	.word	0x0500000f


	//   ....[83]....
        /*12a4*/ 	.word	0x0500000f


	//   ....[84]....
        /*12a8*/ 	.word	0x0500000f


	//   ....[85]....
        /*12ac*/ 	.word	0x0500000f


	//   ....[86]....
        /*12b0*/ 	.word	0x0500000f


	//   ....[87]....
        /*12b4*/ 	.word	0x0500000f


	//   ....[88]....
        /*12b8*/ 	.word	0x0500000f


	//   ....[89]....
        /*12bc*/ 	.word	0x0500000f


	//   ....[90]....
        /*12c0*/ 	.word	0x0500000f


	//   ....[91]....
        /*12c4*/ 	.word	0x0500000f


	//   ....[92]....
        /*12c8*/ 	.word	0x0500000f


	//   ....[93]....
        /*12cc*/ 	.word	0x0500000f


	//   ....[94]....
        /*12d0*/ 	.word	0x0500000f


	//----- nvinfo : EIATTR_COOP_GROUP_INSTR_OFFSETS
	.align		4
.L_1606:
        /*12d4*/ 	.byte	0x04, 0x28
        /*12d6*/ 	.short	(.L_1608 - .L_1607)


	//   ....[0]....
.L_1607:
        /*12d8*/ 	.word	0x00000070


	//   ....[1]....
        /*12dc*/ 	.word	0x00000140


	//   ....[2]....
        /*12e0*/ 	.word	0x00000190


	//   ....[3]....
        /*12e4*/ 	.word	0x000003e0


	//   ....[4]....
        /*12e8*/ 	.word	0x00000540


	//   ....[5]....
        /*12ec*/ 	.word	0x00000660


	//   ....[6]....
        /*12f0*/ 	.word	0x000007c0


	//   ....[7]....
        /*12f4*/ 	.word	0x00003940


	//   ....[8]....
        /*12f8*/ 	.word	0x00003950


	//   ....[9]....
        /*12fc*/ 	.word	0x00004080


	//   ....[10]....
        /*1300*/ 	.word	0x00004090


	//   ....[11]....
        /*1304*/ 	.word	0x00004cd0


	//   ....[12]....
        /*1308*/ 	.word	0x00004ce0


	//   ....[13]....
        /*130c*/ 	.word	0x000054c0


	//   ....[14]....
        /*1310*/ 	.word	0x000054d0


	//   ....[15]....
        /*1314*/ 	.word	0x00005f10


	//   ....[16]....
        /*1318*/ 	.word	0x00005f20


	//   ....[17]....
        /*131c*/ 	.word	0x00006030


	//   ....[18]....
        /*1320*/ 	.word	0x00006040


	//   ....[19]....
        /*1324*/ 	.word	0x00006440


	//   ....[20]....
        /*1328*/ 	.word	0x00006470


	//   ....[21]....
        /*132c*/ 	.word	0x00006740


	//   ....[22]....
        /*1330*/ 	.word	0x00006760


	//   ....[23]....
        /*1334*/ 	.word	0x000073c0


	//   ....[24]....
        /*1338*/ 	.word	0x00007b90


	//   ....[25]....
        /*133c*/ 	.word	0x00007ba0


	//   ....[26]....
        /*1340*/ 	.word	0x00007bb0


	//   ....[27]....
        /*1344*/ 	.word	0x00007bc0


	//   ....[28]....
        /*1348*/ 	.word	0x00007ec0


	//   ....[29]....
        /*134c*/ 	.word	0x00007ed0


	//   ....[30]....
        /*1350*/ 	.word	0x00007ee0


	//   ....[31]....
        /*1354*/ 	.word	0x00007ef0


	//   ....[32]....
        /*1358*/ 	.word	0x00009200


	//   ....[33]....
        /*135c*/ 	.word	0x00009210


	//   ....[34]....
        /*1360*/ 	.word	0x00009220


	//   ....[35]....
        /*1364*/ 	.word	0x00009250


	//   ....[36]....
        /*1368*/ 	.word	0x00009330


	//   ....[37]....
        /*136c*/ 	.word	0x00009350


	//   ....[38]....
        /*1370*/ 	.word	0x00009360


	//   ....[39]....
        /*1374*/ 	.word	0x000093f0


	//   ....[40]....
        /*1378*/ 	.word	0x0000bb40


	//   ....[41]....
        /*137c*/ 	.word	0x0000c140


	//   ....[42]....
        /*1380*/ 	.word	0x0000c150


	//   ....[43]....
        /*1384*/ 	.word	0x0000c170


	//   ....[44]....
        /*1388*/ 	.word	0x0000c830


	//   ....[45]....
        /*138c*/ 	.word	0x0000c870


	//   ....[46]....
        /*1390*/ 	.word	0x0000ec30


	//   ....[47]....
        /*1394*/ 	.word	0x0000ec50


	//   ....[48]....
        /*1398*/ 	.word	0x0000f700


	//   ....[49]....
        /*139c*/ 	.word	0x0000f720


	//   ....[50]....
        /*13a0*/ 	.word	0x0000fbb0


	//   ....[51]....
        /*13a4*/ 	.word	0x0000fbe0


	//   ....[52]....
        /*13a8*/ 	.word	0x00012680


	//   ....[53]....
        /*13ac*/ 	.word	0x00012700


	//   ....[54]....
        /*13b0*/ 	.word	0x00012d70


	//   ....[55]....
        /*13b4*/ 	.word	0x00012d90


	//   ....[56]....
        /*13b8*/ 	.word	0x000142a0


	//   ....[57]....
        /*13bc*/ 	.word	0x00014330


	//   ....[58]....
        /*13c0*/ 	.word	0x000143e0


	//   ....[59]....
        /*13c4*/ 	.word	0x000145b0


	//   ....[60]....
        /*13c8*/ 	.word	0x00015e00


	//   ....[61]....
        /*13cc*/ 	.word	0x00015e20


	//   ....[62]....
        /*13d0*/ 	.word	0x00015e30


	//   ....[63]....
        /*13d4*/ 	.word	0x00015e40


	//   ....[64]....
        /*13d8*/ 	.word	0x00016860


	//   ....[65]....
        /*13dc*/ 	.word	0x00016870


	//   ....[66]....
        /*13e0*/ 	.word	0x00016aa0


	//   ....[67]....
        /*13e4*/ 	.word	0x00016ab0


	//   ....[68]....
        /*13e8*/ 	.word	0x00016ce0


	//   ....[69]....
        /*13ec*/ 	.word	0x00016cf0


	//   ....[70]....
        /*13f0*/ 	.word	0x00016f20


	//   ....[71]....
        /*13f4*/ 	.word	0x00016f30


	//   ....[72]....
        /*13f8*/ 	.word	0x00017400


	//   ....[73]....
        /*13fc*/ 	.word	0x00017410


	//   ....[74]....
        /*1400*/ 	.word	0x00018090


	//   ....[75]....
        /*1404*/ 	.word	0x000180a0


	//   ....[76]....
        /*1408*/ 	.word	0x000196e0


	//   ....[77]....
        /*140c*/ 	.word	0x000196f0


	//   ....[78]....
        /*1410*/ 	.word	0x00019930


	//   ....[79]....
        /*1414*/ 	.word	0x00019940


	//   ....[80]....
        /*1418*/ 	.word	0x00019b70


	//   ....[81]....
        /*141c*/ 	.word	0x00019b80


	//   ....[82]....
        /*1420*/ 	.word	0x00019db0


	//   ....[83]....
        /*1424*/ 	.word	0x00019dc0


	//   ....[84]....
        /*1428*/ 	.word	0x0001a050


	//   ....[85]....
        /*142c*/ 	.word	0x0001a240


	//   ....[86]....
        /*1430*/ 	.word	0x0001a270


	//   ....[87]....
        /*1434*/ 	.word	0x0001a2a0


	//   ....[88]....
        /*1438*/ 	.word	0x0001a2d0


	//   ....[89]....
        /*143c*/ 	.word	0x0001a300


	//   ....[90]....
        /*1440*/ 	.word	0x0001a330


	//   ....[91]....
        /*1444*/ 	.word	0x0001a4c0


	//   ....[92]....
        /*1448*/ 	.word	0x0001a4f0


	//   ....[93]....
        /*144c*/ 	.word	0x0001a520


	//   ....[94]....
        /*1450*/ 	.word	0x0001a550


	//   ....[95]....
        /*1454*/ 	.word	0x0001a580


	//   ....[96]....
        /*1458*/ 	.word	0x0001a5b0


	//   ....[97]....
        /*145c*/ 	.word	0x0001a640


	//   ....[98]....
        /*1460*/ 	.word	0x0001a670


	//   ....[99]....
        /*1464*/ 	.word	0x0001a680


	//   ....[100]....
        /*1468*/ 	.word	0x0001a6c0


	//   ....[101]....
        /*146c*/ 	.word	0x0001bb50


	//   ....[102]....
        /*1470*/ 	.word	0x0001dca0


	//   ....[103]....
        /*1474*/ 	.word	0x0001dcc0


	//   ....[104]....
        /*1478*/ 	.word	0x0001dd50


	//   ....[105]....
        /*147c*/ 	.word	0x0001dd70


	//   ....[106]....
        /*1480*/ 	.word	0x0001ddf0


	//   ....[107]....
        /*1484*/ 	.word	0x0001de10


	//   ....[108]....
        /*1488*/ 	.word	0x0001de90


	//   ....[109]....
        /*148c*/ 	.word	0x0001deb0


	//   ....[110]....
        /*1490*/ 	.word	0x0001df30


	//   ....[111]....
        /*1494*/ 	.word	0x0001df50


	//   ....[112]....
        /*1498*/ 	.word	0x0001df60


	//   ....[113]....
        /*149c*/ 	.word	0x0001df70


	//   ....[114]....
        /*14a0*/ 	.word	0x0001e710


	//   ....[115]....
        /*14a4*/ 	.word	0x0001e740


	//   ....[116]....
        /*14a8*/ 	.word	0x0001e830


	//   ....[117]....
        /*14ac*/ 	.word	0x0001e840


	//   ....[118]....
        /*14b0*/ 	.word	0x0001e8f0


	//   ....[119]....
        /*14b4*/ 	.word	0x0001e900


	//   ....[120]....
        /*14b8*/ 	.word	0x0001e980


	//   ....[121]....
        /*14bc*/ 	.word	0x0001e990


	//   ....[122]....
        /*14c0*/ 	.word	0x0001e9a0


	//   ....[123]....
        /*14c4*/ 	.word	0x0001ea40


	//   ....[124]....
        /*14c8*/ 	.word	0x0001ea70


	//   ....[125]....
        /*14cc*/ 	.word	0x0001eaf0


	//   ....[126]....
        /*14d0*/ 	.word	0x0001eb20


	//   ....[127]....
        /*14d4*/ 	.word	0x0001eb40


	//   ....[128]....
        /*14d8*/ 	.word	0x0001eb90


	//   ....[129]....
        /*14dc*/ 	.word	0x0001eba0


	//   ....[130]....
        /*14e0*/ 	.word	0x0001f260


	//   ....[131]....
        /*14e4*/ 	.word	0x0001f290


	//   ....[132]....
        /*14e8*/ 	.word	0x0001f2b0


	//   ....[133]....
        /*14ec*/ 	.word	0x0001f380


	//   ....[134]....
        /*14f0*/ 	.word	0x0001f3b0


	//   ....[135]....
        /*14f4*/ 	.word	0x0001f420


	//   ....[136]....
        /*14f8*/ 	.word	0x0001f490


	//   ....[137]....
        /*14fc*/ 	.word	0x0001f4a0


	//   ....[138]....
        /*1500*/ 	.word	0x0001f520


	//   ....[139]....
        /*1504*/ 	.word	0x0001f530


	//   ....[140]....
        /*1508*/ 	.word	0x0001f5b0


	//   ....[141]....
        /*150c*/ 	.word	0x0001f5c0


	//   ....[142]....
        /*1510*/ 	.word	0x0001f640


	//   ....[143]....
        /*1514*/ 	.word	0x0001f650


	//   ....[144]....
        /*1518*/ 	.word	0x0001f6d0


	//   ....[145]....
        /*151c*/ 	.word	0x0001f6e0


	//   ....[146]....
        /*1520*/ 	.word	0x0001fbf0


	//   ....[147]....
        /*1524*/ 	.word	0x0001fc10


	//   ....[148]....
        /*1528*/ 	.word	0x0001fc60


	//   ....[149]....
        /*152c*/ 	.word	0x0001fd20


	//   ....[150]....
        /*1530*/ 	.word	0x0001fd30


	//   ....[151]....
        /*1534*/ 	.word	0x0001fd60


	//   ....[152]....
        /*1538*/ 	.word	0x0001fdf0


	//   ....[153]....
        /*153c*/ 	.word	0x0001fea0


	//   ....[154]....
        /*1540*/ 	.word	0x0001feb0


	//   ....[155]....
        /*1544*/ 	.word	0x0001fee0


	//   ....[156]....
        /*1548*/ 	.word	0x0001fef0


	//   ....[157]....
        /*154c*/ 	.word	0x0001ff80


	//   ....[158]....
        /*1550*/ 	.word	0x00020690


	//   ....[159]....
        /*1554*/ 	.word	0x000206b0


	//   ....[160]....
        /*1558*/ 	.word	0x00020700


	//   ....[161]....
        /*155c*/ 	.word	0x00020710


	//   ....[162]....
        /*1560*/ 	.word	0x00020750


	//   ....[163]....
        /*1564*/ 	.word	0x00020760


	//   ....[164]....
        /*1568*/ 	.word	0x000207a0


	//   ....[165]....
        /*156c*/ 	.word	0x000207b0


	//   ....[166]....
        /*1570*/ 	.word	0x000207f0


	//   ....[167]....
        /*1574*/ 	.word	0x00020800


	//   ....[168]....
        /*1578*/ 	.word	0x00020810


	//   ....[169]....
        /*157c*/ 	.word	0x00020850


	//   ....[170]....
        /*1580*/ 	.word	0x00020b70


	//   ....[171]....
        /*1584*/ 	.word	0x00020b90


	//   ....[172]....
        /*1588*/ 	.word	0x00020ba0


	//   ....[173]....
        /*158c*/ 	.word	0x00020bb0


	//   ....[174]....
        /*1590*/ 	.word	0x00020bd0


	//   ....[175]....
        /*1594*/ 	.word	0x00020c40


	//   ....[176]....
        /*1598*/ 	.word	0x00020cb0


	//   ....[177]....
        /*159c*/ 	.word	0x00020cd0


	//   ....[178]....
        /*15a0*/ 	.word	0x00020ce0


	//   ....[179]....
        /*15a4*/ 	.word	0x00020d40


	//   ....[180]....
        /*15a8*/ 	.word	0x00020d60


	//   ....[181]....
        /*15ac*/ 	.word	0x00020dc0


	//   ....[182]....
        /*15b0*/ 	.word	0x00021300


	//   ....[183]....
        /*15b4*/ 	.word	0x00021330


	//   ....[184]....
        /*15b8*/ 	.word	0x00021390


	//   ....[185]....
        /*15bc*/ 	.word	0x000213c0


	//   ....[186]....
        /*15c0*/ 	.word	0x000213f0


	//   ....[187]....
        /*15c4*/ 	.word	0x00021420


	//   ....[188]....
        /*15c8*/ 	.word	0x00021450


	//   ....[189]....
        /*15cc*/ 	.word	0x00021480


	//   ....[190]....
        /*15d0*/ 	.word	0x00021620


	//   ....[191]....
        /*15d4*/ 	.word	0x00021650


	//   ....[192]....
        /*15d8*/ 	.word	0x00021680


	//   ....[193]....
        /*15dc*/ 	.word	0x000216b0


	//   ....[194]....
        /*15e0*/ 	.word	0x000216e0


	//   ....[195]....
        /*15e4*/ 	.word	0x00021710


	//   ....[196]....
        /*15e8*/ 	.word	0x000217d0


	//   ....[197]....
        /*15ec*/ 	.word	0x000217f0


	//   ....[198]....
        /*15f0*/ 	.word	0x00021810


	//   ....[199]....
        /*15f4*/ 	.word	0x00021870


	//   ....[200]....
        /*15f8*/ 	.word	0x00022290


	//   ....[201]....
        /*15fc*/ 	.word	0x000225b0


	//   ....[202]....
        /*1600*/ 	.word	0x00022640


	//   ....[203]....
        /*1604*/ 	.word	0x000226d0


	//   ....[204]....
        /*1608*/ 	.word	0x00022760


	//   ....[205]....
        /*160c*/ 	.word	0x00022840


	//   ....[206]....
        /*1610*/ 	.word	0x000228d0


	//   ....[207]....
        /*1614*/ 	.word	0x00022970


	//   ....[208]....
        /*1618*/ 	.word	0x00022a00


	//   ....[209]....
        /*161c*/ 	.word	0x00022af0


	//   ....[210]....
        /*1620*/ 	.word	0x00022b80


	//   ....[211]....
        /*1624*/ 	.word	0x00022c20


	//   ....[212]....
        /*1628*/ 	.word	0x00022cb0


	//   ....[213]....
        /*162c*/ 	.word	0x00022d90


	//   ....[214]....
        /*1630*/ 	.word	0x00022e30


	//   ....[215]....
        /*1634*/ 	.word	0x00022ec0


	//   ....[216]....
        /*1638*/ 	.word	0x00022f10


	//   ....[217]....
        /*163c*/ 	.word	0x00022f60


	//   ....[218]....
        /*1640*/ 	.word	0x00023000


	//   ....[219]....
        /*1644*/ 	.word	0x00023090


	//   ....[220]....
        /*1648*/ 	.word	0x000230e0


	//   ....[221]....
        /*164c*/ 	.word	0x00023130


	//   ....[222]....
        /*1650*/ 	.word	0x00023230


	//   ....[223]....
        /*1654*/ 	.word	0x000232e0


	//   ....[224]....
        /*1658*/ 	.word	0x00023330


	//   ....[225]....
        /*165c*/ 	.word	0x00023380


	//   ....[226]....
        /*1660*/ 	.word	0x00023500


	//   ....[227]....
        /*1664*/ 	.word	0x00023650


	//   ....[228]....
        /*1668*/ 	.word	0x000236e0


	//   ....[229]....
        /*166c*/ 	.word	0x00023730


	//   ....[230]....
        /*1670*/ 	.word	0x00023a30


	//   ....[231]....
        /*1674*/ 	.word	0x00023a80


	//   ....[232]....
        /*1678*/ 	.word	0x00023b10


	//   ....[233]....
        /*167c*/ 	.word	0x00023ba0


	//   ....[234]....
        /*1680*/ 	.word	0x00023c30


	//   ....[235]....
        /*1684*/ 	.word	0x00023cc0


	//   ....[236]....
        /*1688*/ 	.word	0x00023d50


	//   ....[237]....
        /*168c*/ 	.word	0x00023de0


	//   ....[238]....
        /*1690*/ 	.word	0x00023e60


	//   ....[239]....
        /*1694*/ 	.word	0x00023eb0


	//   ....[240]....
        /*1698*/ 	.word	0x00023f50


	//   ....[241]....
        /*169c*/ 	.word	0x00023fe0


	//   ....[242]....
        /*16a0*/ 	.word	0x00024070


	//   ....[243]....
        /*16a4*/ 	.word	0x000240c0


	//   ....[244]....
        /*16a8*/ 	.word	0x00024160


	//   ....[245]....
        /*16ac*/ 	.word	0x000241f0


	//   ....[246]....
        /*16b0*/ 	.word	0x00024290


	//   ....[247]....
        /*16b4*/ 	.word	0x00024320


	//   ....[248]....
        /*16b8*/ 	.word	0x000243c0


	//   ....[249]....
        /*16bc*/ 	.word	0x00024450


	//   ....[250]....
        /*16c0*/ 	.word	0x00024520


	//   ....[251]....
        /*16c4*/ 	.word	0x00024800


	//   ....[252]....
        /*16c8*/ 	.word	0x000248f0


	//   ....[253]....
        /*16cc*/ 	.word	0x00024990


	//   ....[254]....
        /*16d0*/ 	.word	0x000249f0


	//   ....[255]....
        /*16d4*/ 	.word	0x00024ae0


	//   ....[0]....
        /*16d8*/ 	.word	0x00024b50


	//   ....[1]....
        /*16dc*/ 	.word	0x00024c40


	//   ....[2]....
        /*16e0*/ 	.word	0x00024cb0


	//   ....[3]....
        /*16e4*/ 	.word	0x00024da0


	//   ....[4]....
        /*16e8*/ 	.word	0x00024e10


	//   ....[5]....
        /*16ec*/ 	.word	0x00024f00


	//   ....[6]....
        /*16f0*/ 	.word	0x00024f70


	//   ....[7]....
        /*16f4*/ 	.word	0x00025010


	//   ....[8]....
        /*16f8*/ 	.word	0x00025100


	//   ....[9]....
        /*16fc*/ 	.word	0x000251b0


	//   ....[10]....
        /*1700*/ 	.word	0x00025210


	//   ....[11]....
        /*1704*/ 	.word	0x00025300


	//   ....[12]....
        /*1708*/ 	.word	0x00025360


	//   ....[13]....
        /*170c*/ 	.word	0x00025480


	//   ....[14]....
        /*1710*/ 	.word	0x000254e0


	//   ....[15]....
        /*1714*/ 	.word	0x000255d0


	//   ....[16]....
        /*1718*/ 	.word	0x00025630


	//   ....[17]....
        /*171c*/ 	.word	0x000256d0


	//   ....[18]....
        /*1720*/ 	.word	0x000257a0


	//   ....[19]....
        /*1724*/ 	.word	0x00025840


	//   ....[20]....
        /*1728*/ 	.word	0x00025910


	//   ....[21]....
        /*172c*/ 	.word	0x000259b0


	//   ....[22]....
        /*1730*/ 	.word	0x00025a60


	//   ....[23]....
        /*1734*/ 	.word	0x00025b00


	//   ....[24]....
        /*1738*/ 	.word	0x00025d70


	//   ....[25]....
        /*173c*/ 	.word	0x00025e20


	//   ....[26]....
        /*1740*/ 	.word	0x00025ef0


	//   ....[27]....
        /*1744*/ 	.word	0x00025fe0


	//   ....[28]....
        /*1748*/ 	.word	0x000260a0


	//   ....[29]....
        /*174c*/ 	.word	0x00026160


	//   ....[30]....
        /*1750*/ 	.word	0x00026220


	//   ....[31]....
        /*1754*/ 	.word	0x000262e0


	//   ....[32]....
        /*1758*/ 	.word	0x000263a0


	//   ....[33]....
        /*175c*/ 	.word	0x00026460


	//   ....[34]....
        /*1760*/ 	.word	0x00026520


	//   ....[35]....
        /*1764*/ 	.word	0x000265e0


	//   ....[36]....
        /*1768*/ 	.word	0x000266a0


	//   ....[37]....
        /*176c*/ 	.word	0x00026750


	//   ....[38]....
        /*1770*/ 	.word	0x000267b0


	//   ....[39]....
        /*1774*/ 	.word	0x00026890


	//   ....[40]....
        /*1778*/ 	.word	0x000269d0


	//   ....[41]....
        /*177c*/ 	.word	0x00026ab0


	//   ....[42]....
        /*1780*/ 	.word	0x00026b40


	//   ....[43]....
        /*1784*/ 	.word	0x00026c50


	//   ....[44]....
        /*1788*/ 	.word	0x00026cb0


	//   ....[45]....
        /*178c*/ 	.word	0x00026dc0


	//   ....[46]....
        /*1790*/ 	.word	0x00026e20


	//   ....[47]....
        /*1794*/ 	.word	0x00026f30


	//   ....[48]....
        /*1798*/ 	.word	0x00026f90


	//   ....[49]....
        /*179c*/ 	.word	0x000270a0


	//   ....[50]....
        /*17a0*/ 	.word	0x00027100


	//   ....[51]....
        /*17a4*/ 	.word	0x000271c0


	//   ....[52]....
        /*17a8*/ 	.word	0x00027320


	//   ....[53]....
        /*17ac*/ 	.word	0x000273c0


	//   ....[54]....
        /*17b0*/ 	.word	0x00027420


	//   ....[55]....
        /*17b4*/ 	.word	0x000274d0


	//   ....[56]....
        /*17b8*/ 	.word	0x00027530


	//   ....[57]....
        /*17bc*/ 	.word	0x000275e0


	//   ....[58]....
        /*17c0*/ 	.word	0x00027640


	//   ....[59]....
        /*17c4*/ 	.word	0x000276f0


	//   ....[60]....
        /*17c8*/ 	.word	0x00027750


	//   ....[61]....
        /*17cc*/ 	.word	0x00027800


	//   ....[62]....
        /*17d0*/ 	.word	0x00027860


	//   ....[63]....
        /*17d4*/ 	.word	0x00027910


	//   ....[64]....
        /*17d8*/ 	.word	0x00027a00


	//   ....[65]....
        /*17dc*/ 	.word	0x00027aa0


	//   ....[66]....
        /*17e0*/ 	.word	0x00027b00


	//   ....[67]....
        /*17e4*/ 	.word	0x00027bd0


	//   ....[68]....
        /*17e8*/ 	.word	0x00027c30


	//   ....[69]....
        /*17ec*/ 	.word	0x00027d00


	//   ....[70]....
        /*17f0*/ 	.word	0x00027d60


	//   ....[71]....
        /*17f4*/ 	.word	0x00027e30


	//   ....[72]....
        /*17f8*/ 	.word	0x00027e90


	//   ....[73]....
        /*17fc*/ 	.word	0x00027f60


	//   ....[74]....
        /*1800*/ 	.word	0x00027fc0


	//   ....[75]....
        /*1804*/ 	.word	0x00028090


	//   ....[76]....
        /*1808*/ 	.word	0x00028120


	//   ....[77]....
        /*180c*/ 	.word	0x000281c0


	//   ....[78]....
        /*1810*/ 	.word	0x00028340


	//   ....[79]....
        /*1814*/ 	.word	0x000283b0


	//   ....[80]....
        /*1818*/ 	.word	0x00028420


	//   ....[81]....
        /*181c*/ 	.word	0x00028490


	//   ....[82]....
        /*1820*/ 	.word	0x00028500


	//   ....[83]....
        /*1824*/ 	.word	0x00028580


	//   ....[84]....
        /*1828*/ 	.word	0x00028600


	//   ....[85]....
        /*182c*/ 	.word	0x00028690


	//   ....[86]....
        /*1830*/ 	.word	0x00028700


	//   ....[87]....
        /*1834*/ 	.word	0x00028770


	//   ....[88]....
        /*1838*/ 	.word	0x000287e0


	//   ....[89]....
        /*183c*/ 	.word	0x00028860


	//   ....[90]....
        /*1840*/ 	.word	0x000288d0


	//   ....[91]....
        /*1844*/ 	.word	0x00028960


	//   ....[92]....
        /*1848*/ 	.word	0x000289c0


	//   ....[93]....
        /*184c*/ 	.word	0x00028a50


	//   ....[94]....
        /*1850*/ 	.word	0x00028b80


	//----- nvinfo : EIATTR_REG_RECONFIG
	.align		4
.L_1608:
        /*1854*/ 	.byte	0x01, 0x54
	.zero		2


	//----- nvinfo : EIATTR_SYSCALL_OFFSETS
	.align		4
        /*1858*/ 	.byte	0x04, 0x46
        /*185a*/ 	.short	(.L_1610 - .L_1609)


	//   ....[0]....
.L_1609:
        /*185c*/ 	.word	0x000024b0


	//   ....[1]....
        /*1860*/ 	.word	0x00002600


	//   ....[2]....
        /*1864*/ 	.word	0x000075b0


	//   ....[3]....
        /*1868*/ 	.word	0x000078d0


	//   ....[4]....
        /*186c*/ 	.word	0x0001d290


	//   ....[5]....
        /*1870*/ 	.word	0x0001d3e0


	//   ....[6]....
        /*1874*/ 	.word	0x0001d4d0


	//   ....[7]....
        /*1878*/ 	.word	0x0001e330


	//   ....[8]....
        /*187c*/ 	.word	0x0001ee70


	//----- nvinfo : EIATTR_MBARRIER_INSTR_OFFSETS
	.align		4
.L_1610:
        /*1880*/ 	.byte	0x04, 0x39
        /*1882*/ 	.short	(.L_1612 - .L_1611)


	//   ....[0]....
.L_1611:
        /*1884*/ 	.word	0x00000280
        /*1888*/ 	.word	0x000000ff
        /*188c*/ 	.word	0x00032400
        /*1890*/ 	.short	0x0100
        /*1892*/ 	.byte	0x08
	.zero		1


	//   ....[1]....
        /*1894*/ 	.word	0x00000290
        /*1898*/ 	.word	0x000000ff
        /*189c*/ 	.word	0x00032410
        /*18a0*/ 	.short	0x0100
        /*18a2*/ 	.byte	0x08
	.zero		1


	//   ....[2]....
        /*18a4*/ 	.word	0x000002a0
        /*18a8*/ 	.word	0x000000ff
        /*18ac*/ 	.word	0x00032420
        /*18b0*/ 	.short	0x0100
        /*18b2*/ 	.byte	0x08
	.zero		1


	//   ....[3]....
        /*18b4*/ 	.word	0x00000390
        /*18b8*/ 	.word	0x000000ff
        /*18bc*/ 	.word	0x00032430
        /*18c0*/ 	.short	0x0100
        /*18c2*/ 	.byte	0x08
	.zero		1


	//   ....[4]....
        /*18c4*/ 	.word	0x000003a0
        /*18c8*/ 	.word	0x000000ff
        /*18cc*/ 	.word	0x00032440
        /*18d0*/ 	.short	0x0100
        /*18d2*/ 	.byte	0x08
	.zero		1


	//   ....[5]....
        /*18d4*/ 	.word	0x000003b0
        /*18d8*/ 	.word	0x000000ff
        /*18dc*/ 	.word	0x00032438
        /*18e0*/ 	.short	0x0100
        /*18e2*/ 	.byte	0x08
	.zero		1


	//   ....[6]....
        /*18e4*/ 	.word	0x000003c0
        /*18e8*/ 	.word	0x000000ff
        /*18ec*/ 	.word	0x00032448
        /*18f0*/ 	.short	0x0100
        /*18f2*/ 	.byte	0x08
	.zero		1


	//   ....[7]....
        /*18f4*/ 	.word	0x000004f0
        /*18f8*/ 	.word	0x000000ff
        /*18fc*/ 	.word	0x00032450
        /*1900*/ 	.short	0x0100
        /*1902*/ 	.byte	0x08
	.zero		1


	//   ....[8]....
        /*1904*/ 	.word	0x00000500
        /*1908*/ 	.word	0x000000ff
        /*190c*/ 	.word	0x00032460
        /*1910*/ 	.short	0x0100
        /*1912*/ 	.byte	0x08
	.zero		1


	//   ....[9]....
        /*1914*/ 	.word	0x00000510
        /*1918*/ 	.word	0x000000ff
        /*191c*/ 	.word	0x00032458
        /*1920*/ 	.short	0x0100
        /*1922*/ 	.byte	0x08
	.zero		1


	//   ....[10]....
        /*1924*/ 	.word	0x00000520
        /*1928*/ 	.word	0x000000ff
        /*192c*/ 	.word	0x00032468
        /*1930*/ 	.short	0x0100
        /*1932*/ 	.byte	0x08
	.zero		1


	//   ....[11]....
        /*1934*/ 	.word	0x00000610
        /*1938*/ 	.word	0x000000ff
        /*193c*/ 	.word	0x00032470
        /*1940*/ 	.short	0x0100
        /*1942*/ 	.byte	0x06
	.zero		1


	//   ....[12]....
        /*1944*/ 	.word	0x00000620
        /*1948*/ 	.word	0x000000ff
        /*194c*/ 	.word	0x00032480
        /*1950*/ 	.short	0x0100
        /*1952*/ 	.byte	0x06
	.zero		1


	//   ....[13]....
        /*1954*/ 	.word	0x00000630
        /*1958*/ 	.word	0x000000ff
        /*195c*/ 	.word	0x00032478
        /*1960*/ 	.short	0x0100
        /*1962*/ 	.byte	0x06
	.zero		1


	//   ....[14]....
        /*1964*/ 	.word	0x00000640
        /*1968*/ 	.word	0x000000ff
        /*196c*/ 	.word	0x00032488
        /*1970*/ 	.short	0x0100
        /*1972*/ 	.byte	0x06
	.zero		1


	//   ....[15]....
        /*1974*/ 	.word	0x00000770
        /*1978*/ 	.word	0x000000ff
        /*197c*/ 	.word	0x00032490
        /*1980*/ 	.short	0x0100
        /*1982*/ 	.byte	0x08
	.zero		1


	//   ....[16]....
        /*1984*/ 	.word	0x00000780
        /*1988*/ 	.word	0x000000ff
        /*198c*/ 	.word	0x000324a0
        /*1990*/ 	.short	0x0100
        /*1992*/ 	.byte	0x08
	.zero		1


	//   ....[17]....
        /*1994*/ 	.word	0x00000790
        /*1998*/ 	.word	0x000000ff
        /*199c*/ 	.word	0x00032498
        /*19a0*/ 	.short	0x0100
        /*19a2*/ 	.byte	0x08
	.zero		1


	//   ....[18]....
        /*19a4*/ 	.word	0x000007a0
        /*19a8*/ 	.word	0x000000ff
        /*19ac*/ 	.word	0x000324a8
        /*19b0*/ 	.short	0x0100
        /*19b2*/ 	.byte	0x08
	.zero		1


	//   ....[19]....
        /*19b4*/ 	.word	0x000008d0
        /*19b8*/ 	.word	0x000000ff
        /*19bc*/ 	.word	0x000324b0
        /*19c0*/ 	.short	0x0100
        /*19c2*/ 	.byte	0x08
	.zero		1


	//   ....[20]....
        /*19c4*/ 	.word	0x000008e0
        /*19c8*/ 	.word	0x000000ff
        /*19cc*/ 	.word	0x000324c0
        /*19d0*/ 	.short	0x0100
        /*19d2*/ 	.byte	0x08
	.zero		1


	//   ....[21]....
        /*19d4*/ 	.word	0x000008f0
        /*19d8*/ 	.word	0x000000ff
        /*19dc*/ 	.word	0x000324b8
        /*19e0*/ 	.short	0x0100
        /*19e2*/ 	.byte	0x08
	.zero		1


	//   ....[22]....
        /*19e4*/ 	.word	0x00000900
        /*19e8*/ 	.word	0x000000ff
        /*19ec*/ 	.word	0x000324c8
        /*19f0*/ 	.short	0x0100
        /*19f2*/ 	.byte	0x08
	.zero		1


	//   ....[23]....
        /*19f4*/ 	.word	0x000038f0
        /*19f8*/ 	.word	0x00000057
        /*19fc*/ 	.word	0x00032490
        /*1a00*/ 	.short	0x010a
        /*1a02*/ 	.byte	0x3f
	.zero		1


	//   ....[24]....
        /*1a04*/ 	.word	0x00004c70
        /*1a08*/ 	.word	0x00000057
        /*1a0c*/ 	.word	0x00032490
        /*1a10*/ 	.short	0x010a
        /*1a12*/ 	.byte	0x3f
	.zero		1


	//   ....[25]....
        /*1a14*/ 	.word	0x00005d70
        /*1a18*/ 	.word	0x00000057
        /*1a1c*/ 	.word	0x00032490
        /*1a20*/ 	.short	0x010a
        /*1a22*/ 	.byte	0x3f
	.zero		1


	//   ....[26]....
        /*1a24*/ 	.word	0x00006210
        /*1a28*/ 	.word	0x00000004
        /*1a2c*/ 	.word	0x00000000
        /*1a30*/ 	.short	0x0101
        /*1a32*/ 	.byte	0x3f
	.zero		1


	//   ....[27]....
        /*1a34*/ 	.word	0x00006250
        /*1a38*/ 	.word	0x00000057
        /*1a3c*/ 	.word	0x000324b0
        /*1a40*/ 	.short	0x010a
        /*1a42*/ 	.byte	0x3f
	.zero		1


	//   ....[28]....
        /*1a44*/ 	.word	0x00006ad0
        /*1a48*/ 	.word	0x00000057
        /*1a4c*/ 	.word	0x00000000
        /*1a50*/ 	.short	0x0101
        /*1a52*/ 	.byte	0x3f
	.zero		1


	//   ....[29]....
        /*1a54*/ 	.word	0x00007650
        /*1a58*/ 	.word	0x00000016
        /*1a5c*/ 	.word	0x00032400
        /*1a60*/ 	.short	0x010a
        /*1a62*/ 	.byte	0x3f
	.zero		1


	//   ....[30]....
        /*1a64*/ 	.word	0x000076a0
        /*1a68*/ 	.word	0x00000016
        /*1a6c*/ 	.word	0x00032400
        /*1a70*/ 	.short	0x010a
        /*1a72*/ 	.byte	0x3f
	.zero		1


	//   ....[31]....
        /*1a74*/ 	.word	0x00008150
        /*1a78*/ 	.word	0x00000016
        /*1a7c*/ 	.word	0x00032400
        /*1a80*/ 	.short	0x010a
        /*1a82*/ 	.byte	0x3f
	.zero		1


	//   ....[32]....
        /*1a84*/ 	.word	0x00009690
        /*1a88*/ 	.word	0x00000016
        /*1a8c*/ 	.word	0x00032400
        /*1a90*/ 	.short	0x010a
        /*1a92*/ 	.byte	0x3f
	.zero		1


	//   ....[33]....
        /*1a94*/ 	.word	0x0000a690
        /*1a98*/ 	.word	0x0000000e
        /*1a9c*/ 	.word	0x00032430
        /*1aa0*/ 	.short	0x010a
        /*1aa2*/ 	.byte	0x3f
	.zero		1


	//   ....[34]....
        /*1aa4*/ 	.word	0x0000a720
        /*1aa8*/ 	.word	0x0000000e
        /*1aac*/ 	.word	0x00032430
        /*1ab0*/ 	.short	0x010a
        /*1ab2*/ 	.byte	0x3f
	.zero		1


	//   ....[35]....
        /*1ab4*/ 	.word	0x0000aa50
        /*1ab8*/ 	.word	0x00000016
        /*1abc*/ 	.word	0x00032410
        /*1ac0*/ 	.short	0x010a
        /*1ac2*/ 	.byte	0x3f
	.zero		1


	//   ....[36]....
        /*1ac4*/ 	.word	0x0000aaa0
        /*1ac8*/ 	.word	0x0000000e
        /*1acc*/ 	.word	0x00032450
        /*1ad0*/ 	.short	0x010a
        /*1ad2*/ 	.byte	0x3f
	.zero		1


	//   ....[37]....
        /*1ad4*/ 	.word	0x0000aae0
        /*1ad8*/ 	.word	0x0000000e
        /*1adc*/ 	.word	0x00032450
        /*1ae0*/ 	.short	0x010a
        /*1ae2*/ 	.byte	0x3f
	.zero		1


	//   ....[38]....
        /*1ae4*/ 	.word	0x0000cad0
        /*1ae8*/ 	.word	0x00000018
        /*1aec*/ 	.word	0x00000000
        /*1af0*/ 	.short	0x0101
        /*1af2*/ 	.byte	0x3f
	.zero		1


	//   ....[39]....
        /*1af4*/ 	.word	0x0000d6e0
        /*1af8*/ 	.word	0x0000000e
        /*1afc*/ 	.word	0x00000000
        /*1b00*/ 	.short	0x0101
        /*1b02*/ 	.byte	0x3f
	.zero		1


	//   ....[40]....
        /*1b04*/ 	.word	0x0000d870
        /*1b08*/ 	.word	0x0000000f
        /*1b0c*/ 	.word	0x00032430
        /*1b10*/ 	.short	0x010a
        /*1b12*/ 	.byte	0x3f
	.zero		1


	//   ....[41]....
        /*1b14*/ 	.word	0x0000d8e0
        /*1b18*/ 	.word	0x0000000f
        /*1b1c*/ 	.word	0x00032430
        /*1b20*/ 	.short	0x010a
        /*1b22*/ 	.byte	0x3f
	.zero		1


	//   ....[42]....
        /*1b24*/ 	.word	0x0000dbc0
        /*1b28*/ 	.word	0x0000000f
        /*1b2c*/ 	.word	0x00032450
        /*1b30*/ 	.short	0x010a
        /*1b32*/ 	.byte	0x3f
	.zero		1


	//   ....[43]....
        /*1b34*/ 	.word	0x0000dc00
        /*1b38*/ 	.word	0x0000000f
        /*1b3c*/ 	.word	0x00032450
        /*1b40*/ 	.short	0x010a
        /*1b42*/ 	.byte	0x3f
	.zero		1


	//   ....[44]....
        /*1b44*/ 	.word	0x0000fd20
        /*1b48*/ 	.word	0x000000a1
        /*1b4c*/ 	.word	0x00000000
        /*1b50*/ 	.short	0x0101
        /*1b52*/ 	.byte	0x3f
	.zero		1


	//   ....[45]....
        /*1b54*/ 	.word	0x000110d0
        /*1b58*/ 	.word	0x0000000f
        /*1b5c*/ 	.word	0x00000000
        /*1b60*/ 	.short	0x0101
        /*1b62*/ 	.byte	0x3f
	.zero		1


	//   ....[46]....
        /*1b64*/ 	.word	0x00011200
        /*1b68*/ 	.word	0x0000000f
        /*1b6c*/ 	.word	0x00032430
        /*1b70*/ 	.short	0x010a
        /*1b72*/ 	.byte	0x3f
	.zero		1


	//   ....[47]....
        /*1b74*/ 	.word	0x00011270
        /*1b78*/ 	.word	0x0000000f
        /*1b7c*/ 	.word	0x00032430
        /*1b80*/ 	.short	0x010a
        /*1b82*/ 	.byte	0x3f
	.zero		1


	//   ....[48]....
        /*1b84*/ 	.word	0x00011550
        /*1b88*/ 	.word	0x0000000f
        /*1b8c*/ 	.word	0x00032450
        /*1b90*/ 	.short	0x010a
        /*1b92*/ 	.byte	0x3f
	.zero		1


	//   ....[49]....
        /*1b94*/ 	.word	0x00011590
        /*1b98*/ 	.word	0x0000000f
        /*1b9c*/ 	.word	0x00032450
        /*1ba0*/ 	.short	0x010a
        /*1ba2*/ 	.byte	0x3f
	.zero		1


	//   ....[50]....
        /*1ba4*/ 	.word	0x00013400
        /*1ba8*/ 	.word	0x000000af
        /*1bac*/ 	.word	0x00000000
        /*1bb0*/ 	.short	0x0101
        /*1bb2*/ 	.byte	0x3f
	.zero		1


	//   ....[51]....
        /*1bb4*/ 	.word	0x00014240
        /*1bb8*/ 	.word	0x0000000f
        /*1bbc*/ 	.word	0x00000000
        /*1bc0*/ 	.short	0x0101
        /*1bc2*/ 	.byte	0x3f
	.zero		1


	//   ....[52]....
        /*1bc4*/ 	.word	0x000167d0
        /*1bc8*/ 	.word	0x00000003
        /*1bcc*/ 	.word	0x00000000
        /*1bd0*/ 	.short	0x0101
        /*1bd2*/ 	.byte	0x3f
	.zero		1


	//   ....[53]....
        /*1bd4*/ 	.word	0x00017370
        /*1bd8*/ 	.word	0x0000000a
        /*1bdc*/ 	.word	0x00000000
        /*1be0*/ 	.short	0x0101
        /*1be2*/ 	.byte	0x3f
	.zero		1


	//   ....[54]....
        /*1be4*/ 	.word	0x0001bc30
        /*1be8*/ 	.word	0x00000016
        /*1bec*/ 	.word	0x00032420
        /*1bf0*/ 	.short	0x010a
        /*1bf2*/ 	.byte	0x3f
	.zero		1


	//   ....[55]....
        /*1bf4*/ 	.word	0x0001bcc0
        /*1bf8*/ 	.word	0x00000008
        /*1bfc*/ 	.word	0x000324a0
        /*1c00*/ 	.short	0x010a
        /*1c02*/ 	.byte	0x3f
	.zero		1


	//   ....[56]....
        /*1c04*/ 	.word	0x0001bf10
        /*1c08*/ 	.word	0x00000008
        /*1c0c*/ 	.word	0x000324c0
        /*1c10*/ 	.short	0x010a
        /*1c12*/ 	.byte	0x3f
	.zero		1


	//   ....[57]....
        /*1c14*/ 	.word	0x0001c520
        /*1c18*/ 	.word	0x00000006
        /*1c1c*/ 	.word	0x000324a0
        /*1c20*/ 	.short	0x010a
        /*1c22*/ 	.byte	0x3f
	.zero		1


	//   ....[58]....
        /*1c24*/ 	.word	0x0001c760
        /*1c28*/ 	.word	0x00000006
        /*1c2c*/ 	.word	0x000324c0
        /*1c30*/ 	.short	0x010a
        /*1c32*/ 	.byte	0x3f
	.zero		1


	//   ....[59]....
        /*1c34*/ 	.word	0x0001da50
        /*1c38*/ 	.word	0x0000001e
        /*1c3c*/ 	.word	0x00032440
        /*1c40*/ 	.short	0x010a
        /*1c42*/ 	.byte	0x3f
	.zero		1


	//   ....[60]....
        /*1c44*/ 	.word	0x0001e070
        /*1c48*/ 	.word	0x0000001e
        /*1c4c*/ 	.word	0x00032430
        /*1c50*/ 	.short	0x0107
        /*1c52*/ 	.byte	0x3f
	.zero		1


	//   ....[61]....
        /*1c54*/ 	.word	0x0001e140
        /*1c58*/ 	.word	0x0000001e
        /*1c5c*/ 	.word	0x00032430
        /*1c60*/ 	.short	0x0101
        /*1c62*/ 	.byte	0x3f
	.zero		1


	//   ....[62]....
        /*1c64*/ 	.word	0x0001ecb0
        /*1c68*/ 	.word	0x00000016
        /*1c6c*/ 	.word	0x00032400
        /*1c70*/ 	.short	0x0107
        /*1c72*/ 	.byte	0x3f
	.zero		1


	//   ....[63]....
        /*1c74*/ 	.word	0x0001ed40
        /*1c78*/ 	.word	0x00000016
        /*1c7c*/ 	.word	0x00032400
        /*1c80*/ 	.short	0x0101
        /*1c82*/ 	.byte	0x3f
	.zero		1


	//   ....[64]....
        /*1c84*/ 	.word	0x0001f7d0
        /*1c88*/ 	.word	0x00000016
        /*1c8c*/ 	.word	0x00032410
        /*1c90*/ 	.short	0x0107
        /*1c92*/ 	.byte	0x3f
	.zero		1


	//   ....[65]....
        /*1c94*/ 	.word	0x0001f8d0
        /*1c98*/ 	.word	0x00000016
        /*1c9c*/ 	.word	0x00032410
        /*1ca0*/ 	.short	0x0101
        /*1ca2*/ 	.byte	0x3f
	.zero		1


	//   ....[66]....
        /*1ca4*/ 	.word	0x0001f8f0
        /*1ca8*/ 	.word	0x00000016
        /*1cac*/ 	.word	0x00032420
        /*1cb0*/ 	.short	0x010a
        /*1cb2*/ 	.byte	0x3f
	.zero		1


	//   ....[67]....
        /*1cb4*/ 	.word	0x0001f980
        /*1cb8*/ 	.word	0x0000001e
        /*1cbc*/ 	.word	0x00032460
        /*1cc0*/ 	.short	0x010a
        /*1cc2*/ 	.byte	0x3f
	.zero		1


	//   ....[68]....
        /*1cc4*/ 	.word	0x00020100
        /*1cc8*/ 	.word	0x0000001e
        /*1ccc*/ 	.word	0x00032450
        /*1cd0*/ 	.short	0x0107
        /*1cd2*/ 	.byte	0x3f
	.zero		1


	//   ....[69]....
        /*1cd4*/ 	.word	0x000201d0
        /*1cd8*/ 	.word	0x0000001e
        /*1cdc*/ 	.word	0x00032450
        /*1ce0*/ 	.short	0x0101
        /*1ce2*/ 	.byte	0x3f
	.zero		1


	//   ....[70]....
        /*1ce4*/ 	.word	0x00020510
        /*1ce8*/ 	.word	0x00000006
        /*1cec*/ 	.word	0x00032440
        /*1cf0*/ 	.short	0x010a
        /*1cf2*/ 	.byte	0x3f
	.zero		1


	//   ....[71]....
        /*1cf4*/ 	.word	0x000208d0
        /*1cf8*/ 	.word	0x00000006
        /*1cfc*/ 	.word	0x00032430
        /*1d00*/ 	.short	0x0107
        /*1d02*/ 	.byte	0x3f
	.zero		1


	//   ....[72]....
        /*1d04*/ 	.word	0x00020990
        /*1d08*/ 	.word	0x00000006
        /*1d0c*/ 	.word	0x00032430
        /*1d10*/ 	.short	0x0101
        /*1d12*/ 	.byte	0x3f
	.zero		1


	//   ....[73]....
        /*1d14*/ 	.word	0x000209c0
        /*1d18*/ 	.word	0x00000006
        /*1d1c*/ 	.word	0x00032460
        /*1d20*/ 	.short	0x010a
        /*1d22*/ 	.byte	0x3f
	.zero		1


	//   ....[74]....
        /*1d24*/ 	.word	0x00020ec0
        /*1d28*/ 	.word	0x00000006
        /*1d2c*/ 	.word	0x00032450
        /*1d30*/ 	.short	0x0107
        /*1d32*/ 	.byte	0x3f
	.zero		1


	//   ....[75]....
        /*1d34*/ 	.word	0x00020f80
        /*1d38*/ 	.word	0x00000006
        /*1d3c*/ 	.word	0x00032450
        /*1d40*/ 	.short	0x0101
        /*1d42*/ 	.byte	0x3f
	.zero		1


	//   ....[76]....
        /*1d44*/ 	.word	0x00022210
        /*1d48*/ 	.word	0x00000005
        /*1d4c*/ 	.word	0x00032420
        /*1d50*/ 	.short	0x010a
        /*1d52*/ 	.byte	0x3f
	.zero		1


	//   ....[77]....
        /*1d54*/ 	.word	0x00022380
        /*1d58*/ 	.word	0x00000003
        /*1d5c*/ 	.word	0x00032440
        /*1d60*/ 	.short	0x010a
        /*1d62*/ 	.byte	0x3f
	.zero		1


	//   ....[78]....
        /*1d64*/ 	.word	0x00022420
        /*1d68*/ 	.word	0x00000019
        /*1d6c*/ 	.word	0x00032440
        /*1d70*/ 	.short	0x010a
        /*1d72*/ 	.byte	0x3f
	.zero		1


	//   ....[79]....
        /*1d74*/ 	.word	0x00022460
        /*1d78*/ 	.word	0x00000003
        /*1d7c*/ 	.word	0x00032460
        /*1d80*/ 	.short	0x010a
        /*1d82*/ 	.byte	0x3f
	.zero		1


	//   ....[80]....
        /*1d84*/ 	.word	0x000224a0
        /*1d88*/ 	.word	0x00000019
        /*1d8c*/ 	.word	0x00032460
        /*1d90*/ 	.short	0x010a
        /*1d92*/ 	.byte	0x3f
	.zero		1


	//   ....[81]....
        /*1d94*/ 	.word	0x00022500
        /*1d98*/ 	.word	0x00000057
        /*1d9c*/ 	.word	0x00032490
        /*1da0*/ 	.short	0x010a
        /*1da2*/ 	.byte	0x3f
	.zero		1


	//   ....[82]....
        /*1da4*/ 	.word	0x00022790
        /*1da8*/ 	.word	0x00000057
        /*1dac*/ 	.word	0x00032490
        /*1db0*/ 	.short	0x010a
        /*1db2*/ 	.byte	0x3f
	.zero		1


	//   ....[83]....
        /*1db4*/ 	.word	0x00022a40
        /*1db8*/ 	.word	0x00000057
        /*1dbc*/ 	.word	0x00032490
        /*1dc0*/ 	.short	0x010a
        /*1dc2*/ 	.byte	0x3f
	.zero		1


	//   ....[84]....
        /*1dc4*/ 	.word	0x00022cf0
        /*1dc8*/ 	.word	0x00000057
        /*1dcc*/ 	.word	0x000324b0
        /*1dd0*/ 	.short	0x010a
        /*1dd2*/ 	.byte	0x3f
	.zero		1


	//   ....[85]....
        /*1dd4*/ 	.word	0x00023170
        /*1dd8*/ 	.word	0x00000016
        /*1ddc*/ 	.word	0x00032400
        /*1de0*/ 	.short	0x010a
        /*1de2*/ 	.byte	0x3f
	.zero		1


	//   ....[86]....
        /*1de4*/ 	.word	0x00023760
        /*1de8*/ 	.word	0x00000016
        /*1dec*/ 	.word	0x00032400
        /*1df0*/ 	.short	0x010a
        /*1df2*/ 	.byte	0x3f
	.zero		1


	//   ....[87]....
        /*1df4*/ 	.word	0x000237b0
        /*1df8*/ 	.word	0x0000000e
        /*1dfc*/ 	.word	0x00032430
        /*1e00*/ 	.short	0x010a
        /*1e02*/ 	.byte	0x3f
	.zero		1


	//   ....[88]....
        /*1e04*/ 	.word	0x00023800
        /*1e08*/ 	.word	0x00000016
        /*1e0c*/ 	.word	0x00032410
        /*1e10*/ 	.short	0x010a
        /*1e12*/ 	.byte	0x3f
	.zero		1


	//   ....[89]....
        /*1e14*/ 	.word	0x00023850
        /*1e18*/ 	.word	0x0000000e
        /*1e1c*/ 	.word	0x00032450
        /*1e20*/ 	.short	0x010a
        /*1e22*/ 	.byte	0x3f
	.zero		1


	//   ....[90]....
        /*1e24*/ 	.word	0x000238a0
        /*1e28*/ 	.word	0x0000000f
        /*1e2c*/ 	.word	0x00032430
        /*1e30*/ 	.short	0x010a
        /*1e32*/ 	.byte	0x3f
	.zero		1


	//   ....[91]....
        /*1e34*/ 	.word	0x000238f0
        /*1e38*/ 	.word	0x0000000f
        /*1e3c*/ 	.word	0x00032450
        /*1e40*/ 	.short	0x010a
        /*1e42*/ 	.byte	0x3f
	.zero		1


	//   ....[92]....
        /*1e44*/ 	.word	0x00023940
        /*1e48*/ 	.word	0x0000000f
        /*1e4c*/ 	.word	0x00032430
        /*1e50*/ 	.short	0x010a
        /*1e52*/ 	.byte	0x3f
	.zero		1


	//   ....[93]....
        /*1e54*/ 	.word	0x00023990
        /*1e58*/ 	.word	0x0000000f
        /*1e5c*/ 	.word	0x00032450
        /*1e60*/ 	.short	0x010a
        /*1e62*/ 	.byte	0x3f
	.zero		1


	//   ....[94]....
        /*1e64*/ 	.word	0x000245e0
        /*1e68*/ 	.word	0x00000016
        /*1e6c*/ 	.word	0x00032420
        /*1e70*/ 	.short	0x010a
        /*1e72*/ 	.byte	0x3f
	.zero		1


	//   ....[95]....
        /*1e74*/ 	.word	0x00024630
        /*1e78*/ 	.word	0x00000008
        /*1e7c*/ 	.word	0x000324a0
        /*1e80*/ 	.short	0x010a
        /*1e82*/ 	.byte	0x3f
	.zero		1


	//   ....[96]....
        /*1e84*/ 	.word	0x00024680
        /*1e88*/ 	.word	0x00000008
        /*1e8c*/ 	.word	0x000324c0
        /*1e90*/ 	.short	0x010a
        /*1e92*/ 	.byte	0x3f
	.zero		1


	//   ....[97]....
        /*1e94*/ 	.word	0x000246d0
        /*1e98*/ 	.word	0x00000006
        /*1e9c*/ 	.word	0x000324a0
        /*1ea0*/ 	.short	0x010a
        /*1ea2*/ 	.byte	0x3f
	.zero		1


	//   ....[98]....
        /*1ea4*/ 	.word	0x00024720
        /*1ea8*/ 	.word	0x00000006
        /*1eac*/ 	.word	0x000324c0
        /*1eb0*/ 	.short	0x010a
        /*1eb2*/ 	.byte	0x3f
	.zero		1


	//   ....[99]....
        /*1eb4*/ 	.word	0x00024840
        /*1eb8*/ 	.word	0x0000001e
        /*1ebc*/ 	.word	0x00032440
        /*1ec0*/ 	.short	0x010a
        /*1ec2*/ 	.byte	0x3f
	.zero		1


	//   ....[100]....
        /*1ec4*/ 	.word	0x000268d0
        /*1ec8*/ 	.word	0x00000016
        /*1ecc*/ 	.word	0x00032420
        /*1ed0*/ 	.short	0x010a
        /*1ed2*/ 	.byte	0x3f
	.zero		1


	//   ....[101]....
        /*1ed4*/ 	.word	0x00026920
        /*1ed8*/ 	.word	0x0000001e
        /*1edc*/ 	.word	0x00032460
        /*1ee0*/ 	.short	0x010a
        /*1ee2*/ 	.byte	0x3f
	.zero		1


	//   ....[102]....
        /*1ee4*/ 	.word	0x00027270
        /*1ee8*/ 	.word	0x00000006
        /*1eec*/ 	.word	0x00032440
        /*1ef0*/ 	.short	0x010a
        /*1ef2*/ 	.byte	0x3f
	.zero		1


	//   ....[103]....
        /*1ef4*/ 	.word	0x00027950
        /*1ef8*/ 	.word	0x00000006
        /*1efc*/ 	.word	0x00032460
        /*1f00*/ 	.short	0x010a
        /*1f02*/ 	.byte	0x3f
	.zero		1


	//   ....[104]....
        /*1f04*/ 	.word	0x00028aa0
        /*1f08*/ 	.word	0x00000005
        /*1f0c*/ 	.word	0x00032420
        /*1f10*/ 	.short	0x010a
        /*1f12*/ 	.byte	0x3f
	.zero		1


	//   ....[105]....
        /*1f14*/ 	.word	0x00028c40
        /*1f18*/ 	.word	0x00000003
        /*1f1c*/ 	.word	0x00032440
        /*1f20*/ 	.short	0x010a
        /*1f22*/ 	.byte	0x3f
	.zero		1


	//   ....[106]....
        /*1f24*/ 	.word	0x00028c90
        /*1f28*/ 	.word	0x00000019
        /*1f2c*/ 	.word	0x00032440
        /*1f30*/ 	.short	0x010a
        /*1f32*/ 	.byte	0x3f
	.zero		1


	//   ....[107]....
        /*1f34*/ 	.word	0x00028ce0
        /*1f38*/ 	.word	0x00000003
        /*1f3c*/ 	.word	0x00032460
        /*1f40*/ 	.short	0x010a
        /*1f42*/ 	.byte	0x3f
	.zero		1


	//----- nvinfo : EIATTR_NUM_MBARRIERS
	.align		4
.L_1612:
        /*1f44*/ 	.byte	0x03, 0x38
        /*1f46*/ 	.short	0x0017


	//----- nvinfo : EIATTR_EXIT_INSTR_OFFSETS
	.align		4
        /*1f48*/ 	.byte	0x04, 0x1c
        /*1f4a*/ 	.short	(.L_1614 - .L_1613)


	//   ....[0]....
.L_1613:
        /*1f4c*/ 	.word	0x000224f0


	//----- nvinfo : EIATTR_MAX_THREADS
	.align		4
.L_1614:
        /*1f50*/ 	.byte	0x04, 0x05
        /*1f52*/ 	.short	(.L_1616 - .L_1615)
.L_1615:
        /*1f54*/ 	.word	0x00000180
        /*1f58*/ 	.word	0x00000001
        /*1f5c*/ 	.word	0x00000001


	//----- nvinfo : EIATTR_CRS_STACK_SIZE
	.align		4
.L_1616:
        /*1f60*/ 	.byte	0x04, 0x1e
        /*1f62*/ 	.short	(.L_1618 - .L_1617)
.L_1617:
        /*1f64*/ 	.word	0x00000000


	//----- nvinfo : EIATTR_CBANK_PARAM_SIZE
	.align		4
.L_1618:
        /*1f68*/ 	.byte	0x03, 0x19
        /*1f6a*/ 	.short	0x0bf0


	//----- nvinfo : EIATTR_PARAM_CBANK
	.align		4
        /*1f6c*/ 	.byte	0x04, 0x0a
        /*1f6e*/ 	.short	(.L_1620 - .L_1619)
	.align		4
.L_1619:
        /*1f70*/ 	.word	index@(.nv.constant0._ZN7cutlass13device_kernelIN5flash11enable_sm90INS1_16FlashAttnFwdSm90INS1_25CollectiveMainloopFwdSm90ILi2EN4cute5tupleIJNS5_1CILi1EEES8_S8_EEENS6_IJNS7_ILi128EEENS7_ILi96EEENS7_ILi64EEEEEELi256ENS_10bfloat16_tEfNS_4arch4Sm90ELb1ELb0ELb1ELb1ELb1ELb1ELb1ELb1ELb0ELb1ELb1ELb0EEENS1_21CollectiveEpilogueFwdINS6_IJSA_NS7_ILi256EEESB_EEES9_SE_SG_Li256ELb1ELb1ELb1ELb0EEENS1_36VarlenDynamicPersistentTileSchedulerILi128ELi96ELi256ELi128ELb1ELb1ELb1ELb1ELb1ELb1EEEEEEEEEvNT_6ParamsE)
        /*1f74*/ 	.short	0x0210
        /*1f76*/ 	.short	0x0bf0


	//----- nvinfo : EIATTR_SW_WAR
	.align		4
.L_1620:
        /*1f78*/ 	.byte	0x04, 0x36
        /*1f7a*/ 	.short	(.L_1622 - .L_1621)
.L_1621:
        /*1f7c*/ 	.word	0x00000008
.L_1622:


//--------------------- .nv.callgraph             --------------------------
	.section	.nv.callgraph,"",@"SHT_CUDA_CALLGRAPH"
	.align	4
	.sectionentsize	8
	.align		4
        /*0000*/ 	.word	0x00000000
	.align		4
        /*0004*/ 	.word	0xffffffff
	.align		4
        /*0008*/ 	.word	index@(_ZN7cutlass13device_kernelIN5flash11enable_sm90INS1_16FlashAttnFwdSm90INS1_25CollectiveMainloopFwdSm90ILi2EN4cute5tupleIJNS5_1CILi1EEES8_S8_EEENS6_IJNS7_ILi128EEENS7_ILi96EEENS7_ILi192EEEEEELi128ENS_10bfloat16_tEfNS_4arch4Sm90ELb0ELb0ELb1ELb0ELb1ELb0ELb0ELb1ELb1ELb1ELb1ELb0EEENS1_21CollectiveEpilogueFwdINS6_IJSA_SA_SB_EEES9_SE_SG_Li256ELb0ELb1ELb1ELb0EEENS1_19SingleTileSchedulerILb0ELb1ELb1ELi128EEEEEEEEEvNT_6ParamsE)
	.align		4
        /*000c*/ 	.word	index@(__assertfail)
	.align		4
        /*0010*/ 	.word	index@(_ZN7cutlass13device_kernelIN5flash11enable_sm90INS1_16FlashAttnFwdSm90INS1_25CollectiveMainloopFwdSm90ILi2EN4cute5tupleIJNS5_1CILi1EEES8_S8_EEENS6_IJNS7_ILi128EEENS7_ILi96EEENS7_ILi192EEEEEELi128ENS_10bfloat16_tEfNS_4arch4Sm90ELb0ELb0ELb1ELb1ELb1ELb0ELb0ELb1ELb1ELb1ELb1ELb0EEENS1_21CollectiveEpilogueFwdINS6_IJSA_SA_SB_EEES9_SE_SG_Li256ELb1ELb1ELb1ELb0EEENS1_36VarlenDynamicPersistentTileSchedulerILi128ELi96ELi256ELi128ELb1ELb1ELb1ELb0ELb1ELb1EEEEEEEEEvNT_6ParamsE)
	.align		4
        /*0014*/ 	.word	index@(__assertfail)
	.align		4
        /*0018*/ 	.word	index@(_ZN7cutlass13device_kernelIN5flash11enable_sm90INS1_16FlashAttnFwdSm90INS1_25CollectiveMainloopFwdSm90ILi2EN4cute5tupleIJNS5_1CILi1EEES8_S8_EEENS6_IJNS7_ILi128EEENS7_ILi96EEENS7_ILi192EEEEEELi128ENS_10bfloat16_tEfNS_4arch4Sm90ELb0ELb0ELb1ELb1ELb1ELb1ELb0ELb1ELb1ELb1ELb1ELb0EEENS1_21CollectiveEpilogueFwdINS6_IJSA_SA_SB_EEES9_SE_SG_Li256ELb1ELb1ELb1ELb0EEENS1_36VarlenDynamicPersistentTileSchedulerILi128ELi96ELi256ELi128ELb1ELb1ELb1ELb0ELb1ELb1EEEEEEEEEvNT_6ParamsE)
	.align		4
        /*001c*/ 	.word	index@(__assertfail)
	.align		4
        /*0020*/ 	.word	index@(_ZN7cutlass13device_kernelIN5flash11enable_sm90INS1_16FlashAttnFwdSm90INS1_25CollectiveMainloopFwdSm90ILi2EN4cute5tupleIJNS5_1CILi1EEES8_S8_EEENS6_IJNS7_ILi128EEENS7_ILi96EEENS7_ILi192EEEEEELi128ENS_10bfloat16_tEfNS_4arch4Sm90ELb0ELb1ELb1ELb0ELb1ELb0ELb0ELb1ELb1ELb1ELb1ELb0EEENS1_21CollectiveEpilogueFwdINS6_IJSA_SA_SB_EEES9_SE_SG_Li256ELb0ELb1ELb1ELb0EEENS1_19SingleTileSchedulerILb0ELb1ELb1ELi128EEEEEEEEEvNT_6ParamsE)
	.align		4
        /*0024*/ 	.word	index@(__assertfail)
	.align		4
        /*0028*/ 	.word	index@(_ZN7cutlass13device_kernelIN5flash11enable_sm90INS1_16FlashAttnFwdSm90INS1_25CollectiveMainloopFwdSm90ILi2EN4cute5tupleIJNS5_1CILi1EEES8_S8_EEENS6_IJNS7_ILi128EEENS7_ILi96EEENS7_ILi192EEEEEELi128ENS_10bfloat16_tEfNS_4arch4Sm90ELb0ELb1ELb1ELb1ELb1ELb0ELb0ELb1ELb1ELb1ELb1ELb0EEENS1_21CollectiveEpilogueFwdINS6_IJSA_SA_SB_EEES9_SE_SG_Li256ELb1ELb1ELb1ELb0EEENS1_36VarlenDynamicPersistentTileSchedulerILi128ELi96ELi256ELi128ELb1ELb1ELb1ELb1ELb0ELb1EEEEEEEEEvNT_6ParamsE)
	.align		4
        /*002c*/ 	.word	index@(__assertfail)
	.align		4
        /*0030*/ 	.word	index@(_ZN7cutlass13device_kernelIN5flash11enable_sm90INS1_16FlashAttnFwdSm90INS1_25CollectiveMainloopFwdSm90ILi2EN4cute5tupleIJNS5_1CILi1EEES8_S8_EEENS6_IJNS7_ILi128EEENS7_ILi96EEENS7_ILi192EEEEEELi128ENS_10bfloat16_tEfNS_4arch4Sm90ELb0ELb1ELb1ELb1ELb1ELb1ELb0ELb1ELb1ELb1ELb1ELb0EEENS1_21CollectiveEpilogueFwdINS6_IJSA_SA_SB_EEES9_SE_SG_Li256ELb1ELb1ELb1ELb0EEENS1_36VarlenDynamicPersistentTileSchedulerILi128ELi96ELi256ELi128ELb1ELb1ELb1ELb1ELb0ELb1EEEEEEEEEvNT_6ParamsE)
	.align		4
        /*0034*/ 	.word	index@(__assertfail)
	.align		4
        /*0038*/ 	.word	index@(_ZN7cutlass13device_kernelIN5flash11enable_sm90INS1_16FlashAttnFwdSm90INS1_25CollectiveMainloopFwdSm90ILi2EN4cute5tupleIJNS5_1CILi1EEES8_S8_EEENS6_IJNS7_ILi128EEENS7_ILi96EEENS7_ILi192EEEEEELi128ENS_10bfloat16_tEfNS_4arch4Sm90ELb1ELb0ELb1ELb0ELb1ELb0ELb0ELb1ELb1ELb1ELb1ELb0EEENS1_21CollectiveEpilogueFwdINS6_IJSA_SA_SB_EEES9_SE_SG_Li256ELb0ELb1ELb1ELb0EEENS1_19SingleTileSchedulerILb0ELb1ELb1ELi128EEEEEEEEEvNT_6ParamsE)
	.align		4
        /*003c*/ 	.word	index@(__assertfail)
	.align		4
        /*0040*/ 	.word	index@(_ZN7cutlass13device_kernelIN5flash11enable_sm90INS1_16FlashAttnFwdSm90INS1_25CollectiveMainloopFwdSm90ILi2EN4cute5tupleIJNS5_1CILi1EEES8_S8_EEENS6_IJNS7_ILi128EEENS7_ILi96EEENS7_ILi192EEEEEELi128ENS_10bfloat16_tEfNS_4arch4Sm90ELb1ELb0ELb1ELb1ELb1ELb0ELb0ELb1ELb1ELb1ELb1ELb0EEENS1_21CollectiveEpilogueFwdINS6_IJSA_SA_SB_EEES9_SE_SG_Li256ELb1ELb1ELb1ELb0EEENS1_36VarlenDynamicPersistentTileSchedulerILi128ELi96ELi256ELi128ELb1ELb1ELb1ELb1ELb1ELb1EEEEEEEEEvNT_6ParamsE)
	.align		4
        /*0044*/ 	.word	index@(__assertfail)
	.align		4
        /*0048*/ 	.word	index@(_ZN7cutlass13device_kernelIN5flash11enable_sm90INS1_16FlashAttnFwdSm90INS1_25CollectiveMainloopFwdSm90ILi2EN4cute5tupleIJNS5_1CILi1EEES8_S8_EEENS6_IJNS7_ILi128EEENS7_ILi96EEENS7_ILi192EEEEEELi128ENS_10bfloat16_tEfNS_4arch4Sm90ELb1ELb0ELb1ELb1ELb1ELb1ELb0ELb1ELb1ELb1ELb1ELb0EEENS1_21CollectiveEpilogueFwdINS6_IJSA_SA_SB_EEES9_SE_SG_Li256ELb1ELb1ELb1ELb0EEENS1_36VarlenDynamicPersistentTileSchedulerILi128ELi96ELi256ELi128ELb1ELb1ELb1ELb1ELb1ELb1EEEEEEEEEvNT_6ParamsE)
	.align		4
        /*004c*/ 	.word	index@(__assertfail)
	.align		4
        /*0050*/ 	.word	index@(_ZN7cutlass13device_kernelIN5flash11enable_sm90INS1_16FlashAttnFwdSm90INS1_25CollectiveMainloopFwdSm90ILi2EN4cute5tupleIJNS5_1CILi1EEES8_S8_EEENS6_IJNS7_ILi64EEESA_SA_EEELi512ENS_10bfloat16_tEfNS_4arch4Sm90ELb0ELb0ELb1ELb0ELb1ELb0ELb0ELb0ELb0ELb1ELb1ELb0EEENS1_21CollectiveEpilogueFwdINS6_IJSA_NS7_ILi512EEESA_EEES9_SC_SE_Li256ELb0ELb1ELb1ELb0EEENS1_19SingleTileSchedulerILb0ELb1ELb1ELi64EEEEEEEEEvNT_6ParamsE)
	.align		4
        /*0054*/ 	.word	index@(__assertfail)
	.align		4
        /*0058*/ 	.word	index@(_ZN7cutlass13device_kernelIN5flash11enable_sm90INS1_16FlashAttnFwdSm90INS1_25CollectiveMainloopFwdSm90ILi2EN4cute5tupleIJNS5_1CILi1EEES8_S8_EEENS6_IJNS7_ILi64EEESA_SA_EEELi512ENS_10bfloat16_tEfNS_4arch4Sm90ELb0ELb0ELb1ELb0ELb1ELb0ELb1ELb0ELb0ELb1ELb1ELb0EEENS1_21CollectiveEpilogueFwdINS6_IJSA_NS7_ILi512EEESA_EEES9_SC_SE_Li256ELb0ELb1ELb1ELb0EEENS1_19SingleTileSchedulerILb0ELb1ELb1ELi64EEEEEEEEEvNT_6ParamsE)
	.align		4
        /*005c*/ 	.word	index@(__assertfail)
	.align		4
        /*0060*/ 	.word	index@(_ZN7cutlass13device_kernelIN5flash11enable_sm90INS1_16FlashAttnFwdSm90INS1_25CollectiveMainloopFwdSm90ILi2EN4cute5tupleIJNS5_1CILi1EEES8_S8_EEENS6_IJNS7_ILi64EEESA_SA_EEELi512ENS_10bfloat16_tEfNS_4arch4Sm90ELb0ELb0ELb1ELb1ELb1ELb0ELb0ELb0ELb0ELb1ELb1ELb0EEENS1_21CollectiveEpilogueFwdINS6_IJSA_NS7_ILi512EEESA_EEES9_SC_SE_Li256ELb1ELb1ELb1ELb0EEENS1_36VarlenDynamicPersistentTileSchedulerILi64ELi64ELi256ELi128ELb1ELb1ELb1ELb0ELb1ELb1EEEEEEEEEvNT_6ParamsE)
	.align		4
        /*0064*/ 	.word	index@(__assertfail)
	.align		4
        /*0068*/ 	.word	index@(_ZN7cutlass13device_kernelIN5flash11enable_sm90INS1_16FlashAttnFwdSm90INS1_25CollectiveMainloopFwdSm90ILi2EN4cute5tupleIJNS5_1CILi1EEES8_S8_EEENS6_IJNS7_ILi64EEESA_SA_EEELi512ENS_10bfloat16_tEfNS_4arch4Sm90ELb0ELb0ELb1ELb1ELb1ELb1ELb0ELb0ELb0ELb1ELb1ELb0EEENS1_21CollectiveEpilogueFwdINS6_IJSA_NS7_ILi512EEESA_EEES9_SC_SE_Li256ELb1ELb1ELb1ELb0EEENS1_36VarlenDynamicPersistentTileSchedulerILi64ELi64ELi256ELi128ELb1ELb1ELb1ELb0ELb1ELb1EEEEEEEEEvNT_6ParamsE)
	.align		4
        /*006c*/ 	.word	index@(__assertfail)
	.align		4
        /*0070*/ 	.word	index@(_ZN7cutlass13device_kernelIN5flash11enable_sm90INS1_16FlashAttnFwdSm90INS1_25CollectiveMainloopFwdSm90ILi2EN4cute5tupleIJNS5_1CILi1EEES8_S8_EEENS6_IJNS7_ILi64EEESA_SA_EEELi512ENS_10bfloat16_tEfNS_4arch4Sm90ELb0ELb0ELb1ELb1ELb1ELb0ELb1ELb0ELb0ELb1ELb1ELb0EEENS1_21CollectiveEpilogueFwdINS6_IJSA_NS7_ILi512EEESA_EEES9_SC_SE_Li256ELb1ELb1ELb1ELb0EEENS1_36VarlenDynamicPersistentTileSchedulerILi64ELi64ELi256ELi128ELb1ELb1ELb1ELb0ELb1ELb1EEEEEEEEEvNT_6ParamsE)
	.align		4
        /*0074*/ 	.word	index@(__assertfail)
	.align		4
        /*0078*/ 	.word	index@(_ZN7cutlass13device_kernelIN5flash11enable_sm90INS1_16FlashAttnFwdSm90INS1_25CollectiveMainloopFwdSm90ILi2EN4cute5tupleIJNS5_1CILi1EEES8_S8_EEENS6_IJNS7_ILi64EEESA_SA_EEELi512ENS_10bfloat16_tEfNS_4arch4Sm90ELb0ELb0ELb1ELb1ELb1ELb1ELb1ELb0ELb0ELb1ELb1ELb0EEENS1_21CollectiveEpilogueFwdINS6_IJSA_NS7_ILi512EEESA_EEES9_SC_SE_Li256ELb1ELb1ELb1ELb0EEENS1_36VarlenDynamicPersistentTileSchedulerILi64ELi64ELi256ELi128ELb1ELb1ELb1ELb0ELb1ELb1EEEEEEEEEvNT_6ParamsE)
	.align		4
        /*007c*/ 	.word	index@(__assertfail)
	.align		4
        /*0080*/ 	.word	index@(_ZN7cutlass13device_kernelIN5flash11enable_sm90INS1_16FlashAttnFwdSm90INS1_25CollectiveMainloopFwdSm90ILi2EN4cute5tupleIJNS5_1CILi1EEES8_S8_EEENS6_IJNS7_ILi64EEESA_SA_EEELi512ENS_10bfloat16_tEfNS_4arch4Sm90ELb0ELb1ELb1ELb0ELb1ELb0ELb0ELb0ELb0ELb1ELb1ELb0EEENS1_21CollectiveEpilogueFwdINS6_IJSA_NS7_ILi512EEESA_EEES9_SC_SE_Li256ELb0ELb1ELb1ELb0EEENS1_19SingleTileSchedulerILb0ELb1ELb1ELi64EEEEEEEEEvNT_6ParamsE)
	.align		4
        /*0084*/ 	.word	index@(__assertfail)
	.align		4
        /*0088*/ 	.word	index@(_ZN7cutlass13device_kernelIN5flash11enable_sm90INS1_16FlashAttnFwdSm90INS1_25CollectiveMainloopFwdSm90ILi2EN4cute5tupleIJNS5_1CILi1EEES8_S8_EEENS6_IJNS7_ILi64EEESA_SA_EEELi512ENS_10bfloat16_tEfNS_4arch4Sm90ELb0ELb1ELb1ELb0ELb1ELb0ELb1ELb0ELb0ELb1ELb1ELb0EEENS1_21CollectiveEpilogueFwdINS6_IJSA_NS7_ILi512EEESA_EEES9_SC_SE_Li256ELb0ELb1ELb1ELb0EEENS1_19SingleTileSchedulerILb0ELb1ELb1ELi64EEEEEEEEEvNT_6ParamsE)
	.align		4
        /*008c*/ 	.word	index@(__assertfail)
	.align		4
        /*0090*/ 	.word	index@(_ZN7cutlass13device_kernelIN5flash11enable_sm90INS1_16FlashAttnFwdSm90INS1_25CollectiveMainloopFwdSm90ILi2EN4cute5tupleIJNS5_1CILi1EEES8_S8_EEENS6_IJNS7_ILi64EEESA_SA_EEELi512ENS_10bfloat16_tEfNS_4arch4Sm90ELb0ELb1ELb1ELb1ELb1ELb0ELb0ELb0ELb0ELb1ELb1ELb0EEENS1_21CollectiveEpilogueFwdINS6_IJSA_NS7_ILi512EEESA_EEES9_SC_SE_Li256ELb1ELb1ELb1ELb0EEENS1_36VarlenDynamicPersistentTileSchedulerILi64ELi64ELi256ELi128ELb1ELb1ELb1ELb1ELb0ELb1EEEEEEEEEvNT_6ParamsE)
	.align		4
        /*0094*/ 	.word	index@(__assertfail)
	.align		4
        /*0098*/ 	.word	index@(_ZN7cutlass13device_kernelIN5flash11enable_sm90INS1_16FlashAttnFwdSm90INS1_25CollectiveMainloopFwdSm90ILi2EN4cute5tupleIJNS5_1CILi1EEES8_S8_EEENS6_IJNS7_ILi64EEESA_SA_EEELi512ENS_10bfloat16_tEfNS_4arch4Sm90ELb0ELb1ELb1ELb1ELb1ELb1ELb0ELb0ELb0ELb1ELb1ELb0EEENS1_21CollectiveEpilogueFwdINS6_IJSA_NS7_ILi512EEESA_EEES9_SC_SE_Li256ELb1ELb1ELb1ELb0EEENS1_36VarlenDynamicPersistentTileSchedulerILi64ELi64ELi256ELi128ELb1ELb1ELb1ELb1ELb0ELb1EEEEEEEEEvNT_6ParamsE)
	.align		4
        /*009c*/ 	.word	index@(__assertfail)
	.align		4
        /*00a0*/ 	.word	index@(_ZN7cutlass13device_kernelIN5flash11enable_sm90INS1_16FlashAttnFwdSm90INS1_25CollectiveMainloopFwdSm90ILi2EN4cute5tupleIJNS5_1CILi1EEES8_S8_EEENS6_IJNS7_ILi64EEESA_SA_EEELi512ENS_10bfloat16_tEfNS_4arch4Sm90ELb0ELb1ELb1ELb1ELb1ELb0ELb1ELb0ELb0ELb1ELb1ELb0EEENS1_21CollectiveEpilogueFwdINS6_IJSA_NS7_ILi512EEESA_EEES9_SC_SE_Li256ELb1ELb1ELb1ELb0EEENS1_36VarlenDynamicPersistentTileSchedulerILi64ELi64ELi256ELi128ELb1ELb1ELb1ELb1ELb0ELb1EEEEEEEEEvNT_6ParamsE)
	.align		4
        /*00a4*/ 	.word	index@(__assertfail)
	.align		4
        /*00a8*/ 	.word	index@(_ZN7cutlass13device_kernelIN5flash11enable_sm90INS1_16FlashAttnFwdSm90INS1_25CollectiveMainloopFwdSm90ILi2EN4cute5tupleIJNS5_1CILi1EEES8_S8_EEENS6_IJNS7_ILi64EEESA_SA_EEELi512ENS_10bfloat16_tEfNS_4arch4Sm90ELb0ELb1ELb1ELb1ELb1ELb1ELb1ELb0ELb0ELb1ELb1ELb0EEENS1_21CollectiveEpilogueFwdINS6_IJSA_NS7_ILi512EEESA_EEES9_SC_SE_Li256ELb1ELb1ELb1ELb0EEENS1_36VarlenDynamicPersistentTileSchedulerILi64ELi64ELi256ELi128ELb1ELb1ELb1ELb1ELb0ELb1EEEEEEEEEvNT_6ParamsE)
	.align		4
        /*00ac*/ 	.word	index@(__assertfail)
	.align		4
        /*00b0*/ 	.word	index@(_ZN7cutlass13device_kernelIN5flash11enable_sm90INS1_16FlashAttnFwdSm90INS1_25CollectiveMainloopFwdSm90ILi2EN4cute5tupleIJNS5_1CILi1EEES8_S8_EEENS6_IJNS7_ILi64EEESA_SA_EEELi512ENS_10bfloat16_tEfNS_4arch4Sm90ELb1ELb0ELb1ELb0ELb1ELb0ELb0ELb0ELb0ELb1ELb1ELb0EEENS1_21CollectiveEpilogueFwdINS6_IJSA_NS7_ILi512EEESA_EEES9_SC_SE_Li256ELb0ELb1ELb1ELb0EEENS1_19SingleTileSchedulerILb0ELb1ELb1ELi64EEEEEEEEEvNT_6ParamsE)
	.align		4
        /*00b4*/ 	.word	index@(__assertfail)
	.align		4
        /*00b8*/ 	.word	index@(_ZN7cutlass13device_kernelIN5flash11enable_sm90INS1_16FlashAttnFwdSm90INS1_25CollectiveMainloopFwdSm90ILi2EN4cute5tupleIJNS5_1CILi1EEES8_S8_EEENS6_IJNS7_ILi64EEESA_SA_EEELi512ENS_10bfloat16_tEfNS_4arch4Sm90ELb1ELb0ELb1ELb0ELb1ELb0ELb1ELb0ELb0ELb1ELb1ELb0EEENS1_21CollectiveEpilogueFwdINS6_IJSA_NS7_ILi512EEESA_EEES9_SC_SE_Li256ELb0ELb1ELb1ELb0EEENS1_19SingleTileSchedulerILb0ELb1ELb1ELi64EEEEEEEEEvNT_6ParamsE)
	.align		4
        /*00bc*/ 	.word	index@(__assertfail)
	.align		4
        /*00c0*/ 	.word	index@(_ZN7cutlass13device_kernelIN5flash11enable_sm90INS1_16FlashAttnFwdSm90INS1_25CollectiveMainloopFwdSm90ILi2EN4cute5tupleIJNS5_1CILi1EEES8_S8_EEENS6_IJNS7_ILi64EEESA_SA_EEELi512ENS_10bfloat16_tEfNS_4arch4Sm90ELb1ELb0ELb1ELb1ELb1ELb0ELb0ELb0ELb0ELb1ELb1ELb0EEENS1_21CollectiveEpilogueFwdINS6_IJSA_NS7_ILi512EEESA_EEES9_SC_SE_Li256ELb1ELb1ELb1ELb0EEENS1_36VarlenDynamicPersistentTileSchedulerILi64ELi64ELi256ELi128ELb1ELb1ELb1ELb1ELb1ELb1EEEEEEEEEvNT_6ParamsE)
	.align		4
        /*00c4*/ 	.word	index@(__assertfail)
	.align		4
        /*00c8*/ 	.word	index@(_ZN7cutlass13device_kernelIN5flash11enable_sm90INS1_16FlashAttnFwdSm90INS1_25CollectiveMainloopFwdSm90ILi2EN4cute5tupleIJNS5_1CILi1EEES8_S8_EEENS6_IJNS7_ILi64EEESA_SA_EEELi512ENS_10bfloat16_tEfNS_4arch4Sm90ELb1ELb0ELb1ELb1ELb1ELb1ELb0ELb0ELb0ELb1ELb1ELb0EEENS1_21CollectiveEpilogueFwdINS6_IJSA_NS7_ILi512EEESA_EEES9_SC_SE_Li256ELb1ELb1ELb1ELb0EEENS1_36VarlenDynamicPersistentTileSchedulerILi64ELi64ELi256ELi128ELb1ELb1ELb1ELb1ELb1ELb1EEEEEEEEEvNT_6ParamsE)
	.align		4
        /*00cc*/ 	.word	index@(__assertfail)
	.align		4
        /*00d0*/ 	.word	index@(_ZN7cutlass13device_kernelIN5flash11enable_sm90INS1_16FlashAttnFwdSm90INS1_25CollectiveMainloopFwdSm90ILi2EN4cute5tupleIJNS5_1CILi1EEES8_S8_EEENS6_IJNS7_ILi64EEESA_SA_EEELi512ENS_10bfloat16_tEfNS_4arch4Sm90ELb1ELb0ELb1ELb1ELb1ELb0ELb1ELb0ELb0ELb1ELb1ELb0EEENS1_21CollectiveEpilogueFwdINS6_IJSA_NS7_ILi512EEESA_EEES9_SC_SE_Li256ELb1ELb1ELb1ELb0EEENS1_36VarlenDynamicPersistentTileSchedulerILi64ELi64ELi256ELi128ELb1ELb1ELb1ELb1ELb1ELb1EEEEEEEEEvNT_6ParamsE)
	.align		4
        /*00d4*/ 	.word	index@(__assertfail)
	.align		4
        /*00d8*/ 	.word	index@(_ZN7cutlass13device_kernelIN5flash11enable_sm90INS1_16FlashAttnFwdSm90INS1_25CollectiveMainloopFwdSm90ILi2EN4cute5tupleIJNS5_1CILi1EEES8_S8_EEENS6_IJNS7_ILi64EEESA_SA_EEELi512ENS_10bfloat16_tEfNS_4arch4Sm90ELb1ELb0ELb1ELb1ELb1ELb1ELb1ELb0ELb0ELb1ELb1ELb0EEENS1_21CollectiveEpilogueFwdINS6_IJSA_NS7_ILi512EEESA_EEES9_SC_SE_Li256ELb1ELb1ELb1ELb0EEENS1_36VarlenDynamicPersistentTileSchedulerILi64ELi64ELi256ELi128ELb1ELb1ELb1ELb1ELb1ELb1EEEEEEEEEvNT_6ParamsE)
	.align		4
        /*00dc*/ 	.word	index@(__assertfail)
	.align		4
        /*00e0*/ 	.word	index@(_ZN7cutlass13device_kernelIN5flash11enable_sm90INS1_16FlashAttnFwdSm90INS1_25CollectiveMainloopFwdSm90ILi2EN4cute5tupleIJNS5_1CILi1EEES8_S8_EEENS6_IJNS7_ILi128EEENS7_ILi96EEENS7_ILi64EEEEEELi256ENS_10bfloat16_tEfNS_4arch4Sm90ELb0ELb0ELb1ELb0ELb1ELb0ELb0ELb1ELb0ELb1ELb1ELb0EEENS1_21CollectiveEpilogueFwdINS6_IJSA_NS7_ILi256EEESB_EEES9_SE_SG_Li256ELb0ELb1ELb1ELb0EEENS1_19SingleTileSchedulerILb0ELb1ELb1ELi128EEEEEEEEEvNT_6ParamsE)
	.align		4
        /*00e4*/ 	.word	index@(__assertfail)
	.align		4
        /*00e8*/ 	.word	index@(_ZN7cutlass13device_kernelIN5flash11enable_sm90INS1_16FlashAttnFwdSm90INS1_25CollectiveMainloopFwdSm90ILi2EN4cute5tupleIJNS5_1CILi1EEES8_S8_EEENS6_IJNS7_ILi128EEENS7_ILi96EEENS7_ILi64EEEEEELi256ENS_10bfloat16_tEfNS_4arch4Sm90ELb0ELb0ELb1ELb0ELb1ELb0ELb1ELb1ELb0ELb1ELb1ELb0EEENS1_21CollectiveEpilogueFwdINS6_IJSA_NS7_ILi256EEESB_EEES9_SE_SG_Li256ELb0ELb1ELb1ELb0EEENS1_19SingleTileSchedulerILb0ELb1ELb1ELi128EEEEEEEEEvNT_6ParamsE)
	.align		4
        /*00ec*/ 	.word	index@(__assertfail)
	.align		4
        /*00f0*/ 	.word	index@(_ZN7cutlass13device_kernelIN5flash11enable_sm90INS1_16FlashAttnFwdSm90INS1_25CollectiveMainloopFwdSm90ILi2EN4cute5tupleIJNS5_1CILi1EEES8_S8_EEENS6_IJNS7_ILi128EEENS7_ILi96EEENS7_ILi64EEEEEELi256ENS_10bfloat16_tEfNS_4arch4Sm90ELb0ELb0ELb1ELb1ELb1ELb0ELb0ELb1ELb0ELb1ELb1ELb0EEENS1_21CollectiveEpilogueFwdINS6_IJSA_NS7_ILi256EEESB_EEES9_SE_SG_Li256ELb1ELb1ELb1ELb0EEENS1_36VarlenDynamicPersistentTileSchedulerILi128ELi96ELi256ELi128ELb1ELb1ELb1ELb0ELb1ELb1EEEEEEEEEvNT_6ParamsE)
	.align		4
        /*00f4*/ 	.word	index@(__assertfail)
	.align		4
        /*00f8*/ 	.word	index@(_ZN7cutlass13device_kernelIN5flash11enable_sm90INS1_16FlashAttnFwdSm90INS1_25CollectiveMainloopFwdSm90ILi2EN4cute5tupleIJNS5_1CILi1EEES8_S8_EEENS6_IJNS7_ILi128EEENS7_ILi96EEENS7_ILi64EEEEEELi256ENS_10bfloat16_tEfNS_4arch4Sm90ELb0ELb0ELb1ELb1ELb1ELb1ELb0ELb1ELb0ELb1ELb1ELb0EEENS1_21CollectiveEpilogueFwdINS6_IJSA_NS7_ILi256EEESB_EEES9_SE_SG_Li256ELb1ELb1ELb1ELb0EEENS1_36VarlenDynamicPersistentTileSchedulerILi128ELi96ELi256ELi128ELb1ELb1ELb1ELb0ELb1ELb1EEEEEEEEEvNT_6ParamsE)
	.align		4
        /*00fc*/ 	.word	index@(__assertfail)
	.align		4
        /*0100*/ 	.word	index@(_ZN7cutlass13device_kernelIN5flash11enable_sm90INS1_16FlashAttnFwdSm90INS1_25CollectiveMainloopFwdSm90ILi2EN4cute5tupleIJNS5_1CILi1EEES8_S8_EEENS6_IJNS7_ILi128EEENS7_ILi96EEENS7_ILi64EEEEEELi256ENS_10bfloat16_tEfNS_4arch4Sm90ELb0ELb0ELb1ELb1ELb1ELb0ELb1ELb1ELb0ELb1ELb1ELb0EEENS1_21CollectiveEpilogueFwdINS6_IJSA_NS7_ILi256EEESB_EEES9_SE_SG_Li256ELb1ELb1ELb1ELb0EEENS1_36VarlenDynamicPersistentTileSchedulerILi128ELi96ELi256ELi128ELb1ELb1ELb1ELb0ELb1ELb1EEEEEEEEEvNT_6ParamsE)
	.align		4
        /*0104*/ 	.word	index@(__assertfail)
	.align		4
        /*0108*/ 	.word	index@(_ZN7cutlass13device_kernelIN5flash11enable_sm90INS1_16FlashAttnFwdSm90INS1_25CollectiveMainloopFwdSm90ILi2EN4cute5tupleIJNS5_1CILi1EEES8_S8_EEENS6_IJNS7_ILi128EEENS7_ILi96EEENS7_ILi64EEEEEELi256ENS_10bfloat16_tEfNS_4arch4Sm90ELb0ELb0ELb1ELb1ELb1ELb1ELb1ELb1ELb0ELb1ELb1ELb0EEENS1_21CollectiveEpilogueFwdINS6_IJSA_NS7_ILi256EEESB_EEES9_SE_SG_Li256ELb1ELb1ELb1ELb0EEENS1_36VarlenDynamicPersistentTileSchedulerILi128ELi96ELi256ELi128ELb1ELb1ELb1ELb0ELb1ELb1EEEEEEEEEvNT_6ParamsE)
	.align		4
        /*010c*/ 	.word	index@(__assertfail)
	.align		4
        /*0110*/ 	.word	index@(_ZN7cutlass13device_kernelIN5flash11enable_sm90INS1_16FlashAttnFwdSm90INS1_25CollectiveMainloopFwdSm90ILi2EN4cute5tupleIJNS5_1CILi1EEES8_S8_EEENS6_IJNS7_ILi128EEENS7_ILi96EEENS7_ILi64EEEEEELi256ENS_10bfloat16_tEfNS_4arch4Sm90ELb0ELb1ELb1ELb0ELb1ELb0ELb0ELb1ELb0ELb1ELb1ELb0EEENS1_21CollectiveEpilogueFwdINS6_IJSA_NS7_ILi256EEESB_EEES9_SE_SG_Li256ELb0ELb1ELb1ELb0EEENS1_19SingleTileSchedulerILb0ELb1ELb1ELi128EEEEEEEEEvNT_6ParamsE)
	.align		4
        /*0114*/ 	.word	index@(__assertfail)
	.align		4
        /*0118*/ 	.word	index@(_ZN7cutlass13device_kernelIN5flash11enable_sm90INS1_16FlashAttnFwdSm90INS1_25CollectiveMainloopFwdSm90ILi2EN4cute5tupleIJNS5_1CILi1EEES8_S8_EEENS6_IJNS7_ILi128EEENS7_ILi96EEENS7_ILi64EEEEEELi256ENS_10bfloat16_tEfNS_4arch4Sm90ELb0ELb1ELb1ELb0ELb1ELb0ELb1ELb1ELb0ELb1ELb1ELb0EEENS1_21CollectiveEpilogueFwdINS6_IJSA_NS7_ILi256EEESB_EEES9_SE_SG_Li256ELb0ELb1ELb1ELb0EEENS1_19SingleTileSchedulerILb0ELb1ELb1ELi128EEEEEEEEEvNT_6ParamsE)
	.align		4
        /*011c*/ 	.word	index@(__assertfail)
	.align		4
        /*0120*/ 	.word	index@(_ZN7cutlass13device_kernelIN5flash11enable_sm90INS1_16FlashAttnFwdSm90INS1_25CollectiveMainloopFwdSm90ILi2EN4cute5tupleIJNS5_1CILi1EEES8_S8_EEENS6_IJNS7_ILi128EEENS7_ILi96EEENS7_ILi64EEEEEELi256ENS_10bfloat16_tEfNS_4arch4Sm90ELb0ELb1ELb1ELb1ELb1ELb0ELb0ELb1ELb0ELb1ELb1ELb0EEENS1_21CollectiveEpilogueFwdINS6_IJSA_NS7_ILi256EEESB_EEES9_SE_SG_Li256ELb1ELb1ELb1ELb0EEENS1_36VarlenDynamicPersistentTileSchedulerILi128ELi96ELi256ELi128ELb1ELb1ELb1ELb1ELb0ELb1EEEEEEEEEvNT_6ParamsE)
	.align		4
        /*0124*/ 	.word	index@(__assertfail)
	.align		4
        /*0128*/ 	.word	index@(_ZN7cutlass13device_kernelIN5flash11enable_sm90INS1_16FlashAttnFwdSm90INS1_25CollectiveMainloopFwdSm90ILi2EN4cute5tupleIJNS5_1CILi1EEES8_S8_EEENS6_IJNS7_ILi128EEENS7_ILi96EEENS7_ILi64EEEEEELi256ENS_10bfloat16_tEfNS_4arch4Sm90ELb0ELb1ELb1ELb1ELb1ELb1ELb0ELb1ELb0ELb1ELb1ELb0EEENS1_21CollectiveEpilogueFwdINS6_IJSA_NS7_ILi256EEESB_EEES9_SE_SG_Li256ELb1ELb1ELb1ELb0EEENS1_36VarlenDynamicPersistentTileSchedulerILi128ELi96ELi256ELi128ELb1ELb1ELb1ELb1ELb0ELb1EEEEEEEEEvNT_6ParamsE)
	.align		4
        /*012c*/ 	.word	index@(__assertfail)
	.align		4
        /*0130*/ 	.word	index@(_ZN7cutlass13device_kernelIN5flash11enable_sm90INS1_16FlashAttnFwdSm90INS1_25CollectiveMainloopFwdSm90ILi2EN4cute5tupleIJNS5_1CILi1EEES8_S8_EEENS6_IJNS7_ILi128EEENS7_ILi96EEENS7_ILi64EEEEEELi256ENS_10bfloat16_tEfNS_4arch4Sm90ELb0ELb1ELb1ELb1ELb1ELb0ELb1ELb1ELb0ELb1ELb1ELb0EEENS1_21CollectiveEpilogueFwdINS6_IJSA_NS7_ILi256EEESB_EEES9_SE_SG_Li256ELb1ELb1ELb1ELb0EEENS1_36VarlenDynamicPersistentTileSchedulerILi128ELi96ELi256ELi128ELb1ELb1ELb1ELb1ELb0ELb1EEEEEEEEEvNT_6ParamsE)
	.align		4
        /*0134*/ 	.word	index@(__assertfail)
	.align		4
        /*0138*/ 	.word	index@(_ZN7cutlass13device_kernelIN5flash11enable_sm90INS1_16FlashAttnFwdSm90INS1_25CollectiveMainloopFwdSm90ILi2EN4cute5tupleIJNS5_1CILi1EEES8_S8_EEENS6_IJNS7_ILi128EEENS7_ILi96EEENS7_ILi64EEEEEELi256ENS_10bfloat16_tEfNS_4arch4Sm90ELb0ELb1ELb1ELb1ELb1ELb1ELb1ELb1ELb0ELb1ELb1ELb0EEENS1_21CollectiveEpilogueFwdINS6_IJSA_NS7_ILi256EEESB_EEES9_SE_SG_Li256ELb1ELb1ELb1ELb0EEENS1_36VarlenDynamicPersistentTileSchedulerILi128ELi96ELi256ELi128ELb1ELb1ELb1ELb1ELb0ELb1EEEEEEEEEvNT_6ParamsE)
	.align		4
        /*013c*/ 	.word	index@(__assertfail)
	.align		4
        /*0140*/ 	.word	index@(_ZN7cutlass13device_kernelIN5flash11enable_sm90INS1_16FlashAttnFwdSm90INS1_25CollectiveMainloopFwdSm90ILi2EN4cute5tupleIJNS5_1CILi1EEES8_S8_EEENS6_IJNS7_ILi128EEENS7_ILi96EEENS7_ILi64EEEEEELi256ENS_10bfloat16_tEfNS_4arch4Sm90ELb1ELb0ELb1ELb0ELb1ELb0ELb0ELb1ELb0ELb1ELb1ELb0EEENS1_21CollectiveEpilogueFwdINS6_IJSA_NS7_ILi256EEESB_EEES9_SE_SG_Li256ELb0ELb1ELb1ELb0EEENS1_19SingleTileSchedulerILb0ELb1ELb1ELi128EEEEEEEEEvNT_6ParamsE)
	.align		4
        /*0144*/ 	.word	index@(__assertfail)
	.align		4
        /*0148*/ 	.word	index@(_ZN7cutlass13device_kernelIN5flash11enable_sm90INS1_16FlashAttnFwdSm90INS1_25CollectiveMainloopFwdSm90ILi2EN4cute5tupleIJNS5_1CILi1EEES8_S8_EEENS6_IJNS7_ILi128EEENS7_ILi96EEENS7_ILi64EEEEEELi256ENS_10bfloat16_tEfNS_4arch4Sm90ELb1ELb0ELb1ELb0ELb1ELb0ELb1ELb1ELb0ELb1ELb1ELb0EEENS1_21CollectiveEpilogueFwdINS6_IJSA_NS7_ILi256EEESB_EEES9_SE_SG_Li256ELb0ELb1ELb1ELb0EEENS1_19SingleTileSchedulerILb0ELb1ELb1ELi128EEEEEEEEEvNT_6ParamsE)
	.align		4
        /*014c*/ 	.word	index@(__assertfail)
	.align		4
        /*0150*/ 	.word	index@(_ZN7cutlass13device_kernelIN5flash11enable_sm90INS1_16FlashAttnFwdSm90INS1_25CollectiveMainloopFwdSm90ILi2EN4cute5tupleIJNS5_1CILi1EEES8_S8_EEENS6_IJNS7_ILi128EEENS7_ILi96EEENS7_ILi64EEEEEELi256ENS_10bfloat16_tEfNS_4arch4Sm90ELb1ELb0ELb1ELb1ELb1ELb0ELb0ELb1ELb0ELb1ELb1ELb0EEENS1_21CollectiveEpilogueFwdINS6_IJSA_NS7_ILi256EEESB_EEES9_SE_SG_Li256ELb1ELb1ELb1ELb0EEENS1_36VarlenDynamicPersistentTileSchedulerILi128ELi96ELi256ELi128ELb1ELb1ELb1ELb1ELb1ELb1EEEEEEEEEvNT_6ParamsE)
	.align		4
        /*0154*/ 	.word	index@(__assertfail)
	.align		4
        /*0158*/ 	.word	index@(_ZN7cutlass13device_kernelIN5flash11enable_sm90INS1_16FlashAttnFwdSm90INS1_25CollectiveMainloopFwdSm90ILi2EN4cute5tupleIJNS5_1CILi1EEES8_S8_EEENS6_IJNS7_ILi128EEENS7_ILi96EEENS7_ILi64EEEEEELi256ENS_10bfloat16_tEfNS_4arch4Sm90ELb1ELb0ELb1ELb1ELb1ELb1ELb0ELb1ELb0ELb1ELb1ELb0EEENS1_21CollectiveEpilogueFwdINS6_IJSA_NS7_ILi256EEESB_EEES9_SE_SG_Li256ELb1ELb1ELb1ELb0EEENS1_36VarlenDynamicPersistentTileSchedulerILi128ELi96ELi256ELi128ELb1ELb1ELb1ELb1ELb1ELb1EEEEEEEEEvNT_6ParamsE)
	.align		4
        /*015c*/ 	.word	index@(__assertfail)
	.align		4
        /*0160*/ 	.word	index@(_ZN7cutlass13device_kernelIN5flash11enable_sm90INS1_16FlashAttnFwdSm90INS1_25CollectiveMainloopFwdSm90ILi2EN4cute5tupleIJNS5_1CILi1EEES8_S8_EEENS6_IJNS7_ILi128EEENS7_ILi96EEENS7_ILi64EEEEEELi256ENS_10bfloat16_tEfNS_4arch4Sm90ELb1ELb0ELb1ELb1ELb1ELb0ELb1ELb1ELb0ELb1ELb1ELb0EEENS1_21CollectiveEpilogueFwdINS6_IJSA_NS7_ILi256EEESB_EEES9_SE_SG_Li256ELb1ELb1ELb1ELb0EEENS1_36VarlenDynamicPersistentTileSchedulerILi128ELi96ELi256ELi128ELb1ELb1ELb1ELb1ELb1ELb1EEEEEEEEEvNT_6ParamsE)
	.align		4
        /*0164*/ 	.word	index@(__assertfail)
	.align		4
        /*0168*/ 	.word	index@(_ZN7cutlass13device_kernelIN5flash11enable_sm90INS1_16FlashAttnFwdSm90INS1_25CollectiveMainloopFwdSm90ILi2EN4cute5tupleIJNS5_1CILi1EEES8_S8_EEENS6_IJNS7_ILi128EEENS7_ILi96EEENS7_ILi64EEEEEELi256ENS_10bfloat16_tEfNS_4arch4Sm90ELb1ELb0ELb1ELb1ELb1ELb1ELb1ELb1ELb0ELb1ELb1ELb0EEENS1_21CollectiveEpilogueFwdINS6_IJSA_NS7_ILi256EEESB_EEES9_SE_SG_Li256ELb1ELb1ELb1ELb0EEENS1_36VarlenDynamicPersistentTileSchedulerILi128ELi96ELi256ELi128ELb1ELb1ELb1ELb1ELb1ELb1EEEEEEEEEvNT_6ParamsE)
	.align		4
        /*016c*/ 	.word	index@(__assertfail)
	.align		4
        /*0170*/ 	.word	0x00000000
	.align		4
        /*0174*/ 	.word	0xfffffffe
	.align		4
        /*0178*/ 	.word	0x00000000
	.align		4
        /*017c*/ 	.word	0xfffffffd
	.align		4
        /*0180*/ 	.word	0x00000000
	.align		4
        /*0184*/ 	.word	0xfffffffc


//--------------------- .nv.constant4             --------------------------
	.section	.nv.constant4,"a",@progbits
	.align	8
	.align		8
.nv.constant4:
        /*0000*/ 	.dword	__assertfail
	.align		8
        /*0008*/ 	.dword	__unnamed_1
	.align		8
        /*0010*/ 	.dword	__unnamed_2
	.align		8
        /*0018*/ 	.dword	__unnamed_3
	.align		8
        /*0020*/ 	.dword	__unnamed_4
	.align		8
        /*0028*/ 	.dword	__unnamed_5
	.align		8
        /*0030*/ 	.dword	__unnamed_6
	.align		8
        /*0038*/ 	.dword	__unnamed_7
	.align		8
        /*0040*/ 	.dword	__unnamed_8
	.align		8
        /*0048*/ 	.dword	__unnamed_9
	.align		8
        /*0050*/ 	.dword	__unnamed_10
	.align		8
        /*0058*/ 	.dword	__unnamed_11
	.align		8
        /*0060*/ 	.dword	__unnamed_12
	.align		8
        /*0068*/ 	.dword	__unnamed_13
	.align		8
        /*0070*/ 	.dword	__unnamed_14
	.align		8
        /*0078*/ 	.dword	__unnamed_15
	.align		8
        /*0080*/ 	.dword	__unnamed_16
	.align		8
        /*0088*/ 	.dword	__unnamed_17
	.align		8
        /*0090*/ 	.dword	__unnamed_18
	.align		8
        /*0098*/ 	.dword	_ZN87_INTERNAL_fb8486b2_51_flash_fwd_hdimdiff_bf16_paged_split_softcap_sm90_cu_882f9858_35454cuda3std3__45__cpo5beginE
	.align		8
        /*00a0*/ 	.dword	_ZN87_INTERNAL_fb8486b2_51_flash_fwd_hdimdiff_bf16_paged_split_softcap_sm90_cu_882f9858_35454cuda3std3__45__cpo3endE
	.align		8
        /*00a8*/ 	.dword	_ZN87_INTERNAL_fb8486b2_51_flash_fwd_hdimdiff_bf16_paged_split_softcap_sm90_cu_882f9858_35454cuda3std3__45__cpo6cbeginE
	.align		8
        /*00b0*/ 	.dword	_ZN87_INTERNAL_fb8486b2_51_flash_fwd_hdimdiff_bf16_paged_split_softcap_sm90_cu_882f9858_35454cuda3std3__45__cpo4cendE
	.align		8
        /*00b8*/ 	.dword	_ZN87_INTERNAL_fb8486b2_51_flash_fwd_hdimdiff_bf16_paged_split_softcap_sm90_cu_882f9858_35454cuda3std3__489_GLOBAL__N__fb8486b2_51_flash_fwd_hdimdiff_bf16_paged_split_softcap_sm90_cu_882f9858_35456ignoreE
	.align		8
        /*00c0*/ 	.dword	_ZN87_INTERNAL_fb8486b2_51_flash_fwd_hdimdiff_bf16_paged_split_softcap_sm90_cu_882f9858_35454cuda3std3__419piecewise_constructE
	.align		8
        /*00c8*/ 	.dword	_ZN87_INTERNAL_fb8486b2_51_flash_fwd_hdimdiff_bf16_paged_split_softcap_sm90_cu_882f9858_35454cuda3std3__48in_placeE
	.align		8
        /*00d0*/ 	.dword	_ZN87_INTERNAL_fb8486b2_51_flash_fwd_hdimdiff_bf16_paged_split_softcap_sm90_cu_882f9858_35454cuda3std6ranges3__45__cpo4swapE
	.align		8
        /*00d8*/ 	.dword	_ZN87_INTERNAL_fb8486b2_51_flash_fwd_hdimdiff_bf16_paged_split_softcap_sm90_cu_882f9858_35454cuda3std6ranges3__45__cpo9iter_moveE
	.align		8
        /*00e0*/ 	.dword	_ZN87_INTERNAL_fb8486b2_51_flash_fwd_hdimdiff_bf16_paged_split_softcap_sm90_cu_882f9858_35454cute7productE
	.align		8
        /*00e8*/ 	.dword	_ZN87_INTERNAL_fb8486b2_51_flash_fwd_hdimdiff_bf16_paged_split_softcap_sm90_cu_882f9858_35454cute1_E
	.align		8
        /*00f0*/ 	.dword	$str$23
	.align		8
        /*00f8*/ 	.dword	$str$24


//--------------------- .text._ZN7cutlass13device_kernelIN5flash11enable_sm90INS1_16FlashAttnFwdSm90INS1_25CollectiveMainloopFwdSm90ILi2EN4cute5tupleIJNS5_1CILi1EEES8_S8_EEENS6_IJNS7_ILi128EEENS7_ILi96EEENS7_ILi192EEEEEELi128ENS_10bfloat16_tEfNS_4arch4Sm90ELb0ELb0ELb1ELb0ELb1ELb0ELb0ELb1ELb1ELb1ELb1ELb0EEENS1_21CollectiveEpilogueFwdINS6_IJSA_SA_SB_EEES9_SE_SG_Li256ELb0ELb1ELb1ELb0EEENS1_19SingleTileSchedulerILb0ELb1ELb1ELi128EEEEEEEEEvNT_6ParamsE --------------------------
	.section	.text._ZN7cutlass13device_kernelIN5flash11enable_sm90INS1_16FlashAttnFwdSm90INS1_25CollectiveMainloopFwdSm90ILi2EN4cute5tupleIJNS5_1CILi1EEES8_S8_EEENS6_IJNS7_ILi128EEENS7_ILi96EEENS7_ILi192EEEEEELi128ENS_10bfloat16_tEfNS_4arch4Sm90ELb0ELb0ELb1ELb0ELb1ELb0ELb0ELb1ELb1ELb1ELb1ELb0EEENS1_21CollectiveEpilogueFwdINS6_IJSA_SA_SB_EEES9_SE_SG_Li256ELb0ELb1ELb1ELb0EEENS1_19SingleTileSchedulerILb0ELb1ELb1ELi128EEEEEEEEEvNT_6ParamsE,"ax",@progbits
	.align	128
.text._ZN7cutlass13device_kernelIN5flash11enable_sm90INS1_16FlashAttnFwdSm90INS1_25CollectiveMainloopFwdSm90ILi2EN4cute5tupleIJNS5_1CILi1EEES8_S8_EEENS6_IJNS7_ILi128EEENS7_ILi96EEENS7_ILi192EEEEEELi128ENS_10bfloat16_tEfNS_4arch4Sm90ELb0ELb0ELb1ELb0ELb1ELb0ELb0ELb1ELb1ELb1ELb1ELb0EEENS1_21CollectiveEpilogueFwdINS6_IJSA_SA_SB_EEES9_SE_SG_Li256ELb0ELb1ELb1ELb0EEENS1_19SingleTileSchedulerILb0ELb1ELb1ELi128EEEEEEEEEvNT_6ParamsE:
        .type           _ZN7cutlass13device_kernelIN5flash11enable_sm90INS1_16FlashAttnFwdSm90INS1_25CollectiveMainloopFwdSm90ILi2EN4cute5tupleIJNS5_1CILi1EEES8_S8_EEENS6_IJNS7_ILi128EEENS7_ILi96EEENS7_ILi192EEEEEELi128ENS_10bfloat16_tEfNS_4arch4Sm90ELb0ELb0ELb1ELb0ELb1ELb0ELb0ELb1ELb1ELb1ELb1ELb0EEENS1_21CollectiveEpilogueFwdINS6_IJSA_SA_SB_EEES9_SE_SG_Li256ELb0ELb1ELb1ELb0EEENS1_19SingleTileSchedulerILb0ELb1ELb1ELi128EEEEEEEEEvNT_6ParamsE,@function
        .size           _ZN7cutlass13device_kernelIN5flash11enable_sm90INS1_16FlashAttnFwdSm90INS1_25CollectiveMainloopFwdSm90ILi2EN4cute5tupleIJNS5_1CILi1EEES8_S8_EEENS6_IJNS7_ILi128EEENS7_ILi96EEENS7_ILi192EEEEEELi128ENS_10bfloat16_tEfNS_4arch4Sm90ELb0ELb0ELb1ELb0ELb1ELb0ELb0ELb1ELb1ELb1ELb1ELb0EEENS1_21CollectiveEpilogueFwdINS6_IJSA_SA_SB_EEES9_SE_SG_Li256ELb0ELb1ELb1ELb0EEENS1_19SingleTileSchedulerILb0ELb1ELb1ELi128EEEEEEEEEvNT_6ParamsE,(.L_x_15733 - _ZN7cutlass13device_kernelIN5flash11enable_sm90INS1_16FlashAttnFwdSm90INS1_25CollectiveMainloopFwdSm90ILi2EN4cute5tupleIJNS5_1CILi1EEES8_S8_EEENS6_IJNS7_ILi128EEENS7_ILi96EEENS7_ILi192EEEEEELi128ENS_10bfloat16_tEfNS_4arch4Sm90ELb0ELb0ELb1ELb0ELb1ELb0ELb0ELb1ELb1ELb1ELb1ELb0EEENS1_21CollectiveEpilogueFwdINS6_IJSA_SA_SB_EEES9_SE_SG_Li256ELb0ELb1ELb1ELb0EEENS1_19SingleTileSchedulerILb0ELb1ELb1ELi128EEEEEEEEEvNT_6ParamsE)
        .other          _ZN7cutlass13device_kernelIN5flash11enable_sm90INS1_16FlashAttnFwdSm90INS1_25CollectiveMainloopFwdSm90ILi2EN4cute5tupleIJNS5_1CILi1EEES8_S8_EEENS6_IJNS7_ILi128EEENS7_ILi96EEENS7_ILi192EEEEEELi128ENS_10bfloat16_tEfNS_4arch4Sm90ELb0ELb0ELb1ELb0ELb1ELb0ELb0ELb1ELb1ELb1ELb1ELb0EEENS1_21CollectiveEpilogueFwdINS6_IJSA_SA_SB_EEES9_SE_SG_Li256ELb0ELb1ELb1ELb0EEENS1_19SingleTileSchedulerILb0ELb1ELb1ELi128EEEEEEEEEvNT_6ParamsE,@"STO_CUDA_ENTRY STV_DEFAULT"
_ZN7cutlass13device_kernelIN5flash11enable_sm90INS1_16FlashAttnFwdSm90INS1_25CollectiveMainloopFwdSm90ILi2EN4cute5tupleIJNS5_1CILi1EEES8_S8_EEENS6_IJNS7_ILi128EEENS7_ILi96EEENS7_ILi192EEEEEELi128ENS_10bfloat16_tEfNS_4arch4Sm90ELb0ELb0ELb1ELb0ELb1ELb0ELb0ELb1ELb1ELb1ELb1ELb0EEENS1_21CollectiveEpilogueFwdINS6_IJSA_SA_SB_EEES9_SE_SG_Li256ELb0ELb1ELb1ELb0EEENS1_19SingleTileSchedulerILb0ELb1ELb1ELi128EEEEEEEEEvNT_6ParamsE:
[----:B------:R-:W0:Y:S01]  /*0000*/  LDC R1, c[0x0][0x28] ;  /* 0x00000a00ff017b82 */ /* 0x000e220000000800 */
[----:B------:R-:W1:Y:S01]  /*0010*/  S2R R25, SR_TID.X ;  /* 0x0000000000197919 */ /* 0x000e620000002100 */
[----:B------:R-:W-:Y:S01]  /*0020*/  ELECT P0, URZ, PT ;  /* 0x00000000003f782f */ /* 0x000fe20003800000 */
[----:B------:R-:W-:Y:S01]  /*0030*/  UMOV UR4, 0x80 ;  /* 0x0000008000047882 */ /* 0x000fe20000000000 */
[----:B------:R-:W-:Y:S01]  /*0040*/  UMOV UR7, 0x100 ;  /* 0x0000010000077882 */ /* 0x000fe20000000000 */
[----:B-1----:R-:W-:-:S05]  /*0050*/  SHF.R.U32.HI R0, RZ, 0x5, R25 ;  /* 0x00000005ff007819 */ /* 0x002fca0000011619 */
[----:B------:R-:W1:Y:S02]  /*0060*/  SHFL.IDX PT, R2, R0, RZ, 0x1f ;  /* 0x00001fff00027589 */ /* 0x000e6400000e0000 */
[C---:B-1----:R-:W-:Y:S02]  /*0070*/  ISETP.NE.OR P0, PT, R2.reuse, RZ, !P0 ;  /* 0x000000ff0200720c */ /* 0x042fe40004705670 */
[----:B------:R-:W-:Y:S02]  /*0080*/  ISETP.NE.AND P1, PT, R2, RZ, PT ;  /* 0x000000ff0200720c */ /* 0x000fe40003f25270 */
[----:B------:R-:W-:-:S06]  /*0090*/  SHF.R.U32.HI R2, RZ, 0x7, R25 ;  /* 0x00000007ff027819 */ /* 0x000fcc0000011619 */
[----:B------:R-:W1:Y:S03]  /*00a0*/  SHFL.IDX PT, R2, R2, RZ, 0x1f ;  /* 0x00001fff02027589 */ /* 0x000e6600000e0000 */
[----:B------:R-:W-:Y:S01]  /*00b0*/  VOTEU.ALL UP0, P0 ;  /* 0x00000000003f7886 */ /* 0x000fe20000000000 */
[----:B------:R-:W-:-:S04]  /*00c0*/  VOTEU.ALL UP1, P0 ;  /* 0x00000000003f7886 */ /* 0x000fc80000020000 */
[----:B------:R-:W2:Y:S01]  /*00d0*/  @!UP0 S2UR UR8, SR_CgaCtaId ;  /* 0x00000000000889c3 */ /* 0x000ea20000008800 */
[----:B------:R-:W-:Y:S01]  /*00e0*/  @!UP0 UMOV UR6, 0x400 ;  /* 0x0000040000068882 */ /* 0x000fe20000000000 */
[----:B------:R-:W-:-:S04]  /*00f0*/  @!UP0 UIADD3 UR4, -UR4, 0x100000, URZ ;  /* 0x0010000004048890 */ /* 0x000fc8000fffe13f */
[----:B------:R-:W-:Y:S02]  /*0100*/  @!UP0 USHF.L.U32 UR5, UR4, 0xb, URZ ;  /* 0x0000000b04058899 */ /* 0x000fe4000800063f */
[----:B------:R-:W-:Y:S02]  /*0110*/  @!UP0 USHF.L.U32 UR4, UR4, 0x1, URZ ;  /* 0x0000000104048899 */ /* 0x000fe4000800063f */
[----:B--2---:R-:W-:Y:S02]  /*0120*/  @!UP0 ULEA UR8, UR8, UR6, 0x18 ;  /* 0x0000000608088291 */ /* 0x004fe4000f8ec03f */
[----:B------:R-:W-:-:S04]  /*0130*/  @!UP0 UIADD3 UR6, -UR7, 0x100000, URZ ;  /* 0x0010000007068890 */ /* 0x000fc8000fffe13f */
[----:B------:R-:W-:Y:S02]  /*0140*/  @!UP0 USHF.L.U32 UR7, UR6, 0xb, URZ ;  /* 0x0000000b06078899 */ /* 0x000fe4000800063f */
[----:B------:R-:W-:Y:S01]  /*0150*/  @!UP0 USHF.L.U32 UR6, UR6, 0x1, URZ ;  /* 0x0000000106068899 */ /* 0x000fe2000800063f */
[----:B------:R-:W-:-:S05]  /*0160*/  VOTEU.ALL UP0, P0 ;  /* 0x00000000003f7886 */ /* 0x000fca0000000000 */
[----:B------:R2:W3:Y:S06]  /*0170*/  @!UP0 SYNCS.EXCH.64 URZ, [UR8+0x2a800], UR4 ;  /* 0x02a80004083f85b2 */ /* 0x0004ec0008000100 */
[----:B------:R2:W4:Y:S02]  /*0180*/  @!UP1 SYNCS.EXCH.64 URZ, [UR8+0x2a820], UR6 ;  /* 0x02a82006083f95b2 */ /* 0x0005240008000100 */
[----:B012---:R-:W-:Y:S05]  /*0190*/  @P1 BRA `(.L_x_0) ;  /* 0x0000000000481947 */ /* 0x007fea0003800000 */
[----:B------:R-:W0:Y:S01]  /*01a0*/  S2UR UR5, SR_CgaCtaId ;  /* 0x00000000000579c3 */ /* 0x000e220000008800 */
[----:B------:R-:W-:Y:S01]  /*01b0*/  UMOV UR4, 0x400 ;  /* 0x0000040000047882 */ /* 0x000fe20000000000 */
[----:B------:R-:W-:Y:S01]  /*01c0*/  UMOV UR6, 0x80 ;  /* 0x0000008000067882 */ /* 0x000fe20000000000 */
[----:B------:R-:W-:Y:S01]  /*01d0*/  UMOV UR7, 0x100 ;  /* 0x0000010000077882 */ /* 0x000fe20000000000 */
[----:B------:R-:W-:Y:S01]  /*01e0*/  ELECT P0, URZ, PT ;  /* 0x00000000003f782f */ /* 0x000fe20003800000 */
[----:B0-----:R-:W-:Y:S02]  /*01f0*/  ULEA UR8, UR5, UR4, 0x18 ;  /* 0x0000000405087291 */ /* 0x001fe4000f8ec03f */
[----:B------:R-:W-:-:S04]  /*0200*/  UIADD3 UR4, -UR6, 0x100000, URZ ;  /* 0x0010000006047890 */ /* 0x000fc8000fffe13f */
[----:B------:R-:W-:Y:S02]  /*0210*/  USHF.L.U32 UR5, UR4, 0xb, URZ ;  /* 0x0000000b04057899 */ /* 0x000fe4000800063f */
[----:B------:R-:W-:Y:S02]  /*0220*/  USHF.L.U32 UR4, UR4, 0x1, URZ ;  /* 0x0000000104047899 */ /* 0x000fe4000800063f */
[----:B------:R-:W-:-:S04]  /*0230*/  UIADD3 UR6, -UR7, 0x100000, URZ ;  /* 0x0010000007067890 */ /* 0x000fc8000fffe13f */
[----:B------:R-:W-:Y:S02]  /*0240*/  USHF.L.U32 UR7, UR6, 0xb, URZ ;  /* 0x0000000b06077899 */ /* 0x000fe4000800063f */
[----:B------:R-:W-:Y:S01]  /*0250*/  USHF.L.U32 UR6, UR6, 0x1, URZ ;  /* 0x0000000106067899 */ /* 0x000fe2000800063f */
[----:B------:R-:W0:Y:S03]  /*0260*/  FENCE.VIEW.ASYNC.S ;  /* 0x00000000000073c6 */ /* 0x000e260000000000 */
[----:B0-----:R0:W1:Y:S08]  /*0270*/  SYNCS.EXCH.64 URZ, [UR8+0x2a830], UR4 ;  /* 0x02a83004083f75b2 */ /* 0x0010700008000100 */
[----:B------:R0:W2:Y:S01]  /*0280*/  SYNCS.EXCH.64 URZ, [UR8+0x2a840], UR6 ;  /* 0x02a84006083f75b2 */ /* 0x0000a20008000100 */
[----:B------:R0:W0:Y:S01]  /*0290*/  SYNCS.EXCH.64 URZ, [UR8+0x2a838], UR4 ;  /* 0x02a83804083f75b2 */ /* 0x0000220008000100 */
[----:B------:R0:W0:Y:S01]  /*02a0*/  SYNCS.EXCH.64 URZ, [UR8+0x2a848], UR6 ;  /* 0x02a84806083f75b2 */ /* 0x0000220008000100 */
[----:B------:R-:W-:Y:S01]  /*02b0*/  NOP ;  /* 0x0000000000007918 */ /* 0x000fe20000000000 */
.L_x_0:
[----:B------:R-:W5:Y:S01]  /*02c0*/  SHFL.IDX PT, R3, R0, RZ, 0x1f ;  /* 0x00001fff00037589 */ /* 0x000f6200000e0000 */
[----:B------:R-:W-:Y:S01]  /*02d0*/  NOP ;  /* 0x0000000000007918 */ /* 0x000fe20000000000 */
[----:B-----5:R-:W-:-:S13]  /*02e0*/  ISETP.NE.AND P0, PT, R3, RZ, PT ;  /* 0x000000ff0300720c */ /* 0x020fda0003f05270 */
[----:B------:R-:W-:Y:S05]  /*02f0*/  @P0 BRA `(.L_x_1) ;  /* 0x0000000000480947 */ /* 0x000fea0003800000 */
[----:B0-----:R-:W0:Y:S01]  /*0300*/  S2UR UR5, SR_CgaCtaId ;  /* 0x00000000000579c3 */ /* 0x001e220000008800 */
        /* <DEDUP_REMOVED lines=12> */
[----:B0-----:R0:W0:Y:S08]  /*03d0*/  SYNCS.EXCH.64 URZ, [UR8+0x2a850], UR4 ;  /* 0x02a85004083f75b2 */ /* 0x0010300008000100 */
[----:B------:R0:W0:Y:S01]  /*03e0*/  SYNCS.EXCH.64 URZ, [UR8+0x2a860], UR6 ;  /* 0x02a86006083f75b2 */ /* 0x0000220008000100 */
[----:B------:R0:W0:Y:S01]  /*03f0*/  SYNCS.EXCH.64 URZ, [UR8+0x2a858], UR4 ;  /* 0x02a85804083f75b2 */ /* 0x0000220008000100 */
[----:B------:R0:W0:Y:S01]  /*0400*/  SYNCS.EXCH.64 URZ, [UR8+0x2a868], UR6 ;  /* 0x02a86806083f75b2 */ /* 0x0000220008000100 */
[----:B------:R-:W-:Y:S01]  /*0410*/  NOP ;  /* 0x0000000000007918 */ /* 0x000fe20000000000 */
.L_x_1:
[----:B------:R-:W5:Y:S01]  /*0420*/  SHFL.IDX PT, R3, R0, RZ, 0x1f ;  /* 0x00001fff00037589 */ /* 0x000f6200000e0000 */
[----:B------:R-:W-:Y:S01]  /*0430*/  NOP ;  /* 0x0000000000007918 */ /* 0x000fe20000000000 */
[----:B-----5:R-:W-:-:S13]  /*0440*/  ISETP.NE.AND P0, PT, R3, RZ, PT ;  /* 0x000000ff0300720c */ /* 0x020fda0003f05270 */
[----:B------:R-:W-:Y:S05]  /*0450*/  @P0 BRA `(.L_x_2) ;  /* 0x0000000000380947 */ /* 0x000fea0003800000 */
[----:B0-----:R-:W0:Y:S01]  /*0460*/  S2UR UR5, SR_CgaCtaId ;  /* 0x00000000000579c3 */ /* 0x001e220000008800 */
[----:B------:R-:W-:Y:S01]  /*0470*/  UMOV UR4, 0x400 ;  /* 0x0000040000047882 */ /* 0x000fe20000000000 */
[----:B------:R-:W-:Y:S01]  /*0480*/  UMOV UR7, 0x80 ;  /* 0x0000008000077882 */ /* 0x000fe20000000000 */
[----:B------:R-:W-:Y:S01]  /*0490*/  ELECT P0, URZ, PT ;  /* 0x00000000003f782f */ /* 0x000fe20003800000 */
[----:B0-----:R-:W-:Y:S02]  /*04a0*/  ULEA UR6, UR5, UR4, 0x18 ;  /* 0x0000000405067291 */ /* 0x001fe4000f8ec03f */
[----:B------:R-:W-:-:S04]  /*04b0*/  UIADD3 UR4, -UR7, 0x100000, URZ ;  /* 0x0010000007047890 */ /* 0x000fc8000fffe13f */
[----:B------:R-:W-:Y:S02]  /*04c0*/  USHF.L.U32 UR5, UR4, 0xb, URZ ;  /* 0x0000000b04057899 */ /* 0x000fe4000800063f */
[----:B------:R-:W-:Y:S01]  /*04d0*/  USHF.L.U32 UR4, UR4, 0x1, URZ ;  /* 0x0000000104047899 */ /* 0x000fe2000800063f */
[----:B------:R-:W0:Y:S11]  /*04e0*/  FENCE.VIEW.ASYNC.S ;  /* 0x00000000000073c6 */ /* 0x000e360000000000 */
[----:B0-----:R0:W0:Y:S01]  /*04f0*/  SYNCS.EXCH.64 URZ, [UR6+0x2a870], UR4 ;  /* 0x02a87004063f75b2 */ /* 0x0010220008000100 */
[----:B------:R0:W0:Y:S01]  /*0500*/  SYNCS.EXCH.64 URZ, [UR6+0x2a880], UR4 ;  /* 0x02a88004063f75b2 */ /* 0x0000220008000100 */
[----:B------:R0:W0:Y:S01]  /*0510*/  SYNCS.EXCH.64 URZ, [UR6+0x2a878], UR4 ;  /* 0x02a87804063f75b2 */ /* 0x0000220008000100 */
[----:B------:R0:W0:Y:S01]  /*0520*/  SYNCS.EXCH.64 URZ, [UR6+0x2a888], UR4 ;  /* 0x02a88804063f75b2 */ /* 0x0000220008000100 */
[----:B------:R-:W-:Y:S01]  /*0530*/  NOP ;  /* 0x0000000000007918 */ /* 0x000fe20000000000 */
.L_x_2:
        /* <DEDUP_REMOVED lines=22> */
.L_x_3:
[----:B------:R-:W5:Y:S01]  /*06a0*/  SHFL.IDX PT, R3, R0, RZ, 0x1f ;  /* 0x00001fff00037589 */ /* 0x000f6200000e0000 */
[----:B------:R-:W-:Y:S01]  /*06b0*/  R2UR UR9, R2 ;  /* 0x00000000020972ca */ /* 0x000fe200000e0000 */
        /* <DEDUP_REMOVED lines=21> */
.L_x_4:
[----:B------:R-:W-:Y:S01]  /*0810*/  UISETP.NE.AND UP0, UPT, UR9, URZ, UPT ;  /* 0x0000003f0900728c */ /* 0x000fe2000bf05270 */
[----:B------:R-:W-:Y:S01]  /*0820*/  NOP ;  /* 0x0000000000007918 */ /* 0x000fe20000000000 */
[----:B------:R-:W-:Y:S01]  /*0830*/  UMOV UR36, 0x1 ;  /* 0x0000000100247882 */ /* 0x000fe20000000000 */
[----:B------:R-:W-:Y:S01]  /*0840*/  ULDC.64 UR38, c[0x0][0x208] ;  /* 0x0000820000267ab9 */ /* 0x000fe20000000a00 */
[----:B------:R-:W-:Y:S01]  /*0850*/  USEL UR36, UR36, 0x2, !UP0 ;  /* 0x0000000224247887 */ /* 0x000fe2000c000000 */
[----:B------:R-:W-:Y:S01]  /*0860*/  BSSY B6, `(.L_x_5) ;  /* 0x0000b09000067945 */ /* 0x000fe20003800000 */
[----:B01234-:R-:W-:Y:S01]  /*0870*/  BAR.SYNC.DEFER_BLOCKING 0x0 ;  /* 0x0000000000007b1d */ /* 0x01ffe20000010000 */
[----:B------:R-:W-:-:S13]  /*0880*/  PLOP3.LUT P0, PT, PT, PT, UP0, 0x80, 0x0 ;  /* 0x000000000000781c */ /* 0x000fda0003f0f008 */
[----:B------:R-:W-:Y:S05]  /*0890*/  @!P0 BRA `(.L_x_6) ;  /* 0x0000007400c88947 */ /* 0x000fea0003800000 */
.L_x_7:
[----:B------:R-:W-:-:S08]  /*08a0*/  NOP ;  /* 0x0000000000007918 */ /* 0x000fd00000000000 */
[----:B------:R-:W0:Y:S02]  /*08b0*/  USETMAXREG.TRY_ALLOC.CTAPOOL UP0, 0xe8 ;  /* 0x000000e8000079c8 */ /* 0x000e240008000600 */
[----:B0-----:R-:W-:-:S13]  /*08c0*/  PLOP3.LUT P0, PT, PT, PT, UP0, 0x80, 0x0 ;  /* 0x000000000000781c */ /* 0x001fda0003f0f008 */
[----:B------:R-:W-:Y:S05]  /*08d0*/  @!P0 BRA `(.L_x_7) ;  /* 0xfffffffc00f08947 */ /* 0x000fea000383ffff */
[----:B------:R-:W0:Y:S08]  /*08e0*/  LDC R3, c[0x0][0xc50] ;  /* 0x00031400ff037b82 */ /* 0x000e300000000800 */
[----:B------:R-:W1:Y:S08]  /*08f0*/  S2UR UR4, SR_CTAID.Y ;  /* 0x00000000000479c3 */ /* 0x000e700000002600 */
[----:B------:R-:W2:Y:S08]  /*0900*/  S2UR UR5, SR_CTAID.Z ;  /* 0x00000000000579c3 */ /* 0x000eb00000002700 */
[----:B------:R-:W-:Y:S06]  /*0910*/  BAR.ARV 0x8, 0x180 ;  /* 0x0206000000007b1d */ /* 0x000fec0000002000 */
[----:B0-----:R-:W-:Y:S01]  /*0920*/  ISETP.NE.AND P0, PT, R3, 0x1, PT ;  /* 0x000000010300780c */ /* 0x001fe20003f05270 */
[----:B-1----:R-:W-:-:S12]  /*0930*/  IMAD.U32 R2, RZ, RZ, UR4 ;  /* 0x00000004ff027e24 */ /* 0x002fd8000f8e00ff */
[----:B------:R-:W0:Y:S08]  /*0940*/  @P0 LDC R0, c[0x0][0xc54] ;  /* 0x00031500ff000b82 */ /* 0x000e300000000800 */
[----:B------:R-:W1:Y:S01]  /*0950*/  @P0 LDC R5, c[0x0][0xc58] ;  /* 0x00031600ff050b82 */ /* 0x000e620000000800 */
[----:B0-----:R-:W-:-:S05]  /*0960*/  @P0 IMAD.HI.U32 R0, R0, UR4, RZ ;  /* 0x0000000400000c27 */ /* 0x001fca000f8e00ff */
[----:B-1----:R-:W-:Y:S02]  /*0970*/  @P0 SHF.R.U32.HI R2, RZ, R5, R0 ;  /* 0x00000005ff020219 */ /* 0x002fe40000011600 */
[----:B--2---:R-:W-:-:S03]  /*0980*/  ISETP.LE.AND P0, PT, RZ, UR5, PT ;  /* 0x00000005ff007c0c */ /* 0x004fc6000bf03270 */
[----:B------:R-:W-:-:S04]  /*0990*/  IMAD.MOV R0, RZ, RZ, -R2 ;  /* 0x000000ffff007224 */ /* 0x000fc800078e0a02 */
[----:B------:R-:W-:-:S06]  /*09a0*/  IMAD R4, R3, R0, UR4 ;  /* 0x0000000403047e24 */ /* 0x000fcc000f8e0200 */
[----:B------:R-:W-:Y:S05]  /*09b0*/  @!P0 BRA `(.L_x_8) ;  /* 0x000000ac00cc8947 */ /* 0x000fea0003800000 */
[----:B------:R-:W0:Y:S01]  /*09c0*/  LDC.64 R6, c[0x0][0x418] ;  /* 0x00010600ff067b82 */ /* 0x000e220000000a00 */
[----:B------:R-:W-:Y:S01]  /*09d0*/  LOP3.LUT R16, R4, 0xffff, RZ, 0xc0, !PT ;  /* 0x0000ffff04107812 */ /* 0x000fe200078ec0ff */
[----:B------:R-:W-:-:S06]  /*09e0*/  IMAD.MOV.U32 R17, RZ, RZ, RZ ;  /* 0x000000ffff117224 */ /* 0x000fcc00078e00ff */
[----:B------:R-:W1:Y:S08]  /*09f0*/  LDC R18, c[0x0][0x424] ;  /* 0x00010900ff127b82 */ /* 0x000e700000000800 */
[----:B------:R-:W2:Y:S01]  /*0a00*/  LDC R3, c[0x0][0x2f0] ;  /* 0x0000bc00ff037b82 */ /* 0x000ea20000000800 */
[----:B0-----:R-:W-:-:S04]  /*0a10*/  ISETP.NE.U32.AND P0, PT, R6, RZ, PT ;  /* 0x000000ff0600720c */ /* 0x001fc80003f05070 */
[----:B------:R-:W-:-:S04]  /*0a20*/  ISETP.NE.AND.EX P0, PT, R7, RZ, PT, P0 ;  /* 0x000000ff0700720c */ /* 0x000fc80003f05300 */
[----:B-1----:R-:W-:-:S05]  /*0a30*/  SEL R18, R18, 0x1, P0 ;  /* 0x0000000112127807 */ /* 0x002fca0000000000 */
[----:B--2---:R-:W-:-:S05]  /*0a40*/  IMAD R18, R18, R3, RZ ;  /* 0x0000000312127224 */ /* 0x004fca00078e02ff */
[C---:B------:R-:W-:Y:S02]  /*0a50*/  ISETP.GE.AND P0, PT, R18.reuse, 0x1, PT ;  /* 0x000000011200780c */ /* 0x040fe40003f06270 */
[----:B------:R-:W-:-:S05]  /*0a60*/  IADD3 R0, R18, 0x5f, RZ ;  /* 0x0000005f12007810 */ /* 0x000fca0007ffe0ff */
[----:B------:R-:W-:-:S05]  /*0a70*/  IMAD.HI R0, R0, 0x2aaaaaab, RZ ;  /* 0x2aaaaaab00007827 */ /* 0x000fca00078e02ff */
[----:B------:R-:W-:-:S04]  /*0a80*/  SHF.R.U32.HI R3, RZ, 0x1f, R0 ;  /* 0x0000001fff037819 */ /* 0x000fc80000011600 */
[----:B------:R-:W-:Y:S01]  /*0a90*/  LEA.HI.SX32 R3, R0, R3, 0x1c ;  /* 0x0000000300037211 */ /* 0x000fe200078fe2ff */
[----:B------:R-:W-:Y:S06]  /*0aa0*/  @!P0 BRA `(.L_x_9) ;  /* 0x0000000000788947 */ /* 0x000fec0003800000 */
[----:B------:R-:W-:-:S04]  /*0ab0*/  SHF.R.U32.HI R0, RZ, 0x10, R4 ;  /* 0x00000010ff007819 */ /* 0x000fc80000011604 */
[----:B------:R-:W-:-:S13]  /*0ac0*/  ISETP.NE.AND P0, PT, R0, RZ, PT ;  /* 0x000000ff0000720c */ /* 0x000fda0003f05270 */
[----:B------:R-:W0:Y:S02]  /*0ad0*/  @!P0 LDC R0, c[0x0][0x9f0] ;  /* 0x00027c00ff008b82 */ /* 0x000e240000000800 */
[-C--:B0-----:R-:W-:Y:S02]  /*0ae0*/  IABS R9, R0.reuse ;  /* 0x0000000000097213 */ /* 0x081fe40000000000 */
[----:B------:R-:W-:Y:S02]  /*0af0*/  IABS R10, R0 ;  /* 0x00000000000a7213 */ /* 0x000fe40000000000 */
[----:B------:R-:W0:Y:S01]  /*0b00*/  I2F.RP R6, R9 ;  /* 0x0000000900067306 */ /* 0x000e220000209400 */
[----:B------:R-:W-:Y:S02]  /*0b10*/  IADD3 R7, R3, -0x1, R0 ;  /* 0xffffffff03077810 */ /* 0x000fe40007ffe000 */
[----:B------:R-:W-:-:S05]  /*0b20*/  IMAD.MOV R10, RZ, RZ, -R10 ;  /* 0x000000ffff0a7224 */ /* 0x000fca00078e0a0a */
[----:B0-----:R-:W0:Y:S02]  /*0b30*/  MUFU.RCP R6, R6 ;  /* 0x0000000600067308 */ /* 0x001e240000001000 */
[----:B0-----:R-:W-:Y:S01]  /*0b40*/  VIADD R4, R6, 0xffffffe ;  /* 0x0ffffffe06047836 */ /* 0x001fe20000000000 */
[----:B------:R-:W-:Y:S02]  /*0b50*/  IABS R6, R7 ;  /* 0x0000000700067213 */ /* 0x000fe40000000000 */
[----:B------:R-:W-:-:S03]  /*0b60*/  LOP3.LUT R7, R7, R0, RZ, 0x3c, !PT ;  /* 0x0000000007077212 */ /* 0x000fc600078e3cff */
[----:B------:R0:W1:Y:S01]  /*0b70*/  F2I.FTZ.U32.TRUNC.NTZ R5, R4 ;  /* 0x0000000400057305 */ /* 0x000062000021f000 */
[----:B------:R-:W-:Y:S01]  /*0b80*/  ISETP.GE.AND P2, PT, R7, RZ, PT ;  /* 0x000000ff0700720c */ /* 0x000fe20003f46270 */
[----:B0-----:R-:W-:Y:S01]  /*0b90*/  IMAD.MOV.U32 R4, RZ, RZ, RZ ;  /* 0x000000ffff047224 */ /* 0x001fe200078e00ff */
[----:B-1----:R-:W-:-:S05]  /*0ba0*/  IADD3 R8, RZ, -R5, RZ ;  /* 0x80000005ff087210 */ /* 0x002fca0007ffe0ff */
[----:B------:R-:W-:-:S04]  /*0bb0*/  IMAD R11, R8, R9, RZ ;  /* 0x00000009080b7224 */ /* 0x000fc800078e02ff */
[----:B------:R-:W-:Y:S01]  /*0bc0*/  IMAD.HI.U32 R5, R5, R11, R4 ;  /* 0x0000000b05057227 */ /* 0x000fe200078e0004 */
[----:B------:R-:W-:-:S05]  /*0bd0*/  MOV R4, R10 ;  /* 0x0000000a00047202 */ /* 0x000fca0000000f00 */
[----:B------:R-:W-:-:S04]  /*0be0*/  IMAD.HI.U32 R5, R5, R6, RZ ;  /* 0x0000000605057227 */ /* 0x000fc800078e00ff */
[----:B------:R-:W-:-:S05]  /*0bf0*/  IMAD R4, R5, R4, R6 ;  /* 0x0000000405047224 */ /* 0x000fca00078e0206 */
[----:B------:R-:W-:-:S13]  /*0c00*/  ISETP.GT.U32.AND P1, PT, R9, R4, PT ;  /* 0x000000040900720c */ /* 0x000fda0003f24070 */
[----:B------:R-:W-:Y:S02]  /*0c10*/  @!P1 IMAD.IADD R4, R4, 0x1, -R9 ;  /* 0x0000000104049824 */ /* 0x000fe400078e0a09 */
[----:B------:R-:W-:Y:S01]  /*0c20*/  @!P1 VIADD R5, R5, 0x1 ;  /* 0x0000000105059836 */ /* 0x000fe20000000000 */
[----:B------:R-:W-:Y:S02]  /*0c30*/  ISETP.NE.AND P1, PT, R0, RZ, PT ;  /* 0x000000ff0000720c */ /* 0x000fe40003f25270 */
[----:B------:R-:W-:-:S13]  /*0c40*/  ISETP.GE.U32.AND P0, PT, R4, R9, PT ;  /* 0x000000090400720c */ /* 0x000fda0003f06070 */
[----:B------:R-:W-:-:S05]  /*0c50*/  @P0 IADD3 R5, R5, 0x1, RZ ;  /* 0x0000000105050810 */ /* 0x000fca0007ffe0ff */
[----:B------:R-:W-:Y:S01]  /*0c60*/  @!P2 IMAD.MOV R5, RZ, RZ, -R5 ;  /* 0x000000ffff05a224 */ /* 0x000fe200078e0a05 */
[----:B------:R-:W-:-:S05]  /*0c70*/  @!P1 LOP3.LUT R5, RZ, R0, RZ, 0x33, !PT ;  /* 0x00000000ff059212 */ /* 0x000fca00078e33ff */
[----:B------:R-:W-:-:S07]  /*0c80*/  IMAD.MOV.U32 R17, RZ, RZ, R5 ;  /* 0x000000ffff117224 */ /* 0x000fce00078e0005 */
.L_x_9:
[-C--:B------:R-:W-:Y:S01]  /*0c90*/  IMAD R16, R16, R17.reuse, RZ ;  /* 0x0000001110107224 */ /* 0x080fe200078e02ff */
[----:B------:R-:W-:Y:S01]  /*0ca0*/  IADD3 R19, R25, -0x80, RZ ;  /* 0xffffff8019137810 */ /* 0x000fe20007ffe0ff */
[----:B------:R-:W-:Y:S01]  /*0cb0*/  IMAD.MOV.U32 R0, RZ, RZ, RZ ;  /* 0x000000ffff007224 */ /* 0x000fe200078e00ff */
[----:B------:R-:W-:Y:S02]  /*0cc0*/  PLOP3.LUT P0, PT, PT, PT, PT, 0x80, 0x0 ;  /* 0x000000000000781c */ /* 0x000fe40003f0f070 */
[----:B------:R-:W-:Y:S02]  /*0cd0*/  CS2R R86, SRZ ;  /* 0x0000000000567805 */ /* 0x000fe4000001ff00 */
[----:B------:R-:W-:Y:S01]  /*0ce0*/  VIADDMNMX R17, R16, R17, R3, PT ;  /* 0x0000001110117246 */ /* 0x000fe20003800103 */
[----:B------:R-:W-:Y:S01]  /*0cf0*/  IMAD.MOV.U32 R3, RZ, RZ, RZ ;  /* 0x000000ffff037224 */ /* 0x000fe200078e00ff */
[----:B------:R-:W-:Y:S02]  /*0d00*/  CS2R R84, SRZ ;  /* 0x0000000000547805 */ /* 0x000fe4000001ff00 */
[----:B------:R-:W-:-:S02]  /*0d10*/  CS2R R82, SRZ ;  /* 0x0000000000527805 */ /* 0x000fc4000001ff00 */
[----:B------:R-:W-:Y:S02]  /*0d20*/  ISETP.GT.AND P1, PT, R17, R16, PT ;  /* 0x000000101100720c */ /* 0x000fe40003f24270 */
[----:B------:R-:W-:Y:S02]  /*0d30*/  CS2R R80, SRZ ;  /* 0x0000000000507805 */ /* 0x000fe4000001ff00 */
[----:B------:R-:W-:Y:S02]  /*0d40*/  CS2R R78, SRZ ;  /* 0x00000000004e7805 */ /* 0x000fe4000001ff00 */
[----:B------:R-:W-:Y:S02]  /*0d50*/  CS2R R76, SRZ ;  /* 0x00000000004c7805 */ /* 0x000fe4000001ff00 */
[----:B------:R-:W-:Y:S02]  /*0d60*/  CS2R R74, SRZ ;  /* 0x00000000004a7805 */ /* 0x000fe4000001ff00 */
[----:B------:R-:W-:-:S02]  /*0d70*/  CS2R R72, SRZ ;  /* 0x0000000000487805 */ /* 0x000fc4000001ff00 */
[----:B------:R-:W-:Y:S02]  /*0d80*/  CS2R R70, SRZ ;  /* 0x0000000000467805 */ /* 0x000fe4000001ff00 */
        /* <DEDUP_REMOVED lines=22> */
[----:B------:R-:W-:Y:S01]  /*0ef0*/  CS2R R24, SRZ ;  /* 0x0000000000187805 */ /* 0x000fe2000001ff00 */
[----:B------:R-:W-:Y:S06]  /*0f00*/  @!P1 BRA `(.L_x_10) ;  /* 0x00000058000c9947 */ /* 0x000fec0003800000 */
[----:B------:R-:W-:Y:S01]  /*0f10*/  SHF.R.S32.HI R0, RZ, 0x1f, R19 ;  /* 0x0000001fff007819 */ /* 0x000fe20000011413 */
[----:B------:R-:W0:Y:S01]  /*0f20*/  S2UR UR6, SR_CgaCtaId ;  /* 0x00000000000679c3 */ /* 0x000e220000008800 */
[----:B------:R-:W-:Y:S02]  /*0f30*/  UMOV UR37, 0x400 ;  /* 0x0000040000257882 */ /* 0x000fe40000000000 */
[----:B------:R-:W-:-:S04]  /*0f40*/  LEA.HI R22, R0, R19, RZ, 0x7 ;  /* 0x0000001300167211 */ /* 0x000fc800078f38ff */
[----:B------:R-:W-:-:S06]  /*0f50*/  SHF.R.S32.HI R0, RZ, 0x7, R22 ;  /* 0x00000007ff007819 */ /* 0x000fcc0000011416 */
[----:B------:R-:W1:Y:S01]  /*0f60*/  SHFL.IDX PT, R0, R0, RZ, 0x1f ;  /* 0x00001fff00007589 */ /* 0x000e6200000e0000 */
[----:B0-----:R-:W-:-:S04]  /*0f70*/  ULEA UR37, UR6, UR37, 0x18 ;  /* 0x0000002506257291 */ /* 0x001fc8000f8ec03f */
[----:B------:R-:W-:-:S04]  /*0f80*/  UIADD3 UR6, UR37, 0xc400, URZ ;  /* 0x0000c40025067890 */ /* 0x000fc8000fffe03f */
[----:B------:R-:W-:Y:S01]  /*0f90*/  ULOP3.LUT UP0, URZ, UR6, 0x1bf, URZ, 0xc0, !UPT ;  /* 0x000001bf063f7892 */ /* 0x000fe2000f80c03f */
[----:B-1----:R-:W-:-:S05]  /*0fa0*/  R2UR UR4, R0 ;  /* 0x00000000000472ca */ /* 0x002fca00000e0000 */
[----:B------:R-:W-:-:S08]  /*0fb0*/  PLOP3.LUT P0, PT, PT, PT, UP0, 0x80, 0x0 ;  /* 0x000000000000781c */ /* 0x000fd00003f0f008 */
[----:B------:R-:W-:-:S04]  /*0fc0*/  ULEA.HI UR5, UR4, UR4, URZ, 0x1 ;  /* 0x0000000404057291 */ /* 0x000fc8000f8f083f */
[----:B------:R-:W-:-:S04]  /*0fd0*/  ULOP3.LUT UR5, UR5, 0x1e, URZ, 0xc0, !UPT ;  /* 0x0000001e05057892 */ /* 0x000fc8000f8ec03f */
[----:B------:R-:W-:-:S04]  /*0fe0*/  UIADD3 UR5, UR4, -UR5, URZ ;  /* 0x8000000504057290 */ /* 0x000fc8000fffe03f */
[----:B------:R-:W-:-:S04]  /*0ff0*/  ULEA UR5, UR5, UR6, 0xd ;  /* 0x0000000605057291 */ /* 0x000fc8000f8e683f */
[----:B------:R-:W-:-:S04]  /*1000*/  USHF.R.U32.HI UR5, URZ, 0x4, UR5 ;  /* 0x000000043f057899 */ /* 0x000fc80008011605 */
[----:B------:R-:W-:Y:S01]  /*1010*/  ULOP3.LUT UR40, UR5, 0x3fff, URZ, 0xc0, !UPT ;  /* 0x00003fff05287892 */ /* 0x000fe2000f8ec03f */
[----:B------:R-:W-:Y:S11]  /*1020*/  @!P0 BRA `(.L_x_11) ;  /* 0x0000000000408947 */ /* 0x000ff60003800000 */
[----:B------:R-:W-:Y:S01]  /*1030*/  MOV R0, 0x0 ;  /* 0x0000000000007802 */ /* 0x000fe20000000f00 */
[----:B------:R-:W-:Y:S01]  /*1040*/  ULDC.64 UR4, c[0x4][0xf0] ;  /* 0x01003c0000047ab9 */ /* 0x000fe20000000a00 */
[----:B------:R-:W-:Y:S01]  /*1050*/  ULDC.64 UR6, c[0x4][0x38] ;  /* 0x01000e0000067ab9 */ /* 0x000fe20000000a00 */
[----:B------:R-:W-:Y:S01]  /*1060*/  MOV R4, UR4 ;  /* 0x0000000400047c02 */ /* 0x000fe20008000f00 */
[----:B------:R0:W1:Y:S01]  /*1070*/  LDC.64 R14, c[0x4][R0] ;  /* 0x01000000000e7b82 */ /* 0x0000620000000a00 */
[----:B------:R-:W-:Y:S01]  /*1080*/  IMAD.U32 R5, RZ, RZ, UR5 ;  /* 0x00000005ff057e24 */ /* 0x000fe2000f8e00ff */
[----:B------:R-:W-:Y:S01]  /*1090*/  ULDC.64 UR4, c[0x4][0xf8] ;  /* 0x01003e0000047ab9 */ /* 0x000fe20000000a00 */
[----:B------:R-:W-:Y:S01]  /*10a0*/  IMAD.U32 R10, RZ, RZ, UR6 ;  /* 0x00000006ff0a7e24 */ /* 0x000fe2000f8e00ff */
[----:B------:R-:W-:Y:S01]  /*10b0*/  MOV R7, UR5 ;  /* 0x0000000500077c02 */ /* 0x000fe20008000f00 */
[----:B------:R-:W-:Y:S01]  /*10c0*/  IMAD.U32 R6, RZ, RZ, UR4 ;  /* 0x00000004ff067e24 */ /* 0x000fe2000f8e00ff */
[----:B------:R-:W-:Y:S01]  /*10d0*/  MOV R8, 0x70 ;  /* 0x0000007000087802 */ /* 0x000fe20000000f00 */
[----:B------:R-:W-:-:S02]  /*10e0*/  IMAD.U32 R11, RZ, RZ, UR7 ;  /* 0x00000007ff0b7e24 */ /* 0x000fc4000f8e00ff */
[----:B------:R-:W-:Y:S02]  /*10f0*/  IMAD.MOV.U32 R12, RZ, RZ, 0x1 ;  /* 0x00000001ff0c7424 */ /* 0x000fe400078e00ff */
[----:B0-----:R-:W-:-:S07]  /*1100*/  IMAD.MOV.U32 R13, RZ, RZ, RZ ;  /* 0x000000ffff0d7224 */ /* 0x001fce00078e00ff */
[----:B------:R-:W-:-:S07]  /*1110*/  LEPC R20, `(.L_x_11) ;  /* 0x000000001014794e */ /* 0x000fce0000000000 */
[----:B-1----:R-:W-:Y:S05]  /*1120*/  CALL.ABS.NOINC R14 ;  /* 0x000000000e007343 */ /* 0x002fea0003c00000 */
.L_x_11:
[----:B------:R-:W-:-:S04]  /*1130*/  SHF.L.U32 R3, RZ, 0x1f, RZ ;  /* 0x0000001fff037819 */ /* 0x000fc800000006ff */
[----:B------:R-:W0:Y:S02]  /*1140*/  SYNCS.PHASECHK.TRANS64.TRYWAIT P0, [UR37+0x2a800], R3 ;  /* 0x02a80003ff0075a7 */ /* 0x000e240008000165 */
[----:B0-----:R-:W-:Y:S05]  /*1150*/  @!P0 BRA `(.L_x_12) ;  /* 0x000000a400ec8947 */ /* 0x001fea0003800000 */
.L_x_85:
[----:B------:R-:W-:-:S06]  /*1160*/  ULOP3.LUT UR4, UR36, 0x1, URZ, 0xfc, !UPT ;  /* 0x0000000124047892 */ /* 0x000fcc000f8efc3f */
[----:B0-----:R-:W-:-:S04]  /*1170*/  MOV R0, UR4 ;  /* 0x0000000400007c02 */ /* 0x001fc80008000f00 */
[----:B------:R-:W-:-:S13]  /*1180*/  ISETP.NE.AND P0, PT, R0, 0x3, PT ;  /* 0x000000030000780c */ /* 0x000fda0003f05270 */
[----:B------:R-:W-:Y:S05]  /*1190*/  @!P0 BRA `(.L_x_13) ;  /* 0x0000000000048947 */ /* 0x000fea0003800000 */
[----:B------:R-:W-:Y:S01]  /*11a0*/  BPT.TRAP 0x1 ;  /* 0x000000040000795c */ /* 0x000fe20000300000 */
.L_x_13:
[----:B------:R0:W1:Y:S01]  /*11b0*/  SYNCS.PHASECHK.TRANS64.TRYWAIT P1, [UR37+0x2a830], R3 ;  /* 0x02a83003ff0075a7 */ /* 0x0000620008020165 */
[----:B------:R-:W-:Y:S05]  /*11c0*/  @!P0 BRA `(.L_x_14) ;  /* 0x0000000000048947 */ /* 0x000fea0003800000 */
[----:B------:R-:W-:Y:S01]  /*11d0*/  BPT.TRAP 0x1 ;  /* 0x000000040000795c */ /* 0x000fe20000300000 */
.L_x_14:
[----:B------:R-:W-:Y:S02]  /*11e0*/  IMAD.U32 R5, RZ, RZ, UR40 ;  /* 0x00000028ff057e24 */ /* 0x000fe4000f8e00ff */
[----:B------:R-:W-:Y:S01]  /*11f0*/  IMAD.MOV.U32 R0, RZ, RZ, RZ ;  /* 0x000000ffff007224 */ /* 0x000fe200078e00ff */
[----:B-1----:R-:W-:Y:S06]  /*1200*/  @P1 BRA `(.L_x_15) ;  /* 0x0000000000081947 */ /* 0x002fec0003800000 */
[----:B------:R-:W1:Y:S02]  /*1210*/  SYNCS.PHASECHK.TRANS64.TRYWAIT P1, [UR37+0x2a830], R3 ;  /* 0x02a83003ff0075a7 */ /* 0x000e640008020165 */
[----:B-1----:R-:W-:Y:S05]  /*1220*/  @!P1 BRA `(.L_x_16) ;  /* 0x000000a400d09947 */ /* 0x002fea0003800000 */
.L_x_15:
[----:B------:R-:W-:Y:S05]  /*1230*/  WARPSYNC.ALL ;  /* 0x0000000000007948 */ /* 0x000fea0003800000 */
[----:B-1----:R-:W-:Y:S01]  /*1240*/  LOP3.LUT R4, R5, 0x10000, RZ, 0xfc, !PT ;  /* 0x0001000005047812 */ /* 0x002fe200078efcff */
[----:B------:R-:W-:Y:S01]  /*1250*/  IMAD.MOV.U32 R5, RZ, RZ, 0x40000040 ;  /* 0x40000040ff057424 */ /* 0x000fe200078e00ff */
[----:B------:R-:W-:Y:S01]  /*1260*/  MOV R87, RZ ;  /* 0x000000ff00577202 */ /* 0x000fe20000000f00 */
[----:B------:R-:W-:Y:S01]  /*1270*/  UIADD3 UR4, UR37, 0x18400, URZ ;  /* 0x0001840025047890 */ /* 0x000fe2000fffe03f */
[----:B------:R-:W-:Y:S01]  /*1280*/  R2UR UR56, R4 ;  /* 0x00000000043872ca */ /* 0x000fe200000e0000 */
[----:B------:R-:W-:Y:S01]  /*1290*/  WARPGROUP.ARRIVE ;  /* 0x00000000000079c5 */ /* 0x000fe20000000000 */
[----:B------:R-:W-:Y:S01]  /*12a0*/  R2UR UR57, R5 ;  /* 0x00000000053972ca */ /* 0x000fe200000e0000 */
[----:B------:R-:W-:Y:S01]  /*12b0*/  USHF.R.U32.HI UR4, URZ, 0x4, UR4 ;  /* 0x000000043f047899 */ /* 0x000fe20008011604 */
[----:B------:R-:W-:Y:S01]  /*12c0*/  UMOV UR59, 0x40000040 ;  /* 0x40000040003b7882 */ /* 0x000fe20000000000 */
[----:B------:R-:W-:-:S02]  /*12d0*/  UMOV UR9, 0x40000040 ;  /* 0x4000004000097882 */ /* 0x000fc40000000000 */
[----:B------:R-:W-:Y:S01]  /*12e0*/  ULOP3.LUT UR4, UR4, 0x3fff, URZ, 0xc0, !UPT ;  /* 0x00003fff04047892 */ /* 0x000fe2000f8ec03f */
[----:B------:R-:W-:Y:S01]  /*12f0*/  UMOV UR11, 0x40000040 ;  /* 0x40000040000b7882 */ /* 0x000fe20000000000 */
[----:B------:R-:W-:Y:S02]  /*1300*/  UMOV UR13, 0x40000040 ;  /* 0x40000040000d7882 */ /* 0x000fe40000000000 */
[----:B------:R-:W-:Y:S01]  /*1310*/  ULOP3.LUT UR58, UR4, 0x10000, URZ, 0xfc, !UPT ;  /* 0x00010000043a7892 */ /* 0x000fe2000f8efc3f */
[----:B------:R-:W-:Y:S02]  /*1320*/  UMOV UR15, 0x40000040 ;  /* 0x40000040000f7882 */ /* 0x000fe40000000000 */
[----:B------:R-:W-:Y:S01]  /*1330*/  R2UR UR4, R4 ;  /* 0x00000000040472ca */ /* 0x000fe200000e0000 */
[----:B------:R-:W-:Y:S02]  /*1340*/  UIADD3 UR10, UR58, 0x2, URZ ;  /* 0x000000023a0a7890 */ /* 0x000fe4000fffe03f */
[----:B------:R-:W-:-:S02]  /*1350*/  UIADD3 UR14, UR58, 0x4, URZ ;  /* 0x000000043a0e7890 */ /* 0x000fc4000fffe03f */
[----:B------:R-:W-:Y:S02]  /*1360*/  UIADD3 UR18, UR58, 0x6, URZ ;  /* 0x000000063a127890 */ /* 0x000fe4000fffe03f */
[----:B------:R-:W-:Y:S01]  /*1370*/  HGMMA.64x96x16.F32.BF16 R24, gdesc[UR56], RZ, !UPT, gsb0 ;  /* 0x01600000381879f0 */ /* 0x000fe2000c0018ff */
[----:B------:R-:W-:Y:S01]  /*1380*/  UMOV UR17, 0x40000040 ;  /* 0x4000004000117882 */ /* 0x000fe20000000000 */
[----:B------:R-:W-:Y:S01]  /*1390*/  UMOV UR19, 0x40000040 ;  /* 0x4000004000137882 */ /* 0x000fe20000000000 */
[----:B------:R-:W-:Y:S01]  /*13a0*/  UIADD3 UR22, UR58, 0x300, URZ ;  /* 0x000003003a167890 */ /* 0x000fe2000fffe03f */
[----:B------:R-:W1:Y:S01]  /*13b0*/  S2UR UR57, SR_CgaCtaId ;  /* 0x00000000003979c3 */ /* 0x000e620000008800 */
[----:B------:R-:W-:Y:S01]  /*13c0*/  UMOV UR21, 0x40000040 ;  /* 0x4000004000157882 */ /* 0x000fe20000000000 */
[----:B------:R-:W-:Y:S01]  /*13d0*/  UMOV UR23, 0x40000040 ;  /* 0x4000004000177882 */ /* 0x000fe20000000000 */
[----:B------:R-:W-:Y:S02]  /*13e0*/  UIADD3 UR8, UR4, 0x2, URZ ;  /* 0x0000000204087890 */ /* 0x000fe4000fffe03f */
[----:B------:R-:W-:-:S02]  /*13f0*/  UIADD3 UR12, UR4, 0x4, URZ ;  /* 0x00000004040c7890 */ /* 0x000fc4000fffe03f */
[----:B------:R-:W-:Y:S02]  /*1400*/  UIADD3 UR16, UR4, 0x6, URZ ;  /* 0x0000000604107890 */ /* 0x000fe4000fffe03f */
[----:B------:R-:W-:Y:S02]  /*1410*/  UIADD3 UR20, UR4, 0x400, URZ ;  /* 0x0000040004147890 */ /* 0x000fe4000fffe03f */
[----:B------:R-:W-:Y:S02]  /*1420*/  UIADD3 UR24, UR4, 0x402, URZ ;  /* 0x0000040204187890 */ /* 0x000fe4000fffe03f */
[----:B------:R-:W-:Y:S01]  /*1430*/  UIADD3 UR26, UR58, 0x302, URZ ;  /* 0x000003023a1a7890 */ /* 0x000fe2000fffe03f */
[----:B------:R-:W-:Y:S01]  /*1440*/  UMOV UR25, 0x40000040 ;  /* 0x4000004000197882 */ /* 0x000fe20000000000 */
[----:B------:R-:W-:Y:S01]  /*1450*/  UMOV UR27, 0x40000040 ;  /* 0x40000040001b7882 */ /* 0x000fe20000000000 */
[----:B------:R-:W-:Y:S02]  /*1460*/  UIADD3 UR28, UR4, 0x404, URZ ;  /* 0x00000404041c7890 */ /* 0x000fe4000fffe03f */
[----:B------:R-:W-:Y:S01]  /*1470*/  UIADD3 UR30, UR58, 0x304, URZ ;  /* 0x000003043a1e7890 */ /* 0x000fe2000fffe03f */
[----:B------:R-:W-:Y:S01]  /*1480*/  UMOV UR29, 0x40000040 ;  /* 0x40000040001d7882 */ /* 0x000fe20000000000 */
[----:B------:R-:W-:Y:S01]  /*1490*/  UMOV UR31, 0x40000040 ;  /* 0x40000040001f7882 */ /* 0x000fe20000000000 */
[----:B------:R-:W-:-:S02]  /*14a0*/  UIADD3 UR32, UR4, 0x406, URZ ;  /* 0x0000040604207890 */ /* 0x000fc4000fffe03f */
[----:B------:R-:W-:Y:S01]  /*14b0*/  UIADD3 UR34, UR58, 0x306, URZ ;  /* 0x000003063a227890 */ /* 0x000fe2000fffe03f */
[----:B------:R-:W-:Y:S01]  /*14c0*/  UMOV UR33, 0x40000040 ;  /* 0x4000004000217882 */ /* 0x000fe20000000000 */
[----:B------:R-:W-:Y:S01]  /*14d0*/  UMOV UR35, 0x40000040 ;  /* 0x4000004000237882 */ /* 0x000fe20000000000 */
        /* <DEDUP_REMOVED lines=16> */
[----:B------:R-:W-:Y:S02]  /*15e0*/  WARPGROUP.DEPBAR.LE gsb0, 0x0 ;  /* 0x00008000000079c5 */ /* 0x000fe40000010000 */
[----:B------:R-:W-:-:S06]  /*15f0*/  WARPGROUP.ARRIVE ;  /* 0x00000000000079c5 */ /* 0x000fcc0000000000 */
[----:B------:R-:W-:Y:S03]  /*1600*/  HGMMA.64x96x16.F32.BF16 R24, gdesc[UR8], R24, gsb0 ;  /* 0x01600000081879f0 */ /* 0x000fe60008001818 */
        /* <DEDUP_REMOVED lines=31> */
[----:B-1----:R-:W-:Y:S05]  /*1800*/  @!P0 BRA `(.L_x_17) ;  /* 0x0000000000048947 */ /* 0x002fea0003800000 */
[----:B------:R-:W-:Y:S01]  /*1810*/  BPT.TRAP 0x1 ;  /* 0x000000040000795c */ /* 0x000fe20000300000 */
.L_x_17:
[----:B------:R-:W-:Y:S01]  /*1820*/  LOP3.LUT R22, R22, 0xffffff80, RZ, 0xc0, !PT ;  /* 0xffffff8016167812 */ /* 0x000fe200078ec0ff */
[----:B------:R-:W-:Y:S01]  /*1830*/  ULDC UR4, c[0x0][0x9d8] ;  /* 0x0002760000047ab9 */ /* 0x000fe20000000800 */
[----:B------:R-:W-:Y:S02]  /*1840*/  IMAD.MOV.U32 R6, RZ, RZ, -0x2 ;  /* 0xfffffffeff067424 */ /* 0x000fe400078e00ff */
[----:B------:R-:W-:Y:S01]  /*1850*/  FMUL.FTZ R26, R26, UR4 ;  /* 0x000000041a1a7c20 */ /* 0x000fe20008410000 */
[----:B------:R-:W-:Y:S01]  /*1860*/  FMUL.FTZ R27, R27, UR4 ;  /* 0x000000041b1b7c20 */ /* 0x000fe20008410000 */
[----:B------:R-:W-:Y:S02]  /*1870*/  IMAD.IADD R22, R19, 0x1, -R22 ;  /* 0x0000000113167824 */ /* 0x000fe400078e0a16 */
[----:B------:R-:W-:Y:S01]  /*1880*/  FMUL.FTZ R30, R30, UR4 ;  /* 0x000000041e1e7c20 */ /* 0x000fe20008410000 */
[----:B------:R-:W-:Y:S01]  /*1890*/  FMUL.FTZ R31, R31, UR4 ;  /* 0x000000041f1f7c20 */ /* 0x000fe20008410000 */
[----:B------:R-:W-:Y:S01]  /*18a0*/  FMUL.FTZ R34, R34, UR4 ;  /* 0x0000000422227c20 */ /* 0x000fe20008410000 */
[----:B------:R-:W1:Y:S01]  /*18b0*/  MUFU.TANH R26, R26 ;  /* 0x0000001a001a7308 */ /* 0x000e620000002400 */
[----:B0-----:R-:W-:Y:S01]  /*18c0*/  SHF.R.S32.HI R3, RZ, 0x1f, R22 ;  /* 0x0000001fff037819 */ /* 0x001fe20000011416 */
[----:B------:R-:W-:Y:S01]  /*18d0*/  FMUL.FTZ R24, R24, UR4 ;  /* 0x0000000418187c20 */ /* 0x000fe20008410000 */
[----:B------:R-:W-:Y:S01]  /*18e0*/  FMUL.FTZ R35, R35, UR4 ;  /* 0x0000000423237c20 */ /* 0x000fe20008410000 */
[----:B------:R-:W-:Y:S01]  /*18f0*/  FMUL.FTZ R25, R25, UR4 ;  /* 0x0000000419197c20 */ /* 0x000fe20008410000 */
[----:B------:R-:W-:Y:S01]  /*1900*/  LEA.HI R3, R3, R22, RZ, 0x2 ;  /* 0x0000001603037211 */ /* 0x000fe200078f10ff */
[----:B------:R-:W-:Y:S01]  /*1910*/  FMUL.FTZ R38, R38, UR4 ;  /* 0x0000000426267c20 */ /* 0x000fe20008410000 */
[----:B------:R-:W-:Y:S01]  /*1920*/  FMUL.FTZ R28, R28, UR4 ;  /* 0x000000041c1c7c20 */ /* 0x000fe20008410000 */
[----:B------:R-:W0:Y:S01]  /*1930*/  MUFU.TANH R27, R27 ;  /* 0x0000001b001b7308 */ /* 0x000e220000002400 */
[----:B------:R-:W-:Y:S01]  /*1940*/  LOP3.LUT R3, R3, 0x7ffffffc, RZ, 0xc0, !PT ;  /* 0x7ffffffc03037812 */ /* 0x000fe200078ec0ff */
[----:B------:R-:W-:Y:S01]  /*1950*/  FMUL.FTZ R39, R39, UR4 ;  /* 0x0000000427277c20 */ /* 0x000fe20008410000 */
[----:B------:R-:W-:Y:S01]  /*1960*/  FMUL.FTZ R29, R29, UR4 ;  /* 0x000000041d1d7c20 */ /* 0x000fe20008410000 */
[----:B------:R-:W-:Y:S01]  /*1970*/  FMUL.FTZ R42, R42, UR4 ;  /* 0x000000042a2a7c20 */ /* 0x000fe20008410000 */
[----:B------:R-:W-:Y:S01]  /*1980*/  IADD3 R3, R22, -R3, RZ ;  /* 0x8000000316037210 */ /* 0x000fe20007ffe0ff */
[----:B------:R-:W-:Y:S01]  /*1990*/  FMUL.FTZ R32, R32, UR4 ;  /* 0x0000000420207c20 */ /* 0x000fe20008410000 */
[----:B------:R-:W-:Y:S01]  /*19a0*/  FMUL.FTZ R43, R43, UR4 ;  /* 0x000000042b2b7c20 */ /* 0x000fe20008410000 */
[----:B------:R-:W2:Y:S01]  /*19b0*/  MUFU.TANH R30, R30 ;  /* 0x0000001e001e7308 */ /* 0x000ea20000002400 */
[----:B------:R-:W-:Y:S01]  /*19c0*/  FMUL.FTZ R33, R33, UR4 ;  /* 0x0000000421217c20 */ /* 0x000fe20008410000 */
[----:B------:R-:W-:-:S02]  /*19d0*/  IMAD R3, R3, R6, 0x60 ;  /* 0x0000006003037424 */ /* 0x000fc400078e0206 */
[----:B------:R-:W-:Y:S01]  /*19e0*/  FMUL.FTZ R46, R46, UR4 ;  /* 0x000000042e2e7c20 */ /* 0x000fe20008410000 */
[----:B------:R-:W-:Y:S01]  /*19f0*/  FMUL.FTZ R36, R36, UR4 ;  /* 0x0000000424247c20 */ /* 0x000fe20008410000 */
[----:B------:R-:W-:Y:S01]  /*1a00*/  FMUL.FTZ R47, R47, UR4 ;  /* 0x000000042f2f7c20 */ /* 0x000fe20008410000 */
[----:B------:R-:W-:Y:S02]  /*1a10*/  IMAD.IADD R18, R18, 0x1, R3 ;  /* 0x0000000112127824 */ /* 0x000fe400078e0203 */
[----:B------:R-:W-:Y:S01]  /*1a20*/  FMUL.FTZ R37, R37, UR4 ;  /* 0x0000000425257c20 */ /* 0x000fe20008410000 */
[----:B------:R-:W3:Y:S01]  /*1a30*/  MUFU.TANH R31, R31 ;  /* 0x0000001f001f7308 */ /* 0x000ee20000002400 */
[----:B------:R-:W-:Y:S01]  /*1a40*/  FMUL.FTZ R50, R50, UR4 ;  /* 0x0000000432327c20 */ /* 0x000fe20008410000 */
[----:B------:R-:W-:Y:S02]  /*1a50*/  IMAD R18, R17, -0x60, R18 ;  /* 0xffffffa011127824 */ /* 0x000fe400078e0212 */
[----:B------:R-:W-:Y:S01]  /*1a60*/  FMUL.FTZ R40, R40, UR4 ;  /* 0x0000000428287c20 */ /* 0x000fe20008410000 */
[----:B------:R-:W-:Y:S01]  /*1a70*/  FMUL.FTZ R51, R51, UR4 ;  /* 0x0000000433337c20 */ /* 0x000fe20008410000 */
[----:B------:R-:W-:Y:S01]  /*1a80*/  FMUL.FTZ R41, R41, UR4 ;  /* 0x0000000429297c20 */ /* 0x000fe20008410000 */
[----:B------:R-:W-:Y:S01]  /*1a90*/  FMUL.FTZ R54, R54, UR4 ;  /* 0x0000000436367c20 */ /* 0x000fe20008410000 */
[C---:B------:R-:W-:Y:S01]  /*1aa0*/  ISETP.GT.AND P6, PT, R18.reuse, RZ, PT ;  /* 0x000000ff1200720c */ /* 0x040fe20003fc4270 */
[----:B------:R-:W4:Y:S01]  /*1ab0*/  MUFU.TANH R34, R34 ;  /* 0x0000002200227308 */ /* 0x000f220000002400 */
[----:B------:R-:W-:Y:S01]  /*1ac0*/  ISETP.GT.AND P5, PT, R18, 0x1, PT ;  /* 0x000000011200780c */ /* 0x000fe20003fa4270 */
[----:B------:R-:W-:Y:S01]  /*1ad0*/  FMUL.FTZ R44, R44, UR4 ;  /* 0x000000042c2c7c20 */ /* 0x000fe20008410000 */
[----:B------:R-:W-:Y:S01]  /*1ae0*/  ISETP.GT.AND P4, PT, R18, 0x8, PT ;  /* 0x000000081200780c */ /* 0x000fe20003f84270 */
[----:B------:R-:W-:Y:S01]  /*1af0*/  FMUL.FTZ R55, R55, UR4 ;  /* 0x0000000437377c20 */ /* 0x000fe20008410000 */
[----:B-1----:R-:W-:Y:S01]  /*1b00*/  FSEL R3, R26, -INF , P6 ;  /* 0xff8000001a037808 */ /* 0x002fe20003000000 */
[----:B------:R-:W-:Y:S01]  /*1b10*/  FMUL.FTZ R45, R45, UR4 ;  /* 0x000000042d2d7c20 */ /* 0x000fe20008410000 */
[----:B0-----:R-:W-:Y:S01]  /*1b20*/  FSEL R27, R27, -INF , P5 ;  /* 0xff8000001b1b7808 */ /* 0x001fe20002800000 */
[----:B------:R-:W0:Y:S01]  /*1b30*/  MUFU.TANH R24, R24 ;  /* 0x0000001800187308 */ /* 0x000e220000002400 */
[----:B------:R-:W-:Y:S01]  /*1b40*/  ISETP.GT.AND P3, PT, R18, 0x9, PT ;  /* 0x000000091200780c */ /* 0x000fe20003f64270 */
[----:B------:R-:W-:Y:S01]  /*1b50*/  FMUL.FTZ R58, R58, UR4 ;  /* 0x000000043a3a7c20 */ /* 0x000fe20008410000 */
[----:B--2---:R-:W-:Y:S01]  /*1b60*/  FSEL R9, R30, -INF , P4 ;  /* 0xff8000001e097808 */ /* 0x004fe20002000000 */
[----:B------:R-:W-:Y:S01]  /*1b70*/  FMUL.FTZ R48, R48, UR4 ;  /* 0x0000000430307c20 */ /* 0x000fe20008410000 */
[----:B------:R-:W-:Y:S01]  /*1b80*/  FMNMX.FTZ R6, R3, R27, !PT ;  /* 0x0000001b03067209 */ /* 0x000fe20007810000 */
[----:B------:R-:W-:Y:S01]  /*1b90*/  FMUL.FTZ R59, R59, UR4 ;  /* 0x000000043b3b7c20 */ /* 0x000fe20008410000 */
[----:B------:R-:W-:Y:S01]  /*1ba0*/  ISETP.GT.AND P2, PT, R18, 0x10, PT ;  /* 0x000000101200780c */ /* 0x000fe20003f44270 */
[----:B------:R-:W1:Y:S01]  /*1bb0*/  MUFU.TANH R35, R35 ;  /* 0x0000002300237308 */ /* 0x000e620000002400 */
[----:B---3--:R-:W-:Y:S01]  /*1bc0*/  FSEL R31, R31, -INF , P3 ;  /* 0xff8000001f1f7808 */ /* 0x008fe20001800000 */
[----:B------:R-:W-:Y:S01]  /*1bd0*/  FMUL.FTZ R49, R49, UR4 ;  /* 0x0000000431317c20 */ /* 0x000fe20008410000 */
[----:B------:R-:W-:Y:S01]  /*1be0*/  FMNMX.FTZ R6, R9, R6, !PT ;  /* 0x0000000609067209 */ /* 0x000fe20007810000 */
[----:B------:R-:W-:Y:S01]  /*1bf0*/  FMUL.FTZ R62, R62, UR4 ;  /* 0x000000043e3e7c20 */ /* 0x000fe20008410000 */
[----:B------:R-:W-:Y:S01]  /*1c00*/  ISETP.GT.AND P1, PT, R18, 0x11, PT ;  /* 0x000000111200780c */ /* 0x000fe20003f24270 */
[----:B------:R-:W-:Y:S01]  /*1c10*/  FMUL.FTZ R52, R52, UR4 ;  /* 0x0000000434347c20 */ /* 0x000fe20008410000 */
[----:B----4-:R-:W-:Y:S01]  /*1c20*/  FSEL R13, R34, -INF , P2 ;  /* 0xff800000220d7808 */ /* 0x010fe20001000000 */
[----:B------:R-:W2:Y:S01]  /*1c30*/  MUFU.TANH R25, R25 ;  /* 0x0000001900197308 */ /* 0x000ea20000002400 */
[----:B------:R-:W-:Y:S01]  /*1c40*/  FMNMX.FTZ R6, R31, R6, !PT ;  /* 0x000000061f067209 */ /* 0x000fe20007810000 */
[----:B------:R-:W-:Y:S01]  /*1c50*/  FMUL.FTZ R63, R63, UR4 ;  /* 0x000000043f3f7c20 */ /* 0x000fe20008410000 */
[----:B0-----:R-:W-:Y:S01]  /*1c60*/  FSEL R7, R24, -INF , P6 ;  /* 0xff80000018077808 */ /* 0x001fe20003000000 */
[----:B------:R-:W-:Y:S01]  /*1c70*/  FMUL.FTZ R53, R53, UR4 ;  /* 0x0000000435357c20 */ /* 0x000fe20008410000 */
[----:B------:R-:W-:Y:S01]  /*1c80*/  ISETP.GT.AND P6, PT, R18, 0x18, PT ;  /* 0x000000181200780c */ /* 0x000fe20003fc4270 */
[----:B------:R-:W-:Y:S01]  /*1c90*/  FMUL.FTZ R66, R66, UR4 ;  /* 0x0000000442427c20 */ /* 0x000fe20008410000 */
[----:B------:R-:W-:Y:S01]  /*1ca0*/  FMNMX.FTZ R6, R13, R6, !PT ;  /* 0x000000060d067209 */ /* 0x000fe20007810000 */
[----:B------:R-:W0:Y:S01]  /*1cb0*/  MUFU.TANH R38, R38 ;  /* 0x0000002600267308 */ /* 0x000e220000002400 */
[----:B-1----:R-:W-:Y:S01]  /*1cc0*/  FSEL R35, R35, -INF , P1 ;  /* 0xff80000023237808 */ /* 0x002fe20000800000 */
[----:B------:R-:W-:Y:S01]  /*1cd0*/  FMUL.FTZ R56, R56, UR4 ;  /* 0x0000000438387c20 */ /* 0x000fe20008410000 */
[----:B------:R-:W-:Y:S01]  /*1ce0*/  FMUL.FTZ R67, R67, UR4 ;  /* 0x0000000443437c20 */ /* 0x000fe20008410000 */
[----:B------:R-:W-:Y:S01]  /*1cf0*/  FMUL.FTZ R57, R57, UR4 ;  /* 0x0000000439397c20 */ /* 0x000fe20008410000 */
[----:B------:R-:W-:Y:S01]  /*1d00*/  FMNMX.FTZ R6, R35, R6, !PT ;  /* 0x0000000623067209 */ /* 0x000fe20007810000 */
[----:B------:R-:W-:Y:S01]  /*1d10*/  FMUL.FTZ R70, R70, UR4 ;  /* 0x0000000446467c20 */ /* 0x000fe20008410000 */
[----:B------:R-:W-:Y:S01]  /*1d20*/  FMUL.FTZ R71, R71, UR4 ;  /* 0x0000000447477c20 */ /* 0x000fe20008410000 */
[----:B------:R-:W1:Y:S01]  /*1d30*/  MUFU.TANH R28, R28 ;  /* 0x0000001c001c7308 */ /* 0x000e620000002400 */
[----:B--2---:R-:W-:Y:S01]  /*1d40*/  FSEL R25, R25, -INF , P5 ;  /* 0xff80000019197808 */ /* 0x004fe20002800000 */
[----:B------:R-:W-:Y:S01]  /*1d50*/  FMUL.FTZ R60, R60, UR4 ;  /* 0x000000043c3c7c20 */ /* 0x000fe20008410000 */
[----:B------:R-:W-:Y:S01]  /*1d60*/  ISETP.GT.AND P5, PT, R18, 0x19, PT ;  /* 0x000000191200780c */ /* 0x000fe20003fa4270 */
[----:B------:R-:W-:Y:S01]  /*1d70*/  ULDC UR5, c[0x0][0x988] ;  /* 0x0002620000057ab9 */ /* 0x000fe20000000800 */
[----:B------:R-:W-:Y:S01]  /*1d80*/  FMUL.FTZ R61, R61, UR4 ;  /* 0x000000043d3d7c20 */ /* 0x000fe20008410000 */
[----:B------:R-:W-:Y:S01]  /*1d90*/  MOV R10, UR5 ;  /* 0x00000005000a7c02 */ /* 0x000fe20008000f00 */
[----:B------:R-:W-:Y:S01]  /*1da0*/  FMUL.FTZ R64, R64, UR4 ;  /* 0x0000000440407c20 */ /* 0x000fe20008410000 */
[----:B------:R-:W2:Y:S01]  /*1db0*/  MUFU.TANH R39, R39 ;  /* 0x0000002700277308 */ /* 0x000ea20000002400 */
[----:B0-----:R-:W-:Y:S01]  /*1dc0*/  FSEL R23, R38, -INF , P6 ;  /* 0xff80000026177808 */ /* 0x001fe20003000000 */
[----:B------:R-:W-:Y:S01]  /*1dd0*/  FMUL.FTZ R65, R65, UR4 ;  /* 0x0000000441417c20 */ /* 0x000fe20008410000 */
[----:B------:R-:W-:Y:S01]  /*1de0*/  P2R R14, PR, RZ, 0x1 ;  /* 0x00000001ff0e7803 */ /* 0x000fe20000000000 */
[----:B------:R-:W-:Y:S01]  /*1df0*/  FMUL.FTZ R68, R68, UR4 ;  /* 0x0000000444447c20 */ /* 0x000fe20008410000 */
[----:B------:R-:W-:Y:S01]  /*1e00*/  FMNMX.FTZ R6, R23, R6, !PT ;  /* 0x0000000617067209 */ /* 0x000fe20007810000 */
[----:B------:R-:W-:Y:S01]  /*1e10*/  FMUL.FTZ R69, R69, UR4 ;  /* 0x0000000445457c20 */ /* 0x000fe20008410000 */
[----:B------:R-:W-:Y:S01]  /*1e20*/  UIADD3 UR4, UR37, 0x2a840, URZ ;  /* 0x0002a84025047890 */ /* 0x000fe2000fffe03f */
[----:B------:R-:W0:Y:S01]  /*1e30*/  MUFU.TANH R29, R29 ;  /* 0x0000001d001d7308 */ /* 0x000e220000002400 */
[----:B-1----:R-:W-:Y:S01]  /*1e40*/  FSEL R15, R28, -INF , P4 ;  /* 0xff8000001c0f7808 */ /* 0x002fe20002000000 */
[--C-:B------:R-:W-:Y:S01]  /*1e50*/  IMAD.MOV.U32 R86, RZ, RZ, R87.reuse ;  /* 0x000000ffff567224 */ /* 0x100fe200078e0057 */
[----:B------:R-:W-:Y:S01]  /*1e60*/  ISETP.GT.AND P4, PT, R18, 0x20, PT ;  /* 0x000000201200780c */ /* 0x000fe20003f84270 */
[----:B------:R-:W-:Y:S01]  /*1e70*/  UPRMT UR4, UR57, 0x654, UR4 ;  /* 0x0000065439047896 */ /* 0x000fe20008000004 */
[--C-:B------:R-:W-:Y:S01]  /*1e80*/  IMAD.MOV.U32 R84, RZ, RZ, R87.reuse ;  /* 0x000000ffff547224 */ /* 0x100fe200078e0057 */
[-C--:B------:R-:W-:Y:S01]  /*1e90*/  MOV R82, R87.reuse ;  /* 0x0000005700527202 */ /* 0x080fe20000000f00 */
[--C-:B------:R-:W-:Y:S01]  /*1ea0*/  IMAD.MOV.U32 R80, RZ, RZ, R87.reuse ;  /* 0x000000ffff507224 */ /* 0x100fe200078e0057 */
[----:B------:R-:W1:Y:S01]  /*1eb0*/  MUFU.TANH R42, R42 ;  /* 0x0000002a002a7308 */ /* 0x000e620000002400 */
[----:B--2---:R-:W-:Y:S01]  /*1ec0*/  FSEL R39, R39, -INF , P5 ;  /* 0xff80000027277808 */ /* 0x004fe20002800000 */
[--C-:B------:R-:W-:Y:S01]  /*1ed0*/  IMAD.MOV.U32 R78, RZ, RZ, R87.reuse ;  /* 0x000000ffff4e7224 */ /* 0x100fe200078e0057 */
[----:B------:R-:W-:Y:S01]  /*1ee0*/  MOV R76, R87 ;  /* 0x00000057004c7202 */ /* 0x000fe20000000f00 */
[--C-:B------:R-:W-:Y:S01]  /*1ef0*/  IMAD.MOV.U32 R74, RZ, RZ, R87.reuse ;  /* 0x000000ffff4a7224 */ /* 0x100fe200078e0057 */
[----:B------:R-:W-:Y:S01]  /*1f00*/  FMNMX.FTZ R6, R39, R6, !PT ;  /* 0x0000000627067209 */ /* 0x000fe20007810000 */
[----:B------:R-:W-:Y:S01]  /*1f10*/  SYNCS.ARRIVE.TRANS64.RED.A1T0 RZ, [UR4], RZ ;  /* 0x000000ffffff79a7 */ /* 0x000fe20008100404 */
[----:B------:R-:W-:Y:S01]  /*1f20*/  IMAD.MOV.U32 R72, RZ, RZ, R87 ;  /* 0x000000ffff487224 */ /* 0x000fe200078e0057 */
[----:B------:R-:W2:Y:S01]  /*1f30*/  MUFU.TANH R32, R32 ;  /* 0x0000002000207308 */ /* 0x000ea20000002400 */
[----:B0-----:R-:W-:-:S02]  /*1f40*/  FSEL R29, R29, -INF , P3 ;  /* 0xff8000001d1d7808 */ /* 0x001fc40001800000 */
[----:B------:R-:W-:-:S05]  /*1f50*/  ISETP.GT.AND P3, PT, R18, 0x21, PT ;  /* 0x000000211200780c */ /* 0x000fca0003f64270 */
[----:B------:R-:W0:Y:S01]  /*1f60*/  MUFU.TANH R43, R43 ;  /* 0x0000002b002b7308 */ /* 0x000e220000002400 */
[----:B-1----:R-:W-:Y:S01]  /*1f70*/  FSEL R73, R42, -INF , P4 ;  /* 0xff8000002a497808 */ /* 0x002fe20002000000 */
[----:B------:R-:W-:-:S03]  /*1f80*/  IMAD.MOV.U32 R42, RZ, RZ, R87 ;  /* 0x000000ffff2a7224 */ /* 0x000fc600078e0057 */
[----:B------:R-:W-:-:S03]  /*1f90*/  FMNMX.FTZ R6, R73, R6, !PT ;  /* 0x0000000649067209 */ /* 0x000fc60007810000 */
[----:B------:R-:W1:Y:S01]  /*1fa0*/  MUFU.TANH R33, R33 ;  /* 0x0000002100217308 */ /* 0x000e620000002400 */
[----:B--2---:R-:W-:Y:S02]  /*1fb0*/  FSEL R19, R32, -INF , P2 ;  /* 0xff80000020137808 */ /* 0x004fe40001000000 */
[----:B------:R-:W-:-:S05]  /*1fc0*/  ISETP.GT.AND P2, PT, R18, 0x28, PT ;  /* 0x000000281200780c */ /* 0x000fca0003f44270 */
[----:B------:R-:W2:Y:S01]  /*1fd0*/  MUFU.TANH R46, R46 ;  /* 0x0000002e002e7308 */ /* 0x000ea20000002400 */
[----:B0-----:R-:W-:-:S04]  /*1fe0*/  FSEL R75, R43, -INF , P3 ;  /* 0xff8000002b4b7808 */ /* 0x001fc80001800000 */
[----:B------:R-:W-:-:S03]  /*1ff0*/  FMNMX.FTZ R6, R75, R6, !PT ;  /* 0x000000064b067209 */ /* 0x000fc60007810000 */
[----:B------:R-:W0:Y:S01]  /*2000*/  MUFU.TANH R36, R36 ;  /* 0x0000002400247308 */ /* 0x000e220000002400 */
[----:B-1----:R-:W-:Y:S02]  /*2010*/  FSEL R33, R33, -INF , P1 ;  /* 0xff80000021217808 */ /* 0x002fe40000800000 */
[----:B------:R-:W-:-:S05]  /*2020*/  ISETP.GT.AND P1, PT, R18, 0x29, PT ;  /* 0x000000291200780c */ /* 0x000fca0003f24270 */
[----:B------:R-:W1:Y:S01]  /*2030*/  MUFU.TANH R47, R47 ;  /* 0x0000002f002f7308 */ /* 0x000e620000002400 */
[----:B--2---:R-:W-:Y:S02]  /*2040*/  FSEL R77, R46, -INF , P2 ;  /* 0xff8000002e4d7808 */ /* 0x004fe40001000000 */
[----:B------:R-:W-:Y:S02]  /*2050*/  MOV R46, R87 ;  /* 0x00000057002e7202 */ /* 0x000fe40000000f00 */
[----:B------:R-:W-:-:S03]  /*2060*/  FMNMX.FTZ R6, R77, R6, !PT ;  /* 0x000000064d067209 */ /* 0x000fc60007810000 */
[----:B------:R-:W2:Y:S01]  /*2070*/  MUFU.TANH R37, R37 ;  /* 0x0000002500257308 */ /* 0x000ea20000002400 */
[----:B0-----:R-:W-:Y:S02]  /*2080*/  FSEL R21, R36, -INF , P6 ;  /* 0xff80000024157808 */ /* 0x001fe40003000000 */
[----:B------:R-:W-:-:S05]  /*2090*/  ISETP.GT.AND P6, PT, R18, 0x30, PT ;  /* 0x000000301200780c */ /* 0x000fca0003fc4270 */
[----:B------:R-:W0:Y:S01]  /*20a0*/  MUFU.TANH R50, R50 ;  /* 0x0000003200327308 */ /* 0x000e220000002400 */
[----:B-1----:R-:W-:-:S04]  /*20b0*/  FSEL R79, R47, -INF , P1 ;  /* 0xff8000002f4f7808 */ /* 0x002fc80000800000 */
[----:B------:R-:W-:-:S03]  /*20c0*/  FMNMX.FTZ R6, R79, R6, !PT ;  /* 0x000000064f067209 */ /* 0x000fc60007810000 */
[----:B------:R-:W1:Y:S01]  /*20d0*/  MUFU.TANH R40, R40 ;  /* 0x0000002800287308 */ /* 0x000e620000002400 */
[----:B--2---:R-:W-:Y:S02]  /*20e0*/  FSEL R37, R37, -INF , P5 ;  /* 0xff80000025257808 */ /* 0x004fe40002800000 */
[----:B------:R-:W-:-:S05]  /*20f0*/  ISETP.GT.AND P5, PT, R18, 0x31, PT ;  /* 0x000000311200780c */ /* 0x000fca0003fa4270 */
[----:B------:R-:W2:Y:S01]  /*2100*/  MUFU.TANH R51, R51 ;  /* 0x0000003300337308 */ /* 0x000ea20000002400 */
[----:B0-----:R-:W-:Y:S01]  /*2110*/  FSEL R81, R50, -INF , P6 ;  /* 0xff80000032517808 */ /* 0x001fe20003000000 */
[----:B------:R-:W-:-:S03]  /*2120*/  IMAD.MOV.U32 R50, RZ, RZ, R87 ;  /* 0x000000ffff327224 */ /* 0x000fc600078e0057 */
[----:B------:R-:W-:-:S03]  /*2130*/  FMNMX.FTZ R6, R81, R6, !PT ;  /* 0x0000000651067209 */ /* 0x000fc60007810000 */
[----:B------:R-:W0:Y:S01]  /*2140*/  MUFU.TANH R41, R41 ;  /* 0x0000002900297308 */ /* 0x000e220000002400 */
[----:B-1----:R-:W-:Y:S02]  /*2150*/  FSEL R43, R40, -INF , P4 ;  /* 0xff800000282b7808 */ /* 0x002fe40002000000 */
[----:B------:R-:W-:Y:S02]  /*2160*/  ISETP.GT.AND P4, PT, R18, 0x38, PT ;  /* 0x000000381200780c */ /* 0x000fe40003f84270 */
[----:B------:R-:W-:-:S03]  /*2170*/  MOV R40, R87 ;  /* 0x0000005700287202 */ /* 0x000fc60000000f00 */
[----:B------:R-:W1:Y:S01]  /*2180*/  MUFU.TANH R54, R54 ;  /* 0x0000003600367308 */ /* 0x000e620000002400 */
[----:B--2---:R-:W-:-:S04]  /*2190*/  FSEL R83, R51, -INF , P5 ;  /* 0xff80000033537808 */ /* 0x004fc80002800000 */
[----:B------:R-:W-:-:S03]  /*21a0*/  FMNMX.FTZ R6, R83, R6, !PT ;  /* 0x0000000653067209 */ /* 0x000fc60007810000 */
[----:B------:R-:W2:Y:S01]  /*21b0*/  MUFU.TANH R44, R44 ;  /* 0x0000002c002c7308 */ /* 0x000ea20000002400 */
[----:B0-----:R-:W-:Y:S02]  /*21c0*/  FSEL R41, R41, -INF , P3 ;  /* 0xff80000029297808 */ /* 0x001fe40001800000 */
[----:B------:R-:W-:-:S05]  /*21d0*/  ISETP.GT.AND P3, PT, R18, 0x39, PT ;  /* 0x000000391200780c */ /* 0x000fca0003f64270 */
[----:B------:R-:W0:Y:S01]  /*21e0*/  MUFU.TANH R55, R55 ;  /* 0x0000003700377308 */ /* 0x000e220000002400 */
[----:B-1----:R-:W-:Y:S01]  /*21f0*/  FSEL R85, R54, -INF , P4 ;  /* 0xff80000036557808 */ /* 0x002fe20002000000 */
[----:B------:R-:W-:-:S03]  /*2200*/  IMAD.MOV.U32 R54, RZ, RZ, R87 ;  /* 0x000000ffff367224 */ /* 0x000fc600078e0057 */
[----:B------:R-:W-:-:S03]  /*2210*/  FMNMX.FTZ R6, R85, R6, !PT ;  /* 0x0000000655067209 */ /* 0x000fc60007810000 */
[----:B------:R-:W1:Y:S01]  /*2220*/  MUFU.TANH R45, R45 ;  /* 0x0000002d002d7308 */ /* 0x000e620000002400 */
[----:B--2---:R-:W-:Y:S01]  /*2230*/  FSEL R47, R44, -INF , P2 ;  /* 0xff8000002c2f7808 */ /* 0x004fe20001000000 */
[----:B------:R-:W-:Y:S01]  /*2240*/  IMAD.MOV.U32 R44, RZ, RZ, R87 ;  /* 0x000000ffff2c7224 */ /* 0x000fe200078e0057 */
        /* <DEDUP_REMOVED lines=12> */
[----:B0-----:R-:W-:Y:S01]  /*2310*/  FSEL R51, R48, -INF , P6 ;  /* 0xff80000030337808 */ /* 0x001fe20003000000 */
[----:B------:R-:W-:Y:S01]  /*2320*/  IMAD.MOV.U32 R48, RZ, RZ, R87 ;  /* 0x000000ffff307224 */ /* 0x000fe200078e0057 */
        /* <DEDUP_REMOVED lines=35> */
[----:B------:R-:W-:Y:S01]  /*2560*/  MUFU.TANH R60, R60 ;  /* 0x0000003c003c7308 */ /* 0x000fe20000002400 */
[----:B--2---:R-:W-:Y:S02]  /*2570*/  FSEL R99, R70, -INF , P2 ;  /* 0xff80000046637808 */ /* 0x004fe40001000000 */
[----:B------:R-:W-:Y:S02]  /*2580*/  MOV R70, R87 ;  /* 0x0000005700467202 */ /* 0x000fe40000000f00 */
[----:B------:R-:W-:-:S03]  /*2590*/  FMNMX.FTZ R6, R99, R6, !PT ;  /* 0x0000000663067209 */ /* 0x000fc60007810000 */
[----:B------:R-:W1:Y:S01]  /*25a0*/  MUFU.TANH R61, R61 ;  /* 0x0000003d003d7308 */ /* 0x000e620000002400 */
[----:B0-----:R-:W-:-:S04]  /*25b0*/  FSEL R71, R71, -INF , P1 ;  /* 0xff80000047477808 */ /* 0x001fc80000800000 */
[----:B------:R-:W-:-:S03]  /*25c0*/  FMNMX.FTZ R6, R71, R6, !PT ;  /* 0x0000000647067209 */ /* 0x000fc60007810000 */
[----:B------:R-:W-:Y:S02]  /*25d0*/  MUFU.TANH R64, R64 ;  /* 0x0000004000407308 */ /* 0x000fe40000002400 */
[----:B------:R-:W0:Y:S06]  /*25e0*/  SHFL.BFLY PT, R11, R6, 0x2, 0x1f ;  /* 0x0c401f00060b7f89 */ /* 0x000e2c00000e0000 */
[----:B------:R-:W2:Y:S01]  /*25f0*/  MUFU.TANH R65, R65 ;  /* 0x0000004100417308 */ /* 0x000ea20000002400 */
[----:B-1----:R-:W-:-:S07]  /*2600*/  FSEL R61, R61, -INF , P5 ;  /* 0xff8000003d3d7808 */ /* 0x002fce0002800000 */
[----:B------:R-:W-:Y:S08]  /*2610*/  MUFU.TANH R68, R68 ;  /* 0x0000004400447308 */ /* 0x000ff00000002400 */
[----:B------:R-:W1:Y:S01]  /*2620*/  MUFU.TANH R69, R69 ;  /* 0x0000004500457308 */ /* 0x000e620000002400 */
[----:B--2---:R-:W-:Y:S02]  /*2630*/  FSEL R65, R65, -INF , P3 ;  /* 0xff80000041417808 */ /* 0x004fe40001800000 */
[----:B0-----:R-:W-:-:S02]  /*2640*/  FMNMX.FTZ R8, R6, R11, !PT ;  /* 0x0000000b06087209 */ /* 0x001fc40007810000 */
[----:B------:R-:W-:-:S03]  /*2650*/  FMNMX.FTZ R6, R7, R25, !PT ;  /* 0x0000001907067209 */ /* 0x000fc60007810000 */
[----:B------:R-:W0:Y:S01]  /*2660*/  SHFL.BFLY PT, R11, R8, 0x1, 0x1f ;  /* 0x0c201f00080b7f89 */ /* 0x000e2200000e0000 */
[----:B------:R-:W-:-:S04]  /*2670*/  FMNMX.FTZ R6, R15, R6, !PT ;  /* 0x000000060f067209 */ /* 0x000fc80007810000 */
[----:B------:R-:W-:-:S04]  /*2680*/  FMNMX.FTZ R6, R29, R6, !PT ;  /* 0x000000061d067209 */ /* 0x000fc80007810000 */
[----:B------:R-:W-:Y:S02]  /*2690*/  FMNMX.FTZ R6, R19, R6, !PT ;  /* 0x0000000613067209 */ /* 0x000fe40007810000 */
[----:B-1----:R-:W-:Y:S02]  /*26a0*/  FSEL R69, R69, -INF , P1 ;  /* 0xff80000045457808 */ /* 0x002fe40000800000 */
[----:B------:R-:W-:-:S04]  /*26b0*/  FMNMX.FTZ R6, R33, R6, !PT ;  /* 0x0000000621067209 */ /* 0x000fc80007810000 */
[----:B------:R-:W-:-:S04]  /*26c0*/  FMNMX.FTZ R6, R21, R6, !PT ;  /* 0x0000000615067209 */ /* 0x000fc80007810000 */
[----:B------:R-:W-:Y:S02]  /*26d0*/  FMNMX.FTZ R6, R37, R6, !PT ;  /* 0x0000000625067209 */ /* 0x000fe40007810000 */
[----:B0-----:R-:W-:Y:S02]  /*26e0*/  FMNMX.FTZ R11, R8, R11, !PT ;  /* 0x0000000b080b7209 */ /* 0x001fe40007810000 */
[----:B------:R-:W-:Y:S02]  /*26f0*/  FMNMX.FTZ R6, R43, R6, !PT ;  /* 0x000000062b067209 */ /* 0x000fe40007810000 */
[C---:B------:R-:W-:Y:S01]  /*2700*/  FSETP.NEU.FTZ.AND P0, PT, R11.reuse, -INF , PT ;  /* 0xff8000000b00780b */ /* 0x040fe20003f1d000 */
[----:B------:R-:W-:Y:S01]  /*2710*/  FMUL.FTZ R12, R11, R10 ;  /* 0x0000000a0b0c7220 */ /* 0x000fe20000410000 */
[----:B------:R-:W-:-:S04]  /*2720*/  FMNMX.FTZ R6, R41, R6, !PT ;  /* 0x0000000629067209 */ /* 0x000fc80007810000 */
[----:B------:R-:W-:Y:S02]  /*2730*/  FMNMX.FTZ R6, R47, R6, !PT ;  /* 0x000000062f067209 */ /* 0x000fe40007810000 */
[----:B------:R-:W-:Y:S02]  /*2740*/  FSEL R12, R12, RZ, P0 ;  /* 0x000000ff0c0c7208 */ /* 0x000fe40000000000 */
[----:B------:R-:W-:Y:S02]  /*2750*/  FMNMX.FTZ R6, R45, R6, !PT ;  /* 0x000000062d067209 */ /* 0x000fe40007810000 */
[----:B------:R-:W-:Y:S01]  /*2760*/  ISETP.NE.AND P0, PT, R14, RZ, PT ;  /* 0x000000ff0e00720c */ /* 0x000fe20003f05270 */
[--C-:B------:R-:W-:Y:S01]  /*2770*/  FFMA.FTZ R3, R3, R10, -R12.reuse ;  /* 0x0000000a03037223 */ /* 0x100fe2000001080c */
[----:B------:R-:W-:Y:S01]  /*2780*/  FMNMX.FTZ R6, R51, R6, !PT ;  /* 0x0000000633067209 */ /* 0x000fe20007810000 */
[-CC-:B------:R-:W-:Y:S01]  /*2790*/  FFMA.FTZ R9, R9, R10.reuse, -R12.reuse ;  /* 0x0000000a09097223 */ /* 0x180fe2000001080c */
[--C-:B------:R-:W-:Y:S01]  /*27a0*/  FFMA.FTZ R23, R23, R10, -R12.reuse ;  /* 0x0000000a17177223 */ /* 0x100fe2000001080c */
[----:B------:R0:W-:Y:S01]  /*27b0*/  MUFU.EX2 R137, R3 ;  /* 0x0000000300897308 */ /* 0x0001e20000000800 */
[----:B------:R-:W-:Y:S01]  /*27c0*/  FMNMX.FTZ R6, R49, R6, !PT ;  /* 0x0000000631067209 */ /* 0x000fe20007810000 */
[-CC-:B------:R-:W-:Y:S01]  /*27d0*/  FFMA.FTZ R13, R13, R10.reuse, -R12.reuse ;  /* 0x0000000a0d0d7223 */ /* 0x180fe2000001080c */
[-CC-:B------:R-:W-:Y:S01]  /*27e0*/  FFMA.FTZ R27, R27, R10.reuse, -R12.reuse ;  /* 0x0000000a1b1b7223 */ /* 0x180fe2000001080c */
[--C-:B------:R-:W-:Y:S01]  /*27f0*/  FFMA.FTZ R31, R31, R10, -R12.reuse ;  /* 0x0000000a1f1f7223 */ /* 0x100fe2000001080c */
[----:B------:R-:W-:Y:S01]  /*2800*/  FMNMX.FTZ R6, R55, R6, !PT ;  /* 0x0000000637067209 */ /* 0x000fe20007810000 */
[-CC-:B------:R-:W-:Y:S01]  /*2810*/  FFMA.FTZ R35, R35, R10.reuse, -R12.reuse ;  /* 0x0000000a23237223 */ /* 0x180fe2000001080c */
[--C-:B------:R-:W-:Y:S01]  /*2820*/  FFMA.FTZ R39, R39, R10, -R12.reuse ;  /* 0x0000000a27277223 */ /* 0x100fe2000001080c */
[----:B------:R1:W-:Y:S01]  /*2830*/  MUFU.EX2 R139, R9 ;  /* 0x00000009008b7308 */ /* 0x0003e20000000800 */
[----:B------:R-:W-:Y:S01]  /*2840*/  FMNMX.FTZ R6, R53, R6, !PT ;  /* 0x0000000635067209 */ /* 0x000fe20007810000 */
[-CC-:B------:R-:W-:Y:S01]  /*2850*/  FFMA.FTZ R73, R73, R10.reuse, -R12.reuse ;  /* 0x0000000a49497223 */ /* 0x180fe2000001080c */
[----:B0-----:R-:W-:Y:S01]  /*2860*/  FSEL R3, R60, -INF , P6 ;  /* 0xff8000003c037808 */ /* 0x001fe20003000000 */
[--C-:B------:R-:W-:Y:S01]  /*2870*/  FFMA.FTZ R75, R75, R10, -R12.reuse ;  /* 0x0000000a4b4b7223 */ /* 0x100fe2000001080c */
[----:B------:R-:W-:Y:S01]  /*2880*/  FMNMX.FTZ R6, R59, R6, !PT ;  /* 0x000000063b067209 */ /* 0x000fe20007810000 */
[-CC-:B------:R-:W-:Y:S01]  /*2890*/  FFMA.FTZ R77, R77, R10.reuse, -R12.reuse ;  /* 0x0000000a4d4d7223 */ /* 0x180fe2000001080c */
[--C-:B------:R-:W-:Y:S01]  /*28a0*/  FFMA.FTZ R79, R79, R10, -R12.reuse ;  /* 0x0000000a4f4f7223 */ /* 0x100fe2000001080c */
[----:B------:R0:W-:Y:S01]  /*28b0*/  MUFU.EX2 R143, R23 ;  /* 0x00000017008f7308 */ /* 0x0001e20000000800 */
[----:B------:R-:W-:Y:S01]  /*28c0*/  FMNMX.FTZ R6, R57, R6, !PT ;  /* 0x0000000639067209 */ /* 0x000fe20007810000 */
[-CC-:B------:R-:W-:Y:S01]  /*28d0*/  FFMA.FTZ R81, R81, R10.reuse, -R12.reuse ;  /* 0x0000000a51517223 */ /* 0x180fe2000001080c */
[----:B-1----:R-:W-:Y:S01]  /*28e0*/  FSEL R9, R64, -INF , P4 ;  /* 0xff80000040097808 */ /* 0x002fe20002000000 */
        /* <DEDUP_REMOVED lines=12> */
[----:B------:R-:W0:Y:S01]  /*29b0*/  MUFU.EX2 R14, R27 ;  /* 0x0000001b000e7308 */ /* 0x000e220000000800 */
[----:B------:R-:W-:Y:S01]  /*29c0*/  FMNMX.FTZ R6, R65, R6, !PT ;  /* 0x0000000641067209 */ /* 0x000fe20007810000 */
[-CC-:B------:R-:W-:Y:S01]  /*29d0*/  FFMA.FTZ R97, R97, R10.reuse, -R12.reuse ;  /* 0x0000000a61617223 */ /* 0x180fe2000001080c */
[-CC-:B------:R-:W-:Y:S01]  /*29e0*/  FFMA.FTZ R67, R67, R10.reuse, -R12.reuse ;  /* 0x0000000a43437223 */ /* 0x180fe2000001080c */
[--C-:B------:R-:W-:Y:S01]  /*29f0*/  FFMA.FTZ R99, R99, R10, -R12.reuse ;  /* 0x0000000a63637223 */ /* 0x100fe2000001080c */
[----:B------:R-:W-:Y:S01]  /*2a00*/  FMNMX.FTZ R6, R23, R6, !PT ;  /* 0x0000000617067209 */ /* 0x000fe20007810000 */
[----:B------:R-:W-:Y:S01]  /*2a10*/  FFMA.FTZ R12, R71, R10, -R12 ;  /* 0x0000000a470c7223 */ /* 0x000fe2000001080c */
[--C-:B------:R-:W-:Y:S01]  /*2a20*/  IMAD.MOV.U32 R71, RZ, RZ, R87.reuse ;  /* 0x000000ffff477224 */ /* 0x100fe200078e0057 */
[----:B------:R2:W-:Y:S01]  /*2a30*/  MUFU.EX2 R18, R31 ;  /* 0x0000001f00127308 */ /* 0x0005e20000000800 */
[----:B------:R-:W-:Y:S01]  /*2a40*/  FMNMX.FTZ R6, R69, R6, !PT ;  /* 0x0000000645067209 */ /* 0x000fe20007810000 */
[--C-:B------:R-:W-:Y:S01]  /*2a50*/  IMAD.MOV.U32 R68, RZ, RZ, R87.reuse ;  /* 0x000000ffff447224 */ /* 0x100fe200078e0057 */
[----:B------:R-:W-:Y:S01]  /*2a60*/  MOV R64, R87 ;  /* 0x0000005700407202 */ /* 0x000fe20000000f00 */
[----:B------:R-:W-:-:S02]  /*2a70*/  IMAD.MOV.U32 R60, RZ, RZ, R87 ;  /* 0x000000ffff3c7224 */ /* 0x000fc400078e0057 */
[----:B-1----:R-:W1:Y:S02]  /*2a80*/  SHFL.BFLY PT, R13, R6, 0x2, 0x1f ;  /* 0x0c401f00060d7f89 */ /* 0x002e6400000e0000 */
[----:B------:R3:W-:Y:S01]  /*2a90*/  MUFU.EX2 R20, R35 ;  /* 0x0000002300147308 */ /* 0x0007e20000000800 */
[----:B0-----:R-:W-:Y:S01]  /*2aa0*/  FADD.FTZ R36, R137, R14 ;  /* 0x0000000e89247221 */ /* 0x001fe20000010000 */
[----:B------:R-:W-:Y:S02]  /*2ab0*/  F2FP.BF16.F32.PACK_AB R137, R14, R137 ;  /* 0x000000890e89723e */ /* 0x000fe400000010ff */
[----:B--2---:R-:W-:-:S04]  /*2ac0*/  MOV R31, R87 ;  /* 0x00000057001f7202 */ /* 0x004fc80000000f00 */
[----:B------:R0:W-:Y:S01]  /*2ad0*/  MUFU.EX2 R22, R39 ;  /* 0x0000002700167308 */ /* 0x0001e20000000800 */
[----:B---3--:R-:W-:-:S07]  /*2ae0*/  IMAD.MOV.U32 R35, RZ, RZ, R87 ;  /* 0x000000ffff237224 */ /* 0x008fce00078e0057 */
[----:B------:R-:W-:Y:S01]  /*2af0*/  MUFU.EX2 R73, R73 ;  /* 0x0000004900497308 */ /* 0x000fe20000000800 */
[----:B0-----:R-:W-:Y:S01]  /*2b00*/  IMAD.MOV.U32 R39, RZ, RZ, R87 ;  /* 0x000000ffff277224 */ /* 0x001fe200078e0057 */
[----:B-1----:R-:W-:-:S06]  /*2b10*/  FMNMX.FTZ R8, R6, R13, !PT ;  /* 0x0000000d06087209 */ /* 0x002fcc0007810000 */
[----:B------:R0:W1:Y:S01]  /*2b20*/  MUFU.EX2 R24, R75 ;  /* 0x0000004b00187308 */ /* 0x0000620000000800 */
[----:B------:R-:W2:Y:S07]  /*2b30*/  SHFL.BFLY PT, R13, R8, 0x1, 0x1f ;  /* 0x0c201f00080d7f89 */ /* 0x000eae00000e0000 */
[----:B------:R-:W-:Y:S01]  /*2b40*/  MUFU.EX2 R77, R77 ;  /* 0x0000004d004d7308 */ /* 0x000fe20000000800 */
[----:B0-----:R-:W-:-:S07]  /*2b50*/  IMAD.MOV.U32 R75, RZ, RZ, R87 ;  /* 0x000000ffff4b7224 */ /* 0x001fce00078e0057 */
[----:B------:R0:W3:Y:S01]  /*2b60*/  MUFU.EX2 R26, R79 ;  /* 0x0000004f001a7308 */ /* 0x0000e20000000800 */
[----:B-1----:R-:W-:-:S07]  /*2b70*/  F2FP.BF16.F32.PACK_AB R145, R24, R73 ;  /* 0x000000491891723e */ /* 0x002fce00000010ff */
[----:B------:R-:W-:Y:S01]  /*2b80*/  MUFU.EX2 R81, R81 ;  /* 0x0000005100517308 */ /* 0x000fe20000000800 */
[----:B0-----:R-:W-:Y:S02]  /*2b90*/  MOV R79, R87 ;  /* 0x00000057004f7202 */ /* 0x001fe40000000f00 */
[----:B--2---:R-:W-:-:S04]  /*2ba0*/  FMNMX.FTZ R13, R8, R13, !PT ;  /* 0x0000000d080d7209 */ /* 0x004fc80007810000 */
[C---:B------:R-:W-:Y:S01]  /*2bb0*/  FSETP.NEU.FTZ.AND P1, PT, R13.reuse, -INF , PT ;  /* 0xff8000000d00780b */ /* 0x040fe20003f3d000 */
[----:B------:R-:W-:Y:S01]  /*2bc0*/  FMUL.FTZ R6, R13, R10 ;  /* 0x0000000a0d067220 */ /* 0x000fe20000410000 */
[----:B------:R-:W0:Y:S01]  /*2bd0*/  MUFU.EX2 R28, R83 ;  /* 0x00000053001c7308 */ /* 0x000e220000000800 */
[----:B---3--:R-:W-:-:S03]  /*2be0*/  F2FP.BF16.F32.PACK_AB R147, R26, R77 ;  /* 0x0000004d1a93723e */ /* 0x008fc600000010ff */
[----:B------:R-:W-:-:S04]  /*2bf0*/  FSEL R6, R6, RZ, P1 ;  /* 0x000000ff06067208 */ /* 0x000fc80000800000 */
[----:B------:R-:W-:Y:S01]  /*2c00*/  MUFU.EX2 R85, R85 ;  /* 0x0000005500557308 */ /* 0x000fe20000000800 */
[-CC-:B------:R-:W-:Y:S01]  /*2c10*/  FFMA.FTZ R7, R7, R10.reuse, -R6.reuse ;  /* 0x0000000a07077223 */ /* 0x180fe20000010806 */
[-CC-:B------:R-:W-:Y:S01]  /*2c20*/  FFMA.FTZ R25, R25, R10.reuse, -R6.reuse ;  /* 0x0000000a19197223 */ /* 0x180fe20000010806 */
[-CC-:B------:R-:W-:Y:S01]  /*2c30*/  FFMA.FTZ R15, R15, R10.reuse, -R6.reuse ;  /* 0x0000000a0f0f7223 */ /* 0x180fe20000010806 */
[-CC-:B------:R-:W-:Y:S01]  /*2c40*/  FFMA.FTZ R29, R29, R10.reuse, -R6.reuse ;  /* 0x0000000a1d1d7223 */ /* 0x180fe20000010806 */
[-CC-:B------:R-:W-:Y:S01]  /*2c50*/  FFMA.FTZ R19, R19, R10.reuse, -R6.reuse ;  /* 0x0000000a13137223 */ /* 0x180fe20000010806 */
[-CC-:B------:R-:W-:Y:S01]  /*2c60*/  FFMA.FTZ R33, R33, R10.reuse, -R6.reuse ;  /* 0x0000000a21217223 */ /* 0x180fe20000010806 */
[-CC-:B------:R-:W-:Y:S01]  /*2c70*/  FFMA.FTZ R21, R21, R10.reuse, -R6.reuse ;  /* 0x0000000a15157223 */ /* 0x180fe20000010806 */
        /* <DEDUP_REMOVED lines=8> */
[----:B------:R1:W2:Y:S01]  /*2d00*/  MUFU.EX2 R136, R25 ;  /* 0x0000001900887308 */ /* 0x0002a20000000800 */
[-CC-:B------:R-:W-:Y:S01]  /*2d10*/  FFMA.FTZ R55, R55, R10.reuse, -R6.reuse ;  /* 0x0000000a37377223 */ /* 0x180fe20000010806 */
[-CC-:B------:R-:W-:Y:S01]  /*2d20*/  FFMA.FTZ R53, R53, R10.reuse, -R6.reuse ;  /* 0x0000000a35357223 */ /* 0x180fe20000010806 */
[-CC-:B------:R-:W-:Y:S01]  /*2d30*/  FFMA.FTZ R59, R59, R10.reuse, -R6.reuse ;  /* 0x0000000a3b3b7223 */ /* 0x180fe20000010806 */
[-CC-:B------:R-:W-:Y:S01]  /*2d40*/  FFMA.FTZ R57, R57, R10.reuse, -R6.reuse ;  /* 0x0000000a39397223 */ /* 0x180fe20000010806 */
[-CC-:B------:R-:W-:Y:S01]  /*2d50*/  FFMA.FTZ R3, R3, R10.reuse, -R6.reuse ;  /* 0x0000000a03037223 */ /* 0x180fe20000010806 */
[-CC-:B------:R-:W-:Y:S01]  /*2d60*/  FFMA.FTZ R61, R61, R10.reuse, -R6.reuse ;  /* 0x0000000a3d3d7223 */ /* 0x180fe20000010806 */
[-C--:B------:R-:W-:Y:S01]  /*2d70*/  FFMA.FTZ R9, R9, R10.reuse, -R6 ;  /* 0x0000000a09097223 */ /* 0x080fe20000010806 */
[----:B------:R-:W3:Y:S01]  /*2d80*/  MUFU.EX2 R15, R15 ;  /* 0x0000000f000f7308 */ /* 0x000ee20000000800 */
[----:B-1----:R-:W-:Y:S01]  /*2d90*/  FADD.FTZ R25, R139, R36 ;  /* 0x000000248b197221 */ /* 0x002fe20000010000 */
[-CC-:B------:R-:W-:Y:S01]  /*2da0*/  FFMA.FTZ R65, R65, R10.reuse, -R6.reuse ;  /* 0x0000000a41417223 */ /* 0x180fe20000010806 */
[-CC-:B------:R-:W-:Y:S01]  /*2db0*/  FFMA.FTZ R23, R23, R10.reuse, -R6.reuse ;  /* 0x0000000a17177223 */ /* 0x180fe20000010806 */
[----:B------:R-:W-:Y:S01]  /*2dc0*/  FFMA.FTZ R69, R69, R10, -R6 ;  /* 0x0000000a45457223 */ /* 0x000fe20000010806 */
[----:B------:R-:W-:Y:S01]  /*2dd0*/  FADD.FTZ R36, R18, R25 ;  /* 0x0000001912247221 */ /* 0x000fe20000010000 */
[----:B0-----:R-:W-:Y:S01]  /*2de0*/  F2FP.BF16.F32.PACK_AB R149, R28, R81 ;  /* 0x000000511c95723e */ /* 0x001fe200000010ff */
[----:B------:R-:W-:Y:S01]  /*2df0*/  IMAD.MOV.U32 R83, RZ, RZ, R87 ;  /* 0x000000ffff537224 */ /* 0x000fe200078e0057 */
[----:B------:R0:W1:Y:S01]  /*2e00*/  MUFU.EX2 R138, R29 ;  /* 0x0000001d008a7308 */ /* 0x0000620000000800 */
[----:B------:R-:W-:Y:S01]  /*2e10*/  FADD.FTZ R25, R141, R36 ;  /* 0x000000248d197221 */ /* 0x000fe20000010000 */
[----:B--2---:R-:W-:Y:S01]  /*2e20*/  FADD.FTZ R36, R7, R136 ;  /* 0x0000008807247221 */ /* 0x004fe20000010000 */
[----:B------:R-:W-:-:S02]  /*2e30*/  F2FP.BF16.F32.PACK_AB R136, R136, R7 ;  /* 0x000000078888723e */ /* 0x000fc400000010ff */
[----:B------:R-:W-:Y:S01]  /*2e40*/  FADD.FTZ R38, R20, R25 ;  /* 0x0000001914267221 */ /* 0x000fe20000010000 */
[----:B------:R-:W-:Y:S02]  /*2e50*/  F2FP.BF16.F32.PACK_AB R139, R18, R139 ;  /* 0x0000008b128b723e */ /* 0x000fe400000010ff */
[----:B------:R-:W2:Y:S01]  /*2e60*/  MUFU.EX2 R19, R19 ;  /* 0x0000001300137308 */ /* 0x000ea20000000800 */
[----:B---3--:R-:W-:Y:S01]  /*2e70*/  FADD.FTZ R25, R15, R36 ;  /* 0x000000240f197221 */ /* 0x008fe20000010000 */
[----:B------:R-:W-:Y:S01]  /*2e80*/  FADD.FTZ R27, R143, R38 ;  /* 0x000000268f1b7221 */ /* 0x000fe20000010000 */
[----:B------:R-:W-:Y:S01]  /*2e90*/  F2FP.BF16.F32.PACK_AB R141, R20, R141 ;  /* 0x0000008d148d723e */ /* 0x000fe200000010ff */
[----:B0-----:R-:W-:Y:S01]  /*2ea0*/  IMAD.MOV.U32 R29, RZ, RZ, R87 ;  /* 0x000000ffff1d7224 */ /* 0x001fe200078e0057 */
[C---:B------:R-:W-:Y:S01]  /*2eb0*/  F2FP.BF16.F32.PACK_AB R143, R22.reuse, R143 ;  /* 0x0000008f168f723e */ /* 0x040fe200000010ff */
[----:B------:R-:W-:Y:S02]  /*2ec0*/  FADD.FTZ R38, R22, R27 ;  /* 0x0000001b16267221 */ /* 0x000fe40000010000 */
[----:B------:R0:W3:Y:S01]  /*2ed0*/  MUFU.EX2 R140, R33 ;  /* 0x00000021008c7308 */ /* 0x0000e20000000800 */
[C---:B-1----:R-:W-:Y:S01]  /*2ee0*/  FADD.FTZ R36, R138.reuse, R25 ;  /* 0x000000198a247221 */ /* 0x042fe20000010000 */
[----:B------:R-:W-:Y:S01]  /*2ef0*/  FADD.FTZ R27, R73, R38 ;  /* 0x00000026491b7221 */ /* 0x000fe20000010000 */
[----:B------:R-:W-:Y:S01]  /*2f00*/  F2FP.BF16.F32.PACK_AB R138, R138, R15 ;  /* 0x0000000f8a8a723e */ /* 0x000fe200000010ff */
[----:B------:R-:W-:Y:S01]  /*2f10*/  VIADD R15, R17, 0xfffffffe ;  /* 0xfffffffe110f7836 */ /* 0x000fe20000000000 */
[----:B------:R-:W-:Y:S01]  /*2f20*/  MOV R73, R87 ;  /* 0x0000005700497202 */ /* 0x000fe20000000f00 */
[----:B------:R-:W-:Y:S01]  /*2f30*/  FADD.FTZ R38, R24, R27 ;  /* 0x0000001b18267221 */ /* 0x000fe20000010000 */
[--C-:B------:R-:W-:Y:S01]  /*2f40*/  IMAD.MOV.U32 R24, RZ, RZ, R87.reuse ;  /* 0x000000ffff187224 */ /* 0x100fe200078e0057 */
[----:B------:R-:W1:Y:S01]  /*2f50*/  MUFU.EX2 R21, R21 ;  /* 0x0000001500157308 */ /* 0x000e620000000800 */
[----:B--2---:R-:W-:Y:S01]  /*2f60*/  FADD.FTZ R25, R19, R36 ;  /* 0x0000002413197221 */ /* 0x004fe20000010000 */
[----:B------:R-:W-:Y:S01]  /*2f70*/  FADD.FTZ R27, R77, R38 ;  /* 0x000000264d1b7221 */ /* 0x000fe20000010000 */
[----:B------:R-:W-:Y:S01]  /*2f80*/  ISETP.GE.AND P1, PT, R15, R16, PT ;  /* 0x000000100f00720c */ /* 0x000fe20003f26270 */
[----:B------:R-:W-:-:S02]  /*2f90*/  IMAD.MOV.U32 R77, RZ, RZ, R87 ;  /* 0x000000ffff4d7224 */ /* 0x000fc400078e0057 */
[----:B------:R-:W-:Y:S01]  /*2fa0*/  FADD.FTZ R38, R26, R27 ;  /* 0x0000001b1a267221 */ /* 0x000fe20000010000 */
[----:B0-----:R-:W-:Y:S01]  /*2fb0*/  IMAD.MOV.U32 R33, RZ, RZ, R87 ;  /* 0x000000ffff217224 */ /* 0x001fe200078e0057 */
[----:B------:R0:W2:Y:S01]  /*2fc0*/  MUFU.EX2 R142, R37 ;  /* 0x00000025008e7308 */ /* 0x0000a20000000800 */
[C---:B---3--:R-:W-:Y:S01]  /*2fd0*/  FADD.FTZ R36, R140.reuse, R25 ;  /* 0x000000198c247221 */ /* 0x048fe20000010000 */
[----:B------:R-:W-:Y:S01]  /*2fe0*/  FADD.FTZ R27, R81, R38 ;  /* 0x00000026511b7221 */ /* 0x000fe20000010000 */
[----:B------:R-:W-:Y:S01]  /*2ff0*/  F2FP.BF16.F32.PACK_AB R140, R140, R19 ;  /* 0x000000138c8c723e */ /* 0x000fe200000010ff */
[----:B------:R-:W-:Y:S02]  /*3000*/  IMAD.MOV.U32 R81, RZ, RZ, R87 ;  /* 0x000000ffff517224 */ /* 0x000fe400078e0057 */
[----:B------:R-:W-:Y:S01]  /*3010*/  FADD.FTZ R38, R28, R27 ;  /* 0x0000001b1c267221 */ /* 0x000fe20000010000 */
[-C--:B------:R-:W-:Y:S01]  /*3020*/  MOV R28, R87.reuse ;  /* 0x00000057001c7202 */ /* 0x080fe20000000f00 */
[----:B------:R-:W3:Y:S01]  /*3030*/  MUFU.EX2 R43, R43 ;  /* 0x0000002b002b7308 */ /* 0x000ee20000000800 */
[----:B-1----:R-:W-:Y:S01]  /*3040*/  FADD.FTZ R25, R21, R36 ;  /* 0x0000002415197221 */ /* 0x002fe20000010000 */
[----:B------:R-:W-:Y:S01]  /*3050*/  FADD.FTZ R27, R85, R38 ;  /* 0x00000026551b7221 */ /* 0x000fe20000010000 */
[----:B0-----:R-:W-:Y:S01]  /*3060*/  MOV R37, R87 ;  /* 0x0000005700257202 */ /* 0x001fe20000000f00 */
[----:B------:R-:W-:-:S04]  /*3070*/  IMAD.MOV.U32 R26, RZ, RZ, R87 ;  /* 0x000000ffff1a7224 */ /* 0x000fc800078e0057 */
[----:B------:R0:W1:Y:S01]  /*3080*/  MUFU.EX2 R144, R41 ;  /* 0x0000002900907308 */ /* 0x0000620000000800 */
[C---:B--2---:R-:W-:Y:S01]  /*3090*/  FADD.FTZ R36, R142.reuse, R25 ;  /* 0x000000198e247221 */ /* 0x044fe20000010000 */
[----:B------:R-:W-:-:S06]  /*30a0*/  F2FP.BF16.F32.PACK_AB R142, R142, R21 ;  /* 0x000000158e8e723e */ /* 0x000fcc00000010ff */
[----:B------:R-:W2:Y:S01]  /*30b0*/  MUFU.EX2 R47, R47 ;  /* 0x0000002f002f7308 */ /* 0x000ea20000000800 */
[----:B---3--:R-:W-:Y:S01]  /*30c0*/  FADD.FTZ R25, R43, R36 ;  /* 0x000000242b197221 */ /* 0x008fe20000010000 */
[----:B0-----:R-:W-:-:S06]  /*30d0*/  IMAD.MOV.U32 R41, RZ, RZ, R87 ;  /* 0x000000ffff297224 */ /* 0x001fcc00078e0057 */
[----:B------:R0:W3:Y:S01]  /*30e0*/  MUFU.EX2 R146, R45 ;  /* 0x0000002d00927308 */ /* 0x0000e20000000800 */
[C---:B-1----:R-:W-:Y:S01]  /*30f0*/  FADD.FTZ R36, R144.reuse, R25 ;  /* 0x0000001990247221 */ /* 0x042fe20000010000 */
[----:B------:R-:W-:Y:S02]  /*3100*/  F2FP.BF16.F32.PACK_AB R144, R144, R43 ;  /* 0x0000002b9090723e */ /* 0x000fe400000010ff */
[----:B------:R-:W-:-:S04]  /*3110*/  MOV R43, R87 ;  /* 0x00000057002b7202 */ /* 0x000fc80000000f00 */
[----:B------:R-:W1:Y:S01]  /*3120*/  MUFU.EX2 R51, R51 ;  /* 0x0000003300337308 */ /* 0x000e620000000800 */
[----:B--2---:R-:W-:Y:S01]  /*3130*/  FADD.FTZ R25, R47, R36 ;  /* 0x000000242f197221 */ /* 0x004fe20000010000 */
[----:B0-----:R-:W-:-:S06]  /*3140*/  IMAD.MOV.U32 R45, RZ, RZ, R87 ;  /* 0x000000ffff2d7224 */ /* 0x001fcc00078e0057 */
[----:B------:R-:W0:Y:S01]  /*3150*/  MUFU.EX2 R30, R89 ;  /* 0x00000059001e7308 */ /* 0x000e220000000800 */
[C---:B---3--:R-:W-:Y:S01]  /*3160*/  FADD.FTZ R36, R146.reuse, R25 ;  /* 0x0000001992247221 */ /* 0x048fe20000010000 */
[----:B------:R-:W-:Y:S01]  /*3170*/  F2FP.BF16.F32.PACK_AB R146, R146, R47 ;  /* 0x0000002f9292723e */ /* 0x000fe200000010ff */
[----:B------:R-:W-:-:S05]  /*3180*/  IMAD.MOV.U32 R47, RZ, RZ, R87 ;  /* 0x000000ffff2f7224 */ /* 0x000fca00078e0057 */
[----:B------:R2:W3:Y:S01]  /*3190*/  MUFU.EX2 R148, R49 ;  /* 0x0000003100947308 */ /* 0x0004e20000000800 */
[----:B-1----:R-:W-:Y:S01]  /*31a0*/  FADD.FTZ R25, R51, R36 ;  /* 0x0000002433197221 */ /* 0x002fe20000010000 */
[----:B------:R-:W-:-:S06]  /*31b0*/  IMAD.MOV.U32 R36, RZ, RZ, R87 ;  /* 0x000000ffff247224 */ /* 0x000fcc00078e0057 */
[----:B------:R-:W1:Y:S01]  /*31c0*/  MUFU.EX2 R91, R91 ;  /* 0x0000005b005b7308 */ /* 0x000e620000000800 */
[C---:B0-----:R-:W-:Y:S01]  /*31d0*/  FADD.FTZ R38, R30.reuse, R27 ;  /* 0x0000001b1e267221 */ /* 0x041fe20000010000 */
[----:B------:R-:W-:Y:S01]  /*31e0*/  F2FP.BF16.F32.PACK_AB R151, R30, R85 ;  /* 0x000000551e97723e */ /* 0x000fe200000010ff */
[----:B------:R-:W-:Y:S01]  /*31f0*/  IMAD.MOV.U32 R30, RZ, RZ, R87 ;  /* 0x000000ffff1e7224 */ /* 0x000fe200078e0057 */
[-C--:B------:R-:W-:Y:S02]  /*3200*/  MOV R85, R87.reuse ;  /* 0x0000005700557202 */ /* 0x080fe40000000f00 */
[----:B--2---:R-:W-:Y:S02]  /*3210*/  MOV R49, R87 ;  /* 0x0000005700317202 */ /* 0x004fe40000000f00 */
[----:B------:R-:W0:Y:S01]  /*3220*/  MUFU.EX2 R55, R55 ;  /* 0x0000003700377308 */ /* 0x000e220000000800 */
[C---:B---3--:R-:W-:Y:S01]  /*3230*/  FADD.FTZ R6, R148.reuse, R25 ;  /* 0x0000001994067221 */ /* 0x048fe20000010000 */
[----:B------:R-:W-:Y:S01]  /*3240*/  F2FP.BF16.F32.PACK_AB R148, R148, R51 ;  /* 0x000000339494723e */ /* 0x000fe200000010ff */
[----:B------:R-:W-:-:S05]  /*3250*/  IMAD.MOV.U32 R51, RZ, RZ, R87 ;  /* 0x000000ffff337224 */ /* 0x000fca00078e0057 */
[----:B------:R-:W2:Y:S01]  /*3260*/  MUFU.EX2 R32, R93 ;  /* 0x0000005d00207308 */ /* 0x000ea20000000800 */
[----:B-1----:R-:W-:Y:S01]  /*3270*/  FADD.FTZ R27, R91, R38 ;  /* 0x000000265b1b7221 */ /* 0x002fe20000010000 */
[----:B------:R-:W-:-:S06]  /*3280*/  IMAD.MOV.U32 R38, RZ, RZ, R87 ;  /* 0x000000ffff267224 */ /* 0x000fcc00078e0057 */
[----:B------:R1:W3:Y:S01]  /*3290*/  MUFU.EX2 R150, R53 ;  /* 0x0000003500967308 */ /* 0x0002e20000000800 */
[----:B0-----:R-:W-:-:S07]  /*32a0*/  FADD.FTZ R25, R55, R6 ;  /* 0x0000000637197221 */ /* 0x001fce0000010000 */
[----:B------:R-:W0:Y:S01]  /*32b0*/  MUFU.EX2 R95, R95 ;  /* 0x0000005f005f7308 */ /* 0x000e220000000800 */
[C---:B--2---:R-:W-:Y:S01]  /*32c0*/  FADD.FTZ R14, R32.reuse, R27 ;  /* 0x0000001b200e7221 */ /* 0x044fe20000010000 */
[----:B------:R-:W-:Y:S01]  /*32d0*/  F2FP.BF16.F32.PACK_AB R153, R32, R91 ;  /* 0x0000005b2099723e */ /* 0x000fe200000010ff */
[--C-:B-1----:R-:W-:Y:S02]  /*32e0*/  IMAD.MOV.U32 R53, RZ, RZ, R87.reuse ;  /* 0x000000ffff357224 */ /* 0x102fe400078e0057 */
[----:B------:R-:W-:-:S03]  /*32f0*/  IMAD.MOV.U32 R32, RZ, RZ, R87 ;  /* 0x000000ffff207224 */ /* 0x000fc600078e0057 */
[----:B------:R-:W1:Y:S01]  /*3300*/  MUFU.EX2 R59, R59 ;  /* 0x0000003b003b7308 */ /* 0x000e620000000800 */
[C---:B---3--:R-:W-:Y:S01]  /*3310*/  FADD.FTZ R6, R150.reuse, R25 ;  /* 0x0000001996067221 */ /* 0x048fe20000010000 */
[----:B------:R-:W-:Y:S02]  /*3320*/  F2FP.BF16.F32.PACK_AB R150, R150, R55 ;  /* 0x000000379696723e */ /* 0x000fe400000010ff */
[----:B------:R-:W-:-:S04]  /*3330*/  MOV R55, R87 ;  /* 0x0000005700377202 */ /* 0x000fc80000000f00 */
[----:B------:R2:W3:Y:S01]  /*3340*/  MUFU.EX2 R34, R63 ;  /* 0x0000003f00227308 */ /* 0x0004e20000000800 */
[----:B0-----:R-:W-:-:S07]  /*3350*/  FADD.FTZ R27, R95, R14 ;  /* 0x0000000e5f1b7221 */ /* 0x001fce0000010000 */
[----:B------:R0:W4:Y:S01]  /*3360*/  MUFU.EX2 R152, R57 ;  /* 0x0000003900987308 */ /* 0x0001220000000800 */
[----:B-1----:R-:W-:Y:S01]  /*3370*/  FADD.FTZ R25, R59, R6 ;  /* 0x000000063b197221 */ /* 0x002fe20000010000 */
[----:B--2---:R-:W-:-:S06]  /*3380*/  IMAD.MOV.U32 R63, RZ, RZ, R87 ;  /* 0x000000ffff3f7224 */ /* 0x004fcc00078e0057 */
[----:B------:R-:W1:Y:S01]  /*3390*/  MUFU.EX2 R97, R97 ;  /* 0x0000006100617308 */ /* 0x000e620000000800 */
[C---:B---3--:R-:W-:Y:S01]  /*33a0*/  FADD.FTZ R14, R34.reuse, R27 ;  /* 0x0000001b220e7221 */ /* 0x048fe20000010000 */
[----:B------:R-:W-:Y:S01]  /*33b0*/  F2FP.BF16.F32.PACK_AB R155, R34, R95 ;  /* 0x0000005f229b723e */ /* 0x000fe200000010ff */
[----:B0-----:R-:W-:Y:S01]  /*33c0*/  IMAD.MOV.U32 R57, RZ, RZ, R87 ;  /* 0x000000ffff397224 */ /* 0x001fe200078e0057 */
[----:B------:R-:W-:-:S04]  /*33d0*/  MOV R34, R87 ;  /* 0x0000005700227202 */ /* 0x000fc80000000f00 */
[----:B------:R-:W0:Y:S01]  /*33e0*/  MUFU.EX2 R3, R3 ;  /* 0x0000000300037308 */ /* 0x000e220000000800 */
[C---:B----4-:R-:W-:Y:S01]  /*33f0*/  FADD.FTZ R6, R152.reuse, R25 ;  /* 0x0000001998067221 */ /* 0x050fe20000010000 */
[----:B------:R-:W-:Y:S01]  /*3400*/  F2FP.BF16.F32.PACK_AB R152, R152, R59 ;  /* 0x0000003b9898723e */ /* 0x000fe200000010ff */
[----:B------:R-:W-:-:S05]  /*3410*/  IMAD.MOV.U32 R59, RZ, RZ, R87 ;  /* 0x000000ffff3b7224 */ /* 0x000fca00078e0057 */
[----:B------:R2:W3:Y:S01]  /*3420*/  MUFU.EX2 R8, R67 ;  /* 0x0000004300087308 */ /* 0x0004e20000000800 */
[----:B-1----:R-:W-:-:S07]  /*3430*/  FADD.FTZ R27, R97, R14 ;  /* 0x0000000e611b7221 */ /* 0x002fce0000010000 */
[----:B------:R1:W4:Y:S01]  /*3440*/  MUFU.EX2 R154, R61 ;  /* 0x0000003d009a7308 */ /* 0x0003220000000800 */
[----:B0-----:R-:W-:Y:S01]  /*3450*/  FADD.FTZ R25, R3, R6 ;  /* 0x0000000603197221 */ /* 0x001fe20000010000 */
[----:B--2---:R-:W-:-:S06]  /*3460*/  MOV R67, R87 ;  /* 0x0000005700437202 */ /* 0x004fcc0000000f00 */
[----:B------:R-:W0:Y:S01]  /*3470*/  MUFU.EX2 R9, R9 ;  /* 0x0000000900097308 */ /* 0x000e220000000800 */
[C---:B---3--:R-:W-:Y:S01]  /*3480*/  FADD.FTZ R14, R8.reuse, R27 ;  /* 0x0000001b080e7221 */ /* 0x048fe20000010000 */
[----:B------:R-:W-:Y:S02]  /*3490*/  F2FP.BF16.F32.PACK_AB R157, R8, R97 ;  /* 0x00000061089d723e */ /* 0x000fe400000010ff */
[----:B-1----:R-:W-:-:S04]  /*34a0*/  MOV R61, R87 ;  /* 0x00000057003d7202 */ /* 0x002fc80000000f00 */
[----:B------:R1:W2:Y:S01]  /*34b0*/  MUFU.EX2 R156, R65 ;  /* 0x00000041009c7308 */ /* 0x0002a20000000800 */
[C---:B----4-:R-:W-:Y:S01]  /*34c0*/  FADD.FTZ R8, R154.reuse, R25 ;  /* 0x000000199a087221 */ /* 0x050fe20000010000 */
[----:B------:R-:W-:Y:S02]  /*34d0*/  F2FP.BF16.F32.PACK_AB R154, R154, R3 ;  /* 0x000000039a9a723e */ /* 0x000fe400000010ff */
[----:B------:R-:W-:-:S04]  /*34e0*/  MOV R25, R87 ;  /* 0x0000005700197202 */ /* 0x000fc80000000f00 */
[----:B------:R-:W3:Y:S01]  /*34f0*/  MUFU.EX2 R99, R99 ;  /* 0x0000006300637308 */ /* 0x000ee20000000800 */
[----:B0-----:R-:W-:Y:S01]  /*3500*/  FADD.FTZ R7, R9, R8 ;  /* 0x0000000809077221 */ /* 0x001fe20000010000 */
[----:B-1----:R-:W-:-:S06]  /*3510*/  IMAD.MOV.U32 R65, RZ, RZ, R87 ;  /* 0x000000ffff417224 */ /* 0x002fcc00078e0057 */
[----:B------:R-:W0:Y:S01]  /*3520*/  MUFU.EX2 R23, R23 ;  /* 0x0000001700177308 */ /* 0x000e220000000800 */
[C---:B--2---:R-:W-:Y:S01]  /*3530*/  FADD.FTZ R8, R156.reuse, R7 ;  /* 0x000000079c087221 */ /* 0x044fe20000010000 */
[----:B------:R-:W-:Y:S01]  /*3540*/  F2FP.BF16.F32.PACK_AB R156, R156, R9 ;  /* 0x000000099c9c723e */ /* 0x000fe200000010ff */
[----:B------:R-:W-:-:S05]  /*3550*/  IMAD.MOV.U32 R9, RZ, RZ, 0x3f800000 ;  /* 0x3f800000ff097424 */ /* 0x000fca00078e00ff */
[----:B------:R-:W1:Y:S01]  /*3560*/  MUFU.EX2 R12, R12 ;  /* 0x0000000c000c7308 */ /* 0x000e620000000800 */
[----:B---3--:R-:W-:-:S07]  /*3570*/  FADD.FTZ R27, R99, R14 ;  /* 0x0000000e631b7221 */ /* 0x008fce0000010000 */
[----:B------:R2:W3:Y:S01]  /*3580*/  MUFU.EX2 R158, R69 ;  /* 0x00000045009e7308 */ /* 0x0004e20000000800 */
[----:B0-----:R-:W-:Y:S01]  /*3590*/  FADD.FTZ R7, R23, R8 ;  /* 0x0000000817077221 */ /* 0x001fe20000010000 */
[----:B------:R-:W-:Y:S01]  /*35a0*/  MOV R8, 0x3f800000 ;  /* 0x3f80000000087802 */ /* 0x000fe20000000f00 */
[C---:B-1----:R-:W-:Y:S01]  /*35b0*/  FADD.FTZ R6, R12.reuse, R27 ;  /* 0x0000001b0c067221 */ /* 0x042fe20000010000 */
[----:B------:R-:W-:Y:S01]  /*35c0*/  F2FP.BF16.F32.PACK_AB R159, R12, R99 ;  /* 0x000000630c9f723e */ /* 0x000fe200000010ff */
[--C-:B--2---:R-:W-:Y:S02]  /*35d0*/  IMAD.MOV.U32 R69, RZ, RZ, R87.reuse ;  /* 0x000000ffff457224 */ /* 0x104fe400078e0057 */
[----:B------:R-:W-:Y:S02]  /*35e0*/  IMAD.MOV.U32 R27, RZ, RZ, R87 ;  /* 0x000000ffff1b7224 */ /* 0x000fe400078e0057 */
[C---:B---3--:R-:W-:Y:S01]  /*35f0*/  FADD.FTZ R3, R158.reuse, R7 ;  /* 0x000000079e037221 */ /* 0x048fe20000010000 */
[----:B------:R-:W-:Y:S01]  /*3600*/  F2FP.BF16.F32.PACK_AB R158, R158, R23 ;  /* 0x000000179e9e723e */ /* 0x000fe200000010ff */
[----:B------:R-:W-:Y:S01]  /*3610*/  IMAD.MOV.U32 R7, RZ, RZ, RZ ;  /* 0x000000ffff077224 */ /* 0x000fe200078e00ff */
[----:B------:R-:W-:Y:S06]  /*3620*/  @!P1 BRA `(.L_x_18) ;  /* 0x0000002400089947 */ /* 0x000fec0003800000 */
[----:B------:R-:W-:Y:S01]  /*3630*/  IMAD.MOV.U32 R14, RZ, RZ, R11 ;  /* 0x000000ffff0e7224 */ /* 0x000fe200078e000b */
[----:B------:R-:W-:Y:S01]  /*3640*/  MOV R12, R13 ;  /* 0x0000000d000c7202 */ /* 0x000fe20000000f00 */
[----:B------:R-:W-:Y:S01]  /*3650*/  IMAD.MOV.U32 R17, RZ, RZ, RZ ;  /* 0x000000ffff117224 */ /* 0x000fe200078e00ff */
[----:B------:R-:W-:Y:S01]  /*3660*/  CS2R R86, SRZ ;  /* 0x0000000000567805 */ /* 0x000fe2000001ff00 */
[----:B------:R-:W-:Y:S01]  /*3670*/  IMAD.MOV.U32 R9, RZ, RZ, 0x3f800000 ;  /* 0x3f800000ff097424 */ /* 0x000fe200078e00ff */
        /* <DEDUP_REMOVED lines=30> */
[----:B------:R-:W-:Y:S01]  /*3860*/  CS2R R24, SRZ ;  /* 0x0000000000187805 */ /* 0x000fe2000001ff00 */
[----:B------:R-:W-:Y:S01]  /*3870*/  UMOV UR56, URZ ;  /* 0x0000003f00387c82 */ /* 0x000fe20008000000 */
[----:B------:R-:W-:-:S05]  /*3880*/  ULDC UR60, c[0x0][0x9d8] ;  /* 0x00027600003c7ab9 */ /* 0x000fca0000000800 */
.L_x_29:
[----:B------:R-:W-:-:S04]  /*3890*/  UISETP.NE.AND UP0, UPT, UR56, 0x1, UPT ;  /* 0x000000013800788c */ /* 0x000fc8000bf05270 */
[----:B------:R-:W-:-:S06]  /*38a0*/  USEL UR4, URZ, 0x1, UP0 ;  /* 0x000000013f047887 */ /* 0x000fcc0008000000 */
[----:B------:R-:W-:Y:S01]  /*38b0*/  LOP3.LUT R7, R17, UR4, RZ, 0x3c, !PT ;  /* 0x0000000411077c12 */ /* 0x000fe2000f8e3cff */
[----:B------:R-:W-:Y:S06]  /*38c0*/  @!P0 BRA `(.L_x_19) ;  /* 0x0000000000048947 */ /* 0x000fec0003800000 */
[----:B------:R-:W-:Y:S01]  /*38d0*/  BPT.TRAP 0x1 ;  /* 0x000000040000795c */ /* 0x000fe20000300000 */
.L_x_19:
[----:B------:R-:W-:Y:S01]  /*38e0*/  UIADD3 UR4, UR56, 0x1, URZ ;  /* 0x0000000138047890 */ /* 0x000fe2000fffe03f */
[----:B------:R-:W-:-:S03]  /*38f0*/  SHF.L.U32 R10, R7, 0x1f, RZ ;  /* 0x0000001f070a7819 */ /* 0x000fc600000006ff */
[----:B------:R-:W-:-:S04]  /*3900*/  UISETP.NE.AND UP0, UPT, UR4, 0x2, UPT ;  /* 0x000000020400788c */ /* 0x000fc8000bf05270 */
[----:B------:R-:W-:-:S04]  /*3910*/  USEL UR4, UR4, URZ, UP0 ;  /* 0x0000003f04047287 */ /* 0x000fc80008000000 */
[----:B------:R-:W-:Y:S02]  /*3920*/  ULEA UR59, UR4, UR37, 0x3 ;  /* 0x00000025043b7291 */ /* 0x000fe4000f8e183f */
[----:B------:R-:W-:-:S07]  /*3930*/  MOV R0, UR4 ;  /* 0x0000000400007c02 */ /* 0x000fce0008000f00 */
[----:B------:R0:W1:Y:S01]  /*3940*/  SYNCS.PHASECHK.TRANS64.TRYWAIT P1, [UR59+0x2a830], R10 ;  /* 0x02a8300aff0075a7 */ /* 0x000062000802017b */
[----:B------:R-:W-:Y:S05]  /*3950*/  @!P0 BRA `(.L_x_20) ;  /* 0x0000000000048947 */ /* 0x000fea0003800000 */
[----:B------:R-:W-:Y:S01]  /*3960*/  BPT.TRAP 0x1 ;  /* 0x000000040000795c */ /* 0x000fe20000300000 */
.L_x_20:
[----:B-1----:R-:W-:Y:S05]  /*3970*/  @P1 BRA `(.L_x_21) ;  /* 0x0000000000081947 */ /* 0x002fea0003800000 */
[----:B------:R-:W1:Y:S02]  /*3980*/  SYNCS.PHASECHK.TRANS64.TRYWAIT P1, [UR59+0x2a830], R10 ;  /* 0x02a8300aff0075a7 */ /* 0x000e64000802017b */
[----:B-1----:R-:W-:Y:S05]  /*3990*/  @!P1 BRA `(.L_x_22) ;  /* 0x00000080000c9947 */ /* 0x002fea0003800000 */
.L_x_21:
[----:B------:R-:W-:Y:S01]  /*39a0*/  R2UR UR6, R0 ;  /* 0x00000000000672ca */ /* 0x000fe200000e0000 */
[----:B------:R-:W-:Y:S01]  /*39b0*/  WARPGROUP.ARRIVE ;  /* 0x00000000000079c5 */ /* 0x000fe20000000000 */
[----:B------:R-:W-:Y:S01]  /*39c0*/  R2UR UR4, R4 ;  /* 0x00000000040472ca */ /* 0x000fe200000e0000 */
[----:B------:R-:W-:Y:S01]  /*39d0*/  UMOV UR7, 0x40000040 ;  /* 0x4000004000077882 */ /* 0x000fe20000000000 */
[----:B------:R-:W-:Y:S01]  /*39e0*/  R2UR UR5, R5 ;  /* 0x00000000050572ca */ /* 0x000fe200000e0000 */
[----:B------:R-:W-:Y:S01]  /*39f0*/  UMOV UR11, 0x40000040 ;  /* 0x40000040000b7882 */ /* 0x000fe20000000000 */
[----:B------:R-:W-:Y:S01]  /*3a00*/  UMOV UR15, 0x40000040 ;  /* 0x40000040000f7882 */ /* 0x000fe20000000000 */
[----:B------:R-:W-:Y:S01]  /*3a10*/  UMOV UR19, 0x40000040 ;  /* 0x4000004000137882 */ /* 0x000fe20000000000 */
[----:B------:R-:W-:Y:S01]  /*3a20*/  UMOV UR23, 0x40000040 ;  /* 0x4000004000177882 */ /* 0x000fe20000000000 */
[----:B------:R-:W-:Y:S01]  /*3a30*/  UMOV UR27, 0x40000040 ;  /* 0x40000040001b7882 */ /* 0x000fe20000000000 */
[----:B------:R-:W-:Y:S01]  /*3a40*/  UMOV UR31, 0x40000040 ;  /* 0x40000040001f7882 */ /* 0x000fe20000000000 */
[----:B------:R-:W-:Y:S01]  /*3a50*/  UMOV UR35, 0x40000040 ;  /* 0x4000004000237882 */ /* 0x000fe20000000000 */
[----:B------:R-:W-:Y:S01]  /*3a60*/  UMOV UR43, 0x40000040 ;  /* 0x40000040002b7882 */ /* 0x000fe20000000000 */
[----:B------:R-:W-:Y:S01]  /*3a70*/  UIMAD UR6, UR6, 0x900, UR58 ;  /* 0x00000900060678a4 */ /* 0x000fe2000f8e023a */
[-C--:B------:R-:W-:Y:S01]  /*3a80*/  FMUL.FTZ R24, R24, R8.reuse ;  /* 0x0000000818187220 */ /* 0x080fe20000410000 */
[----:B------:R-:W-:Y:S01]  /*3a90*/  UMOV UR47, 0x40000040 ;  /* 0x40000040002f7882 */ /* 0x000fe20000000000 */
[----:B------:R-:W-:Y:S01]  /*3aa0*/  UMOV UR51, 0x40000040 ;  /* 0x4000004000337882 */ /* 0x000fe20000000000 */
[----:B------:R-:W-:Y:S01]  /*3ab0*/  UIADD3 UR10, UR6, 0x2, URZ ;  /* 0x00000002060a7890 */ /* 0x000fe2000fffe03f */
[-C--:B------:R-:W-:Y:S01]  /*3ac0*/  FMUL.FTZ R25, R25, R8.reuse ;  /* 0x0000000819197220 */ /* 0x080fe20000410000 */
[----:B------:R-:W-:Y:S01]  /*3ad0*/  UIADD3 UR14, UR6, 0x4, URZ ;  /* 0x00000004060e7890 */ /* 0x000fe2000fffe03f */
[----:B------:R-:W-:Y:S01]  /*3ae0*/  FMUL.FTZ R28, R28, R8 ;  /* 0x000000081c1c7220 */ /* 0x000fe20000410000 */
[----:B------:R-:W-:-:S02]  /*3af0*/  UIADD3 UR18, UR6, 0x6, URZ ;  /* 0x0000000606127890 */ /* 0x000fc4000fffe03f */
[----:B------:R-:W-:Y:S01]  /*3b00*/  HGMMA.64x96x16.F32.BF16 R88, gdesc[UR4], RZ, !UPT, gsb0 ;  /* 0x01600000045879f0 */ /* 0x000fe2000c0018ff */
[----:B------:R-:W-:Y:S01]  /*3b10*/  UIADD3 UR22, UR6, 0x300, URZ ;  /* 0x0000030006167890 */ /* 0x000fe2000fffe03f */
[-C--:B------:R-:W-:Y:S01]  /*3b20*/  FMUL.FTZ R29, R29, R8.reuse ;  /* 0x000000081d1d7220 */ /* 0x080fe20000410000 */
        /* <DEDUP_REMOVED lines=14> */
[----:B------:R-:W-:Y:S01]  /*3c10*/  UMOV UR55, 0x40000040 ;  /* 0x4000004000377882 */ /* 0x000fe20000000000 */
[-C--:B------:R-:W-:Y:S01]  /*3c20*/  FMUL.FTZ R45, R45, R8.reuse ;  /* 0x000000082d2d7220 */ /* 0x080fe20000410000 */
        /* <DEDUP_REMOVED lines=19> */
[----:B------:R-:W-:Y:S01]  /*3d60*/  FMUL.FTZ R85, R85, R8 ;  /* 0x0000000855557220 */ /* 0x000fe20000410000 */
        /* <DEDUP_REMOVED lines=32> */
[----:B------:R-:W-:-:S02]  /*3f70*/  WARPGROUP.DEPBAR.LE gsb0, 0x0 ;  /* 0x00008000000079c5 */ /* 0x000fc40000010000 */
        /* <DEDUP_REMOVED lines=33> */
[----:B------:R-:W-:Y:S05]  /*4190*/  @!P0 BRA `(.L_x_23) ;  /* 0x0000000000048947 */ /* 0x000fea0003800000 */
[----:B------:R-:W-:Y:S01]  /*41a0*/  BPT.TRAP 0x1 ;  /* 0x000000040000795c */ /* 0x000fe20000300000 */
.L_x_23:
[----:B------:R-:W-:Y:S01]  /*41b0*/  ULEA UR5, UR56, UR37, 0x3 ;  /* 0x0000002538057291 */ /* 0x000fe2000f8e183f */
[----:B------:R-:W-:-:S08]  /*41c0*/  SHF.L.U32 R8, R17, 0x1f, RZ ;  /* 0x0000001f11087819 */ /* 0x000fd000000006ff */
[----:B------:R2:W3:Y:S01]  /*41d0*/  SYNCS.PHASECHK.TRANS64.TRYWAIT P1, [UR5+0x2a850], R8 ;  /* 0x02a85008ff0075a7 */ /* 0x0004e20008020145 */
[----:B------:R-:W-:Y:S05]  /*41e0*/  @!P0 BRA `(.L_x_24) ;  /* 0x0000000000048947 */ /* 0x000fea0003800000 */
[----:B------:R-:W-:Y:S01]  /*41f0*/  BPT.TRAP 0x1 ;  /* 0x000000040000795c */ /* 0x000fe20000300000 */
.L_x_24:
[----:B---3--:R-:W-:Y:S05]  /*4200*/  @P1 BRA `(.L_x_25) ;  /* 0x0000000000081947 */ /* 0x008fea0003800000 */
[----:B------:R-:W3:Y:S02]  /*4210*/  SYNCS.PHASECHK.TRANS64.TRYWAIT P1, [UR5+0x2a850], R8 ;  /* 0x02a85008ff0075a7 */ /* 0x000ee40008020145 */
[----:B---3--:R-:W-:Y:S05]  /*4220*/  @!P1 BRA `(.L_x_26) ;  /* 0x0000007800009947 */ /* 0x008fea0003800000 */
.L_x_25:
[----:B------:R-:W-:Y:S01]  /*4230*/  UIADD3 UR4, UR37, 0x400, URZ ;  /* 0x0000040025047890 */ /* 0x000fe2000fffe03f */
[----:B------:R-:W-:Y:S01]  /*4240*/  WARPGROUP.ARRIVE ;  /* 0x00000000000079c5 */ /* 0x000fe20000000000 */
[----:B------:R-:W-:Y:S02]  /*4250*/  UMOV UR7, 0x40000040 ;  /* 0x4000004000077882 */ /* 0x000fe40000000000 */
[----:B------:R-:W-:-:S04]  /*4260*/  USHF.R.U32.HI UR4, URZ, 0x4, UR4 ;  /* 0x000000043f047899 */ /* 0x000fc80008011604 */
[----:B------:R-:W-:-:S04]  /*4270*/  ULOP3.LUT UR4, UR4, 0x3fff, URZ, 0xc0, !UPT ;  /* 0x00003fff04047892 */ /* 0x000fc8000f8ec03f */
[----:B------:R-:W-:-:S04]  /*4280*/  ULOP3.LUT UR4, UR4, 0x3000000, URZ, 0xfc, !UPT ;  /* 0x0300000004047892 */ /* 0x000fc8000f8efc3f */
[----:B------:R-:W-:-:S04]  /*4290*/  UIMAD UR56, UR56, 0x600, UR4 ;  /* 0x00000600383878a4 */ /* 0x000fc8000f8e0204 */
[----:B------:R-:W-:-:S03]  /*42a0*/  UIADD3 UR4, UR56, 0x80, URZ ;  /* 0x0000008038047890 */ /* 0x000fc6000fffe03f */
[----:B------:R-:W-:-:S06]  /*42b0*/  UMOV UR6, UR56 ;  /* 0x0000003800067c82 */ /* 0x000fcc0008000000 */
[----:B------:R-:W-:Y:S01]  /*42c0*/  HGMMA.64x128x16.F32.BF16 R24, R136, gdesc[UR4].tnspB, R24, gsb0 ;  /* 0x41e0000488187df0 */ /* 0x000fe20008001818 */
[----:B------:R-:W-:Y:S01]  /*42d0*/  UMOV UR7, 0x40000040 ;  /* 0x4000004000077882 */ /* 0x000fe20000000000 */
[----:B------:R-:W-:Y:S01]  /*42e0*/  UMOV UR6, UR4 ;  /* 0x0000000400067c82 */ /* 0x000fe20008000000 */
[----:B------:R-:W-:Y:S01]  /*42f0*/  UIADD3 UR4, UR56, 0x100, URZ ;  /* 0x0000010038047890 */ /* 0x000fe2000fffe03f */
[----:B------:R-:W-:Y:S02]  /*4300*/  WARPGROUP.DEPBAR.LE gsb0, 0x0 ;  /* 0x00008000000079c5 */ /* 0x000fe40000010000 */
[----:B------:R-:W-:-:S06]  /*4310*/  WARPGROUP.ARRIVE ;  /* 0x00000000000079c5 */ /* 0x000fcc0000000000 */
[----:B------:R-:W-:Y:S01]  /*4320*/  HGMMA.64x128x16.F32.BF16 R24, R140, gdesc[UR4].tnspB, R24, gsb0 ;  /* 0x41e000048c187df0 */ /* 0x000fe20008001818 */
[----:B------:R-:W-:Y:S01]  /*4330*/  UMOV UR6, UR4 ;  /* 0x0000000400067c82 */ /* 0x000fe20008000000 */
[----:B------:R-:W-:Y:S01]  /*4340*/  UMOV UR7, 0x40000040 ;  /* 0x4000004000077882 */ /* 0x000fe20000000000 */
[----:B------:R-:W-:Y:S01]  /*4350*/  UIADD3 UR4, UR56, 0x180, URZ ;  /* 0x0000018038047890 */ /* 0x000fe2000fffe03f */
[----:B------:R-:W-:Y:S02]  /*4360*/  WARPGROUP.DEPBAR.LE gsb0, 0x0 ;  /* 0x00008000000079c5 */ /* 0x000fe40000010000 */
[----:B------:R-:W-:-:S06]  /*4370*/  WARPGROUP.ARRIVE ;  /* 0x00000000000079c5 */ /* 0x000fcc0000000000 */
[----:B------:R-:W-:Y:S01]  /*4380*/  HGMMA.64x128x16.F32.BF16 R24, R144, gdesc[UR4].tnspB, R24, gsb0 ;  /* 0x41e0000490187df0 */ /* 0x000fe20008001818 */
[----:B------:R-:W-:Y:S01]  /*4390*/  UMOV UR6, UR4 ;  /* 0x0000000400067c82 */ /* 0x000fe20008000000 */
[----:B------:R-:W-:Y:S01]  /*43a0*/  UMOV UR7, 0x40000040 ;  /* 0x4000004000077882 */ /* 0x000fe20000000000 */
[----:B------:R-:W-:Y:S02]  /*43b0*/  UIADD3 UR4, UR56, 0x200, URZ ;  /* 0x0000020038047890 */ /* 0x000fe4000fffe03f */
[----:B------:R-:W-:Y:S01]  /*43c0*/  UIADD3 UR56, UR56, 0x280, URZ ;  /* 0x0000028038387890 */ /* 0x000fe2000fffe03f */
[----:B------:R-:W-:Y:S02]  /*43d0*/  WARPGROUP.DEPBAR.LE gsb0, 0x0 ;  /* 0x00008000000079c5 */ /* 0x000fe40000010000 */
[----:B------:R-:W-:-:S06]  /*43e0*/  WARPGROUP.ARRIVE ;  /* 0x00000000000079c5 */ /* 0x000fcc0000000000 */
[----:B------:R-:W-:Y:S01]  /*43f0*/  HGMMA.64x128x16.F32.BF16 R24, R148, gdesc[UR4].tnspB, R24, gsb0 ;  /* 0x41e0000494187df0 */ /* 0x000fe20008001818 */
[----:B------:R-:W-:Y:S01]  /*4400*/  UMOV UR6, UR4 ;  /* 0x0000000400067c82 */ /* 0x000fe20008000000 */
[----:B------:R-:W-:Y:S01]  /*4410*/  UMOV UR7, 0x40000040 ;  /* 0x4000004000077882 */ /* 0x000fe20000000000 */
[----:B------:R-:W-:Y:S02]  /*4420*/  WARPGROUP.DEPBAR.LE gsb0, 0x0 ;  /* 0x00008000000079c5 */ /* 0x000fe40000010000 */
[----:B------:R-:W-:-:S07]  /*4430*/  WARPGROUP.ARRIVE ;  /* 0x00000000000079c5 */ /* 0x000fce0000000000 */
[----:B------:R-:W-:Y:S01]  /*4440*/  HGMMA.64x128x16.F32.BF16 R24, R152, gdesc[UR4].tnspB, R24, gsb0 ;  /* 0x41e0000498187df0 */ /* 0x000fe20008001818 */
[----:B------:R-:W-:Y:S01]  /*4450*/  UMOV UR6, UR56 ;  /* 0x0000003800067c82 */ /* 0x000fe20008000000 */
[----:B------:R-:W-:Y:S01]  /*4460*/  UMOV UR7, 0x40000040 ;  /* 0x4000004000077882 */ /* 0x000fe20000000000 */
[----:B------:R-:W-:Y:S02]  /*4470*/  WARPGROUP.DEPBAR.LE gsb0, 0x0 ;  /* 0x00008000000079c5 */ /* 0x000fe40000010000 */
[----:B------:R-:W-:-:S07]  /*4480*/  WARPGROUP.ARRIVE ;  /* 0x00000000000079c5 */ /* 0x000fce0000000000 */
[----:B------:R-:W-:Y:S03]  /*4490*/  HGMMA.64x128x16.F32.BF16 R24, R156, gdesc[UR4].tnspB, R24, gsb0 ;  /* 0x41e000049c187df0 */ /* 0x000fe60008001818 */
[----:B------:R-:W-:Y:S02]  /*44a0*/  WARPGROUP.DEPBAR.LE gsb0, 0x0 ;  /* 0x00008000000079c5 */ /* 0x000fe40000010000 */
[----:B------:R-:W-:Y:S05]  /*44b0*/  @!P0 BRA `(.L_x_27) ;  /* 0x0000000000048947 */ /* 0x000fea0003800000 */
[----:B------:R-:W-:Y:S01]  /*44c0*/  BPT.TRAP 0x1 ;  /* 0x000000040000795c */ /* 0x000fe20000300000 */
.L_x_27:
[----:B------:R-:W-:Y:S01]  /*44d0*/  FMUL.FTZ R137, R88, UR60 ;  /* 0x0000003c58897c20 */ /* 0x000fe20008410000 */
[----:B------:R-:W-:Y:S01]  /*44e0*/  FMUL.FTZ R139, R89, UR60 ;  /* 0x0000003c598b7c20 */ /* 0x000fe20008410000 */
[----:B------:R-:W-:Y:S01]  /*44f0*/  FMUL.FTZ R141, R92, UR60 ;  /* 0x0000003c5c8d7c20 */ /* 0x000fe20008410000 */
[----:B------:R-:W-:Y:S01]  /*4500*/  FMUL.FTZ R17, R90, UR60 ;  /* 0x0000003c5a117c20 */ /* 0x000fe20008410000 */
[----:B------:R-:W-:Y:S01]  /*4510*/  FMUL.FTZ R143, R93, UR60 ;  /* 0x0000003c5d8f7c20 */ /* 0x000fe20008410000 */
[----:B------:R-:W-:Y:S01]  /*4520*/  FMUL.FTZ R19, R91, UR60 ;  /* 0x0000003c5b137c20 */ /* 0x000fe20008410000 */
[----:B------:R-:W2:Y:S01]  /*4530*/  MUFU.TANH R137, R137 ;  /* 0x0000008900897308 */ /* 0x000ea20000002400 */
[----:B------:R-:W-:Y:S01]  /*4540*/  FMUL.FTZ R145, R96, UR60 ;  /* 0x0000003c60917c20 */ /* 0x000fe20008410000 */
[----:B------:R-:W-:Y:S01]  /*4550*/  FMUL.FTZ R21, R94, UR60 ;  /* 0x0000003c5e157c20 */ /* 0x000fe20008410000 */
[----:B------:R-:W-:Y:S01]  /*4560*/  FMUL.FTZ R147, R97, UR60 ;  /* 0x0000003c61937c20 */ /* 0x000fe20008410000 */
[----:B------:R-:W-:Y:S01]  /*4570*/  FMUL.FTZ R23, R95, UR60 ;  /* 0x0000003c5f177c20 */ /* 0x000fe20008410000 */
[----:B------:R-:W-:Y:S01]  /*4580*/  FMUL.FTZ R149, R100, UR60 ;  /* 0x0000003c64957c20 */ /* 0x000fe20008410000 */
[----:B------:R-:W-:Y:S01]  /*4590*/  FMUL.FTZ R89, R98, UR60 ;  /* 0x0000003c62597c20 */ /* 0x000fe20008410000 */
[----:B------:R-:W-:Y:S01]  /*45a0*/  FMUL.FTZ R101, R101, UR60 ;  /* 0x0000003c65657c20 */ /* 0x000fe20008410000 */
[----:B------:R-:W4:Y:S01]  /*45b0*/  MUFU.TANH R139, R139 ;  /* 0x0000008b008b7308 */ /* 0x000f220000002400 */
[----:B------:R-:W-:Y:S01]  /*45c0*/  FMUL.FTZ R91, R99, UR60 ;  /* 0x0000003c635b7c20 */ /* 0x000fe20008410000 */
[----:B------:R-:W-:Y:S01]  /*45d0*/  FMUL.FTZ R151, R104, UR60 ;  /* 0x0000003c68977c20 */ /* 0x000fe20008410000 */
[----:B------:R-:W-:Y:S01]  /*45e0*/  FMUL.FTZ R93, R102, UR60 ;  /* 0x0000003c665d7c20 */ /* 0x000fe20008410000 */
[----:B------:R-:W-:Y:S01]  /*45f0*/  FMUL.FTZ R153, R105, UR60 ;  /* 0x0000003c69997c20 */ /* 0x000fe20008410000 */
[----:B------:R-:W-:Y:S01]  /*4600*/  FMUL.FTZ R95, R103, UR60 ;  /* 0x0000003c675f7c20 */ /* 0x000fe20008410000 */
[----:B------:R-:W-:Y:S01]  /*4610*/  FMUL.FTZ R155, R108, UR60 ;  /* 0x0000003c6c9b7c20 */ /* 0x000fe20008410000 */
[----:B------:R-:W-:Y:S01]  /*4620*/  FMUL.FTZ R97, R106, UR60 ;  /* 0x0000003c6a617c20 */ /* 0x000fe20008410000 */
[----:B------:R-:W5:Y:S01]  /*4630*/  MUFU.TANH R141, R141 ;  /* 0x0000008d008d7308 */ /* 0x000f620000002400 */
[----:B--23--:R-:W-:Y:S01]  /*4640*/  FMNMX.FTZ R8, R137, R12, !PT ;  /* 0x0000000c89087209 */ /* 0x00cfe20007810000 */
[----:B------:R-:W-:Y:S01]  /*4650*/  FMUL.FTZ R157, R109, UR60 ;  /* 0x0000003c6d9d7c20 */ /* 0x000fe20008410000 */
[----:B------:R-:W-:Y:S01]  /*4660*/  FMUL.FTZ R99, R107, UR60 ;  /* 0x0000003c6b637c20 */ /* 0x000fe20008410000 */
[----:B------:R-:W-:Y:S01]  /*4670*/  FMUL.FTZ R105, R111, UR60 ;  /* 0x0000003c6f697c20 */ /* 0x000fe20008410000 */
[----:B------:R-:W-:Y:S01]  /*4680*/  FMUL.FTZ R111, R112, UR60 ;  /* 0x0000003c706f7c20 */ /* 0x000fe20008410000 */
[----:B------:R-:W-:Y:S01]  /*4690*/  FMUL.FTZ R103, R110, UR60 ;  /* 0x0000003c6e677c20 */ /* 0x000fe20008410000 */
[----:B------:R-:W-:Y:S01]  /*46a0*/  FMUL.FTZ R159, R113, UR60 ;  /* 0x0000003c719f7c20 */ /* 0x000fe20008410000 */
[----:B------:R-:W0:Y:S01]  /*46b0*/  MUFU.TANH R17, R17 ;  /* 0x0000001100117308 */ /* 0x000e220000002400 */
[----:B----4-:R-:W-:Y:S01]  /*46c0*/  FMNMX.FTZ R8, R139, R8, !PT ;  /* 0x000000088b087209 */ /* 0x010fe20007810000 */
[----:B------:R-:W-:Y:S01]  /*46d0*/  FMUL.FTZ R161, R116, UR60 ;  /* 0x0000003c74a17c20 */ /* 0x000fe20008410000 */
[----:B------:R-:W-:Y:S01]  /*46e0*/  FMUL.FTZ R107, R114, UR60 ;  /* 0x0000003c726b7c20 */ /* 0x000fe20008410000 */
[----:B------:R-:W-:Y:S01]  /*46f0*/  FMUL.FTZ R117, R117, UR60 ;  /* 0x0000003c75757c20 */ /* 0x000fe20008410000 */
[----:B------:R-:W-:Y:S01]  /*4700*/  FMUL.FTZ R109, R115, UR60 ;  /* 0x0000003c736d7c20 */ /* 0x000fe20008410000 */
[----:B------:R-:W-:Y:S01]  /*4710*/  FMUL.FTZ R163, R120, UR60 ;  /* 0x0000003c78a37c20 */ /* 0x000fe20008410000 */
[----:B------:R-:W-:Y:S01]  /*4720*/  FMUL.FTZ R113, R118, UR60 ;  /* 0x0000003c76717c20 */ /* 0x000fe20008410000 */
[----:B------:R-:W2:Y:S01]  /*4730*/  MUFU.TANH R143, R143 ;  /* 0x0000008f008f7308 */ /* 0x000ea20000002400 */
[----:B-----5:R-:W-:Y:S01]  /*4740*/  FMNMX.FTZ R8, R141, R8, !PT ;  /* 0x000000088d087209 */ /* 0x020fe20007810000 */
[----:B------:R-:W-:Y:S01]  /*4750*/  FMUL.FTZ R165, R121, UR60 ;  /* 0x0000003c79a57c20 */ /* 0x000fe20008410000 */
[----:B------:R-:W-:Y:S01]  /*4760*/  FMUL.FTZ R115, R119, UR60 ;  /* 0x0000003c77737c20 */ /* 0x000fe20008410000 */
[----:B------:R-:W-:Y:S01]  /*4770*/  FMUL.FTZ R167, R124, UR60 ;  /* 0x0000003c7ca77c20 */ /* 0x000fe20008410000 */
[----:B------:R-:W-:Y:S01]  /*4780*/  FMUL.FTZ R119, R122, UR60 ;  /* 0x0000003c7a777c20 */ /* 0x000fe20008410000 */
[----:B------:R-:W-:Y:S01]  /*4790*/  FMUL.FTZ R125, R125, UR60 ;  /* 0x0000003c7d7d7c20 */ /* 0x000fe20008410000 */
[----:B------:R-:W-:Y:S01]  /*47a0*/  FMUL.FTZ R121, R123, UR60 ;  /* 0x0000003c7b797c20 */ /* 0x000fe20008410000 */
[----:B------:R-:W3:Y:S01]  /*47b0*/  MUFU.TANH R19, R19 ;  /* 0x0000001300137308 */ /* 0x000ee20000002400 */
[----:B01----:R-:W-:Y:S01]  /*47c0*/  FMNMX.FTZ R10, R17, R14, !PT ;  /* 0x0000000e110a7209 */ /* 0x003fe20007810000 */
[----:B------:R-:W-:Y:S01]  /*47d0*/  FMUL.FTZ R169, R128, UR60 ;  /* 0x0000003c80a97c20 */ /* 0x000fe20008410000 */
[----:B------:R-:W-:Y:S01]  /*47e0*/  FMUL.FTZ R123, R126, UR60 ;  /* 0x0000003c7e7b7c20 */ /* 0x000fe20008410000 */
[----:B------:R-:W-:Y:S01]  /*47f0*/  FMUL.FTZ R127, R127, UR60 ;  /* 0x0000003c7f7f7c20 */ /* 0x000fe20008410000 */
[----:B------:R-:W-:Y:S01]  /*4800*/  FMUL.FTZ R132, R132, UR60 ;  /* 0x0000003c84847c20 */ /* 0x000fe20008410000 */
[----:B------:R-:W-:Y:S01]  /*4810*/  FMUL.FTZ R131, R131, UR60 ;  /* 0x0000003c83837c20 */ /* 0x000fe20008410000 */
[----:B------:R-:W-:Y:S01]  /*4820*/  FMUL.FTZ R135, R135, UR60 ;  /* 0x0000003c87877c20 */ /* 0x000fe20008410000 */
[----:B------:R-:W0:Y:S01]  /*4830*/  MUFU.TANH R145, R145 ;  /* 0x0000009100917308 */ /* 0x000e220000002400 */
[----:B--2---:R-:W-:Y:S01]  /*4840*/  FMNMX.FTZ R8, R143, R8, !PT ;  /* 0x000000088f087209 */ /* 0x004fe20007810000 */
[----:B------:R-:W-:-:S04]  /*4850*/  UIADD3 UR59, UR59, 0x2a840, URZ ;  /* 0x0002a8403b3b7890 */ /* 0x000fc8000fffe03f */
[----:B------:R-:W-:Y:S02]  /*4860*/  UPRMT UR59, UR57, 0x654, UR59 ;  /* 0x00000654393b7896 */ /* 0x000fe4000800003b */
[----:B------:R-:W1:Y:S01]  /*4870*/  MUFU.TANH R21, R21 ;  /* 0x0000001500157308 */ /* 0x000e620000002400 */
[----:B---3--:R-:W-:-:S06]  /*4880*/  FMNMX.FTZ R10, R19, R10, !PT ;  /* 0x0000000a130a7209 */ /* 0x008fcc0007810000 */
[----:B------:R-:W-:Y:S01]  /*4890*/  SYNCS.ARRIVE.TRANS64.RED.A1T0 RZ, [UR59], RZ ;  /* 0x000000ffffff79a7 */ /* 0x000fe2000810043b */
[----:B------:R-:W2:Y:S01]  /*48a0*/  MUFU.TANH R147, R147 ;  /* 0x0000009300937308 */ /* 0x000ea20000002400 */
[----:B0-----:R-:W-:-:S07]  /*48b0*/  FMNMX.FTZ R8, R145, R8, !PT ;  /* 0x0000000891087209 */ /* 0x001fce0007810000 */
[----:B------:R-:W0:Y:S01]  /*48c0*/  MUFU.TANH R23, R23 ;  /* 0x0000001700177308 */ /* 0x000e220000002400 */
[----:B-1----:R-:W-:-:S07]  /*48d0*/  FMNMX.FTZ R10, R21, R10, !PT ;  /* 0x0000000a150a7209 */ /* 0x002fce0007810000 */
[----:B------:R-:W1:Y:S01]  /*48e0*/  MUFU.TANH R149, R149 ;  /* 0x0000009500957308 */ /* 0x000e620000002400 */
[----:B--2---:R-:W-:-:S07]  /*48f0*/  FMNMX.FTZ R8, R147, R8, !PT ;  /* 0x0000000893087209 */ /* 0x004fce0007810000 */
[----:B------:R-:W2:Y:S01]  /*4900*/  MUFU.TANH R89, R89 ;  /* 0x0000005900597308 */ /* 0x000ea20000002400 */
[----:B0-----:R-:W-:-:S07]  /*4910*/  FMNMX.FTZ R10, R23, R10, !PT ;  /* 0x0000000a170a7209 */ /* 0x001fce0007810000 */
[----:B------:R-:W0:Y:S01]  /*4920*/  MUFU.TANH R101, R101 ;  /* 0x0000006500657308 */ /* 0x000e220000002400 */
[----:B-1----:R-:W-:Y:S01]  /*4930*/  FMNMX.FTZ R18, R149, R8, !PT ;  /* 0x0000000895127209 */ /* 0x002fe20007810000 */
[----:B------:R-:W-:Y:S01]  /*4940*/  FMUL.FTZ R8, R129, UR60 ;  /* 0x0000003c81087c20 */ /* 0x000fe20008410000 */
[----:B------:R-:W-:-:S05]  /*4950*/  FMUL.FTZ R129, R130, UR60 ;  /* 0x0000003c82817c20 */ /* 0x000fca0008410000 */
[----:B------:R-:W1:Y:S01]  /*4960*/  MUFU.TANH R91, R91 ;  /* 0x0000005b005b7308 */ /* 0x000e620000002400 */
[----:B--2---:R-:W-:-:S07]  /*4970*/  FMNMX.FTZ R10, R89, R10, !PT ;  /* 0x0000000a590a7209 */ /* 0x004fce0007810000 */
        /* <DEDUP_REMOVED lines=52> */
[----:B------:R1:W3:Y:S01]  /*4cc0*/  MUFU.TANH R171, R8 ;  /* 0x0000000800ab7308 */ /* 0x0002e20000002400 */
[----:B--2---:R-:W-:-:S07]  /*4cd0*/  FMNMX.FTZ R18, R169, R18, !PT ;  /* 0x00000012a9127209 */ /* 0x004fce0007810000 */
[----:B------:R-:W2:Y:S01]  /*4ce0*/  MUFU.TANH R127, R127 ;  /* 0x0000007f007f7308 */ /* 0x000ea20000002400 */
[----:B-1----:R-:W-:Y:S01]  /*4cf0*/  FMUL.FTZ R8, R133, UR60 ;  /* 0x0000003c85087c20 */ /* 0x002fe20008410000 */
[----:B------:R-:W-:Y:S01]  /*4d00*/  FMUL.FTZ R133, R134, UR60 ;  /* 0x0000003c86857c20 */ /* 0x000fe20008410000 */
[----:B0-----:R-:W-:-:S05]  /*4d10*/  FMNMX.FTZ R10, R123, R10, !PT ;  /* 0x0000000a7b0a7209 */ /* 0x001fca0007810000 */
[----:B------:R-:W0:Y:S01]  /*4d20*/  MUFU.TANH R173, R132 ;  /* 0x0000008400ad7308 */ /* 0x000e220000002400 */
[----:B---3--:R-:W-:-:S07]  /*4d30*/  FMNMX.FTZ R18, R171, R18, !PT ;  /* 0x00000012ab127209 */ /* 0x008fce0007810000 */
[----:B------:R-:W1:Y:S01]  /*4d40*/  MUFU.TANH R129, R129 ;  /* 0x0000008100817308 */ /* 0x000e620000002400 */
[----:B--2---:R-:W-:-:S07]  /*4d50*/  FMNMX.FTZ R10, R127, R10, !PT ;  /* 0x0000000a7f0a7209 */ /* 0x004fce0007810000 */
[----:B------:R-:W2:Y:S01]  /*4d60*/  MUFU.TANH R175, R8 ;  /* 0x0000000800af7308 */ /* 0x000ea20000002400 */
[----:B0-----:R-:W-:-:S07]  /*4d70*/  FMNMX.FTZ R18, R173, R18, !PT ;  /* 0x00000012ad127209 */ /* 0x001fce0007810000 */
[----:B------:R-:W0:Y:S01]  /*4d80*/  MUFU.TANH R131, R131 ;  /* 0x0000008300837308 */ /* 0x000e220000002400 */
[----:B-1----:R-:W-:-:S07]  /*4d90*/  FMNMX.FTZ R10, R129, R10, !PT ;  /* 0x0000000a810a7209 */ /* 0x002fce0007810000 */
[----:B------:R-:W1:Y:S01]  /*4da0*/  MUFU.TANH R133, R133 ;  /* 0x0000008500857308 */ /* 0x000e620000002400 */
[----:B--2---:R-:W-:-:S05]  /*4db0*/  FMNMX.FTZ R18, R175, R18, !PT ;  /* 0x00000012af127209 */ /* 0x004fca0007810000 */
[----:B------:R-:W2:Y:S02]  /*4dc0*/  SHFL.BFLY PT, R9, R18, 0x2, 0x1f ;  /* 0x0c401f0012097f89 */ /* 0x000ea400000e0000 */
[----:B------:R-:W3:Y:S01]  /*4dd0*/  MUFU.TANH R135, R135 ;  /* 0x0000008700877308 */ /* 0x000ee20000002400 */
[----:B0-----:R-:W-:-:S04]  /*4de0*/  FMNMX.FTZ R10, R131, R10, !PT ;  /* 0x0000000a830a7209 */ /* 0x001fc80007810000 */
[----:B-1----:R-:W-:-:S04]  /*4df0*/  FMNMX.FTZ R10, R133, R10, !PT ;  /* 0x0000000a850a7209 */ /* 0x002fc80007810000 */
[----:B---3--:R-:W-:Y:S02]  /*4e00*/  FMNMX.FTZ R8, R135, R10, !PT ;  /* 0x0000000a87087209 */ /* 0x008fe40007810000 */
[----:B------:R-:W0:Y:S03]  /*4e10*/  LDC R10, c[0x0][0x988] ;  /* 0x00026200ff0a7b82 */ /* 0x000e260000000800 */
[----:B------:R-:W1:Y:S01]  /*4e20*/  SHFL.BFLY PT, R11, R8, 0x2, 0x1f ;  /* 0x0c401f00080b7f89 */ /* 0x000e6200000e0000 */
[----:B--2---:R-:W-:-:S05]  /*4e30*/  FMNMX.FTZ R9, R18, R9, !PT ;  /* 0x0000000912097209 */ /* 0x004fca0007810000 */
[----:B------:R-:W2:Y:S01]  /*4e40*/  SHFL.BFLY PT, R20, R9, 0x1, 0x1f ;  /* 0x0c201f0009147f89 */ /* 0x000ea200000e0000 */
[----:B-1----:R-:W-:-:S05]  /*4e50*/  FMNMX.FTZ R22, R8, R11, !PT ;  /* 0x0000000b08167209 */ /* 0x002fca0007810000 */
[----:B------:R-:W1:Y:S01]  /*4e60*/  SHFL.BFLY PT, R11, R22, 0x1, 0x1f ;  /* 0x0c201f00160b7f89 */ /* 0x000e6200000e0000 */
[----:B--2---:R-:W-:-:S05]  /*4e70*/  FMNMX.FTZ R13, R9, R20, !PT ;  /* 0x00000014090d7209 */ /* 0x004fca0007810000 */
[C---:B------:R-:W-:Y:S01]  /*4e80*/  FADD.FTZ R177, -R13.reuse, R12 ;  /* 0x0000000c0db17221 */ /* 0x040fe20000010100 */
[----:B0-----:R-:W-:-:S03]  /*4e90*/  FMUL.FTZ R12, R13, R10 ;  /* 0x0000000a0d0c7220 */ /* 0x001fc60000410000 */
[-C--:B------:R-:W-:Y:S01]  /*4ea0*/  FMUL.FTZ R177, R177, R10.reuse ;  /* 0x0000000ab1b17220 */ /* 0x080fe20000410000 */
[-CC-:B------:R-:W-:Y:S01]  /*4eb0*/  FFMA.FTZ R138, R141, R10.reuse, -R12.reuse ;  /* 0x0000000a8d8a7223 */ /* 0x180fe2000001080c */
        /* <DEDUP_REMOVED lines=12> */
[----:B-1----:R-:W-:Y:S01]  /*4f80*/  FMNMX.FTZ R11, R22, R11, !PT ;  /* 0x0000000b160b7209 */ /* 0x002fe20007810000 */
        /* <DEDUP_REMOVED lines=10> */
[-C--:B------:R-:W-:Y:S01]  /*5030*/  FFMA.FTZ R159, R175, R10.reuse, -R12 ;  /* 0x0000000aaf9f7223 */ /* 0x080fe2000001080c */
[C---:B------:R-:W-:Y:S01]  /*5040*/  FADD.FTZ R179, -R11.reuse, R14 ;  /* 0x0000000e0bb37221 */ /* 0x040fe20000010100 */
[-C--:B------:R-:W-:Y:S01]  /*5050*/  FMUL.FTZ R12, R11, R10.reuse ;  /* 0x0000000a0b0c7220 */ /* 0x080fe20000410000 */
[----:B------:R-:W-:Y:S02]  /*5060*/  MUFU.EX2 R8, R177 ;  /* 0x000000b100087308 */ /* 0x000fe40000000800 */
[-C--:B------:R-:W-:Y:S01]  /*5070*/  FMUL.FTZ R179, R179, R10.reuse ;  /* 0x0000000ab3b37220 */ /* 0x080fe20000410000 */
        /* <DEDUP_REMOVED lines=13> */
[----:B------:R-:W0:Y:S01]  /*5150*/  MUFU.EX2 R137, R137 ;  /* 0x0000008900897308 */ /* 0x000e220000000800 */
[-CC-:B------:R-:W-:Y:S01]  /*5160*/  FFMA.FTZ R107, R107, R10.reuse, -R12.reuse ;  /* 0x0000000a6b6b7223 */ /* 0x180fe2000001080c */
[-CC-:B------:R-:W-:Y:S01]  /*5170*/  FFMA.FTZ R109, R109, R10.reuse, -R12.reuse ;  /* 0x0000000a6d6d7223 */ /* 0x180fe2000001080c */
[-CC-:B------:R-:W-:Y:S01]  /*5180*/  FFMA.FTZ R113, R113, R10.reuse, -R12.reuse ;  /* 0x0000000a71717223 */ /* 0x180fe2000001080c */
[-CC-:B------:R-:W-:Y:S01]  /*5190*/  FFMA.FTZ R115, R115, R10.reuse, -R12.reuse ;  /* 0x0000000a73737223 */ /* 0x180fe2000001080c */
[-CC-:B------:R-:W-:Y:S01]  /*51a0*/  FFMA.FTZ R119, R119, R10.reuse, -R12.reuse ;  /* 0x0000000a77777223 */ /* 0x180fe2000001080c */
[-CC-:B------:R-:W-:Y:S01]  /*51b0*/  FFMA.FTZ R121, R121, R10.reuse, -R12.reuse ;  /* 0x0000000a79797223 */ /* 0x180fe2000001080c */
[-CC-:B------:R-:W-:Y:S01]  /*51c0*/  FFMA.FTZ R123, R123, R10.reuse, -R12.reuse ;  /* 0x0000000a7b7b7223 */ /* 0x180fe2000001080c */
[----:B------:R-:W1:Y:S01]  /*51d0*/  MUFU.EX2 R18, R17 ;  /* 0x0000001100127308 */ /* 0x000e620000000800 */
[-CC-:B------:R-:W-:Y:S01]  /*51e0*/  FFMA.FTZ R127, R127, R10.reuse, -R12.reuse ;  /* 0x0000000a7f7f7223 */ /* 0x180fe2000001080c */
[-CC-:B------:R-:W-:Y:S01]  /*51f0*/  FFMA.FTZ R129, R129, R10.reuse, -R12.reuse ;  /* 0x0000000a81817223 */ /* 0x180fe2000001080c */
[-CC-:B------:R-:W-:Y:S01]  /*5200*/  FFMA.FTZ R131, R131, R10.reuse, -R12.reuse ;  /* 0x0000000a83837223 */ /* 0x180fe2000001080c */
[-CC-:B------:R-:W-:Y:S01]  /*5210*/  FFMA.FTZ R133, R133, R10.reuse, -R12.reuse ;  /* 0x0000000a85857223 */ /* 0x180fe2000001080c */
[----:B------:R-:W-:-:S03]  /*5220*/  FFMA.FTZ R12, R135, R10, -R12 ;  /* 0x0000000a870c7223 */ /* 0x000fc6000001080c */
[----:B------:R-:W2:Y:S01]  /*5230*/  MUFU.EX2 R136, R136 ;  /* 0x0000008800887308 */ /* 0x000ea20000000800 */
[----:B0-----:R-:W-:-:S07]  /*5240*/  FFMA.FTZ R3, R8, R3, R137 ;  /* 0x0000000308037223 */ /* 0x001fce0000010089 */
[----:B------:R-:W0:Y:S01]  /*5250*/  MUFU.EX2 R19, R19 ;  /* 0x0000001300137308 */ /* 0x000e220000000800 */
[----:B-1----:R-:W-:-:S07]  /*5260*/  FFMA.FTZ R6, R9, R6, R18 ;  /* 0x0000000609067223 */ /* 0x002fce0000010012 */
[----:B------:R-:W1:Y:S01]  /*5270*/  MUFU.EX2 R138, R138 ;  /* 0x0000008a008a7308 */ /* 0x000e620000000800 */
[----:B--2---:R-:W-:-:S07]  /*5280*/  FADD.FTZ R3, R136, R3 ;  /* 0x0000000388037221 */ /* 0x004fce0000010000 */
[----:B------:R-:W2:Y:S01]  /*5290*/  MUFU.EX2 R21, R21 ;  /* 0x0000001500157308 */ /* 0x000ea20000000800 */
[----:B0-----:R-:W-:-:S07]  /*52a0*/  FADD.FTZ R6, R19, R6 ;  /* 0x0000000613067221 */ /* 0x001fce0000010000 */
[----:B------:R-:W0:Y:S01]  /*52b0*/  MUFU.EX2 R139, R139 ;  /* 0x0000008b008b7308 */ /* 0x000e220000000800 */
[----:B-1----:R-:W-:-:S07]  /*52c0*/  FADD.FTZ R14, R138, R3 ;  /* 0x000000038a0e7221 */ /* 0x002fce0000010000 */
        /* <DEDUP_REMOVED lines=81> */
[----:B0-----:R-:W-:Y:S01]  /*57e0*/  FADD.FTZ R6, R133, R6 ;  /* 0x0000000685067221 */ /* 0x001fe20000010000 */
[----:B-1----:R-:W-:-:S03]  /*57f0*/  FADD.FTZ R3, R159, R14 ;  /* 0x0000000e9f037221 */ /* 0x002fc60000010000 */
[----:B--2---:R-:W-:Y:S01]  /*5800*/  FADD.FTZ R6, R12, R6 ;  /* 0x000000060c067221 */ /* 0x004fe20000010000 */
[----:B------:R-:W-:Y:S06]  /*5810*/  @!P0 BRA `(.L_x_28) ;  /* 0x0000000000048947 */ /* 0x000fec0003800000 */
[----:B------:R-:W-:Y:S01]  /*5820*/  BPT.TRAP 0x1 ;  /* 0x000000040000795c */ /* 0x000fe20000300000 */
.L_x_28:
[----:B------:R-:W-:Y:S01]  /*5830*/  UIADD3 UR4, UR5, 0x2a860, URZ ;  /* 0x0002a86005047890 */ /* 0x000fe2000fffe03f */
[C---:B------:R-:W-:Y:S01]  /*5840*/  ISETP.GT.AND P1, PT, R15.reuse, R16, PT ;  /* 0x000000100f00720c */ /* 0x040fe20003f24270 */
[----:B------:R-:W-:Y:S01]  /*5850*/  VIADD R15, R15, 0xffffffff ;  /* 0xffffffff0f0f7836 */ /* 0x000fe20000000000 */
[----:B------:R-:W-:Y:S01]  /*5860*/  R2UR UR56, R0 ;  /* 0x00000000003872ca */ /* 0x000fe200000e0000 */
[----:B------:R-:W-:Y:S01]  /*5870*/  UPRMT UR4, UR57, 0x654, UR4 ;  /* 0x0000065439047896 */ /* 0x000fe20008000004 */
[----:B------:R-:W-:Y:S01]  /*5880*/  F2FP.BF16.F32.PACK_AB R158, R159, R158 ;  /* 0x0000009e9f9e723e */ /* 0x000fe200000010ff */
[----:B------:R-:W-:Y:S01]  /*5890*/  IMAD.MOV.U32 R14, RZ, RZ, R11 ;  /* 0x000000ffff0e7224 */ /* 0x000fe200078e000b */
[----:B------:R-:W-:Y:S01]  /*58a0*/  F2FP.BF16.F32.PACK_AB R136, R136, R137 ;  /* 0x000000898888723e */ /* 0x000fe200000010ff */
[----:B------:R-:W-:Y:S01]  /*58b0*/  IMAD.MOV.U32 R17, RZ, RZ, R7 ;  /* 0x000000ffff117224 */ /* 0x000fe200078e0007 */
[----:B------:R-:W-:Y:S02]  /*58c0*/  F2FP.BF16.F32.PACK_AB R138, R139, R138 ;  /* 0x0000008a8b8a723e */ /* 0x000fe400000010ff */
[----:B------:R-:W-:-:S02]  /*58d0*/  F2FP.BF16.F32.PACK_AB R140, R141, R140 ;  /* 0x0000008c8d8c723e */ /* 0x000fc400000010ff */
[----:B------:R-:W-:Y:S01]  /*58e0*/  SYNCS.ARRIVE.TRANS64.RED.A1T0 RZ, [UR4], RZ ;  /* 0x000000ffffff79a7 */ /* 0x000fe20008100404 */
[----:B------:R-:W-:Y:S02]  /*58f0*/  F2FP.BF16.F32.PACK_AB R144, R145, R144 ;  /* 0x000000909190723e */ /* 0x000fe400000010ff */
[----:B------:R-:W-:Y:S02]  /*5900*/  F2FP.BF16.F32.PACK_AB R146, R147, R146 ;  /* 0x000000929392723e */ /* 0x000fe400000010ff */
[----:B------:R-:W-:Y:S02]  /*5910*/  F2FP.BF16.F32.PACK_AB R152, R153, R152 ;  /* 0x000000989998723e */ /* 0x000fe400000010ff */
[----:B------:R-:W-:Y:S02]  /*5920*/  F2FP.BF16.F32.PACK_AB R156, R157, R156 ;  /* 0x0000009c9d9c723e */ /* 0x000fe400000010ff */
[----:B------:R-:W-:Y:S02]  /*5930*/  F2FP.BF16.F32.PACK_AB R159, R12, R133 ;  /* 0x000000850c9f723e */ /* 0x000fe400000010ff */
[----:B------:R-:W-:-:S02]  /*5940*/  F2FP.BF16.F32.PACK_AB R137, R19, R18 ;  /* 0x000000121389723e */ /* 0x000fc400000010ff */
        /* <DEDUP_REMOVED lines=14> */
[----:B------:R-:W-:Y:S01]  /*5a30*/  MOV R12, R13 ;  /* 0x0000000d000c7202 */ /* 0x000fe20000000f00 */
[----:B------:R-:W-:Y:S06]  /*5a40*/  @P1 BRA `(.L_x_29) ;  /* 0xffffffdc00901947 */ /* 0x000fec000383ffff */
.L_x_18:
[----:B------:R-:W-:Y:S06]  /*5a50*/  BAR.ARV 0x8, 0x180 ;  /* 0x0206000000007b1d */ /* 0x000fec0000002000 */
        /* <DEDUP_REMOVED lines=64> */
[----:B------:R-:W-:Y:S06]  /*5e60*/  @!P0 BRA `(.L_x_30) ;  /* 0x0000000000048947 */ /* 0x000fec0003800000 */
[----:B------:R-:W-:Y:S01]  /*5e70*/  BPT.TRAP 0x1 ;  /* 0x000000040000795c */ /* 0x000fe20000300000 */
.L_x_30:
[----:B------:R-:W-:Y:S02]  /*5e80*/  R2UR UR5, R0 ;  /* 0x00000000000572ca */ /* 0x000fe400000e0000 */
[----:B------:R-:W-:-:S11]  /*5e90*/  SHF.L.U32 R7, R7, 0x1f, RZ ;  /* 0x0000001f07077819 */ /* 0x000fd600000006ff */
[----:B------:R-:W-:-:S09]  /*5ea0*/  ULEA UR5, UR5, UR37, 0x3 ;  /* 0x0000002505057291 */ /* 0x000fd2000f8e183f */
[----:B------:R0:W1:Y:S01]  /*5eb0*/  SYNCS.PHASECHK.TRANS64.TRYWAIT P1, [UR5+0x2a850], R7 ;  /* 0x02a85007ff0075a7 */ /* 0x0000620008020145 */
[----:B------:R-:W-:Y:S05]  /*5ec0*/  @!P0 BRA `(.L_x_31) ;  /* 0x0000000000048947 */ /* 0x000fea0003800000 */
[----:B------:R-:W-:Y:S01]  /*5ed0*/  BPT.TRAP 0x1 ;  /* 0x000000040000795c */ /* 0x000fe20000300000 */
.L_x_31:
[----:B-1----:R-:W-:Y:S05]  /*5ee0*/  @P1 BRA `(.L_x_32) ;  /* 0x0000000000081947 */ /* 0x002fea0003800000 */
[----:B------:R-:W1:Y:S02]  /*5ef0*/  SYNCS.PHASECHK.TRANS64.TRYWAIT P1, [UR5+0x2a850], R7 ;  /* 0x02a85007ff0075a7 */ /* 0x000e640008020145 */
[----:B-1----:R-:W-:Y:S05]  /*5f00*/  @!P1 BRA `(.L_x_33) ;  /* 0x0000005800e09947 */ /* 0x002fea0003800000 */
.L_x_32:
[----:B------:R-:W-:Y:S01]  /*5f10*/  UIADD3 UR37, UR37, 0x400, URZ ;  /* 0x0000040025257890 */ /* 0x000fe2000fffe03f */
[----:B------:R-:W-:Y:S01]  /*5f20*/  R2UR UR6, R0 ;  /* 0x00000000000672ca */ /* 0x000fe200000e0000 */
[----:B------:R-:W-:Y:S01]  /*5f30*/  WARPGROUP.ARRIVE ;  /* 0x00000000000079c5 */ /* 0x000fe20000000000 */
[----:B------:R-:W-:Y:S01]  /*5f40*/  UMOV UR7, 0x40000040 ;  /* 0x4000004000077882 */ /* 0x000fe20000000000 */
[----:B------:R-:W-:Y:S01]  /*5f50*/  USHF.R.U32.HI UR37, URZ, 0x4, UR37 ;  /* 0x000000043f257899 */ /* 0x000fe20008011625 */
[----:B------:R-:W2:Y:S01]  /*5f60*/  SHFL.BFLY PT, R0, R3, 0x2, 0x1f ;  /* 0x0c401f0003007f89 */ /* 0x000ea200000e0000 */
[----:B------:R-:W-:Y:S02]  /*5f70*/  MOV R8, RZ ;  /* 0x000000ff00087202 */ /* 0x000fe40000000f00 */
[----:B------:R-:W-:Y:S01]  /*5f80*/  ULOP3.LUT UR37, UR37, 0x3fff, URZ, 0xc0, !UPT ;  /* 0x00003fff25257892 */ /* 0x000fe2000f8ec03f */
[----:B------:R-:W1:Y:S03]  /*5f90*/  SHFL.BFLY PT, R5, R6, 0x2, 0x1f ;  /* 0x0c401f0006057f89 */ /* 0x000e6600000e0000 */
[----:B------:R-:W-:-:S04]  /*5fa0*/  ULOP3.LUT UR4, UR37, 0x3000000, URZ, 0xfc, !UPT ;  /* 0x0300000025047892 */ /* 0x000fc8000f8efc3f */
[----:B------:R-:W-:-:S07]  /*5fb0*/  UIMAD UR4, UR6, 0x600, UR4 ;  /* 0x00000600060478a4 */ /* 0x000fce000f8e0204 */
[----:B------:R-:W-:Y:S02]  /*5fc0*/  UMOV UR6, UR4 ;  /* 0x0000000400067c82 */ /* 0x000fe40008000000 */
[----:B------:R-:W-:Y:S01]  /*5fd0*/  HGMMA.64x128x16.F32.BF16 R24, R136, gdesc[UR4].tnspB, R24, gsb0 ;  /* 0x41e0000488187df0 */ /* 0x000fe20008001818 */
[----:B------:R-:W-:Y:S01]  /*5fe0*/  UIADD3 UR6, UR4, 0x80, URZ ;  /* 0x0000008004067890 */ /* 0x000fe2000fffe03f */
[----:B------:R-:W-:Y:S01]  /*5ff0*/  UMOV UR7, 0x40000040 ;  /* 0x4000004000077882 */ /* 0x000fe20000000000 */
[----:B--2---:R-:W-:Y:S01]  /*6000*/  FADD.FTZ R0, R0, R3 ;  /* 0x0000000300007221 */ /* 0x004fe20000010000 */
[----:B------:R-:W-:Y:S02]  /*6010*/  IMAD.MOV.U32 R3, RZ, RZ, -0x800000 ;  /* 0xff800000ff037424 */ /* 0x000fe400078e00ff */
[----:B-1----:R-:W-:Y:S02]  /*6020*/  FADD.FTZ R4, R5, R6 ;  /* 0x0000000605047221 */ /* 0x002fe40000010000 */
[----:B------:R-:W1:Y:S04]  /*6030*/  SHFL.BFLY PT, R5, R0, 0x1, 0x1f ;  /* 0x0c201f0000057f89 */ /* 0x000e6800000e0000 */
[----:B0-----:R-:W0:Y:S01]  /*6040*/  SHFL.BFLY PT, R7, R4, 0x1, 0x1f ;  /* 0x0c201f0004077f89 */ /* 0x001e2200000e0000 */
[----:B-1----:R-:W-:Y:S01]  /*6050*/  FADD.FTZ R12, R0, R5 ;  /* 0x00000005000c7221 */ /* 0x002fe20000010000 */
[----:B------:R-:W-:-:S02]  /*6060*/  IMAD.MOV.U32 R5, RZ, RZ, RZ ;  /* 0x000000ffff057224 */ /* 0x000fc400078e00ff */
[----:B------:R-:W-:Y:S02]  /*6070*/  IMAD.MOV.U32 R0, RZ, RZ, -0x800000 ;  /* 0xff800000ff007424 */ /* 0x000fe400078e00ff */
[----:B0-----:R-:W-:Y:S01]  /*6080*/  FADD.FTZ R14, R4, R7 ;  /* 0x00000007040e7221 */ /* 0x001fe20000010000 */
[----:B------:R-:W-:-:S04]  /*6090*/  FSETP.NE.FTZ.AND P1, PT, R12, RZ, PT ;  /* 0x000000ff0c00720b */ /* 0x000fc80003f35000 */
[----:B------:R-:W-:-:S09]  /*60a0*/  FSETP.NE.FTZ.AND P2, PT, R14, RZ, PT ;  /* 0x000000ff0e00720b */ /* 0x000fd20003f55000 */
[----:B------:R-:W0:Y:S01]  /*60b0*/  @P1 MUFU.LG2 R6, R12 ;  /* 0x0000000c00061308 */ /* 0x000e220000000c00 */
[----:B------:R-:W-:-:S03]  /*60c0*/  @P1 FMUL.FTZ R4, R10, 0.69314718246459960938 ;  /* 0x3f3172180a041820 */ /* 0x000fc60000410000 */
[----:B------:R-:W-:-:S04]  /*60d0*/  @P2 FMUL.FTZ R15, R10, 0.69314718246459960938 ;  /* 0x3f3172180a0f2820 */ /* 0x000fc80000410000 */
[----:B------:R-:W1:Y:S08]  /*60e0*/  @P2 MUFU.LG2 R9, R14 ;  /* 0x0000000e00092308 */ /* 0x000e700000000c00 */
[----:B------:R2:W3:Y:S01]  /*60f0*/  @P1 MUFU.RCP R5, R12 ;  /* 0x0000000c00051308 */ /* 0x0004e20000001000 */
[----:B0-----:R-:W-:-:S04]  /*6100*/  @P1 FMUL.FTZ R7, R6, 0.69314718246459960938 ;  /* 0x3f31721806071820 */ /* 0x001fc80000410000 */
[----:B------:R-:W-:-:S03]  /*6110*/  @P1 FFMA.FTZ R3, R4, R13, R7 ;  /* 0x0000000d04031223 */ /* 0x000fc60000010007 */
[----:B------:R2:W0:Y:S01]  /*6120*/  @P2 MUFU.RCP R8, R14 ;  /* 0x0000000e00082308 */ /* 0x0004220000001000 */
[----:B-1----:R-:W-:-:S04]  /*6130*/  @P2 FMUL.FTZ R6, R9, 0.69314718246459960938 ;  /* 0x3f31721809062820 */ /* 0x002fc80000410000 */
[----:B------:R-:W-:Y:S01]  /*6140*/  @P2 FFMA.FTZ R0, R15, R11, R6 ;  /* 0x0000000b0f002223 */ /* 0x000fe20000010006 */
[----:B------:R-:W-:Y:S02]  /*6150*/  WARPGROUP.DEPBAR.LE gsb0, 0x0 ;  /* 0x00008000000079c5 */ /* 0x000fe40000010000 */
[----:B------:R-:W-:-:S06]  /*6160*/  WARPGROUP.ARRIVE ;  /* 0x00000000000079c5 */ /* 0x000fcc0000000000 */
[----:B------:R-:W-:Y:S01]  /*6170*/  HGMMA.64x128x16.F32.BF16 R24, R140, gdesc[UR4].tnspB, R24, gsb0 ;  /* 0x41e000048c187df0 */ /* 0x000fe20008001818 */
[----:B------:R-:W-:Y:S01]  /*6180*/  UIADD3 UR6, UR4, 0x100, URZ ;  /* 0x0000010004067890 */ /* 0x000fe2000fffe03f */
[----:B------:R-:W-:Y:S01]  /*6190*/  UMOV UR7, 0x40000040 ;  /* 0x4000004000077882 */ /* 0x000fe20000000000 */
[----:B------:R-:W-:Y:S02]  /*61a0*/  WARPGROUP.DEPBAR.LE gsb0, 0x0 ;  /* 0x00008000000079c5 */ /* 0x000fe40000010000 */
[----:B------:R-:W-:-:S07]  /*61b0*/  WARPGROUP.ARRIVE ;  /* 0x00000000000079c5 */ /* 0x000fce0000000000 */
        /* <DEDUP_REMOVED lines=16> */
[----:B------:R-:W-:Y:S03]  /*62c0*/  HGMMA.64x128x16.F32.BF16 R24, R156, gdesc[UR4].tnspB, R24, gsb0 ;  /* 0x41e000049c187df0 */ /* 0x000fe60008001818 */
[----:B------:R-:W-:Y:S02]  /*62d0*/  WARPGROUP.DEPBAR.LE gsb0, 0x0 ;  /* 0x00008000000079c5 */ /* 0x000fe40000010000 */
[----:B0-23--:R-:W-:Y:S05]  /*62e0*/  @!P0 BRA `(.L_x_34) ;  /* 0x0000000000048947 */ /* 0x00dfea0003800000 */
[----:B------:R-:W-:Y:S01]  /*62f0*/  BPT.TRAP 0x1 ;  /* 0x000000040000795c */ /* 0x000fe20000300000 */
.L_x_34:
[----:B------:R-:W-:Y:S01]  /*6300*/  UIADD3 UR4, UR5, 0x2a860, URZ ;  /* 0x0002a86005047890 */ /* 0x000fe2000fffe03f */
[-C--:B------:R-:W-:Y:S01]  /*6310*/  FMUL.FTZ R24, R24, R5.reuse ;  /* 0x0000000518187220 */ /* 0x080fe20000410000 */
[-C--:B------:R-:W-:Y:S01]  /*6320*/  FMUL.FTZ R25, R25, R5.reuse ;  /* 0x0000000519197220 */ /* 0x080fe20000410000 */
[-C--:B------:R-:W-:Y:S01]  /*6330*/  FMUL.FTZ R28, R28, R5.reuse ;  /* 0x000000051c1c7220 */ /* 0x080fe20000410000 */
[----:B------:R-:W-:Y:S01]  /*6340*/  UPRMT UR4, UR57, 0x654, UR4 ;  /* 0x0000065439047896 */ /* 0x000fe20008000004 */
        /* <DEDUP_REMOVED lines=8> */
[----:B------:R-:W-:Y:S01]  /*63d0*/  SYNCS.ARRIVE.TRANS64.RED.A1T0 RZ, [UR4], RZ ;  /* 0x000000ffffff79a7 */ /* 0x000fe20008100404 */
        /* <DEDUP_REMOVED lines=21> */
[----:B------:R-:W-:Y:S01]  /*6530*/  PLOP3.LUT P0, PT, PT, PT, PT, 0x8, 0x0 ;  /* 0x000000000000781c */ /* 0x000fe20003f0e170 */
        /* <DEDUP_REMOVED lines=31> */
[----:B------:R-:W-:-:S07]  /*6730*/  FMUL.FTZ R87, R87, R8 ;  /* 0x0000000857577220 */ /* 0x000fce0000410000 */
.L_x_10:
[----:B------:R-:W-:Y:S05]  /*6740*/  @P0 BRA `(.L_x_35) ;  /* 0x0000001400340947 */ /* 0x000fea0003800000 */
[----:B------:R-:W0:Y:S01]  /*6750*/  S2R R4, SR_TID.X ;  /* 0x0000000000047919 */ /* 0x000e220000002100 */
[----:B------:R-:W1:Y:S01]  /*6760*/  LDC R16, c[0x0][0xbe8] ;  /* 0x0002fa00ff107b82 */ /* 0x000e620000000800 */
[----:B------:R-:W-:Y:S01]  /*6770*/  SHF.R.S32.HI R13, RZ, 0x1f, R2 ;  /* 0x0000001fff0d7819 */ /* 0x000fe20000011402 */
[----:B------:R-:W-:Y:S01]  /*6780*/  ULDC.64 UR4, c[0x0][0xbd0] ;  /* 0x0002f40000047ab9 */ /* 0x000fe20000000a00 */
[----:B------:R-:W2:Y:S01]  /*6790*/  S2R R10, SR_CTAID.X ;  /* 0x00000000000a7919 */ /* 0x000ea20000002500 */
[----:B------:R-:W-:Y:S01]  /*67a0*/  ULDC.64 UR6, c[0x0][0xb38] ;  /* 0x0002ce0000067ab9 */ /* 0x000fe20000000a00 */
[----:B------:R-:W-:Y:S01]  /*67b0*/  IADD3 R17, -R2, RZ, RZ ;  /* 0x000000ff02117210 */ /* 0x000fe20007ffe1ff */
[----:B------:R-:W-:Y:S02]  /*67c0*/  BSSY B0, `(.L_x_36) ;  /* 0x00000e1000007945 */ /* 0x000fe40003800000 */
[----:B------:R-:W3:Y:S08]  /*67d0*/  S2UR UR9, SR_CTAID.Z ;  /* 0x00000000000979c3 */ /* 0x000ef00000002700 */
[----:B------:R-:W4:Y:S08]  /*67e0*/  LDC.64 R18, c[0x0][0xbd8] ;  /* 0x0002f600ff127b82 */ /* 0x000f300000000a00 */
[----:B------:R-:W-:Y:S01]  /*67f0*/  BAR.SYNC.DEFER_BLOCKING 0x1, 0x100 ;  /* 0x0044000000007b1d */ /* 0x000fe20000010000 */
[----:B-1----:R-:W-:-:S07]  /*6800*/  ISETP.NE.AND P0, PT, R16, 0x1, PT ;  /* 0x000000011000780c */ /* 0x002fce0003f05270 */
[----:B------:R-:W1:Y:S01]  /*6810*/  S2UR UR8, SR_CTAID.Y ;  /* 0x00000000000879c3 */ /* 0x000e620000002600 */
[----:B0-----:R-:W-:-:S07]  /*6820*/  IADD3 R7, R4, -0x80, RZ ;  /* 0xffffff8004077810 */ /* 0x001fce0007ffe0ff */
[----:B------:R-:W1:Y:S01]  /*6830*/  LDC R22, c[0x0][0xc50] ;  /* 0x00031400ff167b82 */ /* 0x000e620000000800 */
[----:B------:R-:W-:-:S04]  /*6840*/  SHF.R.S32.HI R6, RZ, 0x1f, R7 ;  /* 0x0000001fff067819 */ /* 0x000fc80000011407 */
[CC--:B------:R-:W-:Y:S02]  /*6850*/  LEA.HI R8, R6.reuse, R7.reuse, RZ, 0x7 ;  /* 0x0000000706087211 */ /* 0x0c0fe400078f38ff */
[----:B------:R-:W-:Y:S01]  /*6860*/  LEA.HI R6, R6, R7, RZ, 0x2 ;  /* 0x0000000706067211 */ /* 0x000fe200078f10ff */
[----:B------:R-:W0:Y:S01]  /*6870*/  @P0 LDC R14, c[0x0][0xbec] ;  /* 0x0002fb00ff0e0b82 */ /* 0x000e220000000800 */
[----:B------:R-:W-:Y:S02]  /*6880*/  LOP3.LUT R4, R8, 0xffffff80, RZ, 0xc0, !PT ;  /* 0xffffff8008047812 */ /* 0x000fe400078ec0ff */
[----:B------:R-:W-:Y:S02]  /*6890*/  LOP3.LUT R6, R6, 0xfffffffc, RZ, 0xc0, !PT ;  /* 0xfffffffc06067812 */ /* 0x000fe400078ec0ff */
[----:B------:R-:W-:Y:S01]  /*68a0*/  SHF.R.S32.HI R9, RZ, 0x7, R8 ;  /* 0x00000007ff097819 */ /* 0x000fe20000011408 */
[C---:B------:R-:W-:Y:S02]  /*68b0*/  IMAD.IADD R23, R7.reuse, 0x1, -R4 ;  /* 0x0000000107177824 */ /* 0x040fe400078e0a04 */
[----:B------:R-:W-:Y:S01]  /*68c0*/  IMAD.IADD R7, R7, 0x1, -R6 ;  /* 0x0000000107077824 */ /* 0x000fe200078e0a06 */
[----:B------:R-:W5:Y:S02]  /*68d0*/  LDC.64 R20, c[0x0][0xb40] ;  /* 0x0002d000ff147b82 */ /* 0x000f640000000a00 */
[----:B------:R-:W-:-:S04]  /*68e0*/  SHF.R.S32.HI R12, RZ, 0x1f, R23 ;  /* 0x0000001fff0c7819 */ /* 0x000fc80000011417 */
[----:B------:R-:W-:Y:S02]  /*68f0*/  LEA.HI R88, R12, R23, RZ, 0x2 ;  /* 0x000000170c587211 */ /* 0x000fe400078f10ff */
[----:B------:R-:W5:Y:S02]  /*6900*/  @P0 LDC R90, c[0x0][0xbec] ;  /* 0x0002fb00ff5a0b82 */ /* 0x000f640000000800 */
[--C-:B------:R-:W-:Y:S02]  /*6910*/  SHF.R.S32.HI R4, RZ, 0x2, R88.reuse ;  /* 0x00000002ff047819 */ /* 0x100fe40000011458 */
[----:B------:R-:W-:Y:S02]  /*6920*/  SHF.R.S32.HI R5, RZ, 0x1f, R88 ;  /* 0x0000001fff057819 */ /* 0x000fe40000011458 */
[----:B------:R-:W-:Y:S02]  /*6930*/  LOP3.LUT R88, R88, 0x7ffffffc, RZ, 0xc0, !PT ;  /* 0x7ffffffc58587812 */ /* 0x000fe400078ec0ff */
[----:B------:R-:W-:Y:S01]  /*6940*/  LEA.HI R5, R5, R4, RZ, 0x3 ;  /* 0x0000000405057211 */ /* 0x000fe200078f18ff */
[----:B------:R-:W5:Y:S03]  /*6950*/  @P0 LDC R15, c[0x0][0xbf0] ;  /* 0x0002fc00ff0f0b82 */ /* 0x000f660000000800 */
[----:B------:R-:W-:-:S04]  /*6960*/  LOP3.LUT R5, R5, 0xfffffff8, RZ, 0xc0, !PT ;  /* 0xfffffff805057812 */ /* 0x000fc800078ec0ff */
[----:B------:R-:W-:Y:S01]  /*6970*/  IADD3 R6, R4, -R5, RZ ;  /* 0x8000000504067210 */ /* 0x000fe20007ffe0ff */
[----:B------:R-:W5:Y:S01]  /*6980*/  @P0 LDC R89, c[0x0][0xbf0] ;  /* 0x0002fc00ff590b82 */ /* 0x000f620000000800 */
[----:B------:R-:W-:Y:S02]  /*6990*/  LEA.HI R4, R8, R9, RZ, 0x1 ;  /* 0x0000000908047211 */ /* 0x000fe400078f08ff */
[----:B------:R-:W-:Y:S02]  /*69a0*/  LEA.HI R5, R12, R23, RZ, 0x5 ;  /* 0x000000170c057211 */ /* 0x000fe400078f28ff */
[----:B------:R-:W-:Y:S02]  /*69b0*/  LOP3.LUT R4, R4, 0x3fffffe, RZ, 0xc0, !PT ;  /* 0x03fffffe04047812 */ /* 0x000fe400078ec0ff */
[----:B------:R-:W-:Y:S02]  /*69c0*/  LEA.HI R8, R7, R7, RZ, 0x1 ;  /* 0x0000000707087211 */ /* 0x000fe400078f08ff */
[----:B------:R-:W-:Y:S01]  /*69d0*/  SHF.R.S32.HI R5, RZ, 0x5, R5 ;  /* 0x00000005ff057819 */ /* 0x000fe20000011405 */
[----:B------:R-:W-:Y:S01]  /*69e0*/  IMAD.IADD R4, R9, 0x1, -R4 ;  /* 0x0000000109047824 */ /* 0x000fe200078e0a04 */
[----:B------:R-:W-:-:S03]  /*69f0*/  LOP3.LUT R8, R8, 0x1ffffffe, RZ, 0xc0, !PT ;  /* 0x1ffffffe08087812 */ /* 0x000fc600078ec0ff */
[----:B------:R-:W-:Y:S01]  /*6a00*/  IMAD R5, R5, 0x10, R6 ;  /* 0x0000001005057824 */ /* 0x000fe200078e0206 */
[----:B------:R-:W-:Y:S01]  /*6a10*/  IADD3 R9, R7, -R8, RZ ;  /* 0x8000000807097210 */ /* 0x000fe20007ffe0ff */
[----:B------:R-:W-:Y:S02]  /*6a20*/  IMAD R7, R13, UR4, RZ ;  /* 0x000000040d077c24 */ /* 0x000fe4000f8e02ff */
[----:B------:R-:W-:Y:S02]  /*6a30*/  IMAD R8, R4, 0x40, R5 ;  /* 0x0000004004087824 */ /* 0x000fe400078e0205 */
[C---:B------:R-:W-:Y:S01]  /*6a40*/  IMAD.WIDE.U32 R4, R2.reuse, UR4, RZ ;  /* 0x0000000402047c25 */ /* 0x040fe2000f8e00ff */
[----:B---3--:R-:W-:Y:S02]  /*6a50*/  USHF.R.S32.HI UR4, URZ, 0x1f, UR9 ;  /* 0x0000001f3f047899 */ /* 0x008fe40008011409 */
[----:B------:R-:W-:Y:S01]  /*6a60*/  LEA R9, R9, R8, 0x3 ;  /* 0x0000000809097211 */ /* 0x000fe200078e18ff */
[----:B------:R-:W-:-:S02]  /*6a70*/  IMAD R11, R2, UR5, R7 ;  /* 0x00000005020b7c24 */ /* 0x000fc4000f8e0207 */
[----:B------:R-:W-:Y:S02]  /*6a80*/  IMAD R13, R13, UR6, RZ ;  /* 0x000000060d0d7c24 */ /* 0x000fe4000f8e02ff */
[----:B----4-:R-:W-:Y:S02]  /*6a90*/  IMAD R12, R18, UR4, RZ ;  /* 0x00000004120c7c24 */ /* 0x010fe4000f8e02ff */
[----:B------:R-:W-:Y:S02]  /*6aa0*/  IMAD.IADD R5, R5, 0x1, R11 ;  /* 0x0000000105057824 */ /* 0x000fe400078e020b */
[----:B------:R-:W-:Y:S02]  /*6ab0*/  IMAD R11, R2, UR7, R13 ;  /* 0x00000007020b7c24 */ /* 0x000fe4000f8e020d */
[----:B------:R-:W-:Y:S02]  /*6ac0*/  IMAD R13, R19, UR9, R12 ;  /* 0x00000009130d7c24 */ /* 0x000fe4000f8e020c */
[----:B--2---:R-:W-:-:S02]  /*6ad0*/  IMAD R9, R10, 0x80, R9 ;  /* 0x000000800a097824 */ /* 0x004fc400078e0209 */
[----:B-1----:R-:W-:Y:S02]  /*6ae0*/  IMAD R19, R22, R17, UR8 ;  /* 0x0000000816137e24 */ /* 0x002fe4000f8e0211 */
[----:B------:R-:W-:Y:S01]  /*6af0*/  IMAD.WIDE.U32 R6, R2, UR6, RZ ;  /* 0x0000000602067c25 */ /* 0x000fe2000f8e00ff */
[----:B------:R-:W-:-:S03]  /*6b00*/  ULDC.64 UR6, c[0x0][0xb48] ;  /* 0x0002d20000067ab9 */ /* 0x000fc60000000a00 */
[----:B------:R-:W-:-:S04]  /*6b10*/  IMAD.WIDE.U32 R4, R18, UR9, R4 ;  /* 0x0000000912047c25 */ /* 0x000fc8000f8e0004 */
[----:B0-----:R-:W-:Y:S01]  /*6b20*/  @P0 IMAD.HI.U32 R2, R9, R14, RZ ;  /* 0x0000000e09020227 */ /* 0x001fe200078e00ff */
[----:B------:R-:W-:-:S03]  /*6b30*/  SHF.R.S32.HI R14, RZ, 0x1f, R19 ;  /* 0x0000001fff0e7819 */ /* 0x000fc60000011413 */
[----:B------:R-:W-:Y:S02]  /*6b40*/  IMAD.IADD R7, R7, 0x1, R11 ;  /* 0x0000000107077824 */ /* 0x000fe400078e020b */
[----:B------:R-:W-:Y:S01]  /*6b50*/  IMAD.IADD R5, R5, 0x1, R13 ;  /* 0x0000000105057824 */ /* 0x000fe200078e020d */
[----:B------:R-:W-:Y:S01]  /*6b60*/  MOV R13, R9 ;  /* 0x00000009000d7202 */ /* 0x000fe20000000f00 */
[----:B-----5:R-:W-:Y:S01]  /*6b70*/  IMAD R12, R20, UR4, RZ ;  /* 0x00000004140c7c24 */ /* 0x020fe2000f8e02ff */
[----:B------:R-:W-:Y:S01]  /*6b80*/  ULDC.64 UR4, c[0x0][0xbe0] ;  /* 0x0002f80000047ab9 */ /* 0x000fe20000000a00 */
[----:B------:R-:W-:-:S04]  /*6b90*/  @P0 IMAD.HI.U32 R90, R9, R90, RZ ;  /* 0x0000005a095a0227 */ /* 0x000fc800078e00ff */
[----:B------:R-:W-:Y:S01]  /*6ba0*/  IMAD.MOV.U32 R11, RZ, RZ, R9 ;  /* 0x000000ffff0b7224 */ /* 0x000fe200078e0009 */
[----:B------:R-:W-:Y:S01]  /*6bb0*/  @P0 SHF.R.U32.HI R11, RZ, R15, R2 ;  /* 0x0000000fff0b0219 */ /* 0x000fe20000011602 */
[----:B------:R-:W-:Y:S01]  /*6bc0*/  IMAD R15, R21, UR9, R12 ;  /* 0x00000009150f7c24 */ /* 0x000fe2000f8e020c */
[----:B------:R-:W-:Y:S01]  /*6bd0*/  @P0 SHF.R.U32.HI R13, RZ, R89, R90 ;  /* 0x00000059ff0d0219 */ /* 0x000fe2000001165a */
[----:B------:R-:W-:Y:S01]  /*6be0*/  IMAD.WIDE.U32 R6, R20, UR9, R6 ;  /* 0x0000000914067c25 */ /* 0x000fe2000f8e0006 */
[----:B------:R-:W-:-:S03]  /*6bf0*/  ULDC.64 UR8, c[0x0][0xb28] ;  /* 0x0002ca0000087ab9 */ /* 0x000fc60000000a00 */
[----:B------:R-:W-:Y:S02]  /*6c00*/  IMAD R2, R14, UR4, RZ ;  /* 0x000000040e027c24 */ /* 0x000fe4000f8e02ff */
[----:B------:R-:W-:-:S04]  /*6c10*/  IMAD.WIDE.U32 R4, R19, UR4, R4 ;  /* 0x0000000413047c25 */ /* 0x000fc8000f8e0004 */
[----:B------:R-:W-:Y:S01]  /*6c20*/  IMAD.IADD R7, R7, 0x1, R15 ;  /* 0x0000000107077824 */ /* 0x000fe200078e020f */
[----:B------:R-:W-:Y:S01]  /*6c30*/  SHF.R.S32.HI R15, RZ, 0x1f, R11 ;  /* 0x0000001fff0f7819 */ /* 0x000fe2000001140b */
[----:B------:R-:W-:Y:S01]  /*6c40*/  IMAD R14, R14, UR6, RZ ;  /* 0x000000060e0e7c24 */ /* 0x000fe2000f8e02ff */
[----:B------:R-:W-:Y:S01]  /*6c50*/  IADD3 R4, P0, R11, R4, RZ ;  /* 0x000000040b047210 */ /* 0x000fe20007f1e0ff */
[C---:B------:R-:W-:Y:S01]  /*6c60*/  IMAD R12, R19.reuse, UR5, R2 ;  /* 0x00000005130c7c24 */ /* 0x040fe2000f8e0202 */
[----:B------:R-:W-:Y:S01]  /*6c70*/  SHF.R.S32.HI R2, RZ, 0x1f, R13 ;  /* 0x0000001fff027819 */ /* 0x000fe2000001140d */
[----:B------:R-:W-:Y:S01]  /*6c80*/  IMAD.MOV R11, RZ, RZ, -R11 ;  /* 0x000000ffff0b7224 */ /* 0x000fe200078e0a0b */
[----:B------:R-:W-:Y:S01]  /*6c90*/  ULDC.64 UR4, c[0x0][0xb30] ;  /* 0x0002cc0000047ab9 */ /* 0x000fe20000000a00 */
[----:B------:R-:W-:Y:S01]  /*6ca0*/  IMAD R17, R19, UR7, R14 ;  /* 0x0000000713117c24 */ /* 0x000fe2000f8e020e */
[----:B------:R-:W-:Y:S01]  /*6cb0*/  IADD3 R14, -R13, RZ, RZ ;  /* 0x000000ff0d0e7210 */ /* 0x000fe20007ffe1ff */
[----:B------:R-:W-:Y:S01]  /*6cc0*/  IMAD R2, R2, UR4, RZ ;  /* 0x0000000402027c24 */ /* 0x000fe2000f8e02ff */
[----:B------:R-:W-:Y:S01]  /*6cd0*/  IADD3.X R5, R15, R5, R12, P0, !PT ;  /* 0x000000050f057210 */ /* 0x000fe200007fe40c */
[----:B------:R-:W-:-:S02]  /*6ce0*/  IMAD R11, R16, R11, R9 ;  /* 0x0000000b100b7224 */ /* 0x000fc400078e0209 */
[----:B------:R-:W-:Y:S01]  /*6cf0*/  IMAD.WIDE.U32 R6, R19, UR6, R6 ;  /* 0x0000000613067c25 */ /* 0x000fe2000f8e0006 */
[----:B------:R-:W-:-:S03]  /*6d00*/  ULDC.64 UR6, c[0x0][0xbc8] ;  /* 0x0002f20000067ab9 */ /* 0x000fc60000000a00 */
[----:B------:R-:W-:Y:S02]  /*6d10*/  IMAD R9, R16, R14, R9 ;  /* 0x0000000e10097224 */ /* 0x000fe400078e0209 */
[----:B------:R-:W-:Y:S01]  /*6d20*/  IMAD R15, R13, UR5, R2 ;  /* 0x000000050d0f7c24 */ /* 0x000fe2000f8e0202 */
[----:B------:R-:W-:Y:S01]  /*6d30*/  SHF.R.S32.HI R2, RZ, 0x1f, R11 ;  /* 0x0000001fff027819 */ /* 0x000fe2000001140b */
[----:B------:R-:W-:Y:S01]  /*6d40*/  IMAD.IADD R7, R7, 0x1, R17 ;  /* 0x0000000107077824 */ /* 0x000fe200078e0211 */
[----:B------:R-:W-:Y:S01]  /*6d50*/  SHF.R.S32.HI R12, RZ, 0x1f, R9 ;  /* 0x0000001fff0c7819 */ /* 0x000fe20000011409 */
[----:B------:R-:W0:Y:S01]  /*6d60*/  S2UR UR5, SR_CgaCtaId ;  /* 0x00000000000579c3 */ /* 0x000e220000008800 */
[----:B------:R-:W-:-:S04]  /*6d70*/  IMAD.WIDE.U32 R4, R11, UR6, R4 ;  /* 0x000000060b047c25 */ /* 0x000fc8000f8e0004 */
[----:B------:R-:W-:Y:S01]  /*6d80*/  IMAD.WIDE.U32 R6, R13, UR4, R6 ;  /* 0x000000040d067c25 */ /* 0x000fe2000f8e0006 */
[----:B------:R-:W-:-:S03]  /*6d90*/  UMOV UR4, 0x400 ;  /* 0x0000040000047882 */ /* 0x000fc60000000000 */
[----:B------:R-:W-:Y:S02]  /*6da0*/  IMAD R2, R2, UR6, RZ ;  /* 0x0000000602027c24 */ /* 0x000fe4000f8e02ff */
[----:B------:R-:W-:Y:S02]  /*6db0*/  IMAD.IADD R7, R7, 0x1, R15 ;  /* 0x0000000107077824 */ /* 0x000fe400078e020f */
[----:B------:R-:W-:Y:S02]  /*6dc0*/  IMAD R12, R12, UR8, RZ ;  /* 0x000000080c0c7c24 */ /* 0x000fe4000f8e02ff */
[----:B------:R-:W-:Y:S01]  /*6dd0*/  IMAD R13, R11, UR7, R2 ;  /* 0x000000070b0d7c24 */ /* 0x000fe2000f8e0202 */
[----:B------:R-:W-:Y:S01]  /*6de0*/  ULDC.64 UR6, c[0x0][0xba8] ;  /* 0x0002ea0000067ab9 */ /* 0x000fe20000000a00 */
[C---:B------:R-:W-:Y:S01]  /*6df0*/  IMAD R11, R9.reuse, UR9, R12 ;  /* 0x00000009090b7c24 */ /* 0x040fe2000f8e020c */
[----:B------:R-:W-:Y:S01]  /*6e00*/  LEA R2, P0, R4, UR6, 0x2 ;  /* 0x0000000604027c11 */ /* 0x000fe2000f8010ff */
[----:B------:R-:W-:Y:S01]  /*6e10*/  IMAD.WIDE.U32 R6, R9, UR8, R6 ;  /* 0x0000000809067c25 */ /* 0x000fe2000f8e0006 */
[----:B------:R-:W-:Y:S01]  /*6e20*/  IADD3 R9, R5, R13, RZ ;  /* 0x0000000d05097210 */ /* 0x000fe20007ffe0ff */
[----:B------:R-:W-:Y:S01]  /*6e30*/  ULDC.64 UR8, c[0x0][0xb00] ;  /* 0x0002c00000087ab9 */ /* 0x000fe20000000a00 */
[----:B------:R-:W-:Y:S01]  /*6e40*/  ULDC UR6, c[0x0][0xa88] ;  /* 0x0002a20000067ab9 */ /* 0x000fe20000000800 */
[----:B------:R-:W-:Y:S01]  /*6e50*/  IMAD.IADD R5, R7, 0x1, R11 ;  /* 0x0000000107057824 */ /* 0x000fe200078e020b */
[----:B------:R-:W-:Y:S01]  /*6e60*/  LEA R20, P1, R6, UR8, 0x2 ;  /* 0x0000000806147c11 */ /* 0x000fe2000f8210ff */
[----:B------:R-:W-:Y:S01]  /*6e70*/  IMAD R8, R10, 0x80, R8 ;  /* 0x000000800a087824 */ /* 0x000fe200078e0208 */
[----:B------:R-:W-:Y:S01]  /*6e80*/  LEA.HI.X R9, R4, UR7, R9, 0x2, P0 ;  /* 0x0000000704097c11 */ /* 0x000fe200080f1409 */
[----:B0-----:R-:W-:Y:S01]  /*6e90*/  ULEA UR4, UR5, UR4, 0x18 ;  /* 0x0000000405047291 */ /* 0x001fe2000f8ec03f */
[----:B------:R-:W-:Y:S01]  /*6ea0*/  LEA.HI.X R22, R6, UR9, R5, 0x2, P1 ;  /* 0x0000000906167c11 */ /* 0x000fe200088f1405 */
[----:B------:R-:W-:Y:S01]  /*6eb0*/  SHFL.IDX PT, R4, R2, RZ, 0x1c1f ;  /* 0x001c1fff02047589 */ /* 0x000fe200000e0000 */
[----:B------:R-:W-:Y:S01]  /*6ec0*/  IMAD R17, R16, UR6, RZ ;  /* 0x0000000610117c24 */ /* 0x000fe2000f8e02ff */
[C---:B------:R-:W-:Y:S01]  /*6ed0*/  LOP3.LUT P0, RZ, R23.reuse, 0x3, RZ, 0xc0, !PT ;  /* 0x0000000317ff7812 */ /* 0x040fe2000780c0ff */
[----:B------:R-:W-:Y:S01]  /*6ee0*/  UIADD3 UR4, UR4, 0x2a820, URZ ;  /* 0x0002a82004047890 */ /* 0x000fe2000fffe03f */
[----:B------:R-:W0:Y:S01]  /*6ef0*/  SHFL.IDX PT, R5, R9, RZ, 0x1c1f ;  /* 0x001c1fff09057589 */ /* 0x000e2200000e0000 */
[C---:B------:R-:W-:Y:S01]  /*6f00*/  IADD3 R16, R8.reuse, 0x8, RZ ;  /* 0x0000000808107810 */ /* 0x040fe20007ffe0ff */
[----:B------:R-:W-:Y:S01]  /*6f10*/  IMAD.IADD R19, R23, 0x1, -R88 ;  /* 0x0000000117137824 */ /* 0x000fe200078e0a58 */
[-C--:B------:R-:W-:Y:S01]  /*6f20*/  ISETP.GE.OR P1, PT, R8, R17.reuse, P0 ;  /* 0x000000110800720c */ /* 0x080fe20000726670 */
[----:B------:R-:W-:Y:S01]  /*6f30*/  SHFL.IDX PT, R6, R2, 0x1, 0x1c1f ;  /* 0x003c1f0002067f89 */ /* 0x000fe200000e0000 */
[-C--:B------:R-:W-:Y:S01]  /*6f40*/  ISETP.GE.OR P0, PT, R16, R17.reuse, P0 ;  /* 0x000000111000720c */ /* 0x080fe20000706670 */
[----:B------:R-:W-:Y:S01]  /*6f50*/  UPRMT UR4, URZ, 0x654, UR4 ;  /* 0x000006543f047896 */ /* 0x000fe20008000004 */
[----:B------:R-:W-:Y:S01]  /*6f60*/  ISETP.GE.AND P2, PT, R8, R17, PT ;  /* 0x000000110800720c */ /* 0x000fe20003f46270 */
[----:B------:R-:W1:Y:S01]  /*6f70*/  SHFL.IDX PT, R7, R9, 0x1, 0x1c1f ;  /* 0x003c1f0009077f89 */ /* 0x000e6200000e0000 */
[----:B------:R-:W-:-:S03]  /*6f80*/  IMAD.SHL.U32 R19, R19, 0x2, RZ ;  /* 0x0000000213137824 */ /* 0x000fc600078e00ff */
[----:B------:R2:W3:Y:S03]  /*6f90*/  SHFL.IDX PT, R14, R20, RZ, 0x1c1f ;  /* 0x001c1fff140e7589 */ /* 0x0004e600000e0000 */
[----:B------:R-:W-:Y:S01]  /*6fa0*/  SYNCS.ARRIVE.TRANS64.RED.A1T0 RZ, [UR4], RZ ;  /* 0x000000ffffff79a7 */ /* 0x000fe20008100404 */
[----:B------:R2:W4:Y:S04]  /*6fb0*/  SHFL.IDX PT, R15, R22, RZ, 0x1c1f ;  /* 0x001c1fff160f7589 */ /* 0x00052800000e0000 */
[----:B0-----:R2:W-:Y:S04]  /*6fc0*/  @!P1 ST.E desc[UR38][R4.64], R3 ;  /* 0x0000000304009985 */ /* 0x0015e8000c101926 */
[----:B-1----:R2:W-:Y:S01]  /*6fd0*/  @!P0 ST.E desc[UR38][R6.64], R0 ;  /* 0x0000000006008985 */ /* 0x0025e2000c101926 */
[----:B------:R-:W-:Y:S05]  /*6fe0*/  @P2 BRA `(.L_x_37) ;  /* 0x0000000400782947 */ /* 0x000fea0003800000 */
[C---:B--2---:R-:W-:Y:S01]  /*6ff0*/  IADD3 R0, R19.reuse, 0x8, RZ ;  /* 0x0000000813007810 */ /* 0x044fe20007ffe0ff */
[----:B------:R-:W-:Y:S01]  /*7000*/  ULDC UR4, c[0x0][0xac8] ;  /* 0x0002b20000047ab9 */ /* 0x000fe20000000800 */
[C---:B------:R-:W-:Y:S01]  /*7010*/  VIADD R6, R19.reuse, 0x10 ;  /* 0x0000001013067836 */ /* 0x040fe20000000000 */
[C---:B------:R-:W-:Y:S01]  /*7020*/  ISETP.GE.AND P2, PT, R19.reuse, UR4, PT ;  /* 0x0000000413007c0c */ /* 0x040fe2000bf46270 */
[C---:B------:R-:W-:Y:S01]  /*7030*/  VIADD R7, R19.reuse, 0x18 ;  /* 0x0000001813077836 */ /* 0x040fe20000000000 */
[----:B------:R-:W-:Y:S01]  /*7040*/  ISETP.GE.AND P3, PT, R0, UR4, PT ;  /* 0x0000000400007c0c */ /* 0x000fe2000bf66270 */
[C---:B------:R-:W-:Y:S01]  /*7050*/  VIADD R8, R19.reuse, 0x28 ;  /* 0x0000002813087836 */ /* 0x040fe20000000000 */
[----:B------:R-:W-:Y:S01]  /*7060*/  ISETP.GE.AND P0, PT, R6, UR4, PT ;  /* 0x0000000406007c0c */ /* 0x000fe2000bf06270 */
[----:B------:R-:W-:Y:S01]  /*7070*/  VIADD R9, R19, 0x30 ;  /* 0x0000003013097836 */ /* 0x000fe20000000000 */
[----:B------:R-:W-:Y:S01]  /*7080*/  ISETP.GE.AND P1, PT, R7, UR4, PT ;  /* 0x0000000407007c0c */ /* 0x000fe2000bf26270 */
[C---:B------:R-:W-:Y:S01]  /*7090*/  VIADD R11, R19.reuse, 0x40 ;  /* 0x00000040130b7836 */ /* 0x040fe20000000000 */
[C---:B------:R-:W-:Y:S01]  /*70a0*/  IADD3 R10, R19.reuse, 0x38, RZ ;  /* 0x00000038130a7810 */ /* 0x040fe20007ffe0ff */
[----:B------:R-:W-:Y:S01]  /*70b0*/  VIADD R18, R19, 0x60 ;  /* 0x0000006013127836 */ /* 0x000fe20000000000 */
[----:B------:R-:W-:-:S02]  /*70c0*/  ISETP.GE.AND P4, PT, R9, UR4, PT ;  /* 0x0000000409007c0c */ /* 0x000fc4000bf86270 */
[----:B------:R-:W-:Y:S01]  /*70d0*/  ISETP.GE.AND P5, PT, R10, UR4, PT ;  /* 0x000000040a007c0c */ /* 0x000fe2000bfa6270 */
[----:B---34-:R-:W-:Y:S01]  /*70e0*/  @!P2 IMAD.WIDE R2, R19, 0x4, R14 ;  /* 0x000000041302a825 */ /* 0x018fe200078e020e */
[----:B------:R-:W-:Y:S02]  /*70f0*/  ISETP.GE.AND P6, PT, R11, UR4, PT ;  /* 0x000000040b007c0c */ /* 0x000fe4000bfc6270 */
[----:B------:R-:W-:Y:S02]  /*7100*/  @!P3 LEA.HI R0, R0, R0, RZ, 0x1 ;  /* 0x000000000000b211 */ /* 0x000fe400078f08ff */
[----:B------:R0:W-:Y:S01]  /*7110*/  @!P2 ST.E.64 desc[UR38][R2.64], R24 ;  /* 0x000000180200a985 */ /* 0x0001e2000c101b26 */
[----:B------:R-:W-:Y:S02]  /*7120*/  @!P0 LEA.HI R6, R6, R6, RZ, 0x1 ;  /* 0x0000000606068211 */ /* 0x000fe400078f08ff */
[----:B------:R-:W-:Y:S02]  /*7130*/  @!P3 LOP3.LUT R5, R0, 0xfffffffe, RZ, 0xc0, !PT ;  /* 0xfffffffe0005b812 */ /* 0x000fe400078ec0ff */
[----:B------:R-:W-:-:S02]  /*7140*/  IADD3 R0, R19, 0x20, RZ ;  /* 0x0000002013007810 */ /* 0x000fc40007ffe0ff */
[----:B------:R-:W-:Y:S01]  /*7150*/  @!P1 LEA.HI R7, R7, R7, RZ, 0x1 ;  /* 0x0000000707079211 */ /* 0x000fe200078f08ff */
[----:B------:R-:W-:Y:S01]  /*7160*/  @!P3 IMAD.WIDE R4, R5, 0x4, R14 ;  /* 0x000000040504b825 */ /* 0x000fe200078e020e */
[----:B------:R-:W-:Y:S02]  /*7170*/  ISETP.GE.AND P2, PT, R0, UR4, PT ;  /* 0x0000000400007c0c */ /* 0x000fe4000bf46270 */
[----:B------:R-:W-:Y:S02]  /*7180*/  @!P5 LEA.HI R10, R10, R10, RZ, 0x1 ;  /* 0x0000000a0a0ad211 */ /* 0x000fe400078f08ff */
[----:B------:R1:W-:Y:S01]  /*7190*/  @!P3 ST.E.64 desc[UR38][R4.64], R28 ;  /* 0x0000001c0400b985 */ /* 0x0003e2000c101b26 */
[----:B------:R-:W-:Y:S02]  /*71a0*/  ISETP.GE.AND P3, PT, R8, UR4, PT ;  /* 0x0000000408007c0c */ /* 0x000fe4000bf66270 */
[----:B0-----:R-:W-:Y:S02]  /*71b0*/  @!P0 LOP3.LUT R3, R6, 0xfffffffe, RZ, 0xc0, !PT ;  /* 0xfffffffe06038812 */ /* 0x001fe400078ec0ff */
[----:B------:R-:W-:-:S02]  /*71c0*/  @!P4 LEA.HI R6, R9, R9, RZ, 0x1 ;  /* 0x000000090906c211 */ /* 0x000fc400078f08ff */
[----:B------:R-:W-:Y:S01]  /*71d0*/  @!P5 LOP3.LUT R13, R10, 0xfffffffe, RZ, 0xc0, !PT ;  /* 0xfffffffe0a0dd812 */ /* 0x000fe200078ec0ff */
[----:B------:R-:W-:Y:S01]  /*71e0*/  @!P0 IMAD.WIDE R2, R3, 0x4, R14 ;  /* 0x0000000403028825 */ /* 0x000fe200078e020e */
[----:B------:R-:W-:Y:S02]  /*71f0*/  @!P2 LEA.HI R0, R0, R0, RZ, 0x1 ;  /* 0x000000000000a211 */ /* 0x000fe400078f08ff */
[----:B------:R-:W-:Y:S02]  /*7200*/  IADD3 R12, R19, 0x50, RZ ;  /* 0x00000050130c7810 */ /* 0x000fe40007ffe0ff */
[----:B------:R0:W-:Y:S01]  /*7210*/  @!P0 ST.E.64 desc[UR38][R2.64], R32 ;  /* 0x0000002002008985 */ /* 0x0001e2000c101b26 */
[----:B------:R-:W-:Y:S02]  /*7220*/  @!P3 LEA.HI R8, R8, R8, RZ, 0x1 ;  /* 0x000000080808b211 */ /* 0x000fe400078f08ff */
[----:B-1----:R-:W-:Y:S02]  /*7230*/  @!P1 LOP3.LUT R5, R7, 0xfffffffe, RZ, 0xc0, !PT ;  /* 0xfffffffe07059812 */ /* 0x002fe400078ec0ff */
[----:B------:R-:W-:-:S02]  /*7240*/  @!P2 LOP3.LUT R7, R0, 0xfffffffe, RZ, 0xc0, !PT ;  /* 0xfffffffe0007a812 */ /* 0x000fc400078ec0ff */
[----:B------:R-:W-:Y:S01]  /*7250*/  @!P3 LOP3.LUT R9, R8, 0xfffffffe, RZ, 0xc0, !PT ;  /* 0xfffffffe0809b812 */ /* 0x000fe200078ec0ff */
[--C-:B------:R-:W-:Y:S01]  /*7260*/  @!P1 IMAD.WIDE R4, R5, 0x4, R14.reuse ;  /* 0x0000000405049825 */ /* 0x100fe200078e020e */
[----:B------:R-:W-:Y:S02]  /*7270*/  @!P6 LEA.HI R0, R11, R11, RZ, 0x1 ;  /* 0x0000000b0b00e211 */ /* 0x000fe400078f08ff */
[----:B------:R-:W-:Y:S01]  /*7280*/  @!P4 LOP3.LUT R11, R6, 0xfffffffe, RZ, 0xc0, !PT ;  /* 0xfffffffe060bc812 */ /* 0x000fe200078ec0ff */
[--C-:B------:R-:W-:Y:S01]  /*7290*/  @!P2 IMAD.WIDE R6, R7, 0x4, R14.reuse ;  /* 0x000000040706a825 */ /* 0x100fe200078e020e */
[----:B------:R-:W-:Y:S01]  /*72a0*/  @!P6 LOP3.LUT R21, R0, 0xfffffffe, RZ, 0xc0, !PT ;  /* 0xfffffffe0015e812 */ /* 0x000fe200078ec0ff */
[----:B------:R1:W-:Y:S01]  /*72b0*/  @!P1 ST.E.64 desc[UR38][R4.64], R36 ;  /* 0x0000002404009985 */ /* 0x0003e2000c101b26 */
[----:B------:R-:W-:Y:S01]  /*72c0*/  ISETP.GE.AND P1, PT, R12, UR4, PT ;  /* 0x000000040c007c0c */ /* 0x000fe2000bf26270 */
[----:B0-----:R-:W-:Y:S02]  /*72d0*/  @!P3 IMAD.WIDE R2, R9, 0x4, R14 ;  /* 0x000000040902b825 */ /* 0x001fe400078e020e */
[----:B------:R0:W-:Y:S02]  /*72e0*/  @!P2 ST.E.64 desc[UR38][R6.64], R40 ;  /* 0x000000280600a985 */ /* 0x0001e4000c101b26 */
[----:B------:R-:W-:-:S02]  /*72f0*/  VIADD R0, R19, 0x48 ;  /* 0x0000004813007836 */ /* 0x000fc40000000000 */
[--C-:B------:R-:W-:Y:S01]  /*7300*/  @!P5 IMAD.WIDE R8, R13, 0x4, R14.reuse ;  /* 0x000000040d08d825 */ /* 0x100fe200078e020e */
[----:B------:R2:W-:Y:S01]  /*7310*/  @!P3 ST.E.64 desc[UR38][R2.64], R44 ;  /* 0x0000002c0200b985 */ /* 0x0005e2000c101b26 */
[----:B------:R-:W-:Y:S02]  /*7320*/  ISETP.GE.AND P3, PT, R18, UR4, PT ;  /* 0x0000000412007c0c */ /* 0x000fe4000bf66270 */
[----:B------:R-:W-:Y:S01]  /*7330*/  VIADD R13, R19, 0x58 ;  /* 0x00000058130d7836 */ /* 0x000fe20000000000 */
[----:B------:R-:W-:Y:S01]  /*7340*/  ISETP.GE.AND P0, PT, R0, UR4, PT ;  /* 0x0000000400007c0c */ /* 0x000fe2000bf06270 */
[--C-:B-1----:R-:W-:Y:S01]  /*7350*/  @!P4 IMAD.WIDE R4, R11, 0x4, R14.reuse ;  /* 0x000000040b04c825 */ /* 0x102fe200078e020e */
[----:B------:R-:W-:Y:S02]  /*7360*/  @!P1 LEA.HI R12, R12, R12, RZ, 0x1 ;  /* 0x0000000c0c0c9211 */ /* 0x000fe400078f08ff */
[----:B------:R-:W-:Y:S01]  /*7370*/  ISETP.GE.AND P2, PT, R13, UR4, PT ;  /* 0x000000040d007c0c */ /* 0x000fe2000bf46270 */
[----:B------:R-:W-:Y:S01]  /*7380*/  @!P6 IMAD.WIDE R10, R21, 0x4, R14 ;  /* 0x00000004150ae825 */ /* 0x000fe200078e020e */
[----:B------:R1:W-:Y:S01]  /*7390*/  @!P4 ST.E.64 desc[UR38][R4.64], R48 ;  /* 0x000000300400c985 */ /* 0x0003e2000c101b26 */
[----:B0-----:R-:W-:-:S02]  /*73a0*/  IADD3 R6, R19, 0x68, RZ ;  /* 0x0000006813067810 */ /* 0x001fc40007ffe0ff */
[C---:B------:R-:W-:Y:S01]  /*73b0*/  VIADD R7, R19.reuse, 0x70 ;  /* 0x0000007013077836 */ /* 0x040fe20000000000 */
[----:B------:R0:W-:Y:S01]  /*73c0*/  @!P5 ST.E.64 desc[UR38][R8.64], R52 ;  /* 0x000000340800d985 */ /* 0x0001e2000c101b26 */
[----:B--2---:R-:W-:Y:S01]  /*73d0*/  VIADD R3, R19, 0x78 ;  /* 0x0000007813037836 */ /* 0x004fe20000000000 */
[----:B------:R-:W-:Y:S02]  /*73e0*/  ISETP.GE.AND P4, PT, R6, UR4, PT ;  /* 0x0000000406007c0c */ /* 0x000fe4000bf86270 */
[----:B------:R2:W-:Y:S01]  /*73f0*/  @!P6 ST.E.64 desc[UR38][R10.64], R56 ;  /* 0x000000380a00e985 */ /* 0x0005e2000c101b26 */
[----:B------:R-:W-:Y:S02]  /*7400*/  ISETP.GE.AND P5, PT, R7, UR4, PT ;  /* 0x0000000407007c0c */ /* 0x000fe4000bfa6270 */
[----:B------:R-:W-:Y:S02]  /*7410*/  ISETP.GE.AND P6, PT, R3, UR4, PT ;  /* 0x0000000403007c0c */ /* 0x000fe4000bfc6270 */
[----:B------:R-:W-:-:S02]  /*7420*/  @!P0 LEA.HI R0, R0, R0, RZ, 0x1 ;  /* 0x0000000000008211 */ /* 0x000fc400078f08ff */
[----:B------:R-:W-:Y:S02]  /*7430*/  @!P2 LEA.HI R13, R13, R13, RZ, 0x1 ;  /* 0x0000000d0d0da211 */ /* 0x000fe400078f08ff */
[----:B------:R-:W-:Y:S02]  /*7440*/  @!P3 LEA.HI R18, R18, R18, RZ, 0x1 ;  /* 0x000000121212b211 */ /* 0x000fe400078f08ff */
[----:B------:R-:W-:Y:S02]  /*7450*/  @!P4 LEA.HI R6, R6, R6, RZ, 0x1 ;  /* 0x000000060606c211 */ /* 0x000fe400078f08ff */
[----:B-1----:R-:W-:Y:S02]  /*7460*/  @!P1 LOP3.LUT R5, R12, 0xfffffffe, RZ, 0xc0, !PT ;  /* 0xfffffffe0c059812 */ /* 0x002fe400078ec0ff */
[----:B------:R-:W-:Y:S02]  /*7470*/  @!P5 LEA.HI R2, R7, R7, RZ, 0x1 ;  /* 0x000000070702d211 */ /* 0x000fe400078f08ff */
[----:B------:R-:W-:-:S02]  /*7480*/  @!P6 LEA.HI R4, R3, R3, RZ, 0x1 ;  /* 0x000000030304e211 */ /* 0x000fc400078f08ff */
[----:B------:R-:W-:Y:S02]  /*7490*/  @!P0 LOP3.LUT R3, R0, 0xfffffffe, RZ, 0xc0, !PT ;  /* 0xfffffffe00038812 */ /* 0x000fe400078ec0ff */
[----:B------:R-:W-:Y:S02]  /*74a0*/  @!P2 LOP3.LUT R7, R13, 0xfffffffe, RZ, 0xc0, !PT ;  /* 0xfffffffe0d07a812 */ /* 0x000fe400078ec0ff */
[----:B0-----:R-:W-:Y:S02]  /*74b0*/  @!P3 LOP3.LUT R9, R18, 0xfffffffe, RZ, 0xc0, !PT ;  /* 0xfffffffe1209b812 */ /* 0x001fe400078ec0ff */
[----:B--2---:R-:W-:Y:S01]  /*74c0*/  @!P4 LOP3.LUT R11, R6, 0xfffffffe, RZ, 0xc0, !PT ;  /* 0xfffffffe060bc812 */ /* 0x004fe200078ec0ff */
[--C-:B------:R-:W-:Y:S01]  /*74d0*/  @!P2 IMAD.WIDE R6, R7, 0x4, R14.reuse ;  /* 0x000000040706a825 */ /* 0x100fe200078e020e */
[----:B------:R-:W-:Y:S02]  /*74e0*/  @!P5 LOP3.LUT R13, R2, 0xfffffffe, RZ, 0xc0, !PT ;  /* 0xfffffffe020dd812 */ /* 0x000fe400078ec0ff */
[----:B------:R-:W-:Y:S01]  /*74f0*/  @!P6 LOP3.LUT R21, R4, 0xfffffffe, RZ, 0xc0, !PT ;  /* 0xfffffffe0415e812 */ /* 0x000fe200078ec0ff */
[----:B------:R-:W-:-:S04]  /*7500*/  @!P0 IMAD.WIDE R2, R3, 0x4, R14 ;  /* 0x0000000403028825 */ /* 0x000fc800078e020e */
[--C-:B------:R-:W-:Y:S01]  /*7510*/  @!P1 IMAD.WIDE R4, R5, 0x4, R14.reuse ;  /* 0x0000000405049825 */ /* 0x100fe200078e020e */
[----:B------:R0:W-:Y:S03]  /*7520*/  @!P0 ST.E.64 desc[UR38][R2.64], R60 ;  /* 0x0000003c02008985 */ /* 0x0001e6000c101b26 */
[--C-:B------:R-:W-:Y:S01]  /*7530*/  @!P3 IMAD.WIDE R8, R9, 0x4, R14.reuse ;  /* 0x000000040908b825 */ /* 0x100fe200078e020e */
[----:B------:R0:W-:Y:S03]  /*7540*/  @!P1 ST.E.64 desc[UR38][R4.64], R64 ;  /* 0x0000004004009985 */ /* 0x0001e6000c101b26 */
[--C-:B------:R-:W-:Y:S01]  /*7550*/  @!P4 IMAD.WIDE R10, R11, 0x4, R14.reuse ;  /* 0x000000040b0ac825 */ /* 0x100fe200078e020e */
[----:B------:R0:W-:Y:S03]  /*7560*/  @!P2 ST.E.64 desc[UR38][R6.64], R68 ;  /* 0x000000440600a985 */ /* 0x0001e6000c101b26 */
[--C-:B------:R-:W-:Y:S01]  /*7570*/  @!P5 IMAD.WIDE R12, R13, 0x4, R14.reuse ;  /* 0x000000040d0cd825 */ /* 0x100fe200078e020e */
[----:B------:R0:W-:Y:S03]  /*7580*/  @!P3 ST.E.64 desc[UR38][R8.64], R72 ;  /* 0x000000480800b985 */ /* 0x0001e6000c101b26 */
[----:B------:R-:W-:Y:S01]  /*7590*/  @!P6 IMAD.WIDE R14, R21, 0x4, R14 ;  /* 0x00000004150ee825 */ /* 0x000fe200078e020e */
[----:B------:R0:W-:Y:S04]  /*75a0*/  @!P4 ST.E.64 desc[UR38][R10.64], R76 ;  /* 0x0000004c0a00c985 */ /* 0x0001e8000c101b26 */
[----:B------:R0:W-:Y:S04]  /*75b0*/  @!P5 ST.E.64 desc[UR38][R12.64], R80 ;  /* 0x000000500c00d985 */ /* 0x0001e8000c101b26 */
[----:B------:R0:W-:Y:S02]  /*75c0*/  @!P6 ST.E.64 desc[UR38][R14.64], R84 ;  /* 0x000000540e00e985 */ /* 0x0001e4000c101b26 */
.L_x_37:
[----:B------:R-:W-:Y:S05]  /*75d0*/  BSYNC B0 ;  /* 0x0000000000007941 */ /* 0x000fea0003800000 */
.L_x_36:
[----:B------:R-:W-:Y:S01]  /*75e0*/  ISETP.GE.AND P0, PT, R16, R17, PT ;  /* 0x000000111000720c */ /* 0x000fe20003f06270 */
[----:B0-----:R0:W1:Y:S04]  /*75f0*/  SHFL.IDX PT, R13, R22, 0x1, 0x1c1f ;  /* 0x003c1f00160d7f89 */ /* 0x00106800000e0000 */
[----:B------:R0:W0:Y:S08]  /*7600*/  SHFL.IDX PT, R12, R20, 0x1, 0x1c1f ;  /* 0x003c1f00140c7f89 */ /* 0x00003000000e0000 */
[----:B------:R-:W-:Y:S05]  /*7610*/  @P0 BRA `(.L_x_8) ;  /* 0x0000004000b40947 */ /* 0x000fea0003800000 */
[----:B------:R-:W-:Y:S01]  /*7620*/  ULDC UR4, c[0x0][0xac8] ;  /* 0x0002b20000047ab9 */ /* 0x000fe20000000800 */
[C---:B--2---:R-:W-:Y:S01]  /*7630*/  IADD3 R0, R19.reuse, 0x8, RZ ;  /* 0x0000000813007810 */ /* 0x044fe20007ffe0ff */
[C---:B------:R-:W-:Y:S01]  /*7640*/  VIADD R4, R19.reuse, 0x10 ;  /* 0x0000001013047836 */ /* 0x040fe20000000000 */
[C---:B------:R-:W-:Y:S01]  /*7650*/  ISETP.GE.AND P0, PT, R19.reuse, UR4, PT ;  /* 0x0000000413007c0c */ /* 0x040fe2000bf06270 */
[C---:B------:R-:W-:Y:S01]  /*7660*/  VIADD R6, R19.reuse, 0x18 ;  /* 0x0000001813067836 */ /* 0x040fe20000000000 */
[----:B------:R-:W-:Y:S01]  /*7670*/  ISETP.GE.AND P5, PT, R0, UR4, PT ;  /* 0x0000000400007c0c */ /* 0x000fe2000bfa6270 */
[C---:B------:R-:W-:Y:S01]  /*7680*/  VIADD R9, R19.reuse, 0x28 ;  /* 0x0000002813097836 */ /* 0x040fe20000000000 */
[----:B------:R-:W-:Y:S01]  /*7690*/  ISETP.GE.AND P6, PT, R4, UR4, PT ;  /* 0x0000000404007c0c */ /* 0x000fe2000bfc6270 */
[C---:B------:R-:W-:Y:S01]  /*76a0*/  VIADD R10, R19.reuse, 0x30 ;  /* 0x00000030130a7836 */ /* 0x040fe20000000000 */
[C---:B------:R-:W-:Y:S01]  /*76b0*/  IADD3 R8, R19.reuse, 0x20, RZ ;  /* 0x0000002013087810 */ /* 0x040fe20007ffe0ff */
[C---:B------:R-:W-:Y:S01]  /*76c0*/  VIADD R16, R19.reuse, 0x40 ;  /* 0x0000004013107836 */ /* 0x040fe20000000000 */
[C---:B------:R-:W-:Y:S01]  /*76d0*/  IADD3 R11, R19.reuse, 0x38, RZ ;  /* 0x00000038130b7810 */ /* 0x040fe20007ffe0ff */
[C---:B------:R-:W-:Y:S01]  /*76e0*/  VIADD R18, R19.reuse, 0x48 ;  /* 0x0000004813127836 */ /* 0x040fe20000000000 */
[----:B------:R-:W-:Y:S01]  /*76f0*/  ISETP.GE.AND P4, PT, R8, UR4, PT ;  /* 0x0000000408007c0c */ /* 0x000fe2000bf86270 */
[----:B0-----:R-:W-:Y:S01]  /*7700*/  VIADD R20, R19, 0x70 ;  /* 0x0000007013147836 */ /* 0x001fe20000000000 */
[----:B------:R-:W-:Y:S01]  /*7710*/  ISETP.GE.AND P3, PT, R9, UR4, PT ;  /* 0x0000000409007c0c */ /* 0x000fe2000bf66270 */
[----:B-1----:R-:W-:Y:S01]  /*7720*/  @!P0 IMAD.WIDE R2, R19, 0x4, R12 ;  /* 0x0000000413028825 */ /* 0x002fe200078e020c */
[----:B------:R-:W-:-:S02]  /*7730*/  ISETP.GE.AND P2, PT, R10, UR4, PT ;  /* 0x000000040a007c0c */ /* 0x000fc4000bf46270 */
[----:B------:R-:W-:Y:S02]  /*7740*/  ISETP.GE.AND P1, PT, R11, UR4, PT ;  /* 0x000000040b007c0c */ /* 0x000fe4000bf26270 */
[----:B------:R0:W-:Y:S01]  /*7750*/  @!P0 ST.E.64 desc[UR38][R2.64], R26 ;  /* 0x0000001a02008985 */ /* 0x0001e2000c101b26 */
[----:B------:R-:W-:Y:S02]  /*7760*/  ISETP.GE.AND P0, PT, R6, UR4, PT ;  /* 0x0000000406007c0c */ /* 0x000fe4000bf06270 */
[----:B------:R-:W-:Y:S02]  /*7770*/  @!P5 LEA.HI R0, R0, R0, RZ, 0x1 ;  /* 0x000000000000d211 */ /* 0x000fe400078f08ff */
[----:B------:R-:W-:Y:S02]  /*7780*/  @!P6 LEA.HI R4, R4, R4, RZ, 0x1 ;  /* 0x000000040404e211 */ /* 0x000fe400078f08ff */
[----:B------:R-:W-:Y:S02]  /*7790*/  @!P5 LOP3.LUT R5, R0, 0xfffffffe, RZ, 0xc0, !PT ;  /* 0xfffffffe0005d812 */ /* 0x000fe400078ec0ff */
[----:B------:R-:W-:-:S02]  /*77a0*/  @!P6 LOP3.LUT R7, R4, 0xfffffffe, RZ, 0xc0, !PT ;  /* 0xfffffffe0407e812 */ /* 0x000fc400078ec0ff */
[----:B------:R-:W-:Y:S02]  /*77b0*/  @!P4 LEA.HI R8, R8, R8, RZ, 0x1 ;  /* 0x000000080808c211 */ /* 0x000fe400078f08ff */
[----:B------:R-:W-:Y:S01]  /*77c0*/  @!P3 LEA.HI R0, R9, R9, RZ, 0x1 ;  /* 0x000000090900b211 */ /* 0x000fe200078f08ff */
[--C-:B0-----:R-:W-:Y:S01]  /*77d0*/  @!P5 IMAD.WIDE R2, R5, 0x4, R12.reuse ;  /* 0x000000040502d825 */ /* 0x101fe200078e020c */
[----:B------:R-:W-:Y:S02]  /*77e0*/  @!P0 LEA.HI R6, R6, R6, RZ, 0x1 ;  /* 0x0000000606068211 */ /* 0x000fe400078f08ff */
[----:B------:R-:W-:Y:S01]  /*77f0*/  @!P2 LEA.HI R10, R10, R10, RZ, 0x1 ;  /* 0x0000000a0a0aa211 */ /* 0x000fe200078f08ff */
[----:B------:R-:W-:Y:S01]  /*7800*/  @!P6 IMAD.WIDE R4, R7, 0x4, R12 ;  /* 0x000000040704e825 */ /* 0x000fe200078e020c */
[----:B---3--:R-:W-:Y:S01]  /*7810*/  @!P1 LEA.HI R14, R11, R11, RZ, 0x1 ;  /* 0x0000000b0b0e9211 */ /* 0x008fe200078f08ff */
[----:B------:R0:W-:Y:S01]  /*7820*/  @!P5 ST.E.64 desc[UR38][R2.64], R30 ;  /* 0x0000001e0200d985 */ /* 0x0001e2000c101b26 */
[----:B------:R-:W-:-:S02]  /*7830*/  @!P0 LOP3.LUT R7, R6, 0xfffffffe, RZ, 0xc0, !PT ;  /* 0xfffffffe06078812 */ /* 0x000fc400078ec0ff */
[----:B------:R-:W-:Y:S01]  /*7840*/  @!P4 LOP3.LUT R9, R8, 0xfffffffe, RZ, 0xc0, !PT ;  /* 0xfffffffe0809c812 */ /* 0x000fe200078ec0ff */
[----:B------:R1:W-:Y:S01]  /*7850*/  @!P6 ST.E.64 desc[UR38][R4.64], R34 ;  /* 0x000000220400e985 */ /* 0x0003e2000c101b26 */
[----:B------:R-:W-:Y:S02]  /*7860*/  @!P3 LOP3.LUT R11, R0, 0xfffffffe, RZ, 0xc0, !PT ;  /* 0xfffffffe000bb812 */ /* 0x000fe400078ec0ff */
[----:B----4-:R-:W-:Y:S02]  /*7870*/  @!P2 LOP3.LUT R15, R10, 0xfffffffe, RZ, 0xc0, !PT ;  /* 0xfffffffe0a0fa812 */ /* 0x010fe400078ec0ff */
[----:B------:R-:W-:Y:S01]  /*7880*/  @!P1 LOP3.LUT R17, R14, 0xfffffffe, RZ, 0xc0, !PT ;  /* 0xfffffffe0e119812 */ /* 0x000fe200078ec0ff */
[----:B------:R-:W-:Y:S01]  /*7890*/  VIADD R14, R19, 0x58 ;  /* 0x00000058130e7836 */ /* 0x000fe20000000000 */
[----:B------:R-:W-:Y:S02]  /*78a0*/  ISETP.GE.AND P5, PT, R16, UR4, PT ;  /* 0x0000000410007c0c */ /* 0x000fe4000bfa6270 */
[----:B------:R-:W-:Y:S01]  /*78b0*/  ISETP.GE.AND P6, PT, R18, UR4, PT ;  /* 0x0000000412007c0c */ /* 0x000fe2000bfc6270 */
[----:B0-----:R-:W-:Y:S01]  /*78c0*/  @!P0 IMAD.WIDE R2, R7, 0x4, R12 ;  /* 0x0000000407028825 */ /* 0x001fe200078e020c */
[----:B------:R-:W-:-:S03]  /*78d0*/  IADD3 R0, R19, 0x50, RZ ;  /* 0x0000005013007810 */ /* 0x000fc60007ffe0ff */
[--C-:B-1----:R-:W-:Y:S01]  /*78e0*/  @!P4 IMAD.WIDE R4, R9, 0x4, R12.reuse ;  /* 0x000000040904c825 */ /* 0x102fe200078e020c */
[----:B------:R0:W-:Y:S01]  /*78f0*/  @!P0 ST.E.64 desc[UR38][R2.64], R38 ;  /* 0x0000002602008985 */ /* 0x0001e2000c101b26 */
[----:B------:R-:W-:Y:S02]  /*7900*/  ISETP.GE.AND P0, PT, R0, UR4, PT ;  /* 0x0000000400007c0c */ /* 0x000fe4000bf06270 */
[--C-:B------:R-:W-:Y:S01]  /*7910*/  @!P3 IMAD.WIDE R6, R11, 0x4, R12.reuse ;  /* 0x000000040b06b825 */ /* 0x100fe200078e020c */
[----:B------:R1:W-:Y:S01]  /*7920*/  @!P4 ST.E.64 desc[UR38][R4.64], R42 ;  /* 0x0000002a0400c985 */ /* 0x0003e2000c101b26 */
[----:B------:R-:W-:Y:S02]  /*7930*/  ISETP.GE.AND P4, PT, R20, UR4, PT ;  /* 0x0000000414007c0c */ /* 0x000fe4000bf86270 */
[----:B------:R-:W-:Y:S01]  /*7940*/  @!P2 IMAD.WIDE R8, R15, 0x4, R12 ;  /* 0x000000040f08a825 */ /* 0x000fe200078e020c */
[----:B------:R2:W-:Y:S01]  /*7950*/  @!P3 ST.E.64 desc[UR38][R6.64], R46 ;  /* 0x0000002e0600b985 */ /* 0x0005e2000c101b26 */
[----:B------:R-:W-:-:S02]  /*7960*/  @!P5 LEA.HI R16, R16, R16, RZ, 0x1 ;  /* 0x000000101010d211 */ /* 0x000fc400078f08ff */
[----:B------:R-:W-:Y:S01]  /*7970*/  @!P1 IMAD.WIDE R10, R17, 0x4, R12 ;  /* 0x00000004110a9825 */ /* 0x000fe200078e020c */
[----:B------:R3:W-:Y:S01]  /*7980*/  @!P2 ST.E.64 desc[UR38][R8.64], R50 ;  /* 0x000000320800a985 */ /* 0x0007e2000c101b26 */
[C---:B------:R-:W-:Y:S02]  /*7990*/  IADD3 R17, R19.reuse, 0x68, RZ ;  /* 0x0000006813117810 */ /* 0x040fe40007ffe0ff */
[C---:B------:R-:W-:Y:S01]  /*79a0*/  VIADD R15, R19.reuse, 0x60 ;  /* 0x00000060130f7836 */ /* 0x040fe20000000000 */
[----:B------:R4:W-:Y:S01]  /*79b0*/  @!P1 ST.E.64 desc[UR38][R10.64], R54 ;  /* 0x000000360a009985 */ /* 0x0009e2000c101b26 */
[----:B------:R-:W-:Y:S01]  /*79c0*/  ISETP.GE.AND P1, PT, R14, UR4, PT ;  /* 0x000000040e007c0c */ /* 0x000fe2000bf26270 */
[----:B------:R-:W-:Y:S01]  /*79d0*/  VIADD R19, R19, 0x78 ;  /* 0x0000007813137836 */ /* 0x000fe20000000000 */
[----:B------:R-:W-:Y:S02]  /*79e0*/  ISETP.GE.AND P3, PT, R17, UR4, PT ;  /* 0x0000000411007c0c */ /* 0x000fe4000bf66270 */
[----:B------:R-:W-:-:S02]  /*79f0*/  ISETP.GE.AND P2, PT, R15, UR4, PT ;  /* 0x000000040f007c0c */ /* 0x000fc4000bf46270 */
[----:B------:R-:W-:Y:S02]  /*7a00*/  @!P6 LEA.HI R18, R18, R18, RZ, 0x1 ;  /* 0x000000121212e211 */ /* 0x000fe400078f08ff */
[----:B0-----:R-:W-:Y:S02]  /*7a10*/  @!P5 LOP3.LUT R3, R16, 0xfffffffe, RZ, 0xc0, !PT ;  /* 0xfffffffe1003d812 */ /* 0x001fe400078ec0ff */
[----:B-1----:R-:W-:Y:S02]  /*7a20*/  @!P6 LOP3.LUT R5, R18, 0xfffffffe, RZ, 0xc0, !PT ;  /* 0xfffffffe1205e812 */ /* 0x002fe400078ec0ff */
[----:B------:R-:W-:Y:S01]  /*7a30*/  @!P0 LEA.HI R0, R0, R0, RZ, 0x1 ;  /* 0x0000000000008211 */ /* 0x000fe200078f08ff */
[--C-:B------:R-:W-:Y:S01]  /*7a40*/  @!P5 IMAD.WIDE R2, R3, 0x4, R12.reuse ;  /* 0x000000040302d825 */ /* 0x100fe200078e020c */
[----:B------:R-:W-:Y:S02]  /*7a50*/  @!P1 LEA.HI R14, R14, R14, RZ, 0x1 ;  /* 0x0000000e0e0e9211 */ /* 0x000fe400078f08ff */
[----:B------:R-:W-:Y:S01]  /*7a60*/  @!P3 LEA.HI R17, R17, R17, RZ, 0x1 ;  /* 0x000000111111b211 */ /* 0x000fe200078f08ff */
[----:B------:R-:W-:Y:S01]  /*7a70*/  @!P6 IMAD.WIDE R4, R5, 0x4, R12 ;  /* 0x000000040504e825 */ /* 0x000fe200078e020c */
[----:B------:R-:W-:Y:S01]  /*7a80*/  @!P2 LEA.HI R15, R15, R15, RZ, 0x1 ;  /* 0x0000000f0f0fa211 */ /* 0x000fe200078f08ff */
[----:B------:R0:W-:Y:S01]  /*7a90*/  @!P5 ST.E.64 desc[UR38][R2.64], R58 ;  /* 0x0000003a0200d985 */ /* 0x0001e2000c101b26 */
[----:B------:R-:W-:-:S02]  /*7aa0*/  @!P4 LEA.HI R20, R20, R20, RZ, 0x1 ;  /* 0x000000141414c211 */ /* 0x000fc400078f08ff */
[----:B--2---:R-:W-:Y:S01]  /*7ab0*/  @!P0 LOP3.LUT R7, R0, 0xfffffffe, RZ, 0xc0, !PT ;  /* 0xfffffffe00078812 */ /* 0x004fe200078ec0ff */
[----:B------:R1:W-:Y:S01]  /*7ac0*/  @!P6 ST.E.64 desc[UR38][R4.64], R62 ;  /* 0x0000003e0400e985 */ /* 0x0003e2000c101b26 */
[----:B---3--:R-:W-:Y:S02]  /*7ad0*/  @!P1 LOP3.LUT R9, R14, 0xfffffffe, RZ, 0xc0, !PT ;  /* 0xfffffffe0e099812 */ /* 0x008fe400078ec0ff */
[----:B------:R-:W-:Y:S02]  /*7ae0*/  @!P2 LOP3.LUT R15, R15, 0xfffffffe, RZ, 0xc0, !PT ;  /* 0xfffffffe0f0fa812 */ /* 0x000fe400078ec0ff */
[----:B------:R-:W-:Y:S02]  /*7af0*/  @!P3 LOP3.LUT R17, R17, 0xfffffffe, RZ, 0xc0, !PT ;  /* 0xfffffffe1111b812 */ /* 0x000fe400078ec0ff */
[----:B----4-:R-:W-:Y:S01]  /*7b00*/  @!P4 LOP3.LUT R11, R20, 0xfffffffe, RZ, 0xc0, !PT ;  /* 0xfffffffe140bc812 */ /* 0x010fe200078ec0ff */
[----:B0-----:R-:W-:-:S04]  /*7b10*/  @!P0 IMAD.WIDE R2, R7, 0x4, R12 ;  /* 0x0000000407028825 */ /* 0x001fc800078e020c */
[--C-:B-1----:R-:W-:Y:S01]  /*7b20*/  @!P1 IMAD.WIDE R4, R9, 0x4, R12.reuse ;  /* 0x0000000409049825 */ /* 0x102fe200078e020c */
[----:B------:R0:W-:Y:S01]  /*7b30*/  @!P0 ST.E.64 desc[UR38][R2.64], R66 ;  /* 0x0000004202008985 */ /* 0x0001e2000c101b26 */
[----:B------:R-:W-:Y:S02]  /*7b40*/  ISETP.GE.AND P0, PT, R19, UR4, PT ;  /* 0x0000000413007c0c */ /* 0x000fe4000bf06270 */
[--C-:B------:R-:W-:Y:S01]  /*7b50*/  @!P2 IMAD.WIDE R6, R15, 0x4, R12.reuse ;  /* 0x000000040f06a825 */ /* 0x100fe200078e020c */
[----:B------:R0:W-:Y:S03]  /*7b60*/  @!P1 ST.E.64 desc[UR38][R4.64], R70 ;  /* 0x0000004604009985 */ /* 0x0001e6000c101b26 */
[--C-:B------:R-:W-:Y:S01]  /*7b70*/  @!P3 IMAD.WIDE R8, R17, 0x4, R12.reuse ;  /* 0x000000041108b825 */ /* 0x100fe200078e020c */
[----:B------:R0:W-:Y:S03]  /*7b80*/  @!P2 ST.E.64 desc[UR38][R6.64], R74 ;  /* 0x0000004a0600a985 */ /* 0x0001e6000c101b26 */
[----:B------:R-:W-:Y:S01]  /*7b90*/  @!P4 IMAD.WIDE R10, R11, 0x4, R12 ;  /* 0x000000040b0ac825 */ /* 0x000fe200078e020c */
[----:B------:R0:W-:Y:S04]  /*7ba0*/  @!P3 ST.E.64 desc[UR38][R8.64], R78 ;  /* 0x0000004e0800b985 */ /* 0x0001e8000c101b26 */
[----:B------:R0:W-:Y:S01]  /*7bb0*/  @!P4 ST.E.64 desc[UR38][R10.64], R82 ;  /* 0x000000520a00c985 */ /* 0x0001e2000c101b26 */
[----:B------:R-:W-:Y:S05]  /*7bc0*/  @P0 BRA `(.L_x_8) ;  /* 0x0000003c00480947 */ /* 0x000fea0003800000 */
[----:B------:R-:W-:-:S04]  /*7bd0*/  LEA.HI R19, R19, R19, RZ, 0x1 ;  /* 0x0000001313137211 */ /* 0x000fc800078f08ff */
[----:B0-----:R-:W-:-:S05]  /*7be0*/  LOP3.LUT R3, R19, 0xfffffffe, RZ, 0xc0, !PT ;  /* 0xfffffffe13037812 */ /* 0x001fca00078ec0ff */
[----:B------:R-:W-:-:S05]  /*7bf0*/  IMAD.WIDE R2, R3, 0x4, R12 ;  /* 0x0000000403027825 */ /* 0x000fca00078e020c */
[----:B------:R0:W-:Y:S01]  /*7c00*/  ST.E.64 desc[UR38][R2.64], R86 ;  /* 0x0000005602007985 */ /* 0x0001e2000c101b26 */
[----:B------:R-:W-:Y:S05]  /*7c10*/  BRA `(.L_x_8) ;  /* 0x0000003c00347947 */ /* 0x000fea0003800000 */
.L_x_35:
[----:B------:R-:W0:Y:S02]  /*7c20*/  S2R R0, SR_TID.X ;  /* 0x0000000000007919 */ /* 0x000e240000002100 */
[----:B0-----:R-:W-:-:S04]  /*7c30*/  IADD3 R3, R0, -0x80, RZ ;  /* 0xffffff8000037810 */ /* 0x001fc80007ffe0ff */
[----:B------:R-:W-:-:S13]  /*7c40*/  ISETP.GT.AND P0, PT, R3, 0x7f, PT ;  /* 0x0000007f0300780c */ /* 0x000fda0003f04270 */
[----:B------:R-:W-:Y:S05]  /*7c50*/  @P0 BRA `(.L_x_8) ;  /* 0x0000003c00240947 */ /* 0x000fea0003800000 */
[----:B------:R-:W0:Y:S01]  /*7c60*/  S2R R3, SR_CTAID.X ;  /* 0x0000000000037919 */ /* 0x000e220000002500 */
[----:B------:R-:W1:Y:S01]  /*7c70*/  LDC R8, c[0x0][0xbe8] ;  /* 0x0002fa00ff087b82 */ /* 0x000e620000000800 */
[----:B------:R-:W-:Y:S01]  /*7c80*/  ULDC UR4, c[0x0][0xa88] ;  /* 0x0002a20000047ab9 */ /* 0x000fe20000000800 */
[----:B0-----:R-:W-:Y:S02]  /*7c90*/  IMAD R0, R3, 0x80, R0 ;  /* 0x0000008003007824 */ /* 0x001fe400078e0200 */
[----:B-1----:R-:W-:Y:S02]  /*7ca0*/  IMAD R3, R8, UR4, RZ ;  /* 0x0000000408037c24 */ /* 0x002fe4000f8e02ff */
[----:B------:R-:W-:-:S05]  /*7cb0*/  VIADD R0, R0, 0xffffff80 ;  /* 0xffffff8000007836 */ /* 0x000fca0000000000 */
[----:B------:R-:W-:-:S13]  /*7cc0*/  ISETP.GE.AND P0, PT, R0, R3, PT ;  /* 0x000000030000720c */ /* 0x000fda0003f06270 */
[----:B------:R-:W-:Y:S05]  /*7cd0*/  @P0 BRA `(.L_x_8) ;  /* 0x0000003c00040947 */ /* 0x000fea0003800000 */
[----:B------:R-:W-:Y:S01]  /*7ce0*/  ISETP.NE.AND P0, PT, R8, 0x1, PT ;  /* 0x000000010800780c */ /* 0x000fe20003f05270 */
[----:B------:R-:W0:Y:S01]  /*7cf0*/  S2UR UR4, SR_CTAID.Z ;  /* 0x00000000000479c3 */ /* 0x000e220000002700 */
[----:B------:R-:W-:Y:S01]  /*7d00*/  SHF.R.S32.HI R3, RZ, 0x1f, R2 ;  /* 0x0000001fff037819 */ /* 0x000fe20000011402 */
[----:B------:R-:W-:Y:S01]  /*7d10*/  ULDC.64 UR6, c[0x0][0xbd0] ;  /* 0x0002f40000067ab9 */ /* 0x000fe20000000a00 */
[C---:B------:R-:W-:Y:S01]  /*7d20*/  IADD3 R7, -R2.reuse, RZ, RZ ;  /* 0x000000ff02077210 */ /* 0x040fe20007ffe1ff */
[----:B------:R-:W-:-:S04]  /*7d30*/  IMAD.WIDE.U32 R4, R2, UR6, RZ ;  /* 0x0000000602047c25 */ /* 0x000fc8000f8e00ff */
[----:B------:R-:W1:Y:S01]  /*7d40*/  LDC.64 R12, c[0x0][0xbd8] ;  /* 0x0002f600ff0c7b82 */ /* 0x000e620000000a00 */
[----:B------:R-:W-:-:S04]  /*7d50*/  IMAD R3, R3, UR6, RZ ;  /* 0x0000000603037c24 */ /* 0x000fc8000f8e02ff */
[----:B------:R-:W-:Y:S01]  /*7d60*/  IMAD R3, R2, UR7, R3 ;  /* 0x0000000702037c24 */ /* 0x000fe2000f8e0203 */
[----:B------:R-:W-:Y:S02]  /*7d70*/  MOV R2, R4 ;  /* 0x0000000400027202 */ /* 0x000fe40000000f00 */
[----:B------:R-:W2:Y:S01]  /*7d80*/  @P0 LDC R9, c[0x0][0xbec] ;  /* 0x0002fb00ff090b82 */ /* 0x000ea20000000800 */
[----:B------:R-:W-:Y:S02]  /*7d90*/  IMAD.IADD R3, R5, 0x1, R3 ;  /* 0x0000000105037824 */ /* 0x000fe400078e0203 */
[----:B------:R-:W-:-:S05]  /*7da0*/  IMAD.MOV.U32 R5, RZ, RZ, R0 ;  /* 0x000000ffff057224 */ /* 0x000fca00078e0000 */
[----:B------:R-:W3:Y:S01]  /*7db0*/  S2UR UR8, SR_CTAID.Y ;  /* 0x00000000000879c3 */ /* 0x000ee20000002600 */
[----:B0-----:R-:W-:-:S07]  /*7dc0*/  USHF.R.S32.HI UR5, URZ, 0x1f, UR4 ;  /* 0x0000001f3f057899 */ /* 0x001fce0008011404 */
[----:B------:R-:W3:Y:S01]  /*7dd0*/  LDC R10, c[0x0][0xc50] ;  /* 0x00031400ff0a7b82 */ /* 0x000ee20000000800 */
[C---:B-1----:R-:W-:Y:S02]  /*7de0*/  IMAD R14, R12.reuse, UR5, RZ ;  /* 0x000000050c0e7c24 */ /* 0x042fe4000f8e02ff */
[----:B------:R-:W-:-:S04]  /*7df0*/  IMAD.WIDE.U32 R2, R12, UR4, R2 ;  /* 0x000000040c027c25 */ /* 0x000fc8000f8e0002 */
[----:B------:R-:W-:Y:S01]  /*7e00*/  IMAD R13, R13, UR4, R14 ;  /* 0x000000040d0d7c24 */ /* 0x000fe2000f8e020e */
[----:B------:R-:W0:Y:S01]  /*7e10*/  @P0 LDC R11, c[0x0][0xbf0] ;  /* 0x0002fc00ff0b0b82 */ /* 0x000e220000000800 */
[----:B--2---:R-:W-:Y:S01]  /*7e20*/  @P0 IMAD.HI.U32 R6, R0, R9, RZ ;  /* 0x0000000900060227 */ /* 0x004fe200078e00ff */
[----:B------:R-:W-:-:S03]  /*7e30*/  ULDC.64 UR4, c[0x0][0xbe0] ;  /* 0x0002f80000047ab9 */ /* 0x000fc60000000a00 */
[----:B------:R-:W-:Y:S02]  /*7e40*/  IMAD.IADD R3, R13, 0x1, R3 ;  /* 0x000000010d037824 */ /* 0x000fe400078e0203 */
[----:B---3--:R-:W-:-:S04]  /*7e50*/  IMAD R9, R10, R7, UR8 ;  /* 0x000000080a097e24 */ /* 0x008fc8000f8e0207 */
[----:B------:R-:W-:Y:S01]  /*7e60*/  IMAD.WIDE.U32 R2, R9, UR4, R2 ;  /* 0x0000000409027c25 */ /* 0x000fe2000f8e0002 */
[----:B------:R-:W-:Y:S02]  /*7e70*/  SHF.R.S32.HI R4, RZ, 0x1f, R9 ;  /* 0x0000001fff047819 */ /* 0x000fe40000011409 */
[----:B0-----:R-:W-:-:S03]  /*7e80*/  @P0 SHF.R.U32.HI R5, RZ, R11, R6 ;  /* 0x0000000bff050219 */ /* 0x001fc60000011606 */
[----:B------:R-:W-:Y:S01]  /*7e90*/  IMAD R4, R4, UR4, RZ ;  /* 0x0000000404047c24 */ /* 0x000fe2000f8e02ff */
[----:B------:R-:W-:Y:S01]  /*7ea0*/  IADD3 R2, P0, R5, R2, RZ ;  /* 0x0000000205027210 */ /* 0x000fe20007f1e0ff */
[--C-:B------:R-:W-:Y:S02]  /*7eb0*/  IMAD.MOV R7, RZ, RZ, -R5.reuse ;  /* 0x000000ffff077224 */ /* 0x100fe400078e0a05 */
[----:B------:R-:W-:Y:S01]  /*7ec0*/  IMAD R4, R9, UR5, R4 ;  /* 0x0000000509047c24 */ /* 0x000fe2000f8e0204 */
[----:B------:R-:W-:Y:S01]  /*7ed0*/  SHF.R.S32.HI R9, RZ, 0x1f, R5 ;  /* 0x0000001fff097819 */ /* 0x000fe20000011405 */
[----:B------:R-:W-:Y:S01]  /*7ee0*/  IMAD R7, R8, R7, R0 ;  /* 0x0000000708077224 */ /* 0x000fe200078e0200 */
[----:B------:R-:W-:Y:S02]  /*7ef0*/  ULDC.64 UR4, c[0x0][0xbc8] ;  /* 0x0002f20000047ab9 */ /* 0x000fe40000000a00 */
[----:B------:R-:W-:Y:S02]  /*7f00*/  IADD3.X R3, R9, R3, R4, P0, !PT ;  /* 0x0000000309037210 */ /* 0x000fe400007fe404 */
[----:B------:R-:W-:Y:S01]  /*7f10*/  SHF.R.S32.HI R0, RZ, 0x1f, R7 ;  /* 0x0000001fff007819 */ /* 0x000fe20000011407 */
[----:B------:R-:W-:-:S04]  /*7f20*/  IMAD.WIDE.U32 R2, R7, UR4, R2 ;  /* 0x0000000407027c25 */ /* 0x000fc8000f8e0002 */
[----:B------:R-:W-:-:S04]  /*7f30*/  IMAD R0, R0, UR4, RZ ;  /* 0x0000000400007c24 */ /* 0x000fc8000f8e02ff */
[----:B------:R-:W-:Y:S01]  /*7f40*/  IMAD R5, R7, UR5, R0 ;  /* 0x0000000507057c24 */ /* 0x000fe2000f8e0200 */
[----:B------:R-:W-:Y:S02]  /*7f50*/  ULDC.64 UR4, c[0x0][0xba8] ;  /* 0x0002ea0000047ab9 */ /* 0x000fe40000000a00 */
[----:B------:R-:W-:Y:S02]  /*7f60*/  LEA R4, P0, R2, UR4, 0x2 ;  /* 0x0000000402047c11 */ /* 0x000fe4000f8010ff */
[----:B------:R-:W-:-:S04]  /*7f70*/  IADD3 R3, R3, R5, RZ ;  /* 0x0000000503037210 */ /* 0x000fc80007ffe0ff */
[----:B------:R-:W-:Y:S01]  /*7f80*/  LEA.HI.X R5, R2, UR5, R3, 0x2, P0 ;  /* 0x0000000502057c11 */ /* 0x000fe200080f1403 */
[----:B------:R-:W-:-:S05]  /*7f90*/  IMAD.MOV.U32 R3, RZ, RZ, -0x800000 ;  /* 0xff800000ff037424 */ /* 0x000fca00078e00ff */
[----:B------:R0:W-:Y:S01]  /*7fa0*/  STG.E desc[UR38][R4.64], R3 ;  /* 0x0000000304007986 */ /* 0x0001e2000c101926 */
[----:B------:R-:W-:Y:S05]  /*7fb0*/  BRA `(.L_x_8) ;  /* 0x00000038004c7947 */ /* 0x000fea0003800000 */
.L_x_6:
[----:B------:R-:W-:-:S08]  /*7fc0*/  NOP ;  /* 0x0000000000007918 */ /* 0x000fd00000000000 */
[----:B------:R-:W0:-:S00]  /*7fd0*/  USETMAXREG.DEALLOC.CTAPOOL 0x28 ;  /* 0x00000028000079c8 */ /* 0x000e0000080e0500 */
[----:B0-----:R-:W-:Y:S01]  /*7fe0*/  LOP3.LUT R17, R0, 0x3, RZ, 0xc0, !PT ;  /* 0x0000000300117812 */ /* 0x001fe200078ec0ff */
[----:B------:R-:W0:Y:S05]  /*7ff0*/  S2R R27, SR_CTAID.Z ;  /* 0x00000000001b7919 */ /* 0x000e2a0000002700 */
[----:B------:R-:W1:Y:S01]  /*8000*/  S2UR UR6, SR_CTAID.Y ;  /* 0x00000000000679c3 */ /* 0x000e620000002600 */
[----:B------:R-:W2:Y:S02]  /*8010*/  SHFL.IDX PT, R0, R17, RZ, 0x1f ;  /* 0x00001fff11007589 */ /* 0x000ea400000e0000 */
[----:B--2---:R-:W-:-:S13]  /*8020*/  ISETP.NE.AND P0, PT, R0, RZ, PT ;  /* 0x000000ff0000720c */ /* 0x004fda0003f05270 */
[----:B01----:R-:W-:Y:S05]  /*8030*/  @!P0 BRA `(.L_x_38) ;  /* 0x0000000000288947 */ /* 0x003fea0003800000 */
[----:B------:R-:W-:Y:S01]  /*8040*/  ULDC UR7, c[0x0][0xc50] ;  /* 0x0003140000077ab9 */ /* 0x000fe20000000800 */
[----:B------:R-:W-:Y:S01]  /*8050*/  UMOV UR42, UR6 ;  /* 0x00000006002a7c82 */ /* 0x000fe20008000000 */
[----:B------:R-:W-:-:S06]  /*8060*/  UISETP.NE.AND UP0, UPT, UR7, 0x1, UPT ;  /* 0x000000010700788c */ /* 0x000fcc000bf05270 */
[----:B------:R-:W-:-:S13]  /*8070*/  PLOP3.LUT P0, PT, PT, PT, UP0, 0x80, 0x0 ;  /* 0x000000000000781c */ /* 0x000fda0003f0f008 */
[----:B------:R-:W-:Y:S05]  /*8080*/  @!P0 BRA `(.L_x_39) ;  /* 0x0000000000308947 */ /* 0x000fea0003800000 */
[----:B------:R-:W-:Y:S01]  /*8090*/  ULDC UR4, c[0x0][0xc54] ;  /* 0x0003150000047ab9 */ /* 0x000fe20000000800 */
[----:B------:R-:W-:Y:S01]  /*80a0*/  ULDC UR42, c[0x0][0xc58] ;  /* 0x00031600002a7ab9 */ /* 0x000fe20000000800 */
[----:B------:R-:W-:-:S04]  /*80b0*/  UIMAD.WIDE.U32 UR4, UR6, UR4, URZ ;  /* 0x00000004060472a5 */ /* 0x000fc8000f8e003f */
[----:B------:R-:W-:Y:S01]  /*80c0*/  USHF.R.U32.HI UR42, URZ, UR42, UR5 ;  /* 0x0000002a3f2a7299 */ /* 0x000fe20008011605 */
[----:B------:R-:W-:Y:S11]  /*80d0*/  BRA `(.L_x_39) ;  /* 0x00000000001c7947 */ /* 0x000ff60003800000 */
.L_x_38:
[----:B------:R-:W-:Y:S01]  /*80e0*/  ULDC UR7, c[0x0][0xc50] ;  /* 0x0003140000077ab9 */ /* 0x000fe20000000800 */
[----:B------:R-:W-:Y:S01]  /*80f0*/  UMOV UR42, UR6 ;  /* 0x00000006002a7c82 */ /* 0x000fe20008000000 */
[----:B------:R-:W-:-:S11]  /*8100*/  UISETP.NE.AND UP0, UPT, UR7, 0x1, UPT ;  /* 0x000000010700788c */ /* 0x000fd6000bf05270 */
[----:B------:R-:W-:Y:S01]  /*8110*/  @UP0 ULDC UR4, c[0x0][0xc54] ;  /* 0x0003150000040ab9 */ /* 0x000fe20000000800 */
[----:B------:R-:W-:Y:S01]  /*8120*/  @UP0 ULDC UR8, c[0x0][0xc58] ;  /* 0x0003160000080ab9 */ /* 0x000fe20000000800 */
[----:B------:R-:W-:-:S04]  /*8130*/  UIMAD.WIDE.U32 UR4, UR6, UR4, URZ ;  /* 0x00000004060472a5 */ /* 0x000fc8000f8e003f */
[----:B------:R-:W-:-:S12]  /*8140*/  @UP0 USHF.R.U32.HI UR42, URZ, UR8, UR5 ;  /* 0x000000083f2a0299 */ /* 0x000fd80008011605 */
.L_x_39:
[----:B------:R-:W-:Y:S01]  /*8150*/  ISETP.GE.AND P0, PT, R27, RZ, PT ;  /* 0x000000ff1b00720c */ /* 0x000fe20003f06270 */
[----:B------:R-:W-:Y:S01]  /*8160*/  UIADD3 UR4, -UR42, URZ, URZ ;  /* 0x0000003f2a047290 */ /* 0x000fe2000fffe13f */
[----:B------:R-:W-:Y:S01]  /*8170*/  IMAD.MOV.U32 R0, RZ, RZ, 0x1 ;  /* 0x00000001ff007424 */ /* 0x000fe200078e00ff */
[----:B------:R-:W-:Y:S01]  /*8180*/  MOV R2, RZ ;  /* 0x000000ff00027202 */ /* 0x000fe20000000f00 */
[----:B------:R-:W-:Y:S01]  /*8190*/  IMAD.MOV.U32 R8, RZ, RZ, 0x1 ;  /* 0x00000001ff087424 */ /* 0x000fe200078e00ff */
[----:B------:R-:W-:-:S08]  /*81a0*/  UIMAD UR6, UR7, UR4, UR6 ;  /* 0x00000004070672a4 */ /* 0x000fd0000f8e0206 */
[----:B------:R-:W-:Y:S05]  /*81b0*/  @!P0 BRA `(.L_x_40) ;  /* 0x00000034000c8947 */ /* 0x000fea0003800000 */
[----:B------:R-:W0:Y:S01]  /*81c0*/  LDC.64 R2, c[0x0][0xa28] ;  /* 0x00028a00ff027b82 */ /* 0x000e220000000a00 */
[----:B------:R-:W-:Y:S01]  /*81d0*/  ULDC.64 UR4, c[0x0][0x418] ;  /* 0x0001060000047ab9 */ /* 0x000fe20000000a00 */
[----:B------:R-:W-:Y:S01]  /*81e0*/  ULDC UR43, c[0x0][0x2f0] ;  /* 0x0000bc00002b7ab9 */ /* 0x000fe20000000800 */
[----:B------:R-:W-:Y:S01]  /*81f0*/  IMAD.MOV.U32 R18, RZ, RZ, RZ ;  /* 0x000000ffff127224 */ /* 0x000fe200078e00ff */
[----:B0-----:R-:W-:-:S04]  /*8200*/  ISETP.NE.U32.AND P0, PT, R2, RZ, PT ;  /* 0x000000ff0200720c */ /* 0x001fc80003f05070 */
[----:B------:R-:W-:Y:S01]  /*8210*/  ISETP.NE.AND.EX P0, PT, R3, RZ, PT, P0 ;  /* 0x000000ff0300720c */ /* 0x000fe20003f05300 */
[----:B------:R-:W-:-:S03]  /*8220*/  UISETP.NE.U32.AND UP0, UPT, UR4, URZ, UPT ;  /* 0x0000003f0400728c */ /* 0x000fc6000bf05070 */
[----:B------:R-:W-:-:S09]  /*8230*/  ULDC UR4, c[0x0][0x424] ;  /* 0x0001090000047ab9 */ /* 0x000fd20000000800 */
[----:B------:R-:W0:Y:S01]  /*8240*/  @P0 LDC.64 R2, c[0x0][0xa28] ;  /* 0x00028a00ff020b82 */ /* 0x000e220000000a00 */
[----:B------:R-:W-:-:S04]  /*8250*/  UISETP.NE.AND.EX UP0, UPT, UR5, URZ, UPT, UP0 ;  /* 0x0000003f0500728c */ /* 0x000fc8000bf05300 */
[----:B------:R-:W-:-:S04]  /*8260*/  USEL UR4, UR4, 0x1, UP0 ;  /* 0x0000000104047887 */ /* 0x000fc80008000000 */
[----:B------:R-:W-:Y:S01]  /*8270*/  UIMAD UR43, UR4, UR43, URZ ;  /* 0x0000002b042b72a4 */ /* 0x000fe2000f8e023f */
[----:B------:R-:W1:Y:S03]  /*8280*/  S2R R24, SR_CTAID.X ;  /* 0x0000000000187919 */ /* 0x000e660000002500 */
[----:B------:R-:W-:Y:S02]  /*8290*/  UISETP.GE.AND UP0, UPT, UR43, 0x1, UPT ;  /* 0x000000012b00788c */ /* 0x000fe4000bf06270 */
[----:B------:R-:W-:Y:S01]  /*82a0*/  UIADD3 UR4, UR43, 0x5f, URZ ;  /* 0x0000005f2b047890 */ /* 0x000fe2000fffe03f */
[----:B0-----:R-:W-:-:S05]  /*82b0*/  @P0 IMAD.WIDE R2, R27, 0x4, R2 ;  /* 0x000000041b020825 */ /* 0x001fca00078e0202 */
[----:B------:R0:W5:Y:S01]  /*82c0*/  @P0 LDG.E R18, desc[UR38][R2.64] ;  /* 0x0000002602120981 */ /* 0x000162000c1e1900 */
[----:B------:R-:W-:Y:S01]  /*82d0*/  PLOP3.LUT P0, PT, PT, PT, UP0, 0x80, 0x0 ;  /* 0x000000000000781c */ /* 0x000fe20003f0f008 */
[----:B------:R-:W-:Y:S02]  /*82e0*/  UIMAD.WIDE UR4, UR4, 0x2aaaaaab, URZ ;  /* 0x2aaaaaab040478a5 */ /* 0x000fe4000f8e023f */
[----:B------:R-:W-:Y:S02]  /*82f0*/  ULOP3.LUT UR47, UR6, 0xffff, URZ, 0xc0, !UPT ;  /* 0x0000ffff062f7892 */ /* 0x000fe4000f8ec03f */
[----:B------:R-:W-:Y:S01]  /*8300*/  USHF.R.U32.HI UR44, URZ, 0x1f, UR5 ;  /* 0x0000001f3f2c7899 */ /* 0x000fe20008011605 */
[----:B------:R-:W-:-:S03]  /*8310*/  UMOV UR37, URZ ;  /* 0x0000003f00257c82 */ /* 0x000fc60008000000 */
[----:B------:R-:W-:-:S04]  /*8320*/  ULEA.HI.SX32 UR44, UR5, UR44, 0x1c ;  /* 0x0000002c052c7291 */ /* 0x000fc8000f8fe23f */
[----:B01----:R-:W-:Y:S08]  /*8330*/  @!P0 BRA `(.L_x_41) ;  /* 0x0000000000848947 */ /* 0x003ff00003800000 */
[----:B------:R-:W-:Y:S01]  /*8340*/  USHF.R.U32.HI UR6, URZ, 0x10, UR6 ;  /* 0x000000103f067899 */ /* 0x000fe20008011606 */
[----:B------:R-:W-:-:S03]  /*8350*/  UMOV UR4, URZ ;  /* 0x0000003f00047c82 */ /* 0x000fc60008000000 */
[----:B------:R-:W-:-:S11]  /*8360*/  UISETP.NE.AND UP0, UPT, UR6, URZ, UPT ;  /* 0x0000003f0600728c */ /* 0x000fd6000bf05270 */
[----:B------:R-:W-:Y:S02]  /*8370*/  @!UP0 ULDC UR6, c[0x0][0x9f0] ;  /* 0x00027c0000068ab9 */ /* 0x000fe40000000800 */
[----:B------:R-:W-:Y:S01]  /*8380*/  IABS R2, UR6 ;  /* 0x0000000600027c13 */ /* 0x000fe20008000000 */
[----:B------:R-:W-:Y:S02]  /*8390*/  UIADD3 UR7, UR44, -0x1, UR6 ;  /* 0xffffffff2c077890 */ /* 0x000fe4000fffe006 */
[----:B------:R-:W-:Y:S02]  /*83a0*/  IABS R5, UR6 ;  /* 0x0000000600057c13 */ /* 0x000fe40008000000 */
[----:B------:R-:W-:Y:S02]  /*83b0*/  R2UR UR10, R2 ;  /* 0x00000000020a72ca */ /* 0x000fe400000e0000 */
[----:B------:R-:W-:Y:S01]  /*83c0*/  IABS R4, UR7 ;  /* 0x0000000700047c13 */ /* 0x000fe20008000000 */
[----:B------:R-:W-:-:S03]  /*83d0*/  ULOP3.LUT UR7, UR7, UR6, URZ, 0x3c, !UPT ;  /* 0x0000000607077292 */ /* 0x000fc6000f8e3c3f */
[----:B------:R-:W-:-:S07]  /*83e0*/  R2UR UR9, R4 ;  /* 0x00000000040972ca */ /* 0x000fce00000e0000 */
[----:B------:R-:W0:Y:S08]  /*83f0*/  I2F.RP R2, UR10 ;  /* 0x0000000a00027d06 */ /* 0x000e300008209400 */
[----:B0-----:R-:W0:Y:S02]  /*8400*/  MUFU.RCP R2, R2 ;  /* 0x0000000200027308 */ /* 0x001e240000001000 */
[----:B0-----:R-:W-:Y:S01]  /*8410*/  IADD3 R3, R2, 0xffffffe, RZ ;  /* 0x0ffffffe02037810 */ /* 0x001fe20007ffe0ff */
[----:B------:R-:W-:-:S05]  /*8420*/  IMAD.MOV R2, RZ, RZ, -R5 ;  /* 0x000000ffff027224 */ /* 0x000fca00078e0a05 */
[----:B------:R-:W0:Y:S02]  /*8430*/  F2I.FTZ.U32.TRUNC.NTZ R3, R3 ;  /* 0x0000000300037305 */ /* 0x000e24000021f000 */
[----:B0-----:R-:W-:-:S13]  /*8440*/  R2UR UR5, R3 ;  /* 0x00000000030572ca */ /* 0x001fda00000e0000 */
[----:B------:R-:W-:-:S04]  /*8450*/  UIADD3 UR8, URZ, -UR5, URZ ;  /* 0x800000053f087290 */ /* 0x000fc8000fffe03f */
[----:B------:R-:W-:-:S04]  /*8460*/  UIMAD UR8, UR8, UR10, URZ ;  /* 0x0000000a080872a4 */ /* 0x000fc8000f8e023f */
[----:B------:R-:W-:-:S03]  /*8470*/  UIMAD.WIDE.U32 UR4, UR5, UR8, UR4 ;  /* 0x00000008050472a5 */ /* 0x000fc6000f8e0004 */
[----:B------:R-:W-:Y:S01]  /*8480*/  R2UR UR8, R2 ;  /* 0x00000000020872ca */ /* 0x000fe200000e0000 */
[----:B------:R-:W-:-:S12]  /*8490*/  UIMAD.WIDE.U32 UR4, UR5, UR9, URZ ;  /* 0x00000009050472a5 */ /* 0x000fd8000f8e003f */
[----:B------:R-:W-:-:S04]  /*84a0*/  UIMAD UR4, UR5, UR8, UR9 ;  /* 0x00000008050472a4 */ /* 0x000fc8000f8e0209 */
[----:B------:R-:W-:-:S11]  /*84b0*/  UISETP.GT.U32.AND UP0, UPT, UR10, UR4, UPT ;  /* 0x000000040a00728c */ /* 0x000fd6000bf04070 */
[----:B------:R-:W-:Y:S02]  /*84c0*/  @!UP0 UIADD3 UR4, UR4, -UR10, URZ ;  /* 0x8000000a04048290 */ /* 0x000fe4000fffe03f */
[----:B------:R-:W-:Y:S02]  /*84d0*/  @!UP0 UIADD3 UR5, UR5, 0x1, URZ ;  /* 0x0000000105058890 */ /* 0x000fe4000fffe03f */
[----:B------:R-:W-:Y:S02]  /*84e0*/  UISETP.GE.U32.AND UP1, UPT, UR4, UR10, UPT ;  /* 0x0000000a0400728c */ /* 0x000fe4000bf26070 */
[----:B------:R-:W-:-:S09]  /*84f0*/  UISETP.GE.AND UP0, UPT, UR7, URZ, UPT ;  /* 0x0000003f0700728c */ /* 0x000fd2000bf06270 */
[----:B------:R-:W-:Y:S02]  /*8500*/  @UP1 UIADD3 UR5, UR5, 0x1, URZ ;  /* 0x0000000105051890 */ /* 0x000fe4000fffe03f */
[----:B------:R-:W-:Y:S02]  /*8510*/  UISETP.NE.AND UP1, UPT, UR6, URZ, UPT ;  /* 0x0000003f0600728c */ /* 0x000fe4000bf25270 */
[----:B------:R-:W-:-:S09]  /*8520*/  @!UP0 UIADD3 UR5, -UR5, URZ, URZ ;  /* 0x0000003f05058290 */ /* 0x000fd2000fffe13f */
[----:B------:R-:W-:-:S07]  /*8530*/  @!UP1 ULOP3.LUT UR5, URZ, UR6, URZ, 0x33, !UPT ;  /* 0x000000063f059292 */ /* 0x000fce000f8e333f */
[----:B------:R-:W-:-:S05]  /*8540*/  UMOV UR37, UR5 ;  /* 0x0000000500257c82 */ /* 0x000fca0008000000 */
.L_x_41:
[----:B------:R-:W-:Y:S02]  /*8550*/  UIMAD UR48, UR47, UR37, URZ ;  /* 0x000000252f3072a4 */ /* 0x000fe4000f8e023f */
[----:B------:R-:W-:Y:S02]  /*8560*/  IMAD.U32 R3, RZ, RZ, UR37 ;  /* 0x00000025ff037e24 */ /* 0x000fe4000f8e00ff */
[----:B------:R-:W-:Y:S02]  /*8570*/  IMAD.MOV.U32 R8, RZ, RZ, 0x1 ;  /* 0x00000001ff087424 */ /* 0x000fe400078e00ff */
[----:B------:R-:W-:-:S04]  /*8580*/  MOV R2, UR48 ;  /* 0x0000003000027c02 */ /* 0x000fc80008000f00 */
[----:B------:R-:W-:-:S04]  /*8590*/  VIADDMNMX R2, R2, R3, UR44, PT ;  /* 0x0000002c02027e46 */ /* 0x000fc8000b800103 */
[----:B------:R-:W-:Y:S01]  /*85a0*/  R2UR UR49, R2 ;  /* 0x00000000023172ca */ /* 0x000fe200000e0000 */
[----:B------:R-:W-:-:S12]  /*85b0*/  IMAD.MOV.U32 R2, RZ, RZ, RZ ;  /* 0x000000ffff027224 */ /* 0x000fd800078e00ff */
[----:B------:R-:W-:-:S06]  /*85c0*/  UISETP.GT.AND UP0, UPT, UR49, UR48, UPT ;  /* 0x000000303100728c */ /* 0x000fcc000bf04270 */
[----:B------:R-:W-:-:S13]  /*85d0*/  PLOP3.LUT P0, PT, PT, PT, UP0, 0x80, 0x0 ;  /* 0x000000000000781c */ /* 0x000fda0003f0f008 */
[----:B------:R-:W-:Y:S05]  /*85e0*/  @!P0 BRA `(.L_x_40) ;  /* 0x0000003000008947 */ /* 0x000fea0003800000 */
[----:B------:R-:W0:Y:S01]  /*85f0*/  S2UR UR4, SR_CgaCtaId ;  /* 0x00000000000479c3 */ /* 0x000e220000008800 */
[----:B------:R-:W-:Y:S02]  /*8600*/  UMOV UR45, 0x400 ;  /* 0x00000400002d7882 */ /* 0x000fe40000000000 */
[----:B0-----:R-:W-:-:S04]  /*8610*/  ULEA UR45, UR4, UR45, 0x18 ;  /* 0x0000002d042d7291 */ /* 0x001fc8000f8ec03f */
[----:B------:R-:W-:-:S04]  /*8620*/  UIADD3 UR4, UR45, 0x18400, URZ ;  /* 0x000184002d047890 */ /* 0x000fc8000fffe03f */
[----:B------:R-:W-:-:S06]  /*8630*/  ULOP3.LUT UP0, URZ, UR4, 0x3ff, URZ, 0xc0, !UPT ;  /* 0x000003ff043f7892 */ /* 0x000fcc000f80c03f */
[----:B------:R-:W-:-:S13]  /*8640*/  PLOP3.LUT P0, PT, PT, PT, UP0, 0x80, 0x0 ;  /* 0x000000000000781c */ /* 0x000fda0003f0f008 */
[----:B------:R-:W-:Y:S05]  /*8650*/  @!P0 BRA `(.L_x_42) ;  /* 0x0000000000408947 */ /* 0x000fea0003800000 */
[----:B------:R-:W-:Y:S01]  /*8660*/  MOV R2, 0x0 ;  /* 0x0000000000027802 */ /* 0x000fe20000000f00 */
[----:B------:R-:W-:Y:S01]  /*8670*/  ULDC.64 UR4, c[0x4][0xf0] ;  /* 0x01003c0000047ab9 */ /* 0x000fe20000000a00 */
[----:B------:R-:W-:Y:S01]  /*8680*/  ULDC.64 UR6, c[0x4][0xf8] ;  /* 0x01003e0000067ab9 */ /* 0x000fe20000000a00 */
[----:B------:R-:W-:Y:S01]  /*8690*/  MOV R4, UR4 ;  /* 0x0000000400047c02 */ /* 0x000fe20008000f00 */
[----:B------:R-:W-:Y:S01]  /*86a0*/  IMAD.U32 R5, RZ, RZ, UR5 ;  /* 0x00000005ff057e24 */ /* 0x000fe2000f8e00ff */
[----:B------:R-:W-:Y:S01]  /*86b0*/  ULDC.64 UR4, c[0x4][0x70] ;  /* 0x01001c0000047ab9 */ /* 0x000fe20000000a00 */
[----:B------:R-:W0:Y:S01]  /*86c0*/  LDC.64 R2, c[0x4][R2] ;  /* 0x0100000002027b82 */ /* 0x000e220000000a00 */
[----:B------:R-:W-:Y:S01]  /*86d0*/  IMAD.U32 R6, RZ, RZ, UR6 ;  /* 0x00000006ff067e24 */ /* 0x000fe2000f8e00ff */
[----:B------:R-:W-:Y:S01]  /*86e0*/  MOV R7, UR7 ;  /* 0x0000000700077c02 */ /* 0x000fe20008000f00 */
[----:B------:R-:W-:Y:S01]  /*86f0*/  IMAD.U32 R10, RZ, RZ, UR4 ;  /* 0x00000004ff0a7e24 */ /* 0x000fe2000f8e00ff */
[----:B------:R-:W-:Y:S01]  /*8700*/  MOV R8, 0x70 ;  /* 0x0000007000087802 */ /* 0x000fe20000000f00 */
[----:B------:R-:W-:-:S02]  /*8710*/  IMAD.U32 R11, RZ, RZ, UR5 ;  /* 0x00000005ff0b7e24 */ /* 0x000fc4000f8e00ff */
[----:B------:R-:W-:Y:S02]  /*8720*/  IMAD.MOV.U32 R12, RZ, RZ, 0x1 ;  /* 0x00000001ff0c7424 */ /* 0x000fe400078e00ff */
[----:B------:R-:W-:-:S07]  /*8730*/  IMAD.MOV.U32 R13, RZ, RZ, RZ ;  /* 0x000000ffff0d7224 */ /* 0x000fce00078e00ff */
[----:B------:R-:W-:-:S07]  /*8740*/  LEPC R20, `(.L_x_42) ;  /* 0x000000001014794e */ /* 0x000fce0000000000 */
[----:B0----5:R-:W-:Y:S05]  /*8750*/  CALL.ABS.NOINC R2 ;  /* 0x0000000002007343 */ /* 0x021fea0003c00000 */
.L_x_42:
        /* <DEDUP_REMOVED lines=19> */
[----:B-1---5:R-:W-:Y:S05]  /*8890*/  CALL.ABS.NOINC R2 ;  /* 0x0000000002007343 */ /* 0x022fea0003c00000 */
.L_x_44:
[----:B------:R0:W1:Y:S01]  /*88a0*/  LDC.64 R2, c[0x4][R16] ;  /* 0x0100000010027b82 */ /* 0x0000620000000a00 */
[----:B------:R-:W-:Y:S01]  /*88b0*/  ULDC.64 UR4, c[0x4][0xf0] ;  /* 0x01003c0000047ab9 */ /* 0x000fe20000000a00 */
[----:B------:R-:W-:Y:S01]  /*88c0*/  ULDC.64 UR6, c[0x4][0xf8] ;  /* 0x01003e0000067ab9 */ /* 0x000fe20000000a00 */
[----:B------:R-:W-:Y:S01]  /*88d0*/  MOV R4, UR4 ;  /* 0x0000000400047c02 */ /* 0x000fe20008000f00 */
        /* <DEDUP_REMOVED lines=11> */
.L_x_43:
[----:B------:R-:W0:Y:S01]  /*8990*/  LDC.64 R2, c[0x0][0x9f8] ;  /* 0x00027e00ff027b82 */ /* 0x000e220000000a00 */
[----:B------:R-:W-:Y:S01]  /*89a0*/  IMAD.SHL.U32 R6, R25, 0x8, RZ ;  /* 0x0000000819067824 */ /* 0x000fe200078e00ff */
[----:B------:R-:W-:Y:S01]  /*89b0*/  MOV R32, R27 ;  /* 0x0000001b00207202 */ /* 0x000fe20000000f00 */
[----:B------:R-:W-:Y:S01]  /*89c0*/  ULDC UR4, c[0x0][0x2f4] ;  /* 0x0000bd0000047ab9 */ /* 0x000fe20000000800 */
[----:B------:R-:W-:-:S04]  /*89d0*/  ULDC UR5, c[0x0][0x320] ;  /* 0x0000c80000057ab9 */ /* 0x000fc80000000800 */
[----:B------:R-:W1:Y:S01]  /*89e0*/  LDC R16, c[0x0][0x430] ;  /* 0x00010c00ff107b82 */ /* 0x000e620000000800 */
[----:B0-----:R-:W-:-:S04]  /*89f0*/  ISETP.NE.U32.AND P0, PT, R2, RZ, PT ;  /* 0x000000ff0200720c */ /* 0x001fc80003f05070 */
[----:B------:R-:W-:-:S13]  /*8a00*/  ISETP.NE.AND.EX P0, PT, R3, RZ, PT, P0 ;  /* 0x000000ff0300720c */ /* 0x000fda0003f05300 */
[----:B------:R-:W0:Y:S01]  /*8a10*/  @P0 LDC.64 R2, c[0x0][0x9f8] ;  /* 0x00027e00ff020b82 */ /* 0x000e220000000a00 */
[----:B------:R-:W-:-:S04]  /*8a20*/  LOP3.LUT R30, R6, 0x38, RZ, 0xc0, !PT ;  /* 0x00000038061e7812 */ /* 0x000fc800078ec0ff */
[----:B------:R-:W-:Y:S02]  /*8a30*/  LOP3.LUT R19, R30, 0x40, RZ, 0xfc, !PT ;  /* 0x000000401e137812 */ /* 0x000fe400078efcff */
[----:B------:R-:W-:Y:S02]  /*8a40*/  LOP3.LUT R22, R22, 0xfffffffb, RZ, 0xc0, !PT ;  /* 0xfffffffb16167812 */ /* 0x000fe400078ec0ff */
[----:B------:R-:W-:Y:S01]  /*8a50*/  ISETP.GE.AND P2, PT, R19, UR4, PT ;  /* 0x0000000413007c0c */ /* 0x000fe2000bf46270 */
[----:B0-----:R-:W-:-:S05]  /*8a60*/  @P0 IMAD.WIDE R2, R27, 0x4, R2 ;  /* 0x000000041b020825 */ /* 0x001fca00078e0202 */
[----:B------:R0:W5:Y:S01]  /*8a70*/  @P0 LDG.E R32, desc[UR38][R2.64] ;  /* 0x0000002602200981 */ /* 0x000162000c1e1900 */
[C---:B------:R-:W-:Y:S01]  /*8a80*/  ISETP.GE.AND P0, PT, R30.reuse, UR4, PT ;  /* 0x000000041e007c0c */ /* 0x040fe2000bf06270 */
[----:B------:R-:W-:Y:S01]  /*8a90*/  IMAD.SHL.U32 R26, R25, 0x10, RZ ;  /* 0x00000010191a7824 */ /* 0x000fe200078e00ff */
[C---:B------:R-:W-:Y:S01]  /*8aa0*/  LOP3.LUT R23, R30.reuse, 0x80, RZ, 0xfc, !PT ;  /* 0x000000801e177812 */ /* 0x040fe200078efcff */
[----:B------:R-:W-:Y:S01]  /*8ab0*/  UMOV UR6, 0xffffffff ;  /* 0xffffffff00067882 */ /* 0x000fe20000000000 */
[----:B------:R-:W-:Y:S02]  /*8ac0*/  ISETP.GE.AND P3, PT, R30, UR5, PT ;  /* 0x000000051e007c0c */ /* 0x000fe4000bf66270 */
[----:B------:R-:W-:Y:S02]  /*8ad0*/  ISETP.GE.AND P1, PT, R23, UR4, PT ;  /* 0x0000000417007c0c */ /* 0x000fe4000bf26270 */
[----:B------:R-:W-:Y:S02]  /*8ae0*/  LOP3.LUT R10, R25, 0x7f, RZ, 0xc0, !PT ;  /* 0x0000007f190a7812 */ /* 0x000fe400078ec0ff */
[----:B------:R-:W-:-:S03]  /*8af0*/  LOP3.LUT R26, R26, 0x70, RZ, 0xc0, !PT ;  /* 0x000000701a1a7812 */ /* 0x000fc600078ec0ff */
[----:B------:R-:W-:Y:S02]  /*8b00*/  @P0 LOP3.LUT R22, R22, 0x4, RZ, 0xfc, !PT ;  /* 0x0000000416160812 */ /* 0x000fe400078efcff */
[----:B------:R-:W-:Y:S02]  /*8b10*/  ISETP.GE.AND P0, PT, R19, UR5, PT ;  /* 0x0000000513007c0c */ /* 0x000fe4000bf06270 */
[----:B------:R-:W-:-:S04]  /*8b20*/  LOP3.LUT R22, R22, 0xfffffffd, RZ, 0xc0, !PT ;  /* 0xfffffffd16167812 */ /* 0x000fc800078ec0ff */
[----:B------:R-:W-:-:S04]  /*8b30*/  @P2 LOP3.LUT R22, R22, 0x2, RZ, 0xfc, !PT ;  /* 0x0000000216162812 */ /* 0x000fc800078efcff */
[----:B------:R-:W-:-:S04]  /*8b40*/  LOP3.LUT R22, R22, 0xfffffffe, RZ, 0xc0, !PT ;  /* 0xfffffffe16167812 */ /* 0x000fc800078ec0ff */
[----:B------:R-:W-:Y:S01]  /*8b50*/  @P1 LOP3.LUT R22, R22, 0x1, RZ, 0xfc, !PT ;  /* 0x0000000116161812 */ /* 0x000fe200078efcff */
[----:B01----:R-:W-:Y:S06]  /*8b60*/  BRA.DIV UR6, `(.L_x_45) ;  /* 0x0000002e06e07947 */ /* 0x003fec000b800000 */
.L_x_87:
[----:B------:R-:W-:Y:S01]  /*8b70*/  UIADD3 UR4, UR49, -0x1, URZ ;  /* 0xffffffff31047890 */ /* 0x000fe2000fffe03f */
[----:B------:R-:W-:Y:S02]  /*8b80*/  SHF.R.U32.HI R37, RZ, 0x3, R10 ;  /* 0x00000003ff257819 */ /* 0x000fe4000001160a */
[----:B------:R-:W-:Y:S02]  /*8b90*/  ISETP.NE.AND P2, PT, R16, 0x1, PT ;  /* 0x000000011000780c */ /* 0x000fe40003f45270 */
[----:B------:R-:W-:Y:S02]  /*8ba0*/  LOP3.LUT R33, R26, R37, RZ, 0xfc, !PT ;  /* 0x000000251a217212 */ /* 0x000fe400078efcff */
[----:B------:R-:W-:Y:S02]  /*8bb0*/  MOV R0, UR4 ;  /* 0x0000000400007c02 */ /* 0x000fe40008000f00 */
[----:B-----5:R-:W-:Y:S02]  /*8bc0*/  SHF.R.S32.HI R34, RZ, 0x1f, R32 ;  /* 0x0000001fff227819 */ /* 0x020fe40000011420 */
[----:B------:R-:W-:Y:S01]  /*8bd0*/  LOP3.LUT R22, R22, 0xffffffdf, RZ, 0xc0, !PT ;  /* 0xffffffdf16167812 */ /* 0x000fe200078ec0ff */
[----:B------:R-:W-:-:S04]  /*8be0*/  IMAD R7, R0, 0x60, R33 ;  /* 0x0000006000077824 */ /* 0x000fc800078e0221 */
[----:B------:R-:W0:Y:S01]  /*8bf0*/  @P2 LDC R0, c[0x0][0x434] ;  /* 0x00010d00ff002b82 */ /* 0x000e220000000800 */
[C---:B------:R-:W-:Y:S01]  /*8c00*/  ISETP.GE.AND P1, PT, R7.reuse, UR43, PT ;  /* 0x0000002b07007c0c */ /* 0x040fe2000bf26270 */
[----:B------:R-:W-:Y:S01]  /*8c10*/  IMAD.IADD R7, R7, 0x1, R18 ;  /* 0x0000000107077824 */ /* 0x000fe200078e0212 */
[----:B------:R-:W-:Y:S02]  /*8c20*/  @P2 LOP3.LUT R22, R22, 0x20, RZ, 0xfc, !PT ;  /* 0x0000002016162812 */ /* 0x000fe400078efcff */
[----:B------:R-:W-:Y:S01]  /*8c30*/  ISETP.GT.U32.OR P1, PT, R33, 0x5f, P1 ;  /* 0x0000005f2100780c */ /* 0x000fe20000f24470 */
[----:B------:R-:W-:Y:S02]  /*8c40*/  IMAD.MOV.U32 R11, RZ, RZ, R7 ;  /* 0x000000ffff0b7224 */ /* 0x000fe400078e0007 */
[----:B------:R-:W1:Y:S10]  /*8c50*/  @P2 LDC R3, c[0x0][0x438] ;  /* 0x00010e00ff032b82 */ /* 0x000e740000000800 */
[----:B------:R-:W2:Y:S01]  /*8c60*/  @!P1 LDC.64 R8, c[0x0][0x428] ;  /* 0x00010a00ff089b82 */ /* 0x000ea20000000a00 */
[----:B0-----:R-:W-:-:S07]  /*8c70*/  @P2 IMAD.HI.U32 R0, R7, R0, RZ ;  /* 0x0000000007002227 */ /* 0x001fce00078e00ff */
[----:B------:R-:W0:Y:S01]  /*8c80*/  @!P1 LDC.64 R4, c[0x0][0x418] ;  /* 0x00010600ff049b82 */ /* 0x000e220000000a00 */
[----:B-1----:R-:W-:-:S04]  /*8c90*/  @P2 SHF.R.U32.HI R11, RZ, R3, R0 ;  /* 0x00000003ff0b2219 */ /* 0x002fc80000011600 */
[----:B------:R-:W-:Y:S02]  /*8ca0*/  @!P1 SHF.R.S32.HI R3, RZ, 0x1f, R11 ;  /* 0x0000001fff039819 */ /* 0x000fe4000001140b */
[----:B------:R-:W-:Y:S01]  /*8cb0*/  @!P1 MOV R2, R11 ;  /* 0x0000000b00029202 */ /* 0x000fe20000000f00 */
[----:B--2---:R-:W-:-:S04]  /*8cc0*/  @!P1 IMAD R0, R34, R8, RZ ;  /* 0x0000000822009224 */ /* 0x004fc800078e02ff */
[----:B------:R-:W-:-:S04]  /*8cd0*/  @!P1 IMAD.WIDE.U32 R2, R32, R8, R2 ;  /* 0x0000000820029225 */ /* 0x000fc800078e0002 */
[----:B------:R-:W-:Y:S01]  /*8ce0*/  @!P1 IMAD R9, R32, R9, R0 ;  /* 0x0000000920099224 */ /* 0x000fe200078e0200 */
[----:B0-----:R-:W-:-:S03]  /*8cf0*/  @!P1 LEA R4, P2, R2, R4, 0x2 ;  /* 0x0000000402049211 */ /* 0x001fc600078410ff */
[----:B------:R-:W-:-:S05]  /*8d00*/  @!P1 IMAD.IADD R0, R3, 0x1, R9 ;  /* 0x0000000103009824 */ /* 0x000fca00078e0209 */
[----:B------:R-:W-:Y:S01]  /*8d10*/  @!P1 LEA.HI.X R5, R2, R5, R0, 0x2, P2 ;  /* 0x0000000502059211 */ /* 0x000fe200010f1400 */
[----:B------:R-:W-:-:S06]  /*8d20*/  IMAD.MOV.U32 R0, RZ, RZ, RZ ;  /* 0x000000ffff007224 */ /* 0x000fcc00078e00ff */
[----:B------:R0:W5:Y:S01]  /*8d30*/  @!P1 LDG.E R0, desc[UR38][R4.64] ;  /* 0x0000002604009981 */ /* 0x000162000c1e1900 */
[----:B------:R-:W-:Y:S01]  /*8d40*/  ULOP3.LUT UR5, UR36, 0x2, URZ, 0xfc, !UPT ;  /* 0x0000000224057892 */ /* 0x000fe2000f8efc3f */
[----:B------:R-:W-:Y:S01]  /*8d50*/  IADD3 R2, -R11, RZ, RZ ;  /* 0x000000ff0b027210 */ /* 0x000fe20007ffe1ff */
[----:B------:R-:W-:Y:S01]  /*8d60*/  IMAD.U32 R28, RZ, RZ, UR4 ;  /* 0x00000004ff1c7e24 */ /* 0x000fe2000f8e00ff */
[----:B------:R-:W-:Y:S02]  /*8d70*/  LOP3.LUT R22, R22, 0xffffffef, RZ, 0xc0, !PT ;  /* 0xffffffef16167812 */ /* 0x000fe400078ec0ff */
[----:B------:R-:W-:Y:S01]  /*8d80*/  SEL R29, RZ, 0x1, P3 ;  /* 0x00000001ff1d7807 */ /* 0x000fe20001800000 */
[----:B------:R-:W-:Y:S01]  /*8d90*/  IMAD.U32 R36, RZ, RZ, UR5 ;  /* 0x00000005ff247e24 */ /* 0x000fe2000f8e00ff */
[----:B------:R-:W-:Y:S01]  /*8da0*/  LOP3.LUT R22, R22, 0xfffffff7, RZ, 0xc0, !PT ;  /* 0xfffffff716167812 */ /* 0x000fe200078ec0ff */
[----:B------:R-:W-:Y:S01]  /*8db0*/  IMAD R7, R16, R2, R7 ;  /* 0x0000000210077224 */ /* 0x000fe200078e0207 */
[----:B------:R-:W-:-:S02]  /*8dc0*/  SEL R2, RZ, 0xffffffff, P0 ;  /* 0xffffffffff027807 */ /* 0x000fc40000000000 */
[----:B------:R-:W-:Y:S02]  /*8dd0*/  ISETP.GT.U32.AND P0, PT, R33, 0x5f, PT ;  /* 0x0000005f2100780c */ /* 0x000fe40003f04070 */
[----:B------:R-:W-:Y:S01]  /*8de0*/  ISETP.NE.AND P4, PT, R36, 0x3, PT ;  /* 0x000000032400780c */ /* 0x000fe20003f85270 */
[----:B------:R-:W-:Y:S01]  /*8df0*/  IMAD.SHL.U32 R2, R2, 0x2, RZ ;  /* 0x0000000202027824 */ /* 0x000fe200078e00ff */
[----:B------:R-:W-:-:S04]  /*8e00*/  MOV R31, UR42 ;  /* 0x0000002a001f7c02 */ /* 0x000fc80008000f00 */
[----:B------:R-:W-:Y:S02]  /*8e10*/  LOP3.LUT R29, R2, 0x2, R29, 0xe2, !PT ;  /* 0x00000002021d7812 */ /* 0x000fe400078ee21d */
[----:B------:R-:W-:-:S03]  /*8e20*/  SHF.R.S32.HI R31, RZ, 0x1f, R31 ;  /* 0x0000001fff1f7819 */ /* 0x000fc6000001141f */
[----:B------:R-:W-:-:S04]  /*8e30*/  @P0 LOP3.LUT R22, R22, 0x8, RZ, 0xfc, !PT ;  /* 0x0000000816160812 */ /* 0x000fc800078efcff */
[----:B------:R-:W-:Y:S01]  /*8e40*/  @P4 LOP3.LUT R22, R22, 0x10, RZ, 0xfc, !PT ;  /* 0x0000001016164812 */ /* 0x000fe200078efcff */
[----:B0-----:R-:W-:Y:S06]  /*8e50*/  @!P4 BRA `(.L_x_46) ;  /* 0x000000000004c947 */ /* 0x001fec0003800000 */
[----:B------:R-:W-:Y:S01]  /*8e60*/  BPT.TRAP 0x1 ;  /* 0x000000040000795c */ /* 0x000fe20000300000 */
.L_x_46:
[----:B------:R-:W-:Y:S01]  /*8e70*/  SHF.R.S32.HI R5, RZ, 0x1f, R7 ;  /* 0x0000001fff057819 */ /* 0x000fe20000011407 */
[----:B------:R-:W-:Y:S01]  /*8e80*/  ULDC.64 UR4, c[0x0][0x328] ;  /* 0x0000ca0000047ab9 */ /* 0x000fe20000000a00 */
[----:B-----5:R-:W-:Y:S02]  /*8e90*/  SHF.R.S32.HI R4, RZ, 0x1f, R0 ;  /* 0x0000001fff047819 */ /* 0x020fe40000011400 */
[----:B------:R-:W-:Y:S01]  /*8ea0*/  R2UR UR6, R31 ;  /* 0x000000001f0672ca */ /* 0x000fe200000e0000 */
[----:B------:R-:W-:-:S04]  /*8eb0*/  IMAD R2, R5, UR4, RZ ;  /* 0x0000000405027c24 */ /* 0x000fc8000f8e02ff */
[C---:B------:R-:W-:Y:S02]  /*8ec0*/  IMAD R9, R7.reuse, UR5, R2 ;  /* 0x0000000507097c24 */ /* 0x040fe4000f8e0202 */
[----:B------:R-:W-:Y:S01]  /*8ed0*/  IMAD.WIDE.U32 R2, R7, UR4, RZ ;  /* 0x0000000407027c25 */ /* 0x000fe2000f8e00ff */
[----:B------:R-:W-:-:S03]  /*8ee0*/  ULDC.64 UR4, c[0x0][0x338] ;  /* 0x0000ce0000047ab9 */ /* 0x000fc60000000a00 */
[----:B------:R-:W-:Y:S02]  /*8ef0*/  IMAD.IADD R3, R3, 0x1, R9 ;  /* 0x0000000103037824 */ /* 0x000fe400078e0209 */
[----:B------:R-:W-:Y:S02]  /*8f00*/  IMAD R9, R4, UR4, RZ ;  /* 0x0000000404097c24 */ /* 0x000fe4000f8e02ff */
[----:B------:R-:W-:-:S04]  /*8f10*/  IMAD.WIDE.U32 R2, R0, UR4, R2 ;  /* 0x0000000400027c25 */ /* 0x000fc8000f8e0002 */
[----:B------:R-:W-:Y:S01]  /*8f20*/  IMAD R9, R0, UR5, R9 ;  /* 0x0000000500097c24 */ /* 0x000fe2000f8e0209 */
[----:B------:R-:W-:-:S04]  /*8f30*/  ULDC.64 UR4, c[0x0][0x330] ;  /* 0x0000cc0000047ab9 */ /* 0x000fc80000000a00 */
[----:B------:R-:W-:Y:S01]  /*8f40*/  IADD3 R3, R3, R9, RZ ;  /* 0x0000000903037210 */ /* 0x000fe20007ffe0ff */
[----:B------:R-:W-:Y:S01]  /*8f50*/  IMAD.U32 R9, RZ, RZ, UR4 ;  /* 0x00000004ff097e24 */ /* 0x000fe2000f8e00ff */
[----:B------:R-:W-:-:S03]  /*8f60*/  UIMAD UR4, UR6, UR4, URZ ;  /* 0x00000004060472a4 */ /* 0x000fc6000f8e023f */
[----:B------:R-:W-:Y:S01]  /*8f70*/  IMAD.WIDE.U32 R2, R9, UR42, R2 ;  /* 0x0000002a09027c25 */ /* 0x000fe2000f8e0002 */
[----:B------:R-:W-:Y:S01]  /*8f80*/  UIMAD UR4, UR42, UR5, UR4 ;  /* 0x000000052a0472a4 */ /* 0x000fe2000f8e0204 */
[----:B------:R-:W-:Y:S02]  /*8f90*/  ULDC.64 UR6, c[0x0][0x318] ;  /* 0x0000c60000067ab9 */ /* 0x000fe40000000a00 */
[----:B------:R-:W-:-:S03]  /*8fa0*/  LEA R16, P0, R2, UR6, 0x1 ;  /* 0x0000000602107c11 */ /* 0x000fc6000f8008ff */
[----:B------:R-:W-:-:S05]  /*8fb0*/  VIADD R17, R3, UR4 ;  /* 0x0000000403117c36 */ /* 0x000fca0008000000 */
[----:B------:R-:W-:Y:S02]  /*8fc0*/  LEA.HI.X R17, R2, UR7, R17, 0x1, P0 ;  /* 0x0000000702117c11 */ /* 0x000fe400080f0c11 */
[----:B------:R-:W-:-:S04]  /*8fd0*/  MOV R2, 0x1 ;  /* 0x0000000100027802 */ /* 0x000fc80000000f00 */
[----:B------:R-:W-:-:S04]  /*8fe0*/  SHF.L.U32 R2, R2, 0x1f, RZ ;  /* 0x0000001f02027819 */ /* 0x000fc800000006ff */
[----:B------:R-:W0:Y:S02]  /*8ff0*/  SYNCS.PHASECHK.TRANS64.TRYWAIT P0, [UR45+0x2a840], R2 ;  /* 0x02a84002ff0075a7 */ /* 0x000e24000800016d */
[----:B0-----:R-:W-:Y:S05]  /*9000*/  @!P0 BRA `(.L_x_47) ;  /* 0x0000002800d88947 */ /* 0x001fea0003800000 */
.L_x_88:
[----:B------:R-:W-:Y:S01]  /*9010*/  ULDC.64 UR4, c[0x0][0x300] ;  /* 0x0000c00000047ab9 */ /* 0x000fe20000000a00 */
[----:B------:R-:W-:Y:S01]  /*9020*/  R2UR UR6, R31 ;  /* 0x000000001f0672ca */ /* 0x000fe200000e0000 */
[----:B0-----:R-:W-:Y:S01]  /*9030*/  IMAD R2, R5, UR4, RZ ;  /* 0x0000000405027c24 */ /* 0x001fe2000f8e02ff */
[C---:B------:R-:W-:Y:S02]  /*9040*/  LOP3.LUT P3, RZ, R22.reuse, 0x4, RZ, 0xc0, !PT ;  /* 0x0000000416ff7812 */ /* 0x040fe4000786c0ff */
[C---:B------:R-:W-:Y:S01]  /*9050*/  LOP3.LUT P2, RZ, R22.reuse, 0x2, RZ, 0xc0, !PT ;  /* 0x0000000216ff7812 */ /* 0x040fe2000784c0ff */
[C---:B------:R-:W-:Y:S01]  /*9060*/  IMAD R5, R7.reuse, UR5, R2 ;  /* 0x0000000507057c24 */ /* 0x040fe2000f8e0202 */
[----:B------:R-:W-:Y:S01]  /*9070*/  LOP3.LUT P1, RZ, R22, 0x1, RZ, 0xc0, !PT ;  /* 0x0000000116ff7812 */ /* 0x000fe2000782c0ff */
[----:B------:R-:W-:Y:S01]  /*9080*/  IMAD.WIDE.U32 R2, R7, UR4, RZ ;  /* 0x0000000407027c25 */ /* 0x000fe2000f8e00ff */
[----:B------:R-:W-:-:S03]  /*9090*/  ULDC.64 UR4, c[0x0][0x310] ;  /* 0x0000c40000047ab9 */ /* 0x000fc60000000a00 */
[----:B------:R-:W-:Y:S02]  /*90a0*/  IMAD.IADD R3, R3, 0x1, R5 ;  /* 0x0000000103037824 */ /* 0x000fe400078e0205 */
[----:B------:R-:W-:Y:S02]  /*90b0*/  IMAD R5, R4, UR4, RZ ;  /* 0x0000000404057c24 */ /* 0x000fe4000f8e02ff */
[----:B------:R-:W-:-:S04]  /*90c0*/  IMAD.WIDE.U32 R2, R0, UR4, R2 ;  /* 0x0000000400027c25 */ /* 0x000fc8000f8e0002 */
[----:B------:R-:W-:Y:S01]  /*90d0*/  IMAD R5, R0, UR5, R5 ;  /* 0x0000000500057c24 */ /* 0x000fe2000f8e0205 */
[----:B------:R-:W-:-:S03]  /*90e0*/  ULDC.64 UR4, c[0x0][0x308] ;  /* 0x0000c20000047ab9 */ /* 0x000fc60000000a00 */
[----:B------:R-:W-:Y:S01]  /*90f0*/  IMAD.IADD R3, R3, 0x1, R5 ;  /* 0x0000000103037824 */ /* 0x000fe200078e0205 */
[----:B------:R-:W-:Y:S01]  /*9100*/  MOV R5, UR4 ;  /* 0x0000000400057c02 */ /* 0x000fe20008000f00 */
[----:B------:R-:W-:-:S03]  /*9110*/  UIMAD UR4, UR6, UR4, URZ ;  /* 0x00000004060472a4 */ /* 0x000fc6000f8e023f */
[----:B------:R-:W-:Y:S01]  /*9120*/  ULDC.64 UR6, c[0x0][0x2e8] ;  /* 0x0000ba0000067ab9 */ /* 0x000fe20000000a00 */
[----:B------:R-:W-:Y:S02]  /*9130*/  UIMAD UR4, UR42, UR5, UR4 ;  /* 0x000000052a0472a4 */ /* 0x000fe4000f8e0204 */
[----:B------:R-:W-:-:S04]  /*9140*/  IMAD.WIDE.U32 R2, R5, UR42, R2 ;  /* 0x0000002a05027c25 */ /* 0x000fc8000f8e0002 */
[----:B------:R-:W-:Y:S01]  /*9150*/  VIADD R7, R3, UR4 ;  /* 0x0000000403077c36 */ /* 0x000fe20008000000 */
[C---:B------:R-:W-:Y:S01]  /*9160*/  LEA R0, P0, R2.reuse, UR6, 0x1 ;  /* 0x0000000602007c11 */ /* 0x040fe2000f8008ff */
[----:B------:R-:W-:Y:S01]  /*9170*/  IMAD.MOV.U32 R3, RZ, RZ, -0x60 ;  /* 0xffffffa0ff037424 */ /* 0x000fe200078e00ff */
[----:B------:R-:W-:Y:S02]  /*9180*/  UMOV UR4, 0xffffffff ;  /* 0xffffffff00047882 */ /* 0x000fe40000000000 */
[----:B------:R-:W-:Y:S01]  /*9190*/  LEA.HI.X R7, R2, UR7, R7, 0x1, P0 ;  /* 0x0000000702077c11 */ /* 0x000fe200080f0c07 */
[----:B------:R-:W-:Y:S01]  /*91a0*/  IMAD R4, R28, R3, UR43 ;  /* 0x0000002b1c047e24 */ /* 0x000fe2000f8e0203 */
[----:B------:R-:W-:-:S04]  /*91b0*/  LOP3.LUT R3, R6, 0x1c0, RZ, 0xc0, !PT ;  /* 0x000001c006037812 */ /* 0x000fc800078ec0ff */
[----:B------:R-:W-:Y:S02]  /*91c0*/  LOP3.LUT R2, R3, 0x38, R6, 0xf8, !PT ;  /* 0x0000003803027812 */ /* 0x000fe400078ef806 */
[----:B------:R-:W-:Y:S02]  /*91d0*/  IADD3 R6, -R37, R4, RZ ;  /* 0x0000000425067210 */ /* 0x000fe40007ffe1ff */
[----:B------:R-:W-:Y:S01]  /*91e0*/  LOP3.LUT R2, R2, 0x38, R25, 0x78, !PT ;  /* 0x0000003802027812 */ /* 0x000fe200078e7819 */
[----:B------:R-:W-:Y:S01]  /*91f0*/  IMAD.SHL.U32 R25, R10, 0x8, RZ ;  /* 0x000000080a197824 */ /* 0x000fe200078e00ff */
[----:B------:R-:W-:-:S04]  /*9200*/  ISETP.GE.AND P0, PT, R6, 0x1, PT ;  /* 0x000000010600780c */ /* 0x000fc80003f06270 */
[----:B------:R-:W-:Y:S01]  /*9210*/  LOP3.LUT R25, R2, 0x200, R25, 0xf8, !PT ;  /* 0x0000020002197812 */ /* 0x000fe200078ef819 */
[----:B------:R-:W-:Y:S08]  /*9220*/  BRA.DIV UR4, `(.L_x_48) ;  /* 0x0000002a04687947 */ /* 0x000ff0000b800000 */
[----:B------:R-:W-:Y:S01]  /*9230*/  SHFL.IDX PT, R3, R7, RZ, 0x181f ;  /* 0x00181fff07037589 */ /* 0x000fe200000e0000 */
[----:B------:R-:W-:-:S03]  /*9240*/  @P0 LEA R9, R25, UR45, 0x1 ;  /* 0x0000002d19090c11 */ /* 0x000fc6000f8e08ff */
[----:B------:R-:W0:Y:S04]  /*9250*/  SHFL.IDX PT, R2, R0, RZ, 0x181f ;  /* 0x00181fff00027589 */ /* 0x000e2800000e0000 */
[----:B------:R-:W-:Y:S04]  /*9260*/  SHFL.IDX PT, R5, R7, 0x1, 0x181f ;  /* 0x00381f0007057f89 */ /* 0x000fe800000e0000 */
[----:B------:R-:W-:Y:S04]  /*9270*/  SHFL.IDX PT, R4, R0, 0x1, 0x181f ;  /* 0x00381f0000047f89 */ /* 0x000fe800000e0000 */
[----:B------:R-:W1:Y:S04]  /*9280*/  SHFL.IDX PT, R8, R7, 0x2, 0x181f ;  /* 0x00581f0007087f89 */ /* 0x000e6800000e0000 */
[----:B------:R-:W2:Y:S04]  /*9290*/  SHFL.IDX PT, R14, R0, 0x2, 0x181f ;  /* 0x00581f00000e7f89 */ /* 0x000ea800000e0000 */
[----:B------:R-:W3:Y:S01]  /*92a0*/  SHFL.IDX PT, R10, R0, 0x3, 0x181f ;  /* 0x00781f00000a7f89 */ /* 0x000ee200000e0000 */
[----:B0-----:R-:W-:-:S05]  /*92b0*/  @P0 IMAD.WIDE.U32 R2, R30, 0x2, R2 ;  /* 0x000000021e020825 */ /* 0x001fca00078e0002 */
[----:B------:R-:W-:Y:S04]  /*92c0*/  @P0 LDGSTS.E.BYPASS.LTC128B.128 [R9+0x18400], desc[UR38][R2.64], !P3 ;  /* 0x1840000002090fae */ /* 0x000fe8000d901d66 */
[----:B------:R-:W-:Y:S04]  /*92d0*/  @P0 LDGSTS.E.BYPASS.LTC128B.128 [R9+0x1b400], desc[UR38][R2.64+0x80], !P2 ;  /* 0x1b40008002090fae */ /* 0x000fe8000d101d66 */
[----:B------:R0:W-:Y:S01]  /*92e0*/  @P0 LDGSTS.E.BYPASS.LTC128B.128 [R9+0x1e400], desc[UR38][R2.64+0x100], !P1 ;  /* 0x1e40010002090fae */ /* 0x0001e2000c901d66 */
[----:B------:R-:W-:-:S03]  /*92f0*/  ISETP.GE.AND P0, PT, R6, 0x11, PT ;  /* 0x000000110600780c */ /* 0x000fc60003f06270 */
[----:B0-----:R-:W0:Y:S01]  /*9300*/  SHFL.IDX PT, R9, R7, 0x3, 0x181f ;  /* 0x00781f0007097f89 */ /* 0x001e2200000e0000 */
[----:B-1----:R-:W-:-:S09]  /*9310*/  MOV R3, R8 ;  /* 0x0000000800037202 */ /* 0x002fd20000000f00 */
[----:B------:R-:W-:Y:S01]  /*9320*/  @P0 IMAD.WIDE.U32 R4, R30, 0x2, R4 ;  /* 0x000000021e040825 */ /* 0x000fe200078e0004 */
[----:B------:R-:W-:Y:S01]  /*9330*/  @P0 LEA R21, R25, UR45, 0x1 ;  /* 0x0000002d19150c11 */ /* 0x000fe2000f8e08ff */
[----:B------:R-:W-:Y:S02]  /*9340*/  SHFL.IDX PT, R8, R7, 0x4, 0x181f ;  /* 0x00981f0007087f89 */ /* 0x000fe400000e0000 */
[----:B--2---:R-:W-:Y:S02]  /*9350*/  IMAD.MOV.U32 R2, RZ, RZ, R14 ;  /* 0x000000ffff027224 */ /* 0x004fe400078e000e */
[----:B------:R-:W-:Y:S04]  /*9360*/  @P0 LDGSTS.E.BYPASS.LTC128B.128 [R21+0x18c00], desc[UR38][R4.64], !P3 ;  /* 0x18c0000004150fae */ /* 0x000fe8000d901d66 */
[----:B------:R-:W-:Y:S04]  /*9370*/  @P0 LDGSTS.E.BYPASS.LTC128B.128 [R21+0x1bc00], desc[UR38][R4.64+0x80], !P2 ;  /* 0x1bc0008004150fae */ /* 0x000fe8000d101d66 */
[----:B------:R3:W-:Y:S01]  /*9380*/  @P0 LDGSTS.E.BYPASS.LTC128B.128 [R21+0x1ec00], desc[UR38][R4.64+0x100], !P1 ;  /* 0x1ec0010004150fae */ /* 0x0007e2000c901d66 */
[----:B------:R-:W-:-:S03]  /*9390*/  ISETP.GE.AND P0, PT, R6, 0x21, PT ;  /* 0x000000210600780c */ /* 0x000fc60003f06270 */
[----:B------:R-:W1:Y:S04]  /*93a0*/  SHFL.IDX PT, R14, R0, 0x4, 0x181f ;  /* 0x00981f00000e7f89 */ /* 0x000e6800000e0000 */
[----:B------:R-:W2:Y:S01]  /*93b0*/  SHFL.IDX PT, R7, R7, 0x5, 0x181f ;  /* 0x00b81f0007077f89 */ /* 0x000ea200000e0000 */
[----:B---3--:R-:W-:-:S05]  /*93c0*/  IMAD.MOV.U32 R4, RZ, RZ, R10 ;  /* 0x000000ffff047224 */ /* 0x008fca00078e000a */
[----:B------:R-:W-:Y:S01]  /*93d0*/  @P0 IMAD.WIDE.U32 R2, R30, 0x2, R2 ;  /* 0x000000021e020825 */ /* 0x000fe200078e0002 */
[----:B------:R-:W-:-:S03]  /*93e0*/  @P0 LEA R35, R25, UR45, 0x1 ;  /* 0x0000002d19230c11 */ /* 0x000fc6000f8e08ff */
[----:B0-----:R-:W-:Y:S02]  /*93f0*/  IMAD.MOV.U32 R5, RZ, RZ, R9 ;  /* 0x000000ffff057224 */ /* 0x001fe400078e0009 */
[----:B------:R-:W-:Y:S04]  /*9400*/  @P0 LDGSTS.E.BYPASS.LTC128B.128 [R35+0x19400], desc[UR38][R2.64], !P3 ;  /* 0x1940000002230fae */ /* 0x000fe8000d901d66 */
[----:B------:R-:W-:Y:S04]  /*9410*/  @P0 LDGSTS.E.BYPASS.LTC128B.128 [R35+0x1c400], desc[UR38][R2.64+0x80], !P2 ;  /* 0x1c40008002230fae */ /* 0x000fe8000d101d66 */
[----:B------:R1:W-:Y:S01]  /*9420*/  @P0 LDGSTS.E.BYPASS.LTC128B.128 [R35+0x1f400], desc[UR38][R2.64+0x100], !P1 ;  /* 0x1f40010002230fae */ /* 0x0003e2000c901d66 */
[----:B------:R-:W-:-:S02]  /*9430*/  ISETP.GE.AND P0, PT, R6, 0x31, PT ;  /* 0x000000310600780c */ /* 0x000fc40003f06270 */
[----:B-1----:R-:W-:Y:S01]  /*9440*/  MOV R2, R14 ;  /* 0x0000000e00027202 */ /* 0x002fe20000000f00 */
[----:B------:R-:W-:-:S10]  /*9450*/  IMAD.MOV.U32 R3, RZ, RZ, R8 ;  /* 0x000000ffff037224 */ /* 0x000fd400078e0008 */
[----:B------:R-:W-:Y:S01]  /*9460*/  @P0 LEA R9, R25, UR45, 0x1 ;  /* 0x0000002d19090c11 */ /* 0x000fe2000f8e08ff */
[----:B------:R-:W-:Y:S01]  /*9470*/  @P0 IMAD.WIDE.U32 R4, R30, 0x2, R4 ;  /* 0x000000021e040825 */ /* 0x000fe200078e0004 */
[----:B------:R0:W1:Y:S04]  /*9480*/  SHFL.IDX PT, R14, R0, 0x5, 0x181f ;  /* 0x00b81f00000e7f89 */ /* 0x00006800000e0000 */
[----:B------:R0:W-:Y:S04]  /*9490*/  @P0 LDGSTS.E.BYPASS.LTC128B.128 [R9+0x19c00], desc[UR38][R4.64], !P3 ;  /* 0x19c0000004090fae */ /* 0x0001e8000d901d66 */
[----:B------:R0:W-:Y:S04]  /*94a0*/  @P0 LDGSTS.E.BYPASS.LTC128B.128 [R9+0x1cc00], desc[UR38][R4.64+0x80], !P2 ;  /* 0x1cc0008004090fae */ /* 0x0001e8000d101d66 */
[----:B------:R0:W-:Y:S01]  /*94b0*/  @P0 LDGSTS.E.BYPASS.LTC128B.128 [R9+0x1fc00], desc[UR38][R4.64+0x100], !P1 ;  /* 0x1fc0010004090fae */ /* 0x0001e2000c901d66 */
[----:B------:R-:W-:-:S13]  /*94c0*/  ISETP.GE.AND P0, PT, R6, 0x41, PT ;  /* 0x000000410600780c */ /* 0x000fda0003f06270 */
[----:B------:R-:W-:Y:S01]  /*94d0*/  @P0 IMAD.WIDE.U32 R2, R30, 0x2, R2 ;  /* 0x000000021e020825 */ /* 0x000fe200078e0002 */
[----:B------:R-:W-:-:S05]  /*94e0*/  @P0 LEA R21, R25, UR45, 0x1 ;  /* 0x0000002d19150c11 */ /* 0x000fca000f8e08ff */
[----:B------:R0:W-:Y:S04]  /*94f0*/  @P0 LDGSTS.E.BYPASS.LTC128B.128 [R21+0x1a400], desc[UR38][R2.64], !P3 ;  /* 0x1a40000002150fae */ /* 0x0001e8000d901d66 */
[----:B------:R0:W-:Y:S04]  /*9500*/  @P0 LDGSTS.E.BYPASS.LTC128B.128 [R21+0x1d400], desc[UR38][R2.64+0x80], !P2 ;  /* 0x1d40008002150fae */ /* 0x0001e8000d101d66 */
[----:B-12---:R0:W-:Y:S02]  /*9510*/  @P0 LDGSTS.E.BYPASS.LTC128B.128 [R21+0x20400], desc[UR38][R2.64+0x100], !P1 ;  /* 0x2040010002150fae */ /* 0x0061e4000c901d66 */
.L_x_102:
[----:B------:R-:W-:Y:S01]  /*9520*/  ISETP.GE.AND P0, PT, R6, 0x51, PT ;  /* 0x000000510600780c */ /* 0x000fe20003f06270 */
[----:B0-----:R-:W-:Y:S01]  /*9530*/  IMAD.MOV.U32 R2, RZ, RZ, R14 ;  /* 0x000000ffff027224 */ /* 0x001fe200078e000e */
[----:B------:R-:W-:-:S11]  /*9540*/  MOV R3, R7 ;  /* 0x0000000700037202 */ /* 0x000fd60000000f00 */
[----:B------:R-:W-:Y:S01]  /*9550*/  @P0 IMAD.WIDE.U32 R2, R30, 0x2, R2 ;  /* 0x000000021e020825 */ /* 0x000fe200078e0002 */
[----:B------:R-:W-:-:S05]  /*9560*/  @P0 LEA R5, R25, UR45, 0x1 ;  /* 0x0000002d19050c11 */ /* 0x000fca000f8e08ff */
[----:B------:R-:W-:Y:S01]  /*9570*/  @!PT LDS RZ, [RZ] ;  /* 0x00000000fffff984 */ /* 0x000fe20000000800 */
[----:B------:R-:W-:Y:S01]  /*9580*/  @!PT LDS RZ, [RZ] ;  /* 0x00000000fffff984 */ /* 0x000fe20000000800 */
[----:B------:R-:W-:Y:S01]  /*9590*/  @!PT LDS RZ, [RZ] ;  /* 0x00000000fffff984 */ /* 0x000fe20000000800 */
[----:B------:R0:W-:Y:S04]  /*95a0*/  @P0 LDGSTS.E.BYPASS.LTC128B.128 [R5+0x1ac00], desc[UR38][R2.64], !P3 ;  /* 0x1ac0000002050fae */ /* 0x0001e8000d901d66 */
[----:B------:R0:W-:Y:S04]  /*95b0*/  @P0 LDGSTS.E.BYPASS.LTC128B.128 [R5+0x1dc00], desc[UR38][R2.64+0x80], !P2 ;  /* 0x1dc0008002050fae */ /* 0x0001e8000d101d66 */
[----:B------:R0:W-:Y:S01]  /*95c0*/  @P0 LDGSTS.E.BYPASS.LTC128B.128 [R5+0x20c00], desc[UR38][R2.64+0x100], !P1 ;  /* 0x20c0010002050fae */ /* 0x0001e2000c901d66 */
[----:B------:R-:W-:Y:S01]  /*95d0*/  NOP ;  /* 0x0000000000007918 */ /* 0x000fe20000000000 */
[----:B------:R-:W-:Y:S02]  /*95e0*/  SYNCS.ARRIVE.TRANS64.RED.A0T1 RZ, [UR45+0x2a830], RZ ;  /* 0x02a830ffffff79a7 */ /* 0x000fe4000820042d */
[----:B------:R-:W-:Y:S01]  /*95f0*/  ARRIVES.LDGSTSBAR.64.TRANSCNT [UR45+0x2a830] ;  /* 0x02a83000ff0079b0 */ /* 0x000fe20008000aad */
[----:B------:R-:W-:Y:S01]  /*9600*/  NOP ;  /* 0x0000000000007918 */ /* 0x000fe20000000000 */
[----:B------:R-:W-:-:S13]  /*9610*/  ISETP.NE.AND P1, PT, R36, 0x3, PT ;  /* 0x000000032400780c */ /* 0x000fda0003f25270 */
[----:B0-----:R-:W-:Y:S05]  /*9620*/  @!P1 BRA `(.L_x_49) ;  /* 0x0000000000049947 */ /* 0x001fea0003800000 */
[----:B------:R-:W-:Y:S01]  /*9630*/  BPT.TRAP 0x1 ;  /* 0x000000040000795c */ /* 0x000fe20000300000 */
.L_x_49:
[----:B------:R-:W-:Y:S01]  /*9640*/  SYNCS.ARRIVE.TRANS64.A1T0 RZ, [UR45+0x2a830], RZ ;  /* 0x02a830ffffff79a7 */ /* 0x000fe2000810002d */
[----:B------:R-:W-:Y:S05]  /*9650*/  WARPSYNC.ALL ;  /* 0x0000000000007948 */ /* 0x000fea0003800000 */
[----:B------:R-:W-:Y:S01]  /*9660*/  UIADD3 UR5, UR45, 0xc400, URZ ;  /* 0x0000c4002d057890 */ /* 0x000fe2000fffe03f */
[----:B------:R-:W-:Y:S01]  /*9670*/  R2UR UR4, R31 ;  /* 0x000000001f0472ca */ /* 0x000fe200000e0000 */
[----:B------:R-:W-:Y:S01]  /*9680*/  ULDC.64 UR6, c[0x0][0x2d8] ;  /* 0x0000b60000067ab9 */ /* 0x000fe20000000a00 */
[----:B------:R-:W-:Y:S01]  /*9690*/  SHF.R.S32.HI R35, RZ, 0x1f, R27 ;  /* 0x0000001fff237819 */ /* 0x000fe2000001141b */
[----:B------:R-:W-:Y:S02]  /*96a0*/  ULOP3.LUT UP0, URZ, UR5, 0x3ff, URZ, 0xc0, !UPT ;  /* 0x000003ff053f7892 */ /* 0x000fe4000f80c03f */
[----:B------:R-:W-:Y:S01]  /*96b0*/  UIMAD.WIDE.U32 UR40, UR42, UR6, URZ ;  /* 0x000000062a2872a5 */ /* 0x000fe2000f8e003f */
[----:B------:R-:W-:Y:S03]  /*96c0*/  BAR.SYNC.DEFER_BLOCKING 0x8, 0x180 ;  /* 0x0206000000007b1d */ /* 0x000fe60000010000 */
[----:B------:R-:W-:-:S04]  /*96d0*/  PLOP3.LUT P0, PT, PT, PT, UP0, 0x80, 0x0 ;  /* 0x000000000000781c */ /* 0x000fc80003f0f008 */
[----:B------:R-:W-:-:S04]  /*96e0*/  UIMAD UR4, UR4, UR6, URZ ;  /* 0x00000006040472a4 */ /* 0x000fc8000f8e023f */
[----:B------:R-:W-:-:S04]  /*96f0*/  UIMAD UR4, UR42, UR7, UR4 ;  /* 0x000000072a0472a4 */ /* 0x000fc8000f8e0204 */
[----:B------:R-:W-:Y:S01]  /*9700*/  UIADD3 UR46, UR41, UR4, URZ ;  /* 0x00000004292e7290 */ /* 0x000fe2000fffe03f */
[----:B------:R-:W-:Y:S11]  /*9710*/  @!P0 BRA `(.L_x_50) ;  /* 0x0000000000408947 */ /* 0x000ff60003800000 */
[----:B------:R-:W-:Y:S01]  /*9720*/  MOV R2, 0x0 ;  /* 0x0000000000027802 */ /* 0x000fe20000000f00 */
[----:B------:R-:W-:Y:S01]  /*9730*/  ULDC.64 UR6, c[0x4][0xf0] ;  /* 0x01003c0000067ab9 */ /* 0x000fe20000000a00 */
[----:B------:R-:W-:Y:S01]  /*9740*/  ULDC.64 UR8, c[0x4][0xf8] ;  /* 0x01003e0000087ab9 */ /* 0x000fe20000000a00 */
[----:B------:R-:W-:Y:S01]  /*9750*/  ULDC.64 UR4, c[0x4][0x88] ;  /* 0x0100220000047ab9 */ /* 0x000fe20000000a00 */
[----:B------:R-:W-:Y:S01]  /*9760*/  IMAD.U32 R4, RZ, RZ, UR6 ;  /* 0x00000006ff047e24 */ /* 0x000fe2000f8e00ff */
[----:B------:R-:W-:Y:S01]  /*9770*/  MOV R6, UR8 ;  /* 0x0000000800067c02 */ /* 0x000fe20008000f00 */
[----:B------:R-:W0:Y:S01]  /*9780*/  LDC.64 R2, c[0x4][R2] ;  /* 0x0100000002027b82 */ /* 0x000e220000000a00 */
[----:B------:R-:W-:Y:S01]  /*9790*/  IMAD.U32 R5, RZ, RZ, UR7 ;  /* 0x00000007ff057e24 */ /* 0x000fe2000f8e00ff */
[----:B------:R-:W-:Y:S01]  /*97a0*/  MOV R11, UR5 ;  /* 0x00000005000b7c02 */ /* 0x000fe20008000f00 */
[----:B------:R-:W-:Y:S01]  /*97b0*/  IMAD.U32 R7, RZ, RZ, UR9 ;  /* 0x00000009ff077e24 */ /* 0x000fe2000f8e00ff */
[----:B------:R-:W-:Y:S01]  /*97c0*/  MOV R13, RZ ;  /* 0x000000ff000d7202 */ /* 0x000fe20000000f00 */
[----:B------:R-:W-:-:S02]  /*97d0*/  IMAD.U32 R10, RZ, RZ, UR4 ;  /* 0x00000004ff0a7e24 */ /* 0x000fc4000f8e00ff */
[----:B------:R-:W-:Y:S02]  /*97e0*/  IMAD.MOV.U32 R8, RZ, RZ, 0x70 ;  /* 0x00000070ff087424 */ /* 0x000fe400078e00ff */
[----:B------:R-:W-:-:S07]  /*97f0*/  IMAD.MOV.U32 R12, RZ, RZ, 0x1 ;  /* 0x00000001ff0c7424 */ /* 0x000fce00078e00ff */
[----:B------:R-:W-:-:S07]  /*9800*/  LEPC R20, `(.L_x_50) ;  /* 0x000000001014794e */ /* 0x000fce0000000000 */
[----:B0-----:R-:W-:Y:S05]  /*9810*/  CALL.ABS.NOINC R2 ;  /* 0x0000000002007343 */ /* 0x001fea0003c00000 */
.L_x_50:
[----:B------:R-:W0:Y:S01]  /*9820*/  LDC R6, c[0x0][0x448] ;  /* 0x00011200ff067b82 */ /* 0x000e220000000800 */
[----:B------:R-:W-:Y:S01]  /*9830*/  ULDC.64 UR4, c[0x0][0x2e0] ;  /* 0x0000b80000047ab9 */ /* 0x000fe20000000a00 */
[----:B------:R-:W-:Y:S01]  /*9840*/  IMAD R7, R24, 0x80, R33 ;  /* 0x0000008018077824 */ /* 0x000fe200078e0221 */
[----:B------:R-:W-:Y:S01]  /*9850*/  MOV R4, UR40 ;  /* 0x0000002800047c02 */ /* 0x000fe20008000f00 */
[----:B------:R-:W-:Y:S02]  /*9860*/  IMAD R0, R35, UR4, RZ ;  /* 0x0000000423007c24 */ /* 0x000fe4000f8e02ff */
[----:B------:R-:W-:Y:S01]  /*9870*/  IMAD.U32 R5, RZ, RZ, UR41 ;  /* 0x00000029ff057e24 */ /* 0x000fe2000f8e00ff */
[----:B------:R-:W-:Y:S01]  /*9880*/  MOV R5, R7 ;  /* 0x0000000700057202 */ /* 0x000fe20000000f00 */
[----:B------:R-:W-:Y:S02]  /*9890*/  IMAD R9, R27, UR5, R0 ;  /* 0x000000051b097c24 */ /* 0x000fe4000f8e0200 */
[----:B------:R-:W-:-:S02]  /*98a0*/  IMAD.U32 R3, RZ, RZ, UR46 ;  /* 0x0000002eff037e24 */ /* 0x000fc4000f8e00ff */
[----:B------:R-:W-:-:S04]  /*98b0*/  IMAD.MOV.U32 R2, RZ, RZ, R4 ;  /* 0x000000ffff027224 */ /* 0x000fc800078e0004 */
[----:B------:R-:W-:Y:S01]  /*98c0*/  IMAD.WIDE.U32 R2, R27, UR4, R2 ;  /* 0x000000041b027c25 */ /* 0x000fe2000f8e0002 */
[----:B------:R-:W-:-:S03]  /*98d0*/  ULDC.64 UR4, c[0x0][0x2d0] ;  /* 0x0000b40000047ab9 */ /* 0x000fc60000000a00 */
[----:B------:R-:W-:Y:S01]  /*98e0*/  IMAD.IADD R3, R3, 0x1, R9 ;  /* 0x0000000103037824 */ /* 0x000fe200078e0209 */
[----:B0-----:R-:W-:-:S13]  /*98f0*/  ISETP.NE.AND P0, PT, R6, 0x1, PT ;  /* 0x000000010600780c */ /* 0x001fda0003f05270 */
[----:B------:R-:W0:Y:S08]  /*9900*/  @P0 LDC R8, c[0x0][0x44c] ;  /* 0x00011300ff080b82 */ /* 0x000e300000000800 */
[----:B------:R-:W1:Y:S01]  /*9910*/  @P0 LDC R11, c[0x0][0x450] ;  /* 0x00011400ff0b0b82 */ /* 0x000e620000000800 */
[----:B0-----:R-:W-:-:S05]  /*9920*/  @P0 IMAD.HI.U32 R0, R7, R8, RZ ;  /* 0x0000000807000227 */ /* 0x001fca00078e00ff */
[----:B-1----:R-:W-:-:S05]  /*9930*/  @P0 SHF.R.U32.HI R5, RZ, R11, R0 ;  /* 0x0000000bff050219 */ /* 0x002fca0000011600 */
[----:B------:R-:W-:Y:S02]  /*9940*/  IMAD.MOV R0, RZ, RZ, -R5 ;  /* 0x000000ffff007224 */ /* 0x000fe400078e0a05 */
[----:B------:R-:W-:-:S04]  /*9950*/  IMAD.WIDE.U32 R2, R5, UR4, R2 ;  /* 0x0000000405027c25 */ /* 0x000fc8000f8e0002 */
[----:B------:R-:W-:Y:S01]  /*9960*/  IMAD R7, R6, R0, R7 ;  /* 0x0000000006077224 */ /* 0x000fe200078e0207 */
[----:B------:R-:W-:-:S05]  /*9970*/  SHF.R.S32.HI R0, RZ, 0x1f, R5 ;  /* 0x0000001fff007819 */ /* 0x000fca0000011405 */
[----:B------:R-:W-:-:S04]  /*9980*/  IMAD R0, R0, UR4, RZ ;  /* 0x0000000400007c24 */ /* 0x000fc8000f8e02ff */
[----:B------:R-:W-:Y:S01]  /*9990*/  IMAD R5, R5, UR5, R0 ;  /* 0x0000000505057c24 */ /* 0x000fe2000f8e0200 */
[----:B------:R-:W-:Y:S01]  /*99a0*/  SHF.R.S32.HI R0, RZ, 0x1f, R7 ;  /* 0x0000001fff007819 */ /* 0x000fe20000011407 */
[----:B------:R-:W-:-:S03]  /*99b0*/  ULDC.64 UR4, c[0x0][0x2c8] ;  /* 0x0000b20000047ab9 */ /* 0x000fc60000000a00 */
[----:B------:R-:W-:Y:S01]  /*99c0*/  IADD3 R3, R3, R5, RZ ;  /* 0x0000000503037210 */ /* 0x000fe20007ffe0ff */
[----:B------:R-:W-:-:S04]  /*99d0*/  IMAD R0, R0, UR4, RZ ;  /* 0x0000000400007c24 */ /* 0x000fc8000f8e02ff */
[C---:B------:R-:W-:Y:S02]  /*99e0*/  IMAD R5, R7.reuse, UR5, R0 ;  /* 0x0000000507057c24 */ /* 0x040fe4000f8e0200 */
[----:B------:R-:W-:Y:S01]  /*99f0*/  IMAD.WIDE.U32 R2, R7, UR4, R2 ;  /* 0x0000000407027c25 */ /* 0x000fe2000f8e0002 */
[----:B------:R-:W-:-:S03]  /*9a00*/  ULDC.64 UR4, c[0x0][0x280] ;  /* 0x0000a00000047ab9 */ /* 0x000fc60000000a00 */
[----:B------:R-:W-:Y:S01]  /*9a10*/  IMAD.IADD R3, R3, 0x1, R5 ;  /* 0x0000000103037824 */ /* 0x000fe200078e0205 */
[C---:B------:R-:W-:Y:S01]  /*9a20*/  LEA R0, P0, R2.reuse, UR4, 0x1 ;  /* 0x0000000402007c11 */ /* 0x040fe2000f8008ff */
[----:B------:R-:W-:Y:S02]  /*9a30*/  ULDC UR4, c[0x0][0x2b8] ;  /* 0x0000ae0000047ab9 */ /* 0x000fe40000000800 */
[----:B------:R-:W-:Y:S02]  /*9a40*/  ISETP.GE.AND P2, PT, R19, UR4, PT ;  /* 0x0000000413007c0c */ /* 0x000fe4000bf46270 */
[----:B------:R-:W-:Y:S01]  /*9a50*/  LEA.HI.X R8, R2, UR5, R3, 0x1, P0 ;  /* 0x0000000502087c11 */ /* 0x000fe200080f0c03 */
[----:B------:R-:W-:Y:S01]  /*9a60*/  UMOV UR5, 0xffffffff ;  /* 0xffffffff00057882 */ /* 0x000fe20000000000 */
[----:B------:R-:W-:Y:S02]  /*9a70*/  ISETP.GE.AND P0, PT, R23, UR4, PT ;  /* 0x0000000417007c0c */ /* 0x000fe4000bf06270 */
[----:B------:R-:W-:Y:S01]  /*9a80*/  ISETP.GE.AND P3, PT, R30, UR4, PT ;  /* 0x000000041e007c0c */ /* 0x000fe2000bf66270 */
[----:B------:R-:W-:-:S12]  /*9a90*/  BRA.DIV UR5, `(.L_x_51) ;  /* 0x0000002a05307947 */ /* 0x000fd8000b800000 */
[----:B------:R-:W-:Y:S01]  /*9aa0*/  SHFL.IDX PT, R3, R8, RZ, 0x181f ;  /* 0x00181fff08037589 */ /* 0x000fe200000e0000 */
[----:B------:R-:W-:Y:S01]  /*9ab0*/  ULDC UR4, c[0x0][0x288] ;  /* 0x0000a20000047ab9 */ /* 0x000fe20000000800 */
[----:B------:R-:W-:Y:S02]  /*9ac0*/  IMAD R7, R24, 0x80, R37 ;  /* 0x0000008018077824 */ /* 0x000fe400078e0225 */
[----:B------:R-:W0:Y:S01]  /*9ad0*/  SHFL.IDX PT, R2, R0, RZ, 0x181f ;  /* 0x00181fff00027589 */ /* 0x000e2200000e0000 */
[----:B------:R-:W-:Y:S02]  /*9ae0*/  IMAD R6, R6, UR4, RZ ;  /* 0x0000000406067c24 */ /* 0x000fe4000f8e02ff */
[C---:B------:R-:W-:Y:S01]  /*9af0*/  IADD3 R11, R7.reuse, 0x10, RZ ;  /* 0x00000010070b7810 */ /* 0x040fe20007ffe0ff */
[----:B------:R-:W-:Y:S02]  /*9b00*/  SHFL.IDX PT, R5, R8, 0x1, 0x181f ;  /* 0x00381f0008057f89 */ /* 0x000fe400000e0000 */
[----:B------:R-:W-:-:S02]  /*9b10*/  ISETP.GE.AND P1, PT, R7, R6, PT ;  /* 0x000000060700720c */ /* 0x000fc40003f26270 */
[----:B------:R-:W1:Y:S04]  /*9b20*/  SHFL.IDX PT, R4, R0, 0x1, 0x181f ;  /* 0x00381f0000047f89 */ /* 0x000e6800000e0000 */
[----:B------:R-:W-:Y:S07]  /*9b30*/  SHFL.IDX PT, R14, R0, 0x7, 0x181f ;  /* 0x00f81f00000e7f89 */ /* 0x000fee00000e0000 */
[----:B------:R-:W-:Y:S01]  /*9b40*/  @!P1 LEA R9, R25, UR45, 0x1 ;  /* 0x0000002d19099c11 */ /* 0x000fe2000f8e08ff */
[----:B0-----:R-:W-:-:S05]  /*9b50*/  @!P1 IMAD.WIDE.U32 R2, R30, 0x2, R2 ;  /* 0x000000021e029825 */ /* 0x001fca00078e0002 */
[----:B------:R-:W-:Y:S04]  /*9b60*/  @!P1 LDGSTS.E.BYPASS.LTC128B.128 [R9+0xc400], desc[UR38][R2.64], !P3 ;  /* 0x0c40000002099fae */ /* 0x000fe8000d901d66 */
[----:B------:R-:W-:Y:S04]  /*9b70*/  @!P1 LDGSTS.E.BYPASS.LTC128B.128 [R9+0x10400], desc[UR38][R2.64+0x80], !P2 ;  /* 0x1040008002099fae */ /* 0x000fe8000d101d66 */
[----:B------:R0:W-:Y:S01]  /*9b80*/  @!P1 LDGSTS.E.BYPASS.LTC128B.128 [R9+0x14400], desc[UR38][R2.64+0x100], !P0 ;  /* 0x1440010002099fae */ /* 0x0001e2000c101d66 */
[----:B------:R-:W-:Y:S01]  /*9b90*/  ISETP.GE.AND P1, PT, R11, R6, PT ;  /* 0x000000060b00720c */ /* 0x000fe20003f26270 */
[----:B------:R-:W-:-:S02]  /*9ba0*/  VIADD R11, R7, 0x30 ;  /* 0x00000030070b7836 */ /* 0x000fc40000000000 */
[----:B0-----:R-:W-:Y:S01]  /*9bb0*/  SHFL.IDX PT, R3, R8, 0x2, 0x181f ;  /* 0x00581f0008037f89 */ /* 0x001fe200000e0000 */
[----:B------:R-:W-:-:S09]  /*9bc0*/  VIADD R9, R7, 0x20 ;  /* 0x0000002007097836 */ /* 0x000fd20000000000 */
[----:B------:R-:W-:Y:S01]  /*9bd0*/  @!P1 LEA R19, R25, UR45, 0x1 ;  /* 0x0000002d19139c11 */ /* 0x000fe2000f8e08ff */
[----:B-1----:R-:W-:Y:S01]  /*9be0*/  @!P1 IMAD.WIDE.U32 R4, R30, 0x2, R4 ;  /* 0x000000021e049825 */ /* 0x002fe200078e0004 */
[----:B------:R-:W0:Y:S04]  /*9bf0*/  SHFL.IDX PT, R2, R0, 0x2, 0x181f ;  /* 0x00581f0000027f89 */ /* 0x000e2800000e0000 */
[----:B------:R-:W-:Y:S04]  /*9c00*/  @!P1 LDGSTS.E.BYPASS.LTC128B.128 [R19+0xcc00], desc[UR38][R4.64], !P3 ;  /* 0x0cc0000004139fae */ /* 0x000fe8000d901d66 */
[----:B------:R-:W-:Y:S04]  /*9c10*/  @!P1 LDGSTS.E.BYPASS.LTC128B.128 [R19+0x10c00], desc[UR38][R4.64+0x80], !P2 ;  /* 0x10c0008004139fae */ /* 0x000fe8000d101d66 */
[----:B------:R1:W-:Y:S01]  /*9c20*/  @!P1 LDGSTS.E.BYPASS.LTC128B.128 [R19+0x14c00], desc[UR38][R4.64+0x100], !P0 ;  /* 0x14c0010004139fae */ /* 0x0003e2000c101d66 */
[----:B------:R-:W-:-:S03]  /*9c30*/  ISETP.GE.AND P1, PT, R9, R6, PT ;  /* 0x000000060900720c */ /* 0x000fc60003f26270 */
[----:B-1----:R-:W-:Y:S10]  /*9c40*/  SHFL.IDX PT, R5, R8, 0x3, 0x181f ;  /* 0x00781f0008057f89 */ /* 0x002ff400000e0000 */
[----:B0-----:R-:W-:Y:S01]  /*9c50*/  @!P1 IMAD.WIDE.U32 R2, R30, 0x2, R2 ;  /* 0x000000021e029825 */ /* 0x001fe200078e0002 */
[----:B------:R-:W-:Y:S01]  /*9c60*/  @!P1 LEA R9, R25, UR45, 0x1 ;  /* 0x0000002d19099c11 */ /* 0x000fe2000f8e08ff */
[----:B------:R-:W0:Y:S04]  /*9c70*/  SHFL.IDX PT, R4, R0, 0x3, 0x181f ;  /* 0x00781f0000047f89 */ /* 0x000e2800000e0000 */
[----:B------:R-:W-:Y:S04]  /*9c80*/  @!P1 LDGSTS.E.BYPASS.LTC128B.128 [R9+0xd400], desc[UR38][R2.64], !P3 ;  /* 0x0d40000002099fae */ /* 0x000fe8000d901d66 */
[----:B------:R-:W-:Y:S04]  /*9c90*/  @!P1 LDGSTS.E.BYPASS.LTC128B.128 [R9+0x11400], desc[UR38][R2.64+0x80], !P2 ;  /* 0x1140008002099fae */ /* 0x000fe8000d101d66 */
[----:B------:R1:W-:Y:S01]  /*9ca0*/  @!P1 LDGSTS.E.BYPASS.LTC128B.128 [R9+0x15400], desc[UR38][R2.64+0x100], !P0 ;  /* 0x1540010002099fae */ /* 0x0003e2000c101d66 */
[----:B------:R-:W-:Y:S01]  /*9cb0*/  ISETP.GE.AND P1, PT, R11, R6, PT ;  /* 0x000000060b00720c */ /* 0x000fe20003f26270 */
[----:B------:R-:W-:-:S02]  /*9cc0*/  VIADD R11, R7, 0x50 ;  /* 0x00000050070b7836 */ /* 0x000fc40000000000 */
[----:B-1----:R-:W-:Y:S01]  /*9cd0*/  SHFL.IDX PT, R3, R8, 0x4, 0x181f ;  /* 0x00981f0008037f89 */ /* 0x002fe200000e0000 */
[----:B------:R-:W-:-:S09]  /*9ce0*/  IADD3 R9, R7, 0x40, RZ ;  /* 0x0000004007097810 */ /* 0x000fd20007ffe0ff */
[----:B0-----:R-:W-:Y:S01]  /*9cf0*/  @!P1 IMAD.WIDE.U32 R4, R30, 0x2, R4 ;  /* 0x000000021e049825 */ /* 0x001fe200078e0004 */
[----:B------:R-:W-:Y:S01]  /*9d00*/  @!P1 LEA R19, R25, UR45, 0x1 ;  /* 0x0000002d19139c11 */ /* 0x000fe2000f8e08ff */
        /* <DEDUP_REMOVED lines=12> */
[----:B------:R-:W-:-:S03]  /*9dd0*/  ISETP.GE.AND P1, PT, R11, R6, PT ;  /* 0x000000060b00720c */ /* 0x000fc60003f26270 */
[----:B-1----:R-:W-:Y:S01]  /*9de0*/  SHFL.IDX PT, R3, R8, 0x6, 0x181f ;  /* 0x00d81f0008037f89 */ /* 0x002fe200000e0000 */
[----:B------:R-:W-:-:S09]  /*9df0*/  VIADD R9, R7, 0x60 ;  /* 0x0000006007097836 */ /* 0x000fd20000000000 */
[----:B------:R-:W-:Y:S01]  /*9e00*/  @!P1 LEA R19, R25, UR45, 0x1 ;  /* 0x0000002d19139c11 */ /* 0x000fe2000f8e08ff */
[----:B0-----:R-:W-:Y:S01]  /*9e10*/  @!P1 IMAD.WIDE.U32 R4, R30, 0x2, R4 ;  /* 0x000000021e049825 */ /* 0x001fe200078e0004 */
[----:B------:R-:W0:Y:S04]  /*9e20*/  SHFL.IDX PT, R2, R0, 0x6, 0x181f ;  /* 0x00d81f0000027f89 */ /* 0x000e2800000e0000 */
[----:B------:R-:W-:Y:S04]  /*9e30*/  @!P1 LDGSTS.E.BYPASS.LTC128B.128 [R19+0xec00], desc[UR38][R4.64], !P3 ;  /* 0x0ec0000004139fae */ /* 0x000fe8000d901d66 */
[----:B------:R-:W-:Y:S04]  /*9e40*/  @!P1 LDGSTS.E.BYPASS.LTC128B.128 [R19+0x12c00], desc[UR38][R4.64+0x80], !P2 ;  /* 0x12c0008004139fae */ /* 0x000fe8000d101d66 */
[----:B------:R1:W-:Y:S01]  /*9e50*/  @!P1 LDGSTS.E.BYPASS.LTC128B.128 [R19+0x16c00], desc[UR38][R4.64+0x100], !P0 ;  /* 0x16c0010004139fae */ /* 0x0003e2000c101d66 */
[----:B------:R-:W-:-:S03]  /*9e60*/  ISETP.GE.AND P1, PT, R9, R6, PT ;  /* 0x000000060900720c */ /* 0x000fc60003f26270 */
[----:B-1----:R1:W2:Y:S10]  /*9e70*/  SHFL.IDX PT, R4, R8, 0x7, 0x181f ;  /* 0x00f81f0008047f89 */ /* 0x0022b400000e0000 */
[----:B0-----:R-:W-:Y:S01]  /*9e80*/  @!P1 IMAD.WIDE.U32 R2, R30, 0x2, R2 ;  /* 0x000000021e029825 */ /* 0x001fe200078e0002 */
[----:B------:R-:W-:-:S05]  /*9e90*/  @!P1 LEA R9, R25, UR45, 0x1 ;  /* 0x0000002d19099c11 */ /* 0x000fca000f8e08ff */
[----:B------:R1:W-:Y:S04]  /*9ea0*/  @!P1 LDGSTS.E.BYPASS.LTC128B.128 [R9+0xf400], desc[UR38][R2.64], !P3 ;  /* 0x0f40000002099fae */ /* 0x0003e8000d901d66 */
[----:B------:R1:W-:Y:S04]  /*9eb0*/  @!P1 LDGSTS.E.BYPASS.LTC128B.128 [R9+0x13400], desc[UR38][R2.64+0x80], !P2 ;  /* 0x1340008002099fae */ /* 0x0003e8000d101d66 */
[----:B------:R1:W-:Y:S02]  /*9ec0*/  @!P1 LDGSTS.E.BYPASS.LTC128B.128 [R9+0x17400], desc[UR38][R2.64+0x100], !P0 ;  /* 0x1740010002099fae */ /* 0x0003e4000c101d66 */
.L_x_119:
[----:B------:R-:W-:Y:S01]  /*9ed0*/  IADD3 R7, R7, 0x70, RZ ;  /* 0x0000007007077810 */ /* 0x000fe20007ffe0ff */
[----:B------:R-:W-:Y:S01]  /*9ee0*/  BSSY B0, `(.L_x_52) ;  /* 0x000000d000007945 */ /* 0x000fe20003800000 */
[----:B-1----:R-:W-:Y:S02]  /*9ef0*/  IMAD.MOV.U32 R2, RZ, RZ, R14 ;  /* 0x000000ffff027224 */ /* 0x002fe400078e000e */
[----:B------:R-:W-:Y:S01]  /*9f00*/  ISETP.GE.AND P1, PT, R7, R6, PT ;  /* 0x000000060700720c */ /* 0x000fe20003f26270 */
[----:B--2---:R-:W-:-:S12]  /*9f10*/  IMAD.MOV.U32 R3, RZ, RZ, R4 ;  /* 0x000000ffff037224 */ /* 0x004fd800078e0004 */
[----:B------:R-:W-:Y:S05]  /*9f20*/  @P1 BRA `(.L_x_53) ;  /* 0x0000000000201947 */ /* 0x000fea0003800000 */
[----:B------:R-:W-:Y:S01]  /*9f30*/  IMAD.WIDE.U32 R2, R30, 0x2, R2 ;  /* 0x000000021e027825 */ /* 0x000fe200078e0002 */
[----:B------:R-:W-:-:S05]  /*9f40*/  LEA R5, R25, UR45, 0x1 ;  /* 0x0000002d19057c11 */ /* 0x000fca000f8e08ff */
[----:B------:R-:W-:Y:S01]  /*9f50*/  @!PT LDS RZ, [RZ] ;  /* 0x00000000fffff984 */ /* 0x000fe20000000800 */
[----:B------:R-:W-:Y:S01]  /*9f60*/  @!PT LDS RZ, [RZ] ;  /* 0x00000000fffff984 */ /* 0x000fe20000000800 */
[----:B------:R-:W-:Y:S01]  /*9f70*/  @!PT LDS RZ, [RZ] ;  /* 0x00000000fffff984 */ /* 0x000fe20000000800 */
[----:B------:R0:W-:Y:S04]  /*9f80*/  LDGSTS.E.BYPASS.LTC128B.128 [R5+0xfc00], desc[UR38][R2.64], !P3 ;  /* 0x0fc0000002057fae */ /* 0x0001e8000d901d66 */
[----:B------:R0:W-:Y:S04]  /*9f90*/  LDGSTS.E.BYPASS.LTC128B.128 [R5+0x13c00], desc[UR38][R2.64+0x80], !P2 ;  /* 0x13c0008002057fae */ /* 0x0001e8000d101d66 */
[----:B------:R0:W-:Y:S02]  /*9fa0*/  LDGSTS.E.BYPASS.LTC128B.128 [R5+0x17c00], desc[UR38][R2.64+0x100], !P0 ;  /* 0x17c0010002057fae */ /* 0x0001e4000c101d66 */
.L_x_53:
[----:B------:R-:W-:Y:S05]  /*9fb0*/  BSYNC B0 ;  /* 0x0000000000007941 */ /* 0x000fea0003800000 */
.L_x_52:
[----:B------:R-:W-:Y:S01]  /*9fc0*/  NOP ;  /* 0x0000000000007918 */ /* 0x000fe20000000000 */
[----:B------:R-:W-:Y:S01]  /*9fd0*/  SYNCS.ARRIVE.TRANS64.RED.A0T1 RZ, [UR45+0x2a800], RZ ;  /* 0x02a800ffffff79a7 */ /* 0x000fe2000820042d */
[----:B------:R-:W-:Y:S01]  /*9fe0*/  MOV R0, 0x1 ;  /* 0x0000000100007802 */ /* 0x000fe20000000f00 */
[----:B------:R-:W-:Y:S03]  /*9ff0*/  ARRIVES.LDGSTSBAR.64.TRANSCNT [UR45+0x2a800] ;  /* 0x02a80000ff0079b0 */ /* 0x000fe60008000aad */
[----:B------:R-:W-:Y:S01]  /*a000*/  SHF.L.U32 R0, R0, 0x1f, RZ ;  /* 0x0000001f00007819 */ /* 0x000fe200000006ff */
[----:B------:R-:W-:Y:S01]  /*a010*/  NOP ;  /* 0x0000000000007918 */ /* 0x000fe20000000000 */
[----:B------:R-:W-:Y:S02]  /*a020*/  SYNCS.ARRIVE.TRANS64.A1T0 RZ, [UR45+0x2a800], RZ ;  /* 0x02a800ffffff79a7 */ /* 0x000fe4000810002d */
[----:B------:R-:W1:Y:S02]  /*a030*/  SYNCS.PHASECHK.TRANS64.TRYWAIT P0, [UR45+0x2a820], R0 ;  /* 0x02a82000ff0075a7 */ /* 0x000e64000800016d */
[----:B-1----:R-:W-:Y:S05]  /*a040*/  @!P0 BRA `(.L_x_54) ;  /* 0x0000002c004c8947 */ /* 0x002fea0003800000 */
.L_x_120:
[----:B------:R-:W-:Y:S01]  /*a050*/  UIADD3 UR4, UR49, -0x2, URZ ;  /* 0xfffffffe31047890 */ /* 0x000fe2000fffe03f */
[----:B------:R-:W-:Y:S02]  /*a060*/  IMAD.MOV.U32 R24, RZ, RZ, 0x1 ;  /* 0x00000001ff187424 */ /* 0x000fe400078e00ff */
[----:B------:R-:W-:Y:S01]  /*a070*/  IMAD.MOV.U32 R21, RZ, RZ, RZ ;  /* 0x000000ffff157224 */ /* 0x000fe200078e00ff */
[----:B------:R-:W-:-:S06]  /*a080*/  UISETP.GE.AND UP0, UPT, UR4, UR48, UPT ;  /* 0x000000300400728c */ /* 0x000fcc000bf06270 */
[----:B------:R-:W-:-:S13]  /*a090*/  PLOP3.LUT P0, PT, PT, PT, UP0, 0x80, 0x0 ;  /* 0x000000000000781c */ /* 0x000fda0003f0f008 */
[----:B------:R-:W-:Y:S05]  /*a0a0*/  @!P0 BRA `(.L_x_55) ;  /* 0x0000000c00dc8947 */ /* 0x000fea0003800000 */
[----:B------:R-:W-:Y:S01]  /*a0b0*/  UIADD3 UR4, UR47, 0x1, URZ ;  /* 0x000000012f047890 */ /* 0x000fe2000fffe03f */
[----:B0-----:R-:W-:Y:S01]  /*a0c0*/  LOP3.LUT R3, RZ, UR44, RZ, 0x33, !PT ;  /* 0x0000002cff037c12 */ /* 0x001fe2000f8e33ff */
[----:B------:R-:W-:Y:S01]  /*a0d0*/  BSSY B0, `(.L_x_55) ;  /* 0x00000f4000007945 */ /* 0x000fe20003800000 */
[----:B------:R-:W-:Y:S01]  /*a0e0*/  IADD3 R18, R26, R18, R37 ;  /* 0x000000121a127210 */ /* 0x000fe20007ffe025 */
[----:B------:R-:W-:Y:S01]  /*a0f0*/  UIMAD UR4, UR4, UR37, URZ ;  /* 0x00000025040472a4 */ /* 0x000fe2000f8e023f */
[----:B------:R-:W-:Y:S01]  /*a100*/  IADD3 R5, -R37, UR43, RZ ;  /* 0x0000002b25057c10 */ /* 0x000fe2000fffe1ff */
[----:B------:R-:W-:Y:S01]  /*a110*/  IMAD.SHL.U32 R35, R30, 0x2, RZ ;  /* 0x000000021e237824 */ /* 0x000fe200078e00ff */
[----:B------:R-:W-:Y:S01]  /*a120*/  IADD3 R9, R18, -0x120, RZ ;  /* 0xfffffee012097810 */ /* 0x000fe20007ffe0ff */
[----:B------:R-:W-:Y:S01]  /*a130*/  IMAD.MOV.U32 R23, RZ, RZ, 0x1 ;  /* 0x00000001ff177424 */ /* 0x000fe200078e00ff */
[----:B------:R-:W-:Y:S02]  /*a140*/  MOV R10, RZ ;  /* 0x000000ff000a7202 */ /* 0x000fe40000000f00 */
[----:B------:R-:W-:-:S04]  /*a150*/  LOP3.LUT R0, RZ, UR4, RZ, 0x33, !PT ;  /* 0x00000004ff007c12 */ /* 0x000fc8000f8e33ff */
[----:B------:R-:W-:-:S04]  /*a160*/  VIMNMX R0, R0, R3, !PT ;  /* 0x0000000300007248 */ /* 0x000fc80007fe0100 */
[C---:B------:R-:W-:Y:S01]  /*a170*/  IADD3 R28, -R0.reuse, -0x2, RZ ;  /* 0xfffffffe001c7810 */ /* 0x040fe20007ffe1ff */
[C---:B------:R-:W-:Y:S02]  /*a180*/  IMAD R5, R0.reuse, 0x60, R5 ;  /* 0x0000006000057824 */ /* 0x040fe400078e0205 */
[----:B------:R-:W-:Y:S02]  /*a190*/  IMAD R9, R0, -0x60, R9 ;  /* 0xffffffa000097824 */ /* 0x000fe400078e0209 */
[----:B------:R-:W-:-:S07]  /*a1a0*/  VIADD R0, R5, 0xc0 ;  /* 0x000000c005007836 */ /* 0x000fce0000000000 */
.L_x_68:
[----:B------:R-:W0:Y:S01]  /*a1b0*/  LDC R2, c[0x0][0x430] ;  /* 0x00010c00ff027b82 */ /* 0x000e220000000800 */
[----:B------:R-:W-:Y:S01]  /*a1c0*/  ISETP.GT.U32.AND P1, PT, R33, 0x5f, PT ;  /* 0x0000005f2100780c */ /* 0x000fe20003f24070 */
[----:B------:R-:W-:-:S12]  /*a1d0*/  IMAD.MOV.U32 R11, RZ, RZ, R9 ;  /* 0x000000ffff0b7224 */ /* 0x000fd800078e0009 */
[----:B------:R-:W1:Y:S08]  /*a1e0*/  @!P1 LDC.64 R6, c[0x0][0x428] ;  /* 0x00010a00ff069b82 */ /* 0x000e700000000a00 */
[----:B------:R-:W2:Y:S01]  /*a1f0*/  @!P1 LDC.64 R4, c[0x0][0x418] ;  /* 0x00010600ff049b82 */ /* 0x000ea20000000a00 */
[----:B0-----:R-:W-:-:S13]  /*a200*/  ISETP.NE.AND P0, PT, R2, 0x1, PT ;  /* 0x000000010200780c */ /* 0x001fda0003f05270 */
[----:B------:R-:W0:Y:S08]  /*a210*/  @P0 LDC R2, c[0x0][0x434] ;  /* 0x00010d00ff020b82 */ /* 0x000e300000000800 */
[----:B------:R-:W3:Y:S01]  /*a220*/  @P0 LDC R3, c[0x0][0x438] ;  /* 0x00010e00ff030b82 */ /* 0x000ee20000000800 */
[----:B0-----:R-:W-:-:S05]  /*a230*/  @P0 IMAD.HI.U32 R2, R9, R2, RZ ;  /* 0x0000000209020227 */ /* 0x001fca00078e00ff */
[----:B---3--:R-:W-:Y:S01]  /*a240*/  @P0 SHF.R.U32.HI R11, RZ, R3, R2 ;  /* 0x00000003ff0b0219 */ /* 0x008fe20000011602 */
[----:B-1----:R-:W-:-:S03]  /*a250*/  @!P1 IMAD R2, R34, R6, RZ ;  /* 0x0000000622029224 */ /* 0x002fc600078e02ff */
[----:B------:R-:W-:Y:S01]  /*a260*/  @!P1 SHF.R.S32.HI R3, RZ, 0x1f, R11 ;  /* 0x0000001fff039819 */ /* 0x000fe2000001140b */
[----:B------:R-:W-:Y:S01]  /*a270*/  @!P1 IMAD R7, R32, R7, R2 ;  /* 0x0000000720079224 */ /* 0x000fe200078e0202 */
[----:B------:R-:W-:-:S05]  /*a280*/  @!P1 MOV R2, R11 ;  /* 0x0000000b00029202 */ /* 0x000fca0000000f00 */
[----:B------:R-:W-:-:S04]  /*a290*/  @!P1 IMAD.WIDE.U32 R2, R32, R6, R2 ;  /* 0x0000000620029225 */ /* 0x000fc800078e0002 */
[----:B------:R-:W-:Y:S01]  /*a2a0*/  @!P1 IMAD.IADD R3, R7, 0x1, R3 ;  /* 0x0000000107039824 */ /* 0x000fe200078e0203 */
[----:B--2---:R-:W-:Y:S01]  /*a2b0*/  @!P1 LEA R4, P0, R2, R4, 0x2 ;  /* 0x0000000402049211 */ /* 0x004fe200078010ff */
[----:B------:R-:W-:-:S03]  /*a2c0*/  IMAD.MOV.U32 R6, RZ, RZ, RZ ;  /* 0x000000ffff067224 */ /* 0x000fc600078e00ff */
[----:B------:R-:W-:-:S05]  /*a2d0*/  @!P1 LEA.HI.X R5, R2, R5, R3, 0x2, P0 ;  /* 0x0000000502059211 */ /* 0x000fca00000f1403 */
[----:B------:R0:W5:Y:S01]  /*a2e0*/  @!P1 LDG.E R6, desc[UR38][R4.64] ;  /* 0x0000002604069981 */ /* 0x000162000c1e1900 */
[----:B------:R-:W-:Y:S02]  /*a2f0*/  ISETP.NE.AND P1, PT, R36, 0x3, PT ;  /* 0x000000032400780c */ /* 0x000fe40003f25270 */
[----:B------:R-:W-:-:S04]  /*a300*/  IADD3 R21, R10, 0x1, RZ ;  /* 0x000000010a157810 */ /* 0x000fc80007ffe0ff */
[----:B------:R-:W-:-:S04]  /*a310*/  ISETP.NE.AND P0, PT, R21, 0x2, PT ;  /* 0x000000021500780c */ /* 0x000fc80003f05270 */
[----:B------:R-:W-:Y:S02]  /*a320*/  SEL R24, RZ, 0x1, P0 ;  /* 0x00000001ff187807 */ /* 0x000fe40000000000 */
[----:B------:R-:W-:Y:S02]  /*a330*/  SEL R21, R21, RZ, P0 ;  /* 0x000000ff15157207 */ /* 0x000fe40000000000 */
[----:B------:R-:W-:Y:S01]  /*a340*/  LOP3.LUT R24, R23, R24, RZ, 0x3c, !PT ;  /* 0x0000001817187212 */ /* 0x000fe200078e3cff */
[----:B0-----:R-:W-:Y:S06]  /*a350*/  @!P1 BRA `(.L_x_56) ;  /* 0x0000000000049947 */ /* 0x001fec0003800000 */
[----:B------:R-:W-:Y:S01]  /*a360*/  BPT.TRAP 0x1 ;  /* 0x000000040000795c */ /* 0x000fe20000300000 */
.L_x_56:
[----:B------:R-:W-:Y:S01]  /*a370*/  LEA R8, R21, UR45, 0x3 ;  /* 0x0000002d15087c11 */ /* 0x000fe2000f8e18ff */
[----:B------:R-:W-:Y:S01]  /*a380*/  BSSY B1, `(.L_x_57) ;  /* 0x0000004000017945 */ /* 0x000fe20003800000 */
[----:B------:R-:W-:-:S04]  /*a390*/  SHF.L.U32 R3, R24, 0x1f, RZ ;  /* 0x0000001f18037819 */ /* 0x000fc800000006ff */
[----:B------:R-:W0:Y:S02]  /*a3a0*/  SYNCS.PHASECHK.TRANS64.TRYWAIT P0, [R8+URZ+0x2a840], R3 ;  /* 0x02a84003080075a7 */ /* 0x000e24000800017f */
[----:B0-----:R-:W-:Y:S05]  /*a3b0*/  @!P0 BRA `(.L_x_58) ;  /* 0x0000002800888947 */ /* 0x001fea0003800000 */
.L_x_121:
[----:B------:R-:W-:Y:S05]  /*a3c0*/  BSYNC B1 ;  /* 0x0000000000017941 */ /* 0x000fea0003800000 */
.L_x_57:
[----:B------:R-:W-:Y:S01]  /*a3d0*/  ULDC UR4, c[0x0][0x430] ;  /* 0x00010c0000047ab9 */ /* 0x000fe20000000800 */
[----:B-----5:R-:W-:Y:S01]  /*a3e0*/  SHF.R.S32.HI R27, RZ, 0x1f, R6 ;  /* 0x0000001fff1b7819 */ /* 0x020fe20000011406 */
[----:B------:R-:W-:Y:S01]  /*a3f0*/  UIADD3 UR4, -UR4, URZ, URZ ;  /* 0x0000003f04047290 */ /* 0x000fe2000fffe13f */
[----:B------:R-:W-:Y:S01]  /*a400*/  R2UR UR6, R31 ;  /* 0x000000001f0672ca */ /* 0x000fe200000e0000 */
[----:B------:R-:W-:Y:S01]  /*a410*/  IMAD R19, R21, 0x4800, R25 ;  /* 0x0000480015137824 */ /* 0x000fe200078e0219 */
[C---:B------:R-:W-:Y:S02]  /*a420*/  LOP3.LUT P3, RZ, R22.reuse, 0x4, RZ, 0xc0, !PT ;  /* 0x0000000416ff7812 */ /* 0x040fe4000786c0ff */
[C---:B------:R-:W-:Y:S01]  /*a430*/  LOP3.LUT P2, RZ, R22.reuse, 0x2, RZ, 0xc0, !PT ;  /* 0x0000000216ff7812 */ /* 0x040fe2000784c0ff */
[----:B------:R-:W-:Y:S01]  /*a440*/  IMAD R7, R11, UR4, R9 ;  /* 0x000000040b077c24 */ /* 0x000fe2000f8e0209 */
[----:B------:R-:W-:Y:S01]  /*a450*/  ULDC.64 UR4, c[0x0][0x300] ;  /* 0x0000c00000047ab9 */ /* 0x000fe20000000a00 */
[----:B------:R-:W-:-:S03]  /*a460*/  LOP3.LUT P1, RZ, R22, 0x1, RZ, 0xc0, !PT ;  /* 0x0000000116ff7812 */ /* 0x000fc6000782c0ff */
[----:B------:R-:W-:-:S05]  /*a470*/  SHF.R.S32.HI R26, RZ, 0x1f, R7 ;  /* 0x0000001fff1a7819 */ /* 0x000fca0000011407 */
[----:B------:R-:W-:-:S04]  /*a480*/  IMAD R2, R26, UR4, RZ ;  /* 0x000000041a027c24 */ /* 0x000fc8000f8e02ff */
[C---:B------:R-:W-:Y:S02]  /*a490*/  IMAD R5, R7.reuse, UR5, R2 ;  /* 0x0000000507057c24 */ /* 0x040fe4000f8e0202 */
[----:B0-----:R-:W-:Y:S01]  /*a4a0*/  IMAD.WIDE.U32 R2, R7, UR4, RZ ;  /* 0x0000000407027c25 */ /* 0x001fe2000f8e00ff */
        /* <DEDUP_REMOVED lines=13> */
[----:B------:R-:W-:Y:S01]  /*a580*/  LEA R18, P0, R2, UR6, 0x1 ;  /* 0x0000000602127c11 */ /* 0x000fe2000f8008ff */
[----:B------:R-:W-:-:S03]  /*a590*/  UMOV UR4, 0xffffffff ;  /* 0xffffffff00047882 */ /* 0x000fc60000000000 */
[----:B------:R-:W-:Y:S01]  /*a5a0*/  LEA.HI.X R20, R2, UR7, R3, 0x1, P0 ;  /* 0x0000000702147c11 */ /* 0x000fe200080f0c03 */
[----:B------:R-:W-:Y:S08]  /*a5b0*/  BRA.DIV UR4, `(.L_x_59) ;  /* 0x0000002a041c7947 */ /* 0x000ff0000b800000 */
[----:B------:R-:W0:Y:S01]  /*a5c0*/  SHFL.IDX PT, R14, R18, RZ, 0x181f ;  /* 0x00181fff120e7589 */ /* 0x000e2200000e0000 */
[----:B------:R-:W-:-:S03]  /*a5d0*/  LEA R19, R19, UR45, 0x1 ;  /* 0x0000002d13137c11 */ /* 0x000fc6000f8e08ff */
[----:B------:R-:W1:Y:S04]  /*a5e0*/  SHFL.IDX PT, R3, R20, RZ, 0x181f ;  /* 0x00181fff14037589 */ /* 0x000e6800000e0000 */
[----:B------:R-:W-:Y:S04]  /*a5f0*/  SHFL.IDX PT, R4, R20, 0x1, 0x181f ;  /* 0x00381f0014047f89 */ /* 0x000fe800000e0000 */
[----:B------:R-:W-:Y:S04]  /*a600*/  SHFL.IDX PT, R12, R18, 0x2, 0x181f ;  /* 0x00581f00120c7f89 */ /* 0x000fe800000e0000 */
[----:B------:R-:W-:Y:S01]  /*a610*/  SHFL.IDX PT, R5, R20, 0x2, 0x181f ;  /* 0x00581f0014057f89 */ /* 0x000fe200000e0000 */
[----:B0-----:R-:W-:-:S03]  /*a620*/  IADD3 R2, P0, R14, R35, RZ ;  /* 0x000000230e027210 */ /* 0x001fc60007f1e0ff */
[----:B------:R-:W0:Y:S02]  /*a630*/  SHFL.IDX PT, R14, R18, 0x1, 0x181f ;  /* 0x00381f00120e7f89 */ /* 0x000e2400000e0000 */
[----:B-1----:R-:W-:-:S05]  /*a640*/  IMAD.X R3, RZ, RZ, R3, P0 ;  /* 0x000000ffff037224 */ /* 0x002fca00000e0603 */
[----:B------:R-:W-:Y:S04]  /*a650*/  LDGSTS.E.BYPASS.LTC128B.128 [R19+0x18400], desc[UR38][R2.64], !P3 ;  /* 0x1840000002137fae */ /* 0x000fe8000d901d66 */
[----:B------:R-:W-:Y:S04]  /*a660*/  LDGSTS.E.BYPASS.LTC128B.128 [R19+0x1b400], desc[UR38][R2.64+0x80], !P2 ;  /* 0x1b40008002137fae */ /* 0x000fe8000d101d66 */
[----:B------:R0:W-:Y:S02]  /*a670*/  LDGSTS.E.BYPASS.LTC128B.128 [R19+0x1e400], desc[UR38][R2.64+0x100], !P1 ;  /* 0x1e40010002137fae */ /* 0x0001e4000c901d66 */
[----:B0-----:R-:W-:-:S02]  /*a680*/  IADD3 R2, P0, R14, R35, RZ ;  /* 0x000000230e027210 */ /* 0x001fc40007f1e0ff */
[----:B------:R-:W0:Y:S02]  /*a690*/  SHFL.IDX PT, R14, R18, 0x3, 0x181f ;  /* 0x00781f00120e7f89 */ /* 0x000e2400000e0000 */
[----:B------:R-:W-:Y:S02]  /*a6a0*/  IADD3.X R3, RZ, R4, RZ, P0, !PT ;  /* 0x00000004ff037210 */ /* 0x000fe400007fe4ff */
[-C--:B------:R-:W-:Y:S02]  /*a6b0*/  IADD3 R4, P0, R12, R35.reuse, RZ ;  /* 0x000000230c047210 */ /* 0x080fe40007f1e0ff */
[----:B------:R-:W-:Y:S03]  /*a6c0*/  SHFL.IDX PT, R12, R18, 0x4, 0x181f ;  /* 0x00981f00120c7f89 */ /* 0x000fe600000e0000 */
[----:B------:R-:W-:Y:S01]  /*a6d0*/  IMAD.X R5, RZ, RZ, R5, P0 ;  /* 0x000000ffff057224 */ /* 0x000fe200000e0605 */
[----:B------:R-:W-:Y:S04]  /*a6e0*/  LDGSTS.E.BYPASS.LTC128B.128 [R19+0x18c00], desc[UR38][R2.64], !P3 ;  /* 0x18c0000002137fae */ /* 0x000fe8000d901d66 */
[----:B------:R-:W-:Y:S04]  /*a6f0*/  LDGSTS.E.BYPASS.LTC128B.128 [R19+0x1bc00], desc[UR38][R2.64+0x80], !P2 ;  /* 0x1bc0008002137fae */ /* 0x000fe8000d101d66 */
[----:B------:R1:W-:Y:S04]  /*a700*/  LDGSTS.E.BYPASS.LTC128B.128 [R19+0x1ec00], desc[UR38][R2.64+0x100], !P1 ;  /* 0x1ec0010002137fae */ /* 0x0003e8000c901d66 */
[----:B------:R-:W-:Y:S04]  /*a710*/  LDGSTS.E.BYPASS.LTC128B.128 [R19+0x19400], desc[UR38][R4.64], !P3 ;  /* 0x1940000004137fae */ /* 0x000fe8000d901d66 */
[----:B------:R-:W-:Y:S04]  /*a720*/  LDGSTS.E.BYPASS.LTC128B.128 [R19+0x1c400], desc[UR38][R4.64+0x80], !P2 ;  /* 0x1c40008004137fae */ /* 0x000fe8000d101d66 */
[----:B-1----:R-:W1:Y:S01]  /*a730*/  SHFL.IDX PT, R3, R20, 0x3, 0x181f ;  /* 0x00781f0014037f89 */ /* 0x002e6200000e0000 */
[----:B0-----:R-:W-:-:S03]  /*a740*/  IADD3 R2, P0, R14, R35, RZ ;  /* 0x000000230e027210 */ /* 0x001fc60007f1e0ff */
[----:B------:R0:W-:Y:S04]  /*a750*/  LDGSTS.E.BYPASS.LTC128B.128 [R19+0x1f400], desc[UR38][R4.64+0x100], !P1 ;  /* 0x1f40010004137fae */ /* 0x0001e8000c901d66 */
[----:B------:R-:W-:Y:S04]  /*a760*/  SHFL.IDX PT, R14, R18, 0x5, 0x181f ;  /* 0x00b81f00120e7f89 */ /* 0x000fe800000e0000 */
[----:B0-----:R-:W0:Y:S04]  /*a770*/  SHFL.IDX PT, R4, R20, 0x4, 0x181f ;  /* 0x00981f0014047f89 */ /* 0x001e2800000e0000 */
[----:B------:R-:W2:Y:S01]  /*a780*/  SHFL.IDX PT, R20, R20, 0x5, 0x181f ;  /* 0x00b81f0014147f89 */ /* 0x000ea200000e0000 */
[----:B-1----:R-:W-:-:S05]  /*a790*/  IMAD.X R3, RZ, RZ, R3, P0 ;  /* 0x000000ffff037224 */ /* 0x002fca00000e0603 */
[----:B------:R-:W-:Y:S04]  /*a7a0*/  LDGSTS.E.BYPASS.LTC128B.128 [R19+0x19c00], desc[UR38][R2.64], !P3 ;  /* 0x19c0000002137fae */ /* 0x000fe8000d901d66 */
[----:B------:R-:W-:Y:S04]  /*a7b0*/  LDGSTS.E.BYPASS.LTC128B.128 [R19+0x1cc00], desc[UR38][R2.64+0x80], !P2 ;  /* 0x1cc0008002137fae */ /* 0x000fe8000d101d66 */
[----:B------:R1:W-:Y:S02]  /*a7c0*/  LDGSTS.E.BYPASS.LTC128B.128 [R19+0x1fc00], desc[UR38][R2.64+0x100], !P1 ;  /* 0x1fc0010002137fae */ /* 0x0003e4000c901d66 */
[----:B-1----:R-:W-:-:S04]  /*a7d0*/  IADD3 R2, P0, R12, R35, RZ ;  /* 0x000000230c027210 */ /* 0x002fc80007f1e0ff */
[----:B0-----:R-:W-:-:S05]  /*a7e0*/  IADD3.X R3, RZ, R4, RZ, P0, !PT ;  /* 0x00000004ff037210 */ /* 0x001fca00007fe4ff */
[----:B------:R0:W-:Y:S04]  /*a7f0*/  LDGSTS.E.BYPASS.LTC128B.128 [R19+0x1a400], desc[UR38][R2.64], !P3 ;  /* 0x1a40000002137fae */ /* 0x0001e8000d901d66 */
[----:B------:R0:W-:Y:S04]  /*a800*/  LDGSTS.E.BYPASS.LTC128B.128 [R19+0x1d400], desc[UR38][R2.64+0x80], !P2 ;  /* 0x1d40008002137fae */ /* 0x0001e8000d101d66 */
[----:B--2---:R0:W-:Y:S02]  /*a810*/  LDGSTS.E.BYPASS.LTC128B.128 [R19+0x20400], desc[UR38][R2.64+0x100], !P1 ;  /* 0x2040010002137fae */ /* 0x0041e4000c901d66 */
.L_x_135:
[----:B0-----:R-:W-:-:S05]  /*a820*/  IADD3 R2, P0, R14, R35, RZ ;  /* 0x000000230e027210 */ /* 0x001fca0007f1e0ff */
[----:B------:R-:W-:Y:S01]  /*a830*/  IMAD.X R3, RZ, RZ, R20, P0 ;  /* 0x000000ffff037224 */ /* 0x000fe200000e0614 */
[----:B------:R-:W-:-:S04]  /*a840*/  PLOP3.LUT P0, PT, PT, PT, PT, 0x80, 0x0 ;  /* 0x000000000000781c */ /* 0x000fc80003f0f070 */
[----:B------:R-:W-:Y:S01]  /*a850*/  @!PT LDS RZ, [RZ] ;  /* 0x00000000fffff984 */ /* 0x000fe20000000800 */
[----:B------:R-:W-:Y:S01]  /*a860*/  @!PT LDS RZ, [RZ] ;  /* 0x00000000fffff984 */ /* 0x000fe20000000800 */
[----:B------:R-:W-:Y:S01]  /*a870*/  @!PT LDS RZ, [RZ] ;  /* 0x00000000fffff984 */ /* 0x000fe20000000800 */
[----:B------:R0:W-:Y:S04]  /*a880*/  LDGSTS.E.BYPASS.LTC128B.128 [R19+0x1ac00], desc[UR38][R2.64], !P3 ;  /* 0x1ac0000002137fae */ /* 0x0001e8000d901d66 */
[----:B------:R0:W-:Y:S04]  /*a890*/  LDGSTS.E.BYPASS.LTC128B.128 [R19+0x1dc00], desc[UR38][R2.64+0x80], !P2 ;  /* 0x1dc0008002137fae */ /* 0x0001e8000d101d66 */
[----:B------:R0:W-:Y:S01]  /*a8a0*/  LDGSTS.E.BYPASS.LTC128B.128 [R19+0x20c00], desc[UR38][R2.64+0x100], !P1 ;  /* 0x20c0010002137fae */ /* 0x0001e2000c901d66 */
[----:B------:R-:W-:Y:S01]  /*a8b0*/  NOP ;  /* 0x0000000000007918 */ /* 0x000fe20000000000 */
.L_x_60:
[----:B------:R-:W-:Y:S02]  /*a8c0*/  PLOP3.LUT P1, PT, P1, P0, PT, 0xa2, 0x0 ;  /* 0x000000000000781c */ /* 0x000fe40000f21472 */
[----:B------:R-:W-:-:S08]  /*a8d0*/  @P0 R2UR P1, UR4, R8 ;  /* 0x00000000080402ca */ /* 0x000fd00000020000 */
[----:B------:R-:W-:-:S05]  /*a8e0*/  @P0 PLOP3.LUT P0, PT, P1, PT, PT, 0x80, 0x0 ;  /* 0x000000000000081c */ /* 0x000fca0000f0f070 */
[----:B------:R-:W-:Y:S01]  /*a8f0*/  @!P1 SYNCS.ARRIVE.TRANS64.RED.A0T1 RZ, [UR4+0x2a830], RZ ;  /* 0x02a830ffffff99a7 */ /* 0x000fe20008200404 */
[----:B------:R-:W-:Y:S07]  /*a900*/  @!P1 ARRIVES.LDGSTSBAR.64.TRANSCNT [UR4+0x2a830] ;  /* 0x02a83000ff0099b0 */ /* 0x000fee0008000a84 */
[----:B------:R-:W-:Y:S05]  /*a910*/  @P0 BRA.U.ANY `(.L_x_60) ;  /* 0xfffffffd00e80947 */ /* 0x000fea000393ffff */
[----:B------:R-:W-:Y:S01]  /*a920*/  NOP ;  /* 0x0000000000007918 */ /* 0x000fe20000000000 */
[----:B------:R-:W-:-:S13]  /*a930*/  ISETP.NE.AND P2, PT, R36, 0x3, PT ;  /* 0x000000032400780c */ /* 0x000fda0003f45270 */
[----:B------:R-:W-:Y:S05]  /*a940*/  @!P2 BRA `(.L_x_61) ;  /* 0x000000000004a947 */ /* 0x000fea0003800000 */
[----:B------:R-:W-:Y:S01]  /*a950*/  BPT.TRAP 0x1 ;  /* 0x000000040000795c */ /* 0x000fe20000300000 */
.L_x_61:
[----:B------:R1:W-:Y:S01]  /*a960*/  SYNCS.ARRIVE.TRANS64.A1T0 RZ, [R8+URZ+0x2a830], RZ ;  /* 0x02a830ff08ff79a7 */ /* 0x0003e2000810003f */
[----:B------:R-:W-:Y:S05]  /*a970*/  @!P2 BRA `(.L_x_62) ;  /* 0x000000000004a947 */ /* 0x000fea0003800000 */
[----:B------:R-:W-:Y:S01]  /*a980*/  BPT.TRAP 0x1 ;  /* 0x000000040000795c */ /* 0x000fe20000300000 */
.L_x_62:
[----:B0-----:R-:W-:Y:S01]  /*a990*/  SHF.L.U32 R3, R23, 0x1f, RZ ;  /* 0x0000001f17037819 */ /* 0x001fe200000006ff */
[----:B------:R-:W-:Y:S01]  /*a9a0*/  BSSY B1, `(.L_x_63) ;  /* 0x0000004000017945 */ /* 0x000fe20003800000 */
[----:B------:R-:W-:-:S04]  /*a9b0*/  LEA R4, R10, UR45, 0x3 ;  /* 0x0000002d0a047c11 */ /* 0x000fc8000f8e18ff */
[----:B------:R-:W0:Y:S02]  /*a9c0*/  SYNCS.PHASECHK.TRANS64.TRYWAIT P0, [R4+URZ+0x2a860], R3 ;  /* 0x02a86003040075a7 */ /* 0x000e24000800017f */
[----:B0-----:R-:W-:Y:S05]  /*a9d0*/  @!P0 BRA `(.L_x_64) ;  /* 0x0000002800d08947 */ /* 0x001fea0003800000 */
.L_x_136:
[----:B------:R-:W-:Y:S05]  /*a9e0*/  BSYNC B1 ;  /* 0x0000000000017941 */ /* 0x000fea0003800000 */
.L_x_63:
[----:B------:R-:W-:Y:S01]  /*a9f0*/  UMOV UR4, 0xffffffff ;  /* 0xffffffff00047882 */ /* 0x000fe20000000000 */
[----:B------:R-:W-:Y:S01]  /*aa00*/  LOP3.LUT P0, RZ, R29, 0x2, RZ, 0xc0, !PT ;  /* 0x000000021dff7812 */ /* 0x000fe2000780c0ff */
[----:B------:R-:W-:Y:S01]  /*aa10*/  IMAD R5, R10, 0x3000, R25 ;  /* 0x000030000a057824 */ /* 0x000fe200078e0219 */
[----:B------:R-:W-:Y:S11]  /*aa20*/  BRA.DIV UR4, `(.L_x_65) ;  /* 0x0000002a04d07947 */ /* 0x000ff6000b800000 */
[----:B------:R-:W2:Y:S01]  /*aa30*/  SHFL.IDX PT, R14, R16, RZ, 0x181f ;  /* 0x00181fff100e7589 */ /* 0x000ea200000e0000 */
[----:B------:R-:W-:-:S03]  /*aa40*/  LEA R5, R5, UR45, 0x1 ;  /* 0x0000002d05057c11 */ /* 0x000fc6000f8e08ff */
[----:B0-----:R-:W0:Y:S04]  /*aa50*/  SHFL.IDX PT, R3, R17, RZ, 0x181f ;  /* 0x00181fff11037589 */ /* 0x001e2800000e0000 */
[----:B-1----:R-:W-:Y:S01]  /*aa60*/  SHFL.IDX PT, R8, R17, 0x1, 0x181f ;  /* 0x00381f0011087f89 */ /* 0x002fe200000e0000 */
[----:B--2---:R-:W-:-:S03]  /*aa70*/  IADD3 R2, P1, R14, R35, RZ ;  /* 0x000000230e027210 */ /* 0x004fc60007f3e0ff */
[----:B------:R-:W1:Y:S02]  /*aa80*/  SHFL.IDX PT, R14, R16, 0x1, 0x181f ;  /* 0x00381f00100e7f89 */ /* 0x000e6400000e0000 */
[----:B0-----:R-:W-:Y:S01]  /*aa90*/  IMAD.X R3, RZ, RZ, R3, P1 ;  /* 0x000000ffff037224 */ /* 0x001fe200008e0603 */
[----:B------:R-:W-:-:S04]  /*aaa0*/  LOP3.LUT P1, RZ, R29, 0x1, RZ, 0xc0, !PT ;  /* 0x000000011dff7812 */ /* 0x000fc8000782c0ff */
[----:B------:R-:W-:-:S13]  /*aab0*/  ISETP.LT.OR P2, PT, R0, 0x1, !P1 ;  /* 0x000000010000780c */ /* 0x000fda0004f41670 */
[----:B------:R-:W-:Y:S01]  /*aac0*/  LDGSTS.E.BYPASS.LTC128B.128 [R5+0x400], desc[UR38][R2.64], !P2 ;  /* 0x0040000002057fae */ /* 0x000fe2000d101d66 */
[----:B------:R-:W-:-:S13]  /*aad0*/  ISETP.LT.OR P2, PT, R0, 0x1, !P0 ;  /* 0x000000010000780c */ /* 0x000fda0004741670 */
[----:B------:R1:W-:Y:S02]  /*aae0*/  LDGSTS.E.BYPASS.LTC128B.128 [R5+0x3400], desc[UR38][R2.64+0x80], !P2 ;  /* 0x0340008002057fae */ /* 0x0003e4000d101d66 */
[----:B-1----:R-:W-:Y:S02]  /*aaf0*/  IADD3 R2, P2, R14, R35, RZ ;  /* 0x000000230e027210 */ /* 0x002fe40007f5e0ff */
[----:B------:R-:W0:Y:S02]  /*ab00*/  SHFL.IDX PT, R14, R16, 0x2, 0x181f ;  /* 0x00581f00100e7f89 */ /* 0x000e2400000e0000 */
[----:B------:R-:W-:Y:S02]  /*ab10*/  IADD3.X R3, RZ, R8, RZ, P2, !PT ;  /* 0x00000008ff037210 */ /* 0x000fe400017fe4ff */
[----:B------:R-:W-:Y:S01]  /*ab20*/  ISETP.LT.OR P2, PT, R0, 0x11, !P1 ;  /* 0x000000110000780c */ /* 0x000fe20004f41670 */
[----:B------:R-:W1:-:S12]  /*ab30*/  SHFL.IDX PT, R8, R17, 0x2, 0x181f ;  /* 0x00581f0011087f89 */ /* 0x000e5800000e0000 */
[----:B------:R-:W-:Y:S01]  /*ab40*/  LDGSTS.E.BYPASS.LTC128B.128 [R5+0xc00], desc[UR38][R2.64], !P2 ;  /* 0x00c0000002057fae */ /* 0x000fe2000d101d66 */
[----:B------:R-:W-:-:S13]  /*ab50*/  ISETP.LT.OR P2, PT, R0, 0x11, !P0 ;  /* 0x000000110000780c */ /* 0x000fda0004741670 */
[----:B------:R0:W-:Y:S02]  /*ab60*/  LDGSTS.E.BYPASS.LTC128B.128 [R5+0x3c00], desc[UR38][R2.64+0x80], !P2 ;  /* 0x03c0008002057fae */ /* 0x0001e4000d101d66 */
[----:B0-----:R-:W-:Y:S02]  /*ab70*/  IADD3 R2, P2, R14, R35, RZ ;  /* 0x000000230e027210 */ /* 0x001fe40007f5e0ff */
[----:B------:R-:W0:Y:S03]  /*ab80*/  SHFL.IDX PT, R14, R16, 0x3, 0x181f ;  /* 0x00781f00100e7f89 */ /* 0x000e2600000e0000 */
[----:B-1----:R-:W-:Y:S01]  /*ab90*/  IMAD.X R3, RZ, RZ, R8, P2 ;  /* 0x000000ffff037224 */ /* 0x002fe200010e0608 */
        /* <DEDUP_REMOVED lines=14> */
[----:B------:R0:W2:Y:S02]  /*ac80*/  SHFL.IDX PT, R14, R16, 0x5, 0x181f ;  /* 0x00b81f00100e7f89 */ /* 0x0000a400000e0000 */
[----:B-1----:R-:W-:Y:S02]  /*ac90*/  IADD3.X R3, RZ, R8, RZ, P2, !PT ;  /* 0x00000008ff037210 */ /* 0x002fe400017fe4ff */
[----:B------:R-:W-:Y:S01]  /*aca0*/  ISETP.LT.OR P2, PT, R0, 0x41, !P1 ;  /* 0x000000410000780c */ /* 0x000fe20004f41670 */
[----:B------:R0:W1:-:S12]  /*acb0*/  SHFL.IDX PT, R8, R17, 0x5, 0x181f ;  /* 0x00b81f0011087f89 */ /* 0x00005800000e0000 */
[----:B------:R0:W-:Y:S01]  /*acc0*/  LDGSTS.E.BYPASS.LTC128B.128 [R5+0x2400], desc[UR38][R2.64], !P2 ;  /* 0x0240000002057fae */ /* 0x0001e2000d101d66 */
[----:B------:R-:W-:-:S13]  /*acd0*/  ISETP.LT.OR P2, PT, R0, 0x41, !P0 ;  /* 0x000000410000780c */ /* 0x000fda0004741670 */
[----:B-12---:R0:W-:Y:S02]  /*ace0*/  LDGSTS.E.BYPASS.LTC128B.128 [R5+0x5400], desc[UR38][R2.64+0x80], !P2 ;  /* 0x0540008002057fae */ /* 0x0061e4000d101d66 */
.L_x_150:
[C---:B------:R-:W-:Y:S01]  /*acf0*/  ISETP.LT.OR P1, PT, R0.reuse, 0x51, !P1 ;  /* 0x000000510000780c */ /* 0x040fe20004f21670 */
[----:B------:R-:W-:Y:S01]  /*ad00*/  ULDC.64 UR4, c[0x0][0x328] ;  /* 0x0000ca0000047ab9 */ /* 0x000fe20000000a00 */
[----:B------:R-:W-:Y:S01]  /*ad10*/  ISETP.LT.OR P0, PT, R0, 0x51, !P0 ;  /* 0x000000510000780c */ /* 0x000fe20004701670 */
[----:B------:R-:W-:Y:S01]  /*ad20*/  IMAD R26, R26, UR4, RZ ;  /* 0x000000041a1a7c24 */ /* 0x000fe2000f8e02ff */
[----:B01----:R-:W-:-:S03]  /*ad30*/  IADD3 R2, P2, R14, R35, RZ ;  /* 0x000000230e027210 */ /* 0x003fc60007f5e0ff */
[----:B------:R-:W-:Y:S02]  /*ad40*/  IMAD R11, R7, UR5, R26 ;  /* 0x00000005070b7c24 */ /* 0x000fe4000f8e021a */
[----:B------:R-:W-:-:S05]  /*ad50*/  IMAD.X R3, RZ, RZ, R8, P2 ;  /* 0x000000ffff037224 */ /* 0x000fca00010e0608 */
[----:B------:R-:W-:Y:S01]  /*ad60*/  @!PT LDS RZ, [RZ] ;  /* 0x00000000fffff984 */ /* 0x000fe20000000800 */
[----:B------:R-:W-:Y:S01]  /*ad70*/  @!PT LDS RZ, [RZ] ;  /* 0x00000000fffff984 */ /* 0x000fe20000000800 */
[----:B------:R-:W-:Y:S01]  /*ad80*/  @!PT LDS RZ, [RZ] ;  /* 0x00000000fffff984 */ /* 0x000fe20000000800 */
[----:B------:R-:W-:Y:S04]  /*ad90*/  LDGSTS.E.BYPASS.LTC128B.128 [R5+0x2c00], desc[UR38][R2.64], !P1 ;  /* 0x02c0000002057fae */ /* 0x000fe8000c901d66 */
[----:B------:R0:W-:Y:S01]  /*ada0*/  LDGSTS.E.BYPASS.LTC128B.128 [R5+0x5c00], desc[UR38][R2.64+0x80], !P0 ;  /* 0x05c0008002057fae */ /* 0x0001e2000c101d66 */
[----:B------:R-:W-:Y:S01]  /*adb0*/  PLOP3.LUT P0, PT, PT, PT, PT, 0x80, 0x0 ;  /* 0x000000000000781c */ /* 0x000fe20003f0f070 */
[----:B------:R-:W-:Y:S01]  /*adc0*/  NOP ;  /* 0x0000000000007918 */ /* 0x000fe20000000000 */
[----:B0-----:R-:W-:Y:S01]  /*add0*/  IMAD.WIDE.U32 R2, R7, UR4, RZ ;  /* 0x0000000407027c25 */ /* 0x001fe2000f8e00ff */
[----:B------:R-:W-:-:S03]  /*ade0*/  ULDC.64 UR4, c[0x0][0x338] ;  /* 0x0000ce0000047ab9 */ /* 0x000fc60000000a00 */
[----:B------:R-:W-:Y:S02]  /*adf0*/  IMAD.IADD R3, R3, 0x1, R11 ;  /* 0x0000000103037824 */ /* 0x000fe400078e020b */
[----:B------:R-:W-:Y:S02]  /*ae00*/  IMAD R27, R27, UR4, RZ ;  /* 0x000000041b1b7c24 */ /* 0x000fe4000f8e02ff */
[----:B------:R-:W-:-:S04]  /*ae10*/  IMAD.WIDE.U32 R2, R6, UR4, R2 ;  /* 0x0000000406027c25 */ /* 0x000fc8000f8e0002 */
[----:B------:R-:W-:-:S05]  /*ae20*/  IMAD R27, R6, UR5, R27 ;  /* 0x00000005061b7c24 */ /* 0x000fca000f8e021b */
[----:B------:R-:W-:-:S07]  /*ae30*/  IADD3 R27, R3, R27, RZ ;  /* 0x0000001b031b7210 */ /* 0x000fce0007ffe0ff */
.L_x_66:
        /* <DEDUP_REMOVED lines=10> */
.L_x_67:
[----:B------:R-:W-:Y:S01]  /*aee0*/  R2UR UR4, R31 ;  /* 0x000000001f0472ca */ /* 0x000fe200000e0000 */
[----:B------:R-:W-:Y:S01]  /*aef0*/  ULDC.64 UR6, c[0x0][0x330] ;  /* 0x0000cc0000067ab9 */ /* 0x000fe20000000a00 */
[----:B------:R-:W-:Y:S01]  /*af00*/  IMAD.MOV.U32 R3, RZ, RZ, R27 ;  /* 0x000000ffff037224 */ /* 0x000fe200078e001b */
[----:B------:R0:W-:Y:S01]  /*af10*/  SYNCS.ARRIVE.TRANS64.A1T0 RZ, [R4+URZ+0x2a850], RZ ;  /* 0x02a850ff04ff79a7 */ /* 0x0001e2000810003f */
[----:B------:R-:W-:Y:S01]  /*af20*/  IMAD.U32 R5, RZ, RZ, UR6 ;  /* 0x00000006ff057e24 */ /* 0x000fe2000f8e00ff */
[----:B------:R-:W-:Y:S01]  /*af30*/  IADD3 R9, R9, -0x60, RZ ;  /* 0xffffffa009097810 */ /* 0x000fe20007ffe0ff */
[----:B------:R-:W-:Y:S02]  /*af40*/  VIADD R28, R28, 0xffffffff ;  /* 0xffffffff1c1c7836 */ /* 0x000fe40000000000 */
[----:B------:R-:W-:-:S04]  /*af50*/  IMAD.WIDE.U32 R2, R5, UR42, R2 ;  /* 0x0000002a05027c25 */ /* 0x000fc8000f8e0002 */
[----:B------:R-:W-:Y:S01]  /*af60*/  VIADD R0, R0, 0x60 ;  /* 0x0000006000007836 */ /* 0x000fe20000000000 */
[----:B------:R-:W-:Y:S01]  /*af70*/  UIMAD UR4, UR4, UR6, URZ ;  /* 0x00000006040472a4 */ /* 0x000fe2000f8e023f */
[----:B------:R-:W-:Y:S02]  /*af80*/  IMAD.MOV.U32 R23, RZ, RZ, R24 ;  /* 0x000000ffff177224 */ /* 0x000fe400078e0018 */
[----:B------:R-:W-:Y:S01]  /*af90*/  IMAD.MOV.U32 R10, RZ, RZ, R21 ;  /* 0x000000ffff0a7224 */ /* 0x000fe200078e0015 */
[----:B------:R-:W-:-:S03]  /*afa0*/  UIMAD UR4, UR42, UR7, UR4 ;  /* 0x000000072a0472a4 */ /* 0x000fc6000f8e0204 */
[----:B------:R-:W-:Y:S02]  /*afb0*/  ULDC.64 UR6, c[0x0][0x318] ;  /* 0x0000c60000067ab9 */ /* 0x000fe40000000a00 */
[----:B------:R-:W-:Y:S02]  /*afc0*/  LEA R16, P0, R2, UR6, 0x1 ;  /* 0x0000000602107c11 */ /* 0x000fe4000f8008ff */
[----:B------:R-:W-:-:S04]  /*afd0*/  IADD3 R17, R3, UR4, RZ ;  /* 0x0000000403117c10 */ /* 0x000fc8000fffe0ff */
[----:B------:R-:W-:Y:S02]  /*afe0*/  LEA.HI.X R17, R2, UR7, R17, 0x1, P0 ;  /* 0x0000000702117c11 */ /* 0x000fe400080f0c11 */
[----:B------:R-:W-:-:S13]  /*aff0*/  ISETP.GT.AND P0, PT, R28, UR48, PT ;  /* 0x000000301c007c0c */ /* 0x000fda000bf04270 */
[----:B0-----:R-:W-:Y:S05]  /*b000*/  @P0 BRA `(.L_x_68) ;  /* 0xfffffff000680947 */ /* 0x001fea000383ffff */
[----:B------:R-:W-:Y:S05]  /*b010*/  BSYNC B0 ;  /* 0x0000000000007941 */ /* 0x000fea0003800000 */
.L_x_55:
[----:B------:R-:W-:-:S13]  /*b020*/  ISETP.NE.AND P0, PT, R36, 0x3, PT ;  /* 0x000000032400780c */ /* 0x000fda0003f05270 */
[----:B------:R-:W-:Y:S05]  /*b030*/  @!P0 BRA `(.L_x_69) ;  /* 0x0000000000048947 */ /* 0x000fea0003800000 */
[----:B------:R-:W-:Y:S01]  /*b040*/  BPT.TRAP 0x1 ;  /* 0x000000040000795c */ /* 0x000fe20000300000 */
.L_x_69:
[C---:B0-----:R-:W-:Y:S01]  /*b050*/  LEA R0, R21.reuse, UR45, 0x3 ;  /* 0x0000002d15007c11 */ /* 0x041fe2000f8e18ff */
[----:B------:R-:W-:Y:S01]  /*b060*/  BSSY B0, `(.L_x_70) ;  /* 0x0000008000007945 */ /* 0x000fe20003800000 */
[----:B------:R-:W-:Y:S01]  /*b070*/  SHF.L.U32 R3, R24, 0x1f, RZ ;  /* 0x0000001f18037819 */ /* 0x000fe200000006ff */
[----:B------:R-:W-:Y:S01]  /*b080*/  IMAD R25, R21, 0x3000, R25 ;  /* 0x0000300015197824 */ /* 0x000fe200078e0219 */
[----:B------:R-:W-:Y:S02]  /*b090*/  MOV R5, 0xffffffa0 ;  /* 0xffffffa000057802 */ /* 0x000fe40000000f00 */
[----:B------:R-:W0:Y:S03]  /*b0a0*/  SYNCS.PHASECHK.TRANS64.TRYWAIT P0, [R0+URZ+0x2a860], R3 ;  /* 0x02a86003000075a7 */ /* 0x000e26000800017f */
[----:B------:R-:W-:-:S04]  /*b0b0*/  IMAD R28, R28, R5, UR43 ;  /* 0x0000002b1c1c7e24 */ /* 0x000fc8000f8e0205 */
[----:B------:R-:W-:Y:S01]  /*b0c0*/  IMAD.IADD R5, R28, 0x1, -R37 ;  /* 0x000000011c057824 */ /* 0x000fe200078e0a25 */
[----:B0-----:R-:W-:Y:S06]  /*b0d0*/  @!P0 BRA `(.L_x_71) ;  /* 0x0000002c002c8947 */ /* 0x001fec0003800000 */
.L_x_151:
[----:B------:R-:W-:Y:S05]  /*b0e0*/  BSYNC B0 ;  /* 0x0000000000007941 */ /* 0x000fea0003800000 */
.L_x_70:
[----:B------:R-:W-:-:S03]  /*b0f0*/  UMOV UR4, 0xffffffff ;  /* 0xffffffff00047882 */ /* 0x000fc60000000000 */
[----:B------:R-:W-:Y:S05]  /*b100*/  BRA.DIV UR4, `(.L_x_72) ;  /* 0x0000002e04347947 */ /* 0x000fea000b800000 */
[----:B0-----:R-:W-:Y:S01]  /*b110*/  SHFL.IDX PT, R3, R17, RZ, 0x181f ;  /* 0x00181fff11037589 */ /* 0x001fe200000e0000 */
[C---:B------:R-:W-:Y:S02]  /*b120*/  LOP3.LUT R4, R29.reuse, 0x1, RZ, 0xc0, !PT ;  /* 0x000000011d047812 */ /* 0x040fe400078ec0ff */
[----:B------:R-:W-:Y:S01]  /*b130*/  LOP3.LUT P0, RZ, R29, 0x2, RZ, 0xc0, !PT ;  /* 0x000000021dff7812 */ /* 0x000fe2000780c0ff */
[----:B------:R-:W0:Y:S01]  /*b140*/  SHFL.IDX PT, R2, R16, RZ, 0x181f ;  /* 0x00181fff10027589 */ /* 0x000e2200000e0000 */
[----:B------:R-:W-:Y:S02]  /*b150*/  ISETP.NE.U32.AND P1, PT, R4, 0x1, PT ;  /* 0x000000010400780c */ /* 0x000fe40003f25070 */
[C---:B------:R-:W-:Y:S01]  /*b160*/  ISETP.LT.OR P3, PT, R5.reuse, 0x1, !P0 ;  /* 0x000000010500780c */ /* 0x040fe20004761670 */
[----:B------:R-:W1:Y:S01]  /*b170*/  SHFL.IDX PT, R6, R17, 0x1, 0x181f ;  /* 0x00381f0011067f89 */ /* 0x000e6200000e0000 */
[----:B------:R-:W-:Y:S02]  /*b180*/  ISETP.LT.OR P2, PT, R5, 0x1, P1 ;  /* 0x000000010500780c */ /* 0x000fe40000f41670 */
[----:B------:R-:W-:Y:S01]  /*b190*/  LEA R4, R25, UR45, 0x1 ;  /* 0x0000002d19047c11 */ /* 0x000fe2000f8e08ff */
[----:B------:R-:W2:Y:S01]  /*b1a0*/  SHFL.IDX PT, R14, R16, 0x1, 0x181f ;  /* 0x00381f00100e7f89 */ /* 0x000ea200000e0000 */
[----:B------:R-:W-:-:S02]  /*b1b0*/  ISETP.LT.OR P4, PT, R5, 0x11, P1 ;  /* 0x000000110500780c */ /* 0x000fc40000f81670 */
[----:B------:R-:W-:Y:S01]  /*b1c0*/  ISETP.LT.OR P5, PT, R5, 0x11, !P0 ;  /* 0x000000110500780c */ /* 0x000fe200047a1670 */
[----:B------:R-:W-:Y:S04]  /*b1d0*/  SHFL.IDX PT, R8, R17, 0x2, 0x181f ;  /* 0x00581f0011087f89 */ /* 0x000fe800000e0000 */
[----:B------:R-:W3:Y:S04]  /*b1e0*/  SHFL.IDX PT, R9, R16, 0x2, 0x181f ;  /* 0x00581f0010097f89 */ /* 0x000ee800000e0000 */
[----:B------:R-:W4:Y:S01]  /*b1f0*/  SHFL.IDX PT, R19, R16, 0x3, 0x181f ;  /* 0x00781f0010137f89 */ /* 0x000f2200000e0000 */
[----:B0-----:R-:W-:-:S03]  /*b200*/  IMAD.WIDE.U32 R2, R30, 0x2, R2 ;  /* 0x000000021e027825 */ /* 0x001fc600078e0002 */
[----:B------:R-:W0:Y:S04]  /*b210*/  SHFL.IDX PT, R10, R17, 0x3, 0x181f ;  /* 0x00781f00110a7f89 */ /* 0x000e2800000e0000 */
[----:B------:R-:W-:Y:S01]  /*b220*/  LDGSTS.E.BYPASS.LTC128B.128 [R4+0x400], desc[UR38][R2.64], !P2 ;  /* 0x0040000002047fae */ /* 0x000fe2000d101d66 */
[----:B------:R-:W-:-:S03]  /*b230*/  ISETP.LT.OR P2, PT, R5, 0x21, P1 ;  /* 0x000000210500780c */ /* 0x000fc60000f41670 */
[----:B------:R-:W5:Y:S04]  /*b240*/  SHFL.IDX PT, R18, R17, 0x4, 0x181f ;  /* 0x00981f0011127f89 */ /* 0x000f6800000e0000 */
[----:B------:R1:W-:Y:S01]  /*b250*/  LDGSTS.E.BYPASS.LTC128B.128 [R4+0x3400], desc[UR38][R2.64+0x80], !P3 ;  /* 0x0340008002047fae */ /* 0x0003e2000d901d66 */
[----:B------:R-:W-:-:S03]  /*b260*/  ISETP.LT.OR P3, PT, R5, 0x21, !P0 ;  /* 0x000000210500780c */ /* 0x000fc60004761670 */
[----:B------:R-:W5:Y:S04]  /*b270*/  SHFL.IDX PT, R23, R16, 0x4, 0x181f ;  /* 0x00981f0010177f89 */ /* 0x000f6800000e0000 */
[----:B------:R-:W0:Y:S01]  /*b280*/  SHFL.IDX PT, R17, R17, 0x5, 0x181f ;  /* 0x00b81f0011117f89 */ /* 0x000e2200000e0000 */
[----:B-1----:R-:W-:Y:S01]  /*b290*/  MOV R3, R6 ;  /* 0x0000000600037202 */ /* 0x002fe20000000f00 */
[----:B--2---:R-:W-:Y:S02]  /*b2a0*/  IMAD.MOV.U32 R2, RZ, RZ, R14 ;  /* 0x000000ffff027224 */ /* 0x004fe400078e000e */
[----:B------:R1:W2:Y:S02]  /*b2b0*/  SHFL.IDX PT, R14, R16, 0x5, 0x181f ;  /* 0x00b81f00100e7f89 */ /* 0x0002a400000e0000 */
[----:B------:R-:W-:-:S04]  /*b2c0*/  IMAD.WIDE.U32 R6, R30, 0x2, R2 ;  /* 0x000000021e067825 */ /* 0x000fc800078e0002 */
[----:B---3--:R-:W-:Y:S01]  /*b2d0*/  IMAD.MOV.U32 R2, RZ, RZ, R9 ;  /* 0x000000ffff027224 */ /* 0x008fe200078e0009 */
[----:B------:R-:W-:Y:S01]  /*b2e0*/  LDGSTS.E.BYPASS.LTC128B.128 [R4+0xc00], desc[UR38][R6.64], !P4 ;  /* 0x00c0000006047fae */ /* 0x000fe2000e101d66 */
[----:B------:R-:W-:Y:S01]  /*b2f0*/  IMAD.MOV.U32 R3, RZ, RZ, R8 ;  /* 0x000000ffff037224 */ /* 0x000fe200078e0008 */
[C---:B------:R-:W-:Y:S01]  /*b300*/  ISETP.LT.OR P4, PT, R5.reuse, 0x31, P1 ;  /* 0x000000310500780c */ /* 0x040fe20000f81670 */
[----:B------:R-:W-:Y:S01]  /*b310*/  IMAD.MOV.U32 R8, RZ, RZ, RZ ;  /* 0x000000ffff087224 */ /* 0x000fe200078e00ff */
[----:B------:R-:W-:Y:S01]  /*b320*/  LDGSTS.E.BYPASS.LTC128B.128 [R4+0x3c00], desc[UR38][R6.64+0x80], !P5 ;  /* 0x03c0008006047fae */ /* 0x000fe2000e901d66 */
[----:B------:R-:W-:Y:S01]  /*b330*/  IMAD.WIDE.U32 R2, R30, 0x2, R2 ;  /* 0x000000021e027825 */ /* 0x000fe200078e0002 */
[----:B------:R-:W-:-:S04]  /*b340*/  ISETP.LT.OR P5, PT, R5, 0x31, !P0 ;  /* 0x000000310500780c */ /* 0x000fc800047a1670 */
[----:B------:R-:W-:Y:S01]  /*b350*/  LDGSTS.E.BYPASS.LTC128B.128 [R4+0x1400], desc[UR38][R2.64], !P2 ;  /* 0x0140000002047fae */ /* 0x000fe2000d101d66 */
[----:B------:R-:W-:-:S03]  /*b360*/  ISETP.LT.OR P2, PT, R5, 0x41, P1 ;  /* 0x000000410500780c */ /* 0x000fc60000f41670 */
[----:B------:R4:W-:Y:S01]  /*b370*/  LDGSTS.E.BYPASS.LTC128B.128 [R4+0x4400], desc[UR38][R2.64+0x80], !P3 ;  /* 0x0440008002047fae */ /* 0x0009e2000d901d66 */
[----:B------:R-:W-:Y:S02]  /*b380*/  ISETP.LT.OR P3, PT, R5, 0x41, !P0 ;  /* 0x000000410500780c */ /* 0x000fe40004761670 */
[----:B----4-:R-:W-:Y:S01]  /*b390*/  MOV R2, R19 ;  /* 0x0000001300027202 */ /* 0x010fe20000000f00 */
[----:B0-----:R-:W-:-:S04]  /*b3a0*/  IMAD.MOV.U32 R3, RZ, RZ, R10 ;  /* 0x000000ffff037224 */ /* 0x001fc800078e000a */
[----:B------:R-:W-:Y:S01]  /*b3b0*/  IMAD.WIDE.U32 R6, R30, 0x2, R2 ;  /* 0x000000021e067825 */ /* 0x000fe200078e0002 */
[----:B-----5:R-:W-:-:S03]  /*b3c0*/  MOV R3, R18 ;  /* 0x0000001200037202 */ /* 0x020fc60000000f00 */
[----:B------:R-:W-:Y:S01]  /*b3d0*/  IMAD.MOV.U32 R2, RZ, RZ, R23 ;  /* 0x000000ffff027224 */ /* 0x000fe200078e0017 */
[----:B------:R1:W-:Y:S03]  /*b3e0*/  LDGSTS.E.BYPASS.LTC128B.128 [R4+0x1c00], desc[UR38][R6.64], !P4 ;  /* 0x01c0000006047fae */ /* 0x0003e6000e101d66 */
[----:B------:R-:W-:Y:S01]  /*b3f0*/  IMAD.WIDE.U32 R2, R30, 0x2, R2 ;  /* 0x000000021e027825 */ /* 0x000fe200078e0002 */
[----:B------:R1:W-:Y:S04]  /*b400*/  LDGSTS.E.BYPASS.LTC128B.128 [R4+0x4c00], desc[UR38][R6.64+0x80], !P5 ;  /* 0x04c0008006047fae */ /* 0x0003e8000e901d66 */
[----:B------:R1:W-:Y:S04]  /*b410*/  LDGSTS.E.BYPASS.LTC128B.128 [R4+0x2400], desc[UR38][R2.64], !P2 ;  /* 0x0240000002047fae */ /* 0x0003e8000d101d66 */
[----:B--2---:R1:W-:Y:S02]  /*b420*/  LDGSTS.E.BYPASS.LTC128B.128 [R4+0x5400], desc[UR38][R2.64+0x80], !P3 ;  /* 0x0540008002047fae */ /* 0x0043e4000d901d66 */
.L_x_165:
[C---:B------:R-:W-:Y:S01]  /*b430*/  ISETP.LT.OR P1, PT, R5.reuse, 0x51, P1 ;  /* 0x000000510500780c */ /* 0x040fe20000f21670 */
[----:B-1----:R-:W-:Y:S01]  /*b440*/  IMAD.MOV.U32 R2, RZ, RZ, R14 ;  /* 0x000000ffff027224 */ /* 0x002fe200078e000e */
[----:B------:R-:W-:Y:S02]  /*b450*/  ISETP.LT.OR P0, PT, R5, 0x51, !P0 ;  /* 0x000000510500780c */ /* 0x000fe40004701670 */
[----:B------:R-:W-:-:S03]  /*b460*/  MOV R3, R17 ;  /* 0x0000001100037202 */ /* 0x000fc60000000f00 */
[----:B------:R-:W-:-:S06]  /*b470*/  IMAD.WIDE.U32 R2, R30, 0x2, R2 ;  /* 0x000000021e027825 */ /* 0x000fcc00078e0002 */
[----:B------:R-:W-:Y:S01]  /*b480*/  @!PT LDS RZ, [RZ] ;  /* 0x00000000fffff984 */ /* 0x000fe20000000800 */
[----:B------:R-:W-:Y:S01]  /*b490*/  @!PT LDS RZ, [RZ] ;  /* 0x00000000fffff984 */ /* 0x000fe20000000800 */
[----:B------:R-:W-:Y:S01]  /*b4a0*/  @!PT LDS RZ, [RZ] ;  /* 0x00000000fffff984 */ /* 0x000fe20000000800 */
[----:B------:R0:W-:Y:S04]  /*b4b0*/  LDGSTS.E.BYPASS.LTC128B.128 [R4+0x2c00], desc[UR38][R2.64], !P1 ;  /* 0x02c0000002047fae */ /* 0x0001e8000c901d66 */
[----:B------:R0:W-:Y:S01]  /*b4c0*/  LDGSTS.E.BYPASS.LTC128B.128 [R4+0x5c00], desc[UR38][R2.64+0x80], !P0 ;  /* 0x05c0008002047fae */ /* 0x0001e2000c101d66 */
[----:B------:R-:W-:Y:S01]  /*b4d0*/  PLOP3.LUT P0, PT, PT, PT, PT, 0x80, 0x0 ;  /* 0x000000000000781c */ /* 0x000fe20003f0f070 */
[----:B------:R-:W-:-:S12]  /*b4e0*/  NOP ;  /* 0x0000000000007918 */ /* 0x000fd80000000000 */
.L_x_73:
        /* <DEDUP_REMOVED lines=10> */
.L_x_74:
[----:B0-----:R-:W-:Y:S01]  /*b590*/  VIADD R2, R21, 0x1 ;  /* 0x0000000115027836 */ /* 0x001fe20000000000 */
[----:B------:R0:W-:Y:S04]  /*b5a0*/  SYNCS.ARRIVE.TRANS64.A1T0 RZ, [R0+URZ+0x2a850], RZ ;  /* 0x02a850ff00ff79a7 */ /* 0x0001e8000810003f */
[----:B------:R-:W-:-:S04]  /*b5b0*/  ISETP.NE.AND P0, PT, R2, 0x2, PT ;  /* 0x000000020200780c */ /* 0x000fc80003f05270 */
[----:B------:R-:W-:Y:S02]  /*b5c0*/  SEL R3, RZ, 0x1, P0 ;  /* 0x00000001ff037807 */ /* 0x000fe40000000000 */
[----:B------:R-:W-:Y:S02]  /*b5d0*/  SEL R2, R2, RZ, P0 ;  /* 0x000000ff02027207 */ /* 0x000fe40000000000 */
[----:B0-----:R-:W-:-:S07]  /*b5e0*/  LOP3.LUT R0, R24, R3, RZ, 0x3c, !PT ;  /* 0x0000000318007212 */ /* 0x001fce00078e3cff */
.L_x_40:
[----:B------:R-:W0:Y:S01]  /*b5f0*/  S2R R4, SR_CgaCtaId ;  /* 0x0000000000047919 */ /* 0x000e220000008800 */
[----:B------:R-:W-:Y:S02]  /*b600*/  MOV R3, 0x400 ;  /* 0x0000040000037802 */ /* 0x000fe40000000f00 */
[----:B------:R-:W-:Y:S02]  /*b610*/  SHF.L.U32 R8, R8, 0x1f, RZ ;  /* 0x0000001f08087819 */ /* 0x000fe400000006ff */
[----:B0-----:R-:W-:-:S04]  /*b620*/  LEA R7, R4, R3, 0x18 ;  /* 0x0000000304077211 */ /* 0x001fc800078ec0ff */
[----:B------:R-:W0:Y:S02]  /*b630*/  SYNCS.PHASECHK.TRANS64.TRYWAIT P0, [R7+URZ+0x2a820], R8 ;  /* 0x02a82008070075a7 */ /* 0x000e24000800017f */
[----:B0-----:R-:W-:Y:S05]  /*b640*/  @!P0 BRA `(.L_x_75) ;  /* 0x0000002c00d88947 */ /* 0x001fea0003800000 */
.L_x_166:
[----:B------:R-:W-:-:S03]  /*b650*/  UMOV UR4, 0xffffffff ;  /* 0xffffffff00047882 */ /* 0x000fc60000000000 */
[----:B------:R-:W-:Y:S05]  /*b660*/  BRA.DIV UR4, `(.L_x_76) ;  /* 0x0000002e04e47947 */ /* 0x000fea000b800000 */
[----:B------:R-:W1:Y:S02]  /*b670*/  S2R R3, SR_TID.X ;  /* 0x0000000000037919 */ /* 0x000e640000002100 */
[----:B-1----:R-:W-:-:S04]  /*b680*/  SHF.R.U32.HI R3, RZ, 0x5, R3 ;  /* 0x00000005ff037819 */ /* 0x002fc80000011603 */
[----:B------:R-:W-:-:S05]  /*b690*/  LOP3.LUT R3, R3, 0x3, RZ, 0xc0, !PT ;  /* 0x0000000303037812 */ /* 0x000fca00078ec0ff */
[----:B------:R1:W2:Y:S02]  /*b6a0*/  SHFL.IDX PT, R14, R3, RZ, 0x1f ;  /* 0x00001fff030e7589 */ /* 0x0002a400000e0000 */
.L_x_169:
[----:B--2---:R-:W-:-:S13]  /*b6b0*/  ISETP.NE.AND P0, PT, R14, RZ, PT ;  /* 0x000000ff0e00720c */ /* 0x004fda0003f05270 */
[----:B------:R-:W-:Y:S05]  /*b6c0*/  @P0 BRA `(.L_x_8) ;  /* 0x0000000000880947 */ /* 0x000fea0003800000 */
[----:B------:R-:W-:-:S03]  /*b6d0*/  UMOV UR4, 0xffffffff ;  /* 0xffffffff00047882 */ /* 0x000fc60000000000 */
[----:B------:R-:W-:Y:S05]  /*b6e0*/  BRA.DIV UR4, `(.L_x_77) ;  /* 0x0000002e04f87947 */ /* 0x000fea000b800000 */
[----:B------:R-:W-:-:S13]  /*b6f0*/  ELECT P6, URZ, PT ;  /* 0x00000000003f782f */ /* 0x000fda00038c0000 */
.L_x_172:
[----:B------:R-:W-:Y:S05]  /*b700*/  @!P6 BRA `(.L_x_8) ;  /* 0x000000000078e947 */ /* 0x000fea0003800000 */
[----:B------:R-:W-:-:S06]  /*b710*/  ULOP3.LUT UR4, UR36, 0x2, URZ, 0xfc, !UPT ;  /* 0x0000000224047892 */ /* 0x000fcc000f8efc3f */
[----:B-1----:R-:W-:-:S05]  /*b720*/  IMAD.U32 R3, RZ, RZ, UR4 ;  /* 0x00000004ff037e24 */ /* 0x002fca000f8e00ff */
[----:B------:R-:W-:-:S13]  /*b730*/  ISETP.NE.AND P0, PT, R3, 0x3, PT ;  /* 0x000000030300780c */ /* 0x000fda0003f05270 */
[----:B------:R-:W-:Y:S05]  /*b740*/  @!P0 BRA `(.L_x_78) ;  /* 0x0000000000048947 */ /* 0x000fea0003800000 */
[----:B------:R-:W-:Y:S01]  /*b750*/  BPT.TRAP 0x1 ;  /* 0x000000040000795c */ /* 0x000fe20000300000 */
.L_x_78:
[C---:B------:R-:W-:Y:S01]  /*b760*/  LEA R5, R2.reuse, R7, 0x3 ;  /* 0x0000000702057211 */ /* 0x040fe200078e18ff */
[----:B------:R-:W-:Y:S01]  /*b770*/  VIADD R2, R2, 0x1 ;  /* 0x0000000102027836 */ /* 0x000fe20000000000 */
[----:B------:R-:W-:-:S04]  /*b780*/  SHF.L.U32 R4, R0, 0x1f, RZ ;  /* 0x0000001f00047819 */ /* 0x000fc800000006ff */
[----:B------:R-:W1:Y:S01]  /*b790*/  SYNCS.PHASECHK.TRANS64.TRYWAIT P1, [R5+URZ+0x2a840], R4 ;  /* 0x02a84004050075a7 */ /* 0x000e62000802017f */
[----:B------:R-:W-:-:S04]  /*b7a0*/  ISETP.NE.AND P2, PT, R2, 0x2, PT ;  /* 0x000000020200780c */ /* 0x000fc80003f45270 */
[----:B------:R-:W-:Y:S01]  /*b7b0*/  SEL R3, RZ, 0x1, P2 ;  /* 0x00000001ff037807 */ /* 0x000fe20001000000 */
[----:B-1----:R-:W-:Y:S08]  /*b7c0*/  @!P1 BRA `(.L_x_79) ;  /* 0x0000002c00e09947 */ /* 0x002ff00003800000 */
.L_x_173:
[----:B------:R-:W-:Y:S02]  /*b7d0*/  SEL R2, R2, RZ, P2 ;  /* 0x000000ff02027207 */ /* 0x000fe40001000000 */
[----:B------:R-:W-:Y:S01]  /*b7e0*/  LOP3.LUT R0, R0, R3, RZ, 0x3c, !PT ;  /* 0x0000000300007212 */ /* 0x000fe200078e3cff */
[----:B------:R-:W-:Y:S06]  /*b7f0*/  @!P0 BRA `(.L_x_80) ;  /* 0x0000000000048947 */ /* 0x000fec0003800000 */
[----:B------:R-:W-:Y:S01]  /*b800*/  BPT.TRAP 0x1 ;  /* 0x000000040000795c */ /* 0x000fe20000300000 */
.L_x_80:
[----:B------:R-:W-:Y:S01]  /*b810*/  IMAD R3, R2, 0x8, R7 ;  /* 0x0000000802037824 */ /* 0x000fe200078e0207 */
[----:B------:R-:W-:-:S04]  /*b820*/  SHF.L.U32 R0, R0, 0x1f, RZ ;  /* 0x0000001f00007819 */ /* 0x000fc800000006ff */
[----:B------:R-:W2:Y:S02]  /*b830*/  SYNCS.PHASECHK.TRANS64.TRYWAIT P1, [R3+URZ+0x2a840], R0 ;  /* 0x02a84000030075a7 */ /* 0x000ea4000802017f */
[----:B--2---:R-:W-:Y:S05]  /*b840*/  @!P1 BRA `(.L_x_81) ;  /* 0x0000002c00d49947 */ /* 0x004fea0003800000 */
.L_x_174:
[----:B------:R-:W-:Y:S05]  /*b850*/  @!P0 BRA `(.L_x_82) ;  /* 0x0000000000048947 */ /* 0x000fea0003800000 */
[----:B------:R-:W-:Y:S01]  /*b860*/  BPT.TRAP 0x1 ;  /* 0x000000040000795c */ /* 0x000fe20000300000 */
.L_x_82:
[----:B------:R-:W3:Y:S02]  /*b870*/  SYNCS.PHASECHK.TRANS64.TRYWAIT P1, [R5+URZ+0x2a860], R4 ;  /* 0x02a86004050075a7 */ /* 0x000ee4000802017f */
[----:B---3--:R-:W-:Y:S05]  /*b880*/  @!P1 BRA `(.L_x_83) ;  /* 0x0000002c00d89947 */ /* 0x008fea0003800000 */
.L_x_175:
[----:B------:R-:W-:Y:S05]  /*b890*/  @!P0 BRA `(.L_x_84) ;  /* 0x0000000000048947 */ /* 0x000fea0003800000 */
[----:B------:R-:W-:Y:S01]  /*b8a0*/  BPT.TRAP 0x1 ;  /* 0x000000040000795c */ /* 0x000fe20000300000 */
.L_x_84:
[----:B----4-:R4:W0:Y:S02]  /*b8b0*/  SYNCS.PHASECHK.TRANS64.TRYWAIT P0, [R3+URZ+0x2a860], R0 ;  /* 0x02a86000030075a7 */ /* 0x010824000800017f */
[----:B0-----:R-:W-:Y:S05]  /*b8c0*/  @!P0 NANOSLEEP.SYNCS 0x989680 ;  /* 0x009896800000895d */ /* 0x001fea0003900000 */
[----:B------:R-:W0:Y:S02]  /*b8d0*/  @!P0 SYNCS.PHASECHK.TRANS64 P0, [R3+URZ+0x2a860], R0 ;  /* 0x02a86000030085a7 */ /* 0x000e24000800007f */
[----:B0-----:R-:W-:Y:S05]  /*b8e0*/  @!P0 BRA `(.L_x_84) ;  /* 0xfffffffc00f08947 */ /* 0x001fea000383ffff */
.L_x_8:
[----:B------:R-:W-:Y:S05]  /*b8f0*/  BSYNC B6 ;  /* 0x0000000000067941 */ /* 0x000fea0003800000 */
.L_x_5:
[----:B------:R-:W-:Y:S05]  /*b900*/  EXIT ;  /* 0x000000000000794d */ /* 0x000fea0003800000 */
.L_x_12:
[----:B0-----:R-:W-:-:S04]  /*b910*/  MOV R0, UR37 ;  /* 0x0000002500007c02 */ /* 0x001fc80008000f00 */
[----:B------:R0:W1:Y:S03]  /*b920*/  SYNCS.PHASECHK.TRANS64.TRYWAIT P0, [R0+URZ+0x2a800], R3 ;  /* 0x02a80003000075a7 */ /* 0x000066000800017f */
[----:B-1----:R-:W-:Y:S05]  /*b930*/  @!P0 NANOSLEEP.SYNCS 0x989680 ;  /* 0x009896800000895d */ /* 0x002fea0003900000 */
[----:B------:R-:W1:Y:S02]  /*b940*/  @!P0 SYNCS.PHASECHK.TRANS64 P0, [R0+URZ+0x2a800], R3 ;  /* 0x02a80003000085a7 */ /* 0x000e64000800007f */
[----:B-1----:R-:W-:Y:S05]  /*b950*/  @!P0 BRA `(.L_x_12) ;  /* 0xfffffffc00ec8947 */ /* 0x002fea000383ffff */
[----:B------:R-:W-:Y:S05]  /*b960*/  BRA `(.L_x_85) ;  /* 0xffffff5400fc7947 */ /* 0x000fea000383ffff */
.L_x_16:
[----:B-1----:R-:W-:-:S04]  /*b970*/  IMAD.U32 R4, RZ, RZ, UR37 ;  /* 0x00000025ff047e24 */ /* 0x002fc8000f8e00ff */
[----:B------:R1:W2:Y:S03]  /*b980*/  SYNCS.PHASECHK.TRANS64.TRYWAIT P1, [R4+URZ+0x2a830], R3 ;  /* 0x02a83003040075a7 */ /* 0x0002a6000802017f */
[----:B--2---:R-:W-:Y:S05]  /*b990*/  @!P1 NANOSLEEP.SYNCS 0x989680 ;  /* 0x009896800000995d */ /* 0x004fea0003900000 */
[----:B------:R-:W2:Y:S02]  /*b9a0*/  @!P1 SYNCS.PHASECHK.TRANS64 P1, [R4+URZ+0x2a830], R3 ;  /* 0x02a83003040095a7 */ /* 0x000ea4000802007f */
[----:B--2---:R-:W-:Y:S05]  /*b9b0*/  @!P1 BRA `(.L_x_16) ;  /* 0xfffffffc00ec9947 */ /* 0x004fea000383ffff */
[----:B------:R-:W-:Y:S05]  /*b9c0*/  BRA `(.L_x_15) ;  /* 0xffffff5800187947 */ /* 0x000fea000383ffff */
.L_x_22:
[----:B-1----:R-:W-:-:S04]  /*b9d0*/  IMAD.U32 R11, RZ, RZ, UR59 ;  /* 0x0000003bff0b7e24 */ /* 0x002fc8000f8e00ff */
[----:B------:R1:W2:Y:S03]  /*b9e0*/  SYNCS.PHASECHK.TRANS64.TRYWAIT P1, [R11+URZ+0x2a830], R10 ;  /* 0x02a8300a0b0075a7 */ /* 0x0002a6000802017f */
[----:B--2---:R-:W-:Y:S05]  /*b9f0*/  @!P1 NANOSLEEP.SYNCS 0x989680 ;  /* 0x009896800000995d */ /* 0x004fea0003900000 */
[----:B------:R-:W2:Y:S02]  /*ba00*/  @!P1 SYNCS.PHASECHK.TRANS64 P1, [R11+URZ+0x2a830], R10 ;  /* 0x02a8300a0b0095a7 */ /* 0x000ea4000802007f */
[----:B--2---:R-:W-:Y:S05]  /*ba10*/  @!P1 BRA `(.L_x_22) ;  /* 0xfffffffc00ec9947 */ /* 0x004fea000383ffff */
[----:B------:R-:W-:Y:S05]  /*ba20*/  BRA `(.L_x_21) ;  /* 0xffffff7c00dc7947 */ /* 0x000fea000383ffff */
.L_x_26:
[----:B---3--:R-:W-:-:S04]  /*ba30*/  MOV R9, UR5 ;  /* 0x0000000500097c02 */ /* 0x008fc80008000f00 */
[----:B------:R3:W4:Y:S03]  /*ba40*/  SYNCS.PHASECHK.TRANS64.TRYWAIT P1, [R9+URZ+0x2a850], R8 ;  /* 0x02a85008090075a7 */ /* 0x000726000802017f */
[----:B----4-:R-:W-:Y:S05]  /*ba50*/  @!P1 NANOSLEEP.SYNCS 0x989680 ;  /* 0x009896800000995d */ /* 0x010fea0003900000 */
[----:B------:R-:W4:Y:S02]  /*ba60*/  @!P1 SYNCS.PHASECHK.TRANS64 P1, [R9+URZ+0x2a850], R8 ;  /* 0x02a85008090095a7 */ /* 0x000f24000802007f */
[----:B----4-:R-:W-:Y:S05]  /*ba70*/  @!P1 BRA `(.L_x_26) ;  /* 0xfffffffc00ec9947 */ /* 0x010fea000383ffff */
[----:B------:R-:W-:Y:S05]  /*ba80*/  BRA `(.L_x_25) ;  /* 0xffffff8400e87947 */ /* 0x000fea000383ffff */
.L_x_33:
[----:B-1----:R-:W-:-:S04]  /*ba90*/  IMAD.U32 R4, RZ, RZ, UR5 ;  /* 0x00000005ff047e24 */ /* 0x002fc8000f8e00ff */
[----:B------:R1:W2:Y:S03]  /*baa0*/  SYNCS.PHASECHK.TRANS64.TRYWAIT P1, [R4+URZ+0x2a850], R7 ;  /* 0x02a85007040075a7 */ /* 0x0002a6000802017f */
[----:B--2---:R-:W-:Y:S05]  /*bab0*/  @!P1 NANOSLEEP.SYNCS 0x989680 ;  /* 0x009896800000995d */ /* 0x004fea0003900000 */
[----:B------:R-:W2:Y:S02]  /*bac0*/  @!P1 SYNCS.PHASECHK.TRANS64 P1, [R4+URZ+0x2a850], R7 ;  /* 0x02a85007040095a7 */ /* 0x000ea4000802007f */
[----:B--2---:R-:W-:Y:S05]  /*bad0*/  @!P1 BRA `(.L_x_33) ;  /* 0xfffffffc00ec9947 */ /* 0x004fea000383ffff */
[----:B------:R-:W-:Y:S05]  /*bae0*/  BRA `(.L_x_32) ;  /* 0xffffffa400087947 */ /* 0x000fea000383ffff */
.L_x_45:
[----:B------:R-:W-:Y:S01]  /*baf0*/  IMAD.MOV.U32 R13, RZ, RZ, R17 ;  /* 0x000000ffff0d7224 */ /* 0x000fe200078e0011 */
[----:B------:R-:W-:Y:S01]  /*bb00*/  MOV R12, RZ ;  /* 0x000000ff000c7202 */ /* 0x000fe20000000f00 */
[----:B------:R-:W-:Y:S02]  /*bb10*/  IMAD.MOV.U32 R11, RZ, RZ, 0x1f ;  /* 0x0000001fff0b7424 */ /* 0x000fe400078e00ff */
[----:B------:R-:W-:-:S07]  /*bb20*/  IMAD.MOV.U32 R15, RZ, RZ, -0x1 ;  /* 0xffffffffff0f7424 */ /* 0x000fce00078e00ff */
[----:B-----5:R-:W-:Y:S05]  /*bb30*/  WARPSYNC.COLLECTIVE R15, `(.L_x_86) ;  /* 0x000000000f087348 */ /* 0x020fea0003c00000 */
[----:B------:R0:W1:Y:S02]  /*bb40*/  SHFL.IDX P6, R14, R13, R12, R11 ;  /* 0x0000000c0d0e7389 */ /* 0x00006400000c000b */
[----:B01---5:R-:W-:Y:S01]  /*bb50*/  ENDCOLLECTIVE ;  /* 0x000000000000791b */ /* 0x023fe20003800000 */
.L_x_86:
[----:B------:R-:W-:Y:S05]  /*bb60*/  BRA `(.L_x_87) ;  /* 0xffffffd000007947 */ /* 0x000fea000383ffff */
.L_x_47:
[----:B0-----:R-:W-:-:S04]  /*bb70*/  MOV R3, UR45 ;  /* 0x0000002d00037c02 */ /* 0x001fc80008000f00 */
[----:B------:R0:W1:Y:S03]  /*bb80*/  SYNCS.PHASECHK.TRANS64.TRYWAIT P0, [R3+URZ+0x2a840], R2 ;  /* 0x02a84002030075a7 */ /* 0x000066000800017f */
[----:B-1----:R-:W-:Y:S05]  /*bb90*/  @!P0 NANOSLEEP.SYNCS 0x989680 ;  /* 0x009896800000895d */ /* 0x002fea0003900000 */
[----:B------:R-:W1:Y:S02]  /*bba0*/  @!P0 SYNCS.PHASECHK.TRANS64 P0, [R3+URZ+0x2a840], R2 ;  /* 0x02a84002030085a7 */ /* 0x000e64000800007f */
[----:B-1----:R-:W-:Y:S05]  /*bbb0*/  @!P0 BRA `(.L_x_47) ;  /* 0xfffffffc00ec8947 */ /* 0x002fea000383ffff */
[----:B------:R-:W-:Y:S05]  /*bbc0*/  BRA `(.L_x_88) ;  /* 0xffffffd400107947 */ /* 0x000fea000383ffff */
.L_x_48:
[----:B------:R-:W-:Y:S01]  /*bbd0*/  BSSY B0, `(.L_x_89) ;  /* 0x0000008000007945 */ /* 0x000fe20003800000 */
[----:B------:R-:W-:Y:S01]  /*bbe0*/  IMAD.MOV.U32 R13, RZ, RZ, R7 ;  /* 0x000000ffff0d7224 */ /* 0x000fe200078e0007 */
[----:B------:R-:W-:Y:S01]  /*bbf0*/  MOV R11, 0x181f ;  /* 0x0000181f000b7802 */ /* 0x000fe20000000f00 */
[----:B------:R-:W-:Y:S02]  /*bc00*/  IMAD.MOV.U32 R12, RZ, RZ, RZ ;  /* 0x000000ffff0c7224 */ /* 0x000fe400078e00ff */
[----:B------:R-:W-:-:S07]  /*bc10*/  IMAD.MOV.U32 R15, RZ, RZ, -0x1 ;  /* 0xffffffffff0f7424 */ /* 0x000fce00078e00ff */
[----:B------:R-:W-:Y:S05]  /*bc20*/  WARPSYNC.COLLECTIVE R15, `(.L_x_90) ;  /* 0x000000000f087348 */ /* 0x000fea0003c00000 */
[----:B------:R0:W1:Y:S02]  /*bc30*/  SHFL.IDX P6, R14, R13, R12, R11 ;  /* 0x0000000c0d0e7389 */ /* 0x00006400000c000b */
[----:B01----:R-:W-:Y:S01]  /*bc40*/  ENDCOLLECTIVE ;  /* 0x000000000000791b */ /* 0x003fe20003800000 */
.L_x_90:
[----:B------:R-:W-:Y:S05]  /*bc50*/  BSYNC B0 ;  /* 0x0000000000007941 */ /* 0x000fea0003800000 */
.L_x_89:
[----:B------:R-:W-:Y:S01]  /*bc60*/  MOV R13, R0 ;  /* 0x00000000000d7202 */ /* 0x000fe20000000f00 */
[----:B------:R-:W-:Y:S01]  /*bc70*/  IMAD.MOV.U32 R12, RZ, RZ, RZ ;  /* 0x000000ffff0c7224 */ /* 0x000fe200078e00ff */
[----:B------:R-:W-:Y:S01]  /*bc80*/  MOV R11, 0x181f ;  /* 0x0000181f000b7802 */ /* 0x000fe20000000f00 */
[----:B------:R-:W-:Y:S01]  /*bc90*/  IMAD.MOV.U32 R15, RZ, RZ, -0x1 ;  /* 0xffffffffff0f7424 */ /* 0x000fe200078e00ff */
[----:B------:R-:W-:Y:S01]  /*bca0*/  @P0 LEA R9, R25, UR45, 0x1 ;  /* 0x0000002d19090c11 */ /* 0x000fe2000f8e08ff */
[----:B------:R-:W-:-:S07]  /*bcb0*/  IMAD.MOV.U32 R3, RZ, RZ, R14 ;  /* 0x000000ffff037224 */ /* 0x000fce00078e000e */
[----:B------:R-:W-:Y:S05]  /*bcc0*/  WARPSYNC.COLLECTIVE R15, `(.L_x_91) ;  /* 0x000000000f087348 */ /* 0x000fea0003c00000 */
[----:B------:R0:W1:Y:S02]  /*bcd0*/  SHFL.IDX P6, R14, R13, R12, R11 ;  /* 0x0000000c0d0e7389 */ /* 0x00006400000c000b */
[----:B01----:R-:W-:Y:S01]  /*bce0*/  ENDCOLLECTIVE ;  /* 0x000000000000791b */ /* 0x003fe20003800000 */
.L_x_91:
[----:B------:R-:W-:Y:S01]  /*bcf0*/  IMAD.MOV.U32 R13, RZ, RZ, R7 ;  /* 0x000000ffff0d7224 */ /* 0x000fe200078e0007 */
[----:B------:R-:W-:Y:S02]  /*bd00*/  MOV R12, 0x1 ;  /* 0x00000001000c7802 */ /* 0x000fe40000000f00 */
[----:B------:R-:W-:-:S07]  /*bd10*/  MOV R2, R14 ;  /* 0x0000000e00027202 */ /* 0x000fce0000000f00 */
[----:B------:R-:W-:Y:S05]  /*bd20*/  WARPSYNC.COLLECTIVE R15, `(.L_x_92) ;  /* 0x000000000f087348 */ /* 0x000fea0003c00000 */
[----:B------:R0:W1:Y:S02]  /*bd30*/  SHFL.IDX P6, R14, R13, R12, R11 ;  /* 0x0000000c0d0e7389 */ /* 0x00006400000c000b */
[----:B01----:R-:W-:Y:S01]  /*bd40*/  ENDCOLLECTIVE ;  /* 0x000000000000791b */ /* 0x003fe20003800000 */
.L_x_92:
[----:B------:R-:W-:-:S05]  /*bd50*/  @P0 IMAD.WIDE.U32 R2, R30, 0x2, R2 ;  /* 0x000000021e020825 */ /* 0x000fca00078e0002 */
[----:B------:R-:W-:Y:S01]  /*bd60*/  @!PT LDS RZ, [RZ] ;  /* 0x00000000fffff984 */ /* 0x000fe20000000800 */
[----:B------:R-:W-:Y:S01]  /*bd70*/  @!PT LDS RZ, [RZ] ;  /* 0x00000000fffff984 */ /* 0x000fe20000000800 */
[----:B------:R-:W-:Y:S01]  /*bd80*/  @!PT LDS RZ, [RZ] ;  /* 0x00000000fffff984 */ /* 0x000fe20000000800 */
[----:B------:R0:W-:Y:S04]  /*bd90*/  @P0 LDGSTS.E.BYPASS.LTC128B.128 [R9+0x18400], desc[UR38][R2.64], !P3 ;  /* 0x1840000002090fae */ /* 0x0001e8000d901d66 */
[----:B------:R0:W-:Y:S01]  /*bda0*/  @P0 LDGSTS.E.BYPASS.LTC128B.128 [R9+0x1b400], desc[UR38][R2.64+0x80], !P2 ;  /* 0x1b40008002090fae */ /* 0x0001e2000d101d66 */
[----:B------:R-:W-:-:S03]  /*bdb0*/  MOV R13, R0 ;  /* 0x00000000000d7202 */ /* 0x000fc60000000f00 */
[----:B------:R0:W-:Y:S01]  /*bdc0*/  @P0 LDGSTS.E.BYPASS.LTC128B.128 [R9+0x1e400], desc[UR38][R2.64+0x100], !P1 ;  /* 0x1e40010002090fae */ /* 0x0001e2000c901d66 */
[----:B------:R-:W-:Y:S01]  /*bdd0*/  ISETP.GE.AND P0, PT, R6, 0x11, PT ;  /* 0x000000110600780c */ /* 0x000fe20003f06270 */
[----:B------:R-:W-:-:S12]  /*bde0*/  IMAD.MOV.U32 R5, RZ, RZ, R14 ;  /* 0x000000ffff057224 */ /* 0x000fd800078e000e */
[----:B0-----:R-:W-:Y:S05]  /*bdf0*/  WARPSYNC.COLLECTIVE R15, `(.L_x_93) ;  /* 0x000000000f087348 */ /* 0x001fea0003c00000 */
[----:B------:R1:W2:Y:S02]  /*be00*/  SHFL.IDX P6, R14, R13, R12, R11 ;  /* 0x0000000c0d0e7389 */ /* 0x0002a400000c000b */
[----:B012---:R-:W-:Y:S01]  /*be10*/  ENDCOLLECTIVE ;  /* 0x000000000000791b */ /* 0x007fe20003800000 */
.L_x_93:
[----:B------:R-:W-:Y:S02]  /*be20*/  @P0 LEA R21, R25, UR45, 0x1 ;  /* 0x0000002d19150c11 */ /* 0x000fe4000f8e08ff */
[----:B------:R-:W-:Y:S01]  /*be30*/  MOV R13, R7 ;  /* 0x00000007000d7202 */ /* 0x000fe20000000f00 */
[----:B------:R-:W-:Y:S02]  /*be40*/  IMAD.MOV.U32 R12, RZ, RZ, 0x2 ;  /* 0x00000002ff0c7424 */ /* 0x000fe400078e00ff */
[----:B------:R-:W-:-:S07]  /*be50*/  IMAD.MOV.U32 R4, RZ, RZ, R14 ;  /* 0x000000ffff047224 */ /* 0x000fce00078e000e */
[----:B------:R-:W-:Y:S05]  /*be60*/  WARPSYNC.COLLECTIVE R15, `(.L_x_94) ;  /* 0x000000000f087348 */ /* 0x000fea0003c00000 */
[----:B------:R0:W1:Y:S02]  /*be70*/  SHFL.IDX P6, R14, R13, R12, R11 ;  /* 0x0000000c0d0e7389 */ /* 0x00006400000c000b */
[----:B01----:R-:W-:Y:S01]  /*be80*/  ENDCOLLECTIVE ;  /* 0x000000000000791b */ /* 0x003fe20003800000 */
.L_x_94:
[----:B------:R-:W-:-:S05]  /*be90*/  @P0 IMAD.WIDE.U32 R4, R30, 0x2, R4 ;  /* 0x000000021e040825 */ /* 0x000fca00078e0004 */
[----:B------:R-:W-:Y:S01]  /*bea0*/  @!PT LDS RZ, [RZ] ;  /* 0x00000000fffff984 */ /* 0x000fe20000000800 */
[----:B------:R-:W-:Y:S01]  /*beb0*/  @!PT LDS RZ, [RZ] ;  /* 0x00000000fffff984 */ /* 0x000fe20000000800 */
[----:B------:R-:W-:Y:S01]  /*bec0*/  @!PT LDS RZ, [RZ] ;  /* 0x00000000fffff984 */ /* 0x000fe20000000800 */
[----:B------:R0:W-:Y:S04]  /*bed0*/  @P0 LDGSTS.E.BYPASS.LTC128B.128 [R21+0x18c00], desc[UR38][R4.64], !P3 ;  /* 0x18c0000004150fae */ /* 0x0001e8000d901d66 */
[----:B------:R0:W-:Y:S01]  /*bee0*/  @P0 LDGSTS.E.BYPASS.LTC128B.128 [R21+0x1bc00], desc[UR38][R4.64+0x80], !P2 ;  /* 0x1bc0008004150fae */ /* 0x0001e2000d101d66 */
[----:B------:R-:W-:-:S03]  /*bef0*/  IMAD.MOV.U32 R13, RZ, RZ, R0 ;  /* 0x000000ffff0d7224 */ /* 0x000fc600078e0000 */
[----:B------:R0:W-:Y:S01]  /*bf00*/  @P0 LDGSTS.E.BYPASS.LTC128B.128 [R21+0x1ec00], desc[UR38][R4.64+0x100], !P1 ;  /* 0x1ec0010004150fae */ /* 0x0001e2000c901d66 */
[----:B------:R-:W-:Y:S02]  /*bf10*/  ISETP.GE.AND P0, PT, R6, 0x21, PT ;  /* 0x000000210600780c */ /* 0x000fe40003f06270 */
[----:B------:R-:W-:-:S11]  /*bf20*/  MOV R8, R14 ;  /* 0x0000000e00087202 */ /* 0x000fd60000000f00 */
[----:B0-----:R-:W-:Y:S05]  /*bf30*/  WARPSYNC.COLLECTIVE R15, `(.L_x_95) ;  /* 0x000000000f087348 */ /* 0x001fea0003c00000 */
[----:B------:R1:W2:Y:S02]  /*bf40*/  SHFL.IDX P6, R14, R13, R12, R11 ;  /* 0x0000000c0d0e7389 */ /* 0x0002a400000c000b */
[----:B012---:R-:W-:Y:S01]  /*bf50*/  ENDCOLLECTIVE ;  /* 0x000000000000791b */ /* 0x007fe20003800000 */
.L_x_95:
[----:B------:R-:W-:Y:S01]  /*bf60*/  IMAD.MOV.U32 R3, RZ, RZ, R8 ;  /* 0x000000ffff037224 */ /* 0x000fe200078e0008 */
[----:B------:R-:W-:Y:S02]  /*bf70*/  @P0 LEA R35, R25, UR45, 0x1 ;  /* 0x0000002d19230c11 */ /* 0x000fe4000f8e08ff */
[----:B------:R-:W-:Y:S01]  /*bf80*/  MOV R13, R7 ;  /* 0x00000007000d7202 */ /* 0x000fe20000000f00 */
[----:B------:R-:W-:Y:S01]  /*bf90*/  IMAD.MOV.U32 R12, RZ, RZ, 0x3 ;  /* 0x00000003ff0c7424 */ /* 0x000fe200078e00ff */
[----:B------:R-:W-:-:S07]  /*bfa0*/  MOV R2, R14 ;  /* 0x0000000e00027202 */ /* 0x000fce0000000f00 */
[----:B------:R-:W-:Y:S05]  /*bfb0*/  WARPSYNC.COLLECTIVE R15, `(.L_x_96) ;  /* 0x000000000f087348 */ /* 0x000fea0003c00000 */
[----:B------:R0:W1:Y:S02]  /*bfc0*/  SHFL.IDX P6, R14, R13, R12, R11 ;  /* 0x0000000c0d0e7389 */ /* 0x00006400000c000b */
[----:B01----:R-:W-:Y:S01]  /*bfd0*/  ENDCOLLECTIVE ;  /* 0x000000000000791b */ /* 0x003fe20003800000 */
.L_x_96:
        /* <DEDUP_REMOVED lines=13> */
.L_x_97:
[----:B------:R-:W-:Y:S02]  /*c0b0*/  MOV R5, R9 ;  /* 0x0000000900057202 */ /* 0x000fe40000000f00 */
[----:B------:R-:W-:Y:S01]  /*c0c0*/  @P0 LEA R9, R25, UR45, 0x1 ;  /* 0x0000002d19090c11 */ /* 0x000fe2000f8e08ff */
[----:B------:R-:W-:Y:S01]  /*c0d0*/  IMAD.MOV.U32 R13, RZ, RZ, R7 ;  /* 0x000000ffff0d7224 */ /* 0x000fe200078e0007 */
[----:B------:R-:W-:Y:S02]  /*c0e0*/  MOV R12, 0x4 ;  /* 0x00000004000c7802 */ /* 0x000fe40000000f00 */
[----:B------:R-:W-:-:S07]  /*c0f0*/  MOV R10, R14 ;  /* 0x0000000e000a7202 */ /* 0x000fce0000000f00 */
[----:B------:R-:W-:Y:S05]  /*c100*/  WARPSYNC.COLLECTIVE R15, `(.L_x_98) ;  /* 0x000000000f087348 */ /* 0x000fea0003c00000 */
[----:B------:R0:W1:Y:S02]  /*c110*/  SHFL.IDX P6, R14, R13, R12, R11 ;  /* 0x0000000c0d0e7389 */ /* 0x00006400000c000b */
[----:B01----:R-:W-:Y:S01]  /*c120*/  ENDCOLLECTIVE ;  /* 0x000000000000791b */ /* 0x003fe20003800000 */
.L_x_98:
[----:B------:R-:W-:-:S04]  /*c130*/  IMAD.MOV.U32 R4, RZ, RZ, R10 ;  /* 0x000000ffff047224 */ /* 0x000fc800078e000a */
[----:B------:R-:W-:-:S05]  /*c140*/  @P0 IMAD.WIDE.U32 R4, R30, 0x2, R4 ;  /* 0x000000021e040825 */ /* 0x000fca00078e0004 */
[----:B------:R-:W-:Y:S01]  /*c150*/  @!PT LDS RZ, [RZ] ;  /* 0x00000000fffff984 */ /* 0x000fe20000000800 */
[----:B------:R-:W-:Y:S01]  /*c160*/  @!PT LDS RZ, [RZ] ;  /* 0x00000000fffff984 */ /* 0x000fe20000000800 */
[----:B------:R-:W-:Y:S01]  /*c170*/  @!PT LDS RZ, [RZ] ;  /* 0x00000000fffff984 */ /* 0x000fe20000000800 */
[----:B------:R0:W-:Y:S01]  /*c180*/  @P0 LDGSTS.E.BYPASS.LTC128B.128 [R9+0x19c00], desc[UR38][R4.64], !P3 ;  /* 0x19c0000004090fae */ /* 0x0001e2000d901d66 */
[----:B------:R-:W-:-:S03]  /*c190*/  MOV R13, R0 ;  /* 0x00000000000d7202 */ /* 0x000fc60000000f00 */
[----:B------:R0:W-:Y:S04]  /*c1a0*/  @P0 LDGSTS.E.BYPASS.LTC128B.128 [R9+0x1cc00], desc[UR38][R4.64+0x80], !P2 ;  /* 0x1cc0008004090fae */ /* 0x0001e8000d101d66 */
[----:B------:R0:W-:Y:S01]  /*c1b0*/  @P0 LDGSTS.E.BYPASS.LTC128B.128 [R9+0x1fc00], desc[UR38][R4.64+0x100], !P1 ;  /* 0x1fc0010004090fae */ /* 0x0001e2000c901d66 */
[----:B------:R-:W-:Y:S01]  /*c1c0*/  ISETP.GE.AND P0, PT, R6, 0x41, PT ;  /* 0x000000410600780c */ /* 0x000fe20003f06270 */
[----:B------:R-:W-:-:S12]  /*c1d0*/  IMAD.MOV.U32 R8, RZ, RZ, R14 ;  /* 0x000000ffff087224 */ /* 0x000fd800078e000e */
[----:B0-----:R-:W-:Y:S05]  /*c1e0*/  WARPSYNC.COLLECTIVE R15, `(.L_x_99) ;  /* 0x000000000f087348 */ /* 0x001fea0003c00000 */
[----:B------:R1:W2:Y:S02]  /*c1f0*/  SHFL.IDX P6, R14, R13, R12, R11 ;  /* 0x0000000c0d0e7389 */ /* 0x0002a400000c000b */
[----:B012---:R-:W-:Y:S01]  /*c200*/  ENDCOLLECTIVE ;  /* 0x000000000000791b */ /* 0x007fe20003800000 */
.L_x_99:
[----:B------:R-:W-:Y:S02]  /*c210*/  MOV R3, R8 ;  /* 0x0000000800037202 */ /* 0x000fe40000000f00 */
[----:B------:R-:W-:Y:S01]  /*c220*/  @P0 LEA R21, R25, UR45, 0x1 ;  /* 0x0000002d19150c11 */ /* 0x000fe2000f8e08ff */
[----:B------:R-:W-:Y:S01]  /*c230*/  IMAD.MOV.U32 R13, RZ, RZ, R7 ;  /* 0x000000ffff0d7224 */ /* 0x000fe200078e0007 */
[----:B------:R-:W-:Y:S01]  /*c240*/  MOV R12, 0x5 ;  /* 0x00000005000c7802 */ /* 0x000fe20000000f00 */
[----:B------:R-:W-:-:S07]  /*c250*/  IMAD.MOV.U32 R2, RZ, RZ, R14 ;  /* 0x000000ffff027224 */ /* 0x000fce00078e000e */
[----:B------:R-:W-:Y:S05]  /*c260*/  WARPSYNC.COLLECTIVE R15, `(.L_x_100) ;  /* 0x000000000f087348 */ /* 0x000fea0003c00000 */
[----:B------:R0:W1:Y:S02]  /*c270*/  SHFL.IDX P6, R14, R13, R12, R11 ;  /* 0x0000000c0d0e7389 */ /* 0x00006400000c000b */
[----:B01----:R-:W-:Y:S01]  /*c280*/  ENDCOLLECTIVE ;  /* 0x000000000000791b */ /* 0x003fe20003800000 */
.L_x_100:
        /* <DEDUP_REMOVED lines=8> */
[----:B------:R-:W-:-:S07]  /*c310*/  IMAD.MOV.U32 R7, RZ, RZ, R14 ;  /* 0x000000ffff077224 */ /* 0x000fce00078e000e */
[----:B0-----:R-:W-:Y:S05]  /*c320*/  WARPSYNC.COLLECTIVE R15, `(.L_x_101) ;  /* 0x000000000f087348 */ /* 0x001fea0003c00000 */
[----:B------:R1:W2:Y:S02]  /*c330*/  SHFL.IDX P6, R14, R13, R12, R11 ;  /* 0x0000000c0d0e7389 */ /* 0x0002a400000c000b */
[----:B012---:R-:W-:Y:S01]  /*c340*/  ENDCOLLECTIVE ;  /* 0x000000000000791b */ /* 0x007fe20003800000 */
.L_x_101:
[----:B------:R-:W-:Y:S05]  /*c350*/  BRA `(.L_x_102) ;  /* 0xffffffd000707947 */ /* 0x000fea000383ffff */
.L_x_51:
[----:B------:R-:W-:Y:S01]  /*c360*/  IMAD.MOV.U32 R13, RZ, RZ, R8 ;  /* 0x000000ffff0d7224 */ /* 0x000fe200078e0008 */
[----:B------:R-:W-:Y:S01]  /*c370*/  MOV R12, RZ ;  /* 0x000000ff000c7202 */ /* 0x000fe20000000f00 */
[----:B------:R-:W-:Y:S01]  /*c380*/  IMAD.MOV.U32 R11, RZ, RZ, 0x181f ;  /* 0x0000181fff0b7424 */ /* 0x000fe200078e00ff */
[----:B------:R-:W-:Y:S02]  /*c390*/  MOV R15, 0xffffffff ;  /* 0xffffffff000f7802 */ /* 0x000fe40000000f00 */
[----:B------:R-:W-:-:S07]  /*c3a0*/  LEA R7, R24, R37, 0x7 ;  /* 0x0000002518077211 */ /* 0x000fce00078e38ff */
[----:B------:R-:W-:Y:S05]  /*c3b0*/  WARPSYNC.COLLECTIVE R15, `(.L_x_103) ;  /* 0x000000000f087348 */ /* 0x000fea0003c00000 */
[----:B------:R0:W1:Y:S02]  /*c3c0*/  SHFL.IDX P6, R14, R13, R12, R11 ;  /* 0x0000000c0d0e7389 */ /* 0x00006400000c000b */
[----:B01----:R-:W-:Y:S01]  /*c3d0*/  ENDCOLLECTIVE ;  /* 0x000000000000791b */ /* 0x003fe20003800000 */
.L_x_103:
[----:B------:R-:W-:Y:S01]  /*c3e0*/  VIADD R5, R7, 0x10 ;  /* 0x0000001007057836 */ /* 0x000fe20000000000 */
[----:B------:R-:W-:Y:S01]  /*c3f0*/  MOV R13, R0 ;  /* 0x00000000000d7202 */ /* 0x000fe20000000f00 */
[----:B------:R-:W-:-:S07]  /*c400*/  IMAD.MOV.U32 R3, RZ, RZ, R14 ;  /* 0x000000ffff037224 */ /* 0x000fce00078e000e */
[----:B------:R-:W-:Y:S05]  /*c410*/  WARPSYNC.COLLECTIVE R15, `(.L_x_104) ;  /* 0x000000000f087348 */ /* 0x000fea0003c00000 */
[----:B------:R0:W1:Y:S02]  /*c420*/  SHFL.IDX P6, R14, R13, R12, R11 ;  /* 0x0000000c0d0e7389 */ /* 0x00006400000c000b */
[----:B01----:R-:W-:Y:S01]  /*c430*/  ENDCOLLECTIVE ;  /* 0x000000000000791b */ /* 0x003fe20003800000 */
.L_x_104:
[----:B------:R-:W-:Y:S02]  /*c440*/  ULDC UR4, c[0x0][0x288] ;  /* 0x0000a20000047ab9 */ /* 0x000fe40000000800 */
[----:B------:R-:W-:-:S05]  /*c450*/  IMAD R6, R6, UR4, RZ ;  /* 0x0000000406067c24 */ /* 0x000fca000f8e02ff */
[----:B------:R-:W-:Y:S02]  /*c460*/  ISETP.GE.AND P1, PT, R7, R6, PT ;  /* 0x000000060700720c */ /* 0x000fe40003f26270 */
[----:B------:R-:W-:Y:S01]  /*c470*/  MOV R13, R8 ;  /* 0x00000008000d7202 */ /* 0x000fe20000000f00 */
[----:B------:R-:W-:-:S10]  /*c480*/  IMAD.MOV.U32 R12, RZ, RZ, 0x1 ;  /* 0x00000001ff0c7424 */ /* 0x000fd400078e00ff */
[----:B------:R-:W-:Y:S01]  /*c490*/  @!P1 LEA R9, R25, UR45, 0x1 ;  /* 0x0000002d19099c11 */ /* 0x000fe2000f8e08ff */
[----:B------:R-:W-:-:S07]  /*c4a0*/  IMAD.MOV.U32 R2, RZ, RZ, R14 ;  /* 0x000000ffff027224 */ /* 0x000fce00078e000e */
[----:B------:R-:W-:Y:S05]  /*c4b0*/  WARPSYNC.COLLECTIVE R15, `(.L_x_105) ;  /* 0x000000000f087348 */ /* 0x000fea0003c00000 */
[----:B------:R0:W1:Y:S02]  /*c4c0*/  SHFL.IDX P6, R14, R13, R12, R11 ;  /* 0x0000000c0d0e7389 */ /* 0x00006400000c000b */
[----:B01----:R-:W-:Y:S01]  /*c4d0*/  ENDCOLLECTIVE ;  /* 0x000000000000791b */ /* 0x003fe20003800000 */
.L_x_105:
[----:B------:R-:W-:-:S05]  /*c4e0*/  @!P1 IMAD.WIDE.U32 R2, R30, 0x2, R2 ;  /* 0x000000021e029825 */ /* 0x000fca00078e0002 */
[----:B------:R-:W-:Y:S01]  /*c4f0*/  @!PT LDS RZ, [RZ] ;  /* 0x00000000fffff984 */ /* 0x000fe20000000800 */
[----:B------:R-:W-:Y:S01]  /*c500*/  @!PT LDS RZ, [RZ] ;  /* 0x00000000fffff984 */ /* 0x000fe20000000800 */
[----:B------:R-:W-:Y:S01]  /*c510*/  @!PT LDS RZ, [RZ] ;  /* 0x00000000fffff984 */ /* 0x000fe20000000800 */
[----:B------:R0:W-:Y:S04]  /*c520*/  @!P1 LDGSTS.E.BYPASS.LTC128B.128 [R9+0xc400], desc[UR38][R2.64], !P3 ;  /* 0x0c40000002099fae */ /* 0x0001e8000d901d66 */
[----:B------:R0:W-:Y:S01]  /*c530*/  @!P1 LDGSTS.E.BYPASS.LTC128B.128 [R9+0x10400], desc[UR38][R2.64+0x80], !P2 ;  /* 0x1040008002099fae */ /* 0x0001e2000d101d66 */
[----:B------:R-:W-:-:S03]  /*c540*/  IMAD.MOV.U32 R13, RZ, RZ, R0 ;  /* 0x000000ffff0d7224 */ /* 0x000fc600078e0000 */
[----:B------:R0:W-:Y:S01]  /*c550*/  @!P1 LDGSTS.E.BYPASS.LTC128B.128 [R9+0x14400], desc[UR38][R2.64+0x100], !P0 ;  /* 0x1440010002099fae */ /* 0x0001e2000c101d66 */
[----:B------:R-:W-:Y:S02]  /*c560*/  ISETP.GE.AND P1, PT, R5, R6, PT ;  /* 0x000000060500720c */ /* 0x000fe40003f26270 */
[----:B------:R-:W-:-:S11]  /*c570*/  MOV R5, R14 ;  /* 0x0000000e00057202 */ /* 0x000fd60000000f00 */
[----:B0-----:R-:W-:Y:S05]  /*c580*/  WARPSYNC.COLLECTIVE R15, `(.L_x_106) ;  /* 0x000000000f087348 */ /* 0x001fea0003c00000 */
[----:B------:R1:W2:Y:S02]  /*c590*/  SHFL.IDX P6, R14, R13, R12, R11 ;  /* 0x0000000c0d0e7389 */ /* 0x0002a400000c000b */
[----:B012---:R-:W-:Y:S01]  /*c5a0*/  ENDCOLLECTIVE ;  /* 0x000000000000791b */ /* 0x007fe20003800000 */
.L_x_106:
[----:B------:R-:W-:Y:S01]  /*c5b0*/  VIADD R3, R7, 0x20 ;  /* 0x0000002007037836 */ /* 0x000fe20000000000 */
[----:B------:R-:W-:Y:S02]  /*c5c0*/  @!P1 LEA R19, R25, UR45, 0x1 ;  /* 0x0000002d19139c11 */ /* 0x000fe4000f8e08ff */
[----:B------:R-:W-:Y:S01]  /*c5d0*/  MOV R13, R8 ;  /* 0x00000008000d7202 */ /* 0x000fe20000000f00 */
[----:B------:R-:W-:Y:S01]  /*c5e0*/  IMAD.MOV.U32 R12, RZ, RZ, 0x2 ;  /* 0x00000002ff0c7424 */ /* 0x000fe200078e00ff */
[----:B------:R-:W-:-:S07]  /*c5f0*/  MOV R4, R14 ;  /* 0x0000000e00047202 */ /* 0x000fce0000000f00 */
[----:B------:R-:W-:Y:S05]  /*c600*/  WARPSYNC.COLLECTIVE R15, `(.L_x_107) ;  /* 0x000000000f087348 */ /* 0x000fea0003c00000 */
[----:B------:R0:W1:Y:S02]  /*c610*/  SHFL.IDX P6, R14, R13, R12, R11 ;  /* 0x0000000c0d0e7389 */ /* 0x00006400000c000b */
[----:B01----:R-:W-:Y:S01]  /*c620*/  ENDCOLLECTIVE ;  /* 0x000000000000791b */ /* 0x003fe20003800000 */
.L_x_107:
        /* <DEDUP_REMOVED lines=13> */
.L_x_108:
        /* <DEDUP_REMOVED lines=8> */
.L_x_109:
        /* <DEDUP_REMOVED lines=13> */
.L_x_110:
        /* <DEDUP_REMOVED lines=8> */
.L_x_111:
        /* <DEDUP_REMOVED lines=13> */
.L_x_112:
        /* <DEDUP_REMOVED lines=8> */
.L_x_113:
        /* <DEDUP_REMOVED lines=13> */
.L_x_114:
        /* <DEDUP_REMOVED lines=8> */
.L_x_115:
        /* <DEDUP_REMOVED lines=13> */
.L_x_116:
[----:B------:R-:W-:Y:S01]  /*cc40*/  @!P1 LEA R9, R25, UR45, 0x1 ;  /* 0x0000002d19099c11 */ /* 0x000fe2000f8e08ff */
[----:B------:R-:W-:Y:S01]  /*cc50*/  IMAD.MOV.U32 R13, RZ, RZ, R8 ;  /* 0x000000ffff0d7224 */ /* 0x000fe200078e0008 */
[----:B------:R-:W-:Y:S02]  /*cc60*/  MOV R12, 0x7 ;  /* 0x00000007000c7802 */ /* 0x000fe40000000f00 */
[----:B------:R-:W-:-:S07]  /*cc70*/  MOV R2, R14 ;  /* 0x0000000e00027202 */ /* 0x000fce0000000f00 */
[----:B------:R-:W-:Y:S05]  /*cc80*/  WARPSYNC.COLLECTIVE R15, `(.L_x_117) ;  /* 0x000000000f087348 */ /* 0x000fea0003c00000 */
[----:B------:R0:W1:Y:S02]  /*cc90*/  SHFL.IDX P6, R14, R13, R12, R11 ;  /* 0x0000000c0d0e7389 */ /* 0x00006400000c000b */
[----:B01----:R-:W-:Y:S01]  /*cca0*/  ENDCOLLECTIVE ;  /* 0x000000000000791b */ /* 0x003fe20003800000 */
.L_x_117:
[----:B------:R-:W-:-:S05]  /*ccb0*/  @!P1 IMAD.WIDE.U32 R2, R30, 0x2, R2 ;  /* 0x000000021e029825 */ /* 0x000fca00078e0002 */
[----:B------:R-:W-:Y:S01]  /*ccc0*/  @!PT LDS RZ, [RZ] ;  /* 0x00000000fffff984 */ /* 0x000fe20000000800 */
[----:B------:R-:W-:Y:S01]  /*ccd0*/  @!PT LDS RZ, [RZ] ;  /* 0x00000000fffff984 */ /* 0x000fe20000000800 */
[----:B------:R-:W-:Y:S01]  /*cce0*/  @!PT LDS RZ, [RZ] ;  /* 0x00000000fffff984 */ /* 0x000fe20000000800 */
[----:B------:R0:W-:Y:S04]  /*ccf0*/  @!P1 LDGSTS.E.BYPASS.LTC128B.128 [R9+0xf400], desc[UR38][R2.64], !P3 ;  /* 0x0f40000002099fae */ /* 0x0001e8000d901d66 */
[----:B------:R0:W-:Y:S01]  /*cd00*/  @!P1 LDGSTS.E.BYPASS.LTC128B.128 [R9+0x13400], desc[UR38][R2.64+0x80], !P2 ;  /* 0x1340008002099fae */ /* 0x0001e2000d101d66 */
[----:B------:R-:W-:-:S03]  /*cd10*/  MOV R13, R0 ;  /* 0x00000000000d7202 */ /* 0x000fc60000000f00 */
[----:B------:R0:W-:Y:S01]  /*cd20*/  @!P1 LDGSTS.E.BYPASS.LTC128B.128 [R9+0x17400], desc[UR38][R2.64+0x100], !P0 ;  /* 0x1740010002099fae */ /* 0x0001e2000c101d66 */
[----:B------:R-:W-:-:S07]  /*cd30*/  IMAD.MOV.U32 R4, RZ, RZ, R14 ;  /* 0x000000ffff047224 */ /* 0x000fce00078e000e */
[----:B0-----:R-:W-:Y:S05]  /*cd40*/  WARPSYNC.COLLECTIVE R15, `(.L_x_118) ;  /* 0x000000000f087348 */ /* 0x001fea0003c00000 */
[----:B------:R1:W2:Y:S02]  /*cd50*/  SHFL.IDX P6, R14, R13, R12, R11 ;  /* 0x0000000c0d0e7389 */ /* 0x0002a400000c000b */
[----:B012---:R-:W-:Y:S01]  /*cd60*/  ENDCOLLECTIVE ;  /* 0x000000000000791b */ /* 0x007fe20003800000 */
.L_x_118:
[----:B------:R-:W-:Y:S05]  /*cd70*/  BRA `(.L_x_119) ;  /* 0xffffffd000547947 */ /* 0x000fea000383ffff */
.L_x_54:
[----:B0-----:R-:W-:-:S04]  /*cd80*/  IMAD.U32 R3, RZ, RZ, UR45 ;  /* 0x0000002dff037e24 */ /* 0x001fc8000f8e00ff */
[----:B------:R0:W1:Y:S03]  /*cd90*/  SYNCS.PHASECHK.TRANS64.TRYWAIT P0, [R3+URZ+0x2a820], R0 ;  /* 0x02a82000030075a7 */ /* 0x000066000800017f */
[----:B-1----:R-:W-:Y:S05]  /*cda0*/  @!P0 NANOSLEEP.SYNCS 0x989680 ;  /* 0x009896800000895d */ /* 0x002fea0003900000 */
[----:B------:R-:W1:Y:S02]  /*cdb0*/  @!P0 SYNCS.PHASECHK.TRANS64 P0, [R3+URZ+0x2a820], R0 ;  /* 0x02a82000030085a7 */ /* 0x000e64000800007f */
[----:B-1----:R-:W-:Y:S05]  /*cdc0*/  @!P0 BRA `(.L_x_54) ;  /* 0xfffffffc00ec8947 */ /* 0x002fea000383ffff */
[----:B------:R-:W-:Y:S05]  /*cdd0*/  BRA `(.L_x_120) ;  /* 0xffffffd0009c7947 */ /* 0x000fea000383ffff */
.L_x_58:
[----:B0-----:R0:W1:Y:S02]  /*cde0*/  SYNCS.PHASECHK.TRANS64.TRYWAIT P0, [R8+URZ+0x2a840], R3 ;  /* 0x02a84003080075a7 */ /* 0x001064000800017f */
[----:B-1----:R-:W-:Y:S05]  /*cdf0*/  @!P0 NANOSLEEP.SYNCS 0x989680 ;  /* 0x009896800000895d */ /* 0x002fea0003900000 */
[----:B------:R-:W1:Y:S02]  /*ce00*/  @!P0 SYNCS.PHASECHK.TRANS64 P0, [R8+URZ+0x2a840], R3 ;  /* 0x02a84003080085a7 */ /* 0x000e64000800007f */
[----:B-1----:R-:W-:Y:S05]  /*ce10*/  @!P0 BRA `(.L_x_58) ;  /* 0xfffffffc00f08947 */ /* 0x002fea000383ffff */
[----:B------:R-:W-:Y:S05]  /*ce20*/  BRA `(.L_x_121) ;  /* 0xffffffd400647947 */ /* 0x000fea000383ffff */
.L_x_59:
[----:B------:R-:W-:Y:S01]  /*ce30*/  BSSY B1, `(.L_x_122) ;  /* 0x0000008000017945 */ /* 0x000fe20003800000 */
[----:B------:R-:W-:Y:S01]  /*ce40*/  MOV R13, R20 ;  /* 0x00000014000d7202 */ /* 0x000fe20000000f00 */
[----:B------:R-:W-:Y:S01]  /*ce50*/  IMAD.MOV.U32 R12, RZ, RZ, RZ ;  /* 0x000000ffff0c7224 */ /* 0x000fe200078e00ff */
[----:B------:R-:W-:Y:S01]  /*ce60*/  MOV R11, 0x181f ;  /* 0x0000181f000b7802 */ /* 0x000fe20000000f00 */
[----:B------:R-:W-:-:S07]  /*ce70*/  IMAD.MOV.U32 R15, RZ, RZ, -0x1 ;  /* 0xffffffffff0f7424 */ /* 0x000fce00078e00ff */
[----:B------:R-:W-:Y:S05]  /*ce80*/  WARPSYNC.COLLECTIVE R15, `(.L_x_123) ;  /* 0x000000000f087348 */ /* 0x000fea0003c00000 */
[----:B------:R0:W1:Y:S02]  /*ce90*/  SHFL.IDX P6, R14, R13, R12, R11 ;  /* 0x0000000c0d0e7389 */ /* 0x00006400000c000b */
[----:B01----:R-:W-:Y:S01]  /*cea0*/  ENDCOLLECTIVE ;  /* 0x000000000000791b */ /* 0x003fe20003800000 */
.L_x_123:
[----:B------:R-:W-:Y:S05]  /*ceb0*/  BSYNC B1 ;  /* 0x0000000000017941 */ /* 0x000fea0003800000 */
.L_x_122:
[----:B------:R-:W-:Y:S01]  /*cec0*/  IMAD.MOV.U32 R13, RZ, RZ, R18 ;  /* 0x000000ffff0d7224 */ /* 0x000fe200078e0012 */
[----:B------:R-:W-:Y:S01]  /*ced0*/  MOV R12, RZ ;  /* 0x000000ff000c7202 */ /* 0x000fe20000000f00 */
[----:B------:R-:W-:Y:S01]  /*cee0*/  IMAD.MOV.U32 R11, RZ, RZ, 0x181f ;  /* 0x0000181fff0b7424 */ /* 0x000fe200078e00ff */
[----:B------:R-:W-:Y:S02]  /*cef0*/  MOV R15, 0xffffffff ;  /* 0xffffffff000f7802 */ /* 0x000fe40000000f00 */
[----:B------:R-:W-:Y:S02]  /*cf00*/  MOV R3, R14 ;  /* 0x0000000e00037202 */ /* 0x000fe40000000f00 */
[----:B------:R-:W-:-:S07]  /*cf10*/  LEA R19, R19, UR45, 0x1 ;  /* 0x0000002d13137c11 */ /* 0x000fce000f8e08ff */
[----:B------:R-:W-:Y:S05]  /*cf20*/  WARPSYNC.COLLECTIVE R15, `(.L_x_124) ;  /* 0x000000000f087348 */ /* 0x000fea0003c00000 */
[----:B------:R0:W1:Y:S02]  /*cf30*/  SHFL.IDX P6, R14, R13, R12, R11 ;  /* 0x0000000c0d0e7389 */ /* 0x00006400000c000b */
[----:B01----:R-:W-:Y:S01]  /*cf40*/  ENDCOLLECTIVE ;  /* 0x000000000000791b */ /* 0x003fe20003800000 */
.L_x_124:
[----:B------:R-:W-:Y:S01]  /*cf50*/  MOV R13, R20 ;  /* 0x00000014000d7202 */ /* 0x000fe20000000f00 */
[----:B------:R-:W-:Y:S01]  /*cf60*/  IMAD.MOV.U32 R12, RZ, RZ, 0x1 ;  /* 0x00000001ff0c7424 */ /* 0x000fe200078e00ff */
[----:B------:R-:W-:-:S13]  /*cf70*/  IADD3 R2, P0, R14, R35, RZ ;  /* 0x000000230e027210 */ /* 0x000fda0007f1e0ff */
[----:B------:R-:W-:Y:S05]  /*cf80*/  WARPSYNC.COLLECTIVE R15, `(.L_x_125) ;  /* 0x000000000f087348 */ /* 0x000fea0003c00000 */
[----:B------:R0:W1:Y:S02]  /*cf90*/  SHFL.IDX P6, R14, R13, R12, R11 ;  /* 0x0000000c0d0e7389 */ /* 0x00006400000c000b */
[----:B01----:R-:W-:Y:S01]  /*cfa0*/  ENDCOLLECTIVE ;  /* 0x000000000000791b */ /* 0x003fe20003800000 */
.L_x_125:
[----:B------:R-:W-:-:S05]  /*cfb0*/  IMAD.X R3, RZ, RZ, R3, P0 ;  /* 0x000000ffff037224 */ /* 0x000fca00000e0603 */
[----:B------:R-:W-:Y:S01]  /*cfc0*/  @!PT LDS RZ, [RZ] ;  /* 0x00000000fffff984 */ /* 0x000fe20000000800 */
[----:B------:R-:W-:Y:S01]  /*cfd0*/  @!PT LDS RZ, [RZ] ;  /* 0x00000000fffff984 */ /* 0x000fe20000000800 */
[----:B------:R-:W-:Y:S01]  /*cfe0*/  @!PT LDS RZ, [RZ] ;  /* 0x00000000fffff984 */ /* 0x000fe20000000800 */
[----:B------:R0:W-:Y:S04]  /*cff0*/  LDGSTS.E.BYPASS.LTC128B.128 [R19+0x18400], desc[UR38][R2.64], !P3 ;  /* 0x1840000002137fae */ /* 0x0001e8000d901d66 */
[----:B------:R0:W-:Y:S01]  /*d000*/  LDGSTS.E.BYPASS.LTC128B.128 [R19+0x1b400], desc[UR38][R2.64+0x80], !P2 ;  /* 0x1b40008002137fae */ /* 0x0001e2000d101d66 */
[----:B------:R-:W-:-:S03]  /*d010*/  IMAD.MOV.U32 R13, RZ, RZ, R18 ;  /* 0x000000ffff0d7224 */ /* 0x000fc600078e0012 */
[----:B------:R0:W-:Y:S01]  /*d020*/  LDGSTS.E.BYPASS.LTC128B.128 [R19+0x1e400], desc[UR38][R2.64+0x100], !P1 ;  /* 0x1e40010002137fae */ /* 0x0001e2000c901d66 */
[----:B------:R-:W-:-:S07]  /*d030*/  MOV R4, R14 ;  /* 0x0000000e00047202 */ /* 0x000fce0000000f00 */
[----:B0-----:R-:W-:Y:S05]  /*d040*/  WARPSYNC.COLLECTIVE R15, `(.L_x_126) ;  /* 0x000000000f087348 */ /* 0x001fea0003c00000 */
[----:B------:R1:W2:Y:S02]  /*d050*/  SHFL.IDX P6, R14, R13, R12, R11 ;  /* 0x0000000c0d0e7389 */ /* 0x0002a400000c000b */
[----:B012---:R-:W-:Y:S01]  /*d060*/  ENDCOLLECTIVE ;  /* 0x000000000000791b */ /* 0x007fe20003800000 */
.L_x_126:
[----:B------:R-:W-:Y:S01]  /*d070*/  IMAD.MOV.U32 R13, RZ, RZ, R20 ;  /* 0x000000ffff0d7224 */ /* 0x000fe200078e0014 */
[----:B------:R-:W-:Y:S02]  /*d080*/  MOV R12, 0x2 ;  /* 0x00000002000c7802 */ /* 0x000fe40000000f00 */
[----:B------:R-:W-:-:S13]  /*d090*/  IADD3 R2, P0, R14, R35, RZ ;  /* 0x000000230e027210 */ /* 0x000fda0007f1e0ff */
[----:B------:R-:W-:Y:S05]  /*d0a0*/  WARPSYNC.COLLECTIVE R15, `(.L_x_127) ;  /* 0x000000000f087348 */ /* 0x000fea0003c00000 */
[----:B------:R0:W1:Y:S02]  /*d0b0*/  SHFL.IDX P6, R14, R13, R12, R11 ;  /* 0x0000000c0d0e7389 */ /* 0x00006400000c000b */
[----:B01----:R-:W-:Y:S01]  /*d0c0*/  ENDCOLLECTIVE ;  /* 0x000000000000791b */ /* 0x003fe20003800000 */
.L_x_127:
[----:B------:R-:W-:-:S05]  /*d0d0*/  IADD3.X R3, RZ, R4, RZ, P0, !PT ;  /* 0x00000004ff037210 */ /* 0x000fca00007fe4ff */
[----:B------:R-:W-:Y:S01]  /*d0e0*/  @!PT LDS RZ, [RZ] ;  /* 0x00000000fffff984 */ /* 0x000fe20000000800 */
[----:B------:R-:W-:Y:S01]  /*d0f0*/  @!PT LDS RZ, [RZ] ;  /* 0x00000000fffff984 */ /* 0x000fe20000000800 */
[----:B------:R-:W-:Y:S01]  /*d100*/  @!PT LDS RZ, [RZ] ;  /* 0x00000000fffff984 */ /* 0x000fe20000000800 */
[----:B------:R0:W-:Y:S04]  /*d110*/  LDGSTS.E.BYPASS.LTC128B.128 [R19+0x18c00], desc[UR38][R2.64], !P3 ;  /* 0x18c0000002137fae */ /* 0x0001e8000d901d66 */
[----:B------:R0:W-:Y:S01]  /*d120*/  LDGSTS.E.BYPASS.LTC128B.128 [R19+0x1bc00], desc[UR38][R2.64+0x80], !P2 ;  /* 0x1bc0008002137fae */ /* 0x0001e2000d101d66 */
[----:B------:R-:W-:-:S03]  /*d130*/  MOV R13, R18 ;  /* 0x00000012000d7202 */ /* 0x000fc60000000f00 */
[----:B------:R0:W-:Y:S01]  /*d140*/  LDGSTS.E.BYPASS.LTC128B.128 [R19+0x1ec00], desc[UR38][R2.64+0x100], !P1 ;  /* 0x1ec0010002137fae */ /* 0x0001e2000c901d66 */
[----:B------:R-:W-:-:S07]  /*d150*/  IMAD.MOV.U32 R5, RZ, RZ, R14 ;  /* 0x000000ffff057224 */ /* 0x000fce00078e000e */
[----:B0-----:R-:W-:Y:S05]  /*d160*/  WARPSYNC.COLLECTIVE R15, `(.L_x_128) ;  /* 0x000000000f087348 */ /* 0x001fea0003c00000 */
[----:B------:R1:W2:Y:S02]  /*d170*/  SHFL.IDX P6, R14, R13, R12, R11 ;  /* 0x0000000c0d0e7389 */ /* 0x0002a400000c000b */
[----:B012---:R-:W-:Y:S01]  /*d180*/  ENDCOLLECTIVE ;  /* 0x000000000000791b */ /* 0x007fe20003800000 */
.L_x_128:
[----:B------:R-:W-:Y:S02]  /*d190*/  IMAD.MOV.U32 R13, RZ, RZ, R20 ;  /* 0x000000ffff0d7224 */ /* 0x000fe400078e0014 */
[----:B------:R-:W-:-:S05]  /*d1a0*/  IMAD.MOV.U32 R12, RZ, RZ, R14 ;  /* 0x000000ffff0c7224 */ /* 0x000fca00078e000e */
[----:B------:R-:W-:Y:S02]  /*d1b0*/  IADD3 R2, P0, R12, R35, RZ ;  /* 0x000000230c027210 */ /* 0x000fe40007f1e0ff */
[----:B------:R-:W-:Y:S02]  /*d1c0*/  MOV R12, 0x3 ;  /* 0x00000003000c7802 */ /* 0x000fe40000000f00 */
[----:B------:R-:W-:-:S09]  /*d1d0*/  IADD3.X R3, RZ, R5, RZ, P0, !PT ;  /* 0x00000005ff037210 */ /* 0x000fd200007fe4ff */
[----:B------:R-:W-:Y:S05]  /*d1e0*/  WARPSYNC.COLLECTIVE R15, `(.L_x_129) ;  /* 0x000000000f087348 */ /* 0x000fea0003c00000 */
[----:B------:R0:W1:Y:S02]  /*d1f0*/  SHFL.IDX P6, R14, R13, R12, R11 ;  /* 0x0000000c0d0e7389 */ /* 0x00006400000c000b */
[----:B01----:R-:W-:Y:S01]  /*d200*/  ENDCOLLECTIVE ;  /* 0x000000000000791b */ /* 0x003fe20003800000 */
.L_x_129:
[----:B------:R-:W-:Y:S01]  /*d210*/  @!PT LDS RZ, [RZ] ;  /* 0x00000000fffff984 */ /* 0x000fe20000000800 */
[----:B------:R-:W-:Y:S01]  /*d220*/  @!PT LDS RZ, [RZ] ;  /* 0x00000000fffff984 */ /* 0x000fe20000000800 */
[----:B------:R-:W-:Y:S01]  /*d230*/  @!PT LDS RZ, [RZ] ;  /* 0x00000000fffff984 */ /* 0x000fe20000000800 */
[----:B------:R-:W-:Y:S04]  /*d240*/  LDGSTS.E.BYPASS.LTC128B.128 [R19+0x19400], desc[UR38][R2.64], !P3 ;  /* 0x1940000002137fae */ /* 0x000fe8000d901d66 */
[----:B------:R-:W-:Y:S04]  /*d250*/  LDGSTS.E.BYPASS.LTC128B.128 [R19+0x1c400], desc[UR38][R2.64+0x80], !P2 ;  /* 0x1c40008002137fae */ /* 0x000fe8000d101d66 */
[----:B------:R0:W-:Y:S01]  /*d260*/  LDGSTS.E.BYPASS.LTC128B.128 [R19+0x1f400], desc[UR38][R2.64+0x100], !P1 ;  /* 0x1f40010002137fae */ /* 0x0001e2000c901d66 */
[----:B------:R-:W-:Y:S01]  /*d270*/  MOV R13, R18 ;  /* 0x00000012000d7202 */ /* 0x000fe20000000f00 */
[----:B0-----:R-:W-:-:S07]  /*d280*/  IMAD.MOV.U32 R3, RZ, RZ, R14 ;  /* 0x000000ffff037224 */ /* 0x001fce00078e000e */
[----:B------:R-:W-:Y:S05]  /*d290*/  WARPSYNC.COLLECTIVE R15, `(.L_x_130) ;  /* 0x000000000f087348 */ /* 0x000fea0003c00000 */
[----:B------:R0:W1:Y:S02]  /*d2a0*/  SHFL.IDX P6, R14, R13, R12, R11 ;  /* 0x0000000c0d0e7389 */ /* 0x00006400000c000b */
[----:B01----:R-:W-:Y:S01]  /*d2b0*/  ENDCOLLECTIVE ;  /* 0x000000000000791b */ /* 0x003fe20003800000 */
.L_x_130:
[----:B------:R-:W-:Y:S01]  /*d2c0*/  MOV R13, R20 ;  /* 0x00000014000d7202 */ /* 0x000fe20000000f00 */
[----:B------:R-:W-:Y:S01]  /*d2d0*/  IMAD.MOV.U32 R12, RZ, RZ, 0x4 ;  /* 0x00000004ff0c7424 */ /* 0x000fe200078e00ff */
[----:B------:R-:W-:-:S13]  /*d2e0*/  IADD3 R2, P0, R14, R35, RZ ;  /* 0x000000230e027210 */ /* 0x000fda0007f1e0ff */
[----:B------:R-:W-:Y:S05]  /*d2f0*/  WARPSYNC.COLLECTIVE R15, `(.L_x_131) ;  /* 0x000000000f087348 */ /* 0x000fea0003c00000 */
[----:B------:R0:W1:Y:S02]  /*d300*/  SHFL.IDX P6, R14, R13, R12, R11 ;  /* 0x0000000c0d0e7389 */ /* 0x00006400000c000b */
[----:B01----:R-:W-:Y:S01]  /*d310*/  ENDCOLLECTIVE ;  /* 0x000000000000791b */ /* 0x003fe20003800000 */
.L_x_131:
        /* <DEDUP_REMOVED lines=12> */
.L_x_132:
[----:B------:R-:W-:Y:S02]  /*d3e0*/  MOV R13, R20 ;  /* 0x00000014000d7202 */ /* 0x000fe40000000f00 */
[----:B------:R-:W-:-:S04]  /*d3f0*/  MOV R12, R14 ;  /* 0x0000000e000c7202 */ /* 0x000fc80000000f00 */
[----:B------:R-:W-:Y:S01]  /*d400*/  IADD3 R2, P0, R12, R35, RZ ;  /* 0x000000230c027210 */ /* 0x000fe20007f1e0ff */
[----:B------:R-:W-:-:S04]  /*d410*/  IMAD.MOV.U32 R12, RZ, RZ, 0x5 ;  /* 0x00000005ff0c7424 */ /* 0x000fc800078e00ff */
[----:B------:R-:W-:-:S08]  /*d420*/  IMAD.X R3, RZ, RZ, R4, P0 ;  /* 0x000000ffff037224 */ /* 0x000fd000000e0604 */
[----:B------:R-:W-:Y:S05]  /*d430*/  WARPSYNC.COLLECTIVE R15, `(.L_x_133) ;  /* 0x000000000f087348 */ /* 0x000fea0003c00000 */
[----:B------:R0:W1:Y:S02]  /*d440*/  SHFL.IDX P6, R14, R13, R12, R11 ;  /* 0x0000000c0d0e7389 */ /* 0x00006400000c000b */
[----:B01----:R-:W-:Y:S01]  /*d450*/  ENDCOLLECTIVE ;  /* 0x000000000000791b */ /* 0x003fe20003800000 */
.L_x_133:
[----:B------:R-:W-:Y:S01]  /*d460*/  @!PT LDS RZ, [RZ] ;  /* 0x00000000fffff984 */ /* 0x000fe20000000800 */
[----:B------:R-:W-:Y:S01]  /*d470*/  @!PT LDS RZ, [RZ] ;  /* 0x00000000fffff984 */ /* 0x000fe20000000800 */
[----:B------:R-:W-:Y:S01]  /*d480*/  @!PT LDS RZ, [RZ] ;  /* 0x00000000fffff984 */ /* 0x000fe20000000800 */
[----:B------:R0:W-:Y:S04]  /*d490*/  LDGSTS.E.BYPASS.LTC128B.128 [R19+0x1a400], desc[UR38][R2.64], !P3 ;  /* 0x1a40000002137fae */ /* 0x0001e8000d901d66 */
[----:B------:R0:W-:Y:S04]  /*d4a0*/  LDGSTS.E.BYPASS.LTC128B.128 [R19+0x1d400], desc[UR38][R2.64+0x80], !P2 ;  /* 0x1d40008002137fae */ /* 0x0001e8000d101d66 */
[----:B------:R0:W-:Y:S01]  /*d4b0*/  LDGSTS.E.BYPASS.LTC128B.128 [R19+0x20400], desc[UR38][R2.64+0x100], !P1 ;  /* 0x2040010002137fae */ /* 0x0001e2000c901d66 */
[----:B------:R-:W-:Y:S01]  /*d4c0*/  IMAD.MOV.U32 R13, RZ, RZ, R18 ;  /* 0x000000ffff0d7224 */ /* 0x000fe200078e0012 */
[----:B------:R-:W-:-:S07]  /*d4d0*/  MOV R20, R14 ;  /* 0x0000000e00147202 */ /* 0x000fce0000000f00 */
[----:B0-----:R-:W-:Y:S05]  /*d4e0*/  WARPSYNC.COLLECTIVE R15, `(.L_x_134) ;  /* 0x000000000f087348 */ /* 0x001fea0003c00000 */
[----:B------:R1:W2:Y:S02]  /*d4f0*/  SHFL.IDX P6, R14, R13, R12, R11 ;  /* 0x0000000c0d0e7389 */ /* 0x0002a400000c000b */
[----:B012---:R-:W-:Y:S01]  /*d500*/  ENDCOLLECTIVE ;  /* 0x000000000000791b */ /* 0x007fe20003800000 */
.L_x_134:
[----:B------:R-:W-:Y:S05]  /*d510*/  BRA `(.L_x_135) ;  /* 0xffffffd000c07947 */ /* 0x000fea000383ffff */
.L_x_64:
[----:B0-----:R0:W2:Y:S02]  /*d520*/  SYNCS.PHASECHK.TRANS64.TRYWAIT P0, [R4+URZ+0x2a860], R3 ;  /* 0x02a86003040075a7 */ /* 0x0010a4000800017f */
[----:B--2---:R-:W-:Y:S05]  /*d530*/  @!P0 NANOSLEEP.SYNCS 0x989680 ;  /* 0x009896800000895d */ /* 0x004fea0003900000 */
[----:B------:R-:W2:Y:S02]  /*d540*/  @!P0 SYNCS.PHASECHK.TRANS64 P0, [R4+URZ+0x2a860], R3 ;  /* 0x02a86003040085a7 */ /* 0x000ea4000800007f */
[----:B--2---:R-:W-:Y:S05]  /*d550*/  @!P0 BRA `(.L_x_64) ;  /* 0xfffffffc00f08947 */ /* 0x004fea000383ffff */
[----:B------:R-:W-:Y:S05]  /*d560*/  BRA `(.L_x_136) ;  /* 0xffffffd4001c7947 */ /* 0x000fea000383ffff */
.L_x_65:
[----:B------:R-:W-:Y:S01]  /*d570*/  BSSY B1, `(.L_x_137) ;  /* 0x0000008000017945 */ /* 0x000fe20003800000 */
[----:B------:R-:W-:Y:S01]  /*d580*/  MOV R13, R17 ;  /* 0x00000011000d7202 */ /* 0x000fe20000000f00 */
[----:B------:R-:W-:Y:S01]  /*d590*/  IMAD.MOV.U32 R12, RZ, RZ, RZ ;  /* 0x000000ffff0c7224 */ /* 0x000fe200078e00ff */
[----:B------:R-:W-:Y:S01]  /*d5a0*/  MOV R11, 0x181f ;  /* 0x0000181f000b7802 */ /* 0x000fe20000000f00 */
[----:B------:R-:W-:-:S07]  /*d5b0*/  IMAD.MOV.U32 R15, RZ, RZ, -0x1 ;  /* 0xffffffffff0f7424 */ /* 0x000fce00078e00ff */
[----:B01----:R-:W-:Y:S05]  /*d5c0*/  WARPSYNC.COLLECTIVE R15, `(.L_x_138) ;  /* 0x000000000f087348 */ /* 0x003fea0003c00000 */
[----:B------:R2:W3:Y:S02]  /*d5d0*/  SHFL.IDX P6, R14, R13, R12, R11 ;  /* 0x0000000c0d0e7389 */ /* 0x0004e400000c000b */
[----:B0123--:R-:W-:Y:S01]  /*d5e0*/  ENDCOLLECTIVE ;  /* 0x000000000000791b */ /* 0x00ffe20003800000 */
.L_x_138:
[----:B------:R-:W-:Y:S05]  /*d5f0*/  BSYNC B1 ;  /* 0x0000000000017941 */ /* 0x000fea0003800000 */
.L_x_137:
        /* <DEDUP_REMOVED lines=9> */
.L_x_139:
[----:B------:R-:W-:Y:S01]  /*d690*/  MOV R13, R17 ;  /* 0x00000011000d7202 */ /* 0x000fe20000000f00 */
[----:B------:R-:W-:Y:S01]  /*d6a0*/  IMAD.MOV.U32 R12, RZ, RZ, 0x1 ;  /* 0x00000001ff0c7424 */ /* 0x000fe200078e00ff */
[----:B------:R-:W-:-:S13]  /*d6b0*/  IADD3 R2, P1, R14, R35, RZ ;  /* 0x000000230e027210 */ /* 0x000fda0007f3e0ff */
[----:B------:R-:W-:Y:S05]  /*d6c0*/  WARPSYNC.COLLECTIVE R15, `(.L_x_140) ;  /* 0x000000000f087348 */ /* 0x000fea0003c00000 */
[----:B------:R0:W1:Y:S02]  /*d6d0*/  SHFL.IDX P6, R14, R13, R12, R11 ;  /* 0x0000000c0d0e7389 */ /* 0x00006400000c000b */
[----:B01----:R-:W-:Y:S01]  /*d6e0*/  ENDCOLLECTIVE ;  /* 0x000000000000791b */ /* 0x003fe20003800000 */
.L_x_140:
[----:B------:R-:W-:Y:S01]  /*d6f0*/  IMAD.X R3, RZ, RZ, R3, P1 ;  /* 0x000000ffff037224 */ /* 0x000fe200008e0603 */
[----:B------:R-:W-:-:S04]  /*d700*/  LOP3.LUT P1, RZ, R29, 0x1, RZ, 0xc0, !PT ;  /* 0x000000011dff7812 */ /* 0x000fc8000782c0ff */
[----:B------:R-:W-:Y:S01]  /*d710*/  ISETP.LT.OR P2, PT, R0, 0x1, !P1 ;  /* 0x000000010000780c */ /* 0x000fe20004f41670 */
[----:B------:R-:W-:-:S12]  /*d720*/  IMAD.MOV.U32 R13, RZ, RZ, R16 ;  /* 0x000000ffff0d7224 */ /* 0x000fd800078e0010 */
[----:B------:R-:W-:Y:S01]  /*d730*/  @!PT LDS RZ, [RZ] ;  /* 0x00000000fffff984 */ /* 0x000fe20000000800 */
[----:B------:R-:W-:Y:S01]  /*d740*/  @!PT LDS RZ, [RZ] ;  /* 0x00000000fffff984 */ /* 0x000fe20000000800 */
[----:B------:R-:W-:Y:S01]  /*d750*/  @!PT LDS RZ, [RZ] ;  /* 0x00000000fffff984 */ /* 0x000fe20000000800 */
[----:B------:R0:W-:Y:S01]  /*d760*/  LDGSTS.E.BYPASS.LTC128B.128 [R5+0x400], desc[UR38][R2.64], !P2 ;  /* 0x0040000002057fae */ /* 0x0001e2000d101d66 */
[----:B------:R-:W-:Y:S02]  /*d770*/  ISETP.LT.OR P2, PT, R0, 0x1, !P0 ;  /* 0x000000010000780c */ /* 0x000fe40004741670 */
[----:B------:R-:W-:-:S11]  /*d780*/  MOV R8, R14 ;  /* 0x0000000e00087202 */ /* 0x000fd60000000f00 */
[----:B0-----:R-:W-:Y:S05]  /*d790*/  WARPSYNC.COLLECTIVE R15, `(.L_x_141) ;  /* 0x000000000f087348 */ /* 0x001fea0003c00000 */
[----:B------:R1:W2:Y:S02]  /*d7a0*/  SHFL.IDX P6, R14, R13, R12, R11 ;  /* 0x0000000c0d0e7389 */ /* 0x0002a400000c000b */
[----:B012---:R-:W-:Y:S01]  /*d7b0*/  ENDCOLLECTIVE ;  /* 0x000000000000791b */ /* 0x007fe20003800000 */
.L_x_141:
[----:B------:R-:W-:Y:S01]  /*d7c0*/  @!PT LDS RZ, [RZ] ;  /* 0x00000000fffff984 */ /* 0x000fe20000000800 */
[----:B------:R-:W-:Y:S01]  /*d7d0*/  @!PT LDS RZ, [RZ] ;  /* 0x00000000fffff984 */ /* 0x000fe20000000800 */
[----:B------:R-:W-:Y:S01]  /*d7e0*/  @!PT LDS RZ, [RZ] ;  /* 0x00000000fffff984 */ /* 0x000fe20000000800 */
[----:B------:R0:W-:Y:S01]  /*d7f0*/  LDGSTS.E.BYPASS.LTC128B.128 [R5+0x3400], desc[UR38][R2.64+0x80], !P2 ;  /* 0x0340008002057fae */ /* 0x0001e2000d101d66 */
[----:B------:R-:W-:Y:S01]  /*d800*/  IMAD.MOV.U32 R13, RZ, RZ, R17 ;  /* 0x000000ffff0d7224 */ /* 0x000fe200078e0011 */
[----:B------:R-:W-:Y:S02]  /*d810*/  MOV R12, 0x2 ;  /* 0x00000002000c7802 */ /* 0x000fe40000000f00 */
[----:B0-----:R-:W-:-:S13]  /*d820*/  IADD3 R2, P2, R14, R35, RZ ;  /* 0x000000230e027210 */ /* 0x001fda0007f5e0ff */
[----:B------:R-:W-:Y:S05]  /*d830*/  WARPSYNC.COLLECTIVE R15, `(.L_x_142) ;  /* 0x000000000f087348 */ /* 0x000fea0003c00000 */
[----:B------:R0:W1:Y:S02]  /*d840*/  SHFL.IDX P6, R14, R13, R12, R11 ;  /* 0x0000000c0d0e7389 */ /* 0x00006400000c000b */
[----:B01----:R-:W-:Y:S01]  /*d850*/  ENDCOLLECTIVE ;  /* 0x000000000000791b */ /* 0x003fe20003800000 */
.L_x_142:
[----:B------:R-:W-:Y:S02]  /*d860*/  IADD3.X R3, RZ, R8, RZ, P2, !PT ;  /* 0x00000008ff037210 */ /* 0x000fe400017fe4ff */
[----:B------:R-:W-:Y:S02]  /*d870*/  ISETP.LT.OR P2, PT, R0, 0x11, !P1 ;  /* 0x000000110000780c */ /* 0x000fe40004f41670 */
[----:B------:R-:W-:-:S11]  /*d880*/  MOV R13, R16 ;  /* 0x00000010000d7202 */ /* 0x000fd60000000f00 */
[----:B------:R-:W-:Y:S01]  /*d890*/  @!PT LDS RZ, [RZ] ;  /* 0x00000000fffff984 */ /* 0x000fe20000000800 */
[----:B------:R-:W-:Y:S01]  /*d8a0*/  @!PT LDS RZ, [RZ] ;  /* 0x00000000fffff984 */ /* 0x000fe20000000800 */
[----:B------:R-:W-:Y:S01]  /*d8b0*/  @!PT LDS RZ, [RZ] ;  /* 0x00000000fffff984 */ /* 0x000fe20000000800 */
[----:B------:R0:W-:Y:S01]  /*d8c0*/  LDGSTS.E.BYPASS.LTC128B.128 [R5+0xc00], desc[UR38][R2.64], !P2 ;  /* 0x00c0000002057fae */ /* 0x0001e2000d101d66 */
[----:B------:R-:W-:Y:S01]  /*d8d0*/  ISETP.LT.OR P2, PT, R0, 0x11, !P0 ;  /* 0x000000110000780c */ /* 0x000fe20004741670 */
[----:B------:R-:W-:-:S12]  /*d8e0*/  IMAD.MOV.U32 R8, RZ, RZ, R14 ;  /* 0x000000ffff087224 */ /* 0x000fd800078e000e */
[----:B0-----:R-:W-:Y:S05]  /*d8f0*/  WARPSYNC.COLLECTIVE R15, `(.L_x_143) ;  /* 0x000000000f087348 */ /* 0x001fea0003c00000 */
[----:B------:R1:W2:Y:S02]  /*d900*/  SHFL.IDX P6, R14, R13, R12, R11 ;  /* 0x0000000c0d0e7389 */ /* 0x0002a400000c000b */
[----:B012---:R-:W-:Y:S01]  /*d910*/  ENDCOLLECTIVE ;  /* 0x000000000000791b */ /* 0x007fe20003800000 */
.L_x_143:
[----:B------:R-:W-:Y:S01]  /*d920*/  @!PT LDS RZ, [RZ] ;  /* 0x00000000fffff984 */ /* 0x000fe20000000800 */
[----:B------:R-:W-:Y:S01]  /*d930*/  @!PT LDS RZ, [RZ] ;  /* 0x00000000fffff984 */ /* 0x000fe20000000800 */
[----:B------:R-:W-:Y:S01]  /*d940*/  @!PT LDS RZ, [RZ] ;  /* 0x00000000fffff984 */ /* 0x000fe20000000800 */
[----:B------:R0:W-:Y:S01]  /*d950*/  LDGSTS.E.BYPASS.LTC128B.128 [R5+0x3c00], desc[UR38][R2.64+0x80], !P2 ;  /* 0x03c0008002057fae */ /* 0x0001e2000d101d66 */
[----:B------:R-:W-:Y:S01]  /*d960*/  MOV R13, R17 ;  /* 0x00000011000d7202 */ /* 0x000fe20000000f00 */
[----:B------:R-:W-:Y:S01]  /*d970*/  IMAD.MOV.U32 R12, RZ, RZ, 0x3 ;  /* 0x00000003ff0c7424 */ /* 0x000fe200078e00ff */
[----:B0-----:R-:W-:-:S13]  /*d980*/  IADD3 R2, P2, R14, R35, RZ ;  /* 0x000000230e027210 */ /* 0x001fda0007f5e0ff */
[----:B------:R-:W-:Y:S05]  /*d990*/  WARPSYNC.COLLECTIVE R15, `(.L_x_144) ;  /* 0x000000000f087348 */ /* 0x000fea0003c00000 */
[----:B------:R0:W1:Y:S02]  /*d9a0*/  SHFL.IDX P6, R14, R13, R12, R11 ;  /* 0x0000000c0d0e7389 */ /* 0x00006400000c000b */
[----:B01----:R-:W-:Y:S01]  /*d9b0*/  ENDCOLLECTIVE ;  /* 0x000000000000791b */ /* 0x003fe20003800000 */
.L_x_144:
[----:B------:R-:W-:Y:S01]  /*d9c0*/  IMAD.X R3, RZ, RZ, R8, P2 ;  /* 0x000000ffff037224 */ /* 0x000fe200010e0608 */
        /* <DEDUP_REMOVED lines=11> */
.L_x_145:
        /* <DEDUP_REMOVED lines=10> */
.L_x_146:
        /* <DEDUP_REMOVED lines=12> */
.L_x_147:
        /* <DEDUP_REMOVED lines=10> */
.L_x_148:
        /* <DEDUP_REMOVED lines=12> */
.L_x_149:
[----:B------:R-:W-:Y:S01]  /*dd40*/  @!PT LDS RZ, [RZ] ;  /* 0x00000000fffff984 */ /* 0x000fe20000000800 */
[----:B------:R-:W-:Y:S01]  /*dd50*/  @!PT LDS RZ, [RZ] ;  /* 0x00000000fffff984 */ /* 0x000fe20000000800 */
[----:B------:R-:W-:Y:S01]  /*dd60*/  @!PT LDS RZ, [RZ] ;  /* 0x00000000fffff984 */ /* 0x000fe20000000800 */
[----:B------:R1:W-:Y:S01]  /*dd70*/  LDGSTS.E.BYPASS.LTC128B.128 [R5+0x5400], desc[UR38][R2.64+0x80], !P2 ;  /* 0x0540008002057fae */ /* 0x0003e2000d101d66 */
[----:B------:R-:W-:Y:S05]  /*dd80*/  BRA `(.L_x_150) ;  /* 0xffffffcc00d87947 */ /* 0x000fea000383ffff */
.L_x_71:
[----:B0-----:R0:W1:Y:S02]  /*dd90*/  SYNCS.PHASECHK.TRANS64.TRYWAIT P0, [R0+URZ+0x2a860], R3 ;  /* 0x02a86003000075a7 */ /* 0x001064000800017f */
[----:B-1----:R-:W-:Y:S05]  /*dda0*/  @!P0 NANOSLEEP.SYNCS 0x989680 ;  /* 0x009896800000895d */ /* 0x002fea0003900000 */
[----:B------:R-:W1:Y:S02]  /*ddb0*/  @!P0 SYNCS.PHASECHK.TRANS64 P0, [R0+URZ+0x2a860], R3 ;  /* 0x02a86003000085a7 */ /* 0x000e64000800007f */
[----:B-1----:R-:W-:Y:S05]  /*ddc0*/  @!P0 BRA `(.L_x_71) ;  /* 0xfffffffc00f08947 */ /* 0x002fea000383ffff */
[----:B------:R-:W-:Y:S05]  /*ddd0*/  BRA `(.L_x_151) ;  /* 0xffffffd000c07947 */ /* 0x000fea000383ffff */
.L_x_72:
[----:B------:R-:W-:Y:S01]  /*dde0*/  BSSY B0, `(.L_x_152) ;  /* 0x0000008000007945 */ /* 0x000fe20003800000 */
[----:B------:R-:W-:Y:S01]  /*ddf0*/  MOV R13, R17 ;  /* 0x00000011000d7202 */ /* 0x000fe20000000f00 */
[----:B------:R-:W-:Y:S01]  /*de00*/  IMAD.MOV.U32 R12, RZ, RZ, RZ ;  /* 0x000000ffff0c7224 */ /* 0x000fe200078e00ff */
[----:B------:R-:W-:Y:S01]  /*de10*/  MOV R11, 0x181f ;  /* 0x0000181f000b7802 */ /* 0x000fe20000000f00 */
[----:B------:R-:W-:-:S07]  /*de20*/  IMAD.MOV.U32 R15, RZ, RZ, -0x1 ;  /* 0xffffffffff0f7424 */ /* 0x000fce00078e00ff */
[----:B0-----:R-:W-:Y:S05]  /*de30*/  WARPSYNC.COLLECTIVE R15, `(.L_x_153) ;  /* 0x000000000f087348 */ /* 0x001fea0003c00000 */
[----:B------:R1:W2:Y:S02]  /*de40*/  SHFL.IDX P6, R14, R13, R12, R11 ;  /* 0x0000000c0d0e7389 */ /* 0x0002a400000c000b */
[----:B012---:R-:W-:Y:S01]  /*de50*/  ENDCOLLECTIVE ;  /* 0x000000000000791b */ /* 0x007fe20003800000 */
.L_x_153:
[----:B------:R-:W-:Y:S05]  /*de60*/  BSYNC B0 ;  /* 0x0000000000007941 */ /* 0x000fea0003800000 */
.L_x_152:
[----:B------:R-:W-:Y:S01]  /*de70*/  IMAD.MOV.U32 R13, RZ, RZ, R16 ;  /* 0x000000ffff0d7224 */ /* 0x000fe200078e0010 */
[----:B------:R-:W-:Y:S01]  /*de80*/  MOV R12, RZ ;  /* 0x000000ff000c7202 */ /* 0x000fe20000000f00 */
[----:B------:R-:W-:Y:S01]  /*de90*/  IMAD.MOV.U32 R11, RZ, RZ, 0x181f ;  /* 0x0000181fff0b7424 */ /* 0x000fe200078e00ff */
[----:B------:R-:W-:Y:S02]  /*dea0*/  MOV R15, 0xffffffff ;  /* 0xffffffff000f7802 */ /* 0x000fe40000000f00 */
[----:B------:R-:W-:Y:S02]  /*deb0*/  MOV R3, R14 ;  /* 0x0000000e00037202 */ /* 0x000fe40000000f00 */
[----:B------:R-:W-:-:S07]  /*dec0*/  LOP3.LUT R4, R29, 0x1, RZ, 0xc0, !PT ;  /* 0x000000011d047812 */ /* 0x000fce00078ec0ff */
[----:B------:R-:W-:Y:S05]  /*ded0*/  WARPSYNC.COLLECTIVE R15, `(.L_x_154) ;  /* 0x000000000f087348 */ /* 0x000fea0003c00000 */
[----:B------:R0:W1:Y:S02]  /*dee0*/  SHFL.IDX P6, R14, R13, R12, R11 ;  /* 0x0000000c0d0e7389 */ /* 0x00006400000c000b */
[----:B01----:R-:W-:Y:S01]  /*def0*/  ENDCOLLECTIVE ;  /* 0x000000000000791b */ /* 0x003fe20003800000 */
.L_x_154:
[----:B------:R-:W-:Y:S02]  /*df00*/  LOP3.LUT P0, RZ, R29, 0x2, RZ, 0xc0, !PT ;  /* 0x000000021dff7812 */ /* 0x000fe4000780c0ff */
[----:B------:R-:W-:Y:S02]  /*df10*/  ISETP.NE.U32.AND P1, PT, R4, 0x1, PT ;  /* 0x000000010400780c */ /* 0x000fe40003f25070 */
[C---:B------:R-:W-:Y:S02]  /*df20*/  ISETP.LT.OR P3, PT, R5.reuse, 0x1, !P0 ;  /* 0x000000010500780c */ /* 0x040fe40004761670 */
[----:B------:R-:W-:Y:S02]  /*df30*/  ISETP.LT.OR P2, PT, R5, 0x1, P1 ;  /* 0x000000010500780c */ /* 0x000fe40000f41670 */
[----:B------:R-:W-:Y:S02]  /*df40*/  LEA R4, R25, UR45, 0x1 ;  /* 0x0000002d19047c11 */ /* 0x000fe4000f8e08ff */
[----:B------:R-:W-:Y:S01]  /*df50*/  MOV R13, R17 ;  /* 0x00000011000d7202 */ /* 0x000fe20000000f00 */
[----:B------:R-:W-:-:S02]  /*df60*/  IMAD.MOV.U32 R12, RZ, RZ, 0x1 ;  /* 0x00000001ff0c7424 */ /* 0x000fc400078e00ff */
[----:B------:R-:W-:-:S07]  /*df70*/  IMAD.MOV.U32 R2, RZ, RZ, R14 ;  /* 0x000000ffff027224 */ /* 0x000fce00078e000e */
[----:B------:R-:W-:Y:S05]  /*df80*/  WARPSYNC.COLLECTIVE R15, `(.L_x_155) ;  /* 0x000000000f087348 */ /* 0x000fea0003c00000 */
[----:B------:R0:W1:Y:S02]  /*df90*/  SHFL.IDX P6, R14, R13, R12, R11 ;  /* 0x0000000c0d0e7389 */ /* 0x00006400000c000b */
[----:B01----:R-:W-:Y:S01]  /*dfa0*/  ENDCOLLECTIVE ;  /* 0x000000000000791b */ /* 0x003fe20003800000 */
.L_x_155:
[----:B------:R-:W-:-:S05]  /*dfb0*/  IMAD.WIDE.U32 R2, R30, 0x2, R2 ;  /* 0x000000021e027825 */ /* 0x000fca00078e0002 */
[----:B------:R-:W-:Y:S01]  /*dfc0*/  @!PT LDS RZ, [RZ] ;  /* 0x00000000fffff984 */ /* 0x000fe20000000800 */
[----:B------:R-:W-:Y:S01]  /*dfd0*/  @!PT LDS RZ, [RZ] ;  /* 0x00000000fffff984 */ /* 0x000fe20000000800 */
[----:B------:R-:W-:Y:S01]  /*dfe0*/  @!PT LDS RZ, [RZ] ;  /* 0x00000000fffff984 */ /* 0x000fe20000000800 */
[----:B------:R0:W-:Y:S01]  /*dff0*/  LDGSTS.E.BYPASS.LTC128B.128 [R4+0x400], desc[UR38][R2.64], !P2 ;  /* 0x0040000002047fae */ /* 0x0001e2000d101d66 */
[----:B------:R-:W-:-:S03]  /*e000*/  ISETP.LT.OR P2, PT, R5, 0x11, P1 ;  /* 0x000000110500780c */ /* 0x000fc60000f41670 */
[----:B------:R0:W-:Y:S01]  /*e010*/  LDGSTS.E.BYPASS.LTC128B.128 [R4+0x3400], desc[UR38][R2.64+0x80], !P3 ;  /* 0x0340008002047fae */ /* 0x0001e2000d901d66 */
[----:B------:R-:W-:Y:S01]  /*e020*/  ISETP.LT.OR P3, PT, R5, 0x11, !P0 ;  /* 0x000000110500780c */ /* 0x000fe20004761670 */
[----:B------:R-:W-:Y:S01]  /*e030*/  IMAD.MOV.U32 R13, RZ, RZ, R16 ;  /* 0x000000ffff0d7224 */ /* 0x000fe200078e0010 */
[----:B------:R-:W-:-:S11]  /*e040*/  MOV R6, R14 ;  /* 0x0000000e00067202 */ /* 0x000fd60000000f00 */
[----:B0-----:R-:W-:Y:S05]  /*e050*/  WARPSYNC.COLLECTIVE R15, `(.L_x_156) ;  /* 0x000000000f087348 */ /* 0x001fea0003c00000 */
[----:B------:R1:W2:Y:S02]  /*e060*/  SHFL.IDX P6, R14, R13, R12, R11 ;  /* 0x0000000c0d0e7389 */ /* 0x0002a400000c000b */
[----:B012---:R-:W-:Y:S01]  /*e070*/  ENDCOLLECTIVE ;  /* 0x000000000000791b */ /* 0x007fe20003800000 */
.L_x_156:
[----:B------:R-:W-:Y:S01]  /*e080*/  IMAD.MOV.U32 R3, RZ, RZ, R6 ;  /* 0x000000ffff037224 */ /* 0x000fe200078e0006 */
[----:B------:R-:W-:Y:S01]  /*e090*/  MOV R13, R17 ;  /* 0x00000011000d7202 */ /* 0x000fe20000000f00 */
[----:B------:R-:W-:Y:S01]  /*e0a0*/  IMAD.MOV.U32 R12, RZ, RZ, 0x2 ;  /* 0x00000002ff0c7424 */ /* 0x000fe200078e00ff */
[----:B------:R-:W-:-:S07]  /*e0b0*/  MOV R2, R14 ;  /* 0x0000000e00027202 */ /* 0x000fce0000000f00 */
[----:B------:R-:W-:Y:S05]  /*e0c0*/  WARPSYNC.COLLECTIVE R15, `(.L_x_157) ;  /* 0x000000000f087348 */ /* 0x000fea0003c00000 */
[----:B------:R0:W1:Y:S02]  /*e0d0*/  SHFL.IDX P6, R14, R13, R12, R11 ;  /* 0x0000000c0d0e7389 */ /* 0x00006400000c000b */
[----:B01----:R-:W-:Y:S01]  /*e0e0*/  ENDCOLLECTIVE ;  /* 0x000000000000791b */ /* 0x003fe20003800000 */
.L_x_157:
        /* <DEDUP_REMOVED lines=13> */
.L_x_158:
[----:B------:R-:W-:Y:S01]  /*e1c0*/  MOV R3, R8 ;  /* 0x0000000800037202 */ /* 0x000fe20000000f00 */
[----:B------:R-:W-:Y:S02]  /*e1d0*/  IMAD.MOV.U32 R8, RZ, RZ, RZ ;  /* 0x000000ffff087224 */ /* 0x000fe400078e00ff */
[----:B------:R-:W-:Y:S01]  /*e1e0*/  IMAD.MOV.U32 R13, RZ, RZ, R17 ;  /* 0x000000ffff0d7224 */ /* 0x000fe200078e0011 */
[----:B------:R-:W-:Y:S02]  /*e1f0*/  MOV R12, 0x3 ;  /* 0x00000003000c7802 */ /* 0x000fe40000000f00 */
[----:B------:R-:W-:-:S07]  /*e200*/  MOV R9, R14 ;  /* 0x0000000e00097202 */ /* 0x000fce0000000f00 */
[----:B------:R-:W-:Y:S05]  /*e210*/  WARPSYNC.COLLECTIVE R15, `(.L_x_159) ;  /* 0x000000000f087348 */ /* 0x000fea0003c00000 */
[----:B------:R0:W1:Y:S02]  /*e220*/  SHFL.IDX P6, R14, R13, R12, R11 ;  /* 0x0000000c0d0e7389 */ /* 0x00006400000c000b */
[----:B01----:R-:W-:Y:S01]  /*e230*/  ENDCOLLECTIVE ;  /* 0x000000000000791b */ /* 0x003fe20003800000 */
.L_x_159:
[----:B------:R-:W-:-:S04]  /*e240*/  IMAD.MOV.U32 R2, RZ, RZ, R9 ;  /* 0x000000ffff027224 */ /* 0x000fc800078e0009 */
[----:B------:R-:W-:-:S05]  /*e250*/  IMAD.WIDE.U32 R2, R30, 0x2, R2 ;  /* 0x000000021e027825 */ /* 0x000fca00078e0002 */
[----:B------:R-:W-:Y:S01]  /*e260*/  @!PT LDS RZ, [RZ] ;  /* 0x00000000fffff984 */ /* 0x000fe20000000800 */
[----:B------:R-:W-:Y:S01]  /*e270*/  @!PT LDS RZ, [RZ] ;  /* 0x00000000fffff984 */ /* 0x000fe20000000800 */
[----:B------:R-:W-:Y:S01]  /*e280*/  @!PT LDS RZ, [RZ] ;  /* 0x00000000fffff984 */ /* 0x000fe20000000800 */
[----:B------:R0:W-:Y:S01]  /*e290*/  LDGSTS.E.BYPASS.LTC128B.128 [R4+0x1400], desc[UR38][R2.64], !P2 ;  /* 0x0140000002047fae */ /* 0x0001e2000d101d66 */
[C---:B------:R-:W-:Y:S02]  /*e2a0*/  ISETP.LT.OR P2, PT, R5.reuse, 0x31, P1 ;  /* 0x000000310500780c */ /* 0x040fe40000f41670 */
[----:B------:R-:W-:Y:S01]  /*e2b0*/  MOV R13, R16 ;  /* 0x00000010000d7202 */ /* 0x000fe20000000f00 */
[----:B------:R0:W-:Y:S01]  /*e2c0*/  LDGSTS.E.BYPASS.LTC128B.128 [R4+0x4400], desc[UR38][R2.64+0x80], !P3 ;  /* 0x0440008002047fae */ /* 0x0001e2000d901d66 */
[----:B------:R-:W-:Y:S01]  /*e2d0*/  ISETP.LT.OR P3, PT, R5, 0x31, !P0 ;  /* 0x000000310500780c */ /* 0x000fe20004761670 */
[----:B------:R-:W-:-:S12]  /*e2e0*/  IMAD.MOV.U32 R10, RZ, RZ, R14 ;  /* 0x000000ffff0a7224 */ /* 0x000fd800078e000e */
[----:B0-----:R-:W-:Y:S05]  /*e2f0*/  WARPSYNC.COLLECTIVE R15, `(.L_x_160) ;  /* 0x000000000f087348 */ /* 0x001fea0003c00000 */
[----:B------:R1:W2:Y:S02]  /*e300*/  SHFL.IDX P6, R14, R13, R12, R11 ;  /* 0x0000000c0d0e7389 */ /* 0x0002a400000c000b */
[----:B012---:R-:W-:Y:S01]  /*e310*/  ENDCOLLECTIVE ;  /* 0x000000000000791b */ /* 0x007fe20003800000 */
.L_x_160:
[----:B------:R-:W-:Y:S01]  /*e320*/  IMAD.MOV.U32 R3, RZ, RZ, R10 ;  /* 0x000000ffff037224 */ /* 0x000fe200078e000a */
[----:B------:R-:W-:Y:S01]  /*e330*/  MOV R13, R17 ;  /* 0x00000011000d7202 */ /* 0x000fe20000000f00 */
[----:B------:R-:W-:Y:S02]  /*e340*/  IMAD.MOV.U32 R12, RZ, RZ, 0x4 ;  /* 0x00000004ff0c7424 */ /* 0x000fe400078e00ff */
[----:B------:R-:W-:-:S07]  /*e350*/  IMAD.MOV.U32 R19, RZ, RZ, R14 ;  /* 0x000000ffff137224 */ /* 0x000fce00078e000e */
[----:B------:R-:W-:Y:S05]  /*e360*/  WARPSYNC.COLLECTIVE R15, `(.L_x_161) ;  /* 0x000000000f087348 */ /* 0x000fea0003c00000 */
[----:B------:R0:W1:Y:S02]  /*e370*/  SHFL.IDX P6, R14, R13, R12, R11 ;  /* 0x0000000c0d0e7389 */ /* 0x00006400000c000b */
[----:B01----:R-:W-:Y:S01]  /*e380*/  ENDCOLLECTIVE ;  /* 0x000000000000791b */ /* 0x003fe20003800000 */
.L_x_161:
[----:B------:R-:W-:-:S05]  /*e390*/  MOV R2, R19 ;  /* 0x0000001300027202 */ /* 0x000fca0000000f00 */
[----:B------:R-:W-:-:S05]  /*e3a0*/  IMAD.WIDE.U32 R2, R30, 0x2, R2 ;  /* 0x000000021e027825 */ /* 0x000fca00078e0002 */
[----:B------:R-:W-:Y:S01]  /*e3b0*/  @!PT LDS RZ, [RZ] ;  /* 0x00000000fffff984 */ /* 0x000fe20000000800 */
[----:B------:R-:W-:Y:S01]  /*e3c0*/  @!PT LDS RZ, [RZ] ;  /* 0x00000000fffff984 */ /* 0x000fe20000000800 */
[----:B------:R-:W-:Y:S01]  /*e3d0*/  @!PT LDS RZ, [RZ] ;  /* 0x00000000fffff984 */ /* 0x000fe20000000800 */
[----:B------:R0:W-:Y:S01]  /*e3e0*/  LDGSTS.E.BYPASS.LTC128B.128 [R4+0x1c00], desc[UR38][R2.64], !P2 ;  /* 0x01c0000002047fae */ /* 0x0001e2000d101d66 */
[----:B------:R-:W-:Y:S01]  /*e3f0*/  IMAD.MOV.U32 R13, RZ, RZ, R16 ;  /* 0x000000ffff0d7224 */ /* 0x000fe200078e0010 */
[C---:B------:R-:W-:Y:S02]  /*e400*/  ISETP.LT.OR P2, PT, R5.reuse, 0x41, P1 ;  /* 0x000000410500780c */ /* 0x040fe40000f41670 */
[----:B------:R0:W-:Y:S01]  /*e410*/  LDGSTS.E.BYPASS.LTC128B.128 [R4+0x4c00], desc[UR38][R2.64+0x80], !P3 ;  /* 0x04c0008002047fae */ /* 0x0001e2000d901d66 */
[----:B------:R-:W-:Y:S02]  /*e420*/  ISETP.LT.OR P3, PT, R5, 0x41, !P0 ;  /* 0x000000410500780c */ /* 0x000fe40004761670 */
[----:B------:R-:W-:-:S11]  /*e430*/  MOV R18, R14 ;  /* 0x0000000e00127202 */ /* 0x000fd60000000f00 */
[----:B0-----:R-:W-:Y:S05]  /*e440*/  WARPSYNC.COLLECTIVE R15, `(.L_x_162) ;  /* 0x000000000f087348 */ /* 0x001fea0003c00000 */
[----:B------:R1:W2:Y:S02]  /*e450*/  SHFL.IDX P6, R14, R13, R12, R11 ;  /* 0x0000000c0d0e7389 */ /* 0x0002a400000c000b */
[----:B012---:R-:W-:Y:S01]  /*e460*/  ENDCOLLECTIVE ;  /* 0x000000000000791b */ /* 0x007fe20003800000 */
.L_x_162:
[----:B------:R-:W-:Y:S01]  /*e470*/  MOV R3, R18 ;  /* 0x0000001200037202 */ /* 0x000fe20000000f00 */
[----:B------:R-:W-:Y:S01]  /*e480*/  IMAD.MOV.U32 R13, RZ, RZ, R17 ;  /* 0x000000ffff0d7224 */ /* 0x000fe200078e0011 */
[----:B------:R-:W-:Y:S02]  /*e490*/  MOV R12, 0x5 ;  /* 0x00000005000c7802 */ /* 0x000fe40000000f00 */
[----:B------:R-:W-:-:S07]  /*e4a0*/  MOV R23, R14 ;  /* 0x0000000e00177202 */ /* 0x000fce0000000f00 */
[----:B------:R-:W-:Y:S05]  /*e4b0*/  WARPSYNC.COLLECTIVE R15, `(.L_x_163) ;  /* 0x000000000f087348 */ /* 0x000fea0003c00000 */
[----:B------:R0:W1:Y:S02]  /*e4c0*/  SHFL.IDX P6, R14, R13, R12, R11 ;  /* 0x0000000c0d0e7389 */ /* 0x00006400000c000b */
[----:B01----:R-:W-:Y:S01]  /*e4d0*/  ENDCOLLECTIVE ;  /* 0x000000000000791b */ /* 0x003fe20003800000 */
.L_x_163:
[----:B------:R-:W-:-:S04]  /*e4e0*/  IMAD.MOV.U32 R2, RZ, RZ, R23 ;  /* 0x000000ffff027224 */ /* 0x000fc800078e0017 */
[----:B------:R-:W-:-:S05]  /*e4f0*/  IMAD.WIDE.U32 R2, R30, 0x2, R2 ;  /* 0x000000021e027825 */ /* 0x000fca00078e0002 */
[----:B------:R-:W-:Y:S01]  /*e500*/  @!PT LDS RZ, [RZ] ;  /* 0x00000000fffff984 */ /* 0x000fe20000000800 */
[----:B------:R-:W-:Y:S01]  /*e510*/  @!PT LDS RZ, [RZ] ;  /* 0x00000000fffff984 */ /* 0x000fe20000000800 */
[----:B------:R-:W-:Y:S01]  /*e520*/  @!PT LDS RZ, [RZ] ;  /* 0x00000000fffff984 */ /* 0x000fe20000000800 */
[----:B------:R0:W-:Y:S01]  /*e530*/  LDGSTS.E.BYPASS.LTC128B.128 [R4+0x2400], desc[UR38][R2.64], !P2 ;  /* 0x0240000002047fae */ /* 0x0001e2000d101d66 */
[----:B------:R-:W-:-:S03]  /*e540*/  MOV R13, R16 ;  /* 0x00000010000d7202 */ /* 0x000fc60000000f00 */
[----:B------:R0:W-:Y:S01]  /*e550*/  LDGSTS.E.BYPASS.LTC128B.128 [R4+0x5400], desc[UR38][R2.64+0x80], !P3 ;  /* 0x0540008002047fae */ /* 0x0001e2000d901d66 */
[----:B------:R-:W-:-:S07]  /*e560*/  IMAD.MOV.U32 R17, RZ, RZ, R14 ;  /* 0x000000ffff117224 */ /* 0x000fce00078e000e */
[----:B0-----:R-:W-:Y:S05]  /*e570*/  WARPSYNC.COLLECTIVE R15, `(.L_x_164) ;  /* 0x000000000f087348 */ /* 0x001fea0003c00000 */
[----:B------:R1:W2:Y:S02]  /*e580*/  SHFL.IDX P6, R14, R13, R12, R11 ;  /* 0x0000000c0d0e7389 */ /* 0x0002a400000c000b */
[----:B012---:R-:W-:Y:S01]  /*e590*/  ENDCOLLECTIVE ;  /* 0x000000000000791b */ /* 0x007fe20003800000 */
.L_x_164:
[----:B------:R-:W-:Y:S05]  /*e5a0*/  BRA `(.L_x_165) ;  /* 0xffffffcc00a07947 */ /* 0x000fea000383ffff */
.L_x_75:
[----:B0-----:R0:W1:Y:S02]  /*e5b0*/  SYNCS.PHASECHK.TRANS64.TRYWAIT P0, [R7+URZ+0x2a820], R8 ;  /* 0x02a82008070075a7 */ /* 0x001064000800017f */
[----:B-1----:R-:W-:Y:S05]  /*e5c0*/  @!P0 NANOSLEEP.SYNCS 0x989680 ;  /* 0x009896800000895d */ /* 0x002fea0003900000 */
[----:B------:R-:W1:Y:S02]  /*e5d0*/  @!P0 SYNCS.PHASECHK.TRANS64 P0, [R7+URZ+0x2a820], R8 ;  /* 0x02a82008070085a7 */ /* 0x000e64000800007f */
[----:B-1----:R-:W-:Y:S05]  /*e5e0*/  @!P0 BRA `(.L_x_75) ;  /* 0xfffffffc00f08947 */ /* 0x002fea000383ffff */
[----:B------:R-:W-:Y:S05]  /*e5f0*/  BRA `(.L_x_166) ;  /* 0xffffffd000147947 */ /* 0x000fea000383ffff */
.L_x_76:
[----:B------:R-:W1:Y:S01]  /*e600*/  S2R R3, SR_TID.X ;  /* 0x0000000000037919 */ /* 0x000e620000002100 */
[----:B------:R-:W-:Y:S01]  /*e610*/  BSSY B0, `(.L_x_167) ;  /* 0x000000a000007945 */ /* 0x000fe20003800000 */
[----:B------:R-:W-:Y:S01]  /*e620*/  IMAD.MOV.U32 R12, RZ, RZ, RZ ;  /* 0x000000ffff0c7224 */ /* 0x000fe200078e00ff */
[----:B------:R-:W-:Y:S01]  /*e630*/  MOV R11, 0x1f ;  /* 0x0000001f000b7802 */ /* 0x000fe20000000f00 */
[----:B------:R-:W-:Y:S01]  /*e640*/  IMAD.MOV.U32 R15, RZ, RZ, -0x1 ;  /* 0xffffffffff0f7424 */ /* 0x000fe200078e00ff */
[----:B-1----:R-:W-:-:S04]  /*e650*/  SHF.R.U32.HI R3, RZ, 0x5, R3 ;  /* 0x00000005ff037819 */ /* 0x002fc80000011603 */
[----:B------:R-:W-:-:S04]  /*e660*/  LOP3.LUT R3, R3, 0x3, RZ, 0xc0, !PT ;  /* 0x0000000303037812 */ /* 0x000fc800078ec0ff */
[----:B------:R-:W-:-:S07]  /*e670*/  MOV R13, R3 ;  /* 0x00000003000d7202 */ /* 0x000fce0000000f00 */
[----:B0----5:R-:W-:Y:S05]  /*e680*/  WARPSYNC.COLLECTIVE R15, `(.L_x_168) ;  /* 0x000000000f087348 */ /* 0x021fea0003c00000 */
[----:B------:R1:W2:Y:S02]  /*e690*/  SHFL.IDX P6, R14, R13, R12, R11 ;  /* 0x0000000c0d0e7389 */ /* 0x0002a400000c000b */
[----:B012--5:R-:W-:Y:S01]  /*e6a0*/  ENDCOLLECTIVE ;  /* 0x000000000000791b */ /* 0x027fe20003800000 */
.L_x_168:
[----:B------:R-:W-:Y:S05]  /*e6b0*/  BSYNC B0 ;  /* 0x0000000000007941 */ /* 0x000fea0003800000 */
.L_x_167:
[----:B------:R-:W-:Y:S05]  /*e6c0*/  BRA `(.L_x_169) ;  /* 0xffffffcc00f87947 */ /* 0x000fea000383ffff */
.L_x_77:
[----:B------:R-:W-:Y:S01]  /*e6d0*/  BSSY B0, `(.L_x_170) ;  /* 0x0000006000007945 */ /* 0x000fe20003800000 */
[----:B------:R-:W-:-:S07]  /*e6e0*/  MOV R15, 0xffffffff ;  /* 0xffffffff000f7802 */ /* 0x000fce0000000f00 */
[----:B01---5:R-:W-:Y:S05]  /*e6f0*/  WARPSYNC.COLLECTIVE R15, `(.L_x_171) ;  /* 0x000000000f0c7348 */ /* 0x023fea0003c00000 */
[----:B------:R-:W-:Y:S02]  /*e700*/  ELECT P6, UR62, PT ;  /* 0x00000000003e782f */ /* 0x000fe400038c0000 */
[----:B------:R-:W-:Y:S01]  /*e710*/  MOV R14, UR62 ;  /* 0x0000003e000e7c02 */ /* 0x000fe20008000f00 */
[----:B01---5:R-:W-:Y:S10]  /*e720*/  ENDCOLLECTIVE ;  /* 0x000000000000791b */ /* 0x023ff40003800000 */
.L_x_171:
[----:B------:R-:W-:Y:S05]  /*e730*/  BSYNC B0 ;  /* 0x0000000000007941 */ /* 0x000fea0003800000 */
.L_x_170:
[----:B------:R-:W-:Y:S05]  /*e740*/  BRA `(.L_x_172) ;  /* 0xffffffcc00ec7947 */ /* 0x000fea000383ffff */
.L_x_79:
[----:B-1----:R1:W2:Y:S02]  /*e750*/  SYNCS.PHASECHK.TRANS64.TRYWAIT P1, [R5+URZ+0x2a840], R4 ;  /* 0x02a84004050075a7 */ /* 0x0022a4000802017f */
[----:B--2---:R-:W-:Y:S05]  /*e760*/  @!P1 NANOSLEEP.SYNCS 0x989680 ;  /* 0x009896800000995d */ /* 0x004fea0003900000 */
[----:B------:R-:W2:Y:S02]  /*e770*/  @!P1 SYNCS.PHASECHK.TRANS64 P1, [R5+URZ+0x2a840], R4 ;  /* 0x02a84004050095a7 */ /* 0x000ea4000802007f */
[----:B--2---:R-:W-:Y:S05]  /*e780*/  @!P1 BRA `(.L_x_79) ;  /* 0xfffffffc00f09947 */ /* 0x004fea000383ffff */
[----:B------:R-:W-:Y:S05]  /*e790*/  BRA `(.L_x_173) ;  /* 0xffffffd0000c7947 */ /* 0x000fea000383ffff */
.L_x_81:
[----:B--2---:R2:W3:Y:S02]  /*e7a0*/  SYNCS.PHASECHK.TRANS64.TRYWAIT P1, [R3+URZ+0x2a840], R0 ;  /* 0x02a84000030075a7 */ /* 0x0044e4000802017f */
[----:B---3--:R-:W-:Y:S05]  /*e7b0*/  @!P1 NANOSLEEP.SYNCS 0x989680 ;  /* 0x009896800000995d */ /* 0x008fea0003900000 */
[----:B------:R-:W3:Y:S02]  /*e7c0*/  @!P1 SYNCS.PHASECHK.TRANS64 P1, [R3+URZ+0x2a840], R0 ;  /* 0x02a84000030095a7 */ /* 0x000ee4000802007f */
[----:B---3--:R-:W-:Y:S05]  /*e7d0*/  @!P1 BRA `(.L_x_81) ;  /* 0xfffffffc00f09947 */ /* 0x008fea000383ffff */
[----:B------:R-:W-:Y:S05]  /*e7e0*/  BRA `(.L_x_174) ;  /* 0xffffffd000187947 */ /* 0x000fea000383ffff */
.L_x_83:
[----:B---3--:R3:W4:Y:S02]  /*e7f0*/  SYNCS.PHASECHK.TRANS64.TRYWAIT P1, [R5+URZ+0x2a860], R4 ;  /* 0x02a86004050075a7 */ /* 0x008724000802017f */
[----:B----4-:R-:W-:Y:S05]  /*e800*/  @!P1 NANOSLEEP.SYNCS 0x989680 ;  /* 0x009896800000995d */ /* 0x010fea0003900000 */
[----:B------:R-:W4:Y:S02]  /*e810*/  @!P1 SYNCS.PHASECHK.TRANS64 P1, [R5+URZ+0x2a860], R4 ;  /* 0x02a86004050095a7 */ /* 0x000f24000802007f */
[----:B----4-:R-:W-:Y:S05]  /*e820*/  @!P1 BRA `(.L_x_83) ;  /* 0xfffffffc00f09947 */ /* 0x010fea000383ffff */
[----:B------:R-:W-:Y:S05]  /*e830*/  BRA `(.L_x_175) ;  /* 0xffffffd000147947 */ /* 0x000fea000383ffff */
.L_x_176:
[----:B------:R-:W-:-:S00]  /*e840*/  BRA `(.L_x_176) ;  /* 0xfffffffc00fc7947 */ /* 0x000fc0000383ffff */
[----:B------:R-:W-:-:S00]  /*e850*/  NOP ;  /* 0x0000000000007918 */ /* 0x000fc00000000000 */
        /* <DEDUP_REMOVED lines=10> */
.L_x_15733:


//--------------------- .text._ZN7cutlass13device_kernelIN5flash11enable_sm90INS1_16FlashAttnFwdSm90INS1_25CollectiveMainloopFwdSm90ILi2EN4cute5tupleIJNS5_1CILi1EEES8_S8_EEENS6_IJNS7_ILi128EEENS7_ILi96EEENS7_ILi192EEEEEELi128ENS_10bfloat16_tEfNS_4arch4Sm90ELb0ELb0ELb1ELb1ELb1ELb0ELb0ELb1ELb1ELb1ELb1ELb0EEENS1_21CollectiveEpilogueFwdINS6_IJSA_SA_SB_EEES9_SE_SG_Li256ELb1ELb1ELb1ELb0EEENS1_36VarlenDynamicPersistentTileSchedulerILi128ELi96ELi256ELi128ELb1ELb1ELb1ELb0ELb1ELb1EEEEEEEEEvNT_6ParamsE --------------------------
	.section	.text._ZN7cutlass13device_kernelIN5flash11enable_sm90INS1_16FlashAttnFwdSm90INS1_25CollectiveMainloopFwdSm90ILi2EN4cute5tupleIJNS5_1CILi1EEES8_S8_EEENS6_IJNS7_ILi128EEENS7_ILi96EEENS7_ILi192EEEEEELi128ENS_10bfloat16_tEfNS_4arch4Sm90ELb0ELb0ELb1ELb1ELb1ELb0ELb0ELb1ELb1ELb1ELb1ELb0EEENS1_21CollectiveEpilogueFwdINS6_IJSA_SA_SB_EEES9_SE_SG_Li256ELb1ELb1ELb1ELb0EEENS1_36VarlenDynamicPersistentTileSchedulerILi128ELi96ELi256ELi128ELb1ELb1ELb1ELb0ELb1ELb1EEEEEEEEEvNT_6ParamsE,"ax",@progbits
	.align	128
.text._ZN7cutlass13device_kernelIN5flash11enable_sm90INS1_16FlashAttnFwdSm90INS1_25CollectiveMainloopFwdSm90ILi2EN4cute5tupleIJNS5_1CILi1EEES8_S8_EEENS6_IJNS7_ILi128EEENS7_ILi96EEENS7_ILi192EEEEEELi128ENS_10bfloat16_tEfNS_4arch4Sm90ELb0ELb0ELb1ELb1ELb1ELb0ELb0ELb1ELb1ELb1ELb1ELb0EEENS1_21CollectiveEpilogueFwdINS6_IJSA_SA_SB_EEES9_SE_SG_Li256ELb1ELb1ELb1ELb0EEENS1_36VarlenDynamicPersistentTileSchedulerILi128ELi96ELi256ELi128ELb1ELb1ELb1ELb0ELb1ELb1EEEEEEEEEvNT_6ParamsE:
        .type           _ZN7cutlass13device_kernelIN5flash11enable_sm90INS1_16FlashAttnFwdSm90INS1_25CollectiveMainloopFwdSm90ILi2EN4cute5tupleIJNS5_1CILi1EEES8_S8_EEENS6_IJNS7_ILi128EEENS7_ILi96EEENS7_ILi192EEEEEELi128ENS_10bfloat16_tEfNS_4arch4Sm90ELb0ELb0ELb1ELb1ELb1ELb0ELb0ELb1ELb1ELb1ELb1ELb0EEENS1_21CollectiveEpilogueFwdINS6_IJSA_SA_SB_EEES9_SE_SG_Li256ELb1ELb1ELb1ELb0EEENS1_36VarlenDynamicPersistentTileSchedulerILi128ELi96ELi256ELi128ELb1ELb1ELb1ELb0ELb1ELb1EEEEEEEEEvNT_6ParamsE,@function
        .size           _ZN7cutlass13device_kernelIN5flash11enable_sm90INS1_16FlashAttnFwdSm90INS1_25CollectiveMainloopFwdSm90ILi2EN4cute5tupleIJNS5_1CILi1EEES8_S8_EEENS6_IJNS7_ILi128EEENS7_ILi96EEENS7_ILi192EEEEEELi128ENS_10bfloat16_tEfNS_4arch4Sm90ELb0ELb0ELb1ELb1ELb1ELb0ELb0ELb1ELb1ELb1ELb1ELb0EEENS1_21CollectiveEpilogueFwdINS6_IJSA_SA_SB_EEES9_SE_SG_Li256ELb1ELb1ELb1ELb0EEENS1_36VarlenDynamicPersistentTileSchedulerILi128ELi96ELi256ELi128ELb1ELb1ELb1ELb0ELb1ELb1EEEEEEEEEvNT_6ParamsE,(.L_x_15734 - _ZN7cutlass13device_kernelIN5flash11enable_sm90INS1_16FlashAttnFwdSm90INS1_25CollectiveMainloopFwdSm90ILi2EN4cute5tupleIJNS5_1CILi1EEES8_S8_EEENS6_IJNS7_ILi128EEENS7_ILi96EEENS7_ILi192EEEEEELi128ENS_10bfloat16_tEfNS_4arch4Sm90ELb0ELb0ELb1ELb1ELb1ELb0ELb0ELb1ELb1ELb1ELb1ELb0EEENS1_21CollectiveEpilogueFwdINS6_IJSA_SA_SB_EEES9_SE_SG_Li256ELb1ELb1ELb1ELb0EEENS1_36VarlenDynamicPersistentTileSchedulerILi128ELi96ELi256ELi128ELb1ELb1ELb1ELb0ELb1ELb1EEEEEEEEEvNT_6ParamsE)
        .other          _ZN7cutlass13device_kernelIN5flash11enable_sm90INS1_16FlashAttnFwdSm90INS1_25CollectiveMainloopFwdSm90ILi2EN4cute5tupleIJNS5_1CILi1EEES8_S8_EEENS6_IJNS7_ILi128EEENS7_ILi96EEENS7_ILi192EEEEEELi128ENS_10bfloat16_tEfNS_4arch4Sm90ELb0ELb0ELb1ELb1ELb1ELb0ELb0ELb1ELb1ELb1ELb1ELb0EEENS1_21CollectiveEpilogueFwdINS6_IJSA_SA_SB_EEES9_SE_SG_Li256ELb1ELb1ELb1ELb0EEENS1_36VarlenDynamicPersistentTileSchedulerILi128ELi96ELi256ELi128ELb1ELb1ELb1ELb0ELb1ELb1EEEEEEEEEvNT_6ParamsE,@"STO_CUDA_ENTRY STV_DEFAULT"
_ZN7cutlass13device_kernelIN5flash11enable_sm90INS1_16FlashAttnFwdSm90INS1_25CollectiveMainloopFwdSm90ILi2EN4cute5tupleIJNS5_1CILi1EEES8_S8_EEENS6_IJNS7_ILi128EEENS7_ILi96EEENS7_ILi192EEEEEELi128ENS_10bfloat16_tEfNS_4arch4Sm90ELb0ELb0ELb1ELb1ELb1ELb0ELb0ELb1ELb1ELb1ELb1ELb0EEENS1_21CollectiveEpilogueFwdINS6_IJSA_SA_SB_EEES9_SE_SG_Li256ELb1ELb1ELb1ELb0EEENS1_36VarlenDynamicPersistentTileSchedulerILi128ELi96ELi256ELi128ELb1ELb1ELb1ELb0ELb1ELb1EEEEEEEEEvNT_6ParamsE:
[----:B------:R-:W0:Y:S02]  /*0000*/  LDC R1, c[0x0][0x28] ;  /* 0x00000a00ff017b82 */ /* 0x000e240000000800 */
[----:B0-----:R-:W-:Y:S01]  /*0010*/  VIADD R1, R1, 0xffffffe0 ;  /* 0xffffffe001017836 */ /* 0x001fe20000000000 */
[----:B------:R-:W0:Y:S01]  /*0020*/  S2R R3, SR_TID.X ;  /* 0x0000000000037919 */ /* 0x000e220000002100 */
[----:B------:R-:W-:Y:S01]  /*0030*/  ELECT P0, URZ, PT ;  /* 0x00000000003f782f */ /* 0x000fe20003800000 */
[----:B------:R-:W-:Y:S01]  /*0040*/  UMOV UR4, 0x80 ;  /* 0x0000008000047882 */ /* 0x000fe20000000000 */
[----:B------:R-:W-:Y:S01]  /*0050*/  UMOV UR7, 0x100 ;  /* 0x0000010000077882 */ /* 0x000fe20000000000 */
[----:B0-----:R-:W-:-:S05]  /*0060*/  SHF.R.U32.HI R0, RZ, 0x5, R3 ;  /* 0x00000005ff007819 */ /* 0x001fca0000011603 */
[----:B------:R-:W0:Y:S02]  /*0070*/  SHFL.IDX PT, R2, R0, RZ, 0x1f ;  /* 0x00001fff00027589 */ /* 0x000e2400000e0000 */
[C---:B0-----:R-:W-:Y:S02]  /*0080*/  ISETP.NE.OR P0, PT, R2.reuse, RZ, !P0 ;  /* 0x000000ff0200720c */ /* 0x041fe40004705670 */
[----:B------:R-:W-:Y:S02]  /*0090*/  ISETP.NE.AND P1, PT, R2, RZ, PT ;  /* 0x000000ff0200720c */ /* 0x000fe40003f25270 */
[----:B------:R-:W-:-:S06]  /*00a0*/  SHF.R.U32.HI R2, RZ, 0x7, R3 ;  /* 0x00000007ff027819 */ /* 0x000fcc0000011603 */
[----:B------:R-:W0:Y:S03]  /*00b0*/  SHFL.IDX PT, R2, R2, RZ, 0x1f ;  /* 0x00001fff02027589 */ /* 0x000e2600000e0000 */
[----:B------:R-:W-:Y:S01]  /*00c0*/  VOTEU.ALL UP0, P0 ;  /* 0x00000000003f7886 */ /* 0x000fe20000000000 */
[----:B------:R-:W-:-:S04]  /*00d0*/  VOTEU.ALL UP1, P0 ;  /* 0x00000000003f7886 */ /* 0x000fc80000020000 */
[----:B------:R-:W1:Y:S01]  /*00e0*/  @!UP0 S2UR UR8, SR_CgaCtaId ;  /* 0x00000000000889c3 */ /* 0x000e620000008800 */
[----:B------:R-:W-:Y:S01]  /*00f0*/  @!UP0 UMOV UR6, 0x400 ;  /* 0x0000040000068882 */ /* 0x000fe20000000000 */
[----:B------:R-:W-:-:S04]  /*0100*/  @!UP0 UIADD3 UR4, -UR4, 0x100000, URZ ;  /* 0x0010000004048890 */ /* 0x000fc8000fffe13f */
[----:B------:R-:W-:Y:S02]  /*0110*/  @!UP0 USHF.L.U32 UR5, UR4, 0xb, URZ ;  /* 0x0000000b04058899 */ /* 0x000fe4000800063f */
[----:B------:R-:W-:Y:S02]  /*0120*/  @!UP0 USHF.L.U32 UR4, UR4, 0x1, URZ ;  /* 0x0000000104048899 */ /* 0x000fe4000800063f */
[----:B-1----:R-:W-:Y:S02]  /*0130*/  @!UP0 ULEA UR8, UR8, UR6, 0x18 ;  /* 0x0000000608088291 */ /* 0x002fe4000f8ec03f */
[----:B------:R-:W-:-:S04]  /*0140*/  @!UP0 UIADD3 UR6, -UR7, 0x100000, URZ ;  /* 0x0010000007068890 */ /* 0x000fc8000fffe13f */
[----:B------:R-:W-:Y:S02]  /*0150*/  @!UP0 USHF.L.U32 UR7, UR6, 0xb, URZ ;  /* 0x0000000b06078899 */ /* 0x000fe4000800063f */
[----:B------:R-:W-:Y:S01]  /*0160*/  @!UP0 USHF.L.U32 UR6, UR6, 0x1, URZ ;  /* 0x0000000106068899 */ /* 0x000fe2000800063f */
[----:B------:R-:W-:-:S05]  /*0170*/  VOTEU.ALL UP0, P0 ;  /* 0x00000000003f7886 */ /* 0x000fca0000000000 */
[----:B------:R1:W2:Y:S06]  /*0180*/  @!UP0 SYNCS.EXCH.64 URZ, [UR8+0x2a800], UR4 ;  /* 0x02a80004083f85b2 */ /* 0x0002ac0008000100 */
[----:B------:R1:W3:Y:S02]  /*0190*/  @!UP1 SYNCS.EXCH.64 URZ, [UR8+0x2a820], UR6 ;  /* 0x02a82006083f95b2 */ /* 0x0002e40008000100 */
[----:B01----:R-:W-:Y:S05]  /*01a0*/  @P1 BRA `(.L_x_177) ;  /* 0x0000000000481947 */ /* 0x003fea0003800000 */
        /* <DEDUP_REMOVED lines=14> */
[----:B------:R0:W4:Y:S01]  /*0290*/  SYNCS.EXCH.64 URZ, [UR8+0x2a840], UR6 ;  /* 0x02a84006083f75b2 */ /* 0x0001220008000100 */
[----:B------:R0:W0:Y:S01]  /*02a0*/  SYNCS.EXCH.64 URZ, [UR8+0x2a838], UR4 ;  /* 0x02a83804083f75b2 */ /* 0x0000220008000100 */
[----:B------:R0:W0:Y:S01]  /*02b0*/  SYNCS.EXCH.64 URZ, [UR8+0x2a848], UR6 ;  /* 0x02a84806083f75b2 */ /* 0x0000220008000100 */
[----:B------:R-:W-:Y:S01]  /*02c0*/  NOP ;  /* 0x0000000000007918 */ /* 0x000fe20000000000 */
.L_x_177:
        /* <DEDUP_REMOVED lines=22> */
.L_x_178:
        /* <DEDUP_REMOVED lines=18> */
.L_x_179:
        /* <DEDUP_REMOVED lines=22> */
.L_x_180:
        /* <DEDUP_REMOVED lines=23> */
.L_x_181:
[----:B------:R-:W-:Y:S01]  /*0820*/  UISETP.NE.AND UP0, UPT, UR9, URZ, UPT ;  /* 0x0000003f0900728c */ /* 0x000fe2000bf05270 */
[----:B------:R-:W-:Y:S01]  /*0830*/  NOP ;  /* 0x0000000000007918 */ /* 0x000fe20000000000 */
[----:B0-----:R-:W-:Y:S01]  /*0840*/  UMOV UR4, 0x1 ;  /* 0x0000000100047882 */ /* 0x001fe20000000000 */
[----:B------:R-:W-:Y:S01]  /*0850*/  ULDC.64 UR36, c[0x0][0x208] ;  /* 0x0000820000247ab9 */ /* 0x000fe20000000a00 */
[----:B------:R-:W-:Y:S01]  /*0860*/  USEL UR4, UR4, 0x2, !UP0 ;  /* 0x0000000204047887 */ /* 0x000fe2000c000000 */
[----:B-1234-:R-:W-:Y:S01]  /*0870*/  BAR.SYNC.DEFER_BLOCKING 0x0 ;  /* 0x0000000000007b1d */ /* 0x01efe20000010000 */
[----:B------:R-:W-:-:S04]  /*0880*/  PLOP3.LUT P0, PT, PT, PT, UP0, 0x80, 0x0 ;  /* 0x000000000000781c */ /* 0x000fc80003f0f008 */
[----:B------:R-:W-:-:S05]  /*0890*/  IMAD.U32 R2, RZ, RZ, UR4 ;  /* 0x00000004ff027e24 */ /* 0x000fca000f8e00ff */
[----:B------:R0:W-:Y:S04]  /*08a0*/  STL [R1+0x1c], R2 ;  /* 0x00001c0201007387 */ /* 0x0001e80000100800 */
[----:B------:R-:W-:Y:S05]  /*08b0*/  @!P0 BRA `(.L_x_182) ;  /* 0x0000009800a08947 */ /* 0x000fea0003800000 */
.L_x_183:
[----:B------:R-:W-:-:S08]  /*08c0*/  NOP ;  /* 0x0000000000007918 */ /* 0x000fd00000000000 */
[----:B------:R-:W1:Y:S02]  /*08d0*/  USETMAXREG.TRY_ALLOC.CTAPOOL UP0, 0xe8 ;  /* 0x000000e8000079c8 */ /* 0x000e640008000600 */
[----:B-1----:R-:W-:-:S13]  /*08e0*/  PLOP3.LUT P0, PT, PT, PT, UP0, 0x80, 0x0 ;  /* 0x000000000000781c */ /* 0x002fda0003f0f008 */
[----:B------:R-:W-:Y:S05]  /*08f0*/  @!P0 BRA `(.L_x_183) ;  /* 0xfffffffc00f08947 */ /* 0x000fea000383ffff */
[----:B------:R-:W1:Y:S08]  /*0900*/  S2UR UR5, SR_CgaCtaId ;  /* 0x00000000000579c3 */ /* 0x000e700000008800 */
[----:B------:R-:W-:Y:S06]  /*0910*/  BAR.ARV 0x8, 0x180 ;  /* 0x0206000000007b1d */ /* 0x000fec0000002000 */
[----:B------:R-:W-:-:S02]  /*0920*/  UMOV UR4, 0x400 ;  /* 0x0000040000047882 */ /* 0x000fc40000000000 */
[----:B------:R-:W-:Y:S01]  /*0930*/  BAR.SYNC.DEFER_BLOCKING 0x5, 0x180 ;  /* 0x0146000000007b1d */ /* 0x000fe20000010000 */
[----:B-1----:R-:W-:-:S09]  /*0940*/  ULEA UR4, UR5, UR4, 0x18 ;  /* 0x0000000405047291 */ /* 0x002fd2000f8ec03f */
[----:B------:R-:W1:Y:S01]  /*0950*/  LDS.128 R24, [UR4+0x2a8d0] ;  /* 0x02a8d004ff187984 */ /* 0x000e620008000c00 */
[----:B------:R-:W-:Y:S01]  /*0960*/  ULDC UR4, c[0x0][0xc3c] ;  /* 0x00030f0000047ab9 */ /* 0x000fe20000000800 */
[----:B------:R-:W-:Y:S06]  /*0970*/  BAR.ARV 0x4, 0x180 ;  /* 0x0106000000007b1d */ /* 0x000fec0000002000 */
[----:B-1----:R-:W-:-:S13]  /*0980*/  ISETP.GE.AND P0, PT, R27, UR4, PT ;  /* 0x000000041b007c0c */ /* 0x002fda000bf06270 */
[----:B------:R-:W-:Y:S05]  /*0990*/  @P0 EXIT ;  /* 0x000000000000094d */ /* 0x000fea0003800000 */
[----:B0-----:R-:W2:Y:S01]  /*09a0*/  LDL R2, [R1+0x1c] ;  /* 0x00001c0001027983 */ /* 0x001ea20000100800 */
[----:B------:R-:W-:Y:S01]  /*09b0*/  R2UR UR6, R25 ;  /* 0x00000000190672ca */ /* 0x000fe200000e0000 */
[----:B------:R-:W-:Y:S01]  /*09c0*/  UMOV UR39, URZ ;  /* 0x0000003f00277c82 */ /* 0x000fe20008000000 */
[----:B------:R-:W-:Y:S01]  /*09d0*/  R2UR UR5, R26 ;  /* 0x000000001a0572ca */ /* 0x000fe200000e0000 */
[----:B------:R-:W0:Y:S01]  /*09e0*/  S2R R0, SR_TID.X ;  /* 0x0000000000007919 */ /* 0x000e220000002100 */
[----:B------:R-:W-:Y:S01]  /*09f0*/  UMOV UR38, URZ ;  /* 0x0000003f00267c82 */ /* 0x000fe20008000000 */
[----:B0-----:R-:W-:-:S05]  /*0a00*/  VIADD R202, R0, 0xffffff80 ;  /* 0xffffff8000ca7836 */ /* 0x001fca0000000000 */
[----:B------:R-:W-:-:S04]  /*0a10*/  SHF.R.S32.HI R3, RZ, 0x1f, R202 ;  /* 0x0000001fff037819 */ /* 0x000fc800000114ca */
[CC--:B------:R-:W-:Y:S02]  /*0a20*/  LEA.HI R0, R3.reuse, R202.reuse, RZ, 0x7 ;  /* 0x000000ca03007211 */ /* 0x0c0fe400078f38ff */
[----:B------:R-:W-:Y:S02]  /*0a30*/  LEA.HI R4, R3, R202, RZ, 0x5 ;  /* 0x000000ca03047211 */ /* 0x000fe400078f28ff */
[----:B------:R-:W-:Y:S02]  /*0a40*/  LOP3.LUT R179, R0, 0xffffff80, RZ, 0xc0, !PT ;  /* 0xffffff8000b37812 */ /* 0x000fe400078ec0ff */
[----:B------:R-:W-:Y:S01]  /*0a50*/  SHF.R.S32.HI R195, RZ, 0x7, R0 ;  /* 0x00000007ffc37819 */ /* 0x000fe20000011400 */
[----:B------:R-:W-:Y:S02]  /*0a60*/  IMAD.SHL.U32 R4, R4, 0x20, RZ ;  /* 0x0000002004047824 */ /* 0x000fe400078e00ff */
[----:B------:R-:W-:Y:S01]  /*0a70*/  IMAD.IADD R179, R202, 0x1, -R179 ;  /* 0x00000001cab37824 */ /* 0x000fe200078e0ab3 */
[----:B------:R-:W-:-:S02]  /*0a80*/  LEA.HI R0, R0, R195, RZ, 0x1 ;  /* 0x000000c300007211 */ /* 0x000fc400078f08ff */
[----:B------:R-:W-:Y:S02]  /*0a90*/  LOP3.LUT R4, R4, 0xfffffc00, RZ, 0xc0, !PT ;  /* 0xfffffc0004047812 */ /* 0x000fe400078ec0ff */
[----:B------:R-:W-:Y:S02]  /*0aa0*/  SHF.R.S32.HI R6, RZ, 0x1f, R179 ;  /* 0x0000001fff067819 */ /* 0x000fe400000114b3 */
[----:B------:R-:W-:Y:S02]  /*0ab0*/  LOP3.LUT R0, R0, 0x3fffffe, RZ, 0xc0, !PT ;  /* 0x03fffffe00007812 */ /* 0x000fe400078ec0ff */
[CC--:B------:R-:W-:Y:S02]  /*0ac0*/  LEA.HI R8, R6.reuse, R179.reuse, RZ, 0x2 ;  /* 0x000000b306087211 */ /* 0x0c0fe400078f10ff */
[----:B------:R-:W-:Y:S01]  /*0ad0*/  LEA.HI R6, R6, R179, RZ, 0x5 ;  /* 0x000000b306067211 */ /* 0x000fe200078f28ff */
[----:B------:R-:W-:Y:S01]  /*0ae0*/  IMAD.IADD R0, R195, 0x1, -R0 ;  /* 0x00000001c3007824 */ /* 0x000fe200078e0a00 */
[----:B------:R-:W-:-:S02]  /*0af0*/  SHF.R.S32.HI R9, RZ, 0x2, R8 ;  /* 0x00000002ff097819 */ /* 0x000fc40000011408 */
[----:B------:R-:W-:Y:S02]  /*0b00*/  SHF.R.S32.HI R10, RZ, 0x1f, R8 ;  /* 0x0000001fff0a7819 */ /* 0x000fe40000011408 */
[----:B------:R-:W-:Y:S02]  /*0b10*/  LOP3.LUT R8, R8, 0x7ffffffc, RZ, 0xc0, !PT ;  /* 0x7ffffffc08087812 */ /* 0x000fe400078ec0ff */
[----:B------:R-:W-:Y:S02]  /*0b20*/  LEA.HI R10, R10, R9, RZ, 0x3 ;  /* 0x000000090a0a7211 */ /* 0x000fe400078f18ff */
[----:B------:R-:W-:Y:S01]  /*0b30*/  SHF.R.S32.HI R6, RZ, 0x5, R6 ;  /* 0x00000005ff067819 */ /* 0x000fe20000011406 */
[----:B------:R-:W-:Y:S01]  /*0b40*/  IMAD.IADD R8, R179, 0x1, -R8 ;  /* 0x00000001b3087824 */ /* 0x000fe200078e0a08 */
[----:B------:R-:W-:-:S04]  /*0b50*/  LOP3.LUT R10, R10, 0xfffffff8, RZ, 0xc0, !PT ;  /* 0xfffffff80a0a7812 */ /* 0x000fc800078ec0ff */
[----:B------:R-:W-:Y:S01]  /*0b60*/  SHF.L.U32 R173, R8, 0x1, RZ ;  /* 0x0000000108ad7819 */ /* 0x000fe200000006ff */
[----:B------:R-:W-:-:S03]  /*0b70*/  IMAD.IADD R9, R9, 0x1, -R10 ;  /* 0x0000000109097824 */ /* 0x000fc600078e0a0a */
[C---:B------:R-:W-:Y:S01]  /*0b80*/  IADD3 R167, R173.reuse, 0x30, RZ ;  /* 0x00000030ada77810 */ /* 0x040fe20007ffe0ff */
[----:B------:R-:W-:Y:S01]  /*0b90*/  IMAD R9, R6, 0x10, R9 ;  /* 0x0000001006097824 */ /* 0x000fe200078e0209 */
[C---:B------:R-:W-:Y:S01]  /*0ba0*/  IADD3 R160, R173.reuse, 0x68, RZ ;  /* 0x00000068ada07810 */ /* 0x040fe20007ffe0ff */
[C---:B------:R-:W-:Y:S01]  /*0bb0*/  VIADD R172, R173.reuse, 0x8 ;  /* 0x00000008adac7836 */ /* 0x040fe20000000000 */
[----:B------:R-:W-:Y:S01]  /*0bc0*/  SHF.R.S32.HI R189, RZ, 0x1f, R167 ;  /* 0x0000001fffbd7819 */ /* 0x000fe200000114a7 */
        /* <DEDUP_REMOVED lines=22> */
[----:B------:R-:W-:Y:S01]  /*0d30*/  VIADD R22, R173, 0x78 ;  /* 0x00000078ad167836 */ /* 0x000fe20000000000 */
[----:B------:R-:W-:Y:S01]  /*0d40*/  SHF.R.S32.HI R183, RZ, 0x1f, R161 ;  /* 0x0000001fffb77819 */ /* 0x000fe200000114a1 */
[----:B------:R-:W-:Y:S01]  /*0d50*/  IMAD R196, R0, 0x40, R9 ;  /* 0x0000004000c47824 */ /* 0x000fe200078e0209 */
[----:B------:R-:W-:-:S02]  /*0d60*/  SHF.R.S32.HI R181, RZ, 0x1f, R23 ;  /* 0x0000001fffb57819 */ /* 0x000fc40000011417 */
[----:B------:R-:W-:Y:S02]  /*0d70*/  SHF.R.S32.HI R180, RZ, 0x1f, R22 ;  /* 0x0000001fffb47819 */ /* 0x000fe40000011416 */
[----:B--2---:R-:W-:Y:S02]  /*0d80*/  R2UR UR4, R2 ;  /* 0x00000000020472ca */ /* 0x004fe400000e0000 */
[----:B------:R-:W-:-:S04]  /*0d90*/  LEA.HI R2, R3, R202, RZ, 0x4 ;  /* 0x000000ca03027211 */ /* 0x000fc800078f20ff */
[----:B------:R-:W-:Y:S02]  /*0da0*/  LOP3.LUT R5, R2, 0x3fffff0, RZ, 0xc0, !PT ;  /* 0x03fffff002057812 */ /* 0x000fe400078ec0ff */
[----:B------:R-:W-:-:S03]  /*0db0*/  SHF.R.S32.HI R7, RZ, 0x4, R2 ;  /* 0x00000004ff077819 */ /* 0x000fc60000011402 */
[----:B------:R-:W-:Y:S01]  /*0dc0*/  IMAD.IADD R5, R202, 0x1, -R5 ;  /* 0x00000001ca057824 */ /* 0x000fe200078e0a05 */
[----:B------:R-:W-:Y:S01]  /*0dd0*/  LEA.HI R2, R2, R7, RZ, 0x1 ;  /* 0x0000000702027211 */ /* 0x000fe200078f08ff */
[----:B------:R-:W-:-:S03]  /*0de0*/  ULOP3.LUT UR7, UR4, 0x1, URZ, 0xfc, !UPT ;  /* 0x0000000104077892 */ /* 0x000fc6000f8efc3f */
[----:B------:R-:W-:Y:S01]  /*0df0*/  LOP3.LUT R2, R2, 0x1ffffffe, RZ, 0xc0, !PT ;  /* 0x1ffffffe02027812 */ /* 0x000fe200078ec0ff */
[----:B------:R-:W-:Y:S01]  /*0e00*/  UMOV UR4, URZ ;  /* 0x0000003f00047c82 */ /* 0x000fe20008000000 */
[----:B------:R-:W-:Y:S01]  /*0e10*/  LEA R5, R5, R4, 0x6 ;  /* 0x0000000405057211 */ /* 0x000fe200078e30ff */
[----:B------:R-:W-:Y:S01]  /*0e20*/  IMAD.U32 R199, RZ, RZ, UR7 ;  /* 0x00000007ffc77e24 */ /* 0x000fe2000f8e00ff */
[-C--:B------:R-:W-:Y:S01]  /*0e30*/  LEA.HI R4, R3, R202.reuse, RZ, 0x2 ;  /* 0x000000ca03047211 */ /* 0x080fe200078f10ff */
[----:B------:R-:W-:Y:S01]  /*0e40*/  IMAD.IADD R2, R7, 0x1, -R2 ;  /* 0x0000000107027824 */ /* 0x000fe200078e0a02 */
[----:B------:R-:W-:Y:S01]  /*0e50*/  LEA.HI R3, R3, R202, RZ, 0x3 ;  /* 0x000000ca03037211 */ /* 0x000fe200078f18ff */
[----:B------:R-:W-:Y:S01]  /*0e60*/  IMAD.U32 R178, RZ, RZ, UR4 ;  /* 0x00000004ffb27e24 */ /* 0x000fe2000f8e00ff */
[----:B------:R-:W-:Y:S01]  /*0e70*/  LOP3.LUT R7, R4, 0xfffffffc, RZ, 0xc0, !PT ;  /* 0xfffffffc04077812 */ /* 0x000fe200078ec0ff */
[----:B------:R-:W-:Y:S01]  /*0e80*/  IMAD R198, R2, 0x8, R5 ;  /* 0x0000000802c67824 */ /* 0x000fe200078e0205 */
[----:B------:R-:W-:-:S02]  /*0e90*/  LOP3.LUT R17, R3, 0xfffffff8, RZ, 0xc0, !PT ;  /* 0xfffffff803117812 */ /* 0x000fc400078ec0ff */
[----:B------:R-:W-:Y:S01]  /*0ea0*/  SHF.R.S32.HI R176, RZ, 0x3, R3 ;  /* 0x00000003ffb07819 */ /* 0x000fe20000011403 */
[C---:B------:R-:W-:Y:S02]  /*0eb0*/  IMAD.IADD R7, R202.reuse, 0x1, -R7 ;  /* 0x00000001ca077824 */ /* 0x040fe400078e0a07 */
[----:B------:R-:W-:-:S03]  /*0ec0*/  IMAD.IADD R17, R202, 0x1, -R17 ;  /* 0x00000001ca117824 */ /* 0x000fc600078e0a11 */
[----:B------:R-:W-:-:S04]  /*0ed0*/  LEA.HI R2, R7, R7, RZ, 0x1 ;  /* 0x0000000707027211 */ /* 0x000fc800078f08ff */
[----:B------:R-:W-:-:S04]  /*0ee0*/  LOP3.LUT R2, R2, 0x1ffffffe, RZ, 0xc0, !PT ;  /* 0x1ffffffe02027812 */ /* 0x000fc800078ec0ff */
[----:B------:R-:W-:Y:S01]  /*0ef0*/  IADD3 R197, R7, -R2, RZ ;  /* 0x8000000207c57210 */ /* 0x000fe20007ffe0ff */
[----:B------:R-:W-:-:S04]  /*0f00*/  IMAD.SHL.U32 R2, R17, 0x8, RZ ;  /* 0x0000000811027824 */ /* 0x000fc800078e00ff */
[----:B------:R-:W-:Y:S01]  /*0f10*/  VIADD R16, R2, 0x40 ;  /* 0x0000004002107836 */ /* 0x000fe20000000000 */
[----:B------:R-:W-:Y:S01]  /*0f20*/  SHF.R.S32.HI R201, RZ, 0x1f, R2 ;  /* 0x0000001fffc97819 */ /* 0x000fe20000011402 */
[----:B------:R-:W-:-:S03]  /*0f30*/  IMAD R197, R197, 0x8, R196 ;  /* 0x00000008c5c57824 */ /* 0x000fc600078e02c4 */
[----:B------:R-:W-:-:S07]  /*0f40*/  SHF.R.S32.HI R200, RZ, 0x1f, R16 ;  /* 0x0000001fffc87819 */ /* 0x000fce0000011410 */
.L_x_233:
[----:B0-2-4-:R-:W0:Y:S01]  /*0f50*/  LDC.64 R4, c[0x0][0xc88] ;  /* 0x00032200ff047b82 */ /* 0x015e220000000a00 */
[----:B------:R-:W-:Y:S01]  /*0f60*/  ULDC.64 UR8, c[0x0][0xa28] ;  /* 0x00028a0000087ab9 */ /* 0x000fe20000000a00 */
[----:B------:R-:W-:Y:S01]  /*0f70*/  ULDC.64 UR10, c[0x0][0xa20] ;  /* 0x00028800000a7ab9 */ /* 0x000fe20000000a00 */
[----:B------:R-:W-:Y:S01]  /*0f80*/  ULDC UR7, c[0x0][0x424] ;  /* 0x0001090000077ab9 */ /* 0x000fe20000000800 */
[----:B0-----:R-:W-:-:S06]  /*0f90*/  IMAD.WIDE R4, R27, 0x4, R4 ;  /* 0x000000041b047825 */ /* 0x001fcc00078e0204 */
[----:B------:R-:W2:Y:S01]  /*0fa0*/  LDG.E R4, desc[UR36][R4.64] ;  /* 0x0000002404047981 */ /* 0x000ea2000c1e1900 */
[----:B------:R-:W-:Y:S02]  /*0fb0*/  UISETP.NE.U32.AND UP0, UPT, UR8, URZ, UPT ;  /* 0x0000003f0800728c */ /* 0x000fe4000bf05070 */
[----:B------:R-:W-:Y:S02]  /*0fc0*/  UISETP.NE.U32.AND UP1, UPT, UR10, URZ, UPT ;  /* 0x0000003f0a00728c */ /* 0x000fe4000bf25070 */
[----:B------:R-:W-:Y:S02]  /*0fd0*/  UISETP.NE.AND.EX UP0, UPT, UR9, URZ, UPT, UP0 ;  /* 0x0000003f0900728c */ /* 0x000fe4000bf05300 */
[----:B------:R-:W-:-:S04]  /*0fe0*/  UISETP.NE.AND.EX UP1, UPT, UR11, URZ, UPT, UP1 ;  /* 0x0000003f0b00728c */ /* 0x000fc8000bf25310 */
[----:B------:R-:W-:Y:S02]  /*0ff0*/  PLOP3.LUT P0, PT, PT, PT, UP0, 0x80, 0x0 ;  /* 0x000000000000781c */ /* 0x000fe40003f0f008 */
[----:B------:R-:W-:Y:S02]  /*1000*/  PLOP3.LUT P1, PT, PT, PT, UP1, 0x80, 0x0 ;  /* 0x000000000000781c */ /* 0x000fe40003f2f018 */
[----:B--2---:R-:W-:-:S13]  /*1010*/  R2UR UR61, R4 ;  /* 0x00000000043d72ca */ /* 0x004fda00000e0000 */
[----:B------:R-:W-:Y:S02]  /*1020*/  USHF.R.S32.HI UR4, URZ, 0x1f, UR61 ;  /* 0x0000001f3f047899 */ /* 0x000fe4000801143d */
[----:B------:R-:W-:-:S04]  /*1030*/  @UP0 ULEA UR8, UP2, UR61, UR8, 0x2 ;  /* 0x000000083d080291 */ /* 0x000fc8000f84103f */
[----:B------:R-:W-:Y:S02]  /*1040*/  @UP0 ULEA.HI.X UR9, UR61, UR9, UR4, 0x2, UP2 ;  /* 0x000000093d090291 */ /* 0x000fe400090f1404 */
[----:B------:R-:W-:Y:S01]  /*1050*/  IMAD.U32 R177, RZ, RZ, UR4 ;  /* 0x00000004ffb17e24 */ /* 0x000fe2000f8e00ff */
[----:B------:R-:W-:Y:S01]  /*1060*/  @UP1 ULEA UR10, UP0, UR61, UR10, 0x2 ;  /* 0x0000000a3d0a1291 */ /* 0x000fe2000f80103f */
[----:B------:R-:W-:-:S03]  /*1070*/  IMAD.U32 R4, RZ, RZ, UR8 ;  /* 0x00000008ff047e24 */ /* 0x000fc6000f8e00ff */
[----:B------:R-:W-:Y:S01]  /*1080*/  @UP1 ULEA.HI.X UR11, UR61, UR11, UR4, 0x2, UP0 ;  /* 0x0000000b3d0b1291 */ /* 0x000fe200080f1404 */
[----:B------:R-:W-:Y:S01]  /*1090*/  IMAD.U32 R5, RZ, RZ, UR9 ;  /* 0x00000009ff057e24 */ /* 0x000fe2000f8e00ff */
[----:B------:R-:W-:Y:S01]  /*10a0*/  MOV R6, UR10 ;  /* 0x0000000a00067c02 */ /* 0x000fe20008000f00 */
[----:B------:R-:W-:-:S03]  /*10b0*/  ULDC.64 UR8, c[0x0][0x418] ;  /* 0x0001060000087ab9 */ /* 0x000fc60000000a00 */
[----:B---3--:R-:W-:Y:S01]  /*10c0*/  IMAD.U32 R7, RZ, RZ, UR11 ;  /* 0x0000000bff077e24 */ /* 0x008fe2000f8e00ff */
[----:B------:R-:W2:Y:S04]  /*10d0*/  @P0 LDG.E R4, desc[UR36][R4.64] ;  /* 0x0000002404040981 */ /* 0x000ea8000c1e1900 */
[----:B------:R-:W3:Y:S01]  /*10e0*/  @P1 LDG.E R6, desc[UR36][R6.64] ;  /* 0x0000002406061981 */ /* 0x000ee2000c1e1900 */
[----:B------:R-:W-:Y:S01]  /*10f0*/  UISETP.NE.U32.AND UP0, UPT, UR8, URZ, UPT ;  /* 0x0000003f0800728c */ /* 0x000fe2000bf05070 */
[----:B------:R-:W-:Y:S01]  /*1100*/  IMAD.U32 R175, RZ, RZ, UR6 ;  /* 0x00000006ffaf7e24 */ /* 0x000fe2000f8e00ff */
[----:B------:R-:W-:Y:S01]  /*1110*/  UMOV UR4, URZ ;  /* 0x0000003f00047c82 */ /* 0x000fe20008000000 */
[----:B------:R-:W-:Y:S02]  /*1120*/  ULOP3.LUT UR8, UR5, 0xff000000, URZ, 0xc0, !UPT ;  /* 0xff00000005087892 */ /* 0x000fe4000f8ec03f */
[----:B------:R-:W-:-:S03]  /*1130*/  UISETP.NE.AND.EX UP0, UPT, UR9, URZ, UPT, UP0 ;  /* 0x0000003f0900728c */ /* 0x000fc6000bf05300 */
[----:B------:R-:W-:Y:S01]  /*1140*/  ULDC UR9, c[0x0][0x2f0] ;  /* 0x0000bc0000097ab9 */ /* 0x000fe20000000800 */
[----:B------:R-:W-:-:S04]  /*1150*/  USEL UR7, UR7, 0x1, UP0 ;  /* 0x0000000107077887 */ /* 0x000fc80008000000 */
[----:B------:R-:W-:Y:S01]  /*1160*/  UIMAD UR7, UR7, UR9, URZ ;  /* 0x00000009070772a4 */ /* 0x000fe2000f8e023f */
[----:B--2---:R-:W-:-:S06]  /*1170*/  @P0 R2UR UR4, R4 ;  /* 0x00000000040402ca */ /* 0x004fcc00000e0000 */
[----:B---3--:R-:W-:Y:S01]  /*1180*/  @P1 R2UR UR7, R6 ;  /* 0x00000000060712ca */ /* 0x008fe200000e0000 */
[----:B-1---5:R-:W-:-:S14]  /*1190*/  @P1 BRA `(.L_x_184) ;  /* 0x0000000000341947 */ /* 0x022fdc0003800000 */
[----:B------:R-:W-:Y:S02]  /*11a0*/  ULDC.64 UR10, c[0x0][0xa08] ;  /* 0x00028200000a7ab9 */ /* 0x000fe40000000a00 */
[----:B------:R-:W-:-:S04]  /*11b0*/  ISETP.NE.U32.AND P0, PT, RZ, UR10, PT ;  /* 0x0000000aff007c0c */ /* 0x000fc8000bf05070 */
[----:B------:R-:W-:-:S13]  /*11c0*/  ISETP.NE.AND.EX P0, PT, RZ, UR11, PT, P0 ;  /* 0x0000000bff007c0c */ /* 0x000fda000bf05300 */
[----:B------:R-:W-:Y:S05]  /*11d0*/  @!P0 BRA `(.L_x_184) ;  /* 0x0000000000248947 */ /* 0x000fea0003800000 */
[----:B------:R-:W-:Y:S02]  /*11e0*/  ULDC.64 UR6, c[0x0][0xa08] ;  /* 0x0002820000067ab9 */ /* 0x000fe40000000a00 */
[----:B------:R-:W-:-:S06]  /*11f0*/  UIMAD.WIDE UR6, UR61, 0x4, UR6 ;  /* 0x000000043d0678a5 */ /* 0x000fcc000f8e0206 */
[----:B------:R-:W-:Y:S02]  /*1200*/  IMAD.U32 R4, RZ, RZ, UR6 ;  /* 0x00000006ff047e24 */ /* 0x000fe4000f8e00ff */
[----:B------:R-:W-:-:S05]  /*1210*/  IMAD.U32 R5, RZ, RZ, UR7 ;  /* 0x00000007ff057e24 */ /* 0x000fca000f8e00ff */
[----:B------:R-:W2:Y:S04]  /*1220*/  LDG.E R3, desc[UR36][R4.64] ;  /* 0x0000002404037981 */ /* 0x000ea8000c1e1900 */
[----:B------:R-:W3:Y:S01]  /*1230*/  LDG.E R0, desc[UR36][R4.64+0x4] ;  /* 0x0000042404007981 */ /* 0x000ee2000c1e1900 */
[----:B--2---:R-:W-:Y:S02]  /*1240*/  R2UR UR7, R3 ;  /* 0x00000000030772ca */ /* 0x004fe400000e0000 */
[----:B---3--:R-:W-:-:S13]  /*1250*/  R2UR UR6, R0 ;  /* 0x00000000000672ca */ /* 0x008fda00000e0000 */
[----:B------:R-:W-:-:S12]  /*1260*/  UIADD3 UR7, -UR7, UR6, URZ ;  /* 0x0000000607077290 */ /* 0x000fd8000fffe13f */
.L_x_184:
[----:B------:R-:W-:Y:S02]  /*1270*/  UIADD3 UR7, -UR4, UR7, URZ ;  /* 0x0000000704077290 */ /* 0x000fe4000fffe13f */
[----:B------:R-:W-:Y:S02]  /*1280*/  ULOP3.LUT UR4, UR5, 0xff0000, URZ, 0xc0, !UPT ;  /* 0x00ff000005047892 */ /* 0x000fe4000f8ec03f */
[----:B------:R-:W-:Y:S02]  /*1290*/  UISETP.GE.AND UP0, UPT, UR7, 0x1, UPT ;  /* 0x000000010700788c */ /* 0x000fe4000bf06270 */
[----:B------:R-:W-:Y:S01]  /*12a0*/  USHF.R.U32.HI UR8, URZ, 0x8, UR8 ;  /* 0x000000083f087899 */ /* 0x000fe20008011608 */
[----:B------:R-:W-:Y:S01]  /*12b0*/  IMAD.U32 R98, RZ, RZ, UR7 ;  /* 0x00000007ff627e24 */ /* 0x000fe2000f8e00ff */
[----:B------:R-:W-:Y:S02]  /*12c0*/  UIADD3 UR6, UR7, 0x5f, URZ ;  /* 0x0000005f07067890 */ /* 0x000fe4000fffe03f */
[----:B------:R-:W-:Y:S01]  /*12d0*/  PLOP3.LUT P0, PT, PT, PT, UP0, 0x80, 0x0 ;  /* 0x000000000000781c */ /* 0x000fe20003f0f008 */
[----:B------:R-:W-:-:S02]  /*12e0*/  ULEA.HI UR8, UR4, UR8, URZ, 0x10 ;  /* 0x0000000804087291 */ /* 0x000fc4000f8f803f */
[----:B------:R-:W-:Y:S02]  /*12f0*/  UIMAD.WIDE UR6, UR6, 0x2aaaaaab, URZ ;  /* 0x2aaaaaab060678a5 */ /* 0x000fe4000f8e023f */
[----:B------:R-:W-:Y:S02]  /*1300*/  ULOP3.LUT UR4, UR8, 0xff, URZ, 0xc0, !UPT ;  /* 0x000000ff08047892 */ /* 0x000fe4000f8ec03f */
[----:B------:R-:W-:Y:S02]  /*1310*/  ULOP3.LUT UR9, UR5, 0xffff, URZ, 0xc0, !UPT ;  /* 0x0000ffff05097892 */ /* 0x000fe4000f8ec03f */
[----:B------:R-:W-:Y:S02]  /*1320*/  USHF.R.U32.HI UR5, URZ, 0x10, UR8 ;  /* 0x000000103f057899 */ /* 0x000fe40008011608 */
[----:B------:R-:W-:Y:S01]  /*1330*/  USHF.R.U32.HI UR6, URZ, 0x1f, UR7 ;  /* 0x0000001f3f067899 */ /* 0x000fe20008011607 */
[----:B------:R-:W-:Y:S01]  /*1340*/  IMAD.U32 R19, RZ, RZ, UR4 ;  /* 0x00000004ff137e24 */ /* 0x000fe2000f8e00ff */
[----:B------:R-:W-:Y:S01]  /*1350*/  MOV R174, UR9 ;  /* 0x0000000900ae7c02 */ /* 0x000fe20008000f00 */
[----:B------:R-:W-:Y:S01]  /*1360*/  UMOV UR4, URZ ;  /* 0x0000003f00047c82 */ /* 0x000fe20008000000 */
[----:B------:R-:W-:Y:S01]  /*1370*/  ULEA.HI.SX32 UR9, UR7, UR6, 0x1c ;  /* 0x0000000607097291 */ /* 0x000fe2000f8fe23f */
[----:B------:R-:W-:Y:S01]  /*1380*/  IMAD.U32 R18, RZ, RZ, UR5 ;  /* 0x00000005ff127e24 */ /* 0x000fe2000f8e00ff */
[----:B------:R-:W-:Y:S10]  /*1390*/  @!P0 BRA `(.L_x_185) ;  /* 0x0000000000948947 */ /* 0x000ff40003800000 */
[----:B------:R-:W-:Y:S01]  /*13a0*/  R2UR UR5, R18 ;  /* 0x00000000120572ca */ /* 0x000fe200000e0000 */
[----:B------:R-:W-:-:S12]  /*13b0*/  ULDC UR4, c[0x0][0x9f0] ;  /* 0x00027c0000047ab9 */ /* 0x000fd80000000800 */
[----:B------:R-:W-:-:S04]  /*13c0*/  UISETP.NE.AND UP0, UPT, UR5, URZ, UPT ;  /* 0x0000003f0500728c */ /* 0x000fc8000bf05270 */
[----:B------:R-:W-:-:S03]  /*13d0*/  USEL UR10, UR5, UR4, UP0 ;  /* 0x00000004050a7287 */ /* 0x000fc60008000000 */
[----:B------:R-:W-:Y:S01]  /*13e0*/  UMOV UR4, URZ ;  /* 0x0000003f00047c82 */ /* 0x000fe20008000000 */
[----:B------:R-:W-:Y:S02]  /*13f0*/  UIADD3 UR6, UR9, -0x1, UR10 ;  /* 0xffffffff09067890 */ /* 0x000fe4000fffe00a */
[----:B------:R-:W-:-:S04]  /*1400*/  IMAD.U32 R4, RZ, RZ, UR10 ;  /* 0x0000000aff047e24 */ /* 0x000fc8000f8e00ff */
[----:B------:R-:W-:Y:S01]  /*1410*/  IMAD.U32 R5, RZ, RZ, UR6 ;  /* 0x00000006ff057e24 */ /* 0x000fe2000f8e00ff */
[-C--:B------:R-:W-:Y:S01]  /*1420*/  IABS R0, R4.reuse ;  /* 0x0000000400007213 */ /* 0x080fe20000000000 */
[----:B------:R-:W-:Y:S01]  /*1430*/  ULOP3.LUT UR6, UR6, UR10, URZ, 0x3c, !UPT ;  /* 0x0000000a06067292 */ /* 0x000fe2000f8e3c3f */
[----:B------:R-:W-:Y:S02]  /*1440*/  IABS R6, R4 ;  /* 0x0000000400067213 */ /* 0x000fe40000000000 */
[----:B------:R-:W-:Y:S02]  /*1450*/  R2UR UR11, R0 ;  /* 0x00000000000b72ca */ /* 0x000fe400000e0000 */
[----:B------:R-:W-:-:S05]  /*1460*/  IABS R5, R5 ;  /* 0x0000000500057213 */ /* 0x000fca0000000000 */
[----:B------:R-:W-:-:S05]  /*1470*/  IMAD.MOV.U32 R4, RZ, RZ, R5 ;  /* 0x000000ffff047224 */ /* 0x000fca00078e0005 */
[----:B------:R-:W-:Y:S01]  /*1480*/  R2UR UR8, R4 ;  /* 0x00000000040872ca */ /* 0x000fe200000e0000 */
[----:B------:R-:W0:Y:S08]  /*1490*/  I2F.RP R0, UR11 ;  /* 0x0000000b00007d06 */ /* 0x000e300008209400 */
[----:B0-----:R-:W0:Y:S02]  /*14a0*/  MUFU.RCP R0, R0 ;  /* 0x0000000000007308 */ /* 0x001e240000001000 */
[----:B0-----:R-:W-:-:S02]  /*14b0*/  VIADD R3, R0, 0xffffffe ;  /* 0x0ffffffe00037836 */ /* 0x001fc40000000000 */
[----:B------:R-:W-:-:S04]  /*14c0*/  IMAD.MOV R0, RZ, RZ, -R6 ;  /* 0x000000ffff007224 */ /* 0x000fc800078e0a06 */
        /* <DEDUP_REMOVED lines=14> */
[----:B------:R-:W-:-:S05]  /*15b0*/  UISETP.NE.AND UP0, UPT, UR10, URZ, UPT ;  /* 0x0000003f0a00728c */ /* 0x000fca000bf05270 */
[----:B------:R-:W-:Y:S02]  /*15c0*/  UMOV UR4, UR5 ;  /* 0x0000000500047c82 */ /* 0x000fe40008000000 */
[----:B------:R-:W-:-:S04]  /*15d0*/  @!UP1 UIADD3 UR4, -UR4, URZ, URZ ;  /* 0x0000003f04049290 */ /* 0x000fc8000fffe13f */
[----:B------:R-:W-:-:S12]  /*15e0*/  @!UP0 ULOP3.LUT UR4, URZ, UR10, URZ, 0x33, !UPT ;  /* 0x0000000a3f048292 */ /* 0x000fd8000f8e333f */
.L_x_185:
[----:B------:R-:W-:Y:S01]  /*15f0*/  R2UR UR5, R19 ;  /* 0x00000000130572ca */ /* 0x000fe200000e0000 */
[----:B------:R-:W-:Y:S01]  /*1600*/  IMAD.U32 R3, RZ, RZ, UR4 ;  /* 0x00000004ff037e24 */ /* 0x000fe2000f8e00ff */
[----:B------:R-:W-:Y:S02]  /*1610*/  MOV R0, UR9 ;  /* 0x0000000900007c02 */ /* 0x000fe40008000f00 */
[----:B------:R-:W-:Y:S02]  /*1620*/  CS2R R86, SRZ ;  /* 0x0000000000567805 */ /* 0x000fe4000001ff00 */
[----:B------:R-:W-:Y:S02]  /*1630*/  PLOP3.LUT P0, PT, PT, PT, PT, 0x80, 0x0 ;  /* 0x000000000000781c */ /* 0x000fe40003f0f070 */
        /* <DEDUP_REMOVED lines=8> */
[----:B------:R-:W-:Y:S01]  /*16c0*/  UIMAD UR60, UR5, UR4, URZ ;  /* 0x00000004053c72a4 */ /* 0x000fe2000f8e023f */
[----:B------:R-:W-:-:S02]  /*16d0*/  CS2R R68, SRZ ;  /* 0x0000000000447805 */ /* 0x000fc4000001ff00 */
[----:B------:R-:W-:Y:S02]  /*16e0*/  CS2R R66, SRZ ;  /* 0x0000000000427805 */ /* 0x000fe4000001ff00 */
[----:B------:R-:W-:Y:S02]  /*16f0*/  CS2R R64, SRZ ;  /* 0x0000000000407805 */ /* 0x000fe4000001ff00 */
[----:B------:R-:W-:Y:S02]  /*1700*/  CS2R R62, SRZ ;  /* 0x00000000003e7805 */ /* 0x000fe4000001ff00 */
[----:B------:R-:W-:Y:S02]  /*1710*/  CS2R R60, SRZ ;  /* 0x00000000003c7805 */ /* 0x000fe4000001ff00 */
[----:B------:R-:W-:Y:S01]  /*1720*/  VIADDMNMX R3, R3, UR60, R0, PT ;  /* 0x0000003c03037c46 */ /* 0x000fe2000b800100 */
[----:B------:R-:W-:Y:S01]  /*1730*/  IMAD.MOV.U32 R0, RZ, RZ, RZ ;  /* 0x000000ffff007224 */ /* 0x000fe200078e00ff */
[----:B------:R-:W-:-:S02]  /*1740*/  CS2R R58, SRZ ;  /* 0x00000000003a7805 */ /* 0x000fc4000001ff00 */
[----:B------:R-:W-:Y:S02]  /*1750*/  CS2R R56, SRZ ;  /* 0x0000000000387805 */ /* 0x000fe4000001ff00 */
[----:B------:R-:W-:Y:S01]  /*1760*/  R2UR UR5, R3 ;  /* 0x00000000030572ca */ /* 0x000fe200000e0000 */
[----:B------:R-:W-:Y:S01]  /*1770*/  IMAD.MOV.U32 R3, RZ, RZ, RZ ;  /* 0x000000ffff037224 */ /* 0x000fe200078e00ff */
        /* <DEDUP_REMOVED lines=10> */
[----:B------:R-:W-:Y:S01]  /*1820*/  CS2R R96, SRZ ;  /* 0x0000000000607805 */ /* 0x000fe2000001ff00 */
[----:B------:R-:W-:Y:S02]  /*1830*/  UISETP.GT.AND UP0, UPT, UR5, UR60, UPT ;  /* 0x0000003c0500728c */ /* 0x000fe4000bf04270 */
[----:B------:R-:W-:Y:S01]  /*1840*/  IMAD.U32 R99, RZ, RZ, UR5 ;  /* 0x00000005ff637e24 */ /* 0x000fe2000f8e00ff */
[----:B------:R-:W-:Y:S02]  /*1850*/  CS2R R90, SRZ ;  /* 0x00000000005a7805 */ /* 0x000fe4000001ff00 */
[----:B------:R-:W-:Y:S02]  /*1860*/  CS2R R94, SRZ ;  /* 0x00000000005e7805 */ /* 0x000fe4000001ff00 */
[----:B------:R-:W-:Y:S02]  /*1870*/  CS2R R88, SRZ ;  /* 0x0000000000587805 */ /* 0x000fe4000001ff00 */
[----:B------:R-:W-:-:S02]  /*1880*/  CS2R R92, SRZ ;  /* 0x00000000005c7805 */ /* 0x000fc4000001ff00 */
[----:B------:R-:W-:Y:S02]  /*1890*/  PLOP3.LUT P1, PT, PT, PT, UP0, 0x80, 0x0 ;  /* 0x000000000000781c */ /* 0x000fe40003f2f008 */
[----:B------:R-:W-:-:S11]  /*18a0*/  CS2R R20, SRZ ;  /* 0x0000000000147805 */ /* 0x000fd6000001ff00 */
[----:B------:R-:W-:Y:S05]  /*18b0*/  @!P1 BRA `(.L_x_186) ;  /* 0x0000005800849947 */ /* 0x000fea0003800000 */
[----:B------:R-:W0:Y:S01]  /*18c0*/  SHFL.IDX PT, R0, R195, RZ, 0x1f ;  /* 0x00001fffc3007589 */ /* 0x000e2200000e0000 */
[----:B------:R-:W1:Y:S01]  /*18d0*/  S2UR UR6, SR_CgaCtaId ;  /* 0x00000000000679c3 */ /* 0x000e620000008800 */
[----:B------:R-:W-:Y:S01]  /*18e0*/  UMOV UR40, 0x400 ;  /* 0x0000040000287882 */ /* 0x000fe20000000000 */
[----:B0-----:R-:W-:Y:S01]  /*18f0*/  R2UR UR4, R0 ;  /* 0x00000000000472ca */ /* 0x001fe200000e0000 */
[----:B-1----:R-:W-:-:S04]  /*1900*/  ULEA UR40, UR6, UR40, 0x18 ;  /* 0x0000002806287291 */ /* 0x002fc8000f8ec03f */
[----:B------:R-:W-:-:S04]  /*1910*/  UIADD3 UR6, UR40, 0xc400, URZ ;  /* 0x0000c40028067890 */ /* 0x000fc8000fffe03f */
[----:B------:R-:W-:-:S04]  /*1920*/  ULOP3.LUT UP0, URZ, UR6, 0x1bf, URZ, 0xc0, !UPT ;  /* 0x000001bf063f7892 */ /* 0x000fc8000f80c03f */
[----:B------:R-:W-:Y:S02]  /*1930*/  ULEA.HI UR5, UR4, UR4, URZ, 0x1 ;  /* 0x0000000404057291 */ /* 0x000fe4000f8f083f */
[----:B------:R-:W-:Y:S02]  /*1940*/  PLOP3.LUT P0, PT, PT, PT, UP0, 0x80, 0x0 ;  /* 0x000000000000781c */ /* 0x000fe40003f0f008 */
        /* <DEDUP_REMOVED lines=9> */
[----:B------:R-:W-:Y:S01]  /*19e0*/  IMAD.U32 R4, RZ, RZ, UR4 ;  /* 0x00000004ff047e24 */ /* 0x000fe2000f8e00ff */
[----:B------:R0:W1:Y:S01]  /*19f0*/  LDC.64 R14, c[0x4][R0] ;  /* 0x01000000000e7b82 */ /* 0x0000620000000a00 */
[----:B------:R-:W-:Y:S01]  /*1a00*/  IMAD.U32 R5, RZ, RZ, UR5 ;  /* 0x00000005ff057e24 */ /* 0x000fe2000f8e00ff */
[----:B------:R-:W-:Y:S01]  /*1a10*/  ULDC.64 UR4, c[0x4][0xf8] ;  /* 0x01003e0000047ab9 */ /* 0x000fe20000000a00 */
[----:B------:R-:W-:Y:S01]  /*1a20*/  IMAD.U32 R10, RZ, RZ, UR6 ;  /* 0x00000006ff0a7e24 */ /* 0x000fe2000f8e00ff */
[----:B------:R-:W-:Y:S01]  /*1a30*/  MOV R6, UR4 ;  /* 0x0000000400067c02 */ /* 0x000fe20008000f00 */
[----:B------:R-:W-:Y:S02]  /*1a40*/  IMAD.U32 R7, RZ, RZ, UR5 ;  /* 0x00000005ff077e24 */ /* 0x000fe4000f8e00ff */
[----:B------:R-:W-:-:S02]  /*1a50*/  IMAD.U32 R11, RZ, RZ, UR7 ;  /* 0x00000007ff0b7e24 */ /* 0x000fc4000f8e00ff */
[----:B------:R-:W-:Y:S02]  /*1a60*/  IMAD.MOV.U32 R8, RZ, RZ, 0x70 ;  /* 0x00000070ff087424 */ /* 0x000fe400078e00ff */
[----:B------:R-:W-:Y:S02]  /*1a70*/  IMAD.MOV.U32 R12, RZ, RZ, 0x1 ;  /* 0x00000001ff0c7424 */ /* 0x000fe400078e00ff */
[----:B0-----:R-:W-:-:S07]  /*1a80*/  IMAD.MOV.U32 R13, RZ, RZ, RZ ;  /* 0x000000ffff0d7224 */ /* 0x001fce00078e00ff */
[----:B------:R-:W-:-:S07]  /*1a90*/  LEPC R20, `(.L_x_187) ;  /* 0x000000001014794e */ /* 0x000fce0000000000 */
[----:B-1----:R-:W-:Y:S05]  /*1aa0*/  CALL.ABS.NOINC R14 ;  /* 0x000000000e007343 */ /* 0x002fea0003c00000 */
.L_x_187:
[----:B------:R-:W-:Y:S02]  /*1ab0*/  R2UR UR6, R178 ;  /* 0x00000000b20672ca */ /* 0x000fe400000e0000 */
[----:B------:R-:W-:-:S11]  /*1ac0*/  R2UR UR5, R199 ;  /* 0x00000000c70572ca */ /* 0x000fd600000e0000 */
[----:B------:R-:W-:Y:S02]  /*1ad0*/  ULEA.HI UR4, UR6, UR6, URZ, 0x1 ;  /* 0x0000000606047291 */ /* 0x000fe4000f8f083f */
[----:B------:R-:W-:Y:S02]  /*1ae0*/  IMAD.U32 R3, RZ, RZ, UR5 ;  /* 0x00000005ff037e24 */ /* 0x000fe4000f8e00ff */
[----:B------:R-:W-:-:S03]  /*1af0*/  ULOP3.LUT UR4, UR4, 0xfffffffe, URZ, 0xc0, !UPT ;  /* 0xfffffffe04047892 */ /* 0x000fc6000f8ec03f */
[----:B------:R-:W-:Y:S01]  /*1b00*/  ISETP.NE.AND P0, PT, R3, 0x3, PT ;  /* 0x000000030300780c */ /* 0x000fe20003f05270 */
[----:B------:R-:W-:-:S06]  /*1b10*/  UIADD3 UR4, UR6, -UR4, URZ ;  /* 0x8000000406047290 */ /* 0x000fcc000fffe03f */
[----:B------:R-:W-:-:S04]  /*1b20*/  MOV R0, UR4 ;  /* 0x0000000400007c02 */ /* 0x000fc80008000f00 */
[----:B------:R-:W-:-:S04]  /*1b30*/  SHF.L.U32 R0, R0, 0x1f, RZ ;  /* 0x0000001f00007819 */ /* 0x000fc800000006ff */
[----:B------:R-:W0:Y:S02]  /*1b40*/  SYNCS.PHASECHK.TRANS64.TRYWAIT P1, [UR40+0x2a800], R0 ;  /* 0x02a80000ff0075a7 */ /* 0x000e240008020168 */
[----:B0-----:R-:W-:Y:S05]  /*1b50*/  @!P1 BRA `(.L_x_188) ;  /* 0x000000e000809947 */ /* 0x001fea0003800000 */
.L_x_318:
[----:B------:R-:W-:Y:S05]  /*1b60*/  @!P0 BRA `(.L_x_189) ;  /* 0x0000000000048947 */ /* 0x000fea0003800000 */
[----:B------:R-:W-:Y:S01]  /*1b70*/  BPT.TRAP 0x1 ;  /* 0x000000040000795c */ /* 0x000fe20000300000 */
.L_x_189:
[----:B0-----:R-:W-:Y:S02]  /*1b80*/  IMAD.U32 R0, RZ, RZ, UR38 ;  /* 0x00000026ff007e24 */ /* 0x001fe4000f8e00ff */
[----:B------:R-:W-:-:S03]  /*1b90*/  IMAD.U32 R3, RZ, RZ, UR39 ;  /* 0x00000027ff037e24 */ /* 0x000fc6000f8e00ff */
[----:B------:R-:W-:Y:S02]  /*1ba0*/  LEA R0, R0, UR40, 0x3 ;  /* 0x0000002800007c11 */ /* 0x000fe4000f8e18ff */
[----:B------:R-:W-:-:S04]  /*1bb0*/  SHF.L.U32 R3, R3, 0x1f, RZ ;  /* 0x0000001f03037819 */ /* 0x000fc800000006ff */
[----:B------:R0:W1:Y:S01]  /*1bc0*/  SYNCS.PHASECHK.TRANS64.TRYWAIT P1, [R0+URZ+0x2a830], R3 ;  /* 0x02a83003000075a7 */ /* 0x000062000802017f */
[----:B------:R-:W-:Y:S05]  /*1bd0*/  @!P0 BRA `(.L_x_190) ;  /* 0x0000000000048947 */ /* 0x000fea0003800000 */
[----:B------:R-:W-:Y:S01]  /*1be0*/  BPT.TRAP 0x1 ;  /* 0x000000040000795c */ /* 0x000fe20000300000 */
.L_x_190:
[----:B------:R-:W-:Y:S01]  /*1bf0*/  IMAD.MOV.U32 R87, RZ, RZ, RZ ;  /* 0x000000ffff577224 */ /* 0x000fe200078e00ff */
[----:B-1----:R-:W-:Y:S06]  /*1c00*/  @P1 BRA `(.L_x_191) ;  /* 0x0000000000081947 */ /* 0x002fec0003800000 */
[----:B------:R-:W1:Y:S02]  /*1c10*/  SYNCS.PHASECHK.TRANS64.TRYWAIT P1, [R0+URZ+0x2a830], R3 ;  /* 0x02a83003000075a7 */ /* 0x000e64000802017f */
[----:B-1----:R-:W-:Y:S05]  /*1c20*/  @!P1 BRA `(.L_x_192) ;  /* 0x000000e000649947 */ /* 0x002fea0003800000 */
.L_x_191:
[----:B------:R-:W-:Y:S05]  /*1c30*/  WARPSYNC.ALL ;  /* 0x0000000000007948 */ /* 0x000fea0003800000 */
[----:B------:R-:W-:Y:S01]  /*1c40*/  UIADD3 UR40, UR40, 0x18400, URZ ;  /* 0x0001840028287890 */ /* 0x000fe2000fffe03f */
[----:B------:R-:W-:Y:S01]  /*1c50*/  WARPGROUP.ARRIVE ;  /* 0x00000000000079c5 */ /* 0x000fe20000000000 */
[----:B------:R-:W-:Y:S02]  /*1c60*/  ULOP3.LUT UR4, UR41, 0x10000, URZ, 0xfc, !UPT ;  /* 0x0001000029047892 */ /* 0x000fe4000f8efc3f */
[----:B------:R-:W-:Y:S01]  /*1c70*/  USHF.R.U32.HI UR40, URZ, 0x4, UR40 ;  /* 0x000000043f287899 */ /* 0x000fe20008011628 */
[----:B------:R-:W-:Y:S01]  /*1c80*/  UMOV UR13, 0x40000040 ;  /* 0x40000040000d7882 */ /* 0x000fe20000000000 */
[----:B------:R-:W-:-:S02]  /*1c90*/  UMOV UR15, 0x40000040 ;  /* 0x40000040000f7882 */ /* 0x000fc40000000000 */
[----:B------:R-:W-:Y:S01]  /*1ca0*/  ULOP3.LUT UR11, UR40, 0x3fff, URZ, 0xc0, !UPT ;  /* 0x00003fff280b7892 */ /* 0x000fe2000f8ec03f */
[----:B------:R-:W-:Y:S01]  /*1cb0*/  IMAD.U32 R5, RZ, RZ, UR13 ;  /* 0x0000000dff057e24 */ /* 0x000fe2000f8e00ff */
[----:B------:R-:W-:Y:S01]  /*1cc0*/  UMOV UR12, UR4 ;  /* 0x00000004000c7c82 */ /* 0x000fe20008000000 */
[----:B------:R-:W-:Y:S01]  /*1cd0*/  UIADD3 UR6, UR4, 0x2, URZ ;  /* 0x0000000204067890 */ /* 0x000fe2000fffe03f */
[----:B------:R-:W-:Y:S01]  /*1ce0*/  IMAD.U32 R4, RZ, RZ, UR12 ;  /* 0x0000000cff047e24 */ /* 0x000fe2000f8e00ff */
[----:B------:R-:W-:Y:S02]  /*1cf0*/  ULOP3.LUT UR11, UR11, 0x10000, URZ, 0xfc, !UPT ;  /* 0x000100000b0b7892 */ /* 0x000fe4000f8efc3f */
[----:B------:R-:W-:Y:S02]  /*1d00*/  UIADD3 UR56, UR4, 0x4, URZ ;  /* 0x0000000404387890 */ /* 0x000fe4000fffe03f */
[----:B------:R-:W-:Y:S01]  /*1d10*/  UIMAD UR5, UR38, 0x900, UR11 ;  /* 0x00000900260578a4 */ /* 0x000fe2000f8e020b */
[----:B------:R-:W-:Y:S01]  /*1d20*/  UMOV UR57, 0x40000040 ;  /* 0x4000004000397882 */ /* 0x000fe20000000000 */
[----:B------:R-:W-:-:S02]  /*1d30*/  UMOV UR59, 0x40000040 ;  /* 0x40000040003b7882 */ /* 0x000fc40000000000 */
[----:B------:R-:W-:Y:S02]  /*1d40*/  UIADD3 UR7, UR5, 0x2, URZ ;  /* 0x0000000205077890 */ /* 0x000fe4000fffe03f */
[----:B------:R-:W-:Y:S02]  /*1d50*/  UIADD3 UR58, UR5, 0x4, URZ ;  /* 0x00000004053a7890 */ /* 0x000fe4000fffe03f */
[----:B------:R-:W-:Y:S01]  /*1d60*/  UMOV UR14, UR5 ;  /* 0x00000005000e7c82 */ /* 0x000fe20008000000 */
[----:B------:R-:W-:Y:S01]  /*1d70*/  UIADD3 UR52, UR4, 0x6, URZ ;  /* 0x0000000604347890 */ /* 0x000fe2000fffe03f */
[----:B------:R-:W-:Y:S01]  /*1d80*/  HGMMA.64x96x16.F32.BF16 R24, gdesc[UR12], RZ, !UPT, gsb0 ;  /* 0x016000000c1879f0 */ /* 0x000fe2000c0018ff */
[----:B------:R-:W-:Y:S01]  /*1d90*/  UMOV UR12, UR6 ;  /* 0x00000006000c7c82 */ /* 0x000fe20008000000 */
[----:B------:R-:W-:Y:S01]  /*1da0*/  UMOV UR13, 0x40000040 ;  /* 0x40000040000d7882 */ /* 0x000fe20000000000 */
[----:B------:R-:W-:Y:S01]  /*1db0*/  UMOV UR14, UR7 ;  /* 0x00000007000e7c82 */ /* 0x000fe20008000000 */
[----:B------:R-:W-:Y:S01]  /*1dc0*/  UMOV UR15, 0x40000040 ;  /* 0x40000040000f7882 */ /* 0x000fe20000000000 */
[----:B------:R-:W-:Y:S01]  /*1dd0*/  UIADD3 UR54, UR5, 0x6, URZ ;  /* 0x0000000605367890 */ /* 0x000fe2000fffe03f */
[----:B------:R-:W-:Y:S01]  /*1de0*/  MOV R6, UR12 ;  /* 0x0000000c00067c02 */ /* 0x000fe20008000f00 */
[----:B------:R-:W-:Y:S01]  /*1df0*/  UMOV UR53, 0x40000040 ;  /* 0x4000004000357882 */ /* 0x000fe20000000000 */
[----:B------:R-:W-:Y:S01]  /*1e00*/  UMOV UR55, 0x40000040 ;  /* 0x4000004000377882 */ /* 0x000fe20000000000 */
[----:B------:R-:W-:Y:S01]  /*1e10*/  UIADD3 UR48, UR4, 0x400, URZ ;  /* 0x0000040004307890 */ /* 0x000fe2000fffe03f */
[----:B------:R-:W-:Y:S01]  /*1e20*/  IMAD.U32 R7, RZ, RZ, UR13 ;  /* 0x0000000dff077e24 */ /* 0x000fe2000f8e00ff */
        /* <DEDUP_REMOVED lines=27> */
[----:B------:R-:W-:-:S02]  /*1fe0*/  WARPGROUP.DEPBAR.LE gsb0, 0x0 ;  /* 0x00008000000079c5 */ /* 0x000fc40000010000 */
[----:B------:R-:W-:-:S06]  /*1ff0*/  WARPGROUP.ARRIVE ;  /* 0x00000000000079c5 */ /* 0x000fcc0000000000 */
[----:B------:R-:W-:Y:S01]  /*2000*/  HGMMA.64x96x16.F32.BF16 R24, gdesc[UR12], R24, gsb0 ;  /* 0x016000000c1879f0 */ /* 0x000fe20008001818 */
        /* <DEDUP_REMOVED lines=37> */
.L_x_193:
[----:B------:R-:W-:Y:S01]  /*2260*/  R2UR UR5, R98 ;  /* 0x00000000620572ca */ /* 0x000fe200000e0000 */
[----:B------:R-:W-:Y:S01]  /*2270*/  ULDC UR4, c[0x0][0x9d8] ;  /* 0x0002760000047ab9 */ /* 0x000fe20000000800 */
[----:B------:R-:W-:Y:S01]  /*2280*/  R2UR UR6, R99 ;  /* 0x00000000630672ca */ /* 0x000fe200000e0000 */
        /* <DEDUP_REMOVED lines=10> */
[----:B------:R-:W-:-:S02]  /*2330*/  IMAD.U32 R10, RZ, RZ, UR5 ;  /* 0x00000005ff0a7e24 */ /* 0x000fc4000f8e00ff */
[----:B------:R-:W-:Y:S01]  /*2340*/  FMUL.FTZ R37, R37, UR4 ;  /* 0x0000000425257c20 */ /* 0x000fe20008410000 */
[----:B------:R-:W-:Y:S02]  /*2350*/  IMAD.U32 R12, RZ, RZ, UR6 ;  /* 0x00000006ff0c7e24 */ /* 0x000fe4000f8e00ff */
[----:B------:R-:W-:Y:S01]  /*2360*/  FMUL.FTZ R30, R30, UR4 ;  /* 0x000000041e1e7c20 */ /* 0x000fe20008410000 */
[----:B------:R-:W3:Y:S01]  /*2370*/  MUFU.TANH R25, R25 ;  /* 0x0000001900197308 */ /* 0x000ee20000002400 */
[----:B------:R-:W-:Y:S01]  /*2380*/  IADD3 R9, R10, 0x60, -R173 ;  /* 0x000000600a097810 */ /* 0x000fe20007ffe8ad */
[----:B------:R-:W-:Y:S01]  /*2390*/  FMUL.FTZ R40, R40, UR4 ;  /* 0x0000000428287c20 */ /* 0x000fe20008410000 */
[----:B------:R-:W-:Y:S01]  /*23a0*/  FMUL.FTZ R31, R31, UR4 ;  /* 0x000000041f1f7c20 */ /* 0x000fe20008410000 */
[----:B------:R-:W-:Y:S01]  /*23b0*/  FMUL.FTZ R41, R41, UR4 ;  /* 0x0000000429297c20 */ /* 0x000fe20008410000 */
[----:B------:R-:W-:Y:S01]  /*23c0*/  FMUL.FTZ R34, R34, UR4 ;  /* 0x0000000422227c20 */ /* 0x000fe20008410000 */
[----:B------:R-:W-:-:S02]  /*23d0*/  IMAD R9, R12, -0x60, R9 ;  /* 0xffffffa00c097824 */ /* 0x000fc400078e0209 */
[----:B------:R-:W-:Y:S01]  /*23e0*/  FMUL.FTZ R35, R35, UR4 ;  /* 0x0000000423237c20 */ /* 0x000fe20008410000 */
[----:B------:R-:W4:Y:S01]  /*23f0*/  MUFU.TANH R28, R28 ;  /* 0x0000001c001c7308 */ /* 0x000f220000002400 */
[----:B------:R-:W-:Y:S01]  /*2400*/  FMUL.FTZ R44, R44, UR4 ;  /* 0x000000042c2c7c20 */ /* 0x000fe20008410000 */
[----:B------:R-:W-:Y:S01]  /*2410*/  FMUL.FTZ R45, R45, UR4 ;  /* 0x000000042d2d7c20 */ /* 0x000fe20008410000 */
[C---:B------:R-:W-:Y:S01]  /*2420*/  ISETP.GT.AND P6, PT, R9.reuse, RZ, PT ;  /* 0x000000ff0900720c */ /* 0x040fe20003fc4270 */
[----:B------:R-:W-:Y:S01]  /*2430*/  FMUL.FTZ R38, R38, UR4 ;  /* 0x0000000426267c20 */ /* 0x000fe20008410000 */
[----:B------:R-:W-:Y:S01]  /*2440*/  ISETP.GT.AND P5, PT, R9, 0x1, PT ;  /* 0x000000010900780c */ /* 0x000fe20003fa4270 */
[----:B------:R-:W-:Y:S01]  /*2450*/  FMUL.FTZ R39, R39, UR4 ;  /* 0x0000000427277c20 */ /* 0x000fe20008410000 */
[----:B------:R-:W-:Y:S01]  /*2460*/  ISETP.GT.AND P4, PT, R9, 0x8, PT ;  /* 0x000000080900780c */ /* 0x000fe20003f84270 */
[----:B------:R-:W5:Y:S01]  /*2470*/  MUFU.TANH R29, R29 ;  /* 0x0000001d001d7308 */ /* 0x000f620000002400 */
[----:B--2---:R-:W-:Y:S01]  /*2480*/  FSEL R11, R24, -INF , P6 ;  /* 0xff800000180b7808 */ /* 0x004fe20003000000 */
[----:B------:R-:W-:Y:S01]  /*2490*/  FMUL.FTZ R48, R48, UR4 ;  /* 0x0000000430307c20 */ /* 0x000fe20008410000 */
[----:B---3--:R-:W-:Y:S01]  /*24a0*/  FSEL R10, R25, -INF , P5 ;  /* 0xff800000190a7808 */ /* 0x008fe20002800000 */
[----:B------:R-:W-:Y:S01]  /*24b0*/  FMUL.FTZ R49, R49, UR4 ;  /* 0x0000000431317c20 */ /* 0x000fe20008410000 */
[----:B------:R-:W-:Y:S01]  /*24c0*/  ISETP.GT.AND P3, PT, R9, 0x9, PT ;  /* 0x000000090900780c */ /* 0x000fe20003f64270 */
[----:B------:R-:W-:Y:S01]  /*24d0*/  FMUL.FTZ R42, R42, UR4 ;  /* 0x000000042a2a7c20 */ /* 0x000fe20008410000 */
[----:B------:R-:W-:Y:S01]  /*24e0*/  FMNMX.FTZ R12, R11, R10, !PT ;  /* 0x0000000a0b0c7209 */ /* 0x000fe20007810000 */
[----:B------:R-:W2:Y:S01]  /*24f0*/  MUFU.TANH R32, R32 ;  /* 0x0000002000207308 */ /* 0x000ea20000002400 */
[----:B----4-:R-:W-:Y:S01]  /*2500*/  FSEL R73, R28, -INF , P4 ;  /* 0xff8000001c497808 */ /* 0x010fe20002000000 */
[----:B------:R-:W-:Y:S01]  /*2510*/  FMUL.FTZ R43, R43, UR4 ;  /* 0x000000042b2b7c20 */ /* 0x000fe20008410000 */
[----:B------:R-:W-:Y:S01]  /*2520*/  ISETP.GT.AND P2, PT, R9, 0x10, PT ;  /* 0x000000100900780c */ /* 0x000fe20003f44270 */
[----:B------:R-:W-:Y:S01]  /*2530*/  FMUL.FTZ R52, R52, UR4 ;  /* 0x0000000434347c20 */ /* 0x000fe20008410000 */
[----:B------:R-:W-:Y:S01]  /*2540*/  FMNMX.FTZ R12, R73, R12, !PT ;  /* 0x0000000c490c7209 */ /* 0x000fe20007810000 */
[----:B------:R-:W-:Y:S01]  /*2550*/  FMUL.FTZ R46, R46, UR4 ;  /* 0x000000042e2e7c20 */ /* 0x000fe20008410000 */
[----:B------:R-:W-:Y:S01]  /*2560*/  ISETP.GT.AND P1, PT, R9, 0x11, PT ;  /* 0x000000110900780c */ /* 0x000fe20003f24270 */
[----:B01----:R-:W0:Y:S01]  /*2570*/  MUFU.TANH R3, R26 ;  /* 0x0000001a00037308 */ /* 0x003e220000002400 */
[----:B-----5:R-:W-:Y:S01]  /*2580*/  FSEL R75, R29, -INF , P3 ;  /* 0xff8000001d4b7808 */ /* 0x020fe20001800000 */
        /* <DEDUP_REMOVED lines=9> */
[----:B------:R-:W-:Y:S01]  /*2620*/  FMUL.FTZ R60, R60, UR4 ;  /* 0x000000043c3c7c20 */ /* 0x000fe20008410000 */
[----:B------:R-:W-:Y:S01]  /*2630*/  FMUL.FTZ R54, R54, UR4 ;  /* 0x0000000436367c20 */ /* 0x000fe20008410000 */
[----:B------:R-:W-:Y:S01]  /*2640*/  FMNMX.FTZ R12, R77, R12, !PT ;  /* 0x0000000c4d0c7209 */ /* 0x000fe20007810000 */
[----:B------:R-:W-:Y:S01]  /*2650*/  FMUL.FTZ R61, R61, UR4 ;  /* 0x000000043d3d7c20 */ /* 0x000fe20008410000 */
[----:B------:R-:W-:Y:S01]  /*2660*/  FMUL.FTZ R55, R55, UR4 ;  /* 0x0000000437377c20 */ /* 0x000fe20008410000 */
[----:B------:R-:W2:Y:S01]  /*2670*/  MUFU.TANH R8, R27 ;  /* 0x0000001b00087308 */ /* 0x000ea20000002400 */
[----:B0-----:R-:W-:Y:S01]  /*2680*/  FSEL R3, R3, -INF , P6 ;  /* 0xff80000003037808 */ /* 0x001fe20003000000 */
[----:B------:R-:W-:Y:S01]  /*2690*/  FMUL.FTZ R64, R64, UR4 ;  /* 0x0000000440407c20 */ /* 0x000fe20008410000 */
[----:B------:R-:W-:Y:S01]  /*26a0*/  ISETP.GT.AND P6, PT, R9, 0x18, PT ;  /* 0x000000180900780c */ /* 0x000fe20003fc4270 */
[----:B------:R-:W-:Y:S01]  /*26b0*/  FMUL.FTZ R58, R58, UR4 ;  /* 0x000000043a3a7c20 */ /* 0x000fe20008410000 */
[----:B------:R-:W-:Y:S01]  /*26c0*/  FMUL.FTZ R65, R65, UR4 ;  /* 0x0000000441417c20 */ /* 0x000fe20008410000 */
[----:B------:R-:W-:Y:S01]  /*26d0*/  FMUL.FTZ R59, R59, UR4 ;  /* 0x000000043b3b7c20 */ /* 0x000fe20008410000 */
[----:B------:R-:W-:Y:S01]  /*26e0*/  FMUL.FTZ R68, R68, UR4 ;  /* 0x0000000444447c20 */ /* 0x000fe20008410000 */
[----:B------:R-:W0:Y:S01]  /*26f0*/  MUFU.TANH R36, R36 ;  /* 0x0000002400247308 */ /* 0x000e220000002400 */
[----:B-1----:R-:W-:Y:S01]  /*2700*/  FSEL R79, R33, -INF , P1 ;  /* 0xff800000214f7808 */ /* 0x002fe20000800000 */
[----:B------:R-:W-:Y:S01]  /*2710*/  FMUL.FTZ R69, R69, UR4 ;  /* 0x0000000445457c20 */ /* 0x000fe20008410000 */
[----:B------:R-:W-:Y:S01]  /*2720*/  ULDC UR5, c[0x0][0x988] ;  /* 0x0002620000057ab9 */ /* 0x000fe20000000800 */
[----:B------:R-:W-:Y:S01]  /*2730*/  P2R R14, PR, RZ, 0x1 ;  /* 0x00000001ff0e7803 */ /* 0x000fe20000000000 */
[----:B------:R-:W-:Y:S01]  /*2740*/  FMUL.FTZ R62, R62, UR4 ;  /* 0x000000043e3e7c20 */ /* 0x000fe20008410000 */
[----:B------:R-:W-:Y:S01]  /*2750*/  FMNMX.FTZ R12, R79, R12, !PT ;  /* 0x0000000c4f0c7209 */ /* 0x000fe20007810000 */
[----:B------:R-:W-:Y:S01]  /*2760*/  FMUL.FTZ R63, R63, UR4 ;  /* 0x000000043f3f7c20 */ /* 0x000fe20008410000 */
[----:B------:R-:W1:Y:S01]  /*2770*/  MUFU.TANH R13, R30 ;  /* 0x0000001e000d7308 */ /* 0x000e620000002400 */
[----:B--2---:R-:W-:Y:S01]  /*2780*/  FSEL R8, R8, -INF , P5 ;  /* 0xff80000008087808 */ /* 0x004fe20002800000 */
[----:B------:R-:W-:Y:S01]  /*2790*/  FMUL.FTZ R66, R66, UR4 ;  /* 0x0000000442427c20 */ /* 0x000fe20008410000 */
[----:B------:R-:W-:Y:S01]  /*27a0*/  ISETP.GT.AND P5, PT, R9, 0x19, PT ;  /* 0x000000190900780c */ /* 0x000fe20003fa4270 */
[----:B------:R-:W-:Y:S01]  /*27b0*/  FMUL.FTZ R67, R67, UR4 ;  /* 0x0000000443437c20 */ /* 0x000fe20008410000 */
[----:B------:R-:W-:Y:S01]  /*27c0*/  FMUL.FTZ R70, R70, UR4 ;  /* 0x0000000446467c20 */ /* 0x000fe20008410000 */
[----:B------:R-:W-:Y:S01]  /*27d0*/  FMUL.FTZ R71, R71, UR4 ;  /* 0x0000000447477c20 */ /* 0x000fe20008410000 */
[----:B------:R-:W-:Y:S01]  /*27e0*/  R2UR UR4, R0 ;  /* 0x00000000000472ca */ /* 0x000fe200000e0000 */
[----:B------:R-:W2:Y:S01]  /*27f0*/  MUFU.TANH R37, R37 ;  /* 0x0000002500257308 */ /* 0x000ea20000002400 */
[----:B0-----:R-:W-:Y:S01]  /*2800*/  FSEL R81, R36, -INF , P6 ;  /* 0xff80000024517808 */ /* 0x001fe20003000000 */
[--C-:B------:R-:W-:Y:S01]  /*2810*/  IMAD.MOV.U32 R84, RZ, RZ, R87.reuse ;  /* 0x000000ffff547224 */ /* 0x100fe200078e0057 */
[-C--:B------:R-:W-:Y:S01]  /*2820*/  MOV R86, R87.reuse ;  /* 0x0000005700567202 */ /* 0x080fe20000000f00 */
[--C-:B------:R-:W-:Y:S01]  /*2830*/  IMAD.MOV.U32 R82, RZ, RZ, R87.reuse ;  /* 0x000000ffff527224 */ /* 0x100fe200078e0057 */
[----:B------:R-:W-:Y:S01]  /*2840*/  FMNMX.FTZ R12, R81, R12, !PT ;  /* 0x0000000c510c7209 */ /* 0x000fe20007810000 */
[--C-:B------:R-:W-:Y:S01]  /*2850*/  IMAD.MOV.U32 R80, RZ, RZ, R87.reuse ;  /* 0x000000ffff507224 */ /* 0x100fe200078e0057 */
[----:B------:R-:W-:Y:S01]  /*2860*/  MOV R72, R87 ;  /* 0x0000005700487202 */ /* 0x000fe20000000f00 */
[----:B------:R-:W0:Y:S01]  /*2870*/  MUFU.TANH R15, R31 ;  /* 0x0000001f000f7308 */ /* 0x000e220000002400 */
[----:B-1----:R-:W-:Y:S01]  /*2880*/  FSEL R13, R13, -INF , P4 ;  /* 0xff8000000d0d7808 */ /* 0x002fe20002000000 */
[--C-:B------:R-:W-:Y:S01]  /*2890*/  IMAD.MOV.U32 R78, RZ, RZ, R87.reuse ;  /* 0x000000ffff4e7224 */ /* 0x100fe200078e0057 */
[----:B------:R-:W-:Y:S01]  /*28a0*/  ISETP.GT.AND P4, PT, R9, 0x20, PT ;  /* 0x000000200900780c */ /* 0x000fe20003f84270 */
[----:B------:R-:W-:Y:S01]  /*28b0*/  UIADD3 UR4, UR4, 0x2a840, URZ ;  /* 0x0002a84004047890 */ /* 0x000fe2000fffe03f */
[----:B------:R-:W-:-:S02]  /*28c0*/  IMAD.MOV.U32 R76, RZ, RZ, R87 ;  /* 0x000000ffff4c7224 */ /* 0x000fc400078e0057 */
[----:B------:R-:W-:Y:S01]  /*28d0*/  IMAD.MOV.U32 R74, RZ, RZ, R87 ;  /* 0x000000ffff4a7224 */ /* 0x000fe200078e0057 */
[----:B------:R-:W1:Y:S01]  /*28e0*/  MUFU.TANH R40, R40 ;  /* 0x0000002800287308 */ /* 0x000e620000002400 */
[----:B--2---:R-:W-:-:S04]  /*28f0*/  FSEL R83, R37, -INF , P5 ;  /* 0xff80000025537808 */ /* 0x004fc80002800000 */
        /* <DEDUP_REMOVED lines=26> */
[----:B------:R1:W3:Y:S01]  /*2aa0*/  MUFU.TANH R31, R42 ;  /* 0x0000002a001f7308 */ /* 0x0002e20000002400 */
[----:B--2---:R-:W-:Y:S02]  /*2ab0*/  FSEL R29, R39, -INF , P5 ;  /* 0xff800000271d7808 */ /* 0x004fe40002800000 */
[----:B------:R-:W-:-:S05]  /*2ac0*/  ISETP.GT.AND P5, PT, R9, 0x31, PT ;  /* 0x000000310900780c */ /* 0x000fca0003fa4270 */
[----:B------:R-:W2:Y:S01]  /*2ad0*/  MUFU.TANH R49, R49 ;  /* 0x0000003100317308 */ /* 0x000ea20000002400 */
[----:B0-----:R-:W-:Y:S01]  /*2ae0*/  FSEL R95, R48, -INF , P6 ;  /* 0xff800000305f7808 */ /* 0x001fe20003000000 */
[--C-:B------:R-:W-:Y:S02]  /*2af0*/  IMAD.MOV.U32 R48, RZ, RZ, R87.reuse ;  /* 0x000000ffff307224 */ /* 0x100fe400078e0057 */
[----:B-1----:R-:W-:Y:S01]  /*2b00*/  IMAD.MOV.U32 R42, RZ, RZ, R87 ;  /* 0x000000ffff2a7224 */ /* 0x002fe200078e0057 */
[----:B------:R-:W-:-:S03]  /*2b10*/  FMNMX.FTZ R12, R95, R12, !PT ;  /* 0x0000000c5f0c7209 */ /* 0x000fc60007810000 */
[----:B------:R-:W0:Y:S01]  /*2b20*/  MUFU.TANH R43, R43 ;  /* 0x0000002b002b7308 */ /* 0x000e220000002400 */
[----:B---3--:R-:W-:Y:S02]  /*2b30*/  FSEL R31, R31, -INF , P4 ;  /* 0xff8000001f1f7808 */ /* 0x008fe40002000000 */
[----:B------:R-:W-:-:S05]  /*2b40*/  ISETP.GT.AND P4, PT, R9, 0x38, PT ;  /* 0x000000380900780c */ /* 0x000fca0003f84270 */
        /* <DEDUP_REMOVED lines=21> */
[----:B--2---:R-:W-:Y:S01]  /*2ca0*/  FSEL R103, R56, -INF , P2 ;  /* 0xff80000038677808 */ /* 0x004fe20001000000 */
[----:B------:R-:W-:-:S03]  /*2cb0*/  IMAD.MOV.U32 R56, RZ, RZ, R87 ;  /* 0x000000ffff387224 */ /* 0x000fc600078e0057 */
        /* <DEDUP_REMOVED lines=16> */
[----:B-1----:R-:W-:Y:S01]  /*2dc0*/  FSEL R43, R54, -INF , P4 ;  /* 0xff800000362b7808 */ /* 0x002fe20002000000 */
[----:B------:R-:W-:Y:S01]  /*2dd0*/  IMAD.MOV.U32 R54, RZ, RZ, R87 ;  /* 0x000000ffff367224 */ /* 0x000fe200078e0057 */
        /* <DEDUP_REMOVED lines=12> */
[----:B--2---:R-:W-:Y:S02]  /*2ea0*/  FSEL R47, R58, -INF , P2 ;  /* 0xff8000003a2f7808 */ /* 0x004fe40001000000 */
[----:B------:R-:W-:Y:S02]  /*2eb0*/  ISETP.GT.AND P2, PT, R9, 0x58, PT ;  /* 0x000000580900780c */ /* 0x000fe40003f44270 */
[----:B------:R-:W-:-:S03]  /*2ec0*/  MOV R58, R87 ;  /* 0x00000057003a7202 */ /* 0x000fc60000000f00 */
        /* <DEDUP_REMOVED lines=11> */
[----:B0-----:R-:W-:-:S04]  /*2f80*/  FSEL R115, R69, -INF , P1 ;  /* 0xff80000045737808 */ /* 0x001fc80000800000 */
[----:B------:R-:W-:Y:S01]  /*2f90*/  FMNMX.FTZ R20, R115, R12, !PT ;  /* 0x0000000c73147209 */ /* 0x000fe20007810000 */
[----:B------:R-:W-:Y:S01]  /*2fa0*/  IMAD.U32 R12, RZ, RZ, UR5 ;  /* 0x00000005ff0c7e24 */ /* 0x000fe2000f8e00ff */
[----:B------:R-:W-:Y:S01]  /*2fb0*/  UIADD3 UR5, UR6, -0x2, URZ ;  /* 0xfffffffe06057890 */ /* 0x000fe2000fffe03f */
[----:B------:R-:W0:Y:S01]  /*2fc0*/  MUFU.TANH R66, R66 ;  /* 0x0000004200427308 */ /* 0x000e220000002400 */
[----:B-1----:R-:W-:Y:S01]  /*2fd0*/  FSEL R59, R62, -INF , P6 ;  /* 0xff8000003e3b7808 */ /* 0x002fe20003000000 */
[----:B------:R-:W1:Y:S01]  /*2fe0*/  SHFL.BFLY PT, R9, R20, 0x2, 0x1f ;  /* 0x0c401f0014097f89 */ /* 0x000e6200000e0000 */
[----:B------:R-:W3:Y:S01]  /*2ff0*/  S2UR UR6, SR_CgaCtaId ;  /* 0x00000000000679c3 */ /* 0x000ee20000008800 */
[----:B------:R-:W-:Y:S01]  /*3000*/  UISETP.GE.AND UP0, UPT, UR5, UR60, UPT ;  /* 0x0000003c0500728c */ /* 0x000fe2000bf06270 */
[----:B------:R-:W-:-:S03]  /*3010*/  IMAD.MOV.U32 R62, RZ, RZ, R87 ;  /* 0x000000ffff3e7224 */ /* 0x000fc600078e0057 */
[----:B------:R-:W4:Y:S01]  /*3020*/  MUFU.TANH R67, R67 ;  /* 0x0000004300437308 */ /* 0x000f220000002400 */
[----:B--2---:R-:W-:-:S07]  /*3030*/  FSEL R63, R63, -INF , P5 ;  /* 0xff8000003f3f7808 */ /* 0x004fce0002800000 */
[----:B------:R-:W2:Y:S01]  /*3040*/  MUFU.TANH R70, R70 ;  /* 0x0000004600467308 */ /* 0x000ea20000002400 */
[----:B0-----:R-:W-:Y:S01]  /*3050*/  FSEL R65, R66, -INF , P4 ;  /* 0xff80000042417808 */ /* 0x001fe20002000000 */
[----:B------:R-:W-:-:S06]  /*3060*/  IMAD.MOV.U32 R66, RZ, RZ, R87 ;  /* 0x000000ffff427224 */ /* 0x000fcc00078e0057 */
[----:B------:R-:W0:Y:S01]  /*3070*/  MUFU.TANH R71, R71 ;  /* 0x0000004700477308 */ /* 0x000e220000002400 */
[----:B----4-:R-:W-:Y:S02]  /*3080*/  FSEL R67, R67, -INF , P3 ;  /* 0xff80000043437808 */ /* 0x010fe40001800000 */
[----:B-1----:R-:W-:Y:S01]  /*3090*/  FMNMX.FTZ R24, R20, R9, !PT ;  /* 0x0000000914187209 */ /* 0x002fe20007810000 */
[----:B---3--:R-:W-:-:S04]  /*30a0*/  UPRMT UR4, UR6, 0x654, UR4 ;  /* 0x0000065406047896 */ /* 0x008fc80008000004 */
[----:B------:R-:W1:Y:S01]  /*30b0*/  SHFL.BFLY PT, R9, R24, 0x1, 0x1f ;  /* 0x0c201f0018097f89 */ /* 0x000e6200000e0000 */
[----:B--2---:R-:W-:Y:S01]  /*30c0*/  FSEL R69, R70, -INF , P2 ;  /* 0xff80000046457808 */ /* 0x004fe20001000000 */
[----:B------:R-:W-:-:S03]  /*30d0*/  IMAD.MOV.U32 R70, RZ, RZ, R87 ;  /* 0x000000ffff467224 */ /* 0x000fc600078e0057 */
[----:B------:R-:W-:Y:S01]  /*30e0*/  SYNCS.ARRIVE.TRANS64.RED.A1T0 RZ, [UR4], RZ ;  /* 0x000000ffffff79a7 */ /* 0x000fe20008100404 */
[----:B0-----:R-:W-:Y:S02]  /*30f0*/  FSEL R71, R71, -INF , P1 ;  /* 0xff80000047477808 */ /* 0x001fe40000800000 */
[----:B-1----:R-:W-:-:S04]  /*3100*/  FMNMX.FTZ R9, R24, R9, !PT ;  /* 0x0000000918097209 */ /* 0x002fc80007810000 */
[C---:B------:R-:W-:Y:S01]  /*3110*/  FSETP.NEU.FTZ.AND P0, PT, R9.reuse, -INF , PT ;  /* 0xff8000000900780b */ /* 0x040fe20003f1d000 */
[----:B------:R-:W-:-:S05]  /*3120*/  FMUL.FTZ R26, R9, R12 ;  /* 0x0000000c091a7220 */ /* 0x000fca0000410000 */
[----:B------:R-:W-:Y:S02]  /*3130*/  FSEL R26, R26, RZ, P0 ;  /* 0x000000ff1a1a7208 */ /* 0x000fe40000000000 */
[----:B------:R-:W-:Y:S02]  /*3140*/  ISETP.NE.AND P0, PT, R14, RZ, PT ;  /* 0x000000ff0e00720c */ /* 0x000fe40003f05270 */
[----:B------:R-:W-:Y:S01]  /*3150*/  FMNMX.FTZ R14, R3, R8, !PT ;  /* 0x00000008030e7209 */ /* 0x000fe20007810000 */
[-CC-:B------:R-:W-:Y:S01]  /*3160*/  FFMA.FTZ R136, R11, R12.reuse, -R26.reuse ;  /* 0x0000000c0b887223 */ /* 0x180fe2000001081a */
[-CC-:B------:R-:W-:Y:S01]  /*3170*/  FFMA.FTZ R51, R10, R12.reuse, -R26.reuse ;  /* 0x0000000c0a337223 */ /* 0x180fe2000001081a */
[--C-:B------:R-:W-:Y:S01]  /*3180*/  FFMA.FTZ R138, R73, R12, -R26.reuse ;  /* 0x0000000c498a7223 */ /* 0x100fe2000001081a */
[----:B------:R-:W-:Y:S01]  /*3190*/  FMNMX.FTZ R14, R13, R14, !PT ;  /* 0x0000000e0d0e7209 */ /* 0x000fe20007810000 */
[-CC-:B------:R-:W-:Y:S01]  /*31a0*/  FFMA.FTZ R53, R75, R12.reuse, -R26.reuse ;  /* 0x0000000c4b357223 */ /* 0x180fe2000001081a */
[--C-:B------:R-:W-:Y:S01]  /*31b0*/  FFMA.FTZ R140, R77, R12, -R26.reuse ;  /* 0x0000000c4d8c7223 */ /* 0x100fe2000001081a */
[----:B------:R-:W-:Y:S01]  /*31c0*/  MUFU.EX2 R136, R136 ;  /* 0x0000008800887308 */ /* 0x000fe20000000800 */
[----:B------:R-:W-:Y:S01]  /*31d0*/  FMNMX.FTZ R14, R15, R14, !PT ;  /* 0x0000000e0f0e7209 */ /* 0x000fe20007810000 */
[-CC-:B------:R-:W-:Y:S01]  /*31e0*/  FFMA.FTZ R55, R79, R12.reuse, -R26.reuse ;  /* 0x0000000c4f377223 */ /* 0x180fe2000001081a */
[-CC-:B------:R-:W-:Y:S01]  /*31f0*/  FFMA.FTZ R142, R81, R12.reuse, -R26.reuse ;  /* 0x0000000c518e7223 */ /* 0x180fe2000001081a */
        /* <DEDUP_REMOVED lines=10> */
[-CC-:B------:R-:W-:Y:S01]  /*32a0*/  FFMA.FTZ R97, R97, R12.reuse, -R26.reuse ;  /* 0x0000000c61617223 */ /* 0x180fe2000001081a */
[--C-:B------:R-:W-:Y:S01]  /*32b0*/  FFMA.FTZ R99, R99, R12, -R26.reuse ;  /* 0x0000000c63637223 */ /* 0x100fe2000001081a */
[----:B------:R-:W1:Y:S01]  /*32c0*/  MUFU.EX2 R138, R138 ;  /* 0x0000008a008a7308 */ /* 0x000e620000000800 */
[----:B------:R-:W-:Y:S01]  /*32d0*/  FMNMX.FTZ R14, R29, R14, !PT ;  /* 0x0000000e1d0e7209 */ /* 0x000fe20007810000 */
[-CC-:B------:R-:W-:Y:S01]  /*32e0*/  FFMA.FTZ R101, R101, R12.reuse, -R26.reuse ;  /* 0x0000000c65657223 */ /* 0x180fe2000001081a */
[-CC-:B------:R-:W-:Y:S01]  /*32f0*/  FFMA.FTZ R103, R103, R12.reuse, -R26.reuse ;  /* 0x0000000c67677223 */ /* 0x180fe2000001081a */
[--C-:B------:R-:W-:Y:S01]  /*3300*/  FFMA.FTZ R105, R105, R12, -R26.reuse ;  /* 0x0000000c69697223 */ /* 0x100fe2000001081a */
[----:B------:R-:W-:Y:S01]  /*3310*/  FMNMX.FTZ R14, R31, R14, !PT ;  /* 0x0000000e1f0e7209 */ /* 0x000fe20007810000 */
[-CC-:B------:R-:W-:Y:S01]  /*3320*/  FFMA.FTZ R107, R107, R12.reuse, -R26.reuse ;  /* 0x0000000c6b6b7223 */ /* 0x180fe2000001081a */
[--C-:B------:R-:W-:Y:S01]  /*3330*/  FFMA.FTZ R61, R61, R12, -R26.reuse ;  /* 0x0000000c3d3d7223 */ /* 0x100fe2000001081a */
[----:B------:R-:W2:Y:S01]  /*3340*/  MUFU.EX2 R53, R53 ;  /* 0x0000003500357308 */ /* 0x000ea20000000800 */
[----:B------:R-:W-:Y:S01]  /*3350*/  FMNMX.FTZ R14, R33, R14, !PT ;  /* 0x0000000e210e7209 */ /* 0x000fe20007810000 */
[-CC-:B------:R-:W-:Y:S01]  /*3360*/  FFMA.FTZ R109, R109, R12.reuse, -R26.reuse ;  /* 0x0000000c6d6d7223 */ /* 0x180fe2000001081a */
[-CC-:B------:R-:W-:Y:S01]  /*3370*/  FFMA.FTZ R111, R111, R12.reuse, -R26.reuse ;  /* 0x0000000c6f6f7223 */ /* 0x180fe2000001081a */
[--C-:B------:R-:W-:Y:S01]  /*3380*/  FFMA.FTZ R113, R113, R12, -R26.reuse ;  /* 0x0000000c71717223 */ /* 0x100fe2000001081a */
[----:B------:R-:W-:Y:S01]  /*3390*/  FMNMX.FTZ R14, R35, R14, !PT ;  /* 0x0000000e230e7209 */ /* 0x000fe20007810000 */
[----:B------:R-:W-:Y:S01]  /*33a0*/  FFMA.FTZ R26, R115, R12, -R26 ;  /* 0x0000000c731a7223 */ /* 0x000fe2000001081a */
[--C-:B------:R-:W-:Y:S01]  /*33b0*/  IMAD.MOV.U32 R85, RZ, RZ, R87.reuse ;  /* 0x000000ffff557224 */ /* 0x100fe200078e0057 */
[----:B------:R-:W3:Y:S01]  /*33c0*/  MUFU.EX2 R140, R140 ;  /* 0x0000008c008c7308 */ /* 0x000ee20000000800 */
[----:B------:R-:W-:Y:S01]  /*33d0*/  FMNMX.FTZ R14, R37, R14, !PT ;  /* 0x0000000e250e7209 */ /* 0x000fe20007810000 */
[--C-:B------:R-:W-:Y:S01]  /*33e0*/  IMAD.MOV.U32 R83, RZ, RZ, R87.reuse ;  /* 0x000000ffff537224 */ /* 0x100fe200078e0057 */
[----:B------:R-:W-:Y:S01]  /*33f0*/  MOV R79, R87 ;  /* 0x00000057004f7202 */ /* 0x000fe20000000f00 */
[--C-:B------:R-:W-:Y:S01]  /*3400*/  IMAD.MOV.U32 R81, RZ, RZ, R87.reuse ;  /* 0x000000ffff517224 */ /* 0x100fe200078e0057 */
[----:B------:R-:W-:Y:S01]  /*3410*/  FMNMX.FTZ R14, R39, R14, !PT ;  /* 0x0000000e270e7209 */ /* 0x000fe20007810000 */
[----:B------:R-:W-:-:S02]  /*3420*/  IMAD.MOV.U32 R77, RZ, RZ, R87 ;  /* 0x000000ffff4d7224 */ /* 0x000fc400078e0057 */
[----:B------:R-:W-:Y:S01]  /*3430*/  MUFU.EX2 R55, R55 ;  /* 0x0000003700377308 */ /* 0x000fe20000000800 */
[----:B------:R-:W-:Y:S01]  /*3440*/  FMNMX.FTZ R14, R41, R14, !PT ;  /* 0x0000000e290e7209 */ /* 0x000fe20007810000 */
[--C-:B------:R-:W-:Y:S02]  /*3450*/  IMAD.MOV.U32 R75, RZ, RZ, R87.reuse ;  /* 0x000000ffff4b7224 */ /* 0x100fe400078e0057 */
[----:B------:R-:W-:Y:S01]  /*3460*/  IMAD.MOV.U32 R73, RZ, RZ, R87 ;  /* 0x000000ffff497224 */ /* 0x000fe200078e0057 */
[----:B------:R-:W-:-:S03]  /*3470*/  FMNMX.FTZ R14, R43, R14, !PT ;  /* 0x0000000e2b0e7209 */ /* 0x000fc60007810000 */
[----:B------:R-:W-:Y:S01]  /*3480*/  MUFU.EX2 R142, R142 ;  /* 0x0000008e008e7308 */ /* 0x000fe20000000800 */
[----:B------:R-:W-:-:S04]  /*3490*/  FMNMX.FTZ R14, R45, R14, !PT ;  /* 0x0000000e2d0e7209 */ /* 0x000fc80007810000 */
        /* <DEDUP_REMOVED lines=11> */
[----:B------:R-:W-:-:S05]  /*3550*/  FMNMX.FTZ R14, R71, R14, !PT ;  /* 0x0000000e470e7209 */ /* 0x000fca0007810000 */
[----:B------:R-:W4:Y:S02]  /*3560*/  SHFL.BFLY PT, R11, R14, 0x2, 0x1f ;  /* 0x0c401f000e0b7f89 */ /* 0x000f2400000e0000 */
[----:B------:R-:W-:Y:S08]  /*3570*/  MUFU.EX2 R146, R93 ;  /* 0x0000005d00927308 */ /* 0x000ff00000000800 */
[----:B------:R-:W-:Y:S08]  /*3580*/  MUFU.EX2 R95, R95 ;  /* 0x0000005f005f7308 */ /* 0x000ff00000000800 */
[----:B------:R-:W-:Y:S01]  /*3590*/  MUFU.EX2 R148, R97 ;  /* 0x0000006100947308 */ /* 0x000fe20000000800 */
[----:B----4-:R-:W-:-:S07]  /*35a0*/  FMNMX.FTZ R10, R14, R11, !PT ;  /* 0x0000000b0e0a7209 */ /* 0x010fce0007810000 */
[----:B------:R-:W-:Y:S01]  /*35b0*/  MUFU.EX2 R99, R99 ;  /* 0x0000006300637308 */ /* 0x000fe20000000800 */
[----:B------:R-:W4:Y:S07]  /*35c0*/  SHFL.BFLY PT, R11, R10, 0x1, 0x1f ;  /* 0x0c201f000a0b7f89 */ /* 0x000f2e00000e0000 */
[----:B------:R-:W-:Y:S08]  /*35d0*/  MUFU.EX2 R150, R101 ;  /* 0x0000006500967308 */ /* 0x000ff00000000800 */
[----:B------:R-:W-:Y:S08]  /*35e0*/  MUFU.EX2 R103, R103 ;  /* 0x0000006700677308 */ /* 0x000ff00000000800 */
[----:B------:R-:W-:Y:S01]  /*35f0*/  MUFU.EX2 R152, R105 ;  /* 0x0000006900987308 */ /* 0x000fe20000000800 */
[----:B----4-:R-:W-:-:S04]  /*3600*/  FMNMX.FTZ R11, R10, R11, !PT ;  /* 0x0000000b0a0b7209 */ /* 0x010fc80007810000 */
[C---:B------:R-:W-:Y:S01]  /*3610*/  FSETP.NEU.FTZ.AND P1, PT, R11.reuse, -INF , PT ;  /* 0xff8000000b00780b */ /* 0x040fe20003f3d000 */
[----:B------:R-:W-:Y:S02]  /*3620*/  FMUL.FTZ R10, R11, R12 ;  /* 0x0000000c0b0a7220 */ /* 0x000fe40000410000 */
[----:B------:R-:W-:Y:S03]  /*3630*/  MUFU.EX2 R107, R107 ;  /* 0x0000006b006b7308 */ /* 0x000fe60000000800 */
[----:B------:R-:W-:Y:S02]  /*3640*/  FSEL R10, R10, RZ, P1 ;  /* 0x000000ff0a0a7208 */ /* 0x000fe40000800000 */
[----:B------:R-:W-:-:S03]  /*3650*/  PLOP3.LUT P1, PT, PT, PT, UP0, 0x80, 0x0 ;  /* 0x000000000000781c */ /* 0x000fc60003f2f008 */
        /* <DEDUP_REMOVED lines=8> */
[----:B------:R0:W-:Y:S01]  /*36e0*/  MUFU.EX2 R137, R3 ;  /* 0x0000000300897308 */ /* 0x0001e20000000800 */
[-CC-:B------:R-:W-:Y:S01]  /*36f0*/  FFMA.FTZ R29, R29, R12.reuse, -R10.reuse ;  /* 0x0000000c1d1d7223 */ /* 0x180fe2000001080a */
[-CC-:B------:R-:W-:Y:S01]  /*3700*/  FFMA.FTZ R31, R31, R12.reuse, -R10.reuse ;  /* 0x0000000c1f1f7223 */ /* 0x180fe2000001080a */
[-CC-:B------:R-:W-:Y:S01]  /*3710*/  FFMA.FTZ R33, R33, R12.reuse, -R10.reuse ;  /* 0x0000000c21217223 */ /* 0x180fe2000001080a */
[-CC-:B------:R-:W-:Y:S01]  /*3720*/  FFMA.FTZ R35, R35, R12.reuse, -R10.reuse ;  /* 0x0000000c23237223 */ /* 0x180fe2000001080a */
[-CC-:B------:R-:W-:Y:S01]  /*3730*/  FFMA.FTZ R37, R37, R12.reuse, -R10.reuse ;  /* 0x0000000c25257223 */ /* 0x180fe2000001080a */
[-CC-:B------:R-:W-:Y:S01]  /*3740*/  FFMA.FTZ R39, R39, R12.reuse, -R10.reuse ;  /* 0x0000000c27277223 */ /* 0x180fe2000001080a */
[-CC-:B------:R-:W-:Y:S01]  /*3750*/  FFMA.FTZ R41, R41, R12.reuse, -R10.reuse ;  /* 0x0000000c29297223 */ /* 0x180fe2000001080a */
[----:B------:R-:W4:Y:S01]  /*3760*/  MUFU.EX2 R8, R8 ;  /* 0x0000000800087308 */ /* 0x000f220000000800 */
[----:B0-----:R-:W-:Y:S01]  /*3770*/  FADD.FTZ R3, R136, R51 ;  /* 0x0000003388037221 */ /* 0x001fe20000010000 */
[-CC-:B------:R-:W-:Y:S01]  /*3780*/  FFMA.FTZ R43, R43, R12.reuse, -R10.reuse ;  /* 0x0000000c2b2b7223 */ /* 0x180fe2000001080a */
[-CC-:B------:R-:W-:Y:S01]  /*3790*/  FFMA.FTZ R45, R45, R12.reuse, -R10.reuse ;  /* 0x0000000c2d2d7223 */ /* 0x180fe2000001080a */
[-CC-:B------:R-:W-:Y:S01]  /*37a0*/  FFMA.FTZ R47, R47, R12.reuse, -R10.reuse ;  /* 0x0000000c2f2f7223 */ /* 0x180fe2000001080a */
[----:B-1----:R-:W-:Y:S01]  /*37b0*/  FADD.FTZ R34, R138, R3 ;  /* 0x000000038a227221 */ /* 0x002fe20000010000 */
[-CC-:B------:R-:W-:Y:S01]  /*37c0*/  FFMA.FTZ R49, R49, R12.reuse, -R10.reuse ;  /* 0x0000000c31317223 */ /* 0x180fe2000001080a */
[-C--:B------:R-:W-:Y:S01]  /*37d0*/  FFMA.FTZ R59, R59, R12.reuse, -R10 ;  /* 0x0000000c3b3b7223 */ /* 0x080fe2000001080a */
[----:B------:R-:W0:Y:S01]  /*37e0*/  MUFU.EX2 R13, R13 ;  /* 0x0000000d000d7308 */ /* 0x000e220000000800 */
[----:B--2---:R-:W-:Y:S01]  /*37f0*/  FADD.FTZ R3, R53, R34 ;  /* 0x0000002235037221 */ /* 0x004fe20000010000 */
[-CC-:B------:R-:W-:Y:S01]  /*3800*/  FFMA.FTZ R63, R63, R12.reuse, -R10.reuse ;  /* 0x0000000c3f3f7223 */ /* 0x180fe2000001080a */
[-CC-:B------:R-:W-:Y:S01]  /*3810*/  FFMA.FTZ R65, R65, R12.reuse, -R10.reuse ;  /* 0x0000000c41417223 */ /* 0x180fe2000001080a */
[-CC-:B------:R-:W-:Y:S01]  /*3820*/  FFMA.FTZ R67, R67, R12.reuse, -R10.reuse ;  /* 0x0000000c43437223 */ /* 0x180fe2000001080a */
[----:B---3--:R-:W-:Y:S01]  /*3830*/  FADD.FTZ R36, R140, R3 ;  /* 0x000000038c247221 */ /* 0x008fe20000010000 */
[-CC-:B------:R-:W-:Y:S01]  /*3840*/  FFMA.FTZ R69, R69, R12.reuse, -R10.reuse ;  /* 0x0000000c45457223 */ /* 0x180fe2000001080a */
[----:B------:R-:W-:Y:S01]  /*3850*/  FFMA.FTZ R71, R71, R12, -R10 ;  /* 0x0000000c47477223 */ /* 0x000fe2000001080a */
[----:B------:R1:W2:Y:S01]  /*3860*/  MUFU.EX2 R14, R15 ;  /* 0x0000000f000e7308 */ /* 0x0002a20000000800 */
[----:B----4-:R-:W-:Y:S01]  /*3870*/  FADD.FTZ R34, R137, R8 ;  /* 0x0000000889227221 */ /* 0x010fe20000010000 */
[----:B------:R-:W-:Y:S01]  /*3880*/  F2FP.BF16.F32.PACK_AB R137, R8, R137 ;  /* 0x000000890889723e */ /* 0x000fe200000010ff */
[----:B------:R-:W-:Y:S01]  /*3890*/  IMAD.MOV.U32 R61, RZ, RZ, R87 ;  /* 0x000000ffff3d7224 */ /* 0x000fe200078e0057 */
[----:B------:R-:W-:-:S02]  /*38a0*/  F2FP.BF16.F32.PACK_AB R136, R51, R136 ;  /* 0x000000883388723e */ /* 0x000fc400000010ff */
[----:B------:R-:W-:Y:S01]  /*38b0*/  F2FP.BF16.F32.PACK_AB R138, R53, R138 ;  /* 0x0000008a358a723e */ /* 0x000fe200000010ff */
[--C-:B------:R-:W-:Y:S01]  /*38c0*/  IMAD.MOV.U32 R53, RZ, RZ, R87.reuse ;  /* 0x000000ffff357224 */ /* 0x100fe200078e0057 */
[----:B------:R-:W3:Y:S01]  /*38d0*/  MUFU.EX2 R21, R21 ;  /* 0x0000001500157308 */ /* 0x000ee20000000800 */
[----:B-1----:R-:W-:Y:S01]  /*38e0*/  FADD.FTZ R15, R55, R36 ;  /* 0x00000024370f7221 */ /* 0x002fe20000010000 */
[----:B0-----:R-:W-:Y:S01]  /*38f0*/  FADD.FTZ R3, R13, R34 ;  /* 0x000000220d037221 */ /* 0x001fe20000010000 */
[----:B------:R-:W-:Y:S01]  /*3900*/  F2FP.BF16.F32.PACK_AB R140, R55, R140 ;  /* 0x0000008c378c723e */ /* 0x000fe200000010ff */
[----:B------:R-:W-:Y:S02]  /*3910*/  IMAD.MOV.U32 R55, RZ, RZ, R87 ;  /* 0x000000ffff377224 */ /* 0x000fe400078e0057 */
[----:B------:R-:W-:Y:S01]  /*3920*/  FADD.FTZ R38, R142, R15 ;  /* 0x0000000f8e267221 */ /* 0x000fe20000010000 */
[C---:B------:R-:W-:Y:S01]  /*3930*/  F2FP.BF16.F32.PACK_AB R142, R57.reuse, R142 ;  /* 0x0000008e398e723e */ /* 0x040fe200000010ff */
[----:B------:R0:W1:Y:S01]  /*3940*/  MUFU.EX2 R20, R25 ;  /* 0x0000001900147308 */ /* 0x0000620000000800 */
[C---:B--2---:R-:W-:Y:S01]  /*3950*/  FADD.FTZ R36, R14.reuse, R3 ;  /* 0x000000030e247221 */ /* 0x044fe20000010000 */
[----:B------:R-:W-:Y:S01]  /*3960*/  FADD.FTZ R15, R57, R38 ;  /* 0x00000026390f7221 */ /* 0x000fe20000010000 */
[----:B------:R-:W-:Y:S01]  /*3970*/  F2FP.BF16.F32.PACK_AB R139, R14, R13 ;  /* 0x0000000d0e8b723e */ /* 0x000fe200000010ff */
[----:B------:R-:W-:Y:S01]  /*3980*/  IMAD.MOV.U32 R57, RZ, RZ, R87 ;  /* 0x000000ffff397224 */ /* 0x000fe200078e0057 */
[----:B------:R-:W-:Y:S01]  /*3990*/  MOV R51, R87 ;  /* 0x0000005700337202 */ /* 0x000fe20000000f00 */
[----:B------:R-:W-:Y:S01]  /*39a0*/  FADD.FTZ R38, R144, R15 ;  /* 0x0000000f90267221 */ /* 0x000fe20000010000 */
[----:B------:R-:W-:Y:S01]  /*39b0*/  F2FP.BF16.F32.PACK_AB R144, R89, R144 ;  /* 0x000000905990723e */ /* 0x000fe200000010ff */
[----:B------:R-:W2:Y:S01]  /*39c0*/  MUFU.EX2 R27, R27 ;  /* 0x0000001b001b7308 */ /* 0x000ea20000000800 */
[----:B---3--:R-:W-:Y:S01]  /*39d0*/  FADD.FTZ R3, R21, R36 ;  /* 0x0000002415037221 */ /* 0x008fe20000010000 */
[----:B------:R-:W-:Y:S01]  /*39e0*/  FADD.FTZ R38, R89, R38 ;  /* 0x0000002659267221 */ /* 0x000fe20000010000 */
[----:B0-----:R-:W-:-:S03]  /*39f0*/  IMAD.MOV.U32 R25, RZ, RZ, R87 ;  /* 0x000000ffff197224 */ /* 0x001fc600078e0057 */
[----:B------:R-:W-:Y:S02]  /*3a00*/  FADD.FTZ R15, R91, R38 ;  /* 0x000000265b0f7221 */ /* 0x000fe40000010000 */
[----:B------:R0:W3:Y:S01]  /*3a10*/  MUFU.EX2 R24, R29 ;  /* 0x0000001d00187308 */ /* 0x0000e20000000800 */
[----:B-1----:R-:W-:Y:S01]  /*3a20*/  FADD.FTZ R36, R20, R3 ;  /* 0x0000000314247221 */ /* 0x002fe20000010000 */
[C---:B------:R-:W-:Y:S01]  /*3a30*/  FADD.FTZ R40, R146.reuse, R15 ;  /* 0x0000000f92287221 */ /* 0x040fe20000010000 */
[----:B------:R-:W-:Y:S02]  /*3a40*/  F2FP.BF16.F32.PACK_AB R146, R146, R91 ;  /* 0x0000005b9292723e */ /* 0x000fe400000010ff */
[----:B------:R-:W-:Y:S01]  /*3a50*/  F2FP.BF16.F32.PACK_AB R141, R20, R21 ;  /* 0x00000015148d723e */ /* 0x000fe200000010ff */
[----:B------:R-:W-:Y:S02]  /*3a60*/  FADD.FTZ R15, R95, R40 ;  /* 0x000000285f0f7221 */ /* 0x000fe40000010000 */
[----:B------:R-:W1:Y:S01]  /*3a70*/  MUFU.EX2 R31, R31 ;  /* 0x0000001f001f7308 */ /* 0x000e620000000800 */
[----:B--2---:R-:W-:Y:S01]  /*3a80*/  FADD.FTZ R3, R27, R36 ;  /* 0x000000241b037221 */ /* 0x004fe20000010000 */
[----:B0-----:R-:W-:-:S06]  /*3a90*/  IMAD.MOV.U32 R29, RZ, RZ, R87 ;  /* 0x000000ffff1d7224 */ /* 0x001fcc00078e0057 */
[----:B------:R0:W2:Y:S01]  /*3aa0*/  MUFU.EX2 R28, R33 ;  /* 0x00000021001c7308 */ /* 0x0000a20000000800 */
[C---:B---3--:R-:W-:Y:S01]  /*3ab0*/  FADD.FTZ R38, R24.reuse, R3 ;  /* 0x0000000318267221 */ /* 0x048fe20000010000 */
[----:B------:R-:W-:Y:S01]  /*3ac0*/  F2FP.BF16.F32.PACK_AB R143, R24, R27 ;  /* 0x0000001b188f723e */ /* 0x000fe200000010ff */
[--C-:B------:R-:W-:Y:S02]  /*3ad0*/  IMAD.MOV.U32 R27, RZ, RZ, R87.reuse ;  /* 0x000000ffff1b7224 */ /* 0x100fe400078e0057 */
[----:B------:R-:W-:-:S03]  /*3ae0*/  IMAD.MOV.U32 R24, RZ, RZ, R87 ;  /* 0x000000ffff187224 */ /* 0x000fc600078e0057 */
[----:B------:R-:W3:Y:S01]  /*3af0*/  MUFU.EX2 R35, R35 ;  /* 0x0000002300237308 */ /* 0x000ee20000000800 */
[----:B-1----:R-:W-:Y:S01]  /*3b00*/  FADD.FTZ R3, R31, R38 ;  /* 0x000000261f037221 */ /* 0x002fe20000010000 */
[C---:B------:R-:W-:Y:S01]  /*3b10*/  FADD.FTZ R38, R148.reuse, R15 ;  /* 0x0000000f94267221 */ /* 0x040fe20000010000 */
[----:B------:R-:W-:Y:S01]  /*3b20*/  F2FP.BF16.F32.PACK_AB R148, R148, R95 ;  /* 0x0000005f9494723e */ /* 0x000fe200000010ff */
[----:B0-----:R-:W-:Y:S02]  /*3b30*/  IMAD.MOV.U32 R33, RZ, RZ, R87 ;  /* 0x000000ffff217224 */ /* 0x001fe400078e0057 */
[----:B------:R-:W-:Y:S02]  /*3b40*/  FADD.FTZ R15, R99, R38 ;  /* 0x00000026630f7221 */ /* 0x000fe40000010000 */
[----:B------:R0:W1:Y:S01]  /*3b50*/  MUFU.EX2 R30, R37 ;  /* 0x00000025001e7308 */ /* 0x0000620000000800 */
[----:B--2---:R-:W-:Y:S01]  /*3b60*/  FADD.FTZ R0, R28, R3 ;  /* 0x000000031c007221 */ /* 0x004fe20000010000 */
[----:B------:R-:W-:Y:S01]  /*3b70*/  FADD.FTZ R40, R150, R15 ;  /* 0x0000000f96287221 */ /* 0x000fe20000010000 */
[----:B------:R-:W-:Y:S01]  /*3b80*/  F2FP.BF16.F32.PACK_AB R145, R28, R31 ;  /* 0x0000001f1c91723e */ /* 0x000fe200000010ff */
[--C-:B------:R-:W-:Y:S01]  /*3b90*/  IMAD.MOV.U32 R31, RZ, RZ, R87.reuse ;  /* 0x000000ffff1f7224 */ /* 0x100fe200078e0057 */
[----:B------:R-:W-:Y:S01]  /*3ba0*/  F2FP.BF16.F32.PACK_AB R150, R150, R99 ;  /* 0x000000639696723e */ /* 0x000fe200000010ff */
[----:B------:R-:W-:Y:S01]  /*3bb0*/  FADD.FTZ R15, R103, R40 ;  /* 0x00000028670f7221 */ /* 0x000fe20000010000 */
[----:B------:R-:W-:Y:S01]  /*3bc0*/  IMAD.MOV.U32 R28, RZ, RZ, R87 ;  /* 0x000000ffff1c7224 */ /* 0x000fe200078e0057 */
[----:B------:R-:W2:Y:S01]  /*3bd0*/  MUFU.EX2 R39, R39 ;  /* 0x0000002700277308 */ /* 0x000ea20000000800 */
[----:B---3--:R-:W-:Y:S01]  /*3be0*/  FADD.FTZ R3, R35, R0 ;  /* 0x0000000023037221 */ /* 0x008fe20000010000 */
[----:B0-----:R-:W-:-:S06]  /*3bf0*/  MOV R37, R87 ;  /* 0x0000005700257202 */ /* 0x001fcc0000000f00 */
[----:B------:R0:W3:Y:S01]  /*3c00*/  MUFU.EX2 R32, R41 ;  /* 0x0000002900207308 */ /* 0x0000e20000000800 */
[C---:B-1----:R-:W-:Y:S01]  /*3c10*/  FADD.FTZ R38, R30.reuse, R3 ;  /* 0x000000031e267221 */ /* 0x042fe20000010000 */
[----:B------:R-:W-:Y:S01]  /*3c20*/  F2FP.BF16.F32.PACK_AB R147, R30, R35 ;  /* 0x000000231e93723e */ /* 0x000fe200000010ff */
[----:B------:R-:W-:Y:S01]  /*3c30*/  IMAD.MOV.U32 R35, RZ, RZ, R87 ;  /* 0x000000ffff237224 */ /* 0x000fe200078e0057 */
[----:B------:R-:W-:-:S04]  /*3c40*/  MOV R30, R87 ;  /* 0x00000057001e7202 */ /* 0x000fc80000000f00 */
[----:B------:R-:W1:Y:S01]  /*3c50*/  MUFU.EX2 R43, R43 ;  /* 0x0000002b002b7308 */ /* 0x000e620000000800 */
[----:B--2---:R-:W-:Y:S01]  /*3c60*/  FADD.FTZ R3, R39, R38 ;  /* 0x0000002627037221 */ /* 0x004fe20000010000 */
[C---:B------:R-:W-:Y:S01]  /*3c70*/  FADD.FTZ R38, R152.reuse, R15 ;  /* 0x0000000f98267221 */ /* 0x040fe20000010000 */
[----:B------:R-:W-:Y:S01]  /*3c80*/  F2FP.BF16.F32.PACK_AB R152, R152, R103 ;  /* 0x000000679898723e */ /* 0x000fe200000010ff */
[----:B0-----:R-:W-:Y:S02]  /*3c90*/  IMAD.MOV.U32 R41, RZ, RZ, R87 ;  /* 0x000000ffff297224 */ /* 0x001fe400078e0057 */
[----:B------:R-:W-:Y:S02]  /*3ca0*/  FADD.FTZ R15, R107, R38 ;  /* 0x000000266b0f7221 */ /* 0x000fe40000010000 */
[----:B------:R0:W2:Y:S01]  /*3cb0*/  MUFU.EX2 R34, R45 ;  /* 0x0000002d00227308 */ /* 0x0000a20000000800 */
[----:B---3--:R-:W-:Y:S01]  /*3cc0*/  FADD.FTZ R10, R32, R3 ;  /* 0x00000003200a7221 */ /* 0x008fe20000010000 */
[----:B------:R-:W-:Y:S01]  /*3cd0*/  FADD.FTZ R40, R154, R15 ;  /* 0x0000000f9a287221 */ /* 0x000fe20000010000 */
[----:B------:R-:W-:Y:S01]  /*3ce0*/  F2FP.BF16.F32.PACK_AB R149, R32, R39 ;  /* 0x000000272095723e */ /* 0x000fe200000010ff */
[--C-:B------:R-:W-:Y:S01]  /*3cf0*/  IMAD.MOV.U32 R39, RZ, RZ, R87.reuse ;  /* 0x000000ffff277224 */ /* 0x100fe200078e0057 */
[----:B------:R-:W-:Y:S01]  /*3d00*/  F2FP.BF16.F32.PACK_AB R154, R154, R107 ;  /* 0x0000006b9a9a723e */ /* 0x000fe200000010ff */
[----:B------:R-:W-:-:S02]  /*3d10*/  IMAD.MOV.U32 R32, RZ, RZ, R87 ;  /* 0x000000ffff207224 */ /* 0x000fc400078e0057 */
[----:B------:R-:W3:Y:S01]  /*3d20*/  MUFU.EX2 R47, R47 ;  /* 0x0000002f002f7308 */ /* 0x000ee20000000800 */
[----:B-1----:R-:W-:Y:S01]  /*3d30*/  FADD.FTZ R3, R43, R10 ;  /* 0x0000000a2b037221 */ /* 0x002fe20000010000 */
[----:B0-----:R-:W-:-:S06]  /*3d40*/  IMAD.MOV.U32 R45, RZ, RZ, R87 ;  /* 0x000000ffff2d7224 */ /* 0x001fcc00078e0057 */
[----:B------:R-:W0:Y:S01]  /*3d50*/  MUFU.EX2 R109, R109 ;  /* 0x0000006d006d7308 */ /* 0x000e220000000800 */
[C---:B--2---:R-:W-:Y:S01]  /*3d60*/  FADD.FTZ R38, R34.reuse, R3 ;  /* 0x0000000322267221 */ /* 0x044fe20000010000 */
[----:B------:R-:W-:Y:S01]  /*3d70*/  F2FP.BF16.F32.PACK_AB R151, R34, R43 ;  /* 0x0000002b2297723e */ /* 0x000fe200000010ff */
[--C-:B------:R-:W-:Y:S02]  /*3d80*/  IMAD.MOV.U32 R43, RZ, RZ, R87.reuse ;  /* 0x000000ffff2b7224 */ /* 0x100fe400078e0057 */
[----:B------:R-:W-:-:S03]  /*3d90*/  IMAD.MOV.U32 R34, RZ, RZ, R87 ;  /* 0x000000ffff227224 */ /* 0x000fc600078e0057 */
[----:B------:R1:W2:Y:S01]  /*3da0*/  MUFU.EX2 R36, R49 ;  /* 0x0000003100247308 */ /* 0x0002a20000000800 */
[----:B---3--:R-:W-:-:S07]  /*3db0*/  FADD.FTZ R3, R47, R38 ;  /* 0x000000262f037221 */ /* 0x008fce0000010000 */
[----:B------:R-:W3:Y:S01]  /*3dc0*/  MUFU.EX2 R156, R111 ;  /* 0x0000006f009c7308 */ /* 0x000ee20000000800 */
[----:B0-----:R-:W-:Y:S01]  /*3dd0*/  FADD.FTZ R15, R109, R40 ;  /* 0x000000286d0f7221 */ /* 0x001fe20000010000 */
[----:B-1----:R-:W-:-:S06]  /*3de0*/  IMAD.MOV.U32 R49, RZ, RZ, R87 ;  /* 0x000000ffff317224 */ /* 0x002fcc00078e0057 */
[----:B------:R-:W0:Y:S01]  /*3df0*/  MUFU.EX2 R59, R59 ;  /* 0x0000003b003b7308 */ /* 0x000e220000000800 */
[C---:B--2---:R-:W-:Y:S01]  /*3e00*/  FADD.FTZ R38, R36.reuse, R3 ;  /* 0x0000000324267221 */ /* 0x044fe20000010000 */
[----:B------:R-:W-:Y:S01]  /*3e10*/  F2FP.BF16.F32.PACK_AB R153, R36, R47 ;  /* 0x0000002f2499723e */ /* 0x000fe200000010ff */
[--C-:B------:R-:W-:Y:S02]  /*3e20*/  IMAD.MOV.U32 R47, RZ, RZ, R87.reuse ;  /* 0x000000ffff2f7224 */ /* 0x100fe400078e0057 */
[----:B------:R-:W-:-:S03]  /*3e30*/  IMAD.MOV.U32 R36, RZ, RZ, R87 ;  /* 0x000000ffff247224 */ /* 0x000fc600078e0057 */
[----:B------:R-:W1:Y:S01]  /*3e40*/  MUFU.EX2 R113, R113 ;  /* 0x0000007100717308 */ /* 0x000e620000000800 */
[C---:B---3--:R-:W-:Y:S01]  /*3e50*/  FADD.FTZ R40, R156.reuse, R15 ;  /* 0x0000000f9c287221 */ /* 0x048fe20000010000 */
[----:B------:R-:W-:-:S06]  /*3e60*/  F2FP.BF16.F32.PACK_AB R156, R156, R109 ;  /* 0x0000006d9c9c723e */ /* 0x000fcc00000010ff */
[----:B------:R2:W3:Y:S01]  /*3e70*/  MUFU.EX2 R0, R63 ;  /* 0x0000003f00007308 */ /* 0x0004e20000000800 */
[----:B0-----:R-:W-:-:S07]  /*3e80*/  FADD.FTZ R3, R59, R38 ;  /* 0x000000263b037221 */ /* 0x001fce0000010000 */
[----:B------:R-:W0:Y:S01]  /*3e90*/  MUFU.EX2 R65, R65 ;  /* 0x0000004100417308 */ /* 0x000e220000000800 */
[----:B-1----:R-:W-:Y:S01]  /*3ea0*/  FADD.FTZ R15, R113, R40 ;  /* 0x00000028710f7221 */ /* 0x002fe20000010000 */
[----:B--2---:R-:W-:-:S06]  /*3eb0*/  IMAD.MOV.U32 R63, RZ, RZ, R87 ;  /* 0x000000ffff3f7224 */ /* 0x004fcc00078e0057 */
[----:B------:R1:W2:Y:S01]  /*3ec0*/  MUFU.EX2 R10, R67 ;  /* 0x00000043000a7308 */ /* 0x0002a20000000800 */
[C---:B---3--:R-:W-:Y:S01]  /*3ed0*/  FADD.FTZ R40, R0.reuse, R3 ;  /* 0x0000000300287221 */ /* 0x048fe20000010000 */
[----:B------:R-:W-:Y:S01]  /*3ee0*/  F2FP.BF16.F32.PACK_AB R155, R0, R59 ;  /* 0x0000003b009b723e */ /* 0x000fe200000010ff */
[----:B------:R-:W-:-:S05]  /*3ef0*/  IMAD.MOV.U32 R59, RZ, RZ, R87 ;  /* 0x000000ffff3b7224 */ /* 0x000fca00078e0057 */
[----:B------:R-:W3:Y:S01]  /*3f00*/  MUFU.EX2 R69, R69 ;  /* 0x0000004500457308 */ /* 0x000ee20000000800 */
[----:B0-----:R-:W-:Y:S01]  /*3f10*/  FADD.FTZ R13, R65, R40 ;  /* 0x00000028410d7221 */ /* 0x001fe20000010000 */
[--C-:B-1----:R-:W-:Y:S02]  /*3f20*/  IMAD.MOV.U32 R67, RZ, RZ, R87.reuse ;  /* 0x000000ffff437224 */ /* 0x102fe400078e0057 */
[----:B------:R-:W-:-:S04]  /*3f30*/  IMAD.MOV.U32 R40, RZ, RZ, R87 ;  /* 0x000000ffff287224 */ /* 0x000fc800078e0057 */
[----:B------:R-:W0:Y:S01]  /*3f40*/  MUFU.EX2 R26, R26 ;  /* 0x0000001a001a7308 */ /* 0x000e220000000800 */
[C---:B--2---:R-:W-:Y:S01]  /*3f50*/  FADD.FTZ R8, R10.reuse, R13 ;  /* 0x0000000d0a087221 */ /* 0x044fe20000010000 */
[----:B------:R-:W-:Y:S01]  /*3f60*/  F2FP.BF16.F32.PACK_AB R157, R10, R65 ;  /* 0x000000410a9d723e */ /* 0x000fe200000010ff */
[----:B------:R-:W-:Y:S01]  /*3f70*/  IMAD.MOV.U32 R10, RZ, RZ, 0x3f800000 ;  /* 0x3f800000ff0a7424 */ /* 0x000fe200078e00ff */
[----:B------:R-:W-:-:S04]  /*3f80*/  MOV R65, R87 ;  /* 0x0000005700417202 */ /* 0x000fc80000000f00 */
[----:B------:R1:W2:Y:S01]  /*3f90*/  MUFU.EX2 R38, R71 ;  /* 0x0000004700267308 */ /* 0x0002a20000000800 */
[----:B---3--:R-:W-:Y:S01]  /*3fa0*/  FADD.FTZ R13, R69, R8 ;  /* 0x00000008450d7221 */ /* 0x008fe20000010000 */
[----:B------:R-:W-:Y:S02]  /*3fb0*/  IMAD.MOV.U32 R8, RZ, RZ, 0x3f800000 ;  /* 0x3f800000ff087424 */ /* 0x000fe400078e00ff */
[C---:B0-----:R-:W-:Y:S01]  /*3fc0*/  FADD.FTZ R3, R26.reuse, R15 ;  /* 0x0000000f1a037221 */ /* 0x041fe20000010000 */
[----:B------:R-:W-:Y:S01]  /*3fd0*/  F2FP.BF16.F32.PACK_AB R158, R26, R113 ;  /* 0x000000711a9e723e */ /* 0x000fe200000010ff */
[--C-:B-1----:R-:W-:Y:S02]  /*3fe0*/  IMAD.MOV.U32 R71, RZ, RZ, R87.reuse ;  /* 0x000000ffff477224 */ /* 0x102fe400078e0057 */
[----:B------:R-:W-:Y:S02]  /*3ff0*/  IMAD.MOV.U32 R26, RZ, RZ, R87 ;  /* 0x000000ffff1a7224 */ /* 0x000fe400078e0057 */
[C---:B--2---:R-:W-:Y:S01]  /*4000*/  FADD.FTZ R0, R38.reuse, R13 ;  /* 0x0000000d26007221 */ /* 0x044fe20000010000 */
[----:B------:R-:W-:Y:S01]  /*4010*/  F2FP.BF16.F32.PACK_AB R159, R38, R69 ;  /* 0x00000045269f723e */ /* 0x000fe200000010ff */
[----:B------:R-:W-:-:S02]  /*4020*/  IMAD.MOV.U32 R69, RZ, RZ, R87 ;  /* 0x000000ffff457224 */ /* 0x000fc400078e0057 */
[----:B------:R-:W-:Y:S01]  /*4030*/  IMAD.MOV.U32 R38, RZ, RZ, R87 ;  /* 0x000000ffff267224 */ /* 0x000fe200078e0057 */
[----:B------:R-:W-:Y:S06]  /*4040*/  @!P1 BRA `(.L_x_194) ;  /* 0x00000024003c9947 */ /* 0x000fec0003800000 */
[----:B------:R-:W-:Y:S01]  /*4050*/  MOV R20, R11 ;  /* 0x0000000b00147202 */ /* 0x000fe20000000f00 */
[----:B------:R-:W-:Y:S01]  /*4060*/  IMAD.MOV.U32 R14, RZ, RZ, R9 ;  /* 0x000000ffff0e7224 */ /* 0x000fe200078e0009 */
        /* <DEDUP_REMOVED lines=33> */
[----:B------:R-:W-:Y:S01]  /*4280*/  UMOV UR4, UR5 ;  /* 0x0000000500047c82 */ /* 0x000fe20008000000 */
[----:B------:R-:W-:Y:S01]  /*4290*/  UMOV UR5, UR39 ;  /* 0x0000002700057c82 */ /* 0x000fe20008000000 */
[----:B------:R-:W-:Y:S01]  /*42a0*/  UMOV UR6, UR38 ;  /* 0x0000002600067c82 */ /* 0x000fe20008000000 */
[----:B------:R-:W-:-:S05]  /*42b0*/  ULDC UR7, c[0x0][0x9d8] ;  /* 0x0002760000077ab9 */ /* 0x000fca0000000800 */
.L_x_205:
[----:B------:R-:W-:-:S04]  /*42c0*/  UISETP.NE.AND UP0, UPT, UR6, 0x1, UPT ;  /* 0x000000010600788c */ /* 0x000fc8000bf05270 */
[----:B------:R-:W-:-:S04]  /*42d0*/  USEL UR39, URZ, 0x1, UP0 ;  /* 0x000000013f277887 */ /* 0x000fc80008000000 */
[----:B------:R-:W-:Y:S01]  /*42e0*/  ULOP3.LUT UR39, UR5, UR39, URZ, 0x3c, !UPT ;  /* 0x0000002705277292 */ /* 0x000fe2000f8e3c3f */
[----:B------:R-:W-:Y:S11]  /*42f0*/  @!P0 BRA `(.L_x_195) ;  /* 0x0000000000048947 */ /* 0x000ff60003800000 */
[----:B------:R-:W-:Y:S01]  /*4300*/  BPT.TRAP 0x1 ;  /* 0x000000040000795c */ /* 0x000fe20000300000 */
.L_x_195:
[----:B------:R-:W0:Y:S01]  /*4310*/  S2UR UR42, SR_CgaCtaId ;  /* 0x00000000002a79c3 */ /* 0x000e220000008800 */
[----:B------:R-:W-:Y:S01]  /*4320*/  UIADD3 UR38, UR6, 0x1, URZ ;  /* 0x0000000106267890 */ /* 0x000fe2000fffe03f */
[----:B------:R-:W-:Y:S01]  /*4330*/  IMAD.U32 R9, RZ, RZ, UR39 ;  /* 0x00000027ff097e24 */ /* 0x000fe2000f8e00ff */
[----:B------:R-:W-:Y:S02]  /*4340*/  UMOV UR8, 0x400 ;  /* 0x0000040000087882 */ /* 0x000fe40000000000 */
[----:B------:R-:W-:Y:S02]  /*4350*/  UISETP.NE.AND UP0, UPT, UR38, 0x2, UPT ;  /* 0x000000022600788c */ /* 0x000fe4000bf05270 */
[----:B------:R-:W-:Y:S02]  /*4360*/  SHF.L.U32 R9, R9, 0x1f, RZ ;  /* 0x0000001f09097819 */ /* 0x000fe400000006ff */
[----:B------:R-:W-:Y:S02]  /*4370*/  USEL UR38, UR38, URZ, UP0 ;  /* 0x0000003f26267287 */ /* 0x000fe40008000000 */
[----:B0-----:R-:W-:-:S04]  /*4380*/  ULEA UR8, UR42, UR8, 0x18 ;  /* 0x000000082a087291 */ /* 0x001fc8000f8ec03f */
[----:B------:R-:W-:-:S09]  /*4390*/  ULEA UR9, UR38, UR8, 0x3 ;  /* 0x0000000826097291 */ /* 0x000fd2000f8e183f */
[----:B------:R0:W1:Y:S01]  /*43a0*/  SYNCS.PHASECHK.TRANS64.TRYWAIT P1, [UR9+0x2a830], R9 ;  /* 0x02a83009ff0075a7 */ /* 0x0000620008020149 */
[----:B------:R-:W-:Y:S05]  /*43b0*/  @!P0 BRA `(.L_x_196) ;  /* 0x0000000000048947 */ /* 0x000fea0003800000 */
[----:B------:R-:W-:Y:S01]  /*43c0*/  BPT.TRAP 0x1 ;  /* 0x000000040000795c */ /* 0x000fe20000300000 */
.L_x_196:
[----:B-1----:R-:W-:Y:S05]  /*43d0*/  @P1 BRA `(.L_x_197) ;  /* 0x0000000000081947 */ /* 0x002fea0003800000 */
[----:B------:R-:W1:Y:S02]  /*43e0*/  SYNCS.PHASECHK.TRANS64.TRYWAIT P1, [UR9+0x2a830], R9 ;  /* 0x02a83009ff0075a7 */ /* 0x000e640008020149 */
[----:B-1----:R-:W-:Y:S05]  /*43f0*/  @!P1 BRA `(.L_x_198) ;  /* 0x000000b800849947 */ /* 0x002fea0003800000 */
.L_x_197:
[----:B------:R-:W-:Y:S01]  /*4400*/  R2UR UR32, R4 ;  /* 0x00000000042072ca */ /* 0x000fe200000e0000 */
[----:B------:R-:W-:Y:S01]  /*4410*/  UIMAD UR10, UR38, 0x900, UR11 ;  /* 0x00000900260a78a4 */ /* 0x000fe2000f8e020b */
[----:B------:R-:W-:Y:S01]  /*4420*/  R2UR UR33, R5 ;  /* 0x00000000052172ca */ /* 0x000fe200000e0000 */
[----:B------:R-:W-:Y:S01]  /*4430*/  WARPGROUP.ARRIVE ;  /* 0x00000000000079c5 */ /* 0x000fe20000000000 */
[----:B------:R-:W-:Y:S01]  /*4440*/  UMOV UR35, 0x40000040 ;  /* 0x4000004000237882 */ /* 0x000fe20000000000 */
[----:B------:R-:W-:Y:S01]  /*4450*/  UIADD3 UR14, UR10, 0x304, URZ ;  /* 0x000003040a0e7890 */ /* 0x000fe2000fffe03f */
[-C--:B------:R-:W-:Y:S01]  /*4460*/  FMUL.FTZ R24, R24, R10.reuse ;  /* 0x0000000a18187220 */ /* 0x080fe20000410000 */
[----:B------:R-:W-:Y:S01]  /*4470*/  UMOV UR15, 0x40000040 ;  /* 0x40000040000f7882 */ /* 0x000fe20000000000 */
[----:B------:R-:W-:Y:S01]  /*4480*/  UMOV UR34, UR10 ;  /* 0x0000000a00227c82 */ /* 0x000fe20008000000 */
[----:B------:R-:W-:Y:S01]  /*4490*/  UIADD3 UR18, UR10, 0x306, URZ ;  /* 0x000003060a127890 */ /* 0x000fe2000fffe03f */
[-C--:B------:R-:W-:Y:S01]  /*44a0*/  FMUL.FTZ R25, R25, R10.reuse ;  /* 0x0000000a19197220 */ /* 0x080fe20000410000 */
[----:B------:R-:W-:Y:S01]  /*44b0*/  UMOV UR19, 0x40000040 ;  /* 0x4000004000137882 */ /* 0x000fe20000000000 */
[----:B------:R-:W-:Y:S01]  /*44c0*/  UIADD3 UR22, UR10, 0x600, URZ ;  /* 0x000006000a167890 */ /* 0x000fe2000fffe03f */
[-C--:B------:R-:W-:Y:S01]  /*44d0*/  FMUL.FTZ R28, R28, R10.reuse ;  /* 0x0000000a1c1c7220 */ /* 0x080fe20000410000 */
[----:B------:R-:W-:Y:S01]  /*44e0*/  UMOV UR23, 0x40000040 ;  /* 0x4000004000177882 */ /* 0x000fe20000000000 */
[----:B------:R-:W-:Y:S01]  /*44f0*/  HGMMA.64x96x16.F32.BF16 R88, gdesc[UR32], RZ, !UPT, gsb0 ;  /* 0x01600000205879f0 */ /* 0x000fe2000c0018ff */
[----:B------:R-:W-:Y:S01]  /*4500*/  R2UR UR32, R6 ;  /* 0x00000000062072ca */ /* 0x000fe200000e0000 */
[----:B------:R-:W-:Y:S01]  /*4510*/  UIADD3 UR34, UR10, 0x2, URZ ;  /* 0x000000020a227890 */ /* 0x000fe2000fffe03f */
[----:B------:R-:W-:Y:S01]  /*4520*/  R2UR UR33, R7 ;  /* 0x00000000072172ca */ /* 0x000fe200000e0000 */
[----:B------:R-:W-:Y:S01]  /*4530*/  UMOV UR35, 0x40000040 ;  /* 0x4000004000237882 */ /* 0x000fe20000000000 */
[----:B------:R-:W-:Y:S01]  /*4540*/  UIADD3 UR26, UR10, 0x602, URZ ;  /* 0x000006020a1a7890 */ /* 0x000fe2000fffe03f */
[-C--:B------:R-:W-:Y:S01]  /*4550*/  FMUL.FTZ R29, R29, R10.reuse ;  /* 0x0000000a1d1d7220 */ /* 0x080fe20000410000 */
[----:B------:R-:W-:Y:S01]  /*4560*/  UMOV UR27, 0x40000040 ;  /* 0x40000040001b7882 */ /* 0x000fe20000000000 */
        /* <DEDUP_REMOVED lines=64> */
[----:B------:R-:W-:Y:S01]  /*4970*/  HGMMA.64x96x16.F32.BF16 R88, gdesc[UR32], R88, gsb0 ;  /* 0x01600000205879f0 */ /* 0x000fe20008001858 */
[----:B------:R-:W-:Y:S01]  /*4980*/  UIADD3 UR34, UR10, 0x4, URZ ;  /* 0x000000040a227890 */ /* 0x000fe2000fffe03f */
[----:B------:R-:W-:Y:S01]  /*4990*/  UMOV UR32, UR56 ;  /* 0x0000003800207c82 */ /* 0x000fe20008000000 */
[----:B------:R-:W-:Y:S01]  /*49a0*/  UMOV UR33, UR57 ;  /* 0x0000003900217c82 */ /* 0x000fe20008000000 */
[----:B------:R-:W-:Y:S01]  /*49b0*/  UMOV UR35, 0x40000040 ;  /* 0x4000004000237882 */ /* 0x000fe20000000000 */
[----:B------:R-:W-:Y:S02]  /*49c0*/  WARPGROUP.DEPBAR.LE gsb0, 0x0 ;  /* 0x00008000000079c5 */ /* 0x000fe40000010000 */
        /* <DEDUP_REMOVED lines=48> */
.L_x_199:
[----:B------:R-:W-:Y:S01]  /*4cd0*/  ULEA UR10, UR6, UR8, 0x3 ;  /* 0x00000008060a7291 */ /* 0x000fe2000f8e183f */
[----:B------:R-:W-:-:S05]  /*4ce0*/  IMAD.U32 R8, RZ, RZ, UR5 ;  /* 0x00000005ff087e24 */ /* 0x000fca000f8e00ff */
[----:B------:R-:W-:-:S04]  /*4cf0*/  SHF.L.U32 R8, R8, 0x1f, RZ ;  /* 0x0000001f08087819 */ /* 0x000fc800000006ff */
[----:B------:R2:W3:Y:S01]  /*4d00*/  SYNCS.PHASECHK.TRANS64.TRYWAIT P1, [UR10+0x2a850], R8 ;  /* 0x02a85008ff0075a7 */ /* 0x0004e2000802014a */
[----:B------:R-:W-:Y:S05]  /*4d10*/  @!P0 BRA `(.L_x_200) ;  /* 0x0000000000048947 */ /* 0x000fea0003800000 */
[----:B------:R-:W-:Y:S01]  /*4d20*/  BPT.TRAP 0x1 ;  /* 0x000000040000795c */ /* 0x000fe20000300000 */
.L_x_200:
[----:B---3--:R-:W-:Y:S05]  /*4d30*/  @P1 BRA `(.L_x_201) ;  /* 0x0000000000081947 */ /* 0x008fea0003800000 */
[----:B------:R-:W3:Y:S02]  /*4d40*/  SYNCS.PHASECHK.TRANS64.TRYWAIT P1, [UR10+0x2a850], R8 ;  /* 0x02a85008ff0075a7 */ /* 0x000ee4000802014a */
[----:B---3--:R-:W-:Y:S05]  /*4d50*/  @!P1 BRA `(.L_x_202) ;  /* 0x000000b000449947 */ /* 0x008fea0003800000 */
.L_x_201:
[----:B------:R-:W-:Y:S01]  /*4d60*/  UIADD3 UR8, UR8, 0x400, URZ ;  /* 0x0000040008087890 */ /* 0x000fe2000fffe03f */
[----:B------:R-:W-:Y:S01]  /*4d70*/  WARPGROUP.ARRIVE ;  /* 0x00000000000079c5 */ /* 0x000fe20000000000 */
[----:B------:R-:W-:Y:S02]  /*4d80*/  UMOV UR15, 0x40000040 ;  /* 0x40000040000f7882 */ /* 0x000fe40000000000 */
[----:B------:R-:W-:-:S04]  /*4d90*/  USHF.R.U32.HI UR8, URZ, 0x4, UR8 ;  /* 0x000000043f087899 */ /* 0x000fc80008011608 */
[----:B------:R-:W-:-:S04]  /*4da0*/  ULOP3.LUT UR8, UR8, 0x3fff, URZ, 0xc0, !UPT ;  /* 0x00003fff08087892 */ /* 0x000fc8000f8ec03f */
[----:B------:R-:W-:-:S04]  /*4db0*/  ULOP3.LUT UR5, UR8, 0x3000000, URZ, 0xfc, !UPT ;  /* 0x0300000008057892 */ /* 0x000fc8000f8efc3f */
[----:B------:R-:W-:-:S07]  /*4dc0*/  UIMAD UR5, UR6, 0x600, UR5 ;  /* 0x00000600060578a4 */ /* 0x000fce000f8e0205 */
[----:B------:R-:W-:Y:S02]  /*4dd0*/  UMOV UR14, UR5 ;  /* 0x00000005000e7c82 */ /* 0x000fe40008000000 */
        /* <DEDUP_REMOVED lines=25> */
[----:B------:R-:W-:Y:S03]  /*4f70*/  HGMMA.64x128x16.F32.BF16 R24, R156, gdesc[UR12].tnspB, R24, gsb0 ;  /* 0x41e0000c9c187df0 */ /* 0x000fe60008001818 */
[----:B------:R-:W-:Y:S02]  /*4f80*/  WARPGROUP.DEPBAR.LE gsb0, 0x0 ;  /* 0x00008000000079c5 */ /* 0x000fe40000010000 */
[----:B------:R-:W-:Y:S05]  /*4f90*/  @!P0 BRA `(.L_x_203) ;  /* 0x0000000000048947 */ /* 0x000fea0003800000 */
[----:B------:R-:W-:Y:S01]  /*4fa0*/  BPT.TRAP 0x1 ;  /* 0x000000040000795c */ /* 0x000fe20000300000 */
.L_x_203:
[----:B------:R-:W-:Y:S01]  /*4fb0*/  FMUL.FTZ R137, R88, UR7 ;  /* 0x0000000758897c20 */ /* 0x000fe20008410000 */
[----:B------:R-:W-:Y:S01]  /*4fc0*/  FMUL.FTZ R139, R89, UR7 ;  /* 0x00000007598b7c20 */ /* 0x000fe20008410000 */
[----:B------:R-:W-:Y:S01]  /*4fd0*/  FMUL.FTZ R13, R90, UR7 ;  /* 0x000000075a0d7c20 */ /* 0x000fe20008410000 */
[----:B------:R-:W-:Y:S01]  /*4fe0*/  FMUL.FTZ R141, R92, UR7 ;  /* 0x000000075c8d7c20 */ /* 0x000fe20008410000 */
[----:B------:R-:W-:Y:S01]  /*4ff0*/  FMUL.FTZ R15, R91, UR7 ;  /* 0x000000075b0f7c20 */ /* 0x000fe20008410000 */
[----:B------:R-:W-:Y:S01]  /*5000*/  FMUL.FTZ R143, R93, UR7 ;  /* 0x000000075d8f7c20 */ /* 0x000fe20008410000 */
[----:B------:R-:W0:Y:S01]  /*5010*/  MUFU.TANH R137, R137 ;  /* 0x0000008900897308 */ /* 0x000e220000002400 */
[----:B------:R-:W-:Y:S01]  /*5020*/  FMUL.FTZ R21, R94, UR7 ;  /* 0x000000075e157c20 */ /* 0x000fe20008410000 */
[----:B------:R-:W-:Y:S01]  /*5030*/  FMUL.FTZ R145, R96, UR7 ;  /* 0x0000000760917c20 */ /* 0x000fe20008410000 */
[----:B------:R-:W-:Y:S01]  /*5040*/  FMUL.FTZ R89, R95, UR7 ;  /* 0x000000075f597c20 */ /* 0x000fe20008410000 */
[----:B------:R-:W-:Y:S01]  /*5050*/  FMUL.FTZ R147, R97, UR7 ;  /* 0x0000000761937c20 */ /* 0x000fe20008410000 */
[----:B------:R-:W-:Y:S01]  /*5060*/  FMUL.FTZ R91, R98, UR7 ;  /* 0x00000007625b7c20 */ /* 0x000fe20008410000 */
[----:B------:R-:W-:Y:S01]  /*5070*/  FMUL.FTZ R149, R100, UR7 ;  /* 0x0000000764957c20 */ /* 0x000fe20008410000 */
[----:B------:R-:W-:Y:S01]  /*5080*/  FMUL.FTZ R93, R99, UR7 ;  /* 0x00000007635d7c20 */ /* 0x000fe20008410000 */
[----:B------:R-:W3:Y:S01]  /*5090*/  MUFU.TANH R139, R139 ;  /* 0x0000008b008b7308 */ /* 0x000ee20000002400 */
        /* <DEDUP_REMOVED lines=8> */
[----:B0-2---:R-:W-:Y:S01]  /*5120*/  FMNMX.FTZ R8, R137, R14, !PT ;  /* 0x0000000e89087209 */ /* 0x005fe20007810000 */
[----:B------:R-:W-:Y:S01]  /*5130*/  FMUL.FTZ R101, R107, UR7 ;  /* 0x000000076b657c20 */ /* 0x000fe20008410000 */
[----:B------:R-:W-:Y:S01]  /*5140*/  FMUL.FTZ R159, R109, UR7 ;  /* 0x000000076d9f7c20 */ /* 0x000fe20008410000 */
[----:B------:R-:W-:Y:S01]  /*5150*/  FMUL.FTZ R103, R110, UR7 ;  /* 0x000000076e677c20 */ /* 0x000fe20008410000 */
[----:B------:R-:W-:Y:S01]  /*5160*/  FMUL.FTZ R203, R112, UR7 ;  /* 0x0000000770cb7c20 */ /* 0x000fe20008410000 */
[----:B------:R-:W-:Y:S01]  /*5170*/  FMUL.FTZ R105, R111, UR7 ;  /* 0x000000076f697c20 */ /* 0x000fe20008410000 */
[----:B------:R-:W-:Y:S01]  /*5180*/  FMUL.FTZ R205, R113, UR7 ;  /* 0x0000000771cd7c20 */ /* 0x000fe20008410000 */
[----:B------:R-:W0:Y:S01]  /*5190*/  MUFU.TANH R141, R141 ;  /* 0x0000008d008d7308 */ /* 0x000e220000002400 */
[----:B---3--:R-:W-:Y:S01]  /*51a0*/  FMNMX.FTZ R8, R139, R8, !PT ;  /* 0x000000088b087209 */ /* 0x008fe20007810000 */
[----:B------:R-:W-:Y:S01]  /*51b0*/  FMUL.FTZ R107, R114, UR7 ;  /* 0x00000007726b7c20 */ /* 0x000fe20008410000 */
[----:B------:R-:W-:Y:S01]  /*51c0*/  FMUL.FTZ R207, R116, UR7 ;  /* 0x0000000774cf7c20 */ /* 0x000fe20008410000 */
[----:B------:R-:W-:Y:S01]  /*51d0*/  FMUL.FTZ R109, R115, UR7 ;  /* 0x00000007736d7c20 */ /* 0x000fe20008410000 */
[----:B------:R-:W-:Y:S01]  /*51e0*/  FMUL.FTZ R209, R117, UR7 ;  /* 0x0000000775d17c20 */ /* 0x000fe20008410000 */
[----:B------:R-:W-:Y:S01]  /*51f0*/  FMUL.FTZ R111, R118, UR7 ;  /* 0x00000007766f7c20 */ /* 0x000fe20008410000 */
[----:B------:R-:W-:Y:S01]  /*5200*/  FMUL.FTZ R211, R120, UR7 ;  /* 0x0000000778d37c20 */ /* 0x000fe20008410000 */
[----:B------:R-:W2:Y:S01]  /*5210*/  MUFU.TANH R15, R15 ;  /* 0x0000000f000f7308 */ /* 0x000ea20000002400 */
[----:B----4-:R-:W-:Y:S01]  /*5220*/  FMNMX.FTZ R10, R13, R20, !PT ;  /* 0x000000140d0a7209 */ /* 0x010fe20007810000 */
[----:B------:R-:W-:Y:S01]  /*5230*/  FMUL.FTZ R113, R119, UR7 ;  /* 0x0000000777717c20 */ /* 0x000fe20008410000 */
[----:B------:R-:W-:Y:S01]  /*5240*/  FMUL.FTZ R213, R121, UR7 ;  /* 0x0000000779d57c20 */ /* 0x000fe20008410000 */
[----:B------:R-:W-:Y:S01]  /*5250*/  FMUL.FTZ R115, R122, UR7 ;  /* 0x000000077a737c20 */ /* 0x000fe20008410000 */
[----:B------:R-:W-:Y:S01]  /*5260*/  FMUL.FTZ R215, R124, UR7 ;  /* 0x000000077cd77c20 */ /* 0x000fe20008410000 */
[----:B------:R-:W-:Y:S01]  /*5270*/  FMUL.FTZ R117, R123, UR7 ;  /* 0x000000077b757c20 */ /* 0x000fe20008410000 */
[----:B------:R-:W-:Y:S01]  /*5280*/  FMUL.FTZ R125, R125, UR7 ;  /* 0x000000077d7d7c20 */ /* 0x000fe20008410000 */
[----:B------:R-:W3:Y:S01]  /*5290*/  MUFU.TANH R143, R143 ;  /* 0x0000008f008f7308 */ /* 0x000ee20000002400 */
[----:B0-----:R-:W-:Y:S01]  /*52a0*/  FMNMX.FTZ R8, R141, R8, !PT ;  /* 0x000000088d087209 */ /* 0x001fe20007810000 */
        /* <DEDUP_REMOVED lines=8> */
[----:B------:R-:W-:Y:S01]  /*5330*/  FMUL.FTZ R127, R131, UR7 ;  /* 0x00000007837f7c20 */ /* 0x000fe20008410000 */
[----:B------:R-:W-:Y:S01]  /*5340*/  FMUL.FTZ R221, R133, UR7 ;  /* 0x0000000785dd7c20 */ /* 0x000fe20008410000 */
[----:B------:R-:W-:Y:S01]  /*5350*/  FMUL.FTZ R131, R134, UR7 ;  /* 0x0000000786837c20 */ /* 0x000fe20008410000 */
[----:B------:R-:W-:Y:S01]  /*5360*/  FMUL.FTZ R133, R135, UR7 ;  /* 0x0000000787857c20 */ /* 0x000fe20008410000 */
[----:B-1----:R-:W1:Y:S01]  /*5370*/  LDC R12, c[0x0][0x988] ;  /* 0x00026200ff0c7b82 */ /* 0x002e620000000800 */
[----:B------:R-:W-:Y:S01]  /*5380*/  UIADD3 UR9, UR9, 0x2a840, URZ ;  /* 0x0002a84009097890 */ /* 0x000fe2000fffe03f */
[----:B------:R-:W2:Y:S01]  /*5390*/  MUFU.TANH R145, R145 ;  /* 0x0000009100917308 */ /* 0x000ea20000002400 */
[----:B---3--:R-:W-:-:S02]  /*53a0*/  FMNMX.FTZ R8, R143, R8, !PT ;  /* 0x000000088f087209 */ /* 0x008fc40007810000 */
[----:B------:R-:W-:-:S05]  /*53b0*/  UPRMT UR9, UR42, 0x654, UR9 ;  /* 0x000006542a097896 */ /* 0x000fca0008000009 */
[----:B------:R-:W3:Y:S01]  /*53c0*/  MUFU.TANH R89, R89 ;  /* 0x0000005900597308 */ /* 0x000ee20000002400 */
[----:B0-----:R-:W-:-:S03]  /*53d0*/  FMNMX.FTZ R10, R21, R10, !PT ;  /* 0x0000000a150a7209 */ /* 0x001fc60007810000 */
[----:B------:R-:W-:Y:S04]  /*53e0*/  SYNCS.ARRIVE.TRANS64.RED.A1T0 RZ, [UR9], RZ ;  /* 0x000000ffffff79a7 */ /* 0x000fe80008100409 */
[----:B------:R-:W0:Y:S01]  /*53f0*/  MUFU.TANH R147, R147 ;  /* 0x0000009300937308 */ /* 0x000e220000002400 */
[----:B--2---:R-:W-:-:S07]  /*5400*/  FMNMX.FTZ R8, R145, R8, !PT ;  /* 0x0000000891087209 */ /* 0x004fce0007810000 */
[----:B------:R-:W2:Y:S01]  /*5410*/  MUFU.TANH R91, R91 ;  /* 0x0000005b005b7308 */ /* 0x000ea20000002400 */
[----:B---3--:R-:W-:-:S07]  /*5420*/  FMNMX.FTZ R10, R89, R10, !PT ;  /* 0x0000000a590a7209 */ /* 0x008fce0007810000 */
[----:B------:R-:W3:Y:S01]  /*5430*/  MUFU.TANH R149, R149 ;  /* 0x0000009500957308 */ /* 0x000ee20000002400 */
[----:B0-----:R-:W-:-:S07]  /*5440*/  FMNMX.FTZ R8, R147, R8, !PT ;  /* 0x0000000893087209 */ /* 0x001fce0007810000 */
        /* <DEDUP_REMOVED lines=71> */
[----:B0-----:R-:W-:-:S05]  /*58c0*/  FMNMX.FTZ R8, R221, R8, !PT ;  /* 0x00000008dd087209 */ /* 0x001fca0007810000 */
[----:B------:R-:W0:Y:S01]  /*58d0*/  SHFL.BFLY PT, R9, R8, 0x2, 0x1f ;  /* 0x0c401f0008097f89 */ /* 0x000e2200000e0000 */
[----:B--2---:R-:W-:-:S04]  /*58e0*/  FMNMX.FTZ R10, R131, R10, !PT ;  /* 0x0000000a830a7209 */ /* 0x004fc80007810000 */
[----:B---3--:R-:W-:-:S05]  /*58f0*/  FMNMX.FTZ R10, R133, R10, !PT ;  /* 0x0000000a850a7209 */ /* 0x008fca0007810000 */
[----:B------:R-:W2:Y:S01]  /*5900*/  SHFL.BFLY PT, R11, R10, 0x2, 0x1f ;  /* 0x0c401f000a0b7f89 */ /* 0x000ea200000e0000 */
[----:B0-----:R-:W-:-:S05]  /*5910*/  FMNMX.FTZ R88, R8, R9, !PT ;  /* 0x0000000908587209 */ /* 0x001fca0007810000 */
[----:B------:R-:W0:Y:S01]  /*5920*/  SHFL.BFLY PT, R9, R88, 0x1, 0x1f ;  /* 0x0c201f0058097f89 */ /* 0x000e2200000e0000 */
[----:B--2---:R-:W-:-:S05]  /*5930*/  FMNMX.FTZ R90, R10, R11, !PT ;  /* 0x0000000b0a5a7209 */ /* 0x004fca0007810000 */
[----:B------:R-:W2:Y:S01]  /*5940*/  SHFL.BFLY PT, R11, R90, 0x1, 0x1f ;  /* 0x0c201f005a0b7f89 */ /* 0x000ea200000e0000 */
[----:B0-----:R-:W-:-:S05]  /*5950*/  FMNMX.FTZ R9, R88, R9, !PT ;  /* 0x0000000958097209 */ /* 0x001fca0007810000 */
[----:B------:R-:W-:-:S04]  /*5960*/  FADD.FTZ R135, -R9, R14 ;  /* 0x0000000e09877221 */ /* 0x000fc80000010100 */
[----:B-1----:R-:W-:-:S04]  /*5970*/  FMUL.FTZ R14, R135, R12 ;  /* 0x0000000c870e7220 */ /* 0x002fc80000410000 */
[----:B------:R0:W-:Y:S01]  /*5980*/  MUFU.EX2 R10, R14 ;  /* 0x0000000e000a7308 */ /* 0x0001e20000000800 */
[----:B--2---:R-:W-:-:S05]  /*5990*/  FMNMX.FTZ R11, R90, R11, !PT ;  /* 0x0000000b5a0b7209 */ /* 0x004fca0007810000 */
[----:B------:R-:W-:Y:S01]  /*59a0*/  FADD.FTZ R135, -R11, R20 ;  /* 0x000000140b877221 */ /* 0x000fe20000010100 */
[-C--:B------:R-:W-:Y:S01]  /*59b0*/  FMUL.FTZ R20, R9, R12.reuse ;  /* 0x0000000c09147220 */ /* 0x080fe20000410000 */
[-C--:B0-----:R-:W-:Y:S02]  /*59c0*/  FMUL.FTZ R14, R11, R12.reuse ;  /* 0x0000000c0b0e7220 */ /* 0x081fe40000410000 */
[-C--:B------:R-:W-:Y:S01]  /*59d0*/  FMUL.FTZ R8, R135, R12.reuse ;  /* 0x0000000c87087220 */ /* 0x080fe20000410000 */
[-CC-:B------:R-:W-:Y:S01]  /*59e0*/  FFMA.FTZ R135, R137, R12.reuse, -R20.reuse ;  /* 0x0000000c89877223 */ /* 0x180fe20000010814 */
[-CC-:B------:R-:W-:Y:S01]  /*59f0*/  FFMA.FTZ R136, R139, R12.reuse, -R20.reuse ;  /* 0x0000000c8b887223 */ /* 0x180fe20000010814 */
[-C--:B------:R-:W-:Y:S01]  /*5a00*/  FFMA.FTZ R138, R141, R12.reuse, -R20 ;  /* 0x0000000c8d8a7223 */ /* 0x080fe20000010814 */
[-C--:B------:R-:W-:Y:S01]  /*5a10*/  FFMA.FTZ R137, R13, R12.reuse, -R14 ;  /* 0x0000000c0d897223 */ /* 0x080fe2000001080e */
        /* <DEDUP_REMOVED lines=39> */
[----:B0-----:R-:W-:Y:S01]  /*5c90*/  FFMA.FTZ R3, R10, R3, R135 ;  /* 0x000000030a037223 */ /* 0x001fe20000010087 */
[-CC-:B------:R-:W-:Y:S01]  /*5ca0*/  FFMA.FTZ R155, R119, R12.reuse, -R14.reuse ;  /* 0x0000000c779b7223 */ /* 0x180fe2000001080e */
[-CC-:B------:R-:W-:Y:S01]  /*5cb0*/  FFMA.FTZ R121, R121, R12.reuse, -R14.reuse ;  /* 0x0000000c79797223 */ /* 0x180fe2000001080e */
[-CC-:B------:R-:W-:Y:S01]  /*5cc0*/  FFMA.FTZ R123, R123, R12.reuse, -R14.reuse ;  /* 0x0000000c7b7b7223 */ /* 0x180fe2000001080e */
[-CC-:B------:R-:W-:Y:S01]  /*5cd0*/  FFMA.FTZ R127, R127, R12.reuse, -R14.reuse ;  /* 0x0000000c7f7f7223 */ /* 0x180fe2000001080e */
[----:B------:R-:W-:-:S02]  /*5ce0*/  FFMA.FTZ R131, R131, R12, -R14 ;  /* 0x0000000c83837223 */ /* 0x000fc4000001080e */
[----:B------:R-:W0:Y:S08]  /*5cf0*/  MUFU.EX2 R136, R136 ;  /* 0x0000008800887308 */ /* 0x000e300000000800 */
[----:B------:R-:W2:Y:S01]  /*5d00*/  MUFU.EX2 R20, R20 ;  /* 0x0000001400147308 */ /* 0x000ea20000000800 */
[----:B-1----:R-:W-:-:S07]  /*5d10*/  FFMA.FTZ R97, R8, R0, R137 ;  /* 0x0000000008617223 */ /* 0x002fce0000010089 */
[----:B------:R-:W1:Y:S01]  /*5d20*/  MUFU.EX2 R138, R138 ;  /* 0x0000008a008a7308 */ /* 0x000e620000000800 */
[----:B0-----:R-:W-:-:S07]  /*5d30*/  FADD.FTZ R3, R136, R3 ;  /* 0x0000000388037221 */ /* 0x001fce0000010000 */
[----:B------:R-:W0:Y:S01]  /*5d40*/  MUFU.EX2 R13, R13 ;  /* 0x0000000d000d7308 */ /* 0x000e220000000800 */
[----:B--2---:R-:W-:Y:S01]  /*5d50*/  FADD.FTZ R0, R20, R97 ;  /* 0x0000006114007221 */ /* 0x004fe20000010000 */
[----:B------:R-:W-:-:S06]  /*5d60*/  FFMA.FTZ R97, R115, R12, -R14 ;  /* 0x0000000c73617223 */ /* 0x000fcc000001080e */
[----:B------:R-:W2:Y:S01]  /*5d70*/  MUFU.EX2 R139, R139 ;  /* 0x0000008b008b7308 */ /* 0x000ea20000000800 */
[----:B-1----:R-:W-:-:S07]  /*5d80*/  FADD.FTZ R102, R138, R3 ;  /* 0x000000038a667221 */ /* 0x002fce0000010000 */
[----:B------:R-:W1:Y:S01]  /*5d90*/  MUFU.EX2 R88, R88 ;  /* 0x0000005800587308 */ /* 0x000e620000000800 */
[----:B0-----:R-:W-:-:S07]  /*5da0*/  FADD.FTZ R3, R13, R0 ;  /* 0x000000000d037221 */ /* 0x001fce0000010000 */
[----:B------:R-:W0:Y:S01]  /*5db0*/  MUFU.EX2 R140, R140 ;  /* 0x0000008c008c7308 */ /* 0x000e220000000800 */
[----:B--2---:R-:W-:-:S07]  /*5dc0*/  FADD.FTZ R99, R139, R102 ;  /* 0x000000668b637221 */ /* 0x004fce0000010000 */
[----:B------:R-:W2:Y:S01]  /*5dd0*/  MUFU.EX2 R15, R15 ;  /* 0x0000000f000f7308 */ /* 0x000ea20000000800 */
[----:B-1----:R-:W-:-:S07]  /*5de0*/  FADD.FTZ R0, R88, R3 ;  /* 0x0000000358007221 */ /* 0x002fce0000010000 */
[----:B------:R-:W1:Y:S01]  /*5df0*/  MUFU.EX2 R141, R141 ;  /* 0x0000008d008d7308 */ /* 0x000e620000000800 */
[----:B0-----:R-:W-:-:S07]  /*5e00*/  FADD.FTZ R102, R140, R99 ;  /* 0x000000638c667221 */ /* 0x001fce0000010000 */
[----:B------:R-:W0:Y:S01]  /*5e10*/  MUFU.EX2 R90, R90 ;  /* 0x0000005a005a7308 */ /* 0x000e220000000800 */
[----:B--2---:R-:W-:-:S07]  /*5e20*/  FADD.FTZ R3, R15, R0 ;  /* 0x000000000f037221 */ /* 0x004fce0000010000 */
[----:B------:R-:W2:Y:S01]  /*5e30*/  MUFU.EX2 R142, R142 ;  /* 0x0000008e008e7308 */ /* 0x000ea20000000800 */
[----:B-1----:R-:W-:Y:S01]  /*5e40*/  FADD.FTZ R99, R141, R102 ;  /* 0x000000668d637221 */ /* 0x002fe20000010000 */
[-CC-:B------:R-:W-:Y:S01]  /*5e50*/  FFMA.FTZ R102, R117, R12.reuse, -R14.reuse ;  /* 0x0000000c75667223 */ /* 0x180fe2000001080e */
[----:B------:R-:W-:-:S05]  /*5e60*/  FFMA.FTZ R14, R133, R12, -R14 ;  /* 0x0000000c850e7223 */ /* 0x000fca000001080e */
        /* <DEDUP_REMOVED lines=69> */
[----:B--2---:R-:W-:Y:S01]  /*62c0*/  FADD.FTZ R0, R131, R0 ;  /* 0x0000000083007221 */ /* 0x004fe20000010000 */
[----:B-1----:R-:W-:-:S03]  /*62d0*/  FADD.FTZ R3, R159, R104 ;  /* 0x000000689f037221 */ /* 0x002fc60000010000 */
[----:B0-----:R-:W-:Y:S01]  /*62e0*/  FADD.FTZ R0, R14, R0 ;  /* 0x000000000e007221 */ /* 0x001fe20000010000 */
[----:B------:R-:W-:Y:S06]  /*62f0*/  @!P0 BRA `(.L_x_204) ;  /* 0x0000000000048947 */ /* 0x000fec0003800000 */
[----:B------:R-:W-:Y:S01]  /*6300*/  BPT.TRAP 0x1 ;  /* 0x000000040000795c */ /* 0x000fe20000300000 */
.L_x_204:
[----:B------:R-:W-:Y:S01]  /*6310*/  UISETP.GT.AND UP0, UPT, UR4, UR60, UPT ;  /* 0x0000003c0400728c */ /* 0x000fe2000bf04270 */
[----:B------:R-:W-:Y:S01]  /*6320*/  F2FP.BF16.F32.PACK_AB R158, R159, R158 ;  /* 0x0000009e9f9e723e */ /* 0x000fe200000010ff */
[----:B------:R-:W-:Y:S01]  /*6330*/  UIADD3 UR10, UR10, 0x2a860, URZ ;  /* 0x0002a8600a0a7890 */ /* 0x000fe2000fffe03f */
[----:B------:R-:W-:Y:S01]  /*6340*/  F2FP.BF16.F32.PACK_AB R137, R20, R137 ;  /* 0x000000891489723e */ /* 0x000fe200000010ff */
[----:B------:R-:W-:Y:S01]  /*6350*/  UIADD3 UR4, UR4, -0x1, URZ ;  /* 0xffffffff04047890 */ /* 0x000fe2000fffe03f */
[----:B------:R-:W-:Y:S01]  /*6360*/  F2FP.BF16.F32.PACK_AB R138, R139, R138 ;  /* 0x0000008a8b8a723e */ /* 0x000fe200000010ff */
[----:B------:R-:W-:Y:S01]  /*6370*/  UPRMT UR10, UR42, 0x654, UR10 ;  /* 0x000006542a0a7896 */ /* 0x000fe2000800000a */
[----:B------:R-:W-:Y:S01]  /*6380*/  PLOP3.LUT P1, PT, PT, PT, UP0, 0x80, 0x0 ;  /* 0x000000000000781c */ /* 0x000fe20003f2f008 */
[----:B------:R-:W-:Y:S01]  /*6390*/  UMOV UR5, UR39 ;  /* 0x0000002700057c82 */ /* 0x000fe20008000000 */
[----:B------:R-:W-:Y:S01]  /*63a0*/  UMOV UR6, UR38 ;  /* 0x0000002600067c82 */ /* 0x000fe20008000000 */
[----:B------:R-:W-:Y:S01]  /*63b0*/  F2FP.BF16.F32.PACK_AB R140, R141, R140 ;  /* 0x0000008c8d8c723e */ /* 0x000fe200000010ff */
[----:B------:R-:W-:Y:S01]  /*63c0*/  IMAD.MOV.U32 R20, RZ, RZ, R11 ;  /* 0x000000ffff147224 */ /* 0x000fe200078e000b */
[----:B------:R-:W-:-:S02]  /*63d0*/  F2FP.BF16.F32.PACK_AB R142, R143, R142 ;  /* 0x0000008e8f8e723e */ /* 0x000fc400000010ff */
[----:B------:R-:W-:Y:S01]  /*63e0*/  F2FP.BF16.F32.PACK_AB R144, R145, R144 ;  /* 0x000000909190723e */ /* 0x000fe200000010ff */
[----:B------:R-:W-:Y:S01]  /*63f0*/  SYNCS.ARRIVE.TRANS64.RED.A1T0 RZ, [UR10], RZ ;  /* 0x000000ffffff79a7 */ /* 0x000fe2000810040a */
[----:B------:R-:W-:Y:S02]  /*6400*/  F2FP.BF16.F32.PACK_AB R146, R147, R146 ;  /* 0x000000929392723e */ /* 0x000fe400000010ff */
[----:B------:R-:W-:Y:S02]  /*6410*/  F2FP.BF16.F32.PACK_AB R148, R149, R148 ;  /* 0x000000949594723e */ /* 0x000fe400000010ff */
[----:B------:R-:W-:Y:S02]  /*6420*/  F2FP.BF16.F32.PACK_AB R150, R151, R150 ;  /* 0x000000969796723e */ /* 0x000fe400000010ff */
[----:B------:R-:W-:Y:S02]  /*6430*/  F2FP.BF16.F32.PACK_AB R152, R153, R152 ;  /* 0x000000989998723e */ /* 0x000fe400000010ff */
[----:B------:R-:W-:Y:S01]  /*6440*/  F2FP.BF16.F32.PACK_AB R159, R14, R131 ;  /* 0x000000830e9f723e */ /* 0x000fe200000010ff */
[----:B------:R-:W-:Y:S01]  /*6450*/  IMAD.MOV.U32 R14, RZ, RZ, R9 ;  /* 0x000000ffff0e7224 */ /* 0x000fe200078e0009 */
        /* <DEDUP_REMOVED lines=12> */
[----:B------:R-:W-:Y:S01]  /*6520*/  F2FP.BF16.F32.PACK_AB R157, R127, R123 ;  /* 0x0000007b7f9d723e */ /* 0x000fe200000010ff */
[----:B------:R-:W-:Y:S06]  /*6530*/  @P1 BRA `(.L_x_205) ;  /* 0xffffffdc00601947 */ /* 0x000fec000383ffff */
.L_x_194:
        /* <DEDUP_REMOVED lines=67> */
.L_x_206:
[----:B------:R-:W0:Y:S01]  /*6970*/  S2UR UR8, SR_CgaCtaId ;  /* 0x00000000000879c3 */ /* 0x000e220000008800 */
[----:B------:R-:W-:Y:S01]  /*6980*/  UMOV UR4, 0x400 ;  /* 0x0000040000047882 */ /* 0x000fe20000000000 */
[----:B------:R-:W-:-:S04]  /*6990*/  MOV R4, UR39 ;  /* 0x0000002700047c02 */ /* 0x000fc80008000f00 */
[----:B------:R-:W-:Y:S01]  /*69a0*/  SHF.L.U32 R4, R4, 0x1f, RZ ;  /* 0x0000001f04047819 */ /* 0x000fe200000006ff */
[----:B0-----:R-:W-:-:S04]  /*69b0*/  ULEA UR4, UR8, UR4, 0x18 ;  /* 0x0000000408047291 */ /* 0x001fc8000f8ec03f */
[----:B------:R-:W-:-:S09]  /*69c0*/  ULEA UR5, UR38, UR4, 0x3 ;  /* 0x0000000426057291 */ /* 0x000fd2000f8e183f */
[----:B------:R0:W1:Y:S01]  /*69d0*/  SYNCS.PHASECHK.TRANS64.TRYWAIT P1, [UR5+0x2a850], R4 ;  /* 0x02a85004ff0075a7 */ /* 0x0000620008020145 */
[----:B------:R-:W-:Y:S05]  /*69e0*/  @!P0 BRA `(.L_x_207) ;  /* 0x0000000000048947 */ /* 0x000fea0003800000 */
[----:B------:R-:W-:Y:S01]  /*69f0*/  BPT.TRAP 0x1 ;  /* 0x000000040000795c */ /* 0x000fe20000300000 */
.L_x_207:
[----:B-1----:R-:W-:Y:S05]  /*6a00*/  @P1 BRA `(.L_x_208) ;  /* 0x0000000000081947 */ /* 0x002fea0003800000 */
[----:B------:R-:W1:Y:S02]  /*6a10*/  SYNCS.PHASECHK.TRANS64.TRYWAIT P1, [UR5+0x2a850], R4 ;  /* 0x02a85004ff0075a7 */ /* 0x000e640008020145 */
[----:B-1----:R-:W-:Y:S05]  /*6a20*/  @!P1 BRA `(.L_x_209) ;  /* 0x0000009400289947 */ /* 0x002fea0003800000 */
.L_x_208:
[----:B------:R-:W-:Y:S01]  /*6a30*/  UIADD3 UR4, UR4, 0x400, URZ ;  /* 0x0000040004047890 */ /* 0x000fe2000fffe03f */
[----:B------:R-:W-:Y:S01]  /*6a40*/  WARPGROUP.ARRIVE ;  /* 0x00000000000079c5 */ /* 0x000fe20000000000 */
[----:B------:R-:W-:Y:S01]  /*6a50*/  UMOV UR7, 0x40000040 ;  /* 0x4000004000077882 */ /* 0x000fe20000000000 */
[----:B01----:R-:W0:Y:S01]  /*6a60*/  SHFL.BFLY PT, R4, R3, 0x2, 0x1f ;  /* 0x0c401f0003047f89 */ /* 0x003e2200000e0000 */
[----:B------:R-:W-:Y:S01]  /*6a70*/  USHF.R.U32.HI UR4, URZ, 0x4, UR4 ;  /* 0x000000043f047899 */ /* 0x000fe20008011604 */
[----:B------:R-:W-:Y:S02]  /*6a80*/  IMAD.MOV.U32 R8, RZ, RZ, RZ ;  /* 0x000000ffff087224 */ /* 0x000fe400078e00ff */
[----:B------:R-:W1:Y:S01]  /*6a90*/  SHFL.BFLY PT, R5, R0, 0x2, 0x1f ;  /* 0x0c401f0000057f89 */ /* 0x000e6200000e0000 */
[----:B------:R-:W-:-:S04]  /*6aa0*/  ULOP3.LUT UR4, UR4, 0x3fff, URZ, 0xc0, !UPT ;  /* 0x00003fff04047892 */ /* 0x000fc8000f8ec03f */
[----:B------:R-:W-:-:S04]  /*6ab0*/  ULOP3.LUT UR4, UR4, 0x3000000, URZ, 0xfc, !UPT ;  /* 0x0300000004047892 */ /* 0x000fc8000f8efc3f */
[----:B------:R-:W-:-:S07]  /*6ac0*/  UIMAD UR4, UR38, 0x600, UR4 ;  /* 0x00000600260478a4 */ /* 0x000fce000f8e0204 */
[----:B------:R-:W-:Y:S02]  /*6ad0*/  UMOV UR6, UR4 ;  /* 0x0000000400067c82 */ /* 0x000fe40008000000 */
[----:B------:R-:W-:Y:S01]  /*6ae0*/  HGMMA.64x128x16.F32.BF16 R24, R136, gdesc[UR4].tnspB, R24, gsb0 ;  /* 0x41e0000488187df0 */ /* 0x000fe20008001818 */
[----:B------:R-:W-:Y:S01]  /*6af0*/  UIADD3 UR6, UR4, 0x80, URZ ;  /* 0x0000008004067890 */ /* 0x000fe2000fffe03f */
[----:B0-----:R-:W-:Y:S01]  /*6b00*/  FADD.FTZ R4, R4, R3 ;  /* 0x0000000304047221 */ /* 0x001fe20000010000 */
[----:B------:R-:W-:Y:S01]  /*6b10*/  UMOV UR7, 0x40000040 ;  /* 0x4000004000077882 */ /* 0x000fe20000000000 */
[----:B------:R-:W-:Y:S02]  /*6b20*/  IMAD.MOV.U32 R3, RZ, RZ, -0x800000 ;  /* 0xff800000ff037424 */ /* 0x000fe400078e00ff */
[----:B-1----:R-:W-:Y:S01]  /*6b30*/  FADD.FTZ R6, R5, R0 ;  /* 0x0000000005067221 */ /* 0x002fe20000010000 */
[----:B------:R-:W-:Y:S01]  /*6b40*/  IMAD.MOV.U32 R0, RZ, RZ, -0x800000 ;  /* 0xff800000ff007424 */ /* 0x000fe200078e00ff */
[----:B------:R-:W0:Y:S04]  /*6b50*/  SHFL.BFLY PT, R5, R4, 0x1, 0x1f ;  /* 0x0c201f0004057f89 */ /* 0x000e2800000e0000 */
[----:B------:R-:W1:Y:S01]  /*6b60*/  SHFL.BFLY PT, R7, R6, 0x1, 0x1f ;  /* 0x0c201f0006077f89 */ /* 0x000e6200000e0000 */
[----:B0-----:R-:W-:Y:S01]  /*6b70*/  FADD.FTZ R13, R4, R5 ;  /* 0x00000005040d7221 */ /* 0x001fe20000010000 */
[----:B------:R-:W-:-:S02]  /*6b80*/  IMAD.MOV.U32 R5, RZ, RZ, RZ ;  /* 0x000000ffff057224 */ /* 0x000fc400078e00ff */
[----:B-1----:R-:W-:Y:S02]  /*6b90*/  FADD.FTZ R14, R6, R7 ;  /* 0x00000007060e7221 */ /* 0x002fe40000010000 */
[----:B------:R-:W-:-:S03]  /*6ba0*/  FSETP.NE.FTZ.AND P1, PT, R13, RZ, PT ;  /* 0x000000ff0d00720b */ /* 0x000fc60003f35000 */
[----:B------:R-:W-:-:S10]  /*6bb0*/  FSETP.NE.FTZ.AND P2, PT, R14, RZ, PT ;  /* 0x000000ff0e00720b */ /* 0x000fd40003f55000 */
[----:B------:R-:W0:Y:S01]  /*6bc0*/  @P1 MUFU.LG2 R7, R13 ;  /* 0x0000000d00071308 */ /* 0x000e220000000c00 */
[C---:B------:R-:W-:Y:S02]  /*6bd0*/  @P1 FMUL.FTZ R4, R12.reuse, 0.69314718246459960938 ;  /* 0x3f3172180c041820 */ /* 0x040fe40000410000 */
[----:B------:R-:W-:-:S05]  /*6be0*/  @P2 FMUL.FTZ R15, R12, 0.69314718246459960938 ;  /* 0x3f3172180c0f2820 */ /* 0x000fca0000410000 */
        /* <DEDUP_REMOVED lines=34> */
.L_x_210:
[----:B------:R-:W-:Y:S01]  /*6e10*/  R2UR UR6, R178 ;  /* 0x00000000b20672ca */ /* 0x000fe200000e0000 */
[----:B------:R-:W-:Y:S01]  /*6e20*/  UIADD3 UR4, UR5, 0x2a860, URZ ;  /* 0x0002a86005047890 */ /* 0x000fe2000fffe03f */
[-C--:B------:R-:W-:Y:S01]  /*6e30*/  FMUL.FTZ R20, R24, R5.reuse ;  /* 0x0000000518147220 */ /* 0x080fe20000410000 */
[----:B------:R-:W-:Y:S01]  /*6e40*/  UIADD3 UR38, UR38, 0x1, URZ ;  /* 0x0000000126267890 */ /* 0x000fe2000fffe03f */
[-C--:B------:R-:W-:Y:S01]  /*6e50*/  FMUL.FTZ R21, R25, R5.reuse ;  /* 0x0000000519157220 */ /* 0x080fe20000410000 */
[----:B------:R-:W-:Y:S01]  /*6e60*/  UPRMT UR4, UR8, 0x654, UR4 ;  /* 0x0000065408047896 */ /* 0x000fe20008000004 */
[-C--:B------:R-:W-:Y:S01]  /*6e70*/  FMUL.FTZ R88, R28, R5.reuse ;  /* 0x000000051c587220 */ /* 0x080fe20000410000 */
[----:B------:R-:W-:Y:S01]  /*6e80*/  UISETP.NE.AND UP0, UPT, UR38, 0x2, UPT ;  /* 0x000000022600788c */ /* 0x000fe2000bf05270 */
[-C--:B------:R-:W-:Y:S01]  /*6e90*/  FMUL.FTZ R89, R29, R5.reuse ;  /* 0x000000051d597220 */ /* 0x080fe20000410000 */
[-C--:B------:R-:W-:Y:S01]  /*6ea0*/  FMUL.FTZ R90, R32, R5.reuse ;  /* 0x00000005205a7220 */ /* 0x080fe20000410000 */
[-C--:B------:R-:W-:Y:S01]  /*6eb0*/  FMUL.FTZ R91, R33, R5.reuse ;  /* 0x00000005215b7220 */ /* 0x080fe20000410000 */
[-C--:B------:R-:W-:Y:S01]  /*6ec0*/  FMUL.FTZ R36, R36, R5.reuse ;  /* 0x0000000524247220 */ /* 0x080fe20000410000 */
[-C--:B------:R-:W-:Y:S01]  /*6ed0*/  FMUL.FTZ R37, R37, R5.reuse ;  /* 0x0000000525257220 */ /* 0x080fe20000410000 */
[----:B------:R-:W-:Y:S01]  /*6ee0*/  UIADD3 UR6, UR6, 0x1, URZ ;  /* 0x0000000106067890 */ /* 0x000fe2000fffe03f */
[----:B------:R-:W-:Y:S01]  /*6ef0*/  SYNCS.ARRIVE.TRANS64.RED.A1T0 RZ, [UR4], RZ ;  /* 0x000000ffffff79a7 */ /* 0x000fe20008100404 */
[----:B------:R-:W-:Y:S01]  /*6f00*/  USEL UR4, URZ, 0x1, UP0 ;  /* 0x000000013f047887 */ /* 0x000fe20008000000 */
        /* <DEDUP_REMOVED lines=26> */
[----:B------:R-:W-:Y:S01]  /*70b0*/  FMUL.FTZ R93, R27, R8 ;  /* 0x000000081b5d7220 */ /* 0x000fe20000410000 */
[----:B------:R-:W-:-:S02]  /*70c0*/  IMAD.U32 R178, RZ, RZ, UR6 ;  /* 0x00000006ffb27e24 */ /* 0x000fc4000f8e00ff */
        /* <DEDUP_REMOVED lines=30> */
[----:B------:R-:W-:-:S02]  /*72b0*/  USEL UR38, UR38, URZ, UP0 ;  /* 0x0000003f26267287 */ /* 0x000fc40008000000 */
[----:B------:R-:W-:-:S12]  /*72c0*/  ULOP3.LUT UR39, UR39, UR4, URZ, 0x3c, !UPT ;  /* 0x0000000427277292 */ /* 0x000fd8000f8e3c3f */
.L_x_186:
[----:B------:R-:W0:Y:S01]  /*72d0*/  S2R R5, SR_CgaCtaId ;  /* 0x0000000000057919 */ /* 0x000e220000008800 */
[----:B------:R-:W-:Y:S01]  /*72e0*/  MOV R98, 0x400 ;  /* 0x0000040000627802 */ /* 0x000fe20000000f00 */
[----:B------:R-:W-:Y:S01]  /*72f0*/  BSSY B0, `(.L_x_211) ;  /* 0x0000300000007945 */ /* 0x000fe20003800000 */
[----:B------:R-:W-:Y:S02]  /*7300*/  BAR.SYNC.DEFER_BLOCKING 0x5, 0x180 ;  /* 0x0146000000007b1d */ /* 0x000fe40000010000 */
[----:B0-----:R-:W-:-:S05]  /*7310*/  LEA R98, R5, R98, 0x18 ;  /* 0x0000006205627211 */ /* 0x001fca00078ec0ff */
[----:B------:R-:W0:Y:S02]  /*7320*/  LDS.128 R24, [R98+0x2a8d0] ;  /* 0x02a8d00062187984 */ /* 0x000e240000000c00 */
[----:B0-----:R-:W-:Y:S02]  /*7330*/  R2UR UR6, R25 ;  /* 0x00000000190672ca */ /* 0x001fe400000e0000 */
[----:B------:R-:W-:Y:S01]  /*7340*/  R2UR UR5, R26 ;  /* 0x000000001a0572ca */ /* 0x000fe200000e0000 */
[----:B------:R-:W-:Y:S06]  /*7350*/  BAR.ARV 0x4, 0x180 ;  /* 0x0106000000007b1d */ /* 0x000fec0000002000 */
[----:B------:R-:W-:Y:S08]  /*7360*/  @P0 BRA `(.L_x_212) ;  /* 0x0000002000940947 */ /* 0x000ff00003800000 */
[----:B------:R-:W0:Y:S01]  /*7370*/  S2R R5, SR_SWINHI ;  /* 0x0000000000057919 */ /* 0x000e220000002f00 */
[----:B------:R-:W-:Y:S01]  /*7380*/  R2UR UR16, R18 ;  /* 0x00000000121072ca */ /* 0x000fe200000e0000 */
[----:B------:R-:W-:Y:S01]  /*7390*/  USHF.L.U32 UR4, UR61, 0x2, URZ ;  /* 0x000000023d047899 */ /* 0x000fe2000800063f */
[----:B------:R-:W-:Y:S01]  /*73a0*/  F2FP.BF16.F32.PACK_AB R34, R53, R52 ;  /* 0x000000343522723e */ /* 0x000fe200000010ff */
[----:B------:R-:W-:Y:S01]  /*73b0*/  BAR.SYNC.DEFER_BLOCKING 0x1, 0x100 ;  /* 0x0044000000007b1d */ /* 0x000fe20000010000 */
[----:B------:R-:W-:Y:S02]  /*73c0*/  R2UR UR13, R177 ;  /* 0x00000000b10d72ca */ /* 0x000fe400000e0000 */
[----:B------:R-:W-:Y:S02]  /*73d0*/  R2UR UR15, R175 ;  /* 0x00000000af0f72ca */ /* 0x000fe400000e0000 */
[----:B------:R-:W-:Y:S01]  /*73e0*/  R2UR UR14, R19 ;  /* 0x00000000130e72ca */ /* 0x000fe200000e0000 */
[----:B------:R-:W-:Y:S01]  /*73f0*/  ULDC.64 UR10, c[0x0][0xc00] ;  /* 0x00030000000a7ab9 */ /* 0x000fe20000000a00 */
[----:B------:R-:W-:Y:S01]  /*7400*/  R2UR UR18, R174 ;  /* 0x00000000ae1272ca */ /* 0x000fe200000e0000 */
[----:B------:R-:W-:-:S06]  /*7410*/  UIADD3 UR7, UP0, UR4, UR10, URZ ;  /* 0x0000000a04077290 */ /* 0x000fcc000ff1e03f */
[----:B------:R-:W-:-:S04]  /*7420*/  USHF.L.U64.HI UR12, UR61, 0x2, UR13 ;  /* 0x000000023d0c7899 */ /* 0x000fc8000801020d */
[----:B------:R-:W-:Y:S01]  /*7430*/  UIADD3.X UR8, UR12, UR11, URZ, UP0, !UPT ;  /* 0x0000000b0c087290 */ /* 0x000fe200087fe43f */
[----:B------:R-:W-:Y:S02]  /*7440*/  MOV R24, R98 ;  /* 0x0000006200187202 */ /* 0x000fe40000000f00 */
[----:B0-----:R-:W-:-:S03]  /*7450*/  MOV R25, R5 ;  /* 0x0000000500197202 */ /* 0x001fc60000000f00 */
[----:B------:R-:W-:-:S03]  /*7460*/  IMAD.WIDE R4, R198, 0x2, R24 ;  /* 0x00000002c6047825 */ /* 0x000fc600078e0218 */
[C---:B------:R-:W-:Y:S02]  /*7470*/  LOP3.LUT R7, R4.reuse, 0x380, RZ, 0xc0, !PT ;  /* 0x0000038004077812 */ /* 0x040fe400078ec0ff */
[C---:B------:R-:W-:Y:S02]  /*7480*/  IADD3 R8, P5, R4.reuse, 0x40, RZ ;  /* 0x0000004004087810 */ /* 0x040fe40007fbe0ff */
[----:B------:R-:W-:Y:S02]  /*7490*/  SHF.R.U64 R7, R7, 0x3, RZ ;  /* 0x0000000307077819 */ /* 0x000fe400000012ff */
[C---:B------:R-:W-:Y:S02]  /*74a0*/  IADD3 R35, P6, R4.reuse, 0x20, RZ ;  /* 0x0000002004237810 */ /* 0x040fe40007fde0ff */
[C---:B------:R-:W-:Y:S02]  /*74b0*/  IADD3 R99, P4, R4.reuse, 0x60, RZ ;  /* 0x0000006004637810 */ /* 0x040fe40007f9e0ff */
[C---:B------:R-:W-:Y:S01]  /*74c0*/  IADD3 R101, P3, R4.reuse, 0x4000, RZ ;  /* 0x0000400004657810 */ /* 0x040fe20007f7e0ff */
[--C-:B------:R-:W-:Y:S01]  /*74d0*/  IMAD.X R33, RZ, RZ, R5.reuse, P6 ;  /* 0x000000ffff217224 */ /* 0x100fe200030e0605 */
[C---:B------:R-:W-:Y:S01]  /*74e0*/  IADD3 R103, P2, R4.reuse, 0x4020, RZ ;  /* 0x0000402004677810 */ /* 0x040fe20007f5e0ff */
[--C-:B------:R-:W-:Y:S01]  /*74f0*/  IMAD.X R29, RZ, RZ, R5.reuse, P4 ;  /* 0x000000ffff1d7224 */ /* 0x100fe200020e0605 */
[C---:B------:R-:W-:Y:S01]  /*7500*/  IADD3 R105, P1, R4.reuse, 0x4040, RZ ;  /* 0x0000404004697810 */ /* 0x040fe20007f3e0ff */
[--C-:B------:R-:W-:Y:S01]  /*7510*/  IMAD.X R15, RZ, RZ, R5.reuse, P3 ;  /* 0x000000ffff0f7224 */ /* 0x100fe200018e0605 */
[----:B------:R-:W-:Y:S01]  /*7520*/  IADD3 R107, P0, R4, 0x4060, RZ ;  /* 0x00004060046b7810 */ /* 0x000fe20007f1e0ff */
[--C-:B------:R-:W-:Y:S01]  /*7530*/  IMAD.X R13, RZ, RZ, R5.reuse, P2 ;  /* 0x000000ffff0d7224 */ /* 0x100fe200010e0605 */
[----:B------:R-:W-:Y:S01]  /*7540*/  LOP3.LUT R4, R7, R4, RZ, 0x3c, !PT ;  /* 0x0000000407047212 */ /* 0x000fe200078e3cff */
[--C-:B------:R-:W-:Y:S01]  /*7550*/  IMAD.X R11, RZ, RZ, R5.reuse, P1 ;  /* 0x000000ffff0b7224 */ /* 0x100fe200008e0605 */
[----:B------:R-:W-:Y:S01]  /*7560*/  LOP3.LUT R7, R8, 0x380, RZ, 0xc0, !PT ;  /* 0x0000038008077812 */ /* 0x000fe200078ec0ff */
[----:B------:R-:W-:Y:S01]  /*7570*/  IMAD.X R9, RZ, RZ, R5, P0 ;  /* 0x000000ffff097224 */ /* 0x000fe200000e0605 */
[----:B------:R-:W-:-:S02]  /*7580*/  LOP3.LUT R10, R99, 0x380, RZ, 0xc0, !PT ;  /* 0x00000380630a7812 */ /* 0x000fc400078ec0ff */
[----:B------:R-:W-:Y:S02]  /*7590*/  SHF.R.U64 R7, R7, 0x3, RZ ;  /* 0x0000000307077819 */ /* 0x000fe400000012ff */
[----:B------:R-:W-:Y:S02]  /*75a0*/  LOP3.LUT R12, R101, 0x380, RZ, 0xc0, !PT ;  /* 0x00000380650c7812 */ /* 0x000fe400078ec0ff */
[----:B------:R-:W-:Y:S02]  /*75b0*/  LOP3.LUT R30, R7, R8, RZ, 0x3c, !PT ;  /* 0x00000008071e7212 */ /* 0x000fe400078e3cff */
[----:B------:R-:W-:Y:S02]  /*75c0*/  SHF.R.U64 R10, R10, 0x3, RZ ;  /* 0x000000030a0a7819 */ /* 0x000fe400000012ff */
[----:B------:R-:W-:Y:S02]  /*75d0*/  LOP3.LUT R8, R103, 0x380, RZ, 0xc0, !PT ;  /* 0x0000038067087812 */ /* 0x000fe400078ec0ff */
[----:B------:R-:W-:-:S02]  /*75e0*/  LOP3.LUT R6, R35, 0x380, RZ, 0xc0, !PT ;  /* 0x0000038023067812 */ /* 0x000fc400078ec0ff */
[----:B------:R-:W-:Y:S02]  /*75f0*/  SHF.R.U64 R12, R12, 0x3, RZ ;  /* 0x000000030c0c7819 */ /* 0x000fe400000012ff */
[----:B------:R-:W-:Y:S02]  /*7600*/  LOP3.LUT R28, R10, R99, RZ, 0x3c, !PT ;  /* 0x000000630a1c7212 */ /* 0x000fe400078e3cff */
[----:B------:R-:W-:Y:S02]  /*7610*/  LOP3.LUT R18, R107, 0x380, RZ, 0xc0, !PT ;  /* 0x000003806b127812 */ /* 0x000fe400078ec0ff */
[----:B------:R-:W-:Y:S02]  /*7620*/  SHF.R.U64 R8, R8, 0x3, RZ ;  /* 0x0000000308087819 */ /* 0x000fe400000012ff */
[----:B------:R-:W-:Y:S02]  /*7630*/  SHF.R.U64 R6, R6, 0x3, RZ ;  /* 0x0000000306067819 */ /* 0x000fe400000012ff */
[----:B------:R-:W-:-:S02]  /*7640*/  LOP3.LUT R10, R105, 0x380, RZ, 0xc0, !PT ;  /* 0x00000380690a7812 */ /* 0x000fc400078ec0ff */
[----:B------:R-:W-:Y:S02]  /*7650*/  LOP3.LUT R14, R12, R101, RZ, 0x3c, !PT ;  /* 0x000000650c0e7212 */ /* 0x000fe400078e3cff */
[----:B------:R-:W-:Y:S02]  /*7660*/  SHF.R.U64 R18, R18, 0x3, RZ ;  /* 0x0000000312127819 */ /* 0x000fe400000012ff */
[----:B------:R-:W-:Y:S02]  /*7670*/  LOP3.LUT R12, R8, R103, RZ, 0x3c, !PT ;  /* 0x00000067080c7212 */ /* 0x000fe400078e3cff */
[----:B------:R-:W-:Y:S02]  /*7680*/  IADD3.X R31, RZ, R5, RZ, P5, !PT ;  /* 0x00000005ff1f7210 */ /* 0x000fe40002ffe4ff */
[----:B------:R-:W-:Y:S02]  /*7690*/  LOP3.LUT R32, R6, R35, RZ, 0x3c, !PT ;  /* 0x0000002306207212 */ /* 0x000fe400078e3cff */
[----:B------:R-:W-:-:S02]  /*76a0*/  SHF.R.U64 R10, R10, 0x3, RZ ;  /* 0x000000030a0a7819 */ /* 0x000fc400000012ff */
[----:B------:R-:W-:Y:S02]  /*76b0*/  MOV R26, R4 ;  /* 0x00000004001a7202 */ /* 0x000fe40000000f00 */
[----:B------:R-:W-:Y:S02]  /*76c0*/  F2FP.BF16.F32.PACK_AB R4, R21, R20 ;  /* 0x000000141504723e */ /* 0x000fe400000010ff */
[----:B------:R-:W-:Y:S02]  /*76d0*/  F2FP.BF16.F32.PACK_AB R5, R93, R92 ;  /* 0x0000005c5d05723e */ /* 0x000fe400000010ff */
[----:B------:R-:W-:Y:S02]  /*76e0*/  F2FP.BF16.F32.PACK_AB R6, R89, R88 ;  /* 0x000000585906723e */ /* 0x000fe400000010ff */
[----:B------:R-:W-:Y:S02]  /*76f0*/  F2FP.BF16.F32.PACK_AB R7, R95, R94 ;  /* 0x0000005e5f07723e */ /* 0x000fe400000010ff */
[----:B------:R-:W-:-:S02]  /*7700*/  LOP3.LUT R8, R18, R107, RZ, 0x3c, !PT ;  /* 0x0000006b12087212 */ /* 0x000fc400078e3cff */
[----:B------:R-:W-:Y:S01]  /*7710*/  MOV R101, R14 ;  /* 0x0000000e00657202 */ /* 0x000fe20000000f00 */
[----:B------:R0:W-:Y:S01]  /*7720*/  STSM.16.M88.4 [R26], R4 ;  /* 0x000000041a007844 */ /* 0x0001e20000000200 */
[----:B------:R-:W-:Y:S02]  /*7730*/  MOV R100, R12 ;  /* 0x0000000c00647202 */ /* 0x000fe40000000f00 */
[----:B------:R-:W-:Y:S02]  /*7740*/  LOP3.LUT R10, R10, R105, RZ, 0x3c, !PT ;  /* 0x000000690a0a7212 */ /* 0x000fe400078e3cff */
[----:B------:R-:W-:Y:S02]  /*7750*/  MOV R103, R32 ;  /* 0x0000002000677202 */ /* 0x000fe40000000f00 */
[----:B------:R-:W-:Y:S02]  /*7760*/  MOV R102, R30 ;  /* 0x0000001e00667202 */ /* 0x000fe40000000f00 */
[----:B------:R-:W-:-:S02]  /*7770*/  MOV R18, R28 ;  /* 0x0000001c00127202 */ /* 0x000fc40000000f00 */
[----:B------:R-:W-:Y:S02]  /*7780*/  F2FP.BF16.F32.PACK_AB R12, R91, R90 ;  /* 0x0000005a5b0c723e */ /* 0x000fe400000010ff */
[----:B------:R-:W-:Y:S02]  /*7790*/  F2FP.BF16.F32.PACK_AB R13, R97, R96 ;  /* 0x00000060610d723e */ /* 0x000fe400000010ff */
[----:B------:R-:W-:Y:S02]  /*77a0*/  F2FP.BF16.F32.PACK_AB R14, R37, R36 ;  /* 0x00000024250e723e */ /* 0x000fe400000010ff */
[----:B------:R-:W-:Y:S02]  /*77b0*/  F2FP.BF16.F32.PACK_AB R15, R39, R38 ;  /* 0x00000026270f723e */ /* 0x000fe400000010ff */
[----:B------:R-:W-:Y:S02]  /*77c0*/  F2FP.BF16.F32.PACK_AB R28, R41, R40 ;  /* 0x00000028291c723e */ /* 0x000fe400000010ff */
[----:B------:R-:W-:Y:S01]  /*77d0*/  F2FP.BF16.F32.PACK_AB R29, R43, R42 ;  /* 0x0000002a2b1d723e */ /* 0x000fe200000010ff */
[----:B------:R-:W-:Y:S01]  /*77e0*/  STSM.16.M88.4 [R103], R12 ;  /* 0x0000000c67007844 */ /* 0x000fe20000000200 */
[----:B------:R-:W-:-:S02]  /*77f0*/  F2FP.BF16.F32.PACK_AB R30, R45, R44 ;  /* 0x0000002c2d1e723e */ /* 0x000fc400000010ff */
[----:B------:R-:W-:Y:S02]  /*7800*/  F2FP.BF16.F32.PACK_AB R31, R47, R46 ;  /* 0x0000002e2f1f723e */ /* 0x000fe400000010ff */
[----:B------:R-:W-:Y:S02]  /*7810*/  F2FP.BF16.F32.PACK_AB R32, R49, R48 ;  /* 0x000000303120723e */ /* 0x000fe400000010ff */
[----:B------:R-:W-:Y:S01]  /*7820*/  F2FP.BF16.F32.PACK_AB R33, R51, R50 ;  /* 0x000000323321723e */ /* 0x000fe200000010ff */
[----:B------:R-:W-:Y:S01]  /*7830*/  STSM.16.M88.4 [R102], R28 ;  /* 0x0000001c66007844 */ /* 0x000fe20000000200 */
[----:B------:R-:W-:Y:S02]  /*7840*/  F2FP.BF16.F32.PACK_AB R35, R55, R54 ;  /* 0x000000363723723e */ /* 0x000fe400000010ff */
[----:B------:R-:W-:Y:S02]  /*7850*/  MOV R99, R10 ;  /* 0x0000000a00637202 */ /* 0x000fe40000000f00 */
[----:B0-----:R-:W-:Y:S01]  /*7860*/  MOV R26, R8 ;  /* 0x00000008001a7202 */ /* 0x001fe20000000f00 */
[----:B------:R0:W-:Y:S01]  /*7870*/  STSM.16.M88.4 [R18], R32 ;  /* 0x0000002012007844 */ /* 0x0001e20000000200 */
[----:B------:R-:W-:-:S02]  /*7880*/  F2FP.BF16.F32.PACK_AB R4, R57, R56 ;  /* 0x000000383904723e */ /* 0x000fc400000010ff */
[----:B------:R-:W-:Y:S02]  /*7890*/  F2FP.BF16.F32.PACK_AB R5, R59, R58 ;  /* 0x0000003a3b05723e */ /* 0x000fe400000010ff */
[----:B------:R-:W-:Y:S02]  /*78a0*/  F2FP.BF16.F32.PACK_AB R6, R61, R60 ;  /* 0x0000003c3d06723e */ /* 0x000fe400000010ff */
[----:B------:R-:W-:Y:S02]  /*78b0*/  F2FP.BF16.F32.PACK_AB R7, R63, R62 ;  /* 0x0000003e3f07723e */ /* 0x000fe400000010ff */
[----:B------:R-:W-:Y:S02]  /*78c0*/  F2FP.BF16.F32.PACK_AB R8, R65, R64 ;  /* 0x000000404108723e */ /* 0x000fe400000010ff */
[----:B------:R-:W-:Y:S01]  /*78d0*/  F2FP.BF16.F32.PACK_AB R9, R67, R66 ;  /* 0x000000424309723e */ /* 0x000fe200000010ff */
[----:B------:R-:W-:Y:S01]  /*78e0*/  STSM.16.M88.4 [R101], R4 ;  /* 0x0000000465007844 */ /* 0x000fe20000000200 */
[----:B------:R-:W-:-:S02]  /*78f0*/  F2FP.BF16.F32.PACK_AB R10, R69, R68 ;  /* 0x00000044450a723e */ /* 0x000fc400000010ff */
[----:B------:R-:W-:Y:S01]  /*7900*/  F2FP.BF16.F32.PACK_AB R11, R71, R70 ;  /* 0x00000046470b723e */ /* 0x000fe200000010ff */
[----:B0-----:R-:W-:Y:S01]  /*7910*/  IMAD.U32 R32, RZ, RZ, UR7 ;  /* 0x00000007ff207e24 */ /* 0x001fe2000f8e00ff */
[----:B------:R-:W-:Y:S02]  /*7920*/  F2FP.BF16.F32.PACK_AB R12, R73, R72 ;  /* 0x00000048490c723e */ /* 0x000fe400000010ff */
[----:B------:R-:W-:Y:S01]  /*7930*/  F2FP.BF16.F32.PACK_AB R13, R75, R74 ;  /* 0x0000004a4b0d723e */ /* 0x000fe200000010ff */
[----:B------:R-:W-:Y:S01]  /*7940*/  STSM.16.M88.4 [R100], R8 ;  /* 0x0000000864007844 */ /* 0x000fe20000000200 */
[----:B------:R-:W-:Y:S02]  /*7950*/  F2FP.BF16.F32.PACK_AB R14, R77, R76 ;  /* 0x0000004c4d0e723e */ /* 0x000fe400000010ff */
[----:B------:R-:W-:Y:S02]  /*7960*/  F2FP.BF16.F32.PACK_AB R15, R79, R78 ;  /* 0x0000004e4f0f723e */ /* 0x000fe400000010ff */
[----:B------:R-:W-:-:S02]  /*7970*/  F2FP.BF16.F32.PACK_AB R28, R81, R80 ;  /* 0x00000050511c723e */ /* 0x000fc400000010ff */
[----:B------:R-:W-:Y:S01]  /*7980*/  F2FP.BF16.F32.PACK_AB R29, R83, R82 ;  /* 0x00000052531d723e */ /* 0x000fe200000010ff */
[----:B------:R-:W-:Y:S01]  /*7990*/  STSM.16.M88.4 [R99], R12 ;  /* 0x0000000c63007844 */ /* 0x000fe20000000200 */
[----:B------:R-:W-:Y:S02]  /*79a0*/  F2FP.BF16.F32.PACK_AB R30, R85, R84 ;  /* 0x00000054551e723e */ /* 0x000fe400000010ff */
[----:B------:R-:W-:Y:S02]  /*79b0*/  F2FP.BF16.F32.PACK_AB R31, R87, R86 ;  /* 0x00000056571f723e */ /* 0x000fe400000010ff */
[----:B------:R-:W-:Y:S02]  /*79c0*/  ISETP.NE.U32.AND P0, PT, RZ, UR10, PT ;  /* 0x0000000aff007c0c */ /* 0x000fe4000bf05070 */
[----:B------:R-:W-:Y:S01]  /*79d0*/  MOV R33, UR8 ;  /* 0x0000000800217c02 */ /* 0x000fe20008000f00 */
[----:B------:R0:W-:Y:S01]  /*79e0*/  STSM.16.M88.4 [R26], R28 ;  /* 0x0000001c1a007844 */ /* 0x0001e20000000200 */
[----:B------:R-:W-:Y:S01]  /*79f0*/  BAR.SYNC.DEFER_BLOCKING 0x1, 0x100 ;  /* 0x0044000000007b1d */ /* 0x000fe20000010000 */
[----:B------:R-:W-:-:S05]  /*7a00*/  ISETP.NE.AND.EX P0, PT, RZ, UR11, PT, P0 ;  /* 0x0000000bff007c0c */ /* 0x000fca000bf05300 */
[----:B------:R-:W-:Y:S02]  /*7a10*/  ULDC.64 UR8, c[0x0][0xc08] ;  /* 0x0003020000087ab9 */ /* 0x000fe40000000a00 */
[----:B0-----:R-:W0:Y:S06]  /*7a20*/  LDC R26, c[0x0][0xbe8] ;  /* 0x0002fa00ff1a7b82 */ /* 0x001e2c0000000800 */
[----:B------:R-:W2:Y:S01]  /*7a30*/  @P0 LDG.E R18, desc[UR36][R32.64] ;  /* 0x0000002420120981 */ /* 0x000ea2000c1e1900 */
[----:B------:R-:W-:-:S04]  /*7a40*/  UISETP.NE.U32.AND UP0, UPT, UR8, URZ, UPT ;  /* 0x0000003f0800728c */ /* 0x000fc8000bf05070 */
[----:B------:R-:W-:-:S06]  /*7a50*/  UISETP.NE.AND.EX UP0, UPT, UR9, URZ, UPT, UP0 ;  /* 0x0000003f0900728c */ /* 0x000fcc000bf05300 */
[----:B------:R-:W-:Y:S02]  /*7a60*/  PLOP3.LUT P4, PT, PT, PT, UP0, 0x80, 0x0 ;  /* 0x000000000000781c */ /* 0x000fe40003f8f008 */
[----:B0-----:R-:W-:-:S03]  /*7a70*/  ISETP.NE.AND P1, PT, R26, 0x1, PT ;  /* 0x000000011a00780c */ /* 0x001fc60003f25270 */
[----:B------:R-:W-:-:S03]  /*7a80*/  @UP0 UIADD3 UR8, UP1, UR4, UR8, URZ ;  /* 0x0000000804080290 */ /* 0x000fc6000ff3e03f */
[----:B------:R-:W-:Y:S01]  /*7a90*/  ULDC UR4, c[0x0][0xa88] ;  /* 0x0002a20000047ab9 */ /* 0x000fe20000000800 */
[----:B------:R-:W-:Y:S01]  /*7aa0*/  @UP0 UIADD3.X UR9, UR12, UR9, URZ, UP1, !UPT ;  /* 0x000000090c090290 */ /* 0x000fe20008ffe43f */
[----:B------:R-:W-:Y:S01]  /*7ab0*/  IMAD.U32 R9, RZ, RZ, UR4 ;  /* 0x00000004ff097e24 */ /* 0x000fe2000f8e00ff */
[----:B------:R-:W-:Y:S01]  /*7ac0*/  UISETP.NE.AND UP0, UPT, UR16, URZ, UPT ;  /* 0x0000003f1000728c */ /* 0x000fe2000bf05270 */
[----:B------:R-:W-:Y:S01]  /*7ad0*/  IMAD.U32 R4, RZ, RZ, UR8 ;  /* 0x00000008ff047e24 */ /* 0x000fe2000f8e00ff */
[----:B------:R-:W-:Y:S02]  /*7ae0*/  ULDC UR4, c[0x0][0xad4] ;  /* 0x0002b50000047ab9 */ /* 0x000fe40000000800 */
[----:B------:R-:W0:Y:S01]  /*7af0*/  @P1 LDC R6, c[0x0][0xbec] ;  /* 0x0002fb00ff061b82 */ /* 0x000e220000000800 */
[----:B------:R-:W-:Y:S01]  /*7b00*/  USEL UR4, UR16, UR4, UP0 ;  /* 0x0000000410047287 */ /* 0x000fe20008000000 */
[----:B------:R-:W-:Y:S01]  /*7b10*/  IMAD.U32 R5, RZ, RZ, UR9 ;  /* 0x00000009ff057e24 */ /* 0x000fe2000f8e00ff */
[----:B------:R-:W-:-:S02]  /*7b20*/  UMOV UR17, 0x9b8 ;  /* 0x000009b800117882 */ /* 0x000fc40000000000 */
[----:B------:R-:W-:-:S03]  /*7b30*/  UISETP.GT.AND UP1, UPT, UR4, 0x1, UPT ;  /* 0x000000010400788c */ /* 0x000fc6000bf24270 */
[----:B------:R-:W1:Y:S01]  /*7b40*/  @P1 LDC R11, c[0x0][0xbf0] ;  /* 0x0002fc00ff0b1b82 */ /* 0x000e620000000800 */
[----:B------:R-:W-:Y:S01]  /*7b50*/  USEL UR17, UR17, 0x978, UP1 ;  /* 0x0000097811117887 */ /* 0x000fe20008800000 */
[----:B------:R3:W5:Y:S01]  /*7b60*/  @P4 LDG.E R9, desc[UR36][R4.64] ;  /* 0x0000002404094981 */ /* 0x000762000c1e1900 */
[----:B------:R-:W-:Y:S01]  /*7b70*/  UISETP.NE.U32.AND UP0, UPT, UR10, URZ, UPT ;  /* 0x0000003f0a00728c */ /* 0x000fe2000bf05070 */
[----:B------:R-:W-:Y:S01]  /*7b80*/  UMOV UR4, URZ ;  /* 0x0000003f00047c82 */ /* 0x000fe20008000000 */
[----:B------:R-:W-:Y:S02]  /*7b90*/  USEL UR7, UR14, URZ, UP1 ;  /* 0x0000003f0e077287 */ /* 0x000fe40008800000 */
[----:B------:R-:W-:Y:S01]  /*7ba0*/  UISETP.NE.AND.EX UP0, UPT, UR11, URZ, UPT, UP0 ;  /* 0x0000003f0b00728c */ /* 0x000fe2000bf05300 */
[----:B---3--:R-:W-:-:S03]  /*7bb0*/  IMAD.U32 R4, RZ, RZ, UR15 ;  /* 0x0000000fff047e24 */ /* 0x008fc6000f8e00ff */
[----:B------:R-:W-:Y:S02]  /*7bc0*/  USEL UR61, UR61, URZ, !UP0 ;  /* 0x0000003f3d3d7287 */ /* 0x000fe4000c000000 */
[----:B------:R-:W-:Y:S01]  /*7bd0*/  ULDC.64 UR8, c[0x0][UR17+0x218] ;  /* 0x0000860011087abb */ /* 0x000fe20008000a00 */
[----:B------:R-:W-:Y:S01]  /*7be0*/  IMAD R13, R4, 0x80, R197 ;  /* 0x00000080040d7824 */ /* 0x000fe200078e02c5 */
[----:B------:R-:W-:Y:S01]  /*7bf0*/  ULDC.64 UR10, c[0x0][UR17+0x220] ;  /* 0x00008800110a7abb */ /* 0x000fe20008000a00 */
[----:B------:R-:W-:Y:S02]  /*7c00*/  USEL UR16, UR13, URZ, !UP0 ;  /* 0x0000003f0d107287 */ /* 0x000fe4000c000000 */
[----:B0-----:R-:W-:Y:S01]  /*7c10*/  @P1 IMAD.HI.U32 R4, R13, R6, RZ ;  /* 0x000000060d041227 */ /* 0x001fe200078e00ff */
[----:B------:R-:W-:Y:S01]  /*7c20*/  ULDC.64 UR12, c[0x0][UR17+0x228] ;  /* 0x00008a00110c7abb */ /* 0x000fe20008000a00 */
[----:B------:R-:W-:Y:S02]  /*7c30*/  UIMAD.WIDE.U32 UR14, UR8, UR18, URZ ;  /* 0x00000012080e72a5 */ /* 0x000fe4000f8e003f */
[----:B------:R-:W-:Y:S01]  /*7c40*/  UIMAD UR11, UR11, UR61, URZ ;  /* 0x0000003d0b0b72a4 */ /* 0x000fe2000f8e023f */
[----:B------:R-:W-:Y:S01]  /*7c50*/  IMAD.MOV.U32 R7, RZ, RZ, R13 ;  /* 0x000000ffff077224 */ /* 0x000fe200078e000d */
[----:B------:R-:W-:Y:S01]  /*7c60*/  UIMAD UR18, UR9, UR18, URZ ;  /* 0x00000012091272a4 */ /* 0x000fe2000f8e023f */
[----:B-1----:R-:W-:Y:S01]  /*7c70*/  @P1 SHF.R.U32.HI R7, RZ, R11, R4 ;  /* 0x0000000bff071219 */ /* 0x002fe20000011604 */
[----:B------:R-:W-:-:S02]  /*7c80*/  UIMAD.WIDE.U32 UR8, UR10, UR61, URZ ;  /* 0x0000003d0a0872a5 */ /* 0x000fc4000f8e003f */
[----:B------:R-:W-:Y:S01]  /*7c90*/  UIMAD.WIDE.U32 UR20, UR12, UR7, URZ ;  /* 0x000000070c1472a5 */ /* 0x000fe2000f8e003f */
[----:B------:R-:W-:Y:S01]  /*7ca0*/  IADD3 R11, -R7, RZ, RZ ;  /* 0x000000ff070b7210 */ /* 0x000fe20007ffe1ff */
[----:B------:R-:W-:Y:S02]  /*7cb0*/  UIMAD UR7, UR13, UR7, URZ ;  /* 0x000000070d0772a4 */ /* 0x000fe4000f8e023f */
[----:B------:R-:W-:Y:S02]  /*7cc0*/  UIMAD UR11, UR10, UR16, UR11 ;  /* 0x000000100a0b72a4 */ /* 0x000fe4000f8e020b */
[----:B------:R-:W-:Y:S01]  /*7cd0*/  UIADD3 UR18, UR15, UR18, URZ ;  /* 0x000000120f127290 */ /* 0x000fe2000fffe03f */
[----:B------:R-:W-:Y:S02]  /*7ce0*/  IMAD.U32 R4, RZ, RZ, UR20 ;  /* 0x00000014ff047e24 */ /* 0x000fe4000f8e00ff */
[----:B------:R-:W-:Y:S01]  /*7cf0*/  IMAD.U32 R5, RZ, RZ, UR21 ;  /* 0x00000015ff057e24 */ /* 0x000fe2000f8e00ff */
[----:B------:R-:W-:Y:S01]  /*7d00*/  SHF.R.S32.HI R5, RZ, 0x1f, R7 ;  /* 0x0000001fff057819 */ /* 0x000fe20000011407 */
[----:B------:R-:W-:-:S05]  /*7d10*/  IMAD R11, R26, R11, R13 ;  /* 0x0000000b1a0b7224 */ /* 0x000fca00078e020d */
[----:B------:R-:W-:Y:S02]  /*7d20*/  SHF.R.S32.HI R6, RZ, 0x1f, R11 ;  /* 0x0000001fff067819 */ /* 0x000fe4000001140b */
[----:B--2---:R-:W-:-:S13]  /*7d30*/  @P0 R2UR UR4, R18 ;  /* 0x00000000120402ca */ /* 0x004fda00000e0000 */
[----:B------:R-:W-:Y:S02]  /*7d40*/  UIADD3 UR14, UP0, UP2, UR8, UR14, UR4 ;  /* 0x0000000e080e7290 */ /* 0x000fe4000fa1e004 */
[----:B------:R-:W-:Y:S02]  /*7d50*/  UIADD3 UR8, UR21, UR7, URZ ;  /* 0x0000000715087290 */ /* 0x000fe4000fffe03f */
[----:B------:R-:W-:Y:S02]  /*7d60*/  UIADD3 UR7, UR9, UR11, URZ ;  /* 0x0000000b09077290 */ /* 0x000fe4000fffe03f */
[----:B------:R-:W-:Y:S01]  /*7d70*/  USHF.R.S32.HI UR12, URZ, 0x1f, UR4 ;  /* 0x0000001f3f0c7899 */ /* 0x000fe20008011404 */
[----:B------:R-:W-:Y:S01]  /*7d80*/  IADD3 R4, P2, P3, R7, UR14, R4 ;  /* 0x0000000e07047c10 */ /* 0x000fe2000fb5e004 */
[----:B------:R-:W-:Y:S01]  /*7d90*/  IMAD.U32 R8, RZ, RZ, UR8 ;  /* 0x00000008ff087e24 */ /* 0x000fe2000f8e00ff */
[----:B------:R-:W-:Y:S01]  /*7da0*/  ULDC.64 UR8, c[0x0][UR17+0x210] ;  /* 0x0000840011087abb */ /* 0x000fe20008000a00 */
[----:B------:R-:W-:Y:S01]  /*7db0*/  UIADD3.X UR7, UR7, UR18, UR12, UP0, UP2 ;  /* 0x0000001207077290 */ /* 0x000fe200087e440c */
[----:B------:R-:W-:Y:S01]  /*7dc0*/  IMAD R7, R11, UR9, RZ ;  /* 0x000000090b077c24 */ /* 0x000fe2000f8e02ff */
[----:B------:R-:W-:Y:S01]  /*7dd0*/  ULDC.64 UR10, c[0x0][0xba8] ;  /* 0x0002ea00000a7ab9 */ /* 0x000fe20000000a00 */
[----:B------:R-:W-:Y:S01]  /*7de0*/  @!UP1 ULDC UR10, c[0x0][0xb50] ;  /* 0x0002d400000a9ab9 */ /* 0x000fe20000000800 */
[----:B------:R-:W-:Y:S01]  /*7df0*/  @!UP1 ULDC UR11, c[0x0][0xb54] ;  /* 0x0002d500000b9ab9 */ /* 0x000fe20000000800 */
[----:B------:R-:W-:Y:S01]  /*7e00*/  IMAD R7, R6, UR8, R7 ;  /* 0x0000000806077c24 */ /* 0x000fe2000f8e0207 */
[----:B------:R-:W-:-:S03]  /*7e10*/  IADD3.X R5, R5, UR7, R8, P2, P3 ;  /* 0x0000000705057c10 */ /* 0x000fc600097e6408 */
[----:B------:R-:W-:-:S04]  /*7e20*/  IMAD.WIDE.U32 R4, R11, UR8, R4 ;  /* 0x000000080b047c25 */ /* 0x000fc8000f8e0004 */
[----:B------:R-:W-:Y:S01]  /*7e30*/  IMAD.IADD R5, R5, 0x1, R7 ;  /* 0x0000000105057824 */ /* 0x000fe200078e0207 */
[----:B------:R-:W-:-:S04]  /*7e40*/  LEA R8, P2, R4, UR10, 0x2 ;  /* 0x0000000a04087c11 */ /* 0x000fc8000f8410ff */
[----:B------:R-:W-:Y:S01]  /*7e50*/  LEA.HI.X R10, R4, UR11, R5, 0x2, P2 ;  /* 0x0000000b040a7c11 */ /* 0x000fe200090f1405 */
[----:B------:R-:W-:Y:S08]  /*7e60*/  @P4 BRA `(.L_x_213) ;  /* 0x0000000000104947 */ /* 0x000ff00003800000 */
[----:B------:R-:W-:Y:S05]  /*7e70*/  @!P0 BRA `(.L_x_213) ;  /* 0x00000000000c8947 */ /* 0x000fea0003800000 */
[----:B------:R-:W2:Y:S04]  /*7e80*/  LDG.E R4, desc[UR36][R32.64] ;  /* 0x0000002420047981 */ /* 0x000ea8000c1e1900 */
[----:B-----5:R-:W2:Y:S02]  /*7e90*/  LDG.E R9, desc[UR36][R32.64+0x4] ;  /* 0x0000042420097981 */ /* 0x020ea4000c1e1900 */
[----:B--2---:R-:W-:-:S07]  /*7ea0*/  IMAD.IADD R9, R9, 0x1, -R4 ;  /* 0x0000000109097824 */ /* 0x004fce00078e0a04 */
.L_x_213:
[----:B------:R-:W-:Y:S01]  /*7eb0*/  R2UR UR7, R175 ;  /* 0x00000000af0772ca */ /* 0x000fe200000e0000 */
[----:B------:R-:W-:Y:S01]  /*7ec0*/  SHFL.IDX PT, R4, R8, RZ, 0x1c1f ;  /* 0x001c1fff08047589 */ /* 0x000fe200000e0000 */
[----:B-----5:R-:W-:Y:S01]  /*7ed0*/  IMAD R18, R9, R26, RZ ;  /* 0x0000001a09127224 */ /* 0x020fe200078e02ff */
[----:B------:R-:W-:Y:S02]  /*7ee0*/  LOP3.LUT P0, RZ, R179, 0x3, RZ, 0xc0, !PT ;  /* 0x00000003b3ff7812 */ /* 0x000fe4000780c0ff */
[----:B------:R-:W0:Y:S01]  /*7ef0*/  SHFL.IDX PT, R5, R10, RZ, 0x1c1f ;  /* 0x001c1fff0a057589 */ /* 0x000e2200000e0000 */
[----:B------:R-:W-:-:S03]  /*7f00*/  PLOP3.LUT P3, PT, PT, PT, UP1, 0x80, 0x0 ;  /* 0x000000000000781c */ /* 0x000fc60003f6f018 */
[----:B------:R-:W-:Y:S04]  /*7f10*/  SHFL.IDX PT, R6, R8, 0x1, 0x1c1f ;  /* 0x003c1f0008067f89 */ /* 0x000fe800000e0000 */
[----:B------:R-:W-:Y:S01]  /*7f20*/  IMAD.U32 R11, RZ, RZ, UR7 ;  /* 0x00000007ff0b7e24 */ /* 0x000fe2000f8e00ff */
[----:B------:R-:W1:Y:S04]  /*7f30*/  SHFL.IDX PT, R7, R10, 0x1, 0x1c1f ;  /* 0x003c1f000a077f89 */ /* 0x000e6800000e0000 */
[----:B------:R-:W-:-:S04]  /*7f40*/  LEA R11, R11, R196, 0x7 ;  /* 0x000000c40b0b7211 */ /* 0x000fc800078e38ff */
[C---:B------:R-:W-:Y:S01]  /*7f50*/  ISETP.GE.OR P2, PT, R11.reuse, R18, P0 ;  /* 0x000000120b00720c */ /* 0x040fe20000746670 */
[----:B------:R-:W-:-:S05]  /*7f60*/  VIADD R9, R11, 0x8 ;  /* 0x000000080b097836 */ /* 0x000fca0000000000 */
[----:B------:R-:W-:-:S07]  /*7f70*/  ISETP.GE.OR P0, PT, R9, R18, P0 ;  /* 0x000000120900720c */ /* 0x000fce0000706670 */
[----:B0-----:R0:W-:Y:S01]  /*7f80*/  @!P2 ST.E desc[UR36][R4.64], R3 ;  /* 0x000000030400a985 */ /* 0x0011e2000c101924 */
[----:B------:R-:W-:-:S05]  /*7f90*/  ISETP.GE.AND P2, PT, R11, R18, PT ;  /* 0x000000120b00720c */ /* 0x000fca0003f46270 */
[----:B-1----:R0:W-:Y:S01]  /*7fa0*/  @!P0 ST.E desc[UR36][R6.64], R0 ;  /* 0x0000000006008985 */ /* 0x0021e2000c101924 */
[----:B------:R-:W-:Y:S01]  /*7fb0*/  ISETP.GE.AND P0, PT, R9, R18, PT ;  /* 0x000000120900720c */ /* 0x000fe20003f06270 */
[----:B------:R-:W-:-:S12]  /*7fc0*/  @P3 BRA `(.L_x_214) ;  /* 0x0000000800983947 */ /* 0x000fd80003800000 */
[----:B0-----:R-:W-:Y:S01]  /*7fd0*/  IMAD R3, R176, 0x40, R2 ;  /* 0x00000040b0037824 */ /* 0x001fe200078e0202 */
[----:B------:R-:W0:Y:S01]  /*7fe0*/  @P1 LDC R19, c[0x0][0xbec] ;  /* 0x0002fb00ff131b82 */ /* 0x000e220000000800 */
[----:B------:R-:W-:Y:S01]  /*7ff0*/  R2UR UR14, R175 ;  /* 0x00000000af0e72ca */ /* 0x000fe200000e0000 */
[----:B------:R-:W-:Y:S01]  /*8000*/  ULDC.64 UR10, c[0x0][0xaa0] ;  /* 0x0002a800000a7ab9 */ /* 0x000fe20000000a00 */
[----:B------:R-:W-:Y:S01]  /*8010*/  IMAD.WIDE R24, R3, 0x2, R24 ;  /* 0x0000000203187825 */ /* 0x000fe200078e0218 */
[----:B------:R-:W-:Y:S02]  /*8020*/  R2UR UR15, R174 ;  /* 0x00000000ae0f72ca */ /* 0x000fe400000e0000 */
[C---:B------:R-:W-:Y:S02]  /*8030*/  IADD3 R9, P6, R24.reuse, 0x1000, RZ ;  /* 0x0000100018097810 */ /* 0x040fe40007fde0ff */
[----:B------:R-:W1:Y:S01]  /*8040*/  @P1 LDC R21, c[0x0][0xbf0] ;  /* 0x0002fc00ff151b82 */ /* 0x000e620000000800 */
[----:B------:R-:W-:-:S02]  /*8050*/  LOP3.LUT R5, R24, 0x380, RZ, 0xc0, !PT ;  /* 0x0000038018057812 */ /* 0x000fc400078ec0ff */
[----:B------:R-:W-:Y:S01]  /*8060*/  LOP3.LUT R8, R9, 0x380, RZ, 0xc0, !PT ;  /* 0x0000038009087812 */ /* 0x000fe200078ec0ff */
[----:B------:R-:W-:Y:S01]  /*8070*/  UIMAD UR7, UR12, UR10, URZ ;  /* 0x0000000a0c0772a4 */ /* 0x000fe2000f8e023f */
[----:B------:R-:W-:Y:S02]  /*8080*/  SHF.R.U64 R5, R5, 0x3, RZ ;  /* 0x0000000305057819 */ /* 0x000fe400000012ff */
[----:B------:R-:W-:Y:S01]  /*8090*/  SHF.R.U64 R8, R8, 0x3, RZ ;  /* 0x0000000308087819 */ /* 0x000fe200000012ff */
[----:B------:R-:W-:Y:S01]  /*80a0*/  UIMAD.WIDE.U32 UR8, UR4, UR10, URZ ;  /* 0x0000000a040872a5 */ /* 0x000fe2000f8e003f */
[----:B------:R-:W-:Y:S01]  /*80b0*/  IADD3 R13, P5, R24, 0x2000, RZ ;  /* 0x00002000180d7810 */ /* 0x000fe20007fbe0ff */
[----:B------:R-:W-:Y:S01]  /*80c0*/  ULDC.64 UR12, c[0x0][0xaf0] ;  /* 0x0002bc00000c7ab9 */ /* 0x000fe20000000a00 */
[----:B------:R-:W-:Y:S01]  /*80d0*/  LOP3.LUT R8, R8, R9, RZ, 0x3c, !PT ;  /* 0x0000000908087212 */ /* 0x000fe200078e3cff */
[----:B------:R-:W-:Y:S01]  /*80e0*/  IMAD.X R9, RZ, RZ, R25, P6 ;  /* 0x000000ffff097224 */ /* 0x000fe200030e0619 */
[C---:B------:R-:W-:Y:S01]  /*80f0*/  IADD3 R3, P6, R24.reuse, 0x7000, RZ ;  /* 0x0000700018037810 */ /* 0x040fe20007fde0ff */
[----:B------:R-:W-:Y:S01]  /*8100*/  UIMAD UR7, UR4, UR11, UR7 ;  /* 0x0000000b040772a4 */ /* 0x000fe2000f8e0207 */
[----:B------:R-:W-:-:S02]  /*8110*/  IADD3 R29, P4, R24, 0x3000, RZ ;  /* 0x00003000181d7810 */ /* 0x000fc40007f9e0ff */
[----:B------:R-:W-:Y:S02]  /*8120*/  LOP3.LUT R0, R3, 0x380, RZ, 0xc0, !PT ;  /* 0x0000038003007812 */ /* 0x000fe400078ec0ff */
[----:B------:R-:W-:Y:S01]  /*8130*/  IADD3 R33, P3, R24, 0x4000, RZ ;  /* 0x0000400018217810 */ /* 0x000fe20007f7e0ff */
[----:B------:R-:W-:Y:S01]  /*8140*/  ULDC.64 UR10, c[0x0][0xae8] ;  /* 0x0002ba00000a7ab9 */ /* 0x000fe20000000a00 */
[----:B------:R-:W-:Y:S02]  /*8150*/  SHF.R.U64 R0, R0, 0x3, RZ ;  /* 0x0000000300007819 */ /* 0x000fe400000012ff */
[C---:B------:R-:W-:Y:S01]  /*8160*/  IADD3 R37, P2, R24.reuse, 0x5000, RZ ;  /* 0x0000500018257810 */ /* 0x040fe20007f5e0ff */
[----:B------:R-:W-:Y:S01]  /*8170*/  IMAD.X R45, RZ, RZ, R25, P6 ;  /* 0x000000ffff2d7224 */ /* 0x000fe200030e0619 */
[----:B------:R-:W-:Y:S01]  /*8180*/  IADD3 R41, P0, R24, 0x6000, RZ ;  /* 0x0000600018297810 */ /* 0x000fe20007f1e0ff */
[----:B------:R-:W5:Y:S01]  /*8190*/  LD.E.128 R8, desc[UR36][R8.64] ;  /* 0x0000002408087980 */ /* 0x000f62000c101d00 */
[----:B------:R-:W-:-:S02]  /*81a0*/  LOP3.LUT R24, R5, R24, RZ, 0x3c, !PT ;  /* 0x0000001805187212 */ /* 0x000fc400078e3cff */
[----:B------:R-:W-:Y:S01]  /*81b0*/  LOP3.LUT R44, R0, R3, RZ, 0x3c, !PT ;  /* 0x00000003002c7212 */ /* 0x000fe200078e3cff */
[----:B------:R-:W-:Y:S01]  /*81c0*/  IMAD R0, R17, 0x20, R176 ;  /* 0x0000002011007824 */ /* 0x000fe200078e02b0 */
[----:B------:R-:W-:Y:S01]  /*81d0*/  UIADD3 UR9, UR9, UR7, URZ ;  /* 0x0000000709097290 */ /* 0x000fe2000fffe03f */
[----:B------:R-:W-:Y:S01]  /*81e0*/  IMAD.U32 R3, RZ, RZ, UR14 ;  /* 0x0000000eff037e24 */ /* 0x000fe2000f8e00ff */
[----:B------:R2:W5:Y:S01]  /*81f0*/  LD.E.128 R4, desc[UR36][R24.64] ;  /* 0x0000002418047980 */ /* 0x000562000c101d00 */
[----:B------:R-:W-:Y:S01]  /*8200*/  USHF.R.S32.HI UR4, URZ, 0x1f, UR61 ;  /* 0x0000001f3f047899 */ /* 0x000fe2000801143d */
[----:B------:R-:W-:Y:S01]  /*8210*/  LOP3.LUT R12, R13, 0x380, RZ, 0xc0, !PT ;  /* 0x000003800d0c7812 */ /* 0x000fe200078ec0ff */
[----:B------:R-:W-:Y:S01]  /*8220*/  UIMAD.WIDE.U32 UR8, UR15, UR10, UR8 ;  /* 0x0000000a0f0872a5 */ /* 0x000fe2000f8e0008 */
[----:B------:R-:W-:Y:S01]  /*8230*/  LOP3.LUT R28, R29, 0x380, RZ, 0xc0, !PT ;  /* 0x000003801d1c7812 */ /* 0x000fe200078ec0ff */
[----:B------:R-:W5:Y:S01]  /*8240*/  LD.E.128 R44, desc[UR36][R44.64] ;  /* 0x000000242c2c7980 */ /* 0x000f62000c101d00 */
[----:B------:R-:W-:-:S02]  /*8250*/  LOP3.LUT R32, R33, 0x380, RZ, 0xc0, !PT ;  /* 0x0000038021207812 */ /* 0x000fc400078ec0ff */
[----:B------:R-:W-:Y:S01]  /*8260*/  LOP3.LUT R36, R37, 0x380, RZ, 0xc0, !PT ;  /* 0x0000038025247812 */ /* 0x000fe200078ec0ff */
[----:B--2---:R-:W-:Y:S01]  /*8270*/  IMAD R24, R3, 0x80, R0 ;  /* 0x0000008003187824 */ /* 0x004fe200078e0200 */
[----:B------:R-:W-:Y:S01]  /*8280*/  LOP3.LUT R40, R41, 0x380, RZ, 0xc0, !PT ;  /* 0x0000038029287812 */ /* 0x000fe200078ec0ff */
[----:B------:R-:W-:Y:S01]  /*8290*/  UIMAD UR4, UR4, UR12, URZ ;  /* 0x0000000c040472a4 */ /* 0x000fe2000f8e023f */
[----:B------:R-:W-:Y:S01]  /*82a0*/  SHF.R.U64 R12, R12, 0x3, RZ ;  /* 0x000000030c0c7819 */ /* 0x000fe200000012ff */
[----:B0-----:R-:W-:Y:S01]  /*82b0*/  @P1 IMAD.HI.U32 R0, R24, R19, RZ ;  /* 0x0000001318001227 */ /* 0x001fe200078e00ff */
[----:B------:R-:W-:Y:S01]  /*82c0*/  UIMAD UR9, UR15, UR11, UR9 ;  /* 0x0000000b0f0972a4 */ /* 0x000fe2000f8e0209 */
[----:B------:R-:W-:Y:S02]  /*82d0*/  SHF.R.U64 R28, R28, 0x3, RZ ;  /* 0x000000031c1c7819 */ /* 0x000fe400000012ff */
[----:B------:R-:W-:Y:S01]  /*82e0*/  IMAD.MOV.U32 R3, RZ, RZ, R24 ;  /* 0x000000ffff037224 */ /* 0x000fe200078e0018 */
[----:B-1----:R-:W-:Y:S01]  /*82f0*/  @P1 SHF.R.U32.HI R3, RZ, R21, R0 ;  /* 0x00000015ff031219 */ /* 0x002fe20000011600 */
[----:B------:R-:W-:Y:S01]  /*8300*/  UIMAD UR4, UR61, UR13, UR4 ;  /* 0x0000000d3d0472a4 */ /* 0x000fe2000f8e0204 */
[----:B------:R-:W-:Y:S01]  /*8310*/  SHF.R.U64 R32, R32, 0x3, RZ ;  /* 0x0000000320207819 */ /* 0x000fe200000012ff */
[----:B------:R-:W-:Y:S01]  /*8320*/  UIMAD.WIDE.U32 UR8, UR61, UR12, UR8 ;  /* 0x0000000c3d0872a5 */ /* 0x000fe2000f8e0008 */
[----:B------:R-:W-:-:S02]  /*8330*/  SHF.R.U64 R36, R36, 0x3, RZ ;  /* 0x0000000324247819 */ /* 0x000fc400000012ff */
[----:B------:R-:W-:Y:S01]  /*8340*/  SHF.R.U64 R40, R40, 0x3, RZ ;  /* 0x0000000328287819 */ /* 0x000fe200000012ff */
[----:B------:R-:W-:Y:S01]  /*8350*/  UIADD3 UR4, UR9, UR4, URZ ;  /* 0x0000000409047290 */ /* 0x000fe2000fffe03f */
[--C-:B------:R-:W-:Y:S01]  /*8360*/  SHF.R.S32.HI R0, RZ, 0x1f, R3.reuse ;  /* 0x0000001fff007819 */ /* 0x100fe20000011403 */
[----:B------:R-:W-:Y:S01]  /*8370*/  IMAD.MOV R19, RZ, RZ, -R3 ;  /* 0x000000ffff137224 */ /* 0x000fe200078e0a03 */
[----:B------:R-:W-:Y:S01]  /*8380*/  LOP3.LUT R12, R12, R13, RZ, 0x3c, !PT ;  /* 0x0000000d0c0c7212 */ /* 0x000fe200078e3cff */
[--C-:B------:R-:W-:Y:S01]  /*8390*/  IMAD.X R13, RZ, RZ, R25.reuse, P5 ;  /* 0x000000ffff0d7224 */ /* 0x100fe200028e0619 */
[----:B------:R-:W-:Y:S01]  /*83a0*/  LOP3.LUT R28, R28, R29, RZ, 0x3c, !PT ;  /* 0x0000001d1c1c7212 */ /* 0x000fe200078e3cff */
[--C-:B------:R-:W-:Y:S01]  /*83b0*/  IMAD.X R29, RZ, RZ, R25.reuse, P4 ;  /* 0x000000ffff1d7224 */ /* 0x100fe200020e0619 */
[----:B------:R-:W-:Y:S01]  /*83c0*/  LOP3.LUT R32, R32, R33, RZ, 0x3c, !PT ;  /* 0x0000002120207212 */ /* 0x000fe200078e3cff */
[--C-:B------:R-:W-:Y:S01]  /*83d0*/  IMAD.X R33, RZ, RZ, R25.reuse, P3 ;  /* 0x000000ffff217224 */ /* 0x100fe200018e0619 */
[----:B------:R-:W-:Y:S01]  /*83e0*/  LOP3.LUT R36, R36, R37, RZ, 0x3c, !PT ;  /* 0x0000002524247212 */ /* 0x000fe200078e3cff */
[----:B------:R-:W-:Y:S01]  /*83f0*/  ULDC.64 UR10, c[0x0][0xae0] ;  /* 0x0002b800000a7ab9 */ /* 0x000fe20000000a00 */
[----:B------:R-:W-:Y:S01]  /*8400*/  LOP3.LUT R40, R40, R41, RZ, 0x3c, !PT ;  /* 0x0000002928287212 */ /* 0x000fe200078e3cff */
[----:B------:R-:W-:Y:S01]  /*8410*/  IMAD.X R41, RZ, RZ, R25, P0 ;  /* 0x000000ffff297224 */ /* 0x000fe200000e0619 */
[----:B------:R-:W-:Y:S01]  /*8420*/  IADD3.X R37, RZ, R25, RZ, P2, !PT ;  /* 0x00000019ff257210 */ /* 0x000fe200017fe4ff */
[----:B------:R-:W-:Y:S01]  /*8430*/  IMAD R0, R0, UR10, RZ ;  /* 0x0000000a00007c24 */ /* 0x000fe2000f8e02ff */
[----:B------:R-:W-:Y:S01]  /*8440*/  MOV R20, UR8 ;  /* 0x0000000800147c02 */ /* 0x000fe20008000f00 */
[----:B------:R-:W-:Y:S01]  /*8450*/  IMAD R19, R26, R19, R24 ;  /* 0x000000131a137224 */ /* 0x000fe200078e0218 */
[----:B------:R-:W5:Y:S01]  /*8460*/  LD.E.128 R12, desc[UR36][R12.64] ;  /* 0x000000240c0c7980 */ /* 0x000f62000c101d00 */
[----:B------:R-:W-:Y:S01]  /*8470*/  IMAD.U32 R21, RZ, RZ, UR9 ;  /* 0x00000009ff157e24 */ /* 0x000fe2000f8e00ff */
[----:B------:R-:W-:Y:S01]  /*8480*/  ULDC.64 UR8, c[0x0][0xad8] ;  /* 0x0002b60000087ab9 */ /* 0x000fe20000000a00 */
[----:B------:R-:W-:Y:S01]  /*8490*/  IMAD.U32 R21, RZ, RZ, UR4 ;  /* 0x00000004ff157e24 */ /* 0x000fe2000f8e00ff */
[----:B------:R-:W5:Y:S01]  /*84a0*/  LD.E.128 R28, desc[UR36][R28.64] ;  /* 0x000000241c1c7980 */ /* 0x000f62000c101d00 */
[----:B------:R-:W-:Y:S01]  /*84b0*/  IMAD R25, R3, UR11, R0 ;  /* 0x0000000b03197c24 */ /* 0x000fe2000f8e0200 */
[----:B------:R-:W-:-:S02]  /*84c0*/  SHF.R.S32.HI R0, RZ, 0x1f, R19 ;  /* 0x0000001fff007819 */ /* 0x000fc40000011413 */
[----:B------:R-:W5:Y:S01]  /*84d0*/  LD.E.128 R32, desc[UR36][R32.64] ;  /* 0x0000002420207980 */ /* 0x000f62000c101d00 */
[----:B------:R-:W-:-:S03]  /*84e0*/  IMAD.WIDE.U32 R20, R3, UR10, R20 ;  /* 0x0000000a03147c25 */ /* 0x000fc6000f8e0014 */
[----:B------:R-:W5:Y:S04]  /*84f0*/  LD.E.128 R36, desc[UR36][R36.64] ;  /* 0x0000002424247980 */ /* 0x000f68000c101d00 */
[----:B------:R-:W5:Y:S01]  /*8500*/  LD.E.128 R40, desc[UR36][R40.64] ;  /* 0x0000002428287980 */ /* 0x000f62000c101d00 */
[----:B------:R-:W-:Y:S01]  /*8510*/  IMAD.U32 R49, RZ, RZ, UR14 ;  /* 0x0000000eff317e24 */ /* 0x000fe2000f8e00ff */
[----:B------:R-:W-:Y:S01]  /*8520*/  @!PT LDS RZ, [RZ] ;  /* 0x00000000fffff984 */ /* 0x000fe20000000800 */
[----:B------:R-:W-:Y:S01]  /*8530*/  @!PT LDS RZ, [RZ] ;  /* 0x00000000fffff984 */ /* 0x000fe20000000800 */
[----:B------:R-:W-:Y:S01]  /*8540*/  @!PT LDS RZ, [RZ] ;  /* 0x00000000fffff984 */ /* 0x000fe20000000800 */
[----:B------:R-:W-:Y:S01]  /*8550*/  @!PT LDS RZ, [RZ] ;  /* 0x00000000fffff984 */ /* 0x000fe20000000800 */
[----:B------:R0:W-:Y:S06]  /*8560*/  MEMBAR.ALL.CTA ;  /* 0x0000000000007992 */ /* 0x0001ec0000008000 */
[----:B0-----:R-:W0:Y:S01]  /*8570*/  FENCE.VIEW.ASYNC.S ;  /* 0x00000000000073c6 */ /* 0x001e220000000000 */
[----:B------:R-:W-:-:S02]  /*8580*/  IMAD.IADD R21, R21, 0x1, R25 ;  /* 0x0000000115157824 */ /* 0x000fc400078e0219 */
[----:B------:R-:W-:Y:S02]  /*8590*/  IMAD R0, R0, UR8, RZ ;  /* 0x0000000800007c24 */ /* 0x000fe4000f8e02ff */
[----:B------:R-:W-:Y:S02]  /*85a0*/  IMAD R49, R49, 0x80, R176 ;  /* 0x0000008031317824 */ /* 0x000fe400078e02b0 */
[C---:B------:R-:W-:Y:S02]  /*85b0*/  IMAD R25, R19.reuse, UR9, R0 ;  /* 0x0000000913197c24 */ /* 0x040fe4000f8e0200 */
[----:B------:R-:W-:Y:S01]  /*85c0*/  IMAD.WIDE.U32 R20, R19, UR8, R20 ;  /* 0x0000000813147c25 */ /* 0x000fe2000f8e0014 */
[CC--:B------:R-:W-:Y:S01]  /*85d0*/  ISETP.GE.AND P2, PT, R49.reuse, R18.reuse, PT ;  /* 0x000000123100720c */ /* 0x0c0fe20003f46270 */
[----:B------:R-:W-:Y:S01]  /*85e0*/  ULDC.64 UR8, c[0x0][0xa80] ;  /* 0x0002a00000087ab9 */ /* 0x000fe20000000a00 */
[----:B------:R-:W-:Y:S01]  /*85f0*/  IADD3 R3, R49, 0x20, RZ ;  /* 0x0000002031037810 */ /* 0x000fe20007ffe0ff */
[----:B------:R-:W-:Y:S01]  /*8600*/  IMAD.IADD R19, R21, 0x1, R25 ;  /* 0x0000000115137824 */ /* 0x000fe200078e0219 */
[----:B------:R-:W-:Y:S01]  /*8610*/  LEA R0, P3, R20, UR8, 0x1 ;  /* 0x0000000814007c11 */ /* 0x000fe2000f8608ff */
[----:B------:R-:W-:Y:S01]  /*8620*/  VIADD R98, R98, 0x2a820 ;  /* 0x0002a82062627836 */ /* 0x000fe20000000000 */
[----:B------:R-:W-:Y:S01]  /*8630*/  ISETP.GE.AND P0, PT, R3, R18, PT ;  /* 0x000000120300720c */ /* 0x000fe20003f06270 */
[----:B------:R-:W-:Y:S01]  /*8640*/  VIADD R3, R49, 0x40 ;  /* 0x0000004031037836 */ /* 0x000fe20000000000 */
[----:B------:R-:W-:-:S02]  /*8650*/  LEA.HI.X R19, R20, UR9, R19, 0x1, P3 ;  /* 0x0000000914137c11 */ /* 0x000fc400098f0c13 */
[----:B------:R-:W-:Y:S01]  /*8660*/  PRMT R98, RZ, 0x654, R98 ;  /* 0x00000654ff627816 */ /* 0x000fe20000000062 */
[----:B0-----:R0:W1:Y:S01]  /*8670*/  SHFL.IDX PT, R25, R0, RZ, 0x181f ;  /* 0x00181fff00197589 */ /* 0x00106200000e0000 */
[----:B------:R-:W-:Y:S01]  /*8680*/  ISETP.GE.AND P1, PT, R3, R18, PT ;  /* 0x000000120300720c */ /* 0x000fe20003f26270 */
[----:B------:R-:W-:Y:S01]  /*8690*/  BSSY B1, `(.L_x_215) ;  /* 0x000000d000017945 */ /* 0x000fe20003800000 */
[----:B------:R0:W-:Y:S01]  /*86a0*/  SYNCS.ARRIVE.TRANS64.RED.A1T0 RZ, [R98+URZ], RZ ;  /* 0x000000ff62ff79a7 */ /* 0x0001e2000810043f */
[----:B------:R0:W2:Y:S02]  /*86b0*/  SHFL.IDX PT, R3, R19, RZ, 0x181f ;  /* 0x00181fff13037589 */ /* 0x0000a400000e0000 */
[----:B------:R-:W-:Y:S08]  /*86c0*/  @P2 BRA `(.L_x_216) ;  /* 0x0000000000242947 */ /* 0x000ff00003800000 */
[----:B------:R-:W-:Y:S02]  /*86d0*/  ULDC UR4, c[0x0][0xac8] ;  /* 0x0002b20000047ab9 */ /* 0x000fe40000000800 */
[----:B------:R-:W-:Y:S02]  /*86e0*/  ISETP.GE.AND P2, PT, R2, UR4, PT ;  /* 0x0000000402007c0c */ /* 0x000fe4000bf46270 */
[----:B------:R-:W-:-:S11]  /*86f0*/  ISETP.GE.AND P3, PT, R16, UR4, PT ;  /* 0x0000000410007c0c */ /* 0x000fd6000bf66270 */
[-C--:B-1----:R-:W-:Y:S02]  /*8700*/  @!P2 LEA R20, P4, R2, R25.reuse, 0x1 ;  /* 0x000000190214a211 */ /* 0x082fe400078808ff */
[----:B------:R-:W-:Y:S02]  /*8710*/  @!P3 LEA R24, P5, R16, R25, 0x1 ;  /* 0x000000191018b211 */ /* 0x000fe400078a08ff */
[-C--:B--2---:R-:W-:Y:S02]  /*8720*/  @!P2 LEA.HI.X R21, R2, R3.reuse, R201, 0x1, P4 ;  /* 0x000000030215a211 */ /* 0x084fe400020f0cc9 */
[----:B------:R-:W-:-:S03]  /*8730*/  @!P3 LEA.HI.X R25, R16, R3, R200, 0x1, P5 ;  /* 0x000000031019b211 */ /* 0x000fc600028f0cc8 */
[----:B-----5:R3:W-:Y:S04]  /*8740*/  @!P2 ST.E.128 desc[UR36][R20.64], R4 ;  /* 0x000000041400a985 */ /* 0x0207e8000c101d24 */
[----:B------:R3:W-:Y:S02]  /*8750*/  @!P3 ST.E.128 desc[UR36][R24.64], R32 ;  /* 0x000000201800b985 */ /* 0x0007e4000c101d24 */
.L_x_216:
[----:B------:R-:W-:Y:S05]  /*8760*/  BSYNC B1 ;  /* 0x0000000000017941 */ /* 0x000fea0003800000 */
.L_x_215:
[----:B--2---:R2:W4:Y:S01]  /*8770*/  SHFL.IDX PT, R3, R19, 0x1, 0x181f ;  /* 0x00381f0013037f89 */ /* 0x00452200000e0000 */
[----:B------:R-:W-:Y:S03]  /*8780*/  BSSY B1, `(.L_x_217) ;  /* 0x000000c000017945 */ /* 0x000fe60003800000 */
[----:B---3-5:R2:W3:Y:S01]  /*8790*/  SHFL.IDX PT, R7, R0, 0x1, 0x181f ;  /* 0x00381f0000077f89 */ /* 0x0284e200000e0000 */
[----:B------:R-:W-:Y:S05]  /*87a0*/  @P0 BRA `(.L_x_218) ;  /* 0x0000000000240947 */ /* 0x000fea0003800000 */
[----:B------:R-:W-:Y:S02]  /*87b0*/  ULDC UR4, c[0x0][0xac8] ;  /* 0x0002b20000047ab9 */ /* 0x000fe40000000800 */
[----:B------:R-:W-:Y:S02]  /*87c0*/  ISETP.GE.AND P3, PT, R2, UR4, PT ;  /* 0x0000000402007c0c */ /* 0x000fe4000bf66270 */
[----:B------:R-:W-:-:S11]  /*87d0*/  ISETP.GE.AND P4, PT, R16, UR4, PT ;  /* 0x0000000410007c0c */ /* 0x000fd6000bf86270 */
[-C--:B---3--:R-:W-:Y:S02]  /*87e0*/  @!P3 LEA R4, P0, R2, R7.reuse, 0x1 ;  /* 0x000000070204b211 */ /* 0x088fe400078008ff */
[----:B------:R-:W-:Y:S02]  /*87f0*/  @!P4 LEA R6, P2, R16, R7, 0x1 ;  /* 0x000000071006c211 */ /* 0x000fe400078408ff */
[-C--:B----4-:R-:W-:Y:S02]  /*8800*/  @!P3 LEA.HI.X R5, R2, R3.reuse, R201, 0x1, P0 ;  /* 0x000000030205b211 */ /* 0x090fe400000f0cc9 */
[----:B------:R-:W-:-:S03]  /*8810*/  @!P4 LEA.HI.X R7, R16, R3, R200, 0x1, P2 ;  /* 0x000000031007c211 */ /* 0x000fc600010f0cc8 */
[----:B------:R3:W-:Y:S04]  /*8820*/  @!P3 ST.E.128 desc[UR36][R4.64], R8 ;  /* 0x000000080400b985 */ /* 0x0007e8000c101d24 */
[----:B------:R3:W-:Y:S02]  /*8830*/  @!P4 ST.E.128 desc[UR36][R6.64], R36 ;  /* 0x000000240600c985 */ /* 0x0007e4000c101d24 */
.L_x_218:
[----:B------:R-:W-:Y:S05]  /*8840*/  BSYNC B1 ;  /* 0x0000000000017941 */ /* 0x000fea0003800000 */
.L_x_217:
[----:B----4-:R4:W0:Y:S01]  /*8850*/  SHFL.IDX PT, R3, R19, 0x2, 0x181f ;  /* 0x00581f0013037f89 */ /* 0x01082200000e0000 */
[----:B------:R-:W-:Y:S03]  /*8860*/  BSSY B1, `(.L_x_219) ;  /* 0x000000c000017945 */ /* 0x000fe60003800000 */
[----:B---3--:R4:W3:Y:S01]  /*8870*/  SHFL.IDX PT, R7, R0, 0x2, 0x181f ;  /* 0x00581f0000077f89 */ /* 0x0088e200000e0000 */
[----:B------:R-:W-:Y:S05]  /*8880*/  @P1 BRA `(.L_x_220) ;  /* 0x0000000000241947 */ /* 0x000fea0003800000 */
[----:B------:R-:W-:Y:S02]  /*8890*/  ULDC UR4, c[0x0][0xac8] ;  /* 0x0002b20000047ab9 */ /* 0x000fe40000000800 */
[----:B------:R-:W-:Y:S02]  /*88a0*/  ISETP.GE.AND P2, PT, R2, UR4, PT ;  /* 0x0000000402007c0c */ /* 0x000fe4000bf46270 */
[----:B------:R-:W-:-:S11]  /*88b0*/  ISETP.GE.AND P3, PT, R16, UR4, PT ;  /* 0x0000000410007c0c */ /* 0x000fd6000bf66270 */
[-C--:B---3--:R-:W-:Y:S02]  /*88c0*/  @!P2 LEA R4, P0, R2, R7.reuse, 0x1 ;  /* 0x000000070204a211 */ /* 0x088fe400078008ff */
[----:B------:R-:W-:Y:S02]  /*88d0*/  @!P3 LEA R6, P1, R16, R7, 0x1 ;  /* 0x000000071006b211 */ /* 0x000fe400078208ff */
[-C--:B0-----:R-:W-:Y:S02]  /*88e0*/  @!P2 LEA.HI.X R5, R2, R3.reuse, R201, 0x1, P0 ;  /* 0x000000030205a211 */ /* 0x081fe400000f0cc9 */
[----:B------:R-:W-:-:S03]  /*88f0*/  @!P3 LEA.HI.X R7, R16, R3, R200, 0x1, P1 ;  /* 0x000000031007b211 */ /* 0x000fc600008f0cc8 */
[----:B------:R0:W-:Y:S04]  /*8900*/  @!P2 ST.E.128 desc[UR36][R4.64], R12 ;  /* 0x0000000c0400a985 */ /* 0x0001e8000c101d24 */
[----:B------:R0:W-:Y:S02]  /*8910*/  @!P3 ST.E.128 desc[UR36][R6.64], R40 ;  /* 0x000000280600b985 */ /* 0x0001e4000c101d24 */
.L_x_220:
[----:B------:R-:W-:Y:S05]  /*8920*/  BSYNC B1 ;  /* 0x0000000000017941 */ /* 0x000fea0003800000 */
.L_x_219:
[----:B0-----:R-:W-:Y:S01]  /*8930*/  VIADD R3, R49, 0x60 ;  /* 0x0000006031037836 */ /* 0x001fe20000000000 */
[----:B--2-4-:R-:W0:Y:S04]  /*8940*/  SHFL.IDX PT, R19, R19, 0x3, 0x181f ;  /* 0x00781f0013137f89 */ /* 0x014e2800000e0000 */
[----:B------:R-:W-:Y:S01]  /*8950*/  ISETP.GE.AND P0, PT, R3, R18, PT ;  /* 0x000000120300720c */ /* 0x000fe20003f06270 */
[----:B---3--:R2:W3:-:S12]  /*8960*/  SHFL.IDX PT, R7, R0, 0x3, 0x181f ;  /* 0x00781f0000077f89 */ /* 0x0084d800000e0000 */
[----:B--2---:R-:W-:Y:S05]  /*8970*/  @P0 BRA `(.L_x_221) ;  /* 0x00000018005c0947 */ /* 0x004fea0003800000 */
[----:B------:R-:W-:Y:S02]  /*8980*/  ULDC UR4, c[0x0][0xac8] ;  /* 0x0002b20000047ab9 */ /* 0x000fe40000000800 */
[----:B------:R-:W-:-:S13]  /*8990*/  ISETP.GE.AND P1, PT, R2, UR4, PT ;  /* 0x0000000402007c0c */ /* 0x000fda000bf26270 */
[----:B---3--:R-:W-:-:S04]  /*89a0*/  @!P1 LEA R4, P0, R2, R7, 0x1 ;  /* 0x0000000702049211 */ /* 0x008fc800078008ff */
[----:B0-----:R-:W-:Y:S02]  /*89b0*/  @!P1 LEA.HI.X R5, R2, R19, R201, 0x1, P0 ;  /* 0x0000001302059211 */ /* 0x001fe400000f0cc9 */
[----:B------:R-:W-:-:S03]  /*89c0*/  ISETP.GE.AND P0, PT, R16, UR4, PT ;  /* 0x0000000410007c0c */ /* 0x000fc6000bf06270 */
[----:B------:R2:W-:Y:S10]  /*89d0*/  @!P1 ST.E.128 desc[UR36][R4.64], R28 ;  /* 0x0000001c04009985 */ /* 0x0005f4000c101d24 */
[----:B------:R-:W-:Y:S05]  /*89e0*/  @P0 BRA `(.L_x_221) ;  /* 0x0000001800400947 */ /* 0x000fea0003800000 */
[----:B--2---:R-:W-:-:S04]  /*89f0*/  LEA R4, P0, R16, R7, 0x1 ;  /* 0x0000000710047211 */ /* 0x004fc800078008ff */
[----:B------:R-:W-:-:S05]  /*8a00*/  LEA.HI.X R5, R16, R19, R200, 0x1, P0 ;  /* 0x0000001310057211 */ /* 0x000fca00000f0cc8 */
[----:B------:R4:W-:Y:S01]  /*8a10*/  ST.E.128 desc[UR36][R4.64], R44 ;  /* 0x0000002c04007985 */ /* 0x0009e2000c101d24 */
[----:B------:R-:W-:Y:S05]  /*8a20*/  BRA `(.L_x_221) ;  /* 0x0000001800307947 */ /* 0x000fea0003800000 */
.L_x_214:
[----:B------:R-:W-:Y:S01]  /*8a30*/  ULDC.64 UR10, c[0x0][0xb08] ;  /* 0x0002c200000a7ab9 */ /* 0x000fe20000000a00 */
[----:B------:R-:W-:Y:S01]  /*8a40*/  R2UR UR14, R174 ;  /* 0x00000000ae0e72ca */ /* 0x000fe200000e0000 */
[----:B------:R-:W-:Y:S01]  /*8a50*/  UIMAD UR7, UR12, UR10, URZ ;  /* 0x0000000a0c0772a4 */ /* 0x000fe2000f8e023f */
[----:B0-----:R-:W0:Y:S01]  /*8a60*/  @P1 LDC R0, c[0x0][0xbec] ;  /* 0x0002fb00ff001b82 */ /* 0x001e220000000800 */
[----:B------:R-:W-:Y:S01]  /*8a70*/  UIMAD.WIDE.U32 UR8, UR4, UR10, URZ ;  /* 0x0000000a040872a5 */ /* 0x000fe2000f8e003f */
[----:B------:R-:W-:Y:S01]  /*8a80*/  R2UR UR13, R19 ;  /* 0x00000000130d72ca */ /* 0x000fe200000e0000 */
[----:B------:R-:W-:Y:S01]  /*8a90*/  UIMAD UR7, UR4, UR11, UR7 ;  /* 0x0000000b040772a4 */ /* 0x000fe2000f8e0207 */
[----:B------:R-:W-:Y:S01]  /*8aa0*/  IMAD.MOV.U32 R3, RZ, RZ, R13 ;  /* 0x000000ffff037224 */ /* 0x000fe200078e000d */
[----:B------:R-:W-:Y:S01]  /*8ab0*/  USHF.R.S32.HI UR4, URZ, 0x1f, UR61 ;  /* 0x0000001f3f047899 */ /* 0x000fe2000801143d */
[----:B------:R-:W-:Y:S01]  /*8ac0*/  VIADD R98, R98, 0x2a820 ;  /* 0x0002a82062627836 */ /* 0x000fe20000000000 */
[----:B------:R-:W-:Y:S01]  /*8ad0*/  UIADD3 UR9, UR9, UR7, URZ ;  /* 0x0000000709097290 */ /* 0x000fe2000fffe03f */
[----:B------:R-:W1:Y:S01]  /*8ae0*/  @P1 LDC R5, c[0x0][0xbf0] ;  /* 0x0002fc00ff051b82 */ /* 0x000e620000000800 */
[----:B------:R-:W-:Y:S01]  /*8af0*/  ULDC.64 UR10, c[0x0][0xb38] ;  /* 0x0002ce00000a7ab9 */ /* 0x000fe20000000a00 */
[----:B------:R-:W-:Y:S01]  /*8b00*/  BSSY B1, `(.L_x_222) ;  /* 0x0000066000017945 */ /* 0x000fe20003800000 */
[----:B------:R-:W-:Y:S01]  /*8b10*/  UIMAD.WIDE.U32 UR8, UR14, UR10, UR8 ;  /* 0x0000000a0e0872a5 */ /* 0x000fe2000f8e0008 */
[----:B------:R-:W-:-:S03]  /*8b20*/  PRMT R98, RZ, 0x654, R98 ;  /* 0x00000654ff627816 */ /* 0x000fc60000000062 */
[----:B------:R-:W-:Y:S01]  /*8b30*/  UIMAD UR9, UR14, UR11, UR9 ;  /* 0x0000000b0e0972a4 */ /* 0x000fe2000f8e0209 */
[----:B------:R2:W-:Y:S02]  /*8b40*/  SYNCS.ARRIVE.TRANS64.RED.A1T0 RZ, [R98+URZ], RZ ;  /* 0x000000ff62ff79a7 */ /* 0x0005e4000810043f */
[----:B------:R-:W-:Y:S02]  /*8b50*/  ULDC.64 UR10, c[0x0][0xb40] ;  /* 0x0002d000000a7ab9 */ /* 0x000fe40000000a00 */
[----:B------:R-:W-:Y:S02]  /*8b60*/  UIMAD UR4, UR4, UR10, URZ ;  /* 0x0000000a040472a4 */ /* 0x000fe4000f8e023f */
[----:B------:R-:W-:Y:S02]  /*8b70*/  UIMAD.WIDE.U32 UR8, UR61, UR10, UR8 ;  /* 0x0000000a3d0872a5 */ /* 0x000fe4000f8e0008 */
[----:B------:R-:W-:Y:S01]  /*8b80*/  UIMAD UR4, UR61, UR11, UR4 ;  /* 0x0000000b3d0472a4 */ /* 0x000fe2000f8e0204 */
[----:B0-----:R-:W-:-:S02]  /*8b90*/  @P1 IMAD.HI.U32 R0, R13, R0, RZ ;  /* 0x000000000d001227 */ /* 0x001fc400078e00ff */
[----:B------:R-:W-:Y:S01]  /*8ba0*/  ULDC.64 UR10, c[0x0][0xb48] ;  /* 0x0002d200000a7ab9 */ /* 0x000fe20000000a00 */
[----:B------:R-:W-:Y:S02]  /*8bb0*/  UIADD3 UR9, UR9, UR4, URZ ;  /* 0x0000000409097290 */ /* 0x000fe4000fffe03f */
[----:B-1----:R-:W-:Y:S02]  /*8bc0*/  @P1 SHF.R.U32.HI R3, RZ, R5, R0 ;  /* 0x00000005ff031219 */ /* 0x002fe40000011600 */
[----:B------:R-:W-:Y:S02]  /*8bd0*/  UIMAD.WIDE.U32 UR8, UR13, UR10, UR8 ;  /* 0x0000000a0d0872a5 */ /* 0x000fe4000f8e0008 */
[--C-:B------:R-:W-:Y:S01]  /*8be0*/  SHF.R.S32.HI R0, RZ, 0x1f, R3.reuse ;  /* 0x0000001fff007819 */ /* 0x100fe20000011403 */
[----:B------:R-:W-:Y:S01]  /*8bf0*/  IMAD.MOV R7, RZ, RZ, -R3 ;  /* 0x000000ffff077224 */ /* 0x000fe200078e0a03 */
[----:B------:R-:W-:Y:S02]  /*8c00*/  UIMAD UR4, UR13, UR11, UR9 ;  /* 0x0000000b0d0472a4 */ /* 0x000fe4000f8e0209 */
[----:B------:R-:W-:Y:S01]  /*8c10*/  MOV R4, UR8 ;  /* 0x0000000800047c02 */ /* 0x000fe20008000f00 */
[----:B------:R-:W-:Y:S01]  /*8c20*/  IMAD.U32 R5, RZ, RZ, UR9 ;  /* 0x00000009ff057e24 */ /* 0x000fe2000f8e00ff */
[----:B------:R-:W-:Y:S01]  /*8c30*/  ULDC.64 UR10, c[0x0][0xb30] ;  /* 0x0002cc00000a7ab9 */ /* 0x000fe20000000a00 */
[----:B------:R-:W-:Y:S01]  /*8c40*/  IMAD R7, R26, R7, R13 ;  /* 0x000000071a077224 */ /* 0x000fe200078e020d */
[----:B------:R-:W-:Y:S01]  /*8c50*/  ULDC.64 UR8, c[0x0][0xb28] ;  /* 0x0002ca0000087ab9 */ /* 0x000fe20000000a00 */
[----:B------:R-:W-:-:S02]  /*8c60*/  IMAD R0, R0, UR10, RZ ;  /* 0x0000000a00007c24 */ /* 0x000fc4000f8e02ff */
[----:B------:R-:W-:Y:S02]  /*8c70*/  IMAD.U32 R5, RZ, RZ, UR4 ;  /* 0x00000004ff057e24 */ /* 0x000fe4000f8e00ff */
[C---:B------:R-:W-:Y:S01]  /*8c80*/  IMAD R9, R3.reuse, UR11, R0 ;  /* 0x0000000b03097c24 */ /* 0x040fe2000f8e0200 */
[----:B------:R-:W-:Y:S01]  /*8c90*/  SHF.R.S32.HI R0, RZ, 0x1f, R7 ;  /* 0x0000001fff007819 */ /* 0x000fe20000011407 */
[----:B------:R-:W-:-:S04]  /*8ca0*/  IMAD.WIDE.U32 R4, R3, UR10, R4 ;  /* 0x0000000a03047c25 */ /* 0x000fc8000f8e0004 */
[----:B------:R-:W-:Y:S02]  /*8cb0*/  IMAD R0, R0, UR8, RZ ;  /* 0x0000000800007c24 */ /* 0x000fe4000f8e02ff */
[----:B------:R-:W-:Y:S02]  /*8cc0*/  IMAD.IADD R5, R5, 0x1, R9 ;  /* 0x0000000105057824 */ /* 0x000fe400078e0209 */
[C---:B------:R-:W-:Y:S02]  /*8cd0*/  IMAD R3, R7.reuse, UR9, R0 ;  /* 0x0000000907037c24 */ /* 0x040fe4000f8e0200 */
[----:B------:R-:W-:Y:S01]  /*8ce0*/  IMAD.WIDE.U32 R4, R7, UR8, R4 ;  /* 0x0000000807047c25 */ /* 0x000fe2000f8e0004 */
[----:B------:R-:W-:-:S03]  /*8cf0*/  ULDC.64 UR8, c[0x0][0xb00] ;  /* 0x0002c00000087ab9 */ /* 0x000fc60000000a00 */
[----:B------:R-:W-:Y:S01]  /*8d00*/  IMAD.IADD R3, R5, 0x1, R3 ;  /* 0x0000000105037824 */ /* 0x000fe200078e0203 */
[----:B------:R-:W-:-:S04]  /*8d10*/  LEA R0, P1, R4, UR8, 0x2 ;  /* 0x0000000804007c11 */ /* 0x000fc8000f8210ff */
[----:B------:R-:W-:Y:S01]  /*8d20*/  LEA.HI.X R3, R4, UR9, R3, 0x2, P1 ;  /* 0x0000000904037c11 */ /* 0x000fe200088f1403 */
[----:B------:R2:W0:Y:S04]  /*8d30*/  SHFL.IDX PT, R6, R0, RZ, 0x1c1f ;  /* 0x001c1fff00067589 */ /* 0x00042800000e0000 */
[----:B------:R2:W1:Y:S01]  /*8d40*/  SHFL.IDX PT, R7, R3, RZ, 0x1c1f ;  /* 0x001c1fff03077589 */ /* 0x00046200000e0000 */
[----:B------:R-:W-:Y:S05]  /*8d50*/  @P2 BRA `(.L_x_223) ;  /* 0x0000000400002947 */ /* 0x000fea0003800000 */
[----:B------:R-:W-:Y:S02]  /*8d60*/  ULDC UR4, c[0x0][0xac8] ;  /* 0x0002b20000047ab9 */ /* 0x000fe40000000800 */
[----:B------:R-:W-:Y:S02]  /*8d70*/  ISETP.GE.AND P3, PT, R172, UR4, PT ;  /* 0x00000004ac007c0c */ /* 0x000fe4000bf66270 */
[----:B------:R-:W-:Y:S02]  /*8d80*/  ISETP.GE.AND P1, PT, R173, UR4, PT ;  /* 0x00000004ad007c0c */ /* 0x000fe4000bf26270 */
[----:B------:R-:W-:Y:S02]  /*8d90*/  ISETP.GE.AND P4, PT, R171, UR4, PT ;  /* 0x00000004ab007c0c */ /* 0x000fe4000bf86270 */
[----:B------:R-:W-:-:S07]  /*8da0*/  ISETP.GE.AND P2, PT, R170, UR4, PT ;  /* 0x00000004aa007c0c */ /* 0x000fce000bf46270 */
[CC--:B0-----:R-:W-:Y:S02]  /*8db0*/  @!P3 LEA R8, P5, R172.reuse, R6.reuse, 0x2 ;  /* 0x00000006ac08b211 */ /* 0x0c1fe400078a10ff */
[----:B-1----:R-:W-:Y:S02]  /*8dc0*/  @!P1 IMAD.WIDE R4, R173, 0x4, R6 ;  /* 0x00000004ad049825 */ /* 0x002fe400078e0206 */
[----:B------:R-:W-:Y:S02]  /*8dd0*/  @!P3 LEA.HI.X R9, R172, R7, R194, 0x2, P5 ;  /* 0x00000007ac09b211 */ /* 0x000fe400028f14c2 */
[-C--:B------:R-:W-:Y:S01]  /*8de0*/  @!P4 LEA R10, P5, R171, R6.reuse, 0x2 ;  /* 0x00000006ab0ac211 */ /* 0x080fe200078a10ff */
[----:B------:R0:W-:Y:S01]  /*8df0*/  @!P1 ST.E.64 desc[UR36][R4.64], R20 ;  /* 0x0000001404009985 */ /* 0x0001e2000c101b24 */
[----:B------:R-:W-:Y:S02]  /*8e00*/  ISETP.GE.AND P1, PT, R169, UR4, PT ;  /* 0x00000004a9007c0c */ /* 0x000fe4000bf26270 */
[----:B------:R-:W-:Y:S01]  /*8e10*/  @!P2 LEA R12, P6, R170, R6, 0x2 ;  /* 0x00000006aa0ca211 */ /* 0x000fe200078c10ff */
[----:B------:R1:W-:Y:S01]  /*8e20*/  @!P3 ST.E.64 desc[UR36][R8.64], R88 ;  /* 0x000000580800b985 */ /* 0x0003e2000c101b24 */
[----:B------:R-:W-:-:S02]  /*8e30*/  ISETP.GE.AND P3, PT, R168, UR4, PT ;  /* 0x00000004a8007c0c */ /* 0x000fc4000bf66270 */
[-C--:B------:R-:W-:Y:S02]  /*8e40*/  @!P4 LEA.HI.X R11, R171, R7.reuse, R193, 0x2, P5 ;  /* 0x00000007ab0bc211 */ /* 0x080fe400028f14c1 */
[----:B------:R-:W-:Y:S02]  /*8e50*/  @!P2 LEA.HI.X R13, R170, R7, R192, 0x2, P6 ;  /* 0x00000007aa0da211 */ /* 0x000fe400030f14c0 */
[----:B------:R-:W-:Y:S01]  /*8e60*/  ISETP.GE.AND P5, PT, R167, UR4, PT ;  /* 0x00000004a7007c0c */ /* 0x000fe2000bfa6270 */
[----:B------:R3:W-:Y:S02]  /*8e70*/  @!P4 ST.E.64 desc[UR36][R10.64], R90 ;  /* 0x0000005a0a00c985 */ /* 0x0007e4000c101b24 */
[----:B------:R-:W-:Y:S02]  /*8e80*/  @!P1 LEA R14, P4, R169, R6, 0x2 ;  /* 0x00000006a90e9211 */ /* 0x000fe400078810ff */
[----:B------:R4:W-:Y:S01]  /*8e90*/  @!P2 ST.E.64 desc[UR36][R12.64], R36 ;  /* 0x000000240c00a985 */ /* 0x0009e2000c101b24 */
[----:B------:R-:W-:-:S02]  /*8ea0*/  ISETP.GE.AND P2, PT, R166, UR4, PT ;  /* 0x00000004a6007c0c */ /* 0x000fc4000bf46270 */
[CC--:B0-----:R-:W-:Y:S02]  /*8eb0*/  @!P3 LEA R4, P6, R168.reuse, R6.reuse, 0x2 ;  /* 0x00000006a804b211 */ /* 0x0c1fe400078c10ff */
[-C--:B------:R-:W-:Y:S02]  /*8ec0*/  @!P1 LEA.HI.X R15, R169, R7.reuse, R191, 0x2, P4 ;  /* 0x00000007a90f9211 */ /* 0x080fe400020f14bf */
[----:B------:R-:W-:Y:S02]  /*8ed0*/  @!P3 LEA.HI.X R5, R168, R7, R190, 0x2, P6 ;  /* 0x00000007a805b211 */ /* 0x000fe400030f14be */
[----:B------:R-:W-:Y:S01]  /*8ee0*/  ISETP.GE.AND P4, PT, R165, UR4, PT ;  /* 0x00000004a5007c0c */ /* 0x000fe2000bf86270 */
[----:B------:R0:W-:Y:S01]  /*8ef0*/  @!P1 ST.E.64 desc[UR36][R14.64], R40 ;  /* 0x000000280e009985 */ /* 0x0001e2000c101b24 */
[----:B-1----:R-:W-:-:S03]  /*8f00*/  @!P5 LEA R8, P1, R167, R6, 0x2 ;  /* 0x00000006a708d211 */ /* 0x002fc600078210ff */
[----:B------:R1:W-:Y:S01]  /*8f10*/  @!P3 ST.E.64 desc[UR36][R4.64], R44 ;  /* 0x0000002c0400b985 */ /* 0x0003e2000c101b24 */
[-C--:B---3--:R-:W-:Y:S02]  /*8f20*/  @!P2 LEA R10, P6, R166, R6.reuse, 0x2 ;  /* 0x00000006a60aa211 */ /* 0x088fe400078c10ff */
[----:B------:R-:W-:Y:S02]  /*8f30*/  ISETP.GE.AND P3, PT, R164, UR4, PT ;  /* 0x00000004a4007c0c */ /* 0x000fe4000bf66270 */
[-C--:B------:R-:W-:Y:S02]  /*8f40*/  @!P5 LEA.HI.X R9, R167, R7.reuse, R189, 0x2, P1 ;  /* 0x00000007a709d211 */ /* 0x080fe400008f14bd */
[----:B------:R-:W-:Y:S02]  /*8f50*/  ISETP.GE.AND P1, PT, R163, UR4, PT ;  /* 0x00000004a3007c0c */ /* 0x000fe4000bf26270 */
[----:B------:R-:W-:Y:S01]  /*8f60*/  @!P2 LEA.HI.X R11, R166, R7, R188, 0x2, P6 ;  /* 0x00000007a60ba211 */ /* 0x000fe200030f14bc */
[----:B------:R3:W-:Y:S01]  /*8f70*/  @!P5 ST.E.64 desc[UR36][R8.64], R48 ;  /* 0x000000300800d985 */ /* 0x0007e2000c101b24 */
[----:B----4-:R-:W-:-:S03]  /*8f80*/  @!P4 LEA R12, P6, R165, R6, 0x2 ;  /* 0x00000006a50cc211 */ /* 0x010fc600078c10ff */
[----:B------:R4:W-:Y:S01]  /*8f90*/  @!P2 ST.E.64 desc[UR36][R10.64], R52 ;  /* 0x000000340a00a985 */ /* 0x0009e2000c101b24 */
[----:B------:R-:W-:Y:S02]  /*8fa0*/  ISETP.GE.AND P2, PT, R162, UR4, PT ;  /* 0x00000004a2007c0c */ /* 0x000fe4000bf46270 */
[-C--:B------:R-:W-:Y:S02]  /*8fb0*/  @!P4 LEA.HI.X R13, R165, R7.reuse, R187, 0x2, P6 ;  /* 0x00000007a50dc211 */ /* 0x080fe400030f14bb */
[CC--:B0-----:R-:W-:Y:S02]  /*8fc0*/  @!P3 LEA R14, P5, R164.reuse, R6.reuse, 0x2 ;  /* 0x00000006a40eb211 */ /* 0x0c1fe400078a10ff */
[----:B-1----:R-:W-:Y:S01]  /*8fd0*/  @!P1 LEA R4, P6, R163, R6, 0x2 ;  /* 0x00000006a3049211 */ /* 0x002fe200078c10ff */
[----:B------:R0:W-:Y:S01]  /*8fe0*/  @!P4 ST.E.64 desc[UR36][R12.64], R56 ;  /* 0x000000380c00c985 */ /* 0x0001e2000c101b24 */
[----:B------:R-:W-:Y:S02]  /*8ff0*/  @!P3 LEA.HI.X R15, R164, R7, R186, 0x2, P5 ;  /* 0x00000007a40fb211 */ /* 0x000fe400028f14ba */
[----:B------:R-:W-:-:S02]  /*9000*/  ISETP.GE.AND P4, PT, R161, UR4, PT ;  /* 0x00000004a1007c0c */ /* 0x000fc4000bf86270 */
[-C--:B------:R-:W-:Y:S01]  /*9010*/  @!P1 LEA.HI.X R5, R163, R7.reuse, R185, 0x2, P6 ;  /* 0x00000007a3059211 */ /* 0x080fe200030f14b9 */
[----:B------:R1:W-:Y:S01]  /*9020*/  @!P3 ST.E.64 desc[UR36][R14.64], R60 ;  /* 0x0000003c0e00b985 */ /* 0x0003e2000c101b24 */
[----:B------:R-:W-:Y:S02]  /*9030*/  ISETP.GE.AND P5, PT, R160, UR4, PT ;  /* 0x00000004a0007c0c */ /* 0x000fe4000bfa6270 */
[----:B---3--:R-:W-:Y:S01]  /*9040*/  @!P2 LEA R8, P6, R162, R6, 0x2 ;  /* 0x00000006a208a211 */ /* 0x008fe200078c10ff */
[----:B------:R3:W-:Y:S01]  /*9050*/  @!P1 ST.E.64 desc[UR36][R4.64], R64 ;  /* 0x0000004004009985 */ /* 0x0007e2000c101b24 */
[----:B------:R-:W-:Y:S02]  /*9060*/  ISETP.GE.AND P3, PT, R23, UR4, PT ;  /* 0x0000000417007c0c */ /* 0x000fe4000bf66270 */
[----:B------:R-:W-:Y:S02]  /*9070*/  ISETP.GE.AND P1, PT, R22, UR4, PT ;  /* 0x0000000416007c0c */ /* 0x000fe4000bf26270 */
[----:B------:R-:W-:-:S02]  /*9080*/  @!P2 LEA.HI.X R9, R162, R7, R184, 0x2, P6 ;  /* 0x00000007a209a211 */ /* 0x000fc400030f14b8 */
[----:B----4-:R-:W-:-:S03]  /*9090*/  @!P4 LEA R10, P6, R161, R6, 0x2 ;  /* 0x00000006a10ac211 */ /* 0x010fc600078c10ff */
[----:B------:R3:W-:Y:S01]  /*90a0*/  @!P2 ST.E.64 desc[UR36][R8.64], R68 ;  /* 0x000000440800a985 */ /* 0x0007e2000c101b24 */
[CC--:B0-----:R-:W-:Y:S02]  /*90b0*/  @!P5 LEA R12, P2, R160.reuse, R6.reuse, 0x2 ;  /* 0x00000006a00cd211 */ /* 0x0c1fe400078410ff */
[-C--:B------:R-:W-:Y:S02]  /*90c0*/  @!P4 LEA.HI.X R11, R161, R7.reuse, R183, 0x2, P6 ;  /* 0x00000007a10bc211 */ /* 0x080fe400030f14b7 */
[CC--:B-1----:R-:W-:Y:S02]  /*90d0*/  @!P3 LEA R14, P6, R23.reuse, R6.reuse, 0x2 ;  /* 0x00000006170eb211 */ /* 0x0c2fe400078c10ff */
[-C--:B------:R-:W-:Y:S01]  /*90e0*/  @!P5 LEA.HI.X R13, R160, R7.reuse, R182, 0x2, P2 ;  /* 0x00000007a00dd211 */ /* 0x080fe200010f14b6 */
[----:B------:R3:W-:Y:S01]  /*90f0*/  @!P4 ST.E.64 desc[UR36][R10.64], R72 ;  /* 0x000000480a00c985 */ /* 0x0007e2000c101b24 */
[C---:B------:R-:W-:Y:S02]  /*9100*/  @!P1 LEA R6, P2, R22.reuse, R6, 0x2 ;  /* 0x0000000616069211 */ /* 0x040fe400078410ff */
[-C--:B------:R-:W-:Y:S01]  /*9110*/  @!P3 LEA.HI.X R15, R23, R7.reuse, R181, 0x2, P6 ;  /* 0x00000007170fb211 */ /* 0x080fe200030f14b5 */
[----:B------:R3:W-:Y:S01]  /*9120*/  @!P5 ST.E.64 desc[UR36][R12.64], R76 ;  /* 0x0000004c0c00d985 */ /* 0x0007e2000c101b24 */
[----:B------:R-:W-:-:S03]  /*9130*/  @!P1 LEA.HI.X R7, R22, R7, R180, 0x2, P2 ;  /* 0x0000000716079211 */ /* 0x000fc600010f14b4 */
[----:B------:R3:W-:Y:S04]  /*9140*/  @!P3 ST.E.64 desc[UR36][R14.64], R80 ;  /* 0x000000500e00b985 */ /* 0x0007e8000c101b24 */
[----:B------:R3:W-:Y:S02]  /*9150*/  @!P1 ST.E.64 desc[UR36][R6.64], R84 ;  /* 0x0000005406009985 */ /* 0x0007e4000c101b24 */
.L_x_223:
[----:B------:R-:W-:Y:S05]  /*9160*/  BSYNC B1 ;  /* 0x0000000000017941 */ /* 0x000fea0003800000 */
.L_x_222:
[----:B-1-3--:R1:W3:Y:S04]  /*9170*/  SHFL.IDX PT, R7, R3, 0x1, 0x1c1f ;  /* 0x003c1f0003077f89 */ /* 0x00a2e800000e0000 */
[----:B0-----:R1:W0:Y:S01]  /*9180*/  SHFL.IDX PT, R6, R0, 0x1, 0x1c1f ;  /* 0x003c1f0000067f89 */ /* 0x00122200000e0000 */
[----:B------:R-:W-:Y:S05]  /*9190*/  @P0 BRA `(.L_x_221) ;  /* 0x0000001000540947 */ /* 0x000fea0003800000 */
[----:B------:R-:W-:Y:S02]  /*91a0*/  ULDC UR4, c[0x0][0xac8] ;  /* 0x0002b20000047ab9 */ /* 0x000fe40000000800 */
[----:B------:R-:W-:Y:S02]  /*91b0*/  ISETP.GE.AND P1, PT, R172, UR4, PT ;  /* 0x00000004ac007c0c */ /* 0x000fe4000bf26270 */
[----:B------:R-:W-:Y:S02]  /*91c0*/  ISETP.GE.AND P0, PT, R171, UR4, PT ;  /* 0x00000004ab007c0c */ /* 0x000fe4000bf06270 */
[----:B------:R-:W-:Y:S02]  /*91d0*/  ISETP.GE.AND P2, PT, R173, UR4, PT ;  /* 0x00000004ad007c0c */ /* 0x000fe4000bf46270 */
[----:B------:R-:W-:Y:S02]  /*91e0*/  ISETP.GE.AND P4, PT, R169, UR4, PT ;  /* 0x00000004a9007c0c */ /* 0x000fe4000bf86270 */
[----:B------:R-:W-:-:S05]  /*91f0*/  ISETP.GE.AND P3, PT, R170, UR4, PT ;  /* 0x00000004aa007c0c */ /* 0x000fca000bf66270 */
[CC--:B0-----:R-:W-:Y:S02]  /*9200*/  @!P1 LEA R8, P5, R172.reuse, R6.reuse, 0x2 ;  /* 0x00000006ac089211 */ /* 0x0c1fe400078a10ff */
[-C--:B------:R-:W-:Y:S02]  /*9210*/  @!P0 LEA R10, P6, R171, R6.reuse, 0x2 ;  /* 0x00000006ab0a8211 */ /* 0x080fe400078c10ff */
[-C--:B---3--:R-:W-:Y:S01]  /*9220*/  @!P1 LEA.HI.X R9, R172, R7.reuse, R194, 0x2, P5 ;  /* 0x00000007ac099211 */ /* 0x088fe200028f14c2 */
[----:B------:R-:W-:Y:S01]  /*9230*/  @!P2 IMAD.WIDE R4, R173, 0x4, R6 ;  /* 0x00000004ad04a825 */ /* 0x000fe200078e0206 */
[----:B------:R-:W-:Y:S02]  /*9240*/  ISETP.GE.AND P5, PT, R168, UR4, PT ;  /* 0x00000004a8007c0c */ /* 0x000fe4000bfa6270 */
[----:B------:R-:W-:Y:S02]  /*9250*/  @!P0 LEA.HI.X R11, R171, R7, R193, 0x2, P6 ;  /* 0x00000007ab0b8211 */ /* 0x000fe400030f14c1 */
[----:B------:R0:W-:Y:S01]  /*9260*/  @!P2 ST.E.64 desc[UR36][R4.64], R92 ;  /* 0x0000005c0400a985 */ /* 0x0001e2000c101b24 */
[----:B------:R-:W-:-:S02]  /*9270*/  @!P4 LEA R14, P2, R169, R6, 0x2 ;  /* 0x00000006a90ec211 */ /* 0x000fc400078410ff */
[----:B------:R-:W-:Y:S01]  /*9280*/  @!P3 LEA R12, P6, R170, R6, 0x2 ;  /* 0x00000006aa0cb211 */ /* 0x000fe200078c10ff */
[----:B------:R-:W-:Y:S01]  /*9290*/  @!P1 ST.E.64 desc[UR36][R8.64], R94 ;  /* 0x0000005e08009985 */ /* 0x000fe2000c101b24 */
[----:B------:R-:W-:Y:S02]  /*92a0*/  ISETP.GE.AND P1, PT, R166, UR4, PT ;  /* 0x00000004a6007c0c */ /* 0x000fe4000bf26270 */
[-C--:B------:R-:W-:Y:S01]  /*92b0*/  @!P4 LEA.HI.X R15, R169, R7.reuse, R191, 0x2, P2 ;  /* 0x00000007a90fc211 */ /* 0x080fe200010f14bf */
[----:B------:R3:W-:Y:S01]  /*92c0*/  @!P0 ST.E.64 desc[UR36][R10.64], R96 ;  /* 0x000000600a008985 */ /* 0x0007e2000c101b24 */
[----:B------:R-:W-:Y:S02]  /*92d0*/  ISETP.GE.AND P0, PT, R167, UR4, PT ;  /* 0x00000004a7007c0c */ /* 0x000fe4000bf06270 */
[----:B------:R-:W-:Y:S02]  /*92e0*/  ISETP.GE.AND P2, PT, R165, UR4, PT ;  /* 0x00000004a5007c0c */ /* 0x000fe4000bf46270 */
[----:B------:R-:W-:-:S02]  /*92f0*/  @!P3 LEA.HI.X R13, R170, R7, R192, 0x2, P6 ;  /* 0x00000007aa0db211 */ /* 0x000fc400030f14c0 */
[----:B------:R-:W-:-:S03]  /*9300*/  @!P5 LEA R18, P6, R168, R6, 0x2 ;  /* 0x00000006a812d211 */ /* 0x000fc600078c10ff */
[----:B------:R4:W-:Y:S01]  /*9310*/  @!P3 ST.E.64 desc[UR36][R12.64], R38 ;  /* 0x000000260c00b985 */ /* 0x0009e2000c101b24 */
[-C--:B------:R-:W-:Y:S02]  /*9320*/  @!P5 LEA.HI.X R19, R168, R7.reuse, R190, 0x2, P6 ;  /* 0x00000007a813d211 */ /* 0x080fe400030f14be */
[----:B------:R-:W-:Y:S01]  /*9330*/  ISETP.GE.AND P3, PT, R164, UR4, PT ;  /* 0x00000004a4007c0c */ /* 0x000fe2000bf66270 */
[----:B------:R5:W-:Y:S01]  /*9340*/  @!P4 ST.E.64 desc[UR36][R14.64], R42 ;  /* 0x0000002a0e00c985 */ /* 0x000be2000c101b24 */
[-C--:B0-----:R-:W-:Y:S02]  /*9350*/  @!P0 LEA R4, P4, R167, R6.reuse, 0x2 ;  /* 0x00000006a7048211 */ /* 0x081fe400078810ff */
[-C--:B---3--:R-:W-:Y:S01]  /*9360*/  @!P2 LEA R10, P6, R165, R6.reuse, 0x2 ;  /* 0x00000006a50aa211 */ /* 0x088fe200078c10ff */
[----:B------:R-:W-:Y:S01]  /*9370*/  @!P5 ST.E.64 desc[UR36][R18.64], R46 ;  /* 0x0000002e1200d985 */ /* 0x000fe2000c101b24 */
[----:B------:R-:W-:Y:S02]  /*9380*/  @!P1 LEA R8, P5, R166, R6, 0x2 ;  /* 0x00000006a6089211 */ /* 0x000fe400078a10ff */
[----:B------:R-:W-:-:S02]  /*9390*/  @!P0 LEA.HI.X R5, R167, R7, R189, 0x2, P4 ;  /* 0x00000007a7058211 */ /* 0x000fc400020f14bd */
[-C--:B------:R-:W-:Y:S02]  /*93a0*/  @!P1 LEA.HI.X R9, R166, R7.reuse, R188, 0x2, P5 ;  /* 0x00000007a6099211 */ /* 0x080fe400028f14bc */
[----:B------:R-:W-:Y:S01]  /*93b0*/  ISETP.GE.AND P4, PT, R163, UR4, PT ;  /* 0x00000004a3007c0c */ /* 0x000fe2000bf86270 */
[----:B------:R-:W-:Y:S01]  /*93c0*/  @!P0 ST.E.64 desc[UR36][R4.64], R50 ;  /* 0x0000003204008985 */ /* 0x000fe2000c101b24 */
[----:B------:R-:W-:Y:S02]  /*93d0*/  @!P2 LEA.HI.X R11, R165, R7, R187, 0x2, P6 ;  /* 0x00000007a50ba211 */ /* 0x000fe400030f14bb */
[----:B----4-:R-:W-:Y:S01]  /*93e0*/  @!P3 LEA R12, P5, R164, R6, 0x2 ;  /* 0x00000006a40cb211 */ /* 0x010fe200078a10ff */
[----:B------:R0:W-:Y:S01]  /*93f0*/  @!P1 ST.E.64 desc[UR36][R8.64], R54 ;  /* 0x0000003608009985 */ /* 0x0001e2000c101b24 */
[----:B------:R-:W-:Y:S02]  /*9400*/  ISETP.GE.AND P1, PT, R161, UR4, PT ;  /* 0x00000004a1007c0c */ /* 0x000fe4000bf26270 */
[----:B------:R-:W-:Y:S01]  /*9410*/  ISETP.GE.AND P0, PT, R160, UR4, PT ;  /* 0x00000004a0007c0c */ /* 0x000fe2000bf06270 */
[----:B------:R3:W-:Y:S01]  /*9420*/  @!P2 ST.E.64 desc[UR36][R10.64], R58 ;  /* 0x0000003a0a00a985 */ /* 0x0007e2000c101b24 */
[----:B------:R-:W-:-:S02]  /*9430*/  ISETP.GE.AND P2, PT, R162, UR4, PT ;  /* 0x00000004a2007c0c */ /* 0x000fc4000bf46270 */
[-C--:B------:R-:W-:Y:S02]  /*9440*/  @!P3 LEA.HI.X R13, R164, R7.reuse, R186, 0x2, P5 ;  /* 0x00000007a40db211 */ /* 0x080fe400028f14ba */
[----:B------:R-:W-:Y:S02]  /*9450*/  ISETP.GE.AND P5, PT, R23, UR4, PT ;  /* 0x0000000417007c0c */ /* 0x000fe4000bfa6270 */
[CC--:B-----5:R-:W-:Y:S01]  /*9460*/  @!P4 LEA R14, P6, R163.reuse, R6.reuse, 0x2 ;  /* 0x00000006a30ec211 */ /* 0x0e0fe200078c10ff */
[----:B------:R4:W-:Y:S03]  /*9470*/  @!P3 ST.E.64 desc[UR36][R12.64], R62 ;  /* 0x0000003e0c00b985 */ /* 0x0009e6000c101b24 */
[----:B------:R-:W-:Y:S02]  /*9480*/  @!P4 LEA.HI.X R15, R163, R7, R185, 0x2, P6 ;  /* 0x00000007a30fc211 */ /* 0x000fe400030f14b9 */
[----:B0-----:R-:W-:-:S02]  /*9490*/  @!P1 LEA R8, P6, R161, R6, 0x2 ;  /* 0x00000006a1089211 */ /* 0x001fc400078c10ff */
[-C--:B------:R-:W-:Y:S01]  /*94a0*/  @!P2 LEA R4, P3, R162, R6.reuse, 0x2 ;  /* 0x00000006a204a211 */ /* 0x080fe200078610ff */
[----:B------:R4:W-:Y:S01]  /*94b0*/  @!P4 ST.E.64 desc[UR36][R14.64], R66 ;  /* 0x000000420e00c985 */ /* 0x0009e2000c101b24 */
[-C--:B---3--:R-:W-:Y:S02]  /*94c0*/  @!P0 LEA R10, P4, R160, R6.reuse, 0x2 ;  /* 0x00000006a00a8211 */ /* 0x088fe400078810ff */
[-C--:B------:R-:W-:Y:S02]  /*94d0*/  @!P2 LEA.HI.X R5, R162, R7.reuse, R184, 0x2, P3 ;  /* 0x00000007a205a211 */ /* 0x080fe400018f14b8 */
[----:B------:R-:W-:Y:S02]  /*94e0*/  @!P5 LEA R18, P3, R23, R6, 0x2 ;  /* 0x000000061712d211 */ /* 0x000fe400078610ff */
[-C--:B------:R-:W-:Y:S01]  /*94f0*/  @!P1 LEA.HI.X R9, R161, R7.reuse, R183, 0x2, P6 ;  /* 0x00000007a1099211 */ /* 0x080fe200030f14b7 */
[----:B------:R4:W-:Y:S01]  /*9500*/  @!P2 ST.E.64 desc[UR36][R4.64], R70 ;  /* 0x000000460400a985 */ /* 0x0009e2000c101b24 */
[----:B------:R-:W-:-:S02]  /*9510*/  @!P0 LEA.HI.X R11, R160, R7, R182, 0x2, P4 ;  /* 0x00000007a00b8211 */ /* 0x000fc400020f14b6 */
[----:B------:R-:W-:Y:S01]  /*9520*/  @!P5 LEA.HI.X R19, R23, R7, R181, 0x2, P3 ;  /* 0x000000071713d211 */ /* 0x000fe200018f14b5 */
[----:B------:R4:W-:Y:S04]  /*9530*/  @!P1 ST.E.64 desc[UR36][R8.64], R74 ;  /* 0x0000004a08009985 */ /* 0x0009e8000c101b24 */
[----:B------:R4:W-:Y:S01]  /*9540*/  @!P0 ST.E.64 desc[UR36][R10.64], R78 ;  /* 0x0000004e0a008985 */ /* 0x0009e2000c101b24 */
[----:B------:R-:W-:-:S03]  /*9550*/  ISETP.GE.AND P0, PT, R22, UR4, PT ;  /* 0x0000000416007c0c */ /* 0x000fc6000bf06270 */
[----:B------:R4:W-:Y:S10]  /*9560*/  @!P5 ST.E.64 desc[UR36][R18.64], R82 ;  /* 0x000000521200d985 */ /* 0x0009f4000c101b24 */
[----:B------:R-:W-:Y:S05]  /*9570*/  @P0 BRA `(.L_x_221) ;  /* 0x0000000c005c0947 */ /* 0x000fea0003800000 */
[----:B----4-:R-:W-:-:S04]  /*9580*/  LEA R4, P0, R22, R6, 0x2 ;  /* 0x0000000616047211 */ /* 0x010fc800078010ff */
[----:B------:R-:W-:-:S05]  /*9590*/  LEA.HI.X R5, R22, R7, R180, 0x2, P0 ;  /* 0x0000000716057211 */ /* 0x000fca00000f14b4 */
[----:B------:R0:W-:Y:S01]  /*95a0*/  ST.E.64 desc[UR36][R4.64], R86 ;  /* 0x0000005604007985 */ /* 0x0001e2000c101b24 */
[----:B------:R-:W-:Y:S05]  /*95b0*/  BRA `(.L_x_221) ;  /* 0x0000000c004c7947 */ /* 0x000fea0003800000 */
.L_x_212:
[----:B------:R-:W-:Y:S01]  /*95c0*/  ULDC.64 UR8, c[0x0][0xc00] ;  /* 0x0003000000087ab9 */ /* 0x000fe20000000a00 */
[----:B------:R-:W-:Y:S01]  /*95d0*/  R2UR UR4, R177 ;  /* 0x00000000b10472ca */ /* 0x000fe200000e0000 */
[----:B------:R-:W-:Y:S01]  /*95e0*/  UISETP.NE.U32.AND UP0, UPT, UR8, URZ, UPT ;  /* 0x0000003f0800728c */ /* 0x000fe2000bf05070 */
[----:B------:R-:W-:-:S03]  /*95f0*/  R2UR UR7, R18 ;  /* 0x00000000120772ca */ /* 0x000fc600000e0000 */
[----:B------:R-:W-:-:S03]  /*9600*/  UISETP.NE.AND.EX UP0, UPT, UR9, URZ, UPT, UP0 ;  /* 0x0000003f0900728c */ /* 0x000fc6000bf05300 */
[----:B------:R-:W-:Y:S02]  /*9610*/  ULDC.64 UR8, c[0x0][0xc00] ;  /* 0x0003000000087ab9 */ /* 0x000fe40000000a00 */
[----:B------:R-:W-:Y:S01]  /*9620*/  UIMAD.WIDE UR8, UR61, 0x4, UR8 ;  /* 0x000000043d0878a5 */ /* 0x000fe2000f8e0208 */
[----:B------:R-:W-:-:S05]  /*9630*/  PLOP3.LUT P1, PT, PT, PT, UP0, 0x80, 0x0 ;  /* 0x000000000000781c */ /* 0x000fca0003f2f008 */
[----:B------:R-:W-:Y:S01]  /*9640*/  IMAD.U32 R4, RZ, RZ, UR8 ;  /* 0x00000008ff047e24 */ /* 0x000fe2000f8e00ff */
[----:B------:R-:W-:Y:S01]  /*9650*/  MOV R5, UR9 ;  /* 0x0000000900057c02 */ /* 0x000fe20008000f00 */
[----:B------:R-:W-:Y:S02]  /*9660*/  ULDC.64 UR8, c[0x0][0xc08] ;  /* 0x0003020000087ab9 */ /* 0x000fe40000000a00 */
[----:B------:R-:W-:-:S04]  /*9670*/  UISETP.NE.U32.AND UP1, UPT, UR8, URZ, UPT ;  /* 0x0000003f0800728c */ /* 0x000fc8000bf25070 */
[----:B------:R-:W-:Y:S01]  /*9680*/  UISETP.NE.AND.EX UP1, UPT, UR9, URZ, UPT, UP1 ;  /* 0x0000003f0900728c */ /* 0x000fe2000bf25310 */
[----:B------:R-:W2:Y:S05]  /*9690*/  @P1 LDG.E R3, desc[UR36][R4.64] ;  /* 0x0000002404031981 */ /* 0x000eaa000c1e1900 */
[----:B------:R-:W-:-:S05]  /*96a0*/  PLOP3.LUT P2, PT, PT, PT, UP1, 0x80, 0x0 ;  /* 0x000000000000781c */ /* 0x000fca0003f4f018 */
[----:B------:R-:W-:-:S04]  /*96b0*/  @UP1 ULEA UR8, UP2, UR61, UR8, 0x2 ;  /* 0x000000083d081291 */ /* 0x000fc8000f84103f */
[----:B------:R-:W-:Y:S02]  /*96c0*/  @UP1 ULEA.HI.X UR9, UR61, UR9, UR4, 0x2, UP2 ;  /* 0x000000093d091291 */ /* 0x000fe400090f1404 */
[----:B------:R-:W-:Y:S01]  /*96d0*/  IMAD.U32 R6, RZ, RZ, UR8 ;  /* 0x00000008ff067e24 */ /* 0x000fe2000f8e00ff */
[----:B------:R-:W-:Y:S02]  /*96e0*/  ULDC UR4, c[0x0][0xa88] ;  /* 0x0002a20000047ab9 */ /* 0x000fe40000000800 */
[----:B------:R-:W-:Y:S02]  /*96f0*/  IMAD.U32 R0, RZ, RZ, UR4 ;  /* 0x00000004ff007e24 */ /* 0x000fe4000f8e00ff */
[----:B------:R-:W-:-:S05]  /*9700*/  IMAD.U32 R7, RZ, RZ, UR9 ;  /* 0x00000009ff077e24 */ /* 0x000fca000f8e00ff */
[----:B------:R0:W5:Y:S01]  /*9710*/  @P2 LDG.E R0, desc[UR36][R6.64] ;  /* 0x0000002406002981 */ /* 0x000162000c1e1900 */
[----:B------:R-:W-:Y:S01]  /*9720*/  UMOV UR4, URZ ;  /* 0x0000003f00047c82 */ /* 0x000fe20008000000 */
[----:B------:R-:W-:Y:S01]  /*9730*/  UISETP.NE.AND UP1, UPT, UR7, URZ, UPT ;  /* 0x0000003f0700728c */ /* 0x000fe2000bf25270 */
[----:B------:R-:W-:-:S10]  /*9740*/  ISETP.GT.AND P0, PT, R202, 0x7f, PT ;  /* 0x0000007fca00780c */ /* 0x000fd40003f04270 */
[----:B------:R-:W-:Y:S02]  /*9750*/  @!UP1 ULDC UR7, c[0x0][0xad4] ;  /* 0x0002b50000079ab9 */ /* 0x000fe40000000800 */
[----:B------:R-:W-:Y:S01]  /*9760*/  IMAD.U32 R18, RZ, RZ, UR7 ;  /* 0x00000007ff127e24 */ /* 0x000fe2000f8e00ff */
[----:B--2---:R-:W-:-:S13]  /*9770*/  @P1 R2UR UR4, R3 ;  /* 0x00000000030412ca */ /* 0x004fda00000e0000 */
[----:B------:R-:W-:Y:S01]  /*9780*/  USHF.R.S32.HI UR19, URZ, 0x1f, UR4 ;  /* 0x0000001f3f137899 */ /* 0x000fe20008011404 */
[----:B0-----:R-:W-:Y:S11]  /*9790*/  @P2 BRA `(.L_x_224) ;  /* 0x0000000000102947 */ /* 0x001ff60003800000 */
[----:B------:R-:W-:Y:S05]  /*97a0*/  @!P1 BRA `(.L_x_224) ;  /* 0x00000000000c9947 */ /* 0x000fea0003800000 */
[----:B------:R-:W2:Y:S04]  /*97b0*/  LDG.E R3, desc[UR36][R4.64] ;  /* 0x0000002404037981 */ /* 0x000ea8000c1e1900 */
[----:B-----5:R-:W2:Y:S02]  /*97c0*/  LDG.E R0, desc[UR36][R4.64+0x4] ;  /* 0x0000042404007981 */ /* 0x020ea4000c1e1900 */
[----:B--2---:R-:W-:-:S07]  /*97d0*/  IMAD.IADD R0, R0, 0x1, -R3 ;  /* 0x0000000100007824 */ /* 0x004fce00078e0a03 */
.L_x_224:
[----:B------:R-:W-:Y:S01]  /*97e0*/  R2UR UR7, R177 ;  /* 0x00000000b10772ca */ /* 0x000fe200000e0000 */
[----:B------:R-:W-:Y:S01]  /*97f0*/  USEL UR61, UR61, URZ, !UP0 ;  /* 0x0000003f3d3d7287 */ /* 0x000fe2000c000000 */
[----:B------:R-:W-:Y:S11]  /*9800*/  BSSY B1, `(.L_x_225) ;  /* 0x000003d000017945 */ /* 0x000ff60003800000 */
[----:B------:R-:W-:Y:S01]  /*9810*/  USEL UR7, UR7, URZ, !UP0 ;  /* 0x0000003f07077287 */ /* 0x000fe2000c000000 */
[----:B------:R-:W-:Y:S11]  /*9820*/  @P0 BRA `(.L_x_226) ;  /* 0x0000000000e80947 */ /* 0x000ff60003800000 */
[----:B------:R-:W0:Y:S01]  /*9830*/  S2R R4, SR_TID.X ;  /* 0x0000000000047919 */ /* 0x000e220000002100 */
[----:B------:R-:W1:Y:S01]  /*9840*/  LDC R9, c[0x0][0xbe8] ;  /* 0x0002fa00ff097b82 */ /* 0x000e620000000800 */
[----:B------:R-:W-:-:S13]  /*9850*/  R2UR UR8, R175 ;  /* 0x00000000af0872ca */ /* 0x000fda00000e0000 */
[----:B------:R-:W-:-:S05]  /*9860*/  IMAD.U32 R3, RZ, RZ, UR8 ;  /* 0x00000008ff037e24 */ /* 0x000fca000f8e00ff */
[----:B0-----:R-:W-:Y:S01]  /*9870*/  LEA R3, R3, R4, 0x7 ;  /* 0x0000000403037211 */ /* 0x001fe200078e38ff */
[----:B-1---5:R-:W-:-:S04]  /*9880*/  IMAD R4, R0, R9, RZ ;  /* 0x0000000900047224 */ /* 0x022fc800078e02ff */
[----:B------:R-:W-:-:S05]  /*9890*/  VIADD R6, R3, 0xffffff80 ;  /* 0xffffff8003067836 */ /* 0x000fca0000000000 */
[----:B------:R-:W-:-:S13]  /*98a0*/  ISETP.GE.AND P0, PT, R6, R4, PT ;  /* 0x000000040600720c */ /* 0x000fda0003f06270 */
[----:B------:R-:W-:Y:S05]  /*98b0*/  @P0 BRA `(.L_x_226) ;  /* 0x0000000000c40947 */ /* 0x000fea0003800000 */
[----:B------:R-:W-:Y:S01]  /*98c0*/  ISETP.NE.AND P0, PT, R9, 0x1, PT ;  /* 0x000000010900780c */ /* 0x000fe20003f05270 */
[----:B------:R-:W-:Y:S01]  /*98d0*/  UMOV UR17, 0x9b8 ;  /* 0x000009b800117882 */ /* 0x000fe20000000000 */
[----:B------:R-:W-:Y:S02]  /*98e0*/  R2UR UR9, R18 ;  /* 0x00000000120972ca */ /* 0x000fe400000e0000 */
[----:B------:R-:W-:Y:S02]  /*98f0*/  R2UR UR8, R19 ;  /* 0x00000000130872ca */ /* 0x000fe400000e0000 */
[----:B------:R-:W-:-:S07]  /*9900*/  R2UR UR18, R174 ;  /* 0x00000000ae1272ca */ /* 0x000fce00000e0000 */
[----:B------:R-:W0:Y:S02]  /*9910*/  @P0 LDC R3, c[0x0][0xbec] ;  /* 0x0002fb00ff030b82 */ /* 0x000e240000000800 */
[----:B------:R-:W-:-:S04]  /*9920*/  UISETP.GT.AND UP0, UPT, UR9, 0x1, UPT ;  /* 0x000000010900788c */ /* 0x000fc8000bf04270 */
[----:B------:R-:W-:Y:S02]  /*9930*/  USEL UR17, UR17, 0x978, UP0 ;  /* 0x0000097811117887 */ /* 0x000fe40008000000 */
[----:B------:R-:W1:Y:S01]  /*9940*/  @P0 LDC R5, c[0x0][0xbf0] ;  /* 0x0002fc00ff050b82 */ /* 0x000e620000000800 */
[----:B------:R-:W-:-:S09]  /*9950*/  USEL UR16, UR8, URZ, UP0 ;  /* 0x0000003f08107287 */ /* 0x000fd20008000000 */
[----:B------:R-:W-:Y:S01]  /*9960*/  ULDC.64 UR10, c[0x0][UR17+0x220] ;  /* 0x00008800110a7abb */ /* 0x000fe20008000a00 */
[----:B------:R-:W-:Y:S01]  /*9970*/  ULDC.64 UR8, c[0x0][UR17+0x218] ;  /* 0x0000860011087abb */ /* 0x000fe20008000a00 */
[----:B------:R-:W-:Y:S01]  /*9980*/  ULDC.64 UR12, c[0x0][UR17+0x228] ;  /* 0x00008a00110c7abb */ /* 0x000fe20008000a00 */
[----:B------:R-:W-:Y:S02]  /*9990*/  UIMAD UR11, UR11, UR61, URZ ;  /* 0x0000003d0b0b72a4 */ /* 0x000fe4000f8e023f */
[----:B------:R-:W-:Y:S01]  /*99a0*/  UIMAD.WIDE.U32 UR14, UR8, UR18, URZ ;  /* 0x00000012080e72a5 */ /* 0x000fe2000f8e003f */
[----:B0-----:R-:W-:Y:S01]  /*99b0*/  @P0 IMAD.HI.U32 R4, R6, R3, RZ ;  /* 0x0000000306040227 */ /* 0x001fe200078e00ff */
[----:B------:R-:W-:Y:S02]  /*99c0*/  UIMAD.WIDE.U32 UR20, UR12, UR16, URZ ;  /* 0x000000100c1472a5 */ /* 0x000fe4000f8e003f */
[----:B------:R-:W-:Y:S01]  /*99d0*/  UIMAD UR18, UR9, UR18, URZ ;  /* 0x00000012091272a4 */ /* 0x000fe2000f8e023f */
[----:B------:R-:W-:Y:S01]  /*99e0*/  IMAD.MOV.U32 R3, RZ, RZ, R6 ;  /* 0x000000ffff037224 */ /* 0x000fe200078e0006 */
[----:B------:R-:W-:-:S02]  /*99f0*/  UIMAD UR12, UR13, UR16, URZ ;  /* 0x000000100d0c72a4 */ /* 0x000fc4000f8e023f */
[----:B------:R-:W-:Y:S01]  /*9a00*/  UIMAD.WIDE.U32 UR8, UR10, UR61, URZ ;  /* 0x0000003d0a0872a5 */ /* 0x000fe2000f8e003f */
[----:B-1----:R-:W-:Y:S01]  /*9a10*/  @P0 SHF.R.U32.HI R3, RZ, R5, R4 ;  /* 0x00000005ff030219 */ /* 0x002fe20000011604 */
[----:B------:R-:W-:Y:S01]  /*9a20*/  UIMAD UR11, UR10, UR7, UR11 ;  /* 0x000000070a0b72a4 */ /* 0x000fe2000f8e020b */
[----:B------:R-:W-:Y:S01]  /*9a30*/  IMAD.U32 R4, RZ, RZ, UR20 ;  /* 0x00000014ff047e24 */ /* 0x000fe2000f8e00ff */
[----:B------:R-:W-:Y:S02]  /*9a40*/  UIADD3 UR12, UR21, UR12, URZ ;  /* 0x0000000c150c7290 */ /* 0x000fe4000fffe03f */
[----:B------:R-:W-:Y:S01]  /*9a50*/  IMAD.U32 R5, RZ, RZ, UR21 ;  /* 0x00000015ff057e24 */ /* 0x000fe2000f8e00ff */
[----:B------:R-:W-:Y:S01]  /*9a60*/  UIADD3 UR18, UR15, UR18, URZ ;  /* 0x000000120f127290 */ /* 0x000fe2000fffe03f */
[--C-:B------:R-:W-:Y:S01]  /*9a70*/  IMAD.MOV R7, RZ, RZ, -R3.reuse ;  /* 0x000000ffff077224 */ /* 0x100fe200078e0a03 */
[----:B------:R-:W-:Y:S01]  /*9a80*/  UIADD3 UR14, UP1, UP2, UR8, UR14, UR4 ;  /* 0x0000000e080e7290 */ /* 0x000fe2000fa3e004 */
[----:B------:R-:W-:Y:S01]  /*9a90*/  SHF.R.S32.HI R5, RZ, 0x1f, R3 ;  /* 0x0000001fff057819 */ /* 0x000fe20000011403 */
[----:B------:R-:W-:Y:S01]  /*9aa0*/  UIADD3 UR10, UR9, UR11, URZ ;  /* 0x0000000b090a7290 */ /* 0x000fe2000fffe03f */
[----:B------:R-:W-:-:S02]  /*9ab0*/  IMAD R7, R9, R7, R6 ;  /* 0x0000000709077224 */ /* 0x000fc400078e0206 */
[----:B------:R-:W-:Y:S01]  /*9ac0*/  IMAD.U32 R8, RZ, RZ, UR12 ;  /* 0x0000000cff087e24 */ /* 0x000fe2000f8e00ff */
[----:B------:R-:W-:Y:S01]  /*9ad0*/  UIADD3.X UR10, UR10, UR18, UR19, UP1, UP2 ;  /* 0x000000120a0a7290 */ /* 0x000fe20008fe4413 */
[----:B------:R-:W-:Y:S01]  /*9ae0*/  IADD3 R4, P0, P1, R3, UR14, R4 ;  /* 0x0000000e03047c10 */ /* 0x000fe2000f91e004 */
[----:B------:R-:W-:Y:S01]  /*9af0*/  ULDC.64 UR8, c[0x0][UR17+0x210] ;  /* 0x0000840011087abb */ /* 0x000fe20008000a00 */
[----:B------:R-:W-:Y:S01]  /*9b00*/  SHF.R.S32.HI R3, RZ, 0x1f, R7 ;  /* 0x0000001fff037819 */ /* 0x000fe20000011407 */
[----:B------:R-:W-:Y:S02]  /*9b10*/  IMAD R6, R7, UR9, RZ ;  /* 0x0000000907067c24 */ /* 0x000fe4000f8e02ff */
[----:B------:R-:W-:Y:S01]  /*9b20*/  IADD3.X R5, R5, UR10, R8, P0, P1 ;  /* 0x0000000a05057c10 */ /* 0x000fe200087e2408 */
[----:B------:R-:W-:Y:S01]  /*9b30*/  ULDC.64 UR10, c[0x0][0xba8] ;  /* 0x0002ea00000a7ab9 */ /* 0x000fe20000000a00 */
[----:B------:R-:W-:Y:S01]  /*9b40*/  IMAD R3, R3, UR8, R6 ;  /* 0x0000000803037c24 */ /* 0x000fe2000f8e0206 */
[----:B------:R-:W-:Y:S01]  /*9b50*/  @!UP0 ULDC UR10, c[0x0][0xb50] ;  /* 0x0002d400000a8ab9 */ /* 0x000fe20000000800 */
[----:B------:R-:W-:Y:S01]  /*9b60*/  @!UP0 ULDC UR11, c[0x0][0xb54] ;  /* 0x0002d500000b8ab9 */ /* 0x000fe20000000800 */
[----:B------:R-:W-:-:S05]  /*9b70*/  IMAD.WIDE.U32 R4, R7, UR8, R4 ;  /* 0x0000000807047c25 */ /* 0x000fca000f8e0004 */
[----:B------:R-:W-:Y:S02]  /*9b80*/  IADD3 R3, R5, R3, RZ ;  /* 0x0000000305037210 */ /* 0x000fe40007ffe0ff */
[----:B------:R-:W-:-:S04]  /*9b90*/  LEA R6, P0, R4, UR10, 0x2 ;  /* 0x0000000a04067c11 */ /* 0x000fc8000f8010ff */
[----:B------:R-:W-:Y:S01]  /*9ba0*/  LEA.HI.X R7, R4, UR11, R3, 0x2, P0 ;  /* 0x0000000b04077c11 */ /* 0x000fe200080f1403 */
[----:B------:R-:W-:-:S05]  /*9bb0*/  IMAD.MOV.U32 R3, RZ, RZ, -0x800000 ;  /* 0xff800000ff037424 */ /* 0x000fca00078e00ff */
[----:B------:R0:W-:Y:S03]  /*9bc0*/  STG.E desc[UR36][R6.64], R3 ;  /* 0x0000000306007986 */ /* 0x0001e6000c101924 */
.L_x_226:
[----:B------:R-:W-:Y:S05]  /*9bd0*/  BSYNC B1 ;  /* 0x0000000000017941 */ /* 0x000fea0003800000 */
.L_x_225:
[----:B------:R-:W-:-:S13]  /*9be0*/  R2UR UR8, R18 ;  /* 0x00000000120872ca */ /* 0x000fda00000e0000 */
[----:B------:R-:W-:-:S06]  /*9bf0*/  UISETP.GT.AND UP0, UPT, UR8, 0x1, UPT ;  /* 0x000000010800788c */ /* 0x000fcc000bf04270 */
[----:B------:R-:W-:-:S13]  /*9c00*/  PLOP3.LUT P0, PT, PT, PT, UP0, 0x80, 0x0 ;  /* 0x000000000000781c */ /* 0x000fda0003f0f008 */
[----:B------:R-:W-:Y:S05]  /*9c10*/  @P0 BRA `(.L_x_221) ;  /* 0x0000000400b40947 */ /* 0x000fea0003800000 */
[----:B------:R-:W1:Y:S01]  /*9c20*/  LDC R11, c[0x0][0xbe8] ;  /* 0x0002fa00ff0b7b82 */ /* 0x000e620000000800 */
[----:B------:R-:W-:Y:S01]  /*9c30*/  R2UR UR14, R175 ;  /* 0x00000000af0e72ca */ /* 0x000fe200000e0000 */
[----:B------:R-:W-:Y:S01]  /*9c40*/  ULDC.64 UR12, c[0x0][0xaa0] ;  /* 0x0002a800000c7ab9 */ /* 0x000fe20000000a00 */
[----:B------:R-:W-:Y:S01]  /*9c50*/  R2UR UR15, R174 ;  /* 0x00000000ae0f72ca */ /* 0x000fe200000e0000 */
[----:B------:R-:W-:Y:S01]  /*9c60*/  UIMAD UR10, UR19, UR12, URZ ;  /* 0x0000000c130a72a4 */ /* 0x000fe2000f8e023f */
[----:B0-----:R-:W-:Y:S01]  /*9c70*/  IMAD R3, R17, 0x20, R176 ;  /* 0x0000002011037824 */ /* 0x001fe200078e02b0 */
[----:B------:R-:W-:Y:S01]  /*9c80*/  UIMAD.WIDE.U32 UR8, UR4, UR12, URZ ;  /* 0x0000000c040872a5 */ /* 0x000fe2000f8e003f */
[----:B------:R-:W-:Y:S01]  /*9c90*/  BSSY B1, `(.L_x_227) ;  /* 0x000003b000017945 */ /* 0x000fe20003800000 */
[----:B------:R-:W-:-:S04]  /*9ca0*/  UIMAD UR10, UR4, UR13, UR10 ;  /* 0x0000000d040a72a4 */ /* 0x000fc8000f8e020a */
[----:B------:R-:W-:Y:S02]  /*9cb0*/  UIADD3 UR9, UR9, UR10, URZ ;  /* 0x0000000a09097290 */ /* 0x000fe4000fffe03f */
[----:B------:R-:W-:Y:S01]  /*9cc0*/  IMAD.U32 R8, RZ, RZ, UR14 ;  /* 0x0000000eff087e24 */ /* 0x000fe2000f8e00ff */
[----:B------:R-:W-:Y:S01]  /*9cd0*/  ULDC.64 UR10, c[0x0][0xae8] ;  /* 0x0002ba00000a7ab9 */ /* 0x000fe20000000a00 */
[----:B------:R-:W-:Y:S01]  /*9ce0*/  IMAD.U32 R13, RZ, RZ, UR14 ;  /* 0x0000000eff0d7e24 */ /* 0x000fe2000f8e00ff */
[----:B------:R-:W-:Y:S01]  /*9cf0*/  UIMAD.WIDE.U32 UR8, UR15, UR10, UR8 ;  /* 0x0000000a0f0872a5 */ /* 0x000fe2000f8e0008 */
[----:B------:R-:W-:-:S03]  /*9d00*/  IMAD R8, R8, 0x80, R3 ;  /* 0x0000008008087824 */ /* 0x000fc600078e0203 */
[----:B------:R-:W-:Y:S01]  /*9d10*/  UIMAD UR9, UR15, UR11, UR9 ;  /* 0x0000000b0f0972a4 */ /* 0x000fe2000f8e0209 */
[----:B------:R-:W-:Y:S01]  /*9d20*/  IMAD.MOV.U32 R3, RZ, RZ, R8 ;  /* 0x000000ffff037224 */ /* 0x000fe200078e0008 */
[----:B-1----:R-:W-:Y:S01]  /*9d30*/  ISETP.NE.AND P0, PT, R11, 0x1, PT ;  /* 0x000000010b00780c */ /* 0x002fe20003f05270 */
[----:B------:R-:W-:Y:S02]  /*9d40*/  ULDC.64 UR10, c[0x0][0xaf0] ;  /* 0x0002bc00000a7ab9 */ /* 0x000fe40000000a00 */
[----:B------:R-:W-:Y:S02]  /*9d50*/  UIMAD UR7, UR7, UR10, URZ ;  /* 0x0000000a070772a4 */ /* 0x000fe4000f8e023f */
[----:B------:R-:W-:Y:S02]  /*9d60*/  UIMAD.WIDE.U32 UR8, UR61, UR10, UR8 ;  /* 0x0000000a3d0872a5 */ /* 0x000fe4000f8e0008 */
[----:B------:R-:W-:-:S03]  /*9d70*/  UIMAD UR4, UR61, UR11, UR7 ;  /* 0x0000000b3d0472a4 */ /* 0x000fc6000f8e0207 */
[----:B------:R-:W-:Y:S01]  /*9d80*/  ULDC.64 UR10, c[0x0][0xae0] ;  /* 0x0002b800000a7ab9 */ /* 0x000fe20000000a00 */
[----:B------:R-:W-:Y:S02]  /*9d90*/  UIADD3 UR4, UR9, UR4, URZ ;  /* 0x0000000409047290 */ /* 0x000fe4000fffe03f */
[----:B------:R-:W0:Y:S08]  /*9da0*/  @P0 LDC R5, c[0x0][0xbec] ;  /* 0x0002fb00ff050b82 */ /* 0x000e300000000800 */
[----:B------:R-:W1:Y:S01]  /*9db0*/  @P0 LDC R7, c[0x0][0xbf0] ;  /* 0x0002fc00ff070b82 */ /* 0x000e620000000800 */
[----:B0-----:R-:W-:-:S04]  /*9dc0*/  @P0 IMAD.HI.U32 R4, R8, R5, RZ ;  /* 0x0000000508040227 */ /* 0x001fc800078e00ff */
[----:B------:R-:W-:Y:S02]  /*9dd0*/  IMAD.U32 R5, RZ, RZ, UR9 ;  /* 0x00000009ff057e24 */ /* 0x000fe4000f8e00ff */
[----:B------:R-:W-:Y:S01]  /*9de0*/  IMAD.U32 R5, RZ, RZ, UR4 ;  /* 0x00000004ff057e24 */ /* 0x000fe2000f8e00ff */
[----:B-1----:R-:W-:-:S04]  /*9df0*/  @P0 SHF.R.U32.HI R3, RZ, R7, R4 ;  /* 0x00000007ff030219 */ /* 0x002fc80000011604 */
[--C-:B------:R-:W-:Y:S01]  /*9e00*/  SHF.R.S32.HI R4, RZ, 0x1f, R3.reuse ;  /* 0x0000001fff047819 */ /* 0x100fe20000011403 */
[----:B------:R-:W-:-:S04]  /*9e10*/  IMAD.MOV R7, RZ, RZ, -R3 ;  /* 0x000000ffff077224 */ /* 0x000fc800078e0a03 */
[----:B------:R-:W-:Y:S01]  /*9e20*/  IMAD R6, R4, UR10, RZ ;  /* 0x0000000a04067c24 */ /* 0x000fe2000f8e02ff */
[----:B------:R-:W-:Y:S01]  /*9e30*/  MOV R4, UR8 ;  /* 0x0000000800047c02 */ /* 0x000fe20008000f00 */
[----:B------:R-:W-:Y:S01]  /*9e40*/  IMAD R7, R11, R7, R8 ;  /* 0x000000070b077224 */ /* 0x000fe200078e0208 */
[----:B------:R-:W-:Y:S01]  /*9e50*/  ULDC.64 UR8, c[0x0][0xad8] ;  /* 0x0002b60000087ab9 */ /* 0x000fe20000000a00 */
[C---:B------:R-:W-:Y:S02]  /*9e60*/  IMAD R9, R3.reuse, UR11, R6 ;  /* 0x0000000b03097c24 */ /* 0x040fe4000f8e0206 */
[----:B------:R-:W-:Y:S01]  /*9e70*/  IMAD.WIDE.U32 R4, R3, UR10, R4 ;  /* 0x0000000a03047c25 */ /* 0x000fe2000f8e0004 */
[----:B------:R-:W-:-:S03]  /*9e80*/  SHF.R.S32.HI R3, RZ, 0x1f, R7 ;  /* 0x0000001fff037819 */ /* 0x000fc60000011407 */
[----:B------:R-:W-:Y:S02]  /*9e90*/  IMAD.IADD R5, R5, 0x1, R9 ;  /* 0x0000000105057824 */ /* 0x000fe400078e0209 */
[----:B------:R-:W-:Y:S02]  /*9ea0*/  IMAD R6, R3, UR8, RZ ;  /* 0x0000000803067c24 */ /* 0x000fe4000f8e02ff */
[----:B------:R-:W-:Y:S02]  /*9eb0*/  IMAD R8, R13, 0x80, R176 ;  /* 0x000000800d087824 */ /* 0x000fe400078e02b0 */
[----:B-----5:R-:W-:Y:S02]  /*9ec0*/  IMAD R11, R0, R11, RZ ;  /* 0x0000000b000b7224 */ /* 0x020fe400078e02ff */
[C---:B------:R-:W-:Y:S02]  /*9ed0*/  IMAD R3, R7.reuse, UR9, R6 ;  /* 0x0000000907037c24 */ /* 0x040fe4000f8e0206 */
[----:B------:R-:W-:Y:S01]  /*9ee0*/  IMAD.WIDE.U32 R4, R7, UR8, R4 ;  /* 0x0000000807047c25 */ /* 0x000fe2000f8e0004 */
[----:B------:R-:W-:Y:S01]  /*9ef0*/  ISETP.GE.AND P2, PT, R8, R11, PT ;  /* 0x0000000b0800720c */ /* 0x000fe20003f46270 */
[----:B------:R-:W-:-:S02]  /*9f00*/  ULDC.64 UR8, c[0x0][0xa80] ;  /* 0x0002a00000087ab9 */ /* 0x000fc40000000a00 */
[----:B------:R-:W-:Y:S01]  /*9f10*/  IMAD.IADD R3, R5, 0x1, R3 ;  /* 0x0000000105037824 */ /* 0x000fe200078e0203 */
[----:B------:R-:W-:Y:S01]  /*9f20*/  LEA R6, P3, R4, UR8, 0x1 ;  /* 0x0000000804067c11 */ /* 0x000fe2000f8608ff */
[----:B------:R-:W-:-:S03]  /*9f30*/  VIADD R0, R8, 0x20 ;  /* 0x0000002008007836 */ /* 0x000fc60000000000 */
[----:B------:R-:W-:Y:S01]  /*9f40*/  LEA.HI.X R3, R4, UR9, R3, 0x1, P3 ;  /* 0x0000000904037c11 */ /* 0x000fe200098f0c03 */
[----:B------:R0:W1:Y:S01]  /*9f50*/  SHFL.IDX PT, R7, R6, RZ, 0x181f ;  /* 0x00181fff06077589 */ /* 0x00006200000e0000 */
[-C--:B------:R-:W-:Y:S02]  /*9f60*/  ISETP.GE.AND P1, PT, R0, R11.reuse, PT ;  /* 0x0000000b0000720c */ /* 0x080fe40003f26270 */
[----:B------:R-:W-:Y:S01]  /*9f70*/  IADD3 R0, R8, 0x40, RZ ;  /* 0x0000004008007810 */ /* 0x000fe20007ffe0ff */
[----:B------:R0:W2:Y:S03]  /*9f80*/  SHFL.IDX PT, R5, R3, RZ, 0x181f ;  /* 0x00181fff03057589 */ /* 0x0000a600000e0000 */
[----:B------:R-:W-:Y:S01]  /*9f90*/  ISETP.GE.AND P0, PT, R0, R11, PT ;  /* 0x0000000b0000720c */ /* 0x000fe20003f06270 */
[----:B------:R-:W-:-:S12]  /*9fa0*/  @P2 BRA `(.L_x_228) ;  /* 0x0000000000242947 */ /* 0x000fd80003800000 */
[----:B------:R-:W-:Y:S02]  /*9fb0*/  ULDC UR4, c[0x0][0xac8] ;  /* 0x0002b20000047ab9 */ /* 0x000fe40000000800 */
[----:B------:R-:W-:Y:S02]  /*9fc0*/  ISETP.GE.AND P4, PT, R2, UR4, PT ;  /* 0x0000000402007c0c */ /* 0x000fe4000bf86270 */
[----:B------:R-:W-:-:S11]  /*9fd0*/  ISETP.GE.AND P5, PT, R16, UR4, PT ;  /* 0x0000000410007c0c */ /* 0x000fd6000bfa6270 */
[-C--:B-1----:R-:W-:Y:S02]  /*9fe0*/  @!P4 LEA R12, P2, R2, R7.reuse, 0x1 ;  /* 0x00000007020cc211 */ /* 0x082fe400078408ff */
[----:B------:R-:W-:Y:S02]  /*9ff0*/  @!P5 LEA R4, P3, R16, R7, 0x1 ;  /* 0x000000071004d211 */ /* 0x000fe400078608ff */
[-C--:B--2---:R-:W-:Y:S02]  /*a000*/  @!P4 LEA.HI.X R13, R2, R5.reuse, R201, 0x1, P2 ;  /* 0x00000005020dc211 */ /* 0x084fe400010f0cc9 */
[----:B------:R-:W-:-:S03]  /*a010*/  @!P5 LEA.HI.X R5, R16, R5, R200, 0x1, P3 ;  /* 0x000000051005d211 */ /* 0x000fc600018f0cc8 */
[----:B------:R3:W-:Y:S04]  /*a020*/  @!P4 ST.E.128 desc[UR36][R12.64], RZ ;  /* 0x000000ff0c00c985 */ /* 0x0007e8000c101d24 */
[----:B------:R3:W-:Y:S02]  /*a030*/  @!P5 ST.E.128 desc[UR36][R4.64], RZ ;  /* 0x000000ff0400d985 */ /* 0x0007e4000c101d24 */
.L_x_228:
[----:B------:R-:W-:Y:S05]  /*a040*/  BSYNC B1 ;  /* 0x0000000000017941 */ /* 0x000fea0003800000 */
.L_x_227:
[----:B--23--:R2:W3:Y:S01]  /*a050*/  SHFL.IDX PT, R5, R3, 0x1, 0x181f ;  /* 0x00381f0003057f89 */ /* 0x00c4e200000e0000 */
[----:B------:R-:W-:Y:S03]  /*a060*/  BSSY B1, `(.L_x_229) ;  /* 0x000000c000017945 */ /* 0x000fe60003800000 */
[----:B-1----:R2:W1:Y:S01]  /*a070*/  SHFL.IDX PT, R7, R6, 0x1, 0x181f ;  /* 0x00381f0006077f89 */ /* 0x00246200000e0000 */
[----:B------:R-:W-:Y:S05]  /*a080*/  @P1 BRA `(.L_x_230) ;  /* 0x0000000000241947 */ /* 0x000fea0003800000 */
[----:B------:R-:W-:Y:S02]  /*a090*/  ULDC UR4, c[0x0][0xac8] ;  /* 0x0002b20000047ab9 */ /* 0x000fe40000000800 */
[----:B------:R-:W-:Y:S02]  /*a0a0*/  ISETP.GE.AND P3, PT, R2, UR4, PT ;  /* 0x0000000402007c0c */ /* 0x000fe4000bf66270 */
[----:B------:R-:W-:-:S11]  /*a0b0*/  ISETP.GE.AND P4, PT, R16, UR4, PT ;  /* 0x0000000410007c0c */ /* 0x000fd6000bf86270 */
[-C--:B-1----:R-:W-:Y:S02]  /*a0c0*/  @!P3 LEA R12, P1, R2, R7.reuse, 0x1 ;  /* 0x00000007020cb211 */ /* 0x082fe400078208ff */
[----:B------:R-:W-:Y:S02]  /*a0d0*/  @!P4 LEA R4, P2, R16, R7, 0x1 ;  /* 0x000000071004c211 */ /* 0x000fe400078408ff */
[-C--:B---3--:R-:W-:Y:S02]  /*a0e0*/  @!P3 LEA.HI.X R13, R2, R5.reuse, R201, 0x1, P1 ;  /* 0x00000005020db211 */ /* 0x088fe400008f0cc9 */
[----:B------:R-:W-:-:S03]  /*a0f0*/  @!P4 LEA.HI.X R5, R16, R5, R200, 0x1, P2 ;  /* 0x000000051005c211 */ /* 0x000fc600010f0cc8 */
[----:B------:R4:W-:Y:S04]  /*a100*/  @!P3 ST.E.128 desc[UR36][R12.64], RZ ;  /* 0x000000ff0c00b985 */ /* 0x0009e8000c101d24 */
[----:B------:R4:W-:Y:S02]  /*a110*/  @!P4 ST.E.128 desc[UR36][R4.64], RZ ;  /* 0x000000ff0400c985 */ /* 0x0009e4000c101d24 */
.L_x_230:
[----:B------:R-:W-:Y:S05]  /*a120*/  BSYNC B1 ;  /* 0x0000000000017941 */ /* 0x000fea0003800000 */
.L_x_229:
[----:B---34-:R3:W4:Y:S01]  /*a130*/  SHFL.IDX PT, R5, R3, 0x2, 0x181f ;  /* 0x00581f0003057f89 */ /* 0x01872200000e0000 */
        /* <DEDUP_REMOVED lines=8> */
[-C--:B----4-:R-:W-:Y:S02]  /*a1c0*/  @!P2 LEA.HI.X R13, R2, R5.reuse, R201, 0x1, P0 ;  /* 0x00000005020da211 */ /* 0x090fe400000f0cc9 */
[----:B------:R-:W-:-:S03]  /*a1d0*/  @!P3 LEA.HI.X R5, R16, R5, R200, 0x1, P1 ;  /* 0x000000051005b211 */ /* 0x000fc600008f0cc8 */
[----:B------:R1:W-:Y:S04]  /*a1e0*/  @!P2 ST.E.128 desc[UR36][R12.64], RZ ;  /* 0x000000ff0c00a985 */ /* 0x0003e8000c101d24 */
[----:B------:R1:W-:Y:S02]  /*a1f0*/  @!P3 ST.E.128 desc[UR36][R4.64], RZ ;  /* 0x000000ff0400b985 */ /* 0x0003e4000c101d24 */
.L_x_232:
[----:B------:R-:W-:Y:S05]  /*a200*/  BSYNC B1 ;  /* 0x0000000000017941 */ /* 0x000fea0003800000 */
.L_x_231:
[----:B------:R-:W-:Y:S01]  /*a210*/  VIADD R0, R8, 0x60 ;  /* 0x0000006008007836 */ /* 0x000fe20000000000 */
[----:B0-23--:R-:W0:Y:S04]  /*a220*/  SHFL.IDX PT, R3, R3, 0x3, 0x181f ;  /* 0x00781f0003037f89 */ /* 0x00de2800000e0000 */
[----:B------:R-:W-:Y:S01]  /*a230*/  ISETP.GE.AND P0, PT, R0, R11, PT ;  /* 0x0000000b0000720c */ /* 0x000fe20003f06270 */
[----:B-1--4-:R1:W2:-:S12]  /*a240*/  SHFL.IDX PT, R5, R6, 0x3, 0x181f ;  /* 0x00781f0006057f89 */ /* 0x01229800000e0000 */
[----:B-1----:R-:W-:Y:S05]  /*a250*/  @P0 BRA `(.L_x_221) ;  /* 0x0000000000240947 */ /* 0x002fea0003800000 */
[----:B------:R-:W-:Y:S02]  /*a260*/  ULDC UR4, c[0x0][0xac8] ;  /* 0x0002b20000047ab9 */ /* 0x000fe40000000800 */
[----:B------:R-:W-:Y:S02]  /*a270*/  ISETP.GE.AND P2, PT, R2, UR4, PT ;  /* 0x0000000402007c0c */ /* 0x000fe4000bf46270 */
[----:B------:R-:W-:-:S11]  /*a280*/  ISETP.GE.AND P3, PT, R16, UR4, PT ;  /* 0x0000000410007c0c */ /* 0x000fd6000bf66270 */
[-C--:B--2---:R-:W-:Y:S02]  /*a290*/  @!P2 LEA R6, P0, R2, R5.reuse, 0x1 ;  /* 0x000000050206a211 */ /* 0x084fe400078008ff */
[----:B------:R-:W-:Y:S02]  /*a2a0*/  @!P3 LEA R4, P1, R16, R5, 0x1 ;  /* 0x000000051004b211 */ /* 0x000fe400078208ff */
[-C--:B0-----:R-:W-:Y:S02]  /*a2b0*/  @!P2 LEA.HI.X R7, R2, R3.reuse, R201, 0x1, P0 ;  /* 0x000000030207a211 */ /* 0x081fe400000f0cc9 */
[----:B------:R-:W-:-:S03]  /*a2c0*/  @!P3 LEA.HI.X R5, R16, R3, R200, 0x1, P1 ;  /* 0x000000031005b211 */ /* 0x000fc600008f0cc8 */
[----:B------:R0:W-:Y:S04]  /*a2d0*/  @!P2 ST.E.128 desc[UR36][R6.64], RZ ;  /* 0x000000ff0600a985 */ /* 0x0001e8000c101d24 */
[----:B------:R0:W-:Y:S02]  /*a2e0*/  @!P3 ST.E.128 desc[UR36][R4.64], RZ ;  /* 0x000000ff0400b985 */ /* 0x0001e4000c101d24 */
.L_x_221:
[----:B------:R-:W-:Y:S05]  /*a2f0*/  BSYNC B0 ;  /* 0x0000000000007941 */ /* 0x000fea0003800000 */
.L_x_211:
[----:B------:R-:W-:Y:S02]  /*a300*/  ULDC UR4, c[0x0][0xc3c] ;  /* 0x00030f0000047ab9 */ /* 0x000fe40000000800 */
[----:B------:R-:W-:-:S13]  /*a310*/  ISETP.GE.AND P0, PT, R27, UR4, PT ;  /* 0x000000041b007c0c */ /* 0x000fda000bf06270 */
[----:B------:R-:W-:Y:S05]  /*a320*/  @!P0 BRA `(.L_x_233) ;  /* 0xffffff6c00088947 */ /* 0x000fea000383ffff */
[----:B------:R-:W-:Y:S05]  /*a330*/  EXIT ;  /* 0x000000000000794d */ /* 0x000fea0003800000 */
.L_x_182:
[----:B------:R-:W-:-:S08]  /*a340*/  NOP ;  /* 0x0000000000007918 */ /* 0x000fd00000000000 */
[----:B0-----:R-:W0:-:S00]  /*a350*/  USETMAXREG.DEALLOC.CTAPOOL 0x28 ;  /* 0x00000028000079c8 */ /* 0x001e0000080e0500 */
[----:B0-----:R-:W-:Y:S02]  /*a360*/  LOP3.LUT R0, R0, 0x3, RZ, 0xc0, !PT ;  /* 0x0000000300007812 */ /* 0x001fe400078ec0ff */
[----:B------:R-:W-:-:S04]  /*a370*/  LOP3.LUT R23, R23, 0xffffff7f, RZ, 0xc0, !PT ;  /* 0xffffff7f17177812 */ /* 0x000fc800078ec0ff */
[----:B------:R-:W0:Y:S02]  /*a380*/  SHFL.IDX PT, R0, R0, RZ, 0x1f ;  /* 0x00001fff00007589 */ /* 0x000e2400000e0000 */
[----:B0-----:R-:W-:Y:S01]  /*a390*/  ISETP.NE.AND P0, PT, R0, RZ, PT ;  /* 0x000000ff0000720c */ /* 0x001fe20003f05270 */
[----:B------:R-:W-:-:S12]  /*a3a0*/  IMAD.MOV.U32 R0, RZ, RZ, RZ ;  /* 0x000000ffff007224 */ /* 0x000fd800078e00ff */
[----:B------:R-:W-:Y:S01]  /*a3b0*/  @P0 LOP3.LUT R23, R23, 0x80, RZ, 0xfc, !PT ;  /* 0x0000008017170812 */ /* 0x000fe200078efcff */
[----:B------:R-:W-:Y:S06]  /*a3c0*/  @!P0 BRA `(.L_x_234) ;  /* 0x00000000001c8947 */ /* 0x000fec0003800000 */
[----:B------:R-:W0:Y:S08]  /*a3d0*/  S2UR UR5, SR_CgaCtaId ;  /* 0x00000000000579c3 */ /* 0x000e300000008800 */
[----:B------:R-:W-:Y:S06]  /*a3e0*/  BAR.SYNC.DEFER_BLOCKING 0x5, 0x180 ;  /* 0x0146000000007b1d */ /* 0x000fec0000010000 */
[----:B------:R-:W-:-:S02]  /*a3f0*/  UMOV UR4, 0x400 ;  /* 0x0000040000047882 */ /* 0x000fc40000000000 */
[----:B0-----:R-:W-:-:S09]  /*a400*/  ULEA UR4, UR5, UR4, 0x18 ;  /* 0x0000000405047291 */ /* 0x001fd2000f8ec03f */
[----:B------:R-:W0:Y:S01]  /*a410*/  LDS.128 R16, [UR4+0x2a8d0] ;  /* 0x02a8d004ff107984 */ /* 0x000e220008000c00 */
[----:B------:R-:W-:Y:S06]  /*a420*/  BAR.ARV 0x4, 0x180 ;  /* 0x0106000000007b1d */ /* 0x000fec0000002000 */
[----:B------:R-:W-:Y:S05]  /*a430*/  BRA `(.L_x_235) ;  /* 0x0000000800947947 */ /* 0x000fea0003800000 */
.L_x_234:
[----:B------:R-:W0:Y:S01]  /*a440*/  S2R R2, SR_TID.X ;  /* 0x0000000000027919 */ /* 0x000e220000002100 */
[----:B------:R-:W-:Y:S01]  /*a450*/  ULDC UR4, c[0x0][0xc3c] ;  /* 0x00030f0000047ab9 */ /* 0x000fe20000000800 */
[----:B------:R-:W-:Y:S01]  /*a460*/  IMAD.MOV.U32 R9, RZ, RZ, RZ ;  /* 0x000000ffff097224 */ /* 0x000fe200078e00ff */
[----:B------:R-:W1:Y:S01]  /*a470*/  S2UR UR6, SR_CTAID.X ;  /* 0x00000000000679c3 */ /* 0x000e620000002500 */
[----:B------:R-:W-:Y:S01]  /*a480*/  ULDC UR5, c[0x0][0xc38] ;  /* 0x00030e0000057ab9 */ /* 0x000fe20000000800 */
[----:B0-----:R-:W-:-:S04]  /*a490*/  LOP3.LUT R7, R2, 0x1f, RZ, 0xc0, !PT ;  /* 0x0000001f02077812 */ /* 0x001fc800078ec0ff */
[----:B------:R-:W-:-:S04]  /*a4a0*/  ISETP.NE.AND P0, PT, R7, 0x1f, PT ;  /* 0x0000001f0700780c */ /* 0x000fc80003f05270 */
[----:B------:R-:W-:-:S13]  /*a4b0*/  ISETP.GE.OR P1, PT, R7, UR4, !P0 ;  /* 0x0000000407007c0c */ /* 0x000fda000c726670 */
[----:B------:R-:W0:Y:S08]  /*a4c0*/  @!P1 LDC.64 R4, c[0x0][0xc80] ;  /* 0x00032000ff049b82 */ /* 0x000e300000000a00 */
[----:B------:R-:W2:Y:S01]  /*a4d0*/  @!P1 LDC.64 R2, c[0x0][0xc78] ;  /* 0x00031e00ff029b82 */ /* 0x000ea20000000a00 */
[----:B0-----:R-:W-:-:S05]  /*a4e0*/  @!P1 IMAD.WIDE.U32 R4, R7, 0x4, R4 ;  /* 0x0000000407049825 */ /* 0x001fca00078e0004 */
[----:B------:R-:W3:Y:S01]  /*a4f0*/  @!P1 LDG.E R0, desc[UR36][R4.64] ;  /* 0x0000002404009981 */ /* 0x000ee2000c1e1900 */
[----:B--2---:R-:W-:-:S05]  /*a500*/  @!P1 IMAD.WIDE.U32 R2, R7, 0x4, R2 ;  /* 0x0000000407029825 */ /* 0x004fca00078e0002 */
[----:B------:R-:W3:Y:S01]  /*a510*/  @!P1 LDG.E R9, desc[UR36][R2.64] ;  /* 0x0000002402099981 */ /* 0x000ee2000c1e1900 */
[C---:B------:R-:W-:Y:S02]  /*a520*/  ISETP.NE.AND P1, PT, R7.reuse, RZ, PT ;  /* 0x000000ff0700720c */ /* 0x040fe40003f25270 */
[C---:B------:R-:W-:Y:S02]  /*a530*/  ISETP.GE.U32.AND P2, PT, R7.reuse, 0x2, PT ;  /* 0x000000020700780c */ /* 0x040fe40003f46070 */
[C---:B------:R-:W-:Y:S02]  /*a540*/  ISETP.GE.U32.AND P3, PT, R7.reuse, 0x4, PT ;  /* 0x000000040700780c */ /* 0x040fe40003f66070 */
[C---:B------:R-:W-:Y:S02]  /*a550*/  ISETP.GE.U32.AND P4, PT, R7.reuse, 0x8, PT ;  /* 0x000000080700780c */ /* 0x040fe40003f86070 */
[----:B------:R-:W-:Y:S01]  /*a560*/  ISETP.GE.U32.AND P5, PT, R7, 0x10, PT ;  /* 0x000000100700780c */ /* 0x000fe20003fa6070 */
[----:B------:R-:W-:Y:S01]  /*a570*/  UMOV UR4, URZ ;  /* 0x0000003f00047c82 */ /* 0x000fe20008000000 */
[----:B---3--:R-:W-:-:S05]  /*a580*/  IMAD R6, R0, R9, RZ ;  /* 0x0000000900067224 */ /* 0x008fca00078e02ff */
[----:B------:R-:W0:Y:S02]  /*a590*/  SHFL.UP PT, R8, R6, 0x1, RZ ;  /* 0x0420000006087989 */ /* 0x000e2400000e00ff */
[----:B0-----:R-:W-:-:S05]  /*a5a0*/  SEL R11, R8, RZ, P1 ;  /* 0x000000ff080b7207 */ /* 0x001fca0000800000 */
[----:B------:R-:W-:-:S05]  /*a5b0*/  IMAD.IADD R11, R6, 0x1, R11 ;  /* 0x00000001060b7824 */ /* 0x000fca00078e020b */
[----:B------:R-:W0:Y:S02]  /*a5c0*/  SHFL.UP PT, R8, R11, 0x2, RZ ;  /* 0x044000000b087989 */ /* 0x000e2400000e00ff */
[----:B0-----:R-:W-:-:S05]  /*a5d0*/  SEL R8, R8, RZ, P2 ;  /* 0x000000ff08087207 */ /* 0x001fca0001000000 */
[----:B------:R-:W-:-:S05]  /*a5e0*/  IMAD.IADD R8, R11, 0x1, R8 ;  /* 0x000000010b087824 */ /* 0x000fca00078e0208 */
[----:B------:R-:W0:Y:S02]  /*a5f0*/  SHFL.UP PT, R4, R8, 0x4, RZ ;  /* 0x0480000008047989 */ /* 0x000e2400000e00ff */
[----:B0-----:R-:W-:-:S04]  /*a600*/  SEL R3, R4, RZ, P3 ;  /* 0x000000ff04037207 */ /* 0x001fc80001800000 */
[----:B------:R-:W-:-:S05]  /*a610*/  IADD3 R3, R8, R3, RZ ;  /* 0x0000000308037210 */ /* 0x000fca0007ffe0ff */
[----:B------:R-:W0:Y:S02]  /*a620*/  SHFL.UP PT, R2, R3, 0x8, RZ ;  /* 0x0500000003027989 */ /* 0x000e2400000e00ff */
[----:B0-----:R-:W-:-:S05]  /*a630*/  SEL R2, R2, RZ, P4 ;  /* 0x000000ff02027207 */ /* 0x001fca0002000000 */
[----:B------:R-:W-:-:S05]  /*a640*/  IMAD.IADD R2, R3, 0x1, R2 ;  /* 0x0000000103027824 */ /* 0x000fca00078e0202 */
[----:B------:R-:W0:Y:S02]  /*a650*/  SHFL.UP PT, R4, R2, 0x10, RZ ;  /* 0x0600000002047989 */ /* 0x000e2400000e00ff */
[----:B0-----:R-:W-:-:S05]  /*a660*/  SEL R5, R4, RZ, P5 ;  /* 0x000000ff04057207 */ /* 0x001fca0002800000 */
[----:B------:R-:W-:-:S05]  /*a670*/  IMAD.IADD R5, R2, 0x1, R5 ;  /* 0x0000000102057824 */ /* 0x000fca00078e0205 */
[----:B------:R-:W0:Y:S02]  /*a680*/  SHFL.IDX PT, R6, R5, 0x1f, 0x1f ;  /* 0x03e01f0005067f89 */ /* 0x000e2400000e0000 */
[----:B0-----:R-:W-:-:S05]  /*a690*/  IMAD R6, R6, UR5, RZ ;  /* 0x0000000506067c24 */ /* 0x001fca000f8e02ff */
[----:B-1----:R-:W-:Y:S01]  /*a6a0*/  ISETP.GT.AND P6, PT, R6, UR6, PT ;  /* 0x0000000606007c0c */ /* 0x002fe2000bfc4270 */
[----:B------:R-:W-:-:S12]  /*a6b0*/  IMAD.MOV.U32 R3, RZ, RZ, R6 ;  /* 0x000000ffff037224 */ /* 0x000fd800078e0006 */
[----:B------:R-:W-:Y:S05]  /*a6c0*/  @P6 BRA `(.L_x_236) ;  /* 0x0000000000986947 */ /* 0x000fea0003800000 */
[----:B------:R-:W-:Y:S01]  /*a6d0*/  IMAD.MOV.U32 R6, RZ, RZ, R3 ;  /* 0x000000ffff067224 */ /* 0x000fe200078e0003 */
[----:B------:R-:W-:Y:S01]  /*a6e0*/  UMOV UR4, URZ ;  /* 0x0000003f00047c82 */ /* 0x000fe20008000000 */
[----:B------:R-:W-:-:S05]  /*a6f0*/  ULDC UR5, c[0x0][0xc38] ;  /* 0x00030e0000057ab9 */ /* 0x000fca0000000800 */
.L_x_238:
[----:B------:R-:W0:Y:S01]  /*a700*/  LDC R0, c[0x0][0xc3c] ;  /* 0x00030f00ff007b82 */ /* 0x000e220000000800 */
[----:B------:R-:W-:-:S06]  /*a710*/  UIADD3 UR4, UR4, 0x1f, URZ ;  /* 0x0000001f04047890 */ /* 0x000fcc000fffe03f */
[----:B0-----:R-:W-:-:S13]  /*a720*/  ISETP.LE.AND P6, PT, R0, UR4, PT ;  /* 0x0000000400007c0c */ /* 0x001fda000bfc3270 */
[----:B------:R-:W-:Y:S05]  /*a730*/  @P6 BRA `(.L_x_237) ;  /* 0x0000000400a86947 */ /* 0x000fea0003800000 */
[----:B------:R-:W-:-:S05]  /*a740*/  VIADD R9, R7, UR4 ;  /* 0x0000000407097c36 */ /* 0x000fca0008000000 */
[----:B------:R-:W-:Y:S01]  /*a750*/  ISETP.GE.OR P6, PT, R9, R0, !P0 ;  /* 0x000000000900720c */ /* 0x000fe200047c6670 */
[----:B------:R-:W-:-:S12]  /*a760*/  IMAD.MOV.U32 R0, RZ, RZ, RZ ;  /* 0x000000ffff007224 */ /* 0x000fd800078e00ff */
[----:B------:R-:W0:Y:S08]  /*a770*/  @!P6 LDC.64 R4, c[0x0][0xc80] ;  /* 0x00032000ff04eb82 */ /* 0x000e300000000a00 */
[----:B------:R-:W1:Y:S01]  /*a780*/  @!P6 LDC.64 R2, c[0x0][0xc78] ;  /* 0x00031e00ff02eb82 */ /* 0x000e620000000a00 */
[----:B0-----:R-:W-:-:S05]  /*a790*/  @!P6 IMAD.WIDE R4, R9, 0x4, R4 ;  /* 0x000000040904e825 */ /* 0x001fca00078e0204 */
[----:B------:R-:W2:Y:S01]  /*a7a0*/  @!P6 LDG.E R0, desc[UR36][R4.64] ;  /* 0x000000240400e981 */ /* 0x000ea2000c1e1900 */
[----:B-1----:R-:W-:Y:S01]  /*a7b0*/  @!P6 IMAD.WIDE R2, R9, 0x4, R2 ;  /* 0x000000040902e825 */ /* 0x002fe200078e0202 */
[----:B------:R-:W-:-:S06]  /*a7c0*/  MOV R9, RZ ;  /* 0x000000ff00097202 */ /* 0x000fcc0000000f00 */
[----:B------:R-:W2:Y:S02]  /*a7d0*/  @!P6 LDG.E R9, desc[UR36][R2.64] ;  /* 0x000000240209e981 */ /* 0x000ea4000c1e1900 */
[----:B--2---:R-:W-:-:S05]  /*a7e0*/  IMAD R13, R0, R9, RZ ;  /* 0x00000009000d7224 */ /* 0x004fca00078e02ff */
[----:B------:R-:W0:Y:S02]  /*a7f0*/  SHFL.UP PT, R8, R13, 0x1, RZ ;  /* 0x042000000d087989 */ /* 0x000e2400000e00ff */
[----:B0-----:R-:W-:-:S05]  /*a800*/  SEL R8, R8, RZ, P1 ;  /* 0x000000ff08087207 */ /* 0x001fca0000800000 */
[----:B------:R-:W-:-:S05]  /*a810*/  IMAD.IADD R8, R13, 0x1, R8 ;  /* 0x000000010d087824 */ /* 0x000fca00078e0208 */
        /* <DEDUP_REMOVED lines=12> */
[----:B------:R-:W0:Y:S02]  /*a8e0*/  SHFL.IDX PT, R2, R5, 0x1f, 0x1f ;  /* 0x03e01f0005027f89 */ /* 0x000e2400000e0000 */
[----:B0-----:R-:W-:-:S04]  /*a8f0*/  IMAD R3, R2, UR5, RZ ;  /* 0x0000000502037c24 */ /* 0x001fc8000f8e02ff */
[----:B------:R-:W-:-:S05]  /*a900*/  IMAD.IADD R6, R3, 0x1, R6 ;  /* 0x0000000103067824 */ /* 0x000fca00078e0206 */
[----:B------:R-:W-:-:S13]  /*a910*/  ISETP.GT.AND P6, PT, R6, UR6, PT ;  /* 0x0000000606007c0c */ /* 0x000fda000bfc4270 */
[----:B------:R-:W-:Y:S05]  /*a920*/  @!P6 BRA `(.L_x_238) ;  /* 0xfffffffc0074e947 */ /* 0x000fea000383ffff */
.L_x_236:
[----:B------:R-:W-:Y:S01]  /*a930*/  IADD3 R10, -R3, R6, RZ ;  /* 0x00000006030a7210 */ /* 0x000fe20007ffe1ff */
[----:B------:R-:W-:-:S04]  /*a940*/  IMAD.MOV.U32 R16, RZ, RZ, RZ ;  /* 0x000000ffff107224 */ /* 0x000fc800078e00ff */
[----:B------:R-:W-:-:S05]  /*a950*/  IMAD R2, R5, UR5, R10 ;  /* 0x0000000505027c24 */ /* 0x000fca000f8e020a */
[----:B------:R-:W-:-:S13]  /*a960*/  ISETP.GT.AND P0, PT, R2, UR6, PT ;  /* 0x0000000602007c0c */ /* 0x000fda000bf04270 */
[----:B------:R-:W-:-:S04]  /*a970*/  VOTE.ANY R6, PT, !P0 ;  /* 0x0000000000067806 */ /* 0x000fc800040e0100 */
[----:B------:R-:W0:Y:S01]  /*a980*/  POPC R19, R6 ;  /* 0x0000000600137309 */ /* 0x000e220000000000 */
[----:B------:R-:W-:Y:S01]  /*a990*/  ISETP.NE.AND P0, PT, R6, RZ, PT ;  /* 0x000000ff0600720c */ /* 0x000fe20003f05270 */
[----:B0-----:R-:W0:Y:S04]  /*a9a0*/  SHFL.IDX PT, R0, R0, R19, 0x1f ;  /* 0x00001f1300007589 */ /* 0x001e2800000e0000 */
[----:B------:R1:W2:Y:S01]  /*a9b0*/  SHFL.IDX PT, R9, R9, R19, 0x1f ;  /* 0x00001f1309097589 */ /* 0x0002a200000e0000 */
[----:B0-----:R-:W-:-:S04]  /*a9c0*/  IABS R4, R0 ;  /* 0x0000000000047213 */ /* 0x001fc80000000000 */
[----:B------:R-:W0:Y:S08]  /*a9d0*/  I2F.RP R8, R4 ;  /* 0x0000000400087306 */ /* 0x000e300000209400 */
[----:B0-----:R-:W0:Y:S02]  /*a9e0*/  MUFU.RCP R8, R8 ;  /* 0x0000000800087308 */ /* 0x001e240000001000 */
[----:B0-----:R-:W-:-:S06]  /*a9f0*/  VIADD R2, R8, 0xffffffe ;  /* 0x0ffffffe08027836 */ /* 0x001fcc0000000000 */
[----:B------:R-:W0:Y:S02]  /*aa00*/  F2I.FTZ.U32.TRUNC.NTZ R3, R2 ;  /* 0x0000000200037305 */ /* 0x000e24000021f000 */
[----:B0-----:R-:W-:Y:S01]  /*aa10*/  IMAD.MOV R11, RZ, RZ, -R3 ;  /* 0x000000ffff0b7224 */ /* 0x001fe200078e0a03 */
[----:B-12---:R-:W-:Y:S06]  /*aa20*/  @!P0 BRA `(.L_x_239) ;  /* 0x0000000000088947 */ /* 0x006fec0003800000 */
[----:B------:R-:W-:-:S06]  /*aa30*/  VIADD R16, R19, 0xffffffff ;  /* 0xffffffff13107836 */ /* 0x000fcc0000000000 */
[----:B------:R0:W1:Y:S02]  /*aa40*/  SHFL.IDX PT, R16, R5, R16, 0x1f ;  /* 0x00001f1005107589 */ /* 0x00006400000e0000 */
.L_x_239:
[----:B-1----:R-:W-:Y:S01]  /*aa50*/  IMAD R16, R16, UR5, R10 ;  /* 0x0000000510107c24 */ /* 0x002fe2000f8e020a */
[----:B0-----:R-:W-:Y:S01]  /*aa60*/  IABS R5, R9 ;  /* 0x0000000900057213 */ /* 0x001fe20000000000 */
[----:B------:R-:W-:Y:S01]  /*aa70*/  IMAD R11, R11, R4, RZ ;  /* 0x000000040b0b7224 */ /* 0x000fe200078e02ff */
[----:B------:R-:W-:Y:S01]  /*aa80*/  IABS R10, R0 ;  /* 0x00000000000a7213 */ /* 0x000fe20000000000 */
[----:B------:R-:W-:Y:S01]  /*aa90*/  IMAD.MOV.U32 R2, RZ, RZ, RZ ;  /* 0x000000ffff027224 */ /* 0x000fe200078e00ff */
[----:B------:R-:W-:Y:S01]  /*aaa0*/  IADD3 R17, -R16, UR6, RZ ;  /* 0x0000000610117c10 */ /* 0x000fe2000fffe1ff */
[----:B------:R-:W0:Y:S01]  /*aab0*/  I2F.RP R6, R5 ;  /* 0x0000000500067306 */ /* 0x000e220000209400 */
[----:B------:R-:W-:Y:S02]  /*aac0*/  VIADD R19, R19, UR4 ;  /* 0x0000000413137c36 */ /* 0x000fe40008000000 */
[----:B------:R-:W-:Y:S01]  /*aad0*/  IABS R8, R17 ;  /* 0x0000001100087213 */ /* 0x000fe20000000000 */
[----:B------:R-:W-:-:S03]  /*aae0*/  IMAD.HI.U32 R2, R3, R11, R2 ;  /* 0x0000000b03027227 */ /* 0x000fc600078e0002 */
[----:B------:R-:W-:Y:S01]  /*aaf0*/  MOV R3, R8 ;  /* 0x0000000800037202 */ /* 0x000fe20000000f00 */
[----:B------:R-:W-:-:S04]  /*ab00*/  IMAD.MOV R10, RZ, RZ, -R10 ;  /* 0x000000ffff0a7224 */ /* 0x000fc800078e0a0a */
[----:B------:R-:W-:Y:S02]  /*ab10*/  IMAD.MOV.U32 R8, RZ, RZ, R10 ;  /* 0x000000ffff087224 */ /* 0x000fe400078e000a */
[----:B------:R-:W-:Y:S01]  /*ab20*/  IMAD.HI.U32 R2, R2, R3, RZ ;  /* 0x0000000302027227 */ /* 0x000fe200078e00ff */
[----:B0-----:R-:W0:Y:S03]  /*ab30*/  MUFU.RCP R6, R6 ;  /* 0x0000000600067308 */ /* 0x001e260000001000 */
[----:B------:R-:W-:-:S05]  /*ab40*/  IMAD R3, R2, R8, R3 ;  /* 0x0000000802037224 */ /* 0x000fca00078e0203 */
[----:B------:R-:W-:Y:S01]  /*ab50*/  ISETP.GT.U32.AND P1, PT, R4, R3, PT ;  /* 0x000000030400720c */ /* 0x000fe20003f24070 */
[----:B0-----:R-:W-:-:S12]  /*ab60*/  VIADD R8, R6, 0xffffffe ;  /* 0x0ffffffe06087836 */ /* 0x001fd80000000000 */
[----:B------:R-:W-:Y:S02]  /*ab70*/  @!P1 IMAD.IADD R3, R3, 0x1, -R4 ;  /* 0x0000000103039824 */ /* 0x000fe400078e0a04 */
[----:B------:R-:W-:Y:S01]  /*ab80*/  @!P1 VIADD R2, R2, 0x1 ;  /* 0x0000000102029836 */ /* 0x000fe20000000000 */
[----:B------:R-:W-:Y:S02]  /*ab90*/  ISETP.NE.AND P1, PT, R0, RZ, PT ;  /* 0x000000ff0000720c */ /* 0x000fe40003f25270 */
[----:B------:R-:W-:Y:S02]  /*aba0*/  ISETP.GE.U32.AND P0, PT, R3, R4, PT ;  /* 0x000000040300720c */ /* 0x000fe40003f06070 */
[----:B------:R0:W1:Y:S01]  /*abb0*/  F2I.FTZ.U32.TRUNC.NTZ R3, R8 ;  /* 0x0000000800037305 */ /* 0x000062000021f000 */
[----:B------:R-:W-:-:S04]  /*abc0*/  LOP3.LUT R4, R17, R0, RZ, 0x3c, !PT ;  /* 0x0000000011047212 */ /* 0x000fc800078e3cff */
[----:B------:R-:W-:Y:S02]  /*abd0*/  ISETP.GE.AND P2, PT, R4, RZ, PT ;  /* 0x000000ff0400720c */ /* 0x000fe40003f46270 */
[----:B0-----:R-:W-:-:S04]  /*abe0*/  IABS R8, R9 ;  /* 0x0000000900087213 */ /* 0x001fc80000000000 */
[----:B------:R-:W-:Y:S02]  /*abf0*/  @P0 VIADD R2, R2, 0x1 ;  /* 0x0000000102020836 */ /* 0x000fe40000000000 */
[----:B------:R-:W-:Y:S02]  /*ac00*/  IMAD.MOV R8, RZ, RZ, -R8 ;  /* 0x000000ffff087224 */ /* 0x000fe400078e0a08 */
[----:B------:R-:W-:Y:S01]  /*ac10*/  IMAD.MOV.U32 R6, RZ, RZ, R2 ;  /* 0x000000ffff067224 */ /* 0x000fe200078e0002 */
[----:B-1----:R-:W-:-:S03]  /*ac20*/  IADD3 R2, RZ, -R3, RZ ;  /* 0x80000003ff027210 */ /* 0x002fc60007ffe0ff */
[----:B------:R-:W-:Y:S01]  /*ac30*/  @!P2 IMAD.MOV R6, RZ, RZ, -R6 ;  /* 0x000000ffff06a224 */ /* 0x000fe200078e0a06 */
[----:B------:R-:W-:Y:S01]  /*ac40*/  @!P1 LOP3.LUT R6, RZ, R0, RZ, 0x33, !PT ;  /* 0x00000000ff069212 */ /* 0x000fe200078e33ff */
[----:B------:R-:W-:Y:S02]  /*ac50*/  IMAD R11, R2, R5, RZ ;  /* 0x00000005020b7224 */ /* 0x000fe400078e02ff */
[----:B------:R-:W-:Y:S01]  /*ac60*/  IMAD.MOV.U32 R2, RZ, RZ, RZ ;  /* 0x000000ffff027224 */ /* 0x000fe200078e00ff */
[-C--:B------:R-:W-:Y:S01]  /*ac70*/  IABS R4, R6.reuse ;  /* 0x0000000600047213 */ /* 0x080fe20000000000 */
[----:B------:R-:W-:Y:S02]  /*ac80*/  IMAD R0, R0, R6, RZ ;  /* 0x0000000600007224 */ /* 0x000fe400078e02ff */
[----:B------:R-:W-:-:S04]  /*ac90*/  IMAD.HI.U32 R2, R3, R11, R2 ;  /* 0x0000000b03027227 */ /* 0x000fc800078e0002 */
[----:B------:R-:W-:Y:S02]  /*aca0*/  IMAD.MOV.U32 R3, RZ, RZ, R4 ;  /* 0x000000ffff037224 */ /* 0x000fe400078e0004 */
[----:B------:R-:W-:Y:S02]  /*acb0*/  IMAD.MOV.U32 R4, RZ, RZ, R8 ;  /* 0x000000ffff047224 */ /* 0x000fe400078e0008 */
[----:B------:R-:W-:-:S04]  /*acc0*/  IMAD.HI.U32 R2, R2, R3, RZ ;  /* 0x0000000302027227 */ /* 0x000fc800078e00ff */
[----:B------:R-:W-:Y:S01]  /*acd0*/  IMAD R4, R2, R4, R3 ;  /* 0x0000000402047224 */ /* 0x000fe200078e0203 */
[----:B------:R-:W-:Y:S01]  /*ace0*/  LOP3.LUT R3, R6, R9, RZ, 0x3c, !PT ;  /* 0x0000000906037212 */ /* 0x000fe200078e3cff */
[----:B------:R-:W-:-:S03]  /*acf0*/  IMAD.IADD R17, R17, 0x1, -R0 ;  /* 0x0000000111117824 */ /* 0x000fc600078e0a00 */
[----:B------:R-:W-:Y:S02]  /*ad00*/  ISETP.GT.U32.AND P1, PT, R5, R4, PT ;  /* 0x000000040500720c */ /* 0x000fe40003f24070 */
[----:B------:R-:W-:-:S11]  /*ad10*/  ISETP.GE.AND P2, PT, R3, RZ, PT ;  /* 0x000000ff0300720c */ /* 0x000fd60003f46270 */
[----:B------:R-:W-:Y:S01]  /*ad20*/  @!P1 IMAD.IADD R4, R4, 0x1, -R5 ;  /* 0x0000000104049824 */ /* 0x000fe200078e0a05 */
[----:B------:R-:W-:Y:S02]  /*ad30*/  @!P1 IADD3 R2, R2, 0x1, RZ ;  /* 0x0000000102029810 */ /* 0x000fe40007ffe0ff */
[----:B------:R-:W-:Y:S02]  /*ad40*/  ISETP.NE.AND P1, PT, R9, RZ, PT ;  /* 0x000000ff0900720c */ /* 0x000fe40003f25270 */
[----:B------:R-:W-:-:S13]  /*ad50*/  ISETP.GE.U32.AND P0, PT, R4, R5, PT ;  /* 0x000000050400720c */ /* 0x000fda0003f06070 */
[----:B------:R-:W-:-:S04]  /*ad60*/  @P0 VIADD R2, R2, 0x1 ;  /* 0x0000000102020836 */ /* 0x000fc80000000000 */
[----:B------:R-:W-:Y:S01]  /*ad70*/  @!P2 IMAD.MOV R2, RZ, RZ, -R2 ;  /* 0x000000ffff02a224 */ /* 0x000fe200078e0a02 */
[----:B------:R-:W-:-:S05]  /*ad80*/  @!P1 LOP3.LUT R2, RZ, R9, RZ, 0x33, !PT ;  /* 0x00000009ff029212 */ /* 0x000fca00078e33ff */
[----:B------:R-:W-:-:S04]  /*ad90*/  IMAD.MOV R18, RZ, RZ, -R2 ;  /* 0x000000ffff127224 */ /* 0x000fc800078e0a02 */
[C---:B------:R-:W-:Y:S02]  /*ada0*/  IMAD R18, R9.reuse, R18, R6 ;  /* 0x0000001209127224 */ /* 0x040fe400078e0206 */
[----:B------:R-:W-:-:S05]  /*adb0*/  IMAD R9, R9, 0x1000000, R2 ;  /* 0x0100000009097824 */ /* 0x000fca00078e0202 */
[----:B------:R-:W-:Y:S01]  /*adc0*/  LEA R18, R18, R9, 0x10 ;  /* 0x0000000912127211 */ /* 0x000fe200078e80ff */
[----:B------:R-:W-:Y:S06]  /*add0*/  BRA `(.L_x_240) ;  /* 0x0000000000147947 */ /* 0x000fec0003800000 */
.L_x_237:
[----:B------:R-:W-:Y:S01]  /*ade0*/  ULDC UR4, c[0x0][0xc3c] ;  /* 0x00030f0000047ab9 */ /* 0x000fe20000000800 */
[----:B------:R-:W-:Y:S02]  /*adf0*/  IMAD.MOV.U32 R17, RZ, RZ, RZ ;  /* 0x000000ffff117224 */ /* 0x000fe400078e00ff */
[----:B------:R-:W-:Y:S02]  /*ae00*/  IMAD.U32 R16, RZ, RZ, UR6 ;  /* 0x00000006ff107e24 */ /* 0x000fe4000f8e00ff */
[----:B------:R-:W-:Y:S02]  /*ae10*/  IMAD.MOV.U32 R18, RZ, RZ, RZ ;  /* 0x000000ffff127224 */ /* 0x000fe400078e00ff */
[----:B------:R-:W-:-:S07]  /*ae20*/  IMAD.U32 R19, RZ, RZ, UR4 ;  /* 0x00000004ff137e24 */ /* 0x000fce000f8e00ff */
.L_x_240:
[----:B------:R-:W-:-:S13]  /*ae30*/  ISETP.NE.AND P0, PT, R7, RZ, PT ;  /* 0x000000ff0700720c */ /* 0x000fda0003f05270 */
[----:B------:R-:W0:Y:S01]  /*ae40*/  @!P0 S2R R3, SR_CgaCtaId ;  /* 0x0000000000038919 */ /* 0x000e220000008800 */
[----:B------:R-:W-:-:S04]  /*ae50*/  @!P0 MOV R0, 0x400 ;  /* 0x0000040000008802 */ /* 0x000fc80000000f00 */
[----:B0-----:R-:W-:-:S05]  /*ae60*/  @!P0 LEA R0, R3, R0, 0x18 ;  /* 0x0000000003008211 */ /* 0x001fca00078ec0ff */
[----:B------:R1:W-:Y:S01]  /*ae70*/  @!P0 STS.128 [R0+0x2a8d0], R16 ;  /* 0x02a8d01000008388 */ /* 0x0003e20000000c00 */
[----:B------:R-:W-:Y:S06]  /*ae80*/  BAR.ARV 0x5, 0x180 ;  /* 0x0146000000007b1d */ /* 0x000fec0000002000 */
.L_x_235:
[----:B------:R2:W-:Y:S01]  /*ae90*/  STL [R1+0x18], RZ ;  /* 0x000018ff01007387 */ /* 0x0005e20000100800 */
[----:B------:R-:W-:Y:S01]  /*aea0*/  ULDC UR4, c[0x0][0xc3c] ;  /* 0x00030f0000047ab9 */ /* 0x000fe20000000800 */
[----:B------:R-:W-:Y:S01]  /*aeb0*/  IMAD.MOV.U32 R28, RZ, RZ, 0x1 ;  /* 0x00000001ff1c7424 */ /* 0x000fe200078e00ff */
[----:B0-----:R-:W-:Y:S01]  /*aec0*/  ISETP.GE.AND P0, PT, R19, UR4, PT ;  /* 0x0000000413007c0c */ /* 0x001fe2000bf06270 */
[----:B------:R-:W-:-:S12]  /*aed0*/  IMAD.MOV.U32 R27, RZ, RZ, RZ ;  /* 0x000000ffff1b7224 */ /* 0x000fd800078e00ff */
[----:B--2---:R-:W-:Y:S05]  /*aee0*/  @P0 BRA `(.L_x_241) ;  /* 0x0000004800ac0947 */ /* 0x004fea0003800000 */
[----:B-1----:R-:W2:Y:S01]  /*aef0*/  LDL R0, [R1+0x1c] ;  /* 0x00001c0001007983 */ /* 0x002ea20000100800 */
[----:B------:R-:W0:Y:S01]  /*af00*/  S2UR UR5, SR_CgaCtaId ;  /* 0x00000000000579c3 */ /* 0x000e220000008800 */
[----:B------:R-:W-:Y:S01]  /*af10*/  BSSY B8, `(.L_x_241) ;  /* 0x00004a8000087945 */ /* 0x000fe20003800000 */
[----:B------:R-:W-:Y:S01]  /*af20*/  IMAD.MOV.U32 R28, RZ, RZ, 0x1 ;  /* 0x00000001ff1c7424 */ /* 0x000fe200078e00ff */
[----:B------:R-:W1:Y:S01]  /*af30*/  S2R R5, SR_TID.X ;  /* 0x0000000000057919 */ /* 0x000e620000002100 */
[----:B------:R-:W-:Y:S01]  /*af40*/  IMAD.MOV.U32 R27, RZ, RZ, RZ ;  /* 0x000000ffff1b7224 */ /* 0x000fe200078e00ff */
[----:B------:R-:W-:Y:S01]  /*af50*/  ULDC UR39, c[0x0][0xc] ;  /* 0x0000030000277ab9 */ /* 0x000fe20000000800 */
[----:B------:R3:W-:Y:S01]  /*af60*/  STL [R1+0x18], RZ ;  /* 0x000018ff01007387 */ /* 0x0007e20000100800 */
[----:B-1----:R-:W-:Y:S02]  /*af70*/  LOP3.LUT R4, R5, 0x7f, RZ, 0xc0, !PT ;  /* 0x0000007f05047812 */ /* 0x002fe400078ec0ff */
[----:B--2---:R-:W-:-:S02]  /*af80*/  R2UR UR4, R0 ;  /* 0x00000000000472ca */ /* 0x004fc400000e0000 */
[----:B------:R-:W-:-:S04]  /*af90*/  SHF.L.U32 R0, R5, 0x3, RZ ;  /* 0x0000000305007819 */ /* 0x000fc800000006ff */
[----:B------:R-:W-:-:S04]  /*afa0*/  LOP3.LUT R2, R0, 0x1f8, RZ, 0xc0, !PT ;  /* 0x000001f800027812 */ /* 0x000fc800078ec0ff */
[----:B------:R-:W-:Y:S01]  /*afb0*/  LOP3.LUT R3, R2, 0x38, R5, 0x78, !PT ;  /* 0x0000003802037812 */ /* 0x000fe200078e7805 */
[----:B------:R-:W-:Y:S01]  /*afc0*/  IMAD.SHL.U32 R2, R5, 0x10, RZ ;  /* 0x0000001005027824 */ /* 0x000fe200078e00ff */
[----:B------:R-:W-:Y:S01]  /*afd0*/  SHF.R.U32.HI R5, RZ, 0x3, R4 ;  /* 0x00000003ff057819 */ /* 0x000fe20000011604 */
[----:B------:R-:W-:Y:S01]  /*afe0*/  ULOP3.LUT UR38, UR4, 0x2, URZ, 0xfc, !UPT ;  /* 0x0000000204267892 */ /* 0x000fe2000f8efc3f */
[----:B------:R-:W-:Y:S02]  /*aff0*/  LOP3.LUT R32, R3, 0x200, R0, 0xf8, !PT ;  /* 0x0000020003207812 */ /* 0x000fe400078ef800 */
[----:B------:R-:W-:Y:S01]  /*b000*/  UMOV UR4, 0x400 ;  /* 0x0000040000047882 */ /* 0x000fe20000000000 */
[----:B------:R-:W-:Y:S01]  /*b010*/  LOP3.LUT R4, R0, 0x38, RZ, 0xc0, !PT ;  /* 0x0000003800047812 */ /* 0x000fe200078ec0ff */
[----:B0-----:R-:W-:Y:S01]  /*b020*/  ULEA UR4, UR5, UR4, 0x18 ;  /* 0x0000000405047291 */ /* 0x001fe2000f8ec03f */
[----:B------:R-:W-:Y:S02]  /*b030*/  LOP3.LUT R3, R5, 0x70, R2, 0xf8, !PT ;  /* 0x0000007005037812 */ /* 0x000fe400078ef802 */
[----:B------:R-:W-:-:S02]  /*b040*/  LOP3.LUT R2, R4, 0x40, RZ, 0xfc, !PT ;  /* 0x0000004004027812 */ /* 0x000fc400078efcff */
[----:B------:R-:W-:Y:S01]  /*b050*/  LOP3.LUT R0, R4, 0x80, RZ, 0xfc, !PT ;  /* 0x0000008004007812 */ /* 0x000fe200078efcff */
[----:B------:R-:W-:-:S04]  /*b060*/  IMAD.U32 R22, RZ, RZ, UR4 ;  /* 0x00000004ff167e24 */ /* 0x000fc8000f8e00ff */
[----:B---3--:R-:W-:-:S07]  /*b070*/  IMAD R33, R32, 0x2, R22 ;  /* 0x0000000220217824 */ /* 0x008fce00078e0216 */
.L_x_304:
[----:B0-----:R-:W0:Y:S02]  /*b080*/  LDC.64 R30, c[0x0][0xc88] ;  /* 0x00032200ff1e7b82 */ /* 0x001e240000000a00 */
[----:B0-----:R-:W-:-:S06]  /*b090*/  IMAD.WIDE R30, R19, 0x4, R30 ;  /* 0x00000004131e7825 */ /* 0x001fcc00078e021e */
[----:B--2---:R-:W2:Y:S01]  /*b0a0*/  LDG.E R30, desc[UR36][R30.64] ;  /* 0x000000241e1e7981 */ /* 0x004ea2000c1e1900 */
[----:B------:R-:W-:Y:S05]  /*b0b0*/  YIELD ;  /* 0x0000000000007946 */ /* 0x000fea0003800000 */
[----:B------:R-:W-:Y:S01]  /*b0c0*/  ULDC.64 UR4, c[0x0][0xa28] ;  /* 0x00028a0000047ab9 */ /* 0x000fe20000000a00 */
[----:B------:R-:W-:Y:S01]  /*b0d0*/  IMAD.MOV.U32 R37, RZ, RZ, RZ ;  /* 0x000000ffff257224 */ /* 0x000fe200078e00ff */
[----:B------:R-:W-:Y:S01]  /*b0e0*/  ISETP.NE.U32.AND P0, PT, RZ, UR4, PT ;  /* 0x00000004ff007c0c */ /* 0x000fe2000bf05070 */
[----:B------:R-:W-:-:S03]  /*b0f0*/  ULDC.64 UR6, c[0x0][0xa18] ;  /* 0x0002860000067ab9 */ /* 0x000fc60000000a00 */
[----:B------:R-:W-:Y:S01]  /*b100*/  ISETP.NE.AND.EX P0, PT, RZ, UR5, PT, P0 ;  /* 0x00000005ff007c0c */ /* 0x000fe2000bf05300 */
[----:B------:R-:W-:Y:S01]  /*b110*/  IMAD.MOV.U32 R35, RZ, RZ, RZ ;  /* 0x000000ffff237224 */ /* 0x000fe200078e00ff */
[----:B--2---:R-:W-:-:S11]  /*b120*/  SHF.R.S32.HI R0, RZ, 0x1f, R30 ;  /* 0x0000001fff007819 */ /* 0x004fd6000001141e */
[C---:B------:R-:W-:Y:S02]  /*b130*/  @P0 LEA R2, P1, R30.reuse, UR4, 0x2 ;  /* 0x000000041e020c11 */ /* 0x040fe4000f8210ff */
[C---:B------:R-:W-:Y:S01]  /*b140*/  SHF.L.U32 R24, R30.reuse, 0x2, RZ ;  /* 0x000000021e187819 */ /* 0x040fe200000006ff */
[----:B------:R0:W-:Y:S01]  /*b150*/  STL [R1+0x4], R0 ;  /* 0x0000040001007387 */ /* 0x0001e20000100800 */
[----:B------:R-:W-:Y:S01]  /*b160*/  @P0 LEA.HI.X R3, R30, UR5, R0, 0x2, P1 ;  /* 0x000000051e030c11 */ /* 0x000fe200088f1400 */
[----:B------:R-:W-:-:S04]  /*b170*/  ULDC.64 UR4, c[0x0][0xa00] ;  /* 0x0002800000047ab9 */ /* 0x000fc80000000a00 */
[----:B------:R1:W5:Y:S01]  /*b180*/  @P0 LDG.E R37, desc[UR36][R2.64] ;  /* 0x0000002402250981 */ /* 0x000362000c1e1900 */
[----:B------:R-:W-:Y:S02]  /*b190*/  ISETP.NE.U32.AND P0, PT, RZ, UR4, PT ;  /* 0x00000004ff007c0c */ /* 0x000fe4000bf05070 */
[----:B------:R-:W-:Y:S02]  /*b1a0*/  SHF.L.U64.HI R25, R30, 0x2, R0 ;  /* 0x000000021e197819 */ /* 0x000fe40000010200 */
[----:B------:R-:W-:Y:S02]  /*b1b0*/  ISETP.NE.AND.EX P2, PT, RZ, UR5, PT, P0 ;  /* 0x00000005ff007c0c */ /* 0x000fe4000bf45300 */
[----:B------:R-:W-:Y:S02]  /*b1c0*/  ISETP.NE.U32.AND P0, PT, RZ, UR6, PT ;  /* 0x00000006ff007c0c */ /* 0x000fe4000bf05070 */
[----:B------:R-:W-:Y:S02]  /*b1d0*/  LOP3.LUT R23, R23, 0xffffffbf, RZ, 0xc0, !PT ;  /* 0xffffffbf17177812 */ /* 0x000fe400078ec0ff */
[----:B------:R-:W-:-:S02]  /*b1e0*/  ISETP.NE.AND.EX P0, PT, RZ, UR7, PT, P0 ;  /* 0x00000007ff007c0c */ /* 0x000fc4000bf05300 */
[----:B-1----:R-:W-:-:S04]  /*b1f0*/  IADD3 R2, P1, R24, UR4, RZ ;  /* 0x0000000418027c10 */ /* 0x002fc8000ff3e0ff */
[----:B------:R-:W-:Y:S01]  /*b200*/  IADD3.X R3, R25, UR5, RZ, P1, !PT ;  /* 0x0000000519037c10 */ /* 0x000fe20008ffe4ff */
[----:B------:R-:W-:Y:S01]  /*b210*/  ULDC.64 UR4, c[0x0][0x418] ;  /* 0x0001060000047ab9 */ /* 0x000fe20000000a00 */
[----:B------:R-:W-:-:S03]  /*b220*/  @P2 LOP3.LUT R23, R23, 0x40, RZ, 0xfc, !PT ;  /* 0x0000004017172812 */ /* 0x000fc600078efcff */
[----:B------:R1:W5:Y:S02]  /*b230*/  @P2 LDG.E R35, desc[UR36][R2.64] ;  /* 0x0000002402232981 */ /* 0x000364000c1e1900 */
[----:B------:R-:W-:-:S04]  /*b240*/  @P0 IADD3 R4, P1, R24, UR6, RZ ;  /* 0x0000000618040c10 */ /* 0x000fc8000ff3e0ff */
[----:B------:R-:W-:-:S05]  /*b250*/  @P0 IADD3.X R5, R25, UR7, RZ, P1, !PT ;  /* 0x0000000719050c10 */ /* 0x000fca0008ffe4ff */
[----:B0-----:R-:W2:Y:S01]  /*b260*/  @P0 LDG.E R0, desc[UR36][R4.64] ;  /* 0x0000002404000981 */ /* 0x001ea2000c1e1900 */
[----:B------:R-:W-:-:S03]  /*b270*/  UISETP.NE.U32.AND UP0, UPT, UR4, URZ, UPT ;  /* 0x0000003f0400728c */ /* 0x000fc6000bf05070 */
[----:B------:R-:W-:Y:S01]  /*b280*/  ULDC UR4, c[0x0][0x424] ;  /* 0x0001090000047ab9 */ /* 0x000fe20000000800 */
[----:B------:R-:W-:-:S03]  /*b290*/  UISETP.NE.AND.EX UP0, UPT, UR5, URZ, UPT, UP0 ;  /* 0x0000003f0500728c */ /* 0x000fc6000bf05300 */
[----:B------:R-:W-:Y:S01]  /*b2a0*/  ULDC UR5, c[0x0][0x2f0] ;  /* 0x0000bc0000057ab9 */ /* 0x000fe20000000800 */
[----:B------:R-:W-:-:S04]  /*b2b0*/  USEL UR4, UR4, 0x1, UP0 ;  /* 0x0000000104047887 */ /* 0x000fc80008000000 */
[----:B------:R-:W-:-:S06]  /*b2c0*/  UIMAD UR4, UR4, UR5, URZ ;  /* 0x00000005040472a4 */ /* 0x000fcc000f8e023f */
[----:B------:R-:W-:Y:S01]  /*b2d0*/  IMAD.U32 R34, RZ, RZ, UR4 ;  /* 0x00000004ff227e24 */ /* 0x000fe2000f8e00ff */
[----:B--2---:R1:W-:Y:S01]  /*b2e0*/  @P0 STL [R1+0x10], R0 ;  /* 0x0000100001000387 */ /* 0x0043e20000100800 */
[----:B------:R-:W-:Y:S05]  /*b2f0*/  @P0 BRA `(.L_x_242) ;  /* 0x0000000000200947 */ /* 0x000fea0003800000 */
[----:B------:R-:W-:Y:S02]  /*b300*/  ULDC UR4, c[0x0][0x288] ;  /* 0x0000a20000047ab9 */ /* 0x000fe40000000800 */
[----:B-1----:R-:W-:-:S05]  /*b310*/  IMAD.U32 R0, RZ, RZ, UR4 ;  /* 0x00000004ff007e24 */ /* 0x002fca000f8e00ff */
[----:B------:R0:W-:Y:S01]  /*b320*/  STL [R1+0x10], R0 ;  /* 0x0000100001007387 */ /* 0x0001e20000100800 */
[----:B------:R-:W-:Y:S05]  /*b330*/  @!P2 BRA `(.L_x_242) ;  /* 0x000000000010a947 */ /* 0x000fea0003800000 */
[----:B------:R-:W2:Y:S04]  /*b340*/  LDG.E R5, desc[UR36][R2.64] ;  /* 0x0000002402057981 */ /* 0x000ea8000c1e1900 */
[----:B0-----:R-:W2:Y:S02]  /*b350*/  LDG.E R0, desc[UR36][R2.64+0x4] ;  /* 0x0000042402007981 */ /* 0x001ea4000c1e1900 */
[----:B--2---:R-:W-:-:S05]  /*b360*/  IMAD.IADD R0, R0, 0x1, -R5 ;  /* 0x0000000100007824 */ /* 0x004fca00078e0a05 */
[----:B------:R2:W-:Y:S02]  /*b370*/  STL [R1+0x10], R0 ;  /* 0x0000100001007387 */ /* 0x0005e40000100800 */
.L_x_242:
[----:B------:R-:W-:Y:S01]  /*b380*/  ULDC.64 UR4, c[0x0][0xa20] ;  /* 0x0002880000047ab9 */ /* 0x000fe20000000a00 */
[----:B------:R-:W-:Y:S01]  /*b390*/  IMAD.MOV.U32 R31, RZ, RZ, R30 ;  /* 0x000000ffff1f7224 */ /* 0x000fe200078e001e */
[----:B------:R-:W-:-:S04]  /*b3a0*/  ISETP.NE.U32.AND P0, PT, RZ, UR4, PT ;  /* 0x00000004ff007c0c */ /* 0x000fc8000bf05070 */
[----:B------:R-:W-:-:S13]  /*b3b0*/  ISETP.NE.AND.EX P0, PT, RZ, UR5, PT, P0 ;  /* 0x00000005ff007c0c */ /* 0x000fda000bf05300 */
[----:B------:R-:W-:Y:S05]  /*b3c0*/  @!P0 BRA `(.L_x_243) ;  /* 0x0000000000108947 */ /* 0x000fea0003800000 */
[----:B-1----:R-:W-:-:S04]  /*b3d0*/  IADD3 R2, P0, R24, UR4, RZ ;  /* 0x0000000418027c10 */ /* 0x002fc8000ff1e0ff */
[----:B------:R-:W-:-:S05]  /*b3e0*/  IADD3.X R3, R25, UR5, RZ, P0, !PT ;  /* 0x0000000519037c10 */ /* 0x000fca00087fe4ff */
[----:B------:R1:W5:Y:S01]  /*b3f0*/  LDG.E R34, desc[UR36][R2.64] ;  /* 0x0000002402227981 */ /* 0x000362000c1e1900 */
[----:B------:R-:W-:Y:S05]  /*b400*/  BRA `(.L_x_244) ;  /* 0x0000000000247947 */ /* 0x000fea0003800000 */
.L_x_243:
[----:B------:R-:W-:Y:S02]  /*b410*/  ULDC.64 UR4, c[0x0][0xa08] ;  /* 0x0002820000047ab9 */ /* 0x000fe40000000a00 */
[----:B------:R-:W-:-:S04]  /*b420*/  ISETP.NE.U32.AND P0, PT, RZ, UR4, PT ;  /* 0x00000004ff007c0c */ /* 0x000fc8000bf05070 */
[----:B------:R-:W-:-:S13]  /*b430*/  ISETP.NE.AND.EX P0, PT, RZ, UR5, PT, P0 ;  /* 0x00000005ff007c0c */ /* 0x000fda000bf05300 */
[----:B------:R-:W-:Y:S05]  /*b440*/  @!P0 BRA `(.L_x_244) ;  /* 0x0000000000148947 */ /* 0x000fea0003800000 */
[----:B-1----:R-:W1:Y:S02]  /*b450*/  LDC.64 R2, c[0x0][0xa08] ;  /* 0x00028200ff027b82 */ /* 0x002e640000000a00 */
[----:B-1----:R-:W-:-:S05]  /*b460*/  IMAD.WIDE R2, R31, 0x4, R2 ;  /* 0x000000041f027825 */ /* 0x002fca00078e0202 */
[----:B------:R-:W3:Y:S04]  /*b470*/  LDG.E R34, desc[UR36][R2.64] ;  /* 0x0000002402227981 */ /* 0x000ee8000c1e1900 */
[----:B------:R-:W3:Y:S02]  /*b480*/  LDG.E R5, desc[UR36][R2.64+0x4] ;  /* 0x0000042402057981 */ /* 0x000ee4000c1e1900 */
[----:B---3--:R-:W-:-:S07]  /*b490*/  IMAD.IADD R34, R5, 0x1, -R34 ;  /* 0x0000000105227824 */ /* 0x008fce00078e0a22 */
.L_x_244:
[----:B-----5:R-:W-:Y:S01]  /*b4a0*/  IADD3 R34, -R37, R34, RZ ;  /* 0x0000002225227210 */ /* 0x020fe20007ffe1ff */
[----:B------:R-:W-:Y:S01]  /*b4b0*/  BSSY B0, `(.L_x_245) ;  /* 0x000002a000007945 */ /* 0x000fe20003800000 */
[----:B012---:R-:W-:Y:S02]  /*b4c0*/  LOP3.LUT R0, R18, 0xff000000, RZ, 0xc0, !PT ;  /* 0xff00000012007812 */ /* 0x007fe400078ec0ff */
[C---:B------:R-:W-:Y:S01]  /*b4d0*/  ISETP.GE.AND P0, PT, R34.reuse, 0x1, PT ;  /* 0x000000012200780c */ /* 0x040fe20003f06270 */
[----:B------:R-:W-:Y:S01]  /*b4e0*/  VIADD R2, R34, 0x5f ;  /* 0x0000005f22027836 */ /* 0x000fe20000000000 */
[----:B------:R-:W-:Y:S02]  /*b4f0*/  SHF.R.U32.HI R3, RZ, 0x8, R0 ;  /* 0x00000008ff037819 */ /* 0x000fe40000011600 */
[----:B------:R-:W-:Y:S01]  /*b500*/  LOP3.LUT R0, R18, 0xff0000, RZ, 0xc0, !PT ;  /* 0x00ff000012007812 */ /* 0x000fe200078ec0ff */
[----:B------:R-:W-:-:S03]  /*b510*/  IMAD.HI R2, R2, 0x2aaaaaab, RZ ;  /* 0x2aaaaaab02027827 */ /* 0x000fc600078e02ff */
[----:B------:R-:W-:Y:S01]  /*b520*/  LEA.HI R0, R0, R3, RZ, 0x10 ;  /* 0x0000000300007211 */ /* 0x000fe200078f80ff */
[----:B------:R-:W-:Y:S01]  /*b530*/  IMAD.MOV.U32 R3, RZ, RZ, RZ ;  /* 0x000000ffff037224 */ /* 0x000fe200078e00ff */
[----:B------:R-:W-:Y:S02]  /*b540*/  SHF.R.U32.HI R5, RZ, 0x1f, R2 ;  /* 0x0000001fff057819 */ /* 0x000fe40000011602 */
[----:B------:R-:W-:Y:S02]  /*b550*/  LOP3.LUT R36, R0, 0xff, RZ, 0xc0, !PT ;  /* 0x000000ff00247812 */ /* 0x000fe400078ec0ff */
[----:B------:R-:W-:Y:S01]  /*b560*/  LEA.HI.SX32 R5, R2, R5, 0x1c ;  /* 0x0000000502057211 */ /* 0x000fe200078fe2ff */
[----:B------:R-:W-:Y:S06]  /*b570*/  @!P0 BRA `(.L_x_246) ;  /* 0x0000000000748947 */ /* 0x000fec0003800000 */
[----:B------:R-:W-:-:S04]  /*b580*/  SHF.R.U32.HI R0, RZ, 0x10, R0 ;  /* 0x00000010ff007819 */ /* 0x000fc80000011600 */
[----:B------:R-:W-:-:S13]  /*b590*/  ISETP.NE.AND P0, PT, R0, RZ, PT ;  /* 0x000000ff0000720c */ /* 0x000fda0003f05270 */
[----:B------:R-:W0:Y:S02]  /*b5a0*/  @!P0 LDC R0, c[0x0][0x9f0] ;  /* 0x00027c00ff008b82 */ /* 0x000e240000000800 */
[-C--:B0-----:R-:W-:Y:S02]  /*b5b0*/  IABS R4, R0.reuse ;  /* 0x0000000000047213 */ /* 0x081fe40000000000 */
[----:B------:R-:W-:Y:S02]  /*b5c0*/  IADD3 R7, R0, -0x1, R5 ;  /* 0xffffffff00077810 */ /* 0x000fe40007ffe005 */
[----:B------:R-:W0:Y:S02]  /*b5d0*/  I2F.RP R6, R4 ;  /* 0x0000000400067306 */ /* 0x000e240000209400 */
[----:B------:R-:W-:-:S04]  /*b5e0*/  LOP3.LUT R2, R7, R0, RZ, 0x3c, !PT ;  /* 0x0000000007027212 */ /* 0x000fc800078e3cff */
[----:B------:R-:W-:Y:S01]  /*b5f0*/  ISETP.GE.AND P2, PT, R2, RZ, PT ;  /* 0x000000ff0200720c */ /* 0x000fe20003f46270 */
[----:B------:R-:W-:Y:S01]  /*b600*/  IMAD.MOV.U32 R2, RZ, RZ, RZ ;  /* 0x000000ffff027224 */ /* 0x000fe200078e00ff */
[----:B0-----:R-:W0:Y:S02]  /*b610*/  MUFU.RCP R6, R6 ;  /* 0x0000000600067308 */ /* 0x001e240000001000 */
[----:B0-----:R-:W-:Y:S01]  /*b620*/  VIADD R3, R6, 0xffffffe ;  /* 0x0ffffffe06037836 */ /* 0x001fe20000000000 */
[----:B------:R-:W-:-:S05]  /*b630*/  IABS R6, R0 ;  /* 0x0000000000067213 */ /* 0x000fca0000000000 */
[----:B------:R-:W0:Y:S01]  /*b640*/  F2I.FTZ.U32.TRUNC.NTZ R3, R3 ;  /* 0x0000000300037305 */ /* 0x000e22000021f000 */
[----:B------:R-:W-:Y:S02]  /*b650*/  IMAD.MOV R6, RZ, RZ, -R6 ;  /* 0x000000ffff067224 */ /* 0x000fe400078e0a06 */
[----:B0-----:R-:W-:-:S04]  /*b660*/  IMAD.MOV R9, RZ, RZ, -R3 ;  /* 0x000000ffff097224 */ /* 0x001fc800078e0a03 */
[----:B------:R-:W-:-:S04]  /*b670*/  IMAD R9, R9, R4, RZ ;  /* 0x0000000409097224 */ /* 0x000fc800078e02ff */
[----:B------:R-:W-:Y:S01]  /*b680*/  IMAD.HI.U32 R2, R3, R9, R2 ;  /* 0x0000000903027227 */ /* 0x000fe200078e0002 */
[----:B------:R-:W-:-:S05]  /*b690*/  IABS R3, R7 ;  /* 0x0000000700037213 */ /* 0x000fca0000000000 */
[----:B------:R-:W-:-:S04]  /*b6a0*/  IMAD.HI.U32 R2, R2, R3, RZ ;  /* 0x0000000302027227 */ /* 0x000fc800078e00ff */
[----:B------:R-:W-:-:S05]  /*b6b0*/  IMAD R3, R2, R6, R3 ;  /* 0x0000000602037224 */ /* 0x000fca00078e0203 */
[----:B------:R-:W-:-:S13]  /*b6c0*/  ISETP.GT.U32.AND P1, PT, R4, R3, PT ;  /* 0x000000030400720c */ /* 0x000fda0003f24070 */
[-C--:B------:R-:W-:Y:S01]  /*b6d0*/  @!P1 IADD3 R3, R3, -R4.reuse, RZ ;  /* 0x8000000403039210 */ /* 0x080fe20007ffe0ff */
[----:B------:R-:W-:Y:S01]  /*b6e0*/  @!P1 VIADD R2, R2, 0x1 ;  /* 0x0000000102029836 */ /* 0x000fe20000000000 */
[----:B------:R-:W-:Y:S02]  /*b6f0*/  ISETP.NE.AND P1, PT, R0, RZ, PT ;  /* 0x000000ff0000720c */ /* 0x000fe40003f25270 */
[----:B------:R-:W-:-:S13]  /*b700*/  ISETP.GE.U32.AND P0, PT, R3, R4, PT ;  /* 0x000000040300720c */ /* 0x000fda0003f06070 */
[----:B------:R-:W-:-:S04]  /*b710*/  @P0 VIADD R2, R2, 0x1 ;  /* 0x0000000102020836 */ /* 0x000fc80000000000 */
[----:B------:R-:W-:Y:S01]  /*b720*/  @!P2 IMAD.MOV R2, RZ, RZ, -R2 ;  /* 0x000000ffff02a224 */ /* 0x000fe200078e0a02 */
[----:B------:R-:W-:-:S05]  /*b730*/  @!P1 LOP3.LUT R2, RZ, R0, RZ, 0x33, !PT ;  /* 0x00000000ff029212 */ /* 0x000fca00078e33ff */
[----:B------:R-:W-:-:S07]  /*b740*/  IMAD.MOV.U32 R3, RZ, RZ, R2 ;  /* 0x000000ffff037224 */ /* 0x000fce00078e0002 */
.L_x_246:
[----:B------:R-:W-:Y:S05]  /*b750*/  BSYNC B0 ;  /* 0x0000000000007941 */ /* 0x000fea0003800000 */
.L_x_245:
[-C--:B------:R-:W-:Y:S01]  /*b760*/  IMAD R36, R36, R3.reuse, RZ ;  /* 0x0000000324247224 */ /* 0x080fe200078e02ff */
[----:B------:R-:W-:Y:S04]  /*b770*/  BSSY B7, `(.L_x_247) ;  /* 0x000035f000077945 */ /* 0x000fe80003800000 */
[----:B------:R-:W-:-:S04]  /*b780*/  VIADDMNMX R29, R36, R3, R5, PT ;  /* 0x00000003241d7246 */ /* 0x000fc80003800105 */
[----:B------:R-:W-:Y:S01]  /*b790*/  ISETP.GT.AND P0, PT, R29, R36, PT ;  /* 0x000000241d00720c */ /* 0x000fe20003f04270 */
[----:B------:R0:W-:-:S12]  /*b7a0*/  STL [R1+0x14], R29 ;  /* 0x0000141d01007387 */ /* 0x0001d80000100800 */
[----:B0-----:R-:W-:Y:S05]  /*b7b0*/  @P0 BRA `(.L_x_248) ;  /* 0x0000000000440947 */ /* 0x001fea0003800000 */
[----:B------:R-:W0:Y:S02]  /*b7c0*/  S2R R0, SR_TID.X ;  /* 0x0000000000007919 */ /* 0x000e240000002100 */
[----:B0-----:R-:W-:-:S04]  /*b7d0*/  LOP3.LUT R0, R0, 0x7f, RZ, 0xc0, !PT ;  /* 0x0000007f00007812 */ /* 0x001fc800078ec0ff */
[----:B------:R-:W-:-:S13]  /*b7e0*/  ISETP.NE.AND P0, PT, R0, RZ, PT ;  /* 0x000000ff0000720c */ /* 0x000fda0003f05270 */
[----:B------:R-:W-:Y:S05]  /*b7f0*/  @P0 BRA `(.L_x_249) ;  /* 0x0000003400580947 */ /* 0x000fea0003800000 */
[----:B------:R-:W0:Y:S01]  /*b800*/  S2R R7, SR_LANEID ;  /* 0x0000000000077919 */ /* 0x000e220000000000 */
[----:B------:R-:W-:Y:S01]  /*b810*/  VOTEU.ANY UR4, UPT, PT ;  /* 0x0000000000047886 */ /* 0x000fe200038e0100 */
[----:B------:R-:W1:Y:S01]  /*b820*/  LDC.64 R2, c[0x0][0xc60] ;  /* 0x00031800ff027b82 */ /* 0x000e620000000a00 */
[----:B------:R-:W0:Y:S08]  /*b830*/  FLO.U32 R0, UR4 ;  /* 0x0000000400007d00 */ /* 0x000e3000080e0000 */
[----:B------:R-:W1:Y:S01]  /*b840*/  POPC R5, UR4 ;  /* 0x0000000400057d09 */ /* 0x000e620008000000 */
[----:B0-----:R-:W-:-:S13]  /*b850*/  ISETP.EQ.U32.AND P0, PT, R0, R7, PT ;  /* 0x000000070000720c */ /* 0x001fda0003f02070 */
[----:B-1----:R-:W2:Y:S01]  /*b860*/  @P0 ATOMG.E.ADD.STRONG.GPU PT, R3, desc[UR36][R2.64], R5 ;  /* 0x00000005020309a8 */ /* 0x002ea200081ee1e4 */
[----:B------:R-:W0:Y:S02]  /*b870*/  S2R R4, SR_LTMASK ;  /* 0x0000000000047919 */ /* 0x000e240000003900 */
[----:B0-----:R-:W-:-:S04]  /*b880*/  LOP3.LUT R4, R4, UR4, RZ, 0xc0, !PT ;  /* 0x0000000404047c12 */ /* 0x001fc8000f8ec0ff */
[----:B------:R-:W0:Y:S01]  /*b890*/  POPC R7, R4 ;  /* 0x0000000400077309 */ /* 0x000e220000000000 */
[----:B--2---:R-:W0:Y:S02]  /*b8a0*/  SHFL.IDX PT, R0, R3, R0, 0x1f ;  /* 0x00001f0003007589 */ /* 0x004e2400000e0000 */
[----:B0-----:R-:W-:Y:S01]  /*b8b0*/  IADD3 R16, R0, UR39, R7 ;  /* 0x0000002700107c10 */ /* 0x001fe2000fffe007 */
[----:B------:R-:W-:Y:S06]  /*b8c0*/  BRA `(.L_x_249) ;  /* 0x0000003400247947 */ /* 0x000fec0003800000 */
.L_x_248:
[----:B------:R-:W-:Y:S01]  /*b8d0*/  VIADD R0, R22, 0x18400 ;  /* 0x0001840016007836 */ /* 0x000fe20000000000 */
[----:B------:R-:W-:Y:S04]  /*b8e0*/  BSSY B6, `(.L_x_250) ;  /* 0x0000013000067945 */ /* 0x000fe80003800000 */
[----:B------:R-:W-:-:S13]  /*b8f0*/  LOP3.LUT P0, RZ, R0, 0x3ff, RZ, 0xc0, !PT ;  /* 0x000003ff00ff7812 */ /* 0x000fda000780c0ff */
[----:B------:R-:W-:Y:S05]  /*b900*/  @!P0 BRA `(.L_x_251) ;  /* 0x0000000000408947 */ /* 0x000fea0003800000 */
        /* <DEDUP_REMOVED lines=8> */
[----:B------:R-:W-:Y:S01]  /*b990*/  MOV R13, RZ ;  /* 0x000000ff000d7202 */ /* 0x000fe20000000f00 */
[----:B------:R-:W-:Y:S02]  /*b9a0*/  IMAD.U32 R7, RZ, RZ, UR9 ;  /* 0x00000009ff077e24 */ /* 0x000fe4000f8e00ff */
[----:B------:R-:W-:-:S02]  /*b9b0*/  IMAD.U32 R10, RZ, RZ, UR4 ;  /* 0x00000004ff0a7e24 */ /* 0x000fc4000f8e00ff */
[----:B------:R-:W-:Y:S02]  /*b9c0*/  IMAD.U32 R11, RZ, RZ, UR5 ;  /* 0x00000005ff0b7e24 */ /* 0x000fe4000f8e00ff */
[----:B------:R-:W-:Y:S02]  /*b9d0*/  IMAD.MOV.U32 R8, RZ, RZ, 0x70 ;  /* 0x00000070ff087424 */ /* 0x000fe400078e00ff */
[----:B------:R-:W-:-:S07]  /*b9e0*/  IMAD.MOV.U32 R12, RZ, RZ, 0x1 ;  /* 0x00000001ff0c7424 */ /* 0x000fce00078e00ff */
[----:B------:R-:W-:-:S07]  /*b9f0*/  LEPC R20, `(.L_x_251) ;  /* 0x000000001014794e */ /* 0x000fce0000000000 */
[----:B0-----:R-:W-:Y:S05]  /*ba00*/  CALL.ABS.NOINC R2 ;  /* 0x0000000002007343 */ /* 0x001fea0003c00000 */
.L_x_251:
[----:B------:R-:W-:Y:S05]  /*ba10*/  BSYNC B6 ;  /* 0x0000000000067941 */ /* 0x000fea0003800000 */
.L_x_250:
        /* <DEDUP_REMOVED lines=8> */
[----:B------:R0:W1:Y:S01]  /*baa0*/  LDC.64 R2, c[0x4][R26] ;  /* 0x010000001a027b82 */ /* 0x0000620000000a00 */
[----:B------:R-:W-:Y:S01]  /*bab0*/  IMAD.U32 R4, RZ, RZ, UR6 ;  /* 0x00000006ff047e24 */ /* 0x000fe2000f8e00ff */
[----:B------:R-:W-:Y:S01]  /*bac0*/  MOV R11, UR5 ;  /* 0x00000005000b7c02 */ /* 0x000fe20008000f00 */
[----:B------:R-:W-:Y:S02]  /*bad0*/  IMAD.U32 R5, RZ, RZ, UR7 ;  /* 0x00000007ff057e24 */ /* 0x000fe4000f8e00ff */
[----:B------:R-:W-:Y:S02]  /*bae0*/  IMAD.U32 R6, RZ, RZ, UR8 ;  /* 0x00000008ff067e24 */ /* 0x000fe4000f8e00ff */
[----:B------:R-:W-:-:S02]  /*baf0*/  IMAD.U32 R7, RZ, RZ, UR9 ;  /* 0x00000009ff077e24 */ /* 0x000fc4000f8e00ff */
[----:B------:R-:W-:Y:S02]  /*bb00*/  IMAD.U32 R10, RZ, RZ, UR4 ;  /* 0x00000004ff0a7e24 */ /* 0x000fe4000f8e00ff */
[----:B------:R-:W-:Y:S02]  /*bb10*/  IMAD.MOV.U32 R8, RZ, RZ, 0x70 ;  /* 0x00000070ff087424 */ /* 0x000fe400078e00ff */
[----:B------:R-:W-:Y:S02]  /*bb20*/  IMAD.MOV.U32 R12, RZ, RZ, 0x1 ;  /* 0x00000001ff0c7424 */ /* 0x000fe400078e00ff */
[----:B0-----:R-:W-:-:S07]  /*bb30*/  IMAD.MOV.U32 R13, RZ, RZ, RZ ;  /* 0x000000ffff0d7224 */ /* 0x001fce00078e00ff */
[----:B------:R-:W-:-:S07]  /*bb40*/  LEPC R20, `(.L_x_254) ;  /* 0x000000001014794e */ /* 0x000fce0000000000 */
[----:B-1----:R-:W-:Y:S05]  /*bb50*/  CALL.ABS.NOINC R2 ;  /* 0x0000000002007343 */ /* 0x002fea0003c00000 */
.L_x_254:
[----:B------:R0:W1:Y:S01]  /*bb60*/  LDC.64 R2, c[0x4][R26] ;  /* 0x010000001a027b82 */ /* 0x0000620000000a00 */
[----:B------:R-:W-:Y:S01]  /*bb70*/  ULDC.64 UR6, c[0x4][0xf0] ;  /* 0x01003c0000067ab9 */ /* 0x000fe20000000a00 */
[----:B------:R-:W-:Y:S01]  /*bb80*/  ULDC.64 UR8, c[0x4][0xf8] ;  /* 0x01003e0000087ab9 */ /* 0x000fe20000000a00 */
[----:B------:R-:W-:Y:S01]  /*bb90*/  ULDC.64 UR4, c[0x4][0x80] ;  /* 0x0100200000047ab9 */ /* 0x000fe20000000a00 */
        /* <DEDUP_REMOVED lines=11> */
.L_x_253:
[----:B------:R-:W-:Y:S05]  /*bc50*/  BSYNC B6 ;  /* 0x0000000000067941 */ /* 0x000fea0003800000 */
.L_x_252:
[----:B------:R-:W-:Y:S01]  /*bc60*/  ULDC.64 UR4, c[0x0][0x9f8] ;  /* 0x00027e0000047ab9 */ /* 0x000fe20000000a00 */
[----:B------:R-:W0:Y:S01]  /*bc70*/  LDC R6, c[0x0][0x430] ;  /* 0x00010c00ff067b82 */ /* 0x000e220000000800 */
[----:B------:R-:W-:Y:S01]  /*bc80*/  ISETP.NE.U32.AND P0, PT, RZ, UR4, PT ;  /* 0x00000004ff007c0c */ /* 0x000fe2000bf05070 */
[----:B------:R-:W1:Y:S03]  /*bc90*/  S2R R2, SR_TID.X ;  /* 0x0000000000027919 */ /* 0x000e660000002100 */
[----:B------:R-:W-:-:S13]  /*bca0*/  ISETP.NE.AND.EX P0, PT, RZ, UR5, PT, P0 ;  /* 0x00000005ff007c0c */ /* 0x000fda000bf05300 */
[----:B------:R-:W-:Y:S01]  /*bcb0*/  @P0 IADD3 R24, P1, R24, UR4, RZ ;  /* 0x0000000418180c10 */ /* 0x000fe2000ff3e0ff */
[----:B------:R-:W2:Y:S01]  /*bcc0*/  S2R R21, SR_TID.X ;  /* 0x0000000000157919 */ /* 0x000ea20000002100 */
[----:B------:R-:W-:Y:S01]  /*bcd0*/  LOP3.LUT R23, R23, 0xffffffdf, RZ, 0xc0, !PT ;  /* 0xffffffdf17177812 */ /* 0x000fe200078ec0ff */
[----:B------:R-:W-:Y:S01]  /*bce0*/  ULDC UR4, c[0x0][0x320] ;  /* 0x0000c80000047ab9 */ /* 0x000fe20000000800 */
[----:B------:R-:W-:-:S05]  /*bcf0*/  @P0 IADD3.X R25, R25, UR5, RZ, P1, !PT ;  /* 0x0000000519190c10 */ /* 0x000fca0008ffe4ff */
[----:B------:R3:W4:Y:S01]  /*bd00*/  @P0 LDG.E R31, desc[UR36][R24.64] ;  /* 0x00000024181f0981 */ /* 0x000722000c1e1900 */
[----:B0-----:R-:W-:Y:S01]  /*bd10*/  ISETP.NE.AND P2, PT, R6, 0x1, PT ;  /* 0x000000010600780c */ /* 0x001fe20003f45270 */
[----:B------:R-:W0:Y:S01]  /*bd20*/  S2R R26, SR_TID.X ;  /* 0x00000000001a7919 */ /* 0x000e220000002100 */
[----:B-1----:R-:W-:Y:S02]  /*bd30*/  LOP3.LUT R2, R2, 0x7f, RZ, 0xc0, !PT ;  /* 0x0000007f02027812 */ /* 0x002fe400078ec0ff */
[----:B---3--:R-:W-:Y:S02]  /*bd40*/  IADD3 R25, R29, -0x1, RZ ;  /* 0xffffffff1d197810 */ /* 0x008fe40007ffe0ff */
[----:B------:R-:W-:-:S07]  /*bd50*/  SHF.R.U32.HI R2, RZ, 0x3, R2 ;  /* 0x00000003ff027819 */ /* 0x000fce0000011602 */
[----:B------:R-:W1:Y:S01]  /*bd60*/  @P2 LDC R3, c[0x0][0x434] ;  /* 0x00010d00ff032b82 */ /* 0x000e620000000800 */
[----:B------:R-:W-:-:S07]  /*bd70*/  @P2 LOP3.LUT R23, R23, 0x20, RZ, 0xfc, !PT ;  /* 0x0000002017172812 */ /* 0x000fce00078efcff */
[----:B------:R-:W3:Y:S01]  /*bd80*/  @P2 LDC R5, c[0x0][0x438] ;  /* 0x00010e00ff052b82 */ /* 0x000ee20000000800 */
[----:B--2---:R-:W-:-:S05]  /*bd90*/  IMAD.SHL.U32 R20, R21, 0x10, RZ ;  /* 0x0000001015147824 */ /* 0x004fca00078e00ff */
[----:B------:R-:W-:-:S05]  /*bda0*/  LOP3.LUT R20, R2, 0x70, R20, 0xf8, !PT ;  /* 0x0000007002147812 */ /* 0x000fca00078ef814 */
[----:B------:R-:W-:Y:S02]  /*bdb0*/  IMAD R2, R25, 0x60, R20 ;  /* 0x0000006019027824 */ /* 0x000fe400078e0214 */
[----:B0-----:R-:W-:Y:S02]  /*bdc0*/  IMAD.SHL.U32 R9, R26, 0x8, RZ ;  /* 0x000000081a097824 */ /* 0x001fe400078e00ff */
[C---:B------:R-:W-:Y:S01]  /*bdd0*/  IMAD.IADD R0, R2.reuse, 0x1, R37 ;  /* 0x0000000102007824 */ /* 0x040fe200078e0225 */
[----:B------:R-:W-:Y:S02]  /*bde0*/  ISETP.GE.AND P0, PT, R2, R34, PT ;  /* 0x000000220200720c */ /* 0x000fe40003f06270 */
[----:B------:R-:W-:Y:S01]  /*bdf0*/  LOP3.LUT R9, R9, 0x38, RZ, 0xc0, !PT ;  /* 0x0000003809097812 */ /* 0x000fe200078ec0ff */
[----:B-1----:R-:W-:Y:S01]  /*be00*/  @P2 IMAD.HI.U32 R2, R0, R3, RZ ;  /* 0x0000000300022227 */ /* 0x002fe200078e00ff */
[----:B------:R-:W-:Y:S02]  /*be10*/  ISETP.GT.U32.OR P0, PT, R20, 0x5f, P0 ;  /* 0x0000005f1400780c */ /* 0x000fe40000704470 */
[----:B------:R-:W-:Y:S01]  /*be20*/  LOP3.LUT R8, R9, 0x40, RZ, 0xfc, !PT ;  /* 0x0000004009087812 */ /* 0x000fe200078efcff */
[----:B------:R-:W-:Y:S01]  /*be30*/  IMAD.MOV.U32 R4, RZ, RZ, R0 ;  /* 0x000000ffff047224 */ /* 0x000fe200078e0000 */
[----:B---3--:R-:W-:-:S02]  /*be40*/  @P2 SHF.R.U32.HI R4, RZ, R5, R2 ;  /* 0x00000005ff042219 */ /* 0x008fc40000011602 */
[----:B------:R-:W-:Y:S02]  /*be50*/  ISETP.GE.AND P2, PT, R8, UR4, PT ;  /* 0x0000000408007c0c */ /* 0x000fe4000bf46270 */
[----:B------:R-:W-:Y:S01]  /*be60*/  ISETP.GE.AND P1, PT, R9, UR4, PT ;  /* 0x0000000409007c0c */ /* 0x000fe2000bf26270 */
[----:B------:R-:W-:Y:S01]  /*be70*/  IMAD.MOV R3, RZ, RZ, -R4 ;  /* 0x000000ffff037224 */ /* 0x000fe200078e0a04 */
[----:B------:R-:W-:Y:S01]  /*be80*/  SEL R5, RZ, 0xffffffff, P2 ;  /* 0xffffffffff057807 */ /* 0x000fe20001000000 */
[----:B------:R-:W-:Y:S01]  /*be90*/  ULDC UR4, c[0x0][0x2f4] ;  /* 0x0000bd0000047ab9 */ /* 0x000fe20000000800 */
[----:B------:R-:W-:Y:S01]  /*bea0*/  SEL R29, RZ, 0x1, P1 ;  /* 0x00000001ff1d7807 */ /* 0x000fe20000800000 */
[----:B------:R-:W-:Y:S02]  /*beb0*/  IMAD R0, R6, R3, R0 ;  /* 0x0000000306007224 */ /* 0x000fe400078e0200 */
[----:B------:R-:W0:Y:S01]  /*bec0*/  @!P0 LDC.64 R2, c[0x0][0x428] ;  /* 0x00010a00ff028b82 */ /* 0x000e220000000a00 */
[----:B------:R-:W-:Y:S01]  /*bed0*/  IMAD.SHL.U32 R6, R5, 0x2, RZ ;  /* 0x0000000205067824 */ /* 0x000fe200078e00ff */
[----:B------:R-:W-:-:S04]  /*bee0*/  @!P0 SHF.R.S32.HI R5, RZ, 0x1f, R4 ;  /* 0x0000001fff058819 */ /* 0x000fc80000011404 */
[----:B------:R-:W-:Y:S02]  /*bef0*/  LOP3.LUT R29, R6, 0x2, R29, 0xe2, !PT ;  /* 0x00000002061d7812 */ /* 0x000fe400078ee21d */
[----:B------:R-:W-:Y:S02]  /*bf00*/  ISETP.GE.AND P2, PT, R9, UR4, PT ;  /* 0x0000000409007c0c */ /* 0x000fe4000bf46270 */
[----:B------:R-:W-:Y:S01]  /*bf10*/  LOP3.LUT R23, R23, 0xffffffef, RZ, 0xc0, !PT ;  /* 0xffffffef17177812 */ /* 0x000fe200078ec0ff */
[----:B------:R-:W-:Y:S01]  /*bf20*/  UMOV UR5, 0xffffffff ;  /* 0xffffffff00057882 */ /* 0x000fe20000000000 */
[----:B------:R-:W-:Y:S02]  /*bf30*/  LOP3.LUT R26, R18, 0xffff, RZ, 0xc0, !PT ;  /* 0x0000ffff121a7812 */ /* 0x000fe400078ec0ff */
[----:B----4-:R-:W-:Y:S01]  /*bf40*/  SHF.R.S32.HI R7, RZ, 0x1f, R31 ;  /* 0x0000001fff077819 */ /* 0x010fe2000001141f */
[----:B0-----:R-:W-:-:S04]  /*bf50*/  @!P0 IMAD.WIDE.U32 R4, R31, R2, R4 ;  /* 0x000000021f048225 */ /* 0x001fc800078e0004 */
[----:B------:R-:W-:Y:S01]  /*bf60*/  @!P0 IMAD R6, R7, R2, RZ ;  /* 0x0000000207068224 */ /* 0x000fe200078e02ff */
[----:B------:R0:W-:Y:S03]  /*bf70*/  STL [R1], R7 ;  /* 0x0000000701007387 */ /* 0x0001e60000100800 */
[----:B------:R-:W-:Y:S02]  /*bf80*/  @!P0 IMAD R6, R31, R3, R6 ;  /* 0x000000031f068224 */ /* 0x000fe400078e0206 */
[----:B------:R-:W1:Y:S02]  /*bf90*/  @!P0 LDC.64 R2, c[0x0][0x418] ;  /* 0x00010600ff028b82 */ /* 0x000e640000000a00 */
[----:B------:R-:W-:Y:S02]  /*bfa0*/  @!P0 IMAD.IADD R6, R5, 0x1, R6 ;  /* 0x0000000105068824 */ /* 0x000fe400078e0206 */
[----:B------:R-:W-:-:S05]  /*bfb0*/  IMAD.U32 R5, RZ, RZ, UR38 ;  /* 0x00000026ff057e24 */ /* 0x000fca000f8e00ff */
[----:B------:R-:W-:Y:S02]  /*bfc0*/  ISETP.NE.AND P3, PT, R5, 0x3, PT ;  /* 0x000000030500780c */ /* 0x000fe40003f65270 */
[----:B0-----:R-:W-:-:S11]  /*bfd0*/  LOP3.LUT R7, R9, 0x80, RZ, 0xfc, !PT ;  /* 0x0000008009077812 */ /* 0x001fd600078efcff */
[----:B------:R-:W-:Y:S02]  /*bfe0*/  @P3 LOP3.LUT R23, R23, 0x10, RZ, 0xfc, !PT ;  /* 0x0000001017173812 */ /* 0x000fe400078efcff */
[C---:B-1----:R-:W-:Y:S02]  /*bff0*/  @!P0 LEA R2, P1, R4.reuse, R2, 0x2 ;  /* 0x0000000204028211 */ /* 0x042fe400078210ff */
[----:B------:R-:W-:Y:S02]  /*c000*/  LOP3.LUT R23, R23, 0xfffffffb, RZ, 0xc0, !PT ;  /* 0xfffffffb17177812 */ /* 0x000fe400078ec0ff */
[----:B------:R-:W-:Y:S02]  /*c010*/  @!P0 LEA.HI.X R3, R4, R3, R6, 0x2, P1 ;  /* 0x0000000304038211 */ /* 0x000fe400008f1406 */
[----:B------:R-:W-:Y:S02]  /*c020*/  MOV R4, RZ ;  /* 0x000000ff00047202 */ /* 0x000fe40000000f00 */
[----:B------:R-:W-:-:S02]  /*c030*/  ISETP.GE.AND P1, PT, R8, UR4, PT ;  /* 0x0000000408007c0c */ /* 0x000fc4000bf26270 */
[----:B------:R-:W-:Y:S02]  /*c040*/  @P2 LOP3.LUT R23, R23, 0x4, RZ, 0xfc, !PT ;  /* 0x0000000417172812 */ /* 0x000fe400078efcff */
[----:B------:R0:W5:Y:S01]  /*c050*/  @!P0 LDG.E R4, desc[UR36][R2.64] ;  /* 0x0000002402048981 */ /* 0x000162000c1e1900 */
[----:B------:R-:W-:Y:S02]  /*c060*/  ISETP.GE.AND P0, PT, R7, UR4, PT ;  /* 0x0000000407007c0c */ /* 0x000fe4000bf06270 */
[----:B------:R-:W-:-:S04]  /*c070*/  LOP3.LUT R23, R23, 0xfffffffe, RZ, 0xc0, !PT ;  /* 0xfffffffe17177812 */ /* 0x000fc800078ec0ff */
[----:B------:R-:W-:-:S04]  /*c080*/  LOP3.LUT R23, R23, 0xfffffffd, RZ, 0xc0, !PT ;  /* 0xfffffffd17177812 */ /* 0x000fc800078ec0ff */
[----:B------:R-:W-:-:S04]  /*c090*/  @P1 LOP3.LUT R23, R23, 0x2, RZ, 0xfc, !PT ;  /* 0x0000000217171812 */ /* 0x000fc800078efcff */
[----:B------:R-:W-:Y:S01]  /*c0a0*/  @P0 LOP3.LUT R23, R23, 0x1, RZ, 0xfc, !PT ;  /* 0x0000000117170812 */ /* 0x000fe200078efcff */
[----:B0-----:R-:W-:Y:S06]  /*c0b0*/  BRA.DIV UR5, `(.L_x_255) ;  /* 0x0000003e059c7947 */ /* 0x001fec000b800000 */
.L_x_321:
[----:B------:R-:W-:Y:S02]  /*c0c0*/  ISETP.GT.U32.AND P0, PT, R20, 0x5f, PT ;  /* 0x0000005f1400780c */ /* 0x000fe40003f04070 */
[----:B------:R-:W-:-:S11]  /*c0d0*/  LOP3.LUT R23, R23, 0xfffffff7, RZ, 0xc0, !PT ;  /* 0xfffffff717177812 */ /* 0x000fd600078ec0ff */
[----:B------:R-:W-:Y:S01]  /*c0e0*/  @P0 LOP3.LUT R23, R23, 0x8, RZ, 0xfc, !PT ;  /* 0x0000000817170812 */ /* 0x000fe200078efcff */
[----:B------:R-:W-:Y:S06]  /*c0f0*/  @!P3 BRA `(.L_x_256) ;  /* 0x000000000004b947 */ /* 0x000fec0003800000 */
[----:B------:R-:W-:Y:S01]  /*c100*/  BPT.TRAP 0x1 ;  /* 0x000000040000795c */ /* 0x000fe20000300000 */
.L_x_256:
[----:B------:R-:W-:Y:S01]  /*c110*/  SHF.R.S32.HI R5, RZ, 0x1f, R0 ;  /* 0x0000001fff057819 */ /* 0x000fe20000011400 */
[----:B------:R-:W-:Y:S01]  /*c120*/  ULDC.64 UR4, c[0x0][0x328] ;  /* 0x0000ca0000047ab9 */ /* 0x000fe20000000a00 */
[----:B------:R-:W-:Y:S01]  /*c130*/  ULDC.64 UR6, c[0x0][0x318] ;  /* 0x0000c60000067ab9 */ /* 0x000fe20000000a00 */
[----:B------:R-:W-:Y:S02]  /*c140*/  BSSY B0, `(.L_x_257) ;  /* 0x0000014000007945 */ /* 0x000fe40003800000 */
[----:B------:R-:W-:-:S04]  /*c150*/  IMAD R3, R5, UR4, RZ ;  /* 0x0000000405037c24 */ /* 0x000fc8000f8e02ff */
[C---:B------:R-:W-:Y:S02]  /*c160*/  IMAD R6, R0.reuse, UR5, R3 ;  /* 0x0000000500067c24 */ /* 0x040fe4000f8e0203 */
[----:B------:R-:W-:Y:S01]  /*c170*/  IMAD.WIDE.U32 R2, R0, UR4, RZ ;  /* 0x0000000400027c25 */ /* 0x000fe2000f8e00ff */
[----:B------:R-:W-:-:S03]  /*c180*/  ULDC.64 UR4, c[0x0][0x338] ;  /* 0x0000ce0000047ab9 */ /* 0x000fc60000000a00 */
[----:B------:R-:W-:Y:S01]  /*c190*/  IMAD.IADD R3, R3, 0x1, R6 ;  /* 0x0000000103037824 */ /* 0x000fe200078e0206 */
[----:B-----5:R-:W-:Y:S01]  /*c1a0*/  SHF.R.S32.HI R6, RZ, 0x1f, R4 ;  /* 0x0000001fff067819 */ /* 0x020fe20000011404 */
[----:B------:R-:W-:-:S04]  /*c1b0*/  IMAD.WIDE.U32 R2, R4, UR4, R2 ;  /* 0x0000000404027c25 */ /* 0x000fc8000f8e0002 */
[----:B------:R-:W-:-:S04]  /*c1c0*/  IMAD R7, R6, UR4, RZ ;  /* 0x0000000406077c24 */ /* 0x000fc8000f8e02ff */
[----:B------:R-:W-:Y:S01]  /*c1d0*/  IMAD R7, R4, UR5, R7 ;  /* 0x0000000504077c24 */ /* 0x000fe2000f8e0207 */
[----:B------:R-:W-:-:S03]  /*c1e0*/  ULDC.64 UR4, c[0x0][0x330] ;  /* 0x0000cc0000047ab9 */ /* 0x000fc60000000a00 */
[----:B------:R-:W-:Y:S02]  /*c1f0*/  IMAD.IADD R3, R3, 0x1, R7 ;  /* 0x0000000103037824 */ /* 0x000fe400078e0207 */
[----:B------:R-:W-:Y:S02]  /*c200*/  IMAD R7, R27, 0x8, R22 ;  /* 0x000000081b077824 */ /* 0x000fe400078e0216 */
[----:B------:R-:W-:-:S04]  /*c210*/  IMAD.WIDE.U32 R2, R26, UR4, R2 ;  /* 0x000000041a027c25 */ /* 0x000fc8000f8e0002 */
[----:B------:R-:W-:Y:S01]  /*c220*/  IMAD R24, R26, UR5, R3 ;  /* 0x000000051a187c24 */ /* 0x000fe2000f8e0203 */
[----:B------:R-:W-:-:S04]  /*c230*/  LEA R18, P0, R2, UR6, 0x1 ;  /* 0x0000000602127c11 */ /* 0x000fc8000f8008ff */
[----:B------:R-:W-:Y:S02]  /*c240*/  LEA.HI.X R24, R2, UR7, R24, 0x1, P0 ;  /* 0x0000000702187c11 */ /* 0x000fe400080f0c18 */
[----:B------:R-:W-:-:S06]  /*c250*/  SHF.L.U32 R2, R28, 0x1f, RZ ;  /* 0x0000001f1c027819 */ /* 0x000fcc00000006ff */
[----:B------:R-:W0:Y:S02]  /*c260*/  SYNCS.PHASECHK.TRANS64.TRYWAIT P0, [R7+URZ+0x2a840], R2 ;  /* 0x02a84002070075a7 */ /* 0x000e24000800017f */
[----:B0-----:R-:W-:Y:S05]  /*c270*/  @!P0 BRA `(.L_x_258) ;  /* 0x0000003c005c8947 */ /* 0x001fea0003800000 */
.L_x_322:
[----:B------:R-:W-:Y:S05]  /*c280*/  BSYNC B0 ;  /* 0x0000000000007941 */ /* 0x000fea0003800000 */
.L_x_257:
[----:B------:R-:W1:Y:S01]  /*c290*/  S2R R8, SR_TID.X ;  /* 0x0000000000087919 */ /* 0x000e620000002100 */
[----:B------:R-:W-:Y:S01]  /*c2a0*/  ULDC.64 UR4, c[0x0][0x300] ;  /* 0x0000c00000047ab9 */ /* 0x000fe20000000a00 */
[----:B------:R-:W-:Y:S01]  /*c2b0*/  ULDC.64 UR6, c[0x0][0x2e8] ;  /* 0x0000ba0000067ab9 */ /* 0x000fe20000000a00 */
[----:B------:R-:W-:Y:S01]  /*c2c0*/  IMAD R5, R5, UR4, RZ ;  /* 0x0000000405057c24 */ /* 0x000fe2000f8e02ff */
[C---:B------:R-:W-:Y:S01]  /*c2d0*/  LOP3.LUT P4, RZ, R23.reuse, 0x4, RZ, 0xc0, !PT ;  /* 0x0000000417ff7812 */ /* 0x040fe2000788c0ff */
[C---:B0-----:R-:W-:Y:S01]  /*c2e0*/  IMAD.WIDE.U32 R2, R0.reuse, UR4, RZ ;  /* 0x0000000400027c25 */ /* 0x041fe2000f8e00ff */
[C---:B------:R-:W-:Y:S02]  /*c2f0*/  LOP3.LUT P3, RZ, R23.reuse, 0x2, RZ, 0xc0, !PT ;  /* 0x0000000217ff7812 */ /* 0x040fe4000786c0ff */
[----:B------:R-:W-:Y:S01]  /*c300*/  LOP3.LUT P2, RZ, R23, 0x1, RZ, 0xc0, !PT ;  /* 0x0000000117ff7812 */ /* 0x000fe2000784c0ff */
[----:B------:R-:W-:Y:S01]  /*c310*/  IMAD R5, R0, UR5, R5 ;  /* 0x0000000500057c24 */ /* 0x000fe2000f8e0205 */
[----:B------:R-:W-:-:S02]  /*c320*/  ULDC.64 UR4, c[0x0][0x310] ;  /* 0x0000c40000047ab9 */ /* 0x000fc40000000a00 */
[----:B------:R-:W-:Y:S02]  /*c330*/  IMAD R6, R6, UR4, RZ ;  /* 0x0000000406067c24 */ /* 0x000fe4000f8e02ff */
[----:B------:R-:W-:Y:S02]  /*c340*/  IMAD.IADD R3, R3, 0x1, R5 ;  /* 0x0000000103037824 */ /* 0x000fe400078e0205 */
[C---:B------:R-:W-:Y:S02]  /*c350*/  IMAD R6, R4.reuse, UR5, R6 ;  /* 0x0000000504067c24 */ /* 0x040fe4000f8e0206 */
[----:B------:R-:W-:Y:S01]  /*c360*/  IMAD.WIDE.U32 R2, R4, UR4, R2 ;  /* 0x0000000404027c25 */ /* 0x000fe2000f8e0002 */
[----:B------:R-:W-:-:S03]  /*c370*/  ULDC.64 UR4, c[0x0][0x308] ;  /* 0x0000c20000047ab9 */ /* 0x000fc60000000a00 */
[----:B------:R-:W-:Y:S02]  /*c380*/  IMAD.IADD R3, R3, 0x1, R6 ;  /* 0x0000000103037824 */ /* 0x000fe400078e0206 */
[----:B------:R-:W-:Y:S02]  /*c390*/  IMAD R6, R25, -0x60, R34 ;  /* 0xffffffa019067824 */ /* 0x000fe400078e0222 */
[----:B------:R-:W-:Y:S01]  /*c3a0*/  IMAD.WIDE.U32 R2, R26, UR4, R2 ;  /* 0x000000041a027c25 */ /* 0x000fe2000f8e0002 */
[----:B------:R-:W-:-:S03]  /*c3b0*/  UMOV UR4, 0xffffffff ;  /* 0xffffffff00047882 */ /* 0x000fc60000000000 */
[----:B------:R-:W-:Y:S01]  /*c3c0*/  IMAD R0, R26, UR5, R3 ;  /* 0x000000051a007c24 */ /* 0x000fe2000f8e0203 */
[----:B------:R-:W-:Y:S01]  /*c3d0*/  LEA R4, P0, R2, UR6, 0x1 ;  /* 0x0000000602047c11 */ /* 0x000fe2000f8008ff */
[----:B------:R-:W-:Y:S01]  /*c3e0*/  IMAD R5, R27, 0x4800, R32 ;  /* 0x000048001b057824 */ /* 0x000fe200078e0220 */
[----:B-1----:R-:W-:Y:S02]  /*c3f0*/  LOP3.LUT R8, R8, 0x7f, RZ, 0xc0, !PT ;  /* 0x0000007f08087812 */ /* 0x002fe400078ec0ff */
[----:B------:R-:W-:Y:S02]  /*c400*/  LEA.HI.X R0, R2, UR7, R0, 0x1, P0 ;  /* 0x0000000702007c11 */ /* 0x000fe400080f0c00 */
[----:B------:R-:W-:Y:S02]  /*c410*/  SHF.R.U32.HI R9, RZ, 0x3, R8 ;  /* 0x00000003ff097819 */ /* 0x000fe40000011608 */
[----:B------:R-:W0:Y:S02]  /*c420*/  S2R R8, SR_TID.X ;  /* 0x0000000000087919 */ /* 0x000e240000002100 */
[----:B------:R-:W-:-:S04]  /*c430*/  IADD3 R6, -R9, R6, RZ ;  /* 0x0000000609067210 */ /* 0x000fc80007ffe1ff */
[----:B------:R-:W-:Y:S01]  /*c440*/  ISETP.GE.AND P0, PT, R6, 0x1, PT ;  /* 0x000000010600780c */ /* 0x000fe20003f06270 */
[----:B0-----:R-:W-:-:S05]  /*c450*/  IMAD.SHL.U32 R9, R8, 0x8, RZ ;  /* 0x0000000808097824 */ /* 0x001fca00078e00ff */
[----:B------:R-:W-:Y:S01]  /*c460*/  LOP3.LUT R9, R9, 0x38, RZ, 0xc0, !PT ;  /* 0x0000003809097812 */ /* 0x000fe200078ec0ff */
[----:B------:R-:W-:Y:S06]  /*c470*/  BRA.DIV UR4, `(.L_x_259) ;  /* 0x0000003a04f07947 */ /* 0x000fec000b800000 */
[----:B------:R-:W0:Y:S01]  /*c480*/  SHFL.IDX PT, R3, R4, RZ, 0x181f ;  /* 0x00181fff04037589 */ /* 0x000e2200000e0000 */
[----:B------:R-:W-:-:S03]  /*c490*/  @P0 IMAD R8, R5, 0x2, R22 ;  /* 0x0000000205080824 */ /* 0x000fc600078e0216 */
[----:B------:R-:W1:Y:S01]  /*c4a0*/  SHFL.IDX PT, R2, R0, RZ, 0x181f ;  /* 0x00181fff00027589 */ /* 0x000e6200000e0000 */
[----:B0-----:R-:W-:-:S05]  /*c4b0*/  @P0 LEA R3, P1, R9, R3, 0x1 ;  /* 0x0000000309030211 */ /* 0x001fca00078208ff */
[----:B-1----:R-:W-:Y:S01]  /*c4c0*/  @P0 IMAD.X R2, RZ, RZ, R2, P1 ;  /* 0x000000ffff020224 */ /* 0x002fe200008e0602 */
[----:B------:R-:W-:-:S04]  /*c4d0*/  ISETP.GE.AND P1, PT, R6, 0x11, PT ;  /* 0x000000110600780c */ /* 0x000fc80003f26270 */
[----:B------:R-:W-:-:S04]  /*c4e0*/  @P0 LOP3.LUT R3, R3, R2, RZ, 0x3c, !PT ;  /* 0x0000000203030212 */ /* 0x000fc800078e3cff */
[----:B------:R-:W-:-:S04]  /*c4f0*/  @P0 LOP3.LUT R2, R3, R2, RZ, 0x3c, !PT ;  /* 0x0000000203020212 */ /* 0x000fc800078e3cff */
[----:B------:R-:W-:-:S05]  /*c500*/  @P0 LOP3.LUT R3, R3, R2, RZ, 0x3c, !PT ;  /* 0x0000000203030212 */ /* 0x000fca00078e3cff */
[----:B------:R-:W-:Y:S01]  /*c510*/  @!PT LDS RZ, [RZ] ;  /* 0x00000000fffff984 */ /* 0x000fe20000000800 */
[----:B------:R-:W-:Y:S04]  /*c520*/  @P0 LDGSTS.E.BYPASS.LTC128B.128 [R8+0x18400], desc[UR36][R2.64], !P4 ;  /* 0x1840000002080fae */ /* 0x000fe8000e101d64 */
[----:B------:R-:W-:Y:S04]  /*c530*/  @P0 LDGSTS.E.BYPASS.LTC128B.128 [R8+0x1b400], desc[UR36][R2.64+0x80], !P3 ;  /* 0x1b40008002080fae */ /* 0x000fe8000d901d64 */
[----:B------:R0:W-:Y:S04]  /*c540*/  @P0 LDGSTS.E.BYPASS.LTC128B.128 [R8+0x1e400], desc[UR36][R2.64+0x100], !P2 ;  /* 0x1e40010002080fae */ /* 0x0001e8000d101d64 */
[----:B0-----:R-:W0:Y:S01]  /*c550*/  SHFL.IDX PT, R3, R4, 0x1, 0x181f ;  /* 0x00381f0004037f89 */ /* 0x001e2200000e0000 */
[----:B------:R-:W-:-:S03]  /*c560*/  @P1 IMAD R8, R5, 0x2, R22 ;  /* 0x0000000205081824 */ /* 0x000fc600078e0216 */
[----:B------:R-:W1:Y:S01]  /*c570*/  SHFL.IDX PT, R2, R0, 0x1, 0x181f ;  /* 0x00381f0000027f89 */ /* 0x000e6200000e0000 */
[----:B0-----:R-:W-:-:S05]  /*c580*/  @P1 LEA R3, P0, R9, R3, 0x1 ;  /* 0x0000000309031211 */ /* 0x001fca00078008ff */
[----:B-1----:R-:W-:-:S05]  /*c590*/  @P1 IMAD.X R2, RZ, RZ, R2, P0 ;  /* 0x000000ffff021224 */ /* 0x002fca00000e0602 */
[----:B------:R-:W-:-:S04]  /*c5a0*/  @P1 LOP3.LUT R3, R3, R2, RZ, 0x3c, !PT ;  /* 0x0000000203031212 */ /* 0x000fc800078e3cff */
[----:B------:R-:W-:-:S04]  /*c5b0*/  @P1 LOP3.LUT R2, R3, R2, RZ, 0x3c, !PT ;  /* 0x0000000203021212 */ /* 0x000fc800078e3cff */
[----:B------:R-:W-:-:S05]  /*c5c0*/  @P1 LOP3.LUT R3, R3, R2, RZ, 0x3c, !PT ;  /* 0x0000000203031212 */ /* 0x000fca00078e3cff */
[----:B------:R-:W-:Y:S04]  /*c5d0*/  @P1 LDGSTS.E.BYPASS.LTC128B.128 [R8+0x18c00], desc[UR36][R2.64], !P4 ;  /* 0x18c0000002081fae */ /* 0x000fe8000e101d64 */
[----:B------:R-:W-:Y:S04]  /*c5e0*/  @P1 LDGSTS.E.BYPASS.LTC128B.128 [R8+0x1bc00], desc[UR36][R2.64+0x80], !P3 ;  /* 0x1bc0008002081fae */ /* 0x000fe8000d901d64 */
[----:B------:R0:W-:Y:S01]  /*c5f0*/  @P1 LDGSTS.E.BYPASS.LTC128B.128 [R8+0x1ec00], desc[UR36][R2.64+0x100], !P2 ;  /* 0x1ec0010002081fae */ /* 0x0001e2000d101d64 */
[----:B------:R-:W-:-:S03]  /*c600*/  ISETP.GE.AND P1, PT, R6, 0x21, PT ;  /* 0x000000210600780c */ /* 0x000fc60003f26270 */
[----:B0-----:R-:W0:Y:S10]  /*c610*/  SHFL.IDX PT, R3, R4, 0x2, 0x181f ;  /* 0x00581f0004037f89 */ /* 0x001e3400000e0000 */
[----:B------:R-:W-:Y:S01]  /*c620*/  @P1 LEA R8, R5, R22, 0x1 ;  /* 0x0000001605081211 */ /* 0x000fe200078e08ff */
        /* <DEDUP_REMOVED lines=11> */
[----:B------:R-:W-:Y:S01]  /*c6e0*/  @P1 IMAD R8, R5, 0x2, R22 ;  /* 0x0000000205081824 */ /* 0x000fe200078e0216 */
        /* <DEDUP_REMOVED lines=12> */
[----:B------:R-:W1:Y:S04]  /*c7b0*/  SHFL.IDX PT, R2, R0, 0x4, 0x181f ;  /* 0x00981f0000027f89 */ /* 0x000e6800000e0000 */
[----:B------:R-:W2:Y:S01]  /*c7c0*/  SHFL.IDX PT, R0, R0, 0x5, 0x181f ;  /* 0x00b81f0000007f89 */ /* 0x000ea200000e0000 */
[----:B0-----:R-:W-:-:S05]  /*c7d0*/  @P1 LEA R3, P0, R9, R3, 0x1 ;  /* 0x0000000309031211 */ /* 0x001fca00078008ff */
[----:B-1----:R-:W-:-:S05]  /*c7e0*/  @P1 IMAD.X R2, RZ, RZ, R2, P0 ;  /* 0x000000ffff021224 */ /* 0x002fca00000e0602 */
[----:B------:R-:W-:-:S04]  /*c7f0*/  @P1 LOP3.LUT R3, R3, R2, RZ, 0x3c, !PT ;  /* 0x0000000203031212 */ /* 0x000fc800078e3cff */
[----:B------:R-:W-:-:S04]  /*c800*/  @P1 LOP3.LUT R2, R3, R2, RZ, 0x3c, !PT ;  /* 0x0000000203021212 */ /* 0x000fc800078e3cff */
[----:B------:R-:W-:-:S05]  /*c810*/  @P1 LOP3.LUT R3, R3, R2, RZ, 0x3c, !PT ;  /* 0x0000000203031212 */ /* 0x000fca00078e3cff */
[----:B------:R-:W-:Y:S04]  /*c820*/  @P1 LDGSTS.E.BYPASS.LTC128B.128 [R8+0x1a400], desc[UR36][R2.64], !P4 ;  /* 0x1a40000002081fae */ /* 0x000fe8000e101d64 */
[----:B------:R-:W-:Y:S04]  /*c830*/  @P1 LDGSTS.E.BYPASS.LTC128B.128 [R8+0x1d400], desc[UR36][R2.64+0x80], !P3 ;  /* 0x1d40008002081fae */ /* 0x000fe8000d901d64 */
[----:B------:R0:W-:Y:S04]  /*c840*/  @P1 LDGSTS.E.BYPASS.LTC128B.128 [R8+0x20400], desc[UR36][R2.64+0x100], !P2 ;  /* 0x2040010002081fae */ /* 0x0001e8000d101d64 */
[----:B0-2---:R0:W1:Y:S02]  /*c850*/  SHFL.IDX PT, R2, R4, 0x5, 0x181f ;  /* 0x00b81f0004027f89 */ /* 0x00506400000e0000 */
.L_x_336:
[----:B------:R-:W-:-:S13]  /*c860*/  ISETP.GE.AND P0, PT, R6, 0x51, PT ;  /* 0x000000510600780c */ /* 0x000fda0003f06270 */
[----:B-1----:R-:W-:Y:S01]  /*c870*/  @P0 LEA R2, P1, R9, R2, 0x1 ;  /* 0x0000000209020211 */ /* 0x002fe200078208ff */
[----:B------:R-:W-:-:S04]  /*c880*/  @P0 IMAD R5, R5, 0x2, R22 ;  /* 0x0000000205050824 */ /* 0x000fc800078e0216 */
[----:B------:R-:W-:-:S05]  /*c890*/  @P0 IMAD.X R3, RZ, RZ, R0, P1 ;  /* 0x000000ffff030224 */ /* 0x000fca00008e0600 */
[----:B------:R-:W-:Y:S01]  /*c8a0*/  @!PT LDS RZ, [RZ] ;  /* 0x00000000fffff984 */ /* 0x000fe20000000800 */
[----:B------:R-:W-:Y:S01]  /*c8b0*/  @!PT LDS RZ, [RZ] ;  /* 0x00000000fffff984 */ /* 0x000fe20000000800 */
[----:B------:R-:W-:Y:S01]  /*c8c0*/  @!PT LDS RZ, [RZ] ;  /* 0x00000000fffff984 */ /* 0x000fe20000000800 */
[----:B------:R1:W-:Y:S04]  /*c8d0*/  @P0 LDGSTS.E.BYPASS.LTC128B.128 [R5+0x1ac00], desc[UR36][R2.64], !P4 ;  /* 0x1ac0000002050fae */ /* 0x0003e8000e101d64 */
[----:B------:R1:W-:Y:S04]  /*c8e0*/  @P0 LDGSTS.E.BYPASS.LTC128B.128 [R5+0x1dc00], desc[UR36][R2.64+0x80], !P3 ;  /* 0x1dc0008002050fae */ /* 0x0003e8000d901d64 */
[----:B------:R1:W-:Y:S01]  /*c8f0*/  @P0 LDGSTS.E.BYPASS.LTC128B.128 [R5+0x20c00], desc[UR36][R2.64+0x100], !P2 ;  /* 0x20c0010002050fae */ /* 0x0003e2000d101d64 */
[----:B------:R-:W-:Y:S01]  /*c900*/  PLOP3.LUT P0, PT, PT, PT, PT, 0x80, 0x0 ;  /* 0x000000000000781c */ /* 0x000fe20003f0f070 */
[----:B------:R-:W-:-:S12]  /*c910*/  NOP ;  /* 0x0000000000007918 */ /* 0x000fd80000000000 */
.L_x_260:
[----:B------:R-:W-:Y:S02]  /*c920*/  PLOP3.LUT P1, PT, P1, P0, PT, 0xa2, 0x0 ;  /* 0x000000000000781c */ /* 0x000fe40000f21472 */
[----:B------:R-:W-:-:S08]  /*c930*/  @P0 R2UR P1, UR4, R7 ;  /* 0x00000000070402ca */ /* 0x000fd00000020000 */
[----:B------:R-:W-:-:S05]  /*c940*/  @P0 PLOP3.LUT P0, PT, P1, PT, PT, 0x80, 0x0 ;  /* 0x000000000000081c */ /* 0x000fca0000f0f070 */
[----:B------:R-:W-:Y:S01]  /*c950*/  @!P1 SYNCS.ARRIVE.TRANS64.RED.A0T1 RZ, [UR4+0x2a830], RZ ;  /* 0x02a830ffffff99a7 */ /* 0x000fe20008200404 */
[----:B------:R-:W-:Y:S07]  /*c960*/  @!P1 ARRIVES.LDGSTSBAR.64.TRANSCNT [UR4+0x2a830] ;  /* 0x02a83000ff0099b0 */ /* 0x000fee0008000a84 */
[----:B------:R-:W-:Y:S05]  /*c970*/  @P0 BRA.U.ANY `(.L_x_260) ;  /* 0xfffffffd00e80947 */ /* 0x000fea000393ffff */
[----:B------:R-:W-:Y:S01]  /*c980*/  NOP ;  /* 0x0000000000007918 */ /* 0x000fe20000000000 */
[----:B------:R-:W-:-:S13]  /*c990*/  LOP3.LUT P2, RZ, R23, 0x10, RZ, 0xc0, !PT ;  /* 0x0000001017ff7812 */ /* 0x000fda000784c0ff */
[----:B------:R-:W-:Y:S05]  /*c9a0*/  @!P2 BRA `(.L_x_261) ;  /* 0x000000000004a947 */ /* 0x000fea0003800000 */
[----:B------:R-:W-:Y:S01]  /*c9b0*/  BPT.TRAP 0x1 ;  /* 0x000000040000795c */ /* 0x000fe20000300000 */
.L_x_261:
[----:B------:R2:W5:Y:S01]  /*c9c0*/  LDL.LU R0, [R1+0x4] ;  /* 0x0000040001007983 */ /* 0x0005620000300800 */
[----:B------:R-:W-:Y:S01]  /*c9d0*/  LOP3.LUT P0, RZ, R23, 0x40, RZ, 0xc0, !PT ;  /* 0x0000004017ff7812 */ /* 0x000fe2000780c0ff */
[----:B------:R2:W-:-:S12]  /*c9e0*/  SYNCS.ARRIVE.TRANS64.A1T0 RZ, [R7+URZ+0x2a830], RZ ;  /* 0x02a830ff07ff79a7 */ /* 0x0005d8000810003f */
[----:B------:R-:W-:Y:S05]  /*c9f0*/  WARPSYNC.ALL ;  /* 0x0000000000007948 */ /* 0x000fea0003800000 */
[----:B------:R-:W-:Y:S01]  /*ca00*/  ULDC.64 UR4, c[0x0][0x298] ;  /* 0x0000a60000047ab9 */ /* 0x000fe20000000a00 */
[----:B-1----:R-:W-:Y:S01]  /*ca10*/  IADD3 R2, R22, 0xc400, RZ ;  /* 0x0000c40016027810 */ /* 0x002fe20007ffe0ff */
[----:B0-----:R-:W-:Y:S01]  /*ca20*/  IMAD.WIDE.U32 R4, R35, UR4, RZ ;  /* 0x0000000423047c25 */ /* 0x001fe2000f8e00ff */
[----:B------:R-:W-:Y:S01]  /*ca30*/  SEL R30, R30, RZ, !P0 ;  /* 0x000000ff1e1e7207 */ /* 0x000fe20004000000 */
[----:B------:R-:W-:Y:S01]  /*ca40*/  BSSY B6, `(.L_x_262) ;  /* 0x000001b000067945 */ /* 0x000fe20003800000 */
[----:B------:R-:W-:Y:S01]  /*ca50*/  BAR.SYNC.DEFER_BLOCKING 0x8, 0x180 ;  /* 0x0206000000007b1d */ /* 0x000fe20000010000 */
[----:B-----5:R-:W-:-:S02]  /*ca60*/  SEL R0, R0, RZ, !P0 ;  /* 0x000000ff00007207 */ /* 0x020fc40004000000 */
[----:B------:R-:W-:-:S03]  /*ca70*/  LOP3.LUT P0, RZ, R2, 0x3ff, RZ, 0xc0, !PT ;  /* 0x000003ff02ff7812 */ /* 0x000fc6000780c0ff */
[----:B------:R0:W-:Y:S04]  /*ca80*/  STL [R1+0x4], R0 ;  /* 0x0000040001007387 */ /* 0x0001e80000100800 */
[----:B------:R1:W-:Y:S01]  /*ca90*/  STL.64 [R1+0x8], R4 ;  /* 0x0000080401007387 */ /* 0x0003e20000100a00 */
[----:B0-----:R-:W-:-:S05]  /*caa0*/  SHF.R.S32.HI R0, RZ, 0x1f, R35 ;  /* 0x0000001fff007819 */ /* 0x001fca0000011423 */
[----:B------:R-:W-:-:S04]  /*cab0*/  IMAD R0, R0, UR4, RZ ;  /* 0x0000000400007c24 */ /* 0x000fc8000f8e02ff */
[----:B------:R-:W-:-:S04]  /*cac0*/  IMAD R0, R35, UR5, R0 ;  /* 0x0000000523007c24 */ /* 0x000fc8000f8e0200 */
[----:B------:R-:W-:Y:S01]  /*cad0*/  IMAD.IADD R35, R5, 0x1, R0 ;  /* 0x0000000105237824 */ /* 0x000fe200078e0200 */
[----:B-1----:R-:W-:Y:S06]  /*cae0*/  @!P0 BRA `(.L_x_263) ;  /* 0x0000000000408947 */ /* 0x002fec0003800000 */
[----:B------:R-:W-:Y:S01]  /*caf0*/  MOV R2, 0x0 ;  /* 0x0000000000027802 */ /* 0x000fe20000000f00 */
[----:B------:R-:W-:Y:S01]  /*cb00*/  ULDC.64 UR6, c[0x4][0xf0] ;  /* 0x01003c0000067ab9 */ /* 0x000fe20000000a00 */
[----:B------:R-:W-:Y:S01]  /*cb10*/  ULDC.64 UR8, c[0x4][0xf8] ;  /* 0x01003e0000087ab9 */ /* 0x000fe20000000a00 */
[----:B------:R-:W-:Y:S01]  /*cb20*/  ULDC.64 UR4, c[0x4][0x88] ;  /* 0x0100220000047ab9 */ /* 0x000fe20000000a00 */
[----:B------:R-:W-:Y:S01]  /*cb30*/  IMAD.U32 R4, RZ, RZ, UR6 ;  /* 0x00000006ff047e24 */ /* 0x000fe2000f8e00ff */
[----:B------:R-:W-:Y:S01]  /*cb40*/  MOV R11, UR5 ;  /* 0x00000005000b7c02 */ /* 0x000fe20008000f00 */
[----:B------:R-:W0:Y:S01]  /*cb50*/  LDC.64 R2, c[0x4][R2] ;  /* 0x0100000002027b82 */ /* 0x000e220000000a00 */
[----:B------:R-:W-:Y:S02]  /*cb60*/  IMAD.U32 R5, RZ, RZ, UR7 ;  /* 0x00000007ff057e24 */ /* 0x000fe4000f8e00ff */
[----:B------:R-:W-:Y:S02]  /*cb70*/  IMAD.U32 R6, RZ, RZ, UR8 ;  /* 0x00000008ff067e24 */ /* 0x000fe4000f8e00ff */
[----:B--2---:R-:W-:-:S02]  /*cb80*/  IMAD.U32 R7, RZ, RZ, UR9 ;  /* 0x00000009ff077e24 */ /* 0x004fc4000f8e00ff */
[----:B------:R-:W-:Y:S02]  /*cb90*/  IMAD.U32 R10, RZ, RZ, UR4 ;  /* 0x00000004ff0a7e24 */ /* 0x000fe4000f8e00ff */
[----:B------:R-:W-:Y:S02]  /*cba0*/  IMAD.MOV.U32 R8, RZ, RZ, 0x70 ;  /* 0x00000070ff087424 */ /* 0x000fe400078e00ff */
[----:B------:R-:W-:Y:S02]  /*cbb0*/  IMAD.MOV.U32 R12, RZ, RZ, 0x1 ;  /* 0x00000001ff0c7424 */ /* 0x000fe400078e00ff */
[----:B------:R-:W-:-:S07]  /*cbc0*/  IMAD.MOV.U32 R13, RZ, RZ, RZ ;  /* 0x000000ffff0d7224 */ /* 0x000fce00078e00ff */
[----:B------:R-:W-:-:S07]  /*cbd0*/  LEPC R20, `(.L_x_263) ;  /* 0x000000001014794e */ /* 0x000fce0000000000 */
[----:B0-----:R-:W-:Y:S05]  /*cbe0*/  CALL.ABS.NOINC R2 ;  /* 0x0000000002007343 */ /* 0x001fea0003c00000 */
.L_x_263:
[----:B------:R-:W-:Y:S05]  /*cbf0*/  BSYNC B6 ;  /* 0x0000000000067941 */ /* 0x000fea0003800000 */
.L_x_262:
[----:B------:R-:W3:Y:S01]  /*cc00*/  LDL.LU R20, [R1+0x4] ;  /* 0x0000040001147983 */ /* 0x000ee20000300800 */
[----:B------:R-:W0:Y:S01]  /*cc10*/  LDC R6, c[0x0][0x448] ;  /* 0x00011200ff067b82 */ /* 0x000e220000000800 */
[----:B------:R-:W-:Y:S02]  /*cc20*/  ULDC.64 UR4, c[0x0][0x2d8] ;  /* 0x0000b60000047ab9 */ /* 0x000fe40000000a00 */
[----:B------:R-:W4:Y:S01]  /*cc30*/  LDL.LU.64 R2, [R1+0x8] ;  /* 0x0000080001027983 */ /* 0x000f220000300a00 */
[----:B------:R-:W-:-:S03]  /*cc40*/  IMAD.SHL.U32 R4, R17, 0x80, RZ ;  /* 0x0000008011047824 */ /* 0x000fc600078e00ff */
[----:B------:R1:W5:Y:S01]  /*cc50*/  LDL R17, [R1+0x10] ;  /* 0x0000100001117983 */ /* 0x0003620000100800 */
[----:B0-----:R-:W-:Y:S01]  /*cc60*/  ISETP.NE.AND P0, PT, R6, 0x1, PT ;  /* 0x000000010600780c */ /* 0x001fe20003f05270 */
[----:B------:R-:W0:Y:S02]  /*cc70*/  S2R R11, SR_TID.X ;  /* 0x00000000000b7919 */ /* 0x000e240000002100 */
[----:B0-----:R-:W-:-:S05]  /*cc80*/  IMAD.SHL.U32 R9, R11, 0x8, RZ ;  /* 0x000000080b097824 */ /* 0x001fca00078e00ff */
[----:B------:R-:W-:Y:S01]  /*cc90*/  LOP3.LUT R9, R9, 0x38, RZ, 0xc0, !PT ;  /* 0x0000003809097812 */ /* 0x000fe200078ec0ff */
[----:B---3--:R-:W-:Y:S02]  /*cca0*/  IMAD.MOV.U32 R21, RZ, RZ, R20 ;  /* 0x000000ffff157224 */ /* 0x008fe400078e0014 */
[----:B------:R-:W0:Y:S01]  /*ccb0*/  S2R R20, SR_TID.X ;  /* 0x0000000000147919 */ /* 0x000e220000002100 */
[----:B----4-:R-:W-:Y:S02]  /*ccc0*/  IMAD.MOV.U32 R3, RZ, RZ, R35 ;  /* 0x000000ffff037224 */ /* 0x010fe400078e0023 */
[----:B------:R-:W-:-:S04]  /*ccd0*/  IMAD.WIDE.U32 R2, R26, UR4, R2 ;  /* 0x000000041a027c25 */ /* 0x000fc8000f8e0002 */
[----:B------:R-:W-:Y:S01]  /*cce0*/  IMAD R3, R26, UR5, R3 ;  /* 0x000000051a037c24 */ /* 0x000fe2000f8e0203 */
[----:B------:R-:W-:Y:S02]  /*ccf0*/  ULDC.64 UR4, c[0x0][0x2e0] ;  /* 0x0000b80000047ab9 */ /* 0x000fe40000000a00 */
[----:B------:R-:W-:Y:S02]  /*cd00*/  IMAD R5, R21, UR4, RZ ;  /* 0x0000000415057c24 */ /* 0x000fe4000f8e02ff */
[----:B------:R-:W-:-:S04]  /*cd10*/  IMAD.WIDE.U32 R2, R30, UR4, R2 ;  /* 0x000000041e027c25 */ /* 0x000fc8000f8e0002 */
[----:B------:R-:W-:Y:S01]  /*cd20*/  IMAD R0, R30, UR5, R5 ;  /* 0x000000051e007c24 */ /* 0x000fe2000f8e0205 */
[----:B------:R-:W-:Y:S01]  /*cd30*/  ULDC.64 UR4, c[0x0][0x2d0] ;  /* 0x0000b40000047ab9 */ /* 0x000fe20000000a00 */
[----:B------:R-:W3:Y:S02]  /*cd40*/  @P0 LDC R5, c[0x0][0x44c] ;  /* 0x00011300ff050b82 */ /* 0x000ee40000000800 */
[----:B------:R-:W-:-:S06]  /*cd50*/  IMAD.IADD R3, R3, 0x1, R0 ;  /* 0x0000000103037824 */ /* 0x000fcc00078e0200 */
[----:B------:R-:W4:Y:S01]  /*cd60*/  @P0 LDC R0, c[0x0][0x450] ;  /* 0x00011400ff000b82 */ /* 0x000f220000000800 */
[C---:B0-----:R-:W-:Y:S02]  /*cd70*/  LOP3.LUT R21, R20.reuse, 0x7f, RZ, 0xc0, !PT ;  /* 0x0000007f14157812 */ /* 0x041fe400078ec0ff */
[----:B------:R-:W-:Y:S02]  /*cd80*/  SHF.L.U32 R20, R20, 0x4, RZ ;  /* 0x0000000414147819 */ /* 0x000fe400000006ff */
[----:B------:R-:W-:-:S04]  /*cd90*/  SHF.R.U32.HI R21, RZ, 0x3, R21 ;  /* 0x00000003ff157819 */ /* 0x000fc80000011615 */
[----:B------:R-:W-:-:S04]  /*cda0*/  LOP3.LUT R20, R21, 0x70, R20, 0xf8, !PT ;  /* 0x0000007015147812 */ /* 0x000fc800078ef814 */
[----:B--2---:R-:W-:-:S05]  /*cdb0*/  LOP3.LUT R7, R20, R4, RZ, 0xfc, !PT ;  /* 0x0000000414077212 */ /* 0x004fca00078efcff */
[----:B---3--:R-:W-:-:S04]  /*cdc0*/  @P0 IMAD.HI.U32 R8, R7, R5, RZ ;  /* 0x0000000507080227 */ /* 0x008fc800078e00ff */
[----:B------:R-:W-:Y:S01]  /*cdd0*/  IMAD.MOV.U32 R5, RZ, RZ, R7 ;  /* 0x000000ffff057224 */ /* 0x000fe200078e0007 */
[----:B----4-:R-:W-:-:S05]  /*cde0*/  @P0 SHF.R.U32.HI R5, RZ, R0, R8 ;  /* 0x00000000ff050219 */ /* 0x010fca0000011608 */
[----:B------:R-:W-:-:S04]  /*cdf0*/  IMAD.MOV R0, RZ, RZ, -R5 ;  /* 0x000000ffff007224 */ /* 0x000fc800078e0a05 */
[----:B------:R-:W-:Y:S01]  /*ce00*/  IMAD R0, R6, R0, R7 ;  /* 0x0000000006007224 */ /* 0x000fe200078e0207 */
[----:B------:R-:W-:Y:S01]  /*ce10*/  SHF.R.S32.HI R7, RZ, 0x1f, R5 ;  /* 0x0000001fff077819 */ /* 0x000fe20000011405 */
[----:B------:R-:W-:-:S04]  /*ce20*/  IMAD.WIDE.U32 R2, R5, UR4, R2 ;  /* 0x0000000405027c25 */ /* 0x000fc8000f8e0002 */
[----:B------:R-:W-:-:S04]  /*ce30*/  IMAD R7, R7, UR4, RZ ;  /* 0x0000000407077c24 */ /* 0x000fc8000f8e02ff */
[----:B------:R-:W-:Y:S01]  /*ce40*/  IMAD R7, R5, UR5, R7 ;  /* 0x0000000505077c24 */ /* 0x000fe2000f8e0207 */
[----:B------:R-:W-:Y:S01]  /*ce50*/  SHF.R.S32.HI R5, RZ, 0x1f, R0 ;  /* 0x0000001fff057819 */ /* 0x000fe20000011400 */
[----:B------:R-:W-:Y:S02]  /*ce60*/  ULDC.64 UR4, c[0x0][0x2c8] ;  /* 0x0000b20000047ab9 */ /* 0x000fe40000000a00 */
[----:B------:R-:W-:Y:S02]  /*ce70*/  IMAD.IADD R3, R3, 0x1, R7 ;  /* 0x0000000103037824 */ /* 0x000fe400078e0207 */
[----:B------:R-:W-:Y:S01]  /*ce80*/  IMAD R5, R5, UR4, RZ ;  /* 0x0000000405057c24 */ /* 0x000fe2000f8e02ff */
[----:B------:R-:W-:Y:S01]  /*ce90*/  SHF.L.U32 R21, R11, 0x3, RZ ;  /* 0x000000030b157819 */ /* 0x000fe200000006ff */
[----:B------:R-:W-:-:S04]  /*cea0*/  IMAD.WIDE.U32 R2, R0, UR4, R2 ;  /* 0x0000000400027c25 */ /* 0x000fc8000f8e0002 */
[----:B------:R-:W-:Y:S01]  /*ceb0*/  IMAD R5, R0, UR5, R5 ;  /* 0x0000000500057c24 */ /* 0x000fe2000f8e0205 */
[----:B------:R-:W-:Y:S01]  /*cec0*/  ULDC.64 UR4, c[0x0][0x280] ;  /* 0x0000a00000047ab9 */ /* 0x000fe20000000a00 */
[----:B------:R-:W-:Y:S02]  /*ced0*/  LOP3.LUT R21, R21, 0x38, RZ, 0xc0, !PT ;  /* 0x0000003815157812 */ /* 0x000fe400078ec0ff */
[----:B------:R-:W-:Y:S01]  /*cee0*/  IMAD.IADD R5, R3, 0x1, R5 ;  /* 0x0000000103057824 */ /* 0x000fe200078e0205 */
[----:B------:R-:W-:Y:S01]  /*cef0*/  LEA R0, P0, R2, UR4, 0x1 ;  /* 0x0000000402007c11 */ /* 0x000fe2000f8008ff */
[----:B------:R-:W-:Y:S01]  /*cf00*/  ULDC UR4, c[0x0][0x2b8] ;  /* 0x0000ae0000047ab9 */ /* 0x000fe20000000800 */
[----:B------:R-:W-:Y:S02]  /*cf10*/  LOP3.LUT R20, R11, 0x7f, RZ, 0xc0, !PT ;  /* 0x0000007f0b147812 */ /* 0x000fe400078ec0ff */
[C---:B------:R-:W-:Y:S02]  /*cf20*/  LOP3.LUT R10, R21.reuse, 0x40, RZ, 0xfc, !PT ;  /* 0x00000040150a7812 */ /* 0x040fe400078efcff */
[----:B------:R-:W-:-:S02]  /*cf30*/  LOP3.LUT R11, R21, 0x80, RZ, 0xfc, !PT ;  /* 0x00000080150b7812 */ /* 0x000fc400078efcff */
[----:B------:R-:W-:Y:S01]  /*cf40*/  LEA.HI.X R5, R2, UR5, R5, 0x1, P0 ;  /* 0x0000000502057c11 */ /* 0x000fe200080f0c05 */
[----:B------:R-:W-:Y:S01]  /*cf50*/  UMOV UR5, 0xffffffff ;  /* 0xffffffff00057882 */ /* 0x000fe20000000000 */
[----:B------:R-:W-:Y:S02]  /*cf60*/  ISETP.GE.AND P3, PT, R9, UR4, PT ;  /* 0x0000000409007c0c */ /* 0x000fe4000bf66270 */
[----:B------:R-:W-:Y:S02]  /*cf70*/  ISETP.GE.AND P2, PT, R10, UR4, PT ;  /* 0x000000040a007c0c */ /* 0x000fe4000bf46270 */
[----:B------:R-:W-:Y:S02]  /*cf80*/  ISETP.GE.AND P0, PT, R11, UR4, PT ;  /* 0x000000040b007c0c */ /* 0x000fe4000bf06270 */
[----:B------:R-:W-:Y:S01]  /*cf90*/  SHF.R.U32.HI R10, RZ, 0x3, R20 ;  /* 0x00000003ff0a7819 */ /* 0x000fe20000011614 */
[----:B-1----:R-:W-:Y:S10]  /*cfa0*/  BRA.DIV UR5, `(.L_x_264) ;  /* 0x0000003a054c7947 */ /* 0x002ff4000b800000 */
[----:B------:R-:W0:Y:S01]  /*cfb0*/  SHFL.IDX PT, R14, R0, RZ, 0x181f ;  /* 0x00181fff000e7589 */ /* 0x000e2200000e0000 */
[----:B-----5:R-:W-:Y:S02]  /*cfc0*/  IMAD R6, R17, R6, RZ ;  /* 0x0000000611067224 */ /* 0x020fe400078e02ff */
[----:B------:R-:W-:Y:S01]  /*cfd0*/  IMAD.IADD R4, R10, 0x1, R4 ;  /* 0x000000010a047824 */ /* 0x000fe200078e0204 */
[----:B------:R-:W1:Y:S03]  /*cfe0*/  SHFL.IDX PT, R2, R5, RZ, 0x181f ;  /* 0x00181fff05027589 */ /* 0x000e6600000e0000 */
[C---:B------:R-:W-:Y:S01]  /*cff0*/  VIADD R7, R4.reuse, 0x10 ;  /* 0x0000001004077836 */ /* 0x040fe20000000000 */
[----:B------:R-:W-:-:S13]  /*d000*/  ISETP.GE.AND P1, PT, R4, R6, PT ;  /* 0x000000060400720c */ /* 0x000fda0003f26270 */
[----:B0-----:R-:W-:-:S05]  /*d010*/  @!P1 LEA R14, P4, R9, R14, 0x1 ;  /* 0x0000000e090e9211 */ /* 0x001fca00078808ff */
[----:B-1----:R-:W-:Y:S02]  /*d020*/  @!P1 IMAD.X R3, RZ, RZ, R2, P4 ;  /* 0x000000ffff039224 */ /* 0x002fe400020e0602 */
[----:B------:R-:W-:Y:S02]  /*d030*/  @!P1 IMAD.MOV.U32 R2, RZ, RZ, R14 ;  /* 0x000000ffff029224 */ /* 0x000fe400078e000e */
[----:B------:R-:W0:Y:S04]  /*d040*/  SHFL.IDX PT, R14, R0, 0x1, 0x181f ;  /* 0x00381f00000e7f89 */ /* 0x000e2800000e0000 */
[----:B------:R-:W-:Y:S04]  /*d050*/  @!P1 LDGSTS.E.BYPASS.LTC128B.128 [R33+0xc400], desc[UR36][R2.64], !P3 ;  /* 0x0c40000002219fae */ /* 0x000fe8000d901d64 */
[----:B------:R-:W-:Y:S04]  /*d060*/  @!P1 LDGSTS.E.BYPASS.LTC128B.128 [R33+0x10400], desc[UR36][R2.64+0x80], !P2 ;  /* 0x1040008002219fae */ /* 0x000fe8000d101d64 */
[----:B------:R1:W-:Y:S01]  /*d070*/  @!P1 LDGSTS.E.BYPASS.LTC128B.128 [R33+0x14400], desc[UR36][R2.64+0x100], !P0 ;  /* 0x1440010002219fae */ /* 0x0003e2000c101d64 */
[----:B------:R-:W-:-:S03]  /*d080*/  ISETP.GE.AND P1, PT, R7, R6, PT ;  /* 0x000000060700720c */ /* 0x000fc60003f26270 */
[----:B-1----:R-:W1:Y:S10]  /*d090*/  SHFL.IDX PT, R2, R5, 0x1, 0x181f ;  /* 0x00381f0005027f89 */ /* 0x002e7400000e0000 */
[----:B0-----:R-:W-:-:S05]  /*d0a0*/  @!P1 LEA R14, P4, R9, R14, 0x1 ;  /* 0x0000000e090e9211 */ /* 0x001fca00078808ff */
[----:B-1----:R-:W-:Y:S02]  /*d0b0*/  @!P1 IMAD.X R7, RZ, RZ, R2, P4 ;  /* 0x000000ffff079224 */ /* 0x002fe400020e0602 */
[----:B------:R-:W-:Y:S02]  /*d0c0*/  @!P1 IMAD.MOV.U32 R2, RZ, RZ, R14 ;  /* 0x000000ffff029224 */ /* 0x000fe400078e000e */
[----:B------:R-:W0:Y:S01]  /*d0d0*/  SHFL.IDX PT, R14, R0, 0x2, 0x181f ;  /* 0x00581f00000e7f89 */ /* 0x000e2200000e0000 */
[----:B------:R-:W-:Y:S01]  /*d0e0*/  @!P1 MOV R3, R7 ;  /* 0x0000000700039202 */ /* 0x000fe20000000f00 */
[----:B------:R-:W-:-:S04]  /*d0f0*/  VIADD R7, R4, 0x20 ;  /* 0x0000002004077836 */ /* 0x000fc80000000000 */
        /* <DEDUP_REMOVED lines=8> */
[----:B------:R-:W-:Y:S01]  /*d180*/  @!P1 IMAD.MOV.U32 R3, RZ, RZ, R7 ;  /* 0x000000ffff039224 */ /* 0x000fe200078e0007 */
[----:B------:R-:W0:Y:S01]  /*d190*/  SHFL.IDX PT, R14, R0, 0x3, 0x181f ;  /* 0x00781f00000e7f89 */ /* 0x000e2200000e0000 */
[----:B------:R-:W-:-:S03]  /*d1a0*/  VIADD R7, R4, 0x30 ;  /* 0x0000003004077836 */ /* 0x000fc60000000000 */
[----:B------:R-:W-:Y:S04]  /*d1b0*/  @!P1 LDGSTS.E.BYPASS.LTC128B.128 [R33+0xd400], desc[UR36][R2.64], !P3 ;  /* 0x0d40000002219fae */ /* 0x000fe8000d901d64 */
[----:B------:R-:W-:Y:S04]  /*d1c0*/  @!P1 LDGSTS.E.BYPASS.LTC128B.128 [R33+0x11400], desc[UR36][R2.64+0x80], !P2 ;  /* 0x1140008002219fae */ /* 0x000fe8000d101d64 */
[----:B------:R1:W-:Y:S01]  /*d1d0*/  @!P1 LDGSTS.E.BYPASS.LTC128B.128 [R33+0x15400], desc[UR36][R2.64+0x100], !P0 ;  /* 0x1540010002219fae */ /* 0x0003e2000c101d64 */
[----:B------:R-:W-:-:S03]  /*d1e0*/  ISETP.GE.AND P1, PT, R7, R6, PT ;  /* 0x000000060700720c */ /* 0x000fc60003f26270 */
[----:B-1----:R-:W1:Y:S10]  /*d1f0*/  SHFL.IDX PT, R2, R5, 0x3, 0x181f ;  /* 0x00781f0005027f89 */ /* 0x002e7400000e0000 */
[----:B0-----:R-:W-:-:S05]  /*d200*/  @!P1 LEA R14, P4, R9, R14, 0x1 ;  /* 0x0000000e090e9211 */ /* 0x001fca00078808ff */
[----:B-1----:R-:W-:Y:S01]  /*d210*/  @!P1 IMAD.X R7, RZ, RZ, R2, P4 ;  /* 0x000000ffff079224 */ /* 0x002fe200020e0602 */
[----:B------:R-:W-:Y:S02]  /*d220*/  @!P1 MOV R2, R14 ;  /* 0x0000000e00029202 */ /* 0x000fe40000000f00 */
[----:B------:R-:W0:Y:S01]  /*d230*/  SHFL.IDX PT, R14, R0, 0x4, 0x181f ;  /* 0x00981f00000e7f89 */ /* 0x000e2200000e0000 */
[----:B------:R-:W-:Y:S02]  /*d240*/  @!P1 IMAD.MOV.U32 R3, RZ, RZ, R7 ;  /* 0x000000ffff039224 */ /* 0x000fe400078e0007 */
[----:B------:R-:W-:-:S03]  /*d250*/  VIADD R7, R4, 0x40 ;  /* 0x0000004004077836 */ /* 0x000fc60000000000 */
        /* <DEDUP_REMOVED lines=16> */
[----:B0-----:R-:W-:-:S04]  /*d360*/  @!P1 LEA R14, P4, R9, R14, 0x1 ;  /* 0x0000000e090e9211 */ /* 0x001fc800078808ff */
[----:B-1----:R-:W-:Y:S01]  /*d370*/  @!P1 IADD3.X R7, RZ, R2, RZ, P4, !PT ;  /* 0x00000002ff079210 */ /* 0x002fe200027fe4ff */
[----:B------:R-:W-:Y:S02]  /*d380*/  @!P1 IMAD.MOV.U32 R2, RZ, RZ, R14 ;  /* 0x000000ffff029224 */ /* 0x000fe400078e000e */
[----:B------:R-:W0:Y:S02]  /*d390*/  SHFL.IDX PT, R14, R0, 0x6, 0x181f ;  /* 0x00d81f00000e7f89 */ /* 0x000e2400000e0000 */
[----:B------:R-:W-:Y:S02]  /*d3a0*/  @!P1 IMAD.MOV.U32 R3, RZ, RZ, R7 ;  /* 0x000000ffff039224 */ /* 0x000fe400078e0007 */
[----:B------:R-:W-:-:S03]  /*d3b0*/  VIADD R7, R4, 0x60 ;  /* 0x0000006004077836 */ /* 0x000fc60000000000 */
[----:B------:R-:W-:Y:S04]  /*d3c0*/  @!P1 LDGSTS.E.BYPASS.LTC128B.128 [R33+0xec00], desc[UR36][R2.64], !P3 ;  /* 0x0ec0000002219fae */ /* 0x000fe8000d901d64 */
[----:B------:R-:W-:Y:S04]  /*d3d0*/  @!P1 LDGSTS.E.BYPASS.LTC128B.128 [R33+0x12c00], desc[UR36][R2.64+0x80], !P2 ;  /* 0x12c0008002219fae */ /* 0x000fe8000d101d64 */
[----:B------:R1:W-:Y:S01]  /*d3e0*/  @!P1 LDGSTS.E.BYPASS.LTC128B.128 [R33+0x16c00], desc[UR36][R2.64+0x100], !P0 ;  /* 0x16c0010002219fae */ /* 0x0003e2000c101d64 */
[----:B------:R-:W-:-:S03]  /*d3f0*/  ISETP.GE.AND P1, PT, R7, R6, PT ;  /* 0x000000060700720c */ /* 0x000fc60003f26270 */
[----:B-1----:R-:W1:Y:S10]  /*d400*/  SHFL.IDX PT, R2, R5, 0x6, 0x181f ;  /* 0x00d81f0005027f89 */ /* 0x002e7400000e0000 */
[----:B0-----:R-:W-:Y:S01]  /*d410*/  @!P1 LEA R14, P4, R9, R14, 0x1 ;  /* 0x0000000e090e9211 */ /* 0x001fe200078808ff */
[----:B------:R-:W0:Y:S04]  /*d420*/  SHFL.IDX PT, R5, R5, 0x7, 0x181f ;  /* 0x00f81f0005057f89 */ /* 0x000e2800000e0000 */
[----:B-1----:R-:W-:-:S02]  /*d430*/  @!P1 IMAD.X R7, RZ, RZ, R2, P4 ;  /* 0x000000ffff079224 */ /* 0x002fc400020e0602 */
[----:B------:R-:W-:Y:S02]  /*d440*/  @!P1 IMAD.MOV.U32 R2, RZ, RZ, R14 ;  /* 0x000000ffff029224 */ /* 0x000fe400078e000e */
[----:B------:R-:W-:Y:S01]  /*d450*/  @!P1 IMAD.MOV.U32 R3, RZ, RZ, R7 ;  /* 0x000000ffff039224 */ /* 0x000fe200078e0007 */
[----:B------:R1:W2:Y:S04]  /*d460*/  SHFL.IDX PT, R14, R0, 0x7, 0x181f ;  /* 0x00f81f00000e7f89 */ /* 0x0002a800000e0000 */
[----:B------:R1:W-:Y:S04]  /*d470*/  @!P1 LDGSTS.E.BYPASS.LTC128B.128 [R33+0xf400], desc[UR36][R2.64], !P3 ;  /* 0x0f40000002219fae */ /* 0x0003e8000d901d64 */
[----:B------:R1:W-:Y:S04]  /*d480*/  @!P1 LDGSTS.E.BYPASS.LTC128B.128 [R33+0x13400], desc[UR36][R2.64+0x80], !P2 ;  /* 0x1340008002219fae */ /* 0x0003e8000d101d64 */
[----:B0-----:R1:W-:Y:S02]  /*d490*/  @!P1 LDGSTS.E.BYPASS.LTC128B.128 [R33+0x17400], desc[UR36][R2.64+0x100], !P0 ;  /* 0x1740010002219fae */ /* 0x0013e4000c101d64 */
.L_x_353:
[----:B-1----:R-:W-:Y:S01]  /*d4a0*/  IADD3 R3, R4, 0x70, RZ ;  /* 0x0000007004037810 */ /* 0x002fe20007ffe0ff */
[----:B------:R-:W-:Y:S03]  /*d4b0*/  BSSY B0, `(.L_x_265) ;  /* 0x000000b000007945 */ /* 0x000fe60003800000 */
[----:B------:R-:W-:-:S13]  /*d4c0*/  ISETP.GE.AND P1, PT, R3, R6, PT ;  /* 0x000000060300720c */ /* 0x000fda0003f26270 */
[----:B------:R-:W-:Y:S05]  /*d4d0*/  @P1 BRA `(.L_x_266) ;  /* 0x0000000000201947 */ /* 0x000fea0003800000 */
[----:B--2---:R-:W-:-:S05]  /*d4e0*/  LEA R2, P1, R9, R14, 0x1 ;  /* 0x0000000e09027211 */ /* 0x004fca00078208ff */
[----:B------:R-:W-:-:S05]  /*d4f0*/  IMAD.X R3, RZ, RZ, R5, P1 ;  /* 0x000000ffff037224 */ /* 0x000fca00008e0605 */
[----:B------:R-:W-:Y:S01]  /*d500*/  @!PT LDS RZ, [RZ] ;  /* 0x00000000fffff984 */ /* 0x000fe20000000800 */
[----:B------:R-:W-:Y:S01]  /*d510*/  @!PT LDS RZ, [RZ] ;  /* 0x00000000fffff984 */ /* 0x000fe20000000800 */
[----:B------:R-:W-:Y:S01]  /*d520*/  @!PT LDS RZ, [RZ] ;  /* 0x00000000fffff984 */ /* 0x000fe20000000800 */
[----:B------:R0:W-:Y:S04]  /*d530*/  LDGSTS.E.BYPASS.LTC128B.128 [R33+0xfc00], desc[UR36][R2.64], !P3 ;  /* 0x0fc0000002217fae */ /* 0x0001e8000d901d64 */
[----:B------:R0:W-:Y:S04]  /*d540*/  LDGSTS.E.BYPASS.LTC128B.128 [R33+0x13c00], desc[UR36][R2.64+0x80], !P2 ;  /* 0x13c0008002217fae */ /* 0x0001e8000d101d64 */
[----:B------:R0:W-:Y:S02]  /*d550*/  LDGSTS.E.BYPASS.LTC128B.128 [R33+0x17c00], desc[UR36][R2.64+0x100], !P0 ;  /* 0x17c0010002217fae */ /* 0x0001e4000c101d64 */
.L_x_266:
[----:B------:R-:W-:Y:S05]  /*d560*/  BSYNC B0 ;  /* 0x0000000000007941 */ /* 0x000fea0003800000 */
.L_x_265:
[----:B------:R-:W-:Y:S01]  /*d570*/  NOP ;  /* 0x0000000000007918 */ /* 0x000fe20000000000 */
[----:B------:R-:W-:-:S13]  /*d580*/  PLOP3.LUT P0, PT, PT, PT, PT, 0x80, 0x0 ;  /* 0x000000000000781c */ /* 0x000fda0003f0f070 */
.L_x_267:
[----:B------:R-:W-:Y:S02]  /*d590*/  PLOP3.LUT P1, PT, P1, P0, PT, 0xa2, 0x0 ;  /* 0x000000000000781c */ /* 0x000fe40000f21472 */
[----:B------:R-:W-:-:S08]  /*d5a0*/  @P0 R2UR P1, UR4, R22 ;  /* 0x00000000160402ca */ /* 0x000fd00000020000 */
[----:B------:R-:W-:-:S05]  /*d5b0*/  @P0 PLOP3.LUT P0, PT, P1, PT, PT, 0x80, 0x0 ;  /* 0x000000000000081c */ /* 0x000fca0000f0f070 */
[----:B------:R-:W-:Y:S01]  /*d5c0*/  @!P1 SYNCS.ARRIVE.TRANS64.RED.A0T1 RZ, [UR4+0x2a800], RZ ;  /* 0x02a800ffffff99a7 */ /* 0x000fe20008200404 */
[----:B------:R-:W-:Y:S07]  /*d5d0*/  @!P1 ARRIVES.LDGSTSBAR.64.TRANSCNT [UR4+0x2a800] ;  /* 0x02a80000ff0099b0 */ /* 0x000fee0008000a84 */
[----:B------:R-:W-:Y:S05]  /*d5e0*/  @P0 BRA.U.ANY `(.L_x_267) ;  /* 0xfffffffd00e80947 */ /* 0x000fea000393ffff */
[----:B0-----:R-:W3:Y:S04]  /*d5f0*/  LDL.LU R3, [R1+0x18] ;  /* 0x0000180001037983 */ /* 0x001ee80000300800 */
[----:B------:R-:W4:Y:S01]  /*d600*/  LDL.LU R2, [R1+0x14] ;  /* 0x0000140001027983 */ /* 0x000f220000300800 */
[----:B---3--:R-:W-:-:S05]  /*d610*/  VIADD R3, R3, 0x1 ;  /* 0x0000000103037836 */ /* 0x008fca0000000000 */
[----:B------:R-:W-:Y:S01]  /*d620*/  LEA.HI R0, R3, R3, RZ, 0x1 ;  /* 0x0000000303007211 */ /* 0x000fe200078f08ff */
[----:B------:R0:W-:Y:S03]  /*d630*/  STL [R1+0x18], R3 ;  /* 0x0000180301007387 */ /* 0x0001e60000100800 */
[----:B------:R-:W-:-:S05]  /*d640*/  LOP3.LUT R0, R0, 0xfffffffe, RZ, 0xc0, !PT ;  /* 0xfffffffe00007812 */ /* 0x000fca00078ec0ff */
[----:B0-----:R-:W-:Y:S02]  /*d650*/  IMAD.IADD R3, R3, 0x1, -R0 ;  /* 0x0000000103037824 */ /* 0x001fe400078e0a00 */
[----:B----4-:R-:W-:-:S03]  /*d660*/  VIADD R0, R2, 0xfffffffe ;  /* 0xfffffffe02007836 */ /* 0x010fc60000000000 */
[----:B------:R-:W-:Y:S01]  /*d670*/  SHF.L.U32 R3, R3, 0x1f, RZ ;  /* 0x0000001f03037819 */ /* 0x000fe200000006ff */
[----:B------:R-:W-:Y:S01]  /*d680*/  NOP ;  /* 0x0000000000007918 */ /* 0x000fe20000000000 */
[----:B------:R0:W-:Y:S01]  /*d690*/  SYNCS.ARRIVE.TRANS64.A1T0 RZ, [R22+URZ+0x2a800], RZ ;  /* 0x02a800ff16ff79a7 */ /* 0x0001e2000810003f */
[----:B------:R-:W-:Y:S01]  /*d6a0*/  BSSY B0, `(.L_x_268) ;  /* 0x0000003000007945 */ /* 0x000fe20003800000 */
[----:B------:R-:W1:Y:S03]  /*d6b0*/  SYNCS.PHASECHK.TRANS64.TRYWAIT P0, [R22+URZ+0x2a820], R3 ;  /* 0x02a82003160075a7 */ /* 0x000e66000800017f */
[----:B01----:R-:W-:Y:S05]  /*d6c0*/  @!P0 BRA `(.L_x_269) ;  /* 0x0000003c00208947 */ /* 0x003fea0003800000 */
.L_x_354:
[----:B------:R-:W-:Y:S05]  /*d6d0*/  BSYNC B0 ;  /* 0x0000000000007941 */ /* 0x000fea0003800000 */
.L_x_268:
[----:B------:R-:W-:Y:S01]  /*d6e0*/  ISETP.GE.AND P0, PT, R0, R36, PT ;  /* 0x000000240000720c */ /* 0x000fe20003f06270 */
[----:B------:R-:W-:-:S12]  /*d6f0*/  BSSY B0, `(.L_x_270) ;  /* 0x00000f6000007945 */ /* 0x000fd80003800000 */
[----:B------:R-:W-:Y:S05]  /*d700*/  @!P0 BRA `(.L_x_271) ;  /* 0x0000000c00d08947 */ /* 0x000fea0003800000 */
[----:B------:R-:W-:Y:S01]  /*d710*/  IMAD.MOV.U32 R10, RZ, RZ, R27 ;  /* 0x000000ffff0a7224 */ /* 0x000fe200078e001b */
[----:B------:R-:W-:Y:S01]  /*d720*/  MOV R30, R25 ;  /* 0x00000019001e7202 */ /* 0x000fe20000000f00 */
[----:B------:R-:W-:-:S07]  /*d730*/  IMAD.MOV.U32 R17, RZ, RZ, R28 ;  /* 0x000000ffff117224 */ /* 0x000fce00078e001c */
.L_x_284:
[----:B------:R-:W3:Y:S01]  /*d740*/  LDL R8, [R1] ;  /* 0x0000000001087983 */ /* 0x000ee20000100800 */
[----:B------:R-:W1:Y:S01]  /*d750*/  S2R R2, SR_TID.X ;  /* 0x0000000000027919 */ /* 0x000e620000002100 */
[----:B0-----:R-:W0:Y:S01]  /*d760*/  S2R R3, SR_TID.X ;  /* 0x0000000000037919 */ /* 0x001e220000002100 */
[----:B-1----:R-:W-:-:S04]  /*d770*/  LOP3.LUT R2, R2, 0x7f, RZ, 0xc0, !PT ;  /* 0x0000007f02027812 */ /* 0x002fc800078ec0ff */
[----:B------:R-:W-:Y:S01]  /*d780*/  SHF.R.U32.HI R4, RZ, 0x3, R2 ;  /* 0x00000003ff047819 */ /* 0x000fe20000011602 */
[----:B0-----:R-:W-:Y:S01]  /*d790*/  IMAD.SHL.U32 R3, R3, 0x10, RZ ;  /* 0x0000001003037824 */ /* 0x001fe200078e00ff */
[----:B------:R-:W0:Y:S04]  /*d7a0*/  LDC R2, c[0x0][0x430] ;  /* 0x00010c00ff027b82 */ /* 0x000e280000000800 */
[----:B------:R-:W-:-:S04]  /*d7b0*/  LOP3.LUT R3, R4, 0x70, R3, 0xf8, !PT ;  /* 0x0000007004037812 */ /* 0x000fc800078ef803 */
[----:B------:R-:W-:Y:S01]  /*d7c0*/  ISETP.GT.U32.AND P2, PT, R3, 0x5f, PT ;  /* 0x0000005f0300780c */ /* 0x000fe20003f44070 */
[----:B------:R-:W-:-:S12]  /*d7d0*/  IMAD R7, R0, 0x60, R37 ;  /* 0x0000006000077824 */ /* 0x000fd800078e0225 */
[----:B------:R-:W1:Y:S01]  /*d7e0*/  @!P2 LDC.64 R4, c[0x0][0x428] ;  /* 0x00010a00ff04ab82 */ /* 0x000e620000000a00 */
[----:B0-----:R-:W-:-:S13]  /*d7f0*/  ISETP.NE.AND P0, PT, R2, 0x1, PT ;  /* 0x000000010200780c */ /* 0x001fda0003f05270 */
[----:B------:R-:W0:Y:S08]  /*d800*/  @P0 LDC R6, c[0x0][0x434] ;  /* 0x00010d00ff060b82 */ /* 0x000e300000000800 */
[----:B------:R-:W4:Y:S01]  /*d810*/  @P0 LDC R2, c[0x0][0x438] ;  /* 0x00010e00ff020b82 */ /* 0x000f220000000800 */
[----:B------:R-:W-:-:S04]  /*d820*/  IMAD.IADD R7, R3, 0x1, R7 ;  /* 0x0000000103077824 */ /* 0x000fc800078e0207 */
[----:B0-----:R-:W-:-:S04]  /*d830*/  @P0 IMAD.HI.U32 R3, R7, R6, RZ ;  /* 0x0000000607030227 */ /* 0x001fc800078e00ff */
[----:B------:R-:W-:Y:S01]  /*d840*/  IMAD.MOV.U32 R6, RZ, RZ, R7 ;  /* 0x000000ffff067224 */ /* 0x000fe200078e0007 */
[----:B----4-:R-:W-:-:S04]  /*d850*/  @P0 SHF.R.U32.HI R6, RZ, R2, R3 ;  /* 0x00000002ff060219 */ /* 0x010fc80000011603 */
[--C-:B------:R-:W-:Y:S01]  /*d860*/  @!P2 SHF.R.S32.HI R3, RZ, 0x1f, R6.reuse ;  /* 0x0000001fff03a819 */ /* 0x100fe20000011406 */
[----:B------:R-:W-:-:S04]  /*d870*/  @!P2 IMAD.MOV.U32 R2, RZ, RZ, R6 ;  /* 0x000000ffff02a224 */ /* 0x000fc800078e0006 */
[----:B-1----:R-:W-:-:S04]  /*d880*/  @!P2 IMAD.WIDE.U32 R2, R31, R4, R2 ;  /* 0x000000041f02a225 */ /* 0x002fc800078e0002 */
[----:B---3--:R-:W-:-:S04]  /*d890*/  @!P2 IMAD R8, R8, R4, RZ ;  /* 0x000000040808a224 */ /* 0x008fc800078e02ff */
[----:B------:R-:W-:Y:S02]  /*d8a0*/  @!P2 IMAD R8, R31, R5, R8 ;  /* 0x000000051f08a224 */ /* 0x000fe400078e0208 */
[----:B------:R-:W0:Y:S02]  /*d8b0*/  @!P2 LDC.64 R4, c[0x0][0x418] ;  /* 0x00010600ff04ab82 */ /* 0x000e240000000a00 */
[----:B------:R-:W-:Y:S01]  /*d8c0*/  @!P2 IMAD.IADD R8, R8, 0x1, R3 ;  /* 0x000000010808a824 */ /* 0x000fe200078e0203 */
[----:B0-----:R-:W-:-:S04]  /*d8d0*/  @!P2 LEA R4, P0, R2, R4, 0x2 ;  /* 0x000000040204a211 */ /* 0x001fc800078010ff */
[----:B------:R-:W-:Y:S02]  /*d8e0*/  @!P2 LEA.HI.X R5, R2, R5, R8, 0x2, P0 ;  /* 0x000000050205a211 */ /* 0x000fe400000f1408 */
[----:B------:R-:W-:-:S06]  /*d8f0*/  MOV R8, RZ ;  /* 0x000000ff00087202 */ /* 0x000fcc0000000f00 */
[----:B------:R0:W5:Y:S01]  /*d900*/  @!P2 LDG.E R8, desc[UR36][R4.64] ;  /* 0x000000240408a981 */ /* 0x000162000c1e1900 */
[----:B------:R-:W-:Y:S01]  /*d910*/  LOP3.LUT P1, RZ, R23, 0x10, RZ, 0xc0, !PT ;  /* 0x0000001017ff7812 */ /* 0x000fe2000782c0ff */
[----:B------:R-:W-:Y:S01]  /*d920*/  VIADD R27, R10, 0x1 ;  /* 0x000000010a1b7836 */ /* 0x000fe20000000000 */
[----:B------:R-:W-:Y:S05]  /*d930*/  YIELD ;  /* 0x0000000000007946 */ /* 0x000fea0003800000 */
[----:B------:R-:W-:Y:S01]  /*d940*/  ISETP.NE.AND P0, PT, R27, 0x2, PT ;  /* 0x000000021b00780c */ /* 0x000fe20003f05270 */
[----:B------:R-:W-:Y:S01]  /*d950*/  IMAD.MOV R2, RZ, RZ, -R6 ;  /* 0x000000ffff027224 */ /* 0x000fe200078e0a06 */
[----:B------:R-:W-:-:S02]  /*d960*/  ULDC UR4, c[0x0][0x430] ;  /* 0x00010c0000047ab9 */ /* 0x000fc40000000800 */
[----:B------:R-:W-:Y:S01]  /*d970*/  SEL R28, RZ, 0x1, P0 ;  /* 0x00000001ff1c7807 */ /* 0x000fe20000000000 */
[----:B------:R-:W-:Y:S01]  /*d980*/  IMAD R7, R2, UR4, R7 ;  /* 0x0000000402077c24 */ /* 0x000fe2000f8e0207 */
[----:B------:R-:W-:Y:S01]  /*d990*/  SEL R27, R27, RZ, P0 ;  /* 0x000000ff1b1b7207 */ /* 0x000fe20000000000 */
[----:B------:R-:W-:Y:S01]  /*d9a0*/  IMAD.MOV.U32 R25, RZ, RZ, R0 ;  /* 0x000000ffff197224 */ /* 0x000fe200078e0000 */
[----:B------:R-:W-:Y:S01]  /*d9b0*/  LOP3.LUT R28, R17, R28, RZ, 0x3c, !PT ;  /* 0x0000001c111c7212 */ /* 0x000fe200078e3cff */
[----:B0-----:R-:W-:Y:S06]  /*d9c0*/  @!P1 BRA `(.L_x_272) ;  /* 0x0000000000049947 */ /* 0x001fec0003800000 */
[----:B------:R-:W-:Y:S01]  /*d9d0*/  BPT.TRAP 0x1 ;  /* 0x000000040000795c */ /* 0x000fe20000300000 */
.L_x_272:
[----:B------:R-:W-:Y:S01]  /*d9e0*/  IMAD R6, R27, 0x8, R22 ;  /* 0x000000081b067824 */ /* 0x000fe200078e0216 */
[----:B------:R-:W-:Y:S01]  /*d9f0*/  SHF.L.U32 R3, R28, 0x1f, RZ ;  /* 0x0000001f1c037819 */ /* 0x000fe200000006ff */
[----:B------:R-:W-:Y:S03]  /*da00*/  BSSY B1, `(.L_x_273) ;  /* 0x0000003000017945 */ /* 0x000fe60003800000 */
[----:B------:R-:W0:Y:S02]  /*da10*/  SYNCS.PHASECHK.TRANS64.TRYWAIT P0, [R6+URZ+0x2a840], R3 ;  /* 0x02a84003060075a7 */ /* 0x000e24000800017f */
[----:B0-----:R-:W-:Y:S05]  /*da20*/  @!P0 BRA `(.L_x_274) ;  /* 0x00000038005c8947 */ /* 0x001fea0003800000 */
.L_x_355:
[----:B------:R-:W-:Y:S05]  /*da30*/  BSYNC B1 ;  /* 0x0000000000017941 */ /* 0x000fea0003800000 */
.L_x_273:
[----:B------:R-:W-:Y:S01]  /*da40*/  SHF.R.S32.HI R20, RZ, 0x1f, R7 ;  /* 0x0000001fff147819 */ /* 0x000fe20000011407 */
[----:B------:R-:W-:Y:S01]  /*da50*/  ULDC.64 UR4, c[0x0][0x300] ;  /* 0x0000c00000047ab9 */ /* 0x000fe20000000a00 */
[----:B-----5:R-:W-:Y:S01]  /*da60*/  SHF.R.S32.HI R21, RZ, 0x1f, R8 ;  /* 0x0000001fff157819 */ /* 0x020fe20000011408 */
[----:B0-----:R-:W-:Y:S01]  /*da70*/  IMAD.WIDE.U32 R2, R7, UR4, RZ ;  /* 0x0000000407027c25 */ /* 0x001fe2000f8e00ff */
[----:B------:R-:W-:Y:S01]  /*da80*/  ULDC.64 UR6, c[0x0][0x2e8] ;  /* 0x0000ba0000067ab9 */ /* 0x000fe20000000a00 */
[C---:B------:R-:W-:Y:S02]  /*da90*/  LOP3.LUT P3, RZ, R23.reuse, 0x4, RZ, 0xc0, !PT ;  /* 0x0000000417ff7812 */ /* 0x040fe4000786c0ff */
[----:B------:R-:W-:Y:S01]  /*daa0*/  IMAD R0, R20, UR4, RZ ;  /* 0x0000000414007c24 */ /* 0x000fe2000f8e02ff */
[----:B------:R-:W-:Y:S01]  /*dab0*/  LOP3.LUT P2, RZ, R23, 0x2, RZ, 0xc0, !PT ;  /* 0x0000000217ff7812 */ /* 0x000fe2000784c0ff */
[----:B------:R-:W-:Y:S01]  /*dac0*/  IMAD R4, R27, 0x4800, R32 ;  /* 0x000048001b047824 */ /* 0x000fe200078e0220 */
[----:B------:R-:W-:Y:S01]  /*dad0*/  LOP3.LUT P1, RZ, R23, 0x1, RZ, 0xc0, !PT ;  /* 0x0000000117ff7812 */ /* 0x000fe2000782c0ff */
[----:B------:R-:W-:Y:S01]  /*dae0*/  IMAD R0, R7, UR5, R0 ;  /* 0x0000000507007c24 */ /* 0x000fe2000f8e0200 */
[----:B------:R-:W-:-:S03]  /*daf0*/  ULDC.64 UR4, c[0x0][0x310] ;  /* 0x0000c40000047ab9 */ /* 0x000fc60000000a00 */
[----:B------:R-:W-:Y:S02]  /*db00*/  IMAD.IADD R3, R3, 0x1, R0 ;  /* 0x0000000103037824 */ /* 0x000fe400078e0200 */
[----:B------:R-:W-:Y:S02]  /*db10*/  IMAD R0, R21, UR4, RZ ;  /* 0x0000000415007c24 */ /* 0x000fe4000f8e02ff */
[----:B------:R-:W-:-:S04]  /*db20*/  IMAD.WIDE.U32 R2, R8, UR4, R2 ;  /* 0x0000000408027c25 */ /* 0x000fc8000f8e0002 */
[----:B------:R-:W-:Y:S01]  /*db30*/  IMAD R0, R8, UR5, R0 ;  /* 0x0000000508007c24 */ /* 0x000fe2000f8e0200 */
[----:B------:R-:W-:-:S03]  /*db40*/  ULDC.64 UR4, c[0x0][0x308] ;  /* 0x0000c20000047ab9 */ /* 0x000fc60000000a00 */
[----:B------:R-:W-:Y:S02]  /*db50*/  IMAD.IADD R3, R3, 0x1, R0 ;  /* 0x0000000103037824 */ /* 0x000fe400078e0200 */
[----:B------:R-:W-:Y:S01]  /*db60*/  IMAD.WIDE.U32 R2, R26, UR4, R2 ;  /* 0x000000041a027c25 */ /* 0x000fe2000f8e0002 */
[----:B------:R-:W-:-:S03]  /*db70*/  UMOV UR4, 0xffffffff ;  /* 0xffffffff00047882 */ /* 0x000fc60000000000 */
[----:B------:R-:W-:Y:S01]  /*db80*/  IMAD R5, R26, UR5, R3 ;  /* 0x000000051a057c24 */ /* 0x000fe2000f8e0203 */
[----:B------:R-:W-:-:S04]  /*db90*/  LEA R9, P0, R2, UR6, 0x1 ;  /* 0x0000000602097c11 */ /* 0x000fc8000f8008ff */
[----:B------:R-:W-:Y:S01]  /*dba0*/  LEA.HI.X R5, R2, UR7, R5, 0x1, P0 ;  /* 0x0000000702057c11 */ /* 0x000fe200080f0c05 */
[----:B------:R-:W-:Y:S08]  /*dbb0*/  BRA.DIV UR4, `(.L_x_275) ;  /* 0x0000003a040c7947 */ /* 0x000ff0000b800000 */
[----:B------:R-:W0:Y:S01]  /*dbc0*/  S2R R3, SR_TID.X ;  /* 0x0000000000037919 */ /* 0x000e220000002100 */
[----:B------:R-:W-:Y:S01]  /*dbd0*/  IMAD R4, R4, 0x2, R22 ;  /* 0x0000000204047824 */ /* 0x000fe200078e0216 */
[----:B------:R-:W1:Y:S04]  /*dbe0*/  SHFL.IDX PT, R2, R9, RZ, 0x181f ;  /* 0x00181fff09027589 */ /* 0x000e6800000e0000 */
[----:B------:R-:W-:Y:S01]  /*dbf0*/  SHFL.IDX PT, R35, R5, 0x2, 0x181f ;  /* 0x00581f0005237f89 */ /* 0x000fe200000e0000 */
[----:B0-----:R-:W-:-:S03]  /*dc00*/  IMAD.SHL.U32 R11, R3, 0x8, RZ ;  /* 0x00000008030b7824 */ /* 0x001fc600078e00ff */
[----:B------:R-:W0:Y:S02]  /*dc10*/  SHFL.IDX PT, R3, R5, RZ, 0x181f ;  /* 0x00181fff05037589 */ /* 0x000e2400000e0000 */
[----:B------:R-:W-:-:S04]  /*dc20*/  LOP3.LUT R11, R11, 0x38, RZ, 0xc0, !PT ;  /* 0x000000380b0b7812 */ /* 0x000fc800078ec0ff */
[----:B------:R-:W-:-:S04]  /*dc30*/  SHF.L.U32 R0, R11, 0x1, RZ ;  /* 0x000000010b007819 */ /* 0x000fc800000006ff */
[----:B-1----:R-:W-:-:S05]  /*dc40*/  IADD3 R2, P0, R2, R0, RZ ;  /* 0x0000000002027210 */ /* 0x002fca0007f1e0ff */
[----:B0-----:R-:W-:-:S05]  /*dc50*/  IMAD.X R3, RZ, RZ, R3, P0 ;  /* 0x000000ffff037224 */ /* 0x001fca00000e0603 */
[----:B------:R-:W-:Y:S04]  /*dc60*/  LDGSTS.E.BYPASS.LTC128B.128 [R4+0x18400], desc[UR36][R2.64], !P3 ;  /* 0x1840000002047fae */ /* 0x000fe8000d901d64 */
[----:B------:R-:W-:Y:S04]  /*dc70*/  LDGSTS.E.BYPASS.LTC128B.128 [R4+0x1b400], desc[UR36][R2.64+0x80], !P2 ;  /* 0x1b40008002047fae */ /* 0x000fe8000d101d64 */
[----:B------:R0:W-:Y:S04]  /*dc80*/  LDGSTS.E.BYPASS.LTC128B.128 [R4+0x1e400], desc[UR36][R2.64+0x100], !P1 ;  /* 0x1e40010002047fae */ /* 0x0001e8000c901d64 */
[----:B0-----:R-:W0:Y:S04]  /*dc90*/  SHFL.IDX PT, R2, R9, 0x1, 0x181f ;  /* 0x00381f0009027f89 */ /* 0x001e2800000e0000 */
[----:B------:R-:W1:Y:S01]  /*dca0*/  SHFL.IDX PT, R3, R5, 0x1, 0x181f ;  /* 0x00381f0005037f89 */ /* 0x000e6200000e0000 */
[----:B0-----:R-:W-:-:S05]  /*dcb0*/  IADD3 R2, P0, R2, R0, RZ ;  /* 0x0000000002027210 */ /* 0x001fca0007f1e0ff */
[----:B-1----:R-:W-:-:S05]  /*dcc0*/  IMAD.X R3, RZ, RZ, R3, P0 ;  /* 0x000000ffff037224 */ /* 0x002fca00000e0603 */
[----:B------:R-:W-:Y:S04]  /*dcd0*/  LDGSTS.E.BYPASS.LTC128B.128 [R4+0x18c00], desc[UR36][R2.64], !P3 ;  /* 0x18c0000002047fae */ /* 0x000fe8000d901d64 */
[----:B------:R-:W-:Y:S04]  /*dce0*/  LDGSTS.E.BYPASS.LTC128B.128 [R4+0x1bc00], desc[UR36][R2.64+0x80], !P2 ;  /* 0x1bc0008002047fae */ /* 0x000fe8000d101d64 */
[----:B------:R0:W-:Y:S04]  /*dcf0*/  LDGSTS.E.BYPASS.LTC128B.128 [R4+0x1ec00], desc[UR36][R2.64+0x100], !P1 ;  /* 0x1ec0010002047fae */ /* 0x0001e8000c901d64 */
[----:B0-----:R-:W0:Y:S02]  /*dd00*/  SHFL.IDX PT, R2, R9, 0x2, 0x181f ;  /* 0x00581f0009027f89 */ /* 0x001e2400000e0000 */
[----:B0-----:R-:W-:-:S05]  /*dd10*/  IADD3 R2, P0, R2, R0, RZ ;  /* 0x0000000002027210 */ /* 0x001fca0007f1e0ff */
[----:B------:R-:W-:Y:S02]  /*dd20*/  IMAD.X R3, RZ, RZ, R35, P0 ;  /* 0x000000ffff037224 */ /* 0x000fe400000e0623 */
[----:B------:R-:W-:Y:S04]  /*dd30*/  SHFL.IDX PT, R35, R5, 0x3, 0x181f ;  /* 0x00781f0005237f89 */ /* 0x000fe800000e0000 */
        /* <DEDUP_REMOVED lines=13> */
[----:B------:R0:W1:Y:S04]  /*de10*/  SHFL.IDX PT, R35, R5, 0x5, 0x181f ;  /* 0x00b81f0005237f89 */ /* 0x00006800000e0000 */
[----:B------:R-:W-:Y:S04]  /*de20*/  LDGSTS.E.BYPASS.LTC128B.128 [R4+0x1a400], desc[UR36][R2.64], !P3 ;  /* 0x1a40000002047fae */ /* 0x000fe8000d901d64 */
[----:B------:R-:W-:Y:S04]  /*de30*/  LDGSTS.E.BYPASS.LTC128B.128 [R4+0x1d400], desc[UR36][R2.64+0x80], !P2 ;  /* 0x1d40008002047fae */ /* 0x000fe8000d101d64 */
[----:B------:R3:W-:Y:S04]  /*de40*/  LDGSTS.E.BYPASS.LTC128B.128 [R4+0x20400], desc[UR36][R2.64+0x100], !P1 ;  /* 0x2040010002047fae */ /* 0x0007e8000c901d64 */
[----:B-1-3--:R0:W3:Y:S02]  /*de50*/  SHFL.IDX PT, R2, R9, 0x5, 0x181f ;  /* 0x00b81f0009027f89 */ /* 0x00a0e400000e0000 */
.L_x_369:
[----:B---3--:R-:W-:-:S04]  /*de60*/  IADD3 R2, P0, R2, R0, RZ ;  /* 0x0000000002027210 */ /* 0x008fc80007f1e0ff */
[----:B------:R-:W-:Y:S02]  /*de70*/  IADD3.X R3, RZ, R35, RZ, P0, !PT ;  /* 0x00000023ff037210 */ /* 0x000fe400007fe4ff */
[----:B------:R-:W-:-:S03]  /*de80*/  PLOP3.LUT P0, PT, PT, PT, PT, 0x80, 0x0 ;  /* 0x000000000000781c */ /* 0x000fc60003f0f070 */
[----:B------:R-:W-:Y:S01]  /*de90*/  @!PT LDS RZ, [RZ] ;  /* 0x00000000fffff984 */ /* 0x000fe20000000800 */
[----:B------:R-:W-:Y:S01]  /*dea0*/  @!PT LDS RZ, [RZ] ;  /* 0x00000000fffff984 */ /* 0x000fe20000000800 */
[----:B------:R-:W-:Y:S01]  /*deb0*/  @!PT LDS RZ, [RZ] ;  /* 0x00000000fffff984 */ /* 0x000fe20000000800 */
[----:B------:R1:W-:Y:S04]  /*dec0*/  LDGSTS.E.BYPASS.LTC128B.128 [R4+0x1ac00], desc[UR36][R2.64], !P3 ;  /* 0x1ac0000002047fae */ /* 0x0003e8000d901d64 */
[----:B------:R1:W-:Y:S04]  /*ded0*/  LDGSTS.E.BYPASS.LTC128B.128 [R4+0x1dc00], desc[UR36][R2.64+0x80], !P2 ;  /* 0x1dc0008002047fae */ /* 0x0003e8000d101d64 */
[----:B------:R1:W-:Y:S01]  /*dee0*/  LDGSTS.E.BYPASS.LTC128B.128 [R4+0x20c00], desc[UR36][R2.64+0x100], !P1 ;  /* 0x20c0010002047fae */ /* 0x0003e2000c901d64 */
[----:B------:R-:W-:Y:S01]  /*def0*/  NOP ;  /* 0x0000000000007918 */ /* 0x000fe20000000000 */
.L_x_276:
        /* <DEDUP_REMOVED lines=10> */
.L_x_277:
[----:B------:R3:W-:Y:S01]  /*dfa0*/  SYNCS.ARRIVE.TRANS64.A1T0 RZ, [R6+URZ+0x2a830], RZ ;  /* 0x02a830ff06ff79a7 */ /* 0x0007e2000810003f */
[----:B------:R-:W-:Y:S05]  /*dfb0*/  @!P2 BRA `(.L_x_278) ;  /* 0x000000000004a947 */ /* 0x000fea0003800000 */
[----:B------:R-:W-:Y:S01]  /*dfc0*/  BPT.TRAP 0x1 ;  /* 0x000000040000795c */ /* 0x000fe20000300000 */
.L_x_278:
[----:B-1----:R-:W-:Y:S01]  /*dfd0*/  SHF.L.U32 R2, R17, 0x1f, RZ ;  /* 0x0000001f11027819 */ /* 0x002fe200000006ff */
[----:B------:R-:W-:Y:S01]  /*dfe0*/  IMAD R4, R10, 0x8, R22 ;  /* 0x000000080a047824 */ /* 0x000fe200078e0216 */
[----:B------:R-:W-:Y:S03]  /*dff0*/  BSSY B1, `(.L_x_279) ;  /* 0x0000003000017945 */ /* 0x000fe60003800000 */
[----:B------:R-:W1:Y:S02]  /*e000*/  SYNCS.PHASECHK.TRANS64.TRYWAIT P0, [R4+URZ+0x2a860], R2 ;  /* 0x02a86002040075a7 */ /* 0x000e64000800017f */
[----:B-1----:R-:W-:Y:S05]  /*e010*/  @!P0 BRA `(.L_x_280) ;  /* 0x0000003800d08947 */ /* 0x002fea0003800000 */
.L_x_370:
[----:B------:R-:W-:Y:S05]  /*e020*/  BSYNC B1 ;  /* 0x0000000000017941 */ /* 0x000fea0003800000 */
.L_x_279:
[----:B------:R-:W4:Y:S01]  /*e030*/  S2R R3, SR_TID.X ;  /* 0x0000000000037919 */ /* 0x000f220000002100 */
[----:B------:R-:W-:Y:S01]  /*e040*/  UMOV UR4, 0xffffffff ;  /* 0xffffffff00047882 */ /* 0x000fe20000000000 */
[----:B---3--:R-:W-:Y:S01]  /*e050*/  IMAD R6, R30, -0x60, R34 ;  /* 0xffffffa01e067824 */ /* 0x008fe200078e0222 */
[----:B------:R-:W-:Y:S01]  /*e060*/  LOP3.LUT P0, RZ, R29, 0x2, RZ, 0xc0, !PT ;  /* 0x000000021dff7812 */ /* 0x000fe2000780c0ff */
[----:B0-----:R-:W-:Y:S01]  /*e070*/  IMAD R5, R10, 0x3000, R32 ;  /* 0x000030000a057824 */ /* 0x001fe200078e0220 */
[----:B----4-:R-:W-:-:S04]  /*e080*/  LOP3.LUT R3, R3, 0x7f, RZ, 0xc0, !PT ;  /* 0x0000007f03037812 */ /* 0x010fc800078ec0ff */
[----:B------:R-:W-:-:S05]  /*e090*/  SHF.R.U32.HI R3, RZ, 0x3, R3 ;  /* 0x00000003ff037819 */ /* 0x000fca0000011603 */
[----:B------:R-:W-:Y:S01]  /*e0a0*/  IMAD.IADD R6, R6, 0x1, -R3 ;  /* 0x0000000106067824 */ /* 0x000fe200078e0a03 */
[----:B------:R-:W-:Y:S06]  /*e0b0*/  BRA.DIV UR4, `(.L_x_281) ;  /* 0x0000003a04bc7947 */ /* 0x000fec000b800000 */
[----:B-1----:R-:W0:Y:S01]  /*e0c0*/  SHFL.IDX PT, R2, R18, RZ, 0x181f ;  /* 0x00181fff12027589 */ /* 0x002e2200000e0000 */
[----:B------:R-:W-:-:S03]  /*e0d0*/  IMAD R5, R5, 0x2, R22 ;  /* 0x0000000205057824 */ /* 0x000fc600078e0216 */
[----:B------:R-:W1:Y:S04]  /*e0e0*/  SHFL.IDX PT, R3, R24, RZ, 0x181f ;  /* 0x00181fff18037589 */ /* 0x000e6800000e0000 */
[----:B--2---:R-:W-:Y:S01]  /*e0f0*/  SHFL.IDX PT, R14, R18, 0x5, 0x181f ;  /* 0x00b81f00120e7f89 */ /* 0x004fe200000e0000 */
[----:B0-----:R-:W-:-:S05]  /*e100*/  IADD3 R2, P1, R2, R0, RZ ;  /* 0x0000000002027210 */ /* 0x001fca0007f3e0ff */
[----:B-1----:R-:W-:Y:S01]  /*e110*/  IMAD.X R3, RZ, RZ, R3, P1 ;  /* 0x000000ffff037224 */ /* 0x002fe200008e0603 */
[----:B------:R-:W-:-:S04]  /*e120*/  LOP3.LUT P1, RZ, R29, 0x1, RZ, 0xc0, !PT ;  /* 0x000000011dff7812 */ /* 0x000fc8000782c0ff */
[----:B------:R-:W-:-:S13]  /*e130*/  ISETP.LT.OR P2, PT, R6, 0x1, !P1 ;  /* 0x000000010600780c */ /* 0x000fda0004f41670 */
[----:B------:R-:W-:Y:S01]  /*e140*/  LDGSTS.E.BYPASS.LTC128B.128 [R5+0x400], desc[UR36][R2.64], !P2 ;  /* 0x0040000002057fae */ /* 0x000fe2000d101d64 */
[----:B------:R-:W-:-:S13]  /*e150*/  ISETP.LT.OR P2, PT, R6, 0x1, !P0 ;  /* 0x000000010600780c */ /* 0x000fda0004741670 */
[----:B------:R0:W-:Y:S04]  /*e160*/  LDGSTS.E.BYPASS.LTC128B.128 [R5+0x3400], desc[UR36][R2.64+0x80], !P2 ;  /* 0x0340008002057fae */ /* 0x0001e8000d101d64 */
[----:B0-----:R-:W0:Y:S04]  /*e170*/  SHFL.IDX PT, R2, R18, 0x1, 0x181f ;  /* 0x00381f0012027f89 */ /* 0x001e2800000e0000 */
[----:B------:R-:W1:Y:S01]  /*e180*/  SHFL.IDX PT, R3, R24, 0x1, 0x181f ;  /* 0x00381f0018037f89 */ /* 0x000e6200000e0000 */
[----:B0-----:R-:W-:-:S05]  /*e190*/  IADD3 R2, P2, R2, R0, RZ ;  /* 0x0000000002027210 */ /* 0x001fca0007f5e0ff */
[----:B-1----:R-:W-:Y:S01]  /*e1a0*/  IMAD.X R3, RZ, RZ, R3, P2 ;  /* 0x000000ffff037224 */ /* 0x002fe200010e0603 */
        /* <DEDUP_REMOVED lines=14> */
[----:B0-----:R-:W-:-:S04]  /*e290*/  IADD3 R2, P2, R2, R0, RZ ;  /* 0x0000000002027210 */ /* 0x001fc80007f5e0ff */
[----:B-1----:R-:W-:Y:S02]  /*e2a0*/  IADD3.X R3, RZ, R3, RZ, P2, !PT ;  /* 0x00000003ff037210 */ /* 0x002fe400017fe4ff */
[----:B------:R-:W-:-:S13]  /*e2b0*/  ISETP.LT.OR P2, PT, R6, 0x31, !P1 ;  /* 0x000000310600780c */ /* 0x000fda0004f41670 */
[----:B------:R-:W-:Y:S01]  /*e2c0*/  LDGSTS.E.BYPASS.LTC128B.128 [R5+0x1c00], desc[UR36][R2.64], !P2 ;  /* 0x01c0000002057fae */ /* 0x000fe2000d101d64 */
[----:B------:R-:W-:-:S13]  /*e2d0*/  ISETP.LT.OR P2, PT, R6, 0x31, !P0 ;  /* 0x000000310600780c */ /* 0x000fda0004741670 */
[----:B------:R0:W-:Y:S04]  /*e2e0*/  LDGSTS.E.BYPASS.LTC128B.128 [R5+0x4c00], desc[UR36][R2.64+0x80], !P2 ;  /* 0x04c0008002057fae */ /* 0x0001e8000d101d64 */
[----:B0-----:R-:W0:Y:S04]  /*e2f0*/  SHFL.IDX PT, R2, R18, 0x4, 0x181f ;  /* 0x00981f0012027f89 */ /* 0x001e2800000e0000 */
[----:B------:R-:W1:Y:S04]  /*e300*/  SHFL.IDX PT, R3, R24, 0x4, 0x181f ;  /* 0x00981f0018037f89 */ /* 0x000e6800000e0000 */
[----:B------:R-:W2:Y:S01]  /*e310*/  SHFL.IDX PT, R24, R24, 0x5, 0x181f ;  /* 0x00b81f0018187f89 */ /* 0x000ea200000e0000 */
[----:B0-----:R-:W-:-:S05]  /*e320*/  IADD3 R2, P2, R2, R0, RZ ;  /* 0x0000000002027210 */ /* 0x001fca0007f5e0ff */
[----:B-1----:R-:W-:Y:S01]  /*e330*/  IMAD.X R3, RZ, RZ, R3, P2 ;  /* 0x000000ffff037224 */ /* 0x002fe200010e0603 */
[----:B------:R-:W-:-:S13]  /*e340*/  ISETP.LT.OR P2, PT, R6, 0x41, !P1 ;  /* 0x000000410600780c */ /* 0x000fda0004f41670 */
[----:B------:R1:W-:Y:S01]  /*e350*/  LDGSTS.E.BYPASS.LTC128B.128 [R5+0x2400], desc[UR36][R2.64], !P2 ;  /* 0x0240000002057fae */ /* 0x0003e2000d101d64 */
[----:B------:R-:W-:-:S13]  /*e360*/  ISETP.LT.OR P2, PT, R6, 0x41, !P0 ;  /* 0x000000410600780c */ /* 0x000fda0004741670 */
[----:B--2---:R1:W-:Y:S02]  /*e370*/  LDGSTS.E.BYPASS.LTC128B.128 [R5+0x5400], desc[UR36][R2.64+0x80], !P2 ;  /* 0x0540008002057fae */ /* 0x0043e4000d101d64 */
.L_x_384:
        /* <DEDUP_REMOVED lines=19> */
[----:B------:R-:W-:-:S04]  /*e4b0*/  IMAD R21, R8, UR5, R21 ;  /* 0x0000000508157c24 */ /* 0x000fc8000f8e0215 */
[----:B------:R-:W-:-:S07]  /*e4c0*/  IMAD.IADD R21, R3, 0x1, R21 ;  /* 0x0000000103157824 */ /* 0x000fce00078e0215 */
.L_x_282:
        /* <DEDUP_REMOVED lines=10> */
.L_x_283:
[----:B------:R-:W-:Y:S01]  /*e570*/  IMAD.MOV.U32 R3, RZ, RZ, R21 ;  /* 0x000000ffff037224 */ /* 0x000fe200078e0015 */
[----:B------:R-:W-:Y:S01]  /*e580*/  ULDC.64 UR4, c[0x0][0x330] ;  /* 0x0000cc0000047ab9 */ /* 0x000fe20000000a00 */
[----:B------:R-:W-:Y:S01]  /*e590*/  ULDC.64 UR6, c[0x0][0x318] ;  /* 0x0000c60000067ab9 */ /* 0x000fe20000000a00 */
[----:B------:R1:W-:Y:S01]  /*e5a0*/  SYNCS.ARRIVE.TRANS64.A1T0 RZ, [R4+URZ+0x2a850], RZ ;  /* 0x02a850ff04ff79a7 */ /* 0x0003e2000810003f */
[----:B------:R-:W-:Y:S01]  /*e5b0*/  IMAD.WIDE.U32 R2, R26, UR4, R2 ;  /* 0x000000041a027c25 */ /* 0x000fe2000f8e0002 */
[----:B------:R-:W-:-:S03]  /*e5c0*/  MOV R10, R27 ;  /* 0x0000001b000a7202 */ /* 0x000fc60000000f00 */
[----:B------:R-:W-:Y:S01]  /*e5d0*/  IMAD R3, R26, UR5, R3 ;  /* 0x000000051a037c24 */ /* 0x000fe2000f8e0203 */
[C---:B------:R-:W-:Y:S01]  /*e5e0*/  LEA R18, P0, R2.reuse, UR6, 0x1 ;  /* 0x0000000602127c11 */ /* 0x040fe2000f8008ff */
[C---:B------:R-:W-:Y:S02]  /*e5f0*/  VIADD R0, R25.reuse, 0xffffffff ;  /* 0xffffffff19007836 */ /* 0x040fe40000000000 */
[----:B------:R-:W-:Y:S01]  /*e600*/  IMAD.MOV.U32 R17, RZ, RZ, R28 ;  /* 0x000000ffff117224 */ /* 0x000fe200078e001c */
[----:B------:R-:W-:Y:S01]  /*e610*/  LEA.HI.X R24, R2, UR7, R3, 0x1, P0 ;  /* 0x0000000702187c11 */ /* 0x000fe200080f0c03 */
[----:B------:R-:W-:Y:S01]  /*e620*/  IMAD.MOV.U32 R30, RZ, RZ, R25 ;  /* 0x000000ffff1e7224 */ /* 0x000fe200078e0019 */
[----:B------:R-:W-:-:S13]  /*e630*/  ISETP.GT.AND P0, PT, R25, R36, PT ;  /* 0x000000241900720c */ /* 0x000fda0003f04270 */
[----:B-1----:R-:W-:Y:S05]  /*e640*/  @P0 BRA `(.L_x_284) ;  /* 0xfffffff0003c0947 */ /* 0x002fea000383ffff */
.L_x_271:
[----:B------:R-:W-:Y:S05]  /*e650*/  BSYNC B0 ;  /* 0x0000000000007941 */ /* 0x000fea0003800000 */
.L_x_270:
[----:B------:R-:W1:Y:S01]  /*e660*/  S2R R2, SR_TID.X ;  /* 0x0000000000027919 */ /* 0x000e620000002100 */
[----:B------:R-:W-:Y:S01]  /*e670*/  BSSY B0, `(.L_x_285) ;  /* 0x0000010000007945 */ /* 0x000fe20003800000 */
[----:B-1----:R-:W-:-:S04]  /*e680*/  LOP3.LUT R2, R2, 0x7f, RZ, 0xc0, !PT ;  /* 0x0000007f02027812 */ /* 0x002fc800078ec0ff */
[----:B------:R-:W-:-:S13]  /*e690*/  ISETP.NE.AND P0, PT, R2, RZ, PT ;  /* 0x000000ff0200720c */ /* 0x000fda0003f05270 */
[----:B------:R-:W-:Y:S05]  /*e6a0*/  @P0 BRA `(.L_x_286) ;  /* 0x0000000000300947 */ /* 0x000fea0003800000 */
[----:B------:R-:W1:Y:S01]  /*e6b0*/  S2R R5, SR_LANEID ;  /* 0x0000000000057919 */ /* 0x000e620000000000 */
[----:B------:R-:W-:Y:S01]  /*e6c0*/  VOTEU.ANY UR4, UPT, PT ;  /* 0x0000000000047886 */ /* 0x000fe200038e0100 */
[----:B0-----:R-:W0:Y:S01]  /*e6d0*/  LDC.64 R2, c[0x0][0xc60] ;  /* 0x00031800ff027b82 */ /* 0x001e220000000a00 */
[----:B------:R-:W1:Y:S02]  /*e6e0*/  FLO.U32 R0, UR4 ;  /* 0x0000000400007d00 */ /* 0x000e6400080e0000 */
[----:B-1----:R-:W-:-:S06]  /*e6f0*/  ISETP.EQ.U32.AND P0, PT, R0, R5, PT ;  /* 0x000000050000720c */ /* 0x002fcc0003f02070 */
[----:B------:R-:W0:Y:S07]  /*e700*/  POPC R5, UR4 ;  /* 0x0000000400057d09 */ /* 0x000e2e0008000000 */
[----:B0-----:R-:W3:Y:S01]  /*e710*/  @P0 ATOMG.E.ADD.STRONG.GPU PT, R3, desc[UR36][R2.64], R5 ;  /* 0x00000005020309a8 */ /* 0x001ee200081ee1e4 */
[----:B------:R-:W0:Y:S02]  /*e720*/  S2R R4, SR_LTMASK ;  /* 0x0000000000047919 */ /* 0x000e240000003900 */
[----:B0-----:R-:W-:-:S04]  /*e730*/  LOP3.LUT R4, R4, UR4, RZ, 0xc0, !PT ;  /* 0x0000000404047c12 */ /* 0x001fc8000f8ec0ff */
[----:B------:R-:W0:Y:S01]  /*e740*/  POPC R7, R4 ;  /* 0x0000000400077309 */ /* 0x000e220000000000 */
[----:B---3--:R-:W0:Y:S02]  /*e750*/  SHFL.IDX PT, R0, R3, R0, 0x1f ;  /* 0x00001f0003007589 */ /* 0x008e2400000e0000 */
[----:B0-----:R-:W-:-:S07]  /*e760*/  IADD3 R16, R0, UR39, R7 ;  /* 0x0000002700107c10 */ /* 0x001fce000fffe007 */
.L_x_286:
[----:B------:R-:W-:Y:S05]  /*e770*/  BSYNC B0 ;  /* 0x0000000000007941 */ /* 0x000fea0003800000 */
.L_x_285:
[----:B------:R-:W-:-:S13]  /*e780*/  LOP3.LUT P0, RZ, R23, 0x10, RZ, 0xc0, !PT ;  /* 0x0000001017ff7812 */ /* 0x000fda000780c0ff */
[----:B------:R-:W-:Y:S05]  /*e790*/  @!P0 BRA `(.L_x_287) ;  /* 0x0000000000048947 */ /* 0x000fea0003800000 */
[----:B------:R-:W-:Y:S01]  /*e7a0*/  BPT.TRAP 0x1 ;  /* 0x000000040000795c */ /* 0x000fe20000300000 */
.L_x_287:
[----:B------:R-:W-:Y:S01]  /*e7b0*/  IMAD R0, R27, 0x8, R22 ;  /* 0x000000081b007824 */ /* 0x000fe200078e0216 */
[----:B0-----:R-:W-:Y:S01]  /*e7c0*/  SHF.L.U32 R3, R28, 0x1f, RZ ;  /* 0x0000001f1c037819 */ /* 0x001fe200000006ff */
[----:B------:R-:W-:Y:S01]  /*e7d0*/  BSSY B0, `(.L_x_288) ;  /* 0x0000004000007945 */ /* 0x000fe20003800000 */
[----:B------:R-:W-:Y:S02]  /*e7e0*/  IMAD R6, R25, -0x60, R34 ;  /* 0xffffffa019067824 */ /* 0x000fe400078e0222 */
[----:B------:R-:W0:Y:S02]  /*e7f0*/  SYNCS.PHASECHK.TRANS64.TRYWAIT P0, [R0+URZ+0x2a860], R3 ;  /* 0x02a86003000075a7 */ /* 0x000e24000800017f */
[----:B0-----:R-:W-:Y:S05]  /*e800*/  @!P0 BRA `(.L_x_289) ;  /* 0x0000003800d48947 */ /* 0x001fea0003800000 */
.L_x_385:
[----:B------:R-:W-:Y:S05]  /*e810*/  BSYNC B0 ;  /* 0x0000000000007941 */ /* 0x000fea0003800000 */
.L_x_288:
[----:B------:R-:W1:Y:S01]  /*e820*/  S2R R2, SR_TID.X ;  /* 0x0000000000027919 */ /* 0x000e620000002100 */
[----:B------:R-:W-:Y:S01]  /*e830*/  UMOV UR4, 0xffffffff ;  /* 0xffffffff00047882 */ /* 0x000fe20000000000 */
[----:B------:R-:W-:Y:S01]  /*e840*/  IMAD R7, R27, 0x3000, R32 ;  /* 0x000030001b077824 */ /* 0x000fe200078e0220 */
[----:B-1----:R-:W-:-:S04]  /*e850*/  LOP3.LUT R2, R2, 0x7f, RZ, 0xc0, !PT ;  /* 0x0000007f02027812 */ /* 0x002fc800078ec0ff */
[----:B------:R-:W-:-:S05]  /*e860*/  SHF.R.U32.HI R2, RZ, 0x3, R2 ;  /* 0x00000003ff027819 */ /* 0x000fca0000011602 */
[----:B------:R-:W-:Y:S01]  /*e870*/  IMAD.IADD R6, R6, 0x1, -R2 ;  /* 0x0000000106067824 */ /* 0x000fe200078e0a02 */
[----:B------:R-:W-:Y:S06]  /*e880*/  BRA.DIV UR4, `(.L_x_290) ;  /* 0x0000003a04c87947 */ /* 0x000fec000b800000 */
[----:B------:R-:W1:Y:S01]  /*e890*/  S2R R2, SR_TID.X ;  /* 0x0000000000027919 */ /* 0x000e620000002100 */
[----:B------:R-:W-:Y:S01]  /*e8a0*/  LOP3.LUT P0, RZ, R29, 0x2, RZ, 0xc0, !PT ;  /* 0x000000021dff7812 */ /* 0x000fe2000780c0ff */
[----:B------:R-:W-:Y:S01]  /*e8b0*/  IMAD R4, R7, 0x2, R22 ;  /* 0x0000000207047824 */ /* 0x000fe200078e0216 */
[----:B--2---:R-:W2:Y:S02]  /*e8c0*/  SHFL.IDX PT, R14, R18, RZ, 0x181f ;  /* 0x00181fff120e7589 */ /* 0x004ea400000e0000 */
[----:B------:R-:W-:Y:S02]  /*e8d0*/  ISETP.LT.OR P3, PT, R6, 0x1, !P0 ;  /* 0x000000010600780c */ /* 0x000fe40004761670 */
[----:B0-----:R-:W0:Y:S04]  /*e8e0*/  SHFL.IDX PT, R3, R24, RZ, 0x181f ;  /* 0x00181fff18037589 */ /* 0x001e2800000e0000 */
[----:B------:R-:W-:Y:S04]  /*e8f0*/  SHFL.IDX PT, R10, R18, 0x2, 0x181f ;  /* 0x00581f00120a7f89 */ /* 0x000fe800000e0000 */
[----:B------:R-:W-:Y:S01]  /*e900*/  SHFL.IDX PT, R7, R24, 0x2, 0x181f ;  /* 0x00581f0018077f89 */ /* 0x000fe200000e0000 */
[----:B-1----:R-:W-:Y:S01]  /*e910*/  IMAD.SHL.U32 R8, R2, 0x8, RZ ;  /* 0x0000000802087824 */ /* 0x002fe200078e00ff */
[----:B------:R-:W-:-:S04]  /*e920*/  LOP3.LUT R2, R29, 0x1, RZ, 0xc0, !PT ;  /* 0x000000011d027812 */ /* 0x000fc800078ec0ff */
[----:B------:R-:W-:Y:S02]  /*e930*/  LOP3.LUT R8, R8, 0x38, RZ, 0xc0, !PT ;  /* 0x0000003808087812 */ /* 0x000fe400078ec0ff */
[----:B------:R-:W-:-:S03]  /*e940*/  ISETP.NE.U32.AND P1, PT, R2, 0x1, PT ;  /* 0x000000010200780c */ /* 0x000fc60003f25070 */
[----:B------:R-:W-:Y:S01]  /*e950*/  IMAD.SHL.U32 R5, R8, 0x2, RZ ;  /* 0x0000000208057824 */ /* 0x000fe200078e00ff */
[----:B------:R-:W-:Y:S01]  /*e960*/  ISETP.LT.OR P2, PT, R6, 0x1, P1 ;  /* 0x000000010600780c */ /* 0x000fe20000f41670 */
[----:B------:R-:W-:Y:S03]  /*e970*/  SHFL.IDX PT, R8, R24, 0x1, 0x181f ;  /* 0x00381f0018087f89 */ /* 0x000fe600000e0000 */
[----:B--2---:R-:W-:Y:S02]  /*e980*/  IADD3 R2, P4, R14, R5, RZ ;  /* 0x000000050e027210 */ /* 0x004fe40007f9e0ff */
[----:B------:R-:W1:Y:S02]  /*e990*/  SHFL.IDX PT, R14, R18, 0x1, 0x181f ;  /* 0x00381f00120e7f89 */ /* 0x000e6400000e0000 */
[----:B0-----:R-:W-:-:S05]  /*e9a0*/  IADD3.X R3, RZ, R3, RZ, P4, !PT ;  /* 0x00000003ff037210 */ /* 0x001fca00027fe4ff */
[----:B------:R-:W-:Y:S01]  /*e9b0*/  LDGSTS.E.BYPASS.LTC128B.128 [R4+0x400], desc[UR36][R2.64], !P2 ;  /* 0x0040000002047fae */ /* 0x000fe2000d101d64 */
[----:B------:R-:W-:-:S03]  /*e9c0*/  ISETP.LT.OR P2, PT, R6, 0x11, P1 ;  /* 0x000000110600780c */ /* 0x000fc60000f41670 */
[----:B------:R1:W-:Y:S01]  /*e9d0*/  LDGSTS.E.BYPASS.LTC128B.128 [R4+0x3400], desc[UR36][R2.64+0x80], !P3 ;  /* 0x0340008002047fae */ /* 0x0003e2000d901d64 */
[----:B------:R-:W-:Y:S02]  /*e9e0*/  ISETP.LT.OR P3, PT, R6, 0x11, !P0 ;  /* 0x000000110600780c */ /* 0x000fe40004761670 */
[----:B-1----:R-:W-:Y:S02]  /*e9f0*/  IADD3 R2, P4, R14, R5, RZ ;  /* 0x000000050e027210 */ /* 0x002fe40007f9e0ff */
[----:B------:R-:W0:Y:S03]  /*ea00*/  SHFL.IDX PT, R14, R18, 0x3, 0x181f ;  /* 0x00781f00120e7f89 */ /* 0x000e2600000e0000 */
[----:B------:R-:W-:Y:S02]  /*ea10*/  IMAD.X R3, RZ, RZ, R8, P4 ;  /* 0x000000ffff037224 */ /* 0x000fe400020e0608 */
[----:B------:R-:W1:Y:S04]  /*ea20*/  SHFL.IDX PT, R8, R24, 0x3, 0x181f ;  /* 0x00781f0018087f89 */ /* 0x000e6800000e0000 */
[----:B------:R-:W-:Y:S01]  /*ea30*/  LDGSTS.E.BYPASS.LTC128B.128 [R4+0xc00], desc[UR36][R2.64], !P2 ;  /* 0x00c0000002047fae */ /* 0x000fe2000d101d64 */
[----:B------:R-:W-:-:S03]  /*ea40*/  ISETP.LT.OR P2, PT, R6, 0x21, P1 ;  /* 0x000000210600780c */ /* 0x000fc60000f41670 */
[----:B------:R2:W-:Y:S01]  /*ea50*/  LDGSTS.E.BYPASS.LTC128B.128 [R4+0x3c00], desc[UR36][R2.64+0x80], !P3 ;  /* 0x03c0008002047fae */ /* 0x0005e2000d901d64 */
[----:B------:R-:W-:Y:S02]  /*ea60*/  ISETP.LT.OR P3, PT, R6, 0x21, !P0 ;  /* 0x000000210600780c */ /* 0x000fe40004761670 */
[----:B--2---:R-:W-:Y:S02]  /*ea70*/  IADD3 R2, P4, R10, R5, RZ ;  /* 0x000000050a027210 */ /* 0x004fe40007f9e0ff */
[----:B------:R-:W2:Y:S03]  /*ea80*/  SHFL.IDX PT, R10, R18, 0x4, 0x181f ;  /* 0x00981f00120a7f89 */ /* 0x000ea600000e0000 */
[----:B------:R-:W-:Y:S02]  /*ea90*/  IMAD.X R3, RZ, RZ, R7, P4 ;  /* 0x000000ffff037224 */ /* 0x000fe400020e0607 */
[----:B------:R-:W3:Y:S04]  /*eaa0*/  SHFL.IDX PT, R7, R24, 0x4, 0x181f ;  /* 0x00981f0018077f89 */ /* 0x000ee800000e0000 */
[----:B------:R-:W-:Y:S01]  /*eab0*/  LDGSTS.E.BYPASS.LTC128B.128 [R4+0x1400], desc[UR36][R2.64], !P2 ;  /* 0x0140000002047fae */ /* 0x000fe2000d101d64 */
[----:B------:R-:W-:-:S03]  /*eac0*/  ISETP.LT.OR P2, PT, R6, 0x31, P1 ;  /* 0x000000310600780c */ /* 0x000fc60000f41670 */
[----:B------:R0:W-:Y:S01]  /*ead0*/  LDGSTS.E.BYPASS.LTC128B.128 [R4+0x4400], desc[UR36][R2.64+0x80], !P3 ;  /* 0x0440008002047fae */ /* 0x0001e2000d901d64 */
[----:B------:R-:W-:-:S03]  /*eae0*/  ISETP.LT.OR P3, PT, R6, 0x31, !P0 ;  /* 0x000000310600780c */ /* 0x000fc60004761670 */
[----:B------:R-:W4:Y:S01]  /*eaf0*/  SHFL.IDX PT, R24, R24, 0x5, 0x181f ;  /* 0x00b81f0018187f89 */ /* 0x000f2200000e0000 */
[----:B0-----:R-:W-:-:S03]  /*eb00*/  IADD3 R2, P4, R14, R5, RZ ;  /* 0x000000050e027210 */ /* 0x001fc60007f9e0ff */
[----:B------:R0:W0:Y:S02]  /*eb10*/  SHFL.IDX PT, R14, R18, 0x5, 0x181f ;  /* 0x00b81f00120e7f89 */ /* 0x00002400000e0000 */
[----:B-1----:R-:W-:-:S05]  /*eb20*/  IMAD.X R3, RZ, RZ, R8, P4 ;  /* 0x000000ffff037224 */ /* 0x002fca00020e0608 */
[----:B------:R-:W-:Y:S01]  /*eb30*/  LDGSTS.E.BYPASS.LTC128B.128 [R4+0x1c00], desc[UR36][R2.64], !P2 ;  /* 0x01c0000002047fae */ /* 0x000fe2000d101d64 */
[----:B------:R-:W-:-:S03]  /*eb40*/  ISETP.LT.OR P2, PT, R6, 0x41, P1 ;  /* 0x000000410600780c */ /* 0x000fc60000f41670 */
[----:B------:R2:W-:Y:S01]  /*eb50*/  LDGSTS.E.BYPASS.LTC128B.128 [R4+0x4c00], desc[UR36][R2.64+0x80], !P3 ;  /* 0x04c0008002047fae */ /* 0x0005e2000d901d64 */
[----:B------:R-:W-:Y:S02]  /*eb60*/  ISETP.LT.OR P3, PT, R6, 0x41, !P0 ;  /* 0x000000410600780c */ /* 0x000fe40004761670 */
[----:B--2---:R-:W-:-:S05]  /*eb70*/  IADD3 R2, P4, R10, R5, RZ ;  /* 0x000000050a027210 */ /* 0x004fca0007f9e0ff */
[----:B---3--:R-:W-:-:S05]  /*eb80*/  IMAD.X R3, RZ, RZ, R7, P4 ;  /* 0x000000ffff037224 */ /* 0x008fca00020e0607 */
[----:B------:R1:W-:Y:S04]  /*eb90*/  LDGSTS.E.BYPASS.LTC128B.128 [R4+0x2400], desc[UR36][R2.64], !P2 ;  /* 0x0240000002047fae */ /* 0x0003e8000d101d64 */
[----:B0---4-:R1:W-:Y:S02]  /*eba0*/  LDGSTS.E.BYPASS.LTC128B.128 [R4+0x5400], desc[UR36][R2.64+0x80], !P3 ;  /* 0x0540008002047fae */ /* 0x0113e4000d901d64 */
.L_x_399:
[C---:B------:R-:W-:Y:S02]  /*ebb0*/  ISETP.LT.OR P1, PT, R6.reuse, 0x51, P1 ;  /* 0x000000510600780c */ /* 0x040fe40000f21670 */
[----:B------:R-:W-:Y:S02]  /*ebc0*/  ISETP.LT.OR P0, PT, R6, 0x51, !P0 ;  /* 0x000000510600780c */ /* 0x000fe40004701670 */
[----:B-1----:R-:W-:-:S05]  /*ebd0*/  IADD3 R2, P2, R14, R5, RZ ;  /* 0x000000050e027210 */ /* 0x002fca0007f5e0ff */
[----:B------:R-:W-:-:S05]  /*ebe0*/  IMAD.X R3, RZ, RZ, R24, P2 ;  /* 0x000000ffff037224 */ /* 0x000fca00010e0618 */
[----:B------:R-:W-:Y:S01]  /*ebf0*/  @!PT LDS RZ, [RZ] ;  /* 0x00000000fffff984 */ /* 0x000fe20000000800 */
[----:B------:R-:W-:Y:S01]  /*ec00*/  @!PT LDS RZ, [RZ] ;  /* 0x00000000fffff984 */ /* 0x000fe20000000800 */
[----:B------:R-:W-:Y:S01]  /*ec10*/  @!PT LDS RZ, [RZ] ;  /* 0x00000000fffff984 */ /* 0x000fe20000000800 */
[----:B------:R0:W-:Y:S04]  /*ec20*/  LDGSTS.E.BYPASS.LTC128B.128 [R4+0x2c00], desc[UR36][R2.64], !P1 ;  /* 0x02c0000002047fae */ /* 0x0001e8000c901d64 */
[----:B------:R0:W-:Y:S01]  /*ec30*/  LDGSTS.E.BYPASS.LTC128B.128 [R4+0x5c00], desc[UR36][R2.64+0x80], !P0 ;  /* 0x05c0008002047fae */ /* 0x0001e2000c101d64 */
[----:B------:R-:W-:Y:S01]  /*ec40*/  PLOP3.LUT P0, PT, PT, PT, PT, 0x80, 0x0 ;  /* 0x000000000000781c */ /* 0x000fe20003f0f070 */
[----:B------:R-:W-:-:S12]  /*ec50*/  NOP ;  /* 0x0000000000007918 */ /* 0x000fd80000000000 */
.L_x_291:
        /* <DEDUP_REMOVED lines=10> */
.L_x_292:
[----:B------:R1:W-:Y:S01]  /*ed00*/  SYNCS.ARRIVE.TRANS64.A1T0 RZ, [R0+URZ+0x2a850], RZ ;  /* 0x02a850ff00ff79a7 */ /* 0x0003e2000810003f */
[----:B------:R-:W-:-:S04]  /*ed10*/  IADD3 R27, R27, 0x1, RZ ;  /* 0x000000011b1b7810 */ /* 0x000fc80007ffe0ff */
[----:B------:R-:W-:-:S04]  /*ed20*/  ISETP.NE.AND P0, PT, R27, 0x2, PT ;  /* 0x000000021b00780c */ /* 0x000fc80003f05270 */
[----:B0-----:R-:W-:Y:S02]  /*ed30*/  SEL R3, RZ, 0x1, P0 ;  /* 0x00000001ff037807 */ /* 0x001fe40000000000 */
[----:B------:R-:W-:Y:S02]  /*ed40*/  SEL R27, R27, RZ, P0 ;  /* 0x000000ff1b1b7207 */ /* 0x000fe40000000000 */
[----:B-1----:R-:W-:-:S07]  /*ed50*/  LOP3.LUT R28, R28, R3, RZ, 0x3c, !PT ;  /* 0x000000031c1c7212 */ /* 0x002fce00078e3cff */
.L_x_249:
[----:B------:R-:W-:Y:S05]  /*ed60*/  BSYNC B7 ;  /* 0x0000000000077941 */ /* 0x000fea0003800000 */
.L_x_247:
[----:B------:R-:W-:-:S13]  /*ed70*/  LOP3.LUT P0, RZ, R23, 0x80, RZ, 0xc0, !PT ;  /* 0x0000008017ff7812 */ /* 0x000fda000780c0ff */
[----:B------:R-:W-:Y:S05]  /*ed80*/  @!P0 BRA `(.L_x_293) ;  /* 0x0000000000248947 */ /* 0x000fea0003800000 */
[----:B------:R-:W-:Y:S05]  /*ed90*/  WARPSYNC.ALL ;  /* 0x0000000000007948 */ /* 0x000fea0003800000 */
[----:B------:R-:W0:Y:S08]  /*eda0*/  S2UR UR5, SR_CgaCtaId ;  /* 0x00000000000579c3 */ /* 0x000e300000008800 */
[----:B------:R-:W-:Y:S06]  /*edb0*/  BAR.SYNC.DEFER_BLOCKING 0x5, 0x180 ;  /* 0x0146000000007b1d */ /* 0x000fec0000010000 */
[----:B------:R-:W-:-:S02]  /*edc0*/  UMOV UR4, 0x400 ;  /* 0x0000040000047882 */ /* 0x000fc40000000000 */
[----:B0-----:R-:W-:-:S06]  /*edd0*/  ULEA UR4, UR5, UR4, 0x18 ;  /* 0x0000000405047291 */ /* 0x001fcc000f8ec03f */
[----:B------:R-:W-:-:S05]  /*ede0*/  IMAD.U32 R22, RZ, RZ, UR4 ;  /* 0x00000004ff167e24 */ /* 0x000fca000f8e00ff */
[----:B------:R0:W1:Y:S01]  /*edf0*/  LDS.128 R16, [R22+0x2a8d0] ;  /* 0x02a8d00016107984 */ /* 0x0000620000000c00 */
[----:B------:R-:W-:Y:S06]  /*ee00*/  BAR.ARV 0x4, 0x180 ;  /* 0x0106000000007b1d */ /* 0x000fec0000002000 */
[----:B------:R-:W-:Y:S05]  /*ee10*/  BRA `(.L_x_294) ;  /* 0x0000000800d07947 */ /* 0x000fea0003800000 */
.L_x_293:
[----:B------:R-:W0:Y:S01]  /*ee20*/  S2R R0, SR_TID.X ;  /* 0x0000000000007919 */ /* 0x000e220000002100 */
[----:B------:R-:W-:Y:S01]  /*ee30*/  UMOV UR4, 0xffffffff ;  /* 0xffffffff00047882 */ /* 0x000fe20000000000 */
[----:B0-----:R-:W-:-:S04]  /*ee40*/  LOP3.LUT R9, R0, 0x1f, RZ, 0xc0, !PT ;  /* 0x0000001f00097812 */ /* 0x001fc800078ec0ff */
[----:B------:R-:W-:Y:S01]  /*ee50*/  ISETP.NE.AND P0, PT, R9, 0x1f, PT ;  /* 0x0000001f0900780c */ /* 0x000fe20003f05270 */
[----:B------:R-:W-:-:S12]  /*ee60*/  BRA.DIV UR4, `(.L_x_295) ;  /* 0x0000003e043c7947 */ /* 0x000fd8000b800000 */
[----:B------:R-:W-:Y:S01]  /*ee70*/  IMAD.IADD R7, R19, 0x1, R9 ;  /* 0x0000000113077824 */ /* 0x000fe200078e0209 */
[----:B------:R-:W-:-:S04]  /*ee80*/  ULDC UR4, c[0x0][0xc3c] ;  /* 0x00030f0000047ab9 */ /* 0x000fc80000000800 */
[----:B------:R-:W-:-:S13]  /*ee90*/  ISETP.GE.OR P1, PT, R7, UR4, !P0 ;  /* 0x0000000407007c0c */ /* 0x000fda000c726670 */
[----:B------:R-:W0:Y:S08]  /*eea0*/  @!P1 LDC.64 R4, c[0x0][0xc80] ;  /* 0x00032000ff049b82 */ /* 0x000e300000000a00 */
[----:B------:R-:W1:Y:S01]  /*eeb0*/  @!P1 LDC.64 R2, c[0x0][0xc78] ;  /* 0x00031e00ff029b82 */ /* 0x000e620000000a00 */
[----:B0-----:R-:W-:-:S06]  /*eec0*/  @!P1 IMAD.WIDE R4, R7, 0x4, R4 ;  /* 0x0000000407049825 */ /* 0x001fcc00078e0204 */
[----:B------:R-:W2:Y:S01]  /*eed0*/  @!P1 LDG.E R4, desc[UR36][R4.64] ;  /* 0x0000002404049981 */ /* 0x000ea2000c1e1900 */
[----:B-1----:R-:W-:-:S06]  /*eee0*/  @!P1 IMAD.WIDE R2, R7, 0x4, R2 ;  /* 0x0000000407029825 */ /* 0x002fcc00078e0202 */
[----:B------:R-:W3:Y:S01]  /*eef0*/  @!P1 LDG.E R2, desc[UR36][R2.64] ;  /* 0x0000002402029981 */ /* 0x000ee2000c1e1900 */
[----:B------:R-:W-:Y:S02]  /*ef00*/  IMAD.MOV.U32 R7, RZ, RZ, RZ ;  /* 0x000000ffff077224 */ /* 0x000fe400078e00ff */
[----:B------:R-:W-:Y:S01]  /*ef10*/  IMAD.MOV.U32 R10, RZ, RZ, RZ ;  /* 0x000000ffff0a7224 */ /* 0x000fe200078e00ff */
[C---:B------:R-:W-:Y:S02]  /*ef20*/  ISETP.GE.U32.AND P2, PT, R9.reuse, 0x2, PT ;  /* 0x000000020900780c */ /* 0x040fe40003f46070 */
[C---:B------:R-:W-:Y:S02]  /*ef30*/  ISETP.GE.U32.AND P3, PT, R9.reuse, 0x4, PT ;  /* 0x000000040900780c */ /* 0x040fe40003f66070 */
[C---:B------:R-:W-:Y:S02]  /*ef40*/  ISETP.GE.U32.AND P4, PT, R9.reuse, 0x8, PT ;  /* 0x000000080900780c */ /* 0x040fe40003f86070 */
[----:B------:R-:W-:Y:S01]  /*ef50*/  ISETP.GE.U32.AND P5, PT, R9, 0x10, PT ;  /* 0x000000100900780c */ /* 0x000fe20003fa6070 */
[----:B------:R-:W-:Y:S04]  /*ef60*/  SHFL.IDX PT, R0, R16, RZ, 0x1f ;  /* 0x00001fff10007589 */ /* 0x000fe800000e0000 */
[----:B------:R-:W-:Y:S01]  /*ef70*/  SHFL.IDX PT, R8, R16, 0x1, 0x1f ;  /* 0x00201f0010087f89 */ /* 0x000fe200000e0000 */
[----:B--2---:R-:W-:-:S02]  /*ef80*/  @!P1 IMAD.MOV.U32 R7, RZ, RZ, R4 ;  /* 0x000000ffff079224 */ /* 0x004fc400078e0004 */
[----:B---3--:R-:W-:-:S04]  /*ef90*/  @!P1 IMAD.MOV.U32 R10, RZ, RZ, R2 ;  /* 0x000000ffff0a9224 */ /* 0x008fc800078e0002 */
[----:B------:R-:W-:-:S05]  /*efa0*/  IMAD R13, R10, R7, RZ ;  /* 0x000000070a0d7224 */ /* 0x000fca00078e02ff */
[----:B------:R-:W0:Y:S01]  /*efb0*/  SHFL.UP PT, R14, R13, 0x1, RZ ;  /* 0x042000000d0e7989 */ /* 0x000e2200000e00ff */
[----:B------:R-:W-:-:S04]  /*efc0*/  ISETP.NE.AND P1, PT, R9, RZ, PT ;  /* 0x000000ff0900720c */ /* 0x000fc80003f25270 */
        /* <DEDUP_REMOVED lines=14> */
[----:B------:R0:W1:Y:S01]  /*f0b0*/  SHFL.IDX PT, R14, R2, 0x1f, 0x1f ;  /* 0x03e01f00020e7f89 */ /* 0x00006200000e0000 */
[----:B------:R-:W-:-:S07]  /*f0c0*/  IMAD.MOV.U32 R6, RZ, RZ, RZ ;  /* 0x000000ffff067224 */ /* 0x000fce00078e00ff */
.L_x_409:
[----:B------:R-:W-:Y:S02]  /*f0d0*/  ULDC UR4, c[0x0][0xc38] ;  /* 0x00030e0000047ab9 */ /* 0x000fe40000000800 */
[----:B------:R-:W-:-:S04]  /*f0e0*/  IMAD.U32 R5, RZ, RZ, UR4 ;  /* 0x00000004ff057e24 */ /* 0x000fc8000f8e00ff */
[----:B-1----:R-:W-:-:S05]  /*f0f0*/  IMAD R14, R14, R5, RZ ;  /* 0x000000050e0e7224 */ /* 0x002fca00078e02ff */
[----:B------:R-:W-:-:S04]  /*f100*/  IADD3 R9, R8, R14, RZ ;  /* 0x0000000e08097210 */ /* 0x000fc80007ffe0ff */
[----:B------:R-:W-:-:S13]  /*f110*/  ISETP.GT.AND P6, PT, R9, R0, PT ;  /* 0x000000000900720c */ /* 0x000fda0003fc4270 */
[----:B------:R-:W-:Y:S05]  /*f120*/  @P6 BRA `(.L_x_296) ;  /* 0x0000000000a46947 */ /* 0x000fea0003800000 */
.L_x_299:
[----:B0-----:R-:W0:Y:S01]  /*f130*/  LDC R2, c[0x0][0xc3c] ;  /* 0x00030f00ff027b82 */ /* 0x001e220000000800 */
[----:B------:R-:W-:-:S05]  /*f140*/  VIADD R19, R19, 0x1f ;  /* 0x0000001f13137836 */ /* 0x000fca0000000000 */
[----:B0-----:R-:W-:-:S13]  /*f150*/  ISETP.GE.AND P6, PT, R19, R2, PT ;  /* 0x000000021300720c */ /* 0x001fda0003fc6270 */
[----:B------:R-:W-:Y:S05]  /*f160*/  @P6 BRA `(.L_x_297) ;  /* 0x0000000400b86947 */ /* 0x000fea0003800000 */
[----:B------:R-:W0:Y:S01]  /*f170*/  S2R R3, SR_TID.X ;  /* 0x0000000000037919 */ /* 0x000e220000002100 */
[----:B------:R-:W-:Y:S01]  /*f180*/  IMAD.MOV.U32 R7, RZ, RZ, RZ ;  /* 0x000000ffff077224 */ /* 0x000fe200078e00ff */
[----:B0-----:R-:W-:-:S05]  /*f190*/  LOP3.LUT R3, R3, 0x1f, RZ, 0xc0, !PT ;  /* 0x0000001f03037812 */ /* 0x001fca00078ec0ff */
[----:B------:R-:W-:-:S05]  /*f1a0*/  IMAD.IADD R11, R19, 0x1, R3 ;  /* 0x00000001130b7824 */ /* 0x000fca00078e0203 */
[----:B------:R-:W-:-:S13]  /*f1b0*/  ISETP.GE.OR P6, PT, R11, R2, !P0 ;  /* 0x000000020b00720c */ /* 0x000fda00047c6670 */
[----:B------:R-:W0:Y:S08]  /*f1c0*/  @!P6 LDC.64 R2, c[0x0][0xc80] ;  /* 0x00032000ff02eb82 */ /* 0x000e300000000a00 */
[----:B------:R-:W1:Y:S01]  /*f1d0*/  @!P6 LDC.64 R4, c[0x0][0xc78] ;  /* 0x00031e00ff04eb82 */ /* 0x000e620000000a00 */
[----:B------:R-:W-:Y:S02]  /*f1e0*/  IMAD.MOV.U32 R10, RZ, RZ, RZ ;  /* 0x000000ffff0a7224 */ /* 0x000fe400078e00ff */
[----:B0-----:R-:W-:-:S05]  /*f1f0*/  @!P6 IMAD.WIDE R2, R11, 0x4, R2 ;  /* 0x000000040b02e825 */ /* 0x001fca00078e0202 */
[----:B------:R1:W2:Y:S02]  /*f200*/  @!P6 LDG.E R7, desc[UR36][R2.64] ;  /* 0x000000240207e981 */ /* 0x0002a4000c1e1900 */
[----:B-1----:R-:W-:-:S05]  /*f210*/  @!P6 IMAD.WIDE R2, R11, 0x4, R4 ;  /* 0x000000040b02e825 */ /* 0x002fca00078e0204 */
[----:B------:R-:W2:Y:S01]  /*f220*/  @!P6 LDG.E R10, desc[UR36][R2.64] ;  /* 0x00000024020ae981 */ /* 0x000ea2000c1e1900 */
[----:B------:R-:W-:Y:S01]  /*f230*/  UMOV UR4, 0xffffffff ;  /* 0xffffffff00047882 */ /* 0x000fe20000000000 */
[----:B--2---:R-:W-:Y:S02]  /*f240*/  IMAD R13, R10, R7, RZ ;  /* 0x000000070a0d7224 */ /* 0x004fe400078e02ff */
[----:B------:R-:W-:Y:S05]  /*f250*/  BRA.DIV UR4, `(.L_x_298) ;  /* 0x0000003e04787947 */ /* 0x000fea000b800000 */
        /* <DEDUP_REMOVED lines=15> */
[----:B------:R0:W1:Y:S02]  /*f350*/  SHFL.IDX PT, R14, R2, 0x1f, 0x1f ;  /* 0x03e01f00020e7f89 */ /* 0x00006400000e0000 */
.L_x_417:
[----:B------:R-:W-:Y:S02]  /*f360*/  ULDC UR4, c[0x0][0xc38] ;  /* 0x00030e0000047ab9 */ /* 0x000fe40000000800 */
[----:B------:R-:W-:-:S04]  /*f370*/  IMAD.U32 R5, RZ, RZ, UR4 ;  /* 0x00000004ff057e24 */ /* 0x000fc8000f8e00ff */
[----:B-1----:R-:W-:-:S04]  /*f380*/  IMAD R14, R14, R5, RZ ;  /* 0x000000050e0e7224 */ /* 0x002fc800078e02ff */
[----:B------:R-:W-:-:S05]  /*f390*/  IMAD.IADD R9, R14, 0x1, R9 ;  /* 0x000000010e097824 */ /* 0x000fca00078e0209 */
[----:B------:R-:W-:-:S13]  /*f3a0*/  ISETP.GT.AND P6, PT, R9, R0, PT ;  /* 0x000000000900720c */ /* 0x000fda0003fc4270 */
[----:B------:R-:W-:Y:S05]  /*f3b0*/  @!P6 BRA `(.L_x_299) ;  /* 0xfffffffc005ce947 */ /* 0x000fea000383ffff */
.L_x_296:
[----:B------:R-:W-:Y:S01]  /*f3c0*/  IMAD.IADD R9, R9, 0x1, -R14 ;  /* 0x0000000109097824 */ /* 0x000fe200078e0a0e */
[----:B------:R-:W-:-:S03]  /*f3d0*/  UMOV UR4, 0xffffffff ;  /* 0xffffffff00047882 */ /* 0x000fc60000000000 */
[----:B------:R-:W-:-:S05]  /*f3e0*/  IMAD R3, R2, R5, R9 ;  /* 0x0000000502037224 */ /* 0x000fca00078e0209 */
[----:B------:R-:W-:Y:S01]  /*f3f0*/  ISETP.GT.AND P6, PT, R3, R0, PT ;  /* 0x000000000300720c */ /* 0x000fe20003fc4270 */
[----:B------:R-:W-:-:S12]  /*f400*/  BRA.DIV UR4, `(.L_x_300) ;  /* 0x0000003e04c47947 */ /* 0x000fd8000b800000 */
[----:B------:R-:W-:-:S04]  /*f410*/  VOTE.ANY R3, PT, !P6 ;  /* 0x0000000000037806 */ /* 0x000fc800070e0100 */
[----:B------:R-:W1:Y:S02]  /*f420*/  POPC R4, R3 ;  /* 0x0000000300047309 */ /* 0x000e640000000000 */
[----:B-1----:R1:W2:Y:S04]  /*f430*/  SHFL.IDX PT, R7, R7, R4, 0x1f ;  /* 0x00001f0407077589 */ /* 0x0022a800000e0000 */
[----:B------:R1:W3:Y:S02]  /*f440*/  SHFL.IDX PT, R10, R10, R4, 0x1f ;  /* 0x00001f040a0a7589 */ /* 0x0002e400000e0000 */
.L_x_422:
[----:B------:R-:W-:-:S13]  /*f450*/  ISETP.NE.AND P0, PT, R3, RZ, PT ;  /* 0x000000ff0300720c */ /* 0x000fda0003f05270 */
[----:B------:R-:W-:Y:S05]  /*f460*/  @!P0 BRA `(.L_x_301) ;  /* 0x0000000000108947 */ /* 0x000fea0003800000 */
[----:B------:R-:W-:Y:S01]  /*f470*/  UMOV UR4, 0xffffffff ;  /* 0xffffffff00047882 */ /* 0x000fe20000000000 */
[----:B------:R-:W-:Y:S02]  /*f480*/  VIADD R12, R4, 0xffffffff ;  /* 0xffffffff040c7836 */ /* 0x000fe40000000000 */
[----:B------:R-:W-:Y:S05]  /*f490*/  BRA.DIV UR4, `(.L_x_302) ;  /* 0x0000003e04fc7947 */ /* 0x000fea000b800000 */
[----:B------:R4:W0:Y:S02]  /*f4a0*/  SHFL.IDX PT, R6, R2, R12, 0x1f ;  /* 0x00001f0c02067589 */ /* 0x00082400000e0000 */
.L_x_301:
[----:B--2---:R-:W-:Y:S01]  /*f4b0*/  IABS R8, R7 ;  /* 0x0000000700087213 */ /* 0x004fe20000000000 */
[----:B0-----:R-:W-:Y:S01]  /*f4c0*/  IMAD R16, R6, R5, R9 ;  /* 0x0000000506107224 */ /* 0x001fe200078e0209 */
[----:B---3--:R-:W-:Y:S01]  /*f4d0*/  IABS R5, R10 ;  /* 0x0000000a00057213 */ /* 0x008fe20000000000 */
[----:B------:R-:W-:Y:S01]  /*f4e0*/  IMAD.IADD R19, R4, 0x1, R19 ;  /* 0x0000000104137824 */ /* 0x000fe200078e0213 */
[----:B------:R-:W0:Y:S01]  /*f4f0*/  I2F.RP R11, R8 ;  /* 0x00000008000b7306 */ /* 0x000e220000209400 */
[----:B------:R-:W-:-:S07]  /*f500*/  IMAD.IADD R0, R0, 0x1, -R16 ;  /* 0x0000000100007824 */ /* 0x000fce00078e0a10 */
[----:B----4-:R-:W2:Y:S08]  /*f510*/  I2F.RP R12, R5 ;  /* 0x00000005000c7306 */ /* 0x010eb00000209400 */
[----:B0-----:R-:W0:Y:S08]  /*f520*/  MUFU.RCP R11, R11 ;  /* 0x0000000b000b7308 */ /* 0x001e300000001000 */
[----:B--2---:R-:W-:Y:S01]  /*f530*/  MUFU.RCP R12, R12 ;  /* 0x0000000c000c7308 */ /* 0x004fe20000001000 */
[----:B0-----:R-:W-:-:S07]  /*f540*/  IADD3 R2, R11, 0xffffffe, RZ ;  /* 0x0ffffffe0b027810 */ /* 0x001fce0007ffe0ff */
[----:B------:R0:W2:Y:S02]  /*f550*/  F2I.FTZ.U32.TRUNC.NTZ R3, R2 ;  /* 0x0000000200037305 */ /* 0x0000a4000021f000 */
[----:B0-----:R-:W-:Y:S02]  /*f560*/  IMAD.MOV.U32 R2, RZ, RZ, RZ ;  /* 0x000000ffff027224 */ /* 0x001fe400078e00ff */
[----:B--2---:R-:W-:-:S04]  /*f570*/  IMAD.MOV R9, RZ, RZ, -R3 ;  /* 0x000000ffff097224 */ /* 0x004fc800078e0a03 */
[----:B------:R-:W-:-:S04]  /*f580*/  IMAD R9, R9, R8, RZ ;  /* 0x0000000809097224 */ /* 0x000fc800078e02ff */
[----:B------:R-:W-:Y:S01]  /*f590*/  IMAD.HI.U32 R3, R3, R9, R2 ;  /* 0x0000000903037227 */ /* 0x000fe200078e0002 */
[----:B------:R-:W-:Y:S02]  /*f5a0*/  IABS R2, R7 ;  /* 0x0000000700027213 */ /* 0x000fe40000000000 */
[----:B------:R-:W-:-:S03]  /*f5b0*/  IABS R9, R0 ;  /* 0x0000000000097213 */ /* 0x000fc60000000000 */
[----:B------:R-:W-:Y:S02]  /*f5c0*/  IMAD.MOV R2, RZ, RZ, -R2 ;  /* 0x000000ffff027224 */ /* 0x000fe400078e0a02 */
[----:B------:R-:W-:-:S04]  /*f5d0*/  IMAD.HI.U32 R6, R3, R9, RZ ;  /* 0x0000000903067227 */ /* 0x000fc800078e00ff */
[----:B------:R-:W-:Y:S02]  /*f5e0*/  VIADD R3, R12, 0xffffffe ;  /* 0x0ffffffe0c037836 */ /* 0x000fe40000000000 */
[----:B------:R-:W-:-:S04]  /*f5f0*/  IMAD R9, R6, R2, R9 ;  /* 0x0000000206097224 */ /* 0x000fc800078e0209 */
[----:B------:R-:W0:Y:S01]  /*f600*/  F2I.FTZ.U32.TRUNC.NTZ R3, R3 ;  /* 0x0000000300037305 */ /* 0x000e22000021f000 */
[----:B------:R-:W-:-:S13]  /*f610*/  ISETP.GT.U32.AND P1, PT, R8, R9, PT ;  /* 0x000000090800720c */ /* 0x000fda0003f24070 */
[----:B------:R-:W-:Y:S01]  /*f620*/  @!P1 IMAD.IADD R9, R9, 0x1, -R8 ;  /* 0x0000000109099824 */ /* 0x000fe200078e0a08 */
[----:B0-----:R-:W-:Y:S01]  /*f630*/  IADD3 R2, RZ, -R3, RZ ;  /* 0x80000003ff027210 */ /* 0x001fe20007ffe0ff */
[----:B------:R-:W-:Y:S01]  /*f640*/  @!P1 VIADD R6, R6, 0x1 ;  /* 0x0000000106069836 */ /* 0x000fe20000000000 */
[----:B------:R-:W-:Y:S02]  /*f650*/  ISETP.NE.AND P1, PT, R7, RZ, PT ;  /* 0x000000ff0700720c */ /* 0x000fe40003f25270 */
[----:B------:R-:W-:Y:S01]  /*f660*/  ISETP.GE.U32.AND P0, PT, R9, R8, PT ;  /* 0x000000080900720c */ /* 0x000fe20003f06070 */
[----:B------:R-:W-:Y:S02]  /*f670*/  IMAD R9, R2, R5, RZ ;  /* 0x0000000502097224 */ /* 0x000fe400078e02ff */
[----:B------:R-:W-:-:S04]  /*f680*/  IMAD.MOV.U32 R2, RZ, RZ, RZ ;  /* 0x000000ffff027224 */ /* 0x000fc800078e00ff */
[----:B------:R-:W-:Y:S01]  /*f690*/  IMAD.HI.U32 R8, R3, R9, R2 ;  /* 0x0000000903087227 */ /* 0x000fe200078e0002 */
[----:B------:R-:W-:-:S04]  /*f6a0*/  LOP3.LUT R2, R0, R7, RZ, 0x3c, !PT ;  /* 0x0000000700027212 */ /* 0x000fc800078e3cff */
[----:B------:R-:W-:Y:S01]  /*f6b0*/  ISETP.GE.AND P2, PT, R2, RZ, PT ;  /* 0x000000ff0200720c */ /* 0x000fe20003f46270 */
[----:B------:R-:W-:Y:S01]  /*f6c0*/  @P0 VIADD R6, R6, 0x1 ;  /* 0x0000000106060836 */ /* 0x000fe20000000000 */
[----:B------:R-:W-:-:S05]  /*f6d0*/  IABS R2, R10 ;  /* 0x0000000a00027213 */ /* 0x000fca0000000000 */
[----:B------:R-:W-:-:S06]  /*f6e0*/  IMAD.MOV R2, RZ, RZ, -R2 ;  /* 0x000000ffff027224 */ /* 0x000fcc00078e0a02 */
[----:B------:R-:W-:Y:S01]  /*f6f0*/  @!P2 IMAD.MOV R6, RZ, RZ, -R6 ;  /* 0x000000ffff06a224 */ /* 0x000fe200078e0a06 */
[----:B------:R-:W-:-:S04]  /*f700*/  @!P1 LOP3.LUT R6, RZ, R7, RZ, 0x33, !PT ;  /* 0x00000007ff069212 */ /* 0x000fc800078e33ff */
[-C--:B------:R-:W-:Y:S01]  /*f710*/  IABS R3, R6.reuse ;  /* 0x0000000600037213 */ /* 0x080fe20000000000 */
[----:B------:R-:W-:-:S04]  /*f720*/  IMAD R7, R7, R6, RZ ;  /* 0x0000000607077224 */ /* 0x000fc800078e02ff */
[----:B------:R-:W-:-:S04]  /*f730*/  IMAD.HI.U32 R8, R8, R3, RZ ;  /* 0x0000000308087227 */ /* 0x000fc800078e00ff */
[----:B------:R-:W-:Y:S02]  /*f740*/  IMAD R2, R8, R2, R3 ;  /* 0x0000000208027224 */ /* 0x000fe400078e0203 */
[----:B------:R-:W-:-:S03]  /*f750*/  IMAD.IADD R17, R0, 0x1, -R7 ;  /* 0x0000000100117824 */ /* 0x000fc600078e0a07 */
[----:B------:R-:W-:-:S13]  /*f760*/  ISETP.GT.U32.AND P1, PT, R5, R2, PT ;  /* 0x000000020500720c */ /* 0x000fda0003f24070 */
[----:B------:R-:W-:Y:S01]  /*f770*/  @!P1 IMAD.IADD R2, R2, 0x1, -R5 ;  /* 0x0000000102029824 */ /* 0x000fe200078e0a05 */
[----:B------:R-:W-:Y:S02]  /*f780*/  @!P1 IADD3 R8, R8, 0x1, RZ ;  /* 0x0000000108089810 */ /* 0x000fe40007ffe0ff */
[----:B------:R-:W-:Y:S02]  /*f790*/  ISETP.NE.AND P1, PT, R10, RZ, PT ;  /* 0x000000ff0a00720c */ /* 0x000fe40003f25270 */
[----:B------:R-:W-:Y:S02]  /*f7a0*/  ISETP.GE.U32.AND P0, PT, R2, R5, PT ;  /* 0x000000050200720c */ /* 0x000fe40003f06070 */
[----:B------:R-:W-:-:S04]  /*f7b0*/  LOP3.LUT R2, R6, R10, RZ, 0x3c, !PT ;  /* 0x0000000a06027212 */ /* 0x000fc800078e3cff */
[----:B------:R-:W-:-:S07]  /*f7c0*/  ISETP.GE.AND P2, PT, R2, RZ, PT ;  /* 0x000000ff0200720c */ /* 0x000fce0003f46270 */
[----:B------:R-:W-:-:S06]  /*f7d0*/  @P0 VIADD R8, R8, 0x1 ;  /* 0x0000000108080836 */ /* 0x000fcc0000000000 */
[----:B------:R-:W-:Y:S01]  /*f7e0*/  @!P2 IMAD.MOV R8, RZ, RZ, -R8 ;  /* 0x000000ffff08a224 */ /* 0x000fe200078e0a08 */
[----:B------:R-:W-:-:S05]  /*f7f0*/  @!P1 LOP3.LUT R8, RZ, R10, RZ, 0x33, !PT ;  /* 0x0000000aff089212 */ /* 0x000fca00078e33ff */
[----:B------:R-:W-:-:S04]  /*f800*/  IMAD.MOV R3, RZ, RZ, -R8 ;  /* 0x000000ffff037224 */ /* 0x000fc800078e0a08 */
[C---:B------:R-:W-:Y:S02]  /*f810*/  IMAD R18, R10.reuse, R3, R6 ;  /* 0x000000030a127224 */ /* 0x040fe400078e0206 */
[----:B------:R-:W-:-:S05]  /*f820*/  IMAD R3, R10, 0x1000000, R8 ;  /* 0x010000000a037824 */ /* 0x000fca00078e0208 */
[----:B------:R-:W-:Y:S01]  /*f830*/  LEA R18, R18, R3, 0x10 ;  /* 0x0000000312127211 */ /* 0x000fe200078e80ff */
[----:B------:R-:W-:Y:S06]  /*f840*/  BRA `(.L_x_303) ;  /* 0x00000000001c7947 */ /* 0x000fec0003800000 */
.L_x_297:
[----:B------:R-:W-:Y:S01]  /*f850*/  UMOV UR4, URZ ;  /* 0x0000003f00047c82 */ /* 0x000fe20008000000 */
[----:B------:R-:W-:Y:S01]  /*f860*/  UMOV UR5, URZ ;  /* 0x0000003f00057c82 */ /* 0x000fe20008000000 */
[----:B------:R-:W-:Y:S01]  /*f870*/  ULDC UR6, c[0x0][0xc3c] ;  /* 0x00030f0000067ab9 */ /* 0x000fe20000000800 */
[----:B------:R-:W-:Y:S02]  /*f880*/  IMAD.MOV.U32 R16, RZ, RZ, R0 ;  /* 0x000000ffff107224 */ /* 0x000fe400078e0000 */
[----:B------:R-:W-:Y:S02]  /*f890*/  IMAD.U32 R17, RZ, RZ, UR4 ;  /* 0x00000004ff117e24 */ /* 0x000fe4000f8e00ff */
[----:B------:R-:W-:Y:S02]  /*f8a0*/  IMAD.U32 R18, RZ, RZ, UR5 ;  /* 0x00000005ff127e24 */ /* 0x000fe4000f8e00ff */
[----:B------:R-:W-:-:S07]  /*f8b0*/  IMAD.U32 R19, RZ, RZ, UR6 ;  /* 0x00000006ff137e24 */ /* 0x000fce000f8e00ff */
.L_x_303:
[----:B------:R-:W0:Y:S01]  /*f8c0*/  S2R R0, SR_TID.X ;  /* 0x0000000000007919 */ /* 0x000e220000002100 */
[----:B------:R-:W-:Y:S05]  /*f8d0*/  WARPSYNC.ALL ;  /* 0x0000000000007948 */ /* 0x000fea0003800000 */
[----:B------:R-:W-:Y:S01]  /*f8e0*/  BAR.SYNC.DEFER_BLOCKING 0x4, 0x180 ;  /* 0x0106000000007b1d */ /* 0x000fe20000010000 */
[----:B0-----:R-:W-:-:S04]  /*f8f0*/  LOP3.LUT R0, R0, 0x1f, RZ, 0xc0, !PT ;  /* 0x0000001f00007812 */ /* 0x001fc800078ec0ff */
[----:B------:R-:W-:-:S13]  /*f900*/  ISETP.NE.AND P0, PT, R0, RZ, PT ;  /* 0x000000ff0000720c */ /* 0x000fda0003f05270 */
[----:B------:R-:W0:Y:S01]  /*f910*/  @!P0 S2R R3, SR_CgaCtaId ;  /* 0x0000000000038919 */ /* 0x000e220000008800 */
[----:B------:R-:W-:-:S04]  /*f920*/  @!P0 MOV R0, 0x400 ;  /* 0x0000040000008802 */ /* 0x000fc80000000f00 */
[----:B0-----:R-:W-:-:S05]  /*f930*/  @!P0 LEA R22, R3, R0, 0x18 ;  /* 0x0000000003168211 */ /* 0x001fca00078ec0ff */
[----:B------:R2:W-:Y:S01]  /*f940*/  @!P0 STS.128 [R22+0x2a8d0], R16 ;  /* 0x02a8d01016008388 */ /* 0x0005e20000000c00 */
[----:B------:R-:W-:Y:S06]  /*f950*/  BAR.ARV 0x5, 0x180 ;  /* 0x0146000000007b1d */ /* 0x000fec0000002000 */
.L_x_294:
[----:B------:R-:W-:Y:S02]  /*f960*/  ULDC UR4, c[0x0][0xc3c] ;  /* 0x00030f0000047ab9 */ /* 0x000fe40000000800 */
[----:B-1----:R-:W-:-:S13]  /*f970*/  ISETP.GE.AND P0, PT, R19, UR4, PT ;  /* 0x0000000413007c0c */ /* 0x002fda000bf06270 */
[----:B------:R-:W-:Y:S05]  /*f980*/  @!P0 BRA `(.L_x_304) ;  /* 0xffffffb400bc8947 */ /* 0x000fea000383ffff */
[----:B------:R-:W-:Y:S05]  /*f990*/  BSYNC B8 ;  /* 0x0000000000087941 */ /* 0x000fea0003800000 */
.L_x_241:
[----:B-1----:R-:W3:Y:S01]  /*f9a0*/  LDL.LU R0, [R1+0x18] ;  /* 0x0000180001007983 */ /* 0x002ee20000300800 */
[----:B------:R-:W-:Y:S01]  /*f9b0*/  BSSY B0, `(.L_x_305) ;  /* 0x000000b000007945 */ /* 0x000fe20003800000 */
[----:B------:R-:W1:Y:S01]  /*f9c0*/  S2R R5, SR_CgaCtaId ;  /* 0x0000000000057919 */ /* 0x000e620000008800 */
[----:B---3--:R-:W-:-:S05]  /*f9d0*/  VIADD R0, R0, 0x1 ;  /* 0x0000000100007836 */ /* 0x008fca0000000000 */
[----:B------:R-:W-:-:S04]  /*f9e0*/  LEA.HI R2, R0, R0, RZ, 0x1 ;  /* 0x0000000000027211 */ /* 0x000fc800078f08ff */
[----:B------:R-:W-:Y:S02]  /*f9f0*/  LOP3.LUT R3, R2, 0xfffffffe, RZ, 0xc0, !PT ;  /* 0xfffffffe02037812 */ /* 0x000fe400078ec0ff */
[----:B------:R-:W-:-:S03]  /*fa00*/  MOV R2, 0x400 ;  /* 0x0000040000027802 */ /* 0x000fc60000000f00 */
[----:B------:R-:W-:Y:S01]  /*fa10*/  IMAD.IADD R0, R0, 0x1, -R3 ;  /* 0x0000000100007824 */ /* 0x000fe200078e0a03 */
[----:B-1----:R-:W-:-:S04]  /*fa20*/  LEA R4, R5, R2, 0x18 ;  /* 0x0000000205047211 */ /* 0x002fc800078ec0ff */
[----:B------:R-:W-:-:S04]  /*fa30*/  SHF.L.U32 R0, R0, 0x1f, RZ ;  /* 0x0000001f00007819 */ /* 0x000fc800000006ff */
[----:B------:R-:W1:Y:S02]  /*fa40*/  SYNCS.PHASECHK.TRANS64.TRYWAIT P0, [R4+URZ+0x2a820], R0 ;  /* 0x02a82000040075a7 */ /* 0x000e64000800017f */
[----:B-1----:R-:W-:Y:S05]  /*fa50*/  @!P0 BRA `(.L_x_306) ;  /* 0x0000003800b48947 */ /* 0x002fea0003800000 */
.L_x_425:
[----:B------:R-:W-:Y:S05]  /*fa60*/  BSYNC B0 ;  /* 0x0000000000007941 */ /* 0x000fea0003800000 */
.L_x_305:
[----:B------:R-:W-:-:S03]  /*fa70*/  UMOV UR4, 0xffffffff ;  /* 0xffffffff00047882 */ /* 0x000fc60000000000 */
[----:B------:R-:W-:Y:S05]  /*fa80*/  BRA.DIV UR4, `(.L_x_307) ;  /* 0x0000003a04bc7947 */ /* 0x000fea000b800000 */
[----:B-1----:R-:W1:Y:S02]  /*fa90*/  S2R R0, SR_TID.X ;  /* 0x0000000000007919 */ /* 0x002e640000002100 */
[----:B-1----:R-:W-:-:S04]  /*faa0*/  SHF.R.U32.HI R0, RZ, 0x5, R0 ;  /* 0x00000005ff007819 */ /* 0x002fc80000011600 */
[----:B------:R-:W-:-:S05]  /*fab0*/  LOP3.LUT R0, R0, 0x3, RZ, 0xc0, !PT ;  /* 0x0000000300007812 */ /* 0x000fca00078ec0ff */
[----:B------:R1:W3:Y:S02]  /*fac0*/  SHFL.IDX PT, R14, R0, RZ, 0x1f ;  /* 0x00001fff000e7589 */ /* 0x0002e400000e0000 */
.L_x_428:
[----:B---3--:R-:W-:Y:S01]  /*fad0*/  ISETP.NE.AND P0, PT, R14, RZ, PT ;  /* 0x000000ff0e00720c */ /* 0x008fe20003f05270 */
[----:B------:R-:W-:-:S12]  /*fae0*/  BSSY B0, `(.L_x_308) ;  /* 0x0000026000007945 */ /* 0x000fd80003800000 */
[----:B------:R-:W-:Y:S05]  /*faf0*/  @P0 BRA `(.L_x_309) ;  /* 0x0000000000900947 */ /* 0x000fea0003800000 */
[----:B------:R-:W-:-:S03]  /*fb00*/  UMOV UR4, 0xffffffff ;  /* 0xffffffff00047882 */ /* 0x000fc60000000000 */
[----:B------:R-:W-:Y:S05]  /*fb10*/  BRA.DIV UR4, `(.L_x_310) ;  /* 0x0000003a04cc7947 */ /* 0x000fea000b800000 */
[----:B------:R-:W-:-:S13]  /*fb20*/  ELECT P6, URZ, PT ;  /* 0x00000000003f782f */ /* 0x000fda00038c0000 */
.L_x_431:
[----:B------:R-:W-:Y:S05]  /*fb30*/  @!P6 BRA `(.L_x_309) ;  /* 0x000000000080e947 */ /* 0x000fea0003800000 */
[----:B-1----:R-:W3:Y:S02]  /*fb40*/  LDL R0, [R1+0x1c] ;  /* 0x00001c0001007983 */ /* 0x002ee40000100800 */
[----:B---3--:R-:W-:-:S13]  /*fb50*/  R2UR UR4, R0 ;  /* 0x00000000000472ca */ /* 0x008fda00000e0000 */
[----:B------:R-:W-:-:S06]  /*fb60*/  ULOP3.LUT UR4, UR4, 0x2, URZ, 0xfc, !UPT ;  /* 0x0000000204047892 */ /* 0x000fcc000f8efc3f */
[----:B------:R-:W-:-:S04]  /*fb70*/  MOV R0, UR4 ;  /* 0x0000000400007c02 */ /* 0x000fc80008000f00 */
[----:B------:R-:W-:-:S13]  /*fb80*/  ISETP.NE.AND P0, PT, R0, 0x3, PT ;  /* 0x000000030000780c */ /* 0x000fda0003f05270 */
[----:B------:R-:W-:Y:S05]  /*fb90*/  @!P0 BRA `(.L_x_311) ;  /* 0x0000000000048947 */ /* 0x000fea0003800000 */
[----:B------:R-:W-:Y:S01]  /*fba0*/  BPT.TRAP 0x1 ;  /* 0x000000040000795c */ /* 0x000fe20000300000 */
.L_x_311:
[C---:B------:R-:W-:Y:S01]  /*fbb0*/  IMAD R5, R27.reuse, 0x8, R4 ;  /* 0x000000081b057824 */ /* 0x040fe200078e0204 */
[----:B------:R-:W-:Y:S01]  /*fbc0*/  SHF.L.U32 R0, R28, 0x1f, RZ ;  /* 0x0000001f1c007819 */ /* 0x000fe200000006ff */
[----:B------:R-:W-:-:S03]  /*fbd0*/  VIADD R27, R27, 0x1 ;  /* 0x000000011b1b7836 */ /* 0x000fc60000000000 */
[----:B------:R-:W1:Y:S02]  /*fbe0*/  SYNCS.PHASECHK.TRANS64.TRYWAIT P1, [R5+URZ+0x2a840], R0 ;  /* 0x02a84000050075a7 */ /* 0x000e64000802017f */
[----:B------:R-:W-:-:S04]  /*fbf0*/  ISETP.NE.AND P2, PT, R27, 0x2, PT ;  /* 0x000000021b00780c */ /* 0x000fc80003f45270 */
[----:B------:R-:W-:Y:S01]  /*fc00*/  SEL R3, RZ, 0x1, P2 ;  /* 0x00000001ff037807 */ /* 0x000fe20001000000 */
[----:B-1----:R-:W-:Y:S08]  /*fc10*/  @!P1 BRA `(.L_x_312) ;  /* 0x0000003800ac9947 */ /* 0x002ff00003800000 */
.L_x_432:
[----:B------:R-:W-:Y:S02]  /*fc20*/  SEL R27, R27, RZ, P2 ;  /* 0x000000ff1b1b7207 */ /* 0x000fe40001000000 */
[----:B------:R-:W-:Y:S01]  /*fc30*/  LOP3.LUT R2, R28, R3, RZ, 0x3c, !PT ;  /* 0x000000031c027212 */ /* 0x000fe200078e3cff */
[----:B------:R-:W-:Y:S06]  /*fc40*/  @!P0 BRA `(.L_x_313) ;  /* 0x0000000000048947 */ /* 0x000fec0003800000 */
[----:B------:R-:W-:Y:S01]  /*fc50*/  BPT.TRAP 0x1 ;  /* 0x000000040000795c */ /* 0x000fe20000300000 */
.L_x_313:
[----:B------:R-:W-:Y:S01]  /*fc60*/  IMAD R27, R27, 0x8, R4 ;  /* 0x000000081b1b7824 */ /* 0x000fe200078e0204 */
[----:B------:R-:W-:-:S04]  /*fc70*/  SHF.L.U32 R2, R2, 0x1f, RZ ;  /* 0x0000001f02027819 */ /* 0x000fc800000006ff */
[----:B------:R-:W3:Y:S02]  /*fc80*/  SYNCS.PHASECHK.TRANS64.TRYWAIT P1, [R27+URZ+0x2a840], R2 ;  /* 0x02a840021b0075a7 */ /* 0x000ee4000802017f */
[----:B---3--:R-:W-:Y:S05]  /*fc90*/  @!P1 BRA `(.L_x_314) ;  /* 0x0000003800a09947 */ /* 0x008fea0003800000 */
.L_x_433:
[----:B------:R-:W-:Y:S05]  /*fca0*/  @!P0 BRA `(.L_x_315) ;  /* 0x0000000000048947 */ /* 0x000fea0003800000 */
[----:B------:R-:W-:Y:S01]  /*fcb0*/  BPT.TRAP 0x1 ;  /* 0x000000040000795c */ /* 0x000fe20000300000 */
.L_x_315:
[----:B------:R-:W4:Y:S02]  /*fcc0*/  SYNCS.PHASECHK.TRANS64.TRYWAIT P1, [R5+URZ+0x2a860], R0 ;  /* 0x02a86000050075a7 */ /* 0x000f24000802017f */
[----:B----4-:R-:W-:Y:S05]  /*fcd0*/  @!P1 BRA `(.L_x_316) ;  /* 0x0000003800a49947 */ /* 0x010fea0003800000 */
.L_x_434:
[----:B------:R-:W-:Y:S05]  /*fce0*/  @!P0 BRA `(.L_x_317) ;  /* 0x0000000000048947 */ /* 0x000fea0003800000 */
[----:B------:R-:W-:Y:S01]  /*fcf0*/  BPT.TRAP 0x1 ;  /* 0x000000040000795c */ /* 0x000fe20000300000 */
.L_x_317:
[----:B------:R0:W0:Y:S02]  /*fd00*/  SYNCS.PHASECHK.TRANS64.TRYWAIT P0, [R27+URZ+0x2a860], R2 ;  /* 0x02a860021b0075a7 */ /* 0x000024000800017f */
[----:B0-----:R-:W-:Y:S05]  /*fd10*/  @!P0 NANOSLEEP.SYNCS 0x989680 ;  /* 0x009896800000895d */ /* 0x001fea0003900000 */
[----:B------:R-:W0:Y:S02]  /*fd20*/  @!P0 SYNCS.PHASECHK.TRANS64 P0, [R27+URZ+0x2a860], R2 ;  /* 0x02a860021b0085a7 */ /* 0x000e24000800007f */
[----:B0-----:R-:W-:Y:S05]  /*fd30*/  @!P0 BRA `(.L_x_317) ;  /* 0xfffffffc00f08947 */ /* 0x001fea000383ffff */
.L_x_309:
[----:B------:R-:W-:Y:S05]  /*fd40*/  BSYNC B0 ;  /* 0x0000000000007941 */ /* 0x000fea0003800000 */
.L_x_308:
[----:B------:R-:W-:Y:S05]  /*fd50*/  EXIT ;  /* 0x000000000000794d */ /* 0x000fea0003800000 */
.L_x_188:
[----:B0-----:R-:W-:-:S04]  /*fd60*/  IMAD.U32 R3, RZ, RZ, UR40 ;  /* 0x00000028ff037e24 */ /* 0x001fc8000f8e00ff */
[----:B------:R0:W1:Y:S03]  /*fd70*/  SYNCS.PHASECHK.TRANS64.TRYWAIT P1, [R3+URZ+0x2a800], R0 ;  /* 0x02a80000030075a7 */ /* 0x000066000802017f */
[----:B-1----:R-:W-:Y:S05]  /*fd80*/  @!P1 NANOSLEEP.SYNCS 0x989680 ;  /* 0x009896800000995d */ /* 0x002fea0003900000 */
[----:B------:R-:W1:Y:S02]  /*fd90*/  @!P1 SYNCS.PHASECHK.TRANS64 P1, [R3+URZ+0x2a800], R0 ;  /* 0x02a80000030095a7 */ /* 0x000e64000802007f */
[----:B-1----:R-:W-:Y:S05]  /*fda0*/  @!P1 BRA `(.L_x_188) ;  /* 0xfffffffc00ec9947 */ /* 0x002fea000383ffff */
[----:B------:R-:W-:Y:S05]  /*fdb0*/  BRA `(.L_x_318) ;  /* 0xffffff1c00687947 */ /* 0x000fea000383ffff */
.L_x_192:
[----:B-1----:R1:W2:Y:S02]  /*fdc0*/  SYNCS.PHASECHK.TRANS64.TRYWAIT P1, [R0+URZ+0x2a830], R3 ;  /* 0x02a83003000075a7 */ /* 0x0022a4000802017f */
[----:B--2---:R-:W-:Y:S05]  /*fdd0*/  @!P1 NANOSLEEP.SYNCS 0x989680 ;  /* 0x009896800000995d */ /* 0x004fea0003900000 */
[----:B------:R-:W2:Y:S02]  /*fde0*/  @!P1 SYNCS.PHASECHK.TRANS64 P1, [R0+URZ+0x2a830], R3 ;  /* 0x02a83003000095a7 */ /* 0x000ea4000802007f */
[----:B--2---:R-:W-:Y:S05]  /*fdf0*/  @!P1 BRA `(.L_x_192) ;  /* 0xfffffffc00f09947 */ /* 0x004fea000383ffff */
[----:B------:R-:W-:Y:S05]  /*fe00*/  BRA `(.L_x_191) ;  /* 0xffffff1c00887947 */ /* 0x000fea000383ffff */
.L_x_198:
[----:B-1----:R-:W-:-:S04]  /*fe10*/  IMAD.U32 R12, RZ, RZ, UR9 ;  /* 0x00000009ff0c7e24 */ /* 0x002fc8000f8e00ff */
[----:B------:R1:W2:Y:S03]  /*fe20*/  SYNCS.PHASECHK.TRANS64.TRYWAIT P1, [R12+URZ+0x2a830], R9 ;  /* 0x02a830090c0075a7 */ /* 0x0002a6000802017f */
[----:B--2---:R-:W-:Y:S05]  /*fe30*/  @!P1 NANOSLEEP.SYNCS 0x989680 ;  /* 0x009896800000995d */ /* 0x004fea0003900000 */
[----:B------:R-:W2:Y:S02]  /*fe40*/  @!P1 SYNCS.PHASECHK.TRANS64 P1, [R12+URZ+0x2a830], R9 ;  /* 0x02a830090c0095a7 */ /* 0x000ea4000802007f */
[----:B--2---:R-:W-:Y:S05]  /*fe50*/  @!P1 BRA `(.L_x_198) ;  /* 0xfffffffc00ec9947 */ /* 0x004fea000383ffff */
[----:B------:R-:W-:Y:S05]  /*fe60*/  BRA `(.L_x_197) ;  /* 0xffffff4400647947 */ /* 0x000fea000383ffff */
.L_x_202:
[----:B01----:R-:W-:-:S04]  /*fe70*/  IMAD.U32 R9, RZ, RZ, UR10 ;  /* 0x0000000aff097e24 */ /* 0x003fc8000f8e00ff */
[----:B------:R0:W1:Y:S03]  /*fe80*/  SYNCS.PHASECHK.TRANS64.TRYWAIT P1, [R9+URZ+0x2a850], R8 ;  /* 0x02a85008090075a7 */ /* 0x000066000802017f */
[----:B-1----:R-:W-:Y:S05]  /*fe90*/  @!P1 NANOSLEEP.SYNCS 0x989680 ;  /* 0x009896800000995d */ /* 0x002fea0003900000 */
[----:B------:R-:W1:Y:S02]  /*fea0*/  @!P1 SYNCS.PHASECHK.TRANS64 P1, [R9+URZ+0x2a850], R8 ;  /* 0x02a85008090095a7 */ /* 0x000e64000802007f */
[----:B-1----:R-:W-:Y:S05]  /*feb0*/  @!P1 BRA `(.L_x_202) ;  /* 0xfffffffc00ec9947 */ /* 0x002fea000383ffff */
[----:B------:R-:W-:Y:S05]  /*fec0*/  BRA `(.L_x_201) ;  /* 0xffffff4c00a47947 */ /* 0x000fea000383ffff */
.L_x_209:
[----:B-1----:R-:W-:-:S04]  /*fed0*/  MOV R5, UR5 ;  /* 0x0000000500057c02 */ /* 0x002fc80008000f00 */
[----:B------:R1:W2:Y:S03]  /*fee0*/  SYNCS.PHASECHK.TRANS64.TRYWAIT P1, [R5+URZ+0x2a850], R4 ;  /* 0x02a85004050075a7 */ /* 0x0002a6000802017f */
[----:B--2---:R-:W-:Y:S05]  /*fef0*/  @!P1 NANOSLEEP.SYNCS 0x989680 ;  /* 0x009896800000995d */ /* 0x004fea0003900000 */
[----:B------:R-:W2:Y:S02]  /*ff00*/  @!P1 SYNCS.PHASECHK.TRANS64 P1, [R5+URZ+0x2a850], R4 ;  /* 0x02a85004050095a7 */ /* 0x000ea4000802007f */
[----:B--2---:R-:W-:Y:S05]  /*ff10*/  @!P1 BRA `(.L_x_209) ;  /* 0xfffffffc00ec9947 */ /* 0x004fea000383ffff */
[----:B------:R-:W-:Y:S05]  /*ff20*/  BRA `(.L_x_208) ;  /* 0xffffff6800c07947 */ /* 0x000fea000383ffff */
.L_x_255:
[----:B------:R-:W-:Y:S01]  /*ff30*/  SHF.R.U32.HI R7, RZ, 0x5, R21 ;  /* 0x00000005ff077819 */ /* 0x000fe20000011615 */
[----:B------:R-:W-:Y:S01]  /*ff40*/  BSSY B0, `(.L_x_319) ;  /* 0x0000009000007945 */ /* 0x000fe20003800000 */
[----:B------:R-:W-:Y:S02]  /*ff50*/  IMAD.MOV.U32 R12, RZ, RZ, RZ ;  /* 0x000000ffff0c7224 */ /* 0x000fe400078e00ff */
[----:B------:R-:W-:Y:S01]  /*ff60*/  LOP3.LUT R7, R7, 0x3, RZ, 0xc0, !PT ;  /* 0x0000000307077812 */ /* 0x000fe200078ec0ff */
[----:B------:R-:W-:Y:S02]  /*ff70*/  IMAD.MOV.U32 R11, RZ, RZ, 0x1f ;  /* 0x0000001fff0b7424 */ /* 0x000fe400078e00ff */
[----:B------:R-:W-:Y:S02]  /*ff80*/  IMAD.MOV.U32 R15, RZ, RZ, -0x1 ;  /* 0xffffffffff0f7424 */ /* 0x000fe400078e00ff */
[----:B------:R-:W-:-:S07]  /*ff90*/  IMAD.MOV.U32 R13, RZ, RZ, R7 ;  /* 0x000000ffff0d7224 */ /* 0x000fce00078e0007 */
[----:B-----5:R-:W-:Y:S05]  /*ffa0*/  WARPSYNC.COLLECTIVE R15, `(.L_x_320) ;  /* 0x000000000f087348 */ /* 0x020fea0003c00000 */
[----:B------:R0:W1:Y:S02]  /*ffb0*/  SHFL.IDX P6, R14, R13, R12, R11 ;  /* 0x0000000c0d0e7389 */ /* 0x00006400000c000b */
[----:B01---5:R-:W-:Y:S01]  /*ffc0*/  ENDCOLLECTIVE ;  /* 0x000000000000791b */ /* 0x023fe20003800000 */
.L_x_320:
[----:B------:R-:W-:Y:S05]  /*ffd0*/  BSYNC B0 ;  /* 0x0000000000007941 */ /* 0x000fea0003800000 */
.L_x_319:
[----:B------:R-:W-:Y:S05]  /*ffe0*/  BRA `(.L_x_321) ;  /* 0xffffffc000347947 */ /* 0x000fea000383ffff */
.L_x_258:
[----:B0-----:R0:W1:Y:S02]  /*fff0*/  SYNCS.PHASECHK.TRANS64.TRYWAIT P0, [R7+URZ+0x2a840], R2 ;  /* 0x02a84002070075a7 */ /* 0x001064000800017f */
[----:B-1----:R-:W-:Y:S05]  /*10000*/  @!P0 NANOSLEEP.SYNCS 0x989680 ;  /* 0x009896800000895d */ /* 0x002fea0003900000 */
[----:B------:R-:W1:Y:S02]  /*10010*/  @!P0 SYNCS.PHASECHK.TRANS64 P0, [R7+URZ+0x2a840], R2 ;  /* 0x02a84002070085a7 */ /* 0x000e64000800007f */
[----:B-1----:R-:W-:Y:S05]  /*10020*/  @!P0 BRA `(.L_x_258) ;  /* 0xfffffffc00f08947 */ /* 0x002fea000383ffff */
[----:B------:R-:W-:Y:S05]  /*10030*/  BRA `(.L_x_322) ;  /* 0xffffffc000907947 */ /* 0x000fea000383ffff */
.L_x_259:
        /* <DEDUP_REMOVED lines=8> */
.L_x_324:
[----:B------:R-:W-:Y:S05]  /*100c0*/  BSYNC B0 ;  /* 0x0000000000007941 */ /* 0x000fea0003800000 */
.L_x_323:
[----:B------:R-:W-:Y:S02]  /*100d0*/  IMAD.MOV.U32 R13, RZ, RZ, R4 ;  /* 0x000000ffff0d7224 */ /* 0x000fe400078e0004 */
[----:B------:R-:W-:Y:S02]  /*100e0*/  IMAD.MOV.U32 R12, RZ, RZ, RZ ;  /* 0x000000ffff0c7224 */ /* 0x000fe400078e00ff */
[----:B------:R-:W-:Y:S02]  /*100f0*/  IMAD.MOV.U32 R11, RZ, RZ, 0x181f ;  /* 0x0000181fff0b7424 */ /* 0x000fe400078e00ff */
[----:B------:R-:W-:Y:S02]  /*10100*/  IMAD.MOV.U32 R15, RZ, RZ, -0x1 ;  /* 0xffffffffff0f7424 */ /* 0x000fe400078e00ff */
[----:B------:R-:W-:Y:S02]  /*10110*/  IMAD.MOV.U32 R2, RZ, RZ, R14 ;  /* 0x000000ffff027224 */ /* 0x000fe400078e000e */
[----:B------:R-:W-:-:S07]  /*10120*/  @P0 IMAD R8, R5, 0x2, R22 ;  /* 0x0000000205080824 */ /* 0x000fce00078e0216 */
[----:B------:R-:W-:Y:S05]  /*10130*/  WARPSYNC.COLLECTIVE R15, `(.L_x_325) ;  /* 0x000000000f087348 */ /* 0x000fea0003c00000 */
[----:B------:R0:W1:Y:S02]  /*10140*/  SHFL.IDX P6, R14, R13, R12, R11 ;  /* 0x0000000c0d0e7389 */ /* 0x00006400000c000b */
[----:B01----:R-:W-:Y:S01]  /*10150*/  ENDCOLLECTIVE ;  /* 0x000000000000791b */ /* 0x003fe20003800000 */
.L_x_325:
[----:B------:R-:W-:Y:S02]  /*10160*/  IMAD.MOV.U32 R13, RZ, RZ, R0 ;  /* 0x000000ffff0d7224 */ /* 0x000fe400078e0000 */
[----:B------:R-:W-:Y:S01]  /*10170*/  IMAD.MOV.U32 R12, RZ, RZ, 0x1 ;  /* 0x00000001ff0c7424 */ /* 0x000fe200078e00ff */
[----:B------:R-:W-:-:S07]  /*10180*/  MOV R3, R14 ;  /* 0x0000000e00037202 */ /* 0x000fce0000000f00 */
[----:B------:R-:W-:Y:S05]  /*10190*/  WARPSYNC.COLLECTIVE R15, `(.L_x_326) ;  /* 0x000000000f087348 */ /* 0x000fea0003c00000 */
[----:B------:R0:W1:Y:S02]  /*101a0*/  SHFL.IDX P6, R14, R13, R12, R11 ;  /* 0x0000000c0d0e7389 */ /* 0x00006400000c000b */
[----:B01----:R-:W-:Y:S01]  /*101b0*/  ENDCOLLECTIVE ;  /* 0x000000000000791b */ /* 0x003fe20003800000 */
.L_x_326:
[----:B------:R-:W-:-:S05]  /*101c0*/  @P0 LEA R3, P1, R9, R3, 0x1 ;  /* 0x0000000309030211 */ /* 0x000fca00078208ff */
[----:B------:R-:W-:Y:S01]  /*101d0*/  @P0 IMAD.X R2, RZ, RZ, R2, P1 ;  /* 0x000000ffff020224 */ /* 0x000fe200008e0602 */
[----:B------:R-:W-:-:S04]  /*101e0*/  ISETP.GE.AND P1, PT, R6, 0x11, PT ;  /* 0x000000110600780c */ /* 0x000fc80003f26270 */
[----:B------:R-:W-:Y:S01]  /*101f0*/  @P0 LOP3.LUT R3, R3, R2, RZ, 0x3c, !PT ;  /* 0x0000000203030212 */ /* 0x000fe200078e3cff */
[----:B------:R-:W-:-:S03]  /*10200*/  IMAD.MOV.U32 R13, RZ, RZ, R4 ;  /* 0x000000ffff0d7224 */ /* 0x000fc600078e0004 */
[----:B------:R-:W-:-:S04]  /*10210*/  @P0 LOP3.LUT R2, R3, R2, RZ, 0x3c, !PT ;  /* 0x0000000203020212 */ /* 0x000fc800078e3cff */
[----:B------:R-:W-:-:S05]  /*10220*/  @P0 LOP3.LUT R3, R3, R2, RZ, 0x3c, !PT ;  /* 0x0000000203030212 */ /* 0x000fca00078e3cff */
[----:B------:R-:W-:Y:S01]  /*10230*/  @!PT LDS RZ, [RZ] ;  /* 0x00000000fffff984 */ /* 0x000fe20000000800 */
[----:B------:R-:W-:Y:S01]  /*10240*/  @!PT LDS RZ, [RZ] ;  /* 0x00000000fffff984 */ /* 0x000fe20000000800 */
[----:B------:R-:W-:Y:S01]  /*10250*/  @!PT LDS RZ, [RZ] ;  /* 0x00000000fffff984 */ /* 0x000fe20000000800 */
[----:B------:R-:W-:Y:S04]  /*10260*/  @P0 LDGSTS.E.BYPASS.LTC128B.128 [R8+0x18400], desc[UR36][R2.64], !P4 ;  /* 0x1840000002080fae */ /* 0x000fe8000e101d64 */
[----:B------:R-:W-:Y:S04]  /*10270*/  @P0 LDGSTS.E.BYPASS.LTC128B.128 [R8+0x1b400], desc[UR36][R2.64+0x80], !P3 ;  /* 0x1b40008002080fae */ /* 0x000fe8000d901d64 */
[----:B------:R0:W-:Y:S02]  /*10280*/  @P0 LDGSTS.E.BYPASS.LTC128B.128 [R8+0x1e400], desc[UR36][R2.64+0x100], !P2 ;  /* 0x1e40010002080fae */ /* 0x0001e4000d101d64 */
[----:B0-----:R-:W-:-:S07]  /*10290*/  IMAD.MOV.U32 R2, RZ, RZ, R14 ;  /* 0x000000ffff027224 */ /* 0x001fce00078e000e */
[----:B------:R-:W-:Y:S05]  /*102a0*/  WARPSYNC.COLLECTIVE R15, `(.L_x_327) ;  /* 0x000000000f087348 */ /* 0x000fea0003c00000 */
[----:B------:R0:W1:Y:S02]  /*102b0*/  SHFL.IDX P6, R14, R13, R12, R11 ;  /* 0x0000000c0d0e7389 */ /* 0x00006400000c000b */
[----:B01----:R-:W-:Y:S01]  /*102c0*/  ENDCOLLECTIVE ;  /* 0x000000000000791b */ /* 0x003fe20003800000 */
.L_x_327:
[----:B------:R-:W-:Y:S02]  /*102d0*/  @P1 IMAD R8, R5, 0x2, R22 ;  /* 0x0000000205081824 */ /* 0x000fe400078e0216 */
[----:B------:R-:W-:Y:S02]  /*102e0*/  IMAD.MOV.U32 R13, RZ, RZ, R0 ;  /* 0x000000ffff0d7224 */ /* 0x000fe400078e0000 */
[----:B------:R-:W-:Y:S01]  /*102f0*/  IMAD.MOV.U32 R12, RZ, RZ, 0x2 ;  /* 0x00000002ff0c7424 */ /* 0x000fe200078e00ff */
[----:B------:R-:W-:-:S07]  /*10300*/  MOV R3, R14 ;  /* 0x0000000e00037202 */ /* 0x000fce0000000f00 */
[----:B------:R-:W-:Y:S05]  /*10310*/  WARPSYNC.COLLECTIVE R15, `(.L_x_328) ;  /* 0x000000000f087348 */ /* 0x000fea0003c00000 */
[----:B------:R0:W1:Y:S02]  /*10320*/  SHFL.IDX P6, R14, R13, R12, R11 ;  /* 0x0000000c0d0e7389 */ /* 0x00006400000c000b */
[----:B01----:R-:W-:Y:S01]  /*10330*/  ENDCOLLECTIVE ;  /* 0x000000000000791b */ /* 0x003fe20003800000 */
.L_x_328:
[----:B------:R-:W-:-:S05]  /*10340*/  @P1 LEA R3, P0, R9, R3, 0x1 ;  /* 0x0000000309031211 */ /* 0x000fca00078008ff */
[----:B------:R-:W-:-:S05]  /*10350*/  @P1 IMAD.X R2, RZ, RZ, R2, P0 ;  /* 0x000000ffff021224 */ /* 0x000fca00000e0602 */
[----:B------:R-:W-:Y:S02]  /*10360*/  @P1 LOP3.LUT R3, R3, R2, RZ, 0x3c, !PT ;  /* 0x0000000203031212 */ /* 0x000fe400078e3cff */
[----:B------:R-:W-:Y:S02]  /*10370*/  MOV R13, R4 ;  /* 0x00000004000d7202 */ /* 0x000fe40000000f00 */
[----:B------:R-:W-:-:S04]  /*10380*/  @P1 LOP3.LUT R2, R3, R2, RZ, 0x3c, !PT ;  /* 0x0000000203021212 */ /* 0x000fc800078e3cff */
[----:B------:R-:W-:-:S05]  /*10390*/  @P1 LOP3.LUT R3, R3, R2, RZ, 0x3c, !PT ;  /* 0x0000000203031212 */ /* 0x000fca00078e3cff */
[----:B------:R-:W-:Y:S01]  /*103a0*/  @!PT LDS RZ, [RZ] ;  /* 0x00000000fffff984 */ /* 0x000fe20000000800 */
[----:B------:R-:W-:Y:S01]  /*103b0*/  @!PT LDS RZ, [RZ] ;  /* 0x00000000fffff984 */ /* 0x000fe20000000800 */
[----:B------:R-:W-:Y:S01]  /*103c0*/  @!PT LDS RZ, [RZ] ;  /* 0x00000000fffff984 */ /* 0x000fe20000000800 */
[----:B------:R-:W-:Y:S04]  /*103d0*/  @P1 LDGSTS.E.BYPASS.LTC128B.128 [R8+0x18c00], desc[UR36][R2.64], !P4 ;  /* 0x18c0000002081fae */ /* 0x000fe8000e101d64 */
[----:B------:R-:W-:Y:S04]  /*103e0*/  @P1 LDGSTS.E.BYPASS.LTC128B.128 [R8+0x1bc00], desc[UR36][R2.64+0x80], !P3 ;  /* 0x1bc0008002081fae */ /* 0x000fe8000d901d64 */
[----:B------:R0:W-:Y:S01]  /*103f0*/  @P1 LDGSTS.E.BYPASS.LTC128B.128 [R8+0x1ec00], desc[UR36][R2.64+0x100], !P2 ;  /* 0x1ec0010002081fae */ /* 0x0001e2000d101d64 */
[----:B------:R-:W-:Y:S01]  /*10400*/  ISETP.GE.AND P1, PT, R6, 0x21, PT ;  /* 0x000000210600780c */ /* 0x000fe20003f26270 */
[----:B0-----:R-:W-:-:S12]  /*10410*/  IMAD.MOV.U32 R2, RZ, RZ, R14 ;  /* 0x000000ffff027224 */ /* 0x001fd800078e000e */
[----:B------:R-:W-:Y:S05]  /*10420*/  WARPSYNC.COLLECTIVE R15, `(.L_x_329) ;  /* 0x000000000f087348 */ /* 0x000fea0003c00000 */
[----:B------:R0:W1:Y:S02]  /*10430*/  SHFL.IDX P6, R14, R13, R12, R11 ;  /* 0x0000000c0d0e7389 */ /* 0x00006400000c000b */
[----:B01----:R-:W-:Y:S01]  /*10440*/  ENDCOLLECTIVE ;  /* 0x000000000000791b */ /* 0x003fe20003800000 */
.L_x_329:
[----:B------:R-:W-:Y:S02]  /*10450*/  @P1 IMAD R8, R5, 0x2, R22 ;  /* 0x0000000205081824 */ /* 0x000fe400078e0216 */
[----:B------:R-:W-:Y:S02]  /*10460*/  IMAD.MOV.U32 R13, RZ, RZ, R0 ;  /* 0x000000ffff0d7224 */ /* 0x000fe400078e0000 */
[----:B------:R-:W-:Y:S02]  /*10470*/  IMAD.MOV.U32 R12, RZ, RZ, 0x3 ;  /* 0x00000003ff0c7424 */ /* 0x000fe400078e00ff */
[----:B------:R-:W-:-:S07]  /*10480*/  IMAD.MOV.U32 R3, RZ, RZ, R14 ;  /* 0x000000ffff037224 */ /* 0x000fce00078e000e */
[----:B------:R-:W-:Y:S05]  /*10490*/  WARPSYNC.COLLECTIVE R15, `(.L_x_330) ;  /* 0x000000000f087348 */ /* 0x000fea0003c00000 */
[----:B------:R0:W1:Y:S02]  /*104a0*/  SHFL.IDX P6, R14, R13, R12, R11 ;  /* 0x0000000c0d0e7389 */ /* 0x00006400000c000b */
[----:B01----:R-:W-:Y:S01]  /*104b0*/  ENDCOLLECTIVE ;  /* 0x000000000000791b */ /* 0x003fe20003800000 */
.L_x_330:
[----:B------:R-:W-:-:S05]  /*104c0*/  @P1 LEA R3, P0, R9, R3, 0x1 ;  /* 0x0000000309031211 */ /* 0x000fca00078008ff */
[----:B------:R-:W-:-:S05]  /*104d0*/  @P1 IMAD.X R2, RZ, RZ, R2, P0 ;  /* 0x000000ffff021224 */ /* 0x000fca00000e0602 */
        /* <DEDUP_REMOVED lines=10> */
[----:B------:R-:W-:Y:S02]  /*10580*/  ISETP.GE.AND P1, PT, R6, 0x31, PT ;  /* 0x000000310600780c */ /* 0x000fe40003f26270 */
[----:B0-----:R-:W-:-:S11]  /*10590*/  MOV R2, R14 ;  /* 0x0000000e00027202 */ /* 0x001fd60000000f00 */
[----:B------:R-:W-:Y:S05]  /*105a0*/  WARPSYNC.COLLECTIVE R15, `(.L_x_331) ;  /* 0x000000000f087348 */ /* 0x000fea0003c00000 */
[----:B------:R0:W1:Y:S02]  /*105b0*/  SHFL.IDX P6, R14, R13, R12, R11 ;  /* 0x0000000c0d0e7389 */ /* 0x00006400000c000b */
[----:B01----:R-:W-:Y:S01]  /*105c0*/  ENDCOLLECTIVE ;  /* 0x000000000000791b */ /* 0x003fe20003800000 */
.L_x_331:
[----:B------:R-:W-:Y:S02]  /*105d0*/  @P1 IMAD R8, R5, 0x2, R22 ;  /* 0x0000000205081824 */ /* 0x000fe400078e0216 */
[----:B------:R-:W-:Y:S01]  /*105e0*/  IMAD.MOV.U32 R13, RZ, RZ, R0 ;  /* 0x000000ffff0d7224 */ /* 0x000fe200078e0000 */
[----:B------:R-:W-:Y:S01]  /*105f0*/  MOV R12, 0x4 ;  /* 0x00000004000c7802 */ /* 0x000fe20000000f00 */
[----:B------:R-:W-:-:S07]  /*10600*/  IMAD.MOV.U32 R3, RZ, RZ, R14 ;  /* 0x000000ffff037224 */ /* 0x000fce00078e000e */
[----:B------:R-:W-:Y:S05]  /*10610*/  WARPSYNC.COLLECTIVE R15, `(.L_x_332) ;  /* 0x000000000f087348 */ /* 0x000fea0003c00000 */
[----:B------:R0:W1:Y:S02]  /*10620*/  SHFL.IDX P6, R14, R13, R12, R11 ;  /* 0x0000000c0d0e7389 */ /* 0x00006400000c000b */
[----:B01----:R-:W-:Y:S01]  /*10630*/  ENDCOLLECTIVE ;  /* 0x000000000000791b */ /* 0x003fe20003800000 */
.L_x_332:
        /* <DEDUP_REMOVED lines=17> */
.L_x_333:
[----:B------:R-:W-:Y:S01]  /*10750*/  @P1 IMAD R8, R5, 0x2, R22 ;  /* 0x0000000205081824 */ /* 0x000fe200078e0216 */
[----:B------:R-:W-:Y:S01]  /*10760*/  MOV R13, R0 ;  /* 0x00000000000d7202 */ /* 0x000fe20000000f00 */
[----:B------:R-:W-:Y:S02]  /*10770*/  IMAD.MOV.U32 R12, RZ, RZ, 0x5 ;  /* 0x00000005ff0c7424 */ /* 0x000fe400078e00ff */
[----:B------:R-:W-:-:S07]  /*10780*/  IMAD.MOV.U32 R3, RZ, RZ, R14 ;  /* 0x000000ffff037224 */ /* 0x000fce00078e000e */
[----:B------:R-:W-:Y:S05]  /*10790*/  WARPSYNC.COLLECTIVE R15, `(.L_x_334) ;  /* 0x000000000f087348 */ /* 0x000fea0003c00000 */
[----:B------:R0:W1:Y:S02]  /*107a0*/  SHFL.IDX P6, R14, R13, R12, R11 ;  /* 0x0000000c0d0e7389 */ /* 0x00006400000c000b */
[----:B01----:R-:W-:Y:S01]  /*107b0*/  ENDCOLLECTIVE ;  /* 0x000000000000791b */ /* 0x003fe20003800000 */
.L_x_334:
[----:B------:R-:W-:-:S05]  /*107c0*/  @P1 LEA R3, P0, R9, R3, 0x1 ;  /* 0x0000000309031211 */ /* 0x000fca00078008ff */
[----:B------:R-:W-:-:S05]  /*107d0*/  @P1 IMAD.X R2, RZ, RZ, R2, P0 ;  /* 0x000000ffff021224 */ /* 0x000fca00000e0602 */
[----:B------:R-:W-:Y:S01]  /*107e0*/  @P1 LOP3.LUT R3, R3, R2, RZ, 0x3c, !PT ;  /* 0x0000000203031212 */ /* 0x000fe200078e3cff */
[----:B------:R-:W-:-:S03]  /*107f0*/  IMAD.MOV.U32 R13, RZ, RZ, R4 ;  /* 0x000000ffff0d7224 */ /* 0x000fc600078e0004 */
[----:B------:R-:W-:-:S04]  /*10800*/  @P1 LOP3.LUT R2, R3, R2, RZ, 0x3c, !PT ;  /* 0x0000000203021212 */ /* 0x000fc800078e3cff */
[----:B------:R-:W-:Y:S01]  /*10810*/  @P1 LOP3.LUT R3, R3, R2, RZ, 0x3c, !PT ;  /* 0x0000000203031212 */ /* 0x000fe200078e3cff */
[----:B------:R-:W-:-:S07]  /*10820*/  IMAD.MOV.U32 R0, RZ, RZ, R14 ;  /* 0x000000ffff007224 */ /* 0x000fce00078e000e */
[----:B------:R-:W-:Y:S05]  /*10830*/  WARPSYNC.COLLECTIVE R15, `(.L_x_335) ;  /* 0x000000000f087348 */ /* 0x000fea0003c00000 */
[----:B------:R0:W1:Y:S02]  /*10840*/  SHFL.IDX P6, R14, R13, R12, R11 ;  /* 0x0000000c0d0e7389 */ /* 0x00006400000c000b */
[----:B01----:R-:W-:Y:S01]  /*10850*/  ENDCOLLECTIVE ;  /* 0x000000000000791b */ /* 0x003fe20003800000 */
.L_x_335:
[----:B------:R-:W-:Y:S01]  /*10860*/  @!PT LDS RZ, [RZ] ;  /* 0x00000000fffff984 */ /* 0x000fe20000000800 */
[----:B------:R-:W-:Y:S01]  /*10870*/  @!PT LDS RZ, [RZ] ;  /* 0x00000000fffff984 */ /* 0x000fe20000000800 */
[----:B------:R-:W-:Y:S01]  /*10880*/  @!PT LDS RZ, [RZ] ;  /* 0x00000000fffff984 */ /* 0x000fe20000000800 */
[----:B------:R-:W-:Y:S04]  /*10890*/  @P1 LDGSTS.E.BYPASS.LTC128B.128 [R8+0x1a400], desc[UR36][R2.64], !P4 ;  /* 0x1a40000002081fae */ /* 0x000fe8000e101d64 */
[----:B------:R-:W-:Y:S04]  /*108a0*/  @P1 LDGSTS.E.BYPASS.LTC128B.128 [R8+0x1d400], desc[UR36][R2.64+0x80], !P3 ;  /* 0x1d40008002081fae */ /* 0x000fe8000d901d64 */
[----:B------:R0:W-:Y:S02]  /*108b0*/  @P1 LDGSTS.E.BYPASS.LTC128B.128 [R8+0x20400], desc[UR36][R2.64+0x100], !P2 ;  /* 0x2040010002081fae */ /* 0x0001e4000d101d64 */
[----:B0-----:R-:W-:Y:S01]  /*108c0*/  IMAD.MOV.U32 R2, RZ, RZ, R14 ;  /* 0x000000ffff027224 */ /* 0x001fe200078e000e */
[----:B------:R-:W-:Y:S06]  /*108d0*/  BRA `(.L_x_336) ;  /* 0xffffffbc00e07947 */ /* 0x000fec000383ffff */
.L_x_264:
[----:B------:R-:W-:Y:S01]  /*108e0*/  IMAD.MOV.U32 R13, RZ, RZ, R5 ;  /* 0x000000ffff0d7224 */ /* 0x000fe200078e0005 */
[----:B------:R-:W-:Y:S01]  /*108f0*/  MOV R12, RZ ;  /* 0x000000ff000c7202 */ /* 0x000fe20000000f00 */
[----:B------:R-:W-:Y:S02]  /*10900*/  IMAD.MOV.U32 R11, RZ, RZ, 0x181f ;  /* 0x0000181fff0b7424 */ /* 0x000fe400078e00ff */
[----:B------:R-:W-:Y:S02]  /*10910*/  IMAD.MOV.U32 R15, RZ, RZ, -0x1 ;  /* 0xffffffffff0f7424 */ /* 0x000fe400078e00ff */
[----:B-----5:R-:W-:Y:S02]  /*10920*/  IMAD R6, R17, R6, RZ ;  /* 0x0000000611067224 */ /* 0x020fe400078e02ff */
[----:B------:R-:W-:-:S07]  /*10930*/  IMAD.IADD R4, R10, 0x1, R4 ;  /* 0x000000010a047824 */ /* 0x000fce00078e0204 */
[----:B------:R-:W-:Y:S05]  /*10940*/  WARPSYNC.COLLECTIVE R15, `(.L_x_337) ;  /* 0x000000000f087348 */ /* 0x000fea0003c00000 */
[----:B------:R0:W1:Y:S02]  /*10950*/  SHFL.IDX P6, R14, R13, R12, R11 ;  /* 0x0000000c0d0e7389 */ /* 0x00006400000c000b */
[----:B01----:R-:W-:Y:S01]  /*10960*/  ENDCOLLECTIVE ;  /* 0x000000000000791b */ /* 0x003fe20003800000 */
.L_x_337:
[C---:B------:R-:W-:Y:S01]  /*10970*/  VIADD R7, R4.reuse, 0x10 ;  /* 0x0000001004077836 */ /* 0x040fe20000000000 */
[----:B------:R-:W-:Y:S01]  /*10980*/  ISETP.GE.AND P1, PT, R4, R6, PT ;  /* 0x000000060400720c */ /* 0x000fe20003f26270 */
[----:B------:R-:W-:Y:S02]  /*10990*/  IMAD.MOV.U32 R13, RZ, RZ, R0 ;  /* 0x000000ffff0d7224 */ /* 0x000fe400078e0000 */
[----:B------:R-:W-:-:S10]  /*109a0*/  IMAD.MOV.U32 R2, RZ, RZ, R14 ;  /* 0x000000ffff027224 */ /* 0x000fd400078e000e */
[----:B------:R-:W-:Y:S05]  /*109b0*/  WARPSYNC.COLLECTIVE R15, `(.L_x_338) ;  /* 0x000000000f087348 */ /* 0x000fea0003c00000 */
[----:B------:R0:W1:Y:S02]  /*109c0*/  SHFL.IDX P6, R14, R13, R12, R11 ;  /* 0x0000000c0d0e7389 */ /* 0x00006400000c000b */
[----:B01----:R-:W-:Y:S01]  /*109d0*/  ENDCOLLECTIVE ;  /* 0x000000000000791b */ /* 0x003fe20003800000 */
.L_x_338:
[----:B------:R-:W-:Y:S02]  /*109e0*/  IMAD.MOV.U32 R13, RZ, RZ, R5 ;  /* 0x000000ffff0d7224 */ /* 0x000fe400078e0005 */
[----:B------:R-:W-:Y:S01]  /*109f0*/  IMAD.MOV.U32 R12, RZ, RZ, 0x1 ;  /* 0x00000001ff0c7424 */ /* 0x000fe200078e00ff */
[----:B------:R-:W-:-:S04]  /*10a00*/  @!P1 LEA R14, P4, R9, R14, 0x1 ;  /* 0x0000000e090e9211 */ /* 0x000fc800078808ff */
[----:B------:R-:W-:Y:S01]  /*10a10*/  @!P1 IADD3.X R3, RZ, R2, RZ, P4, !PT ;  /* 0x00000002ff039210 */ /* 0x000fe200027fe4ff */
[----:B------:R-:W-:-:S08]  /*10a20*/  @!P1 IMAD.MOV.U32 R2, RZ, RZ, R14 ;  /* 0x000000ffff029224 */ /* 0x000fd000078e000e */
[----:B------:R-:W-:Y:S05]  /*10a30*/  WARPSYNC.COLLECTIVE R15, `(.L_x_339) ;  /* 0x000000000f087348 */ /* 0x000fea0003c00000 */
[----:B------:R0:W1:Y:S02]  /*10a40*/  SHFL.IDX P6, R14, R13, R12, R11 ;  /* 0x0000000c0d0e7389 */ /* 0x00006400000c000b */
[----:B01----:R-:W-:Y:S01]  /*10a50*/  ENDCOLLECTIVE ;  /* 0x000000000000791b */ /* 0x003fe20003800000 */
.L_x_339:
[----:B------:R-:W-:Y:S01]  /*10a60*/  @!PT LDS RZ, [RZ] ;  /* 0x00000000fffff984 */ /* 0x000fe20000000800 */
[----:B------:R-:W-:Y:S01]  /*10a70*/  @!PT LDS RZ, [RZ] ;  /* 0x00000000fffff984 */ /* 0x000fe20000000800 */
[----:B------:R-:W-:Y:S01]  /*10a80*/  @!PT LDS RZ, [RZ] ;  /* 0x00000000fffff984 */ /* 0x000fe20000000800 */
[----:B------:R-:W-:Y:S04]  /*10a90*/  @!P1 LDGSTS.E.BYPASS.LTC128B.128 [R33+0xc400], desc[UR36][R2.64], !P3 ;  /* 0x0c40000002219fae */ /* 0x000fe8000d901d64 */
[----:B------:R-:W-:Y:S04]  /*10aa0*/  @!P1 LDGSTS.E.BYPASS.LTC128B.128 [R33+0x10400], desc[UR36][R2.64+0x80], !P2 ;  /* 0x1040008002219fae */ /* 0x000fe8000d101d64 */
[----:B------:R0:W-:Y:S01]  /*10ab0*/  @!P1 LDGSTS.E.BYPASS.LTC128B.128 [R33+0x14400], desc[UR36][R2.64+0x100], !P0 ;  /* 0x1440010002219fae */ /* 0x0001e2000c101d64 */
[----:B------:R-:W-:Y:S02]  /*10ac0*/  ISETP.GE.AND P1, PT, R7, R6, PT ;  /* 0x000000060700720c */ /* 0x000fe40003f26270 */
[----:B------:R-:W-:Y:S01]  /*10ad0*/  MOV R13, R0 ;  /* 0x00000000000d7202 */ /* 0x000fe20000000f00 */
[----:B0-----:R-:W-:-:S10]  /*10ae0*/  IMAD.MOV.U32 R2, RZ, RZ, R14 ;  /* 0x000000ffff027224 */ /* 0x001fd400078e000e */
[----:B------:R-:W-:Y:S05]  /*10af0*/  WARPSYNC.COLLECTIVE R15, `(.L_x_340) ;  /* 0x000000000f087348 */ /* 0x000fea0003c00000 */
[----:B------:R0:W1:Y:S02]  /*10b00*/  SHFL.IDX P6, R14, R13, R12, R11 ;  /* 0x0000000c0d0e7389 */ /* 0x00006400000c000b */
[----:B01----:R-:W-:Y:S01]  /*10b10*/  ENDCOLLECTIVE ;  /* 0x000000000000791b */ /* 0x003fe20003800000 */
.L_x_340:
[----:B------:R-:W-:Y:S01]  /*10b20*/  IMAD.MOV.U32 R13, RZ, RZ, R5 ;  /* 0x000000ffff0d7224 */ /* 0x000fe200078e0005 */
[----:B------:R-:W-:Y:S02]  /*10b30*/  MOV R12, 0x2 ;  /* 0x00000002000c7802 */ /* 0x000fe40000000f00 */
[----:B------:R-:W-:-:S05]  /*10b40*/  @!P1 LEA R14, P4, R9, R14, 0x1 ;  /* 0x0000000e090e9211 */ /* 0x000fca00078808ff */
[----:B------:R-:W-:Y:S02]  /*10b50*/  @!P1 IMAD.X R7, RZ, RZ, R2, P4 ;  /* 0x000000ffff079224 */ /* 0x000fe400020e0602 */
[----:B------:R-:W-:-:S07]  /*10b60*/  @!P1 IMAD.MOV.U32 R2, RZ, RZ, R14 ;  /* 0x000000ffff029224 */ /* 0x000fce00078e000e */
[----:B------:R-:W-:Y:S05]  /*10b70*/  WARPSYNC.COLLECTIVE R15, `(.L_x_341) ;  /* 0x000000000f087348 */ /* 0x000fea0003c00000 */
[----:B------:R0:W1:Y:S02]  /*10b80*/  SHFL.IDX P6, R14, R13, R12, R11 ;  /* 0x0000000c0d0e7389 */ /* 0x00006400000c000b */
[----:B01----:R-:W-:Y:S01]  /*10b90*/  ENDCOLLECTIVE ;  /* 0x000000000000791b */ /* 0x003fe20003800000 */
.L_x_341:
[----:B------:R-:W-:Y:S02]  /*10ba0*/  @!P1 IMAD.MOV.U32 R3, RZ, RZ, R7 ;  /* 0x000000ffff039224 */ /* 0x000fe400078e0007 */
[----:B------:R-:W-:-:S03]  /*10bb0*/  VIADD R7, R4, 0x20 ;  /* 0x0000002004077836 */ /* 0x000fc60000000000 */
[----:B------:R-:W-:Y:S01]  /*10bc0*/  @!PT LDS RZ, [RZ] ;  /* 0x00000000fffff984 */ /* 0x000fe20000000800 */
[----:B------:R-:W-:Y:S01]  /*10bd0*/  @!PT LDS RZ, [RZ] ;  /* 0x00000000fffff984 */ /* 0x000fe20000000800 */
[----:B------:R-:W-:Y:S01]  /*10be0*/  @!PT LDS RZ, [RZ] ;  /* 0x00000000fffff984 */ /* 0x000fe20000000800 */
[----:B------:R-:W-:Y:S04]  /*10bf0*/  @!P1 LDGSTS.E.BYPASS.LTC128B.128 [R33+0xcc00], desc[UR36][R2.64], !P3 ;  /* 0x0cc0000002219fae */ /* 0x000fe8000d901d64 */
[----:B------:R-:W-:Y:S01]  /*10c00*/  @!P1 LDGSTS.E.BYPASS.LTC128B.128 [R33+0x10c00], desc[UR36][R2.64+0x80], !P2 ;  /* 0x10c0008002219fae */ /* 0x000fe2000d101d64 */
[----:B------:R-:W-:-:S03]  /*10c10*/  IMAD.MOV.U32 R13, RZ, RZ, R0 ;  /* 0x000000ffff0d7224 */ /* 0x000fc600078e0000 */
[----:B------:R0:W-:Y:S01]  /*10c20*/  @!P1 LDGSTS.E.BYPASS.LTC128B.128 [R33+0x14c00], desc[UR36][R2.64+0x100], !P0 ;  /* 0x14c0010002219fae */ /* 0x0001e2000c101d64 */
[----:B------:R-:W-:Y:S01]  /*10c30*/  ISETP.GE.AND P1, PT, R7, R6, PT ;  /* 0x000000060700720c */ /* 0x000fe20003f26270 */
[----:B0-----:R-:W-:-:S12]  /*10c40*/  IMAD.MOV.U32 R2, RZ, RZ, R14 ;  /* 0x000000ffff027224 */ /* 0x001fd800078e000e */
[----:B------:R-:W-:Y:S05]  /*10c50*/  WARPSYNC.COLLECTIVE R15, `(.L_x_342) ;  /* 0x000000000f087348 */ /* 0x000fea0003c00000 */
[----:B------:R0:W1:Y:S02]  /*10c60*/  SHFL.IDX P6, R14, R13, R12, R11 ;  /* 0x0000000c0d0e7389 */ /* 0x00006400000c000b */
[----:B01----:R-:W-:Y:S01]  /*10c70*/  ENDCOLLECTIVE ;  /* 0x000000000000791b */ /* 0x003fe20003800000 */
.L_x_342:
[----:B------:R-:W-:Y:S02]  /*10c80*/  IMAD.MOV.U32 R13, RZ, RZ, R5 ;  /* 0x000000ffff0d7224 */ /* 0x000fe400078e0005 */
[----:B------:R-:W-:Y:S01]  /*10c90*/  IMAD.MOV.U32 R12, RZ, RZ, 0x3 ;  /* 0x00000003ff0c7424 */ /* 0x000fe200078e00ff */
[----:B------:R-:W-:-:S05]  /*10ca0*/  @!P1 LEA R14, P4, R9, R14, 0x1 ;  /* 0x0000000e090e9211 */ /* 0x000fca00078808ff */
[----:B------:R-:W-:Y:S02]  /*10cb0*/  @!P1 IMAD.X R7, RZ, RZ, R2, P4 ;  /* 0x000000ffff079224 */ /* 0x000fe400020e0602 */
[----:B------:R-:W-:-:S07]  /*10cc0*/  @!P1 IMAD.MOV.U32 R2, RZ, RZ, R14 ;  /* 0x000000ffff029224 */ /* 0x000fce00078e000e */
[----:B------:R-:W-:Y:S05]  /*10cd0*/  WARPSYNC.COLLECTIVE R15, `(.L_x_343) ;  /* 0x000000000f087348 */ /* 0x000fea0003c00000 */
[----:B------:R0:W1:Y:S02]  /*10ce0*/  SHFL.IDX P6, R14, R13, R12, R11 ;  /* 0x0000000c0d0e7389 */ /* 0x00006400000c000b */
[----:B01----:R-:W-:Y:S01]  /*10cf0*/  ENDCOLLECTIVE ;  /* 0x000000000000791b */ /* 0x003fe20003800000 */
.L_x_343:
[----:B------:R-:W-:Y:S01]  /*10d00*/  @!P1 IMAD.MOV.U32 R3, RZ, RZ, R7 ;  /* 0x000000ffff039224 */ /* 0x000fe200078e0007 */
[----:B------:R-:W-:-:S04]  /*10d10*/  IADD3 R7, R4, 0x30, RZ ;  /* 0x0000003004077810 */ /* 0x000fc80007ffe0ff */
        /* <DEDUP_REMOVED lines=12> */
.L_x_344:
[----:B------:R-:W-:Y:S02]  /*10de0*/  IMAD.MOV.U32 R13, RZ, RZ, R5 ;  /* 0x000000ffff0d7224 */ /* 0x000fe400078e0005 */
[----:B------:R-:W-:Y:S01]  /*10df0*/  IMAD.MOV.U32 R12, RZ, RZ, 0x4 ;  /* 0x00000004ff0c7424 */ /* 0x000fe200078e00ff */
[----:B------:R-:W-:-:S05]  /*10e00*/  @!P1 LEA R14, P4, R9, R14, 0x1 ;  /* 0x0000000e090e9211 */ /* 0x000fca00078808ff */
[----:B------:R-:W-:Y:S01]  /*10e10*/  @!P1 IMAD.X R7, RZ, RZ, R2, P4 ;  /* 0x000000ffff079224 */ /* 0x000fe200020e0602 */
[----:B------:R-:W-:-:S07]  /*10e20*/  @!P1 MOV R2, R14 ;  /* 0x0000000e00029202 */ /* 0x000fce0000000f00 */
[----:B------:R-:W-:Y:S05]  /*10e30*/  WARPSYNC.COLLECTIVE R15, `(.L_x_345) ;  /* 0x000000000f087348 */ /* 0x000fea0003c00000 */
[----:B------:R0:W1:Y:S02]  /*10e40*/  SHFL.IDX P6, R14, R13, R12, R11 ;  /* 0x0000000c0d0e7389 */ /* 0x00006400000c000b */
[----:B01----:R-:W-:Y:S01]  /*10e50*/  ENDCOLLECTIVE ;  /* 0x000000000000791b */ /* 0x003fe20003800000 */
.L_x_345:
[----:B------:R-:W-:Y:S02]  /*10e60*/  @!P1 IMAD.MOV.U32 R3, RZ, RZ, R7 ;  /* 0x000000ffff039224 */ /* 0x000fe400078e0007 */
[----:B------:R-:W-:-:S03]  /*10e70*/  VIADD R7, R4, 0x40 ;  /* 0x0000004004077836 */ /* 0x000fc60000000000 */
[----:B------:R-:W-:Y:S01]  /*10e80*/  @!PT LDS RZ, [RZ] ;  /* 0x00000000fffff984 */ /* 0x000fe20000000800 */
[----:B------:R-:W-:Y:S01]  /*10e90*/  @!PT LDS RZ, [RZ] ;  /* 0x00000000fffff984 */ /* 0x000fe20000000800 */
[----:B------:R-:W-:Y:S01]  /*10ea0*/  @!PT LDS RZ, [RZ] ;  /* 0x00000000fffff984 */ /* 0x000fe20000000800 */
[----:B------:R-:W-:Y:S04]  /*10eb0*/  @!P1 LDGSTS.E.BYPASS.LTC128B.128 [R33+0xdc00], desc[UR36][R2.64], !P3 ;  /* 0x0dc0000002219fae */ /* 0x000fe8000d901d64 */
[----:B------:R-:W-:Y:S01]  /*10ec0*/  @!P1 LDGSTS.E.BYPASS.LTC128B.128 [R33+0x11c00], desc[UR36][R2.64+0x80], !P2 ;  /* 0x11c0008002219fae */ /* 0x000fe2000d101d64 */
[----:B------:R-:W-:-:S03]  /*10ed0*/  MOV R13, R0 ;  /* 0x00000000000d7202 */ /* 0x000fc60000000f00 */
[----:B------:R0:W-:Y:S01]  /*10ee0*/  @!P1 LDGSTS.E.BYPASS.LTC128B.128 [R33+0x15c00], desc[UR36][R2.64+0x100], !P0 ;  /* 0x15c0010002219fae */ /* 0x0001e2000c101d64 */
[----:B------:R-:W-:Y:S01]  /*10ef0*/  ISETP.GE.AND P1, PT, R7, R6, PT ;  /* 0x000000060700720c */ /* 0x000fe20003f26270 */
[----:B0-----:R-:W-:-:S12]  /*10f00*/  IMAD.MOV.U32 R2, RZ, RZ, R14 ;  /* 0x000000ffff027224 */ /* 0x001fd800078e000e */
[----:B------:R-:W-:Y:S05]  /*10f10*/  WARPSYNC.COLLECTIVE R15, `(.L_x_346) ;  /* 0x000000000f087348 */ /* 0x000fea0003c00000 */
[----:B------:R0:W1:Y:S02]  /*10f20*/  SHFL.IDX P6, R14, R13, R12, R11 ;  /* 0x0000000c0d0e7389 */ /* 0x00006400000c000b */
[----:B01----:R-:W-:Y:S01]  /*10f30*/  ENDCOLLECTIVE ;  /* 0x000000000000791b */ /* 0x003fe20003800000 */
.L_x_346:
        /* <DEDUP_REMOVED lines=8> */
.L_x_347:
        /* <DEDUP_REMOVED lines=14> */
.L_x_348:
        /* <DEDUP_REMOVED lines=8> */
.L_x_349:
        /* <DEDUP_REMOVED lines=14> */
.L_x_350:
        /* <DEDUP_REMOVED lines=8> */
.L_x_351:
[----:B------:R-:W-:-:S05]  /*11280*/  @!P1 IMAD.MOV.U32 R3, RZ, RZ, R7 ;  /* 0x000000ffff039224 */ /* 0x000fca00078e0007 */
[----:B------:R-:W-:Y:S01]  /*11290*/  @!PT LDS RZ, [RZ] ;  /* 0x00000000fffff984 */ /* 0x000fe20000000800 */
[----:B------:R-:W-:Y:S01]  /*112a0*/  @!PT LDS RZ, [RZ] ;  /* 0x00000000fffff984 */ /* 0x000fe20000000800 */
[----:B------:R-:W-:Y:S01]  /*112b0*/  @!PT LDS RZ, [RZ] ;  /* 0x00000000fffff984 */ /* 0x000fe20000000800 */
[----:B------:R0:W-:Y:S04]  /*112c0*/  @!P1 LDGSTS.E.BYPASS.LTC128B.128 [R33+0xf400], desc[UR36][R2.64], !P3 ;  /* 0x0f40000002219fae */ /* 0x0001e8000d901d64 */
[----:B------:R0:W-:Y:S01]  /*112d0*/  @!P1 LDGSTS.E.BYPASS.LTC128B.128 [R33+0x13400], desc[UR36][R2.64+0x80], !P2 ;  /* 0x1340008002219fae */ /* 0x0001e2000d101d64 */
[----:B------:R-:W-:-:S03]  /*112e0*/  IMAD.MOV.U32 R13, RZ, RZ, R0 ;  /* 0x000000ffff0d7224 */ /* 0x000fc600078e0000 */
[----:B------:R0:W-:Y:S01]  /*112f0*/  @!P1 LDGSTS.E.BYPASS.LTC128B.128 [R33+0x17400], desc[UR36][R2.64+0x100], !P0 ;  /* 0x1740010002219fae */ /* 0x0001e2000c101d64 */
[----:B------:R-:W-:-:S07]  /*11300*/  IMAD.MOV.U32 R5, RZ, RZ, R14 ;  /* 0x000000ffff057224 */ /* 0x000fce00078e000e */
[----:B0-----:R-:W-:Y:S05]  /*11310*/  WARPSYNC.COLLECTIVE R15, `(.L_x_352) ;  /* 0x000000000f087348 */ /* 0x001fea0003c00000 */
[----:B------:R1:W2:Y:S02]  /*11320*/  SHFL.IDX P6, R14, R13, R12, R11 ;  /* 0x0000000c0d0e7389 */ /* 0x0002a400000c000b */
[----:B012---:R-:W-:Y:S01]  /*11330*/  ENDCOLLECTIVE ;  /* 0x000000000000791b */ /* 0x007fe20003800000 */
.L_x_352:
[----:B------:R-:W-:Y:S05]  /*11340*/  BRA `(.L_x_353) ;  /* 0xffffffc000547947 */ /* 0x000fea000383ffff */
.L_x_269:
[----:B0-----:R0:W1:Y:S02]  /*11350*/  SYNCS.PHASECHK.TRANS64.TRYWAIT P0, [R22+URZ+0x2a820], R3 ;  /* 0x02a82003160075a7 */ /* 0x001064000800017f */
[----:B-1----:R-:W-:Y:S05]  /*11360*/  @!P0 NANOSLEEP.SYNCS 0x989680 ;  /* 0x009896800000895d */ /* 0x002fea0003900000 */
[----:B------:R-:W1:Y:S02]  /*11370*/  @!P0 SYNCS.PHASECHK.TRANS64 P0, [R22+URZ+0x2a820], R3 ;  /* 0x02a82003160085a7 */ /* 0x000e64000800007f */
[----:B-1----:R-:W-:Y:S05]  /*11380*/  @!P0 BRA `(.L_x_269) ;  /* 0xfffffffc00f08947 */ /* 0x002fea000383ffff */
[----:B------:R-:W-:Y:S05]  /*11390*/  BRA `(.L_x_354) ;  /* 0xffffffc000cc7947 */ /* 0x000fea000383ffff */
.L_x_274:
[----:B0-----:R0:W1:Y:S02]  /*113a0*/  SYNCS.PHASECHK.TRANS64.TRYWAIT P0, [R6+URZ+0x2a840], R3 ;  /* 0x02a84003060075a7 */ /* 0x001064000800017f */
[----:B-1----:R-:W-:Y:S05]  /*113b0*/  @!P0 NANOSLEEP.SYNCS 0x989680 ;  /* 0x009896800000895d */ /* 0x002fea0003900000 */
[----:B------:R-:W1:Y:S02]  /*113c0*/  @!P0 SYNCS.PHASECHK.TRANS64 P0, [R6+URZ+0x2a840], R3 ;  /* 0x02a84003060085a7 */ /* 0x000e64000800007f */
[----:B-1----:R-:W-:Y:S05]  /*113d0*/  @!P0 BRA `(.L_x_274) ;  /* 0xfffffffc00f08947 */ /* 0x002fea000383ffff */
[----:B------:R-:W-:Y:S05]  /*113e0*/  BRA `(.L_x_355) ;  /* 0xffffffc400907947 */ /* 0x000fea000383ffff */
.L_x_275:
[----:B------:R-:W-:Y:S01]  /*113f0*/  BSSY B1, `(.L_x_356) ;  /* 0x0000008000017945 */ /* 0x000fe20003800000 */
[----:B------:R-:W-:Y:S01]  /*11400*/  MOV R13, R5 ;  /* 0x00000005000d7202 */ /* 0x000fe20000000f00 */
[----:B------:R-:W-:Y:S02]  /*11410*/  IMAD.MOV.U32 R12, RZ, RZ, RZ ;  /* 0x000000ffff0c7224 */ /* 0x000fe400078e00ff */
[----:B------:R-:W-:Y:S02]  /*11420*/  IMAD.MOV.U32 R11, RZ, RZ, 0x181f ;  /* 0x0000181fff0b7424 */ /* 0x000fe400078e00ff */
[----:B------:R-:W-:-:S07]  /*11430*/  IMAD.MOV.U32 R15, RZ, RZ, -0x1 ;  /* 0xffffffffff0f7424 */ /* 0x000fce00078e00ff */
[----:B--2---:R-:W-:Y:S05]  /*11440*/  WARPSYNC.COLLECTIVE R15, `(.L_x_357) ;  /* 0x000000000f087348 */ /* 0x004fea0003c00000 */
[----:B--2---:R0:W1:Y:S02]  /*11450*/  SHFL.IDX P6, R14, R13, R12, R11 ;  /* 0x0000000c0d0e7389 */ /* 0x00406400000c000b */
[----:B01----:R-:W-:Y:S01]  /*11460*/  ENDCOLLECTIVE ;  /* 0x000000000000791b */ /* 0x003fe20003800000 */
.L_x_357:
[----:B------:R-:W-:Y:S05]  /*11470*/  BSYNC B1 ;  /* 0x0000000000017941 */ /* 0x000fea0003800000 */
.L_x_356:
[----:B------:R-:W0:Y:S01]  /*11480*/  S2R R35, SR_TID.X ;  /* 0x0000000000237919 */ /* 0x000e220000002100 */
[----:B------:R-:W-:Y:S01]  /*11490*/  IMAD.MOV.U32 R13, RZ, RZ, R9 ;  /* 0x000000ffff0d7224 */ /* 0x000fe200078e0009 */
[----:B------:R-:W-:Y:S01]  /*114a0*/  MOV R12, RZ ;  /* 0x000000ff000c7202 */ /* 0x000fe20000000f00 */
[----:B------:R-:W-:Y:S02]  /*114b0*/  IMAD.MOV.U32 R11, RZ, RZ, 0x181f ;  /* 0x0000181fff0b7424 */ /* 0x000fe400078e00ff */
[----:B------:R-:W-:Y:S02]  /*114c0*/  IMAD.MOV.U32 R15, RZ, RZ, -0x1 ;  /* 0xffffffffff0f7424 */ /* 0x000fe400078e00ff */
[----:B------:R-:W-:Y:S02]  /*114d0*/  IMAD.MOV.U32 R3, RZ, RZ, R14 ;  /* 0x000000ffff037224 */ /* 0x000fe400078e000e */
[----:B------:R-:W-:-:S07]  /*114e0*/  IMAD R4, R4, 0x2, R22 ;  /* 0x0000000204047824 */ /* 0x000fce00078e0216 */
[----:B0-----:R-:W-:Y:S05]  /*114f0*/  WARPSYNC.COLLECTIVE R15, `(.L_x_358) ;  /* 0x000000000f087348 */ /* 0x001fea0003c00000 */
[----:B------:R1:W2:Y:S02]  /*11500*/  SHFL.IDX P6, R14, R13, R12, R11 ;  /* 0x0000000c0d0e7389 */ /* 0x0002a400000c000b */
[----:B012---:R-:W-:Y:S01]  /*11510*/  ENDCOLLECTIVE ;  /* 0x000000000000791b */ /* 0x007fe20003800000 */
.L_x_358:
[----:B------:R-:W-:Y:S02]  /*11520*/  IMAD.MOV.U32 R13, RZ, RZ, R5 ;  /* 0x000000ffff0d7224 */ /* 0x000fe400078e0005 */
[----:B------:R-:W-:Y:S02]  /*11530*/  IMAD.MOV.U32 R12, RZ, RZ, 0x1 ;  /* 0x00000001ff0c7424 */ /* 0x000fe400078e00ff */
[----:B------:R-:W-:Y:S02]  /*11540*/  IMAD.SHL.U32 R35, R35, 0x8, RZ ;  /* 0x0000000823237824 */ /* 0x000fe400078e00ff */
[----:B------:R-:W-:-:S07]  /*11550*/  IMAD.MOV.U32 R2, RZ, RZ, R14 ;  /* 0x000000ffff027224 */ /* 0x000fce00078e000e */
[----:B------:R-:W-:Y:S05]  /*11560*/  WARPSYNC.COLLECTIVE R15, `(.L_x_359) ;  /* 0x000000000f087348 */ /* 0x000fea0003c00000 */
[----:B------:R0:W1:Y:S02]  /*11570*/  SHFL.IDX P6, R14, R13, R12, R11 ;  /* 0x0000000c0d0e7389 */ /* 0x00006400000c000b */
[----:B01----:R-:W-:Y:S01]  /*11580*/  ENDCOLLECTIVE ;  /* 0x000000000000791b */ /* 0x003fe20003800000 */
.L_x_359:
[----:B------:R-:W-:-:S05]  /*11590*/  LOP3.LUT R35, R35, 0x38, RZ, 0xc0, !PT ;  /* 0x0000003823237812 */ /* 0x000fca00078ec0ff */
[----:B------:R-:W-:-:S05]  /*115a0*/  IMAD.SHL.U32 R0, R35, 0x2, RZ ;  /* 0x0000000223007824 */ /* 0x000fca00078e00ff */
[----:B------:R-:W-:Y:S01]  /*115b0*/  IADD3 R2, P0, R2, R0, RZ ;  /* 0x0000000002027210 */ /* 0x000fe20007f1e0ff */
[----:B------:R-:W-:-:S03]  /*115c0*/  IMAD.MOV.U32 R13, RZ, RZ, R9 ;  /* 0x000000ffff0d7224 */ /* 0x000fc600078e0009 */
[----:B------:R-:W-:-:S05]  /*115d0*/  IADD3.X R3, RZ, R3, RZ, P0, !PT ;  /* 0x00000003ff037210 */ /* 0x000fca00007fe4ff */
[----:B------:R-:W-:Y:S01]  /*115e0*/  @!PT LDS RZ, [RZ] ;  /* 0x00000000fffff984 */ /* 0x000fe20000000800 */
[----:B------:R-:W-:Y:S01]  /*115f0*/  @!PT LDS RZ, [RZ] ;  /* 0x00000000fffff984 */ /* 0x000fe20000000800 */
[----:B------:R-:W-:Y:S01]  /*11600*/  @!PT LDS RZ, [RZ] ;  /* 0x00000000fffff984 */ /* 0x000fe20000000800 */
[----:B------:R-:W-:Y:S04]  /*11610*/  LDGSTS.E.BYPASS.LTC128B.128 [R4+0x18400], desc[UR36][R2.64], !P3 ;  /* 0x1840000002047fae */ /* 0x000fe8000d901d64 */
[----:B------:R-:W-:Y:S04]  /*11620*/  LDGSTS.E.BYPASS.LTC128B.128 [R4+0x1b400], desc[UR36][R2.64+0x80], !P2 ;  /* 0x1b40008002047fae */ /* 0x000fe8000d101d64 */
[----:B------:R0:W-:Y:S02]  /*11630*/  LDGSTS.E.BYPASS.LTC128B.128 [R4+0x1e400], desc[UR36][R2.64+0x100], !P1 ;  /* 0x1e40010002047fae */ /* 0x0001e4000c901d64 */
[----:B0-----:R-:W-:-:S07]  /*11640*/  IMAD.MOV.U32 R3, RZ, RZ, R14 ;  /* 0x000000ffff037224 */ /* 0x001fce00078e000e */
[----:B------:R-:W-:Y:S05]  /*11650*/  WARPSYNC.COLLECTIVE R15, `(.L_x_360) ;  /* 0x000000000f087348 */ /* 0x000fea0003c00000 */
[----:B------:R0:W1:Y:S02]  /*11660*/  SHFL.IDX P6, R14, R13, R12, R11 ;  /* 0x0000000c0d0e7389 */ /* 0x00006400000c000b */
[----:B01----:R-:W-:Y:S01]  /*11670*/  ENDCOLLECTIVE ;  /* 0x000000000000791b */ /* 0x003fe20003800000 */
.L_x_360:
[----:B------:R-:W-:Y:S02]  /*11680*/  IMAD.MOV.U32 R13, RZ, RZ, R5 ;  /* 0x000000ffff0d7224 */ /* 0x000fe400078e0005 */
[----:B------:R-:W-:Y:S01]  /*11690*/  IMAD.MOV.U32 R12, RZ, RZ, 0x2 ;  /* 0x00000002ff0c7424 */ /* 0x000fe200078e00ff */
[----:B------:R-:W-:-:S07]  /*116a0*/  MOV R2, R14 ;  /* 0x0000000e00027202 */ /* 0x000fce0000000f00 */
[----:B------:R-:W-:Y:S05]  /*116b0*/  WARPSYNC.COLLECTIVE R15, `(.L_x_361) ;  /* 0x000000000f087348 */ /* 0x000fea0003c00000 */
[----:B------:R0:W1:Y:S02]  /*116c0*/  SHFL.IDX P6, R14, R13, R12, R11 ;  /* 0x0000000c0d0e7389 */ /* 0x00006400000c000b */
[----:B01----:R-:W-:Y:S01]  /*116d0*/  ENDCOLLECTIVE ;  /* 0x000000000000791b */ /* 0x003fe20003800000 */
.L_x_361:
[----:B------:R-:W-:-:S05]  /*116e0*/  IADD3 R2, P0, R2, R0, RZ ;  /* 0x0000000002027210 */ /* 0x000fca0007f1e0ff */
[----:B------:R-:W-:-:S05]  /*116f0*/  IMAD.X R3, RZ, RZ, R3, P0 ;  /* 0x000000ffff037224 */ /* 0x000fca00000e0603 */
[----:B------:R-:W-:Y:S01]  /*11700*/  @!PT LDS RZ, [RZ] ;  /* 0x00000000fffff984 */ /* 0x000fe20000000800 */
[----:B------:R-:W-:Y:S01]  /*11710*/  @!PT LDS RZ, [RZ] ;  /* 0x00000000fffff984 */ /* 0x000fe20000000800 */
[----:B------:R-:W-:Y:S01]  /*11720*/  @!PT LDS RZ, [RZ] ;  /* 0x00000000fffff984 */ /* 0x000fe20000000800 */
[----:B------:R0:W-:Y:S01]  /*11730*/  LDGSTS.E.BYPASS.LTC128B.128 [R4+0x18c00], desc[UR36][R2.64], !P3 ;  /* 0x18c0000002047fae */ /* 0x0001e2000d901d64 */
[----:B------:R-:W-:-:S03]  /*11740*/  IMAD.MOV.U32 R13, RZ, RZ, R9 ;  /* 0x000000ffff0d7224 */ /* 0x000fc600078e0009 */
[----:B------:R0:W-:Y:S04]  /*11750*/  LDGSTS.E.BYPASS.LTC128B.128 [R4+0x1bc00], desc[UR36][R2.64+0x80], !P2 ;  /* 0x1bc0008002047fae */ /* 0x0001e8000d101d64 */
[----:B------:R0:W-:Y:S01]  /*11760*/  LDGSTS.E.BYPASS.LTC128B.128 [R4+0x1ec00], desc[UR36][R2.64+0x100], !P1 ;  /* 0x1ec0010002047fae */ /* 0x0001e2000c901d64 */
[----:B------:R-:W-:-:S07]  /*11770*/  IMAD.MOV.U32 R35, RZ, RZ, R14 ;  /* 0x000000ffff237224 */ /* 0x000fce00078e000e */
[----:B0-----:R-:W-:Y:S05]  /*11780*/  WARPSYNC.COLLECTIVE R15, `(.L_x_362) ;  /* 0x000000000f087348 */ /* 0x001fea0003c00000 */
[----:B------:R1:W2:Y:S02]  /*11790*/  SHFL.IDX P6, R14, R13, R12, R11 ;  /* 0x0000000c0d0e7389 */ /* 0x0002a400000c000b */
[----:B012---:R-:W-:Y:S01]  /*117a0*/  ENDCOLLECTIVE ;  /* 0x000000000000791b */ /* 0x007fe20003800000 */
.L_x_362:
[----:B------:R-:W-:Y:S02]  /*117b0*/  IMAD.MOV.U32 R13, RZ, RZ, R5 ;  /* 0x000000ffff0d7224 */ /* 0x000fe400078e0005 */
[----:B------:R-:W-:Y:S01]  /*117c0*/  IMAD.MOV.U32 R12, RZ, RZ, 0x3 ;  /* 0x00000003ff0c7424 */ /* 0x000fe200078e00ff */
[----:B------:R-:W-:-:S07]  /*117d0*/  MOV R2, R14 ;  /* 0x0000000e00027202 */ /* 0x000fce0000000f00 */
[----:B------:R-:W-:Y:S05]  /*117e0*/  WARPSYNC.COLLECTIVE R15, `(.L_x_363) ;  /* 0x000000000f087348 */ /* 0x000fea0003c00000 */
[----:B------:R0:W1:Y:S02]  /*117f0*/  SHFL.IDX P6, R14, R13, R12, R11 ;  /* 0x0000000c0d0e7389 */ /* 0x00006400000c000b */
[----:B01----:R-:W-:Y:S01]  /*11800*/  ENDCOLLECTIVE ;  /* 0x000000000000791b */ /* 0x003fe20003800000 */
.L_x_363:
        /* <DEDUP_REMOVED lines=13> */
.L_x_364:
[----:B------:R-:W-:Y:S02]  /*118e0*/  IMAD.MOV.U32 R13, RZ, RZ, R5 ;  /* 0x000000ffff0d7224 */ /* 0x000fe400078e0005 */
[----:B------:R-:W-:Y:S01]  /*118f0*/  IMAD.MOV.U32 R12, RZ, RZ, 0x4 ;  /* 0x00000004ff0c7424 */ /* 0x000fe200078e00ff */
[----:B------:R-:W-:-:S07]  /*11900*/  MOV R2, R14 ;  /* 0x0000000e00027202 */ /* 0x000fce0000000f00 */
[----:B------:R-:W-:Y:S05]  /*11910*/  WARPSYNC.COLLECTIVE R15, `(.L_x_365) ;  /* 0x000000000f087348 */ /* 0x000fea0003c00000 */
[----:B------:R0:W1:Y:S02]  /*11920*/  SHFL.IDX P6, R14, R13, R12, R11 ;  /* 0x0000000c0d0e7389 */ /* 0x00006400000c000b */
[----:B01----:R-:W-:Y:S01]  /*11930*/  ENDCOLLECTIVE ;  /* 0x000000000000791b */ /* 0x003fe20003800000 */
.L_x_365:
        /* <DEDUP_REMOVED lines=13> */
.L_x_366:
[----:B------:R-:W-:Y:S02]  /*11a10*/  IMAD.MOV.U32 R13, RZ, RZ, R5 ;  /* 0x000000ffff0d7224 */ /* 0x000fe400078e0005 */
[----:B------:R-:W-:Y:S01]  /*11a20*/  IMAD.MOV.U32 R12, RZ, RZ, 0x5 ;  /* 0x00000005ff0c7424 */ /* 0x000fe200078e00ff */
[----:B------:R-:W-:-:S07]  /*11a30*/  MOV R2, R14 ;  /* 0x0000000e00027202 */ /* 0x000fce0000000f00 */
[----:B------:R-:W-:Y:S05]  /*11a40*/  WARPSYNC.COLLECTIVE R15, `(.L_x_367) ;  /* 0x000000000f087348 */ /* 0x000fea0003c00000 */
[----:B------:R0:W1:Y:S02]  /*11a50*/  SHFL.IDX P6, R14, R13, R12, R11 ;  /* 0x0000000c0d0e7389 */ /* 0x00006400000c000b */
[----:B01----:R-:W-:Y:S01]  /*11a60*/  ENDCOLLECTIVE ;  /* 0x000000000000791b */ /* 0x003fe20003800000 */
.L_x_367:
        /* <DEDUP_REMOVED lines=13> */
.L_x_368:
[----:B------:R-:W-:Y:S01]  /*11b40*/  MOV R2, R14 ;  /* 0x0000000e00027202 */ /* 0x000fe20000000f00 */
[----:B------:R-:W-:Y:S06]  /*11b50*/  BRA `(.L_x_369) ;  /* 0xffffffc000c07947 */ /* 0x000fec000383ffff */
.L_x_280:
[----:B-1----:R1:W4:Y:S02]  /*11b60*/  SYNCS.PHASECHK.TRANS64.TRYWAIT P0, [R4+URZ+0x2a860], R2 ;  /* 0x02a86002040075a7 */ /* 0x002324000800017f */
[----:B----4-:R-:W-:Y:S05]  /*11b70*/  @!P0 NANOSLEEP.SYNCS 0x989680 ;  /* 0x009896800000895d */ /* 0x010fea0003900000 */
[----:B------:R-:W4:Y:S02]  /*11b80*/  @!P0 SYNCS.PHASECHK.TRANS64 P0, [R4+URZ+0x2a860], R2 ;  /* 0x02a86002040085a7 */ /* 0x000f24000800007f */
[----:B----4-:R-:W-:Y:S05]  /*11b90*/  @!P0 BRA `(.L_x_280) ;  /* 0xfffffffc00f08947 */ /* 0x010fea000383ffff */
[----:B------:R-:W-:Y:S05]  /*11ba0*/  BRA `(.L_x_370) ;  /* 0xffffffc4001c7947 */ /* 0x000fea000383ffff */
.L_x_281:
[----:B------:R-:W-:Y:S01]  /*11bb0*/  BSSY B1, `(.L_x_371) ;  /* 0x0000008000017945 */ /* 0x000fe20003800000 */
[----:B------:R-:W-:Y:S02]  /*11bc0*/  IMAD.MOV.U32 R13, RZ, RZ, R24 ;  /* 0x000000ffff0d7224 */ /* 0x000fe400078e0018 */
[----:B------:R-:W-:Y:S02]  /*11bd0*/  IMAD.MOV.U32 R12, RZ, RZ, RZ ;  /* 0x000000ffff0c7224 */ /* 0x000fe400078e00ff */
[----:B------:R-:W-:Y:S02]  /*11be0*/  IMAD.MOV.U32 R11, RZ, RZ, 0x181f ;  /* 0x0000181fff0b7424 */ /* 0x000fe400078e00ff */
[----:B------:R-:W-:-:S07]  /*11bf0*/  IMAD.MOV.U32 R15, RZ, RZ, -0x1 ;  /* 0xffffffffff0f7424 */ /* 0x000fce00078e00ff */
[----:B-12---:R-:W-:Y:S05]  /*11c00*/  WARPSYNC.COLLECTIVE R15, `(.L_x_372) ;  /* 0x000000000f087348 */ /* 0x006fea0003c00000 */
[----:B--2---:R0:W2:Y:S02]  /*11c10*/  SHFL.IDX P6, R14, R13, R12, R11 ;  /* 0x0000000c0d0e7389 */ /* 0x0040a400000c000b */
[----:B012---:R-:W-:Y:S01]  /*11c20*/  ENDCOLLECTIVE ;  /* 0x000000000000791b */ /* 0x007fe20003800000 */
.L_x_372:
[----:B------:R-:W-:Y:S05]  /*11c30*/  BSYNC B1 ;  /* 0x0000000000017941 */ /* 0x000fea0003800000 */
.L_x_371:
[----:B------:R-:W-:Y:S01]  /*11c40*/  MOV R13, R18 ;  /* 0x00000012000d7202 */ /* 0x000fe20000000f00 */
[----:B------:R-:W-:Y:S01]  /*11c50*/  IMAD.MOV.U32 R12, RZ, RZ, RZ ;  /* 0x000000ffff0c7224 */ /* 0x000fe200078e00ff */
[----:B------:R-:W-:Y:S01]  /*11c60*/  LEA R5, R5, R22, 0x1 ;  /* 0x0000001605057211 */ /* 0x000fe200078e08ff */
[----:B------:R-:W-:Y:S02]  /*11c70*/  IMAD.MOV.U32 R11, RZ, RZ, 0x181f ;  /* 0x0000181fff0b7424 */ /* 0x000fe400078e00ff */
[----:B------:R-:W-:Y:S02]  /*11c80*/  IMAD.MOV.U32 R15, RZ, RZ, -0x1 ;  /* 0xffffffffff0f7424 */ /* 0x000fe400078e00ff */
[----:B------:R-:W-:-:S07]  /*11c90*/  IMAD.MOV.U32 R3, RZ, RZ, R14 ;  /* 0x000000ffff037224 */ /* 0x000fce00078e000e */
[----:B------:R-:W-:Y:S05]  /*11ca0*/  WARPSYNC.COLLECTIVE R15, `(.L_x_373) ;  /* 0x000000000f087348 */ /* 0x000fea0003c00000 */
[----:B------:R0:W1:Y:S02]  /*11cb0*/  SHFL.IDX P6, R14, R13, R12, R11 ;  /* 0x0000000c0d0e7389 */ /* 0x00006400000c000b */
[----:B01----:R-:W-:Y:S01]  /*11cc0*/  ENDCOLLECTIVE ;  /* 0x000000000000791b */ /* 0x003fe20003800000 */
.L_x_373:
[----:B------:R-:W-:Y:S02]  /*11cd0*/  IMAD.MOV.U32 R13, RZ, RZ, R24 ;  /* 0x000000ffff0d7224 */ /* 0x000fe400078e0018 */
[----:B------:R-:W-:Y:S02]  /*11ce0*/  IMAD.MOV.U32 R12, RZ, RZ, 0x1 ;  /* 0x00000001ff0c7424 */ /* 0x000fe400078e00ff */
[----:B------:R-:W-:-:S07]  /*11cf0*/  IMAD.MOV.U32 R2, RZ, RZ, R14 ;  /* 0x000000ffff027224 */ /* 0x000fce00078e000e */
[----:B------:R-:W-:Y:S05]  /*11d00*/  WARPSYNC.COLLECTIVE R15, `(.L_x_374) ;  /* 0x000000000f087348 */ /* 0x000fea0003c00000 */
[----:B------:R0:W1:Y:S02]  /*11d10*/  SHFL.IDX P6, R14, R13, R12, R11 ;  /* 0x0000000c0d0e7389 */ /* 0x00006400000c000b */
[----:B01----:R-:W-:Y:S01]  /*11d20*/  ENDCOLLECTIVE ;  /* 0x000000000000791b */ /* 0x003fe20003800000 */
.L_x_374:
[----:B------:R-:W-:-:S05]  /*11d30*/  IADD3 R2, P1, R2, R0, RZ ;  /* 0x0000000002027210 */ /* 0x000fca0007f3e0ff */
[----:B------:R-:W-:Y:S01]  /*11d40*/  IMAD.X R3, RZ, RZ, R3, P1 ;  /* 0x000000ffff037224 */ /* 0x000fe200008e0603 */
[----:B------:R-:W-:-:S04]  /*11d50*/  LOP3.LUT P1, RZ, R29, 0x1, RZ, 0xc0, !PT ;  /* 0x000000011dff7812 */ /* 0x000fc8000782c0ff */
[----:B------:R-:W-:Y:S01]  /*11d60*/  ISETP.LT.OR P2, PT, R6, 0x1, !P1 ;  /* 0x000000010600780c */ /* 0x000fe20004f41670 */
[----:B------:R-:W-:-:S12]  /*11d70*/  IMAD.MOV.U32 R13, RZ, RZ, R18 ;  /* 0x000000ffff0d7224 */ /* 0x000fd800078e0012 */
[----:B------:R-:W-:Y:S01]  /*11d80*/  @!PT LDS RZ, [RZ] ;  /* 0x00000000fffff984 */ /* 0x000fe20000000800 */
[----:B------:R-:W-:Y:S01]  /*11d90*/  @!PT LDS RZ, [RZ] ;  /* 0x00000000fffff984 */ /* 0x000fe20000000800 */
[----:B------:R-:W-:Y:S01]  /*11da0*/  @!PT LDS RZ, [RZ] ;  /* 0x00000000fffff984 */ /* 0x000fe20000000800 */
[----:B------:R-:W-:Y:S01]  /*11db0*/  LDGSTS.E.BYPASS.LTC128B.128 [R5+0x400], desc[UR36][R2.64], !P2 ;  /* 0x0040000002057fae */ /* 0x000fe2000d101d64 */
[----:B------:R-:W-:-:S13]  /*11dc0*/  ISETP.LT.OR P2, PT, R6, 0x1, !P0 ;  /* 0x000000010600780c */ /* 0x000fda0004741670 */
[----:B------:R0:W-:Y:S02]  /*11dd0*/  LDGSTS.E.BYPASS.LTC128B.128 [R5+0x3400], desc[UR36][R2.64+0x80], !P2 ;  /* 0x0340008002057fae */ /* 0x0001e4000d101d64 */
[----:B0-----:R-:W-:-:S07]  /*11de0*/  IMAD.MOV.U32 R3, RZ, RZ, R14 ;  /* 0x000000ffff037224 */ /* 0x001fce00078e000e */
[----:B------:R-:W-:Y:S05]  /*11df0*/  WARPSYNC.COLLECTIVE R15, `(.L_x_375) ;  /* 0x000000000f087348 */ /* 0x000fea0003c00000 */
[----:B------:R0:W1:Y:S02]  /*11e00*/  SHFL.IDX P6, R14, R13, R12, R11 ;  /* 0x0000000c0d0e7389 */ /* 0x00006400000c000b */
[----:B01----:R-:W-:Y:S01]  /*11e10*/  ENDCOLLECTIVE ;  /* 0x000000000000791b */ /* 0x003fe20003800000 */
.L_x_375:
[----:B------:R-:W-:Y:S02]  /*11e20*/  IMAD.MOV.U32 R13, RZ, RZ, R24 ;  /* 0x000000ffff0d7224 */ /* 0x000fe400078e0018 */
[----:B------:R-:W-:Y:S02]  /*11e30*/  IMAD.MOV.U32 R12, RZ, RZ, 0x2 ;  /* 0x00000002ff0c7424 */ /* 0x000fe400078e00ff */
[----:B------:R-:W-:-:S07]  /*11e40*/  IMAD.MOV.U32 R2, RZ, RZ, R14 ;  /* 0x000000ffff027224 */ /* 0x000fce00078e000e */
[----:B------:R-:W-:Y:S05]  /*11e50*/  WARPSYNC.COLLECTIVE R15, `(.L_x_376) ;  /* 0x000000000f087348 */ /* 0x000fea0003c00000 */
[----:B------:R0:W1:Y:S02]  /*11e60*/  SHFL.IDX P6, R14, R13, R12, R11 ;  /* 0x0000000c0d0e7389 */ /* 0x00006400000c000b */
[----:B01----:R-:W-:Y:S01]  /*11e70*/  ENDCOLLECTIVE ;  /* 0x000000000000791b */ /* 0x003fe20003800000 */
.L_x_376:
[----:B------:R-:W-:-:S04]  /*11e80*/  IADD3 R2, P2, R2, R0, RZ ;  /* 0x0000000002027210 */ /* 0x000fc80007f5e0ff */
[----:B------:R-:W-:Y:S02]  /*11e90*/  IADD3.X R3, RZ, R3, RZ, P2, !PT ;  /* 0x00000003ff037210 */ /* 0x000fe400017fe4ff */
        /* <DEDUP_REMOVED lines=12> */
.L_x_377:
[----:B------:R-:W-:Y:S02]  /*11f60*/  IMAD.MOV.U32 R13, RZ, RZ, R24 ;  /* 0x000000ffff0d7224 */ /* 0x000fe400078e0018 */
[----:B------:R-:W-:Y:S02]  /*11f70*/  IMAD.MOV.U32 R12, RZ, RZ, 0x3 ;  /* 0x00000003ff0c7424 */ /* 0x000fe400078e00ff */
[----:B------:R-:W-:-:S07]  /*11f80*/  IMAD.MOV.U32 R2, RZ, RZ, R14 ;  /* 0x000000ffff027224 */ /* 0x000fce00078e000e */
[----:B------:R-:W-:Y:S05]  /*11f90*/  WARPSYNC.COLLECTIVE R15, `(.L_x_378) ;  /* 0x000000000f087348 */ /* 0x000fea0003c00000 */
[----:B------:R0:W1:Y:S02]  /*11fa0*/  SHFL.IDX P6, R14, R13, R12, R11 ;  /* 0x0000000c0d0e7389 */ /* 0x00006400000c000b */
[----:B01----:R-:W-:Y:S01]  /*11fb0*/  ENDCOLLECTIVE ;  /* 0x000000000000791b */ /* 0x003fe20003800000 */
.L_x_378:
        /* <DEDUP_REMOVED lines=14> */
.L_x_379:
[----:B------:R-:W-:Y:S02]  /*120a0*/  IMAD.MOV.U32 R13, RZ, RZ, R24 ;  /* 0x000000ffff0d7224 */ /* 0x000fe400078e0018 */
[----:B------:R-:W-:Y:S02]  /*120b0*/  IMAD.MOV.U32 R12, RZ, RZ, 0x4 ;  /* 0x00000004ff0c7424 */ /* 0x000fe400078e00ff */
[----:B------:R-:W-:-:S07]  /*120c0*/  IMAD.MOV.U32 R2, RZ, RZ, R14 ;  /* 0x000000ffff027224 */ /* 0x000fce00078e000e */
[----:B------:R-:W-:Y:S05]  /*120d0*/  WARPSYNC.COLLECTIVE R15, `(.L_x_380) ;  /* 0x000000000f087348 */ /* 0x000fea0003c00000 */
[----:B------:R0:W1:Y:S02]  /*120e0*/  SHFL.IDX P6, R14, R13, R12, R11 ;  /* 0x0000000c0d0e7389 */ /* 0x00006400000c000b */
[----:B01----:R-:W-:Y:S01]  /*120f0*/  ENDCOLLECTIVE ;  /* 0x000000000000791b */ /* 0x003fe20003800000 */
.L_x_380:
        /* <DEDUP_REMOVED lines=14> */
.L_x_381:
[----:B------:R-:W-:Y:S02]  /*121e0*/  IMAD.MOV.U32 R13, RZ, RZ, R24 ;  /* 0x000000ffff0d7224 */ /* 0x000fe400078e0018 */
[----:B------:R-:W-:Y:S02]  /*121f0*/  IMAD.MOV.U32 R12, RZ, RZ, 0x5 ;  /* 0x00000005ff0c7424 */ /* 0x000fe400078e00ff */
[----:B------:R-:W-:-:S07]  /*12200*/  IMAD.MOV.U32 R2, RZ, RZ, R14 ;  /* 0x000000ffff027224 */ /* 0x000fce00078e000e */
[----:B------:R-:W-:Y:S05]  /*12210*/  WARPSYNC.COLLECTIVE R15, `(.L_x_382) ;  /* 0x000000000f087348 */ /* 0x000fea0003c00000 */
[----:B------:R0:W1:Y:S02]  /*12220*/  SHFL.IDX P6, R14, R13, R12, R11 ;  /* 0x0000000c0d0e7389 */ /* 0x00006400000c000b */
[----:B01----:R-:W-:Y:S01]  /*12230*/  ENDCOLLECTIVE ;  /* 0x000000000000791b */ /* 0x003fe20003800000 */
.L_x_382:
[----:B------:R-:W-:-:S04]  /*12240*/  IADD3 R2, P2, R2, R0, RZ ;  /* 0x0000000002027210 */ /* 0x000fc80007f5e0ff */
[----:B------:R-:W-:Y:S02]  /*12250*/  IADD3.X R3, RZ, R3, RZ, P2, !PT ;  /* 0x00000003ff037210 */ /* 0x000fe400017fe4ff */
[----:B------:R-:W-:Y:S01]  /*12260*/  ISETP.LT.OR P2, PT, R6, 0x41, !P1 ;  /* 0x000000410600780c */ /* 0x000fe20004f41670 */
[----:B------:R-:W-:-:S12]  /*12270*/  IMAD.MOV.U32 R13, RZ, RZ, R18 ;  /* 0x000000ffff0d7224 */ /* 0x000fd800078e0012 */
        /* <DEDUP_REMOVED lines=9> */
.L_x_383:
[----:B------:R-:W-:Y:S01]  /*12310*/  @!PT LDS RZ, [RZ] ;  /* 0x00000000fffff984 */ /* 0x000fe20000000800 */
[----:B------:R-:W-:Y:S01]  /*12320*/  @!PT LDS RZ, [RZ] ;  /* 0x00000000fffff984 */ /* 0x000fe20000000800 */
[----:B------:R-:W-:Y:S01]  /*12330*/  @!PT LDS RZ, [RZ] ;  /* 0x00000000fffff984 */ /* 0x000fe20000000800 */
[----:B------:R0:W-:Y:S01]  /*12340*/  LDGSTS.E.BYPASS.LTC128B.128 [R5+0x5400], desc[UR36][R2.64+0x80], !P2 ;  /* 0x0540008002057fae */ /* 0x0001e2000d101d64 */
[----:B------:R-:W-:Y:S05]  /*12350*/  BRA `(.L_x_384) ;  /* 0xffffffc000087947 */ /* 0x000fea000383ffff */
.L_x_289:
[----:B0-----:R0:W1:Y:S02]  /*12360*/  SYNCS.PHASECHK.TRANS64.TRYWAIT P0, [R0+URZ+0x2a860], R3 ;  /* 0x02a86003000075a7 */ /* 0x001064000800017f */
[----:B-1----:R-:W-:Y:S05]  /*12370*/  @!P0 NANOSLEEP.SYNCS 0x989680 ;  /* 0x009896800000895d */ /* 0x002fea0003900000 */
[----:B------:R-:W1:Y:S02]  /*12380*/  @!P0 SYNCS.PHASECHK.TRANS64 P0, [R0+URZ+0x2a860], R3 ;  /* 0x02a86003000085a7 */ /* 0x000e64000800007f */
[----:B-1----:R-:W-:Y:S05]  /*12390*/  @!P0 BRA `(.L_x_289) ;  /* 0xfffffffc00f08947 */ /* 0x002fea000383ffff */
[----:B------:R-:W-:Y:S05]  /*123a0*/  BRA `(.L_x_385) ;  /* 0xffffffc400187947 */ /* 0x000fea000383ffff */
.L_x_290:
[----:B------:R-:W-:Y:S01]  /*123b0*/  BSSY B0, `(.L_x_386) ;  /* 0x0000008000007945 */ /* 0x000fe20003800000 */
[----:B------:R-:W-:Y:S01]  /*123c0*/  IMAD.MOV.U32 R13, RZ, RZ, R24 ;  /* 0x000000ffff0d7224 */ /* 0x000fe200078e0018 */
[----:B------:R-:W-:Y:S01]  /*123d0*/  MOV R12, RZ ;  /* 0x000000ff000c7202 */ /* 0x000fe20000000f00 */
[----:B------:R-:W-:Y:S02]  /*123e0*/  IMAD.MOV.U32 R11, RZ, RZ, 0x181f ;  /* 0x0000181fff0b7424 */ /* 0x000fe400078e00ff */
[----:B------:R-:W-:-:S07]  /*123f0*/  IMAD.MOV.U32 R15, RZ, RZ, -0x1 ;  /* 0xffffffffff0f7424 */ /* 0x000fce00078e00ff */
[----:B0-2---:R-:W-:Y:S05]  /*12400*/  WARPSYNC.COLLECTIVE R15, `(.L_x_387) ;  /* 0x000000000f087348 */ /* 0x005fea0003c00000 */
[----:B--2---:R1:W2:Y:S02]  /*12410*/  SHFL.IDX P6, R14, R13, R12, R11 ;  /* 0x0000000c0d0e7389 */ /* 0x0042a400000c000b */
[----:B012---:R-:W-:Y:S01]  /*12420*/  ENDCOLLECTIVE ;  /* 0x000000000000791b */ /* 0x007fe20003800000 */
.L_x_387:
[----:B------:R-:W-:Y:S05]  /*12430*/  BSYNC B0 ;  /* 0x0000000000007941 */ /* 0x000fea0003800000 */
.L_x_386:
[----:B------:R-:W0:Y:S01]  /*12440*/  S2R R4, SR_TID.X ;  /* 0x0000000000047919 */ /* 0x000e220000002100 */
[----:B------:R-:W-:Y:S01]  /*12450*/  IMAD.MOV.U32 R13, RZ, RZ, R18 ;  /* 0x000000ffff0d7224 */ /* 0x000fe200078e0012 */
[----:B------:R-:W-:Y:S01]  /*12460*/  MOV R11, 0x181f ;  /* 0x0000181f000b7802 */ /* 0x000fe20000000f00 */
[----:B------:R-:W-:Y:S01]  /*12470*/  IMAD.MOV.U32 R12, RZ, RZ, RZ ;  /* 0x000000ffff0c7224 */ /* 0x000fe200078e00ff */
[C---:B------:R-:W-:Y:S01]  /*12480*/  LOP3.LUT R2, R29.reuse, 0x1, RZ, 0xc0, !PT ;  /* 0x000000011d027812 */ /* 0x040fe200078ec0ff */
[----:B------:R-:W-:Y:S01]  /*12490*/  IMAD.MOV.U32 R15, RZ, RZ, -0x1 ;  /* 0xffffffffff0f7424 */ /* 0x000fe200078e00ff */
[----:B------:R-:W-:Y:S01]  /*124a0*/  LOP3.LUT P0, RZ, R29, 0x2, RZ, 0xc0, !PT ;  /* 0x000000021dff7812 */ /* 0x000fe2000780c0ff */
[----:B------:R-:W-:Y:S01]  /*124b0*/  IMAD.MOV.U32 R3, RZ, RZ, R14 ;  /* 0x000000ffff037224 */ /* 0x000fe200078e000e */
[----:B------:R-:W-:-:S13]  /*124c0*/  ISETP.NE.U32.AND P1, PT, R2, 0x1, PT ;  /* 0x000000010200780c */ /* 0x000fda0003f25070 */
[----:B0-----:R-:W-:Y:S05]  /*124d0*/  WARPSYNC.COLLECTIVE R15, `(.L_x_388) ;  /* 0x000000000f087348 */ /* 0x001fea0003c00000 */
[----:B------:R1:W2:Y:S02]  /*124e0*/  SHFL.IDX P6, R14, R13, R12, R11 ;  /* 0x0000000c0d0e7389 */ /* 0x0002a400000c000b */
[----:B012---:R-:W-:Y:S01]  /*124f0*/  ENDCOLLECTIVE ;  /* 0x000000000000791b */ /* 0x007fe20003800000 */
.L_x_388:
[C---:B------:R-:W-:Y:S02]  /*12500*/  ISETP.LT.OR P4, PT, R6.reuse, 0x1, !P0 ;  /* 0x000000010600780c */ /* 0x040fe40004781670 */
[----:B------:R-:W-:Y:S02]  /*12510*/  ISETP.LT.OR P3, PT, R6, 0x1, P1 ;  /* 0x000000010600780c */ /* 0x000fe40000f61670 */
[----:B------:R-:W-:Y:S01]  /*12520*/  MOV R13, R24 ;  /* 0x00000018000d7202 */ /* 0x000fe20000000f00 */
[----:B------:R-:W-:Y:S02]  /*12530*/  IMAD.MOV.U32 R12, RZ, RZ, 0x1 ;  /* 0x00000001ff0c7424 */ /* 0x000fe400078e00ff */
[----:B------:R-:W-:-:S05]  /*12540*/  IMAD.SHL.U32 R4, R4, 0x8, RZ ;  /* 0x0000000804047824 */ /* 0x000fca00078e00ff */
[----:B------:R-:W-:-:S05]  /*12550*/  LOP3.LUT R4, R4, 0x38, RZ, 0xc0, !PT ;  /* 0x0000003804047812 */ /* 0x000fca00078ec0ff */
[----:B------:R-:W-:Y:S02]  /*12560*/  IMAD.SHL.U32 R5, R4, 0x2, RZ ;  /* 0x0000000204057824 */ /* 0x000fe400078e00ff */
[----:B------:R-:W-:-:S03]  /*12570*/  IMAD R4, R7, 0x2, R22 ;  /* 0x0000000207047824 */ /* 0x000fc600078e0216 */
[----:B------:R-:W-:-:S13]  /*12580*/  IADD3 R2, P2, R14, R5, RZ ;  /* 0x000000050e027210 */ /* 0x000fda0007f5e0ff */
[----:B------:R-:W-:Y:S05]  /*12590*/  WARPSYNC.COLLECTIVE R15, `(.L_x_389) ;  /* 0x000000000f087348 */ /* 0x000fea0003c00000 */
[----:B------:R0:W1:Y:S02]  /*125a0*/  SHFL.IDX P6, R14, R13, R12, R11 ;  /* 0x0000000c0d0e7389 */ /* 0x00006400000c000b */
[----:B01----:R-:W-:Y:S01]  /*125b0*/  ENDCOLLECTIVE ;  /* 0x000000000000791b */ /* 0x003fe20003800000 */
.L_x_389:
[----:B------:R-:W-:-:S05]  /*125c0*/  IMAD.X R3, RZ, RZ, R3, P2 ;  /* 0x000000ffff037224 */ /* 0x000fca00010e0603 */
[----:B------:R-:W-:Y:S01]  /*125d0*/  @!PT LDS RZ, [RZ] ;  /* 0x00000000fffff984 */ /* 0x000fe20000000800 */
[----:B------:R-:W-:Y:S01]  /*125e0*/  @!PT LDS RZ, [RZ] ;  /* 0x00000000fffff984 */ /* 0x000fe20000000800 */
[----:B------:R-:W-:Y:S01]  /*125f0*/  @!PT LDS RZ, [RZ] ;  /* 0x00000000fffff984 */ /* 0x000fe20000000800 */
[----:B------:R0:W-:Y:S01]  /*12600*/  LDGSTS.E.BYPASS.LTC128B.128 [R4+0x400], desc[UR36][R2.64], !P3 ;  /* 0x0040000002047fae */ /* 0x0001e2000d901d64 */
[----:B------:R-:W-:-:S03]  /*12610*/  ISETP.LT.OR P3, PT, R6, 0x11, P1 ;  /* 0x000000110600780c */ /* 0x000fc60000f61670 */
[----:B------:R0:W-:Y:S01]  /*12620*/  LDGSTS.E.BYPASS.LTC128B.128 [R4+0x3400], desc[UR36][R2.64+0x80], !P4 ;  /* 0x0340008002047fae */ /* 0x0001e2000e101d64 */
[----:B------:R-:W-:Y:S01]  /*12630*/  ISETP.LT.OR P4, PT, R6, 0x11, !P0 ;  /* 0x000000110600780c */ /* 0x000fe20004781670 */
[----:B------:R-:W-:Y:S02]  /*12640*/  IMAD.MOV.U32 R13, RZ, RZ, R18 ;  /* 0x000000ffff0d7224 */ /* 0x000fe400078e0012 */
[----:B------:R-:W-:-:S10]  /*12650*/  IMAD.MOV.U32 R8, RZ, RZ, R14 ;  /* 0x000000ffff087224 */ /* 0x000fd400078e000e */
[----:B0-----:R-:W-:Y:S05]  /*12660*/  WARPSYNC.COLLECTIVE R15, `(.L_x_390) ;  /* 0x000000000f087348 */ /* 0x001fea0003c00000 */
[----:B------:R1:W2:Y:S02]  /*12670*/  SHFL.IDX P6, R14, R13, R12, R11 ;  /* 0x0000000c0d0e7389 */ /* 0x0002a400000c000b */
[----:B012---:R-:W-:Y:S01]  /*12680*/  ENDCOLLECTIVE ;  /* 0x000000000000791b */ /* 0x007fe20003800000 */
.L_x_390:
[----:B------:R-:W-:Y:S01]  /*12690*/  IMAD.MOV.U32 R13, RZ, RZ, R24 ;  /* 0x000000ffff0d7224 */ /* 0x000fe200078e0018 */
[----:B------:R-:W-:Y:S02]  /*126a0*/  MOV R12, 0x2 ;  /* 0x00000002000c7802 */ /* 0x000fe40000000f00 */
[----:B------:R-:W-:-:S13]  /*126b0*/  IADD3 R2, P2, R14, R5, RZ ;  /* 0x000000050e027210 */ /* 0x000fda0007f5e0ff */
[----:B------:R-:W-:Y:S05]  /*126c0*/  WARPSYNC.COLLECTIVE R15, `(.L_x_391) ;  /* 0x000000000f087348 */ /* 0x000fea0003c00000 */
[----:B------:R0:W1:Y:S02]  /*126d0*/  SHFL.IDX P6, R14, R13, R12, R11 ;  /* 0x0000000c0d0e7389 */ /* 0x00006400000c000b */
[----:B01----:R-:W-:Y:S01]  /*126e0*/  ENDCOLLECTIVE ;  /* 0x000000000000791b */ /* 0x003fe20003800000 */
.L_x_391:
        /* <DEDUP_REMOVED lines=13> */
.L_x_392:
[----:B------:R-:W-:Y:S01]  /*127c0*/  IMAD.MOV.U32 R13, RZ, RZ, R24 ;  /* 0x000000ffff0d7224 */ /* 0x000fe200078e0018 */
[----:B------:R-:W-:Y:S01]  /*127d0*/  MOV R12, 0x3 ;  /* 0x00000003000c7802 */ /* 0x000fe20000000f00 */
[----:B------:R-:W-:-:S07]  /*127e0*/  IMAD.MOV.U32 R10, RZ, RZ, R14 ;  /* 0x000000ffff0a7224 */ /* 0x000fce00078e000e */
[----:B------:R-:W-:Y:S05]  /*127f0*/  WARPSYNC.COLLECTIVE R15, `(.L_x_393) ;  /* 0x000000000f087348 */ /* 0x000fea0003c00000 */
[----:B------:R0:W1:Y:S02]  /*12800*/  SHFL.IDX P6, R14, R13, R12, R11 ;  /* 0x0000000c0d0e7389 */ /* 0x00006400000c000b */
[----:B01----:R-:W-:Y:S01]  /*12810*/  ENDCOLLECTIVE ;  /* 0x000000000000791b */ /* 0x003fe20003800000 */
.L_x_393:
[----:B------:R-:W-:-:S05]  /*12820*/  IADD3 R2, P2, R10, R5, RZ ;  /* 0x000000050a027210 */ /* 0x000fca0007f5e0ff */
[----:B------:R-:W-:-:S05]  /*12830*/  IMAD.X R3, RZ, RZ, R7, P2 ;  /* 0x000000ffff037224 */ /* 0x000fca00010e0607 */
[----:B------:R-:W-:Y:S01]  /*12840*/  @!PT LDS RZ, [RZ] ;  /* 0x00000000fffff984 */ /* 0x000fe20000000800 */
[----:B------:R-:W-:Y:S01]  /*12850*/  @!PT LDS RZ, [RZ] ;  /* 0x00000000fffff984 */ /* 0x000fe20000000800 */
[----:B------:R-:W-:Y:S01]  /*12860*/  @!PT LDS RZ, [RZ] ;  /* 0x00000000fffff984 */ /* 0x000fe20000000800 */
[----:B------:R0:W-:Y:S01]  /*12870*/  LDGSTS.E.BYPASS.LTC128B.128 [R4+0x1400], desc[UR36][R2.64], !P3 ;  /* 0x0140000002047fae */ /* 0x0001e2000d901d64 */
[----:B------:R-:W-:Y:S01]  /*12880*/  IMAD.MOV.U32 R13, RZ, RZ, R18 ;  /* 0x000000ffff0d7224 */ /* 0x000fe200078e0012 */
[C---:B------:R-:W-:Y:S02]  /*12890*/  ISETP.LT.OR P3, PT, R6.reuse, 0x31, P1 ;  /* 0x000000310600780c */ /* 0x040fe40000f61670 */
[----:B------:R0:W-:Y:S01]  /*128a0*/  LDGSTS.E.BYPASS.LTC128B.128 [R4+0x4400], desc[UR36][R2.64+0x80], !P4 ;  /* 0x0440008002047fae */ /* 0x0001e2000e101d64 */
[----:B------:R-:W-:Y:S01]  /*128b0*/  ISETP.LT.OR P4, PT, R6, 0x31, !P0 ;  /* 0x000000310600780c */ /* 0x000fe20004781670 */
[----:B------:R-:W-:-:S12]  /*128c0*/  IMAD.MOV.U32 R8, RZ, RZ, R14 ;  /* 0x000000ffff087224 */ /* 0x000fd800078e000e */
[----:B0-----:R-:W-:Y:S05]  /*128d0*/  WARPSYNC.COLLECTIVE R15, `(.L_x_394) ;  /* 0x000000000f087348 */ /* 0x001fea0003c00000 */
[----:B------:R1:W2:Y:S02]  /*128e0*/  SHFL.IDX P6, R14, R13, R12, R11 ;  /* 0x0000000c0d0e7389 */ /* 0x0002a400000c000b */
[----:B012---:R-:W-:Y:S01]  /*128f0*/  ENDCOLLECTIVE ;  /* 0x000000000000791b */ /* 0x007fe20003800000 */
.L_x_394:
[----:B------:R-:W-:Y:S02]  /*12900*/  IMAD.MOV.U32 R13, RZ, RZ, R24 ;  /* 0x000000ffff0d7224 */ /* 0x000fe400078e0018 */
[----:B------:R-:W-:Y:S01]  /*12910*/  IMAD.MOV.U32 R12, RZ, RZ, 0x4 ;  /* 0x00000004ff0c7424 */ /* 0x000fe200078e00ff */
[----:B------:R-:W-:-:S13]  /*12920*/  IADD3 R2, P2, R14, R5, RZ ;  /* 0x000000050e027210 */ /* 0x000fda0007f5e0ff */
[----:B------:R-:W-:Y:S05]  /*12930*/  WARPSYNC.COLLECTIVE R15, `(.L_x_395) ;  /* 0x000000000f087348 */ /* 0x000fea0003c00000 */
[----:B------:R0:W1:Y:S02]  /*12940*/  SHFL.IDX P6, R14, R13, R12, R11 ;  /* 0x0000000c0d0e7389 */ /* 0x00006400000c000b */
[----:B01----:R-:W-:Y:S01]  /*12950*/  ENDCOLLECTIVE ;  /* 0x000000000000791b */ /* 0x003fe20003800000 */
.L_x_395:
        /* <DEDUP_REMOVED lines=13> */
.L_x_396:
[----:B------:R-:W-:Y:S02]  /*12a30*/  IMAD.MOV.U32 R13, RZ, RZ, R24 ;  /* 0x000000ffff0d7224 */ /* 0x000fe400078e0018 */
[----:B------:R-:W-:Y:S02]  /*12a40*/  IMAD.MOV.U32 R12, RZ, RZ, 0x5 ;  /* 0x00000005ff0c7424 */ /* 0x000fe400078e00ff */
[----:B------:R-:W-:-:S07]  /*12a50*/  IMAD.MOV.U32 R10, RZ, RZ, R14 ;  /* 0x000000ffff0a7224 */ /* 0x000fce00078e000e */
[----:B------:R-:W-:Y:S05]  /*12a60*/  WARPSYNC.COLLECTIVE R15, `(.L_x_397) ;  /* 0x000000000f087348 */ /* 0x000fea0003c00000 */
[----:B------:R0:W1:Y:S02]  /*12a70*/  SHFL.IDX P6, R14, R13, R12, R11 ;  /* 0x0000000c0d0e7389 */ /* 0x00006400000c000b */
[----:B01----:R-:W-:Y:S01]  /*12a80*/  ENDCOLLECTIVE ;  /* 0x000000000000791b */ /* 0x003fe20003800000 */
.L_x_397:
[----:B------:R-:W-:-:S05]  /*12a90*/  IADD3 R2, P2, R10, R5, RZ ;  /* 0x000000050a027210 */ /* 0x000fca0007f5e0ff */
[----:B------:R-:W-:-:S05]  /*12aa0*/  IMAD.X R3, RZ, RZ, R7, P2 ;  /* 0x000000ffff037224 */ /* 0x000fca00010e0607 */
[----:B------:R-:W-:Y:S01]  /*12ab0*/  @!PT LDS RZ, [RZ] ;  /* 0x00000000fffff984 */ /* 0x000fe20000000800 */
[----:B------:R-:W-:Y:S01]  /*12ac0*/  @!PT LDS RZ, [RZ] ;  /* 0x00000000fffff984 */ /* 0x000fe20000000800 */
[----:B------:R-:W-:Y:S01]  /*12ad0*/  @!PT LDS RZ, [RZ] ;  /* 0x00000000fffff984 */ /* 0x000fe20000000800 */
[----:B------:R0:W-:Y:S01]  /*12ae0*/  LDGSTS.E.BYPASS.LTC128B.128 [R4+0x2400], desc[UR36][R2.64], !P3 ;  /* 0x0240000002047fae */ /* 0x0001e2000d901d64 */
[----:B------:R-:W-:-:S03]  /*12af0*/  IMAD.MOV.U32 R13, RZ, RZ, R18 ;  /* 0x000000ffff0d7224 */ /* 0x000fc600078e0012 */
[----:B------:R0:W-:Y:S01]  /*12b00*/  LDGSTS.E.BYPASS.LTC128B.128 [R4+0x5400], desc[UR36][R2.64+0x80], !P4 ;  /* 0x0540008002047fae */ /* 0x0001e2000e101d64 */
[----:B------:R-:W-:-:S07]  /*12b10*/  MOV R24, R14 ;  /* 0x0000000e00187202 */ /* 0x000fce0000000f00 */
[----:B0-----:R-:W-:Y:S05]  /*12b20*/  WARPSYNC.COLLECTIVE R15, `(.L_x_398) ;  /* 0x000000000f087348 */ /* 0x001fea0003c00000 */
[----:B------:R1:W2:Y:S02]  /*12b30*/  SHFL.IDX P6, R14, R13, R12, R11 ;  /* 0x0000000c0d0e7389 */ /* 0x0002a400000c000b */
[----:B012---:R-:W-:Y:S01]  /*12b40*/  ENDCOLLECTIVE ;  /* 0x000000000000791b */ /* 0x007fe20003800000 */
.L_x_398:
[----:B------:R-:W-:Y:S05]  /*12b50*/  BRA `(.L_x_399) ;  /* 0xffffffc000147947 */ /* 0x000fea000383ffff */
.L_x_295:
[----:B------:R-:W-:Y:S01]  /*12b60*/  BSSY B0, `(.L_x_400) ;  /* 0x0000008000007945 */ /* 0x000fe20003800000 */
[----:B------:R-:W-:Y:S02]  /*12b70*/  IMAD.MOV.U32 R13, RZ, RZ, R16 ;  /* 0x000000ffff0d7224 */ /* 0x000fe400078e0010 */
[----:B------:R-:W-:Y:S02]  /*12b80*/  IMAD.MOV.U32 R12, RZ, RZ, RZ ;  /* 0x000000ffff0c7224 */ /* 0x000fe400078e00ff */
[----:B------:R-:W-:Y:S02]  /*12b90*/  IMAD.MOV.U32 R11, RZ, RZ, 0x1f ;  /* 0x0000001fff0b7424 */ /* 0x000fe400078e00ff */
[----:B------:R-:W-:-:S07]  /*12ba0*/  IMAD.MOV.U32 R15, RZ, RZ, -0x1 ;  /* 0xffffffffff0f7424 */ /* 0x000fce00078e00ff */
[----:B------:R-:W-:Y:S05]  /*12bb0*/  WARPSYNC.COLLECTIVE R15, `(.L_x_401) ;  /* 0x000000000f087348 */ /* 0x000fea0003c00000 */
[----:B------:R0:W1:Y:S02]  /*12bc0*/  SHFL.IDX P6, R14, R13, R12, R11 ;  /* 0x0000000c0d0e7389 */ /* 0x00006400000c000b */
[----:B01----:R-:W-:Y:S01]  /*12bd0*/  ENDCOLLECTIVE ;  /* 0x000000000000791b */ /* 0x003fe20003800000 */
.L_x_401:
[----:B------:R-:W-:Y:S05]  /*12be0*/  BSYNC B0 ;  /* 0x0000000000007941 */ /* 0x000fea0003800000 */
.L_x_400:
[----:B------:R-:W-:Y:S01]  /*12bf0*/  IMAD.MOV.U32 R13, RZ, RZ, R16 ;  /* 0x000000ffff0d7224 */ /* 0x000fe200078e0010 */
[----:B------:R-:W-:Y:S01]  /*12c00*/  MOV R0, R14 ;  /* 0x0000000e00007202 */ /* 0x000fe20000000f00 */
[----:B------:R-:W-:Y:S01]  /*12c10*/  IMAD.MOV.U32 R12, RZ, RZ, 0x1 ;  /* 0x00000001ff0c7424 */ /* 0x000fe200078e00ff */
[----:B------:R-:W-:Y:S01]  /*12c20*/  IADD3 R7, R19, R9, RZ ;  /* 0x0000000913077210 */ /* 0x000fe20007ffe0ff */
[----:B------:R-:W-:Y:S02]  /*12c30*/  IMAD.MOV.U32 R11, RZ, RZ, 0x1f ;  /* 0x0000001fff0b7424 */ /* 0x000fe400078e00ff */
[----:B------:R-:W-:-:S07]  /*12c40*/  IMAD.MOV.U32 R15, RZ, RZ, -0x1 ;  /* 0xffffffffff0f7424 */ /* 0x000fce00078e00ff */
[----:B------:R-:W-:Y:S05]  /*12c50*/  WARPSYNC.COLLECTIVE R15, `(.L_x_402) ;  /* 0x000000000f087348 */ /* 0x000fea0003c00000 */
[----:B------:R0:W1:Y:S02]  /*12c60*/  SHFL.IDX P6, R14, R13, R12, R11 ;  /* 0x0000000c0d0e7389 */ /* 0x00006400000c000b */
[----:B01----:R-:W-:Y:S01]  /*12c70*/  ENDCOLLECTIVE ;  /* 0x000000000000791b */ /* 0x003fe20003800000 */
.L_x_402:
[----:B------:R-:W-:Y:S02]  /*12c80*/  ULDC UR4, c[0x0][0xc3c] ;  /* 0x00030f0000047ab9 */ /* 0x000fe40000000800 */
[----:B------:R-:W-:-:S13]  /*12c90*/  ISETP.GE.OR P1, PT, R7, UR4, !P0 ;  /* 0x0000000407007c0c */ /* 0x000fda000c726670 */
[----:B------:R-:W0:Y:S08]  /*12ca0*/  @!P1 LDC.64 R4, c[0x0][0xc80] ;  /* 0x00032000ff049b82 */ /* 0x000e300000000a00 */
[----:B------:R-:W1:Y:S01]  /*12cb0*/  @!P1 LDC.64 R2, c[0x0][0xc78] ;  /* 0x00031e00ff029b82 */ /* 0x000e620000000a00 */
[----:B------:R-:W-:Y:S01]  /*12cc0*/  CS2R R10, SRZ ;  /* 0x00000000000a7805 */ /* 0x000fe2000001ff00 */
[----:B------:R-:W-:-:S02]  /*12cd0*/  IMAD.MOV.U32 R8, RZ, RZ, R14 ;  /* 0x000000ffff087224 */ /* 0x000fc400078e000e */
[----:B0-----:R-:W-:-:S06]  /*12ce0*/  @!P1 IMAD.WIDE R4, R7, 0x4, R4 ;  /* 0x0000000407049825 */ /* 0x001fcc00078e0204 */
[----:B------:R-:W2:Y:S01]  /*12cf0*/  @!P1 LDG.E R4, desc[UR36][R4.64] ;  /* 0x0000002404049981 */ /* 0x000ea2000c1e1900 */
[----:B-1----:R-:W-:-:S06]  /*12d00*/  @!P1 IMAD.WIDE R2, R7, 0x4, R2 ;  /* 0x0000000407029825 */ /* 0x002fcc00078e0202 */
[----:B------:R-:W3:Y:S01]  /*12d10*/  @!P1 LDG.E R2, desc[UR36][R2.64] ;  /* 0x0000002402029981 */ /* 0x000ee2000c1e1900 */
[----:B------:R-:W-:Y:S01]  /*12d20*/  IMAD.MOV.U32 R7, RZ, RZ, RZ ;  /* 0x000000ffff077224 */ /* 0x000fe200078e00ff */
[C---:B------:R-:W-:Y:S02]  /*12d30*/  ISETP.GE.U32.AND P2, PT, R9.reuse, 0x2, PT ;  /* 0x000000020900780c */ /* 0x040fe40003f46070 */
[C---:B------:R-:W-:Y:S02]  /*12d40*/  ISETP.GE.U32.AND P3, PT, R9.reuse, 0x4, PT ;  /* 0x000000040900780c */ /* 0x040fe40003f66070 */
[C---:B------:R-:W-:Y:S02]  /*12d50*/  ISETP.GE.U32.AND P4, PT, R9.reuse, 0x8, PT ;  /* 0x000000080900780c */ /* 0x040fe40003f86070 */
[C---:B------:R-:W-:Y:S01]  /*12d60*/  ISETP.GE.U32.AND P5, PT, R9.reuse, 0x10, PT ;  /* 0x000000100900780c */ /* 0x040fe20003fa6070 */
[----:B--2---:R-:W-:Y:S02]  /*12d70*/  @!P1 IMAD.MOV.U32 R7, RZ, RZ, R4 ;  /* 0x000000ffff079224 */ /* 0x004fe400078e0004 */
[----:B---3--:R-:W-:Y:S01]  /*12d80*/  @!P1 IMAD.MOV.U32 R10, RZ, RZ, R2 ;  /* 0x000000ffff0a9224 */ /* 0x008fe200078e0002 */
[----:B------:R-:W-:-:S03]  /*12d90*/  ISETP.NE.AND P1, PT, R9, RZ, PT ;  /* 0x000000ff0900720c */ /* 0x000fc60003f25270 */
[----:B------:R-:W-:-:S10]  /*12da0*/  IMAD R13, R10, R7, RZ ;  /* 0x000000070a0d7224 */ /* 0x000fd400078e02ff */
[----:B------:R-:W-:Y:S05]  /*12db0*/  WARPSYNC.COLLECTIVE R15, `(.L_x_403) ;  /* 0x000000000f087348 */ /* 0x000fea0003c00000 */
[----:B------:R0:W1:Y:S02]  /*12dc0*/  SHFL.UP P6, R14, R13, R12, R11 ;  /* 0x0400000c0d0e7389 */ /* 0x00006400000c000b */
[----:B01----:R-:W-:Y:S01]  /*12dd0*/  ENDCOLLECTIVE ;  /* 0x000000000000791b */ /* 0x003fe20003800000 */
.L_x_403:
[----:B------:R-:W-:Y:S02]  /*12de0*/  MOV R12, 0x2 ;  /* 0x00000002000c7802 */ /* 0x000fe40000000f00 */
[----:B------:R-:W-:-:S05]  /*12df0*/  SEL R6, R14, RZ, P1 ;  /* 0x000000ff0e067207 */ /* 0x000fca0000800000 */
[----:B------:R-:W-:-:S04]  /*12e00*/  IMAD.IADD R6, R13, 0x1, R6 ;  /* 0x000000010d067824 */ /* 0x000fc800078e0206 */
[----:B------:R-:W-:-:S07]  /*12e10*/  IMAD.MOV.U32 R13, RZ, RZ, R6 ;  /* 0x000000ffff0d7224 */ /* 0x000fce00078e0006 */
[----:B------:R-:W-:Y:S05]  /*12e20*/  WARPSYNC.COLLECTIVE R15, `(.L_x_404) ;  /* 0x000000000f087348 */ /* 0x000fea0003c00000 */
[----:B------:R0:W1:Y:S02]  /*12e30*/  SHFL.UP P6, R14, R13, R12, R11 ;  /* 0x0400000c0d0e7389 */ /* 0x00006400000c000b */
[----:B01----:R-:W-:Y:S01]  /*12e40*/  ENDCOLLECTIVE ;  /* 0x000000000000791b */ /* 0x003fe20003800000 */
.L_x_404:
[----:B------:R-:W-:Y:S01]  /*12e50*/  IMAD.MOV.U32 R12, RZ, RZ, 0x4 ;  /* 0x00000004ff0c7424 */ /* 0x000fe200078e00ff */
[----:B------:R-:W-:-:S05]  /*12e60*/  SEL R3, R14, RZ, P2 ;  /* 0x000000ff0e037207 */ /* 0x000fca0001000000 */
[----:B------:R-:W-:Y:S02]  /*12e70*/  IMAD.IADD R2, R6, 0x1, R3 ;  /* 0x0000000106027824 */ /* 0x000fe400078e0203 */
[----:B------:R-:W-:Y:S02]  /*12e80*/  IMAD.MOV.U32 R6, RZ, RZ, RZ ;  /* 0x000000ffff067224 */ /* 0x000fe400078e00ff */
[----:B------:R-:W-:-:S07]  /*12e90*/  IMAD.MOV.U32 R13, RZ, RZ, R2 ;  /* 0x000000ffff0d7224 */ /* 0x000fce00078e0002 */
[----:B------:R-:W-:Y:S05]  /*12ea0*/  WARPSYNC.COLLECTIVE R15, `(.L_x_405) ;  /* 0x000000000f087348 */ /* 0x000fea0003c00000 */
[----:B------:R0:W1:Y:S02]  /*12eb0*/  SHFL.UP P6, R14, R13, R12, R11 ;  /* 0x0400000c0d0e7389 */ /* 0x00006400000c000b */
[----:B01----:R-:W-:Y:S01]  /*12ec0*/  ENDCOLLECTIVE ;  /* 0x000000000000791b */ /* 0x003fe20003800000 */
.L_x_405:
[----:B------:R-:W-:Y:S02]  /*12ed0*/  MOV R12, 0x8 ;  /* 0x00000008000c7802 */ /* 0x000fe40000000f00 */
[----:B------:R-:W-:-:S05]  /*12ee0*/  SEL R3, R14, RZ, P3 ;  /* 0x000000ff0e037207 */ /* 0x000fca0001800000 */
[----:B------:R-:W-:-:S04]  /*12ef0*/  IMAD.IADD R3, R2, 0x1, R3 ;  /* 0x0000000102037824 */ /* 0x000fc800078e0203 */
[----:B------:R-:W-:-:S07]  /*12f00*/  IMAD.MOV.U32 R13, RZ, RZ, R3 ;  /* 0x000000ffff0d7224 */ /* 0x000fce00078e0003 */
[----:B------:R-:W-:Y:S05]  /*12f10*/  WARPSYNC.COLLECTIVE R15, `(.L_x_406) ;  /* 0x000000000f087348 */ /* 0x000fea0003c00000 */
[----:B------:R0:W1:Y:S02]  /*12f20*/  SHFL.UP P6, R14, R13, R12, R11 ;  /* 0x0400000c0d0e7389 */ /* 0x00006400000c000b */
[----:B01----:R-:W-:Y:S01]  /*12f30*/  ENDCOLLECTIVE ;  /* 0x000000000000791b */ /* 0x003fe20003800000 */
.L_x_406:
[----:B------:R-:W-:Y:S01]  /*12f40*/  IMAD.MOV.U32 R12, RZ, RZ, 0x10 ;  /* 0x00000010ff0c7424 */ /* 0x000fe200078e00ff */
[----:B------:R-:W-:-:S05]  /*12f50*/  SEL R4, R14, RZ, P4 ;  /* 0x000000ff0e047207 */ /* 0x000fca0002000000 */
[----:B------:R-:W-:-:S04]  /*12f60*/  IMAD.IADD R4, R3, 0x1, R4 ;  /* 0x0000000103047824 */ /* 0x000fc800078e0204 */
[----:B------:R-:W-:-:S07]  /*12f70*/  IMAD.MOV.U32 R13, RZ, RZ, R4 ;  /* 0x000000ffff0d7224 */ /* 0x000fce00078e0004 */
[----:B------:R-:W-:Y:S05]  /*12f80*/  WARPSYNC.COLLECTIVE R15, `(.L_x_407) ;  /* 0x000000000f087348 */ /* 0x000fea0003c00000 */
[----:B------:R0:W1:Y:S02]  /*12f90*/  SHFL.UP P6, R14, R13, R12, R11 ;  /* 0x0400000c0d0e7389 */ /* 0x00006400000c000b */
[----:B01----:R-:W-:Y:S01]  /*12fa0*/  ENDCOLLECTIVE ;  /* 0x000000000000791b */ /* 0x003fe20003800000 */
.L_x_407:
[----:B------:R-:W-:Y:S01]  /*12fb0*/  MOV R12, 0x1f ;  /* 0x0000001f000c7802 */ /* 0x000fe20000000f00 */
[----:B------:R-:W-:Y:S01]  /*12fc0*/  IMAD.MOV.U32 R11, RZ, RZ, 0x1f ;  /* 0x0000001fff0b7424 */ /* 0x000fe200078e00ff */
[----:B------:R-:W-:-:S05]  /*12fd0*/  SEL R3, R14, RZ, P5 ;  /* 0x000000ff0e037207 */ /* 0x000fca0002800000 */
[----:B------:R-:W-:-:S04]  /*12fe0*/  IMAD.IADD R2, R4, 0x1, R3 ;  /* 0x0000000104027824 */ /* 0x000fc800078e0203 */
[----:B------:R-:W-:-:S07]  /*12ff0*/  IMAD.MOV.U32 R13, RZ, RZ, R2 ;  /* 0x000000ffff0d7224 */ /* 0x000fce00078e0002 */
[----:B------:R-:W-:Y:S05]  /*13000*/  WARPSYNC.COLLECTIVE R15, `(.L_x_408) ;  /* 0x000000000f087348 */ /* 0x000fea0003c00000 */
[----:B------:R0:W1:Y:S02]  /*13010*/  SHFL.IDX P6, R14, R13, R12, R11 ;  /* 0x0000000c0d0e7389 */ /* 0x00006400000c000b */
[----:B01----:R-:W-:Y:S01]  /*13020*/  ENDCOLLECTIVE ;  /* 0x000000000000791b */ /* 0x003fe20003800000 */
.L_x_408:
[----:B------:R-:W-:Y:S05]  /*13030*/  BRA `(.L_x_409) ;  /* 0xffffffc000247947 */ /* 0x000fea000383ffff */
.L_x_298:
[----:B------:R-:W-:Y:S01]  /*13040*/  BSSY B0, `(.L_x_410) ;  /* 0x0000007000007945 */ /* 0x000fe20003800000 */
[----:B------:R-:W-:Y:S02]  /*13050*/  IMAD.MOV.U32 R12, RZ, RZ, 0x1 ;  /* 0x00000001ff0c7424 */ /* 0x000fe400078e00ff */
[----:B------:R-:W-:Y:S02]  /*13060*/  IMAD.MOV.U32 R11, RZ, RZ, RZ ;  /* 0x000000ffff0b7224 */ /* 0x000fe400078e00ff */
[----:B------:R-:W-:-:S07]  /*13070*/  IMAD.MOV.U32 R15, RZ, RZ, -0x1 ;  /* 0xffffffffff0f7424 */ /* 0x000fce00078e00ff */
[----:B------:R-:W-:Y:S05]  /*13080*/  WARPSYNC.COLLECTIVE R15, `(.L_x_411) ;  /* 0x000000000f087348 */ /* 0x000fea0003c00000 */
[----:B------:R0:W1:Y:S02]  /*13090*/  SHFL.UP P6, R14, R13, R12, R11 ;  /* 0x0400000c0d0e7389 */ /* 0x00006400000c000b */
[----:B01----:R-:W-:Y:S01]  /*130a0*/  ENDCOLLECTIVE ;  /* 0x000000000000791b */ /* 0x003fe20003800000 */
.L_x_411:
[----:B------:R-:W-:Y:S05]  /*130b0*/  BSYNC B0 ;  /* 0x0000000000007941 */ /* 0x000fea0003800000 */
.L_x_410:
[----:B------:R-:W-:Y:S01]  /*130c0*/  SEL R14, R14, RZ, P1 ;  /* 0x000000ff0e0e7207 */ /* 0x000fe20000800000 */
[----:B------:R-:W-:Y:S02]  /*130d0*/  IMAD.MOV.U32 R12, RZ, RZ, 0x2 ;  /* 0x00000002ff0c7424 */ /* 0x000fe400078e00ff */
[----:B------:R-:W-:Y:S01]  /*130e0*/  IMAD.MOV.U32 R11, RZ, RZ, RZ ;  /* 0x000000ffff0b7224 */ /* 0x000fe200078e00ff */
[----:B------:R-:W-:Y:S01]  /*130f0*/  IADD3 R13, R13, R14, RZ ;  /* 0x0000000e0d0d7210 */ /* 0x000fe20007ffe0ff */
[----:B------:R-:W-:-:S07]  /*13100*/  IMAD.MOV.U32 R15, RZ, RZ, -0x1 ;  /* 0xffffffffff0f7424 */ /* 0x000fce00078e00ff */
[----:B------:R-:W-:Y:S05]  /*13110*/  WARPSYNC.COLLECTIVE R15, `(.L_x_412) ;  /* 0x000000000f087348 */ /* 0x000fea0003c00000 */
[----:B------:R0:W1:Y:S02]  /*13120*/  SHFL.UP P6, R14, R13, R12, R11 ;  /* 0x0400000c0d0e7389 */ /* 0x00006400000c000b */
[----:B01----:R-:W-:Y:S01]  /*13130*/  ENDCOLLECTIVE ;  /* 0x000000000000791b */ /* 0x003fe20003800000 */
.L_x_412:
[----:B------:R-:W-:Y:S02]  /*13140*/  MOV R12, 0x4 ;  /* 0x00000004000c7802 */ /* 0x000fe40000000f00 */
[----:B------:R-:W-:-:S05]  /*13150*/  SEL R2, R14, RZ, P2 ;  /* 0x000000ff0e027207 */ /* 0x000fca0001000000 */
[----:B------:R-:W-:-:S04]  /*13160*/  IMAD.IADD R2, R13, 0x1, R2 ;  /* 0x000000010d027824 */ /* 0x000fc800078e0202 */
[----:B------:R-:W-:-:S07]  /*13170*/  IMAD.MOV.U32 R13, RZ, RZ, R2 ;  /* 0x000000ffff0d7224 */ /* 0x000fce00078e0002 */
[----:B------:R-:W-:Y:S05]  /*13180*/  WARPSYNC.COLLECTIVE R15, `(.L_x_413) ;  /* 0x000000000f087348 */ /* 0x000fea0003c00000 */
[----:B------:R0:W1:Y:S02]  /*13190*/  SHFL.UP P6, R14, R13, R12, R11 ;  /* 0x0400000c0d0e7389 */ /* 0x00006400000c000b */
[----:B01----:R-:W-:Y:S01]  /*131a0*/  ENDCOLLECTIVE ;  /* 0x000000000000791b */ /* 0x003fe20003800000 */
.L_x_413:
[----:B------:R-:W-:Y:S01]  /*131b0*/  IMAD.MOV.U32 R12, RZ, RZ, 0x8 ;  /* 0x00000008ff0c7424 */ /* 0x000fe200078e00ff */
[----:B------:R-:W-:-:S05]  /*131c0*/  SEL R3, R14, RZ, P3 ;  /* 0x000000ff0e037207 */ /* 0x000fca0001800000 */
[----:B------:R-:W-:-:S04]  /*131d0*/  IMAD.IADD R3, R2, 0x1, R3 ;  /* 0x0000000102037824 */ /* 0x000fc800078e0203 */
[----:B------:R-:W-:-:S07]  /*131e0*/  IMAD.MOV.U32 R13, RZ, RZ, R3 ;  /* 0x000000ffff0d7224 */ /* 0x000fce00078e0003 */
[----:B------:R-:W-:Y:S05]  /*131f0*/  WARPSYNC.COLLECTIVE R15, `(.L_x_414) ;  /* 0x000000000f087348 */ /* 0x000fea0003c00000 */
[----:B------:R0:W1:Y:S02]  /*13200*/  SHFL.UP P6, R14, R13, R12, R11 ;  /* 0x0400000c0d0e7389 */ /* 0x00006400000c000b */
[----:B01----:R-:W-:Y:S01]  /*13210*/  ENDCOLLECTIVE ;  /* 0x000000000000791b */ /* 0x003fe20003800000 */
.L_x_414:
[----:B------:R-:W-:Y:S02]  /*13220*/  MOV R12, 0x10 ;  /* 0x00000010000c7802 */ /* 0x000fe40000000f00 */
[----:B------:R-:W-:-:S05]  /*13230*/  SEL R4, R14, RZ, P4 ;  /* 0x000000ff0e047207 */ /* 0x000fca0002000000 */
[----:B------:R-:W-:-:S04]  /*13240*/  IMAD.IADD R4, R3, 0x1, R4 ;  /* 0x0000000103047824 */ /* 0x000fc800078e0204 */
[----:B------:R-:W-:-:S07]  /*13250*/  IMAD.MOV.U32 R13, RZ, RZ, R4 ;  /* 0x000000ffff0d7224 */ /* 0x000fce00078e0004 */
[----:B------:R-:W-:Y:S05]  /*13260*/  WARPSYNC.COLLECTIVE R15, `(.L_x_415) ;  /* 0x000000000f087348 */ /* 0x000fea0003c00000 */
[----:B------:R0:W1:Y:S02]  /*13270*/  SHFL.UP P6, R14, R13, R12, R11 ;  /* 0x0400000c0d0e7389 */ /* 0x00006400000c000b */
[----:B01----:R-:W-:Y:S01]  /*13280*/  ENDCOLLECTIVE ;  /* 0x000000000000791b */ /* 0x003fe20003800000 */
.L_x_415:
[----:B------:R-:W-:Y:S02]  /*13290*/  IMAD.MOV.U32 R12, RZ, RZ, 0x1f ;  /* 0x0000001fff0c7424 */ /* 0x000fe400078e00ff */
[----:B------:R-:W-:Y:S01]  /*132a0*/  IMAD.MOV.U32 R11, RZ, RZ, 0x1f ;  /* 0x0000001fff0b7424 */ /* 0x000fe200078e00ff */
[----:B------:R-:W-:-:S05]  /*132b0*/  SEL R3, R14, RZ, P5 ;  /* 0x000000ff0e037207 */ /* 0x000fca0002800000 */
[----:B------:R-:W-:-:S04]  /*132c0*/  IMAD.IADD R2, R4, 0x1, R3 ;  /* 0x0000000104027824 */ /* 0x000fc800078e0203 */
[----:B------:R-:W-:-:S07]  /*132d0*/  IMAD.MOV.U32 R13, RZ, RZ, R2 ;  /* 0x000000ffff0d7224 */ /* 0x000fce00078e0002 */
[----:B------:R-:W-:Y:S05]  /*132e0*/  WARPSYNC.COLLECTIVE R15, `(.L_x_416) ;  /* 0x000000000f087348 */ /* 0x000fea0003c00000 */
[----:B------:R0:W1:Y:S02]  /*132f0*/  SHFL.IDX P6, R14, R13, R12, R11 ;  /* 0x0000000c0d0e7389 */ /* 0x00006400000c000b */
[----:B01----:R-:W-:Y:S01]  /*13300*/  ENDCOLLECTIVE ;  /* 0x000000000000791b */ /* 0x003fe20003800000 */
.L_x_416:
[----:B------:R-:W-:Y:S05]  /*13310*/  BRA `(.L_x_417) ;  /* 0xffffffc000107947 */ /* 0x000fea000383ffff */
.L_x_300:
[----:B------:R-:W-:Y:S01]  /*13320*/  BSSY B0, `(.L_x_418) ;  /* 0x0000006000007945 */ /* 0x000fe20003800000 */
[----:B------:R-:W-:Y:S01]  /*13330*/  PLOP3.LUT P6, PT, P6, PT, PT, 0x8, 0x0 ;  /* 0x000000000000781c */ /* 0x000fe200037ce170 */
[----:B------:R-:W-:-:S12]  /*13340*/  IMAD.MOV.U32 R15, RZ, RZ, -0x1 ;  /* 0xffffffffff0f7424 */ /* 0x000fd800078e00ff */
[----:B0-----:R-:W-:Y:S05]  /*13350*/  WARPSYNC.COLLECTIVE R15, `(.L_x_419) ;  /* 0x000000000f087348 */ /* 0x001fea0003c00000 */
[----:B------:R-:W-:Y:S01]  /*13360*/  VOTE.ANY R14, PT, P6 ;  /* 0x00000000000e7806 */ /* 0x000fe200030e0100 */
[----:B0-----:R-:W-:Y:S06]  /*13370*/  ENDCOLLECTIVE ;  /* 0x000000000000791b */ /* 0x001fec0003800000 */
.L_x_419:
[----:B------:R-:W-:Y:S05]  /*13380*/  BSYNC B0 ;  /* 0x0000000000007941 */ /* 0x000fea0003800000 */
.L_x_418:
[----:B------:R-:W-:Y:S01]  /*13390*/  MOV R3, R14 ;  /* 0x0000000e00037202 */ /* 0x000fe20000000f00 */
[----:B------:R-:W-:Y:S02]  /*133a0*/  IMAD.MOV.U32 R13, RZ, RZ, R7 ;  /* 0x000000ffff0d7224 */ /* 0x000fe400078e0007 */
[----:B------:R-:W-:Y:S01]  /*133b0*/  IMAD.MOV.U32 R11, RZ, RZ, 0x1f ;  /* 0x0000001fff0b7424 */ /* 0x000fe200078e00ff */
[----:B------:R-:W0:Y:S01]  /*133c0*/  POPC R4, R3 ;  /* 0x0000000300047309 */ /* 0x000e220000000000 */
[----:B------:R-:W-:Y:S02]  /*133d0*/  IMAD.MOV.U32 R15, RZ, RZ, -0x1 ;  /* 0xffffffffff0f7424 */ /* 0x000fe400078e00ff */
[----:B0-----:R-:W-:-:S07]  /*133e0*/  IMAD.MOV.U32 R12, RZ, RZ, R4 ;  /* 0x000000ffff0c7224 */ /* 0x001fce00078e0004 */
[----:B------:R-:W-:Y:S05]  /*133f0*/  WARPSYNC.COLLECTIVE R15, `(.L_x_420) ;  /* 0x000000000f087348 */ /* 0x000fea0003c00000 */
[----:B------:R0:W1:Y:S02]  /*13400*/  SHFL.IDX P6, R14, R13, R12, R11 ;  /* 0x0000000c0d0e7389 */ /* 0x00006400000c000b */
[----:B01----:R-:W-:Y:S01]  /*13410*/  ENDCOLLECTIVE ;  /* 0x000000000000791b */ /* 0x003fe20003800000 */
.L_x_420:
[----:B------:R-:W-:Y:S01]  /*13420*/  MOV R13, R10 ;  /* 0x0000000a000d7202 */ /* 0x000fe20000000f00 */
[----:B------:R-:W-:-:S07]  /*13430*/  IMAD.MOV.U32 R7, RZ, RZ, R14 ;  /* 0x000000ffff077224 */ /* 0x000fce00078e000e */
[----:B------:R-:W-:Y:S05]  /*13440*/  WARPSYNC.COLLECTIVE R15, `(.L_x_421) ;  /* 0x000000000f087348 */ /* 0x000fea0003c00000 */
[----:B------:R0:W1:Y:S02]  /*13450*/  SHFL.IDX P6, R14, R13, R12, R11 ;  /* 0x0000000c0d0e7389 */ /* 0x00006400000c000b */
[----:B01----:R-:W-:Y:S01]  /*13460*/  ENDCOLLECTIVE ;  /* 0x000000000000791b */ /* 0x003fe20003800000 */
.L_x_421:
[----:B------:R-:W-:Y:S01]  /*13470*/  IMAD.MOV.U32 R10, RZ, RZ, R14 ;  /* 0x000000ffff0a7224 */ /* 0x000fe200078e000e */
[----:B------:R-:W-:Y:S06]  /*13480*/  BRA `(.L_x_422) ;  /* 0xffffffbc00f07947 */ /* 0x000fec000383ffff */
.L_x_302:
[----:B------:R-:W-:Y:S01]  /*13490*/  BSSY B0, `(.L_x_423) ;  /* 0x0000007000007945 */ /* 0x000fe20003800000 */
[----:B------:R-:W-:Y:S02]  /*134a0*/  IMAD.MOV.U32 R13, RZ, RZ, R2 ;  /* 0x000000ffff0d7224 */ /* 0x000fe400078e0002 */
[----:B------:R-:W-:Y:S02]  /*134b0*/  IMAD.MOV.U32 R11, RZ, RZ, 0x1f ;  /* 0x0000001fff0b7424 */ /* 0x000fe400078e00ff */
[----:B------:R-:W-:-:S07]  /*134c0*/  IMAD.MOV.U32 R15, RZ, RZ, -0x1 ;  /* 0xffffffffff0f7424 */ /* 0x000fce00078e00ff */
[----:B0123--:R-:W-:Y:S05]  /*134d0*/  WARPSYNC.COLLECTIVE R15, `(.L_x_424) ;  /* 0x000000000f087348 */ /* 0x00ffea0003c00000 */
[----:B------:R4:W0:Y:S02]  /*134e0*/  SHFL.IDX P6, R14, R13, R12, R11 ;  /* 0x0000000c0d0e7389 */ /* 0x00082400000c000b */
[----:B01234-:R-:W-:Y:S01]  /*134f0*/  ENDCOLLECTIVE ;  /* 0x000000000000791b */ /* 0x01ffe20003800000 */
.L_x_424:
[----:B------:R-:W-:Y:S05]  /*13500*/  BSYNC B0 ;  /* 0x0000000000007941 */ /* 0x000fea0003800000 */
.L_x_423:
[----:B------:R-:W-:Y:S01]  /*13510*/  IMAD.MOV.U32 R6, RZ, RZ, R14 ;  /* 0x000000ffff067224 */ /* 0x000fe200078e000e */
[----:B------:R-:W-:Y:S06]  /*13520*/  BRA `(.L_x_301) ;  /* 0xffffffbc00e07947 */ /* 0x000fec000383ffff */
.L_x_306:
[----:B-1----:R1:W3:Y:S02]  /*13530*/  SYNCS.PHASECHK.TRANS64.TRYWAIT P0, [R4+URZ+0x2a820], R0 ;  /* 0x02a82000040075a7 */ /* 0x0022e4000800017f */
[----:B---3--:R-:W-:Y:S05]  /*13540*/  @!P0 NANOSLEEP.SYNCS 0x989680 ;  /* 0x009896800000895d */ /* 0x008fea0003900000 */
[----:B------:R-:W3:Y:S02]  /*13550*/  @!P0 SYNCS.PHASECHK.TRANS64 P0, [R4+URZ+0x2a820], R0 ;  /* 0x02a82000040085a7 */ /* 0x000ee4000800007f */
[----:B---3--:R-:W-:Y:S05]  /*13560*/  @!P0 BRA `(.L_x_306) ;  /* 0xfffffffc00f08947 */ /* 0x008fea000383ffff */
[----:B------:R-:W-:Y:S05]  /*13570*/  BRA `(.L_x_425) ;  /* 0xffffffc400387947 */ /* 0x000fea000383ffff */
.L_x_307:
[----:B------:R-:W3:Y:S01]  /*13580*/  S2R R2, SR_TID.X ;  /* 0x0000000000027919 */ /* 0x000ee20000002100 */
[----:B------:R-:W-:Y:S01]  /*13590*/  BSSY B0, `(.L_x_426) ;  /* 0x000000a000007945 */ /* 0x000fe20003800000 */
[----:B------:R-:W-:Y:S02]  /*135a0*/  IMAD.MOV.U32 R12, RZ, RZ, RZ ;  /* 0x000000ffff0c7224 */ /* 0x000fe400078e00ff */
[----:B------:R-:W-:Y:S02]  /*135b0*/  IMAD.MOV.U32 R11, RZ, RZ, 0x1f ;  /* 0x0000001fff0b7424 */ /* 0x000fe400078e00ff */
[----:B------:R-:W-:Y:S01]  /*135c0*/  IMAD.MOV.U32 R15, RZ, RZ, -0x1 ;  /* 0xffffffffff0f7424 */ /* 0x000fe200078e00ff */
[----:B---3--:R-:W-:-:S04]  /*135d0*/  SHF.R.U32.HI R2, RZ, 0x5, R2 ;  /* 0x00000005ff027819 */ /* 0x008fc80000011602 */
[----:B------:R-:W-:-:S04]  /*135e0*/  LOP3.LUT R2, R2, 0x3, RZ, 0xc0, !PT ;  /* 0x0000000302027812 */ /* 0x000fc800078ec0ff */
[----:B------:R-:W-:-:S07]  /*135f0*/  MOV R13, R2 ;  /* 0x00000002000d7202 */ /* 0x000fce0000000f00 */
[----:B012---:R-:W-:Y:S05]  /*13600*/  WARPSYNC.COLLECTIVE R15, `(.L_x_427) ;  /* 0x000000000f087348 */ /* 0x007fea0003c00000 */
[----:B------:R3:W4:Y:S02]  /*13610*/  SHFL.IDX P6, R14, R13, R12, R11 ;  /* 0x0000000c0d0e7389 */ /* 0x00072400000c000b */
[----:B01234-:R-:W-:Y:S01]  /*13620*/  ENDCOLLECTIVE ;  /* 0x000000000000791b */ /* 0x01ffe20003800000 */
.L_x_427:
[----:B------:R-:W-:Y:S05]  /*13630*/  BSYNC B0 ;  /* 0x0000000000007941 */ /* 0x000fea0003800000 */
.L_x_426:
[----:B------:R-:W-:Y:S05]  /*13640*/  BRA `(.L_x_428) ;  /* 0xffffffc400207947 */ /* 0x000fea000383ffff */
.L_x_310:
[----:B------:R-:W-:Y:S01]  /*13650*/  BSSY B1, `(.L_x_429) ;  /* 0x0000006000017945 */ /* 0x000fe20003800000 */
[----:B------:R-:W-:-:S07]  /*13660*/  IMAD.MOV.U32 R15, RZ, RZ, -0x1 ;  /* 0xffffffffff0f7424 */ /* 0x000fce00078e00ff */
[----:B012---:R-:W-:Y:S05]  /*13670*/  WARPSYNC.COLLECTIVE R15, `(.L_x_430) ;  /* 0x000000000f0c7348 */ /* 0x007fea0003c00000 */
[----:B------:R-:W-:Y:S02]  /*13680*/  ELECT P6, UR62, PT ;  /* 0x00000000003e782f */ /* 0x000fe400038c0000 */
[----:B------:R-:W-:Y:S01]  /*13690*/  MOV R14, UR62 ;  /* 0x0000003e000e7c02 */ /* 0x000fe20008000f00 */
[----:B012---:R-:W-:Y:S10]  /*136a0*/  ENDCOLLECTIVE ;  /* 0x000000000000791b */ /* 0x007ff40003800000 */
.L_x_430:
[----:B------:R-:W-:Y:S05]  /*136b0*/  BSYNC B1 ;  /* 0x0000000000017941 */ /* 0x000fea0003800000 */
.L_x_429:
[----:B------:R-:W-:Y:S05]  /*136c0*/  BRA `(.L_x_431) ;  /* 0xffffffc400187947 */ /* 0x000fea000383ffff */
.L_x_312:
[----:B-1----:R1:W3:Y:S02]  /*136d0*/  SYNCS.PHASECHK.TRANS64.TRYWAIT P1, [R5+URZ+0x2a840], R0 ;  /* 0x02a84000050075a7 */ /* 0x0022e4000802017f */
[----:B---3--:R-:W-:Y:S05]  /*136e0*/  @!P1 NANOSLEEP.SYNCS 0x989680 ;  /* 0x009896800000995d */ /* 0x008fea0003900000 */
[----:B------:R-:W3:Y:S02]  /*136f0*/  @!P1 SYNCS.PHASECHK.TRANS64 P1, [R5+URZ+0x2a840], R0 ;  /* 0x02a84000050095a7 */ /* 0x000ee4000802007f */
[----:B---3--:R-:W-:Y:S05]  /*13700*/  @!P1 BRA `(.L_x_312) ;  /* 0xfffffffc00f09947 */ /* 0x008fea000383ffff */
[----:B------:R-:W-:Y:S05]  /*13710*/  BRA `(.L_x_432) ;  /* 0xffffffc400407947 */ /* 0x000fea000383ffff */
.L_x_314:
[----:B---3--:R3:W4:Y:S02]  /*13720*/  SYNCS.PHASECHK.TRANS64.TRYWAIT P1, [R27+URZ+0x2a840], R2 ;  /* 0x02a840021b0075a7 */ /* 0x008724000802017f */
[----:B----4-:R-:W-:Y:S05]  /*13730*/  @!P1 NANOSLEEP.SYNCS 0x989680 ;  /* 0x009896800000995d */ /* 0x010fea0003900000 */
[----:B------:R-:W4:Y:S02]  /*13740*/  @!P1 SYNCS.PHASECHK.TRANS64 P1, [R27+URZ+0x2a840], R2 ;  /* 0x02a840021b0095a7 */ /* 0x000f24000802007f */
[----:B----4-:R-:W-:Y:S05]  /*13750*/  @!P1 BRA `(.L_x_314) ;  /* 0xfffffffc00f09947 */ /* 0x010fea000383ffff */
[----:B------:R-:W-:Y:S05]  /*13760*/  BRA `(.L_x_433) ;  /* 0xffffffc4004c7947 */ /* 0x000fea000383ffff */
.L_x_316:
[----:B----4-:R4:W0:Y:S02]  /*13770*/  SYNCS.PHASECHK.TRANS64.TRYWAIT P1, [R5+URZ+0x2a860], R0 ;  /* 0x02a86000050075a7 */ /* 0x010824000802017f */
[----:B0-----:R-:W-:Y:S05]  /*13780*/  @!P1 NANOSLEEP.SYNCS 0x989680 ;  /* 0x009896800000995d */ /* 0x001fea0003900000 */
[----:B------:R-:W0:Y:S02]  /*13790*/  @!P1 SYNCS.PHASECHK.TRANS64 P1, [R5+URZ+0x2a860], R0 ;  /* 0x02a86000050095a7 */ /* 0x000e24000802007f */
[----:B0-----:R-:W-:Y:S05]  /*137a0*/  @!P1 BRA `(.L_x_316) ;  /* 0xfffffffc00f09947 */ /* 0x001fea000383ffff */
[----:B------:R-:W-:Y:S05]  /*137b0*/  BRA `(.L_x_434) ;  /* 0xffffffc400487947 */ /* 0x000fea000383ffff */
.L_x_435:
        /* <DEDUP_REMOVED lines=12> */
.L_x_15734:


//--------------------- .text._ZN7cutlass13device_kernelIN5flash11enable_sm90INS1_16FlashAttnFwdSm90INS1_25CollectiveMainloopFwdSm90ILi2EN4cute5tupleIJNS5_1CILi1EEES8_S8_EEENS6_IJNS7_ILi128EEENS7_ILi96EEENS7_ILi192EEEEEELi128ENS_10bfloat16_tEfNS_4arch4Sm90ELb0ELb0ELb1ELb1ELb1ELb1ELb0ELb1ELb1ELb1ELb1ELb0EEENS1_21CollectiveEpilogueFwdINS6_IJSA_SA_SB_EEES9_SE_SG_Li256ELb1ELb1ELb1ELb0EEENS1_36VarlenDynamicPersistentTileSchedulerILi128ELi96ELi256ELi128ELb1ELb1ELb1ELb0ELb1ELb1EEEEEEEEEvNT_6ParamsE --------------------------
	.section	.text._ZN7cutlass13device_kernelIN5flash11enable_sm90INS1_16FlashAttnFwdSm90INS1_25CollectiveMainloopFwdSm90ILi2EN4cute5tupleIJNS5_1CILi1EEES8_S8_EEENS6_IJNS7_ILi128EEENS7_ILi96EEENS7_ILi192EEEEEELi128ENS_10bfloat16_tEfNS_4arch4Sm90ELb0ELb0ELb1ELb1ELb1ELb1ELb0ELb1ELb1ELb1ELb1ELb0EEENS1_21CollectiveEpilogueFwdINS6_IJSA_SA_SB_EEES9_SE_SG_Li256ELb1ELb1ELb1ELb0EEENS1_36VarlenDynamicPersistentTileSchedulerILi128ELi96ELi256ELi128ELb1ELb1ELb1ELb0ELb1ELb1EEEEEEEEEvNT_6ParamsE,"ax",@progbits
	.align	128
.text._ZN7cutlass13device_kernelIN5flash11enable_sm90INS1_16FlashAttnFwdSm90INS1_25CollectiveMainloopFwdSm90ILi2EN4cute5tupleIJNS5_1CILi1EEES8_S8_EEENS6_IJNS7_ILi128EEENS7_ILi96EEENS7_ILi192EEEEEELi128ENS_10bfloat16_tEfNS_4arch4Sm90ELb0ELb0ELb1ELb1ELb1ELb1ELb0ELb1ELb1ELb1ELb1ELb0EEENS1_21CollectiveEpilogueFwdINS6_IJSA_SA_SB_EEES9_SE_SG_Li256ELb1ELb1ELb1ELb0EEENS1_36VarlenDynamicPersistentTileSchedulerILi128ELi96ELi256ELi128ELb1ELb1ELb1ELb0ELb1ELb1EEEEEEEEEvNT_6ParamsE:
        .type           _ZN7cutlass13device_kernelIN5flash11enable_sm90INS1_16FlashAttnFwdSm90INS1_25CollectiveMainloopFwdSm90ILi2EN4cute5tupleIJNS5_1CILi1EEES8_S8_EEENS6_IJNS7_ILi128EEENS7_ILi96EEENS7_ILi192EEEEEELi128ENS_10bfloat16_tEfNS_4arch4Sm90ELb0ELb0ELb1ELb1ELb1ELb1ELb0ELb1ELb1ELb1ELb1ELb0EEENS1_21CollectiveEpilogueFwdINS6_IJSA_SA_SB_EEES9_SE_SG_Li256ELb1ELb1ELb1ELb0EEENS1_36VarlenDynamicPersistentTileSchedulerILi128ELi96ELi256ELi128ELb1ELb1ELb1ELb0ELb1ELb1EEEEEEEEEvNT_6ParamsE,@function
        .size           _ZN7cutlass13device_kernelIN5flash11enable_sm90INS1_16FlashAttnFwdSm90INS1_25CollectiveMainloopFwdSm90ILi2EN4cute5tupleIJNS5_1CILi1EEES8_S8_EEENS6_IJNS7_ILi128EEENS7_ILi96EEENS7_ILi192EEEEEELi128ENS_10bfloat16_tEfNS_4arch4Sm90ELb0ELb0ELb1ELb1ELb1ELb1ELb0ELb1ELb1ELb1ELb1ELb0EEENS1_21CollectiveEpilogueFwdINS6_IJSA_SA_SB_EEES9_SE_SG_Li256ELb1ELb1ELb1ELb0EEENS1_36VarlenDynamicPersistentTileSchedulerILi128ELi96ELi256ELi128ELb1ELb1ELb1ELb0ELb1ELb1EEEEEEEEEvNT_6ParamsE,(.L_x_15735 - _ZN7cutlass13device_kernelIN5flash11enable_sm90INS1_16FlashAttnFwdSm90INS1_25CollectiveMainloopFwdSm90ILi2EN4cute5tupleIJNS5_1CILi1EEES8_S8_EEENS6_IJNS7_ILi128EEENS7_ILi96EEENS7_ILi192EEEEEELi128ENS_10bfloat16_tEfNS_4arch4Sm90ELb0ELb0ELb1ELb1ELb1ELb1ELb0ELb1ELb1ELb1ELb1ELb0EEENS1_21CollectiveEpilogueFwdINS6_IJSA_SA_SB_EEES9_SE_SG_Li256ELb1ELb1ELb1ELb0EEENS1_36VarlenDynamicPersistentTileSchedulerILi128ELi96ELi256ELi128ELb1ELb1ELb1ELb0ELb1ELb1EEEEEEEEEvNT_6ParamsE)
        .other          _ZN7cutlass13device_kernelIN5flash11enable_sm90INS1_16FlashAttnFwdSm90INS1_25CollectiveMainloopFwdSm90ILi2EN4cute5tupleIJNS5_1CILi1EEES8_S8_EEENS6_IJNS7_ILi128EEENS7_ILi96EEENS7_ILi192EEEEEELi128ENS_10bfloat16_tEfNS_4arch4Sm90ELb0ELb0ELb1ELb1ELb1ELb1ELb0ELb1ELb1ELb1ELb1ELb0EEENS1_21CollectiveEpilogueFwdINS6_IJSA_SA_SB_EEES9_SE_SG_Li256ELb1ELb1ELb1ELb0EEENS1_36VarlenDynamicPersistentTileSchedulerILi128ELi96ELi256ELi128ELb1ELb1ELb1ELb0ELb1ELb1EEEEEEEEEvNT_6ParamsE,@"STO_CUDA_ENTRY STV_DEFAULT"
_ZN7cutlass13device_kernelIN5flash11enable_sm90INS1_16FlashAttnFwdSm90INS1_25CollectiveMainloopFwdSm90ILi2EN4cute5tupleIJNS5_1CILi1EEES8_S8_EEENS6_IJNS7_ILi128EEENS7_ILi96EEENS7_ILi192EEEEEELi128ENS_10bfloat16_tEfNS_4arch4Sm90ELb0ELb0ELb1ELb1ELb1ELb1ELb0ELb1ELb1ELb1ELb1ELb0EEENS1_21CollectiveEpilogueFwdINS6_IJSA_SA_SB_EEES9_SE_SG_Li256ELb1ELb1ELb1ELb0EEENS1_36VarlenDynamicPersistentTileSchedulerILi128ELi96ELi256ELi128ELb1ELb1ELb1ELb0ELb1ELb1EEEEEEEEEvNT_6ParamsE:
[----:B------:R-:W0:Y:S02]  /*0000*/  LDC R1, c[0x0][0x28] ;  /* 0x00000a00ff017b82 */ /* 0x000e240000000800 */
[----:B0-----:R-:W-:Y:S01]  /*0010*/  VIADD R1, R1, 0xffffff78 ;  /* 0xffffff7801017836 */ /* 0x001fe20000000000 */
[----:B------:R-:W0:Y:S01]  /*0020*/  S2R R0, SR_TID.X ;  /* 0x0000000000007919 */ /* 0x000e220000002100 */
[----:B------:R-:W-:Y:S01]  /*0030*/  ELECT P0, URZ, PT ;  /* 0x00000000003f782f */ /* 0x000fe20003800000 */
[----:B------:R-:W-:Y:S01]  /*0040*/  BSSY B0, `(.L_x_436) ;  /* 0x000000e000007945 */ /* 0x000fe20003800000 */
[----:B0-----:R-:W-:-:S05]  /*0050*/  SHF.R.U32.HI R2, RZ, 0x5, R0 ;  /* 0x00000005ff027819 */ /* 0x001fca0000011600 */
[----:B------:R-:W0:Y:S02]  /*0060*/  SHFL.IDX PT, R3, R2, RZ, 0x1f ;  /* 0x00001fff02037589 */ /* 0x000e2400000e0000 */
[----:B0-----:R-:W-:Y:S02]  /*0070*/  ISETP.EQ.AND P0, PT, R3, RZ, P0 ;  /* 0x000000ff0300720c */ /* 0x001fe40000702270 */
[----:B------:R-:W-:-:S11]  /*0080*/  SHF.R.U32.HI R3, RZ, 0x7, R0 ;  /* 0x00000007ff037819 */ /* 0x000fd60000011600 */
[----:B------:R-:W-:Y:S05]  /*0090*/  @!P0 BRA `(.L_x_437) ;  /* 0x0000000000208947 */ /* 0x000fea0003800000 */
[----:B------:R-:W-:Y:S02]  /*00a0*/  ULDC.64 UR4, c[0x0][0x198] ;  /* 0x0000660000047ab9 */ /* 0x000fe40000000a00 */
[----:B------:R-:W-:Y:S02]  /*00b0*/  UIADD3 UR6, UP0, UR4, 0x570, URZ ;  /* 0x0000057004067890 */ /* 0x000fe4000ff1e03f */
[----:B------:R-:W-:Y:S02]  /*00c0*/  UIADD3 UR4, UP1, UR4, 0x670, URZ ;  /* 0x0000067004047890 */ /* 0x000fe4000ff3e03f */
[----:B------:R-:W-:Y:S02]  /*00d0*/  UIADD3.X UR7, URZ, UR5, URZ, UP0, !UPT ;  /* 0x000000053f077290 */ /* 0x000fe400087fe43f */
[----:B------:R-:W-:-:S07]  /*00e0*/  UIADD3.X UR5, URZ, UR5, URZ, UP1, !UPT ;  /* 0x000000053f057290 */ /* 0x000fce0008ffe43f */
[----:B------:R0:W-:Y:S02]  /*00f0*/  UTMACCTL.PF [UR6] ;  /* 0x00000000060079b9 */ /* 0x0001e40008040000 */
[----:B------:R0:W-:Y:S02]  /*0100*/  UTMACCTL.PF [UR4] ;  /* 0x00000000040079b9 */ /* 0x0001e40008040000 */
[----:B0-----:R-:W-:Y:S01]  /*0110*/  NOP ;  /* 0x0000000000007918 */ /* 0x001fe20000000000 */
.L_x_437:
[----:B------:R-:W-:Y:S05]  /*0120*/  BSYNC B0 ;  /* 0x0000000000007941 */ /* 0x000fea0003800000 */
.L_x_436:
[----:B------:R-:W-:Y:S01]  /*0130*/  VOTEU.ANY UP0, P0 ;  /* 0x00000000003f7886 */ /* 0x000fe20000000100 */
[----:B------:R-:W0:Y:S01]  /*0140*/  SHFL.IDX PT, R3, R3, RZ, 0x1f ;  /* 0x00001fff03037589 */ /* 0x000e2200000e0000 */
[----:B------:R-:W-:Y:S01]  /*0150*/  UMOV UR4, 0x80 ;  /* 0x0000008000047882 */ /* 0x000fe20000000000 */
[----:B------:R-:W-:Y:S01]  /*0160*/  UMOV UR7, 0x100 ;  /* 0x0000010000077882 */ /* 0x000fe20000000000 */
[----:B------:R-:W-:Y:S01]  /*0170*/  VOTEU.ANY UP1, P0 ;  /* 0x00000000003f7886 */ /* 0x000fe20000020100 */
[----:B------:R-:W1:Y:S01]  /*0180*/  @UP0 S2UR UR8, SR_CgaCtaId ;  /* 0x00000000000809c3 */ /* 0x000e620000008800 */
[----:B------:R-:W2:Y:S01]  /*0190*/  SHFL.IDX PT, R4, R2, RZ, 0x1f ;  /* 0x00001fff02047589 */ /* 0x000ea200000e0000 */
[----:B------:R-:W-:Y:S01]  /*01a0*/  @UP0 UMOV UR6, 0x400 ;  /* 0x0000040000060882 */ /* 0x000fe20000000000 */
[----:B------:R-:W-:-:S04]  /*01b0*/  @UP0 UIADD3 UR4, -UR4, 0x100000, URZ ;  /* 0x0010000004040890 */ /* 0x000fc8000fffe13f */
[----:B------:R-:W-:Y:S02]  /*01c0*/  @UP0 USHF.L.U32 UR5, UR4, 0xb, URZ ;  /* 0x0000000b04050899 */ /* 0x000fe4000800063f */
[----:B------:R-:W-:Y:S01]  /*01d0*/  @UP0 USHF.L.U32 UR4, UR4, 0x1, URZ ;  /* 0x0000000104040899 */ /* 0x000fe2000800063f */
[----:B------:R-:W-:Y:S01]  /*01e0*/  VOTEU.ANY UP2, P0 ;  /* 0x00000000003f7886 */ /* 0x000fe20000040100 */
[----:B0-----:R-:W-:Y:S01]  /*01f0*/  R2UR UR9, R3 ;  /* 0x00000000030972ca */ /* 0x001fe200000e0000 */
[----:B-1----:R-:W-:Y:S01]  /*0200*/  @UP0 ULEA UR8, UR8, UR6, 0x18 ;  /* 0x0000000608080291 */ /* 0x002fe2000f8ec03f */
[----:B--2---:R-:W-:Y:S01]  /*0210*/  ISETP.NE.AND P1, PT, R4, RZ, PT ;  /* 0x000000ff0400720c */ /* 0x004fe20003f25270 */
[----:B------:R-:W-:-:S04]  /*0220*/  @UP0 UIADD3 UR6, -UR7, 0x100000, URZ ;  /* 0x0010000007060890 */ /* 0x000fc8000fffe13f */
[----:B------:R-:W-:Y:S02]  /*0230*/  @UP0 USHF.L.U32 UR7, UR6, 0xb, URZ ;  /* 0x0000000b06070899 */ /* 0x000fe4000800063f */
[----:B------:R-:W-:-:S04]  /*0240*/  @UP0 USHF.L.U32 UR6, UR6, 0x1, URZ ;  /* 0x0000000106060899 */ /* 0x000fc8000800063f */
[----:B------:R-:W-:Y:S01]  /*0250*/  UISETP.NE.AND UP0, UPT, UR9, URZ, UPT ;  /* 0x0000003f0900728c */ /* 0x000fe2000bf05270 */
[----:B------:R-:W0:Y:S02]  /*0260*/  FENCE.VIEW.ASYNC.S ;  /* 0x00000000000073c6 */ /* 0x000e240000000000 */
[----:B0-----:R0:W1:Y:S05]  /*0270*/  @UP1 SYNCS.EXCH.64 URZ, [UR8+0x2a800], UR4 ;  /* 0x02a80004083f15b2 */ /* 0x00106a0008000100 */
[----:B------:R0:W2:Y:S01]  /*0280*/  @UP2 SYNCS.EXCH.64 URZ, [UR8+0x2a820], UR6 ;  /* 0x02a82006083f25b2 */ /* 0x0000a20008000100 */
        /* <DEDUP_REMOVED lines=14> */
[----:B0-----:R3:W4:Y:S08]  /*0370*/  SYNCS.EXCH.64 URZ, [UR8+0x2a830], UR4 ;  /* 0x02a83004083f75b2 */ /* 0x0017300008000100 */
[----:B------:R3:W0:Y:S01]  /*0380*/  SYNCS.EXCH.64 URZ, [UR8+0x2a840], UR6 ;  /* 0x02a84006083f75b2 */ /* 0x0006220008000100 */
[----:B------:R3:W0:Y:S01]  /*0390*/  SYNCS.EXCH.64 URZ, [UR8+0x2a838], UR4 ;  /* 0x02a83804083f75b2 */ /* 0x0006220008000100 */
[----:B------:R3:W0:Y:S02]  /*03a0*/  SYNCS.EXCH.64 URZ, [UR8+0x2a848], UR6 ;  /* 0x02a84806083f75b2 */ /* 0x0006240008000100 */
[----:B---3--:R-:W-:Y:S01]  /*03b0*/  NOP ;  /* 0x0000000000007918 */ /* 0x008fe20000000000 */
.L_x_438:
[----:B------:R-:W3:Y:S01]  /*03c0*/  SHFL.IDX PT, R3, R2, RZ, 0x1f ;  /* 0x00001fff02037589 */ /* 0x000ee200000e0000 */
[----:B------:R-:W-:Y:S01]  /*03d0*/  NOP ;  /* 0x0000000000007918 */ /* 0x000fe20000000000 */
[----:B---3--:R-:W-:-:S13]  /*03e0*/  ISETP.NE.AND P0, PT, R3, RZ, PT ;  /* 0x000000ff0300720c */ /* 0x008fda0003f05270 */
        /* <DEDUP_REMOVED lines=17> */
[----:B------:R3:W0:Y:S02]  /*0500*/  SYNCS.EXCH.64 URZ, [UR8+0x2a868], UR6 ;  /* 0x02a86806083f75b2 */ /* 0x0006240008000100 */
[----:B---3--:R-:W-:Y:S01]  /*0510*/  NOP ;  /* 0x0000000000007918 */ /* 0x008fe20000000000 */
.L_x_439:
[----:B------:R-:W3:Y:S01]  /*0520*/  SHFL.IDX PT, R3, R2, RZ, 0x1f ;  /* 0x00001fff02037589 */ /* 0x000ee200000e0000 */
[----:B------:R-:W-:Y:S01]  /*0530*/  NOP ;  /* 0x0000000000007918 */ /* 0x000fe20000000000 */
[----:B---3--:R-:W-:-:S13]  /*0540*/  ISETP.NE.AND P0, PT, R3, RZ, PT ;  /* 0x000000ff0300720c */ /* 0x008fda0003f05270 */
        /* <DEDUP_REMOVED lines=13> */
[----:B------:R3:W0:Y:S02]  /*0620*/  SYNCS.EXCH.64 URZ, [UR6+0x2a888], UR4 ;  /* 0x02a88804063f75b2 */ /* 0x0006240008000100 */
[----:B---3--:R-:W-:Y:S01]  /*0630*/  NOP ;  /* 0x0000000000007918 */ /* 0x008fe20000000000 */
.L_x_440:
        /* <DEDUP_REMOVED lines=22> */
.L_x_441:
        /* <DEDUP_REMOVED lines=22> */
.L_x_442:
[----:B------:R-:W-:Y:S01]  /*0900*/  PLOP3.LUT P0, PT, PT, PT, UP0, 0x80, 0x0 ;  /* 0x000000000000781c */ /* 0x000fe20003f0f008 */
[----:B------:R-:W-:Y:S01]  /*0910*/  UMOV UR60, 0x1 ;  /* 0x00000001003c7882 */ /* 0x000fe20000000000 */
[----:B------:R-:W-:Y:S01]  /*0920*/  NOP ;  /* 0x0000000000007918 */ /* 0x000fe20000000000 */
[----:B------:R-:W-:Y:S01]  /*0930*/  USEL UR60, UR60, 0x2, !UP0 ;  /* 0x000000023c3c7887 */ /* 0x000fe2000c000000 */
[----:B------:R-:W-:Y:S01]  /*0940*/  BSSY B9, `(.L_x_443) ;  /* 0x00020b0000097945 */ /* 0x000fe20003800000 */
[----:B------:R-:W-:Y:S01]  /*0950*/  ULDC.64 UR56, c[0x0][0x208] ;  /* 0x0000820000387ab9 */ /* 0x000fe20000000a00 */
[----:B012-4-:R-:W-:Y:S07]  /*0960*/  BAR.SYNC.DEFER_BLOCKING 0x0 ;  /* 0x0000000000007b1d */ /* 0x017fee0000010000 */
[----:B------:R-:W-:Y:S05]  /*0970*/  @!P0 BRA `(.L_x_444) ;  /* 0x0000019800688947 */ /* 0x000fea0003800000 */
.L_x_445:
[----:B------:R-:W-:-:S08]  /*0980*/  NOP ;  /* 0x0000000000007918 */ /* 0x000fd00000000000 */
[----:B------:R-:W0:Y:S02]  /*0990*/  USETMAXREG.TRY_ALLOC.CTAPOOL UP0, 0xe8 ;  /* 0x000000e8000079c8 */ /* 0x000e240008000600 */
[----:B0-----:R-:W-:-:S13]  /*09a0*/  PLOP3.LUT P0, PT, PT, PT, UP0, 0x80, 0x0 ;  /* 0x000000000000781c */ /* 0x001fda0003f0f008 */
[----:B------:R-:W-:Y:S05]  /*09b0*/  @!P0 BRA `(.L_x_445) ;  /* 0xfffffffc00f08947 */ /* 0x000fea000383ffff */
[----:B------:R-:W0:Y:S08]  /*09c0*/  S2UR UR4, SR_CgaCtaId ;  /* 0x00000000000479c3 */ /* 0x000e300000008800 */
[----:B------:R-:W-:Y:S06]  /*09d0*/  BAR.ARV 0x8, 0x180 ;  /* 0x0206000000007b1d */ /* 0x000fec0000002000 */
[----:B------:R-:W-:-:S02]  /*09e0*/  MOV R2, 0x400 ;  /* 0x0000040000027802 */ /* 0x000fc40000000f00 */
[----:B------:R-:W-:Y:S01]  /*09f0*/  BAR.SYNC.DEFER_BLOCKING 0x5, 0x180 ;  /* 0x0146000000007b1d */ /* 0x000fe20000010000 */
[----:B0-----:R-:W-:-:S05]  /*0a00*/  IMAD.U32 R183, RZ, RZ, UR4 ;  /* 0x00000004ffb77e24 */ /* 0x001fca000f8e00ff */
[----:B------:R-:W-:Y:S01]  /*0a10*/  ULDC UR4, c[0x0][0xc3c] ;  /* 0x00030f0000047ab9 */ /* 0x000fe20000000800 */
[----:B------:R-:W-:-:S05]  /*0a20*/  LEA R2, R183, R2, 0x18 ;  /* 0x00000002b7027211 */ /* 0x000fca00078ec0ff */
[----:B------:R-:W0:Y:S01]  /*0a30*/  LDS.128 R144, [R2+0x2a8d0] ;  /* 0x02a8d00002907984 */ /* 0x000e220000000c00 */
[----:B------:R-:W-:Y:S06]  /*0a40*/  BAR.ARV 0x4, 0x180 ;  /* 0x0106000000007b1d */ /* 0x000fec0000002000 */
[----:B0-----:R-:W-:-:S13]  /*0a50*/  ISETP.GE.AND P0, PT, R147, UR4, PT ;  /* 0x0000000493007c0c */ /* 0x001fda000bf06270 */
[----:B------:R-:W-:Y:S05]  /*0a60*/  @P0 BRA `(.L_x_446) ;  /* 0x0000020800740947 */ /* 0x000fea0003800000 */
[----:B------:R-:W-:Y:S01]  /*0a70*/  VIADD R0, R0, 0xffffff80 ;  /* 0xffffff8000007836 */ /* 0x000fe20000000000 */
[----:B------:R-:W-:Y:S01]  /*0a80*/  R2UR UR59, R2 ;  /* 0x00000000023b72ca */ /* 0x000fe200000e0000 */
[----:B------:R-:W-:Y:S01]  /*0a90*/  IMAD.MOV.U32 R191, RZ, RZ, RZ ;  /* 0x000000ffffbf7224 */ /* 0x000fe200078e00ff */
[----:B------:R-:W-:Y:S01]  /*0aa0*/  ULOP3.LUT UR58, UR60, 0x1, URZ, 0xfc, !UPT ;  /* 0x000000013c3a7892 */ /* 0x000fe2000f8efc3f */
[----:B------:R-:W-:Y:S01]  /*0ab0*/  IMAD.MOV.U32 R167, RZ, RZ, RZ ;  /* 0x000000ffffa77224 */ /* 0x000fe200078e00ff */
[----:B------:R-:W-:Y:S01]  /*0ac0*/  SHF.R.S32.HI R3, RZ, 0x1f, R0 ;  /* 0x0000001fff037819 */ /* 0x000fe20000011400 */
[----:B------:R-:W-:Y:S02]  /*0ad0*/  IMAD.MOV.U32 R181, RZ, RZ, RZ ;  /* 0x000000ffffb57224 */ /* 0x000fe400078e00ff */
[----:B------:R-:W-:Y:S01]  /*0ae0*/  IMAD.MOV.U32 R174, RZ, RZ, RZ ;  /* 0x000000ffffae7224 */ /* 0x000fe200078e00ff */
[CC--:B------:R-:W-:Y:S02]  /*0af0*/  LEA.HI R5, R3.reuse, R0.reuse, RZ, 0x4 ;  /* 0x0000000003057211 */ /* 0x0c0fe400078f20ff */
[----:B------:R-:W-:-:S02]  /*0b00*/  LEA.HI R8, R3, R0, RZ, 0x2 ;  /* 0x0000000003087211 */ /* 0x000fc400078f10ff */
[----:B------:R-:W-:Y:S01]  /*0b10*/  SHF.R.S32.HI R6, RZ, 0x4, R5 ;  /* 0x00000004ff067819 */ /* 0x000fe20000011405 */
[----:B------:R-:W-:Y:S01]  /*0b20*/  UIADD3 UR59, UR59, 0xc400, URZ ;  /* 0x0000c4003b3b7890 */ /* 0x000fe2000fffe03f */
[----:B------:R-:W-:Y:S02]  /*0b30*/  LOP3.LUT R9, R8, 0xfffffffc, RZ, 0xc0, !PT ;  /* 0xfffffffc08097812 */ /* 0x000fe400078ec0ff */
[----:B------:R-:W-:Y:S02]  /*0b40*/  LEA.HI R7, R5, R6, RZ, 0x1 ;  /* 0x0000000605077211 */ /* 0x000fe400078f08ff */
[-C--:B------:R-:W-:Y:S01]  /*0b50*/  LEA.HI R4, R3, R0.reuse, RZ, 0x7 ;  /* 0x0000000003047211 */ /* 0x080fe200078f38ff */
[----:B------:R-:W-:Y:S01]  /*0b60*/  IMAD.IADD R214, R0, 0x1, -R9 ;  /* 0x0000000100d67824 */ /* 0x000fe200078e0a09 */
[----:B------:R-:W-:Y:S02]  /*0b70*/  LOP3.LUT R7, R7, 0x1ffffffe, RZ, 0xc0, !PT ;  /* 0x1ffffffe07077812 */ /* 0x000fe400078ec0ff */
[CC--:B------:R-:W-:Y:S01]  /*0b80*/  LEA.HI R217, R3.reuse, R0.reuse, RZ, 0x3 ;  /* 0x0000000003d97211 */ /* 0x0c0fe200078f18ff */
[----:B------:R-:W-:Y:S01]  /*0b90*/  IMAD.SHL.U32 R160, R214, 0x4, RZ ;  /* 0x00000004d6a07824 */ /* 0x000fe200078e00ff */
[----:B------:R-:W-:Y:S01]  /*0ba0*/  LOP3.LUT R11, R4, 0xffffff80, RZ, 0xc0, !PT ;  /* 0xffffff80040b7812 */ /* 0x000fe200078ec0ff */
[----:B------:R-:W-:Y:S01]  /*0bb0*/  IMAD.IADD R7, R6, 0x1, -R7 ;  /* 0x0000000106077824 */ /* 0x000fe200078e0a07 */
[----:B------:R-:W-:Y:S01]  /*0bc0*/  LEA.HI R6, R3, R0, RZ, 0x5 ;  /* 0x0000000003067211 */ /* 0x000fe200078f28ff */
[----:B------:R-:W-:Y:S01]  /*0bd0*/  VIADD R171, R160, 0x40 ;  /* 0x00000040a0ab7836 */ /* 0x000fe20000000000 */
[----:B------:R-:W-:Y:S01]  /*0be0*/  LOP3.LUT R5, R5, 0x3fffff0, RZ, 0xc0, !PT ;  /* 0x03fffff005057812 */ /* 0x000fe200078ec0ff */
[----:B------:R-:W-:Y:S01]  /*0bf0*/  IMAD.IADD R220, R0, 0x1, -R11 ;  /* 0x0000000100dc7824 */ /* 0x000fe200078e0a0b */
[----:B------:R-:W-:Y:S01]  /*0c00*/  LOP3.LUT R3, R217, 0xfffffff8, RZ, 0xc0, !PT ;  /* 0xfffffff8d9037812 */ /* 0x000fe200078ec0ff */
[----:B------:R-:W-:Y:S01]  /*0c10*/  VIADD R169, R160, 0x20 ;  /* 0x00000020a0a97836 */ /* 0x000fe20000000000 */
[----:B------:R-:W-:Y:S01]  /*0c20*/  SHF.R.S32.HI R6, RZ, 0x5, R6 ;  /* 0x00000005ff067819 */ /* 0x000fe20000011406 */
[C---:B------:R-:W-:Y:S01]  /*0c30*/  IMAD.IADD R5, R0.reuse, 0x1, -R5 ;  /* 0x0000000100057824 */ /* 0x040fe200078e0a05 */
[----:B------:R-:W-:Y:S01]  /*0c40*/  SHF.R.S32.HI R9, RZ, 0x1f, R220 ;  /* 0x0000001fff097819 */ /* 0x000fe200000114dc */
[----:B------:R-:W-:Y:S01]  /*0c50*/  IMAD.IADD R186, R0, 0x1, -R3 ;  /* 0x0000000100ba7824 */ /* 0x000fe200078e0a03 */
[--C-:B------:R-:W-:Y:S01]  /*0c60*/  SHF.R.S32.HI R166, RZ, 0x2, R8.reuse ;  /* 0x00000002ffa67819 */ /* 0x100fe20000011408 */
[----:B------:R-:W-:Y:S01]  /*0c70*/  IMAD.IADD R0, R160, 0x1, R171 ;  /* 0x00000001a0007824 */ /* 0x000fe200078e02ab */
[----:B------:R-:W-:Y:S01]  /*0c80*/  SHF.R.S32.HI R3, RZ, 0x1f, R8 ;  /* 0x0000001fff037819 */ /* 0x000fe20000011408 */
[----:B------:R-:W-:Y:S01]  /*0c90*/  IMAD R16, R6, 0x10, R5 ;  /* 0x0000001006107824 */ /* 0x000fe200078e0205 */
[----:B------:R-:W-:Y:S01]  /*0ca0*/  LEA.HI R10, R9, R220, RZ, 0x2 ;  /* 0x000000dc090a7211 */ /* 0x000fe200078f10ff */
[----:B------:R-:W-:Y:S01]  /*0cb0*/  VIADD R18, R166, 0x40 ;  /* 0x00000040a6127836 */ /* 0x000fe20000000000 */
[----:B------:R-:W-:Y:S01]  /*0cc0*/  LEA.HI R3, R3, R166, RZ, 0x3 ;  /* 0x000000a603037211 */ /* 0x000fe200078f18ff */
[----:B------:R-:W-:Y:S01]  /*0cd0*/  IMAD.IADD R13, R160, 0x1, R169 ;  /* 0x00000001a00d7824 */ /* 0x000fe200078e02a9 */
[----:B------:R-:W-:Y:S01]  /*0ce0*/  SHF.R.S32.HI R5, RZ, 0x1f, R0 ;  /* 0x0000001fff057819 */ /* 0x000fe20000011400 */
[----:B------:R-:W-:Y:S01]  /*0cf0*/  IMAD.SHL.U32 R168, R18, 0x40, RZ ;  /* 0x0000004012a87824 */ /* 0x000fe200078e00ff */
[--C-:B------:R-:W-:Y:S01]  /*0d00*/  SHF.R.S32.HI R11, RZ, 0x2, R10.reuse ;  /* 0x00000002ff0b7819 */ /* 0x100fe2000001140a */
[----:B------:R-:W-:Y:S01]  /*0d10*/  IMAD.SHL.U32 R179, R6, 0x200, RZ ;  /* 0x0000020006b37824 */ /* 0x000fe200078e00ff */
[----:B------:R-:W-:Y:S01]  /*0d20*/  SHF.R.S32.HI R12, RZ, 0x1f, R10 ;  /* 0x0000001fff0c7819 */ /* 0x000fe2000001140a */
[----:B------:R-:W-:Y:S01]  /*0d30*/  IMAD.SHL.U32 R184, R186, 0x8, RZ ;  /* 0x00000008bab87824 */ /* 0x000fe200078e00ff */
[----:B------:R-:W-:Y:S01]  /*0d40*/  LOP3.LUT R3, R3, 0xfffffff8, RZ, 0xc0, !PT ;  /* 0xfffffff803037812 */ /* 0x000fe200078ec0ff */
[----:B------:R-:W-:Y:S01]  /*0d50*/  VIADD R173, R160, 0x50 ;  /* 0x00000050a0ad7836 */ /* 0x000fe20000000000 */
[CC--:B------:R-:W-:Y:S01]  /*0d60*/  LEA.HI R164, R5.reuse, R0.reuse, RZ, 0x3 ;  /* 0x0000000005a47211 */ /* 0x0c0fe200078f18ff */
[----:B------:R-:W-:Y:S01]  /*0d70*/  VIADD R185, R184, 0x40 ;  /* 0x00000040b8b97836 */ /* 0x000fe20000000000 */
[----:B------:R-:W-:Y:S01]  /*0d80*/  LEA.HI R5, R5, R0, RZ, 0x6 ;  /* 0x0000000005057211 */ /* 0x000fe200078f30ff */
[----:B------:R-:W-:Y:S01]  /*0d90*/  IMAD.IADD R219, R166, 0x1, -R3 ;  /* 0x00000001a6db7824 */ /* 0x000fe200078e0a03 */
[----:B------:R-:W-:Y:S01]  /*0da0*/  SHF.R.S32.HI R0, RZ, 0x1f, R18 ;  /* 0x0000001fff007819 */ /* 0x000fe20000011412 */
[----:B------:R-:W-:Y:S01]  /*0db0*/  IMAD.SHL.U32 R20, R173, 0x2, RZ ;  /* 0x00000002ad147824 */ /* 0x000fe200078e00ff */
[----:B------:R-:W-:Y:S01]  /*0dc0*/  LEA.HI R12, R12, R11, RZ, 0x3 ;  /* 0x0000000b0c0c7211 */ /* 0x000fe200078f18ff */
[----:B------:R-:W-:Y:S01]  /*0dd0*/  IMAD.SHL.U32 R177, R219, 0x40, RZ ;  /* 0x00000040dbb17824 */ /* 0x000fe200078e00ff */
[----:B------:R-:W-:Y:S01]  /*0de0*/  SHF.R.S32.HI R19, RZ, 0x7, R4 ;  /* 0x00000007ff137819 */ /* 0x000fe20000011404 */
[----:B------:R-:W-:Y:S01]  /*0df0*/  VIADD R170, R160, 0x10 ;  /* 0x00000010a0aa7836 */ /* 0x000fe20000000000 */
[----:B------:R-:W-:Y:S01]  /*0e00*/  LEA.HI R0, R0, R18, RZ, 0x3 ;  /* 0x0000001200007211 */ /* 0x000fe200078f18ff */
[----:B------:R-:W-:Y:S01]  /*0e10*/  VIADD R172, R160, 0x30 ;  /* 0x00000030a0ac7836 */ /* 0x000fe20000000000 */
[----:B------:R-:W-:Y:S01]  /*0e20*/  LOP3.LUT R12, R12, 0xfffffff8, RZ, 0xc0, !PT ;  /* 0xfffffff80c0c7812 */ /* 0x000fe200078ec0ff */
[----:B------:R0:W-:Y:S01]  /*0e30*/  STL [R1+0x64], R19 ;  /* 0x0000641301007387 */ /* 0x0001e20000100800 */
[----:B------:R-:W-:Y:S01]  /*0e40*/  LEA.HI R9, R9, R220, RZ, 0x5 ;  /* 0x000000dc09097211 */ /* 0x000fe200078f28ff */
[----:B------:R-:W-:Y:S01]  /*0e50*/  IMAD.SHL.U32 R0, R0, 0x40, RZ ;  /* 0x0000004000007824 */ /* 0x000fe200078e00ff */
[----:B------:R-:W-:Y:S01]  /*0e60*/  LEA.HI R4, R4, R19, RZ, 0x1 ;  /* 0x0000001304047211 */ /* 0x000fe200078f08ff */
[----:B------:R-:W-:Y:S01]  /*0e70*/  IMAD.IADD R12, R11, 0x1, -R12 ;  /* 0x000000010b0c7824 */ /* 0x000fe200078e0a0c */
[----:B------:R-:W-:Y:S01]  /*0e80*/  SHF.R.S32.HI R14, RZ, 0x1f, R13 ;  /* 0x0000001fff0e7819 */ /* 0x000fe2000001140d */
[----:B------:R-:W-:Y:S01]  /*0e90*/  IMAD.MOV.U32 R18, RZ, RZ, RZ ;  /* 0x000000ffff127224 */ /* 0x000fe200078e00ff */
[----:B------:R-:W-:Y:S01]  /*0ea0*/  SHF.R.S32.HI R9, RZ, 0x5, R9 ;  /* 0x00000005ff097819 */ /* 0x000fe20000011409 */
[----:B------:R-:W-:Y:S01]  /*0eb0*/  IMAD.SHL.U32 R222, R170, 0x2, RZ ;  /* 0x00000002aade7824 */ /* 0x000fe200078e00ff */
[----:B------:R-:W-:Y:S01]  /*0ec0*/  LOP3.LUT R4, R4, 0x3fffffe, RZ, 0xc0, !PT ;  /* 0x03fffffe04047812 */ /* 0x000fe200078ec0ff */
[----:B------:R-:W-:Y:S01]  /*0ed0*/  IMAD.SHL.U32 R224, R169, 0x2, RZ ;  /* 0x00000002a9e07824 */ /* 0x000fe200078e00ff */
[CC--:B------:R-:W-:Y:S01]  /*0ee0*/  LEA.HI R163, R14.reuse, R13.reuse, RZ, 0x3 ;  /* 0x0000000d0ea37211 */ /* 0x0c0fe200078f18ff */
[----:B------:R-:W-:Y:S01]  /*0ef0*/  IMAD R9, R9, 0x10, R12 ;  /* 0x0000001009097824 */ /* 0x000fe200078e020c */
[----:B------:R-:W-:Y:S01]  /*0f00*/  LOP3.LUT R177, R177, 0x1c0, RZ, 0xc0, !PT ;  /* 0x000001c0b1b17812 */ /* 0x000fe200078ec0ff */
[----:B------:R-:W-:Y:S01]  /*0f10*/  IMAD.IADD R4, R19, 0x1, -R4 ;  /* 0x0000000113047824 */ /* 0x000fe200078e0a04 */
[----:B------:R-:W-:Y:S01]  /*0f20*/  LEA.HI R13, R14, R13, RZ, 0x6 ;  /* 0x0000000d0e0d7211 */ /* 0x000fe200078f30ff */
[----:B------:R-:W-:Y:S01]  /*0f30*/  IMAD.SHL.U32 R226, R172, 0x2, RZ ;  /* 0x00000002ace27824 */ /* 0x000fe200078e00ff */
[----:B------:R-:W-:Y:S01]  /*0f40*/  LOP3.LUT R180, R0, 0xfffffe00, RZ, 0xc0, !PT ;  /* 0xfffffe0000b47812 */ /* 0x000fe200078ec0ff */
[----:B------:R-:W-:Y:S01]  /*0f50*/  IMAD.SHL.U32 R0, R5, 0x80, RZ ;  /* 0x0000008005007824 */ /* 0x000fe200078e00ff */
[----:B------:R-:W-:Y:S01]  /*0f60*/  LOP3.LUT R168, R168, 0x1c0, RZ, 0xc0, !PT ;  /* 0x000001c0a8a87812 */ /* 0x000fe200078ec0ff */
[----:B------:R-:W-:Y:S01]  /*0f70*/  IMAD R9, R4, 0x40, R9 ;  /* 0x0000004004097824 */ /* 0x000fe200078e0209 */
[----:B------:R-:W-:Y:S01]  /*0f80*/  SHF.R.U32.HI R178, RZ, 0x3, R177 ;  /* 0x00000003ffb27819 */ /* 0x000fe200000116b1 */
[----:B------:R-:W-:Y:S01]  /*0f90*/  IMAD.SHL.U32 R228, R171, 0x2, RZ ;  /* 0x00000002abe47824 */ /* 0x000fe200078e00ff */
[----:B------:R-:W-:-:S02]  /*0fa0*/  LOP3.LUT R5, R177, 0x38, R164, 0xf8, !PT ;  /* 0x00000038b1057812 */ /* 0x000fc400078ef8a4 */
[----:B------:R-:W-:Y:S01]  /*0fb0*/  SHF.L.U32 R13, R13, 0x7, RZ ;  /* 0x000000070d0d7819 */ /* 0x000fe200000006ff */
[----:B------:R-:W-:Y:S01]  /*0fc0*/  STL [R1+0x68], R9 ;  /* 0x0000680901007387 */ /* 0x000fe20000100800 */
[--C-:B------:R-:W-:Y:S02]  /*0fd0*/  LOP3.LUT R3, R177, 0x38, R163.reuse, 0xf8, !PT ;  /* 0x00000038b1037812 */ /* 0x100fe400078ef8a3 */
[----:B------:R-:W-:Y:S01]  /*0fe0*/  LEA R15, R16, R7, 0x3 ;  /* 0x00000007100f7211 */ /* 0x000fe200078e18ff */
[----:B------:R-:W-:Y:S01]  /*0ff0*/  IMAD.SHL.U32 R16, R214, 0x8, RZ ;  /* 0x00000008d6107824 */ /* 0x000fe200078e00ff */
[----:B------:R-:W-:Y:S01]  /*1000*/  SHF.R.U32.HI R11, RZ, 0x3, R168 ;  /* 0x00000003ff0b7819 */ /* 0x000fe200000116a8 */
[----:B------:R-:W-:Y:S01]  /*1010*/  STL [R1+0x3c], R20 ;  /* 0x00003c1401007387 */ /* 0x000fe20000100800 */
[----:B------:R-:W-:Y:S01]  /*1020*/  LOP3.LUT R4, R168, 0x38, R163, 0xf8, !PT ;  /* 0x00000038a8047812 */ /* 0x000fe200078ef8a3 */
[----:B0-----:R-:W-:Y:S01]  /*1030*/  VIADD R19, R16, 0x60 ;  /* 0x0000006010137836 */ /* 0x001fe20000000000 */
[----:B------:R-:W-:Y:S01]  /*1040*/  LOP3.LUT R7, R168, 0x38, R164, 0xf8, !PT ;  /* 0x00000038a8077812 */ /* 0x000fe200078ef8a4 */
[----:B------:R-:W-:Y:S01]  /*1050*/  VIADD R23, R16, 0xa0 ;  /* 0x000000a010177836 */ /* 0x000fe20000000000 */
[----:B------:R-:W-:-:S02]  /*1060*/  LOP3.LUT R6, R0, 0xffffe000, RZ, 0xc0, !PT ;  /* 0xffffe00000067812 */ /* 0x000fc400078ec0ff */
[-C--:B------:R-:W-:Y:S02]  /*1070*/  LOP3.LUT R5, R5, R178.reuse, RZ, 0x3c, !PT ;  /* 0x000000b205057212 */ /* 0x080fe400078e3cff */
[----:B------:R-:W-:Y:S02]  /*1080*/  LOP3.LUT R13, R13, 0xffffe000, RZ, 0xc0, !PT ;  /* 0xffffe0000d0d7812 */ /* 0x000fe400078ec0ff */
[----:B------:R-:W-:Y:S02]  /*1090*/  LOP3.LUT R0, R3, R178, RZ, 0x3c, !PT ;  /* 0x000000b203007212 */ /* 0x000fe400078e3cff */
[-C--:B------:R-:W-:Y:S02]  /*10a0*/  LOP3.LUT R3, R4, R11.reuse, RZ, 0x3c, !PT ;  /* 0x0000000b04037212 */ /* 0x080fe400078e3cff */
[----:B------:R-:W-:Y:S02]  /*10b0*/  LOP3.LUT R7, R7, R11, RZ, 0x3c, !PT ;  /* 0x0000000b07077212 */ /* 0x000fe400078e3cff */
[----:B------:R-:W-:-:S02]  /*10c0*/  IADD3 R8, R5, R6, R179 ;  /* 0x0000000605087210 */ /* 0x000fc40007ffe0b3 */
[-C--:B------:R-:W-:Y:S02]  /*10d0*/  IADD3 R4, R0, R13.reuse, R179 ;  /* 0x0000000d00047210 */ /* 0x080fe40007ffe0b3 */
[----:B------:R-:W-:Y:S02]  /*10e0*/  LOP3.LUT R5, R10, 0x7ffffffc, RZ, 0xc0, !PT ;  /* 0x7ffffffc0a057812 */ /* 0x000fe400078ec0ff */
[----:B------:R-:W-:Y:S02]  /*10f0*/  LEA.HI R0, R214, R214, RZ, 0x1 ;  /* 0x000000d6d6007211 */ /* 0x000fe400078f08ff */
[--C-:B------:R-:W-:Y:S01]  /*1100*/  IADD3 R6, R7, R6, R180.reuse ;  /* 0x0000000607067210 */ /* 0x100fe20007ffe0b4 */
[----:B------:R-:W-:Y:S01]  /*1110*/  IMAD.IADD R5, R220, 0x1, -R5 ;  /* 0x00000001dc057824 */ /* 0x000fe200078e0a05 */
[----:B------:R-:W-:Y:S02]  /*1120*/  IADD3 R13, R3, R13, R180 ;  /* 0x0000000d030d7210 */ /* 0x000fe40007ffe0b4 */
[----:B------:R-:W-:Y:S01]  /*1130*/  LOP3.LUT R7, R168, 0x38, R16, 0xf8, !PT ;  /* 0x00000038a8077812 */ /* 0x000fe200078ef810 */
[----:B------:R-:W-:Y:S01]  /*1140*/  IMAD.SHL.U32 R199, R5, 0x2, RZ ;  /* 0x0000000205c77824 */ /* 0x000fe200078e00ff */
[----:B------:R-:W-:-:S02]  /*1150*/  LOP3.LUT R3, R0, 0x1ffffffe, RZ, 0xc0, !PT ;  /* 0x1ffffffe00037812 */ /* 0x000fc400078ec0ff */
[----:B------:R-:W-:Y:S01]  /*1160*/  SHF.R.S32.HI R0, RZ, 0x1f, R184 ;  /* 0x0000001fff007819 */ /* 0x000fe200000114b8 */
[C---:B------:R-:W-:Y:S01]  /*1170*/  VIADD R211, R199.reuse, 0x28 ;  /* 0x00000028c7d37836 */ /* 0x040fe20000000000 */
[----:B------:R-:W-:Y:S01]  /*1180*/  SHF.R.S32.HI R0, RZ, 0x1f, R169 ;  /* 0x0000001fff007819 */ /* 0x000fe200000114a9 */
[C---:B------:R-:W-:Y:S01]  /*1190*/  VIADD R208, R199.reuse, 0x40 ;  /* 0x00000040c7d07836 */ /* 0x040fe20000000000 */
[----:B------:R-:W-:Y:S01]  /*11a0*/  LOP3.LUT R7, R180, R7, R11, 0xf6, !PT ;  /* 0x00000007b4077212 */ /* 0x000fe200078ef60b */
[----:B------:R-:W-:Y:S01]  /*11b0*/  VIADD R205, R199, 0x58 ;  /* 0x00000058c7cd7836 */ /* 0x000fe20000000000 */
[----:B------:R-:W-:Y:S01]  /*11c0*/  SHF.R.S32.HI R14, RZ, 0x1f, R185 ;  /* 0x0000001fff0e7819 */ /* 0x000fe200000114b9 */
[----:B------:R-:W-:Y:S01]  /*11d0*/  IMAD.SHL.U32 R14, R15, 0x8, RZ ;  /* 0x000000080f0e7824 */ /* 0x000fe200078e00ff */
[----:B------:R-:W-:Y:S01]  /*11e0*/  SHF.L.U64.HI R223, R169, 0x1, R0 ;  /* 0x00000001a9df7819 */ /* 0x000fe20000010200 */
[----:B------:R-:W-:Y:S01]  /*11f0*/  VIADD R202, R199, 0x70 ;  /* 0x00000070c7ca7836 */ /* 0x000fe20000000000 */
[----:B------:R-:W-:Y:S01]  /*1200*/  LEA R0, R7, UR59, 0x1 ;  /* 0x0000003b07007c11 */ /* 0x000fe2000f8e08ff */
[C---:B------:R-:W-:Y:S01]  /*1210*/  VIADD R213, R199.reuse, 0x18 ;  /* 0x00000018c7d57836 */ /* 0x040fe20000000000 */
[----:B------:R-:W-:Y:S01]  /*1220*/  STL [R1+0x70], R14 ;  /* 0x0000700e01007387 */ /* 0x000fe20000100800 */
[C---:B------:R-:W-:Y:S01]  /*1230*/  VIADD R210, R199.reuse, 0x30 ;  /* 0x00000030c7d27836 */ /* 0x040fe20000000000 */
[----:B------:R-:W-:Y:S01]  /*1240*/  LEA R4, R4, UR59, 0x1 ;  /* 0x0000003b04047c11 */ /* 0x000fe2000f8e08ff */
[C---:B------:R-:W-:Y:S01]  /*1250*/  VIADD R207, R199.reuse, 0x48 ;  /* 0x00000048c7cf7836 */ /* 0x040fe20000000000 */
[----:B------:R0:W-:Y:S01]  /*1260*/  STL [R1+0x50], R0 ;  /* 0x0000500001007387 */ /* 0x0001e20000100800 */
[C---:B------:R-:W-:Y:S01]  /*1270*/  VIADD R204, R199.reuse, 0x60 ;  /* 0x00000060c7cc7836 */ /* 0x040fe20000000000 */
[----:B------:R-:W-:Y:S01]  /*1280*/  SHF.R.S32.HI R5, RZ, 0x1f, R213 ;  /* 0x0000001fff057819 */ /* 0x000fe200000114d5 */
[C---:B------:R-:W-:Y:S01]  /*1290*/  VIADD R201, R199.reuse, 0x78 ;  /* 0x00000078c7c97836 */ /* 0x040fe20000000000 */
[----:B------:R-:W-:Y:S01]  /*12a0*/  SHF.R.S32.HI R5, RZ, 0x1f, R210 ;  /* 0x0000001fff057819 */ /* 0x000fe200000114d2 */
[----:B------:R-:W-:Y:S01]  /*12b0*/  IMAD.IADD R3, R214, 0x1, -R3 ;  /* 0x00000001d6037824 */ /* 0x000fe200078e0a03 */
[----:B------:R-:W-:Y:S01]  /*12c0*/  SHF.R.S32.HI R5, RZ, 0x1f, R207 ;  /* 0x0000001fff057819 */ /* 0x000fe200000114cf */
[----:B------:R1:W-:Y:S01]  /*12d0*/  STL [R1+0x60], R4 ;  /* 0x0000600401007387 */ /* 0x0003e20000100800 */
[----:B------:R-:W-:Y:S01]  /*12e0*/  SHF.R.S32.HI R5, RZ, 0x1f, R204 ;  /* 0x0000001fff057819 */ /* 0x000fe200000114cc */
[C---:B------:R-:W-:Y:S01]  /*12f0*/  VIADD R209, R199.reuse, 0x38 ;  /* 0x00000038c7d17836 */ /* 0x040fe20000000000 */
[----:B0-----:R-:W-:Y:S01]  /*1300*/  SHF.R.S32.HI R0, RZ, 0x1f, R211 ;  /* 0x0000001fff007819 */ /* 0x001fe200000114d3 */
[C---:B------:R-:W-:Y:S01]  /*1310*/  VIADD R206, R199.reuse, 0x50 ;  /* 0x00000050c7ce7836 */ /* 0x040fe20000000000 */
[----:B------:R-:W-:Y:S01]  /*1320*/  SHF.R.S32.HI R0, RZ, 0x1f, R208 ;  /* 0x0000001fff007819 */ /* 0x000fe200000114d0 */
[----:B------:R-:W-:Y:S01]  /*1330*/  VIADD R203, R199, 0x68 ;  /* 0x00000068c7cb7836 */ /* 0x000fe20000000000 */
[----:B------:R-:W-:-:S02]  /*1340*/  SHF.R.S32.HI R0, RZ, 0x1f, R205 ;  /* 0x0000001fff007819 */ /* 0x000fc400000114cd */
[----:B------:R-:W-:Y:S02]  /*1350*/  SHF.R.S32.HI R0, RZ, 0x1f, R202 ;  /* 0x0000001fff007819 */ /* 0x000fe400000114ca */
[----:B------:R-:W-:Y:S02]  /*1360*/  LEA R0, R13, UR59, 0x1 ;  /* 0x0000003b0d007c11 */ /* 0x000fe4000f8e08ff */
[----:B------:R-:W-:Y:S02]  /*1370*/  SHF.R.S32.HI R5, RZ, 0x1f, R201 ;  /* 0x0000001fff057819 */ /* 0x000fe400000114c9 */
[----:B------:R-:W-:Y:S01]  /*1380*/  LEA R5, R8, UR59, 0x1 ;  /* 0x0000003b08057c11 */ /* 0x000fe2000f8e08ff */
[----:B------:R0:W-:Y:S01]  /*1390*/  STL [R1+0x48], R0 ;  /* 0x0000480001007387 */ /* 0x0001e20000100800 */
[----:B-1----:R-:W-:Y:S02]  /*13a0*/  LEA R4, R6, UR59, 0x1 ;  /* 0x0000003b06047c11 */ /* 0x002fe4000f8e08ff */
[----:B------:R-:W-:Y:S01]  /*13b0*/  IADD3 R212, R199, 0x20, RZ ;  /* 0x00000020c7d47810 */ /* 0x000fe20007ffe0ff */
[----:B------:R1:W-:Y:S01]  /*13c0*/  STL [R1+0x4c], R5 ;  /* 0x00004c0501007387 */ /* 0x0003e20000100800 */
[----:B------:R-:W-:-:S02]  /*13d0*/  IADD3 R22, R16, 0x80, RZ ;  /* 0x0000008010167810 */ /* 0x000fc40007ffe0ff */
[----:B------:R-:W-:Y:S02]  /*13e0*/  SHF.R.S32.HI R221, RZ, 0x1f, R170 ;  /* 0x0000001fffdd7819 */ /* 0x000fe400000114aa */
[----:B------:R-:W-:Y:S01]  /*13f0*/  SHF.R.S32.HI R225, RZ, 0x1f, R172 ;  /* 0x0000001fffe17819 */ /* 0x000fe200000114ac */
[----:B0-----:R-:W-:Y:S01]  /*1400*/  IMAD R0, R3, 0x8, R9 ;  /* 0x0000000803007824 */ /* 0x001fe200078e0209 */
[----:B------:R-:W-:Y:S02]  /*1410*/  SHF.R.S32.HI R10, RZ, 0x1f, R171 ;  /* 0x0000001fff0a7819 */ /* 0x000fe400000114ab */
[----:B------:R-:W-:Y:S02]  /*1420*/  SHF.R.S32.HI R12, RZ, 0x1f, R173 ;  /* 0x0000001fff0c7819 */ /* 0x000fe400000114ad */
[----:B------:R1:W-:Y:S01]  /*1430*/  STL [R1+0x6c], R0 ;  /* 0x00006c0001007387 */ /* 0x0003e20000100800 */
[----:B------:R-:W-:Y:S02]  /*1440*/  SHF.R.S32.HI R7, RZ, 0x1f, R212 ;  /* 0x0000001fff077819 */ /* 0x000fe400000114d4 */
[----:B------:R-:W-:Y:S01]  /*1450*/  SHF.R.S32.HI R7, RZ, 0x1f, R209 ;  /* 0x0000001fff077819 */ /* 0x000fe200000114d1 */
[----:B------:R1:W-:Y:S01]  /*1460*/  STL [R1+0x44], R4 ;  /* 0x0000440401007387 */ /* 0x0003e20000100800 */
[----:B------:R-:W-:-:S02]  /*1470*/  SHF.R.S32.HI R7, RZ, 0x1f, R206 ;  /* 0x0000001fff077819 */ /* 0x000fc400000114ce */
[----:B------:R-:W-:Y:S02]  /*1480*/  SHF.R.S32.HI R217, RZ, 0x3, R217 ;  /* 0x00000003ffd97819 */ /* 0x000fe400000114d9 */
[----:B------:R-:W-:Y:S02]  /*1490*/  SHF.R.S32.HI R17, RZ, 0x1f, R16 ;  /* 0x0000001fff117819 */ /* 0x000fe40000011410 */
[----:B------:R-:W-:Y:S02]  /*14a0*/  SHF.R.S32.HI R165, RZ, 0x1f, R19 ;  /* 0x0000001fffa57819 */ /* 0x000fe40000011413 */
[----:B------:R-:W-:Y:S02]  /*14b0*/  SHF.R.S32.HI R176, RZ, 0x1f, R22 ;  /* 0x0000001fffb07819 */ /* 0x000fe40000011416 */
[----:B------:R-:W-:Y:S02]  /*14c0*/  SHF.R.S32.HI R175, RZ, 0x1f, R23 ;  /* 0x0000001fffaf7819 */ /* 0x000fe40000011417 */
[----:B------:R-:W-:-:S02]  /*14d0*/  SHF.L.U64.HI R221, R170, 0x1, R221 ;  /* 0x00000001aadd7819 */ /* 0x000fc400000102dd */
[----:B------:R-:W-:Y:S02]  /*14e0*/  SHF.L.U64.HI R225, R172, 0x1, R225 ;  /* 0x00000001ace17819 */ /* 0x000fe400000102e1 */
[----:B------:R-:W-:Y:S02]  /*14f0*/  SHF.L.U64.HI R227, R171, 0x1, R10 ;  /* 0x00000001abe37819 */ /* 0x000fe4000001020a */
[----:B------:R-:W-:Y:S02]  /*1500*/  SHF.L.U64.HI R229, R173, 0x1, R12 ;  /* 0x00000001ade57819 */ /* 0x000fe4000001020c */
[----:B------:R-:W-:Y:S02]  /*1510*/  SHF.R.S32.HI R163, RZ, 0x3, R163 ;  /* 0x00000003ffa37819 */ /* 0x000fe400000114a3 */
[----:B------:R-:W-:Y:S02]  /*1520*/  SHF.R.S32.HI R164, RZ, 0x3, R164 ;  /* 0x00000003ffa47819 */ /* 0x000fe400000114a4 */
[----:B-1----:R-:W-:-:S07]  /*1530*/  SHF.R.S32.HI R7, RZ, 0x1f, R203 ;  /* 0x0000001fff077819 */ /* 0x002fce00000114cb */
.L_x_668:
[----:B0-----:R-:W0:Y:S01]  /*1540*/  LDC.64 R188, c[0x0][0xc88] ;  /* 0x00032200ffbc7b82 */ /* 0x001e220000000a00 */
[----:B------:R-:W-:Y:S01]  /*1550*/  ULDC.64 UR4, c[0x0][0xa28] ;  /* 0x00028a0000047ab9 */ /* 0x000fe20000000a00 */
[----:B------:R-:W-:Y:S01]  /*1560*/  ULDC.64 UR8, c[0x0][0xa18] ;  /* 0x0002860000087ab9 */ /* 0x000fe20000000a00 */
[----:B------:R-:W-:Y:S01]  /*1570*/  ULDC.64 UR6, c[0x0][0xa08] ;  /* 0x0002820000067ab9 */ /* 0x000fe20000000a00 */
[----:B0-----:R-:W-:-:S06]  /*1580*/  IMAD.WIDE R188, R147, 0x4, R188 ;  /* 0x0000000493bc7825 */ /* 0x001fcc00078e02bc */
[----:B------:R-:W2:Y:S01]  /*1590*/  LDG.E R188, desc[UR56][R188.64] ;  /* 0x00000038bcbc7981 */ /* 0x000ea2000c1e1900 */
[----:B------:R-:W-:Y:S01]  /*15a0*/  ISETP.NE.U32.AND P2, PT, RZ, UR4, PT ;  /* 0x00000004ff007c0c */ /* 0x000fe2000bf45070 */
[----:B------:R-:W-:Y:S01]  /*15b0*/  IMAD.MOV.U32 R11, RZ, RZ, RZ ;  /* 0x000000ffff0b7224 */ /* 0x000fe200078e00ff */
[----:B------:R-:W-:Y:S01]  /*15c0*/  ISETP.NE.U32.AND P1, PT, RZ, UR8, PT ;  /* 0x00000008ff007c0c */ /* 0x000fe2000bf25070 */
[----:B------:R-:W-:Y:S01]  /*15d0*/  IMAD.MOV.U32 R129, RZ, RZ, RZ ;  /* 0x000000ffff817224 */ /* 0x000fe200078e00ff */
[----:B------:R-:W-:Y:S02]  /*15e0*/  ISETP.NE.AND.EX P2, PT, RZ, UR5, PT, P2 ;  /* 0x00000005ff007c0c */ /* 0x000fe4000bf45320 */
[----:B------:R-:W-:Y:S02]  /*15f0*/  ISETP.NE.AND.EX P1, PT, RZ, UR9, PT, P1 ;  /* 0x00000009ff007c0c */ /* 0x000fe4000bf25310 */
[----:B------:R-:W-:-:S04]  /*1600*/  ISETP.NE.U32.AND P0, PT, RZ, UR6, PT ;  /* 0x00000006ff007c0c */ /* 0x000fc8000bf05070 */
[----:B------:R-:W-:Y:S02]  /*1610*/  ISETP.NE.AND.EX P0, PT, RZ, UR7, PT, P0 ;  /* 0x00000007ff007c0c */ /* 0x000fe4000bf05300 */
[----:B--2---:R-:W-:-:S03]  /*1620*/  SHF.R.S32.HI R216, RZ, 0x1f, R188 ;  /* 0x0000001fffd87819 */ /* 0x004fc600000114bc */
[C---:B---3--:R-:W-:Y:S02]  /*1630*/  @P2 LEA R6, P3, R188.reuse, UR4, 0x2 ;  /* 0x00000004bc062c11 */ /* 0x048fe4000f8610ff */
[C---:B------:R-:W-:Y:S02]  /*1640*/  SHF.L.U32 R189, R188.reuse, 0x2, RZ ;  /* 0x00000002bcbd7819 */ /* 0x040fe400000006ff */
[C-C-:B------:R-:W-:Y:S01]  /*1650*/  @P2 LEA.HI.X R7, R188.reuse, UR5, R216.reuse, 0x2, P3 ;  /* 0x00000005bc072c11 */ /* 0x140fe200098f14d8 */
[----:B------:R-:W-:Y:S01]  /*1660*/  ULDC UR4, c[0x0][0x288] ;  /* 0x0000a20000047ab9 */ /* 0x000fe20000000800 */
[----:B------:R-:W-:Y:S02]  /*1670*/  SHF.L.U64.HI R190, R188, 0x2, R216 ;  /* 0x00000002bcbe7819 */ /* 0x000fe400000102d8 */
[C---:B------:R-:W-:Y:S01]  /*1680*/  IADD3 R4, P4, R189.reuse, UR6, RZ ;  /* 0x00000006bd047c10 */ /* 0x040fe2000ff9e0ff */
[----:B------:R0:W5:Y:S01]  /*1690*/  @P2 LDG.E R11, desc[UR56][R6.64] ;  /* 0x00000038060b2981 */ /* 0x000162000c1e1900 */
[----:B------:R-:W-:Y:S01]  /*16a0*/  @P1 IADD3 R8, P2, R189, UR8, RZ ;  /* 0x00000008bd081c10 */ /* 0x000fe2000ff5e0ff */
[----:B------:R-:W-:Y:S01]  /*16b0*/  IMAD.U32 R143, RZ, RZ, UR4 ;  /* 0x00000004ff8f7e24 */ /* 0x000fe2000f8e00ff */
[C---:B------:R-:W-:Y:S01]  /*16c0*/  IADD3.X R5, R190.reuse, UR7, RZ, P4, !PT ;  /* 0x00000007be057c10 */ /* 0x040fe2000a7fe4ff */
[----:B------:R-:W-:Y:S01]  /*16d0*/  ULDC.64 UR4, c[0x0][0x418] ;  /* 0x0001060000047ab9 */ /* 0x000fe20000000a00 */
[----:B------:R-:W-:-:S03]  /*16e0*/  @P1 IADD3.X R9, R190, UR9, RZ, P2, !PT ;  /* 0x00000009be091c10 */ /* 0x000fc600097fe4ff */
[----:B------:R0:W5:Y:S01]  /*16f0*/  @P0 LDG.E R129, desc[UR56][R4.64] ;  /* 0x0000003804810981 */ /* 0x000162000c1e1900 */
[----:B------:R-:W-:Y:S01]  /*1700*/  UISETP.NE.U32.AND UP0, UPT, UR4, URZ, UPT ;  /* 0x0000003f0400728c */ /* 0x000fe2000bf05070 */
[C---:B----4-:R-:W-:Y:S01]  /*1710*/  LOP3.LUT R3, R146.reuse, 0xff000000, RZ, 0xc0, !PT ;  /* 0xff00000092037812 */ /* 0x050fe200078ec0ff */
[----:B------:R-:W-:Y:S01]  /*1720*/  ULDC.64 UR8, c[0x0][0xa20] ;  /* 0x0002880000087ab9 */ /* 0x000fe20000000a00 */
[----:B------:R0:W5:Y:S01]  /*1730*/  @P1 LDG.E R143, desc[UR56][R8.64] ;  /* 0x00000038088f1981 */ /* 0x000162000c1e1900 */
[----:B------:R-:W-:Y:S01]  /*1740*/  UISETP.NE.AND.EX UP0, UPT, UR5, URZ, UPT, UP0 ;  /* 0x0000003f0500728c */ /* 0x000fe2000bf05300 */
[----:B------:R-:W-:Y:S01]  /*1750*/  ULDC UR4, c[0x0][0x424] ;  /* 0x0001090000047ab9 */ /* 0x000fe20000000800 */
[----:B------:R-:W-:Y:S02]  /*1760*/  ISETP.NE.U32.AND P2, PT, RZ, UR8, PT ;  /* 0x00000008ff007c0c */ /* 0x000fe4000bf45070 */
[----:B------:R-:W-:Y:S01]  /*1770*/  USEL UR4, UR4, 0x1, UP0 ;  /* 0x0000000104047887 */ /* 0x000fe20008000000 */
[----:B------:R-:W-:Y:S01]  /*1780*/  ULDC UR5, c[0x0][0x2f0] ;  /* 0x0000bc0000057ab9 */ /* 0x000fe20000000800 */
[----:B------:R-:W-:-:S02]  /*1790*/  LOP3.LUT R0, R146, 0xff0000, RZ, 0xc0, !PT ;  /* 0x00ff000092007812 */ /* 0x000fc400078ec0ff */
[----:B------:R-:W-:Y:S01]  /*17a0*/  UIMAD UR4, UR4, UR5, URZ ;  /* 0x00000005040472a4 */ /* 0x000fe2000f8e023f */
[----:B------:R-:W-:Y:S02]  /*17b0*/  SHF.R.U32.HI R3, RZ, 0x8, R3 ;  /* 0x00000008ff037819 */ /* 0x000fe40000011603 */
[----:B------:R-:W-:Y:S01]  /*17c0*/  ISETP.NE.AND.EX P2, PT, RZ, UR9, PT, P2 ;  /* 0x00000009ff007c0c */ /* 0x000fe2000bf45320 */
[----:B------:R-:W-:Y:S01]  /*17d0*/  ULDC UR5, c[0x0][0x348] ;  /* 0x0000d20000057ab9 */ /* 0x000fe20000000800 */
[----:B------:R-:W-:Y:S01]  /*17e0*/  LEA.HI R187, R0, R3, RZ, 0x10 ;  /* 0x0000000300bb7211 */ /* 0x000fe200078f80ff */
[----:B------:R-:W-:Y:S01]  /*17f0*/  IMAD.MOV.U32 R192, RZ, RZ, R145 ;  /* 0x000000ffffc07224 */ /* 0x000fe200078e0091 */
[----:B------:R-:W-:Y:S01]  /*1800*/  LOP3.LUT R162, R146, 0xffff, RZ, 0xc0, !PT ;  /* 0x0000ffff92a27812 */ /* 0x000fe200078ec0ff */
[----:B01----:R-:W-:Y:S08]  /*1810*/  @P1 BRA `(.L_x_447) ;  /* 0x0000000000241947 */ /* 0x003ff00003800000 */
[----:B------:R-:W-:Y:S02]  /*1820*/  ULDC.64 UR6, c[0x0][0xa00] ;  /* 0x0002800000067ab9 */ /* 0x000fe40000000a00 */
[----:B------:R-:W-:-:S04]  /*1830*/  ISETP.NE.U32.AND P1, PT, RZ, UR6, PT ;  /* 0x00000006ff007c0c */ /* 0x000fc8000bf25070 */
[----:B------:R-:W-:-:S13]  /*1840*/  ISETP.NE.AND.EX P1, PT, RZ, UR7, PT, P1 ;  /* 0x00000007ff007c0c */ /* 0x000fda000bf25310 */
[----:B------:R-:W-:Y:S05]  /*1850*/  @!P1 BRA `(.L_x_447) ;  /* 0x0000000000149947 */ /* 0x000fea0003800000 */
[----:B------:R-:W0:Y:S02]  /*1860*/  LDC.64 R6, c[0x0][0xa00] ;  /* 0x00028000ff067b82 */ /* 0x000e240000000a00 */
[----:B0-----:R-:W-:-:S05]  /*1870*/  IMAD.WIDE R6, R188, 0x4, R6 ;  /* 0x00000004bc067825 */ /* 0x001fca00078e0206 */
[----:B-----5:R-:W2:Y:S04]  /*1880*/  LDG.E R143, desc[UR56][R6.64] ;  /* 0x00000038068f7981 */ /* 0x020ea8000c1e1900 */
[----:B------:R-:W2:Y:S02]  /*1890*/  LDG.E R0, desc[UR56][R6.64+0x4] ;  /* 0x0000043806007981 */ /* 0x000ea4000c1e1900 */
[----:B--2---:R-:W-:-:S07]  /*18a0*/  IMAD.IADD R143, R0, 0x1, -R143 ;  /* 0x00000001008f7824 */ /* 0x004fce00078e0a8f */
.L_x_447:
[----:B------:R-:W-:Y:S02]  /*18b0*/  IMAD.U32 R25, RZ, RZ, UR5 ;  /* 0x00000005ff197e24 */ /* 0x000fe4000f8e00ff */
[----:B------:R-:W-:Y:S01]  /*18c0*/  IMAD.U32 R26, RZ, RZ, UR4 ;  /* 0x00000004ff1a7e24 */ /* 0x000fe2000f8e00ff */
[----:B------:R-:W-:Y:S06]  /*18d0*/  @!P2 BRA `(.L_x_448) ;  /* 0x000000000010a947 */ /* 0x000fec0003800000 */
[----:B------:R-:W-:-:S04]  /*18e0*/  IADD3 R26, P0, R189, UR8, RZ ;  /* 0x00000008bd1a7c10 */ /* 0x000fc8000ff1e0ff */
[----:B------:R-:W-:-:S05]  /*18f0*/  IADD3.X R27, R190, UR9, RZ, P0, !PT ;  /* 0x00000009be1b7c10 */ /* 0x000fca00087fe4ff */
[----:B------:R0:W5:Y:S01]  /*1900*/  LDG.E R26, desc[UR56][R26.64] ;  /* 0x000000381a1a7981 */ /* 0x000162000c1e1900 */
[----:B------:R-:W-:Y:S05]  /*1910*/  BRA `(.L_x_449) ;  /* 0x0000000000107947 */ /* 0x000fea0003800000 */
.L_x_448:
[----:B------:R-:W-:Y:S05]  /*1920*/  @!P0 BRA `(.L_x_449) ;  /* 0x00000000000c8947 */ /* 0x000fea0003800000 */
[----:B------:R-:W2:Y:S04]  /*1930*/  LDG.E R3, desc[UR56][R4.64] ;  /* 0x0000003804037981 */ /* 0x000ea8000c1e1900 */
[----:B------:R-:W2:Y:S02]  /*1940*/  LDG.E R26, desc[UR56][R4.64+0x4] ;  /* 0x00000438041a7981 */ /* 0x000ea4000c1e1900 */
[----:B--2---:R-:W-:-:S07]  /*1950*/  IMAD.IADD R26, R26, 0x1, -R3 ;  /* 0x000000011a1a7824 */ /* 0x004fce00078e0a03 */
.L_x_449:
[----:B------:R-:W-:Y:S01]  /*1960*/  ULDC.64 UR4, c[0x0][0xa10] ;  /* 0x0002840000047ab9 */ /* 0x000fe20000000a00 */
[----:B0-----:R-:W2:Y:S01]  /*1970*/  LDL.LU R27, [R1+0x38] ;  /* 0x00003800011b7983 */ /* 0x001ea20000300800 */
[----:B------:R-:W-:-:S04]  /*1980*/  ISETP.NE.U32.AND P0, PT, RZ, UR4, PT ;  /* 0x00000004ff007c0c */ /* 0x000fc8000bf05070 */
[----:B------:R-:W-:Y:S01]  /*1990*/  ISETP.NE.AND.EX P0, PT, RZ, UR5, PT, P0 ;  /* 0x00000005ff007c0c */ /* 0x000fe2000bf05300 */
[----:B------:R-:W-:-:S12]  /*19a0*/  ULDC.64 UR4, c[0x0][0xa30] ;  /* 0x00028c0000047ab9 */ /* 0x000fd80000000a00 */
[----:B------:R-:W0:Y:S02]  /*19b0*/  @P0 LDC.64 R4, c[0x0][0xa10] ;  /* 0x00028400ff040b82 */ /* 0x000e240000000a00 */
[----:B0-----:R-:W-:-:S05]  /*19c0*/  @P0 IMAD.WIDE R4, R188, 0x4, R4 ;  /* 0x00000004bc040825 */ /* 0x001fca00078e0204 */
[----:B------:R-:W3:Y:S04]  /*19d0*/  @P0 LDG.E R0, desc[UR56][R4.64] ;  /* 0x0000003804000981 */ /* 0x000ee8000c1e1900 */
[----:B------:R-:W3:Y:S01]  /*19e0*/  @P0 LDG.E R3, desc[UR56][R4.64+0x4] ;  /* 0x0000043804030981 */ /* 0x000ee2000c1e1900 */
[----:B------:R-:W-:Y:S01]  /*19f0*/  ISETP.NE.U32.AND P1, PT, RZ, UR4, PT ;  /* 0x00000004ff007c0c */ /* 0x000fe2000bf25070 */
[----:B-----5:R-:W-:-:S03]  /*1a00*/  IMAD.MOV.U32 R141, RZ, RZ, R26 ;  /* 0x000000ffff8d7224 */ /* 0x020fc600078e001a */
[----:B------:R-:W-:-:S13]  /*1a10*/  ISETP.NE.AND.EX P1, PT, RZ, UR5, PT, P1 ;  /* 0x00000005ff007c0c */ /* 0x000fda000bf25310 */
[----:B------:R-:W-:-:S04]  /*1a20*/  @P1 IADD3 R6, P2, R189, UR4, RZ ;  /* 0x00000004bd061c10 */ /* 0x000fc8000ff5e0ff */
[----:B------:R-:W-:-:S05]  /*1a30*/  @P1 IADD3.X R7, R190, UR5, RZ, P2, !PT ;  /* 0x00000005be071c10 */ /* 0x000fca00097fe4ff */
[----:B------:R0:W5:Y:S01]  /*1a40*/  @P1 LDG.E R141, desc[UR56][R6.64] ;  /* 0x00000038068d1981 */ /* 0x000162000c1e1900 */
[----:B------:R-:W-:Y:S01]  /*1a50*/  IMAD.IADD R10, R26, 0x1, -R11 ;  /* 0x000000011a0a7824 */ /* 0x000fe200078e0a0b */
[----:B------:R-:W-:Y:S01]  /*1a60*/  BSSY B0, `(.L_x_450) ;  /* 0x000002c000007945 */ /* 0x000fe20003800000 */
[----:B------:R-:W-:Y:S02]  /*1a70*/  LOP3.LUT R200, R187, 0xff, RZ, 0xc0, !PT ;  /* 0x000000ffbbc87812 */ /* 0x000fe400078ec0ff */
[----:B------:R-:W-:Y:S02]  /*1a80*/  SHF.R.U32.HI R187, RZ, 0x10, R187 ;  /* 0x00000010ffbb7819 */ /* 0x000fe400000116bb */
[----:B--2---:R-:W-:Y:S01]  /*1a90*/  LOP3.LUT R27, R27, 0xfffffffb, RZ, 0xc0, !PT ;  /* 0xfffffffb1b1b7812 */ /* 0x004fe200078ec0ff */
[----:B---3--:R-:W-:-:S04]  /*1aa0*/  @P0 IMAD.IADD R25, R3, 0x1, -R0 ;  /* 0x0000000103190824 */ /* 0x008fc800078e0a00 */
[----:B------:R-:W-:-:S05]  /*1ab0*/  IMAD.IADD R215, R10, 0x1, R25 ;  /* 0x000000010ad77824 */ /* 0x000fca00078e0219 */
[C---:B------:R-:W-:Y:S02]  /*1ac0*/  ISETP.GE.AND P3, PT, R215.reuse, 0x1, PT ;  /* 0x00000001d700780c */ /* 0x040fe40003f66270 */
[----:B------:R-:W-:-:S05]  /*1ad0*/  IADD3 R0, R215, 0x5f, RZ ;  /* 0x0000005fd7007810 */ /* 0x000fca0007ffe0ff */
[----:B------:R-:W-:-:S05]  /*1ae0*/  IMAD.HI R0, R0, 0x2aaaaaab, RZ ;  /* 0x2aaaaaab00007827 */ /* 0x000fca00078e02ff */
[----:B------:R-:W-:Y:S02]  /*1af0*/  SHF.R.U32.HI R3, RZ, 0x1f, R0 ;  /* 0x0000001fff037819 */ /* 0x000fe40000011600 */
[----:B------:R-:W-:Y:S02]  /*1b00*/  @P3 LOP3.LUT R27, R27, 0x4, RZ, 0xfc, !PT ;  /* 0x000000041b1b3812 */ /* 0x000fe400078efcff */
[----:B------:R-:W-:Y:S01]  /*1b10*/  LEA.HI.SX32 R142, R0, R3, 0x1c ;  /* 0x00000003008e7211 */ /* 0x000fe200078fe2ff */
[----:B------:R-:W-:Y:S02]  /*1b20*/  IMAD.MOV.U32 R3, RZ, RZ, RZ ;  /* 0x000000ffff037224 */ /* 0x000fe400078e00ff */
[----:B------:R0:W-:Y:S01]  /*1b30*/  STL [R1+0x38], R27 ;  /* 0x0000381b01007387 */ /* 0x0001e20000100800 */
[----:B------:R-:W-:Y:S05]  /*1b40*/  @!P3 BRA `(.L_x_451) ;  /* 0x000000000074b947 */ /* 0x000fea0003800000 */
[----:B------:R-:W-:Y:S01]  /*1b50*/  ISETP.NE.AND P0, PT, R187, RZ, PT ;  /* 0x000000ffbb00720c */ /* 0x000fe20003f05270 */
[----:B------:R-:W-:-:S03]  /*1b60*/  ULDC UR4, c[0x0][0x9f0] ;  /* 0x00027c0000047ab9 */ /* 0x000fc60000000800 */
[----:B------:R-:W-:-:S04]  /*1b70*/  SEL R9, R187, UR4, P0 ;  /* 0x00000004bb097c07 */ /* 0x000fc80008000000 */
[-C--:B0-----:R-:W-:Y:S02]  /*1b80*/  IABS R6, R9.reuse ;  /* 0x0000000900067213 */ /* 0x081fe40000000000 */
[----:B------:R-:W-:Y:S02]  /*1b90*/  IADD3 R0, R142, -0x1, R9 ;  /* 0xffffffff8e007810 */ /* 0x000fe40007ffe009 */
[----:B------:R-:W0:Y:S01]  /*1ba0*/  I2F.RP R3, R6 ;  /* 0x0000000600037306 */ /* 0x000e220000209400 */
[-C--:B------:R-:W-:Y:S02]  /*1bb0*/  IABS R11, R9.reuse ;  /* 0x00000009000b7213 */ /* 0x080fe40000000000 */
[----:B------:R-:W-:Y:S02]  /*1bc0*/  IABS R8, R0 ;  /* 0x0000000000087213 */ /* 0x000fe40000000000 */
[----:B------:R-:W-:-:S04]  /*1bd0*/  LOP3.LUT R0, R0, R9, RZ, 0x3c, !PT ;  /* 0x0000000900007212 */ /* 0x000fc800078e3cff */
[----:B------:R-:W-:Y:S01]  /*1be0*/  ISETP.GE.AND P2, PT, R0, RZ, PT ;  /* 0x000000ff0000720c */ /* 0x000fe20003f46270 */
[----:B0-----:R-:W0:Y:S02]  /*1bf0*/  MUFU.RCP R3, R3 ;  /* 0x0000000300037308 */ /* 0x001e240000001000 */
[----:B0-----:R-:W-:Y:S02]  /*1c00*/  VIADD R4, R3, 0xffffffe ;  /* 0x0ffffffe03047836 */ /* 0x001fe40000000000 */
[----:B------:R-:W-:-:S04]  /*1c10*/  IMAD.MOV R3, RZ, RZ, -R11 ;  /* 0x000000ffff037224 */ /* 0x000fc800078e0a0b */
[----:B------:R0:W1:Y:S02]  /*1c20*/  F2I.FTZ.U32.TRUNC.NTZ R5, R4 ;  /* 0x0000000400057305 */ /* 0x000064000021f000 */
[----:B0-----:R-:W-:Y:S02]  /*1c30*/  IMAD.MOV.U32 R4, RZ, RZ, RZ ;  /* 0x000000ffff047224 */ /* 0x001fe400078e00ff */
[----:B-1----:R-:W-:-:S04]  /*1c40*/  IMAD.MOV R7, RZ, RZ, -R5 ;  /* 0x000000ffff077224 */ /* 0x002fc800078e0a05 */
[----:B------:R-:W-:-:S04]  /*1c50*/  IMAD R7, R7, R6, RZ ;  /* 0x0000000607077224 */ /* 0x000fc800078e02ff */
[----:B------:R-:W-:-:S06]  /*1c60*/  IMAD.HI.U32 R5, R5, R7, R4 ;  /* 0x0000000705057227 */ /* 0x000fcc00078e0004 */
[----:B------:R-:W-:-:S04]  /*1c70*/  IMAD.HI.U32 R5, R5, R8, RZ ;  /* 0x0000000805057227 */ /* 0x000fc800078e00ff */
[----:B------:R-:W-:-:S05]  /*1c80*/  IMAD R3, R5, R3, R8 ;  /* 0x0000000305037224 */ /* 0x000fca00078e0208 */
[----:B------:R-:W-:-:S13]  /*1c90*/  ISETP.GT.U32.AND P1, PT, R6, R3, PT ;  /* 0x000000030600720c */ /* 0x000fda0003f24070 */
[----:B------:R-:W-:Y:S02]  /*1ca0*/  @!P1 IMAD.IADD R3, R3, 0x1, -R6 ;  /* 0x0000000103039824 */ /* 0x000fe400078e0a06 */
[----:B------:R-:W-:Y:S01]  /*1cb0*/  @!P1 VIADD R5, R5, 0x1 ;  /* 0x0000000105059836 */ /* 0x000fe20000000000 */
[----:B------:R-:W-:Y:S02]  /*1cc0*/  ISETP.NE.AND P1, PT, R9, RZ, PT ;  /* 0x000000ff0900720c */ /* 0x000fe40003f25270 */
[----:B------:R-:W-:-:S13]  /*1cd0*/  ISETP.GE.U32.AND P0, PT, R3, R6, PT ;  /* 0x000000060300720c */ /* 0x000fda0003f06070 */
[----:B------:R-:W-:-:S04]  /*1ce0*/  @P0 VIADD R5, R5, 0x1 ;  /* 0x0000000105050836 */ /* 0x000fc80000000000 */
[----:B------:R-:W-:-:S04]  /*1cf0*/  IMAD.MOV.U32 R3, RZ, RZ, R5 ;  /* 0x000000ffff037224 */ /* 0x000fc800078e0005 */
[----:B------:R-:W-:Y:S01]  /*1d00*/  @!P2 IMAD.MOV R3, RZ, RZ, -R3 ;  /* 0x000000ffff03a224 */ /* 0x000fe200078e0a03 */
[----:B------:R-:W-:-:S07]  /*1d10*/  @!P1 LOP3.LUT R3, RZ, R9, RZ, 0x33, !PT ;  /* 0x00000009ff039212 */ /* 0x000fce00078e33ff */
.L_x_451:
[----:B------:R-:W-:Y:S05]  /*1d20*/  BSYNC B0 ;  /* 0x0000000000007941 */ /* 0x000fea0003800000 */
.L_x_450:
[----:B------:R-:W-:Y:S01]  /*1d30*/  IMAD R0, R200, R3, RZ ;  /* 0x00000003c8007224 */ /* 0x000fe200078e02ff */
[----:B------:R-:W-:-:S04]  /*1d40*/  PLOP3.LUT P2, PT, PT, PT, PT, 0x80, 0x0 ;  /* 0x000000000000781c */ /* 0x000fc80003f4f070 */
[C---:B------:R-:W-:Y:S01]  /*1d50*/  VIADDMNMX R3, R0.reuse, R3, R142, PT ;  /* 0x0000000300037246 */ /* 0x040fe2000380018e */
[----:B------:R-:W-:-:S04]  /*1d60*/  IMAD R0, R0, 0x60, -R10 ;  /* 0x0000006000007824 */ /* 0x000fc800078e0a0a */
[----:B------:R-:W-:Y:S01]  /*1d70*/  IMAD R4, R3, 0x60, -R10 ;  /* 0x0000006003047824 */ /* 0x000fe200078e0a0a */
[----:B------:R-:W-:-:S04]  /*1d80*/  VIMNMX R0, RZ, R0, !PT ;  /* 0x00000000ff007248 */ /* 0x000fc80007fe0100 */
[----:B------:R-:W-:Y:S01]  /*1d90*/  VIMNMX R3, R4, R25, PT ;  /* 0x0000001904037248 */ /* 0x000fe20003fe0100 */
[----:B------:R-:W-:-:S03]  /*1da0*/  IMAD.WIDE.U32 R126, R0, -0x55555555, RZ ;  /* 0xaaaaaaab007e7825 */ /* 0x000fc600078e00ff */
[----:B------:R-:W-:Y:S02]  /*1db0*/  ISETP.GT.AND P0, PT, R3, R0, PT ;  /* 0x000000000300720c */ /* 0x000fe40003f04270 */
[----:B------:R-:W-:-:S05]  /*1dc0*/  SHF.R.U32.HI R126, RZ, 0x6, R127 ;  /* 0x00000006ff7e7819 */ /* 0x000fca000001167f */
[----:B------:R-:W-:-:S06]  /*1dd0*/  IMAD.MOV.U32 R24, RZ, RZ, R126 ;  /* 0x000000ffff187224 */ /* 0x000fcc00078e007e */
[----:B------:R-:W-:-:S04]  /*1de0*/  @P0 VIADD R0, R3, 0x5f ;  /* 0x0000005f03000836 */ /* 0x000fc80000000000 */
[----:B------:R-:W-:-:S05]  /*1df0*/  @P0 IMAD.HI R0, R0, 0x2aaaaaab, RZ ;  /* 0x2aaaaaab00000827 */ /* 0x000fca00078e02ff */
[----:B------:R-:W-:-:S04]  /*1e00*/  @P0 SHF.R.U32.HI R3, RZ, 0x1f, R0 ;  /* 0x0000001fff030819 */ /* 0x000fc80000011600 */
[----:B------:R-:W-:-:S04]  /*1e10*/  @P0 LEA.HI.SX32 R24, R0, R3, 0x1c ;  /* 0x0000000300180211 */ /* 0x000fc800078fe2ff */
[----:B------:R-:W-:-:S13]  /*1e20*/  ISETP.GT.AND P0, PT, R24, R126, PT ;  /* 0x0000007e1800720c */ /* 0x000fda0003f04270 */
[----:B------:R-:W-:Y:S05]  /*1e30*/  @!P0 BRA `(.L_x_452) ;  /* 0x0000009400948947 */ /* 0x000fea0003800000 */
[----:B------:R-:W-:Y:S01]  /*1e40*/  IADD3 R123, R2, 0x18400, RZ ;  /* 0x00018400027b7810 */ /* 0x000fe20007ffe0ff */
[----:B------:R-:W-:Y:S03]  /*1e50*/  BSSY B6, `(.L_x_453) ;  /* 0x0000013000067945 */ /* 0x000fe60003800000 */
[----:B------:R-:W-:-:S13]  /*1e60*/  LOP3.LUT P0, RZ, R123, 0x3ff, RZ, 0xc0, !PT ;  /* 0x000003ff7bff7812 */ /* 0x000fda000780c0ff */
[----:B------:R-:W-:Y:S05]  /*1e70*/  @!P0 BRA `(.L_x_454) ;  /* 0x0000000000408947 */ /* 0x000fea0003800000 */
[----:B------:R-:W-:Y:S01]  /*1e80*/  MOV R14, 0x0 ;  /* 0x00000000000e7802 */ /* 0x000fe20000000f00 */
[----:B------:R-:W-:Y:S01]  /*1e90*/  ULDC.64 UR4, c[0x4][0xf0] ;  /* 0x01003c0000047ab9 */ /* 0x000fe20000000a00 */
[----:B------:R-:W-:Y:S01]  /*1ea0*/  ULDC.64 UR6, c[0x4][0x90] ;  /* 0x0100240000067ab9 */ /* 0x000fe20000000a00 */
[----:B------:R-:W-:Y:S02]  /*1eb0*/  IMAD.U32 R4, RZ, RZ, UR4 ;  /* 0x00000004ff047e24 */ /* 0x000fe4000f8e00ff */
[----:B------:R-:W-:Y:S01]  /*1ec0*/  IMAD.U32 R5, RZ, RZ, UR5 ;  /* 0x00000005ff057e24 */ /* 0x000fe2000f8e00ff */
[----:B------:R-:W1:Y:S01]  /*1ed0*/  LDC.64 R14, c[0x4][R14] ;  /* 0x010000000e0e7b82 */ /* 0x000e620000000a00 */
[----:B------:R-:W-:Y:S01]  /*1ee0*/  ULDC.64 UR4, c[0x4][0xf8] ;  /* 0x01003e0000047ab9 */ /* 0x000fe20000000a00 */
[----:B------:R-:W-:Y:S02]  /*1ef0*/  IMAD.U32 R10, RZ, RZ, UR6 ;  /* 0x00000006ff0a7e24 */ /* 0x000fe4000f8e00ff */
[----:B0-----:R-:W-:-:S02]  /*1f00*/  IMAD.U32 R6, RZ, RZ, UR4 ;  /* 0x00000004ff067e24 */ /* 0x001fc4000f8e00ff */
[----:B------:R-:W-:Y:S02]  /*1f10*/  IMAD.U32 R7, RZ, RZ, UR5 ;  /* 0x00000005ff077e24 */ /* 0x000fe4000f8e00ff */
[----:B------:R-:W-:Y:S02]  /*1f20*/  IMAD.U32 R11, RZ, RZ, UR7 ;  /* 0x00000007ff0b7e24 */ /* 0x000fe4000f8e00ff */
[----:B------:R-:W-:Y:S02]  /*1f30*/  IMAD.MOV.U32 R8, RZ, RZ, 0x70 ;  /* 0x00000070ff087424 */ /* 0x000fe400078e00ff */
[----:B------:R-:W-:Y:S02]  /*1f40*/  IMAD.MOV.U32 R12, RZ, RZ, 0x1 ;  /* 0x00000001ff0c7424 */ /* 0x000fe400078e00ff */
[----:B------:R-:W-:-:S07]  /*1f50*/  IMAD.MOV.U32 R13, RZ, RZ, RZ ;  /* 0x000000ffff0d7224 */ /* 0x000fce00078e00ff */
[----:B------:R-:W-:-:S07]  /*1f60*/  LEPC R20, `(.L_x_454) ;  /* 0x000000001014794e */ /* 0x000fce0000000000 */
[----:B-1---5:R-:W-:Y:S05]  /*1f70*/  CALL.ABS.NOINC R14 ;  /* 0x000000000e007343 */ /* 0x022fea0003c00000 */
.L_x_454:
[----:B------:R-:W-:Y:S05]  /*1f80*/  BSYNC B6 ;  /* 0x0000000000067941 */ /* 0x000fea0003800000 */
.L_x_453:
[----:B------:R-:W-:Y:S01]  /*1f90*/  VIADD R122, R2, 0x400 ;  /* 0x00000400027a7836 */ /* 0x000fe20000000000 */
[----:B------:R-:W-:Y:S04]  /*1fa0*/  BSSY B6, `(.L_x_455) ;  /* 0x0000013000067945 */ /* 0x000fe80003800000 */
[----:B------:R-:W-:-:S13]  /*1fb0*/  LOP3.LUT P0, RZ, R122, 0x3ff, RZ, 0xc0, !PT ;  /* 0x000003ff7aff7812 */ /* 0x000fda000780c0ff */
[----:B------:R-:W-:Y:S05]  /*1fc0*/  @!P0 BRA `(.L_x_456) ;  /* 0x0000000000408947 */ /* 0x000fea0003800000 */
[----:B------:R-:W-:Y:S01]  /*1fd0*/  MOV R14, 0x0 ;  /* 0x00000000000e7802 */ /* 0x000fe20000000f00 */
[----:B------:R-:W-:Y:S01]  /*1fe0*/  ULDC.64 UR4, c[0x4][0xf0] ;  /* 0x01003c0000047ab9 */ /* 0x000fe20000000a00 */
[----:B------:R-:W-:Y:S01]  /*1ff0*/  ULDC.64 UR6, c[0x4][0xf8] ;  /* 0x01003e0000067ab9 */ /* 0x000fe20000000a00 */
[----:B------:R-:W-:Y:S01]  /*2000*/  IMAD.U32 R4, RZ, RZ, UR4 ;  /* 0x00000004ff047e24 */ /* 0x000fe2000f8e00ff */
[----:B0-----:R-:W-:Y:S01]  /*2010*/  MOV R6, UR6 ;  /* 0x0000000600067c02 */ /* 0x001fe20008000f00 */
[----:B------:R-:W-:Y:S01]  /*2020*/  IMAD.U32 R5, RZ, RZ, UR5 ;  /* 0x00000005ff057e24 */ /* 0x000fe2000f8e00ff */
[----:B------:R-:W0:Y:S01]  /*2030*/  LDC.64 R14, c[0x4][R14] ;  /* 0x010000000e0e7b82 */ /* 0x000e220000000a00 */
[----:B------:R-:W-:Y:S01]  /*2040*/  ULDC.64 UR4, c[0x4][0x80] ;  /* 0x0100200000047ab9 */ /* 0x000fe20000000a00 */
[----:B------:R-:W-:Y:S02]  /*2050*/  IMAD.U32 R7, RZ, RZ, UR7 ;  /* 0x00000007ff077e24 */ /* 0x000fe4000f8e00ff */
[----:B------:R-:W-:-:S02]  /*2060*/  IMAD.U32 R10, RZ, RZ, UR4 ;  /* 0x00000004ff0a7e24 */ /* 0x000fc4000f8e00ff */
[----:B------:R-:W-:Y:S02]  /*2070*/  IMAD.U32 R11, RZ, RZ, UR5 ;  /* 0x00000005ff0b7e24 */ /* 0x000fe4000f8e00ff */
[----:B------:R-:W-:Y:S02]  /*2080*/  IMAD.MOV.U32 R8, RZ, RZ, 0x70 ;  /* 0x00000070ff087424 */ /* 0x000fe400078e00ff */
[----:B------:R-:W-:Y:S02]  /*2090*/  IMAD.MOV.U32 R12, RZ, RZ, 0x1 ;  /* 0x00000001ff0c7424 */ /* 0x000fe400078e00ff */
[----:B------:R-:W-:-:S07]  /*20a0*/  IMAD.MOV.U32 R13, RZ, RZ, RZ ;  /* 0x000000ffff0d7224 */ /* 0x000fce00078e00ff */
[----:B------:R-:W-:-:S07]  /*20b0*/  LEPC R20, `(.L_x_456) ;  /* 0x000000001014794e */ /* 0x000fce0000000000 */
[----:B0----5:R-:W-:Y:S05]  /*20c0*/  CALL.ABS.NOINC R14 ;  /* 0x000000000e007343 */ /* 0x021fea0003c00000 */
.L_x_456:
[----:B------:R-:W-:Y:S05]  /*20d0*/  BSYNC B6 ;  /* 0x0000000000067941 */ /* 0x000fea0003800000 */
.L_x_455:
[----:B------:R-:W-:Y:S01]  /*20e0*/  ULDC.64 UR4, c[0x0][0x9f8] ;  /* 0x00027e0000047ab9 */ /* 0x000fe20000000a00 */
[----:B------:R-:W-:Y:S01]  /*20f0*/  IMAD.MOV.U32 R102, RZ, RZ, R188 ;  /* 0x000000ffff667224 */ /* 0x000fe200078e00bc */
[----:B------:R-:W-:Y:S01]  /*2100*/  ISETP.NE.U32.AND P0, PT, RZ, UR4, PT ;  /* 0x00000004ff007c0c */ /* 0x000fe2000bf05070 */
[----:B------:R-:W-:Y:S01]  /*2110*/  VIADD R0, R16, 0x20 ;  /* 0x0000002010007836 */ /* 0x000fe20000000000 */
[----:B------:R-:W1:Y:S01]  /*2120*/  LDC.64 R94, c[0x0][0x3f8] ;  /* 0x0000fe00ff5e7b82 */ /* 0x000e620000000a00 */
[----:B------:R-:W-:Y:S01]  /*2130*/  IMAD.MOV.U32 R20, RZ, RZ, R27 ;  /* 0x000000ffff147224 */ /* 0x000fe200078e001b */
[----:B------:R-:W-:-:S06]  /*2140*/  ISETP.NE.AND.EX P0, PT, RZ, UR5, PT, P0 ;  /* 0x00000005ff007c0c */ /* 0x000fcc000bf05300 */
[----:B------:R-:W2:Y:S07]  /*2150*/  LDC R125, c[0x0][0x3f4] ;  /* 0x0000fd00ff7d7b82 */ /* 0x000eae0000000800 */
[----:B------:R-:W-:Y:S01]  /*2160*/  @P0 IADD3 R4, P1, R189, UR4, RZ ;  /* 0x00000004bd040c10 */ /* 0x000fe2000ff3e0ff */
[----:B------:R-:W-:Y:S01]  /*2170*/  ULDC UR4, c[0x0][0x2f4] ;  /* 0x0000bd0000047ab9 */ /* 0x000fe20000000800 */
[----:B------:R-:W3:Y:S02]  /*2180*/  LDC.64 R88, c[0x0][0x408] ;  /* 0x00010200ff587b82 */ /* 0x000ee40000000a00 */
[----:B------:R-:W-:Y:S01]  /*2190*/  @P0 IADD3.X R5, R190, UR5, RZ, P1, !PT ;  /* 0x00000005be050c10 */ /* 0x000fe20008ffe4ff */
[----:B------:R-:W-:-:S04]  /*21a0*/  ULDC UR5, c[0x0][0x320] ;  /* 0x0000c80000057ab9 */ /* 0x000fc80000000800 */
[----:B------:R4:W2:Y:S01]  /*21b0*/  @P0 LDG.E R102, desc[UR56][R4.64] ;  /* 0x0000003804660981 */ /* 0x0008a2000c1e1900 */
[----:B------:R-:W-:Y:S01]  /*21c0*/  ISETP.GE.AND P1, PT, R0, UR4, PT ;  /* 0x0000000400007c0c */ /* 0x000fe2000bf26270 */
[----:B-1----:R-:W-:Y:S01]  /*21d0*/  IMAD.WIDE.U32 R96, R166, R94, R16 ;  /* 0x0000005ea6607225 */ /* 0x002fe200078e0010 */
[----:B------:R-:W-:Y:S01]  /*21e0*/  ISETP.GE.AND P0, PT, R16, UR4, PT ;  /* 0x0000000410007c0c */ /* 0x000fe2000bf06270 */
[----:B------:R-:W1:Y:S01]  /*21f0*/  S2R R218, SR_TID.X ;  /* 0x0000000000da7919 */ /* 0x000e620000002100 */
[----:B0-----:R-:W-:Y:S01]  /*2200*/  SEL R6, RZ, 0xffffffff, P1 ;  /* 0xffffffffff067807 */ /* 0x001fe20000800000 */
[----:B------:R-:W-:Y:S01]  /*2210*/  IMAD.MOV.U32 R127, RZ, RZ, 0x20 ;  /* 0x00000020ff7f7424 */ /* 0x000fe200078e00ff */
[----:B------:R-:W-:Y:S01]  /*2220*/  SEL R3, RZ, 0x1, P0 ;  /* 0x00000001ff037807 */ /* 0x000fe20000000000 */
[----:B------:R-:W-:Y:S01]  /*2230*/  IMAD.SHL.U32 R108, R94, 0x40, RZ ;  /* 0x000000405e6c7824 */ /* 0x000fe200078e00ff */
[----:B------:R-:W-:Y:S01]  /*2240*/  ISETP.GE.AND P0, PT, R0, UR5, PT ;  /* 0x0000000500007c0c */ /* 0x000fe2000bf06270 */
[----:B------:R-:W-:Y:S01]  /*2250*/  IMAD.SHL.U32 R6, R6, 0x2, RZ ;  /* 0x0000000206067824 */ /* 0x000fe200078e00ff */
[----:B------:R-:W-:Y:S01]  /*2260*/  ISETP.GE.AND P1, PT, R19, UR4, PT ;  /* 0x0000000413007c0c */ /* 0x000fe2000bf26270 */
[----:B------:R-:W-:Y:S01]  /*2270*/  IMAD.IADD R129, R129, 0x1, R26 ;  /* 0x0000000181817824 */ /* 0x000fe200078e021a */
[----:B----4-:R-:W-:Y:S01]  /*2280*/  SEL R4, RZ, 0xffffffff, P0 ;  /* 0xffffffffff047807 */ /* 0x010fe20000000000 */
[--C-:B------:R-:W-:Y:S01]  /*2290*/  IMAD R114, R214, 0x40, R166.reuse ;  /* 0x00000040d6727824 */ /* 0x100fe200078e02a6 */
[----:B------:R-:W-:Y:S01]  /*22a0*/  LOP3.LUT R6, R6, 0x2, R3, 0xe2, !PT ;  /* 0x0000000206067812 */ /* 0x000fe200078ee203 */
[----:B------:R-:W-:Y:S01]  /*22b0*/  VIADD R3, R16, 0x40 ;  /* 0x0000004010037836 */ /* 0x000fe20000000000 */
[----:B------:R-:W-:Y:S01]  /*22c0*/  SHF.R.S32.HI R11, RZ, 0x1f, R166 ;  /* 0x0000001fff0b7819 */ /* 0x000fe200000114a6 */
[----:B------:R-:W-:Y:S01]  /*22d0*/  IMAD.SHL.U32 R8, R4, 0x2, RZ ;  /* 0x0000000204087824 */ /* 0x000fe200078e00ff */
[----:B------:R-:W-:Y:S01]  /*22e0*/  SEL R4, RZ, 0x8, P1 ;  /* 0x00000008ff047807 */ /* 0x000fe20000800000 */
[----:B---3--:R-:W-:Y:S01]  /*22f0*/  IMAD.WIDE.U32 R90, R166, R88, R16 ;  /* 0x00000058a65a7225 */ /* 0x008fe200078e0010 */
[----:B------:R-:W-:-:S02]  /*2300*/  ISETP.GE.AND P0, PT, R3, UR4, PT ;  /* 0x0000000403007c0c */ /* 0x000fc4000bf06270 */
[----:B------:R-:W-:Y:S01]  /*2310*/  ISETP.GE.AND P2, PT, R16, UR5, PT ;  /* 0x0000000510007c0c */ /* 0x000fe2000bf46270 */
[----:B------:R-:W-:Y:S01]  /*2320*/  IMAD R131, R89, 0x60, RZ ;  /* 0x0000006059837824 */ /* 0x000fe200078e02ff */
[----:B------:R-:W-:Y:S01]  /*2330*/  SEL R5, RZ, 0x4, P0 ;  /* 0x00000004ff057807 */ /* 0x000fe20000000000 */
[----:B------:R-:W-:Y:S01]  /*2340*/  IMAD.SHL.U32 R110, R88, 0x40, RZ ;  /* 0x00000040586e7824 */ /* 0x000fe200078e00ff */
[--C-:B------:R-:W-:Y:S02]  /*2350*/  SHF.R.S32.HI R161, RZ, 0x1f, R160.reuse ;  /* 0x0000001fffa17819 */ /* 0x100fe400000114a0 */
[----:B------:R-:W-:Y:S01]  /*2360*/  LOP3.LUT R4, R4, R6, R5, 0xfe, !PT ;  /* 0x0000000604047212 */ /* 0x000fe200078efe05 */
[-C--:B------:R-:W-:Y:S01]  /*2370*/  IMAD R5, R11, R94.reuse, RZ ;  /* 0x0000005e0b057224 */ /* 0x080fe200078e02ff */
[----:B------:R-:W-:Y:S01]  /*2380*/  SEL R7, RZ, 0x1, P2 ;  /* 0x00000001ff077807 */ /* 0x000fe20001000000 */
[----:B------:R-:W-:Y:S01]  /*2390*/  IMAD.WIDE.U32 R98, R166, R94, R160 ;  /* 0x0000005ea6627225 */ /* 0x000fe200078e00a0 */
[----:B------:R-:W-:-:S02]  /*23a0*/  ISETP.GE.AND P0, PT, R22, UR4, PT ;  /* 0x0000000416007c0c */ /* 0x000fc4000bf06270 */
[----:B------:R-:W-:Y:S01]  /*23b0*/  ISETP.GE.AND P1, PT, R3, UR5, PT ;  /* 0x0000000503007c0c */ /* 0x000fe2000bf26270 */
[----:B------:R-:W-:Y:S01]  /*23c0*/  IMAD R5, R166, R95, R5 ;  /* 0x0000005fa6057224 */ /* 0x000fe200078e0205 */
[----:B------:R-:W-:Y:S01]  /*23d0*/  LOP3.LUT R7, R8, 0x2, R7, 0xe2, !PT ;  /* 0x0000000208077812 */ /* 0x000fe200078ee207 */
[-C--:B------:R-:W-:Y:S01]  /*23e0*/  IMAD R11, R11, R88.reuse, RZ ;  /* 0x000000580b0b7224 */ /* 0x080fe200078e02ff */
[----:B------:R-:W-:Y:S01]  /*23f0*/  SEL R9, RZ, 0x10, P0 ;  /* 0x00000010ff097807 */ /* 0x000fe20000000000 */
[----:B------:R-:W-:Y:S01]  /*2400*/  IMAD.IADD R97, R5, 0x1, R97 ;  /* 0x0000000105617824 */ /* 0x000fe200078e0261 */
[----:B------:R-:W-:Y:S01]  /*2410*/  SEL R6, RZ, 0x4, P1 ;  /* 0x00000004ff067807 */ /* 0x000fe20000800000 */
[----:B------:R-:W-:Y:S01]  /*2420*/  IMAD R13, R166, R89, R11 ;  /* 0x00000059a60d7224 */ /* 0x000fe200078e020b */
[----:B--2---:R-:W-:Y:S01]  /*2430*/  ISETP.GE.AND P0, PT, R16, R125, PT ;  /* 0x0000007d1000720c */ /* 0x004fe20003f06270 */
[----:B------:R-:W-:Y:S01]  /*2440*/  IMAD.WIDE.U32 R92, R166, R88, R160 ;  /* 0x00000058a65c7225 */ /* 0x000fe200078e00a0 */
[----:B------:R-:W-:-:S02]  /*2450*/  IADD3 R99, R99, R5, RZ ;  /* 0x0000000563637210 */ /* 0x000fc40007ffe0ff */
[-C--:B------:R-:W-:Y:S01]  /*2460*/  ISETP.GE.AND P1, PT, R0, R125.reuse, PT ;  /* 0x0000007d0000720c */ /* 0x080fe20003f26270 */
[----:B------:R-:W-:Y:S01]  /*2470*/  IMAD.IADD R93, R93, 0x1, R13 ;  /* 0x000000015d5d7824 */ /* 0x000fe200078e020d */
[----:B------:R-:W-:Y:S01]  /*2480*/  LOP3.LUT R5, R7, R6, RZ, 0xfc, !PT ;  /* 0x0000000607057212 */ /* 0x000fe200078efcff */
[----:B------:R-:W-:Y:S01]  /*2490*/  IMAD.IADD R91, R13, 0x1, R91 ;  /* 0x000000010d5b7824 */ /* 0x000fe200078e025b */
[----:B------:R-:W-:Y:S01]  /*24a0*/  ISETP.GE.AND P3, PT, R3, R125, PT ;  /* 0x0000007d0300720c */ /* 0x000fe20003f66270 */
[-C--:B-----5:R-:W-:Y:S01]  /*24b0*/  IMAD.WIDE.U32 R98, R141, R94.reuse, R98 ;  /* 0x0000005e8d627225 */ /* 0x0a0fe200078e0062 */
[C---:B------:R-:W-:Y:S02]  /*24c0*/  SEL R7, R125.reuse, RZ, P0 ;  /* 0x000000ff7d077207 */ /* 0x040fe40000000000 */
[----:B------:R-:W-:Y:S01]  /*24d0*/  SEL R11, R125, RZ, P1 ;  /* 0x000000ff7d0b7207 */ /* 0x000fe20000800000 */
[----:B------:R-:W-:Y:S01]  /*24e0*/  IMAD.WIDE.U32 R96, R141, R94, R96 ;  /* 0x0000005e8d607225 */ /* 0x000fe200078e0060 */
[----:B------:R-:W-:-:S02]  /*24f0*/  LOP3.LUT R9, R4, R9, RZ, 0xfc, !PT ;  /* 0x0000000904097212 */ /* 0x000fc400078efcff */
[----:B------:R-:W-:Y:S01]  /*2500*/  SEL R4, R125, RZ, P3 ;  /* 0x000000ff7d047207 */ /* 0x000fe20001800000 */
[----:B------:R-:W-:Y:S01]  /*2510*/  IMAD.IADD R7, R16, 0x1, R7 ;  /* 0x0000000110077824 */ /* 0x000fe200078e0207 */
[----:B------:R-:W-:Y:S01]  /*2520*/  LOP3.LUT R20, R20, 0xfffffffe, RZ, 0xc0, !PT ;  /* 0xfffffffe14147812 */ /* 0x000fe200078ec0ff */
[----:B------:R-:W-:Y:S01]  /*2530*/  IMAD.IADD R11, R0, 0x1, R11 ;  /* 0x00000001000b7824 */ /* 0x000fe200078e020b */
[----:B------:R-:W-:Y:S01]  /*2540*/  ISETP.GE.AND P2, PT, R23, UR4, PT ;  /* 0x0000000417007c0c */ /* 0x000fe2000bf46270 */
[----:B------:R-:W-:Y:S01]  /*2550*/  IMAD.IADD R12, R3, 0x1, R4 ;  /* 0x00000001030c7824 */ /* 0x000fe200078e0204 */
[----:B------:R-:W-:Y:S01]  /*2560*/  SHF.R.S32.HI R4, RZ, 0x1f, R7 ;  /* 0x0000001fff047819 */ /* 0x000fe20000011407 */
[CC--:B------:R-:W-:Y:S01]  /*2570*/  IMAD.WIDE.U32 R92, R141.reuse, R88.reuse, R92 ;  /* 0x000000588d5c7225 */ /* 0x0c0fe200078e005c */
[----:B------:R-:W-:Y:S02]  /*2580*/  SHF.R.S32.HI R6, RZ, 0x1f, R11 ;  /* 0x0000001fff067819 */ /* 0x000fe4000001140b */
[----:B------:R-:W-:Y:S01]  /*2590*/  LEA.HI R8, R4, R7, RZ, 0x3 ;  /* 0x0000000704087211 */ /* 0x000fe200078f18ff */
[----:B------:R-:W-:Y:S01]  /*25a0*/  IMAD.WIDE.U32 R90, R141, R88, R90 ;  /* 0x000000588d5a7225 */ /* 0x000fe200078e005a */
[----:B------:R-:W-:-:S02]  /*25b0*/  @P3 LOP3.LUT R20, R20, 0x1, RZ, 0xfc, !PT ;  /* 0x0000000114143812 */ /* 0x000fc400078efcff */
[----:B------:R-:W-:Y:S01]  /*25c0*/  LEA.HI R4, R4, R7, RZ, 0x6 ;  /* 0x0000000704047211 */ /* 0x000fe200078f30ff */
[----:B------:R-:W-:Y:S01]  /*25d0*/  IMAD.SHL.U32 R125, R125, 0x2, RZ ;  /* 0x000000027d7d7824 */ /* 0x000fe200078e00ff */
[CC--:B------:R-:W-:Y:S01]  /*25e0*/  LEA.HI R7, R6.reuse, R11.reuse, RZ, 0x6 ;  /* 0x0000000b06077211 */ /* 0x0c0fe200078f30ff */
[----:B------:R0:W-:Y:S01]  /*25f0*/  STL [R1+0x38], R20 ;  /* 0x0000381401007387 */ /* 0x0001e20000100800 */
[----:B------:R-:W-:Y:S02]  /*2600*/  LEA.HI R11, R6, R11, RZ, 0x3 ;  /* 0x0000000b060b7211 */ /* 0x000fe400078f18ff */
[----:B------:R-:W-:Y:S02]  /*2610*/  SHF.R.S32.HI R4, RZ, 0x6, R4 ;  /* 0x00000006ff047819 */ /* 0x000fe40000011404 */
[----:B------:R-:W-:Y:S02]  /*2620*/  SHF.R.S32.HI R6, RZ, 0x6, R7 ;  /* 0x00000006ff067819 */ /* 0x000fe40000011407 */
[----:B------:R-:W-:Y:S01]  /*2630*/  LOP3.LUT R10, R168, 0x38, R8, 0xf8, !PT ;  /* 0x00000038a80a7812 */ /* 0x000fe200078ef808 */
[C---:B------:R-:W-:Y:S01]  /*2640*/  IMAD R140, R4.reuse, 0x1800, R179 ;  /* 0x00001800048c7824 */ /* 0x040fe200078e02b3 */
[C---:B------:R-:W-:Y:S01]  /*2650*/  LOP3.LUT R13, R177.reuse, 0x38, R11, 0xf8, !PT ;  /* 0x00000038b10d7812 */ /* 0x040fe200078ef80b */
[----:B------:R-:W-:Y:S01]  /*2660*/  IMAD R138, R4, 0x1800, R180 ;  /* 0x00001800048a7824 */ /* 0x000fe200078e02b4 */
[----:B0-----:R-:W-:Y:S01]  /*2670*/  SHF.R.U32.HI R20, RZ, 0x3, R168 ;  /* 0x00000003ff147819 */ /* 0x001fe200000116a8 */
[C---:B------:R-:W-:Y:S01]  /*2680*/  IMAD R139, R6.reuse, 0x1800, R179 ;  /* 0x00001800068b7824 */ /* 0x040fe200078e02b3 */
[----:B------:R-:W-:Y:S01]  /*2690*/  LOP3.LUT R7, R177, 0x38, R8, 0xf8, !PT ;  /* 0x00000038b1077812 */ /* 0x000fe200078ef808 */
[----:B------:R-:W-:Y:S01]  /*26a0*/  IMAD R134, R6, 0x1800, R180 ;  /* 0x0000180006867824 */ /* 0x000fe200078e02b4 */
[----:B------:R-:W-:-:S02]  /*26b0*/  SHF.R.S32.HI R21, RZ, 0x1f, R12 ;  /* 0x0000001fff157819 */ /* 0x000fc4000001140c */
[----:B------:R-:W-:Y:S02]  /*26c0*/  LOP3.LUT R15, R10, R20, RZ, 0x3c, !PT ;  /* 0x000000140a0f7212 */ /* 0x000fe400078e3cff */
[-C--:B------:R-:W-:Y:S02]  /*26d0*/  LOP3.LUT R4, R13, R178.reuse, RZ, 0x3c, !PT ;  /* 0x000000b20d047212 */ /* 0x080fe400078e3cff */
[----:B------:R-:W-:Y:S01]  /*26e0*/  LOP3.LUT R7, R7, R178, RZ, 0x3c, !PT ;  /* 0x000000b207077212 */ /* 0x000fe200078e3cff */
[----:B------:R-:W-:Y:S01]  /*26f0*/  IMAD.IADD R138, R138, 0x1, R15 ;  /* 0x000000018a8a7824 */ /* 0x000fe200078e020f */
[-C--:B------:R-:W-:Y:S01]  /*2700*/  LEA.HI R14, R21, R12.reuse, RZ, 0x3 ;  /* 0x0000000c150e7211 */ /* 0x080fe200078f18ff */
[----:B------:R-:W-:Y:S01]  /*2710*/  IMAD.IADD R139, R139, 0x1, R4 ;  /* 0x000000018b8b7824 */ /* 0x000fe200078e0204 */
[----:B------:R-:W-:Y:S01]  /*2720*/  LEA.HI R12, R21, R12, RZ, 0x6 ;  /* 0x0000000c150c7211 */ /* 0x000fe200078f30ff */
[----:B------:R-:W-:Y:S01]  /*2730*/  IMAD.IADD R140, R140, 0x1, R7 ;  /* 0x000000018c8c7824 */ /* 0x000fe200078e0207 */
[----:B------:R-:W-:-:S02]  /*2740*/  SHF.R.S32.HI R15, RZ, 0x1f, R141 ;  /* 0x0000001fff0f7819 */ /* 0x000fc4000001148d */
[----:B------:R-:W-:Y:S02]  /*2750*/  LOP3.LUT R4, R168, 0x38, R11, 0xf8, !PT ;  /* 0x00000038a8047812 */ /* 0x000fe400078ef80b */
[----:B------:R-:W-:Y:S02]  /*2760*/  SHF.R.S32.HI R12, RZ, 0x6, R12 ;  /* 0x00000006ff0c7819 */ /* 0x000fe4000001140c */
[--C-:B------:R-:W-:Y:S02]  /*2770*/  LOP3.LUT R7, R177, 0x38, R14.reuse, 0xf8, !PT ;  /* 0x00000038b1077812 */ /* 0x100fe400078ef80e */
[----:B------:R-:W-:Y:S01]  /*2780*/  LOP3.LUT R13, R4, R20, RZ, 0x3c, !PT ;  /* 0x00000014040d7212 */ /* 0x000fe200078e3cff */
[----:B------:R-:W-:Y:S01]  /*2790*/  IMAD R4, R15, R94, RZ ;  /* 0x0000005e0f047224 */ /* 0x000fe200078e02ff */
[----:B------:R-:W-:Y:S01]  /*27a0*/  LOP3.LUT R7, R7, R178, RZ, 0x3c, !PT ;  /* 0x000000b207077212 */ /* 0x000fe200078e3cff */
[----:B------:R-:W-:Y:S01]  /*27b0*/  IMAD R136, R12, 0x1800, R179 ;  /* 0x000018000c887824 */ /* 0x000fe200078e02b3 */
[----:B------:R-:W-:Y:S01]  /*27c0*/  LOP3.LUT R10, R168, 0x38, R14, 0xf8, !PT ;  /* 0x00000038a80a7812 */ /* 0x000fe200078ef80e */
[----:B------:R-:W-:Y:S01]  /*27d0*/  IMAD R133, R12, 0x1800, R180 ;  /* 0x000018000c857824 */ /* 0x000fe200078e02b4 */
[----:B------:R-:W-:Y:S01]  /*27e0*/  ISETP.GE.AND P3, PT, R19, UR5, PT ;  /* 0x0000000513007c0c */ /* 0x000fe2000bf66270 */
[----:B------:R-:W-:Y:S01]  /*27f0*/  IMAD R27, R141, R95, R4 ;  /* 0x0000005f8d1b7224 */ /* 0x000fe200078e0204 */
[----:B------:R-:W-:Y:S01]  /*2800*/  LOP3.LUT R10, R10, R20, RZ, 0x3c, !PT ;  /* 0x000000140a0a7212 */ /* 0x000fe200078e3cff */
[----:B------:R-:W-:Y:S01]  /*2810*/  IMAD.IADD R136, R136, 0x1, R7 ;  /* 0x0000000188887824 */ /* 0x000fe200078e0207 */
[----:B------:R-:W-:Y:S01]  /*2820*/  LOP3.LUT R7, R177, 0x18, R16, 0xf8, !PT ;  /* 0x00000018b1077812 */ /* 0x000fe200078ef810 */
[----:B------:R-:W-:Y:S01]  /*2830*/  IMAD R4, R15, R88, RZ ;  /* 0x000000580f047224 */ /* 0x000fe200078e02ff */
[----:B------:R-:W-:Y:S01]  /*2840*/  IADD3 R133, R133, R10, RZ ;  /* 0x0000000a85857210 */ /* 0x000fe20007ffe0ff */
[----:B------:R-:W-:Y:S01]  /*2850*/  IMAD.IADD R134, R134, 0x1, R13 ;  /* 0x0000000186867824 */ /* 0x000fe200078e020d */
[----:B------:R-:W-:Y:S01]  /*2860*/  SEL R6, RZ, 0x8, P3 ;  /* 0x00000008ff067807 */ /* 0x000fe20001800000 */
[----:B------:R-:W-:Y:S01]  /*2870*/  IMAD R103, R141, R89, R4 ;  /* 0x000000598d677224 */ /* 0x000fe200078e0204 */
[----:B------:R-:W-:Y:S01]  /*2880*/  LOP3.LUT P4, RZ, R219, 0x4, RZ, 0xc0, !PT ;  /* 0x00000004dbff7812 */ /* 0x000fe2000788c0ff */
[----:B------:R-:W-:Y:S01]  /*2890*/  IMAD R13, R95, 0x60, RZ ;  /* 0x000000605f0d7824 */ /* 0x000fe200078e02ff */
[----:B------:R-:W-:Y:S01]  /*28a0*/  LOP3.LUT R4, R7, R178, RZ, 0x3c, !PT ;  /* 0x000000b207047212 */ /* 0x000fe200078e3cff */
[----:B------:R-:W-:Y:S01]  /*28b0*/  IMAD.IADD R106, R99, 0x1, R27 ;  /* 0x00000001636a7824 */ /* 0x000fe200078e021b */
[----:B------:R-:W-:Y:S01]  /*28c0*/  SEL R10, RZ, 0x20, P2 ;  /* 0x00000020ff0a7807 */ /* 0x000fe20001000000 */
[----:B------:R-:W-:Y:S01]  /*28d0*/  IMAD.IADD R104, R27, 0x1, R97 ;  /* 0x000000011b687824 */ /* 0x000fe200078e0261 */
[----:B------:R-:W-:Y:S01]  /*28e0*/  LOP3.LUT R21, R5, R6, RZ, 0xfc, !PT ;  /* 0x0000000605157212 */ /* 0x000fe200078efcff */
[----:B------:R-:W-:Y:S01]  /*28f0*/  IMAD.IADD R4, R179, 0x1, R4 ;  /* 0x00000001b3047824 */ /* 0x000fe200078e0204 */
[C---:B------:R-:W-:Y:S01]  /*2900*/  SHF.L.U64.HI R107, R94.reuse, 0x6, R95 ;  /* 0x000000065e6b7819 */ /* 0x040fe2000001025f */
[----:B------:R-:W-:Y:S01]  /*2910*/  IMAD.WIDE.U32 R94, R94, 0x60, RZ ;  /* 0x000000605e5e7825 */ /* 0x000fe200078e00ff */
[----:B------:R-:W-:-:S02]  /*2920*/  SHF.L.U64.HI R109, R88, 0x6, R89 ;  /* 0x00000006586d7819 */ /* 0x000fc40000010259 */
[----:B------:R-:W-:Y:S01]  /*2930*/  SEL R127, R127, 0xffffffe0, !P4 ;  /* 0xffffffe07f7f7807 */ /* 0x000fe20006000000 */
[----:B------:R-:W-:Y:S01]  /*2940*/  IMAD.WIDE.U32 R88, R88, 0x60, RZ ;  /* 0x0000006058587825 */ /* 0x000fe200078e00ff */
[----:B------:R-:W-:Y:S02]  /*2950*/  SHF.R.S32.HI R121, RZ, 0x3, R8 ;  /* 0x00000003ff797819 */ /* 0x000fe40000011408 */
[----:B------:R-:W-:Y:S01]  /*2960*/  LOP3.LUT R6, R8, 0xfffffff8, RZ, 0xc0, !PT ;  /* 0xfffffff808067812 */ /* 0x000fe200078ec0ff */
[----:B------:R-:W-:Y:S01]  /*2970*/  IMAD.IADD R105, R93, 0x1, R103 ;  /* 0x000000015d697824 */ /* 0x000fe200078e0267 */
[----:B------:R-:W-:Y:S01]  /*2980*/  LOP3.LUT R87, R9, R10, RZ, 0xfc, !PT ;  /* 0x0000000a09577212 */ /* 0x000fe200078efcff */
[----:B------:R-:W-:Y:S01]  /*2990*/  IMAD.IADD R130, R95, 0x1, R13 ;  /* 0x000000015f827824 */ /* 0x000fe200078e020d */
[----:B------:R-:W-:Y:S01]  /*29a0*/  LOP3.LUT R7, R11, 0xfffffff8, RZ, 0xc0, !PT ;  /* 0xfffffff80b077812 */ /* 0x000fe200078ec0ff */
[----:B------:R-:W-:Y:S01]  /*29b0*/  IMAD.IADD R131, R89, 0x1, R131 ;  /* 0x0000000159837824 */ /* 0x000fe200078e0283 */
[----:B------:R-:W-:Y:S01]  /*29c0*/  LOP3.LUT R8, R14, 0xfffffff8, RZ, 0xc0, !PT ;  /* 0xfffffff80e087812 */ /* 0x000fe200078ec0ff */
[----:B------:R-:W-:Y:S01]  /*29d0*/  IMAD.IADD R132, R127, 0x1, R4 ;  /* 0x000000017f847824 */ /* 0x000fe200078e0204 */
[----:B------:R-:W-:-:S02]  /*29e0*/  LOP3.LUT R10, R21, 0x2, RZ, 0xc0, !PT ;  /* 0x00000002150a7812 */ /* 0x000fc400078ec0ff */
[----:B------:R-:W-:Y:S02]  /*29f0*/  LOP3.LUT R20, R21, 0x4, RZ, 0xc0, !PT ;  /* 0x0000000415147812 */ /* 0x000fe400078ec0ff */
[C---:B------:R-:W-:Y:S02]  /*2a00*/  LOP3.LUT R26, R87.reuse, 0x2, RZ, 0xc0, !PT ;  /* 0x00000002571a7812 */ /* 0x040fe400078ec0ff */
[C---:B------:R-:W-:Y:S02]  /*2a10*/  LOP3.LUT R27, R87.reuse, 0x4, RZ, 0xc0, !PT ;  /* 0x00000004571b7812 */ /* 0x040fe400078ec0ff */
[C---:B------:R-:W-:Y:S02]  /*2a20*/  LOP3.LUT R101, R87.reuse, 0x8, RZ, 0xc0, !PT ;  /* 0x0000000857657812 */ /* 0x040fe400078ec0ff */
[----:B------:R-:W-:Y:S02]  /*2a30*/  LOP3.LUT R100, R87, 0x10, RZ, 0xc0, !PT ;  /* 0x0000001057647812 */ /* 0x000fe400078ec0ff */
[----:B-1----:R-:W-:-:S02]  /*2a40*/  LEA.HI R218, R218, 0x8, RZ, 0x19 ;  /* 0x00000008dada7811 */ /* 0x002fc400078fc8ff */
[----:B------:R-:W-:Y:S02]  /*2a50*/  LOP3.LUT R5, R5, 0x1, RZ, 0xc0, !PT ;  /* 0x0000000105057812 */ /* 0x000fe400078ec0ff */
[----:B------:R-:W-:Y:S02]  /*2a60*/  IADD3 R103, R103, R91, RZ ;  /* 0x0000005b67677210 */ /* 0x000fe40007ffe0ff */
[----:B------:R-:W-:Y:S02]  /*2a70*/  SHF.R.S32.HI R120, RZ, 0x3, R11 ;  /* 0x00000003ff787819 */ /* 0x000fe4000001140b */
[----:B------:R-:W-:Y:S02]  /*2a80*/  SHF.R.S32.HI R119, RZ, 0x3, R14 ;  /* 0x00000003ff777819 */ /* 0x000fe4000001140e */
[----:B------:R-:W-:Y:S02]  /*2a90*/  LOP3.LUT R9, R9, 0x1, RZ, 0xc0, !PT ;  /* 0x0000000109097812 */ /* 0x000fe400078ec0ff */
[----:B------:R-:W-:-:S02]  /*2aa0*/  LOP3.LUT R21, R21, 0x8, RZ, 0xc0, !PT ;  /* 0x0000000815157812 */ /* 0x000fc400078ec0ff */
[----:B------:R-:W-:Y:S02]  /*2ab0*/  SHF.R.S32.HI R113, RZ, 0x1f, R6 ;  /* 0x0000001fff717819 */ /* 0x000fe40000011406 */
[----:B------:R-:W-:Y:S02]  /*2ac0*/  SHF.R.S32.HI R112, RZ, 0x1f, R7 ;  /* 0x0000001fff707819 */ /* 0x000fe40000011407 */
[----:B------:R-:W-:Y:S02]  /*2ad0*/  SHF.R.S32.HI R111, RZ, 0x1f, R8 ;  /* 0x0000001fff6f7819 */ /* 0x000fe40000011408 */
[----:B------:R-:W-:Y:S02]  /*2ae0*/  LOP3.LUT R87, R87, 0x20, RZ, 0xc0, !PT ;  /* 0x0000002057577812 */ /* 0x000fe400078ec0ff */
[----:B------:R-:W-:-:S07]  /*2af0*/  SHF.R.S32.HI R128, RZ, 0x1f, R102 ;  /* 0x0000001fff807819 */ /* 0x000fce0000011466 */
.L_x_562:
[----:B---3--:R-:W2:Y:S01]  /*2b00*/  LDL.LU R31, [R1+0x38] ;  /* 0x00003800011f7983 */ /* 0x008ea20000300800 */
[----:B------:R-:W0:Y:S01]  /*2b10*/  LDC R81, c[0x0][0x430] ;  /* 0x00010c00ff517b82 */ /* 0x000e220000000800 */
[----:B------:R-:W-:Y:S02]  /*2b20*/  VIADD R24, R24, 0xffffffff ;  /* 0xffffffff18187836 */ /* 0x000fe40000000000 */
[----:B------:R-:W-:Y:S02]  /*2b30*/  IMAD.MOV.U32 R80, RZ, RZ, RZ ;  /* 0x000000ffff507224 */ /* 0x000fe400078e00ff */
[----:B------:R-:W-:-:S03]  /*2b40*/  IMAD R12, R24, 0x60, R114 ;  /* 0x00000060180c7824 */ /* 0x000fc600078e0272 */
[----:B------:R-:W1:Y:S01]  /*2b50*/  LDC R124, c[0x0][0x3f4] ;  /* 0x0000fd00ff7c7b82 */ /* 0x000e620000000800 */
[----:B------:R-:W-:Y:S01]  /*2b60*/  IMAD.IADD R32, R129, 0x1, R12 ;  /* 0x0000000181207824 */ /* 0x000fe200078e020c */
[----:B------:R-:W-:-:S03]  /*2b70*/  ISETP.GE.AND P2, PT, R12, R25, PT ;  /* 0x000000190c00720c */ /* 0x000fc60003f46270 */
[----:B------:R-:W-:Y:S01]  /*2b80*/  IMAD.MOV.U32 R28, RZ, RZ, R32 ;  /* 0x000000ffff1c7224 */ /* 0x000fe200078e0020 */
[----:B------:R-:W-:Y:S02]  /*2b90*/  ISETP.GT.OR P2, PT, R114, 0x5f, P2 ;  /* 0x0000005f7200780c */ /* 0x000fe40001744670 */
[----:B0-----:R-:W-:-:S11]  /*2ba0*/  ISETP.NE.AND P3, PT, R81, 0x1, PT ;  /* 0x000000015100780c */ /* 0x001fd60003f65270 */
[----:B------:R-:W0:Y:S08]  /*2bb0*/  @!P2 LDC.64 R14, c[0x0][0x428] ;  /* 0x00010a00ff0eab82 */ /* 0x000e300000000a00 */
[----:B------:R-:W3:Y:S08]  /*2bc0*/  @!P2 LDC.64 R12, c[0x0][0x418] ;  /* 0x00010600ff0cab82 */ /* 0x000ef00000000a00 */
[----:B------:R-:W4:Y:S08]  /*2bd0*/  @P3 LDC R11, c[0x0][0x434] ;  /* 0x00010d00ff0b3b82 */ /* 0x000f300000000800 */
[----:B------:R-:W1:Y:S01]  /*2be0*/  @P3 LDC R30, c[0x0][0x438] ;  /* 0x00010e00ff1e3b82 */ /* 0x000e620000000800 */
[----:B----4-:R-:W-:-:S05]  /*2bf0*/  @P3 IMAD.HI.U32 R11, R32, R11, RZ ;  /* 0x0000000b200b3227 */ /* 0x010fca00078e00ff */
[----:B-1----:R-:W-:Y:S01]  /*2c00*/  @P3 SHF.R.U32.HI R28, RZ, R30, R11 ;  /* 0x0000001eff1c3219 */ /* 0x002fe2000001160b */
[----:B0-----:R-:W-:-:S03]  /*2c10*/  @!P2 IMAD R11, R128, R14, RZ ;  /* 0x0000000e800ba224 */ /* 0x001fc600078e02ff */
[--C-:B------:R-:W-:Y:S01]  /*2c20*/  @!P2 SHF.R.S32.HI R29, RZ, 0x1f, R28.reuse ;  /* 0x0000001fff1da819 */ /* 0x100fe2000001141c */
[C---:B------:R-:W-:Y:S02]  /*2c30*/  @!P2 IMAD R11, R102.reuse, R15, R11 ;  /* 0x0000000f660ba224 */ /* 0x040fe400078e020b */
[----:B------:R-:W-:-:S04]  /*2c40*/  @!P2 IMAD.WIDE.U32 R14, R102, R14, R28 ;  /* 0x0000000e660ea225 */ /* 0x000fc800078e001c */
[----:B------:R-:W-:Y:S01]  /*2c50*/  @!P2 IMAD.IADD R11, R15, 0x1, R11 ;  /* 0x000000010f0ba824 */ /* 0x000fe200078e020b */
[----:B---3--:R-:W-:-:S04]  /*2c60*/  @!P2 LEA R12, P3, R14, R12, 0x2 ;  /* 0x0000000c0e0ca211 */ /* 0x008fc800078610ff */
[----:B------:R-:W-:Y:S02]  /*2c70*/  @!P2 LEA.HI.X R13, R14, R13, R11, 0x2, P3 ;  /* 0x0000000d0e0da211 */ /* 0x000fe400018f140b */
[----:B------:R-:W-:-:S03]  /*2c80*/  ISETP.GT.AND P3, PT, R24, R126, PT ;  /* 0x0000007e1800720c */ /* 0x000fc60003f64270 */
[----:B------:R0:W5:Y:S01]  /*2c90*/  @!P2 LDG.E R80, desc[UR56][R12.64] ;  /* 0x000000380c50a981 */ /* 0x000162000c1e1900 */
[----:B------:R-:W-:Y:S01]  /*2ca0*/  ISETP.GE.AND P2, PT, R124, 0x1, PT ;  /* 0x000000017c00780c */ /* 0x000fe20003f46270 */
[----:B------:R-:W-:Y:S01]  /*2cb0*/  IMAD.MOV R14, RZ, RZ, -R28 ;  /* 0x000000ffff0e7224 */ /* 0x000fe200078e0a1c */
[----:B------:R-:W-:Y:S05]  /*2cc0*/  YIELD ;  /* 0x0000000000007946 */ /* 0x000fea0003800000 */
[----:B------:R-:W-:Y:S01]  /*2cd0*/  IMAD R81, R81, R14, R32 ;  /* 0x0000000e51517224 */ /* 0x000fe200078e0220 */
[----:B------:R-:W-:Y:S01]  /*2ce0*/  BSSY B0, `(.L_x_457) ;  /* 0x0000808000007945 */ /* 0x000fe20003800000 */
[----:B------:R-:W-:-:S02]  /*2cf0*/  IMAD R14, R18, 0x4800, R4 ;  /* 0x00004800120e7824 */ /* 0x000fc400078e0204 */
[----:B------:R-:W-:Y:S02]  /*2d00*/  IMAD R28, R18, 0x4800, R132 ;  /* 0x00004800121c7824 */ /* 0x000fe400078e0284 */
[--C-:B------:R-:W-:Y:S02]  /*2d10*/  IMAD R29, R14, 0x2, R123.reuse ;  /* 0x000000020e1d7824 */ /* 0x100fe400078e027b */
[----:B------:R-:W-:Y:S01]  /*2d20*/  IMAD R28, R28, 0x2, R123 ;  /* 0x000000021c1c7824 */ /* 0x000fe200078e027b */
[----:B--2---:R-:W-:-:S04]  /*2d30*/  LOP3.LUT R31, R31, 0xfffffffd, RZ, 0xc0, !PT ;  /* 0xfffffffd1f1f7812 */ /* 0x004fc800078ec0ff */
[----:B------:R-:W-:-:S05]  /*2d40*/  @P3 LOP3.LUT R31, R31, 0x2, RZ, 0xfc, !PT ;  /* 0x000000021f1f3812 */ /* 0x000fca00078efcff */
[----:B------:R0:W-:Y:S01]  /*2d50*/  STL [R1+0x38], R31 ;  /* 0x0000381f01007387 */ /* 0x0001e20000100800 */
[----:B------:R-:W-:Y:S05]  /*2d60*/  @!P2 BRA `(.L_x_458) ;  /* 0x000000780030a947 */ /* 0x000fea0003800000 */
[----:B------:R-:W-:Y:S01]  /*2d70*/  SHF.R.S32.HI R82, RZ, 0x1f, R81 ;  /* 0x0000001fff527819 */ /* 0x000fe20000011451 */
[----:B------:R-:W-:Y:S01]  /*2d80*/  ULDC.64 UR4, c[0x0][0x300] ;  /* 0x0000c00000047ab9 */ /* 0x000fe20000000a00 */
[----:B-----5:R-:W-:Y:S01]  /*2d90*/  SHF.R.S32.HI R83, RZ, 0x1f, R80 ;  /* 0x0000001fff537819 */ /* 0x020fe20000011450 */
[C---:B0-----:R-:W-:Y:S01]  /*2da0*/  IMAD.WIDE.U32 R12, R81.reuse, UR4, RZ ;  /* 0x00000004510c7c25 */ /* 0x041fe2000f8e00ff */
[----:B------:R-:W-:Y:S02]  /*2db0*/  ULDC.U8 UR6, c[0x0][0x410] ;  /* 0x0001040000067ab9 */ /* 0x000fe40000000000 */
[----:B------:R-:W-:Y:S01]  /*2dc0*/  ISETP.NE.AND P2, PT, RZ, UR6, PT ;  /* 0x00000006ff007c0c */ /* 0x000fe2000bf45270 */
[----:B------:R-:W-:Y:S02]  /*2dd0*/  IMAD R14, R82, UR4, RZ ;  /* 0x00000004520e7c24 */ /* 0x000fe4000f8e02ff */
[----:B------:R-:W-:Y:S02]  /*2de0*/  IMAD R84, R24, -0x60, R25 ;  /* 0xffffffa018547824 */ /* 0x000fe400078e0219 */
[----:B------:R-:W-:Y:S01]  /*2df0*/  IMAD R11, R81, UR5, R14 ;  /* 0x00000005510b7c24 */ /* 0x000fe2000f8e020e */
[----:B------:R-:W-:Y:S01]  /*2e00*/  ULDC.64 UR4, c[0x0][0x310] ;  /* 0x0000c40000047ab9 */ /* 0x000fe20000000a00 */
[----:B------:R-:W-:Y:S01]  /*2e10*/  IMAD R14, R130, R24, RZ ;  /* 0x00000018820e7224 */ /* 0x000fe200078e02ff */
[----:B------:R-:W-:Y:S01]  /*2e20*/  VIMNMX R84, R84, 0x60, PT ;  /* 0x0000006054547848 */ /* 0x000fe20003fe0100 */
[----:B------:R-:W-:-:S02]  /*2e30*/  IMAD R15, R83, UR4, RZ ;  /* 0x00000004530f7c24 */ /* 0x000fc4000f8e02ff */
[----:B------:R-:W-:Y:S01]  /*2e40*/  IMAD.IADD R13, R13, 0x1, R11 ;  /* 0x000000010d0d7824 */ /* 0x000fe200078e020b */
[----:B------:R-:W-:Y:S01]  /*2e50*/  SHF.R.S32.HI R11, RZ, 0x1f, R24 ;  /* 0x0000001fff0b7819 */ /* 0x000fe20000011418 */
[C---:B------:R-:W-:Y:S02]  /*2e60*/  IMAD R15, R80.reuse, UR5, R15 ;  /* 0x00000005500f7c24 */ /* 0x040fe4000f8e020f */
[----:B------:R-:W-:Y:S01]  /*2e70*/  IMAD.WIDE.U32 R12, R80, UR4, R12 ;  /* 0x00000004500c7c25 */ /* 0x000fe2000f8e000c */
[----:B------:R-:W-:-:S03]  /*2e80*/  ULDC.64 UR4, c[0x0][0x308] ;  /* 0x0000c20000047ab9 */ /* 0x000fc60000000a00 */
[----:B------:R-:W-:Y:S02]  /*2e90*/  IMAD.IADD R13, R13, 0x1, R15 ;  /* 0x000000010d0d7824 */ /* 0x000fe400078e020f */
[----:B------:R-:W-:Y:S02]  /*2ea0*/  IMAD R15, R131, R24, RZ ;  /* 0x00000018830f7224 */ /* 0x000fe400078e02ff */
[----:B------:R-:W-:-:S04]  /*2eb0*/  IMAD.WIDE.U32 R30, R162, UR4, R12 ;  /* 0x00000004a21e7c25 */ /* 0x000fc8000f8e000c */
[----:B------:R-:W-:Y:S01]  /*2ec0*/  IMAD R115, R162, UR5, R31 ;  /* 0x00000005a2737c24 */ /* 0x000fe2000f8e021f */
[----:B------:R-:W-:Y:S01]  /*2ed0*/  ULDC.64 UR4, c[0x0][0x2e8] ;  /* 0x0000ba0000047ab9 */ /* 0x000fe20000000a00 */
[C---:B------:R-:W-:Y:S01]  /*2ee0*/  IMAD R33, R11.reuse, R94, R14 ;  /* 0x0000005e0b217224 */ /* 0x040fe200078e020e */
[----:B------:R-:W-:Y:S01]  /*2ef0*/  LEA R118, P3, R30, UR4, 0x1 ;  /* 0x000000041e767c11 */ /* 0x000fe2000f8608ff */
[----:B------:R-:W-:Y:S02]  /*2f00*/  IMAD R35, R11, R88, R15 ;  /* 0x000000580b237224 */ /* 0x000fe400078e020f */
[----:B------:R-:W-:Y:S01]  /*2f10*/  IMAD.WIDE.U32 R14, R94, R24, RZ ;  /* 0x000000185e0e7225 */ /* 0x000fe200078e00ff */
[----:B------:R-:W-:-:S03]  /*2f20*/  LEA.HI.X R115, R30, UR5, R115, 0x1, P3 ;  /* 0x000000051e737c11 */ /* 0x000fc600098f0c73 */
[----:B------:R-:W-:-:S04]  /*2f30*/  IMAD.WIDE.U32 R12, R88, R24, RZ ;  /* 0x00000018580c7225 */ /* 0x000fc800078e00ff */
[----:B------:R-:W-:Y:S02]  /*2f40*/  IMAD.IADD R11, R15, 0x1, R33 ;  /* 0x000000010f0b7824 */ /* 0x000fe400078e0221 */
[----:B------:R-:W-:Y:S01]  /*2f50*/  IMAD.IADD R78, R13, 0x1, R35 ;  /* 0x000000010d4e7824 */ /* 0x000fe200078e0223 */
[----:B------:R-:W-:Y:S06]  /*2f60*/  @!P2 BRA `(.L_x_459) ;  /* 0x00000038006ca947 */ /* 0x000fec0003800000 */
[----:B------:R-:W-:Y:S01]  /*2f70*/  ISETP.GE.AND P3, PT, R166, R84, PT ;  /* 0x00000054a600720c */ /* 0x000fe20003f66270 */
[----:B------:R-:W-:Y:S01]  /*2f80*/  BSSY B1, `(.L_x_460) ;  /* 0x0000037000017945 */ /* 0x000fe20003800000 */
        /* <DEDUP_REMOVED lines=12> */
[----:B------:R-:W-:Y:S01]  /*3050*/  CS2R R76, SRZ ;  /* 0x00000000004c7805 */ /* 0x000fe2000001ff00 */
[----:B------:R-:W-:Y:S06]  /*3060*/  @P3 BRA `(.L_x_461) ;  /* 0x0000000000a03947 */ /* 0x000fec0003800000 */
[----:B------:R-:W-:Y:S01]  /*3070*/  IADD3 R33, P2, R98, R14, RZ ;  /* 0x0000000e62217210 */ /* 0x000fe20007f5e0ff */
[----:B------:R-:W-:Y:S01]  /*3080*/  ULDC.64 UR4, c[0x0][0x3e8] ;  /* 0x0000fa0000047ab9 */ /* 0x000fe20000000a00 */
[----:B------:R-:W-:Y:S02]  /*3090*/  CS2R R74, SRZ ;  /* 0x00000000004a7805 */ /* 0x000fe4000001ff00 */
[----:B------:R-:W-:Y:S02]  /*30a0*/  CS2R R76, SRZ ;  /* 0x00000000004c7805 */ /* 0x000fe4000001ff00 */
[----:B------:R-:W-:Y:S02]  /*30b0*/  IADD3.X R34, R11, R106, RZ, P2, !PT ;  /* 0x0000006a0b227210 */ /* 0x000fe400017fe4ff */
[----:B------:R-:W-:-:S04]  /*30c0*/  LEA R32, P2, R33, UR4, 0x1 ;  /* 0x0000000421207c11 */ /* 0x000fc8000f8408ff */
[----:B------:R-:W-:Y:S01]  /*30d0*/  LEA.HI.X R33, R33, UR5, R34, 0x1, P2 ;  /* 0x0000000521217c11 */ /* 0x000fe200090f0c22 */
[----:B------:R-:W-:Y:S01]  /*30e0*/  ULDC.64 UR4, c[0x0][0x400] ;  /* 0x0001000000047ab9 */ /* 0x000fe20000000a00 */
[----:B------:R-:W-:-:S05]  /*30f0*/  IADD3 R35, P2, R92, R12, RZ ;  /* 0x0000000c5c237210 */ /* 0x000fca0007f5e0ff */
[----:B------:R-:W-:Y:S01]  /*3100*/  IMAD.X R36, R78, 0x1, R105, P2 ;  /* 0x000000014e247824 */ /* 0x000fe200010e0669 */
[----:B------:R-:W-:-:S04]  /*3110*/  LEA R34, P2, R35, UR4, 0x1 ;  /* 0x0000000423227c11 */ /* 0x000fc8000f8408ff */
[----:B------:R-:W-:Y:S02]  /*3120*/  LEA.HI.X R35, R35, UR5, R36, 0x1, P2 ;  /* 0x0000000523237c11 */ /* 0x000fe400090f0c24 */
[----:B------:R-:W-:Y:S02]  /*3130*/  ISETP.GE.AND P2, PT, R160, R124, PT ;  /* 0x0000007ca000720c */ /* 0x000fe40003f46270 */
[----:B------:R-:W-:Y:S02]  /*3140*/  CS2R R70, SRZ ;  /* 0x0000000000467805 */ /* 0x000fe4000001ff00 */
[----:B------:R-:W-:-:S09]  /*3150*/  CS2R R72, SRZ ;  /* 0x0000000000487805 */ /* 0x000fd2000001ff00 */
[----:B------:R0:W5:Y:S04]  /*3160*/  @!P2 LDG.E.64 R74, desc[UR56][R32.64] ;  /* 0x00000038204aa981 */ /* 0x000168000c1e1b00 */
[----:B------:R0:W5:Y:S01]  /*3170*/  @!P2 LDG.E.64 R76, desc[UR56][R34.64] ;  /* 0x00000038224ca981 */ /* 0x000162000c1e1b00 */
        /* <DEDUP_REMOVED lines=20> */
[----:B------:R-:W-:-:S13]  /*32c0*/  ISETP.GE.AND P2, PT, R173, R124, PT ;  /* 0x0000007cad00720c */ /* 0x000fda0003f46270 */
[----:B------:R0:W5:Y:S04]  /*32d0*/  @!P2 LDG.E.64 R54, desc[UR56][R32.64+0xa0] ;  /* 0x0000a0382036a981 */ /* 0x000168000c1e1b00 */
[----:B------:R0:W5:Y:S02]  /*32e0*/  @!P2 LDG.E.64 R56, desc[UR56][R34.64+0xa0] ;  /* 0x0000a0382238a981 */ /* 0x000164000c1e1b00 */
.L_x_461:
[----:B------:R-:W-:Y:S05]  /*32f0*/  BSYNC B1 ;  /* 0x0000000000017941 */ /* 0x000fea0003800000 */
.L_x_460:
[----:B0-----:R-:W-:Y:S01]  /*3300*/  VIADD R32, R166, 0x40 ;  /* 0x00000040a6207836 */ /* 0x001fe20000000000 */
[----:B------:R-:W-:Y:S01]  /*3310*/  BSSY B1, `(.L_x_462) ;  /* 0x0000036000017945 */ /* 0x000fe20003800000 */
[----:B------:R-:W-:Y:S02]  /*3320*/  CS2R R34, SRZ ;  /* 0x0000000000227805 */ /* 0x000fe4000001ff00 */
[----:B------:R-:W-:Y:S02]  /*3330*/  CS2R R38, SRZ ;  /* 0x0000000000267805 */ /* 0x000fe4000001ff00 */
[----:B------:R-:W-:Y:S02]  /*3340*/  CS2R R42, SRZ ;  /* 0x00000000002a7805 */ /* 0x000fe4000001ff00 */
[----:B------:R-:W-:Y:S02]  /*3350*/  ISETP.GE.AND P4, PT, R32, R84, PT ;  /* 0x000000542000720c */ /* 0x000fe40003f86270 */
        /* <DEDUP_REMOVED lines=8> */
[----:B------:R-:W-:Y:S06]  /*33e0*/  @P4 BRA `(.L_x_463) ;  /* 0x0000000000a04947 */ /* 0x000fec0003800000 */
[----:B------:R-:W-:Y:S01]  /*33f0*/  IADD3 R15, P2, P5, R98, R14, R108 ;  /* 0x0000000e620f7210 */ /* 0x000fe20007d5e06c */
[----:B------:R-:W-:Y:S01]  /*3400*/  ULDC.64 UR4, c[0x0][0x3e8] ;  /* 0x0000fa0000047ab9 */ /* 0x000fe20000000a00 */
[----:B------:R-:W-:Y:S02]  /*3410*/  CS2R R50, SRZ ;  /* 0x0000000000327805 */ /* 0x000fe4000001ff00 */
[----:B------:R-:W-:Y:S02]  /*3420*/  CS2R R52, SRZ ;  /* 0x0000000000347805 */ /* 0x000fe4000001ff00 */
[----:B------:R-:W-:Y:S02]  /*3430*/  IADD3.X R30, R106, R11, R107, P2, P5 ;  /* 0x0000000b6a1e7210 */ /* 0x000fe400017ea46b */
[----:B------:R-:W-:-:S04]  /*3440*/  IADD3 R13, P2, P5, R92, R12, R110 ;  /* 0x0000000c5c0d7210 */ /* 0x000fc80007d5e06e */
[----:B------:R-:W-:Y:S02]  /*3450*/  IADD3.X R78, R105, R78, R109, P2, P5 ;  /* 0x0000004e694e7210 */ /* 0x000fe400017ea46d */
[----:B------:R-:W-:-:S04]  /*3460*/  LEA R14, P2, R15, UR4, 0x1 ;  /* 0x000000040f0e7c11 */ /* 0x000fc8000f8408ff */
[----:B------:R-:W-:Y:S01]  /*3470*/  LEA.HI.X R15, R15, UR5, R30, 0x1, P2 ;  /* 0x000000050f0f7c11 */ /* 0x000fe200090f0c1e */
[----:B------:R-:W-:Y:S02]  /*3480*/  ULDC.64 UR4, c[0x0][0x400] ;  /* 0x0001000000047ab9 */ /* 0x000fe40000000a00 */
        /* <DEDUP_REMOVED lines=30> */
.L_x_463:
[----:B------:R-:W-:Y:S05]  /*3670*/  BSYNC B1 ;  /* 0x0000000000017941 */ /* 0x000fea0003800000 */
.L_x_462:
[----:B0----5:R-:W-:Y:S01]  /*3680*/  IMAD.MOV.U32 R12, RZ, RZ, R54 ;  /* 0x000000ffff0c7224 */ /* 0x021fe200078e0036 */
[----:B------:R-:W-:Y:S01]  /*3690*/  UISETP.NE.AND UP0, UPT, UR58, 0x3, UPT ;  /* 0x000000033a00788c */ /* 0x000fe2000bf05270 */
[----:B------:R-:W-:Y:S02]  /*36a0*/  IMAD.MOV.U32 R11, RZ, RZ, R55 ;  /* 0x000000ffff0b7224 */ /* 0x000fe400078e0037 */
[----:B------:R-:W-:Y:S02]  /*36b0*/  IMAD.MOV.U32 R14, RZ, RZ, R58 ;  /* 0x000000ffff0e7224 */ /* 0x000fe400078e003a */
[----:B------:R-:W-:Y:S01]  /*36c0*/  IMAD.MOV.U32 R13, RZ, RZ, R59 ;  /* 0x000000ffff0d7224 */ /* 0x000fe200078e003b */
[----:B------:R-:W-:Y:S01]  /*36d0*/  PRMT R157, R12, 0x5410, R11 ;  /* 0x000054100c9d7816 */ /* 0x000fe2000000000b */
[----:B------:R-:W-:Y:S01]  /*36e0*/  IMAD.MOV.U32 R12, RZ, RZ, R62 ;  /* 0x000000ffff0c7224 */ /* 0x000fe200078e003e */
[----:B------:R-:W-:Y:S01]  /*36f0*/  PLOP3.LUT P2, PT, PT, PT, UP0, 0x80, 0x0 ;  /* 0x000000000000781c */ /* 0x000fe20003f4f008 */
[----:B------:R-:W-:Y:S01]  /*3700*/  IMAD.MOV.U32 R11, RZ, RZ, R63 ;  /* 0x000000ffff0b7224 */ /* 0x000fe200078e003f */
[----:B------:R-:W-:Y:S01]  /*3710*/  PRMT R182, R13, 0x5410, R14 ;  /* 0x000054100db67816 */ /* 0x000fe2000000000e */
        /* <DEDUP_REMOVED lines=9> */
[----:B------:R-:W-:-:S02]  /*37b0*/  PRMT R195, R195, 0x5410, R11 ;  /* 0x00005410c3c37816 */ /* 0x000fc4000000000b */
[----:B------:R-:W-:Y:S02]  /*37c0*/  MOV R11, R74 ;  /* 0x0000004a000b7202 */ /* 0x000fe40000000f00 */
[----:B------:R-:W-:Y:S01]  /*37d0*/  PRMT R148, R148, 0x5410, R12 ;  /* 0x0000541094947816 */ /* 0x000fe2000000000c */
[----:B------:R-:W-:Y:S01]  /*37e0*/  IMAD.MOV.U32 R12, RZ, RZ, R56 ;  /* 0x000000ffff0c7224 */ /* 0x000fe200078e0038 */
[----:B------:R-:W-:Y:S01]  /*37f0*/  PRMT R147, R147, 0x5410, R11 ;  /* 0x0000541093937816 */ /* 0x000fe2000000000b */
[----:B------:R-:W-:Y:S01]  /*3800*/  IMAD.MOV.U32 R11, RZ, RZ, R57 ;  /* 0x000000ffff0b7224 */ /* 0x000fe200078e0039 */
[----:B------:R-:W-:-:S04]  /*3810*/  PRMT R198, R198, 0x5410, R14 ;  /* 0x00005410c6c67816 */ /* 0x000fc8000000000e */
[----:B------:R-:W-:Y:S01]  /*3820*/  PRMT R158, R12, 0x5410, R11 ;  /* 0x000054100c9e7816 */ /* 0x000fe2000000000b */
[----:B------:R-:W-:Y:S02]  /*3830*/  IMAD.MOV.U32 R12, RZ, RZ, R60 ;  /* 0x000000ffff0c7224 */ /* 0x000fe400078e003c */
[----:B------:R-:W-:-:S05]  /*3840*/  IMAD.MOV.U32 R11, RZ, RZ, R61 ;  /* 0x000000ffff0b7224 */ /* 0x000fca00078e003d */
[----:B------:R-:W-:Y:S01]  /*3850*/  PRMT R159, R11, 0x5410, R12 ;  /* 0x000054100b9f7816 */ /* 0x000fe2000000000c */
[----:B------:R-:W-:Y:S02]  /*3860*/  IMAD.MOV.U32 R11, RZ, RZ, R65 ;  /* 0x000000ffff0b7224 */ /* 0x000fe400078e0041 */
[----:B------:R-:W-:-:S03]  /*3870*/  IMAD.MOV.U32 R12, RZ, RZ, R64 ;  /* 0x000000ffff0c7224 */ /* 0x000fc600078e0040 */
[----:B------:R-:W-:Y:S01]  /*3880*/  PRMT R194, R11, 0x7610, R194 ;  /* 0x000076100bc27816 */ /* 0x000fe200000000c2 */
[----:B------:R-:W-:Y:S01]  /*3890*/  IMAD.MOV.U32 R11, RZ, RZ, R68 ;  /* 0x000000ffff0b7224 */ /* 0x000fe200078e0044 */
[----:B------:R-:W-:Y:S01]  /*38a0*/  PRMT R193, R193, 0x5410, R12 ;  /* 0x00005410c1c17816 */ /* 0x000fe2000000000c */
[----:B------:R-:W-:-:S03]  /*38b0*/  IMAD.MOV.U32 R12, RZ, RZ, R69 ;  /* 0x000000ffff0c7224 */ /* 0x000fc600078e0045 */
[----:B------:R-:W-:Y:S01]  /*38c0*/  PRMT R195, R11, 0x7610, R195 ;  /* 0x000076100bc37816 */ /* 0x000fe200000000c3 */
[----:B------:R-:W-:Y:S01]  /*38d0*/  IMAD.MOV.U32 R11, RZ, RZ, R72 ;  /* 0x000000ffff0b7224 */ /* 0x000fe200078e0048 */
[----:B------:R-:W-:Y:S01]  /*38e0*/  PRMT R196, R12, 0x7610, R196 ;  /* 0x000076100cc47816 */ /* 0x000fe200000000c4 */
[----:B------:R-:W-:-:S03]  /*38f0*/  IMAD.MOV.U32 R12, RZ, RZ, R73 ;  /* 0x000000ffff0c7224 */ /* 0x000fc600078e0049 */
[----:B------:R-:W-:Y:S01]  /*3900*/  PRMT R197, R11, 0x7610, R197 ;  /* 0x000076100bc57816 */ /* 0x000fe200000000c5 */
[----:B------:R-:W-:Y:S01]  /*3910*/  IMAD.MOV.U32 R11, RZ, RZ, R76 ;  /* 0x000000ffff0b7224 */ /* 0x000fe200078e004c */
[----:B------:R-:W-:Y:S02]  /*3920*/  PRMT R198, R12, 0x7610, R198 ;  /* 0x000076100cc67816 */ /* 0x000fe400000000c6 */
[----:B------:R-:W-:Y:S02]  /*3930*/  MOV R12, R77 ;  /* 0x0000004d000c7202 */ /* 0x000fe40000000f00 */
[----:B------:R-:W-:Y:S01]  /*3940*/  PRMT R147, R11, 0x7610, R147 ;  /* 0x000076100b937816 */ /* 0x000fe20000000093 */
[----:B------:R-:W-:Y:S01]  /*3950*/  IMAD.MOV.U32 R11, RZ, RZ, R31 ;  /* 0x000000ffff0b7224 */ /* 0x000fe200078e001f */
[----:B------:R-:W-:Y:S01]  /*3960*/  PRMT R149, R149, 0x5410, R12 ;  /* 0x0000541095957816 */ /* 0x000fe2000000000c */
[----:B------:R-:W-:-:S05]  /*3970*/  IMAD.MOV.U32 R12, RZ, RZ, R30 ;  /* 0x000000ffff0c7224 */ /* 0x000fca00078e001e */
[----:B------:R-:W-:Y:S01]  /*3980*/  PRMT R79, R12, 0x5410, R11 ;  /* 0x000054100c4f7816 */ /* 0x000fe2000000000b */
[----:B------:R-:W-:Y:S02]  /*3990*/  IMAD.MOV.U32 R12, RZ, RZ, R34 ;  /* 0x000000ffff0c7224 */ /* 0x000fe400078e0022 */
        /* <DEDUP_REMOVED lines=14> */
[----:B------:R-:W-:Y:S01]  /*3a80*/  IMAD.MOV.U32 R11, RZ, RZ, R33 ;  /* 0x000000ffff0b7224 */ /* 0x000fe200078e0021 */
[----:B------:R-:W-:-:S04]  /*3a90*/  MOV R12, R32 ;  /* 0x00000020000c7202 */ /* 0x000fc80000000f00 */
[----:B------:R-:W-:Y:S01]  /*3aa0*/  PRMT R116, R12, 0x5410, R11 ;  /* 0x000054100c747816 */ /* 0x000fe2000000000b */
[----:B------:R-:W-:Y:S02]  /*3ab0*/  IMAD.MOV.U32 R12, RZ, RZ, R36 ;  /* 0x000000ffff0c7224 */ /* 0x000fe400078e0024 */
[----:B------:R-:W-:-:S05]  /*3ac0*/  IMAD.MOV.U32 R11, RZ, RZ, R37 ;  /* 0x000000ffff0b7224 */ /* 0x000fca00078e0025 */
[----:B------:R-:W-:Y:S01]  /*3ad0*/  PRMT R135, R12, 0x5410, R11 ;  /* 0x000054100c877816 */ /* 0x000fe2000000000b */
[----:B------:R-:W-:Y:S02]  /*3ae0*/  IMAD.MOV.U32 R12, RZ, RZ, R40 ;  /* 0x000000ffff0c7224 */ /* 0x000fe400078e0028 */
[----:B------:R-:W-:-:S05]  /*3af0*/  IMAD.MOV.U32 R11, RZ, RZ, R41 ;  /* 0x000000ffff0b7224 */ /* 0x000fca00078e0029 */
[----:B------:R-:W-:Y:S01]  /*3b00*/  PRMT R144, R12, 0x5410, R11 ;  /* 0x000054100c907816 */ /* 0x000fe2000000000b */
        /* <DEDUP_REMOVED lines=12> */
[----:B------:R-:W-:Y:S06]  /*3bd0*/  @!P2 BRA `(.L_x_464) ;  /* 0x000000000004a947 */ /* 0x000fec0003800000 */
[----:B------:R-:W-:Y:S01]  /*3be0*/  BPT.TRAP 0x1 ;  /* 0x000000040000795c */ /* 0x000fe20000300000 */
.L_x_464:
[----:B------:R-:W-:Y:S01]  /*3bf0*/  IMAD R85, R18, 0x8, R2 ;  /* 0x0000000812557824 */ /* 0x000fe200078e0202 */
[----:B------:R-:W-:Y:S01]  /*3c00*/  SHF.L.U32 R86, R167, 0x1f, RZ ;  /* 0x0000001fa7567819 */ /* 0x000fe200000006ff */
[----:B------:R-:W-:Y:S03]  /*3c10*/  BSSY B1, `(.L_x_465) ;  /* 0x0000003000017945 */ /* 0x000fe60003800000 */
[----:B------:R-:W0:Y:S02]  /*3c20*/  SYNCS.PHASECHK.TRANS64.TRYWAIT P5, [R85+URZ+0x2a890], R86 ;  /* 0x02a89056550075a7 */ /* 0x000e2400080a017f */
[----:B0-----:R-:W-:Y:S05]  /*3c30*/  @!P5 BRA `(.L_x_466) ;  /* 0x000001d80008d947 */ /* 0x001fea0003800000 */
.L_x_791:
[----:B------:R-:W-:Y:S05]  /*3c40*/  BSYNC B1 ;  /* 0x0000000000017941 */ /* 0x000fea0003800000 */
.L_x_465:
[----:B------:R-:W-:-:S03]  /*3c50*/  UMOV UR4, 0xffffffff ;  /* 0xffffffff00047882 */ /* 0x000fc60000000000 */
[----:B------:R-:W-:Y:S05]  /*3c60*/  BRA.DIV UR4, `(.L_x_467) ;  /* 0x000001da04107947 */ /* 0x000fea000b800000 */
[----:B------:R1:W2:Y:S04]  /*3c70*/  SHFL.IDX PT, R78, R115, RZ, 0x1c1f ;  /* 0x001c1fff734e7589 */ /* 0x0002a800000e0000 */
[----:B------:R1:W3:Y:S02]  /*3c80*/  SHFL.IDX PT, R11, R118, RZ, 0x1c1f ;  /* 0x001c1fff760b7589 */ /* 0x0002e400000e0000 */
.L_x_795:
[----:B------:R-:W-:Y:S04]  /*3c90*/  BSSY B1, `(.L_x_468) ;  /* 0x0000166000017945 */ /* 0x000fe80003800000 */
[----:B------:R-:W-:Y:S05]  /*3ca0*/  @P3 BRA `(.L_x_469) ;  /* 0x0000001400903947 */ /* 0x000fea0003800000 */
[----:B------:R-:W-:Y:S01]  /*3cb0*/  ISETP.NE.AND P3, PT, R9, RZ, PT ;  /* 0x000000ff0900720c */ /* 0x000fe20003f65270 */
[----:B------:R-:W-:-:S12]  /*3cc0*/  BSSY B2, `(.L_x_470) ;  /* 0x0000039000027945 */ /* 0x000fd80003800000 */
[----:B------:R-:W-:Y:S05]  /*3cd0*/  @!P3 BRA `(.L_x_471) ;  /* 0x0000000000dcb947 */ /* 0x000fea0003800000 */
[----:B------:R4:W0:Y:S01]  /*3ce0*/  LDS.128 R12, [R29] ;  /* 0x000000001d0c7984 */ /* 0x0008220000000c00 */
[----:B------:R-:W-:Y:S01]  /*3cf0*/  ISETP.GE.AND P3, PT, R160, R124, PT ;  /* 0x0000007ca000720c */ /* 0x000fe20003f66270 */
[----:B------:R-:W-:-:S12]  /*3d00*/  BSSY B3, `(.L_x_472) ;  /* 0x0000031000037945 */ /* 0x000fd80003800000 */
[----:B----4-:R-:W-:Y:S05]  /*3d10*/  @P3 BRA `(.L_x_473) ;  /* 0x0000000000bc3947 */ /* 0x010fea0003800000 */
[--C-:B------:R-:W-:Y:S02]  /*3d20*/  SHF.R.U64 R74, R74, 0x10, R75.reuse ;  /* 0x000000104a4a7819 */ /* 0x100fe4000000124b */
[----:B------:R-:W-:Y:S02]  /*3d30*/  SHF.R.U32.HI R146, RZ, 0x10, R75 ;  /* 0x00000010ff927819 */ /* 0x000fe4000001164b */
[--C-:B------:R-:W-:Y:S02]  /*3d40*/  SHF.R.U64 R75, R76, 0x10, R77.reuse ;  /* 0x000000104c4b7819 */ /* 0x100fe4000000124d */
[----:B------:R-:W-:Y:S02]  /*3d50*/  SHF.R.U32.HI R76, RZ, 0x10, R77 ;  /* 0x00000010ff4c7819 */ /* 0x000fe4000001164d */
[----:B------:R-:W-:Y:S02]  /*3d60*/  PRMT R77, R147, 0x5410, R75 ;  /* 0x00005410934d7816 */ /* 0x000fe4000000004b */
[----:B------:R-:W-:-:S02]  /*3d70*/  PRMT R146, R148, 0x5432, R146 ;  /* 0x0000543294927816 */ /* 0x000fc40000000092 */
[----:B------:R-:W-:Y:S02]  /*3d80*/  PRMT R75, R149, 0x5432, R76 ;  /* 0x00005432954b7816 */ /* 0x000fe4000000004c */
[----:B------:R-:W-:Y:S02]  /*3d90*/  PRMT R74, R147, 0x5432, R74 ;  /* 0x00005432934a7816 */ /* 0x000fe4000000004a */
[----:B0-----:R-:W-:Y:S02]  /*3da0*/  LOP3.LUT R149, R13, 0xffff0000, RZ, 0xc0, !PT ;  /* 0xffff00000d957812 */ /* 0x001fe400078ec0ff */
[C---:B------:R-:W-:Y:S01]  /*3db0*/  LOP3.LUT R148, R77.reuse, 0xffff0000, RZ, 0xc0, !PT ;  /* 0xffff00004d947812 */ /* 0x040fe200078ec0ff */
[----:B------:R-:W-:Y:S01]  /*3dc0*/  IMAD.U32 R77, R77, 0x10000, RZ ;  /* 0x000100004d4d7824 */ /* 0x000fe200078e00ff */
[----:B------:R-:W-:Y:S02]  /*3dd0*/  SHF.L.U32 R147, R13, 0x10, RZ ;  /* 0x000000100d937819 */ /* 0x000fe400000006ff */
[C---:B------:R-:W-:Y:S01]  /*3de0*/  LOP3.LUT R13, R74.reuse, 0xffff0000, RZ, 0xc0, !PT ;  /* 0xffff00004a0d7812 */ /* 0x040fe200078ec0ff */
[----:B------:R-:W-:Y:S01]  /*3df0*/  FMUL.FTZ R76, R149, R148 ;  /* 0x00000094954c7220 */ /* 0x000fe20000410000 */
[----:B------:R-:W-:-:S03]  /*3e00*/  IMAD.U32 R74, R74, 0x10000, RZ ;  /* 0x000100004a4a7824 */ /* 0x000fc600078e00ff */
[-C--:B------:R-:W-:Y:S01]  /*3e10*/  FFMA.FTZ R76, R147, R13.reuse, -R76 ;  /* 0x0000000d934c7223 */ /* 0x080fe2000001084c */
[----:B------:R-:W-:Y:S01]  /*3e20*/  FMUL.FTZ R13, R149, R13 ;  /* 0x0000000d950d7220 */ /* 0x000fe20000410000 */
[C---:B------:R-:W-:Y:S01]  /*3e30*/  IMAD.U32 R149, R146.reuse, 0x10000, RZ ;  /* 0x0001000092957824 */ /* 0x040fe200078e00ff */
[----:B------:R-:W-:Y:S02]  /*3e40*/  LOP3.LUT R146, R146, 0xffff0000, RZ, 0xc0, !PT ;  /* 0xffff000092927812 */ /* 0x000fe400078ec0ff */
[----:B------:R-:W-:Y:S01]  /*3e50*/  FFMA.FTZ R13, R147, R148, R13 ;  /* 0x00000094930d7223 */ /* 0x000fe2000001000d */
[C---:B------:R-:W-:Y:S01]  /*3e60*/  LOP3.LUT R148, R14.reuse, 0xffff0000, RZ, 0xc0, !PT ;  /* 0xffff00000e947812 */ /* 0x040fe200078ec0ff */
[C---:B------:R-:W-:Y:S01]  /*3e70*/  IMAD.U32 R147, R75.reuse, 0x10000, RZ ;  /* 0x000100004b937824 */ /* 0x040fe200078e00ff */
[----:B------:R-:W-:Y:S01]  /*3e80*/  LOP3.LUT R75, R75, 0xffff0000, RZ, 0xc0, !PT ;  /* 0xffff00004b4b7812 */ /* 0x000fe200078ec0ff */
[----:B------:R-:W-:Y:S01]  /*3e90*/  IMAD.U32 R14, R14, 0x10000, RZ ;  /* 0x000100000e0e7824 */ /* 0x000fe200078e00ff */
[----:B------:R-:W-:Y:S01]  /*3ea0*/  F2FP.BF16.F32.PACK_AB R13, R13, R76 ;  /* 0x0000004c0d0d723e */ /* 0x000fe200000010ff */
[C---:B------:R-:W-:Y:S01]  /*3eb0*/  FMUL.FTZ R150, R148.reuse, R147 ;  /* 0x0000009394967220 */ /* 0x040fe20000410000 */
[----:B------:R-:W-:-:S03]  /*3ec0*/  FMUL.FTZ R148, R148, R149 ;  /* 0x0000009594947220 */ /* 0x000fc60000410000 */
[C---:B------:R-:W-:Y:S01]  /*3ed0*/  FFMA.FTZ R150, R14.reuse, R149, -R150 ;  /* 0x000000950e967223 */ /* 0x040fe20000010896 */
[----:B------:R-:W-:Y:S01]  /*3ee0*/  FFMA.FTZ R148, R14, R147, R148 ;  /* 0x000000930e947223 */ /* 0x000fe20000010094 */
[C---:B------:R-:W-:Y:S01]  /*3ef0*/  LOP3.LUT R14, R15.reuse, 0xffff0000, RZ, 0xc0, !PT ;  /* 0xffff00000f0e7812 */ /* 0x040fe200078ec0ff */
[----:B------:R-:W-:-:S03]  /*3f00*/  IMAD.U32 R15, R15, 0x10000, RZ ;  /* 0x000100000f0f7824 */ /* 0x000fc600078e00ff */
        /* <DEDUP_REMOVED lines=11> */
[----:B------:R-:W-:-:S05]  /*3fc0*/  FFMA.FTZ R15, R12, R77, R15 ;  /* 0x0000004d0c0f7223 */ /* 0x000fca000001000f */
[----:B------:R-:W-:Y:S01]  /*3fd0*/  F2FP.BF16.F32.PACK_AB R75, R15, R75 ;  /* 0x0000004b0f4b723e */ /* 0x000fe200000010ff */
[----:B------:R-:W-:Y:S02]  /*3fe0*/  IMAD.MOV.U32 R15, RZ, RZ, R14 ;  /* 0x000000ffff0f7224 */ /* 0x000fe400078e000e */
[----:B------:R-:W-:Y:S02]  /*3ff0*/  IMAD.MOV.U32 R14, RZ, RZ, R148 ;  /* 0x000000ffff0e7224 */ /* 0x000fe400078e0094 */
[----:B------:R-:W-:-:S07]  /*4000*/  IMAD.MOV.U32 R12, RZ, RZ, R75 ;  /* 0x000000ffff0c7224 */ /* 0x000fce00078e004b */
.L_x_473:
[----:B------:R-:W-:Y:S05]  /*4010*/  BSYNC B3 ;  /* 0x0000000000037941 */ /* 0x000fea0003800000 */
.L_x_472:
[----:B---3--:R-:W-:-:S04]  /*4020*/  LEA R74, P3, R16, R11, 0x1 ;  /* 0x0000000b104a7211 */ /* 0x008fc800078608ff */
[----:B--2---:R-:W-:-:S05]  /*4030*/  LEA.HI.X R75, R16, R78, R17, 0x1, P3 ;  /* 0x0000004e104b7211 */ /* 0x004fca00018f0c11 */
[----:B0-----:R4:W-:Y:S04]  /*4040*/  ST.E.128 desc[UR56][R74.64], R12 ;  /* 0x0000000c4a007985 */ /* 0x0019e8000c101d38 */
.L_x_471:
[----:B------:R-:W-:Y:S05]  /*4050*/  BSYNC B2 ;  /* 0x0000000000027941 */ /* 0x000fea0003800000 */
.L_x_470:
[----:B------:R-:W-:Y:S01]  /*4060*/  ISETP.NE.AND P3, PT, R26, RZ, PT ;  /* 0x000000ff1a00720c */ /* 0x000fe20003f65270 */
[----:B------:R-:W-:-:S12]  /*4070*/  BSSY B2, `(.L_x_474) ;  /* 0x000003b000027945 */ /* 0x000fd80003800000 */
[----:B------:R-:W-:Y:S05]  /*4080*/  @!P3 BRA `(.L_x_475) ;  /* 0x0000000000e4b947 */ /* 0x000fea0003800000 */
[----:B----4-:R4:W0:Y:S01]  /*4090*/  LDS.128 R12, [R28] ;  /* 0x000000001c0c7984 */ /* 0x0108220000000c00 */
[----:B------:R-:W-:Y:S01]  /*40a0*/  ISETP.GE.AND P3, PT, R170, R124, PT ;  /* 0x0000007caa00720c */ /* 0x000fe20003f66270 */
[----:B------:R-:W-:-:S12]  /*40b0*/  BSSY B3, `(.L_x_476) ;  /* 0x0000031000037945 */ /* 0x000fd80003800000 */
[----:B----4-:R-:W-:Y:S05]  /*40c0*/  @P3 BRA `(.L_x_477) ;  /* 0x0000000000bc3947 */ /* 0x010fea0003800000 */
[--C-:B------:R-:W-:Y:S01]  /*40d0*/  SHF.R.U64 R70, R70, 0x10, R71.reuse ;  /* 0x0000001046467819 */ /* 0x100fe20000001247 */
[----:B0-----:R-:W-:Y:S01]  /*40e0*/  IMAD.U32 R75, R13, 0x10000, RZ ;  /* 0x000100000d4b7824 */ /* 0x001fe200078e00ff */
[----:B------:R-:W-:Y:S02]  /*40f0*/  SHF.R.U32.HI R74, RZ, 0x10, R71 ;  /* 0x00000010ff4a7819 */ /* 0x000fe40000011647 */
[--C-:B------:R-:W-:Y:S02]  /*4100*/  SHF.R.U64 R71, R72, 0x10, R73.reuse ;  /* 0x0000001048477819 */ /* 0x100fe40000001249 */
[----:B------:R-:W-:Y:S02]  /*4110*/  SHF.R.U32.HI R72, RZ, 0x10, R73 ;  /* 0x00000010ff487819 */ /* 0x000fe40000011649 */
[C---:B------:R-:W-:Y:S02]  /*4120*/  PRMT R73, R197.reuse, 0x5410, R71 ;  /* 0x00005410c5497816 */ /* 0x040fe40000000047 */
[----:B------:R-:W-:-:S02]  /*4130*/  PRMT R70, R197, 0x5432, R70 ;  /* 0x00005432c5467816 */ /* 0x000fc40000000046 */
[----:B------:R-:W-:Y:S02]  /*4140*/  LOP3.LUT R77, R13, 0xffff0000, RZ, 0xc0, !PT ;  /* 0xffff00000d4d7812 */ /* 0x000fe400078ec0ff */
[C---:B------:R-:W-:Y:S01]  /*4150*/  LOP3.LUT R76, R73.reuse, 0xffff0000, RZ, 0xc0, !PT ;  /* 0xffff0000494c7812 */ /* 0x040fe200078ec0ff */
[----:B------:R-:W-:Y:S01]  /*4160*/  IMAD.U32 R73, R73, 0x10000, RZ ;  /* 0x0001000049497824 */ /* 0x000fe200078e00ff */
[----:B------:R-:W-:Y:S02]  /*4170*/  PRMT R71, R198, 0x5410, R72 ;  /* 0x00005410c6477816 */ /* 0x000fe40000000048 */
[----:B------:R-:W-:Y:S01]  /*4180*/  LOP3.LUT R13, R70, 0xffff0000, RZ, 0xc0, !PT ;  /* 0xffff0000460d7812 */ /* 0x000fe200078ec0ff */
[----:B------:R-:W-:Y:S01]  /*4190*/  FMUL.FTZ R72, R77, R76 ;  /* 0x0000004c4d487220 */ /* 0x000fe20000410000 */
[----:B------:R-:W-:Y:S01]  /*41a0*/  PRMT R74, R198, 0x5432, R74 ;  /* 0x00005432c64a7816 */ /* 0x000fe2000000004a */
[----:B------:R-:W-:Y:S02]  /*41b0*/  IMAD.U32 R70, R70, 0x10000, RZ ;  /* 0x0001000046467824 */ /* 0x000fe400078e00ff */
[-C--:B------:R-:W-:Y:S01]  /*41c0*/  FFMA.FTZ R72, R75, R13.reuse, -R72 ;  /* 0x0000000d4b487223 */ /* 0x080fe20000010848 */
[----:B------:R-:W-:Y:S01]  /*41d0*/  FMUL.FTZ R13, R77, R13 ;  /* 0x0000000d4d0d7220 */ /* 0x000fe20000410000 */
[C---:B------:R-:W-:Y:S01]  /*41e0*/  IMAD.U32 R77, R74.reuse, 0x10000, RZ ;  /* 0x000100004a4d7824 */ /* 0x040fe200078e00ff */
[----:B------:R-:W-:-:S02]  /*41f0*/  LOP3.LUT R74, R74, 0xffff0000, RZ, 0xc0, !PT ;  /* 0xffff00004a4a7812 */ /* 0x000fc400078ec0ff */
[----:B------:R-:W-:Y:S01]  /*4200*/  FFMA.FTZ R13, R75, R76, R13 ;  /* 0x0000004c4b0d7223 */ /* 0x000fe2000001000d */
[C---:B------:R-:W-:Y:S01]  /*4210*/  LOP3.LUT R76, R14.reuse, 0xffff0000, RZ, 0xc0, !PT ;  /* 0xffff00000e4c7812 */ /* 0x040fe200078ec0ff */
[C---:B------:R-:W-:Y:S01]  /*4220*/  IMAD.U32 R75, R71.reuse, 0x10000, RZ ;  /* 0x00010000474b7824 */ /* 0x040fe200078e00ff */
[----:B------:R-:W-:Y:S02]  /*4230*/  SHF.L.U32 R14, R14, 0x10, RZ ;  /* 0x000000100e0e7819 */ /* 0x000fe400000006ff */
[----:B------:R-:W-:Y:S01]  /*4240*/  LOP3.LUT R71, R71, 0xffff0000, RZ, 0xc0, !PT ;  /* 0xffff000047477812 */ /* 0x000fe200078ec0ff */
[C---:B------:R-:W-:Y:S01]  /*4250*/  FMUL.FTZ R146, R76.reuse, R75 ;  /* 0x0000004b4c927220 */ /* 0x040fe20000410000 */
[-C--:B------:R-:W-:Y:S01]  /*4260*/  FMUL.FTZ R76, R76, R77.reuse ;  /* 0x0000004d4c4c7220 */ /* 0x080fe20000410000 */
[----:B------:R-:W-:Y:S02]  /*4270*/  F2FP.BF16.F32.PACK_AB R13, R13, R72 ;  /* 0x000000480d0d723e */ /* 0x000fe400000010ff */
        /* <DEDUP_REMOVED lines=20> */
.L_x_477:
[----:B------:R-:W-:Y:S05]  /*43c0*/  BSYNC B3 ;  /* 0x0000000000037941 */ /* 0x000fea0003800000 */
.L_x_476:
[----:B------:R-:W-:Y:S02]  /*43d0*/  IMAD.SHL.U32 R72, R163, 0x8, RZ ;  /* 0x00000008a3487824 */ /* 0x000fe400078e00ff */
[----:B---3--:R-:W-:Y:S02]  /*43e0*/  IMAD.MOV.U32 R70, RZ, RZ, R11 ;  /* 0x000000ffff467224 */ /* 0x008fe400078e000b */
[----:B--2---:R-:W-:Y:S02]  /*43f0*/  IMAD.MOV.U32 R71, RZ, RZ, R78 ;  /* 0x000000ffff477224 */ /* 0x004fe400078e004e */
[----:B------:R-:W-:-:S05]  /*4400*/  IMAD.WIDE R70, R72, 0x2, R70 ;  /* 0x0000000248467825 */ /* 0x000fca00078e0246 */
[----:B0-----:R0:W-:Y:S02]  /*4410*/  ST.E.128 desc[UR56][R70.64], R12 ;  /* 0x0000000c46007985 */ /* 0x0011e4000c101d38 */
.L_x_475:
[----:B------:R-:W-:Y:S05]  /*4420*/  BSYNC B2 ;  /* 0x0000000000027941 */ /* 0x000fea0003800000 */
.L_x_474:
[----:B------:R-:W-:Y:S01]  /*4430*/  ISETP.NE.AND P3, PT, R27, RZ, PT ;  /* 0x000000ff1b00720c */ /* 0x000fe20003f65270 */
[----:B------:R-:W-:-:S12]  /*4440*/  BSSY B2, `(.L_x_478) ;  /* 0x000003b000027945 */ /* 0x000fd80003800000 */
[----:B------:R-:W-:Y:S05]  /*4450*/  @!P3 BRA `(.L_x_479) ;  /* 0x0000000000e4b947 */ /* 0x000fea0003800000 */
[----:B0---4-:R0:W4:Y:S01]  /*4460*/  LDS.128 R12, [R29+0x3000] ;  /* 0x003000001d0c7984 */ /* 0x0111220000000c00 */
[----:B------:R-:W-:Y:S01]  /*4470*/  ISETP.GE.AND P3, PT, R169, R124, PT ;  /* 0x0000007ca900720c */ /* 0x000fe20003f66270 */
[----:B------:R-:W-:-:S12]  /*4480*/  BSSY B3, `(.L_x_480) ;  /* 0x0000031000037945 */ /* 0x000fd80003800000 */
[----:B0-----:R-:W-:Y:S05]  /*4490*/  @P3 BRA `(.L_x_481) ;  /* 0x0000000000bc3947 */ /* 0x001fea0003800000 */
[--C-:B------:R-:W-:Y:S01]  /*44a0*/  SHF.R.U64 R66, R66, 0x10, R67.reuse ;  /* 0x0000001042427819 */ /* 0x100fe20000001243 */
[----:B----4-:R-:W-:Y:S01]  /*44b0*/  IMAD.U32 R71, R13, 0x10000, RZ ;  /* 0x000100000d477824 */ /* 0x010fe200078e00ff */
        /* <DEDUP_REMOVED lines=19> */
[----:B------:R-:W-:Y:S01]  /*45f0*/  IMAD.U32 R14, R14, 0x10000, RZ ;  /* 0x000100000e0e7824 */ /* 0x000fe200078e00ff */
[C---:B------:R-:W-:Y:S02]  /*4600*/  SHF.L.U32 R71, R67.reuse, 0x10, RZ ;  /* 0x0000001043477819 */ /* 0x040fe400000006ff */
[----:B------:R-:W-:Y:S02]  /*4610*/  LOP3.LUT R67, R67, 0xffff0000, RZ, 0xc0, !PT ;  /* 0xffff000043437812 */ /* 0x000fe400078ec0ff */
        /* <DEDUP_REMOVED lines=23> */
.L_x_481:
[----:B------:R-:W-:Y:S05]  /*4790*/  BSYNC B3 ;  /* 0x0000000000037941 */ /* 0x000fea0003800000 */
.L_x_480:
[----:B------:R-:W-:Y:S02]  /*47a0*/  IMAD.SHL.U32 R68, R164, 0x8, RZ ;  /* 0x00000008a4447824 */ /* 0x000fe400078e00ff */
[----:B---3--:R-:W-:Y:S02]  /*47b0*/  IMAD.MOV.U32 R66, RZ, RZ, R11 ;  /* 0x000000ffff427224 */ /* 0x008fe400078e000b */
[----:B--2---:R-:W-:Y:S02]  /*47c0*/  IMAD.MOV.U32 R67, RZ, RZ, R78 ;  /* 0x000000ffff437224 */ /* 0x004fe400078e004e */
[----:B------:R-:W-:-:S05]  /*47d0*/  IMAD.WIDE R66, R68, 0x2, R66 ;  /* 0x0000000244427825 */ /* 0x000fca00078e0242 */
[----:B----4-:R0:W-:Y:S02]  /*47e0*/  ST.E.128 desc[UR56][R66.64], R12 ;  /* 0x0000000c42007985 */ /* 0x0101e4000c101d38 */
.L_x_479:
[----:B------:R-:W-:Y:S05]  /*47f0*/  BSYNC B2 ;  /* 0x0000000000027941 */ /* 0x000fea0003800000 */
.L_x_478:
[----:B------:R-:W-:Y:S01]  /*4800*/  ISETP.NE.AND P3, PT, R101, RZ, PT ;  /* 0x000000ff6500720c */ /* 0x000fe20003f65270 */
[----:B------:R-:W-:-:S12]  /*4810*/  BSSY B2, `(.L_x_482) ;  /* 0x0000039000027945 */ /* 0x000fd80003800000 */
[----:B------:R-:W-:Y:S05]  /*4820*/  @!P3 BRA `(.L_x_483) ;  /* 0x0000000000dcb947 */ /* 0x000fea0003800000 */
[----:B0---4-:R0:W4:Y:S01]  /*4830*/  LDS.128 R12, [R28+0x3000] ;  /* 0x003000001c0c7984 */ /* 0x0111220000000c00 */
[----:B------:R-:W-:Y:S01]  /*4840*/  ISETP.GE.AND P3, PT, R172, R124, PT ;  /* 0x0000007cac00720c */ /* 0x000fe20003f66270 */
[----:B------:R-:W-:-:S12]  /*4850*/  BSSY B3, `(.L_x_484) ;  /* 0x0000031000037945 */ /* 0x000fd80003800000 */
[----:B0-----:R-:W-:Y:S05]  /*4860*/  @P3 BRA `(.L_x_485) ;  /* 0x0000000000bc3947 */ /* 0x001fea0003800000 */
[--C-:B------:R-:W-:Y:S02]  /*4870*/  SHF.R.U64 R62, R62, 0x10, R63.reuse ;  /* 0x000000103e3e7819 */ /* 0x100fe4000000123f */
[----:B------:R-:W-:Y:S02]  /*4880*/  SHF.R.U32.HI R66, RZ, 0x10, R63 ;  /* 0x00000010ff427819 */ /* 0x000fe4000001163f */
[--C-:B------:R-:W-:Y:S02]  /*4890*/  SHF.R.U64 R63, R64, 0x10, R65.reuse ;  /* 0x00000010403f7819 */ /* 0x100fe40000001241 */
[----:B------:R-:W-:Y:S02]  /*48a0*/  SHF.R.U32.HI R64, RZ, 0x10, R65 ;  /* 0x00000010ff407819 */ /* 0x000fe40000011641 */
[----:B------:R-:W-:Y:S02]  /*48b0*/  PRMT R65, R193, 0x5432, R63 ;  /* 0x00005432c1417816 */ /* 0x000fe4000000003f */
[----:B------:R-:W-:-:S02]  /*48c0*/  PRMT R62, R194, 0x5432, R62 ;  /* 0x00005432c23e7816 */ /* 0x000fc4000000003e */
[----:B----4-:R-:W-:Y:S02]  /*48d0*/  LOP3.LUT R69, R13, 0xffff0000, RZ, 0xc0, !PT ;  /* 0xffff00000d457812 */ /* 0x010fe400078ec0ff */
[C---:B------:R-:W-:Y:S01]  /*48e0*/  LOP3.LUT R68, R65.reuse, 0xffff0000, RZ, 0xc0, !PT ;  /* 0xffff000041447812 */ /* 0x040fe200078ec0ff */
[----:B------:R-:W-:Y:S01]  /*48f0*/  IMAD.U32 R65, R65, 0x10000, RZ ;  /* 0x0001000041417824 */ /* 0x000fe200078e00ff */
[----:B------:R-:W-:Y:S02]  /*4900*/  SHF.L.U32 R67, R13, 0x10, RZ ;  /* 0x000000100d437819 */ /* 0x000fe400000006ff */
[----:B------:R-:W-:Y:S01]  /*4910*/  PRMT R63, R194, 0x5410, R64 ;  /* 0x00005410c23f7816 */ /* 0x000fe20000000040 */
[----:B------:R-:W-:Y:S01]  /*4920*/  FMUL.FTZ R64, R69, R68 ;  /* 0x0000004445407220 */ /* 0x000fe20000410000 */
[C---:B------:R-:W-:Y:S01]  /*4930*/  LOP3.LUT R13, R62.reuse, 0xffff0000, RZ, 0xc0, !PT ;  /* 0xffff00003e0d7812 */ /* 0x040fe200078ec0ff */
[----:B------:R-:W-:Y:S01]  /*4940*/  IMAD.U32 R62, R62, 0x10000, RZ ;  /* 0x000100003e3e7824 */ /* 0x000fe200078e00ff */
[----:B------:R-:W-:-:S03]  /*4950*/  PRMT R66, R193, 0x5410, R66 ;  /* 0x00005410c1427816 */ /* 0x000fc60000000042 */
        /* <DEDUP_REMOVED lines=32> */
.L_x_485:
[----:B------:R-:W-:Y:S05]  /*4b60*/  BSYNC B3 ;  /* 0x0000000000037941 */ /* 0x000fea0003800000 */
.L_x_484:
[----:B---3--:R-:W-:-:S04]  /*4b70*/  LEA R62, P3, R19, R11, 0x1 ;  /* 0x0000000b133e7211 */ /* 0x008fc800078608ff */
[----:B--2---:R-:W-:-:S05]  /*4b80*/  LEA.HI.X R63, R19, R78, R165, 0x1, P3 ;  /* 0x0000004e133f7211 */ /* 0x004fca00018f0ca5 */
[----:B----4-:R0:W-:Y:S04]  /*4b90*/  ST.E.128 desc[UR56][R62.64], R12 ;  /* 0x0000000c3e007985 */ /* 0x0101e8000c101d38 */
.L_x_483:
[----:B------:R-:W-:Y:S05]  /*4ba0*/  BSYNC B2 ;  /* 0x0000000000027941 */ /* 0x000fea0003800000 */
.L_x_482:
        /* <DEDUP_REMOVED lines=10> */
[----:B------:R-:W-:Y:S02]  /*4c50*/  SHF.R.U64 R59, R60, 0x10, R61 ;  /* 0x000000103c3b7819 */ /* 0x000fe4000000123d */
[----:B------:R-:W-:Y:S02]  /*4c60*/  PRMT R58, R182, 0x5432, R58 ;  /* 0x00005432b63a7816 */ /* 0x000fe4000000003a */
[----:B------:R-:W-:Y:S02]  /*4c70*/  PRMT R59, R159, 0x5432, R59 ;  /* 0x000054329f3b7816 */ /* 0x000fe4000000003b */
[----:B------:R-:W-:-:S02]  /*4c80*/  LOP3.LUT R65, R13, 0xffff0000, RZ, 0xc0, !PT ;  /* 0xffff00000d417812 */ /* 0x000fc400078ec0ff */
[C---:B------:R-:W-:Y:S01]  /*4c90*/  LOP3.LUT R64, R59.reuse, 0xffff0000, RZ, 0xc0, !PT ;  /* 0xffff00003b407812 */ /* 0x040fe200078ec0ff */
[----:B------:R-:W-:Y:S01]  /*4ca0*/  IMAD.U32 R59, R59, 0x10000, RZ ;  /* 0x000100003b3b7824 */ /* 0x000fe200078e00ff */
[----:B------:R-:W-:Y:S02]  /*4cb0*/  SHF.R.U32.HI R60, RZ, 0x10, R61 ;  /* 0x00000010ff3c7819 */ /* 0x000fe4000001163d */
[C---:B------:R-:W-:Y:S01]  /*4cc0*/  LOP3.LUT R13, R58.reuse, 0xffff0000, RZ, 0xc0, !PT ;  /* 0xffff00003a0d7812 */ /* 0x040fe200078ec0ff */
[----:B------:R-:W-:Y:S01]  /*4cd0*/  FMUL.FTZ R61, R65, R64 ;  /* 0x00000040413d7220 */ /* 0x000fe20000410000 */
[----:B------:R-:W-:Y:S01]  /*4ce0*/  PRMT R60, R159, 0x5410, R60 ;  /* 0x000054109f3c7816 */ /* 0x000fe2000000003c */
[----:B------:R-:W-:Y:S01]  /*4cf0*/  IMAD.U32 R58, R58, 0x10000, RZ ;  /* 0x000100003a3a7824 */ /* 0x000fe200078e00ff */
[----:B------:R-:W-:Y:S01]  /*4d00*/  PRMT R62, R182, 0x5410, R62 ;  /* 0x00005410b63e7816 */ /* 0x000fe2000000003e */
[-C--:B------:R-:W-:Y:S01]  /*4d10*/  FFMA.FTZ R61, R63, R13.reuse, -R61 ;  /* 0x0000000d3f3d7223 */ /* 0x080fe2000001083d */
[----:B------:R-:W-:-:S03]  /*4d20*/  FMUL.FTZ R13, R65, R13 ;  /* 0x0000000d410d7220 */ /* 0x000fc60000410000 */
[----:B------:R-:W-:Y:S02]  /*4d30*/  IMAD.U32 R65, R62, 0x10000, RZ ;  /* 0x000100003e417824 */ /* 0x000fe400078e00ff */
[----:B------:R-:W-:Y:S01]  /*4d40*/  FFMA.FTZ R13, R63, R64, R13 ;  /* 0x000000403f0d7223 */ /* 0x000fe2000001000d */
[----:B------:R-:W-:Y:S01]  /*4d50*/  LOP3.LUT R64, R14, 0xffff0000, RZ, 0xc0, !PT ;  /* 0xffff00000e407812 */ /* 0x000fe200078ec0ff */
[----:B------:R-:W-:Y:S01]  /*4d60*/  IMAD.U32 R63, R60, 0x10000, RZ ;  /* 0x000100003c3f7824 */ /* 0x000fe200078e00ff */
[----:B------:R-:W-:Y:S02]  /*4d70*/  SHF.L.U32 R14, R14, 0x10, RZ ;  /* 0x000000100e0e7819 */ /* 0x000fe400000006ff */
[----:B------:R-:W-:Y:S01]  /*4d80*/  LOP3.LUT R60, R60, 0xffff0000, RZ, 0xc0, !PT ;  /* 0xffff00003c3c7812 */ /* 0x000fe200078ec0ff */
[C---:B------:R-:W-:Y:S01]  /*4d90*/  FMUL.FTZ R66, R64.reuse, R63 ;  /* 0x0000003f40427220 */ /* 0x040fe20000410000 */
[----:B------:R-:W-:Y:S01]  /*4da0*/  FMUL.FTZ R64, R64, R65 ;  /* 0x0000004140407220 */ /* 0x000fe20000410000 */
[----:B------:R-:W-:-:S02]  /*4db0*/  LOP3.LUT R62, R62, 0xffff0000, RZ, 0xc0, !PT ;  /* 0xffff00003e3e7812 */ /* 0x000fc400078ec0ff */
[C---:B------:R-:W-:Y:S01]  /*4dc0*/  FFMA.FTZ R66, R14.reuse, R65, -R66 ;  /* 0x000000410e427223 */ /* 0x040fe20000010842 */
[----:B------:R-:W-:Y:S01]  /*4dd0*/  FFMA.FTZ R64, R14, R63, R64 ;  /* 0x0000003f0e407223 */ /* 0x000fe20000010040 */
[C---:B------:R-:W-:Y:S01]  /*4de0*/  LOP3.LUT R14, R15.reuse, 0xffff0000, RZ, 0xc0, !PT ;  /* 0xffff00000f0e7812 */ /* 0x040fe200078ec0ff */
[----:B------:R-:W-:Y:S01]  /*4df0*/  IMAD.U32 R15, R15, 0x10000, RZ ;  /* 0x000100000f0f7824 */ /* 0x000fe200078e00ff */
[----:B------:R-:W-:Y:S02]  /*4e00*/  F2FP.BF16.F32.PACK_AB R13, R13, R61 ;  /* 0x0000003d0d0d723e */ /* 0x000fe400000010ff */
        /* <DEDUP_REMOVED lines=16> */
.L_x_489:
[----:B------:R-:W-:Y:S05]  /*4f10*/  BSYNC B3 ;  /* 0x0000000000037941 */ /* 0x000fea0003800000 */
.L_x_488:
[----:B---3--:R-:W-:-:S04]  /*4f20*/  LEA R58, P3, R22, R11, 0x1 ;  /* 0x0000000b163a7211 */ /* 0x008fc800078608ff */
[----:B--2---:R-:W-:-:S05]  /*4f30*/  LEA.HI.X R59, R22, R78, R176, 0x1, P3 ;  /* 0x0000004e163b7211 */ /* 0x004fca00018f0cb0 */
[----:B----4-:R0:W-:Y:S04]  /*4f40*/  ST.E.128 desc[UR56][R58.64], R12 ;  /* 0x0000000c3a007985 */ /* 0x0101e8000c101d38 */
.L_x_487:
[----:B------:R-:W-:Y:S05]  /*4f50*/  BSYNC B2 ;  /* 0x0000000000027941 */ /* 0x000fea0003800000 */
.L_x_486:
[----:B------:R-:W-:-:S13]  /*4f60*/  ISETP.NE.AND P3, PT, R87, RZ, PT ;  /* 0x000000ff5700720c */ /* 0x000fda0003f65270 */
[----:B------:R-:W-:Y:S05]  /*4f70*/  @!P3 BRA `(.L_x_469) ;  /* 0x0000000000dcb947 */ /* 0x000fea0003800000 */
[----:B0---4-:R0:W4:Y:S01]  /*4f80*/  LDS.128 R12, [R28+0x6000] ;  /* 0x006000001c0c7984 */ /* 0x0111220000000c00 */
[C---:B---3--:R-:W-:Y:S01]  /*4f90*/  LEA R58, P3, R23.reuse, R11, 0x1 ;  /* 0x0000000b173a7211 */ /* 0x048fe200078608ff */
[----:B------:R-:W-:Y:S03]  /*4fa0*/  BSSY B2, `(.L_x_490) ;  /* 0x0000033000027945 */ /* 0x000fe60003800000 */
[----:B--2---:R-:W-:Y:S02]  /*4fb0*/  LEA.HI.X R59, R23, R78, R175, 0x1, P3 ;  /* 0x0000004e173b7211 */ /* 0x004fe400018f0caf */
[----:B------:R-:W-:-:S13]  /*4fc0*/  ISETP.GE.AND P3, PT, R173, R124, PT ;  /* 0x0000007cad00720c */ /* 0x000fda0003f66270 */
[----:B0-----:R-:W-:Y:S05]  /*4fd0*/  @P3 BRA `(.L_x_491) ;  /* 0x0000000000bc3947 */ /* 0x001fea0003800000 */
[----:B------:R-:W-:Y:S02]  /*4fe0*/  SHF.R.U64 R11, R54, 0x10, R55 ;  /* 0x00000010360b7819 */ /* 0x000fe40000001237 */
[--C-:B------:R-:W-:Y:S02]  /*4ff0*/  SHF.R.U64 R54, R56, 0x10, R57.reuse ;  /* 0x0000001038367819 */ /* 0x100fe40000001239 */
[----:B------:R-:W-:Y:S02]  /*5000*/  SHF.R.U32.HI R56, RZ, 0x10, R57 ;  /* 0x00000010ff387819 */ /* 0x000fe40000011639 */
[C---:B------:R-:W-:Y:S02]  /*5010*/  PRMT R54, R158.reuse, 0x5410, R54 ;  /* 0x000054109e367816 */ /* 0x040fe40000000036 */
[----:B------:R-:W-:Y:S02]  /*5020*/  PRMT R11, R157, 0x5410, R11 ;  /* 0x000054109d0b7816 */ /* 0x000fe4000000000b */
[----:B------:R-:W-:-:S02]  /*5030*/  PRMT R158, R158, 0x5432, R56 ;  /* 0x000054329e9e7816 */ /* 0x000fc40000000038 */
[C---:B----4-:R-:W-:Y:S01]  /*5040*/  LOP3.LUT R60, R13.reuse, 0xffff0000, RZ, 0xc0, !PT ;  /* 0xffff00000d3c7812 */ /* 0x050fe200078ec0ff */
[----:B------:R-:W-:Y:S01]  /*5050*/  IMAD.U32 R13, R13, 0x10000, RZ ;  /* 0x000100000d0d7824 */ /* 0x000fe200078e00ff */
[C---:B------:R-:W-:Y:S01]  /*5060*/  LOP3.LUT R57, R54.reuse, 0xffff0000, RZ, 0xc0, !PT ;  /* 0xffff000036397812 */ /* 0x040fe200078ec0ff */
[----:B------:R-:W-:Y:S01]  /*5070*/  IMAD.U32 R54, R54, 0x10000, RZ ;  /* 0x0001000036367824 */ /* 0x000fe200078e00ff */
[C---:B------:R-:W-:Y:S01]  /*5080*/  LOP3.LUT R56, R11.reuse, 0xffff0000, RZ, 0xc0, !PT ;  /* 0xffff00000b387812 */ /* 0x040fe200078ec0ff */
[----:B------:R-:W-:Y:S01]  /*5090*/  IMAD.U32 R11, R11, 0x10000, RZ ;  /* 0x000100000b0b7824 */ /* 0x000fe200078e00ff */
[----:B------:R-:W-:Y:S01]  /*50a0*/  SHF.R.U32.HI R55, RZ, 0x10, R55 ;  /* 0x00000010ff377819 */ /* 0x000fe20000011637 */
[C---:B------:R-:W-:Y:S02]  /*50b0*/  FMUL.FTZ R61, R60.reuse, R57 ;  /* 0x000000393c3d7220 */ /* 0x040fe40000410000 */
[-C--:B------:R-:W-:Y:S01]  /*50c0*/  FMUL.FTZ R60, R60, R56.reuse ;  /* 0x000000383c3c7220 */ /* 0x080fe20000410000 */
[----:B------:R-:W-:Y:S01]  /*50d0*/  PRMT R55, R157, 0x5432, R55 ;  /* 0x000054329d377816 */ /* 0x000fe20000000037 */
[----:B------:R-:W-:-:S02]  /*50e0*/  FFMA.FTZ R56, R13, R56, -R61 ;  /* 0x000000380d387223 */ /* 0x000fc4000001083d */
[----:B------:R-:W-:Y:S01]  /*50f0*/  FFMA.FTZ R13, R13, R57, R60 ;  /* 0x000000390d0d7223 */ /* 0x000fe2000001003c */
[----:B------:R-:W-:Y:S01]  /*5100*/  LOP3.LUT R60, R14, 0xffff0000, RZ, 0xc0, !PT ;  /* 0xffff00000e3c7812 */ /* 0x000fe200078ec0ff */
[C---:B------:R-:W-:Y:S01]  /*5110*/  IMAD.U32 R57, R158.reuse, 0x10000, RZ ;  /* 0x000100009e397824 */ /* 0x040fe200078e00ff */
[----:B------:R-:W-:Y:S01]  /*5120*/  LOP3.LUT R158, R158, 0xffff0000, RZ, 0xc0, !PT ;  /* 0xffff00009e9e7812 */ /* 0x000fe200078ec0ff */
[C---:B------:R-:W-:Y:S01]  /*5130*/  IMAD.U32 R61, R55.reuse, 0x10000, RZ ;  /* 0x00010000373d7824 */ /* 0x040fe200078e00ff */
[----:B------:R-:W-:Y:S01]  /*5140*/  LOP3.LUT R55, R55, 0xffff0000, RZ, 0xc0, !PT ;  /* 0xffff000037377812 */ /* 0x000fe200078ec0ff */
[----:B------:R-:W-:Y:S01]  /*5150*/  FMUL.FTZ R62, R60, R57 ;  /* 0x000000393c3e7220 */ /* 0x000fe20000410000 */
[----:B------:R-:W-:Y:S02]  /*5160*/  IMAD.U32 R14, R14, 0x10000, RZ ;  /* 0x000100000e0e7824 */ /* 0x000fe400078e00ff */
[-C--:B------:R-:W-:Y:S01]  /*5170*/  FMUL.FTZ R60, R60, R61.reuse ;  /* 0x0000003d3c3c7220 */ /* 0x080fe20000410000 */
[----:B------:R-:W-:Y:S01]  /*5180*/  F2FP.BF16.F32.PACK_AB R13, R13, R56 ;  /* 0x000000380d0d723e */ /* 0x000fe200000010ff */
[----:B------:R-:W-:-:S02]  /*5190*/  FFMA.FTZ R62, R14, R61, -R62 ;  /* 0x0000003d0e3e7223 */ /* 0x000fc4000001083e */
[----:B------:R-:W-:Y:S01]  /*51a0*/  FFMA.FTZ R60, R14, R57, R60 ;  /* 0x000000390e3c7223 */ /* 0x000fe2000001003c */
[C---:B------:R-:W-:Y:S02]  /*51b0*/  LOP3.LUT R14, R15.reuse, 0xffff0000, RZ, 0xc0, !PT ;  /* 0xffff00000f0e7812 */ /* 0x040fe400078ec0ff */
[----:B------:R-:W-:Y:S02]  /*51c0*/  SHF.L.U32 R15, R15, 0x10, RZ ;  /* 0x000000100f0f7819 */ /* 0x000fe400000006ff */
        /* <DEDUP_REMOVED lines=16> */
.L_x_491:
[----:B------:R-:W-:Y:S05]  /*52d0*/  BSYNC B2 ;  /* 0x0000000000027941 */ /* 0x000fea0003800000 */
.L_x_490:
[----:B----4-:R0:W-:Y:S02]  /*52e0*/  ST.E.128 desc[UR56][R58.64], R12 ;  /* 0x0000000c3a007985 */ /* 0x0101e4000c101d38 */
.L_x_469:
[----:B------:R-:W-:Y:S05]  /*52f0*/  BSYNC B1 ;  /* 0x0000000000017941 */ /* 0x000fea0003800000 */
.L_x_468:
[----:B------:R-:W-:-:S03]  /*5300*/  UMOV UR4, 0xffffffff ;  /* 0xffffffff00047882 */ /* 0x000fc60000000000 */
[----:B------:R-:W-:Y:S05]  /*5310*/  BRA.DIV UR4, `(.L_x_492) ;  /* 0x000001c204b07947 */ /* 0x000fea000b800000 */
[----:B-1----:R-:W1:Y:S04]  /*5320*/  SHFL.IDX PT, R115, R115, 0x1, 0x1c1f ;  /* 0x003c1f0073737f89 */ /* 0x002e6800000e0000 */
[----:B------:R-:W0:Y:S02]  /*5330*/  SHFL.IDX PT, R118, R118, 0x1, 0x1c1f ;  /* 0x003c1f0076767f89 */ /* 0x000e2400000e0000 */
.L_x_799:
[----:B------:R-:W-:Y:S05]  /*5340*/  @P4 BRA `(.L_x_493) ;  /* 0x0000005800844947 */ /* 0x000fea0003800000 */
[----:B------:R-:W-:Y:S01]  /*5350*/  ISETP.NE.AND P3, PT, R9, RZ, PT ;  /* 0x000000ff0900720c */ /* 0x000fe20003f65270 */
[----:B------:R-:W-:-:S12]  /*5360*/  BSSY B1, `(.L_x_494) ;  /* 0x0000039000017945 */ /* 0x000fd80003800000 */
[----:B------:R-:W-:Y:S05]  /*5370*/  @!P3 BRA `(.L_x_495) ;  /* 0x0000000000dcb947 */ /* 0x000fea0003800000 */
[----:B0---4-:R0:W4:Y:S01]  /*5380*/  LDS.128 R12, [R29+0x2000] ;  /* 0x002000001d0c7984 */ /* 0x0111220000000c00 */
[----:B------:R-:W-:Y:S01]  /*5390*/  ISETP.GE.AND P3, PT, R160, R124, PT ;  /* 0x0000007ca000720c */ /* 0x000fe20003f66270 */
[----:B------:R-:W-:-:S12]  /*53a0*/  BSSY B2, `(.L_x_496) ;  /* 0x0000031000027945 */ /* 0x000fd80003800000 */
[----:B0-----:R-:W-:Y:S05]  /*53b0*/  @P3 BRA `(.L_x_497) ;  /* 0x0000000000bc3947 */ /* 0x001fea0003800000 */
[--C-:B---3--:R-:W-:Y:S02]  /*53c0*/  SHF.R.U64 R11, R50, 0x10, R51.reuse ;  /* 0x00000010320b7819 */ /* 0x108fe40000001233 */
[----:B------:R-:W-:Y:S02]  /*53d0*/  SHF.R.U32.HI R50, RZ, 0x10, R51 ;  /* 0x00000010ff327819 */ /* 0x000fe40000011633 */
[----:B------:R-:W-:Y:S02]  /*53e0*/  SHF.R.U64 R51, R52, 0x10, R53 ;  /* 0x0000001034337819 */ /* 0x000fe40000001235 */
[----:B------:R-:W-:Y:S02]  /*53f0*/  PRMT R11, R155, 0x5410, R11 ;  /* 0x000054109b0b7816 */ /* 0x000fe4000000000b */
[----:B------:R-:W-:Y:S02]  /*5400*/  PRMT R51, R156, 0x5410, R51 ;  /* 0x000054109c337816 */ /* 0x000fe40000000033 */
[----:B------:R-:W-:-:S02]  /*5410*/  SHF.R.U32.HI R52, RZ, 0x10, R53 ;  /* 0x00000010ff347819 */ /* 0x000fc40000011635 */
[C---:B----4-:R-:W-:Y:S01]  /*5420*/  LOP3.LUT R56, R13.reuse, 0xffff0000, RZ, 0xc0, !PT ;  /* 0xffff00000d387812 */ /* 0x050fe200078ec0ff */
[----:B------:R-:W-:Y:S01]  /*5430*/  IMAD.U32 R13, R13, 0x10000, RZ ;  /* 0x000100000d0d7824 */ /* 0x000fe200078e00ff */
[C---:B------:R-:W-:Y:S01]  /*5440*/  LOP3.LUT R53, R51.reuse, 0xffff0000, RZ, 0xc0, !PT ;  /* 0xffff000033357812 */ /* 0x040fe200078ec0ff */
[----:B------:R-:W-:Y:S01]  /*5450*/  IMAD.U32 R51, R51, 0x10000, RZ ;  /* 0x0001000033337824 */ /* 0x000fe200078e00ff */
[----:B------:R-:W-:Y:S02]  /*5460*/  LOP3.LUT R54, R11, 0xffff0000, RZ, 0xc0, !PT ;  /* 0xffff00000b367812 */ /* 0x000fe400078ec0ff */
[----:B------:R-:W-:Y:S01]  /*5470*/  PRMT R52, R156, 0x5432, R52 ;  /* 0x000054329c347816 */ /* 0x000fe20000000034 */
[CC--:B------:R-:W-:Y:S01]  /*5480*/  FMUL.FTZ R55, R56.reuse, R53.reuse ;  /* 0x0000003538377220 */ /* 0x0c0fe20000410000 */
[----:B------:R-:W-:Y:S01]  /*5490*/  PRMT R50, R155, 0x5432, R50 ;  /* 0x000054329b327816 */ /* 0x000fe20000000032 */
[-C--:B------:R-:W-:Y:S01]  /*54a0*/  FMUL.FTZ R56, R56, R54.reuse ;  /* 0x0000003638387220 */ /* 0x080fe20000410000 */
[----:B------:R-:W-:Y:S01]  /*54b0*/  LOP3.LUT R57, R14, 0xffff0000, RZ, 0xc0, !PT ;  /* 0xffff00000e397812 */ /* 0x000fe200078ec0ff */
[----:B------:R-:W-:Y:S01]  /*54c0*/  FFMA.FTZ R55, R13, R54, -R55 ;  /* 0x000000360d377223 */ /* 0x000fe20000010837 */
[----:B------:R-:W-:Y:S01]  /*54d0*/  SHF.L.U32 R11, R11, 0x10, RZ ;  /* 0x000000100b0b7819 */ /* 0x000fe200000006ff */
[----:B------:R-:W-:Y:S01]  /*54e0*/  FFMA.FTZ R56, R13, R53, R56 ;  /* 0x000000350d387223 */ /* 0x000fe20000010038 */
[C---:B------:R-:W-:Y:S01]  /*54f0*/  IMAD.U32 R53, R52.reuse, 0x10000, RZ ;  /* 0x0001000034357824 */ /* 0x040fe200078e00ff */
[----:B------:R-:W-:Y:S01]  /*5500*/  LOP3.LUT R52, R52, 0xffff0000, RZ, 0xc0, !PT ;  /* 0xffff000034347812 */ /* 0x000fe200078ec0ff */
[C---:B------:R-:W-:Y:S01]  /*5510*/  IMAD.U32 R54, R50.reuse, 0x10000, RZ ;  /* 0x0001000032367824 */ /* 0x040fe200078e00ff */
[----:B------:R-:W-:Y:S01]  /*5520*/  LOP3.LUT R50, R50, 0xffff0000, RZ, 0xc0, !PT ;  /* 0xffff000032327812 */ /* 0x000fe200078ec0ff */
[----:B------:R-:W-:-:S02]  /*5530*/  IMAD.U32 R13, R14, 0x10000, RZ ;  /* 0x000100000e0d7824 */ /* 0x000fc400078e00ff */
        /* <DEDUP_REMOVED lines=23> */
.L_x_497:
[----:B------:R-:W-:Y:S05]  /*56b0*/  BSYNC B2 ;  /* 0x0000000000027941 */ /* 0x000fea0003800000 */
.L_x_496:
[----:B------:R-:W-:-:S04]  /*56c0*/  LEA R50, P3, R16, R118, 0x1 ;  /* 0x0000007610327211 */ /* 0x000fc800078608ff */
[----:B-1----:R-:W-:-:S05]  /*56d0*/  LEA.HI.X R51, R16, R115, R17, 0x1, P3 ;  /* 0x0000007310337211 */ /* 0x002fca00018f0c11 */
[----:B----4-:R0:W-:Y:S04]  /*56e0*/  ST.E.128 desc[UR56][R50.64], R12 ;  /* 0x0000000c32007985 */ /* 0x0101e8000c101d38 */
.L_x_495:
[----:B------:R-:W-:Y:S05]  /*56f0*/  BSYNC B1 ;  /* 0x0000000000017941 */ /* 0x000fea0003800000 */
.L_x_494:
[----:B------:R-:W-:Y:S01]  /*5700*/  ISETP.NE.AND P3, PT, R26, RZ, PT ;  /* 0x000000ff1a00720c */ /* 0x000fe20003f65270 */
[----:B------:R-:W-:-:S12]  /*5710*/  BSSY B1, `(.L_x_498) ;  /* 0x000003b000017945 */ /* 0x000fd80003800000 */
[----:B------:R-:W-:Y:S05]  /*5720*/  @!P3 BRA `(.L_x_499) ;  /* 0x0000000000e4b947 */ /* 0x000fea0003800000 */
[----:B0---4-:R0:W4:Y:S01]  /*5730*/  LDS.128 R12, [R28+0x2000] ;  /* 0x002000001c0c7984 */ /* 0x0111220000000c00 */
[----:B------:R-:W-:Y:S01]  /*5740*/  ISETP.GE.AND P3, PT, R170, R124, PT ;  /* 0x0000007caa00720c */ /* 0x000fe20003f66270 */
[----:B---3--:R-:W-:Y:S01]  /*5750*/  IMAD.SHL.U32 R11, R163, 0x8, RZ ;  /* 0x00000008a30b7824 */ /* 0x008fe200078e00ff */
[----:B------:R-:W-:Y:S01]  /*5760*/  BSSY B2, `(.L_x_500) ;  /* 0x0000034000027945 */ /* 0x000fe20003800000 */
[----:B------:R-:W-:Y:S02]  /*5770*/  IMAD.MOV.U32 R50, RZ, RZ, R118 ;  /* 0x000000ffff327224 */ /* 0x000fe400078e0076 */
[----:B-1----:R-:W-:Y:S02]  /*5780*/  IMAD.MOV.U32 R51, RZ, RZ, R115 ;  /* 0x000000ffff337224 */ /* 0x002fe400078e0073 */
[----:B------:R-:W-:-:S06]  /*5790*/  IMAD.WIDE R50, R11, 0x2, R50 ;  /* 0x000000020b327825 */ /* 0x000fcc00078e0232 */
[----:B0-----:R-:W-:Y:S05]  /*57a0*/  @P3 BRA `(.L_x_501) ;  /* 0x0000000000bc3947 */ /* 0x001fea0003800000 */
[--C-:B------:R-:W-:Y:S02]  /*57b0*/  SHF.R.U64 R11, R46, 0x10, R47.reuse ;  /* 0x000000102e0b7819 */ /* 0x100fe4000000122f */
        /* <DEDUP_REMOVED lines=9> */
[C---:B------:R-:W-:Y:S01]  /*5850*/  LOP3.LUT R52, R11.reuse, 0xffff0000, RZ, 0xc0, !PT ;  /* 0xffff00000b347812 */ /* 0x040fe200078ec0ff */
[----:B------:R-:W-:Y:S01]  /*5860*/  IMAD.U32 R11, R11, 0x10000, RZ ;  /* 0x000100000b0b7824 */ /* 0x000fe200078e00ff */
[----:B------:R-:W-:Y:S01]  /*5870*/  PRMT R48, R154, 0x5432, R48 ;  /* 0x000054329a307816 */ /* 0x000fe20000000030 */
[C---:B------:R-:W-:Y:S01]  /*5880*/  FMUL.FTZ R53, R54.reuse, R49 ;  /* 0x0000003136357220 */ /* 0x040fe20000410000 */
[----:B------:R-:W-:Y:S01]  /*5890*/  PRMT R46, R153, 0x5432, R46 ;  /* 0x00005432992e7816 */ /* 0x000fe2000000002e */
[-C--:B------:R-:W-:Y:S01]  /*58a0*/  FMUL.FTZ R54, R54, R52.reuse ;  /* 0x0000003436367220 */ /* 0x080fe20000410000 */
[----:B------:R-:W-:Y:S01]  /*58b0*/  LOP3.LUT R55, R14, 0xffff0000, RZ, 0xc0, !PT ;  /* 0xffff00000e377812 */ /* 0x000fe200078ec0ff */
[----:B------:R-:W-:-:S02]  /*58c0*/  FFMA.FTZ R53, R13, R52, -R53 ;  /* 0x000000340d357223 */ /* 0x000fc40000010835 */
[----:B------:R-:W-:Y:S01]  /*58d0*/  FFMA.FTZ R54, R13, R49, R54 ;  /* 0x000000310d367223 */ /* 0x000fe20000010036 */
[----:B------:R-:W-:Y:S01]  /*58e0*/  IMAD.U32 R49, R48, 0x10000, RZ ;  /* 0x0001000030317824 */ /* 0x000fe200078e00ff */
[----:B------:R-:W-:Y:S01]  /*58f0*/  SHF.L.U32 R13, R14, 0x10, RZ ;  /* 0x000000100e0d7819 */ /* 0x000fe200000006ff */
[----:B------:R-:W-:Y:S01]  /*5900*/  IMAD.U32 R52, R46, 0x10000, RZ ;  /* 0x000100002e347824 */ /* 0x000fe200078e00ff */
[----:B------:R-:W-:Y:S01]  /*5910*/  LOP3.LUT R48, R48, 0xffff0000, RZ, 0xc0, !PT ;  /* 0xffff000030307812 */ /* 0x000fe200078ec0ff */
[C---:B------:R-:W-:Y:S01]  /*5920*/  FMUL.FTZ R14, R55.reuse, R49 ;  /* 0x00000031370e7220 */ /* 0x040fe20000410000 */
[----:B------:R-:W-:Y:S01]  /*5930*/  LOP3.LUT R46, R46, 0xffff0000, RZ, 0xc0, !PT ;  /* 0xffff00002e2e7812 */ /* 0x000fe200078ec0ff */
[-C--:B------:R-:W-:Y:S01]  /*5940*/  FMUL.FTZ R55, R55, R52.reuse ;  /* 0x0000003437377220 */ /* 0x080fe20000410000 */
[----:B------:R-:W-:Y:S01]  /*5950*/  F2FP.BF16.F32.PACK_AB R53, R54, R53 ;  /* 0x000000353635723e */ /* 0x000fe200000010ff */
[C---:B------:R-:W-:Y:S02]  /*5960*/  FFMA.FTZ R14, R13.reuse, R52, -R14 ;  /* 0x000000340d0e7223 */ /* 0x040fe4000001080e */
        /* <DEDUP_REMOVED lines=19> */
.L_x_501:
[----:B------:R-:W-:Y:S05]  /*5aa0*/  BSYNC B2 ;  /* 0x0000000000027941 */ /* 0x000fea0003800000 */
.L_x_500:
[----:B----4-:R0:W-:Y:S02]  /*5ab0*/  ST.E.128 desc[UR56][R50.64], R12 ;  /* 0x0000000c32007985 */ /* 0x0101e4000c101d38 */
.L_x_499:
[----:B------:R-:W-:Y:S05]  /*5ac0*/  BSYNC B1 ;  /* 0x0000000000017941 */ /* 0x000fea0003800000 */
.L_x_498:
        /* <DEDUP_REMOVED lines=11> */
[--C-:B------:R-:W-:Y:S01]  /*5b80*/  SHF.R.U64 R11, R42, 0x10, R43.reuse ;  /* 0x000000102a0b7819 */ /* 0x100fe2000000122b */
[----:B----4-:R-:W-:Y:S01]  /*5b90*/  IMAD.U32 R52, R13, 0x10000, RZ ;  /* 0x000100000d347824 */ /* 0x010fe200078e00ff */
[----:B------:R-:W-:Y:S02]  /*5ba0*/  SHF.R.U32.HI R42, RZ, 0x10, R43 ;  /* 0x00000010ff2a7819 */ /* 0x000fe4000001162b */
[----:B------:R-:W-:Y:S02]  /*5bb0*/  SHF.R.U64 R43, R44, 0x10, R45 ;  /* 0x000000102c2b7819 */ /* 0x000fe4000000122d */
[----:B------:R-:W-:Y:S02]  /*5bc0*/  PRMT R11, R151, 0x5410, R11 ;  /* 0x00005410970b7816 */ /* 0x000fe4000000000b */
[----:B------:R-:W-:Y:S02]  /*5bd0*/  PRMT R43, R152, 0x5410, R43 ;  /* 0x00005410982b7816 */ /* 0x000fe4000000002b */
[----:B------:R-:W-:Y:S01]  /*5be0*/  SHF.R.U32.HI R48, RZ, 0x10, R45 ;  /* 0x00000010ff307819 */ /* 0x000fe2000001162d */
[----:B------:R-:W-:Y:S01]  /*5bf0*/  IMAD.U32 R45, R14, 0x10000, RZ ;  /* 0x000100000e2d7824 */ /* 0x000fe200078e00ff */
[----:B------:R-:W-:-:S02]  /*5c00*/  LOP3.LUT R50, R13, 0xffff0000, RZ, 0xc0, !PT ;  /* 0xffff00000d327812 */ /* 0x000fc400078ec0ff */
        /* <DEDUP_REMOVED lines=9> */
[----:B------:R-:W-:Y:S02]  /*5ca0*/  IMAD.U32 R13, R48, 0x10000, RZ ;  /* 0x00010000300d7824 */ /* 0x000fe400078e00ff */
[----:B------:R-:W-:Y:S01]  /*5cb0*/  FFMA.FTZ R53, R52, R51, -R53 ;  /* 0x0000003334357223 */ /* 0x000fe20000010835 */
[----:B------:R-:W-:-:S02]  /*5cc0*/  IMAD.U32 R51, R42, 0x10000, RZ ;  /* 0x000100002a337824 */ /* 0x000fc400078e00ff */
[----:B------:R-:W-:Y:S01]  /*5cd0*/  FFMA.FTZ R50, R52, R49, R50 ;  /* 0x0000003134327223 */ /* 0x000fe20000010032 */
[----:B------:R-:W-:Y:S01]  /*5ce0*/  FMUL.FTZ R49, R14, R13 ;  /* 0x0000000d0e317220 */ /* 0x000fe20000410000 */
[----:B------:R-:W-:Y:S01]  /*5cf0*/  LOP3.LUT R44, R15, 0xffff0000, RZ, 0xc0, !PT ;  /* 0xffff00000f2c7812 */ /* 0x000fe200078ec0ff */
[----:B------:R-:W-:Y:S02]  /*5d00*/  IMAD.U32 R52, R12, 0x10000, RZ ;  /* 0x000100000c347824 */ /* 0x000fe400078e00ff */
[-C--:B------:R-:W-:Y:S01]  /*5d10*/  FMUL.FTZ R14, R14, R51.reuse ;  /* 0x000000330e0e7220 */ /* 0x080fe20000410000 */
[----:B------:R-:W-:Y:S01]  /*5d20*/  LOP3.LUT R48, R48, 0xffff0000, RZ, 0xc0, !PT ;  /* 0xffff000030307812 */ /* 0x000fe200078ec0ff */
[C---:B------:R-:W-:Y:S01]  /*5d30*/  FFMA.FTZ R49, R45.reuse, R51, -R49 ;  /* 0x000000332d317223 */ /* 0x040fe20000010831 */
[----:B------:R-:W-:Y:S01]  /*5d40*/  LOP3.LUT R42, R42, 0xffff0000, RZ, 0xc0, !PT ;  /* 0xffff00002a2a7812 */ /* 0x000fe200078ec0ff */
[----:B------:R-:W-:Y:S01]  /*5d50*/  FFMA.FTZ R14, R45, R13, R14 ;  /* 0x0000000d2d0e7223 */ /* 0x000fe2000001000e */
[----:B------:R-:W-:Y:S01]  /*5d60*/  LOP3.LUT R12, R12, 0xffff0000, RZ, 0xc0, !PT ;  /* 0xffff00000c0c7812 */ /* 0x000fe200078ec0ff */
[C---:B------:R-:W-:Y:S01]  /*5d70*/  FMUL.FTZ R13, R44.reuse, R48 ;  /* 0x000000302c0d7220 */ /* 0x040fe20000410000 */
[----:B------:R-:W-:Y:S01]  /*5d80*/  SHF.L.U32 R15, R15, 0x10, RZ ;  /* 0x000000100f0f7819 */ /* 0x000fe200000006ff */
[-C--:B------:R-:W-:Y:S01]  /*5d90*/  FMUL.FTZ R45, R44, R42.reuse ;  /* 0x0000002a2c2d7220 */ /* 0x080fe20000410000 */
[----:B------:R-:W-:Y:S01]  /*5da0*/  F2FP.BF16.F32.PACK_AB R50, R50, R53 ;  /* 0x000000353232723e */ /* 0x000fe200000010ff */
[C---:B------:R-:W-:Y:S01]  /*5db0*/  FMUL.FTZ R44, R12.reuse, R43 ;  /* 0x0000002b0c2c7220 */ /* 0x040fe20000410000 */
[-C--:B------:R-:W-:Y:S01]  /*5dc0*/  FMUL.FTZ R12, R12, R11.reuse ;  /* 0x0000000b0c0c7220 */ /* 0x080fe20000410000 */
[C---:B------:R-:W-:Y:S01]  /*5dd0*/  FFMA.FTZ R13, R15.reuse, R42, -R13 ;  /* 0x0000002a0f0d7223 */ /* 0x040fe2000001080d */
[----:B------:R-:W-:Y:S01]  /*5de0*/  FFMA.FTZ R48, R15, R48, R45 ;  /* 0x000000300f307223 */ /* 0x000fe2000001002d */
[C---:B------:R-:W-:Y:S01]  /*5df0*/  FFMA.FTZ R44, R52.reuse, R11, -R44 ;  /* 0x0000000b342c7223 */ /* 0x040fe2000001082c */
[----:B------:R-:W-:Y:S01]  /*5e00*/  FFMA.FTZ R43, R52, R43, R12 ;  /* 0x0000002b342b7223 */ /* 0x000fe2000001000c */
[----:B------:R-:W-:-:S02]  /*5e10*/  F2FP.BF16.F32.PACK_AB R14, R14, R49 ;  /* 0x000000310e0e723e */ /* 0x000fc400000010ff */
[----:B------:R-:W-:Y:S01]  /*5e20*/  F2FP.BF16.F32.PACK_AB R15, R48, R13 ;  /* 0x0000000d300f723e */ /* 0x000fe200000010ff */
[----:B------:R-:W-:Y:S01]  /*5e30*/  IMAD.MOV.U32 R13, RZ, RZ, R50 ;  /* 0x000000ffff0d7224 */ /* 0x000fe200078e0032 */
[----:B------:R-:W-:-:S07]  /*5e40*/  F2FP.BF16.F32.PACK_AB R12, R43, R44 ;  /* 0x0000002c2b0c723e */ /* 0x000fce00000010ff */
.L_x_505:
[----:B------:R-:W-:Y:S05]  /*5e50*/  BSYNC B2 ;  /* 0x0000000000027941 */ /* 0x000fea0003800000 */
.L_x_504:
[----:B----4-:R0:W-:Y:S02]  /*5e60*/  ST.E.128 desc[UR56][R46.64], R12 ;  /* 0x0000000c2e007985 */ /* 0x0101e4000c101d38 */
.L_x_503:
[----:B------:R-:W-:Y:S05]  /*5e70*/  BSYNC B1 ;  /* 0x0000000000017941 */ /* 0x000fea0003800000 */
.L_x_502:
[----:B------:R-:W-:Y:S01]  /*5e80*/  ISETP.NE.AND P3, PT, R101, RZ, PT ;  /* 0x000000ff6500720c */ /* 0x000fe20003f65270 */
[----:B------:R-:W-:-:S12]  /*5e90*/  BSSY B1, `(.L_x_506) ;  /* 0x0000037000017945 */ /* 0x000fd80003800000 */
[----:B------:R-:W-:Y:S05]  /*5ea0*/  @!P3 BRA `(.L_x_507) ;  /* 0x0000000000d4b947 */ /* 0x000fea0003800000 */
[----:B0---4-:R0:W4:Y:S01]  /*5eb0*/  LDS.128 R12, [R28+0x5000] ;  /* 0x005000001c0c7984 */ /* 0x0111220000000c00 */
[C---:B------:R-:W-:Y:S01]  /*5ec0*/  LEA R42, P3, R19.reuse, R118, 0x1 ;  /* 0x00000076132a7211 */ /* 0x040fe200078608ff */
[----:B------:R-:W-:Y:S03]  /*5ed0*/  BSSY B2, `(.L_x_508) ;  /* 0x0000031000027945 */ /* 0x000fe60003800000 */
[----:B-1----:R-:W-:Y:S02]  /*5ee0*/  LEA.HI.X R43, R19, R115, R165, 0x1, P3 ;  /* 0x00000073132b7211 */ /* 0x002fe400018f0ca5 */
[----:B------:R-:W-:-:S13]  /*5ef0*/  ISETP.GE.AND P3, PT, R172, R124, PT ;  /* 0x0000007cac00720c */ /* 0x000fda0003f66270 */
[----:B0-----:R-:W-:Y:S05]  /*5f00*/  @P3 BRA `(.L_x_509) ;  /* 0x0000000000b43947 */ /* 0x001fea0003800000 */
[----:B------:R-:W-:Y:S02]  /*5f10*/  SHF.R.U64 R45, R40, 0x10, R41 ;  /* 0x00000010282d7819 */ /* 0x000fe40000001229 */
[----:B------:R-:W-:Y:S01]  /*5f20*/  SHF.R.U64 R46, R38, 0x10, R39 ;  /* 0x00000010262e7819 */ /* 0x000fe20000001227 */
[----:B----4-:R-:W-:Y:S01]  /*5f30*/  IMAD.U32 R38, R14, 0x10000, RZ ;  /* 0x000100000e267824 */ /* 0x010fe200078e00ff */
[----:B------:R-:W-:Y:S02]  /*5f40*/  SHF.R.U32.HI R41, RZ, 0x10, R41 ;  /* 0x00000010ff297819 */ /* 0x000fe40000011629 */
[----:B------:R-:W-:Y:S02]  /*5f50*/  SHF.R.U32.HI R44, RZ, 0x10, R39 ;  /* 0x00000010ff2c7819 */ /* 0x000fe40000011627 */
[C---:B------:R-:W-:Y:S02]  /*5f60*/  PRMT R40, R144.reuse, 0x5410, R45 ;  /* 0x0000541090287816 */ /* 0x040fe4000000002d */
[----:B------:R-:W-:Y:S01]  /*5f70*/  PRMT R39, R137, 0x5410, R46 ;  /* 0x0000541089277816 */ /* 0x000fe2000000002e */
[----:B------:R-:W-:Y:S01]  /*5f80*/  IMAD.U32 R46, R13, 0x10000, RZ ;  /* 0x000100000d2e7824 */ /* 0x000fe200078e00ff */
[----:B------:R-:W-:-:S02]  /*5f90*/  PRMT R144, R144, 0x5432, R41 ;  /* 0x0000543290907816 */ /* 0x000fc40000000029 */
[----:B------:R-:W-:Y:S02]  /*5fa0*/  PRMT R137, R137, 0x5432, R44 ;  /* 0x0000543289897816 */ /* 0x000fe4000000002c */
[----:B---3--:R-:W-:Y:S02]  /*5fb0*/  LOP3.LUT R11, R14, 0xffff0000, RZ, 0xc0, !PT ;  /* 0xffff00000e0b7812 */ /* 0x008fe400078ec0ff */
[----:B------:R-:W-:Y:S01]  /*5fc0*/  LOP3.LUT R45, R13, 0xffff0000, RZ, 0xc0, !PT ;  /* 0xffff00000d2d7812 */ /* 0x000fe200078ec0ff */
[----:B------:R-:W-:Y:S01]  /*5fd0*/  IMAD.U32 R44, R137, 0x10000, RZ ;  /* 0x00010000892c7824 */ /* 0x000fe200078e00ff */
[----:B------:R-:W-:Y:S01]  /*5fe0*/  LOP3.LUT R48, R40, 0xffff0000, RZ, 0xc0, !PT ;  /* 0xffff000028307812 */ /* 0x000fe200078ec0ff */
[----:B------:R-:W-:Y:S01]  /*5ff0*/  IMAD.U32 R13, R12, 0x10000, RZ ;  /* 0x000100000c0d7824 */ /* 0x000fe200078e00ff */
[----:B------:R-:W-:Y:S01]  /*6000*/  SHF.L.U32 R41, R144, 0x10, RZ ;  /* 0x0000001090297819 */ /* 0x000fe200000006ff */
[----:B------:R-:W-:Y:S01]  /*6010*/  IMAD.U32 R40, R40, 0x10000, RZ ;  /* 0x0001000028287824 */ /* 0x000fe200078e00ff */
[----:B------:R-:W-:Y:S01]  /*6020*/  LOP3.LUT R47, R39, 0xffff0000, RZ, 0xc0, !PT ;  /* 0xffff0000272f7812 */ /* 0x000fe200078ec0ff */
[----:B------:R-:W-:Y:S01]  /*6030*/  FMUL.FTZ R49, R45, R48 ;  /* 0x000000302d317220 */ /* 0x000fe20000410000 */
[----:B------:R-:W-:Y:S01]  /*6040*/  LOP3.LUT R14, R15, 0xffff0000, RZ, 0xc0, !PT ;  /* 0xffff00000f0e7812 */ /* 0x000fe200078ec0ff */
[C---:B------:R-:W-:Y:S01]  /*6050*/  FMUL.FTZ R51, R11.reuse, R41 ;  /* 0x000000290b337220 */ /* 0x040fe20000410000 */
[----:B------:R-:W-:Y:S01]  /*6060*/  FMUL.FTZ R11, R11, R44 ;  /* 0x0000002c0b0b7220 */ /* 0x000fe20000410000 */
[-C--:B------:R-:W-:Y:S01]  /*6070*/  FMUL.FTZ R45, R45, R47.reuse ;  /* 0x0000002f2d2d7220 */ /* 0x080fe20000410000 */
[----:B------:R-:W-:Y:S01]  /*6080*/  LOP3.LUT R144, R144, 0xffff0000, RZ, 0xc0, !PT ;  /* 0xffff000090907812 */ /* 0x000fe200078ec0ff */
[----:B------:R-:W-:Y:S01]  /*6090*/  IMAD.U32 R39, R39, 0x10000, RZ ;  /* 0x0001000027277824 */ /* 0x000fe200078e00ff */
[----:B------:R-:W-:Y:S01]  /*60a0*/  LOP3.LUT R137, R137, 0xffff0000, RZ, 0xc0, !PT ;  /* 0xffff000089897812 */ /* 0x000fe200078ec0ff */
[----:B------:R-:W-:Y:S01]  /*60b0*/  FFMA.FTZ R47, R46, R47, -R49 ;  /* 0x0000002f2e2f7223 */ /* 0x000fe20000010831 */
[----:B------:R-:W-:Y:S01]  /*60c0*/  LOP3.LUT R12, R12, 0xffff0000, RZ, 0xc0, !PT ;  /* 0xffff00000c0c7812 */ /* 0x000fe200078ec0ff */
[----:B------:R-:W-:Y:S01]  /*60d0*/  FFMA.FTZ R46, R46, R48, R45 ;  /* 0x000000302e2e7223 */ /* 0x000fe2000001002d */
[C---:B------:R-:W-:Y:S01]  /*60e0*/  FFMA.FTZ R44, R38.reuse, R44, -R51 ;  /* 0x0000002c262c7223 */ /* 0x040fe20000010833 */
[----:B------:R-:W-:Y:S01]  /*60f0*/  FFMA.FTZ R41, R38, R41, R11 ;  /* 0x0000002926297223 */ /* 0x000fe2000001000b */
[C---:B------:R-:W-:Y:S01]  /*6100*/  FMUL.FTZ R38, R14.reuse, R144 ;  /* 0x000000900e267220 */ /* 0x040fe20000410000 */
[----:B------:R-:W-:Y:S01]  /*6110*/  FMUL.FTZ R45, R14, R137 ;  /* 0x000000890e2d7220 */ /* 0x000fe20000410000 */
[C---:B------:R-:W-:Y:S01]  /*6120*/  FMUL.FTZ R14, R12.reuse, R40 ;  /* 0x000000280c0e7220 */ /* 0x040fe20000410000 */
[-C--:B------:R-:W-:Y:S01]  /*6130*/  FMUL.FTZ R11, R12, R39.reuse ;  /* 0x000000270c0b7220 */ /* 0x080fe20000410000 */
[----:B------:R-:W-:Y:S01]  /*6140*/  IMAD.U32 R15, R15, 0x10000, RZ ;  /* 0x000100000f0f7824 */ /* 0x000fe200078e00ff */
[----:B------:R-:W-:Y:S01]  /*6150*/  F2FP.BF16.F32.PACK_AB R44, R41, R44 ;  /* 0x0000002c292c723e */ /* 0x000fe200000010ff */
        /* <DEDUP_REMOVED lines=8> */
.L_x_509:
[----:B------:R-:W-:Y:S05]  /*61e0*/  BSYNC B2 ;  /* 0x0000000000027941 */ /* 0x000fea0003800000 */
.L_x_508:
[----:B----4-:R0:W-:Y:S02]  /*61f0*/  ST.E.128 desc[UR56][R42.64], R12 ;  /* 0x0000000c2a007985 */ /* 0x0101e4000c101d38 */
.L_x_507:
[----:B------:R-:W-:Y:S05]  /*6200*/  BSYNC B1 ;  /* 0x0000000000017941 */ /* 0x000fea0003800000 */
.L_x_506:
        /* <DEDUP_REMOVED lines=9> */
[----:B------:R-:W-:Y:S01]  /*62a0*/  SHF.R.U64 R44, R34, 0x10, R35 ;  /* 0x00000010222c7819 */ /* 0x000fe20000001223 */
[----:B----4-:R-:W-:Y:S01]  /*62b0*/  IMAD.U32 R29, R14, 0x10000, RZ ;  /* 0x000100000e1d7824 */ /* 0x010fe200078e00ff */
[--C-:B------:R-:W-:Y:S02]  /*62c0*/  SHF.R.U64 R40, R36, 0x10, R37.reuse ;  /* 0x0000001024287819 */ /* 0x100fe40000001225 */
[----:B------:R-:W-:Y:S02]  /*62d0*/  SHF.R.U32.HI R34, RZ, 0x10, R37 ;  /* 0x00000010ff227819 */ /* 0x000fe40000011625 */
[----:B------:R-:W-:Y:S01]  /*62e0*/  SHF.R.U32.HI R42, RZ, 0x10, R35 ;  /* 0x00000010ff2a7819 */ /* 0x000fe20000011623 */
[----:B------:R-:W-:Y:S01]  /*62f0*/  IMAD.U32 R35, R13, 0x10000, RZ ;  /* 0x000100000d237824 */ /* 0x000fe200078e00ff */
[----:B------:R-:W-:Y:S01]  /*6300*/  LOP3.LUT R36, R14, 0xffff0000, RZ, 0xc0, !PT ;  /* 0xffff00000e247812 */ /* 0x000fe200078ec0ff */
[C---:B------:R-:W-:Y:S01]  /*6310*/  IMAD.U32 R14, R15.reuse, 0x10000, RZ ;  /* 0x000100000f0e7824 */ /* 0x040fe200078e00ff */
[----:B---3--:R-:W-:-:S02]  /*6320*/  LOP3.LUT R11, R15, 0xffff0000, RZ, 0xc0, !PT ;  /* 0xffff00000f0b7812 */ /* 0x008fc400078ec0ff */
[----:B------:R-:W-:Y:S02]  /*6330*/  PRMT R41, R135, 0x5410, R40 ;  /* 0x0000541087297816 */ /* 0x000fe40000000028 */
[----:B------:R-:W-:Y:S02]  /*6340*/  PRMT R15, R117, 0x5410, R44 ;  /* 0x00005410750f7816 */ /* 0x000fe4000000002c */
[----:B------:R-:W-:Y:S02]  /*6350*/  PRMT R135, R135, 0x5432, R34 ;  /* 0x0000543287877816 */ /* 0x000fe40000000022 */
[----:B------:R-:W-:Y:S02]  /*6360*/  PRMT R117, R117, 0x5432, R42 ;  /* 0x0000543275757816 */ /* 0x000fe4000000002a */
[----:B------:R-:W-:Y:S01]  /*6370*/  LOP3.LUT R34, R13, 0xffff0000, RZ, 0xc0, !PT ;  /* 0xffff00000d227812 */ /* 0x000fe200078ec0ff */
[----:B------:R-:W-:Y:S01]  /*6380*/  IMAD.U32 R43, R135, 0x10000, RZ ;  /* 0x00010000872b7824 */ /* 0x000fe200078e00ff */
[----:B------:R-:W-:Y:S01]  /*6390*/  LOP3.LUT R42, R41, 0xffff0000, RZ, 0xc0, !PT ;  /* 0xffff0000292a7812 */ /* 0x000fe200078ec0ff */
[----:B------:R-:W-:Y:S01]  /*63a0*/  IMAD.U32 R40, R117, 0x10000, RZ ;  /* 0x0001000075287824 */ /* 0x000fe200078e00ff */
[----:B------:R-:W-:Y:S01]  /*63b0*/  LOP3.LUT R37, R15, 0xffff0000, RZ, 0xc0, !PT ;  /* 0xffff00000f257812 */ /* 0x000fe200078ec0ff */
[----:B------:R-:W-:Y:S01]  /*63c0*/  FMUL.FTZ R46, R36, R43 ;  /* 0x0000002b242e7220 */ /* 0x000fe20000410000 */
[----:B------:R-:W-:-:S02]  /*63d0*/  IMAD.U32 R41, R41, 0x10000, RZ ;  /* 0x0001000029297824 */ /* 0x000fc400078e00ff */
[----:B------:R-:W-:Y:S01]  /*63e0*/  FMUL.FTZ R44, R34, R42 ;  /* 0x0000002a222c7220 */ /* 0x000fe20000410000 */
[-C--:B------:R-:W-:Y:S01]  /*63f0*/  FMUL.FTZ R36, R36, R40.reuse ;  /* 0x0000002824247220 */ /* 0x080fe20000410000 */
[----:B------:R-:W-:Y:S01]  /*6400*/  FMUL.FTZ R45, R34, R37 ;  /* 0x00000025222d7220 */ /* 0x000fe20000410000 */
[C---:B------:R-:W-:Y:S01]  /*6410*/  LOP3.LUT R34, R12.reuse, 0xffff0000, RZ, 0xc0, !PT ;  /* 0xffff00000c227812 */ /* 0x040fe200078ec0ff */
[----:B------:R-:W-:Y:S01]  /*6420*/  FFMA.FTZ R46, R29, R40, -R46 ;  /* 0x000000281d2e7223 */ /* 0x000fe2000001082e */
[----:B------:R-:W-:Y:S01]  /*6430*/  SHF.L.U32 R15, R15, 0x10, RZ ;  /* 0x000000100f0f7819 */ /* 0x000fe200000006ff */
[----:B------:R-:W-:Y:S01]  /*6440*/  IMAD.U32 R13, R12, 0x10000, RZ ;  /* 0x000100000c0d7824 */ /* 0x000fe200078e00ff */
[----:B------:R-:W-:Y:S01]  /*6450*/  LOP3.LUT R135, R135, 0xffff0000, RZ, 0xc0, !PT ;  /* 0xffff000087877812 */ /* 0x000fe200078ec0ff */
[----:B------:R-:W-:Y:S01]  /*6460*/  FFMA.FTZ R29, R29, R43, R36 ;  /* 0x0000002b1d1d7223 */ /* 0x000fe20000010024 */
[----:B------:R-:W-:Y:S01]  /*6470*/  LOP3.LUT R117, R117, 0xffff0000, RZ, 0xc0, !PT ;  /* 0xffff000075757812 */ /* 0x000fe200078ec0ff */
[C---:B------:R-:W-:Y:S01]  /*6480*/  FFMA.FTZ R12, R35.reuse, R37, -R44 ;  /* 0x00000025230c7223 */ /* 0x040fe2000001082c */
[C---:B------:R-:W-:Y:S01]  /*6490*/  FMUL.FTZ R36, R34.reuse, R41 ;  /* 0x0000002922247220 */ /* 0x040fe20000410000 */
[----:B------:R-:W-:Y:S01]  /*64a0*/  FFMA.FTZ R35, R35, R42, R45 ;  /* 0x0000002a23237223 */ /* 0x000fe2000001002d */
[----:B------:R-:W-:Y:S01]  /*64b0*/  FMUL.FTZ R34, R34, R15 ;  /* 0x0000000f22227220 */ /* 0x000fe20000410000 */
[C---:B------:R-:W-:Y:S01]  /*64c0*/  FMUL.FTZ R37, R11.reuse, R135 ;  /* 0x000000870b257220 */ /* 0x040fe20000410000 */
[----:B------:R-:W-:Y:S01]  /*64d0*/  FMUL.FTZ R40, R11, R117 ;  /* 0x000000750b287220 */ /* 0x000fe20000410000 */
[C---:B------:R-:W-:Y:S01]  /*64e0*/  FFMA.FTZ R36, R13.reuse, R15, -R36 ;  /* 0x0000000f0d247223 */ /* 0x040fe20000010824 */
[----:B------:R-:W-:Y:S01]  /*64f0*/  FFMA.FTZ R13, R13, R41, R34 ;  /* 0x000000290d0d7223 */ /* 0x000fe20000010022 */
[C---:B------:R-:W-:Y:S01]  /*6500*/  FFMA.FTZ R37, R14.reuse, R117, -R37 ;  /* 0x000000750e257223 */ /* 0x040fe20000010825 */
[----:B------:R-:W-:Y:S01]  /*6510*/  FFMA.FTZ R40, R14, R135, R40 ;  /* 0x000000870e287223 */ /* 0x000fe20000010028 */
[----:B------:R-:W-:-:S02]  /*6520*/  F2FP.BF16.F32.PACK_AB R35, R35, R12 ;  /* 0x0000000c2323723e */ /* 0x000fc400000010ff */
[----:B------:R-:W-:Y:S02]  /*6530*/  F2FP.BF16.F32.PACK_AB R12, R13, R36 ;  /* 0x000000240d0c723e */ /* 0x000fe400000010ff */
[----:B------:R-:W-:Y:S01]  /*6540*/  F2FP.BF16.F32.PACK_AB R15, R40, R37 ;  /* 0x00000025280f723e */ /* 0x000fe200000010ff */
[----:B------:R-:W-:Y:S01]  /*6550*/  IMAD.MOV.U32 R13, RZ, RZ, R35 ;  /* 0x000000ffff0d7224 */ /* 0x000fe200078e0023 */
[----:B------:R-:W-:-:S07]  /*6560*/  F2FP.BF16.F32.PACK_AB R14, R29, R46 ;  /* 0x0000002e1d0e723e */ /* 0x000fce00000010ff */
.L_x_513:
[----:B------:R-:W-:Y:S05]  /*6570*/  BSYNC B2 ;  /* 0x0000000000027941 */ /* 0x000fea0003800000 */
.L_x_512:
[----:B----4-:R0:W-:Y:S02]  /*6580*/  ST.E.128 desc[UR56][R38.64], R12 ;  /* 0x0000000c26007985 */ /* 0x0101e4000c101d38 */
.L_x_511:
[----:B------:R-:W-:Y:S05]  /*6590*/  BSYNC B1 ;  /* 0x0000000000017941 */ /* 0x000fea0003800000 */
.L_x_510:
[----:B------:R-:W-:-:S13]  /*65a0*/  ISETP.NE.AND P3, PT, R87, RZ, PT ;  /* 0x000000ff5700720c */ /* 0x000fda0003f65270 */
[----:B------:R-:W-:Y:S05]  /*65b0*/  @!P3 BRA `(.L_x_493) ;  /* 0x0000004400e8b947 */ /* 0x000fea0003800000 */
[----:B0---4-:R0:W4:Y:S01]  /*65c0*/  LDS.128 R12, [R28+0x8000] ;  /* 0x008000001c0c7984 */ /* 0x0111220000000c00 */
[C---:B------:R-:W-:Y:S01]  /*65d0*/  LEA R34, P3, R23.reuse, R118, 0x1 ;  /* 0x0000007617227211 */ /* 0x040fe200078608ff */
[----:B------:R-:W-:Y:S03]  /*65e0*/  BSSY B1, `(.L_x_514) ;  /* 0x0000031000017945 */ /* 0x000fe60003800000 */
[----:B-1----:R-:W-:Y:S02]  /*65f0*/  LEA.HI.X R35, R23, R115, R175, 0x1, P3 ;  /* 0x0000007317237211 */ /* 0x002fe400018f0caf */
[----:B------:R-:W-:-:S13]  /*6600*/  ISETP.GE.AND P3, PT, R173, R124, PT ;  /* 0x0000007cad00720c */ /* 0x000fda0003f66270 */
[----:B0-----:R-:W-:Y:S05]  /*6610*/  @P3 BRA `(.L_x_515) ;  /* 0x0000000000b43947 */ /* 0x001fea0003800000 */
[--C-:B------:R-:W-:Y:S01]  /*6620*/  SHF.R.U64 R38, R30, 0x10, R31.reuse ;  /* 0x000000101e267819 */ /* 0x100fe2000000121f */
[----:B----4-:R-:W-:Y:S01]  /*6630*/  IMAD.U32 R28, R14, 0x10000, RZ ;  /* 0x000100000e1c7824 */ /* 0x010fe200078e00ff */
[----:B------:R-:W-:Y:S02]  /*6640*/  SHF.R.U32.HI R36, RZ, 0x10, R31 ;  /* 0x00000010ff247819 */ /* 0x000fe4000001161f */
[----:B---3--:R-:W-:Y:S02]  /*6650*/  SHF.R.U64 R11, R32, 0x10, R33 ;  /* 0x00000010200b7819 */ /* 0x008fe40000001221 */
[C---:B------:R-:W-:Y:S02]  /*6660*/  PRMT R31, R79.reuse, 0x5410, R38 ;  /* 0x000054104f1f7816 */ /* 0x040fe40000000026 */
[----:B------:R-:W-:Y:S02]  /*6670*/  PRMT R79, R79, 0x5432, R36 ;  /* 0x000054324f4f7816 */ /* 0x000fe40000000024 */
[----:B------:R-:W-:Y:S01]  /*6680*/  PRMT R36, R116, 0x5410, R11 ;  /* 0x0000541074247816 */ /* 0x000fe2000000000b */
[----:B------:R-:W-:Y:S01]  /*6690*/  IMAD.U32 R11, R12, 0x10000, RZ ;  /* 0x000100000c0b7824 */ /* 0x000fe200078e00ff */
[----:B------:R-:W-:-:S02]  /*66a0*/  SHF.R.U32.HI R33, RZ, 0x10, R33 ;  /* 0x00000010ff217819 */ /* 0x000fc40000011621 */
[----:B------:R-:W-:Y:S01]  /*66b0*/  LOP3.LUT R29, R14, 0xffff0000, RZ, 0xc0, !PT ;  /* 0xffff00000e1d7812 */ /* 0x000fe200078ec0ff */
[C---:B------:R-:W-:Y:S01]  /*66c0*/  IMAD.U32 R14, R15.reuse, 0x10000, RZ ;  /* 0x000100000f0e7824 */ /* 0x040fe200078e00ff */
[----:B------:R-:W-:Y:S01]  /*66d0*/  LOP3.LUT R30, R15, 0xffff0000, RZ, 0xc0, !PT ;  /* 0xffff00000f1e7812 */ /* 0x000fe200078ec0ff */
[C---:B------:R-:W-:Y:S01]  /*66e0*/  IMAD.U32 R15, R13.reuse, 0x10000, RZ ;  /* 0x000100000d0f7824 */ /* 0x040fe200078e00ff */
[----:B------:R-:W-:Y:S02]  /*66f0*/  LOP3.LUT R13, R13, 0xffff0000, RZ, 0xc0, !PT ;  /* 0xffff00000d0d7812 */ /* 0x000fe400078ec0ff */
[C---:B------:R-:W-:Y:S01]  /*6700*/  LOP3.LUT R38, R36.reuse, 0xffff0000, RZ, 0xc0, !PT ;  /* 0xffff000024267812 */ /* 0x040fe200078ec0ff */
[----:B------:R-:W-:Y:S01]  /*6710*/  IMAD.U32 R36, R36, 0x10000, RZ ;  /* 0x0001000024247824 */ /* 0x000fe200078e00ff */
[----:B------:R-:W-:Y:S01]  /*6720*/  PRMT R116, R116, 0x5432, R33 ;  /* 0x0000543274747816 */ /* 0x000fe20000000021 */
[----:B------:R-:W-:Y:S01]  /*6730*/  IMAD.U32 R33, R79, 0x10000, RZ ;  /* 0x000100004f217824 */ /* 0x000fe200078e00ff */
[----:B------:R-:W-:Y:S01]  /*6740*/  LOP3.LUT R32, R31, 0xffff0000, RZ, 0xc0, !PT ;  /* 0xffff00001f207812 */ /* 0x000fe200078ec0ff */
[----:B------:R-:W-:Y:S01]  /*6750*/  FMUL.FTZ R40, R13, R38 ;  /* 0x000000260d287220 */ /* 0x000fe20000410000 */
[----:B------:R-:W-:Y:S01]  /*6760*/  LOP3.LUT R79, R79, 0xffff0000, RZ, 0xc0, !PT ;  /* 0xffff00004f4f7812 */ /* 0x000fe200078ec0ff */
[----:B------:R-:W-:Y:S01]  /*6770*/  IMAD.U32 R37, R116, 0x10000, RZ ;  /* 0x0001000074257824 */ /* 0x000fe200078e00ff */
[----:B------:R-:W-:Y:S01]  /*6780*/  LOP3.LUT R12, R12, 0xffff0000, RZ, 0xc0, !PT ;  /* 0xffff00000c0c7812 */ /* 0x000fe200078ec0ff */
[-C--:B------:R-:W-:Y:S01]  /*6790*/  FMUL.FTZ R13, R13, R32.reuse ;  /* 0x000000200d0d7220 */ /* 0x080fe20000410000 */
[----:B------:R-:W-:Y:S01]  /*67a0*/  FFMA.FTZ R40, R15, R32, -R40 ;  /* 0x000000200f287223 */ /* 0x000fe20000010828 */
[C---:B------:R-:W-:Y:S01]  /*67b0*/  FMUL.FTZ R41, R29.reuse, R37 ;  /* 0x000000251d297220 */ /* 0x040fe20000410000 */
[----:B------:R-:W-:Y:S01]  /*67c0*/  FMUL.FTZ R29, R29, R33 ;  /* 0x000000211d1d7220 */ /* 0x000fe20000410000 */
[----:B------:R-:W-:Y:S01]  /*67d0*/  FFMA.FTZ R39, R15, R38, R13 ;  /* 0x000000260f277223 */ /* 0x000fe2000001000d */
[----:B------:R-:W-:Y:S01]  /*67e0*/  LOP3.LUT R13, R116, 0xffff0000, RZ, 0xc0, !PT ;  /* 0xffff0000740d7812 */ /* 0x000fe200078ec0ff */
[----:B------:R-:W-:-:S02]  /*67f0*/  IMAD.U32 R31, R31, 0x10000, RZ ;  /* 0x000100001f1f7824 */ /* 0x000fc400078e00ff */
[C---:B------:R-:W-:Y:S01]  /*6800*/  FFMA.FTZ R32, R28.reuse, R37, R29 ;  /* 0x000000251c207223 */ /* 0x040fe2000001001d */
[----:B------:R-:W-:Y:S01]  /*6810*/  FFMA.FTZ R41, R28, R33, -R41 ;  /* 0x000000211c297223 */ /* 0x000fe20000010829 */
[-C--:B------:R-:W-:Y:S01]  /*6820*/  FMUL.FTZ R28, R12, R36.reuse ;  /* 0x000000240c1c7220 */ /* 0x080fe20000410000 */
[C---:B------:R-:W-:Y:S01]  /*6830*/  FMUL.FTZ R29, R30.reuse, R13 ;  /* 0x0000000d1e1d7220 */ /* 0x040fe20000410000 */
[----:B------:R-:W-:Y:S01]  /*6840*/  FMUL.FTZ R30, R30, R79 ;  /* 0x0000004f1e1e7220 */ /* 0x000fe20000410000 */
[-C--:B------:R-:W-:Y:S01]  /*6850*/  FMUL.FTZ R15, R12, R31.reuse ;  /* 0x0000001f0c0f7220 */ /* 0x080fe20000410000 */
[C---:B------:R-:W-:Y:S01]  /*6860*/  FFMA.FTZ R28, R11.reuse, R31, -R28 ;  /* 0x0000001f0b1c7223 */ /* 0x040fe2000001081c */
[C---:B------:R-:W-:Y:S01]  /*6870*/  FFMA.FTZ R29, R14.reuse, R79, -R29 ;  /* 0x0000004f0e1d7223 */ /* 0x040fe2000001081d */
[----:B------:R-:W-:Y:S01]  /*6880*/  FFMA.FTZ R30, R14, R13, R30 ;  /* 0x0000000d0e1e7223 */ /* 0x000fe2000001001e */
[----:B------:R-:W-:Y:S01]  /*6890*/  FFMA.FTZ R15, R11, R36, R15 ;  /* 0x000000240b0f7223 */ /* 0x000fe2000001000f */
[----:B------:R-:W-:-:S02]  /*68a0*/  F2FP.BF16.F32.PACK_AB R13, R39, R40 ;  /* 0x00000028270d723e */ /* 0x000fc400000010ff */
[----:B------:R-:W-:Y:S02]  /*68b0*/  F2FP.BF16.F32.PACK_AB R14, R32, R41 ;  /* 0x00000029200e723e */ /* 0x000fe400000010ff */
[----:B------:R-:W-:Y:S02]  /*68c0*/  F2FP.BF16.F32.PACK_AB R29, R30, R29 ;  /* 0x0000001d1e1d723e */ /* 0x000fe400000010ff */
[----:B------:R-:W-:-:S03]  /*68d0*/  F2FP.BF16.F32.PACK_AB R12, R15, R28 ;  /* 0x0000001c0f0c723e */ /* 0x000fc600000010ff */
[----:B------:R-:W-:-:S07]  /*68e0*/  IMAD.MOV.U32 R15, RZ, RZ, R29 ;  /* 0x000000ffff0f7224 */ /* 0x000fce00078e001d */
.L_x_515:
[----:B------:R-:W-:Y:S05]  /*68f0*/  BSYNC B1 ;  /* 0x0000000000017941 */ /* 0x000fea0003800000 */
.L_x_514:
[----:B----4-:R0:W-:Y:S01]  /*6900*/  ST.E.128 desc[UR56][R34.64], R12 ;  /* 0x0000000c22007985 */ /* 0x0101e2000c101d38 */
[----:B------:R-:W-:Y:S05]  /*6910*/  BRA `(.L_x_493) ;  /* 0x0000004400107947 */ /* 0x000fea0003800000 */
.L_x_459:
        /* <DEDUP_REMOVED lines=20> */
[----:B------:R-:W-:Y:S01]  /*6a60*/  CS2R R50, SRZ ;  /* 0x0000000000327805 */ /* 0x000fe2000001ff00 */
[----:B------:R-:W-:Y:S01]  /*6a70*/  IMAD.X R29, R11, 0x1, R104, P2 ;  /* 0x000000010b1d7824 */ /* 0x000fe200010e0668 */
[----:B------:R-:W-:Y:S02]  /*6a80*/  LEA R52, P2, R28, UR4, 0x1 ;  /* 0x000000041c347c11 */ /* 0x000fe4000f8408ff */
[----:B------:R-:W-:-:S02]  /*6a90*/  CS2R R48, SRZ ;  /* 0x0000000000307805 */ /* 0x000fc4000001ff00 */
[----:B------:R-:W-:Y:S01]  /*6aa0*/  LEA.HI.X R53, R28, UR5, R29, 0x1, P2 ;  /* 0x000000051c357c11 */ /* 0x000fe200090f0c1d */
[----:B------:R-:W-:Y:S01]  /*6ab0*/  ULDC.64 UR4, c[0x0][0x400] ;  /* 0x0001000000047ab9 */ /* 0x000fe20000000a00 */
[----:B------:R-:W-:-:S04]  /*6ac0*/  IADD3 R28, P2, R90, R12, RZ ;  /* 0x0000000c5a1c7210 */ /* 0x000fc80007f5e0ff */
[----:B------:R-:W-:Y:S02]  /*6ad0*/  IADD3.X R29, R78, R103, RZ, P2, !PT ;  /* 0x000000674e1d7210 */ /* 0x000fe400017fe4ff */
[----:B------:R-:W-:-:S04]  /*6ae0*/  LEA R56, P2, R28, UR4, 0x1 ;  /* 0x000000041c387c11 */ /* 0x000fc8000f8408ff */
[----:B------:R-:W-:Y:S02]  /*6af0*/  LEA.HI.X R57, R28, UR5, R29, 0x1, P2 ;  /* 0x000000051c397c11 */ /* 0x000fe400090f0c1d */
[----:B------:R-:W-:Y:S02]  /*6b00*/  ISETP.GE.AND P2, PT, R16, R124, PT ;  /* 0x0000007c1000720c */ /* 0x000fe40003f46270 */
[----:B------:R-:W-:Y:S02]  /*6b10*/  CS2R R34, SRZ ;  /* 0x0000000000227805 */ /* 0x000fe4000001ff00 */
[----:B------:R-:W-:Y:S02]  /*6b20*/  CS2R R32, SRZ ;  /* 0x0000000000207805 */ /* 0x000fe4000001ff00 */
[----:B------:R-:W-:Y:S02]  /*6b30*/  CS2R R46, SRZ ;  /* 0x00000000002e7805 */ /* 0x000fe4000001ff00 */
[----:B------:R-:W-:-:S05]  /*6b40*/  CS2R R44, SRZ ;  /* 0x00000000002c7805 */ /* 0x000fca000001ff00 */
[----:B------:R0:W5:Y:S04]  /*6b50*/  @!P2 LDG.E.128 R36, desc[UR56][R52.64] ;  /* 0x000000383424a981 */ /* 0x000168000c1e1d00 */
[----:B------:R0:W5:Y:S01]  /*6b60*/  @!P2 LDG.E.128 R48, desc[UR56][R56.64] ;  /* 0x000000383830a981 */ /* 0x000162000c1e1d00 */
[----:B------:R-:W-:Y:S02]  /*6b70*/  ISETP.GE.AND P2, PT, R0, R124, PT ;  /* 0x0000007c0000720c */ /* 0x000fe40003f46270 */
[----:B------:R-:W-:Y:S02]  /*6b80*/  CS2R R30, SRZ ;  /* 0x00000000001e7805 */ /* 0x000fe4000001ff00 */
[----:B------:R-:W-:Y:S02]  /*6b90*/  CS2R R28, SRZ ;  /* 0x00000000001c7805 */ /* 0x000fe4000001ff00 */
[----:B------:R-:W-:-:S02]  /*6ba0*/  CS2R R42, SRZ ;  /* 0x00000000002a7805 */ /* 0x000fc4000001ff00 */
[----:B------:R-:W-:-:S05]  /*6bb0*/  CS2R R40, SRZ ;  /* 0x0000000000287805 */ /* 0x000fca000001ff00 */
[----:B------:R0:W5:Y:S04]  /*6bc0*/  @!P2 LDG.E.128 R32, desc[UR56][R52.64+0x40] ;  /* 0x000040383420a981 */ /* 0x000168000c1e1d00 */
[----:B------:R0:W5:Y:S01]  /*6bd0*/  @!P2 LDG.E.128 R44, desc[UR56][R56.64+0x40] ;  /* 0x00004038382ca981 */ /* 0x000162000c1e1d00 */
[----:B------:R-:W-:-:S13]  /*6be0*/  ISETP.GE.AND P2, PT, R3, R124, PT ;  /* 0x0000007c0300720c */ /* 0x000fda0003f46270 */
[----:B------:R0:W5:Y:S04]  /*6bf0*/  @!P2 LDG.E.128 R28, desc[UR56][R52.64+0x80] ;  /* 0x00008038341ca981 */ /* 0x000168000c1e1d00 */
[----:B------:R0:W5:Y:S02]  /*6c00*/  @!P2 LDG.E.128 R40, desc[UR56][R56.64+0x80] ;  /* 0x000080383828a981 */ /* 0x000164000c1e1d00 */
.L_x_517:
[----:B------:R-:W-:Y:S05]  /*6c10*/  BSYNC B1 ;  /* 0x0000000000017941 */ /* 0x000fea0003800000 */
.L_x_516:
        /* <DEDUP_REMOVED lines=20> */
[----:B------:R-:W-:Y:S02]  /*6d60*/  CS2R R74, SRZ ;  /* 0x00000000004a7805 */ /* 0x000fe4000001ff00 */
[----:B------:R-:W-:-:S02]  /*6d70*/  IADD3 R13, P2, P5, R90, R12, R110 ;  /* 0x0000000c5a0d7210 */ /* 0x000fc40007d5e06e */
[----:B------:R-:W-:Y:S02]  /*6d80*/  CS2R R72, SRZ ;  /* 0x0000000000487805 */ /* 0x000fe4000001ff00 */
        /* <DEDUP_REMOVED lines=23> */
.L_x_519:
[----:B------:R-:W-:Y:S05]  /*6f00*/  BSYNC B1 ;  /* 0x0000000000017941 */ /* 0x000fea0003800000 */
.L_x_518:
        /* <DEDUP_REMOVED lines=11> */
[----:B------:R0:W-:Y:S01]  /*6fc0*/  STL.S16 [R1+0x42], R12 ;  /* 0x0000420c01007387 */ /* 0x0001e20000100600 */
[----:B------:R-:W-:-:S03]  /*6fd0*/  IMAD.MOV.U32 R14, RZ, RZ, R39 ;  /* 0x000000ffff0e7224 */ /* 0x000fc600078e0027 */
[----:B------:R1:W-:Y:S01]  /*6fe0*/  STL.S16 [R1+0x40], R11 ;  /* 0x0000400b01007387 */ /* 0x0003e20000100600 */
[----:B------:R-:W-:Y:S02]  /*6ff0*/  PRMT R156, R156, 0x5410, R13 ;  /* 0x000054109c9c7816 */ /* 0x000fe4000000000d */
[----:B------:R-:W-:Y:S01]  /*7000*/  PRMT R157, R157, 0x5410, R14 ;  /* 0x000054109d9d7816 */ /* 0x000fe2000000000e */
[----:B0-----:R-:W-:Y:S02]  /*7010*/  IMAD.MOV.U32 R12, RZ, RZ, R33 ;  /* 0x000000ffff0c7224 */ /* 0x001fe400078e0021 */
[----:B-1----:R-:W-:-:S05]  /*7020*/  IMAD.MOV.U32 R11, RZ, RZ, R32 ;  /* 0x000000ffff0b7224 */ /* 0x002fca00078e0020 */
[----:B------:R0:W-:Y:S04]  /*7030*/  STL.S16 [R1+0x5a], R11 ;  /* 0x00005a0b01007387 */ /* 0x0001e80000100600 */
[----:B------:R1:W-:Y:S01]  /*7040*/  STL.S16 [R1+0x58], R12 ;  /* 0x0000580c01007387 */ /* 0x0003e20000100600 */
[----:B0-----:R-:W-:Y:S01]  /*7050*/  MOV R11, R36 ;  /* 0x00000024000b7202 */ /* 0x001fe20000000f00 */
[----:B-1----:R-:W-:-:S05]  /*7060*/  IMAD.MOV.U32 R12, RZ, RZ, R37 ;  /* 0x000000ffff0c7224 */ /* 0x002fca00078e0025 */
        /* <DEDUP_REMOVED lines=8> */
[----:B------:R-:W-:-:S03]  /*70f0*/  IMAD.MOV.U32 R12, RZ, RZ, R47 ;  /* 0x000000ffff0c7224 */ /* 0x000fc600078e002f */
[----:B------:R0:W-:Y:S04]  /*7100*/  STL.S16 [R1+0x54], R11 ;  /* 0x0000540b01007387 */ /* 0x0001e80000100600 */
[----:B------:R1:W-:Y:S01]  /*7110*/  STL.S16 [R1+0x56], R12 ;  /* 0x0000560c01007387 */ /* 0x0003e20000100600 */
[----:B0-----:R-:W-:Y:S02]  /*7120*/  IMAD.MOV.U32 R11, RZ, RZ, R44 ;  /* 0x000000ffff0b7224 */ /* 0x001fe400078e002c */
[----:B-1----:R-:W-:-:S03]  /*7130*/  IMAD.MOV.U32 R12, RZ, RZ, R45 ;  /* 0x000000ffff0c7224 */ /* 0x002fc600078e002d */
[----:B------:R0:W-:Y:S04]  /*7140*/  STL.S16 [R1+0x5c], R11 ;  /* 0x00005c0b01007387 */ /* 0x0001e80000100600 */
[----:B------:R1:W-:Y:S01]  /*7150*/  STL.S16 [R1+0x5e], R12 ;  /* 0x00005e0c01007387 */ /* 0x0003e20000100600 */
[----:B0-----:R-:W-:Y:S02]  /*7160*/  IMAD.MOV.U32 R11, RZ, RZ, R50 ;  /* 0x000000ffff0b7224 */ /* 0x001fe400078e0032 */
[----:B-1----:R-:W-:-:S03]  /*7170*/  IMAD.MOV.U32 R12, RZ, RZ, R51 ;  /* 0x000000ffff0c7224 */ /* 0x002fc600078e0033 */
[----:B------:R-:W-:Y:S02]  /*7180*/  PRMT R158, R158, 0x5410, R11 ;  /* 0x000054109e9e7816 */ /* 0x000fe4000000000b */
[----:B------:R-:W-:Y:S02]  /*7190*/  MOV R11, R48 ;  /* 0x00000030000b7202 */ /* 0x000fe40000000f00 */
        /* <DEDUP_REMOVED lines=36> */
[----:B------:R-:W-:-:S04]  /*73e0*/  PRMT R150, R12, 0x7610, R150 ;  /* 0x000076100c967816 */ /* 0x000fc80000000096 */
[----:B------:R-:W-:Y:S01]  /*73f0*/  PRMT R149, R11, 0x7610, R149 ;  /* 0x000076100b957816 */ /* 0x000fe20000000095 */
[----:B------:R-:W-:-:S05]  /*7400*/  IMAD.MOV.U32 R11, RZ, RZ, R69 ;  /* 0x000000ffff0b7224 */ /* 0x000fca00078e0045 */
[----:B------:R-:W-:Y:S01]  /*7410*/  PRMT R152, R152, 0x5410, R11 ;  /* 0x0000541098987816 */ /* 0x000fe2000000000b */
[----:B------:R-:W-:-:S05]  /*7420*/  IMAD.MOV.U32 R11, RZ, RZ, R74 ;  /* 0x000000ffff0b7224 */ /* 0x000fca00078e004a */
[----:B------:R-:W-:Y:S01]  /*7430*/  PRMT R193, R11, 0x7610, R193 ;  /* 0x000076100bc17816 */ /* 0x000fe200000000c1 */
[----:B------:R-:W-:-:S05]  /*7440*/  IMAD.MOV.U32 R11, RZ, RZ, R75 ;  /* 0x000000ffff0b7224 */ /* 0x000fca00078e004b */
[----:B------:R-:W-:Y:S02]  /*7450*/  PRMT R193, R193, 0x5410, R11 ;  /* 0x00005410c1c17816 */ /* 0x000fe4000000000b */
[----:B------:R-:W-:-:S04]  /*7460*/  MOV R11, R72 ;  /* 0x00000048000b7202 */ /* 0x000fc80000000f00 */
[----:B------:R-:W-:Y:S01]  /*7470*/  PRMT R194, R11, 0x7610, R194 ;  /* 0x000076100bc27816 */ /* 0x000fe200000000c2 */
[----:B------:R-:W-:-:S05]  /*7480*/  IMAD.MOV.U32 R11, RZ, RZ, R73 ;  /* 0x000000ffff0b7224 */ /* 0x000fca00078e0049 */
[----:B------:R-:W-:Y:S01]  /*7490*/  PRMT R194, R194, 0x5410, R11 ;  /* 0x00005410c2c27816 */ /* 0x000fe2000000000b */
[----:B------:R-:W-:Y:S06]  /*74a0*/  @!P2 BRA `(.L_x_520) ;  /* 0x000000000004a947 */ /* 0x000fec0003800000 */
[----:B------:R-:W-:Y:S01]  /*74b0*/  BPT.TRAP 0x1 ;  /* 0x000000040000795c */ /* 0x000fe20000300000 */
.L_x_520:
[----:B------:R-:W-:Y:S01]  /*74c0*/  IMAD R85, R18, 0x8, R2 ;  /* 0x0000000812557824 */ /* 0x000fe200078e0202 */
[----:B------:R-:W-:Y:S01]  /*74d0*/  SHF.L.U32 R86, R167, 0x1f, RZ ;  /* 0x0000001fa7567819 */ /* 0x000fe200000006ff */
[----:B------:R-:W-:Y:S03]  /*74e0*/  BSSY B1, `(.L_x_521) ;  /* 0x0000003000017945 */ /* 0x000fe60003800000 */
[----:B------:R-:W0:Y:S02]  /*74f0*/  SYNCS.PHASECHK.TRANS64.TRYWAIT P5, [R85+URZ+0x2a890], R86 ;  /* 0x02a89056550075a7 */ /* 0x000e2400080a017f */
[----:B0-----:R-:W-:Y:S05]  /*7500*/  @!P5 BRA `(.L_x_522) ;  /* 0x000001a00080d947 */ /* 0x001fea0003800000 */
.L_x_800:
[----:B------:R-:W-:Y:S05]  /*7510*/  BSYNC B1 ;  /* 0x0000000000017941 */ /* 0x000fea0003800000 */
.L_x_521:
[----:B------:R-:W1:Y:S01]  /*7520*/  LDC R135, c[0x0][0x2f4] ;  /* 0x0000bd00ff877b82 */ /* 0x000e620000000800 */
[----:B------:R-:W-:Y:S01]  /*7530*/  UMOV UR4, 0xffffffff ;  /* 0xffffffff00047882 */ /* 0x000fe20000000000 */
[----:B-1----:R-:W-:Y:S02]  /*7540*/  IMAD.IADD R137, R135, 0x1, -R125 ;  /* 0x0000000187897824 */ /* 0x002fe400078e0a7d */
[----:B------:R-:W-:Y:S05]  /*7550*/  BRA.DIV UR4, `(.L_x_523) ;  /* 0x000001a204807947 */ /* 0x000fea000b800000 */
[----:B------:R1:W2:Y:S04]  /*7560*/  SHFL.IDX PT, R117, R115, RZ, 0x1c1f ;  /* 0x001c1fff73757589 */ /* 0x0002a800000e0000 */
[----:B------:R1:W3:Y:S02]  /*7570*/  SHFL.IDX PT, R11, R118, RZ, 0x1c1f ;  /* 0x001c1fff760b7589 */ /* 0x0002e400000e0000 */
.L_x_804:
[----:B------:R-:W-:Y:S04]  /*7580*/  BSSY B1, `(.L_x_524) ;  /* 0x0000185000017945 */ /* 0x000fe80003800000 */
[----:B------:R-:W-:Y:S05]  /*7590*/  @P3 BRA `(.L_x_525) ;  /* 0x00000018000c3947 */ /* 0x000fea0003800000 */
[----:B------:R-:W-:Y:S01]  /*75a0*/  ISETP.NE.AND P3, PT, R9, RZ, PT ;  /* 0x000000ff0900720c */ /* 0x000fe20003f65270 */
[----:B------:R-:W-:Y:S01]  /*75b0*/  BSSY B2, `(.L_x_526) ;  /* 0x000007d000027945 */ /* 0x000fe20003800000 */
[----:B---3--:R-:W-:-:S11]  /*75c0*/  IMAD.MOV.U32 R116, RZ, RZ, R11 ;  /* 0x000000ffff747224 */ /* 0x008fd600078e000b */
[----:B------:R-:W-:Y:S05]  /*75d0*/  @!P3 BRA `(.L_x_527) ;  /* 0x0000000400e8b947 */ /* 0x000fea0003800000 */
[----:B------:R-:W-:Y:S01]  /*75e0*/  SEL R12, R125, R137, !P0 ;  /* 0x000000897d0c7207 */ /* 0x000fe20004000000 */
[----:B------:R-:W-:Y:S01]  /*75f0*/  BSSY B3, `(.L_x_528) ;  /* 0x0000072000037945 */ /* 0x000fe20003800000 */
[----:B------:R-:W-:Y:S02]  /*7600*/  ISETP.GE.AND P3, PT, R16, R124, PT ;  /* 0x0000007c1000720c */ /* 0x000fe40003f66270 */
[----:B------:R-:W-:-:S04]  /*7610*/  SHF.R.S32.HI R13, RZ, 0x1f, R12 ;  /* 0x0000001fff0d7819 */ /* 0x000fc8000001140c */
[----:B------:R-:W-:-:S04]  /*7620*/  LEA.HI R13, R13, R12, RZ, 0x4 ;  /* 0x0000000c0d0d7211 */ /* 0x000fc800078f20ff */
[----:B------:R-:W-:-:S04]  /*7630*/  LEA.HI.SX32 R153, R13, R121, 0x1c ;  /* 0x000000790d997211 */ /* 0x000fc800078fe2ff */
[----:B------:R-:W-:-:S04]  /*7640*/  SHF.R.S32.HI R13, RZ, 0x1f, R153 ;  /* 0x0000001fff0d7819 */ /* 0x000fc80000011499 */
[----:B------:R-:W-:Y:S01]  /*7650*/  LEA.HI R13, R13, R153, RZ, 0x3 ;  /* 0x000000990d0d7211 */ /* 0x000fe200078f18ff */
[----:B------:R-:W-:-:S03]  /*7660*/  IMAD.SHL.U32 R153, R153, 0x8, RZ ;  /* 0x0000000899997824 */ /* 0x000fc600078e00ff */
[----:B------:R-:W-:Y:S02]  /*7670*/  SHF.R.S32.HI R13, RZ, 0x3, R13 ;  /* 0x00000003ff0d7819 */ /* 0x000fe4000001140d */
[----:B------:R-:W-:-:S03]  /*7680*/  LOP3.LUT R12, R177, 0x38, R153, 0xf8, !PT ;  /* 0x00000038b10c7812 */ /* 0x000fc600078ef899 */
[----:B------:R-:W-:Y:S01]  /*7690*/  IMAD R13, R13, 0x1800, R179 ;  /* 0x000018000d0d7824 */ /* 0x000fe200078e02b3 */
[----:B------:R-:W-:-:S05]  /*76a0*/  LOP3.LUT R12, R12, R178, RZ, 0x3c, !PT ;  /* 0x000000b20c0c7212 */ /* 0x000fca00078e3cff */
[----:B------:R-:W-:-:S04]  /*76b0*/  IMAD.IADD R12, R13, 0x1, R12 ;  /* 0x000000010d0c7824 */ /* 0x000fc800078e020c */
[C---:B------:R-:W-:Y:S02]  /*76c0*/  IMAD R76, R18.reuse, 0x4800, R12 ;  /* 0x00004800124c7824 */ /* 0x040fe400078e020c */
[----:B------:R-:W-:Y:S02]  /*76d0*/  IMAD R12, R18, 0x4800, R140 ;  /* 0x00004800120c7824 */ /* 0x000fe400078e028c */
[--C-:B------:R-:W-:Y:S02]  /*76e0*/  IMAD R76, R76, 0x2, R2.reuse ;  /* 0x000000024c4c7824 */ /* 0x100fe400078e0202 */
[----:B------:R-:W-:-:S04]  /*76f0*/  IMAD R12, R12, 0x2, R2 ;  /* 0x000000020c0c7824 */ /* 0x000fc800078e0202 */
[----:B------:R-:W3:Y:S04]  /*7700*/  LDS.128 R76, [R76+0x18400] ;  /* 0x018400004c4c7984 */ /* 0x000ee80000000c00 */
[----:B------:R-:W4:Y:S01]  /*7710*/  LDS.128 R12, [R12+0x18400] ;  /* 0x018400000c0c7984 */ /* 0x000f220000000c00 */
[----:B------:R-:W-:Y:S05]  /*7720*/  @P3 BRA `(.L_x_529) ;  /* 0x0000000400783947 */ /* 0x000fea0003800000 */
[--C-:B------:R-:W-:Y:S02]  /*7730*/  SHF.R.U64 R36, R36, 0x10, R37.reuse ;  /* 0x0000001024247819 */ /* 0x100fe40000001225 */
[----:B------:R-:W-:Y:S02]  /*7740*/  SHF.R.U32.HI R37, RZ, 0x10, R37 ;  /* 0x00000010ff257819 */ /* 0x000fe40000011625 */
[----:B------:R-:W-:Y:S02]  /*7750*/  SHF.R.U32.HI R155, RZ, 0x10, R49 ;  /* 0x00000010ff9b7819 */ /* 0x000fe40000011631 */
[C---:B------:R-:W-:Y:S02]  /*7760*/  PRMT R36, R154.reuse, 0x5432, R36 ;  /* 0x000054329a247816 */ /* 0x040fe40000000024 */
[----:B------:R-:W-:Y:S02]  /*7770*/  PRMT R37, R154, 0x5410, R37 ;  /* 0x000054109a257816 */ /* 0x000fe40000000025 */
[----:B------:R-:W-:-:S02]  /*7780*/  SHF.R.U64 R38, R38, 0x10, R39 ;  /* 0x0000001026267819 */ /* 0x000fc40000001227 */
[----:B------:R-:W-:Y:S02]  /*7790*/  SHF.R.U32.HI R154, RZ, 0x10, R39 ;  /* 0x00000010ff9a7819 */ /* 0x000fe40000011627 */
[----:B------:R-:W-:Y:S02]  /*77a0*/  SHF.R.U64 R39, R48, 0x10, R49 ;  /* 0x0000001030277819 */ /* 0x000fe40000001231 */
[----:B------:R-:W-:Y:S02]  /*77b0*/  SHF.R.U64 R48, R50, 0x10, R51 ;  /* 0x0000001032307819 */ /* 0x000fe40000001233 */
[----:B------:R-:W-:Y:S02]  /*77c0*/  PRMT R155, R158, 0x5410, R155 ;  /* 0x000054109e9b7816 */ /* 0x000fe4000000009b */
[----:B------:R-:W-:Y:S02]  /*77d0*/  PRMT R49, R156, 0x5432, R38 ;  /* 0x000054329c317816 */ /* 0x000fe40000000026 */
[----:B------:R-:W-:-:S02]  /*77e0*/  SHF.R.U32.HI R50, RZ, 0x10, R51 ;  /* 0x00000010ff327819 */ /* 0x000fc40000011633 */
[C---:B------:R-:W-:Y:S02]  /*77f0*/  PRMT R38, R157.reuse, 0x5432, R154 ;  /* 0x000054329d267816 */ /* 0x040fe4000000009a */
[----:B------:R-:W-:Y:S01]  /*7800*/  PRMT R39, R157, 0x5410, R39 ;  /* 0x000054109d277816 */ /* 0x000fe20000000027 */
[----:B------:R-:W-:Y:S01]  /*7810*/  IMAD.U32 R157, R155, 0x10000, RZ ;  /* 0x000100009b9d7824 */ /* 0x000fe200078e00ff */
[----:B------:R-:W-:Y:S01]  /*7820*/  PRMT R48, R158, 0x5432, R48 ;  /* 0x000054329e307816 */ /* 0x000fe20000000030 */
[----:B---3--:R-:W-:Y:S01]  /*7830*/  IMAD.U32 R158, R77, 0x10000, RZ ;  /* 0x000100004d9e7824 */ /* 0x008fe200078e00ff */
[----:B------:R-:W-:Y:S01]  /*7840*/  PRMT R50, R156, 0x5410, R50 ;  /* 0x000054109c327816 */ /* 0x000fe20000000032 */
[----:B----4-:R-:W-:Y:S01]  /*7850*/  IMAD.U32 R156, R13, 0x10000, RZ ;  /* 0x000100000d9c7824 */ /* 0x010fe200078e00ff */
[----:B------:R-:W-:Y:S01]  /*7860*/  SHF.L.U32 R51, R37, 0x10, RZ ;  /* 0x0000001025337819 */ /* 0x000fe200000006ff */
[----:B------:R-:W-:Y:S01]  /*7870*/  FMUL.FTZ R154, R158, R157 ;  /* 0x0000009d9e9a7220 */ /* 0x000fe20000410000 */
[----:B------:R-:W-:-:S02]  /*7880*/  LOP3.LUT R155, R155, 0xffff0000, RZ, 0xc0, !PT ;  /* 0xffff00009b9b7812 */ /* 0x000fc400078ec0ff */
[----:B------:R-:W-:Y:S01]  /*7890*/  LOP3.LUT R77, R77, 0xffff0000, RZ, 0xc0, !PT ;  /* 0xffff00004d4d7812 */ /* 0x000fe200078ec0ff */
[-C--:B------:R-:W-:Y:S01]  /*78a0*/  FFMA.FTZ R154, R156, R51.reuse, -R154 ;  /* 0x000000339c9a7223 */ /* 0x080fe2000001089a */
[----:B------:R-:W-:Y:S01]  /*78b0*/  FMUL.FTZ R51, R158, R51 ;  /* 0x000000339e337220 */ /* 0x000fe20000410000 */
[----:B------:R-:W-:Y:S01]  /*78c0*/  LOP3.LUT R37, R37, 0xffff0000, RZ, 0xc0, !PT ;  /* 0xffff000025257812 */ /* 0x000fe200078ec0ff */
[C---:B------:R-:W-:Y:S01]  /*78d0*/  IMAD.U32 R158, R79.reuse, 0x10000, RZ ;  /* 0x000100004f9e7824 */ /* 0x040fe200078e00ff */
[----:B------:R-:W-:Y:S01]  /*78e0*/  LOP3.LUT R79, R79, 0xffff0000, RZ, 0xc0, !PT ;  /* 0xffff00004f4f7812 */ /* 0x000fe200078ec0ff */
[----:B------:R-:W-:Y:S01]  /*78f0*/  FFMA.FTZ R51, R156, R157, R51 ;  /* 0x0000009d9c337223 */ /* 0x000fe20000010033 */
[----:B------:R-:W-:Y:S01]  /*7900*/  LOP3.LUT R156, R13, 0xffff0000, RZ, 0xc0, !PT ;  /* 0xffff00000d9c7812 */ /* 0x000fe200078ec0ff */
[----:B------:R-:W-:Y:S01]  /*7910*/  FMUL.FTZ R13, R77, R155 ;  /* 0x0000009b4d0d7220 */ /* 0x000fe20000410000 */
[C---:B------:R-:W-:Y:S01]  /*7920*/  IMAD.U32 R157, R50.reuse, 0x10000, RZ ;  /* 0x00010000329d7824 */ /* 0x040fe200078e00ff */
[----:B------:R-:W-:-:S02]  /*7930*/  LOP3.LUT R50, R50, 0xffff0000, RZ, 0xc0, !PT ;  /* 0xffff000032327812 */ /* 0x000fc400078ec0ff */
[-C--:B------:R-:W-:Y:S01]  /*7940*/  FFMA.FTZ R13, R156, R37.reuse, -R13 ;  /* 0x000000259c0d7223 */ /* 0x080fe2000001080d */
[----:B------:R-:W-:Y:S01]  /*7950*/  FMUL.FTZ R37, R77, R37 ;  /* 0x000000254d257220 */ /* 0x000fe20000410000 */
[----:B------:R-:W-:-:S03]  /*7960*/  FMUL.FTZ R77, R158, R157 ;  /* 0x0000009d9e4d7220 */ /* 0x000fc60000410000 */
[----:B------:R-:W-:Y:S01]  /*7970*/  FFMA.FTZ R37, R156, R155, R37 ;  /* 0x0000009b9c257223 */ /* 0x000fe20000010025 */
[C---:B------:R-:W-:Y:S01]  /*7980*/  IMAD.U32 R156, R15.reuse, 0x10000, RZ ;  /* 0x000100000f9c7824 */ /* 0x040fe200078e00ff */
[----:B------:R-:W-:Y:S01]  /*7990*/  LOP3.LUT R15, R15, 0xffff0000, RZ, 0xc0, !PT ;  /* 0xffff00000f0f7812 */ /* 0x000fe200078ec0ff */
[C---:B------:R-:W-:Y:S01]  /*79a0*/  IMAD.U32 R155, R38.reuse, 0x10000, RZ ;  /* 0x00010000269b7824 */ /* 0x040fe200078e00ff */
[----:B------:R-:W-:Y:S02]  /*79b0*/  LOP3.LUT R38, R38, 0xffff0000, RZ, 0xc0, !PT ;  /* 0xffff000026267812 */ /* 0x000fe400078ec0ff */
[----:B------:R-:W-:Y:S01]  /*79c0*/  F2FP.BF16.F32.PACK_AB R37, R37, R51 ;  /* 0x000000332525723e */ /* 0x000fe200000010ff */
[-C--:B------:R-:W-:Y:S01]  /*79d0*/  FFMA.FTZ R77, R156, R155.reuse, -R77 ;  /* 0x0000009b9c4d7223 */ /* 0x080fe2000001084d */
[----:B------:R-:W-:Y:S01]  /*79e0*/  FMUL.FTZ R155, R158, R155 ;  /* 0x0000009b9e9b7220 */ /* 0x000fe20000410000 */
[----:B------:R-:W-:Y:S01]  /*79f0*/  IMAD.U32 R51, R76, 0x10000, RZ ;  /* 0x000100004c337824 */ /* 0x000fe200078e00ff */
[----:B------:R-:W-:-:S02]  /*7a00*/  F2FP.BF16.F32.PACK_AB R13, R13, R154 ;  /* 0x0000009a0d0d723e */ /* 0x000fc400000010ff */
[----:B------:R-:W-:Y:S01]  /*7a10*/  FFMA.FTZ R155, R156, R157, R155 ;  /* 0x0000009d9c9b7223 */ /* 0x000fe2000001009b */
[----:B------:R-:W-:-:S04]  /*7a20*/  FMUL.FTZ R156, R79, R50 ;  /* 0x000000324f9c7220 */ /* 0x000fc80000410000 */
[-C--:B------:R-:W-:Y:S01]  /*7a30*/  FFMA.FTZ R156, R15, R38.reuse, -R156 ;  /* 0x000000260f9c7223 */ /* 0x080fe2000001089c */
[----:B------:R-:W-:-:S04]  /*7a40*/  FMUL.FTZ R38, R79, R38 ;  /* 0x000000264f267220 */ /* 0x000fc80000410000 */
[----:B------:R-:W-:Y:S01]  /*7a50*/  FFMA.FTZ R38, R15, R50, R38 ;  /* 0x000000320f267223 */ /* 0x000fe20000010026 */
[----:B------:R-:W-:Y:S01]  /*7a60*/  F2FP.BF16.F32.PACK_AB R156, R156, R77 ;  /* 0x0000004d9c9c723e */ /* 0x000fe200000010ff */
[C---:B------:R-:W-:Y:S01]  /*7a70*/  IMAD.U32 R50, R39.reuse, 0x10000, RZ ;  /* 0x0001000027327824 */ /* 0x040fe200078e00ff */
[----:B------:R-:W-:Y:S01]  /*7a80*/  LOP3.LUT R39, R39, 0xffff0000, RZ, 0xc0, !PT ;  /* 0xffff000027277812 */ /* 0x000fe200078ec0ff */
[C---:B------:R-:W-:Y:S01]  /*7a90*/  IMAD.U32 R77, R36.reuse, 0x10000, RZ ;  /* 0x00010000244d7824 */ /* 0x040fe200078e00ff */
[----:B------:R-:W-:Y:S01]  /*7aa0*/  LOP3.LUT R36, R36, 0xffff0000, RZ, 0xc0, !PT ;  /* 0xffff000024247812 */ /* 0x000fe200078ec0ff */
[C---:B------:R-:W-:Y:S01]  /*7ab0*/  FMUL.FTZ R79, R51.reuse, R50 ;  /* 0x00000032334f7220 */ /* 0x040fe20000410000 */
[----:B------:R-:W-:Y:S02]  /*7ac0*/  IMAD.U32 R15, R12, 0x10000, RZ ;  /* 0x000100000c0f7824 */ /* 0x000fe400078e00ff */
[----:B------:R-:W-:Y:S01]  /*7ad0*/  FMUL.FTZ R51, R51, R77 ;  /* 0x0000004d33337220 */ /* 0x000fe20000410000 */
[----:B------:R-:W-:Y:S01]  /*7ae0*/  F2FP.BF16.F32.PACK_AB R38, R38, R155 ;  /* 0x0000009b2626723e */ /* 0x000fe200000010ff */
[----:B------:R-:W-:-:S02]  /*7af0*/  FFMA.FTZ R79, R15, R77, -R79 ;  /* 0x0000004d0f4f7223 */ /* 0x000fc4000001084f */
[----:B------:R-:W-:Y:S01]  /*7b00*/  FFMA.FTZ R51, R15, R50, R51 ;  /* 0x000000320f337223 */ /* 0x000fe20000010033 */
[----:B------:R-:W-:Y:S01]  /*7b10*/  LOP3.LUT R15, R76, 0xffff0000, RZ, 0xc0, !PT ;  /* 0xffff00004c0f7812 */ /* 0x000fe200078ec0ff */
[----:B------:R-:W-:Y:S01]  /*7b20*/  IMAD.U32 R77, R78, 0x10000, RZ ;  /* 0x000100004e4d7824 */ /* 0x000fe200078e00ff */
[----:B------:R-:W-:-:S03]  /*7b30*/  LOP3.LUT R50, R12, 0xffff0000, RZ, 0xc0, !PT ;  /* 0xffff00000c327812 */ /* 0x000fc600078ec0ff */
[C---:B------:R-:W-:Y:S01]  /*7b40*/  FMUL.FTZ R12, R15.reuse, R39 ;  /* 0x000000270f0c7220 */ /* 0x040fe20000410000 */
[----:B------:R-:W-:-:S03]  /*7b50*/  FMUL.FTZ R15, R15, R36 ;  /* 0x000000240f0f7220 */ /* 0x000fc60000410000 */
[C---:B------:R-:W-:Y:S01]  /*7b60*/  FFMA.FTZ R12, R50.reuse, R36, -R12 ;  /* 0x00000024320c7223 */ /* 0x040fe2000001080c */
[----:B------:R-:W-:Y:S01]  /*7b70*/  FFMA.FTZ R15, R50, R39, R15 ;  /* 0x00000027320f7223 */ /* 0x000fe2000001000f */
[----:B------:R-:W-:Y:S01]  /*7b80*/  IMAD.U32 R39, R48, 0x10000, RZ ;  /* 0x0001000030277824 */ /* 0x000fe200078e00ff */
[----:B------:R-:W-:Y:S01]  /*7b90*/  SHF.L.U32 R36, R14, 0x10, RZ ;  /* 0x000000100e247819 */ /* 0x000fe200000006ff */
[----:B------:R-:W-:Y:S01]  /*7ba0*/  IMAD.U32 R50, R49, 0x10000, RZ ;  /* 0x0001000031327824 */ /* 0x000fe200078e00ff */
[----:B------:R-:W-:Y:S01]  /*7bb0*/  LOP3.LUT R48, R48, 0xffff0000, RZ, 0xc0, !PT ;  /* 0xffff000030307812 */ /* 0x000fe200078ec0ff */
[----:B------:R-:W-:Y:S01]  /*7bc0*/  FMUL.FTZ R76, R77, R39 ;  /* 0x000000274d4c7220 */ /* 0x000fe20000410000 */
[----:B------:R-:W-:Y:S01]  /*7bd0*/  LOP3.LUT R49, R49, 0xffff0000, RZ, 0xc0, !PT ;  /* 0xffff000031317812 */ /* 0x000fe200078ec0ff */
[-C--:B------:R-:W-:Y:S01]  /*7be0*/  FMUL.FTZ R77, R77, R50.reuse ;  /* 0x000000324d4d7220 */ /* 0x080fe20000410000 */
[----:B------:R-:W-:Y:S01]  /*7bf0*/  LOP3.LUT R14, R14, 0xffff0000, RZ, 0xc0, !PT ;  /* 0xffff00000e0e7812 */ /* 0x000fe200078ec0ff */
[C---:B------:R-:W-:Y:S01]  /*7c00*/  FFMA.FTZ R76, R36.reuse, R50, -R76 ;  /* 0x00000032244c7223 */ /* 0x040fe2000001084c */
[----:B------:R-:W-:Y:S01]  /*7c10*/  F2FP.BF16.F32.PACK_AB R15, R15, R51 ;  /* 0x000000330f0f723e */ /* 0x000fe200000010ff */
[----:B------:R-:W-:Y:S01]  /*7c20*/  FFMA.FTZ R77, R36, R39, R77 ;  /* 0x00000027244d7223 */ /* 0x000fe2000001004d */
[----:B------:R-:W-:-:S02]  /*7c30*/  LOP3.LUT R36, R78, 0xffff0000, RZ, 0xc0, !PT ;  /* 0xffff00004e247812 */ /* 0x000fc400078ec0ff */
[----:B------:R-:W-:Y:S01]  /*7c40*/  F2FP.BF16.F32.PACK_AB R12, R12, R79 ;  /* 0x0000004f0c0c723e */ /* 0x000fe200000010ff */
[----:B------:R-:W-:Y:S02]  /*7c50*/  IMAD.MOV.U32 R79, RZ, RZ, R38 ;  /* 0x000000ffff4f7224 */ /* 0x000fe400078e0026 */
[C---:B------:R-:W-:Y:S01]  /*7c60*/  FMUL.FTZ R39, R36.reuse, R48 ;  /* 0x0000003024277220 */ /* 0x040fe20000410000 */
[----:B------:R-:W-:-:S03]  /*7c70*/  FMUL.FTZ R36, R36, R49 ;  /* 0x0000003124247220 */ /* 0x000fc60000410000 */
[C---:B------:R-:W-:Y:S01]  /*7c80*/  FFMA.FTZ R39, R14.reuse, R49, -R39 ;  /* 0x000000310e277223 */ /* 0x040fe20000010827 */
[----:B------:R-:W-:-:S04]  /*7c90*/  FFMA.FTZ R36, R14, R48, R36 ;  /* 0x000000300e247223 */ /* 0x000fc80000010024 */
[----:B------:R-:W-:Y:S01]  /*7ca0*/  F2FP.BF16.F32.PACK_AB R39, R39, R76 ;  /* 0x0000004c2727723e */ /* 0x000fe200000010ff */
[----:B------:R-:W-:Y:S01]  /*7cb0*/  IMAD.MOV.U32 R76, RZ, RZ, R15 ;  /* 0x000000ffff4c7224 */ /* 0x000fe200078e000f */
[----:B------:R-:W-:Y:S01]  /*7cc0*/  F2FP.BF16.F32.PACK_AB R36, R36, R77 ;  /* 0x0000004d2424723e */ /* 0x000fe200000010ff */
[----:B------:R-:W-:Y:S02]  /*7cd0*/  IMAD.MOV.U32 R77, RZ, RZ, R37 ;  /* 0x000000ffff4d7224 */ /* 0x000fe400078e0025 */
[----:B------:R-:W-:Y:S02]  /*7ce0*/  IMAD.MOV.U32 R14, RZ, RZ, R39 ;  /* 0x000000ffff0e7224 */ /* 0x000fe400078e0027 */
[----:B------:R-:W-:Y:S02]  /*7cf0*/  IMAD.MOV.U32 R15, RZ, RZ, R156 ;  /* 0x000000ffff0f7224 */ /* 0x000fe400078e009c */
[----:B------:R-:W-:-:S07]  /*7d00*/  IMAD.MOV.U32 R78, RZ, RZ, R36 ;  /* 0x000000ffff4e7224 */ /* 0x000fce00078e0024 */
.L_x_529:
[----:B------:R-:W-:Y:S05]  /*7d10*/  BSYNC B3 ;  /* 0x0000000000037941 */ /* 0x000fea0003800000 */
.L_x_528:
[----:B------:R-:W-:-:S04]  /*7d20*/  LEA R36, P3, R6, R11, 0x1 ;  /* 0x0000000b06247211 */ /* 0x000fc800078608ff */
[----:B--2---:R-:W-:Y:S02]  /*7d30*/  LEA.HI.X R37, R6, R117, R113, 0x1, P3 ;  /* 0x0000007506257211 */ /* 0x004fe400018f0c71 */
[----:B------:R-:W-:-:S03]  /*7d40*/  ISETP.GE.AND P3, PT, R153, R135, PT ;  /* 0x000000879900720c */ /* 0x000fc60003f66270 */
[----:B----4-:R2:W-:Y:S10]  /*7d50*/  ST.E.128 desc[UR56][R36.64], R12 ;  /* 0x0000000c24007985 */ /* 0x0105f4000c101d38 */
[----:B--2---:R-:W-:-:S05]  /*7d60*/  @!P3 IMAD.WIDE R12, R153, 0x2, R116 ;  /* 0x00000002990cb825 */ /* 0x004fca00078e0274 */
[----:B---3--:R3:W-:Y:S02]  /*7d70*/  @!P3 ST.E.128 desc[UR56][R12.64], R76 ;  /* 0x0000004c0c00b985 */ /* 0x0087e4000c101d38 */
.L_x_527:
[----:B------:R-:W-:Y:S05]  /*7d80*/  BSYNC B2 ;  /* 0x0000000000027941 */ /* 0x000fea0003800000 */
.L_x_526:
[----:B------:R-:W-:Y:S01]  /*7d90*/  ISETP.NE.AND P3, PT, R26, RZ, PT ;  /* 0x000000ff1a00720c */ /* 0x000fe20003f65270 */
[----:B------:R-:W-:-:S12]  /*7da0*/  BSSY B2, `(.L_x_530) ;  /* 0x0000084000027945 */ /* 0x000fd80003800000 */
[----:B------:R-:W-:Y:S05]  /*7db0*/  @!P3 BRA `(.L_x_531) ;  /* 0x000000080008b947 */ /* 0x000fea0003800000 */
[----:B---3--:R-:W-:Y:S01]  /*7dc0*/  SEL R12, R125, R137, !P1 ;  /* 0x000000897d0c7207 */ /* 0x008fe20004800000 */
        /* <DEDUP_REMOVED lines=20> */
[----:B------:R-:W5:Y:S04]  /*7f10*/  LDL.S16 R50, [R1+0x5a] ;  /* 0x00005a0001327983 */ /* 0x000f680000100600 */
[----:B------:R-:W2:Y:S04]  /*7f20*/  LDL.LU.S16 R49, [R1+0x58] ;  /* 0x0000580001317983 */ /* 0x000ea80000300600 */
[----:B------:R-:W3:Y:S04]  /*7f30*/  LDL.S16 R153, [R1+0x42] ;  /* 0x0000420001997983 */ /* 0x000ee80000100600 */
[----:B------:R-:W4:Y:S04]  /*7f40*/  LDL.LU.S16 R79, [R1+0x40] ;  /* 0x00004000014f7983 */ /* 0x000f280000300600 */
[----:B------:R-:W4:Y:S04]  /*7f50*/  LDL.S16 R78, [R1+0x5c] ;  /* 0x00005c00014e7983 */ /* 0x000f280000100600 */
[----:B------:R-:W4:Y:S04]  /*7f60*/  LDL.LU.S16 R77, [R1+0x5e] ;  /* 0x00005e00014d7983 */ /* 0x000f280000300600 */
[----:B------:R-:W4:Y:S04]  /*7f70*/  LDL.S16 R76, [R1+0x54] ;  /* 0x00005400014c7983 */ /* 0x000f280000100600 */
[----:B------:R-:W4:Y:S01]  /*7f80*/  LDL.LU.S16 R51, [R1+0x56] ;  /* 0x0000560001337983 */ /* 0x000f220000300600 */
[----:B------:R-:W-:-:S02]  /*7f90*/  SHF.R.U64 R32, R32, 0x10, R33 ;  /* 0x0000001020207819 */ /* 0x000fc40000001221 */
[----:B------:R-:W-:Y:S02]  /*7fa0*/  SHF.R.U32.HI R33, RZ, 0x10, R33 ;  /* 0x00000010ff217819 */ /* 0x000fe40000011621 */
[----:B------:R-:W-:Y:S02]  /*7fb0*/  SHF.R.U64 R34, R34, 0x10, R35 ;  /* 0x0000001022227819 */ /* 0x000fe40000001223 */
[----:B-----5:R-:W-:Y:S02]  /*7fc0*/  PRMT R32, R50, 0x5410, R32 ;  /* 0x0000541032207816 */ /* 0x020fe40000000020 */
[----:B------:R-:W-:Y:S02]  /*7fd0*/  SHF.R.U32.HI R50, RZ, 0x10, R45 ;  /* 0x00000010ff327819 */ /* 0x000fe4000001162d */
[----:B--2---:R-:W-:Y:S02]  /*7fe0*/  PRMT R33, R49, 0x5410, R33 ;  /* 0x0000541031217816 */ /* 0x004fe40000000021 */
[----:B------:R-:W-:-:S02]  /*7ff0*/  SHF.R.U32.HI R49, RZ, 0x10, R35 ;  /* 0x00000010ff317819 */ /* 0x000fc40000011623 */
[----:B------:R-:W-:Y:S02]  /*8000*/  SHF.R.U64 R35, R44, 0x10, R45 ;  /* 0x000000102c237819 */ /* 0x000fe4000000122d */
[--C-:B------:R-:W-:Y:S02]  /*8010*/  SHF.R.U64 R44, R46, 0x10, R47.reuse ;  /* 0x000000102e2c7819 */ /* 0x100fe4000000122f */
[----:B------:R-:W-:Y:S01]  /*8020*/  SHF.R.U32.HI R46, RZ, 0x10, R47 ;  /* 0x00000010ff2e7819 */ /* 0x000fe2000001162f */
[----:B------:R-:W-:Y:S01]  /*8030*/  IMAD.U32 R47, R33, 0x10000, RZ ;  /* 0x00010000212f7824 */ /* 0x000fe200078e00ff */
[----:B---3--:R-:W-:Y:S02]  /*8040*/  PRMT R45, R153, 0x5410, R34 ;  /* 0x00005410992d7816 */ /* 0x008fe40000000022 */
[----:B----4-:R-:W-:Y:S02]  /*8050*/  PRMT R34, R79, 0x5410, R49 ;  /* 0x000054104f227816 */ /* 0x010fe40000000031 */
[----:B------:R-:W-:-:S02]  /*8060*/  LOP3.LUT R33, R33, 0xffff0000, RZ, 0xc0, !PT ;  /* 0xffff000021217812 */ /* 0x000fc400078ec0ff */
[----:B------:R-:W-:Y:S01]  /*8070*/  PRMT R50, R77, 0x5410, R50 ;  /* 0x000054104d327816 */ /* 0x000fe20000000032 */
[C---:B------:R-:W-:Y:S01]  /*8080*/  IMAD.U32 R77, R37.reuse, 0x10000, RZ ;  /* 0x00010000254d7824 */ /* 0x040fe200078e00ff */
[----:B------:R-:W-:Y:S02]  /*8090*/  LOP3.LUT R37, R37, 0xffff0000, RZ, 0xc0, !PT ;  /* 0xffff000025257812 */ /* 0x000fe400078ec0ff */
[----:B------:R-:W-:Y:S02]  /*80a0*/  PRMT R44, R76, 0x5410, R44 ;  /* 0x000054104c2c7816 */ /* 0x000fe4000000002c */
[C---:B------:R-:W-:Y:S02]  /*80b0*/  SHF.L.U32 R76, R50.reuse, 0x10, RZ ;  /* 0x00000010324c7819 */ /* 0x040fe400000006ff */
[----:B------:R-:W-:Y:S01]  /*80c0*/  PRMT R46, R51, 0x5410, R46 ;  /* 0x00005410332e7816 */ /* 0x000fe2000000002e */
[----:B------:R-:W-:Y:S01]  /*80d0*/  IMAD.U32 R51, R13, 0x10000, RZ ;  /* 0x000100000d337824 */ /* 0x000fe200078e00ff */
[----:B------:R-:W-:Y:S01]  /*80e0*/  LOP3.LUT R50, R50, 0xffff0000, RZ, 0xc0, !PT ;  /* 0xffff000032327812 */ /* 0x000fe200078ec0ff */
[----:B------:R-:W-:Y:S01]  /*80f0*/  FMUL.FTZ R49, R77, R76 ;  /* 0x0000004c4d317220 */ /* 0x000fe20000410000 */
[----:B------:R-:W-:-:S03]  /*8100*/  PRMT R35, R78, 0x5410, R35 ;  /* 0x000054104e237816 */ /* 0x000fc60000000023 */
[-C--:B------:R-:W-:Y:S01]  /*8110*/  FFMA.FTZ R49, R51, R47.reuse, -R49 ;  /* 0x0000002f33317223 */ /* 0x080fe20000010831 */
[----:B------:R-:W-:Y:S01]  /*8120*/  FMUL.FTZ R47, R77, R47 ;  /* 0x0000002f4d2f7220 */ /* 0x000fe20000410000 */
[C---:B------:R-:W-:Y:S01]  /*8130*/  IMAD.U32 R77, R39.reuse, 0x10000, RZ ;  /* 0x00010000274d7824 */ /* 0x040fe200078e00ff */
[----:B------:R-:W-:Y:S02]  /*8140*/  LOP3.LUT R39, R39, 0xffff0000, RZ, 0xc0, !PT ;  /* 0xffff000027277812 */ /* 0x000fe400078ec0ff */
[----:B------:R-:W-:Y:S01]  /*8150*/  FFMA.FTZ R47, R51, R76, R47 ;  /* 0x0000004c332f7223 */ /* 0x000fe2000001002f */
[----:B------:R-:W-:Y:S01]  /*8160*/  LOP3.LUT R51, R13, 0xffff0000, RZ, 0xc0, !PT ;  /* 0xffff00000d337812 */ /* 0x000fe200078ec0ff */
[----:B------:R-:W-:Y:S01]  /*8170*/  FMUL.FTZ R13, R37, R50 ;  /* 0x00000032250d7220 */ /* 0x000fe20000410000 */
[C---:B------:R-:W-:Y:S01]  /*8180*/  IMAD.U32 R76, R46.reuse, 0x10000, RZ ;  /* 0x000100002e4c7824 */ /* 0x040fe200078e00ff */
[----:B------:R-:W-:Y:S02]  /*8190*/  LOP3.LUT R46, R46, 0xffff0000, RZ, 0xc0, !PT ;  /* 0xffff00002e2e7812 */ /* 0x000fe400078ec0ff */
        /* <DEDUP_REMOVED lines=11> */
[----:B------:R-:W-:-:S03]  /*8250*/  F2FP.BF16.F32.PACK_AB R13, R13, R49 ;  /* 0x000000310d0d723e */ /* 0x000fc600000010ff */
[----:B------:R-:W-:Y:S01]  /*8260*/  FFMA.FTZ R50, R51, R76, R50 ;  /* 0x0000004c33327223 */ /* 0x000fe20000010032 */
[----:B------:R-:W-:-:S04]  /*8270*/  FMUL.FTZ R51, R39, R46 ;  /* 0x0000002e27337220 */ /* 0x000fc80000410000 */
[-C--:B------:R-:W-:Y:S01]  /*8280*/  FFMA.FTZ R51, R15, R34.reuse, -R51 ;  /* 0x000000220f337223 */ /* 0x080fe20000010833 */
[----:B------:R-:W-:Y:S01]  /*8290*/  FMUL.FTZ R34, R39, R34 ;  /* 0x0000002227227220 */ /* 0x000fe20000410000 */
[----:B------:R-:W-:-:S03]  /*82a0*/  IMAD.U32 R39, R36, 0x10000, RZ ;  /* 0x0001000024277824 */ /* 0x000fc600078e00ff */
[----:B------:R-:W-:Y:S01]  /*82b0*/  F2FP.BF16.F32.PACK_AB R51, R51, R37 ;  /* 0x000000253333723e */ /* 0x000fe200000010ff */
[----:B------:R-:W-:Y:S01]  /*82c0*/  FFMA.FTZ R34, R15, R46, R34 ;  /* 0x0000002e0f227223 */ /* 0x000fe20000010022 */
        /* <DEDUP_REMOVED lines=17> */
[C---:B------:R-:W-:Y:S01]  /*83e0*/  SHF.L.U32 R35, R44.reuse, 0x10, RZ ;  /* 0x000000102c237819 */ /* 0x040fe200000006ff */
[C---:B------:R-:W-:Y:S01]  /*83f0*/  IMAD.U32 R36, R45.reuse, 0x10000, RZ ;  /* 0x000100002d247824 */ /* 0x040fe200078e00ff */
[----:B------:R-:W-:Y:S01]  /*8400*/  LOP3.LUT R44, R44, 0xffff0000, RZ, 0xc0, !PT ;  /* 0xffff00002c2c7812 */ /* 0x000fe200078ec0ff */
[----:B------:R-:W-:Y:S01]  /*8410*/  IMAD.U32 R32, R14, 0x10000, RZ ;  /* 0x000100000e207824 */ /* 0x000fe200078e00ff */
[----:B------:R-:W-:Y:S01]  /*8420*/  LOP3.LUT R45, R45, 0xffff0000, RZ, 0xc0, !PT ;  /* 0xffff00002d2d7812 */ /* 0x000fe200078ec0ff */
[CC--:B------:R-:W-:Y:S01]  /*8430*/  FMUL.FTZ R37, R46.reuse, R35.reuse ;  /* 0x000000232e257220 */ /* 0x0c0fe20000410000 */
[-C--:B------:R-:W-:Y:S01]  /*8440*/  FMUL.FTZ R46, R46, R36.reuse ;  /* 0x000000242e2e7220 */ /* 0x080fe20000410000 */
[----:B------:R-:W-:Y:S02]  /*8450*/  LOP3.LUT R14, R14, 0xffff0000, RZ, 0xc0, !PT ;  /* 0xffff00000e0e7812 */ /* 0x000fe400078ec0ff */
[C---:B------:R-:W-:Y:S01]  /*8460*/  FFMA.FTZ R37, R32.reuse, R36, -R37 ;  /* 0x0000002420257223 */ /* 0x040fe20000010825 */
[----:B------:R-:W-:Y:S01]  /*8470*/  FFMA.FTZ R46, R32, R35, R46 ;  /* 0x00000023202e7223 */ /* 0x000fe2000001002e */
[----:B------:R-:W-:-:S02]  /*8480*/  LOP3.LUT R32, R38, 0xffff0000, RZ, 0xc0, !PT ;  /* 0xffff000026207812 */ /* 0x000fc400078ec0ff */
[----:B------:R-:W-:Y:S01]  /*8490*/  F2FP.BF16.F32.PACK_AB R15, R15, R39 ;  /* 0x000000270f0f723e */ /* 0x000fe200000010ff */
[----:B------:R-:W-:Y:S01]  /*84a0*/  IMAD.MOV.U32 R39, RZ, RZ, R34 ;  /* 0x000000ffff277224 */ /* 0x000fe200078e0022 */
[----:B------:R-:W-:Y:S01]  /*84b0*/  F2FP.BF16.F32.PACK_AB R12, R12, R47 ;  /* 0x0000002f0c0c723e */ /* 0x000fe200000010ff */
[CC--:B------:R-:W-:Y:S01]  /*84c0*/  FMUL.FTZ R35, R32.reuse, R44.reuse ;  /* 0x0000002c20237220 */ /* 0x0c0fe20000410000 */
[-C--:B------:R-:W-:Y:S01]  /*84d0*/  FMUL.FTZ R32, R32, R45.reuse ;  /* 0x0000002d20207220 */ /* 0x080fe20000410000 */
[----:B------:R-:W-:Y:S02]  /*84e0*/  IMAD.MOV.U32 R36, RZ, RZ, R15 ;  /* 0x000000ffff247224 */ /* 0x000fe400078e000f */
[C---:B------:R-:W-:Y:S01]  /*84f0*/  FFMA.FTZ R35, R14.reuse, R45, -R35 ;  /* 0x0000002d0e237223 */ /* 0x040fe20000010823 */
[----:B------:R-:W-:Y:S01]  /*8500*/  FFMA.FTZ R32, R14, R44, R32 ;  /* 0x0000002c0e207223 */ /* 0x000fe20000010020 */
[----:B------:R-:W-:-:S03]  /*8510*/  IMAD.MOV.U32 R15, RZ, RZ, R51 ;  /* 0x000000ffff0f7224 */ /* 0x000fc600078e0033 */
[----:B------:R-:W-:Y:S01]  /*8520*/  F2FP.BF16.F32.PACK_AB R35, R35, R37 ;  /* 0x000000252323723e */ /* 0x000fe200000010ff */
[----:B------:R-:W-:Y:S01]  /*8530*/  IMAD.MOV.U32 R37, RZ, RZ, R33 ;  /* 0x000000ffff257224 */ /* 0x000fe200078e0021 */
[----:B------:R-:W-:-:S03]  /*8540*/  F2FP.BF16.F32.PACK_AB R32, R32, R46 ;  /* 0x0000002e2020723e */ /* 0x000fc600000010ff */
[----:B------:R-:W-:Y:S02]  /*8550*/  IMAD.MOV.U32 R14, RZ, RZ, R35 ;  /* 0x000000ffff0e7224 */ /* 0x000fe400078e0023 */
[----:B------:R-:W-:-:S07]  /*8560*/  IMAD.MOV.U32 R38, RZ, RZ, R32 ;  /* 0x000000ffff267224 */ /* 0x000fce00078e0020 */
.L_x_533:
[----:B------:R-:W-:Y:S05]  /*8570*/  BSYNC B3 ;  /* 0x0000000000037941 */ /* 0x000fea0003800000 */
.L_x_532:
[----:B------:R-:W-:-:S04]  /*8580*/  LEA R32, P3, R7, R11, 0x1 ;  /* 0x0000000b07207211 */ /* 0x000fc800078608ff */
[----:B--2---:R-:W-:Y:S02]  /*8590*/  LEA.HI.X R33, R7, R117, R112, 0x1, P3 ;  /* 0x0000007507217211 */ /* 0x004fe400018f0c70 */
[----:B------:R-:W-:-:S03]  /*85a0*/  ISETP.GE.AND P3, PT, R48, R135, PT ;  /* 0x000000873000720c */ /* 0x000fc60003f66270 */
[----:B----4-:R2:W-:Y:S10]  /*85b0*/  ST.E.128 desc[UR56][R32.64], R12 ;  /* 0x0000000c20007985 */ /* 0x0105f4000c101d38 */
[----:B--2---:R-:W-:-:S05]  /*85c0*/  @!P3 IMAD.WIDE R12, R48, 0x2, R116 ;  /* 0x00000002300cb825 */ /* 0x004fca00078e0274 */
[----:B---3--:R4:W-:Y:S02]  /*85d0*/  @!P3 ST.E.128 desc[UR56][R12.64], R36 ;  /* 0x000000240c00b985 */ /* 0x0089e4000c101d38 */
.L_x_531:
[----:B------:R-:W-:Y:S05]  /*85e0*/  BSYNC B2 ;  /* 0x0000000000027941 */ /* 0x000fea0003800000 */
.L_x_530:
[----:B------:R-:W-:-:S13]  /*85f0*/  ISETP.NE.AND P3, PT, R27, RZ, PT ;  /* 0x000000ff1b00720c */ /* 0x000fda0003f65270 */
[----:B------:R-:W-:Y:S05]  /*8600*/  @!P3 BRA `(.L_x_525) ;  /* 0x0000000400f0b947 */ /* 0x000fea0003800000 */
[----:B---34-:R-:W3:Y:S01]  /*8610*/  LDL R12, [R1+0x38] ;  /* 0x00003800010c7983 */ /* 0x018ee20000100800 */
[----:B------:R-:W-:Y:S01]  /*8620*/  ISETP.GE.AND P3, PT, R3, R124, PT ;  /* 0x0000007c0300720c */ /* 0x000fe20003f66270 */
[----:B------:R-:W-:Y:S01]  /*8630*/  BSSY B2, `(.L_x_534) ;  /* 0x0000073000027945 */ /* 0x000fe20003800000 */
[----:B---3--:R-:W-:-:S04]  /*8640*/  LOP3.LUT P5, RZ, R12, 0x1, RZ, 0xc0, !PT ;  /* 0x000000010cff7812 */ /* 0x008fc800078ac0ff */
[----:B------:R-:W-:-:S04]  /*8650*/  SEL R12, R125, R137, !P5 ;  /* 0x000000897d0c7207 */ /* 0x000fc80006800000 */
        /* <DEDUP_REMOVED lines=12> */
[----:B------:R-:W-:-:S03]  /*8720*/  IMAD R12, R18, 0x4800, R136 ;  /* 0x00004800120c7824 */ /* 0x000fc600078e0288 */
[----:B------:R-:W-:Y:S01]  /*8730*/  LEA R32, R32, R2, 0x1 ;  /* 0x0000000220207211 */ /* 0x000fe200078e08ff */
[----:B------:R-:W-:-:S05]  /*8740*/  IMAD R12, R12, 0x2, R2 ;  /* 0x000000020c0c7824 */ /* 0x000fca00078e0202 */
[----:B------:R-:W3:Y:S04]  /*8750*/  LDS.128 R32, [R32+0x18400] ;  /* 0x0184000020207984 */ /* 0x000ee80000000c00 */
[----:B------:R-:W4:Y:S01]  /*8760*/  LDS.128 R12, [R12+0x18400] ;  /* 0x018400000c0c7984 */ /* 0x000f220000000c00 */
[----:B------:R-:W-:Y:S05]  /*8770*/  @P3 BRA `(.L_x_535) ;  /* 0x0000000400783947 */ /* 0x000fea0003800000 */
[--C-:B------:R-:W-:Y:S01]  /*8780*/  SHF.R.U64 R30, R30, 0x10, R31.reuse ;  /* 0x000000101e1e7819 */ /* 0x100fe2000000121f */
[----:B---3--:R-:W-:Y:S01]  /*8790*/  IMAD.U32 R44, R33, 0x10000, RZ ;  /* 0x00010000212c7824 */ /* 0x008fe200078e00ff */
[----:B------:R-:W-:Y:S02]  /*87a0*/  SHF.R.U32.HI R37, RZ, 0x10, R31 ;  /* 0x00000010ff257819 */ /* 0x000fe4000001161f */
[--C-:B------:R-:W-:Y:S02]  /*87b0*/  SHF.R.U64 R31, R40, 0x10, R41.reuse ;  /* 0x00000010281f7819 */ /* 0x100fe40000001229 */
[----:B------:R-:W-:Y:S01]  /*87c0*/  SHF.R.U32.HI R40, RZ, 0x10, R41 ;  /* 0x00000010ff287819 */ /* 0x000fe20000011629 */
[----:B----4-:R-:W-:Y:S01]  /*87d0*/  IMAD.U32 R41, R13, 0x10000, RZ ;  /* 0x000100000d297824 */ /* 0x010fe200078e00ff */
[----:B------:R-:W-:Y:S02]  /*87e0*/  SHF.R.U64 R28, R28, 0x10, R29 ;  /* 0x000000101c1c7819 */ /* 0x000fe4000000121d */
[----:B------:R-:W-:-:S02]  /*87f0*/  PRMT R31, R198, 0x5410, R31 ;  /* 0x00005410c61f7816 */ /* 0x000fc4000000001f */
[----:B------:R-:W-:Y:S02]  /*8800*/  SHF.R.U32.HI R29, RZ, 0x10, R29 ;  /* 0x00000010ff1d7819 */ /* 0x000fe4000001161d */
[----:B------:R-:W-:Y:S02]  /*8810*/  PRMT R198, R198, 0x5432, R40 ;  /* 0x00005432c6c67816 */ /* 0x000fe40000000028 */
[----:B------:R-:W-:Y:S02]  /*8820*/  SHF.R.U64 R38, R42, 0x10, R43 ;  /* 0x000000102a267819 */ /* 0x000fe4000000122b */
[----:B------:R-:W-:Y:S02]  /*8830*/  PRMT R29, R196, 0x5432, R29 ;  /* 0x00005432c41d7816 */ /* 0x000fe4000000001d */
[----:B------:R-:W-:Y:S01]  /*8840*/  SHF.R.U32.HI R42, RZ, 0x10, R43 ;  /* 0x00000010ff2a7819 */ /* 0x000fe2000001162b */
[C---:B------:R-:W-:Y:S01]  /*8850*/  IMAD.U32 R43, R198.reuse, 0x10000, RZ ;  /* 0x00010000c62b7824 */ /* 0x040fe200078e00ff */
[----:B------:R-:W-:Y:S01]  /*8860*/  LOP3.LUT R198, R198, 0xffff0000, RZ, 0xc0, !PT ;  /* 0xffff0000c6c67812 */ /* 0x000fe200078ec0ff */
[----:B------:R-:W-:Y:S01]  /*8870*/  IMAD.U32 R39, R29, 0x10000, RZ ;  /* 0x000100001d277824 */ /* 0x000fe200078e00ff */
[----:B------:R-:W-:Y:S01]  /*8880*/  LOP3.LUT R33, R33, 0xffff0000, RZ, 0xc0, !PT ;  /* 0xffff000021217812 */ /* 0x000fe200078ec0ff */
[----:B------:R-:W-:Y:S01]  /*8890*/  FMUL.FTZ R40, R44, R43 ;  /* 0x0000002b2c287220 */ /* 0x000fe20000410000 */
[----:B------:R-:W-:-:S02]  /*88a0*/  LOP3.LUT R29, R29, 0xffff0000, RZ, 0xc0, !PT ;  /* 0xffff00001d1d7812 */ /* 0x000fc400078ec0ff */
[----:B------:R-:W-:Y:S01]  /*88b0*/  PRMT R42, R197, 0x5432, R42 ;  /* 0x00005432c52a7816 */ /* 0x000fe2000000002a */
[-C--:B------:R-:W-:Y:S01]  /*88c0*/  FFMA.FTZ R40, R41, R39.reuse, -R40 ;  /* 0x0000002729287223 */ /* 0x080fe20000010828 */
[----:B------:R-:W-:Y:S01]  /*88d0*/  FMUL.FTZ R39, R44, R39 ;  /* 0x000000272c277220 */ /* 0x000fe20000410000 */
[----:B------:R-:W-:Y:S01]  /*88e0*/  PRMT R37, R195, 0x5432, R37 ;  /* 0x00005432c3257816 */ /* 0x000fe20000000025 */
[----:B------:R-:W-:Y:S01]  /*88f0*/  IMAD.U32 R44, R35, 0x10000, RZ ;  /* 0x00010000232c7824 */ /* 0x000fe200078e00ff */
[----:B------:R-:W-:Y:S01]  /*8900*/  PRMT R28, R196, 0x5410, R28 ;  /* 0x00005410c41c7816 */ /* 0x000fe2000000001c */
[----:B------:R-:W-:Y:S01]  /*8910*/  FFMA.FTZ R39, R41, R43, R39 ;  /* 0x0000002b29277223 */ /* 0x000fe20000010027 */
[----:B------:R-:W-:Y:S01]  /*8920*/  LOP3.LUT R41, R13, 0xffff0000, RZ, 0xc0, !PT ;  /* 0xffff00000d297812 */ /* 0x000fe200078ec0ff */
[----:B------:R-:W-:Y:S01]  /*8930*/  FMUL.FTZ R13, R33, R198 ;  /* 0x000000c6210d7220 */ /* 0x000fe20000410000 */
[C---:B------:R-:W-:Y:S01]  /*8940*/  IMAD.U32 R43, R42.reuse, 0x10000, RZ ;  /* 0x000100002a2b7824 */ /* 0x040fe200078e00ff */
[----:B------:R-:W-:-:S02]  /*8950*/  LOP3.LUT R42, R42, 0xffff0000, RZ, 0xc0, !PT ;  /* 0xffff00002a2a7812 */ /* 0x000fc400078ec0ff */
[-C--:B------:R-:W-:Y:S01]  /*8960*/  FFMA.FTZ R13, R41, R29.reuse, -R13 ;  /* 0x0000001d290d7223 */ /* 0x080fe2000001080d */
[----:B------:R-:W-:Y:S01]  /*8970*/  FMUL.FTZ R29, R33, R29 ;  /* 0x0000001d211d7220 */ /* 0x000fe20000410000 */
[C---:B------:R-:W-:Y:S02]  /*8980*/  IMAD.U32 R33, R37.reuse, 0x10000, RZ ;  /* 0x0001000025217824 */ /* 0x040fe400078e00ff */
[C---:B------:R-:W-:Y:S01]  /*8990*/  FMUL.FTZ R45, R44.reuse, R43 ;  /* 0x0000002b2c2d7220 */ /* 0x040fe20000410000 */
[----:B------:R-:W-:Y:S01]  /*89a0*/  LOP3.LUT R37, R37, 0xffff0000, RZ, 0xc0, !PT ;  /* 0xffff000025257812 */ /* 0x000fe200078ec0ff */
[----:B------:R-:W-:Y:S01]  /*89b0*/  FFMA.FTZ R29, R41, R198, R29 ;  /* 0x000000c6291d7223 */ /* 0x000fe2000001001d */
[C---:B------:R-:W-:Y:S01]  /*89c0*/  IMAD.U32 R41, R15.reuse, 0x10000, RZ ;  /* 0x000100000f297824 */ /* 0x040fe200078e00ff */
[----:B------:R-:W-:Y:S02]  /*89d0*/  LOP3.LUT R15, R15, 0xffff0000, RZ, 0xc0, !PT ;  /* 0xffff00000f0f7812 */ /* 0x000fe400078ec0ff */
[----:B------:R-:W-:Y:S01]  /*89e0*/  F2FP.BF16.F32.PACK_AB R13, R13, R40 ;  /* 0x000000280d0d723e */ /* 0x000fe200000010ff */
[-C--:B------:R-:W-:Y:S01]  /*89f0*/  FFMA.FTZ R45, R41, R33.reuse, -R45 ;  /* 0x00000021292d7223 */ /* 0x080fe2000001082d */
[----:B------:R-:W-:Y:S01]  /*8a00*/  FMUL.FTZ R33, R44, R33 ;  /* 0x000000212c217220 */ /* 0x000fe20000410000 */
[----:B------:R-:W-:-:S02]  /*8a10*/  F2FP.BF16.F32.PACK_AB R29, R29, R39 ;  /* 0x000000271d1d723e */ /* 0x000fc400000010ff */
[C---:B------:R-:W-:Y:S01]  /*8a20*/  SHF.L.U32 R39, R28.reuse, 0x10, RZ ;  /* 0x000000101c277819 */ /* 0x040fe200000006ff */
[----:B------:R-:W-:Y:S01]  /*8a30*/  FFMA.FTZ R41, R41, R43, R33 ;  /* 0x0000002b29297223 */ /* 0x000fe20000010021 */
[----:B------:R-:W-:Y:S02]  /*8a40*/  LOP3.LUT R33, R35, 0xffff0000, RZ, 0xc0, !PT ;  /* 0xffff000023217812 */ /* 0x000fe400078ec0ff */
[----:B------:R-:W-:Y:S02]  /*8a50*/  LOP3.LUT R28, R28, 0xffff0000, RZ, 0xc0, !PT ;  /* 0xffff00001c1c7812 */ /* 0x000fe400078ec0ff */
[----:B------:R-:W-:Y:S01]  /*8a60*/  PRMT R38, R197, 0x5410, R38 ;  /* 0x00005410c5267816 */ /* 0x000fe20000000026 */
[CC--:B------:R-:W-:Y:S01]  /*8a70*/  FMUL.FTZ R35, R33.reuse, R42.reuse ;  /* 0x0000002a21237220 */ /* 0x0c0fe20000410000 */
[-C--:B------:R-:W-:Y:S01]  /*8a80*/  FMUL.FTZ R33, R33, R37.reuse ;  /* 0x0000002521217220 */ /* 0x080fe20000410000 */
[----:B------:R-:W-:Y:S02]  /*8a90*/  PRMT R30, R195, 0x5410, R30 ;  /* 0x00005410c31e7816 */ /* 0x000fe4000000001e */
[C---:B------:R-:W-:Y:S01]  /*8aa0*/  FFMA.FTZ R35, R15.reuse, R37, -R35 ;  /* 0x000000250f237223 */ /* 0x040fe20000010823 */
[----:B------:R-:W-:Y:S01]  /*8ab0*/  FFMA.FTZ R33, R15, R42, R33 ;  /* 0x0000002a0f217223 */ /* 0x000fe20000010021 */
[----:B------:R-:W-:-:S02]  /*8ac0*/  IMAD.U32 R37, R32, 0x10000, RZ ;  /* 0x0001000020257824 */ /* 0x000fc400078e00ff */
[----:B------:R-:W-:Y:S01]  /*8ad0*/  IMAD.U32 R15, R12, 0x10000, RZ ;  /* 0x000100000c0f7824 */ /* 0x000fe200078e00ff */
[----:B------:R-:W-:Y:S02]  /*8ae0*/  F2FP.BF16.F32.PACK_AB R35, R35, R45 ;  /* 0x0000002d2323723e */ /* 0x000fe400000010ff */
[----:B------:R-:W-:Y:S01]  /*8af0*/  F2FP.BF16.F32.PACK_AB R41, R33, R41 ;  /* 0x000000292129723e */ /* 0x000fe200000010ff */
[C---:B------:R-:W-:Y:S01]  /*8b00*/  IMAD.U32 R33, R31.reuse, 0x10000, RZ ;  /* 0x000100001f217824 */ /* 0x040fe200078e00ff */
[----:B------:R-:W-:-:S03]  /*8b10*/  LOP3.LUT R31, R31, 0xffff0000, RZ, 0xc0, !PT ;  /* 0xffff00001f1f7812 */ /* 0x000fc600078ec0ff */
[C---:B------:R-:W-:Y:S01]  /*8b20*/  FMUL.FTZ R40, R37.reuse, R33 ;  /* 0x0000002125287220 */ /* 0x040fe20000410000 */
[----:B------:R-:W-:-:S03]  /*8b30*/  FMUL.FTZ R37, R37, R39 ;  /* 0x0000002725257220 */ /* 0x000fc60000410000 */
[C---:B------:R-:W-:Y:S01]  /*8b40*/  FFMA.FTZ R40, R15.reuse, R39, -R40 ;  /* 0x000000270f287223 */ /* 0x040fe20000010828 */
        /* <DEDUP_REMOVED lines=8> */
[C---:B------:R-:W-:Y:S01]  /*8bd0*/  IMAD.U32 R31, R38.reuse, 0x10000, RZ ;  /* 0x00010000261f7824 */ /* 0x040fe200078e00ff */
[----:B------:R-:W-:Y:S01]  /*8be0*/  LOP3.LUT R38, R38, 0xffff0000, RZ, 0xc0, !PT ;  /* 0xffff000026267812 */ /* 0x000fe200078ec0ff */
[C---:B------:R-:W-:Y:S01]  /*8bf0*/  IMAD.U32 R32, R30.reuse, 0x10000, RZ ;  /* 0x000100001e207824 */ /* 0x040fe200078e00ff */
[----:B------:R-:W-:Y:S01]  /*8c00*/  LOP3.LUT R30, R30, 0xffff0000, RZ, 0xc0, !PT ;  /* 0xffff00001e1e7812 */ /* 0x000fe200078ec0ff */
[C---:B------:R-:W-:Y:S01]  /*8c10*/  FMUL.FTZ R33, R39.reuse, R31 ;  /* 0x0000001f27217220 */ /* 0x040fe20000410000 */
[C---:B------:R-:W-:Y:S02]  /*8c20*/  IMAD.U32 R28, R14.reuse, 0x10000, RZ ;  /* 0x000100000e1c7824 */ /* 0x040fe400078e00ff */
[-C--:B------:R-:W-:Y:S01]  /*8c30*/  FMUL.FTZ R39, R39, R32.reuse ;  /* 0x0000002027277220 */ /* 0x080fe20000410000 */
[----:B------:R-:W-:Y:S01]  /*8c40*/  LOP3.LUT R14, R14, 0xffff0000, RZ, 0xc0, !PT ;  /* 0xffff00000e0e7812 */ /* 0x000fe200078ec0ff */
[----:B------:R-:W-:-:S02]  /*8c50*/  FFMA.FTZ R33, R28, R32, -R33 ;  /* 0x000000201c217223 */ /* 0x000fc40000010821 */
[----:B------:R-:W-:Y:S01]  /*8c60*/  FFMA.FTZ R39, R28, R31, R39 ;  /* 0x0000001f1c277223 */ /* 0x000fe20000010027 */
[----:B------:R-:W-:Y:S02]  /*8c70*/  LOP3.LUT R28, R34, 0xffff0000, RZ, 0xc0, !PT ;  /* 0xffff0000221c7812 */ /* 0x000fe400078ec0ff */
[----:B------:R-:W-:Y:S02]  /*8c80*/  F2FP.BF16.F32.PACK_AB R15, R15, R37 ;  /* 0x000000250f0f723e */ /* 0x000fe400000010ff */
[----:B------:R-:W-:Y:S01]  /*8c90*/  F2FP.BF16.F32.PACK_AB R12, R12, R40 ;  /* 0x000000280c0c723e */ /* 0x000fe200000010ff */
[C---:B------:R-:W-:Y:S01]  /*8ca0*/  FMUL.FTZ R31, R28.reuse, R38 ;  /* 0x000000261c1f7220 */ /* 0x040fe20000410000 */
[-C--:B------:R-:W-:Y:S01]  /*8cb0*/  FMUL.FTZ R28, R28, R30.reuse ;  /* 0x0000001e1c1c7220 */ /* 0x080fe20000410000 */
[----:B------:R-:W-:Y:S02]  /*8cc0*/  IMAD.MOV.U32 R32, RZ, RZ, R15 ;  /* 0x000000ffff207224 */ /* 0x000fe400078e000f */
[C---:B------:R-:W-:Y:S01]  /*8cd0*/  FFMA.FTZ R31, R14.reuse, R30, -R31 ;  /* 0x0000001e0e1f7223 */ /* 0x040fe2000001081f */
[----:B------:R-:W-:Y:S01]  /*8ce0*/  FFMA.FTZ R28, R14, R38, R28 ;  /* 0x000000260e1c7223 */ /* 0x000fe2000001001c */
[----:B------:R-:W-:-:S02]  /*8cf0*/  IMAD.MOV.U32 R15, RZ, RZ, R35 ;  /* 0x000000ffff0f7224 */ /* 0x000fc400078e0023 */
[----:B------:R-:W-:Y:S01]  /*8d00*/  IMAD.MOV.U32 R35, RZ, RZ, R41 ;  /* 0x000000ffff237224 */ /* 0x000fe200078e0029 */
[----:B------:R-:W-:Y:S01]  /*8d10*/  F2FP.BF16.F32.PACK_AB R31, R31, R33 ;  /* 0x000000211f1f723e */ /* 0x000fe200000010ff */
[----:B------:R-:W-:Y:S01]  /*8d20*/  IMAD.MOV.U32 R33, RZ, RZ, R29 ;  /* 0x000000ffff217224 */ /* 0x000fe200078e001d */
[----:B------:R-:W-:-:S03]  /*8d30*/  F2FP.BF16.F32.PACK_AB R28, R28, R39 ;  /* 0x000000271c1c723e */ /* 0x000fc600000010ff */
[----:B------:R-:W-:Y:S02]  /*8d40*/  IMAD.MOV.U32 R14, RZ, RZ, R31 ;  /* 0x000000ffff0e7224 */ /* 0x000fe400078e001f */
[----:B------:R-:W-:-:S07]  /*8d50*/  IMAD.MOV.U32 R34, RZ, RZ, R28 ;  /* 0x000000ffff227224 */ /* 0x000fce00078e001c */
.L_x_535:
[----:B------:R-:W-:Y:S05]  /*8d60*/  BSYNC B2 ;  /* 0x0000000000027941 */ /* 0x000fea0003800000 */
.L_x_534:
[----:B------:R-:W-:-:S04]  /*8d70*/  LEA R28, P3, R8, R11, 0x1 ;  /* 0x0000000b081c7211 */ /* 0x000fc800078608ff */
[----:B--2---:R-:W-:Y:S02]  /*8d80*/  LEA.HI.X R29, R8, R117, R111, 0x1, P3 ;  /* 0x00000075081d7211 */ /* 0x004fe400018f0c6f */
[----:B------:R-:W-:-:S03]  /*8d90*/  ISETP.GE.AND P3, PT, R36, R135, PT ;  /* 0x000000872400720c */ /* 0x000fc60003f66270 */
[----:B----4-:R2:W-:Y:S10]  /*8da0*/  ST.E.128 desc[UR56][R28.64], R12 ;  /* 0x0000000c1c007985 */ /* 0x0105f4000c101d38 */
[----:B------:R-:W-:-:S05]  /*8db0*/  @!P3 IMAD.WIDE R116, R36, 0x2, R116 ;  /* 0x000000022474b825 */ /* 0x000fca00078e0274 */
[----:B---3--:R2:W-:Y:S02]  /*8dc0*/  @!P3 ST.E.128 desc[UR56][R116.64], R32 ;  /* 0x000000207400b985 */ /* 0x0085e4000c101d38 */
.L_x_525:
[----:B------:R-:W-:Y:S05]  /*8dd0*/  BSYNC B1 ;  /* 0x0000000000017941 */ /* 0x000fea0003800000 */
.L_x_524:
[----:B------:R-:W-:-:S03]  /*8de0*/  UMOV UR4, 0xffffffff ;  /* 0xffffffff00047882 */ /* 0x000fc60000000000 */
[----:B------:R-:W-:Y:S05]  /*8df0*/  BRA.DIV UR4, `(.L_x_536) ;  /* 0x0000018a04a47947 */ /* 0x000fea000b800000 */
[----:B-1----:R-:W1:Y:S04]  /*8e00*/  SHFL.IDX PT, R115, R115, 0x1, 0x1c1f ;  /* 0x003c1f0073737f89 */ /* 0x002e6800000e0000 */
[----:B------:R-:W0:Y:S02]  /*8e10*/  SHFL.IDX PT, R118, R118, 0x1, 0x1c1f ;  /* 0x003c1f0076767f89 */ /* 0x000e2400000e0000 */
.L_x_808:
[----:B------:R-:W-:Y:S05]  /*8e20*/  @P4 BRA `(.L_x_493) ;  /* 0x0000001c00cc4947 */ /* 0x000fea0003800000 */
[----:B------:R-:W-:Y:S01]  /*8e30*/  ISETP.NE.AND P3, PT, R9, RZ, PT ;  /* 0x000000ff0900720c */ /* 0x000fe20003f65270 */
[----:B------:R-:W-:Y:S01]  /*8e40*/  BSSY B1, `(.L_x_537) ;  /* 0x000007e000017945 */ /* 0x000fe20003800000 */
[----:B0-2---:R-:W-:Y:S01]  /*8e50*/  IMAD.MOV.U32 R32, RZ, RZ, R118 ;  /* 0x000000ffff207224 */ /* 0x005fe200078e0076 */
[----:B-1----:R-:W-:-:S10]  /*8e60*/  MOV R33, R115 ;  /* 0x0000007300217202 */ /* 0x002fd40000000f00 */
[----:B------:R-:W-:Y:S05]  /*8e70*/  @!P3 BRA `(.L_x_538) ;  /* 0x0000000400e8b947 */ /* 0x000fea0003800000 */
[----:B---3--:R-:W-:Y:S01]  /*8e80*/  SEL R11, R125, R137, !P0 ;  /* 0x000000897d0b7207 */ /* 0x008fe20004000000 */
[----:B------:R-:W-:Y:S01]  /*8e90*/  BSSY B2, `(.L_x_539) ;  /* 0x0000072000027945 */ /* 0x000fe20003800000 */
[----:B----4-:R-:W-:Y:S02]  /*8ea0*/  SHF.R.U32.HI R13, RZ, 0x3, R168 ;  /* 0x00000003ff0d7819 */ /* 0x010fe400000116a8 */
[----:B------:R-:W-:Y:S02]  /*8eb0*/  SHF.R.S32.HI R12, RZ, 0x1f, R11 ;  /* 0x0000001fff0c7819 */ /* 0x000fe4000001140b */
[----:B------:R-:W-:Y:S02]  /*8ec0*/  ISETP.GE.AND P3, PT, R16, R124, PT ;  /* 0x0000007c1000720c */ /* 0x000fe40003f66270 */
        /* <DEDUP_REMOVED lines=9> */
[----:B------:R-:W-:Y:S02]  /*8f60*/  IMAD.IADD R11, R12, 0x1, R11 ;  /* 0x000000010c0b7824 */ /* 0x000fe400078e020b */
[C---:B------:R-:W-:Y:S02]  /*8f70*/  IMAD R12, R18.reuse, 0x4800, R138 ;  /* 0x00004800120c7824 */ /* 0x040fe400078e028a */
[----:B------:R-:W-:Y:S02]  /*8f80*/  IMAD R28, R18, 0x4800, R11 ;  /* 0x00004800121c7824 */ /* 0x000fe400078e020b */
[--C-:B------:R-:W-:Y:S02]  /*8f90*/  IMAD R12, R12, 0x2, R2.reuse ;  /* 0x000000020c0c7824 */ /* 0x100fe400078e0202 */
[----:B------:R-:W-:-:S04]  /*8fa0*/  IMAD R28, R28, 0x2, R2 ;  /* 0x000000021c1c7824 */ /* 0x000fc800078e0202 */
[----:B------:R-:W0:Y:S04]  /*8fb0*/  LDS.128 R12, [R12+0x18400] ;  /* 0x018400000c0c7984 */ /* 0x000e280000000c00 */
[----:B------:R-:W1:Y:S01]  /*8fc0*/  LDS.128 R28, [R28+0x18400] ;  /* 0x018400001c1c7984 */ /* 0x000e620000000c00 */
[----:B------:R-:W-:Y:S05]  /*8fd0*/  @P3 BRA `(.L_x_540) ;  /* 0x0000000400743947 */ /* 0x000fea0003800000 */
[----:B------:R-:W-:Y:S01]  /*8fe0*/  SHF.R.U64 R11, R60, 0x10, R61 ;  /* 0x000000103c0b7819 */ /* 0x000fe2000000123d */
[----:B-1----:R-:W-:Y:S01]  /*8ff0*/  IMAD.U32 R40, R29, 0x10000, RZ ;  /* 0x000100001d287824 */ /* 0x002fe200078e00ff */
[----:B------:R-:W-:Y:S01]  /*9000*/  SHF.R.U32.HI R35, RZ, 0x10, R73 ;  /* 0x00000010ff237819 */ /* 0x000fe20000011649 */
[----:B0-----:R-:W-:Y:S01]  /*9010*/  IMAD.U32 R38, R13, 0x10000, RZ ;  /* 0x000100000d267824 */ /* 0x001fe200078e00ff */
[----:B------:R-:W-:Y:S01]  /*9020*/  SHF.R.U32.HI R60, RZ, 0x10, R61 ;  /* 0x00000010ff3c7819 */ /* 0x000fe2000001163d */
[----:B------:R-:W-:Y:S01]  /*9030*/  IMAD.U32 R46, R30, 0x10000, RZ ;  /* 0x000100001e2e7824 */ /* 0x000fe200078e00ff */
[----:B------:R-:W-:Y:S02]  /*9040*/  PRMT R35, R194, 0x5432, R35 ;  /* 0x00005432c2237816 */ /* 0x000fe40000000023 */
[----:B------:R-:W-:Y:S02]  /*9050*/  PRMT R60, R182, 0x5432, R60 ;  /* 0x00005432b63c7816 */ /* 0x000fe4000000003c */
[----:B------:R-:W-:Y:S01]  /*9060*/  SHF.R.U64 R37, R74, 0x10, R75 ;  /* 0x000000104a257819 */ /* 0x000fe2000000124b */
[C---:B------:R-:W-:Y:S01]  /*9070*/  IMAD.U32 R39, R35.reuse, 0x10000, RZ ;  /* 0x0001000023277824 */ /* 0x040fe200078e00ff */
[----:B------:R-:W-:Y:S01]  /*9080*/  LOP3.LUT R35, R35, 0xffff0000, RZ, 0xc0, !PT ;  /* 0xffff000023237812 */ /* 0x000fe200078ec0ff */
[C---:B------:R-:W-:Y:S01]  /*9090*/  IMAD.U32 R41, R60.reuse, 0x10000, RZ ;  /* 0x000100003c297824 */ /* 0x040fe200078e00ff */
[----:B------:R-:W-:Y:S01]  /*90a0*/  LOP3.LUT R60, R60, 0xffff0000, RZ, 0xc0, !PT ;  /* 0xffff00003c3c7812 */ /* 0x000fe200078ec0ff */
[----:B------:R-:W-:Y:S01]  /*90b0*/  FMUL.FTZ R42, R40, R39 ;  /* 0x00000027282a7220 */ /* 0x000fe20000410000 */
[----:B------:R-:W-:Y:S01]  /*90c0*/  SHF.R.U64 R34, R62, 0x10, R63 ;  /* 0x000000103e227819 */ /* 0x000fe2000000123f */
[-C--:B------:R-:W-:Y:S01]  /*90d0*/  FMUL.FTZ R40, R40, R41.reuse ;  /* 0x0000002928287220 */ /* 0x080fe20000410000 */
[----:B------:R-:W-:Y:S01]  /*90e0*/  SHF.R.U32.HI R74, RZ, 0x10, R75 ;  /* 0x00000010ff4a7819 */ /* 0x000fe2000001164b */
[C---:B------:R-:W-:Y:S01]  /*90f0*/  FFMA.FTZ R42, R38.reuse, R41, -R42 ;  /* 0x00000029262a7223 */ /* 0x040fe2000001082a */
[----:B------:R-:W-:Y:S01]  /*9100*/  SHF.R.U32.HI R62, RZ, 0x10, R63 ;  /* 0x00000010ff3e7819 */ /* 0x000fe2000001163f */
[----:B------:R-:W-:Y:S01]  /*9110*/  FFMA.FTZ R40, R38, R39, R40 ;  /* 0x0000002726287223 */ /* 0x000fe20000010028 */
[----:B------:R-:W-:Y:S01]  /*9120*/  LOP3.LUT R38, R29, 0xffff0000, RZ, 0xc0, !PT ;  /* 0xffff00001d267812 */ /* 0x000fe200078ec0ff */
[----:B------:R-:W-:Y:S01]  /*9130*/  IMAD.U32 R41, R31, 0x10000, RZ ;  /* 0x000100001f297824 */ /* 0x000fe200078e00ff */
[----:B------:R-:W-:-:S02]  /*9140*/  LOP3.LUT R13, R13, 0xffff0000, RZ, 0xc0, !PT ;  /* 0xffff00000d0d7812 */ /* 0x000fc400078ec0ff */
[----:B------:R-:W-:Y:S01]  /*9150*/  PRMT R74, R193, 0x5432, R74 ;  /* 0x00005432c14a7816 */ /* 0x000fe2000000004a */
[CC--:B------:R-:W-:Y:S01]  /*9160*/  FMUL.FTZ R29, R38.reuse, R35.reuse ;  /* 0x00000023261d7220 */ /* 0x0c0fe20000410000 */
[-C--:B------:R-:W-:Y:S01]  /*9170*/  FMUL.FTZ R38, R38, R60.reuse ;  /* 0x0000003c26267220 */ /* 0x080fe20000410000 */
[----:B------:R-:W-:Y:S02]  /*9180*/  PRMT R62, R159, 0x5432, R62 ;  /* 0x000054329f3e7816 */ /* 0x000fe4000000003e */
[C---:B------:R-:W-:Y:S01]  /*9190*/  FFMA.FTZ R29, R13.reuse, R60, -R29 ;  /* 0x0000003c0d1d7223 */ /* 0x040fe2000001081d */
[----:B------:R-:W-:Y:S01]  /*91a0*/  FFMA.FTZ R38, R13, R35, R38 ;  /* 0x000000230d267223 */ /* 0x000fe20000010026 */
[----:B------:R-:W-:Y:S01]  /*91b0*/  IMAD.U32 R13, R74, 0x10000, RZ ;  /* 0x000100004a0d7824 */ /* 0x000fe200078e00ff */
[----:B------:R-:W-:Y:S01]  /*91c0*/  SHF.L.U32 R35, R15, 0x10, RZ ;  /* 0x000000100f237819 */ /* 0x000fe200000006ff */
[C---:B------:R-:W-:Y:S01]  /*91d0*/  IMAD.U32 R39, R62.reuse, 0x10000, RZ ;  /* 0x000100003e277824 */ /* 0x040fe200078e00ff */
[----:B------:R-:W-:Y:S01]  /*91e0*/  LOP3.LUT R31, R31, 0xffff0000, RZ, 0xc0, !PT ;  /* 0xffff00001f1f7812 */ /* 0x000fe200078ec0ff */
[C---:B------:R-:W-:Y:S01]  /*91f0*/  FMUL.FTZ R43, R41.reuse, R13 ;  /* 0x0000000d292b7220 */ /* 0x040fe20000410000 */
[----:B------:R-:W-:Y:S01]  /*9200*/  LOP3.LUT R62, R62, 0xffff0000, RZ, 0xc0, !PT ;  /* 0xffff00003e3e7812 */ /* 0x000fe200078ec0ff */
[-C--:B------:R-:W-:Y:S01]  /*9210*/  FMUL.FTZ R41, R41, R39.reuse ;  /* 0x0000002729297220 */ /* 0x080fe20000410000 */
[----:B------:R-:W-:Y:S01]  /*9220*/  SHF.R.U64 R72, R72, 0x10, R73 ;  /* 0x0000001048487819 */ /* 0x000fe20000001249 */
[C---:B------:R-:W-:Y:S01]  /*9230*/  FFMA.FTZ R39, R35.reuse, R39, -R43 ;  /* 0x0000002723277223 */ /* 0x040fe2000001082b */
[----:B------:R-:W-:Y:S01]  /*9240*/  PRMT R11, R182, 0x5410, R11 ;  /* 0x00005410b60b7816 */ /* 0x000fe2000000000b */
[----:B------:R-:W-:Y:S01]  /*9250*/  FFMA.FTZ R35, R35, R13, R41 ;  /* 0x0000000d23237223 */ /* 0x000fe20000010029 */
[----:B------:R-:W-:Y:S01]  /*9260*/  LOP3.LUT R41, R74, 0xffff0000, RZ, 0xc0, !PT ;  /* 0xffff00004a297812 */ /* 0x000fe200078ec0ff */
[----:B------:R-:W-:Y:S01]  /*9270*/  IMAD.U32 R43, R28, 0x10000, RZ ;  /* 0x000100001c2b7824 */ /* 0x000fe200078e00ff */
[----:B------:R-:W-:Y:S01]  /*9280*/  LOP3.LUT R13, R15, 0xffff0000, RZ, 0xc0, !PT ;  /* 0xffff00000f0d7812 */ /* 0x000fe200078ec0ff */
[----:B------:R-:W-:Y:S01]  /*9290*/  IMAD.U32 R44, R11, 0x10000, RZ ;  /* 0x000100000b2c7824 */ /* 0x000fe200078e00ff */
[----:B------:R-:W-:Y:S01]  /*92a0*/  PRMT R72, R194, 0x5410, R72 ;  /* 0x00005410c2487816 */ /* 0x000fe20000000048 */
[C---:B------:R-:W-:Y:S01]  /*92b0*/  FMUL.FTZ R15, R31.reuse, R41 ;  /* 0x000000291f0f7220 */ /* 0x040fe20000410000 */
[----:B------:R-:W-:Y:S01]  /*92c0*/  FMUL.FTZ R31, R31, R62 ;  /* 0x0000003e1f1f7220 */ /* 0x000fe20000410000 */
[----:B------:R-:W-:-:S02]  /*92d0*/  LOP3.LUT R28, R28, 0xffff0000, RZ, 0xc0, !PT ;  /* 0xffff00001c1c7812 */ /* 0x000fc400078ec0ff */
[C---:B------:R-:W-:Y:S01]  /*92e0*/  FFMA.FTZ R15, R13.reuse, R62, -R15 ;  /* 0x0000003e0d0f7223 */ /* 0x040fe2000001080f */
[----:B------:R-:W-:Y:S01]  /*92f0*/  FFMA.FTZ R13, R13, R41, R31 ;  /* 0x000000290d0d7223 */ /* 0x000fe2000001001f */
[C---:B------:R-:W-:Y:S01]  /*9300*/  IMAD.U32 R41, R72.reuse, 0x10000, RZ ;  /* 0x0001000048297824 */ /* 0x040fe200078e00ff */
[----:B------:R-:W-:Y:S01]  /*9310*/  LOP3.LUT R72, R72, 0xffff0000, RZ, 0xc0, !PT ;  /* 0xffff000048487812 */ /* 0x000fe200078ec0ff */
[C---:B------:R-:W-:Y:S01]  /*9320*/  IMAD.U32 R31, R12.reuse, 0x10000, RZ ;  /* 0x000100000c1f7824 */ /* 0x040fe200078e00ff */
[----:B------:R-:W-:Y:S01]  /*9330*/  LOP3.LUT R11, R11, 0xffff0000, RZ, 0xc0, !PT ;  /* 0xffff00000b0b7812 */ /* 0x000fe200078ec0ff */
[CC--:B------:R-:W-:Y:S01]  /*9340*/  FMUL.FTZ R45, R43.reuse, R41.reuse ;  /* 0x000000292b2d7220 */ /* 0x0c0fe20000410000 */
[-C--:B------:R-:W-:Y:S01]  /*9350*/  FMUL.FTZ R43, R43, R44.reuse ;  /* 0x0000002c2b2b7220 */ /* 0x080fe20000410000 */
[----:B------:R-:W-:Y:S02]  /*9360*/  LOP3.LUT R12, R12, 0xffff0000, RZ, 0xc0, !PT ;  /* 0xffff00000c0c7812 */ /* 0x000fe400078ec0ff */
[C---:B------:R-:W-:Y:S01]  /*9370*/  FFMA.FTZ R45, R31.reuse, R44, -R45 ;  /* 0x0000002c1f2d7223 */ /* 0x040fe2000001082d */
[----:B------:R-:W-:Y:S01]  /*9380*/  FFMA.FTZ R43, R31, R41, R43 ;  /* 0x000000291f2b7223 */ /* 0x000fe2000001002b */
[C---:B------:R-:W-:Y:S01]  /*9390*/  FMUL.FTZ R31, R28.reuse, R72 ;  /* 0x000000481c1f7220 */ /* 0x040fe20000410000 */
[----:B------:R-:W-:Y:S01]  /*93a0*/  FMUL.FTZ R28, R28, R11 ;  /* 0x0000000b1c1c7220 */ /* 0x000fe20000410000 */
[----:B------:R-:W-:-:S02]  /*93b0*/  PRMT R37, R193, 0x5410, R37 ;  /* 0x00005410c1257816 */ /* 0x000fc40000000025 */
[----:B------:R-:W-:Y:S01]  /*93c0*/  PRMT R34, R159, 0x5410, R34 ;  /* 0x000054109f227816 */ /* 0x000fe20000000022 */
[C---:B------:R-:W-:Y:S01]  /*93d0*/  FFMA.FTZ R31, R12.reuse, R11, -R31 ;  /* 0x0000000b0c1f7223 */ /* 0x040fe2000001081f */
[----:B------:R-:W-:Y:S01]  /*93e0*/  FFMA.FTZ R28, R12, R72, R28 ;  /* 0x000000480c1c7223 */ /* 0x000fe2000001001c */
[C---:B------:R-:W-:Y:S01]  /*93f0*/  IMAD.U32 R12, R37.reuse, 0x10000, RZ ;  /* 0x00010000250c7824 */ /* 0x040fe200078e00ff */
[----:B------:R-:W-:Y:S01]  /*9400*/  LOP3.LUT R30, R30, 0xffff0000, RZ, 0xc0, !PT ;  /* 0xffff00001e1e7812 */ /* 0x000fe200078ec0ff */
[----:B------:R-:W-:Y:S01]  /*9410*/  IMAD.U32 R41, R34, 0x10000, RZ ;  /* 0x0001000022297824 */ /* 0x000fe200078e00ff */
[----:B------:R-:W-:Y:S01]  /*9420*/  LOP3.LUT R37, R37, 0xffff0000, RZ, 0xc0, !PT ;  /* 0xffff000025257812 */ /* 0x000fe200078ec0ff */
[----:B------:R-:W-:Y:S01]  /*9430*/  FMUL.FTZ R44, R46, R12 ;  /* 0x0000000c2e2c7220 */ /* 0x000fe20000410000 */
[----:B------:R-:W-:Y:S02]  /*9440*/  IMAD.U32 R11, R14, 0x10000, RZ ;  /* 0x000100000e0b7824 */ /* 0x000fe400078e00ff */
[-C--:B------:R-:W-:Y:S01]  /*9450*/  FMUL.FTZ R46, R46, R41.reuse ;  /* 0x000000292e2e7220 */ /* 0x080fe20000410000 */
[----:B------:R-:W-:Y:S01]  /*9460*/  LOP3.LUT R34, R34, 0xffff0000, RZ, 0xc0, !PT ;  /* 0xffff000022227812 */ /* 0x000fe200078ec0ff */
[----:B------:R-:W-:-:S02]  /*9470*/  FFMA.FTZ R44, R11, R41, -R44 ;  /* 0x000000290b2c7223 */ /* 0x000fc4000001082c */
[----:B------:R-:W-:Y:S01]  /*9480*/  FFMA.FTZ R46, R11, R12, R46 ;  /* 0x0000000c0b2e7223 */ /* 0x000fe2000001002e */
[----:B------:R-:W-:Y:S01]  /*9490*/  LOP3.LUT R14, R14, 0xffff0000, RZ, 0xc0, !PT ;  /* 0xffff00000e0e7812 */ /* 0x000fe200078ec0ff */
[C---:B------:R-:W-:Y:S01]  /*94a0*/  FMUL.FTZ R11, R30.reuse, R37 ;  /* 0x000000251e0b7220 */ /* 0x040fe20000410000 */
[----:B------:R-:W-:Y:S01]  /*94b0*/  FMUL.FTZ R30, R30, R34 ;  /* 0x000000221e1e7220 */ /* 0x000fe20000410000 */
[----:B------:R-:W-:Y:S02]  /*94c0*/  F2FP.BF16.F32.PACK_AB R29, R29, R42 ;  /* 0x0000002a1d1d723e */ /* 0x000fe400000010ff */
[C---:B------:R-:W-:Y:S01]  /*94d0*/  FFMA.FTZ R11, R14.reuse, R34, -R11 ;  /* 0x000000220e0b7223 */ /* 0x040fe2000001080b */
[----:B------:R-:W-:Y:S01]  /*94e0*/  F2FP.BF16.F32.PACK_AB R31, R31, R45 ;  /* 0x0000002d1f1f723e */ /* 0x000fe200000010ff */
[----:B------:R-:W-:Y:S01]  /*94f0*/  FFMA.FTZ R30, R14, R37, R30 ;  /* 0x000000250e1e7223 */ /* 0x000fe2000001001e */
[----:B------:R-:W-:Y:S02]  /*9500*/  F2FP.BF16.F32.PACK_AB R38, R38, R40 ;  /* 0x000000282626723e */ /* 0x000fe400000010ff */
[----:B------:R-:W-:Y:S01]  /*9510*/  F2FP.BF16.F32.PACK_AB R35, R13, R35 ;  /* 0x000000230d23723e */ /* 0x000fe200000010ff */
[----:B------:R-:W-:Y:S01]  /*9520*/  IMAD.MOV.U32 R12, RZ, RZ, R31 ;  /* 0x000000ffff0c7224 */ /* 0x000fe200078e001f */
[----:B------:R-:W-:Y:S01]  /*9530*/  F2FP.BF16.F32.PACK_AB R11, R11, R44 ;  /* 0x0000002c0b0b723e */ /* 0x000fe200000010ff */
[----:B------:R-:W-:Y:S01]  /*9540*/  IMAD.MOV.U32 R13, RZ, RZ, R29 ;  /* 0x000000ffff0d7224 */ /* 0x000fe200078e001d */
[----:B------:R-:W-:Y:S01]  /*9550*/  F2FP.BF16.F32.PACK_AB R15, R15, R39 ;  /* 0x000000270f0f723e */ /* 0x000fe200000010ff */
[----:B------:R-:W-:Y:S01]  /*9560*/  IMAD.MOV.U32 R29, RZ, RZ, R38 ;  /* 0x000000ffff1d7224 */ /* 0x000fe200078e0026 */
[----:B------:R-:W-:Y:S01]  /*9570*/  F2FP.BF16.F32.PACK_AB R28, R28, R43 ;  /* 0x0000002b1c1c723e */ /* 0x000fe200000010ff */
[----:B------:R-:W-:Y:S01]  /*9580*/  IMAD.MOV.U32 R31, RZ, RZ, R35 ;  /* 0x000000ffff1f7224 */ /* 0x000fe200078e0023 */
[----:B------:R-:W-:-:S02]  /*9590*/  F2FP.BF16.F32.PACK_AB R30, R30, R46 ;  /* 0x0000002e1e1e723e */ /* 0x000fc400000010ff */
[----:B------:R-:W-:-:S07]  /*95a0*/  MOV R14, R11 ;  /* 0x0000000b000e7202 */ /* 0x000fce0000000f00 */
.L_x_540:
[----:B------:R-:W-:Y:S05]  /*95b0*/  BSYNC B2 ;  /* 0x0000000000027941 */ /* 0x000fea0003800000 */
.L_x_539:
[----:B------:R-:W-:-:S04]  /*95c0*/  LEA R34, P3, R6, R118, 0x1 ;  /* 0x0000007606227211 */ /* 0x000fc800078608ff */
[----:B------:R-:W-:Y:S02]  /*95d0*/  LEA.HI.X R35, R6, R115, R113, 0x1, P3 ;  /* 0x0000007306237211 */ /* 0x000fe400018f0c71 */
[----:B------:R-:W-:-:S03]  /*95e0*/  ISETP.GE.AND P3, PT, R36, R135, PT ;  /* 0x000000872400720c */ /* 0x000fc60003f66270 */
[----:B0-----:R0:W-:Y:S10]  /*95f0*/  ST.E.128 desc[UR56][R34.64], R12 ;  /* 0x0000000c22007985 */ /* 0x0011f4000c101d38 */
[----:B------:R-:W-:-:S05]  /*9600*/  @!P3 IMAD.WIDE R36, R36, 0x2, R32 ;  /* 0x000000022424b825 */ /* 0x000fca00078e0220 */
[----:B-1----:R0:W-:Y:S02]  /*9610*/  @!P3 ST.E.128 desc[UR56][R36.64], R28 ;  /* 0x0000001c2400b985 */ /* 0x0021e4000c101d38 */
.L_x_538:
[----:B------:R-:W-:Y:S05]  /*9620*/  BSYNC B1 ;  /* 0x0000000000017941 */ /* 0x000fea0003800000 */
.L_x_537:
[----:B------:R-:W-:Y:S01]  /*9630*/  ISETP.NE.AND P3, PT, R26, RZ, PT ;  /* 0x000000ff1a00720c */ /* 0x000fe20003f65270 */
[----:B------:R-:W-:-:S12]  /*9640*/  BSSY B1, `(.L_x_541) ;  /* 0x000007d000017945 */ /* 0x000fd80003800000 */
[----:B------:R-:W-:Y:S05]  /*9650*/  @!P3 BRA `(.L_x_542) ;  /* 0x0000000400ecb947 */ /* 0x000fea0003800000 */
[----:B---3--:R-:W-:Y:S01]  /*9660*/  SEL R11, R125, R137, !P1 ;  /* 0x000000897d0b7207 */ /* 0x008fe20004800000 */
[----:B------:R-:W-:Y:S01]  /*9670*/  BSSY B2, `(.L_x_543) ;  /* 0x0000076000027945 */ /* 0x000fe20003800000 */
[----:B0-----:R-:W-:Y:S02]  /*9680*/  SHF.R.U32.HI R14, RZ, 0x3, R168 ;  /* 0x00000003ff0e7819 */ /* 0x001fe400000116a8 */
[----:B----4-:R-:W-:Y:S02]  /*9690*/  SHF.R.S32.HI R12, RZ, 0x1f, R11 ;  /* 0x0000001fff0c7819 */ /* 0x010fe4000001140b */
[----:B------:R-:W-:Y:S02]  /*96a0*/  ISETP.GE.AND P4, PT, R0, R124, PT ;  /* 0x0000007c0000720c */ /* 0x000fe40003f86270 */
[----:B------:R-:W-:Y:S02]  /*96b0*/  LEA.HI R11, R12, R11, RZ, 0x4 ;  /* 0x0000000b0c0b7211 */ /* 0x000fe400078f20ff */
[----:B------:R-:W-:-:S02]  /*96c0*/  LEA R34, P3, R7, R118, 0x1 ;  /* 0x0000007607227211 */ /* 0x000fc400078608ff */
[----:B------:R-:W-:Y:S02]  /*96d0*/  LEA.HI.SX32 R11, R11, R120, 0x1c ;  /* 0x000000780b0b7211 */ /* 0x000fe400078fe2ff */
[----:B------:R-:W-:Y:S02]  /*96e0*/  LEA.HI.X R35, R7, R115, R112, 0x1, P3 ;  /* 0x0000007307237211 */ /* 0x000fe400018f0c70 */
[----:B------:R-:W-:Y:S01]  /*96f0*/  SHF.R.S32.HI R12, RZ, 0x1f, R11 ;  /* 0x0000001fff0c7819 */ /* 0x000fe2000001140b */
[----:B------:R-:W-:-:S03]  /*9700*/  IMAD.SHL.U32 R36, R11, 0x8, RZ ;  /* 0x000000080b247824 */ /* 0x000fc600078e00ff */
[----:B------:R-:W-:Y:S02]  /*9710*/  LEA.HI R12, R12, R11, RZ, 0x3 ;  /* 0x0000000b0c0c7211 */ /* 0x000fe400078f18ff */
[----:B------:R-:W-:Y:S02]  /*9720*/  LOP3.LUT R11, R168, 0x38, R36, 0xf8, !PT ;  /* 0x00000038a80b7812 */ /* 0x000fe400078ef824 */
[----:B------:R-:W-:Y:S02]  /*9730*/  SHF.R.S32.HI R13, RZ, 0x3, R12 ;  /* 0x00000003ff0d7819 */ /* 0x000fe4000001140c */
[----:B------:R-:W-:Y:S02]  /*9740*/  LOP3.LUT R11, R11, R14, RZ, 0x3c, !PT ;  /* 0x0000000e0b0b7212 */ /* 0x000fe400078e3cff */
[----:B------:R-:W-:Y:S01]  /*9750*/  ISETP.GE.AND P3, PT, R36, R135, PT ;  /* 0x000000872400720c */ /* 0x000fe20003f66270 */
[----:B------:R-:W-:-:S04]  /*9760*/  IMAD R12, R13, 0x1800, R180 ;  /* 0x000018000d0c7824 */ /* 0x000fc800078e02b4 */
        /* <DEDUP_REMOVED lines=8> */
[----:B------:R-:W-:Y:S01]  /*97f0*/  SHF.R.U32.HI R39, RZ, 0x10, R69 ;  /* 0x00000010ff277819 */ /* 0x000fe20000011645 */
[----:B-1----:R-:W-:Y:S01]  /*9800*/  IMAD.U32 R41, R29, 0x10000, RZ ;  /* 0x000100001d297824 */ /* 0x002fe200078e00ff */
[----:B------:R-:W-:Y:S01]  /*9810*/  SHF.R.U32.HI R40, RZ, 0x10, R57 ;  /* 0x00000010ff287819 */ /* 0x000fe20000011639 */
[----:B0-----:R-:W-:Y:S01]  /*9820*/  IMAD.U32 R37, R13, 0x10000, RZ ;  /* 0x000100000d257824 */ /* 0x001fe200078e00ff */
[----:B------:R-:W-:Y:S01]  /*9830*/  PRMT R39, R152, 0x5432, R39 ;  /* 0x0000543298277816 */ /* 0x000fe20000000027 */
[----:B------:R-:W-:Y:S01]  /*9840*/  IMAD.U32 R44, R31, 0x10000, RZ ;  /* 0x000100001f2c7824 */ /* 0x000fe200078e00ff */
[----:B------:R-:W-:Y:S01]  /*9850*/  PRMT R40, R150, 0x5432, R40 ;  /* 0x0000543296287816 */ /* 0x000fe20000000028 */
[----:B------:R-:W-:Y:S01]  /*9860*/  IMAD.U32 R46, R30, 0x10000, RZ ;  /* 0x000100001e2e7824 */ /* 0x000fe200078e00ff */
[----:B------:R-:W-:Y:S01]  /*9870*/  LOP3.LUT R29, R29, 0xffff0000, RZ, 0xc0, !PT ;  /* 0xffff00001d1d7812 */ /* 0x000fe200078ec0ff */
[C---:B------:R-:W-:Y:S01]  /*9880*/  IMAD.U32 R11, R39.reuse, 0x10000, RZ ;  /* 0x00010000270b7824 */ /* 0x040fe200078e00ff */
[----:B------:R-:W-:Y:S01]  /*9890*/  LOP3.LUT R39, R39, 0xffff0000, RZ, 0xc0, !PT ;  /* 0xffff000027277812 */ /* 0x000fe200078ec0ff */
[C---:B------:R-:W-:Y:S01]  /*98a0*/  IMAD.U32 R38, R40.reuse, 0x10000, RZ ;  /* 0x0001000028267824 */ /* 0x040fe200078e00ff */
[----:B------:R-:W-:Y:S01]  /*98b0*/  LOP3.LUT R40, R40, 0xffff0000, RZ, 0xc0, !PT ;  /* 0xffff000028287812 */ /* 0x000fe200078ec0ff */
[CC--:B------:R-:W-:Y:S01]  /*98c0*/  FMUL.FTZ R42, R41.reuse, R11.reuse ;  /* 0x0000000b292a7220 */ /* 0x0c0fe20000410000 */
[----:B------:R-:W-:Y:S01]  /*98d0*/  SHF.R.U64 R68, R68, 0x10, R69 ;  /* 0x0000001044447819 */ /* 0x000fe20000001245 */
[-C--:B------:R-:W-:Y:S01]  /*98e0*/  FMUL.FTZ R41, R41, R38.reuse ;  /* 0x0000002629297220 */ /* 0x080fe20000410000 */
[----:B------:R-:W-:Y:S01]  /*98f0*/  SHF.R.U64 R56, R56, 0x10, R57 ;  /* 0x0000001038387819 */ /* 0x000fe20000001239 */
[----:B------:R-:W-:Y:S01]  /*9900*/  FFMA.FTZ R38, R37, R38, -R42 ;  /* 0x0000002625267223 */ /* 0x000fe2000001082a */
[----:B------:R-:W-:Y:S01]  /*9910*/  PRMT R68, R149, 0x5410, R68 ;  /* 0x0000541095447816 */ /* 0x000fe20000000044 */
[----:B------:R-:W-:Y:S01]  /*9920*/  FFMA.FTZ R37, R37, R11, R41 ;  /* 0x0000000b25257223 */ /* 0x000fe20000010029 */
[----:B------:R-:W-:Y:S01]  /*9930*/  LOP3.LUT R11, R13, 0xffff0000, RZ, 0xc0, !PT ;  /* 0xffff00000d0b7812 */ /* 0x000fe200078ec0ff */
[C---:B------:R-:W-:Y:S01]  /*9940*/  FMUL.FTZ R13, R29.reuse, R39 ;  /* 0x000000271d0d7220 */ /* 0x040fe20000410000 */
[----:B------:R-:W-:Y:S01]  /*9950*/  FMUL.FTZ R29, R29, R40 ;  /* 0x000000281d1d7220 */ /* 0x000fe20000410000 */
[----:B------:R-:W-:-:S02]  /*9960*/  PRMT R56, R151, 0x5410, R56 ;  /* 0x0000541097387816 */ /* 0x000fc40000000038 */
[C---:B------:R-:W-:Y:S01]  /*9970*/  FFMA.FTZ R13, R11.reuse, R40, -R13 ;  /* 0x000000280b0d7223 */ /* 0x040fe2000001080d */
[----:B------:R-:W-:Y:S01]  /*9980*/  FFMA.FTZ R11, R11, R39, R29 ;  /* 0x000000270b0b7223 */ /* 0x000fe2000001001d */
[----:B------:R-:W-:Y:S01]  /*9990*/  SHF.R.U32.HI R39, RZ, 0x10, R71 ;  /* 0x00000010ff277819 */ /* 0x000fe20000011647 */
[----:B------:R-:W-:Y:S01]  /*99a0*/  IMAD.U32 R40, R15, 0x10000, RZ ;  /* 0x000100000f287824 */ /* 0x000fe200078e00ff */
[----:B------:R-:W-:Y:S02]  /*99b0*/  SHF.R.U32.HI R29, RZ, 0x10, R59 ;  /* 0x00000010ff1d7819 */ /* 0x000fe4000001163b */
[----:B------:R-:W-:Y:S02]  /*99c0*/  PRMT R39, R149, 0x5432, R39 ;  /* 0x0000543295277816 */ /* 0x000fe40000000027 */
[----:B------:R-:W-:Y:S02]  /*99d0*/  PRMT R29, R151, 0x5432, R29 ;  /* 0x00005432971d7816 */ /* 0x000fe4000000001d */
[----:B------:R-:W-:Y:S01]  /*99e0*/  LOP3.LUT R15, R15, 0xffff0000, RZ, 0xc0, !PT ;  /* 0xffff00000f0f7812 */ /* 0x000fe200078ec0ff */
[----:B------:R-:W-:Y:S01]  /*99f0*/  IMAD.U32 R41, R39, 0x10000, RZ ;  /* 0x0001000027297824 */ /* 0x000fe200078e00ff */
[----:B------:R-:W-:-:S02]  /*9a00*/  SHF.L.U32 R42, R29, 0x10, RZ ;  /* 0x000000101d2a7819 */ /* 0x000fc400000006ff */
[----:B------:R-:W-:Y:S01]  /*9a10*/  LOP3.LUT R39, R39, 0xffff0000, RZ, 0xc0, !PT ;  /* 0xffff000027277812 */ /* 0x000fe200078ec0ff */
[CC--:B------:R-:W-:Y:S01]  /*9a20*/  FMUL.FTZ R43, R44.reuse, R41.reuse ;  /* 0x000000292c2b7220 */ /* 0x0c0fe20000410000 */
[----:B------:R-:W-:Y:S01]  /*9a30*/  LOP3.LUT R29, R29, 0xffff0000, RZ, 0xc0, !PT ;  /* 0xffff00001d1d7812 */ /* 0x000fe200078ec0ff */
[-C--:B------:R-:W-:Y:S01]  /*9a40*/  FMUL.FTZ R44, R44, R42.reuse ;  /* 0x0000002a2c2c7220 */ /* 0x080fe20000410000 */
[----:B------:R-:W-:Y:S01]  /*9a50*/  SHF.R.U64 R70, R70, 0x10, R71 ;  /* 0x0000001046467819 */ /* 0x000fe20000001247 */
[----:B------:R-:W-:Y:S01]  /*9a60*/  FFMA.FTZ R43, R40, R42, -R43 ;  /* 0x0000002a282b7223 */ /* 0x000fe2000001082b */
[----:B------:R-:W-:Y:S02]  /*9a70*/  IMAD.U32 R42, R28, 0x10000, RZ ;  /* 0x000100001c2a7824 */ /* 0x000fe400078e00ff */
[----:B------:R-:W-:Y:S01]  /*9a80*/  FFMA.FTZ R44, R40, R41, R44 ;  /* 0x00000029282c7223 */ /* 0x000fe2000001002c */
[----:B------:R-:W-:Y:S02]  /*9a90*/  LOP3.LUT R40, R31, 0xffff0000, RZ, 0xc0, !PT ;  /* 0xffff00001f287812 */ /* 0x000fe400078ec0ff */
[----:B------:R-:W-:-:S02]  /*9aa0*/  SHF.R.U64 R58, R58, 0x10, R59 ;  /* 0x000000103a3a7819 */ /* 0x000fc4000000123b */
[----:B------:R-:W-:Y:S01]  /*9ab0*/  LOP3.LUT R28, R28, 0xffff0000, RZ, 0xc0, !PT ;  /* 0xffff00001c1c7812 */ /* 0x000fe200078ec0ff */
[C---:B------:R-:W-:Y:S01]  /*9ac0*/  FMUL.FTZ R31, R40.reuse, R39 ;  /* 0x00000027281f7220 */ /* 0x040fe20000410000 */
[-C--:B------:R-:W-:Y:S01]  /*9ad0*/  FMUL.FTZ R40, R40, R29.reuse ;  /* 0x0000001d28287220 */ /* 0x080fe20000410000 */
[----:B------:R-:W-:Y:S02]  /*9ae0*/  PRMT R70, R150, 0x5410, R70 ;  /* 0x0000541096467816 */ /* 0x000fe40000000046 */
[C---:B------:R-:W-:Y:S01]  /*9af0*/  FFMA.FTZ R31, R15.reuse, R29, -R31 ;  /* 0x0000001d0f1f7223 */ /* 0x040fe2000001081f */
[----:B------:R-:W-:Y:S01]  /*9b00*/  FFMA.FTZ R40, R15, R39, R40 ;  /* 0x000000270f287223 */ /* 0x000fe20000010028 */
[C---:B------:R-:W-:Y:S01]  /*9b10*/  IMAD.U32 R29, R68.reuse, 0x10000, RZ ;  /* 0x00010000441d7824 */ /* 0x040fe200078e00ff */
[----:B------:R-:W-:Y:S01]  /*9b20*/  LOP3.LUT R68, R68, 0xffff0000, RZ, 0xc0, !PT ;  /* 0xffff000044447812 */ /* 0x000fe200078ec0ff */
[C---:B------:R-:W-:Y:S01]  /*9b30*/  IMAD.U32 R39, R56.reuse, 0x10000, RZ ;  /* 0x0001000038277824 */ /* 0x040fe200078e00ff */
[----:B------:R-:W-:Y:S01]  /*9b40*/  LOP3.LUT R56, R56, 0xffff0000, RZ, 0xc0, !PT ;  /* 0xffff000038387812 */ /* 0x000fe200078ec0ff */
[----:B------:R-:W-:Y:S01]  /*9b50*/  FMUL.FTZ R41, R42, R29 ;  /* 0x0000001d2a297220 */ /* 0x000fe20000410000 */
[----:B------:R-:W-:-:S02]  /*9b60*/  IMAD.U32 R15, R12, 0x10000, RZ ;  /* 0x000100000c0f7824 */ /* 0x000fc400078e00ff */
[-C--:B------:R-:W-:Y:S01]  /*9b70*/  FMUL.FTZ R42, R42, R39.reuse ;  /* 0x000000272a2a7220 */ /* 0x080fe20000410000 */
[----:B------:R-:W-:Y:S01]  /*9b80*/  PRMT R58, R152, 0x5410, R58 ;  /* 0x00005410983a7816 */ /* 0x000fe2000000003a */
[C---:B------:R-:W-:Y:S02]  /*9b90*/  FFMA.FTZ R41, R15.reuse, R39, -R41 ;  /* 0x000000270f297223 */ /* 0x040fe40000010829 */
[----:B------:R-:W-:Y:S01]  /*9ba0*/  FFMA.FTZ R42, R15, R29, R42 ;  /* 0x0000001d0f2a7223 */ /* 0x000fe2000001002a */
[----:B------:R-:W-:Y:S01]  /*9bb0*/  LOP3.LUT R12, R12, 0xffff0000, RZ, 0xc0, !PT ;  /* 0xffff00000c0c7812 */ /* 0x000fe200078ec0ff */
[C---:B------:R-:W-:Y:S01]  /*9bc0*/  FMUL.FTZ R15, R28.reuse, R68 ;  /* 0x000000441c0f7220 */ /* 0x040fe20000410000 */
[----:B------:R-:W-:Y:S01]  /*9bd0*/  FMUL.FTZ R28, R28, R56 ;  /* 0x000000381c1c7220 */ /* 0x000fe20000410000 */
[----:B------:R-:W-:Y:S01]  /*9be0*/  IMAD.U32 R29, R70, 0x10000, RZ ;  /* 0x00010000461d7824 */ /* 0x000fe200078e00ff */
[----:B------:R-:W-:Y:S01]  /*9bf0*/  LOP3.LUT R30, R30, 0xffff0000, RZ, 0xc0, !PT ;  /* 0xffff00001e1e7812 */ /* 0x000fe200078ec0ff */
[----:B------:R-:W-:-:S02]  /*9c00*/  IMAD.U32 R39, R58, 0x10000, RZ ;  /* 0x000100003a277824 */ /* 0x000fc400078e00ff */
[C---:B------:R-:W-:Y:S01]  /*9c10*/  FFMA.FTZ R15, R12.reuse, R56, -R15 ;  /* 0x000000380c0f7223 */ /* 0x040fe2000001080f */
[----:B------:R-:W-:Y:S01]  /*9c20*/  FFMA.FTZ R28, R12, R68, R28 ;  /* 0x000000440c1c7223 */ /* 0x000fe2000001001c */
[----:B------:R-:W-:Y:S01]  /*9c30*/  FMUL.FTZ R45, R46, R29 ;  /* 0x0000001d2e2d7220 */ /* 0x000fe20000410000 */
[----:B------:R-:W-:Y:S02]  /*9c40*/  IMAD.U32 R12, R14, 0x10000, RZ ;  /* 0x000100000e0c7824 */ /* 0x000fe400078e00ff */
[-C--:B------:R-:W-:Y:S01]  /*9c50*/  FMUL.FTZ R46, R46, R39.reuse ;  /* 0x000000272e2e7220 */ /* 0x080fe20000410000 */
[----:B------:R-:W-:Y:S02]  /*9c60*/  LOP3.LUT R70, R70, 0xffff0000, RZ, 0xc0, !PT ;  /* 0xffff000046467812 */ /* 0x000fe400078ec0ff */
[----:B------:R-:W-:Y:S01]  /*9c70*/  LOP3.LUT R58, R58, 0xffff0000, RZ, 0xc0, !PT ;  /* 0xffff00003a3a7812 */ /* 0x000fe200078ec0ff */
[C---:B------:R-:W-:Y:S01]  /*9c80*/  FFMA.FTZ R45, R12.reuse, R39, -R45 ;  /* 0x000000270c2d7223 */ /* 0x040fe2000001082d */
[----:B------:R-:W-:Y:S01]  /*9c90*/  FFMA.FTZ R46, R12, R29, R46 ;  /* 0x0000001d0c2e7223 */ /* 0x000fe2000001002e */
[----:B------:R-:W-:Y:S01]  /*9ca0*/  LOP3.LUT R14, R14, 0xffff0000, RZ, 0xc0, !PT ;  /* 0xffff00000e0e7812 */ /* 0x000fe200078ec0ff */
[C---:B------:R-:W-:Y:S01]  /*9cb0*/  FMUL.FTZ R12, R30.reuse, R70 ;  /* 0x000000461e0c7220 */ /* 0x040fe20000410000 */
[----:B------:R-:W-:Y:S01]  /*9cc0*/  FMUL.FTZ R30, R30, R58 ;  /* 0x0000003a1e1e7220 */ /* 0x000fe20000410000 */
[----:B------:R-:W-:-:S02]  /*9cd0*/  F2FP.BF16.F32.PACK_AB R31, R31, R43 ;  /* 0x0000002b1f1f723e */ /* 0x000fc400000010ff */
[C---:B------:R-:W-:Y:S01]  /*9ce0*/  FFMA.FTZ R12, R14.reuse, R58, -R12 ;  /* 0x0000003a0e0c7223 */ /* 0x040fe2000001080c */
[----:B------:R-:W-:Y:S01]  /*9cf0*/  FFMA.FTZ R29, R14, R70, R30 ;  /* 0x000000460e1d7223 */ /* 0x000fe2000001001e */
[----:B------:R-:W-:Y:S01]  /*9d00*/  F2FP.BF16.F32.PACK_AB R14, R15, R41 ;  /* 0x000000290f0e723e */ /* 0x000fe200000010ff */
[----:B------:R-:W-:Y:S01]  /*9d10*/  IMAD.MOV.U32 R15, RZ, RZ, R31 ;  /* 0x000000ffff0f7224 */ /* 0x000fe200078e001f */
[----:B------:R-:W-:Y:S02]  /*9d20*/  F2FP.BF16.F32.PACK_AB R11, R11, R37 ;  /* 0x000000250b0b723e */ /* 0x000fe400000010ff */
[----:B------:R-:W-:Y:S02]  /*9d30*/  F2FP.BF16.F32.PACK_AB R40, R40, R44 ;  /* 0x0000002c2828723e */ /* 0x000fe400000010ff */
[----:B------:R-:W-:Y:S01]  /*9d40*/  F2FP.BF16.F32.PACK_AB R30, R12, R45 ;  /* 0x0000002d0c1e723e */ /* 0x000fe200000010ff */
[----:B------:R-:W-:Y:S01]  /*9d50*/  IMAD.MOV.U32 R12, RZ, RZ, R14 ;  /* 0x000000ffff0c7224 */ /* 0x000fe200078e000e */
[----:B------:R-:W-:Y:S01]  /*9d60*/  F2FP.BF16.F32.PACK_AB R37, R29, R46 ;  /* 0x0000002e1d25723e */ /* 0x000fe200000010ff */
[----:B------:R-:W-:Y:S01]  /*9d70*/  IMAD.MOV.U32 R29, RZ, RZ, R11 ;  /* 0x000000ffff1d7224 */ /* 0x000fe200078e000b */
[----:B------:R-:W-:Y:S01]  /*9d80*/  MOV R14, R30 ;  /* 0x0000001e000e7202 */ /* 0x000fe20000000f00 */
[----:B------:R-:W-:Y:S01]  /*9d90*/  IMAD.MOV.U32 R31, RZ, RZ, R40 ;  /* 0x000000ffff1f7224 */ /* 0x000fe200078e0028 */
[----:B------:R-:W-:Y:S01]  /*9da0*/  F2FP.BF16.F32.PACK_AB R13, R13, R38 ;  /* 0x000000260d0d723e */ /* 0x000fe200000010ff */
[----:B------:R-:W-:Y:S01]  /*9db0*/  IMAD.MOV.U32 R30, RZ, RZ, R37 ;  /* 0x000000ffff1e7224 */ /* 0x000fe200078e0025 */
[----:B------:R-:W-:-:S07]  /*9dc0*/  F2FP.BF16.F32.PACK_AB R28, R28, R42 ;  /* 0x0000002a1c1c723e */ /* 0x000fce00000010ff */
.L_x_544:
[----:B------:R-:W-:Y:S05]  /*9dd0*/  BSYNC B2 ;  /* 0x0000000000027941 */ /* 0x000fea0003800000 */
.L_x_543:
[----:B------:R-:W-:Y:S01]  /*9de0*/  @!P3 IMAD.WIDE R36, R36, 0x2, R32 ;  /* 0x000000022424b825 */ /* 0x000fe200078e0220 */
[----:B0-----:R2:W-:Y:S04]  /*9df0*/  ST.E.128 desc[UR56][R34.64], R12 ;  /* 0x0000000c22007985 */ /* 0x0015e8000c101d38 */
[----:B-1----:R2:W-:Y:S02]  /*9e00*/  @!P3 ST.E.128 desc[UR56][R36.64], R28 ;  /* 0x0000001c2400b985 */ /* 0x0025e4000c101d38 */
.L_x_542:
[----:B------:R-:W-:Y:S05]  /*9e10*/  BSYNC B1 ;  /* 0x0000000000017941 */ /* 0x000fea0003800000 */
.L_x_541:
[----:B------:R-:W-:-:S13]  /*9e20*/  ISETP.NE.AND P3, PT, R27, RZ, PT ;  /* 0x000000ff1b00720c */ /* 0x000fda0003f65270 */
[----:B------:R-:W-:Y:S05]  /*9e30*/  @!P3 BRA `(.L_x_493) ;  /* 0x0000000c00c8b947 */ /* 0x000fea0003800000 */
[----:B---3--:R-:W3:Y:S01]  /*9e40*/  LDL R11, [R1+0x38] ;  /* 0x00003800010b7983 */ /* 0x008ee20000100800 */
[----:B0-2---:R-:W-:Y:S01]  /*9e50*/  SHF.R.U32.HI R14, RZ, 0x3, R168 ;  /* 0x00000003ff0e7819 */ /* 0x005fe200000116a8 */
[----:B------:R-:W-:Y:S01]  /*9e60*/  BSSY B1, `(.L_x_545) ;  /* 0x0000076000017945 */ /* 0x000fe20003800000 */
[----:B------:R-:W-:-:S04]  /*9e70*/  LEA R34, P3, R8, R118, 0x1 ;  /* 0x0000007608227211 */ /* 0x000fc800078608ff */
[----:B------:R-:W-:Y:S02]  /*9e80*/  LEA.HI.X R35, R8, R115, R111, 0x1, P3 ;  /* 0x0000007308237211 */ /* 0x000fe400018f0c6f */
[----:B------:R-:W-:Y:S02]  /*9e90*/  ISETP.GE.AND P3, PT, R3, R124, PT ;  /* 0x0000007c0300720c */ /* 0x000fe40003f66270 */
[----:B---3--:R-:W-:-:S04]  /*9ea0*/  LOP3.LUT P4, RZ, R11, 0x1, RZ, 0xc0, !PT ;  /* 0x000000010bff7812 */ /* 0x008fc8000788c0ff */
[----:B------:R-:W-:-:S04]  /*9eb0*/  SEL R137, R125, R137, !P4 ;  /* 0x000000897d897207 */ /* 0x000fc80006000000 */
[----:B----4-:R-:W-:-:S04]  /*9ec0*/  SHF.R.S32.HI R12, RZ, 0x1f, R137 ;  /* 0x0000001fff0c7819 */ /* 0x010fc80000011489 */
        /* <DEDUP_REMOVED lines=19> */
[----:B------:R-:W-:Y:S01]  /*a000*/  SHF.R.U64 R41, R64, 0x10, R65 ;  /* 0x0000001040297819 */ /* 0x000fe20000001241 */
[----:B0-----:R-:W-:Y:S01]  /*a010*/  IMAD.U32 R38, R13, 0x10000, RZ ;  /* 0x000100000d267824 */ /* 0x001fe200078e00ff */
[----:B------:R-:W-:Y:S01]  /*a020*/  SHF.R.U32.HI R53, RZ, 0x10, R53 ;  /* 0x00000010ff357819 */ /* 0x000fe20000011635 */
[----:B------:R-:W-:Y:S01]  /*a030*/  IMAD.U32 R47, R31, 0x10000, RZ ;  /* 0x000100001f2f7824 */ /* 0x000fe200078e00ff */
[----:B------:R-:W-:Y:S01]  /*a040*/  SHF.R.U32.HI R65, RZ, 0x10, R65 ;  /* 0x00000010ff417819 */ /* 0x000fe20000011641 */
[----:B------:R-:W-:Y:S01]  /*a050*/  IMAD.U32 R44, R14, 0x10000, RZ ;  /* 0x000100000e2c7824 */ /* 0x000fe200078e00ff */
[----:B------:R-:W-:Y:S02]  /*a060*/  SHF.R.U64 R39, R54, 0x10, R55 ;  /* 0x0000001036277819 */ /* 0x000fe40000001237 */
[----:B------:R-:W-:-:S02]  /*a070*/  PRMT R53, R146, 0x5432, R53 ;  /* 0x0000543292357816 */ /* 0x000fc40000000035 */
[----:B------:R-:W-:Y:S02]  /*a080*/  PRMT R65, R148, 0x5432, R65 ;  /* 0x0000543294417816 */ /* 0x000fe40000000041 */
[--C-:B------:R-:W-:Y:S02]  /*a090*/  SHF.R.U64 R36, R66, 0x10, R67.reuse ;  /* 0x0000001042247819 */ /* 0x100fe40000001243 */
[----:B------:R-:W-:Y:S01]  /*a0a0*/  SHF.R.U32.HI R66, RZ, 0x10, R67 ;  /* 0x00000010ff427819 */ /* 0x000fe20000011643 */
[----:B------:R-:W-:Y:S01]  /*a0b0*/  IMAD.U32 R49, R65, 0x10000, RZ ;  /* 0x0001000041317824 */ /* 0x000fe200078e00ff */
[----:B------:R-:W-:Y:S01]  /*a0c0*/  PRMT R146, R146, 0x5410, R39 ;  /* 0x0000541092927816 */ /* 0x000fe20000000027 */
[----:B------:R-:W-:Y:S01]  /*a0d0*/  IMAD.U32 R39, R53, 0x10000, RZ ;  /* 0x0001000035277824 */ /* 0x000fe200078e00ff */
[----:B------:R-:W-:Y:S01]  /*a0e0*/  SHF.R.U32.HI R55, RZ, 0x10, R55 ;  /* 0x00000010ff377819 */ /* 0x000fe20000011637 */
[C---:B------:R-:W-:Y:S01]  /*a0f0*/  FMUL.FTZ R51, R42.reuse, R49 ;  /* 0x000000312a337220 */ /* 0x040fe20000410000 */
[----:B------:R-:W-:Y:S01]  /*a100*/  PRMT R66, R147, 0x5432, R66 ;  /* 0x0000543293427816 */ /* 0x000fe20000000042 */
[-C--:B------:R-:W-:Y:S01]  /*a110*/  FMUL.FTZ R57, R42, R39.reuse ;  /* 0x000000272a397220 */ /* 0x080fe20000410000 */
[----:B------:R-:W-:Y:S01]  /*a120*/  PRMT R148, R148, 0x5410, R41 ;  /* 0x0000541094947816 */ /* 0x000fe20000000029 */
[----:B------:R-:W-:Y:S01]  /*a130*/  FFMA.FTZ R39, R38, R39, -R51 ;  /* 0x0000002726277223 */ /* 0x000fe20000010833 */
[----:B------:R-:W-:Y:S01]  /*a140*/  LOP3.LUT R43, R29, 0xffff0000, RZ, 0xc0, !PT ;  /* 0xffff00001d2b7812 */ /* 0x000fe200078ec0ff */
[----:B------:R-:W-:Y:S01]  /*a150*/  IMAD.U32 R50, R66, 0x10000, RZ ;  /* 0x0001000042327824 */ /* 0x000fe200078e00ff */
[----:B------:R-:W-:Y:S01]  /*a160*/  LOP3.LUT R41, R65, 0xffff0000, RZ, 0xc0, !PT ;  /* 0xffff000041297812 */ /* 0x000fe200078ec0ff */
[----:B------:R-:W-:Y:S01]  /*a170*/  IMAD.U32 R29, R28, 0x10000, RZ ;  /* 0x000100001c1d7824 */ /* 0x000fe200078e00ff */
[----:B------:R-:W-:Y:S01]  /*a180*/  LOP3.LUT R42, R53, 0xffff0000, RZ, 0xc0, !PT ;  /* 0xffff0000352a7812 */ /* 0x000fe200078ec0ff */
[----:B------:R-:W-:Y:S01]  /*a190*/  FMUL.FTZ R54, R47, R50 ;  /* 0x000000322f367220 */ /* 0x000fe20000410000 */
[----:B------:R-:W-:Y:S01]  /*a1a0*/  PRMT R55, R144, 0x5432, R55 ;  /* 0x0000543290377816 */ /* 0x000fe20000000037 */
[-C--:B------:R-:W-:Y:S01]  /*a1b0*/  FMUL.FTZ R51, R43, R41.reuse ;  /* 0x000000292b337220 */ /* 0x080fe20000410000 */
[----:B------:R-:W-:Y:S01]  /*a1c0*/  LOP3.LUT R40, R13, 0xffff0000, RZ, 0xc0, !PT ;  /* 0xffff00000d287812 */ /* 0x000fe200078ec0ff */
[-C--:B------:R-:W-:Y:S01]  /*a1d0*/  FMUL.FTZ R43, R43, R42.reuse ;  /* 0x0000002a2b2b7220 */ /* 0x080fe20000410000 */
[----:B------:R-:W-:Y:S01]  /*a1e0*/  SHF.L.U32 R45, R15, 0x10, RZ ;  /* 0x000000100f2d7819 */ /* 0x000fe200000006ff */
[----:B------:R-:W-:Y:S01]  /*a1f0*/  IMAD.U32 R52, R55, 0x10000, RZ ;  /* 0x0001000037347824 */ /* 0x000fe200078e00ff */
[----:B------:R-:W-:Y:S01]  /*a200*/  LOP3.LUT R31, R31, 0xffff0000, RZ, 0xc0, !PT ;  /* 0xffff00001f1f7812 */ /* 0x000fe200078ec0ff */
[----:B------:R-:W-:Y:S01]  /*a210*/  FFMA.FTZ R42, R40, R42, -R51 ;  /* 0x0000002a282a7223 */ /* 0x000fe20000010833 */
[----:B------:R-:W-:Y:S01]  /*a220*/  LOP3.LUT R48, R66, 0xffff0000, RZ, 0xc0, !PT ;  /* 0xffff000042307812 */ /* 0x000fe200078ec0ff */
[----:B------:R-:W-:Y:S01]  /*a230*/  FFMA.FTZ R41, R40, R41, R43 ;  /* 0x0000002928297223 */ /* 0x000fe2000001002b */
[----:B------:R-:W-:Y:S01]  /*a240*/  PRMT R37, R144, 0x5410, R37 ;  /* 0x0000541090257816 */ /* 0x000fe20000000025 */
[-C--:B------:R-:W-:Y:S01]  /*a250*/  FMUL.FTZ R47, R47, R52.reuse ;  /* 0x000000342f2f7220 */ /* 0x080fe20000410000 */
[----:B------:R-:W-:Y:S01]  /*a260*/  FFMA.FTZ R40, R45, R52, -R54 ;  /* 0x000000342d287223 */ /* 0x000fe20000010836 */
[----:B------:R-:W-:Y:S01]  /*a270*/  LOP3.LUT R52, R55, 0xffff0000, RZ, 0xc0, !PT ;  /* 0xffff000037347812 */ /* 0x000fe200078ec0ff */
[----:B------:R-:W-:Y:S01]  /*a280*/  FMUL.FTZ R56, R31, R48 ;  /* 0x000000301f387220 */ /* 0x000fe20000410000 */
[----:B------:R-:W-:Y:S01]  /*a290*/  LOP3.LUT R15, R15, 0xffff0000, RZ, 0xc0, !PT ;  /* 0xffff00000f0f7812 */ /* 0x000fe200078ec0ff */
[----:B------:R-:W-:Y:S01]  /*a2a0*/  FFMA.FTZ R45, R45, R50, R47 ;  /* 0x000000322d2d7223 */ /* 0x000fe2000001002f */
[----:B------:R-:W-:Y:S01]  /*a2b0*/  LOP3.LUT R28, R28, 0xffff0000, RZ, 0xc0, !PT ;  /* 0xffff00001c1c7812 */ /* 0x000fe200078ec0ff */
[C---:B------:R-:W-:Y:S01]  /*a2c0*/  IMAD.U32 R54, R148.reuse, 0x10000, RZ ;  /* 0x0001000094367824 */ /* 0x040fe200078e00ff */
[----:B------:R-:W-:Y:S01]  /*a2d0*/  LOP3.LUT R43, R148, 0xffff0000, RZ, 0xc0, !PT ;  /* 0xffff0000942b7812 */ /* 0x000fe200078ec0ff */
[----:B------:R-:W-:-:S02]  /*a2e0*/  IMAD.U32 R50, R37, 0x10000, RZ ;  /* 0x0001000025327824 */ /* 0x000fc400078e00ff */
[-C--:B------:R-:W-:Y:S01]  /*a2f0*/  FMUL.FTZ R58, R31, R52.reuse ;  /* 0x000000341f3a7220 */ /* 0x080fe20000410000 */
[C---:B------:R-:W-:Y:S01]  /*a300*/  IMAD.U32 R13, R12.reuse, 0x10000, RZ ;  /* 0x000100000c0d7824 */ /* 0x040fe200078e00ff */
[----:B------:R-:W-:Y:S01]  /*a310*/  LOP3.LUT R37, R37, 0xffff0000, RZ, 0xc0, !PT ;  /* 0xffff000025257812 */ /* 0x000fe200078ec0ff */
[----:B------:R-:W-:Y:S01]  /*a320*/  FFMA.FTZ R31, R15, R52, -R56 ;  /* 0x000000340f1f7223 */ /* 0x000fe20000010838 */
[----:B------:R-:W-:Y:S01]  /*a330*/  LOP3.LUT R12, R12, 0xffff0000, RZ, 0xc0, !PT ;  /* 0xffff00000c0c7812 */ /* 0x000fe200078ec0ff */
[----:B------:R-:W-:Y:S01]  /*a340*/  FMUL.FTZ R52, R29, R54 ;  /* 0x000000361d347220 */ /* 0x000fe20000410000 */
[----:B------:R-:W-:Y:S01]  /*a350*/  PRMT R36, R147, 0x5410, R36 ;  /* 0x0000541093247816 */ /* 0x000fe20000000024 */
[----:B------:R-:W-:Y:S01]  /*a360*/  FMUL.FTZ R47, R28, R43 ;  /* 0x0000002b1c2f7220 */ /* 0x000fe20000410000 */
[----:B------:R-:W-:Y:S01]  /*a370*/  FMUL.FTZ R29, R29, R50 ;  /* 0x000000321d1d7220 */ /* 0x000fe20000410000 */
[----:B------:R-:W-:Y:S01]  /*a380*/  LOP3.LUT R46, R14, 0xffff0000, RZ, 0xc0, !PT ;  /* 0xffff00000e2e7812 */ /* 0x000fe200078ec0ff */
[----:B------:R-:W-:-:S02]  /*a390*/  IMAD.U32 R14, R30, 0x10000, RZ ;  /* 0x000100001e0e7824 */ /* 0x000fc400078e00ff */
[----:B------:R-:W-:Y:S01]  /*a3a0*/  FFMA.FTZ R38, R38, R49, R57 ;  /* 0x0000003126267223 */ /* 0x000fe20000010039 */
[----:B------:R-:W-:Y:S01]  /*a3b0*/  FFMA.FTZ R48, R15, R48, R58 ;  /* 0x000000300f307223 */ /* 0x000fe2000001003a */
[-C--:B------:R-:W-:Y:S01]  /*a3c0*/  FMUL.FTZ R51, R28, R37.reuse ;  /* 0x000000251c337220 */ /* 0x080fe20000410000 */
[----:B------:R-:W-:Y:S01]  /*a3d0*/  LOP3.LUT R30, R30, 0xffff0000, RZ, 0xc0, !PT ;  /* 0xffff00001e1e7812 */ /* 0x000fe200078ec0ff */
[C---:B------:R-:W-:Y:S01]  /*a3e0*/  FFMA.FTZ R15, R13.reuse, R50, -R52 ;  /* 0x000000320d0f7223 */ /* 0x040fe20000010834 */
[----:B------:R-:W-:Y:S01]  /*a3f0*/  FFMA.FTZ R28, R12, R37, -R47 ;  /* 0x000000250c1c7223 */ /* 0x000fe2000001082f */
[C---:B------:R-:W-:Y:S01]  /*a400*/  LOP3.LUT R49, R36.reuse, 0xffff0000, RZ, 0xc0, !PT ;  /* 0xffff000024317812 */ /* 0x040fe200078ec0ff */
[----:B------:R-:W-:Y:S01]  /*a410*/  FFMA.FTZ R13, R13, R54, R29 ;  /* 0x000000360d0d7223 */ /* 0x000fe2000001001d */
[----:B------:R-:W-:Y:S01]  /*a420*/  IMAD.U32 R47, R36, 0x10000, RZ ;  /* 0x00010000242f7824 */ /* 0x000fe200078e00ff */
[C---:B------:R-:W-:Y:S01]  /*a430*/  LOP3.LUT R37, R146.reuse, 0xffff0000, RZ, 0xc0, !PT ;  /* 0xffff000092257812 */ /* 0x040fe200078ec0ff */
[----:B------:R-:W-:-:S02]  /*a440*/  IMAD.U32 R29, R146, 0x10000, RZ ;  /* 0x00010000921d7824 */ /* 0x000fc400078e00ff */
[----:B------:R-:W-:Y:S01]  /*a450*/  FFMA.FTZ R12, R12, R43, R51 ;  /* 0x0000002b0c0c7223 */ /* 0x000fe20000010033 */
[----:B------:R-:W-:Y:S01]  /*a460*/  FMUL.FTZ R43, R14, R47 ;  /* 0x0000002f0e2b7220 */ /* 0x000fe20000410000 */
[----:B------:R-:W-:Y:S01]  /*a470*/  FMUL.FTZ R51, R30, R49 ;  /* 0x000000311e337220 */ /* 0x000fe20000410000 */
[----:B------:R-:W-:Y:S01]  /*a480*/  FMUL.FTZ R14, R14, R29 ;  /* 0x0000001d0e0e7220 */ /* 0x000fe20000410000 */
[----:B------:R-:W-:Y:S01]  /*a490*/  FMUL.FTZ R36, R30, R37 ;  /* 0x000000251e247220 */ /* 0x000fe20000410000 */
[----:B------:R-:W-:Y:S01]  /*a4a0*/  FFMA.FTZ R43, R44, R29, -R43 ;  /* 0x0000001d2c2b7223 */ /* 0x000fe2000001082b */
[----:B------:R-:W-:Y:S01]  /*a4b0*/  FFMA.FTZ R30, R46, R37, -R51 ;  /* 0x000000252e1e7223 */ /* 0x000fe20000010833 */
[----:B------:R-:W-:Y:S01]  /*a4c0*/  FFMA.FTZ R14, R44, R47, R14 ;  /* 0x0000002f2c0e7223 */ /* 0x000fe2000001000e */
[----:B------:R-:W-:Y:S01]  /*a4d0*/  FFMA.FTZ R49, R46, R49, R36 ;  /* 0x000000312e317223 */ /* 0x000fe20000010024 */
[----:B------:R-:W-:Y:S02]  /*a4e0*/  F2FP.BF16.F32.PACK_AB R31, R31, R40 ;  /* 0x000000281f1f723e */ /* 0x000fe400000010ff */
[----:B------:R-:W-:-:S02]  /*a4f0*/  F2FP.BF16.F32.PACK_AB R30, R30, R43 ;  /* 0x0000002b1e1e723e */ /* 0x000fc400000010ff */
[----:B------:R-:W-:Y:S02]  /*a500*/  F2FP.BF16.F32.PACK_AB R39, R42, R39 ;  /* 0x000000272a27723e */ /* 0x000fe400000010ff */
[----:B------:R-:W-:Y:S02]  /*a510*/  F2FP.BF16.F32.PACK_AB R29, R41, R38 ;  /* 0x00000026291d723e */ /* 0x000fe400000010ff */
[----:B------:R-:W-:Y:S02]  /*a520*/  F2FP.BF16.F32.PACK_AB R45, R48, R45 ;  /* 0x0000002d302d723e */ /* 0x000fe400000010ff */
[----:B------:R-:W-:Y:S01]  /*a530*/  F2FP.BF16.F32.PACK_AB R44, R49, R14 ;  /* 0x0000000e312c723e */ /* 0x000fe200000010ff */
[----:B------:R-:W-:Y:S01]  /*a540*/  IMAD.MOV.U32 R14, RZ, RZ, R30 ;  /* 0x000000ffff0e7224 */ /* 0x000fe200078e001e */
[----:B------:R-:W-:Y:S01]  /*a550*/  F2FP.BF16.F32.PACK_AB R38, R28, R15 ;  /* 0x0000000f1c26723e */ /* 0x000fe200000010ff */
[----:B------:R-:W-:Y:S01]  /*a560*/  IMAD.MOV.U32 R15, RZ, RZ, R31 ;  /* 0x000000ffff0f7224 */ /* 0x000fe200078e001f */
[----:B------:R-:W-:Y:S01]  /*a570*/  F2FP.BF16.F32.PACK_AB R28, R12, R13 ;  /* 0x0000000d0c1c723e */ /* 0x000fe200000010ff */
[----:B------:R-:W-:Y:S01]  /*a580*/  IMAD.MOV.U32 R13, RZ, RZ, R39 ;  /* 0x000000ffff0d7224 */ /* 0x000fe200078e0027 */
[----:B------:R-:W-:Y:S01]  /*a590*/  MOV R12, R38 ;  /* 0x00000026000c7202 */ /* 0x000fe20000000f00 */
[----:B------:R-:W-:-:S02]  /*a5a0*/  IMAD.MOV.U32 R30, RZ, RZ, R44 ;  /* 0x000000ffff1e7224 */ /* 0x000fc400078e002c */
[----:B------:R-:W-:-:S07]  /*a5b0*/  IMAD.MOV.U32 R31, RZ, RZ, R45 ;  /* 0x000000ffff1f7224 */ /* 0x000fce00078e002d */
.L_x_546:
[----:B------:R-:W-:Y:S05]  /*a5c0*/  BSYNC B1 ;  /* 0x0000000000017941 */ /* 0x000fea0003800000 */
.L_x_545:
[----:B0-----:R0:W-:Y:S01]  /*a5d0*/  ST.E.128 desc[UR56][R34.64], R12 ;  /* 0x0000000c22007985 */ /* 0x0011e2000c101d38 */
[----:B------:R-:W-:-:S13]  /*a5e0*/  ISETP.GE.AND P3, PT, R11, R135, PT ;  /* 0x000000870b00720c */ /* 0x000fda0003f66270 */
[----:B------:R-:W-:Y:S05]  /*a5f0*/  @P3 BRA `(.L_x_493) ;  /* 0x0000000400d83947 */ /* 0x000fea0003800000 */
[----:B------:R-:W-:-:S05]  /*a600*/  IMAD.WIDE R32, R11, 0x2, R32 ;  /* 0x000000020b207825 */ /* 0x000fca00078e0220 */
[----:B-1----:R1:W-:Y:S01]  /*a610*/  ST.E.128 desc[UR56][R32.64], R28 ;  /* 0x0000001c20007985 */ /* 0x0023e2000c101d38 */
[----:B------:R-:W-:Y:S05]  /*a620*/  BRA `(.L_x_493) ;  /* 0x0000000400cc7947 */ /* 0x000fea0003800000 */
.L_x_458:
[----:B------:R-:W-:-:S06]  /*a630*/  UISETP.NE.AND UP0, UPT, UR58, 0x3, UPT ;  /* 0x000000033a00788c */ /* 0x000fcc000bf05270 */
[----:B------:R-:W-:-:S13]  /*a640*/  PLOP3.LUT P2, PT, PT, PT, UP0, 0x80, 0x0 ;  /* 0x000000000000781c */ /* 0x000fda0003f4f008 */
[----:B------:R-:W-:Y:S05]  /*a650*/  @!P2 BRA `(.L_x_547) ;  /* 0x000000000004a947 */ /* 0x000fea0003800000 */
[----:B------:R-:W-:Y:S01]  /*a660*/  BPT.TRAP 0x1 ;  /* 0x000000040000795c */ /* 0x000fe20000300000 */
.L_x_547:
[----:B------:R-:W-:Y:S01]  /*a670*/  IMAD R85, R18, 0x8, R2 ;  /* 0x0000000812557824 */ /* 0x000fe200078e0202 */
[----:B------:R-:W-:Y:S01]  /*a680*/  SHF.L.U32 R86, R167, 0x1f, RZ ;  /* 0x0000001fa7567819 */ /* 0x000fe200000006ff */
[----:B------:R-:W-:Y:S01]  /*a690*/  BSSY B1, `(.L_x_548) ;  /* 0x0000004000017945 */ /* 0x000fe20003800000 */
[----:B------:R-:W-:Y:S02]  /*a6a0*/  SHF.R.S32.HI R82, RZ, 0x1f, R81 ;  /* 0x0000001fff527819 */ /* 0x000fe40000011451 */
[----:B------:R-:W1:Y:S02]  /*a6b0*/  SYNCS.PHASECHK.TRANS64.TRYWAIT P3, [R85+URZ+0x2a890], R86 ;  /* 0x02a89056550075a7 */ /* 0x000e64000806017f */
[----:B-1----:R-:W-:Y:S05]  /*a6c0*/  @!P3 BRA `(.L_x_549) ;  /* 0x0000017000bcb947 */ /* 0x002fea0003800000 */
.L_x_809:
[----:B------:R-:W-:Y:S05]  /*a6d0*/  BSYNC B1 ;  /* 0x0000000000017941 */ /* 0x000fea0003800000 */
.L_x_548:
[----:B------:R-:W-:Y:S01]  /*a6e0*/  ULDC.64 UR4, c[0x0][0x300] ;  /* 0x0000c00000047ab9 */ /* 0x000fe20000000a00 */
[----:B-----5:R-:W-:Y:S01]  /*a6f0*/  SHF.R.S32.HI R83, RZ, 0x1f, R80 ;  /* 0x0000001fff537819 */ /* 0x020fe20000011450 */
[----:B------:R-:W-:Y:S01]  /*a700*/  IMAD R14, R82, UR4, RZ ;  /* 0x00000004520e7c24 */ /* 0x000fe2000f8e02ff */
[----:B------:R-:W-:Y:S01]  /*a710*/  ULDC.64 UR6, c[0x0][0x2e8] ;  /* 0x0000ba0000067ab9 */ /* 0x000fe20000000a00 */
[----:B0-----:R-:W-:-:S04]  /*a720*/  IMAD.WIDE.U32 R12, R81, UR4, RZ ;  /* 0x00000004510c7c25 */ /* 0x001fc8000f8e00ff */
[----:B------:R-:W-:Y:S01]  /*a730*/  IMAD R11, R81, UR5, R14 ;  /* 0x00000005510b7c24 */ /* 0x000fe2000f8e020e */
[----:B------:R-:W-:Y:S01]  /*a740*/  ULDC.64 UR4, c[0x0][0x310] ;  /* 0x0000c40000047ab9 */ /* 0x000fe20000000a00 */
[----:B------:R-:W-:Y:S02]  /*a750*/  IMAD R84, R24, -0x60, R25 ;  /* 0xffffffa018547824 */ /* 0x000fe400078e0219 */
[----:B------:R-:W-:Y:S02]  /*a760*/  IMAD R15, R83, UR4, RZ ;  /* 0x00000004530f7c24 */ /* 0x000fe4000f8e02ff */
[----:B------:R-:W-:Y:S01]  /*a770*/  IMAD.IADD R13, R13, 0x1, R11 ;  /* 0x000000010d0d7824 */ /* 0x000fe200078e020b */
[----:B------:R-:W-:Y:S01]  /*a780*/  VIMNMX R84, R84, 0x60, PT ;  /* 0x0000006054547848 */ /* 0x000fe20003fe0100 */
[C---:B------:R-:W-:Y:S02]  /*a790*/  IMAD R15, R80.reuse, UR5, R15 ;  /* 0x00000005500f7c24 */ /* 0x040fe4000f8e020f */
[----:B------:R-:W-:Y:S01]  /*a7a0*/  IMAD.WIDE.U32 R12, R80, UR4, R12 ;  /* 0x00000004500c7c25 */ /* 0x000fe2000f8e000c */
[----:B------:R-:W-:-:S03]  /*a7b0*/  ULDC.64 UR4, c[0x0][0x308] ;  /* 0x0000c20000047ab9 */ /* 0x000fc60000000a00 */
[----:B------:R-:W-:Y:S02]  /*a7c0*/  IMAD.IADD R13, R13, 0x1, R15 ;  /* 0x000000010d0d7824 */ /* 0x000fe400078e020f */
[----:B------:R-:W-:Y:S02]  /*a7d0*/  IMAD.IADD R38, R84, 0x1, -R166 ;  /* 0x0000000154267824 */ /* 0x000fe400078e0aa6 */
[----:B------:R-:W-:Y:S01]  /*a7e0*/  IMAD.WIDE.U32 R12, R162, UR4, R12 ;  /* 0x00000004a20c7c25 */ /* 0x000fe2000f8e000c */
[----:B------:R-:W-:-:S03]  /*a7f0*/  UMOV UR4, 0xffffffff ;  /* 0xffffffff00047882 */ /* 0x000fc60000000000 */
[----:B------:R-:W-:Y:S01]  /*a800*/  IMAD R37, R162, UR5, R13 ;  /* 0x00000005a2257c24 */ /* 0x000fe2000f8e020d */
[----:B------:R-:W-:-:S04]  /*a810*/  LEA R36, P3, R12, UR6, 0x1 ;  /* 0x000000060c247c11 */ /* 0x000fc8000f8608ff */
[----:B------:R-:W-:Y:S02]  /*a820*/  LEA.HI.X R37, R12, UR7, R37, 0x1, P3 ;  /* 0x000000070c257c11 */ /* 0x000fe400098f0c25 */
[----:B------:R-:W-:Y:S01]  /*a830*/  ISETP.GE.AND P3, PT, R38, 0x1, PT ;  /* 0x000000012600780c */ /* 0x000fe20003f66270 */
[----:B------:R-:W-:-:S12]  /*a840*/  BRA.DIV UR4, `(.L_x_550) ;  /* 0x0000017204707947 */ /* 0x000fd8000b800000 */
[----:B------:R0:W2:Y:S04]  /*a850*/  SHFL.IDX PT, R40, R37, RZ, 0x1c1f ;  /* 0x001c1fff25287589 */ /* 0x0000a800000e0000 */
[----:B------:R0:W3:Y:S02]  /*a860*/  SHFL.IDX PT, R39, R36, RZ, 0x1c1f ;  /* 0x001c1fff24277589 */ /* 0x0000e400000e0000 */
.L_x_813:
[----:B------:R-:W-:Y:S04]  /*a870*/  BSSY B1, `(.L_x_551) ;  /* 0x0000025000017945 */ /* 0x000fe80003800000 */
[----:B------:R-:W-:Y:S05]  /*a880*/  @!P3 BRA `(.L_x_552) ;  /* 0x00000000008cb947 */ /* 0x000fea0003800000 */
[----:B------:R-:W-:Y:S02]  /*a890*/  ULDC UR4, c[0x0][0x2f4] ;  /* 0x0000bd0000047ab9 */ /* 0x000fe40000000800 */
[----:B------:R-:W-:Y:S02]  /*a8a0*/  ISETP.GE.AND P5, PT, R16, UR4, PT ;  /* 0x0000000410007c0c */ /* 0x000fe4000bfa6270 */
[----:B------:R-:W-:-:S11]  /*a8b0*/  ISETP.GE.AND P4, PT, R19, UR4, PT ;  /* 0x0000000413007c0c */ /* 0x000fd6000bf86270 */
[----:B------:R-:W4:Y:S01]  /*a8c0*/  @!P5 LDS.128 R12, [R29] ;  /* 0x000000001d0cd984 */ /* 0x000f220000000c00 */
[----:B---3--:R-:W-:-:S04]  /*a8d0*/  @!P5 LEA R34, P3, R16, R39, 0x1 ;  /* 0x000000271022d211 */ /* 0x008fc800078608ff */
[----:B--2---:R-:W-:Y:S02]  /*a8e0*/  @!P5 LEA.HI.X R35, R16, R40, R17, 0x1, P3 ;  /* 0x000000281023d211 */ /* 0x004fe400018f0c11 */
[----:B------:R-:W-:-:S04]  /*a8f0*/  @!P4 LEA R32, P3, R19, R39, 0x1 ;  /* 0x000000271320c211 */ /* 0x000fc800078608ff */
[----:B------:R-:W-:Y:S02]  /*a900*/  @!P4 LEA.HI.X R33, R19, R40, R165, 0x1, P3 ;  /* 0x000000281321c211 */ /* 0x000fe400018f0ca5 */
[----:B------:R-:W-:-:S13]  /*a910*/  ISETP.GE.AND P3, PT, R22, UR4, PT ;  /* 0x0000000416007c0c */ /* 0x000fda000bf66270 */
[----:B------:R-:W-:-:S04]  /*a920*/  @!P3 LEA R30, P6, R22, R39, 0x1 ;  /* 0x00000027161eb211 */ /* 0x000fc800078c08ff */
[----:B------:R-:W-:Y:S01]  /*a930*/  @!P3 LEA.HI.X R31, R22, R40, R176, 0x1, P6 ;  /* 0x00000028161fb211 */ /* 0x000fe200030f0cb0 */
[----:B----4-:R2:W-:Y:S01]  /*a940*/  @!P5 ST.E.128 desc[UR56][R34.64], R12 ;  /* 0x0000000c2200d985 */ /* 0x0105e2000c101d38 */
[----:B------:R-:W-:-:S13]  /*a950*/  ISETP.GE.AND P5, PT, R0, UR4, PT ;  /* 0x0000000400007c0c */ /* 0x000fda000bfa6270 */
[----:B------:R-:W3:Y:S01]  /*a960*/  @!P5 LDS.128 R12, [R28] ;  /* 0x000000001c0cd984 */ /* 0x000ee20000000c00 */
[----:B------:R-:W-:Y:S01]  /*a970*/  @!P5 IMAD.SHL.U32 R11, R163, 0x8, RZ ;  /* 0x00000008a30bd824 */ /* 0x000fe200078e00ff */
[----:B--2---:R-:W-:Y:S01]  /*a980*/  @!P5 MOV R35, R40 ;  /* 0x000000280023d202 */ /* 0x004fe20000000f00 */
[----:B------:R-:W-:-:S04]  /*a990*/  @!P5 IMAD.MOV.U32 R34, RZ, RZ, R39 ;  /* 0x000000ffff22d224 */ /* 0x000fc800078e0027 */
[----:B------:R-:W-:-:S05]  /*a9a0*/  @!P5 IMAD.WIDE R34, R11, 0x2, R34 ;  /* 0x000000020b22d825 */ /* 0x000fca00078e0222 */
[----:B---3--:R2:W-:Y:S01]  /*a9b0*/  @!P5 ST.E.128 desc[UR56][R34.64], R12 ;  /* 0x0000000c2200d985 */ /* 0x0085e2000c101d38 */
[----:B------:R-:W-:-:S13]  /*a9c0*/  ISETP.GE.AND P5, PT, R3, UR4, PT ;  /* 0x0000000403007c0c */ /* 0x000fda000bfa6270 */
[----:B------:R-:W3:Y:S01]  /*a9d0*/  @!P5 LDS.128 R12, [R29+0x3000] ;  /* 0x003000001d0cd984 */ /* 0x000ee20000000c00 */
[----:B------:R-:W-:Y:S02]  /*a9e0*/  @!P5 IMAD.SHL.U32 R11, R164, 0x8, RZ ;  /* 0x00000008a40bd824 */ /* 0x000fe400078e00ff */
[----:B--2---:R-:W-:Y:S02]  /*a9f0*/  @!P5 IMAD.MOV.U32 R34, RZ, RZ, R39 ;  /* 0x000000ffff22d224 */ /* 0x004fe400078e0027 */
[----:B------:R-:W-:Y:S02]  /*aa00*/  @!P5 IMAD.MOV.U32 R35, RZ, RZ, R40 ;  /* 0x000000ffff23d224 */ /* 0x000fe400078e0028 */
[----:B------:R-:W-:-:S05]  /*aa10*/  @!P5 IMAD.WIDE R34, R11, 0x2, R34 ;  /* 0x000000020b22d825 */ /* 0x000fca00078e0222 */
[----:B---3--:R2:W-:Y:S01]  /*aa20*/  @!P5 ST.E.128 desc[UR56][R34.64], R12 ;  /* 0x0000000c2200d985 */ /* 0x0085e2000c101d38 */
[----:B------:R-:W-:-:S03]  /*aa30*/  ISETP.GE.AND P5, PT, R23, UR4, PT ;  /* 0x0000000417007c0c */ /* 0x000fc6000bfa6270 */
[----:B------:R-:W3:Y:S10]  /*aa40*/  @!P4 LDS.128 R12, [R28+0x3000] ;  /* 0x003000001c0cc984 */ /* 0x000ef40000000c00 */
[----:B--2---:R-:W-:-:S04]  /*aa50*/  @!P5 LEA R34, P6, R23, R39, 0x1 ;  /* 0x000000271722d211 */ /* 0x004fc800078c08ff */
[----:B------:R-:W-:Y:S01]  /*aa60*/  @!P5 LEA.HI.X R35, R23, R40, R175, 0x1, P6 ;  /* 0x000000281723d211 */ /* 0x000fe200030f0caf */
[----:B---3--:R-:W-:Y:S04]  /*aa70*/  @!P4 ST.E.128 desc[UR56][R32.64], R12 ;  /* 0x0000000c2000c985 */ /* 0x008fe8000c101d38 */
[----:B------:R-:W2:Y:S04]  /*aa80*/  @!P3 LDS.128 R12, [R29+0x6000] ;  /* 0x006000001d0cb984 */ /* 0x000ea80000000c00 */
[----:B--2---:R-:W-:Y:S04]  /*aa90*/  @!P3 ST.E.128 desc[UR56][R30.64], R12 ;  /* 0x0000000c1e00b985 */ /* 0x004fe8000c101d38 */
[----:B------:R-:W2:Y:S04]  /*aaa0*/  @!P5 LDS.128 R12, [R28+0x6000] ;  /* 0x006000001c0cd984 */ /* 0x000ea80000000c00 */
[----:B--2---:R4:W-:Y:S02]  /*aab0*/  @!P5 ST.E.128 desc[UR56][R34.64], R12 ;  /* 0x0000000c2200d985 */ /* 0x0049e4000c101d38 */
.L_x_552:
[----:B------:R-:W-:Y:S05]  /*aac0*/  BSYNC B1 ;  /* 0x0000000000017941 */ /* 0x000fea0003800000 */
.L_x_551:
[----:B------:R-:W-:-:S03]  /*aad0*/  UMOV UR4, 0xffffffff ;  /* 0xffffffff00047882 */ /* 0x000fc60000000000 */
[----:B------:R-:W-:Y:S05]  /*aae0*/  BRA.DIV UR4, `(.L_x_553) ;  /* 0x0000017204147947 */ /* 0x000fea000b800000 */
[----:B--2---:R2:W0:Y:S04]  /*aaf0*/  SHFL.IDX PT, R40, R37, 0x1, 0x1c1f ;  /* 0x003c1f0025287f89 */ /* 0x00442800000e0000 */
[----:B---3--:R2:W3:Y:S02]  /*ab00*/  SHFL.IDX PT, R39, R36, 0x1, 0x1c1f ;  /* 0x003c1f0024277f89 */ /* 0x0084e400000e0000 */
.L_x_817:
[----:B------:R-:W-:-:S13]  /*ab10*/  ISETP.GE.AND P3, PT, R38, 0x41, PT ;  /* 0x000000412600780c */ /* 0x000fda0003f66270 */
[----:B------:R-:W-:Y:S05]  /*ab20*/  @!P3 BRA `(.L_x_493) ;  /* 0x00000000008cb947 */ /* 0x000fea0003800000 */
[----:B------:R-:W-:Y:S02]  /*ab30*/  ULDC UR4, c[0x0][0x2f4] ;  /* 0x0000bd0000047ab9 */ /* 0x000fe40000000800 */
[----:B------:R-:W-:Y:S02]  /*ab40*/  ISETP.GE.AND P5, PT, R16, UR4, PT ;  /* 0x0000000410007c0c */ /* 0x000fe4000bfa6270 */
[----:B------:R-:W-:-:S11]  /*ab50*/  ISETP.GE.AND P4, PT, R19, UR4, PT ;  /* 0x0000000413007c0c */ /* 0x000fd6000bf86270 */
[----:B----4-:R-:W4:Y:S01]  /*ab60*/  @!P5 LDS.128 R12, [R29+0x2000] ;  /* 0x002000001d0cd984 */ /* 0x010f220000000c00 */
[----:B---3--:R-:W-:-:S04]  /*ab70*/  @!P5 LEA R34, P3, R16, R39, 0x1 ;  /* 0x000000271022d211 */ /* 0x008fc800078608ff */
[----:B0-----:R-:W-:Y:S02]  /*ab80*/  @!P5 LEA.HI.X R35, R16, R40, R17, 0x1, P3 ;  /* 0x000000281023d211 */ /* 0x001fe400018f0c11 */
[----:B------:R-:W-:-:S04]  /*ab90*/  @!P4 LEA R32, P3, R19, R39, 0x1 ;  /* 0x000000271320c211 */ /* 0x000fc800078608ff */
[----:B------:R-:W-:Y:S02]  /*aba0*/  @!P4 LEA.HI.X R33, R19, R40, R165, 0x1, P3 ;  /* 0x000000281321c211 */ /* 0x000fe400018f0ca5 */
[----:B------:R-:W-:-:S13]  /*abb0*/  ISETP.GE.AND P3, PT, R22, UR4, PT ;  /* 0x0000000416007c0c */ /* 0x000fda000bf66270 */
[----:B------:R-:W-:-:S04]  /*abc0*/  @!P3 LEA R30, P6, R22, R39, 0x1 ;  /* 0x00000027161eb211 */ /* 0x000fc800078c08ff */
[----:B------:R-:W-:Y:S01]  /*abd0*/  @!P3 LEA.HI.X R31, R22, R40, R176, 0x1, P6 ;  /* 0x00000028161fb211 */ /* 0x000fe200030f0cb0 */
[----:B----4-:R0:W-:Y:S01]  /*abe0*/  @!P5 ST.E.128 desc[UR56][R34.64], R12 ;  /* 0x0000000c2200d985 */ /* 0x0101e2000c101d38 */
[----:B------:R-:W-:-:S13]  /*abf0*/  ISETP.GE.AND P5, PT, R0, UR4, PT ;  /* 0x0000000400007c0c */ /* 0x000fda000bfa6270 */
[----:B------:R-:W3:Y:S01]  /*ac00*/  @!P5 LDS.128 R12, [R28+0x2000] ;  /* 0x002000001c0cd984 */ /* 0x000ee20000000c00 */
[----:B------:R-:W-:Y:S02]  /*ac10*/  @!P5 IMAD.SHL.U32 R11, R163, 0x8, RZ ;  /* 0x00000008a30bd824 */ /* 0x000fe400078e00ff */
[----:B0-----:R-:W-:Y:S02]  /*ac20*/  @!P5 IMAD.MOV.U32 R34, RZ, RZ, R39 ;  /* 0x000000ffff22d224 */ /* 0x001fe400078e0027 */
[----:B------:R-:W-:Y:S02]  /*ac30*/  @!P5 IMAD.MOV.U32 R35, RZ, RZ, R40 ;  /* 0x000000ffff23d224 */ /* 0x000fe400078e0028 */
[----:B------:R-:W-:-:S05]  /*ac40*/  @!P5 IMAD.WIDE R34, R11, 0x2, R34 ;  /* 0x000000020b22d825 */ /* 0x000fca00078e0222 */
[----:B---3--:R0:W-:Y:S01]  /*ac50*/  @!P5 ST.E.128 desc[UR56][R34.64], R12 ;  /* 0x0000000c2200d985 */ /* 0x0081e2000c101d38 */
[----:B------:R-:W-:-:S13]  /*ac60*/  ISETP.GE.AND P5, PT, R3, UR4, PT ;  /* 0x0000000403007c0c */ /* 0x000fda000bfa6270 */
[----:B------:R-:W3:Y:S01]  /*ac70*/  @!P5 LDS.128 R12, [R29+0x5000] ;  /* 0x005000001d0cd984 */ /* 0x000ee20000000c00 */
[----:B------:R-:W-:Y:S02]  /*ac80*/  @!P5 IMAD.SHL.U32 R11, R164, 0x8, RZ ;  /* 0x00000008a40bd824 */ /* 0x000fe400078e00ff */
[----:B0-----:R-:W-:Y:S02]  /*ac90*/  @!P5 IMAD.MOV.U32 R34, RZ, RZ, R39 ;  /* 0x000000ffff22d224 */ /* 0x001fe400078e0027 */
[----:B------:R-:W-:Y:S02]  /*aca0*/  @!P5 IMAD.MOV.U32 R35, RZ, RZ, R40 ;  /* 0x000000ffff23d224 */ /* 0x000fe400078e0028 */
[----:B------:R-:W-:-:S05]  /*acb0*/  @!P5 IMAD.WIDE R34, R11, 0x2, R34 ;  /* 0x000000020b22d825 */ /* 0x000fca00078e0222 */
[----:B---3--:R0:W-:Y:S01]  /*acc0*/  @!P5 ST.E.128 desc[UR56][R34.64], R12 ;  /* 0x0000000c2200d985 */ /* 0x0081e2000c101d38 */
[----:B------:R-:W-:-:S03]  /*acd0*/  ISETP.GE.AND P5, PT, R23, UR4, PT ;  /* 0x0000000417007c0c */ /* 0x000fc6000bfa6270 */
[----:B------:R-:W3:Y:S10]  /*ace0*/  @!P4 LDS.128 R12, [R28+0x5000] ;  /* 0x005000001c0cc984 */ /* 0x000ef40000000c00 */
[----:B0-----:R-:W-:-:S04]  /*acf0*/  @!P5 LEA R34, P6, R23, R39, 0x1 ;  /* 0x000000271722d211 */ /* 0x001fc800078c08ff */
[----:B------:R-:W-:Y:S01]  /*ad00*/  @!P5 LEA.HI.X R35, R23, R40, R175, 0x1, P6 ;  /* 0x000000281723d211 */ /* 0x000fe200030f0caf */
[----:B---3--:R-:W-:Y:S04]  /*ad10*/  @!P4 ST.E.128 desc[UR56][R32.64], R12 ;  /* 0x0000000c2000c985 */ /* 0x008fe8000c101d38 */
[----:B------:R-:W0:Y:S04]  /*ad20*/  @!P3 LDS.128 R12, [R29+0x8000] ;  /* 0x008000001d0cb984 */ /* 0x000e280000000c00 */
[----:B0-----:R-:W-:Y:S04]  /*ad30*/  @!P3 ST.E.128 desc[UR56][R30.64], R12 ;  /* 0x0000000c1e00b985 */ /* 0x001fe8000c101d38 */
[----:B------:R-:W0:Y:S04]  /*ad40*/  @!P5 LDS.128 R12, [R28+0x8000] ;  /* 0x008000001c0cd984 */ /* 0x000e280000000c00 */
[----:B0-----:R0:W-:Y:S02]  /*ad50*/  @!P5 ST.E.128 desc[UR56][R34.64], R12 ;  /* 0x0000000c2200d985 */ /* 0x0011e4000c101d38 */
.L_x_493:
[----:B------:R-:W-:Y:S05]  /*ad60*/  BSYNC B0 ;  /* 0x0000000000007941 */ /* 0x000fea0003800000 */
.L_x_457:
[----:B---3--:R-:W3:Y:S01]  /*ad70*/  S2R R11, SR_TID.X ;  /* 0x00000000000b7919 */ /* 0x008ee20000002100 */
[----:B------:R-:W-:Y:S01]  /*ad80*/  @!PT LDS RZ, [RZ] ;  /* 0x00000000fffff984 */ /* 0x000fe20000000800 */
[----:B------:R-:W-:Y:S01]  /*ad90*/  @!PT LDS RZ, [RZ] ;  /* 0x00000000fffff984 */ /* 0x000fe20000000800 */
[----:B------:R-:W-:Y:S01]  /*ada0*/  @!PT LDS RZ, [RZ] ;  /* 0x00000000fffff984 */ /* 0x000fe20000000800 */
[----:B------:R-:W-:Y:S01]  /*adb0*/  @!PT LDS RZ, [RZ] ;  /* 0x00000000fffff984 */ /* 0x000fe20000000800 */
[----:B------:R5:W-:Y:S06]  /*adc0*/  MEMBAR.ALL.CTA ;  /* 0x0000000000007992 */ /* 0x000bec0000008000 */
[----:B-----5:R-:W5:Y:S01]  /*add0*/  FENCE.VIEW.ASYNC.S ;  /* 0x00000000000073c6 */ /* 0x020f620000000000 */
[----:B------:R-:W-:Y:S05]  /*ade0*/  WARPSYNC.ALL ;  /* 0x0000000000007948 */ /* 0x000fea0003800000 */
[----:B------:R-:W-:Y:S01]  /*adf0*/  BSSY B0, `(.L_x_554) ;  /* 0x0000009000007945 */ /* 0x000fe20003800000 */
[----:B---3--:R-:W-:Y:S01]  /*ae00*/  LOP3.LUT R11, R11, 0x7f, RZ, 0xc0, !PT ;  /* 0x0000007f0b0b7812 */ /* 0x008fe200078ec0ff */
[----:B-----5:R3:W-:Y:S03]  /*ae10*/  BAR.SYNC.DEFER_BLOCKING R218, 0x80 ;  /* 0x000200da0000751d */ /* 0x0207e60000010000 */
[----:B------:R-:W-:-:S13]  /*ae20*/  ISETP.NE.AND P3, PT, R11, RZ, PT ;  /* 0x000000ff0b00720c */ /* 0x000fda0003f65270 */
[----:B------:R-:W-:-:S05]  /*ae30*/  @!P3 VIADD R11, R85, 0x2a8a0 ;  /* 0x0002a8a0550bb836 */ /* 0x000fca0000000000 */
[----:B------:R-:W-:-:S04]  /*ae40*/  @!P3 PRMT R11, RZ, 0x654, R11 ;  /* 0x00000654ff0bb816 */ /* 0x000fc8000000000b */
[----:B------:R3:W-:Y:S01]  /*ae50*/  @!P3 SYNCS.ARRIVE.TRANS64.RED.A1T0 RZ, [R11+URZ], RZ ;  /* 0x000000ff0bffb9a7 */ /* 0x0007e2000810043f */
[----:B------:R-:W-:Y:S05]  /*ae60*/  @!P2 BRA `(.L_x_555) ;  /* 0x000000000004a947 */ /* 0x000fea0003800000 */
[----:B------:R-:W-:Y:S01]  /*ae70*/  BPT.TRAP 0x1 ;  /* 0x000000040000795c */ /* 0x000fe20000300000 */
.L_x_555:
[----:B------:R-:W-:Y:S05]  /*ae80*/  BSYNC B0 ;  /* 0x0000000000007941 */ /* 0x000fea0003800000 */
.L_x_554:
[----:B------:R-:W5:Y:S01]  /*ae90*/  SYNCS.PHASECHK.TRANS64.TRYWAIT P2, [R85+URZ+0x2a8b0], R86 ;  /* 0x02a8b056550075a7 */ /* 0x000f62000804017f */
[----:B------:R-:W-:Y:S04]  /*aea0*/  BSSY B0, `(.L_x_556) ;  /* 0x0000002000007945 */ /* 0x000fe80003800000 */
[----:B-----5:R-:W-:Y:S05]  /*aeb0*/  @!P2 BRA `(.L_x_557) ;  /* 0x0000016c006ca947 */ /* 0x020fea0003800000 */
.L_x_818:
[----:B------:R-:W-:Y:S05]  /*aec0*/  BSYNC B0 ;  /* 0x0000000000007941 */ /* 0x000fea0003800000 */
.L_x_556:
[----:B------:R-:W-:Y:S01]  /*aed0*/  ULDC.64 UR4, c[0x0][0x328] ;  /* 0x0000ca0000047ab9 */ /* 0x000fe20000000a00 */
[----:B------:R-:W-:Y:S01]  /*aee0*/  ULDC.64 UR6, c[0x0][0x318] ;  /* 0x0000c60000067ab9 */ /* 0x000fe20000000a00 */
[----:B------:R-:W-:Y:S01]  /*aef0*/  IMAD R82, R82, UR4, RZ ;  /* 0x0000000452527c24 */ /* 0x000fe2000f8e02ff */
[----:B------:R-:W-:Y:S01]  /*af00*/  BSSY B0, `(.L_x_558) ;  /* 0x000002b000007945 */ /* 0x000fe20003800000 */
[----:B0-2-4-:R-:W-:-:S04]  /*af10*/  IMAD.WIDE.U32 R12, R81, UR4, RZ ;  /* 0x00000004510c7c25 */ /* 0x015fc8000f8e00ff */
[----:B------:R-:W-:Y:S01]  /*af20*/  IMAD R81, R81, UR5, R82 ;  /* 0x0000000551517c24 */ /* 0x000fe2000f8e0252 */
[----:B------:R-:W-:Y:S01]  /*af30*/  ULDC.64 UR4, c[0x0][0x338] ;  /* 0x0000ce0000047ab9 */ /* 0x000fe20000000a00 */
[----:B------:R-:W-:Y:S02]  /*af40*/  IMAD.IADD R84, R84, 0x1, -R166 ;  /* 0x0000000154547824 */ /* 0x000fe400078e0aa6 */
[----:B------:R-:W-:Y:S02]  /*af50*/  IMAD R83, R83, UR4, RZ ;  /* 0x0000000453537c24 */ /* 0x000fe4000f8e02ff */
[----:B------:R-:W-:Y:S02]  /*af60*/  IMAD.IADD R13, R13, 0x1, R81 ;  /* 0x000000010d0d7824 */ /* 0x000fe400078e0251 */
[C---:B------:R-:W-:Y:S02]  /*af70*/  IMAD R83, R80.reuse, UR5, R83 ;  /* 0x0000000550537c24 */ /* 0x040fe4000f8e0253 */
[----:B------:R-:W-:Y:S01]  /*af80*/  IMAD.WIDE.U32 R12, R80, UR4, R12 ;  /* 0x00000004500c7c25 */ /* 0x000fe2000f8e000c */
[----:B------:R-:W-:-:S03]  /*af90*/  ULDC.64 UR4, c[0x0][0x330] ;  /* 0x0000cc0000047ab9 */ /* 0x000fc60000000a00 */
[----:B------:R-:W-:Y:S01]  /*afa0*/  IMAD R34, R18, 0x3000, R4 ;  /* 0x0000300012227824 */ /* 0x000fe200078e0204 */
[----:B------:R-:W-:-:S03]  /*afb0*/  IADD3 R13, R13, R83, RZ ;  /* 0x000000530d0d7210 */ /* 0x000fc60007ffe0ff */
[----:B------:R-:W-:-:S04]  /*afc0*/  IMAD.WIDE.U32 R12, R162, UR4, R12 ;  /* 0x00000004a20c7c25 */ /* 0x000fc8000f8e000c */
[----:B---3--:R-:W-:Y:S01]  /*afd0*/  IMAD R11, R162, UR5, R13 ;  /* 0x00000005a20b7c24 */ /* 0x008fe2000f8e020d */
[----:B------:R-:W-:-:S04]  /*afe0*/  LEA R35, P2, R12, UR6, 0x1 ;  /* 0x000000060c237c11 */ /* 0x000fc8000f8408ff */
[----:B------:R-:W-:Y:S01]  /*aff0*/  LEA.HI.X R36, R12, UR7, R11, 0x1, P2 ;  /* 0x000000070c247c11 */ /* 0x000fe200090f0c0b */
[----:B------:R-:W-:Y:S01]  /*b000*/  IMAD.IADD R11, R127, 0x1, R34 ;  /* 0x000000017f0b7824 */ /* 0x000fe200078e0222 */
[----:B------:R-:W-:Y:S01]  /*b010*/  ISETP.GE.AND P2, PT, R84, 0x1, PT ;  /* 0x000000015400780c */ /* 0x000fe20003f46270 */
[----:B-1----:R0:W1:Y:S01]  /*b020*/  SHFL.IDX PT, R30, R35, RZ, 0x1c1f ;  /* 0x001c1fff231e7589 */ /* 0x00206200000e0000 */
[--C-:B------:R-:W-:Y:S02]  /*b030*/  IMAD R34, R34, 0x2, R122.reuse ;  /* 0x0000000222227824 */ /* 0x100fe400078e027a */
[----:B------:R-:W-:Y:S01]  /*b040*/  IMAD R11, R11, 0x2, R122 ;  /* 0x000000020b0b7824 */ /* 0x000fe200078e027a */
[----:B------:R0:W2:Y:S08]  /*b050*/  SHFL.IDX PT, R31, R36, RZ, 0x1c1f ;  /* 0x001c1fff241f7589 */ /* 0x0000b000000e0000 */
[----:B0-----:R-:W-:Y:S05]  /*b060*/  @!P2 BRA `(.L_x_559) ;  /* 0x000000000050a947 */ /* 0x001fea0003800000 */
[----:B------:R-:W-:-:S13]  /*b070*/  ISETP.NE.AND P2, PT, R5, RZ, PT ;  /* 0x000000ff0500720c */ /* 0x000fda0003f45270 */
[----:B------:R-:W0:Y:S01]  /*b080*/  @P2 LDS.128 R12, [R34] ;  /* 0x00000000220c2984 */ /* 0x000e220000000c00 */
[----:B-1----:R-:W-:-:S04]  /*b090*/  @P2 LEA R32, P4, R16, R30, 0x1 ;  /* 0x0000001e10202211 */ /* 0x002fc800078808ff */
[----:B--2---:R-:W-:Y:S02]  /*b0a0*/  @P2 LEA.HI.X R33, R16, R31, R17, 0x1, P4 ;  /* 0x0000001f10212211 */ /* 0x004fe400020f0c11 */
[----:B------:R-:W-:-:S13]  /*b0b0*/  ISETP.NE.AND P4, PT, R21, RZ, PT ;  /* 0x000000ff1500720c */ /* 0x000fda0003f85270 */
[----:B------:R-:W-:-:S04]  /*b0c0*/  @P4 LEA R28, P5, R19, R30, 0x1 ;  /* 0x0000001e131c4211 */ /* 0x000fc800078a08ff */
[----:B------:R-:W-:Y:S01]  /*b0d0*/  @P4 LEA.HI.X R29, R19, R31, R165, 0x1, P5 ;  /* 0x0000001f131d4211 */ /* 0x000fe200028f0ca5 */
[----:B0-----:R0:W-:Y:S01]  /*b0e0*/  @P2 ST.E.128 desc[UR56][R32.64], R12 ;  /* 0x0000000c20002985 */ /* 0x0011e2000c101d38 */
[----:B------:R-:W-:-:S13]  /*b0f0*/  ISETP.NE.AND P2, PT, R10, RZ, PT ;  /* 0x000000ff0a00720c */ /* 0x000fda0003f45270 */
[----:B------:R-:W1:Y:S01]  /*b100*/  @P2 LDS.128 R12, [R11] ;  /* 0x000000000b0c2984 */ /* 0x000e620000000c00 */
[----:B------:R-:W-:-:S04]  /*b110*/  @P2 IMAD.SHL.U32 R37, R163, 0x8, RZ ;  /* 0x00000008a3252824 */ /* 0x000fc800078e00ff */
[----:B0-----:R-:W-:-:S05]  /*b120*/  @P2 IMAD.WIDE R32, R37, 0x2, R30 ;  /* 0x0000000225202825 */ /* 0x001fca00078e021e */
[----:B-1----:R-:W-:Y:S01]  /*b130*/  @P2 ST.E.128 desc[UR56][R32.64], R12 ;  /* 0x0000000c20002985 */ /* 0x002fe2000c101d38 */
[----:B------:R-:W-:-:S13]  /*b140*/  ISETP.NE.AND P2, PT, R20, RZ, PT ;  /* 0x000000ff1400720c */ /* 0x000fda0003f45270 */
[----:B------:R-:W0:Y:S01]  /*b150*/  @P2 LDS.128 R12, [R34+0x3000] ;  /* 0x00300000220c2984 */ /* 0x000e220000000c00 */
[----:B------:R-:W-:-:S04]  /*b160*/  @P2 IMAD.SHL.U32 R37, R164, 0x8, RZ ;  /* 0x00000008a4252824 */ /* 0x000fc800078e00ff */
[----:B------:R-:W-:-:S05]  /*b170*/  @P2 IMAD.WIDE R30, R37, 0x2, R30 ;  /* 0x00000002251e2825 */ /* 0x000fca00078e021e */
[----:B0-----:R-:W-:Y:S04]  /*b180*/  @P2 ST.E.128 desc[UR56][R30.64], R12 ;  /* 0x0000000c1e002985 */ /* 0x001fe8000c101d38 */
[----:B------:R-:W0:Y:S04]  /*b190*/  @P4 LDS.128 R12, [R11+0x3000] ;  /* 0x003000000b0c4984 */ /* 0x000e280000000c00 */
[----:B0-----:R0:W-:Y:S02]  /*b1a0*/  @P4 ST.E.128 desc[UR56][R28.64], R12 ;  /* 0x0000000c1c004985 */ /* 0x0011e4000c101d38 */
.L_x_559:
[----:B------:R-:W-:Y:S05]  /*b1b0*/  BSYNC B0 ;  /* 0x0000000000007941 */ /* 0x000fea0003800000 */
.L_x_558:
[----:B------:R-:W-:Y:S01]  /*b1c0*/  ISETP.GE.AND P2, PT, R84, 0x41, PT ;  /* 0x000000415400780c */ /* 0x000fe20003f46270 */
[----:B--2---:R2:W3:Y:S01]  /*b1d0*/  SHFL.IDX PT, R31, R36, 0x1, 0x1c1f ;  /* 0x003c1f00241f7f89 */ /* 0x0044e200000e0000 */
[----:B------:R-:W-:Y:S03]  /*b1e0*/  BSSY B0, `(.L_x_560) ;  /* 0x0000017000007945 */ /* 0x000fe60003800000 */
[----:B-1----:R2:W1:Y:S08]  /*b1f0*/  SHFL.IDX PT, R30, R35, 0x1, 0x1c1f ;  /* 0x003c1f00231e7f89 */ /* 0x00247000000e0000 */
[----:B--2---:R-:W-:Y:S05]  /*b200*/  @!P2 BRA `(.L_x_561) ;  /* 0x000000000050a947 */ /* 0x004fea0003800000 */
[----:B------:R-:W-:-:S13]  /*b210*/  ISETP.NE.AND P2, PT, R5, RZ, PT ;  /* 0x000000ff0500720c */ /* 0x000fda0003f45270 */
[----:B0-----:R-:W0:Y:S01]  /*b220*/  @P2 LDS.128 R12, [R34+0x2000] ;  /* 0x00200000220c2984 */ /* 0x001e220000000c00 */
[----:B-1----:R-:W-:-:S04]  /*b230*/  @P2 LEA R32, P4, R16, R30, 0x1 ;  /* 0x0000001e10202211 */ /* 0x002fc800078808ff */
[----:B---3--:R-:W-:Y:S02]  /*b240*/  @P2 LEA.HI.X R33, R16, R31, R17, 0x1, P4 ;  /* 0x0000001f10212211 */ /* 0x008fe400020f0c11 */
[----:B------:R-:W-:-:S13]  /*b250*/  ISETP.NE.AND P4, PT, R21, RZ, PT ;  /* 0x000000ff1500720c */ /* 0x000fda0003f85270 */
[----:B------:R-:W-:-:S04]  /*b260*/  @P4 LEA R28, P5, R19, R30, 0x1 ;  /* 0x0000001e131c4211 */ /* 0x000fc800078a08ff */
[----:B------:R-:W-:Y:S01]  /*b270*/  @P4 LEA.HI.X R29, R19, R31, R165, 0x1, P5 ;  /* 0x0000001f131d4211 */ /* 0x000fe200028f0ca5 */
[----:B0-----:R0:W-:Y:S01]  /*b280*/  @P2 ST.E.128 desc[UR56][R32.64], R12 ;  /* 0x0000000c20002985 */ /* 0x0011e2000c101d38 */
[----:B------:R-:W-:-:S13]  /*b290*/  ISETP.NE.AND P2, PT, R10, RZ, PT ;  /* 0x000000ff0a00720c */ /* 0x000fda0003f45270 */
[----:B------:R-:W1:Y:S01]  /*b2a0*/  @P2 LDS.128 R12, [R11+0x2000] ;  /* 0x002000000b0c2984 */ /* 0x000e620000000c00 */
        /* <DEDUP_REMOVED lines=10> */
.L_x_561:
[----:B------:R-:W-:Y:S05]  /*b350*/  BSYNC B0 ;  /* 0x0000000000007941 */ /* 0x000fea0003800000 */
.L_x_560:
[----:B------:R-:W4:Y:S01]  /*b360*/  LDL R11, [R1+0x38] ;  /* 0x00003800010b7983 */ /* 0x000f220000100800 */
[----:B------:R-:W-:Y:S01]  /*b370*/  @!P3 VIADD R85, R85, 0x2a8c0 ;  /* 0x0002a8c05555b836 */ /* 0x000fe20000000000 */
[----:B------:R-:W-:Y:S01]  /*b380*/  PLOP3.LUT P2, PT, PT, PT, PT, 0x8, 0x0 ;  /* 0x000000000000781c */ /* 0x000fe20003f4e170 */
[----:B------:R-:W-:Y:S01]  /*b390*/  VIADD R18, R18, 0x1 ;  /* 0x0000000112127836 */ /* 0x000fe20000000000 */
[----:B------:R-:W-:Y:S01]  /*b3a0*/  @!PT LDS RZ, [RZ] ;  /* 0x00000000fffff984 */ /* 0x000fe20000000800 */
[----:B------:R-:W-:Y:S01]  /*b3b0*/  @!PT LDS RZ, [RZ] ;  /* 0x00000000fffff984 */ /* 0x000fe20000000800 */
[----:B------:R-:W-:Y:S01]  /*b3c0*/  @!PT LDS RZ, [RZ] ;  /* 0x00000000fffff984 */ /* 0x000fe20000000800 */
[----:B------:R-:W-:Y:S01]  /*b3d0*/  @!PT LDS RZ, [RZ] ;  /* 0x00000000fffff984 */ /* 0x000fe20000000800 */
[----:B------:R5:W-:Y:S06]  /*b3e0*/  MEMBAR.ALL.CTA ;  /* 0x0000000000007992 */ /* 0x000bec0000008000 */
[----:B-----5:R-:W5:Y:S01]  /*b3f0*/  FENCE.VIEW.ASYNC.S ;  /* 0x00000000000073c6 */ /* 0x020f620000000000 */
[----:B------:R-:W-:Y:S01]  /*b400*/  @!P3 PRMT R85, RZ, 0x654, R85 ;  /* 0x00000654ff55b816 */ /* 0x000fe20000000055 */
[----:B-----5:R0:W-:Y:S06]  /*b410*/  BAR.SYNC.DEFER_BLOCKING R218, 0x80 ;  /* 0x000200da0000751d */ /* 0x0201ec0000010000 */
[----:B------:R1:W-:Y:S01]  /*b420*/  @!P3 SYNCS.ARRIVE.TRANS64.RED.A1T0 RZ, [R85+URZ], RZ ;  /* 0x000000ff55ffb9a7 */ /* 0x0003e2000810043f */
[----:B------:R-:W-:-:S04]  /*b430*/  ISETP.NE.AND P3, PT, R18, 0x2, PT ;  /* 0x000000021200780c */ /* 0x000fc80003f65270 */
[----:B0-2---:R-:W-:Y:S02]  /*b440*/  SEL R12, RZ, 0x1, P3 ;  /* 0x00000001ff0c7807 */ /* 0x005fe40001800000 */
[----:B------:R-:W-:Y:S02]  /*b450*/  SEL R18, R18, RZ, P3 ;  /* 0x000000ff12127207 */ /* 0x000fe40001800000 */
[----:B------:R-:W-:Y:S02]  /*b460*/  LOP3.LUT R167, R167, R12, RZ, 0x3c, !PT ;  /* 0x0000000ca7a77212 */ /* 0x000fe400078e3cff */
[----:B----4-:R-:W-:-:S13]  /*b470*/  LOP3.LUT P4, RZ, R11, 0x2, RZ, 0xc0, !PT ;  /* 0x000000020bff7812 */ /* 0x010fda000788c0ff */
[----:B-1----:R-:W-:Y:S05]  /*b480*/  @P4 BRA `(.L_x_562) ;  /* 0xffffff74009c4947 */ /* 0x002fea000383ffff */
.L_x_452:
[----:B------:R-:W-:Y:S01]  /*b490*/  BSSY B0, `(.L_x_563) ;  /* 0x0000005000007945 */ /* 0x000fe20003800000 */
[----:B------:R-:W-:-:S03]  /*b4a0*/  IMAD.MOV.U32 R3, RZ, RZ, RZ ;  /* 0x000000ffff037224 */ /* 0x000fc600078e00ff */
[----:B------:R-:W-:Y:S05]  /*b4b0*/  @P2 BRA `(.L_x_564) ;  /* 0x0000000000082947 */ /* 0x000fea0003800000 */
[----:B------:R-:W1:Y:S02]  /*b4c0*/  FENCE.VIEW.ASYNC.G ;  /* 0x00000000000073c6 */ /* 0x000e640000000100 */
[----:B-1----:R-:W-:Y:S06]  /*b4d0*/  BAR.ARV 0xc, 0x180 ;  /* 0x0306000000007b1d */ /* 0x002fec0000002000 */
.L_x_564:
[----:B------:R-:W-:Y:S05]  /*b4e0*/  BSYNC B0 ;  /* 0x0000000000007941 */ /* 0x000fea0003800000 */
.L_x_563:
[----:B------:R-:W2:Y:S01]  /*b4f0*/  LDL R0, [R1+0x38] ;  /* 0x0000380001007983 */ /* 0x000ea20000100800 */
[----:B------:R-:W-:Y:S01]  /*b500*/  BSSY B0, `(.L_x_565) ;  /* 0x0000020000007945 */ /* 0x000fe20003800000 */
[----:B--2---:R-:W-:-:S13]  /*b510*/  LOP3.LUT P0, RZ, R0, 0x4, RZ, 0xc0, !PT ;  /* 0x0000000400ff7812 */ /* 0x004fda000780c0ff */
        /* <DEDUP_REMOVED lines=12> */
[----:B0-----:R-:W-:Y:S01]  /*b5e0*/  IADD3 R4, R3, 0xffffffe, RZ ;  /* 0x0ffffffe03047810 */ /* 0x001fe20007ffe0ff */
[----:B------:R-:W-:-:S05]  /*b5f0*/  IMAD.MOV R3, RZ, RZ, -R10 ;  /* 0x000000ffff037224 */ /* 0x000fca00078e0a0a */
        /* <DEDUP_REMOVED lines=16> */
.L_x_566:
[----:B------:R-:W-:Y:S05]  /*b700*/  BSYNC B0 ;  /* 0x0000000000007941 */ /* 0x000fea0003800000 */
.L_x_565:
[-C--:B------:R-:W-:Y:S01]  /*b710*/  IMAD R182, R200, R3.reuse, RZ ;  /* 0x00000003c8b67224 */ /* 0x080fe200078e02ff */
[----:B------:R-:W-:Y:S01]  /*b720*/  PLOP3.LUT P0, PT, PT, PT, PT, 0x80, 0x0 ;  /* 0x000000000000781c */ /* 0x000fe20003f0f070 */
[----:B------:R-:W-:Y:S01]  /*b730*/  IMAD.MOV.U32 R0, RZ, RZ, RZ ;  /* 0x000000ffff007224 */ /* 0x000fe200078e00ff */
[----:B------:R-:W-:Y:S02]  /*b740*/  CS2R R86, SRZ ;  /* 0x0000000000567805 */ /* 0x000fe4000001ff00 */
        /* <DEDUP_REMOVED lines=33> */
[----:B------:R-:W-:Y:S01]  /*b960*/  CS2R R20, SRZ ;  /* 0x0000000000147805 */ /* 0x000fe2000001ff00 */
[----:B------:R-:W-:Y:S06]  /*b970*/  @!P1 BRA `(.L_x_567) ;  /* 0x000000b800dc9947 */ /* 0x000fec0003800000 */
[----:B------:R-:W2:Y:S01]  /*b980*/  LDL R4, [R1+0x64] ;  /* 0x0000640001047983 */ /* 0x000ea20000100800 */
[----:B------:R-:W-:-:S06]  /*b990*/  ULOP3.LUT UP0, URZ, UR59, 0x1bf, URZ, 0xc0, !UPT ;  /* 0x000001bf3b3f7892 */ /* 0x000fcc000f80c03f */
[----:B------:R-:W-:Y:S01]  /*b9a0*/  PLOP3.LUT P0, PT, PT, PT, UP0, 0x80, 0x0 ;  /* 0x000000000000781c */ /* 0x000fe20003f0f008 */
[----:B--2---:R-:W1:Y:S02]  /*b9b0*/  SHFL.IDX PT, R0, R4, RZ, 0x1f ;  /* 0x00001fff04007589 */ /* 0x004e6400000e0000 */
[----:B-1----:R-:W-:-:S04]  /*b9c0*/  LEA.HI R3, R0, R0, RZ, 0x1 ;  /* 0x0000000000037211 */ /* 0x002fc800078f08ff */
[----:B------:R-:W-:-:S05]  /*b9d0*/  LOP3.LUT R3, R3, 0x1e, RZ, 0xc0, !PT ;  /* 0x0000001e03037812 */ /* 0x000fca00078ec0ff */
[----:B------:R-:W-:-:S05]  /*b9e0*/  IMAD.IADD R3, R0, 0x1, -R3 ;  /* 0x0000000100037824 */ /* 0x000fca00078e0a03 */
[----:B------:R-:W-:-:S04]  /*b9f0*/  LEA R3, R3, UR59, 0xd ;  /* 0x0000003b03037c11 */ /* 0x000fc8000f8e68ff */
[----:B------:R-:W-:-:S04]  /*ba00*/  SHF.R.U32.HI R3, RZ, 0x4, R3 ;  /* 0x00000004ff037819 */ /* 0x000fc80000011603 */
[----:B------:R-:W-:Y:S01]  /*ba10*/  LOP3.LUT R36, R3, 0x3fff, RZ, 0xc0, !PT ;  /* 0x00003fff03247812 */ /* 0x000fe200078ec0ff */
[----:B------:R-:W-:Y:S06]  /*ba20*/  @!P0 BRA `(.L_x_568) ;  /* 0x0000000000408947 */ /* 0x000fec0003800000 */
[----:B------:R-:W-:Y:S01]  /*ba30*/  MOV R14, 0x0 ;  /* 0x00000000000e7802 */ /* 0x000fe20000000f00 */
[----:B------:R-:W-:Y:S01]  /*ba40*/  ULDC.64 UR4, c[0x4][0xf0] ;  /* 0x01003c0000047ab9 */ /* 0x000fe20000000a00 */
[----:B------:R-:W-:Y:S01]  /*ba50*/  ULDC.64 UR6, c[0x4][0xf8] ;  /* 0x01003e0000067ab9 */ /* 0x000fe20000000a00 */
[----:B------:R-:W-:Y:S01]  /*ba60*/  MOV R4, UR4 ;  /* 0x0000000400047c02 */ /* 0x000fe20008000f00 */
[----:B------:R-:W-:Y:S01]  /*ba70*/  IMAD.U32 R5, RZ, RZ, UR5 ;  /* 0x00000005ff057e24 */ /* 0x000fe2000f8e00ff */
[----:B------:R-:W-:Y:S01]  /*ba80*/  ULDC.64 UR4, c[0x4][0x38] ;  /* 0x01000e0000047ab9 */ /* 0x000fe20000000a00 */
[----:B------:R-:W1:Y:S01]  /*ba90*/  LDC.64 R14, c[0x4][R14] ;  /* 0x010000000e0e7b82 */ /* 0x000e620000000a00 */
[----:B0-----:R-:W-:Y:S02]  /*baa0*/  IMAD.U32 R6, RZ, RZ, UR6 ;  /* 0x00000006ff067e24 */ /* 0x001fe4000f8e00ff */
[----:B------:R-:W-:Y:S02]  /*bab0*/  IMAD.U32 R7, RZ, RZ, UR7 ;  /* 0x00000007ff077e24 */ /* 0x000fe4000f8e00ff */
[----:B------:R-:W-:-:S02]  /*bac0*/  IMAD.U32 R10, RZ, RZ, UR4 ;  /* 0x00000004ff0a7e24 */ /* 0x000fc4000f8e00ff */
[----:B------:R-:W-:Y:S02]  /*bad0*/  IMAD.U32 R11, RZ, RZ, UR5 ;  /* 0x00000005ff0b7e24 */ /* 0x000fe4000f8e00ff */
[----:B------:R-:W-:Y:S02]  /*bae0*/  IMAD.MOV.U32 R8, RZ, RZ, 0x70 ;  /* 0x00000070ff087424 */ /* 0x000fe400078e00ff */
[----:B------:R-:W-:Y:S02]  /*baf0*/  IMAD.MOV.U32 R12, RZ, RZ, 0x1 ;  /* 0x00000001ff0c7424 */ /* 0x000fe400078e00ff */
[----:B------:R-:W-:-:S07]  /*bb00*/  IMAD.MOV.U32 R13, RZ, RZ, RZ ;  /* 0x000000ffff0d7224 */ /* 0x000fce00078e00ff */
[----:B------:R-:W-:-:S07]  /*bb10*/  LEPC R20, `(.L_x_568) ;  /* 0x000000001014794e */ /* 0x000fce0000000000 */
[----:B-1-3-5:R-:W-:Y:S05]  /*bb20*/  CALL.ABS.NOINC R14 ;  /* 0x000000000e007343 */ /* 0x02afea0003c00000 */
.L_x_568:
[----:B------:R-:W-:Y:S02]  /*bb30*/  ULDC UR4, c[0x0][0x3f4] ;  /* 0x0000fd0000047ab9 */ /* 0x000fe40000000800 */
[----:B------:R-:W-:-:S13]  /*bb40*/  ISETP.LT.AND P0, PT, RZ, UR4, PT ;  /* 0x00000004ff007c0c */ /* 0x000fda000bf01270 */
[----:B------:R-:W-:Y:S05]  /*bb50*/  @P0 BRA `(.L_x_569) ;  /* 0x00000000003c0947 */ /* 0x000fea0003800000 */
[----:B------:R-:W-:-:S04]  /*bb60*/  LEA.HI R0, R191, R191, RZ, 0x1 ;  /* 0x000000bfbf007211 */ /* 0x000fc800078f08ff */
[----:B------:R-:W-:-:S05]  /*bb70*/  LOP3.LUT R0, R0, 0xfffffffe, RZ, 0xc0, !PT ;  /* 0xfffffffe00007812 */ /* 0x000fca00078ec0ff */
[----:B------:R-:W-:-:S05]  /*bb80*/  IMAD.IADD R0, R191, 0x1, -R0 ;  /* 0x00000001bf007824 */ /* 0x000fca00078e0a00 */
[----:B------:R-:W-:-:S04]  /*bb90*/  SHF.L.U32 R3, R0, 0x1f, RZ ;  /* 0x0000001f00037819 */ /* 0x000fc800000006ff */
[----:B------:R1:W2:Y:S03]  /*bba0*/  SYNCS.PHASECHK.TRANS64.TRYWAIT P0, [R2+URZ+0x2a800], R3 ;  /* 0x02a80003020075a7 */ /* 0x0002a6000800017f */
[----:B--2---:R-:W-:Y:S05]  /*bbb0*/  @!P0 NANOSLEEP.SYNCS 0x989680 ;  /* 0x009896800000895d */ /* 0x004fea0003900000 */
[----:B------:R-:W2:Y:S01]  /*bbc0*/  @!P0 SYNCS.PHASECHK.TRANS64 P0, [R2+URZ+0x2a800], R3 ;  /* 0x02a80003020085a7 */ /* 0x000ea2000800007f */
[----:B------:R-:W-:Y:S04]  /*bbd0*/  BSSY B0, `(.L_x_570) ;  /* 0x0000006000007945 */ /* 0x000fe80003800000 */
[----:B--2---:R-:W-:Y:S05]  /*bbe0*/  @P0 BRA `(.L_x_571) ;  /* 0x0000000000100947 */ /* 0x004fea0003800000 */
.L_x_572:
[----:B--2---:R2:W4:Y:S02]  /*bbf0*/  SYNCS.PHASECHK.TRANS64.TRYWAIT P0, [R2+URZ+0x2a800], R3 ;  /* 0x02a80003020075a7 */ /* 0x004524000800017f */
[----:B----4-:R-:W-:Y:S05]  /*bc00*/  @!P0 NANOSLEEP.SYNCS 0x989680 ;  /* 0x009896800000895d */ /* 0x010fea0003900000 */
[----:B------:R-:W4:Y:S02]  /*bc10*/  @!P0 SYNCS.PHASECHK.TRANS64 P0, [R2+URZ+0x2a800], R3 ;  /* 0x02a80003020085a7 */ /* 0x000f24000800007f */
[----:B----4-:R-:W-:Y:S05]  /*bc20*/  @!P0 BRA `(.L_x_572) ;  /* 0xfffffffc00f08947 */ /* 0x010fea000383ffff */
.L_x_571:
[----:B------:R-:W-:Y:S05]  /*bc30*/  BSYNC B0 ;  /* 0x0000000000007941 */ /* 0x000fea0003800000 */
.L_x_570:
[----:B------:R-:W-:Y:S05]  /*bc40*/  BRA `(.L_x_573) ;  /* 0x0000005800747947 */ /* 0x000fea0003800000 */
.L_x_569:
[----:B-----5:R-:W-:Y:S01]  /*bc50*/  SHF.R.S32.HI R0, RZ, 0x1f, R141 ;  /* 0x0000001fff007819 */ /* 0x020fe2000001148d */
[----:B------:R-:W-:Y:S01]  /*bc60*/  ULOP3.LUT UP0, URZ, UR59, 0x3ff, URZ, 0xc0, !UPT ;  /* 0x000003ff3b3f7892 */ /* 0x000fe2000f80c03f */
[----:B------:R-:W-:Y:S01]  /*bc70*/  ULDC.64 UR4, c[0x0][0x3f8] ;  /* 0x0000fe0000047ab9 */ /* 0x000fe20000000a00 */
[----:B------:R-:W-:Y:S02]  /*bc80*/  ULDC.64 UR6, c[0x0][0x408] ;  /* 0x0001020000067ab9 */ /* 0x000fe40000000a00 */
[C---:B------:R-:W-:Y:S02]  /*bc90*/  IMAD R4, R0.reuse, UR4, RZ ;  /* 0x0000000400047c24 */ /* 0x040fe4000f8e02ff */
[----:B------:R-:W-:Y:S01]  /*bca0*/  IMAD R0, R0, UR6, RZ ;  /* 0x0000000600007c24 */ /* 0x000fe2000f8e02ff */
[----:B------:R-:W-:Y:S01]  /*bcb0*/  PLOP3.LUT P2, PT, PT, PT, UP0, 0x80, 0x0 ;  /* 0x000000000000781c */ /* 0x000fe20003f4f008 */
[C---:B------:R-:W-:Y:S02]  /*bcc0*/  IMAD R3, R141.reuse, UR5, R4 ;  /* 0x000000058d037c24 */ /* 0x040fe4000f8e0204 */
[----:B------:R-:W-:Y:S01]  /*bcd0*/  IMAD.WIDE.U32 R42, R141, UR4, RZ ;  /* 0x000000048d2a7c25 */ /* 0x000fe2000f8e00ff */
[----:B------:R-:W-:-:S03]  /*bce0*/  ULDC.64 UR4, c[0x0][0x3e8] ;  /* 0x0000fa0000047ab9 */ /* 0x000fc60000000a00 */
[C---:B------:R-:W-:Y:S01]  /*bcf0*/  IMAD R37, R141.reuse, UR7, R0 ;  /* 0x000000078d257c24 */ /* 0x040fe2000f8e0200 */
[----:B------:R-:W-:Y:S01]  /*bd00*/  LEA R39, P0, R42, UR4, 0x1 ;  /* 0x000000042a277c11 */ /* 0x000fe2000f8008ff */
[----:B------:R-:W-:Y:S01]  /*bd10*/  IMAD.WIDE.U32 R4, R141, UR6, RZ ;  /* 0x000000068d047c25 */ /* 0x000fe2000f8e00ff */
[----:B------:R-:W-:-:S03]  /*bd20*/  ULDC.64 UR6, c[0x0][0x400] ;  /* 0x0001000000067ab9 */ /* 0x000fc60000000a00 */
[----:B------:R-:W-:Y:S01]  /*bd30*/  IMAD.IADD R3, R3, 0x1, R43 ;  /* 0x0000000103037824 */ /* 0x000fe200078e022b */
[----:B------:R-:W-:Y:S01]  /*bd40*/  LEA R40, P1, R4, UR6, 0x1 ;  /* 0x0000000604287c11 */ /* 0x000fe2000f8208ff */
[----:B------:R-:W-:-:S03]  /*bd50*/  IMAD.IADD R37, R37, 0x1, R5 ;  /* 0x0000000125257824 */ /* 0x000fc600078e0205 */
[----:B------:R-:W-:Y:S02]  /*bd60*/  LEA.HI.X R42, R42, UR5, R3, 0x1, P0 ;  /* 0x000000052a2a7c11 */ /* 0x000fe400080f0c03 */
[----:B------:R-:W-:Y:S01]  /*bd70*/  LEA.HI.X R37, R4, UR7, R37, 0x1, P1 ;  /* 0x0000000704257c11 */ /* 0x000fe200088f0c25 */
        /* <DEDUP_REMOVED lines=16> */
[----:B-1-3--:R-:W-:Y:S05]  /*be80*/  CALL.ABS.NOINC R14 ;  /* 0x000000000e007343 */ /* 0x00afea0003c00000 */
.L_x_574:
[----:B------:R-:W-:Y:S01]  /*be90*/  ULDC.U8 UR4, c[0x0][0x410] ;  /* 0x0001040000047ab9 */ /* 0x000fe20000000000 */
[----:B------:R-:W-:Y:S01]  /*bea0*/  BSSY B0, `(.L_x_575) ;  /* 0x000056f000007945 */ /* 0x000fe20003800000 */
[----:B------:R-:W-:Y:S01]  /*beb0*/  ISETP.NE.AND P0, PT, RZ, UR4, PT ;  /* 0x00000004ff007c0c */ /* 0x000fe2000bf05270 */
[----:B0-----:R-:W-:-:S12]  /*bec0*/  IMAD R6, R145, 0x80, R166 ;  /* 0x0000008091067824 */ /* 0x001fd800078e02a6 */
[----:B------:R-:W-:Y:S05]  /*bed0*/  @!P0 BRA `(.L_x_576) ;  /* 0x0000002800a88947 */ /* 0x000fea0003800000 */
[----:B------:R-:W-:-:S03]  /*bee0*/  UMOV UR4, 0xffffffff ;  /* 0xffffffff00047882 */ /* 0x000fc60000000000 */
[----:B------:R-:W-:Y:S05]  /*bef0*/  BRA.DIV UR4, `(.L_x_577) ;  /* 0x0000015e04707947 */ /* 0x000fea000b800000 */
[----:B------:R-:W0:Y:S04]  /*bf00*/  SHFL.IDX PT, R42, R42, RZ, 0x1c1f ;  /* 0x001c1fff2a2a7589 */ /* 0x000e2800000e0000 */
[----:B------:R-:W1:Y:S04]  /*bf10*/  SHFL.IDX PT, R39, R39, RZ, 0x1c1f ;  /* 0x001c1fff27277589 */ /* 0x000e6800000e0000 */
[----:B------:R2:W4:Y:S04]  /*bf20*/  SHFL.IDX PT, R44, R37, RZ, 0x1c1f ;  /* 0x001c1fff252c7589 */ /* 0x00052800000e0000 */
[----:B------:R2:W0:Y:S02]  /*bf30*/  SHFL.IDX PT, R41, R40, RZ, 0x1c1f ;  /* 0x001c1fff28297589 */ /* 0x00042400000e0000 */
.L_x_824:
[----:B------:R-:W-:Y:S01]  /*bf40*/  ULDC UR4, c[0x0][0x448] ;  /* 0x0001120000047ab9 */ /* 0x000fe20000000800 */
[----:B------:R-:W-:Y:S01]  /*bf50*/  LOP3.LUT R3, R177, 0x18, R16, 0xf8, !PT ;  /* 0x00000018b1037812 */ /* 0x000fe200078ef810 */
[----:B--2---:R-:W-:Y:S01]  /*bf60*/  IMAD R37, R143, UR4, RZ ;  /* 0x000000048f257c24 */ /* 0x004fe2000f8e02ff */
[----:B------:R-:W-:Y:S01]  /*bf70*/  BSSY B1, `(.L_x_578) ;  /* 0x0000050000017945 */ /* 0x000fe20003800000 */
[----:B------:R-:W-:Y:S02]  /*bf80*/  LOP3.LUT P0, RZ, R219, 0x4, RZ, 0xc0, !PT ;  /* 0x00000004dbff7812 */ /* 0x000fe4000780c0ff */
[----:B------:R-:W-:Y:S02]  /*bf90*/  CS2R R4, SRZ ;  /* 0x0000000000047805 */ /* 0x000fe4000001ff00 */
[----:B------:R-:W-:Y:S02]  /*bfa0*/  LOP3.LUT R0, R3, R178, RZ, 0x3c, !PT ;  /* 0x000000b203007212 */ /* 0x000fe400078e3cff */
[----:B------:R-:W-:-:S02]  /*bfb0*/  CS2R R8, SRZ ;  /* 0x0000000000087805 */ /* 0x000fc4000001ff00 */
[----:B------:R-:W-:Y:S01]  /*bfc0*/  ISETP.GE.AND P1, PT, R6, R37, PT ;  /* 0x000000250600720c */ /* 0x000fe20003f26270 */
[----:B------:R-:W-:Y:S01]  /*bfd0*/  IMAD R37, R145, -0x80, R37 ;  /* 0xffffff8091257824 */ /* 0x000fe200078e0225 */
[----:B------:R-:W-:Y:S01]  /*bfe0*/  CS2R R6, SRZ ;  /* 0x0000000000067805 */ /* 0x000fe2000001ff00 */
[----:B------:R-:W-:Y:S01]  /*bff0*/  IMAD.IADD R3, R179, 0x1, R0 ;  /* 0x00000001b3037824 */ /* 0x000fe200078e0200 */
[----:B------:R-:W-:Y:S02]  /*c000*/  CS2R R10, SRZ ;  /* 0x00000000000a7805 */ /* 0x000fe4000001ff00 */
[----:B------:R-:W-:Y:S02]  /*c010*/  CS2R R12, SRZ ;  /* 0x00000000000c7805 */ /* 0x000fe4000001ff00 */
[----:B------:R-:W-:Y:S01]  /*c020*/  CS2R R14, SRZ ;  /* 0x00000000000e7805 */ /* 0x000fe2000001ff00 */
[----:B------:R-:W-:Y:S01]  /*c030*/  IMAD R3, R3, 0x2, R2 ;  /* 0x0000000203037824 */ /* 0x000fe200078e0202 */
[----:B------:R-:W-:-:S02]  /*c040*/  CS2R R20, SRZ ;  /* 0x0000000000147805 */ /* 0x000fc4000001ff00 */
[----:B------:R-:W-:Y:S02]  /*c050*/  CS2R R24, SRZ ;  /* 0x0000000000187805 */ /* 0x000fe4000001ff00 */
[----:B------:R-:W-:Y:S02]  /*c060*/  CS2R R26, SRZ ;  /* 0x00000000001a7805 */ /* 0x000fe4000001ff00 */
[----:B------:R-:W-:Y:S02]  /*c070*/  CS2R R28, SRZ ;  /* 0x00000000001c7805 */ /* 0x000fe4000001ff00 */
[----:B---3--:R-:W-:Y:S02]  /*c080*/  CS2R R30, SRZ ;  /* 0x00000000001e7805 */ /* 0x008fe4000001ff00 */
[C---:B------:R-:W-:Y:S01]  /*c090*/  IADD3 R43, R3.reuse, 0xc400, RZ ;  /* 0x0000c400032b7810 */ /* 0x040fe20007ffe0ff */
[----:B------:R-:W-:Y:S01]  /*c0a0*/  VIADD R0, R3, 0xc440 ;  /* 0x0000c44003007836 */ /* 0x000fe20000000000 */
[----:B------:R-:W-:Y:S01]  /*c0b0*/  CS2R R32, SRZ ;  /* 0x0000000000207805 */ /* 0x000fe2000001ff00 */
[----:B------:R-:W-:Y:S06]  /*c0c0*/  @P1 BRA `(.L_x_579) ;  /* 0x0000000000e81947 */ /* 0x000fec0003800000 */
[----:B------:R-:W2:Y:S01]  /*c0d0*/  LDL R40, [R1+0x3c] ;  /* 0x00003c0001287983 */ /* 0x000ea20000100800 */
[----:B------:R-:W-:Y:S01]  /*c0e0*/  ULDC UR4, c[0x0][0x3f4] ;  /* 0x0000fd0000047ab9 */ /* 0x000fe20000000800 */
[----:B------:R-:W-:Y:S02]  /*c0f0*/  CS2R R20, SRZ ;  /* 0x0000000000147805 */ /* 0x000fe4000001ff00 */
[----:B------:R-:W-:Y:S02]  /*c100*/  ISETP.GE.AND P2, PT, R160, UR4, PT ;  /* 0x00000004a0007c0c */ /* 0x000fe4000bf46270 */
[----:B------:R-:W-:Y:S02]  /*c110*/  CS2R R14, SRZ ;  /* 0x00000000000e7805 */ /* 0x000fe4000001ff00 */
[----:B------:R-:W-:Y:S02]  /*c120*/  ISETP.GE.AND P3, PT, R170, UR4, PT ;  /* 0x00000004aa007c0c */ /* 0x000fe4000bf66270 */
[----:B------:R-:W-:-:S02]  /*c130*/  CS2R R24, SRZ ;  /* 0x0000000000187805 */ /* 0x000fc4000001ff00 */
[----:B------:R-:W-:-:S05]  /*c140*/  ISETP.GE.AND P4, PT, R169, UR4, PT ;  /* 0x00000004a9007c0c */ /* 0x000fca000bf86270 */
[----:B-1----:R-:W-:Y:S02]  /*c150*/  @!P2 IMAD.MOV.U32 R6, RZ, RZ, R39 ;  /* 0x000000ffff06a224 */ /* 0x002fe400078e0027 */
[----:B0-----:R-:W-:Y:S02]  /*c160*/  @!P2 IMAD.MOV.U32 R7, RZ, RZ, R42 ;  /* 0x000000ffff07a224 */ /* 0x001fe400078e002a */
[----:B------:R-:W-:Y:S01]  /*c170*/  @!P3 IADD3 R28, P1, R39, R222, RZ ;  /* 0x000000de271cb210 */ /* 0x000fe20007f3e0ff */
[----:B------:R-:W-:Y:S02]  /*c180*/  @!P2 IMAD.MOV.U32 R4, RZ, RZ, R41 ;  /* 0x000000ffff04a224 */ /* 0x000fe400078e0029 */
[----:B----4-:R-:W-:Y:S02]  /*c190*/  @!P2 IMAD.MOV.U32 R5, RZ, RZ, R44 ;  /* 0x000000ffff05a224 */ /* 0x010fe400078e002c */
[----:B------:R-:W-:-:S04]  /*c1a0*/  @!P2 IMAD.WIDE R10, R160, 0x2, R6 ;  /* 0x00000002a00aa825 */ /* 0x000fc800078e0206 */
[----:B------:R-:W-:Y:S01]  /*c1b0*/  @!P2 IMAD.WIDE R30, R160, 0x2, R4 ;  /* 0x00000002a01ea825 */ /* 0x000fe200078e0204 */
[----:B------:R0:W5:Y:S03]  /*c1c0*/  @!P2 LD.E.64 R20, desc[UR56][R10.64] ;  /* 0x000000380a14a980 */ /* 0x000166000c101b00 */
[----:B------:R-:W-:Y:S01]  /*c1d0*/  @!P3 IMAD.X R29, R42, 0x1, R221, P1 ;  /* 0x000000012a1db824 */ /* 0x000fe200008e06dd */
[----:B------:R-:W5:Y:S01]  /*c1e0*/  @!P2 LD.E.64 R14, desc[UR56][R30.64] ;  /* 0x000000381e0ea980 */ /* 0x000f62000c101b00 */
[----:B------:R-:W-:Y:S02]  /*c1f0*/  @!P3 IADD3 R4, P1, R41, R222, RZ ;  /* 0x000000de2904b210 */ /* 0x000fe40007f3e0ff */
[----:B------:R-:W-:Y:S02]  /*c200*/  ISETP.GE.AND P2, PT, R172, UR4, PT ;  /* 0x00000004ac007c0c */ /* 0x000fe4000bf46270 */
[----:B------:R-:W-:-:S02]  /*c210*/  CS2R R12, SRZ ;  /* 0x00000000000c7805 */ /* 0x000fc4000001ff00 */
[-C--:B------:R-:W-:Y:S02]  /*c220*/  @!P4 IADD3 R6, P5, R39, R224.reuse, RZ ;  /* 0x000000e02706c210 */ /* 0x080fe40007fbe0ff */
[----:B------:R-:W-:Y:S01]  /*c230*/  @!P4 IADD3 R8, P6, R41, R224, RZ ;  /* 0x000000e02908c210 */ /* 0x000fe20007fde0ff */
[----:B------:R-:W-:Y:S01]  /*c240*/  @!P3 IMAD.X R5, R44, 0x1, R221, P1 ;  /* 0x000000012c05b824 */ /* 0x000fe200008e06dd */
[----:B------:R-:W-:Y:S02]  /*c250*/  ISETP.GE.AND P1, PT, R171, UR4, PT ;  /* 0x00000004ab007c0c */ /* 0x000fe4000bf26270 */
[----:B------:R-:W-:Y:S02]  /*c260*/  CS2R R26, SRZ ;  /* 0x00000000001a7805 */ /* 0x000fe4000001ff00 */
[----:B0-----:R-:W-:Y:S01]  /*c270*/  CS2R R10, SRZ ;  /* 0x00000000000a7805 */ /* 0x001fe2000001ff00 */
[--C-:B------:R-:W-:Y:S01]  /*c280*/  @!P4 IMAD.X R7, R42, 0x1, R223.reuse, P5 ;  /* 0x000000012a07c824 */ /* 0x100fe200028e06df */
[----:B------:R-:W5:Y:S01]  /*c290*/  @!P3 LD.E.64 R24, desc[UR56][R28.64] ;  /* 0x000000381c18b980 */ /* 0x000f62000c101b00 */
[----:B------:R-:W-:-:S03]  /*c2a0*/  @!P4 IMAD.X R9, R44, 0x1, R223, P6 ;  /* 0x000000012c09c824 */ /* 0x000fc600030e06df */
[----:B------:R0:W5:Y:S01]  /*c2b0*/  @!P3 LD.E.64 R12, desc[UR56][R4.64] ;  /* 0x00000038040cb980 */ /* 0x000162000c101b00 */
[----:B------:R-:W-:-:S03]  /*c2c0*/  ISETP.GE.AND P3, PT, R173, UR4, PT ;  /* 0x00000004ad007c0c */ /* 0x000fc6000bf66270 */
[----:B------:R1:W5:Y:S04]  /*c2d0*/  @!P4 LD.E.64 R26, desc[UR56][R6.64] ;  /* 0x00000038061ac980 */ /* 0x000368000c101b00 */
[----:B------:R3:W5:Y:S01]  /*c2e0*/  @!P4 LD.E.64 R10, desc[UR56][R8.64] ;  /* 0x00000038080ac980 */ /* 0x000762000c101b00 */
[-C--:B0-----:R-:W-:Y:S02]  /*c2f0*/  @!P2 IADD3 R4, P4, R39, R226.reuse, RZ ;  /* 0x000000e22704a210 */ /* 0x081fe40007f9e0ff */
[----:B-1----:R-:W-:Y:S02]  /*c300*/  @!P2 IADD3 R6, P5, R41, R226, RZ ;  /* 0x000000e22906a210 */ /* 0x002fe40007fbe0ff */
[----:B------:R-:W-:Y:S02]  /*c310*/  CS2R R28, SRZ ;  /* 0x00000000001c7805 */ /* 0x000fe4000001ff00 */
[----:B------:R-:W-:Y:S01]  /*c320*/  @!P1 IADD3 R32, P6, R39, R228, RZ ;  /* 0x000000e427209210 */ /* 0x000fe20007fde0ff */
[--C-:B------:R-:W-:Y:S01]  /*c330*/  @!P2 IMAD.X R5, R42, 0x1, R225.reuse, P4 ;  /* 0x000000012a05a824 */ /* 0x100fe200020e06e1 */
[----:B---3--:R-:W-:Y:S01]  /*c340*/  CS2R R8, SRZ ;  /* 0x0000000000087805 */ /* 0x008fe2000001ff00 */
[----:B------:R-:W-:Y:S01]  /*c350*/  @!P2 IMAD.X R7, R44, 0x1, R225, P5 ;  /* 0x000000012c07a824 */ /* 0x000fe200028e06e1 */
[----:B------:R-:W-:-:S02]  /*c360*/  CS2R R30, SRZ ;  /* 0x00000000001e7805 */ /* 0x000fc4000001ff00 */
[----:B------:R-:W-:Y:S01]  /*c370*/  @!P1 IADD3.X R33, R42, R227, RZ, P6, !PT ;  /* 0x000000e32a219210 */ /* 0x000fe200037fe4ff */
[----:B------:R0:W5:Y:S04]  /*c380*/  @!P2 LD.E.64 R28, desc[UR56][R4.64] ;  /* 0x00000038041ca980 */ /* 0x000168000c101b00 */
[----:B------:R1:W5:Y:S01]  /*c390*/  @!P2 LD.E.64 R8, desc[UR56][R6.64] ;  /* 0x000000380608a980 */ /* 0x000362000c101b00 */
[----:B------:R-:W-:-:S03]  /*c3a0*/  @!P1 IADD3 R34, P2, R41, R228, RZ ;  /* 0x000000e429229210 */ /* 0x000fc60007f5e0ff */
[----:B------:R3:W5:Y:S01]  /*c3b0*/  @!P1 LD.E.64 R30, desc[UR56][R32.64] ;  /* 0x00000038201e9980 */ /* 0x000762000c101b00 */
[----:B0-----:R-:W-:Y:S01]  /*c3c0*/  CS2R R4, SRZ ;  /* 0x0000000000047805 */ /* 0x001fe2000001ff00 */
[----:B------:R-:W-:Y:S01]  /*c3d0*/  @!P1 IMAD.X R35, R44, 0x1, R227, P2 ;  /* 0x000000012c239824 */ /* 0x000fe200010e06e3 */
[----:B-1----:R-:W-:Y:S02]  /*c3e0*/  CS2R R6, SRZ ;  /* 0x0000000000067805 */ /* 0x002fe4000001ff00 */
[----:B---3--:R-:W-:-:S04]  /*c3f0*/  CS2R R32, SRZ ;  /* 0x0000000000207805 */ /* 0x008fc8000001ff00 */
[----:B------:R3:W5:Y:S01]  /*c400*/  @!P1 LD.E.64 R6, desc[UR56][R34.64] ;  /* 0x0000003822069980 */ /* 0x000762000c101b00 */
[-C--:B--2---:R-:W-:Y:S02]  /*c410*/  @!P3 IADD3 R38, P4, R39, R40.reuse, RZ ;  /* 0x000000282726b210 */ /* 0x084fe40007f9e0ff */
[----:B------:R-:W-:-:S03]  /*c420*/  @!P3 IADD3 R40, P5, R41, R40, RZ ;  /* 0x000000282928b210 */ /* 0x000fc60007fbe0ff */
[--C-:B------:R-:W-:Y:S02]  /*c430*/  @!P3 IMAD.X R39, R42, 0x1, R229.reuse, P4 ;  /* 0x000000012a27b824 */ /* 0x100fe400020e06e5 */
[----:B------:R-:W-:-:S03]  /*c440*/  @!P3 IMAD.X R41, R44, 0x1, R229, P5 ;  /* 0x000000012c29b824 */ /* 0x000fc600028e06e5 */
[----:B------:R3:W5:Y:S04]  /*c450*/  @!P3 LD.E.64 R32, desc[UR56][R38.64] ;  /* 0x000000382620b980 */ /* 0x000768000c101b00 */
[----:B------:R3:W5:Y:S02]  /*c460*/  @!P3 LD.E.64 R4, desc[UR56][R40.64] ;  /* 0x000000382804b980 */ /* 0x000764000c101b00 */
.L_x_579:
[----:B------:R-:W-:Y:S05]  /*c470*/  BSYNC B1 ;  /* 0x0000000000017941 */ /* 0x000fea0003800000 */
.L_x_578:
[----:B---3-5:R-:W-:Y:S01]  /*c480*/  IMAD.MOV.U32 R34, RZ, RZ, R20 ;  /* 0x000000ffff227224 */ /* 0x028fe200078e0014 */
[----:B------:R-:W-:Y:S01]  /*c490*/  SHF.R.U64 R69, R20, 0x10, R21 ;  /* 0x0000001014457819 */ /* 0x000fe20000001215 */
[----:B------:R-:W-:Y:S01]  /*c4a0*/  IMAD.MOV.U32 R20, RZ, RZ, R24 ;  /* 0x000000ffff147224 */ /* 0x000fe200078e0018 */
[----:B------:R-:W-:Y:S01]  /*c4b0*/  SHF.R.U64 R67, R24, 0x10, R25 ;  /* 0x0000001018437819 */ /* 0x000fe20000001219 */
[--C-:B0-----:R-:W-:Y:S01]  /*c4c0*/  IMAD.MOV.U32 R41, RZ, RZ, R15.reuse ;  /* 0x000000ffff297224 */ /* 0x101fe200078e000f */
[----:B------:R-:W-:Y:S01]  /*c4d0*/  LEA.HI R24, R191, R191, RZ, 0x1 ;  /* 0x000000bfbf187211 */ /* 0x000fe200078f08ff */
[----:B------:R-:W-:Y:S01]  /*c4e0*/  @P0 VIADD R0, R43, 0xffffffc0 ;  /* 0xffffffc02b000836 */ /* 0x000fe20000000000 */
[----:B------:R-:W-:Y:S01]  /*c4f0*/  SHF.R.U64 R59, R14, 0x10, R15 ;  /* 0x000000100e3b7819 */ /* 0x000fe2000000120f */
[----:B-1----:R-:W-:Y:S01]  /*c500*/  IMAD.MOV.U32 R39, RZ, RZ, R26 ;  /* 0x000000ffff277224 */ /* 0x002fe200078e001a */
[----:B------:R-:W-:Y:S01]  /*c510*/  LOP3.LUT R24, R24, 0xfffffffe, RZ, 0xc0, !PT ;  /* 0xfffffffe18187812 */ /* 0x000fe200078ec0ff */
[----:B------:R-:W-:Y:S01]  /*c520*/  IMAD.MOV.U32 R35, RZ, RZ, R21 ;  /* 0x000000ffff237224 */ /* 0x000fe200078e0015 */
[----:B------:R-:W-:Y:S01]  /*c530*/  SHF.R.U32.HI R56, RZ, 0x10, R15 ;  /* 0x00000010ff387819 */ /* 0x000fe2000001160f */
[----:B------:R-:W-:Y:S01]  /*c540*/  IMAD.MOV.U32 R43, RZ, RZ, R28 ;  /* 0x000000ffff2b7224 */ /* 0x000fe200078e001c */
[----:B------:R-:W-:Y:S01]  /*c550*/  SHF.R.U64 R26, R26, 0x10, R27 ;  /* 0x000000101a1a7819 */ /* 0x000fe2000000121b */
[----:B------:R-:W-:Y:S01]  /*c560*/  IMAD.IADD R24, R191, 0x1, -R24 ;  /* 0x00000001bf187824 */ /* 0x000fe200078e0a18 */
[----:B------:R-:W-:Y:S01]  /*c570*/  SHF.R.U32.HI R66, RZ, 0x10, R21 ;  /* 0x00000010ff427819 */ /* 0x000fe20000011615 */
[--C-:B------:R-:W-:Y:S01]  /*c580*/  IMAD.MOV.U32 R21, RZ, RZ, R25.reuse ;  /* 0x000000ffff157224 */ /* 0x100fe200078e0019 */
[----:B------:R-:W-:Y:S01]  /*c590*/  SHF.R.U32.HI R64, RZ, 0x10, R25 ;  /* 0x00000010ff407819 */ /* 0x000fe20000011619 */
[----:B------:R-:W-:Y:S01]  /*c5a0*/  IMAD.MOV.U32 R47, RZ, RZ, R32 ;  /* 0x000000ffff2f7224 */ /* 0x000fe200078e0020 */
[----:B------:R-:W-:Y:S01]  /*c5b0*/  SHF.L.U32 R15, R24, 0x1f, RZ ;  /* 0x0000001f180f7819 */ /* 0x000fe200000006ff */
[----:B------:R-:W-:Y:S01]  /*c5c0*/  IMAD.MOV.U32 R48, RZ, RZ, R33 ;  /* 0x000000ffff307224 */ /* 0x000fe200078e0021 */
[----:B------:R-:W-:Y:S01]  /*c5d0*/  SHF.R.U64 R62, R28, 0x10, R29 ;  /* 0x000000101c3e7819 */ /* 0x000fe2000000121d */
[----:B------:R-:W-:Y:S01]  /*c5e0*/  IMAD.MOV.U32 R38, RZ, RZ, R14 ;  /* 0x000000ffff267224 */ /* 0x000fe200078e000e */
[----:B------:R-:W0:Y:S01]  /*c5f0*/  SYNCS.PHASECHK.TRANS64.TRYWAIT P0, [R2+URZ+0x2a800], R15 ;  /* 0x02a8000f020075a7 */ /* 0x000e22000800017f */
[----:B----4-:R-:W-:Y:S01]  /*c600*/  MOV R44, R29 ;  /* 0x0000001d002c7202 */ /* 0x010fe20000000f00 */
[----:B------:R-:W-:Y:S01]  /*c610*/  IMAD.MOV.U32 R42, RZ, RZ, R27 ;  /* 0x000000ffff2a7224 */ /* 0x000fe200078e001b */
[----:B------:R-:W-:Y:S01]  /*c620*/  SHF.R.U32.HI R65, RZ, 0x10, R29 ;  /* 0x00000010ff417819 */ /* 0x000fe2000001161d */
[----:B------:R-:W-:Y:S01]  /*c630*/  IMAD.MOV.U32 R45, RZ, RZ, R30 ;  /* 0x000000ffff2d7224 */ /* 0x000fe200078e001e */
[----:B------:R-:W-:Y:S01]  /*c640*/  SHF.R.U64 R58, R32, 0x10, R33 ;  /* 0x00000010203a7819 */ /* 0x000fe20000001221 */
[----:B------:R-:W-:Y:S01]  /*c650*/  IMAD.MOV.U32 R46, RZ, RZ, R31 ;  /* 0x000000ffff2e7224 */ /* 0x000fe200078e001f */
[----:B------:R-:W-:Y:S01]  /*c660*/  SHF.R.U32.HI R61, RZ, 0x10, R33 ;  /* 0x00000010ff3d7819 */ /* 0x000fe20000011621 */
[----:B------:R-:W-:Y:S01]  /*c670*/  IMAD.MOV.U32 R32, RZ, RZ, R12 ;  /* 0x000000ffff207224 */ /* 0x000fe200078e000c */
[----:B------:R-:W-:Y:S01]  /*c680*/  PRMT R26, R39, 0x5410, R26 ;  /* 0x00005410271a7816 */ /* 0x000fe2000000001a */
[----:B------:R-:W-:Y:S01]  /*c690*/  IMAD.MOV.U32 R33, RZ, RZ, R13 ;  /* 0x000000ffff217224 */ /* 0x000fe200078e000d */
[----:B------:R-:W-:Y:S01]  /*c6a0*/  SHF.R.U32.HI R27, RZ, 0x10, R27 ;  /* 0x00000010ff1b7819 */ /* 0x000fe2000001161b */
[----:B------:R-:W-:Y:S01]  /*c6b0*/  IMAD.MOV.U32 R28, RZ, RZ, R10 ;  /* 0x000000ffff1c7224 */ /* 0x000fe200078e000a */
[----:B------:R-:W-:Y:S01]  /*c6c0*/  SHF.R.U64 R60, R30, 0x10, R31 ;  /* 0x000000101e3c7819 */ /* 0x000fe2000000121f */
[----:B------:R-:W-:Y:S01]  /*c6d0*/  IMAD.MOV.U32 R29, RZ, RZ, R11 ;  /* 0x000000ffff1d7224 */ /* 0x000fe200078e000b */
[----:B------:R-:W-:Y:S01]  /*c6e0*/  SHF.R.U32.HI R63, RZ, 0x10, R31 ;  /* 0x00000010ff3f7819 */ /* 0x000fe2000001161f */
[----:B------:R-:W-:Y:S01]  /*c6f0*/  IMAD.MOV.U32 R25, RZ, RZ, R9 ;  /* 0x000000ffff197224 */ /* 0x000fe200078e0009 */
[--C-:B------:R-:W-:Y:S01]  /*c700*/  SHF.R.U64 R57, R12, 0x10, R13.reuse ;  /* 0x000000100c397819 */ /* 0x100fe2000000120d */
[----:B------:R-:W-:Y:S01]  /*c710*/  BSSY B1, `(.L_x_580) ;  /* 0x0000025000017945 */ /* 0x000fe20003800000 */
[----:B------:R-:W-:Y:S01]  /*c720*/  SHF.R.U32.HI R54, RZ, 0x10, R13 ;  /* 0x00000010ff367819 */ /* 0x000fe2000001160d */
[----:B------:R-:W-:Y:S01]  /*c730*/  IMAD.MOV.U32 R40, RZ, RZ, R7 ;  /* 0x000000ffff287224 */ /* 0x000fe200078e0007 */
[--C-:B------:R-:W-:Y:S01]  /*c740*/  SHF.R.U64 R55, R10, 0x10, R11.reuse ;  /* 0x000000100a377819 */ /* 0x100fe2000000120b */
[----:B------:R-:W-:Y:S01]  /*c750*/  IMAD.MOV.U32 R10, RZ, RZ, R4 ;  /* 0x000000ffff0a7224 */ /* 0x000fe200078e0004 */
[----:B------:R-:W-:Y:S01]  /*c760*/  SHF.R.U32.HI R52, RZ, 0x10, R11 ;  /* 0x00000010ff347819 */ /* 0x000fe2000001160b */
[----:B------:R-:W-:Y:S01]  /*c770*/  IMAD.MOV.U32 R14, RZ, RZ, R6 ;  /* 0x000000ffff0e7224 */ /* 0x000fe200078e0006 */
[----:B------:R-:W-:Y:S01]  /*c780*/  MOV R24, R8 ;  /* 0x0000000800187202 */ /* 0x000fe20000000f00 */
[----:B------:R-:W-:Y:S01]  /*c790*/  IMAD.MOV.U32 R11, RZ, RZ, R5 ;  /* 0x000000ffff0b7224 */ /* 0x000fe200078e0005 */
[----:B------:R-:W-:-:S02]  /*c7a0*/  SHF.R.U64 R53, R8, 0x10, R9 ;  /* 0x0000001008357819 */ /* 0x000fc40000001209 */
[----:B------:R-:W-:Y:S02]  /*c7b0*/  SHF.R.U32.HI R50, RZ, 0x10, R9 ;  /* 0x00000010ff327819 */ /* 0x000fe40000011609 */
[----:B------:R-:W-:Y:S02]  /*c7c0*/  VIMNMX R39, R37, 0x80, PT ;  /* 0x0000008025277848 */ /* 0x000fe40003fe0100 */
[--C-:B------:R-:W-:Y:S02]  /*c7d0*/  SHF.R.U64 R51, R6, 0x10, R7.reuse ;  /* 0x0000001006337819 */ /* 0x100fe40000001207 */
[----:B------:R-:W-:Y:S02]  /*c7e0*/  SHF.R.U32.HI R49, RZ, 0x10, R7 ;  /* 0x00000010ff317819 */ /* 0x000fe40000011607 */
[----:B------:R-:W-:Y:S02]  /*c7f0*/  SHF.R.U64 R7, R4, 0x10, R5 ;  /* 0x0000001004077819 */ /* 0x000fe40000001205 */
[----:B------:R-:W-:-:S02]  /*c800*/  PRMT R30, R20, 0x5410, R67 ;  /* 0x00005410141e7816 */ /* 0x000fc40000000043 */
[----:B------:R-:W-:Y:S02]  /*c810*/  PRMT R31, R21, 0x5410, R64 ;  /* 0x00005410151f7816 */ /* 0x000fe40000000040 */
[----:B------:R-:W-:Y:S02]  /*c820*/  PRMT R37, R38, 0x5410, R59 ;  /* 0x0000541026257816 */ /* 0x000fe4000000003b */
[----:B------:R-:W-:Y:S02]  /*c830*/  SHF.R.U32.HI R4, RZ, 0x10, R5 ;  /* 0x00000010ff047819 */ /* 0x000fe40000011605 */
[----:B------:R-:W-:Y:S02]  /*c840*/  PRMT R34, R34, 0x5410, R69 ;  /* 0x0000541022227816 */ /* 0x000fe40000000045 */
[----:B------:R-:W-:Y:S02]  /*c850*/  PRMT R35, R35, 0x5410, R66 ;  /* 0x0000541023237816 */ /* 0x000fe40000000042 */
[----:B------:R-:W-:-:S02]  /*c860*/  PRMT R27, R42, 0x5410, R27 ;  /* 0x000054102a1b7816 */ /* 0x000fc4000000001b */
[----:B------:R-:W-:Y:S02]  /*c870*/  PRMT R20, R43, 0x5410, R62 ;  /* 0x000054102b147816 */ /* 0x000fe4000000003e */
[----:B------:R-:W-:Y:S02]  /*c880*/  PRMT R21, R44, 0x5410, R65 ;  /* 0x000054102c157816 */ /* 0x000fe40000000041 */
[----:B------:R-:W-:Y:S02]  /*c890*/  PRMT R12, R45, 0x5410, R60 ;  /* 0x000054102d0c7816 */ /* 0x000fe4000000003c */
[----:B------:R-:W-:Y:S02]  /*c8a0*/  PRMT R13, R46, 0x5410, R63 ;  /* 0x000054102e0d7816 */ /* 0x000fe4000000003f */
[----:B------:R-:W-:Y:S02]  /*c8b0*/  PRMT R8, R47, 0x5410, R58 ;  /* 0x000054102f087816 */ /* 0x000fe4000000003a */
[----:B------:R-:W-:-:S02]  /*c8c0*/  PRMT R9, R48, 0x5410, R61 ;  /* 0x0000541030097816 */ /* 0x000fc4000000003d */
[----:B------:R-:W-:Y:S02]  /*c8d0*/  ISETP.GE.AND P1, PT, R166, R39, PT ;  /* 0x00000027a600720c */ /* 0x000fe40003f26270 */
[----:B------:R-:W-:Y:S02]  /*c8e0*/  PRMT R38, R41, 0x5410, R56 ;  /* 0x0000541029267816 */ /* 0x000fe40000000038 */
[----:B------:R-:W-:Y:S02]  /*c8f0*/  PRMT R32, R32, 0x5410, R57 ;  /* 0x0000541020207816 */ /* 0x000fe40000000039 */
[----:B------:R-:W-:Y:S02]  /*c900*/  PRMT R33, R33, 0x5410, R54 ;  /* 0x0000541021217816 */ /* 0x000fe40000000036 */
[----:B------:R-:W-:Y:S02]  /*c910*/  PRMT R28, R28, 0x5410, R55 ;  /* 0x000054101c1c7816 */ /* 0x000fe40000000037 */
[----:B------:R-:W-:-:S02]  /*c920*/  PRMT R29, R29, 0x5410, R52 ;  /* 0x000054101d1d7816 */ /* 0x000fc40000000034 */
[----:B------:R-:W-:Y:S02]  /*c930*/  PRMT R24, R24, 0x5410, R53 ;  /* 0x0000541018187816 */ /* 0x000fe40000000035 */
[----:B------:R-:W-:Y:S01]  /*c940*/  PRMT R25, R25, 0x5410, R50 ;  /* 0x0000541019197816 */ /* 0x000fe20000000032 */
[----:B0-----:R-:W-:Y:S06]  /*c950*/  @!P0 BRA `(.L_x_581) ;  /* 0x00000154004c8947 */ /* 0x001fec0003800000 */
.L_x_825:
[----:B------:R-:W-:Y:S05]  /*c960*/  BSYNC B1 ;  /* 0x0000000000017941 */ /* 0x000fea0003800000 */
.L_x_580:
[----:B------:R-:W-:Y:S01]  /*c970*/  BSSY B1, `(.L_x_582) ;  /* 0x0000101000017945 */ /* 0x000fe20003800000 */
[----:B------:R-:W-:Y:S02]  /*c980*/  PRMT R14, R14, 0x5410, R51 ;  /* 0x000054100e0e7816 */ /* 0x000fe40000000033 */
[----:B0-----:R-:W-:Y:S02]  /*c990*/  PRMT R15, R40, 0x5410, R49 ;  /* 0x00005410280f7816 */ /* 0x001fe40000000031 */
[----:B------:R-:W-:Y:S02]  /*c9a0*/  PRMT R10, R10, 0x5410, R7 ;  /* 0x000054100a0a7816 */ /* 0x000fe40000000007 */
[----:B------:R-:W-:Y:S01]  /*c9b0*/  PRMT R11, R11, 0x5410, R4 ;  /* 0x000054100b0b7816 */ /* 0x000fe20000000004 */
[----:B------:R-:W-:Y:S06]  /*c9c0*/  @P1 BRA `(.L_x_583) ;  /* 0x0000000c00ec1947 */ /* 0x000fec0003800000 */
[----:B------:R-:W0:Y:S01]  /*c9d0*/  LDC R4, c[0x0][0x3f4] ;  /* 0x0000fd00ff047b82 */ /* 0x000e220000000800 */
[----:B------:R-:W-:Y:S01]  /*c9e0*/  BSSY B2, `(.L_x_584) ;  /* 0x000002e000027945 */ /* 0x000fe20003800000 */
[-C--:B0-----:R-:W-:Y:S02]  /*c9f0*/  ISETP.GE.AND P0, PT, R160, R4.reuse, PT ;  /* 0x00000004a000720c */ /* 0x081fe40003f06270 */
[-C--:B------:R-:W-:Y:S02]  /*ca00*/  ISETP.GE.AND P1, PT, R170, R4.reuse, PT ;  /* 0x00000004aa00720c */ /* 0x080fe40003f26270 */
[-C--:B------:R-:W-:Y:S02]  /*ca10*/  ISETP.GE.AND P2, PT, R169, R4.reuse, PT ;  /* 0x00000004a900720c */ /* 0x080fe40003f46270 */
[-C--:B------:R-:W-:Y:S02]  /*ca20*/  ISETP.GE.AND P3, PT, R172, R4.reuse, PT ;  /* 0x00000004ac00720c */ /* 0x080fe40003f66270 */
[----:B------:R-:W-:-:S02]  /*ca30*/  ISETP.GE.AND P4, PT, R171, R4, PT ;  /* 0x00000004ab00720c */ /* 0x000fc40003f86270 */
[----:B------:R-:W-:-:S03]  /*ca40*/  ISETP.GE.AND P5, PT, R173, R4, PT ;  /* 0x00000004ad00720c */ /* 0x000fc60003fa6270 */
[----:B------:R-:W-:Y:S10]  /*ca50*/  @P0 BRA `(.L_x_585) ;  /* 0x0000000000980947 */ /* 0x000ff40003800000 */
[----:B------:R-:W0:Y:S01]  /*ca60*/  LDS.128 R4, [R3+0xc400] ;  /* 0x00c4000003047984 */ /* 0x000e220000000c00 */
[C---:B------:R-:W-:Y:S01]  /*ca70*/  IMAD.U32 R47, R37.reuse, 0x10000, RZ ;  /* 0x00010000252f7824 */ /* 0x040fe200078e00ff */
[----:B------:R-:W-:Y:S01]  /*ca80*/  LOP3.LUT R46, R37, 0xffff0000, RZ, 0xc0, !PT ;  /* 0xffff0000252e7812 */ /* 0x000fe200078ec0ff */
[C---:B------:R-:W-:Y:S01]  /*ca90*/  IMAD.U32 R45, R34.reuse, 0x10000, RZ ;  /* 0x00010000222d7824 */ /* 0x040fe200078e00ff */
[----:B------:R-:W-:Y:S01]  /*caa0*/  LOP3.LUT R44, R34, 0xffff0000, RZ, 0xc0, !PT ;  /* 0xffff0000222c7812 */ /* 0x000fe200078ec0ff */
[C---:B0-----:R-:W-:Y:S01]  /*cab0*/  IMAD.U32 R40, R4.reuse, 0x10000, RZ ;  /* 0x0001000004287824 */ /* 0x041fe200078e00ff */
[----:B------:R-:W-:Y:S01]  /*cac0*/  LOP3.LUT R4, R4, 0xffff0000, RZ, 0xc0, !PT ;  /* 0xffff000004047812 */ /* 0x000fe200078ec0ff */
[C---:B------:R-:W-:Y:S01]  /*cad0*/  IMAD.U32 R41, R5.reuse, 0x10000, RZ ;  /* 0x0001000005297824 */ /* 0x040fe200078e00ff */
[----:B------:R-:W-:Y:S01]  /*cae0*/  LOP3.LUT R5, R5, 0xffff0000, RZ, 0xc0, !PT ;  /* 0xffff000005057812 */ /* 0x000fe200078ec0ff */
[C---:B------:R-:W-:Y:S01]  /*caf0*/  IMAD.U32 R42, R6.reuse, 0x10000, RZ ;  /* 0x00010000062a7824 */ /* 0x040fe200078e00ff */
[----:B------:R-:W-:Y:S01]  /*cb00*/  LOP3.LUT R6, R6, 0xffff0000, RZ, 0xc0, !PT ;  /* 0xffff000006067812 */ /* 0x000fe200078ec0ff */
[C---:B------:R-:W-:Y:S01]  /*cb10*/  FMUL.FTZ R49, R4.reuse, R47 ;  /* 0x0000002f04317220 */ /* 0x040fe20000410000 */
[----:B------:R-:W-:Y:S01]  /*cb20*/  FMUL.FTZ R4, R4, R45 ;  /* 0x0000002d04047220 */ /* 0x000fe20000410000 */
[----:B------:R-:W-:-:S02]  /*cb30*/  IMAD.U32 R43, R7, 0x10000, RZ ;  /* 0x00010000072b7824 */ /* 0x000fc400078e00ff */
[----:B------:R-:W-:Y:S01]  /*cb40*/  FMUL.FTZ R50, R5, R46 ;  /* 0x0000002e05327220 */ /* 0x000fe20000410000 */
[C---:B------:R-:W-:Y:S01]  /*cb50*/  FFMA.FTZ R49, R40.reuse, R45, -R49 ;  /* 0x0000002d28317223 */ /* 0x040fe20000010831 */
[----:B------:R-:W-:Y:S01]  /*cb60*/  FFMA.FTZ R48, R40, R47, R4 ;  /* 0x0000002f28307223 */ /* 0x000fe20000010004 */
[----:B------:R-:W-:Y:S01]  /*cb70*/  LOP3.LUT R7, R7, 0xffff0000, RZ, 0xc0, !PT ;  /* 0xffff000007077812 */ /* 0x000fe200078ec0ff */
[-C--:B------:R-:W-:Y:S01]  /*cb80*/  FMUL.FTZ R52, R5, R44.reuse ;  /* 0x0000002c05347220 */ /* 0x080fe20000410000 */
[C---:B------:R-:W-:Y:S01]  /*cb90*/  SHF.L.U32 R45, R38.reuse, 0x10, RZ ;  /* 0x00000010262d7819 */ /* 0x040fe200000006ff */
[----:B------:R-:W-:Y:S01]  /*cba0*/  IMAD.U32 R5, R35, 0x10000, RZ ;  /* 0x0001000023057824 */ /* 0x000fe200078e00ff */
[----:B------:R-:W-:Y:S01]  /*cbb0*/  LOP3.LUT R40, R38, 0xffff0000, RZ, 0xc0, !PT ;  /* 0xffff000026287812 */ /* 0x000fe200078ec0ff */
[----:B------:R-:W-:Y:S01]  /*cbc0*/  FFMA.FTZ R50, R41, R44, -R50 ;  /* 0x0000002c29327223 */ /* 0x000fe20000010832 */
[----:B------:R-:W-:Y:S01]  /*cbd0*/  LOP3.LUT R4, R35, 0xffff0000, RZ, 0xc0, !PT ;  /* 0xffff000023047812 */ /* 0x000fe200078ec0ff */
[----:B------:R-:W-:Y:S01]  /*cbe0*/  FFMA.FTZ R41, R41, R46, R52 ;  /* 0x0000002e29297223 */ /* 0x000fe20000010034 */
[C---:B------:R-:W-:Y:S01]  /*cbf0*/  FMUL.FTZ R47, R6.reuse, R45 ;  /* 0x0000002d062f7220 */ /* 0x040fe20000410000 */
[-C--:B------:R-:W-:Y:S01]  /*cc00*/  FMUL.FTZ R44, R6, R5.reuse ;  /* 0x00000005062c7220 */ /* 0x080fe20000410000 */
[C---:B------:R-:W-:Y:S01]  /*cc10*/  FMUL.FTZ R46, R7.reuse, R40 ;  /* 0x00000028072e7220 */ /* 0x040fe20000410000 */
[-C--:B------:R-:W-:Y:S01]  /*cc20*/  FMUL.FTZ R51, R7, R4.reuse ;  /* 0x0000000407337220 */ /* 0x080fe20000410000 */
[C---:B------:R-:W-:Y:S01]  /*cc30*/  FFMA.FTZ R6, R42.reuse, R5, -R47 ;  /* 0x000000052a067223 */ /* 0x040fe2000001082f */
[----:B------:R-:W-:Y:S01]  /*cc40*/  FFMA.FTZ R45, R42, R45, R44 ;  /* 0x0000002d2a2d7223 */ /* 0x000fe2000001002c */
[C---:B------:R-:W-:Y:S01]  /*cc50*/  FFMA.FTZ R7, R43.reuse, R4, -R46 ;  /* 0x000000042b077223 */ /* 0x040fe2000001082e */
[----:B------:R-:W-:Y:S01]  /*cc60*/  FFMA.FTZ R40, R43, R40, R51 ;  /* 0x000000282b287223 */ /* 0x000fe20000010033 */
[----:B------:R-:W-:-:S02]  /*cc70*/  F2FP.BF16.F32.PACK_AB R4, R48, R49 ;  /* 0x000000313004723e */ /* 0x000fc400000010ff */
[----:B------:R-:W-:Y:S02]  /*cc80*/  F2FP.BF16.F32.PACK_AB R5, R41, R50 ;  /* 0x000000322905723e */ /* 0x000fe400000010ff */
[----:B------:R-:W-:Y:S02]  /*cc90*/  F2FP.BF16.F32.PACK_AB R6, R45, R6 ;  /* 0x000000062d06723e */ /* 0x000fe400000010ff */
[----:B------:R-:W-:-:S05]  /*cca0*/  F2FP.BF16.F32.PACK_AB R7, R40, R7 ;  /* 0x000000072807723e */ /* 0x000fca00000010ff */
[----:B------:R0:W-:Y:S02]  /*ccb0*/  STS.128 [R3+0xc400], R4 ;  /* 0x00c4000403007388 */ /* 0x0001e40000000c00 */
.L_x_585:
[----:B------:R-:W-:Y:S05]  /*ccc0*/  BSYNC B2 ;  /* 0x0000000000027941 */ /* 0x000fea0003800000 */
.L_x_584:
[----:B------:R-:W-:Y:S04]  /*ccd0*/  BSSY B2, `(.L_x_586) ;  /* 0x0000028000027945 */ /* 0x000fe80003800000 */
[----:B------:R-:W-:Y:S05]  /*cce0*/  @P1 BRA `(.L_x_587) ;  /* 0x0000000000981947 */ /* 0x000fea0003800000 */
[----:B0-----:R-:W0:Y:S01]  /*ccf0*/  LDS.128 R4, [R0] ;  /* 0x0000000000047984 */ /* 0x001e220000000c00 */
        /* <DEDUP_REMOVED lines=18> */
[C---:B------:R-:W-:Y:S01]  /*ce20*/  LOP3.LUT R40, R33.reuse, 0xffff0000, RZ, 0xc0, !PT ;  /* 0xffff000021287812 */ /* 0x040fe200078ec0ff */
[----:B------:R-:W-:Y:S01]  /*ce30*/  IMAD.U32 R45, R33, 0x10000, RZ ;  /* 0x00010000212d7824 */ /* 0x000fe200078e00ff */
[C---:B------:R-:W-:Y:S01]  /*ce40*/  LOP3.LUT R4, R31.reuse, 0xffff0000, RZ, 0xc0, !PT ;  /* 0xffff00001f047812 */ /* 0x040fe200078ec0ff */
[----:B------:R-:W-:Y:S02]  /*ce50*/  IMAD.U32 R5, R31, 0x10000, RZ ;  /* 0x000100001f057824 */ /* 0x000fe400078e00ff */
[C---:B------:R-:W-:Y:S01]  /*ce60*/  FFMA.FTZ R50, R41.reuse, R44, -R50 ;  /* 0x0000002c29327223 */ /* 0x040fe20000010832 */
        /* <DEDUP_REMOVED lines=13> */
[----:B------:R1:W-:Y:S02]  /*cf40*/  STS.128 [R0], R4 ;  /* 0x0000000400007388 */ /* 0x0003e40000000c00 */
.L_x_587:
[----:B------:R-:W-:Y:S05]  /*cf50*/  BSYNC B2 ;  /* 0x0000000000027941 */ /* 0x000fea0003800000 */
.L_x_586:
[----:B------:R-:W-:Y:S04]  /*cf60*/  BSSY B2, `(.L_x_588) ;  /* 0x0000028000027945 */ /* 0x000fe80003800000 */
[----:B------:R-:W-:Y:S05]  /*cf70*/  @P2 BRA `(.L_x_589) ;  /* 0x0000000000982947 */ /* 0x000fea0003800000 */
[----:B01----:R-:W0:Y:S01]  /*cf80*/  LDS.128 R4, [R3+0x10400] ;  /* 0x0104000003047984 */ /* 0x003e220000000c00 */
[----:B------:R-:W-:Y:S01]  /*cf90*/  SHF.L.U32 R45, R26, 0x10, RZ ;  /* 0x000000101a2d7819 */ /* 0x000fe200000006ff */
[C---:B------:R-:W-:Y:S01]  /*cfa0*/  IMAD.U32 R47, R28.reuse, 0x10000, RZ ;  /* 0x000100001c2f7824 */ /* 0x040fe200078e00ff */
[----:B------:R-:W-:Y:S02]  /*cfb0*/  LOP3.LUT R46, R28, 0xffff0000, RZ, 0xc0, !PT ;  /* 0xffff00001c2e7812 */ /* 0x000fe400078ec0ff */
        /* <DEDUP_REMOVED lines=34> */
.L_x_589:
[----:B------:R-:W-:Y:S05]  /*d1e0*/  BSYNC B2 ;  /* 0x0000000000027941 */ /* 0x000fea0003800000 */
.L_x_588:
[----:B------:R-:W-:Y:S04]  /*d1f0*/  BSSY B2, `(.L_x_590) ;  /* 0x0000028000027945 */ /* 0x000fe80003800000 */
[----:B------:R-:W-:Y:S05]  /*d200*/  @P3 BRA `(.L_x_591) ;  /* 0x0000000000983947 */ /* 0x000fea0003800000 */
[----:B012---:R-:W0:Y:S01]  /*d210*/  LDS.128 R4, [R0+0x4000] ;  /* 0x0040000000047984 */ /* 0x007e220000000c00 */
        /* <DEDUP_REMOVED lines=37> */
.L_x_591:
[----:B------:R-:W-:Y:S05]  /*d470*/  BSYNC B2 ;  /* 0x0000000000027941 */ /* 0x000fea0003800000 */
.L_x_590:
[----:B------:R-:W-:Y:S04]  /*d480*/  BSSY B2, `(.L_x_592) ;  /* 0x0000028000027945 */ /* 0x000fe80003800000 */
[----:B------:R-:W-:Y:S05]  /*d490*/  @P4 BRA `(.L_x_593) ;  /* 0x0000000000984947 */ /* 0x000fea0003800000 */
[----:B0123--:R-:W0:Y:S01]  /*d4a0*/  LDS.128 R4, [R3+0x14400] ;  /* 0x0144000003047984 */ /* 0x00fe220000000c00 */
        /* <DEDUP_REMOVED lines=37> */
.L_x_593:
[----:B------:R-:W-:Y:S05]  /*d700*/  BSYNC B2 ;  /* 0x0000000000027941 */ /* 0x000fea0003800000 */
.L_x_592:
[----:B------:R-:W-:Y:S05]  /*d710*/  @P5 BRA `(.L_x_583) ;  /* 0x0000000000985947 */ /* 0x000fea0003800000 */
[----:B01234-:R-:W0:Y:S01]  /*d720*/  LDS.128 R4, [R0+0x8000] ;  /* 0x0080000000047984 */ /* 0x01fe220000000c00 */
        /* <DEDUP_REMOVED lines=37> */
.L_x_583:
[----:B------:R-:W-:Y:S05]  /*d980*/  BSYNC B1 ;  /* 0x0000000000017941 */ /* 0x000fea0003800000 */
.L_x_582:
[----:B01234-:R-:W-:-:S05]  /*d990*/  VIADD R4, R166, 0x40 ;  /* 0x00000040a6047836 */ /* 0x01ffca0000000000 */
[----:B------:R-:W-:-:S13]  /*d9a0*/  ISETP.GE.AND P0, PT, R4, R39, PT ;  /* 0x000000270400720c */ /* 0x000fda0003f06270 */
[----:B------:R-:W-:Y:S05]  /*d9b0*/  @P0 BRA `(.L_x_594) ;  /* 0x0000003800f40947 */ /* 0x000fea0003800000 */
        /* <DEDUP_REMOVED lines=13> */
[----:B------:R-:W-:Y:S02]  /*da90*/  LOP3.LUT R46, R34, 0xffff0000, RZ, 0xc0, !PT ;  /* 0xffff0000222e7812 */ /* 0x000fe400078ec0ff */
[----:B------:R-:W-:Y:S01]  /*daa0*/  LOP3.LUT R47, R38, 0xffff0000, RZ, 0xc0, !PT ;  /* 0xffff0000262f7812 */ /* 0x000fe200078ec0ff */
[C---:B0-----:R-:W-:Y:S01]  /*dab0*/  IMAD.U32 R39, R4.reuse, 0x10000, RZ ;  /* 0x0001000004277824 */ /* 0x041fe200078e00ff */
[----:B------:R-:W-:Y:S01]  /*dac0*/  LOP3.LUT R4, R4, 0xffff0000, RZ, 0xc0, !PT ;  /* 0xffff000004047812 */ /* 0x000fe200078ec0ff */
[C---:B------:R-:W-:Y:S01]  /*dad0*/  IMAD.U32 R40, R5.reuse, 0x10000, RZ ;  /* 0x0001000005287824 */ /* 0x040fe200078e00ff */
[----:B------:R-:W-:Y:S01]  /*dae0*/  LOP3.LUT R5, R5, 0xffff0000, RZ, 0xc0, !PT ;  /* 0xffff000005057812 */ /* 0x000fe200078ec0ff */
[----:B------:R-:W-:Y:S01]  /*daf0*/  IMAD.U32 R34, R6, 0x10000, RZ ;  /* 0x0001000006227824 */ /* 0x000fe200078e00ff */
[----:B------:R-:W-:Y:S01]  /*db00*/  SHF.L.U32 R37, R7, 0x10, RZ ;  /* 0x0000001007257819 */ /* 0x000fe200000006ff */
[-C--:B------:R-:W-:Y:S01]  /*db10*/  FMUL.FTZ R42, R45, R4.reuse ;  /* 0x000000042d2a7220 */ /* 0x080fe20000410000 */
[C---:B------:R-:W-:Y:S01]  /*db20*/  FMUL.FTZ R44, R43.reuse, R4 ;  /* 0x000000042b2c7220 */ /* 0x040fe20000410000 */
[----:B------:R-:W-:Y:S01]  /*db30*/  FMUL.FTZ R41, R48, R5 ;  /* 0x0000000530297220 */ /* 0x000fe20000410000 */
[----:B------:R-:W-:Y:S01]  /*db40*/  LOP3.LUT R6, R6, 0xffff0000, RZ, 0xc0, !PT ;  /* 0xffff000006067812 */ /* 0x000fe200078ec0ff */
[-C--:B------:R-:W-:Y:S01]  /*db50*/  FFMA.FTZ R4, R43, R39.reuse, -R42 ;  /* 0x000000272b047223 */ /* 0x080fe2000001082a */
[----:B------:R-:W-:Y:S01]  /*db60*/  FFMA.FTZ R39, R45, R39, R44 ;  /* 0x000000272d277223 */ /* 0x000fe2000001002c */
[C---:B------:R-:W-:Y:S01]  /*db70*/  FMUL.FTZ R43, R46.reuse, R5 ;  /* 0x000000052e2b7220 */ /* 0x040fe20000410000 */
[----:B------:R-:W-:Y:S01]  /*db80*/  LOP3.LUT R7, R7, 0xffff0000, RZ, 0xc0, !PT ;  /* 0xffff000007077812 */ /* 0x000fe200078ec0ff */
[----:B------:R-:W-:Y:S01]  /*db90*/  FFMA.FTZ R5, R46, R40, -R41 ;  /* 0x000000282e057223 */ /* 0x000fe20000010829 */
[----:B------:R-:W-:Y:S01]  /*dba0*/  LOP3.LUT R45, R35, 0xffff0000, RZ, 0xc0, !PT ;  /* 0xffff0000232d7812 */ /* 0x000fe200078ec0ff */
[----:B------:R-:W-:-:S02]  /*dbb0*/  IMAD.U32 R46, R38, 0x10000, RZ ;  /* 0x00010000262e7824 */ /* 0x000fc400078e00ff */
[----:B------:R-:W-:Y:S01]  /*dbc0*/  FFMA.FTZ R40, R48, R40, R43 ;  /* 0x0000002830287223 */ /* 0x000fe2000001002b */
[----:B------:R-:W-:Y:S02]  /*dbd0*/  IMAD.U32 R44, R35, 0x10000, RZ ;  /* 0x00010000232c7824 */ /* 0x000fe400078e00ff */
[-C--:B------:R-:W-:Y:S01]  /*dbe0*/  FMUL.FTZ R38, R47, R7.reuse ;  /* 0x000000072f267220 */ /* 0x080fe20000410000 */
[-C--:B------:R-:W-:Y:S01]  /*dbf0*/  FMUL.FTZ R35, R46, R6.reuse ;  /* 0x000000062e237220 */ /* 0x080fe20000410000 */
[C---:B------:R-:W-:Y:S01]  /*dc00*/  FMUL.FTZ R42, R45.reuse, R7 ;  /* 0x000000072d2a7220 */ /* 0x040fe20000410000 */
[C---:B------:R-:W-:Y:S01]  /*dc10*/  FMUL.FTZ R41, R44.reuse, R6 ;  /* 0x000000062c297220 */ /* 0x040fe20000410000 */
[-C--:B------:R-:W-:Y:S01]  /*dc20*/  FFMA.FTZ R7, R45, R37.reuse, -R38 ;  /* 0x000000252d077223 */ /* 0x080fe20000010826 */
[-C--:B------:R-:W-:Y:S01]  /*dc30*/  FFMA.FTZ R6, R44, R34.reuse, -R35 ;  /* 0x000000222c067223 */ /* 0x080fe20000010823 */
[----:B------:R-:W-:Y:S01]  /*dc40*/  FFMA.FTZ R42, R47, R37, R42 ;  /* 0x000000252f2a7223 */ /* 0x000fe2000001002a */
[----:B------:R-:W-:Y:S01]  /*dc50*/  FFMA.FTZ R41, R46, R34, R41 ;  /* 0x000000222e297223 */ /* 0x000fe20000010029 */
[----:B------:R-:W-:-:S02]  /*dc60*/  F2FP.BF16.F32.PACK_AB R4, R39, R4 ;  /* 0x000000042704723e */ /* 0x000fc400000010ff */
[----:B------:R-:W-:Y:S02]  /*dc70*/  F2FP.BF16.F32.PACK_AB R5, R40, R5 ;  /* 0x000000052805723e */ /* 0x000fe400000010ff */
[----:B------:R-:W-:Y:S02]  /*dc80*/  F2FP.BF16.F32.PACK_AB R6, R41, R6 ;  /* 0x000000062906723e */ /* 0x000fe400000010ff */
[----:B------:R-:W-:-:S05]  /*dc90*/  F2FP.BF16.F32.PACK_AB R7, R42, R7 ;  /* 0x000000072a07723e */ /* 0x000fca00000010ff */
[----:B------:R0:W-:Y:S02]  /*dca0*/  STS.128 [R3+0xe400], R4 ;  /* 0x00e4000403007388 */ /* 0x0001e40000000c00 */
.L_x_596:
[----:B------:R-:W-:Y:S05]  /*dcb0*/  BSYNC B1 ;  /* 0x0000000000017941 */ /* 0x000fea0003800000 */
.L_x_595:
[----:B------:R-:W-:Y:S04]  /*dcc0*/  BSSY B1, `(.L_x_597) ;  /* 0x0000028000017945 */ /* 0x000fe80003800000 */
[----:B------:R-:W-:Y:S05]  /*dcd0*/  @P1 BRA `(.L_x_598) ;  /* 0x0000000000981947 */ /* 0x000fea0003800000 */
[----:B0-----:R-:W0:Y:S01]  /*dce0*/  LDS.128 R4, [R0+0x2000] ;  /* 0x0020000000047984 */ /* 0x001e220000000c00 */
[----:B------:R-:W-:Y:S01]  /*dcf0*/  IMAD.U32 R40, R30, 0x10000, RZ ;  /* 0x000100001e287824 */ /* 0x000fe200078e00ff */
[C---:B------:R-:W-:Y:S01]  /*dd00*/  LOP3.LUT R43, R32.reuse, 0xffff0000, RZ, 0xc0, !PT ;  /* 0xffff0000202b7812 */ /* 0x040fe200078ec0ff */
[----:B------:R-:W-:Y:S01]  /*dd10*/  IMAD.U32 R42, R32, 0x10000, RZ ;  /* 0x00010000202a7824 */ /* 0x000fe200078e00ff */
        /* <DEDUP_REMOVED lines=8> */
[-C--:B------:R-:W-:Y:S01]  /*dda0*/  FMUL.FTZ R37, R42, R4.reuse ;  /* 0x000000042a257220 */ /* 0x080fe20000410000 */
[----:B------:R-:W-:Y:S01]  /*ddb0*/  FMUL.FTZ R39, R40, R4 ;  /* 0x0000000428277220 */ /* 0x000fe20000410000 */
[----:B------:R-:W-:Y:S01]  /*ddc0*/  FMUL.FTZ R38, R43, R5 ;  /* 0x000000052b267220 */ /* 0x000fe20000410000 */
[----:B------:R-:W-:-:S02]  /*ddd0*/  IMAD.U32 R30, R6, 0x10000, RZ ;  /* 0x00010000061e7824 */ /* 0x000fc400078e00ff */
[-C--:B------:R-:W-:Y:S01]  /*dde0*/  FFMA.FTZ R4, R40, R34.reuse, -R37 ;  /* 0x0000002228047223 */ /* 0x080fe20000010825 */
[----:B------:R-:W-:Y:S01]  /*ddf0*/  FFMA.FTZ R39, R42, R34, R39 ;  /* 0x000000222a277223 */ /* 0x000fe20000010027 */
[C---:B------:R-:W-:Y:S01]  /*de00*/  FMUL.FTZ R34, R41.reuse, R5 ;  /* 0x0000000529227220 */ /* 0x040fe20000410000 */
[----:B------:R-:W-:Y:S01]  /*de10*/  LOP3.LUT R6, R6, 0xffff0000, RZ, 0xc0, !PT ;  /* 0xffff000006067812 */ /* 0x000fe200078ec0ff */
[-C--:B------:R-:W-:Y:S01]  /*de20*/  FFMA.FTZ R5, R41, R35.reuse, -R38 ;  /* 0x0000002329057223 */ /* 0x080fe20000010826 */
[----:B------:R-:W-:Y:S01]  /*de30*/  LOP3.LUT R40, R31, 0xffff0000, RZ, 0xc0, !PT ;  /* 0xffff00001f287812 */ /* 0x000fe200078ec0ff */
[----:B------:R-:W-:Y:S02]  /*de40*/  IMAD.U32 R42, R33, 0x10000, RZ ;  /* 0x00010000212a7824 */ /* 0x000fe400078e00ff */
[----:B------:R-:W-:Y:S01]  /*de50*/  FFMA.FTZ R34, R43, R35, R34 ;  /* 0x000000232b227223 */ /* 0x000fe20000010022 */
[----:B------:R-:W-:Y:S02]  /*de60*/  IMAD.U32 R38, R31, 0x10000, RZ ;  /* 0x000100001f267824 */ /* 0x000fe400078e00ff */
[-C--:B------:R-:W-:Y:S01]  /*de70*/  FMUL.FTZ R35, R44, R7.reuse ;  /* 0x000000072c237220 */ /* 0x080fe20000410000 */
[-C--:B------:R-:W-:Y:S01]  /*de80*/  FMUL.FTZ R31, R42, R6.reuse ;  /* 0x000000062a1f7220 */ /* 0x080fe20000410000 */
[----:B------:R-:W-:Y:S01]  /*de90*/  FMUL.FTZ R37, R40, R7 ;  /* 0x0000000728257220 */ /* 0x000fe20000410000 */
[----:B------:R-:W-:Y:S01]  /*dea0*/  FMUL.FTZ R33, R38, R6 ;  /* 0x0000000626217220 */ /* 0x000fe20000410000 */
[----:B------:R-:W-:Y:S01]  /*deb0*/  FFMA.FTZ R7, R40, R32, -R35 ;  /* 0x0000002028077223 */ /* 0x000fe20000010823 */
[----:B------:R-:W-:Y:S01]  /*dec0*/  FFMA.FTZ R6, R38, R30, -R31 ;  /* 0x0000001e26067223 */ /* 0x000fe2000001081f */
[----:B------:R-:W-:Y:S01]  /*ded0*/  FFMA.FTZ R32, R44, R32, R37 ;  /* 0x000000202c207223 */ /* 0x000fe20000010025 */
[----:B------:R-:W-:Y:S01]  /*dee0*/  FFMA.FTZ R33, R42, R30, R33 ;  /* 0x0000001e2a217223 */ /* 0x000fe20000010021 */
[----:B------:R-:W-:-:S02]  /*def0*/  F2FP.BF16.F32.PACK_AB R4, R39, R4 ;  /* 0x000000042704723e */ /* 0x000fc400000010ff */
[----:B------:R-:W-:Y:S02]  /*df00*/  F2FP.BF16.F32.PACK_AB R5, R34, R5 ;  /* 0x000000052205723e */ /* 0x000fe400000010ff */
[----:B------:R-:W-:Y:S02]  /*df10*/  F2FP.BF16.F32.PACK_AB R6, R33, R6 ;  /* 0x000000062106723e */ /* 0x000fe400000010ff */
[----:B------:R-:W-:-:S05]  /*df20*/  F2FP.BF16.F32.PACK_AB R7, R32, R7 ;  /* 0x000000072007723e */ /* 0x000fca00000010ff */
[----:B------:R1:W-:Y:S02]  /*df30*/  STS.128 [R0+0x2000], R4 ;  /* 0x0020000400007388 */ /* 0x0003e40000000c00 */
.L_x_598:
[----:B------:R-:W-:Y:S05]  /*df40*/  BSYNC B1 ;  /* 0x0000000000017941 */ /* 0x000fea0003800000 */
.L_x_597:
[----:B------:R-:W-:Y:S04]  /*df50*/  BSSY B1, `(.L_x_599) ;  /* 0x0000028000017945 */ /* 0x000fe80003800000 */
[----:B------:R-:W-:Y:S05]  /*df60*/  @P2 BRA `(.L_x_600) ;  /* 0x0000000000982947 */ /* 0x000fea0003800000 */
[----:B01----:R-:W0:Y:S01]  /*df70*/  LDS.128 R4, [R3+0x12400] ;  /* 0x0124000003047984 */ /* 0x003e220000000c00 */
[----:B------:R-:W-:Y:S01]  /*df80*/  IMAD.U32 R34, R26, 0x10000, RZ ;  /* 0x000100001a227824 */ /* 0x000fe200078e00ff */
[C---:B------:R-:W-:Y:S01]  /*df90*/  LOP3.LUT R39, R28.reuse, 0xffff0000, RZ, 0xc0, !PT ;  /* 0xffff00001c277812 */ /* 0x040fe200078ec0ff */
[----:B------:R-:W-:Y:S01]  /*dfa0*/  IMAD.U32 R38, R28, 0x10000, RZ ;  /* 0x000100001c267824 */ /* 0x000fe200078e00ff */
[----:B------:R-:W-:Y:S02]  /*dfb0*/  LOP3.LUT R37, R26, 0xffff0000, RZ, 0xc0, !PT ;  /* 0xffff00001a257812 */ /* 0x000fe400078ec0ff */
[----:B------:R-:W-:Y:S01]  /*dfc0*/  LOP3.LUT R40, R29, 0xffff0000, RZ, 0xc0, !PT ;  /* 0xffff00001d287812 */ /* 0x000fe200078ec0ff */
[C---:B0-----:R-:W-:Y:S01]  /*dfd0*/  IMAD.U32 R30, R4.reuse, 0x10000, RZ ;  /* 0x00010000041e7824 */ /* 0x041fe200078e00ff */
[----:B------:R-:W-:Y:S01]  /*dfe0*/  LOP3.LUT R4, R4, 0xffff0000, RZ, 0xc0, !PT ;  /* 0xffff000004047812 */ /* 0x000fe200078ec0ff */
[----:B------:R-:W-:Y:S01]  /*dff0*/  IMAD.U32 R28, R7, 0x10000, RZ ;  /* 0x00010000071c7824 */ /* 0x000fe200078e00ff */
[C---:B------:R-:W-:Y:S01]  /*e000*/  SHF.L.U32 R31, R5.reuse, 0x10, RZ ;  /* 0x00000010051f7819 */ /* 0x040fe200000006ff */
[----:B------:R-:W-:Y:S01]  /*e010*/  IMAD.U32 R26, R6, 0x10000, RZ ;  /* 0x00010000061a7824 */ /* 0x000fe200078e00ff */
[----:B------:R-:W-:Y:S01]  /*e020*/  LOP3.LUT R5, R5, 0xffff0000, RZ, 0xc0, !PT ;  /* 0xffff000005057812 */ /* 0x000fe200078ec0ff */
[-C--:B------:R-:W-:Y:S01]  /*e030*/  FMUL.FTZ R33, R38, R4.reuse ;  /* 0x0000000426217220 */ /* 0x080fe20000410000 */
[----:B------:R-:W-:Y:S01]  /*e040*/  FMUL.FTZ R35, R34, R4 ;  /* 0x0000000422237220 */ /* 0x000fe20000410000 */
[----:B------:R-:W-:-:S02]  /*e050*/  LOP3.LUT R7, R7, 0xffff0000, RZ, 0xc0, !PT ;  /* 0xffff000007077812 */ /* 0x000fc400078ec0ff */
[-C--:B------:R-:W-:Y:S01]  /*e060*/  FMUL.FTZ R32, R39, R5.reuse ;  /* 0x0000000527207220 */ /* 0x080fe20000410000 */
        /* <DEDUP_REMOVED lines=8> */
[----:B------:R-:W-:-:S02]  /*e0f0*/  IMAD.U32 R32, R27, 0x10000, RZ ;  /* 0x000100001b207824 */ /* 0x000fc400078e00ff */
        /* <DEDUP_REMOVED lines=11> */
[----:B------:R-:W-:-:S05]  /*e1b0*/  F2FP.BF16.F32.PACK_AB R7, R28, R7 ;  /* 0x000000071c07723e */ /* 0x000fca00000010ff */
[----:B------:R2:W-:Y:S02]  /*e1c0*/  STS.128 [R3+0x12400], R4 ;  /* 0x0124000403007388 */ /* 0x0005e40000000c00 */
.L_x_600:
[----:B------:R-:W-:Y:S05]  /*e1d0*/  BSYNC B1 ;  /* 0x0000000000017941 */ /* 0x000fea0003800000 */
.L_x_599:
[----:B------:R-:W-:Y:S04]  /*e1e0*/  BSSY B1, `(.L_x_601) ;  /* 0x0000028000017945 */ /* 0x000fe80003800000 */
[----:B------:R-:W-:Y:S05]  /*e1f0*/  @P3 BRA `(.L_x_602) ;  /* 0x0000000000983947 */ /* 0x000fea0003800000 */
[----:B012---:R-:W0:Y:S01]  /*e200*/  LDS.128 R4, [R0+0x6000] ;  /* 0x0060000000047984 */ /* 0x007e220000000c00 */
        /* <DEDUP_REMOVED lines=13> */
[-C--:B------:R-:W-:Y:S01]  /*e2e0*/  FMUL.FTZ R28, R35, R5.reuse ;  /* 0x00000005231c7220 */ /* 0x080fe20000410000 */
        /* <DEDUP_REMOVED lines=23> */
.L_x_602:
[----:B------:R-:W-:Y:S05]  /*e460*/  BSYNC B1 ;  /* 0x0000000000017941 */ /* 0x000fea0003800000 */
.L_x_601:
[----:B------:R-:W-:Y:S04]  /*e470*/  BSSY B1, `(.L_x_603) ;  /* 0x0000028000017945 */ /* 0x000fe80003800000 */
[----:B------:R-:W-:Y:S05]  /*e480*/  @P4 BRA `(.L_x_604) ;  /* 0x0000000000984947 */ /* 0x000fea0003800000 */
[----:B0123--:R-:W0:Y:S01]  /*e490*/  LDS.128 R4, [R3+0x16400] ;  /* 0x0164000003047984 */ /* 0x00fe220000000c00 */
        /* <DEDUP_REMOVED lines=37> */
.L_x_604:
[----:B------:R-:W-:Y:S05]  /*e6f0*/  BSYNC B1 ;  /* 0x0000000000017941 */ /* 0x000fea0003800000 */
.L_x_603:
[----:B------:R-:W-:Y:S05]  /*e700*/  @P5 BRA `(.L_x_594) ;  /* 0x0000002c00a05947 */ /* 0x000fea0003800000 */
[----:B01234-:R-:W0:Y:S01]  /*e710*/  LDS.128 R4, [R0+0xa000] ;  /* 0x00a0000000047984 */ /* 0x01fe220000000c00 */
[C---:B------:R-:W-:Y:S01]  /*e720*/  IMAD.U32 R21, R10.reuse, 0x10000, RZ ;  /* 0x000100000a157824 */ /* 0x040fe200078e00ff */
[----:B------:R-:W-:Y:S01]  /*e730*/  LOP3.LUT R26, R10, 0xffff0000, RZ, 0xc0, !PT ;  /* 0xffff00000a1a7812 */ /* 0x000fe200078ec0ff */
[C---:B------:R-:W-:Y:S01]  /*e740*/  IMAD.U32 R15, R8.reuse, 0x10000, RZ ;  /* 0x00010000080f7824 */ /* 0x040fe200078e00ff */
        /* <DEDUP_REMOVED lines=11> */
[----:B------:R-:W-:Y:S01]  /*e800*/  FMUL.FTZ R13, R26, R5 ;  /* 0x000000051a0d7220 */ /* 0x000fe20000410000 */
[-C--:B------:R-:W-:Y:S01]  /*e810*/  FFMA.FTZ R4, R15, R3.reuse, -R14 ;  /* 0x000000030f047223 */ /* 0x080fe2000001080e */
[----:B------:R-:W-:Y:S01]  /*e820*/  FFMA.FTZ R3, R21, R3, R20 ;  /* 0x0000000315037223 */ /* 0x000fe20000010014 */
[----:B------:R-:W-:Y:S01]  /*e830*/  FMUL.FTZ R15, R24, R5 ;  /* 0x00000005180f7220 */ /* 0x000fe20000410000 */
        /* <DEDUP_REMOVED lines=18> */
[----:B------:R0:W-:Y:S01]  /*e960*/  STS.128 [R0+0xa000], R4 ;  /* 0x00a0000400007388 */ /* 0x0001e20000000c00 */
[----:B------:R-:W-:Y:S05]  /*e970*/  BRA `(.L_x_594) ;  /* 0x0000002c00047947 */ /* 0x000fea0003800000 */
.L_x_576:
[----:B------:R-:W-:-:S03]  /*e980*/  UMOV UR4, 0xffffffff ;  /* 0xffffffff00047882 */ /* 0x000fc60000000000 */
[----:B------:R-:W-:Y:S05]  /*e990*/  BRA.DIV UR4, `(.L_x_605) ;  /* 0x0000013604507947 */ /* 0x000fea000b800000 */
[----:B------:R0:W1:Y:S04]  /*e9a0*/  SHFL.IDX PT, R3, R42, RZ, 0x1c1f ;  /* 0x001c1fff2a037589 */ /* 0x00006800000e0000 */
[----:B------:R0:W2:Y:S04]  /*e9b0*/  SHFL.IDX PT, R0, R39, RZ, 0x1c1f ;  /* 0x001c1fff27007589 */ /* 0x0000a800000e0000 */
[----:B------:R-:W4:Y:S04]  /*e9c0*/  SHFL.IDX PT, R37, R37, RZ, 0x1c1f ;  /* 0x001c1fff25257589 */ /* 0x000f2800000e0000 */
[----:B------:R-:W0:Y:S02]  /*e9d0*/  SHFL.IDX PT, R40, R40, RZ, 0x1c1f ;  /* 0x001c1fff28287589 */ /* 0x000e2400000e0000 */
.L_x_831:
[----:B------:R-:W-:Y:S01]  /*e9e0*/  ULDC UR4, c[0x0][0x448] ;  /* 0x0001120000047ab9 */ /* 0x000fe20000000800 */
[----:B------:R-:W-:Y:S01]  /*e9f0*/  BSSY B1, `(.L_x_606) ;  /* 0x0000039000017945 */ /* 0x000fe20003800000 */
[----:B0-----:R-:W-:Y:S01]  /*ea00*/  IMAD R42, R143, UR4, RZ ;  /* 0x000000048f2a7c24 */ /* 0x001fe2000f8e02ff */
[----:B------:R-:W-:Y:S02]  /*ea10*/  CS2R R4, SRZ ;  /* 0x0000000000047805 */ /* 0x000fe4000001ff00 */
[----:B------:R-:W-:Y:S02]  /*ea20*/  CS2R R8, SRZ ;  /* 0x0000000000087805 */ /* 0x000fe4000001ff00 */
[----:B------:R-:W-:Y:S02]  /*ea30*/  CS2R R10, SRZ ;  /* 0x00000000000a7805 */ /* 0x000fe4000001ff00 */
[----:B------:R-:W-:Y:S02]  /*ea40*/  CS2R R12, SRZ ;  /* 0x00000000000c7805 */ /* 0x000fe4000001ff00 */
[----:B------:R-:W-:Y:S01]  /*ea50*/  ISETP.GE.AND P0, PT, R6, R42, PT ;  /* 0x0000002a0600720c */ /* 0x000fe20003f06270 */
[----:B------:R-:W-:Y:S01]  /*ea60*/  IMAD R42, R145, -0x80, R42 ;  /* 0xffffff80912a7824 */ /* 0x000fe200078e022a */
[----:B------:R-:W-:-:S02]  /*ea70*/  CS2R R6, SRZ ;  /* 0x0000000000067805 */ /* 0x000fc4000001ff00 */
[----:B------:R-:W-:Y:S02]  /*ea80*/  CS2R R14, SRZ ;  /* 0x00000000000e7805 */ /* 0x000fe4000001ff00 */
[----:B------:R-:W-:Y:S02]  /*ea90*/  CS2R R24, SRZ ;  /* 0x0000000000187805 */ /* 0x000fe4000001ff00 */
[----:B------:R-:W-:Y:S02]  /*eaa0*/  CS2R R26, SRZ ;  /* 0x00000000001a7805 */ /* 0x000fe4000001ff00 */
[----:B------:R-:W-:Y:S02]  /*eab0*/  CS2R R28, SRZ ;  /* 0x00000000001c7805 */ /* 0x000fe4000001ff00 */
[----:B---3--:R-:W-:Y:S02]  /*eac0*/  CS2R R30, SRZ ;  /* 0x00000000001e7805 */ /* 0x008fe4000001ff00 */
[----:B------:R-:W-:-:S02]  /*ead0*/  CS2R R32, SRZ ;  /* 0x0000000000207805 */ /* 0x000fc4000001ff00 */
[----:B------:R-:W-:Y:S01]  /*eae0*/  CS2R R34, SRZ ;  /* 0x0000000000227805 */ /* 0x000fe2000001ff00 */
[----:B------:R-:W-:Y:S06]  /*eaf0*/  @P0 BRA `(.L_x_607) ;  /* 0x0000000000a00947 */ /* 0x000fec0003800000 */
[C---:B------:R-:W-:Y:S01]  /*eb00*/  VIADD R4, R16.reuse, 0x20 ;  /* 0x0000002010047836 */ /* 0x040fe20000000000 */
[----:B------:R-:W-:Y:S01]  /*eb10*/  ULDC UR4, c[0x0][0x3f4] ;  /* 0x0000fd0000047ab9 */ /* 0x000fe20000000800 */
[C---:B------:R-:W-:Y:S01]  /*eb20*/  VIADD R5, R16.reuse, 0x40 ;  /* 0x0000004010057836 */ /* 0x040fe20000000000 */
[----:B------:R-:W-:Y:S01]  /*eb30*/  ISETP.GE.AND P2, PT, R16, UR4, PT ;  /* 0x0000000410007c0c */ /* 0x000fe2000bf46270 */
[----:B--2---:R-:W-:Y:S01]  /*eb40*/  IMAD.MOV.U32 R6, RZ, RZ, R0 ;  /* 0x000000ffff067224 */ /* 0x004fe200078e0000 */
[----:B------:R-:W-:Y:S01]  /*eb50*/  ISETP.GE.AND P3, PT, R4, UR4, PT ;  /* 0x0000000404007c0c */ /* 0x000fe2000bf66270 */
[----:B-1----:R-:W-:Y:S01]  /*eb60*/  IMAD.MOV.U32 R7, RZ, RZ, R3 ;  /* 0x000000ffff077224 */ /* 0x002fe200078e0003 */
[----:B------:R-:W-:Y:S01]  /*eb70*/  ISETP.GE.AND P4, PT, R5, UR4, PT ;  /* 0x0000000405007c0c */ /* 0x000fe2000bf86270 */
[----:B------:R-:W-:Y:S01]  /*eb80*/  IMAD.MOV.U32 R8, RZ, RZ, R40 ;  /* 0x000000ffff087224 */ /* 0x000fe200078e0028 */
[----:B------:R-:W-:Y:S01]  /*eb90*/  CS2R R28, SRZ ;  /* 0x00000000001c7805 */ /* 0x000fe2000001ff00 */
[----:B----4-:R-:W-:Y:S01]  /*eba0*/  IMAD.MOV.U32 R9, RZ, RZ, R37 ;  /* 0x000000ffff097224 */ /* 0x010fe200078e0025 */
[----:B------:R-:W-:-:S02]  /*ebb0*/  CS2R R30, SRZ ;  /* 0x00000000001e7805 */ /* 0x000fc4000001ff00 */
[----:B------:R-:W-:Y:S02]  /*ebc0*/  CS2R R10, SRZ ;  /* 0x00000000000a7805 */ /* 0x000fe4000001ff00 */
[----:B------:R-:W-:Y:S02]  /*ebd0*/  CS2R R32, SRZ ;  /* 0x0000000000207805 */ /* 0x000fe4000001ff00 */
[----:B------:R-:W-:Y:S01]  /*ebe0*/  CS2R R34, SRZ ;  /* 0x0000000000227805 */ /* 0x000fe2000001ff00 */
[----:B------:R-:W-:Y:S01]  /*ebf0*/  @!P2 IMAD.SHL.U32 R39, R16, 0x2, RZ ;  /* 0x000000021027a824 */ /* 0x000fe200078e00ff */
[----:B------:R-:W-:Y:S01]  /*ec00*/  @!P3 SHF.L.U32 R13, R163, 0x3, RZ ;  /* 0x00000003a30db819 */ /* 0x000fe200000006ff */
[----:B------:R-:W-:-:S03]  /*ec10*/  @!P4 IMAD.SHL.U32 R41, R164, 0x8, RZ ;  /* 0x00000008a429c824 */ /* 0x000fc600078e00ff */
[-C--:B------:R-:W-:Y:S01]  /*ec20*/  @!P2 IADD3 R38, P1, R40, R39.reuse, RZ ;  /* 0x000000272826a210 */ /* 0x080fe20007f3e0ff */
[----:B------:R-:W-:Y:S01]  /*ec30*/  @!P3 IMAD.WIDE R4, R13, 0x2, R6 ;  /* 0x000000020d04b825 */ /* 0x000fe200078e0206 */
[----:B------:R-:W-:Y:S02]  /*ec40*/  @!P2 IADD3 R20, P0, R0, R39, RZ ;  /* 0x000000270014a210 */ /* 0x000fe40007f1e0ff */
[----:B------:R-:W-:Y:S01]  /*ec50*/  @!P2 SHF.L.U64.HI R0, R16, 0x1, R17 ;  /* 0x000000011000a819 */ /* 0x000fe20000010211 */
[----:B------:R-:W-:Y:S01]  /*ec60*/  @!P4 IMAD.WIDE R6, R41, 0x2, R6 ;  /* 0x000000022906c825 */ /* 0x000fe200078e0206 */
[----:B------:R0:W5:Y:S03]  /*ec70*/  @!P3 LD.E.128 R28, desc[UR56][R4.64] ;  /* 0x00000038041cb980 */ /* 0x000166000c101d00 */
[--C-:B------:R-:W-:Y:S01]  /*ec80*/  @!P3 IMAD.WIDE R12, R13, 0x2, R8.reuse ;  /* 0x000000020d0cb825 */ /* 0x100fe200078e0208 */
[----:B------:R1:W5:Y:S03]  /*ec90*/  @!P4 LD.E.128 R32, desc[UR56][R6.64] ;  /* 0x000000380620c980 */ /* 0x000366000c101d00 */
[----:B------:R-:W-:Y:S01]  /*eca0*/  @!P4 IMAD.WIDE R40, R41, 0x2, R8 ;  /* 0x000000022928c825 */ /* 0x000fe200078e0208 */
[----:B------:R-:W-:-:S02]  /*ecb0*/  CS2R R8, SRZ ;  /* 0x0000000000087805 */ /* 0x000fc4000001ff00 */
[----:B------:R-:W-:Y:S02]  /*ecc0*/  CS2R R14, SRZ ;  /* 0x00000000000e7805 */ /* 0x000fe4000001ff00 */
[----:B------:R-:W-:Y:S02]  /*ecd0*/  CS2R R24, SRZ ;  /* 0x0000000000187805 */ /* 0x000fe4000001ff00 */
[----:B------:R-:W-:Y:S02]  /*ece0*/  CS2R R26, SRZ ;  /* 0x00000000001a7805 */ /* 0x000fe4000001ff00 */
[----:B0-----:R-:W-:Y:S01]  /*ecf0*/  CS2R R4, SRZ ;  /* 0x0000000000047805 */ /* 0x001fe2000001ff00 */
[--C-:B------:R-:W-:Y:S01]  /*ed00*/  @!P2 IMAD.X R21, R3, 0x1, R0.reuse, P0 ;  /* 0x000000010315a824 */ /* 0x100fe200000e0600 */
[----:B------:R0:W5:Y:S01]  /*ed10*/  @!P3 LD.E.128 R8, desc[UR56][R12.64] ;  /* 0x000000380c08b980 */ /* 0x000162000c101d00 */
[----:B-1----:R-:W-:Y:S01]  /*ed20*/  CS2R R6, SRZ ;  /* 0x0000000000067805 */ /* 0x002fe2000001ff00 */
[----:B------:R-:W-:-:S02]  /*ed30*/  @!P2 IMAD.X R39, R37, 0x1, R0, P1 ;  /* 0x000000012527a824 */ /* 0x000fc400008e0600 */
[----:B------:R3:W5:Y:S04]  /*ed40*/  @!P2 LD.E.128 R24, desc[UR56][R20.64] ;  /* 0x000000381418a980 */ /* 0x000768000c101d00 */
[----:B------:R3:W5:Y:S01]  /*ed50*/  @!P2 LD.E.128 R4, desc[UR56][R38.64] ;  /* 0x000000382604a980 */ /* 0x000762000c101d00 */
[----:B0-----:R-:W-:-:S06]  /*ed60*/  CS2R R12, SRZ ;  /* 0x00000000000c7805 */ /* 0x001fcc000001ff00 */
[----:B------:R3:W5:Y:S02]  /*ed70*/  @!P4 LD.E.128 R12, desc[UR56][R40.64] ;  /* 0x00000038280cc980 */ /* 0x000764000c101d00 */
.L_x_607:
[----:B------:R-:W-:Y:S05]  /*ed80*/  BSYNC B1 ;  /* 0x0000000000017941 */ /* 0x000fea0003800000 */
.L_x_606:
[C---:B--2---:R-:W-:Y:S01]  /*ed90*/  LEA.HI R0, R191.reuse, R191, RZ, 0x1 ;  /* 0x000000bfbf007211 */ /* 0x044fe200078f08ff */
[----:B---3-5:R-:W-:Y:S01]  /*eda0*/  IMAD.MOV.U32 R20, RZ, RZ, R24 ;  /* 0x000000ffff147224 */ /* 0x028fe200078e0018 */
[--C-:B------:R-:W-:Y:S01]  /*edb0*/  SHF.R.U64 R65, R24, 0x10, R25.reuse ;  /* 0x0000001018417819 */ /* 0x100fe20000001219 */
[----:B------:R-:W-:Y:S01]  /*edc0*/  IMAD.MOV.U32 R24, RZ, RZ, R26 ;  /* 0x000000ffff187224 */ /* 0x000fe200078e001a */
[----:B------:R-:W-:Y:S01]  /*edd0*/  LOP3.LUT R0, R0, 0xfffffffe, RZ, 0xc0, !PT ;  /* 0xfffffffe00007812 */ /* 0x000fe200078ec0ff */
[----:B------:R-:W-:Y:S01]  /*ede0*/  IMAD.MOV.U32 R21, RZ, RZ, R25 ;  /* 0x000000ffff157224 */ /* 0x000fe200078e0019 */
[----:B------:R-:W-:Y:S01]  /*edf0*/  SHF.R.U64 R63, R26, 0x10, R27 ;  /* 0x000000101a3f7819 */ /* 0x000fe2000000121b */
[----:B------:R-:W-:Y:S01]  /*ee00*/  IMAD.MOV.U32 R26, RZ, RZ, R28 ;  /* 0x000000ffff1a7224 */ /* 0x000fe200078e001c */
[----:B------:R-:W-:Y:S01]  /*ee10*/  SHF.R.U64 R61, R28, 0x10, R29 ;  /* 0x000000101c3d7819 */ /* 0x000fe2000000121d */
[----:B------:R-:W-:Y:S01]  /*ee20*/  IMAD.IADD R0, R191, 0x1, -R0 ;  /* 0x00000001bf007824 */ /* 0x000fe200078e0a00 */
[----:B------:R-:W-:Y:S01]  /*ee30*/  MOV R41, R30 ;  /* 0x0000001e00297202 */ /* 0x000fe20000000f00 */
[----:B------:R-:W-:Y:S01]  /*ee40*/  IMAD.MOV.U32 R46, RZ, RZ, R34 ;  /* 0x000000ffff2e7224 */ /* 0x000fe200078e0022 */
[--C-:B------:R-:W-:Y:S01]  /*ee50*/  SHF.R.U64 R60, R30, 0x10, R31.reuse ;  /* 0x000000101e3c7819 */ /* 0x100fe2000000121f */
[----:B------:R-:W-:Y:S01]  /*ee60*/  IMAD.MOV.U32 R43, RZ, RZ, R31 ;  /* 0x000000ffff2b7224 */ /* 0x000fe200078e001f */
[----:B-1----:R-:W-:Y:S01]  /*ee70*/  SHF.L.U32 R3, R0, 0x1f, RZ ;  /* 0x0000001f00037819 */ /* 0x002fe200000006ff */
[----:B------:R-:W-:Y:S01]  /*ee80*/  IMAD.MOV.U32 R44, RZ, RZ, R32 ;  /* 0x000000ffff2c7224 */ /* 0x000fe200078e0020 */
[----:B------:R-:W-:Y:S01]  /*ee90*/  SHF.R.U32.HI R66, RZ, 0x10, R25 ;  /* 0x00000010ff427819 */ /* 0x000fe20000011619 */
[----:B------:R-:W-:Y:S01]  /*eea0*/  IMAD.MOV.U32 R25, RZ, RZ, R27 ;  /* 0x000000ffff197224 */ /* 0x000fe200078e001b */
[----:B------:R-:W0:Y:S01]  /*eeb0*/  SYNCS.PHASECHK.TRANS64.TRYWAIT P0, [R2+URZ+0x2a800], R3 ;  /* 0x02a80003020075a7 */ /* 0x000e22000800017f */
[----:B------:R-:W-:Y:S01]  /*eec0*/  SHF.R.U64 R57, R34, 0x10, R35 ;  /* 0x0000001022397819 */ /* 0x000fe20000001223 */
[----:B------:R-:W-:Y:S01]  /*eed0*/  IMAD.MOV.U32 R45, RZ, RZ, R33 ;  /* 0x000000ffff2d7224 */ /* 0x000fe200078e0021 */
[----:B------:R-:W-:Y:S01]  /*eee0*/  SHF.R.U32.HI R64, RZ, 0x10, R27 ;  /* 0x00000010ff407819 */ /* 0x000fe2000001161b */
[----:B------:R-:W-:Y:S01]  /*eef0*/  IMAD.MOV.U32 R27, RZ, RZ, R29 ;  /* 0x000000ffff1b7224 */ /* 0x000fe200078e001d */
[----:B------:R-:W-:Y:S01]  /*ef00*/  PRMT R34, R24, 0x5410, R63 ;  /* 0x0000541018227816 */ /* 0x000fe2000000003f */
[----:B------:R-:W-:Y:S01]  /*ef10*/  IMAD.MOV.U32 R47, RZ, RZ, R35 ;  /* 0x000000ffff2f7224 */ /* 0x000fe200078e0023 */
[----:B------:R-:W-:Y:S01]  /*ef20*/  SHF.R.U32.HI R58, RZ, 0x10, R31 ;  /* 0x00000010ff3a7819 */ /* 0x000fe2000001161f */
[----:B----4-:R-:W-:Y:S01]  /*ef30*/  IMAD.MOV.U32 R37, RZ, RZ, R4 ;  /* 0x000000ffff257224 */ /* 0x010fe200078e0004 */
[----:B------:R-:W-:Y:S01]  /*ef40*/  PRMT R24, R26, 0x5410, R61 ;  /* 0x000054101a187816 */ /* 0x000fe2000000003d */
[----:B------:R-:W-:Y:S01]  /*ef50*/  IMAD.MOV.U32 R38, RZ, RZ, R5 ;  /* 0x000000ffff267224 */ /* 0x000fe200078e0005 */
[----:B------:R-:W-:Y:S01]  /*ef60*/  SHF.R.U32.HI R62, RZ, 0x10, R29 ;  /* 0x00000010ff3e7819 */ /* 0x000fe2000001161d */
[----:B------:R-:W-:Y:S01]  /*ef70*/  IMAD.MOV.U32 R39, RZ, RZ, R6 ;  /* 0x000000ffff277224 */ /* 0x000fe200078e0006 */
[----:B------:R-:W-:Y:S01]  /*ef80*/  SHF.R.U64 R49, R10, 0x10, R11 ;  /* 0x000000100a317819 */ /* 0x000fe2000000120b */
[----:B------:R-:W-:Y:S01]  /*ef90*/  IMAD.MOV.U32 R40, RZ, RZ, R7 ;  /* 0x000000ffff287224 */ /* 0x000fe200078e0007 */
[----:B------:R-:W-:Y:S01]  /*efa0*/  PRMT R26, R41, 0x5410, R60 ;  /* 0x00005410291a7816 */ /* 0x000fe2000000003c */
[----:B------:R-:W-:Y:S01]  /*efb0*/  IMAD.MOV.U32 R28, RZ, RZ, R8 ;  /* 0x000000ffff1c7224 */ /* 0x000fe200078e0008 */
[--C-:B------:R-:W-:Y:S01]  /*efc0*/  SHF.R.U64 R59, R32, 0x10, R33.reuse ;  /* 0x00000010203b7819 */ /* 0x100fe20000001221 */
[----:B------:R-:W-:Y:S01]  /*efd0*/  IMAD.MOV.U32 R30, RZ, RZ, R10 ;  /* 0x000000ffff1e7224 */ /* 0x000fe200078e000a */
[----:B------:R-:W-:Y:S01]  /*efe0*/  SHF.R.U32.HI R56, RZ, 0x10, R33 ;  /* 0x00000010ff387819 */ /* 0x000fe20000011621 */
[----:B------:R-:W-:Y:S01]  /*eff0*/  IMAD.MOV.U32 R31, RZ, RZ, R11 ;  /* 0x000000ffff1f7224 */ /* 0x000fe200078e000b */
[----:B------:R-:W-:Y:S01]  /*f000*/  SHF.R.U32.HI R54, RZ, 0x10, R35 ;  /* 0x00000010ff367819 */ /* 0x000fe20000011623 */
[----:B------:R-:W-:Y:S01]  /*f010*/  BSSY B1, `(.L_x_608) ;  /* 0x0000025000017945 */ /* 0x000fe20003800000 */
[--C-:B------:R-:W-:Y:S01]  /*f020*/  SHF.R.U64 R52, R4, 0x10, R5.reuse ;  /* 0x0000001004347819 */ /* 0x100fe20000001205 */
[----:B------:R-:W-:Y:S01]  /*f030*/  IMAD.MOV.U32 R0, RZ, RZ, R12 ;  /* 0x000000ffff007224 */ /* 0x000fe200078e000c */
[----:B------:R-:W-:Y:S01]  /*f040*/  SHF.R.U32.HI R55, RZ, 0x10, R5 ;  /* 0x00000010ff377819 */ /* 0x000fe20000011605 */
[----:B------:R-:W-:Y:S01]  /*f050*/  IMAD.MOV.U32 R5, RZ, RZ, R14 ;  /* 0x000000ffff057224 */ /* 0x000fe200078e000e */
[----:B------:R-:W-:Y:S01]  /*f060*/  SHF.R.U64 R50, R6, 0x10, R7 ;  /* 0x0000001006327819 */ /* 0x000fe20000001207 */
[----:B------:R-:W-:Y:S01]  /*f070*/  IMAD.MOV.U32 R6, RZ, RZ, R15 ;  /* 0x000000ffff067224 */ /* 0x000fe200078e000f */
[----:B------:R-:W-:Y:S01]  /*f080*/  SHF.R.U32.HI R53, RZ, 0x10, R7 ;  /* 0x00000010ff357819 */ /* 0x000fe20000011607 */
[----:B------:R-:W-:Y:S01]  /*f090*/  IMAD.MOV.U32 R4, RZ, RZ, R13 ;  /* 0x000000ffff047224 */ /* 0x000fe200078e000d */
[----:B------:R-:W-:-:S02]  /*f0a0*/  SHF.R.U64 R51, R8, 0x10, R9 ;  /* 0x0000001008337819 */ /* 0x000fc40000001209 */
[----:B------:R-:W-:Y:S02]  /*f0b0*/  MOV R29, R9 ;  /* 0x00000009001d7202 */ /* 0x000fe40000000f00 */
[----:B------:R-:W-:Y:S02]  /*f0c0*/  SHF.R.U32.HI R48, RZ, 0x10, R9 ;  /* 0x00000010ff307819 */ /* 0x000fe40000011609 */
[----:B------:R-:W-:Y:S02]  /*f0d0*/  SHF.R.U32.HI R10, RZ, 0x10, R11 ;  /* 0x00000010ff0a7819 */ /* 0x000fe4000001160b */
[----:B------:R-:W-:Y:S02]  /*f0e0*/  VIMNMX R41, R42, 0x80, PT ;  /* 0x000000802a297848 */ /* 0x000fe40003fe0100 */
[----:B------:R-:W-:Y:S02]  /*f0f0*/  PRMT R35, R25, 0x5410, R64 ;  /* 0x0000541019237816 */ /* 0x000fe40000000040 */
[----:B------:R-:W-:-:S02]  /*f100*/  SHF.R.U64 R8, R14, 0x10, R15 ;  /* 0x000000100e087819 */ /* 0x000fc4000000120f */
[----:B------:R-:W-:Y:S02]  /*f110*/  SHF.R.U32.HI R7, RZ, 0x10, R15 ;  /* 0x00000010ff077819 */ /* 0x000fe4000001160f */
[----:B------:R-:W-:Y:S02]  /*f120*/  PRMT R32, R20, 0x5410, R65 ;  /* 0x0000541014207816 */ /* 0x000fe40000000041 */
[----:B------:R-:W-:Y:S02]  /*f130*/  PRMT R33, R21, 0x5410, R66 ;  /* 0x0000541015217816 */ /* 0x000fe40000000042 */
[----:B------:R-:W-:Y:S02]  /*f140*/  PRMT R25, R27, 0x5410, R62 ;  /* 0x000054101b197816 */ /* 0x000fe4000000003e */
[--C-:B------:R-:W-:Y:S02]  /*f150*/  SHF.R.U64 R11, R12, 0x10, R13.reuse ;  /* 0x000000100c0b7819 */ /* 0x100fe4000000120d */
[----:B------:R-:W-:-:S02]  /*f160*/  SHF.R.U32.HI R9, RZ, 0x10, R13 ;  /* 0x00000010ff097819 */ /* 0x000fc4000001160d */
        /* <DEDUP_REMOVED lines=15> */
.L_x_832:
[----:B------:R-:W-:Y:S05]  /*f260*/  BSYNC B1 ;  /* 0x0000000000017941 */ /* 0x000fea0003800000 */
.L_x_608:
[----:B------:R-:W-:Y:S01]  /*f270*/  BSSY B1, `(.L_x_610) ;  /* 0x000011b000017945 */ /* 0x000fe20003800000 */
[----:B------:R-:W-:Y:S02]  /*f280*/  PRMT R13, R0, 0x5410, R11 ;  /* 0x00005410000d7816 */ /* 0x000fe4000000000b */
[----:B------:R-:W-:Y:S02]  /*f290*/  PRMT R12, R4, 0x5410, R9 ;  /* 0x00005410040c7816 */ /* 0x000fe40000000009 */
[----:B0-----:R-:W-:Y:S02]  /*f2a0*/  PRMT R3, R5, 0x5410, R8 ;  /* 0x0000541005037816 */ /* 0x001fe40000000008 */
[----:B------:R-:W-:Y:S01]  /*f2b0*/  PRMT R0, R6, 0x5410, R7 ;  /* 0x0000541006007816 */ /* 0x000fe20000000007 */
[----:B------:R-:W-:Y:S06]  /*f2c0*/  @P1 BRA `(.L_x_611) ;  /* 0x0000001000541947 */ /* 0x000fec0003800000 */
[----:B------:R-:W0:Y:S01]  /*f2d0*/  LDC R43, c[0x0][0x3f4] ;  /* 0x0000fd00ff2b7b82 */ /* 0x000e220000000800 */
[C---:B------:R-:W-:Y:S01]  /*f2e0*/  VIADD R4, R16.reuse, 0x20 ;  /* 0x0000002010047836 */ /* 0x040fe20000000000 */
[----:B------:R-:W-:Y:S01]  /*f2f0*/  BSSY B2, `(.L_x_612) ;  /* 0x0000060000027945 */ /* 0x000fe20003800000 */
[C---:B------:R-:W-:Y:S01]  /*f300*/  VIADD R6, R16.reuse, 0x40 ;  /* 0x0000004010067836 */ /* 0x040fe20000000000 */
[-C--:B0-----:R-:W-:Y:S02]  /*f310*/  ISETP.GE.AND P0, PT, R16, R43.reuse, PT ;  /* 0x0000002b1000720c */ /* 0x081fe40003f06270 */
[-C--:B------:R-:W-:Y:S02]  /*f320*/  ISETP.GE.AND P1, PT, R4, R43.reuse, PT ;  /* 0x0000002b0400720c */ /* 0x080fe40003f26270 */
[----:B------:R-:W-:-:S09]  /*f330*/  ISETP.GE.AND P2, PT, R6, R43, PT ;  /* 0x0000002b0600720c */ /* 0x000fd20003f46270 */
[----:B------:R-:W-:Y:S05]  /*f340*/  @P0 BRA `(.L_x_613) ;  /* 0x0000000400680947 */ /* 0x000fea0003800000 */
[----:B------:R-:W-:Y:S01]  /*f350*/  LEA.HI R6, R43, R214, RZ, 0x1d ;  /* 0x000000d62b067211 */ /* 0x000fe200078fe8ff */
[----:B------:R-:W-:Y:S01]  /*f360*/  IMAD.U32 R52, R37, 0x10000, RZ ;  /* 0x0001000025347824 */ /* 0x000fe200078e00ff */
[----:B------:R-:W-:Y:S01]  /*f370*/  LOP3.LUT R5, R177, 0x38, R16, 0xf8, !PT ;  /* 0x00000038b1057812 */ /* 0x000fe200078ef810 */
[----:B------:R-:W-:Y:S01]  /*f380*/  IMAD.U32 R51, R32, 0x10000, RZ ;  /* 0x0001000020337824 */ /* 0x000fe200078e00ff */
[----:B------:R-:W-:Y:S01]  /*f390*/  SHF.R.S32.HI R7, RZ, 0x1f, R6 ;  /* 0x0000001fff077819 */ /* 0x000fe20000011406 */
[----:B------:R-:W-:Y:S01]  /*f3a0*/  IMAD.SHL.U32 R8, R6, 0x8, RZ ;  /* 0x0000000806087824 */ /* 0x000fe200078e00ff */
[----:B------:R-:W-:Y:S02]  /*f3b0*/  LOP3.LUT R4, R5, R178, RZ, 0x3c, !PT ;  /* 0x000000b205047212 */ /* 0x000fe400078e3cff */
[----:B------:R-:W-:Y:S02]  /*f3c0*/  LEA.HI R6, R7, R6, RZ, 0x3 ;  /* 0x0000000607067211 */ /* 0x000fe400078f18ff */
[----:B------:R-:W-:Y:S01]  /*f3d0*/  LOP3.LUT R7, R177, 0x38, R8, 0xf8, !PT ;  /* 0x00000038b1077812 */ /* 0x000fe200078ef808 */
[----:B------:R-:W-:Y:S01]  /*f3e0*/  IMAD.IADD R5, R179, 0x1, R4 ;  /* 0x00000001b3057824 */ /* 0x000fe200078e0204 */
[----:B------:R-:W-:Y:S01]  /*f3f0*/  LOP3.LUT R53, R37, 0xffff0000, RZ, 0xc0, !PT ;  /* 0xffff000025357812 */ /* 0x000fe200078ec0ff */
[----:B------:R-:W-:Y:S01]  /*f400*/  IMAD.SHL.U32 R6, R6, 0x400, RZ ;  /* 0x0000040006067824 */ /* 0x000fe200078e00ff */
[----:B------:R-:W-:-:S02]  /*f410*/  LOP3.LUT R7, R7, R178, RZ, 0x3c, !PT ;  /* 0x000000b207077212 */ /* 0x000fc400078e3cff */
[----:B------:R-:W-:Y:S02]  /*f420*/  LEA R60, R5, R2, 0x1 ;  /* 0x00000002053c7211 */ /* 0x000fe400078e08ff */
[----:B------:R-:W-:-:S04]  /*f430*/  LOP3.LUT R6, R6, 0x7fffe000, RZ, 0xc0, !PT ;  /* 0x7fffe00006067812 */ /* 0x000fc800078ec0ff */
[----:B------:R-:W-:Y:S02]  /*f440*/  IADD3 R9, R7, R6, R179 ;  /* 0x0000000607097210 */ /* 0x000fe40007ffe0b3 */
[----:B------:R-:W0:Y:S03]  /*f450*/  LDS.128 R4, [R60+0xc400] ;  /* 0x00c400003c047984 */ /* 0x000e260000000c00 */
[----:B------:R-:W-:-:S05]  /*f460*/  IMAD R62, R9, 0x2, R2 ;  /* 0x00000002093e7824 */ /* 0x000fca00078e0202 */
[----:B------:R-:W1:Y:S01]  /*f470*/  LDS.128 R8, [R62+0xc400] ;  /* 0x00c400003e087984 */ /* 0x000e620000000c00 */
[C---:B0-----:R-:W-:Y:S01]  /*f480*/  IMAD.U32 R42, R4.reuse, 0x10000, RZ ;  /* 0x00010000042a7824 */ /* 0x041fe200078e00ff */
[----:B------:R-:W-:Y:S01]  /*f490*/  LOP3.LUT R4, R4, 0xffff0000, RZ, 0xc0, !PT ;  /* 0xffff000004047812 */ /* 0x000fe200078ec0ff */
[C---:B------:R-:W-:Y:S01]  /*f4a0*/  IMAD.U32 R44, R5.reuse, 0x10000, RZ ;  /* 0x00010000052c7824 */ /* 0x040fe200078e00ff */
[----:B------:R-:W-:Y:S01]  /*f4b0*/  LOP3.LUT R5, R5, 0xffff0000, RZ, 0xc0, !PT ;  /* 0xffff000005057812 */ /* 0x000fe200078ec0ff */
[C---:B------:R-:W-:Y:S01]  /*f4c0*/  IMAD.U32 R45, R6.reuse, 0x10000, RZ ;  /* 0x00010000062d7824 */ /* 0x040fe200078e00ff */
[----:B------:R-:W-:Y:S01]  /*f4d0*/  LOP3.LUT R6, R6, 0xffff0000, RZ, 0xc0, !PT ;  /* 0xffff000006067812 */ /* 0x000fe200078ec0ff */
[C---:B------:R-:W-:Y:S01]  /*f4e0*/  IMAD.U32 R46, R7.reuse, 0x10000, RZ ;  /* 0x00010000072e7824 */ /* 0x040fe200078e00ff */
[----:B------:R-:W-:Y:S01]  /*f4f0*/  LOP3.LUT R7, R7, 0xffff0000, RZ, 0xc0, !PT ;  /* 0xffff000007077812 */ /* 0x000fe200078ec0ff */
[C---:B-1----:R-:W-:Y:S01]  /*f500*/  IMAD.U32 R47, R8.reuse, 0x10000, RZ ;  /* 0x00010000082f7824 */ /* 0x042fe200078e00ff */
[----:B------:R-:W-:Y:S01]  /*f510*/  LOP3.LUT R8, R8, 0xffff0000, RZ, 0xc0, !PT ;  /* 0xffff000008087812 */ /* 0x000fe200078ec0ff */
[C---:B------:R-:W-:Y:S01]  /*f520*/  IMAD.U32 R48, R9.reuse, 0x10000, RZ ;  /* 0x0001000009307824 */ /* 0x040fe200078e00ff */
[----:B------:R-:W-:Y:S01]  /*f530*/  LOP3.LUT R9, R9, 0xffff0000, RZ, 0xc0, !PT ;  /* 0xffff000009097812 */ /* 0x000fe200078ec0ff */
[C---:B------:R-:W-:Y:S01]  /*f540*/  FMUL.FTZ R55, R47.reuse, R52 ;  /* 0x000000342f377220 */ /* 0x040fe20000410000 */
[----:B------:R-:W-:Y:S01]  /*f550*/  FMUL.FTZ R57, R47, R51 ;  /* 0x000000332f397220 */ /* 0x000fe20000410000 */
[----:B------:R-:W-:Y:S01]  /*f560*/  LOP3.LUT R47, R32, 0xffff0000, RZ, 0xc0, !PT ;  /* 0xffff0000202f7812 */ /* 0x000fe200078ec0ff */
[----:B------:R-:W-:Y:S01]  /*f570*/  FMUL.FTZ R59, R8, R53 ;  /* 0x00000035083b7220 */ /* 0x000fe20000410000 */
[----:B------:R-:W-:Y:S01]  /*f580*/  FFMA.FTZ R54, R42, R51, -R55 ;  /* 0x000000332a367223 */ /* 0x000fe20000010837 */
[----:B------:R-:W-:Y:S01]  /*f590*/  SHF.L.U32 R55, R38, 0x10, RZ ;  /* 0x0000001026377819 */ /* 0x000fe200000006ff */
[----:B------:R-:W-:-:S02]  /*f5a0*/  IMAD.U32 R51, R33, 0x10000, RZ ;  /* 0x0001000021337824 */ /* 0x000fc400078e00ff */
[-C--:B------:R-:W-:Y:S01]  /*f5b0*/  FMUL.FTZ R61, R8, R47.reuse ;  /* 0x0000002f083d7220 */ /* 0x080fe20000410000 */
[----:B------:R-:W-:Y:S01]  /*f5c0*/  FFMA.FTZ R59, R4, R47, -R59 ;  /* 0x0000002f043b7223 */ /* 0x000fe2000001083b */
[----:B------:R-:W-:Y:S01]  /*f5d0*/  FFMA.FTZ R57, R42, R52, R57 ;  /* 0x000000342a397223 */ /* 0x000fe20000010039 */
[C---:B------:R-:W-:Y:S01]  /*f5e0*/  FMUL.FTZ R47, R48.reuse, R55 ;  /* 0x00000037302f7220 */ /* 0x040fe20000410000 */
[-C--:B------:R-:W-:Y:S01]  /*f5f0*/  FMUL.FTZ R52, R48, R51.reuse ;  /* 0x0000003330347220 */ /* 0x080fe20000410000 */
[C---:B------:R-:W-:Y:S01]  /*f600*/  IMAD.U32 R49, R10.reuse, 0x10000, RZ ;  /* 0x000100000a317824 */ /* 0x040fe200078e00ff */
[----:B------:R-:W-:Y:S01]  /*f610*/  LOP3.LUT R10, R10, 0xffff0000, RZ, 0xc0, !PT ;  /* 0xffff00000a0a7812 */ /* 0x000fe200078ec0ff */
[----:B------:R-:W-:Y:S01]  /*f620*/  FFMA.FTZ R48, R44, R51, -R47 ;  /* 0x000000332c307223 */ /* 0x000fe2000001082f */
[C---:B------:R-:W-:Y:S01]  /*f630*/  LOP3.LUT R51, R39.reuse, 0xffff0000, RZ, 0xc0, !PT ;  /* 0xffff000027337812 */ /* 0x040fe200078ec0ff */
[----:B------:R-:W-:Y:S01]  /*f640*/  FFMA.FTZ R42, R4, R53, R61 ;  /* 0x00000035042a7223 */ /* 0x000fe2000001003d */
[----:B------:R-:W-:Y:S01]  /*f650*/  LOP3.LUT R47, R34, 0xffff0000, RZ, 0xc0, !PT ;  /* 0xffff0000222f7812 */ /* 0x000fe200078ec0ff */
[----:B------:R-:W-:-:S02]  /*f660*/  IMAD.U32 R8, R39, 0x10000, RZ ;  /* 0x0001000027087824 */ /* 0x000fc400078e00ff */
[----:B------:R-:W-:Y:S01]  /*f670*/  FFMA.FTZ R52, R44, R55, R52 ;  /* 0x000000372c347223 */ /* 0x000fe20000010034 */
[----:B------:R-:W-:Y:S02]  /*f680*/  IMAD.U32 R4, R34, 0x10000, RZ ;  /* 0x0001000022047824 */ /* 0x000fe400078e00ff */
[C---:B------:R-:W-:Y:S01]  /*f690*/  FMUL.FTZ R61, R10.reuse, R51 ;  /* 0x000000330a3d7220 */ /* 0x040fe20000410000 */
[C---:B------:R-:W-:Y:S01]  /*f6a0*/  FMUL.FTZ R44, R49.reuse, R8 ;  /* 0x00000008312c7220 */ /* 0x040fe20000410000 */
[----:B------:R-:W-:Y:S01]  /*f6b0*/  FMUL.FTZ R10, R10, R47 ;  /* 0x0000002f0a0a7220 */ /* 0x000fe20000410000 */
[-C--:B------:R-:W-:Y:S01]  /*f6c0*/  FMUL.FTZ R56, R49, R4.reuse ;  /* 0x0000000431387220 */ /* 0x080fe20000410000 */
[----:B------:R-:W-:Y:S02]  /*f6d0*/  IMAD.U32 R50, R11, 0x10000, RZ ;  /* 0x000100000b327824 */ /* 0x000fe400078e00ff */
[----:B------:R-:W-:Y:S01]  /*f6e0*/  FFMA.FTZ R55, R45, R4, -R44 ;  /* 0x000000042d377223 */ /* 0x000fe2000001082c */
[----:B------:R-:W-:-:S02]  /*f6f0*/  IMAD.U32 R53, R40, 0x10000, RZ ;  /* 0x0001000028357824 */ /* 0x000fc400078e00ff */
[----:B------:R-:W-:Y:S01]  /*f700*/  FFMA.FTZ R56, R45, R8, R56 ;  /* 0x000000082d387223 */ /* 0x000fe20000010038 */
[----:B------:R-:W-:Y:S02]  /*f710*/  IMAD.U32 R49, R35, 0x10000, RZ ;  /* 0x0001000023317824 */ /* 0x000fe400078e00ff */
[C---:B------:R-:W-:Y:S01]  /*f720*/  FFMA.FTZ R58, R6.reuse, R47, -R61 ;  /* 0x0000002f063a7223 */ /* 0x040fe2000001083d */
[----:B------:R-:W-:Y:S01]  /*f730*/  FFMA.FTZ R51, R6, R51, R10 ;  /* 0x0000003306337223 */ /* 0x000fe2000001000a */
[----:B------:R-:W-:Y:S01]  /*f740*/  LOP3.LUT R11, R11, 0xffff0000, RZ, 0xc0, !PT ;  /* 0xffff00000b0b7812 */ /* 0x000fe200078ec0ff */
[C---:B------:R-:W-:Y:S01]  /*f750*/  FMUL.FTZ R45, R50.reuse, R53 ;  /* 0x00000035322d7220 */ /* 0x040fe20000410000 */
[-C--:B------:R-:W-:Y:S01]  /*f760*/  FMUL.FTZ R47, R50, R49.reuse ;  /* 0x00000031322f7220 */ /* 0x080fe20000410000 */
[----:B------:R-:W-:Y:S02]  /*f770*/  LOP3.LUT R8, R38, 0xffff0000, RZ, 0xc0, !PT ;  /* 0xffff000026087812 */ /* 0x000fe400078ec0ff */
[----:B------:R-:W-:Y:S01]  /*f780*/  LOP3.LUT R10, R40, 0xffff0000, RZ, 0xc0, !PT ;  /* 0xffff0000280a7812 */ /* 0x000fe200078ec0ff */
[C---:B------:R-:W-:Y:S01]  /*f790*/  FFMA.FTZ R49, R46.reuse, R49, -R45 ;  /* 0x000000312e317223 */ /* 0x040fe2000001082d */
[----:B------:R-:W-:Y:S01]  /*f7a0*/  LOP3.LUT R4, R33, 0xffff0000, RZ, 0xc0, !PT ;  /* 0xffff000021047812 */ /* 0x000fe200078ec0ff */
[----:B------:R-:W-:Y:S01]  /*f7b0*/  FFMA.FTZ R47, R46, R53, R47 ;  /* 0x000000352e2f7223 */ /* 0x000fe2000001002f */
[----:B------:R-:W-:Y:S01]  /*f7c0*/  LOP3.LUT R6, R35, 0xffff0000, RZ, 0xc0, !PT ;  /* 0xffff000023067812 */ /* 0x000fe200078ec0ff */
[----:B------:R-:W-:Y:S01]  /*f7d0*/  FMUL.FTZ R44, R9, R8 ;  /* 0x00000008092c7220 */ /* 0x000fe20000410000 */
[----:B------:R-:W-:Y:S01]  /*f7e0*/  FMUL.FTZ R46, R11, R10 ;  /* 0x0000000a0b2e7220 */ /* 0x000fe20000410000 */
[----:B------:R-:W-:-:S02]  /*f7f0*/  FMUL.FTZ R45, R9, R4 ;  /* 0x00000004092d7220 */ /* 0x000fc40000410000 */
[----:B------:R-:W-:Y:S01]  /*f800*/  FMUL.FTZ R11, R11, R6 ;  /* 0x000000060b0b7220 */ /* 0x000fe20000410000 */
[----:B------:R-:W-:Y:S01]  /*f810*/  FFMA.FTZ R9, R5, R4, -R44 ;  /* 0x0000000405097223 */ /* 0x000fe2000001082c */
[----:B------:R-:W-:Y:S01]  /*f820*/  FFMA.FTZ R46, R7, R6, -R46 ;  /* 0x00000006072e7223 */ /* 0x000fe2000001082e */
[----:B------:R-:W-:Y:S01]  /*f830*/  FFMA.FTZ R45, R5, R8, R45 ;  /* 0x00000008052d7223 */ /* 0x000fe2000001002d */
[----:B------:R-:W-:Y:S01]  /*f840*/  FFMA.FTZ R44, R7, R10, R11 ;  /* 0x0000000a072c7223 */ /* 0x000fe2000001000b */
[----:B------:R-:W-:Y:S02]  /*f850*/  F2FP.BF16.F32.PACK_AB R6, R58, R55 ;  /* 0x000000373a06723e */ /* 0x000fe400000010ff */
[----:B------:R-:W-:Y:S02]  /*f860*/  F2FP.BF16.F32.PACK_AB R4, R59, R54 ;  /* 0x000000363b04723e */ /* 0x000fe400000010ff */
[----:B------:R-:W-:Y:S02]  /*f870*/  F2FP.BF16.F32.PACK_AB R5, R9, R48 ;  /* 0x000000300905723e */ /* 0x000fe400000010ff */
[----:B------:R-:W-:-:S02]  /*f880*/  F2FP.BF16.F32.PACK_AB R7, R46, R49 ;  /* 0x000000312e07723e */ /* 0x000fc400000010ff */
[----:B------:R-:W-:Y:S02]  /*f890*/  F2FP.BF16.F32.PACK_AB R10, R51, R56 ;  /* 0x00000038330a723e */ /* 0x000fe400000010ff */
[----:B------:R-:W-:Y:S01]  /*f8a0*/  F2FP.BF16.F32.PACK_AB R8, R42, R57 ;  /* 0x000000392a08723e */ /* 0x000fe200000010ff */
[----:B------:R0:W-:Y:S01]  /*f8b0*/  STS.128 [R60+0xc400], R4 ;  /* 0x00c400043c007388 */ /* 0x0001e20000000c00 */
[----:B------:R-:W-:Y:S02]  /*f8c0*/  F2FP.BF16.F32.PACK_AB R9, R45, R52 ;  /* 0x000000342d09723e */ /* 0x000fe400000010ff */
[----:B------:R-:W-:-:S05]  /*f8d0*/  F2FP.BF16.F32.PACK_AB R11, R44, R47 ;  /* 0x0000002f2c0b723e */ /* 0x000fca00000010ff */
[----:B------:R0:W-:Y:S02]  /*f8e0*/  STS.128 [R62+0xc400], R8 ;  /* 0x00c400083e007388 */ /* 0x0001e40000000c00 */
.L_x_613:
[----:B------:R-:W-:Y:S05]  /*f8f0*/  BSYNC B2 ;  /* 0x0000000000027941 */ /* 0x000fea0003800000 */
.L_x_612:
[----:B------:R-:W-:Y:S04]  /*f900*/  BSSY B2, `(.L_x_614) ;  /* 0x0000059000027945 */ /* 0x000fe80003800000 */
[----:B------:R-:W-:Y:S05]  /*f910*/  @P1 BRA `(.L_x_615) ;  /* 0x00000004005c1947 */ /* 0x000fea0003800000 */
[----:B0-----:R-:W2:Y:S01]  /*f920*/  LDL R60, [R1+0x60] ;  /* 0x00006000013c7983 */ /* 0x001ea20000100800 */
[----:B------:R-:W-:Y:S01]  /*f930*/  LEA.HI R4, R43, R163, RZ, 0x1d ;  /* 0x000000a32b047211 */ /* 0x000fe200078fe8ff */
[C---:B------:R-:W-:Y:S01]  /*f940*/  IMAD.U32 R55, R28.reuse, 0x10000, RZ ;  /* 0x000100001c377824 */ /* 0x040fe200078e00ff */
[----:B------:R-:W-:Y:S01]  /*f950*/  LOP3.LUT R57, R28, 0xffff0000, RZ, 0xc0, !PT ;  /* 0xffff00001c397812 */ /* 0x000fe200078ec0ff */
[----:B------:R-:W-:Y:S01]  /*f960*/  IMAD.U32 R53, R24, 0x10000, RZ ;  /* 0x0001000018357824 */ /* 0x000fe200078e00ff */
[----:B------:R-:W-:Y:S01]  /*f970*/  SHF.R.S32.HI R5, RZ, 0x1f, R4 ;  /* 0x0000001fff057819 */ /* 0x000fe20000011404 */
[----:B------:R-:W-:-:S03]  /*f980*/  IMAD.SHL.U32 R6, R4, 0x8, RZ ;  /* 0x0000000804067824 */ /* 0x000fc600078e00ff */
[----:B------:R-:W-:Y:S02]  /*f990*/  LEA.HI R4, R5, R4, RZ, 0x3 ;  /* 0x0000000405047211 */ /* 0x000fe400078f18ff */
[----:B------:R-:W-:-:S03]  /*f9a0*/  LOP3.LUT R5, R177, 0x38, R6, 0xf8, !PT ;  /* 0x00000038b1057812 */ /* 0x000fc600078ef806 */
[----:B------:R-:W-:Y:S01]  /*f9b0*/  IMAD.SHL.U32 R4, R4, 0x400, RZ ;  /* 0x0000040004047824 */ /* 0x000fe200078e00ff */
[----:B------:R-:W-:-:S04]  /*f9c0*/  LOP3.LUT R5, R5, R178, RZ, 0x3c, !PT ;  /* 0x000000b205057212 */ /* 0x000fc800078e3cff */
[----:B------:R-:W-:-:S04]  /*f9d0*/  LOP3.LUT R4, R4, 0x7fffe000, RZ, 0xc0, !PT ;  /* 0x7fffe00004047812 */ /* 0x000fc800078ec0ff */
[----:B------:R-:W-:-:S05]  /*f9e0*/  IADD3 R9, R5, R4, R179 ;  /* 0x0000000405097210 */ /* 0x000fca0007ffe0b3 */
[----:B------:R-:W-:-:S05]  /*f9f0*/  IMAD R42, R9, 0x2, R2 ;  /* 0x00000002092a7824 */ /* 0x000fca00078e0202 */
[----:B------:R-:W0:Y:S02]  /*fa00*/  LDS.128 R8, [R42+0xc400] ;  /* 0x00c400002a087984 */ /* 0x000e240000000c00 */
[C---:B0-----:R-:W-:Y:S01]  /*fa10*/  IMAD.U32 R48, R8.reuse, 0x10000, RZ ;  /* 0x0001000008307824 */ /* 0x041fe200078e00ff */
[----:B------:R-:W-:Y:S01]  /*fa20*/  LOP3.LUT R8, R8, 0xffff0000, RZ, 0xc0, !PT ;  /* 0xffff000008087812 */ /* 0x000fe200078ec0ff */
[C---:B------:R-:W-:Y:S01]  /*fa30*/  IMAD.U32 R49, R9.reuse, 0x10000, RZ ;  /* 0x0001000009317824 */ /* 0x040fe200078e00ff */
[----:B------:R-:W-:Y:S01]  /*fa40*/  LOP3.LUT R9, R9, 0xffff0000, RZ, 0xc0, !PT ;  /* 0xffff000009097812 */ /* 0x000fe200078ec0ff */
[C---:B------:R-:W-:Y:S01]  /*fa50*/  FMUL.FTZ R59, R48.reuse, R55 ;  /* 0x00000037303b7220 */ /* 0x040fe20000410000 */
[----:B------:R-:W-:Y:S01]  /*fa60*/  FMUL.FTZ R61, R48, R53 ;  /* 0x00000035303d7220 */ /* 0x000fe20000410000 */
[----:B------:R-:W-:Y:S01]  /*fa70*/  FMUL.FTZ R63, R8, R57 ;  /* 0x00000039083f7220 */ /* 0x000fe20000410000 */
[----:B------:R-:W-:Y:S02]  /*fa80*/  IMAD.U32 R48, R29, 0x10000, RZ ;  /* 0x000100001d307824 */ /* 0x000fe400078e00ff */
[C---:B------:R-:W-:Y:S01]  /*fa90*/  IMAD.U32 R50, R10.reuse, 0x10000, RZ ;  /* 0x000100000a327824 */ /* 0x040fe200078e00ff */
[----:B------:R-:W-:Y:S01]  /*faa0*/  LOP3.LUT R10, R10, 0xffff0000, RZ, 0xc0, !PT ;  /* 0xffff00000a0a7812 */ /* 0x000fe200078ec0ff */
[C---:B------:R-:W-:Y:S01]  /*fab0*/  IMAD.U32 R51, R11.reuse, 0x10000, RZ ;  /* 0x000100000b337824 */ /* 0x040fe200078e00ff */
[----:B------:R-:W-:Y:S01]  /*fac0*/  LOP3.LUT R11, R11, 0xffff0000, RZ, 0xc0, !PT ;  /* 0xffff00000b0b7812 */ /* 0x000fe200078ec0ff */
[----:B--2---:R-:W0:Y:S02]  /*fad0*/  LDS.128 R4, [R60] ;  /* 0x000000003c047984 */ /* 0x004e240000000c00 */
[C---:B0-----:R-:W-:Y:S01]  /*fae0*/  IMAD.U32 R44, R4.reuse, 0x10000, RZ ;  /* 0x00010000042c7824 */ /* 0x041fe200078e00ff */
[----:B------:R-:W-:Y:S01]  /*faf0*/  LOP3.LUT R4, R4, 0xffff0000, RZ, 0xc0, !PT ;  /* 0xffff000004047812 */ /* 0x000fe200078ec0ff */
[----:B------:R-:W-:Y:S01]  /*fb00*/  IMAD.U32 R45, R5, 0x10000, RZ ;  /* 0x00010000052d7824 */ /* 0x000fe200078e00ff */
[----:B------:R-:W-:Y:S01]  /*fb10*/  SHF.L.U32 R47, R7, 0x10, RZ ;  /* 0x00000010072f7819 */ /* 0x000fe200000006ff */
[----:B------:R-:W-:Y:S01]  /*fb20*/  FFMA.FTZ R59, R44, R53, -R59 ;  /* 0x000000352c3b7223 */ /* 0x000fe2000001083b */
[----:B------:R-:W-:Y:S01]  /*fb30*/  LOP3.LUT R53, R24, 0xffff0000, RZ, 0xc0, !PT ;  /* 0xffff000018357812 */ /* 0x000fe200078ec0ff */
[----:B------:R-:W-:Y:S01]  /*fb40*/  FFMA.FTZ R61, R44, R55, R61 ;  /* 0x000000372c3d7223 */ /* 0x000fe2000001003d */
[----:B------:R-:W-:Y:S01]  /*fb50*/  IMAD.U32 R44, R25, 0x10000, RZ ;  /* 0x00010000192c7824 */ /* 0x000fe200078e00ff */
[----:B------:R-:W-:Y:S01]  /*fb60*/  LOP3.LUT R5, R5, 0xffff0000, RZ, 0xc0, !PT ;  /* 0xffff000005057812 */ /* 0x000fe200078ec0ff */
[----:B------:R-:W-:-:S02]  /*fb70*/  IMAD.U32 R46, R6, 0x10000, RZ ;  /* 0x00010000062e7824 */ /* 0x000fc400078e00ff */
[-C--:B------:R-:W-:Y:S01]  /*fb80*/  FMUL.FTZ R55, R8, R53.reuse ;  /* 0x0000003508377220 */ /* 0x080fe20000410000 */
[----:B------:R-:W-:Y:S01]  /*fb90*/  FFMA.FTZ R52, R4, R53, -R63 ;  /* 0x0000003504347223 */ /* 0x000fe2000001083f */
[C---:B------:R-:W-:Y:S01]  /*fba0*/  FMUL.FTZ R8, R49.reuse, R48 ;  /* 0x0000003031087220 */ /* 0x040fe20000410000 */
[----:B------:R-:W-:Y:S02]  /*fbb0*/  IMAD.U32 R53, R30, 0x10000, RZ ;  /* 0x000100001e357824 */ /* 0x000fe400078e00ff */
[-C--:B------:R-:W-:Y:S01]  /*fbc0*/  FMUL.FTZ R63, R49, R44.reuse ;  /* 0x0000002c313f7220 */ /* 0x080fe20000410000 */
[----:B------:R-:W-:Y:S01]  /*fbd0*/  FFMA.FTZ R54, R4, R57, R55 ;  /* 0x0000003904367223 */ /* 0x000fe20000010037 */
[C---:B------:R-:W-:Y:S01]  /*fbe0*/  FFMA.FTZ R56, R45.reuse, R44, -R8 ;  /* 0x0000002c2d387223 */ /* 0x040fe20000010808 */
[----:B------:R-:W-:Y:S02]  /*fbf0*/  IMAD.U32 R49, R26, 0x10000, RZ ;  /* 0x000100001a317824 */ /* 0x000fe400078e00ff */
[----:B------:R-:W-:Y:S01]  /*fc00*/  FFMA.FTZ R63, R45, R48, R63 ;  /* 0x000000302d3f7223 */ /* 0x000fe2000001003f */
[----:B------:R-:W-:Y:S01]  /*fc10*/  FMUL.FTZ R57, R50, R53 ;  /* 0x0000003532397220 */ /* 0x000fe20000410000 */
[----:B------:R-:W-:Y:S01]  /*fc20*/  LOP3.LUT R55, R30, 0xffff0000, RZ, 0xc0, !PT ;  /* 0xffff00001e377812 */ /* 0x000fe200078ec0ff */
[----:B------:R-:W-:Y:S01]  /*fc30*/  IMAD.U32 R44, R31, 0x10000, RZ ;  /* 0x000100001f2c7824 */ /* 0x000fe200078e00ff */
[----:B------:R-:W-:Y:S01]  /*fc40*/  LOP3.LUT R45, R26, 0xffff0000, RZ, 0xc0, !PT ;  /* 0xffff00001a2d7812 */ /* 0x000fe200078ec0ff */
[-C--:B------:R-:W-:Y:S01]  /*fc50*/  FMUL.FTZ R65, R50, R49.reuse ;  /* 0x0000003132417220 */ /* 0x080fe20000410000 */
[----:B------:R-:W-:Y:S01]  /*fc60*/  LOP3.LUT R6, R6, 0xffff0000, RZ, 0xc0, !PT ;  /* 0xffff000006067812 */ /* 0x000fe200078ec0ff */
[----:B------:R-:W-:Y:S01]  /*fc70*/  FFMA.FTZ R57, R46, R49, -R57 ;  /* 0x000000312e397223 */ /* 0x000fe20000010839 */
[----:B------:R-:W-:Y:S01]  /*fc80*/  SHF.L.U32 R4, R27, 0x10, RZ ;  /* 0x000000101b047819 */ /* 0x000fe200000006ff */
[C---:B------:R-:W-:Y:S01]  /*fc90*/  FMUL.FTZ R49, R10.reuse, R55 ;  /* 0x000000370a317220 */ /* 0x040fe20000410000 */
[----:B------:R-:W-:Y:S01]  /*fca0*/  FMUL.FTZ R10, R10, R45 ;  /* 0x0000002d0a0a7220 */ /* 0x000fe20000410000 */
[----:B------:R-:W-:Y:S01]  /*fcb0*/  FMUL.FTZ R8, R51, R44 ;  /* 0x0000002c33087220 */ /* 0x000fe20000410000 */
[----:B------:R-:W-:Y:S01]  /*fcc0*/  FFMA.FTZ R65, R46, R53, R65 ;  /* 0x000000352e417223 */ /* 0x000fe20000010041 */
[C---:B------:R-:W-:Y:S01]  /*fcd0*/  FFMA.FTZ R46, R6.reuse, R45, -R49 ;  /* 0x0000002d062e7223 */ /* 0x040fe20000010831 */
[----:B------:R-:W-:Y:S01]  /*fce0*/  FFMA.FTZ R48, R6, R55, R10 ;  /* 0x0000003706307223 */ /* 0x000fe2000001000a */
[-C--:B------:R-:W-:Y:S01]  /*fcf0*/  FFMA.FTZ R49, R47, R4.reuse, -R8 ;  /* 0x000000042f317223 */ /* 0x080fe20000010808 */
[----:B------:R-:W-:Y:S01]  /*fd00*/  FMUL.FTZ R50, R51, R4 ;  /* 0x0000000433327220 */ /* 0x000fe20000410000 */
[----:B------:R-:W-:-:S02]  /*fd10*/  LOP3.LUT R8, R29, 0xffff0000, RZ, 0xc0, !PT ;  /* 0xffff00001d087812 */ /* 0x000fc400078ec0ff */
[----:B------:R-:W-:Y:S01]  /*fd20*/  LOP3.LUT R10, R31, 0xffff0000, RZ, 0xc0, !PT ;  /* 0xffff00001f0a7812 */ /* 0x000fe200078ec0ff */
[----:B------:R-:W-:Y:S01]  /*fd30*/  FFMA.FTZ R50, R47, R44, R50 ;  /* 0x0000002c2f327223 */ /* 0x000fe20000010032 */
[----:B------:R-:W-:Y:S01]  /*fd40*/  LOP3.LUT R4, R25, 0xffff0000, RZ, 0xc0, !PT ;  /* 0xffff000019047812 */ /* 0x000fe200078ec0ff */
[----:B------:R-:W-:Y:S01]  /*fd50*/  FMUL.FTZ R44, R9, R8 ;  /* 0x00000008092c7220 */ /* 0x000fe20000410000 */
[----:B------:R-:W-:Y:S01]  /*fd60*/  LOP3.LUT R6, R27, 0xffff0000, RZ, 0xc0, !PT ;  /* 0xffff00001b067812 */ /* 0x000fe200078ec0ff */
[----:B------:R-:W-:Y:S01]  /*fd70*/  FMUL.FTZ R58, R11, R10 ;  /* 0x0000000a0b3a7220 */ /* 0x000fe20000410000 */
[----:B------:R-:W-:Y:S01]  /*fd80*/  LOP3.LUT R7, R7, 0xffff0000, RZ, 0xc0, !PT ;  /* 0xffff000007077812 */ /* 0x000fe200078ec0ff */
[-C--:B------:R-:W-:Y:S01]  /*fd90*/  FMUL.FTZ R45, R9, R4.reuse ;  /* 0x00000004092d7220 */ /* 0x080fe20000410000 */
[----:B------:R-:W-:Y:S01]  /*fda0*/  FFMA.FTZ R9, R5, R4, -R44 ;  /* 0x0000000405097223 */ /* 0x000fe2000001082c */
[-C--:B------:R-:W-:Y:S01]  /*fdb0*/  FMUL.FTZ R11, R11, R6.reuse ;  /* 0x000000060b0b7220 */ /* 0x080fe20000410000 */
[----:B------:R-:W-:Y:S01]  /*fdc0*/  F2FP.BF16.F32.PACK_AB R4, R52, R59 ;  /* 0x0000003b3404723e */ /* 0x000fe200000010ff */
[----:B------:R-:W-:Y:S01]  /*fdd0*/  FFMA.FTZ R58, R7, R6, -R58 ;  /* 0x00000006073a7223 */ /* 0x000fe2000001083a */
[----:B------:R-:W-:Y:S01]  /*fde0*/  FFMA.FTZ R44, R5, R8, R45 ;  /* 0x00000008052c7223 */ /* 0x000fe2000001002d */
[----:B------:R-:W-:Y:S01]  /*fdf0*/  FFMA.FTZ R11, R7, R10, R11 ;  /* 0x0000000a070b7223 */ /* 0x000fe2000001000b */
[----:B------:R-:W-:-:S02]  /*fe00*/  F2FP.BF16.F32.PACK_AB R6, R46, R57 ;  /* 0x000000392e06723e */ /* 0x000fc400000010ff */
[----:B------:R-:W-:Y:S02]  /*fe10*/  F2FP.BF16.F32.PACK_AB R5, R9, R56 ;  /* 0x000000380905723e */ /* 0x000fe400000010ff */
[----:B------:R-:W-:Y:S02]  /*fe20*/  F2FP.BF16.F32.PACK_AB R7, R58, R49 ;  /* 0x000000313a07723e */ /* 0x000fe400000010ff */
[----:B------:R-:W-:Y:S02]  /*fe30*/  F2FP.BF16.F32.PACK_AB R10, R48, R65 ;  /* 0x00000041300a723e */ /* 0x000fe400000010ff */
[----:B------:R-:W-:Y:S01]  /*fe40*/  F2FP.BF16.F32.PACK_AB R8, R54, R61 ;  /* 0x0000003d3608723e */ /* 0x000fe200000010ff */
[----:B------:R1:W-:Y:S01]  /*fe50*/  STS.128 [R60], R4 ;  /* 0x000000043c007388 */ /* 0x0003e20000000c00 */
[----:B------:R-:W-:Y:S02]  /*fe60*/  F2FP.BF16.F32.PACK_AB R9, R44, R63 ;  /* 0x0000003f2c09723e */ /* 0x000fe400000010ff */
[----:B------:R-:W-:-:S05]  /*fe70*/  F2FP.BF16.F32.PACK_AB R11, R11, R50 ;  /* 0x000000320b0b723e */ /* 0x000fca00000010ff */
[----:B------:R1:W-:Y:S02]  /*fe80*/  STS.128 [R42+0xc400], R8 ;  /* 0x00c400082a007388 */ /* 0x0003e40000000c00 */
.L_x_615:
[----:B------:R-:W-:Y:S05]  /*fe90*/  BSYNC B2 ;  /* 0x0000000000027941 */ /* 0x000fea0003800000 */
.L_x_614:
[----:B------:R-:W-:Y:S05]  /*fea0*/  @P2 BRA `(.L_x_611) ;  /* 0x00000004005c2947 */ /* 0x000fea0003800000 */
[----:B------:R-:W2:Y:S01]  /*feb0*/  LDL R61, [R1+0x4c] ;  /* 0x00004c00013d7983 */ /* 0x000ea20000100800 */
[----:B------:R-:W-:Y:S01]  /*fec0*/  LEA.HI R43, R43, R164, RZ, 0x1d ;  /* 0x000000a42b2b7211 */ /* 0x000fe200078fe8ff */
[C---:B------:R-:W-:Y:S01]  /*fed0*/  IMAD.U32 R54, R13.reuse, 0x10000, RZ ;  /* 0x000100000d367824 */ /* 0x040fe200078e00ff */
[----:B------:R-:W-:Y:S01]  /*fee0*/  LOP3.LUT R51, R13, 0xffff0000, RZ, 0xc0, !PT ;  /* 0xffff00000d337812 */ /* 0x000fe200078ec0ff */
[----:B------:R-:W-:Y:S01]  /*fef0*/  IMAD.U32 R52, R21, 0x10000, RZ ;  /* 0x0001000015347824 */ /* 0x000fe200078e00ff */
[----:B01----:R-:W-:Y:S01]  /*ff00*/  SHF.R.S32.HI R6, RZ, 0x1f, R43 ;  /* 0x0000001fff067819 */ /* 0x003fe2000001142b */
[----:B------:R-:W-:Y:S02]  /*ff10*/  IMAD.SHL.U32 R4, R43, 0x8, RZ ;  /* 0x000000082b047824 */ /* 0x000fe400078e00ff */
[----:B------:R-:W-:Y:S01]  /*ff20*/  IMAD.U32 R53, R12, 0x10000, RZ ;  /* 0x000100000c357824 */ /* 0x000fe200078e00ff */
        /* <DEDUP_REMOVED lines=10> */
[----:B------:R-:W-:Y:S01]  /*ffd0*/  IMAD.U32 R48, R9, 0x10000, RZ ;  /* 0x0001000009307824 */ /* 0x000fe200078e00ff */
[----:B------:R-:W-:Y:S01]  /*ffe0*/  SHF.L.U32 R49, R10, 0x10, RZ ;  /* 0x000000100a317819 */ /* 0x000fe200000006ff */
[C---:B------:R-:W-:Y:S01]  /*fff0*/  FMUL.FTZ R56, R47.reuse, R54 ;  /* 0x000000362f387220 */ /* 0x040fe20000410000 */
[-C--:B------:R-:W-:Y:S01]  /*10000*/  FMUL.FTZ R58, R47, R52.reuse ;  /* 0x000000342f3a7220 */ /* 0x080fe20000410000 */
[----:B------:R-:W-:Y:S01]  /*10010*/  LOP3.LUT R47, R21, 0xffff0000, RZ, 0xc0, !PT ;  /* 0xffff0000152f7812 */ /* 0x000fe200078ec0ff */
[----:B------:R-:W-:Y:S01]  /*10020*/  FMUL.FTZ R55, R8, R51 ;  /* 0x0000003308377220 */ /* 0x000fe20000410000 */
[----:B------:R-:W-:Y:S01]  /*10030*/  LOP3.LUT R10, R10, 0xffff0000, RZ, 0xc0, !PT ;  /* 0xffff00000a0a7812 */ /* 0x000fe200078ec0ff */
[----:B------:R-:W-:Y:S01]  /*10040*/  IMAD.U32 R50, R11, 0x10000, RZ ;  /* 0x000100000b327824 */ /* 0x000fe200078e00ff */
[----:B------:R-:W-:Y:S01]  /*10050*/  LOP3.LUT R9, R9, 0xffff0000, RZ, 0xc0, !PT ;  /* 0xffff000009097812 */ /* 0x000fe200078ec0ff */
[----:B------:R-:W-:Y:S01]  /*10060*/  FMUL.FTZ R57, R8, R47 ;  /* 0x0000002f08397220 */ /* 0x000fe20000410000 */
[----:B------:R-:W-:Y:S01]  /*10070*/  IMAD.U32 R8, R3, 0x10000, RZ ;  /* 0x0001000003087824 */ /* 0x000fe200078e00ff */
[----:B------:R-:W-:Y:S01]  /*10080*/  LOP3.LUT R11, R11, 0xffff0000, RZ, 0xc0, !PT ;  /* 0xffff00000b0b7812 */ /* 0x000fe200078ec0ff */
[----:B--2---:R-:W0:Y:S02]  /*10090*/  LDS.128 R4, [R61] ;  /* 0x000000003d047984 */ /* 0x004e240000000c00 */
[C---:B0-----:R-:W-:Y:S01]  /*100a0*/  IMAD.U32 R43, R4.reuse, 0x10000, RZ ;  /* 0x00010000042b7824 */ /* 0x041fe200078e00ff */
[----:B------:R-:W-:Y:S01]  /*100b0*/  LOP3.LUT R4, R4, 0xffff0000, RZ, 0xc0, !PT ;  /* 0xffff000004047812 */ /* 0x000fe200078ec0ff */
[C---:B------:R-:W-:Y:S01]  /*100c0*/  IMAD.U32 R44, R5.reuse, 0x10000, RZ ;  /* 0x00010000052c7824 */ /* 0x040fe200078e00ff */
[----:B------:R-:W-:Y:S01]  /*100d0*/  LOP3.LUT R5, R5, 0xffff0000, RZ, 0xc0, !PT ;  /* 0xffff000005057812 */ /* 0x000fe200078ec0ff */
[C---:B------:R-:W-:Y:S01]  /*100e0*/  FFMA.FTZ R56, R43.reuse, R52, -R56 ;  /* 0x000000342b387223 */ /* 0x040fe20000010838 */
[----:B------:R-:W-:Y:S01]  /*100f0*/  FFMA.FTZ R58, R43, R54, R58 ;  /* 0x000000362b3a7223 */ /* 0x000fe2000001003a */
[----:B------:R-:W-:-:S02]  /*10100*/  IMAD.U32 R43, R20, 0x10000, RZ ;  /* 0x00010000142b7824 */ /* 0x000fc400078e00ff */
[----:B------:R-:W-:Y:S01]  /*10110*/  FFMA.FTZ R55, R4, R47, -R55 ;  /* 0x0000002f04377223 */ /* 0x000fe20000010837 */
[----:B------:R-:W-:Y:S01]  /*10120*/  FMUL.FTZ R47, R48, R53 ;  /* 0x00000035302f7220 */ /* 0x000fe20000410000 */
[----:B------:R-:W-:Y:S01]  /*10130*/  FFMA.FTZ R57, R4, R51, R57 ;  /* 0x0000003304397223 */ /* 0x000fe20000010039 */
[-C--:B------:R-:W-:Y:S01]  /*10140*/  FMUL.FTZ R52, R48, R43.reuse ;  /* 0x0000002b30347220 */ /* 0x080fe20000410000 */
[----:B------:R-:W-:Y:S01]  /*10150*/  LOP3.LUT R51, R3, 0xffff0000, RZ, 0xc0, !PT ;  /* 0xffff000003337812 */ /* 0x000fe200078ec0ff */
[C---:B------:R-:W-:Y:S01]  /*10160*/  FFMA.FTZ R48, R44.reuse, R43, -R47 ;  /* 0x0000002b2c307223 */ /* 0x040fe2000001082f */
[C---:B------:R-:W-:Y:S01]  /*10170*/  LOP3.LUT R43, R15.reuse, 0xffff0000, RZ, 0xc0, !PT ;  /* 0xffff00000f2b7812 */ /* 0x040fe200078ec0ff */
[----:B------:R-:W-:Y:S02]  /*10180*/  IMAD.U32 R4, R15, 0x10000, RZ ;  /* 0x000100000f047824 */ /* 0x000fe400078e00ff */
[----:B------:R-:W-:Y:S01]  /*10190*/  FFMA.FTZ R52, R44, R53, R52 ;  /* 0x000000352c347223 */ /* 0x000fe20000010034 */
[C---:B------:R-:W-:Y:S01]  /*101a0*/  IMAD.U32 R45, R6.reuse, 0x10000, RZ ;  /* 0x00010000062d7824 */ /* 0x040fe200078e00ff */
[----:B------:R-:W-:Y:S01]  /*101b0*/  LOP3.LUT R6, R6, 0xffff0000, RZ, 0xc0, !PT ;  /* 0xffff000006067812 */ /* 0x000fe200078ec0ff */
[C---:B------:R-:W-:Y:S01]  /*101c0*/  FMUL.FTZ R59, R10.reuse, R51 ;  /* 0x000000330a3b7220 */ /* 0x040fe20000410000 */
[C---:B------:R-:W-:Y:S01]  /*101d0*/  FMUL.FTZ R44, R49.reuse, R8 ;  /* 0x00000008312c7220 */ /* 0x040fe20000410000 */
[----:B------:R-:W-:Y:S01]  /*101e0*/  FMUL.FTZ R54, R49, R4 ;  /* 0x0000000431367220 */ /* 0x000fe20000410000 */
[----:B------:R-:W-:Y:S01]  /*101f0*/  FMUL.FTZ R10, R10, R43 ;  /* 0x0000002b0a0a7220 */ /* 0x000fe20000410000 */
[----:B------:R-:W-:-:S02]  /*10200*/  IMAD.U32 R49, R0, 0x10000, RZ ;  /* 0x0001000000317824 */ /* 0x000fc400078e00ff */
[C---:B------:R-:W-:Y:S01]  /*10210*/  FFMA.FTZ R53, R45.reuse, R4, -R44 ;  /* 0x000000042d357223 */ /* 0x040fe2000001082c */
[----:B------:R-:W-:Y:S02]  /*10220*/  IMAD.U32 R47, R14, 0x10000, RZ ;  /* 0x000100000e2f7824 */ /* 0x000fe400078e00ff */
[----:B------:R-:W-:Y:S01]  /*10230*/  FFMA.FTZ R54, R45, R8, R54 ;  /* 0x000000082d367223 */ /* 0x000fe20000010036 */
[----:B------:R-:W-:Y:S01]  /*10240*/  FFMA.FTZ R51, R6, R51, R10 ;  /* 0x0000003306337223 */ /* 0x000fe2000001000a */
[----:B------:R-:W-:Y:S02]  /*10250*/  IMAD.U32 R46, R7, 0x10000, RZ ;  /* 0x00010000072e7824 */ /* 0x000fe400078e00ff */
[----:B------:R-:W-:Y:S01]  /*10260*/  FMUL.FTZ R45, R50, R49 ;  /* 0x00000031322d7220 */ /* 0x000fe20000410000 */
[----:B------:R-:W-:Y:S01]  /*10270*/  FFMA.FTZ R60, R6, R43, -R59 ;  /* 0x0000002b063c7223 */ /* 0x000fe2000001083b */
[----:B------:R-:W-:Y:S01]  /*10280*/  LOP3.LUT R8, R12, 0xffff0000, RZ, 0xc0, !PT ;  /* 0xffff00000c087812 */ /* 0x000fe200078ec0ff */
[-C--:B------:R-:W-:Y:S01]  /*10290*/  FMUL.FTZ R43, R50, R47.reuse ;  /* 0x0000002f322b7220 */ /* 0x080fe20000410000 */
[----:B------:R-:W-:Y:S01]  /*102a0*/  LOP3.LUT R10, R0, 0xffff0000, RZ, 0xc0, !PT ;  /* 0xffff0000000a7812 */ /* 0x000fe200078ec0ff */
[----:B------:R-:W-:Y:S01]  /*102b0*/  FFMA.FTZ R45, R46, R47, -R45 ;  /* 0x0000002f2e2d7223 */ /* 0x000fe2000001082d */
[----:B------:R-:W-:Y:S01]  /*102c0*/  LOP3.LUT R4, R20, 0xffff0000, RZ, 0xc0, !PT ;  /* 0xffff000014047812 */ /* 0x000fe200078ec0ff */
[----:B------:R-:W-:Y:S01]  /*102d0*/  FFMA.FTZ R46, R46, R49, R43 ;  /* 0x000000312e2e7223 */ /* 0x000fe2000001002b */
[----:B------:R-:W-:Y:S01]  /*102e0*/  LOP3.LUT R6, R14, 0xffff0000, RZ, 0xc0, !PT ;  /* 0xffff00000e067812 */ /* 0x000fe200078ec0ff */
[----:B------:R-:W-:Y:S01]  /*102f0*/  FMUL.FTZ R44, R9, R8 ;  /* 0x00000008092c7220 */ /* 0x000fe20000410000 */
[----:B------:R-:W-:Y:S01]  /*10300*/  LOP3.LUT R7, R7, 0xffff0000, RZ, 0xc0, !PT ;  /* 0xffff000007077812 */ /* 0x000fe200078ec0ff */
[----:B------:R-:W-:Y:S01]  /*10310*/  FMUL.FTZ R50, R11, R10 ;  /* 0x0000000a0b327220 */ /* 0x000fe20000410000 */
        /* <DEDUP_REMOVED lines=9> */
[----:B------:R-:W-:Y:S02]  /*103b0*/  F2FP.BF16.F32.PACK_AB R7, R50, R45 ;  /* 0x0000002d3207723e */ /* 0x000fe400000010ff */
[----:B------:R-:W-:Y:S02]  /*103c0*/  F2FP.BF16.F32.PACK_AB R10, R51, R54 ;  /* 0x00000036330a723e */ /* 0x000fe400000010ff */
[----:B------:R-:W-:Y:S01]  /*103d0*/  F2FP.BF16.F32.PACK_AB R8, R57, R58 ;  /* 0x0000003a3908723e */ /* 0x000fe200000010ff */
[----:B------:R2:W-:Y:S01]  /*103e0*/  STS.128 [R61], R4 ;  /* 0x000000043d007388 */ /* 0x0005e20000000c00 */
[----:B------:R-:W-:-:S02]  /*103f0*/  F2FP.BF16.F32.PACK_AB R9, R43, R52 ;  /* 0x000000342b09723e */ /* 0x000fc400000010ff */
[----:B------:R-:W-:-:S05]  /*10400*/  F2FP.BF16.F32.PACK_AB R11, R11, R46 ;  /* 0x0000002e0b0b723e */ /* 0x000fca00000010ff */
[----:B------:R2:W-:Y:S02]  /*10410*/  STS.128 [R42+0xc400], R8 ;  /* 0x00c400082a007388 */ /* 0x0005e40000000c00 */
.L_x_611:
[----:B------:R-:W-:Y:S05]  /*10420*/  BSYNC B1 ;  /* 0x0000000000017941 */ /* 0x000fea0003800000 */
.L_x_610:
[----:B012---:R-:W-:-:S05]  /*10430*/  VIADD R4, R166, 0x40 ;  /* 0x00000040a6047836 */ /* 0x007fca0000000000 */
[----:B------:R-:W-:-:S13]  /*10440*/  ISETP.GE.AND P0, PT, R4, R41, PT ;  /* 0x000000290400720c */ /* 0x000fda0003f06270 */
[----:B------:R-:W-:Y:S05]  /*10450*/  @P0 BRA `(.L_x_594) ;  /* 0x00000010004c0947 */ /* 0x000fea0003800000 */
[----:B------:R-:W0:Y:S01]  /*10460*/  LDC R41, c[0x0][0x3f4] ;  /* 0x0000fd00ff297b82 */ /* 0x000e220000000800 */
[C---:B------:R-:W-:Y:S01]  /*10470*/  VIADD R4, R16.reuse, 0x20 ;  /* 0x0000002010047836 */ /* 0x040fe20000000000 */
[----:B------:R-:W-:Y:S01]  /*10480*/  BSSY B1, `(.L_x_616) ;  /* 0x000005e000017945 */ /* 0x000fe20003800000 */
[C---:B------:R-:W-:Y:S01]  /*10490*/  VIADD R6, R16.reuse, 0x40 ;  /* 0x0000004010067836 */ /* 0x040fe20000000000 */
[----:B------:R-:W-:Y:S02]  /*104a0*/  SHF.R.U32.HI R59, RZ, 0x3, R168 ;  /* 0x00000003ff3b7819 */ /* 0x000fe400000116a8 */
[-C--:B0-----:R-:W-:Y:S02]  /*104b0*/  ISETP.GE.AND P0, PT, R16, R41.reuse, PT ;  /* 0x000000291000720c */ /* 0x081fe40003f06270 */
[-C--:B------:R-:W-:Y:S02]  /*104c0*/  ISETP.GE.AND P1, PT, R4, R41.reuse, PT ;  /* 0x000000290400720c */ /* 0x080fe40003f26270 */
[----:B------:R-:W-:-:S09]  /*104d0*/  ISETP.GE.AND P2, PT, R6, R41, PT ;  /* 0x000000290600720c */ /* 0x000fd20003f46270 */
[----:B------:R-:W-:Y:S05]  /*104e0*/  @P0 BRA `(.L_x_617) ;  /* 0x00000004005c0947 */ /* 0x000fea0003800000 */
[----:B------:R-:W2:Y:S01]  /*104f0*/  LDL R61, [R1+0x50] ;  /* 0x00005000013d7983 */ /* 0x000ea20000100800 */
[----:B------:R-:W-:Y:S01]  /*10500*/  LEA.HI R4, R41, R214, RZ, 0x1d ;  /* 0x000000d629047211 */ /* 0x000fe200078fe8ff */
[C---:B------:R-:W-:Y:S01]  /*10510*/  IMAD.U32 R53, R37.reuse, 0x10000, RZ ;  /* 0x0001000025357824 */ /* 0x040fe200078e00ff */
[----:B------:R-:W-:Y:S01]  /*10520*/  SHF.L.U32 R60, R38, 0x10, RZ ;  /* 0x00000010263c7819 */ /* 0x000fe200000006ff */
[----:B------:R-:W-:Y:S01]  /*10530*/  IMAD.U32 R51, R32, 0x10000, RZ ;  /* 0x0001000020337824 */ /* 0x000fe200078e00ff */
[----:B------:R-:W-:Y:S01]  /*10540*/  SHF.R.S32.HI R7, RZ, 0x1f, R4 ;  /* 0x0000001fff077819 */ /* 0x000fe20000011404 */
[----:B------:R-:W-:Y:S01]  /*10550*/  IMAD.SHL.U32 R5, R4, 0x8, RZ ;  /* 0x0000000804057824 */ /* 0x000fe200078e00ff */
[----:B------:R-:W-:Y:S01]  /*10560*/  LOP3.LUT R58, R37, 0xffff0000, RZ, 0xc0, !PT ;  /* 0xffff0000253a7812 */ /* 0x000fe200078ec0ff */
[----:B------:R-:W-:Y:S01]  /*10570*/  IMAD.U32 R56, R33, 0x10000, RZ ;  /* 0x0001000021387824 */ /* 0x000fe200078e00ff */
[----:B------:R-:W-:Y:S01]  /*10580*/  LEA.HI R7, R7, R4, RZ, 0x3 ;  /* 0x0000000407077211 */ /* 0x000fe200078f18ff */
[----:B------:R-:W-:Y:S01]  /*10590*/  IMAD.U32 R55, R39, 0x10000, RZ ;  /* 0x0001000027377824 */ /* 0x000fe200078e00ff */
[----:B------:R-:W-:-:S02]  /*105a0*/  LOP3.LUT R4, R168, 0x38, R5, 0xf8, !PT ;  /* 0x00000038a8047812 */ /* 0x000fc400078ef805 */
[----:B------:R-:W-:Y:S02]  /*105b0*/  SHF.L.U32 R7, R7, 0xa, RZ ;  /* 0x0000000a07077819 */ /* 0x000fe400000006ff */
[----:B------:R-:W-:Y:S02]  /*105c0*/  LOP3.LUT R5, R4, R59, RZ, 0x3c, !PT ;  /* 0x0000003b04057212 */ /* 0x000fe400078e3cff */
[----:B------:R-:W-:Y:S02]  /*105d0*/  LOP3.LUT R7, R7, 0x7fffe000, RZ, 0xc0, !PT ;  /* 0x7fffe00007077812 */ /* 0x000fe400078ec0ff */
[----:B------:R-:W-:Y:S02]  /*105e0*/  LOP3.LUT R32, R32, 0xffff0000, RZ, 0xc0, !PT ;  /* 0xffff000020207812 */ /* 0x000fe400078ec0ff */
[----:B------:R-:W-:Y:S02]  /*105f0*/  IADD3 R9, R5, R7, R180 ;  /* 0x0000000705097210 */ /* 0x000fe40007ffe0b4 */
[----:B------:R-:W-:-:S02]  /*10600*/  LOP3.LUT R57, R40, 0xffff0000, RZ, 0xc0, !PT ;  /* 0xffff000028397812 */ /* 0x000fc400078ec0ff */
[----:B------:R-:W-:Y:S01]  /*10610*/  LOP3.LUT R33, R33, 0xffff0000, RZ, 0xc0, !PT ;  /* 0xffff000021217812 */ /* 0x000fe200078ec0ff */
[----:B------:R-:W-:-:S05]  /*10620*/  IMAD R42, R9, 0x2, R2 ;  /* 0x00000002092a7824 */ /* 0x000fca00078e0202 */
[----:B------:R-:W0:Y:S02]  /*10630*/  LDS.128 R8, [R42+0xc400] ;  /* 0x00c400002a087984 */ /* 0x000e240000000c00 */
[C---:B0-----:R-:W-:Y:S01]  /*10640*/  IMAD.U32 R47, R8.reuse, 0x10000, RZ ;  /* 0x00010000082f7824 */ /* 0x041fe200078e00ff */
[----:B------:R-:W-:Y:S01]  /*10650*/  LOP3.LUT R8, R8, 0xffff0000, RZ, 0xc0, !PT ;  /* 0xffff000008087812 */ /* 0x000fe200078ec0ff */
[C---:B------:R-:W-:Y:S01]  /*10660*/  IMAD.U32 R48, R9.reuse, 0x10000, RZ ;  /* 0x0001000009307824 */ /* 0x040fe200078e00ff */
[----:B------:R-:W-:Y:S01]  /*10670*/  LOP3.LUT R9, R9, 0xffff0000, RZ, 0xc0, !PT ;  /* 0xffff000009097812 */ /* 0x000fe200078ec0ff */
[-C--:B------:R-:W-:Y:S01]  /*10680*/  FMUL.FTZ R52, R53, R47.reuse ;  /* 0x0000002f35347220 */ /* 0x080fe20000410000 */
[----:B------:R-:W-:Y:S01]  /*10690*/  FMUL.FTZ R54, R51, R47 ;  /* 0x0000002f33367220 */ /* 0x000fe20000410000 */
[----:B------:R-:W-:Y:S01]  /*106a0*/  FMUL.FTZ R47, R60, R48 ;  /* 0x000000303c2f7220 */ /* 0x000fe20000410000 */
[----:B------:R-:W-:Y:S01]  /*106b0*/  FMUL.FTZ R37, R58, R8 ;  /* 0x000000083a257220 */ /* 0x000fe20000410000 */
[C---:B------:R-:W-:Y:S01]  /*106c0*/  IMAD.U32 R49, R10.reuse, 0x10000, RZ ;  /* 0x000100000a317824 */ /* 0x040fe200078e00ff */
[----:B------:R-:W-:Y:S01]  /*106d0*/  LOP3.LUT R10, R10, 0xffff0000, RZ, 0xc0, !PT ;  /* 0xffff00000a0a7812 */ /* 0x000fe200078ec0ff */
[C---:B------:R-:W-:Y:S01]  /*106e0*/  IMAD.U32 R50, R11.reuse, 0x10000, RZ ;  /* 0x000100000b327824 */ /* 0x040fe200078e00ff */
[----:B------:R-:W-:Y:S01]  /*106f0*/  LOP3.LUT R11, R11, 0xffff0000, RZ, 0xc0, !PT ;  /* 0xffff00000b0b7812 */ /* 0x000fe200078ec0ff */
[----:B--2---:R-:W0:Y:S02]  /*10700*/  LDS.128 R4, [R61] ;  /* 0x000000003d047984 */ /* 0x004e240000000c00 */
[C---:B0-----:R-:W-:Y:S01]  /*10710*/  IMAD.U32 R43, R4.reuse, 0x10000, RZ ;  /* 0x00010000042b7824 */ /* 0x041fe200078e00ff */
[----:B------:R-:W-:Y:S01]  /*10720*/  LOP3.LUT R4, R4, 0xffff0000, RZ, 0xc0, !PT ;  /* 0xffff000004047812 */ /* 0x000fe200078ec0ff */
[C---:B------:R-:W-:Y:S01]  /*10730*/  IMAD.U32 R44, R5.reuse, 0x10000, RZ ;  /* 0x00010000052c7824 */ /* 0x040fe200078e00ff */
[----:B------:R-:W-:Y:S01]  /*10740*/  LOP3.LUT R5, R5, 0xffff0000, RZ, 0xc0, !PT ;  /* 0xffff000005057812 */ /* 0x000fe200078ec0ff */
[-C--:B------:R-:W-:Y:S01]  /*10750*/  FFMA.FTZ R52, R51, R43.reuse, -R52 ;  /* 0x0000002b33347223 */ /* 0x080fe20000010834 */
[----:B------:R-:W-:Y:S01]  /*10760*/  FMUL.FTZ R51, R56, R48 ;  /* 0x0000003038337220 */ /* 0x000fe20000410000 */
[----:B------:R-:W-:Y:S01]  /*10770*/  FFMA.FTZ R54, R53, R43, R54 ;  /* 0x0000002b35367223 */ /* 0x000fe20000010036 */
[----:B------:R-:W-:Y:S01]  /*10780*/  FMUL.FTZ R43, R32, R8 ;  /* 0x00000008202b7220 */ /* 0x000fe20000410000 */
[----:B------:R-:W-:-:S02]  /*10790*/  IMAD.U32 R53, R34, 0x10000, RZ ;  /* 0x0001000022357824 */ /* 0x000fc400078e00ff */
[-C--:B------:R-:W-:Y:S01]  /*107a0*/  FFMA.FTZ R47, R56, R44.reuse, -R47 ;  /* 0x0000002c382f7223 */ /* 0x080fe2000001082f */
[----:B------:R-:W-:Y:S01]  /*107b0*/  FFMA.FTZ R51, R60, R44, R51 ;  /* 0x0000002c3c337223 */ /* 0x000fe20000010033 */
[----:B------:R-:W-:Y:S01]  /*107c0*/  LOP3.LUT R34, R34, 0xffff0000, RZ, 0xc0, !PT ;  /* 0xffff000022227812 */ /* 0x000fe200078ec0ff */
[-C--:B------:R-:W-:Y:S01]  /*107d0*/  FFMA.FTZ R37, R32, R4.reuse, -R37 ;  /* 0x0000000420257223 */ /* 0x080fe20000010825 */
[----:B------:R-:W-:Y:S01]  /*107e0*/  LOP3.LUT R44, R39, 0xffff0000, RZ, 0xc0, !PT ;  /* 0xffff0000272c7812 */ /* 0x000fe200078ec0ff */
[----:B------:R-:W-:Y:S01]  /*107f0*/  FFMA.FTZ R43, R58, R4, R43 ;  /* 0x000000043a2b7223 */ /* 0x000fe2000001002b */
[----:B------:R-:W-:Y:S02]  /*10800*/  IMAD.U32 R45, R6, 0x10000, RZ ;  /* 0x00010000062d7824 */ /* 0x000fe400078e00ff */
[-C--:B------:R-:W-:Y:S01]  /*10810*/  FMUL.FTZ R4, R55, R49.reuse ;  /* 0x0000003137047220 */ /* 0x080fe20000410000 */
[----:B------:R-:W-:Y:S01]  /*10820*/  FMUL.FTZ R32, R53, R49 ;  /* 0x0000003135207220 */ /* 0x000fe20000410000 */
[----:B------:R-:W-:-:S02]  /*10830*/  IMAD.U32 R48, R40, 0x10000, RZ ;  /* 0x0001000028307824 */ /* 0x000fc400078e00ff */
[-C--:B------:R-:W-:Y:S01]  /*10840*/  FMUL.FTZ R39, R44, R10.reuse ;  /* 0x0000000a2c277220 */ /* 0x080fe20000410000 */
[----:B------:R-:W-:Y:S01]  /*10850*/  FMUL.FTZ R49, R34, R10 ;  /* 0x0000000a22317220 */ /* 0x000fe20000410000 */
[-C--:B------:R-:W-:Y:S01]  /*10860*/  FFMA.FTZ R8, R53, R45.reuse, -R4 ;  /* 0x0000002d35087223 */ /* 0x080fe20000010804 */
[----:B------:R-:W-:Y:S01]  /*10870*/  FFMA.FTZ R10, R55, R45, R32 ;  /* 0x0000002d370a7223 */ /* 0x000fe20000010020 */
[----:B------:R-:W-:Y:S01]  /*10880*/  LOP3.LUT R6, R6, 0xffff0000, RZ, 0xc0, !PT ;  /* 0xffff000006067812 */ /* 0x000fe200078ec0ff */
[----:B------:R-:W-:Y:S02]  /*10890*/  IMAD.U32 R46, R7, 0x10000, RZ ;  /* 0x00010000072e7824 */ /* 0x000fe400078e00ff */
[----:B------:R-:W-:Y:S01]  /*108a0*/  FMUL.FTZ R45, R48, R50 ;  /* 0x00000032302d7220 */ /* 0x000fe20000410000 */
[C---:B------:R-:W-:Y:S01]  /*108b0*/  IMAD.U32 R4, R35.reuse, 0x10000, RZ ;  /* 0x0001000023047824 */ /* 0x040fe200078e00ff */
[----:B------:R-:W-:Y:S01]  /*108c0*/  LOP3.LUT R55, R38, 0xffff0000, RZ, 0xc0, !PT ;  /* 0xffff000026377812 */ /* 0x000fe200078ec0ff */
[----:B------:R-:W-:Y:S01]  /*108d0*/  FFMA.FTZ R39, R34, R6, -R39 ;  /* 0x0000000622277223 */ /* 0x000fe20000010827 */
[----:B------:R-:W-:Y:S01]  /*108e0*/  LOP3.LUT R35, R35, 0xffff0000, RZ, 0xc0, !PT ;  /* 0xffff000023237812 */ /* 0x000fe200078ec0ff */
[C---:B------:R-:W-:Y:S01]  /*108f0*/  FMUL.FTZ R53, R4.reuse, R50 ;  /* 0x0000003204357220 */ /* 0x040fe20000410000 */
[----:B------:R-:W-:Y:S01]  /*10900*/  LOP3.LUT R7, R7, 0xffff0000, RZ, 0xc0, !PT ;  /* 0xffff000007077812 */ /* 0x000fe200078ec0ff */
[----:B------:R-:W-:Y:S01]  /*10910*/  FFMA.FTZ R45, R4, R46, -R45 ;  /* 0x0000002e042d7223 */ /* 0x000fe2000001082d */
        /* <DEDUP_REMOVED lines=20> */
.L_x_617:
[----:B------:R-:W-:Y:S05]  /*10a60*/  BSYNC B1 ;  /* 0x0000000000017941 */ /* 0x000fea0003800000 */
.L_x_616:
[----:B------:R-:W-:Y:S04]  /*10a70*/  BSSY B1, `(.L_x_618) ;  /* 0x0000059000017945 */ /* 0x000fe80003800000 */
[----:B------:R-:W-:Y:S05]  /*10a80*/  @P1 BRA `(.L_x_619) ;  /* 0x00000004005c1947 */ /* 0x000fea0003800000 */
[----:B------:R-:W2:Y:S01]  /*10a90*/  LDL R50, [R1+0x48] ;  /* 0x0000480001327983 */ /* 0x000ea20000100800 */
[----:B0-----:R-:W-:Y:S01]  /*10aa0*/  LEA.HI R4, R41, R163, RZ, 0x1d ;  /* 0x000000a329047211 */ /* 0x001fe200078fe8ff */
[C---:B------:R-:W-:Y:S01]  /*10ab0*/  IMAD.U32 R45, R28.reuse, 0x10000, RZ ;  /* 0x000100001c2d7824 */ /* 0x040fe200078e00ff */
[----:B------:R-:W-:Y:S01]  /*10ac0*/  LOP3.LUT R46, R28, 0xffff0000, RZ, 0xc0, !PT ;  /* 0xffff00001c2e7812 */ /* 0x000fe200078ec0ff */
[----:B------:R-:W-:Y:S01]  /*10ad0*/  IMAD.U32 R43, R24, 0x10000, RZ ;  /* 0x00010000182b7824 */ /* 0x000fe200078e00ff */
[----:B------:R-:W-:Y:S01]  /*10ae0*/  SHF.R.S32.HI R7, RZ, 0x1f, R4 ;  /* 0x0000001fff077819 */ /* 0x000fe20000011404 */
[----:B------:R-:W-:Y:S01]  /*10af0*/  IMAD.SHL.U32 R5, R4, 0x8, RZ ;  /* 0x0000000804057824 */ /* 0x000fe200078e00ff */
[----:B------:R-:W-:Y:S01]  /*10b00*/  LOP3.LUT R24, R24, 0xffff0000, RZ, 0xc0, !PT ;  /* 0xffff000018187812 */ /* 0x000fe200078ec0ff */
[----:B------:R-:W-:Y:S01]  /*10b10*/  IMAD.U32 R53, R30, 0x10000, RZ ;  /* 0x000100001e357824 */ /* 0x000fe200078e00ff */
[----:B------:R-:W-:Y:S01]  /*10b20*/  LEA.HI R7, R7, R4, RZ, 0x3 ;  /* 0x0000000407077211 */ /* 0x000fe200078f18ff */
[----:B------:R-:W-:Y:S01]  /*10b30*/  IMAD.U32 R47, R26, 0x10000, RZ ;  /* 0x000100001a2f7824 */ /* 0x000fe200078e00ff */
[----:B------:R-:W-:Y:S01]  /*10b40*/  LOP3.LUT R4, R168, 0x38, R5, 0xf8, !PT ;  /* 0x00000038a8047812 */ /* 0x000fe200078ef805 */
[----:B------:R-:W-:Y:S01]  /*10b50*/  IMAD.U32 R48, R29, 0x10000, RZ ;  /* 0x000100001d307824 */ /* 0x000fe200078e00ff */
[----:B------:R-:W-:Y:S01]  /*10b60*/  LOP3.LUT R26, R26, 0xffff0000, RZ, 0xc0, !PT ;  /* 0xffff00001a1a7812 */ /* 0x000fe200078ec0ff */
[----:B------:R-:W-:Y:S01]  /*10b70*/  IMAD.SHL.U32 R7, R7, 0x400, RZ ;  /* 0x0000040007077824 */ /* 0x000fe200078e00ff */
[----:B------:R-:W-:Y:S01]  /*10b80*/  LOP3.LUT R5, R4, R59, RZ, 0x3c, !PT ;  /* 0x0000003b04057212 */ /* 0x000fe200078e3cff */
[----:B------:R-:W-:Y:S01]  /*10b90*/  IMAD.U32 R55, R31, 0x10000, RZ ;  /* 0x000100001f377824 */ /* 0x000fe200078e00ff */
[----:B------:R-:W-:Y:S01]  /*10ba0*/  LOP3.LUT R30, R30, 0xffff0000, RZ, 0xc0, !PT ;  /* 0xffff00001e1e7812 */ /* 0x000fe200078ec0ff */
[----:B------:R-:W-:Y:S01]  /*10bb0*/  IMAD.U32 R28, R25, 0x10000, RZ ;  /* 0x00010000191c7824 */ /* 0x000fe200078e00ff */
[----:B------:R-:W-:-:S02]  /*10bc0*/  LOP3.LUT R7, R7, 0x7fffe000, RZ, 0xc0, !PT ;  /* 0x7fffe00007077812 */ /* 0x000fc400078ec0ff */
[----:B------:R-:W-:Y:S02]  /*10bd0*/  SHF.L.U32 R51, R27, 0x10, RZ ;  /* 0x000000101b337819 */ /* 0x000fe400000006ff */
[----:B------:R-:W-:Y:S02]  /*10be0*/  IADD3 R9, R5, R7, R180 ;  /* 0x0000000705097210 */ /* 0x000fe40007ffe0b4 */
[----:B------:R-:W-:Y:S02]  /*10bf0*/  LOP3.LUT R29, R29, 0xffff0000, RZ, 0xc0, !PT ;  /* 0xffff00001d1d7812 */ /* 0x000fe400078ec0ff */
[----:B------:R-:W-:Y:S01]  /*10c00*/  LOP3.LUT R31, R31, 0xffff0000, RZ, 0xc0, !PT ;  /* 0xffff00001f1f7812 */ /* 0x000fe200078ec0ff */
[----:B------:R-:W-:Y:S01]  /*10c10*/  IMAD R32, R9, 0x2, R2 ;  /* 0x0000000209207824 */ /* 0x000fe200078e0202 */
[----:B------:R-:W-:Y:S02]  /*10c20*/  LOP3.LUT R25, R25, 0xffff0000, RZ, 0xc0, !PT ;  /* 0xffff000019197812 */ /* 0x000fe400078ec0ff */
[----:B------:R-:W-:-:S02]  /*10c30*/  LOP3.LUT R27, R27, 0xffff0000, RZ, 0xc0, !PT ;  /* 0xffff00001b1b7812 */ /* 0x000fc400078ec0ff */
[----:B------:R-:W0:Y:S02]  /*10c40*/  LDS.128 R8, [R32+0xc400] ;  /* 0x00c4000020087984 */ /* 0x000e240000000c00 */
[C---:B0-----:R-:W-:Y:S01]  /*10c50*/  IMAD.U32 R38, R8.reuse, 0x10000, RZ ;  /* 0x0001000008267824 */ /* 0x041fe200078e00ff */
[----:B------:R-:W-:Y:S01]  /*10c60*/  LOP3.LUT R8, R8, 0xffff0000, RZ, 0xc0, !PT ;  /* 0xffff000008087812 */ /* 0x000fe200078ec0ff */
[C---:B------:R-:W-:Y:S01]  /*10c70*/  IMAD.U32 R40, R10.reuse, 0x10000, RZ ;  /* 0x000100000a287824 */ /* 0x040fe200078e00ff */
[----:B------:R-:W-:Y:S01]  /*10c80*/  LOP3.LUT R10, R10, 0xffff0000, RZ, 0xc0, !PT ;  /* 0xffff00000a0a7812 */ /* 0x000fe200078ec0ff */
[-C--:B------:R-:W-:Y:S01]  /*10c90*/  FMUL.FTZ R44, R45, R38.reuse ;  /* 0x000000262d2c7220 */ /* 0x080fe20000410000 */
[----:B------:R-:W-:Y:S01]  /*10ca0*/  FMUL.FTZ R38, R43, R38 ;  /* 0x000000262b267220 */ /* 0x000fe20000410000 */
[C---:B------:R-:W-:Y:S01]  /*10cb0*/  IMAD.U32 R39, R9.reuse, 0x10000, RZ ;  /* 0x0001000009277824 */ /* 0x040fe200078e00ff */
[----:B------:R-:W-:Y:S01]  /*10cc0*/  LOP3.LUT R9, R9, 0xffff0000, RZ, 0xc0, !PT ;  /* 0xffff000009097812 */ /* 0x000fe200078ec0ff */
[C---:B------:R-:W-:Y:S01]  /*10cd0*/  IMAD.U32 R42, R11.reuse, 0x10000, RZ ;  /* 0x000100000b2a7824 */ /* 0x040fe200078e00ff */
[----:B------:R-:W-:Y:S01]  /*10ce0*/  LOP3.LUT R11, R11, 0xffff0000, RZ, 0xc0, !PT ;  /* 0xffff00000b0b7812 */ /* 0x000fe200078ec0ff */
[----:B------:R-:W-:Y:S01]  /*10cf0*/  FMUL.FTZ R49, R26, R10 ;  /* 0x0000000a1a317220 */ /* 0x000fe20000410000 */
[----:B--2---:R-:W0:Y:S02]  /*10d00*/  LDS.128 R4, [R50] ;  /* 0x0000000032047984 */ /* 0x004e240000000c00 */
[C---:B0-----:R-:W-:Y:S01]  /*10d10*/  IMAD.U32 R33, R4.reuse, 0x10000, RZ ;  /* 0x0001000004217824 */ /* 0x041fe200078e00ff */
[----:B------:R-:W-:Y:S01]  /*10d20*/  LOP3.LUT R4, R4, 0xffff0000, RZ, 0xc0, !PT ;  /* 0xffff000004047812 */ /* 0x000fe200078ec0ff */
[C---:B------:R-:W-:Y:S01]  /*10d30*/  IMAD.U32 R35, R6.reuse, 0x10000, RZ ;  /* 0x0001000006237824 */ /* 0x040fe200078e00ff */
[----:B------:R-:W-:Y:S01]  /*10d40*/  LOP3.LUT R6, R6, 0xffff0000, RZ, 0xc0, !PT ;  /* 0xffff000006067812 */ /* 0x000fe200078ec0ff */
[-C--:B------:R-:W-:Y:S01]  /*10d50*/  FFMA.FTZ R44, R43, R33.reuse, -R44 ;  /* 0x000000212b2c7223 */ /* 0x080fe2000001082c */
[----:B------:R-:W-:Y:S01]  /*10d60*/  FFMA.FTZ R38, R45, R33, R38 ;  /* 0x000000212d267223 */ /* 0x000fe20000010026 */
[-C--:B------:R-:W-:Y:S01]  /*10d70*/  FMUL.FTZ R43, R46, R8.reuse ;  /* 0x000000082e2b7220 */ /* 0x080fe20000410000 */
[C---:B------:R-:W-:Y:S01]  /*10d80*/  FMUL.FTZ R33, R24.reuse, R8 ;  /* 0x0000000818217220 */ /* 0x040fe20000410000 */
[----:B------:R-:W-:Y:S01]  /*10d90*/  IMAD.U32 R34, R5, 0x10000, RZ ;  /* 0x0001000005227824 */ /* 0x000fe200078e00ff */
[----:B------:R-:W-:Y:S01]  /*10da0*/  SHF.L.U32 R37, R7, 0x10, RZ ;  /* 0x0000001007257819 */ /* 0x000fe200000006ff */
[-C--:B------:R-:W-:Y:S01]  /*10db0*/  FFMA.FTZ R43, R24, R4.reuse, -R43 ;  /* 0x00000004182b7223 */ /* 0x080fe2000001082b */
[----:B------:R-:W-:Y:S01]  /*10dc0*/  FFMA.FTZ R33, R46, R4, R33 ;  /* 0x000000042e217223 */ /* 0x000fe20000010021 */
[-C--:B------:R-:W-:Y:S01]  /*10dd0*/  FMUL.FTZ R4, R53, R40.reuse ;  /* 0x0000002835047220 */ /* 0x080fe20000410000 */
[-C--:B------:R-:W-:Y:S01]  /*10de0*/  FMUL.FTZ R45, R48, R39.reuse ;  /* 0x00000027302d7220 */ /* 0x080fe20000410000 */
[C---:B------:R-:W-:Y:S01]  /*10df0*/  FMUL.FTZ R40, R47.reuse, R40 ;  /* 0x000000282f287220 */ /* 0x040fe20000410000 */
[----:B------:R-:W-:Y:S01]  /*10e00*/  FMUL.FTZ R39, R28, R39 ;  /* 0x000000271c277220 */ /* 0x000fe20000410000 */
[----:B------:R-:W-:Y:S01]  /*10e10*/  FFMA.FTZ R8, R47, R35, -R4 ;  /* 0x000000232f087223 */ /* 0x000fe20000010804 */
[----:B------:R-:W-:Y:S01]  /*10e20*/  FMUL.FTZ R4, R55, R42 ;  /* 0x0000002a37047220 */ /* 0x000fe20000410000 */
[----:B------:R-:W-:Y:S01]  /*10e30*/  FMUL.FTZ R47, R30, R10 ;  /* 0x0000000a1e2f7220 */ /* 0x000fe20000410000 */
[----:B------:R-:W-:Y:S01]  /*10e40*/  FFMA.FTZ R45, R28, R34, -R45 ;  /* 0x000000221c2d7223 */ /* 0x000fe2000001082d */
[----:B------:R-:W-:Y:S01]  /*10e50*/  LOP3.LUT R5, R5, 0xffff0000, RZ, 0xc0, !PT ;  /* 0xffff000005057812 */ /* 0x000fe200078ec0ff */
[----:B------:R-:W-:Y:S01]  /*10e60*/  FFMA.FTZ R49, R30, R6, R49 ;  /* 0x000000061e317223 */ /* 0x000fe20000010031 */
[----:B------:R-:W-:Y:S01]  /*10e70*/  LOP3.LUT R7, R7, 0xffff0000, RZ, 0xc0, !PT ;  /* 0xffff000007077812 */ /* 0x000fe200078ec0ff */
[----:B------:R-:W-:Y:S01]  /*10e80*/  FFMA.FTZ R28, R51, R37, -R4 ;  /* 0x00000025331c7223 */ /* 0x000fe20000010804 */
[----:B------:R-:W-:Y:S01]  /*10e90*/  FFMA.FTZ R39, R48, R34, R39 ;  /* 0x0000002230277223 */ /* 0x000fe20000010027 */
[----:B------:R-:W-:Y:S01]  /*10ea0*/  FFMA.FTZ R47, R26, R6, -R47 ;  /* 0x000000061a2f7223 */ /* 0x000fe2000001082f */
[----:B------:R-:W-:Y:S01]  /*10eb0*/  FMUL.FTZ R4, R29, R9 ;  /* 0x000000091d047220 */ /* 0x000fe20000410000 */
        /* <DEDUP_REMOVED lines=20> */
.L_x_619:
[----:B------:R-:W-:Y:S05]  /*11000*/  BSYNC B1 ;  /* 0x0000000000017941 */ /* 0x000fea0003800000 */
.L_x_618:
[----:B------:R-:W-:Y:S05]  /*11010*/  @P2 BRA `(.L_x_594) ;  /* 0x00000004005c2947 */ /* 0x000fea0003800000 */
[----:B------:R-:W2:Y:S01]  /*11020*/  LDL R43, [R1+0x44] ;  /* 0x00004400012b7983 */ /* 0x000ea20000100800 */
[----:B------:R-:W-:Y:S01]  /*11030*/  LEA.HI R41, R41, R164, RZ, 0x1d ;  /* 0x000000a429297211 */ /* 0x000fe200078fe8ff */
[C---:B------:R-:W-:Y:S01]  /*11040*/  IMAD.U32 R35, R13.reuse, 0x10000, RZ ;  /* 0x000100000d237824 */ /* 0x040fe200078e00ff */
[----:B------:R-:W-:Y:S01]  /*11050*/  LOP3.LUT R44, R13, 0xffff0000, RZ, 0xc0, !PT ;  /* 0xffff00000d2c7812 */ /* 0x000fe200078ec0ff */
[----:B------:R-:W-:Y:S01]  /*11060*/  IMAD.U32 R33, R21, 0x10000, RZ ;  /* 0x0001000015217824 */ /* 0x000fe200078e00ff */
[----:B01----:R-:W-:Y:S01]  /*11070*/  SHF.R.S32.HI R4, RZ, 0x1f, R41 ;  /* 0x0000001fff047819 */ /* 0x003fe20000011429 */
[----:B------:R-:W-:Y:S01]  /*11080*/  IMAD.SHL.U32 R5, R41, 0x8, RZ ;  /* 0x0000000829057824 */ /* 0x000fe200078e00ff */
[----:B------:R-:W-:Y:S01]  /*11090*/  LOP3.LUT R40, R21, 0xffff0000, RZ, 0xc0, !PT ;  /* 0xffff000015287812 */ /* 0x000fe200078ec0ff */
[----:B------:R-:W-:Y:S01]  /*110a0*/  IMAD.U32 R46, R12, 0x10000, RZ ;  /* 0x000100000c2e7824 */ /* 0x000fe200078e00ff */
[----:B------:R-:W-:Y:S01]  /*110b0*/  LEA.HI R41, R4, R41, RZ, 0x3 ;  /* 0x0000002904297211 */ /* 0x000fe200078f18ff */
[----:B------:R-:W-:Y:S01]  /*110c0*/  IMAD.U32 R42, R20, 0x10000, RZ ;  /* 0x00010000142a7824 */ /* 0x000fe200078e00ff */
[----:B------:R-:W-:-:S02]  /*110d0*/  LOP3.LUT R4, R168, 0x38, R5, 0xf8, !PT ;  /* 0x00000038a8047812 */ /* 0x000fc400078ef805 */
[----:B------:R-:W-:Y:S01]  /*110e0*/  LOP3.LUT R37, R12, 0xffff0000, RZ, 0xc0, !PT ;  /* 0xffff00000c257812 */ /* 0x000fe200078ec0ff */
[----:B------:R-:W-:Y:S01]  /*110f0*/  IMAD.SHL.U32 R41, R41, 0x400, RZ ;  /* 0x0000040029297824 */ /* 0x000fe200078e00ff */
[----:B------:R-:W-:Y:S02]  /*11100*/  LOP3.LUT R5, R4, R59, RZ, 0x3c, !PT ;  /* 0x0000003b04057212 */ /* 0x000fe400078e3cff */
[----:B------:R-:W-:Y:S02]  /*11110*/  LOP3.LUT R39, R0, 0xffff0000, RZ, 0xc0, !PT ;  /* 0xffff000000277812 */ /* 0x000fe400078ec0ff */
        /* <DEDUP_REMOVED lines=8> */
[-C--:B------:R-:W-:Y:S01]  /*111a0*/  FMUL.FTZ R34, R35, R29.reuse ;  /* 0x0000001d23227220 */ /* 0x080fe20000410000 */
[----:B------:R-:W-:Y:S01]  /*111b0*/  FMUL.FTZ R38, R33, R29 ;  /* 0x0000001d21267220 */ /* 0x000fe20000410000 */
[----:B------:R-:W-:Y:S01]  /*111c0*/  FMUL.FTZ R29, R42, R30 ;  /* 0x0000001e2a1d7220 */ /* 0x000fe20000410000 */
[-C--:B------:R-:W-:Y:S01]  /*111d0*/  FMUL.FTZ R13, R44, R8.reuse ;  /* 0x000000082c0d7220 */ /* 0x080fe20000410000 */
[----:B------:R-:W-:Y:S01]  /*111e0*/  FMUL.FTZ R21, R40, R8 ;  /* 0x0000000828157220 */ /* 0x000fe20000410000 */
[----:B------:R-:W-:Y:S01]  /*111f0*/  LOP3.LUT R10, R10, 0xffff0000, RZ, 0xc0, !PT ;  /* 0xffff00000a0a7812 */ /* 0x000fe200078ec0ff */
[----:B------:R-:W-:Y:S01]  /*11200*/  IMAD.U32 R32, R11, 0x10000, RZ ;  /* 0x000100000b207824 */ /* 0x000fe200078e00ff */
[----:B------:R-:W-:-:S02]  /*11210*/  LOP3.LUT R9, R9, 0xffff0000, RZ, 0xc0, !PT ;  /* 0xffff000009097812 */ /* 0x000fc400078ec0ff */
[----:B------:R-:W-:Y:S01]  /*11220*/  LOP3.LUT R11, R11, 0xffff0000, RZ, 0xc0, !PT ;  /* 0xffff00000b0b7812 */ /* 0x000fe200078ec0ff */
[----:B--2---:R-:W0:Y:S02]  /*11230*/  LDS.128 R4, [R43] ;  /* 0x000000002b047984 */ /* 0x004e240000000c00 */
[C---:B0-----:R-:W-:Y:S01]  /*11240*/  IMAD.U32 R25, R4.reuse, 0x10000, RZ ;  /* 0x0001000004197824 */ /* 0x041fe200078e00ff */
[----:B------:R-:W-:Y:S01]  /*11250*/  LOP3.LUT R4, R4, 0xffff0000, RZ, 0xc0, !PT ;  /* 0xffff000004047812 */ /* 0x000fe200078ec0ff */
[C---:B------:R-:W-:Y:S01]  /*11260*/  IMAD.U32 R26, R5.reuse, 0x10000, RZ ;  /* 0x00010000051a7824 */ /* 0x040fe200078e00ff */
[----:B------:R-:W-:Y:S01]  /*11270*/  LOP3.LUT R5, R5, 0xffff0000, RZ, 0xc0, !PT ;  /* 0xffff000005057812 */ /* 0x000fe200078ec0ff */
[-C--:B------:R-:W-:Y:S01]  /*11280*/  FFMA.FTZ R34, R33, R25.reuse, -R34 ;  /* 0x0000001921227223 */ /* 0x080fe20000010822 */
[----:B------:R-:W-:Y:S01]  /*11290*/  FFMA.FTZ R38, R35, R25, R38 ;  /* 0x0000001923267223 */ /* 0x000fe20000010026 */
[----:B------:R-:W-:Y:S01]  /*112a0*/  FMUL.FTZ R25, R46, R30 ;  /* 0x0000001e2e197220 */ /* 0x000fe20000410000 */
[----:B------:R-:W-:-:S02]  /*112b0*/  IMAD.U32 R35, R3, 0x10000, RZ ;  /* 0x0001000003237824 */ /* 0x000fc400078e00ff */
[-C--:B------:R-:W-:Y:S01]  /*112c0*/  FFMA.FTZ R29, R46, R26.reuse, R29 ;  /* 0x0000001a2e1d7223 */ /* 0x080fe2000001001d */
[C---:B------:R-:W-:Y:S02]  /*112d0*/  IMAD.U32 R33, R15.reuse, 0x10000, RZ ;  /* 0x000100000f217824 */ /* 0x040fe400078e00ff */
[----:B------:R-:W-:Y:S01]  /*112e0*/  FFMA.FTZ R25, R42, R26, -R25 ;  /* 0x0000001a2a197223 */ /* 0x000fe20000010819 */
[-C--:B------:R-:W-:Y:S01]  /*112f0*/  FFMA.FTZ R13, R40, R4.reuse, -R13 ;  /* 0x00000004280d7223 */ /* 0x080fe2000001080d */
[----:B------:R-:W-:Y:S01]  /*11300*/  FFMA.FTZ R21, R44, R4, R21 ;  /* 0x000000042c157223 */ /* 0x000fe20000010015 */
[----:B------:R-:W-:Y:S01]  /*11310*/  LOP3.LUT R26, R15, 0xffff0000, RZ, 0xc0, !PT ;  /* 0xffff00000f1a7812 */ /* 0x000fe200078ec0ff */
[----:B------:R-:W-:Y:S01]  /*11320*/  IMAD.U32 R27, R6, 0x10000, RZ ;  /* 0x00010000061b7824 */ /* 0x000fe200078e00ff */
[----:B------:R-:W-:Y:S01]  /*11330*/  LOP3.LUT R30, R3, 0xffff0000, RZ, 0xc0, !PT ;  /* 0xffff0000031e7812 */ /* 0x000fe200078ec0ff */
[-C--:B------:R-:W-:Y:S01]  /*11340*/  FMUL.FTZ R4, R35, R31.reuse ;  /* 0x0000001f23047220 */ /* 0x080fe20000410000 */
[C---:B------:R-:W-:Y:S01]  /*11350*/  FMUL.FTZ R8, R33.reuse, R31 ;  /* 0x0000001f21087220 */ /* 0x040fe20000410000 */
[----:B------:R-:W-:Y:S01]  /*11360*/  IMAD.U32 R40, R0, 0x10000, RZ ;  /* 0x0001000000287824 */ /* 0x000fe200078e00ff */
[----:B------:R-:W-:Y:S01]  /*11370*/  LOP3.LUT R6, R6, 0xffff0000, RZ, 0xc0, !PT ;  /* 0xffff000006067812 */ /* 0x000fe200078ec0ff */
[-C--:B------:R-:W-:Y:S01]  /*11380*/  FFMA.FTZ R3, R33, R27.reuse, -R4 ;  /* 0x0000001b21037223 */ /* 0x080fe20000010804 */
[-C--:B------:R-:W-:Y:S01]  /*11390*/  FMUL.FTZ R15, R30, R10.reuse ;  /* 0x0000000a1e0f7220 */ /* 0x080fe20000410000 */
[----:B------:R-:W-:Y:S01]  /*113a0*/  FMUL.FTZ R31, R26, R10 ;  /* 0x0000000a1a1f7220 */ /* 0x000fe20000410000 */
[----:B------:R-:W-:Y:S01]  /*113b0*/  FFMA.FTZ R8, R35, R27, R8 ;  /* 0x0000001b23087223 */ /* 0x000fe20000010008 */
[----:B------:R-:W-:-:S02]  /*113c0*/  IMAD.U32 R28, R7, 0x10000, RZ ;  /* 0x00010000071c7824 */ /* 0x000fc400078e00ff */
[----:B------:R-:W-:Y:S01]  /*113d0*/  FMUL.FTZ R27, R40, R32 ;  /* 0x00000020281b7220 */ /* 0x000fe20000410000 */
[----:B------:R-:W-:Y:S01]  /*113e0*/  IMAD.U32 R4, R14, 0x10000, RZ ;  /* 0x000100000e047824 */ /* 0x000fe200078e00ff */
[----:B------:R-:W-:Y:S01]  /*113f0*/  LOP3.LUT R33, R20, 0xffff0000, RZ, 0xc0, !PT ;  /* 0xffff000014217812 */ /* 0x000fe200078ec0ff */
[-C--:B------:R-:W-:Y:S01]  /*11400*/  FFMA.FTZ R10, R26, R6.reuse, -R15 ;  /* 0x000000061a0a7223 */ /* 0x080fe2000001080f */
[----:B------:R-:W-:Y:S01]  /*11410*/  LOP3.LUT R35, R14, 0xffff0000, RZ, 0xc0, !PT ;  /* 0xffff00000e237812 */ /* 0x000fe200078ec0ff */
[----:B------:R-:W-:Y:S01]  /*11420*/  FFMA.FTZ R31, R30, R6, R31 ;  /* 0x000000061e1f7223 */ /* 0x000fe2000001001f */
[----:B------:R-:W-:Y:S01]  /*11430*/  LOP3.LUT R7, R7, 0xffff0000, RZ, 0xc0, !PT ;  /* 0xffff000007077812 */ /* 0x000fe200078ec0ff */
[C---:B------:R-:W-:Y:S01]  /*11440*/  FMUL.FTZ R15, R4.reuse, R32 ;  /* 0x00000020040f7220 */ /* 0x040fe20000410000 */
[-C--:B------:R-:W-:Y:S01]  /*11450*/  FFMA.FTZ R27, R4, R28.reuse, -R27 ;  /* 0x0000001c041b7223 */ /* 0x080fe2000001081b */
        /* <DEDUP_REMOVED lines=14> */
[----:B------:R-:W-:Y:S02]  /*11540*/  F2FP.BF16.F32.PACK_AB R8, R21, R38 ;  /* 0x000000261508723e */ /* 0x000fe400000010ff */
[----:B------:R-:W-:Y:S01]  /*11550*/  F2FP.BF16.F32.PACK_AB R9, R12, R29 ;  /* 0x0000001d0c09723e */ /* 0x000fe200000010ff */
[----:B------:R2:W-:Y:S01]  /*11560*/  STS.128 [R43], R4 ;  /* 0x000000042b007388 */ /* 0x0005e20000000c00 */
[----:B------:R-:W-:-:S05]  /*11570*/  F2FP.BF16.F32.PACK_AB R11, R20, R15 ;  /* 0x0000000f140b723e */ /* 0x000fca00000010ff */
[----:B------:R2:W-:Y:S02]  /*11580*/  STS.128 [R24+0xc400], R8 ;  /* 0x00c4000818007388 */ /* 0x0005e40000000c00 */
.L_x_594:
[----:B------:R-:W-:Y:S05]  /*11590*/  BSYNC B0 ;  /* 0x0000000000007941 */ /* 0x000fea0003800000 */
.L_x_575:
[----:B------:R-:W-:Y:S01]  /*115a0*/  @!PT LDS RZ, [RZ] ;  /* 0x00000000fffff984 */ /* 0x000fe20000000800 */
[----:B------:R-:W-:Y:S01]  /*115b0*/  @!PT LDS RZ, [RZ] ;  /* 0x00000000fffff984 */ /* 0x000fe20000000800 */
[----:B------:R-:W-:Y:S01]  /*115c0*/  @!PT LDS RZ, [RZ] ;  /* 0x00000000fffff984 */ /* 0x000fe20000000800 */
[----:B------:R-:W-:Y:S01]  /*115d0*/  @!PT LDS RZ, [RZ] ;  /* 0x00000000fffff984 */ /* 0x000fe20000000800 */
[----:B------:R5:W-:Y:S06]  /*115e0*/  MEMBAR.ALL.CTA ;  /* 0x0000000000007992 */ /* 0x000bec0000008000 */
[----:B-----5:R-:W5:Y:S01]  /*115f0*/  FENCE.VIEW.ASYNC.S ;  /* 0x00000000000073c6 */ /* 0x020f620000000000 */
[----:B------:R-:W-:Y:S05]  /*11600*/  WARPSYNC.ALL ;  /* 0x0000000000007948 */ /* 0x000fea0003800000 */
[----:B-----5:R-:W-:Y:S06]  /*11610*/  BAR.SYNC.DEFER_BLOCKING 0xd, 0x100 ;  /* 0x0344000000007b1d */ /* 0x020fec0000010000 */
.L_x_573:
[----:B01-3--:R-:W-:-:S05]  /*11620*/  IMAD.U32 R0, RZ, RZ, UR58 ;  /* 0x0000003aff007e24 */ /* 0x00bfca000f8e00ff */
[----:B------:R-:W-:-:S13]  /*11630*/  ISETP.NE.AND P0, PT, R0, 0x3, PT ;  /* 0x000000030000780c */ /* 0x000fda0003f05270 */
[----:B------:R-:W-:Y:S05]  /*11640*/  @!P0 BRA `(.L_x_620) ;  /* 0x0000000000048947 */ /* 0x000fea0003800000 */
[----:B------:R-:W-:Y:S01]  /*11650*/  BPT.TRAP 0x1 ;  /* 0x000000040000795c */ /* 0x000fe20000300000 */
.L_x_620:
[----:B------:R-:W-:Y:S01]  /*11660*/  IMAD R0, R174, 0x8, R2 ;  /* 0x00000008ae007824 */ /* 0x000fe200078e0202 */
[----:B--2-4-:R-:W-:-:S04]  /*11670*/  SHF.L.U32 R3, R181, 0x1f, RZ ;  /* 0x0000001fb5037819 */ /* 0x014fc800000006ff */
[----:B------:R0:W1:Y:S01]  /*11680*/  SYNCS.PHASECHK.TRANS64.TRYWAIT P1, [R0+URZ+0x2a830], R3 ;  /* 0x02a83003000075a7 */ /* 0x000062000802017f */
[----:B------:R-:W-:Y:S05]  /*11690*/  @!P0 BRA `(.L_x_621) ;  /* 0x0000000000048947 */ /* 0x000fea0003800000 */
[----:B------:R-:W-:Y:S01]  /*116a0*/  BPT.TRAP 0x1 ;  /* 0x000000040000795c */ /* 0x000fe20000300000 */
.L_x_621:
[----:B------:R-:W-:Y:S01]  /*116b0*/  IMAD.MOV.U32 R87, RZ, RZ, RZ ;  /* 0x000000ffff577224 */ /* 0x000fe200078e00ff */
[----:B-1----:R-:W-:Y:S06]  /*116c0*/  @P1 BRA `(.L_x_622) ;  /* 0x0000000000081947 */ /* 0x002fec0003800000 */
[----:B------:R-:W1:Y:S02]  /*116d0*/  SYNCS.PHASECHK.TRANS64.TRYWAIT P1, [R0+URZ+0x2a830], R3 ;  /* 0x02a83003000075a7 */ /* 0x000e64000802017f */
[----:B-1----:R-:W-:Y:S05]  /*116e0*/  @!P1 BRA `(.L_x_623) ;  /* 0x0000010800849947 */ /* 0x002fea0003800000 */
.L_x_622:
[----:B------:R-:W-:Y:S05]  /*116f0*/  WARPSYNC.ALL ;  /* 0x0000000000007948 */ /* 0x000fea0003800000 */
[----:B01----:R-:W-:Y:S01]  /*11700*/  VIADD R3, R2, 0x18400 ;  /* 0x0001840002037836 */ /* 0x003fe20000000000 */
[----:B------:R-:W-:Y:S01]  /*11710*/  R2UR UR4, R36 ;  /* 0x00000000240472ca */ /* 0x000fe200000e0000 */
[----:B------:R-:W-:Y:S01]  /*11720*/  UMOV UR9, 0x40000040 ;  /* 0x4000004000097882 */ /* 0x000fe20000000000 */
[----:B------:R-:W-:Y:S01]  /*11730*/  MOV R7, 0x40000040 ;  /* 0x4000004000077802 */ /* 0x000fe20000000f00 */
[----:B------:R-:W-:Y:S01]  /*11740*/  WARPGROUP.ARRIVE ;  /* 0x00000000000079c5 */ /* 0x000fe20000000000 */
[----:B------:R-:W-:Y:S01]  /*11750*/  SHF.R.U32.HI R3, RZ, 0x4, R3 ;  /* 0x00000004ff037819 */ /* 0x000fe20000011603 */
[----:B------:R-:W-:Y:S01]  /*11760*/  IMAD.MOV.U32 R9, RZ, RZ, 0x40000040 ;  /* 0x40000040ff097424 */ /* 0x000fe200078e00ff */
[----:B------:R-:W-:Y:S01]  /*11770*/  R2UR UR11, R7 ;  /* 0x00000000070b72ca */ /* 0x000fe200000e0000 */
[----:B------:R-:W-:Y:S01]  /*11780*/  IMAD.U32 R11, RZ, RZ, UR9 ;  /* 0x00000009ff0b7e24 */ /* 0x000fe2000f8e00ff */
[----:B------:R-:W-:Y:S01]  /*11790*/  LOP3.LUT R3, R3, 0x3fff, RZ, 0xc0, !PT ;  /* 0x00003fff03037812 */ /* 0x000fe200078ec0ff */
[----:B------:R-:W-:Y:S01]  /*117a0*/  UMOV UR53, 0x40000040 ;  /* 0x4000004000357882 */ /* 0x000fe20000000000 */
[----:B------:R-:W-:Y:S01]  /*117b0*/  UMOV UR49, 0x40000040 ;  /* 0x4000004000317882 */ /* 0x000fe20000000000 */
[----:B------:R-:W-:Y:S01]  /*117c0*/  UMOV UR45, 0x40000040 ;  /* 0x40000040002d7882 */ /* 0x000fe20000000000 */
[----:B------:R-:W-:Y:S01]  /*117d0*/  LOP3.LUT R4, R3, 0x10000, RZ, 0xfc, !PT ;  /* 0x0001000003047812 */ /* 0x000fe200078efcff */
[----:B------:R-:W-:Y:S01]  /*117e0*/  ULOP3.LUT UR4, UR4, 0x10000, URZ, 0xfc, !UPT ;  /* 0x0001000004047892 */ /* 0x000fe2000f8efc3f */
[----:B------:R-:W-:Y:S01]  /*117f0*/  MOV R7, 0x40000040 ;  /* 0x4000004000077802 */ /* 0x000fe20000000f00 */
[----:B------:R-:W-:Y:S01]  /*11800*/  UMOV UR41, 0x40000040 ;  /* 0x4000004000297882 */ /* 0x000fe20000000000 */
[----:B------:R-:W-:Y:S01]  /*11810*/  UMOV UR37, 0x40000040 ;  /* 0x4000004000257882 */ /* 0x000fe20000000000 */
[----:B------:R-:W-:Y:S01]  /*11820*/  IMAD R6, R174, 0x900, R4 ;  /* 0x00000900ae067824 */ /* 0x000fe200078e0204 */
[----:B------:R-:W-:Y:S01]  /*11830*/  UIADD3 UR5, UR4, 0x2, URZ ;  /* 0x0000000204057890 */ /* 0x000fe2000fffe03f */
[----:B------:R-:W-:Y:S01]  /*11840*/  R2UR UR39, R7 ;  /* 0x00000000072772ca */ /* 0x000fe200000e0000 */
[----:B------:R-:W-:Y:S01]  /*11850*/  UMOV UR8, UR4 ;  /* 0x0000000400087c82 */ /* 0x000fe20008000000 */
[C---:B------:R-:W-:Y:S01]  /*11860*/  VIADD R8, R6.reuse, 0x2 ;  /* 0x0000000206087836 */ /* 0x040fe20000000000 */
[----:B------:R-:W-:Y:S01]  /*11870*/  R2UR UR10, R6 ;  /* 0x00000000060a72ca */ /* 0x000fe200000e0000 */
[----:B------:R-:W-:Y:S01]  /*11880*/  IMAD.U32 R10, RZ, RZ, UR8 ;  /* 0x00000008ff0a7e24 */ /* 0x000fe2000f8e00ff */
[----:B------:R-:W-:-:S02]  /*11890*/  UIADD3 UR52, UR4, 0x406, URZ ;  /* 0x0000040604347890 */ /* 0x000fc4000fffe03f */
[----:B------:R-:W-:Y:S02]  /*118a0*/  UIADD3 UR48, UR4, 0x800, URZ ;  /* 0x0000080004307890 */ /* 0x000fe4000fffe03f */
[----:B------:R0:W-:Y:S01]  /*118b0*/  STL.64 [R1+0x30], R10 ;  /* 0x0000300a01007387 */ /* 0x0001e20000100a00 */
[----:B------:R-:W-:Y:S02]  /*118c0*/  UIADD3 UR44, UR4, 0x802, URZ ;  /* 0x00000802042c7890 */ /* 0x000fe4000fffe03f */
[----:B------:R-:W-:Y:S02]  /*118d0*/  UIADD3 UR40, UR4, 0x804, URZ ;  /* 0x0000080404287890 */ /* 0x000fe4000fffe03f */
[----:B------:R-:W-:Y:S02]  /*118e0*/  UIADD3 UR36, UR4, 0x806, URZ ;  /* 0x0000080604247890 */ /* 0x000fe4000fffe03f */
[----:B------:R-:W-:Y:S01]  /*118f0*/  HGMMA.64x96x16.F32.BF16 R24, gdesc[UR8], RZ, !UPT, gsb0 ;  /* 0x01600000081879f0 */ /* 0x000fe2000c0018ff */
[----:B------:R-:W-:Y:S01]  /*11900*/  R2UR UR10, R8 ;  /* 0x00000000080a72ca */ /* 0x000fe200000e0000 */
[----:B------:R-:W-:Y:S01]  /*11910*/  UMOV UR8, UR5 ;  /* 0x0000000500087c82 */ /* 0x000fe20008000000 */
[----:B------:R-:W-:Y:S01]  /*11920*/  R2UR UR11, R9 ;  /* 0x00000000090b72ca */ /* 0x000fe200000e0000 */
[----:B------:R-:W-:Y:S01]  /*11930*/  UMOV UR9, 0x40000040 ;  /* 0x4000004000097882 */ /* 0x000fe20000000000 */
[----:B------:R-:W-:Y:S01]  /*11940*/  VIADD R8, R6, 0x4 ;  /* 0x0000000406087836 */ /* 0x000fe20000000000 */
[----:B------:R-:W-:Y:S01]  /*11950*/  UIADD3 UR5, UR4, 0x4, URZ ;  /* 0x0000000404057890 */ /* 0x000fe2000fffe03f */
[----:B------:R-:W-:-:S02]  /*11960*/  IMAD.MOV.U32 R9, RZ, RZ, 0x40000040 ;  /* 0x40000040ff097424 */ /* 0x000fc400078e00ff */
[----:B0-----:R-:W-:Y:S02]  /*11970*/  IMAD.U32 R10, RZ, RZ, UR8 ;  /* 0x00000008ff0a7e24 */ /* 0x001fe4000f8e00ff */
[----:B------:R-:W-:-:S05]  /*11980*/  IMAD.U32 R11, RZ, RZ, UR9 ;  /* 0x00000009ff0b7e24 */ /* 0x000fca000f8e00ff */
[----:B------:R0:W-:Y:S01]  /*11990*/  STL.64 [R1+0x28], R10 ;  /* 0x0000280a01007387 */ /* 0x0001e20000100a00 */
[----:B------:R-:W-:Y:S02]  /*119a0*/  WARPGROUP.DEPBAR.LE gsb0, 0x0 ;  /* 0x00008000000079c5 */ /* 0x000fe40000010000 */
[----:B------:R-:W-:-:S06]  /*119b0*/  WARPGROUP.ARRIVE ;  /* 0x00000000000079c5 */ /* 0x000fcc0000000000 */
[----:B------:R-:W-:Y:S01]  /*119c0*/  HGMMA.64x96x16.F32.BF16 R24, gdesc[UR8], R24, gsb0 ;  /* 0x01600000081879f0 */ /* 0x000fe20008001818 */
[----:B------:R-:W-:Y:S01]  /*119d0*/  R2UR UR10, R8 ;  /* 0x00000000080a72ca */ /* 0x000fe200000e0000 */
[----:B------:R-:W-:Y:S01]  /*119e0*/  UMOV UR8, UR5 ;  /* 0x0000000500087c82 */ /* 0x000fe20008000000 */
[----:B------:R-:W-:Y:S01]  /*119f0*/  R2UR UR11, R9 ;  /* 0x00000000090b72ca */ /* 0x000fe200000e0000 */
[----:B------:R-:W-:Y:S01]  /*11a00*/  UMOV UR9, 0x40000040 ;  /* 0x4000004000097882 */ /* 0x000fe20000000000 */
[----:B------:R-:W-:Y:S01]  /*11a10*/  VIADD R8, R6, 0x6 ;  /* 0x0000000606087836 */ /* 0x000fe20000000000 */
[----:B------:R-:W-:Y:S01]  /*11a20*/  MOV R9, 0x40000040 ;  /* 0x4000004000097802 */ /* 0x000fe20000000f00 */
[----:B------:R-:W-:Y:S01]  /*11a30*/  UIADD3 UR5, UR4, 0x6, URZ ;  /* 0x0000000604057890 */ /* 0x000fe2000fffe03f */
        /* <DEDUP_REMOVED lines=11> */
[----:B------:R-:W-:Y:S01]  /*11af0*/  UIADD3 UR5, UR4, 0x400, URZ ;  /* 0x0000040004057890 */ /* 0x000fe2000fffe03f */
[----:B------:R-:W-:Y:S02]  /*11b00*/  IMAD.MOV.U32 R9, RZ, RZ, 0x40000040 ;  /* 0x40000040ff097424 */ /* 0x000fe400078e00ff */
        /* <DEDUP_REMOVED lines=36> */
[----:B------:R-:W-:Y:S02]  /*11d50*/  VIADD R8, R6, 0x306 ;  /* 0x0000030606087836 */ /* 0x000fe40000000000 */
[----:B------:R-:W-:Y:S02]  /*11d60*/  IMAD.MOV.U32 R9, RZ, RZ, 0x40000040 ;  /* 0x40000040ff097424 */ /* 0x000fe400078e00ff */
[----:B0-----:R-:W-:Y:S01]  /*11d70*/  IMAD.U32 R10, RZ, RZ, UR8 ;  /* 0x00000008ff0a7e24 */ /* 0x001fe2000f8e00ff */
[----:B------:R-:W-:Y:S01]  /*11d80*/  R2UR UR54, R8 ;  /* 0x00000000083672ca */ /* 0x000fe200000e0000 */
[----:B------:R-:W-:Y:S01]  /*11d90*/  VIADD R8, R6, 0x600 ;  /* 0x0000060006087836 */ /* 0x000fe20000000000 */
[----:B------:R-:W-:Y:S01]  /*11da0*/  R2UR UR55, R9 ;  /* 0x00000000093772ca */ /* 0x000fe200000e0000 */
[----:B------:R-:W-:-:S02]  /*11db0*/  IMAD.MOV.U32 R9, RZ, RZ, 0x40000040 ;  /* 0x40000040ff097424 */ /* 0x000fc400078e00ff */
[----:B------:R-:W-:Y:S01]  /*11dc0*/  IMAD.U32 R11, RZ, RZ, UR9 ;  /* 0x00000009ff0b7e24 */ /* 0x000fe2000f8e00ff */
[----:B------:R-:W-:Y:S01]  /*11dd0*/  R2UR UR50, R8 ;  /* 0x00000000083272ca */ /* 0x000fe200000e0000 */
[----:B------:R-:W-:Y:S01]  /*11de0*/  VIADD R8, R6, 0x602 ;  /* 0x0000060206087836 */ /* 0x000fe20000000000 */
[----:B------:R-:W-:Y:S01]  /*11df0*/  R2UR UR51, R9 ;  /* 0x00000000093372ca */ /* 0x000fe200000e0000 */
[----:B------:R-:W-:Y:S01]  /*11e00*/  IMAD.MOV.U32 R9, RZ, RZ, 0x40000040 ;  /* 0x40000040ff097424 */ /* 0x000fe200078e00ff */
[----:B------:R0:W-:Y:S02]  /*11e10*/  STL.64 [R1], R10 ;  /* 0x0000000a01007387 */ /* 0x0001e40000100a00 */
[----:B------:R-:W-:Y:S01]  /*11e20*/  R2UR UR46, R8 ;  /* 0x00000000082e72ca */ /* 0x000fe200000e0000 */
[----:B------:R-:W-:Y:S01]  /*11e30*/  VIADD R8, R6, 0x604 ;  /* 0x0000060406087836 */ /* 0x000fe20000000000 */
[----:B------:R-:W-:Y:S01]  /*11e40*/  R2UR UR47, R9 ;  /* 0x00000000092f72ca */ /* 0x000fe200000e0000 */
[----:B------:R-:W-:-:S02]  /*11e50*/  IMAD.MOV.U32 R9, RZ, RZ, 0x40000040 ;  /* 0x40000040ff097424 */ /* 0x000fc400078e00ff */
[----:B------:R-:W-:Y:S01]  /*11e60*/  VIADD R6, R6, 0x606 ;  /* 0x0000060606067836 */ /* 0x000fe20000000000 */
[----:B------:R-:W-:Y:S02]  /*11e70*/  R2UR UR42, R8 ;  /* 0x00000000082a72ca */ /* 0x000fe400000e0000 */
[----:B------:R-:W-:Y:S02]  /*11e80*/  R2UR UR43, R9 ;  /* 0x00000000092b72ca */ /* 0x000fe400000e0000 */
[----:B------:R-:W-:Y:S01]  /*11e90*/  R2UR UR38, R6 ;  /* 0x00000000062672ca */ /* 0x000fe200000e0000 */
        /* <DEDUP_REMOVED lines=19> */
[----:B0-----:R-:W-:Y:S05]  /*11fd0*/  @!P0 BRA `(.L_x_624) ;  /* 0x0000000000048947 */ /* 0x001fea0003800000 */
[----:B------:R-:W-:Y:S01]  /*11fe0*/  BPT.TRAP 0x1 ;  /* 0x000000040000795c */ /* 0x000fe20000300000 */
.L_x_624:
[----:B------:R-:W-:Y:S01]  /*11ff0*/  ULDC UR4, c[0x0][0x9d8] ;  /* 0x0002760000047ab9 */ /* 0x000fe20000000800 */
[----:B------:R-:W-:Y:S01]  /*12000*/  ULDC UR5, c[0x0][0x988] ;  /* 0x0002620000057ab9 */ /* 0x000fe20000000800 */
[----:B------:R-:W-:Y:S01]  /*12010*/  FMUL.FTZ R6, R24, UR4 ;  /* 0x0000000418067c20 */ /* 0x000fe20008410000 */
[----:B------:R-:W-:Y:S01]  /*12020*/  FMUL.FTZ R7, R25, UR4 ;  /* 0x0000000419077c20 */ /* 0x000fe20008410000 */
[----:B------:R-:W-:Y:S01]  /*12030*/  FMUL.FTZ R10, R28, UR4 ;  /* 0x000000041c0a7c20 */ /* 0x000fe20008410000 */
[----:B------:R-:W-:Y:S01]  /*12040*/  FMUL.FTZ R13, R29, UR4 ;  /* 0x000000041d0d7c20 */ /* 0x000fe20008410000 */
[----:B------:R-:W-:Y:S01]  /*12050*/  FMUL.FTZ R14, R39, UR4 ;  /* 0x00000004270e7c20 */ /* 0x000fe20008410000 */
[----:B------:R-:W-:Y:S01]  /*12060*/  IADD3 R39, R215, 0x60, -R199 ;  /* 0x00000060d7277810 */ /* 0x000fe20007ffe8c7 */
[----:B------:R-:W0:Y:S01]  /*12070*/  MUFU.TANH R6, R6 ;  /* 0x0000000600067308 */ /* 0x000e220000002400 */
[----:B------:R-:W-:Y:S01]  /*12080*/  FMUL.FTZ R21, R32, UR4 ;  /* 0x0000000420157c20 */ /* 0x000fe20008410000 */
[----:B------:R-:W-:Y:S01]  /*12090*/  FMUL.FTZ R3, R26, UR4 ;  /* 0x000000041a037c20 */ /* 0x000fe20008410000 */
[----:B------:R-:W-:Y:S01]  /*120a0*/  FMUL.FTZ R20, R33, UR4 ;  /* 0x0000000421147c20 */ /* 0x000fe20008410000 */
[----:B------:R-:W-:-:S02]  /*120b0*/  IMAD R39, R72, -0x60, R39 ;  /* 0xffffffa048277824 */ /* 0x000fc400078e0227 */
[----:B------:R-:W-:Y:S01]  /*120c0*/  FMUL.FTZ R5, R27, UR4 ;  /* 0x000000041b057c20 */ /* 0x000fe20008410000 */
[----:B------:R-:W-:Y:S01]  /*120d0*/  FMUL.FTZ R26, R36, UR4 ;  /* 0x00000004241a7c20 */ /* 0x000fe20008410000 */
[----:B------:R-:W-:Y:S01]  /*120e0*/  FMUL.FTZ R15, R38, UR4 ;  /* 0x00000004260f7c20 */ /* 0x000fe20008410000 */
[----:B------:R-:W1:Y:S01]  /*120f0*/  MUFU.TANH R7, R7 ;  /* 0x0000000700077308 */ /* 0x000e620000002400 */
[C---:B------:R-:W-:Y:S01]  /*12100*/  ISETP.GT.AND P6, PT, R39.reuse, RZ, PT ;  /* 0x000000ff2700720c */ /* 0x040fe20003fc4270 */
[----:B------:R-:W-:Y:S01]  /*12110*/  FMUL.FTZ R38, R50, UR4 ;  /* 0x0000000432267c20 */ /* 0x000fe20008410000 */
[C---:B------:R-:W-:Y:S01]  /*12120*/  ISETP.GT.AND P5, PT, R39.reuse, 0x1, PT ;  /* 0x000000012700780c */ /* 0x040fe20003fa4270 */
[----:B------:R-:W-:Y:S01]  /*12130*/  FMUL.FTZ R9, R30, UR4 ;  /* 0x000000041e097c20 */ /* 0x000fe20008410000 */
[----:B------:R-:W-:Y:S01]  /*12140*/  ISETP.GT.AND P4, PT, R39, 0x8, PT ;  /* 0x000000082700780c */ /* 0x000fe20003f84270 */
[----:B------:R-:W-:Y:S01]  /*12150*/  FMUL.FTZ R24, R37, UR4 ;  /* 0x0000000425187c20 */ /* 0x000fe20008410000 */
[----:B------:R-:W-:Y:S01]  /*12160*/  FMUL.FTZ R27, R41, UR4 ;  /* 0x00000004291b7c20 */ /* 0x000fe20008410000 */
[----:B------:R-:W2:Y:S01]  /*12170*/  MUFU.TANH R10, R10 ;  /* 0x0000000a000a7308 */ /* 0x000ea20000002400 */
[----:B0-----:R-:W-:Y:S01]  /*12180*/  FSEL R50, R6, -INF , P6 ;  /* 0xff80000006327808 */ /* 0x001fe20003000000 */
[----:B------:R-:W-:Y:S01]  /*12190*/  FMUL.FTZ R37, R52, UR4 ;  /* 0x0000000434257c20 */ /* 0x000fe20008410000 */
[----:B------:R-:W-:Y:S01]  /*121a0*/  FMUL.FTZ R8, R31, UR4 ;  /* 0x000000041f087c20 */ /* 0x000fe20008410000 */
[----:B------:R-:W-:Y:S01]  /*121b0*/  ISETP.GT.AND P3, PT, R39, 0x9, PT ;  /* 0x000000092700780c */ /* 0x000fe20003f64270 */
[----:B------:R-:W-:Y:S01]  /*121c0*/  FMUL.FTZ R28, R40, UR4 ;  /* 0x00000004281c7c20 */ /* 0x000fe20008410000 */
[----:B------:R-:W-:Y:S01]  /*121d0*/  FMUL.FTZ R30, R42, UR4 ;  /* 0x000000042a1e7c20 */ /* 0x000fe20008410000 */
[----:B------:R-:W-:Y:S01]  /*121e0*/  FMUL.FTZ R42, R54, UR4 ;  /* 0x00000004362a7c20 */ /* 0x000fe20008410000 */
[----:B------:R-:W0:Y:S01]  /*121f0*/  MUFU.TANH R13, R13 ;  /* 0x0000000d000d7308 */ /* 0x000e220000002400 */
[----:B-1----:R-:W-:Y:S01]  /*12200*/  FSEL R7, R7, -INF , P5 ;  /* 0xff80000007077808 */ /* 0x002fe20002800000 */
[----:B------:R-:W-:Y:S01]  /*12210*/  FMUL.FTZ R56, R56, UR4 ;  /* 0x0000000438387c20 */ /* 0x000fe20008410000 */
[----:B------:R-:W-:Y:S01]  /*12220*/  FMUL.FTZ R11, R34, UR4 ;  /* 0x00000004220b7c20 */ /* 0x000fe20008410000 */
[----:B------:R-:W-:Y:S01]  /*12230*/  ISETP.GT.AND P2, PT, R39, 0x10, PT ;  /* 0x000000102700780c */ /* 0x000fe20003f44270 */
[----:B------:R-:W-:Y:S01]  /*12240*/  FMUL.FTZ R12, R35, UR4 ;  /* 0x00000004230c7c20 */ /* 0x000fe20008410000 */
[----:B------:R-:W-:Y:S01]  /*12250*/  FMNMX.FTZ R41, R50, R7, !PT ;  /* 0x0000000732297209 */ /* 0x000fe20007810000 */
[----:B------:R-:W-:Y:S01]  /*12260*/  FMUL.FTZ R31, R44, UR4 ;  /* 0x000000042c1f7c20 */ /* 0x000fe20008410000 */
[----:B------:R-:W-:Y:S01]  /*12270*/  MUFU.TANH R21, R21 ;  /* 0x0000001500157308 */ /* 0x000fe20000002400 */
[----:B--2---:R-:W-:Y:S01]  /*12280*/  FSEL R52, R10, -INF , P4 ;  /* 0xff8000000a347808 */ /* 0x004fe20002000000 */
[----:B------:R-:W-:Y:S01]  /*12290*/  FMUL.FTZ R33, R48, UR4 ;  /* 0x0000000430217c20 */ /* 0x000fe20008410000 */
[----:B------:R-:W-:Y:S01]  /*122a0*/  ISETP.GT.AND P1, PT, R39, 0x11, PT ;  /* 0x000000112700780c */ /* 0x000fe20003f24270 */
[----:B------:R-:W-:Y:S01]  /*122b0*/  FMUL.FTZ R48, R58, UR4 ;  /* 0x000000043a307c20 */ /* 0x000fe20008410000 */
[----:B------:R-:W-:Y:S01]  /*122c0*/  FMNMX.FTZ R41, R52, R41, !PT ;  /* 0x0000002934297209 */ /* 0x000fe20007810000 */
[----:B------:R-:W-:Y:S01]  /*122d0*/  FMUL.FTZ R60, R60, UR4 ;  /* 0x000000043c3c7c20 */ /* 0x000fe20008410000 */
[----:B------:R-:W-:Y:S01]  /*122e0*/  FMUL.FTZ R29, R45, UR4 ;  /* 0x000000042d1d7c20 */ /* 0x000fe20008410000 */
[----:B------:R-:W1:Y:S01]  /*122f0*/  MUFU.TANH R3, R3 ;  /* 0x0000000300037308 */ /* 0x000e620000002400 */
[----:B0-----:R-:W-:Y:S01]  /*12300*/  FSEL R54, R13, -INF , P3 ;  /* 0xff8000000d367808 */ /* 0x001fe20001800000 */
[----:B------:R-:W-:Y:S01]  /*12310*/  FMUL.FTZ R68, R68, UR4 ;  /* 0x0000000444447c20 */ /* 0x000fe20008410000 */
[----:B------:R-:W-:Y:S01]  /*12320*/  FMUL.FTZ R32, R49, UR4 ;  /* 0x0000000431207c20 */ /* 0x000fe20008410000 */
[----:B------:R-:W-:Y:S01]  /*12330*/  FMUL.FTZ R64, R64, UR4 ;  /* 0x0000000440407c20 */ /* 0x000fe20008410000 */
[----:B------:R-:W-:Y:S01]  /*12340*/  FMNMX.FTZ R41, R54, R41, !PT ;  /* 0x0000002936297209 */ /* 0x000fe20007810000 */
        /* <DEDUP_REMOVED lines=10> */
[----:B------:R-:W2:Y:S01]  /*123f0*/  MUFU.TANH R5, R5 ;  /* 0x0000000500057308 */ /* 0x000ea20000002400 */
[----:B-1----:R-:W-:Y:S01]  /*12400*/  FSEL R10, R3, -INF , P6 ;  /* 0xff800000030a7808 */ /* 0x002fe20003000000 */
[----:B------:R-:W-:Y:S01]  /*12410*/  FMUL.FTZ R46, R59, UR4 ;  /* 0x000000043b2e7c20 */ /* 0x000fe20008410000 */
[----:B------:R-:W-:Y:S01]  /*12420*/  ISETP.GT.AND P6, PT, R39, 0x18, PT ;  /* 0x000000182700780c */ /* 0x000fe20003fc4270 */
[----:B------:R-:W-:Y:S01]  /*12430*/  FMUL.FTZ R69, R69, UR4 ;  /* 0x0000000445457c20 */ /* 0x000fe20008410000 */
[----:B------:R-:W-:Y:S01]  /*12440*/  P2R R73, PR, RZ, 0x1 ;  /* 0x00000001ff497803 */ /* 0x000fe20000000000 */
[----:B------:R-:W-:Y:S01]  /*12450*/  FMUL.FTZ R62, R62, UR4 ;  /* 0x000000043e3e7c20 */ /* 0x000fe20008410000 */
[----:B------:R-:W-:Y:S01]  /*12460*/  FMUL.FTZ R63, R63, UR4 ;  /* 0x000000043f3f7c20 */ /* 0x000fe20008410000 */
[----:B------:R-:W-:Y:S01]  /*12470*/  MUFU.TANH R26, R26 ;  /* 0x0000001a001a7308 */ /* 0x000fe20000002400 */
[----:B0-----:R-:W-:Y:S01]  /*12480*/  FSEL R58, R20, -INF , P1 ;  /* 0xff800000143a7808 */ /* 0x001fe20000800000 */
[----:B------:R-:W-:Y:S01]  /*12490*/  FMUL.FTZ R66, R66, UR4 ;  /* 0x0000000442427c20 */ /* 0x000fe20008410000 */
[----:B------:R-:W-:Y:S01]  /*124a0*/  FMUL.FTZ R67, R67, UR4 ;  /* 0x0000000443437c20 */ /* 0x000fe20008410000 */
[----:B------:R-:W-:Y:S01]  /*124b0*/  FMUL.FTZ R70, R70, UR4 ;  /* 0x0000000446467c20 */ /* 0x000fe20008410000 */
[----:B------:R-:W-:Y:S01]  /*124c0*/  FMUL.FTZ R71, R71, UR4 ;  /* 0x0000000447477c20 */ /* 0x000fe20008410000 */
[----:B------:R-:W-:Y:S01]  /*124d0*/  VIADD R0, R0, 0x2a840 ;  /* 0x0002a84000007836 */ /* 0x000fe20000000000 */
[----:B------:R-:W-:Y:S01]  /*124e0*/  ULDC UR38, c[0x0][0x9d8] ;  /* 0x0002760000267ab9 */ /* 0x000fe20000000800 */
[----:B------:R-:W0:Y:S01]  /*124f0*/  MUFU.TANH R9, R9 ;  /* 0x0000000900097308 */ /* 0x000e220000002400 */
[----:B--2---:R-:W-:Y:S01]  /*12500*/  FSEL R5, R5, -INF , P5 ;  /* 0xff80000005057808 */ /* 0x004fe20002800000 */
[----:B------:R-:W-:Y:S01]  /*12510*/  ULDC UR39, c[0x0][0x988] ;  /* 0x0002620000277ab9 */ /* 0x000fe20000000800 */
[----:B------:R-:W-:Y:S01]  /*12520*/  ISETP.GT.AND P5, PT, R39, 0x19, PT ;  /* 0x000000192700780c */ /* 0x000fe20003fa4270 */
[----:B------:R-:W-:Y:S01]  /*12530*/  BSSY B0, `(.L_x_625) ;  /* 0x000041b000007945 */ /* 0x000fe20003800000 */
[----:B------:R-:W-:-:S02]  /*12540*/  IMAD.MOV.U32 R85, RZ, RZ, R87 ;  /* 0x000000ffff557224 */ /* 0x000fc400078e0057 */
[--C-:B------:R-:W-:Y:S01]  /*12550*/  IMAD.MOV.U32 R83, RZ, RZ, R87.reuse ;  /* 0x000000ffff537224 */ /* 0x100fe200078e0057 */
[----:B------:R-:W1:Y:S01]  /*12560*/  MUFU.TANH R24, R24 ;  /* 0x0000001800187308 */ /* 0x000e620000002400 */
[--C-:B------:R-:W-:Y:S02]  /*12570*/  IMAD.MOV.U32 R81, RZ, RZ, R87.reuse ;  /* 0x000000ffff517224 */ /* 0x100fe400078e0057 */
[--C-:B------:R-:W-:Y:S02]  /*12580*/  IMAD.MOV.U32 R79, RZ, RZ, R87.reuse ;  /* 0x000000ffff4f7224 */ /* 0x100fe400078e0057 */
[--C-:B------:R-:W-:Y:S02]  /*12590*/  IMAD.MOV.U32 R77, RZ, RZ, R87.reuse ;  /* 0x000000ffff4d7224 */ /* 0x100fe400078e0057 */
[--C-:B------:R-:W-:Y:S01]  /*125a0*/  IMAD.MOV.U32 R75, RZ, RZ, R87.reuse ;  /* 0x000000ffff4b7224 */ /* 0x100fe200078e0057 */
[----:B------:R-:W2:Y:S01]  /*125b0*/  MUFU.TANH R8, R8 ;  /* 0x0000000800087308 */ /* 0x000ea20000002400 */
[----:B0-----:R-:W-:Y:S01]  /*125c0*/  FSEL R20, R9, -INF , P4 ;  /* 0xff80000009147808 */ /* 0x001fe20002000000 */
[----:B------:R-:W-:Y:S01]  /*125d0*/  IMAD.U32 R9, RZ, RZ, UR5 ;  /* 0x00000005ff097e24 */ /* 0x000fe2000f8e00ff */
[----:B------:R-:W-:Y:S01]  /*125e0*/  ISETP.GT.AND P4, PT, R39, 0x20, PT ;  /* 0x000000202700780c */ /* 0x000fe20003f84270 */
[----:B------:R-:W-:-:S02]  /*125f0*/  IMAD.MOV.U32 R59, RZ, RZ, R87 ;  /* 0x000000ffff3b7224 */ /* 0x000fc400078e0057 */
[--C-:B------:R-:W-:Y:S02]  /*12600*/  IMAD.MOV.U32 R55, RZ, RZ, R87.reuse ;  /* 0x000000ffff377224 */ /* 0x100fe400078e0057 */
[----:B------:R-:W-:Y:S01]  /*12610*/  MUFU.TANH R28, R28 ;  /* 0x0000001c001c7308 */ /* 0x000fe20000002400 */
[----:B-1----:R-:W-:Y:S01]  /*12620*/  FSEL R74, R24, -INF , P5 ;  /* 0xff800000184a7808 */ /* 0x002fe20002800000 */
[--C-:B------:R-:W-:Y:S02]  /*12630*/  IMAD.MOV.U32 R53, RZ, RZ, R87.reuse ;  /* 0x000000ffff357224 */ /* 0x100fe400078e0057 */
[--C-:B------:R-:W-:Y:S02]  /*12640*/  IMAD.MOV.U32 R51, RZ, RZ, R87.reuse ;  /* 0x000000ffff337224 */ /* 0x100fe400078e0057 */
[--C-:B------:R-:W-:Y:S02]  /*12650*/  IMAD.MOV.U32 R49, RZ, RZ, R87.reuse ;  /* 0x000000ffff317224 */ /* 0x100fe400078e0057 */
[----:B------:R0:W-:Y:S01]  /*12660*/  MUFU.TANH R86, R56 ;  /* 0x0000003800567308 */ /* 0x0001e20000002400 */
[----:B--2---:R-:W-:Y:S01]  /*12670*/  FSEL R8, R8, -INF , P3 ;  /* 0xff80000008087808 */ /* 0x004fe20001800000 */
[--C-:B------:R-:W-:Y:S01]  /*12680*/  IMAD.MOV.U32 R47, RZ, RZ, R87.reuse ;  /* 0x000000ffff2f7224 */ /* 0x100fe200078e0057 */
[----:B------:R-:W-:Y:S01]  /*12690*/  ISETP.GT.AND P3, PT, R39, 0x21, PT ;  /* 0x000000212700780c */ /* 0x000fe20003f64270 */
[----:B------:R-:W-:-:S02]  /*126a0*/  IMAD.MOV.U32 R45, RZ, RZ, R87 ;  /* 0x000000ffff2d7224 */ /* 0x000fc400078e0057 */
[----:B------:R-:W-:Y:S02]  /*126b0*/  IMAD.MOV.U32 R43, RZ, RZ, R87 ;  /* 0x000000ffff2b7224 */ /* 0x000fe400078e0057 */
[----:B------:R-:W1:Y:S01]  /*126c0*/  MUFU.TANH R11, R11 ;  /* 0x0000000b000b7308 */ /* 0x000e620000002400 */
[----:B0-----:R-:W-:-:S04]  /*126d0*/  FSEL R56, R21, -INF , P2 ;  /* 0xff80000015387808 */ /* 0x001fc80001000000 */
[----:B------:R-:W-:-:S03]  /*126e0*/  FMNMX.FTZ R41, R56, R41, !PT ;  /* 0x0000002938297209 */ /* 0x000fc60007810000 */
[----:B------:R-:W-:Y:S01]  /*126f0*/  MUFU.TANH R27, R27 ;  /* 0x0000001b001b7308 */ /* 0x000fe20000002400 */
[----:B------:R-:W-:-:S07]  /*12700*/  FMNMX.FTZ R41, R58, R41, !PT ;  /* 0x000000293a297209 */ /* 0x000fce0007810000 */
[----:B------:R-:W0:Y:S01]  /*12710*/  MUFU.TANH R12, R12 ;  /* 0x0000000c000c7308 */ /* 0x000e220000002400 */
[----:B-1----:R-:W-:Y:S02]  /*12720*/  FSEL R24, R11, -INF , P2 ;  /* 0xff8000000b187808 */ /* 0x002fe40001000000 */
[----:B------:R-:W-:-:S05]  /*12730*/  ISETP.GT.AND P2, PT, R39, 0x28, PT ;  /* 0x000000282700780c */ /* 0x000fca0003f44270 */
[----:B------:R-:W1:Y:S08]  /*12740*/  MUFU.TANH R31, R31 ;  /* 0x0000001f001f7308 */ /* 0x000e700000002400 */
[----:B------:R2:W-:Y:S01]  /*12750*/  MUFU.TANH R90, R60 ;  /* 0x0000003c005a7308 */ /* 0x0005e20000002400 */
[----:B0-----:R-:W-:Y:S02]  /*12760*/  FSEL R12, R12, -INF , P1 ;  /* 0xff8000000c0c7808 */ /* 0x001fe40000800000 */
[----:B------:R-:W-:-:S05]  /*12770*/  ISETP.GT.AND P1, PT, R39, 0x29, PT ;  /* 0x000000292700780c */ /* 0x000fca0003f24270 */
[----:B------:R-:W0:Y:S01]  /*12780*/  MUFU.TANH R15, R15 ;  /* 0x0000000f000f7308 */ /* 0x000e220000002400 */
[----:B--2---:R-:W-:Y:S02]  /*12790*/  FSEL R60, R26, -INF , P6 ;  /* 0xff8000001a3c7808 */ /* 0x004fe40003000000 */
[----:B-1----:R-:W-:Y:S02]  /*127a0*/  FSEL R76, R31, -INF , P2 ;  /* 0xff8000001f4c7808 */ /* 0x002fe40001000000 */
[----:B------:R-:W-:-:S03]  /*127b0*/  FMNMX.FTZ R41, R60, R41, !PT ;  /* 0x000000293c297209 */ /* 0x000fc60007810000 */
[----:B------:R-:W1:Y:S01]  /*127c0*/  MUFU.TANH R29, R29 ;  /* 0x0000001d001d7308 */ /* 0x000e620000002400 */
[----:B------:R-:W-:-:S07]  /*127d0*/  FMNMX.FTZ R41, R74, R41, !PT ;  /* 0x000000294a297209 */ /* 0x000fce0007810000 */
[----:B------:R-:W2:Y:S01]  /*127e0*/  MUFU.TANH R14, R14 ;  /* 0x0000000e000e7308 */ /* 0x000ea20000002400 */
[----:B0-----:R-:W-:Y:S02]  /*127f0*/  FSEL R26, R15, -INF , P6 ;  /* 0xff8000000f1a7808 */ /* 0x001fe40003000000 */
[----:B------:R-:W-:-:S05]  /*12800*/  ISETP.GT.AND P6, PT, R39, 0x30, PT ;  /* 0x000000302700780c */ /* 0x000fca0003fc4270 */
[----:B------:R-:W0:Y:S01]  /*12810*/  MUFU.TANH R33, R33 ;  /* 0x0000002100217308 */ /* 0x000e220000002400 */
[----:B-1----:R-:W-:-:S07]  /*12820*/  FSEL R78, R29, -INF , P1 ;  /* 0xff8000001d4e7808 */ /* 0x002fce0000800000 */
[----:B------:R1:W-:Y:S08]  /*12830*/  MUFU.TANH R98, R68 ;  /* 0x0000004400627308 */ /* 0x0003f00000002400 */
[----:B------:R-:W3:Y:S01]  /*12840*/  MUFU.TANH R30, R30 ;  /* 0x0000001e001e7308 */ /* 0x000ee20000002400 */
[----:B-1----:R-:W-:Y:S02]  /*12850*/  FSEL R68, R28, -INF , P4 ;  /* 0xff8000001c447808 */ /* 0x002fe40002000000 */
[----:B--2---:R-:W-:-:S02]  /*12860*/  FSEL R28, R14, -INF , P5 ;  /* 0xff8000000e1c7808 */ /* 0x004fc40002800000 */
[----:B------:R-:W-:Y:S02]  /*12870*/  FMNMX.FTZ R41, R68, R41, !PT ;  /* 0x0000002944297209 */ /* 0x000fe40007810000 */
[----:B------:R-:W-:Y:S01]  /*12880*/  ISETP.GT.AND P5, PT, R39, 0x31, PT ;  /* 0x000000312700780c */ /* 0x000fe20003fa4270 */
[----:B------:R-:W1:Y:S01]  /*12890*/  MUFU.TANH R32, R32 ;  /* 0x0000002000207308 */ /* 0x000e620000002400 */
[----:B0-----:R-:W-:-:S07]  /*128a0*/  FSEL R14, R33, -INF , P6 ;  /* 0xff800000210e7808 */ /* 0x001fce0003000000 */
[----:B------:R0:W-:Y:S01]  /*128b0*/  MUFU.TANH R94, R64 ;  /* 0x00000040005e7308 */ /* 0x0001e20000002400 */
[----:B---3--:R-:W-:Y:S02]  /*128c0*/  FSEL R30, R30, -INF , P4 ;  /* 0xff8000001e1e7808 */ /* 0x008fe40002000000 */
[----:B------:R-:W-:-:S05]  /*128d0*/  ISETP.GT.AND P4, PT, R39, 0x38, PT ;  /* 0x000000382700780c */ /* 0x000fca0003f84270 */
[----:B------:R-:W2:Y:S01]  /*128e0*/  MUFU.TANH R25, R25 ;  /* 0x0000001900197308 */ /* 0x000ea20000002400 */
[----:B0-----:R-:W-:Y:S02]  /*128f0*/  FSEL R64, R27, -INF , P3 ;  /* 0xff8000001b407808 */ /* 0x001fe40001800000 */
[----:B-1----:R-:W-:Y:S02]  /*12900*/  FSEL R80, R32, -INF , P5 ;  /* 0xff80000020507808 */ /* 0x002fe40002800000 */
[----:B------:R-:W-:-:S03]  /*12910*/  FMNMX.FTZ R41, R64, R41, !PT ;  /* 0x0000002940297209 */ /* 0x000fc60007810000 */
[----:B------:R-:W0:Y:S01]  /*12920*/  MUFU.TANH R37, R37 ;  /* 0x0000002500257308 */ /* 0x000e220000002400 */
[----:B------:R-:W-:-:S04]  /*12930*/  FMNMX.FTZ R41, R76, R41, !PT ;  /* 0x000000294c297209 */ /* 0x000fc80007810000 */
[----:B------:R-:W-:-:S03]  /*12940*/  FMNMX.FTZ R41, R78, R41, !PT ;  /* 0x000000294e297209 */ /* 0x000fc60007810000 */
[----:B------:R-:W1:Y:S01]  /*12950*/  MUFU.TANH R34, R34 ;  /* 0x0000002200227308 */ /* 0x000e620000002400 */
[----:B------:R-:W-:Y:S02]  /*12960*/  FMNMX.FTZ R41, R14, R41, !PT ;  /* 0x000000290e297209 */ /* 0x000fe40007810000 */
[----:B--2---:R-:W-:Y:S02]  /*12970*/  FSEL R32, R25, -INF , P3 ;  /* 0xff80000019207808 */ /* 0x004fe40001800000 */
[----:B------:R-:W-:Y:S02]  /*12980*/  ISETP.GT.AND P3, PT, R39, 0x39, PT ;  /* 0x000000392700780c */ /* 0x000fe40003f64270 */
[----:B------:R-:W-:Y:S01]  /*12990*/  FMNMX.FTZ R41, R80, R41, !PT ;  /* 0x0000002950297209 */ /* 0x000fe20007810000 */
[----:B------:R-:W2:Y:S01]  /*129a0*/  MUFU.TANH R35, R35 ;  /* 0x0000002300237308 */ /* 0x000ea20000002400 */
[----:B0-----:R-:W-:-:S04]  /*129b0*/  FSEL R82, R37, -INF , P4 ;  /* 0xff80000025527808 */ /* 0x001fc80002000000 */
[----:B------:R-:W-:-:S03]  /*129c0*/  FMNMX.FTZ R41, R82, R41, !PT ;  /* 0x0000002952297209 */ /* 0x000fc60007810000 */
[----:B------:R-:W0:Y:S01]  /*129d0*/  MUFU.TANH R36, R36 ;  /* 0x0000002400247308 */ /* 0x000e220000002400 */
[----:B-1----:R-:W-:Y:S02]  /*129e0*/  FSEL R34, R34, -INF , P2 ;  /* 0xff80000022227808 */ /* 0x002fe40001000000 */
[----:B------:R-:W-:-:S04]  /*129f0*/  ISETP.GT.AND P2, PT, R39, 0x40, PT ;  /* 0x000000402700780c */ /* 0x000fc80003f44270 */
[----:B------:R-:W-:Y:S01]  /*12a00*/  FSEL R86, R86, -INF , P2 ;  /* 0xff80000056567808 */ /* 0x000fe20001000000 */
[----:B------:R-:W1:Y:S01]  /*12a10*/  MUFU.TANH R38, R38 ;  /* 0x0000002600267308 */ /* 0x000e620000002400 */
[----:B--2---:R-:W-:-:S04]  /*12a20*/  FSEL R84, R35, -INF , P3 ;  /* 0xff80000023547808 */ /* 0x004fc80001800000 */
[----:B------:R-:W-:-:S03]  /*12a30*/  FMNMX.FTZ R41, R84, R41, !PT ;  /* 0x0000002954297209 */ /* 0x000fc60007810000 */
[----:B------:R-:W2:Y:S01]  /*12a40*/  MUFU.TANH R57, R57 ;  /* 0x0000003900397308 */ /* 0x000ea20000002400 */
[----:B0-----:R-:W-:Y:S02]  /*12a50*/  FSEL R36, R36, -INF , P1 ;  /* 0xff80000024247808 */ /* 0x001fe40000800000 */
[----:B------:R-:W-:Y:S02]  /*12a60*/  ISETP.GT.AND P1, PT, R39, 0x41, PT ;  /* 0x000000412700780c */ /* 0x000fe40003f24270 */
[----:B------:R-:W-:-:S03]  /*12a70*/  FMNMX.FTZ R41, R86, R41, !PT ;  /* 0x0000002956297209 */ /* 0x000fc60007810000 */
[----:B------:R-:W0:Y:S01]  /*12a80*/  MUFU.TANH R40, R40 ;  /* 0x0000002800287308 */ /* 0x000e220000002400 */
[----:B-1----:R-:W-:Y:S02]  /*12a90*/  FSEL R38, R38, -INF , P6 ;  /* 0xff80000026267808 */ /* 0x002fe40003000000 */
[----:B------:R-:W-:-:S04]  /*12aa0*/  ISETP.GT.AND P6, PT, R39, 0x48, PT ;  /* 0x000000482700780c */ /* 0x000fc80003fc4270 */
[----:B------:R-:W-:Y:S01]  /*12ab0*/  FSEL R90, R90, -INF , P6 ;  /* 0xff8000005a5a7808 */ /* 0x000fe20003000000 */
[----:B------:R-:W1:Y:S01]  /*12ac0*/  MUFU.TANH R42, R42 ;  /* 0x0000002a002a7308 */ /* 0x000e620000002400 */
[----:B--2---:R-:W-:Y:S01]  /*12ad0*/  FSEL R88, R57, -INF , P1 ;  /* 0xff80000039587808 */ /* 0x004fe20000800000 */
[----:B------:R-:W-:-:S03]  /*12ae0*/  IMAD.MOV.U32 R57, RZ, RZ, R87 ;  /* 0x000000ffff397224 */ /* 0x000fc600078e0057 */
        /* <DEDUP_REMOVED lines=30> */
[----:B-1----:R-:W-:Y:S01]  /*12cd0*/  FSEL R100, R69, -INF , P1 ;  /* 0xff80000045647808 */ /* 0x002fe20000800000 */
[----:B------:R-:W-:-:S03]  /*12ce0*/  IMAD.MOV.U32 R69, RZ, RZ, R87 ;  /* 0x000000ffff457224 */ /* 0x000fc600078e0057 */
[----:B------:R-:W-:-:S03]  /*12cf0*/  FMNMX.FTZ R41, R100, R41, !PT ;  /* 0x0000002964297209 */ /* 0x000fc60007810000 */
[----:B------:R-:W-:Y:S02]  /*12d00*/  MUFU.TANH R66, R66 ;  /* 0x0000004200427308 */ /* 0x000fe40000002400 */
[----:B------:R-:W1:Y:S06]  /*12d10*/  SHFL.BFLY PT, R6, R41, 0x2, 0x1f ;  /* 0x0c401f0029067f89 */ /* 0x000e6c00000e0000 */
[----:B------:R-:W3:Y:S08]  /*12d20*/  MUFU.TANH R67, R67 ;  /* 0x0000004300437308 */ /* 0x000ef00000002400 */
[----:B------:R-:W-:Y:S08]  /*12d30*/  MUFU.TANH R70, R70 ;  /* 0x0000004600467308 */ /* 0x000ff00000002400 */
[----:B------:R-:W4:Y:S01]  /*12d40*/  MUFU.TANH R71, R71 ;  /* 0x0000004700477308 */ /* 0x000f220000002400 */
[----:B-1----:R-:W-:Y:S01]  /*12d50*/  FMNMX.FTZ R3, R41, R6, !PT ;  /* 0x0000000629037209 */ /* 0x002fe20007810000 */
[----:B------:R-:W-:-:S04]  /*12d60*/  IMAD.MOV.U32 R41, RZ, RZ, R87 ;  /* 0x000000ffff297224 */ /* 0x000fc800078e0057 */
[----:B------:R-:W1:Y:S02]  /*12d70*/  SHFL.BFLY PT, R6, R3, 0x1, 0x1f ;  /* 0x0c201f0003067f89 */ /* 0x000e6400000e0000 */
[----:B-1----:R-:W-:Y:S02]  /*12d80*/  FMNMX.FTZ R6, R3, R6, !PT ;  /* 0x0000000603067209 */ /* 0x002fe40007810000 */
        /* <DEDUP_REMOVED lines=10> */
[--C-:B------:R-:W-:Y:S01]  /*12e30*/  FFMA.FTZ R156, R50, R9, -R11.reuse ;  /* 0x00000009329c7223 */ /* 0x100fe2000001080b */
[----:B--2---:R-:W-:Y:S01]  /*12e40*/  FSEL R50, R62, -INF , P6 ;  /* 0xff8000003e327808 */ /* 0x004fe20003000000 */
[----:B------:R1:W-:Y:S01]  /*12e50*/  MUFU.EX2 R3, R15 ;  /* 0x0000000f00037308 */ /* 0x0003e20000000800 */
[----:B------:R-:W-:Y:S01]  /*12e60*/  FMNMX.FTZ R7, R26, R7, !PT ;  /* 0x000000071a077209 */ /* 0x000fe20007810000 */
[-CC-:B------:R-:W-:Y:S01]  /*12e70*/  FFMA.FTZ R158, R52, R9.reuse, -R11.reuse ;  /* 0x00000009349e7223 */ /* 0x180fe2000001080b */
[-CC-:B------:R-:W-:Y:S01]  /*12e80*/  FFMA.FTZ R54, R54, R9.reuse, -R11.reuse ;  /* 0x0000000936367223 */ /* 0x180fe2000001080b */
[----:B0-----:R-:W-:Y:S01]  /*12e90*/  FSEL R52, R63, -INF , P5 ;  /* 0xff8000003f347808 */ /* 0x001fe20002800000 */
[--C-:B------:R-:W-:Y:S01]  /*12ea0*/  FFMA.FTZ R136, R56, R9, -R11.reuse ;  /* 0x0000000938887223 */ /* 0x100fe2000001080b */
[----:B------:R-:W-:Y:S01]  /*12eb0*/  FMNMX.FTZ R7, R28, R7, !PT ;  /* 0x000000071c077209 */ /* 0x000fe20007810000 */
[-CC-:B------:R-:W-:Y:S01]  /*12ec0*/  FFMA.FTZ R58, R58, R9.reuse, -R11.reuse ;  /* 0x000000093a3a7223 */ /* 0x180fe2000001080b */
[----:B---3--:R-:W-:Y:S01]  /*12ed0*/  FSEL R56, R67, -INF , P3 ;  /* 0xff80000043387808 */ /* 0x008fe20001800000 */
[--C-:B------:R-:W-:Y:S01]  /*12ee0*/  FFMA.FTZ R138, R60, R9, -R11.reuse ;  /* 0x000000093c8a7223 */ /* 0x100fe2000001080b */
[----:B------:R-:W-:Y:S01]  /*12ef0*/  FMNMX.FTZ R7, R30, R7, !PT ;  /* 0x000000071e077209 */ /* 0x000fe20007810000 */
[--C-:B------:R-:W-:Y:S01]  /*12f00*/  FFMA.FTZ R144, R14, R9, -R11.reuse ;  /* 0x000000090e907223 */ /* 0x100fe2000001080b */
[----:B----4-:R-:W-:Y:S01]  /*12f10*/  FSEL R60, R71, -INF , P1 ;  /* 0xff800000473c7808 */ /* 0x010fe20000800000 */
        /* <DEDUP_REMOVED lines=16> */
[----:B------:R-:W3:Y:S01]  /*13020*/  MUFU.EX2 R158, R158 ;  /* 0x0000009e009e7308 */ /* 0x000ee20000000800 */
[----:B-1----:R-:W-:Y:S01]  /*13030*/  FMNMX.FTZ R15, R40, R13, !PT ;  /* 0x0000000d280f7209 */ /* 0x002fe20007810000 */
[-CC-:B------:R-:W-:Y:S01]  /*13040*/  FFMA.FTZ R152, R94, R9.reuse, -R11.reuse ;  /* 0x000000095e987223 */ /* 0x180fe2000001080b */
[----:B--2---:R-:W-:Y:S01]  /*13050*/  FSEL R54, R66, -INF , P4 ;  /* 0xff80000042367808 */ /* 0x004fe20002000000 */
[--C-:B------:R-:W-:Y:S01]  /*13060*/  FFMA.FTZ R96, R96, R9, -R11.reuse ;  /* 0x0000000960607223 */ /* 0x100fe2000001080b */
[----:B------:R-:W-:Y:S01]  /*13070*/  FMNMX.FTZ R15, R42, R15, !PT ;  /* 0x0000000f2a0f7209 */ /* 0x000fe20007810000 */
[----:B------:R-:W-:Y:S01]  /*13080*/  FFMA.FTZ R154, R98, R9, -R11 ;  /* 0x00000009629a7223 */ /* 0x000fe2000001080b */
[----:B------:R-:W-:Y:S01]  /*13090*/  IMAD.MOV.U32 R94, RZ, RZ, 0x3f800000 ;  /* 0x3f800000ff5e7424 */ /* 0x000fe200078e00ff */
[----:B------:R1:W-:Y:S01]  /*130a0*/  MUFU.EX2 R13, R58 ;  /* 0x0000003a000d7308 */ /* 0x0003e20000000800 */
[----:B------:R-:W-:Y:S01]  /*130b0*/  FMNMX.FTZ R15, R44, R15, !PT ;  /* 0x0000000f2c0f7209 */ /* 0x000fe20007810000 */
[--C-:B------:R-:W-:Y:S01]  /*130c0*/  IMAD.MOV.U32 R86, RZ, RZ, R87.reuse ;  /* 0x000000ffff567224 */ /* 0x100fe200078e0057 */
[----:B------:R-:W-:Y:S01]  /*130d0*/  MOV R80, R87 ;  /* 0x0000005700507202 */ /* 0x000fe20000000f00 */
[--C-:B------:R-:W-:Y:S01]  /*130e0*/  IMAD.MOV.U32 R84, RZ, RZ, R87.reuse ;  /* 0x000000ffff547224 */ /* 0x100fe200078e0057 */
[----:B------:R-:W-:Y:S01]  /*130f0*/  FMNMX.FTZ R15, R48, R15, !PT ;  /* 0x0000000f300f7209 */ /* 0x000fe20007810000 */
[--C-:B------:R-:W-:Y:S01]  /*13100*/  IMAD.MOV.U32 R82, RZ, RZ, R87.reuse ;  /* 0x000000ffff527224 */ /* 0x100fe200078e0057 */
[----:B------:R-:W-:Y:S01]  /*13110*/  MOV R68, R87 ;  /* 0x0000005700447202 */ /* 0x000fe20000000f00 */
[----:B------:R-:W2:Y:S01]  /*13120*/  MUFU.EX2 R136, R136 ;  /* 0x0000008800887308 */ /* 0x000ea20000000800 */
[----:B------:R-:W-:Y:S01]  /*13130*/  FMNMX.FTZ R21, R46, R15, !PT ;  /* 0x0000000f2e157209 */ /* 0x000fe20007810000 */
[--C-:B------:R-:W-:Y:S01]  /*13140*/  IMAD.MOV.U32 R76, RZ, RZ, R87.reuse ;  /* 0x000000ffff4c7224 */ /* 0x100fe200078e0057 */
[----:B-1----:R-:W-:Y:S01]  /*13150*/  FSEL R58, R70, -INF , P2 ;  /* 0xff800000463a7808 */ /* 0x002fe20001000000 */
[--C-:B------:R-:W-:Y:S01]  /*13160*/  IMAD.MOV.U32 R73, RZ, RZ, R87.reuse ;  /* 0x000000ffff497224 */ /* 0x100fe200078e0057 */
[----:B------:R-:W-:Y:S01]  /*13170*/  FMNMX.FTZ R21, R50, R21, !PT ;  /* 0x0000001532157209 */ /* 0x000fe20007810000 */
[----:B------:R-:W-:-:S02]  /*13180*/  IMAD.MOV.U32 R71, RZ, RZ, R87 ;  /* 0x000000ffff477224 */ /* 0x000fc400078e0057 */
[----:B------:R-:W1:Y:S01]  /*13190*/  MUFU.EX2 R138, R138 ;  /* 0x0000008a008a7308 */ /* 0x000e620000000800 */
[----:B------:R-:W-:Y:S01]  /*131a0*/  FMNMX.FTZ R21, R52, R21, !PT ;  /* 0x0000001534157209 */ /* 0x000fe20007810000 */
[--C-:B------:R-:W-:Y:S02]  /*131b0*/  IMAD.MOV.U32 R70, RZ, RZ, R87.reuse ;  /* 0x000000ffff467224 */ /* 0x100fe400078e0057 */
[--C-:B------:R-:W-:Y:S01]  /*131c0*/  IMAD.MOV.U32 R67, RZ, RZ, R87.reuse ;  /* 0x000000ffff437224 */ /* 0x100fe200078e0057 */
[----:B------:R-:W-:Y:S01]  /*131d0*/  FMNMX.FTZ R21, R54, R21, !PT ;  /* 0x0000001536157209 */ /* 0x000fe20007810000 */
[--C-:B------:R-:W-:Y:S02]  /*131e0*/  IMAD.MOV.U32 R66, RZ, RZ, R87.reuse ;  /* 0x000000ffff427224 */ /* 0x100fe400078e0057 */
[----:B------:R4:W1:Y:S01]  /*131f0*/  MUFU.EX2 R15, R74 ;  /* 0x0000004a000f7308 */ /* 0x0008620000000800 */
[----:B------:R-:W-:Y:S01]  /*13200*/  FMNMX.FTZ R25, R56, R21, !PT ;  /* 0x0000001538197209 */ /* 0x000fe20007810000 */
[----:B------:R-:W-:-:S03]  /*13210*/  IMAD.MOV.U32 R63, RZ, RZ, R87 ;  /* 0x000000ffff3f7224 */ /* 0x000fc600078e0057 */
[----:B------:R-:W-:-:S03]  /*13220*/  FMNMX.FTZ R25, R58, R25, !PT ;  /* 0x000000193a197209 */ /* 0x000fc60007810000 */
[----:B------:R-:W-:Y:S01]  /*13230*/  MUFU.EX2 R140, R140 ;  /* 0x0000008c008c7308 */ /* 0x000fe20000000800 */
[----:B------:R-:W-:Y:S01]  /*13240*/  FMNMX.FTZ R31, R60, R25, !PT ;  /* 0x000000193c1f7209 */ /* 0x000fe20007810000 */
[----:B------:R-:W-:Y:S01]  /*13250*/  FFMA.FTZ R25, R78, R9, -R11 ;  /* 0x000000094e197223 */ /* 0x000fe2000001080b */
[--C-:B------:R-:W-:Y:S02]  /*13260*/  IMAD.MOV.U32 R78, RZ, RZ, R87.reuse ;  /* 0x000000ffff4e7224 */ /* 0x100fe400078e0057 */
[--C-:B----4-:R-:W-:Y:S01]  /*13270*/  IMAD.MOV.U32 R74, RZ, RZ, R87.reuse ;  /* 0x000000ffff4a7224 */ /* 0x110fe200078e0057 */
[----:B------:R-:W4:Y:S02]  /*13280*/  SHFL.BFLY PT, R62, R31, 0x2, 0x1f ;  /* 0x0c401f001f3e7f89 */ /* 0x000f2400000e0000 */
[----:B------:R0:W-:Y:S08]  /*13290*/  MUFU.EX2 R21, R64 ;  /* 0x0000004000157308 */ /* 0x0001f00000000800 */
[----:B------:R-:W-:Y:S01]  /*132a0*/  MUFU.EX2 R142, R142 ;  /* 0x0000008e008e7308 */ /* 0x000fe20000000800 */
[----:B0-----:R-:W-:-:S07]  /*132b0*/  IMAD.MOV.U32 R64, RZ, RZ, R87 ;  /* 0x000000ffff407224 */ /* 0x001fce00078e0057 */
[----:B------:R-:W-:Y:S01]  /*132c0*/  MUFU.EX2 R25, R25 ;  /* 0x0000001900197308 */ /* 0x000fe20000000800 */
[----:B----4-:R-:W-:Y:S01]  /*132d0*/  FMNMX.FTZ R62, R31, R62, !PT ;  /* 0x0000003e1f3e7209 */ /* 0x010fe20007810000 */
[----:B------:R-:W-:-:S06]  /*132e0*/  FFMA.FTZ R31, R88, R9, -R11 ;  /* 0x00000009581f7223 */ /* 0x000fcc000001080b */
[----:B------:R-:W-:Y:S01]  /*132f0*/  MUFU.EX2 R144, R144 ;  /* 0x0000009000907308 */ /* 0x000fe20000000800 */
[----:B------:R-:W-:Y:S01]  /*13300*/  FFMA.FTZ R11, R100, R9, -R11 ;  /* 0x00000009640b7223 */ /* 0x000fe2000001080b */
[----:B------:R-:W0:Y:S06]  /*13310*/  SHFL.BFLY PT, R35, R62, 0x1, 0x1f ;  /* 0x0c201f003e237f89 */ /* 0x000e2c00000e0000 */
[----:B------:R-:W-:Y:S08]  /*13320*/  MUFU.EX2 R27, R27 ;  /* 0x0000001b001b7308 */ /* 0x000ff00000000800 */
[----:B------:R-:W-:Y:S08]  /*13330*/  MUFU.EX2 R146, R146 ;  /* 0x0000009200927308 */ /* 0x000ff00000000800 */
[----:B------:R-:W-:Y:S01]  /*13340*/  MUFU.EX2 R29, R29 ;  /* 0x0000001d001d7308 */ /* 0x000fe20000000800 */
[----:B0-----:R-:W-:Y:S01]  /*13350*/  FMNMX.FTZ R14, R62, R35, !PT ;  /* 0x000000233e0e7209 */ /* 0x001fe20007810000 */
[----:B------:R-:W-:-:S03]  /*13360*/  IMAD.MOV.U32 R62, RZ, RZ, R87 ;  /* 0x000000ffff3e7224 */ /* 0x000fc600078e0057 */
[C---:B------:R-:W-:Y:S01]  /*13370*/  FSETP.NEU.FTZ.AND P1, PT, R14.reuse, -INF , PT ;  /* 0xff8000000e00780b */ /* 0x040fe20003f3d000 */
[----:B------:R-:W-:Y:S02]  /*13380*/  FMUL.FTZ R37, R14, R9 ;  /* 0x000000090e257220 */ /* 0x000fe40000410000 */
[----:B------:R-:W-:Y:S03]  /*13390*/  MUFU.EX2 R148, R148 ;  /* 0x0000009400947308 */ /* 0x000fe60000000800 */
[----:B------:R-:W-:-:S05]  /*133a0*/  FSEL R37, R37, RZ, P1 ;  /* 0x000000ff25257208 */ /* 0x000fca0000800000 */
[----:B------:R-:W-:Y:S01]  /*133b0*/  MUFU.EX2 R31, R31 ;  /* 0x0000001f001f7308 */ /* 0x000fe20000000800 */
[-CC-:B------:R-:W-:Y:S01]  /*133c0*/  FFMA.FTZ R157, R10, R9.reuse, -R37.reuse ;  /* 0x000000090a9d7223 */ /* 0x180fe20000010825 */
[-CC-:B------:R-:W-:Y:S01]  /*133d0*/  FFMA.FTZ R10, R5, R9.reuse, -R37.reuse ;  /* 0x00000009050a7223 */ /* 0x180fe20000010825 */
[-CC-:B------:R-:W-:Y:S01]  /*133e0*/  FFMA.FTZ R159, R20, R9.reuse, -R37.reuse ;  /* 0x00000009149f7223 */ /* 0x180fe20000010825 */
[-C--:B------:R-:W-:Y:S01]  /*133f0*/  FFMA.FTZ R8, R8, R9.reuse, -R37 ;  /* 0x0000000908087223 */ /* 0x080fe20000010825 */
[----:B------:R-:W-:Y:S01]  /*13400*/  FADD.FTZ R5, R156, R3 ;  /* 0x000000039c057221 */ /* 0x000fe20000010000 */
[-CC-:B------:R-:W-:Y:S01]  /*13410*/  FFMA.FTZ R137, R24, R9.reuse, -R37.reuse ;  /* 0x0000000918897223 */ /* 0x180fe20000010825 */
[-C--:B-----5:R-:W-:Y:S01]  /*13420*/  FFMA.FTZ R141, R30, R9.reuse, -R37 ;  /* 0x000000091e8d7223 */ /* 0x0a0fe20000010825 */
[----:B------:R-:W-:Y:S01]  /*13430*/  MUFU.EX2 R157, R157 ;  /* 0x0000009d009d7308 */ /* 0x000fe20000000800 */
[----:B---3--:R-:W-:Y:S01]  /*13440*/  FADD.FTZ R30, R158, R5 ;  /* 0x000000059e1e7221 */ /* 0x008fe20000010000 */
[-CC-:B------:R-:W-:Y:S01]  /*13450*/  FFMA.FTZ R12, R12, R9.reuse, -R37.reuse ;  /* 0x000000090c0c7223 */ /* 0x180fe20000010825 */
[-CC-:B------:R-:W-:Y:S01]  /*13460*/  FFMA.FTZ R139, R26, R9.reuse, -R37.reuse ;  /* 0x000000091a8b7223 */ /* 0x180fe20000010825 */
[-CC-:B------:R-:W-:Y:S01]  /*13470*/  FFMA.FTZ R24, R32, R9.reuse, -R37.reuse ;  /* 0x0000000920187223 */ /* 0x180fe20000010825 */
[----:B------:R-:W-:Y:S01]  /*13480*/  FADD.FTZ R5, R7, R30 ;  /* 0x0000001e07057221 */ /* 0x000fe20000010000 */
[-CC-:B------:R-:W-:Y:S01]  /*13490*/  FFMA.FTZ R20, R28, R9.reuse, -R37.reuse ;  /* 0x000000091c147223 */ /* 0x180fe20000010825 */
[-C--:B------:R-:W-:Y:S01]  /*134a0*/  FFMA.FTZ R143, R34, R9.reuse, -R37 ;  /* 0x00000009228f7223 */ /* 0x080fe20000010825 */
[----:B------:R-:W0:Y:S01]  /*134b0*/  MUFU.EX2 R10, R10 ;  /* 0x0000000a000a7308 */ /* 0x000e220000000800 */
[----:B--2---:R-:W-:Y:S01]  /*134c0*/  FADD.FTZ R30, R136, R5 ;  /* 0x00000005881e7221 */ /* 0x004fe20000010000 */
[-CC-:B------:R-:W-:Y:S01]  /*134d0*/  FFMA.FTZ R26, R36, R9.reuse, -R37.reuse ;  /* 0x00000009241a7223 */ /* 0x180fe20000010825 */
[-CC-:B------:R-:W-:Y:S01]  /*134e0*/  FFMA.FTZ R145, R38, R9.reuse, -R37.reuse ;  /* 0x0000000926917223 */ /* 0x180fe20000010825 */
[-CC-:B------:R-:W-:Y:S01]  /*134f0*/  FFMA.FTZ R28, R40, R9.reuse, -R37.reuse ;  /* 0x00000009281c7223 */ /* 0x180fe20000010825 */
[----:B------:R-:W-:Y:S01]  /*13500*/  FADD.FTZ R39, R13, R30 ;  /* 0x0000001e0d277221 */ /* 0x000fe20000010000 */
[-CC-:B------:R-:W-:Y:S01]  /*13510*/  FFMA.FTZ R147, R42, R9.reuse, -R37.reuse ;  /* 0x000000092a937223 */ /* 0x180fe20000010825 */
[-C--:B------:R-:W-:Y:S01]  /*13520*/  FFMA.FTZ R30, R44, R9.reuse, -R37 ;  /* 0x000000092c1e7223 */ /* 0x080fe20000010825 */
[----:B------:R-:W2:Y:S01]  /*13530*/  MUFU.EX2 R159, R159 ;  /* 0x0000009f009f7308 */ /* 0x000ea20000000800 */
[----:B-1----:R-:W-:Y:S01]  /*13540*/  FADD.FTZ R34, R138, R39 ;  /* 0x000000278a227221 */ /* 0x002fe20000010000 */
[-CC-:B------:R-:W-:Y:S01]  /*13550*/  FFMA.FTZ R149, R48, R9.reuse, -R37.reuse ;  /* 0x0000000930957223 */ /* 0x180fe20000010825 */
[-CC-:B------:R-:W-:Y:S01]  /*13560*/  FFMA.FTZ R46, R46, R9.reuse, -R37.reuse ;  /* 0x000000092e2e7223 */ /* 0x180fe20000010825 */
[----:B------:R-:W-:Y:S01]  /*13570*/  F2FP.BF16.F32.PACK_AB R156, R3, R156 ;  /* 0x0000009c039c723e */ /* 0x000fe200000010ff */
[----:B------:R-:W-:Y:S01]  /*13580*/  FADD.FTZ R39, R15, R34 ;  /* 0x000000220f277221 */ /* 0x000fe20000010000 */
[-CC-:B------:R-:W-:Y:S01]  /*13590*/  FFMA.FTZ R50, R50, R9.reuse, -R37.reuse ;  /* 0x0000000932327223 */ /* 0x180fe20000010825 */
[-C--:B------:R-:W-:Y:S01]  /*135a0*/  FFMA.FTZ R52, R52, R9.reuse, -R37 ;  /* 0x0000000934347223 */ /* 0x080fe20000010825 */
[----:B------:R-:W1:Y:S01]  /*135b0*/  MUFU.EX2 R8, R8 ;  /* 0x0000000800087308 */ /* 0x000e620000000800 */
[----:B0-----:R-:W-:Y:S01]  /*135c0*/  FADD.FTZ R32, R157, R10 ;  /* 0x0000000a9d207221 */ /* 0x001fe20000010000 */
[----:B------:R-:W-:Y:S01]  /*135d0*/  FADD.FTZ R34, R140, R39 ;  /* 0x000000278c227221 */ /* 0x000fe20000010000 */
[-CC-:B------:R-:W-:Y:S01]  /*135e0*/  FFMA.FTZ R54, R54, R9.reuse, -R37.reuse ;  /* 0x0000000936367223 */ /* 0x180fe20000010825 */
[-CC-:B------:R-:W-:Y:S01]  /*135f0*/  FFMA.FTZ R56, R56, R9.reuse, -R37.reuse ;  /* 0x0000000938387223 */ /* 0x180fe20000010825 */
[-CC-:B------:R-:W-:Y:S01]  /*13600*/  FFMA.FTZ R58, R58, R9.reuse, -R37.reuse ;  /* 0x000000093a3a7223 */ /* 0x180fe20000010825 */
[----:B------:R-:W-:Y:S01]  /*13610*/  FFMA.FTZ R37, R60, R9, -R37 ;  /* 0x000000093c257223 */ /* 0x000fe20000010825 */
[----:B------:R-:W-:Y:S01]  /*13620*/  F2FP.BF16.F32.PACK_AB R157, R10, R157 ;  /* 0x0000009d0a9d723e */ /* 0x000fe200000010ff */
[----:B------:R-:W0:Y:S01]  /*13630*/  MUFU.EX2 R137, R137 ;  /* 0x0000008900897308 */ /* 0x000e220000000800 */
[----:B--2---:R-:W-:Y:S01]  /*13640*/  FADD.FTZ R5, R159, R32 ;  /* 0x000000209f057221 */ /* 0x004fe20000010000 */
[----:B------:R-:W-:Y:S01]  /*13650*/  VIADD R10, R72, 0xfffffffe ;  /* 0xfffffffe480a7836 */ /* 0x000fe20000000000 */
[----:B------:R-:W-:Y:S01]  /*13660*/  F2FP.BF16.F32.PACK_AB R158, R7, R158 ;  /* 0x0000009e079e723e */ /* 0x000fe200000010ff */
[--C-:B------:R-:W-:Y:S01]  /*13670*/  IMAD.MOV.U32 R72, RZ, RZ, R87.reuse ;  /* 0x000000ffff487224 */ /* 0x100fe200078e0057 */
[----:B------:R-:W-:Y:S01]  /*13680*/  F2FP.BF16.F32.PACK_AB R136, R13, R136 ;  /* 0x000000880d88723e */ /* 0x000fe200000010ff */
[----:B------:R-:W-:Y:S01]  /*13690*/  IMAD.MOV.U32 R60, RZ, RZ, R87 ;  /* 0x000000ffff3c7224 */ /* 0x000fe200078e0057 */
[----:B------:R-:W-:Y:S01]  /*136a0*/  ISETP.GE.AND P1, PT, R10, R182, PT ;  /* 0x000000b60a00720c */ /* 0x000fe20003f26270 */
[----:B------:R-:W2:Y:S01]  /*136b0*/  MUFU.EX2 R12, R12 ;  /* 0x0000000c000c7308 */ /* 0x000ea20000000800 */
[C---:B-1----:R-:W-:Y:S01]  /*136c0*/  FADD.FTZ R32, R8.reuse, R5 ;  /* 0x0000000508207221 */ /* 0x042fe20000010000 */
[----:B------:R-:W-:Y:S01]  /*136d0*/  F2FP.BF16.F32.PACK_AB R159, R8, R159 ;  /* 0x0000009f089f723e */ /* 0x000fe200000010ff */
[--C-:B------:R-:W-:Y:S01]  /*136e0*/  IMAD.MOV.U32 R48, RZ, RZ, R87.reuse ;  /* 0x000000ffff307224 */ /* 0x100fe200078e0057 */
[----:B------:R-:W-:Y:S01]  /*136f0*/  F2FP.BF16.F32.PACK_AB R138, R15, R138 ;  /* 0x0000008a0f8a723e */ /* 0x000fe200000010ff */
[--C-:B------:R-:W-:Y:S01]  /*13700*/  IMAD.MOV.U32 R42, RZ, RZ, R87.reuse ;  /* 0x000000ffff2a7224 */ /* 0x100fe200078e0057 */
[----:B------:R-:W-:Y:S01]  /*13710*/  F2FP.BF16.F32.PACK_AB R140, R21, R140 ;  /* 0x0000008c158c723e */ /* 0x000fe200000010ff */
[--C-:B------:R-:W-:Y:S01]  /*13720*/  IMAD.MOV.U32 R40, RZ, RZ, R87.reuse ;  /* 0x000000ffff287224 */ /* 0x100fe200078e0057 */
[----:B------:R-:W1:Y:S01]  /*13730*/  MUFU.EX2 R139, R139 ;  /* 0x0000008b008b7308 */ /* 0x000e620000000800 */
[----:B0-----:R-:W-:Y:S01]  /*13740*/  FADD.FTZ R5, R137, R32 ;  /* 0x0000002089057221 */ /* 0x001fe20000010000 */
[----:B------:R-:W-:Y:S01]  /*13750*/  MOV R44, R87 ;  /* 0x00000057002c7202 */ /* 0x000fe20000000f00 */
[----:B------:R-:W-:-:S02]  /*13760*/  IMAD.MOV.U32 R38, RZ, RZ, R87 ;  /* 0x000000ffff267224 */ /* 0x000fc400078e0057 */
[----:B------:R-:W-:-:S03]  /*13770*/  IMAD.MOV.U32 R36, RZ, RZ, R87 ;  /* 0x000000ffff247224 */ /* 0x000fc600078e0057 */
[----:B------:R-:W0:Y:S01]  /*13780*/  MUFU.EX2 R20, R20 ;  /* 0x0000001400147308 */ /* 0x000e220000000800 */
[C---:B--2---:R-:W-:Y:S01]  /*13790*/  FADD.FTZ R32, R12.reuse, R5 ;  /* 0x000000050c207221 */ /* 0x044fe20000010000 */
[----:B------:R-:W-:Y:S01]  /*137a0*/  FADD.FTZ R5, R21, R34 ;  /* 0x0000002215057221 */ /* 0x000fe20000010000 */
[----:B------:R-:W-:-:S03]  /*137b0*/  F2FP.BF16.F32.PACK_AB R137, R12, R137 ;  /* 0x000000890c89723e */ /* 0x000fc600000010ff */
[----:B------:R-:W-:Y:S01]  /*137c0*/  FADD.FTZ R34, R142, R5 ;  /* 0x000000058e227221 */ /* 0x000fe20000010000 */
[----:B------:R-:W-:Y:S01]  /*137d0*/  PRMT R5, R183, 0x654, R0 ;  /* 0x00000654b7057816 */ /* 0x000fe20000000000 */
[----:B------:R-:W2:Y:S01]  /*137e0*/  MUFU.EX2 R141, R141 ;  /* 0x0000008d008d7308 */ /* 0x000ea20000000800 */
[----:B-1----:R-:W-:Y:S01]  /*137f0*/  FADD.FTZ R39, R139, R32 ;  /* 0x000000208b277221 */ /* 0x002fe20000010000 */
[C---:B------:R-:W-:Y:S01]  /*13800*/  F2FP.BF16.F32.PACK_AB R142, R25.reuse, R142 ;  /* 0x0000008e198e723e */ /* 0x040fe200000010ff */
[----:B------:R2:W-:Y:S05]  /*13810*/  SYNCS.ARRIVE.TRANS64.RED.A1T0 RZ, [R5+URZ], RZ ;  /* 0x000000ff05ff79a7 */ /* 0x0005ea000810043f */
[----:B------:R-:W1:Y:S01]  /*13820*/  MUFU.EX2 R24, R24 ;  /* 0x0000001800187308 */ /* 0x000e620000000800 */
[C---:B0-----:R-:W-:Y:S01]  /*13830*/  FADD.FTZ R32, R20.reuse, R39 ;  /* 0x0000002714207221 */ /* 0x041fe20000010000 */
[----:B------:R-:W-:Y:S01]  /*13840*/  FADD.FTZ R39, R25, R34 ;  /* 0x0000002219277221 */ /* 0x000fe20000010000 */
[----:B------:R-:W-:Y:S01]  /*13850*/  F2FP.BF16.F32.PACK_AB R139, R20, R139 ;  /* 0x0000008b148b723e */ /* 0x000fe200000010ff */
[----:B------:R-:W-:-:S02]  /*13860*/  IMAD.MOV.U32 R25, RZ, RZ, R87 ;  /* 0x000000ffff197224 */ /* 0x000fc400078e0057 */
[----:B------:R-:W-:Y:S01]  /*13870*/  FADD.FTZ R34, R144, R39 ;  /* 0x0000002790227221 */ /* 0x000fe20000010000 */
[----:B------:R-:W-:Y:S01]  /*13880*/  F2FP.BF16.F32.PACK_AB R144, R27, R144 ;  /* 0x000000901b90723e */ /* 0x000fe200000010ff */
[----:B------:R-:W0:Y:S01]  /*13890*/  MUFU.EX2 R143, R143 ;  /* 0x0000008f008f7308 */ /* 0x000e220000000800 */
[----:B--2---:R-:W-:Y:S01]  /*138a0*/  FADD.FTZ R5, R141, R32 ;  /* 0x000000208d057221 */ /* 0x004fe20000010000 */
[----:B------:R-:W-:Y:S01]  /*138b0*/  FADD.FTZ R39, R27, R34 ;  /* 0x000000221b277221 */ /* 0x000fe20000010000 */
[----:B------:R-:W-:-:S03]  /*138c0*/  IMAD.MOV.U32 R27, RZ, RZ, R87 ;  /* 0x000000ffff1b7224 */ /* 0x000fc600078e0057 */
[----:B------:R-:W-:Y:S01]  /*138d0*/  FADD.FTZ R34, R146, R39 ;  /* 0x0000002792227221 */ /* 0x000fe20000010000 */
[----:B------:R-:W-:Y:S01]  /*138e0*/  F2FP.BF16.F32.PACK_AB R146, R29, R146 ;  /* 0x000000921d92723e */ /* 0x000fe200000010ff */
[----:B------:R-:W2:Y:S01]  /*138f0*/  MUFU.EX2 R26, R26 ;  /* 0x0000001a001a7308 */ /* 0x000ea20000000800 */
[C---:B-1----:R-:W-:Y:S01]  /*13900*/  FADD.FTZ R32, R24.reuse, R5 ;  /* 0x0000000518207221 */ /* 0x042fe20000010000 */
[----:B------:R-:W-:Y:S01]  /*13910*/  F2FP.BF16.F32.PACK_AB R141, R24, R141 ;  /* 0x0000008d188d723e */ /* 0x000fe200000010ff */
[--C-:B------:R-:W-:Y:S02]  /*13920*/  IMAD.MOV.U32 R39, RZ, RZ, R87.reuse ;  /* 0x000000ffff277224 */ /* 0x100fe400078e0057 */
[----:B------:R-:W-:-:S03]  /*13930*/  IMAD.MOV.U32 R24, RZ, RZ, R87 ;  /* 0x000000ffff187224 */ /* 0x000fc600078e0057 */
[----:B------:R-:W1:Y:S01]  /*13940*/  MUFU.EX2 R145, R145 ;  /* 0x0000009100917308 */ /* 0x000e620000000800 */
[----:B0-----:R-:W-:-:S07]  /*13950*/  FADD.FTZ R5, R143, R32 ;  /* 0x000000208f057221 */ /* 0x001fce0000010000 */
[----:B------:R-:W0:Y:S01]  /*13960*/  MUFU.EX2 R28, R28 ;  /* 0x0000001c001c7308 */ /* 0x000e220000000800 */
[C---:B--2---:R-:W-:Y:S01]  /*13970*/  FADD.FTZ R32, R26.reuse, R5 ;  /* 0x000000051a207221 */ /* 0x044fe20000010000 */
[----:B------:R-:W-:Y:S01]  /*13980*/  FADD.FTZ R5, R29, R34 ;  /* 0x000000221d057221 */ /* 0x000fe20000010000 */
[----:B------:R-:W-:Y:S01]  /*13990*/  F2FP.BF16.F32.PACK_AB R143, R26, R143 ;  /* 0x0000008f1a8f723e */ /* 0x000fe200000010ff */
[----:B------:R-:W-:Y:S02]  /*139a0*/  IMAD.MOV.U32 R29, RZ, RZ, R87 ;  /* 0x000000ffff1d7224 */ /* 0x000fe400078e0057 */
[----:B------:R-:W-:Y:S01]  /*139b0*/  FADD.FTZ R34, R148, R5 ;  /* 0x0000000594227221 */ /* 0x000fe20000010000 */
[----:B------:R-:W-:Y:S01]  /*139c0*/  F2FP.BF16.F32.PACK_AB R148, R31, R148 ;  /* 0x000000941f94723e */ /* 0x000fe200000010ff */
[----:B------:R-:W2:Y:S01]  /*139d0*/  MUFU.EX2 R147, R147 ;  /* 0x0000009300937308 */ /* 0x000ea20000000800 */
[----:B-1----:R-:W-:Y:S01]  /*139e0*/  FADD.FTZ R3, R145, R32 ;  /* 0x0000002091037221 */ /* 0x002fe20000010000 */
[----:B------:R-:W-:Y:S01]  /*139f0*/  FADD.FTZ R5, R31, R34 ;  /* 0x000000221f057221 */ /* 0x000fe20000010000 */
[----:B------:R-:W-:-:S02]  /*13a00*/  IMAD.MOV.U32 R31, RZ, RZ, R87 ;  /* 0x000000ffff1f7224 */ /* 0x000fc400078e0057 */
[----:B------:R-:W-:-:S03]  /*13a10*/  IMAD.MOV.U32 R26, RZ, RZ, R87 ;  /* 0x000000ffff1a7224 */ /* 0x000fc600078e0057 */
[----:B------:R-:W1:Y:S01]  /*13a20*/  MUFU.EX2 R150, R150 ;  /* 0x0000009600967308 */ /* 0x000e620000000800 */
[C---:B0-----:R-:W-:Y:S01]  /*13a30*/  FADD.FTZ R32, R28.reuse, R3 ;  /* 0x000000031c207221 */ /* 0x041fe20000010000 */
[----:B------:R-:W-:Y:S01]  /*13a40*/  F2FP.BF16.F32.PACK_AB R145, R28, R145 ;  /* 0x000000911c91723e */ /* 0x000fe200000010ff */
[----:B------:R-:W-:-:S05]  /*13a50*/  IMAD.MOV.U32 R28, RZ, RZ, R87 ;  /* 0x000000ffff1c7224 */ /* 0x000fca00078e0057 */
[----:B------:R-:W0:Y:S01]  /*13a60*/  MUFU.EX2 R30, R30 ;  /* 0x0000001e001e7308 */ /* 0x000e220000000800 */
[----:B--2---:R-:W-:-:S07]  /*13a70*/  FADD.FTZ R3, R147, R32 ;  /* 0x0000002093037221 */ /* 0x004fce0000010000 */
[----:B------:R-:W2:Y:S01]  /*13a80*/  MUFU.EX2 R33, R33 ;  /* 0x0000002100217308 */ /* 0x000ea20000000800 */
[----:B-1----:R-:W-:-:S07]  /*13a90*/  FADD.FTZ R34, R150, R5 ;  /* 0x0000000596227221 */ /* 0x002fce0000010000 */
[----:B------:R-:W1:Y:S01]  /*13aa0*/  MUFU.EX2 R149, R149 ;  /* 0x0000009500957308 */ /* 0x000e620000000800 */
[C---:B0-----:R-:W-:Y:S01]  /*13ab0*/  FADD.FTZ R32, R30.reuse, R3 ;  /* 0x000000031e207221 */ /* 0x041fe20000010000 */
[----:B------:R-:W-:Y:S01]  /*13ac0*/  F2FP.BF16.F32.PACK_AB R147, R30, R147 ;  /* 0x000000931e93723e */ /* 0x000fe200000010ff */
[----:B------:R-:W-:-:S05]  /*13ad0*/  IMAD.MOV.U32 R30, RZ, RZ, R87 ;  /* 0x000000ffff1e7224 */ /* 0x000fca00078e0057 */
[----:B------:R-:W0:Y:S01]  /*13ae0*/  MUFU.EX2 R152, R152 ;  /* 0x0000009800987308 */ /* 0x000e220000000800 */
[C---:B--2---:R-:W-:Y:S01]  /*13af0*/  FADD.FTZ R5, R33.reuse, R34 ;  /* 0x0000002221057221 */ /* 0x044fe20000010000 */
[----:B------:R-:W-:Y:S01]  /*13b00*/  F2FP.BF16.F32.PACK_AB R150, R33, R150 ;  /* 0x000000962196723e */ /* 0x000fe200000010ff */
[----:B------:R-:W-:-:S05]  /*13b10*/  IMAD.MOV.U32 R33, RZ, RZ, R87 ;  /* 0x000000ffff217224 */ /* 0x000fca00078e0057 */
[----:B------:R2:W3:Y:S01]  /*13b20*/  MUFU.EX2 R0, R46 ;  /* 0x0000002e00007308 */ /* 0x0004e20000000800 */
[----:B-1----:R-:W-:-:S07]  /*13b30*/  FADD.FTZ R3, R149, R32 ;  /* 0x0000002095037221 */ /* 0x002fce0000010000 */
[----:B------:R-:W1:Y:S01]  /*13b40*/  MUFU.EX2 R35, R96 ;  /* 0x0000006000237308 */ /* 0x000e620000000800 */
[----:B0-----:R-:W-:Y:S01]  /*13b50*/  FADD.FTZ R32, R152, R5 ;  /* 0x0000000598207221 */ /* 0x001fe20000010000 */
[----:B--2---:R-:W-:-:S06]  /*13b60*/  IMAD.MOV.U32 R46, RZ, RZ, R87 ;  /* 0x000000ffff2e7224 */ /* 0x004fcc00078e0057 */
[----:B------:R-:W0:Y:S01]  /*13b70*/  MUFU.EX2 R50, R50 ;  /* 0x0000003200327308 */ /* 0x000e220000000800 */
[C---:B---3--:R-:W-:Y:S01]  /*13b80*/  FADD.FTZ R3, R0.reuse, R3 ;  /* 0x0000000300037221 */ /* 0x048fe20000010000 */
[----:B------:R-:W-:-:S06]  /*13b90*/  F2FP.BF16.F32.PACK_AB R149, R0, R149 ;  /* 0x000000950095723e */ /* 0x000fcc00000010ff */
[----:B------:R-:W2:Y:S01]  /*13ba0*/  MUFU.EX2 R154, R154 ;  /* 0x0000009a009a7308 */ /* 0x000ea20000000800 */
[C---:B-1----:R-:W-:Y:S01]  /*13bb0*/  FADD.FTZ R5, R35.reuse, R32 ;  /* 0x0000002023057221 */ /* 0x042fe20000010000 */
[----:B------:R-:W-:Y:S01]  /*13bc0*/  F2FP.BF16.F32.PACK_AB R152, R35, R152 ;  /* 0x000000982398723e */ /* 0x000fe200000010ff */
[----:B------:R-:W-:-:S05]  /*13bd0*/  IMAD.MOV.U32 R35, RZ, RZ, R87 ;  /* 0x000000ffff237224 */ /* 0x000fca00078e0057 */
[----:B------:R1:W3:Y:S01]  /*13be0*/  MUFU.EX2 R151, R52 ;  /* 0x0000003400977308 */ /* 0x0002e20000000800 */
[----:B0-----:R-:W-:-:S07]  /*13bf0*/  FADD.FTZ R32, R50, R3 ;  /* 0x0000000332207221 */ /* 0x001fce0000010000 */
[----:B------:R-:W0:Y:S01]  /*13c00*/  MUFU.EX2 R54, R54 ;  /* 0x0000003600367308 */ /* 0x000e220000000800 */
[----:B--2---:R-:W-:Y:S01]  /*13c10*/  FADD.FTZ R34, R154, R5 ;  /* 0x000000059a227221 */ /* 0x004fe20000010000 */
[----:B-1----:R-:W-:-:S06]  /*13c20*/  IMAD.MOV.U32 R52, RZ, RZ, R87 ;  /* 0x000000ffff347224 */ /* 0x002fcc00078e0057 */
[----:B------:R1:W2:Y:S01]  /*13c30*/  MUFU.EX2 R153, R56 ;  /* 0x0000003800997308 */ /* 0x0002a20000000800 */
[C---:B---3--:R-:W-:Y:S01]  /*13c40*/  FADD.FTZ R5, R151.reuse, R32 ;  /* 0x0000002097057221 */ /* 0x048fe20000010000 */
[----:B------:R-:W-:Y:S01]  /*13c50*/  F2FP.BF16.F32.PACK_AB R151, R151, R50 ;  /* 0x000000329797723e */ /* 0x000fe200000010ff */
[----:B------:R-:W-:Y:S01]  /*13c60*/  IMAD.MOV.U32 R50, RZ, RZ, R87 ;  /* 0x000000ffff327224 */ /* 0x000fe200078e0057 */
[----:B------:R-:W-:-:S04]  /*13c70*/  MOV R32, R87 ;  /* 0x0000005700207202 */ /* 0x000fc80000000f00 */
[----:B------:R-:W3:Y:S01]  /*13c80*/  MUFU.EX2 R58, R58 ;  /* 0x0000003a003a7308 */ /* 0x000ee20000000800 */
[----:B0-----:R-:W-:Y:S01]  /*13c90*/  FADD.FTZ R8, R54, R5 ;  /* 0x0000000536087221 */ /* 0x001fe20000010000 */
[----:B-1----:R-:W-:-:S06]  /*13ca0*/  MOV R56, R87 ;  /* 0x0000005700387202 */ /* 0x002fcc0000000f00 */
[----:B------:R-:W0:Y:S01]  /*13cb0*/  MUFU.EX2 R11, R11 ;  /* 0x0000000b000b7308 */ /* 0x000e220000000800 */
[C---:B--2---:R-:W-:Y:S01]  /*13cc0*/  FADD.FTZ R5, R153.reuse, R8 ;  /* 0x0000000899057221 */ /* 0x044fe20000010000 */
[----:B------:R-:W-:Y:S01]  /*13cd0*/  F2FP.BF16.F32.PACK_AB R153, R153, R54 ;  /* 0x000000369999723e */ /* 0x000fe200000010ff */
[----:B------:R-:W-:-:S05]  /*13ce0*/  IMAD.MOV.U32 R54, RZ, RZ, R87 ;  /* 0x000000ffff367224 */ /* 0x000fca00078e0057 */
[----:B------:R-:W1:Y:S01]  /*13cf0*/  MUFU.EX2 R37, R37 ;  /* 0x0000002500257308 */ /* 0x000e620000000800 */
[----:B---3--:R-:W-:Y:S01]  /*13d00*/  FADD.FTZ R8, R58, R5 ;  /* 0x000000053a087221 */ /* 0x008fe20000010000 */
[----:B------:R-:W-:Y:S02]  /*13d10*/  IMAD.MOV.U32 R5, RZ, RZ, 0x3f800000 ;  /* 0x3f800000ff057424 */ /* 0x000fe400078e00ff */
[C---:B0-----:R-:W-:Y:S01]  /*13d20*/  FADD.FTZ R3, R11.reuse, R34 ;  /* 0x000000220b037221 */ /* 0x041fe20000010000 */
[----:B------:R-:W-:Y:S01]  /*13d30*/  F2FP.BF16.F32.PACK_AB R154, R11, R154 ;  /* 0x0000009a0b9a723e */ /* 0x000fe200000010ff */
[--C-:B------:R-:W-:Y:S02]  /*13d40*/  IMAD.MOV.U32 R34, RZ, RZ, R87.reuse ;  /* 0x000000ffff227224 */ /* 0x100fe400078e0057 */
[C---:B-1----:R-:W-:Y:S01]  /*13d50*/  FADD.FTZ R0, R37.reuse, R8 ;  /* 0x0000000825007221 */ /* 0x042fe20000010000 */
[----:B------:R-:W-:Y:S01]  /*13d60*/  F2FP.BF16.F32.PACK_AB R155, R37, R58 ;  /* 0x0000003a259b723e */ /* 0x000fe200000010ff */
[----:B------:R-:W-:-:S02]  /*13d70*/  IMAD.MOV.U32 R58, RZ, RZ, R87 ;  /* 0x000000ffff3a7224 */ /* 0x000fc400078e0057 */
[----:B------:R-:W-:Y:S01]  /*13d80*/  IMAD.MOV.U32 R37, RZ, RZ, R87 ;  /* 0x000000ffff257224 */ /* 0x000fe200078e0057 */
[----:B------:R-:W-:Y:S06]  /*13d90*/  @!P1 BRA `(.L_x_626) ;  /* 0x0000002800509947 */ /* 0x000fec0003800000 */
[----:B------:R-:W-:Y:S01]  /*13da0*/  IMAD.MOV.U32 R11, RZ, RZ, R14 ;  /* 0x000000ffff0b7224 */ /* 0x000fe200078e000e */
[----:B------:R-:W-:Y:S01]  /*13db0*/  MOV R8, R174 ;  /* 0x000000ae00087202 */ /* 0x000fe20000000f00 */
[----:B------:R-:W-:Y:S01]  /*13dc0*/  IMAD.MOV.U32 R12, RZ, RZ, R6 ;  /* 0x000000ffff0c7224 */ /* 0x000fe200078e0006 */
[----:B------:R-:W-:Y:S01]  /*13dd0*/  CS2R R86, SRZ ;  /* 0x0000000000567805 */ /* 0x000fe2000001ff00 */
[----:B------:R-:W-:Y:S01]  /*13de0*/  IMAD.MOV.U32 R7, RZ, RZ, R181 ;  /* 0x000000ffff077224 */ /* 0x000fe200078e00b5 */
[----:B------:R-:W-:Y:S01]  /*13df0*/  CS2R R82, SRZ ;  /* 0x0000000000527805 */ /* 0x000fe2000001ff00 */
[----:B------:R-:W-:Y:S01]  /*13e00*/  IMAD.MOV.U32 R5, RZ, RZ, 0x3f800000 ;  /* 0x3f800000ff057424 */ /* 0x000fe200078e00ff */
        /* <DEDUP_REMOVED lines=29> */
[----:B------:R-:W-:-:S07]  /*13fe0*/  CS2R R24, SRZ ;  /* 0x0000000000187805 */ /* 0x000fce000001ff00 */
.L_x_639:
[----:B------:R-:W-:-:S04]  /*13ff0*/  ISETP.NE.AND P1, PT, R8, 0x1, PT ;  /* 0x000000010800780c */ /* 0x000fc80003f25270 */
[----:B------:R-:W-:-:S04]  /*14000*/  SEL R6, RZ, 0x1, P1 ;  /* 0x00000001ff067807 */ /* 0x000fc80000800000 */
[----:B------:R-:W-:Y:S01]  /*14010*/  LOP3.LUT R181, R7, R6, RZ, 0x3c, !PT ;  /* 0x0000000607b57212 */ /* 0x000fe200078e3cff */
[----:B------:R-:W-:Y:S06]  /*14020*/  @!P0 BRA `(.L_x_627) ;  /* 0x0000000000048947 */ /* 0x000fec0003800000 */
[----:B------:R-:W-:Y:S01]  /*14030*/  BPT.TRAP 0x1 ;  /* 0x000000040000795c */ /* 0x000fe20000300000 */
.L_x_627:
[----:B------:R-:W-:Y:S01]  /*14040*/  VIADD R174, R8, 0x1 ;  /* 0x0000000108ae7836 */ /* 0x000fe20000000000 */
[----:B------:R-:W-:-:S04]  /*14050*/  SHF.L.U32 R6, R181, 0x1f, RZ ;  /* 0x0000001fb5067819 */ /* 0x000fc800000006ff */
[----:B------:R-:W-:-:S04]  /*14060*/  ISETP.NE.AND P1, PT, R174, 0x2, PT ;  /* 0x00000002ae00780c */ /* 0x000fc80003f25270 */
[----:B------:R-:W-:-:S05]  /*14070*/  SEL R174, R174, RZ, P1 ;  /* 0x000000ffaeae7207 */ /* 0x000fca0000800000 */
[----:B------:R-:W-:-:S04]  /*14080*/  IMAD R13, R174, 0x8, R2 ;  /* 0x00000008ae0d7824 */ /* 0x000fc800078e0202 */
[----:B------:R0:W1:Y:S01]  /*14090*/  SYNCS.PHASECHK.TRANS64.TRYWAIT P1, [R13+URZ+0x2a830], R6 ;  /* 0x02a830060d0075a7 */ /* 0x000062000802017f */
[----:B------:R-:W-:Y:S05]  /*140a0*/  @!P0 BRA `(.L_x_628) ;  /* 0x0000000000048947 */ /* 0x000fea0003800000 */
[----:B------:R-:W-:Y:S01]  /*140b0*/  BPT.TRAP 0x1 ;  /* 0x000000040000795c */ /* 0x000fe20000300000 */
.L_x_628:
[----:B------:R-:W-:Y:S01]  /*140c0*/  IMAD R95, R174, 0x900, R4 ;  /* 0x00000900ae5f7824 */ /* 0x000fe200078e0204 */
[----:B------:R-:W-:Y:S03]  /*140d0*/  BSSY B1, `(.L_x_629) ;  /* 0x0000006000017945 */ /* 0x000fe60003800000 */
[C---:B------:R-:W-:Y:S02]  /*140e0*/  VIADD R92, R95.reuse, 0x2 ;  /* 0x000000025f5c7836 */ /* 0x040fe40000000000 */
[----:B------:R-:W-:Y:S01]  /*140f0*/  VIADD R91, R95, 0x4 ;  /* 0x000000045f5b7836 */ /* 0x000fe20000000000 */
[----:B-1----:R-:W-:Y:S06]  /*14100*/  @P1 BRA `(.L_x_630) ;  /* 0x0000000000081947 */ /* 0x002fec0003800000 */
[----:B------:R-:W1:Y:S02]  /*14110*/  SYNCS.PHASECHK.TRANS64.TRYWAIT P1, [R13+URZ+0x2a830], R6 ;  /* 0x02a830060d0075a7 */ /* 0x000e64000802017f */
[----:B-1----:R-:W-:Y:S05]  /*14120*/  @!P1 BRA `(.L_x_631) ;  /* 0x000000e000089947 */ /* 0x002fea0003800000 */
.L_x_630:
[----:B------:R-:W-:Y:S05]  /*14130*/  BSYNC B1 ;  /* 0x0000000000017941 */ /* 0x000fea0003800000 */
.L_x_629:
[----:B------:R-:W2:Y:S04]  /*14140*/  LDL.64 R96, [R1+0x30] ;  /* 0x0000300001607983 */ /* 0x000ea80000100a00 */
[----:B------:R3:W-:Y:S04]  /*14150*/  STL.64 [R1+0x80], R10 ;  /* 0x0000800a01007387 */ /* 0x0007e80000100a00 */
[----:B---3--:R-:W3:Y:S01]  /*14160*/  LDL.64 R10, [R1+0x28] ;  /* 0x00002800010a7983 */ /* 0x008ee20000100a00 */
[----:B------:R-:W-:Y:S01]  /*14170*/  IMAD.MOV.U32 R88, RZ, RZ, R95 ;  /* 0x000000ffff587224 */ /* 0x000fe200078e005f */
[----:B------:R-:W-:Y:S01]  /*14180*/  MOV R193, UR38 ;  /* 0x0000002600c17c02 */ /* 0x000fe20008000f00 */
[C---:B------:R-:W-:Y:S01]  /*14190*/  VIADD R90, R95.reuse, 0x6 ;  /* 0x000000065f5a7836 */ /* 0x040fe20000000000 */
[----:B------:R-:W-:Y:S01]  /*141a0*/  MOV R14, UR58 ;  /* 0x0000003a000e7c02 */ /* 0x000fe20008000f00 */
[----:B------:R-:W-:Y:S01]  /*141b0*/  IMAD.MOV.U32 R89, RZ, RZ, 0x40000040 ;  /* 0x40000040ff597424 */ /* 0x000fe200078e00ff */
[----:B------:R-:W-:Y:S01]  /*141c0*/  R2UR UR46, R88 ;  /* 0x00000000582e72ca */ /* 0x000fe200000e0000 */
[----:B------:R-:W-:Y:S01]  /*141d0*/  IMAD.MOV.U32 R88, RZ, RZ, R92 ;  /* 0x000000ffff587224 */ /* 0x000fe200078e005c */
[----:B------:R-:W-:Y:S01]  /*141e0*/  R2UR UR58, R90 ;  /* 0x000000005a3a72ca */ /* 0x000fe200000e0000 */
[C---:B------:R-:W-:Y:S01]  /*141f0*/  VIADD R90, R95.reuse, 0x302 ;  /* 0x000003025f5a7836 */ /* 0x040fe20000000000 */
[----:B------:R-:W-:Y:S01]  /*14200*/  MOV R198, UR45 ;  /* 0x0000002d00c67c02 */ /* 0x000fe20008000f00 */
[C---:B------:R-:W-:Y:S01]  /*14210*/  VIADD R92, R95.reuse, 0x304 ;  /* 0x000003045f5c7836 */ /* 0x040fe20000000000 */
[----:B------:R-:W-:Y:S01]  /*14220*/  R2UR UR42, R88 ;  /* 0x00000000582a72ca */ /* 0x000fe200000e0000 */
[----:B------:R-:W-:Y:S01]  /*14230*/  IMAD.MOV.U32 R88, RZ, RZ, R91 ;  /* 0x000000ffff587224 */ /* 0x000fe200078e005b */
[----:B------:R-:W-:Y:S01]  /*14240*/  R2UR UR30, R90 ;  /* 0x000000005a1e72ca */ /* 0x000fe200000e0000 */
[C---:B------:R-:W-:Y:S01]  /*14250*/  VIADD R90, R95.reuse, 0x600 ;  /* 0x000006005f5a7836 */ /* 0x040fe20000000000 */
[----:B01----:R-:W-:Y:S01]  /*14260*/  MOV R6, UR44 ;  /* 0x0000002c00067c02 */ /* 0x003fe20008000f00 */
[----:B------:R-:W-:Y:S01]  /*14270*/  IMAD.MOV.U32 R93, RZ, RZ, 0x40000040 ;  /* 0x40000040ff5d7424 */ /* 0x000fe200078e00ff */
[----:B------:R-:W-:Y:S01]  /*14280*/  R2UR UR38, R88 ;  /* 0x00000000582672ca */ /* 0x000fe200000e0000 */
[----:B------:R-:W-:Y:S01]  /*14290*/  VIADD R88, R95, 0x300 ;  /* 0x000003005f587836 */ /* 0x000fe20000000000 */
[----:B------:R-:W-:Y:S01]  /*142a0*/  R2UR UR47, R89 ;  /* 0x00000000592f72ca */ /* 0x000fe200000e0000 */
[-C--:B------:R-:W-:Y:S01]  /*142b0*/  FMUL.FTZ R24, R24, R94.reuse ;  /* 0x0000005e18187220 */ /* 0x080fe20000410000 */
[----:B------:R-:W-:Y:S01]  /*142c0*/  R2UR UR26, R92 ;  /* 0x000000005c1a72ca */ /* 0x000fe200000e0000 */
[C---:B------:R-:W-:Y:S01]  /*142d0*/  VIADD R92, R95.reuse, 0x602 ;  /* 0x000006025f5c7836 */ /* 0x040fe20000000000 */
[----:B------:R-:W-:Y:S01]  /*142e0*/  R2UR UR34, R88 ;  /* 0x00000000582272ca */ /* 0x000fe200000e0000 */
[C---:B------:R-:W-:Y:S01]  /*142f0*/  VIADD R88, R95.reuse, 0x306 ;  /* 0x000003065f587836 */ /* 0x040fe20000000000 */
[----:B------:R-:W-:Y:S01]  /*14300*/  R2UR UR18, R90 ;  /* 0x000000005a1272ca */ /* 0x000fe200000e0000 */
[----:B------:R-:W-:Y:S01]  /*14310*/  VIADD R90, R95, 0x606 ;  /* 0x000006065f5a7836 */ /* 0x000fe20000000000 */
[----:B------:R-:W-:Y:S01]  /*14320*/  MOV R91, 0x40000040 ;  /* 0x40000040005b7802 */ /* 0x000fe20000000f00 */
[-C--:B------:R-:W-:Y:S01]  /*14330*/  FMUL.FTZ R25, R25, R94.reuse ;  /* 0x0000005e19197220 */ /* 0x080fe20000410000 */
[----:B------:R-:W-:Y:S01]  /*14340*/  R2UR UR22, R88 ;  /* 0x00000000581672ca */ /* 0x000fe200000e0000 */
[----:B------:R-:W-:Y:S01]  /*14350*/  VIADD R88, R95, 0x604 ;  /* 0x000006045f587836 */ /* 0x000fe20000000000 */
[----:B------:R-:W-:Y:S01]  /*14360*/  MOV R21, UR39 ;  /* 0x0000002700157c02 */ /* 0x000fe20008000f00 */
[-C--:B------:R-:W-:Y:S01]  /*14370*/  FMUL.FTZ R28, R28, R94.reuse ;  /* 0x0000005e1c1c7220 */ /* 0x080fe20000410000 */
[----:B------:R-:W-:Y:S01]  /*14380*/  MOV R9, UR59 ;  /* 0x0000003b00097c02 */ /* 0x000fe20008000f00 */
[-C--:B------:R-:W-:Y:S01]  /*14390*/  FMUL.FTZ R29, R29, R94.reuse ;  /* 0x0000005e1d1d7220 */ /* 0x080fe20000410000 */
[C---:B------:R-:W-:Y:S01]  /*143a0*/  R2UR UR43, R89.reuse ;  /* 0x00000000592b72ca */ /* 0x040fe200000e0000 */
[-C--:B------:R-:W-:Y:S01]  /*143b0*/  FMUL.FTZ R32, R32, R94.reuse ;  /* 0x0000005e20207220 */ /* 0x080fe20000410000 */
[----:B------:R-:W-:Y:S01]  /*143c0*/  R2UR UR39, R89 ;  /* 0x00000000592772ca */ /* 0x000fe200000e0000 */
        /* <DEDUP_REMOVED lines=39> */
[----:B------:R-:W-:Y:S01]  /*14640*/  MOV R196, UR41 ;  /* 0x0000002900c47c02 */ /* 0x000fe20008000f00 */
[----:B------:R0:W-:Y:S01]  /*14650*/  STL.64 [R1+0x78], R2 ;  /* 0x0000780201007387 */ /* 0x0001e20000100a00 */
[----:B------:R-:W-:Y:S01]  /*14660*/  MOV R197, UR40 ;  /* 0x0000002800c57c02 */ /* 0x000fe20008000f00 */
[-C--:B------:R-:W-:Y:S01]  /*14670*/  FMUL.FTZ R26, R26, R5.reuse ;  /* 0x000000051a1a7220 */ /* 0x080fe20000410000 */
        /* <DEDUP_REMOVED lines=8> */
[-C--:B------:R-:W-:Y:S01]  /*14700*/  FMUL.FTZ R35, R35, R5.reuse ;  /* 0x0000000523237220 */ /* 0x080fe20000410000 */
[----:B0-----:R-:W4:Y:S01]  /*14710*/  LDL.64 R2, [R1+0x18] ;  /* 0x0000180001027983 */ /* 0x001f220000100a00 */
        /* <DEDUP_REMOVED lines=25> */
[----:B--2---:R-:W-:-:S02]  /*148b0*/  R2UR UR44, R96 ;  /* 0x00000000602c72ca */ /* 0x004fc400000e0000 */
[----:B------:R-:W-:Y:S02]  /*148c0*/  R2UR UR45, R97 ;  /* 0x00000000612d72ca */ /* 0x000fe400000e0000 */
[----:B------:R-:W-:-:S11]  /*148d0*/  WARPGROUP.ARRIVE ;  /* 0x00000000000079c5 */ /* 0x000fd60000000000 */
[----:B------:R-:W-:Y:S01]  /*148e0*/  HGMMA.64x96x16.F32.BF16 R88, gdesc[UR44], RZ, !UPT, gsb0 ;  /* 0x016000002c5879f0 */ /* 0x000fe2000c0018ff */
[----:B---3--:R-:W-:Y:S02]  /*148f0*/  R2UR UR40, R10 ;  /* 0x000000000a2872ca */ /* 0x008fe400000e0000 */
[----:B------:R-:W-:Y:S02]  /*14900*/  R2UR UR41, R11 ;  /* 0x000000000b2972ca */ /* 0x000fe400000e0000 */
[----:B------:R0:W5:Y:S01]  /*14910*/  LDL.LU.64 R10, [R1+0x80] ;  /* 0x00008000010a7983 */ /* 0x0001620000300a00 */
[----:B------:R-:W-:Y:S02]  /*14920*/  WARPGROUP.DEPBAR.LE gsb0, 0x0 ;  /* 0x00008000000079c5 */ /* 0x000fe40000010000 */
[----:B------:R-:W-:-:S08]  /*14930*/  WARPGROUP.ARRIVE ;  /* 0x00000000000079c5 */ /* 0x000fd00000000000 */
[----:B------:R-:W-:Y:S01]  /*14940*/  HGMMA.64x96x16.F32.BF16 R88, gdesc[UR40], R88, gsb0 ;  /* 0x01600000285879f0 */ /* 0x000fe20008001858 */
[----:B------:R-:W-:Y:S02]  /*14950*/  R2UR UR41, R196 ;  /* 0x00000000c42972ca */ /* 0x000fe400000e0000 */
[----:B------:R-:W-:Y:S02]  /*14960*/  R2UR UR40, R197 ;  /* 0x00000000c52872ca */ /* 0x000fe400000e0000 */
[----:B------:R-:W2:Y:S01]  /*14970*/  LDL.64 R196, [R1+0x20] ;  /* 0x0000200001c47983 */ /* 0x000ea20000100a00 */
[----:B----4-:R-:W-:Y:S02]  /*14980*/  R2UR UR56, R2 ;  /* 0x00000000023872ca */ /* 0x010fe400000e0000 */
[----:B------:R-:W-:Y:S01]  /*14990*/  R2UR UR57, R3 ;  /* 0x00000000033972ca */ /* 0x000fe200000e0000 */
[----:B------:R-:W-:Y:S02]  /*149a0*/  WARPGROUP.DEPBAR.LE gsb0, 0x0 ;  /* 0x00008000000079c5 */ /* 0x000fe40000010000 */
[----:B------:R-:W-:Y:S01]  /*149b0*/  WARPGROUP.ARRIVE ;  /* 0x00000000000079c5 */ /* 0x000fe20000000000 */
[----:B--2---:R-:W-:-:S02]  /*149c0*/  R2UR UR36, R196 ;  /* 0x00000000c42472ca */ /* 0x004fc400000e0000 */
[----:B------:R-:W-:Y:S02]  /*149d0*/  R2UR UR37, R197 ;  /* 0x00000000c52572ca */ /* 0x000fe400000e0000 */
[----:B------:R-:W2:Y:S11]  /*149e0*/  LDL.64 R196, [R1] ;  /* 0x0000000001c47983 */ /* 0x000eb60000100a00 */
[----:B------:R-:W-:Y:S01]  /*149f0*/  HGMMA.64x96x16.F32.BF16 R88, gdesc[UR36], R88, gsb0 ;  /* 0x01600000245879f0 */ /* 0x000fe20008001858 */
[----:B------:R-:W-:-:S02]  /*14a00*/  R2UR UR37, R194 ;  /* 0x00000000c22572ca */ /* 0x000fc400000e0000 */
[----:B------:R-:W-:Y:S02]  /*14a10*/  R2UR UR36, R195 ;  /* 0x00000000c32472ca */ /* 0x000fe400000e0000 */
[----:B------:R-:W3:Y:S04]  /*14a20*/  LDL.64 R194, [R1+0x8] ;  /* 0x0000080001c27983 */ /* 0x000ee80000100a00 */
[----:B------:R0:W5:Y:S01]  /*14a30*/  LDL.LU.64 R2, [R1+0x78] ;  /* 0x0000780001027983 */ /* 0x0001620000300a00 */
[----:B------:R-:W-:Y:S02]  /*14a40*/  WARPGROUP.DEPBAR.LE gsb0, 0x0 ;  /* 0x00008000000079c5 */ /* 0x000fe40000010000 */
[----:B------:R-:W-:-:S06]  /*14a50*/  WARPGROUP.ARRIVE ;  /* 0x00000000000079c5 */ /* 0x000fcc0000000000 */
[----:B------:R-:W-:Y:S01]  /*14a60*/  HGMMA.64x96x16.F32.BF16 R88, gdesc[UR56], R88, gsb0 ;  /* 0x01600000385879f0 */ /* 0x000fe20008001858 */
[----:B------:R-:W-:Y:S02]  /*14a70*/  R2UR UR58, R14 ;  /* 0x000000000e3a72ca */ /* 0x000fe400000e0000 */
[----:B------:R-:W-:Y:S02]  /*14a80*/  R2UR UR57, R15 ;  /* 0x000000000f3972ca */ /* 0x000fe400000e0000 */
[----:B------:R-:W4:Y:S01]  /*14a90*/  LDL.64 R14, [R1+0x10] ;  /* 0x00001000010e7983 */ /* 0x000f220000100a00 */
[----:B------:R-:W-:Y:S02]  /*14aa0*/  WARPGROUP.DEPBAR.LE gsb0, 0x0 ;  /* 0x00008000000079c5 */ /* 0x000fe40000010000 */
[----:B------:R-:W-:Y:S01]  /*14ab0*/  WARPGROUP.ARRIVE ;  /* 0x00000000000079c5 */ /* 0x000fe20000000000 */
[----:B---3--:R-:W-:Y:S02]  /*14ac0*/  R2UR UR28, R194 ;  /* 0x00000000c21c72ca */ /* 0x008fe400000e0000 */
[----:B------:R-:W-:-:S02]  /*14ad0*/  R2UR UR29, R195 ;  /* 0x00000000c31d72ca */ /* 0x000fc400000e0000 */
[----:B----4-:R-:W-:Y:S02]  /*14ae0*/  R2UR UR32, R14 ;  /* 0x000000000e2072ca */ /* 0x010fe400000e0000 */
[----:B------:R-:W-:-:S13]  /*14af0*/  R2UR UR33, R15 ;  /* 0x000000000f2172ca */ /* 0x000fda00000e0000 */
[----:B------:R-:W-:Y:S01]  /*14b00*/  HGMMA.64x96x16.F32.BF16 R88, gdesc[UR32], R88, gsb0 ;  /* 0x01600000205879f0 */ /* 0x000fe20008001858 */
[----:B--2---:R-:W-:Y:S02]  /*14b10*/  R2UR UR24, R196 ;  /* 0x00000000c41872ca */ /* 0x004fe400000e0000 */
[----:B------:R-:W-:Y:S01]  /*14b20*/  R2UR UR25, R197 ;  /* 0x00000000c51972ca */ /* 0x000fe200000e0000 */
[----:B------:R-:W-:Y:S02]  /*14b30*/  WARPGROUP.DEPBAR.LE gsb0, 0x0 ;  /* 0x00008000000079c5 */ /* 0x000fe40000010000 */
[----:B------:R-:W-:-:S06]  /*14b40*/  WARPGROUP.ARRIVE ;  /* 0x00000000000079c5 */ /* 0x000fcc0000000000 */
[----:B------:R-:W-:Y:S03]  /*14b50*/  HGMMA.64x96x16.F32.BF16 R88, gdesc[UR28], R88, gsb0 ;  /* 0x016000001c5879f0 */ /* 0x000fe60008001858 */
[----:B------:R-:W-:Y:S02]  /*14b60*/  WARPGROUP.DEPBAR.LE gsb0, 0x0 ;  /* 0x00008000000079c5 */ /* 0x000fe40000010000 */
[----:B------:R-:W-:-:S06]  /*14b70*/  WARPGROUP.ARRIVE ;  /* 0x00000000000079c5 */ /* 0x000fcc0000000000 */
[----:B------:R-:W-:Y:S01]  /*14b80*/  HGMMA.64x96x16.F32.BF16 R88, gdesc[UR24], R88, gsb0 ;  /* 0x01600000185879f0 */ /* 0x000fe20008001858 */
[----:B------:R-:W-:Y:S01]  /*14b90*/  UMOV UR20, UR52 ;  /* 0x0000003400147c82 */ /* 0x000fe20008000000 */
[----:B------:R-:W-:Y:S01]  /*14ba0*/  UMOV UR21, UR53 ;  /* 0x0000003500157c82 */ /* 0x000fe20008000000 */
[----:B------:R-:W-:Y:S02]  /*14bb0*/  WARPGROUP.DEPBAR.LE gsb0, 0x0 ;  /* 0x00008000000079c5 */ /* 0x000fe40000010000 */
[----:B------:R-:W-:-:S06]  /*14bc0*/  WARPGROUP.ARRIVE ;  /* 0x00000000000079c5 */ /* 0x000fcc0000000000 */
[----:B------:R-:W-:Y:S01]  /*14bd0*/  HGMMA.64x96x16.F32.BF16 R88, gdesc[UR20], R88, gsb0 ;  /* 0x01600000145879f0 */ /* 0x000fe20008001858 */
[----:B------:R-:W-:Y:S01]  /*14be0*/  UMOV UR16, UR48 ;  /* 0x0000003000107c82 */ /* 0x000fe20008000000 */
[----:B------:R-:W-:Y:S01]  /*14bf0*/  UMOV UR17, UR49 ;  /* 0x0000003100117c82 */ /* 0x000fe20008000000 */
[----:B------:R-:W-:Y:S02]  /*14c00*/  R2UR UR45, R198 ;  /* 0x00000000c62d72ca */ /* 0x000fe400000e0000 */
[----:B------:R-:W-:Y:S01]  /*14c10*/  R2UR UR44, R6 ;  /* 0x00000000062c72ca */ /* 0x000fe200000e0000 */
[----:B------:R-:W-:Y:S02]  /*14c20*/  WARPGROUP.DEPBAR.LE gsb0, 0x0 ;  /* 0x00008000000079c5 */ /* 0x000fe40000010000 */
[----:B------:R-:W-:-:S06]  /*14c30*/  WARPGROUP.ARRIVE ;  /* 0x00000000000079c5 */ /* 0x000fcc0000000000 */
[----:B------:R-:W-:Y:S04]  /*14c40*/  HGMMA.64x96x16.F32.BF16 R88, gdesc[UR16], R88, gsb0 ;  /* 0x01600000105879f0 */ /* 0x000fe80008001858 */
[----:B------:R-:W-:Y:S01]  /*14c50*/  UMOV UR12, UR44 ;  /* 0x0000002c000c7c82 */ /* 0x000fe20008000000 */
[----:B------:R-:W-:Y:S01]  /*14c60*/  UMOV UR13, UR45 ;  /* 0x0000002d000d7c82 */ /* 0x000fe20008000000 */
        /* <DEDUP_REMOVED lines=10> */
[----:B------:R-:W-:Y:S01]  /*14d10*/  R2UR UR39, R21 ;  /* 0x00000000152772ca */ /* 0x000fe200000e0000 */
[----:B------:R-:W-:Y:S02]  /*14d20*/  WARPGROUP.DEPBAR.LE gsb0, 0x0 ;  /* 0x00008000000079c5 */ /* 0x000fe40000010000 */
[----:B------:R-:W-:-:S06]  /*14d30*/  WARPGROUP.ARRIVE ;  /* 0x00000000000079c5 */ /* 0x000fcc0000000000 */
[----:B------:R-:W-:Y:S01]  /*14d40*/  HGMMA.64x96x16.F32.BF16 R88, gdesc[UR8], R88, gsb0 ;  /* 0x01600000085879f0 */ /* 0x000fe20008001858 */
[----:B------:R-:W-:Y:S02]  /*14d50*/  R2UR UR38, R193 ;  /* 0x00000000c12672ca */ /* 0x000fe400000e0000 */
[----:B------:R-:W-:Y:S02]  /*14d60*/  R2UR UR59, R9 ;  /* 0x00000000093b72ca */ /* 0x000fe400000e0000 */
[----:B------:R-:W-:Y:S01]  /*14d70*/  R2UR UR56, R20 ;  /* 0x00000000143872ca */ /* 0x000fe200000e0000 */
[----:B------:R-:W-:Y:S01]  /*14d80*/  FMUL.FTZ R87, R87, R5 ;  /* 0x0000000557577220 */ /* 0x000fe20000410000 */
[----:B------:R-:W-:Y:S02]  /*14d90*/  WARPGROUP.DEPBAR.LE gsb0, 0x0 ;  /* 0x00008000000079c5 */ /* 0x000fe40000010000 */
[----:B0-----:R-:W-:Y:S11]  /*14da0*/  @!P0 BRA `(.L_x_632) ;  /* 0x0000000000048947 */ /* 0x001ff60003800000 */
[----:B------:R-:W-:Y:S01]  /*14db0*/  BPT.TRAP 0x1 ;  /* 0x000000040000795c */ /* 0x000fe20000300000 */
.L_x_632:
[----:B------:R-:W-:Y:S01]  /*14dc0*/  SHF.L.U32 R5, R7, 0x1f, RZ ;  /* 0x0000001f07057819 */ /* 0x000fe200000006ff */
[----:B-----5:R-:W-:-:S04]  /*14dd0*/  IMAD R15, R8, 0x8, R2 ;  /* 0x00000008080f7824 */ /* 0x020fc800078e0202 */
[----:B------:R0:W1:Y:S01]  /*14de0*/  SYNCS.PHASECHK.TRANS64.TRYWAIT P1, [R15+URZ+0x2a850], R5 ;  /* 0x02a850050f0075a7 */ /* 0x000062000802017f */
[----:B------:R-:W-:Y:S05]  /*14df0*/  @!P0 BRA `(.L_x_633) ;  /* 0x0000000000048947 */ /* 0x000fea0003800000 */
[----:B------:R-:W-:Y:S01]  /*14e00*/  BPT.TRAP 0x1 ;  /* 0x000000040000795c */ /* 0x000fe20000300000 */
.L_x_633:
[----:B------:R-:W-:Y:S04]  /*14e10*/  BSSY B1, `(.L_x_634) ;  /* 0x0000004000017945 */ /* 0x000fe80003800000 */
[----:B-1----:R-:W-:Y:S05]  /*14e20*/  @P1 BRA `(.L_x_635) ;  /* 0x0000000000081947 */ /* 0x002fea0003800000 */
[----:B------:R-:W1:Y:S02]  /*14e30*/  SYNCS.PHASECHK.TRANS64.TRYWAIT P1, [R15+URZ+0x2a850], R5 ;  /* 0x02a850050f0075a7 */ /* 0x000e64000802017f */
[----:B-1----:R-:W-:Y:S05]  /*14e40*/  @!P1 BRA `(.L_x_636) ;  /* 0x000000d000d49947 */ /* 0x002fea0003800000 */
.L_x_635:
[----:B------:R-:W-:Y:S05]  /*14e50*/  BSYNC B1 ;  /* 0x0000000000017941 */ /* 0x000fea0003800000 */
.L_x_634:
[----:B01----:R-:W-:Y:S01]  /*14e60*/  VIADD R5, R2, 0x400 ;  /* 0x0000040002057836 */ /* 0x003fe20000000000 */
[----:B------:R-:W-:Y:S01]  /*14e70*/  WARPGROUP.ARRIVE ;  /* 0x00000000000079c5 */ /* 0x000fe20000000000 */
[----:B------:R-:W-:Y:S02]  /*14e80*/  IMAD.MOV.U32 R7, RZ, RZ, 0x40000040 ;  /* 0x40000040ff077424 */ /* 0x000fe400078e00ff */
[----:B------:R-:W-:Y:S01]  /*14e90*/  IMAD.MOV.U32 R9, RZ, RZ, 0x40000040 ;  /* 0x40000040ff097424 */ /* 0x000fe200078e00ff */
[----:B------:R-:W-:Y:S02]  /*14ea0*/  SHF.R.U32.HI R5, RZ, 0x4, R5 ;  /* 0x00000004ff057819 */ /* 0x000fe40000011605 */
[----:B------:R-:W-:Y:S01]  /*14eb0*/  R2UR UR7, R7 ;  /* 0x00000000070772ca */ /* 0x000fe200000e0000 */
[----:B------:R-:W-:Y:S01]  /*14ec0*/  IMAD.MOV.U32 R7, RZ, RZ, 0x40000040 ;  /* 0x40000040ff077424 */ /* 0x000fe200078e00ff */
[----:B------:R-:W-:-:S04]  /*14ed0*/  LOP3.LUT R5, R5, 0x3fff, RZ, 0xc0, !PT ;  /* 0x00003fff05057812 */ /* 0x000fc800078ec0ff */
[----:B------:R-:W-:-:S05]  /*14ee0*/  LOP3.LUT R5, R5, 0x3000000, RZ, 0xfc, !PT ;  /* 0x0300000005057812 */ /* 0x000fca00078efcff */
[----:B------:R-:W-:-:S05]  /*14ef0*/  IMAD R6, R8, 0x600, R5 ;  /* 0x0000060008067824 */ /* 0x000fca00078e0205 */
[C---:B------:R-:W-:Y:S02]  /*14f00*/  R2UR UR6, R6.reuse ;  /* 0x00000000060672ca */ /* 0x040fe400000e0000 */
[----:B------:R-:W-:-:S11]  /*14f10*/  IADD3 R8, R6, 0x80, RZ ;  /* 0x0000008006087810 */ /* 0x000fd60007ffe0ff */
[----:B------:R-:W-:Y:S01]  /*14f20*/  HGMMA.64x128x16.F32.BF16 R24, R156, gdesc[UR4].tnspB, R24, gsb0 ;  /* 0x41e000049c187df0 */ /* 0x000fe20008001818 */
[----:B------:R-:W-:Y:S01]  /*14f30*/  R2UR UR6, R8 ;  /* 0x00000000080672ca */ /* 0x000fe200000e0000 */
[----:B------:R-:W-:Y:S01]  /*14f40*/  VIADD R8, R6, 0x100 ;  /* 0x0000010006087836 */ /* 0x000fe20000000000 */
[----:B------:R-:W-:Y:S01]  /*14f50*/  R2UR UR7, R9 ;  /* 0x00000000090772ca */ /* 0x000fe200000e0000 */
[----:B------:R-:W-:Y:S01]  /*14f60*/  IMAD.MOV.U32 R9, RZ, RZ, 0x40000040 ;  /* 0x40000040ff097424 */ /* 0x000fe200078e00ff */
[----:B------:R-:W-:Y:S02]  /*14f70*/  WARPGROUP.DEPBAR.LE gsb0, 0x0 ;  /* 0x00008000000079c5 */ /* 0x000fe40000010000 */
[----:B------:R-:W-:-:S09]  /*14f80*/  WARPGROUP.ARRIVE ;  /* 0x00000000000079c5 */ /* 0x000fd20000000000 */
        /* <DEDUP_REMOVED lines=9> */
[C---:B------:R-:W-:Y:S01]  /*15020*/  VIADD R8, R6.reuse, 0x200 ;  /* 0x0000020006087836 */ /* 0x040fe20000000000 */
[----:B------:R-:W-:Y:S01]  /*15030*/  R2UR UR7, R9 ;  /* 0x00000000090772ca */ /* 0x000fe200000e0000 */
[----:B------:R-:W-:Y:S02]  /*15040*/  IMAD.MOV.U32 R9, RZ, RZ, 0x40000040 ;  /* 0x40000040ff097424 */ /* 0x000fe400078e00ff */
[----:B------:R-:W-:Y:S01]  /*15050*/  VIADD R6, R6, 0x280 ;  /* 0x0000028006067836 */ /* 0x000fe20000000000 */
[----:B------:R-:W-:Y:S02]  /*15060*/  WARPGROUP.DEPBAR.LE gsb0, 0x0 ;  /* 0x00008000000079c5 */ /* 0x000fe40000010000 */
[----:B------:R-:W-:-:S07]  /*15070*/  WARPGROUP.ARRIVE ;  /* 0x00000000000079c5 */ /* 0x000fce0000000000 */
[----:B------:R-:W-:Y:S01]  /*15080*/  HGMMA.64x128x16.F32.BF16 R24, R144, gdesc[UR4].tnspB, R24, gsb0 ;  /* 0x41e0000490187df0 */ /* 0x000fe20008001818 */
[----:B------:R-:W-:Y:S02]  /*15090*/  R2UR UR6, R8 ;  /* 0x00000000080672ca */ /* 0x000fe400000e0000 */
[----:B------:R-:W-:Y:S01]  /*150a0*/  R2UR UR7, R9 ;  /* 0x00000000090772ca */ /* 0x000fe200000e0000 */
[----:B------:R-:W-:Y:S02]  /*150b0*/  WARPGROUP.DEPBAR.LE gsb0, 0x0 ;  /* 0x00008000000079c5 */ /* 0x000fe40000010000 */
[----:B------:R-:W-:-:S10]  /*150c0*/  WARPGROUP.ARRIVE ;  /* 0x00000000000079c5 */ /* 0x000fd40000000000 */
[----:B------:R-:W-:Y:S01]  /*150d0*/  HGMMA.64x128x16.F32.BF16 R24, R148, gdesc[UR4].tnspB, R24, gsb0 ;  /* 0x41e0000494187df0 */ /* 0x000fe20008001818 */
[----:B------:R-:W-:Y:S02]  /*150e0*/  R2UR UR6, R6 ;  /* 0x00000000060672ca */ /* 0x000fe400000e0000 */
[----:B------:R-:W-:Y:S01]  /*150f0*/  R2UR UR7, R7 ;  /* 0x00000000070772ca */ /* 0x000fe200000e0000 */
[----:B------:R-:W-:Y:S02]  /*15100*/  WARPGROUP.DEPBAR.LE gsb0, 0x0 ;  /* 0x00008000000079c5 */ /* 0x000fe40000010000 */
[----:B------:R-:W-:-:S10]  /*15110*/  WARPGROUP.ARRIVE ;  /* 0x00000000000079c5 */ /* 0x000fd40000000000 */
[----:B------:R-:W-:Y:S03]  /*15120*/  HGMMA.64x128x16.F32.BF16 R24, R152, gdesc[UR4].tnspB, R24, gsb0 ;  /* 0x41e0000498187df0 */ /* 0x000fe60008001818 */
[----:B------:R-:W-:Y:S02]  /*15130*/  WARPGROUP.DEPBAR.LE gsb0, 0x0 ;  /* 0x00008000000079c5 */ /* 0x000fe40000010000 */
[----:B------:R-:W-:Y:S05]  /*15140*/  @!P0 BRA `(.L_x_637) ;  /* 0x0000000000048947 */ /* 0x000fea0003800000 */
[----:B------:R-:W-:Y:S01]  /*15150*/  BPT.TRAP 0x1 ;  /* 0x000000040000795c */ /* 0x000fe20000300000 */
.L_x_637:
        /* <DEDUP_REMOVED lines=14> */
[----:B------:R-:W1:Y:S01]  /*15240*/  MUFU.TANH R8, R8 ;  /* 0x0000000800087308 */ /* 0x000e620000002400 */
        /* <DEDUP_REMOVED lines=16> */
[----:B-1----:R-:W-:Y:S01]  /*15350*/  FMNMX.FTZ R6, R8, R6, !PT ;  /* 0x0000000608067209 */ /* 0x002fe20007810000 */
[----:B------:R-:W-:Y:S01]  /*15360*/  FMUL.FTZ R111, R114, UR38 ;  /* 0x00000026726f7c20 */ /* 0x000fe20008410000 */
[----:B------:R-:W-:Y:S01]  /*15370*/  FMUL.FTZ R113, R116, UR38 ;  /* 0x0000002674717c20 */ /* 0x000fe20008410000 */
[----:B------:R-:W-:Y:S01]  /*15380*/  FMUL.FTZ R112, R115, UR38 ;  /* 0x0000002673707c20 */ /* 0x000fe20008410000 */
[----:B------:R-:W-:Y:S01]  /*15390*/  FMUL.FTZ R114, R117, UR38 ;  /* 0x0000002675727c20 */ /* 0x000fe20008410000 */
[----:B------:R-:W-:Y:S01]  /*153a0*/  FMUL.FTZ R115, R118, UR38 ;  /* 0x0000002676737c20 */ /* 0x000fe20008410000 */
[----:B------:R-:W-:Y:S01]  /*153b0*/  FMUL.FTZ R117, R120, UR38 ;  /* 0x0000002678757c20 */ /* 0x000fe20008410000 */
[----:B------:R-:W1:Y:S01]  /*153c0*/  MUFU.TANH R21, R21 ;  /* 0x0000001500157308 */ /* 0x000e620000002400 */
[----:B--2---:R-:W-:Y:S01]  /*153d0*/  FMNMX.FTZ R5, R20, R11, !PT ;  /* 0x0000000b14057209 */ /* 0x004fe20007810000 */
        /* <DEDUP_REMOVED lines=19> */
[----:B------:R-:W-:-:S03]  /*15510*/  FMUL.FTZ R132, R135, UR38 ;  /* 0x0000002687847c20 */ /* 0x000fc60008410000 */
        /* <DEDUP_REMOVED lines=81> */
[----:B0-----:R-:W-:-:S05]  /*15a30*/  FMNMX.FTZ R6, R130, R6, !PT ;  /* 0x0000000682067209 */ /* 0x001fca0007810000 */
[----:B------:R-:W0:Y:S01]  /*15a40*/  SHFL.BFLY PT, R9, R6, 0x2, 0x1f ;  /* 0x0c401f0006097f89 */ /* 0x000e2200000e0000 */
[----:B-1----:R-:W-:-:S04]  /*15a50*/  FMNMX.FTZ R5, R131, R5, !PT ;  /* 0x0000000583057209 */ /* 0x002fc80007810000 */
[----:B--2---:R-:W-:-:S05]  /*15a60*/  FMNMX.FTZ R14, R132, R5, !PT ;  /* 0x00000005840e7209 */ /* 0x004fca0007810000 */
[----:B------:R-:W1:Y:S01]  /*15a70*/  SHFL.BFLY PT, R5, R14, 0x2, 0x1f ;  /* 0x0c401f000e057f89 */ /* 0x000e6200000e0000 */
[----:B0-----:R-:W-:-:S05]  /*15a80*/  FMNMX.FTZ R6, R6, R9, !PT ;  /* 0x0000000906067209 */ /* 0x001fca0007810000 */
[----:B------:R-:W0:Y:S01]  /*15a90*/  SHFL.BFLY PT, R9, R6, 0x1, 0x1f ;  /* 0x0c201f0006097f89 */ /* 0x000e2200000e0000 */
[----:B-1----:R-:W-:-:S05]  /*15aa0*/  FMNMX.FTZ R14, R14, R5, !PT ;  /* 0x000000050e0e7209 */ /* 0x002fca0007810000 */
[----:B------:R-:W1:Y:S01]  /*15ab0*/  SHFL.BFLY PT, R5, R14, 0x1, 0x1f ;  /* 0x0c201f000e057f89 */ /* 0x000e6200000e0000 */
[----:B0-----:R-:W-:Y:S01]  /*15ac0*/  FMNMX.FTZ R6, R6, R9, !PT ;  /* 0x0000000906067209 */ /* 0x001fe20007810000 */
[----:B------:R-:W-:-:S04]  /*15ad0*/  IMAD.U32 R9, RZ, RZ, UR39 ;  /* 0x00000027ff097e24 */ /* 0x000fc8000f8e00ff */
[C---:B------:R-:W-:Y:S01]  /*15ae0*/  FADD.FTZ R94, -R6.reuse, R12 ;  /* 0x0000000c065e7221 */ /* 0x040fe20000010100 */
[----:B------:R-:W-:-:S03]  /*15af0*/  FMUL.FTZ R12, R6, R9 ;  /* 0x00000009060c7220 */ /* 0x000fc60000410000 */
[-C--:B------:R-:W-:Y:S01]  /*15b00*/  FMUL.FTZ R94, R94, R9.reuse ;  /* 0x000000095e5e7220 */ /* 0x080fe20000410000 */
[-CC-:B------:R-:W-:Y:S01]  /*15b10*/  FFMA.FTZ R138, R97, R9.reuse, -R12.reuse ;  /* 0x00000009618a7223 */ /* 0x180fe2000001080c */
[-CC-:B------:R-:W-:Y:S01]  /*15b20*/  FFMA.FTZ R97, R98, R9.reuse, -R12.reuse ;  /* 0x0000000962617223 */ /* 0x180fe2000001080c */
[-CC-:B------:R-:W-:Y:S01]  /*15b30*/  FFMA.FTZ R156, R7, R9.reuse, -R12.reuse ;  /* 0x00000009079c7223 */ /* 0x180fe2000001080c */
[-CC-:B------:R-:W-:Y:S01]  /*15b40*/  FFMA.FTZ R135, R8, R9.reuse, -R12.reuse ;  /* 0x0000000908877223 */ /* 0x180fe2000001080c */
[--C-:B------:R-:W-:Y:S01]  /*15b50*/  FFMA.FTZ R140, R101, R9, -R12.reuse ;  /* 0x00000009658c7223 */ /* 0x100fe2000001080c */
[----:B------:R-:W-:Y:S01]  /*15b60*/  MUFU.EX2 R94, R94 ;  /* 0x0000005e005e7308 */ /* 0x000fe20000000800 */
[----:B-1----:R-:W-:Y:S01]  /*15b70*/  FMNMX.FTZ R14, R14, R5, !PT ;  /* 0x000000050e0e7209 */ /* 0x002fe20007810000 */
[-CC-:B------:R-:W-:Y:S01]  /*15b80*/  FFMA.FTZ R158, R88, R9.reuse, -R12.reuse ;  /* 0x00000009589e7223 */ /* 0x180fe2000001080c */
[-CC-:B------:R-:W-:Y:S01]  /*15b90*/  FFMA.FTZ R134, R89, R9.reuse, -R12.reuse ;  /* 0x0000000959867223 */ /* 0x180fe2000001080c */
[-CC-:B------:R-:W-:Y:S01]  /*15ba0*/  FFMA.FTZ R136, R92, R9.reuse, -R12.reuse ;  /* 0x000000095c887223 */ /* 0x180fe2000001080c */
[-CC-:B------:R-:W-:Y:S01]  /*15bb0*/  FFMA.FTZ R133, R93, R9.reuse, -R12.reuse ;  /* 0x000000095d857223 */ /* 0x180fe2000001080c */
[C---:B------:R-:W-:Y:S01]  /*15bc0*/  FADD.FTZ R5, -R14.reuse, R11 ;  /* 0x0000000b0e057221 */ /* 0x040fe20000010100 */
[-C--:B------:R-:W-:Y:S01]  /*15bd0*/  FMUL.FTZ R98, R14, R9.reuse ;  /* 0x000000090e627220 */ /* 0x080fe20000410000 */
[----:B------:R-:W0:Y:S01]  /*15be0*/  MUFU.EX2 R156, R156 ;  /* 0x0000009c009c7308 */ /* 0x000e220000000800 */
[-C--:B------:R-:W-:Y:S01]  /*15bf0*/  FFMA.FTZ R93, R102, R9.reuse, -R12 ;  /* 0x00000009665d7223 */ /* 0x080fe2000001080c */
[-C--:B------:R-:W-:Y:S01]  /*15c00*/  FMUL.FTZ R5, R5, R9.reuse ;  /* 0x0000000905057220 */ /* 0x080fe20000410000 */
[-CC-:B------:R-:W-:Y:S01]  /*15c10*/  FFMA.FTZ R157, R20, R9.reuse, -R98.reuse ;  /* 0x00000009149d7223 */ /* 0x180fe20000010862 */
[-CC-:B------:R-:W-:Y:S01]  /*15c20*/  FFMA.FTZ R101, R21, R9.reuse, -R98.reuse ;  /* 0x0000000915657223 */ /* 0x180fe20000010862 */
[-CC-:B------:R-:W-:Y:S01]  /*15c30*/  FFMA.FTZ R159, R90, R9.reuse, -R98.reuse ;  /* 0x000000095a9f7223 */ /* 0x180fe20000010862 */
[-CC-:B------:R-:W-:Y:S01]  /*15c40*/  FFMA.FTZ R91, R91, R9.reuse, -R98.reuse ;  /* 0x000000095b5b7223 */ /* 0x180fe20000010862 */
[----:B------:R-:W-:Y:S01]  /*15c50*/  FFMA.FTZ R137, R95, R9, -R98 ;  /* 0x000000095f897223 */ /* 0x000fe20000010862 */
[----:B------:R-:W-:Y:S01]  /*15c60*/  MUFU.EX2 R5, R5 ;  /* 0x0000000500057308 */ /* 0x000fe20000000800 */
[----:B------:R-:W-:-:S02]  /*15c70*/  VIADD R95, R13, 0x2a840 ;  /* 0x0002a8400d5f7836 */ /* 0x000fc40000000000 */
[-CC-:B------:R-:W-:Y:S01]  /*15c80*/  FFMA.FTZ R90, R96, R9.reuse, -R98.reuse ;  /* 0x00000009605a7223 */ /* 0x180fe20000010862 */
[-CC-:B------:R-:W-:Y:S01]  /*15c90*/  FFMA.FTZ R139, R99, R9.reuse, -R98.reuse ;  /* 0x00000009638b7223 */ /* 0x180fe20000010862 */
[-CC-:B------:R-:W-:Y:S01]  /*15ca0*/  FFMA.FTZ R21, R100, R9.reuse, -R98.reuse ;  /* 0x0000000964157223 */ /* 0x180fe20000010862 */
[-CC-:B------:R-:W-:Y:S01]  /*15cb0*/  FFMA.FTZ R141, R103, R9.reuse, -R98.reuse ;  /* 0x00000009678d7223 */ /* 0x180fe20000010862 */
[----:B------:R-:W-:Y:S01]  /*15cc0*/  PRMT R95, R183, 0x654, R95 ;  /* 0x00000654b75f7816 */ /* 0x000fe2000000005f */
[----:B------:R-:W-:Y:S01]  /*15cd0*/  FFMA.FTZ R20, R104, R9, -R98 ;  /* 0x0000000968147223 */ /* 0x000fe20000010862 */
[----:B------:R-:W1:Y:S01]  /*15ce0*/  MUFU.EX2 R157, R157 ;  /* 0x0000009d009d7308 */ /* 0x000e620000000800 */
[----:B0-----:R-:W-:Y:S01]  /*15cf0*/  FFMA.FTZ R3, R94, R3, R156 ;  /* 0x000000035e037223 */ /* 0x001fe2000001009c */
[----:B------:R0:W-:Y:S01]  /*15d00*/  SYNCS.ARRIVE.TRANS64.RED.A1T0 RZ, [R95+URZ], RZ ;  /* 0x000000ff5fff79a7 */ /* 0x0001e2000810043f */
[-CC-:B------:R-:W-:Y:S01]  /*15d10*/  FFMA.FTZ R143, R107, R9.reuse, -R98.reuse ;  /* 0x000000096b8f7223 */ /* 0x180fe20000010862 */
[-CC-:B------:R-:W-:Y:S01]  /*15d20*/  FFMA.FTZ R108, R108, R9.reuse, -R98.reuse ;  /* 0x000000096c6c7223 */ /* 0x180fe20000010862 */
[-CC-:B------:R-:W-:Y:S01]  /*15d30*/  FFMA.FTZ R145, R111, R9.reuse, -R98.reuse ;  /* 0x000000096f917223 */ /* 0x180fe20000010862 */
[-CC-:B------:R-:W-:Y:S01]  /*15d40*/  FFMA.FTZ R99, R112, R9.reuse, -R98.reuse ;  /* 0x0000000970637223 */ /* 0x180fe20000010862 */
[-CC-:B------:R-:W-:Y:S01]  /*15d50*/  FFMA.FTZ R147, R115, R9.reuse, -R98.reuse ;  /* 0x0000000973937223 */ /* 0x180fe20000010862 */
[----:B------:R-:W2:Y:S01]  /*15d60*/  MUFU.EX2 R135, R135 ;  /* 0x0000008700877308 */ /* 0x000ea20000000800 */
[-CC-:B------:R-:W-:Y:S01]  /*15d70*/  FFMA.FTZ R102, R116, R9.reuse, -R98.reuse ;  /* 0x0000000974667223 */ /* 0x180fe20000010862 */
[-CC-:B------:R-:W-:Y:S01]  /*15d80*/  FFMA.FTZ R149, R119, R9.reuse, -R98.reuse ;  /* 0x0000000977957223 */ /* 0x180fe20000010862 */
[-CC-:B------:R-:W-:Y:S01]  /*15d90*/  FFMA.FTZ R100, R120, R9.reuse, -R98.reuse ;  /* 0x0000000978647223 */ /* 0x180fe20000010862 */
[-CC-:B------:R-:W-:Y:S01]  /*15da0*/  FFMA.FTZ R151, R123, R9.reuse, -R98.reuse ;  /* 0x000000097b977223 */ /* 0x180fe20000010862 */
[-CC-:B------:R-:W-:Y:S01]  /*15db0*/  FFMA.FTZ R124, R124, R9.reuse, -R98.reuse ;  /* 0x000000097c7c7223 */ /* 0x180fe20000010862 */
[-CC-:B------:R-:W-:Y:S01]  /*15dc0*/  FFMA.FTZ R153, R127, R9.reuse, -R98.reuse ;  /* 0x000000097f997223 */ /* 0x180fe20000010862 */
[-CC-:B------:R-:W-:Y:S01]  /*15dd0*/  FFMA.FTZ R96, R128, R9.reuse, -R98.reuse ;  /* 0x0000000980607223 */ /* 0x180fe20000010862 */
[----:B------:R-:W3:Y:S01]  /*15de0*/  MUFU.EX2 R101, R101 ;  /* 0x0000006500657308 */ /* 0x000ee20000000800 */
[----:B-1----:R-:W-:Y:S01]  /*15df0*/  FFMA.FTZ R0, R5, R0, R157 ;  /* 0x0000000005007223 */ /* 0x002fe2000001009d */
[-CC-:B------:R-:W-:Y:S01]  /*15e00*/  FFMA.FTZ R155, R131, R9.reuse, -R98.reuse ;  /* 0x00000009839b7223 */ /* 0x180fe20000010862 */
[-C--:B0-----:R-:W-:Y:S01]  /*15e10*/  FFMA.FTZ R95, R132, R9.reuse, -R98 ;  /* 0x00000009845f7223 */ /* 0x081fe20000010862 */
[-CC-:B------:R-:W-:Y:S01]  /*15e20*/  FFMA.FTZ R142, R105, R9.reuse, -R12.reuse ;  /* 0x00000009698e7223 */ /* 0x180fe2000001080c */
[-CC-:B------:R-:W-:Y:S01]  /*15e30*/  FFMA.FTZ R92, R106, R9.reuse, -R12.reuse ;  /* 0x000000096a5c7223 */ /* 0x180fe2000001080c */
[-CC-:B------:R-:W-:Y:S01]  /*15e40*/  FFMA.FTZ R144, R109, R9.reuse, -R12.reuse ;  /* 0x000000096d907223 */ /* 0x180fe2000001080c */
[-CC-:B------:R-:W-:Y:S01]  /*15e50*/  FFMA.FTZ R89, R110, R9.reuse, -R12.reuse ;  /* 0x000000096e597223 */ /* 0x180fe2000001080c */
[----:B------:R-:W0:Y:S01]  /*15e60*/  MUFU.EX2 R158, R158 ;  /* 0x0000009e009e7308 */ /* 0x000e220000000800 */
[----:B--2---:R-:W-:Y:S01]  /*15e70*/  FADD.FTZ R3, R135, R3 ;  /* 0x0000000387037221 */ /* 0x004fe20000010000 */
[-CC-:B------:R-:W-:Y:S01]  /*15e80*/  FFMA.FTZ R146, R113, R9.reuse, -R12.reuse ;  /* 0x0000000971927223 */ /* 0x180fe2000001080c */
[-CC-:B------:R-:W-:Y:S01]  /*15e90*/  FFMA.FTZ R88, R114, R9.reuse, -R12.reuse ;  /* 0x0000000972587223 */ /* 0x180fe2000001080c */
[-CC-:B------:R-:W-:Y:S01]  /*15ea0*/  FFMA.FTZ R148, R117, R9.reuse, -R12.reuse ;  /* 0x0000000975947223 */ /* 0x180fe2000001080c */
[-CC-:B------:R-:W-:Y:S01]  /*15eb0*/  FFMA.FTZ R11, R118, R9.reuse, -R12.reuse ;  /* 0x00000009760b7223 */ /* 0x180fe2000001080c */
[-CC-:B------:R-:W-:Y:S01]  /*15ec0*/  FFMA.FTZ R150, R121, R9.reuse, -R12.reuse ;  /* 0x0000000979967223 */ /* 0x180fe2000001080c */
[-C--:B------:R-:W-:Y:S01]  /*15ed0*/  FFMA.FTZ R8, R122, R9.reuse, -R12 ;  /* 0x000000097a087223 */ /* 0x080fe2000001080c */
[----:B------:R-:W1:Y:S01]  /*15ee0*/  MUFU.EX2 R159, R159 ;  /* 0x0000009f009f7308 */ /* 0x000e620000000800 */
[----:B---3--:R-:W-:Y:S01]  /*15ef0*/  FADD.FTZ R98, R101, R0 ;  /* 0x0000000065627221 */ /* 0x008fe20000010000 */
[-CC-:B------:R-:W-:Y:S01]  /*15f00*/  FFMA.FTZ R152, R125, R9.reuse, -R12.reuse ;  /* 0x000000097d987223 */ /* 0x180fe2000001080c */
[-CC-:B------:R-:W-:Y:S01]  /*15f10*/  FFMA.FTZ R7, R126, R9.reuse, -R12.reuse ;  /* 0x000000097e077223 */ /* 0x180fe2000001080c */
[-CC-:B------:R-:W-:Y:S01]  /*15f20*/  FFMA.FTZ R154, R129, R9.reuse, -R12.reuse ;  /* 0x00000009819a7223 */ /* 0x180fe2000001080c */
[----:B------:R-:W-:-:S03]  /*15f30*/  FFMA.FTZ R12, R130, R9, -R12 ;  /* 0x00000009820c7223 */ /* 0x000fc6000001080c */
        /* <DEDUP_REMOVED lines=83> */
[----:B--2---:R-:W-:Y:S01]  /*16470*/  FADD.FTZ R103, R155, R3 ;  /* 0x000000039b677221 */ /* 0x004fe20000010000 */
[----:B0-----:R-:W-:-:S03]  /*16480*/  FADD.FTZ R3, R12, R0 ;  /* 0x000000000c037221 */ /* 0x001fc60000010000 */
[----:B-1----:R-:W-:Y:S01]  /*16490*/  FADD.FTZ R0, R95, R103 ;  /* 0x000000675f007221 */ /* 0x002fe20000010000 */
[----:B------:R-:W-:Y:S06]  /*164a0*/  @!P0 BRA `(.L_x_638) ;  /* 0x0000000000048947 */ /* 0x000fec0003800000 */
[----:B------:R-:W-:Y:S01]  /*164b0*/  BPT.TRAP 0x1 ;  /* 0x000000040000795c */ /* 0x000fe20000300000 */
.L_x_638:
[C---:B------:R-:W-:Y:S01]  /*164c0*/  ISETP.GT.AND P1, PT, R10.reuse, R182, PT ;  /* 0x000000b60a00720c */ /* 0x040fe20003f24270 */
[----:B------:R-:W-:Y:S01]  /*164d0*/  VIADD R10, R10, 0xffffffff ;  /* 0xffffffff0a0a7836 */ /* 0x000fe20000000000 */
[----:B------:R-:W-:Y:S02]  /*164e0*/  IADD3 R15, R15, 0x2a860, RZ ;  /* 0x0002a8600f0f7810 */ /* 0x000fe40007ffe0ff */
[----:B------:R-:W-:Y:S01]  /*164f0*/  F2FP.BF16.F32.PACK_AB R148, R11, R148 ;  /* 0x000000940b94723e */ /* 0x000fe200000010ff */
[----:B------:R-:W-:Y:S01]  /*16500*/  IMAD.MOV.U32 R11, RZ, RZ, R14 ;  /* 0x000000ffff0b7224 */ /* 0x000fe200078e000e */
[----:B------:R-:W-:Y:S02]  /*16510*/  PRMT R15, R183, 0x654, R15 ;  /* 0x00000654b70f7816 */ /* 0x000fe4000000000f */
[----:B------:R-:W-:Y:S01]  /*16520*/  F2FP.BF16.F32.PACK_AB R150, R8, R150 ;  /* 0x000000960896723e */ /* 0x000fe200000010ff */
[----:B------:R-:W-:Y:S01]  /*16530*/  IMAD.MOV.U32 R8, RZ, RZ, R174 ;  /* 0x000000ffff087224 */ /* 0x000fe200078e00ae */
[----:B------:R0:W-:Y:S01]  /*16540*/  SYNCS.ARRIVE.TRANS64.RED.A1T0 RZ, [R15+URZ], RZ ;  /* 0x000000ff0fff79a7 */ /* 0x0001e2000810043f */
[----:B------:R-:W-:Y:S01]  /*16550*/  F2FP.BF16.F32.PACK_AB R152, R7, R152 ;  /* 0x000000980798723e */ /* 0x000fe200000010ff */
[----:B------:R-:W-:Y:S01]  /*16560*/  IMAD.MOV.U32 R7, RZ, RZ, R181 ;  /* 0x000000ffff077224 */ /* 0x000fe200078e00b5 */
        /* <DEDUP_REMOVED lines=21> */
[----:B------:R-:W-:Y:S01]  /*166c0*/  F2FP.BF16.F32.PACK_AB R155, R95, R155 ;  /* 0x0000009b5f9b723e */ /* 0x000fe200000010ff */
[----:B0-----:R-:W-:Y:S06]  /*166d0*/  @P1 BRA `(.L_x_639) ;  /* 0xffffffd800441947 */ /* 0x001fec000383ffff */
.L_x_626:
[----:B------:R-:W-:Y:S05]  /*166e0*/  BSYNC B0 ;  /* 0x0000000000007941 */ /* 0x000fea0003800000 */
.L_x_625:
        /* <DEDUP_REMOVED lines=67> */
.L_x_640:
[----:B------:R-:W-:Y:S01]  /*16b20*/  IMAD R7, R174, 0x8, R2 ;  /* 0x00000008ae077824 */ /* 0x000fe200078e0202 */
[----:B------:R-:W-:-:S04]  /*16b30*/  SHF.L.U32 R4, R181, 0x1f, RZ ;  /* 0x0000001fb5047819 */ /* 0x000fc800000006ff */
[----:B------:R0:W1:Y:S01]  /*16b40*/  SYNCS.PHASECHK.TRANS64.TRYWAIT P1, [R7+URZ+0x2a850], R4 ;  /* 0x02a85004070075a7 */ /* 0x000062000802017f */
[----:B------:R-:W-:Y:S05]  /*16b50*/  @!P0 BRA `(.L_x_641) ;  /* 0x0000000000048947 */ /* 0x000fea0003800000 */
[----:B------:R-:W-:Y:S01]  /*16b60*/  BPT.TRAP 0x1 ;  /* 0x000000040000795c */ /* 0x000fe20000300000 */
.L_x_641:
[----:B------:R-:W-:Y:S01]  /*16b70*/  VIADD R2, R2, 0x400 ;  /* 0x0000040002027836 */ /* 0x000fe20000000000 */
[----:B------:R-:W-:Y:S04]  /*16b80*/  BSSY B0, `(.L_x_642) ;  /* 0x0000008000007945 */ /* 0x000fe80003800000 */
[----:B------:R-:W-:-:S04]  /*16b90*/  SHF.R.U32.HI R2, RZ, 0x4, R2 ;  /* 0x00000004ff027819 */ /* 0x000fc80000011602 */
[----:B------:R-:W-:-:S04]  /*16ba0*/  LOP3.LUT R2, R2, 0x3fff, RZ, 0xc0, !PT ;  /* 0x00003fff02027812 */ /* 0x000fc800078ec0ff */
[----:B------:R-:W-:-:S05]  /*16bb0*/  LOP3.LUT R5, R2, 0x3000000, RZ, 0xfc, !PT ;  /* 0x0300000002057812 */ /* 0x000fca00078efcff */
[----:B------:R-:W-:Y:S01]  /*16bc0*/  IMAD R2, R174, 0x600, R5 ;  /* 0x00000600ae027824 */ /* 0x000fe200078e0205 */
[----:B-1----:R-:W-:Y:S06]  /*16bd0*/  @P1 BRA `(.L_x_643) ;  /* 0x0000000000081947 */ /* 0x002fec0003800000 */
[----:B------:R-:W1:Y:S02]  /*16be0*/  SYNCS.PHASECHK.TRANS64.TRYWAIT P1, [R7+URZ+0x2a850], R4 ;  /* 0x02a85004070075a7 */ /* 0x000e64000802017f */
[----:B-1----:R-:W-:Y:S05]  /*16bf0*/  @!P1 BRA `(.L_x_644) ;  /* 0x000000b4007c9947 */ /* 0x002fea0003800000 */
.L_x_643:
[----:B------:R-:W-:Y:S05]  /*16c00*/  BSYNC B0 ;  /* 0x0000000000007941 */ /* 0x000fea0003800000 */
.L_x_642:
[----:B01----:R-:W-:Y:S01]  /*16c10*/  IMAD.MOV.U32 R4, RZ, RZ, R2 ;  /* 0x000000ffff047224 */ /* 0x003fe200078e0002 */
[----:B------:R-:W-:Y:S01]  /*16c20*/  WARPGROUP.ARRIVE ;  /* 0x00000000000079c5 */ /* 0x000fe20000000000 */
[----:B------:R-:W-:-:S03]  /*16c30*/  IMAD.MOV.U32 R5, RZ, RZ, 0x40000040 ;  /* 0x40000040ff057424 */ /* 0x000fc600078e00ff */
[----:B------:R-:W-:Y:S01]  /*16c40*/  R2UR UR6, R4 ;  /* 0x00000000040672ca */ /* 0x000fe200000e0000 */
[----:B------:R-:W-:Y:S01]  /*16c50*/  VIADD R4, R2, 0x80 ;  /* 0x0000008002047836 */ /* 0x000fe20000000000 */
[----:B------:R-:W-:Y:S01]  /*16c60*/  R2UR UR7, R5 ;  /* 0x00000000050772ca */ /* 0x000fe200000e0000 */
[----:B------:R-:W-:-:S12]  /*16c70*/  IMAD.MOV.U32 R5, RZ, RZ, 0x40000040 ;  /* 0x40000040ff057424 */ /* 0x000fd800078e00ff */
[----:B------:R-:W-:Y:S01]  /*16c80*/  HGMMA.64x128x16.F32.BF16 R24, R156, gdesc[UR4].tnspB, R24, gsb0 ;  /* 0x41e000049c187df0 */ /* 0x000fe20008001818 */
[----:B------:R-:W-:Y:S02]  /*16c90*/  R2UR UR6, R4 ;  /* 0x00000000040672ca */ /* 0x000fe400000e0000 */
[----:B------:R-:W-:Y:S01]  /*16ca0*/  R2UR UR7, R5 ;  /* 0x00000000050772ca */ /* 0x000fe200000e0000 */
[----:B------:R-:W-:Y:S01]  /*16cb0*/  IMAD.MOV.U32 R5, RZ, RZ, 0x40000040 ;  /* 0x40000040ff057424 */ /* 0x000fe200078e00ff */
[----:B------:R-:W-:Y:S01]  /*16cc0*/  IADD3 R4, R2, 0x100, RZ ;  /* 0x0000010002047810 */ /* 0x000fe20007ffe0ff */
[----:B------:R-:W-:Y:S02]  /*16cd0*/  WARPGROUP.DEPBAR.LE gsb0, 0x0 ;  /* 0x00008000000079c5 */ /* 0x000fe40000010000 */
[----:B------:R-:W-:-:S08]  /*16ce0*/  WARPGROUP.ARRIVE ;  /* 0x00000000000079c5 */ /* 0x000fd00000000000 */
        /* <DEDUP_REMOVED lines=19> */
[----:B------:R-:W0:Y:S01]  /*16e20*/  SHFL.BFLY PT, R2, R3, 0x2, 0x1f ;  /* 0x0c401f0003027f89 */ /* 0x000e2200000e0000 */
[----:B------:R-:W-:Y:S02]  /*16e30*/  WARPGROUP.DEPBAR.LE gsb0, 0x0 ;  /* 0x00008000000079c5 */ /* 0x000fe40000010000 */
[----:B------:R-:W-:-:S08]  /*16e40*/  WARPGROUP.ARRIVE ;  /* 0x00000000000079c5 */ /* 0x000fd00000000000 */
[----:B------:R-:W-:Y:S01]  /*16e50*/  HGMMA.64x128x16.F32.BF16 R24, R148, gdesc[UR4].tnspB, R24, gsb0 ;  /* 0x41e0000494187df0 */ /* 0x000fe20008001818 */
[----:B------:R-:W-:Y:S01]  /*16e60*/  R2UR UR6, R4 ;  /* 0x00000000040672ca */ /* 0x000fe200000e0000 */
[----:B0-----:R-:W-:Y:S01]  /*16e70*/  FADD.FTZ R4, R2, R3 ;  /* 0x0000000302047221 */ /* 0x001fe20000010000 */
[----:B------:R-:W-:Y:S01]  /*16e80*/  R2UR UR7, R5 ;  /* 0x00000000050772ca */ /* 0x000fe200000e0000 */
[----:B------:R-:W-:Y:S01]  /*16e90*/  IMAD.MOV.U32 R2, RZ, RZ, RZ ;  /* 0x000000ffff027224 */ /* 0x000fe200078e00ff */
[----:B------:R-:W0:Y:S01]  /*16ea0*/  SHFL.BFLY PT, R5, R0, 0x2, 0x1f ;  /* 0x0c401f0000057f89 */ /* 0x000e2200000e0000 */
[----:B------:R-:W-:Y:S02]  /*16eb0*/  IMAD.MOV.U32 R3, RZ, RZ, -0x800000 ;  /* 0xff800000ff037424 */ /* 0x000fe400078e00ff */
[----:B0-----:R-:W-:Y:S01]  /*16ec0*/  FADD.FTZ R8, R5, R0 ;  /* 0x0000000005087221 */ /* 0x001fe20000010000 */
        /* <DEDUP_REMOVED lines=20> */
[----:B------:R-:W-:Y:S03]  /*17010*/  HGMMA.64x128x16.F32.BF16 R24, R152, gdesc[UR4].tnspB, R24, gsb0 ;  /* 0x41e0000498187df0 */ /* 0x000fe60008001818 */
[----:B------:R-:W-:Y:S02]  /*17020*/  WARPGROUP.DEPBAR.LE gsb0, 0x0 ;  /* 0x00008000000079c5 */ /* 0x000fe40000010000 */
[----:B--23--:R-:W-:Y:S05]  /*17030*/  @!P0 BRA `(.L_x_645) ;  /* 0x0000000000048947 */ /* 0x00cfea0003800000 */
[----:B------:R-:W-:Y:S01]  /*17040*/  BPT.TRAP 0x1 ;  /* 0x000000040000795c */ /* 0x000fe20000300000 */
.L_x_645:
[----:B------:R-:W-:Y:S01]  /*17050*/  IADD3 R4, R7, 0x2a860, RZ ;  /* 0x0002a86007047810 */ /* 0x000fe20007ffe0ff */
[----:B------:R-:W-:Y:S02]  /*17060*/  VIADD R174, R174, 0x1 ;  /* 0x00000001aeae7836 */ /* 0x000fe40000000000 */
[-C--:B------:R-:W-:Y:S01]  /*17070*/  FMUL.FTZ R20, R24, R5.reuse ;  /* 0x0000000518147220 */ /* 0x080fe20000410000 */
[-C--:B------:R-:W-:Y:S01]  /*17080*/  FMUL.FTZ R21, R25, R5.reuse ;  /* 0x0000000519157220 */ /* 0x080fe20000410000 */
[----:B------:R-:W-:Y:S01]  /*17090*/  PRMT R4, R183, 0x654, R4 ;  /* 0x00000654b7047816 */ /* 0x000fe20000000004 */
[-C--:B------:R-:W-:Y:S01]  /*170a0*/  FMUL.FTZ R88, R28, R5.reuse ;  /* 0x000000051c587220 */ /* 0x080fe20000410000 */
[----:B------:R-:W-:Y:S01]  /*170b0*/  ISETP.NE.AND P1, PT, R174, 0x2, PT ;  /* 0x00000002ae00780c */ /* 0x000fe20003f25270 */
[-C--:B------:R-:W-:Y:S01]  /*170c0*/  FMUL.FTZ R89, R29, R5.reuse ;  /* 0x000000051d597220 */ /* 0x080fe20000410000 */
[----:B------:R1:W-:Y:S01]  /*170d0*/  SYNCS.ARRIVE.TRANS64.RED.A1T0 RZ, [R4+URZ], RZ ;  /* 0x000000ff04ff79a7 */ /* 0x0003e2000810043f */
[-C--:B------:R-:W-:Y:S01]  /*170e0*/  FMUL.FTZ R90, R32, R5.reuse ;  /* 0x00000005205a7220 */ /* 0x080fe20000410000 */
[-C--:B------:R-:W-:Y:S01]  /*170f0*/  FMUL.FTZ R91, R33, R5.reuse ;  /* 0x00000005215b7220 */ /* 0x080fe20000410000 */
[-C--:B------:R-:W-:Y:S01]  /*17100*/  FMUL.FTZ R36, R36, R5.reuse ;  /* 0x0000000524247220 */ /* 0x080fe20000410000 */
[-C--:B------:R-:W-:Y:S01]  /*17110*/  FMUL.FTZ R37, R37, R5.reuse ;  /* 0x0000000525257220 */ /* 0x080fe20000410000 */
[-C--:B------:R-:W-:Y:S01]  /*17120*/  FMUL.FTZ R40, R40, R5.reuse ;  /* 0x0000000528287220 */ /* 0x080fe20000410000 */
[-C--:B------:R-:W-:Y:S01]  /*17130*/  FMUL.FTZ R41, R41, R5.reuse ;  /* 0x0000000529297220 */ /* 0x080fe20000410000 */
[-C--:B------:R-:W-:Y:S01]  /*17140*/  FMUL.FTZ R44, R44, R5.reuse ;  /* 0x000000052c2c7220 */ /* 0x080fe20000410000 */
[----:B-1----:R-:W-:Y:S01]  /*17150*/  SEL R4, RZ, 0x1, P1 ;  /* 0x00000001ff047807 */ /* 0x002fe20000800000 */
        /* <DEDUP_REMOVED lines=22> */
[-C--:B0-----:R-:W-:Y:S01]  /*172c0*/  FMUL.FTZ R94, R26, R2.reuse ;  /* 0x000000021a5e7220 */ /* 0x081fe20000410000 */
        /* <DEDUP_REMOVED lines=31> */
[----:B------:R-:W-:Y:S01]  /*174c0*/  LOP3.LUT R181, R181, R4, RZ, 0x3c, !PT ;  /* 0x00000004b5b57212 */ /* 0x000fe200078e3cff */
[----:B------:R-:W-:Y:S01]  /*174d0*/  VIADD R191, R191, 0x1 ;  /* 0x00000001bfbf7836 */ /* 0x000fe20000000000 */
[----:B------:R-:W-:-:S07]  /*174e0*/  SEL R174, R174, RZ, P1 ;  /* 0x000000ffaeae7207 */ /* 0x000fce0000800000 */
.L_x_567:
[----:B------:R-:W1:Y:S08]  /*174f0*/  S2UR UR4, SR_CgaCtaId ;  /* 0x00000000000479c3 */ /* 0x000e700000008800 */
[----:B------:R-:W-:Y:S01]  /*17500*/  BAR.SYNC.DEFER_BLOCKING 0x5, 0x180 ;  /* 0x0146000000007b1d */ /* 0x000fe20000010000 */
[----:B------:R-:W-:-:S05]  /*17510*/  MOV R2, 0x400 ;  /* 0x0000040000027802 */ /* 0x000fca0000000f00 */
[----:B------:R-:W-:Y:S01]  /*17520*/  BSSY B0, `(.L_x_646) ;  /* 0x00002db000007945 */ /* 0x000fe20003800000 */
[----:B-1----:R-:W-:-:S05]  /*17530*/  IMAD.U32 R183, RZ, RZ, UR4 ;  /* 0x00000004ffb77e24 */ /* 0x002fca000f8e00ff */
[----:B------:R-:W-:-:S05]  /*17540*/  LEA R2, R183, R2, 0x18 ;  /* 0x00000002b7027211 */ /* 0x000fca00078ec0ff */
[----:B------:R1:W2:Y:S01]  /*17550*/  LDS.128 R144, [R2+0x2a8d0] ;  /* 0x02a8d00002907984 */ /* 0x0002a20000000c00 */
[----:B------:R-:W-:Y:S06]  /*17560*/  BAR.ARV 0x4, 0x180 ;  /* 0x0106000000007b1d */ /* 0x000fec0000002000 */
[----:B------:R-:W-:Y:S05]  /*17570*/  @P0 BRA `(.L_x_647) ;  /* 0x00000020006c0947 */ /* 0x000fea0003800000 */
[----:B------:R-:W4:Y:S01]  /*17580*/  LDL R4, [R1+0x70] ;  /* 0x0000700001047983 */ /* 0x000f220000100800 */
[----:B------:R-:W0:Y:S01]  /*17590*/  S2R R5, SR_SWINHI ;  /* 0x0000000000057919 */ /* 0x000e220000002f00 */
[----:B------:R-:W-:Y:S01]  /*175a0*/  F2FP.BF16.F32.PACK_AB R32, R93, R92 ;  /* 0x0000005c5d20723e */ /* 0x000fe200000010ff */
[----:B------:R-:W-:Y:S01]  /*175b0*/  ULDC.64 UR6, c[0x0][0xc00] ;  /* 0x0003000000067ab9 */ /* 0x000fe20000000a00 */
[----:B------:R-:W-:Y:S01]  /*175c0*/  ULDC.64 UR4, c[0x0][0xc08] ;  /* 0x0003020000047ab9 */ /* 0x000fe20000000a00 */
[----:B------:R-:W2:Y:S01]  /*175d0*/  LDL R104, [R1+0x6c] ;  /* 0x00006c0001687983 */ /* 0x000ea20000100800 */
[----:B------:R-:W-:Y:S02]  /*175e0*/  MOV R72, R2 ;  /* 0x0000000200487202 */ /* 0x000fe40000000f00 */
[----:B0-----:R-:W-:Y:S01]  /*175f0*/  MOV R73, R5 ;  /* 0x0000000500497202 */ /* 0x001fe20000000f00 */
[----:B------:R-:W-:Y:S02]  /*17600*/  BAR.SYNC.DEFER_BLOCKING 0x1, 0x100 ;  /* 0x0044000000007b1d */ /* 0x000fe40000010000 */
[----:B----4-:R-:W-:-:S03]  /*17610*/  IMAD.WIDE R8, R4, 0x2, R72 ;  /* 0x0000000204087825 */ /* 0x010fc600078e0248 */
[C---:B------:R-:W-:Y:S02]  /*17620*/  LOP3.LUT R11, R8.reuse, 0x380, RZ, 0xc0, !PT ;  /* 0x00000380080b7812 */ /* 0x040fe400078ec0ff */
[C---:B------:R-:W-:Y:S02]  /*17630*/  IADD3 R35, P4, R8.reuse, 0x60, RZ ;  /* 0x0000006008237810 */ /* 0x040fe40007f9e0ff */
[----:B------:R-:W-:Y:S02]  /*17640*/  SHF.R.U64 R11, R11, 0x3, RZ ;  /* 0x000000030b0b7819 */ /* 0x000fe400000012ff */
[C---:B------:R-:W-:Y:S02]  /*17650*/  IADD3 R14, P3, R8.reuse, 0x4000, RZ ;  /* 0x00004000080e7810 */ /* 0x040fe40007f7e0ff */
[C---:B---3--:R-:W-:Y:S02]  /*17660*/  IADD3 R31, P6, R8.reuse, 0x20, RZ ;  /* 0x00000020081f7810 */ /* 0x048fe40007fde0ff */
[----:B------:R-:W-:-:S02]  /*17670*/  IADD3 R33, P5, R8, 0x40, RZ ;  /* 0x0000004008217810 */ /* 0x000fc40007fbe0ff */
[C---:B------:R-:W-:Y:S02]  /*17680*/  IADD3 R101, P2, R8.reuse, 0x4020, RZ ;  /* 0x0000402008657810 */ /* 0x040fe40007f5e0ff */
[C---:B------:R-:W-:Y:S02]  /*17690*/  IADD3 R103, P1, R8.reuse, 0x4040, RZ ;  /* 0x0000404008677810 */ /* 0x040fe40007f3e0ff */
[----:B------:R-:W-:Y:S02]  /*176a0*/  IADD3 R105, P0, R8, 0x4060, RZ ;  /* 0x0000406008697810 */ /* 0x000fe40007f1e0ff */
[----:B------:R-:W-:Y:S02]  /*176b0*/  LOP3.LUT R8, R11, R8, RZ, 0x3c, !PT ;  /* 0x000000080b087212 */ /* 0x000fe400078e3cff */
[----:B------:R-:W-:Y:S02]  /*176c0*/  LOP3.LUT R10, R35, 0x380, RZ, 0xc0, !PT ;  /* 0x00000380230a7812 */ /* 0x000fe400078ec0ff */
[----:B------:R-:W-:-:S02]  /*176d0*/  LOP3.LUT R11, R14, 0x380, RZ, 0xc0, !PT ;  /* 0x000003800e0b7812 */ /* 0x000fc400078ec0ff */
[----:B------:R-:W-:Y:S02]  /*176e0*/  LOP3.LUT R4, R31, 0x380, RZ, 0xc0, !PT ;  /* 0x000003801f047812 */ /* 0x000fe400078ec0ff */
[----:B------:R-:W-:Y:S02]  /*176f0*/  LOP3.LUT R6, R33, 0x380, RZ, 0xc0, !PT ;  /* 0x0000038021067812 */ /* 0x000fe400078ec0ff */
[----:B------:R-:W-:Y:S02]  /*17700*/  SHF.R.U64 R10, R10, 0x3, RZ ;  /* 0x000000030a0a7819 */ /* 0x000fe400000012ff */
[----:B------:R-:W-:Y:S02]  /*17710*/  SHF.R.U64 R11, R11, 0x3, RZ ;  /* 0x000000030b0b7819 */ /* 0x000fe400000012ff */
[----:B------:R-:W-:Y:S02]  /*17720*/  SHF.R.U64 R4, R4, 0x3, RZ ;  /* 0x0000000304047819 */ /* 0x000fe400000012ff */
[----:B------:R-:W-:Y:S01]  /*17730*/  SHF.R.U64 R6, R6, 0x3, RZ ;  /* 0x0000000306067819 */ /* 0x000fe200000012ff */
[--C-:B------:R-:W-:Y:S01]  /*17740*/  IMAD.X R5, RZ, RZ, R9.reuse, P6 ;  /* 0x000000ffff057224 */ /* 0x100fe200030e0609 */
[----:B------:R-:W-:Y:S01]  /*17750*/  LOP3.LUT R24, R101, 0x380, RZ, 0xc0, !PT ;  /* 0x0000038065187812 */ /* 0x000fe200078ec0ff */
[--C-:B------:R-:W-:Y:S01]  /*17760*/  IMAD.X R7, RZ, RZ, R9.reuse, P5 ;  /* 0x000000ffff077224 */ /* 0x100fe200028e0609 */
[----:B------:R-:W-:Y:S01]  /*17770*/  LOP3.LUT R26, R103, 0x380, RZ, 0xc0, !PT ;  /* 0x00000380671a7812 */ /* 0x000fe200078ec0ff */
[--C-:B------:R-:W-:Y:S01]  /*17780*/  IMAD.X R13, RZ, RZ, R9.reuse, P4 ;  /* 0x000000ffff0d7224 */ /* 0x100fe200020e0609 */
[----:B------:R-:W-:Y:S01]  /*17790*/  LOP3.LUT R12, R10, R35, RZ, 0x3c, !PT ;  /* 0x000000230a0c7212 */ /* 0x000fe200078e3cff */
[--C-:B------:R-:W-:Y:S01]  /*177a0*/  IMAD.X R15, RZ, RZ, R9.reuse, P3 ;  /* 0x000000ffff0f7224 */ /* 0x100fe200018e0609 */
[----:B------:R-:W-:Y:S01]  /*177b0*/  LOP3.LUT R14, R11, R14, RZ, 0x3c, !PT ;  /* 0x0000000e0b0e7212 */ /* 0x000fe200078e3cff */
[--C-:B------:R-:W-:Y:S01]  /*177c0*/  IMAD.X R25, RZ, RZ, R9.reuse, P2 ;  /* 0x000000ffff197224 */ /* 0x100fe200010e0609 */
[----:B------:R-:W-:Y:S01]  /*177d0*/  MOV R30, R8 ;  /* 0x00000008001e7202 */ /* 0x000fe20000000f00 */
[--C-:B------:R-:W-:Y:S01]  /*177e0*/  IMAD.X R27, RZ, RZ, R9.reuse, P1 ;  /* 0x000000ffff1b7224 */ /* 0x100fe200008e0609 */
[----:B------:R-:W-:Y:S01]  /*177f0*/  LOP3.LUT R28, R105, 0x380, RZ, 0xc0, !PT ;  /* 0x00000380691c7812 */ /* 0x000fe200078ec0ff */
[----:B------:R-:W-:Y:S01]  /*17800*/  IMAD.X R29, RZ, RZ, R9, P0 ;  /* 0x000000ffff1d7224 */ /* 0x000fe200000e0609 */
[----:B------:R-:W-:-:S02]  /*17810*/  LOP3.LUT R4, R4, R31, RZ, 0x3c, !PT ;  /* 0x0000001f04047212 */ /* 0x000fc400078e3cff */
[----:B------:R-:W-:Y:S02]  /*17820*/  LOP3.LUT R6, R6, R33, RZ, 0x3c, !PT ;  /* 0x0000002106067212 */ /* 0x000fe400078e3cff */
[----:B------:R-:W-:Y:S02]  /*17830*/  F2FP.BF16.F32.PACK_AB R8, R21, R20 ;  /* 0x000000141508723e */ /* 0x000fe400000010ff */
[----:B------:R-:W-:Y:S02]  /*17840*/  F2FP.BF16.F32.PACK_AB R9, R95, R94 ;  /* 0x0000005e5f09723e */ /* 0x000fe400000010ff */
[----:B------:R-:W-:Y:S02]  /*17850*/  F2FP.BF16.F32.PACK_AB R10, R89, R88 ;  /* 0x00000058590a723e */ /* 0x000fe400000010ff */
[----:B------:R-:W-:Y:S02]  /*17860*/  F2FP.BF16.F32.PACK_AB R11, R97, R96 ;  /* 0x00000060610b723e */ /* 0x000fe400000010ff */
[----:B------:R-:W-:-:S02]  /*17870*/  SHF.R.U64 R24, R24, 0x3, RZ ;  /* 0x0000000318187819 */ /* 0x000fc400000012ff */
[----:B------:R-:W-:Y:S02]  /*17880*/  SHF.R.U64 R26, R26, 0x3, RZ ;  /* 0x000000031a1a7819 */ /* 0x000fe400000012ff */
[----:B------:R-:W-:Y:S01]  /*17890*/  SHF.R.U64 R28, R28, 0x3, RZ ;  /* 0x000000031c1c7819 */ /* 0x000fe200000012ff */
[----:B------:R0:W-:Y:S01]  /*178a0*/  STSM.16.M88.4 [R30], R8 ;  /* 0x000000081e007844 */ /* 0x0001e20000000200 */
[----:B------:R-:W-:Y:S02]  /*178b0*/  MOV R33, R4 ;  /* 0x0000000400217202 */ /* 0x000fe40000000f00 */
[----:B------:R-:W-:Y:S02]  /*178c0*/  MOV R34, R6 ;  /* 0x0000000600227202 */ /* 0x000fe40000000f00 */
[----:B------:R-:W-:Y:S02]  /*178d0*/  F2FP.BF16.F32.PACK_AB R4, R91, R90 ;  /* 0x0000005a5b04723e */ /* 0x000fe400000010ff */
[----:B------:R-:W-:-:S02]  /*178e0*/  F2FP.BF16.F32.PACK_AB R5, R99, R98 ;  /* 0x000000626305723e */ /* 0x000fc400000010ff */
[----:B------:R-:W-:Y:S02]  /*178f0*/  F2FP.BF16.F32.PACK_AB R6, R37, R36 ;  /* 0x000000242506723e */ /* 0x000fe400000010ff */
[----:B------:R-:W-:Y:S02]  /*17900*/  F2FP.BF16.F32.PACK_AB R7, R39, R38 ;  /* 0x000000262707723e */ /* 0x000fe400000010ff */
[----:B------:R-:W-:Y:S02]  /*17910*/  LOP3.LUT R24, R24, R101, RZ, 0x3c, !PT ;  /* 0x0000006518187212 */ /* 0x000fe400078e3cff */
[----:B------:R-:W-:Y:S02]  /*17920*/  LOP3.LUT R26, R26, R103, RZ, 0x3c, !PT ;  /* 0x000000671a1a7212 */ /* 0x000fe400078e3cff */
[----:B------:R-:W-:Y:S02]  /*17930*/  MOV R35, R12 ;  /* 0x0000000c00237202 */ /* 0x000fe40000000f00 */
[----:B------:R-:W-:-:S02]  /*17940*/  MOV R100, R14 ;  /* 0x0000000e00647202 */ /* 0x000fc40000000f00 */
[----:B0-----:R-:W-:Y:S02]  /*17950*/  F2FP.BF16.F32.PACK_AB R8, R41, R40 ;  /* 0x000000282908723e */ /* 0x001fe400000010ff */
[----:B------:R-:W-:Y:S02]  /*17960*/  F2FP.BF16.F32.PACK_AB R9, R43, R42 ;  /* 0x0000002a2b09723e */ /* 0x000fe400000010ff */
[----:B------:R-:W-:Y:S02]  /*17970*/  F2FP.BF16.F32.PACK_AB R10, R45, R44 ;  /* 0x0000002c2d0a723e */ /* 0x000fe400000010ff */
[----:B------:R-:W-:Y:S02]  /*17980*/  F2FP.BF16.F32.PACK_AB R11, R47, R46 ;  /* 0x0000002e2f0b723e */ /* 0x000fe400000010ff */
[----:B------:R-:W-:Y:S02]  /*17990*/  LOP3.LUT R28, R28, R105, RZ, 0x3c, !PT ;  /* 0x000000691c1c7212 */ /* 0x000fe400078e3cff */
[----:B------:R-:W-:-:S02]  /*179a0*/  F2FP.BF16.F32.PACK_AB R12, R49, R48 ;  /* 0x00000030310c723e */ /* 0x000fc400000010ff */
[----:B------:R-:W-:Y:S02]  /*179b0*/  F2FP.BF16.F32.PACK_AB R13, R51, R50 ;  /* 0x00000032330d723e */ /* 0x000fe400000010ff */
[----:B------:R-:W-:Y:S02]  /*179c0*/  F2FP.BF16.F32.PACK_AB R14, R53, R52 ;  /* 0x00000034350e723e */ /* 0x000fe400000010ff */
[----:B------:R-:W-:Y:S01]  /*179d0*/  F2FP.BF16.F32.PACK_AB R15, R55, R54 ;  /* 0x00000036370f723e */ /* 0x000fe200000010ff */
[----:B------:R0:W-:Y:S01]  /*179e0*/  STSM.16.M88.4 [R33], R4 ;  /* 0x0000000421007844 */ /* 0x0001e20000000200 */
[----:B------:R-:W-:Y:S02]  /*179f0*/  MOV R101, R24 ;  /* 0x0000001800657202 */ /* 0x000fe40000000f00 */
[----:B------:R-:W-:Y:S01]  /*17a00*/  MOV R103, R26 ;  /* 0x0000001a00677202 */ /* 0x000fe20000000f00 */
[----:B------:R-:W-:Y:S01]  /*17a10*/  STSM.16.M88.4 [R34], R8 ;  /* 0x0000000822007844 */ /* 0x000fe20000000200 */
[----:B------:R-:W-:-:S02]  /*17a20*/  F2FP.BF16.F32.PACK_AB R24, R57, R56 ;  /* 0x000000383918723e */ /* 0x000fc400000010ff */
[----:B------:R-:W-:Y:S01]  /*17a30*/  F2FP.BF16.F32.PACK_AB R25, R59, R58 ;  /* 0x0000003a3b19723e */ /* 0x000fe200000010ff */
[----:B------:R3:W-:Y:S01]  /*17a40*/  STSM.16.M88.4 [R35], R12 ;  /* 0x0000000c23007844 */ /* 0x0007e20000000200 */
[----:B------:R-:W-:Y:S02]  /*17a50*/  F2FP.BF16.F32.PACK_AB R26, R61, R60 ;  /* 0x0000003c3d1a723e */ /* 0x000fe400000010ff */
[----:B------:R-:W-:Y:S02]  /*17a60*/  F2FP.BF16.F32.PACK_AB R27, R63, R62 ;  /* 0x0000003e3f1b723e */ /* 0x000fe400000010ff */
[----:B------:R-:W-:Y:S02]  /*17a70*/  MOV R102, R28 ;  /* 0x0000001c00667202 */ /* 0x000fe40000000f00 */
[----:B------:R-:W-:Y:S02]  /*17a80*/  F2FP.BF16.F32.PACK_AB R28, R65, R64 ;  /* 0x00000040411c723e */ /* 0x000fe400000010ff */
[----:B------:R-:W-:-:S02]  /*17a90*/  F2FP.BF16.F32.PACK_AB R29, R67, R66 ;  /* 0x00000042431d723e */ /* 0x000fc400000010ff */
[----:B------:R-:W-:Y:S02]  /*17aa0*/  F2FP.BF16.F32.PACK_AB R30, R69, R68 ;  /* 0x00000044451e723e */ /* 0x000fe400000010ff */
[----:B------:R-:W-:Y:S02]  /*17ab0*/  F2FP.BF16.F32.PACK_AB R31, R71, R70 ;  /* 0x00000046471f723e */ /* 0x000fe400000010ff */
[----:B0-----:R-:W-:Y:S01]  /*17ac0*/  F2FP.BF16.F32.PACK_AB R33, R75, R74 ;  /* 0x0000004a4b21723e */ /* 0x001fe200000010ff */
[----:B---3--:R-:W0:Y:S01]  /*17ad0*/  LDC.64 R14, c[0x0][0xba8] ;  /* 0x0002ea00ff0e7b82 */ /* 0x008e220000000a00 */
[----:B------:R-:W-:Y:S02]  /*17ae0*/  F2FP.BF16.F32.PACK_AB R34, R77, R76 ;  /* 0x0000004c4d22723e */ /* 0x000fe400000010ff */
[----:B------:R-:W-:Y:S02]  /*17af0*/  F2FP.BF16.F32.PACK_AB R35, R79, R78 ;  /* 0x0000004e4f23723e */ /* 0x000fe400000010ff */
[----:B------:R-:W-:-:S02]  /*17b00*/  F2FP.BF16.F32.PACK_AB R4, R81, R80 ;  /* 0x000000505104723e */ /* 0x000fc400000010ff */
[----:B------:R-:W-:Y:S02]  /*17b10*/  F2FP.BF16.F32.PACK_AB R5, R83, R82 ;  /* 0x000000525305723e */ /* 0x000fe400000010ff */
[----:B------:R-:W-:Y:S02]  /*17b20*/  F2FP.BF16.F32.PACK_AB R6, R85, R84 ;  /* 0x000000545506723e */ /* 0x000fe400000010ff */
[----:B------:R-:W-:Y:S01]  /*17b30*/  F2FP.BF16.F32.PACK_AB R7, R87, R86 ;  /* 0x000000565707723e */ /* 0x000fe200000010ff */
[----:B------:R3:W-:Y:S04]  /*17b40*/  STSM.16.M88.4 [R100], R24 ;  /* 0x0000001864007844 */ /* 0x0007e80000000200 */
[----:B------:R-:W-:Y:S04]  /*17b50*/  STSM.16.M88.4 [R101], R28 ;  /* 0x0000001c65007844 */ /* 0x000fe80000000200 */
[----:B------:R-:W-:Y:S04]  /*17b60*/  STSM.16.M88.4 [R103], R32 ;  /* 0x0000002067007844 */ /* 0x000fe80000000200 */
[----:B------:R4:W-:Y:S01]  /*17b70*/  STSM.16.M88.4 [R102], R4 ;  /* 0x0000000466007844 */ /* 0x0009e20000000200 */
[----:B------:R-:W-:Y:S01]  /*17b80*/  BAR.SYNC.DEFER_BLOCKING 0x1, 0x100 ;  /* 0x0044000000007b1d */ /* 0x000fe20000010000 */
[----:B------:R-:W-:-:S04]  /*17b90*/  ISETP.NE.U32.AND P0, PT, RZ, UR6, PT ;  /* 0x00000006ff007c0c */ /* 0x000fc8000bf05070 */
[----:B------:R-:W-:Y:S02]  /*17ba0*/  ISETP.NE.AND.EX P0, PT, RZ, UR7, PT, P0 ;  /* 0x00000007ff007c0c */ /* 0x000fe4000bf05300 */
[----:B------:R-:W-:Y:S01]  /*17bb0*/  IADD3 R8, P1, R189, UR6, RZ ;  /* 0x00000006bd087c10 */ /* 0x000fe2000ff3e0ff */
[----:B---3--:R-:W-:-:S03]  /*17bc0*/  IMAD.MOV.U32 R100, RZ, RZ, RZ ;  /* 0x000000ffff647224 */ /* 0x008fc600078e00ff */
[----:B------:R-:W-:Y:S01]  /*17bd0*/  IADD3.X R9, R190, UR7, RZ, P1, !PT ;  /* 0x00000007be097c10 */ /* 0x000fe20008ffe4ff */
[----:B------:R-:W-:Y:S01]  /*17be0*/  IMAD.MOV.U32 R24, RZ, RZ, 0x9b8 ;  /* 0x000009b8ff187424 */ /* 0x000fe200078e00ff */
[----:B----4-:R-:W3:Y:S05]  /*17bf0*/  LDC R102, c[0x0][0xbe8] ;  /* 0x0002fa00ff667b82 */ /* 0x010eea0000000800 */
[----:B------:R-:W4:Y:S01]  /*17c00*/  @P0 LDG.E R100, desc[UR56][R8.64] ;  /* 0x0000003808640981 */ /* 0x000f22000c1e1900 */
[----:B------:R-:W-:-:S04]  /*17c10*/  ISETP.NE.U32.AND P1, PT, RZ, UR4, PT ;  /* 0x00000004ff007c0c */ /* 0x000fc8000bf25070 */
[----:B------:R-:W-:-:S13]  /*17c20*/  ISETP.NE.AND.EX P1, PT, RZ, UR5, PT, P1 ;  /* 0x00000005ff007c0c */ /* 0x000fda000bf25310 */
[----:B------:R-:W-:Y:S01]  /*17c30*/  @P1 IADD3 R4, P2, R189, UR4, RZ ;  /* 0x00000004bd041c10 */ /* 0x000fe2000ff5e0ff */
[----:B------:R-:W-:-:S03]  /*17c40*/  ULDC UR4, c[0x0][0xa88] ;  /* 0x0002a20000047ab9 */ /* 0x000fc60000000800 */
[----:B------:R-:W-:Y:S02]  /*17c50*/  @P1 IADD3.X R5, R190, UR5, RZ, P2, !PT ;  /* 0x00000005be051c10 */ /* 0x000fe400097fe4ff */
[C---:B------:R-:W-:Y:S02]  /*17c60*/  ISETP.NE.AND P2, PT, R187.reuse, RZ, PT ;  /* 0x000000ffbb00720c */ /* 0x040fe40003f45270 */
[----:B------:R-:W-:Y:S01]  /*17c70*/  MOV R101, UR4 ;  /* 0x0000000400657c02 */ /* 0x000fe20008000f00 */
[----:B------:R-:W-:Y:S02]  /*17c80*/  ULDC UR4, c[0x0][0xad4] ;  /* 0x0002b50000047ab9 */ /* 0x000fe40000000800 */
[----:B------:R-:W-:Y:S02]  /*17c90*/  SEL R187, R187, UR4, P2 ;  /* 0x00000004bbbb7c07 */ /* 0x000fe40009000000 */
[----:B---3--:R-:W-:Y:S01]  /*17ca0*/  ISETP.NE.AND P4, PT, R102, 0x1, PT ;  /* 0x000000016600780c */ /* 0x008fe20003f85270 */
[----:B------:R3:W5:Y:S01]  /*17cb0*/  @P1 LDG.E R101, desc[UR56][R4.64] ;  /* 0x0000003804651981 */ /* 0x000762000c1e1900 */
[----:B------:R-:W-:-:S04]  /*17cc0*/  ISETP.GT.AND P3, PT, R187, 0x1, PT ;  /* 0x00000001bb00780c */ /* 0x000fc80003f64270 */
[----:B------:R-:W-:-:S04]  /*17cd0*/  SEL R24, R24, 0x978, P3 ;  /* 0x0000097818187807 */ /* 0x000fc80001800000 */
[----:B------:R-:W1:Y:S08]  /*17ce0*/  LDC.64 R6, c[0x0][R24+0x220] ;  /* 0x0000880018067b82 */ /* 0x000e700000000a00 */
[----:B------:R-:W2:Y:S08]  /*17cf0*/  LDC.64 R10, c[0x0][R24+0x218] ;  /* 0x00008600180a7b82 */ /* 0x000eb00000000a00 */
[----:B------:R-:W2:Y:S01]  /*17d00*/  LDC.64 R12, c[0x0][R24+0x228] ;  /* 0x00008a00180c7b82 */ /* 0x000ea20000000a00 */
[----:B------:R-:W-:-:S07]  /*17d10*/  ISETP.NE.U32.AND P2, PT, RZ, UR6, PT ;  /* 0x00000006ff007c0c */ /* 0x000fce000bf45070 */
[----:B---3--:R3:W3:Y:S01]  /*17d20*/  LDC.64 R4, c[0x0][R24+0x210] ;  /* 0x0000840018047b82 */ /* 0x0086e20000000a00 */
[----:B------:R-:W-:-:S07]  /*17d30*/  ISETP.NE.AND.EX P2, PT, RZ, UR7, PT, P2 ;  /* 0x00000007ff007c0c */ /* 0x000fce000bf45320 */
[----:B------:R-:W3:Y:S01]  /*17d40*/  @P4 LDC R26, c[0x0][0xbec] ;  /* 0x0002fb00ff1a4b82 */ /* 0x000ee20000000800 */
[----:B------:R-:W-:-:S07]  /*17d50*/  SEL R188, R188, RZ, !P2 ;  /* 0x000000ffbcbc7207 */ /* 0x000fce0005000000 */
[----:B------:R-:W3:Y:S01]  /*17d60*/  @P4 LDC R33, c[0x0][0xbf0] ;  /* 0x0002fc00ff214b82 */ /* 0x000ee20000000800 */
[----:B------:R-:W-:Y:S01]  /*17d70*/  SEL R25, R216, RZ, !P2 ;  /* 0x000000ffd8197207 */ /* 0x000fe20005000000 */
[----:B-1----:R-:W-:-:S06]  /*17d80*/  IMAD R7, R7, R188, RZ ;  /* 0x000000bc07077224 */ /* 0x002fcc00078e02ff */
[----:B0-----:R-:W0:Y:S01]  /*17d90*/  @!P3 LDC R14, c[0x0][0xb50] ;  /* 0x0002d400ff0ebb82 */ /* 0x001e220000000800 */
[C---:B------:R-:W-:Y:S02]  /*17da0*/  IMAD R31, R6.reuse, R25, R7 ;  /* 0x00000019061f7224 */ /* 0x040fe400078e0207 */
[----:B------:R-:W-:-:S05]  /*17db0*/  IMAD.WIDE.U32 R6, R6, R188, RZ ;  /* 0x000000bc06067225 */ /* 0x000fca00078e00ff */
[----:B------:R-:W1:Y:S01]  /*17dc0*/  @!P3 LDC R15, c[0x0][0xb54] ;  /* 0x0002d500ff0fbb82 */ /* 0x000e620000000800 */
[-C--:B--2---:R-:W-:Y:S02]  /*17dd0*/  IMAD R29, R11, R162.reuse, RZ ;  /* 0x000000a20b1d7224 */ /* 0x084fe400078e02ff */
[----:B------:R-:W-:-:S04]  /*17de0*/  IMAD.WIDE.U32 R10, R10, R162, RZ ;  /* 0x000000a20a0a7225 */ /* 0x000fc800078e00ff */
[----:B------:R-:W-:Y:S01]  /*17df0*/  IMAD R25, R192, 0x80, R104 ;  /* 0x00000080c0197824 */ /* 0x000fe200078e0268 */
[----:B------:R-:W-:Y:S01]  /*17e00*/  SEL R27, R200, RZ, P3 ;  /* 0x000000ffc81b7207 */ /* 0x000fe20001800000 */
[----:B------:R-:W-:Y:S02]  /*17e10*/  IMAD.IADD R28, R11, 0x1, R29 ;  /* 0x000000010b1c7824 */ /* 0x000fe400078e021d */
[----:B------:R-:W-:Y:S02]  /*17e20*/  IMAD.IADD R11, R7, 0x1, R31 ;  /* 0x00000001070b7824 */ /* 0x000fe400078e021f */
[----:B------:R-:W-:Y:S02]  /*17e30*/  IMAD.MOV.U32 R7, RZ, RZ, R25 ;  /* 0x000000ffff077224 */ /* 0x000fe400078e0019 */
[-C--:B------:R-:W-:Y:S02]  /*17e40*/  IMAD R29, R13, R27.reuse, RZ ;  /* 0x0000001b0d1d7224 */ /* 0x080fe400078e02ff */
[----:B------:R-:W-:-:S04]  /*17e50*/  IMAD.WIDE.U32 R12, R12, R27, RZ ;  /* 0x0000001b0c0c7225 */ /* 0x000fc800078e00ff */
[----:B------:R-:W-:Y:S01]  /*17e60*/  IMAD.IADD R29, R13, 0x1, R29 ;  /* 0x000000010d1d7824 */ /* 0x000fe200078e021d */
[--C-:B----4-:R-:W-:Y:S01]  /*17e70*/  IADD3 R10, P2, P5, R6, R10, R100.reuse ;  /* 0x0000000a060a7210 */ /* 0x110fe20007d5e064 */
[----:B---3--:R-:W-:Y:S01]  /*17e80*/  @P4 IMAD.HI.U32 R6, R25, R26, RZ ;  /* 0x0000001a19064227 */ /* 0x008fe200078e00ff */
[----:B------:R-:W-:-:S04]  /*17e90*/  SHF.R.S32.HI R103, RZ, 0x1f, R100 ;  /* 0x0000001fff677819 */ /* 0x000fc80000011464 */
[----:B------:R-:W-:Y:S02]  /*17ea0*/  @P4 SHF.R.U32.HI R7, RZ, R33, R6 ;  /* 0x00000021ff074219 */ /* 0x000fe40000011606 */
[----:B------:R-:W-:-:S03]  /*17eb0*/  IADD3.X R11, R11, R28, R103, P2, P5 ;  /* 0x0000001c0b0b7210 */ /* 0x000fc600017ea467 */
[--C-:B------:R-:W-:Y:S01]  /*17ec0*/  IMAD.MOV R24, RZ, RZ, -R7.reuse ;  /* 0x000000ffff187224 */ /* 0x100fe200078e0a07 */
[----:B------:R-:W-:Y:S02]  /*17ed0*/  IADD3 R12, P2, P5, R7, R10, R12 ;  /* 0x0000000a070c7210 */ /* 0x000fe40007d5e00c */
[----:B------:R-:W-:Y:S01]  /*17ee0*/  SHF.R.S32.HI R6, RZ, 0x1f, R7 ;  /* 0x0000001fff067819 */ /* 0x000fe20000011407 */
[----:B------:R-:W-:-:S03]  /*17ef0*/  IMAD R7, R102, R24, R25 ;  /* 0x0000001866077224 */ /* 0x000fc600078e0219 */
[----:B------:R-:W-:Y:S01]  /*17f00*/  IADD3.X R13, R6, R11, R29, P2, P5 ;  /* 0x0000000b060d7210 */ /* 0x000fe200017ea41d */
[-C--:B------:R-:W-:Y:S01]  /*17f10*/  IMAD R5, R5, R7.reuse, RZ ;  /* 0x0000000705057224 */ /* 0x080fe200078e02ff */
[----:B------:R-:W-:Y:S01]  /*17f20*/  SHF.R.S32.HI R11, RZ, 0x1f, R7 ;  /* 0x0000001fff0b7819 */ /* 0x000fe20000011407 */
[----:B------:R-:W-:-:S04]  /*17f30*/  IMAD.WIDE.U32 R12, R4, R7, R12 ;  /* 0x00000007040c7225 */ /* 0x000fc800078e000c */
[----:B------:R-:W-:Y:S01]  /*17f40*/  IMAD R5, R4, R11, R5 ;  /* 0x0000000b04057224 */ /* 0x000fe200078e0205 */
[----:B0-----:R-:W-:-:S03]  /*17f50*/  LEA R14, P2, R12, R14, 0x2 ;  /* 0x0000000e0c0e7211 */ /* 0x001fc600078410ff */
[----:B------:R-:W-:-:S05]  /*17f60*/  IMAD.IADD R4, R13, 0x1, R5 ;  /* 0x000000010d047824 */ /* 0x000fca00078e0205 */
[----:B-1----:R-:W-:Y:S01]  /*17f70*/  LEA.HI.X R15, R12, R15, R4, 0x2, P2 ;  /* 0x0000000f0c0f7211 */ /* 0x002fe200010f1404 */
[----:B------:R-:W-:Y:S06]  /*17f80*/  @P1 BRA `(.L_x_648) ;  /* 0x0000000000101947 */ /* 0x000fec0003800000 */
[----:B------:R-:W-:Y:S05]  /*17f90*/  @!P0 BRA `(.L_x_648) ;  /* 0x00000000000c8947 */ /* 0x000fea0003800000 */
[----:B------:R-:W2:Y:S04]  /*17fa0*/  LDG.E R4, desc[UR56][R8.64] ;  /* 0x0000003808047981 */ /* 0x000ea8000c1e1900 */
[----:B-----5:R-:W2:Y:S02]  /*17fb0*/  LDG.E R101, desc[UR56][R8.64+0x4] ;  /* 0x0000043808657981 */ /* 0x020ea4000c1e1900 */
[----:B--2---:R-:W-:-:S07]  /*17fc0*/  IMAD.IADD R101, R101, 0x1, -R4 ;  /* 0x0000000165657824 */ /* 0x004fce00078e0a04 */
.L_x_648:
[----:B------:R-:W2:Y:S01]  /*17fd0*/  LDL R8, [R1+0x68] ;  /* 0x0000680001087983 */ /* 0x000ea20000100800 */
[----:B-----5:R-:W-:Y:S01]  /*17fe0*/  IMAD R101, R101, R102, RZ ;  /* 0x0000006665657224 */ /* 0x020fe200078e02ff */
[----:B------:R-:W-:Y:S02]  /*17ff0*/  LOP3.LUT P0, RZ, R220, 0x3, RZ, 0xc0, !PT ;  /* 0x00000003dcff7812 */ /* 0x000fe4000780c0ff */
[----:B------:R-:W-:Y:S04]  /*18000*/  SHFL.IDX PT, R4, R14, RZ, 0x1c1f ;  /* 0x001c1fff0e047589 */ /* 0x000fe800000e0000 */
[----:B------:R-:W0:Y:S04]  /*18010*/  SHFL.IDX PT, R5, R15, RZ, 0x1c1f ;  /* 0x001c1fff0f057589 */ /* 0x000e2800000e0000 */
[----:B------:R-:W-:Y:S04]  /*18020*/  SHFL.IDX PT, R6, R14, 0x1, 0x1c1f ;  /* 0x003c1f000e067f89 */ /* 0x000fe800000e0000 */
[----:B------:R-:W1:Y:S01]  /*18030*/  SHFL.IDX PT, R7, R15, 0x1, 0x1c1f ;  /* 0x003c1f000f077f89 */ /* 0x000e6200000e0000 */
[----:B--2---:R-:W-:-:S04]  /*18040*/  IMAD R8, R192, 0x80, R8 ;  /* 0x00000080c0087824 */ /* 0x004fc800078e0208 */
[C---:B------:R-:W-:Y:S01]  /*18050*/  VIADD R12, R8.reuse, 0x8 ;  /* 0x00000008080c7836 */ /* 0x040fe20000000000 */
[----:B------:R-:W-:-:S04]  /*18060*/  ISETP.GE.OR P1, PT, R8, R101, P0 ;  /* 0x000000650800720c */ /* 0x000fc80000726670 */
[----:B------:R-:W-:-:S09]  /*18070*/  ISETP.GE.OR P0, PT, R12, R101, P0 ;  /* 0x000000650c00720c */ /* 0x000fd20000706670 */
[----:B0-----:R0:W-:Y:S04]  /*18080*/  @!P1 ST.E desc[UR56][R4.64], R3 ;  /* 0x0000000304009985 */ /* 0x0011e8000c101938 */
[----:B-1----:R0:W-:Y:S01]  /*18090*/  @!P0 ST.E desc[UR56][R6.64], R0 ;  /* 0x0000000006008985 */ /* 0x0021e2000c101938 */
[----:B------:R-:W-:Y:S05]  /*180a0*/  @P3 BRA `(.L_x_649) ;  /* 0x0000000800843947 */ /* 0x000fea0003800000 */
[----:B0-----:R-:W-:Y:S01]  /*180b0*/  LEA R3, R217, R184, 0x6 ;  /* 0x000000b8d9037211 */ /* 0x001fe200078e30ff */
[----:B------:R-:W0:Y:S01]  /*180c0*/  @P4 LDC R47, c[0x0][0xbec] ;  /* 0x0002fb00ff2f4b82 */ /* 0x000e220000000800 */
[----:B------:R-:W-:-:S03]  /*180d0*/  ULDC.64 UR4, c[0x0][0xaa0] ;  /* 0x0002a80000047ab9 */ /* 0x000fc60000000a00 */
[----:B------:R-:W-:-:S04]  /*180e0*/  IMAD.WIDE R72, R3, 0x2, R72 ;  /* 0x0000000203487825 */ /* 0x000fc800078e0248 */
[----:B------:R-:W1:Y:S01]  /*180f0*/  @P4 LDC R49, c[0x0][0xbf0] ;  /* 0x0002fc00ff314b82 */ /* 0x000e620000000800 */
[C---:B------:R-:W-:Y:S01]  /*18100*/  IADD3 R9, P6, R72.reuse, 0x1000, RZ ;  /* 0x0000100048097810 */ /* 0x040fe20007fde0ff */
[----:B------:R-:W-:Y:S01]  /*18110*/  IMAD R103, R103, UR4, RZ ;  /* 0x0000000467677c24 */ /* 0x000fe2000f8e02ff */
[----:B------:R-:W-:Y:S02]  /*18120*/  IADD3 R13, P5, R72, 0x2000, RZ ;  /* 0x00002000480d7810 */ /* 0x000fe40007fbe0ff */
[----:B------:R-:W-:Y:S01]  /*18130*/  LOP3.LUT R8, R9, 0x380, RZ, 0xc0, !PT ;  /* 0x0000038009087812 */ /* 0x000fe200078ec0ff */
[----:B------:R-:W-:Y:S01]  /*18140*/  IMAD R103, R100, UR5, R103 ;  /* 0x0000000564677c24 */ /* 0x000fe2000f8e0267 */
[----:B------:R-:W-:Y:S02]  /*18150*/  IADD3 R25, P3, R72, 0x3000, RZ ;  /* 0x0000300048197810 */ /* 0x000fe40007f7e0ff */
[----:B------:R-:W-:Y:S01]  /*18160*/  SHF.R.U64 R8, R8, 0x3, RZ ;  /* 0x0000000308087819 */ /* 0x000fe200000012ff */
[----:B------:R-:W-:Y:S01]  /*18170*/  IMAD.WIDE.U32 R20, R100, UR4, RZ ;  /* 0x0000000464147c25 */ /* 0x000fe2000f8e00ff */
[----:B------:R-:W-:Y:S01]  /*18180*/  ULDC.64 UR4, c[0x0][0xae8] ;  /* 0x0002ba0000047ab9 */ /* 0x000fe20000000a00 */
[----:B------:R-:W-:-:S02]  /*18190*/  IADD3 R29, P2, R72, 0x4000, RZ ;  /* 0x00004000481d7810 */ /* 0x000fc40007f5e0ff */
[----:B------:R-:W-:Y:S01]  /*181a0*/  LOP3.LUT R8, R8, R9, RZ, 0x3c, !PT ;  /* 0x0000000908087212 */ /* 0x000fe200078e3cff */
[----:B------:R-:W-:Y:S01]  /*181b0*/  IMAD.X R9, RZ, RZ, R73, P6 ;  /* 0x000000ffff097224 */ /* 0x000fe200030e0649 */
[C---:B------:R-:W-:Y:S01]  /*181c0*/  IADD3 R3, P6, R72.reuse, 0x7000, RZ ;  /* 0x0000700048037810 */ /* 0x040fe20007fde0ff */
[----:B------:R-:W-:Y:S01]  /*181d0*/  IMAD.IADD R21, R21, 0x1, R103 ;  /* 0x0000000115157824 */ /* 0x000fe200078e0267 */
[----:B------:R-:W-:Y:S02]  /*181e0*/  IADD3 R33, P1, R72, 0x5000, RZ ;  /* 0x0000500048217810 */ /* 0x000fe40007f3e0ff */
[----:B------:R-:W-:Y:S01]  /*181f0*/  LOP3.LUT R0, R3, 0x380, RZ, 0xc0, !PT ;  /* 0x0000038003007812 */ /* 0x000fe200078ec0ff */
[----:B------:R-:W-:Y:S01]  /*18200*/  IMAD.WIDE.U32 R20, R162, UR4, R20 ;  /* 0x00000004a2147c25 */ /* 0x000fe2000f8e0014 */
[----:B------:R-:W-:Y:S01]  /*18210*/  IADD3 R37, P0, R72, 0x6000, RZ ;  /* 0x0000600048257810 */ /* 0x000fe20007f1e0ff */
[----:B------:R-:W5:Y:S01]  /*18220*/  LD.E.128 R8, desc[UR56][R8.64] ;  /* 0x0000003808087980 */ /* 0x000f62000c101d00 */
[----:B------:R-:W-:-:S02]  /*18230*/  SHF.R.U64 R0, R0, 0x3, RZ ;  /* 0x0000000300007819 */ /* 0x000fc400000012ff */
[----:B------:R-:W-:Y:S01]  /*18240*/  SHF.R.S32.HI R45, RZ, 0x1f, R188 ;  /* 0x0000001fff2d7819 */ /* 0x000fe200000114bc */
[----:B------:R-:W-:Y:S01]  /*18250*/  IMAD.X R41, RZ, RZ, R73, P6 ;  /* 0x000000ffff297224 */ /* 0x000fe200030e0649 */
[----:B------:R-:W-:Y:S01]  /*18260*/  LOP3.LUT R40, R0, R3, RZ, 0x3c, !PT ;  /* 0x0000000300287212 */ /* 0x000fe200078e3cff */
[----:B------:R-:W-:Y:S01]  /*18270*/  IMAD R3, R186, 0x20, R217 ;  /* 0x00000020ba037824 */ /* 0x000fe200078e02d9 */
[----:B------:R-:W-:Y:S01]  /*18280*/  LOP3.LUT R12, R13, 0x380, RZ, 0xc0, !PT ;  /* 0x000003800d0c7812 */ /* 0x000fe200078ec0ff */
[----:B------:R-:W-:Y:S01]  /*18290*/  IMAD R21, R162, UR5, R21 ;  /* 0x00000005a2157c24 */ /* 0x000fe2000f8e0215 */
[----:B------:R-:W-:Y:S01]  /*182a0*/  LOP3.LUT R24, R25, 0x380, RZ, 0xc0, !PT ;  /* 0x0000038019187812 */ /* 0x000fe200078ec0ff */
[----:B------:R-:W-:Y:S01]  /*182b0*/  IMAD R44, R192, 0x80, R3 ;  /* 0x00000080c02c7824 */ /* 0x000fe200078e0203 */
[----:B------:R-:W-:Y:S01]  /*182c0*/  LOP3.LUT R28, R29, 0x380, RZ, 0xc0, !PT ;  /* 0x000003801d1c7812 */ /* 0x000fe200078ec0ff */
[----:B------:R-:W-:Y:S01]  /*182d0*/  ULDC.64 UR4, c[0x0][0xaf0] ;  /* 0x0002bc0000047ab9 */ /* 0x000fe20000000a00 */
[----:B------:R-:W-:Y:S01]  /*182e0*/  LOP3.LUT R32, R33, 0x380, RZ, 0xc0, !PT ;  /* 0x0000038021207812 */ /* 0x000fe200078ec0ff */
[----:B0-----:R-:W-:Y:S01]  /*182f0*/  @P4 IMAD.HI.U32 R0, R44, R47, RZ ;  /* 0x0000002f2c004227 */ /* 0x001fe200078e00ff */
[----:B------:R-:W-:Y:S01]  /*18300*/  LOP3.LUT R36, R37, 0x380, RZ, 0xc0, !PT ;  /* 0x0000038025247812 */ /* 0x000fe200078ec0ff */
[----:B------:R-:W5:Y:S01]  /*18310*/  LD.E.128 R40, desc[UR56][R40.64] ;  /* 0x0000003828287980 */ /* 0x000f62000c101d00 */
[----:B------:R-:W-:Y:S01]  /*18320*/  LOP3.LUT R5, R72, 0x380, RZ, 0xc0, !PT ;  /* 0x0000038048057812 */ /* 0x000fe200078ec0ff */
[----:B------:R-:W-:Y:S01]  /*18330*/  IMAD.MOV.U32 R3, RZ, RZ, R44 ;  /* 0x000000ffff037224 */ /* 0x000fe200078e002c */
[----:B------:R-:W-:Y:S01]  /*18340*/  SHF.R.U64 R12, R12, 0x3, RZ ;  /* 0x000000030c0c7819 */ /* 0x000fe200000012ff */
[----:B------:R-:W-:Y:S01]  /*18350*/  IMAD R45, R45, UR4, RZ ;  /* 0x000000042d2d7c24 */ /* 0x000fe2000f8e02ff */
[----:B------:R-:W-:-:S02]  /*18360*/  SHF.R.U64 R24, R24, 0x3, RZ ;  /* 0x0000000318187819 */ /* 0x000fc400000012ff */
[----:B------:R-:W-:Y:S02]  /*18370*/  SHF.R.U64 R28, R28, 0x3, RZ ;  /* 0x000000031c1c7819 */ /* 0x000fe400000012ff */
[----:B------:R-:W-:Y:S02]  /*18380*/  SHF.R.U64 R32, R32, 0x3, RZ ;  /* 0x0000000320207819 */ /* 0x000fe400000012ff */
[----:B------:R-:W-:Y:S02]  /*18390*/  SHF.R.U64 R36, R36, 0x3, RZ ;  /* 0x0000000324247819 */ /* 0x000fe400000012ff */
[----:B-1----:R-:W-:Y:S02]  /*183a0*/  @P4 SHF.R.U32.HI R3, RZ, R49, R0 ;  /* 0x00000031ff034219 */ /* 0x002fe40000011600 */
[----:B------:R-:W-:Y:S01]  /*183b0*/  SHF.R.U64 R5, R5, 0x3, RZ ;  /* 0x0000000305057819 */ /* 0x000fe200000012ff */
[----:B------:R-:W-:Y:S01]  /*183c0*/  IMAD R45, R188, UR5, R45 ;  /* 0x00000005bc2d7c24 */ /* 0x000fe2000f8e022d */
[----:B------:R-:W-:Y:S01]  /*183d0*/  LOP3.LUT R12, R12, R13, RZ, 0x3c, !PT ;  /* 0x0000000d0c0c7212 */ /* 0x000fe200078e3cff */
[----:B------:R-:W-:Y:S01]  /*183e0*/  IMAD.WIDE.U32 R20, R188, UR4, R20 ;  /* 0x00000004bc147c25 */ /* 0x000fe2000f8e0014 */
[----:B------:R-:W-:Y:S01]  /*183f0*/  LOP3.LUT R24, R24, R25, RZ, 0x3c, !PT ;  /* 0x0000001918187212 */ /* 0x000fe200078e3cff */
[----:B------:R-:W-:Y:S01]  /*18400*/  ULDC.64 UR4, c[0x0][0xae0] ;  /* 0x0002b80000047ab9 */ /* 0x000fe20000000a00 */
[----:B------:R-:W-:Y:S01]  /*18410*/  LOP3.LUT R28, R28, R29, RZ, 0x3c, !PT ;  /* 0x0000001d1c1c7212 */ /* 0x000fe200078e3cff */
[--C-:B------:R-:W-:Y:S01]  /*18420*/  IMAD.X R13, RZ, RZ, R73.reuse, P5 ;  /* 0x000000ffff0d7224 */ /* 0x100fe200028e0649 */
[----:B------:R-:W-:Y:S01]  /*18430*/  LOP3.LUT R32, R32, R33, RZ, 0x3c, !PT ;  /* 0x0000002120207212 */ /* 0x000fe200078e3cff */
[--C-:B------:R-:W-:Y:S01]  /*18440*/  IMAD.X R25, RZ, RZ, R73.reuse, P3 ;  /* 0x000000ffff197224 */ /* 0x100fe200018e0649 */
[----:B------:R-:W-:Y:S01]  /*18450*/  LOP3.LUT R36, R36, R37, RZ, 0x3c, !PT ;  /* 0x0000002524247212 */ /* 0x000fe200078e3cff */
[----:B------:R-:W-:Y:S01]  /*18460*/  IMAD.X R29, RZ, RZ, R73, P2 ;  /* 0x000000ffff1d7224 */ /* 0x000fe200010e0649 */
[----:B------:R-:W-:Y:S01]  /*18470*/  SHF.R.S32.HI R0, RZ, 0x1f, R3 ;  /* 0x0000001fff007819 */ /* 0x000fe20000011403 */
[--C-:B------:R-:W-:Y:S01]  /*18480*/  IMAD.X R33, RZ, RZ, R73.reuse, P1 ;  /* 0x000000ffff217224 */ /* 0x100fe200008e0649 */
[----:B------:R-:W-:Y:S01]  /*18490*/  IADD3 R47, -R3, RZ, RZ ;  /* 0x000000ff032f7210 */ /* 0x000fe20007ffe1ff */
[----:B------:R-:W-:Y:S01]  /*184a0*/  IMAD.X R37, RZ, RZ, R73, P0 ;  /* 0x000000ffff257224 */ /* 0x000fe200000e0649 */
[----:B------:R-:W-:Y:S01]  /*184b0*/  LOP3.LUT R72, R5, R72, RZ, 0x3c, !PT ;  /* 0x0000004805487212 */ /* 0x000fe200078e3cff */
[----:B------:R-:W-:Y:S01]  /*184c0*/  IMAD.IADD R21, R21, 0x1, R45 ;  /* 0x0000000115157824 */ /* 0x000fe200078e022d */
[----:B------:R-:W5:Y:S01]  /*184d0*/  LD.E.128 R12, desc[UR56][R12.64] ;  /* 0x000000380c0c7980 */ /* 0x000f62000c101d00 */
[----:B------:R-:W-:-:S02]  /*184e0*/  IMAD R0, R0, UR4, RZ ;  /* 0x0000000400007c24 */ /* 0x000fc4000f8e02ff */
[----:B------:R-:W-:Y:S01]  /*184f0*/  IMAD R45, R102, R47, R44 ;  /* 0x0000002f662d7224 */ /* 0x000fe200078e022c */
[----:B------:R0:W5:Y:S01]  /*18500*/  LD.E.128 R4, desc[UR56][R72.64] ;  /* 0x0000003848047980 */ /* 0x000162000c101d00 */
[----:B------:R-:W-:-:S03]  /*18510*/  IMAD R47, R3, UR5, R0 ;  /* 0x00000005032f7c24 */ /* 0x000fc6000f8e0200 */
[----:B------:R-:W5:Y:S01]  /*18520*/  LD.E.128 R24, desc[UR56][R24.64] ;  /* 0x0000003818187980 */ /* 0x000f62000c101d00 */
[----:B------:R-:W-:-:S03]  /*18530*/  SHF.R.S32.HI R0, RZ, 0x1f, R45 ;  /* 0x0000001fff007819 */ /* 0x000fc6000001142d */
[----:B------:R-:W5:Y:S04]  /*18540*/  LD.E.128 R28, desc[UR56][R28.64] ;  /* 0x000000381c1c7980 */ /* 0x000f68000c101d00 */
[----:B------:R-:W5:Y:S04]  /*18550*/  LD.E.128 R32, desc[UR56][R32.64] ;  /* 0x0000003820207980 */ /* 0x000f68000c101d00 */
[----:B------:R-:W5:Y:S01]  /*18560*/  LD.E.128 R36, desc[UR56][R36.64] ;  /* 0x0000003824247980 */ /* 0x000f62000c101d00 */
[----:B------:R-:W-:Y:S01]  /*18570*/  IMAD.WIDE.U32 R20, R3, UR4, R20 ;  /* 0x0000000403147c25 */ /* 0x000fe2000f8e0014 */
[----:B------:R-:W-:Y:S01]  /*18580*/  ULDC.64 UR4, c[0x0][0xad8] ;  /* 0x0002b60000047ab9 */ /* 0x000fe20000000a00 */
[----:B------:R-:W-:Y:S01]  /*18590*/  @!PT LDS RZ, [RZ] ;  /* 0x00000000fffff984 */ /* 0x000fe20000000800 */
[----:B------:R-:W-:Y:S01]  /*185a0*/  @!PT LDS RZ, [RZ] ;  /* 0x00000000fffff984 */ /* 0x000fe20000000800 */
[----:B------:R-:W-:Y:S01]  /*185b0*/  @!PT LDS RZ, [RZ] ;  /* 0x00000000fffff984 */ /* 0x000fe20000000800 */
[----:B------:R-:W-:Y:S01]  /*185c0*/  @!PT LDS RZ, [RZ] ;  /* 0x00000000fffff984 */ /* 0x000fe20000000800 */
[----:B------:R1:W-:Y:S06]  /*185d0*/  MEMBAR.ALL.CTA ;  /* 0x0000000000007992 */ /* 0x0003ec0000008000 */
[----:B-1----:R-:W1:Y:S01]  /*185e0*/  FENCE.VIEW.ASYNC.S ;  /* 0x00000000000073c6 */ /* 0x002e620000000000 */
[----:B------:R-:W-:-:S02]  /*185f0*/  IMAD R48, R192, 0x80, R217 ;  /* 0x00000080c0307824 */ /* 0x000fc400078e02d9 */
[----:B------:R-:W-:Y:S02]  /*18600*/  IMAD.IADD R21, R21, 0x1, R47 ;  /* 0x0000000115157824 */ /* 0x000fe400078e022f */
[----:B------:R-:W-:Y:S02]  /*18610*/  IMAD R44, R0, UR4, RZ ;  /* 0x00000004002c7c24 */ /* 0x000fe4000f8e02ff */
[----:B------:R-:W-:Y:S02]  /*18620*/  VIADD R0, R48, 0x20 ;  /* 0x0000002030007836 */ /* 0x000fe40000000000 */
[C---:B------:R-:W-:Y:S02]  /*18630*/  IMAD R3, R45.reuse, UR5, R44 ;  /* 0x000000052d037c24 */ /* 0x040fe4000f8e022c */
[----:B------:R-:W-:Y:S01]  /*18640*/  IMAD.WIDE.U32 R20, R45, UR4, R20 ;  /* 0x000000042d147c25 */ /* 0x000fe2000f8e0014 */
[-C--:B------:R-:W-:Y:S01]  /*18650*/  ISETP.GE.AND P0, PT, R0, R101.reuse, PT ;  /* 0x000000650000720c */ /* 0x080fe20003f06270 */
[----:B------:R-:W-:Y:S01]  /*18660*/  ULDC.64 UR4, c[0x0][0xa80] ;  /* 0x0002a00000047ab9 */ /* 0x000fe20000000a00 */
[----:B------:R-:W-:Y:S01]  /*18670*/  ISETP.GE.AND P2, PT, R48, R101, PT ;  /* 0x000000653000720c */ /* 0x000fe20003f46270 */
[----:B------:R-:W-:Y:S01]  /*18680*/  VIADD R0, R2, 0x2a820 ;  /* 0x0002a82002007836 */ /* 0x000fe20000000000 */
[----:B------:R-:W-:Y:S01]  /*18690*/  LEA R46, P3, R20, UR4, 0x1 ;  /* 0x00000004142e7c11 */ /* 0x000fe2000f8608ff */
[----:B------:R-:W-:-:S02]  /*186a0*/  IMAD.IADD R3, R21, 0x1, R3 ;  /* 0x0000000115037824 */ /* 0x000fc400078e0203 */
[----:B------:R-:W-:Y:S01]  /*186b0*/  VIADD R44, R48, 0x40 ;  /* 0x00000040302c7836 */ /* 0x000fe20000000000 */
[----:B------:R-:W-:Y:S02]  /*186c0*/  PRMT R0, RZ, 0x654, R0 ;  /* 0x00000654ff007816 */ /* 0x000fe40000000000 */
[----:B------:R-:W-:Y:S01]  /*186d0*/  LEA.HI.X R3, R20, UR5, R3, 0x1, P3 ;  /* 0x0000000514037c11 */ /* 0x000fe200098f0c03 */
[----:B------:R-:W-:Y:S01]  /*186e0*/  BSSY B1, `(.L_x_650) ;  /* 0x0000011000017945 */ /* 0x000fe20003800000 */
[----:B------:R-:W-:Y:S01]  /*186f0*/  ISETP.GE.AND P1, PT, R44, R101, PT ;  /* 0x000000652c00720c */ /* 0x000fe20003f26270 */
[----:B-1----:R1:W-:Y:S01]  /*18700*/  SYNCS.ARRIVE.TRANS64.RED.A1T0 RZ, [R0+URZ], RZ ;  /* 0x000000ff00ff79a7 */ /* 0x0023e2000810043f */
[----:B------:R0:W2:Y:S01]  /*18710*/  SHFL.IDX PT, R44, R46, RZ, 0x181f ;  /* 0x00181fff2e2c7589 */ /* 0x0000a200000e0000 */
[----:B------:R-:W-:Y:S02]  /*18720*/  SHF.R.S32.HI R104, RZ, 0x1f, R185 ;  /* 0x0000001fff687819 */ /* 0x000fe400000114b9 */
[----:B------:R-:W-:Y:S01]  /*18730*/  SHF.R.S32.HI R105, RZ, 0x1f, R184 ;  /* 0x0000001fff697819 */ /* 0x000fe200000114b8 */
[----:B-1----:R0:W1:Y:S01]  /*18740*/  SHFL.IDX PT, R0, R3, RZ, 0x181f ;  /* 0x00181fff03007589 */ /* 0x00206200000e0000 */
[----:B------:R-:W-:Y:S06]  /*18750*/  @P2 BRA `(.L_x_651) ;  /* 0x0000000000242947 */ /* 0x000fec0003800000 */
[----:B------:R-:W-:Y:S02]  /*18760*/  ULDC UR4, c[0x0][0xac8] ;  /* 0x0002b20000047ab9 */ /* 0x000fe40000000800 */
[----:B------:R-:W-:Y:S02]  /*18770*/  ISETP.GE.AND P2, PT, R184, UR4, PT ;  /* 0x00000004b8007c0c */ /* 0x000fe4000bf46270 */
[----:B------:R-:W-:-:S11]  /*18780*/  ISETP.GE.AND P3, PT, R185, UR4, PT ;  /* 0x00000004b9007c0c */ /* 0x000fd6000bf66270 */
[CC--:B--2---:R-:W-:Y:S02]  /*18790*/  @!P2 LEA R20, P4, R184.reuse, R44.reuse, 0x1 ;  /* 0x0000002cb814a211 */ /* 0x0c4fe400078808ff */
[C---:B------:R-:W-:Y:S02]  /*187a0*/  @!P3 LEA R44, P5, R185.reuse, R44, 0x1 ;  /* 0x0000002cb92cb211 */ /* 0x040fe400078a08ff */
[-C--:B-1----:R-:W-:Y:S02]  /*187b0*/  @!P2 LEA.HI.X R21, R184, R0.reuse, R105, 0x1, P4 ;  /* 0x00000000b815a211 */ /* 0x082fe400020f0c69 */
[----:B------:R-:W-:-:S03]  /*187c0*/  @!P3 LEA.HI.X R45, R185, R0, R104, 0x1, P5 ;  /* 0x00000000b92db211 */ /* 0x000fc600028f0c68 */
[----:B-----5:R3:W-:Y:S04]  /*187d0*/  @!P2 ST.E.128 desc[UR56][R20.64], R4 ;  /* 0x000000041400a985 */ /* 0x0207e8000c101d38 */
[----:B------:R3:W-:Y:S02]  /*187e0*/  @!P3 ST.E.128 desc[UR56][R44.64], R28 ;  /* 0x0000001c2c00b985 */ /* 0x0007e4000c101d38 */
.L_x_651:
[----:B------:R-:W-:Y:S05]  /*187f0*/  BSYNC B1 ;  /* 0x0000000000017941 */ /* 0x000fea0003800000 */
.L_x_650:
[----:B-1----:R1:W4:Y:S01]  /*18800*/  SHFL.IDX PT, R0, R3, 0x1, 0x181f ;  /* 0x00381f0003007f89 */ /* 0x00232200000e0000 */
[----:B------:R-:W-:Y:S03]  /*18810*/  BSSY B1, `(.L_x_652) ;  /* 0x000000c000017945 */ /* 0x000fe60003800000 */
[----:B---3-5:R1:W3:Y:S01]  /*18820*/  SHFL.IDX PT, R6, R46, 0x1, 0x181f ;  /* 0x00381f002e067f89 */ /* 0x0282e200000e0000 */
[----:B------:R-:W-:Y:S05]  /*18830*/  @P0 BRA `(.L_x_653) ;  /* 0x0000000000240947 */ /* 0x000fea0003800000 */
[----:B------:R-:W-:Y:S02]  /*18840*/  ULDC UR4, c[0x0][0xac8] ;  /* 0x0002b20000047ab9 */ /* 0x000fe40000000800 */
[----:B------:R-:W-:Y:S02]  /*18850*/  ISETP.GE.AND P3, PT, R184, UR4, PT ;  /* 0x00000004b8007c0c */ /* 0x000fe4000bf66270 */
[----:B------:R-:W-:-:S11]  /*18860*/  ISETP.GE.AND P4, PT, R185, UR4, PT ;  /* 0x00000004b9007c0c */ /* 0x000fd6000bf86270 */
[CC--:B---3--:R-:W-:Y:S02]  /*18870*/  @!P3 LEA R4, P0, R184.reuse, R6.reuse, 0x1 ;  /* 0x00000006b804b211 */ /* 0x0c8fe400078008ff */
[C---:B------:R-:W-:Y:S02]  /*18880*/  @!P4 LEA R6, P2, R185.reuse, R6, 0x1 ;  /* 0x00000006b906c211 */ /* 0x040fe400078408ff */
[-C--:B----4-:R-:W-:Y:S02]  /*18890*/  @!P3 LEA.HI.X R5, R184, R0.reuse, R105, 0x1, P0 ;  /* 0x00000000b805b211 */ /* 0x090fe400000f0c69 */
[----:B------:R-:W-:-:S03]  /*188a0*/  @!P4 LEA.HI.X R7, R185, R0, R104, 0x1, P2 ;  /* 0x00000000b907c211 */ /* 0x000fc600010f0c68 */
[----:B------:R3:W-:Y:S04]  /*188b0*/  @!P3 ST.E.128 desc[UR56][R4.64], R8 ;  /* 0x000000080400b985 */ /* 0x0007e8000c101d38 */
[----:B------:R3:W-:Y:S02]  /*188c0*/  @!P4 ST.E.128 desc[UR56][R6.64], R32 ;  /* 0x000000200600c985 */ /* 0x0007e4000c101d38 */
.L_x_653:
[----:B------:R-:W-:Y:S05]  /*188d0*/  BSYNC B1 ;  /* 0x0000000000017941 */ /* 0x000fea0003800000 */
.L_x_652:
[----:B----4-:R4:W0:Y:S01]  /*188e0*/  SHFL.IDX PT, R0, R3, 0x2, 0x181f ;  /* 0x00581f0003007f89 */ /* 0x01082200000e0000 */
[----:B------:R-:W-:Y:S03]  /*188f0*/  BSSY B1, `(.L_x_654) ;  /* 0x000000c000017945 */ /* 0x000fe60003800000 */
[----:B---3--:R4:W3:Y:S01]  /*18900*/  SHFL.IDX PT, R6, R46, 0x2, 0x181f ;  /* 0x00581f002e067f89 */ /* 0x0088e200000e0000 */
[----:B------:R-:W-:Y:S05]  /*18910*/  @P1 BRA `(.L_x_655) ;  /* 0x0000000000241947 */ /* 0x000fea0003800000 */
[----:B------:R-:W-:Y:S02]  /*18920*/  ULDC UR4, c[0x0][0xac8] ;  /* 0x0002b20000047ab9 */ /* 0x000fe40000000800 */
[----:B------:R-:W-:Y:S02]  /*18930*/  ISETP.GE.AND P2, PT, R184, UR4, PT ;  /* 0x00000004b8007c0c */ /* 0x000fe4000bf46270 */
[----:B------:R-:W-:-:S11]  /*18940*/  ISETP.GE.AND P3, PT, R185, UR4, PT ;  /* 0x00000004b9007c0c */ /* 0x000fd6000bf66270 */
[CC--:B---3--:R-:W-:Y:S02]  /*18950*/  @!P2 LEA R4, P0, R184.reuse, R6.reuse, 0x1 ;  /* 0x00000006b804a211 */ /* 0x0c8fe400078008ff */
[C---:B------:R-:W-:Y:S02]  /*18960*/  @!P3 LEA R6, P1, R185.reuse, R6, 0x1 ;  /* 0x00000006b906b211 */ /* 0x040fe400078208ff */
[-C--:B0-----:R-:W-:Y:S02]  /*18970*/  @!P2 LEA.HI.X R5, R184, R0.reuse, R105, 0x1, P0 ;  /* 0x00000000b805a211 */ /* 0x081fe400000f0c69 */
[----:B------:R-:W-:-:S03]  /*18980*/  @!P3 LEA.HI.X R7, R185, R0, R104, 0x1, P1 ;  /* 0x00000000b907b211 */ /* 0x000fc600008f0c68 */
[----:B------:R0:W-:Y:S04]  /*18990*/  @!P2 ST.E.128 desc[UR56][R4.64], R12 ;  /* 0x0000000c0400a985 */ /* 0x0001e8000c101d38 */
[----:B------:R0:W-:Y:S02]  /*189a0*/  @!P3 ST.E.128 desc[UR56][R6.64], R36 ;  /* 0x000000240600b985 */ /* 0x0001e4000c101d38 */
.L_x_655:
[----:B------:R-:W-:Y:S05]  /*189b0*/  BSYNC B1 ;  /* 0x0000000000017941 */ /* 0x000fea0003800000 */
.L_x_654:
[----:B0-----:R-:W-:Y:S01]  /*189c0*/  VIADD R0, R48, 0x60 ;  /* 0x0000006030007836 */ /* 0x001fe20000000000 */
[----:B-1--4-:R-:W0:Y:S04]  /*189d0*/  SHFL.IDX PT, R3, R3, 0x3, 0x181f ;  /* 0x00781f0003037f89 */ /* 0x012e2800000e0000 */
[----:B------:R-:W-:Y:S01]  /*189e0*/  ISETP.GE.AND P0, PT, R0, R101, PT ;  /* 0x000000650000720c */ /* 0x000fe20003f06270 */
[----:B------:R-:W1:-:S12]  /*189f0*/  SHFL.IDX PT, R46, R46, 0x3, 0x181f ;  /* 0x00781f002e2e7f89 */ /* 0x000e5800000e0000 */
[----:B------:R-:W-:Y:S05]  /*18a00*/  @P0 BRA `(.L_x_656) ;  /* 0x0000001800300947 */ /* 0x000fea0003800000 */
[----:B------:R-:W-:Y:S02]  /*18a10*/  ULDC UR4, c[0x0][0xac8] ;  /* 0x0002b20000047ab9 */ /* 0x000fe40000000800 */
[----:B------:R-:W-:-:S13]  /*18a20*/  ISETP.GE.AND P1, PT, R184, UR4, PT ;  /* 0x00000004b8007c0c */ /* 0x000fda000bf26270 */
[----:B-1----:R-:W-:-:S04]  /*18a30*/  @!P1 LEA R4, P0, R184, R46, 0x1 ;  /* 0x0000002eb8049211 */ /* 0x002fc800078008ff */
[----:B0-----:R-:W-:Y:S02]  /*18a40*/  @!P1 LEA.HI.X R5, R184, R3, R105, 0x1, P0 ;  /* 0x00000003b8059211 */ /* 0x001fe400000f0c69 */
[----:B------:R-:W-:-:S03]  /*18a50*/  ISETP.GE.AND P0, PT, R185, UR4, PT ;  /* 0x00000004b9007c0c */ /* 0x000fc6000bf06270 */
[----:B------:R0:W-:Y:S10]  /*18a60*/  @!P1 ST.E.128 desc[UR56][R4.64], R24 ;  /* 0x0000001804009985 */ /* 0x0001f4000c101d38 */
[----:B------:R-:W-:Y:S05]  /*18a70*/  @P0 BRA `(.L_x_656) ;  /* 0x0000001800140947 */ /* 0x000fea0003800000 */
[----:B0-----:R-:W-:-:S04]  /*18a80*/  LEA R4, P0, R185, R46, 0x1 ;  /* 0x0000002eb9047211 */ /* 0x001fc800078008ff */
[----:B------:R-:W-:-:S05]  /*18a90*/  LEA.HI.X R5, R185, R3, R104, 0x1, P0 ;  /* 0x00000003b9057211 */ /* 0x000fca00000f0c68 */
[----:B------:R0:W-:Y:S01]  /*18aa0*/  ST.E.128 desc[UR56][R4.64], R40 ;  /* 0x0000002804007985 */ /* 0x0001e2000c101d38 */
[----:B------:R-:W-:Y:S05]  /*18ab0*/  BRA `(.L_x_656) ;  /* 0x0000001800047947 */ /* 0x000fea0003800000 */
.L_x_649:
[----:B0-----:R-:W0:Y:S01]  /*18ac0*/  @P4 LDC R0, c[0x0][0xbec] ;  /* 0x0002fb00ff004b82 */ /* 0x001e220000000800 */
[----:B------:R-:W-:Y:S01]  /*18ad0*/  ULDC.64 UR4, c[0x0][0xb08] ;  /* 0x0002c20000047ab9 */ /* 0x000fe20000000a00 */
[----:B------:R-:W-:Y:S01]  /*18ae0*/  SHF.R.S32.HI R3, RZ, 0x1f, R188 ;  /* 0x0000001fff037819 */ /* 0x000fe200000114bc */
[----:B------:R-:W-:Y:S01]  /*18af0*/  IMAD R103, R103, UR4, RZ ;  /* 0x0000000467677c24 */ /* 0x000fe2000f8e02ff */
[----:B------:R-:W-:Y:S01]  /*18b00*/  ULDC.64 UR6, c[0x0][0xb30] ;  /* 0x0002cc0000067ab9 */ /* 0x000fe20000000a00 */
[----:B------:R-:W-:Y:S01]  /*18b10*/  IMAD.WIDE.U32 R4, R100, UR4, RZ ;  /* 0x0000000464047c25 */ /* 0x000fe2000f8e00ff */
[----:B------:R-:W-:Y:S01]  /*18b20*/  ISETP.GE.AND P0, PT, R8, R101, PT ;  /* 0x000000650800720c */ /* 0x000fe20003f06270 */
[----:B------:R-:W-:Y:S01]  /*18b30*/  BSSY B1, `(.L_x_657) ;  /* 0x0000079000017945 */ /* 0x000fe20003800000 */
[----:B------:R-:W1:Y:S01]  /*18b40*/  @P4 LDC R9, c[0x0][0xbf0] ;  /* 0x0002fc00ff094b82 */ /* 0x000e620000000800 */
[----:B------:R-:W-:Y:S01]  /*18b50*/  IMAD R103, R100, UR5, R103 ;  /* 0x0000000564677c24 */ /* 0x000fe2000f8e0267 */
[----:B------:R-:W-:Y:S01]  /*18b60*/  ULDC.64 UR4, c[0x0][0xb38] ;  /* 0x0002ce0000047ab9 */ /* 0x000fe20000000a00 */
[----:B------:R-:W-:Y:S01]  /*18b70*/  VIADD R6, R2, 0x2a820 ;  /* 0x0002a82002067836 */ /* 0x000fe20000000000 */
[----:B------:R-:W-:Y:S01]  /*18b80*/  SHF.R.S32.HI R26, RZ, 0x1f, R201 ;  /* 0x0000001fff1a7819 */ /* 0x000fe200000114c9 */
[----:B------:R-:W-:Y:S01]  /*18b90*/  IMAD.IADD R5, R5, 0x1, R103 ;  /* 0x0000000105057824 */ /* 0x000fe200078e0267 */
[----:B------:R-:W-:Y:S01]  /*18ba0*/  SHF.R.S32.HI R27, RZ, 0x1f, R202 ;  /* 0x0000001fff1b7819 */ /* 0x000fe200000114ca */
[----:B------:R-:W-:Y:S01]  /*18bb0*/  VIADD R13, R199, 0x8 ;  /* 0x00000008c70d7836 */ /* 0x000fe20000000000 */
[----:B------:R-:W-:Y:S01]  /*18bc0*/  PRMT R6, RZ, 0x654, R6 ;  /* 0x00000654ff067816 */ /* 0x000fe20000000006 */
[----:B------:R-:W-:Y:S01]  /*18bd0*/  IMAD.WIDE.U32 R4, R162, UR4, R4 ;  /* 0x00000004a2047c25 */ /* 0x000fe2000f8e0004 */
[----:B------:R-:W-:-:S02]  /*18be0*/  SHF.R.S32.HI R28, RZ, 0x1f, R203 ;  /* 0x0000001fff1c7819 */ /* 0x000fc400000114cb */
[----:B------:R2:W-:Y:S01]  /*18bf0*/  SYNCS.ARRIVE.TRANS64.RED.A1T0 RZ, [R6+URZ], RZ ;  /* 0x000000ff06ff79a7 */ /* 0x0005e2000810043f */
[----:B------:R-:W-:Y:S01]  /*18c00*/  IMAD R5, R162, UR5, R5 ;  /* 0x00000005a2057c24 */ /* 0x000fe2000f8e0205 */
[----:B------:R-:W-:Y:S01]  /*18c10*/  ULDC.64 UR4, c[0x0][0xb40] ;  /* 0x0002d00000047ab9 */ /* 0x000fe20000000a00 */
[----:B------:R-:W-:Y:S01]  /*18c20*/  VIADD R15, R199, 0x10 ;  /* 0x00000010c70f7836 */ /* 0x000fe20000000000 */
[----:B------:R-:W-:Y:S01]  /*18c30*/  SHF.R.S32.HI R14, RZ, 0x1f, R13 ;  /* 0x0000001fff0e7819 */ /* 0x000fe2000001140d */
[----:B------:R-:W-:Y:S01]  /*18c40*/  IMAD R3, R3, UR4, RZ ;  /* 0x0000000403037c24 */ /* 0x000fe2000f8e02ff */
[----:B------:R-:W-:Y:S01]  /*18c50*/  SHF.R.S32.HI R29, RZ, 0x1f, R204 ;  /* 0x0000001fff1d7819 */ /* 0x000fe200000114cc */
[----:B0-----:R-:W-:Y:S01]  /*18c60*/  @P4 IMAD.HI.U32 R0, R25, R0, RZ ;  /* 0x0000000019004227 */ /* 0x001fe200078e00ff */
[----:B------:R-:W-:Y:S02]  /*18c70*/  SHF.R.S32.HI R24, RZ, 0x1f, R15 ;  /* 0x0000001fff187819 */ /* 0x000fe4000001140f */
[----:B------:R-:W-:Y:S01]  /*18c80*/  SHF.R.S32.HI R30, RZ, 0x1f, R205 ;  /* 0x0000001fff1e7819 */ /* 0x000fe200000114cd */
[C---:B------:R-:W-:Y:S01]  /*18c90*/  IMAD R7, R188.reuse, UR5, R3 ;  /* 0x00000005bc077c24 */ /* 0x040fe2000f8e0203 */
[----:B------:R-:W-:Y:S01]  /*18ca0*/  SHF.R.S32.HI R31, RZ, 0x1f, R206 ;  /* 0x0000001fff1f7819 */ /* 0x000fe200000114ce */
[----:B------:R-:W-:Y:S01]  /*18cb0*/  IMAD.WIDE.U32 R4, R188, UR4, R4 ;  /* 0x00000004bc047c25 */ /* 0x000fe2000f8e0004 */
[----:B------:R-:W-:Y:S01]  /*18cc0*/  ULDC.64 UR4, c[0x0][0xb48] ;  /* 0x0002d20000047ab9 */ /* 0x000fe20000000a00 */
[----:B------:R-:W-:-:S02]  /*18cd0*/  SHF.R.S32.HI R32, RZ, 0x1f, R207 ;  /* 0x0000001fff207819 */ /* 0x000fc400000114cf */
[----:B------:R-:W-:Y:S01]  /*18ce0*/  IMAD.MOV.U32 R3, RZ, RZ, R25 ;  /* 0x000000ffff037224 */ /* 0x000fe200078e0019 */
[----:B-1----:R-:W-:Y:S01]  /*18cf0*/  @P4 SHF.R.U32.HI R3, RZ, R9, R0 ;  /* 0x00000009ff034219 */ /* 0x002fe20000011600 */
[----:B------:R-:W-:Y:S01]  /*18d00*/  IMAD.IADD R5, R5, 0x1, R7 ;  /* 0x0000000105057824 */ /* 0x000fe200078e0207 */
[----:B------:R-:W-:Y:S02]  /*18d10*/  SHF.R.S32.HI R33, RZ, 0x1f, R208 ;  /* 0x0000001fff217819 */ /* 0x000fe400000114d0 */
[C---:B------:R-:W-:Y:S01]  /*18d20*/  IADD3 R7, -R3.reuse, RZ, RZ ;  /* 0x000000ff03077210 */ /* 0x040fe20007ffe1ff */
[----:B------:R-:W-:Y:S01]  /*18d30*/  IMAD.WIDE.U32 R4, R200, UR4, R4 ;  /* 0x00000004c8047c25 */ /* 0x000fe2000f8e0004 */
[----:B------:R-:W-:Y:S02]  /*18d40*/  SHF.R.S32.HI R0, RZ, 0x1f, R3 ;  /* 0x0000001fff007819 */ /* 0x000fe40000011403 */
[----:B------:R-:W-:Y:S01]  /*18d50*/  SHF.R.S32.HI R34, RZ, 0x1f, R209 ;  /* 0x0000001fff227819 */ /* 0x000fe200000114d1 */
[----:B------:R-:W-:Y:S01]  /*18d60*/  IMAD R7, R102, R7, R25 ;  /* 0x0000000766077224 */ /* 0x000fe200078e0219 */
[----:B------:R-:W-:Y:S01]  /*18d70*/  SHF.R.S32.HI R35, RZ, 0x1f, R210 ;  /* 0x0000001fff237819 */ /* 0x000fe200000114d2 */
[----:B------:R-:W-:Y:S01]  /*18d80*/  IMAD R0, R0, UR6, RZ ;  /* 0x0000000600007c24 */ /* 0x000fe2000f8e02ff */
[----:B------:R-:W-:Y:S01]  /*18d90*/  SHF.R.S32.HI R72, RZ, 0x1f, R211 ;  /* 0x0000001fff487819 */ /* 0x000fe200000114d3 */
[----:B------:R-:W-:Y:S01]  /*18da0*/  IMAD R5, R200, UR5, R5 ;  /* 0x00000005c8057c24 */ /* 0x000fe2000f8e0205 */
[----:B------:R-:W-:Y:S01]  /*18db0*/  ULDC.64 UR4, c[0x0][0xb28] ;  /* 0x0002ca0000047ab9 */ /* 0x000fe20000000a00 */
[C---:B------:R-:W-:Y:S01]  /*18dc0*/  IMAD R9, R3.reuse, UR7, R0 ;  /* 0x0000000703097c24 */ /* 0x040fe2000f8e0200 */
[----:B------:R-:W-:Y:S01]  /*18dd0*/  SHF.R.S32.HI R0, RZ, 0x1f, R7 ;  /* 0x0000001fff007819 */ /* 0x000fe20000011407 */
[----:B------:R-:W-:Y:S01]  /*18de0*/  IMAD.WIDE.U32 R4, R3, UR6, R4 ;  /* 0x0000000603047c25 */ /* 0x000fe2000f8e0004 */
[----:B------:R-:W-:-:S02]  /*18df0*/  SHF.R.S32.HI R73, RZ, 0x1f, R212 ;  /* 0x0000001fff497819 */ /* 0x000fc400000114d4 */
[----:B------:R-:W-:Y:S01]  /*18e00*/  SHF.R.S32.HI R104, RZ, 0x1f, R213 ;  /* 0x0000001fff687819 */ /* 0x000fe200000114d5 */
[----:B------:R-:W-:Y:S02]  /*18e10*/  IMAD R0, R0, UR4, RZ ;  /* 0x0000000400007c24 */ /* 0x000fe4000f8e02ff */
[----:B------:R-:W-:Y:S02]  /*18e20*/  IMAD.IADD R5, R5, 0x1, R9 ;  /* 0x0000000105057824 */ /* 0x000fe400078e0209 */
[C---:B------:R-:W-:Y:S02]  /*18e30*/  IMAD R3, R7.reuse, UR5, R0 ;  /* 0x0000000507037c24 */ /* 0x040fe4000f8e0200 */
[----:B------:R-:W-:Y:S01]  /*18e40*/  IMAD.WIDE.U32 R4, R7, UR4, R4 ;  /* 0x0000000407047c25 */ /* 0x000fe2000f8e0004 */
[----:B------:R-:W-:-:S03]  /*18e50*/  ULDC.64 UR4, c[0x0][0xb00] ;  /* 0x0002c00000047ab9 */ /* 0x000fc60000000a00 */
[----:B------:R-:W-:Y:S01]  /*18e60*/  IMAD.IADD R3, R5, 0x1, R3 ;  /* 0x0000000105037824 */ /* 0x000fe200078e0203 */
[----:B------:R-:W-:-:S04]  /*18e70*/  LEA R0, P1, R4, UR4, 0x2 ;  /* 0x0000000404007c11 */ /* 0x000fc8000f8210ff */
[----:B------:R-:W-:Y:S02]  /*18e80*/  LEA.HI.X R3, R4, UR5, R3, 0x2, P1 ;  /* 0x0000000504037c11 */ /* 0x000fe400088f1403 */
[----:B------:R2:W0:Y:S04]  /*18e90*/  SHFL.IDX PT, R4, R0, RZ, 0x1c1f ;  /* 0x001c1fff00047589 */ /* 0x00042800000e0000 */
[----:B------:R2:W1:Y:S01]  /*18ea0*/  SHFL.IDX PT, R5, R3, RZ, 0x1c1f ;  /* 0x001c1fff03057589 */ /* 0x00046200000e0000 */
[----:B------:R-:W-:Y:S05]  /*18eb0*/  @P0 BRA `(.L_x_658) ;  /* 0x0000000400000947 */ /* 0x000fea0003800000 */
[----:B------:R-:W-:Y:S02]  /*18ec0*/  ULDC UR4, c[0x0][0xac8] ;  /* 0x0002b20000047ab9 */ /* 0x000fe40000000800 */
[----:B------:R-:W-:Y:S02]  /*18ed0*/  ISETP.GE.AND P3, PT, R199, UR4, PT ;  /* 0x00000004c7007c0c */ /* 0x000fe4000bf66270 */
[----:B------:R-:W-:Y:S02]  /*18ee0*/  ISETP.GE.AND P2, PT, R13, UR4, PT ;  /* 0x000000040d007c0c */ /* 0x000fe4000bf46270 */
[----:B------:R-:W-:Y:S02]  /*18ef0*/  ISETP.GE.AND P1, PT, R15, UR4, PT ;  /* 0x000000040f007c0c */ /* 0x000fe4000bf26270 */
[----:B------:R-:W-:Y:S02]  /*18f00*/  ISETP.GE.AND P0, PT, R213, UR4, PT ;  /* 0x00000004d5007c0c */ /* 0x000fe4000bf06270 */
[----:B------:R-:W-:-:S05]  /*18f10*/  ISETP.GE.AND P4, PT, R211, UR4, PT ;  /* 0x00000004d3007c0c */ /* 0x000fca000bf86270 */
[----:B012---:R-:W-:-:S04]  /*18f20*/  @!P3 IMAD.WIDE R6, R199, 0x4, R4 ;  /* 0x00000004c706b825 */ /* 0x007fc800078e0204 */
[CC--:B------:R-:W-:Y:S01]  /*18f30*/  @!P1 LEA R8, P5, R15.reuse, R4.reuse, 0x2 ;  /* 0x000000040f089211 */ /* 0x0c0fe200078a10ff */
[----:B------:R0:W-:Y:S01]  /*18f40*/  @!P3 ST.E.64 desc[UR56][R6.64], R20 ;  /* 0x000000140600b985 */ /* 0x0001e2000c101b38 */
[----:B------:R-:W-:Y:S02]  /*18f50*/  ISETP.GE.AND P3, PT, R212, UR4, PT ;  /* 0x00000004d4007c0c */ /* 0x000fe4000bf66270 */
[----:B------:R-:W-:Y:S02]  /*18f60*/  @!P1 LEA.HI.X R9, R15, R5, R24, 0x2, P5 ;  /* 0x000000050f099211 */ /* 0x000fe400028f1418 */
[----:B------:R-:W-:Y:S02]  /*18f70*/  ISETP.GE.AND P5, PT, R210, UR4, PT ;  /* 0x00000004d2007c0c */ /* 0x000fe4000bfa6270 */
[----:B0-----:R-:W-:-:S04]  /*18f80*/  @!P2 LEA R6, P6, R13, R4, 0x2 ;  /* 0x000000040d06a211 */ /* 0x001fc800078c10ff */
[----:B------:R-:W-:Y:S02]  /*18f90*/  @!P2 LEA.HI.X R7, R13, R5, R14, 0x2, P6 ;  /* 0x000000050d07a211 */ /* 0x000fe400030f140e */
[----:B------:R-:W-:-:S03]  /*18fa0*/  @!P0 LEA R10, P6, R213, R4, 0x2 ;  /* 0x00000004d50a8211 */ /* 0x000fc600078c10ff */
[----:B------:R0:W-:Y:S01]  /*18fb0*/  @!P2 ST.E.64 desc[UR56][R6.64], R88 ;  /* 0x000000580600a985 */ /* 0x0001e2000c101b38 */
[----:B------:R-:W-:Y:S02]  /*18fc0*/  @!P0 LEA.HI.X R11, R213, R5, R104, 0x2, P6 ;  /* 0x00000005d50b8211 */ /* 0x000fe400030f1468 */
[----:B------:R-:W-:Y:S01]  /*18fd0*/  ISETP.GE.AND P2, PT, R209, UR4, PT ;  /* 0x00000004d1007c0c */ /* 0x000fe2000bf46270 */
[----:B------:R1:W-:Y:S01]  /*18fe0*/  @!P1 ST.E.64 desc[UR56][R8.64], R90 ;  /* 0x0000005a08009985 */ /* 0x0003e2000c101b38 */
[----:B------:R-:W-:-:S03]  /*18ff0*/  ISETP.GE.AND P1, PT, R208, UR4, PT ;  /* 0x00000004d0007c0c */ /* 0x000fc6000bf26270 */
[----:B------:R2:W-:Y:S01]  /*19000*/  @!P0 ST.E.64 desc[UR56][R10.64], R36 ;  /* 0x000000240a008985 */ /* 0x0005e2000c101b38 */
[CC--:B0-----:R-:W-:Y:S02]  /*19010*/  @!P3 LEA R6, P6, R212.reuse, R4.reuse, 0x2 ;  /* 0x00000004d406b211 */ /* 0x0c1fe400078c10ff */
[CC--:B-1----:R-:W-:Y:S02]  /*19020*/  @!P4 LEA R8, P0, R211.reuse, R4.reuse, 0x2 ;  /* 0x00000004d308c211 */ /* 0x0c2fe400078010ff */
[-C--:B------:R-:W-:Y:S02]  /*19030*/  @!P3 LEA.HI.X R7, R212, R5.reuse, R73, 0x2, P6 ;  /* 0x00000005d407b211 */ /* 0x080fe400030f1449 */
[----:B------:R-:W-:Y:S02]  /*19040*/  @!P4 LEA.HI.X R9, R211, R5, R72, 0x2, P0 ;  /* 0x00000005d309c211 */ /* 0x000fe400000f1448 */
[----:B------:R-:W-:Y:S01]  /*19050*/  ISETP.GE.AND P0, PT, R207, UR4, PT ;  /* 0x00000004cf007c0c */ /* 0x000fe2000bf06270 */
[----:B------:R0:W-:Y:S01]  /*19060*/  @!P3 ST.E.64 desc[UR56][R6.64], R40 ;  /* 0x000000280600b985 */ /* 0x0001e2000c101b38 */
[----:B--2---:R-:W-:-:S02]  /*19070*/  @!P5 LEA R10, P6, R210, R4, 0x2 ;  /* 0x00000004d20ad211 */ /* 0x004fc400078c10ff */
[----:B------:R-:W-:Y:S01]  /*19080*/  ISETP.GE.AND P3, PT, R206, UR4, PT ;  /* 0x00000004ce007c0c */ /* 0x000fe2000bf66270 */
[----:B------:R1:W-:Y:S01]  /*19090*/  @!P4 ST.E.64 desc[UR56][R8.64], R44 ;  /* 0x0000002c0800c985 */ /* 0x0003e2000c101b38 */
[----:B------:R-:W-:-:S05]  /*190a0*/  @!P5 LEA.HI.X R11, R210, R5, R35, 0x2, P6 ;  /* 0x00000005d20bd211 */ /* 0x000fca00030f1423 */
[----:B------:R2:W-:Y:S01]  /*190b0*/  @!P5 ST.E.64 desc[UR56][R10.64], R48 ;  /* 0x000000300a00d985 */ /* 0x0005e2000c101b38 */
[CC--:B0-----:R-:W-:Y:S02]  /*190c0*/  @!P2 LEA R6, P4, R209.reuse, R4.reuse, 0x2 ;  /* 0x00000004d106a211 */ /* 0x0c1fe400078810ff */
[CC--:B-1----:R-:W-:Y:S02]  /*190d0*/  @!P1 LEA R8, P5, R208.reuse, R4.reuse, 0x2 ;  /* 0x00000004d0089211 */ /* 0x0c2fe400078a10ff */
[-C--:B------:R-:W-:Y:S02]  /*190e0*/  @!P2 LEA.HI.X R7, R209, R5.reuse, R34, 0x2, P4 ;  /* 0x00000005d107a211 */ /* 0x080fe400020f1422 */
[----:B------:R-:W-:Y:S02]  /*190f0*/  ISETP.GE.AND P4, PT, R205, UR4, PT ;  /* 0x00000004cd007c0c */ /* 0x000fe4000bf86270 */
[----:B--2---:R-:W-:Y:S01]  /*19100*/  @!P0 LEA R10, P6, R207, R4, 0x2 ;  /* 0x00000004cf0a8211 */ /* 0x004fe200078c10ff */
[----:B------:R0:W-:Y:S01]  /*19110*/  @!P2 ST.E.64 desc[UR56][R6.64], R52 ;  /* 0x000000340600a985 */ /* 0x0001e2000c101b38 */
[----:B------:R-:W-:-:S02]  /*19120*/  @!P1 LEA.HI.X R9, R208, R5, R33, 0x2, P5 ;  /* 0x00000005d0099211 */ /* 0x000fc400028f1421 */
[----:B------:R-:W-:Y:S02]  /*19130*/  @!P0 LEA.HI.X R11, R207, R5, R32, 0x2, P6 ;  /* 0x00000005cf0b8211 */ /* 0x000fe400030f1420 */
[----:B------:R-:W-:Y:S01]  /*19140*/  ISETP.GE.AND P2, PT, R204, UR4, PT ;  /* 0x00000004cc007c0c */ /* 0x000fe2000bf46270 */
[----:B------:R1:W-:Y:S01]  /*19150*/  @!P1 ST.E.64 desc[UR56][R8.64], R56 ;  /* 0x0000003808009985 */ /* 0x0003e2000c101b38 */
[----:B------:R-:W-:-:S03]  /*19160*/  ISETP.GE.AND P1, PT, R203, UR4, PT ;  /* 0x00000004cb007c0c */ /* 0x000fc6000bf26270 */
[----:B------:R2:W-:Y:S01]  /*19170*/  @!P0 ST.E.64 desc[UR56][R10.64], R60 ;  /* 0x0000003c0a008985 */ /* 0x0005e2000c101b38 */
[----:B------:R-:W-:Y:S02]  /*19180*/  ISETP.GE.AND P0, PT, R202, UR4, PT ;  /* 0x00000004ca007c0c */ /* 0x000fe4000bf06270 */
[----:B0-----:R-:W-:-:S04]  /*19190*/  @!P3 LEA R6, P5, R206, R4, 0x2 ;  /* 0x00000004ce06b211 */ /* 0x001fc800078a10ff */
[-C--:B------:R-:W-:Y:S02]  /*191a0*/  @!P3 LEA.HI.X R7, R206, R5.reuse, R31, 0x2, P5 ;  /* 0x00000005ce07b211 */ /* 0x080fe400028f141f */
[----:B------:R-:W-:Y:S02]  /*191b0*/  ISETP.GE.AND P5, PT, R201, UR4, PT ;  /* 0x00000004c9007c0c */ /* 0x000fe4000bfa6270 */
[CC--:B-1----:R-:W-:Y:S01]  /*191c0*/  @!P4 LEA R8, P6, R205.reuse, R4.reuse, 0x2 ;  /* 0x00000004cd08c211 */ /* 0x0c2fe200078c10ff */
[----:B------:R0:W-:Y:S03]  /*191d0*/  @!P3 ST.E.64 desc[UR56][R6.64], R64 ;  /* 0x000000400600b985 */ /* 0x0001e6000c101b38 */
[----:B------:R-:W-:Y:S02]  /*191e0*/  @!P4 LEA.HI.X R9, R205, R5, R30, 0x2, P6 ;  /* 0x00000005cd09c211 */ /* 0x000fe400030f141e */
[----:B--2---:R-:W-:-:S03]  /*191f0*/  @!P1 LEA R10, P6, R203, R4, 0x2 ;  /* 0x00000004cb0a9211 */ /* 0x004fc600078c10ff */
[----:B------:R1:W-:Y:S01]  /*19200*/  @!P4 ST.E.64 desc[UR56][R8.64], R68 ;  /* 0x000000440800c985 */ /* 0x0003e2000c101b38 */
[----:B------:R-:W-:Y:S02]  /*19210*/  @!P1 LEA.HI.X R11, R203, R5, R28, 0x2, P6 ;  /* 0x00000005cb0b9211 */ /* 0x000fe400030f141c */
[----:B0-----:R-:W-:-:S04]  /*19220*/  @!P2 LEA R6, P3, R204, R4, 0x2 ;  /* 0x00000004cc06a211 */ /* 0x001fc800078610ff */
[----:B------:R-:W-:Y:S02]  /*19230*/  @!P2 LEA.HI.X R7, R204, R5, R29, 0x2, P3 ;  /* 0x00000005cc07a211 */ /* 0x000fe400018f141d */
[----:B-1----:R-:W-:-:S03]  /*19240*/  @!P0 LEA R8, P4, R202, R4, 0x2 ;  /* 0x00000004ca088211 */ /* 0x002fc600078810ff */
[----:B------:R3:W-:Y:S01]  /*19250*/  @!P2 ST.E.64 desc[UR56][R6.64], R92 ;  /* 0x0000005c0600a985 */ /* 0x0007e2000c101b38 */
[C---:B------:R-:W-:Y:S02]  /*19260*/  @!P5 LEA R4, P3, R201.reuse, R4, 0x2 ;  /* 0x00000004c904d211 */ /* 0x040fe400078610ff */
[-C--:B------:R-:W-:Y:S01]  /*19270*/  @!P0 LEA.HI.X R9, R202, R5.reuse, R27, 0x2, P4 ;  /* 0x00000005ca098211 */ /* 0x080fe200020f141b */
[----:B------:R3:W-:Y:S01]  /*19280*/  @!P1 ST.E.64 desc[UR56][R10.64], R76 ;  /* 0x0000004c0a009985 */ /* 0x0007e2000c101b38 */
[----:B------:R-:W-:-:S03]  /*19290*/  @!P5 LEA.HI.X R5, R201, R5, R26, 0x2, P3 ;  /* 0x00000005c905d211 */ /* 0x000fc600018f141a */
[----:B------:R3:W-:Y:S04]  /*192a0*/  @!P0 ST.E.64 desc[UR56][R8.64], R80 ;  /* 0x0000005008008985 */ /* 0x0007e8000c101b38 */
[----:B------:R3:W-:Y:S02]  /*192b0*/  @!P5 ST.E.64 desc[UR56][R4.64], R84 ;  /* 0x000000540400d985 */ /* 0x0007e4000c101b38 */
.L_x_658:
[----:B------:R-:W-:Y:S05]  /*192c0*/  BSYNC B1 ;  /* 0x0000000000017941 */ /* 0x000fea0003800000 */
.L_x_657:
[----:B------:R-:W-:Y:S01]  /*192d0*/  ISETP.GE.AND P0, PT, R12, R101, PT ;  /* 0x000000650c00720c */ /* 0x000fe20003f06270 */
[----:B-1-3--:R1:W3:Y:S04]  /*192e0*/  SHFL.IDX PT, R5, R3, 0x1, 0x1c1f ;  /* 0x003c1f0003057f89 */ /* 0x00a2e800000e0000 */
[----:B0-----:R1:W0:Y:S08]  /*192f0*/  SHFL.IDX PT, R4, R0, 0x1, 0x1c1f ;  /* 0x003c1f0000047f89 */ /* 0x00123000000e0000 */
[----:B-1----:R-:W-:Y:S05]  /*19300*/  @P0 BRA `(.L_x_656) ;  /* 0x0000000c00f00947 */ /* 0x002fea0003800000 */
[----:B------:R-:W-:Y:S02]  /*19310*/  ULDC UR4, c[0x0][0xac8] ;  /* 0x0002b20000047ab9 */ /* 0x000fe40000000800 */
[----:B------:R-:W-:Y:S02]  /*19320*/  ISETP.GE.AND P1, PT, R13, UR4, PT ;  /* 0x000000040d007c0c */ /* 0x000fe4000bf26270 */
[----:B------:R-:W-:Y:S02]  /*19330*/  ISETP.GE.AND P0, PT, R15, UR4, PT ;  /* 0x000000040f007c0c */ /* 0x000fe4000bf06270 */
[----:B------:R-:W-:Y:S02]  /*19340*/  ISETP.GE.AND P2, PT, R199, UR4, PT ;  /* 0x00000004c7007c0c */ /* 0x000fe4000bf46270 */
[----:B------:R-:W-:Y:S02]  /*19350*/  ISETP.GE.AND P4, PT, R212, UR4, PT ;  /* 0x00000004d4007c0c */ /* 0x000fe4000bf86270 */
[----:B------:R-:W-:-:S05]  /*19360*/  ISETP.GE.AND P3, PT, R213, UR4, PT ;  /* 0x00000004d5007c0c */ /* 0x000fca000bf66270 */
[-C--:B0-2---:R-:W-:Y:S02]  /*19370*/  @!P1 LEA R6, P5, R13, R4.reuse, 0x2 ;  /* 0x000000040d069211 */ /* 0x085fe400078a10ff */
[-C--:B------:R-:W-:Y:S02]  /*19380*/  @!P0 LEA R8, P6, R15, R4.reuse, 0x2 ;  /* 0x000000040f088211 */ /* 0x080fe400078c10ff */
[-C--:B---3--:R-:W-:Y:S01]  /*19390*/  @!P1 LEA.HI.X R7, R13, R5.reuse, R14, 0x2, P5 ;  /* 0x000000050d079211 */ /* 0x088fe200028f140e */
[----:B------:R-:W-:Y:S01]  /*193a0*/  @!P2 IMAD.WIDE R10, R199, 0x4, R4 ;  /* 0x00000004c70aa825 */ /* 0x000fe200078e0204 */
[----:B------:R-:W-:Y:S02]  /*193b0*/  ISETP.GE.AND P5, PT, R211, UR4, PT ;  /* 0x00000004d3007c0c */ /* 0x000fe4000bfa6270 */
[----:B------:R-:W-:Y:S02]  /*193c0*/  @!P0 LEA.HI.X R9, R15, R5, R24, 0x2, P6 ;  /* 0x000000050f098211 */ /* 0x000fe400030f1418 */
[----:B------:R-:W-:Y:S01]  /*193d0*/  @!P2 ST.E.64 desc[UR56][R10.64], R94 ;  /* 0x0000005e0a00a985 */ /* 0x000fe2000c101b38 */
[----:B------:R-:W-:-:S02]  /*193e0*/  @!P4 LEA R14, P2, R212, R4, 0x2 ;  /* 0x00000004d40ec211 */ /* 0x000fc400078410ff */
[----:B------:R-:W-:Y:S01]  /*193f0*/  @!P3 LEA R12, P6, R213, R4, 0x2 ;  /* 0x00000004d50cb211 */ /* 0x000fe200078c10ff */
[----:B------:R0:W-:Y:S01]  /*19400*/  @!P1 ST.E.64 desc[UR56][R6.64], R96 ;  /* 0x0000006006009985 */ /* 0x0001e2000c101b38 */
        /* <DEDUP_REMOVED lines=12> */
[-C--:B------:R-:W-:Y:S01]  /*194d0*/  @!P2 LEA R10, P6, R208, R4.reuse, 0x2 ;  /* 0x00000004d00aa211 */ /* 0x080fe200078c10ff */
[----:B------:R-:W-:Y:S01]  /*194e0*/  @!P5 ST.E.64 desc[UR56][R20.64], R46 ;  /* 0x0000002e1400d985 */ /* 0x000fe2000c101b38 */
[----:B-1----:R-:W-:Y:S02]  /*194f0*/  @!P1 LEA R8, P5, R209, R4, 0x2 ;  /* 0x00000004d1089211 */ /* 0x002fe400078a10ff */
[----:B------:R-:W-:-:S02]  /*19500*/  @!P0 LEA.HI.X R7, R210, R5, R35, 0x2, P4 ;  /* 0x00000005d2078211 */ /* 0x000fc400020f1423 */
[-C--:B------:R-:W-:Y:S02]  /*19510*/  @!P1 LEA.HI.X R9, R209, R5.reuse, R34, 0x2, P5 ;  /* 0x00000005d1099211 */ /* 0x080fe400028f1422 */
[----:B------:R-:W-:Y:S01]  /*19520*/  ISETP.GE.AND P4, PT, R206, UR4, PT ;  /* 0x00000004ce007c0c */ /* 0x000fe2000bf86270 */
[----:B------:R-:W-:Y:S01]  /*19530*/  @!P0 ST.E.64 desc[UR56][R6.64], R50 ;  /* 0x0000003206008985 */ /* 0x000fe2000c101b38 */
[----:B------:R-:W-:Y:S02]  /*19540*/  @!P2 LEA.HI.X R11, R208, R5, R33, 0x2, P6 ;  /* 0x00000005d00ba211 */ /* 0x000fe400030f1421 */
[----:B--2---:R-:W-:Y:S01]  /*19550*/  @!P3 LEA R12, P5, R207, R4, 0x2 ;  /* 0x00000004cf0cb211 */ /* 0x004fe200078a10ff */
[----:B------:R0:W-:Y:S01]  /*19560*/  @!P1 ST.E.64 desc[UR56][R8.64], R54 ;  /* 0x0000003608009985 */ /* 0x0001e2000c101b38 */
[----:B------:R-:W-:Y:S02]  /*19570*/  ISETP.GE.AND P1, PT, R204, UR4, PT ;  /* 0x00000004cc007c0c */ /* 0x000fe4000bf26270 */
[----:B------:R-:W-:Y:S01]  /*19580*/  ISETP.GE.AND P0, PT, R203, UR4, PT ;  /* 0x00000004cb007c0c */ /* 0x000fe2000bf06270 */
[----:B------:R1:W-:Y:S01]  /*19590*/  @!P2 ST.E.64 desc[UR56][R10.64], R58 ;  /* 0x0000003a0a00a985 */ /* 0x0003e2000c101b38 */
[----:B------:R-:W-:-:S02]  /*195a0*/  ISETP.GE.AND P2, PT, R205, UR4, PT ;  /* 0x00000004cd007c0c */ /* 0x000fc4000bf46270 */
[-C--:B------:R-:W-:Y:S02]  /*195b0*/  @!P3 LEA.HI.X R13, R207, R5.reuse, R32, 0x2, P5 ;  /* 0x00000005cf0db211 */ /* 0x080fe400028f1420 */
[----:B------:R-:W-:Y:S02]  /*195c0*/  ISETP.GE.AND P5, PT, R202, UR4, PT ;  /* 0x00000004ca007c0c */ /* 0x000fe4000bfa6270 */
[CC--:B---3--:R-:W-:Y:S01]  /*195d0*/  @!P4 LEA R14, P6, R206.reuse, R4.reuse, 0x2 ;  /* 0x00000004ce0ec211 */ /* 0x0c8fe200078c10ff */
[----:B------:R2:W-:Y:S03]  /*195e0*/  @!P3 ST.E.64 desc[UR56][R12.64], R62 ;  /* 0x0000003e0c00b985 */ /* 0x0005e6000c101b38 */
[----:B------:R-:W-:Y:S02]  /*195f0*/  @!P4 LEA.HI.X R15, R206, R5, R31, 0x2, P6 ;  /* 0x00000005ce0fc211 */ /* 0x000fe400030f141f */
[----:B0-----:R-:W-:-:S02]  /*19600*/  @!P1 LEA R8, P6, R204, R4, 0x2 ;  /* 0x00000004cc089211 */ /* 0x001fc400078c10ff */
[-C--:B------:R-:W-:Y:S01]  /*19610*/  @!P2 LEA R6, P3, R205, R4.reuse, 0x2 ;  /* 0x00000004cd06a211 */ /* 0x080fe200078610ff */
[----:B------:R2:W-:Y:S01]  /*19620*/  @!P4 ST.E.64 desc[UR56][R14.64], R66 ;  /* 0x000000420e00c985 */ /* 0x0005e2000c101b38 */
[-C--:B-1----:R-:W-:Y:S02]  /*19630*/  @!P0 LEA R10, P4, R203, R4.reuse, 0x2 ;  /* 0x00000004cb0a8211 */ /* 0x082fe400078810ff */
        /* <DEDUP_REMOVED lines=11> */
[----:B------:R-:W-:-:S04]  /*196f0*/  LEA R4, P0, R201, R4, 0x2 ;  /* 0x00000004c9047211 */ /* 0x000fc800078010ff */
[----:B------:R-:W-:-:S05]  /*19700*/  LEA.HI.X R5, R201, R5, R26, 0x2, P0 ;  /* 0x00000005c9057211 */ /* 0x000fca00000f141a */
[----:B------:R0:W-:Y:S01]  /*19710*/  ST.E.64 desc[UR56][R4.64], R86 ;  /* 0x0000005604007985 */ /* 0x0001e2000c101b38 */
[----:B------:R-:W-:Y:S05]  /*19720*/  BRA `(.L_x_656) ;  /* 0x0000000800e87947 */ /* 0x000fea0003800000 */
.L_x_647:
[----:B------:R-:W-:Y:S01]  /*19730*/  ULDC.64 UR6, c[0x0][0xc08] ;  /* 0x0003020000067ab9 */ /* 0x000fe20000000a00 */
[----:B------:R-:W-:Y:S01]  /*19740*/  ULDC.64 UR4, c[0x0][0xc00] ;  /* 0x0003000000047ab9 */ /* 0x000fe20000000a00 */
[----:B------:R-:W-:Y:S01]  /*19750*/  ISETP.NE.U32.AND P1, PT, RZ, UR6, PT ;  /* 0x00000006ff007c0c */ /* 0x000fe2000bf25070 */
[----:B------:R-:W-:Y:S01]  /*19760*/  IMAD.MOV.U32 R3, RZ, RZ, RZ ;  /* 0x000000ffff037224 */ /* 0x000fe200078e00ff */
[----:B------:R-:W-:Y:S02]  /*19770*/  ISETP.NE.U32.AND P0, PT, RZ, UR4, PT ;  /* 0x00000004ff007c0c */ /* 0x000fe4000bf05070 */
[----:B------:R-:W-:Y:S02]  /*19780*/  ISETP.NE.AND.EX P1, PT, RZ, UR7, PT, P1 ;  /* 0x00000007ff007c0c */ /* 0x000fe4000bf25310 */
[----:B------:R-:W-:Y:S02]  /*19790*/  IADD3 R4, P2, R189, UR4, RZ ;  /* 0x00000004bd047c10 */ /* 0x000fe4000ff5e0ff */
[----:B------:R-:W-:-:S02]  /*197a0*/  ISETP.NE.AND.EX P0, PT, RZ, UR5, PT, P0 ;  /* 0x00000005ff007c0c */ /* 0x000fc4000bf05300 */
[----:B------:R-:W-:Y:S01]  /*197b0*/  IADD3.X R5, R190, UR5, RZ, P2, !PT ;  /* 0x00000005be057c10 */ /* 0x000fe200097fe4ff */
[----:B------:R-:W-:Y:S02]  /*197c0*/  ULDC UR4, c[0x0][0xa88] ;  /* 0x0002a20000047ab9 */ /* 0x000fe40000000800 */
[----:B------:R-:W-:-:S04]  /*197d0*/  IMAD.U32 R0, RZ, RZ, UR4 ;  /* 0x00000004ff007e24 */ /* 0x000fc8000f8e00ff */
[----:B0-----:R-:W-:-:S04]  /*197e0*/  @P1 IADD3 R6, P2, R189, UR6, RZ ;  /* 0x00000006bd061c10 */ /* 0x001fc8000ff5e0ff */
[----:B------:R-:W-:Y:S01]  /*197f0*/  @P1 IADD3.X R7, R190, UR7, RZ, P2, !PT ;  /* 0x00000007be071c10 */ /* 0x000fe200097fe4ff */
[----:B------:R0:W5:Y:S04]  /*19800*/  @P0 LDG.E R3, desc[UR56][R4.64] ;  /* 0x0000003804030981 */ /* 0x000168000c1e1900 */
[----:B------:R0:W5:Y:S01]  /*19810*/  @P1 LDG.E R0, desc[UR56][R6.64] ;  /* 0x0000003806001981 */ /* 0x000162000c1e1900 */
[----:B------:R-:W-:Y:S01]  /*19820*/  ISETP.NE.AND P2, PT, R187, RZ, PT ;  /* 0x000000ffbb00720c */ /* 0x000fe20003f45270 */
[----:B------:R-:W4:-:S12]  /*19830*/  S2R R9, SR_TID.X ;  /* 0x0000000000097919 */ /* 0x000f180000002100 */
[----:B------:R-:W3:Y:S01]  /*19840*/  @!P2 LDC R187, c[0x0][0xad4] ;  /* 0x0002b500ffbbab82 */ /* 0x000ee20000000800 */
[----:B----4-:R-:W-:Y:S01]  /*19850*/  VIADD R8, R9, 0xffffff80 ;  /* 0xffffff8009087836 */ /* 0x010fe20000000000 */
[----:B---3--:R-:W-:-:S04]  /*19860*/  ISETP.GT.AND P2, PT, R187, 0x1, PT ;  /* 0x00000001bb00780c */ /* 0x008fc80003f44270 */
[----:B------:R-:W-:Y:S01]  /*19870*/  ISETP.GT.AND P3, PT, R8, 0x7f, PT ;  /* 0x0000007f0800780c */ /* 0x000fe20003f64270 */
[----:B0-----:R-:W-:-:S12]  /*19880*/  @P1 BRA `(.L_x_659) ;  /* 0x0000000000101947 */ /* 0x001fd80003800000 */
[----:B------:R-:W-:Y:S05]  /*19890*/  @!P0 BRA `(.L_x_659) ;  /* 0x00000000000c8947 */ /* 0x000fea0003800000 */
[----:B------:R-:W3:Y:S04]  /*198a0*/  LDG.E R7, desc[UR56][R4.64] ;  /* 0x0000003804077981 */ /* 0x000ee8000c1e1900 */
[----:B-----5:R-:W3:Y:S02]  /*198b0*/  LDG.E R0, desc[UR56][R4.64+0x4] ;  /* 0x0000043804007981 */ /* 0x020ee4000c1e1900 */
[----:B---3--:R-:W-:-:S07]  /*198c0*/  IMAD.IADD R0, R0, 0x1, -R7 ;  /* 0x0000000100007824 */ /* 0x008fce00078e0a07 */
.L_x_659:
[----:B------:R-:W-:Y:S01]  /*198d0*/  BSSY B1, `(.L_x_660) ;  /* 0x0000036000017945 */ /* 0x000fe20003800000 */
[----:B------:R-:W-:Y:S02]  /*198e0*/  SEL R29, R188, RZ, !P0 ;  /* 0x000000ffbc1d7207 */ /* 0x000fe40004000000 */
[----:B------:R-:W-:Y:S02]  /*198f0*/  SEL R216, R216, RZ, !P0 ;  /* 0x000000ffd8d87207 */ /* 0x000fe40004000000 */
[----:B-----5:R-:W-:Y:S01]  /*19900*/  SHF.R.S32.HI R26, RZ, 0x1f, R3 ;  /* 0x0000001fff1a7819 */ /* 0x020fe20000011403 */
[----:B------:R-:W-:Y:S06]  /*19910*/  @P3 BRA `(.L_x_661) ;  /* 0x0000000000c43947 */ /* 0x000fec0003800000 */
[----:B------:R-:W0:Y:S01]  /*19920*/  LDC R31, c[0x0][0xbe8] ;  /* 0x0002fa00ff1f7b82 */ /* 0x000e220000000800 */
[----:B------:R-:W-:-:S04]  /*19930*/  IMAD R4, R192, 0x80, R9 ;  /* 0x00000080c0047824 */ /* 0x000fc800078e0209 */
[----:B------:R-:W-:Y:S02]  /*19940*/  VIADD R28, R4, 0xffffff80 ;  /* 0xffffff80041c7836 */ /* 0x000fe40000000000 */
[----:B0-----:R-:W-:-:S05]  /*19950*/  IMAD R5, R0, R31, RZ ;  /* 0x0000001f00057224 */ /* 0x001fca00078e02ff */
[----:B------:R-:W-:-:S13]  /*19960*/  ISETP.GE.AND P0, PT, R28, R5, PT ;  /* 0x000000051c00720c */ /* 0x000fda0003f06270 */
[----:B------:R-:W-:Y:S05]  /*19970*/  @P0 BRA `(.L_x_661) ;  /* 0x0000000000ac0947 */ /* 0x000fea0003800000 */
[----:B------:R-:W-:Y:S01]  /*19980*/  ISETP.GT.AND P0, PT, R187, 0x1, PT ;  /* 0x00000001bb00780c */ /* 0x000fe20003f04270 */
[----:B------:R-:W0:Y:S01]  /*19990*/  LDC.64 R4, c[0x0][0xba8] ;  /* 0x0002ea00ff047b82 */ /* 0x000e220000000a00 */
[----:B------:R-:W-:Y:S01]  /*199a0*/  MOV R24, 0x9b8 ;  /* 0x000009b800187802 */ /* 0x000fe20000000f00 */
[----:B------:R-:W-:Y:S01]  /*199b0*/  IMAD.MOV.U32 R21, RZ, RZ, R28 ;  /* 0x000000ffff157224 */ /* 0x000fe200078e001c */
[----:B------:R-:W-:Y:S02]  /*199c0*/  ISETP.NE.AND P1, PT, R31, 0x1, PT ;  /* 0x000000011f00780c */ /* 0x000fe40003f25270 */
[----:B------:R-:W-:-:S04]  /*199d0*/  SEL R24, R24, 0x978, P0 ;  /* 0x0000097818187807 */ /* 0x000fc80000000000 */
[----:B------:R-:W3:Y:S08]  /*199e0*/  LDC.64 R12, c[0x0][R24+0x220] ;  /* 0x00008800180c7b82 */ /* 0x000ef00000000a00 */
[----:B------:R-:W4:Y:S08]  /*199f0*/  LDC.64 R14, c[0x0][R24+0x218] ;  /* 0x00008600180e7b82 */ /* 0x000f300000000a00 */
[----:B------:R-:W5:Y:S08]  /*19a00*/  LDC.64 R8, c[0x0][R24+0x228] ;  /* 0x00008a0018087b82 */ /* 0x000f700000000a00 */
[----:B------:R-:W1:Y:S08]  /*19a10*/  LDC.64 R6, c[0x0][R24+0x210] ;  /* 0x0000840018067b82 */ /* 0x000e700000000a00 */
[----:B------:R-:W2:Y:S08]  /*19a20*/  @P1 LDC R11, c[0x0][0xbec] ;  /* 0x0002fb00ff0b1b82 */ /* 0x000eb00000000800 */
[----:B------:R-:W5:Y:S01]  /*19a30*/  @P1 LDC R27, c[0x0][0xbf0] ;  /* 0x0002fc00ff1b1b82 */ /* 0x000f620000000800 */
[----:B---3--:R-:W-:-:S07]  /*19a40*/  IMAD R13, R13, R29, RZ ;  /* 0x0000001d0d0d7224 */ /* 0x008fce00078e02ff */
[----:B0-----:R-:W0:Y:S01]  /*19a50*/  @!P0 LDC R4, c[0x0][0xb50] ;  /* 0x0002d400ff048b82 */ /* 0x001e220000000800 */
[----:B--2---:R-:W-:-:S07]  /*19a60*/  @P1 IMAD.HI.U32 R20, R28, R11, RZ ;  /* 0x0000000b1c141227 */ /* 0x004fce00078e00ff */
[----:B------:R-:W2:Y:S01]  /*19a70*/  @!P0 LDC R5, c[0x0][0xb54] ;  /* 0x0002d500ff058b82 */ /* 0x000ea20000000800 */
[-C--:B----4-:R-:W-:Y:S02]  /*19a80*/  IMAD R25, R15, R162.reuse, RZ ;  /* 0x000000a20f197224 */ /* 0x090fe400078e02ff */
[----:B------:R-:W-:Y:S01]  /*19a90*/  IMAD.WIDE.U32 R14, R14, R162, RZ ;  /* 0x000000a20e0e7225 */ /* 0x000fe200078e00ff */
[----:B-----5:R-:W-:-:S03]  /*19aa0*/  @P1 SHF.R.U32.HI R21, RZ, R27, R20 ;  /* 0x0000001bff151219 */ /* 0x020fc60000011614 */
[----:B------:R-:W-:-:S04]  /*19ab0*/  IMAD.WIDE.U32 R10, R12, R29, RZ ;  /* 0x0000001d0c0a7225 */ /* 0x000fc800078e00ff */
[----:B------:R-:W-:Y:S01]  /*19ac0*/  IMAD R27, R12, R216, R13 ;  /* 0x000000d80c1b7224 */ /* 0x000fe200078e020d */
[----:B------:R-:W-:Y:S01]  /*19ad0*/  SEL R13, R200, RZ, P0 ;  /* 0x000000ffc80d7207 */ /* 0x000fe20000000000 */
[----:B------:R-:W-:Y:S01]  /*19ae0*/  IMAD.IADD R25, R15, 0x1, R25 ;  /* 0x000000010f197824 */ /* 0x000fe200078e0219 */
[----:B------:R-:W-:Y:S01]  /*19af0*/  IADD3 R14, P1, P3, R10, R14, R3 ;  /* 0x0000000e0a0e7210 */ /* 0x000fe20007b3e003 */
[----:B------:R-:W-:Y:S02]  /*19b00*/  IMAD.MOV R10, RZ, RZ, -R21 ;  /* 0x000000ffff0a7224 */ /* 0x000fe400078e0a15 */
[----:B------:R-:W-:Y:S02]  /*19b10*/  IMAD.IADD R27, R11, 0x1, R27 ;  /* 0x000000010b1b7824 */ /* 0x000fe400078e021b */
[-C--:B------:R-:W-:Y:S02]  /*19b20*/  IMAD R15, R9, R13.reuse, RZ ;  /* 0x0000000d090f7224 */ /* 0x080fe400078e02ff */
[----:B------:R-:W-:-:S04]  /*19b30*/  IMAD.WIDE.U32 R8, R8, R13, RZ ;  /* 0x0000000d08087225 */ /* 0x000fc800078e00ff */
[----:B------:R-:W-:Y:S01]  /*19b40*/  IMAD R11, R31, R10, R28 ;  /* 0x0000000a1f0b7224 */ /* 0x000fe200078e021c */
[----:B------:R-:W-:Y:S01]  /*19b50*/  IADD3.X R10, R27, R25, R26, P1, P3 ;  /* 0x000000191b0a7210 */ /* 0x000fe20000fe641a */
[----:B------:R-:W-:Y:S01]  /*19b60*/  IMAD.IADD R15, R9, 0x1, R15 ;  /* 0x00000001090f7824 */ /* 0x000fe200078e020f */
[----:B------:R-:W-:Y:S01]  /*19b70*/  IADD3 R8, P0, P1, R21, R14, R8 ;  /* 0x0000000e15087210 */ /* 0x000fe2000791e008 */
[----:B-1----:R-:W-:Y:S01]  /*19b80*/  IMAD R7, R7, R11, RZ ;  /* 0x0000000b07077224 */ /* 0x002fe200078e02ff */
[----:B------:R-:W-:Y:S02]  /*19b90*/  SHF.R.S32.HI R21, RZ, 0x1f, R21 ;  /* 0x0000001fff157819 */ /* 0x000fe40000011415 */
[----:B------:R-:W-:Y:S02]  /*19ba0*/  SHF.R.S32.HI R13, RZ, 0x1f, R11 ;  /* 0x0000001fff0d7819 */ /* 0x000fe4000001140b */
[----:B------:R-:W-:-:S03]  /*19bb0*/  IADD3.X R9, R21, R10, R15, P0, P1 ;  /* 0x0000000a15097210 */ /* 0x000fc600007e240f */
[C---:B------:R-:W-:Y:S02]  /*19bc0*/  IMAD R13, R6.reuse, R13, R7 ;  /* 0x0000000d060d7224 */ /* 0x040fe400078e0207 */
[----:B------:R-:W-:-:S04]  /*19bd0*/  IMAD.WIDE.U32 R6, R6, R11, R8 ;  /* 0x0000000b06067225 */ /* 0x000fc800078e0008 */
[----:B------:R-:W-:Y:S01]  /*19be0*/  IMAD.IADD R7, R7, 0x1, R13 ;  /* 0x0000000107077824 */ /* 0x000fe200078e020d */
[----:B0-----:R-:W-:-:S04]  /*19bf0*/  LEA R4, P0, R6, R4, 0x2 ;  /* 0x0000000406047211 */ /* 0x001fc800078010ff */
[----:B--2---:R-:W-:Y:S01]  /*19c00*/  LEA.HI.X R5, R6, R5, R7, 0x2, P0 ;  /* 0x0000000506057211 */ /* 0x004fe200000f1407 */
[----:B------:R-:W-:-:S05]  /*19c10*/  IMAD.MOV.U32 R7, RZ, RZ, -0x800000 ;  /* 0xff800000ff077424 */ /* 0x000fca00078e00ff */
[----:B------:R0:W-:Y:S03]  /*19c20*/  STG.E desc[UR56][R4.64], R7 ;  /* 0x0000000704007986 */ /* 0x0001e6000c101938 */
.L_x_661:
[----:B------:R-:W-:Y:S05]  /*19c30*/  BSYNC B1 ;  /* 0x0000000000017941 */ /* 0x000fea0003800000 */
.L_x_660:
[----:B------:R-:W-:Y:S05]  /*19c40*/  @P2 BRA `(.L_x_656) ;  /* 0x0000000400a02947 */ /* 0x000fea0003800000 */
[----:B------:R-:W3:Y:S01]  /*19c50*/  LDC R11, c[0x0][0xbe8] ;  /* 0x0002fa00ff0b7b82 */ /* 0x000ee20000000800 */
[----:B------:R-:W-:Y:S01]  /*19c60*/  ULDC.64 UR4, c[0x0][0xaa0] ;  /* 0x0002a80000047ab9 */ /* 0x000fe20000000a00 */
[----:B------:R-:W-:Y:S01]  /*19c70*/  ULDC.64 UR6, c[0x0][0xaf0] ;  /* 0x0002bc0000067ab9 */ /* 0x000fe20000000a00 */
[----:B0-----:R-:W-:Y:S01]  /*19c80*/  IMAD R4, R26, UR4, RZ ;  /* 0x000000041a047c24 */ /* 0x001fe2000f8e02ff */
[----:B------:R-:W-:Y:S01]  /*19c90*/  BSSY B1, `(.L_x_662) ;  /* 0x0000039000017945 */ /* 0x000fe20003800000 */
[----:B------:R-:W-:Y:S02]  /*19ca0*/  SHF.R.S32.HI R10, RZ, 0x1f, R185 ;  /* 0x0000001fff0a7819 */ /* 0x000fe400000114b9 */
[C---:B------:R-:W-:Y:S01]  /*19cb0*/  IMAD R7, R3.reuse, UR5, R4 ;  /* 0x0000000503077c24 */ /* 0x040fe2000f8e0204 */
[----:B------:R-:W-:Y:S01]  /*19cc0*/  SHF.R.S32.HI R14, RZ, 0x1f, R184 ;  /* 0x0000001fff0e7819 */ /* 0x000fe200000114b8 */
[----:B------:R-:W-:Y:S01]  /*19cd0*/  IMAD.WIDE.U32 R4, R3, UR4, RZ ;  /* 0x0000000403047c25 */ /* 0x000fe2000f8e00ff */
[----:B------:R-:W-:-:S03]  /*19ce0*/  ULDC.64 UR4, c[0x0][0xae8] ;  /* 0x0002ba0000047ab9 */ /* 0x000fc60000000a00 */
[----:B------:R-:W-:Y:S02]  /*19cf0*/  IMAD R3, R186, 0x20, R217 ;  /* 0x00000020ba037824 */ /* 0x000fe400078e02d9 */
[----:B------:R-:W-:Y:S02]  /*19d00*/  IMAD.IADD R5, R5, 0x1, R7 ;  /* 0x0000000105057824 */ /* 0x000fe400078e0207 */
[----:B------:R-:W-:Y:S02]  /*19d10*/  IMAD R9, R192, 0x80, R3 ;  /* 0x00000080c0097824 */ /* 0x000fe400078e0203 */
[----:B------:R-:W-:-:S04]  /*19d20*/  IMAD.WIDE.U32 R4, R162, UR4, R4 ;  /* 0x00000004a2047c25 */ /* 0x000fc8000f8e0004 */
[----:B------:R-:W-:Y:S01]  /*19d30*/  IMAD.MOV.U32 R3, RZ, RZ, R9 ;  /* 0x000000ffff037224 */ /* 0x000fe200078e0009 */
[----:B---3--:R-:W-:Y:S01]  /*19d40*/  ISETP.NE.AND P0, PT, R11, 0x1, PT ;  /* 0x000000010b00780c */ /* 0x008fe20003f05270 */
[----:B------:R-:W-:Y:S02]  /*19d50*/  IMAD R7, R216, UR6, RZ ;  /* 0x00000006d8077c24 */ /* 0x000fe4000f8e02ff */
[----:B------:R-:W-:Y:S01]  /*19d60*/  IMAD R5, R162, UR5, R5 ;  /* 0x00000005a2057c24 */ /* 0x000fe2000f8e0205 */
[----:B------:R-:W-:Y:S01]  /*19d70*/  ULDC.64 UR4, c[0x0][0xae0] ;  /* 0x0002b80000047ab9 */ /* 0x000fe20000000a00 */
[C---:B------:R-:W-:Y:S02]  /*19d80*/  IMAD R7, R29.reuse, UR7, R7 ;  /* 0x000000071d077c24 */ /* 0x040fe4000f8e0207 */
[----:B------:R-:W-:-:S04]  /*19d90*/  IMAD.WIDE.U32 R4, R29, UR6, R4 ;  /* 0x000000061d047c25 */ /* 0x000fc8000f8e0004 */
[----:B------:R-:W-:Y:S02]  /*19da0*/  IMAD.IADD R5, R5, 0x1, R7 ;  /* 0x0000000105057824 */ /* 0x000fe400078e0207 */
[----:B------:R-:W0:Y:S08]  /*19db0*/  @P0 LDC R6, c[0x0][0xbec] ;  /* 0x0002fb00ff060b82 */ /* 0x000e300000000800 */
[----:B------:R-:W3:Y:S01]  /*19dc0*/  @P0 LDC R13, c[0x0][0xbf0] ;  /* 0x0002fc00ff0d0b82 */ /* 0x000ee20000000800 */
[----:B0-----:R-:W-:-:S05]  /*19dd0*/  @P0 IMAD.HI.U32 R6, R9, R6, RZ ;  /* 0x0000000609060227 */ /* 0x001fca00078e00ff */
[----:B---3--:R-:W-:-:S04]  /*19de0*/  @P0 SHF.R.U32.HI R3, RZ, R13, R6 ;  /* 0x0000000dff030219 */ /* 0x008fc80000011606 */
[----:B------:R-:W-:Y:S01]  /*19df0*/  SHF.R.S32.HI R6, RZ, 0x1f, R3 ;  /* 0x0000001fff067819 */ /* 0x000fe20000011403 */
[C---:B------:R-:W-:Y:S01]  /*19e00*/  IMAD.WIDE.U32 R4, R3.reuse, UR4, R4 ;  /* 0x0000000403047c25 */ /* 0x040fe2000f8e0004 */
[----:B------:R-:W-:-:S03]  /*19e10*/  IADD3 R8, -R3, RZ, RZ ;  /* 0x000000ff03087210 */ /* 0x000fc60007ffe1ff */
[----:B------:R-:W-:Y:S02]  /*19e20*/  IMAD R6, R6, UR4, RZ ;  /* 0x0000000406067c24 */ /* 0x000fe4000f8e02ff */
[----:B------:R-:W-:Y:S02]  /*19e30*/  IMAD R7, R11, R8, R9 ;  /* 0x000000080b077224 */ /* 0x000fe400078e0209 */
[----:B------:R-:W-:Y:S01]  /*19e40*/  IMAD R9, R3, UR5, R6 ;  /* 0x0000000503097c24 */ /* 0x000fe2000f8e0206 */
[----:B------:R-:W-:Y:S01]  /*19e50*/  ULDC.64 UR4, c[0x0][0xad8] ;  /* 0x0002b60000047ab9 */ /* 0x000fe20000000a00 */
[----:B------:R-:W-:Y:S01]  /*19e60*/  IMAD R8, R192, 0x80, R217 ;  /* 0x00000080c0087824 */ /* 0x000fe200078e02d9 */
[----:B------:R-:W-:Y:S01]  /*19e70*/  SHF.R.S32.HI R3, RZ, 0x1f, R7 ;  /* 0x0000001fff037819 */ /* 0x000fe20000011407 */
[----:B------:R-:W-:Y:S02]  /*19e80*/  IMAD.IADD R5, R5, 0x1, R9 ;  /* 0x0000000105057824 */ /* 0x000fe400078e0209 */
[----:B------:R-:W-:-:S02]  /*19e90*/  IMAD R11, R0, R11, RZ ;  /* 0x0000000b000b7224 */ /* 0x000fc400078e02ff */
[----:B------:R-:W-:Y:S02]  /*19ea0*/  IMAD R6, R3, UR4, RZ ;  /* 0x0000000403067c24 */ /* 0x000fe4000f8e02ff */
[----:B------:R-:W-:Y:S01]  /*19eb0*/  IMAD.WIDE.U32 R4, R7, UR4, R4 ;  /* 0x0000000407047c25 */ /* 0x000fe2000f8e0004 */
[----:B------:R-:W-:-:S03]  /*19ec0*/  ISETP.GE.AND P2, PT, R8, R11, PT ;  /* 0x0000000b0800720c */ /* 0x000fc60003f46270 */
[----:B------:R-:W-:Y:S01]  /*19ed0*/  IMAD R3, R7, UR5, R6 ;  /* 0x0000000507037c24 */ /* 0x000fe2000f8e0206 */
[----:B------:R-:W-:Y:S01]  /*19ee0*/  ULDC.64 UR4, c[0x0][0xa80] ;  /* 0x0002a00000047ab9 */ /* 0x000fe20000000a00 */
[----:B------:R-:W-:Y:S01]  /*19ef0*/  VIADD R0, R8, 0x20 ;  /* 0x0000002008007836 */ /* 0x000fe20000000000 */
[----:B------:R-:W-:Y:S01]  /*19f00*/  LEA R6, P3, R4, UR4, 0x1 ;  /* 0x0000000404067c11 */ /* 0x000fe2000f8608ff */
[----:B------:R-:W-:-:S03]  /*19f10*/  IMAD.IADD R3, R5, 0x1, R3 ;  /* 0x0000000105037824 */ /* 0x000fc600078e0203 */
[-C--:B------:R-:W-:Y:S01]  /*19f20*/  ISETP.GE.AND P1, PT, R0, R11.reuse, PT ;  /* 0x0000000b0000720c */ /* 0x080fe20003f26270 */
[----:B------:R-:W-:Y:S01]  /*19f30*/  VIADD R0, R8, 0x40 ;  /* 0x0000004008007836 */ /* 0x000fe20000000000 */
[----:B------:R-:W-:Y:S02]  /*19f40*/  LEA.HI.X R3, R4, UR5, R3, 0x1, P3 ;  /* 0x0000000504037c11 */ /* 0x000fe400098f0c03 */
[----:B------:R0:W3:Y:S02]  /*19f50*/  SHFL.IDX PT, R4, R6, RZ, 0x181f ;  /* 0x00181fff06047589 */ /* 0x0000e400000e0000 */
[----:B------:R-:W-:Y:S02]  /*19f60*/  ISETP.GE.AND P0, PT, R0, R11, PT ;  /* 0x0000000b0000720c */ /* 0x000fe40003f06270 */
[----:B------:R0:W4:Y:S01]  /*19f70*/  SHFL.IDX PT, R0, R3, RZ, 0x181f ;  /* 0x00181fff03007589 */ /* 0x00012200000e0000 */
[----:B------:R-:W-:Y:S10]  /*19f80*/  @P2 BRA `(.L_x_663) ;  /* 0x0000000000242947 */ /* 0x000ff40003800000 */
[----:B------:R-:W-:Y:S02]  /*19f90*/  ULDC UR4, c[0x0][0xac8] ;  /* 0x0002b20000047ab9 */ /* 0x000fe40000000800 */
[----:B------:R-:W-:Y:S02]  /*19fa0*/  ISETP.GE.AND P4, PT, R184, UR4, PT ;  /* 0x00000004b8007c0c */ /* 0x000fe4000bf86270 */
[----:B------:R-:W-:-:S11]  /*19fb0*/  ISETP.GE.AND P5, PT, R185, UR4, PT ;  /* 0x00000004b9007c0c */ /* 0x000fd6000bfa6270 */
[CC--:B---3--:R-:W-:Y:S02]  /*19fc0*/  @!P4 LEA R12, P2, R184.reuse, R4.reuse, 0x1 ;  /* 0x00000004b80cc211 */ /* 0x0c8fe400078408ff */
[C---:B------:R-:W-:Y:S02]  /*19fd0*/  @!P5 LEA R4, P3, R185.reuse, R4, 0x1 ;  /* 0x00000004b904d211 */ /* 0x040fe400078608ff */
[-C--:B----4-:R-:W-:Y:S02]  /*19fe0*/  @!P4 LEA.HI.X R13, R184, R0.reuse, R14, 0x1, P2 ;  /* 0x00000000b80dc211 */ /* 0x090fe400010f0c0e */
[----:B------:R-:W-:-:S03]  /*19ff0*/  @!P5 LEA.HI.X R5, R185, R0, R10, 0x1, P3 ;  /* 0x00000000b905d211 */ /* 0x000fc600018f0c0a */
[----:B------:R3:W-:Y:S04]  /*1a000*/  @!P4 ST.E.128 desc[UR56][R12.64], RZ ;  /* 0x000000ff0c00c985 */ /* 0x0007e8000c101d38 */
[----:B------:R3:W-:Y:S02]  /*1a010*/  @!P5 ST.E.128 desc[UR56][R4.64], RZ ;  /* 0x000000ff0400d985 */ /* 0x0007e4000c101d38 */
.L_x_663:
[----:B------:R-:W-:Y:S05]  /*1a020*/  BSYNC B1 ;  /* 0x0000000000017941 */ /* 0x000fea0003800000 */
.L_x_662:
        /* <DEDUP_REMOVED lines=11> */
[----:B------:R0:W-:Y:S04]  /*1a0e0*/  @!P3 ST.E.128 desc[UR56][R12.64], RZ ;  /* 0x000000ff0c00b985 */ /* 0x0001e8000c101d38 */
[----:B------:R0:W-:Y:S02]  /*1a0f0*/  @!P4 ST.E.128 desc[UR56][R4.64], RZ ;  /* 0x000000ff0400c985 */ /* 0x0001e4000c101d38 */
.L_x_665:
[----:B------:R-:W-:Y:S05]  /*1a100*/  BSYNC B1 ;  /* 0x0000000000017941 */ /* 0x000fea0003800000 */
.L_x_664:
[----:B0-----:R0:W0:Y:S01]  /*1a110*/  SHFL.IDX PT, R0, R3, 0x2, 0x181f ;  /* 0x00581f0003007f89 */ /* 0x00102200000e0000 */
[----:B------:R-:W-:Y:S03]  /*1a120*/  BSSY B1, `(.L_x_666) ;  /* 0x000000c000017945 */ /* 0x000fe60003800000 */
[----:B---3--:R3:W0:Y:S01]  /*1a130*/  SHFL.IDX PT, R4, R6, 0x2, 0x181f ;  /* 0x00581f0006047f89 */ /* 0x00862200000e0000 */
[----:B------:R-:W-:Y:S05]  /*1a140*/  @P0 BRA `(.L_x_667) ;  /* 0x0000000000240947 */ /* 0x000fea0003800000 */
[----:B------:R-:W-:Y:S02]  /*1a150*/  ULDC UR4, c[0x0][0xac8] ;  /* 0x0002b20000047ab9 */ /* 0x000fe40000000800 */
[----:B------:R-:W-:Y:S02]  /*1a160*/  ISETP.GE.AND P2, PT, R184, UR4, PT ;  /* 0x00000004b8007c0c */ /* 0x000fe4000bf46270 */
[----:B------:R-:W-:-:S11]  /*1a170*/  ISETP.GE.AND P3, PT, R185, UR4, PT ;  /* 0x00000004b9007c0c */ /* 0x000fd6000bf66270 */
[CC--:B0-----:R-:W-:Y:S02]  /*1a180*/  @!P2 LEA R12, P0, R184.reuse, R4.reuse, 0x1 ;  /* 0x00000004b80ca211 */ /* 0x0c1fe400078008ff */
[C---:B------:R-:W-:Y:S02]  /*1a190*/  @!P3 LEA R4, P1, R185.reuse, R4, 0x1 ;  /* 0x00000004b904b211 */ /* 0x040fe400078208ff */
[-C--:B------:R-:W-:Y:S02]  /*1a1a0*/  @!P2 LEA.HI.X R13, R184, R0.reuse, R14, 0x1, P0 ;  /* 0x00000000b80da211 */ /* 0x080fe400000f0c0e */
[----:B------:R-:W-:-:S03]  /*1a1b0*/  @!P3 LEA.HI.X R5, R185, R0, R10, 0x1, P1 ;  /* 0x00000000b905b211 */ /* 0x000fc600008f0c0a */
[----:B------:R0:W-:Y:S04]  /*1a1c0*/  @!P2 ST.E.128 desc[UR56][R12.64], RZ ;  /* 0x000000ff0c00a985 */ /* 0x0001e8000c101d38 */
[----:B------:R0:W-:Y:S02]  /*1a1d0*/  @!P3 ST.E.128 desc[UR56][R4.64], RZ ;  /* 0x000000ff0400b985 */ /* 0x0001e4000c101d38 */
.L_x_667:
[----:B------:R-:W-:Y:S05]  /*1a1e0*/  BSYNC B1 ;  /* 0x0000000000017941 */ /* 0x000fea0003800000 */
.L_x_666:
[----:B0-----:R-:W-:Y:S01]  /*1a1f0*/  VIADD R0, R8, 0x60 ;  /* 0x0000006008007836 */ /* 0x001fe20000000000 */
[----:B----4-:R-:W4:Y:S04]  /*1a200*/  SHFL.IDX PT, R3, R3, 0x3, 0x181f ;  /* 0x00781f0003037f89 */ /* 0x010f2800000e0000 */
[----:B------:R-:W-:Y:S01]  /*1a210*/  ISETP.GE.AND P0, PT, R0, R11, PT ;  /* 0x0000000b0000720c */ /* 0x000fe20003f06270 */
[----:B------:R0:W0:-:S12]  /*1a220*/  SHFL.IDX PT, R4, R6, 0x3, 0x181f ;  /* 0x00781f0006047f89 */ /* 0x00001800000e0000 */
[----:B------:R-:W-:Y:S05]  /*1a230*/  @P0 BRA `(.L_x_656) ;  /* 0x0000000000240947 */ /* 0x000fea0003800000 */
[----:B------:R-:W-:Y:S02]  /*1a240*/  ULDC UR4, c[0x0][0xac8] ;  /* 0x0002b20000047ab9 */ /* 0x000fe40000000800 */
[----:B------:R-:W-:Y:S02]  /*1a250*/  ISETP.GE.AND P2, PT, R184, UR4, PT ;  /* 0x00000004b8007c0c */ /* 0x000fe4000bf46270 */
[----:B------:R-:W-:-:S11]  /*1a260*/  ISETP.GE.AND P3, PT, R185, UR4, PT ;  /* 0x00000004b9007c0c */ /* 0x000fd6000bf66270 */
[CC--:B0--3--:R-:W-:Y:S02]  /*1a270*/  @!P2 LEA R6, P0, R184.reuse, R4.reuse, 0x1 ;  /* 0x00000004b806a211 */ /* 0x0c9fe400078008ff */
[C---:B------:R-:W-:Y:S02]  /*1a280*/  @!P3 LEA R4, P1, R185.reuse, R4, 0x1 ;  /* 0x00000004b904b211 */ /* 0x040fe400078208ff */
[-C--:B----4-:R-:W-:Y:S02]  /*1a290*/  @!P2 LEA.HI.X R7, R184, R3.reuse, R14, 0x1, P0 ;  /* 0x00000003b807a211 */ /* 0x090fe400000f0c0e */
[----:B------:R-:W-:-:S03]  /*1a2a0*/  @!P3 LEA.HI.X R5, R185, R3, R10, 0x1, P1 ;  /* 0x00000003b905b211 */ /* 0x000fc600008f0c0a */
[----:B------:R0:W-:Y:S04]  /*1a2b0*/  @!P2 ST.E.128 desc[UR56][R6.64], RZ ;  /* 0x000000ff0600a985 */ /* 0x0001e8000c101d38 */
[----:B------:R0:W-:Y:S02]  /*1a2c0*/  @!P3 ST.E.128 desc[UR56][R4.64], RZ ;  /* 0x000000ff0400b985 */ /* 0x0001e4000c101d38 */
.L_x_656:
[----:B------:R-:W-:Y:S05]  /*1a2d0*/  BSYNC B0 ;  /* 0x0000000000007941 */ /* 0x000fea0003800000 */
.L_x_646:
[----:B------:R-:W-:Y:S02]  /*1a2e0*/  ULDC UR4, c[0x0][0xc3c] ;  /* 0x00030f0000047ab9 */ /* 0x000fe40000000800 */
[----:B--2---:R-:W-:-:S13]  /*1a2f0*/  ISETP.GE.AND P0, PT, R147, UR4, PT ;  /* 0x0000000493007c0c */ /* 0x004fda000bf06270 */
[----:B------:R-:W-:Y:S05]  /*1a300*/  @!P0 BRA `(.L_x_668) ;  /* 0xfffffe70008c8947 */ /* 0x000fea000383ffff */
[----:B------:R-:W-:Y:S05]  /*1a310*/  BRA `(.L_x_446) ;  /* 0x0000007000487947 */ /* 0x000fea0003800000 */
.L_x_444:
[----:B------:R-:W-:-:S08]  /*1a320*/  NOP ;  /* 0x0000000000007918 */ /* 0x000fd00000000000 */
[----:B------:R-:W0:-:S00]  /*1a330*/  USETMAXREG.DEALLOC.CTAPOOL 0x28 ;  /* 0x00000028000079c8 */ /* 0x000e0000080e0500 */
[----:B0-----:R-:W2:Y:S01]  /*1a340*/  LDL.LU R3, [R1+0x38] ;  /* 0x0000380001037983 */ /* 0x001ea20000300800 */
[----:B------:R-:W-:Y:S01]  /*1a350*/  LOP3.LUT R2, R2, 0x3, RZ, 0xc0, !PT ;  /* 0x0000000302027812 */ /* 0x000fe200078ec0ff */
[----:B------:R-:W-:-:S05]  /*1a360*/  IMAD.MOV.U32 R6, RZ, RZ, RZ ;  /* 0x000000ffff067224 */ /* 0x000fca00078e00ff */
[----:B------:R-:W0:Y:S02]  /*1a370*/  SHFL.IDX PT, R2, R2, RZ, 0x1f ;  /* 0x00001fff02027589 */ /* 0x000e2400000e0000 */
[----:B0-----:R-:W-:Y:S02]  /*1a380*/  ISETP.NE.AND P0, PT, R2, RZ, PT ;  /* 0x000000ff0200720c */ /* 0x001fe40003f05270 */
[----:B--2---:R-:W-:-:S11]  /*1a390*/  LOP3.LUT R3, R3, 0xffffffdf, RZ, 0xc0, !PT ;  /* 0xffffffdf03037812 */ /* 0x004fd600078ec0ff */
[----:B------:R-:W-:-:S05]  /*1a3a0*/  @P0 LOP3.LUT R3, R3, 0x20, RZ, 0xfc, !PT ;  /* 0x0000002003030812 */ /* 0x000fca00078efcff */
[----:B------:R0:W-:Y:S01]  /*1a3b0*/  STL [R1+0x38], R3 ;  /* 0x0000380301007387 */ /* 0x0001e20000100800 */
[----:B------:R-:W-:Y:S05]  /*1a3c0*/  @!P0 BRA `(.L_x_669) ;  /* 0x00000000001c8947 */ /* 0x000fea0003800000 */
[----:B------:R-:W1:Y:S08]  /*1a3d0*/  S2UR UR5, SR_CgaCtaId ;  /* 0x00000000000579c3 */ /* 0x000e700000008800 */
[----:B------:R-:W-:Y:S06]  /*1a3e0*/  BAR.SYNC.DEFER_BLOCKING 0x5, 0x180 ;  /* 0x0146000000007b1d */ /* 0x000fec0000010000 */
[----:B------:R-:W-:-:S02]  /*1a3f0*/  UMOV UR4, 0x400 ;  /* 0x0000040000047882 */ /* 0x000fc40000000000 */
[----:B-1----:R-:W-:-:S09]  /*1a400*/  ULEA UR4, UR5, UR4, 0x18 ;  /* 0x0000000405047291 */ /* 0x002fd2000f8ec03f */
[----:B------:R-:W1:Y:S01]  /*1a410*/  LDS.128 R16, [UR4+0x2a8d0] ;  /* 0x02a8d004ff107984 */ /* 0x000e620008000c00 */
[----:B------:R-:W-:Y:S06]  /*1a420*/  BAR.ARV 0x4, 0x180 ;  /* 0x0106000000007b1d */ /* 0x000fec0000002000 */
[----:B------:R-:W-:Y:S05]  /*1a430*/  BRA `(.L_x_670) ;  /* 0x0000000800947947 */ /* 0x000fea0003800000 */
.L_x_669:
[----:B------:R-:W-:Y:S01]  /*1a440*/  LOP3.LUT R7, R0, 0x1f, RZ, 0xc0, !PT ;  /* 0x0000001f00077812 */ /* 0x000fe200078ec0ff */
[----:B------:R-:W-:Y:S01]  /*1a450*/  ULDC UR4, c[0x0][0xc3c] ;  /* 0x00030f0000047ab9 */ /* 0x000fe20000000800 */
[----:B------:R-:W-:Y:S01]  /*1a460*/  IMAD.MOV.U32 R9, RZ, RZ, RZ ;  /* 0x000000ffff097224 */ /* 0x000fe200078e00ff */
[----:B------:R-:W1:Y:S01]  /*1a470*/  S2UR UR6, SR_CTAID.X ;  /* 0x00000000000679c3 */ /* 0x000e620000002500 */
[----:B------:R-:W-:Y:S01]  /*1a480*/  ISETP.NE.AND P0, PT, R7, 0x1f, PT ;  /* 0x0000001f0700780c */ /* 0x000fe20003f05270 */
[----:B------:R-:W-:-:S03]  /*1a490*/  ULDC UR5, c[0x0][0xc38] ;  /* 0x00030e0000057ab9 */ /* 0x000fc60000000800 */
[----:B------:R-:W-:-:S13]  /*1a4a0*/  ISETP.GE.OR P1, PT, R7, UR4, !P0 ;  /* 0x0000000407007c0c */ /* 0x000fda000c726670 */
[----:B------:R-:W2:Y:S08]  /*1a4b0*/  @!P1 LDC.64 R4, c[0x0][0xc80] ;  /* 0x00032000ff049b82 */ /* 0x000eb00000000a00 */
[----:B0-----:R-:W0:Y:S01]  /*1a4c0*/  @!P1 LDC.64 R2, c[0x0][0xc78] ;  /* 0x00031e00ff029b82 */ /* 0x001e220000000a00 */
[----:B--2---:R-:W-:-:S05]  /*1a4d0*/  @!P1 IMAD.WIDE.U32 R4, R7, 0x4, R4 ;  /* 0x0000000407049825 */ /* 0x004fca00078e0004 */
[----:B------:R-:W2:Y:S01]  /*1a4e0*/  @!P1 LDG.E R6, desc[UR56][R4.64] ;  /* 0x0000003804069981 */ /* 0x000ea2000c1e1900 */
[----:B0-----:R-:W-:-:S05]  /*1a4f0*/  @!P1 IMAD.WIDE.U32 R2, R7, 0x4, R2 ;  /* 0x0000000407029825 */ /* 0x001fca00078e0002 */
[----:B------:R-:W2:Y:S01]  /*1a500*/  @!P1 LDG.E R9, desc[UR56][R2.64] ;  /* 0x0000003802099981 */ /* 0x000ea2000c1e1900 */
[C---:B------:R-:W-:Y:S02]  /*1a510*/  ISETP.NE.AND P1, PT, R7.reuse, RZ, PT ;  /* 0x000000ff0700720c */ /* 0x040fe40003f25270 */
[C---:B------:R-:W-:Y:S02]  /*1a520*/  ISETP.GE.U32.AND P2, PT, R7.reuse, 0x2, PT ;  /* 0x000000020700780c */ /* 0x040fe40003f46070 */
[C---:B------:R-:W-:Y:S02]  /*1a530*/  ISETP.GE.U32.AND P3, PT, R7.reuse, 0x4, PT ;  /* 0x000000040700780c */ /* 0x040fe40003f66070 */
[C---:B------:R-:W-:Y:S02]  /*1a540*/  ISETP.GE.U32.AND P4, PT, R7.reuse, 0x8, PT ;  /* 0x000000080700780c */ /* 0x040fe40003f86070 */
[----:B------:R-:W-:Y:S01]  /*1a550*/  ISETP.GE.U32.AND P5, PT, R7, 0x10, PT ;  /* 0x000000100700780c */ /* 0x000fe20003fa6070 */
[----:B------:R-:W-:Y:S01]  /*1a560*/  UMOV UR4, URZ ;  /* 0x0000003f00047c82 */ /* 0x000fe20008000000 */
        /* <DEDUP_REMOVED lines=24> */
.L_x_673:
[----:B------:R-:W0:Y:S01]  /*1a6f0*/  LDC R2, c[0x0][0xc3c] ;  /* 0x00030f00ff027b82 */ /* 0x000e220000000800 */
[----:B------:R-:W-:Y:S01]  /*1a700*/  UIADD3 UR4, UR4, 0x1f, URZ ;  /* 0x0000001f04047890 */ /* 0x000fe2000fffe03f */
[----:B------:R-:W-:Y:S02]  /*1a710*/  ULDC UR7, c[0x0][0xc3c] ;  /* 0x00030f0000077ab9 */ /* 0x000fe40000000800 */
[----:B------:R-:W-:-:S03]  /*1a720*/  IMAD.U32 R19, RZ, RZ, UR7 ;  /* 0x00000007ff137e24 */ /* 0x000fc6000f8e00ff */
[----:B0-----:R-:W-:-:S13]  /*1a730*/  ISETP.LE.AND P6, PT, R2, UR4, PT ;  /* 0x0000000402007c0c */ /* 0x001fda000bfc3270 */
[----:B------:R-:W-:Y:S05]  /*1a740*/  @P6 BRA `(.L_x_672) ;  /* 0x0000000400ac6947 */ /* 0x000fea0003800000 */
[----:B------:R-:W-:Y:S02]  /*1a750*/  VIADD R9, R7, UR4 ;  /* 0x0000000407097c36 */ /* 0x000fe40008000000 */
[----:B------:R-:W-:-:S03]  /*1a760*/  IMAD.MOV.U32 R6, RZ, RZ, RZ ;  /* 0x000000ffff067224 */ /* 0x000fc600078e00ff */
[----:B------:R-:W-:-:S13]  /*1a770*/  ISETP.GE.OR P6, PT, R9, R2, !P0 ;  /* 0x000000020900720c */ /* 0x000fda00047c6670 */
[----:B------:R-:W0:Y:S08]  /*1a780*/  @!P6 LDC.64 R4, c[0x0][0xc80] ;  /* 0x00032000ff04eb82 */ /* 0x000e300000000a00 */
[----:B------:R-:W1:Y:S01]  /*1a790*/  @!P6 LDC.64 R2, c[0x0][0xc78] ;  /* 0x00031e00ff02eb82 */ /* 0x000e620000000a00 */
[----:B0-----:R-:W-:-:S05]  /*1a7a0*/  @!P6 IMAD.WIDE R4, R9, 0x4, R4 ;  /* 0x000000040904e825 */ /* 0x001fca00078e0204 */
[----:B------:R-:W2:Y:S01]  /*1a7b0*/  @!P6 LDG.E R6, desc[UR56][R4.64] ;  /* 0x000000380406e981 */ /* 0x000ea2000c1e1900 */
[----:B-1----:R-:W-:-:S04]  /*1a7c0*/  @!P6 IMAD.WIDE R2, R9, 0x4, R2 ;  /* 0x000000040902e825 */ /* 0x002fc800078e0202 */
[----:B------:R-:W-:-:S06]  /*1a7d0*/  IMAD.MOV.U32 R9, RZ, RZ, RZ ;  /* 0x000000ffff097224 */ /* 0x000fcc00078e00ff */
        /* <DEDUP_REMOVED lines=22> */
.L_x_671:
[----:B------:R-:W-:Y:S02]  /*1a940*/  IMAD.IADD R11, R8, 0x1, -R3 ;  /* 0x00000001080b7824 */ /* 0x000fe400078e0a03 */
[----:B------:R-:W-:Y:S02]  /*1a950*/  IMAD.MOV.U32 R16, RZ, RZ, RZ ;  /* 0x000000ffff107224 */ /* 0x000fe400078e00ff */
        /* <DEDUP_REMOVED lines=16> */
.L_x_674:
[----:B-1----:R-:W-:Y:S01]  /*1aa60*/  IMAD R16, R16, UR5, R11 ;  /* 0x0000000510107c24 */ /* 0x002fe2000f8e020b */
[----:B0-----:R-:W-:Y:S01]  /*1aa70*/  IABS R5, R9 ;  /* 0x0000000900057213 */ /* 0x001fe20000000000 */
[----:B------:R-:W-:Y:S01]  /*1aa80*/  IMAD.MOV.U32 R11, RZ, RZ, R12 ;  /* 0x000000ffff0b7224 */ /* 0x000fe200078e000c */
[----:B------:R-:W-:Y:S01]  /*1aa90*/  IABS R12, R6 ;  /* 0x00000006000c7213 */ /* 0x000fe20000000000 */
[----:B------:R-:W-:Y:S01]  /*1aaa0*/  IMAD.MOV.U32 R2, RZ, RZ, RZ ;  /* 0x000000ffff027224 */ /* 0x000fe200078e00ff */
[----:B------:R-:W-:Y:S01]  /*1aab0*/  IADD3 R17, -R16, UR6, RZ ;  /* 0x0000000610117c10 */ /* 0x000fe2000fffe1ff */
[----:B------:R-:W-:Y:S01]  /*1aac0*/  IMAD R11, R11, R4, RZ ;  /* 0x000000040b0b7224 */ /* 0x000fe200078e02ff */
[----:B------:R-:W0:Y:S01]  /*1aad0*/  I2F.RP R8, R5 ;  /* 0x0000000500087306 */ /* 0x000e220000209400 */
[----:B------:R-:W-:Y:S01]  /*1aae0*/  IMAD.MOV R12, RZ, RZ, -R12 ;  /* 0x000000ffff0c7224 */ /* 0x000fe200078e0a0c */
[----:B------:R-:W-:Y:S01]  /*1aaf0*/  IABS R10, R17 ;  /* 0x00000011000a7213 */ /* 0x000fe20000000000 */
[----:B------:R-:W-:-:S04]  /*1ab00*/  IMAD.HI.U32 R2, R3, R11, R2 ;  /* 0x0000000b03027227 */ /* 0x000fc800078e0002 */
[----:B------:R-:W-:Y:S01]  /*1ab10*/  IMAD.MOV.U32 R3, RZ, RZ, R10 ;  /* 0x000000ffff037224 */ /* 0x000fe200078e000a */
[----:B------:R-:W-:Y:S01]  /*1ab20*/  MOV R10, R12 ;  /* 0x0000000c000a7202 */ /* 0x000fe20000000f00 */
[----:B------:R-:W-:Y:S02]  /*1ab30*/  VIADD R19, R19, UR4 ;  /* 0x0000000413137c36 */ /* 0x000fe40008000000 */
[----:B------:R-:W-:-:S04]  /*1ab40*/  IMAD.HI.U32 R2, R2, R3, RZ ;  /* 0x0000000302027227 */ /* 0x000fc800078e00ff */
[----:B------:R-:W-:Y:S01]  /*1ab50*/  IMAD R3, R2, R10, R3 ;  /* 0x0000000a02037224 */ /* 0x000fe200078e0203 */
[----:B0-----:R-:W0:Y:S04]  /*1ab60*/  MUFU.RCP R8, R8 ;  /* 0x0000000800087308 */ /* 0x001e280000001000 */
[----:B------:R-:W-:-:S13]  /*1ab70*/  ISETP.GT.U32.AND P1, PT, R4, R3, PT ;  /* 0x000000030400720c */ /* 0x000fda0003f24070 */
[----:B------:R-:W-:Y:S02]  /*1ab80*/  @!P1 IMAD.IADD R3, R3, 0x1, -R4 ;  /* 0x0000000103039824 */ /* 0x000fe400078e0a04 */
[----:B0-----:R-:W-:Y:S02]  /*1ab90*/  VIADD R10, R8, 0xffffffe ;  /* 0x0ffffffe080a7836 */ /* 0x001fe40000000000 */
[----:B------:R-:W-:Y:S01]  /*1aba0*/  @!P1 VIADD R2, R2, 0x1 ;  /* 0x0000000102029836 */ /* 0x000fe20000000000 */
[----:B------:R-:W-:Y:S02]  /*1abb0*/  ISETP.GE.U32.AND P0, PT, R3, R4, PT ;  /* 0x000000040300720c */ /* 0x000fe40003f06070 */
[----:B------:R-:W-:Y:S01]  /*1abc0*/  LOP3.LUT R4, R17, R6, RZ, 0x3c, !PT ;  /* 0x0000000611047212 */ /* 0x000fe200078e3cff */
[----:B------:R0:W1:Y:S01]  /*1abd0*/  F2I.FTZ.U32.TRUNC.NTZ R3, R10 ;  /* 0x0000000a00037305 */ /* 0x000062000021f000 */
[----:B------:R-:W-:Y:S02]  /*1abe0*/  ISETP.NE.AND P1, PT, R6, RZ, PT ;  /* 0x000000ff0600720c */ /* 0x000fe40003f25270 */
[----:B------:R-:W-:-:S02]  /*1abf0*/  ISETP.GE.AND P2, PT, R4, RZ, PT ;  /* 0x000000ff0400720c */ /* 0x000fc40003f46270 */
[----:B0-----:R-:W-:-:S05]  /*1ac00*/  IABS R10, R9 ;  /* 0x00000009000a7213 */ /* 0x001fca0000000000 */
[----:B------:R-:W-:-:S04]  /*1ac10*/  @P0 VIADD R2, R2, 0x1 ;  /* 0x0000000102020836 */ /* 0x000fc80000000000 */
[----:B------:R-:W-:Y:S02]  /*1ac20*/  IMAD.MOV.U32 R8, RZ, RZ, R2 ;  /* 0x000000ffff087224 */ /* 0x000fe400078e0002 */
[----:B-1----:R-:W-:Y:S02]  /*1ac30*/  IMAD.MOV R2, RZ, RZ, -R3 ;  /* 0x000000ffff027224 */ /* 0x002fe400078e0a03 */
[----:B------:R-:W-:Y:S01]  /*1ac40*/  @!P2 IMAD.MOV R8, RZ, RZ, -R8 ;  /* 0x000000ffff08a224 */ /* 0x000fe200078e0a08 */
[----:B------:R-:W-:Y:S01]  /*1ac50*/  @!P1 LOP3.LUT R8, RZ, R6, RZ, 0x33, !PT ;  /* 0x00000006ff089212 */ /* 0x000fe200078e33ff */
[----:B------:R-:W-:Y:S02]  /*1ac60*/  IMAD R11, R2, R5, RZ ;  /* 0x00000005020b7224 */ /* 0x000fe400078e02ff */
[----:B------:R-:W-:Y:S01]  /*1ac70*/  IMAD.MOV.U32 R2, RZ, RZ, RZ ;  /* 0x000000ffff027224 */ /* 0x000fe200078e00ff */
[----:B------:R-:W-:Y:S01]  /*1ac80*/  IABS R4, R8 ;  /* 0x0000000800047213 */ /* 0x000fe20000000000 */
[----:B------:R-:W-:-:S02]  /*1ac90*/  IMAD.MOV R10, RZ, RZ, -R10 ;  /* 0x000000ffff0a7224 */ /* 0x000fc400078e0a0a */
[----:B------:R-:W-:-:S04]  /*1aca0*/  IMAD.HI.U32 R2, R3, R11, R2 ;  /* 0x0000000b03027227 */ /* 0x000fc800078e0002 */
[----:B------:R-:W-:Y:S02]  /*1acb0*/  IMAD.MOV.U32 R3, RZ, RZ, R4 ;  /* 0x000000ffff037224 */ /* 0x000fe400078e0004 */
[----:B------:R-:W-:Y:S02]  /*1acc0*/  IMAD.MOV.U32 R4, RZ, RZ, R10 ;  /* 0x000000ffff047224 */ /* 0x000fe400078e000a */
[----:B------:R-:W-:-:S04]  /*1acd0*/  IMAD.HI.U32 R2, R2, R3, RZ ;  /* 0x0000000302027227 */ /* 0x000fc800078e00ff */
[----:B------:R-:W-:Y:S01]  /*1ace0*/  IMAD R4, R2, R4, R3 ;  /* 0x0000000402047224 */ /* 0x000fe200078e0203 */
[----:B------:R-:W-:Y:S01]  /*1acf0*/  LOP3.LUT R3, R8, R9, RZ, 0x3c, !PT ;  /* 0x0000000908037212 */ /* 0x000fe200078e3cff */
[----:B------:R-:W-:-:S03]  /*1ad00*/  IMAD R6, R6, R8, RZ ;  /* 0x0000000806067224 */ /* 0x000fc600078e02ff */
[----:B------:R-:W-:Y:S01]  /*1ad10*/  ISETP.GT.U32.AND P1, PT, R5, R4, PT ;  /* 0x000000040500720c */ /* 0x000fe20003f24070 */
[----:B------:R-:W-:Y:S01]  /*1ad20*/  IMAD.IADD R17, R17, 0x1, -R6 ;  /* 0x0000000111117824 */ /* 0x000fe200078e0a06 */
[----:B------:R-:W-:-:S11]  /*1ad30*/  ISETP.GE.AND P2, PT, R3, RZ, PT ;  /* 0x000000ff0300720c */ /* 0x000fd60003f46270 */
[-C--:B------:R-:W-:Y:S01]  /*1ad40*/  @!P1 IADD3 R4, R4, -R5.reuse, RZ ;  /* 0x8000000504049210 */ /* 0x080fe20007ffe0ff */
[----:B------:R-:W-:Y:S01]  /*1ad50*/  @!P1 VIADD R2, R2, 0x1 ;  /* 0x0000000102029836 */ /* 0x000fe20000000000 */
[----:B------:R-:W-:Y:S02]  /*1ad60*/  ISETP.NE.AND P1, PT, R9, RZ, PT ;  /* 0x000000ff0900720c */ /* 0x000fe40003f25270 */
[----:B------:R-:W-:-:S13]  /*1ad70*/  ISETP.GE.U32.AND P0, PT, R4, R5, PT ;  /* 0x000000050400720c */ /* 0x000fda0003f06070 */
[----:B------:R-:W-:-:S04]  /*1ad80*/  @P0 VIADD R2, R2, 0x1 ;  /* 0x0000000102020836 */ /* 0x000fc80000000000 */
[----:B------:R-:W-:Y:S01]  /*1ad90*/  @!P2 IMAD.MOV R2, RZ, RZ, -R2 ;  /* 0x000000ffff02a224 */ /* 0x000fe200078e0a02 */
[----:B------:R-:W-:-:S05]  /*1ada0*/  @!P1 LOP3.LUT R2, RZ, R9, RZ, 0x33, !PT ;  /* 0x00000009ff029212 */ /* 0x000fca00078e33ff */
[----:B------:R-:W-:-:S04]  /*1adb0*/  IMAD.MOV R18, RZ, RZ, -R2 ;  /* 0x000000ffff127224 */ /* 0x000fc800078e0a02 */
[C---:B------:R-:W-:Y:S02]  /*1adc0*/  IMAD R18, R9.reuse, R18, R8 ;  /* 0x0000001209127224 */ /* 0x040fe400078e0208 */
[----:B------:R-:W-:-:S04]  /*1add0*/  IMAD R9, R9, 0x1000000, R2 ;  /* 0x0100000009097824 */ /* 0x000fc800078e0202 */
[----:B------:R-:W-:Y:S01]  /*1ade0*/  IMAD R18, R18, 0x10000, R9 ;  /* 0x0001000012127824 */ /* 0x000fe200078e0209 */
[----:B------:R-:W-:Y:S06]  /*1adf0*/  BRA `(.L_x_675) ;  /* 0x00000000000c7947 */ /* 0x000fec0003800000 */
.L_x_672:
[----:B------:R-:W-:Y:S02]  /*1ae00*/  IMAD.MOV.U32 R17, RZ, RZ, RZ ;  /* 0x000000ffff117224 */ /* 0x000fe400078e00ff */
[----:B------:R-:W-:Y:S02]  /*1ae10*/  IMAD.U32 R16, RZ, RZ, UR6 ;  /* 0x00000006ff107e24 */ /* 0x000fe4000f8e00ff */
[----:B------:R-:W-:-:S07]  /*1ae20*/  IMAD.MOV.U32 R18, RZ, RZ, RZ ;  /* 0x000000ffff127224 */ /* 0x000fce00078e00ff */
.L_x_675:
[----:B------:R-:W-:-:S13]  /*1ae30*/  ISETP.NE.AND P0, PT, R7, RZ, PT ;  /* 0x000000ff0700720c */ /* 0x000fda0003f05270 */
[----:B------:R-:W0:Y:S01]  /*1ae40*/  @!P0 S2R R3, SR_CgaCtaId ;  /* 0x0000000000038919 */ /* 0x000e220000008800 */
[----:B------:R-:W-:-:S04]  /*1ae50*/  @!P0 MOV R2, 0x400 ;  /* 0x0000040000028802 */ /* 0x000fc80000000f00 */
[----:B0-----:R-:W-:-:S05]  /*1ae60*/  @!P0 LEA R2, R3, R2, 0x18 ;  /* 0x0000000203028211 */ /* 0x001fca00078ec0ff */
[----:B------:R0:W-:Y:S01]  /*1ae70*/  @!P0 STS.128 [R2+0x2a8d0], R16 ;  /* 0x02a8d01002008388 */ /* 0x0001e20000000c00 */
[----:B------:R-:W-:Y:S06]  /*1ae80*/  BAR.ARV 0x5, 0x180 ;  /* 0x0146000000007b1d */ /* 0x000fec0000002000 */
.L_x_670:
[----:B------:R2:W-:Y:S01]  /*1ae90*/  STL [R1+0x20], RZ ;  /* 0x000020ff01007387 */ /* 0x0005e20000100800 */
[----:B------:R-:W-:Y:S01]  /*1aea0*/  ULDC UR4, c[0x0][0xc3c] ;  /* 0x00030f0000047ab9 */ /* 0x000fe20000000800 */
[----:B------:R-:W-:Y:S01]  /*1aeb0*/  MOV R28, 0x1 ;  /* 0x00000001001c7802 */ /* 0x000fe20000000f00 */
[----:B------:R-:W-:Y:S01]  /*1aec0*/  IMAD.MOV.U32 R27, RZ, RZ, RZ ;  /* 0x000000ffff1b7224 */ /* 0x000fe200078e00ff */
[----:B-1----:R-:W-:-:S13]  /*1aed0*/  ISETP.GE.AND P0, PT, R19, UR4, PT ;  /* 0x0000000413007c0c */ /* 0x002fda000bf06270 */
[----:B--2---:R-:W-:Y:S05]  /*1aee0*/  @P0 BRA `(.L_x_676) ;  /* 0x0000006000780947 */ /* 0x004fea0003800000 */
[----:B------:R-:W1:Y:S01]  /*1aef0*/  S2UR UR5, SR_CgaCtaId ;  /* 0x00000000000579c3 */ /* 0x000e620000008800 */
[----:B------:R2:W-:Y:S01]  /*1af00*/  STL [R1+0x20], RZ ;  /* 0x000020ff01007387 */ /* 0x0005e20000100800 */
[C---:B0-----:R-:W-:Y:S01]  /*1af10*/  IMAD.SHL.U32 R2, R0.reuse, 0x8, RZ ;  /* 0x0000000800027824 */ /* 0x041fe200078e00ff */
[----:B------:R-:W-:Y:S01]  /*1af20*/  LOP3.LUT R5, R0, 0x7f, RZ, 0xc0, !PT ;  /* 0x0000007f00057812 */ /* 0x000fe200078ec0ff */
[----:B------:R-:W-:Y:S01]  /*1af30*/  UMOV UR4, 0x400 ;  /* 0x0000040000047882 */ /* 0x000fe20000000000 */
[----:B------:R-:W-:Y:S01]  /*1af40*/  BSSY B8, `(.L_x_676) ;  /* 0x0000618000087945 */ /* 0x000fe20003800000 */
[----:B------:R-:W-:Y:S01]  /*1af50*/  IMAD.MOV.U32 R30, RZ, RZ, 0x1 ;  /* 0x00000001ff1e7424 */ /* 0x000fe200078e00ff */
[C---:B------:R-:W-:Y:S01]  /*1af60*/  LOP3.LUT R3, R2.reuse, 0x1f8, RZ, 0xc0, !PT ;  /* 0x000001f802037812 */ /* 0x040fe200078ec0ff */
[----:B------:R-:W-:Y:S01]  /*1af70*/  IMAD.SHL.U32 R33, R5, 0x8, RZ ;  /* 0x0000000805217824 */ /* 0x000fe200078e00ff */
[----:B------:R-:W-:Y:S01]  /*1af80*/  LOP3.LUT R2, R2, 0x38, RZ, 0xc0, !PT ;  /* 0x0000003802027812 */ /* 0x000fe200078ec0ff */
[----:B------:R-:W-:Y:S01]  /*1af90*/  IMAD.MOV.U32 R25, RZ, RZ, RZ ;  /* 0x000000ffff197224 */ /* 0x000fe200078e00ff */
[----:B------:R-:W-:Y:S01]  /*1afa0*/  LOP3.LUT R4, R3, 0x38, R0, 0x78, !PT ;  /* 0x0000003803047812 */ /* 0x000fe200078e7800 */
[----:B------:R-:W-:Y:S01]  /*1afb0*/  IMAD.SHL.U32 R0, R0, 0x10, RZ ;  /* 0x0000001000007824 */ /* 0x000fe200078e00ff */
[----:B------:R-:W-:Y:S01]  /*1afc0*/  SHF.R.U32.HI R3, RZ, 0x3, R5 ;  /* 0x00000003ff037819 */ /* 0x000fe20000011605 */
[----:B------:R-:W-:Y:S01]  /*1afd0*/  IMAD.MOV.U32 R27, RZ, RZ, RZ ;  /* 0x000000ffff1b7224 */ /* 0x000fe200078e00ff */
[----:B------:R-:W-:Y:S01]  /*1afe0*/  LOP3.LUT R33, R4, 0x200, R33, 0xf8, !PT ;  /* 0x0000020004217812 */ /* 0x000fe200078ef821 */
[----:B------:R-:W-:Y:S01]  /*1aff0*/  IMAD.MOV.U32 R28, RZ, RZ, 0x1 ;  /* 0x00000001ff1c7424 */ /* 0x000fe200078e00ff */
[----:B------:R-:W-:Y:S01]  /*1b000*/  LOP3.LUT R4, R3, 0x70, R0, 0xf8, !PT ;  /* 0x0000007003047812 */ /* 0x000fe200078ef800 */
[----:B------:R-:W-:Y:S01]  /*1b010*/  ULOP3.LUT UR39, UR60, 0x2, URZ, 0xfc, !UPT ;  /* 0x000000023c277892 */ /* 0x000fe2000f8efc3f */
[C---:B------:R-:W-:Y:S01]  /*1b020*/  LOP3.LUT R3, R2.reuse, 0x40, RZ, 0xfc, !PT ;  /* 0x0000004002037812 */ /* 0x040fe200078efcff */
[----:B------:R-:W-:Y:S01]  /*1b030*/  ULDC.64 UR36, c[0x0][0x198] ;  /* 0x0000660000247ab9 */ /* 0x000fe20000000a00 */
[----:B------:R-:W-:Y:S01]  /*1b040*/  LOP3.LUT R0, R2, 0x80, RZ, 0xfc, !PT ;  /* 0x0000008002007812 */ /* 0x000fe200078efcff */
[----:B------:R-:W-:Y:S01]  /*1b050*/  ULDC UR38, c[0x0][0xc] ;  /* 0x0000030000267ab9 */ /* 0x000fe20000000800 */
[----:B-1----:R-:W-:-:S06]  /*1b060*/  ULEA UR4, UR5, UR4, 0x18 ;  /* 0x0000000405047291 */ /* 0x002fcc000f8ec03f */
[----:B------:R-:W-:-:S04]  /*1b070*/  IMAD.U32 R22, RZ, RZ, UR4 ;  /* 0x00000004ff167e24 */ /* 0x000fc8000f8e00ff */
[----:B--2---:R-:W-:-:S07]  /*1b080*/  IMAD R35, R33, 0x2, R22 ;  /* 0x0000000221237824 */ /* 0x004fce00078e0216 */
.L_x_779:
[----:B0-----:R-:W0:Y:S02]  /*1b090*/  LDC.64 R2, c[0x0][0xc88] ;  /* 0x00032200ff027b82 */ /* 0x001e240000000a00 */
[----:B0-----:R-:W-:-:S05]  /*1b0a0*/  IMAD.WIDE R2, R19, 0x4, R2 ;  /* 0x0000000413027825 */ /* 0x001fca00078e0202 */
[----:B--2---:R-:W2:Y:S01]  /*1b0b0*/  LDG.E R31, desc[UR56][R2.64] ;  /* 0x00000038021f7981 */ /* 0x004ea2000c1e1900 */
[----:B------:R-:W-:Y:S05]  /*1b0c0*/  YIELD ;  /* 0x0000000000007946 */ /* 0x000fea0003800000 */
[----:B------:R-:W-:Y:S01]  /*1b0d0*/  ULDC.64 UR4, c[0x0][0xa28] ;  /* 0x00028a0000047ab9 */ /* 0x000fe20000000a00 */
[----:B------:R-:W-:Y:S01]  /*1b0e0*/  ULDC.64 UR8, c[0x0][0xa18] ;  /* 0x0002860000087ab9 */ /* 0x000fe20000000a00 */
[----:B------:R-:W-:Y:S01]  /*1b0f0*/  ISETP.NE.U32.AND P0, PT, RZ, UR4, PT ;  /* 0x00000004ff007c0c */ /* 0x000fe2000bf05070 */
[----:B------:R-:W-:Y:S01]  /*1b100*/  IMAD.MOV.U32 R11, RZ, RZ, RZ ;  /* 0x000000ffff0b7224 */ /* 0x000fe200078e00ff */
[----:B------:R-:W-:-:S02]  /*1b110*/  ULDC.64 UR6, c[0x0][0xa10] ;  /* 0x0002840000067ab9 */ /* 0x000fc40000000a00 */
[----:B------:R-:W-:Y:S02]  /*1b120*/  ISETP.NE.AND.EX P0, PT, RZ, UR5, PT, P0 ;  /* 0x00000005ff007c0c */ /* 0x000fe4000bf05300 */
[----:B------:R-:W-:-:S04]  /*1b130*/  ISETP.NE.U32.AND P2, PT, RZ, UR6, PT ;  /* 0x00000006ff007c0c */ /* 0x000fc8000bf45070 */
[----:B------:R-:W-:Y:S01]  /*1b140*/  ISETP.NE.AND.EX P2, PT, RZ, UR7, PT, P2 ;  /* 0x00000007ff007c0c */ /* 0x000fe2000bf45320 */
[----:B------:R-:W-:Y:S01]  /*1b150*/  IMAD.MOV.U32 R34, RZ, RZ, RZ ;  /* 0x000000ffff227224 */ /* 0x000fe200078e00ff */
[----:B--2---:R-:W-:-:S05]  /*1b160*/  SHF.R.S32.HI R0, RZ, 0x1f, R31 ;  /* 0x0000001fff007819 */ /* 0x004fca000001141f */
[C---:B------:R-:W-:Y:S02]  /*1b170*/  @P0 LEA R2, P1, R31.reuse, UR4, 0x2 ;  /* 0x000000041f020c11 */ /* 0x040fe4000f8210ff */
[C---:B------:R-:W-:Y:S01]  /*1b180*/  SHF.L.U32 R23, R31.reuse, 0x2, RZ ;  /* 0x000000021f177819 */ /* 0x040fe200000006ff */
[----:B------:R0:W-:Y:S01]  /*1b190*/  STL [R1+0x10], R0 ;  /* 0x0000100001007387 */ /* 0x0001e20000100800 */
[C-C-:B------:R-:W-:Y:S01]  /*1b1a0*/  @P0 LEA.HI.X R3, R31.reuse, UR5, R0.reuse, 0x2, P1 ;  /* 0x000000051f030c11 */ /* 0x140fe200088f1400 */
[----:B------:R-:W-:Y:S01]  /*1b1b0*/  ULDC.64 UR4, c[0x0][0xa00] ;  /* 0x0002800000047ab9 */ /* 0x000fe20000000a00 */
[----:B------:R-:W-:Y:S02]  /*1b1c0*/  ISETP.NE.U32.AND P1, PT, RZ, UR8, PT ;  /* 0x00000008ff007c0c */ /* 0x000fe4000bf25070 */
[----:B------:R-:W-:Y:S01]  /*1b1d0*/  SHF.L.U64.HI R24, R31, 0x2, R0 ;  /* 0x000000021f187819 */ /* 0x000fe20000010200 */
[----:B-1----:R1:W2:Y:S01]  /*1b1e0*/  @P0 LDG.E R11, desc[UR56][R2.64] ;  /* 0x00000038020b0981 */ /* 0x0022a2000c1e1900 */
[----:B------:R-:W-:-:S02]  /*1b1f0*/  ISETP.NE.AND.EX P1, PT, RZ, UR9, PT, P1 ;  /* 0x00000009ff007c0c */ /* 0x000fc4000bf25310 */
[----:B------:R-:W-:Y:S01]  /*1b200*/  ISETP.NE.U32.AND P0, PT, RZ, UR4, PT ;  /* 0x00000004ff007c0c */ /* 0x000fe2000bf05070 */
[----:B0-----:R-:W-:Y:S01]  /*1b210*/  IMAD.MOV.U32 R0, RZ, RZ, RZ ;  /* 0x000000ffff007224 */ /* 0x001fe200078e00ff */
[C---:B------:R-:W-:Y:S02]  /*1b220*/  IADD3 R4, P4, R23.reuse, UR6, RZ ;  /* 0x0000000617047c10 */ /* 0x040fe4000ff9e0ff */
[----:B------:R-:W-:Y:S02]  /*1b230*/  ISETP.NE.AND.EX P0, PT, RZ, UR5, PT, P0 ;  /* 0x00000005ff007c0c */ /* 0x000fe4000bf05300 */
[C---:B------:R-:W-:Y:S02]  /*1b240*/  IADD3.X R5, R24.reuse, UR7, RZ, P4, !PT ;  /* 0x0000000718057c10 */ /* 0x040fe4000a7fe4ff */
[----:B-1----:R-:W-:Y:S01]  /*1b250*/  IADD3 R2, P3, R23, UR4, RZ ;  /* 0x0000000417027c10 */ /* 0x002fe2000ff7e0ff */
[----:B------:R-:W-:Y:S02]  /*1b260*/  ULDC UR4, c[0x0][0x288] ;  /* 0x0000a20000047ab9 */ /* 0x000fe40000000800 */
[----:B------:R-:W5:Y:S01]  /*1b270*/  @P2 LDG.E R0, desc[UR56][R4.64] ;  /* 0x0000003804002981 */ /* 0x000f62000c1e1900 */
[----:B------:R-:W-:-:S02]  /*1b280*/  IADD3.X R3, R24, UR5, RZ, P3, !PT ;  /* 0x0000000518037c10 */ /* 0x000fc40009ffe4ff */
[----:B------:R-:W-:Y:S01]  /*1b290*/  @P1 IADD3 R6, P3, R23, UR8, RZ ;  /* 0x0000000817061c10 */ /* 0x000fe2000ff7e0ff */
[----:B------:R-:W-:Y:S01]  /*1b2a0*/  IMAD.U32 R8, RZ, RZ, UR4 ;  /* 0x00000004ff087e24 */ /* 0x000fe2000f8e00ff */
[----:B------:R-:W-:Y:S01]  /*1b2b0*/  ULDC.64 UR4, c[0x0][0x418] ;  /* 0x0001060000047ab9 */ /* 0x000fe20000000a00 */
[----:B------:R-:W5:Y:S01]  /*1b2c0*/  @P0 LDG.E R34, desc[UR56][R2.64] ;  /* 0x0000003802220981 */ /* 0x000f62000c1e1900 */
[----:B------:R-:W-:-:S05]  /*1b2d0*/  @P1 IADD3.X R7, R24, UR9, RZ, P3, !PT ;  /* 0x0000000918071c10 */ /* 0x000fca0009ffe4ff */
[----:B------:R0:W3:Y:S01]  /*1b2e0*/  @P1 LDG.E R8, desc[UR56][R6.64] ;  /* 0x0000003806081981 */ /* 0x0000e2000c1e1900 */
[----:B------:R-:W-:-:S03]  /*1b2f0*/  UISETP.NE.U32.AND UP0, UPT, UR4, URZ, UPT ;  /* 0x0000003f0400728c */ /* 0x000fc6000bf05070 */
[----:B------:R-:W-:Y:S01]  /*1b300*/  ULDC UR4, c[0x0][0x424] ;  /* 0x0001090000047ab9 */ /* 0x000fe20000000800 */
[----:B------:R-:W-:-:S03]  /*1b310*/  UISETP.NE.AND.EX UP0, UPT, UR5, URZ, UPT, UP0 ;  /* 0x0000003f0500728c */ /* 0x000fc6000bf05300 */
[----:B------:R-:W-:Y:S01]  /*1b320*/  ULDC UR5, c[0x0][0x2f0] ;  /* 0x0000bc0000057ab9 */ /* 0x000fe20000000800 */
[----:B------:R-:W-:-:S04]  /*1b330*/  USEL UR4, UR4, 0x1, UP0 ;  /* 0x0000000104047887 */ /* 0x000fc80008000000 */
[----:B------:R-:W-:-:S03]  /*1b340*/  UIMAD UR4, UR4, UR5, URZ ;  /* 0x00000005040472a4 */ /* 0x000fc6000f8e023f */
[----:B------:R-:W-:Y:S02]  /*1b350*/  ULDC UR5, c[0x0][0x348] ;  /* 0x0000d20000057ab9 */ /* 0x000fe40000000800 */
[----:B0-----:R-:W-:Y:S01]  /*1b360*/  IMAD.U32 R6, RZ, RZ, UR5 ;  /* 0x00000005ff067e24 */ /* 0x001fe2000f8e00ff */
[----:B--2---:R-:W-:Y:S04]  /*1b370*/  STL [R1], R11 ;  /* 0x0000000b01007387 */ /* 0x004fe80000100800 */
[----:B---3--:R0:W-:Y:S02]  /*1b380*/  STL [R1+0x1c], R8 ;  /* 0x00001c0801007387 */ /* 0x0081e40000100800 */
[----:B0-----:R-:W-:Y:S01]  /*1b390*/  IMAD.U32 R8, RZ, RZ, UR4 ;  /* 0x00000004ff087e24 */ /* 0x001fe2000f8e00ff */
[----:B------:R-:W-:Y:S06]  /*1b3a0*/  @P1 BRA `(.L_x_677) ;  /* 0x0000000000141947 */ /* 0x000fec0003800000 */
[----:B------:R-:W-:Y:S05]  /*1b3b0*/  @!P0 BRA `(.L_x_677) ;  /* 0x0000000000108947 */ /* 0x000fea0003800000 */
[----:B------:R-:W2:Y:S04]  /*1b3c0*/  LDG.E R10, desc[UR56][R2.64] ;  /* 0x00000038020a7981 */ /* 0x000ea8000c1e1900 */
[----:B------:R-:W2:Y:S02]  /*1b3d0*/  LDG.E R7, desc[UR56][R2.64+0x4] ;  /* 0x0000043802077981 */ /* 0x000ea4000c1e1900 */
[----:B--2---:R-:W-:-:S05]  /*1b3e0*/  IMAD.IADD R2, R7, 0x1, -R10 ;  /* 0x0000000107027824 */ /* 0x004fca00078e0a0a */
[----:B------:R0:W-:Y:S02]  /*1b3f0*/  STL [R1+0x1c], R2 ;  /* 0x00001c0201007387 */ /* 0x0001e40000100800 */
.L_x_677:
[----:B------:R-:W-:Y:S01]  /*1b400*/  ULDC.64 UR4, c[0x0][0xa20] ;  /* 0x0002880000047ab9 */ /* 0x000fe20000000a00 */
[C---:B0-----:R-:W-:Y:S01]  /*1b410*/  LOP3.LUT R2, R18.reuse, 0xff000000, RZ, 0xc0, !PT ;  /* 0xff00000012027812 */ /* 0x041fe200078ec0ff */
[----:B------:R-:W-:Y:S01]  /*1b420*/  IMAD.MOV.U32 R32, RZ, RZ, R31 ;  /* 0x000000ffff207224 */ /* 0x000fe200078e001f */
[----:B------:R-:W-:Y:S02]  /*1b430*/  ISETP.NE.U32.AND P0, PT, RZ, UR4, PT ;  /* 0x00000004ff007c0c */ /* 0x000fe4000bf05070 */
[----:B------:R-:W-:Y:S02]  /*1b440*/  SHF.R.U32.HI R2, RZ, 0x8, R2 ;  /* 0x00000008ff027819 */ /* 0x000fe40000011602 */
[----:B------:R-:W-:Y:S02]  /*1b450*/  ISETP.NE.AND.EX P0, PT, RZ, UR5, PT, P0 ;  /* 0x00000005ff007c0c */ /* 0x000fe4000bf05300 */
[C---:B------:R-:W-:Y:S02]  /*1b460*/  LOP3.LUT R7, R18.reuse, 0xff0000, RZ, 0xc0, !PT ;  /* 0x00ff000012077812 */ /* 0x040fe400078ec0ff */
[----:B------:R-:W-:-:S02]  /*1b470*/  LOP3.LUT R18, R18, 0xffff, RZ, 0xc0, !PT ;  /* 0x0000ffff12127812 */ /* 0x000fc400078ec0ff */
[----:B------:R-:W-:-:S07]  /*1b480*/  LEA.HI R7, R7, R2, RZ, 0x10 ;  /* 0x0000000207077211 */ /* 0x000fce00078f80ff */
[----:B------:R-:W-:Y:S05]  /*1b490*/  @!P0 BRA `(.L_x_678) ;  /* 0x0000000000108947 */ /* 0x000fea0003800000 */
[----:B------:R-:W-:-:S04]  /*1b4a0*/  IADD3 R2, P0, R23, UR4, RZ ;  /* 0x0000000417027c10 */ /* 0x000fc8000ff1e0ff */
[----:B------:R-:W-:-:S05]  /*1b4b0*/  IADD3.X R3, R24, UR5, RZ, P0, !PT ;  /* 0x0000000518037c10 */ /* 0x000fca00087fe4ff */
[----:B------:R0:W5:Y:S01]  /*1b4c0*/  LDG.E R8, desc[UR56][R2.64] ;  /* 0x0000003802087981 */ /* 0x000162000c1e1900 */
[----:B------:R-:W-:Y:S05]  /*1b4d0*/  BRA `(.L_x_679) ;  /* 0x0000000000247947 */ /* 0x000fea0003800000 */
.L_x_678:
[----:B------:R-:W-:Y:S02]  /*1b4e0*/  ULDC.64 UR4, c[0x0][0xa08] ;  /* 0x0002820000047ab9 */ /* 0x000fe40000000a00 */
[----:B------:R-:W-:-:S04]  /*1b4f0*/  ISETP.NE.U32.AND P0, PT, RZ, UR4, PT ;  /* 0x00000004ff007c0c */ /* 0x000fc8000bf05070 */
[----:B------:R-:W-:-:S13]  /*1b500*/  ISETP.NE.AND.EX P0, PT, RZ, UR5, PT, P0 ;  /* 0x00000005ff007c0c */ /* 0x000fda000bf05300 */
[----:B------:R-:W-:Y:S05]  /*1b510*/  @!P0 BRA `(.L_x_679) ;  /* 0x0000000000148947 */ /* 0x000fea0003800000 */
[----:B------:R-:W0:Y:S02]  /*1b520*/  LDC.64 R2, c[0x0][0xa08] ;  /* 0x00028200ff027b82 */ /* 0x000e240000000a00 */
[----:B0-----:R-:W-:-:S05]  /*1b530*/  IMAD.WIDE R2, R32, 0x4, R2 ;  /* 0x0000000420027825 */ /* 0x001fca00078e0202 */
[----:B------:R-:W2:Y:S04]  /*1b540*/  LDG.E R8, desc[UR56][R2.64] ;  /* 0x0000003802087981 */ /* 0x000ea8000c1e1900 */
[----:B------:R-:W2:Y:S02]  /*1b550*/  LDG.E R9, desc[UR56][R2.64+0x4] ;  /* 0x0000043802097981 */ /* 0x000ea4000c1e1900 */
[----:B--2---:R-:W-:-:S07]  /*1b560*/  IMAD.IADD R8, R9, 0x1, -R8 ;  /* 0x0000000109087824 */ /* 0x004fce00078e0a08 */
.L_x_679:
[----:B0-----:R-:W2:Y:S04]  /*1b570*/  @P2 LDG.E R3, desc[UR56][R4.64] ;  /* 0x0000003804032981 */ /* 0x001ea8000c1e1900 */
[----:B------:R0:W2:Y:S01]  /*1b580*/  @P2 LDG.E R2, desc[UR56][R4.64+0x4] ;  /* 0x0000043804022981 */ /* 0x0000a2000c1e1900 */
[----:B-----5:R-:W-:Y:S01]  /*1b590*/  IMAD.IADD R8, R8, 0x1, -R11 ;  /* 0x0000000108087824 */ /* 0x020fe200078e0a0b */
[----:B------:R-:W-:Y:S01]  /*1b5a0*/  BSSY B0, `(.L_x_680) ;  /* 0x0000029000007945 */ /* 0x000fe20003800000 */
[----:B------:R-:W-:Y:S02]  /*1b5b0*/  LOP3.LUT R37, R7, 0xff, RZ, 0xc0, !PT ;  /* 0x000000ff07257812 */ /* 0x000fe400078ec0ff */
[----:B0-----:R-:W-:Y:S01]  /*1b5c0*/  SHF.R.U32.HI R5, RZ, 0x10, R7 ;  /* 0x00000010ff057819 */ /* 0x001fe20000011607 */
[----:B--2---:R-:W-:-:S04]  /*1b5d0*/  @P2 IMAD.IADD R6, R2, 0x1, -R3 ;  /* 0x0000000102062824 */ /* 0x004fc800078e0a03 */
[----:B------:R-:W-:-:S05]  /*1b5e0*/  IMAD.IADD R36, R8, 0x1, R6 ;  /* 0x0000000108247824 */ /* 0x000fca00078e0206 */
[C---:B------:R-:W-:Y:S02]  /*1b5f0*/  IADD3 R2, R36.reuse, 0x5f, RZ ;  /* 0x0000005f24027810 */ /* 0x040fe40007ffe0ff */
[----:B------:R-:W-:-:S03]  /*1b600*/  ISETP.GE.AND P1, PT, R36, 0x1, PT ;  /* 0x000000012400780c */ /* 0x000fc60003f26270 */
[----:B------:R-:W-:-:S05]  /*1b610*/  IMAD.HI R2, R2, 0x2aaaaaab, RZ ;  /* 0x2aaaaaab02027827 */ /* 0x000fca00078e02ff */
[----:B------:R-:W-:-:S04]  /*1b620*/  SHF.R.U32.HI R3, RZ, 0x1f, R2 ;  /* 0x0000001fff037819 */ /* 0x000fc80000011602 */
[----:B------:R-:W-:Y:S01]  /*1b630*/  LEA.HI.SX32 R4, R2, R3, 0x1c ;  /* 0x0000000302047211 */ /* 0x000fe200078fe2ff */
[----:B------:R-:W-:Y:S01]  /*1b640*/  IMAD.MOV.U32 R3, RZ, RZ, RZ ;  /* 0x000000ffff037224 */ /* 0x000fe200078e00ff */
[----:B------:R-:W-:Y:S06]  /*1b650*/  @!P1 BRA `(.L_x_681) ;  /* 0x0000000000749947 */ /* 0x000fec0003800000 */
[----:B------:R-:W-:Y:S01]  /*1b660*/  ISETP.NE.AND P0, PT, R5, RZ, PT ;  /* 0x000000ff0500720c */ /* 0x000fe20003f05270 */
[----:B------:R-:W-:-:S03]  /*1b670*/  ULDC UR4, c[0x0][0x9f0] ;  /* 0x00027c0000047ab9 */ /* 0x000fc60000000800 */
[----:B------:R-:W-:-:S04]  /*1b680*/  SEL R7, R5, UR4, P0 ;  /* 0x0000000405077c07 */ /* 0x000fc80008000000 */
[----:B------:R-:W-:Y:S02]  /*1b690*/  IABS R10, R7 ;  /* 0x00000007000a7213 */ /* 0x000fe40000000000 */
[----:B------:R-:W-:Y:S02]  /*1b6a0*/  IADD3 R9, R7, -0x1, R4 ;  /* 0xffffffff07097810 */ /* 0x000fe40007ffe004 */
[----:B------:R-:W0:Y:S08]  /*1b6b0*/  I2F.RP R2, R10 ;  /* 0x0000000a00027306 */ /* 0x000e300000209400 */
[----:B0-----:R-:W0:Y:S02]  /*1b6c0*/  MUFU.RCP R2, R2 ;  /* 0x0000000200027308 */ /* 0x001e240000001000 */
[----:B0-----:R-:W-:-:S06]  /*1b6d0*/  VIADD R2, R2, 0xffffffe ;  /* 0x0ffffffe02027836 */ /* 0x001fcc0000000000 */
[----:B------:R0:W1:Y:S02]  /*1b6e0*/  F2I.FTZ.U32.TRUNC.NTZ R3, R2 ;  /* 0x0000000200037305 */ /* 0x000064000021f000 */
[----:B0-----:R-:W-:-:S04]  /*1b6f0*/  LOP3.LUT R2, R9, R7, RZ, 0x3c, !PT ;  /* 0x0000000709027212 */ /* 0x001fc800078e3cff */
[----:B------:R-:W-:Y:S01]  /*1b700*/  ISETP.GE.AND P4, PT, R2, RZ, PT ;  /* 0x000000ff0200720c */ /* 0x000fe20003f86270 */
[----:B-1----:R-:W-:-:S04]  /*1b710*/  IMAD.MOV R2, RZ, RZ, -R3 ;  /* 0x000000ffff027224 */ /* 0x002fc800078e0a03 */
[----:B------:R-:W-:Y:S02]  /*1b720*/  IMAD R11, R2, R10, RZ ;  /* 0x0000000a020b7224 */ /* 0x000fe400078e02ff */
[----:B------:R-:W-:-:S04]  /*1b730*/  IMAD.MOV.U32 R2, RZ, RZ, RZ ;  /* 0x000000ffff027224 */ /* 0x000fc800078e00ff */
[----:B------:R-:W-:Y:S01]  /*1b740*/  IMAD.HI.U32 R11, R3, R11, R2 ;  /* 0x0000000b030b7227 */ /* 0x000fe200078e0002 */
[----:B------:R-:W-:Y:S02]  /*1b750*/  IABS R2, R9 ;  /* 0x0000000900027213 */ /* 0x000fe40000000000 */
[----:B------:R-:W-:-:S03]  /*1b760*/  IABS R3, R7 ;  /* 0x0000000700037213 */ /* 0x000fc60000000000 */
[----:B------:R-:W-:-:S04]  /*1b770*/  IMAD.HI.U32 R11, R11, R2, RZ ;  /* 0x000000020b0b7227 */ /* 0x000fc800078e00ff */
[----:B------:R-:W-:-:S04]  /*1b780*/  IMAD.MOV R3, RZ, RZ, -R3 ;  /* 0x000000ffff037224 */ /* 0x000fc800078e0a03 */
        /* <DEDUP_REMOVED lines=10> */
.L_x_681:
[----:B------:R-:W-:Y:S05]  /*1b830*/  BSYNC B0 ;  /* 0x0000000000007941 */ /* 0x000fea0003800000 */
.L_x_680:
[-C--:B------:R-:W-:Y:S01]  /*1b840*/  IMAD R2, R37, R3.reuse, RZ ;  /* 0x0000000325027224 */ /* 0x080fe200078e02ff */
[----:B------:R-:W-:Y:S04]  /*1b850*/  BSSY B0, `(.L_x_682) ;  /* 0x0000133000007945 */ /* 0x000fe80003800000 */
[C---:B------:R-:W-:Y:S01]  /*1b860*/  VIADDMNMX R3, R2.reuse, R3, R4, PT ;  /* 0x0000000302037246 */ /* 0x040fe20003800104 */
[----:B------:R-:W-:-:S04]  /*1b870*/  IMAD R2, R2, 0x60, -R8 ;  /* 0x0000006002027824 */ /* 0x000fc800078e0a08 */
[----:B------:R-:W-:Y:S01]  /*1b880*/  IMAD R3, R3, 0x60, -R8 ;  /* 0x0000006003037824 */ /* 0x000fe200078e0a08 */
[----:B------:R-:W-:-:S04]  /*1b890*/  VIMNMX R2, RZ, R2, !PT ;  /* 0x00000002ff027248 */ /* 0x000fc80007fe0100 */
[----:B------:R-:W-:-:S04]  /*1b8a0*/  VIMNMX R3, R3, R6, PT ;  /* 0x0000000603037248 */ /* 0x000fc80003fe0100 */
[----:B------:R-:W-:-:S13]  /*1b8b0*/  ISETP.GT.AND P0, PT, R3, R2, PT ;  /* 0x000000020300720c */ /* 0x000fda0003f04270 */
[----:B------:R-:W-:Y:S02]  /*1b8c0*/  @P0 VIADD R7, R3, 0x5f ;  /* 0x0000005f03070836 */ /* 0x000fe40000000000 */
[----:B------:R-:W-:-:S04]  /*1b8d0*/  IMAD.WIDE.U32 R2, R2, -0x55555555, RZ ;  /* 0xaaaaaaab02027825 */ /* 0x000fc800078e00ff */
[----:B------:R-:W-:Y:S01]  /*1b8e0*/  @P0 IMAD.HI R7, R7, 0x2aaaaaab, RZ ;  /* 0x2aaaaaab07070827 */ /* 0x000fe200078e02ff */
[----:B------:R-:W-:-:S04]  /*1b8f0*/  SHF.R.U32.HI R6, RZ, 0x6, R3 ;  /* 0x00000006ff067819 */ /* 0x000fc80000011603 */
[----:B------:R-:W-:Y:S02]  /*1b900*/  @P0 SHF.R.U32.HI R2, RZ, 0x1f, R7 ;  /* 0x0000001fff020819 */ /* 0x000fe40000011607 */
[----:B------:R-:W-:Y:S02]  /*1b910*/  MOV R3, R6 ;  /* 0x0000000600037202 */ /* 0x000fe40000000f00 */
[----:B------:R-:W-:Y:S02]  /*1b920*/  @P0 LEA.HI.SX32 R3, R7, R2, 0x1c ;  /* 0x0000000207030211 */ /* 0x000fe400078fe2ff */
[----:B------:R-:W-:Y:S02]  /*1b930*/  PLOP3.LUT P0, PT, PT, PT, PT, 0x80, 0x0 ;  /* 0x000000000000781c */ /* 0x000fe40003f0f070 */
[----:B------:R-:W-:-:S13]  /*1b940*/  ISETP.GT.AND P3, PT, R3, R6, PT ;  /* 0x000000060300720c */ /* 0x000fda0003f64270 */
[----:B------:R-:W-:Y:S05]  /*1b950*/  @!P3 BRA `(.L_x_683) ;  /* 0x000000100088b947 */ /* 0x000fea0003800000 */
[----:B------:R-:W-:Y:S01]  /*1b960*/  UMOV UR4, 0xffffffff ;  /* 0xffffffff00047882 */ /* 0x000fe20000000000 */
[----:B------:R-:W-:Y:S02]  /*1b970*/  SEL R2, R32, RZ, !P2 ;  /* 0x000000ff20027207 */ /* 0x000fe40005000000 */
[----:B------:R-:W-:Y:S05]  /*1b980*/  BRA.DIV UR4, `(.L_x_684) ;  /* 0x0000006a042c7947 */ /* 0x000fea000b800000 */
[----:B------:R-:W0:Y:S02]  /*1b990*/  S2R R7, SR_TID.X ;  /* 0x0000000000077919 */ /* 0x000e240000002100 */
[----:B0-----:R-:W-:-:S04]  /*1b9a0*/  SHF.R.U32.HI R7, RZ, 0x5, R7 ;  /* 0x00000005ff077819 */ /* 0x001fc80000011607 */
[----:B------:R-:W-:-:S05]  /*1b9b0*/  LOP3.LUT R7, R7, 0x3, RZ, 0xc0, !PT ;  /* 0x0000000307077812 */ /* 0x000fca00078ec0ff */
[----:B------:R0:W1:Y:S02]  /*1b9c0*/  SHFL.IDX PT, R14, R7, RZ, 0x1f ;  /* 0x00001fff070e7589 */ /* 0x00006400000e0000 */
.L_x_835:
[----:B-1----:R-:W-:Y:S02]  /*1b9d0*/  ISETP.NE.AND P0, PT, R14, RZ, PT ;  /* 0x000000ff0e00720c */ /* 0x002fe40003f05270 */
[----:B------:R-:W-:-:S11]  /*1b9e0*/  PLOP3.LUT P6, PT, PT, PT, PT, 0x8, 0x0 ;  /* 0x000000000000781c */ /* 0x000fd60003fce170 */
[----:B------:R-:W-:Y:S05]  /*1b9f0*/  @P0 BRA `(.L_x_685) ;  /* 0x00000000000c0947 */ /* 0x000fea0003800000 */
[----:B------:R-:W-:-:S03]  /*1ba00*/  UMOV UR4, 0xffffffff ;  /* 0xffffffff00047882 */ /* 0x000fc60000000000 */
[----:B------:R-:W-:Y:S05]  /*1ba10*/  BRA.DIV UR4, `(.L_x_686) ;  /* 0x0000006a043c7947 */ /* 0x000fea000b800000 */
[----:B------:R-:W-:-:S13]  /*1ba20*/  ELECT P6, URZ, PT ;  /* 0x00000000003f782f */ /* 0x000fda00038c0000 */
.L_x_685:
[----:B0-----:R-:W2:Y:S01]  /*1ba30*/  LDL R7, [R1+0x20] ;  /* 0x0000200001077983 */ /* 0x001ea20000100800 */
[----:B------:R-:W-:Y:S01]  /*1ba40*/  BSSY B1, `(.L_x_687) ;  /* 0x0000008000017945 */ /* 0x000fe20003800000 */
[----:B--2---:R-:W-:-:S05]  /*1ba50*/  VIADD R7, R7, 0x1 ;  /* 0x0000000107077836 */ /* 0x004fca0000000000 */
[----:B------:R-:W-:-:S04]  /*1ba60*/  LEA.HI R8, R7, R7, RZ, 0x1 ;  /* 0x0000000707087211 */ /* 0x000fc800078f08ff */
[----:B------:R-:W-:-:S05]  /*1ba70*/  LOP3.LUT R8, R8, 0xfffffffe, RZ, 0xc0, !PT ;  /* 0xfffffffe08087812 */ /* 0x000fca00078ec0ff */
[----:B------:R-:W-:-:S05]  /*1ba80*/  IMAD.IADD R7, R7, 0x1, -R8 ;  /* 0x0000000107077824 */ /* 0x000fca00078e0a08 */
[----:B------:R-:W-:-:S04]  /*1ba90*/  SHF.L.U32 R7, R7, 0x1f, RZ ;  /* 0x0000001f07077819 */ /* 0x000fc800000006ff */
[----:B------:R-:W0:Y:S02]  /*1baa0*/  SYNCS.PHASECHK.TRANS64.TRYWAIT P0, [R22+URZ+0x2a820], R7 ;  /* 0x02a82007160075a7 */ /* 0x000e24000800017f */
[----:B0-----:R-:W-:Y:S05]  /*1bab0*/  @!P0 BRA `(.L_x_688) ;  /* 0x0000006800348947 */ /* 0x001fea0003800000 */
.L_x_838:
[----:B------:R-:W-:Y:S05]  /*1bac0*/  BSYNC B1 ;  /* 0x0000000000017941 */ /* 0x000fea0003800000 */
.L_x_687:
[----:B------:R-:W-:Y:S04]  /*1bad0*/  BSSY B1, `(.L_x_689) ;  /* 0x000007c000017945 */ /* 0x000fe80003800000 */
[----:B------:R-:W-:Y:S05]  /*1bae0*/  @!P6 BRA `(.L_x_690) ;  /* 0x0000000400e8e947 */ /* 0x000fea0003800000 */
[----:B------:R-:W-:Y:S01]  /*1baf0*/  IMAD R11, R25, 0x8, R22 ;  /* 0x00000008190b7824 */ /* 0x000fe200078e0216 */
[----:B------:R-:W-:Y:S01]  /*1bb00*/  SHF.L.U32 R10, R30, 0x1f, RZ ;  /* 0x0000001f1e0a7819 */ /* 0x000fe200000006ff */
[----:B------:R-:W1:Y:S01]  /*1bb10*/  S2R R8, SR_TID.X ;  /* 0x0000000000087919 */ /* 0x000e620000002100 */
[----:B------:R-:W-:Y:S02]  /*1bb20*/  BSSY B2, `(.L_x_691) ;  /* 0x0000005000027945 */ /* 0x000fe40003800000 */
[----:B------:R-:W2:Y:S01]  /*1bb30*/  SYNCS.PHASECHK.TRANS64.TRYWAIT P0, [R11+URZ+0x2a8a0], R10 ;  /* 0x02a8a00a0b0075a7 */ /* 0x000ea2000800017f */
[----:B-1----:R-:W-:-:S04]  /*1bb40*/  LOP3.LUT R8, R8, 0x7f, RZ, 0xc0, !PT ;  /* 0x0000007f08087812 */ /* 0x002fc800078ec0ff */
[----:B------:R-:W-:Y:S01]  /*1bb50*/  ISETP.NE.AND P2, PT, R8, RZ, PT ;  /* 0x000000ff0800720c */ /* 0x000fe20003f45270 */
[----:B--2---:R-:W-:-:S12]  /*1bb60*/  @!P0 BRA `(.L_x_692) ;  /* 0x00000068001c8947 */ /* 0x004fd80003800000 */
.L_x_839:
[----:B------:R-:W-:Y:S05]  /*1bb70*/  BSYNC B2 ;  /* 0x0000000000027941 */ /* 0x000fea0003800000 */
.L_x_691:
[----:B------:R-:W-:Y:S04]  /*1bb80*/  BSSY B2, `(.L_x_693) ;  /* 0x0000009000027945 */ /* 0x000fe80003800000 */
[----:B------:R-:W-:Y:S05]  /*1bb90*/  @P2 BRA `(.L_x_694) ;  /* 0x00000000001c2947 */ /* 0x000fea0003800000 */
[----:B------:R-:W2:Y:S01]  /*1bba0*/  S2R R8, SR_TID.X ;  /* 0x0000000000087919 */ /* 0x000ea20000002100 */
[----:B0-----:R-:W-:-:S04]  /*1bbb0*/  IMAD.MOV.U32 R7, RZ, RZ, 0x9000 ;  /* 0x00009000ff077424 */ /* 0x001fc800078e00ff */
[----:B------:R3:W-:Y:S01]  /*1bbc0*/  SYNCS.ARRIVE.TRANS64 RZ, [R11+URZ+0x2a890], R7 ;  /* 0x02a890070bff79a7 */ /* 0x0007e2000800003f */
[----:B--2---:R-:W-:-:S04]  /*1bbd0*/  LOP3.LUT R8, R8, 0x1f, RZ, 0xc0, !PT ;  /* 0x0000001f08087812 */ /* 0x004fc800078ec0ff */
[----:B------:R-:W-:-:S13]  /*1bbe0*/  ISETP.NE.AND P0, PT, R8, RZ, PT ;  /* 0x000000ff0800720c */ /* 0x000fda0003f05270 */
[----:B---3--:R-:W-:Y:S05]  /*1bbf0*/  @!P0 BRA `(.L_x_694) ;  /* 0x0000000000048947 */ /* 0x008fea0003800000 */
[----:B------:R-:W-:Y:S01]  /*1bc00*/  BPT.TRAP 0x1 ;  /* 0x000000040000795c */ /* 0x000fe20000300000 */
.L_x_694:
[----:B------:R-:W-:Y:S05]  /*1bc10*/  BSYNC B2 ;  /* 0x0000000000027941 */ /* 0x000fea0003800000 */
.L_x_693:
[----:B------:R-:W-:Y:S01]  /*1bc20*/  IMAD.MOV.U32 R14, RZ, RZ, RZ ;  /* 0x000000ffff0e7224 */ /* 0x000fe200078e00ff */
[----:B------:R-:W-:Y:S01]  /*1bc30*/  UIADD3 UR4, UP0, UR36, 0x570, URZ ;  /* 0x0000057024047890 */ /* 0x000fe2000ff1e03f */
[----:B------:R-:W-:Y:S01]  /*1bc40*/  IMAD R8, R3, 0x60, R0 ;  /* 0x0000006003087824 */ /* 0x000fe200078e0200 */
[----:B------:R-:W-:Y:S01]  /*1bc50*/  PLOP3.LUT P0, PT, PT, PT, PT, 0x80, 0x0 ;  /* 0x000000000000781c */ /* 0x000fe20003f0f070 */
[----:B------:R-:W-:Y:S01]  /*1bc60*/  IMAD R9, R25, 0x9000, R22 ;  /* 0x0000900019097824 */ /* 0x000fe200078e0216 */
[----:B------:R-:W-:Y:S01]  /*1bc70*/  R2UR UR10, R14 ;  /* 0x000000000e0a72ca */ /* 0x000fe200000e0000 */
[----:B------:R-:W-:Y:S01]  /*1bc80*/  VIADD R8, R8, 0xffffffa0 ;  /* 0xffffffa008087836 */ /* 0x000fe20000000000 */
[----:B------:R-:W-:Y:S01]  /*1bc90*/  UIADD3.X UR5, URZ, UR37, URZ, UP0, !UPT ;  /* 0x000000253f057290 */ /* 0x000fe200087fe43f */
[----:B0-----:R-:W-:Y:S01]  /*1bca0*/  VIADD R7, R11, 0x2a890 ;  /* 0x0002a8900b077836 */ /* 0x001fe20000000000 */
[----:B------:R-:W-:Y:S01]  /*1bcb0*/  UMOV UR6, 0x0 ;  /* 0x0000000000067882 */ /* 0x000fe20000000000 */
[----:B------:R-:W-:Y:S01]  /*1bcc0*/  VIADD R12, R9, 0x18400 ;  /* 0x00018400090c7836 */ /* 0x000fe20000000000 */
[----:B------:R-:W-:-:S09]  /*1bcd0*/  UMOV UR7, 0x12f00000 ;  /* 0x12f0000000077882 */ /* 0x000fd20000000000 */
.L_x_695:
[----:B------:R-:W-:-:S13]  /*1bce0*/  @P0 ELECT P3, URZ, PT ;  /* 0x00000000003f082f */ /* 0x000fda0003860000 */
[----:B------:R-:W-:Y:S02]  /*1bcf0*/  @P3 R2UR UR13, R2 ;  /* 0x00000000020d32ca */ /* 0x000fe400000e0000 */
[----:B------:R-:W-:Y:S02]  /*1bd00*/  @P3 R2UR UR12, R18 ;  /* 0x00000000120c32ca */ /* 0x000fe400000e0000 */
[----:B------:R-:W-:Y:S02]  /*1bd10*/  @P3 R2UR UR11, R8 ;  /* 0x00000000080b32ca */ /* 0x000fe400000e0000 */
[----:B------:R-:W-:Y:S02]  /*1bd20*/  @P3 R2UR UR9, R7 ;  /* 0x00000000070932ca */ /* 0x000fe400000e0000 */
[----:B------:R-:W-:Y:S02]  /*1bd30*/  @P3 R2UR UR8, R12 ;  /* 0x000000000c0832ca */ /* 0x000fe400000e0000 */
[----:B------:R-:W-:-:S02]  /*1bd40*/  @P3 PLOP3.LUT P0, PT, P3, PT, PT, 0x8, 0x0 ;  /* 0x000000000000381c */ /* 0x000fc40001f0e170 */
[----:B------:R-:W-:-:S09]  /*1bd50*/  PLOP3.LUT P3, PT, PT, PT, PT, 0x8, 0x0 ;  /* 0x000000000000781c */ /* 0x000fd20003f6e170 */
[----:B------:R0:W-:Y:S02]  /*1bd60*/  UTMALDG.4D [UR8], [UR4], desc[UR6] ;  /* 0x00000608040075b4 */ /* 0x0001e40008019000 */
[----:B0-----:R-:W-:Y:S05]  /*1bd70*/  @P0 BRA.U.ANY `(.L_x_695) ;  /* 0xfffffffd00d80947 */ /* 0x001fea000393ffff */
[----:B------:R-:W-:Y:S01]  /*1bd80*/  IMAD.MOV.U32 R15, RZ, RZ, 0x40 ;  /* 0x00000040ff0f7424 */ /* 0x000fe200078e00ff */
[----:B------:R-:W-:Y:S01]  /*1bd90*/  PLOP3.LUT P0, PT, PT, PT, PT, 0x80, 0x0 ;  /* 0x000000000000781c */ /* 0x000fe20003f0f070 */
[----:B------:R-:W-:Y:S01]  /*1bda0*/  VIADD R12, R9, 0x1b400 ;  /* 0x0001b400090c7836 */ /* 0x000fe20000000000 */
[----:B------:R-:W-:Y:S01]  /*1bdb0*/  UMOV UR6, 0x0 ;  /* 0x0000000000067882 */ /* 0x000fe20000000000 */
[----:B------:R-:W-:Y:S01]  /*1bdc0*/  UMOV UR7, 0x12f00000 ;  /* 0x12f0000000077882 */ /* 0x000fe20000000000 */
[----:B------:R-:W-:-:S15]  /*1bdd0*/  R2UR UR10, R15 ;  /* 0x000000000f0a72ca */ /* 0x000fde00000e0000 */
.L_x_696:
        /* <DEDUP_REMOVED lines=10> */
[----:B------:R-:W-:Y:S01]  /*1be80*/  PLOP3.LUT P0, PT, PT, PT, PT, 0x80, 0x0 ;  /* 0x000000000000781c */ /* 0x000fe20003f0f070 */
[----:B------:R-:W-:Y:S01]  /*1be90*/  VIADD R9, R9, 0x1e400 ;  /* 0x0001e40009097836 */ /* 0x000fe20000000000 */
[----:B------:R-:W-:Y:S01]  /*1bea0*/  UMOV UR6, 0x0 ;  /* 0x0000000000067882 */ /* 0x000fe20000000000 */
[----:B------:R-:W-:Y:S01]  /*1beb0*/  UMOV UR7, 0x12f00000 ;  /* 0x12f0000000077882 */ /* 0x000fe20000000000 */
[----:B------:R-:W-:-:S09]  /*1bec0*/  UMOV UR10, 0x80 ;  /* 0x00000080000a7882 */ /* 0x000fd20000000000 */
.L_x_697:
        /* <DEDUP_REMOVED lines=10> */
[----:B------:R-:W0:Y:S01]  /*1bf70*/  SYNCS.PHASECHK.TRANS64.TRYWAIT P0, [R11+URZ+0x2a8c0], R10 ;  /* 0x02a8c00a0b0075a7 */ /* 0x000e22000800017f */
[----:B------:R-:W-:Y:S04]  /*1bf80*/  BSSY B2, `(.L_x_698) ;  /* 0x0000002000027945 */ /* 0x000fe80003800000 */
[----:B0-----:R-:W-:Y:S05]  /*1bf90*/  @!P0 BRA `(.L_x_699) ;  /* 0x0000006400248947 */ /* 0x001fea0003800000 */
.L_x_840:
[----:B------:R-:W-:Y:S05]  /*1bfa0*/  BSYNC B2 ;  /* 0x0000000000027941 */ /* 0x000fea0003800000 */
.L_x_698:
[----:B------:R-:W-:Y:S01]  /*1bfb0*/  BSSY B2, `(.L_x_700) ;  /* 0x000000b000027945 */ /* 0x000fe20003800000 */
[----:B------:R-:W-:Y:S01]  /*1bfc0*/  MOV R12, 0x0 ;  /* 0x00000000000c7802 */ /* 0x000fe20000000f00 */
[----:B------:R-:W-:Y:S02]  /*1bfd0*/  IMAD.MOV.U32 R13, RZ, RZ, 0x12f00000 ;  /* 0x12f00000ff0d7424 */ /* 0x000fe400078e00ff */
[----:B------:R-:W-:Y:S05]  /*1bfe0*/  @P2 BRA `(.L_x_701) ;  /* 0x00000000001c2947 */ /* 0x000fea0003800000 */
[----:B------:R-:W2:Y:S01]  /*1bff0*/  S2R R9, SR_TID.X ;  /* 0x0000000000097919 */ /* 0x000ea20000002100 */
[----:B------:R-:W-:-:S04]  /*1c000*/  IMAD.MOV.U32 R7, RZ, RZ, 0x6000 ;  /* 0x00006000ff077424 */ /* 0x000fc800078e00ff */
[----:B------:R3:W-:Y:S01]  /*1c010*/  SYNCS.ARRIVE.TRANS64 RZ, [R11+URZ+0x2a8b0], R7 ;  /* 0x02a8b0070bff79a7 */ /* 0x0007e2000800003f */
[----:B--2---:R-:W-:-:S04]  /*1c020*/  LOP3.LUT R9, R9, 0x1f, RZ, 0xc0, !PT ;  /* 0x0000001f09097812 */ /* 0x004fc800078ec0ff */
[----:B------:R-:W-:-:S13]  /*1c030*/  ISETP.NE.AND P0, PT, R9, RZ, PT ;  /* 0x000000ff0900720c */ /* 0x000fda0003f05270 */
[----:B---3--:R-:W-:Y:S05]  /*1c040*/  @!P0 BRA `(.L_x_701) ;  /* 0x0000000000048947 */ /* 0x008fea0003800000 */
[----:B------:R-:W-:Y:S01]  /*1c050*/  BPT.TRAP 0x1 ;  /* 0x000000040000795c */ /* 0x000fe20000300000 */
.L_x_701:
[----:B------:R-:W-:Y:S05]  /*1c060*/  BSYNC B2 ;  /* 0x0000000000027941 */ /* 0x000fea0003800000 */
.L_x_700:
[----:B------:R-:W-:Y:S01]  /*1c070*/  R2UR UR10, R14 ;  /* 0x000000000e0a72ca */ /* 0x000fe200000e0000 */
[----:B------:R-:W-:Y:S01]  /*1c080*/  IMAD R7, R25, 0x6000, R22 ;  /* 0x0000600019077824 */ /* 0x000fe200078e0216 */
[----:B------:R-:W-:Y:S01]  /*1c090*/  R2UR UR6, R12 ;  /* 0x000000000c0672ca */ /* 0x000fe200000e0000 */
[----:B------:R-:W-:Y:S01]  /*1c0a0*/  UIADD3 UR4, UP0, UR36, 0x670, URZ ;  /* 0x0000067024047890 */ /* 0x000fe2000ff1e03f */
[----:B------:R-:W-:Y:S01]  /*1c0b0*/  R2UR UR7, R13 ;  /* 0x000000000d0772ca */ /* 0x000fe200000e0000 */
[----:B01----:R-:W-:Y:S01]  /*1c0c0*/  VIADD R11, R11, 0x2a8b0 ;  /* 0x0002a8b00b0b7836 */ /* 0x003fe20000000000 */
[----:B------:R-:W-:Y:S01]  /*1c0d0*/  PLOP3.LUT P0, PT, PT, PT, PT, 0x80, 0x0 ;  /* 0x000000000000781c */ /* 0x000fe20003f0f070 */
[----:B------:R-:W-:Y:S01]  /*1c0e0*/  VIADD R9, R7, 0x400 ;  /* 0x0000040007097836 */ /* 0x000fe20000000000 */
[----:B------:R-:W-:-:S12]  /*1c0f0*/  UIADD3.X UR5, URZ, UR37, URZ, UP0, !UPT ;  /* 0x000000253f057290 */ /* 0x000fd800087fe43f */
.L_x_702:
        /* <DEDUP_REMOVED lines=10> */
[----:B------:R-:W-:Y:S01]  /*1c1a0*/  R2UR UR10, R15 ;  /* 0x000000000f0a72ca */ /* 0x000fe200000e0000 */
[----:B------:R-:W-:Y:S01]  /*1c1b0*/  VIADD R7, R7, 0x3400 ;  /* 0x0000340007077836 */ /* 0x000fe20000000000 */
[----:B------:R-:W-:Y:S02]  /*1c1c0*/  R2UR UR6, R12 ;  /* 0x000000000c0672ca */ /* 0x000fe400000e0000 */
[----:B------:R-:W-:Y:S02]  /*1c1d0*/  R2UR UR7, R13 ;  /* 0x000000000d0772ca */ /* 0x000fe400000e0000 */
[----:B------:R-:W-:-:S13]  /*1c1e0*/  PLOP3.LUT P0, PT, PT, PT, PT, 0x80, 0x0 ;  /* 0x000000000000781c */ /* 0x000fda0003f0f070 */
.L_x_703:
        /* <DEDUP_REMOVED lines=9> */
[----:B-1----:R-:W-:Y:S05]  /*1c280*/  @P0 BRA.U.ANY `(.L_x_703) ;  /* 0xfffffffd00d80947 */ /* 0x002fea000393ffff */
.L_x_690:
[----:B------:R-:W-:Y:S05]  /*1c290*/  BSYNC B1 ;  /* 0x0000000000017941 */ /* 0x000fea0003800000 */
.L_x_689:
[----:B------:R-:W-:Y:S01]  /*1c2a0*/  VIADD R11, R3, 0xfffffffe ;  /* 0xfffffffe030b7836 */ /* 0x000fe20000000000 */
[----:B------:R-:W-:Y:S01]  /*1c2b0*/  PLOP3.LUT P0, PT, PT, PT, PT, 0x8, 0x0 ;  /* 0x000000000000781c */ /* 0x000fe20003f0e170 */
[----:B------:R-:W-:-:S03]  /*1c2c0*/  VIADD R25, R25, 0x1 ;  /* 0x0000000119197836 */ /* 0x000fc60000000000 */
[----:B------:R-:W-:Y:S02]  /*1c2d0*/  ISETP.GE.AND P3, PT, R11, R6, PT ;  /* 0x000000060b00720c */ /* 0x000fe40003f66270 */
[----:B------:R-:W-:-:S04]  /*1c2e0*/  ISETP.NE.AND P2, PT, R25, 0x2, PT ;  /* 0x000000021900780c */ /* 0x000fc80003f45270 */
[----:B------:R-:W-:Y:S02]  /*1c2f0*/  SEL R3, RZ, 0x1, P2 ;  /* 0x00000001ff037807 */ /* 0x000fe40001000000 */
[----:B------:R-:W-:Y:S02]  /*1c300*/  SEL R25, R25, RZ, P2 ;  /* 0x000000ff19197207 */ /* 0x000fe40001000000 */
[----:B------:R-:W-:-:S03]  /*1c310*/  LOP3.LUT R30, R30, R3, RZ, 0x3c, !PT ;  /* 0x000000031e1e7212 */ /* 0x000fc600078e3cff */
[----:B------:R-:W-:Y:S05]  /*1c320*/  @!P3 BRA `(.L_x_683) ;  /* 0x000000080014b947 */ /* 0x000fea0003800000 */
.L_x_719:
[----:B------:R-:W-:Y:S05]  /*1c330*/  YIELD ;  /* 0x0000000000007946 */ /* 0x000fea0003800000 */
        /* <DEDUP_REMOVED lines=10> */
.L_x_841:
[----:B------:R-:W-:Y:S05]  /*1c3e0*/  BSYNC B2 ;  /* 0x0000000000027941 */ /* 0x000fea0003800000 */
.L_x_706:
[----:B------:R-:W-:Y:S04]  /*1c3f0*/  BSSY B2, `(.L_x_708) ;  /* 0x0000009000027945 */ /* 0x000fe80003800000 */
[----:B------:R-:W-:Y:S05]  /*1c400*/  @P3 BRA `(.L_x_709) ;  /* 0x00000000001c3947 */ /* 0x000fea0003800000 */
[----:B0-----:R-:W0:Y:S01]  /*1c410*/  S2R R7, SR_TID.X ;  /* 0x0000000000077919 */ /* 0x001e220000002100 */
[----:B------:R-:W-:-:S04]  /*1c420*/  IMAD.MOV.U32 R3, RZ, RZ, 0x9000 ;  /* 0x00009000ff037424 */ /* 0x000fc800078e00ff */
[----:B------:R2:W-:Y:S01]  /*1c430*/  SYNCS.ARRIVE.TRANS64 RZ, [R10+URZ+0x2a890], R3 ;  /* 0x02a890030aff79a7 */ /* 0x0005e2000800003f */
[----:B0-----:R-:W-:-:S04]  /*1c440*/  LOP3.LUT R7, R7, 0x1f, RZ, 0xc0, !PT ;  /* 0x0000001f07077812 */ /* 0x001fc800078ec0ff */
[----:B------:R-:W-:-:S13]  /*1c450*/  ISETP.NE.AND P2, PT, R7, RZ, PT ;  /* 0x000000ff0700720c */ /* 0x000fda0003f45270 */
[----:B--2---:R-:W-:Y:S05]  /*1c460*/  @!P2 BRA `(.L_x_709) ;  /* 0x000000000004a947 */ /* 0x004fea0003800000 */
[----:B------:R-:W-:Y:S01]  /*1c470*/  BPT.TRAP 0x1 ;  /* 0x000000040000795c */ /* 0x000fe20000300000 */
.L_x_709:
[----:B------:R-:W-:Y:S05]  /*1c480*/  BSYNC B2 ;  /* 0x0000000000027941 */ /* 0x000fea0003800000 */
.L_x_708:
[----:B------:R-:W-:Y:S01]  /*1c490*/  IMAD.MOV.U32 R14, RZ, RZ, RZ ;  /* 0x000000ffff0e7224 */ /* 0x000fe200078e00ff */
[----:B------:R-:W-:Y:S01]  /*1c4a0*/  UIADD3 UR4, UP0, UR36, 0x570, URZ ;  /* 0x0000057024047890 */ /* 0x000fe2000ff1e03f */
[----:B------:R-:W-:Y:S01]  /*1c4b0*/  IMAD R8, R25, 0x9000, R22 ;  /* 0x0000900019087824 */ /* 0x000fe200078e0216 */
[----:B------:R-:W-:Y:S01]  /*1c4c0*/  PLOP3.LUT P2, PT, PT, PT, PT, 0x80, 0x0 ;  /* 0x000000000000781c */ /* 0x000fe20003f4f070 */
[----:B0-----:R-:W-:Y:S01]  /*1c4d0*/  IMAD R7, R11, 0x60, R0 ;  /* 0x000000600b077824 */ /* 0x001fe200078e0200 */
[----:B------:R-:W-:Y:S01]  /*1c4e0*/  R2UR UR10, R14 ;  /* 0x000000000e0a72ca */ /* 0x000fe200000e0000 */
[----:B------:R-:W-:Y:S01]  /*1c4f0*/  VIADD R3, R10, 0x2a890 ;  /* 0x0002a8900a037836 */ /* 0x000fe20000000000 */
[----:B------:R-:W-:Y:S01]  /*1c500*/  IADD3 R12, R8, 0x18400, RZ ;  /* 0x00018400080c7810 */ /* 0x000fe20007ffe0ff */
[----:B------:R-:W-:Y:S01]  /*1c510*/  UIADD3.X UR5, URZ, UR37, URZ, UP0, !UPT ;  /* 0x000000253f057290 */ /* 0x000fe200087fe43f */
[----:B------:R-:W-:Y:S01]  /*1c520*/  UMOV UR6, 0x0 ;  /* 0x0000000000067882 */ /* 0x000fe20000000000 */
[----:B------:R-:W-:-:S10]  /*1c530*/  UMOV UR7, 0x12f00000 ;  /* 0x12f0000000077882 */ /* 0x000fd40000000000 */
.L_x_710:
        /* <DEDUP_REMOVED lines=16> */
.L_x_711:
        /* <DEDUP_REMOVED lines=15> */
.L_x_712:
        /* <DEDUP_REMOVED lines=13> */
.L_x_842:
[----:B------:R-:W-:Y:S05]  /*1c800*/  BSYNC B2 ;  /* 0x0000000000027941 */ /* 0x000fea0003800000 */
.L_x_713:
[----:B------:R-:W-:Y:S01]  /*1c810*/  BSSY B2, `(.L_x_715) ;  /* 0x000000b000027945 */ /* 0x000fe20003800000 */
[----:B------:R-:W-:Y:S02]  /*1c820*/  IMAD.MOV.U32 R12, RZ, RZ, 0x0 ;  /* 0x00000000ff0c7424 */ /* 0x000fe400078e00ff */
[----:B------:R-:W-:Y:S01]  /*1c830*/  IMAD.MOV.U32 R13, RZ, RZ, 0x12f00000 ;  /* 0x12f00000ff0d7424 */ /* 0x000fe200078e00ff */
[----:B------:R-:W-:Y:S06]  /*1c840*/  @P3 BRA `(.L_x_716) ;  /* 0x00000000001c3947 */ /* 0x000fec0003800000 */
[----:B------:R-:W2:Y:S01]  /*1c850*/  S2R R8, SR_TID.X ;  /* 0x0000000000087919 */ /* 0x000ea20000002100 */
[----:B------:R-:W-:-:S04]  /*1c860*/  IMAD.MOV.U32 R3, RZ, RZ, 0x6000 ;  /* 0x00006000ff037424 */ /* 0x000fc800078e00ff */
[----:B------:R3:W-:Y:S01]  /*1c870*/  SYNCS.ARRIVE.TRANS64 RZ, [R10+URZ+0x2a8b0], R3 ;  /* 0x02a8b0030aff79a7 */ /* 0x0007e2000800003f */
[----:B--2---:R-:W-:-:S04]  /*1c880*/  LOP3.LUT R8, R8, 0x1f, RZ, 0xc0, !PT ;  /* 0x0000001f08087812 */ /* 0x004fc800078ec0ff */
[----:B------:R-:W-:-:S13]  /*1c890*/  ISETP.NE.AND P2, PT, R8, RZ, PT ;  /* 0x000000ff0800720c */ /* 0x000fda0003f45270 */
[----:B---3--:R-:W-:Y:S05]  /*1c8a0*/  @!P2 BRA `(.L_x_716) ;  /* 0x000000000004a947 */ /* 0x008fea0003800000 */
[----:B------:R-:W-:Y:S01]  /*1c8b0*/  BPT.TRAP 0x1 ;  /* 0x000000040000795c */ /* 0x000fe20000300000 */
.L_x_716:
[----:B------:R-:W-:Y:S05]  /*1c8c0*/  BSYNC B2 ;  /* 0x0000000000027941 */ /* 0x000fea0003800000 */
.L_x_715:
        /* <DEDUP_REMOVED lines=9> */
.L_x_717:
        /* <DEDUP_REMOVED lines=15> */
.L_x_718:
        /* <DEDUP_REMOVED lines=10> */
.L_x_705:
[----:B------:R-:W-:Y:S05]  /*1caf0*/  BSYNC B1 ;  /* 0x0000000000017941 */ /* 0x000fea0003800000 */
.L_x_704:
[----:B------:R-:W-:Y:S01]  /*1cb00*/  ISETP.GT.AND P3, PT, R11, R6, PT ;  /* 0x000000060b00720c */ /* 0x000fe20003f64270 */
[----:B------:R-:W-:Y:S02]  /*1cb10*/  VIADD R25, R25, 0x1 ;  /* 0x0000000119197836 */ /* 0x000fe40000000000 */
[----:B------:R-:W-:-:S03]  /*1cb20*/  VIADD R11, R11, 0xffffffff ;  /* 0xffffffff0b0b7836 */ /* 0x000fc60000000000 */
[----:B------:R-:W-:-:S04]  /*1cb30*/  ISETP.NE.AND P2, PT, R25, 0x2, PT ;  /* 0x000000021900780c */ /* 0x000fc80003f45270 */
[----:B------:R-:W-:Y:S02]  /*1cb40*/  SEL R3, RZ, 0x1, P2 ;  /* 0x00000001ff037807 */ /* 0x000fe40001000000 */
[----:B------:R-:W-:Y:S02]  /*1cb50*/  SEL R25, R25, RZ, P2 ;  /* 0x000000ff19197207 */ /* 0x000fe40001000000 */
[----:B------:R-:W-:Y:S01]  /*1cb60*/  LOP3.LUT R30, R30, R3, RZ, 0x3c, !PT ;  /* 0x000000031e1e7212 */ /* 0x000fe200078e3cff */
[----:B------:R-:W-:Y:S06]  /*1cb70*/  @P3 BRA `(.L_x_719) ;  /* 0xfffffff400ec3947 */ /* 0x000fec000383ffff */
.L_x_683:
[----:B------:R-:W-:Y:S05]  /*1cb80*/  BSYNC B0 ;  /* 0x0000000000007941 */ /* 0x000fea0003800000 */
.L_x_682:
[----:B------:R-:W-:Y:S05]  /*1cb90*/  @!P0 WARPSYNC.ALL ;  /* 0x0000000000008948 */ /* 0x000fea0003800000 */
[----:B------:R-:W-:Y:S01]  /*1cba0*/  @!P0 BAR.SYNC.DEFER_BLOCKING 0xc, 0x180 ;  /* 0x0306000000008b1d */ /* 0x000fe20000010000 */
[----:B------:R-:W-:-:S05]  /*1cbb0*/  MOV R0, RZ ;  /* 0x000000ff00007202 */ /* 0x000fca0000000f00 */
[----:B------:R-:W-:Y:S04]  /*1cbc0*/  BSSY B0, `(.L_x_720) ;  /* 0x000001e000007945 */ /* 0x000fe80003800000 */
[----:B------:R-:W-:Y:S05]  /*1cbd0*/  @!P1 BRA `(.L_x_721) ;  /* 0x0000000000709947 */ /* 0x000fea0003800000 */
[----:B------:R-:W-:Y:S01]  /*1cbe0*/  ISETP.NE.AND P0, PT, R5, RZ, PT ;  /* 0x000000ff0500720c */ /* 0x000fe20003f05270 */
[----:B------:R-:W-:-:S12]  /*1cbf0*/  IMAD.MOV.U32 R2, RZ, RZ, RZ ;  /* 0x000000ffff027224 */ /* 0x000fd800078e00ff */
[----:B------:R-:W1:Y:S02]  /*1cc00*/  @!P0 LDC R5, c[0x0][0x9f0] ;  /* 0x00027c00ff058b82 */ /* 0x000e640000000800 */
[----:B-1----:R-:W-:-:S04]  /*1cc10*/  IABS R0, R5 ;  /* 0x0000000500007213 */ /* 0x002fc80000000000 */
[----:B------:R-:W1:Y:S08]  /*1cc20*/  I2F.RP R8, R0 ;  /* 0x0000000000087306 */ /* 0x000e700000209400 */
[----:B-1----:R-:W1:Y:S02]  /*1cc30*/  MUFU.RCP R8, R8 ;  /* 0x0000000800087308 */ /* 0x002e640000001000 */
[----:B-1----:R-:W-:-:S06]  /*1cc40*/  VIADD R9, R8, 0xffffffe ;  /* 0x0ffffffe08097836 */ /* 0x002fcc0000000000 */
[----:B------:R-:W0:Y:S02]  /*1cc50*/  F2I.FTZ.U32.TRUNC.NTZ R3, R9 ;  /* 0x0000000900037305 */ /* 0x000e24000021f000 */
[----:B0-----:R-:W-:-:S04]  /*1cc60*/  IMAD.MOV R7, RZ, RZ, -R3 ;  /* 0x000000ffff077224 */ /* 0x001fc800078e0a03 */
[----:B------:R-:W-:-:S04]  /*1cc70*/  IMAD R7, R7, R0, RZ ;  /* 0x0000000007077224 */ /* 0x000fc800078e02ff */
[----:B------:R-:W-:Y:S01]  /*1cc80*/  IMAD.HI.U32 R6, R3, R7, R2 ;  /* 0x0000000703067227 */ /* 0x000fe200078e0002 */
[----:B------:R-:W-:Y:S02]  /*1cc90*/  IADD3 R3, R4, -0x1, R5 ;  /* 0xffffffff04037810 */ /* 0x000fe40007ffe005 */
[----:B------:R-:W-:Y:S02]  /*1cca0*/  IABS R7, R5 ;  /* 0x0000000500077213 */ /* 0x000fe40000000000 */
[----:B------:R-:W-:Y:S02]  /*1ccb0*/  IABS R2, R3 ;  /* 0x0000000300027213 */ /* 0x000fe40000000000 */
[----:B------:R-:W-:Y:S01]  /*1ccc0*/  LOP3.LUT R3, R3, R5, RZ, 0x3c, !PT ;  /* 0x0000000503037212 */ /* 0x000fe200078e3cff */
[----:B------:R-:W-:Y:S02]  /*1ccd0*/  IMAD.MOV R7, RZ, RZ, -R7 ;  /* 0x000000ffff077224 */ /* 0x000fe400078e0a07 */
[----:B------:R-:W-:Y:S01]  /*1cce0*/  IMAD.HI.U32 R6, R6, R2, RZ ;  /* 0x0000000206067227 */ /* 0x000fe200078e00ff */
[----:B------:R-:W-:-:S03]  /*1ccf0*/  ISETP.GE.AND P2, PT, R3, RZ, PT ;  /* 0x000000ff0300720c */ /* 0x000fc60003f46270 */
        /* <DEDUP_REMOVED lines=10> */
.L_x_721:
[----:B------:R-:W-:Y:S05]  /*1cda0*/  BSYNC B0 ;  /* 0x0000000000007941 */ /* 0x000fea0003800000 */
.L_x_720:
[-C--:B------:R-:W-:Y:S01]  /*1cdb0*/  IMAD R37, R37, R0.reuse, RZ ;  /* 0x0000000025257224 */ /* 0x080fe200078e02ff */
[----:B------:R-:W-:Y:S04]  /*1cdc0*/  BSSY B7, `(.L_x_722) ;  /* 0x000036c000077945 */ /* 0x000fe80003800000 */
[----:B------:R-:W-:-:S04]  /*1cdd0*/  VIADDMNMX R29, R37, R0, R4, PT ;  /* 0x00000000251d7246 */ /* 0x000fc80003800104 */
[----:B------:R-:W-:Y:S01]  /*1cde0*/  ISETP.GT.AND P0, PT, R29, R37, PT ;  /* 0x000000251d00720c */ /* 0x000fe20003f04270 */
[----:B------:R1:W-:-:S12]  /*1cdf0*/  STL [R1+0x18], R29 ;  /* 0x0000181d01007387 */ /* 0x0003d80000100800 */
[----:B-1----:R-:W-:Y:S05]  /*1ce00*/  @P0 BRA `(.L_x_723) ;  /* 0x0000000000440947 */ /* 0x002fea0003800000 */
[----:B------:R-:W1:Y:S02]  /*1ce10*/  S2R R2, SR_TID.X ;  /* 0x0000000000027919 */ /* 0x000e640000002100 */
[----:B-1----:R-:W-:-:S04]  /*1ce20*/  LOP3.LUT R2, R2, 0x7f, RZ, 0xc0, !PT ;  /* 0x0000007f02027812 */ /* 0x002fc800078ec0ff */
[----:B------:R-:W-:-:S13]  /*1ce30*/  ISETP.NE.AND P0, PT, R2, RZ, PT ;  /* 0x000000ff0200720c */ /* 0x000fda0003f05270 */
[----:B------:R-:W-:Y:S05]  /*1ce40*/  @P0 BRA `(.L_x_724) ;  /* 0x00000034008c0947 */ /* 0x000fea0003800000 */
[----:B------:R-:W1:Y:S01]  /*1ce50*/  S2R R5, SR_LANEID ;  /* 0x0000000000057919 */ /* 0x000e620000000000 */
[----:B------:R-:W-:Y:S01]  /*1ce60*/  VOTEU.ANY UR4, UPT, PT ;  /* 0x0000000000047886 */ /* 0x000fe200038e0100 */
[----:B------:R-:W2:Y:S01]  /*1ce70*/  LDC.64 R2, c[0x0][0xc60] ;  /* 0x00031800ff027b82 */ /* 0x000ea20000000a00 */
[----:B------:R-:W1:Y:S02]  /*1ce80*/  FLO.U32 R0, UR4 ;  /* 0x0000000400007d00 */ /* 0x000e6400080e0000 */
[----:B-1----:R-:W-:-:S06]  /*1ce90*/  ISETP.EQ.U32.AND P0, PT, R0, R5, PT ;  /* 0x000000050000720c */ /* 0x002fcc0003f02070 */
[----:B------:R-:W2:Y:S07]  /*1cea0*/  POPC R5, UR4 ;  /* 0x0000000400057d09 */ /* 0x000eae0008000000 */
[----:B--2---:R-:W2:Y:S01]  /*1ceb0*/  @P0 ATOMG.E.ADD.STRONG.GPU PT, R3, desc[UR56][R2.64], R5 ;  /* 0x00000005020309a8 */ /* 0x004ea200081ee1f8 */
[----:B------:R-:W1:Y:S02]  /*1cec0*/  S2R R4, SR_LTMASK ;  /* 0x0000000000047919 */ /* 0x000e640000003900 */
[----:B-1----:R-:W-:-:S04]  /*1ced0*/  LOP3.LUT R4, R4, UR4, RZ, 0xc0, !PT ;  /* 0x0000000404047c12 */ /* 0x002fc8000f8ec0ff */
[----:B0-----:R-:W0:Y:S01]  /*1cee0*/  POPC R7, R4 ;  /* 0x0000000400077309 */ /* 0x001e220000000000 */
[----:B--2---:R-:W0:Y:S02]  /*1cef0*/  SHFL.IDX PT, R0, R3, R0, 0x1f ;  /* 0x00001f0003007589 */ /* 0x004e2400000e0000 */
[----:B0-----:R-:W-:Y:S01]  /*1cf00*/  IADD3 R16, R0, UR38, R7 ;  /* 0x0000002600107c10 */ /* 0x001fe2000fffe007 */
[----:B------:R-:W-:Y:S06]  /*1cf10*/  BRA `(.L_x_724) ;  /* 0x0000003400587947 */ /* 0x000fec0003800000 */
.L_x_723:
        /* <DEDUP_REMOVED lines=10> */
[----:B------:R-:W1:Y:S01]  /*1cfc0*/  LDC.64 R2, c[0x4][R2] ;  /* 0x0100000002027b82 */ /* 0x000e620000000a00 */
[----:B------:R-:W-:Y:S02]  /*1cfd0*/  IMAD.U32 R6, RZ, RZ, UR8 ;  /* 0x00000008ff067e24 */ /* 0x000fe4000f8e00ff */
[----:B0-----:R-:W-:Y:S02]  /*1cfe0*/  IMAD.U32 R7, RZ, RZ, UR9 ;  /* 0x00000009ff077e24 */ /* 0x001fe4000f8e00ff */
[----:B------:R-:W-:-:S02]  /*1cff0*/  IMAD.U32 R10, RZ, RZ, UR4 ;  /* 0x00000004ff0a7e24 */ /* 0x000fc4000f8e00ff */
[----:B------:R-:W-:Y:S02]  /*1d000*/  IMAD.U32 R11, RZ, RZ, UR5 ;  /* 0x00000005ff0b7e24 */ /* 0x000fe4000f8e00ff */
[----:B------:R-:W-:Y:S02]  /*1d010*/  IMAD.MOV.U32 R8, RZ, RZ, 0x70 ;  /* 0x00000070ff087424 */ /* 0x000fe400078e00ff */
[----:B------:R-:W-:Y:S02]  /*1d020*/  IMAD.MOV.U32 R12, RZ, RZ, 0x1 ;  /* 0x00000001ff0c7424 */ /* 0x000fe400078e00ff */
[----:B------:R-:W-:-:S07]  /*1d030*/  IMAD.MOV.U32 R13, RZ, RZ, RZ ;  /* 0x000000ffff0d7224 */ /* 0x000fce00078e00ff */
[----:B------:R-:W-:-:S07]  /*1d040*/  LEPC R20, `(.L_x_726) ;  /* 0x000000001014794e */ /* 0x000fce0000000000 */
[----:B-1----:R-:W-:Y:S05]  /*1d050*/  CALL.ABS.NOINC R2 ;  /* 0x0000000002007343 */ /* 0x002fea0003c00000 */
.L_x_726:
[----:B------:R-:W-:Y:S05]  /*1d060*/  BSYNC B6 ;  /* 0x0000000000067941 */ /* 0x000fea0003800000 */
.L_x_725:
        /* <DEDUP_REMOVED lines=8> */
[----:B------:R1:W2:Y:S01]  /*1d0f0*/  LDC.64 R2, c[0x4][R26] ;  /* 0x010000001a027b82 */ /* 0x0002a20000000a00 */
[----:B------:R-:W-:Y:S01]  /*1d100*/  IMAD.U32 R4, RZ, RZ, UR6 ;  /* 0x00000006ff047e24 */ /* 0x000fe2000f8e00ff */
[----:B0-----:R-:W-:Y:S01]  /*1d110*/  MOV R7, UR9 ;  /* 0x0000000900077c02 */ /* 0x001fe20008000f00 */
[----:B------:R-:W-:Y:S02]  /*1d120*/  IMAD.U32 R5, RZ, RZ, UR7 ;  /* 0x00000007ff057e24 */ /* 0x000fe4000f8e00ff */
[----:B------:R-:W-:Y:S02]  /*1d130*/  IMAD.U32 R6, RZ, RZ, UR8 ;  /* 0x00000008ff067e24 */ /* 0x000fe4000f8e00ff */
[----:B------:R-:W-:-:S02]  /*1d140*/  IMAD.U32 R10, RZ, RZ, UR4 ;  /* 0x00000004ff0a7e24 */ /* 0x000fc4000f8e00ff */
[----:B------:R-:W-:Y:S02]  /*1d150*/  IMAD.U32 R11, RZ, RZ, UR5 ;  /* 0x00000005ff0b7e24 */ /* 0x000fe4000f8e00ff */
[----:B------:R-:W-:Y:S02]  /*1d160*/  IMAD.MOV.U32 R8, RZ, RZ, 0x70 ;  /* 0x00000070ff087424 */ /* 0x000fe400078e00ff */
[----:B------:R-:W-:Y:S02]  /*1d170*/  IMAD.MOV.U32 R12, RZ, RZ, 0x1 ;  /* 0x00000001ff0c7424 */ /* 0x000fe400078e00ff */
[----:B-1----:R-:W-:-:S07]  /*1d180*/  IMAD.MOV.U32 R13, RZ, RZ, RZ ;  /* 0x000000ffff0d7224 */ /* 0x002fce00078e00ff */
[----:B------:R-:W-:-:S07]  /*1d190*/  LEPC R20, `(.L_x_729) ;  /* 0x000000001014794e */ /* 0x000fce0000000000 */
[----:B--2---:R-:W-:Y:S05]  /*1d1a0*/  CALL.ABS.NOINC R2 ;  /* 0x0000000002007343 */ /* 0x004fea0003c00000 */
.L_x_729:
[----:B------:R0:W1:Y:S01]  /*1d1b0*/  LDC.64 R2, c[0x4][R26] ;  /* 0x010000001a027b82 */ /* 0x0000620000000a00 */
[----:B------:R-:W-:Y:S01]  /*1d1c0*/  ULDC.64 UR4, c[0x4][0xf0] ;  /* 0x01003c0000047ab9 */ /* 0x000fe20000000a00 */
[----:B------:R-:W-:Y:S01]  /*1d1d0*/  ULDC.64 UR6, c[0x4][0xf8] ;  /* 0x01003e0000067ab9 */ /* 0x000fe20000000a00 */
[----:B------:R-:W-:Y:S01]  /*1d1e0*/  ULDC.64 UR8, c[0x4][0x80] ;  /* 0x0100200000087ab9 */ /* 0x000fe20000000a00 */
[----:B------:R-:W-:Y:S01]  /*1d1f0*/  IMAD.U32 R4, RZ, RZ, UR4 ;  /* 0x00000004ff047e24 */ /* 0x000fe2000f8e00ff */
[----:B------:R-:W-:Y:S01]  /*1d200*/  MOV R8, 0x70 ;  /* 0x0000007000087802 */ /* 0x000fe20000000f00 */
[----:B------:R-:W-:Y:S02]  /*1d210*/  IMAD.U32 R5, RZ, RZ, UR5 ;  /* 0x00000005ff057e24 */ /* 0x000fe4000f8e00ff */
[----:B------:R-:W-:Y:S02]  /*1d220*/  IMAD.U32 R6, RZ, RZ, UR6 ;  /* 0x00000006ff067e24 */ /* 0x000fe4000f8e00ff */
[----:B------:R-:W-:-:S02]  /*1d230*/  IMAD.U32 R7, RZ, RZ, UR7 ;  /* 0x00000007ff077e24 */ /* 0x000fc4000f8e00ff */
[----:B------:R-:W-:Y:S02]  /*1d240*/  IMAD.U32 R10, RZ, RZ, UR8 ;  /* 0x00000008ff0a7e24 */ /* 0x000fe4000f8e00ff */
[----:B------:R-:W-:Y:S02]  /*1d250*/  IMAD.U32 R11, RZ, RZ, UR9 ;  /* 0x00000009ff0b7e24 */ /* 0x000fe4000f8e00ff */
[----:B------:R-:W-:Y:S02]  /*1d260*/  IMAD.MOV.U32 R12, RZ, RZ, 0x1 ;  /* 0x00000001ff0c7424 */ /* 0x000fe400078e00ff */
[----:B0-----:R-:W-:-:S07]  /*1d270*/  IMAD.MOV.U32 R13, RZ, RZ, RZ ;  /* 0x000000ffff0d7224 */ /* 0x001fce00078e00ff */
[----:B------:R-:W-:-:S07]  /*1d280*/  LEPC R20, `(.L_x_728) ;  /* 0x000000001014794e */ /* 0x000fce0000000000 */
[----:B-1----:R-:W-:Y:S05]  /*1d290*/  CALL.ABS.NOINC R2 ;  /* 0x0000000002007343 */ /* 0x002fea0003c00000 */
.L_x_728:
[----:B------:R-:W-:Y:S05]  /*1d2a0*/  BSYNC B6 ;  /* 0x0000000000067941 */ /* 0x000fea0003800000 */
.L_x_727:
[----:B------:R-:W2:Y:S01]  /*1d2b0*/  LDL R20, [R1] ;  /* 0x0000000001147983 */ /* 0x000ea20000100800 */
[----:B------:R-:W-:Y:S01]  /*1d2c0*/  ULDC.64 UR4, c[0x0][0x9f8] ;  /* 0x00027e0000047ab9 */ /* 0x000fe20000000a00 */
[----:B------:R-:W1:Y:S01]  /*1d2d0*/  LDC R0, c[0x0][0x430] ;  /* 0x00010c00ff007b82 */ /* 0x000e620000000800 */
[----:B------:R-:W-:Y:S01]  /*1d2e0*/  ISETP.NE.U32.AND P0, PT, RZ, UR4, PT ;  /* 0x00000004ff007c0c */ /* 0x000fe2000bf05070 */
[----:B------:R-:W3:Y:S03]  /*1d2f0*/  LDL.LU R8, [R1+0x38] ;  /* 0x0000380001087983 */ /* 0x000ee60000300800 */
[----:B------:R-:W-:Y:S01]  /*1d300*/  ISETP.NE.AND.EX P0, PT, RZ, UR5, PT, P0 ;  /* 0x00000005ff007c0c */ /* 0x000fe2000bf05300 */
[----:B------:R-:W4:-:S12]  /*1d310*/  S2R R21, SR_TID.X ;  /* 0x0000000000157919 */ /* 0x000f180000002100 */
[----:B------:R-:W-:Y:S01]  /*1d320*/  @P0 IADD3 R2, P1, R23, UR4, RZ ;  /* 0x0000000417020c10 */ /* 0x000fe2000ff3e0ff */
[----:B------:R-:W0:Y:S01]  /*1d330*/  S2R R9, SR_TID.X ;  /* 0x0000000000097919 */ /* 0x000e220000002100 */
[----:B------:R-:W-:Y:S01]  /*1d340*/  VIADD R26, R29, 0xffffffff ;  /* 0xffffffff1d1a7836 */ /* 0x000fe20000000000 */
[----:B------:R-:W-:Y:S01]  /*1d350*/  ULDC UR4, c[0x0][0x320] ;  /* 0x0000c80000047ab9 */ /* 0x000fe20000000800 */
[----:B------:R-:W-:-:S05]  /*1d360*/  @P0 IADD3.X R3, R24, UR5, RZ, P1, !PT ;  /* 0x0000000518030c10 */ /* 0x000fca0008ffe4ff */
[----:B------:R2:W3:Y:S01]  /*1d370*/  @P0 LDG.E R32, desc[UR56][R2.64] ;  /* 0x0000003802200981 */ /* 0x0004e2000c1e1900 */
[----:B-1----:R-:W-:Y:S02]  /*1d380*/  ISETP.NE.AND P1, PT, R0, 0x1, PT ;  /* 0x000000010000780c */ /* 0x002fe40003f25270 */
[----:B----4-:R-:W-:-:S11]  /*1d390*/  LOP3.LUT R21, R21, 0x7f, RZ, 0xc0, !PT ;  /* 0x0000007f15157812 */ /* 0x010fd600078ec0ff */
[----:B------:R-:W1:Y:S01]  /*1d3a0*/  @P1 LDC R4, c[0x0][0x434] ;  /* 0x00010d00ff041b82 */ /* 0x000e620000000800 */
[----:B------:R-:W-:-:S07]  /*1d3b0*/  SHF.R.U32.HI R21, RZ, 0x3, R21 ;  /* 0x00000003ff157819 */ /* 0x000fce0000011615 */
[----:B------:R-:W4:Y:S01]  /*1d3c0*/  @P1 LDC R6, c[0x0][0x438] ;  /* 0x00010e00ff061b82 */ /* 0x000f220000000800 */
[----:B0-----:R-:W-:-:S05]  /*1d3d0*/  IMAD.SHL.U32 R9, R9, 0x10, RZ ;  /* 0x0000001009097824 */ /* 0x001fca00078e00ff */
[----:B------:R-:W-:Y:S02]  /*1d3e0*/  LOP3.LUT R9, R21, 0x70, R9, 0xf8, !PT ;  /* 0x0000007015097812 */ /* 0x000fe400078ef809 */
[----:B------:R-:W0:Y:S03]  /*1d3f0*/  S2R R21, SR_TID.X ;  /* 0x0000000000157919 */ /* 0x000e260000002100 */
[----:B------:R-:W-:-:S05]  /*1d400*/  IMAD R7, R26, 0x60, R9 ;  /* 0x000000601a077824 */ /* 0x000fca00078e0209 */
[----:B------:R-:W-:-:S04]  /*1d410*/  ISETP.GE.AND P0, PT, R7, R36, PT ;  /* 0x000000240700720c */ /* 0x000fc80003f06270 */
[----:B------:R-:W-:Y:S01]  /*1d420*/  ISETP.GT.U32.OR P0, PT, R9, 0x5f, P0 ;  /* 0x0000005f0900780c */ /* 0x000fe20000704470 */
[----:B0-----:R-:W-:-:S05]  /*1d430*/  IMAD.SHL.U32 R21, R21, 0x8, RZ ;  /* 0x0000000815157824 */ /* 0x001fca00078e00ff */
[----:B------:R-:W-:Y:S01]  /*1d440*/  LOP3.LUT R21, R21, 0x38, RZ, 0xc0, !PT ;  /* 0x0000003815157812 */ /* 0x000fe200078ec0ff */
[----:B------:R-:W-:Y:S01]  /*1d450*/  UMOV UR5, 0xffffffff ;  /* 0xffffffff00057882 */ /* 0x000fe20000000000 */
[----:B--2---:R-:W-:-:S04]  /*1d460*/  IMAD.IADD R5, R7, 0x1, R20 ;  /* 0x0000000107057824 */ /* 0x004fc800078e0214 */
[----:B-1----:R-:W-:-:S04]  /*1d470*/  @P1 IMAD.HI.U32 R7, R5, R4, RZ ;  /* 0x0000000405071227 */ /* 0x002fc800078e00ff */
[----:B------:R-:W-:Y:S01]  /*1d480*/  IMAD.MOV.U32 R4, RZ, RZ, R5 ;  /* 0x000000ffff047224 */ /* 0x000fe200078e0005 */
[----:B----4-:R-:W-:-:S05]  /*1d490*/  @P1 SHF.R.U32.HI R4, RZ, R6, R7 ;  /* 0x00000006ff041219 */ /* 0x010fca0000011607 */
[----:B------:R-:W-:-:S04]  /*1d4a0*/  IMAD.MOV R2, RZ, RZ, -R4 ;  /* 0x000000ffff027224 */ /* 0x000fc800078e0a04 */
[----:B------:R-:W-:Y:S02]  /*1d4b0*/  IMAD R0, R0, R2, R5 ;  /* 0x0000000200007224 */ /* 0x000fe400078e0205 */
[----:B------:R-:W0:Y:S01]  /*1d4c0*/  @!P0 LDC.64 R2, c[0x0][0x428] ;  /* 0x00010a00ff028b82 */ /* 0x000e220000000a00 */
[----:B------:R-:W-:-:S04]  /*1d4d0*/  LOP3.LUT R20, R21, 0x40, RZ, 0xfc, !PT ;  /* 0x0000004015147812 */ /* 0x000fc800078efcff */
[----:B------:R-:W-:Y:S02]  /*1d4e0*/  ISETP.GE.AND P2, PT, R20, UR4, PT ;  /* 0x0000000414007c0c */ /* 0x000fe4000bf46270 */
[----:B------:R-:W-:Y:S01]  /*1d4f0*/  ISETP.GE.AND P1, PT, R21, UR4, PT ;  /* 0x0000000415007c0c */ /* 0x000fe2000bf26270 */
[----:B------:R-:W-:Y:S01]  /*1d500*/  ULDC UR4, c[0x0][0x2f4] ;  /* 0x0000bd0000047ab9 */ /* 0x000fe20000000800 */
[----:B------:R-:W-:Y:S02]  /*1d510*/  SEL R5, RZ, 0xffffffff, P2 ;  /* 0xffffffffff057807 */ /* 0x000fe40001000000 */
[----:B------:R-:W-:Y:S02]  /*1d520*/  SEL R29, RZ, 0x1, P1 ;  /* 0x00000001ff1d7807 */ /* 0x000fe40000800000 */
[----:B---3--:R-:W-:Y:S01]  /*1d530*/  SHF.R.S32.HI R10, RZ, 0x1f, R32 ;  /* 0x0000001fff0a7819 */ /* 0x008fe20000011420 */
[----:B------:R-:W-:Y:S01]  /*1d540*/  IMAD.SHL.U32 R6, R5, 0x2, RZ ;  /* 0x0000000205067824 */ /* 0x000fe200078e00ff */
[----:B------:R-:W-:-:S04]  /*1d550*/  @!P0 SHF.R.S32.HI R5, RZ, 0x1f, R4 ;  /* 0x0000001fff058819 */ /* 0x000fc80000011404 */
[----:B------:R-:W-:Y:S01]  /*1d560*/  LOP3.LUT R29, R6, 0x2, R29, 0xe2, !PT ;  /* 0x00000002061d7812 */ /* 0x000fe200078ee21d */
[-C--:B0-----:R-:W-:Y:S02]  /*1d570*/  @!P0 IMAD R6, R10, R2.reuse, RZ ;  /* 0x000000020a068224 */ /* 0x081fe400078e02ff */
[----:B------:R-:W-:-:S04]  /*1d580*/  @!P0 IMAD.WIDE.U32 R4, R32, R2, R4 ;  /* 0x0000000220048225 */ /* 0x000fc800078e0004 */
[----:B------:R-:W-:Y:S02]  /*1d590*/  @!P0 IMAD R6, R32, R3, R6 ;  /* 0x0000000320068224 */ /* 0x000fe400078e0206 */
[----:B------:R-:W0:Y:S02]  /*1d5a0*/  @!P0 LDC.64 R2, c[0x0][0x418] ;  /* 0x00010600ff028b82 */ /* 0x000e240000000a00 */
[----:B------:R-:W-:Y:S01]  /*1d5b0*/  @!P0 IMAD.IADD R6, R5, 0x1, R6 ;  /* 0x0000000105068824 */ /* 0x000fe200078e0206 */
[----:B------:R-:W-:Y:S02]  /*1d5c0*/  MOV R7, UR39 ;  /* 0x0000002700077c02 */ /* 0x000fe40008000f00 */
[----:B0-----:R-:W-:-:S04]  /*1d5d0*/  @!P0 LEA R2, P1, R4, R2, 0x2 ;  /* 0x0000000204028211 */ /* 0x001fc800078210ff */
[----:B------:R-:W-:Y:S01]  /*1d5e0*/  @!P0 LEA.HI.X R3, R4, R3, R6, 0x2, P1 ;  /* 0x0000000304038211 */ /* 0x000fe200008f1406 */
[----:B------:R-:W-:-:S06]  /*1d5f0*/  IMAD.MOV.U32 R4, RZ, RZ, RZ ;  /* 0x000000ffff047224 */ /* 0x000fcc00078e00ff */
[----:B------:R0:W5:Y:S01]  /*1d600*/  @!P0 LDG.E R4, desc[UR56][R2.64] ;  /* 0x0000003802048981 */ /* 0x000162000c1e1900 */
[----:B------:R-:W-:Y:S02]  /*1d610*/  ISETP.GT.U32.AND P0, PT, R9, 0x5f, PT ;  /* 0x0000005f0900780c */ /* 0x000fe40003f04070 */
[----:B------:R-:W-:Y:S02]  /*1d620*/  ISETP.NE.AND P3, PT, R7, 0x3, PT ;  /* 0x000000030700780c */ /* 0x000fe40003f65270 */
[----:B------:R-:W-:Y:S02]  /*1d630*/  LOP3.LUT R8, R8, 0xfffffff7, RZ, 0xc0, !PT ;  /* 0xfffffff708087812 */ /* 0x000fe400078ec0ff */
[----:B------:R-:W-:-:S07]  /*1d640*/  ISETP.GE.AND P2, PT, R21, UR4, PT ;  /* 0x0000000415007c0c */ /* 0x000fce000bf46270 */
[----:B------:R-:W-:-:S04]  /*1d650*/  @P0 LOP3.LUT R8, R8, 0x8, RZ, 0xfc, !PT ;  /* 0x0000000808080812 */ /* 0x000fc800078efcff */
[----:B------:R-:W-:-:S04]  /*1d660*/  LOP3.LUT R8, R8, 0xffffffef, RZ, 0xc0, !PT ;  /* 0xffffffef08087812 */ /* 0x000fc800078ec0ff */
[----:B------:R-:W-:-:S04]  /*1d670*/  @P3 LOP3.LUT R8, R8, 0x10, RZ, 0xfc, !PT ;  /* 0x0000001008083812 */ /* 0x000fc800078efcff */
[----:B------:R-:W-:Y:S02]  /*1d680*/  LOP3.LUT R8, R8, 0xfffffffb, RZ, 0xc0, !PT ;  /* 0xfffffffb08087812 */ /* 0x000fe400078ec0ff */
[----:B------:R-:W-:Y:S02]  /*1d690*/  LOP3.LUT R9, R21, 0x80, RZ, 0xfc, !PT ;  /* 0x0000008015097812 */ /* 0x000fe400078efcff */
[----:B------:R-:W-:Y:S02]  /*1d6a0*/  ISETP.GE.AND P1, PT, R20, UR4, PT ;  /* 0x0000000414007c0c */ /* 0x000fe4000bf26270 */
[----:B------:R-:W-:Y:S02]  /*1d6b0*/  @P2 LOP3.LUT R8, R8, 0x4, RZ, 0xfc, !PT ;  /* 0x0000000408082812 */ /* 0x000fe400078efcff */
[----:B------:R-:W-:Y:S02]  /*1d6c0*/  ISETP.GE.AND P0, PT, R9, UR4, PT ;  /* 0x0000000409007c0c */ /* 0x000fe4000bf06270 */
[----:B------:R-:W-:-:S04]  /*1d6d0*/  LOP3.LUT R8, R8, 0xfffffffe, RZ, 0xc0, !PT ;  /* 0xfffffffe08087812 */ /* 0x000fc800078ec0ff */
[----:B------:R-:W-:-:S04]  /*1d6e0*/  LOP3.LUT R8, R8, 0xfffffffd, RZ, 0xc0, !PT ;  /* 0xfffffffd08087812 */ /* 0x000fc800078ec0ff */
[----:B------:R-:W-:Y:S01]  /*1d6f0*/  @P1 LOP3.LUT R8, R8, 0x2, RZ, 0xfc, !PT ;  /* 0x0000000208081812 */ /* 0x000fe200078efcff */
[----:B------:R0:W-:Y:S03]  /*1d700*/  STL [R1+0x4], R10 ;  /* 0x0000040a01007387 */ /* 0x0001e60000100800 */
[----:B------:R-:W-:Y:S01]  /*1d710*/  @P0 LOP3.LUT R8, R8, 0x1, RZ, 0xfc, !PT ;  /* 0x0000000108080812 */ /* 0x000fe200078efcff */
[----:B------:R0:W-:Y:S04]  /*1d720*/  STL [R1+0x30], R7 ;  /* 0x0000300701007387 */ /* 0x0001e80000100800 */
[----:B------:R0:W-:Y:S01]  /*1d730*/  STL [R1+0x38], R8 ;  /* 0x0000380801007387 */ /* 0x0001e20000100800 */
[----:B------:R-:W-:Y:S05]  /*1d740*/  BRA.DIV UR5, `(.L_x_730) ;  /* 0x0000004e05747947 */ /* 0x000fea000b800000 */
.L_x_845:
[----:B------:R-:W-:Y:S05]  /*1d750*/  @!P3 BRA `(.L_x_731) ;  /* 0x000000000004b947 */ /* 0x000fea0003800000 */
[----:B------:R-:W-:Y:S01]  /*1d760*/  BPT.TRAP 0x1 ;  /* 0x000000040000795c */ /* 0x000fe20000300000 */
.L_x_731:
[----:B------:R-:W-:Y:S01]  /*1d770*/  SHF.R.S32.HI R5, RZ, 0x1f, R0 ;  /* 0x0000001fff057819 */ /* 0x000fe20000011400 */
[----:B------:R-:W-:Y:S01]  /*1d780*/  ULDC.64 UR4, c[0x0][0x328] ;  /* 0x0000ca0000047ab9 */ /* 0x000fe20000000a00 */
[----:B------:R-:W-:Y:S01]  /*1d790*/  ULDC.64 UR6, c[0x0][0x318] ;  /* 0x0000c60000067ab9 */ /* 0x000fe20000000a00 */
[----:B0-----:R-:W-:Y:S01]  /*1d7a0*/  IMAD.WIDE.U32 R2, R0, UR4, RZ ;  /* 0x0000000400027c25 */ /* 0x001fe2000f8e00ff */
[----:B------:R-:W-:Y:S03]  /*1d7b0*/  BSSY B0, `(.L_x_732) ;  /* 0x0000013000007945 */ /* 0x000fe60003800000 */
[----:B------:R-:W-:-:S04]  /*1d7c0*/  IMAD R6, R5, UR4, RZ ;  /* 0x0000000405067c24 */ /* 0x000fc8000f8e02ff */
[----:B------:R-:W-:Y:S01]  /*1d7d0*/  IMAD R6, R0, UR5, R6 ;  /* 0x0000000500067c24 */ /* 0x000fe2000f8e0206 */
        /* <DEDUP_REMOVED lines=16> */
.L_x_846:
[----:B------:R-:W-:Y:S05]  /*1d8e0*/  BSYNC B0 ;  /* 0x0000000000007941 */ /* 0x000fea0003800000 */
.L_x_732:
[----:B------:R-:W2:Y:S01]  /*1d8f0*/  LDL R3, [R1+0x38] ;  /* 0x0000380001037983 */ /* 0x000ea20000100800 */
[----:B------:R-:W-:Y:S01]  /*1d900*/  ULDC.64 UR4, c[0x0][0x300] ;  /* 0x0000c00000047ab9 */ /* 0x000fe20000000a00 */
[----:B------:R-:W-:Y:S01]  /*1d910*/  ULDC.64 UR6, c[0x0][0x2e8] ;  /* 0x0000ba0000067ab9 */ /* 0x000fe20000000a00 */
[----:B------:R-:W-:Y:S01]  /*1d920*/  IMAD R5, R5, UR4, RZ ;  /* 0x0000000405057c24 */ /* 0x000fe2000f8e02ff */
[----:B------:R-:W1:Y:S03]  /*1d930*/  S2R R8, SR_TID.X ;  /* 0x0000000000087919 */ /* 0x000e660000002100 */
[----:B------:R-:W-:Y:S01]  /*1d940*/  IMAD R5, R0, UR5, R5 ;  /* 0x0000000500057c24 */ /* 0x000fe2000f8e0205 */
[----:B------:R-:W3:Y:S01]  /*1d950*/  S2R R9, SR_TID.X ;  /* 0x0000000000097919 */ /* 0x000ee20000002100 */
[----:B-1----:R-:W-:-:S04]  /*1d960*/  LOP3.LUT R8, R8, 0x7f, RZ, 0xc0, !PT ;  /* 0x0000007f08087812 */ /* 0x002fc800078ec0ff */
[----:B------:R-:W-:Y:S01]  /*1d970*/  SHF.R.U32.HI R8, RZ, 0x3, R8 ;  /* 0x00000003ff087819 */ /* 0x000fe20000011608 */
[----:B---3--:R-:W-:-:S05]  /*1d980*/  IMAD.SHL.U32 R9, R9, 0x8, RZ ;  /* 0x0000000809097824 */ /* 0x008fca00078e00ff */
[----:B------:R-:W-:Y:S02]  /*1d990*/  LOP3.LUT R9, R9, 0x38, RZ, 0xc0, !PT ;  /* 0x0000003809097812 */ /* 0x000fe400078ec0ff */
[C---:B--2---:R-:W-:Y:S02]  /*1d9a0*/  LOP3.LUT P4, RZ, R3.reuse, 0x4, RZ, 0xc0, !PT ;  /* 0x0000000403ff7812 */ /* 0x044fe4000788c0ff */
[C---:B------:R-:W-:Y:S02]  /*1d9b0*/  LOP3.LUT P3, RZ, R3.reuse, 0x2, RZ, 0xc0, !PT ;  /* 0x0000000203ff7812 */ /* 0x040fe4000786c0ff */
[----:B------:R-:W-:Y:S01]  /*1d9c0*/  LOP3.LUT P2, RZ, R3, 0x1, RZ, 0xc0, !PT ;  /* 0x0000000103ff7812 */ /* 0x000fe2000784c0ff */
[----:B0-----:R-:W-:Y:S01]  /*1d9d0*/  IMAD.WIDE.U32 R2, R0, UR4, RZ ;  /* 0x0000000400027c25 */ /* 0x001fe2000f8e00ff */
[----:B------:R-:W-:-:S03]  /*1d9e0*/  ULDC.64 UR4, c[0x0][0x310] ;  /* 0x0000c40000047ab9 */ /* 0x000fc60000000a00 */
[----:B------:R-:W-:Y:S02]  /*1d9f0*/  IMAD.IADD R3, R3, 0x1, R5 ;  /* 0x0000000103037824 */ /* 0x000fe400078e0205 */
[----:B------:R-:W-:Y:S02]  /*1da00*/  IMAD R6, R6, UR4, RZ ;  /* 0x0000000406067c24 */ /* 0x000fe4000f8e02ff */
[----:B------:R-:W-:-:S04]  /*1da10*/  IMAD.WIDE.U32 R2, R4, UR4, R2 ;  /* 0x0000000404027c25 */ /* 0x000fc8000f8e0002 */
[----:B------:R-:W-:Y:S01]  /*1da20*/  IMAD R6, R4, UR5, R6 ;  /* 0x0000000504067c24 */ /* 0x000fe2000f8e0206 */
[----:B------:R-:W-:Y:S01]  /*1da30*/  ULDC.64 UR4, c[0x0][0x308] ;  /* 0x0000c20000047ab9 */ /* 0x000fe20000000a00 */
[----:B------:R-:W-:Y:S02]  /*1da40*/  IMAD R5, R27, 0x4800, R33 ;  /* 0x000048001b057824 */ /* 0x000fe400078e0221 */
[----:B------:R-:W-:Y:S02]  /*1da50*/  IMAD.IADD R3, R3, 0x1, R6 ;  /* 0x0000000103037824 */ /* 0x000fe400078e0206 */
[----:B------:R-:W-:Y:S02]  /*1da60*/  IMAD R6, R26, -0x60, R36 ;  /* 0xffffffa01a067824 */ /* 0x000fe400078e0224 */
[----:B------:R-:W-:Y:S01]  /*1da70*/  IMAD.WIDE.U32 R2, R18, UR4, R2 ;  /* 0x0000000412027c25 */ /* 0x000fe2000f8e0002 */
[----:B------:R-:W-:-:S03]  /*1da80*/  UMOV UR4, 0xffffffff ;  /* 0xffffffff00047882 */ /* 0x000fc60000000000 */
[----:B------:R-:W-:Y:S01]  /*1da90*/  IMAD R0, R18, UR5, R3 ;  /* 0x0000000512007c24 */ /* 0x000fe2000f8e0203 */
[----:B------:R-:W-:Y:S01]  /*1daa0*/  LEA R4, P0, R2, UR6, 0x1 ;  /* 0x0000000602047c11 */ /* 0x000fe2000f8008ff */
[----:B------:R-:W-:-:S03]  /*1dab0*/  IMAD.IADD R6, R6, 0x1, -R8 ;  /* 0x0000000106067824 */ /* 0x000fc600078e0a08 */
[----:B------:R-:W-:Y:S02]  /*1dac0*/  LEA.HI.X R0, R2, UR7, R0, 0x1, P0 ;  /* 0x0000000702007c11 */ /* 0x000fe400080f0c00 */
[----:B------:R-:W-:Y:S01]  /*1dad0*/  ISETP.GE.AND P0, PT, R6, 0x1, PT ;  /* 0x000000010600780c */ /* 0x000fe20003f06270 */
[----:B------:R-:W-:-:S12]  /*1dae0*/  BRA.DIV UR4, `(.L_x_734) ;  /* 0x0000004a04d47947 */ /* 0x000fd8000b800000 */
        /* <DEDUP_REMOVED lines=28> */
[----:B0-----:R-:W-:-:S04]  /*1dcb0*/  @P1 LEA R3, P0, R9, R3, 0x1 ;  /* 0x0000000309031211 */ /* 0x001fc800078008ff */
[----:B-1----:R-:W-:-:S04]  /*1dcc0*/  @P1 IADD3.X R2, RZ, R2, RZ, P0, !PT ;  /* 0x00000002ff021210 */ /* 0x002fc800007fe4ff */
        /* <DEDUP_REMOVED lines=32> */
.L_x_860:
        /* <DEDUP_REMOVED lines=12> */
.L_x_735:
[----:B------:R-:W-:Y:S02]  /*1df90*/  PLOP3.LUT P1, PT, P1, P0, PT, 0xa2, 0x0 ;  /* 0x000000000000781c */ /* 0x000fe40000f21472 */
[----:B------:R-:W-:-:S08]  /*1dfa0*/  @P0 R2UR P1, UR4, R7 ;  /* 0x00000000070402ca */ /* 0x000fd00000020000 */
[----:B------:R-:W-:-:S05]  /*1dfb0*/  @P0 PLOP3.LUT P0, PT, P1, PT, PT, 0x80, 0x0 ;  /* 0x000000000000081c */ /* 0x000fca0000f0f070 */
[----:B------:R-:W-:Y:S01]  /*1dfc0*/  @!P1 SYNCS.ARRIVE.TRANS64.RED.A0T1 RZ, [UR4+0x2a830], RZ ;  /* 0x02a830ffffff99a7 */ /* 0x000fe20008200404 */
[----:B------:R-:W-:Y:S07]  /*1dfd0*/  @!P1 ARRIVES.LDGSTSBAR.64.TRANSCNT [UR4+0x2a830] ;  /* 0x02a83000ff0099b0 */ /* 0x000fee0008000a84 */
[----:B------:R-:W-:Y:S05]  /*1dfe0*/  @P0 BRA.U.ANY `(.L_x_735) ;  /* 0xfffffffd00e80947 */ /* 0x000fea000393ffff */
[----:B------:R-:W-:Y:S01]  /*1dff0*/  NOP ;  /* 0x0000000000007918 */ /* 0x000fe20000000000 */
[----:B------:R-:W2:Y:S02]  /*1e000*/  LDL R0, [R1+0x30] ;  /* 0x0000300001007983 */ /* 0x000ea40000100800 */
[----:B--2---:R-:W-:-:S13]  /*1e010*/  ISETP.NE.AND P2, PT, R0, 0x3, PT ;  /* 0x000000030000780c */ /* 0x004fda0003f45270 */
[----:B------:R-:W-:Y:S05]  /*1e020*/  @!P2 BRA `(.L_x_736) ;  /* 0x000000000004a947 */ /* 0x000fea0003800000 */
[----:B------:R-:W-:Y:S01]  /*1e030*/  BPT.TRAP 0x1 ;  /* 0x000000040000795c */ /* 0x000fe20000300000 */
.L_x_736:
[----:B-1----:R1:W5:Y:S01]  /*1e040*/  LDL.LU R3, [R1+0x10] ;  /* 0x0000100001037983 */ /* 0x0023620000300800 */
[----:B------:R1:W-:Y:S02]  /*1e050*/  SYNCS.ARRIVE.TRANS64.A1T0 RZ, [R7+URZ+0x2a830], RZ ;  /* 0x02a830ff07ff79a7 */ /* 0x0003e4000810003f */
[----:B------:R-:W-:Y:S05]  /*1e060*/  WARPSYNC.ALL ;  /* 0x0000000000007948 */ /* 0x000fea0003800000 */
[----:B------:R-:W-:Y:S01]  /*1e070*/  ULDC.64 UR6, c[0x0][0xa00] ;  /* 0x0002800000067ab9 */ /* 0x000fe20000000a00 */
[----:B------:R-:W-:Y:S01]  /*1e080*/  ULDC.64 UR4, c[0x0][0x298] ;  /* 0x0000a60000047ab9 */ /* 0x000fe20000000a00 */
[----:B------:R-:W-:Y:S01]  /*1e090*/  BAR.SYNC.DEFER_BLOCKING 0x8, 0x180 ;  /* 0x0206000000007b1d */ /* 0x000fe20000010000 */
[----:B------:R-:W-:Y:S01]  /*1e0a0*/  ISETP.NE.U32.AND P0, PT, RZ, UR6, PT ;  /* 0x00000006ff007c0c */ /* 0x000fe2000bf05070 */
[----:B0-----:R-:W-:Y:S01]  /*1e0b0*/  IMAD.WIDE.U32 R4, R34, UR4, RZ ;  /* 0x0000000422047c25 */ /* 0x001fe2000f8e00ff */
[----:B------:R-:W-:-:S02]  /*1e0c0*/  SHF.R.S32.HI R0, RZ, 0x1f, R34 ;  /* 0x0000001fff007819 */ /* 0x000fc40000011422 */
[----:B------:R-:W-:Y:S01]  /*1e0d0*/  ISETP.NE.AND.EX P0, PT, RZ, UR7, PT, P0 ;  /* 0x00000007ff007c0c */ /* 0x000fe2000bf05300 */
[----:B------:R-:W-:Y:S01]  /*1e0e0*/  VIADD R2, R22, 0xc400 ;  /* 0x0000c40016027836 */ /* 0x000fe20000000000 */
[----:B------:R-:W-:Y:S01]  /*1e0f0*/  BSSY B6, `(.L_x_737) ;  /* 0x000001a000067945 */ /* 0x000fe20003800000 */
[----:B------:R-:W-:Y:S01]  /*1e100*/  IMAD R0, R0, UR4, RZ ;  /* 0x0000000400007c24 */ /* 0x000fe2000f8e02ff */
[----:B------:R-:W-:-:S03]  /*1e110*/  SEL R31, R31, RZ, !P0 ;  /* 0x000000ff1f1f7207 */ /* 0x000fc60004000000 */
[----:B------:R-:W-:-:S04]  /*1e120*/  IMAD R0, R34, UR5, R0 ;  /* 0x0000000522007c24 */ /* 0x000fc8000f8e0200 */
[----:B------:R-:W-:Y:S01]  /*1e130*/  IMAD.IADD R34, R5, 0x1, R0 ;  /* 0x0000000105227824 */ /* 0x000fe200078e0200 */
[----:B-----5:R-:W-:Y:S02]  /*1e140*/  SEL R3, R3, RZ, !P0 ;  /* 0x000000ff03037207 */ /* 0x020fe40004000000 */
[----:B------:R-:W-:-:S03]  /*1e150*/  LOP3.LUT P0, RZ, R2, 0x3ff, RZ, 0xc0, !PT ;  /* 0x000003ff02ff7812 */ /* 0x000fc6000780c0ff */
[----:B------:R0:W-:Y:S04]  /*1e160*/  STL [R1+0x24], R3 ;  /* 0x0000240301007387 */ /* 0x0001e80000100800 */
[----:B------:R0:W-:Y:S06]  /*1e170*/  STL.64 [R1+0x10], R4 ;  /* 0x0000100401007387 */ /* 0x0001ec0000100a00 */
[----:B------:R-:W-:Y:S05]  /*1e180*/  @!P0 BRA `(.L_x_738) ;  /* 0x0000000000408947 */ /* 0x000fea0003800000 */
[----:B------:R-:W-:Y:S01]  /*1e190*/  MOV R2, 0x0 ;  /* 0x0000000000027802 */ /* 0x000fe20000000f00 */
[----:B------:R-:W-:Y:S01]  /*1e1a0*/  ULDC.64 UR4, c[0x4][0xf0] ;  /* 0x01003c0000047ab9 */ /* 0x000fe20000000a00 */
[----:B------:R-:W-:Y:S01]  /*1e1b0*/  ULDC.64 UR6, c[0x4][0xf8] ;  /* 0x01003e0000067ab9 */ /* 0x000fe20000000a00 */
[----:B------:R-:W-:Y:S01]  /*1e1c0*/  ULDC.64 UR8, c[0x4][0x88] ;  /* 0x0100220000087ab9 */ /* 0x000fe20000000a00 */
[----:B0-----:R-:W-:Y:S01]  /*1e1d0*/  IMAD.U32 R4, RZ, RZ, UR4 ;  /* 0x00000004ff047e24 */ /* 0x001fe2000f8e00ff */
[----:B------:R-:W-:Y:S01]  /*1e1e0*/  MOV R6, UR6 ;  /* 0x0000000600067c02 */ /* 0x000fe20008000f00 */
[----:B------:R-:W0:Y:S01]  /*1e1f0*/  LDC.64 R2, c[0x4][R2] ;  /* 0x0100000002027b82 */ /* 0x000e220000000a00 */
[----:B------:R-:W-:Y:S02]  /*1e200*/  IMAD.U32 R5, RZ, RZ, UR5 ;  /* 0x00000005ff057e24 */ /* 0x000fe4000f8e00ff */
[----:B-1----:R-:W-:Y:S02]  /*1e210*/  IMAD.U32 R7, RZ, RZ, UR7 ;  /* 0x00000007ff077e24 */ /* 0x002fe4000f8e00ff */
[----:B------:R-:W-:-:S02]  /*1e220*/  IMAD.U32 R10, RZ, RZ, UR8 ;  /* 0x00000008ff0a7e24 */ /* 0x000fc4000f8e00ff */
[----:B------:R-:W-:Y:S02]  /*1e230*/  IMAD.U32 R11, RZ, RZ, UR9 ;  /* 0x00000009ff0b7e24 */ /* 0x000fe4000f8e00ff */
[----:B------:R-:W-:Y:S02]  /*1e240*/  IMAD.MOV.U32 R8, RZ, RZ, 0x70 ;  /* 0x00000070ff087424 */ /* 0x000fe400078e00ff */
[----:B------:R-:W-:Y:S02]  /*1e250*/  IMAD.MOV.U32 R12, RZ, RZ, 0x1 ;  /* 0x00000001ff0c7424 */ /* 0x000fe400078e00ff */
[----:B------:R-:W-:-:S07]  /*1e260*/  IMAD.MOV.U32 R13, RZ, RZ, RZ ;  /* 0x000000ffff0d7224 */ /* 0x000fce00078e00ff */
[----:B------:R-:W-:-:S07]  /*1e270*/  LEPC R20, `(.L_x_738) ;  /* 0x000000001014794e */ /* 0x000fce0000000000 */
[----:B0-----:R-:W-:Y:S05]  /*1e280*/  CALL.ABS.NOINC R2 ;  /* 0x0000000002007343 */ /* 0x001fea0003c00000 */
.L_x_738:
[----:B------:R-:W-:Y:S05]  /*1e290*/  BSYNC B6 ;  /* 0x0000000000067941 */ /* 0x000fea0003800000 */
.L_x_737:
[----:B------:R-:W2:Y:S01]  /*1e2a0*/  LDL.LU R20, [R1+0x24] ;  /* 0x0000240001147983 */ /* 0x000ea20000300800 */
[----:B------:R-:W-:Y:S01]  /*1e2b0*/  ULDC.64 UR4, c[0x0][0x2d8] ;  /* 0x0000b60000047ab9 */ /* 0x000fe20000000a00 */
[----:B------:R-:W3:Y:S02]  /*1e2c0*/  LDC R8, c[0x0][0x448] ;  /* 0x00011200ff087b82 */ /* 0x000ee40000000800 */
[----:B0-----:R-:W4:Y:S01]  /*1e2d0*/  LDL.LU.64 R2, [R1+0x10] ;  /* 0x0000100001027983 */ /* 0x001f220000300a00 */
[----:B------:R-:W-:-:S03]  /*1e2e0*/  IMAD.SHL.U32 R4, R17, 0x80, RZ ;  /* 0x0000008011047824 */ /* 0x000fc600078e00ff */
[----:B------:R0:W5:Y:S01]  /*1e2f0*/  LDL R17, [R1+0x1c] ;  /* 0x00001c0001117983 */ /* 0x0001620000100800 */
[----:B---3--:R-:W-:-:S13]  /*1e300*/  ISETP.NE.AND P0, PT, R8, 0x1, PT ;  /* 0x000000010800780c */ /* 0x008fda0003f05270 */
[----:B------:R-:W1:Y:S01]  /*1e310*/  @P0 LDC R5, c[0x0][0x44c] ;  /* 0x00011300ff050b82 */ /* 0x000e620000000800 */
[----:B------:R-:W3:Y:S02]  /*1e320*/  S2R R9, SR_TID.X ;  /* 0x0000000000097919 */ /* 0x000ee40000002100 */
[----:B---3--:R-:W-:-:S05]  /*1e330*/  IMAD.SHL.U32 R9, R9, 0x8, RZ ;  /* 0x0000000809097824 */ /* 0x008fca00078e00ff */
[----:B------:R-:W-:Y:S01]  /*1e340*/  LOP3.LUT R9, R9, 0x38, RZ, 0xc0, !PT ;  /* 0x0000003809097812 */ /* 0x000fe200078ec0ff */
[----:B----4-:R-:W-:Y:S02]  /*1e350*/  IMAD.MOV.U32 R3, RZ, RZ, R34 ;  /* 0x000000ffff037224 */ /* 0x010fe400078e0022 */
[----:B------:R-:W-:-:S04]  /*1e360*/  IMAD.WIDE.U32 R2, R18, UR4, R2 ;  /* 0x0000000412027c25 */ /* 0x000fc8000f8e0002 */
[----:B------:R-:W-:Y:S01]  /*1e370*/  IMAD R3, R18, UR5, R3 ;  /* 0x0000000512037c24 */ /* 0x000fe2000f8e0203 */
[----:B------:R-:W-:Y:S02]  /*1e380*/  ULDC.64 UR4, c[0x0][0x2e0] ;  /* 0x0000b80000047ab9 */ /* 0x000fe40000000a00 */
[----:B--2---:R-:W-:Y:S02]  /*1e390*/  IMAD R0, R20, UR4, RZ ;  /* 0x0000000414007c24 */ /* 0x004fe4000f8e02ff */
[----:B------:R-:W2:Y:S01]  /*1e3a0*/  S2R R20, SR_TID.X ;  /* 0x0000000000147919 */ /* 0x000ea20000002100 */
[----:B------:R-:W-:-:S04]  /*1e3b0*/  IMAD.WIDE.U32 R2, R31, UR4, R2 ;  /* 0x000000041f027c25 */ /* 0x000fc8000f8e0002 */
[----:B------:R-:W-:Y:S01]  /*1e3c0*/  IMAD R0, R31, UR5, R0 ;  /* 0x000000051f007c24 */ /* 0x000fe2000f8e0200 */
[----:B------:R-:W-:-:S03]  /*1e3d0*/  ULDC.64 UR4, c[0x0][0x2d0] ;  /* 0x0000b40000047ab9 */ /* 0x000fc60000000a00 */
[----:B------:R-:W-:Y:S02]  /*1e3e0*/  IMAD.IADD R3, R3, 0x1, R0 ;  /* 0x0000000103037824 */ /* 0x000fe400078e0200 */
[----:B------:R-:W3:Y:S01]  /*1e3f0*/  @P0 LDC R0, c[0x0][0x450] ;  /* 0x00011400ff000b82 */ /* 0x000ee20000000800 */
[----:B--2---:R-:W-:-:S04]  /*1e400*/  LOP3.LUT R20, R20, 0x7f, RZ, 0xc0, !PT ;  /* 0x0000007f14147812 */ /* 0x004fc800078ec0ff */
[----:B------:R-:W-:Y:S02]  /*1e410*/  SHF.R.U32.HI R21, RZ, 0x3, R20 ;  /* 0x00000003ff157819 */ /* 0x000fe40000011614 */
[----:B------:R-:W2:Y:S02]  /*1e420*/  S2R R20, SR_TID.X ;  /* 0x0000000000147919 */ /* 0x000ea40000002100 */
[----:B--2---:R-:W-:-:S05]  /*1e430*/  IMAD.SHL.U32 R20, R20, 0x10, RZ ;  /* 0x0000001014147824 */ /* 0x004fca00078e00ff */
[----:B------:R-:W-:-:S04]  /*1e440*/  LOP3.LUT R20, R21, 0x70, R20, 0xf8, !PT ;  /* 0x0000007015147812 */ /* 0x000fc800078ef814 */
[----:B------:R-:W-:Y:S01]  /*1e450*/  LOP3.LUT R6, R20, R4, RZ, 0xfc, !PT ;  /* 0x0000000414067212 */ /* 0x000fe200078efcff */
[----:B------:R-:W2:Y:S04]  /*1e460*/  S2R R21, SR_TID.X ;  /* 0x0000000000157919 */ /* 0x000ea80000002100 */
[----:B-1----:R-:W-:-:S04]  /*1e470*/  @P0 IMAD.HI.U32 R7, R6, R5, RZ ;  /* 0x0000000506070227 */ /* 0x002fc800078e00ff */
[----:B------:R-:W-:Y:S01]  /*1e480*/  IMAD.MOV.U32 R5, RZ, RZ, R6 ;  /* 0x000000ffff057224 */ /* 0x000fe200078e0006 */
[----:B---3--:R-:W-:-:S04]  /*1e490*/  @P0 SHF.R.U32.HI R5, RZ, R0, R7 ;  /* 0x00000000ff050219 */ /* 0x008fc80000011607 */
[C---:B------:R-:W-:Y:S01]  /*1e4a0*/  IADD3 R0, -R5.reuse, RZ, RZ ;  /* 0x000000ff05007210 */ /* 0x040fe20007ffe1ff */
[----:B------:R-:W1:Y:S04]  /*1e4b0*/  S2R R20, SR_TID.X ;  /* 0x0000000000147919 */ /* 0x000e680000002100 */
        /* <DEDUP_REMOVED lines=8> */
[----:B------:R-:W-:Y:S02]  /*1e540*/  IMAD R5, R5, UR4, RZ ;  /* 0x0000000405057c24 */ /* 0x000fe4000f8e02ff */
[----:B--2---:R-:W-:Y:S02]  /*1e550*/  IMAD.SHL.U32 R21, R21, 0x8, RZ ;  /* 0x0000000815157824 */ /* 0x004fe400078e00ff */
[----:B------:R-:W-:-:S04]  /*1e560*/  IMAD.WIDE.U32 R2, R0, UR4, R2 ;  /* 0x0000000400027c25 */ /* 0x000fc8000f8e0002 */
[----:B------:R-:W-:Y:S01]  /*1e570*/  IMAD R5, R0, UR5, R5 ;  /* 0x0000000500057c24 */ /* 0x000fe2000f8e0205 */
[----:B------:R-:W-:Y:S01]  /*1e580*/  ULDC.64 UR4, c[0x0][0x280] ;  /* 0x0000a00000047ab9 */ /* 0x000fe20000000a00 */
[----:B------:R-:W-:Y:S02]  /*1e590*/  LOP3.LUT R21, R21, 0x38, RZ, 0xc0, !PT ;  /* 0x0000003815157812 */ /* 0x000fe400078ec0ff */
[----:B------:R-:W-:Y:S01]  /*1e5a0*/  IMAD.IADD R5, R3, 0x1, R5 ;  /* 0x0000000103057824 */ /* 0x000fe200078e0205 */
[C---:B------:R-:W-:Y:S01]  /*1e5b0*/  LEA R0, P0, R2.reuse, UR4, 0x1 ;  /* 0x0000000402007c11 */ /* 0x040fe2000f8008ff */
[----:B------:R-:W-:Y:S01]  /*1e5c0*/  ULDC UR4, c[0x0][0x2b8] ;  /* 0x0000ae0000047ab9 */ /* 0x000fe20000000800 */
[C---:B------:R-:W-:Y:S02]  /*1e5d0*/  LOP3.LUT R10, R21.reuse, 0x40, RZ, 0xfc, !PT ;  /* 0x00000040150a7812 */ /* 0x040fe400078efcff */
[----:B------:R-:W-:Y:S02]  /*1e5e0*/  LOP3.LUT R11, R21, 0x80, RZ, 0xfc, !PT ;  /* 0x00000080150b7812 */ /* 0x000fe400078efcff */
[----:B------:R-:W-:Y:S01]  /*1e5f0*/  LEA.HI.X R5, R2, UR5, R5, 0x1, P0 ;  /* 0x0000000502057c11 */ /* 0x000fe200080f0c05 */
[----:B------:R-:W-:Y:S01]  /*1e600*/  UMOV UR5, 0xffffffff ;  /* 0xffffffff00057882 */ /* 0x000fe20000000000 */
[----:B-1----:R-:W-:-:S02]  /*1e610*/  LOP3.LUT R20, R20, 0x7f, RZ, 0xc0, !PT ;  /* 0x0000007f14147812 */ /* 0x002fc400078ec0ff */
[----:B------:R-:W-:Y:S02]  /*1e620*/  ISETP.GE.AND P3, PT, R9, UR4, PT ;  /* 0x0000000409007c0c */ /* 0x000fe4000bf66270 */
[----:B------:R-:W-:Y:S02]  /*1e630*/  ISETP.GE.AND P2, PT, R10, UR4, PT ;  /* 0x000000040a007c0c */ /* 0x000fe4000bf46270 */
[----:B------:R-:W-:Y:S02]  /*1e640*/  ISETP.GE.AND P0, PT, R11, UR4, PT ;  /* 0x000000040b007c0c */ /* 0x000fe4000bf06270 */
[----:B------:R-:W-:Y:S01]  /*1e650*/  SHF.R.U32.HI R10, RZ, 0x3, R20 ;  /* 0x00000003ff0a7819 */ /* 0x000fe20000011614 */
[----:B0-----:R-:W-:Y:S10]  /*1e660*/  BRA.DIV UR5, `(.L_x_739) ;  /* 0x0000004a051c7947 */ /* 0x001ff4000b800000 */
[----:B------:R-:W0:Y:S01]  /*1e670*/  SHFL.IDX PT, R3, R0, RZ, 0x181f ;  /* 0x00181fff00037589 */ /* 0x000e2200000e0000 */
[----:B-----5:R-:W-:Y:S02]  /*1e680*/  IMAD R6, R17, R8, RZ ;  /* 0x0000000811067224 */ /* 0x020fe400078e02ff */
[----:B------:R-:W-:Y:S01]  /*1e690*/  IMAD.IADD R4, R10, 0x1, R4 ;  /* 0x000000010a047824 */ /* 0x000fe200078e0204 */
[----:B------:R-:W1:Y:S04]  /*1e6a0*/  SHFL.IDX PT, R2, R5, RZ, 0x181f ;  /* 0x00181fff05027589 */ /* 0x000e6800000e0000 */
[----:B------:R-:W-:Y:S01]  /*1e6b0*/  ISETP.GE.AND P1, PT, R4, R6, PT ;  /* 0x000000060400720c */ /* 0x000fe20003f26270 */
[----:B------:R-:W-:-:S12]  /*1e6c0*/  SHFL.IDX PT, R14, R0, 0x7, 0x181f ;  /* 0x00f81f00000e7f89 */ /* 0x000fd800000e0000 */
[----:B0-----:R-:W-:-:S05]  /*1e6d0*/  @!P1 LEA R7, P4, R9, R3, 0x1 ;  /* 0x0000000309079211 */ /* 0x001fca00078808ff */
[----:B-1----:R-:W-:Y:S02]  /*1e6e0*/  @!P1 IMAD.X R3, RZ, RZ, R2, P4 ;  /* 0x000000ffff039224 */ /* 0x002fe400020e0602 */
[----:B------:R-:W-:Y:S02]  /*1e6f0*/  @!P1 IMAD.MOV.U32 R2, RZ, RZ, R7 ;  /* 0x000000ffff029224 */ /* 0x000fe400078e0007 */
[----:B------:R-:W-:-:S03]  /*1e700*/  VIADD R7, R4, 0x10 ;  /* 0x0000001004077836 */ /* 0x000fc60000000000 */
[----:B------:R-:W-:Y:S04]  /*1e710*/  @!P1 LDGSTS.E.BYPASS.LTC128B.128 [R35+0xc400], desc[UR56][R2.64], !P3 ;  /* 0x0c40000002239fae */ /* 0x000fe8000d901d78 */
[----:B------:R-:W-:Y:S04]  /*1e720*/  @!P1 LDGSTS.E.BYPASS.LTC128B.128 [R35+0x10400], desc[UR56][R2.64+0x80], !P2 ;  /* 0x1040008002239fae */ /* 0x000fe8000d101d78 */
[----:B------:R0:W-:Y:S01]  /*1e730*/  @!P1 LDGSTS.E.BYPASS.LTC128B.128 [R35+0x14400], desc[UR56][R2.64+0x100], !P0 ;  /* 0x1440010002239fae */ /* 0x0001e2000c101d78 */
[----:B------:R-:W-:-:S03]  /*1e740*/  ISETP.GE.AND P1, PT, R7, R6, PT ;  /* 0x000000060700720c */ /* 0x000fc60003f26270 */
[----:B0-----:R-:W0:Y:S04]  /*1e750*/  SHFL.IDX PT, R3, R0, 0x1, 0x181f ;  /* 0x00381f0000037f89 */ /* 0x001e2800000e0000 */
[----:B------:R-:W1:Y:S06]  /*1e760*/  SHFL.IDX PT, R2, R5, 0x1, 0x181f ;  /* 0x00381f0005027f89 */ /* 0x000e6c00000e0000 */
[----:B0-----:R-:W-:-:S05]  /*1e770*/  @!P1 LEA R7, P4, R9, R3, 0x1 ;  /* 0x0000000309079211 */ /* 0x001fca00078808ff */
[----:B-1----:R-:W-:Y:S02]  /*1e780*/  @!P1 IMAD.X R8, RZ, RZ, R2, P4 ;  /* 0x000000ffff089224 */ /* 0x002fe400020e0602 */
[----:B------:R-:W-:Y:S01]  /*1e790*/  @!P1 IMAD.MOV.U32 R2, RZ, RZ, R7 ;  /* 0x000000ffff029224 */ /* 0x000fe200078e0007 */
[----:B------:R-:W-:Y:S01]  /*1e7a0*/  IADD3 R7, R4, 0x20, RZ ;  /* 0x0000002004077810 */ /* 0x000fe20007ffe0ff */
[----:B------:R-:W-:-:S05]  /*1e7b0*/  @!P1 IMAD.MOV.U32 R3, RZ, RZ, R8 ;  /* 0x000000ffff039224 */ /* 0x000fca00078e0008 */
        /* <DEDUP_REMOVED lines=8> */
[----:B------:R-:W-:Y:S02]  /*1e840*/  @!P1 IMAD.MOV.U32 R2, RZ, RZ, R7 ;  /* 0x000000ffff029224 */ /* 0x000fe400078e0007 */
        /* <DEDUP_REMOVED lines=40> */
[----:B------:R-:W1:Y:S04]  /*1ead0*/  SHFL.IDX PT, R2, R5, 0x6, 0x181f ;  /* 0x00d81f0005027f89 */ /* 0x000e6800000e0000 */
[----:B------:R-:W2:Y:S02]  /*1eae0*/  SHFL.IDX PT, R5, R5, 0x7, 0x181f ;  /* 0x00f81f0005057f89 */ /* 0x000ea400000e0000 */
[----:B0-----:R-:W-:-:S05]  /*1eaf0*/  @!P1 LEA R7, P4, R9, R3, 0x1 ;  /* 0x0000000309079211 */ /* 0x001fca00078808ff */
[----:B-1----:R-:W-:Y:S02]  /*1eb00*/  @!P1 IMAD.X R8, RZ, RZ, R2, P4 ;  /* 0x000000ffff089224 */ /* 0x002fe400020e0602 */
[----:B------:R-:W-:Y:S02]  /*1eb10*/  @!P1 IMAD.MOV.U32 R2, RZ, RZ, R7 ;  /* 0x000000ffff029224 */ /* 0x000fe400078e0007 */
[----:B------:R-:W-:-:S05]  /*1eb20*/  @!P1 IMAD.MOV.U32 R3, RZ, RZ, R8 ;  /* 0x000000ffff039224 */ /* 0x000fca00078e0008 */
[----:B------:R0:W-:Y:S04]  /*1eb30*/  @!P1 LDGSTS.E.BYPASS.LTC128B.128 [R35+0xf400], desc[UR56][R2.64], !P3 ;  /* 0x0f40000002239fae */ /* 0x0001e8000d901d78 */
[----:B------:R0:W-:Y:S04]  /*1eb40*/  @!P1 LDGSTS.E.BYPASS.LTC128B.128 [R35+0x13400], desc[UR56][R2.64+0x80], !P2 ;  /* 0x1340008002239fae */ /* 0x0001e8000d101d78 */
[----:B--2---:R0:W-:Y:S02]  /*1eb50*/  @!P1 LDGSTS.E.BYPASS.LTC128B.128 [R35+0x17400], desc[UR56][R2.64+0x100], !P0 ;  /* 0x1740010002239fae */ /* 0x0041e4000c101d78 */
.L_x_877:
[----:B0-----:R-:W-:Y:S01]  /*1eb60*/  VIADD R3, R4, 0x70 ;  /* 0x0000007004037836 */ /* 0x001fe20000000000 */
[----:B------:R-:W-:Y:S04]  /*1eb70*/  BSSY B0, `(.L_x_740) ;  /* 0x000000b000007945 */ /* 0x000fe80003800000 */
[----:B------:R-:W-:-:S13]  /*1eb80*/  ISETP.GE.AND P1, PT, R3, R6, PT ;  /* 0x000000060300720c */ /* 0x000fda0003f26270 */
[----:B------:R-:W-:Y:S05]  /*1eb90*/  @P1 BRA `(.L_x_741) ;  /* 0x0000000000201947 */ /* 0x000fea0003800000 */
[----:B------:R-:W-:-:S05]  /*1eba0*/  LEA R2, P1, R9, R14, 0x1 ;  /* 0x0000000e09027211 */ /* 0x000fca00078208ff */
[----:B------:R-:W-:-:S05]  /*1ebb0*/  IMAD.X R3, RZ, RZ, R5, P1 ;  /* 0x000000ffff037224 */ /* 0x000fca00008e0605 */
[----:B------:R-:W-:Y:S01]  /*1ebc0*/  @!PT LDS RZ, [RZ] ;  /* 0x00000000fffff984 */ /* 0x000fe20000000800 */
[----:B------:R-:W-:Y:S01]  /*1ebd0*/  @!PT LDS RZ, [RZ] ;  /* 0x00000000fffff984 */ /* 0x000fe20000000800 */
[----:B------:R-:W-:Y:S01]  /*1ebe0*/  @!PT LDS RZ, [RZ] ;  /* 0x00000000fffff984 */ /* 0x000fe20000000800 */
[----:B------:R0:W-:Y:S04]  /*1ebf0*/  LDGSTS.E.BYPASS.LTC128B.128 [R35+0xfc00], desc[UR56][R2.64], !P3 ;  /* 0x0fc0000002237fae */ /* 0x0001e8000d901d78 */
[----:B------:R0:W-:Y:S04]  /*1ec00*/  LDGSTS.E.BYPASS.LTC128B.128 [R35+0x13c00], desc[UR56][R2.64+0x80], !P2 ;  /* 0x13c0008002237fae */ /* 0x0001e8000d101d78 */
[----:B------:R0:W-:Y:S02]  /*1ec10*/  LDGSTS.E.BYPASS.LTC128B.128 [R35+0x17c00], desc[UR56][R2.64+0x100], !P0 ;  /* 0x17c0010002237fae */ /* 0x0001e4000c101d78 */
.L_x_741:
[----:B------:R-:W-:Y:S05]  /*1ec20*/  BSYNC B0 ;  /* 0x0000000000007941 */ /* 0x000fea0003800000 */
.L_x_740:
[----:B------:R-:W-:Y:S01]  /*1ec30*/  NOP ;  /* 0x0000000000007918 */ /* 0x000fe20000000000 */
[----:B------:R-:W-:-:S13]  /*1ec40*/  PLOP3.LUT P0, PT, PT, PT, PT, 0x80, 0x0 ;  /* 0x000000000000781c */ /* 0x000fda0003f0f070 */
.L_x_742:
[----:B------:R-:W-:Y:S02]  /*1ec50*/  PLOP3.LUT P1, PT, P1, P0, PT, 0xa2, 0x0 ;  /* 0x000000000000781c */ /* 0x000fe40000f21472 */
[----:B------:R-:W-:-:S08]  /*1ec60*/  @P0 R2UR P1, UR4, R22 ;  /* 0x00000000160402ca */ /* 0x000fd00000020000 */
[----:B------:R-:W-:-:S05]  /*1ec70*/  @P0 PLOP3.LUT P0, PT, P1, PT, PT, 0x80, 0x0 ;  /* 0x000000000000081c */ /* 0x000fca0000f0f070 */
[----:B------:R-:W-:Y:S01]  /*1ec80*/  @!P1 SYNCS.ARRIVE.TRANS64.RED.A0T1 RZ, [UR4+0x2a800], RZ ;  /* 0x02a800ffffff99a7 */ /* 0x000fe20008200404 */
[----:B------:R-:W-:Y:S07]  /*1ec90*/  @!P1 ARRIVES.LDGSTSBAR.64.TRANSCNT [UR4+0x2a800] ;  /* 0x02a80000ff0099b0 */ /* 0x000fee0008000a84 */
[----:B------:R-:W-:Y:S05]  /*1eca0*/  @P0 BRA.U.ANY `(.L_x_742) ;  /* 0xfffffffd00e80947 */ /* 0x000fea000393ffff */
[----:B0-----:R-:W2:Y:S02]  /*1ecb0*/  LDL.LU R2, [R1+0x20] ;  /* 0x0000200001027983 */ /* 0x001ea40000300800 */
[----:B--2---:R-:W-:-:S05]  /*1ecc0*/  VIADD R2, R2, 0x1 ;  /* 0x0000000102027836 */ /* 0x004fca0000000000 */
[----:B------:R0:W-:Y:S01]  /*1ecd0*/  STL [R1+0x20], R2 ;  /* 0x0000200201007387 */ /* 0x0001e20000100800 */
[----:B------:R-:W-:-:S04]  /*1ece0*/  LEA.HI R0, R2, R2, RZ, 0x1 ;  /* 0x0000000202007211 */ /* 0x000fc800078f08ff */
[----:B------:R-:W-:-:S05]  /*1ecf0*/  LOP3.LUT R0, R0, 0xfffffffe, RZ, 0xc0, !PT ;  /* 0xfffffffe00007812 */ /* 0x000fca00078ec0ff */
[----:B------:R-:W-:-:S05]  /*1ed00*/  IMAD.IADD R0, R2, 0x1, -R0 ;  /* 0x0000000102007824 */ /* 0x000fca00078e0a00 */
[----:B------:R-:W-:Y:S01]  /*1ed10*/  SHF.L.U32 R3, R0, 0x1f, RZ ;  /* 0x0000001f00037819 */ /* 0x000fe200000006ff */
[----:B------:R-:W-:Y:S01]  /*1ed20*/  NOP ;  /* 0x0000000000007918 */ /* 0x000fe20000000000 */
[----:B0-----:R-:W2:Y:S01]  /*1ed30*/  LDL.LU R2, [R1+0x18] ;  /* 0x0000180001027983 */ /* 0x001ea20000300800 */
[----:B------:R0:W-:Y:S01]  /*1ed40*/  SYNCS.ARRIVE.TRANS64.A1T0 RZ, [R22+URZ+0x2a800], RZ ;  /* 0x02a800ff16ff79a7 */ /* 0x0001e2000810003f */
[----:B------:R-:W-:Y:S01]  /*1ed50*/  BSSY B0, `(.L_x_743) ;  /* 0x0000004000007945 */ /* 0x000fe20003800000 */
[----:B------:R-:W1:Y:S01]  /*1ed60*/  SYNCS.PHASECHK.TRANS64.TRYWAIT P0, [R22+URZ+0x2a820], R3 ;  /* 0x02a82003160075a7 */ /* 0x000e62000800017f */
[----:B--2---:R-:W-:Y:S02]  /*1ed70*/  IADD3 R0, R2, -0x2, RZ ;  /* 0xfffffffe02007810 */ /* 0x004fe40007ffe0ff */
[----:B01----:R-:W-:Y:S05]  /*1ed80*/  @!P0 BRA `(.L_x_744) ;  /* 0x0000004c000c8947 */ /* 0x003fea0003800000 */
.L_x_878:
[----:B------:R-:W-:Y:S05]  /*1ed90*/  BSYNC B0 ;  /* 0x0000000000007941 */ /* 0x000fea0003800000 */
.L_x_743:
[----:B------:R-:W-:Y:S01]  /*1eda0*/  ISETP.GE.AND P0, PT, R0, R37, PT ;  /* 0x000000250000720c */ /* 0x000fe20003f06270 */
[----:B------:R-:W-:-:S12]  /*1edb0*/  BSSY B0, `(.L_x_745) ;  /* 0x00000fa000007945 */ /* 0x000fd80003800000 */
[----:B------:R-:W-:Y:S05]  /*1edc0*/  @!P0 BRA `(.L_x_746) ;  /* 0x0000000c00e08947 */ /* 0x000fea0003800000 */
[----:B------:R-:W-:Y:S02]  /*1edd0*/  IMAD.MOV.U32 R10, RZ, RZ, R27 ;  /* 0x000000ffff0a7224 */ /* 0x000fe400078e001b */
[----:B------:R-:W-:Y:S02]  /*1ede0*/  IMAD.MOV.U32 R17, RZ, RZ, R28 ;  /* 0x000000ffff117224 */ /* 0x000fe400078e001c */
[----:B------:R-:W-:-:S07]  /*1edf0*/  IMAD.MOV.U32 R31, RZ, RZ, R26 ;  /* 0x000000ffff1f7224 */ /* 0x000fce00078e001a */
.L_x_759:
[----:B------:R-:W2:Y:S01]  /*1ee00*/  LDL R2, [R1] ;  /* 0x0000000001027983 */ /* 0x000ea20000100800 */
[----:B------:R-:W1:Y:S03]  /*1ee10*/  LDC R8, c[0x0][0x430] ;  /* 0x00010c00ff087b82 */ /* 0x000e660000000800 */
[----:B------:R-:W3:Y:S04]  /*1ee20*/  LDL R7, [R1+0x4] ;  /* 0x0000040001077983 */ /* 0x000ee80000100800 */
[----:B------:R-:W4:Y:S01]  /*1ee30*/  LDL R6, [R1+0x30] ;  /* 0x0000300001067983 */ /* 0x000f220000100800 */
[----:B0-----:R-:W0:Y:S01]  /*1ee40*/  S2R R3, SR_TID.X ;  /* 0x0000000000037919 */ /* 0x001e220000002100 */
[----:B------:R-:W0:Y:S01]  /*1ee50*/  S2R R9, SR_TID.X ;  /* 0x0000000000097919 */ /* 0x000e220000002100 */
[----:B-1----:R-:W-:-:S13]  /*1ee60*/  ISETP.NE.AND P0, PT, R8, 0x1, PT ;  /* 0x000000010800780c */ /* 0x002fda0003f05270 */
[----:B------:R-:W1:Y:S01]  /*1ee70*/  @P0 LDC R4, c[0x0][0x434] ;  /* 0x00010d00ff040b82 */ /* 0x000e620000000800 */
[----:B0-----:R-:W-:-:S04]  /*1ee80*/  LOP3.LUT R3, R3, 0x7f, RZ, 0xc0, !PT ;  /* 0x0000007f03037812 */ /* 0x001fc800078ec0ff */
[----:B------:R-:W-:Y:S01]  /*1ee90*/  SHF.R.U32.HI R3, RZ, 0x3, R3 ;  /* 0x00000003ff037819 */ /* 0x000fe20000011603 */
[----:B------:R-:W-:-:S05]  /*1eea0*/  IMAD.SHL.U32 R9, R9, 0x10, RZ ;  /* 0x0000001009097824 */ /* 0x000fca00078e00ff */
[----:B------:R-:W-:Y:S02]  /*1eeb0*/  LOP3.LUT R9, R3, 0x70, R9, 0xf8, !PT ;  /* 0x0000007003097812 */ /* 0x000fe400078ef809 */
[----:B------:R-:W0:Y:S02]  /*1eec0*/  @P0 LDC R3, c[0x0][0x438] ;  /* 0x00010e00ff030b82 */ /* 0x000e240000000800 */
[----:B------:R-:W-:Y:S01]  /*1eed0*/  ISETP.GT.U32.AND P1, PT, R9, 0x5f, PT ;  /* 0x0000005f0900780c */ /* 0x000fe20003f24070 */
[----:B------:R-:W-:Y:S01]  /*1eee0*/  VIADD R27, R10, 0x1 ;  /* 0x000000010a1b7836 */ /* 0x000fe20000000000 */
[----:B------:R-:W-:Y:S05]  /*1eef0*/  YIELD ;  /* 0x0000000000007946 */ /* 0x000fea0003800000 */
[----:B------:R-:W-:-:S02]  /*1ef00*/  IMAD.MOV.U32 R26, RZ, RZ, R0 ;  /* 0x000000ffff1a7224 */ /* 0x000fc400078e0000 */
[----:B--2---:R-:W-:-:S04]  /*1ef10*/  IMAD R5, R0, 0x60, R2 ;  /* 0x0000006000057824 */ /* 0x004fc800078e0202 */
[----:B------:R-:W-:-:S04]  /*1ef20*/  IMAD.IADD R5, R9, 0x1, R5 ;  /* 0x0000000109057824 */ /* 0x000fc800078e0205 */
[----:B-1----:R-:W-:-:S04]  /*1ef30*/  @P0 IMAD.HI.U32 R4, R5, R4, RZ ;  /* 0x0000000405040227 */ /* 0x002fc800078e00ff */
[----:B------:R-:W-:Y:S01]  /*1ef40*/  IMAD.MOV.U32 R2, RZ, RZ, R5 ;  /* 0x000000ffff027224 */ /* 0x000fe200078e0005 */
[----:B0-----:R-:W-:-:S05]  /*1ef50*/  @P0 SHF.R.U32.HI R2, RZ, R3, R4 ;  /* 0x00000003ff020219 */ /* 0x001fca0000011604 */
[----:B------:R-:W-:-:S04]  /*1ef60*/  IMAD.MOV R3, RZ, RZ, -R2 ;  /* 0x000000ffff037224 */ /* 0x000fc800078e0a02 */
[----:B------:R-:W-:Y:S02]  /*1ef70*/  IMAD R8, R8, R3, R5 ;  /* 0x0000000308087224 */ /* 0x000fe400078e0205 */
[----:B------:R-:W0:Y:S01]  /*1ef80*/  @!P1 LDC.64 R4, c[0x0][0x428] ;  /* 0x00010a00ff049b82 */ /* 0x000e220000000a00 */
[----:B------:R-:W-:-:S03]  /*1ef90*/  @!P1 SHF.R.S32.HI R3, RZ, 0x1f, R2 ;  /* 0x0000001fff039819 */ /* 0x000fc60000011402 */
[----:B0-----:R-:W-:-:S04]  /*1efa0*/  @!P1 IMAD.WIDE.U32 R2, R32, R4, R2 ;  /* 0x0000000420029225 */ /* 0x001fc800078e0002 */
[----:B---3--:R-:W-:-:S04]  /*1efb0*/  @!P1 IMAD R4, R7, R4, RZ ;  /* 0x0000000407049224 */ /* 0x008fc800078e02ff */
[----:B------:R-:W-:Y:S02]  /*1efc0*/  @!P1 IMAD R7, R32, R5, R4 ;  /* 0x0000000520079224 */ /* 0x000fe400078e0204 */
[----:B------:R-:W0:Y:S02]  /*1efd0*/  @!P1 LDC.64 R4, c[0x0][0x418] ;  /* 0x00010600ff049b82 */ /* 0x000e240000000a00 */
[----:B------:R-:W-:Y:S02]  /*1efe0*/  @!P1 IMAD.IADD R3, R7, 0x1, R3 ;  /* 0x0000000107039824 */ /* 0x000fe400078e0203 */
[----:B------:R-:W-:Y:S01]  /*1eff0*/  IMAD.MOV.U32 R7, RZ, RZ, RZ ;  /* 0x000000ffff077224 */ /* 0x000fe200078e00ff */
[----:B0-----:R-:W-:-:S04]  /*1f000*/  @!P1 LEA R4, P0, R2, R4, 0x2 ;  /* 0x0000000402049211 */ /* 0x001fc800078010ff */
[----:B------:R-:W-:-:S05]  /*1f010*/  @!P1 LEA.HI.X R5, R2, R5, R3, 0x2, P0 ;  /* 0x0000000502059211 */ /* 0x000fca00000f1403 */
[----:B------:R0:W5:Y:S01]  /*1f020*/  @!P1 LDG.E R7, desc[UR56][R4.64] ;  /* 0x0000003804079981 */ /* 0x000162000c1e1900 */
[----:B----4-:R-:W-:Y:S02]  /*1f030*/  ISETP.NE.AND P1, PT, R6, 0x3, PT ;  /* 0x000000030600780c */ /* 0x010fe40003f25270 */
[----:B------:R-:W-:-:S04]  /*1f040*/  ISETP.NE.AND P0, PT, R27, 0x2, PT ;  /* 0x000000021b00780c */ /* 0x000fc80003f05270 */
[----:B------:R-:W-:Y:S02]  /*1f050*/  SEL R28, RZ, 0x1, P0 ;  /* 0x00000001ff1c7807 */ /* 0x000fe40000000000 */
[----:B------:R-:W-:Y:S02]  /*1f060*/  SEL R27, R27, RZ, P0 ;  /* 0x000000ff1b1b7207 */ /* 0x000fe40000000000 */
[----:B------:R-:W-:-:S03]  /*1f070*/  LOP3.LUT R28, R17, R28, RZ, 0x3c, !PT ;  /* 0x0000001c111c7212 */ /* 0x000fc600078e3cff */
[----:B0-----:R-:W-:Y:S05]  /*1f080*/  @!P1 BRA `(.L_x_747) ;  /* 0x0000000000049947 */ /* 0x001fea0003800000 */
[----:B------:R-:W-:Y:S01]  /*1f090*/  BPT.TRAP 0x1 ;  /* 0x000000040000795c */ /* 0x000fe20000300000 */
.L_x_747:
[----:B------:R-:W-:Y:S01]  /*1f0a0*/  LEA R6, R27, R22, 0x3 ;  /* 0x000000161b067211 */ /* 0x000fe200078e18ff */
[----:B------:R-:W-:Y:S01]  /*1f0b0*/  BSSY B1, `(.L_x_748) ;  /* 0x0000004000017945 */ /* 0x000fe20003800000 */
[----:B------:R-:W-:-:S04]  /*1f0c0*/  SHF.L.U32 R3, R28, 0x1f, RZ ;  /* 0x0000001f1c037819 */ /* 0x000fc800000006ff */
[----:B------:R-:W0:Y:S02]  /*1f0d0*/  SYNCS.PHASECHK.TRANS64.TRYWAIT P0, [R6+URZ+0x2a840], R3 ;  /* 0x02a84003060075a7 */ /* 0x000e24000800017f */
[----:B0-----:R-:W-:Y:S05]  /*1f0e0*/  @!P0 BRA `(.L_x_749) ;  /* 0x0000004800488947 */ /* 0x001fea0003800000 */
.L_x_879:
[----:B------:R-:W-:Y:S05]  /*1f0f0*/  BSYNC B1 ;  /* 0x0000000000017941 */ /* 0x000fea0003800000 */
.L_x_748:
[----:B------:R-:W2:Y:S01]  /*1f100*/  LDL R0, [R1+0x38] ;  /* 0x0000380001007983 */ /* 0x000ea20000100800 */
[----:B------:R-:W-:Y:S01]  /*1f110*/  SHF.R.S32.HI R20, RZ, 0x1f, R8 ;  /* 0x0000001fff147819 */ /* 0x000fe20000011408 */
[----:B------:R-:W-:Y:S01]  /*1f120*/  ULDC.64 UR4, c[0x0][0x300] ;  /* 0x0000c00000047ab9 */ /* 0x000fe20000000a00 */
[----:B-----5:R-:W-:Y:S01]  /*1f130*/  SHF.R.S32.HI R21, RZ, 0x1f, R7 ;  /* 0x0000001fff157819 */ /* 0x020fe20000011407 */
[----:B0-----:R-:W-:Y:S01]  /*1f140*/  IMAD.WIDE.U32 R2, R8, UR4, RZ ;  /* 0x0000000408027c25 */ /* 0x001fe2000f8e00ff */
[----:B------:R-:W-:-:S03]  /*1f150*/  ULDC.64 UR6, c[0x0][0x2e8] ;  /* 0x0000ba0000067ab9 */ /* 0x000fc60000000a00 */
[----:B------:R-:W-:Y:S01]  /*1f160*/  IMAD R4, R27, 0x4800, R33 ;  /* 0x000048001b047824 */ /* 0x000fe200078e0221 */
[C---:B--2---:R-:W-:Y:S02]  /*1f170*/  LOP3.LUT P3, RZ, R0.reuse, 0x4, RZ, 0xc0, !PT ;  /* 0x0000000400ff7812 */ /* 0x044fe4000786c0ff */
[C---:B------:R-:W-:Y:S02]  /*1f180*/  LOP3.LUT P2, RZ, R0.reuse, 0x2, RZ, 0xc0, !PT ;  /* 0x0000000200ff7812 */ /* 0x040fe4000784c0ff */
[----:B------:R-:W-:Y:S01]  /*1f190*/  LOP3.LUT P1, RZ, R0, 0x1, RZ, 0xc0, !PT ;  /* 0x0000000100ff7812 */ /* 0x000fe2000782c0ff */
[----:B------:R-:W-:-:S04]  /*1f1a0*/  IMAD R0, R20, UR4, RZ ;  /* 0x0000000414007c24 */ /* 0x000fc8000f8e02ff */
        /* <DEDUP_REMOVED lines=17> */
[----:B------:R-:W2:Y:S04]  /*1f2c0*/  SHFL.IDX PT, R3, R5, RZ, 0x181f ;  /* 0x00181fff05037589 */ /* 0x000ea800000e0000 */
[----:B------:R-:W-:Y:S01]  /*1f2d0*/  SHFL.IDX PT, R34, R5, 0x2, 0x181f ;  /* 0x00581f0005227f89 */ /* 0x000fe200000e0000 */
[----:B0-----:R-:W-:-:S05]  /*1f2e0*/  IMAD.SHL.U32 R11, R11, 0x8, RZ ;  /* 0x000000080b0b7824 */ /* 0x001fca00078e00ff */
[----:B------:R-:W-:-:S05]  /*1f2f0*/  LOP3.LUT R11, R11, 0x38, RZ, 0xc0, !PT ;  /* 0x000000380b0b7812 */ /* 0x000fca00078ec0ff */
[----:B------:R-:W-:-:S05]  /*1f300*/  IMAD.SHL.U32 R0, R11, 0x2, RZ ;  /* 0x000000020b007824 */ /* 0x000fca00078e00ff */
[----:B-1----:R-:W-:-:S05]  /*1f310*/  IADD3 R2, P0, R2, R0, RZ ;  /* 0x0000000002027210 */ /* 0x002fca0007f1e0ff */
[----:B--2---:R-:W-:-:S05]  /*1f320*/  IMAD.X R3, RZ, RZ, R3, P0 ;  /* 0x000000ffff037224 */ /* 0x004fca00000e0603 */
        /* <DEDUP_REMOVED lines=31> */
[----:B-12---:R0:W2:Y:S02]  /*1f520*/  SHFL.IDX PT, R2, R9, 0x5, 0x181f ;  /* 0x00b81f0009027f89 */ /* 0x0060a400000e0000 */
.L_x_893:
[----:B--2---:R-:W-:-:S05]  /*1f530*/  IADD3 R2, P0, R2, R0, RZ ;  /* 0x0000000002027210 */ /* 0x004fca0007f1e0ff */
        /* <DEDUP_REMOVED lines=9> */
.L_x_751:
[----:B------:R-:W-:Y:S02]  /*1f5d0*/  PLOP3.LUT P1, PT, P1, P0, PT, 0xa2, 0x0 ;  /* 0x000000000000781c */ /* 0x000fe40000f21472 */
[----:B------:R-:W-:-:S08]  /*1f5e0*/  @P0 R2UR P1, UR4, R6 ;  /* 0x00000000060402ca */ /* 0x000fd00000020000 */
[----:B------:R-:W-:-:S05]  /*1f5f0*/  @P0 PLOP3.LUT P0, PT, P1, PT, PT, 0x80, 0x0 ;  /* 0x000000000000081c */ /* 0x000fca0000f0f070 */
[----:B------:R-:W-:Y:S01]  /*1f600*/  @!P1 SYNCS.ARRIVE.TRANS64.RED.A0T1 RZ, [UR4+0x2a830], RZ ;  /* 0x02a830ffffff99a7 */ /* 0x000fe20008200404 */
[----:B------:R-:W-:Y:S07]  /*1f610*/  @!P1 ARRIVES.LDGSTSBAR.64.TRANSCNT [UR4+0x2a830] ;  /* 0x02a83000ff0099b0 */ /* 0x000fee0008000a84 */
[----:B------:R-:W-:Y:S05]  /*1f620*/  @P0 BRA.U.ANY `(.L_x_751) ;  /* 0xfffffffd00e80947 */ /* 0x000fea000393ffff */
[----:B------:R-:W-:Y:S01]  /*1f630*/  NOP ;  /* 0x0000000000007918 */ /* 0x000fe20000000000 */
[----:B-1----:R-:W2:Y:S02]  /*1f640*/  LDL R2, [R1+0x30] ;  /* 0x0000300001027983 */ /* 0x002ea40000100800 */
[----:B--2---:R-:W-:-:S13]  /*1f650*/  ISETP.NE.AND P2, PT, R2, 0x3, PT ;  /* 0x000000030200780c */ /* 0x004fda0003f45270 */
[----:B------:R-:W-:Y:S05]  /*1f660*/  @!P2 BRA `(.L_x_752) ;  /* 0x000000000004a947 */ /* 0x000fea0003800000 */
[----:B------:R-:W-:Y:S01]  /*1f670*/  BPT.TRAP 0x1 ;  /* 0x000000040000795c */ /* 0x000fe20000300000 */
.L_x_752:
[----:B------:R1:W-:Y:S01]  /*1f680*/  SYNCS.ARRIVE.TRANS64.A1T0 RZ, [R6+URZ+0x2a830], RZ ;  /* 0x02a830ff06ff79a7 */ /* 0x0003e2000810003f */
[----:B------:R-:W-:Y:S05]  /*1f690*/  @!P2 BRA `(.L_x_753) ;  /* 0x000000000004a947 */ /* 0x000fea0003800000 */
[----:B------:R-:W-:Y:S01]  /*1f6a0*/  BPT.TRAP 0x1 ;  /* 0x000000040000795c */ /* 0x000fe20000300000 */
.L_x_753:
[----:B------:R-:W-:Y:S01]  /*1f6b0*/  SHF.L.U32 R2, R17, 0x1f, RZ ;  /* 0x0000001f11027819 */ /* 0x000fe200000006ff */
[----:B------:R-:W-:Y:S01]  /*1f6c0*/  BSSY B1, `(.L_x_754) ;  /* 0x0000004000017945 */ /* 0x000fe20003800000 */
[----:B0-----:R-:W-:-:S04]  /*1f6d0*/  LEA R5, R10, R22, 0x3 ;  /* 0x000000160a057211 */ /* 0x001fc800078e18ff */
[----:B------:R-:W0:Y:S02]  /*1f6e0*/  SYNCS.PHASECHK.TRANS64.TRYWAIT P0, [R5+URZ+0x2a860], R2 ;  /* 0x02a86002050075a7 */ /* 0x000e24000800017f */
[----:B0-----:R-:W-:Y:S05]  /*1f6f0*/  @!P0 BRA `(.L_x_755) ;  /* 0x0000004800b48947 */ /* 0x001fea0003800000 */
.L_x_894:
[----:B------:R-:W-:Y:S05]  /*1f700*/  BSYNC B1 ;  /* 0x0000000000017941 */ /* 0x000fea0003800000 */
.L_x_754:
[----:B------:R-:W2:Y:S01]  /*1f710*/  S2R R3, SR_TID.X ;  /* 0x0000000000037919 */ /* 0x000ea20000002100 */
[----:B------:R-:W-:Y:S01]  /*1f720*/  UMOV UR4, 0xffffffff ;  /* 0xffffffff00047882 */ /* 0x000fe20000000000 */
[----:B-1----:R-:W-:Y:S01]  /*1f730*/  IMAD R6, R31, -0x60, R36 ;  /* 0xffffffa01f067824 */ /* 0x002fe200078e0224 */
[----:B------:R-:W-:Y:S01]  /*1f740*/  LOP3.LUT P0, RZ, R29, 0x2, RZ, 0xc0, !PT ;  /* 0x000000021dff7812 */ /* 0x000fe2000780c0ff */
[----:B------:R-:W-:Y:S01]  /*1f750*/  IMAD R4, R10, 0x3000, R33 ;  /* 0x000030000a047824 */ /* 0x000fe200078e0221 */
[----:B--2---:R-:W-:-:S04]  /*1f760*/  LOP3.LUT R3, R3, 0x7f, RZ, 0xc0, !PT ;  /* 0x0000007f03037812 */ /* 0x004fc800078ec0ff */
[----:B------:R-:W-:-:S05]  /*1f770*/  SHF.R.U32.HI R3, RZ, 0x3, R3 ;  /* 0x00000003ff037819 */ /* 0x000fca0000011603 */
[----:B------:R-:W-:Y:S01]  /*1f780*/  IMAD.IADD R6, R6, 0x1, -R3 ;  /* 0x0000000106067824 */ /* 0x000fe200078e0a03 */
[----:B------:R-:W-:Y:S06]  /*1f790*/  BRA.DIV UR4, `(.L_x_756) ;  /* 0x0000004a04a07947 */ /* 0x000fec000b800000 */
[----:B0-----:R-:W0:Y:S01]  /*1f7a0*/  SHFL.IDX PT, R2, R23, RZ, 0x181f ;  /* 0x00181fff17027589 */ /* 0x001e2200000e0000 */
[----:B------:R-:W-:-:S03]  /*1f7b0*/  IMAD R4, R4, 0x2, R22 ;  /* 0x0000000204047824 */ /* 0x000fc600078e0216 */
[----:B------:R-:W1:Y:S01]  /*1f7c0*/  SHFL.IDX PT, R3, R24, RZ, 0x181f ;  /* 0x00181fff18037589 */ /* 0x000e6200000e0000 */
[----:B0-----:R-:W-:-:S05]  /*1f7d0*/  IADD3 R2, P1, R2, R0, RZ ;  /* 0x0000000002027210 */ /* 0x001fca0007f3e0ff */
[----:B-1----:R-:W-:Y:S01]  /*1f7e0*/  IMAD.X R3, RZ, RZ, R3, P1 ;  /* 0x000000ffff037224 */ /* 0x002fe200008e0603 */
[----:B------:R-:W-:-:S04]  /*1f7f0*/  LOP3.LUT P1, RZ, R29, 0x1, RZ, 0xc0, !PT ;  /* 0x000000011dff7812 */ /* 0x000fc8000782c0ff */
[----:B------:R-:W-:-:S13]  /*1f800*/  ISETP.LT.OR P2, PT, R6, 0x1, !P1 ;  /* 0x000000010600780c */ /* 0x000fda0004f41670 */
[----:B------:R-:W-:Y:S01]  /*1f810*/  @!PT LDS RZ, [RZ] ;  /* 0x00000000fffff984 */ /* 0x000fe20000000800 */
        /* <DEDUP_REMOVED lines=33> */
[----:B------:R-:W-:Y:S01]  /*1fa30*/  LDGSTS.E.BYPASS.LTC128B.128 [R4+0x2400], desc[UR56][R2.64], !P2 ;  /* 0x0240000002047fae */ /* 0x000fe2000d101d78 */
[----:B------:R-:W-:-:S13]  /*1fa40*/  ISETP.LT.OR P2, PT, R6, 0x41, !P0 ;  /* 0x000000410600780c */ /* 0x000fda0004741670 */
[----:B------:R0:W-:Y:S04]  /*1fa50*/  LDGSTS.E.BYPASS.LTC128B.128 [R4+0x5400], desc[UR56][R2.64+0x80], !P2 ;  /* 0x0540008002047fae */ /* 0x0001e8000d101d78 */
[----:B0-2---:R0:W1:Y:S02]  /*1fa60*/  SHFL.IDX PT, R2, R23, 0x5, 0x181f ;  /* 0x00b81f0017027f89 */ /* 0x00506400000e0000 */
.L_x_908:
[C---:B------:R-:W-:Y:S01]  /*1fa70*/  ISETP.LT.OR P1, PT, R6.reuse, 0x51, !P1 ;  /* 0x000000510600780c */ /* 0x040fe20004f21670 */
[----:B------:R-:W-:Y:S01]  /*1fa80*/  ULDC.64 UR4, c[0x0][0x328] ;  /* 0x0000ca0000047ab9 */ /* 0x000fe20000000a00 */
[----:B------:R-:W-:Y:S01]  /*1fa90*/  ISETP.LT.OR P0, PT, R6, 0x51, !P0 ;  /* 0x000000510600780c */ /* 0x000fe20004701670 */
[----:B------:R-:W-:Y:S01]  /*1faa0*/  IMAD R9, R20, UR4, RZ ;  /* 0x0000000414097c24 */ /* 0x000fe2000f8e02ff */
[----:B-1----:R-:W-:-:S03]  /*1fab0*/  IADD3 R2, P2, R2, R0, RZ ;  /* 0x0000000002027210 */ /* 0x002fc60007f5e0ff */
        /* <DEDUP_REMOVED lines=9> */
[----:B-1----:R-:W-:Y:S01]  /*1fb50*/  IMAD.WIDE.U32 R2, R8, UR4, RZ ;  /* 0x0000000408027c25 */ /* 0x002fe2000f8e00ff */
[----:B------:R-:W-:-:S03]  /*1fb60*/  ULDC.64 UR4, c[0x0][0x338] ;  /* 0x0000ce0000047ab9 */ /* 0x000fc60000000a00 */
[----:B------:R-:W-:Y:S02]  /*1fb70*/  IMAD.IADD R3, R3, 0x1, R9 ;  /* 0x0000000103037824 */ /* 0x000fe400078e0209 */
[----:B------:R-:W-:Y:S02]  /*1fb80*/  IMAD R0, R21, UR4, RZ ;  /* 0x0000000415007c24 */ /* 0x000fe4000f8e02ff */
[----:B------:R-:W-:-:S04]  /*1fb90*/  IMAD.WIDE.U32 R2, R7, UR4, R2 ;  /* 0x0000000407027c25 */ /* 0x000fc8000f8e0002 */
[----:B------:R-:W-:-:S04]  /*1fba0*/  IMAD R9, R7, UR5, R0 ;  /* 0x0000000507097c24 */ /* 0x000fc8000f8e0200 */
[----:B------:R-:W-:-:S07]  /*1fbb0*/  IMAD.IADD R9, R3, 0x1, R9 ;  /* 0x0000000103097824 */ /* 0x000fce00078e0209 */
.L_x_757:
        /* <DEDUP_REMOVED lines=11> */
.L_x_758:
[----:B------:R-:W-:Y:S01]  /*1fc70*/  IMAD.MOV.U32 R3, RZ, RZ, R9 ;  /* 0x000000ffff037224 */ /* 0x000fe200078e0009 */
[----:B------:R-:W-:Y:S01]  /*1fc80*/  ULDC.64 UR4, c[0x0][0x330] ;  /* 0x0000cc0000047ab9 */ /* 0x000fe20000000a00 */
[----:B------:R-:W-:Y:S01]  /*1fc90*/  ULDC.64 UR6, c[0x0][0x318] ;  /* 0x0000c60000067ab9 */ /* 0x000fe20000000a00 */
[----:B------:R1:W-:Y:S01]  /*1fca0*/  SYNCS.ARRIVE.TRANS64.A1T0 RZ, [R5+URZ+0x2a850], RZ ;  /* 0x02a850ff05ff79a7 */ /* 0x0003e2000810003f */
[----:B------:R-:W-:Y:S01]  /*1fcb0*/  IMAD.WIDE.U32 R2, R18, UR4, R2 ;  /* 0x0000000412027c25 */ /* 0x000fe2000f8e0002 */
[----:B------:R-:W-:-:S03]  /*1fcc0*/  IADD3 R0, R26, -0x1, RZ ;  /* 0xffffffff1a007810 */ /* 0x000fc60007ffe0ff */
[----:B------:R-:W-:Y:S01]  /*1fcd0*/  IMAD R3, R18, UR5, R3 ;  /* 0x0000000512037c24 */ /* 0x000fe2000f8e0203 */
[C---:B0-----:R-:W-:Y:S01]  /*1fce0*/  LEA R23, P0, R2.reuse, UR6, 0x1 ;  /* 0x0000000602177c11 */ /* 0x041fe2000f8008ff */
[----:B------:R-:W-:Y:S02]  /*1fcf0*/  IMAD.MOV.U32 R10, RZ, RZ, R27 ;  /* 0x000000ffff0a7224 */ /* 0x000fe400078e001b */
[----:B------:R-:W-:Y:S01]  /*1fd00*/  IMAD.MOV.U32 R17, RZ, RZ, R28 ;  /* 0x000000ffff117224 */ /* 0x000fe200078e001c */
[----:B------:R-:W-:Y:S01]  /*1fd10*/  LEA.HI.X R24, R2, UR7, R3, 0x1, P0 ;  /* 0x0000000702187c11 */ /* 0x000fe200080f0c03 */
[----:B------:R-:W-:Y:S01]  /*1fd20*/  IMAD.MOV.U32 R31, RZ, RZ, R26 ;  /* 0x000000ffff1f7224 */ /* 0x000fe200078e001a */
[----:B------:R-:W-:-:S13]  /*1fd30*/  ISETP.GT.AND P0, PT, R26, R37, PT ;  /* 0x000000251a00720c */ /* 0x000fda0003f04270 */
[----:B-1----:R-:W-:Y:S05]  /*1fd40*/  @P0 BRA `(.L_x_759) ;  /* 0xfffffff0002c0947 */ /* 0x002fea000383ffff */
.L_x_746:
[----:B------:R-:W-:Y:S05]  /*1fd50*/  BSYNC B0 ;  /* 0x0000000000007941 */ /* 0x000fea0003800000 */
.L_x_745:
        /* <DEDUP_REMOVED lines=11> */
[----:B0-----:R-:W2:Y:S01]  /*1fe10*/  @P0 ATOMG.E.ADD.STRONG.GPU PT, R3, desc[UR56][R2.64], R5 ;  /* 0x00000005020309a8 */ /* 0x001ea200081ee1f8 */
[----:B------:R-:W0:Y:S02]  /*1fe20*/  S2R R4, SR_LTMASK ;  /* 0x0000000000047919 */ /* 0x000e240000003900 */
[----:B0-----:R-:W-:-:S04]  /*1fe30*/  LOP3.LUT R4, R4, UR4, RZ, 0xc0, !PT ;  /* 0x0000000404047c12 */ /* 0x001fc8000f8ec0ff */
[----:B------:R-:W0:Y:S01]  /*1fe40*/  POPC R7, R4 ;  /* 0x0000000400077309 */ /* 0x000e220000000000 */
[----:B--2---:R-:W0:Y:S02]  /*1fe50*/  SHFL.IDX PT, R0, R3, R0, 0x1f ;  /* 0x00001f0003007589 */ /* 0x004e2400000e0000 */
[----:B0-----:R-:W-:-:S07]  /*1fe60*/  IADD3 R16, R0, UR38, R7 ;  /* 0x0000002600107c10 */ /* 0x001fce000fffe007 */
.L_x_761:
[----:B------:R-:W-:Y:S05]  /*1fe70*/  BSYNC B0 ;  /* 0x0000000000007941 */ /* 0x000fea0003800000 */
.L_x_760:
[----:B------:R-:W2:Y:S02]  /*1fe80*/  LDL R0, [R1+0x30] ;  /* 0x0000300001007983 */ /* 0x000ea40000100800 */
[----:B--2---:R-:W-:-:S13]  /*1fe90*/  ISETP.NE.AND P0, PT, R0, 0x3, PT ;  /* 0x000000030000780c */ /* 0x004fda0003f05270 */
[----:B------:R-:W-:Y:S05]  /*1fea0*/  @!P0 BRA `(.L_x_762) ;  /* 0x0000000000048947 */ /* 0x000fea0003800000 */
[----:B------:R-:W-:Y:S01]  /*1feb0*/  BPT.TRAP 0x1 ;  /* 0x000000040000795c */ /* 0x000fe20000300000 */
.L_x_762:
[----:B------:R-:W-:Y:S01]  /*1fec0*/  IMAD R0, R27, 0x8, R22 ;  /* 0x000000081b007824 */ /* 0x000fe200078e0216 */
[----:B0-----:R-:W-:Y:S01]  /*1fed0*/  SHF.L.U32 R3, R28, 0x1f, RZ ;  /* 0x0000001f1c037819 */ /* 0x001fe200000006ff */
[----:B------:R-:W-:Y:S01]  /*1fee0*/  BSSY B0, `(.L_x_763) ;  /* 0x0000004000007945 */ /* 0x000fe20003800000 */
[----:B------:R-:W-:Y:S02]  /*1fef0*/  IMAD R6, R26, -0x60, R36 ;  /* 0xffffffa01a067824 */ /* 0x000fe400078e0224 */
[----:B------:R-:W0:Y:S02]  /*1ff00*/  SYNCS.PHASECHK.TRANS64.TRYWAIT P0, [R0+URZ+0x2a860], R3 ;  /* 0x02a86003000075a7 */ /* 0x000e24000800017f */
[----:B0-----:R-:W-:Y:S05]  /*1ff10*/  @!P0 BRA `(.L_x_764) ;  /* 0x0000004800b08947 */ /* 0x001fea0003800000 */
.L_x_909:
[----:B------:R-:W-:Y:S05]  /*1ff20*/  BSYNC B0 ;  /* 0x0000000000007941 */ /* 0x000fea0003800000 */
.L_x_763:
        /* <DEDUP_REMOVED lines=8> */
[C---:B------:R-:W-:Y:S01]  /*1ffb0*/  LOP3.LUT R2, R29.reuse, 0x1, RZ, 0xc0, !PT ;  /* 0x000000011d027812 */ /* 0x040fe200078ec0ff */
[----:B------:R-:W-:Y:S01]  /*1ffc0*/  IMAD R4, R4, 0x2, R22 ;  /* 0x0000000204047824 */ /* 0x000fe200078e0216 */
[----:B------:R-:W-:Y:S01]  /*1ffd0*/  LOP3.LUT P0, RZ, R29, 0x2, RZ, 0xc0, !PT ;  /* 0x000000021dff7812 */ /* 0x000fe2000780c0ff */
[----:B------:R-:W2:Y:S01]  /*1ffe0*/  SHFL.IDX PT, R14, R23, RZ, 0x181f ;  /* 0x00181fff170e7589 */ /* 0x000ea200000e0000 */
[----:B------:R-:W-:Y:S02]  /*1fff0*/  ISETP.NE.U32.AND P1, PT, R2, 0x1, PT ;  /* 0x000000010200780c */ /* 0x000fe40003f25070 */
[C---:B------:R-:W-:Y:S01]  /*20000*/  ISETP.LT.OR P3, PT, R6.reuse, 0x1, !P0 ;  /* 0x000000010600780c */ /* 0x040fe20004761670 */
[----:B0-----:R-:W0:Y:S01]  /*20010*/  SHFL.IDX PT, R3, R24, RZ, 0x181f ;  /* 0x00181fff18037589 */ /* 0x001e2200000e0000 */
[----:B------:R-:W-:-:S03]  /*20020*/  ISETP.LT.OR P2, PT, R6, 0x1, P1 ;  /* 0x000000010600780c */ /* 0x000fc60000f41670 */
[----:B------:R-:W-:Y:S04]  /*20030*/  SHFL.IDX PT, R8, R24, 0x1, 0x181f ;  /* 0x00381f0018087f89 */ /* 0x000fe800000e0000 */
[----:B------:R-:W-:Y:S01]  /*20040*/  SHFL.IDX PT, R10, R23, 0x2, 0x181f ;  /* 0x00581f00170a7f89 */ /* 0x000fe200000e0000 */
[----:B-1----:R-:W-:-:S05]  /*20050*/  IMAD.SHL.U32 R7, R7, 0x8, RZ ;  /* 0x0000000807077824 */ /* 0x002fca00078e00ff */
[----:B------:R-:W-:-:S05]  /*20060*/  LOP3.LUT R7, R7, 0x38, RZ, 0xc0, !PT ;  /* 0x0000003807077812 */ /* 0x000fca00078ec0ff */
[----:B------:R-:W-:Y:S02]  /*20070*/  IMAD.SHL.U32 R5, R7, 0x2, RZ ;  /* 0x0000000207057824 */ /* 0x000fe400078e00ff */
[----:B------:R-:W-:Y:S03]  /*20080*/  SHFL.IDX PT, R7, R24, 0x2, 0x181f ;  /* 0x00581f0018077f89 */ /* 0x000fe600000e0000 */
[----:B--2---:R-:W-:Y:S02]  /*20090*/  IADD3 R2, P4, R14, R5, RZ ;  /* 0x000000050e027210 */ /* 0x004fe40007f9e0ff */
[----:B------:R-:W1:Y:S03]  /*200a0*/  SHFL.IDX PT, R14, R23, 0x1, 0x181f ;  /* 0x00381f00170e7f89 */ /* 0x000e6600000e0000 */
[----:B0-----:R-:W-:-:S05]  /*200b0*/  IMAD.X R3, RZ, RZ, R3, P4 ;  /* 0x000000ffff037224 */ /* 0x001fca00020e0603 */
        /* <DEDUP_REMOVED lines=22> */
[----:B------:R0:W0:Y:S01]  /*20220*/  SHFL.IDX PT, R14, R23, 0x5, 0x181f ;  /* 0x00b81f00170e7f89 */ /* 0x00002200000e0000 */
[----:B-1----:R-:W-:-:S05]  /*20230*/  IADD3.X R3, RZ, R8, RZ, P4, !PT ;  /* 0x00000008ff037210 */ /* 0x002fca00027fe4ff */
        /* <DEDUP_REMOVED lines=8> */
.L_x_923:
        /* <DEDUP_REMOVED lines=11> */
.L_x_766:
[----:B------:R-:W-:Y:S02]  /*20370*/  PLOP3.LUT P1, PT, P1, P0, PT, 0xa2, 0x0 ;  /* 0x000000000000781c */ /* 0x000fe40000f21472 */
[----:B------:R-:W-:-:S08]  /*20380*/  @P0 R2UR P1, UR4, R0 ;  /* 0x00000000000402ca */ /* 0x000fd00000020000 */
[----:B------:R-:W-:-:S05]  /*20390*/  @P0 PLOP3.LUT P0, PT, P1, PT, PT, 0x80, 0x0 ;  /* 0x000000000000081c */ /* 0x000fca0000f0f070 */
[----:B------:R-:W-:Y:S01]  /*203a0*/  @!P1 SYNCS.ARRIVE.TRANS64.RED.A0T1 RZ, [UR4+0x2a850], RZ ;  /* 0x02a850ffffff99a7 */ /* 0x000fe20008200404 */
[----:B------:R-:W-:Y:S07]  /*203b0*/  @!P1 ARRIVES.LDGSTSBAR.64.TRANSCNT [UR4+0x2a850] ;  /* 0x02a85000ff0099b0 */ /* 0x000fee0008000a84 */
[----:B------:R-:W-:Y:S05]  /*203c0*/  @P0 BRA.U.ANY `(.L_x_766) ;  /* 0xfffffffd00e80947 */ /* 0x000fea000393ffff */
[----:B------:R-:W-:Y:S01]  /*203d0*/  NOP ;  /* 0x0000000000007918 */ /* 0x000fe20000000000 */
[----:B0-----:R-:W2:Y:S02]  /*203e0*/  LDL.LU R2, [R1+0x30] ;  /* 0x0000300001027983 */ /* 0x001ea40000300800 */
[----:B--2---:R-:W-:-:S13]  /*203f0*/  ISETP.NE.AND P2, PT, R2, 0x3, PT ;  /* 0x000000030200780c */ /* 0x004fda0003f45270 */
[----:B------:R-:W-:Y:S05]  /*20400*/  @!P2 BRA `(.L_x_767) ;  /* 0x000000000004a947 */ /* 0x000fea0003800000 */
[----:B------:R-:W-:Y:S01]  /*20410*/  BPT.TRAP 0x1 ;  /* 0x000000040000795c */ /* 0x000fe20000300000 */
.L_x_767:
[----:B------:R0:W-:Y:S01]  /*20420*/  SYNCS.ARRIVE.TRANS64.A1T0 RZ, [R0+URZ+0x2a850], RZ ;  /* 0x02a850ff00ff79a7 */ /* 0x0001e2000810003f */
[----:B------:R-:W-:-:S05]  /*20430*/  VIADD R27, R27, 0x1 ;  /* 0x000000011b1b7836 */ /* 0x000fca0000000000 */
[----:B------:R-:W-:-:S04]  /*20440*/  ISETP.NE.AND P0, PT, R27, 0x2, PT ;  /* 0x000000021b00780c */ /* 0x000fc80003f05270 */
[----:B------:R-:W-:Y:S02]  /*20450*/  SEL R3, RZ, 0x1, P0 ;  /* 0x00000001ff037807 */ /* 0x000fe40000000000 */
[----:B------:R-:W-:Y:S02]  /*20460*/  SEL R27, R27, RZ, P0 ;  /* 0x000000ff1b1b7207 */ /* 0x000fe40000000000 */
[----:B0-----:R-:W-:-:S07]  /*20470*/  LOP3.LUT R28, R28, R3, RZ, 0x3c, !PT ;  /* 0x000000031c1c7212 */ /* 0x001fce00078e3cff */
.L_x_724:
[----:B------:R-:W-:Y:S05]  /*20480*/  BSYNC B7 ;  /* 0x0000000000077941 */ /* 0x000fea0003800000 */
.L_x_722:
[----:B------:R-:W2:Y:S02]  /*20490*/  LDL R0, [R1+0x38] ;  /* 0x0000380001007983 */ /* 0x000ea40000100800 */
[----:B--2---:R-:W-:-:S13]  /*204a0*/  LOP3.LUT P0, RZ, R0, 0x20, RZ, 0xc0, !PT ;  /* 0x0000002000ff7812 */ /* 0x004fda000780c0ff */
[----:B------:R-:W-:Y:S05]  /*204b0*/  @!P0 BRA `(.L_x_768) ;  /* 0x0000000000248947 */ /* 0x000fea0003800000 */
[----:B------:R-:W-:Y:S05]  /*204c0*/  WARPSYNC.ALL ;  /* 0x0000000000007948 */ /* 0x000fea0003800000 */
[----:B------:R-:W1:Y:S08]  /*204d0*/  S2UR UR5, SR_CgaCtaId ;  /* 0x00000000000579c3 */ /* 0x000e700000008800 */
[----:B------:R-:W-:Y:S06]  /*204e0*/  BAR.SYNC.DEFER_BLOCKING 0x5, 0x180 ;  /* 0x0146000000007b1d */ /* 0x000fec0000010000 */
[----:B------:R-:W-:-:S02]  /*204f0*/  UMOV UR4, 0x400 ;  /* 0x0000040000047882 */ /* 0x000fc40000000000 */
[----:B-1----:R-:W-:-:S06]  /*20500*/  ULEA UR4, UR5, UR4, 0x18 ;  /* 0x0000000405047291 */ /* 0x002fcc000f8ec03f */
[----:B0-----:R-:W-:-:S05]  /*20510*/  IMAD.U32 R22, RZ, RZ, UR4 ;  /* 0x00000004ff167e24 */ /* 0x001fca000f8e00ff */
[----:B------:R2:W3:Y:S01]  /*20520*/  LDS.128 R16, [R22+0x2a8d0] ;  /* 0x02a8d00016107984 */ /* 0x0004e20000000c00 */
[----:B------:R-:W-:Y:S06]  /*20530*/  BAR.ARV 0x4, 0x180 ;  /* 0x0106000000007b1d */ /* 0x000fec0000002000 */
[----:B------:R-:W-:Y:S05]  /*20540*/  BRA `(.L_x_769) ;  /* 0x0000000800d07947 */ /* 0x000fea0003800000 */
.L_x_768:
[----:B------:R-:W1:Y:S01]  /*20550*/  S2R R9, SR_TID.X ;  /* 0x0000000000097919 */ /* 0x000e620000002100 */
[----:B------:R-:W-:Y:S01]  /*20560*/  UMOV UR4, 0xffffffff ;  /* 0xffffffff00047882 */ /* 0x000fe20000000000 */
[----:B-1----:R-:W-:-:S04]  /*20570*/  LOP3.LUT R9, R9, 0x1f, RZ, 0xc0, !PT ;  /* 0x0000001f09097812 */ /* 0x002fc800078ec0ff */
[----:B------:R-:W-:Y:S01]  /*20580*/  ISETP.NE.AND P0, PT, R9, 0x1f, PT ;  /* 0x0000001f0900780c */ /* 0x000fe20003f05270 */
[----:B------:R-:W-:-:S12]  /*20590*/  BRA.DIV UR4, `(.L_x_770) ;  /* 0x0000004e04107947 */ /* 0x000fd8000b800000 */
[----:B0-----:R-:W-:Y:S01]  /*205a0*/  IMAD.IADD R7, R19, 0x1, R9 ;  /* 0x0000000113077824 */ /* 0x001fe200078e0209 */
[----:B------:R-:W-:-:S04]  /*205b0*/  ULDC UR4, c[0x0][0xc3c] ;  /* 0x00030f0000047ab9 */ /* 0x000fc80000000800 */
[----:B------:R-:W-:-:S13]  /*205c0*/  ISETP.GE.OR P1, PT, R7, UR4, !P0 ;  /* 0x0000000407007c0c */ /* 0x000fda000c726670 */
[----:B------:R-:W0:Y:S08]  /*205d0*/  @!P1 LDC.64 R2, c[0x0][0xc80] ;  /* 0x00032000ff029b82 */ /* 0x000e300000000a00 */
[----:B------:R-:W1:Y:S01]  /*205e0*/  @!P1 LDC.64 R4, c[0x0][0xc78] ;  /* 0x00031e00ff049b82 */ /* 0x000e620000000a00 */
[----:B0-----:R-:W-:-:S05]  /*205f0*/  @!P1 IMAD.WIDE R2, R7, 0x4, R2 ;  /* 0x0000000407029825 */ /* 0x001fca00078e0202 */
[----:B------:R1:W2:Y:S02]  /*20600*/  @!P1 LDG.E R6, desc[UR56][R2.64] ;  /* 0x0000003802069981 */ /* 0x0002a4000c1e1900 */
[----:B-1----:R-:W-:-:S05]  /*20610*/  @!P1 IMAD.WIDE R2, R7, 0x4, R4 ;  /* 0x0000000407029825 */ /* 0x002fca00078e0204 */
[----:B------:R-:W3:Y:S01]  /*20620*/  @!P1 LDG.E R5, desc[UR56][R2.64] ;  /* 0x0000003802059981 */ /* 0x000ee2000c1e1900 */
[----:B------:R-:W-:Y:S01]  /*20630*/  IMAD.MOV.U32 R7, RZ, RZ, RZ ;  /* 0x000000ffff077224 */ /* 0x000fe200078e00ff */
[C---:B------:R-:W-:Y:S01]  /*20640*/  ISETP.GE.U32.AND P2, PT, R9.reuse, 0x2, PT ;  /* 0x000000020900780c */ /* 0x040fe20003f46070 */
[----:B------:R-:W-:Y:S01]  /*20650*/  IMAD.MOV.U32 R4, RZ, RZ, RZ ;  /* 0x000000ffff047224 */ /* 0x000fe200078e00ff */
[C---:B------:R-:W-:Y:S01]  /*20660*/  ISETP.GE.U32.AND P3, PT, R9.reuse, 0x4, PT ;  /* 0x000000040900780c */ /* 0x040fe20003f66070 */
[----:B------:R-:W-:Y:S01]  /*20670*/  SHFL.IDX PT, R0, R16, RZ, 0x1f ;  /* 0x00001fff10007589 */ /* 0x000fe200000e0000 */
[C---:B------:R-:W-:Y:S02]  /*20680*/  ISETP.GE.U32.AND P4, PT, R9.reuse, 0x8, PT ;  /* 0x000000080900780c */ /* 0x040fe40003f86070 */
[----:B------:R-:W-:Y:S01]  /*20690*/  ISETP.GE.U32.AND P5, PT, R9, 0x10, PT ;  /* 0x000000100900780c */ /* 0x000fe20003fa6070 */
[----:B------:R-:W-:Y:S01]  /*206a0*/  SHFL.IDX PT, R8, R16, 0x1, 0x1f ;  /* 0x00201f0010087f89 */ /* 0x000fe200000e0000 */
[----:B--2---:R-:W-:-:S02]  /*206b0*/  @!P1 IMAD.MOV.U32 R7, RZ, RZ, R6 ;  /* 0x000000ffff079224 */ /* 0x004fc400078e0006 */
[----:B------:R-:W-:Y:S02]  /*206c0*/  IMAD.MOV.U32 R6, RZ, RZ, RZ ;  /* 0x000000ffff067224 */ /* 0x000fe400078e00ff */
[----:B---3--:R-:W-:Y:S01]  /*206d0*/  @!P1 IMAD.MOV.U32 R4, RZ, RZ, R5 ;  /* 0x000000ffff049224 */ /* 0x008fe200078e0005 */
[----:B------:R-:W-:-:S03]  /*206e0*/  ISETP.NE.AND P1, PT, R9, RZ, PT ;  /* 0x000000ff0900720c */ /* 0x000fc60003f25270 */
[----:B------:R-:W-:-:S05]  /*206f0*/  IMAD R13, R4, R7, RZ ;  /* 0x00000007040d7224 */ /* 0x000fca00078e02ff */
        /* <DEDUP_REMOVED lines=16> */
.L_x_933:
[----:B------:R-:W-:Y:S02]  /*20800*/  ULDC UR4, c[0x0][0xc38] ;  /* 0x00030e0000047ab9 */ /* 0x000fe40000000800 */
[----:B------:R-:W-:-:S04]  /*20810*/  IMAD.U32 R5, RZ, RZ, UR4 ;  /* 0x00000004ff057e24 */ /* 0x000fc8000f8e00ff */
[----:B-1----:R-:W-:-:S04]  /*20820*/  IMAD R14, R14, R5, RZ ;  /* 0x000000050e0e7224 */ /* 0x002fc800078e02ff */
[----:B------:R-:W-:-:S05]  /*20830*/  IMAD.IADD R9, R8, 0x1, R14 ;  /* 0x0000000108097824 */ /* 0x000fca00078e020e */
[----:B------:R-:W-:-:S13]  /*20840*/  ISETP.GT.AND P6, PT, R9, R0, PT ;  /* 0x000000000900720c */ /* 0x000fda0003fc4270 */
[----:B------:R-:W-:Y:S05]  /*20850*/  @P6 BRA `(.L_x_771) ;  /* 0x0000000000a46947 */ /* 0x000fea0003800000 */
.L_x_774:
        /* <DEDUP_REMOVED lines=11> */
[----:B0-----:R-:W-:-:S05]  /*20910*/  @!P6 IMAD.WIDE R2, R11, 0x4, R2 ;  /* 0x000000040b02e825 */ /* 0x001fca00078e0202 */
[----:B------:R1:W2:Y:S02]  /*20920*/  @!P6 LDG.E R7, desc[UR56][R2.64] ;  /* 0x000000380207e981 */ /* 0x0002a4000c1e1900 */
[----:B-1----:R-:W-:-:S04]  /*20930*/  @!P6 IMAD.WIDE R2, R11, 0x4, R4 ;  /* 0x000000040b02e825 */ /* 0x002fc800078e0204 */
[----:B------:R-:W-:-:S06]  /*20940*/  IMAD.MOV.U32 R4, RZ, RZ, RZ ;  /* 0x000000ffff047224 */ /* 0x000fcc00078e00ff */
        /* <DEDUP_REMOVED lines=20> */
.L_x_941:
[----:B------:R-:W-:Y:S02]  /*20a90*/  ULDC UR4, c[0x0][0xc38] ;  /* 0x00030e0000047ab9 */ /* 0x000fe40000000800 */
[----:B------:R-:W-:-:S04]  /*20aa0*/  IMAD.U32 R5, RZ, RZ, UR4 ;  /* 0x00000004ff057e24 */ /* 0x000fc8000f8e00ff */
[----:B-1----:R-:W-:-:S04]  /*20ab0*/  IMAD R14, R14, R5, RZ ;  /* 0x000000050e0e7224 */ /* 0x002fc800078e02ff */
[----:B------:R-:W-:-:S05]  /*20ac0*/  IMAD.IADD R9, R14, 0x1, R9 ;  /* 0x000000010e097824 */ /* 0x000fca00078e0209 */
[----:B------:R-:W-:-:S13]  /*20ad0*/  ISETP.GT.AND P6, PT, R9, R0, PT ;  /* 0x000000000900720c */ /* 0x000fda0003fc4270 */
[----:B------:R-:W-:Y:S05]  /*20ae0*/  @!P6 BRA `(.L_x_774) ;  /* 0xfffffffc005ce947 */ /* 0x000fea000383ffff */
.L_x_771:
        /* <DEDUP_REMOVED lines=9> */
.L_x_946:
[----:B------:R-:W-:-:S13]  /*20b80*/  ISETP.NE.AND P0, PT, R3, RZ, PT ;  /* 0x000000ff0300720c */ /* 0x000fda0003f05270 */
[----:B------:R-:W-:Y:S05]  /*20b90*/  @!P0 BRA `(.L_x_776) ;  /* 0x0000000000108947 */ /* 0x000fea0003800000 */
[----:B------:R-:W-:Y:S01]  /*20ba0*/  UMOV UR4, 0xffffffff ;  /* 0xffffffff00047882 */ /* 0x000fe20000000000 */
[----:B------:R-:W-:Y:S02]  /*20bb0*/  VIADD R12, R8, 0xffffffff ;  /* 0xffffffff080c7836 */ /* 0x000fe40000000000 */
[----:B------:R-:W-:Y:S05]  /*20bc0*/  BRA.DIV UR4, `(.L_x_777) ;  /* 0x0000004e04d47947 */ /* 0x000fea000b800000 */
[----:B------:R4:W0:Y:S02]  /*20bd0*/  SHFL.IDX PT, R6, R2, R12, 0x1f ;  /* 0x00001f0c02067589 */ /* 0x00082400000e0000 */
.L_x_776:
        /* <DEDUP_REMOVED lines=9> */
[----:B0-----:R-:W-:-:S07]  /*20c70*/  VIADD R2, R11, 0xffffffe ;  /* 0x0ffffffe0b027836 */ /* 0x001fce0000000000 */
        /* <DEDUP_REMOVED lines=8> */
[----:B------:R-:W-:Y:S01]  /*20d00*/  IMAD.HI.U32 R6, R3, R9, RZ ;  /* 0x0000000903067227 */ /* 0x000fe200078e00ff */
[----:B------:R-:W-:-:S03]  /*20d10*/  IADD3 R3, R12, 0xffffffe, RZ ;  /* 0x0ffffffe0c037810 */ /* 0x000fc60007ffe0ff */
[----:B------:R-:W-:-:S03]  /*20d20*/  IMAD R9, R6, R2, R9 ;  /* 0x0000000206097224 */ /* 0x000fc600078e0209 */
[----:B------:R-:W0:Y:S02]  /*20d30*/  F2I.FTZ.U32.TRUNC.NTZ R3, R3 ;  /* 0x0000000300037305 */ /* 0x000e24000021f000 */
[----:B------:R-:W-:-:S13]  /*20d40*/  ISETP.GT.U32.AND P1, PT, R10, R9, PT ;  /* 0x000000090a00720c */ /* 0x000fda0003f24070 */
[----:B------:R-:W-:Y:S02]  /*20d50*/  @!P1 IMAD.IADD R9, R9, 0x1, -R10 ;  /* 0x0000000109099824 */ /* 0x000fe400078e0a0a */
[----:B0-----:R-:W-:Y:S02]  /*20d60*/  IMAD.MOV R2, RZ, RZ, -R3 ;  /* 0x000000ffff027224 */ /* 0x001fe400078e0a03 */
[----:B------:R-:W-:Y:S01]  /*20d70*/  @!P1 VIADD R6, R6, 0x1 ;  /* 0x0000000106069836 */ /* 0x000fe20000000000 */
[----:B------:R-:W-:Y:S01]  /*20d80*/  ISETP.GE.U32.AND P0, PT, R9, R10, PT ;  /* 0x0000000a0900720c */ /* 0x000fe20003f06070 */
[----:B------:R-:W-:Y:S01]  /*20d90*/  IMAD R9, R2, R5, RZ ;  /* 0x0000000502097224 */ /* 0x000fe200078e02ff */
[----:B------:R-:W-:Y:S01]  /*20da0*/  ISETP.NE.AND P1, PT, R7, RZ, PT ;  /* 0x000000ff0700720c */ /* 0x000fe20003f25270 */
[----:B------:R-:W-:-:S04]  /*20db0*/  IMAD.MOV.U32 R2, RZ, RZ, RZ ;  /* 0x000000ffff027224 */ /* 0x000fc800078e00ff */
[----:B------:R-:W-:Y:S01]  /*20dc0*/  IMAD.HI.U32 R9, R3, R9, R2 ;  /* 0x0000000903097227 */ /* 0x000fe200078e0002 */
[----:B------:R-:W-:Y:S02]  /*20dd0*/  LOP3.LUT R2, R0, R7, RZ, 0x3c, !PT ;  /* 0x0000000700027212 */ /* 0x000fe400078e3cff */
[----:B------:R-:W-:Y:S02]  /*20de0*/  IABS R3, R4 ;  /* 0x0000000400037213 */ /* 0x000fe40000000000 */
[----:B------:R-:W-:Y:S01]  /*20df0*/  ISETP.GE.AND P2, PT, R2, RZ, PT ;  /* 0x000000ff0200720c */ /* 0x000fe20003f46270 */
[----:B------:R-:W-:Y:S02]  /*20e00*/  @P0 VIADD R6, R6, 0x1 ;  /* 0x0000000106060836 */ /* 0x000fe40000000000 */
[----:B------:R-:W-:-:S10]  /*20e10*/  IMAD.MOV R3, RZ, RZ, -R3 ;  /* 0x000000ffff037224 */ /* 0x000fd400078e0a03 */
        /* <DEDUP_REMOVED lines=8> */
[----:B------:R-:W-:Y:S02]  /*20ea0*/  @!P1 IMAD.IADD R2, R2, 0x1, -R5 ;  /* 0x0000000102029824 */ /* 0x000fe400078e0a05 */
[----:B------:R-:W-:Y:S01]  /*20eb0*/  @!P1 VIADD R9, R9, 0x1 ;  /* 0x0000000109099836 */ /* 0x000fe20000000000 */
[----:B------:R-:W-:Y:S02]  /*20ec0*/  ISETP.NE.AND P1, PT, R4, RZ, PT ;  /* 0x000000ff0400720c */ /* 0x000fe40003f25270 */
[----:B------:R-:W-:Y:S02]  /*20ed0*/  ISETP.GE.U32.AND P0, PT, R2, R5, PT ;  /* 0x000000050200720c */ /* 0x000fe40003f06070 */
[----:B------:R-:W-:-:S04]  /*20ee0*/  LOP3.LUT R2, R6, R4, RZ, 0x3c, !PT ;  /* 0x0000000406027212 */ /* 0x000fc800078e3cff */
[----:B------:R-:W-:-:S07]  /*20ef0*/  ISETP.GE.AND P2, PT, R2, RZ, PT ;  /* 0x000000ff0200720c */ /* 0x000fce0003f46270 */
[----:B------:R-:W-:-:S06]  /*20f00*/  @P0 VIADD R9, R9, 0x1 ;  /* 0x0000000109090836 */ /* 0x000fcc0000000000 */
[----:B------:R-:W-:Y:S01]  /*20f10*/  @!P2 IMAD.MOV R9, RZ, RZ, -R9 ;  /* 0x000000ffff09a224 */ /* 0x000fe200078e0a09 */
[----:B------:R-:W-:-:S04]  /*20f20*/  @!P1 LOP3.LUT R9, RZ, R4, RZ, 0x33, !PT ;  /* 0x00000004ff099212 */ /* 0x000fc800078e33ff */
[----:B------:R-:W-:Y:S01]  /*20f30*/  IADD3 R3, -R9, RZ, RZ ;  /* 0x000000ff09037210 */ /* 0x000fe20007ffe1ff */
[----:B------:R-:W-:-:S04]  /*20f40*/  IMAD R9, R4, 0x1000000, R9 ;  /* 0x0100000004097824 */ /* 0x000fc800078e0209 */
[----:B------:R-:W-:-:S04]  /*20f50*/  IMAD R18, R4, R3, R6 ;  /* 0x0000000304127224 */ /* 0x000fc800078e0206 */
[----:B------:R-:W-:Y:S01]  /*20f60*/  IMAD R18, R18, 0x10000, R9 ;  /* 0x0001000012127824 */ /* 0x000fe200078e0209 */
[----:B------:R-:W-:Y:S06]  /*20f70*/  BRA `(.L_x_778) ;  /* 0x00000000001c7947 */ /* 0x000fec0003800000 */
.L_x_772:
[----:B------:R-:W-:Y:S01]  /*20f80*/  UMOV UR4, URZ ;  /* 0x0000003f00047c82 */ /* 0x000fe20008000000 */
[----:B------:R-:W-:Y:S01]  /*20f90*/  UMOV UR5, URZ ;  /* 0x0000003f00057c82 */ /* 0x000fe20008000000 */
[----:B------:R-:W-:Y:S01]  /*20fa0*/  ULDC UR6, c[0x0][0xc3c] ;  /* 0x00030f0000067ab9 */ /* 0x000fe20000000800 */
[----:B------:R-:W-:Y:S02]  /*20fb0*/  IMAD.MOV.U32 R16, RZ, RZ, R0 ;  /* 0x000000ffff107224 */ /* 0x000fe400078e0000 */
[----:B------:R-:W-:Y:S02]  /*20fc0*/  IMAD.U32 R17, RZ, RZ, UR4 ;  /* 0x00000004ff117e24 */ /* 0x000fe4000f8e00ff */
[----:B------:R-:W-:Y:S02]  /*20fd0*/  IMAD.U32 R18, RZ, RZ, UR5 ;  /* 0x00000005ff127e24 */ /* 0x000fe4000f8e00ff */
[----:B------:R-:W-:-:S07]  /*20fe0*/  IMAD.U32 R19, RZ, RZ, UR6 ;  /* 0x00000006ff137e24 */ /* 0x000fce000f8e00ff */
.L_x_778:
        /* <DEDUP_REMOVED lines=10> */
.L_x_769:
[----:B------:R-:W-:Y:S02]  /*21090*/  ULDC UR4, c[0x0][0xc3c] ;  /* 0x00030f0000047ab9 */ /* 0x000fe40000000800 */
[----:B---3--:R-:W-:-:S13]  /*210a0*/  ISETP.GE.AND P0, PT, R19, UR4, PT ;  /* 0x0000000413007c0c */ /* 0x008fda000bf06270 */
[----:B------:R-:W-:Y:S05]  /*210b0*/  @!P0 BRA `(.L_x_779) ;  /* 0xffffff9c00f48947 */ /* 0x000fea000383ffff */
[----:B------:R-:W-:Y:S05]  /*210c0*/  BSYNC B8 ;  /* 0x0000000000087941 */ /* 0x000fea0003800000 */
.L_x_676:
[----:B------:R-:W3:Y:S01]  /*210d0*/  LDL.LU R0, [R1+0x20] ;  /* 0x0000200001007983 */ /* 0x000ee20000300800 */
[----:B------:R-:W-:Y:S01]  /*210e0*/  BSSY B0, `(.L_x_780) ;  /* 0x000000b000007945 */ /* 0x000fe20003800000 */
[----:B------:R-:W4:Y:S01]  /*210f0*/  S2R R5, SR_CgaCtaId ;  /* 0x0000000000057919 */ /* 0x000f220000008800 */
[----:B---3--:R-:W-:-:S05]  /*21100*/  VIADD R0, R0, 0x1 ;  /* 0x0000000100007836 */ /* 0x008fca0000000000 */
[----:B0-----:R-:W-:-:S04]  /*21110*/  LEA.HI R2, R0, R0, RZ, 0x1 ;  /* 0x0000000000027211 */ /* 0x001fc800078f08ff */
[----:B------:R-:W-:Y:S02]  /*21120*/  LOP3.LUT R3, R2, 0xfffffffe, RZ, 0xc0, !PT ;  /* 0xfffffffe02037812 */ /* 0x000fe400078ec0ff */
[----:B------:R-:W-:-:S03]  /*21130*/  MOV R2, 0x400 ;  /* 0x0000040000027802 */ /* 0x000fc60000000f00 */
[----:B------:R-:W-:Y:S01]  /*21140*/  IMAD.IADD R0, R0, 0x1, -R3 ;  /* 0x0000000100007824 */ /* 0x000fe200078e0a03 */
[----:B----4-:R-:W-:-:S04]  /*21150*/  LEA R4, R5, R2, 0x18 ;  /* 0x0000000205047211 */ /* 0x010fc800078ec0ff */
[----:B------:R-:W-:-:S04]  /*21160*/  SHF.L.U32 R0, R0, 0x1f, RZ ;  /* 0x0000001f00007819 */ /* 0x000fc800000006ff */
[----:B------:R-:W0:Y:S02]  /*21170*/  SYNCS.PHASECHK.TRANS64.TRYWAIT P0, [R4+URZ+0x2a820], R0 ;  /* 0x02a82000040075a7 */ /* 0x000e24000800017f */
[----:B0-----:R-:W-:Y:S05]  /*21180*/  @!P0 BRA `(.L_x_781) ;  /* 0x00000048008c8947 */ /* 0x001fea0003800000 */
.L_x_949:
[----:B------:R-:W-:Y:S05]  /*21190*/  BSYNC B0 ;  /* 0x0000000000007941 */ /* 0x000fea0003800000 */
.L_x_780:
[----:B------:R-:W-:-:S03]  /*211a0*/  UMOV UR4, 0xffffffff ;  /* 0xffffffff00047882 */ /* 0x000fc60000000000 */
[----:B------:R-:W-:Y:S05]  /*211b0*/  BRA.DIV UR4, `(.L_x_782) ;  /* 0x0000004a04947947 */ /* 0x000fea000b800000 */
[----:B0-----:R-:W0:Y:S02]  /*211c0*/  S2R R0, SR_TID.X ;  /* 0x0000000000007919 */ /* 0x001e240000002100 */
[----:B0-----:R-:W-:-:S04]  /*211d0*/  SHF.R.U32.HI R0, RZ, 0x5, R0 ;  /* 0x00000005ff007819 */ /* 0x001fc80000011600 */
[----:B------:R-:W-:-:S05]  /*211e0*/  LOP3.LUT R0, R0, 0x3, RZ, 0xc0, !PT ;  /* 0x0000000300007812 */ /* 0x000fca00078ec0ff */
[----:B------:R0:W3:Y:S02]  /*211f0*/  SHFL.IDX PT, R14, R0, RZ, 0x1f ;  /* 0x00001fff000e7589 */ /* 0x0000e400000e0000 */
.L_x_952:
[----:B---3--:R-:W-:-:S13]  /*21200*/  ISETP.NE.AND P0, PT, R14, RZ, PT ;  /* 0x000000ff0e00720c */ /* 0x008fda0003f05270 */
[----:B------:R-:W-:Y:S05]  /*21210*/  @P0 BRA `(.L_x_446) ;  /* 0x0000000000880947 */ /* 0x000fea0003800000 */
[----:B------:R-:W-:-:S03]  /*21220*/  UMOV UR4, 0xffffffff ;  /* 0xffffffff00047882 */ /* 0x000fc60000000000 */
[----:B------:R-:W-:Y:S05]  /*21230*/  BRA.DIV UR4, `(.L_x_783) ;  /* 0x0000004a04a87947 */ /* 0x000fea000b800000 */
[----:B------:R-:W-:-:S13]  /*21240*/  ELECT P6, URZ, PT ;  /* 0x00000000003f782f */ /* 0x000fda00038c0000 */
.L_x_955:
[----:B------:R-:W-:Y:S05]  /*21250*/  @!P6 BRA `(.L_x_446) ;  /* 0x000000000078e947 */ /* 0x000fea0003800000 */
[----:B------:R-:W-:-:S06]  /*21260*/  ULOP3.LUT UR4, UR60, 0x2, URZ, 0xfc, !UPT ;  /* 0x000000023c047892 */ /* 0x000fcc000f8efc3f */
[----:B0-----:R-:W-:-:S05]  /*21270*/  IMAD.U32 R0, RZ, RZ, UR4 ;  /* 0x00000004ff007e24 */ /* 0x001fca000f8e00ff */
[----:B------:R-:W-:-:S13]  /*21280*/  ISETP.NE.AND P0, PT, R0, 0x3, PT ;  /* 0x000000030000780c */ /* 0x000fda0003f05270 */
[----:B------:R-:W-:Y:S05]  /*21290*/  @!P0 BRA `(.L_x_784) ;  /* 0x0000000000048947 */ /* 0x000fea0003800000 */
[----:B------:R-:W-:Y:S01]  /*212a0*/  BPT.TRAP 0x1 ;  /* 0x000000040000795c */ /* 0x000fe20000300000 */
.L_x_784:
[C---:B------:R-:W-:Y:S01]  /*212b0*/  LEA R5, R27.reuse, R4, 0x3 ;  /* 0x000000041b057211 */ /* 0x040fe200078e18ff */
[----:B------:R-:W-:Y:S01]  /*212c0*/  VIADD R27, R27, 0x1 ;  /* 0x000000011b1b7836 */ /* 0x000fe20000000000 */
[----:B------:R-:W-:-:S04]  /*212d0*/  SHF.L.U32 R0, R28, 0x1f, RZ ;  /* 0x0000001f1c007819 */ /* 0x000fc800000006ff */
[----:B------:R-:W0:Y:S01]  /*212e0*/  SYNCS.PHASECHK.TRANS64.TRYWAIT P1, [R5+URZ+0x2a840], R0 ;  /* 0x02a84000050075a7 */ /* 0x000e22000802017f */
[----:B------:R-:W-:-:S04]  /*212f0*/  ISETP.NE.AND P2, PT, R27, 0x2, PT ;  /* 0x000000021b00780c */ /* 0x000fc80003f45270 */
[----:B------:R-:W-:Y:S01]  /*21300*/  SEL R3, RZ, 0x1, P2 ;  /* 0x00000001ff037807 */ /* 0x000fe20001000000 */
[----:B0-----:R-:W-:Y:S08]  /*21310*/  @!P1 BRA `(.L_x_785) ;  /* 0x0000004800909947 */ /* 0x001ff00003800000 */
.L_x_956:
[----:B------:R-:W-:Y:S02]  /*21320*/  SEL R27, R27, RZ, P2 ;  /* 0x000000ff1b1b7207 */ /* 0x000fe40001000000 */
[----:B------:R-:W-:Y:S01]  /*21330*/  LOP3.LUT R2, R28, R3, RZ, 0x3c, !PT ;  /* 0x000000031c027212 */ /* 0x000fe200078e3cff */
[----:B------:R-:W-:Y:S06]  /*21340*/  @!P0 BRA `(.L_x_786) ;  /* 0x0000000000048947 */ /* 0x000fec0003800000 */
[----:B------:R-:W-:Y:S01]  /*21350*/  BPT.TRAP 0x1 ;  /* 0x000000040000795c */ /* 0x000fe20000300000 */
.L_x_786:
[----:B------:R-:W-:Y:S01]  /*21360*/  IMAD R27, R27, 0x8, R4 ;  /* 0x000000081b1b7824 */ /* 0x000fe200078e0204 */
[----:B------:R-:W-:-:S04]  /*21370*/  SHF.L.U32 R2, R2, 0x1f, RZ ;  /* 0x0000001f02027819 */ /* 0x000fc800000006ff */
[----:B------:R-:W3:Y:S02]  /*21380*/  SYNCS.PHASECHK.TRANS64.TRYWAIT P1, [R27+URZ+0x2a840], R2 ;  /* 0x02a840021b0075a7 */ /* 0x000ee4000802017f */
[----:B---3--:R-:W-:Y:S05]  /*21390*/  @!P1 BRA `(.L_x_787) ;  /* 0x0000004800849947 */ /* 0x008fea0003800000 */
.L_x_957:
[----:B------:R-:W-:Y:S05]  /*213a0*/  @!P0 BRA `(.L_x_788) ;  /* 0x0000000000048947 */ /* 0x000fea0003800000 */
[----:B------:R-:W-:Y:S01]  /*213b0*/  BPT.TRAP 0x1 ;  /* 0x000000040000795c */ /* 0x000fe20000300000 */
.L_x_788:
[----:B------:R-:W4:Y:S02]  /*213c0*/  SYNCS.PHASECHK.TRANS64.TRYWAIT P1, [R5+URZ+0x2a860], R0 ;  /* 0x02a86000050075a7 */ /* 0x000f24000802017f */
[----:B----4-:R-:W-:Y:S05]  /*213d0*/  @!P1 BRA `(.L_x_789) ;  /* 0x0000004800889947 */ /* 0x010fea0003800000 */
.L_x_958:
[----:B------:R-:W-:Y:S05]  /*213e0*/  @!P0 BRA `(.L_x_790) ;  /* 0x0000000000048947 */ /* 0x000fea0003800000 */
[----:B------:R-:W-:Y:S01]  /*213f0*/  BPT.TRAP 0x1 ;  /* 0x000000040000795c */ /* 0x000fe20000300000 */
.L_x_790:
[----:B------:R0:W0:Y:S02]  /*21400*/  SYNCS.PHASECHK.TRANS64.TRYWAIT P0, [R27+URZ+0x2a860], R2 ;  /* 0x02a860021b0075a7 */ /* 0x000024000800017f */
[----:B0-----:R-:W-:Y:S05]  /*21410*/  @!P0 NANOSLEEP.SYNCS 0x989680 ;  /* 0x009896800000895d */ /* 0x001fea0003900000 */
[----:B------:R-:W0:Y:S02]  /*21420*/  @!P0 SYNCS.PHASECHK.TRANS64 P0, [R27+URZ+0x2a860], R2 ;  /* 0x02a860021b0085a7 */ /* 0x000e24000800007f */
[----:B0-----:R-:W-:Y:S05]  /*21430*/  @!P0 BRA `(.L_x_790) ;  /* 0xfffffffc00f08947 */ /* 0x001fea000383ffff */
.L_x_446:
[----:B------:R-:W-:Y:S05]  /*21440*/  BSYNC B9 ;  /* 0x0000000000097941 */ /* 0x000fea0003800000 */
.L_x_443:
[----:B------:R-:W-:Y:S05]  /*21450*/  EXIT ;  /* 0x000000000000794d */ /* 0x000fea0003800000 */
.L_x_466:
[----:B0-----:R0:W1:Y:S02]  /*21460*/  SYNCS.PHASECHK.TRANS64.TRYWAIT P5, [R85+URZ+0x2a890], R86 ;  /* 0x02a89056550075a7 */ /* 0x00106400080a017f */
[----:B-1----:R-:W-:Y:S05]  /*21470*/  @!P5 NANOSLEEP.SYNCS 0x989680 ;  /* 0x009896800000d95d */ /* 0x002fea0003900000 */
[----:B------:R-:W1:Y:S02]  /*21480*/  @!P5 SYNCS.PHASECHK.TRANS64 P5, [R85+URZ+0x2a890], R86 ;  /* 0x02a890565500d5a7 */ /* 0x000e6400080a007f */
[----:B-1----:R-:W-:Y:S05]  /*21490*/  @!P5 BRA `(.L_x_466) ;  /* 0xfffffffc00f0d947 */ /* 0x002fea000383ffff */
[----:B------:R-:W-:Y:S05]  /*214a0*/  BRA `(.L_x_791) ;  /* 0xfffffe2400e47947 */ /* 0x000fea000383ffff */
.L_x_467:
[----:B------:R-:W-:Y:S01]  /*214b0*/  BSSY B1, `(.L_x_792) ;  /* 0x0000008000017945 */ /* 0x000fe20003800000 */
[----:B------:R-:W-:Y:S02]  /*214c0*/  IMAD.MOV.U32 R13, RZ, RZ, R115 ;  /* 0x000000ffff0d7224 */ /* 0x000fe400078e0073 */
[----:B------:R-:W-:Y:S02]  /*214d0*/  IMAD.MOV.U32 R12, RZ, RZ, RZ ;  /* 0x000000ffff0c7224 */ /* 0x000fe400078e00ff */
[----:B------:R-:W-:Y:S02]  /*214e0*/  IMAD.MOV.U32 R11, RZ, RZ, 0x1c1f ;  /* 0x00001c1fff0b7424 */ /* 0x000fe400078e00ff */
[----:B------:R-:W-:-:S07]  /*214f0*/  IMAD.MOV.U32 R15, RZ, RZ, -0x1 ;  /* 0xffffffffff0f7424 */ /* 0x000fce00078e00ff */
[----:B0-----:R-:W-:Y:S05]  /*21500*/  WARPSYNC.COLLECTIVE R15, `(.L_x_793) ;  /* 0x000000000f087348 */ /* 0x001fea0003c00000 */
[----:B------:R1:W2:Y:S02]  /*21510*/  SHFL.IDX P6, R14, R13, R12, R11 ;  /* 0x0000000c0d0e7389 */ /* 0x0002a400000c000b */
[----:B012---:R-:W-:Y:S01]  /*21520*/  ENDCOLLECTIVE ;  /* 0x000000000000791b */ /* 0x007fe20003800000 */
.L_x_793:
[----:B------:R-:W-:Y:S05]  /*21530*/  BSYNC B1 ;  /* 0x0000000000017941 */ /* 0x000fea0003800000 */
.L_x_792:
[----:B------:R-:W-:Y:S02]  /*21540*/  IMAD.MOV.U32 R13, RZ, RZ, R118 ;  /* 0x000000ffff0d7224 */ /* 0x000fe400078e0076 */
[----:B------:R-:W-:Y:S02]  /*21550*/  IMAD.MOV.U32 R12, RZ, RZ, RZ ;  /* 0x000000ffff0c7224 */ /* 0x000fe400078e00ff */
[----:B------:R-:W-:Y:S02]  /*21560*/  IMAD.MOV.U32 R11, RZ, RZ, 0x1c1f ;  /* 0x00001c1fff0b7424 */ /* 0x000fe400078e00ff */
[----:B------:R-:W-:Y:S02]  /*21570*/  IMAD.MOV.U32 R15, RZ, RZ, -0x1 ;  /* 0xffffffffff0f7424 */ /* 0x000fe400078e00ff */
[----:B------:R-:W-:-:S07]  /*21580*/  IMAD.MOV.U32 R78, RZ, RZ, R14 ;  /* 0x000000ffff4e7224 */ /* 0x000fce00078e000e */
[----:B------:R-:W-:Y:S05]  /*21590*/  WARPSYNC.COLLECTIVE R15, `(.L_x_794) ;  /* 0x000000000f087348 */ /* 0x000fea0003c00000 */
[----:B------:R0:W1:Y:S02]  /*215a0*/  SHFL.IDX P6, R14, R13, R12, R11 ;  /* 0x0000000c0d0e7389 */ /* 0x00006400000c000b */
[----:B01----:R-:W-:Y:S01]  /*215b0*/  ENDCOLLECTIVE ;  /* 0x000000000000791b */ /* 0x003fe20003800000 */
.L_x_794:
[----:B------:R-:W-:Y:S01]  /*215c0*/  MOV R11, R14 ;  /* 0x0000000e000b7202 */ /* 0x000fe20000000f00 */
[----:B------:R-:W-:Y:S06]  /*215d0*/  BRA `(.L_x_795) ;  /* 0xfffffe2400ac7947 */ /* 0x000fec000383ffff */
.L_x_492:
[----:B------:R-:W-:Y:S01]  /*215e0*/  BSSY B1, `(.L_x_796) ;  /* 0x0000008000017945 */ /* 0x000fe20003800000 */
[----:B0---4-:R-:W-:Y:S02]  /*215f0*/  IMAD.MOV.U32 R13, RZ, RZ, R115 ;  /* 0x000000ffff0d7224 */ /* 0x011fe400078e0073 */
[----:B------:R-:W-:Y:S02]  /*21600*/  IMAD.MOV.U32 R12, RZ, RZ, 0x1 ;  /* 0x00000001ff0c7424 */ /* 0x000fe400078e00ff */
[----:B---3--:R-:W-:Y:S02]  /*21610*/  IMAD.MOV.U32 R11, RZ, RZ, 0x1c1f ;  /* 0x00001c1fff0b7424 */ /* 0x008fe400078e00ff */
[----:B------:R-:W-:-:S07]  /*21620*/  IMAD.MOV.U32 R15, RZ, RZ, -0x1 ;  /* 0xffffffffff0f7424 */ /* 0x000fce00078e00ff */
[----:B-12---:R-:W-:Y:S05]  /*21630*/  WARPSYNC.COLLECTIVE R15, `(.L_x_797) ;  /* 0x000000000f087348 */ /* 0x006fea0003c00000 */
[----:B------:R0:W3:Y:S02]  /*21640*/  SHFL.IDX P6, R14, R13, R12, R11 ;  /* 0x0000000c0d0e7389 */ /* 0x0000e400000c000b */
[----:B0123--:R-:W-:Y:S01]  /*21650*/  ENDCOLLECTIVE ;  /* 0x000000000000791b */ /* 0x00ffe20003800000 */
.L_x_797:
[----:B------:R-:W-:Y:S05]  /*21660*/  BSYNC B1 ;  /* 0x0000000000017941 */ /* 0x000fea0003800000 */
.L_x_796:
[----:B------:R-:W-:Y:S02]  /*21670*/  IMAD.MOV.U32 R13, RZ, RZ, R118 ;  /* 0x000000ffff0d7224 */ /* 0x000fe400078e0076 */
[----:B------:R-:W-:Y:S02]  /*21680*/  IMAD.MOV.U32 R12, RZ, RZ, 0x1 ;  /* 0x00000001ff0c7424 */ /* 0x000fe400078e00ff */
[----:B------:R-:W-:Y:S02]  /*21690*/  IMAD.MOV.U32 R11, RZ, RZ, 0x1c1f ;  /* 0x00001c1fff0b7424 */ /* 0x000fe400078e00ff */
[----:B------:R-:W-:Y:S02]  /*216a0*/  IMAD.MOV.U32 R15, RZ, RZ, -0x1 ;  /* 0xffffffffff0f7424 */ /* 0x000fe400078e00ff */
[----:B------:R-:W-:-:S07]  /*216b0*/  IMAD.MOV.U32 R115, RZ, RZ, R14 ;  /* 0x000000ffff737224 */ /* 0x000fce00078e000e */
[----:B------:R-:W-:Y:S05]  /*216c0*/  WARPSYNC.COLLECTIVE R15, `(.L_x_798) ;  /* 0x000000000f087348 */ /* 0x000fea0003c00000 */
[----:B------:R0:W1:Y:S02]  /*216d0*/  SHFL.IDX P6, R14, R13, R12, R11 ;  /* 0x0000000c0d0e7389 */ /* 0x00006400000c000b */
[----:B01----:R-:W-:Y:S01]  /*216e0*/  ENDCOLLECTIVE ;  /* 0x000000000000791b */ /* 0x003fe20003800000 */
.L_x_798:
[----:B------:R-:W-:Y:S01]  /*216f0*/  IMAD.MOV.U32 R118, RZ, RZ, R14 ;  /* 0x000000ffff767224 */ /* 0x000fe200078e000e */
[----:B------:R-:W-:Y:S06]  /*21700*/  BRA `(.L_x_799) ;  /* 0xfffffe3c000c7947 */ /* 0x000fec000383ffff */
.L_x_522:
[----:B0-----:R0:W1:Y:S02]  /*21710*/  SYNCS.PHASECHK.TRANS64.TRYWAIT P5, [R85+URZ+0x2a890], R86 ;  /* 0x02a89056550075a7 */ /* 0x00106400080a017f */
[----:B-1----:R-:W-:Y:S05]  /*21720*/  @!P5 NANOSLEEP.SYNCS 0x989680 ;  /* 0x009896800000d95d */ /* 0x002fea0003900000 */
[----:B------:R-:W1:Y:S02]  /*21730*/  @!P5 SYNCS.PHASECHK.TRANS64 P5, [R85+URZ+0x2a890], R86 ;  /* 0x02a890565500d5a7 */ /* 0x000e6400080a007f */
[----:B-1----:R-:W-:Y:S05]  /*21740*/  @!P5 BRA `(.L_x_522) ;  /* 0xfffffffc00f0d947 */ /* 0x002fea000383ffff */
[----:B------:R-:W-:Y:S05]  /*21750*/  BRA `(.L_x_800) ;  /* 0xfffffe5c006c7947 */ /* 0x000fea000383ffff */
.L_x_523:
[----:B------:R-:W-:Y:S01]  /*21760*/  BSSY B1, `(.L_x_801) ;  /* 0x0000008000017945 */ /* 0x000fe20003800000 */
[----:B------:R-:W-:Y:S01]  /*21770*/  IMAD.MOV.U32 R13, RZ, RZ, R115 ;  /* 0x000000ffff0d7224 */ /* 0x000fe200078e0073 */
[----:B------:R-:W-:Y:S01]  /*21780*/  MOV R12, RZ ;  /* 0x000000ff000c7202 */ /* 0x000fe20000000f00 */
[----:B------:R-:W-:Y:S02]  /*21790*/  IMAD.MOV.U32 R11, RZ, RZ, 0x1c1f ;  /* 0x00001c1fff0b7424 */ /* 0x000fe400078e00ff */
[----:B------:R-:W-:-:S07]  /*217a0*/  IMAD.MOV.U32 R15, RZ, RZ, -0x1 ;  /* 0xffffffffff0f7424 */ /* 0x000fce00078e00ff */
[----:B0-----:R-:W-:Y:S05]  /*217b0*/  WARPSYNC.COLLECTIVE R15, `(.L_x_802) ;  /* 0x000000000f087348 */ /* 0x001fea0003c00000 */
[----:B------:R1:W2:Y:S02]  /*217c0*/  SHFL.IDX P6, R14, R13, R12, R11 ;  /* 0x0000000c0d0e7389 */ /* 0x0002a400000c000b */
[----:B012---:R-:W-:Y:S01]  /*217d0*/  ENDCOLLECTIVE ;  /* 0x000000000000791b */ /* 0x007fe20003800000 */
.L_x_802:
[----:B------:R-:W-:Y:S05]  /*217e0*/  BSYNC B1 ;  /* 0x0000000000017941 */ /* 0x000fea0003800000 */
.L_x_801:
        /* <DEDUP_REMOVED lines=8> */
.L_x_803:
[----:B------:R-:W-:Y:S01]  /*21870*/  IMAD.MOV.U32 R11, RZ, RZ, R14 ;  /* 0x000000ffff0b7224 */ /* 0x000fe200078e000e */
[----:B------:R-:W-:Y:S06]  /*21880*/  BRA `(.L_x_804) ;  /* 0xfffffe5c003c7947 */ /* 0x000fec000383ffff */
.L_x_536:
[----:B------:R-:W-:Y:S01]  /*21890*/  BSSY B1, `(.L_x_805) ;  /* 0x0000008000017945 */ /* 0x000fe20003800000 */
[----:B--234-:R-:W-:Y:S01]  /*218a0*/  IMAD.MOV.U32 R13, RZ, RZ, R115 ;  /* 0x000000ffff0d7224 */ /* 0x01cfe200078e0073 */
[----:B------:R-:W-:Y:S01]  /*218b0*/  MOV R15, 0xffffffff ;  /* 0xffffffff000f7802 */ /* 0x000fe20000000f00 */
[----:B------:R-:W-:Y:S02]  /*218c0*/  IMAD.MOV.U32 R12, RZ, RZ, 0x1 ;  /* 0x00000001ff0c7424 */ /* 0x000fe400078e00ff */
[----:B------:R-:W-:-:S07]  /*218d0*/  IMAD.MOV.U32 R11, RZ, RZ, 0x1c1f ;  /* 0x00001c1fff0b7424 */ /* 0x000fce00078e00ff */
[----:B01----:R-:W-:Y:S05]  /*218e0*/  WARPSYNC.COLLECTIVE R15, `(.L_x_806) ;  /* 0x000000000f087348 */ /* 0x003fea0003c00000 */
[----:B------:R2:W3:Y:S02]  /*218f0*/  SHFL.IDX P6, R14, R13, R12, R11 ;  /* 0x0000000c0d0e7389 */ /* 0x0004e400000c000b */
[----:B0123--:R-:W-:Y:S01]  /*21900*/  ENDCOLLECTIVE ;  /* 0x000000000000791b */ /* 0x00ffe20003800000 */
.L_x_806:
[----:B------:R-:W-:Y:S05]  /*21910*/  BSYNC B1 ;  /* 0x0000000000017941 */ /* 0x000fea0003800000 */
.L_x_805:
        /* <DEDUP_REMOVED lines=8> */
.L_x_807:
[----:B------:R-:W-:Y:S01]  /*219a0*/  IMAD.MOV.U32 R118, RZ, RZ, R14 ;  /* 0x000000ffff767224 */ /* 0x000fe200078e000e */
[----:B------:R-:W-:Y:S06]  /*219b0*/  BRA `(.L_x_808) ;  /* 0xfffffe7400187947 */ /* 0x000fec000383ffff */
.L_x_549:
[----:B-1----:R1:W2:Y:S02]  /*219c0*/  SYNCS.PHASECHK.TRANS64.TRYWAIT P3, [R85+URZ+0x2a890], R86 ;  /* 0x02a89056550075a7 */ /* 0x0022a4000806017f */
[----:B--2---:R-:W-:Y:S05]  /*219d0*/  @!P3 NANOSLEEP.SYNCS 0x989680 ;  /* 0x009896800000b95d */ /* 0x004fea0003900000 */
[----:B------:R-:W2:Y:S02]  /*219e0*/  @!P3 SYNCS.PHASECHK.TRANS64 P3, [R85+URZ+0x2a890], R86 ;  /* 0x02a890565500b5a7 */ /* 0x000ea4000806007f */
[----:B--2---:R-:W-:Y:S05]  /*219f0*/  @!P3 BRA `(.L_x_549) ;  /* 0xfffffffc00f0b947 */ /* 0x004fea000383ffff */
[----:B------:R-:W-:Y:S05]  /*21a00*/  BRA `(.L_x_809) ;  /* 0xfffffe8c00307947 */ /* 0x000fea000383ffff */
.L_x_550:
[----:B------:R-:W-:Y:S01]  /*21a10*/  BSSY B1, `(.L_x_810) ;  /* 0x0000008000017945 */ /* 0x000fe20003800000 */
[----:B------:R-:W-:Y:S02]  /*21a20*/  IMAD.MOV.U32 R13, RZ, RZ, R37 ;  /* 0x000000ffff0d7224 */ /* 0x000fe400078e0025 */
[----:B------:R-:W-:Y:S02]  /*21a30*/  IMAD.MOV.U32 R12, RZ, RZ, RZ ;  /* 0x000000ffff0c7224 */ /* 0x000fe400078e00ff */
[----:B------:R-:W-:Y:S02]  /*21a40*/  IMAD.MOV.U32 R11, RZ, RZ, 0x1c1f ;  /* 0x00001c1fff0b7424 */ /* 0x000fe400078e00ff */
[----:B------:R-:W-:-:S07]  /*21a50*/  IMAD.MOV.U32 R15, RZ, RZ, -0x1 ;  /* 0xffffffffff0f7424 */ /* 0x000fce00078e00ff */
[----:B-1----:R-:W-:Y:S05]  /*21a60*/  WARPSYNC.COLLECTIVE R15, `(.L_x_811) ;  /* 0x000000000f087348 */ /* 0x002fea0003c00000 */
[----:B------:R0:W2:Y:S02]  /*21a70*/  SHFL.IDX P6, R14, R13, R12, R11 ;  /* 0x0000000c0d0e7389 */ /* 0x0000a400000c000b */
[----:B012---:R-:W-:Y:S01]  /*21a80*/  ENDCOLLECTIVE ;  /* 0x000000000000791b */ /* 0x007fe20003800000 */
.L_x_811:
[----:B------:R-:W-:Y:S05]  /*21a90*/  BSYNC B1 ;  /* 0x0000000000017941 */ /* 0x000fea0003800000 */
.L_x_810:
[----:B------:R-:W-:Y:S01]  /*21aa0*/  MOV R13, R36 ;  /* 0x00000024000d7202 */ /* 0x000fe20000000f00 */
[----:B------:R-:W-:Y:S02]  /*21ab0*/  IMAD.MOV.U32 R12, RZ, RZ, RZ ;  /* 0x000000ffff0c7224 */ /* 0x000fe400078e00ff */
[----:B------:R-:W-:Y:S02]  /*21ac0*/  IMAD.MOV.U32 R11, RZ, RZ, 0x1c1f ;  /* 0x00001c1fff0b7424 */ /* 0x000fe400078e00ff */
[----:B------:R-:W-:Y:S02]  /*21ad0*/  IMAD.MOV.U32 R15, RZ, RZ, -0x1 ;  /* 0xffffffffff0f7424 */ /* 0x000fe400078e00ff */
[----:B------:R-:W-:-:S07]  /*21ae0*/  IMAD.MOV.U32 R40, RZ, RZ, R14 ;  /* 0x000000ffff287224 */ /* 0x000fce00078e000e */
[----:B------:R-:W-:Y:S05]  /*21af0*/  WARPSYNC.COLLECTIVE R15, `(.L_x_812) ;  /* 0x000000000f087348 */ /* 0x000fea0003c00000 */
[----:B------:R0:W1:Y:S02]  /*21b00*/  SHFL.IDX P6, R14, R13, R12, R11 ;  /* 0x0000000c0d0e7389 */ /* 0x00006400000c000b */
[----:B01----:R-:W-:Y:S01]  /*21b10*/  ENDCOLLECTIVE ;  /* 0x000000000000791b */ /* 0x003fe20003800000 */
.L_x_812:
[----:B------:R-:W-:Y:S01]  /*21b20*/  IMAD.MOV.U32 R39, RZ, RZ, R14 ;  /* 0x000000ffff277224 */ /* 0x000fe200078e000e */
[----:B------:R-:W-:Y:S06]  /*21b30*/  BRA `(.L_x_813) ;  /* 0xfffffe8c004c7947 */ /* 0x000fec000383ffff */
.L_x_553:
[----:B------:R-:W-:Y:S01]  /*21b40*/  BSSY B1, `(.L_x_814) ;  /* 0x0000008000017945 */ /* 0x000fe20003800000 */
[----:B----4-:R-:W-:Y:S02]  /*21b50*/  IMAD.MOV.U32 R13, RZ, RZ, R37 ;  /* 0x000000ffff0d7224 */ /* 0x010fe400078e0025 */
[----:B------:R-:W-:Y:S02]  /*21b60*/  IMAD.MOV.U32 R12, RZ, RZ, 0x1 ;  /* 0x00000001ff0c7424 */ /* 0x000fe400078e00ff */
[----:B------:R-:W-:Y:S02]  /*21b70*/  IMAD.MOV.U32 R11, RZ, RZ, 0x1c1f ;  /* 0x00001c1fff0b7424 */ /* 0x000fe400078e00ff */
[----:B------:R-:W-:-:S07]  /*21b80*/  IMAD.MOV.U32 R15, RZ, RZ, -0x1 ;  /* 0xffffffffff0f7424 */ /* 0x000fce00078e00ff */
[----:B0123--:R-:W-:Y:S05]  /*21b90*/  WARPSYNC.COLLECTIVE R15, `(.L_x_815) ;  /* 0x000000000f087348 */ /* 0x00ffea0003c00000 */
[----:B------:R4:W0:Y:S02]  /*21ba0*/  SHFL.IDX P6, R14, R13, R12, R11 ;  /* 0x0000000c0d0e7389 */ /* 0x00082400000c000b */
[----:B01234-:R-:W-:Y:S01]  /*21bb0*/  ENDCOLLECTIVE ;  /* 0x000000000000791b */ /* 0x01ffe20003800000 */
.L_x_815:
[----:B------:R-:W-:Y:S05]  /*21bc0*/  BSYNC B1 ;  /* 0x0000000000017941 */ /* 0x000fea0003800000 */
.L_x_814:
[----:B------:R-:W-:Y:S01]  /*21bd0*/  IMAD.MOV.U32 R13, RZ, RZ, R36 ;  /* 0x000000ffff0d7224 */ /* 0x000fe200078e0024 */
[----:B------:R-:W-:Y:S01]  /*21be0*/  MOV R11, 0x1c1f ;  /* 0x00001c1f000b7802 */ /* 0x000fe20000000f00 */
[----:B------:R-:W-:Y:S02]  /*21bf0*/  IMAD.MOV.U32 R12, RZ, RZ, 0x1 ;  /* 0x00000001ff0c7424 */ /* 0x000fe400078e00ff */
[----:B------:R-:W-:Y:S02]  /*21c00*/  IMAD.MOV.U32 R15, RZ, RZ, -0x1 ;  /* 0xffffffffff0f7424 */ /* 0x000fe400078e00ff */
[----:B------:R-:W-:-:S07]  /*21c10*/  IMAD.MOV.U32 R40, RZ, RZ, R14 ;  /* 0x000000ffff287224 */ /* 0x000fce00078e000e */
[----:B------:R-:W-:Y:S05]  /*21c20*/  WARPSYNC.COLLECTIVE R15, `(.L_x_816) ;  /* 0x000000000f087348 */ /* 0x000fea0003c00000 */
[----:B------:R0:W1:Y:S02]  /*21c30*/  SHFL.IDX P6, R14, R13, R12, R11 ;  /* 0x0000000c0d0e7389 */ /* 0x00006400000c000b */
[----:B01----:R-:W-:Y:S01]  /*21c40*/  ENDCOLLECTIVE ;  /* 0x000000000000791b */ /* 0x003fe20003800000 */
.L_x_816:
[----:B------:R-:W-:Y:S01]  /*21c50*/  IMAD.MOV.U32 R39, RZ, RZ, R14 ;  /* 0x000000ffff277224 */ /* 0x000fe200078e000e */
[----:B------:R-:W-:Y:S06]  /*21c60*/  BRA `(.L_x_817) ;  /* 0xfffffe8c00a87947 */ /* 0x000fec000383ffff */
.L_x_557:
[----:B------:R0:W0:Y:S02]  /*21c70*/  SYNCS.PHASECHK.TRANS64.TRYWAIT P2, [R85+URZ+0x2a8b0], R86 ;  /* 0x02a8b056550075a7 */ /* 0x000024000804017f */
[----:B0-----:R-:W-:Y:S05]  /*21c80*/  @!P2 NANOSLEEP.SYNCS 0x989680 ;  /* 0x009896800000a95d */ /* 0x001fea0003900000 */
[----:B------:R-:W0:Y:S02]  /*21c90*/  @!P2 SYNCS.PHASECHK.TRANS64 P2, [R85+URZ+0x2a8b0], R86 ;  /* 0x02a8b0565500a5a7 */ /* 0x000e24000804007f */
[----:B0-----:R-:W-:Y:S05]  /*21ca0*/  @!P2 BRA `(.L_x_557) ;  /* 0xfffffffc00f0a947 */ /* 0x001fea000383ffff */
[----:B------:R-:W-:Y:S05]  /*21cb0*/  BRA `(.L_x_818) ;  /* 0xfffffe9000807947 */ /* 0x000fea000383ffff */
.L_x_577:
[----:B------:R-:W-:Y:S01]  /*21cc0*/  BSSY B1, `(.L_x_819) ;  /* 0x0000008000017945 */ /* 0x000fe20003800000 */
[----:B------:R-:W-:Y:S02]  /*21cd0*/  IMAD.MOV.U32 R13, RZ, RZ, R42 ;  /* 0x000000ffff0d7224 */ /* 0x000fe400078e002a */
[----:B------:R-:W-:Y:S02]  /*21ce0*/  IMAD.MOV.U32 R12, RZ, RZ, RZ ;  /* 0x000000ffff0c7224 */ /* 0x000fe400078e00ff */
[----:B------:R-:W-:Y:S02]  /*21cf0*/  IMAD.MOV.U32 R11, RZ, RZ, 0x1c1f ;  /* 0x00001c1fff0b7424 */ /* 0x000fe400078e00ff */
[----:B------:R-:W-:-:S07]  /*21d00*/  IMAD.MOV.U32 R15, RZ, RZ, -0x1 ;  /* 0xffffffffff0f7424 */ /* 0x000fce00078e00ff */
[----:B---3--:R-:W-:Y:S05]  /*21d10*/  WARPSYNC.COLLECTIVE R15, `(.L_x_820) ;  /* 0x000000000f087348 */ /* 0x008fea0003c00000 */
[----:B------:R0:W1:Y:S02]  /*21d20*/  SHFL.IDX P6, R14, R13, R12, R11 ;  /* 0x0000000c0d0e7389 */ /* 0x00006400000c000b */
[----:B01-3--:R-:W-:Y:S01]  /*21d30*/  ENDCOLLECTIVE ;  /* 0x000000000000791b */ /* 0x00bfe20003800000 */
.L_x_820:
[----:B------:R-:W-:Y:S05]  /*21d40*/  BSYNC B1 ;  /* 0x0000000000017941 */ /* 0x000fea0003800000 */
.L_x_819:
        /* <DEDUP_REMOVED lines=8> */
.L_x_821:
[----:B------:R-:W-:Y:S01]  /*21dd0*/  IMAD.MOV.U32 R13, RZ, RZ, R37 ;  /* 0x000000ffff0d7224 */ /* 0x000fe200078e0025 */
[----:B------:R-:W-:-:S07]  /*21de0*/  MOV R39, R14 ;  /* 0x0000000e00277202 */ /* 0x000fce0000000f00 */
[----:B------:R-:W-:Y:S05]  /*21df0*/  WARPSYNC.COLLECTIVE R15, `(.L_x_822) ;  /* 0x000000000f087348 */ /* 0x000fea0003c00000 */
[----:B------:R0:W1:Y:S02]  /*21e00*/  SHFL.IDX P6, R14, R13, R12, R11 ;  /* 0x0000000c0d0e7389 */ /* 0x00006400000c000b */
[----:B01----:R-:W-:Y:S01]  /*21e10*/  ENDCOLLECTIVE ;  /* 0x000000000000791b */ /* 0x003fe20003800000 */
.L_x_822:
[----:B------:R-:W-:Y:S02]  /*21e20*/  IMAD.MOV.U32 R13, RZ, RZ, R40 ;  /* 0x000000ffff0d7224 */ /* 0x000fe400078e0028 */
[----:B------:R-:W-:-:S07]  /*21e30*/  IMAD.MOV.U32 R44, RZ, RZ, R14 ;  /* 0x000000ffff2c7224 */ /* 0x000fce00078e000e */
[----:B------:R-:W-:Y:S05]  /*21e40*/  WARPSYNC.COLLECTIVE R15, `(.L_x_823) ;  /* 0x000000000f087348 */ /* 0x000fea0003c00000 */
[----:B------:R0:W1:Y:S02]  /*21e50*/  SHFL.IDX P6, R14, R13, R12, R11 ;  /* 0x0000000c0d0e7389 */ /* 0x00006400000c000b */
[----:B01----:R-:W-:Y:S01]  /*21e60*/  ENDCOLLECTIVE ;  /* 0x000000000000791b */ /* 0x003fe20003800000 */
.L_x_823:
[----:B------:R-:W-:Y:S01]  /*21e70*/  IMAD.MOV.U32 R41, RZ, RZ, R14 ;  /* 0x000000ffff297224 */ /* 0x000fe200078e000e */
[----:B------:R-:W-:Y:S06]  /*21e80*/  BRA `(.L_x_824) ;  /* 0xfffffea0002c7947 */ /* 0x000fec000383ffff */
.L_x_581:
[----:B0-----:R0:W1:Y:S02]  /*21e90*/  SYNCS.PHASECHK.TRANS64.TRYWAIT P0, [R2+URZ+0x2a800], R15 ;  /* 0x02a8000f020075a7 */ /* 0x001064000800017f */
[----:B-1----:R-:W-:Y:S05]  /*21ea0*/  @!P0 NANOSLEEP.SYNCS 0x989680 ;  /* 0x009896800000895d */ /* 0x002fea0003900000 */
[----:B------:R-:W1:Y:S02]  /*21eb0*/  @!P0 SYNCS.PHASECHK.TRANS64 P0, [R2+URZ+0x2a800], R15 ;  /* 0x02a8000f020085a7 */ /* 0x000e64000800007f */
[----:B-1----:R-:W-:Y:S05]  /*21ec0*/  @!P0 BRA `(.L_x_581) ;  /* 0xfffffffc00f08947 */ /* 0x002fea000383ffff */
[----:B------:R-:W-:Y:S05]  /*21ed0*/  BRA `(.L_x_825) ;  /* 0xfffffea800a07947 */ /* 0x000fea000383ffff */
.L_x_605:
        /* <DEDUP_REMOVED lines=8> */
.L_x_827:
[----:B------:R-:W-:Y:S05]  /*21f60*/  BSYNC B1 ;  /* 0x0000000000017941 */ /* 0x000fea0003800000 */
.L_x_826:
[----:B------:R-:W-:Y:S01]  /*21f70*/  IMAD.MOV.U32 R13, RZ, RZ, R39 ;  /* 0x000000ffff0d7224 */ /* 0x000fe200078e0027 */
[----:B------:R-:W-:Y:S01]  /*21f80*/  MOV R11, 0x1c1f ;  /* 0x00001c1f000b7802 */ /* 0x000fe20000000f00 */
[----:B------:R-:W-:Y:S02]  /*21f90*/  IMAD.MOV.U32 R12, RZ, RZ, RZ ;  /* 0x000000ffff0c7224 */ /* 0x000fe400078e00ff */
[----:B------:R-:W-:Y:S02]  /*21fa0*/  IMAD.MOV.U32 R15, RZ, RZ, -0x1 ;  /* 0xffffffffff0f7424 */ /* 0x000fe400078e00ff */
[----:B------:R-:W-:-:S07]  /*21fb0*/  IMAD.MOV.U32 R3, RZ, RZ, R14 ;  /* 0x000000ffff037224 */ /* 0x000fce00078e000e */
[----:B------:R-:W-:Y:S05]  /*21fc0*/  WARPSYNC.COLLECTIVE R15, `(.L_x_828) ;  /* 0x000000000f087348 */ /* 0x000fea0003c00000 */
[----:B------:R0:W1:Y:S02]  /*21fd0*/  SHFL.IDX P6, R14, R13, R12, R11 ;  /* 0x0000000c0d0e7389 */ /* 0x00006400000c000b */
[----:B01----:R-:W-:Y:S01]  /*21fe0*/  ENDCOLLECTIVE ;  /* 0x000000000000791b */ /* 0x003fe20003800000 */
.L_x_828:
[----:B------:R-:W-:Y:S02]  /*21ff0*/  IMAD.MOV.U32 R13, RZ, RZ, R37 ;  /* 0x000000ffff0d7224 */ /* 0x000fe400078e0025 */
[----:B------:R-:W-:-:S07]  /*22000*/  IMAD.MOV.U32 R0, RZ, RZ, R14 ;  /* 0x000000ffff007224 */ /* 0x000fce00078e000e */
[----:B------:R-:W-:Y:S05]  /*22010*/  WARPSYNC.COLLECTIVE R15, `(.L_x_829) ;  /* 0x000000000f087348 */ /* 0x000fea0003c00000 */
[----:B------:R0:W1:Y:S02]  /*22020*/  SHFL.IDX P6, R14, R13, R12, R11 ;  /* 0x0000000c0d0e7389 */ /* 0x00006400000c000b */
[----:B01----:R-:W-:Y:S01]  /*22030*/  ENDCOLLECTIVE ;  /* 0x000000000000791b */ /* 0x003fe20003800000 */
.L_x_829:
[----:B------:R-:W-:Y:S02]  /*22040*/  IMAD.MOV.U32 R13, RZ, RZ, R40 ;  /* 0x000000ffff0d7224 */ /* 0x000fe400078e0028 */
[----:B------:R-:W-:-:S07]  /*22050*/  IMAD.MOV.U32 R37, RZ, RZ, R14 ;  /* 0x000000ffff257224 */ /* 0x000fce00078e000e */
[----:B------:R-:W-:Y:S05]  /*22060*/  WARPSYNC.COLLECTIVE R15, `(.L_x_830) ;  /* 0x000000000f087348 */ /* 0x000fea0003c00000 */
[----:B------:R0:W1:Y:S02]  /*22070*/  SHFL.IDX P6, R14, R13, R12, R11 ;  /* 0x0000000c0d0e7389 */ /* 0x00006400000c000b */
[----:B01----:R-:W-:Y:S01]  /*22080*/  ENDCOLLECTIVE ;  /* 0x000000000000791b */ /* 0x003fe20003800000 */
.L_x_830:
[----:B------:R-:W-:Y:S01]  /*22090*/  IMAD.MOV.U32 R40, RZ, RZ, R14 ;  /* 0x000000ffff287224 */ /* 0x000fe200078e000e */
[----:B------:R-:W-:Y:S06]  /*220a0*/  BRA `(.L_x_831) ;  /* 0xfffffec8004c7947 */ /* 0x000fec000383ffff */
.L_x_609:
[----:B0-----:R0:W1:Y:S02]  /*220b0*/  SYNCS.PHASECHK.TRANS64.TRYWAIT P0, [R2+URZ+0x2a800], R3 ;  /* 0x02a80003020075a7 */ /* 0x001064000800017f */
[----:B-1----:R-:W-:Y:S05]  /*220c0*/  @!P0 NANOSLEEP.SYNCS 0x989680 ;  /* 0x009896800000895d */ /* 0x002fea0003900000 */
[----:B------:R-:W1:Y:S02]  /*220d0*/  @!P0 SYNCS.PHASECHK.TRANS64 P0, [R2+URZ+0x2a800], R3 ;  /* 0x02a80003020085a7 */ /* 0x000e64000800007f */
[----:B-1----:R-:W-:Y:S05]  /*220e0*/  @!P0 BRA `(.L_x_609) ;  /* 0xfffffffc00f08947 */ /* 0x002fea000383ffff */
[----:B------:R-:W-:Y:S05]  /*220f0*/  BRA `(.L_x_832) ;  /* 0xfffffed000587947 */ /* 0x000fea000383ffff */
.L_x_623:
[----:B-1----:R1:W2:Y:S02]  /*22100*/  SYNCS.PHASECHK.TRANS64.TRYWAIT P1, [R0+URZ+0x2a830], R3 ;  /* 0x02a83003000075a7 */ /* 0x0022a4000802017f */
[----:B--2---:R-:W-:Y:S05]  /*22110*/  @!P1 NANOSLEEP.SYNCS 0x989680 ;  /* 0x009896800000995d */ /* 0x004fea0003900000 */
[----:B------:R-:W2:Y:S02]  /*22120*/  @!P1 SYNCS.PHASECHK.TRANS64 P1, [R0+URZ+0x2a830], R3 ;  /* 0x02a83003000095a7 */ /* 0x000ea4000802007f */
[----:B--2---:R-:W-:Y:S05]  /*22130*/  @!P1 BRA `(.L_x_623) ;  /* 0xfffffffc00f09947 */ /* 0x004fea000383ffff */
[----:B------:R-:W-:Y:S05]  /*22140*/  BRA `(.L_x_622) ;  /* 0xfffffef400687947 */ /* 0x000fea000383ffff */
.L_x_631:
[----:B-1----:R1:W2:Y:S02]  /*22150*/  SYNCS.PHASECHK.TRANS64.TRYWAIT P1, [R13+URZ+0x2a830], R6 ;  /* 0x02a830060d0075a7 */ /* 0x0022a4000802017f */
[----:B--2---:R-:W-:Y:S05]  /*22160*/  @!P1 NANOSLEEP.SYNCS 0x989680 ;  /* 0x009896800000995d */ /* 0x004fea0003900000 */
[----:B------:R-:W2:Y:S02]  /*22170*/  @!P1 SYNCS.PHASECHK.TRANS64 P1, [R13+URZ+0x2a830], R6 ;  /* 0x02a830060d0095a7 */ /* 0x000ea4000802007f */
[----:B--2---:R-:W-:Y:S05]  /*22180*/  @!P1 BRA `(.L_x_631) ;  /* 0xfffffffc00f09947 */ /* 0x004fea000383ffff */
[----:B------:R-:W-:Y:S05]  /*22190*/  BRA `(.L_x_630) ;  /* 0xffffff1c00e47947 */ /* 0x000fea000383ffff */
.L_x_636:
[----:B-1----:R1:W2:Y:S02]  /*221a0*/  SYNCS.PHASECHK.TRANS64.TRYWAIT P1, [R15+URZ+0x2a850], R5 ;  /* 0x02a850050f0075a7 */ /* 0x0022a4000802017f */
[----:B--2---:R-:W-:Y:S05]  /*221b0*/  @!P1 NANOSLEEP.SYNCS 0x989680 ;  /* 0x009896800000995d */ /* 0x004fea0003900000 */
[----:B------:R-:W2:Y:S02]  /*221c0*/  @!P1 SYNCS.PHASECHK.TRANS64 P1, [R15+URZ+0x2a850], R5 ;  /* 0x02a850050f0095a7 */ /* 0x000ea4000802007f */
[----:B--2---:R-:W-:Y:S05]  /*221d0*/  @!P1 BRA `(.L_x_636) ;  /* 0xfffffffc00f09947 */ /* 0x004fea000383ffff */
[----:B------:R-:W-:Y:S05]  /*221e0*/  BRA `(.L_x_635) ;  /* 0xffffff2c00187947 */ /* 0x000fea000383ffff */
.L_x_644:
[----:B-1----:R1:W2:Y:S02]  /*221f0*/  SYNCS.PHASECHK.TRANS64.TRYWAIT P1, [R7+URZ+0x2a850], R4 ;  /* 0x02a85004070075a7 */ /* 0x0022a4000802017f */
[----:B--2---:R-:W-:Y:S05]  /*22200*/  @!P1 NANOSLEEP.SYNCS 0x989680 ;  /* 0x009896800000995d */ /* 0x004fea0003900000 */
[----:B------:R-:W2:Y:S02]  /*22210*/  @!P1 SYNCS.PHASECHK.TRANS64 P1, [R7+URZ+0x2a850], R4 ;  /* 0x02a85004070095a7 */ /* 0x000ea4000802007f */
[----:B--2---:R-:W-:Y:S05]  /*22220*/  @!P1 BRA `(.L_x_644) ;  /* 0xfffffffc00f09947 */ /* 0x004fea000383ffff */
[----:B------:R-:W-:Y:S05]  /*22230*/  BRA `(.L_x_643) ;  /* 0xffffff4800707947 */ /* 0x000fea000383ffff */
.L_x_684:
[----:B------:R-:W0:Y:S01]  /*22240*/  S2R R9, SR_TID.X ;  /* 0x0000000000097919 */ /* 0x000e220000002100 */
[----:B------:R-:W-:Y:S01]  /*22250*/  BSSY B1, `(.L_x_833) ;  /* 0x000000a000017945 */ /* 0x000fe20003800000 */
[----:B------:R-:W-:Y:S02]  /*22260*/  IMAD.MOV.U32 R12, RZ, RZ, RZ ;  /* 0x000000ffff0c7224 */ /* 0x000fe400078e00ff */
[----:B------:R-:W-:Y:S02]  /*22270*/  IMAD.MOV.U32 R11, RZ, RZ, 0x1f ;  /* 0x0000001fff0b7424 */ /* 0x000fe400078e00ff */
[----:B------:R-:W-:Y:S01]  /*22280*/  IMAD.MOV.U32 R15, RZ, RZ, -0x1 ;  /* 0xffffffffff0f7424 */ /* 0x000fe200078e00ff */
[----:B0-----:R-:W-:-:S04]  /*22290*/  SHF.R.U32.HI R9, RZ, 0x5, R9 ;  /* 0x00000005ff097819 */ /* 0x001fc80000011609 */
[----:B------:R-:W-:-:S05]  /*222a0*/  LOP3.LUT R9, R9, 0x3, RZ, 0xc0, !PT ;  /* 0x0000000309097812 */ /* 0x000fca00078ec0ff */
[----:B------:R-:W-:-:S07]  /*222b0*/  IMAD.MOV.U32 R13, RZ, RZ, R9 ;  /* 0x000000ffff0d7224 */ /* 0x000fce00078e0009 */
[----:B------:R-:W-:Y:S05]  /*222c0*/  WARPSYNC.COLLECTIVE R15, `(.L_x_834) ;  /* 0x000000000f087348 */ /* 0x000fea0003c00000 */
[----:B------:R0:W1:Y:S02]  /*222d0*/  SHFL.IDX P6, R14, R13, R12, R11 ;  /* 0x0000000c0d0e7389 */ /* 0x00006400000c000b */
[----:B01----:R-:W-:Y:S01]  /*222e0*/  ENDCOLLECTIVE ;  /* 0x000000000000791b */ /* 0x003fe20003800000 */
.L_x_834:
[----:B------:R-:W-:Y:S05]  /*222f0*/  BSYNC B1 ;  /* 0x0000000000017941 */ /* 0x000fea0003800000 */
.L_x_833:
[----:B------:R-:W-:Y:S05]  /*22300*/  BRA `(.L_x_835) ;  /* 0xffffff9400b07947 */ /* 0x000fea000383ffff */
.L_x_686:
[----:B------:R-:W-:Y:S01]  /*22310*/  BSSY B1, `(.L_x_836) ;  /* 0x0000006000017945 */ /* 0x000fe20003800000 */
[----:B------:R-:W-:-:S07]  /*22320*/  IMAD.MOV.U32 R15, RZ, RZ, -0x1 ;  /* 0xffffffffff0f7424 */ /* 0x000fce00078e00ff */
[----:B0-----:R-:W-:Y:S05]  /*22330*/  WARPSYNC.COLLECTIVE R15, `(.L_x_837) ;  /* 0x000000000f0c7348 */ /* 0x001fea0003c00000 */
[----:B------:R-:W-:Y:S02]  /*22340*/  ELECT P6, UR62, PT ;  /* 0x00000000003e782f */ /* 0x000fe400038c0000 */
[----:B------:R-:W-:Y:S01]  /*22350*/  MOV R14, UR62 ;  /* 0x0000003e000e7c02 */ /* 0x000fe20008000f00 */
[----:B0-----:R-:W-:Y:S10]  /*22360*/  ENDCOLLECTIVE ;  /* 0x000000000000791b */ /* 0x001ff40003800000 */
.L_x_837:
[----:B------:R-:W-:Y:S05]  /*22370*/  BSYNC B1 ;  /* 0x0000000000017941 */ /* 0x000fea0003800000 */
.L_x_836:
[----:B------:R-:W-:Y:S05]  /*22380*/  BRA `(.L_x_685) ;  /* 0xffffff9400a87947 */ /* 0x000fea000383ffff */
.L_x_688:
[----:B0-----:R0:W1:Y:S02]  /*22390*/  SYNCS.PHASECHK.TRANS64.TRYWAIT P0, [R22+URZ+0x2a820], R7 ;  /* 0x02a82007160075a7 */ /* 0x001064000800017f */
[----:B-1----:R-:W-:Y:S05]  /*223a0*/  @!P0 NANOSLEEP.SYNCS 0x989680 ;  /* 0x009896800000895d */ /* 0x002fea0003900000 */
[----:B------:R-:W1:Y:S02]  /*223b0*/  @!P0 SYNCS.PHASECHK.TRANS64 P0, [R22+URZ+0x2a820], R7 ;  /* 0x02a82007160085a7 */ /* 0x000e64000800007f */
[----:B-1----:R-:W-:Y:S05]  /*223c0*/  @!P0 BRA `(.L_x_688) ;  /* 0xfffffffc00f08947 */ /* 0x002fea000383ffff */
[----:B------:R-:W-:Y:S05]  /*223d0*/  BRA `(.L_x_838) ;  /* 0xffffff9400b87947 */ /* 0x000fea000383ffff */
.L_x_692:
[----:B-1----:R1:W2:Y:S02]  /*223e0*/  SYNCS.PHASECHK.TRANS64.TRYWAIT P0, [R11+URZ+0x2a8a0], R10 ;  /* 0x02a8a00a0b0075a7 */ /* 0x0022a4000800017f */
[----:B--2---:R-:W-:Y:S05]  /*223f0*/  @!P0 NANOSLEEP.SYNCS 0x989680 ;  /* 0x009896800000895d */ /* 0x004fea0003900000 */
[----:B------:R-:W2:Y:S02]  /*22400*/  @!P0 SYNCS.PHASECHK.TRANS64 P0, [R11+URZ+0x2a8a0], R10 ;  /* 0x02a8a00a0b0085a7 */ /* 0x000ea4000800007f */
[----:B--2---:R-:W-:Y:S05]  /*22410*/  @!P0 BRA `(.L_x_692) ;  /* 0xfffffffc00f08947 */ /* 0x004fea000383ffff */
[----:B------:R-:W-:Y:S05]  /*22420*/  BRA `(.L_x_839) ;  /* 0xffffff9400d07947 */ /* 0x000fea000383ffff */
.L_x_699:
[----:B0-----:R0:W2:Y:S02]  /*22430*/  SYNCS.PHASECHK.TRANS64.TRYWAIT P0, [R11+URZ+0x2a8c0], R10 ;  /* 0x02a8c00a0b0075a7 */ /* 0x0010a4000800017f */
[----:B--2---:R-:W-:Y:S05]  /*22440*/  @!P0 NANOSLEEP.SYNCS 0x989680 ;  /* 0x009896800000895d */ /* 0x004fea0003900000 */
[----:B------:R-:W2:Y:S02]  /*22450*/  @!P0 SYNCS.PHASECHK.TRANS64 P0, [R11+URZ+0x2a8c0], R10 ;  /* 0x02a8c00a0b0085a7 */ /* 0x000ea4000800007f */
[----:B--2---:R-:W-:Y:S05]  /*22460*/  @!P0 BRA `(.L_x_699) ;  /* 0xfffffffc00f08947 */ /* 0x004fea000383ffff */
[----:B------:R-:W-:Y:S05]  /*22470*/  BRA `(.L_x_840) ;  /* 0xffffff9800c87947 */ /* 0x000fea000383ffff */
.L_x_707:
[----:B-1----:R1:W2:Y:S02]  /*22480*/  SYNCS.PHASECHK.TRANS64.TRYWAIT P2, [R10+URZ+0x2a8a0], R9 ;  /* 0x02a8a0090a0075a7 */ /* 0x0022a4000804017f */
[----:B--2---:R-:W-:Y:S05]  /*22490*/  @!P2 NANOSLEEP.SYNCS 0x989680 ;  /* 0x009896800000a95d */ /* 0x004fea0003900000 */
[----:B------:R-:W2:Y:S02]  /*224a0*/  @!P2 SYNCS.PHASECHK.TRANS64 P2, [R10+URZ+0x2a8a0], R9 ;  /* 0x02a8a0090a00a5a7 */ /* 0x000ea4000804007f */
[----:B--2---:R-:W-:Y:S05]  /*224b0*/  @!P2 BRA `(.L_x_707) ;  /* 0xfffffffc00f0a947 */ /* 0x004fea000383ffff */
[----:B------:R-:W-:Y:S05]  /*224c0*/  BRA `(.L_x_841) ;  /* 0xffffff9c00c47947 */ /* 0x000fea000383ffff */
.L_x_714:
[----:B0-----:R0:W2:Y:S02]  /*224d0*/  SYNCS.PHASECHK.TRANS64.TRYWAIT P2, [R10+URZ+0x2a8c0], R9 ;  /* 0x02a8c0090a0075a7 */ /* 0x0010a4000804017f */
[----:B--2---:R-:W-:Y:S05]  /*224e0*/  @!P2 NANOSLEEP.SYNCS 0x989680 ;  /* 0x009896800000a95d */ /* 0x004fea0003900000 */
[----:B------:R-:W2:Y:S02]  /*224f0*/  @!P2 SYNCS.PHASECHK.TRANS64 P2, [R10+URZ+0x2a8c0], R9 ;  /* 0x02a8c0090a00a5a7 */ /* 0x000ea4000804007f */
[----:B--2---:R-:W-:Y:S05]  /*22500*/  @!P2 BRA `(.L_x_714) ;  /* 0xfffffffc00f0a947 */ /* 0x004fea000383ffff */
[----:B------:R-:W-:Y:S05]  /*22510*/  BRA `(.L_x_842) ;  /* 0xffffffa000b87947 */ /* 0x000fea000383ffff */
.L_x_730:
[----:B0-----:R-:W0:Y:S01]  /*22520*/  S2R R8, SR_TID.X ;  /* 0x0000000000087919 */ /* 0x001e220000002100 */
[----:B------:R-:W-:Y:S01]  /*22530*/  BSSY B0, `(.L_x_843) ;  /* 0x000000a000007945 */ /* 0x000fe20003800000 */
[----:B------:R-:W-:Y:S02]  /*22540*/  IMAD.MOV.U32 R12, RZ, RZ, RZ ;  /* 0x000000ffff0c7224 */ /* 0x000fe400078e00ff */
[----:B------:R-:W-:Y:S02]  /*22550*/  IMAD.MOV.U32 R11, RZ, RZ, 0x1f ;  /* 0x0000001fff0b7424 */ /* 0x000fe400078e00ff */
[----:B------:R-:W-:Y:S01]  /*22560*/  IMAD.MOV.U32 R15, RZ, RZ, -0x1 ;  /* 0xffffffffff0f7424 */ /* 0x000fe200078e00ff */
[----:B0-----:R-:W-:-:S04]  /*22570*/  SHF.R.U32.HI R8, RZ, 0x5, R8 ;  /* 0x00000005ff087819 */ /* 0x001fc80000011608 */
[----:B------:R-:W-:-:S04]  /*22580*/  LOP3.LUT R8, R8, 0x3, RZ, 0xc0, !PT ;  /* 0x0000000308087812 */ /* 0x000fc800078ec0ff */
[----:B------:R-:W-:-:S07]  /*22590*/  MOV R13, R8 ;  /* 0x00000008000d7202 */ /* 0x000fce0000000f00 */
[----:B-----5:R-:W-:Y:S05]  /*225a0*/  WARPSYNC.COLLECTIVE R15, `(.L_x_844) ;  /* 0x000000000f087348 */ /* 0x020fea0003c00000 */
[----:B------:R0:W1:Y:S02]  /*225b0*/  SHFL.IDX P6, R14, R13, R12, R11 ;  /* 0x0000000c0d0e7389 */ /* 0x00006400000c000b */
[----:B01---5:R-:W-:Y:S01]  /*225c0*/  ENDCOLLECTIVE ;  /* 0x000000000000791b */ /* 0x023fe20003800000 */
.L_x_844:
[----:B------:R-:W-:Y:S05]  /*225d0*/  BSYNC B0 ;  /* 0x0000000000007941 */ /* 0x000fea0003800000 */
.L_x_843:
[----:B------:R-:W-:Y:S05]  /*225e0*/  BRA `(.L_x_845) ;  /* 0xffffffb000587947 */ /* 0x000fea000383ffff */
.L_x_733:
[----:B0-----:R0:W1:Y:S02]  /*225f0*/  SYNCS.PHASECHK.TRANS64.TRYWAIT P0, [R7+URZ+0x2a840], R2 ;  /* 0x02a84002070075a7 */ /* 0x001064000800017f */
[----:B-1----:R-:W-:Y:S05]  /*22600*/  @!P0 NANOSLEEP.SYNCS 0x989680 ;  /* 0x009896800000895d */ /* 0x002fea0003900000 */
[----:B------:R-:W1:Y:S02]  /*22610*/  @!P0 SYNCS.PHASECHK.TRANS64 P0, [R7+URZ+0x2a840], R2 ;  /* 0x02a84002070085a7 */ /* 0x000e64000800007f */
[----:B-1----:R-:W-:Y:S05]  /*22620*/  @!P0 BRA `(.L_x_733) ;  /* 0xfffffffc00f08947 */ /* 0x002fea000383ffff */
[----:B------:R-:W-:Y:S05]  /*22630*/  BRA `(.L_x_846) ;  /* 0xffffffb000a87947 */ /* 0x000fea000383ffff */
.L_x_734:
        /* <DEDUP_REMOVED lines=8> */
.L_x_848:
[----:B------:R-:W-:Y:S05]  /*226c0*/  BSYNC B0 ;  /* 0x0000000000007941 */ /* 0x000fea0003800000 */
.L_x_847:
[----:B------:R-:W-:Y:S01]  /*226d0*/  IMAD.MOV.U32 R13, RZ, RZ, R4 ;  /* 0x000000ffff0d7224 */ /* 0x000fe200078e0004 */
[----:B------:R-:W-:Y:S01]  /*226e0*/  MOV R15, 0xffffffff ;  /* 0xffffffff000f7802 */ /* 0x000fe20000000f00 */
[----:B------:R-:W-:Y:S02]  /*226f0*/  IMAD.MOV.U32 R12, RZ, RZ, RZ ;  /* 0x000000ffff0c7224 */ /* 0x000fe400078e00ff */
[----:B------:R-:W-:Y:S02]  /*22700*/  IMAD.MOV.U32 R11, RZ, RZ, 0x181f ;  /* 0x0000181fff0b7424 */ /* 0x000fe400078e00ff */
[----:B------:R-:W-:Y:S02]  /*22710*/  IMAD.MOV.U32 R2, RZ, RZ, R14 ;  /* 0x000000ffff027224 */ /* 0x000fe400078e000e */
[----:B------:R-:W-:-:S07]  /*22720*/  @P0 IMAD R8, R5, 0x2, R22 ;  /* 0x0000000205080824 */ /* 0x000fce00078e0216 */
[----:B------:R-:W-:Y:S05]  /*22730*/  WARPSYNC.COLLECTIVE R15, `(.L_x_849) ;  /* 0x000000000f087348 */ /* 0x000fea0003c00000 */
[----:B------:R0:W1:Y:S02]  /*22740*/  SHFL.IDX P6, R14, R13, R12, R11 ;  /* 0x0000000c0d0e7389 */ /* 0x00006400000c000b */
[----:B01----:R-:W-:Y:S01]  /*22750*/  ENDCOLLECTIVE ;  /* 0x000000000000791b */ /* 0x003fe20003800000 */
.L_x_849:
[----:B------:R-:W-:Y:S02]  /*22760*/  IMAD.MOV.U32 R13, RZ, RZ, R0 ;  /* 0x000000ffff0d7224 */ /* 0x000fe400078e0000 */
[----:B------:R-:W-:Y:S02]  /*22770*/  IMAD.MOV.U32 R12, RZ, RZ, 0x1 ;  /* 0x00000001ff0c7424 */ /* 0x000fe400078e00ff */
[----:B------:R-:W-:-:S07]  /*22780*/  IMAD.MOV.U32 R3, RZ, RZ, R14 ;  /* 0x000000ffff037224 */ /* 0x000fce00078e000e */
[----:B------:R-:W-:Y:S05]  /*22790*/  WARPSYNC.COLLECTIVE R15, `(.L_x_850) ;  /* 0x000000000f087348 */ /* 0x000fea0003c00000 */
[----:B------:R0:W1:Y:S02]  /*227a0*/  SHFL.IDX P6, R14, R13, R12, R11 ;  /* 0x0000000c0d0e7389 */ /* 0x00006400000c000b */
[----:B01----:R-:W-:Y:S01]  /*227b0*/  ENDCOLLECTIVE ;  /* 0x000000000000791b */ /* 0x003fe20003800000 */
.L_x_850:
        /* <DEDUP_REMOVED lines=17> */
.L_x_851:
[----:B------:R-:W-:Y:S02]  /*228d0*/  @P1 IMAD R8, R5, 0x2, R22 ;  /* 0x0000000205081824 */ /* 0x000fe400078e0216 */
[----:B------:R-:W-:Y:S01]  /*228e0*/  IMAD.MOV.U32 R13, RZ, RZ, R0 ;  /* 0x000000ffff0d7224 */ /* 0x000fe200078e0000 */
[----:B------:R-:W-:Y:S01]  /*228f0*/  MOV R12, 0x2 ;  /* 0x00000002000c7802 */ /* 0x000fe20000000f00 */
[----:B------:R-:W-:-:S07]  /*22900*/  IMAD.MOV.U32 R3, RZ, RZ, R14 ;  /* 0x000000ffff037224 */ /* 0x000fce00078e000e */
[----:B------:R-:W-:Y:S05]  /*22910*/  WARPSYNC.COLLECTIVE R15, `(.L_x_852) ;  /* 0x000000000f087348 */ /* 0x000fea0003c00000 */
[----:B------:R0:W1:Y:S02]  /*22920*/  SHFL.IDX P6, R14, R13, R12, R11 ;  /* 0x0000000c0d0e7389 */ /* 0x00006400000c000b */
[----:B01----:R-:W-:Y:S01]  /*22930*/  ENDCOLLECTIVE ;  /* 0x000000000000791b */ /* 0x003fe20003800000 */
.L_x_852:
        /* <DEDUP_REMOVED lines=17> */
.L_x_853:
[----:B------:R-:W-:Y:S02]  /*22a50*/  @P1 IMAD R8, R5, 0x2, R22 ;  /* 0x0000000205081824 */ /* 0x000fe400078e0216 */
[----:B------:R-:W-:Y:S02]  /*22a60*/  IMAD.MOV.U32 R13, RZ, RZ, R0 ;  /* 0x000000ffff0d7224 */ /* 0x000fe400078e0000 */
[----:B------:R-:W-:Y:S02]  /*22a70*/  IMAD.MOV.U32 R12, RZ, RZ, 0x3 ;  /* 0x00000003ff0c7424 */ /* 0x000fe400078e00ff */
[----:B------:R-:W-:-:S07]  /*22a80*/  IMAD.MOV.U32 R3, RZ, RZ, R14 ;  /* 0x000000ffff037224 */ /* 0x000fce00078e000e */
[----:B------:R-:W-:Y:S05]  /*22a90*/  WARPSYNC.COLLECTIVE R15, `(.L_x_854) ;  /* 0x000000000f087348 */ /* 0x000fea0003c00000 */
[----:B------:R0:W1:Y:S02]  /*22aa0*/  SHFL.IDX P6, R14, R13, R12, R11 ;  /* 0x0000000c0d0e7389 */ /* 0x00006400000c000b */
[----:B01----:R-:W-:Y:S01]  /*22ab0*/  ENDCOLLECTIVE ;  /* 0x000000000000791b */ /* 0x003fe20003800000 */
.L_x_854:
        /* <DEDUP_REMOVED lines=17> */
.L_x_855:
[----:B------:R-:W-:Y:S01]  /*22bd0*/  @P1 LEA R8, R5, R22, 0x1 ;  /* 0x0000001605081211 */ /* 0x000fe200078e08ff */
[----:B------:R-:W-:Y:S02]  /*22be0*/  IMAD.MOV.U32 R13, RZ, RZ, R0 ;  /* 0x000000ffff0d7224 */ /* 0x000fe400078e0000 */
[----:B------:R-:W-:Y:S02]  /*22bf0*/  IMAD.MOV.U32 R12, RZ, RZ, 0x4 ;  /* 0x00000004ff0c7424 */ /* 0x000fe400078e00ff */
[----:B------:R-:W-:-:S07]  /*22c00*/  IMAD.MOV.U32 R3, RZ, RZ, R14 ;  /* 0x000000ffff037224 */ /* 0x000fce00078e000e */
[----:B------:R-:W-:Y:S05]  /*22c10*/  WARPSYNC.COLLECTIVE R15, `(.L_x_856) ;  /* 0x000000000f087348 */ /* 0x000fea0003c00000 */
[----:B------:R0:W1:Y:S02]  /*22c20*/  SHFL.IDX P6, R14, R13, R12, R11 ;  /* 0x0000000c0d0e7389 */ /* 0x00006400000c000b */
[----:B01----:R-:W-:Y:S01]  /*22c30*/  ENDCOLLECTIVE ;  /* 0x000000000000791b */ /* 0x003fe20003800000 */
.L_x_856:
        /* <DEDUP_REMOVED lines=17> */
.L_x_857:
[----:B------:R-:W-:Y:S02]  /*22d50*/  @P1 IMAD R8, R5, 0x2, R22 ;  /* 0x0000000205081824 */ /* 0x000fe400078e0216 */
[----:B------:R-:W-:Y:S02]  /*22d60*/  IMAD.MOV.U32 R13, RZ, RZ, R0 ;  /* 0x000000ffff0d7224 */ /* 0x000fe400078e0000 */
[----:B------:R-:W-:Y:S02]  /*22d70*/  IMAD.MOV.U32 R12, RZ, RZ, 0x5 ;  /* 0x00000005ff0c7424 */ /* 0x000fe400078e00ff */
[----:B------:R-:W-:-:S07]  /*22d80*/  IMAD.MOV.U32 R3, RZ, RZ, R14 ;  /* 0x000000ffff037224 */ /* 0x000fce00078e000e */
[----:B------:R-:W-:Y:S05]  /*22d90*/  WARPSYNC.COLLECTIVE R15, `(.L_x_858) ;  /* 0x000000000f087348 */ /* 0x000fea0003c00000 */
[----:B------:R0:W1:Y:S02]  /*22da0*/  SHFL.IDX P6, R14, R13, R12, R11 ;  /* 0x0000000c0d0e7389 */ /* 0x00006400000c000b */
[----:B01----:R-:W-:Y:S01]  /*22db0*/  ENDCOLLECTIVE ;  /* 0x000000000000791b */ /* 0x003fe20003800000 */
.L_x_858:
        /* <DEDUP_REMOVED lines=10> */
.L_x_859:
[----:B------:R-:W-:Y:S01]  /*22e60*/  @!PT LDS RZ, [RZ] ;  /* 0x00000000fffff984 */ /* 0x000fe20000000800 */
[----:B------:R-:W-:Y:S01]  /*22e70*/  @!PT LDS RZ, [RZ] ;  /* 0x00000000fffff984 */ /* 0x000fe20000000800 */
[----:B------:R-:W-:Y:S01]  /*22e80*/  @!PT LDS RZ, [RZ] ;  /* 0x00000000fffff984 */ /* 0x000fe20000000800 */
[----:B------:R-:W-:Y:S04]  /*22e90*/  @P1 LDGSTS.E.BYPASS.LTC128B.128 [R8+0x1a400], desc[UR56][R2.64], !P4 ;  /* 0x1a40000002081fae */ /* 0x000fe8000e101d78 */
[----:B------:R-:W-:Y:S04]  /*22ea0*/  @P1 LDGSTS.E.BYPASS.LTC128B.128 [R8+0x1d400], desc[UR56][R2.64+0x80], !P3 ;  /* 0x1d40008002081fae */ /* 0x000fe8000d901d78 */
[----:B------:R0:W-:Y:S02]  /*22eb0*/  @P1 LDGSTS.E.BYPASS.LTC128B.128 [R8+0x20400], desc[UR56][R2.64+0x100], !P2 ;  /* 0x2040010002081fae */ /* 0x0001e4000d101d78 */
[----:B0-----:R-:W-:Y:S01]  /*22ec0*/  MOV R2, R14 ;  /* 0x0000000e00027202 */ /* 0x001fe20000000f00 */
[----:B------:R-:W-:Y:S06]  /*22ed0*/  BRA `(.L_x_860) ;  /* 0xffffffac00fc7947 */ /* 0x000fec000383ffff */
.L_x_739:
[----:B------:R-:W-:Y:S02]  /*22ee0*/  IMAD.MOV.U32 R13, RZ, RZ, R5 ;  /* 0x000000ffff0d7224 */ /* 0x000fe400078e0005 */
[----:B------:R-:W-:Y:S02]  /*22ef0*/  IMAD.MOV.U32 R12, RZ, RZ, RZ ;  /* 0x000000ffff0c7224 */ /* 0x000fe400078e00ff */
[----:B------:R-:W-:Y:S02]  /*22f00*/  IMAD.MOV.U32 R11, RZ, RZ, 0x181f ;  /* 0x0000181fff0b7424 */ /* 0x000fe400078e00ff */
[----:B------:R-:W-:Y:S02]  /*22f10*/  IMAD.MOV.U32 R15, RZ, RZ, -0x1 ;  /* 0xffffffffff0f7424 */ /* 0x000fe400078e00ff */
[----:B-----5:R-:W-:Y:S02]  /*22f20*/  IMAD R6, R17, R8, RZ ;  /* 0x0000000811067224 */ /* 0x020fe400078e02ff */
[----:B------:R-:W-:-:S07]  /*22f30*/  IMAD.IADD R4, R10, 0x1, R4 ;  /* 0x000000010a047824 */ /* 0x000fce00078e0204 */
[----:B------:R-:W-:Y:S05]  /*22f40*/  WARPSYNC.COLLECTIVE R15, `(.L_x_861) ;  /* 0x000000000f087348 */ /* 0x000fea0003c00000 */
[----:B------:R0:W1:Y:S02]  /*22f50*/  SHFL.IDX P6, R14, R13, R12, R11 ;  /* 0x0000000c0d0e7389 */ /* 0x00006400000c000b */
[----:B01----:R-:W-:Y:S01]  /*22f60*/  ENDCOLLECTIVE ;  /* 0x000000000000791b */ /* 0x003fe20003800000 */
.L_x_861:
[----:B------:R-:W-:Y:S01]  /*22f70*/  ISETP.GE.AND P1, PT, R4, R6, PT ;  /* 0x000000060400720c */ /* 0x000fe20003f26270 */
[----:B------:R-:W-:Y:S02]  /*22f80*/  IMAD.MOV.U32 R13, RZ, RZ, R0 ;  /* 0x000000ffff0d7224 */ /* 0x000fe400078e0000 */
[----:B------:R-:W-:-:S10]  /*22f90*/  IMAD.MOV.U32 R2, RZ, RZ, R14 ;  /* 0x000000ffff027224 */ /* 0x000fd400078e000e */
[----:B------:R-:W-:Y:S05]  /*22fa0*/  WARPSYNC.COLLECTIVE R15, `(.L_x_862) ;  /* 0x000000000f087348 */ /* 0x000fea0003c00000 */
[----:B------:R0:W1:Y:S02]  /*22fb0*/  SHFL.IDX P6, R14, R13, R12, R11 ;  /* 0x0000000c0d0e7389 */ /* 0x00006400000c000b */
[----:B01----:R-:W-:Y:S01]  /*22fc0*/  ENDCOLLECTIVE ;  /* 0x000000000000791b */ /* 0x003fe20003800000 */
.L_x_862:
[----:B------:R-:W-:Y:S01]  /*22fd0*/  MOV R13, R5 ;  /* 0x00000005000d7202 */ /* 0x000fe20000000f00 */
[----:B------:R-:W-:Y:S02]  /*22fe0*/  IMAD.MOV.U32 R12, RZ, RZ, 0x1 ;  /* 0x00000001ff0c7424 */ /* 0x000fe400078e00ff */
[----:B------:R-:W-:-:S07]  /*22ff0*/  IMAD.MOV.U32 R3, RZ, RZ, R14 ;  /* 0x000000ffff037224 */ /* 0x000fce00078e000e */
[----:B------:R-:W-:Y:S05]  /*23000*/  WARPSYNC.COLLECTIVE R15, `(.L_x_863) ;  /* 0x000000000f087348 */ /* 0x000fea0003c00000 */
[----:B------:R0:W1:Y:S02]  /*23010*/  SHFL.IDX P6, R14, R13, R12, R11 ;  /* 0x0000000c0d0e7389 */ /* 0x00006400000c000b */
[----:B01----:R-:W-:Y:S01]  /*23020*/  ENDCOLLECTIVE ;  /* 0x000000000000791b */ /* 0x003fe20003800000 */
.L_x_863:
[----:B------:R-:W-:-:S05]  /*23030*/  @!P1 LEA R7, P4, R9, R3, 0x1 ;  /* 0x0000000309079211 */ /* 0x000fca00078808ff */
[----:B------:R-:W-:Y:S02]  /*23040*/  @!P1 IMAD.X R3, RZ, RZ, R2, P4 ;  /* 0x000000ffff039224 */ /* 0x000fe400020e0602 */
[----:B------:R-:W-:Y:S02]  /*23050*/  @!P1 IMAD.MOV.U32 R2, RZ, RZ, R7 ;  /* 0x000000ffff029224 */ /* 0x000fe400078e0007 */
[----:B------:R-:W-:Y:S02]  /*23060*/  VIADD R7, R4, 0x10 ;  /* 0x0000001004077836 */ /* 0x000fe40000000000 */
[----:B------:R-:W-:Y:S01]  /*23070*/  IMAD.MOV.U32 R13, RZ, RZ, R0 ;  /* 0x000000ffff0d7224 */ /* 0x000fe200078e0000 */
[----:B------:R-:W-:Y:S01]  /*23080*/  @!PT LDS RZ, [RZ] ;  /* 0x00000000fffff984 */ /* 0x000fe20000000800 */
[----:B------:R-:W-:Y:S01]  /*23090*/  @!PT LDS RZ, [RZ] ;  /* 0x00000000fffff984 */ /* 0x000fe20000000800 */
[----:B------:R-:W-:Y:S01]  /*230a0*/  @!PT LDS RZ, [RZ] ;  /* 0x00000000fffff984 */ /* 0x000fe20000000800 */
[----:B------:R-:W-:Y:S04]  /*230b0*/  @!P1 LDGSTS.E.BYPASS.LTC128B.128 [R35+0xc400], desc[UR56][R2.64], !P3 ;  /* 0x0c40000002239fae */ /* 0x000fe8000d901d78 */
[----:B------:R-:W-:Y:S04]  /*230c0*/  @!P1 LDGSTS.E.BYPASS.LTC128B.128 [R35+0x10400], desc[UR56][R2.64+0x80], !P2 ;  /* 0x1040008002239fae */ /* 0x000fe8000d101d78 */
[----:B------:R0:W-:Y:S01]  /*230d0*/  @!P1 LDGSTS.E.BYPASS.LTC128B.128 [R35+0x14400], desc[UR56][R2.64+0x100], !P0 ;  /* 0x1440010002239fae */ /* 0x0001e2000c101d78 */
[----:B------:R-:W-:Y:S01]  /*230e0*/  ISETP.GE.AND P1, PT, R7, R6, PT ;  /* 0x000000060700720c */ /* 0x000fe20003f26270 */
[----:B0-----:R-:W-:-:S12]  /*230f0*/  IMAD.MOV.U32 R2, RZ, RZ, R14 ;  /* 0x000000ffff027224 */ /* 0x001fd800078e000e */
[----:B------:R-:W-:Y:S05]  /*23100*/  WARPSYNC.COLLECTIVE R15, `(.L_x_864) ;  /* 0x000000000f087348 */ /* 0x000fea0003c00000 */
[----:B------:R0:W1:Y:S02]  /*23110*/  SHFL.IDX P6, R14, R13, R12, R11 ;  /* 0x0000000c0d0e7389 */ /* 0x00006400000c000b */
[----:B01----:R-:W-:Y:S01]  /*23120*/  ENDCOLLECTIVE ;  /* 0x000000000000791b */ /* 0x003fe20003800000 */
.L_x_864:
[----:B------:R-:W-:Y:S02]  /*23130*/  IMAD.MOV.U32 R13, RZ, RZ, R5 ;  /* 0x000000ffff0d7224 */ /* 0x000fe400078e0005 */
[----:B------:R-:W-:Y:S02]  /*23140*/  IMAD.MOV.U32 R12, RZ, RZ, 0x2 ;  /* 0x00000002ff0c7424 */ /* 0x000fe400078e00ff */
[----:B------:R-:W-:-:S07]  /*23150*/  IMAD.MOV.U32 R3, RZ, RZ, R14 ;  /* 0x000000ffff037224 */ /* 0x000fce00078e000e */
[----:B------:R-:W-:Y:S05]  /*23160*/  WARPSYNC.COLLECTIVE R15, `(.L_x_865) ;  /* 0x000000000f087348 */ /* 0x000fea0003c00000 */
[----:B------:R0:W1:Y:S02]  /*23170*/  SHFL.IDX P6, R14, R13, R12, R11 ;  /* 0x0000000c0d0e7389 */ /* 0x00006400000c000b */
[----:B01----:R-:W-:Y:S01]  /*23180*/  ENDCOLLECTIVE ;  /* 0x000000000000791b */ /* 0x003fe20003800000 */
.L_x_865:
[----:B------:R-:W-:-:S05]  /*23190*/  @!P1 LEA R7, P4, R9, R3, 0x1 ;  /* 0x0000000309079211 */ /* 0x000fca00078808ff */
[----:B------:R-:W-:Y:S02]  /*231a0*/  @!P1 IMAD.X R8, RZ, RZ, R2, P4 ;  /* 0x000000ffff089224 */ /* 0x000fe400020e0602 */
[----:B------:R-:W-:Y:S02]  /*231b0*/  @!P1 IMAD.MOV.U32 R2, RZ, RZ, R7 ;  /* 0x000000ffff029224 */ /* 0x000fe400078e0007 */
[----:B------:R-:W-:Y:S01]  /*231c0*/  @!P1 IMAD.MOV.U32 R3, RZ, RZ, R8 ;  /* 0x000000ffff039224 */ /* 0x000fe200078e0008 */
[----:B------:R-:W-:Y:S01]  /*231d0*/  MOV R13, R0 ;  /* 0x00000000000d7202 */ /* 0x000fe20000000f00 */
[----:B------:R-:W-:-:S03]  /*231e0*/  VIADD R7, R4, 0x20 ;  /* 0x0000002004077836 */ /* 0x000fc60000000000 */
        /* <DEDUP_REMOVED lines=11> */
.L_x_866:
[----:B------:R-:W-:Y:S02]  /*232a0*/  IMAD.MOV.U32 R13, RZ, RZ, R5 ;  /* 0x000000ffff0d7224 */ /* 0x000fe400078e0005 */
[----:B------:R-:W-:Y:S02]  /*232b0*/  IMAD.MOV.U32 R12, RZ, RZ, 0x3 ;  /* 0x00000003ff0c7424 */ /* 0x000fe400078e00ff */
[----:B------:R-:W-:-:S07]  /*232c0*/  IMAD.MOV.U32 R3, RZ, RZ, R14 ;  /* 0x000000ffff037224 */ /* 0x000fce00078e000e */
[----:B------:R-:W-:Y:S05]  /*232d0*/  WARPSYNC.COLLECTIVE R15, `(.L_x_867) ;  /* 0x000000000f087348 */ /* 0x000fea0003c00000 */
[----:B------:R0:W1:Y:S02]  /*232e0*/  SHFL.IDX P6, R14, R13, R12, R11 ;  /* 0x0000000c0d0e7389 */ /* 0x00006400000c000b */
[----:B01----:R-:W-:Y:S01]  /*232f0*/  ENDCOLLECTIVE ;  /* 0x000000000000791b */ /* 0x003fe20003800000 */
.L_x_867:
[----:B------:R-:W-:-:S05]  /*23300*/  @!P1 LEA R7, P4, R9, R3, 0x1 ;  /* 0x0000000309079211 */ /* 0x000fca00078808ff */
[----:B------:R-:W-:Y:S02]  /*23310*/  @!P1 IMAD.X R8, RZ, RZ, R2, P4 ;  /* 0x000000ffff089224 */ /* 0x000fe400020e0602 */
[----:B------:R-:W-:Y:S02]  /*23320*/  @!P1 IMAD.MOV.U32 R2, RZ, RZ, R7 ;  /* 0x000000ffff029224 */ /* 0x000fe400078e0007 */
[----:B------:R-:W-:Y:S02]  /*23330*/  @!P1 IMAD.MOV.U32 R3, RZ, RZ, R8 ;  /* 0x000000ffff039224 */ /* 0x000fe400078e0008 */
[----:B------:R-:W-:Y:S02]  /*23340*/  IMAD.MOV.U32 R13, RZ, RZ, R0 ;  /* 0x000000ffff0d7224 */ /* 0x000fe400078e0000 */
[----:B------:R-:W-:Y:S01]  /*23350*/  VIADD R7, R4, 0x30 ;  /* 0x0000003004077836 */ /* 0x000fe20000000000 */
        /* <DEDUP_REMOVED lines=11> */
.L_x_868:
[----:B------:R-:W-:Y:S02]  /*23410*/  IMAD.MOV.U32 R13, RZ, RZ, R5 ;  /* 0x000000ffff0d7224 */ /* 0x000fe400078e0005 */
[----:B------:R-:W-:Y:S02]  /*23420*/  IMAD.MOV.U32 R12, RZ, RZ, 0x4 ;  /* 0x00000004ff0c7424 */ /* 0x000fe400078e00ff */
[----:B------:R-:W-:-:S07]  /*23430*/  IMAD.MOV.U32 R3, RZ, RZ, R14 ;  /* 0x000000ffff037224 */ /* 0x000fce00078e000e */
[----:B------:R-:W-:Y:S05]  /*23440*/  WARPSYNC.COLLECTIVE R15, `(.L_x_869) ;  /* 0x000000000f087348 */ /* 0x000fea0003c00000 */
[----:B------:R0:W1:Y:S02]  /*23450*/  SHFL.IDX P6, R14, R13, R12, R11 ;  /* 0x0000000c0d0e7389 */ /* 0x00006400000c000b */
[----:B01----:R-:W-:Y:S01]  /*23460*/  ENDCOLLECTIVE ;  /* 0x000000000000791b */ /* 0x003fe20003800000 */
.L_x_869:
[----:B------:R-:W-:-:S05]  /*23470*/  @!P1 LEA R7, P4, R9, R3, 0x1 ;  /* 0x0000000309079211 */ /* 0x000fca00078808ff */
[----:B------:R-:W-:Y:S01]  /*23480*/  @!P1 IMAD.X R8, RZ, RZ, R2, P4 ;  /* 0x000000ffff089224 */ /* 0x000fe200020e0602 */
[----:B------:R-:W-:Y:S01]  /*23490*/  @!P1 MOV R2, R7 ;  /* 0x0000000700029202 */ /* 0x000fe20000000f00 */
[----:B------:R-:W-:Y:S02]  /*234a0*/  VIADD R7, R4, 0x40 ;  /* 0x0000004004077836 */ /* 0x000fe40000000000 */
[----:B------:R-:W-:Y:S02]  /*234b0*/  @!P1 IMAD.MOV.U32 R3, RZ, RZ, R8 ;  /* 0x000000ffff039224 */ /* 0x000fe400078e0008 */
[----:B------:R-:W-:-:S03]  /*234c0*/  IMAD.MOV.U32 R13, RZ, RZ, R0 ;  /* 0x000000ffff0d7224 */ /* 0x000fc600078e0000 */
        /* <DEDUP_REMOVED lines=11> */
.L_x_870:
[----:B------:R-:W-:Y:S01]  /*23580*/  MOV R13, R5 ;  /* 0x00000005000d7202 */ /* 0x000fe20000000f00 */
[----:B------:R-:W-:Y:S02]  /*23590*/  IMAD.MOV.U32 R12, RZ, RZ, 0x5 ;  /* 0x00000005ff0c7424 */ /* 0x000fe400078e00ff */
[----:B------:R-:W-:-:S07]  /*235a0*/  IMAD.MOV.U32 R3, RZ, RZ, R14 ;  /* 0x000000ffff037224 */ /* 0x000fce00078e000e */
[----:B------:R-:W-:Y:S05]  /*235b0*/  WARPSYNC.COLLECTIVE R15, `(.L_x_871) ;  /* 0x000000000f087348 */ /* 0x000fea0003c00000 */
[----:B------:R0:W1:Y:S02]  /*235c0*/  SHFL.IDX P6, R14, R13, R12, R11 ;  /* 0x0000000c0d0e7389 */ /* 0x00006400000c000b */
[----:B01----:R-:W-:Y:S01]  /*235d0*/  ENDCOLLECTIVE ;  /* 0x000000000000791b */ /* 0x003fe20003800000 */
.L_x_871:
        /* <DEDUP_REMOVED lines=17> */
.L_x_872:
[----:B------:R-:W-:Y:S02]  /*236f0*/  IMAD.MOV.U32 R13, RZ, RZ, R5 ;  /* 0x000000ffff0d7224 */ /* 0x000fe400078e0005 */
[----:B------:R-:W-:Y:S02]  /*23700*/  IMAD.MOV.U32 R12, RZ, RZ, 0x6 ;  /* 0x00000006ff0c7424 */ /* 0x000fe400078e00ff */
[----:B------:R-:W-:-:S07]  /*23710*/  IMAD.MOV.U32 R3, RZ, RZ, R14 ;  /* 0x000000ffff037224 */ /* 0x000fce00078e000e */
[----:B------:R-:W-:Y:S05]  /*23720*/  WARPSYNC.COLLECTIVE R15, `(.L_x_873) ;  /* 0x000000000f087348 */ /* 0x000fea0003c00000 */
[----:B------:R0:W1:Y:S02]  /*23730*/  SHFL.IDX P6, R14, R13, R12, R11 ;  /* 0x0000000c0d0e7389 */ /* 0x00006400000c000b */
[----:B01----:R-:W-:Y:S01]  /*23740*/  ENDCOLLECTIVE ;  /* 0x000000000000791b */ /* 0x003fe20003800000 */
.L_x_873:
        /* <DEDUP_REMOVED lines=17> */
.L_x_874:
[----:B------:R-:W-:Y:S02]  /*23860*/  IMAD.MOV.U32 R13, RZ, RZ, R5 ;  /* 0x000000ffff0d7224 */ /* 0x000fe400078e0005 */
[----:B------:R-:W-:Y:S02]  /*23870*/  IMAD.MOV.U32 R12, RZ, RZ, 0x7 ;  /* 0x00000007ff0c7424 */ /* 0x000fe400078e00ff */
[----:B------:R-:W-:-:S07]  /*23880*/  IMAD.MOV.U32 R3, RZ, RZ, R14 ;  /* 0x000000ffff037224 */ /* 0x000fce00078e000e */
[----:B------:R-:W-:Y:S05]  /*23890*/  WARPSYNC.COLLECTIVE R15, `(.L_x_875) ;  /* 0x000000000f087348 */ /* 0x000fea0003c00000 */
[----:B------:R0:W1:Y:S02]  /*238a0*/  SHFL.IDX P6, R14, R13, R12, R11 ;  /* 0x0000000c0d0e7389 */ /* 0x00006400000c000b */
[----:B01----:R-:W-:Y:S01]  /*238b0*/  ENDCOLLECTIVE ;  /* 0x000000000000791b */ /* 0x003fe20003800000 */
.L_x_875:
[----:B------:R-:W-:-:S05]  /*238c0*/  @!P1 LEA R7, P4, R9, R3, 0x1 ;  /* 0x0000000309079211 */ /* 0x000fca00078808ff */
[----:B------:R-:W-:Y:S02]  /*238d0*/  @!P1 IMAD.X R8, RZ, RZ, R2, P4 ;  /* 0x000000ffff089224 */ /* 0x000fe400020e0602 */
[----:B------:R-:W-:Y:S02]  /*238e0*/  @!P1 IMAD.MOV.U32 R2, RZ, RZ, R7 ;  /* 0x000000ffff029224 */ /* 0x000fe400078e0007 */
[----:B------:R-:W-:Y:S02]  /*238f0*/  @!P1 IMAD.MOV.U32 R3, RZ, RZ, R8 ;  /* 0x000000ffff039224 */ /* 0x000fe400078e0008 */
[----:B------:R-:W-:-:S03]  /*23900*/  IMAD.MOV.U32 R13, RZ, RZ, R0 ;  /* 0x000000ffff0d7224 */ /* 0x000fc600078e0000 */
[----:B------:R-:W-:Y:S01]  /*23910*/  @!PT LDS RZ, [RZ] ;  /* 0x00000000fffff984 */ /* 0x000fe20000000800 */
[----:B------:R-:W-:Y:S01]  /*23920*/  @!PT LDS RZ, [RZ] ;  /* 0x00000000fffff984 */ /* 0x000fe20000000800 */
[----:B------:R-:W-:Y:S01]  /*23930*/  @!PT LDS RZ, [RZ] ;  /* 0x00000000fffff984 */ /* 0x000fe20000000800 */
[----:B------:R0:W-:Y:S04]  /*23940*/  @!P1 LDGSTS.E.BYPASS.LTC128B.128 [R35+0xf400], desc[UR56][R2.64], !P3 ;  /* 0x0f40000002239fae */ /* 0x0001e8000d901d78 */
[----:B------:R0:W-:Y:S01]  /*23950*/  @!P1 LDGSTS.E.BYPASS.LTC128B.128 [R35+0x13400], desc[UR56][R2.64+0x80], !P2 ;  /* 0x1340008002239fae */ /* 0x0001e2000d101d78 */
[----:B------:R-:W-:-:S03]  /*23960*/  IMAD.MOV.U32 R5, RZ, RZ, R14 ;  /* 0x000000ffff057224 */ /* 0x000fc600078e000e */
[----:B------:R0:W-:Y:S04]  /*23970*/  @!P1 LDGSTS.E.BYPASS.LTC128B.128 [R35+0x17400], desc[UR56][R2.64+0x100], !P0 ;  /* 0x1740010002239fae */ /* 0x0001e8000c101d78 */
[----:B0-----:R-:W-:Y:S05]  /*23980*/  WARPSYNC.COLLECTIVE R15, `(.L_x_876) ;  /* 0x000000000f087348 */ /* 0x001fea0003c00000 */
[----:B------:R1:W2:Y:S02]  /*23990*/  SHFL.IDX P6, R14, R13, R12, R11 ;  /* 0x0000000c0d0e7389 */ /* 0x0002a400000c000b */
[----:B012---:R-:W-:Y:S01]  /*239a0*/  ENDCOLLECTIVE ;  /* 0x000000000000791b */ /* 0x007fe20003800000 */
.L_x_876:
[----:B------:R-:W-:Y:S05]  /*239b0*/  BRA `(.L_x_877) ;  /* 0xffffffb000687947 */ /* 0x000fea000383ffff */
.L_x_744:
[----:B0-----:R0:W1:Y:S02]  /*239c0*/  SYNCS.PHASECHK.TRANS64.TRYWAIT P0, [R22+URZ+0x2a820], R3 ;  /* 0x02a82003160075a7 */ /* 0x001064000800017f */
[----:B-1----:R-:W-:Y:S05]  /*239d0*/  @!P0 NANOSLEEP.SYNCS 0x989680 ;  /* 0x009896800000895d */ /* 0x002fea0003900000 */
[----:B------:R-:W1:Y:S02]  /*239e0*/  @!P0 SYNCS.PHASECHK.TRANS64 P0, [R22+URZ+0x2a820], R3 ;  /* 0x02a82003160085a7 */ /* 0x000e64000800007f */
[----:B-1----:R-:W-:Y:S05]  /*239f0*/  @!P0 BRA `(.L_x_744) ;  /* 0xfffffffc00f08947 */ /* 0x002fea000383ffff */
[----:B------:R-:W-:Y:S05]  /*23a00*/  BRA `(.L_x_878) ;  /* 0xffffffb000e07947 */ /* 0x000fea000383ffff */
.L_x_749:
[----:B0-----:R0:W1:Y:S02]  /*23a10*/  SYNCS.PHASECHK.TRANS64.TRYWAIT P0, [R6+URZ+0x2a840], R3 ;  /* 0x02a84003060075a7 */ /* 0x001064000800017f */
[----:B-1----:R-:W-:Y:S05]  /*23a20*/  @!P0 NANOSLEEP.SYNCS 0x989680 ;  /* 0x009896800000895d */ /* 0x002fea0003900000 */
[----:B------:R-:W1:Y:S02]  /*23a30*/  @!P0 SYNCS.PHASECHK.TRANS64 P0, [R6+URZ+0x2a840], R3 ;  /* 0x02a84003060085a7 */ /* 0x000e64000800007f */
[----:B-1----:R-:W-:Y:S05]  /*23a40*/  @!P0 BRA `(.L_x_749) ;  /* 0xfffffffc00f08947 */ /* 0x002fea000383ffff */
[----:B------:R-:W-:Y:S05]  /*23a50*/  BRA `(.L_x_879) ;  /* 0xffffffb400a47947 */ /* 0x000fea000383ffff */
.L_x_750:
[----:B------:R-:W-:Y:S01]  /*23a60*/  BSSY B1, `(.L_x_880) ;  /* 0x0000008000017945 */ /* 0x000fe20003800000 */
[----:B------:R-:W-:Y:S01]  /*23a70*/  IMAD.MOV.U32 R13, RZ, RZ, R5 ;  /* 0x000000ffff0d7224 */ /* 0x000fe200078e0005 */
[----:B------:R-:W-:Y:S01]  /*23a80*/  MOV R15, 0xffffffff ;  /* 0xffffffff000f7802 */ /* 0x000fe20000000f00 */
[----:B------:R-:W-:Y:S02]  /*23a90*/  IMAD.MOV.U32 R12, RZ, RZ, RZ ;  /* 0x000000ffff0c7224 */ /* 0x000fe400078e00ff */
[----:B------:R-:W-:-:S07]  /*23aa0*/  IMAD.MOV.U32 R11, RZ, RZ, 0x181f ;  /* 0x0000181fff0b7424 */ /* 0x000fce00078e00ff */
[----:B------:R-:W-:Y:S05]  /*23ab0*/  WARPSYNC.COLLECTIVE R15, `(.L_x_881) ;  /* 0x000000000f087348 */ /* 0x000fea0003c00000 */
[----:B------:R0:W1:Y:S02]  /*23ac0*/  SHFL.IDX P6, R14, R13, R12, R11 ;  /* 0x0000000c0d0e7389 */ /* 0x00006400000c000b */
[----:B01----:R-:W-:Y:S01]  /*23ad0*/  ENDCOLLECTIVE ;  /* 0x000000000000791b */ /* 0x003fe20003800000 */
.L_x_881:
[----:B------:R-:W-:Y:S05]  /*23ae0*/  BSYNC B1 ;  /* 0x0000000000017941 */ /* 0x000fea0003800000 */
.L_x_880:
[----:B------:R-:W0:Y:S01]  /*23af0*/  S2R R34, SR_TID.X ;  /* 0x0000000000227919 */ /* 0x000e220000002100 */
[----:B------:R-:W-:Y:S02]  /*23b00*/  IMAD.MOV.U32 R13, RZ, RZ, R9 ;  /* 0x000000ffff0d7224 */ /* 0x000fe400078e0009 */
[----:B------:R-:W-:Y:S02]  /*23b10*/  IMAD.MOV.U32 R12, RZ, RZ, RZ ;  /* 0x000000ffff0c7224 */ /* 0x000fe400078e00ff */
[----:B------:R-:W-:Y:S02]  /*23b20*/  IMAD.MOV.U32 R11, RZ, RZ, 0x181f ;  /* 0x0000181fff0b7424 */ /* 0x000fe400078e00ff */
[----:B------:R-:W-:Y:S02]  /*23b30*/  IMAD.MOV.U32 R15, RZ, RZ, -0x1 ;  /* 0xffffffffff0f7424 */ /* 0x000fe400078e00ff */
[----:B------:R-:W-:Y:S02]  /*23b40*/  IMAD.MOV.U32 R3, RZ, RZ, R14 ;  /* 0x000000ffff037224 */ /* 0x000fe400078e000e */
[----:B------:R-:W-:-:S07]  /*23b50*/  IMAD R4, R4, 0x2, R22 ;  /* 0x0000000204047824 */ /* 0x000fce00078e0216 */
[----:B0-----:R-:W-:Y:S05]  /*23b60*/  WARPSYNC.COLLECTIVE R15, `(.L_x_882) ;  /* 0x000000000f087348 */ /* 0x001fea0003c00000 */
[----:B------:R1:W2:Y:S02]  /*23b70*/  SHFL.IDX P6, R14, R13, R12, R11 ;  /* 0x0000000c0d0e7389 */ /* 0x0002a400000c000b */
[----:B012---:R-:W-:Y:S01]  /*23b80*/  ENDCOLLECTIVE ;  /* 0x000000000000791b */ /* 0x007fe20003800000 */
.L_x_882:
[----:B------:R-:W-:Y:S01]  /*23b90*/  IMAD.MOV.U32 R13, RZ, RZ, R5 ;  /* 0x000000ffff0d7224 */ /* 0x000fe200078e0005 */
[----:B------:R-:W-:Y:S01]  /*23ba0*/  MOV R12, 0x1 ;  /* 0x00000001000c7802 */ /* 0x000fe20000000f00 */
[----:B------:R-:W-:Y:S02]  /*23bb0*/  IMAD.SHL.U32 R34, R34, 0x8, RZ ;  /* 0x0000000822227824 */ /* 0x000fe400078e00ff */
[----:B------:R-:W-:-:S03]  /*23bc0*/  IMAD.MOV.U32 R2, RZ, RZ, R14 ;  /* 0x000000ffff027224 */ /* 0x000fc600078e000e */
[----:B------:R-:W-:-:S07]  /*23bd0*/  LOP3.LUT R34, R34, 0x38, RZ, 0xc0, !PT ;  /* 0x0000003822227812 */ /* 0x000fce00078ec0ff */
[----:B------:R-:W-:Y:S05]  /*23be0*/  WARPSYNC.COLLECTIVE R15, `(.L_x_883) ;  /* 0x000000000f087348 */ /* 0x000fea0003c00000 */
[----:B------:R0:W1:Y:S02]  /*23bf0*/  SHFL.IDX P6, R14, R13, R12, R11 ;  /* 0x0000000c0d0e7389 */ /* 0x00006400000c000b */
[----:B01----:R-:W-:Y:S01]  /*23c00*/  ENDCOLLECTIVE ;  /* 0x000000000000791b */ /* 0x003fe20003800000 */
.L_x_883:
[----:B------:R-:W-:-:S05]  /*23c10*/  IMAD.SHL.U32 R0, R34, 0x2, RZ ;  /* 0x0000000222007824 */ /* 0x000fca00078e00ff */
[----:B------:R-:W-:-:S05]  /*23c20*/  IADD3 R2, P0, R2, R0, RZ ;  /* 0x0000000002027210 */ /* 0x000fca0007f1e0ff */
[----:B------:R-:W-:Y:S02]  /*23c30*/  IMAD.X R3, RZ, RZ, R3, P0 ;  /* 0x000000ffff037224 */ /* 0x000fe400000e0603 */
[----:B------:R-:W-:-:S03]  /*23c40*/  IMAD.MOV.U32 R13, RZ, RZ, R9 ;  /* 0x000000ffff0d7224 */ /* 0x000fc600078e0009 */
        /* <DEDUP_REMOVED lines=10> */
.L_x_884:
[----:B------:R-:W-:Y:S02]  /*23cf0*/  IMAD.MOV.U32 R13, RZ, RZ, R5 ;  /* 0x000000ffff0d7224 */ /* 0x000fe400078e0005 */
[----:B------:R-:W-:Y:S02]  /*23d00*/  IMAD.MOV.U32 R12, RZ, RZ, 0x2 ;  /* 0x00000002ff0c7424 */ /* 0x000fe400078e00ff */
[----:B------:R-:W-:-:S07]  /*23d10*/  IMAD.MOV.U32 R2, RZ, RZ, R14 ;  /* 0x000000ffff027224 */ /* 0x000fce00078e000e */
[----:B------:R-:W-:Y:S05]  /*23d20*/  WARPSYNC.COLLECTIVE R15, `(.L_x_885) ;  /* 0x000000000f087348 */ /* 0x000fea0003c00000 */
[----:B------:R0:W1:Y:S02]  /*23d30*/  SHFL.IDX P6, R14, R13, R12, R11 ;  /* 0x0000000c0d0e7389 */ /* 0x00006400000c000b */
[----:B01----:R-:W-:Y:S01]  /*23d40*/  ENDCOLLECTIVE ;  /* 0x000000000000791b */ /* 0x003fe20003800000 */
.L_x_885:
        /* <DEDUP_REMOVED lines=13> */
.L_x_886:
[----:B------:R-:W-:Y:S01]  /*23e20*/  IMAD.MOV.U32 R13, RZ, RZ, R5 ;  /* 0x000000ffff0d7224 */ /* 0x000fe200078e0005 */
[----:B------:R-:W-:Y:S01]  /*23e30*/  MOV R12, 0x3 ;  /* 0x00000003000c7802 */ /* 0x000fe20000000f00 */
[----:B------:R-:W-:-:S07]  /*23e40*/  IMAD.MOV.U32 R2, RZ, RZ, R14 ;  /* 0x000000ffff027224 */ /* 0x000fce00078e000e */
[----:B------:R-:W-:Y:S05]  /*23e50*/  WARPSYNC.COLLECTIVE R15, `(.L_x_887) ;  /* 0x000000000f087348 */ /* 0x000fea0003c00000 */
[----:B------:R0:W1:Y:S02]  /*23e60*/  SHFL.IDX P6, R14, R13, R12, R11 ;  /* 0x0000000c0d0e7389 */ /* 0x00006400000c000b */
[----:B01----:R-:W-:Y:S01]  /*23e70*/  ENDCOLLECTIVE ;  /* 0x000000000000791b */ /* 0x003fe20003800000 */
.L_x_887:
        /* <DEDUP_REMOVED lines=13> */
.L_x_888:
[----:B------:R-:W-:Y:S02]  /*23f50*/  IMAD.MOV.U32 R13, RZ, RZ, R5 ;  /* 0x000000ffff0d7224 */ /* 0x000fe400078e0005 */
[----:B------:R-:W-:Y:S02]  /*23f60*/  IMAD.MOV.U32 R12, RZ, RZ, 0x4 ;  /* 0x00000004ff0c7424 */ /* 0x000fe400078e00ff */
[----:B------:R-:W-:-:S07]  /*23f70*/  IMAD.MOV.U32 R2, RZ, RZ, R14 ;  /* 0x000000ffff027224 */ /* 0x000fce00078e000e */
[----:B------:R-:W-:Y:S05]  /*23f80*/  WARPSYNC.COLLECTIVE R15, `(.L_x_889) ;  /* 0x000000000f087348 */ /* 0x000fea0003c00000 */
[----:B------:R0:W1:Y:S02]  /*23f90*/  SHFL.IDX P6, R14, R13, R12, R11 ;  /* 0x0000000c0d0e7389 */ /* 0x00006400000c000b */
[----:B01----:R-:W-:Y:S01]  /*23fa0*/  ENDCOLLECTIVE ;  /* 0x000000000000791b */ /* 0x003fe20003800000 */
.L_x_889:
        /* <DEDUP_REMOVED lines=13> */
.L_x_890:
[----:B------:R-:W-:Y:S01]  /*24080*/  IMAD.MOV.U32 R13, RZ, RZ, R5 ;  /* 0x000000ffff0d7224 */ /* 0x000fe200078e0005 */
[----:B------:R-:W-:Y:S01]  /*24090*/  MOV R12, 0x5 ;  /* 0x00000005000c7802 */ /* 0x000fe20000000f00 */
[----:B------:R-:W-:-:S07]  /*240a0*/  IMAD.MOV.U32 R2, RZ, RZ, R14 ;  /* 0x000000ffff027224 */ /* 0x000fce00078e000e */
[----:B------:R-:W-:Y:S05]  /*240b0*/  WARPSYNC.COLLECTIVE R15, `(.L_x_891) ;  /* 0x000000000f087348 */ /* 0x000fea0003c00000 */
[----:B------:R0:W1:Y:S02]  /*240c0*/  SHFL.IDX P6, R14, R13, R12, R11 ;  /* 0x0000000c0d0e7389 */ /* 0x00006400000c000b */
[----:B01----:R-:W-:Y:S01]  /*240d0*/  ENDCOLLECTIVE ;  /* 0x000000000000791b */ /* 0x003fe20003800000 */
.L_x_891:
        /* <DEDUP_REMOVED lines=13> */
.L_x_892:
[----:B------:R-:W-:Y:S01]  /*241b0*/  IMAD.MOV.U32 R2, RZ, RZ, R14 ;  /* 0x000000ffff027224 */ /* 0x000fe200078e000e */
[----:B------:R-:W-:Y:S06]  /*241c0*/  BRA `(.L_x_893) ;  /* 0xffffffb000d87947 */ /* 0x000fec000383ffff */
.L_x_755:
[----:B0-----:R0:W2:Y:S02]  /*241d0*/  SYNCS.PHASECHK.TRANS64.TRYWAIT P0, [R5+URZ+0x2a860], R2 ;  /* 0x02a86002050075a7 */ /* 0x0010a4000800017f */
[----:B--2---:R-:W-:Y:S05]  /*241e0*/  @!P0 NANOSLEEP.SYNCS 0x989680 ;  /* 0x009896800000895d */ /* 0x004fea0003900000 */
[----:B------:R-:W2:Y:S02]  /*241f0*/  @!P0 SYNCS.PHASECHK.TRANS64 P0, [R5+URZ+0x2a860], R2 ;  /* 0x02a86002050085a7 */ /* 0x000ea4000800007f */
[----:B--2---:R-:W-:Y:S05]  /*24200*/  @!P0 BRA `(.L_x_755) ;  /* 0xfffffffc00f08947 */ /* 0x004fea000383ffff */
[----:B------:R-:W-:Y:S05]  /*24210*/  BRA `(.L_x_894) ;  /* 0xffffffb400387947 */ /* 0x000fea000383ffff */
.L_x_756:
        /* <DEDUP_REMOVED lines=8> */
.L_x_896:
[----:B------:R-:W-:Y:S05]  /*242a0*/  BSYNC B1 ;  /* 0x0000000000017941 */ /* 0x000fea0003800000 */
.L_x_895:
[----:B------:R-:W-:Y:S01]  /*242b0*/  IMAD.MOV.U32 R13, RZ, RZ, R23 ;  /* 0x000000ffff0d7224 */ /* 0x000fe200078e0017 */
[----:B------:R-:W-:Y:S01]  /*242c0*/  MOV R15, 0xffffffff ;  /* 0xffffffff000f7802 */ /* 0x000fe20000000f00 */
[----:B------:R-:W-:Y:S02]  /*242d0*/  IMAD.MOV.U32 R12, RZ, RZ, RZ ;  /* 0x000000ffff0c7224 */ /* 0x000fe400078e00ff */
[----:B------:R-:W-:Y:S02]  /*242e0*/  IMAD.MOV.U32 R11, RZ, RZ, 0x181f ;  /* 0x0000181fff0b7424 */ /* 0x000fe400078e00ff */
[----:B------:R-:W-:Y:S02]  /*242f0*/  IMAD.MOV.U32 R3, RZ, RZ, R14 ;  /* 0x000000ffff037224 */ /* 0x000fe400078e000e */
[----:B------:R-:W-:-:S07]  /*24300*/  IMAD R4, R4, 0x2, R22 ;  /* 0x0000000204047824 */ /* 0x000fce00078e0216 */
[----:B------:R-:W-:Y:S05]  /*24310*/  WARPSYNC.COLLECTIVE R15, `(.L_x_897) ;  /* 0x000000000f087348 */ /* 0x000fea0003c00000 */
[----:B------:R0:W1:Y:S02]  /*24320*/  SHFL.IDX P6, R14, R13, R12, R11 ;  /* 0x0000000c0d0e7389 */ /* 0x00006400000c000b */
[----:B01----:R-:W-:Y:S01]  /*24330*/  ENDCOLLECTIVE ;  /* 0x000000000000791b */ /* 0x003fe20003800000 */
.L_x_897:
[----:B------:R-:W-:Y:S02]  /*24340*/  IMAD.MOV.U32 R13, RZ, RZ, R24 ;  /* 0x000000ffff0d7224 */ /* 0x000fe400078e0018 */
[----:B------:R-:W-:Y:S02]  /*24350*/  IMAD.MOV.U32 R12, RZ, RZ, 0x1 ;  /* 0x00000001ff0c7424 */ /* 0x000fe400078e00ff */
[----:B------:R-:W-:-:S07]  /*24360*/  IMAD.MOV.U32 R2, RZ, RZ, R14 ;  /* 0x000000ffff027224 */ /* 0x000fce00078e000e */
[----:B------:R-:W-:Y:S05]  /*24370*/  WARPSYNC.COLLECTIVE R15, `(.L_x_898) ;  /* 0x000000000f087348 */ /* 0x000fea0003c00000 */
[----:B------:R0:W1:Y:S02]  /*24380*/  SHFL.IDX P6, R14, R13, R12, R11 ;  /* 0x0000000c0d0e7389 */ /* 0x00006400000c000b */
[----:B01----:R-:W-:Y:S01]  /*24390*/  ENDCOLLECTIVE ;  /* 0x000000000000791b */ /* 0x003fe20003800000 */
.L_x_898:
        /* <DEDUP_REMOVED lines=15> */
.L_x_899:
[----:B------:R-:W-:Y:S02]  /*24490*/  IMAD.MOV.U32 R13, RZ, RZ, R24 ;  /* 0x000000ffff0d7224 */ /* 0x000fe400078e0018 */
[----:B------:R-:W-:Y:S02]  /*244a0*/  IMAD.MOV.U32 R12, RZ, RZ, 0x2 ;  /* 0x00000002ff0c7424 */ /* 0x000fe400078e00ff */
[----:B------:R-:W-:-:S07]  /*244b0*/  IMAD.MOV.U32 R2, RZ, RZ, R14 ;  /* 0x000000ffff027224 */ /* 0x000fce00078e000e */
[----:B------:R-:W-:Y:S05]  /*244c0*/  WARPSYNC.COLLECTIVE R15, `(.L_x_900) ;  /* 0x000000000f087348 */ /* 0x000fea0003c00000 */
[----:B------:R0:W1:Y:S02]  /*244d0*/  SHFL.IDX P6, R14, R13, R12, R11 ;  /* 0x0000000c0d0e7389 */ /* 0x00006400000c000b */
[----:B01----:R-:W-:Y:S01]  /*244e0*/  ENDCOLLECTIVE ;  /* 0x000000000000791b */ /* 0x003fe20003800000 */
.L_x_900:
[----:B------:R-:W-:-:S05]  /*244f0*/  IADD3 R2, P2, R2, R0, RZ ;  /* 0x0000000002027210 */ /* 0x000fca0007f5e0ff */
[----:B------:R-:W-:Y:S01]  /*24500*/  IMAD.X R3, RZ, RZ, R3, P2 ;  /* 0x000000ffff037224 */ /* 0x000fe200010e0603 */
        /* <DEDUP_REMOVED lines=8> */
[----:B0-----:R-:W-:-:S07]  /*24590*/  MOV R3, R14 ;  /* 0x0000000e00037202 */ /* 0x001fce0000000f00 */
[----:B------:R-:W-:Y:S05]  /*245a0*/  WARPSYNC.COLLECTIVE R15, `(.L_x_901) ;  /* 0x000000000f087348 */ /* 0x000fea0003c00000 */
[----:B------:R0:W1:Y:S02]  /*245b0*/  SHFL.IDX P6, R14, R13, R12, R11 ;  /* 0x0000000c0d0e7389 */ /* 0x00006400000c000b */
[----:B01----:R-:W-:Y:S01]  /*245c0*/  ENDCOLLECTIVE ;  /* 0x000000000000791b */ /* 0x003fe20003800000 */
.L_x_901:
[----:B------:R-:W-:Y:S02]  /*245d0*/  IMAD.MOV.U32 R13, RZ, RZ, R24 ;  /* 0x000000ffff0d7224 */ /* 0x000fe400078e0018 */
[----:B------:R-:W-:Y:S02]  /*245e0*/  IMAD.MOV.U32 R12, RZ, RZ, 0x3 ;  /* 0x00000003ff0c7424 */ /* 0x000fe400078e00ff */
[----:B------:R-:W-:-:S07]  /*245f0*/  IMAD.MOV.U32 R2, RZ, RZ, R14 ;  /* 0x000000ffff027224 */ /* 0x000fce00078e000e */
[----:B------:R-:W-:Y:S05]  /*24600*/  WARPSYNC.COLLECTIVE R15, `(.L_x_902) ;  /* 0x000000000f087348 */ /* 0x000fea0003c00000 */
[----:B------:R0:W1:Y:S02]  /*24610*/  SHFL.IDX P6, R14, R13, R12, R11 ;  /* 0x0000000c0d0e7389 */ /* 0x00006400000c000b */
[----:B01----:R-:W-:Y:S01]  /*24620*/  ENDCOLLECTIVE ;  /* 0x000000000000791b */ /* 0x003fe20003800000 */
.L_x_902:
        /* <DEDUP_REMOVED lines=14> */
.L_x_903:
[----:B------:R-:W-:Y:S02]  /*24710*/  IMAD.MOV.U32 R13, RZ, RZ, R24 ;  /* 0x000000ffff0d7224 */ /* 0x000fe400078e0018 */
[----:B------:R-:W-:Y:S02]  /*24720*/  IMAD.MOV.U32 R12, RZ, RZ, 0x4 ;  /* 0x00000004ff0c7424 */ /* 0x000fe400078e00ff */
[----:B------:R-:W-:-:S07]  /*24730*/  IMAD.MOV.U32 R2, RZ, RZ, R14 ;  /* 0x000000ffff027224 */ /* 0x000fce00078e000e */
[----:B------:R-:W-:Y:S05]  /*24740*/  WARPSYNC.COLLECTIVE R15, `(.L_x_904) ;  /* 0x000000000f087348 */ /* 0x000fea0003c00000 */
[----:B------:R0:W1:Y:S02]  /*24750*/  SHFL.IDX P6, R14, R13, R12, R11 ;  /* 0x0000000c0d0e7389 */ /* 0x00006400000c000b */
[----:B01----:R-:W-:Y:S01]  /*24760*/  ENDCOLLECTIVE ;  /* 0x000000000000791b */ /* 0x003fe20003800000 */
.L_x_904:
        /* <DEDUP_REMOVED lines=14> */
.L_x_905:
[----:B------:R-:W-:Y:S02]  /*24850*/  IMAD.MOV.U32 R13, RZ, RZ, R24 ;  /* 0x000000ffff0d7224 */ /* 0x000fe400078e0018 */
[----:B------:R-:W-:Y:S02]  /*24860*/  IMAD.MOV.U32 R12, RZ, RZ, 0x5 ;  /* 0x00000005ff0c7424 */ /* 0x000fe400078e00ff */
[----:B------:R-:W-:-:S07]  /*24870*/  IMAD.MOV.U32 R2, RZ, RZ, R14 ;  /* 0x000000ffff027224 */ /* 0x000fce00078e000e */
[----:B------:R-:W-:Y:S05]  /*24880*/  WARPSYNC.COLLECTIVE R15, `(.L_x_906) ;  /* 0x000000000f087348 */ /* 0x000fea0003c00000 */
[----:B------:R0:W1:Y:S02]  /*24890*/  SHFL.IDX P6, R14, R13, R12, R11 ;  /* 0x0000000c0d0e7389 */ /* 0x00006400000c000b */
[----:B01----:R-:W-:Y:S01]  /*248a0*/  ENDCOLLECTIVE ;  /* 0x000000000000791b */ /* 0x003fe20003800000 */
.L_x_906:
[----:B------:R-:W-:-:S05]  /*248b0*/  IADD3 R2, P2, R2, R0, RZ ;  /* 0x0000000002027210 */ /* 0x000fca0007f5e0ff */
[----:B------:R-:W-:Y:S01]  /*248c0*/  IMAD.X R3, RZ, RZ, R3, P2 ;  /* 0x000000ffff037224 */ /* 0x000fe200010e0603 */
        /* <DEDUP_REMOVED lines=11> */
.L_x_907:
[----:B------:R-:W-:Y:S01]  /*24980*/  @!PT LDS RZ, [RZ] ;  /* 0x00000000fffff984 */ /* 0x000fe20000000800 */
[----:B------:R-:W-:Y:S01]  /*24990*/  @!PT LDS RZ, [RZ] ;  /* 0x00000000fffff984 */ /* 0x000fe20000000800 */
[----:B------:R-:W-:Y:S01]  /*249a0*/  @!PT LDS RZ, [RZ] ;  /* 0x00000000fffff984 */ /* 0x000fe20000000800 */
[----:B------:R0:W-:Y:S02]  /*249b0*/  LDGSTS.E.BYPASS.LTC128B.128 [R4+0x5400], desc[UR56][R2.64+0x80], !P2 ;  /* 0x0540008002047fae */ /* 0x0001e4000d101d78 */
[----:B0-----:R-:W-:Y:S01]  /*249c0*/  IMAD.MOV.U32 R2, RZ, RZ, R14 ;  /* 0x000000ffff027224 */ /* 0x001fe200078e000e */
[----:B------:R-:W-:Y:S06]  /*249d0*/  BRA `(.L_x_908) ;  /* 0xffffffb000247947 */ /* 0x000fec000383ffff */
.L_x_764:
[----:B0-----:R0:W1:Y:S02]  /*249e0*/  SYNCS.PHASECHK.TRANS64.TRYWAIT P0, [R0+URZ+0x2a860], R3 ;  /* 0x02a86003000075a7 */ /* 0x001064000800017f */
[----:B-1----:R-:W-:Y:S05]  /*249f0*/  @!P0 NANOSLEEP.SYNCS 0x989680 ;  /* 0x009896800000895d */ /* 0x002fea0003900000 */
[----:B------:R-:W1:Y:S02]  /*24a00*/  @!P0 SYNCS.PHASECHK.TRANS64 P0, [R0+URZ+0x2a860], R3 ;  /* 0x02a86003000085a7 */ /* 0x000e64000800007f */
[----:B-1----:R-:W-:Y:S05]  /*24a10*/  @!P0 BRA `(.L_x_764) ;  /* 0xfffffffc00f08947 */ /* 0x002fea000383ffff */
[----:B------:R-:W-:Y:S05]  /*24a20*/  BRA `(.L_x_909) ;  /* 0xffffffb4003c7947 */ /* 0x000fea000383ffff */
.L_x_765:
[----:B------:R-:W-:Y:S01]  /*24a30*/  BSSY B0, `(.L_x_910) ;  /* 0x0000008000007945 */ /* 0x000fe20003800000 */
[----:B------:R-:W-:Y:S01]  /*24a40*/  IMAD.MOV.U32 R13, RZ, RZ, R24 ;  /* 0x000000ffff0d7224 */ /* 0x000fe200078e0018 */
[----:B------:R-:W-:Y:S01]  /*24a50*/  MOV R15, 0xffffffff ;  /* 0xffffffff000f7802 */ /* 0x000fe20000000f00 */
[----:B------:R-:W-:Y:S02]  /*24a60*/  IMAD.MOV.U32 R12, RZ, RZ, RZ ;  /* 0x000000ffff0c7224 */ /* 0x000fe400078e00ff */
[----:B------:R-:W-:-:S07]  /*24a70*/  IMAD.MOV.U32 R11, RZ, RZ, 0x181f ;  /* 0x0000181fff0b7424 */ /* 0x000fce00078e00ff */
[----:B0-----:R-:W-:Y:S05]  /*24a80*/  WARPSYNC.COLLECTIVE R15, `(.L_x_911) ;  /* 0x000000000f087348 */ /* 0x001fea0003c00000 */
[----:B------:R1:W2:Y:S02]  /*24a90*/  SHFL.IDX P6, R14, R13, R12, R11 ;  /* 0x0000000c0d0e7389 */ /* 0x0002a400000c000b */
[----:B012---:R-:W-:Y:S01]  /*24aa0*/  ENDCOLLECTIVE ;  /* 0x000000000000791b */ /* 0x007fe20003800000 */
.L_x_911:
[----:B------:R-:W-:Y:S05]  /*24ab0*/  BSYNC B0 ;  /* 0x0000000000007941 */ /* 0x000fea0003800000 */
.L_x_910:
[----:B------:R-:W0:Y:S01]  /*24ac0*/  S2R R5, SR_TID.X ;  /* 0x0000000000057919 */ /* 0x000e220000002100 */
[----:B------:R-:W-:Y:S01]  /*24ad0*/  IMAD.MOV.U32 R13, RZ, RZ, R23 ;  /* 0x000000ffff0d7224 */ /* 0x000fe200078e0017 */
[C---:B------:R-:W-:Y:S01]  /*24ae0*/  LOP3.LUT R2, R29.reuse, 0x1, RZ, 0xc0, !PT ;  /* 0x000000011d027812 */ /* 0x040fe200078ec0ff */
[----:B------:R-:W-:Y:S01]  /*24af0*/  IMAD.MOV.U32 R12, RZ, RZ, RZ ;  /* 0x000000ffff0c7224 */ /* 0x000fe200078e00ff */
[----:B------:R-:W-:Y:S01]  /*24b00*/  LOP3.LUT P0, RZ, R29, 0x2, RZ, 0xc0, !PT ;  /* 0x000000021dff7812 */ /* 0x000fe2000780c0ff */
[----:B------:R-:W-:Y:S01]  /*24b10*/  IMAD.MOV.U32 R11, RZ, RZ, 0x181f ;  /* 0x0000181fff0b7424 */ /* 0x000fe200078e00ff */
[----:B------:R-:W-:Y:S01]  /*24b20*/  ISETP.NE.U32.AND P1, PT, R2, 0x1, PT ;  /* 0x000000010200780c */ /* 0x000fe20003f25070 */
[----:B------:R-:W-:Y:S01]  /*24b30*/  IMAD.MOV.U32 R15, RZ, RZ, -0x1 ;  /* 0xffffffffff0f7424 */ /* 0x000fe200078e00ff */
[C---:B------:R-:W-:Y:S01]  /*24b40*/  ISETP.LT.OR P4, PT, R6.reuse, 0x1, !P0 ;  /* 0x000000010600780c */ /* 0x040fe20004781670 */
[----:B------:R-:W-:Y:S01]  /*24b50*/  IMAD.MOV.U32 R3, RZ, RZ, R14 ;  /* 0x000000ffff037224 */ /* 0x000fe200078e000e */
[----:B------:R-:W-:Y:S01]  /*24b60*/  ISETP.LT.OR P3, PT, R6, 0x1, P1 ;  /* 0x000000010600780c */ /* 0x000fe20000f61670 */
[----:B------:R-:W-:-:S12]  /*24b70*/  IMAD R4, R4, 0x2, R22 ;  /* 0x0000000204047824 */ /* 0x000fd800078e0216 */
[----:B0-----:R-:W-:Y:S05]  /*24b80*/  WARPSYNC.COLLECTIVE R15, `(.L_x_912) ;  /* 0x000000000f087348 */ /* 0x001fea0003c00000 */
[----:B------:R1:W2:Y:S02]  /*24b90*/  SHFL.IDX P6, R14, R13, R12, R11 ;  /* 0x0000000c0d0e7389 */ /* 0x0002a400000c000b */
[----:B012---:R-:W-:Y:S01]  /*24ba0*/  ENDCOLLECTIVE ;  /* 0x000000000000791b */ /* 0x007fe20003800000 */
.L_x_912:
[----:B------:R-:W-:Y:S02]  /*24bb0*/  IMAD.MOV.U32 R13, RZ, RZ, R24 ;  /* 0x000000ffff0d7224 */ /* 0x000fe400078e0018 */
[----:B------:R-:W-:Y:S02]  /*24bc0*/  IMAD.MOV.U32 R12, RZ, RZ, 0x1 ;  /* 0x00000001ff0c7424 */ /* 0x000fe400078e00ff */
[----:B------:R-:W-:-:S05]  /*24bd0*/  IMAD.SHL.U32 R5, R5, 0x8, RZ ;  /* 0x0000000805057824 */ /* 0x000fca00078e00ff */
[----:B------:R-:W-:-:S05]  /*24be0*/  LOP3.LUT R5, R5, 0x38, RZ, 0xc0, !PT ;  /* 0x0000003805057812 */ /* 0x000fca00078ec0ff */
[----:B------:R-:W-:-:S05]  /*24bf0*/  IMAD.SHL.U32 R5, R5, 0x2, RZ ;  /* 0x0000000205057824 */ /* 0x000fca00078e00ff */
[----:B------:R-:W-:-:S13]  /*24c00*/  IADD3 R2, P2, R14, R5, RZ ;  /* 0x000000050e027210 */ /* 0x000fda0007f5e0ff */
[----:B------:R-:W-:Y:S05]  /*24c10*/  WARPSYNC.COLLECTIVE R15, `(.L_x_913) ;  /* 0x000000000f087348 */ /* 0x000fea0003c00000 */
[----:B------:R0:W1:Y:S02]  /*24c20*/  SHFL.IDX P6, R14, R13, R12, R11 ;  /* 0x0000000c0d0e7389 */ /* 0x00006400000c000b */
[----:B01----:R-:W-:Y:S01]  /*24c30*/  ENDCOLLECTIVE ;  /* 0x000000000000791b */ /* 0x003fe20003800000 */
.L_x_913:
        /* <DEDUP_REMOVED lines=13> */
.L_x_914:
[----:B------:R-:W-:Y:S02]  /*24d10*/  IMAD.MOV.U32 R13, RZ, RZ, R24 ;  /* 0x000000ffff0d7224 */ /* 0x000fe400078e0018 */
[----:B------:R-:W-:Y:S01]  /*24d20*/  IMAD.MOV.U32 R12, RZ, RZ, 0x2 ;  /* 0x00000002ff0c7424 */ /* 0x000fe200078e00ff */
[----:B------:R-:W-:-:S13]  /*24d30*/  IADD3 R2, P2, R14, R5, RZ ;  /* 0x000000050e027210 */ /* 0x000fda0007f5e0ff */
[----:B------:R-:W-:Y:S05]  /*24d40*/  WARPSYNC.COLLECTIVE R15, `(.L_x_915) ;  /* 0x000000000f087348 */ /* 0x000fea0003c00000 */
[----:B------:R0:W1:Y:S02]  /*24d50*/  SHFL.IDX P6, R14, R13, R12, R11 ;  /* 0x0000000c0d0e7389 */ /* 0x00006400000c000b */
[----:B01----:R-:W-:Y:S01]  /*24d60*/  ENDCOLLECTIVE ;  /* 0x000000000000791b */ /* 0x003fe20003800000 */
.L_x_915:
        /* <DEDUP_REMOVED lines=13> */
.L_x_916:
[----:B------:R-:W-:Y:S02]  /*24e40*/  IMAD.MOV.U32 R13, RZ, RZ, R24 ;  /* 0x000000ffff0d7224 */ /* 0x000fe400078e0018 */
[----:B------:R-:W-:Y:S02]  /*24e50*/  IMAD.MOV.U32 R12, RZ, RZ, 0x3 ;  /* 0x00000003ff0c7424 */ /* 0x000fe400078e00ff */
[----:B------:R-:W-:-:S07]  /*24e60*/  IMAD.MOV.U32 R10, RZ, RZ, R14 ;  /* 0x000000ffff0a7224 */ /* 0x000fce00078e000e */
[----:B------:R-:W-:Y:S05]  /*24e70*/  WARPSYNC.COLLECTIVE R15, `(.L_x_917) ;  /* 0x000000000f087348 */ /* 0x000fea0003c00000 */
[----:B------:R0:W1:Y:S02]  /*24e80*/  SHFL.IDX P6, R14, R13, R12, R11 ;  /* 0x0000000c0d0e7389 */ /* 0x00006400000c000b */
[----:B01----:R-:W-:Y:S01]  /*24e90*/  ENDCOLLECTIVE ;  /* 0x000000000000791b */ /* 0x003fe20003800000 */
.L_x_917:
[----:B------:R-:W-:-:S05]  /*24ea0*/  IADD3 R2, P2, R10, R5, RZ ;  /* 0x000000050a027210 */ /* 0x000fca0007f5e0ff */
[----:B------:R-:W-:-:S05]  /*24eb0*/  IMAD.X R3, RZ, RZ, R7, P2 ;  /* 0x000000ffff037224 */ /* 0x000fca00010e0607 */
[----:B------:R-:W-:Y:S01]  /*24ec0*/  @!PT LDS RZ, [RZ] ;  /* 0x00000000fffff984 */ /* 0x000fe20000000800 */
[----:B------:R-:W-:Y:S01]  /*24ed0*/  @!PT LDS RZ, [RZ] ;  /* 0x00000000fffff984 */ /* 0x000fe20000000800 */
[----:B------:R-:W-:Y:S01]  /*24ee0*/  @!PT LDS RZ, [RZ] ;  /* 0x00000000fffff984 */ /* 0x000fe20000000800 */
[----:B------:R0:W-:Y:S01]  /*24ef0*/  LDGSTS.E.BYPASS.LTC128B.128 [R4+0x1400], desc[UR56][R2.64], !P3 ;  /* 0x0140000002047fae */ /* 0x0001e2000d901d78 */
[----:B------:R-:W-:Y:S02]  /*24f00*/  MOV R13, R23 ;  /* 0x00000017000d7202 */ /* 0x000fe40000000f00 */
[C---:B------:R-:W-:Y:S01]  /*24f10*/  ISETP.LT.OR P3, PT, R6.reuse, 0x31, P1 ;  /* 0x000000310600780c */ /* 0x040fe20000f61670 */
[----:B------:R0:W-:Y:S01]  /*24f20*/  LDGSTS.E.BYPASS.LTC128B.128 [R4+0x4400], desc[UR56][R2.64+0x80], !P4 ;  /* 0x0440008002047fae */ /* 0x0001e2000e101d78 */
[----:B------:R-:W-:Y:S01]  /*24f30*/  ISETP.LT.OR P4, PT, R6, 0x31, !P0 ;  /* 0x000000310600780c */ /* 0x000fe20004781670 */
[----:B------:R-:W-:-:S12]  /*24f40*/  IMAD.MOV.U32 R8, RZ, RZ, R14 ;  /* 0x000000ffff087224 */ /* 0x000fd800078e000e */
[----:B0-----:R-:W-:Y:S05]  /*24f50*/  WARPSYNC.COLLECTIVE R15, `(.L_x_918) ;  /* 0x000000000f087348 */ /* 0x001fea0003c00000 */
[----:B------:R1:W2:Y:S02]  /*24f60*/  SHFL.IDX P6, R14, R13, R12, R11 ;  /* 0x0000000c0d0e7389 */ /* 0x0002a400000c000b */
[----:B012---:R-:W-:Y:S01]  /*24f70*/  ENDCOLLECTIVE ;  /* 0x000000000000791b */ /* 0x007fe20003800000 */
.L_x_918:
[----:B------:R-:W-:Y:S02]  /*24f80*/  IMAD.MOV.U32 R13, RZ, RZ, R24 ;  /* 0x000000ffff0d7224 */ /* 0x000fe400078e0018 */
[----:B------:R-:W-:Y:S01]  /*24f90*/  IMAD.MOV.U32 R12, RZ, RZ, 0x4 ;  /* 0x00000004ff0c7424 */ /* 0x000fe200078e00ff */
[----:B------:R-:W-:-:S13]  /*24fa0*/  IADD3 R2, P2, R14, R5, RZ ;  /* 0x000000050e027210 */ /* 0x000fda0007f5e0ff */
[----:B------:R-:W-:Y:S05]  /*24fb0*/  WARPSYNC.COLLECTIVE R15, `(.L_x_919) ;  /* 0x000000000f087348 */ /* 0x000fea0003c00000 */
[----:B------:R0:W1:Y:S02]  /*24fc0*/  SHFL.IDX P6, R14, R13, R12, R11 ;  /* 0x0000000c0d0e7389 */ /* 0x00006400000c000b */
[----:B01----:R-:W-:Y:S01]  /*24fd0*/  ENDCOLLECTIVE ;  /* 0x000000000000791b */ /* 0x003fe20003800000 */
.L_x_919:
        /* <DEDUP_REMOVED lines=13> */
.L_x_920:
[----:B------:R-:W-:Y:S02]  /*250b0*/  IMAD.MOV.U32 R13, RZ, RZ, R24 ;  /* 0x000000ffff0d7224 */ /* 0x000fe400078e0018 */
[----:B------:R-:W-:Y:S02]  /*250c0*/  IMAD.MOV.U32 R12, RZ, RZ, 0x5 ;  /* 0x00000005ff0c7424 */ /* 0x000fe400078e00ff */
[----:B------:R-:W-:-:S07]  /*250d0*/  IMAD.MOV.U32 R10, RZ, RZ, R14 ;  /* 0x000000ffff0a7224 */ /* 0x000fce00078e000e */
[----:B------:R-:W-:Y:S05]  /*250e0*/  WARPSYNC.COLLECTIVE R15, `(.L_x_921) ;  /* 0x000000000f087348 */ /* 0x000fea0003c00000 */
[----:B------:R0:W1:Y:S02]  /*250f0*/  SHFL.IDX P6, R14, R13, R12, R11 ;  /* 0x0000000c0d0e7389 */ /* 0x00006400000c000b */
[----:B01----:R-:W-:Y:S01]  /*25100*/  ENDCOLLECTIVE ;  /* 0x000000000000791b */ /* 0x003fe20003800000 */
.L_x_921:
        /* <DEDUP_REMOVED lines=8> */
[----:B------:R-:W-:-:S07]  /*25190*/  IMAD.MOV.U32 R24, RZ, RZ, R14 ;  /* 0x000000ffff187224 */ /* 0x000fce00078e000e */
[----:B0-----:R-:W-:Y:S05]  /*251a0*/  WARPSYNC.COLLECTIVE R15, `(.L_x_922) ;  /* 0x000000000f087348 */ /* 0x001fea0003c00000 */
[----:B------:R1:W2:Y:S02]  /*251b0*/  SHFL.IDX P6, R14, R13, R12, R11 ;  /* 0x0000000c0d0e7389 */ /* 0x0002a400000c000b */
[----:B012---:R-:W-:Y:S01]  /*251c0*/  ENDCOLLECTIVE ;  /* 0x000000000000791b */ /* 0x007fe20003800000 */
.L_x_922:
[----:B------:R-:W-:Y:S05]  /*251d0*/  BRA `(.L_x_923) ;  /* 0xffffffb000387947 */ /* 0x000fea000383ffff */
.L_x_770:
[----:B------:R-:W-:Y:S01]  /*251e0*/  BSSY B0, `(.L_x_924) ;  /* 0x0000008000007945 */ /* 0x000fe20003800000 */
[----:B------:R-:W-:Y:S01]  /*251f0*/  MOV R13, R16 ;  /* 0x00000010000d7202 */ /* 0x000fe20000000f00 */
[----:B------:R-:W-:Y:S02]  /*25200*/  IMAD.MOV.U32 R12, RZ, RZ, RZ ;  /* 0x000000ffff0c7224 */ /* 0x000fe400078e00ff */
[----:B------:R-:W-:Y:S02]  /*25210*/  IMAD.MOV.U32 R11, RZ, RZ, 0x1f ;  /* 0x0000001fff0b7424 */ /* 0x000fe400078e00ff */
[----:B------:R-:W-:-:S07]  /*25220*/  IMAD.MOV.U32 R15, RZ, RZ, -0x1 ;  /* 0xffffffffff0f7424 */ /* 0x000fce00078e00ff */
[----:B0-----:R-:W-:Y:S05]  /*25230*/  WARPSYNC.COLLECTIVE R15, `(.L_x_925) ;  /* 0x000000000f087348 */ /* 0x001fea0003c00000 */
[----:B------:R1:W2:Y:S02]  /*25240*/  SHFL.IDX P6, R14, R13, R12, R11 ;  /* 0x0000000c0d0e7389 */ /* 0x0002a400000c000b */
[----:B012---:R-:W-:Y:S01]  /*25250*/  ENDCOLLECTIVE ;  /* 0x000000000000791b */ /* 0x007fe20003800000 */
.L_x_925:
[----:B------:R-:W-:Y:S05]  /*25260*/  BSYNC B0 ;  /* 0x0000000000007941 */ /* 0x000fea0003800000 */
.L_x_924:
[----:B------:R-:W-:Y:S02]  /*25270*/  IMAD.MOV.U32 R13, RZ, RZ, R16 ;  /* 0x000000ffff0d7224 */ /* 0x000fe400078e0010 */
[----:B------:R-:W-:Y:S02]  /*25280*/  IMAD.MOV.U32 R12, RZ, RZ, 0x1 ;  /* 0x00000001ff0c7424 */ /* 0x000fe400078e00ff */
[----:B------:R-:W-:Y:S02]  /*25290*/  IMAD.MOV.U32 R11, RZ, RZ, 0x1f ;  /* 0x0000001fff0b7424 */ /* 0x000fe400078e00ff */
[----:B------:R-:W-:Y:S02]  /*252a0*/  IMAD.MOV.U32 R15, RZ, RZ, -0x1 ;  /* 0xffffffffff0f7424 */ /* 0x000fe400078e00ff */
[----:B------:R-:W-:Y:S02]  /*252b0*/  IMAD.IADD R7, R19, 0x1, R9 ;  /* 0x0000000113077824 */ /* 0x000fe400078e0209 */
[----:B------:R-:W-:-:S07]  /*252c0*/  IMAD.MOV.U32 R0, RZ, RZ, R14 ;  /* 0x000000ffff007224 */ /* 0x000fce00078e000e */
[----:B------:R-:W-:Y:S05]  /*252d0*/  WARPSYNC.COLLECTIVE R15, `(.L_x_926) ;  /* 0x000000000f087348 */ /* 0x000fea0003c00000 */
[----:B------:R0:W1:Y:S02]  /*252e0*/  SHFL.IDX P6, R14, R13, R12, R11 ;  /* 0x0000000c0d0e7389 */ /* 0x00006400000c000b */
[----:B01----:R-:W-:Y:S01]  /*252f0*/  ENDCOLLECTIVE ;  /* 0x000000000000791b */ /* 0x003fe20003800000 */
.L_x_926:
[----:B------:R-:W-:Y:S02]  /*25300*/  ULDC UR4, c[0x0][0xc3c] ;  /* 0x00030f0000047ab9 */ /* 0x000fe40000000800 */
[----:B------:R-:W-:-:S13]  /*25310*/  ISETP.GE.OR P1, PT, R7, UR4, !P0 ;  /* 0x0000000407007c0c */ /* 0x000fda000c726670 */
[----:B------:R-:W0:Y:S08]  /*25320*/  @!P1 LDC.64 R2, c[0x0][0xc80] ;  /* 0x00032000ff029b82 */ /* 0x000e300000000a00 */
[----:B------:R-:W1:Y:S01]  /*25330*/  @!P1 LDC.64 R4, c[0x0][0xc78] ;  /* 0x00031e00ff049b82 */ /* 0x000e620000000a00 */
[----:B------:R-:W-:Y:S02]  /*25340*/  IMAD.MOV.U32 R11, RZ, RZ, RZ ;  /* 0x000000ffff0b7224 */ /* 0x000fe400078e00ff */
[----:B------:R-:W-:-:S02]  /*25350*/  IMAD.MOV.U32 R8, RZ, RZ, R14 ;  /* 0x000000ffff087224 */ /* 0x000fc400078e000e */
[----:B0-----:R-:W-:-:S05]  /*25360*/  @!P1 IMAD.WIDE R2, R7, 0x4, R2 ;  /* 0x0000000407029825 */ /* 0x001fca00078e0202 */
[----:B------:R1:W2:Y:S02]  /*25370*/  @!P1 LDG.E R6, desc[UR56][R2.64] ;  /* 0x0000003802069981 */ /* 0x0002a4000c1e1900 */
[----:B-1----:R-:W-:-:S05]  /*25380*/  @!P1 IMAD.WIDE R2, R7, 0x4, R4 ;  /* 0x0000000407029825 */ /* 0x002fca00078e0204 */
[----:B------:R-:W3:Y:S01]  /*25390*/  @!P1 LDG.E R5, desc[UR56][R2.64] ;  /* 0x0000003802059981 */ /* 0x000ee2000c1e1900 */
[----:B------:R-:W-:Y:S01]  /*253a0*/  IMAD.MOV.U32 R7, RZ, RZ, RZ ;  /* 0x000000ffff077224 */ /* 0x000fe200078e00ff */
[C---:B------:R-:W-:Y:S01]  /*253b0*/  ISETP.GE.U32.AND P2, PT, R9.reuse, 0x2, PT ;  /* 0x000000020900780c */ /* 0x040fe20003f46070 */
[----:B------:R-:W-:Y:S01]  /*253c0*/  IMAD.MOV.U32 R4, RZ, RZ, RZ ;  /* 0x000000ffff047224 */ /* 0x000fe200078e00ff */
[C---:B------:R-:W-:Y:S02]  /*253d0*/  ISETP.GE.U32.AND P3, PT, R9.reuse, 0x4, PT ;  /* 0x000000040900780c */ /* 0x040fe40003f66070 */
[C---:B------:R-:W-:Y:S02]  /*253e0*/  ISETP.GE.U32.AND P4, PT, R9.reuse, 0x8, PT ;  /* 0x000000080900780c */ /* 0x040fe40003f86070 */
[----:B------:R-:W-:Y:S02]  /*253f0*/  ISETP.GE.U32.AND P5, PT, R9, 0x10, PT ;  /* 0x000000100900780c */ /* 0x000fe40003fa6070 */
[----:B--2---:R-:W-:Y:S01]  /*25400*/  @!P1 MOV R7, R6 ;  /* 0x0000000600079202 */ /* 0x004fe20000000f00 */
[----:B------:R-:W-:-:S02]  /*25410*/  IMAD.MOV.U32 R6, RZ, RZ, RZ ;  /* 0x000000ffff067224 */ /* 0x000fc400078e00ff */
[----:B---3--:R-:W-:Y:S01]  /*25420*/  @!P1 IMAD.MOV.U32 R4, RZ, RZ, R5 ;  /* 0x000000ffff049224 */ /* 0x008fe200078e0005 */
[----:B------:R-:W-:-:S03]  /*25430*/  ISETP.NE.AND P1, PT, R9, RZ, PT ;  /* 0x000000ff0900720c */ /* 0x000fc60003f25270 */
[----:B------:R-:W-:-:S10]  /*25440*/  IMAD R13, R4, R7, RZ ;  /* 0x00000007040d7224 */ /* 0x000fd400078e02ff */
[----:B------:R-:W-:Y:S05]  /*25450*/  WARPSYNC.COLLECTIVE R15, `(.L_x_927) ;  /* 0x000000000f087348 */ /* 0x000fea0003c00000 */
[----:B------:R0:W1:Y:S02]  /*25460*/  SHFL.UP P6, R14, R13, R12, R11 ;  /* 0x0400000c0d0e7389 */ /* 0x00006400000c000b */
[----:B01----:R-:W-:Y:S01]  /*25470*/  ENDCOLLECTIVE ;  /* 0x000000000000791b */ /* 0x003fe20003800000 */
.L_x_927:
[----:B------:R-:W-:Y:S01]  /*25480*/  IMAD.MOV.U32 R12, RZ, RZ, 0x2 ;  /* 0x00000002ff0c7424 */ /* 0x000fe200078e00ff */
[----:B------:R-:W-:-:S05]  /*25490*/  SEL R14, R14, RZ, P1 ;  /* 0x000000ff0e0e7207 */ /* 0x000fca0000800000 */
[----:B------:R-:W-:-:S04]  /*254a0*/  IMAD.IADD R5, R13, 0x1, R14 ;  /* 0x000000010d057824 */ /* 0x000fc800078e020e */
[----:B------:R-:W-:-:S07]  /*254b0*/  IMAD.MOV.U32 R13, RZ, RZ, R5 ;  /* 0x000000ffff0d7224 */ /* 0x000fce00078e0005 */
[----:B------:R-:W-:Y:S05]  /*254c0*/  WARPSYNC.COLLECTIVE R15, `(.L_x_928) ;  /* 0x000000000f087348 */ /* 0x000fea0003c00000 */
[----:B------:R0:W1:Y:S02]  /*254d0*/  SHFL.UP P6, R14, R13, R12, R11 ;  /* 0x0400000c0d0e7389 */ /* 0x00006400000c000b */
[----:B01----:R-:W-:Y:S01]  /*254e0*/  ENDCOLLECTIVE ;  /* 0x000000000000791b */ /* 0x003fe20003800000 */
.L_x_928:
[----:B------:R-:W-:Y:S01]  /*254f0*/  IMAD.MOV.U32 R12, RZ, RZ, 0x4 ;  /* 0x00000004ff0c7424 */ /* 0x000fe200078e00ff */
[----:B------:R-:W-:-:S05]  /*25500*/  SEL R2, R14, RZ, P2 ;  /* 0x000000ff0e027207 */ /* 0x000fca0001000000 */
[----:B------:R-:W-:-:S04]  /*25510*/  IMAD.IADD R2, R5, 0x1, R2 ;  /* 0x0000000105027824 */ /* 0x000fc800078e0202 */
[----:B------:R-:W-:-:S07]  /*25520*/  IMAD.MOV.U32 R13, RZ, RZ, R2 ;  /* 0x000000ffff0d7224 */ /* 0x000fce00078e0002 */
[----:B------:R-:W-:Y:S05]  /*25530*/  WARPSYNC.COLLECTIVE R15, `(.L_x_929) ;  /* 0x000000000f087348 */ /* 0x000fea0003c00000 */
[----:B------:R0:W1:Y:S02]  /*25540*/  SHFL.UP P6, R14, R13, R12, R11 ;  /* 0x0400000c0d0e7389 */ /* 0x00006400000c000b */
[----:B01----:R-:W-:Y:S01]  /*25550*/  ENDCOLLECTIVE ;  /* 0x000000000000791b */ /* 0x003fe20003800000 */
.L_x_929:
[----:B------:R-:W-:Y:S02]  /*25560*/  MOV R12, 0x8 ;  /* 0x00000008000c7802 */ /* 0x000fe40000000f00 */
[----:B------:R-:W-:-:S05]  /*25570*/  SEL R3, R14, RZ, P3 ;  /* 0x000000ff0e037207 */ /* 0x000fca0001800000 */
[----:B------:R-:W-:-:S04]  /*25580*/  IMAD.IADD R3, R2, 0x1, R3 ;  /* 0x0000000102037824 */ /* 0x000fc800078e0203 */
[----:B------:R-:W-:-:S07]  /*25590*/  IMAD.MOV.U32 R13, RZ, RZ, R3 ;  /* 0x000000ffff0d7224 */ /* 0x000fce00078e0003 */
[----:B------:R-:W-:Y:S05]  /*255a0*/  WARPSYNC.COLLECTIVE R15, `(.L_x_930) ;  /* 0x000000000f087348 */ /* 0x000fea0003c00000 */
[----:B------:R0:W1:Y:S02]  /*255b0*/  SHFL.UP P6, R14, R13, R12, R11 ;  /* 0x0400000c0d0e7389 */ /* 0x00006400000c000b */
[----:B01----:R-:W-:Y:S01]  /*255c0*/  ENDCOLLECTIVE ;  /* 0x000000000000791b */ /* 0x003fe20003800000 */
.L_x_930:
[----:B------:R-:W-:Y:S01]  /*255d0*/  IMAD.MOV.U32 R12, RZ, RZ, 0x10 ;  /* 0x00000010ff0c7424 */ /* 0x000fe200078e00ff */
[----:B------:R-:W-:-:S05]  /*255e0*/  SEL R14, R14, RZ, P4 ;  /* 0x000000ff0e0e7207 */ /* 0x000fca0002000000 */
[----:B------:R-:W-:-:S04]  /*255f0*/  IMAD.IADD R5, R3, 0x1, R14 ;  /* 0x0000000103057824 */ /* 0x000fc800078e020e */
[----:B------:R-:W-:-:S07]  /*25600*/  IMAD.MOV.U32 R13, RZ, RZ, R5 ;  /* 0x000000ffff0d7224 */ /* 0x000fce00078e0005 */
[----:B------:R-:W-:Y:S05]  /*25610*/  WARPSYNC.COLLECTIVE R15, `(.L_x_931) ;  /* 0x000000000f087348 */ /* 0x000fea0003c00000 */
[----:B------:R0:W1:Y:S02]  /*25620*/  SHFL.UP P6, R14, R13, R12, R11 ;  /* 0x0400000c0d0e7389 */ /* 0x00006400000c000b */
[----:B01----:R-:W-:Y:S01]  /*25630*/  ENDCOLLECTIVE ;  /* 0x000000000000791b */ /* 0x003fe20003800000 */
.L_x_931:
        /* <DEDUP_REMOVED lines=8> */
.L_x_932:
[----:B------:R-:W-:Y:S05]  /*256c0*/  BRA `(.L_x_933) ;  /* 0xffffffb0004c7947 */ /* 0x000fea000383ffff */
.L_x_773:
[----:B------:R-:W-:Y:S01]  /*256d0*/  BSSY B0, `(.L_x_934) ;  /* 0x0000007000007945 */ /* 0x000fe20003800000 */
[----:B------:R-:W-:Y:S02]  /*256e0*/  IMAD.MOV.U32 R12, RZ, RZ, 0x1 ;  /* 0x00000001ff0c7424 */ /* 0x000fe400078e00ff */
[----:B------:R-:W-:Y:S02]  /*256f0*/  IMAD.MOV.U32 R11, RZ, RZ, RZ ;  /* 0x000000ffff0b7224 */ /* 0x000fe400078e00ff */
[----:B------:R-:W-:-:S07]  /*25700*/  IMAD.MOV.U32 R15, RZ, RZ, -0x1 ;  /* 0xffffffffff0f7424 */ /* 0x000fce00078e00ff */
[----:B------:R-:W-:Y:S05]  /*25710*/  WARPSYNC.COLLECTIVE R15, `(.L_x_935) ;  /* 0x000000000f087348 */ /* 0x000fea0003c00000 */
[----:B------:R0:W1:Y:S02]  /*25720*/  SHFL.UP P6, R14, R13, R12, R11 ;  /* 0x0400000c0d0e7389 */ /* 0x00006400000c000b */
[----:B01----:R-:W-:Y:S01]  /*25730*/  ENDCOLLECTIVE ;  /* 0x000000000000791b */ /* 0x003fe20003800000 */
.L_x_935:
[----:B------:R-:W-:Y:S05]  /*25740*/  BSYNC B0 ;  /* 0x0000000000007941 */ /* 0x000fea0003800000 */
.L_x_934:
        /* <DEDUP_REMOVED lines=8> */
.L_x_936:
[----:B------:R-:W-:Y:S01]  /*257d0*/  IMAD.MOV.U32 R12, RZ, RZ, 0x4 ;  /* 0x00000004ff0c7424 */ /* 0x000fe200078e00ff */
[----:B------:R-:W-:-:S05]  /*257e0*/  SEL R2, R14, RZ, P2 ;  /* 0x000000ff0e027207 */ /* 0x000fca0001000000 */
[----:B------:R-:W-:-:S04]  /*257f0*/  IMAD.IADD R2, R13, 0x1, R2 ;  /* 0x000000010d027824 */ /* 0x000fc800078e0202 */
[----:B------:R-:W-:-:S07]  /*25800*/  IMAD.MOV.U32 R13, RZ, RZ, R2 ;  /* 0x000000ffff0d7224 */ /* 0x000fce00078e0002 */
[----:B------:R-:W-:Y:S05]  /*25810*/  WARPSYNC.COLLECTIVE R15, `(.L_x_937) ;  /* 0x000000000f087348 */ /* 0x000fea0003c00000 */
[----:B------:R0:W1:Y:S02]  /*25820*/  SHFL.UP P6, R14, R13, R12, R11 ;  /* 0x0400000c0d0e7389 */ /* 0x00006400000c000b */
[----:B01----:R-:W-:Y:S01]  /*25830*/  ENDCOLLECTIVE ;  /* 0x000000000000791b */ /* 0x003fe20003800000 */
.L_x_937:
[----:B------:R-:W-:Y:S01]  /*25840*/  IMAD.MOV.U32 R12, RZ, RZ, 0x8 ;  /* 0x00000008ff0c7424 */ /* 0x000fe200078e00ff */
[----:B------:R-:W-:-:S05]  /*25850*/  SEL R3, R14, RZ, P3 ;  /* 0x000000ff0e037207 */ /* 0x000fca0001800000 */
[----:B------:R-:W-:-:S04]  /*25860*/  IMAD.IADD R3, R2, 0x1, R3 ;  /* 0x0000000102037824 */ /* 0x000fc800078e0203 */
[----:B------:R-:W-:-:S07]  /*25870*/  IMAD.MOV.U32 R13, RZ, RZ, R3 ;  /* 0x000000ffff0d7224 */ /* 0x000fce00078e0003 */
[----:B------:R-:W-:Y:S05]  /*25880*/  WARPSYNC.COLLECTIVE R15, `(.L_x_938) ;  /* 0x000000000f087348 */ /* 0x000fea0003c00000 */
[----:B------:R0:W1:Y:S02]  /*25890*/  SHFL.UP P6, R14, R13, R12, R11 ;  /* 0x0400000c0d0e7389 */ /* 0x00006400000c000b */
[----:B01----:R-:W-:Y:S01]  /*258a0*/  ENDCOLLECTIVE ;  /* 0x000000000000791b */ /* 0x003fe20003800000 */
.L_x_938:
[----:B------:R-:W-:Y:S02]  /*258b0*/  MOV R12, 0x10 ;  /* 0x00000010000c7802 */ /* 0x000fe40000000f00 */
[----:B------:R-:W-:-:S05]  /*258c0*/  SEL R14, R14, RZ, P4 ;  /* 0x000000ff0e0e7207 */ /* 0x000fca0002000000 */
[----:B------:R-:W-:-:S04]  /*258d0*/  IMAD.IADD R5, R3, 0x1, R14 ;  /* 0x0000000103057824 */ /* 0x000fc800078e020e */
[----:B------:R-:W-:-:S07]  /*258e0*/  IMAD.MOV.U32 R13, RZ, RZ, R5 ;  /* 0x000000ffff0d7224 */ /* 0x000fce00078e0005 */
[----:B------:R-:W-:Y:S05]  /*258f0*/  WARPSYNC.COLLECTIVE R15, `(.L_x_939) ;  /* 0x000000000f087348 */ /* 0x000fea0003c00000 */
[----:B------:R0:W1:Y:S02]  /*25900*/  SHFL.UP P6, R14, R13, R12, R11 ;  /* 0x0400000c0d0e7389 */ /* 0x00006400000c000b */
[----:B01----:R-:W-:Y:S01]  /*25910*/  ENDCOLLECTIVE ;  /* 0x000000000000791b */ /* 0x003fe20003800000 */
.L_x_939:
        /* <DEDUP_REMOVED lines=8> */
.L_x_940:
[----:B------:R-:W-:Y:S05]  /*259a0*/  BRA `(.L_x_941) ;  /* 0xffffffb000387947 */ /* 0x000fea000383ffff */
.L_x_775:
[----:B------:R-:W-:Y:S01]  /*259b0*/  BSSY B0, `(.L_x_942) ;  /* 0x0000006000007945 */ /* 0x000fe20003800000 */
[----:B------:R-:W-:Y:S01]  /*259c0*/  PLOP3.LUT P6, PT, P6, PT, PT, 0x8, 0x0 ;  /* 0x000000000000781c */ /* 0x000fe200037ce170 */
[----:B------:R-:W-:-:S12]  /*259d0*/  IMAD.MOV.U32 R15, RZ, RZ, -0x1 ;  /* 0xffffffffff0f7424 */ /* 0x000fd800078e00ff */
[----:B0-----:R-:W-:Y:S05]  /*259e0*/  WARPSYNC.COLLECTIVE R15, `(.L_x_943) ;  /* 0x000000000f087348 */ /* 0x001fea0003c00000 */
[----:B------:R-:W-:Y:S01]  /*259f0*/  VOTE.ANY R14, PT, P6 ;  /* 0x00000000000e7806 */ /* 0x000fe200030e0100 */
[----:B0-----:R-:W-:Y:S06]  /*25a00*/  ENDCOLLECTIVE ;  /* 0x000000000000791b */ /* 0x001fec0003800000 */
.L_x_943:
[----:B------:R-:W-:Y:S05]  /*25a10*/  BSYNC B0 ;  /* 0x0000000000007941 */ /* 0x000fea0003800000 */
.L_x_942:
[----:B------:R-:W-:Y:S02]  /*25a20*/  IMAD.MOV.U32 R3, RZ, RZ, R14 ;  /* 0x000000ffff037224 */ /* 0x000fe400078e000e */
[----:B------:R-:W-:Y:S02]  /*25a30*/  IMAD.MOV.U32 R13, RZ, RZ, R7 ;  /* 0x000000ffff0d7224 */ /* 0x000fe400078e0007 */
[----:B------:R-:W0:Y:S01]  /*25a40*/  POPC R8, R3 ;  /* 0x0000000300087309 */ /* 0x000e220000000000 */
[----:B------:R-:W-:Y:S02]  /*25a50*/  IMAD.MOV.U32 R11, RZ, RZ, 0x1f ;  /* 0x0000001fff0b7424 */ /* 0x000fe400078e00ff */
[----:B------:R-:W-:Y:S02]  /*25a60*/  IMAD.MOV.U32 R15, RZ, RZ, -0x1 ;  /* 0xffffffffff0f7424 */ /* 0x000fe400078e00ff */
[----:B0-----:R-:W-:-:S07]  /*25a70*/  IMAD.MOV.U32 R12, RZ, RZ, R8 ;  /* 0x000000ffff0c7224 */ /* 0x001fce00078e0008 */
[----:B------:R-:W-:Y:S05]  /*25a80*/  WARPSYNC.COLLECTIVE R15, `(.L_x_944) ;  /* 0x000000000f087348 */ /* 0x000fea0003c00000 */
[----:B------:R0:W1:Y:S02]  /*25a90*/  SHFL.IDX P6, R14, R13, R12, R11 ;  /* 0x0000000c0d0e7389 */ /* 0x00006400000c000b */
[----:B01----:R-:W-:Y:S01]  /*25aa0*/  ENDCOLLECTIVE ;  /* 0x000000000000791b */ /* 0x003fe20003800000 */
.L_x_944:
[----:B------:R-:W-:Y:S01]  /*25ab0*/  MOV R13, R4 ;  /* 0x00000004000d7202 */ /* 0x000fe20000000f00 */
[----:B------:R-:W-:-:S07]  /*25ac0*/  IMAD.MOV.U32 R7, RZ, RZ, R14 ;  /* 0x000000ffff077224 */ /* 0x000fce00078e000e */
[----:B------:R-:W-:Y:S05]  /*25ad0*/  WARPSYNC.COLLECTIVE R15, `(.L_x_945) ;  /* 0x000000000f087348 */ /* 0x000fea0003c00000 */
[----:B------:R0:W1:Y:S02]  /*25ae0*/  SHFL.IDX P6, R14, R13, R12, R11 ;  /* 0x0000000c0d0e7389 */ /* 0x00006400000c000b */
[----:B01----:R-:W-:Y:S01]  /*25af0*/  ENDCOLLECTIVE ;  /* 0x000000000000791b */ /* 0x003fe20003800000 */
.L_x_945:
[----:B------:R-:W-:Y:S01]  /*25b00*/  IMAD.MOV.U32 R4, RZ, RZ, R14 ;  /* 0x000000ffff047224 */ /* 0x000fe200078e000e */
[----:B------:R-:W-:Y:S06]  /*25b10*/  BRA `(.L_x_946) ;  /* 0xffffffb000187947 */ /* 0x000fec000383ffff */
.L_x_777:
[----:B------:R-:W-:Y:S01]  /*25b20*/  BSSY B0, `(.L_x_947) ;  /* 0x0000007000007945 */ /* 0x000fe20003800000 */
[----:B------:R-:W-:Y:S02]  /*25b30*/  IMAD.MOV.U32 R13, RZ, RZ, R2 ;  /* 0x000000ffff0d7224 */ /* 0x000fe400078e0002 */
[----:B------:R-:W-:Y:S02]  /*25b40*/  IMAD.MOV.U32 R11, RZ, RZ, 0x1f ;  /* 0x0000001fff0b7424 */ /* 0x000fe400078e00ff */
[----:B------:R-:W-:-:S07]  /*25b50*/  IMAD.MOV.U32 R15, RZ, RZ, -0x1 ;  /* 0xffffffffff0f7424 */ /* 0x000fce00078e00ff */
[----:B0123--:R-:W-:Y:S05]  /*25b60*/  WARPSYNC.COLLECTIVE R15, `(.L_x_948) ;  /* 0x000000000f087348 */ /* 0x00ffea0003c00000 */
[----:B------:R4:W0:Y:S02]  /*25b70*/  SHFL.IDX P6, R14, R13, R12, R11 ;  /* 0x0000000c0d0e7389 */ /* 0x00082400000c000b */
[----:B01234-:R-:W-:Y:S01]  /*25b80*/  ENDCOLLECTIVE ;  /* 0x000000000000791b */ /* 0x01ffe20003800000 */
.L_x_948:
[----:B------:R-:W-:Y:S05]  /*25b90*/  BSYNC B0 ;  /* 0x0000000000007941 */ /* 0x000fea0003800000 */
.L_x_947:
[----:B------:R-:W-:Y:S01]  /*25ba0*/  IMAD.MOV.U32 R6, RZ, RZ, R14 ;  /* 0x000000ffff067224 */ /* 0x000fe200078e000e */
[----:B------:R-:W-:Y:S06]  /*25bb0*/  BRA `(.L_x_776) ;  /* 0xffffffb000087947 */ /* 0x000fec000383ffff */
.L_x_781:
[----:B0-----:R0:W3:Y:S02]  /*25bc0*/  SYNCS.PHASECHK.TRANS64.TRYWAIT P0, [R4+URZ+0x2a820], R0 ;  /* 0x02a82000040075a7 */ /* 0x0010e4000800017f */
[----:B---3--:R-:W-:Y:S05]  /*25bd0*/  @!P0 NANOSLEEP.SYNCS 0x989680 ;  /* 0x009896800000895d */ /* 0x008fea0003900000 */
[----:B------:R-:W3:Y:S02]  /*25be0*/  @!P0 SYNCS.PHASECHK.TRANS64 P0, [R4+URZ+0x2a820], R0 ;  /* 0x02a82000040085a7 */ /* 0x000ee4000800007f */
[----:B---3--:R-:W-:Y:S05]  /*25bf0*/  @!P0 BRA `(.L_x_781) ;  /* 0xfffffffc00f08947 */ /* 0x008fea000383ffff */
[----:B------:R-:W-:Y:S05]  /*25c00*/  BRA `(.L_x_949) ;  /* 0xffffffb400607947 */ /* 0x000fea000383ffff */
.L_x_782:
[----:B------:R-:W3:Y:S01]  /*25c10*/  S2R R2, SR_TID.X ;  /* 0x0000000000027919 */ /* 0x000ee20000002100 */
[----:B------:R-:W-:Y:S01]  /*25c20*/  BSSY B0, `(.L_x_950) ;  /* 0x000000a000007945 */ /* 0x000fe20003800000 */
[----:B------:R-:W-:Y:S02]  /*25c30*/  IMAD.MOV.U32 R12, RZ, RZ, RZ ;  /* 0x000000ffff0c7224 */ /* 0x000fe400078e00ff */
[----:B------:R-:W-:Y:S02]  /*25c40*/  IMAD.MOV.U32 R11, RZ, RZ, 0x1f ;  /* 0x0000001fff0b7424 */ /* 0x000fe400078e00ff */
[----:B------:R-:W-:Y:S01]  /*25c50*/  IMAD.MOV.U32 R15, RZ, RZ, -0x1 ;  /* 0xffffffffff0f7424 */ /* 0x000fe200078e00ff */
[----:B---3--:R-:W-:-:S04]  /*25c60*/  SHF.R.U32.HI R2, RZ, 0x5, R2 ;  /* 0x00000005ff027819 */ /* 0x008fc80000011602 */
[----:B------:R-:W-:-:S05]  /*25c70*/  LOP3.LUT R2, R2, 0x3, RZ, 0xc0, !PT ;  /* 0x0000000302027812 */ /* 0x000fca00078ec0ff */
[----:B------:R-:W-:-:S07]  /*25c80*/  IMAD.MOV.U32 R13, RZ, RZ, R2 ;  /* 0x000000ffff0d7224 */ /* 0x000fce00078e0002 */
[----:B012---:R-:W-:Y:S05]  /*25c90*/  WARPSYNC.COLLECTIVE R15, `(.L_x_951) ;  /* 0x000000000f087348 */ /* 0x007fea0003c00000 */
[----:B------:R3:W4:Y:S02]  /*25ca0*/  SHFL.IDX P6, R14, R13, R12, R11 ;  /* 0x0000000c0d0e7389 */ /* 0x00072400000c000b */
[----:B01234-:R-:W-:Y:S01]  /*25cb0*/  ENDCOLLECTIVE ;  /* 0x000000000000791b */ /* 0x01ffe20003800000 */
.L_x_951:
[----:B------:R-:W-:Y:S05]  /*25cc0*/  BSYNC B0 ;  /* 0x0000000000007941 */ /* 0x000fea0003800000 */
.L_x_950:
[----:B------:R-:W-:Y:S05]  /*25cd0*/  BRA `(.L_x_952) ;  /* 0xffffffb400487947 */ /* 0x000fea000383ffff */
.L_x_783:
[----:B------:R-:W-:Y:S01]  /*25ce0*/  BSSY B0, `(.L_x_953) ;  /* 0x0000006000007945 */ /* 0x000fe20003800000 */
[----:B------:R-:W-:-:S07]  /*25cf0*/  IMAD.MOV.U32 R15, RZ, RZ, -0x1 ;  /* 0xffffffffff0f7424 */ /* 0x000fce00078e00ff */
[----:B012---:R-:W-:Y:S05]  /*25d00*/  WARPSYNC.COLLECTIVE R15, `(.L_x_954) ;  /* 0x000000000f0c7348 */ /* 0x007fea0003c00000 */
[----:B------:R-:W-:Y:S02]  /*25d10*/  ELECT P6, UR62, PT ;  /* 0x00000000003e782f */ /* 0x000fe400038c0000 */
[----:B------:R-:W-:Y:S01]  /*25d20*/  MOV R14, UR62 ;  /* 0x0000003e000e7c02 */ /* 0x000fe20008000f00 */
[----:B012---:R-:W-:Y:S10]  /*25d30*/  ENDCOLLECTIVE ;  /* 0x000000000000791b */ /* 0x007ff40003800000 */
.L_x_954:
[----:B------:R-:W-:Y:S05]  /*25d40*/  BSYNC B0 ;  /* 0x0000000000007941 */ /* 0x000fea0003800000 */
.L_x_953:
[----:B------:R-:W-:Y:S05]  /*25d50*/  BRA `(.L_x_955) ;  /* 0xffffffb4003c7947 */ /* 0x000fea000383ffff */
.L_x_785:
[----:B0-----:R0:W3:Y:S02]  /*25d60*/  SYNCS.PHASECHK.TRANS64.TRYWAIT P1, [R5+URZ+0x2a840], R0 ;  /* 0x02a84000050075a7 */ /* 0x0010e4000802017f */
[----:B---3--:R-:W-:Y:S05]  /*25d70*/  @!P1 NANOSLEEP.SYNCS 0x989680 ;  /* 0x009896800000995d */ /* 0x008fea0003900000 */
[----:B------:R-:W3:Y:S02]  /*25d80*/  @!P1 SYNCS.PHASECHK.TRANS64 P1, [R5+URZ+0x2a840], R0 ;  /* 0x02a84000050095a7 */ /* 0x000ee4000802007f */
[----:B---3--:R-:W-:Y:S05]  /*25d90*/  @!P1 BRA `(.L_x_785) ;  /* 0xfffffffc00f09947 */ /* 0x008fea000383ffff */
[----:B------:R-:W-:Y:S05]  /*25da0*/  BRA `(.L_x_956) ;  /* 0xffffffb4005c7947 */ /* 0x000fea000383ffff */
.L_x_787:
[----:B---3--:R3:W4:Y:S02]  /*25db0*/  SYNCS.PHASECHK.TRANS64.TRYWAIT P1, [R27+URZ+0x2a840], R2 ;  /* 0x02a840021b0075a7 */ /* 0x008724000802017f */
[----:B----4-:R-:W-:Y:S05]  /*25dc0*/  @!P1 NANOSLEEP.SYNCS 0x989680 ;  /* 0x009896800000995d */ /* 0x010fea0003900000 */
[----:B------:R-:W4:Y:S02]  /*25dd0*/  @!P1 SYNCS.PHASECHK.TRANS64 P1, [R27+URZ+0x2a840], R2 ;  /* 0x02a840021b0095a7 */ /* 0x000f24000802007f */
[----:B----4-:R-:W-:Y:S05]  /*25de0*/  @!P1 BRA `(.L_x_787) ;  /* 0xfffffffc00f09947 */ /* 0x010fea000383ffff */
[----:B------:R-:W-:Y:S05]  /*25df0*/  BRA `(.L_x_957) ;  /* 0xffffffb400687947 */ /* 0x000fea000383ffff */
.L_x_789:
[----:B----4-:R4:W0:Y:S02]  /*25e00*/  SYNCS.PHASECHK.TRANS64.TRYWAIT P1, [R5+URZ+0x2a860], R0 ;  /* 0x02a86000050075a7 */ /* 0x010824000802017f */
[----:B0-----:R-:W-:Y:S05]  /*25e10*/  @!P1 NANOSLEEP.SYNCS 0x989680 ;  /* 0x009896800000995d */ /* 0x001fea0003900000 */
[----:B------:R-:W0:Y:S02]  /*25e20*/  @!P1 SYNCS.PHASECHK.TRANS64 P1, [R5+URZ+0x2a860], R0 ;  /* 0x02a86000050095a7 */ /* 0x000e24000802007f */
[----:B0-----:R-:W-:Y:S05]  /*25e30*/  @!P1 BRA `(.L_x_789) ;  /* 0xfffffffc00f09947 */ /* 0x001fea000383ffff */
[----:B------:R-:W-:Y:S05]  /*25e40*/  BRA `(.L_x_958) ;  /* 0xffffffb400647947 */ /* 0x000fea000383ffff */
.L_x_959:
        /* <DEDUP_REMOVED lines=11> */
.L_x_15735:


//--------------------- .text._ZN7cutlass13device_kernelIN5flash11enable_sm90INS1_16FlashAttnFwdSm90INS1_25CollectiveMainloopFwdSm90ILi2EN4cute5tupleIJNS5_1CILi1EEES8_S8_EEENS6_IJNS7_ILi128EEENS7_ILi96EEENS7_ILi192EEEEEELi128ENS_10bfloat16_tEfNS_4arch4Sm90ELb0ELb1ELb1ELb0ELb1ELb0ELb0ELb1ELb1ELb1ELb1ELb0EEENS1_21CollectiveEpilogueFwdINS6_IJSA_SA_SB_EEES9_SE_SG_Li256ELb0ELb1ELb1ELb0EEENS1_19SingleTileSchedulerILb0ELb1ELb1ELi128EEEEEEEEEvNT_6ParamsE --------------------------
	.section	.text._ZN7cutlass13device_kernelIN5flash11enable_sm90INS1_16FlashAttnFwdSm90INS1_25CollectiveMainloopFwdSm90ILi2EN4cute5tupleIJNS5_1CILi1EEES8_S8_EEENS6_IJNS7_ILi128EEENS7_ILi96EEENS7_ILi192EEEEEELi128ENS_10bfloat16_tEfNS_4arch4Sm90ELb0ELb1ELb1ELb0ELb1ELb0ELb0ELb1ELb1ELb1ELb1ELb0EEENS1_21CollectiveEpilogueFwdINS6_IJSA_SA_SB_EEES9_SE_SG_Li256ELb0ELb1ELb1ELb0EEENS1_19SingleTileSchedulerILb0ELb1ELb1ELi128EEEEEEEEEvNT_6ParamsE,"ax",@progbits
	.align	128
.text._ZN7cutlass13device_kernelIN5flash11enable_sm90INS1_16FlashAttnFwdSm90INS1_25CollectiveMainloopFwdSm90ILi2EN4cute5tupleIJNS5_1CILi1EEES8_S8_EEENS6_IJNS7_ILi128EEENS7_ILi96EEENS7_ILi192EEEEEELi128ENS_10bfloat16_tEfNS_4arch4Sm90ELb0ELb1ELb1ELb0ELb1ELb0ELb0ELb1ELb1ELb1ELb1ELb0EEENS1_21CollectiveEpilogueFwdINS6_IJSA_SA_SB_EEES9_SE_SG_Li256ELb0ELb1ELb1ELb0EEENS1_19SingleTileSchedulerILb0ELb1ELb1ELi128EEEEEEEEEvNT_6ParamsE:
        .type           _ZN7cutlass13device_kernelIN5flash11enable_sm90INS1_16FlashAttnFwdSm90INS1_25CollectiveMainloopFwdSm90ILi2EN4cute5tupleIJNS5_1CILi1EEES8_S8_EEENS6_IJNS7_ILi128EEENS7_ILi96EEENS7_ILi192EEEEEELi128ENS_10bfloat16_tEfNS_4arch4Sm90ELb0ELb1ELb1ELb0ELb1ELb0ELb0ELb1ELb1ELb1ELb1ELb0EEENS1_21CollectiveEpilogueFwdINS6_IJSA_SA_SB_EEES9_SE_SG_Li256ELb0ELb1ELb1ELb0EEENS1_19SingleTileSchedulerILb0ELb1ELb1ELi128EEEEEEEEEvNT_6ParamsE,@function
        .size           _ZN7cutlass13device_kernelIN5flash11enable_sm90INS1_16FlashAttnFwdSm90INS1_25CollectiveMainloopFwdSm90ILi2EN4cute5tupleIJNS5_1CILi1EEES8_S8_EEENS6_IJNS7_ILi128EEENS7_ILi96EEENS7_ILi192EEEEEELi128ENS_10bfloat16_tEfNS_4arch4Sm90ELb0ELb1ELb1ELb0ELb1ELb0ELb0ELb1ELb1ELb1ELb1ELb0EEENS1_21CollectiveEpilogueFwdINS6_IJSA_SA_SB_EEES9_SE_SG_Li256ELb0ELb1ELb1ELb0EEENS1_19SingleTileSchedulerILb0ELb1ELb1ELi128EEEEEEEEEvNT_6ParamsE,(.L_x_15736 - _ZN7cutlass13device_kernelIN5flash11enable_sm90INS1_16FlashAttnFwdSm90INS1_25CollectiveMainloopFwdSm90ILi2EN4cute5tupleIJNS5_1CILi1EEES8_S8_EEENS6_IJNS7_ILi128EEENS7_ILi96EEENS7_ILi192EEEEEELi128ENS_10bfloat16_tEfNS_4arch4Sm90ELb0ELb1ELb1ELb0ELb1ELb0ELb0ELb1ELb1ELb1ELb1ELb0EEENS1_21CollectiveEpilogueFwdINS6_IJSA_SA_SB_EEES9_SE_SG_Li256ELb0ELb1ELb1ELb0EEENS1_19SingleTileSchedulerILb0ELb1ELb1ELi128EEEEEEEEEvNT_6ParamsE)
        .other          _ZN7cutlass13device_kernelIN5flash11enable_sm90INS1_16FlashAttnFwdSm90INS1_25CollectiveMainloopFwdSm90ILi2EN4cute5tupleIJNS5_1CILi1EEES8_S8_EEENS6_IJNS7_ILi128EEENS7_ILi96EEENS7_ILi192EEEEEELi128ENS_10bfloat16_tEfNS_4arch4Sm90ELb0ELb1ELb1ELb0ELb1ELb0ELb0ELb1ELb1ELb1ELb1ELb0EEENS1_21CollectiveEpilogueFwdINS6_IJSA_SA_SB_EEES9_SE_SG_Li256ELb0ELb1ELb1ELb0EEENS1_19SingleTileSchedulerILb0ELb1ELb1ELi128EEEEEEEEEvNT_6ParamsE,@"STO_CUDA_ENTRY STV_DEFAULT"
_ZN7cutlass13device_kernelIN5flash11enable_sm90INS1_16FlashAttnFwdSm90INS1_25CollectiveMainloopFwdSm90ILi2EN4cute5tupleIJNS5_1CILi1EEES8_S8_EEENS6_IJNS7_ILi128EEENS7_ILi96EEENS7_ILi192EEEEEELi128ENS_10bfloat16_tEfNS_4arch4Sm90ELb0ELb1ELb1ELb0ELb1ELb0ELb0ELb1ELb1ELb1ELb1ELb0EEENS1_21CollectiveEpilogueFwdINS6_IJSA_SA_SB_EEES9_SE_SG_Li256ELb0ELb1ELb1ELb0EEENS1_19SingleTileSchedulerILb0ELb1ELb1ELi128EEEEEEEEEvNT_6ParamsE:
        /* <DEDUP_REMOVED lines=45> */
.L_x_960:
        /* <DEDUP_REMOVED lines=22> */
.L_x_961:
        /* <DEDUP_REMOVED lines=18> */
.L_x_962:
        /* <DEDUP_REMOVED lines=22> */
.L_x_963:
        /* <DEDUP_REMOVED lines=23> */
.L_x_964:
[----:B------:R-:W-:Y:S01]  /*0820*/  UISETP.NE.AND UP0, UPT, UR9, URZ, UPT ;  /* 0x0000003f0900728c */ /* 0x000fe2000bf05270 */
[----:B------:R-:W-:Y:S01]  /*0830*/  NOP ;  /* 0x0000000000007918 */ /* 0x000fe20000000000 */
[----:B0-----:R-:W-:Y:S01]  /*0840*/  UMOV UR4, 0x1 ;  /* 0x0000000100047882 */ /* 0x001fe20000000000 */
[----:B------:R-:W-:Y:S01]  /*0850*/  ULDC.64 UR56, c[0x0][0x208] ;  /* 0x0000820000387ab9 */ /* 0x000fe20000000a00 */
[----:B------:R-:W-:Y:S01]  /*0860*/  USEL UR4, UR4, 0x2, !UP0 ;  /* 0x0000000204047887 */ /* 0x000fe2000c000000 */
[----:B------:R-:W-:Y:S01]  /*0870*/  BSSY B6, `(.L_x_965) ;  /* 0x00012fc000067945 */ /* 0x000fe20003800000 */
[----:B-1234-:R-:W-:Y:S01]  /*0880*/  BAR.SYNC.DEFER_BLOCKING 0x0 ;  /* 0x0000000000007b1d */ /* 0x01efe20000010000 */
[----:B------:R-:W-:-:S03]  /*0890*/  PLOP3.LUT P0, PT, PT, PT, UP0, 0x80, 0x0 ;  /* 0x000000000000781c */ /* 0x000fc60003f0f008 */
[----:B------:R-:W-:-:S05]  /*08a0*/  IMAD.U32 R2, RZ, RZ, UR4 ;  /* 0x00000004ff027e24 */ /* 0x000fca000f8e00ff */
[----:B------:R0:W-:Y:S05]  /*08b0*/  STL [R1], R2 ;  /* 0x0000000201007387 */ /* 0x0001ea0000100800 */
[----:B------:R-:W-:Y:S05]  /*08c0*/  @!P0 BRA `(.L_x_966) ;  /* 0x000000f0005c8947 */ /* 0x000fea0003800000 */
.L_x_967:
[----:B------:R-:W-:-:S08]  /*08d0*/  NOP ;  /* 0x0000000000007918 */ /* 0x000fd00000000000 */
[----:B------:R-:W1:Y:S02]  /*08e0*/  USETMAXREG.TRY_ALLOC.CTAPOOL UP0, 0xe8 ;  /* 0x000000e8000079c8 */ /* 0x000e640008000600 */
[----:B-1----:R-:W-:-:S13]  /*08f0*/  PLOP3.LUT P0, PT, PT, PT, UP0, 0x80, 0x0 ;  /* 0x000000000000781c */ /* 0x002fda0003f0f008 */
[----:B------:R-:W-:Y:S05]  /*0900*/  @!P0 BRA `(.L_x_967) ;  /* 0xfffffffc00f08947 */ /* 0x000fea000383ffff */
[----:B0-----:R-:W0:Y:S08]  /*0910*/  LDC R2, c[0x0][0xc50] ;  /* 0x00031400ff027b82 */ /* 0x001e300000000800 */
        /* <DEDUP_REMOVED lines=13> */
[----:B------:R-:W0:Y:S01]  /*09f0*/  LDC R23, c[0x0][0x448] ;  /* 0x00011200ff177b82 */ /* 0x000e220000000800 */
[----:B------:R-:W1:Y:S01]  /*0a00*/  S2R R72, SR_CTAID.X ;  /* 0x0000000000487919 */ /* 0x000e620000002500 */
[----:B------:R-:W-:Y:S01]  /*0a10*/  LOP3.LUT R18, R18, 0xffefffff, RZ, 0xc0, !PT ;  /* 0xffefffff12127812 */ /* 0x000fe200078ec0ff */
[----:B------:R-:W-:-:S05]  /*0a20*/  VIADD R74, R25, 0xffffff80 ;  /* 0xffffff80194a7836 */ /* 0x000fca0000000000 */
[----:B------:R-:W2:Y:S08]  /*0a30*/  LDC.64 R2, c[0x0][0x418] ;  /* 0x00010600ff027b82 */ /* 0x000eb00000000a00 */
[----:B------:R-:W3:Y:S01]  /*0a40*/  LDC.64 R10, c[0x0][0x9e0] ;  /* 0x00027800ff0a7b82 */ /* 0x000ee20000000a00 */
[----:B0-----:R-:W-:-:S07]  /*0a50*/  ISETP.NE.AND P2, PT, R23, 0x1, PT ;  /* 0x000000011700780c */ /* 0x001fce0003f45270 */
[----:B------:R-:W0:Y:S01]  /*0a60*/  LDC R8, c[0x0][0x288] ;  /* 0x0000a200ff087b82 */ /* 0x000e220000000800 */
[----:B--2---:R-:W-:-:S07]  /*0a70*/  ISETP.NE.U32.AND P0, PT, R2, RZ, PT ;  /* 0x000000ff0200720c */ /* 0x004fce0003f05070 */
[----:B------:R-:W2:Y:S01]  /*0a80*/  LDC R16, c[0x0][0x424] ;  /* 0x00010900ff107b82 */ /* 0x000ea20000000800 */
[----:B-1----:R-:W-:Y:S01]  /*0a90*/  IMAD.SHL.U32 R72, R72, 0x80, RZ ;  /* 0x0000008048487824 */ /* 0x002fe200078e00ff */
[----:B------:R-:W-:-:S03]  /*0aa0*/  ISETP.NE.AND.EX P0, PT, R3, RZ, PT, P0 ;  /* 0x000000ff0300720c */ /* 0x000fc60003f05300 */
[----:B------:R-:W-:Y:S01]  /*0ab0*/  @P2 VIADD R0, R72, 0x7f ;  /* 0x0000007f48002836 */ /* 0x000fe20000000000 */
[----:B------:R-:W-:Y:S02]  /*0ac0*/  @P2 LOP3.LUT R18, R18, 0x100000, RZ, 0xfc, !PT ;  /* 0x0010000012122812 */ /* 0x000fe400078efcff */
[----:B------:R-:W1:Y:S01]  /*0ad0*/  @P2 LDC R5, c[0x0][0x44c] ;  /* 0x00011300ff052b82 */ /* 0x000e620000000800 */
[----:B---3--:R-:W-:Y:S02]  /*0ae0*/  ISETP.GE.AND P1, PT, R11, 0x1, PT ;  /* 0x000000010b00780c */ /* 0x008fe40003f26270 */
[----:B------:R-:W-:-:S05]  /*0af0*/  LOP3.LUT R18, R18, 0xfff7ffff, RZ, 0xc0, !PT ;  /* 0xfff7ffff12127812 */ /* 0x000fca00078ec0ff */
[----:B------:R-:W3:Y:S01]  /*0b00*/  @P2 LDC R7, c[0x0][0x450] ;  /* 0x00011400ff072b82 */ /* 0x000ee20000000800 */
[----:B0-----:R-:W-:-:S05]  /*0b10*/  IADD3 R3, -R8, 0x1, RZ ;  /* 0x0000000108037810 */ /* 0x001fca0007ffe1ff */
[----:B------:R-:W-:Y:S02]  /*0b20*/  @P1 LOP3.LUT R18, R18, 0x80000, RZ, 0xfc, !PT ;  /* 0x0008000012121812 */ /* 0x000fe400078efcff */
[----:B------:R-:W0:Y:S01]  /*0b30*/  LDC R73, c[0x0][0x2f0] ;  /* 0x0000bc00ff497b82 */ /* 0x000e220000000800 */
[----:B--2---:R-:W-:Y:S01]  /*0b40*/  SEL R16, R16, 0x1, P0 ;  /* 0x0000000110107807 */ /* 0x004fe20000000000 */
[----:B-1----:R-:W-:-:S04]  /*0b50*/  @P2 IMAD.HI.U32 R2, R0, R5, RZ ;  /* 0x0000000500022227 */ /* 0x002fc800078e00ff */
[----:B------:R-:W-:Y:S01]  /*0b60*/  VIADD R0, R72, 0x7f ;  /* 0x0000007f48007836 */ /* 0x000fe20000000000 */
[----:B---3--:R-:W-:Y:S01]  /*0b70*/  @P2 SHF.R.U32.HI R0, RZ, R7, R2 ;  /* 0x00000007ff002219 */ /* 0x008fe20000011602 */
[CC--:B0-----:R-:W-:Y:S02]  /*0b80*/  IMAD R3, R16.reuse, R73.reuse, R3 ;  /* 0x0000004910037224 */ /* 0x0c1fe400078e0203 */
[----:B------:R-:W-:Y:S02]  /*0b90*/  IMAD R22, R16, R73, RZ ;  /* 0x0000004910167224 */ /* 0x000fe400078e02ff */
[----:B------:R-:W-:-:S04]  /*0ba0*/  IMAD.IADD R3, R3, 0x1, R0 ;  /* 0x0000000103037824 */ /* 0x000fc800078e0200 */
[----:B------:R-:W-:Y:S01]  /*0bb0*/  IMAD.IADD R0, R3, 0x1, R10 ;  /* 0x0000000103007824 */ /* 0x000fe200078e020a */
[----:B------:R-:W-:Y:S06]  /*0bc0*/  @!P1 BRA `(.L_x_969) ;  /* 0x0000000000409947 */ /* 0x000fec0003800000 */
[C---:B------:R-:W-:Y:S01]  /*0bd0*/  ISETP.GT.AND P0, PT, R3.reuse, RZ, PT ;  /* 0x000000ff0300720c */ /* 0x040fe20003f04270 */
[----:B------:R-:W-:-:S12]  /*0be0*/  VIADD R2, R3, 0xffffffff ;  /* 0xffffffff03027836 */ /* 0x000fd80000000000 */
[----:B------:R-:W-:Y:S05]  /*0bf0*/  @P0 BRA `(.L_x_970) ;  /* 0x00000000001c0947 */ /* 0x000fea0003800000 */
[----:B------:R-:W-:Y:S01]  /*0c00*/  ISETP.NE.AND P0, PT, R11, 0x1, PT ;  /* 0x000000010b00780c */ /* 0x000fe20003f05270 */
[----:B------:R-:W-:-:S12]  /*0c10*/  IMAD.MOV R3, RZ, RZ, -R3 ;  /* 0x000000ffff037224 */ /* 0x000fd800078e0a03 */
[----:B------:R-:W0:Y:S02]  /*0c20*/  @P0 LDC.64 R4, c[0x0][0x9e8] ;  /* 0x00027a00ff040b82 */ /* 0x000e240000000a00 */
[----:B0-----:R-:W-:-:S05]  /*0c30*/  @P0 IMAD.HI.U32 R2, R3, R4, RZ ;  /* 0x0000000403020227 */ /* 0x001fca00078e00ff */
[----:B------:R-:W-:-:S04]  /*0c40*/  @P0 SHF.R.U32.HI R3, RZ, R5, R2 ;  /* 0x00000005ff030219 */ /* 0x000fc80000011602 */
[----:B------:R-:W-:Y:S01]  /*0c50*/  LOP3.LUT R2, RZ, R3, RZ, 0x33, !PT ;  /* 0x00000003ff027212 */ /* 0x000fe200078e33ff */
[----:B------:R-:W-:Y:S06]  /*0c60*/  BRA `(.L_x_971) ;  /* 0x0000000000107947 */ /* 0x000fec0003800000 */
.L_x_970:
[----:B------:R-:W-:-:S13]  /*0c70*/  ISETP.NE.AND P0, PT, R11, 0x1, PT ;  /* 0x000000010b00780c */ /* 0x000fda0003f05270 */
[----:B------:R-:W0:Y:S02]  /*0c80*/  @P0 LDC.64 R4, c[0x0][0x9e8] ;  /* 0x00027a00ff040b82 */ /* 0x000e240000000a00 */
[----:B0-----:R-:W-:-:S05]  /*0c90*/  @P0 IMAD.HI.U32 R4, R2, R4, RZ ;  /* 0x0000000402040227 */ /* 0x001fca00078e00ff */
[----:B------:R-:W-:-:S07]  /*0ca0*/  @P0 SHF.R.U32.HI R2, RZ, R5, R4 ;  /* 0x00000005ff020219 */ /* 0x000fce0000011604 */
.L_x_971:
[----:B------:R-:W-:-:S05]  /*0cb0*/  IMAD R3, R2, R11, R11 ;  /* 0x0000000b02037224 */ /* 0x000fca00078e020b */
[----:B------:R-:W-:-:S07]  /*0cc0*/  VIMNMX R0, R0, R3, PT ;  /* 0x0000000300007248 */ /* 0x000fce0003fe0100 */
.L_x_969:
[----:B------:R-:W0:Y:S01]  /*0cd0*/  @P2 LDC R3, c[0x0][0x44c] ;  /* 0x00011300ff032b82 */ /* 0x000e220000000800 */
[----:B------:R-:W-:Y:S01]  /*0ce0*/  VIADD R2, R0, 0x5f ;  /* 0x0000005f00027836 */ /* 0x000fe20000000000 */
[----:B------:R-:W-:Y:S01]  /*0cf0*/  ULDC UR4, c[0x0][0x9dc] ;  /* 0x0002770000047ab9 */ /* 0x000fe20000000800 */
[----:B------:R-:W-:Y:S02]  /*0d00*/  IMAD R0, R16, R73, 0x5f ;  /* 0x0000005f10007424 */ /* 0x000fe400078e0249 */
[----:B------:R-:W-:-:S03]  /*0d10*/  IMAD.HI R2, R2, 0x2aaaaaab, RZ ;  /* 0x2aaaaaab02027827 */ /* 0x000fc600078e02ff */
[----:B------:R-:W1:Y:S01]  /*0d20*/  @P2 LDC R7, c[0x0][0x450] ;  /* 0x00011400ff072b82 */ /* 0x000e620000000800 */
[----:B------:R-:W-:Y:S01]  /*0d30*/  IMAD.HI R0, R0, 0x2aaaaaab, RZ ;  /* 0x2aaaaaab00007827 */ /* 0x000fe200078e02ff */
[----:B------:R-:W-:-:S03]  /*0d40*/  SHF.R.U32.HI R5, RZ, 0x1f, R2 ;  /* 0x0000001fff057819 */ /* 0x000fc60000011602 */
[----:B------:R-:W-:Y:S01]  /*0d50*/  IMAD.MOV.U32 R4, RZ, RZ, R72 ;  /* 0x000000ffff047224 */ /* 0x000fe200078e0048 */
[----:B------:R-:W-:Y:S01]  /*0d60*/  LEA.HI.SX32 R2, R2, R5, 0x1c ;  /* 0x0000000502027211 */ /* 0x000fe200078fe2ff */
[----:B------:R-:W-:Y:S02]  /*0d70*/  IMAD R73, R16, R73, -R8 ;  /* 0x0000004910497224 */ /* 0x000fe400078e0a08 */
[----:B0-----:R-:W-:Y:S01]  /*0d80*/  @P2 IMAD.HI.U32 R6, R72, R3, RZ ;  /* 0x0000000348062227 */ /* 0x001fe200078e00ff */
[----:B------:R-:W-:-:S04]  /*0d90*/  SHF.R.U32.HI R3, RZ, 0x1f, R0 ;  /* 0x0000001fff037819 */ /* 0x000fc80000011600 */
[----:B------:R-:W-:Y:S02]  /*0da0*/  LEA.HI.SX32 R3, R0, R3, 0x1c ;  /* 0x0000000300037211 */ /* 0x000fe400078fe2ff */
[----:B-1----:R-:W-:Y:S02]  /*0db0*/  @P2 SHF.R.U32.HI R4, RZ, R7, R6 ;  /* 0x00000007ff042219 */ /* 0x002fe40000011606 */
[----:B------:R-:W-:-:S03]  /*0dc0*/  VIMNMX R75, R3, R2, PT ;  /* 0x00000002034b7248 */ /* 0x000fc60003fe0100 */
[----:B------:R-:W-:-:S04]  /*0dd0*/  IMAD.IADD R0, R73, 0x1, R4 ;  /* 0x0000000149007824 */ /* 0x000fc800078e0204 */
[----:B------:R-:W-:Y:S01]  /*0de0*/  VIADD R2, R0, -UR4 ;  /* 0x8000000400027c36 */ /* 0x000fe20008000000 */
[----:B------:R-:W-:Y:S06]  /*0df0*/  @!P1 BRA `(.L_x_972) ;  /* 0x00000000003c9947 */ /* 0x000fec0003800000 */
[----:B------:R-:W-:-:S13]  /*0e00*/  ISETP.GT.AND P0, PT, R0, -0x1, PT ;  /* 0xffffffff0000780c */ /* 0x000fda0003f04270 */
[----:B------:R-:W-:Y:S05]  /*0e10*/  @P0 BRA `(.L_x_973) ;  /* 0x00000000001c0947 */ /* 0x000fea0003800000 */
[----:B------:R-:W-:Y:S02]  /*0e20*/  ISETP.NE.AND P0, PT, R11, 0x1, PT ;  /* 0x000000010b00780c */ /* 0x000fe40003f05270 */
[----:B------:R-:W-:-:S11]  /*0e30*/  LOP3.LUT R3, RZ, R0, RZ, 0x33, !PT ;  /* 0x00000000ff037212 */ /* 0x000fd600078e33ff */
[----:B------:R-:W0:Y:S02]  /*0e40*/  @P0 LDC.64 R4, c[0x0][0x9e8] ;  /* 0x00027a00ff040b82 */ /* 0x000e240000000a00 */
[----:B0-----:R-:W-:-:S05]  /*0e50*/  @P0 IMAD.HI.U32 R0, R3, R4, RZ ;  /* 0x0000000403000227 */ /* 0x001fca00078e00ff */
[----:B------:R-:W-:-:S04]  /*0e60*/  @P0 SHF.R.U32.HI R3, RZ, R5, R0 ;  /* 0x00000005ff030219 */ /* 0x000fc80000011600 */
[----:B------:R-:W-:Y:S01]  /*0e70*/  LOP3.LUT R0, RZ, R3, RZ, 0x33, !PT ;  /* 0x00000003ff007212 */ /* 0x000fe200078e33ff */
[----:B------:R-:W-:Y:S06]  /*0e80*/  BRA `(.L_x_974) ;  /* 0x0000000000107947 */ /* 0x000fec0003800000 */
.L_x_973:
[----:B------:R-:W-:-:S13]  /*0e90*/  ISETP.NE.AND P0, PT, R11, 0x1, PT ;  /* 0x000000010b00780c */ /* 0x000fda0003f05270 */
[----:B------:R-:W0:Y:S02]  /*0ea0*/  @P0 LDC.64 R4, c[0x0][0x9e8] ;  /* 0x00027a00ff040b82 */ /* 0x000e240000000a00 */
[----:B0-----:R-:W-:-:S05]  /*0eb0*/  @P0 IMAD.HI.U32 R4, R0, R4, RZ ;  /* 0x0000000400040227 */ /* 0x001fca00078e00ff */
[----:B------:R-:W-:-:S07]  /*0ec0*/  @P0 SHF.R.U32.HI R0, RZ, R5, R4 ;  /* 0x00000005ff000219 */ /* 0x000fce0000011604 */
.L_x_974:
[----:B------:R-:W-:-:S05]  /*0ed0*/  IMAD R3, R0, R11, RZ ;  /* 0x0000000b00037224 */ /* 0x000fca00078e02ff */
[----:B------:R-:W-:-:S07]  /*0ee0*/  VIMNMX R2, R2, R3, !PT ;  /* 0x0000000302027248 */ /* 0x000fce0007fe0100 */
.L_x_972:
[----:B------:R-:W-:Y:S01]  /*0ef0*/  SHF.R.U32.HI R0, RZ, 0x10, R17 ;  /* 0x00000010ff007819 */ /* 0x000fe20000011611 */
[----:B------:R-:W-:Y:S01]  /*0f00*/  IMAD.HI R2, R2, 0x2aaaaaab, RZ ;  /* 0x2aaaaaab02027827 */ /* 0x000fe200078e02ff */
[----:B------:R-:W-:Y:S02]  /*0f10*/  LOP3.LUT R17, R17, 0xffff, RZ, 0xc0, !PT ;  /* 0x0000ffff11117812 */ /* 0x000fe400078ec0ff */
[----:B------:R-:W-:Y:S02]  /*0f20*/  ISETP.NE.AND P0, PT, R0, RZ, PT ;  /* 0x000000ff0000720c */ /* 0x000fe40003f05270 */
[----:B------:R-:W-:-:S04]  /*0f30*/  SHF.R.U32.HI R3, RZ, 0x1f, R2 ;  /* 0x0000001fff037819 */ /* 0x000fc80000011602 */
[----:B------:R-:W-:Y:S02]  /*0f40*/  LEA.HI.SX32 R3, R2, R3, 0x1c ;  /* 0x0000000302037211 */ /* 0x000fe400078fe2ff */
[----:B------:R-:W-:Y:S02]  /*0f50*/  MOV R2, RZ ;  /* 0x000000ff00027202 */ /* 0x000fe40000000f00 */
[----:B------:R-:W-:-:S03]  /*0f60*/  VIMNMX R8, RZ, R3, !PT ;  /* 0x00000003ff087248 */ /* 0x000fc60007fe0100 */
[----:B------:R-:W0:Y:S01]  /*0f70*/  @!P0 LDC R0, c[0x0][0x9f0] ;  /* 0x00027c00ff008b82 */ /* 0x000e220000000800 */
[----:B------:R-:W-:-:S13]  /*0f80*/  ISETP.GT.AND P1, PT, R75, R8, PT ;  /* 0x000000084b00720c */ /* 0x000fda0003f24270 */
[----:B------:R-:W-:Y:S05]  /*0f90*/  @!P1 BRA `(.L_x_975) ;  /* 0x00000000006c9947 */ /* 0x000fea0003800000 */
[-C--:B0-----:R-:W-:Y:S02]  /*0fa0*/  IABS R6, R0.reuse ;  /* 0x0000000000067213 */ /* 0x081fe40000000000 */
[----:B------:R-:W-:Y:S02]  /*0fb0*/  IADD3 R2, R0, -0x1, R75 ;  /* 0xffffffff00027810 */ /* 0x000fe40007ffe04b */
[----:B------:R-:W0:Y:S03]  /*0fc0*/  I2F.RP R4, R6 ;  /* 0x0000000600047306 */ /* 0x000e260000209400 */
[----:B------:R-:W-:Y:S01]  /*0fd0*/  IMAD.IADD R5, R2, 0x1, -R8 ;  /* 0x0000000102057824 */ /* 0x000fe200078e0a08 */
[----:B------:R-:W-:-:S04]  /*0fe0*/  IABS R2, R0 ;  /* 0x0000000000027213 */ /* 0x000fc80000000000 */
[----:B------:R-:W-:Y:S02]  /*0ff0*/  IABS R9, R5 ;  /* 0x0000000500097213 */ /* 0x000fe40000000000 */
[----:B------:R-:W-:-:S04]  /*1000*/  LOP3.LUT R5, R5, R0, RZ, 0x3c, !PT ;  /* 0x0000000005057212 */ /* 0x000fc800078e3cff */
[----:B------:R-:W-:Y:S01]  /*1010*/  ISETP.GE.AND P2, PT, R5, RZ, PT ;  /* 0x000000ff0500720c */ /* 0x000fe20003f46270 */
[----:B0-----:R-:W0:Y:S02]  /*1020*/  MUFU.RCP R4, R4 ;  /* 0x0000000400047308 */ /* 0x001e240000001000 */
[----:B0-----:R-:W-:Y:S02]  /*1030*/  VIADD R3, R4, 0xffffffe ;  /* 0x0ffffffe04037836 */ /* 0x001fe40000000000 */
[----:B------:R-:W-:Y:S02]  /*1040*/  IMAD.MOV R4, RZ, RZ, -R2 ;  /* 0x000000ffff047224 */ /* 0x000fe400078e0a02 */
[----:B------:R-:W-:Y:S02]  /*1050*/  IMAD.MOV.U32 R2, RZ, RZ, RZ ;  /* 0x000000ffff027224 */ /* 0x000fe400078e00ff */
[----:B------:R-:W0:Y:S02]  /*1060*/  F2I.FTZ.U32.TRUNC.NTZ R3, R3 ;  /* 0x0000000300037305 */ /* 0x000e24000021f000 */
[----:B0-----:R-:W-:-:S04]  /*1070*/  IMAD.MOV R7, RZ, RZ, -R3 ;  /* 0x000000ffff077224 */ /* 0x001fc800078e0a03 */
[----:B------:R-:W-:-:S04]  /*1080*/  IMAD R7, R7, R6, RZ ;  /* 0x0000000607077224 */ /* 0x000fc800078e02ff */
[----:B------:R-:W-:-:S04]  /*1090*/  IMAD.HI.U32 R2, R3, R7, R2 ;  /* 0x0000000703027227 */ /* 0x000fc800078e0002 */
[----:B------:R-:W-:-:S04]  /*10a0*/  IMAD.MOV.U32 R3, RZ, RZ, R9 ;  /* 0x000000ffff037224 */ /* 0x000fc800078e0009 */
        /* <DEDUP_REMOVED lines=8> */
[----:B------:R-:W-:Y:S01]  /*1130*/  @!P2 IMAD.MOV R2, RZ, RZ, -R2 ;  /* 0x000000ffff02a224 */ /* 0x000fe200078e0a02 */
[----:B------:R-:W-:-:S07]  /*1140*/  @!P1 LOP3.LUT R2, RZ, R0, RZ, 0x33, !PT ;  /* 0x00000000ff029212 */ /* 0x000fce00078e33ff */
.L_x_975:
[-C--:B------:R-:W-:Y:S01]  /*1150*/  IMAD R17, R17, R2.reuse, R8 ;  /* 0x0000000211117224 */ /* 0x080fe200078e0208 */
[----:B------:R-:W-:Y:S01]  /*1160*/  PLOP3.LUT P0, PT, PT, PT, PT, 0x80, 0x0 ;  /* 0x000000000000781c */ /* 0x000fe20003f0f070 */
[----:B0-----:R-:W-:Y:S01]  /*1170*/  IMAD.MOV.U32 R0, RZ, RZ, RZ ;  /* 0x000000ffff007224 */ /* 0x001fe200078e00ff */
[----:B------:R-:W-:Y:S01]  /*1180*/  CS2R R86, SRZ ;  /* 0x0000000000567805 */ /* 0x000fe2000001ff00 */
[----:B------:R-:W-:Y:S01]  /*1190*/  IMAD.MOV.U32 R6, RZ, RZ, RZ ;  /* 0x000000ffff067224 */ /* 0x000fe200078e00ff */
[----:B------:R-:W-:Y:S02]  /*11a0*/  VIADDMNMX R75, R17, R2, R75, PT ;  /* 0x00000002114b7246 */ /* 0x000fe4000380014b */
[----:B------:R-:W-:Y:S02]  /*11b0*/  CS2R R84, SRZ ;  /* 0x0000000000547805 */ /* 0x000fe4000001ff00 */
        /* <DEDUP_REMOVED lines=36> */
[----:B------:R-:W-:-:S05]  /*1400*/  SHF.R.S32.HI R78, RZ, 0x7, R76 ;  /* 0x00000007ff4e7819 */ /* 0x000fca000001144c */
        /* <DEDUP_REMOVED lines=20> */
[----:B------:R-:W-:Y:S01]  /*1550*/  MOV R10, UR6 ;  /* 0x00000006000a7c02 */ /* 0x000fe20008000f00 */
        /* <DEDUP_REMOVED lines=8> */
.L_x_977:
[----:B------:R-:W-:-:S04]  /*15e0*/  SHF.L.U32 R0, RZ, 0x1f, RZ ;  /* 0x0000001fff007819 */ /* 0x000fc800000006ff */
[----:B------:R-:W0:Y:S02]  /*15f0*/  SYNCS.PHASECHK.TRANS64.TRYWAIT P0, [UR58+0x2a800], R0 ;  /* 0x02a80000ff0075a7 */ /* 0x000e24000800017a */
[----:B0-----:R-:W-:Y:S05]  /*1600*/  @!P0 BRA `(.L_x_978) ;  /* 0x0000012000908947 */ /* 0x001fea0003800000 */
.L_x_1111:
[----:B------:R-:W2:Y:S02]  /*1610*/  LDL R2, [R1] ;  /* 0x0000000001027983 */ /* 0x000ea40000100800 */
[----:B--2---:R-:W-:-:S13]  /*1620*/  R2UR UR4, R2 ;  /* 0x00000000020472ca */ /* 0x004fda00000e0000 */
[----:B------:R-:W-:-:S06]  /*1630*/  ULOP3.LUT UR4, UR4, 0x1, URZ, 0xfc, !UPT ;  /* 0x0000000104047892 */ /* 0x000fcc000f8efc3f */
[----:B------:R-:W-:-:S05]  /*1640*/  IMAD.U32 R2, RZ, RZ, UR4 ;  /* 0x00000004ff027e24 */ /* 0x000fca000f8e00ff */
[----:B------:R-:W-:-:S13]  /*1650*/  ISETP.NE.AND P0, PT, R2, 0x3, PT ;  /* 0x000000030200780c */ /* 0x000fda0003f05270 */
[----:B------:R-:W-:Y:S05]  /*1660*/  @!P0 BRA `(.L_x_979) ;  /* 0x0000000000048947 */ /* 0x000fea0003800000 */
[----:B------:R-:W-:Y:S01]  /*1670*/  BPT.TRAP 0x1 ;  /* 0x000000040000795c */ /* 0x000fe20000300000 */
.L_x_979:
[----:B------:R1:W2:Y:S01]  /*1680*/  SYNCS.PHASECHK.TRANS64.TRYWAIT P1, [UR58+0x2a830], R0 ;  /* 0x02a83000ff0075a7 */ /* 0x0002a2000802017a */
[----:B------:R-:W-:Y:S05]  /*1690*/  @!P0 BRA `(.L_x_980) ;  /* 0x0000000000048947 */ /* 0x000fea0003800000 */
[----:B------:R-:W-:Y:S01]  /*16a0*/  BPT.TRAP 0x1 ;  /* 0x000000040000795c */ /* 0x000fe20000300000 */
.L_x_980:
[----:B------:R-:W-:-:S05]  /*16b0*/  IMAD.U32 R4, RZ, RZ, UR36 ;  /* 0x00000024ff047e24 */ /* 0x000fca000f8e00ff */
[----:B------:R-:W-:Y:S01]  /*16c0*/  LOP3.LUT R4, R4, 0x10000, RZ, 0xfc, !PT ;  /* 0x0001000004047812 */ /* 0x000fe200078efcff */
[----:B--2---:R-:W-:Y:S06]  /*16d0*/  @P1 BRA `(.L_x_981) ;  /* 0x0000000000081947 */ /* 0x004fec0003800000 */
[----:B------:R-:W2:Y:S02]  /*16e0*/  SYNCS.PHASECHK.TRANS64.TRYWAIT P1, [UR58+0x2a830], R0 ;  /* 0x02a83000ff0075a7 */ /* 0x000ea4000802017a */
[----:B--2---:R-:W-:Y:S05]  /*16f0*/  @!P1 BRA `(.L_x_982) ;  /* 0x00000120006c9947 */ /* 0x004fea0003800000 */
.L_x_981:
[----:B------:R-:W-:Y:S05]  /*1700*/  WARPSYNC.ALL ;  /* 0x0000000000007948 */ /* 0x000fea0003800000 */
[----:B------:R-:W-:Y:S01]  /*1710*/  IMAD.MOV.U32 R5, RZ, RZ, 0x40000040 ;  /* 0x40000040ff057424 */ /* 0x000fe200078e00ff */
[----:B------:R-:W-:Y:S01]  /*1720*/  UIADD3 UR4, UR58, 0x18400, URZ ;  /* 0x000184003a047890 */ /* 0x000fe2000fffe03f */
[----:B------:R-:W-:Y:S01]  /*1730*/  R2UR UR8, R4 ;  /* 0x00000000040872ca */ /* 0x000fe200000e0000 */
[----:B------:R-:W-:Y:S02]  /*1740*/  WARPGROUP.ARRIVE ;  /* 0x00000000000079c5 */ /* 0x000fe40000000000 */
        /* <DEDUP_REMOVED lines=12> */
[----:B------:R-:W-:Y:S01]  /*1810*/  UMOV UR10, UR60 ;  /* 0x0000003c000a7c82 */ /* 0x000fe20008000000 */
[----:B------:R-:W-:Y:S01]  /*1820*/  UIADD3 UR22, UR60, 0x300, URZ ;  /* 0x000003003c167890 */ /* 0x000fe2000fffe03f */
[----:B------:R-:W-:Y:S01]  /*1830*/  HGMMA.64x96x16.F32.BF16 R24, gdesc[UR8], RZ, !UPT, gsb0 ;  /* 0x01600000081879f0 */ /* 0x000fe2000c0018ff */
[----:B------:R-:W-:Y:S01]  /*1840*/  UIADD3 UR10, UR60, 0x2, URZ ;  /* 0x000000023c0a7890 */ /* 0x000fe2000fffe03f */
[----:B------:R-:W-:Y:S01]  /*1850*/  UMOV UR9, 0x40000040 ;  /* 0x4000004000097882 */ /* 0x000fe20000000000 */
[----:B------:R-:W-:Y:S01]  /*1860*/  UMOV UR11, 0x40000040 ;  /* 0x40000040000b7882 */ /* 0x000fe20000000000 */
[----:B------:R-:W-:Y:S02]  /*1870*/  UMOV UR21, 0x40000040 ;  /* 0x4000004000157882 */ /* 0x000fe40000000000 */
[----:B------:R-:W-:Y:S02]  /*1880*/  UIADD3 UR8, UR4, 0x2, URZ ;  /* 0x0000000204087890 */ /* 0x000fe4000fffe03f */
[----:B------:R-:W-:-:S02]  /*1890*/  UIADD3 UR12, UR4, 0x4, URZ ;  /* 0x00000004040c7890 */ /* 0x000fc4000fffe03f */
[----:B------:R-:W-:Y:S02]  /*18a0*/  UIADD3 UR16, UR4, 0x6, URZ ;  /* 0x0000000604107890 */ /* 0x000fe4000fffe03f */
[----:B------:R-:W-:Y:S01]  /*18b0*/  UIADD3 UR20, UR4, 0x400, URZ ;  /* 0x0000040004147890 */ /* 0x000fe2000fffe03f */
        /* <DEDUP_REMOVED lines=29> */
[----:B------:R-:W-:Y:S02]  /*1a90*/  UMOV UR5, UR49 ;  /* 0x0000003100057c82 */ /* 0x000fe40008000000 */
[----:B------:R-:W-:Y:S01]  /*1aa0*/  UMOV UR4, UR48 ;  /* 0x0000003000047c82 */ /* 0x000fe20008000000 */
        /* <DEDUP_REMOVED lines=36> */
.L_x_983:
[----:B------:R-:W-:Y:S01]  /*1cf0*/  LOP3.LUT R9, R76, 0xffffff80, RZ, 0xc0, !PT ;  /* 0xffffff804c097812 */ /* 0x000fe200078ec0ff */
[----:B------:R-:W-:Y:S01]  /*1d00*/  ULDC UR5, c[0x0][0x9d8] ;  /* 0x0002760000057ab9 */ /* 0x000fe20000000800 */
[----:B------:R-:W-:Y:S01]  /*1d10*/  ISETP.NE.AND P2, PT, R23, 0x1, PT ;  /* 0x000000011700780c */ /* 0x000fe20003f45270 */
[----:B------:R-:W-:Y:S01]  /*1d20*/  FMUL.FTZ R33, R33, UR5 ;  /* 0x0000000521217c20 */ /* 0x000fe20008410000 */
[----:B------:R-:W-:Y:S01]  /*1d30*/  LEA.HI R77, R77, R74, RZ, 0x2 ;  /* 0x0000004a4d4d7211 */ /* 0x000fe200078f10ff */
[----:B------:R-:W-:Y:S02]  /*1d40*/  IMAD.IADD R9, R74, 0x1, -R9 ;  /* 0x000000014a097824 */ /* 0x000fe400078e0a09 */
[----:B------:R-:W-:Y:S01]  /*1d50*/  FMUL.FTZ R25, R25, UR5 ;  /* 0x0000000519197c20 */ /* 0x000fe20008410000 */
[----:B------:R-:W-:Y:S01]  /*1d60*/  FMUL.FTZ R2, R27, UR5 ;  /* 0x000000051b027c20 */ /* 0x000fe20008410000 */
[----:B------:R-:W-:Y:S01]  /*1d70*/  LOP3.LUT R77, R77, 0xfffffffc, RZ, 0xc0, !PT ;  /* 0xfffffffc4d4d7812 */ /* 0x000fe200078ec0ff */
[----:B------:R-:W-:Y:S01]  /*1d80*/  FMUL.FTZ R32, R32, UR5 ;  /* 0x0000000520207c20 */ /* 0x000fe20008410000 */
[----:B------:R-:W-:Y:S01]  /*1d90*/  SHF.R.S32.HI R8, RZ, 0x1f, R9 ;  /* 0x0000001fff087819 */ /* 0x000fe20000011409 */
[----:B------:R2:W3:Y:S01]  /*1da0*/  MUFU.TANH R83, R33 ;  /* 0x0000002100537308 */ /* 0x0004e20000002400 */
[----:B------:R-:W-:Y:S01]  /*1db0*/  FMUL.FTZ R6, R30, UR5 ;  /* 0x000000051e067c20 */ /* 0x000fe20008410000 */
[----:B------:R-:W-:Y:S01]  /*1dc0*/  IMAD.IADD R77, R74, 0x1, -R77 ;  /* 0x000000014a4d7824 */ /* 0x000fe200078e0a4d */
[CC--:B------:R-:W-:Y:S01]  /*1dd0*/  LEA.HI R10, R8.reuse, R9.reuse, RZ, 0x2 ;  /* 0x00000009080a7211 */ /* 0x0c0fe200078f10ff */
[----:B------:R-:W-:Y:S01]  /*1de0*/  FMUL.FTZ R7, R31, UR5 ;  /* 0x000000051f077c20 */ /* 0x000fe20008410000 */
[----:B------:R-:W-:Y:S01]  /*1df0*/  LEA.HI R14, R8, R9, RZ, 0x5 ;  /* 0x00000009080e7211 */ /* 0x000fe200078f28ff */
[----:B------:R-:W4:Y:S01]  /*1e00*/  S2UR UR6, SR_CgaCtaId ;  /* 0x00000000000679c3 */ /* 0x000f220000008800 */
[--C-:B------:R-:W-:Y:S01]  /*1e10*/  SHF.R.S32.HI R8, RZ, 0x2, R10.reuse ;  /* 0x00000002ff087819 */ /* 0x100fe2000001140a */
[----:B------:R5:W0:Y:S01]  /*1e20*/  MUFU.TANH R79, R25 ;  /* 0x00000019004f7308 */ /* 0x000a220000002400 */
[----:B------:R-:W-:Y:S01]  /*1e30*/  SHF.R.S32.HI R27, RZ, 0x1f, R10 ;  /* 0x0000001fff1b7819 */ /* 0x000fe2000001140a */
[----:B------:R-:W-:Y:S01]  /*1e40*/  UIADD3 UR4, UR58, 0x2a840, URZ ;  /* 0x0002a8403a047890 */ /* 0x000fe2000fffe03f */
[----:B------:R-:W-:Y:S01]  /*1e50*/  LEA.HI R30, R78, R78, RZ, 0x1 ;  /* 0x0000004e4e1e7211 */ /* 0x000fe200078f08ff */
[----:B------:R-:W-:Y:S01]  /*1e60*/  FMUL.FTZ R12, R35, UR5 ;  /* 0x00000005230c7c20 */ /* 0x000fe20008410000 */
[-C--:B------:R-:W-:Y:S01]  /*1e70*/  LEA.HI R27, R27, R8.reuse, RZ, 0x3 ;  /* 0x000000081b1b7211 */ /* 0x080fe200078f18ff */
[----:B--2---:R-:W2:Y:S01]  /*1e80*/  @P2 LDC R33, c[0x0][0x44c] ;  /* 0x00011300ff212b82 */ /* 0x004ea20000000800 */
[----:B------:R-:W-:Y:S01]  /*1e90*/  LOP3.LUT R31, R30, 0x3fffffe, RZ, 0xc0, !PT ;  /* 0x03fffffe1e1f7812 */ /* 0x000fe200078ec0ff */
[----:B------:R1:W2:Y:S01]  /*1ea0*/  MUFU.TANH R82, R32 ;  /* 0x0000002000527308 */ /* 0x0002a20000002400 */
[----:B-----5:R-:W-:Y:S01]  /*1eb0*/  SHF.R.S32.HI R25, RZ, 0x5, R14 ;  /* 0x00000005ff197819 */ /* 0x020fe2000001140e */
[----:B------:R-:W-:Y:S01]  /*1ec0*/  FMUL.FTZ R28, R28, UR5 ;  /* 0x000000051c1c7c20 */ /* 0x000fe20008410000 */
[----:B------:R-:W-:Y:S01]  /*1ed0*/  LEA.HI R14, R77, R77, RZ, 0x1 ;  /* 0x0000004d4d0e7211 */ /* 0x000fe200078f08ff */
[----:B------:R-:W-:Y:S01]  /*1ee0*/  IMAD.IADD R31, R78, 0x1, -R31 ;  /* 0x000000014e1f7824 */ /* 0x000fe200078e0a1f */
[----:B------:R-:W-:Y:S01]  /*1ef0*/  LOP3.LUT R27, R27, 0xfffffff8, RZ, 0xc0, !PT ;  /* 0xfffffff81b1b7812 */ /* 0x000fe200078ec0ff */
[----:B------:R-:W-:Y:S01]  /*1f00*/  IMAD R25, R25, 0x10, R72 ;  /* 0x0000001019197824 */ /* 0x000fe200078e0248 */
[----:B------:R-:W-:Y:S01]  /*1f10*/  LOP3.LUT R14, R14, 0x1ffffffe, RZ, 0xc0, !PT ;  /* 0x1ffffffe0e0e7812 */ /* 0x000fe200078ec0ff */
[----:B------:R-:W-:Y:S01]  /*1f20*/  FMUL.FTZ R29, R29, UR5 ;  /* 0x000000051d1d7c20 */ /* 0x000fe20008410000 */
[----:B-1----:R-:W1:Y:S01]  /*1f30*/  @P2 LDC R32, c[0x0][0x450] ;  /* 0x00011400ff202b82 */ /* 0x002e620000000800 */
[----:B------:R-:W-:Y:S01]  /*1f40*/  LOP3.LUT R10, R10, 0x7ffffffc, RZ, 0xc0, !PT ;  /* 0x7ffffffc0a0a7812 */ /* 0x000fe200078ec0ff */
[----:B0-----:R-:W-:Y:S01]  /*1f50*/  FMUL.FTZ R3, R24, UR5 ;  /* 0x0000000518037c20 */ /* 0x001fe20008410000 */
[----:B------:R-:W-:Y:S01]  /*1f60*/  IADD3 R30, R25, R8, -R27 ;  /* 0x00000008191e7210 */ /* 0x000fe20007ffe81b */
[----:B------:R-:W-:Y:S01]  /*1f70*/  IMAD.IADD R8, R77, 0x1, -R14 ;  /* 0x000000014d087824 */ /* 0x000fe200078e0a0e */
[----:B----4-:R-:W-:Y:S01]  /*1f80*/  UPRMT UR4, UR6, 0x654, UR4 ;  /* 0x0000065406047896 */ /* 0x010fe20008000004 */
[----:B------:R-:W-:Y:S01]  /*1f90*/  FMUL.FTZ R0, R26, UR5 ;  /* 0x000000051a007c20 */ /* 0x000fe20008410000 */
[----:B------:R0:W4:Y:S01]  /*1fa0*/  MUFU.TANH R80, R28 ;  /* 0x0000001c00507308 */ /* 0x0001220000002400 */
[----:B------:R-:W-:-:S02]  /*1fb0*/  IMAD R31, R31, 0x40, R30 ;  /* 0x000000401f1f7824 */ /* 0x000fc400078e021e */
[----:B------:R-:W-:Y:S01]  /*1fc0*/  FMUL.FTZ R11, R34, UR5 ;  /* 0x00000005220b7c20 */ /* 0x000fe20008410000 */
[----:B------:R-:W-:Y:S02]  /*1fd0*/  IMAD.IADD R9, R9, 0x1, -R10 ;  /* 0x0000000109097824 */ /* 0x000fe400078e0a0a */
[----:B------:R-:W-:Y:S01]  /*1fe0*/  FMUL.FTZ R36, R36, UR5 ;  /* 0x0000000524247c20 */ /* 0x000fe20008410000 */
[----:B------:R-:W-:Y:S02]  /*1ff0*/  IMAD R8, R8, 0x8, R31 ;  /* 0x0000000808087824 */ /* 0x000fe400078e021f */
[----:B------:R-:W-:Y:S01]  /*2000*/  FMUL.FTZ R37, R37, UR5 ;  /* 0x0000000525257c20 */ /* 0x000fe20008410000 */
[----:B------:R-:W-:Y:S01]  /*2010*/  FMUL.FTZ R15, R38, UR5 ;  /* 0x00000005260f7c20 */ /* 0x000fe20008410000 */
[----:B------:R5:W0:Y:S01]  /*2020*/  MUFU.TANH R81, R29 ;  /* 0x0000001d00517308 */ /* 0x000a220000002400 */
[----:B--2---:R-:W-:-:S04]  /*2030*/  @P2 IMAD.HI.U32 R25, R8, R33, RZ ;  /* 0x0000002108192227 */ /* 0x004fc800078e00ff */
[----:B------:R-:W-:Y:S01]  /*2040*/  FMUL.FTZ R20, R39, UR5 ;  /* 0x0000000527147c20 */ /* 0x000fe20008410000 */
[----:B------:R-:W-:Y:S01]  /*2050*/  FMUL.FTZ R40, R40, UR5 ;  /* 0x0000000528287c20 */ /* 0x000fe20008410000 */
[----:B------:R-:W-:Y:S01]  /*2060*/  FMUL.FTZ R41, R41, UR5 ;  /* 0x0000000529297c20 */ /* 0x000fe20008410000 */
[----:B------:R-:W-:Y:S02]  /*2070*/  IMAD.MOV.U32 R31, RZ, RZ, R8 ;  /* 0x000000ffff1f7224 */ /* 0x000fe400078e0008 */
[----:B------:R-:W-:Y:S01]  /*2080*/  FMUL.FTZ R21, R42, UR5 ;  /* 0x000000052a157c20 */ /* 0x000fe20008410000 */
[----:B------:R-:W-:Y:S01]  /*2090*/  FMUL.FTZ R24, R43, UR5 ;  /* 0x000000052b187c20 */ /* 0x000fe20008410000 */
[----:B------:R-:W-:Y:S01]  /*20a0*/  FMUL.FTZ R44, R44, UR5 ;  /* 0x000000052c2c7c20 */ /* 0x000fe20008410000 */
[----:B-1----:R-:W-:Y:S01]  /*20b0*/  @P2 SHF.R.U32.HI R31, RZ, R32, R25 ;  /* 0x00000020ff1f2219 */ /* 0x002fe20000011619 */
[----:B------:R-:W-:Y:S01]  /*20c0*/  FMUL.FTZ R45, R45, UR5 ;  /* 0x000000052d2d7c20 */ /* 0x000fe20008410000 */
[----:B------:R-:W-:Y:S01]  /*20d0*/  MOV R32, 0xffffffa0 ;  /* 0xffffffa000207802 */ /* 0x000fe20000000f00 */
[----:B0-----:R-:W-:Y:S01]  /*20e0*/  FMUL.FTZ R28, R46, UR5 ;  /* 0x000000052e1c7c20 */ /* 0x001fe20008410000 */
[----:B-----5:R-:W-:Y:S01]  /*20f0*/  FMUL.FTZ R29, R47, UR5 ;  /* 0x000000052f1d7c20 */ /* 0x020fe20008410000 */
[----:B------:R-:W0:Y:S01]  /*2100*/  SHFL.IDX PT, R35, R31, RZ, 0x1c1f ;  /* 0x001c1fff1f237589 */ /* 0x000e2200000e0000 */
[----:B------:R-:W-:Y:S01]  /*2110*/  FMUL.FTZ R48, R48, UR5 ;  /* 0x0000000530307c20 */ /* 0x000fe20008410000 */
[----:B------:R-:W-:-:S02]  /*2120*/  IMAD R32, R75, R32, 0x61 ;  /* 0x000000614b207424 */ /* 0x000fc400078e0220 */
[----:B------:R-:W-:Y:S01]  /*2130*/  FMUL.FTZ R49, R49, UR5 ;  /* 0x0000000531317c20 */ /* 0x000fe20008410000 */
        /* <DEDUP_REMOVED lines=22> */
[----:B------:R-:W-:Y:S01]  /*22a0*/  LOP3.LUT P1, RZ, R18, 0x80000, RZ, 0xc0, !PT ;  /* 0x0008000012ff7812 */ /* 0x000fe2000782c0ff */
[----:B------:R-:W-:Y:S01]  /*22b0*/  IMAD R33, R9, -0x2, R32 ;  /* 0xfffffffe09217824 */ /* 0x000fe200078e0220 */
[----:B------:R-:W-:Y:S01]  /*22c0*/  SYNCS.ARRIVE.TRANS64.RED.A1T0 RZ, [UR4], RZ ;  /* 0x000000ffffff79a7 */ /* 0x000fe20008100404 */
[--C-:B------:R-:W-:Y:S01]  /*22d0*/  IMAD R10, R75, -0x60, R22.reuse ;  /* 0xffffffa04b0a7824 */ /* 0x100fe200078e0216 */
[----:B------:R-:W1:Y:S01]  /*22e0*/  MUFU.TANH R3, R3 ;  /* 0x0000000300037308 */ /* 0x000e620000002400 */
[----:B------:R-:W-:Y:S01]  /*22f0*/  ULDC UR10, c[0x0][0x288] ;  /* 0x0000a200000a7ab9 */ /* 0x000fe20000000800 */
[----:B------:R-:W-:Y:S01]  /*2300*/  ULDC UR4, c[0x0][0x9dc] ;  /* 0x0002770000047ab9 */ /* 0x000fe20000000800 */
[----:B------:R-:W-:Y:S01]  /*2310*/  IADD3 R34, R33, -UR10, R22 ;  /* 0x8000000a21227c10 */ /* 0x000fe2000fffe016 */
[----:B------:R-:W-:Y:S01]  /*2320*/  ULOP3.LUT UR6, URZ, UR4, URZ, 0x33, !UPT ;  /* 0x000000043f067292 */ /* 0x000fe2000f8e333f */
[----:B------:R-:W-:-:S02]  /*2330*/  VIADD R30, R10, 0x60 ;  /* 0x000000600a1e7836 */ /* 0x000fc40000000000 */
[----:B------:R-:W-:Y:S01]  /*2340*/  ULDC UR4, c[0x0][0x9e0] ;  /* 0x0002780000047ab9 */ /* 0x000fe20000000800 */
[----:B------:R-:W2:Y:S01]  /*2350*/  MUFU.TANH R0, R0 ;  /* 0x0000000000007308 */ /* 0x000ea20000002400 */
[----:B------:R-:W-:Y:S02]  /*2360*/  IMAD R38, R9, -0x2, R30 ;  /* 0xfffffffe09267824 */ /* 0x000fe400078e021e */
[C---:B------:R-:W-:Y:S02]  /*2370*/  VIADD R39, R34.reuse, UR4 ;  /* 0x0000000422277c36 */ /* 0x040fe40008000000 */
[----:B------:R-:W-:Y:S02]  /*2380*/  VIADD R34, R34, UR6 ;  /* 0x0000000622227c36 */ /* 0x000fe40008000000 */
[----:B------:R-:W-:Y:S01]  /*2390*/  IMAD.U32 R10, RZ, RZ, UR6 ;  /* 0x00000006ff0a7e24 */ /* 0x000fe2000f8e00ff */
[----:B------:R-:W1:Y:S01]  /*23a0*/  MUFU.TANH R2, R2 ;  /* 0x0000000200027308 */ /* 0x000e620000002400 */
[----:B------:R-:W-:Y:S01]  /*23b0*/  VIADD R42, R32, 0xffffffff ;  /* 0xffffffff202a7836 */ /* 0x000fe20000000000 */
[----:B0-----:R-:W-:Y:S01]  /*23c0*/  VIADDMNMX R32, R35, R39, R38, PT ;  /* 0x0000002723207246 */ /* 0x001fe20003800126 */
[----:B------:R-:W-:-:S02]  /*23d0*/  VIADD R46, R33, 0xffffffff ;  /* 0xffffffff212e7836 */ /* 0x000fc40000000000 */
[----:B------:R-:W-:-:S03]  /*23e0*/  IMAD.IADD R33, R34, 0x1, R35 ;  /* 0x0000000122217824 */ /* 0x000fc600078e0223 */
[----:B------:R-:W0:Y:S08]  /*23f0*/  MUFU.TANH R6, R6 ;  /* 0x0000000600067308 */ /* 0x000e300000002400 */
        /* <DEDUP_REMOVED lines=38> */
[----:B------:R-:W0:Y:S01]  /*2660*/  MUFU.TANH R25, R25 ;  /* 0x0000001900197308 */ /* 0x000e220000002400 */
[----:B-1234-:R-:W-:Y:S05]  /*2670*/  @!P1 BRA `(.L_x_984) ;  /* 0x00000000005c9947 */ /* 0x01efea0003800000 */
[----:B------:R-:W-:Y:S01]  /*2680*/  IADD3 R35, R22, -UR10, R35 ;  /* 0x8000000a16237c10 */ /* 0x000fe2000fffe023 */
[----:B------:R-:W-:Y:S03]  /*2690*/  BSSY B0, `(.L_x_985) ;  /* 0x0000012000007945 */ /* 0x000fe60003800000 */
[----:B------:R-:W-:-:S13]  /*26a0*/  ISETP.GT.AND P1, PT, R35, -0x1, PT ;  /* 0xffffffff2300780c */ /* 0x000fda0003f24270 */
[----:B------:R-:W-:Y:S05]  /*26b0*/  @P1 BRA `(.L_x_986) ;  /* 0x0000000000241947 */ /* 0x000fea0003800000 */
[----:B------:R-:W-:Y:S01]  /*26c0*/  ULDC UR5, c[0x0][0x9e4] ;  /* 0x0002790000057ab9 */ /* 0x000fe20000000800 */
[----:B------:R-:W-:Y:S01]  /*26d0*/  LOP3.LUT R35, RZ, R35, RZ, 0x33, !PT ;  /* 0x00000023ff237212 */ /* 0x000fe200078e33ff */
[----:B------:R-:W-:-:S05]  /*26e0*/  IMAD.U32 R43, RZ, RZ, UR5 ;  /* 0x00000005ff2b7e24 */ /* 0x000fca000f8e00ff */
[----:B------:R-:W-:-:S13]  /*26f0*/  ISETP.NE.AND P1, PT, R43, 0x1, PT ;  /* 0x000000012b00780c */ /* 0x000fda0003f25270 */
[----:B------:R-:W1:Y:S02]  /*2700*/  @P1 LDC.64 R66, c[0x0][0x9e8] ;  /* 0x00027a00ff421b82 */ /* 0x000e640000000a00 */
[----:B-1----:R-:W-:-:S05]  /*2710*/  @P1 IMAD.HI.U32 R30, R35, R66, RZ ;  /* 0x00000042231e1227 */ /* 0x002fca00078e00ff */
[----:B------:R-:W-:-:S04]  /*2720*/  @P1 SHF.R.U32.HI R35, RZ, R67, R30 ;  /* 0x00000043ff231219 */ /* 0x000fc8000001161e */
[----:B------:R-:W-:Y:S01]  /*2730*/  LOP3.LUT R35, RZ, R35, RZ, 0x33, !PT ;  /* 0x00000023ff237212 */ /* 0x000fe200078e33ff */
[----:B------:R-:W-:Y:S06]  /*2740*/  BRA `(.L_x_987) ;  /* 0x0000000000187947 */ /* 0x000fec0003800000 */
.L_x_986:
[----:B------:R-:W-:Y:S02]  /*2750*/  ULDC UR5, c[0x0][0x9e4] ;  /* 0x0002790000057ab9 */ /* 0x000fe40000000800 */
[----:B------:R-:W-:-:S05]  /*2760*/  IMAD.U32 R43, RZ, RZ, UR5 ;  /* 0x00000005ff2b7e24 */ /* 0x000fca000f8e00ff */
[----:B------:R-:W-:-:S13]  /*2770*/  ISETP.NE.AND P1, PT, R43, 0x1, PT ;  /* 0x000000012b00780c */ /* 0x000fda0003f25270 */
[----:B------:R-:W1:Y:S02]  /*2780*/  @P1 LDC.64 R66, c[0x0][0x9e8] ;  /* 0x00027a00ff421b82 */ /* 0x000e640000000a00 */
[----:B-1----:R-:W-:-:S05]  /*2790*/  @P1 IMAD.HI.U32 R30, R35, R66, RZ ;  /* 0x00000042231e1227 */ /* 0x002fca00078e00ff */
[----:B------:R-:W-:-:S07]  /*27a0*/  @P1 SHF.R.U32.HI R35, RZ, R67, R30 ;  /* 0x00000043ff231219 */ /* 0x000fce000001161e */
.L_x_987:
[----:B------:R-:W-:Y:S05]  /*27b0*/  BSYNC B0 ;  /* 0x0000000000007941 */ /* 0x000fea0003800000 */
.L_x_985:
[----:B------:R-:W-:-:S05]  /*27c0*/  IMAD R35, R35, R43, R46 ;  /* 0x0000002b23237224 */ /* 0x000fca00078e022e */
[----:B------:R-:W-:Y:S02]  /*27d0*/  VIADDMNMX R32, R35, R43, R32, PT ;  /* 0x0000002b23207246 */ /* 0x000fe40003800120 */
[----:B------:R-:W-:-:S07]  /*27e0*/  VIMNMX R33, R33, R35, !PT ;  /* 0x0000002321217248 */ /* 0x000fce0007fe0100 */
.L_x_984:
[C---:B------:R-:W-:Y:S01]  /*27f0*/  ISETP.GE.AND P6, PT, R42.reuse, 0x9, PT ;  /* 0x000000092a00780c */ /* 0x040fe20003fc6270 */
[----:B------:R-:W1:Y:S01]  /*2800*/  SHFL.IDX PT, R31, R31, 0x1, 0x1c1f ;  /* 0x003c1f001f1f7f89 */ /* 0x000e6200000e0000 */
[----:B------:R-:W-:Y:S02]  /*2810*/  ISETP.GE.AND P1, PT, R42, 0x2, PT ;  /* 0x000000022a00780c */ /* 0x000fe40003f26270 */
[C---:B------:R-:W-:Y:S02]  /*2820*/  ISETP.GT.AND P2, PT, R33.reuse, 0x8, !P6 ;  /* 0x000000082100780c */ /* 0x040fe40007744270 */
[----:B------:R-:W-:Y:S02]  /*2830*/  ISETP.GT.AND P3, PT, R33, 0x1, !P1 ;  /* 0x000000012100780c */ /* 0x000fe40004f64270 */
[----:B------:R-:W-:Y:S02]  /*2840*/  ISETP.LT.OR P2, PT, R32, 0x9, P2 ;  /* 0x000000092000780c */ /* 0x000fe40001741670 */
[----:B------:R-:W-:-:S02]  /*2850*/  ISETP.GE.AND P4, PT, R42, 0xa, PT ;  /* 0x0000000a2a00780c */ /* 0x000fc40003f86270 */
[----:B------:R-:W-:Y:S02]  /*2860*/  FSEL R43, R80, -INF , !P2 ;  /* 0xff800000502b7808 */ /* 0x000fe40005000000 */
[C---:B------:R-:W-:Y:S02]  /*2870*/  ISETP.LT.OR P3, PT, R32.reuse, 0x2, P3 ;  /* 0x000000022000780c */ /* 0x040fe40001f61670 */
[----:B------:R-:W-:Y:S02]  /*2880*/  ISETP.GT.AND P2, PT, R33, 0x9, !P4 ;  /* 0x000000092100780c */ /* 0x000fe40006744270 */
[----:B------:R-:W-:Y:S02]  /*2890*/  FSEL R79, R79, -INF , !P3 ;  /* 0xff8000004f4f7808 */ /* 0x000fe40005800000 */
[----:B------:R-:W-:Y:S02]  /*28a0*/  ISETP.LT.OR P2, PT, R32, 0xa, P2 ;  /* 0x0000000a2000780c */ /* 0x000fe40001741670 */
[----:B------:R-:W-:-:S02]  /*28b0*/  ISETP.GE.AND P3, PT, R42, 0x11, PT ;  /* 0x000000112a00780c */ /* 0x000fc40003f66270 */
[----:B------:R-:W-:Y:S02]  /*28c0*/  FSEL R81, R81, -INF , !P2 ;  /* 0xff80000051517808 */ /* 0x000fe40005000000 */
[----:B------:R-:W-:Y:S02]  /*28d0*/  ISETP.GT.AND P2, PT, R33, 0x10, !P3 ;  /* 0x000000102100780c */ /* 0x000fe40005f44270 */
[----:B------:R-:W-:Y:S02]  /*28e0*/  P2R R70, PR, RZ, 0x8 ;  /* 0x00000008ff467803 */ /* 0x000fe40000000000 */
[----:B------:R-:W-:Y:S02]  /*28f0*/  ISETP.LT.OR P2, PT, R32, 0x11, P2 ;  /* 0x000000112000780c */ /* 0x000fe40001741670 */
[----:B------:R-:W-:Y:S02]  /*2900*/  ISETP.GE.AND P3, PT, R42, 0x12, PT ;  /* 0x000000122a00780c */ /* 0x000fe40003f66270 */
[----:B------:R-:W-:-:S02]  /*2910*/  FSEL R47, R82, -INF , !P2 ;  /* 0xff800000522f7808 */ /* 0x000fc40005000000 */
[----:B------:R-:W-:Y:S02]  /*2920*/  ISETP.GT.AND P2, PT, R33, 0x11, !P3 ;  /* 0x000000112100780c */ /* 0x000fe40005f44270 */
[----:B------:R-:W-:Y:S02]  /*2930*/  P2R R74, PR, RZ, 0x8 ;  /* 0x00000008ff4a7803 */ /* 0x000fe40000000000 */
[----:B------:R-:W-:Y:S02]  /*2940*/  ISETP.LT.OR P2, PT, R32, 0x12, P2 ;  /* 0x000000122000780c */ /* 0x000fe40001741670 */
[----:B------:R-:W-:Y:S02]  /*2950*/  ISETP.GE.AND P3, PT, R42, 0x19, PT ;  /* 0x000000192a00780c */ /* 0x000fe40003f66270 */
[----:B------:R-:W-:Y:S02]  /*2960*/  FSEL R83, R83, -INF , !P2 ;  /* 0xff80000053537808 */ /* 0x000fe40005000000 */
[----:B------:R-:W-:-:S02]  /*2970*/  ISETP.GT.AND P2, PT, R33, 0x18, !P3 ;  /* 0x000000182100780c */ /* 0x000fc40005f44270 */
[----:B------:R-:W-:Y:S02]  /*2980*/  P2R R76, PR, RZ, 0x8 ;  /* 0x00000008ff4c7803 */ /* 0x000fe40000000000 */
[----:B------:R-:W-:Y:S02]  /*2990*/  ISETP.LT.OR P2, PT, R32, 0x19, P2 ;  /* 0x000000192000780c */ /* 0x000fe40001741670 */
[----:B------:R-:W-:Y:S02]  /*29a0*/  ISETP.GE.AND P3, PT, R42, 0x1a, PT ;  /* 0x0000001a2a00780c */ /* 0x000fe40003f66270 */
[----:B0-----:R-:W-:Y:S02]  /*29b0*/  FSEL R63, R36, -INF , !P2 ;  /* 0xff800000243f7808 */ /* 0x001fe40005000000 */
[----:B------:R-:W-:Y:S02]  /*29c0*/  ISETP.GT.AND P2, PT, R33, 0x19, !P3 ;  /* 0x000000192100780c */ /* 0x000fe40005f44270 */
[----:B------:R-:W-:-:S02]  /*29d0*/  P2R R78, PR, RZ, 0x8 ;  /* 0x00000008ff4e7803 */ /* 0x000fc40000000000 */
[----:B------:R-:W-:Y:S02]  /*29e0*/  ISETP.LT.OR P2, PT, R32, 0x1a, P2 ;  /* 0x0000001a2000780c */ /* 0x000fe40001741670 */
[----:B------:R-:W-:Y:S02]  /*29f0*/  ISETP.GE.AND P3, PT, R42, 0x21, PT ;  /* 0x000000212a00780c */ /* 0x000fe40003f66270 */
[----:B------:R-:W-:Y:S02]  /*2a00*/  FSEL R67, R37, -INF , !P2 ;  /* 0xff80000025437808 */ /* 0x000fe40005000000 */
[----:B------:R-:W-:Y:S02]  /*2a10*/  ISETP.GT.AND P2, PT, R33, 0x20, !P3 ;  /* 0x000000202100780c */ /* 0x000fe40005f44270 */
[----:B------:R-:W-:Y:S02]  /*2a20*/  P2R R37, PR, RZ, 0x8 ;  /* 0x00000008ff257803 */ /* 0x000fe40000000000 */
[----:B------:R-:W-:-:S02]  /*2a30*/  ISETP.LT.OR P2, PT, R32, 0x21, P2 ;  /* 0x000000212000780c */ /* 0x000fc40001741670 */
[----:B------:R-:W-:Y:S02]  /*2a40*/  ISETP.GE.AND P3, PT, R42, 0x22, PT ;  /* 0x000000222a00780c */ /* 0x000fe40003f66270 */
[----:B------:R-:W-:Y:S02]  /*2a50*/  FSEL R71, R40, -INF , !P2 ;  /* 0xff80000028477808 */ /* 0x000fe40005000000 */
[----:B------:R-:W-:Y:S02]  /*2a60*/  ISETP.GT.AND P2, PT, R33, 0x21, !P3 ;  /* 0x000000212100780c */ /* 0x000fe40005f44270 */
[----:B------:R-:W-:Y:S02]  /*2a70*/  P2R R80, PR, RZ, 0x8 ;  /* 0x00000008ff507803 */ /* 0x000fe40000000000 */
        /* <DEDUP_REMOVED lines=17> */
[----:B------:R-:W-:Y:S02]  /*2b90*/  FSEL R85, R48, -INF , !P2 ;  /* 0xff80000030557808 */ /* 0x000fe40005000000 */
        /* <DEDUP_REMOVED lines=38> */
[----:B------:R-:W-:Y:S02]  /*2e00*/  P2R R66, PR, RZ, 0x10 ;  /* 0x00000010ff427803 */ /* 0x000fe40000000000 */
[----:B------:R-:W-:Y:S02]  /*2e10*/  FSEL R93, R64, -INF , !P2 ;  /* 0xff800000405d7808 */ /* 0x000fe40005000000 */
[----:B------:R-:W-:-:S04]  /*2e20*/  ISETP.GE.AND P2, PT, R42, 0x52, PT ;  /* 0x000000522a00780c */ /* 0x000fc80003f46270 */
[----:B------:R-:W-:-:S04]  /*2e30*/  ISETP.GT.AND P3, PT, R33, 0x51, !P2 ;  /* 0x000000512100780c */ /* 0x000fc80005764270 */
[----:B------:R-:W-:-:S04]  /*2e40*/  ISETP.LT.OR P3, PT, R32, 0x52, P3 ;  /* 0x000000522000780c */ /* 0x000fc80001f61670 */
[----:B------:R-:W-:Y:S02]  /*2e50*/  FSEL R65, R65, -INF , !P3 ;  /* 0xff80000041417808 */ /* 0x000fe40005800000 */
[----:B------:R-:W-:-:S04]  /*2e60*/  ISETP.GE.AND P3, PT, R42, 0x59, PT ;  /* 0x000000592a00780c */ /* 0x000fc80003f66270 */
[----:B------:R-:W-:-:S04]  /*2e70*/  ISETP.GT.AND P4, PT, R33, 0x58, !P3 ;  /* 0x000000582100780c */ /* 0x000fc80005f84270 */
[----:B------:R-:W-:-:S04]  /*2e80*/  ISETP.LT.OR P4, PT, R32, 0x59, P4 ;  /* 0x000000592000780c */ /* 0x000fc80002781670 */
[----:B------:R-:W-:Y:S02]  /*2e90*/  FSEL R30, R68, -INF , !P4 ;  /* 0xff800000441e7808 */ /* 0x000fe40006000000 */
[----:B------:R-:W-:-:S04]  /*2ea0*/  ISETP.GE.AND P4, PT, R42, 0x1, PT ;  /* 0x000000012a00780c */ /* 0x000fc80003f86270 */
[----:B------:R-:W-:-:S04]  /*2eb0*/  ISETP.GT.AND P5, PT, R33, RZ, !P4 ;  /* 0x000000ff2100720c */ /* 0x000fc800067a4270 */
[----:B------:R-:W-:-:S04]  /*2ec0*/  ISETP.LT.OR P5, PT, R32, 0x1, P5 ;  /* 0x000000012000780c */ /* 0x000fc80002fa1670 */
[----:B------:R-:W-:Y:S02]  /*2ed0*/  FSEL R35, R3, -INF , !P5 ;  /* 0xff80000003237808 */ /* 0x000fe40006800000 */
[----:B------:R-:W-:Y:S02]  /*2ee0*/  ISETP.GE.AND P5, PT, R42, 0x5a, PT ;  /* 0x0000005a2a00780c */ /* 0x000fe40003fa6270 */
[----:B-1----:R-:W-:Y:S02]  /*2ef0*/  VIADDMNMX R3, R31, R39, R38, PT ;  /* 0x000000271f037246 */ /* 0x002fe40003800126 */
[----:B------:R-:W-:Y:S02]  /*2f00*/  P2R R68, PR, RZ, 0x20 ;  /* 0x00000020ff447803 */ /* 0x000fe40000000000 */
[----:B------:R-:W-:-:S04]  /*2f10*/  ISETP.GT.AND P5, PT, R33, 0x59, !P5 ;  /* 0x000000592100780c */ /* 0x000fc80006fa4270 */
[----:B------:R-:W-:Y:S01]  /*2f20*/  ISETP.LT.OR P5, PT, R32, 0x5a, P5 ;  /* 0x0000005a2000780c */ /* 0x000fe20002fa1670 */
[----:B------:R-:W-:-:S03]  /*2f30*/  IMAD.IADD R32, R34, 0x1, R31 ;  /* 0x0000000122207824 */ /* 0x000fc600078e021f */
[----:B------:R-:W-:Y:S02]  /*2f40*/  FSEL R69, R69, -INF , !P5 ;  /* 0xff80000045457808 */ /* 0x000fe40006800000 */
[----:B------:R-:W-:-:S13]  /*2f50*/  LOP3.LUT P5, RZ, R18, 0x80000, RZ, 0xc0, !PT ;  /* 0x0008000012ff7812 */ /* 0x000fda00078ac0ff */
[----:B------:R-:W-:Y:S05]  /*2f60*/  @!P5 BRA `(.L_x_988) ;  /* 0x00000000005cd947 */ /* 0x000fea0003800000 */
        /* <DEDUP_REMOVED lines=8> */
[----:B------:R-:W0:Y:S02]  /*2ff0*/  @P5 LDC.64 R38, c[0x0][0x9e8] ;  /* 0x00027a00ff265b82 */ /* 0x000e240000000a00 */
[----:B0-----:R-:W-:-:S05]  /*3000*/  @P5 IMAD.HI.U32 R34, R31, R38, RZ ;  /* 0x000000261f225227 */ /* 0x001fca00078e00ff */
[----:B------:R-:W-:-:S04]  /*3010*/  @P5 SHF.R.U32.HI R31, RZ, R39, R34 ;  /* 0x00000027ff1f5219 */ /* 0x000fc80000011622 */
[----:B------:R-:W-:Y:S01]  /*3020*/  LOP3.LUT R31, RZ, R31, RZ, 0x33, !PT ;  /* 0x0000001fff1f7212 */ /* 0x000fe200078e33ff */
[----:B------:R-:W-:Y:S06]  /*3030*/  BRA `(.L_x_991) ;  /* 0x0000000000187947 */ /* 0x000fec0003800000 */
.L_x_990:
[----:B------:R-:W-:Y:S02]  /*3040*/  ULDC UR5, c[0x0][0x9e4] ;  /* 0x0002790000057ab9 */ /* 0x000fe40000000800 */
[----:B------:R-:W-:-:S05]  /*3050*/  IMAD.U32 R36, RZ, RZ, UR5 ;  /* 0x00000005ff247e24 */ /* 0x000fca000f8e00ff */
[----:B------:R-:W-:-:S13]  /*3060*/  ISETP.NE.AND P5, PT, R36, 0x1, PT ;  /* 0x000000012400780c */ /* 0x000fda0003fa5270 */
[----:B------:R-:W0:Y:S02]  /*3070*/  @P5 LDC.64 R38, c[0x0][0x9e8] ;  /* 0x00027a00ff265b82 */ /* 0x000e240000000a00 */
[----:B0-----:R-:W-:-:S05]  /*3080*/  @P5 IMAD.HI.U32 R34, R31, R38, RZ ;  /* 0x000000261f225227 */ /* 0x001fca00078e00ff */
[----:B------:R-:W-:-:S07]  /*3090*/  @P5 SHF.R.U32.HI R31, RZ, R39, R34 ;  /* 0x00000027ff1f5219 */ /* 0x000fce0000011622 */
.L_x_991:
[----:B------:R-:W-:Y:S05]  /*30a0*/  BSYNC B0 ;  /* 0x0000000000007941 */ /* 0x000fea0003800000 */
.L_x_989:
[----:B------:R-:W-:-:S05]  /*30b0*/  IMAD R31, R31, R36, R46 ;  /* 0x000000241f1f7224 */ /* 0x000fca00078e022e */
[----:B------:R-:W-:Y:S02]  /*30c0*/  VIADDMNMX R3, R31, R36, R3, PT ;  /* 0x000000241f037246 */ /* 0x000fe40003800103 */
[----:B------:R-:W-:-:S07]  /*30d0*/  VIMNMX R32, R32, R31, !PT ;  /* 0x0000001f20207248 */ /* 0x000fce0007fe0100 */
.L_x_988:
[C---:B------:R-:W-:Y:S01]  /*30e0*/  ISETP.GT.AND P1, PT, R32.reuse, 0x1, !P1 ;  /* 0x000000012000780c */ /* 0x040fe20004f24270 */
[----:B------:R-:W-:Y:S01]  /*30f0*/  ULDC UR5, c[0x0][0x988] ;  /* 0x0002620000057ab9 */ /* 0x000fe20000000800 */
[----:B------:R-:W-:Y:S02]  /*3100*/  ISETP.GT.AND P6, PT, R32, 0x8, !P6 ;  /* 0x000000082000780c */ /* 0x000fe400077c4270 */
[C---:B------:R-:W-:Y:S02]  /*3110*/  ISETP.LT.OR P1, PT, R3.reuse, 0x2, P1 ;  /* 0x000000020300780c */ /* 0x040fe40000f21670 */
[----:B------:R-:W-:Y:S02]  /*3120*/  ISETP.LT.OR P6, PT, R3, 0x9, P6 ;  /* 0x000000090300780c */ /* 0x000fe400037c1670 */
[----:B------:R-:W-:Y:S02]  /*3130*/  FSEL R31, R2, -INF , !P1 ;  /* 0xff800000021f7808 */ /* 0x000fe40004800000 */
[----:B------:R-:W-:-:S02]  /*3140*/  ISETP.NE.AND P1, PT, R66, RZ, PT ;  /* 0x000000ff4200720c */ /* 0x000fc40003f25270 */
[----:B------:R-:W-:Y:S02]  /*3150*/  FSEL R34, R6, -INF , !P6 ;  /* 0xff80000006227808 */ /* 0x000fe40007000000 */
[----:B------:R-:W-:Y:S02]  /*3160*/  ISETP.GT.AND P1, PT, R32, 0x9, !P1 ;  /* 0x000000092000780c */ /* 0x000fe40004f24270 */
[----:B------:R-:W-:Y:S02]  /*3170*/  ISETP.NE.AND P6, PT, R76, RZ, PT ;  /* 0x000000ff4c00720c */ /* 0x000fe40003fc5270 */
[----:B------:R-:W-:Y:S02]  /*3180*/  ISETP.LT.OR P1, PT, R3, 0xa, P1 ;  /* 0x0000000a0300780c */ /* 0x000fe40000f21670 */
[----:B------:R-:W-:Y:S02]  /*3190*/  ISETP.NE.AND P5, PT, R78, RZ, PT ;  /* 0x000000ff4e00720c */ /* 0x000fe40003fa5270 */
[----:B------:R-:W-:-:S02]  /*31a0*/  FSEL R36, R7, -INF , !P1 ;  /* 0xff80000007247808 */ /* 0x000fc40004800000 */
[----:B------:R-:W-:Y:S02]  /*31b0*/  ISETP.NE.AND P1, PT, R70, RZ, PT ;  /* 0x000000ff4600720c */ /* 0x000fe40003f25270 */
[----:B------:R-:W-:Y:S02]  /*31c0*/  FMNMX.FTZ R7, R35, R79, !PT ;  /* 0x0000004f23077209 */ /* 0x000fe40007810000 */
[----:B------:R-:W-:Y:S02]  /*31d0*/  ISETP.GT.AND P1, PT, R32, 0x10, !P1 ;  /* 0x000000102000780c */ /* 0x000fe40004f24270 */
[----:B------:R-:W-:Y:S02]  /*31e0*/  FMNMX.FTZ R7, R43, R7, !PT ;  /* 0x000000072b077209 */ /* 0x000fe40007810000 */
[----:B------:R-:W-:Y:S02]  /*31f0*/  ISETP.LT.OR P1, PT, R3, 0x11, P1 ;  /* 0x000000110300780c */ /* 0x000fe40000f21670 */
[----:B------:R-:W-:-:S02]  /*3200*/  FMNMX.FTZ R7, R81, R7, !PT ;  /* 0x0000000751077209 */ /* 0x000fc40007810000 */
[----:B------:R-:W-:Y:S01]  /*3210*/  FSEL R38, R11, -INF , !P1 ;  /* 0xff8000000b267808 */ /* 0x000fe20004800000 */
[----:B------:R-:W-:Y:S01]  /*3220*/  IMAD.U32 R11, RZ, RZ, UR5 ;  /* 0x00000005ff0b7e24 */ /* 0x000fe2000f8e00ff */
[----:B------:R-:W-:Y:S02]  /*3230*/  ISETP.NE.AND P1, PT, R74, RZ, PT ;  /* 0x000000ff4a00720c */ /* 0x000fe40003f25270 */
[----:B------:R-:W-:Y:S02]  /*3240*/  FMNMX.FTZ R7, R47, R7, !PT ;  /* 0x000000072f077209 */ /* 0x000fe40007810000 */
[----:B------:R-:W-:Y:S02]  /*3250*/  ISETP.GT.AND P1, PT, R32, 0x11, !P1 ;  /* 0x000000112000780c */ /* 0x000fe40004f24270 */
[----:B------:R-:W-:Y:S02]  /*3260*/  FMNMX.FTZ R7, R83, R7, !PT ;  /* 0x0000000753077209 */ /* 0x000fe40007810000 */
[----:B------:R-:W-:-:S02]  /*3270*/  ISETP.LT.OR P1, PT, R3, 0x12, P1 ;  /* 0x000000120300780c */ /* 0x000fc40000f21670 */
[----:B------:R-:W-:Y:S02]  /*3280*/  FMNMX.FTZ R7, R63, R7, !PT ;  /* 0x000000073f077209 */ /* 0x000fe40007810000 */
[----:B------:R-:W-:Y:S02]  /*3290*/  FSEL R40, R12, -INF , !P1 ;  /* 0xff8000000c287808 */ /* 0x000fe40004800000 */
[----:B------:R-:W-:Y:S02]  /*32a0*/  ISETP.GT.AND P1, PT, R32, 0x18, !P6 ;  /* 0x000000182000780c */ /* 0x000fe40007724270 */
[----:B------:R-:W-:Y:S02]  /*32b0*/  FMNMX.FTZ R7, R67, R7, !PT ;  /* 0x0000000743077209 */ /* 0x000fe40007810000 */
[----:B------:R-:W-:Y:S02]  /*32c0*/  ISETP.LT.OR P1, PT, R3, 0x19, P1 ;  /* 0x000000190300780c */ /* 0x000fe40000f21670 */
[----:B------:R-:W-:-:S02]  /*32d0*/  FMNMX.FTZ R7, R71, R7, !PT ;  /* 0x0000000747077209 */ /* 0x000fc40007810000 */
[----:B------:R-:W-:Y:S02]  /*32e0*/  FSEL R42, R15, -INF , !P1 ;  /* 0xff8000000f2a7808 */ /* 0x000fe40004800000 */
[----:B------:R-:W-:Y:S02]  /*32f0*/  ISETP.GT.AND P1, PT, R32, 0x19, !P5 ;  /* 0x000000192000780c */ /* 0x000fe40006f24270 */
[----:B------:R-:W-:Y:S02]  /*3300*/  FMNMX.FTZ R7, R41, R7, !PT ;  /* 0x0000000729077209 */ /* 0x000fe40007810000 */
[----:B------:R-:W-:Y:S02]  /*3310*/  ISETP.LT.OR P1, PT, R3, 0x1a, P1 ;  /* 0x0000001a0300780c */ /* 0x000fe40000f21670 */
[----:B------:R-:W-:Y:S02]  /*3320*/  FMNMX.FTZ R7, R77, R7, !PT ;  /* 0x000000074d077209 */ /* 0x000fe40007810000 */
[----:B------:R-:W-:-:S02]  /*3330*/  FSEL R20, R20, -INF , !P1 ;  /* 0xff80000014147808 */ /* 0x000fc40004800000 */
[----:B------:R-:W-:Y:S02]  /*3340*/  ISETP.NE.AND P1, PT, R37, RZ, PT ;  /* 0x000000ff2500720c */ /* 0x000fe40003f25270 */
[----:B------:R-:W-:Y:S02]  /*3350*/  FMNMX.FTZ R7, R45, R7, !PT ;  /* 0x000000072d077209 */ /* 0x000fe40007810000 */
[----:B------:R-:W-:Y:S02]  /*3360*/  ISETP.GT.AND P1, PT, R32, 0x20, !P1 ;  /* 0x000000202000780c */ /* 0x000fe40004f24270 */
[----:B------:R-:W-:Y:S02]  /*3370*/  ISETP.NE.AND P6, PT, R44, RZ, PT ;  /* 0x000000ff2c00720c */ /* 0x000fe40003fc5270 */
[----:B------:R-:W-:Y:S02]  /*3380*/  ISETP.LT.OR P1, PT, R3, 0x21, P1 ;  /* 0x000000210300780c */ /* 0x000fe40000f21670 */
[----:B------:R-:W-:-:S02]  /*3390*/  FMNMX.FTZ R7, R85, R7, !PT ;  /* 0x0000000755077209 */ /* 0x000fc40007810000 */
[----:B------:R-:W-:Y:S02]  /*33a0*/  FSEL R44, R21, -INF , !P1 ;  /* 0xff800000152c7808 */ /* 0x000fe40004800000 */
[----:B------:R-:W-:Y:S02]  /*33b0*/  ISETP.NE.AND P1, PT, R80, RZ, PT ;  /* 0x000000ff5000720c */ /* 0x000fe40003f25270 */
[----:B------:R-:W-:Y:S02]  /*33c0*/  FMNMX.FTZ R7, R49, R7, !PT ;  /* 0x0000000731077209 */ /* 0x000fe40007810000 */
[----:B------:R-:W-:Y:S02]  /*33d0*/  ISETP.GT.AND P1, PT, R32, 0x21, !P1 ;  /* 0x000000212000780c */ /* 0x000fe40004f24270 */
[----:B------:R-:W-:Y:S02]  /*33e0*/  FMNMX.FTZ R7, R87, R7, !PT ;  /* 0x0000000757077209 */ /* 0x000fe40007810000 */
[----:B------:R-:W-:-:S02]  /*33f0*/  ISETP.LT.OR P1, PT, R3, 0x22, P1 ;  /* 0x000000220300780c */ /* 0x000fc40000f21670 */
[----:B------:R-:W-:Y:S02]  /*3400*/  FMNMX.FTZ R7, R53, R7, !PT ;  /* 0x0000000735077209 */ /* 0x000fe40007810000 */
[----:B------:R-:W-:Y:S02]  /*3410*/  FSEL R24, R24, -INF , !P1 ;  /* 0xff80000018187808 */ /* 0x000fe40004800000 */
[----:B------:R-:W-:Y:S02]  /*3420*/  ISETP.NE.AND P1, PT, R82, RZ, PT ;  /* 0x000000ff5200720c */ /* 0x000fe40003f25270 */
[----:B------:R-:W-:Y:S02]  /*3430*/  FMNMX.FTZ R7, R89, R7, !PT ;  /* 0x0000000759077209 */ /* 0x000fe40007810000 */
[----:B------:R-:W-:Y:S02]  /*3440*/  ISETP.GT.AND P1, PT, R32, 0x28, !P1 ;  /* 0x000000282000780c */ /* 0x000fe40004f24270 */
[----:B------:R-:W-:-:S02]  /*3450*/  FMNMX.FTZ R7, R57, R7, !PT ;  /* 0x0000000739077209 */ /* 0x000fc40007810000 */
[----:B------:R-:W-:Y:S02]  /*3460*/  ISETP.LT.OR P1, PT, R3, 0x29, P1 ;  /* 0x000000290300780c */ /* 0x000fe40000f21670 */
[----:B------:R-:W-:Y:S02]  /*3470*/  FMNMX.FTZ R7, R91, R7, !PT ;  /* 0x000000075b077209 */ /* 0x000fe40007810000 */
[----:B------:R-:W-:Y:S02]  /*3480*/  FSEL R28, R28, -INF , !P1 ;  /* 0xff8000001c1c7808 */ /* 0x000fe40004800000 */
[----:B------:R-:W-:Y:S02]  /*3490*/  ISETP.NE.AND P1, PT, R84, RZ, PT ;  /* 0x000000ff5400720c */ /* 0x000fe40003f25270 */
[----:B------:R-:W-:Y:S02]  /*34a0*/  FMNMX.FTZ R7, R61, R7, !PT ;  /* 0x000000073d077209 */ /* 0x000fe40007810000 */
[----:B------:R-:W-:-:S02]  /*34b0*/  ISETP.GT.AND P1, PT, R32, 0x29, !P1 ;  /* 0x000000292000780c */ /* 0x000fc40004f24270 */
[----:B------:R-:W-:Y:S02]  /*34c0*/  FMNMX.FTZ R7, R93, R7, !PT ;  /* 0x000000075d077209 */ /* 0x000fe40007810000 */
[----:B------:R-:W-:Y:S02]  /*34d0*/  ISETP.LT.OR P1, PT, R3, 0x2a, P1 ;  /* 0x0000002a0300780c */ /* 0x000fe40000f21670 */
[----:B------:R-:W-:Y:S02]  /*34e0*/  FMNMX.FTZ R7, R65, R7, !PT ;  /* 0x0000000741077209 */ /* 0x000fe40007810000 */
[----:B------:R-:W-:Y:S02]  /*34f0*/  FSEL R46, R29, -INF , !P1 ;  /* 0xff8000001d2e7808 */ /* 0x000fe40004800000 */
[----:B------:R-:W-:Y:S02]  /*3500*/  FMNMX.FTZ R7, R30, R7, !PT ;  /* 0x000000071e077209 */ /* 0x000fe40007810000 */
[----:B------:R-:W-:-:S02]  /*3510*/  ISETP.NE.AND P1, PT, R86, RZ, PT ;  /* 0x000000ff5600720c */ /* 0x000fc40003f25270 */
[----:B------:R-:W-:Y:S02]  /*3520*/  FMNMX.FTZ R7, R69, R7, !PT ;  /* 0x0000000745077209 */ /* 0x000fe40007810000 */
[----:B------:R-:W-:Y:S02]  /*3530*/  ISETP.GT.AND P1, PT, R32, 0x30, !P1 ;  /* 0x000000302000780c */ /* 0x000fe40004f24270 */
[----:B------:R-:W-:Y:S01]  /*3540*/  ISETP.NE.AND P5, PT, R48, RZ, PT ;  /* 0x000000ff3000720c */ /* 0x000fe20003fa5270 */
[----:B------:R-:W0:Y:S01]  /*3550*/  SHFL.BFLY PT, R12, R7, 0x2, 0x1f ;  /* 0x0c401f00070c7f89 */ /* 0x000e2200000e0000 */
[----:B------:R-:W-:Y:S02]  /*3560*/  ISETP.LT.OR P1, PT, R3, 0x31, P1 ;  /* 0x000000310300780c */ /* 0x000fe40000f21670 */
[----:B------:R-:W-:Y:S02]  /*3570*/  ISETP.GT.AND P4, PT, R32, RZ, !P4 ;  /* 0x000000ff2000720c */ /* 0x000fe40006784270 */
[----:B------:R-:W-:-:S02]  /*3580*/  FSEL R48, R50, -INF , !P1 ;  /* 0xff80000032307808 */ /* 0x000fc40004800000 */
[----:B------:R-:W-:Y:S02]  /*3590*/  ISETP.NE.AND P1, PT, R88, RZ, PT ;  /* 0x000000ff5800720c */ /* 0x000fe40003f25270 */
[C---:B------:R-:W-:Y:S02]  /*35a0*/  ISETP.LT.OR P4, PT, R3.reuse, 0x1, P4 ;  /* 0x000000010300780c */ /* 0x040fe40002781670 */
[----:B------:R-:W-:Y:S02]  /*35b0*/  ISETP.GT.AND P1, PT, R32, 0x31, !P1 ;  /* 0x000000312000780c */ /* 0x000fe40004f24270 */
[----:B------:R-:W-:Y:S02]  /*35c0*/  FSEL R0, R0, -INF , !P4 ;  /* 0xff80000000007808 */ /* 0x000fe40006000000 */
[----:B------:R-:W-:Y:S02]  /*35d0*/  ISETP.LT.OR P1, PT, R3, 0x32, P1 ;  /* 0x000000320300780c */ /* 0x000fe40000f21670 */
[----:B------:R-:W-:-:S02]  /*35e0*/  ISETP.GT.AND P2, PT, R32, 0x51, !P2 ;  /* 0x000000512000780c */ /* 0x000fc40005744270 */
[----:B------:R-:W-:Y:S02]  /*35f0*/  FSEL R50, R51, -INF , !P1 ;  /* 0xff80000033327808 */ /* 0x000fe40004800000 */
[----:B------:R-:W-:Y:S02]  /*3600*/  ISETP.NE.AND P1, PT, R90, RZ, PT ;  /* 0x000000ff5a00720c */ /* 0x000fe40003f25270 */
[C---:B------:R-:W-:Y:S02]  /*3610*/  ISETP.GT.AND P3, PT, R32.reuse, 0x58, !P3 ;  /* 0x000000582000780c */ /* 0x040fe40005f64270 */
[----:B------:R-:W-:Y:S02]  /*3620*/  ISETP.GT.AND P1, PT, R32, 0x38, !P1 ;  /* 0x000000382000780c */ /* 0x000fe40004f24270 */
[----:B0-----:R-:W-:Y:S02]  /*3630*/  FMNMX.FTZ R15, R7, R12, !PT ;  /* 0x0000000c070f7209 */ /* 0x001fe40007810000 */
[----:B------:R-:W-:-:S02]  /*3640*/  FMNMX.FTZ R7, R0, R31, !PT ;  /* 0x0000001f00077209 */ /* 0x000fc40007810000 */
[----:B------:R-:W-:Y:S01]  /*3650*/  ISETP.LT.OR P1, PT, R3, 0x39, P1 ;  /* 0x000000390300780c */ /* 0x000fe20000f21670 */
[----:B------:R-:W0:Y:S01]  /*3660*/  SHFL.BFLY PT, R12, R15, 0x1, 0x1f ;  /* 0x0c201f000f0c7f89 */ /* 0x000e2200000e0000 */
        /* <DEDUP_REMOVED lines=9> */
[----:B------:R-:W-:Y:S02]  /*3700*/  ISETP.NE.AND P1, PT, R94, RZ, PT ;  /* 0x000000ff5e00720c */ /* 0x000fe40003f25270 */
[----:B------:R-:W-:-:S02]  /*3710*/  FMNMX.FTZ R7, R42, R7, !PT ;  /* 0x000000072a077209 */ /* 0x000fc40007810000 */
[----:B------:R-:W-:Y:S02]  /*3720*/  ISETP.GT.AND P1, PT, R32, 0x40, !P1 ;  /* 0x000000402000780c */ /* 0x000fe40004f24270 */
[----:B------:R-:W-:Y:S02]  /*3730*/  FMNMX.FTZ R7, R20, R7, !PT ;  /* 0x0000000714077209 */ /* 0x000fe40007810000 */
[----:B------:R-:W-:Y:S02]  /*3740*/  ISETP.LT.OR P1, PT, R3, 0x41, P1 ;  /* 0x000000410300780c */ /* 0x000fe40000f21670 */
[----:B------:R-:W-:Y:S02]  /*3750*/  FMNMX.FTZ R7, R44, R7, !PT ;  /* 0x000000072c077209 */ /* 0x000fe40007810000 */
[----:B------:R-:W-:Y:S02]  /*3760*/  FSEL R56, R58, -INF , !P1 ;  /* 0xff8000003a387808 */ /* 0x000fe40004800000 */
[----:B------:R-:W-:-:S02]  /*3770*/  ISETP.GT.AND P1, PT, R32, 0x41, !P6 ;  /* 0x000000412000780c */ /* 0x000fc40007724270 */
[----:B------:R-:W-:Y:S02]  /*3780*/  FMNMX.FTZ R7, R24, R7, !PT ;  /* 0x0000000718077209 */ /* 0x000fe40007810000 */
[----:B------:R-:W-:Y:S02]  /*3790*/  ISETP.LT.OR P1, PT, R3, 0x42, P1 ;  /* 0x000000420300780c */ /* 0x000fe40000f21670 */
[----:B------:R-:W-:Y:S02]  /*37a0*/  FMNMX.FTZ R7, R28, R7, !PT ;  /* 0x000000071c077209 */ /* 0x000fe40007810000 */
[----:B------:R-:W-:Y:S02]  /*37b0*/  FSEL R6, R59, -INF , !P1 ;  /* 0xff8000003b067808 */ /* 0x000fe40004800000 */
[----:B------:R-:W-:Y:S02]  /*37c0*/  FMNMX.FTZ R7, R46, R7, !PT ;  /* 0x000000072e077209 */ /* 0x000fe40007810000 */
[----:B------:R-:W-:-:S02]  /*37d0*/  ISETP.GT.AND P1, PT, R32, 0x48, !P5 ;  /* 0x000000482000780c */ /* 0x000fc40006f24270 */
[----:B0-----:R-:W-:Y:S02]  /*37e0*/  FMNMX.FTZ R12, R15, R12, !PT ;  /* 0x0000000c0f0c7209 */ /* 0x001fe40007810000 */
[----:B------:R-:W-:Y:S02]  /*37f0*/  FMNMX.FTZ R7, R48, R7, !PT ;  /* 0x0000000730077209 */ /* 0x000fe40007810000 */
[----:B------:R-:W-:Y:S01]  /*3800*/  ISETP.LT.OR P1, PT, R3, 0x49, P1 ;  /* 0x000000490300780c */ /* 0x000fe20000f21670 */
[----:B------:R-:W-:Y:S01]  /*3810*/  FMUL.FTZ R21, R12, R11 ;  /* 0x0000000b0c157220 */ /* 0x000fe20000410000 */
[----:B------:R-:W-:Y:S02]  /*3820*/  FMNMX.FTZ R7, R50, R7, !PT ;  /* 0x0000000732077209 */ /* 0x000fe40007810000 */
[----:B------:R-:W-:Y:S02]  /*3830*/  FSEL R2, R62, -INF , !P1 ;  /* 0xff8000003e027808 */ /* 0x000fe40004800000 */
[----:B------:R-:W-:-:S02]  /*3840*/  FSETP.NEU.FTZ.AND P1, PT, R12, -INF , PT ;  /* 0xff8000000c00780b */ /* 0x000fc40003f3d000 */
[----:B------:R-:W-:Y:S02]  /*3850*/  ISETP.NE.AND P5, PT, R60, RZ, PT ;  /* 0x000000ff3c00720c */ /* 0x000fe40003fa5270 */
[----:B------:R-:W-:Y:S02]  /*3860*/  FMNMX.FTZ R7, R52, R7, !PT ;  /* 0x0000000734077209 */ /* 0x000fe40007810000 */
[----:B------:R-:W-:Y:S02]  /*3870*/  FSEL R64, R21, RZ, P1 ;  /* 0x000000ff15407208 */ /* 0x000fe40000800000 */
[----:B------:R-:W-:Y:S02]  /*3880*/  ISETP.GT.AND P1, PT, R32, 0x49, !P5 ;  /* 0x000000492000780c */ /* 0x000fe40006f24270 */
[----:B------:R-:W-:Y:S01]  /*3890*/  FMNMX.FTZ R7, R54, R7, !PT ;  /* 0x0000000736077209 */ /* 0x000fe20007810000 */
[-CC-:B------:R-:W-:Y:S01]  /*38a0*/  FFMA.FTZ R15, R35, R11.reuse, -R64.reuse ;  /* 0x0000000b230f7223 */ /* 0x180fe20000010840 */
[----:B------:R-:W-:Y:S01]  /*38b0*/  ISETP.LT.OR P1, PT, R3, 0x4a, P1 ;  /* 0x0000004a0300780c */ /* 0x000fe20000f21670 */
[-CC-:B------:R-:W-:Y:S01]  /*38c0*/  FFMA.FTZ R21, R79, R11.reuse, -R64.reuse ;  /* 0x0000000b4f157223 */ /* 0x180fe20000010840 */
[----:B------:R-:W-:Y:S01]  /*38d0*/  ISETP.NE.AND P6, PT, R95, RZ, PT ;  /* 0x000000ff5f00720c */ /* 0x000fe20003fc5270 */
[--C-:B------:R-:W-:Y:S01]  /*38e0*/  FFMA.FTZ R29, R43, R11, -R64.reuse ;  /* 0x0000000b2b1d7223 */ /* 0x100fe20000010840 */
[----:B------:R-:W-:Y:S01]  /*38f0*/  FMNMX.FTZ R7, R56, R7, !PT ;  /* 0x0000000738077209 */ /* 0x000fe20007810000 */
[----:B------:R-:W-:Y:S01]  /*3900*/  MUFU.EX2 R15, R15 ;  /* 0x0000000f000f7308 */ /* 0x000fe20000000800 */
[----:B------:R-:W-:Y:S01]  /*3910*/  FSEL R26, R26, -INF , !P1 ;  /* 0xff8000001a1a7808 */ /* 0x000fe20004800000 */
[-CC-:B------:R-:W-:Y:S01]  /*3920*/  FFMA.FTZ R33, R81, R11.reuse, -R64.reuse ;  /* 0x0000000b51217223 */ /* 0x180fe20000010840 */
[----:B------:R-:W-:Y:S01]  /*3930*/  ISETP.GT.AND P1, PT, R32, 0x50, !P6 ;  /* 0x000000502000780c */ /* 0x000fe20007724270 */
[--C-:B------:R-:W-:Y:S01]  /*3940*/  FFMA.FTZ R35, R47, R11, -R64.reuse ;  /* 0x0000000b2f237223 */ /* 0x100fe20000010840 */
[----:B------:R-:W-:Y:S01]  /*3950*/  FMNMX.FTZ R7, R6, R7, !PT ;  /* 0x0000000706077209 */ /* 0x000fe20007810000 */
[-CC-:B------:R-:W-:Y:S01]  /*3960*/  FFMA.FTZ R37, R63, R11.reuse, -R64.reuse ;  /* 0x0000000b3f257223 */ /* 0x180fe20000010840 */
[----:B------:R-:W-:Y:S01]  /*3970*/  ISETP.NE.AND P5, PT, R68, RZ, PT ;  /* 0x000000ff4400720c */ /* 0x000fe20003fa5270 */
[----:B------:R0:W-:Y:S01]  /*3980*/  MUFU.EX2 R156, R21 ;  /* 0x00000015009c7308 */ /* 0x0001e20000000800 */
[----:B------:R-:W-:Y:S01]  /*3990*/  ISETP.LT.OR P1, PT, R3, 0x51, P1 ;  /* 0x000000510300780c */ /* 0x000fe20000f21670 */
[--C-:B------:R-:W-:Y:S01]  /*39a0*/  FFMA.FTZ R43, R61, R11, -R64.reuse ;  /* 0x0000000b3d2b7223 */ /* 0x100fe20000010840 */
[----:B------:R-:W-:Y:S01]  /*39b0*/  FMNMX.FTZ R7, R2, R7, !PT ;  /* 0x0000000702077209 */ /* 0x000fe20007810000 */
[-CC-:B------:R-:W-:Y:S01]  /*39c0*/  FFMA.FTZ R39, R53, R11.reuse, -R64.reuse ;  /* 0x0000000b35277223 */ /* 0x180fe20000010840 */
[----:B------:R-:W-:Y:S01]  /*39d0*/  ISETP.GT.AND P4, PT, R32, 0x59, !P5 ;  /* 0x000000592000780c */ /* 0x000fe20006f84270 */
[-CC-:B------:R-:W-:Y:S01]  /*39e0*/  FFMA.FTZ R30, R30, R11.reuse, -R64.reuse ;  /* 0x0000000b1e1e7223 */ /* 0x180fe20000010840 */
[----:B------:R-:W-:Y:S01]  /*39f0*/  ISETP.LT.OR P2, PT, R3, 0x52, P2 ;  /* 0x000000520300780c */ /* 0x000fe20001741670 */
[----:B------:R-:W-:Y:S01]  /*3a00*/  MUFU.EX2 R29, R29 ;  /* 0x0000001d001d7308 */ /* 0x000fe20000000800 */
[----:B------:R-:W-:Y:S01]  /*3a10*/  FSEL R32, R13, -INF , !P1 ;  /* 0xff8000000d207808 */ /* 0x000fe20004800000 */
[--C-:B0-----:R-:W-:Y:S01]  /*3a20*/  FFMA.FTZ R21, R83, R11, -R64.reuse ;  /* 0x0000000b53157223 */ /* 0x101fe20000010840 */
[----:B------:R-:W-:Y:S01]  /*3a30*/  FMNMX.FTZ R7, R26, R7, !PT ;  /* 0x000000071a077209 */ /* 0x000fe20007810000 */
[-CC-:B------:R-:W-:Y:S01]  /*3a40*/  FFMA.FTZ R13, R41, R11.reuse, -R64.reuse ;  /* 0x0000000b290d7223 */ /* 0x180fe20000010840 */
[----:B------:R-:W-:Y:S01]  /*3a50*/  ISETP.LT.OR P3, PT, R3, 0x59, P3 ;  /* 0x000000590300780c */ /* 0x000fe20001f61670 */
[----:B------:R-:W-:Y:S01]  /*3a60*/  FFMA.FTZ R41, R89, R11, -R64 ;  /* 0x0000000b59297223 */ /* 0x000fe20000010840 */
[----:B------:R-:W-:Y:S01]  /*3a70*/  FSEL R14, R14, -INF , !P2 ;  /* 0xff8000000e0e7808 */ /* 0x000fe20005000000 */
[----:B------:R0:W-:Y:S01]  /*3a80*/  MUFU.EX2 R158, R33 ;  /* 0x00000021009e7308 */ /* 0x0001e20000000800 */
[----:B------:R-:W-:-:S02]  /*3a90*/  FMNMX.FTZ R7, R32, R7, !PT ;  /* 0x0000000720077209 */ /* 0x000fc40007810000 */
[----:B------:R-:W-:Y:S01]  /*3aa0*/  ISETP.LT.OR P4, PT, R3, 0x5a, P4 ;  /* 0x0000005a0300780c */ /* 0x000fe20002781670 */
[-CC-:B------:R-:W-:Y:S01]  /*3ab0*/  FFMA.FTZ R3, R77, R11.reuse, -R64.reuse ;  /* 0x0000000b4d037223 */ /* 0x180fe20000010840 */
[----:B------:R-:W-:Y:S01]  /*3ac0*/  FSEL R58, R27, -INF , !P3 ;  /* 0xff8000001b3a7808 */ /* 0x000fe20005800000 */
[--C-:B------:R-:W-:Y:S01]  /*3ad0*/  FFMA.FTZ R27, R85, R11, -R64.reuse ;  /* 0x0000000b551b7223 */ /* 0x100fe20000010840 */
[----:B------:R-:W-:Y:S01]  /*3ae0*/  FMNMX.FTZ R7, R14, R7, !PT ;  /* 0x000000070e077209 */ /* 0x000fe20007810000 */
[----:B------:R-:W-:Y:S01]  /*3af0*/  MUFU.EX2 R150, R3 ;  /* 0x0000000300967308 */ /* 0x000fe20000000800 */
[----:B------:R-:W-:Y:S01]  /*3b00*/  FSEL R60, R25, -INF , !P4 ;  /* 0xff800000193c7808 */ /* 0x000fe20006000000 */
[--C-:B0-----:R-:W-:Y:S01]  /*3b10*/  FFMA.FTZ R33, R67, R11, -R64.reuse ;  /* 0x0000000b43217223 */ /* 0x101fe20000010840 */
[----:B------:R-:W-:Y:S01]  /*3b20*/  FMNMX.FTZ R7, R58, R7, !PT ;  /* 0x000000073a077209 */ /* 0x000fe20007810000 */
[-CC-:B------:R-:W-:Y:S01]  /*3b30*/  FFMA.FTZ R25, R45, R11.reuse, -R64.reuse ;  /* 0x0000000b2d197223 */ /* 0x180fe20000010840 */
[----:B------:R-:W-:Y:S01]  /*3b40*/  FFMA.FTZ R45, R65, R11, -R64 ;  /* 0x0000000b412d7223 */ /* 0x000fe20000010840 */
[----:B------:R-:W-:-:S02]  /*3b50*/  ISETP.NE.AND P5, PT, R23, 0x1, PT ;  /* 0x000000011700780c */ /* 0x000fc40003fa5270 */
[----:B------:R-:W-:Y:S01]  /*3b60*/  FMNMX.FTZ R7, R60, R7, !PT ;  /* 0x000000073c077209 */ /* 0x000fe20007810000 */
[----:B------:R-:W-:Y:S04]  /*3b70*/  MUFU.EX2 R35, R35 ;  /* 0x0000002300237308 */ /* 0x000fe80000000800 */
[----:B------:R-:W0:Y:S04]  /*3b80*/  SHFL.BFLY PT, R62, R7, 0x2, 0x1f ;  /* 0x0c401f00073e7f89 */ /* 0x000e2800000e0000 */
[----:B------:R1:W-:Y:S02]  /*3b90*/  MUFU.EX2 R152, R21 ;  /* 0x0000001500987308 */ /* 0x0003e40000000800 */
[----:B------:R-:W2:Y:S06]  /*3ba0*/  @P5 LDC R47, c[0x0][0x44c] ;  /* 0x00011300ff2f5b82 */ /* 0x000eac0000000800 */
[----:B------:R-:W-:Y:S01]  /*3bb0*/  MUFU.EX2 R37, R37 ;  /* 0x0000002500257308 */ /* 0x000fe20000000800 */
[----:B-1----:R-:W-:-:S07]  /*3bc0*/  FFMA.FTZ R21, R71, R11, -R64 ;  /* 0x0000000b47157223 */ /* 0x002fce0000010840 */
[----:B------:R-:W-:Y:S01]  /*3bd0*/  MUFU.EX2 R142, R43 ;  /* 0x0000002b008e7308 */ /* 0x000fe20000000800 */
[----:B0-----:R-:W-:Y:S01]  /*3be0*/  FMNMX.FTZ R62, R7, R62, !PT ;  /* 0x0000003e073e7209 */ /* 0x001fe20007810000 */
[----:B------:R-:W-:-:S06]  /*3bf0*/  FFMA.FTZ R7, R57, R11, -R64 ;  /* 0x0000000b39077223 */ /* 0x000fcc0000010840 */
[----:B------:R0:W-:Y:S01]  /*3c00*/  MUFU.EX2 R154, R33 ;  /* 0x00000021009a7308 */ /* 0x0001e20000000800 */
[----:B------:R-:W1:Y:S01]  /*3c10*/  SHFL.BFLY PT, R3, R62, 0x1, 0x1f ;  /* 0x0c201f003e037f89 */ /* 0x000e6200000e0000 */
[----:B--2---:R-:W-:-:S06]  /*3c20*/  @P5 IMAD.HI.U32 R47, R72, R47, RZ ;  /* 0x0000002f482f5227 */ /* 0x004fcc00078e00ff */
[----:B------:R2:W-:Y:S01]  /*3c30*/  MUFU.EX2 R140, R7 ;  /* 0x00000007008c7308 */ /* 0x0005e20000000800 */
[----:B0-----:R-:W-:-:S07]  /*3c40*/  FFMA.FTZ R33, R87, R11, -R64 ;  /* 0x0000000b57217223 */ /* 0x001fce0000010840 */
[----:B------:R-:W-:Y:S08]  /*3c50*/  MUFU.EX2 R21, R21 ;  /* 0x0000001500157308 */ /* 0x000ff00000000800 */
[----:B------:R-:W-:Y:S01]  /*3c60*/  MUFU.EX2 R136, R45 ;  /* 0x0000002d00887308 */ /* 0x000fe20000000800 */
[----:B-1----:R-:W-:-:S04]  /*3c70*/  FMNMX.FTZ R88, R62, R3, !PT ;  /* 0x000000033e587209 */ /* 0x002fc80007810000 */
[C---:B------:R-:W-:Y:S01]  /*3c80*/  FSETP.NEU.FTZ.AND P1, PT, R88.reuse, -INF , PT ;  /* 0xff8000005800780b */ /* 0x040fe20003f3d000 */
[----:B------:R-:W-:Y:S02]  /*3c90*/  FMUL.FTZ R3, R88, R11 ;  /* 0x0000000b58037220 */ /* 0x000fe40000410000 */
[----:B------:R0:W-:Y:S03]  /*3ca0*/  MUFU.EX2 R148, R13 ;  /* 0x0000000d00947308 */ /* 0x0001e60000000800 */
[----:B--2---:R-:W-:-:S05]  /*3cb0*/  FSEL R7, R3, RZ, P1 ;  /* 0x000000ff03077208 */ /* 0x004fca0000800000 */
        /* <DEDUP_REMOVED lines=12> */
[-C--:B0-----:R-:W-:Y:S01]  /*3d80*/  FFMA.FTZ R13, R49, R11.reuse, -R64 ;  /* 0x0000000b310d7223 */ /* 0x081fe20000010840 */
        /* <DEDUP_REMOVED lines=15> */
[----:B------:R2:W-:Y:S01]  /*3e80*/  MUFU.EX2 R155, R20 ;  /* 0x00000014009b7308 */ /* 0x0005e20000000800 */
[----:B0-----:R-:W-:-:S07]  /*3e90*/  F2FP.BF16.F32.PACK_AB R157, R31, R0 ;  /* 0x000000001f9d723e */ /* 0x001fce00000010ff */
[----:B------:R0:W3:Y:S01]  /*3ea0*/  MUFU.EX2 R159, R36 ;  /* 0x00000024009f7308 */ /* 0x0000e20000000800 */
[----:B--2---:R-:W-:Y:S01]  /*3eb0*/  FADD.FTZ R20, R15, R156 ;  /* 0x0000009c0f147221 */ /* 0x004fe20000010000 */
[----:B------:R-:W-:-:S03]  /*3ec0*/  F2FP.BF16.F32.PACK_AB R156, R156, R15 ;  /* 0x0000000f9c9c723e */ /* 0x000fc600000010ff */
[----:B------:R-:W-:-:S03]  /*3ed0*/  FADD.FTZ R43, R29, R20 ;  /* 0x000000141d2b7221 */ /* 0x000fc60000010000 */
[----:B------:R-:W2:Y:S01]  /*3ee0*/  MUFU.EX2 R38, R38 ;  /* 0x0000002600267308 */ /* 0x000ea20000000800 */
[----:B------:R-:W-:Y:S01]  /*3ef0*/  FADD.FTZ R20, R158, R43 ;  /* 0x0000002b9e147221 */ /* 0x000fe20000010000 */
[----:B------:R-:W-:Y:S01]  /*3f00*/  FADD.FTZ R43, R0, R31 ;  /* 0x0000001f002b7221 */ /* 0x000fe20000010000 */
[----:B0-----:R-:W0:Y:S01]  /*3f10*/  @P5 LDC R36, c[0x0][0x450] ;  /* 0x00011400ff245b82 */ /* 0x001e220000000800 */
[----:B------:R-:W-:Y:S01]  /*3f20*/  F2FP.BF16.F32.PACK_AB R158, R158, R29 ;  /* 0x0000001d9e9e723e */ /* 0x000fe200000010ff */
[----:B------:R-:W-:Y:S01]  /*3f30*/  FADD.FTZ R45, R35, R20 ;  /* 0x00000014232d7221 */ /* 0x000fe20000010000 */
[----:B-1----:R-:W-:Y:S02]  /*3f40*/  FADD.FTZ R20, R34, R43 ;  /* 0x0000002b22147221 */ /* 0x002fe40000010000 */
[----:B------:R-:W1:Y:S02]  /*3f50*/  MUFU.EX2 R153, R40 ;  /* 0x0000002800997308 */ /* 0x000e640000000800 */
[C---:B---3--:R-:W-:Y:S01]  /*3f60*/  FADD.FTZ R43, R159.reuse, R20 ;  /* 0x000000149f2b7221 */ /* 0x048fe20000010000 */
[----:B------:R-:W-:-:S05]  /*3f70*/  F2FP.BF16.F32.PACK_AB R159, R159, R34 ;  /* 0x000000229f9f723e */ /* 0x000fca00000010ff */
[----:B------:R-:W3:Y:S01]  /*3f80*/  MUFU.EX2 R42, R42 ;  /* 0x0000002a002a7308 */ /* 0x000ee20000000800 */
[----:B--2---:R-:W-:-:S07]  /*3f90*/  FADD.FTZ R20, R38, R43 ;  /* 0x0000002b26147221 */ /* 0x004fce0000010000 */
[----:B------:R2:W-:Y:S01]  /*3fa0*/  MUFU.EX2 R149, R24 ;  /* 0x0000001800957308 */ /* 0x0005e20000000800 */
[C---:B-1----:R-:W-:Y:S01]  /*3fb0*/  FADD.FTZ R43, R153.reuse, R20 ;  /* 0x00000014992b7221 */ /* 0x042fe20000010000 */
[----:B------:R-:W-:Y:S02]  /*3fc0*/  F2FP.BF16.F32.PACK_AB R153, R153, R38 ;  /* 0x000000269999723e */ /* 0x000fe400000010ff */
[----:B0-----:R-:W-:Y:S02]  /*3fd0*/  @P5 SHF.R.U32.HI R72, RZ, R36, R47 ;  /* 0x00000024ff485219 */ /* 0x001fe4000001162f */
[----:B------:R-:W-:Y:S02]  /*3fe0*/  LOP3.LUT P5, RZ, R18, 0x80000, RZ, 0xc0, !PT ;  /* 0x0008000012ff7812 */ /* 0x000fe400078ac0ff */
[----:B------:R-:W0:Y:S01]  /*3ff0*/  MUFU.EX2 R44, R44 ;  /* 0x0000002c002c7308 */ /* 0x000e220000000800 */
[----:B--2---:R-:W-:Y:S01]  /*4000*/  FADD.FTZ R24, R152, R45 ;  /* 0x0000002d98187221 */ /* 0x004fe20000010000 */
[----:B---3--:R-:W-:Y:S01]  /*4010*/  FADD.FTZ R20, R42, R43 ;  /* 0x0000002b2a147221 */ /* 0x008fe20000010000 */
[----:B------:R-:W-:Y:S01]  /*4020*/  IMAD.IADD R72, R73, 0x1, R72 ;  /* 0x0000000149487824 */ /* 0x000fe200078e0248 */
[----:B------:R-:W-:Y:S01]  /*4030*/  F2FP.BF16.F32.PACK_AB R152, R152, R35 ;  /* 0x000000239898723e */ /* 0x000fe200000010ff */
[----:B------:R-:W-:Y:S01]  /*4040*/  FADD.FTZ R45, R37, R24 ;  /* 0x00000018252d7221 */ /* 0x000fe20000010000 */
[C---:B------:R-:W-:Y:S01]  /*4050*/  FADD.FTZ R43, R155.reuse, R20 ;  /* 0x000000149b2b7221 */ /* 0x040fe20000010000 */
[----:B------:R-:W-:Y:S01]  /*4060*/  F2FP.BF16.F32.PACK_AB R155, R155, R42 ;  /* 0x0000002a9b9b723e */ /* 0x000fe200000010ff */
[----:B------:R-:W1:Y:S01]  /*4070*/  MUFU.EX2 R25, R25 ;  /* 0x0000001900197308 */ /* 0x000e620000000800 */
[C---:B------:R-:W-:Y:S01]  /*4080*/  FADD.FTZ R24, R154.reuse, R45 ;  /* 0x0000002d9a187221 */ /* 0x040fe20000010000 */
[----:B------:R-:W-:-:S03]  /*4090*/  F2FP.BF16.F32.PACK_AB R154, R154, R37 ;  /* 0x000000259a9a723e */ /* 0x000fc600000010ff */
[----:B------:R-:W-:-:S03]  /*40a0*/  FADD.FTZ R45, R21, R24 ;  /* 0x00000018152d7221 */ /* 0x000fc60000010000 */
[----:B------:R-:W2:Y:S01]  /*40b0*/  MUFU.EX2 R27, R27 ;  /* 0x0000001b001b7308 */ /* 0x000ea20000000800 */
[----:B------:R-:W-:Y:S01]  /*40c0*/  FADD.FTZ R45, R148, R45 ;  /* 0x0000002d942d7221 */ /* 0x000fe20000010000 */
[----:B0-----:R-:W-:Y:S01]  /*40d0*/  FADD.FTZ R20, R44, R43 ;  /* 0x0000002b2c147221 */ /* 0x001fe20000010000 */
[----:B------:R-:W-:Y:S02]  /*40e0*/  F2FP.BF16.F32.PACK_AB R148, R148, R21 ;  /* 0x000000159494723e */ /* 0x000fe400000010ff */
[----:B------:R-:W-:Y:S01]  /*40f0*/  FADD.FTZ R24, R150, R45 ;  /* 0x0000002d96187221 */ /* 0x000fe20000010000 */
[C---:B------:R-:W-:Y:S01]  /*4100*/  FADD.FTZ R43, R149.reuse, R20 ;  /* 0x00000014952b7221 */ /* 0x040fe20000010000 */
[----:B------:R-:W-:Y:S01]  /*4110*/  F2FP.BF16.F32.PACK_AB R149, R149, R44 ;  /* 0x0000002c9595723e */ /* 0x000fe200000010ff */
[----:B------:R-:W-:Y:S01]  /*4120*/  MUFU.EX2 R28, R28 ;  /* 0x0000001c001c7308 */ /* 0x000fe20000000800 */
[C---:B-1----:R-:W-:Y:S01]  /*4130*/  FADD.FTZ R24, R25.reuse, R24 ;  /* 0x0000001819187221 */ /* 0x042fe20000010000 */
[----:B------:R-:W-:-:S06]  /*4140*/  F2FP.BF16.F32.PACK_AB R150, R25, R150 ;  /* 0x000000961996723e */ /* 0x000fcc00000010ff */
[----:B------:R0:W1:Y:S01]  /*4150*/  MUFU.EX2 R144, R13 ;  /* 0x0000000d00907308 */ /* 0x0000620000000800 */
[----:B--2---:R-:W-:-:S07]  /*4160*/  FADD.FTZ R45, R27, R24 ;  /* 0x000000181b2d7221 */ /* 0x004fce0000010000 */
[----:B------:R-:W-:Y:S01]  /*4170*/  MUFU.EX2 R151, R46 ;  /* 0x0000002e00977308 */ /* 0x000fe20000000800 */
[----:B0-----:R-:W-:-:S07]  /*4180*/  FFMA.FTZ R13, R91, R11, -R64 ;  /* 0x0000000b5b0d7223 */ /* 0x001fce0000010840 */
[----:B------:R-:W0:Y:S01]  /*4190*/  MUFU.EX2 R33, R33 ;  /* 0x0000002100217308 */ /* 0x000e220000000800 */
[C---:B-1----:R-:W-:Y:S01]  /*41a0*/  FADD.FTZ R20, R144.reuse, R45 ;  /* 0x0000002d90147221 */ /* 0x042fe20000010000 */
[----:B------:R-:W-:-:S06]  /*41b0*/  F2FP.BF16.F32.PACK_AB R144, R144, R27 ;  /* 0x0000001b9090723e */ /* 0x000fcc00000010ff */
[----:B------:R-:W-:Y:S08]  /*41c0*/  MUFU.EX2 R48, R48 ;  /* 0x0000003000307308 */ /* 0x000ff00000000800 */
[----:B------:R1:W2:Y:S08]  /*41d0*/  MUFU.EX2 R146, R39 ;  /* 0x0000002700927308 */ /* 0x0002b00000000800 */
[----:B------:R-:W-:Y:S01]  /*41e0*/  MUFU.EX2 R145, R50 ;  /* 0x0000003200917308 */ /* 0x000fe20000000800 */
[-CC-:B-1----:R-:W-:Y:S01]  /*41f0*/  FFMA.FTZ R39, R93, R11.reuse, -R64.reuse ;  /* 0x0000000b5d277223 */ /* 0x182fe20000010840 */
[----:B------:R-:W-:-:S06]  /*4200*/  FFMA.FTZ R64, R69, R11, -R64 ;  /* 0x0000000b45407223 */ /* 0x000fcc0000010840 */
[----:B------:R-:W1:Y:S08]  /*4210*/  MUFU.EX2 R41, R41 ;  /* 0x0000002900297308 */ /* 0x000e700000000800 */
[----:B------:R-:W3:Y:S08]  /*4220*/  MUFU.EX2 R52, R52 ;  /* 0x0000003400347308 */ /* 0x000ef00000000800 */
[----:B------:R4:W-:Y:S08]  /*4230*/  MUFU.EX2 R141, R6 ;  /* 0x00000006008d7308 */ /* 0x0009f00000000800 */
[----:B------:R-:W5:Y:S01]  /*4240*/  MUFU.EX2 R147, R54 ;  /* 0x0000003600937308 */ /* 0x000f620000000800 */
[----:B----4-:R-:W-:Y:S01]  /*4250*/  FADD.FTZ R6, R28, R43 ;  /* 0x0000002b1c067221 */ /* 0x010fe20000010000 */
[----:B0-----:R-:W-:-:S03]  /*4260*/  FADD.FTZ R43, R33, R20 ;  /* 0x00000014212b7221 */ /* 0x001fc60000010000 */
[----:B------:R-:W-:Y:S01]  /*4270*/  FADD.FTZ R7, R151, R6 ;  /* 0x0000000697077221 */ /* 0x000fe20000010000 */
[C---:B--2---:R-:W-:Y:S01]  /*4280*/  FADD.FTZ R20, R146.reuse, R43 ;  /* 0x0000002b92147221 */ /* 0x044fe20000010000 */
[----:B------:R-:W-:Y:S01]  /*4290*/  F2FP.BF16.F32.PACK_AB R146, R146, R33 ;  /* 0x000000219292723e */ /* 0x000fe200000010ff */
[----:B------:R-:W0:Y:S01]  /*42a0*/  MUFU.EX2 R13, R13 ;  /* 0x0000000d000d7308 */ /* 0x000e220000000800 */
[----:B------:R-:W-:Y:S01]  /*42b0*/  FADD.FTZ R6, R48, R7 ;  /* 0x0000000730067221 */ /* 0x000fe20000010000 */
[----:B-1----:R-:W-:Y:S01]  /*42c0*/  FADD.FTZ R15, R41, R20 ;  /* 0x00000014290f7221 */ /* 0x002fe20000010000 */
[----:B------:R-:W-:Y:S02]  /*42d0*/  F2FP.BF16.F32.PACK_AB R151, R151, R28 ;  /* 0x0000001c9797723e */ /* 0x000fe400000010ff */
[C---:B------:R-:W-:Y:S01]  /*42e0*/  FADD.FTZ R7, R145.reuse, R6 ;  /* 0x0000000691077221 */ /* 0x040fe20000010000 */
[C---:B------:R-:W-:Y:S01]  /*42f0*/  FADD.FTZ R20, R140.reuse, R15 ;  /* 0x0000000f8c147221 */ /* 0x040fe20000010000 */
[----:B------:R-:W-:Y:S01]  /*4300*/  F2FP.BF16.F32.PACK_AB R140, R140, R41 ;  /* 0x000000298c8c723e */ /* 0x000fe200000010ff */
[----:B------:R-:W1:Y:S01]  /*4310*/  MUFU.EX2 R56, R56 ;  /* 0x0000003800387308 */ /* 0x000e620000000800 */
[----:B---3--:R-:W-:Y:S01]  /*4320*/  FADD.FTZ R6, R52, R7 ;  /* 0x0000000734067221 */ /* 0x008fe20000010000 */
[----:B------:R-:W-:-:S03]  /*4330*/  F2FP.BF16.F32.PACK_AB R145, R145, R48 ;  /* 0x000000309191723e */ /* 0x000fc600000010ff */
[C---:B-----5:R-:W-:Y:S01]  /*4340*/  FADD.FTZ R7, R147.reuse, R6 ;  /* 0x0000000693077221 */ /* 0x060fe20000010000 */
[----:B------:R-:W-:Y:S02]  /*4350*/  F2FP.BF16.F32.PACK_AB R147, R147, R52 ;  /* 0x000000349393723e */ /* 0x000fe400000010ff */
[----:B------:R-:W2:Y:S01]  /*4360*/  MUFU.EX2 R39, R39 ;  /* 0x0000002700277308 */ /* 0x000ea20000000800 */
[----:B0-----:R-:W-:-:S04]  /*4370*/  FADD.FTZ R15, R13, R20 ;  /* 0x000000140d0f7221 */ /* 0x001fc80000010000 */
[C---:B------:R-:W-:Y:S01]  /*4380*/  FADD.FTZ R20, R142.reuse, R15 ;  /* 0x0000000f8e147221 */ /* 0x040fe20000010000 */
[----:B------:R-:W-:Y:S02]  /*4390*/  F2FP.BF16.F32.PACK_AB R142, R142, R13 ;  /* 0x0000000d8e8e723e */ /* 0x000fe400000010ff */
[----:B------:R-:W0:Y:S01]  /*43a0*/  MUFU.EX2 R2, R2 ;  /* 0x0000000200027308 */ /* 0x000e220000000800 */
[----:B-1----:R-:W-:-:S04]  /*43b0*/  FADD.FTZ R6, R56, R7 ;  /* 0x0000000738067221 */ /* 0x002fc80000010000 */
[C---:B------:R-:W-:Y:S01]  /*43c0*/  FADD.FTZ R7, R141.reuse, R6 ;  /* 0x000000068d077221 */ /* 0x040fe20000010000 */
[----:B------:R-:W-:Y:S02]  /*43d0*/  F2FP.BF16.F32.PACK_AB R141, R141, R56 ;  /* 0x000000388d8d723e */ /* 0x000fe400000010ff */
[----:B------:R-:W1:Y:S01]  /*43e0*/  MUFU.EX2 R143, R26 ;  /* 0x0000001a008f7308 */ /* 0x000e620000000800 */
[----:B--2---:R-:W-:Y:S01]  /*43f0*/  FADD.FTZ R15, R39, R20 ;  /* 0x00000014270f7221 */ /* 0x004fe20000010000 */
[----:B------:R-:W-:-:S03]  /*4400*/  IADD3 R20, R75, -0x2, RZ ;  /* 0xfffffffe4b147810 */ /* 0x000fc60007ffe0ff */
[C---:B------:R-:W-:Y:S01]  /*4410*/  FADD.FTZ R15, R136.reuse, R15 ;  /* 0x0000000f880f7221 */ /* 0x040fe20000010000 */
[----:B------:R-:W-:Y:S02]  /*4420*/  F2FP.BF16.F32.PACK_AB R136, R136, R39 ;  /* 0x000000278888723e */ /* 0x000fe400000010ff */
[----:B------:R-:W-:Y:S01]  /*4430*/  MUFU.EX2 R30, R30 ;  /* 0x0000001e001e7308 */ /* 0x000fe20000000800 */
[----:B0-----:R-:W-:-:S07]  /*4440*/  FADD.FTZ R6, R2, R7 ;  /* 0x0000000702067221 */ /* 0x001fce0000010000 */
[----:B------:R-:W0:Y:S01]  /*4450*/  MUFU.EX2 R32, R32 ;  /* 0x0000002000207308 */ /* 0x000e220000000800 */
[C---:B-1----:R-:W-:Y:S01]  /*4460*/  FADD.FTZ R13, R143.reuse, R6 ;  /* 0x000000068f0d7221 */ /* 0x042fe20000010000 */
[----:B------:R-:W-:-:S06]  /*4470*/  F2FP.BF16.F32.PACK_AB R143, R143, R2 ;  /* 0x000000028f8f723e */ /* 0x000fcc00000010ff */
[----:B------:R-:W1:Y:S08]  /*4480*/  MUFU.EX2 R3, R64 ;  /* 0x0000004000037308 */ /* 0x000e700000000800 */
[----:B------:R2:W3:Y:S01]  /*4490*/  MUFU.EX2 R137, R14 ;  /* 0x0000000e00897308 */ /* 0x0004e20000000800 */
[----:B0-----:R-:W-:-:S07]  /*44a0*/  FADD.FTZ R0, R32, R13 ;  /* 0x0000000d20007221 */ /* 0x001fce0000010000 */
[----:B------:R-:W0:Y:S01]  /*44b0*/  MUFU.EX2 R58, R58 ;  /* 0x0000003a003a7308 */ /* 0x000e220000000800 */
[----:B--2---:R-:W-:Y:S01]  /*44c0*/  FADD.FTZ R14, R30, R15 ;  /* 0x0000000f1e0e7221 */ /* 0x004fe20000010000 */
[----:B-1----:R-:W-:-:S03]  /*44d0*/  F2FP.BF16.F32.PACK_AB R138, R3, R30 ;  /* 0x0000001e038a723e */ /* 0x002fc600000010ff */
[----:B------:R-:W-:-:S03]  /*44e0*/  FADD.FTZ R7, R3, R14 ;  /* 0x0000000e03077221 */ /* 0x000fc60000010000 */
[----:B------:R-:W1:Y:S01]  /*44f0*/  MUFU.EX2 R139, R60 ;  /* 0x0000003c008b7308 */ /* 0x000e620000000800 */
[C---:B---3--:R-:W-:Y:S01]  /*4500*/  FADD.FTZ R3, R137.reuse, R0 ;  /* 0x0000000089037221 */ /* 0x048fe20000010000 */
[----:B------:R-:W-:Y:S01]  /*4510*/  F2FP.BF16.F32.PACK_AB R137, R137, R32 ;  /* 0x000000208989723e */ /* 0x000fe200000010ff */
[----:B------:R-:W-:Y:S02]  /*4520*/  VIADD R0, R72, UR4 ;  /* 0x0000000448007c36 */ /* 0x000fe40008000000 */
[----:B0-----:R-:W-:-:S04]  /*4530*/  FADD.FTZ R6, R58, R3 ;  /* 0x000000033a067221 */ /* 0x001fc80000010000 */
[C---:B-1----:R-:W-:Y:S01]  /*4540*/  FADD.FTZ R6, R139.reuse, R6 ;  /* 0x000000068b067221 */ /* 0x042fe20000010000 */
[----:B------:R-:W-:Y:S01]  /*4550*/  F2FP.BF16.F32.PACK_AB R139, R139, R58 ;  /* 0x0000003a8b8b723e */ /* 0x000fe200000010ff */
[----:B------:R-:W-:Y:S06]  /*4560*/  @!P5 BRA `(.L_x_992) ;  /* 0x000000000048d947 */ /* 0x000fec0003800000 */
[C---:B------:R-:W-:Y:S01]  /*4570*/  ISETP.GT.AND P1, PT, R72.reuse, RZ, PT ;  /* 0x000000ff4800720c */ /* 0x040fe20003f24270 */
[----:B------:R-:W-:-:S12]  /*4580*/  VIADD R3, R72, 0xffffffff ;  /* 0xffffffff48037836 */ /* 0x000fd80000000000 */
[----:B------:R-:W-:Y:S05]  /*4590*/  @P1 BRA `(.L_x_993) ;  /* 0x0000000000201947 */ /* 0x000fea0003800000 */
[----:B------:R-:W0:Y:S01]  /*45a0*/  LDC R14, c[0x0][0x9e4] ;  /* 0x00027900ff0e7b82 */ /* 0x000e220000000800 */
[----:B------:R-:W-:Y:S01]  /*45b0*/  IMAD.MOV R3, RZ, RZ, -R72 ;  /* 0x000000ffff037224 */ /* 0x000fe200078e0a48 */
[----:B0-----:R-:W-:-:S13]  /*45c0*/  ISETP.NE.AND P1, PT, R14, 0x1, PT ;  /* 0x000000010e00780c */ /* 0x001fda0003f25270 */
[----:B------:R-:W0:Y:S02]  /*45d0*/  @P1 LDC.64 R24, c[0x0][0x9e8] ;  /* 0x00027a00ff181b82 */ /* 0x000e240000000a00 */
[----:B0-----:R-:W-:-:S05]  /*45e0*/  @P1 IMAD.HI.U32 R2, R3, R24, RZ ;  /* 0x0000001803021227 */ /* 0x001fca00078e00ff */
[----:B------:R-:W-:-:S04]  /*45f0*/  @P1 SHF.R.U32.HI R3, RZ, R25, R2 ;  /* 0x00000019ff031219 */ /* 0x000fc80000011602 */
[----:B------:R-:W-:Y:S01]  /*4600*/  LOP3.LUT R3, RZ, R3, RZ, 0x33, !PT ;  /* 0x00000003ff037212 */ /* 0x000fe200078e33ff */
[----:B------:R-:W-:Y:S06]  /*4610*/  BRA `(.L_x_994) ;  /* 0x0000000000147947 */ /* 0x000fec0003800000 */
.L_x_993:
[----:B------:R-:W0:Y:S02]  /*4620*/  LDC R14, c[0x0][0x9e4] ;  /* 0x00027900ff0e7b82 */ /* 0x000e240000000800 */
[----:B0-----:R-:W-:-:S13]  /*4630*/  ISETP.NE.AND P1, PT, R14, 0x1, PT ;  /* 0x000000010e00780c */ /* 0x001fda0003f25270 */
[----:B------:R-:W0:Y:S02]  /*4640*/  @P1 LDC.64 R24, c[0x0][0x9e8] ;  /* 0x00027a00ff181b82 */ /* 0x000e240000000a00 */
[----:B0-----:R-:W-:-:S05]  /*4650*/  @P1 IMAD.HI.U32 R2, R3, R24, RZ ;  /* 0x0000001803021227 */ /* 0x001fca00078e00ff */
[----:B------:R-:W-:-:S07]  /*4660*/  @P1 SHF.R.U32.HI R3, RZ, R25, R2 ;  /* 0x00000019ff031219 */ /* 0x000fce0000011602 */
.L_x_994:
[----:B------:R-:W-:-:S05]  /*4670*/  IMAD R3, R3, R14, R14 ;  /* 0x0000000e03037224 */ /* 0x000fca00078e020e */
[----:B------:R-:W-:-:S07]  /*4680*/  VIMNMX R0, R0, R3, PT ;  /* 0x0000000300007248 */ /* 0x000fce0003fe0100 */
.L_x_992:
[----:B------:R-:W-:Y:S01]  /*4690*/  IMAD.HI R3, R0, 0x2aaaaaab, RZ ;  /* 0x2aaaaaab00037827 */ /* 0x000fe200078e02ff */
[----:B------:R-:W-:Y:S01]  /*46a0*/  UMOV UR4, URZ ;  /* 0x0000003f00047c82 */ /* 0x000fe20008000000 */
[----:B------:R-:W-:Y:S02]  /*46b0*/  CS2R R86, SRZ ;  /* 0x0000000000567805 */ /* 0x000fe4000001ff00 */
[----:B------:R-:W-:Y:S01]  /*46c0*/  CS2R R84, SRZ ;  /* 0x0000000000547805 */ /* 0x000fe2000001ff00 */
[----:B------:R-:W-:Y:S01]  /*46d0*/  IMAD.MOV.U32 R2, RZ, RZ, 0x3f800000 ;  /* 0x3f800000ff027424 */ /* 0x000fe200078e00ff */
[----:B------:R-:W-:Y:S01]  /*46e0*/  SHF.R.U32.HI R14, RZ, 0x1f, R3 ;  /* 0x0000001fff0e7819 */ /* 0x000fe20000011603 */
[----:B------:R-:W-:Y:S01]  /*46f0*/  IMAD.MOV.U32 R0, RZ, RZ, 0x3f800000 ;  /* 0x3f800000ff007424 */ /* 0x000fe200078e00ff */
[----:B------:R-:W-:Y:S02]  /*4700*/  CS2R R82, SRZ ;  /* 0x0000000000527805 */ /* 0x000fe4000001ff00 */
[----:B------:R-:W-:-:S02]  /*4710*/  CS2R R80, SRZ ;  /* 0x0000000000507805 */ /* 0x000fc4000001ff00 */
[----:B------:R-:W-:Y:S01]  /*4720*/  LEA.HI.SX32 R14, R3, R14, 0x1c ;  /* 0x0000000e030e7211 */ /* 0x000fe200078fe2ff */
[----:B------:R-:W-:Y:S01]  /*4730*/  IMAD.MOV.U32 R3, RZ, RZ, RZ ;  /* 0x000000ffff037224 */ /* 0x000fe200078e00ff */
[----:B------:R-:W-:Y:S02]  /*4740*/  CS2R R78, SRZ ;  /* 0x00000000004e7805 */ /* 0x000fe4000001ff00 */
[----:B------:R-:W-:Y:S02]  /*4750*/  CS2R R76, SRZ ;  /* 0x00000000004c7805 */ /* 0x000fe4000001ff00 */
[----:B------:R-:W-:Y:S02]  /*4760*/  VIMNMX R15, R17, R14, !PT ;  /* 0x0000000e110f7248 */ /* 0x000fe40007fe0100 */
[----:B------:R-:W-:Y:S02]  /*4770*/  CS2R R74, SRZ ;  /* 0x00000000004a7805 */ /* 0x000fe4000001ff00 */
[----:B------:R-:W-:-:S02]  /*4780*/  CS2R R72, SRZ ;  /* 0x0000000000487805 */ /* 0x000fc4000001ff00 */
[----:B------:R-:W-:Y:S02]  /*4790*/  CS2R R70, SRZ ;  /* 0x0000000000467805 */ /* 0x000fe4000001ff00 */
[----:B------:R-:W-:Y:S02]  /*47a0*/  ISETP.GE.AND P1, PT, R20, R15, PT ;  /* 0x0000000f1400720c */ /* 0x000fe40003f26270 */
        /* <DEDUP_REMOVED lines=23> */
[----:B------:R-:W-:Y:S06]  /*4920*/  @!P1 BRA `(.L_x_995) ;  /* 0x0000003000f09947 */ /* 0x000fec0003800000 */
[----:B------:R-:W-:Y:S01]  /*4930*/  IMAD.MOV.U32 R14, RZ, RZ, R88 ;  /* 0x000000ffff0e7224 */ /* 0x000fe200078e0058 */
[----:B------:R-:W-:Y:S01]  /*4940*/  UMOV UR5, URZ ;  /* 0x0000003f00057c82 */ /* 0x000fe20008000000 */
[----:B------:R-:W-:Y:S01]  /*4950*/  IMAD.MOV.U32 R13, RZ, RZ, R12 ;  /* 0x000000ffff0d7224 */ /* 0x000fe200078e000c */
[----:B------:R-:W-:Y:S01]  /*4960*/  ULDC UR6, c[0x0][0x9e4] ;  /* 0x0002790000067ab9 */ /* 0x000fe20000000800 */
[----:B------:R-:W-:Y:S01]  /*4970*/  IMAD.MOV.U32 R21, RZ, RZ, RZ ;  /* 0x000000ffff157224 */ /* 0x000fe200078e00ff */
[----:B------:R-:W-:Y:S01]  /*4980*/  ULDC UR7, c[0x0][0x2f0] ;  /* 0x0000bc0000077ab9 */ /* 0x000fe20000000800 */
[----:B------:R-:W-:Y:S01]  /*4990*/  IMAD.MOV.U32 R2, RZ, RZ, 0x3f800000 ;  /* 0x3f800000ff027424 */ /* 0x000fe200078e00ff */
[----:B------:R-:W-:Y:S01]  /*49a0*/  ULDC UR59, c[0x0][0x9d8] ;  /* 0x00027600003b7ab9 */ /* 0x000fe20000000800 */
[----:B------:R-:W-:-:S07]  /*49b0*/  IMAD.MOV.U32 R87, RZ, RZ, RZ ;  /* 0x000000ffff577224 */ /* 0x000fce00078e00ff */
.L_x_1014:
[----:B------:R-:W-:-:S04]  /*49c0*/  UISETP.NE.AND UP0, UPT, UR5, 0x1, UPT ;  /* 0x000000010500788c */ /* 0x000fc8000bf05270 */
[----:B------:R-:W-:-:S06]  /*49d0*/  USEL UR4, URZ, 0x1, UP0 ;  /* 0x000000013f047887 */ /* 0x000fcc0008000000 */
[----:B------:R-:W-:Y:S01]  /*49e0*/  LOP3.LUT R3, R21, UR4, RZ, 0x3c, !PT ;  /* 0x0000000415037c12 */ /* 0x000fe2000f8e3cff */
[----:B------:R-:W-:Y:S06]  /*49f0*/  @!P0 BRA `(.L_x_996) ;  /* 0x0000000000048947 */ /* 0x000fec0003800000 */
[----:B------:R-:W-:Y:S01]  /*4a00*/  BPT.TRAP 0x1 ;  /* 0x000000040000795c */ /* 0x000fe20000300000 */
.L_x_996:
[----:B------:R-:W-:Y:S01]  /*4a10*/  UIADD3 UR4, UR5, 0x1, URZ ;  /* 0x0000000105047890 */ /* 0x000fe2000fffe03f */
[----:B------:R-:W-:-:S03]  /*4a20*/  SHF.L.U32 R11, R3, 0x1f, RZ ;  /* 0x0000001f030b7819 */ /* 0x000fc600000006ff */
[----:B------:R-:W-:-:S04]  /*4a30*/  UISETP.NE.AND UP0, UPT, UR4, 0x2, UPT ;  /* 0x000000020400788c */ /* 0x000fc8000bf05270 */
[----:B------:R-:W-:-:S04]  /*4a40*/  USEL UR4, UR4, URZ, UP0 ;  /* 0x0000003f04047287 */ /* 0x000fc80008000000 */
[----:B------:R-:W-:-:S09]  /*4a50*/  ULEA UR61, UR4, UR58, 0x3 ;  /* 0x0000003a043d7291 */ /* 0x000fd2000f8e183f */
[----:B------:R0:W1:Y:S01]  /*4a60*/  SYNCS.PHASECHK.TRANS64.TRYWAIT P1, [UR61+0x2a830], R11 ;  /* 0x02a8300bff0075a7 */ /* 0x000062000802017d */
[----:B------:R-:W-:Y:S05]  /*4a70*/  @!P0 BRA `(.L_x_997) ;  /* 0x0000000000048947 */ /* 0x000fea0003800000 */
[----:B------:R-:W-:Y:S01]  /*4a80*/  BPT.TRAP 0x1 ;  /* 0x000000040000795c */ /* 0x000fe20000300000 */
.L_x_997:
[----:B-1----:R-:W-:Y:S05]  /*4a90*/  @P1 BRA `(.L_x_998) ;  /* 0x0000000000081947 */ /* 0x002fea0003800000 */
[----:B------:R-:W1:Y:S02]  /*4aa0*/  SYNCS.PHASECHK.TRANS64.TRYWAIT P1, [UR61+0x2a830], R11 ;  /* 0x02a8300bff0075a7 */ /* 0x000e64000802017d */
[----:B-1----:R-:W-:Y:S05]  /*4ab0*/  @!P1 BRA `(.L_x_999) ;  /* 0x000000ec00949947 */ /* 0x002fea0003800000 */
.L_x_998:
        /* <DEDUP_REMOVED lines=16> */
[----:B------:R-:W-:Y:S01]  /*4bc0*/  UIADD3 UR22, UR50, 0x300, URZ ;  /* 0x0000030032167890 */ /* 0x000fe2000fffe03f */
[-C--:B------:R-:W-:Y:S01]  /*4bd0*/  FMUL.FTZ R29, R29, R0.reuse ;  /* 0x000000001d1d7220 */ /* 0x080fe20000410000 */
[----:B------:R-:W-:Y:S01]  /*4be0*/  UMOV UR23, 0x40000040 ;  /* 0x4000004000177882 */ /* 0x000fe20000000000 */
        /* <DEDUP_REMOVED lines=110> */
.L_x_1000:
[----:B------:R-:W-:Y:S01]  /*52d0*/  ULEA UR14, UR5, UR58, 0x3 ;  /* 0x0000003a050e7291 */ /* 0x000fe2000f8e183f */
[----:B------:R-:W-:-:S08]  /*52e0*/  SHF.L.U32 R0, R21, 0x1f, RZ ;  /* 0x0000001f15007819 */ /* 0x000fd000000006ff */
[----:B------:R2:W3:Y:S01]  /*52f0*/  SYNCS.PHASECHK.TRANS64.TRYWAIT P1, [UR14+0x2a850], R0 ;  /* 0x02a85000ff0075a7 */ /* 0x0004e2000802014e */
[----:B------:R-:W-:Y:S05]  /*5300*/  @!P0 BRA `(.L_x_1001) ;  /* 0x0000000000048947 */ /* 0x000fea0003800000 */
[----:B------:R-:W-:Y:S01]  /*5310*/  BPT.TRAP 0x1 ;  /* 0x000000040000795c */ /* 0x000fe20000300000 */
.L_x_1001:
[----:B---3--:R-:W-:Y:S05]  /*5320*/  @P1 BRA `(.L_x_1002) ;  /* 0x0000000000081947 */ /* 0x008fea0003800000 */
[----:B------:R-:W3:Y:S02]  /*5330*/  SYNCS.PHASECHK.TRANS64.TRYWAIT P1, [UR14+0x2a850], R0 ;  /* 0x02a85000ff0075a7 */ /* 0x000ee4000802014e */
[----:B---3--:R-:W-:Y:S05]  /*5340*/  @!P1 BRA `(.L_x_1003) ;  /* 0x000000e400889947 */ /* 0x008fea0003800000 */
.L_x_1002:
        /* <DEDUP_REMOVED lines=37> */
.L_x_1004:
[----:B------:R-:W-:Y:S01]  /*55a0*/  ISETP.NE.AND P2, PT, R23, 0x1, PT ;  /* 0x000000011700780c */ /* 0x000fe20003f45270 */
[----:B------:R-:W-:Y:S01]  /*55b0*/  FMUL.FTZ R21, R95, UR59 ;  /* 0x0000003b5f157c20 */ /* 0x000fe20008410000 */
[----:B-1----:R-:W-:Y:S01]  /*55c0*/  FMUL.FTZ R12, R94, UR59 ;  /* 0x0000003b5e0c7c20 */ /* 0x002fe20008410000 */
[----:B------:R-:W1:Y:S01]  /*55d0*/  S2UR UR10, SR_CgaCtaId ;  /* 0x00000000000a79c3 */ /* 0x000e620000008800 */
[----:B------:R-:W-:Y:S01]  /*55e0*/  FMUL.FTZ R158, R105, UR59 ;  /* 0x0000003b699e7c20 */ /* 0x000fe20008410000 */
[----:B------:R-:W-:Y:S01]  /*55f0*/  FMUL.FTZ R116, R116, UR59 ;  /* 0x0000003b74747c20 */ /* 0x000fe20008410000 */
[----:B------:R-:W-:Y:S02]  /*5600*/  IMAD.MOV.U32 R105, RZ, RZ, R8 ;  /* 0x000000ffff697224 */ /* 0x000fe400078e0008 */
[----:B------:R-:W-:Y:S01]  /*5610*/  FMUL.FTZ R2, R91, UR59 ;  /* 0x0000003b5b027c20 */ /* 0x000fe20008410000 */
[----:B------:R-:W-:Y:S01]  /*5620*/  FMUL.FTZ R91, R103, UR59 ;  /* 0x0000003b675b7c20 */ /* 0x000fe20008410000 */
[----:B------:R-:W-:Y:S01]  /*5630*/  FMUL.FTZ R103, R111, UR59 ;  /* 0x0000003b6f677c20 */ /* 0x000fe20008410000 */
[----:B------:R-:W-:Y:S01]  /*5640*/  FMUL.FTZ R138, R114, UR59 ;  /* 0x0000003b728a7c20 */ /* 0x000fe20008410000 */
[----:B------:R-:W-:Y:S01]  /*5650*/  IMAD R111, R20, -0x60, RZ ;  /* 0xffffffa0146f7824 */ /* 0x000fe200078e02ff */
[----:B------:R3:W4:Y:S01]  /*5660*/  MUFU.TANH R114, R116 ;  /* 0x0000007400727308 */ /* 0x0007220000002400 */
[----:B------:R-:W5:Y:S01]  /*5670*/  @P2 LDC R95, c[0x0][0x44c] ;  /* 0x00011300ff5f2b82 */ /* 0x000f620000000800 */
[----:B------:R-:W-:Y:S01]  /*5680*/  FMUL.FTZ R172, R96, UR59 ;  /* 0x0000003b60ac7c20 */ /* 0x000fe20008410000 */
[----:B------:R-:W-:-:S02]  /*5690*/  VIADD R96, R111, 0x1 ;  /* 0x000000016f607836 */ /* 0x000fc40000000000 */
[----:B0-----:R-:W-:Y:S01]  /*56a0*/  FMUL.FTZ R11, R88, UR59 ;  /* 0x0000003b580b7c20 */ /* 0x001fe20008410000 */
[----:B------:R-:W-:Y:S01]  /*56b0*/  FMUL.FTZ R137, R89, UR59 ;  /* 0x0000003b59897c20 */ /* 0x000fe20008410000 */
[----:B--2---:R-:W-:Y:S01]  /*56c0*/  FMUL.FTZ R0, R90, UR59 ;  /* 0x0000003b5a007c20 */ /* 0x004fe20008410000 */
[----:B------:R-:W-:Y:S01]  /*56d0*/  FMUL.FTZ R139, R92, UR59 ;  /* 0x0000003b5c8b7c20 */ /* 0x000fe20008410000 */
[----:B------:R-:W-:Y:S01]  /*56e0*/  FMUL.FTZ R164, R93, UR59 ;  /* 0x0000003b5da47c20 */ /* 0x000fe20008410000 */
[----:B------:R-:W0:Y:S01]  /*56f0*/  @P2 LDC R94, c[0x0][0x450] ;  /* 0x00011400ff5e2b82 */ /* 0x000e220000000800 */
[----:B------:R-:W-:Y:S01]  /*5700*/  FMUL.FTZ R166, R97, UR59 ;  /* 0x0000003b61a67c20 */ /* 0x000fe20008410000 */
[----:B------:R-:W-:Y:S01]  /*5710*/  FMUL.FTZ R168, R101, UR59 ;  /* 0x0000003b65a87c20 */ /* 0x000fe20008410000 */
[----:B------:R-:W-:Y:S01]  /*5720*/  R2UR UR5, R10 ;  /* 0x000000000a0572ca */ /* 0x000fe200000e0000 */
        /* <DEDUP_REMOVED lines=12> */
[----:B-----5:R-:W-:-:S04]  /*57f0*/  @P2 IMAD.HI.U32 R95, R8, R95, RZ ;  /* 0x0000005f085f2227 */ /* 0x020fc800078e00ff */
[----:B------:R-:W-:Y:S01]  /*5800*/  FMUL.FTZ R140, R115, UR59 ;  /* 0x0000003b738c7c20 */ /* 0x000fe20008410000 */
[----:B------:R-:W-:Y:S01]  /*5810*/  FMUL.FTZ R117, R117, UR59 ;  /* 0x0000003b75757c20 */ /* 0x000fe20008410000 */
[----:B------:R-:W-:Y:S01]  /*5820*/  FMUL.FTZ R142, R118, UR59 ;  /* 0x0000003b768e7c20 */ /* 0x000fe20008410000 */
[----:B------:R-:W-:Y:S01]  /*5830*/  FMUL.FTZ R144, R119, UR59 ;  /* 0x0000003b77907c20 */ /* 0x000fe20008410000 */
[----:B------:R-:W-:Y:S01]  /*5840*/  FMUL.FTZ R121, R121, UR59 ;  /* 0x0000003b79797c20 */ /* 0x000fe20008410000 */
[----:B------:R-:W-:Y:S01]  /*5850*/  FMUL.FTZ R146, R122, UR59 ;  /* 0x0000003b7a927c20 */ /* 0x000fe20008410000 */
[----:B------:R-:W-:Y:S01]  /*5860*/  FMUL.FTZ R148, R123, UR59 ;  /* 0x0000003b7b947c20 */ /* 0x000fe20008410000 */
[----:B0-----:R-:W-:Y:S01]  /*5870*/  @P2 SHF.R.U32.HI R105, RZ, R94, R95 ;  /* 0x0000005eff692219 */ /* 0x001fe2000001165f */
[----:B------:R-:W-:Y:S01]  /*5880*/  FMUL.FTZ R150, R126, UR59 ;  /* 0x0000003b7e967c20 */ /* 0x000fe20008410000 */
[----:B------:R-:W-:Y:S01]  /*5890*/  FMUL.FTZ R152, R127, UR59 ;  /* 0x0000003b7f987c20 */ /* 0x000fe20008410000 */
[----:B------:R-:W-:Y:S01]  /*58a0*/  FMUL.FTZ R156, R130, UR59 ;  /* 0x0000003b829c7c20 */ /* 0x000fe20008410000 */
[----:B------:R-:W-:Y:S01]  /*58b0*/  FMUL.FTZ R93, R131, UR59 ;  /* 0x0000003b835d7c20 */ /* 0x000fe20008410000 */
[----:B---3--:R-:W0:Y:S01]  /*58c0*/  SHFL.IDX PT, R116, R105, RZ, 0x1c1f ;  /* 0x001c1fff69747589 */ /* 0x008e2200000e0000 */
[----:B------:R-:W-:Y:S01]  /*58d0*/  FMUL.FTZ R132, R132, UR59 ;  /* 0x0000003b84847c20 */ /* 0x000fe20008410000 */
[----:B------:R-:W-:Y:S01]  /*58e0*/  FMUL.FTZ R94, R134, UR59 ;  /* 0x0000003b865e7c20 */ /* 0x000fe20008410000 */
[----:B------:R-:W-:-:S02]  /*58f0*/  IMAD R97, R9, -0x2, R96 ;  /* 0xfffffffe09617824 */ /* 0x000fc400078e0260 */
[----:B------:R-:W-:Y:S01]  /*5900*/  FMUL.FTZ R95, R135, UR59 ;  /* 0x0000003b875f7c20 */ /* 0x000fe20008410000 */
[----:B------:R-:W-:Y:S01]  /*5910*/  UIADD3 UR61, UR61, 0x2a840, URZ ;  /* 0x0002a8403d3d7890 */ /* 0x000fe2000fffe03f */
[----:B------:R-:W-:Y:S01]  /*5920*/  FMUL.FTZ R120, R120, UR59 ;  /* 0x0000003b78787c20 */ /* 0x000fe20008410000 */
[----:B------:R-:W-:Y:S01]  /*5930*/  FMUL.FTZ R124, R124, UR59 ;  /* 0x0000003b7c7c7c20 */ /* 0x000fe20008410000 */
[----:B------:R-:W-:Y:S01]  /*5940*/  FMUL.FTZ R125, R125, UR59 ;  /* 0x0000003b7d7d7c20 */ /* 0x000fe20008410000 */
[----:B------:R-:W-:Y:S01]  /*5950*/  FMUL.FTZ R128, R128, UR59 ;  /* 0x0000003b80807c20 */ /* 0x000fe20008410000 */
[----:B------:R-:W-:Y:S01]  /*5960*/  FMUL.FTZ R129, R129, UR59 ;  /* 0x0000003b81817c20 */ /* 0x000fe20008410000 */
[----:B------:R-:W-:Y:S01]  /*5970*/  FMUL.FTZ R133, R133, UR59 ;  /* 0x0000003b85857c20 */ /* 0x000fe20008410000 */
[----:B------:R-:W-:Y:S01]  /*5980*/  LOP3.LUT P1, RZ, R18, 0x80000, RZ, 0xc0, !PT ;  /* 0x0008000012ff7812 */ /* 0x000fe2000782c0ff */
[----:B------:R-:W-:Y:S01]  /*5990*/  IMAD R96, R16, UR7, R97 ;  /* 0x0000000710607c24 */ /* 0x000fe2000f8e0261 */
[----:B-1----:R-:W-:Y:S01]  /*59a0*/  UPRMT UR61, UR10, 0x654, UR61 ;  /* 0x000006540a3d7896 */ /* 0x002fe2000800003d */
[----:B------:R-:W1:Y:S01]  /*59b0*/  MUFU.TANH R11, R11 ;  /* 0x0000000b000b7308 */ /* 0x000e620000002400 */
[----:B------:R-:W-:Y:S01]  /*59c0*/  ULDC UR11, c[0x0][0x9e0] ;  /* 0x00027800000b7ab9 */ /* 0x000fe20000000800 */
[----:B------:R-:W-:Y:S01]  /*59d0*/  ULDC UR10, c[0x0][0x288] ;  /* 0x0000a200000a7ab9 */ /* 0x000fe20000000800 */
[----:B------:R-:W-:-:S02]  /*59e0*/  VIADD R122, R97, 0xffffffff ;  /* 0xffffffff617a7836 */ /* 0x000fc40000000000 */
[----:B------:R-:W-:-:S03]  /*59f0*/  VIADD R96, R96, -UR10 ;  /* 0x8000000a60607c36 */ /* 0x000fc60008000000 */
[----:B------:R-:W2:Y:S01]  /*5a00*/  MUFU.TANH R137, R137 ;  /* 0x0000008900897308 */ /* 0x000ea20000002400 */
[C---:B------:R-:W-:Y:S01]  /*5a10*/  VIADD R115, R96.reuse, UR11 ;  /* 0x0000000b60737c36 */ /* 0x040fe20008000000 */
[----:B------:R-:W-:Y:S01]  /*5a20*/  IADD3 R119, R96, UR5, RZ ;  /* 0x0000000560777c10 */ /* 0x000fe2000fffe0ff */
[----:B------:R-:W-:Y:S02]  /*5a30*/  SYNCS.ARRIVE.TRANS64.RED.A1T0 RZ, [UR61], RZ ;  /* 0x000000ffffff79a7 */ /* 0x000fe4000810043d */
[--C-:B0-----:R-:W-:Y:S02]  /*5a40*/  IMAD.IADD R97, R115, 0x1, R116.reuse ;  /* 0x0000000173617824 */ /* 0x101fe400078e0274 */
[----:B------:R-:W-:Y:S01]  /*5a50*/  IMAD.IADD R99, R119, 0x1, R116 ;  /* 0x0000000177637824 */ /* 0x000fe200078e0274 */
[----:B------:R-:W0:Y:S08]  /*5a60*/  MUFU.TANH R0, R0 ;  /* 0x0000000000007308 */ /* 0x000e300000002400 */
[----:B------:R-:W3:Y:S08]  /*5a70*/  MUFU.TANH R2, R2 ;  /* 0x0000000200027308 */ /* 0x000ef00000002400 */
        /* <DEDUP_REMOVED lines=27> */
[----:B------:R0:W0:Y:S08]  /*5c30*/  MUFU.TANH R110, R120 ;  /* 0x00000078006e7308 */ /* 0x0000300000002400 */
[----:B------:R-:W0:Y:S08]  /*5c40*/  MUFU.TANH R121, R121 ;  /* 0x0000007900797308 */ /* 0x000e300000002400 */
[----:B------:R-:W0:Y:S08]  /*5c50*/  MUFU.TANH R146, R146 ;  /* 0x0000009200927308 */ /* 0x000e300000002400 */
[----:B------:R-:W0:Y:S08]  /*5c60*/  MUFU.TANH R148, R148 ;  /* 0x0000009400947308 */ /* 0x000e300000002400 */
[----:B------:R0:W0:Y:S08]  /*5c70*/  MUFU.TANH R106, R124 ;  /* 0x0000007c006a7308 */ /* 0x0000300000002400 */
[----:B------:R0:W0:Y:S08]  /*5c80*/  MUFU.TANH R104, R125 ;  /* 0x0000007d00687308 */ /* 0x0000300000002400 */
[----:B------:R-:W0:Y:S08]  /*5c90*/  MUFU.TANH R150, R150 ;  /* 0x0000009600967308 */ /* 0x000e300000002400 */
[----:B------:R-:W0:Y:S08]  /*5ca0*/  MUFU.TANH R152, R152 ;  /* 0x0000009800987308 */ /* 0x000e300000002400 */
[----:B------:R0:W0:Y:S08]  /*5cb0*/  MUFU.TANH R102, R128 ;  /* 0x0000008000667308 */ /* 0x0000300000002400 */
[----:B------:R0:W0:Y:S08]  /*5cc0*/  MUFU.TANH R98, R129 ;  /* 0x0000008100627308 */ /* 0x0000300000002400 */
[----:B------:R-:W0:Y:S08]  /*5cd0*/  MUFU.TANH R156, R156 ;  /* 0x0000009c009c7308 */ /* 0x000e300000002400 */
[----:B------:R-:W0:Y:S08]  /*5ce0*/  MUFU.TANH R93, R93 ;  /* 0x0000005d005d7308 */ /* 0x000e300000002400 */
[----:B------:R-:W0:Y:S08]  /*5cf0*/  MUFU.TANH R132, R132 ;  /* 0x0000008400847308 */ /* 0x000e300000002400 */
[----:B------:R0:W0:Y:S08]  /*5d00*/  MUFU.TANH R100, R133 ;  /* 0x0000008500647308 */ /* 0x0000300000002400 */
[----:B------:R-:W0:Y:S08]  /*5d10*/  MUFU.TANH R94, R94 ;  /* 0x0000005e005e7308 */ /* 0x000e300000002400 */
[----:B------:R-:W0:Y:S01]  /*5d20*/  MUFU.TANH R95, R95 ;  /* 0x0000005f005f7308 */ /* 0x000e220000002400 */
[----:B-1234-:R-:W-:Y:S05]  /*5d30*/  @!P1 BRA `(.L_x_1005) ;  /* 0x0000000000589947 */ /* 0x01efea0003800000 */
[----:B------:R-:W-:Y:S01]  /*5d40*/  IMAD R96, R16, UR7, R116 ;  /* 0x0000000710607c24 */ /* 0x000fe2000f8e0274 */
[----:B------:R-:W-:Y:S03]  /*5d50*/  BSSY B0, `(.L_x_1006) ;  /* 0x0000011000007945 */ /* 0x000fe60003800000 */
[----:B------:R-:W-:-:S05]  /*5d60*/  VIADD R107, R96, -UR10 ;  /* 0x8000000a606b7c36 */ /* 0x000fca0008000000 */
[----:B------:R-:W-:-:S13]  /*5d70*/  ISETP.GT.AND P1, PT, R107, -0x1, PT ;  /* 0xffffffff6b00780c */ /* 0x000fda0003f24270 */
[----:B------:R-:W-:Y:S05]  /*5d80*/  @P1 BRA `(.L_x_1007) ;  /* 0x0000000000201947 */ /* 0x000fea0003800000 */
[----:B------:R-:W-:Y:S01]  /*5d90*/  IMAD.U32 R116, RZ, RZ, UR6 ;  /* 0x00000006ff747e24 */ /* 0x000fe2000f8e00ff */
[----:B------:R-:W-:-:S04]  /*5da0*/  LOP3.LUT R107, RZ, R107, RZ, 0x33, !PT ;  /* 0x0000006bff6b7212 */ /* 0x000fc800078e33ff */
[----:B------:R-:W-:-:S13]  /*5db0*/  ISETP.NE.AND P1, PT, R116, 0x1, PT ;  /* 0x000000017400780c */ /* 0x000fda0003f25270 */
[----:B0-----:R-:W0:Y:S02]  /*5dc0*/  @P1 LDC.64 R124, c[0x0][0x9e8] ;  /* 0x00027a00ff7c1b82 */ /* 0x001e240000000a00 */
[----:B0-----:R-:W-:-:S05]  /*5dd0*/  @P1 IMAD.HI.U32 R96, R107, R124, RZ ;  /* 0x0000007c6b601227 */ /* 0x001fca00078e00ff */
[----:B------:R-:W-:-:S04]  /*5de0*/  @P1 SHF.R.U32.HI R107, RZ, R125, R96 ;  /* 0x0000007dff6b1219 */ /* 0x000fc80000011660 */
[----:B------:R-:W-:Y:S01]  /*5df0*/  LOP3.LUT R107, RZ, R107, RZ, 0x33, !PT ;  /* 0x0000006bff6b7212 */ /* 0x000fe200078e33ff */
[----:B------:R-:W-:Y:S06]  /*5e00*/  BRA `(.L_x_1008) ;  /* 0x0000000000147947 */ /* 0x000fec0003800000 */
.L_x_1007:
[----:B------:R-:W-:-:S05]  /*5e10*/  IMAD.U32 R116, RZ, RZ, UR6 ;  /* 0x00000006ff747e24 */ /* 0x000fca000f8e00ff */
[----:B------:R-:W-:-:S13]  /*5e20*/  ISETP.NE.AND P1, PT, R116, 0x1, PT ;  /* 0x000000017400780c */ /* 0x000fda0003f25270 */
[----:B0-----:R-:W0:Y:S02]  /*5e30*/  @P1 LDC.64 R124, c[0x0][0x9e8] ;  /* 0x00027a00ff7c1b82 */ /* 0x001e240000000a00 */
[----:B0-----:R-:W-:-:S05]  /*5e40*/  @P1 IMAD.HI.U32 R96, R107, R124, RZ ;  /* 0x0000007c6b601227 */ /* 0x001fca00078e00ff */
[----:B------:R-:W-:-:S07]  /*5e50*/  @P1 SHF.R.U32.HI R107, RZ, R125, R96 ;  /* 0x0000007dff6b1219 */ /* 0x000fce0000011660 */
.L_x_1008:
[----:B------:R-:W-:Y:S05]  /*5e60*/  BSYNC B0 ;  /* 0x0000000000007941 */ /* 0x000fea0003800000 */
.L_x_1006:
[----:B------:R-:W-:-:S05]  /*5e70*/  IMAD R96, R107, R116, R122 ;  /* 0x000000746b607224 */ /* 0x000fca00078e027a */
[----:B------:R-:W-:Y:S02]  /*5e80*/  VIADDMNMX R97, R96, R116, R97, PT ;  /* 0x0000007460617246 */ /* 0x000fe40003800161 */
[----:B------:R-:W-:-:S07]  /*5e90*/  VIMNMX R99, R99, R96, !PT ;  /* 0x0000006063637248 */ /* 0x000fce0007fe0100 */
.L_x_1005:
[C---:B------:R-:W-:Y:S01]  /*5ea0*/  ISETP.GE.AND P2, PT, R111.reuse, 0x9, PT ;  /* 0x000000096f00780c */ /* 0x040fe20003f46270 */
[----:B0-----:R-:W0:Y:S01]  /*5eb0*/  SHFL.IDX PT, R120, R105, 0x1, 0x1c1f ;  /* 0x003c1f0069787f89 */ /* 0x001e2200000e0000 */
[----:B------:R-:W-:Y:S02]  /*5ec0*/  ISETP.GE.AND P1, PT, R111, 0x2, PT ;  /* 0x000000026f00780c */ /* 0x000fe40003f26270 */
[C---:B------:R-:W-:Y:S02]  /*5ed0*/  ISETP.GT.AND P3, PT, R99.reuse, 0x8, !P2 ;  /* 0x000000086300780c */ /* 0x040fe40005764270 */
[----:B------:R-:W-:Y:S02]  /*5ee0*/  ISETP.GT.AND P4, PT, R99, 0x1, !P1 ;  /* 0x000000016300780c */ /* 0x000fe40004f84270 */
[----:B------:R-:W-:Y:S02]  /*5ef0*/  ISETP.LT.OR P3, PT, R97, 0x9, P3 ;  /* 0x000000096100780c */ /* 0x000fe40001f61670 */
[----:B------:R-:W-:-:S02]  /*5f00*/  ISETP.GE.AND P5, PT, R111, 0xa, PT ;  /* 0x0000000a6f00780c */ /* 0x000fc40003fa6270 */
[----:B------:R-:W-:Y:S02]  /*5f10*/  FSEL R174, R139, -INF , !P3 ;  /* 0xff8000008bae7808 */ /* 0x000fe40005800000 */
[----:B------:R-:W-:Y:S02]  /*5f20*/  ISETP.LT.OR P4, PT, R97, 0x2, P4 ;  /* 0x000000026100780c */ /* 0x000fe40002781670 */
        /* <DEDUP_REMOVED lines=98> */
[----:B------:R-:W-:Y:S02]  /*6550*/  P2R R107, PR, RZ, 0x40 ;  /* 0x00000040ff6b7803 */ /* 0x000fe40000000000 */
[----:B------:R-:W-:-:S04]  /*6560*/  ISETP.GT.AND P6, PT, R99, RZ, !P6 ;  /* 0x000000ff6300720c */ /* 0x000fc800077c4270 */
[----:B------:R-:W-:-:S04]  /*6570*/  ISETP.LT.OR P6, PT, R97, 0x1, P6 ;  /* 0x000000016100780c */ /* 0x000fc800037c1670 */
[----:B------:R-:W-:Y:S02]  /*6580*/  FSEL R176, R11, -INF , !P6 ;  /* 0xff8000000bb07808 */ /* 0x000fe40007000000 */
[----:B------:R-:W-:-:S04]  /*6590*/  ISETP.GE.AND P6, PT, R111, 0x5a, PT ;  /* 0x0000005a6f00780c */ /* 0x000fc80003fc6270 */
[----:B------:R-:W-:Y:S02]  /*65a0*/  P2R R111, PR, RZ, 0x40 ;  /* 0x00000040ff6f7803 */ /* 0x000fe40000000000 */
[----:B------:R-:W-:Y:S01]  /*65b0*/  ISETP.GT.AND P6, PT, R99, 0x59, !P6 ;  /* 0x000000596300780c */ /* 0x000fe200077c4270 */
[----:B0-----:R-:W-:-:S03]  /*65c0*/  IMAD.IADD R99, R119, 0x1, R120 ;  /* 0x0000000177637824 */ /* 0x001fc600078e0278 */
[----:B------:R-:W-:Y:S01]  /*65d0*/  ISETP.LT.OR P6, PT, R97, 0x5a, P6 ;  /* 0x0000005a6100780c */ /* 0x000fe200037c1670 */
[----:B------:R-:W-:-:S03]  /*65e0*/  IMAD.IADD R97, R115, 0x1, R120 ;  /* 0x0000000173617824 */ /* 0x000fc600078e0278 */
[----:B------:R-:W-:Y:S02]  /*65f0*/  FSEL R100, R100, -INF , !P6 ;  /* 0xff80000064647808 */ /* 0x000fe40007000000 */
[----:B------:R-:W-:-:S13]  /*6600*/  LOP3.LUT P6, RZ, R18, 0x80000, RZ, 0xc0, !PT ;  /* 0x0008000012ff7812 */ /* 0x000fda00078cc0ff */
[----:B------:R-:W-:Y:S05]  /*6610*/  @!P6 BRA `(.L_x_1009) ;  /* 0x000000000058e947 */ /* 0x000fea0003800000 */
        /* <DEDUP_REMOVED lines=8> */
[----:B------:R-:W0:Y:S02]  /*66a0*/  @P6 LDC.64 R120, c[0x0][0x9e8] ;  /* 0x00027a00ff786b82 */ /* 0x000e240000000a00 */
[----:B0-----:R-:W-:-:S05]  /*66b0*/  @P6 IMAD.HI.U32 R120, R11, R120, RZ ;  /* 0x000000780b786227 */ /* 0x001fca00078e00ff */
[----:B------:R-:W-:-:S04]  /*66c0*/  @P6 SHF.R.U32.HI R11, RZ, R121, R120 ;  /* 0x00000079ff0b6219 */ /* 0x000fc80000011678 */
[----:B------:R-:W-:Y:S01]  /*66d0*/  LOP3.LUT R11, RZ, R11, RZ, 0x33, !PT ;  /* 0x0000000bff0b7212 */ /* 0x000fe200078e33ff */
[----:B------:R-:W-:Y:S06]  /*66e0*/  BRA `(.L_x_1012) ;  /* 0x0000000000147947 */ /* 0x000fec0003800000 */
.L_x_1011:
[----:B------:R-:W-:-:S05]  /*66f0*/  IMAD.U32 R105, RZ, RZ, UR6 ;  /* 0x00000006ff697e24 */ /* 0x000fca000f8e00ff */
[----:B------:R-:W-:-:S13]  /*6700*/  ISETP.NE.AND P6, PT, R105, 0x1, PT ;  /* 0x000000016900780c */ /* 0x000fda0003fc5270 */
[----:B------:R-:W0:Y:S02]  /*6710*/  @P6 LDC.64 R120, c[0x0][0x9e8] ;  /* 0x00027a00ff786b82 */ /* 0x000e240000000a00 */
[----:B0-----:R-:W-:-:S05]  /*6720*/  @P6 IMAD.HI.U32 R120, R11, R120, RZ ;  /* 0x000000780b786227 */ /* 0x001fca00078e00ff */
[----:B------:R-:W-:-:S07]  /*6730*/  @P6 SHF.R.U32.HI R11, RZ, R121, R120 ;  /* 0x00000079ff0b6219 */ /* 0x000fce0000011678 */
.L_x_1012:
[----:B------:R-:W-:Y:S05]  /*6740*/  BSYNC B0 ;  /* 0x0000000000007941 */ /* 0x000fea0003800000 */
.L_x_1010:
[----:B------:R-:W-:-:S05]  /*6750*/  IMAD R120, R11, R105, R122 ;  /* 0x000000690b787224 */ /* 0x000fca00078e027a */
[----:B------:R-:W-:Y:S02]  /*6760*/  VIADDMNMX R97, R120, R105, R97, PT ;  /* 0x0000006978617246 */ /* 0x000fe40003800161 */
[----:B------:R-:W-:-:S07]  /*6770*/  VIMNMX R99, R99, R120, !PT ;  /* 0x0000007863637248 */ /* 0x000fce0007fe0100 */
.L_x_1009:
[C---:B------:R-:W-:Y:S02]  /*6780*/  ISETP.GT.AND P1, PT, R99.reuse, 0x1, !P1 ;  /* 0x000000016300780c */ /* 0x040fe40004f24270 */
        /* <DEDUP_REMOVED lines=67> */
[----:B------:R-:W-:Y:S01]  /*6bc0*/  ISETP.LT.OR P1, PT, R97, 0x31, P1 ;  /* 0x000000316100780c */ /* 0x000fe20000f21670 */
[----:B------:R-:W0:Y:S01]  /*6bd0*/  LDC R11, c[0x0][0x988] ;  /* 0x00026200ff0b7b82 */ /* 0x000e220000000800 */
[----:B------:R-:W-:Y:S01]  /*6be0*/  ISETP.NE.AND P2, PT, R141, RZ, PT ;  /* 0x000000ff8d00720c */ /* 0x000fe20003f45270 */
[----:B------:R-:W1:Y:S01]  /*6bf0*/  SHFL.BFLY PT, R12, R21, 0x2, 0x1f ;  /* 0x0c401f00150c7f89 */ /* 0x000e6200000e0000 */
[----:B------:R-:W-:Y:S02]  /*6c00*/  FSEL R138, R138, -INF , !P1 ;  /* 0xff8000008a8a7808 */ /* 0x000fe40004800000 */
[----:B------:R-:W-:-:S02]  /*6c10*/  ISETP.NE.AND P1, PT, R135, RZ, PT ;  /* 0x000000ff8700720c */ /* 0x000fc40003f25270 */
[----:B------:R-:W-:Y:S02]  /*6c20*/  ISETP.NE.AND P6, PT, R143, RZ, PT ;  /* 0x000000ff8f00720c */ /* 0x000fe40003fc5270 */
[C---:B------:R-:W-:Y:S02]  /*6c30*/  ISETP.GT.AND P1, PT, R99.reuse, 0x31, !P1 ;  /* 0x000000316300780c */ /* 0x040fe40004f24270 */
[----:B------:R-:W-:Y:S02]  /*6c40*/  ISETP.GT.AND P3, PT, R99, 0x50, !P3 ;  /* 0x000000506300780c */ /* 0x000fe40005f64270 */
[C---:B------:R-:W-:Y:S02]  /*6c50*/  ISETP.LT.OR P1, PT, R97.reuse, 0x32, P1 ;  /* 0x000000326100780c */ /* 0x040fe40000f21670 */
[----:B------:R-:W-:Y:S02]  /*6c60*/  ISETP.LT.OR P3, PT, R97, 0x51, P3 ;  /* 0x000000516100780c */ /* 0x000fe40001f61670 */
[----:B------:R-:W-:-:S02]  /*6c70*/  FSEL R140, R140, -INF , !P1 ;  /* 0xff8000008c8c7808 */ /* 0x000fc40004800000 */
[----:B------:R-:W-:Y:S02]  /*6c80*/  ISETP.NE.AND P1, PT, R113, RZ, PT ;  /* 0x000000ff7100720c */ /* 0x000fe40003f25270 */
[C---:B------:R-:W-:Y:S02]  /*6c90*/  ISETP.GT.AND P4, PT, R99.reuse, 0x51, !P4 ;  /* 0x000000516300780c */ /* 0x040fe40006784270 */
[----:B------:R-:W-:Y:S02]  /*6ca0*/  ISETP.GT.AND P1, PT, R99, 0x38, !P1 ;  /* 0x000000386300780c */ /* 0x000fe40004f24270 */
[----:B------:R-:W-:Y:S02]  /*6cb0*/  FSEL R156, R156, -INF , !P3 ;  /* 0xff8000009c9c7808 */ /* 0x000fe40005800000 */
[----:B------:R-:W-:Y:S02]  /*6cc0*/  ISETP.LT.OR P1, PT, R97, 0x39, P1 ;  /* 0x000000396100780c */ /* 0x000fe40000f21670 */
[----:B-1----:R-:W-:-:S02]  /*6cd0*/  FMNMX.FTZ R88, R21, R12, !PT ;  /* 0x0000000c15587209 */ /* 0x002fc40007810000 */
[----:B------:R-:W-:Y:S02]  /*6ce0*/  FSEL R142, R142, -INF , !P1 ;  /* 0xff8000008e8e7808 */ /* 0x000fe40004800000 */
[----:B------:R-:W-:Y:S01]  /*6cf0*/  ISETP.NE.AND P1, PT, R137, RZ, PT ;  /* 0x000000ff8900720c */ /* 0x000fe20003f25270 */
[----:B------:R-:W1:Y:S01]  /*6d00*/  SHFL.BFLY PT, R89, R88, 0x1, 0x1f ;  /* 0x0c201f0058597f89 */ /* 0x000e6200000e0000 */
[C---:B------:R-:W-:Y:S02]  /*6d10*/  ISETP.GT.AND P5, PT, R99.reuse, 0x58, !P5 ;  /* 0x000000586300780c */ /* 0x040fe40006fa4270 */
[----:B------:R-:W-:Y:S02]  /*6d20*/  ISETP.GT.AND P1, PT, R99, 0x39, !P1 ;  /* 0x000000396300780c */ /* 0x000fe40004f24270 */
[C---:B------:R-:W-:Y:S02]  /*6d30*/  ISETP.LT.OR P4, PT, R97.reuse, 0x52, P4 ;  /* 0x000000526100780c */ /* 0x040fe40002781670 */
[----:B------:R-:W-:-:S02]  /*6d40*/  ISETP.LT.OR P1, PT, R97, 0x3a, P1 ;  /* 0x0000003a6100780c */ /* 0x000fc40000f21670 */
[----:B------:R-:W-:Y:S02]  /*6d50*/  ISETP.LT.OR P5, PT, R97, 0x59, P5 ;  /* 0x000000596100780c */ /* 0x000fe40002fa1670 */
[----:B------:R-:W-:Y:S02]  /*6d60*/  FSEL R144, R144, -INF , !P1 ;  /* 0xff80000090907808 */ /* 0x000fe40004800000 */
[----:B------:R-:W-:-:S04]  /*6d70*/  ISETP.NE.AND P1, PT, R117, RZ, PT ;  /* 0x000000ff7500720c */ /* 0x000fc80003f25270 */
[----:B------:R-:W-:-:S04]  /*6d80*/  ISETP.GT.AND P1, PT, R99, 0x40, !P1 ;  /* 0x000000406300780c */ /* 0x000fc80004f24270 */
[----:B------:R-:W-:Y:S02]  /*6d90*/  ISETP.LT.OR P1, PT, R97, 0x41, P1 ;  /* 0x000000416100780c */ /* 0x000fe40000f21670 */
[----:B-1----:R-:W-:Y:S02]  /*6da0*/  FMNMX.FTZ R12, R88, R89, !PT ;  /* 0x00000059580c7209 */ /* 0x002fe40007810000 */
[----:B------:R-:W-:Y:S02]  /*6db0*/  FSEL R146, R146, -INF , !P1 ;  /* 0xff80000092927808 */ /* 0x000fe40004800000 */
[----:B------:R-:W-:-:S04]  /*6dc0*/  ISETP.NE.AND P1, PT, R139, RZ, PT ;  /* 0x000000ff8b00720c */ /* 0x000fc80003f25270 */
[----:B------:R-:W-:-:S04]  /*6dd0*/  ISETP.GT.AND P1, PT, R99, 0x41, !P1 ;  /* 0x000000416300780c */ /* 0x000fc80004f24270 */
[----:B------:R-:W-:-:S04]  /*6de0*/  ISETP.LT.OR P1, PT, R97, 0x42, P1 ;  /* 0x000000426100780c */ /* 0x000fc80000f21670 */
[----:B------:R-:W-:Y:S02]  /*6df0*/  FSEL R148, R148, -INF , !P1 ;  /* 0xff80000094947808 */ /* 0x000fe40004800000 */
[----:B------:R-:W-:-:S04]  /*6e00*/  ISETP.GT.AND P1, PT, R99, 0x48, !P2 ;  /* 0x000000486300780c */ /* 0x000fc80005724270 */
[----:B------:R-:W-:-:S04]  /*6e10*/  ISETP.LT.OR P1, PT, R97, 0x49, P1 ;  /* 0x000000496100780c */ /* 0x000fc80000f21670 */
[----:B------:R-:W-:Y:S02]  /*6e20*/  FSEL R150, R150, -INF , !P1 ;  /* 0xff80000096967808 */ /* 0x000fe40004800000 */
[----:B------:R-:W-:Y:S02]  /*6e30*/  ISETP.GT.AND P1, PT, R99, 0x49, !P6 ;  /* 0x000000496300780c */ /* 0x000fe40007724270 */
[----:B------:R-:W-:Y:S02]  /*6e40*/  ISETP.NE.AND P6, PT, R107, RZ, PT ;  /* 0x000000ff6b00720c */ /* 0x000fe40003fc5270 */
[----:B------:R-:W-:-:S04]  /*6e50*/  ISETP.LT.OR P1, PT, R97, 0x4a, P1 ;  /* 0x0000004a6100780c */ /* 0x000fc80000f21670 */
[----:B------:R-:W-:Y:S02]  /*6e60*/  FSEL R152, R152, -INF , !P1 ;  /* 0xff80000098987808 */ /* 0x000fe40004800000 */
[----:B------:R-:W-:Y:S02]  /*6e70*/  ISETP.GT.AND P1, PT, R99, RZ, !P6 ;  /* 0x000000ff6300720c */ /* 0x000fe40007724270 */
[----:B------:R-:W-:Y:S02]  /*6e80*/  ISETP.NE.AND P6, PT, R111, RZ, PT ;  /* 0x000000ff6f00720c */ /* 0x000fe40003fc5270 */
[----:B------:R-:W-:Y:S02]  /*6e90*/  ISETP.LT.OR P1, PT, R97, 0x1, P1 ;  /* 0x000000016100780c */ /* 0x000fe40000f21670 */
[----:B------:R-:W-:Y:S02]  /*6ea0*/  ISETP.GT.AND P2, PT, R99, 0x59, !P6 ;  /* 0x000000596300780c */ /* 0x000fe40007744270 */
[----:B------:R-:W-:Y:S01]  /*6eb0*/  FSEL R109, R0, -INF , !P1 ;  /* 0xff800000006d7808 */ /* 0x000fe20004800000 */
[C---:B0-----:R-:W-:Y:S01]  /*6ec0*/  FMUL.FTZ R0, R12.reuse, R11 ;  /* 0x0000000b0c007220 */ /* 0x041fe20000410000 */
[----:B------:R-:W-:-:S02]  /*6ed0*/  FSETP.NEU.FTZ.AND P1, PT, R12, -INF , PT ;  /* 0xff8000000c00780b */ /* 0x000fc40003f3d000 */
[----:B------:R-:W-:Y:S02]  /*6ee0*/  FMNMX.FTZ R21, R109, R14, !PT ;  /* 0x0000000e6d157209 */ /* 0x000fe40007810000 */
[----:B------:R-:W-:Y:S02]  /*6ef0*/  FSEL R113, R0, RZ, P1 ;  /* 0x000000ff00717208 */ /* 0x000fe40000800000 */
[----:B------:R-:W-:Y:S02]  /*6f00*/  FMNMX.FTZ R89, R2, R21, !PT ;  /* 0x0000001502597209 */ /* 0x000fe40007810000 */
[----:B------:R-:W-:Y:S01]  /*6f10*/  ISETP.LT.OR P2, PT, R97, 0x5a, P2 ;  /* 0x0000005a6100780c */ /* 0x000fe20001741670 */
[--C-:B------:R-:W-:Y:S01]  /*6f20*/  FFMA.FTZ R0, R176, R11, -R113.reuse ;  /* 0x0000000bb0007223 */ /* 0x100fe20000010871 */
[----:B------:R-:W-:Y:S01]  /*6f30*/  FMNMX.FTZ R89, R120, R89, !PT ;  /* 0x0000005978597209 */ /* 0x000fe20007810000 */
[-CC-:B------:R-:W-:Y:S01]  /*6f40*/  FFMA.FTZ R170, R170, R11.reuse, -R113.reuse ;  /* 0x0000000baaaa7223 */ /* 0x180fe20000010871 */
[--C-:B------:R-:W-:Y:S01]  /*6f50*/  FFMA.FTZ R107, R98, R11, -R113.reuse ;  /* 0x0000000b626b7223 */ /* 0x100fe20000010871 */
[----:B------:R0:W-:Y:S01]  /*6f60*/  MUFU.EX2 R21, R0 ;  /* 0x0000000000157308 */ /* 0x0001e20000000800 */
[----:B------:R-:W-:Y:S01]  /*6f70*/  FMNMX.FTZ R89, R122, R89, !PT ;  /* 0x000000597a597209 */ /* 0x000fe20007810000 */
[-CC-:B------:R-:W-:Y:S01]  /*6f80*/  FFMA.FTZ R162, R162, R11.reuse, -R113.reuse ;  /* 0x0000000ba2a27223 */ /* 0x180fe20000010871 */
[----:B------:R-:W-:Y:S01]  /*6f90*/  FSEL R98, R12, RZ, P1 ;  /* 0x000000ff0c627208 */ /* 0x000fe20000800000 */
[--C-:B------:R-:W-:Y:S01]  /*6fa0*/  FFMA.FTZ R174, R174, R11, -R113.reuse ;  /* 0x0000000baeae7223 */ /* 0x100fe20000010871 */
[----:B------:R-:W-:Y:S01]  /*6fb0*/  FMNMX.FTZ R89, R126, R89, !PT ;  /* 0x000000597e597209 */ /* 0x000fe20007810000 */
[-CC-:B------:R-:W-:Y:S01]  /*6fc0*/  FFMA.FTZ R164, R164, R11.reuse, -R113.reuse ;  /* 0x0000000ba4a47223 */ /* 0x180fe20000010871 */
[----:B------:R-:W-:Y:S01]  /*6fd0*/  FFMA.FTZ R172, R172, R11, -R113 ;  /* 0x0000000bacac7223 */ /* 0x000fe20000010871 */
[----:B------:R-:W-:Y:S01]  /*6fe0*/  FADD.FTZ R98, -R98, R13 ;  /* 0x0000000d62627221 */ /* 0x000fe20000010100 */
[----:B------:R-:W-:Y:S01]  /*6ff0*/  FMNMX.FTZ R91, R128, R89, !PT ;  /* 0x00000059805b7209 */ /* 0x000fe20007810000 */
[-CC-:B0-----:R-:W-:Y:S01]  /*7000*/  FFMA.FTZ R0, R160, R11.reuse, -R113.reuse ;  /* 0x0000000ba0007223 */ /* 0x181fe20000010871 */
[-CC-:B------:R-:W-:Y:S01]  /*7010*/  FFMA.FTZ R160, R158, R11.reuse, -R113.reuse ;  /* 0x0000000b9ea07223 */ /* 0x180fe20000010871 */
[----:B------:R-:W-:Y:S01]  /*7020*/  FSEL R158, R93, -INF , !P4 ;  /* 0xff8000005d9e7808 */ /* 0x000fe20006000000 */
[--C-:B------:R-:W-:Y:S01]  /*7030*/  FFMA.FTZ R93, R154, R11, -R113.reuse ;  /* 0x0000000b9a5d7223 */ /* 0x100fe20000010871 */
[----:B------:R-:W-:Y:S01]  /*7040*/  FMNMX.FTZ R91, R90, R91, !PT ;  /* 0x0000005b5a5b7209 */ /* 0x000fe20007810000 */
[--C-:B------:R-:W-:Y:S01]  /*7050*/  FFMA.FTZ R13, R100, R11, -R113.reuse ;  /* 0x0000000b640d7223 */ /* 0x100fe20000010871 */
[----:B------:R-:W-:Y:S01]  /*7060*/  FSEL R154, R95, -INF , !P2 ;  /* 0xff8000005f9a7808 */ /* 0x000fe20005000000 */
        /* <DEDUP_REMOVED lines=18> */
[----:B------:R-:W-:-:S03]  /*7190*/  FFMA.FTZ R96, R96, R11, -R113 ;  /* 0x0000000b60607223 */ /* 0x000fc60000010871 */
[----:B------:R-:W-:-:S03]  /*71a0*/  FMNMX.FTZ R101, R138, R101, !PT ;  /* 0x000000658a657209 */ /* 0x000fc60007810000 */
[----:B------:R-:W-:Y:S01]  /*71b0*/  MUFU.EX2 R91, R172 ;  /* 0x000000ac005b7308 */ /* 0x000fe20000000800 */
[----:B------:R-:W-:-:S04]  /*71c0*/  FMNMX.FTZ R103, R140, R101, !PT ;  /* 0x000000658c677209 */ /* 0x000fc80007810000 */
[----:B------:R-:W-:-:S03]  /*71d0*/  FMNMX.FTZ R103, R142, R103, !PT ;  /* 0x000000678e677209 */ /* 0x000fc60007810000 */
[----:B------:R0:W-:Y:S01]  /*71e0*/  MUFU.EX2 R101, R170 ;  /* 0x000000aa00657308 */ /* 0x0001e20000000800 */
[----:B------:R-:W-:-:S04]  /*71f0*/  FMNMX.FTZ R103, R144, R103, !PT ;  /* 0x0000006790677209 */ /* 0x000fc80007810000 */
[----:B------:R-:W-:-:S03]  /*7200*/  FMNMX.FTZ R103, R146, R103, !PT ;  /* 0x0000006792677209 */ /* 0x000fc60007810000 */
[----:B------:R-:W-:Y:S01]  /*7210*/  MUFU.EX2 R166, R166 ;  /* 0x000000a600a67308 */ /* 0x000fe20000000800 */
[----:B------:R-:W-:Y:S02]  /*7220*/  FMNMX.FTZ R105, R148, R103, !PT ;  /* 0x0000006794697209 */ /* 0x000fe40007810000 */
[----:B0-----:R-:W-:Y:S01]  /*7230*/  FSEL R170, R94, -INF , !P5 ;  /* 0xff8000005eaa7808 */ /* 0x001fe20006800000 */
[----:B------:R-:W-:Y:S01]  /*7240*/  FFMA.FTZ R94, R124, R11, -R113 ;  /* 0x0000000b7c5e7223 */ /* 0x000fe20000010871 */
[----:B------:R-:W-:-:S03]  /*7250*/  FMNMX.FTZ R105, R150, R105, !PT ;  /* 0x0000006996697209 */ /* 0x000fc60007810000 */
[----:B------:R0:W-:Y:S01]  /*7260*/  MUFU.EX2 R103, R0 ;  /* 0x0000000000677308 */ /* 0x0001e20000000800 */
[----:B------:R-:W-:-:S04]  /*7270*/  FMNMX.FTZ R105, R152, R105, !PT ;  /* 0x0000006998697209 */ /* 0x000fc80007810000 */
[----:B------:R-:W-:-:S03]  /*7280*/  FMNMX.FTZ R105, R156, R105, !PT ;  /* 0x000000699c697209 */ /* 0x000fc60007810000 */
[----:B------:R-:W-:Y:S01]  /*7290*/  MUFU.EX2 R168, R168 ;  /* 0x000000a800a87308 */ /* 0x000fe20000000800 */
[----:B------:R-:W-:-:S04]  /*72a0*/  FMNMX.FTZ R105, R158, R105, !PT ;  /* 0x000000699e697209 */ /* 0x000fc80007810000 */
[----:B------:R-:W-:-:S03]  /*72b0*/  FMNMX.FTZ R105, R170, R105, !PT ;  /* 0x00000069aa697209 */ /* 0x000fc60007810000 */
[----:B------:R-:W-:Y:S01]  /*72c0*/  MUFU.EX2 R160, R160 ;  /* 0x000000a000a07308 */ /* 0x000fe20000000800 */
[----:B------:R-:W-:-:S05]  /*72d0*/  FMNMX.FTZ R105, R154, R105, !PT ;  /* 0x000000699a697209 */ /* 0x000fca0007810000 */
[----:B0-----:R-:W0:Y:S02]  /*72e0*/  SHFL.BFLY PT, R0, R105, 0x2, 0x1f ;  /* 0x0c401f0069007f89 */ /* 0x001e2400000e0000 */
[----:B------:R-:W-:Y:S08]  /*72f0*/  MUFU.EX2 R93, R93 ;  /* 0x0000005d005d7308 */ /* 0x000ff00000000800 */
[----:B------:R-:W-:Y:S08]  /*7300*/  MUFU.EX2 R94, R94 ;  /* 0x0000005e005e7308 */ /* 0x000ff00000000800 */
[----:B------:R-:W-:Y:S01]  /*7310*/  MUFU.EX2 R95, R95 ;  /* 0x0000005f005f7308 */ /* 0x000fe20000000800 */
[----:B0-----:R-:W-:Y:S01]  /*7320*/  FMNMX.FTZ R0, R105, R0, !PT ;  /* 0x0000000069007209 */ /* 0x001fe20007810000 */
[----:B------:R-:W-:-:S06]  /*7330*/  FFMA.FTZ R105, R106, R11, -R113 ;  /* 0x0000000b6a697223 */ /* 0x000fcc0000010871 */
[----:B------:R-:W-:Y:S01]  /*7340*/  MUFU.EX2 R116, R116 ;  /* 0x0000007400747308 */ /* 0x000fe20000000800 */
[----:B------:R-:W0:Y:S07]  /*7350*/  SHFL.BFLY PT, R111, R0, 0x1, 0x1f ;  /* 0x0c201f00006f7f89 */ /* 0x000e2e00000e0000 */
[----:B------:R-:W-:Y:S08]  /*7360*/  MUFU.EX2 R97, R97 ;  /* 0x0000006100617308 */ /* 0x000ff00000000800 */
[----:B------:R-:W-:Y:S08]  /*7370*/  MUFU.EX2 R112, R112 ;  /* 0x0000007000707308 */ /* 0x000ff00000000800 */
[----:B------:R-:W-:Y:S01]  /*7380*/  MUFU.EX2 R99, R99 ;  /* 0x0000006300637308 */ /* 0x000fe20000000800 */
[----:B0-----:R-:W-:Y:S01]  /*7390*/  FMNMX.FTZ R88, R0, R111, !PT ;  /* 0x0000006f00587209 */ /* 0x001fe20007810000 */
[----:B------:R-:W-:-:S03]  /*73a0*/  FMUL.FTZ R0, R98, R11 ;  /* 0x0000000b62007220 */ /* 0x000fc60000410000 */
[C---:B------:R-:W-:Y:S01]  /*73b0*/  FSETP.NEU.FTZ.AND P1, PT, R88.reuse, -INF , PT ;  /* 0xff8000005800780b */ /* 0x040fe20003f3d000 */
[----:B------:R-:W-:Y:S02]  /*73c0*/  FMUL.FTZ R100, R88, R11 ;  /* 0x0000000b58647220 */ /* 0x000fe40000410000 */
[----:B------:R-:W-:Y:S03]  /*73d0*/  MUFU.EX2 R108, R108 ;  /* 0x0000006c006c7308 */ /* 0x000fe60000000800 */
[----:B------:R-:W-:-:S05]  /*73e0*/  FSEL R111, R100, RZ, P1 ;  /* 0x000000ff646f7208 */ /* 0x000fca0000800000 */
[----:B------:R-:W0:Y:S01]  /*73f0*/  MUFU.EX2 R0, R0 ;  /* 0x0000000000007308 */ /* 0x000e220000000800 */
[-CC-:B------:R-:W-:Y:S01]  /*7400*/  FFMA.FTZ R157, R109, R11.reuse, -R111.reuse ;  /* 0x0000000b6d9d7223 */ /* 0x180fe2000001086f */
[----:B------:R-:W-:Y:S01]  /*7410*/  FSEL R109, R88, RZ, P1 ;  /* 0x000000ff586d7208 */ /* 0x000fe20000800000 */
[-CC-:B------:R-:W-:Y:S01]  /*7420*/  FFMA.FTZ R98, R2, R11.reuse, -R111.reuse ;  /* 0x0000000b02627223 */ /* 0x180fe2000001086f */
[-CC-:B------:R-:W-:Y:S01]  /*7430*/  FFMA.FTZ R159, R120, R11.reuse, -R111.reuse ;  /* 0x0000000b789f7223 */ /* 0x180fe2000001086f */
[-CC-:B------:R-:W-:Y:S01]  /*7440*/  FFMA.FTZ R122, R122, R11.reuse, -R111.reuse ;  /* 0x0000000b7a7a7223 */ /* 0x180fe2000001086f */
[-CC-:B------:R-:W-:Y:S01]  /*7450*/  FFMA.FTZ R126, R126, R11.reuse, -R111.reuse ;  /* 0x0000000b7e7e7223 */ /* 0x180fe2000001086f */
[----:B------:R-:W-:Y:S01]  /*7460*/  FADD.FTZ R2, -R109, R14 ;  /* 0x0000000e6d027221 */ /* 0x000fe20000010100 */
[----:B------:R-:W-:Y:S01]  /*7470*/  MUFU.EX2 R157, R157 ;  /* 0x0000009d009d7308 */ /* 0x000fe20000000800 */
[-CC-:B------:R-:W-:Y:S01]  /*7480*/  FFMA.FTZ R128, R128, R11.reuse, -R111.reuse ;  /* 0x0000000b80807223 */ /* 0x180fe2000001086f */
[-CC-:B------:R-:W-:Y:S01]  /*7490*/  FFMA.FTZ R90, R90, R11.reuse, -R111.reuse ;  /* 0x0000000b5a5a7223 */ /* 0x180fe2000001086f */
[-C--:B------:R-:W-:Y:S01]  /*74a0*/  FMUL.FTZ R2, R2, R11.reuse ;  /* 0x0000000b02027220 */ /* 0x080fe20000410000 */
[-CC-:B------:R-:W-:Y:S01]  /*74b0*/  FFMA.FTZ R130, R130, R11.reuse, -R111.reuse ;  /* 0x0000000b82827223 */ /* 0x180fe2000001086f */
[-CC-:B------:R-:W-:Y:S01]  /*74c0*/  FFMA.FTZ R92, R92, R11.reuse, -R111.reuse ;  /* 0x0000000b5c5c7223 */ /* 0x180fe2000001086f */
[-CC-:B------:R-:W-:Y:S01]  /*74d0*/  FFMA.FTZ R132, R132, R11.reuse, -R111.reuse ;  /* 0x0000000b84847223 */ /* 0x180fe2000001086f */
[----:B------:R-:W-:Y:S01]  /*74e0*/  FFMA.FTZ R136, R136, R11, -R111 ;  /* 0x0000000b88887223 */ /* 0x000fe2000001086f */
[----:B------:R-:W-:Y:S01]  /*74f0*/  MUFU.EX2 R98, R98 ;  /* 0x0000006200627308 */ /* 0x000fe20000000800 */
[----:B0-----:R-:W-:Y:S01]  /*7500*/  FFMA.FTZ R7, R0, R7, R21 ;  /* 0x0000000700077223 */ /* 0x001fe20000010015 */
        /* <DEDUP_REMOVED lines=13> */
[----:B------:R-:W-:Y:S01]  /*75e0*/  FFMA.FTZ R111, R154, R11, -R111 ;  /* 0x0000000b9a6f7223 */ /* 0x000fe2000001086f */
[----:B------:R-:W1:Y:S08]  /*75f0*/  MUFU.EX2 R159, R159 ;  /* 0x0000009f009f7308 */ /* 0x000e700000000800 */
[----:B------:R-:W2:Y:S01]  /*7600*/  MUFU.EX2 R122, R122 ;  /* 0x0000007a007a7308 */ /* 0x000ea20000000800 */
[----:B0-----:R-:W-:Y:S01]  /*7610*/  FFMA.FTZ R109, R2, R6, R157 ;  /* 0x00000006026d7223 */ /* 0x001fe2000001009d */
[----:B------:R-:W-:-:S03]  /*7620*/  FADD.FTZ R6, R162, R7 ;  /* 0x00000007a2067221 */ /* 0x000fc60000010000 */
[----:B------:R-:W-:Y:S01]  /*7630*/  FADD.FTZ R14, R98, R109 ;  /* 0x0000006d620e7221 */ /* 0x000fe20000010000 */
[----:B------:R-:W-:Y:S02]  /*7640*/  FADD.FTZ R7, R89, R6 ;  /* 0x0000000659077221 */ /* 0x000fe40000010000 */
[----:B------:R-:W0:Y:S01]  /*7650*/  MUFU.EX2 R153, R126 ;  /* 0x0000007e00997308 */ /* 0x000e220000000800 */
[----:B-1----:R-:W-:Y:S01]  /*7660*/  FADD.FTZ R14, R159, R14 ;  /* 0x0000000e9f0e7221 */ /* 0x002fe20000010000 */
[----:B------:R-:W-:-:S04]  /*7670*/  FADD.FTZ R6, R164, R7 ;  /* 0x00000007a4067221 */ /* 0x000fc80000010000 */
[----:B------:R-:W-:Y:S02]  /*7680*/  FADD.FTZ R7, R91, R6 ;  /* 0x000000065b077221 */ /* 0x000fe40000010000 */
[----:B------:R-:W1:Y:S01]  /*7690*/  MUFU.EX2 R128, R128 ;  /* 0x0000008000807308 */ /* 0x000e620000000800 */
[----:B--2---:R-:W-:Y:S01]  /*76a0*/  FADD.FTZ R14, R122, R14 ;  /* 0x0000000e7a0e7221 */ /* 0x004fe20000010000 */
[----:B------:R-:W-:-:S04]  /*76b0*/  FADD.FTZ R6, R166, R7 ;  /* 0x00000007a6067221 */ /* 0x000fc80000010000 */
[----:B------:R-:W-:Y:S02]  /*76c0*/  FADD.FTZ R7, R101, R6 ;  /* 0x0000000665077221 */ /* 0x000fe40000010000 */
[----:B------:R-:W2:Y:S01]  /*76d0*/  MUFU.EX2 R155, R90 ;  /* 0x0000005a009b7308 */ /* 0x000ea20000000800 */
[----:B0-----:R-:W-:Y:S01]  /*76e0*/  FADD.FTZ R14, R153, R14 ;  /* 0x0000000e990e7221 */ /* 0x001fe20000010000 */
[----:B------:R-:W-:-:S04]  /*76f0*/  FADD.FTZ R6, R168, R7 ;  /* 0x00000007a8067221 */ /* 0x000fc80000010000 */
        /* <DEDUP_REMOVED lines=19> */
[----:B------:R-:W-:-:S06]  /*7830*/  FADD.FTZ R6, R108, R7 ;  /* 0x000000076c067221 */ /* 0x000fcc0000010000 */
        /* <DEDUP_REMOVED lines=40> */
.L_x_1013:
[----:B------:R-:W0:Y:S01]  /*7ac0*/  S2UR UR5, SR_CgaCtaId ;  /* 0x00000000000579c3 */ /* 0x000e220000008800 */
[----:B------:R-:W-:Y:S01]  /*7ad0*/  UIADD3 UR14, UR14, 0x2a860, URZ ;  /* 0x0002a8600e0e7890 */ /* 0x000fe2000fffe03f */
[C---:B------:R-:W-:Y:S01]  /*7ae0*/  ISETP.GT.AND P1, PT, R20.reuse, R15, PT ;  /* 0x0000000f1400720c */ /* 0x040fe20003f24270 */
[----:B------:R-:W-:Y:S01]  /*7af0*/  VIADD R20, R20, 0xffffffff ;  /* 0xffffffff14147836 */ /* 0x000fe20000000000 */
[----:B------:R-:W-:Y:S01]  /*7b00*/  F2FP.BF16.F32.PACK_AB R156, R162, R21 ;  /* 0x00000015a29c723e */ /* 0x000fe200000010ff */
[----:B------:R-:W-:Y:S01]  /*7b10*/  IMAD.MOV.U32 R14, RZ, RZ, R88 ;  /* 0x000000ffff0e7224 */ /* 0x000fe200078e0058 */
        /* <DEDUP_REMOVED lines=10> */
[----:B------:R-:W-:Y:S01]  /*7bc0*/  F2FP.BF16.F32.PACK_AB R155, R130, R155 ;  /* 0x0000009b829b723e */ /* 0x000fe200000010ff */
[----:B0-----:R-:W-:Y:S01]  /*7bd0*/  UPRMT UR14, UR5, 0x654, UR14 ;  /* 0x00000654050e7896 */ /* 0x001fe2000800000e */
[----:B------:R-:W-:-:S02]  /*7be0*/  F2FP.BF16.F32.PACK_AB R148, R160, R103 ;  /* 0x00000067a094723e */ /* 0x000fc400000010ff */
[----:B------:R-:W-:Y:S01]  /*7bf0*/  UMOV UR5, UR4 ;  /* 0x0000000400057c82 */ /* 0x000fe20008000000 */
[----:B------:R-:W-:Y:S02]  /*7c00*/  F2FP.BF16.F32.PACK_AB R149, R132, R149 ;  /* 0x000000958495723e */ /* 0x000fe400000010ff */
[----:B------:R-:W-:Y:S02]  /*7c10*/  F2FP.BF16.F32.PACK_AB R150, R94, R93 ;  /* 0x0000005d5e96723e */ /* 0x000fe400000010ff */
[----:B------:R-:W-:Y:S01]  /*7c20*/  F2FP.BF16.F32.PACK_AB R151, R134, R151 ;  /* 0x000000978697723e */ /* 0x000fe200000010ff */
[----:B------:R-:W-:Y:S01]  /*7c30*/  SYNCS.ARRIVE.TRANS64.RED.A1T0 RZ, [UR14], RZ ;  /* 0x000000ffffff79a7 */ /* 0x000fe2000810040e */
        /* <DEDUP_REMOVED lines=10> */
[----:B------:R-:W-:Y:S06]  /*7ce0*/  @P1 BRA `(.L_x_1014) ;  /* 0xffffffcc00341947 */ /* 0x000fec000383ffff */
.L_x_995:
[----:B------:R-:W-:Y:S01]  /*7cf0*/  ISETP.NE.AND P2, PT, R23, 0x1, PT ;  /* 0x000000011700780c */ /* 0x000fe20003f45270 */
[----:B------:R-:W0:Y:S01]  /*7d00*/  S2R R13, SR_CTAID.X ;  /* 0x00000000000d7919 */ /* 0x000e220000002500 */
[----:B------:R-:W1:Y:S01]  /*7d10*/  LDC R21, c[0x0][0x2f0] ;  /* 0x0000bc00ff157b82 */ /* 0x000e620000000800 */
[----:B------:R-:W-:Y:S01]  /*7d20*/  UIADD3 UR10, -UR10, 0x1, URZ ;  /* 0x000000010a0a7890 */ /* 0x000fe2000fffe13f */
[----:B------:R-:W-:Y:S01]  /*7d30*/  LOP3.LUT P1, RZ, R18, 0x80000, RZ, 0xc0, !PT ;  /* 0x0008000012ff7812 */ /* 0x000fe2000782c0ff */
[----:B------:R-:W-:-:S08]  /*7d40*/  ULDC UR5, c[0x0][0x9dc] ;  /* 0x0002770000057ab9 */ /* 0x000fd00000000800 */
[----:B------:R-:W2:Y:S08]  /*7d50*/  @P2 LDC R14, c[0x0][0x44c] ;  /* 0x00011300ff0e2b82 */ /* 0x000eb00000000800 */
[----:B------:R-:W3:Y:S01]  /*7d60*/  @P2 LDC R15, c[0x0][0x450] ;  /* 0x00011400ff0f2b82 */ /* 0x000ee20000000800 */
[----:B-1----:R-:W-:Y:S01]  /*7d70*/  IMAD R90, R16, R21, UR10 ;  /* 0x0000000a105a7e24 */ /* 0x002fe2000f8e0215 */
[----:B0-----:R-:W-:-:S05]  /*7d80*/  LEA R13, R13, 0x7f, 0x7 ;  /* 0x0000007f0d0d7811 */ /* 0x001fca00078e38ff */
[----:B--2---:R-:W-:-:S05]  /*7d90*/  @P2 IMAD.HI.U32 R14, R13, R14, RZ ;  /* 0x0000000e0d0e2227 */ /* 0x004fca00078e00ff */
[----:B---3--:R-:W-:-:S04]  /*7da0*/  @P2 SHF.R.U32.HI R13, RZ, R15, R14 ;  /* 0x0000000fff0d2219 */ /* 0x008fc8000001160e */
[----:B------:R-:W-:-:S05]  /*7db0*/  IADD3 R13, R90, R13, RZ ;  /* 0x0000000d5a0d7210 */ /* 0x000fca0007ffe0ff */
[----:B------:R-:W-:Y:S01]  /*7dc0*/  VIADD R14, R13, -UR5 ;  /* 0x800000050d0e7c36 */ /* 0x000fe20008000000 */
[----:B------:R-:W-:Y:S06]  /*7dd0*/  @!P1 BRA `(.L_x_1015) ;  /* 0x0000000000449947 */ /* 0x000fec0003800000 */
[----:B------:R-:W-:-:S13]  /*7de0*/  ISETP.GT.AND P1, PT, R13, -0x1, PT ;  /* 0xffffffff0d00780c */ /* 0x000fda0003f24270 */
[----:B------:R-:W-:Y:S05]  /*7df0*/  @P1 BRA `(.L_x_1016) ;  /* 0x0000000000201947 */ /* 0x000fea0003800000 */
[----:B------:R-:W0:Y:S01]  /*7e00*/  LDC R92, c[0x0][0x9e4] ;  /* 0x00027900ff5c7b82 */ /* 0x000e220000000800 */
[----:B------:R-:W-:Y:S02]  /*7e10*/  LOP3.LUT R13, RZ, R13, RZ, 0x33, !PT ;  /* 0x0000000dff0d7212 */ /* 0x000fe400078e33ff */
[----:B0-----:R-:W-:-:S13]  /*7e20*/  ISETP.NE.AND P1, PT, R92, 0x1, PT ;  /* 0x000000015c00780c */ /* 0x001fda0003f25270 */
[----:B------:R-:W0:Y:S02]  /*7e30*/  @P1 LDC.64 R90, c[0x0][0x9e8] ;  /* 0x00027a00ff5a1b82 */ /* 0x000e240000000a00 */
[----:B0-----:R-:W-:-:S05]  /*7e40*/  @P1 IMAD.HI.U32 R90, R13, R90, RZ ;  /* 0x0000005a0d5a1227 */ /* 0x001fca00078e00ff */
[----:B------:R-:W-:-:S04]  /*7e50*/  @P1 SHF.R.U32.HI R13, RZ, R91, R90 ;  /* 0x0000005bff0d1219 */ /* 0x000fc8000001165a */
[----:B------:R-:W-:Y:S01]  /*7e60*/  LOP3.LUT R13, RZ, R13, RZ, 0x33, !PT ;  /* 0x0000000dff0d7212 */ /* 0x000fe200078e33ff */
[----:B------:R-:W-:Y:S06]  /*7e70*/  BRA `(.L_x_1017) ;  /* 0x0000000000147947 */ /* 0x000fec0003800000 */
.L_x_1016:
[----:B------:R-:W0:Y:S02]  /*7e80*/  LDC R92, c[0x0][0x9e4] ;  /* 0x00027900ff5c7b82 */ /* 0x000e240000000800 */
[----:B0-----:R-:W-:-:S13]  /*7e90*/  ISETP.NE.AND P1, PT, R92, 0x1, PT ;  /* 0x000000015c00780c */ /* 0x001fda0003f25270 */
[----:B------:R-:W0:Y:S02]  /*7ea0*/  @P1 LDC.64 R90, c[0x0][0x9e8] ;  /* 0x00027a00ff5a1b82 */ /* 0x000e240000000a00 */
[----:B0-----:R-:W-:-:S05]  /*7eb0*/  @P1 IMAD.HI.U32 R90, R13, R90, RZ ;  /* 0x0000005a0d5a1227 */ /* 0x001fca00078e00ff */
[----:B------:R-:W-:-:S07]  /*7ec0*/  @P1 SHF.R.U32.HI R13, RZ, R91, R90 ;  /* 0x0000005bff0d1219 */ /* 0x000fce000001165a */
.L_x_1017:
[----:B------:R-:W-:-:S05]  /*7ed0*/  IMAD R13, R13, R92, RZ ;  /* 0x0000005c0d0d7224 */ /* 0x000fca00078e02ff */
[----:B------:R-:W-:-:S07]  /*7ee0*/  VIMNMX R14, R14, R13, !PT ;  /* 0x0000000d0e0e7248 */ /* 0x000fce0007fe0100 */
.L_x_1015:
[----:B------:R-:W-:-:S04]  /*7ef0*/  VIADD R14, R14, 0x5f ;  /* 0x0000005f0e0e7836 */ /* 0x000fc80000000000 */
[----:B------:R-:W-:-:S05]  /*7f00*/  IMAD.HI R14, R14, 0x2aaaaaab, RZ ;  /* 0x2aaaaaab0e0e7827 */ /* 0x000fca00078e02ff */
[----:B------:R-:W-:-:S04]  /*7f10*/  SHF.R.U32.HI R13, RZ, 0x1f, R14 ;  /* 0x0000001fff0d7819 */ /* 0x000fc8000001160e */
[----:B------:R-:W-:-:S04]  /*7f20*/  LEA.HI.SX32 R14, R14, R13, 0x1c ;  /* 0x0000000d0e0e7211 */ /* 0x000fc800078fe2ff */
[----:B------:R-:W-:-:S04]  /*7f30*/  VIMNMX R13, R17, R14, !PT ;  /* 0x0000000e110d7248 */ /* 0x000fc80007fe0100 */
[----:B------:R-:W-:-:S13]  /*7f40*/  ISETP.GE.AND P1, PT, R20, R13, PT ;  /* 0x0000000d1400720c */ /* 0x000fda0003f26270 */
[----:B------:R-:W-:Y:S05]  /*7f50*/  @!P1 BRA `(.L_x_1018) ;  /* 0x0000002000709947 */ /* 0x000fea0003800000 */
[----:B------:R-:W-:Y:S01]  /*7f60*/  IMAD.MOV.U32 R21, RZ, RZ, R88 ;  /* 0x000000ffff157224 */ /* 0x000fe200078e0058 */
[----:B------:R-:W-:Y:S01]  /*7f70*/  UMOV UR7, UR4 ;  /* 0x0000000400077c82 */ /* 0x000fe20008000000 */
[----:B------:R-:W-:Y:S01]  /*7f80*/  IMAD.MOV.U32 R15, RZ, RZ, R12 ;  /* 0x000000ffff0f7224 */ /* 0x000fe200078e000c */
[----:B------:R-:W-:Y:S01]  /*7f90*/  ULDC UR5, c[0x0][0x9d8] ;  /* 0x0002760000057ab9 */ /* 0x000fe20000000800 */
[----:B------:R-:W-:-:S07]  /*7fa0*/  IMAD.MOV.U32 R14, RZ, RZ, R3 ;  /* 0x000000ffff0e7224 */ /* 0x000fce00078e0003 */
.L_x_1029:
[----:B------:R-:W-:-:S04]  /*7fb0*/  UIADD3 UR4, UR7, 0x1, URZ ;  /* 0x0000000107047890 */ /* 0x000fc8000fffe03f */
[----:B------:R-:W-:-:S04]  /*7fc0*/  UISETP.NE.AND UP0, UPT, UR4, 0x2, UPT ;  /* 0x000000020400788c */ /* 0x000fc8000bf05270 */
[----:B------:R-:W-:Y:S02]  /*7fd0*/  USEL UR6, URZ, 0x1, UP0 ;  /* 0x000000013f067887 */ /* 0x000fe40008000000 */
[----:B------:R-:W-:-:S04]  /*7fe0*/  USEL UR4, UR4, URZ, UP0 ;  /* 0x0000003f04047287 */ /* 0x000fc80008000000 */
[----:B------:R-:W-:Y:S01]  /*7ff0*/  LOP3.LUT R3, R14, UR6, RZ, 0x3c, !PT ;  /* 0x000000060e037c12 */ /* 0x000fe2000f8e3cff */
[----:B------:R-:W-:Y:S07]  /*8000*/  @!P0 BRA `(.L_x_1019) ;  /* 0x0000000000048947 */ /* 0x000fee0003800000 */
[----:B------:R-:W-:Y:S01]  /*8010*/  BPT.TRAP 0x1 ;  /* 0x000000040000795c */ /* 0x000fe20000300000 */
.L_x_1019:
[----:B------:R-:W-:Y:S01]  /*8020*/  ULEA UR6, UR4, UR58, 0x3 ;  /* 0x0000003a04067291 */ /* 0x000fe2000f8e183f */
[----:B------:R-:W-:-:S08]  /*8030*/  SHF.L.U32 R11, R3, 0x1f, RZ ;  /* 0x0000001f030b7819 */ /* 0x000fd000000006ff */
[----:B------:R0:W1:Y:S01]  /*8040*/  SYNCS.PHASECHK.TRANS64.TRYWAIT P1, [UR6+0x2a830], R11 ;  /* 0x02a8300bff0075a7 */ /* 0x0000620008020146 */
[----:B------:R-:W-:Y:S05]  /*8050*/  @!P0 BRA `(.L_x_1020) ;  /* 0x0000000000048947 */ /* 0x000fea0003800000 */
[----:B------:R-:W-:Y:S01]  /*8060*/  BPT.TRAP 0x1 ;  /* 0x000000040000795c */ /* 0x000fe20000300000 */
.L_x_1020:
[----:B-1----:R-:W-:Y:S05]  /*8070*/  @P1 BRA `(.L_x_1021) ;  /* 0x0000000000081947 */ /* 0x002fea0003800000 */
[----:B------:R-:W1:Y:S02]  /*8080*/  SYNCS.PHASECHK.TRANS64.TRYWAIT P1, [UR6+0x2a830], R11 ;  /* 0x02a8300bff0075a7 */ /* 0x000e640008020146 */
[----:B-1----:R-:W-:Y:S05]  /*8090*/  @!P1 BRA `(.L_x_1022) ;  /* 0x000000b8004c9947 */ /* 0x002fea0003800000 */
.L_x_1021:
        /* <DEDUP_REMOVED lines=129> */
.L_x_1023:
[----:B------:R-:W-:Y:S01]  /*88b0*/  ULEA UR6, UR7, UR58, 0x3 ;  /* 0x0000003a07067291 */ /* 0x000fe2000f8e183f */
[----:B------:R-:W-:-:S08]  /*88c0*/  SHF.L.U32 R0, R14, 0x1f, RZ ;  /* 0x0000001f0e007819 */ /* 0x000fd000000006ff */
[----:B------:R2:W3:Y:S01]  /*88d0*/  SYNCS.PHASECHK.TRANS64.TRYWAIT P1, [UR6+0x2a850], R0 ;  /* 0x02a85000ff0075a7 */ /* 0x0004e20008020146 */
[----:B------:R-:W-:Y:S05]  /*88e0*/  @!P0 BRA `(.L_x_1024) ;  /* 0x0000000000048947 */ /* 0x000fea0003800000 */
[----:B------:R-:W-:Y:S01]  /*88f0*/  BPT.TRAP 0x1 ;  /* 0x000000040000795c */ /* 0x000fe20000300000 */
.L_x_1024:
[----:B---3--:R-:W-:Y:S05]  /*8900*/  @P1 BRA `(.L_x_1025) ;  /* 0x0000000000081947 */ /* 0x008fea0003800000 */
[----:B------:R-:W3:Y:S02]  /*8910*/  SYNCS.PHASECHK.TRANS64.TRYWAIT P1, [UR6+0x2a850], R0 ;  /* 0x02a85000ff0075a7 */ /* 0x000ee40008020146 */
[----:B---3--:R-:W-:Y:S05]  /*8920*/  @!P1 BRA `(.L_x_1026) ;  /* 0x000000b000409947 */ /* 0x008fea0003800000 */
.L_x_1025:
[----:B------:R-:W-:Y:S01]  /*8930*/  UIADD3 UR10, UR58, 0x400, URZ ;  /* 0x000004003a0a7890 */ /* 0x000fe2000fffe03f */
[----:B------:R-:W-:Y:S01]  /*8940*/  WARPGROUP.ARRIVE ;  /* 0x00000000000079c5 */ /* 0x000fe20000000000 */
[----:B------:R-:W-:Y:S01]  /*8950*/  UMOV UR11, 0x40000040 ;  /* 0x40000040000b7882 */ /* 0x000fe20000000000 */
[----:B------:R-:W-:Y:S01]  /*8960*/  UMOV UR15, 0x40000040 ;  /* 0x40000040000f7882 */ /* 0x000fe20000000000 */
[----:B------:R-:W-:-:S04]  /*8970*/  USHF.R.U32.HI UR10, URZ, 0x4, UR10 ;  /* 0x000000043f0a7899 */ /* 0x000fc8000801160a */
[----:B------:R-:W-:-:S04]  /*8980*/  ULOP3.LUT UR10, UR10, 0x3fff, URZ, 0xc0, !UPT ;  /* 0x00003fff0a0a7892 */ /* 0x000fc8000f8ec03f */
[----:B------:R-:W-:-:S04]  /*8990*/  ULOP3.LUT UR10, UR10, 0x3000000, URZ, 0xfc, !UPT ;  /* 0x030000000a0a7892 */ /* 0x000fc8000f8efc3f */
[----:B------:R-:W-:-:S04]  /*89a0*/  UIMAD UR10, UR7, 0x600, UR10 ;  /* 0x00000600070a78a4 */ /* 0x000fc8000f8e020a */
[----:B------:R-:W-:-:S05]  /*89b0*/  UIADD3 UR14, UR10, 0x80, URZ ;  /* 0x000000800a0e7890 */ /* 0x000fca000fffe03f */
[----:B------:R-:W-:Y:S01]  /*89c0*/  HGMMA.64x128x16.F32.BF16 R24, R156, gdesc[UR8].tnspB, R24, gsb0 ;  /* 0x41e000089c187df0 */ /* 0x000fe20008001818 */
[----:B------:R-:W-:Y:S02]  /*89d0*/  UMOV UR11, 0x40000040 ;  /* 0x40000040000b7882 */ /* 0x000fe40000000000 */
        /* <DEDUP_REMOVED lines=18> */
[----:B------:R-:W-:Y:S03]  /*8b00*/  HGMMA.64x128x16.F32.BF16 R24, R140, gdesc[UR12].tnspB, R24, gsb0 ;  /* 0x41e0000c8c187df0 */ /* 0x000fe60008001818 */
[----:B------:R-:W-:Y:S02]  /*8b10*/  WARPGROUP.DEPBAR.LE gsb0, 0x0 ;  /* 0x00008000000079c5 */ /* 0x000fe40000010000 */
[----:B------:R-:W-:-:S07]  /*8b20*/  WARPGROUP.ARRIVE ;  /* 0x00000000000079c5 */ /* 0x000fce0000000000 */
[----:B------:R-:W-:Y:S03]  /*8b30*/  HGMMA.64x128x16.F32.BF16 R24, R136, gdesc[UR8].tnspB, R24, gsb0 ;  /* 0x41e0000888187df0 */ /* 0x000fe60008001818 */
[----:B------:R-:W-:Y:S02]  /*8b40*/  WARPGROUP.DEPBAR.LE gsb0, 0x0 ;  /* 0x00008000000079c5 */ /* 0x000fe40000010000 */
[----:B------:R-:W-:Y:S05]  /*8b50*/  @!P0 BRA `(.L_x_1027) ;  /* 0x0000000000048947 */ /* 0x000fea0003800000 */
[----:B------:R-:W-:Y:S01]  /*8b60*/  BPT.TRAP 0x1 ;  /* 0x000000040000795c */ /* 0x000fe20000300000 */
.L_x_1027:
        /* <DEDUP_REMOVED lines=38> */
[----:B------:R-:W1:Y:S01]  /*8dd0*/  MUFU.TANH R140, R140 ;  /* 0x0000008c008c7308 */ /* 0x000e620000002400 */
        /* <DEDUP_REMOVED lines=19> */
[----:B--2---:R-:W-:Y:S01]  /*8f10*/  FMUL.FTZ R0, R134, UR5 ;  /* 0x0000000586007c20 */ /* 0x004fe20008410000 */
[----:B------:R-:W-:Y:S01]  /*8f20*/  FMUL.FTZ R134, R135, UR5 ;  /* 0x0000000587867c20 */ /* 0x000fe20008410000 */
[----:B------:R-:W1:Y:S01]  /*8f30*/  S2UR UR10, SR_CgaCtaId ;  /* 0x00000000000a79c3 */ /* 0x000e620000008800 */
[----:B------:R-:W-:Y:S01]  /*8f40*/  ULEA UR7, UR4, UR58, 0x3 ;  /* 0x0000003a04077291 */ /* 0x000fe2000f8e183f */
[----:B------:R-:W2:Y:S01]  /*8f50*/  MUFU.TANH R94, R94 ;  /* 0x0000005e005e7308 */ /* 0x000ea20000002400 */
[----:B---3--:R-:W-:-:S02]  /*8f60*/  FMNMX.FTZ R11, R142, R11, !PT ;  /* 0x0000000b8e0b7209 */ /* 0x008fc40007810000 */
[----:B------:R-:W-:-:S05]  /*8f70*/  UIADD3 UR7, UR7, 0x2a840, URZ ;  /* 0x0002a84007077890 */ /* 0x000fca000fffe03f */
[----:B------:R-:W3:Y:S01]  /*8f80*/  MUFU.TANH R144, R144 ;  /* 0x0000009000907308 */ /* 0x000ee20000002400 */
[----:B0-----:R-:W-:-:S07]  /*8f90*/  FMNMX.FTZ R89, R92, R89, !PT ;  /* 0x000000595c597209 */ /* 0x001fce0007810000 */
[----:B------:R-:W0:Y:S01]  /*8fa0*/  MUFU.TANH R146, R146 ;  /* 0x0000009200927308 */ /* 0x000e220000002400 */
[----:B--2---:R-:W-:Y:S01]  /*8fb0*/  FMNMX.FTZ R89, R94, R89, !PT ;  /* 0x000000595e597209 */ /* 0x004fe20007810000 */
[----:B-1----:R-:W-:-:S06]  /*8fc0*/  UPRMT UR7, UR10, 0x654, UR7 ;  /* 0x000006540a077896 */ /* 0x002fcc0008000007 */
[----:B------:R-:W1:Y:S01]  /*8fd0*/  MUFU.TANH R96, R96 ;  /* 0x0000006000607308 */ /* 0x000e620000002400 */
[----:B---3--:R-:W-:Y:S02]  /*8fe0*/  FMNMX.FTZ R11, R144, R11, !PT ;  /* 0x0000000b900b7209 */ /* 0x008fe40007810000 */
[----:B------:R-:W-:Y:S05]  /*8ff0*/  SYNCS.ARRIVE.TRANS64.RED.A1T0 RZ, [UR7], RZ ;  /* 0x000000ffffff79a7 */ /* 0x000fea0008100407 */
        /* <DEDUP_REMOVED lines=70> */
[----:B------:R0:W1:Y:S01]  /*9460*/  MUFU.TANH R132, R0 ;  /* 0x0000000000847308 */ /* 0x0000620000002400 */
[----:B--2---:R-:W-:-:S07]  /*9470*/  FMNMX.FTZ R11, R180, R11, !PT ;  /* 0x0000000bb40b7209 */ /* 0x004fce0007810000 */
[----:B------:R-:W2:Y:S01]  /*9480*/  MUFU.TANH R134, R134 ;  /* 0x0000008600867308 */ /* 0x000ea20000002400 */
[----:B0-----:R-:W-:-:S05]  /*9490*/  FMNMX.FTZ R0, R182, R11, !PT ;  /* 0x0000000bb6007209 */ /* 0x001fca0007810000 */
[----:B------:R-:W0:Y:S01]  /*94a0*/  SHFL.BFLY PT, R11, R0, 0x2, 0x1f ;  /* 0x0c401f00000b7f89 */ /* 0x000e2200000e0000 */
[----:B-1----:R-:W-:-:S04]  /*94b0*/  FMNMX.FTZ R89, R132, R89, !PT ;  /* 0x0000005984597209 */ /* 0x002fc80007810000 */
[----:B--2---:R-:W-:-:S05]  /*94c0*/  FMNMX.FTZ R89, R134, R89, !PT ;  /* 0x0000005986597209 */ /* 0x004fca0007810000 */
[----:B------:R-:W1:Y:S01]  /*94d0*/  SHFL.BFLY PT, R12, R89, 0x2, 0x1f ;  /* 0x0c401f00590c7f89 */ /* 0x000e6200000e0000 */
[----:B0-----:R-:W-:Y:S02]  /*94e0*/  FMNMX.FTZ R2, R0, R11, !PT ;  /* 0x0000000b00027209 */ /* 0x001fe40007810000 */
[----:B------:R-:W0:Y:S03]  /*94f0*/  LDC R11, c[0x0][0x988] ;  /* 0x00026200ff0b7b82 */ /* 0x000e260000000800 */
[----:B------:R-:W2:Y:S01]  /*9500*/  SHFL.BFLY PT, R91, R2, 0x1, 0x1f ;  /* 0x0c201f00025b7f89 */ /* 0x000ea200000e0000 */
[----:B-1----:R-:W-:-:S05]  /*9510*/  FMNMX.FTZ R93, R89, R12, !PT ;  /* 0x0000000c595d7209 */ /* 0x002fca0007810000 */
[----:B------:R-:W1:Y:S01]  /*9520*/  SHFL.BFLY PT, R88, R93, 0x1, 0x1f ;  /* 0x0c201f005d587f89 */ /* 0x000e6200000e0000 */
[----:B--2---:R-:W-:-:S05]  /*9530*/  FMNMX.FTZ R12, R2, R91, !PT ;  /* 0x0000005b020c7209 */ /* 0x004fca0007810000 */
[C---:B0-----:R-:W-:Y:S01]  /*9540*/  FMUL.FTZ R109, R12.reuse, R11 ;  /* 0x0000000b0c6d7220 */ /* 0x041fe20000410000 */
[----:B------:R-:W-:-:S03]  /*9550*/  FADD.FTZ R184, -R12, R15 ;  /* 0x0000000f0cb87221 */ /* 0x000fc60000010100 */
        /* <DEDUP_REMOVED lines=11> */
[-C--:B------:R-:W-:Y:S01]  /*9610*/  FFMA.FTZ R93, R154, R11.reuse, -R109 ;  /* 0x0000000b9a5d7223 */ /* 0x080fe2000001086d */
[----:B------:R-:W-:Y:S01]  /*9620*/  FADD.FTZ R186, -R88, R21 ;  /* 0x0000001558ba7221 */ /* 0x000fe20000010100 */
        /* <DEDUP_REMOVED lines=13> */
[-C--:B------:R-:W-:Y:S01]  /*9700*/  FMUL.FTZ R109, R88, R11.reuse ;  /* 0x0000000b586d7220 */ /* 0x080fe20000410000 */
[-C--:B------:R-:W-:Y:S01]  /*9710*/  FMUL.FTZ R184, R184, R11.reuse ;  /* 0x0000000bb8b87220 */ /* 0x080fe20000410000 */
[-C--:B------:R-:W-:Y:S01]  /*9720*/  FMUL.FTZ R186, R186, R11.reuse ;  /* 0x0000000bbaba7220 */ /* 0x080fe20000410000 */
        /* <DEDUP_REMOVED lines=23> */
[----:B------:R-:W-:Y:S01]  /*98a0*/  FFMA.FTZ R130, R130, R11, -R109 ;  /* 0x0000000b82827223 */ /* 0x000fe2000001086d */
[----:B------:R-:W1:Y:S01]  /*98b0*/  MUFU.EX2 R157, R14 ;  /* 0x0000000e009d7308 */ /* 0x000e620000000800 */
[----:B0-----:R-:W-:Y:S01]  /*98c0*/  FFMA.FTZ R7, R0, R7, R15 ;  /* 0x0000000700077223 */ /* 0x001fe2000001000f */
[-CC-:B------:R-:W-:Y:S01]  /*98d0*/  FFMA.FTZ R178, R178, R11.reuse, -R109.reuse ;  /* 0x0000000bb2b27223 */ /* 0x180fe2000001086d */
[-CC-:B------:R-:W-:Y:S01]  /*98e0*/  FFMA.FTZ R132, R132, R11.reuse, -R109.reuse ;  /* 0x0000000b84847223 */ /* 0x180fe2000001086d */
[----:B------:R-:W-:-:S04]  /*98f0*/  FFMA.FTZ R109, R134, R11, -R109 ;  /* 0x0000000b866d7223 */ /* 0x000fc8000001086d */
[----:B------:R-:W0:Y:S08]  /*9900*/  MUFU.EX2 R136, R136 ;  /* 0x0000008800887308 */ /* 0x000e300000000800 */
[----:B------:R-:W2:Y:S01]  /*9910*/  MUFU.EX2 R90, R90 ;  /* 0x0000005a005a7308 */ /* 0x000ea20000000800 */
[----:B-1----:R-:W-:-:S07]  /*9920*/  FFMA.FTZ R6, R2, R6, R157 ;  /* 0x0000000602067223 */ /* 0x002fce000001009d */
        /* <DEDUP_REMOVED lines=92> */
.L_x_1028:
        /* <DEDUP_REMOVED lines=35> */
.L_x_1018:
[----:B------:R-:W-:-:S13]  /*a120*/  ISETP.GE.AND P1, PT, R20, R17, PT ;  /* 0x000000111400720c */ /* 0x000fda0003f26270 */
[----:B------:R-:W-:Y:S05]  /*a130*/  @!P1 BRA `(.L_x_1030) ;  /* 0x0000003000ec9947 */ /* 0x000fea0003800000 */
[----:B------:R-:W-:Y:S01]  /*a140*/  IMAD.MOV.U32 R14, RZ, RZ, R88 ;  /* 0x000000ffff0e7224 */ /* 0x000fe200078e0058 */
[----:B------:R-:W-:Y:S01]  /*a150*/  UMOV UR7, UR4 ;  /* 0x0000000400077c82 */ /* 0x000fe20008000000 */
[----:B------:R-:W-:Y:S01]  /*a160*/  IMAD.MOV.U32 R13, RZ, RZ, R12 ;  /* 0x000000ffff0d7224 */ /* 0x000fe200078e000c */
[----:B------:R-:W-:Y:S01]  /*a170*/  ULDC UR61, c[0x0][0x9e4] ;  /* 0x00027900003d7ab9 */ /* 0x000fe20000000800 */
[----:B------:R-:W-:Y:S01]  /*a180*/  IMAD.MOV.U32 R15, RZ, RZ, R3 ;  /* 0x000000ffff0f7224 */ /* 0x000fe200078e0003 */
[----:B------:R-:W-:-:S06]  /*a190*/  ULDC UR5, c[0x0][0x9d8] ;  /* 0x0002760000057ab9 */ /* 0x000fcc0000000800 */
.L_x_1049:
[----:B------:R-:W-:-:S04]  /*a1a0*/  UIADD3 UR4, UR7, 0x1, URZ ;  /* 0x0000000107047890 */ /* 0x000fc8000fffe03f */
[----:B------:R-:W-:-:S04]  /*a1b0*/  UISETP.NE.AND UP0, UPT, UR4, 0x2, UPT ;  /* 0x000000020400788c */ /* 0x000fc8000bf05270 */
[----:B------:R-:W-:Y:S02]  /*a1c0*/  USEL UR6, URZ, 0x1, UP0 ;  /* 0x000000013f067887 */ /* 0x000fe40008000000 */
[----:B------:R-:W-:-:S04]  /*a1d0*/  USEL UR4, UR4, URZ, UP0 ;  /* 0x0000003f04047287 */ /* 0x000fc80008000000 */
[----:B------:R-:W-:Y:S01]  /*a1e0*/  LOP3.LUT R3, R15, UR6, RZ, 0x3c, !PT ;  /* 0x000000060f037c12 */ /* 0x000fe2000f8e3cff */
[----:B------:R-:W-:Y:S07]  /*a1f0*/  @!P0 BRA `(.L_x_1031) ;  /* 0x0000000000048947 */ /* 0x000fee0003800000 */
[----:B------:R-:W-:Y:S01]  /*a200*/  BPT.TRAP 0x1 ;  /* 0x000000040000795c */ /* 0x000fe20000300000 */
.L_x_1031:
[----:B------:R-:W-:Y:S01]  /*a210*/  ULEA UR59, UR4, UR58, 0x3 ;  /* 0x0000003a043b7291 */ /* 0x000fe2000f8e183f */
[----:B------:R-:W-:-:S08]  /*a220*/  SHF.L.U32 R11, R3, 0x1f, RZ ;  /* 0x0000001f030b7819 */ /* 0x000fd000000006ff */
[----:B------:R0:W1:Y:S01]  /*a230*/  SYNCS.PHASECHK.TRANS64.TRYWAIT P1, [UR59+0x2a830], R11 ;  /* 0x02a8300bff0075a7 */ /* 0x000062000802017b */
[----:B------:R-:W-:Y:S05]  /*a240*/  @!P0 BRA `(.L_x_1032) ;  /* 0x0000000000048947 */ /* 0x000fea0003800000 */
[----:B------:R-:W-:Y:S01]  /*a250*/  BPT.TRAP 0x1 ;  /* 0x000000040000795c */ /* 0x000fe20000300000 */
.L_x_1032:
[----:B-1----:R-:W-:Y:S05]  /*a260*/  @P1 BRA `(.L_x_1033) ;  /* 0x0000000000081947 */ /* 0x002fea0003800000 */
[----:B------:R-:W1:Y:S02]  /*a270*/  SYNCS.PHASECHK.TRANS64.TRYWAIT P1, [UR59+0x2a830], R11 ;  /* 0x02a8300bff0075a7 */ /* 0x000e64000802017b */
[----:B-1----:R-:W-:Y:S05]  /*a280*/  @!P1 BRA `(.L_x_1034) ;  /* 0x0000009800009947 */ /* 0x002fea0003800000 */
.L_x_1033:
        /* <DEDUP_REMOVED lines=129> */
.L_x_1035:
[----:B------:R-:W-:Y:S01]  /*aaa0*/  ULEA UR10, UR7, UR58, 0x3 ;  /* 0x0000003a070a7291 */ /* 0x000fe2000f8e183f */
[----:B------:R-:W-:-:S08]  /*aab0*/  SHF.L.U32 R0, R15, 0x1f, RZ ;  /* 0x0000001f0f007819 */ /* 0x000fd000000006ff */
[----:B------:R2:W3:Y:S01]  /*aac0*/  SYNCS.PHASECHK.TRANS64.TRYWAIT P1, [UR10+0x2a850], R0 ;  /* 0x02a85000ff0075a7 */ /* 0x0004e2000802014a */
[----:B------:R-:W-:Y:S05]  /*aad0*/  @!P0 BRA `(.L_x_1036) ;  /* 0x0000000000048947 */ /* 0x000fea0003800000 */
[----:B------:R-:W-:Y:S01]  /*aae0*/  BPT.TRAP 0x1 ;  /* 0x000000040000795c */ /* 0x000fe20000300000 */
.L_x_1036:
[----:B---3--:R-:W-:Y:S05]  /*aaf0*/  @P1 BRA `(.L_x_1037) ;  /* 0x0000000000081947 */ /* 0x008fea0003800000 */
[----:B------:R-:W3:Y:S02]  /*ab00*/  SYNCS.PHASECHK.TRANS64.TRYWAIT P1, [UR10+0x2a850], R0 ;  /* 0x02a85000ff0075a7 */ /* 0x000ee4000802014a */
[----:B---3--:R-:W-:Y:S05]  /*ab10*/  @!P1 BRA `(.L_x_1038) ;  /* 0x0000008c00f49947 */ /* 0x008fea0003800000 */
.L_x_1037:
[----:B------:R-:W-:Y:S01]  /*ab20*/  UIADD3 UR6, UR58, 0x400, URZ ;  /* 0x000004003a067890 */ /* 0x000fe2000fffe03f */
[----:B------:R-:W-:-:S03]  /*ab30*/  WARPGROUP.ARRIVE ;  /* 0x00000000000079c5 */ /* 0x000fc60000000000 */
[----:B------:R-:W-:-:S04]  /*ab40*/  USHF.R.U32.HI UR6, URZ, 0x4, UR6 ;  /* 0x000000043f067899 */ /* 0x000fc80008011606 */
[----:B------:R-:W-:-:S04]  /*ab50*/  ULOP3.LUT UR6, UR6, 0x3fff, URZ, 0xc0, !UPT ;  /* 0x00003fff06067892 */ /* 0x000fc8000f8ec03f */
[----:B------:R-:W-:-:S04]  /*ab60*/  ULOP3.LUT UR6, UR6, 0x3000000, URZ, 0xfc, !UPT ;  /* 0x0300000006067892 */ /* 0x000fc8000f8efc3f */
[----:B------:R-:W-:-:S03]  /*ab70*/  UIMAD UR11, UR7, 0x600, UR6 ;  /* 0x00000600070b78a4 */ /* 0x000fc6000f8e0206 */
[----:B------:R-:W-:-:S04]  /*ab80*/  UMOV UR7, 0x40000040 ;  /* 0x4000004000077882 */ /* 0x000fc80000000000 */
        /* <DEDUP_REMOVED lines=30> */
.L_x_1039:
[----:B------:R-:W-:Y:S01]  /*ad70*/  ISETP.NE.AND P2, PT, R23, 0x1, PT ;  /* 0x000000011700780c */ /* 0x000fe20003f45270 */
[----:B------:R-:W-:Y:S01]  /*ad80*/  FMUL.FTZ R164, R93, UR5 ;  /* 0x000000055da47c20 */ /* 0x000fe20008410000 */
[----:B------:R-:W-:Y:S01]  /*ad90*/  FMUL.FTZ R139, R92, UR5 ;  /* 0x000000055c8b7c20 */ /* 0x000fe20008410000 */
[----:B------:R-:W3:Y:S01]  /*ada0*/  S2UR UR7, SR_CgaCtaId ;  /* 0x00000000000779c3 */ /* 0x000ee20000008800 */
[----:B------:R-:W-:Y:S01]  /*adb0*/  FMUL.FTZ R158, R105, UR5 ;  /* 0x00000005699e7c20 */ /* 0x000fe20008410000 */
[----:B------:R-:W-:Y:S02]  /*adc0*/  IMAD.MOV.U32 R105, RZ, RZ, R8 ;  /* 0x000000ffff697224 */ /* 0x000fe400078e0008 */
[----:B0-2---:R-:W-:Y:S01]  /*add0*/  FMUL.FTZ R0, R90, UR5 ;  /* 0x000000055a007c20 */ /* 0x005fe20008410000 */
[----:B------:R-:W-:Y:S01]  /*ade0*/  FMUL.FTZ R138, R114, UR5 ;  /* 0x00000005728a7c20 */ /* 0x000fe20008410000 */
[----:B------:R-:W-:Y:S01]  /*adf0*/  FMUL.FTZ R90, R103, UR5 ;  /* 0x00000005675a7c20 */ /* 0x000fe20008410000 */
[----:B------:R-:W-:Y:S01]  /*ae00*/  FMUL.FTZ R103, R111, UR5 ;  /* 0x000000056f677c20 */ /* 0x000fe20008410000 */
[----:B------:R-:W-:-:S02]  /*ae10*/  IMAD R111, R20, -0x60, RZ ;  /* 0xffffffa0146f7824 */ /* 0x000fc400078e02ff */
[----:B-1----:R-:W-:Y:S01]  /*ae20*/  FMUL.FTZ R11, R88, UR5 ;  /* 0x00000005580b7c20 */ /* 0x002fe20008410000 */
[----:B------:R-:W-:Y:S01]  /*ae30*/  FMUL.FTZ R137, R89, UR5 ;  /* 0x0000000559897c20 */ /* 0x000fe20008410000 */
[----:B------:R-:W0:Y:S01]  /*ae40*/  @P2 LDC R93, c[0x0][0x44c] ;  /* 0x00011300ff5d2b82 */ /* 0x000e220000000800 */
[----:B------:R-:W-:Y:S01]  /*ae50*/  FMUL.FTZ R2, R91, UR5 ;  /* 0x000000055b027c20 */ /* 0x000fe20008410000 */
[----:B------:R-:W-:Y:S01]  /*ae60*/  FMUL.FTZ R12, R94, UR5 ;  /* 0x000000055e0c7c20 */ /* 0x000fe20008410000 */
[----:B------:R-:W-:Y:S01]  /*ae70*/  FMUL.FTZ R88, R99, UR5 ;  /* 0x0000000563587c20 */ /* 0x000fe20008410000 */
[----:B------:R-:W-:Y:S01]  /*ae80*/  FMUL.FTZ R168, R101, UR5 ;  /* 0x0000000565a87c20 */ /* 0x000fe20008410000 */
[----:B------:R-:W-:Y:S01]  /*ae90*/  R2UR UR6, R10 ;  /* 0x000000000a0672ca */ /* 0x000fe200000e0000 */
[----:B------:R-:W-:Y:S01]  /*aea0*/  FMUL.FTZ R15, R95, UR5 ;  /* 0x000000055f0f7c20 */ /* 0x000fe20008410000 */
[----:B------:R-:W-:Y:S01]  /*aeb0*/  FMUL.FTZ R172, R96, UR5 ;  /* 0x0000000560ac7c20 */ /* 0x000fe20008410000 */
[----:B------:R-:W1:Y:S01]  /*aec0*/  @P2 LDC R92, c[0x0][0x450] ;  /* 0x00011400ff5c2b82 */ /* 0x000e620000000800 */
        /* <DEDUP_REMOVED lines=15> */
[----:B0-----:R-:W-:-:S04]  /*afc0*/  @P2 IMAD.HI.U32 R93, R8, R93, RZ ;  /* 0x0000005d085d2227 */ /* 0x001fc800078e00ff */
[----:B------:R-:W-:Y:S01]  /*afd0*/  FMUL.FTZ R146, R122, UR5 ;  /* 0x000000057a927c20 */ /* 0x000fe20008410000 */
[----:B------:R-:W-:Y:S01]  /*afe0*/  FMUL.FTZ R148, R123, UR5 ;  /* 0x000000057b947c20 */ /* 0x000fe20008410000 */
[----:B------:R-:W-:Y:S01]  /*aff0*/  FMUL.FTZ R152, R126, UR5 ;  /* 0x000000057e987c20 */ /* 0x000fe20008410000 */
[----:B------:R-:W-:Y:S01]  /*b000*/  FMUL.FTZ R154, R127, UR5 ;  /* 0x000000057f9a7c20 */ /* 0x000fe20008410000 */
[----:B------:R-:W-:Y:S01]  /*b010*/  FMUL.FTZ R129, R129, UR5 ;  /* 0x0000000581817c20 */ /* 0x000fe20008410000 */
[----:B------:R-:W-:Y:S01]  /*b020*/  FMUL.FTZ R156, R130, UR5 ;  /* 0x00000005829c7c20 */ /* 0x000fe20008410000 */
[----:B------:R-:W-:Y:S01]  /*b030*/  FMUL.FTZ R91, R131, UR5 ;  /* 0x00000005835b7c20 */ /* 0x000fe20008410000 */
[----:B-1----:R-:W-:Y:S01]  /*b040*/  @P2 SHF.R.U32.HI R105, RZ, R92, R93 ;  /* 0x0000005cff692219 */ /* 0x002fe2000001165d */
[----:B------:R-:W-:Y:S01]  /*b050*/  FMUL.FTZ R132, R132, UR5 ;  /* 0x0000000584847c20 */ /* 0x000fe20008410000 */
[----:B------:R-:W-:Y:S01]  /*b060*/  FMUL.FTZ R133, R133, UR5 ;  /* 0x0000000585857c20 */ /* 0x000fe20008410000 */
[----:B------:R-:W-:Y:S01]  /*b070*/  FMUL.FTZ R92, R134, UR5 ;  /* 0x00000005865c7c20 */ /* 0x000fe20008410000 */
[----:B------:R-:W-:Y:S01]  /*b080*/  VIADD R94, R111, 0x1 ;  /* 0x000000016f5e7836 */ /* 0x000fe20000000000 */
[----:B------:R-:W0:Y:S01]  /*b090*/  SHFL.IDX PT, R114, R105, RZ, 0x1c1f ;  /* 0x001c1fff69727589 */ /* 0x000e2200000e0000 */
[----:B------:R-:W-:Y:S01]  /*b0a0*/  FMUL.FTZ R93, R135, UR5 ;  /* 0x00000005875d7c20 */ /* 0x000fe20008410000 */
[----:B------:R-:W-:Y:S01]  /*b0b0*/  FMUL.FTZ R116, R116, UR5 ;  /* 0x0000000574747c20 */ /* 0x000fe20008410000 */
[----:B------:R-:W-:Y:S01]  /*b0c0*/  FMUL.FTZ R120, R120, UR5 ;  /* 0x0000000578787c20 */ /* 0x000fe20008410000 */
[----:B------:R-:W-:Y:S01]  /*b0d0*/  FMUL.FTZ R121, R121, UR5 ;  /* 0x0000000579797c20 */ /* 0x000fe20008410000 */
[----:B------:R-:W-:Y:S01]  /*b0e0*/  FMUL.FTZ R124, R124, UR5 ;  /* 0x000000057c7c7c20 */ /* 0x000fe20008410000 */
[----:B------:R-:W-:Y:S01]  /*b0f0*/  FMUL.FTZ R125, R125, UR5 ;  /* 0x000000057d7d7c20 */ /* 0x000fe20008410000 */
[----:B------:R-:W-:Y:S01]  /*b100*/  FMUL.FTZ R128, R128, UR5 ;  /* 0x0000000580807c20 */ /* 0x000fe20008410000 */
[----:B------:R-:W-:Y:S01]  /*b110*/  UIADD3 UR59, UR59, 0x2a840, URZ ;  /* 0x0002a8403b3b7890 */ /* 0x000fe2000fffe03f */
[----:B------:R-:W-:Y:S01]  /*b120*/  LOP3.LUT P1, RZ, R18, 0x80000, RZ, 0xc0, !PT ;  /* 0x0008000012ff7812 */ /* 0x000fe2000782c0ff */
[----:B------:R-:W-:Y:S01]  /*b130*/  IMAD R95, R9, -0x2, R94 ;  /* 0xfffffffe095f7824 */ /* 0x000fe200078e025e */
[----:B------:R-:W1:Y:S01]  /*b140*/  MUFU.TANH R11, R11 ;  /* 0x0000000b000b7308 */ /* 0x000e620000002400 */
[----:B---3--:R-:W-:Y:S01]  /*b150*/  UPRMT UR59, UR7, 0x654, UR59 ;  /* 0x00000654073b7896 */ /* 0x008fe2000800003b */
[----:B------:R-:W-:Y:S01]  /*b160*/  FMUL.FTZ R117, R117, UR5 ;  /* 0x0000000575757c20 */ /* 0x000fe20008410000 */
[----:B------:R-:W-:Y:S01]  /*b170*/  ULDC UR11, c[0x0][0x288] ;  /* 0x0000a200000b7ab9 */ /* 0x000fe20000000800 */
[----:B------:R-:W-:Y:S01]  /*b180*/  ULDC UR7, c[0x0][0x9e0] ;  /* 0x0002780000077ab9 */ /* 0x000fe20000000800 */
[C---:B------:R-:W-:Y:S01]  /*b190*/  IADD3 R94, R95.reuse, -UR11, R22 ;  /* 0x8000000b5f5e7c10 */ /* 0x040fe2000fffe016 */
[----:B------:R-:W-:-:S02]  /*b1a0*/  VIADD R122, R95, 0xffffffff ;  /* 0xffffffff5f7a7836 */ /* 0x000fc40000000000 */
[----:B------:R-:W2:Y:S02]  /*b1b0*/  MUFU.TANH R137, R137 ;  /* 0x0000008900897308 */ /* 0x000ea40000002400 */
[C---:B------:R-:W-:Y:S01]  /*b1c0*/  VIADD R115, R94.reuse, UR7 ;  /* 0x000000075e737c36 */ /* 0x040fe20008000000 */
[----:B------:R-:W-:Y:S03]  /*b1d0*/  SYNCS.ARRIVE.TRANS64.RED.A1T0 RZ, [UR59], RZ ;  /* 0x000000ffffff79a7 */ /* 0x000fe6000810043b */
[----:B0-----:R-:W-:Y:S02]  /*b1e0*/  IMAD.IADD R95, R115, 0x1, R114 ;  /* 0x00000001735f7824 */ /* 0x001fe400078e0272 */
[----:B------:R-:W0:Y:S08]  /*b1f0*/  MUFU.TANH R0, R0 ;  /* 0x0000000000007308 */ /* 0x000e300000002400 */
[----:B------:R-:W3:Y:S08]  /*b200*/  MUFU.TANH R2, R2 ;  /* 0x0000000200027308 */ /* 0x000ef00000002400 */
[----:B------:R-:W4:Y:S08]  /*b210*/  MUFU.TANH R139, R139 ;  /* 0x0000008b008b7308 */ /* 0x000f300000002400 */
        /* <DEDUP_REMOVED lines=42> */
[----:B------:R5:W0:Y:S02]  /*b4c0*/  MUFU.TANH R110, R117 ;  /* 0x00000075006e7308 */ /* 0x000a240000002400 */
[----:B-----5:R-:W-:-:S05]  /*b4d0*/  IADD3 R117, R94, UR6, RZ ;  /* 0x000000065e757c10 */ /* 0x020fca000fffe0ff */
[----:B------:R-:W-:Y:S01]  /*b4e0*/  IMAD.IADD R97, R117, 0x1, R114 ;  /* 0x0000000175617824 */ /* 0x000fe200078e0272 */
[----:B-1234-:R-:W-:Y:S06]  /*b4f0*/  @!P1 BRA `(.L_x_1040) ;  /* 0x0000000000609947 */ /* 0x01efec0003800000 */
[----:B------:R-:W-:Y:S01]  /*b500*/  ULDC UR7, c[0x0][0x2f0] ;  /* 0x0000bc0000077ab9 */ /* 0x000fe20000000800 */
[----:B------:R-:W-:Y:S01]  /*b510*/  ULDC UR6, c[0x0][0x288] ;  /* 0x0000a20000067ab9 */ /* 0x000fe20000000800 */
        /* <DEDUP_REMOVED lines=8> */
[----:B------:R-:W1:Y:S02]  /*b5a0*/  @P1 LDC.64 R118, c[0x0][0x9e8] ;  /* 0x00027a00ff761b82 */ /* 0x000e640000000a00 */
[----:B-1----:R-:W-:-:S05]  /*b5b0*/  @P1 IMAD.HI.U32 R94, R107, R118, RZ ;  /* 0x000000766b5e1227 */ /* 0x002fca00078e00ff */
[----:B------:R-:W-:-:S04]  /*b5c0*/  @P1 SHF.R.U32.HI R107, RZ, R119, R94 ;  /* 0x00000077ff6b1219 */ /* 0x000fc8000001165e */
[----:B------:R-:W-:Y:S01]  /*b5d0*/  LOP3.LUT R107, RZ, R107, RZ, 0x33, !PT ;  /* 0x0000006bff6b7212 */ /* 0x000fe200078e33ff */
[----:B------:R-:W-:Y:S06]  /*b5e0*/  BRA `(.L_x_1043) ;  /* 0x0000000000147947 */ /* 0x000fec0003800000 */
.L_x_1042:
[----:B------:R-:W-:-:S05]  /*b5f0*/  IMAD.U32 R114, RZ, RZ, UR61 ;  /* 0x0000003dff727e24 */ /* 0x000fca000f8e00ff */
[----:B------:R-:W-:-:S13]  /*b600*/  ISETP.NE.AND P1, PT, R114, 0x1, PT ;  /* 0x000000017200780c */ /* 0x000fda0003f25270 */
[----:B------:R-:W1:Y:S02]  /*b610*/  @P1 LDC.64 R118, c[0x0][0x9e8] ;  /* 0x00027a00ff761b82 */ /* 0x000e640000000a00 */
[----:B-1----:R-:W-:-:S05]  /*b620*/  @P1 IMAD.HI.U32 R94, R107, R118, RZ ;  /* 0x000000766b5e1227 */ /* 0x002fca00078e00ff */
[----:B------:R-:W-:-:S07]  /*b630*/  @P1 SHF.R.U32.HI R107, RZ, R119, R94 ;  /* 0x00000077ff6b1219 */ /* 0x000fce000001165e */
.L_x_1043:
[----:B------:R-:W-:Y:S05]  /*b640*/  BSYNC B0 ;  /* 0x0000000000007941 */ /* 0x000fea0003800000 */
.L_x_1041:
[----:B------:R-:W-:-:S05]  /*b650*/  IMAD R94, R107, R114, R122 ;  /* 0x000000726b5e7224 */ /* 0x000fca00078e027a */
[----:B------:R-:W-:Y:S02]  /*b660*/  VIADDMNMX R95, R94, R114, R95, PT ;  /* 0x000000725e5f7246 */ /* 0x000fe4000380015f */
[----:B------:R-:W-:-:S07]  /*b670*/  VIMNMX R97, R97, R94, !PT ;  /* 0x0000005e61617248 */ /* 0x000fce0007fe0100 */
.L_x_1040:
        /* <DEDUP_REMOVED lines=13> */
[----:B0-----:R-:W-:Y:S02]  /*b750*/  FSEL R164, R164, -INF , !P3 ;  /* 0xff800000a4a47808 */ /* 0x001fe40005800000 */
        /* <DEDUP_REMOVED lines=100> */
[----:B-1----:R-:W-:-:S03]  /*bda0*/  IMAD.IADD R97, R117, 0x1, R118 ;  /* 0x0000000175617824 */ /* 0x002fc600078e0276 */
[----:B------:R-:W-:Y:S01]  /*bdb0*/  ISETP.LT.OR P6, PT, R95, 0x5a, P6 ;  /* 0x0000005a5f00780c */ /* 0x000fe200037c1670 */
[----:B------:R-:W-:-:S03]  /*bdc0*/  IMAD.IADD R95, R115, 0x1, R118 ;  /* 0x00000001735f7824 */ /* 0x000fc600078e0276 */
[----:B------:R-:W-:Y:S02]  /*bdd0*/  FSEL R98, R133, -INF , !P6 ;  /* 0xff80000085627808 */ /* 0x000fe40007000000 */
[----:B------:R-:W-:-:S13]  /*bde0*/  LOP3.LUT P6, RZ, R18, 0x80000, RZ, 0xc0, !PT ;  /* 0x0008000012ff7812 */ /* 0x000fda00078cc0ff */
[----:B------:R-:W-:Y:S05]  /*bdf0*/  @!P6 BRA `(.L_x_1044) ;  /* 0x000000000060e947 */ /* 0x000fea0003800000 */
        /* <DEDUP_REMOVED lines=15> */
.L_x_1046:
[----:B------:R-:W-:-:S05]  /*bef0*/  IMAD.U32 R105, RZ, RZ, UR61 ;  /* 0x0000003dff697e24 */ /* 0x000fca000f8e00ff */
[----:B------:R-:W-:-:S13]  /*bf00*/  ISETP.NE.AND P6, PT, R105, 0x1, PT ;  /* 0x000000016900780c */ /* 0x000fda0003fc5270 */
[----:B------:R-:W0:Y:S02]  /*bf10*/  @P6 LDC.64 R118, c[0x0][0x9e8] ;  /* 0x00027a00ff766b82 */ /* 0x000e240000000a00 */
[----:B0-----:R-:W-:-:S05]  /*bf20*/  @P6 IMAD.HI.U32 R118, R11, R118, RZ ;  /* 0x000000760b766227 */ /* 0x001fca00078e00ff */
[----:B------:R-:W-:-:S07]  /*bf30*/  @P6 SHF.R.U32.HI R11, RZ, R119, R118 ;  /* 0x00000077ff0b6219 */ /* 0x000fce0000011676 */
.L_x_1047:
[----:B------:R-:W-:Y:S05]  /*bf40*/  BSYNC B0 ;  /* 0x0000000000007941 */ /* 0x000fea0003800000 */
.L_x_1045:
[----:B------:R-:W-:-:S05]  /*bf50*/  IMAD R118, R11, R105, R122 ;  /* 0x000000690b767224 */ /* 0x000fca00078e027a */
[----:B------:R-:W-:Y:S02]  /*bf60*/  VIADDMNMX R95, R118, R105, R95, PT ;  /* 0x00000069765f7246 */ /* 0x000fe4000380015f */
[----:B------:R-:W-:-:S07]  /*bf70*/  VIMNMX R97, R97, R118, !PT ;  /* 0x0000007661617248 */ /* 0x000fce0007fe0100 */
.L_x_1044:
        /* <DEDUP_REMOVED lines=34> */
[----:B------:R-:W-:Y:S02]  /*c1a0*/  ISETP.NE.AND P2, PT, R130, RZ, PT ;  /* 0x000000ff8200720c */ /* 0x000fe40003f45270 */
        /* <DEDUP_REMOVED lines=35> */
[----:B------:R-:W-:Y:S01]  /*c3e0*/  FSEL R138, R138, -INF , !P1 ;  /* 0xff8000008a8a7808 */ /* 0x000fe20004800000 */
[----:B------:R-:W0:Y:S01]  /*c3f0*/  LDC R11, c[0x0][0x988] ;  /* 0x00026200ff0b7b82 */ /* 0x000e220000000800 */
[----:B------:R-:W-:Y:S01]  /*c400*/  ISETP.NE.AND P1, PT, R137, RZ, PT ;  /* 0x000000ff8900720c */ /* 0x000fe20003f25270 */
[----:B------:R-:W1:Y:S01]  /*c410*/  SHFL.BFLY PT, R12, R15, 0x2, 0x1f ;  /* 0x0c401f000f0c7f89 */ /* 0x000e6200000e0000 */
[----:B------:R-:W-:-:S02]  /*c420*/  ISETP.NE.AND P6, PT, R145, RZ, PT ;  /* 0x000000ff9100720c */ /* 0x000fc40003fc5270 */
[C---:B------:R-:W-:Y:S02]  /*c430*/  ISETP.GT.AND P1, PT, R97.reuse, 0x31, !P1 ;  /* 0x000000316100780c */ /* 0x040fe40004f24270 */
[----:B------:R-:W-:Y:S02]  /*c440*/  ISETP.GT.AND P3, PT, R97, 0x50, !P3 ;  /* 0x000000506100780c */ /* 0x000fe40005f64270 */
[C---:B------:R-:W-:Y:S02]  /*c450*/  ISETP.LT.OR P1, PT, R95.reuse, 0x32, P1 ;  /* 0x000000325f00780c */ /* 0x040fe40000f21670 */
[----:B------:R-:W-:Y:S02]  /*c460*/  ISETP.LT.OR P3, PT, R95, 0x51, P3 ;  /* 0x000000515f00780c */ /* 0x000fe40001f61670 */
[----:B------:R-:W-:Y:S02]  /*c470*/  FSEL R140, R140, -INF , !P1 ;  /* 0xff8000008c8c7808 */ /* 0x000fe40004800000 */
[----:B------:R-:W-:-:S02]  /*c480*/  ISETP.NE.AND P1, PT, R113, RZ, PT ;  /* 0x000000ff7100720c */ /* 0x000fc40003f25270 */
[C---:B------:R-:W-:Y:S02]  /*c490*/  ISETP.GT.AND P4, PT, R97.reuse, 0x51, !P4 ;  /* 0x000000516100780c */ /* 0x040fe40006784270 */
[----:B------:R-:W-:Y:S02]  /*c4a0*/  ISETP.GT.AND P1, PT, R97, 0x38, !P1 ;  /* 0x000000386100780c */ /* 0x000fe40004f24270 */
[----:B------:R-:W-:Y:S02]  /*c4b0*/  FSEL R156, R156, -INF , !P3 ;  /* 0xff8000009c9c7808 */ /* 0x000fe40005800000 */
[----:B------:R-:W-:Y:S02]  /*c4c0*/  ISETP.LT.OR P1, PT, R95, 0x39, P1 ;  /* 0x000000395f00780c */ /* 0x000fe40000f21670 */
[----:B------:R-:W-:Y:S02]  /*c4d0*/  ISETP.GT.AND P5, PT, R97, 0x58, !P5 ;  /* 0x000000586100780c */ /* 0x000fe40006fa4270 */
[----:B------:R-:W-:-:S02]  /*c4e0*/  FSEL R142, R142, -INF , !P1 ;  /* 0xff8000008e8e7808 */ /* 0x000fc40004800000 */
[----:B------:R-:W-:Y:S02]  /*c4f0*/  ISETP.NE.AND P1, PT, R139, RZ, PT ;  /* 0x000000ff8b00720c */ /* 0x000fe40003f25270 */
[----:B-1----:R-:W-:Y:S02]  /*c500*/  FMNMX.FTZ R21, R15, R12, !PT ;  /* 0x0000000c0f157209 */ /* 0x002fe40007810000 */
[----:B------:R-:W-:Y:S02]  /*c510*/  ISETP.GT.AND P1, PT, R97, 0x39, !P1 ;  /* 0x000000396100780c */ /* 0x000fe40004f24270 */
[C---:B------:R-:W-:Y:S01]  /*c520*/  ISETP.LT.OR P4, PT, R95.reuse, 0x52, P4 ;  /* 0x000000525f00780c */ /* 0x040fe20002781670 */
[----:B------:R-:W1:Y:S01]  /*c530*/  SHFL.BFLY PT, R12, R21, 0x1, 0x1f ;  /* 0x0c201f00150c7f89 */ /* 0x000e6200000e0000 */
[C---:B------:R-:W-:Y:S02]  /*c540*/  ISETP.LT.OR P1, PT, R95.reuse, 0x3a, P1 ;  /* 0x0000003a5f00780c */ /* 0x040fe40000f21670 */
[----:B------:R-:W-:-:S02]  /*c550*/  ISETP.LT.OR P5, PT, R95, 0x59, P5 ;  /* 0x000000595f00780c */ /* 0x000fc40002fa1670 */
[----:B------:R-:W-:Y:S02]  /*c560*/  FSEL R144, R144, -INF , !P1 ;  /* 0xff80000090907808 */ /* 0x000fe40004800000 */
[----:B------:R-:W-:-:S04]  /*c570*/  ISETP.NE.AND P1, PT, R141, RZ, PT ;  /* 0x000000ff8d00720c */ /* 0x000fc80003f25270 */
[----:B------:R-:W-:-:S04]  /*c580*/  ISETP.GT.AND P1, PT, R97, 0x40, !P1 ;  /* 0x000000406100780c */ /* 0x000fc80004f24270 */
[----:B------:R-:W-:-:S04]  /*c590*/  ISETP.LT.OR P1, PT, R95, 0x41, P1 ;  /* 0x000000415f00780c */ /* 0x000fc80000f21670 */
[----:B------:R-:W-:Y:S02]  /*c5a0*/  FSEL R146, R146, -INF , !P1 ;  /* 0xff80000092927808 */ /* 0x000fe40004800000 */
[----:B------:R-:W-:Y:S02]  /*c5b0*/  ISETP.NE.AND P1, PT, R143, RZ, PT ;  /* 0x000000ff8f00720c */ /* 0x000fe40003f25270 */
[----:B-1----:R-:W-:Y:S02]  /*c5c0*/  FMNMX.FTZ R12, R21, R12, !PT ;  /* 0x0000000c150c7209 */ /* 0x002fe40007810000 */
        /* <DEDUP_REMOVED lines=40> */
[-C--:B------:R-:W-:Y:S01]  /*c850*/  FMUL.FTZ R96, R96, R11.reuse ;  /* 0x0000000b60607220 */ /* 0x080fe20000410000 */
[----:B------:R-:W-:Y:S01]  /*c860*/  MUFU.EX2 R162, R162 ;  /* 0x000000a200a27308 */ /* 0x000fe20000000800 */
[--C-:B------:R-:W-:Y:S01]  /*c870*/  FFMA.FTZ R166, R166, R11, -R111.reuse ;  /* 0x0000000ba6a67223 */ /* 0x100fe2000001086f */
[----:B------:R-:W-:Y:S01]  /*c880*/  FMNMX.FTZ R89, R90, R89, !PT ;  /* 0x000000595a597209 */ /* 0x000fe20007810000 */
[-CC-:B------:R-:W-:Y:S01]  /*c890*/  FFMA.FTZ R168, R168, R11.reuse, -R111.reuse ;  /* 0x0000000ba8a87223 */ /* 0x180fe2000001086f */
[-CC-:B------:R-:W-:Y:S01]  /*c8a0*/  FFMA.FTZ R150, R150, R11.reuse, -R111.reuse ;  /* 0x0000000b96967223 */ /* 0x180fe2000001086f */
[--C-:B------:R-:W-:Y:S01]  /*c8b0*/  FFMA.FTZ R91, R120, R11, -R111.reuse ;  /* 0x0000000b785b7223 */ /* 0x100fe2000001086f */
[----:B------:R-:W-:Y:S01]  /*c8c0*/  FMNMX.FTZ R89, R130, R89, !PT ;  /* 0x0000005982597209 */ /* 0x000fe20007810000 */
[-CC-:B------:R-:W-:Y:S01]  /*c8d0*/  FFMA.FTZ R95, R112, R11.reuse, -R111.reuse ;  /* 0x0000000b705f7223 */ /* 0x180fe2000001086f */
        /* <DEDUP_REMOVED lines=8> */
[----:B------:R0:W-:Y:S01]  /*c960*/  MUFU.EX2 R89, R172 ;  /* 0x000000ac00597308 */ /* 0x0001e20000000800 */
[----:B------:R-:W-:Y:S01]  /*c970*/  FFMA.FTZ R94, R94, R11, -R111 ;  /* 0x0000000b5e5e7223 */ /* 0x000fe2000001086f */
[----:B------:R-:W-:-:S04]  /*c980*/  FMNMX.FTZ R99, R134, R99, !PT ;  /* 0x0000006386637209 */ /* 0x000fc80007810000 */
[----:B------:R-:W-:Y:S02]  /*c990*/  FMNMX.FTZ R99, R138, R99, !PT ;  /* 0x000000638a637209 */ /* 0x000fe40007810000 */
[----:B------:R-:W-:Y:S01]  /*c9a0*/  MUFU.EX2 R164, R164 ;  /* 0x000000a400a47308 */ /* 0x000fe20000000800 */
[----:B0-----:R-:W-:Y:S01]  /*c9b0*/  FSEL R172, R93, -INF , !P2 ;  /* 0xff8000005dac7808 */ /* 0x001fe20005000000 */
[----:B------:R-:W-:Y:S01]  /*c9c0*/  FFMA.FTZ R93, R114, R11, -R111 ;  /* 0x0000000b725d7223 */ /* 0x000fe2000001086f */
[----:B------:R-:W-:-:S04]  /*c9d0*/  FMNMX.FTZ R101, R140, R99, !PT ;  /* 0x000000638c657209 */ /* 0x000fc80007810000 */
[----:B------:R-:W-:Y:S01]  /*c9e0*/  FMNMX.FTZ R101, R142, R101, !PT ;  /* 0x000000658e657209 */ /* 0x000fe20007810000 */
[----:B------:R0:W-:Y:S03]  /*c9f0*/  MUFU.EX2 R99, R170 ;  /* 0x000000aa00637308 */ /* 0x0001e60000000800 */
[----:B------:R-:W-:-:S04]  /*ca00*/  FMNMX.FTZ R101, R144, R101, !PT ;  /* 0x0000006590657209 */ /* 0x000fc80007810000 */
[----:B------:R-:W-:Y:S01]  /*ca10*/  FMNMX.FTZ R101, R146, R101, !PT ;  /* 0x0000006592657209 */ /* 0x000fe20007810000 */
        /* <DEDUP_REMOVED lines=8> */
[----:B------:R-:W-:Y:S03]  /*caa0*/  MUFU.EX2 R168, R168 ;  /* 0x000000a800a87308 */ /* 0x000fe60000000800 */
[----:B------:R-:W-:-:S04]  /*cab0*/  FMNMX.FTZ R103, R158, R103, !PT ;  /* 0x000000679e677209 */ /* 0x000fc80007810000 */
[----:B------:R-:W-:Y:S01]  /*cac0*/  FMNMX.FTZ R103, R170, R103, !PT ;  /* 0x00000067aa677209 */ /* 0x000fe20007810000 */
[----:B------:R-:W-:Y:S03]  /*cad0*/  MUFU.EX2 R160, R160 ;  /* 0x000000a000a07308 */ /* 0x000fe60000000800 */
[----:B------:R-:W-:-:S05]  /*cae0*/  FMNMX.FTZ R103, R172, R103, !PT ;  /* 0x00000067ac677209 */ /* 0x000fca0007810000 */
[----:B0-----:R-:W0:Y:S01]  /*caf0*/  SHFL.BFLY PT, R0, R103, 0x2, 0x1f ;  /* 0x0c401f0067007f89 */ /* 0x001e2200000e0000 */
[----:B------:R-:W-:Y:S08]  /*cb00*/  MUFU.EX2 R150, R150 ;  /* 0x0000009600967308 */ /* 0x000ff00000000800 */
[----:B------:R-:W-:Y:S08]  /*cb10*/  MUFU.EX2 R91, R91 ;  /* 0x0000005b005b7308 */ /* 0x000ff00000000800 */
[----:B------:R-:W-:Y:S01]  /*cb20*/  MUFU.EX2 R92, R92 ;  /* 0x0000005c005c7308 */ /* 0x000fe20000000800 */
[----:B0-----:R-:W-:-:S07]  /*cb30*/  FMNMX.FTZ R0, R103, R0, !PT ;  /* 0x0000000067007209 */ /* 0x001fce0007810000 */
[----:B------:R-:W-:Y:S01]  /*cb40*/  MUFU.EX2 R93, R93 ;  /* 0x0000005d005d7308 */ /* 0x000fe20000000800 */
[----:B------:R-:W-:Y:S01]  /*cb50*/  FFMA.FTZ R103, R104, R11, -R111 ;  /* 0x0000000b68677223 */ /* 0x000fe2000001086f */
[----:B------:R-:W0:Y:S06]  /*cb60*/  SHFL.BFLY PT, R109, R0, 0x1, 0x1f ;  /* 0x0c201f00006d7f89 */ /* 0x000e2c00000e0000 */
[----:B------:R-:W-:Y:S08]  /*cb70*/  MUFU.EX2 R95, R95 ;  /* 0x0000005f005f7308 */ /* 0x000ff00000000800 */
[----:B------:R-:W-:Y:S08]  /*cb80*/  MUFU.EX2 R110, R110 ;  /* 0x0000006e006e7308 */ /* 0x000ff00000000800 */
[----:B------:R-:W-:Y:S01]  /*cb90*/  MUFU.EX2 R97, R97 ;  /* 0x0000006100617308 */ /* 0x000fe20000000800 */
[----:B0-----:R-:W-:-:S04]  /*cba0*/  FMNMX.FTZ R88, R0, R109, !PT ;  /* 0x0000006d00587209 */ /* 0x001fc80007810000 */
[C---:B------:R-:W-:Y:S01]  /*cbb0*/  FSETP.NEU.FTZ.AND P1, PT, R88.reuse, -INF , PT ;  /* 0xff8000005800780b */ /* 0x040fe20003f3d000 */
[----:B------:R-:W-:Y:S02]  /*cbc0*/  FMUL.FTZ R0, R88, R11 ;  /* 0x0000000b58007220 */ /* 0x000fe40000410000 */
[----:B------:R-:W-:Y:S03]  /*cbd0*/  MUFU.EX2 R106, R106 ;  /* 0x0000006a006a7308 */ /* 0x000fe60000000800 */
[----:B------:R-:W-:-:S05]  /*cbe0*/  FSEL R109, R0, RZ, P1 ;  /* 0x000000ff006d7208 */ /* 0x000fca0000800000 */
[----:B------:R-:W0:Y:S01]  /*cbf0*/  MUFU.EX2 R0, R96 ;  /* 0x0000006000007308 */ /* 0x000e220000000800 */
[-CC-:B------:R-:W-:Y:S01]  /*cc00*/  FFMA.FTZ R157, R107, R11.reuse, -R109.reuse ;  /* 0x0000000b6b9d7223 */ /* 0x180fe2000001086d */
[-CC-:B------:R-:W-:Y:S01]  /*cc10*/  FFMA.FTZ R2, R2, R11.reuse, -R109.reuse ;  /* 0x0000000b02027223 */ /* 0x180fe2000001086d */
[----:B------:R-:W-:Y:S01]  /*cc20*/  FSEL R107, R88, RZ, P1 ;  /* 0x000000ff586b7208 */ /* 0x000fe20000800000 */
        /* <DEDUP_REMOVED lines=11> */
[----:B------:R-:W-:Y:S01]  /*cce0*/  FFMA.FTZ R138, R138, R11, -R109 ;  /* 0x0000000b8a8a7223 */ /* 0x000fe2000001086d */
[----:B------:R-:W-:Y:S01]  /*ccf0*/  MUFU.EX2 R157, R157 ;  /* 0x0000009d009d7308 */ /* 0x000fe20000000800 */
[----:B-1----:R-:W-:Y:S01]  /*cd00*/  FADD.FTZ R2, -R107, R14 ;  /* 0x0000000e6b027221 */ /* 0x002fe20000010100 */
[----:B0-----:R-:W-:Y:S01]  /*cd10*/  FFMA.FTZ R7, R0, R7, R15 ;  /* 0x0000000700077223 */ /* 0x001fe2000001000f */
[-CC-:B------:R-:W-:Y:S01]  /*cd20*/  FFMA.FTZ R140, R140, R11.reuse, -R109.reuse ;  /* 0x0000000b8c8c7223 */ /* 0x180fe2000001086d */
[-C--:B------:R-:W-:Y:S01]  /*cd30*/  FFMA.FTZ R142, R142, R11.reuse, -R109 ;  /* 0x0000000b8e8e7223 */ /* 0x080fe2000001086d */
[-C--:B------:R-:W-:Y:S01]  /*cd40*/  FMUL.FTZ R2, R2, R11.reuse ;  /* 0x0000000b02027220 */ /* 0x080fe20000410000 */
[----:B------:R-:W-:Y:S01]  /*cd50*/  FADD.FTZ R14, R162, R7 ;  /* 0x00000007a20e7221 */ /* 0x000fe20000010000 */
[-CC-:B------:R-:W-:Y:S01]  /*cd60*/  FFMA.FTZ R144, R144, R11.reuse, -R109.reuse ;  /* 0x0000000b90907223 */ /* 0x180fe2000001086d */
[----:B------:R-:W-:Y:S01]  /*cd70*/  MUFU.EX2 R159, R118 ;  /* 0x00000076009f7308 */ /* 0x000fe20000000800 */
[-CC-:B------:R-:W-:Y:S01]  /*cd80*/  FFMA.FTZ R146, R146, R11.reuse, -R109.reuse ;  /* 0x0000000b92927223 */ /* 0x180fe2000001086d */
[----:B------:R-:W-:Y:S01]  /*cd90*/  FADD.FTZ R7, R21, R14 ;  /* 0x0000000e15077221 */ /* 0x000fe20000010000 */
[-CC-:B------:R-:W-:Y:S01]  /*cda0*/  FFMA.FTZ R148, R148, R11.reuse, -R109.reuse ;  /* 0x0000000b94947223 */ /* 0x180fe2000001086d */
[-CC-:B------:R-:W-:Y:S01]  /*cdb0*/  FFMA.FTZ R152, R152, R11.reuse, -R109.reuse ;  /* 0x0000000b98987223 */ /* 0x180fe2000001086d */
[-C--:B------:R-:W-:Y:S01]  /*cdc0*/  FFMA.FTZ R154, R154, R11.reuse, -R109 ;  /* 0x0000000b9a9a7223 */ /* 0x080fe2000001086d */
[----:B------:R-:W-:Y:S01]  /*cdd0*/  FADD.FTZ R14, R164, R7 ;  /* 0x00000007a40e7221 */ /* 0x000fe20000010000 */
[-CC-:B------:R-:W-:Y:S01]  /*cde0*/  FFMA.FTZ R156, R156, R11.reuse, -R109.reuse ;  /* 0x0000000b9c9c7223 */ /* 0x180fe2000001086d */
[----:B------:R-:W0:Y:S01]  /*cdf0*/  MUFU.EX2 R2, R2 ;  /* 0x0000000200027308 */ /* 0x000e220000000800 */
[-CC-:B------:R-:W-:Y:S01]  /*ce00*/  FFMA.FTZ R158, R158, R11.reuse, -R109.reuse ;  /* 0x0000000b9e9e7223 */ /* 0x180fe2000001086d */
[----:B------:R-:W-:Y:S01]  /*ce10*/  FADD.FTZ R7, R89, R14 ;  /* 0x0000000e59077221 */ /* 0x000fe20000010000 */
[-CC-:B------:R-:W-:Y:S01]  /*ce20*/  FFMA.FTZ R170, R170, R11.reuse, -R109.reuse ;  /* 0x0000000baaaa7223 */ /* 0x180fe2000001086d */
[----:B------:R-:W-:-:S02]  /*ce30*/  FFMA.FTZ R109, R172, R11, -R109 ;  /* 0x0000000bac6d7223 */ /* 0x000fc4000001086d */
[----:B------:R-:W-:Y:S02]  /*ce40*/  FADD.FTZ R14, R166, R7 ;  /* 0x00000007a60e7221 */ /* 0x000fe40000010000 */
[----:B------:R-:W1:Y:S02]  /*ce50*/  MUFU.EX2 R122, R122 ;  /* 0x0000007a007a7308 */ /* 0x000e640000000800 */
[----:B------:R-:W-:-:S04]  /*ce60*/  FADD.FTZ R7, R99, R14 ;  /* 0x0000000e63077221 */ /* 0x000fc80000010000 */
[----:B------:R-:W-:Y:S02]  /*ce70*/  FADD.FTZ R14, R168, R7 ;  /* 0x00000007a80e7221 */ /* 0x000fe40000010000 */
[----:B------:R-:W2:Y:S01]  /*ce80*/  MUFU.EX2 R153, R124 ;  /* 0x0000007c00997308 */ /* 0x000ea20000000800 */
[----:B0-----:R-:W-:Y:S01]  /*ce90*/  FFMA.FTZ R6, R2, R6, R157 ;  /* 0x0000000602067223 */ /* 0x001fe2000001009d */
[----:B------:R-:W-:-:S03]  /*cea0*/  FADD.FTZ R7, R101, R14 ;  /* 0x0000000e65077221 */ /* 0x000fc60000010000 */
[----:B------:R-:W-:Y:S01]  /*ceb0*/  FADD.FTZ R6, R98, R6 ;  /* 0x0000000662067221 */ /* 0x000fe20000010000 */
[----:B------:R-:W-:Y:S02]  /*cec0*/  FADD.FTZ R7, R160, R7 ;  /* 0x00000007a0077221 */ /* 0x000fe40000010000 */
[----:B------:R-:W0:Y:S01]  /*ced0*/  MUFU.EX2 R126, R126 ;  /* 0x0000007e007e7308 */ /* 0x000e220000000800 */
[----:B------:R-:W-:Y:S01]  /*cee0*/  FADD.FTZ R6, R159, R6 ;  /* 0x000000069f067221 */ /* 0x000fe20000010000 */
[----:B------:R-:W-:-:S03]  /*cef0*/  FADD.FTZ R14, R150, R7 ;  /* 0x00000007960e7221 */ /* 0x000fc60000010000 */
[----:B-1----:R-:W-:Y:S01]  /*cf00*/  FADD.FTZ R6, R122, R6 ;  /* 0x000000067a067221 */ /* 0x002fe20000010000 */
        /* <DEDUP_REMOVED lines=54> */
[----:B-1----:R-:W-:Y:S01]  /*d270*/  FADD.FTZ R6, R139, R6 ;  /* 0x000000068b067221 */ /* 0x002fe20000010000 */
[----:B--2---:R-:W-:-:S03]  /*d280*/  FADD.FTZ R7, R13, R14 ;  /* 0x0000000e0d077221 */ /* 0x004fc60000010000 */
[----:B0-----:R-:W-:Y:S01]  /*d290*/  FADD.FTZ R6, R109, R6 ;  /* 0x000000066d067221 */ /* 0x001fe20000010000 */
[----:B------:R-:W-:Y:S06]  /*d2a0*/  @!P0 BRA `(.L_x_1048) ;  /* 0x0000000000048947 */ /* 0x000fec0003800000 */
[----:B------:R-:W-:Y:S01]  /*d2b0*/  BPT.TRAP 0x1 ;  /* 0x000000040000795c */ /* 0x000fe20000300000 */
.L_x_1048:
[----:B------:R-:W0:Y:S01]  /*d2c0*/  S2UR UR6, SR_CgaCtaId ;  /* 0x00000000000679c3 */ /* 0x000e220000008800 */
[----:B------:R-:W-:Y:S01]  /*d2d0*/  UIADD3 UR10, UR10, 0x2a860, URZ ;  /* 0x0002a8600a0a7890 */ /* 0x000fe2000fffe03f */
[----:B------:R-:W-:Y:S01]  /*d2e0*/  ISETP.GT.AND P1, PT, R20, R17, PT ;  /* 0x000000111400720c */ /* 0x000fe20003f24270 */
[----:B------:R-:W-:Y:S01]  /*d2f0*/  UMOV UR7, UR4 ;  /* 0x0000000400077c82 */ /* 0x000fe20008000000 */
[----:B------:R-:W-:Y:S01]  /*d300*/  F2FP.BF16.F32.PACK_AB R156, R162, R15 ;  /* 0x0000000fa29c723e */ /* 0x000fe200000010ff */
        /* <DEDUP_REMOVED lines=12> */
[----:B------:R-:W-:Y:S01]  /*d3d0*/  F2FP.BF16.F32.PACK_AB R155, R90, R155 ;  /* 0x0000009b5a9b723e */ /* 0x000fe200000010ff */
[----:B0-----:R-:W-:Y:S01]  /*d3e0*/  UPRMT UR10, UR6, 0x654, UR10 ;  /* 0x00000654060a7896 */ /* 0x001fe2000800000a */
[----:B------:R-:W-:-:S02]  /*d3f0*/  F2FP.BF16.F32.PACK_AB R148, R160, R101 ;  /* 0x00000065a094723e */ /* 0x000fc400000010ff */
[----:B------:R-:W-:Y:S02]  /*d400*/  F2FP.BF16.F32.PACK_AB R149, R132, R149 ;  /* 0x000000958495723e */ /* 0x000fe400000010ff */
[----:B------:R-:W-:Y:S02]  /*d410*/  F2FP.BF16.F32.PACK_AB R150, R91, R150 ;  /* 0x000000965b96723e */ /* 0x000fe400000010ff */
[----:B------:R-:W-:Y:S02]  /*d420*/  F2FP.BF16.F32.PACK_AB R151, R134, R151 ;  /* 0x000000978697723e */ /* 0x000fe400000010ff */
        /* <DEDUP_REMOVED lines=12> */
.L_x_1030:
        /* <DEDUP_REMOVED lines=67> */
.L_x_1050:
[----:B------:R-:W-:Y:S01]  /*d920*/  ULEA UR5, UR4, UR58, 0x3 ;  /* 0x0000003a04057291 */ /* 0x000fe2000f8e183f */
[----:B------:R-:W-:-:S08]  /*d930*/  SHF.L.U32 R3, R3, 0x1f, RZ ;  /* 0x0000001f03037819 */ /* 0x000fd000000006ff */
[----:B------:R0:W1:Y:S01]  /*d940*/  SYNCS.PHASECHK.TRANS64.TRYWAIT P1, [UR5+0x2a850], R3 ;  /* 0x02a85003ff0075a7 */ /* 0x0000620008020145 */
[----:B------:R-:W-:Y:S05]  /*d950*/  @!P0 BRA `(.L_x_1051) ;  /* 0x0000000000048947 */ /* 0x000fea0003800000 */
[----:B------:R-:W-:Y:S01]  /*d960*/  BPT.TRAP 0x1 ;  /* 0x000000040000795c */ /* 0x000fe20000300000 */
.L_x_1051:
[----:B-1----:R-:W-:Y:S05]  /*d970*/  @P1 BRA `(.L_x_1052) ;  /* 0x0000000000081947 */ /* 0x002fea0003800000 */
[----:B------:R-:W1:Y:S02]  /*d980*/  SYNCS.PHASECHK.TRANS64.TRYWAIT P1, [UR5+0x2a850], R3 ;  /* 0x02a85003ff0075a7 */ /* 0x000e640008020145 */
[----:B-1----:R-:W-:Y:S05]  /*d990*/  @!P1 BRA `(.L_x_1053) ;  /* 0x00000060006c9947 */ /* 0x002fea0003800000 */
.L_x_1052:
[----:B------:R-:W-:Y:S01]  /*d9a0*/  UIADD3 UR58, UR58, 0x400, URZ ;  /* 0x000004003a3a7890 */ /* 0x000fe2000fffe03f */
[----:B------:R-:W-:Y:S01]  /*d9b0*/  WARPGROUP.ARRIVE ;  /* 0x00000000000079c5 */ /* 0x000fe20000000000 */
[----:B------:R-:W-:Y:S01]  /*d9c0*/  UMOV UR7, 0x40000040 ;  /* 0x4000004000077882 */ /* 0x000fe20000000000 */
[----:B-1----:R-:W1:Y:S01]  /*d9d0*/  SHFL.BFLY PT, R0, R7, 0x2, 0x1f ;  /* 0x0c401f0007007f89 */ /* 0x002e6200000e0000 */
[----:B------:R-:W-:Y:S01]  /*d9e0*/  USHF.R.U32.HI UR58, URZ, 0x4, UR58 ;  /* 0x000000043f3a7899 */ /* 0x000fe2000801163a */
[----:B------:R-:W-:Y:S02]  /*d9f0*/  MOV R4, RZ ;  /* 0x000000ff00047202 */ /* 0x000fe40000000f00 */
[----:B0-----:R-:W0:Y:S01]  /*da00*/  SHFL.BFLY PT, R3, R6, 0x2, 0x1f ;  /* 0x0c401f0006037f89 */ /* 0x001e2200000e0000 */
[----:B------:R-:W-:-:S04]  /*da10*/  ULOP3.LUT UR58, UR58, 0x3fff, URZ, 0xc0, !UPT ;  /* 0x00003fff3a3a7892 */ /* 0x000fc8000f8ec03f */
[----:B------:R-:W-:-:S04]  /*da20*/  ULOP3.LUT UR58, UR58, 0x3000000, URZ, 0xfc, !UPT ;  /* 0x030000003a3a7892 */ /* 0x000fc8000f8efc3f */
[----:B------:R-:W-:-:S07]  /*da30*/  UIMAD UR4, UR4, 0x600, UR58 ;  /* 0x00000600040478a4 */ /* 0x000fce000f8e023a */
[----:B------:R-:W-:Y:S02]  /*da40*/  UMOV UR6, UR4 ;  /* 0x0000000400067c82 */ /* 0x000fe40008000000 */
[----:B------:R-:W-:Y:S01]  /*da50*/  HGMMA.64x128x16.F32.BF16 R24, R156, gdesc[UR4].tnspB, R24, gsb0 ;  /* 0x41e000049c187df0 */ /* 0x000fe20008001818 */
[----:B------:R-:W-:Y:S01]  /*da60*/  UIADD3 UR6, UR4, 0x80, URZ ;  /* 0x0000008004067890 */ /* 0x000fe2000fffe03f */
[----:B-1----:R-:W-:Y:S01]  /*da70*/  FADD.FTZ R0, R0, R7 ;  /* 0x0000000700007221 */ /* 0x002fe20000010000 */
[----:B------:R-:W-:Y:S01]  /*da80*/  UMOV UR7, 0x40000040 ;  /* 0x4000004000077882 */ /* 0x000fe20000000000 */
[----:B------:R-:W-:Y:S02]  /*da90*/  IMAD.MOV.U32 R7, RZ, RZ, RZ ;  /* 0x000000ffff077224 */ /* 0x000fe400078e00ff */
[----:B0-----:R-:W-:Y:S01]  /*daa0*/  FADD.FTZ R2, R3, R6 ;  /* 0x0000000603027221 */ /* 0x001fe20000010000 */
[----:B------:R-:W-:Y:S01]  /*dab0*/  IMAD.MOV.U32 R6, RZ, RZ, -0x800000 ;  /* 0xff800000ff067424 */ /* 0x000fe200078e00ff */
[----:B------:R-:W0:Y:S04]  /*dac0*/  SHFL.BFLY PT, R3, R0, 0x1, 0x1f ;  /* 0x0c201f0000037f89 */ /* 0x000e2800000e0000 */
[----:B------:R-:W1:Y:S01]  /*dad0*/  SHFL.BFLY PT, R5, R2, 0x1, 0x1f ;  /* 0x0c201f0002057f89 */ /* 0x000e6200000e0000 */
[----:B0-----:R-:W-:Y:S01]  /*dae0*/  FADD.FTZ R9, R0, R3 ;  /* 0x0000000300097221 */ /* 0x001fe20000010000 */
[----:B------:R-:W-:-:S02]  /*daf0*/  IMAD.MOV.U32 R0, RZ, RZ, -0x800000 ;  /* 0xff800000ff007424 */ /* 0x000fc400078e00ff */
        /* <DEDUP_REMOVED lines=40> */
.L_x_1054:
[----:B------:R-:W0:Y:S01]  /*dd80*/  S2UR UR6, SR_CgaCtaId ;  /* 0x00000000000679c3 */ /* 0x000e220000008800 */
[----:B------:R-:W-:Y:S01]  /*dd90*/  UIADD3 UR4, UR5, 0x2a860, URZ ;  /* 0x0002a86005047890 */ /* 0x000fe2000fffe03f */
        /* <DEDUP_REMOVED lines=22> */
[----:B0-----:R-:W-:Y:S01]  /*df00*/  UPRMT UR4, UR6, 0x654, UR4 ;  /* 0x0000065406047896 */ /* 0x001fe20008000004 */
        /* <DEDUP_REMOVED lines=44> */
.L_x_976:
[----:B------:R-:W-:Y:S05]  /*e1d0*/  @P0 BRA `(.L_x_1055) ;  /* 0x0000001400340947 */ /* 0x000fea0003800000 */
[----:B------:R-:W0:Y:S01]  /*e1e0*/  S2R R7, SR_TID.X ;  /* 0x0000000000077919 */ /* 0x000e220000002100 */
[----:B------:R-:W1:Y:S01]  /*e1f0*/  LDC R21, c[0x0][0xbe8] ;  /* 0x0002fa00ff157b82 */ /* 0x000e620000000800 */
[----:B------:R-:W-:Y:S01]  /*e200*/  ULDC.64 UR4, c[0x0][0xbd0] ;  /* 0x0002f40000047ab9 */ /* 0x000fe20000000a00 */
[----:B------:R-:W-:Y:S01]  /*e210*/  ULDC.64 UR6, c[0x0][0xb38] ;  /* 0x0002ce0000067ab9 */ /* 0x000fe20000000a00 */
[----:B------:R-:W2:Y:S01]  /*e220*/  S2R R20, SR_CTAID.X ;  /* 0x0000000000147919 */ /* 0x000ea20000002500 */
[----:B------:R-:W-:Y:S04]  /*e230*/  BSSY B0, `(.L_x_1056) ;  /* 0x00000e3000007945 */ /* 0x000fe80003800000 */
[----:B------:R-:W3:Y:S08]  /*e240*/  S2UR UR9, SR_CTAID.Z ;  /* 0x00000000000979c3 */ /* 0x000ef00000002700 */
[----:B------:R-:W4:Y:S08]  /*e250*/  LDC.64 R72, c[0x0][0xbd8] ;  /* 0x0002f600ff487b82 */ /* 0x000f300000000a00 */
[----:B------:R-:W-:Y:S01]  /*e260*/  BAR.SYNC.DEFER_BLOCKING 0x1, 0x100 ;  /* 0x0044000000007b1d */ /* 0x000fe20000010000 */
[----:B-1----:R-:W-:-:S07]  /*e270*/  ISETP.NE.AND P0, PT, R21, 0x1, PT ;  /* 0x000000011500780c */ /* 0x002fce0003f05270 */
[----:B------:R-:W1:Y:S01]  /*e280*/  S2UR UR8, SR_CTAID.Y ;  /* 0x00000000000879c3 */ /* 0x000e620000002600 */
[----:B0-----:R-:W-:-:S07]  /*e290*/  VIADD R7, R7, 0xffffff80 ;  /* 0xffffff8007077836 */ /* 0x001fce0000000000 */
[----:B------:R-:W1:Y:S01]  /*e2a0*/  LDC R18, c[0x0][0xc50] ;  /* 0x00031400ff127b82 */ /* 0x000e620000000800 */
[----:B------:R-:W-:-:S04]  /*e2b0*/  SHF.R.S32.HI R8, RZ, 0x1f, R7 ;  /* 0x0000001fff087819 */ /* 0x000fc80000011407 */
[----:B------:R-:W-:-:S03]  /*e2c0*/  LEA.HI R9, R8, R7, RZ, 0x7 ;  /* 0x0000000708097211 */ /* 0x000fc600078f38ff */
[----:B------:R-:W0:Y:S01]  /*e2d0*/  @P0 LDC R17, c[0x0][0xbec] ;  /* 0x0002fb00ff110b82 */ /* 0x000e220000000800 */
[----:B------:R-:W-:Y:S02]  /*e2e0*/  LEA.HI R8, R8, R7, RZ, 0x2 ;  /* 0x0000000708087211 */ /* 0x000fe400078f10ff */
[----:B------:R-:W-:Y:S02]  /*e2f0*/  LOP3.LUT R10, R9, 0xffffff80, RZ, 0xc0, !PT ;  /* 0xffffff80090a7812 */ /* 0x000fe400078ec0ff */
[----:B------:R-:W-:-:S03]  /*e300*/  LOP3.LUT R8, R8, 0xfffffffc, RZ, 0xc0, !PT ;  /* 0xfffffffc08087812 */ /* 0x000fc600078ec0ff */
[C---:B------:R-:W-:Y:S01]  /*e310*/  IMAD.IADD R22, R7.reuse, 0x1, -R10 ;  /* 0x0000000107167824 */ /* 0x040fe200078e0a0a */
[----:B------:R-:W-:Y:S01]  /*e320*/  SHF.R.S32.HI R10, RZ, 0x7, R9 ;  /* 0x00000007ff0a7819 */ /* 0x000fe20000011409 */
[----:B------:R-:W-:Y:S01]  /*e330*/  IMAD.IADD R14, R7, 0x1, -R8 ;  /* 0x00000001070e7824 */ /* 0x000fe200078e0a08 */
[----:B------:R-:W5:Y:S02]  /*e340*/  @P0 LDC R23, c[0x0][0xbf0] ;  /* 0x0002fc00ff170b82 */ /* 0x000f640000000800 */
[----:B------:R-:W-:Y:S02]  /*e350*/  SHF.R.S32.HI R11, RZ, 0x1f, R22 ;  /* 0x0000001fff0b7819 */ /* 0x000fe40000011416 */
[----:B------:R-:W-:Y:S02]  /*e360*/  LEA.HI R7, R9, R10, RZ, 0x1 ;  /* 0x0000000a09077211 */ /* 0x000fe400078f08ff */
[CC--:B------:R-:W-:Y:S02]  /*e370*/  LEA.HI R88, R11.reuse, R22.reuse, RZ, 0x2 ;  /* 0x000000160b587211 */ /* 0x0c0fe400078f10ff */
[----:B------:R-:W-:Y:S01]  /*e380*/  LEA.HI R11, R11, R22, RZ, 0x5 ;  /* 0x000000160b0b7211 */ /* 0x000fe200078f28ff */
[----:B------:R-:W1:Y:S01]  /*e390*/  LDC.64 R74, c[0x0][0xb40] ;  /* 0x0002d000ff4a7b82 */ /* 0x000e620000000a00 */
[----:B------:R-:W-:-:S02]  /*e3a0*/  SHF.R.S32.HI R12, RZ, 0x2, R88 ;  /* 0x00000002ff0c7819 */ /* 0x000fc40000011458 */
[----:B------:R-:W-:Y:S02]  /*e3b0*/  SHF.R.S32.HI R13, RZ, 0x1f, R88 ;  /* 0x0000001fff0d7819 */ /* 0x000fe40000011458 */
[----:B------:R-:W-:Y:S02]  /*e3c0*/  LOP3.LUT R7, R7, 0x3fffffe, RZ, 0xc0, !PT ;  /* 0x03fffffe07077812 */ /* 0x000fe400078ec0ff */
[----:B------:R-:W-:Y:S01]  /*e3d0*/  LEA.HI R13, R13, R12, RZ, 0x3 ;  /* 0x0000000c0d0d7211 */ /* 0x000fe200078f18ff */
[----:B------:R-:W1:Y:S01]  /*e3e0*/  @P0 LDC R89, c[0x0][0xbec] ;  /* 0x0002fb00ff590b82 */ /* 0x000e620000000800 */
[----:B------:R-:W-:Y:S01]  /*e3f0*/  LEA.HI R9, R14, R14, RZ, 0x1 ;  /* 0x0000000e0e097211 */ /* 0x000fe200078f08ff */
[----:B------:R-:W-:Y:S01]  /*e400*/  IMAD.IADD R7, R10, 0x1, -R7 ;  /* 0x000000010a077824 */ /* 0x000fe200078e0a07 */
[----:B------:R-:W-:Y:S02]  /*e410*/  LOP3.LUT R13, R13, 0xfffffff8, RZ, 0xc0, !PT ;  /* 0xfffffff80d0d7812 */ /* 0x000fe400078ec0ff */
[----:B------:R-:W-:-:S02]  /*e420*/  SHF.R.S32.HI R11, RZ, 0x5, R11 ;  /* 0x00000005ff0b7819 */ /* 0x000fc4000001140b */
[----:B------:R-:W-:Y:S01]  /*e430*/  LOP3.LUT R9, R9, 0x1ffffffe, RZ, 0xc0, !PT ;  /* 0x1ffffffe09097812 */ /* 0x000fe200078ec0ff */
[----:B------:R-:W-:Y:S01]  /*e440*/  IMAD.IADD R8, R12, 0x1, -R13 ;  /* 0x000000010c087824 */ /* 0x000fe200078e0a0d */
[----:B------:R-:W-:Y:S01]  /*e450*/  SHF.R.S32.HI R12, RZ, 0x1f, R19 ;  /* 0x0000001fff0c7819 */ /* 0x000fe20000011413 */
[----:B------:R-:W1:Y:S02]  /*e460*/  @P0 LDC R90, c[0x0][0xbf0] ;  /* 0x0002fc00ff5a0b82 */ /* 0x000e640000000800 */
[----:B------:R-:W-:Y:S02]  /*e470*/  IMAD R8, R11, 0x10, R8 ;  /* 0x000000100b087824 */ /* 0x000fe400078e0208 */
[----:B------:R-:W-:Y:S02]  /*e480*/  IMAD R10, R12, UR4, RZ ;  /* 0x000000040c0a7c24 */ /* 0x000fe4000f8e02ff */
[----:B------:R-:W-:Y:S02]  /*e490*/  IMAD.IADD R14, R14, 0x1, -R9 ;  /* 0x000000010e0e7824 */ /* 0x000fe400078e0a09 */
[----:B------:R-:W-:-:S02]  /*e4a0*/  IMAD R7, R7, 0x40, R8 ;  /* 0x0000004007077824 */ /* 0x000fc400078e0208 */
[----:B------:R-:W-:Y:S01]  /*e4b0*/  IMAD.WIDE.U32 R8, R19, UR4, RZ ;  /* 0x0000000413087c25 */ /* 0x000fe2000f8e00ff */
[----:B---3--:R-:W-:-:S03]  /*e4c0*/  USHF.R.S32.HI UR4, URZ, 0x1f, UR9 ;  /* 0x0000001f3f047899 */ /* 0x008fc60008011409 */
[----:B------:R-:W-:Y:S02]  /*e4d0*/  IMAD R13, R19, UR5, R10 ;  /* 0x00000005130d7c24 */ /* 0x000fe4000f8e020a */
[----:B------:R-:W-:Y:S02]  /*e4e0*/  IMAD R12, R12, UR6, RZ ;  /* 0x000000060c0c7c24 */ /* 0x000fe4000f8e02ff */
[----:B------:R-:W-:Y:S02]  /*e4f0*/  IMAD.IADD R9, R9, 0x1, R13 ;  /* 0x0000000109097824 */ /* 0x000fe400078e020d */
[----:B------:R-:W-:Y:S02]  /*e500*/  IMAD R13, R19, UR7, R12 ;  /* 0x00000007130d7c24 */ /* 0x000fe4000f8e020c */
[----:B------:R-:W-:Y:S02]  /*e510*/  IMAD R12, R14, 0x8, R7 ;  /* 0x000000080e0c7824 */ /* 0x000fe400078e0207 */
[----:B----4-:R-:W-:-:S02]  /*e520*/  IMAD R14, R72, UR4, RZ ;  /* 0x00000004480e7c24 */ /* 0x010fc4000f8e02ff */
[----:B--2---:R-:W-:Y:S02]  /*e530*/  IMAD R12, R20, 0x80, R12 ;  /* 0x00000080140c7824 */ /* 0x004fe400078e020c */
[C---:B------:R-:W-:Y:S01]  /*e540*/  IMAD.WIDE.U32 R10, R19.reuse, UR6, RZ ;  /* 0x00000006130a7c25 */ /* 0x040fe2000f8e00ff */
[----:B------:R-:W-:Y:S01]  /*e550*/  IADD3 R19, -R19, RZ, RZ ;  /* 0x000000ff13137210 */ /* 0x000fe20007ffe1ff */
[----:B------:R-:W-:Y:S02]  /*e560*/  ULDC.64 UR6, c[0x0][0xb48] ;  /* 0x0002d20000067ab9 */ /* 0x000fe40000000a00 */
[----:B------:R-:W-:Y:S02]  /*e570*/  IMAD R15, R73, UR9, R14 ;  /* 0x00000009490f7c24 */ /* 0x000fe4000f8e020e */
[----:B0-----:R-:W-:-:S04]  /*e580*/  @P0 IMAD.HI.U32 R14, R12, R17, RZ ;  /* 0x000000110c0e0227 */ /* 0x001fc800078e00ff */
[----:B------:R-:W-:Y:S02]  /*e590*/  IMAD.IADD R11, R11, 0x1, R13 ;  /* 0x000000010b0b7824 */ /* 0x000fe400078e020d */
[----:B------:R-:W-:Y:S01]  /*e5a0*/  IMAD.MOV.U32 R13, RZ, RZ, R12 ;  /* 0x000000ffff0d7224 */ /* 0x000fe200078e000c */
[----:B-----5:R-:W-:Y:S01]  /*e5b0*/  @P0 SHF.R.U32.HI R13, RZ, R23, R14 ;  /* 0x00000017ff0d0219 */ /* 0x020fe2000001160e */
[----:B-1----:R-:W-:Y:S01]  /*e5c0*/  IMAD R16, R74, UR4, RZ ;  /* 0x000000044a107c24 */ /* 0x002fe2000f8e02ff */
[----:B------:R-:W-:Y:S01]  /*e5d0*/  ULDC.64 UR4, c[0x0][0xbe0] ;  /* 0x0002f80000047ab9 */ /* 0x000fe20000000a00 */
[----:B------:R-:W-:Y:S02]  /*e5e0*/  IMAD R23, R18, R19, UR8 ;  /* 0x0000000812177e24 */ /* 0x000fe4000f8e0213 */
[----:B------:R-:W-:-:S04]  /*e5f0*/  IMAD.WIDE.U32 R8, R72, UR9, R8 ;  /* 0x0000000948087c25 */ /* 0x000fc8000f8e0008 */
[----:B------:R-:W-:Y:S01]  /*e600*/  IMAD R17, R75, UR9, R16 ;  /* 0x000000094b117c24 */ /* 0x000fe2000f8e0210 */
[----:B------:R-:W-:Y:S01]  /*e610*/  SHF.R.S32.HI R16, RZ, 0x1f, R23 ;  /* 0x0000001fff107819 */ /* 0x000fe20000011417 */
[----:B------:R-:W-:Y:S01]  /*e620*/  IMAD.WIDE.U32 R10, R74, UR9, R10 ;  /* 0x000000094a0a7c25 */ /* 0x000fe2000f8e000a */
[----:B------:R-:W-:-:S03]  /*e630*/  ULDC.64 UR8, c[0x0][0xb28] ;  /* 0x0002ca0000087ab9 */ /* 0x000fc60000000a00 */
[----:B------:R-:W-:Y:S02]  /*e640*/  IMAD.IADD R9, R9, 0x1, R15 ;  /* 0x0000000109097824 */ /* 0x000fe400078e020f */
[----:B------:R-:W-:-:S04]  /*e650*/  @P0 IMAD.HI.U32 R89, R12, R89, RZ ;  /* 0x000000590c590227 */ /* 0x000fc800078e00ff */
[----:B------:R-:W-:Y:S02]  /*e660*/  IMAD.IADD R11, R11, 0x1, R17 ;  /* 0x000000010b0b7824 */ /* 0x000fe400078e0211 */
[----:B------:R-:W-:Y:S02]  /*e670*/  IMAD R17, R16, UR6, RZ ;  /* 0x0000000610117c24 */ /* 0x000fe4000f8e02ff */
[----:B------:R-:W-:-:S04]  /*e680*/  IMAD.WIDE.U32 R8, R23, UR4, R8 ;  /* 0x0000000417087c25 */ /* 0x000fc8000f8e0008 */
[----:B------:R-:W-:Y:S01]  /*e690*/  IMAD.MOV.U32 R15, RZ, RZ, R12 ;  /* 0x000000ffff0f7224 */ /* 0x000fe200078e000c */
[----:B------:R-:W-:Y:S01]  /*e6a0*/  @P0 SHF.R.U32.HI R15, RZ, R90, R89 ;  /* 0x0000005aff0f0219 */ /* 0x000fe20000011659 */
[----:B------:R-:W-:Y:S01]  /*e6b0*/  IMAD R14, R16, UR4, RZ ;  /* 0x00000004100e7c24 */ /* 0x000fe2000f8e02ff */
[----:B------:R-:W-:Y:S01]  /*e6c0*/  IADD3 R8, P0, R13, R8, RZ ;  /* 0x000000080d087210 */ /* 0x000fe20007f1e0ff */
[C---:B------:R-:W-:Y:S01]  /*e6d0*/  IMAD R19, R23.reuse, UR7, R17 ;  /* 0x0000000717137c24 */ /* 0x040fe2000f8e0211 */
[--C-:B------:R-:W-:Y:S01]  /*e6e0*/  SHF.R.S32.HI R17, RZ, 0x1f, R13.reuse ;  /* 0x0000001fff117819 */ /* 0x100fe2000001140d */
[----:B------:R-:W-:Y:S02]  /*e6f0*/  IMAD.MOV R13, RZ, RZ, -R13 ;  /* 0x000000ffff0d7224 */ /* 0x000fe400078e0a0d */
[----:B------:R-:W-:Y:S01]  /*e700*/  IMAD R16, R23, UR5, R14 ;  /* 0x0000000517107c24 */ /* 0x000fe2000f8e020e */
[--C-:B------:R-:W-:Y:S01]  /*e710*/  SHF.R.S32.HI R14, RZ, 0x1f, R15.reuse ;  /* 0x0000001fff0e7819 */ /* 0x100fe2000001140f */
[----:B------:R-:W-:Y:S01]  /*e720*/  IMAD.MOV R18, RZ, RZ, -R15 ;  /* 0x000000ffff127224 */ /* 0x000fe200078e0a0f */
[----:B------:R-:W-:Y:S01]  /*e730*/  ULDC.64 UR4, c[0x0][0xb30] ;  /* 0x0002cc0000047ab9 */ /* 0x000fe20000000a00 */
[----:B------:R-:W-:Y:S01]  /*e740*/  IMAD R13, R21, R13, R12 ;  /* 0x0000000d150d7224 */ /* 0x000fe200078e020c */
[----:B------:R-:W-:Y:S01]  /*e750*/  IADD3.X R9, R17, R9, R16, P0, !PT ;  /* 0x0000000911097210 */ /* 0x000fe200007fe410 */
[----:B------:R-:W-:Y:S01]  /*e760*/  IMAD.WIDE.U32 R10, R23, UR6, R10 ;  /* 0x00000006170a7c25 */ /* 0x000fe2000f8e000a */
[----:B------:R-:W-:-:S03]  /*e770*/  ULDC.64 UR6, c[0x0][0xbc8] ;  /* 0x0002f20000067ab9 */ /* 0x000fc60000000a00 */
[----:B------:R-:W-:Y:S02]  /*e780*/  IMAD R14, R14, UR4, RZ ;  /* 0x000000040e0e7c24 */ /* 0x000fe4000f8e02ff */
[----:B------:R-:W-:Y:S01]  /*e790*/  IMAD R17, R21, R18, R12 ;  /* 0x0000001215117224 */ /* 0x000fe200078e020c */
[----:B------:R-:W-:Y:S01]  /*e7a0*/  SHF.R.S32.HI R12, RZ, 0x1f, R13 ;  /* 0x0000001fff0c7819 */ /* 0x000fe2000001140d */
[----:B------:R-:W-:Y:S02]  /*e7b0*/  IMAD.IADD R11, R11, 0x1, R19 ;  /* 0x000000010b0b7824 */ /* 0x000fe400078e0213 */
[C---:B------:R-:W-:Y:S01]  /*e7c0*/  IMAD R19, R15.reuse, UR5, R14 ;  /* 0x000000050f137c24 */ /* 0x040fe2000f8e020e */
[----:B------:R-:W-:Y:S01]  /*e7d0*/  SHF.R.S32.HI R14, RZ, 0x1f, R17 ;  /* 0x0000001fff0e7819 */ /* 0x000fe20000011411 */
[----:B------:R-:W-:Y:S01]  /*e7e0*/  IMAD.WIDE.U32 R10, R15, UR4, R10 ;  /* 0x000000040f0a7c25 */ /* 0x000fe2000f8e000a */
[----:B------:R-:W0:Y:S01]  /*e7f0*/  S2UR UR5, SR_CgaCtaId ;  /* 0x00000000000579c3 */ /* 0x000e220000008800 */
[----:B------:R-:W-:-:S02]  /*e800*/  UMOV UR4, 0x400 ;  /* 0x0000040000047882 */ /* 0x000fc40000000000 */
[----:B------:R-:W-:Y:S02]  /*e810*/  IMAD R12, R12, UR6, RZ ;  /* 0x000000060c0c7c24 */ /* 0x000fe4000f8e02ff */
[----:B------:R-:W-:Y:S02]  /*e820*/  IMAD.IADD R11, R11, 0x1, R19 ;  /* 0x000000010b0b7824 */ /* 0x000fe400078e0213 */
[----:B------:R-:W-:Y:S02]  /*e830*/  IMAD R14, R14, UR8, RZ ;  /* 0x000000080e0e7c24 */ /* 0x000fe4000f8e02ff */
[C---:B------:R-:W-:Y:S02]  /*e840*/  IMAD R15, R13.reuse, UR7, R12 ;  /* 0x000000070d0f7c24 */ /* 0x040fe4000f8e020c */
[----:B------:R-:W-:Y:S01]  /*e850*/  IMAD.WIDE.U32 R8, R13, UR6, R8 ;  /* 0x000000060d087c25 */ /* 0x000fe2000f8e0008 */
[----:B------:R-:W-:-:S03]  /*e860*/  ULDC.64 UR6, c[0x0][0xba8] ;  /* 0x0002ea0000067ab9 */ /* 0x000fc60000000a00 */
[C---:B------:R-:W-:Y:S01]  /*e870*/  IMAD R19, R17.reuse, UR9, R14 ;  /* 0x0000000911137c24 */ /* 0x040fe2000f8e020e */
[----:B------:R-:W-:Y:S01]  /*e880*/  LEA R12, P0, R8, UR6, 0x2 ;  /* 0x00000006080c7c11 */ /* 0x000fe2000f8010ff */
[----:B------:R-:W-:Y:S01]  /*e890*/  IMAD.WIDE.U32 R10, R17, UR8, R10 ;  /* 0x00000008110a7c25 */ /* 0x000fe2000f8e000a */
[----:B------:R-:W-:Y:S01]  /*e8a0*/  ULDC.64 UR8, c[0x0][0xb00] ;  /* 0x0002c00000087ab9 */ /* 0x000fe20000000a00 */
[----:B------:R-:W-:Y:S02]  /*e8b0*/  ULDC UR6, c[0x0][0xa88] ;  /* 0x0002a20000067ab9 */ /* 0x000fe40000000800 */
[----:B------:R-:W-:Y:S01]  /*e8c0*/  IMAD.IADD R13, R9, 0x1, R15 ;  /* 0x00000001090d7824 */ /* 0x000fe200078e020f */
[----:B------:R-:W-:Y:S01]  /*e8d0*/  LEA R72, P1, R10, UR8, 0x2 ;  /* 0x000000080a487c11 */ /* 0x000fe2000f8210ff */
[----:B------:R-:W-:Y:S01]  /*e8e0*/  IMAD.IADD R9, R11, 0x1, R19 ;  /* 0x000000010b097824 */ /* 0x000fe200078e0213 */
[----:B0-----:R-:W-:Y:S01]  /*e8f0*/  ULEA UR4, UR5, UR4, 0x18 ;  /* 0x0000000405047291 */ /* 0x001fe2000f8ec03f */
[----:B------:R-:W-:Y:S01]  /*e900*/  IMAD R7, R20, 0x80, R7 ;  /* 0x0000008014077824 */ /* 0x000fe200078e0207 */
[----:B------:R-:W-:Y:S01]  /*e910*/  LEA.HI.X R13, R8, UR7, R13, 0x2, P0 ;  /* 0x00000007080d7c11 */ /* 0x000fe200080f140d */
[----:B------:R-:W-:Y:S01]  /*e920*/  IMAD R20, R21, UR6, RZ ;  /* 0x0000000615147c24 */ /* 0x000fe2000f8e02ff */
[----:B------:R-:W-:Y:S01]  /*e930*/  LEA.HI.X R73, R10, UR9, R9, 0x2, P1 ;  /* 0x000000090a497c11 */ /* 0x000fe200088f1409 */
[----:B------:R-:W-:Y:S01]  /*e940*/  SHFL.IDX PT, R8, R12, RZ, 0x1c1f ;  /* 0x001c1fff0c087589 */ /* 0x000fe200000e0000 */
[----:B------:R-:W-:Y:S01]  /*e950*/  LOP3.LUT P0, RZ, R22, 0x3, RZ, 0xc0, !PT ;  /* 0x0000000316ff7812 */ /* 0x000fe2000780c0ff */
[C---:B------:R-:W-:Y:S01]  /*e960*/  VIADD R21, R7.reuse, 0x8 ;  /* 0x0000000807157836 */ /* 0x040fe20000000000 */
[----:B------:R-:W-:Y:S01]  /*e970*/  UIADD3 UR4, UR4, 0x2a820, URZ ;  /* 0x0002a82004047890 */ /* 0x000fe2000fffe03f */
[----:B------:R-:W0:Y:S01]  /*e980*/  SHFL.IDX PT, R9, R13, RZ, 0x1c1f ;  /* 0x001c1fff0d097589 */ /* 0x000e2200000e0000 */
[----:B------:R-:W-:-:S02]  /*e990*/  ISETP.GE.OR P1, PT, R7, R20, P0 ;  /* 0x000000140700720c */ /* 0x000fc40000726670 */
[-C--:B------:R-:W-:Y:S01]  /*e9a0*/  ISETP.GE.OR P0, PT, R21, R20.reuse, P0 ;  /* 0x000000141500720c */ /* 0x080fe20000706670 */
[----:B------:R-:W-:Y:S01]  /*e9b0*/  SHFL.IDX PT, R10, R12, 0x1, 0x1c1f ;  /* 0x003c1f000c0a7f89 */ /* 0x000fe200000e0000 */
[----:B------:R-:W-:Y:S01]  /*e9c0*/  UPRMT UR4, URZ, 0x654, UR4 ;  /* 0x000006543f047896 */ /* 0x000fe20008000004 */
[----:B------:R-:W-:Y:S02]  /*e9d0*/  ISETP.GE.AND P2, PT, R7, R20, PT ;  /* 0x000000140700720c */ /* 0x000fe40003f46270 */
[----:B------:R1:W2:Y:S04]  /*e9e0*/  SHFL.IDX PT, R11, R13, 0x1, 0x1c1f ;  /* 0x003c1f000d0b7f89 */ /* 0x0002a800000e0000 */
[----:B------:R3:W4:Y:S02]  /*e9f0*/  SHFL.IDX PT, R18, R72, RZ, 0x1c1f ;  /* 0x001c1fff48127589 */ /* 0x00072400000e0000 */
[----:B------:R-:W-:Y:S01]  /*ea00*/  SYNCS.ARRIVE.TRANS64.RED.A1T0 RZ, [UR4], RZ ;  /* 0x000000ffffff79a7 */ /* 0x000fe20008100404 */
[----:B-1----:R-:W-:Y:S01]  /*ea10*/  LOP3.LUT R13, R88, 0x7ffffffc, RZ, 0xc0, !PT ;  /* 0x7ffffffc580d7812 */ /* 0x002fe200078ec0ff */
[----:B------:R3:W1:Y:S04]  /*ea20*/  SHFL.IDX PT, R19, R73, RZ, 0x1c1f ;  /* 0x001c1fff49137589 */ /* 0x00066800000e0000 */
[----:B------:R-:W-:Y:S01]  /*ea30*/  IMAD.IADD R13, R22, 0x1, -R13 ;  /* 0x00000001160d7824 */ /* 0x000fe200078e0a0d */
[----:B0-----:R3:W-:Y:S03]  /*ea40*/  @!P1 ST.E desc[UR56][R8.64], R6 ;  /* 0x0000000608009985 */ /* 0x0017e6000c101938 */
[----:B------:R-:W-:Y:S01]  /*ea50*/  IMAD.SHL.U32 R23, R13, 0x2, RZ ;  /* 0x000000020d177824 */ /* 0x000fe200078e00ff */
[----:B--2---:R3:W-:Y:S01]  /*ea60*/  @!P0 ST.E desc[UR56][R10.64], R0 ;  /* 0x000000000a008985 */ /* 0x0047e2000c101938 */
[----:B------:R-:W-:Y:S05]  /*ea70*/  @P2 BRA `(.L_x_1057) ;  /* 0x0000000400782947 */ /* 0x000fea0003800000 */
[C---:B---3--:R-:W-:Y:S01]  /*ea80*/  VIADD R0, R23.reuse, 0x8 ;  /* 0x0000000817007836 */ /* 0x048fe20000000000 */
[----:B------:R-:W-:Y:S01]  /*ea90*/  ULDC UR4, c[0x0][0xac8] ;  /* 0x0002b20000047ab9 */ /* 0x000fe20000000800 */
[C---:B------:R-:W-:Y:S01]  /*eaa0*/  IADD3 R10, R23.reuse, 0x10, RZ ;  /* 0x00000010170a7810 */ /* 0x040fe20007ffe0ff */
        /* <DEDUP_REMOVED lines=8> */
[----:B------:R-:W-:Y:S01]  /*eb30*/  VIADD R15, R23, 0x40 ;  /* 0x00000040170f7836 */ /* 0x000fe20000000000 */
[----:B------:R-:W-:Y:S01]  /*eb40*/  ISETP.GE.AND P4, PT, R13, UR4, PT ;  /* 0x000000040d007c0c */ /* 0x000fe2000bf86270 */
[C---:B------:R-:W-:Y:S01]  /*eb50*/  VIADD R16, R23.reuse, 0x50 ;  /* 0x0000005017107836 */ /* 0x040fe20000000000 */
[----:B------:R-:W-:Y:S01]  /*eb60*/  ISETP.GE.AND P5, PT, R14, UR4, PT ;  /* 0x000000040e007c0c */ /* 0x000fe2000bfa6270 */
[----:B------:R-:W-:Y:S01]  /*eb70*/  VIADD R22, R23, 0x60 ;  /* 0x0000006017167836 */ /* 0x000fe20000000000 */
[----:B------:R-:W-:Y:S01]  /*eb80*/  ISETP.GE.AND P6, PT, R15, UR4, PT ;  /* 0x000000040f007c0c */ /* 0x000fe2000bfc6270 */
[----:B-1--4-:R-:W-:-:S02]  /*eb90*/  @!P2 IMAD.WIDE R6, R23, 0x4, R18 ;  /* 0x000000041706a825 */ /* 0x012fc400078e0212 */
[----:B------:R-:W-:Y:S02]  /*eba0*/  @!P3 LEA.HI R0, R0, R0, RZ, 0x1 ;  /* 0x000000000000b211 */ /* 0x000fe400078f08ff */
[----:B------:R-:W-:Y:S01]  /*ebb0*/  @!P0 LEA.HI R10, R10, R10, RZ, 0x1 ;  /* 0x0000000a0a0a8211 */ /* 0x000fe200078f08ff */
[----:B------:R0:W-:Y:S01]  /*ebc0*/  @!P2 ST.E.64 desc[UR56][R6.64], R24 ;  /* 0x000000180600a985 */ /* 0x0001e2000c101b38 */
[----:B------:R-:W-:Y:S01]  /*ebd0*/  @!P3 LOP3.LUT R9, R0, 0xfffffffe, RZ, 0xc0, !PT ;  /* 0xfffffffe0009b812 */ /* 0x000fe200078ec0ff */
[----:B------:R-:W-:Y:S01]  /*ebe0*/  VIADD R0, R23, 0x20 ;  /* 0x0000002017007836 */ /* 0x000fe20000000000 */
[----:B------:R-:W-:Y:S02]  /*ebf0*/  @!P1 LEA.HI R11, R11, R11, RZ, 0x1 ;  /* 0x0000000b0b0b9211 */ /* 0x000fe400078f08ff */
[----:B------:R-:W-:Y:S01]  /*ec00*/  @!P5 LEA.HI R14, R14, R14, RZ, 0x1 ;  /* 0x0000000e0e0ed211 */ /* 0x000fe200078f08ff */
[----:B------:R-:W-:Y:S01]  /*ec10*/  @!P3 IMAD.WIDE R8, R9, 0x4, R18 ;  /* 0x000000040908b825 */ /* 0x000fe200078e0212 */
[----:B------:R-:W-:-:S02]  /*ec20*/  ISETP.GE.AND P2, PT, R0, UR4, PT ;  /* 0x0000000400007c0c */ /* 0x000fc4000bf46270 */
[----:B------:R-:W-:Y:S02]  /*ec30*/  @!P5 LOP3.LUT R17, R14, 0xfffffffe, RZ, 0xc0, !PT ;  /* 0xfffffffe0e11d812 */ /* 0x000fe400078ec0ff */
[----:B------:R1:W-:Y:S01]  /*ec40*/  @!P3 ST.E.64 desc[UR56][R8.64], R28 ;  /* 0x0000001c0800b985 */ /* 0x0003e2000c101b38 */
[----:B------:R-:W-:Y:S02]  /*ec50*/  ISETP.GE.AND P3, PT, R12, UR4, PT ;  /* 0x000000040c007c0c */ /* 0x000fe4000bf66270 */
[----:B0-----:R-:W-:Y:S02]  /*ec60*/  @!P0 LOP3.LUT R7, R10, 0xfffffffe, RZ, 0xc0, !PT ;  /* 0xfffffffe0a078812 */ /* 0x001fe400078ec0ff */
[----:B------:R-:W-:-:S03]  /*ec70*/  @!P4 LEA.HI R10, R13, R13, RZ, 0x1 ;  /* 0x0000000d0d0ac211 */ /* 0x000fc600078f08ff */
[----:B------:R-:W-:Y:S01]  /*ec80*/  @!P0 IMAD.WIDE R6, R7, 0x4, R18 ;  /* 0x0000000407068825 */ /* 0x000fe200078e0212 */
[----:B------:R-:W-:-:S04]  /*ec90*/  @!P2 LEA.HI R0, R0, R0, RZ, 0x1 ;  /* 0x000000000000a211 */ /* 0x000fc800078f08ff */
[----:B------:R0:W-:Y:S01]  /*eca0*/  @!P0 ST.E.64 desc[UR56][R6.64], R32 ;  /* 0x0000002006008985 */ /* 0x0001e2000c101b38 */
[----:B------:R-:W-:Y:S02]  /*ecb0*/  @!P3 LEA.HI R12, R12, R12, RZ, 0x1 ;  /* 0x0000000c0c0cb211 */ /* 0x000fe400078f08ff */
[----:B-1----:R-:W-:Y:S02]  /*ecc0*/  @!P1 LOP3.LUT R9, R11, 0xfffffffe, RZ, 0xc0, !PT ;  /* 0xfffffffe0b099812 */ /* 0x002fe400078ec0ff */
[----:B------:R-:W-:Y:S02]  /*ecd0*/  @!P2 LOP3.LUT R11, R0, 0xfffffffe, RZ, 0xc0, !PT ;  /* 0xfffffffe000ba812 */ /* 0x000fe400078ec0ff */
        /* <DEDUP_REMOVED lines=8> */
[----:B0-----:R-:W-:-:S02]  /*ed60*/  @!P3 IMAD.WIDE R6, R13, 0x4, R18 ;  /* 0x000000040d06b825 */ /* 0x001fc400078e0212 */
[----:B------:R0:W-:Y:S02]  /*ed70*/  @!P2 ST.E.64 desc[UR56][R10.64], R40 ;  /* 0x000000280a00a985 */ /* 0x0001e4000c101b38 */
[----:B------:R-:W-:Y:S02]  /*ed80*/  VIADD R0, R23, 0x48 ;  /* 0x0000004817007836 */ /* 0x000fe40000000000 */
[--C-:B------:R-:W-:Y:S01]  /*ed90*/  @!P5 IMAD.WIDE R12, R17, 0x4, R18.reuse ;  /* 0x00000004110cd825 */ /* 0x100fe200078e0212 */
[----:B------:R2:W-:Y:S01]  /*eda0*/  @!P3 ST.E.64 desc[UR56][R6.64], R44 ;  /* 0x0000002c0600b985 */ /* 0x0005e2000c101b38 */
[----:B------:R-:W-:Y:S02]  /*edb0*/  ISETP.GE.AND P3, PT, R22, UR4, PT ;  /* 0x0000000416007c0c */ /* 0x000fe4000bf66270 */
[----:B------:R-:W-:Y:S01]  /*edc0*/  VIADD R17, R23, 0x58 ;  /* 0x0000005817117836 */ /* 0x000fe20000000000 */
[----:B------:R-:W-:Y:S01]  /*edd0*/  ISETP.GE.AND P0, PT, R0, UR4, PT ;  /* 0x0000000400007c0c */ /* 0x000fe2000bf06270 */
[----:B-1----:R-:W-:Y:S01]  /*ede0*/  @!P4 IMAD.WIDE R8, R15, 0x4, R18 ;  /* 0x000000040f08c825 */ /* 0x002fe200078e0212 */
[----:B------:R-:W-:-:S02]  /*edf0*/  @!P1 LEA.HI R16, R16, R16, RZ, 0x1 ;  /* 0x0000001010109211 */ /* 0x000fc400078f08ff */
[----:B------:R-:W-:Y:S01]  /*ee00*/  ISETP.GE.AND P2, PT, R17, UR4, PT ;  /* 0x0000000411007c0c */ /* 0x000fe2000bf46270 */
[----:B------:R-:W-:Y:S01]  /*ee10*/  @!P6 IMAD.WIDE R14, R25, 0x4, R18 ;  /* 0x00000004190ee825 */ /* 0x000fe200078e0212 */
[----:B------:R1:W-:Y:S03]  /*ee20*/  @!P4 ST.E.64 desc[UR56][R8.64], R48 ;  /* 0x000000300800c985 */ /* 0x0003e6000c101b38 */
[C---:B0-----:R-:W-:Y:S01]  /*ee30*/  VIADD R10, R23.reuse, 0x68 ;  /* 0x00000068170a7836 */ /* 0x041fe20000000000 */
[----:B------:R0:W-:Y:S01]  /*ee40*/  @!P5 ST.E.64 desc[UR56][R12.64], R52 ;  /* 0x000000340c00d985 */ /* 0x0001e2000c101b38 */
[C---:B--2---:R-:W-:Y:S01]  /*ee50*/  VIADD R7, R23.reuse, 0x78 ;  /* 0x0000007817077836 */ /* 0x044fe20000000000 */
[----:B------:R-:W-:Y:S01]  /*ee60*/  @!P3 LEA.HI R22, R22, R22, RZ, 0x1 ;  /* 0x000000161616b211 */ /* 0x000fe200078f08ff */
[----:B------:R-:W-:Y:S01]  /*ee70*/  VIADD R11, R23, 0x70 ;  /* 0x00000070170b7836 */ /* 0x000fe20000000000 */
[----:B------:R2:W-:Y:S01]  /*ee80*/  @!P6 ST.E.64 desc[UR56][R14.64], R56 ;  /* 0x000000380e00e985 */ /* 0x0005e2000c101b38 */
[----:B------:R-:W-:-:S02]  /*ee90*/  ISETP.GE.AND P4, PT, R10, UR4, PT ;  /* 0x000000040a007c0c */ /* 0x000fc4000bf86270 */
[----:B------:R-:W-:Y:S02]  /*eea0*/  ISETP.GE.AND P6, PT, R7, UR4, PT ;  /* 0x0000000407007c0c */ /* 0x000fe4000bfc6270 */
[----:B------:R-:W-:Y:S02]  /*eeb0*/  ISETP.GE.AND P5, PT, R11, UR4, PT ;  /* 0x000000040b007c0c */ /* 0x000fe4000bfa6270 */
[----:B------:R-:W-:Y:S02]  /*eec0*/  @!P0 LEA.HI R0, R0, R0, RZ, 0x1 ;  /* 0x0000000000008211 */ /* 0x000fe400078f08ff */
[----:B------:R-:W-:Y:S02]  /*eed0*/  @!P2 LEA.HI R17, R17, R17, RZ, 0x1 ;  /* 0x000000111111a211 */ /* 0x000fe400078f08ff */
[----:B-1----:R-:W-:Y:S02]  /*eee0*/  @!P1 LOP3.LUT R9, R16, 0xfffffffe, RZ, 0xc0, !PT ;  /* 0xfffffffe10099812 */ /* 0x002fe400078ec0ff */
[----:B0-----:R-:W-:-:S02]  /*eef0*/  @!P3 LOP3.LUT R13, R22, 0xfffffffe, RZ, 0xc0, !PT ;  /* 0xfffffffe160db812 */ /* 0x001fc400078ec0ff */
[----:B------:R-:W-:Y:S02]  /*ef00*/  @!P4 LEA.HI R10, R10, R10, RZ, 0x1 ;  /* 0x0000000a0a0ac211 */ /* 0x000fe400078f08ff */
[----:B------:R-:W-:Y:S01]  /*ef10*/  @!P6 LEA.HI R8, R7, R7, RZ, 0x1 ;  /* 0x000000070708e211 */ /* 0x000fe200078f08ff */
[----:B------:R-:W-:Y:S01]  /*ef20*/  @!P3 IMAD.WIDE R12, R13, 0x4, R18 ;  /* 0x000000040d0cb825 */ /* 0x000fe200078e0212 */
[----:B------:R-:W-:Y:S02]  /*ef30*/  @!P5 LEA.HI R6, R11, R11, RZ, 0x1 ;  /* 0x0000000b0b06d211 */ /* 0x000fe400078f08ff */
[----:B------:R-:W-:Y:S02]  /*ef40*/  @!P0 LOP3.LUT R7, R0, 0xfffffffe, RZ, 0xc0, !PT ;  /* 0xfffffffe00078812 */ /* 0x000fe400078ec0ff */
[----:B------:R-:W-:Y:S02]  /*ef50*/  @!P2 LOP3.LUT R11, R17, 0xfffffffe, RZ, 0xc0, !PT ;  /* 0xfffffffe110ba812 */ /* 0x000fe400078ec0ff */
[----:B--2---:R-:W-:-:S02]  /*ef60*/  @!P4 LOP3.LUT R15, R10, 0xfffffffe, RZ, 0xc0, !PT ;  /* 0xfffffffe0a0fc812 */ /* 0x004fc400078ec0ff */
[----:B------:R-:W-:Y:S01]  /*ef70*/  @!P5 LOP3.LUT R17, R6, 0xfffffffe, RZ, 0xc0, !PT ;  /* 0xfffffffe0611d812 */ /* 0x000fe200078ec0ff */
[----:B------:R-:W-:Y:S01]  /*ef80*/  @!P0 IMAD.WIDE R6, R7, 0x4, R18 ;  /* 0x0000000407068825 */ /* 0x000fe200078e0212 */
[----:B------:R-:W-:-:S03]  /*ef90*/  @!P6 LOP3.LUT R25, R8, 0xfffffffe, RZ, 0xc0, !PT ;  /* 0xfffffffe0819e812 */ /* 0x000fc600078ec0ff */
        /* <DEDUP_REMOVED lines=12> */
.L_x_1057:
[----:B------:R-:W-:Y:S05]  /*f060*/  BSYNC B0 ;  /* 0x0000000000007941 */ /* 0x000fea0003800000 */
.L_x_1056:
[----:B------:R-:W-:Y:S01]  /*f070*/  ISETP.GE.AND P0, PT, R21, R20, PT ;  /* 0x000000141500720c */ /* 0x000fe20003f06270 */
[----:B0-----:R0:W2:Y:S04]  /*f080*/  SHFL.IDX PT, R15, R73, 0x1, 0x1c1f ;  /* 0x003c1f00490f7f89 */ /* 0x0010a800000e0000 */
[----:B------:R0:W0:Y:S08]  /*f090*/  SHFL.IDX PT, R14, R72, 0x1, 0x1c1f ;  /* 0x003c1f00480e7f89 */ /* 0x00003000000e0000 */
[----:B------:R-:W-:Y:S05]  /*f0a0*/  @P0 BRA `(.L_x_968) ;  /* 0x0000004400e00947 */ /* 0x000fea0003800000 */
[----:B------:R-:W-:Y:S01]  /*f0b0*/  ULDC UR4, c[0x0][0xac8] ;  /* 0x0002b20000047ab9 */ /* 0x000fe20000000800 */
[C---:B---3--:R-:W-:Y:S01]  /*f0c0*/  VIADD R0, R23.reuse, 0x8 ;  /* 0x0000000817007836 */ /* 0x048fe20000000000 */
[C---:B------:R-:W-:Y:S01]  /*f0d0*/  ISETP.GE.AND P0, PT, R23.reuse, UR4, PT ;  /* 0x0000000417007c0c */ /* 0x040fe2000bf06270 */
[C---:B------:R-:W-:Y:S01]  /*f0e0*/  VIADD R6, R23.reuse, 0x10 ;  /* 0x0000001017067836 */ /* 0x040fe20000000000 */
[C---:B------:R-:W-:Y:S01]  /*f0f0*/  IADD3 R8, R23.reuse, 0x18, RZ ;  /* 0x0000001817087810 */ /* 0x040fe20007ffe0ff */
[C---:B------:R-:W-:Y:S01]  /*f100*/  VIADD R10, R23.reuse, 0x20 ;  /* 0x00000020170a7836 */ /* 0x040fe20000000000 */
[----:B------:R-:W-:Y:S01]  /*f110*/  ISETP.GE.AND P5, PT, R0, UR4, PT ;  /* 0x0000000400007c0c */ /* 0x000fe2000bfa6270 */
[C---:B------:R-:W-:Y:S01]  /*f120*/  VIADD R11, R23.reuse, 0x28 ;  /* 0x00000028170b7836 */ /* 0x040fe20000000000 */
[----:B------:R-:W-:Y:S01]  /*f130*/  ISETP.GE.AND P6, PT, R6, UR4, PT ;  /* 0x0000000406007c0c */ /* 0x000fe2000bfc6270 */
[C---:B------:R-:W-:Y:S01]  /*f140*/  VIADD R12, R23.reuse, 0x30 ;  /* 0x00000030170c7836 */ /* 0x040fe20000000000 */
[----:B------:R-:W-:Y:S01]  /*f150*/  ISETP.GE.AND P4, PT, R10, UR4, PT ;  /* 0x000000040a007c0c */ /* 0x000fe2000bf86270 */
[----:B------:R-:W-:Y:S01]  /*f160*/  VIADD R13, R23, 0x38 ;  /* 0x00000038170d7836 */ /* 0x000fe20000000000 */
[----:B------:R-:W-:Y:S01]  /*f170*/  ISETP.GE.AND P3, PT, R11, UR4, PT ;  /* 0x000000040b007c0c */ /* 0x000fe2000bf66270 */
[C---:B----4-:R-:W-:Y:S01]  /*f180*/  VIADD R18, R23.reuse, 0x40 ;  /* 0x0000004017127836 */ /* 0x050fe20000000000 */
[----:B------:R-:W-:Y:S01]  /*f190*/  ISETP.GE.AND P2, PT, R12, UR4, PT ;  /* 0x000000040c007c0c */ /* 0x000fe2000bf46270 */
[----:B0-2---:R-:W-:Y:S01]  /*f1a0*/  @!P0 IMAD.WIDE R2, R23, 0x4, R14 ;  /* 0x0000000417028825 */ /* 0x005fe200078e020e */
[----:B------:R-:W-:-:S03]  /*f1b0*/  ISETP.GE.AND P1, PT, R13, UR4, PT ;  /* 0x000000040d007c0c */ /* 0x000fc6000bf26270 */
[----:B------:R-:W-:Y:S01]  /*f1c0*/  @!P5 LEA.HI R0, R0, R0, RZ, 0x1 ;  /* 0x000000000000d211 */ /* 0x000fe200078f08ff */
[----:B------:R0:W-:Y:S01]  /*f1d0*/  @!P0 ST.E.64 desc[UR56][R2.64], R26 ;  /* 0x0000001a02008985 */ /* 0x0001e2000c101b38 */
[----:B------:R-:W-:Y:S01]  /*f1e0*/  ISETP.GE.AND P0, PT, R8, UR4, PT ;  /* 0x0000000408007c0c */ /* 0x000fe2000bf06270 */
[C---:B------:R-:W-:Y:S01]  /*f1f0*/  VIADD R20, R23.reuse, 0x48 ;  /* 0x0000004817147836 */ /* 0x040fe20000000000 */
[----:B------:R-:W-:Y:S01]  /*f200*/  @!P6 LEA.HI R6, R6, R6, RZ, 0x1 ;  /* 0x000000060606e211 */ /* 0x000fe200078f08ff */
[----:B------:R-:W-:Y:S01]  /*f210*/  VIADD R21, R23, 0x70 ;  /* 0x0000007017157836 */ /* 0x000fe20000000000 */
[----:B------:R-:W-:Y:S02]  /*f220*/  @!P5 LOP3.LUT R7, R0, 0xfffffffe, RZ, 0xc0, !PT ;  /* 0xfffffffe0007d812 */ /* 0x000fe400078ec0ff */
[----:B------:R-:W-:Y:S02]  /*f230*/  @!P6 LOP3.LUT R9, R6, 0xfffffffe, RZ, 0xc0, !PT ;  /* 0xfffffffe0609e812 */ /* 0x000fe400078ec0ff */
[----:B------:R-:W-:-:S02]  /*f240*/  @!P4 LEA.HI R10, R10, R10, RZ, 0x1 ;  /* 0x0000000a0a0ac211 */ /* 0x000fc400078f08ff */
[----:B------:R-:W-:Y:S02]  /*f250*/  @!P3 LEA.HI R0, R11, R11, RZ, 0x1 ;  /* 0x0000000b0b00b211 */ /* 0x000fe400078f08ff */
[----:B------:R-:W-:Y:S01]  /*f260*/  @!P2 LEA.HI R12, R12, R12, RZ, 0x1 ;  /* 0x0000000c0c0ca211 */ /* 0x000fe200078f08ff */
[--C-:B0-----:R-:W-:Y:S01]  /*f270*/  @!P5 IMAD.WIDE R2, R7, 0x4, R14.reuse ;  /* 0x000000040702d825 */ /* 0x101fe200078e020e */
[----:B------:R-:W-:Y:S02]  /*f280*/  @!P0 LEA.HI R8, R8, R8, RZ, 0x1 ;  /* 0x0000000808088211 */ /* 0x000fe400078f08ff */
[----:B------:R-:W-:Y:S01]  /*f290*/  @!P1 LEA.HI R16, R13, R13, RZ, 0x1 ;  /* 0x0000000d0d109211 */ /* 0x000fe200078f08ff */
[----:B------:R-:W-:Y:S01]  /*f2a0*/  @!P6 IMAD.WIDE R6, R9, 0x4, R14 ;  /* 0x000000040906e825 */ /* 0x000fe200078e020e */
[----:B------:R-:W-:Y:S01]  /*f2b0*/  @!P0 LOP3.LUT R9, R8, 0xfffffffe, RZ, 0xc0, !PT ;  /* 0xfffffffe08098812 */ /* 0x000fe200078ec0ff */
[----:B------:R0:W-:Y:S01]  /*f2c0*/  @!P5 ST.E.64 desc[UR56][R2.64], R30 ;  /* 0x0000001e0200d985 */ /* 0x0001e2000c101b38 */
[----:B------:R-:W-:-:S02]  /*f2d0*/  @!P4 LOP3.LUT R11, R10, 0xfffffffe, RZ, 0xc0, !PT ;  /* 0xfffffffe0a0bc812 */ /* 0x000fc400078ec0ff */
[----:B------:R-:W-:Y:S01]  /*f2e0*/  @!P3 LOP3.LUT R13, R0, 0xfffffffe, RZ, 0xc0, !PT ;  /* 0xfffffffe000db812 */ /* 0x000fe200078ec0ff */
[----:B------:R2:W-:Y:S01]  /*f2f0*/  @!P6 ST.E.64 desc[UR56][R6.64], R34 ;  /* 0x000000220600e985 */ /* 0x0005e2000c101b38 */
[----:B------:R-:W-:Y:S01]  /*f300*/  @!P2 LOP3.LUT R17, R12, 0xfffffffe, RZ, 0xc0, !PT ;  /* 0xfffffffe0c11a812 */ /* 0x000fe200078ec0ff */
[C---:B------:R-:W-:Y:S01]  /*f310*/  VIADD R0, R23.reuse, 0x50 ;  /* 0x0000005017007836 */ /* 0x040fe20000000000 */
[----:B-1----:R-:W-:Y:S01]  /*f320*/  @!P1 LOP3.LUT R19, R16, 0xfffffffe, RZ, 0xc0, !PT ;  /* 0xfffffffe10139812 */ /* 0x002fe200078ec0ff */
[----:B------:R-:W-:Y:S01]  /*f330*/  VIADD R16, R23, 0x58 ;  /* 0x0000005817107836 */ /* 0x000fe20000000000 */
[----:B------:R-:W-:Y:S02]  /*f340*/  ISETP.GE.AND P5, PT, R18, UR4, PT ;  /* 0x0000000412007c0c */ /* 0x000fe4000bfa6270 */
[----:B------:R-:W-:Y:S01]  /*f350*/  ISETP.GE.AND P6, PT, R20, UR4, PT ;  /* 0x0000000414007c0c */ /* 0x000fe2000bfc6270 */
[----:B0-----:R-:W-:-:S04]  /*f360*/  @!P0 IMAD.WIDE R2, R9, 0x4, R14 ;  /* 0x0000000409028825 */ /* 0x001fc800078e020e */
[--C-:B--2---:R-:W-:Y:S01]  /*f370*/  @!P4 IMAD.WIDE R6, R11, 0x4, R14.reuse ;  /* 0x000000040b06c825 */ /* 0x104fe200078e020e */
        /* <DEDUP_REMOVED lines=10> */
[----:B------:R-:W-:Y:S02]  /*f420*/  @!P6 LEA.HI R20, R20, R20, RZ, 0x1 ;  /* 0x000000141414e211 */ /* 0x000fe400078f08ff */
[C---:B------:R-:W-:Y:S01]  /*f430*/  VIADD R17, R23.reuse, 0x60 ;  /* 0x0000006017117836 */ /* 0x040fe20000000000 */
[----:B------:R4:W-:Y:S01]  /*f440*/  @!P1 ST.E.64 desc[UR56][R12.64], R54 ;  /* 0x000000360c009985 */ /* 0x0009e2000c101b38 */
[C---:B------:R-:W-:Y:S01]  /*f450*/  VIADD R19, R23.reuse, 0x68 ;  /* 0x0000006817137836 */ /* 0x040fe20000000000 */
[----:B------:R-:W-:Y:S01]  /*f460*/  ISETP.GE.AND P1, PT, R16, UR4, PT ;  /* 0x0000000410007c0c */ /* 0x000fe2000bf26270 */
[----:B------:R-:W-:Y:S01]  /*f470*/  VIADD R23, R23, 0x78 ;  /* 0x0000007817177836 */ /* 0x000fe20000000000 */
[----:B------:R-:W-:Y:S02]  /*f480*/  ISETP.GE.AND P2, PT, R17, UR4, PT ;  /* 0x0000000411007c0c */ /* 0x000fe4000bf46270 */
[----:B------:R-:W-:-:S02]  /*f490*/  ISETP.GE.AND P3, PT, R19, UR4, PT ;  /* 0x0000000413007c0c */ /* 0x000fc4000bf66270 */
        /* <DEDUP_REMOVED lines=33> */
.L_x_1055:
[----:B------:R-:W0:Y:S02]  /*f6b0*/  S2R R0, SR_TID.X ;  /* 0x0000000000007919 */ /* 0x000e240000002100 */
[----:B0-----:R-:W-:-:S05]  /*f6c0*/  VIADD R2, R0, 0xffffff80 ;  /* 0xffffff8000027836 */ /* 0x001fca0000000000 */
        /* <DEDUP_REMOVED lines=13> */
[----:B------:R-:W-:Y:S02]  /*f7a0*/  ULDC.64 UR6, c[0x0][0xbd0] ;  /* 0x0002f40000067ab9 */ /* 0x000fe40000000a00 */
[----:B------:R-:W-:-:S04]  /*f7b0*/  IMAD.WIDE.U32 R2, R19, UR6, RZ ;  /* 0x0000000613027c25 */ /* 0x000fc8000f8e00ff */
[----:B------:R-:W1:Y:S01]  /*f7c0*/  LDC.64 R10, c[0x0][0xbd8] ;  /* 0x0002f600ff0a7b82 */ /* 0x000e620000000a00 */
[----:B------:R-:W-:-:S04]  /*f7d0*/  IMAD R4, R4, UR6, RZ ;  /* 0x0000000604047c24 */ /* 0x000fc8000f8e02ff */
[C---:B------:R-:W-:Y:S01]  /*f7e0*/  IMAD R5, R19.reuse, UR7, R4 ;  /* 0x0000000713057c24 */ /* 0x040fe2000f8e0204 */
[----:B------:R-:W-:Y:S02]  /*f7f0*/  IADD3 R19, -R19, RZ, RZ ;  /* 0x000000ff13137210 */ /* 0x000fe40007ffe1ff */
        /* <DEDUP_REMOVED lines=15> */
[----:B0-----:R-:W-:Y:S02]  /*f8f0*/  @P0 SHF.R.U32.HI R5, RZ, R9, R4 ;  /* 0x00000009ff050219 */ /* 0x001fe40000011604 */
[----:B------:R-:W-:Y:S02]  /*f900*/  SHF.R.S32.HI R4, RZ, 0x1f, R19 ;  /* 0x0000001fff047819 */ /* 0x000fe40000011413 */
[--C-:B------:R-:W-:Y:S01]  /*f910*/  SHF.R.S32.HI R9, RZ, 0x1f, R5.reuse ;  /* 0x0000001fff097819 */ /* 0x100fe20000011405 */
[----:B------:R-:W-:Y:S01]  /*f920*/  IMAD.MOV R7, RZ, RZ, -R5 ;  /* 0x000000ffff077224 */ /* 0x000fe200078e0a05 */
[----:B------:R-:W-:Y:S01]  /*f930*/  IADD3 R2, P0, R5, R2, RZ ;  /* 0x0000000205027210 */ /* 0x000fe20007f1e0ff */
[----:B------:R-:W-:Y:S02]  /*f940*/  IMAD R4, R4, UR4, RZ ;  /* 0x0000000404047c24 */ /* 0x000fe4000f8e02ff */
[----:B------:R-:W-:-:S02]  /*f950*/  IMAD R7, R6, R7, R0 ;  /* 0x0000000706077224 */ /* 0x000fc400078e0200 */
[----:B------:R-:W-:Y:S01]  /*f960*/  IMAD R4, R19, UR5, R4 ;  /* 0x0000000513047c24 */ /* 0x000fe2000f8e0204 */
[----:B------:R-:W-:Y:S02]  /*f970*/  ULDC.64 UR4, c[0x0][0xbc8] ;  /* 0x0002f20000047ab9 */ /* 0x000fe40000000a00 */
[----:B------:R-:W-:Y:S02]  /*f980*/  SHF.R.S32.HI R0, RZ, 0x1f, R7 ;  /* 0x0000001fff007819 */ /* 0x000fe40000011407 */
[----:B------:R-:W-:-:S03]  /*f990*/  IADD3.X R3, R9, R3, R4, P0, !PT ;  /* 0x0000000309037210 */ /* 0x000fc600007fe404 */
[----:B------:R-:W-:Y:S02]  /*f9a0*/  IMAD R0, R0, UR4, RZ ;  /* 0x0000000400007c24 */ /* 0x000fe4000f8e02ff */
[----:B------:R-:W-:-:S04]  /*f9b0*/  IMAD.WIDE.U32 R2, R7, UR4, R2 ;  /* 0x0000000407027c25 */ /* 0x000fc8000f8e0002 */
[----:B------:R-:W-:Y:S01]  /*f9c0*/  IMAD R5, R7, UR5, R0 ;  /* 0x0000000507057c24 */ /* 0x000fe2000f8e0200 */
[----:B------:R-:W-:Y:S02]  /*f9d0*/  ULDC.64 UR4, c[0x0][0xba8] ;  /* 0x0002ea0000047ab9 */ /* 0x000fe40000000a00 */
[----:B------:R-:W-:Y:S01]  /*f9e0*/  LEA R4, P0, R2, UR4, 0x2 ;  /* 0x0000000402047c11 */ /* 0x000fe2000f8010ff */
[----:B------:R-:W-:-:S05]  /*f9f0*/  IMAD.IADD R3, R3, 0x1, R5 ;  /* 0x0000000103037824 */ /* 0x000fca00078e0205 */
[----:B------:R-:W-:Y:S01]  /*fa00*/  LEA.HI.X R5, R2, UR5, R3, 0x2, P0 ;  /* 0x0000000502057c11 */ /* 0x000fe200080f1403 */
[----:B------:R-:W-:-:S05]  /*fa10*/  IMAD.MOV.U32 R3, RZ, RZ, -0x800000 ;  /* 0xff800000ff037424 */ /* 0x000fca00078e00ff */
[----:B------:R0:W-:Y:S01]  /*fa20*/  STG.E desc[UR56][R4.64], R3 ;  /* 0x0000000304007986 */ /* 0x0001e2000c101938 */
[----:B------:R-:W-:Y:S05]  /*fa30*/  BRA `(.L_x_968) ;  /* 0x0000003c007c7947 */ /* 0x000fea0003800000 */
.L_x_966:
[----:B------:R-:W-:-:S08]  /*fa40*/  NOP ;  /* 0x0000000000007918 */ /* 0x000fd00000000000 */
[----:B0-----:R-:W0:-:S00]  /*fa50*/  USETMAXREG.DEALLOC.CTAPOOL 0x28 ;  /* 0x00000028000079c8 */ /* 0x001e0000080e0500 */
        /* <DEDUP_REMOVED lines=16> */
.L_x_1058:
[----:B------:R-:W-:Y:S01]  /*fb60*/  ULDC UR7, c[0x0][0xc50] ;  /* 0x0003140000077ab9 */ /* 0x000fe20000000800 */
[----:B------:R-:W-:Y:S01]  /*fb70*/  UMOV UR39, UR6 ;  /* 0x0000000600277c82 */ /* 0x000fe20008000000 */
[----:B------:R-:W-:-:S11]  /*fb80*/  UISETP.NE.AND UP0, UPT, UR7, 0x1, UPT ;  /* 0x000000010700788c */ /* 0x000fd6000bf05270 */
[----:B------:R-:W-:Y:S01]  /*fb90*/  @UP0 ULDC UR4, c[0x0][0xc54] ;  /* 0x0003150000040ab9 */ /* 0x000fe20000000800 */
[----:B------:R-:W-:Y:S01]  /*fba0*/  @UP0 ULDC UR8, c[0x0][0xc58] ;  /* 0x0003160000080ab9 */ /* 0x000fe20000000800 */
[----:B------:R-:W-:-:S04]  /*fbb0*/  UIMAD.WIDE.U32 UR4, UR6, UR4, URZ ;  /* 0x00000004060472a5 */ /* 0x000fc8000f8e003f */
[----:B------:R-:W-:-:S12]  /*fbc0*/  @UP0 USHF.R.U32.HI UR39, URZ, UR8, UR5 ;  /* 0x000000083f270299 */ /* 0x000fd80008011605 */
.L_x_1059:
[----:B------:R-:W-:Y:S01]  /*fbd0*/  ISETP.GE.AND P0, PT, R28, RZ, PT ;  /* 0x000000ff1c00720c */ /* 0x000fe20003f06270 */
[----:B------:R-:W-:Y:S01]  /*fbe0*/  UIADD3 UR45, -UR39, URZ, URZ ;  /* 0x0000003f272d7290 */ /* 0x000fe2000fffe13f */
[----:B------:R-:W-:Y:S02]  /*fbf0*/  IMAD.MOV.U32 R24, RZ, RZ, 0x1 ;  /* 0x00000001ff187424 */ /* 0x000fe400078e00ff */
[----:B------:R-:W-:Y:S01]  /*fc00*/  IMAD.MOV.U32 R0, RZ, RZ, RZ ;  /* 0x000000ffff007224 */ /* 0x000fe200078e00ff */
[----:B------:R-:W-:Y:S01]  /*fc10*/  UIMAD UR45, UR7, UR45, UR6 ;  /* 0x0000002d072d72a4 */ /* 0x000fe2000f8e0206 */
[----:B------:R-:W-:-:S07]  /*fc20*/  IMAD.MOV.U32 R8, RZ, RZ, 0x1 ;  /* 0x00000001ff087424 */ /* 0x000fce00078e00ff */
[----:B------:R-:W-:Y:S05]  /*fc30*/  @!P0 BRA `(.L_x_1060) ;  /* 0x0000003800348947 */ /* 0x000fea0003800000 */
[----:B------:R-:W0:Y:S01]  /*fc40*/  LDC.64 R2, c[0x0][0xa28] ;  /* 0x00028a00ff027b82 */ /* 0x000e220000000a00 */
[----:B------:R-:W-:Y:S01]  /*fc50*/  IMAD.MOV.U32 R23, RZ, RZ, RZ ;  /* 0x000000ffff177224 */ /* 0x000fe200078e00ff */
[----:B------:R-:W-:Y:S01]  /*fc60*/  ULDC UR4, c[0x0][0x448] ;  /* 0x0001120000047ab9 */ /* 0x000fe20000000800 */
[----:B------:R-:W-:Y:S01]  /*fc70*/  ULDC UR6, c[0x0][0x2f0] ;  /* 0x0000bc0000067ab9 */ /* 0x000fe20000000800 */
[----:B------:R-:W-:Y:S01]  /*fc80*/  ULDC UR10, c[0x0][0x288] ;  /* 0x0000a200000a7ab9 */ /* 0x000fe20000000800 */
[----:B0-----:R-:W-:-:S04]  /*fc90*/  ISETP.NE.U32.AND P0, PT, R2, RZ, PT ;  /* 0x000000ff0200720c */ /* 0x001fc80003f05070 */
[----:B------:R-:W-:-:S13]  /*fca0*/  ISETP.NE.AND.EX P0, PT, R3, RZ, PT, P0 ;  /* 0x000000ff0300720c */ /* 0x000fda0003f05300 */
[----:B------:R-:W0:Y:S02]  /*fcb0*/  @P0 LDC.64 R2, c[0x0][0xa28] ;  /* 0x00028a00ff020b82 */ /* 0x000e240000000a00 */
[----:B0-----:R-:W-:-:S05]  /*fcc0*/  @P0 IMAD.WIDE R2, R28, 0x4, R2 ;  /* 0x000000041c020825 */ /* 0x001fca00078e0202 */
[----:B------:R0:W5:Y:S01]  /*fcd0*/  @P0 LDG.E R23, desc[UR56][R2.64] ;  /* 0x0000003802170981 */ /* 0x000162000c1e1900 */
[----:B------:R-:W1:Y:S01]  /*fce0*/  S2UR UR40, SR_CTAID.X ;  /* 0x00000000002879c3 */ /* 0x000e620000002500 */
[----:B------:R-:W-:-:S03]  /*fcf0*/  UISETP.NE.AND UP1, UPT, UR4, 0x1, UPT ;  /* 0x000000010400788c */ /* 0x000fc6000bf25270 */
[----:B------:R-:W-:Y:S01]  /*fd00*/  ULDC.64 UR4, c[0x0][0x418] ;  /* 0x0001060000047ab9 */ /* 0x000fe20000000a00 */
[----:B------:R-:W-:Y:S02]  /*fd10*/  UP2UR UR48, UPR, URZ, 0x2 ;  /* 0x000000023f307883 */ /* 0x000fe40008000000 */
[----:B------:R-:W-:-:S03]  /*fd20*/  UISETP.NE.U32.AND UP0, UPT, UR4, URZ, UPT ;  /* 0x0000003f0400728c */ /* 0x000fc6000bf05070 */
[----:B------:R-:W-:Y:S01]  /*fd30*/  ULDC UR4, c[0x0][0x424] ;  /* 0x0001090000047ab9 */ /* 0x000fe20000000800 */
[----:B------:R-:W-:Y:S01]  /*fd40*/  UISETP.NE.AND.EX UP0, UPT, UR5, URZ, UPT, UP0 ;  /* 0x0000003f0500728c */ /* 0x000fe2000bf05300 */
[----:B------:R-:W-:Y:S02]  /*fd50*/  @UP1 ULDC UR9, c[0x0][0x450] ;  /* 0x0001140000091ab9 */ /* 0x000fe40000000800 */
[----:B------:R-:W-:Y:S01]  /*fd60*/  @UP1 ULDC UR5, c[0x0][0x44c] ;  /* 0x0001130000051ab9 */ /* 0x000fe20000000800 */
[----:B------:R-:W-:-:S04]  /*fd70*/  USEL UR41, UR4, 0x1, UP0 ;  /* 0x0000000104297887 */ /* 0x000fc80008000000 */
[----:B------:R-:W-:Y:S02]  /*fd80*/  UIMAD UR7, UR41, UR6, 0x5f ;  /* 0x0000005f290774a4 */ /* 0x000fe4000f8e0206 */
[----:B------:R-:W-:Y:S02]  /*fd90*/  UIMAD UR41, UR41, UR6, URZ ;  /* 0x00000006292972a4 */ /* 0x000fe4000f8e023f */
[----:B------:R-:W-:Y:S02]  /*fda0*/  UIMAD.WIDE UR6, UR7, 0x2aaaaaab, URZ ;  /* 0x2aaaaaab070678a5 */ /* 0x000fe4000f8e023f */
[----:B-1----:R-:W-:Y:S02]  /*fdb0*/  USHF.L.U32 UR40, UR40, 0x7, URZ ;  /* 0x0000000728287899 */ /* 0x002fe4000800063f */
[----:B------:R-:W-:Y:S02]  /*fdc0*/  USHF.R.U32.HI UR42, URZ, 0x1f, UR7 ;  /* 0x0000001f3f2a7899 */ /* 0x000fe40008011607 */
[----:B------:R-:W-:-:S02]  /*fdd0*/  UIADD3 UR8, UR40, 0x7f, URZ ;  /* 0x0000007f28087890 */ /* 0x000fc4000fffe03f */
[----:B------:R-:W-:Y:S02]  /*fde0*/  ULEA.HI.SX32 UR42, UR7, UR42, 0x1c ;  /* 0x0000002a072a7291 */ /* 0x000fe4000f8fe23f */
[----:B------:R-:W-:-:S04]  /*fdf0*/  UIMAD.WIDE.U32 UR4, UR8, UR5, URZ ;  /* 0x00000005080472a5 */ /* 0x000fc8000f8e003f */
[----:B------:R-:W-:Y:S02]  /*fe00*/  @UP1 USHF.R.U32.HI UR8, URZ, UR9, UR5 ;  /* 0x000000093f081299 */ /* 0x000fe40008011605 */
[----:B------:R-:W-:Y:S01]  /*fe10*/  UIADD3 UR9, UR41, 0x1, -UR10 ;  /* 0x0000000129097890 */ /* 0x000fe2000fffe80a */
[----:B------:R-:W-:Y:S02]  /*fe20*/  ULDC.64 UR4, c[0x0][0x9e0] ;  /* 0x0002780000047ab9 */ /* 0x000fe40000000a00 */
[----:B------:R-:W-:Y:S02]  /*fe30*/  UISETP.GE.AND UP0, UPT, UR5, 0x1, UPT ;  /* 0x000000010500788c */ /* 0x000fe4000bf06270 */
[----:B------:R-:W-:-:S04]  /*fe40*/  UIADD3 UR9, UR9, UR8, URZ ;  /* 0x0000000809097290 */ /* 0x000fc8000fffe03f */
[----:B------:R-:W-:Y:S01]  /*fe50*/  PLOP3.LUT P1, PT, PT, PT, UP0, 0x80, 0x0 ;  /* 0x000000000000781c */ /* 0x000fe20003f2f008 */
[----:B------:R-:W-:-:S12]  /*fe60*/  UIADD3 UR4, UR9, UR4, URZ ;  /* 0x0000000409047290 */ /* 0x000fd8000fffe03f */
[----:B0-----:R-:W-:Y:S05]  /*fe70*/  @!P1 BRA `(.L_x_1061) ;  /* 0x0000000000449947 */ /* 0x001fea0003800000 */
[----:B------:R-:W-:Y:S01]  /*fe80*/  ISETP.LT.AND P0, PT, RZ, UR9, PT ;  /* 0x00000009ff007c0c */ /* 0x000fe2000bf01270 */
[----:B------:R-:W-:-:S12]  /*fe90*/  UIADD3 UR8, UR9, -0x1, URZ ;  /* 0xffffffff09087890 */ /* 0x000fd8000fffe03f */
[----:B------:R-:W-:Y:S05]  /*fea0*/  @P0 BRA `(.L_x_1062) ;  /* 0x00000000001c0947 */ /* 0x000fea0003800000 */
[----:B------:R-:W-:Y:S02]  /*feb0*/  UISETP.NE.AND UP0, UPT, UR5, 0x1, UPT ;  /* 0x000000010500788c */ /* 0x000fe4000bf05270 */
[----:B------:R-:W-:-:S09]  /*fec0*/  UIADD3 UR8, -UR9, URZ, URZ ;  /* 0x0000003f09087290 */ /* 0x000fd2000fffe13f */
[----:B------:R-:W-:Y:S02]  /*fed0*/  @UP0 ULDC.64 UR12, c[0x0][0x9e8] ;  /* 0x00027a00000c0ab9 */ /* 0x000fe40000000a00 */
[----:B------:R-:W-:-:S04]  /*fee0*/  UIMAD.WIDE.U32 UR6, UR8, UR12, URZ ;  /* 0x0000000c080672a5 */ /* 0x000fc8000f8e003f */
[----:B------:R-:W-:-:S04]  /*fef0*/  @UP0 USHF.R.U32.HI UR8, URZ, UR13, UR7 ;  /* 0x0000000d3f080299 */ /* 0x000fc80008011607 */
[----:B------:R-:W-:Y:S01]  /*ff00*/  ULOP3.LUT UR8, URZ, UR8, URZ, 0x33, !UPT ;  /* 0x000000083f087292 */ /* 0x000fe2000f8e333f */
[----:B------:R-:W-:Y:S11]  /*ff10*/  BRA `(.L_x_1063) ;  /* 0x0000000000107947 */ /* 0x000ff60003800000 */
.L_x_1062:
[----:B------:R-:W-:-:S11]  /*ff20*/  UISETP.NE.AND UP0, UPT, UR5, 0x1, UPT ;  /* 0x000000010500788c */ /* 0x000fd6000bf05270 */
[----:B------:R-:W-:Y:S02]  /*ff30*/  @UP0 ULDC.64 UR12, c[0x0][0x9e8] ;  /* 0x00027a00000c0ab9 */ /* 0x000fe40000000a00 */
[----:B------:R-:W-:-:S04]  /*ff40*/  UIMAD.WIDE.U32 UR6, UR8, UR12, URZ ;  /* 0x0000000c080672a5 */ /* 0x000fc8000f8e003f */
[----:B------:R-:W-:-:S12]  /*ff50*/  @UP0 USHF.R.U32.HI UR8, URZ, UR13, UR7 ;  /* 0x0000000d3f080299 */ /* 0x000fd80008011607 */
.L_x_1063:
[----:B------:R-:W-:-:S04]  /*ff60*/  UIMAD UR8, UR8, UR5, UR5 ;  /* 0x00000005080872a4 */ /* 0x000fc8000f8e0205 */
[----:B------:R-:W-:-:S04]  /*ff70*/  UISETP.LT.AND UP0, UPT, UR4, UR8, UPT ;  /* 0x000000080400728c */ /* 0x000fc8000bf01270 */
[----:B------:R-:W-:-:S12]  /*ff80*/  USEL UR4, UR4, UR8, UP0 ;  /* 0x0000000804047287 */ /* 0x000fd80008000000 */
.L_x_1061:
[----:B------:R-:W-:Y:S02]  /*ff90*/  UISETP.NE.AND UP0, UPT, UR48, URZ, UPT ;  /* 0x0000003f3000728c */ /* 0x000fe4000bf05270 */
[----:B------:R-:W-:-:S03]  /*ffa0*/  UIADD3 UR6, UR4, 0x5f, URZ ;  /* 0x0000005f04067890 */ /* 0x000fc6000fffe03f */
[----:B------:R-:W-:Y:S01]  /*ffb0*/  UMOV UR4, UR40 ;  /* 0x0000002800047c82 */ /* 0x000fe20008000000 */
[----:B------:R-:W-:-:S04]  /*ffc0*/  UIMAD.WIDE UR6, UR6, 0x2aaaaaab, URZ ;  /* 0x2aaaaaab060678a5 */ /* 0x000fc8000f8e023f */
[----:B------:R-:W-:Y:S01]  /*ffd0*/  USHF.R.U32.HI UR43, URZ, 0x1f, UR7 ;  /* 0x0000001f3f2b7899 */ /* 0x000fe20008011607 */
[----:B------:R-:W-:Y:S02]  /*ffe0*/  @UP0 ULDC UR8, c[0x0][0x44c] ;  /* 0x0001130000080ab9 */ /* 0x000fe40000000800 */
[----:B------:R-:W-:Y:S01]  /*fff0*/  @UP0 ULDC UR6, c[0x0][0x450] ;  /* 0x0001140000060ab9 */ /* 0x000fe20000000800 */
[----:B------:R-:W-:Y:S02]  /*10000*/  UIMAD.WIDE.U32 UR8, UR40, UR8, URZ ;  /* 0x00000008280872a5 */ /* 0x000fe4000f8e003f */
[----:B------:R-:W-:Y:S02]  /*10010*/  ULEA.HI.SX32 UR43, UR7, UR43, 0x1c ;  /* 0x0000002b072b7291 */ /* 0x000fe4000f8fe23f */
[----:B------:R-:W-:Y:S02]  /*10020*/  @UP0 USHF.R.U32.HI UR4, URZ, UR6, UR9 ;  /* 0x000000063f040299 */ /* 0x000fe40008011609 */
[----:B------:R-:W-:-:S02]  /*10030*/  UISETP.LT.AND UP0, UPT, UR42, UR43, UPT ;  /* 0x0000002b2a00728c */ /* 0x000fc4000bf01270 */
[----:B------:R-:W-:Y:S01]  /*10040*/  UIADD3 UR4, UR4, -UR10, UR41 ;  /* 0x8000000a04047290 */ /* 0x000fe2000fffe029 */
[----:B------:R-:W-:Y:S01]  /*10050*/  ULDC UR8, c[0x0][0x9dc] ;  /* 0x0002770000087ab9 */ /* 0x000fe20000000800 */
[----:B------:R-:W-:Y:S02]  /*10060*/  USEL UR12, UR42, UR43, UP0 ;  /* 0x0000002b2a0c7287 */ /* 0x000fe40008000000 */
[----:B------:R-:W-:Y:S01]  /*10070*/  UIADD3 UR8, UR4, -UR8, URZ ;  /* 0x8000000804087290 */ /* 0x000fe2000fffe03f */
[----:B------:R-:W-:Y:S11]  /*10080*/  @!P1 BRA `(.L_x_1064) ;  /* 0x0000000000449947 */ /* 0x000ff60003800000 */
[----:B------:R-:W-:-:S06]  /*10090*/  UISETP.GT.AND UP0, UPT, UR4, -0x1, UPT ;  /* 0xffffffff0400788c */ /* 0x000fcc000bf04270 */
[----:B------:R-:W-:-:S13]  /*100a0*/  PLOP3.LUT P0, PT, PT, PT, UP0, 0x80, 0x0 ;  /* 0x000000000000781c */ /* 0x000fda0003f0f008 */
[----:B------:R-:W-:Y:S05]  /*100b0*/  @P0 BRA `(.L_x_1065) ;  /* 0x00000000001c0947 */ /* 0x000fea0003800000 */
[----:B------:R-:W-:Y:S02]  /*100c0*/  UISETP.NE.AND UP0, UPT, UR5, 0x1, UPT ;  /* 0x000000010500788c */ /* 0x000fe4000bf05270 */
[----:B------:R-:W-:-:S09]  /*100d0*/  ULOP3.LUT UR4, URZ, UR4, URZ, 0x33, !UPT ;  /* 0x000000043f047292 */ /* 0x000fd2000f8e333f */
[----:B------:R-:W-:Y:S02]  /*100e0*/  @UP0 ULDC.64 UR10, c[0x0][0x9e8] ;  /* 0x00027a00000a0ab9 */ /* 0x000fe40000000a00 */
[----:B------:R-:W-:-:S04]  /*100f0*/  UIMAD.WIDE.U32 UR6, UR4, UR10, URZ ;  /* 0x0000000a040672a5 */ /* 0x000fc8000f8e003f */
[----:B------:R-:W-:-:S04]  /*10100*/  @UP0 USHF.R.U32.HI UR4, URZ, UR11, UR7 ;  /* 0x0000000b3f040299 */ /* 0x000fc80008011607 */
[----:B------:R-:W-:Y:S01]  /*10110*/  ULOP3.LUT UR4, URZ, UR4, URZ, 0x33, !UPT ;  /* 0x000000043f047292 */ /* 0x000fe2000f8e333f */
[----:B------:R-:W-:Y:S11]  /*10120*/  BRA `(.L_x_1066) ;  /* 0x0000000000107947 */ /* 0x000ff60003800000 */
.L_x_1065:
[----:B------:R-:W-:-:S11]  /*10130*/  UISETP.NE.AND UP0, UPT, UR5, 0x1, UPT ;  /* 0x000000010500788c */ /* 0x000fd6000bf05270 */
[----:B------:R-:W-:Y:S02]  /*10140*/  @UP0 ULDC.64 UR10, c[0x0][0x9e8] ;  /* 0x00027a00000a0ab9 */ /* 0x000fe40000000a00 */
[----:B------:R-:W-:-:S04]  /*10150*/  UIMAD.WIDE.U32 UR6, UR4, UR10, URZ ;  /* 0x0000000a040672a5 */ /* 0x000fc8000f8e003f */
[----:B------:R-:W-:-:S12]  /*10160*/  @UP0 USHF.R.U32.HI UR4, URZ, UR11, UR7 ;  /* 0x0000000b3f040299 */ /* 0x000fd80008011607 */
.L_x_1066:
[----:B------:R-:W-:-:S04]  /*10170*/  UIMAD UR4, UR4, UR5, URZ ;  /* 0x00000005040472a4 */ /* 0x000fc8000f8e023f */
[----:B------:R-:W-:-:S04]  /*10180*/  UISETP.LT.AND UP0, UPT, UR8, UR4, UPT ;  /* 0x000000040800728c */ /* 0x000fc8000bf01270 */
[----:B------:R-:W-:-:S12]  /*10190*/  USEL UR8, UR8, UR4, !UP0 ;  /* 0x0000000408087287 */ /* 0x000fd8000c000000 */
.L_x_1064:
[----:B------:R-:W-:Y:S02]  /*101a0*/  UIMAD.WIDE UR4, UR8, 0x2aaaaaab, URZ ;  /* 0x2aaaaaab080478a5 */ /* 0x000fe4000f8e023f */
[----:B------:R-:W-:Y:S02]  /*101b0*/  USHF.R.U32.HI UR9, URZ, 0x10, UR45 ;  /* 0x000000103f097899 */ /* 0x000fe4000801162d */
[----:B------:R-:W-:Y:S02]  /*101c0*/  USHF.R.U32.HI UR4, URZ, 0x1f, UR5 ;  /* 0x0000001f3f047899 */ /* 0x000fe40008011605 */
[----:B------:R-:W-:Y:S02]  /*101d0*/  ULOP3.LUT UR45, UR45, 0xffff, URZ, 0xc0, !UPT ;  /* 0x0000ffff2d2d7892 */ /* 0x000fe4000f8ec03f */
[----:B------:R-:W-:Y:S01]  /*101e0*/  ULEA.HI.SX32 UR4, UR5, UR4, 0x1c ;  /* 0x0000000405047291 */ /* 0x000fe2000f8fe23f */
[----:B------:R-:W-:-:S03]  /*101f0*/  UMOV UR38, URZ ;  /* 0x0000003f00267c82 */ /* 0x000fc60008000000 */
[----:B------:R-:W-:-:S04]  /*10200*/  UISETP.LT.AND UP0, UPT, URZ, UR4, UPT ;  /* 0x000000043f00728c */ /* 0x000fc8000bf01270 */
[----:B------:R-:W-:Y:S02]  /*10210*/  USEL UR44, URZ, UR4, !UP0 ;  /* 0x000000043f2c7287 */ /* 0x000fe4000c000000 */
[----:B------:R-:W-:Y:S02]  /*10220*/  UISETP.NE.AND UP0, UPT, UR9, URZ, UPT ;  /* 0x0000003f0900728c */ /* 0x000fe4000bf05270 */
[----:B------:R-:W-:-:S06]  /*10230*/  UISETP.GT.AND UP1, UPT, UR12, UR44, UPT ;  /* 0x0000002c0c00728c */ /* 0x000fcc000bf24270 */
[----:B------:R-:W-:-:S03]  /*10240*/  PLOP3.LUT P0, PT, PT, PT, UP1, 0x80, 0x0 ;  /* 0x000000000000781c */ /* 0x000fc60003f0f018 */
[----:B------:R-:W-:-:S10]  /*10250*/  @!UP0 ULDC UR9, c[0x0][0x9f0] ;  /* 0x00027c0000098ab9 */ /* 0x000fd40000000800 */
[----:B------:R-:W-:Y:S05]  /*10260*/  @!P0 BRA `(.L_x_1067) ;  /* 0x00000000007c8947 */ /* 0x000fea0003800000 */
[----:B------:R-:W-:Y:S01]  /*10270*/  IABS R0, UR9 ;  /* 0x0000000900007c13 */ /* 0x000fe20008000000 */
[----:B------:R-:W-:Y:S02]  /*10280*/  UIADD3 UR4, UR9, -0x1, UR12 ;  /* 0xffffffff09047890 */ /* 0x000fe4000fffe00c */
[----:B------:R-:W-:Y:S02]  /*10290*/  IABS R4, UR9 ;  /* 0x0000000900047c13 */ /* 0x000fe40008000000 */
[----:B------:R-:W-:Y:S01]  /*102a0*/  R2UR UR10, R0 ;  /* 0x00000000000a72ca */ /* 0x000fe200000e0000 */
[----:B------:R-:W-:-:S03]  /*102b0*/  UIADD3 UR6, -UR44, UR4, URZ ;  /* 0x000000042c067290 */ /* 0x000fc6000fffe13f */
[----:B------:R-:W-:-:S03]  /*102c0*/  UMOV UR4, URZ ;  /* 0x0000003f00047c82 */ /* 0x000fc60008000000 */
[----:B------:R-:W-:Y:S01]  /*102d0*/  IABS R3, UR6 ;  /* 0x0000000600037c13 */ /* 0x000fe20008000000 */
[----:B------:R-:W-:-:S03]  /*102e0*/  ULOP3.LUT UR6, UR6, UR9, URZ, 0x3c, !UPT ;  /* 0x0000000906067292 */ /* 0x000fc6000f8e3c3f */
[----:B------:R-:W-:Y:S02]  /*102f0*/  R2UR UR8, R3 ;  /* 0x00000000030872ca */ /* 0x000fe400000e0000 */
        /* <DEDUP_REMOVED lines=22> */
.L_x_1067:
[----:B------:R-:W-:Y:S02]  /*10460*/  UIMAD UR49, UR45, UR38, UR44 ;  /* 0x000000262d3172a4 */ /* 0x000fe4000f8e022c */
[----:B------:R-:W-:Y:S01]  /*10470*/  IMAD.U32 R0, RZ, RZ, UR38 ;  /* 0x00000026ff007e24 */ /* 0x000fe2000f8e00ff */
[----:B------:R-:W-:Y:S01]  /*10480*/  MOV R24, 0x1 ;  /* 0x0000000100187802 */ /* 0x000fe20000000f00 */
[----:B------:R-:W-:Y:S02]  /*10490*/  IMAD.MOV.U32 R8, RZ, RZ, 0x1 ;  /* 0x00000001ff087424 */ /* 0x000fe400078e00ff */
[----:B------:R-:W-:-:S05]  /*104a0*/  IMAD.U32 R19, RZ, RZ, UR49 ;  /* 0x00000031ff137e24 */ /* 0x000fca000f8e00ff */
[----:B------:R-:W-:Y:S01]  /*104b0*/  VIADDMNMX R19, R19, R0, UR12, PT ;  /* 0x0000000c13137e46 */ /* 0x000fe2000b800100 */
[----:B------:R-:W-:-:S03]  /*104c0*/  IMAD.MOV.U32 R0, RZ, RZ, RZ ;  /* 0x000000ffff007224 */ /* 0x000fc600078e00ff */
[----:B------:R-:W-:-:S13]  /*104d0*/  ISETP.GT.AND P0, PT, R19, UR49, PT ;  /* 0x0000003113007c0c */ /* 0x000fda000bf04270 */
        /* <DEDUP_REMOVED lines=11> */
[----:B------:R-:W-:Y:S02]  /*10590*/  IMAD.U32 R4, RZ, RZ, UR4 ;  /* 0x00000004ff047e24 */ /* 0x000fe4000f8e00ff */
[----:B------:R-:W-:Y:S01]  /*105a0*/  IMAD.U32 R5, RZ, RZ, UR5 ;  /* 0x00000005ff057e24 */ /* 0x000fe2000f8e00ff */
[----:B------:R-:W0:Y:S01]  /*105b0*/  LDC.64 R2, c[0x4][R2] ;  /* 0x0100000002027b82 */ /* 0x000e220000000a00 */
[----:B------:R-:W-:Y:S01]  /*105c0*/  ULDC.64 UR4, c[0x4][0x70] ;  /* 0x01001c0000047ab9 */ /* 0x000fe20000000a00 */
[----:B------:R-:W-:Y:S02]  /*105d0*/  IMAD.U32 R6, RZ, RZ, UR6 ;  /* 0x00000006ff067e24 */ /* 0x000fe4000f8e00ff */
[----:B------:R-:W-:-:S02]  /*105e0*/  IMAD.U32 R7, RZ, RZ, UR7 ;  /* 0x00000007ff077e24 */ /* 0x000fc4000f8e00ff */
[----:B------:R-:W-:Y:S02]  /*105f0*/  IMAD.U32 R10, RZ, RZ, UR4 ;  /* 0x00000004ff0a7e24 */ /* 0x000fe4000f8e00ff */
[----:B------:R-:W-:Y:S02]  /*10600*/  IMAD.U32 R11, RZ, RZ, UR5 ;  /* 0x00000005ff0b7e24 */ /* 0x000fe4000f8e00ff */
[----:B------:R-:W-:Y:S02]  /*10610*/  IMAD.MOV.U32 R8, RZ, RZ, 0x70 ;  /* 0x00000070ff087424 */ /* 0x000fe400078e00ff */
[----:B------:R-:W-:Y:S02]  /*10620*/  IMAD.MOV.U32 R12, RZ, RZ, 0x1 ;  /* 0x00000001ff0c7424 */ /* 0x000fe400078e00ff */
[----:B------:R-:W-:-:S07]  /*10630*/  IMAD.MOV.U32 R13, RZ, RZ, RZ ;  /* 0x000000ffff0d7224 */ /* 0x000fce00078e00ff */
[----:B------:R-:W-:-:S07]  /*10640*/  LEPC R20, `(.L_x_1068) ;  /* 0x000000001014794e */ /* 0x000fce0000000000 */
[----:B0----5:R-:W-:Y:S05]  /*10650*/  CALL.ABS.NOINC R2 ;  /* 0x0000000002007343 */ /* 0x021fea0003c00000 */
.L_x_1068:
[----:B------:R-:W-:-:S04]  /*10660*/  UIADD3 UR4, UR46, 0x400, URZ ;  /* 0x000004002e047890 */ /* 0x000fc8000fffe03f */
[----:B------:R-:W-:-:S06]  /*10670*/  ULOP3.LUT UP0, URZ, UR4, 0x3ff, URZ, 0xc0, !UPT ;  /* 0x000003ff043f7892 */ /* 0x000fcc000f80c03f */
[----:B------:R-:W-:-:S13]  /*10680*/  PLOP3.LUT P0, PT, PT, PT, UP0, 0x80, 0x0 ;  /* 0x000000000000781c */ /* 0x000fda0003f0f008 */
[----:B------:R-:W-:Y:S05]  /*10690*/  @!P0 BRA `(.L_x_1069) ;  /* 0x00000000007c8947 */ /* 0x000fea0003800000 */
        /* <DEDUP_REMOVED lines=15> */
[----:B-1---5:R-:W-:Y:S05]  /*10790*/  CALL.ABS.NOINC R2 ;  /* 0x0000000002007343 */ /* 0x022fea0003c00000 */
.L_x_1070:
[----:B------:R0:W1:Y:S01]  /*107a0*/  LDC.64 R2, c[0x4][R16] ;  /* 0x0100000010027b82 */ /* 0x0000620000000a00 */
[----:B------:R-:W-:Y:S01]  /*107b0*/  ULDC.64 UR4, c[0x4][0xf0] ;  /* 0x01003c0000047ab9 */ /* 0x000fe20000000a00 */
[----:B------:R-:W-:Y:S01]  /*107c0*/  ULDC.64 UR6, c[0x4][0xf8] ;  /* 0x01003e0000067ab9 */ /* 0x000fe20000000a00 */
[----:B------:R-:W-:Y:S02]  /*107d0*/  IMAD.U32 R4, RZ, RZ, UR4 ;  /* 0x00000004ff047e24 */ /* 0x000fe4000f8e00ff */
[----:B------:R-:W-:Y:S01]  /*107e0*/  IMAD.U32 R5, RZ, RZ, UR5 ;  /* 0x00000005ff057e24 */ /* 0x000fe2000f8e00ff */
[----:B------:R-:W-:Y:S01]  /*107f0*/  ULDC.64 UR4, c[0x4][0x80] ;  /* 0x0100200000047ab9 */ /* 0x000fe20000000a00 */
        /* <DEDUP_REMOVED lines=9> */
.L_x_1069:
[----:B------:R-:W0:Y:S01]  /*10890*/  LDC.64 R2, c[0x0][0x9f8] ;  /* 0x00027e00ff027b82 */ /* 0x000e220000000a00 */
[----:B------:R-:W-:-:S07]  /*108a0*/  IMAD.MOV.U32 R32, RZ, RZ, R28 ;  /* 0x000000ffff207224 */ /* 0x000fce00078e001c */
[----:B------:R-:W1:Y:S01]  /*108b0*/  LDC R37, c[0x0][0x430] ;  /* 0x00010c00ff257b82 */ /* 0x000e620000000800 */
[C---:B------:R-:W-:Y:S01]  /*108c0*/  IMAD.SHL.U32 R26, R25.reuse, 0x10, RZ ;  /* 0x00000010191a7824 */ /* 0x040fe200078e00ff */
[----:B------:R-:W-:Y:S01]  /*108d0*/  LOP3.LUT R8, R25, 0x7f, RZ, 0xc0, !PT ;  /* 0x0000007f19087812 */ /* 0x000fe200078ec0ff */
[----:B------:R-:W-:Y:S01]  /*108e0*/  VIADD R27, R19, 0xffffffff ;  /* 0xffffffff131b7836 */ /* 0x000fe20000000000 */
[----:B------:R-:W-:Y:S01]  /*108f0*/  LOP3.LUT R18, R18, 0xffffffdf, RZ, 0xc0, !PT ;  /* 0xffffffdf12127812 */ /* 0x000fe200078ec0ff */
[----:B------:R-:W-:Y:S01]  /*10900*/  ULDC UR4, c[0x0][0x2f4] ;  /* 0x0000bd0000047ab9 */ /* 0x000fe20000000800 */
[----:B------:R-:W-:Y:S01]  /*10910*/  ULDC UR5, c[0x0][0x320] ;  /* 0x0000c80000057ab9 */ /* 0x000fe20000000800 */
[----:B0-----:R-:W-:-:S04]  /*10920*/  ISETP.NE.U32.AND P0, PT, R2, RZ, PT ;  /* 0x000000ff0200720c */ /* 0x001fc80003f05070 */
[----:B------:R-:W-:-:S13]  /*10930*/  ISETP.NE.AND.EX P0, PT, R3, RZ, PT, P0 ;  /* 0x000000ff0300720c */ /* 0x000fda0003f05300 */
[----:B------:R-:W0:Y:S02]  /*10940*/  @P0 LDC.64 R2, c[0x0][0x9f8] ;  /* 0x00027e00ff020b82 */ /* 0x000e240000000a00 */
[----:B0-----:R-:W-:-:S05]  /*10950*/  @P0 IMAD.WIDE R2, R28, 0x4, R2 ;  /* 0x000000041c020825 */ /* 0x001fca00078e0202 */
[----:B------:R0:W2:Y:S01]  /*10960*/  @P0 LDG.E R32, desc[UR56][R2.64] ;  /* 0x0000003802200981 */ /* 0x0000a2000c1e1900 */
[----:B------:R-:W-:Y:S02]  /*10970*/  LOP3.LUT R26, R26, 0x70, RZ, 0xc0, !PT ;  /* 0x000000701a1a7812 */ /* 0x000fe400078ec0ff */
[----:B------:R-:W-:Y:S02]  /*10980*/  SHF.R.U32.HI R36, RZ, 0x3, R8 ;  /* 0x00000003ff247819 */ /* 0x000fe40000011608 */
[----:B-1----:R-:W-:Y:S02]  /*10990*/  ISETP.NE.AND P1, PT, R37, 0x1, PT ;  /* 0x000000012500780c */ /* 0x002fe40003f25270 */
[----:B------:R-:W-:-:S05]  /*109a0*/  LOP3.LUT R33, R26, R36, RZ, 0xfc, !PT ;  /* 0x000000241a217212 */ /* 0x000fca00078efcff */
[----:B------:R-:W-:-:S05]  /*109b0*/  IMAD R10, R27, 0x60, R33 ;  /* 0x000000601b0a7824 */ /* 0x000fca00078e0221 */
[C---:B------:R-:W-:Y:S01]  /*109c0*/  ISETP.GE.AND P0, PT, R10.reuse, UR41, PT ;  /* 0x000000290a007c0c */ /* 0x040fe2000bf06270 */
[----:B0-----:R-:W0:Y:S01]  /*109d0*/  @P1 LDC R3, c[0x0][0x434] ;  /* 0x00010d00ff031b82 */ /* 0x001e220000000800 */
[----:B-----5:R-:W-:Y:S02]  /*109e0*/  IADD3 R10, R10, R23, RZ ;  /* 0x000000170a0a7210 */ /* 0x020fe40007ffe0ff */
[----:B------:R-:W-:Y:S02]  /*109f0*/  ISETP.GT.U32.OR P0, PT, R33, 0x5f, P0 ;  /* 0x0000005f2100780c */ /* 0x000fe40000704470 */
[----:B------:R-:W-:Y:S01]  /*10a00*/  @P1 LOP3.LUT R18, R18, 0x20, RZ, 0xfc, !PT ;  /* 0x0000002012121812 */ /* 0x000fe200078efcff */
[----:B------:R-:W-:Y:S02]  /*10a10*/  IMAD.MOV.U32 R9, RZ, RZ, R10 ;  /* 0x000000ffff097224 */ /* 0x000fe400078e000a */
[----:B------:R-:W1:Y:S08]  /*10a20*/  @P1 LDC R11, c[0x0][0x438] ;  /* 0x00010e00ff0b1b82 */ /* 0x000e700000000800 */
[----:B------:R-:W3:Y:S08]  /*10a30*/  @!P0 LDC.64 R6, c[0x0][0x428] ;  /* 0x00010a00ff068b82 */ /* 0x000ef00000000a00 */
[----:B------:R-:W4:Y:S01]  /*10a40*/  @!P0 LDC.64 R4, c[0x0][0x418] ;  /* 0x00010600ff048b82 */ /* 0x000f220000000a00 */
[----:B0-----:R-:W-:-:S05]  /*10a50*/  @P1 IMAD.HI.U32 R0, R10, R3, RZ ;  /* 0x000000030a001227 */ /* 0x001fca00078e00ff */
[----:B-1----:R-:W-:-:S04]  /*10a60*/  @P1 SHF.R.U32.HI R9, RZ, R11, R0 ;  /* 0x0000000bff091219 */ /* 0x002fc80000011600 */
[--C-:B------:R-:W-:Y:S01]  /*10a70*/  @!P0 SHF.R.S32.HI R3, RZ, 0x1f, R9.reuse ;  /* 0x0000001fff038819 */ /* 0x100fe20000011409 */
[----:B------:R-:W-:Y:S01]  /*10a80*/  @!P0 IMAD.MOV.U32 R2, RZ, RZ, R9 ;  /* 0x000000ffff028224 */ /* 0x000fe200078e0009 */
[----:B------:R-:W-:Y:S01]  /*10a90*/  LOP3.LUT R18, R18, 0xfffffffb, RZ, 0xc0, !PT ;  /* 0xfffffffb12127812 */ /* 0x000fe200078ec0ff */
[----:B------:R-:W-:Y:S01]  /*10aa0*/  UMOV UR6, 0xffffffff ;  /* 0xffffffff00067882 */ /* 0x000fe20000000000 */
[----:B--2---:R-:W-:Y:S01]  /*10ab0*/  SHF.R.S32.HI R34, RZ, 0x1f, R32 ;  /* 0x0000001fff227819 */ /* 0x004fe20000011420 */
[----:B---3--:R-:W-:-:S04]  /*10ac0*/  @!P0 IMAD.WIDE.U32 R2, R32, R6, R2 ;  /* 0x0000000620028225 */ /* 0x008fc800078e0002 */
[----:B------:R-:W-:Y:S01]  /*10ad0*/  @!P0 IMAD R0, R34, R6, RZ ;  /* 0x0000000622008224 */ /* 0x000fe200078e02ff */
[----:B----4-:R-:W-:-:S03]  /*10ae0*/  @!P0 LEA R4, P1, R2, R4, 0x2 ;  /* 0x0000000402048211 */ /* 0x010fc600078210ff */
[----:B------:R-:W-:-:S04]  /*10af0*/  @!P0 IMAD R7, R32, R7, R0 ;  /* 0x0000000720078224 */ /* 0x000fc800078e0200 */
[----:B------:R-:W-:-:S05]  /*10b00*/  @!P0 IMAD.IADD R0, R3, 0x1, R7 ;  /* 0x0000000103008824 */ /* 0x000fca00078e0207 */
[----:B------:R-:W-:Y:S01]  /*10b10*/  @!P0 LEA.HI.X R5, R2, R5, R0, 0x2, P1 ;  /* 0x0000000502058211 */ /* 0x000fe200008f1400 */
[----:B------:R-:W-:-:S06]  /*10b20*/  IMAD.MOV.U32 R0, RZ, RZ, RZ ;  /* 0x000000ffff007224 */ /* 0x000fcc00078e00ff */
[----:B------:R0:W5:Y:S02]  /*10b30*/  @!P0 LDG.E R0, desc[UR56][R4.64] ;  /* 0x0000003804008981 */ /* 0x000164000c1e1900 */
[----:B0-----:R-:W-:-:S05]  /*10b40*/  IMAD.SHL.U32 R4, R25, 0x8, RZ ;  /* 0x0000000819047824 */ /* 0x001fca00078e00ff */
[----:B------:R-:W-:-:S04]  /*10b50*/  LOP3.LUT R30, R4, 0x38, RZ, 0xc0, !PT ;  /* 0x00000038041e7812 */ /* 0x000fc800078ec0ff */
[C---:B------:R-:W-:Y:S02]  /*10b60*/  ISETP.GE.AND P1, PT, R30.reuse, UR4, PT ;  /* 0x000000041e007c0c */ /* 0x040fe4000bf26270 */
[C---:B------:R-:W-:Y:S02]  /*10b70*/  LOP3.LUT R22, R30.reuse, 0x40, RZ, 0xfc, !PT ;  /* 0x000000401e167812 */ /* 0x040fe400078efcff */
[----:B------:R-:W-:Y:S02]  /*10b80*/  LOP3.LUT R24, R30, 0x80, RZ, 0xfc, !PT ;  /* 0x000000801e187812 */ /* 0x000fe400078efcff */
[----:B------:R-:W-:Y:S02]  /*10b90*/  ISETP.GE.AND P3, PT, R22, UR4, PT ;  /* 0x0000000416007c0c */ /* 0x000fe4000bf66270 */
[----:B------:R-:W-:Y:S02]  /*10ba0*/  ISETP.GE.AND P2, PT, R24, UR4, PT ;  /* 0x0000000418007c0c */ /* 0x000fe4000bf46270 */
[----:B------:R-:W-:-:S03]  /*10bb0*/  ISETP.GE.AND P0, PT, R30, UR5, PT ;  /* 0x000000051e007c0c */ /* 0x000fc6000bf06270 */
[----:B------:R-:W-:Y:S02]  /*10bc0*/  @P1 LOP3.LUT R18, R18, 0x4, RZ, 0xfc, !PT ;  /* 0x0000000412121812 */ /* 0x000fe400078efcff */
[----:B------:R-:W-:Y:S02]  /*10bd0*/  ISETP.GE.AND P1, PT, R22, UR5, PT ;  /* 0x0000000516007c0c */ /* 0x000fe4000bf26270 */
[----:B------:R-:W-:-:S04]  /*10be0*/  LOP3.LUT R18, R18, 0xfffffffd, RZ, 0xc0, !PT ;  /* 0xfffffffd12127812 */ /* 0x000fc800078ec0ff */
[----:B------:R-:W-:-:S04]  /*10bf0*/  @P3 LOP3.LUT R18, R18, 0x2, RZ, 0xfc, !PT ;  /* 0x0000000212123812 */ /* 0x000fc800078efcff */
[----:B------:R-:W-:-:S04]  /*10c00*/  LOP3.LUT R18, R18, 0xfffffffe, RZ, 0xc0, !PT ;  /* 0xfffffffe12127812 */ /* 0x000fc800078ec0ff */
[----:B------:R-:W-:Y:S01]  /*10c10*/  @P2 LOP3.LUT R18, R18, 0x1, RZ, 0xfc, !PT ;  /* 0x0000000112122812 */ /* 0x000fe200078efcff */
[----:B------:R-:W-:Y:S06]  /*10c20*/  BRA.DIV UR6, `(.L_x_1071) ;  /* 0x0000002e06e07947 */ /* 0x000fec000b800000 */
.L_x_1113:
[----:B------:R-:W2:Y:S01]  /*10c30*/  LDL R2, [R1] ;  /* 0x0000000001027983 */ /* 0x000ea20000100800 */
[----:B------:R-:W-:Y:S01]  /*10c40*/  SEL R29, RZ, 0x1, P0 ;  /* 0x00000001ff1d7807 */ /* 0x000fe20000000000 */
[----:B------:R-:W-:Y:S01]  /*10c50*/  IMAD.U32 R31, RZ, RZ, UR39 ;  /* 0x00000027ff1f7e24 */ /* 0x000fe2000f8e00ff */
[----:B------:R-:W-:Y:S01]  /*10c60*/  ISETP.GT.U32.AND P0, PT, R33, 0x5f, PT ;  /* 0x0000005f2100780c */ /* 0x000fe20003f04070 */
[----:B------:R-:W-:Y:S01]  /*10c70*/  IMAD.MOV R6, RZ, RZ, -R9 ;  /* 0x000000ffff067224 */ /* 0x000fe200078e0a09 */
[----:B------:R-:W-:Y:S02]  /*10c80*/  LOP3.LUT R18, R18, 0xffffffef, RZ, 0xc0, !PT ;  /* 0xffffffef12127812 */ /* 0x000fe400078ec0ff */
[----:B------:R-:W-:Y:S01]  /*10c90*/  SHF.R.S32.HI R31, RZ, 0x1f, R31 ;  /* 0x0000001fff1f7819 */ /* 0x000fe2000001141f */
[----:B------:R-:W-:Y:S01]  /*10ca0*/  IMAD R6, R37, R6, R10 ;  /* 0x0000000625067224 */ /* 0x000fe200078e020a */
[----:B------:R-:W-:-:S07]  /*10cb0*/  LOP3.LUT R18, R18, 0xfffffff7, RZ, 0xc0, !PT ;  /* 0xfffffff712127812 */ /* 0x000fce00078ec0ff */
[----:B------:R-:W-:Y:S02]  /*10cc0*/  @P0 LOP3.LUT R18, R18, 0x8, RZ, 0xfc, !PT ;  /* 0x0000000812120812 */ /* 0x000fe400078efcff */
[----:B--2---:R-:W-:Y:S02]  /*10cd0*/  R2UR UR4, R2 ;  /* 0x00000000020472ca */ /* 0x004fe400000e0000 */
[----:B------:R-:W-:-:S05]  /*10ce0*/  SEL R2, RZ, 0xffffffff, P1 ;  /* 0xffffffffff027807 */ /* 0x000fca0000800000 */
[----:B------:R-:W-:-:S05]  /*10cf0*/  IMAD.SHL.U32 R2, R2, 0x2, RZ ;  /* 0x0000000202027824 */ /* 0x000fca00078e00ff */
[----:B------:R-:W-:Y:S01]  /*10d00*/  LOP3.LUT R29, R2, 0x2, R29, 0xe2, !PT ;  /* 0x00000002021d7812 */ /* 0x000fe200078ee21d */
[----:B------:R-:W-:-:S06]  /*10d10*/  ULOP3.LUT UR4, UR4, 0x2, URZ, 0xfc, !UPT ;  /* 0x0000000204047892 */ /* 0x000fcc000f8efc3f */
[----:B------:R-:W-:-:S05]  /*10d20*/  IMAD.U32 R3, RZ, RZ, UR4 ;  /* 0x00000004ff037e24 */ /* 0x000fca000f8e00ff */
[----:B------:R-:W-:-:S13]  /*10d30*/  ISETP.NE.AND P2, PT, R3, 0x3, PT ;  /* 0x000000030300780c */ /* 0x000fda0003f45270 */
[----:B------:R-:W-:Y:S01]  /*10d40*/  @P2 LOP3.LUT R18, R18, 0x10, RZ, 0xfc, !PT ;  /* 0x0000001012122812 */ /* 0x000fe200078efcff */
[----:B------:R-:W-:Y:S06]  /*10d50*/  @!P2 BRA `(.L_x_1072) ;  /* 0x000000000004a947 */ /* 0x000fec0003800000 */
[----:B------:R-:W-:Y:S01]  /*10d60*/  BPT.TRAP 0x1 ;  /* 0x000000040000795c */ /* 0x000fe20000300000 */
.L_x_1072:
[----:B------:R-:W-:Y:S01]  /*10d70*/  SHF.R.S32.HI R7, RZ, 0x1f, R6 ;  /* 0x0000001fff077819 */ /* 0x000fe20000011406 */
[----:B------:R-:W-:Y:S01]  /*10d80*/  ULDC.64 UR4, c[0x0][0x328] ;  /* 0x0000ca0000047ab9 */ /* 0x000fe20000000a00 */
[----:B------:R-:W-:-:S03]  /*10d90*/  R2UR UR6, R31 ;  /* 0x000000001f0672ca */ /* 0x000fc600000e0000 */
        /* <DEDUP_REMOVED lines=11> */
[----:B------:R-:W-:Y:S01]  /*10e50*/  IMAD.U32 R9, RZ, RZ, UR4 ;  /* 0x00000004ff097e24 */ /* 0x000fe2000f8e00ff */
[----:B------:R-:W-:-:S03]  /*10e60*/  UIMAD UR4, UR6, UR4, URZ ;  /* 0x00000004060472a4 */ /* 0x000fc6000f8e023f */
[----:B------:R-:W-:Y:S01]  /*10e70*/  IMAD.WIDE.U32 R2, R9, UR39, R2 ;  /* 0x0000002709027c25 */ /* 0x000fe2000f8e0002 */
[----:B------:R-:W-:Y:S01]  /*10e80*/  UIMAD UR4, UR39, UR5, UR4 ;  /* 0x00000005270472a4 */ /* 0x000fe2000f8e0204 */
[----:B------:R-:W-:Y:S02]  /*10e90*/  ULDC.64 UR6, c[0x0][0x318] ;  /* 0x0000c60000067ab9 */ /* 0x000fe40000000a00 */
[----:B------:R-:W-:-:S03]  /*10ea0*/  LEA R16, P0, R2, UR6, 0x1 ;  /* 0x0000000602107c11 */ /* 0x000fc6000f8008ff */
[----:B------:R-:W-:-:S05]  /*10eb0*/  VIADD R17, R3, UR4 ;  /* 0x0000000403117c36 */ /* 0x000fca0008000000 */
[----:B------:R-:W-:Y:S01]  /*10ec0*/  LEA.HI.X R17, R2, UR7, R17, 0x1, P0 ;  /* 0x0000000702117c11 */ /* 0x000fe200080f0c11 */
[----:B------:R-:W-:-:S05]  /*10ed0*/  IMAD.MOV.U32 R2, RZ, RZ, 0x1 ;  /* 0x00000001ff027424 */ /* 0x000fca00078e00ff */
[----:B------:R-:W-:-:S04]  /*10ee0*/  SHF.L.U32 R2, R2, 0x1f, RZ ;  /* 0x0000001f02027819 */ /* 0x000fc800000006ff */
[----:B------:R-:W0:Y:S02]  /*10ef0*/  SYNCS.PHASECHK.TRANS64.TRYWAIT P0, [UR46+0x2a840], R2 ;  /* 0x02a84002ff0075a7 */ /* 0x000e24000800016e */
[----:B0-----:R-:W-:Y:S05]  /*10f00*/  @!P0 BRA `(.L_x_1073) ;  /* 0x0000002c00488947 */ /* 0x001fea0003800000 */
.L_x_1114:
[----:B------:R-:W-:Y:S01]  /*10f10*/  ULDC.64 UR4, c[0x0][0x300] ;  /* 0x0000c00000047ab9 */ /* 0x000fe20000000a00 */
[----:B------:R-:W-:Y:S01]  /*10f20*/  R2UR UR6, R31 ;  /* 0x000000001f0672ca */ /* 0x000fe200000e0000 */
[----:B------:R-:W-:Y:S01]  /*10f30*/  IMAD R7, R7, UR4, RZ ;  /* 0x0000000407077c24 */ /* 0x000fe2000f8e02ff */
[----:B------:R-:W-:Y:S01]  /*10f40*/  LOP3.LUT P3, RZ, R18, 0x4, RZ, 0xc0, !PT ;  /* 0x0000000412ff7812 */ /* 0x000fe2000786c0ff */
[----:B0-----:R-:W-:Y:S01]  /*10f50*/  IMAD.WIDE.U32 R2, R6, UR4, RZ ;  /* 0x0000000406027c25 */ /* 0x001fe2000f8e00ff */
[C---:B------:R-:W-:Y:S02]  /*10f60*/  LOP3.LUT P2, RZ, R18.reuse, 0x2, RZ, 0xc0, !PT ;  /* 0x0000000212ff7812 */ /* 0x040fe4000784c0ff */
[----:B------:R-:W-:Y:S01]  /*10f70*/  LOP3.LUT P1, RZ, R18, 0x1, RZ, 0xc0, !PT ;  /* 0x0000000112ff7812 */ /* 0x000fe2000782c0ff */
[----:B------:R-:W-:Y:S01]  /*10f80*/  IMAD R7, R6, UR5, R7 ;  /* 0x0000000506077c24 */ /* 0x000fe2000f8e0207 */
[----:B------:R-:W-:Y:S02]  /*10f90*/  ULDC.64 UR4, c[0x0][0x310] ;  /* 0x0000c40000047ab9 */ /* 0x000fe40000000a00 */
[----:B------:R-:W-:-:S02]  /*10fa0*/  IMAD R5, R5, UR4, RZ ;  /* 0x0000000405057c24 */ /* 0x000fc4000f8e02ff */
[----:B------:R-:W-:Y:S02]  /*10fb0*/  IMAD.IADD R3, R3, 0x1, R7 ;  /* 0x0000000103037824 */ /* 0x000fe400078e0207 */
[C---:B------:R-:W-:Y:S02]  /*10fc0*/  IMAD R5, R0.reuse, UR5, R5 ;  /* 0x0000000500057c24 */ /* 0x040fe4000f8e0205 */
[----:B------:R-:W-:Y:S01]  /*10fd0*/  IMAD.WIDE.U32 R2, R0, UR4, R2 ;  /* 0x0000000400027c25 */ /* 0x000fe2000f8e0002 */
        /* <DEDUP_REMOVED lines=8> */
[----:B------:R-:W-:Y:S01]  /*11060*/  VIADD R7, R3, UR4 ;  /* 0x0000000403077c36 */ /* 0x000fe20008000000 */
[----:B------:R-:W-:Y:S01]  /*11070*/  LOP3.LUT R3, R4, 0x1c0, RZ, 0xc0, !PT ;  /* 0x000001c004037812 */ /* 0x000fe200078ec0ff */
[----:B------:R-:W-:-:S03]  /*11080*/  UMOV UR4, 0xffffffff ;  /* 0xffffffff00047882 */ /* 0x000fc60000000000 */
[----:B------:R-:W-:Y:S01]  /*11090*/  LEA.HI.X R7, R2, UR7, R7, 0x1, P0 ;  /* 0x0000000702077c11 */ /* 0x000fe200080f0c07 */
[----:B------:R-:W-:Y:S01]  /*110a0*/  IMAD.MOV.U32 R2, RZ, RZ, -0x60 ;  /* 0xffffffa0ff027424 */ /* 0x000fe200078e00ff */
[----:B------:R-:W-:-:S03]  /*110b0*/  LOP3.LUT R4, R3, 0x38, R4, 0xf8, !PT ;  /* 0x0000003803047812 */ /* 0x000fc600078ef804 */
[----:B------:R-:W-:Y:S01]  /*110c0*/  IMAD R5, R27, R2, UR41 ;  /* 0x000000291b057e24 */ /* 0x000fe2000f8e0202 */
[----:B------:R-:W-:Y:S01]  /*110d0*/  LOP3.LUT R4, R4, 0x38, R25, 0x78, !PT ;  /* 0x0000003804047812 */ /* 0x000fe200078e7819 */
[----:B------:R-:W-:Y:S02]  /*110e0*/  IMAD.SHL.U32 R25, R8, 0x8, RZ ;  /* 0x0000000808197824 */ /* 0x000fe400078e00ff */
[----:B------:R-:W-:-:S03]  /*110f0*/  IMAD.IADD R6, R5, 0x1, -R36 ;  /* 0x0000000105067824 */ /* 0x000fc600078e0a24 */
[----:B------:R-:W-:Y:S02]  /*11100*/  LOP3.LUT R25, R4, 0x200, R25, 0xf8, !PT ;  /* 0x0000020004197812 */ /* 0x000fe400078ef819 */
[----:B------:R-:W-:Y:S01]  /*11110*/  ISETP.GE.AND P0, PT, R6, 0x1, PT ;  /* 0x000000010600780c */ /* 0x000fe20003f06270 */
[----:B------:R-:W-:-:S12]  /*11120*/  BRA.DIV UR4, `(.L_x_1074) ;  /* 0x0000002a04d87947 */ /* 0x000fd8000b800000 */
[----:B------:R-:W-:Y:S01]  /*11130*/  SHFL.IDX PT, R3, R7, RZ, 0x181f ;  /* 0x00181fff07037589 */ /* 0x000fe200000e0000 */
[----:B------:R-:W-:-:S03]  /*11140*/  @P0 LEA R9, R25, UR46, 0x1 ;  /* 0x0000002e19090c11 */ /* 0x000fc6000f8e08ff */
[----:B------:R-:W0:Y:S04]  /*11150*/  SHFL.IDX PT, R2, R0, RZ, 0x181f ;  /* 0x00181fff00027589 */ /* 0x000e2800000e0000 */
[----:B------:R-:W-:Y:S04]  /*11160*/  SHFL.IDX PT, R5, R7, 0x1, 0x181f ;  /* 0x00381f0007057f89 */ /* 0x000fe800000e0000 */
[----:B------:R-:W-:Y:S04]  /*11170*/  SHFL.IDX PT, R4, R0, 0x1, 0x181f ;  /* 0x00381f0000047f89 */ /* 0x000fe800000e0000 */
[----:B------:R-:W-:Y:S04]  /*11180*/  SHFL.IDX PT, R8, R7, 0x2, 0x181f ;  /* 0x00581f0007087f89 */ /* 0x000fe800000e0000 */
[----:B------:R-:W1:Y:S04]  /*11190*/  SHFL.IDX PT, R14, R0, 0x2, 0x181f ;  /* 0x00581f00000e7f89 */ /* 0x000e6800000e0000 */
[----:B------:R-:W2:Y:S01]  /*111a0*/  SHFL.IDX PT, R10, R0, 0x3, 0x181f ;  /* 0x00781f00000a7f89 */ /* 0x000ea200000e0000 */
[----:B0-----:R-:W-:-:S05]  /*111b0*/  @P0 IMAD.WIDE.U32 R2, R30, 0x2, R2 ;  /* 0x000000021e020825 */ /* 0x001fca00078e0002 */
[----:B------:R-:W-:Y:S04]  /*111c0*/  @P0 LDGSTS.E.BYPASS.LTC128B.128 [R9+0x18400], desc[UR56][R2.64], !P3 ;  /* 0x1840000002090fae */ /* 0x000fe8000d901d78 */
[----:B------:R-:W-:Y:S04]  /*111d0*/  @P0 LDGSTS.E.BYPASS.LTC128B.128 [R9+0x1b400], desc[UR56][R2.64+0x80], !P2 ;  /* 0x1b40008002090fae */ /* 0x000fe8000d101d78 */
[----:B------:R0:W-:Y:S01]  /*111e0*/  @P0 LDGSTS.E.BYPASS.LTC128B.128 [R9+0x1e400], desc[UR56][R2.64+0x100], !P1 ;  /* 0x1e40010002090fae */ /* 0x0001e2000c901d78 */
[----:B------:R-:W-:-:S03]  /*111f0*/  ISETP.GE.AND P0, PT, R6, 0x11, PT ;  /* 0x000000110600780c */ /* 0x000fc60003f06270 */
[----:B0-----:R-:W0:Y:S01]  /*11200*/  SHFL.IDX PT, R9, R7, 0x3, 0x181f ;  /* 0x00781f0007097f89 */ /* 0x001e2200000e0000 */
[----:B-1----:R-:W-:-:S09]  /*11210*/  IMAD.MOV.U32 R2, RZ, RZ, R14 ;  /* 0x000000ffff027224 */ /* 0x002fd200078e000e */
[----:B------:R-:W-:Y:S01]  /*11220*/  @P0 LEA R21, R25, UR46, 0x1 ;  /* 0x0000002e19150c11 */ /* 0x000fe2000f8e08ff */
[----:B------:R-:W-:Y:S01]  /*11230*/  @P0 IMAD.WIDE.U32 R4, R30, 0x2, R4 ;  /* 0x000000021e040825 */ /* 0x000fe200078e0004 */
[----:B------:R-:W1:Y:S03]  /*11240*/  SHFL.IDX PT, R14, R0, 0x4, 0x181f ;  /* 0x00981f00000e7f89 */ /* 0x000e6600000e0000 */
[----:B------:R-:W-:Y:S01]  /*11250*/  IMAD.MOV.U32 R3, RZ, RZ, R8 ;  /* 0x000000ffff037224 */ /* 0x000fe200078e0008 */
[----:B------:R-:W-:Y:S04]  /*11260*/  @P0 LDGSTS.E.BYPASS.LTC128B.128 [R21+0x18c00], desc[UR56][R4.64], !P3 ;  /* 0x18c0000004150fae */ /* 0x000fe8000d901d78 */
[----:B------:R-:W-:Y:S04]  /*11270*/  @P0 LDGSTS.E.BYPASS.LTC128B.128 [R21+0x1bc00], desc[UR56][R4.64+0x80], !P2 ;  /* 0x1bc0008004150fae */ /* 0x000fe8000d101d78 */
[----:B------:R2:W-:Y:S01]  /*11280*/  @P0 LDGSTS.E.BYPASS.LTC128B.128 [R21+0x1ec00], desc[UR56][R4.64+0x100], !P1 ;  /* 0x1ec0010004150fae */ /* 0x0005e2000c901d78 */
[----:B------:R-:W-:-:S03]  /*11290*/  ISETP.GE.AND P0, PT, R6, 0x21, PT ;  /* 0x000000210600780c */ /* 0x000fc60003f06270 */
[----:B------:R-:W3:Y:S04]  /*112a0*/  SHFL.IDX PT, R8, R7, 0x4, 0x181f ;  /* 0x00981f0007087f89 */ /* 0x000ee800000e0000 */
[----:B------:R-:W4:Y:S01]  /*112b0*/  SHFL.IDX PT, R7, R7, 0x5, 0x181f ;  /* 0x00b81f0007077f89 */ /* 0x000f2200000e0000 */
[----:B--2---:R-:W-:-:S05]  /*112c0*/  IMAD.MOV.U32 R4, RZ, RZ, R10 ;  /* 0x000000ffff047224 */ /* 0x004fca00078e000a */
[----:B------:R-:W-:Y:S01]  /*112d0*/  @P0 IMAD.WIDE.U32 R2, R30, 0x2, R2 ;  /* 0x000000021e020825 */ /* 0x000fe200078e0002 */
[----:B------:R-:W-:-:S03]  /*112e0*/  @P0 LEA R35, R25, UR46, 0x1 ;  /* 0x0000002e19230c11 */ /* 0x000fc6000f8e08ff */
[----:B0-----:R-:W-:Y:S02]  /*112f0*/  IMAD.MOV.U32 R5, RZ, RZ, R9 ;  /* 0x000000ffff057224 */ /* 0x001fe400078e0009 */
[----:B------:R-:W-:Y:S04]  /*11300*/  @P0 LDGSTS.E.BYPASS.LTC128B.128 [R35+0x19400], desc[UR56][R2.64], !P3 ;  /* 0x1940000002230fae */ /* 0x000fe8000d901d78 */
[----:B------:R-:W-:Y:S04]  /*11310*/  @P0 LDGSTS.E.BYPASS.LTC128B.128 [R35+0x1c400], desc[UR56][R2.64+0x80], !P2 ;  /* 0x1c40008002230fae */ /* 0x000fe8000d101d78 */
[----:B------:R1:W-:Y:S01]  /*11320*/  @P0 LDGSTS.E.BYPASS.LTC128B.128 [R35+0x1f400], desc[UR56][R2.64+0x100], !P1 ;  /* 0x1f40010002230fae */ /* 0x0003e2000c901d78 */
[----:B------:R-:W-:Y:S01]  /*11330*/  ISETP.GE.AND P0, PT, R6, 0x31, PT ;  /* 0x000000310600780c */ /* 0x000fe20003f06270 */
[----:B-1----:R-:W-:-:S12]  /*11340*/  IMAD.MOV.U32 R2, RZ, RZ, R14 ;  /* 0x000000ffff027224 */ /* 0x002fd800078e000e */
[----:B------:R-:W-:Y:S01]  /*11350*/  @P0 IMAD.WIDE.U32 R4, R30, 0x2, R4 ;  /* 0x000000021e040825 */ /* 0x000fe200078e0004 */
[----:B------:R-:W-:Y:S01]  /*11360*/  @P0 LEA R9, R25, UR46, 0x1 ;  /* 0x0000002e19090c11 */ /* 0x000fe2000f8e08ff */
[----:B------:R0:W1:Y:S02]  /*11370*/  SHFL.IDX PT, R14, R0, 0x5, 0x181f ;  /* 0x00b81f00000e7f89 */ /* 0x00006400000e0000 */
[----:B---3--:R-:W-:Y:S02]  /*11380*/  IMAD.MOV.U32 R3, RZ, RZ, R8 ;  /* 0x000000ffff037224 */ /* 0x008fe400078e0008 */
        /* <DEDUP_REMOVED lines=8> */
[----:B-1--4-:R0:W-:Y:S02]  /*11410*/  @P0 LDGSTS.E.BYPASS.LTC128B.128 [R21+0x20400], desc[UR56][R2.64+0x100], !P1 ;  /* 0x2040010002150fae */ /* 0x0121e4000c901d78 */
.L_x_1128:
[----:B------:R-:W-:Y:S01]  /*11420*/  ISETP.GE.AND P0, PT, R6, 0x51, PT ;  /* 0x000000510600780c */ /* 0x000fe20003f06270 */
[----:B0-----:R-:W-:Y:S02]  /*11430*/  IMAD.MOV.U32 R2, RZ, RZ, R14 ;  /* 0x000000ffff027224 */ /* 0x001fe400078e000e */
[----:B------:R-:W-:-:S10]  /*11440*/  IMAD.MOV.U32 R3, RZ, RZ, R7 ;  /* 0x000000ffff037224 */ /* 0x000fd400078e0007 */
        /* <DEDUP_REMOVED lines=12> */
[----:B------:R-:W-:-:S13]  /*11510*/  LOP3.LUT P1, RZ, R18, 0x10, RZ, 0xc0, !PT ;  /* 0x0000001012ff7812 */ /* 0x000fda000782c0ff */
[----:B0-----:R-:W-:Y:S05]  /*11520*/  @!P1 BRA `(.L_x_1075) ;  /* 0x0000000000049947 */ /* 0x001fea0003800000 */
[----:B------:R-:W-:Y:S01]  /*11530*/  BPT.TRAP 0x1 ;  /* 0x000000040000795c */ /* 0x000fe20000300000 */
.L_x_1075:
        /* <DEDUP_REMOVED lines=23> */
[----:B------:R-:W-:-:S02]  /*116b0*/  IMAD.U32 R10, RZ, RZ, UR4 ;  /* 0x00000004ff0a7e24 */ /* 0x000fc4000f8e00ff */
[----:B------:R-:W-:Y:S02]  /*116c0*/  IMAD.U32 R11, RZ, RZ, UR5 ;  /* 0x00000005ff0b7e24 */ /* 0x000fe4000f8e00ff */
[----:B------:R-:W-:Y:S02]  /*116d0*/  IMAD.MOV.U32 R8, RZ, RZ, 0x70 ;  /* 0x00000070ff087424 */ /* 0x000fe400078e00ff */
[----:B------:R-:W-:Y:S02]  /*116e0*/  IMAD.MOV.U32 R12, RZ, RZ, 0x1 ;  /* 0x00000001ff0c7424 */ /* 0x000fe400078e00ff */
[----:B------:R-:W-:-:S07]  /*116f0*/  IMAD.MOV.U32 R13, RZ, RZ, RZ ;  /* 0x000000ffff0d7224 */ /* 0x000fce00078e00ff */
[----:B------:R-:W-:-:S07]  /*11700*/  LEPC R20, `(.L_x_1076) ;  /* 0x000000001014794e */ /* 0x000fce0000000000 */
[----:B0-----:R-:W-:Y:S05]  /*11710*/  CALL.ABS.NOINC R2 ;  /* 0x0000000002007343 */ /* 0x001fea0003c00000 */
.L_x_1076:
[----:B------:R-:W-:Y:S01]  /*11720*/  UISETP.NE.AND UP0, UPT, UR48, URZ, UPT ;  /* 0x0000003f3000728c */ /* 0x000fe2000bf05270 */
[----:B------:R-:W-:Y:S01]  /*11730*/  VIADD R7, R33, UR40 ;  /* 0x0000002821077c36 */ /* 0x000fe20008000000 */
[----:B------:R-:W0:Y:S01]  /*11740*/  LDC R6, c[0x0][0x448] ;  /* 0x00011200ff067b82 */ /* 0x000e220000000800 */
[----:B------:R-:W-:Y:S01]  /*11750*/  IMAD.U32 R4, RZ, RZ, UR36 ;  /* 0x00000024ff047e24 */ /* 0x000fe2000f8e00ff */
[----:B------:R-:W-:Y:S01]  /*11760*/  ULDC.64 UR4, c[0x0][0x2e0] ;  /* 0x0000b80000047ab9 */ /* 0x000fe20000000a00 */
[----:B------:R-:W-:Y:S01]  /*11770*/  IMAD.U32 R3, RZ, RZ, UR47 ;  /* 0x0000002fff037e24 */ /* 0x000fe2000f8e00ff */
[----:B------:R-:W-:Y:S01]  /*11780*/  PLOP3.LUT P0, PT, PT, PT, UP0, 0x80, 0x0 ;  /* 0x000000000000781c */ /* 0x000fe20003f0f008 */
[----:B------:R-:W-:Y:S02]  /*11790*/  IMAD.MOV.U32 R2, RZ, RZ, R4 ;  /* 0x000000ffff027224 */ /* 0x000fe400078e0004 */
[----:B------:R-:W-:Y:S02]  /*117a0*/  IMAD R35, R35, UR4, RZ ;  /* 0x0000000423237c24 */ /* 0x000fe4000f8e02ff */
[----:B------:R-:W-:Y:S01]  /*117b0*/  @UP0 ULDC UR6, c[0x0][0x44c] ;  /* 0x0001130000060ab9 */ /* 0x000fe20000000800 */
[----:B------:R-:W-:Y:S01]  /*117c0*/  IMAD.WIDE.U32 R2, R28, UR4, R2 ;  /* 0x000000041c027c25 */ /* 0x000fe2000f8e0002 */
[----:B------:R-:W-:-:S03]  /*117d0*/  @UP0 ULDC UR4, c[0x0][0x450] ;  /* 0x0001140000040ab9 */ /* 0x000fc60000000800 */
[----:B------:R-:W-:Y:S02]  /*117e0*/  IMAD.U32 R5, RZ, RZ, UR37 ;  /* 0x00000025ff057e24 */ /* 0x000fe4000f8e00ff */
[----:B------:R-:W-:Y:S02]  /*117f0*/  IMAD.MOV.U32 R5, RZ, RZ, R7 ;  /* 0x000000ffff057224 */ /* 0x000fe400078e0007 */
[----:B------:R-:W-:Y:S01]  /*11800*/  @P0 IMAD.HI.U32 R0, R7, UR6, RZ ;  /* 0x0000000607000c27 */ /* 0x000fe2000f8e00ff */
[----:B------:R-:W-:-:S03]  /*11810*/  PLOP3.LUT P0, PT, PT, PT, UP0, 0x80, 0x0 ;  /* 0x000000000000781c */ /* 0x000fc60003f0f008 */
[----:B------:R-:W-:-:S04]  /*11820*/  IMAD R35, R28, UR5, R35 ;  /* 0x000000051c237c24 */ /* 0x000fc8000f8e0223 */
[----:B------:R-:W-:-:S06]  /*11830*/  IMAD.IADD R3, R3, 0x1, R35 ;  /* 0x0000000103037824 */ /* 0x000fcc00078e0223 */
[----:B------:R-:W-:Y:S01]  /*11840*/  @P0 SHF.R.U32.HI R5, RZ, UR4, R0 ;  /* 0x00000004ff050c19 */ /* 0x000fe20008011600 */
[----:B------:R-:W-:-:S04]  /*11850*/  ULDC.64 UR4, c[0x0][0x2d0] ;  /* 0x0000b40000047ab9 */ /* 0x000fc80000000a00 */
[----:B------:R-:W-:Y:S02]  /*11860*/  IMAD.MOV R0, RZ, RZ, -R5 ;  /* 0x000000ffff007224 */ /* 0x000fe400078e0a05 */
[----:B------:R-:W-:-:S04]  /*11870*/  IMAD.WIDE.U32 R2, R5, UR4, R2 ;  /* 0x0000000405027c25 */ /* 0x000fc8000f8e0002 */
[----:B0-----:R-:W-:Y:S01]  /*11880*/  IMAD R7, R6, R0, R7 ;  /* 0x0000000006077224 */ /* 0x001fe200078e0207 */
[----:B------:R-:W-:-:S05]  /*11890*/  SHF.R.S32.HI R0, RZ, 0x1f, R5 ;  /* 0x0000001fff007819 */ /* 0x000fca0000011405 */
[----:B------:R-:W-:-:S04]  /*118a0*/  IMAD R0, R0, UR4, RZ ;  /* 0x0000000400007c24 */ /* 0x000fc8000f8e02ff */
[----:B------:R-:W-:Y:S01]  /*118b0*/  IMAD R5, R5, UR5, R0 ;  /* 0x0000000505057c24 */ /* 0x000fe2000f8e0200 */
[----:B------:R-:W-:Y:S01]  /*118c0*/  SHF.R.S32.HI R0, RZ, 0x1f, R7 ;  /* 0x0000001fff007819 */ /* 0x000fe20000011407 */
[----:B------:R-:W-:Y:S02]  /*118d0*/  ULDC.64 UR4, c[0x0][0x2c8] ;  /* 0x0000b20000047ab9 */ /* 0x000fe40000000a00 */
[----:B------:R-:W-:Y:S02]  /*118e0*/  IMAD.IADD R3, R3, 0x1, R5 ;  /* 0x0000000103037824 */ /* 0x000fe400078e0205 */
[----:B------:R-:W-:Y:S02]  /*118f0*/  IMAD R0, R0, UR4, RZ ;  /* 0x0000000400007c24 */ /* 0x000fe4000f8e02ff */
[----:B------:R-:W-:-:S04]  /*11900*/  IMAD.WIDE.U32 R2, R7, UR4, R2 ;  /* 0x0000000407027c25 */ /* 0x000fc8000f8e0002 */
[----:B------:R-:W-:Y:S01]  /*11910*/  IMAD R5, R7, UR5, R0 ;  /* 0x0000000507057c24 */ /* 0x000fe2000f8e0200 */
[----:B------:R-:W-:Y:S02]  /*11920*/  ULDC.64 UR4, c[0x0][0x280] ;  /* 0x0000a00000047ab9 */ /* 0x000fe40000000a00 */
[----:B------:R-:W-:Y:S01]  /*11930*/  LEA R0, P0, R2, UR4, 0x1 ;  /* 0x0000000402007c11 */ /* 0x000fe2000f8008ff */
[----:B------:R-:W-:Y:S01]  /*11940*/  ULDC UR4, c[0x0][0x2b8] ;  /* 0x0000ae0000047ab9 */ /* 0x000fe20000000800 */
[----:B------:R-:W-:Y:S02]  /*11950*/  IADD3 R3, R3, R5, RZ ;  /* 0x0000000503037210 */ /* 0x000fe40007ffe0ff */
[----:B------:R-:W-:Y:S02]  /*11960*/  ISETP.GE.AND P2, PT, R22, UR4, PT ;  /* 0x0000000416007c0c */ /* 0x000fe4000bf46270 */
[----:B------:R-:W-:Y:S01]  /*11970*/  LEA.HI.X R8, R2, UR5, R3, 0x1, P0 ;  /* 0x0000000502087c11 */ /* 0x000fe200080f0c03 */
[----:B------:R-:W-:Y:S01]  /*11980*/  UMOV UR5, 0xffffffff ;  /* 0xffffffff00057882 */ /* 0x000fe20000000000 */
[----:B------:R-:W-:-:S02]  /*11990*/  ISETP.GE.AND P0, PT, R24, UR4, PT ;  /* 0x0000000418007c0c */ /* 0x000fc4000bf06270 */
[----:B------:R-:W-:Y:S01]  /*119a0*/  ISETP.GE.AND P3, PT, R30, UR4, PT ;  /* 0x000000041e007c0c */ /* 0x000fe2000bf66270 */
[----:B------:R-:W-:-:S12]  /*119b0*/  BRA.DIV UR5, `(.L_x_1077) ;  /* 0x0000002a05987947 */ /* 0x000fd8000b800000 */
[----:B------:R-:W-:Y:S01]  /*119c0*/  SHFL.IDX PT, R3, R8, RZ, 0x181f ;  /* 0x00181fff08037589 */ /* 0x000fe200000e0000 */
[----:B------:R-:W-:Y:S01]  /*119d0*/  ULDC UR4, c[0x0][0x288] ;  /* 0x0000a20000047ab9 */ /* 0x000fe20000000800 */
[----:B------:R-:W-:Y:S02]  /*119e0*/  VIADD R7, R36, UR40 ;  /* 0x0000002824077c36 */ /* 0x000fe40008000000 */
[----:B------:R-:W0:Y:S01]  /*119f0*/  SHFL.IDX PT, R2, R0, RZ, 0x181f ;  /* 0x00181fff00027589 */ /* 0x000e2200000e0000 */
[----:B------:R-:W-:Y:S02]  /*11a00*/  IMAD R6, R6, UR4, RZ ;  /* 0x0000000406067c24 */ /* 0x000fe4000f8e02ff */
[C---:B------:R-:W-:Y:S01]  /*11a10*/  VIADD R11, R7.reuse, 0x10 ;  /* 0x00000010070b7836 */ /* 0x040fe20000000000 */
        /* <DEDUP_REMOVED lines=61> */
.L_x_1145:
[----:B------:R-:W-:Y:S01]  /*11df0*/  VIADD R7, R7, 0x70 ;  /* 0x0000007007077836 */ /* 0x000fe20000000000 */
[----:B------:R-:W-:Y:S01]  /*11e00*/  BSSY B0, `(.L_x_1078) ;  /* 0x000000d000007945 */ /* 0x000fe20003800000 */
[----:B-1----:R-:W-:Y:S02]  /*11e10*/  IMAD.MOV.U32 R2, RZ, RZ, R14 ;  /* 0x000000ffff027224 */ /* 0x002fe400078e000e */
[----:B--2---:R-:W-:Y:S01]  /*11e20*/  IMAD.MOV.U32 R3, RZ, RZ, R4 ;  /* 0x000000ffff037224 */ /* 0x004fe200078e0004 */
[----:B------:R-:W-:-:S13]  /*11e30*/  ISETP.GE.AND P1, PT, R7, R6, PT ;  /* 0x000000060700720c */ /* 0x000fda0003f26270 */
        /* <DEDUP_REMOVED lines=9> */
.L_x_1079:
[----:B------:R-:W-:Y:S05]  /*11ed0*/  BSYNC B0 ;  /* 0x0000000000007941 */ /* 0x000fea0003800000 */
.L_x_1078:
[----:B------:R-:W-:Y:S01]  /*11ee0*/  NOP ;  /* 0x0000000000007918 */ /* 0x000fe20000000000 */
[----:B------:R-:W-:Y:S01]  /*11ef0*/  SYNCS.ARRIVE.TRANS64.RED.A0T1 RZ, [UR46+0x2a800], RZ ;  /* 0x02a800ffffff79a7 */ /* 0x000fe2000820042e */
[----:B------:R-:W-:Y:S01]  /*11f00*/  IMAD.MOV.U32 R0, RZ, RZ, 0x1 ;  /* 0x00000001ff007424 */ /* 0x000fe200078e00ff */
[----:B------:R-:W-:Y:S04]  /*11f10*/  ARRIVES.LDGSTSBAR.64.TRANSCNT [UR46+0x2a800] ;  /* 0x02a80000ff0079b0 */ /* 0x000fe80008000aae */
[----:B------:R-:W-:Y:S01]  /*11f20*/  SHF.L.U32 R0, R0, 0x1f, RZ ;  /* 0x0000001f00007819 */ /* 0x000fe200000006ff */
[----:B------:R-:W-:Y:S01]  /*11f30*/  NOP ;  /* 0x0000000000007918 */ /* 0x000fe20000000000 */
[----:B------:R-:W-:Y:S01]  /*11f40*/  SYNCS.ARRIVE.TRANS64.A1T0 RZ, [UR46+0x2a800], RZ ;  /* 0x02a800ffffff79a7 */ /* 0x000fe2000810002e */
[----:B------:R-:W-:Y:S01]  /*11f50*/  VIADD R19, R19, 0xfffffffe ;  /* 0xfffffffe13137836 */ /* 0x000fe20000000000 */
[----:B------:R-:W1:Y:S02]  /*11f60*/  SYNCS.PHASECHK.TRANS64.TRYWAIT P0, [UR46+0x2a820], R0 ;  /* 0x02a82000ff0075a7 */ /* 0x000e64000800016e */
[----:B-1----:R-:W-:Y:S05]  /*11f70*/  @!P0 BRA `(.L_x_1080) ;  /* 0x0000002c00b08947 */ /* 0x002fea0003800000 */
.L_x_1146:
[----:B------:R-:W-:Y:S01]  /*11f80*/  ISETP.GE.AND P0, PT, R19, UR49, PT ;  /* 0x0000003113007c0c */ /* 0x000fe2000bf06270 */
[----:B------:R-:W-:Y:S02]  /*11f90*/  IMAD.MOV.U32 R24, RZ, RZ, 0x1 ;  /* 0x00000001ff187424 */ /* 0x000fe400078e00ff */
[----:B------:R-:W-:-:S10]  /*11fa0*/  IMAD.MOV.U32 R22, RZ, RZ, RZ ;  /* 0x000000ffff167224 */ /* 0x000fd400078e00ff */
[----:B------:R-:W-:Y:S05]  /*11fb0*/  @!P0 BRA `(.L_x_1081) ;  /* 0x0000000c00e08947 */ /* 0x000fea0003800000 */
[----:B------:R-:W-:Y:S01]  /*11fc0*/  UIADD3 UR4, UR45, 0x1, URZ ;  /* 0x000000012d047890 */ /* 0x000fe2000fffe03f */
[----:B0-----:R-:W-:Y:S01]  /*11fd0*/  LOP3.LUT R3, RZ, UR43, RZ, 0x33, !PT ;  /* 0x0000002bff037c12 */ /* 0x001fe2000f8e33ff */
[----:B------:R-:W-:Y:S01]  /*11fe0*/  BSSY B0, `(.L_x_1081) ;  /* 0x00000f5000007945 */ /* 0x000fe20003800000 */
[----:B------:R-:W-:Y:S01]  /*11ff0*/  LOP3.LUT R5, RZ, UR42, RZ, 0x33, !PT ;  /* 0x0000002aff057c12 */ /* 0x000fe2000f8e33ff */
[----:B------:R-:W-:Y:S01]  /*12000*/  UIMAD UR4, UR4, UR38, URZ ;  /* 0x00000026040472a4 */ /* 0x000fe2000f8e023f */
[----:B------:R-:W-:Y:S01]  /*12010*/  IADD3 R23, R26, R23, R36 ;  /* 0x000000171a177210 */ /* 0x000fe20007ffe024 */
[----:B------:R-:W-:Y:S01]  /*12020*/  IMAD.MOV.U32 R20, RZ, RZ, RZ ;  /* 0x000000ffff147224 */ /* 0x000fe200078e00ff */
[----:B------:R-:W-:-:S03]  /*12030*/  SHF.L.U32 R35, R30, 0x1, RZ ;  /* 0x000000011e237819 */ /* 0x000fc600000006ff */
[----:B------:R-:W-:Y:S01]  /*12040*/  LOP3.LUT R0, RZ, UR4, RZ, 0x33, !PT ;  /* 0x00000004ff007c12 */ /* 0x000fe2000f8e33ff */
[----:B------:R-:W-:Y:S02]  /*12050*/  VIADD R9, R23, 0xfffffee0 ;  /* 0xfffffee017097836 */ /* 0x000fe40000000000 */
[----:B------:R-:W-:Y:S01]  /*12060*/  IMAD.MOV.U32 R23, RZ, RZ, 0x1 ;  /* 0x00000001ff177424 */ /* 0x000fe200078e00ff */
[----:B------:R-:W-:Y:S02]  /*12070*/  VIADDMNMX R0, R0, -UR44, R3, !PT ;  /* 0x8000002c00007c46 */ /* 0x000fe4000f800103 */
[----:B------:R-:W-:Y:S02]  /*12080*/  IADD3 R3, -R36, UR41, RZ ;  /* 0x0000002924037c10 */ /* 0x000fe4000fffe1ff */
[----:B------:R-:W-:-:S04]  /*12090*/  VIMNMX R0, R0, R5, !PT ;  /* 0x0000000500007248 */ /* 0x000fc80007fe0100 */
[C---:B------:R-:W-:Y:S01]  /*120a0*/  IADD3 R27, -R0.reuse, -0x2, RZ ;  /* 0xfffffffe001b7810 */ /* 0x040fe20007ffe1ff */
[C---:B------:R-:W-:Y:S02]  /*120b0*/  IMAD R3, R0.reuse, 0x60, R3 ;  /* 0x0000006000037824 */ /* 0x040fe400078e0203 */
[----:B------:R-:W-:Y:S02]  /*120c0*/  IMAD R9, R0, -0x60, R9 ;  /* 0xffffffa000097824 */ /* 0x000fe400078e0209 */
[----:B------:R-:W-:-:S07]  /*120d0*/  VIADD R0, R3, 0xc0 ;  /* 0x000000c003007836 */ /* 0x000fce0000000000 */
.L_x_1094:
[----:B------:R-:W-:Y:S01]  /*120e0*/  ISETP.NE.AND P0, PT, R37, 0x1, PT ;  /* 0x000000012500780c */ /* 0x000fe20003f05270 */
[----:B------:R-:W-:Y:S01]  /*120f0*/  IMAD.MOV.U32 R10, RZ, RZ, R9 ;  /* 0x000000ffff0a7224 */ /* 0x000fe200078e0009 */
[----:B------:R-:W-:Y:S02]  /*12100*/  ISETP.GT.U32.AND P2, PT, R33, 0x5f, PT ;  /* 0x0000005f2100780c */ /* 0x000fe40003f44070 */
[----:B------:R-:W-:-:S09]  /*12110*/  LOP3.LUT P1, RZ, R18, 0x10, RZ, 0xc0, !PT ;  /* 0x0000001012ff7812 */ /* 0x000fd2000782c0ff */
[----:B------:R-:W0:Y:S08]  /*12120*/  @P0 LDC R2, c[0x0][0x434] ;  /* 0x00010d00ff020b82 */ /* 0x000e300000000800 */
[----:B------:R-:W1:Y:S08]  /*12130*/  @P0 LDC R3, c[0x0][0x438] ;  /* 0x00010e00ff030b82 */ /* 0x000e700000000800 */
[----:B------:R-:W2:Y:S08]  /*12140*/  @!P2 LDC.64 R6, c[0x0][0x428] ;  /* 0x00010a00ff06ab82 */ /* 0x000eb00000000a00 */
[----:B------:R-:W3:Y:S01]  /*12150*/  @!P2 LDC.64 R4, c[0x0][0x418] ;  /* 0x00010600ff04ab82 */ /* 0x000ee20000000a00 */
[----:B0-----:R-:W-:-:S05]  /*12160*/  @P0 IMAD.HI.U32 R2, R9, R2, RZ ;  /* 0x0000000209020227 */ /* 0x001fca00078e00ff */
[----:B-1----:R-:W-:-:S04]  /*12170*/  @P0 SHF.R.U32.HI R10, RZ, R3, R2 ;  /* 0x00000003ff0a0219 */ /* 0x002fc80000011602 */
[----:B------:R-:W-:Y:S01]  /*12180*/  @!P2 SHF.R.S32.HI R3, RZ, 0x1f, R10 ;  /* 0x0000001fff03a819 */ /* 0x000fe2000001140a */
[----:B--2---:R-:W-:-:S04]  /*12190*/  @!P2 IMAD R2, R34, R6, RZ ;  /* 0x000000062202a224 */ /* 0x004fc800078e02ff */
[----:B------:R-:W-:Y:S02]  /*121a0*/  @!P2 IMAD R7, R32, R7, R2 ;  /* 0x000000072007a224 */ /* 0x000fe400078e0202 */
[----:B------:R-:W-:-:S04]  /*121b0*/  @!P2 IMAD.MOV.U32 R2, RZ, RZ, R10 ;  /* 0x000000ffff02a224 */ /* 0x000fc800078e000a */
[----:B------:R-:W-:-:S04]  /*121c0*/  @!P2 IMAD.WIDE.U32 R2, R32, R6, R2 ;  /* 0x000000062002a225 */ /* 0x000fc800078e0002 */
[----:B------:R-:W-:Y:S01]  /*121d0*/  @!P2 IMAD.IADD R3, R7, 0x1, R3 ;  /* 0x000000010703a824 */ /* 0x000fe200078e0203 */
[----:B---3--:R-:W-:Y:S01]  /*121e0*/  @!P2 LEA R4, P0, R2, R4, 0x2 ;  /* 0x000000040204a211 */ /* 0x008fe200078010ff */
[----:B------:R-:W-:-:S03]  /*121f0*/  IMAD.MOV.U32 R6, RZ, RZ, RZ ;  /* 0x000000ffff067224 */ /* 0x000fc600078e00ff */
[----:B------:R-:W-:-:S05]  /*12200*/  @!P2 LEA.HI.X R5, R2, R5, R3, 0x2, P0 ;  /* 0x000000050205a211 */ /* 0x000fca00000f1403 */
[----:B------:R0:W5:Y:S01]  /*12210*/  @!P2 LDG.E R6, desc[UR56][R4.64] ;  /* 0x000000380406a981 */ /* 0x000162000c1e1900 */
[----:B------:R-:W-:-:S05]  /*12220*/  VIADD R22, R20, 0x1 ;  /* 0x0000000114167836 */ /* 0x000fca0000000000 */
[----:B------:R-:W-:-:S04]  /*12230*/  ISETP.NE.AND P0, PT, R22, 0x2, PT ;  /* 0x000000021600780c */ /* 0x000fc80003f05270 */
[----:B------:R-:W-:Y:S02]  /*12240*/  SEL R24, RZ, 0x1, P0 ;  /* 0x00000001ff187807 */ /* 0x000fe40000000000 */
[----:B------:R-:W-:Y:S02]  /*12250*/  SEL R22, R22, RZ, P0 ;  /* 0x000000ff16167207 */ /* 0x000fe40000000000 */
[----:B------:R-:W-:Y:S01]  /*12260*/  LOP3.LUT R24, R23, R24, RZ, 0x3c, !PT ;  /* 0x0000001817187212 */ /* 0x000fe200078e3cff */
[----:B0-----:R-:W-:Y:S06]  /*12270*/  @!P1 BRA `(.L_x_1082) ;  /* 0x0000000000049947 */ /* 0x001fec0003800000 */
[----:B------:R-:W-:Y:S01]  /*12280*/  BPT.TRAP 0x1 ;  /* 0x000000040000795c */ /* 0x000fe20000300000 */
.L_x_1082:
[----:B------:R-:W-:Y:S01]  /*12290*/  LEA R8, R22, UR46, 0x3 ;  /* 0x0000002e16087c11 */ /* 0x000fe2000f8e18ff */
[----:B------:R-:W-:Y:S01]  /*122a0*/  BSSY B1, `(.L_x_1083) ;  /* 0x0000004000017945 */ /* 0x000fe20003800000 */
[----:B------:R-:W-:-:S04]  /*122b0*/  SHF.L.U32 R3, R24, 0x1f, RZ ;  /* 0x0000001f18037819 */ /* 0x000fc800000006ff */
[----:B------:R-:W0:Y:S02]  /*122c0*/  SYNCS.PHASECHK.TRANS64.TRYWAIT P0, [R8+URZ+0x2a840], R3 ;  /* 0x02a84003080075a7 */ /* 0x000e24000800017f */
[----:B0-----:R-:W-:Y:S05]  /*122d0*/  @!P0 BRA `(.L_x_1084) ;  /* 0x0000002800f08947 */ /* 0x001fea0003800000 */
.L_x_1147:
[----:B------:R-:W-:Y:S05]  /*122e0*/  BSYNC B1 ;  /* 0x0000000000017941 */ /* 0x000fea0003800000 */
.L_x_1083:
[----:B------:R-:W-:Y:S01]  /*122f0*/  ULDC UR4, c[0x0][0x430] ;  /* 0x00010c0000047ab9 */ /* 0x000fe20000000800 */
[----:B-----5:R-:W-:Y:S01]  /*12300*/  SHF.R.S32.HI R28, RZ, 0x1f, R6 ;  /* 0x0000001fff1c7819 */ /* 0x020fe20000011406 */
[----:B------:R-:W-:Y:S01]  /*12310*/  UIADD3 UR4, -UR4, URZ, URZ ;  /* 0x0000003f04047290 */ /* 0x000fe2000fffe13f */
[----:B------:R-:W-:Y:S01]  /*12320*/  R2UR UR6, R31 ;  /* 0x000000001f0672ca */ /* 0x000fe200000e0000 */
[----:B------:R-:W-:Y:S01]  /*12330*/  IMAD R19, R22, 0x4800, R25 ;  /* 0x0000480016137824 */ /* 0x000fe200078e0219 */
[C---:B------:R-:W-:Y:S02]  /*12340*/  LOP3.LUT P3, RZ, R18.reuse, 0x4, RZ, 0xc0, !PT ;  /* 0x0000000412ff7812 */ /* 0x040fe4000786c0ff */
[----:B------:R-:W-:Y:S01]  /*12350*/  LOP3.LUT P2, RZ, R18, 0x2, RZ, 0xc0, !PT ;  /* 0x0000000212ff7812 */ /* 0x000fe2000784c0ff */
        /* <DEDUP_REMOVED lines=20> */
[----:B------:R-:W-:Y:S01]  /*124a0*/  VIADD R21, R3, UR4 ;  /* 0x0000000403157c36 */ /* 0x000fe20008000000 */
[----:B------:R-:W-:-:S04]  /*124b0*/  UMOV UR4, 0xffffffff ;  /* 0xffffffff00047882 */ /* 0x000fc80000000000 */
[----:B------:R-:W-:Y:S01]  /*124c0*/  LEA.HI.X R21, R2, UR7, R21, 0x1, P0 ;  /* 0x0000000702157c11 */ /* 0x000fe200080f0c15 */
[----:B------:R-:W-:Y:S06]  /*124d0*/  BRA.DIV UR4, `(.L_x_1085) ;  /* 0x0000002a04847947 */ /* 0x000fec000b800000 */
        /* <DEDUP_REMOVED lines=13> */
[----:B------:R-:W0:Y:S03]  /*125b0*/  SHFL.IDX PT, R14, R10, 0x3, 0x181f ;  /* 0x00781f000a0e7f89 */ /* 0x000e2600000e0000 */
[----:B------:R-:W-:Y:S01]  /*125c0*/  IMAD.X R3, RZ, RZ, R4, P0 ;  /* 0x000000ffff037224 */ /* 0x000fe200000e0604 */
        /* <DEDUP_REMOVED lines=14> */
[----:B-1----:R-:W-:-:S05]  /*126b0*/  IADD3.X R3, RZ, R3, RZ, P0, !PT ;  /* 0x00000003ff037210 */ /* 0x002fca00007fe4ff */
[----:B------:R-:W-:Y:S04]  /*126c0*/  LDGSTS.E.BYPASS.LTC128B.128 [R19+0x19c00], desc[UR56][R2.64], !P3 ;  /* 0x19c0000002137fae */ /* 0x000fe8000d901d78 */
[----:B------:R-:W-:Y:S04]  /*126d0*/  LDGSTS.E.BYPASS.LTC128B.128 [R19+0x1cc00], desc[UR56][R2.64+0x80], !P2 ;  /* 0x1cc0008002137fae */ /* 0x000fe8000d101d78 */
[----:B------:R1:W-:Y:S02]  /*126e0*/  LDGSTS.E.BYPASS.LTC128B.128 [R19+0x1fc00], desc[UR56][R2.64+0x100], !P1 ;  /* 0x1fc0010002137fae */ /* 0x0003e4000c901d78 */
[----:B-1----:R-:W-:-:S05]  /*126f0*/  IADD3 R2, P0, R12, R35, RZ ;  /* 0x000000230c027210 */ /* 0x002fca0007f1e0ff */
[----:B0-----:R-:W-:-:S05]  /*12700*/  IMAD.X R3, RZ, RZ, R4, P0 ;  /* 0x000000ffff037224 */ /* 0x001fca00000e0604 */
[----:B------:R0:W-:Y:S04]  /*12710*/  LDGSTS.E.BYPASS.LTC128B.128 [R19+0x1a400], desc[UR56][R2.64], !P3 ;  /* 0x1a40000002137fae */ /* 0x0001e8000d901d78 */
[----:B------:R0:W-:Y:S04]  /*12720*/  LDGSTS.E.BYPASS.LTC128B.128 [R19+0x1d400], desc[UR56][R2.64+0x80], !P2 ;  /* 0x1d40008002137fae */ /* 0x0001e8000d101d78 */
[----:B--2---:R0:W-:Y:S02]  /*12730*/  LDGSTS.E.BYPASS.LTC128B.128 [R19+0x20400], desc[UR56][R2.64+0x100], !P1 ;  /* 0x2040010002137fae */ /* 0x0041e4000c901d78 */
.L_x_1161:
        /* <DEDUP_REMOVED lines=10> */
.L_x_1086:
        /* <DEDUP_REMOVED lines=10> */
.L_x_1087:
[----:B------:R1:W-:Y:S01]  /*12880*/  SYNCS.ARRIVE.TRANS64.A1T0 RZ, [R8+URZ+0x2a830], RZ ;  /* 0x02a830ff08ff79a7 */ /* 0x0003e2000810003f */
[----:B------:R-:W-:Y:S05]  /*12890*/  @!P2 BRA `(.L_x_1088) ;  /* 0x000000000004a947 */ /* 0x000fea0003800000 */
[----:B------:R-:W-:Y:S01]  /*128a0*/  BPT.TRAP 0x1 ;  /* 0x000000040000795c */ /* 0x000fe20000300000 */
.L_x_1088:
[----:B0-----:R-:W-:Y:S01]  /*128b0*/  SHF.L.U32 R3, R23, 0x1f, RZ ;  /* 0x0000001f17037819 */ /* 0x001fe200000006ff */
[----:B------:R-:W-:Y:S01]  /*128c0*/  BSSY B1, `(.L_x_1089) ;  /* 0x0000004000017945 */ /* 0x000fe20003800000 */
[----:B------:R-:W-:-:S04]  /*128d0*/  LEA R4, R20, UR46, 0x3 ;  /* 0x0000002e14047c11 */ /* 0x000fc8000f8e18ff */
[----:B------:R-:W0:Y:S02]  /*128e0*/  SYNCS.PHASECHK.TRANS64.TRYWAIT P0, [R4+URZ+0x2a860], R3 ;  /* 0x02a86003040075a7 */ /* 0x000e24000800017f */
[----:B0-----:R-:W-:Y:S05]  /*128f0*/  @!P0 BRA `(.L_x_1090) ;  /* 0x0000002c00388947 */ /* 0x001fea0003800000 */
.L_x_1162:
[----:B------:R-:W-:Y:S05]  /*12900*/  BSYNC B1 ;  /* 0x0000000000017941 */ /* 0x000fea0003800000 */
.L_x_1089:
        /* <DEDUP_REMOVED lines=17> */
[----:B------:R-:W0:Y:S03]  /*12a20*/  SHFL.IDX PT, R14, R16, 0x2, 0x181f ;  /* 0x00581f00100e7f89 */ /* 0x000e2600000e0000 */
[----:B------:R-:W-:Y:S01]  /*12a30*/  IMAD.X R3, RZ, RZ, R8, P2 ;  /* 0x000000ffff037224 */ /* 0x000fe200010e0608 */
        /* <DEDUP_REMOVED lines=22> */
[----:B------:R2:W3:Y:S03]  /*12ba0*/  SHFL.IDX PT, R14, R16, 0x5, 0x181f ;  /* 0x00b81f00100e7f89 */ /* 0x0004e600000e0000 */
[----:B-1----:R-:W-:Y:S01]  /*12bb0*/  IMAD.X R3, RZ, RZ, R8, P2 ;  /* 0x000000ffff037224 */ /* 0x002fe200010e0608 */
[----:B------:R-:W-:Y:S01]  /*12bc0*/  ISETP.LT.OR P2, PT, R0, 0x41, !P1 ;  /* 0x000000410000780c */ /* 0x000fe20004f41670 */
[----:B------:R2:W1:-:S12]  /*12bd0*/  SHFL.IDX PT, R8, R17, 0x5, 0x181f ;  /* 0x00b81f0011087f89 */ /* 0x00045800000e0000 */
[----:B------:R2:W-:Y:S01]  /*12be0*/  LDGSTS.E.BYPASS.LTC128B.128 [R5+0x2400], desc[UR56][R2.64], !P2 ;  /* 0x0240000002057fae */ /* 0x0005e2000d101d78 */
[----:B------:R-:W-:-:S13]  /*12bf0*/  ISETP.LT.OR P2, PT, R0, 0x41, !P0 ;  /* 0x000000410000780c */ /* 0x000fda0004741670 */
[----:B-1-3--:R2:W-:Y:S02]  /*12c00*/  LDGSTS.E.BYPASS.LTC128B.128 [R5+0x5400], desc[UR56][R2.64+0x80], !P2 ;  /* 0x0540008002057fae */ /* 0x00a5e4000d101d78 */
.L_x_1176:
[C---:B------:R-:W-:Y:S01]  /*12c10*/  ISETP.LT.OR P1, PT, R0.reuse, 0x51, !P1 ;  /* 0x000000510000780c */ /* 0x040fe20004f21670 */
[----:B------:R-:W-:Y:S01]  /*12c20*/  ULDC.64 UR4, c[0x0][0x328] ;  /* 0x0000ca0000047ab9 */ /* 0x000fe20000000a00 */
[----:B------:R-:W-:Y:S01]  /*12c30*/  ISETP.LT.OR P0, PT, R0, 0x51, !P0 ;  /* 0x000000510000780c */ /* 0x000fe20004701670 */
[----:B------:R-:W-:Y:S01]  /*12c40*/  IMAD R26, R26, UR4, RZ ;  /* 0x000000041a1a7c24 */ /* 0x000fe2000f8e02ff */
[----:B0-2---:R-:W-:-:S03]  /*12c50*/  IADD3 R2, P2, R14, R35, RZ ;  /* 0x000000230e027210 */ /* 0x005fc60007f5e0ff */
        /* <DEDUP_REMOVED lines=16> */
.L_x_1092:
        /* <DEDUP_REMOVED lines=10> */
.L_x_1093:
        /* <DEDUP_REMOVED lines=14> */
[----:B------:R-:W-:Y:S01]  /*12ee0*/  LEA R16, P0, R2, UR6, 0x1 ;  /* 0x0000000602107c11 */ /* 0x000fe2000f8008ff */
[----:B------:R-:W-:-:S05]  /*12ef0*/  VIADD R17, R3, UR4 ;  /* 0x0000000403117c36 */ /* 0x000fca0008000000 */
[----:B------:R-:W-:Y:S02]  /*12f00*/  LEA.HI.X R17, R2, UR7, R17, 0x1, P0 ;  /* 0x0000000702117c11 */ /* 0x000fe400080f0c11 */
[----:B------:R-:W-:-:S13]  /*12f10*/  ISETP.GT.AND P0, PT, R27, UR49, PT ;  /* 0x000000311b007c0c */ /* 0x000fda000bf04270 */
[----:B0-----:R-:W-:Y:S05]  /*12f20*/  @P0 BRA `(.L_x_1094) ;  /* 0xfffffff0006c0947 */ /* 0x001fea000383ffff */
[----:B------:R-:W-:Y:S05]  /*12f30*/  BSYNC B0 ;  /* 0x0000000000007941 */ /* 0x000fea0003800000 */
.L_x_1081:
[----:B------:R-:W-:-:S13]  /*12f40*/  LOP3.LUT P0, RZ, R18, 0x10, RZ, 0xc0, !PT ;  /* 0x0000001012ff7812 */ /* 0x000fda000780c0ff */
[----:B------:R-:W-:Y:S05]  /*12f50*/  @!P0 BRA `(.L_x_1095) ;  /* 0x0000000000048947 */ /* 0x000fea0003800000 */
[----:B------:R-:W-:Y:S01]  /*12f60*/  BPT.TRAP 0x1 ;  /* 0x000000040000795c */ /* 0x000fe20000300000 */
.L_x_1095:
[----:B0-----:R-:W-:Y:S01]  /*12f70*/  LEA R0, R22, UR46, 0x3 ;  /* 0x0000002e16007c11 */ /* 0x001fe2000f8e18ff */
[----:B------:R-:W-:Y:S01]  /*12f80*/  IMAD.MOV.U32 R2, RZ, RZ, -0x60 ;  /* 0xffffffa0ff027424 */ /* 0x000fe200078e00ff */
[----:B------:R-:W-:Y:S01]  /*12f90*/  SHF.L.U32 R3, R24, 0x1f, RZ ;  /* 0x0000001f18037819 */ /* 0x000fe200000006ff */
[----:B------:R-:W-:Y:S01]  /*12fa0*/  BSSY B0, `(.L_x_1096) ;  /* 0x0000006000007945 */ /* 0x000fe20003800000 */
[----:B------:R-:W-:Y:S02]  /*12fb0*/  IMAD R25, R22, 0x3000, R25 ;  /* 0x0000300016197824 */ /* 0x000fe400078e0219 */
[----:B------:R-:W0:Y:S01]  /*12fc0*/  SYNCS.PHASECHK.TRANS64.TRYWAIT P0, [R0+URZ+0x2a860], R3 ;  /* 0x02a86003000075a7 */ /* 0x000e22000800017f */
[----:B------:R-:W-:-:S04]  /*12fd0*/  IMAD R5, R27, R2, UR41 ;  /* 0x000000291b057e24 */ /* 0x000fc8000f8e0202 */
[----:B------:R-:W-:Y:S01]  /*12fe0*/  IMAD.IADD R5, R5, 0x1, -R36 ;  /* 0x0000000105057824 */ /* 0x000fe200078e0a24 */
[----:B0-----:R-:W-:Y:S06]  /*12ff0*/  @!P0 BRA `(.L_x_1097) ;  /* 0x0000002c00948947 */ /* 0x001fec0003800000 */
.L_x_1177:
[----:B------:R-:W-:Y:S05]  /*13000*/  BSYNC B0 ;  /* 0x0000000000007941 */ /* 0x000fea0003800000 */
.L_x_1096:
        /* <DEDUP_REMOVED lines=8> */
[----:B------:R-:W-:Y:S01]  /*13090*/  SHFL.IDX PT, R6, R17, 0x1, 0x181f ;  /* 0x00381f0011067f89 */ /* 0x000fe200000e0000 */
[----:B------:R-:W-:Y:S02]  /*130a0*/  ISETP.LT.OR P2, PT, R5, 0x1, P1 ;  /* 0x000000010500780c */ /* 0x000fe40000f41670 */
[----:B------:R-:W-:Y:S01]  /*130b0*/  LEA R4, R25, UR46, 0x1 ;  /* 0x0000002e19047c11 */ /* 0x000fe2000f8e08ff */
[----:B------:R-:W1:Y:S01]  /*130c0*/  SHFL.IDX PT, R14, R16, 0x1, 0x181f ;  /* 0x00381f00100e7f89 */ /* 0x000e6200000e0000 */
[----:B------:R-:W-:-:S02]  /*130d0*/  ISETP.LT.OR P4, PT, R5, 0x11, P1 ;  /* 0x000000110500780c */ /* 0x000fc40000f81670 */
[----:B------:R-:W-:Y:S01]  /*130e0*/  ISETP.LT.OR P5, PT, R5, 0x11, !P0 ;  /* 0x000000110500780c */ /* 0x000fe200047a1670 */
[----:B------:R-:W-:Y:S04]  /*130f0*/  SHFL.IDX PT, R10, R17, 0x2, 0x181f ;  /* 0x00581f00110a7f89 */ /* 0x000fe800000e0000 */
[----:B------:R-:W2:Y:S04]  /*13100*/  SHFL.IDX PT, R19, R16, 0x2, 0x181f ;  /* 0x00581f0010137f89 */ /* 0x000ea800000e0000 */
[----:B------:R-:W-:Y:S04]  /*13110*/  SHFL.IDX PT, R9, R17, 0x3, 0x181f ;  /* 0x00781f0011097f89 */ /* 0x000fe800000e0000 */
[----:B------:R-:W3:Y:S01]  /*13120*/  SHFL.IDX PT, R20, R16, 0x3, 0x181f ;  /* 0x00781f0010147f89 */ /* 0x000ee200000e0000 */
[----:B0-----:R-:W-:-:S03]  /*13130*/  IMAD.WIDE.U32 R2, R30, 0x2, R2 ;  /* 0x000000021e027825 */ /* 0x001fc600078e0002 */
[----:B------:R-:W-:Y:S04]  /*13140*/  SHFL.IDX PT, R8, R17, 0x4, 0x181f ;  /* 0x00981f0011087f89 */ /* 0x000fe800000e0000 */
[----:B------:R-:W0:Y:S04]  /*13150*/  SHFL.IDX PT, R21, R16, 0x4, 0x181f ;  /* 0x00981f0010157f89 */ /* 0x000e2800000e0000 */
[----:B------:R-:W-:Y:S01]  /*13160*/  LDGSTS.E.BYPASS.LTC128B.128 [R4+0x400], desc[UR56][R2.64], !P2 ;  /* 0x0040000002047fae */ /* 0x000fe2000d101d78 */
[----:B------:R-:W-:-:S03]  /*13170*/  ISETP.LT.OR P2, PT, R5, 0x21, P1 ;  /* 0x000000210500780c */ /* 0x000fc60000f41670 */
[----:B------:R1:W-:Y:S01]  /*13180*/  LDGSTS.E.BYPASS.LTC128B.128 [R4+0x3400], desc[UR56][R2.64+0x80], !P3 ;  /* 0x0340008002047fae */ /* 0x0003e2000d901d78 */
[----:B------:R-:W-:-:S03]  /*13190*/  ISETP.LT.OR P3, PT, R5, 0x21, !P0 ;  /* 0x000000210500780c */ /* 0x000fc60004761670 */
[----:B------:R-:W4:Y:S01]  /*131a0*/  SHFL.IDX PT, R17, R17, 0x5, 0x181f ;  /* 0x00b81f0011117f89 */ /* 0x000f2200000e0000 */
[----:B-1----:R-:W-:Y:S02]  /*131b0*/  IMAD.MOV.U32 R2, RZ, RZ, R14 ;  /* 0x000000ffff027224 */ /* 0x002fe400078e000e */
[----:B------:R-:W-:Y:S01]  /*131c0*/  IMAD.MOV.U32 R3, RZ, RZ, R6 ;  /* 0x000000ffff037224 */ /* 0x000fe200078e0006 */
[----:B------:R1:W0:Y:S01]  /*131d0*/  SHFL.IDX PT, R14, R16, 0x5, 0x181f ;  /* 0x00b81f00100e7f89 */ /* 0x00022200000e0000 */
[----:B------:R-:W-:-:S04]  /*131e0*/  IMAD.WIDE.U32 R6, R30, 0x2, R2 ;  /* 0x000000021e067825 */ /* 0x000fc800078e0002 */
[----:B--2---:R-:W-:Y:S01]  /*131f0*/  IMAD.MOV.U32 R2, RZ, RZ, R19 ;  /* 0x000000ffff027224 */ /* 0x004fe200078e0013 */
[----:B------:R-:W-:Y:S01]  /*13200*/  LDGSTS.E.BYPASS.LTC128B.128 [R4+0xc00], desc[UR56][R6.64], !P4 ;  /* 0x00c0000006047fae */ /* 0x000fe2000e101d78 */
[----:B------:R-:W-:Y:S01]  /*13210*/  IMAD.MOV.U32 R3, RZ, RZ, R10 ;  /* 0x000000ffff037224 */ /* 0x000fe200078e000a */
[C---:B------:R-:W-:Y:S02]  /*13220*/  ISETP.LT.OR P4, PT, R5.reuse, 0x31, P1 ;  /* 0x000000310500780c */ /* 0x040fe40000f81670 */
[----:B------:R-:W-:Y:S01]  /*13230*/  LDGSTS.E.BYPASS.LTC128B.128 [R4+0x3c00], desc[UR56][R6.64+0x80], !P5 ;  /* 0x03c0008006047fae */ /* 0x000fe2000e901d78 */
[----:B------:R-:W-:Y:S01]  /*13240*/  IMAD.WIDE.U32 R2, R30, 0x2, R2 ;  /* 0x000000021e027825 */ /* 0x000fe200078e0002 */
[----:B------:R-:W-:-:S04]  /*13250*/  ISETP.LT.OR P5, PT, R5, 0x31, !P0 ;  /* 0x000000310500780c */ /* 0x000fc800047a1670 */
[----:B------:R-:W-:Y:S01]  /*13260*/  LDGSTS.E.BYPASS.LTC128B.128 [R4+0x1400], desc[UR56][R2.64], !P2 ;  /* 0x0140000002047fae */ /* 0x000fe2000d101d78 */
[----:B------:R-:W-:-:S03]  /*13270*/  ISETP.LT.OR P2, PT, R5, 0x41, P1 ;  /* 0x000000410500780c */ /* 0x000fc60000f41670 */
[----:B------:R3:W-:Y:S01]  /*13280*/  LDGSTS.E.BYPASS.LTC128B.128 [R4+0x4400], desc[UR56][R2.64+0x80], !P3 ;  /* 0x0440008002047fae */ /* 0x0007e2000d901d78 */
[----:B------:R-:W-:Y:S01]  /*13290*/  ISETP.LT.OR P3, PT, R5, 0x41, !P0 ;  /* 0x000000410500780c */ /* 0x000fe20004761670 */
[----:B---3--:R-:W-:Y:S02]  /*132a0*/  IMAD.MOV.U32 R2, RZ, RZ, R20 ;  /* 0x000000ffff027224 */ /* 0x008fe400078e0014 */
[----:B------:R-:W-:Y:S02]  /*132b0*/  IMAD.MOV.U32 R3, RZ, RZ, R9 ;  /* 0x000000ffff037224 */ /* 0x000fe400078e0009 */
[----:B------:R-:W-:-:S04]  /*132c0*/  IMAD.WIDE.U32 R6, R30, 0x2, R2 ;  /* 0x000000021e067825 */ /* 0x000fc800078e0002 */
[----:B0-----:R-:W-:Y:S01]  /*132d0*/  IMAD.MOV.U32 R2, RZ, RZ, R21 ;  /* 0x000000ffff027224 */ /* 0x001fe200078e0015 */
[----:B------:R1:W-:Y:S01]  /*132e0*/  LDGSTS.E.BYPASS.LTC128B.128 [R4+0x1c00], desc[UR56][R6.64], !P4 ;  /* 0x01c0000006047fae */ /* 0x0003e2000e101d78 */
[----:B------:R-:W-:Y:S02]  /*132f0*/  IMAD.MOV.U32 R3, RZ, RZ, R8 ;  /* 0x000000ffff037224 */ /* 0x000fe400078e0008 */
[----:B------:R-:W-:Y:S01]  /*13300*/  IMAD.MOV.U32 R8, RZ, RZ, RZ ;  /* 0x000000ffff087224 */ /* 0x000fe200078e00ff */
[----:B------:R1:W-:Y:S01]  /*13310*/  LDGSTS.E.BYPASS.LTC128B.128 [R4+0x4c00], desc[UR56][R6.64+0x80], !P5 ;  /* 0x04c0008006047fae */ /* 0x0003e2000e901d78 */
[----:B------:R-:W-:-:S05]  /*13320*/  IMAD.WIDE.U32 R2, R30, 0x2, R2 ;  /* 0x000000021e027825 */ /* 0x000fca00078e0002 */
[----:B------:R1:W-:Y:S04]  /*13330*/  LDGSTS.E.BYPASS.LTC128B.128 [R4+0x2400], desc[UR56][R2.64], !P2 ;  /* 0x0240000002047fae */ /* 0x0003e8000d101d78 */
[----:B----4-:R1:W-:Y:S02]  /*13340*/  LDGSTS.E.BYPASS.LTC128B.128 [R4+0x5400], desc[UR56][R2.64+0x80], !P3 ;  /* 0x0540008002047fae */ /* 0x0103e4000d901d78 */
.L_x_1191:
[C---:B------:R-:W-:Y:S01]  /*13350*/  ISETP.LT.OR P1, PT, R5.reuse, 0x51, P1 ;  /* 0x000000510500780c */ /* 0x040fe20000f21670 */
[----:B-1----:R-:W-:Y:S01]  /*13360*/  IMAD.MOV.U32 R2, RZ, RZ, R14 ;  /* 0x000000ffff027224 */ /* 0x002fe200078e000e */
[----:B------:R-:W-:Y:S01]  /*13370*/  ISETP.LT.OR P0, PT, R5, 0x51, !P0 ;  /* 0x000000510500780c */ /* 0x000fe20004701670 */
[----:B------:R-:W-:Y:S02]  /*13380*/  IMAD.MOV.U32 R3, RZ, RZ, R17 ;  /* 0x000000ffff037224 */ /* 0x000fe400078e0011 */
[----:B------:R-:W-:-:S08]  /*13390*/  IMAD.WIDE.U32 R2, R30, 0x2, R2 ;  /* 0x000000021e027825 */ /* 0x000fd000078e0002 */
[----:B------:R-:W-:Y:S01]  /*133a0*/  @!PT LDS RZ, [RZ] ;  /* 0x00000000fffff984 */ /* 0x000fe20000000800 */
[----:B------:R-:W-:Y:S01]  /*133b0*/  @!PT LDS RZ, [RZ] ;  /* 0x00000000fffff984 */ /* 0x000fe20000000800 */
[----:B------:R-:W-:Y:S01]  /*133c0*/  @!PT LDS RZ, [RZ] ;  /* 0x00000000fffff984 */ /* 0x000fe20000000800 */
[----:B------:R0:W-:Y:S04]  /*133d0*/  LDGSTS.E.BYPASS.LTC128B.128 [R4+0x2c00], desc[UR56][R2.64], !P1 ;  /* 0x02c0000002047fae */ /* 0x0001e8000c901d78 */
[----:B------:R0:W-:Y:S01]  /*133e0*/  LDGSTS.E.BYPASS.LTC128B.128 [R4+0x5c00], desc[UR56][R2.64+0x80], !P0 ;  /* 0x05c0008002047fae */ /* 0x0001e2000c101d78 */
[----:B------:R-:W-:Y:S01]  /*133f0*/  PLOP3.LUT P0, PT, PT, PT, PT, 0x80, 0x0 ;  /* 0x000000000000781c */ /* 0x000fe20003f0f070 */
[----:B------:R-:W-:-:S12]  /*13400*/  NOP ;  /* 0x0000000000007918 */ /* 0x000fd80000000000 */
.L_x_1099:
        /* <DEDUP_REMOVED lines=10> */
.L_x_1100:
[----:B------:R1:W-:Y:S02]  /*134b0*/  SYNCS.ARRIVE.TRANS64.A1T0 RZ, [R0+URZ+0x2a850], RZ ;  /* 0x02a850ff00ff79a7 */ /* 0x0003e4000810003f */
[----:B-1----:R-:W-:-:S04]  /*134c0*/  IADD3 R0, R22, 0x1, RZ ;  /* 0x0000000116007810 */ /* 0x002fc80007ffe0ff */
[----:B------:R-:W-:-:S04]  /*134d0*/  ISETP.NE.AND P0, PT, R0, 0x2, PT ;  /* 0x000000020000780c */ /* 0x000fc80003f05270 */
[----:B0-----:R-:W-:Y:S02]  /*134e0*/  SEL R3, RZ, 0x1, P0 ;  /* 0x00000001ff037807 */ /* 0x001fe40000000000 */
[----:B------:R-:W-:Y:S02]  /*134f0*/  SEL R0, R0, RZ, P0 ;  /* 0x000000ff00007207 */ /* 0x000fe40000000000 */
[----:B------:R-:W-:-:S07]  /*13500*/  LOP3.LUT R24, R24, R3, RZ, 0x3c, !PT ;  /* 0x0000000318187212 */ /* 0x000fce00078e3cff */
.L_x_1060:
[----:B------:R-:W0:Y:S01]  /*13510*/  S2R R3, SR_CgaCtaId ;  /* 0x0000000000037919 */ /* 0x000e220000008800 */
[----:B------:R-:W-:Y:S02]  /*13520*/  MOV R2, 0x400 ;  /* 0x0000040000027802 */ /* 0x000fe40000000f00 */
[----:B------:R-:W-:Y:S02]  /*13530*/  SHF.L.U32 R8, R8, 0x1f, RZ ;  /* 0x0000001f08087819 */ /* 0x000fe400000006ff */
[----:B0-----:R-:W-:-:S04]  /*13540*/  LEA R7, R3, R2, 0x18 ;  /* 0x0000000203077211 */ /* 0x001fc800078ec0ff */
[----:B------:R-:W0:Y:S02]  /*13550*/  SYNCS.PHASECHK.TRANS64.TRYWAIT P0, [R7+URZ+0x2a820], R8 ;  /* 0x02a82008070075a7 */ /* 0x000e24000800017f */
[----:B0-----:R-:W-:Y:S05]  /*13560*/  @!P0 BRA `(.L_x_1101) ;  /* 0x0000003000408947 */ /* 0x001fea0003800000 */
.L_x_1192:
[----:B------:R-:W-:-:S03]  /*13570*/  UMOV UR4, 0xffffffff ;  /* 0xffffffff00047882 */ /* 0x000fc60000000000 */
[----:B------:R-:W-:Y:S05]  /*13580*/  BRA.DIV UR4, `(.L_x_1102) ;  /* 0x00000032044c7947 */ /* 0x000fea000b800000 */
[----:B------:R-:W1:Y:S02]  /*13590*/  S2R R2, SR_TID.X ;  /* 0x0000000000027919 */ /* 0x000e640000002100 */
[----:B-1----:R-:W-:-:S04]  /*135a0*/  SHF.R.U32.HI R2, RZ, 0x5, R2 ;  /* 0x00000005ff027819 */ /* 0x002fc80000011602 */
[----:B------:R-:W-:-:S05]  /*135b0*/  LOP3.LUT R2, R2, 0x3, RZ, 0xc0, !PT ;  /* 0x0000000302027812 */ /* 0x000fca00078ec0ff */
[----:B------:R1:W2:Y:S02]  /*135c0*/  SHFL.IDX PT, R14, R2, RZ, 0x1f ;  /* 0x00001fff020e7589 */ /* 0x0002a400000e0000 */
.L_x_1195:
[----:B--2---:R-:W-:-:S13]  /*135d0*/  ISETP.NE.AND P0, PT, R14, RZ, PT ;  /* 0x000000ff0e00720c */ /* 0x004fda0003f05270 */
[----:B------:R-:W-:Y:S05]  /*135e0*/  @P0 BRA `(.L_x_968) ;  /* 0x0000000000900947 */ /* 0x000fea0003800000 */
[----:B------:R-:W-:-:S03]  /*135f0*/  UMOV UR4, 0xffffffff ;  /* 0xffffffff00047882 */ /* 0x000fc60000000000 */
[----:B------:R-:W-:Y:S05]  /*13600*/  BRA.DIV UR4, `(.L_x_1103) ;  /* 0x0000003204607947 */ /* 0x000fea000b800000 */
[----:B------:R-:W-:-:S13]  /*13610*/  ELECT P6, URZ, PT ;  /* 0x00000000003f782f */ /* 0x000fda00038c0000 */
.L_x_1198:
[----:B------:R-:W-:Y:S05]  /*13620*/  @!P6 BRA `(.L_x_968) ;  /* 0x000000000080e947 */ /* 0x000fea0003800000 */
[----:B-1----:R-:W2:Y:S02]  /*13630*/  LDL R2, [R1] ;  /* 0x0000000001027983 */ /* 0x002ea40000100800 */
[----:B--2---:R-:W-:-:S13]  /*13640*/  R2UR UR4, R2 ;  /* 0x00000000020472ca */ /* 0x004fda00000e0000 */
[----:B------:R-:W-:-:S06]  /*13650*/  ULOP3.LUT UR4, UR4, 0x2, URZ, 0xfc, !UPT ;  /* 0x0000000204047892 */ /* 0x000fcc000f8efc3f */
[----:B------:R-:W-:-:S05]  /*13660*/  IMAD.U32 R2, RZ, RZ, UR4 ;  /* 0x00000004ff027e24 */ /* 0x000fca000f8e00ff */
[----:B------:R-:W-:-:S13]  /*13670*/  ISETP.NE.AND P0, PT, R2, 0x3, PT ;  /* 0x000000030200780c */ /* 0x000fda0003f05270 */
[----:B------:R-:W-:Y:S05]  /*13680*/  @!P0 BRA `(.L_x_1104) ;  /* 0x0000000000048947 */ /* 0x000fea0003800000 */
[----:B------:R-:W-:Y:S01]  /*13690*/  BPT.TRAP 0x1 ;  /* 0x000000040000795c */ /* 0x000fe20000300000 */
.L_x_1104:
[----:B------:R-:W-:Y:S01]  /*136a0*/  IMAD R5, R0, 0x8, R7 ;  /* 0x0000000800057824 */ /* 0x000fe200078e0207 */
[----:B------:R-:W-:Y:S01]  /*136b0*/  SHF.L.U32 R2, R24, 0x1f, RZ ;  /* 0x0000001f18027819 */ /* 0x000fe200000006ff */
[----:B------:R-:W-:-:S03]  /*136c0*/  VIADD R0, R0, 0x1 ;  /* 0x0000000100007836 */ /* 0x000fc60000000000 */
[----:B------:R-:W1:Y:S02]  /*136d0*/  SYNCS.PHASECHK.TRANS64.TRYWAIT P1, [R5+URZ+0x2a840], R2 ;  /* 0x02a84002050075a7 */ /* 0x000e64000802017f */
[----:B------:R-:W-:-:S04]  /*136e0*/  ISETP.NE.AND P2, PT, R0, 0x2, PT ;  /* 0x000000020000780c */ /* 0x000fc80003f45270 */
[----:B------:R-:W-:Y:S01]  /*136f0*/  SEL R3, RZ, 0x1, P2 ;  /* 0x00000001ff037807 */ /* 0x000fe20001000000 */
[----:B-1----:R-:W-:Y:S08]  /*13700*/  @!P1 BRA `(.L_x_1105) ;  /* 0x0000003000409947 */ /* 0x002ff00003800000 */
.L_x_1199:
[----:B------:R-:W-:Y:S02]  /*13710*/  SEL R0, R0, RZ, P2 ;  /* 0x000000ff00007207 */ /* 0x000fe40001000000 */
[----:B------:R-:W-:Y:S01]  /*13720*/  LOP3.LUT R3, R24, R3, RZ, 0x3c, !PT ;  /* 0x0000000318037212 */ /* 0x000fe200078e3cff */
[----:B------:R-:W-:Y:S06]  /*13730*/  @!P0 BRA `(.L_x_1106) ;  /* 0x0000000000048947 */ /* 0x000fec0003800000 */
[----:B------:R-:W-:Y:S01]  /*13740*/  BPT.TRAP 0x1 ;  /* 0x000000040000795c */ /* 0x000fe20000300000 */
.L_x_1106:
[----:B0-----:R-:W-:Y:S01]  /*13750*/  IMAD R7, R0, 0x8, R7 ;  /* 0x0000000800077824 */ /* 0x001fe200078e0207 */
[----:B------:R-:W-:-:S04]  /*13760*/  SHF.L.U32 R0, R3, 0x1f, RZ ;  /* 0x0000001f03007819 */ /* 0x000fc800000006ff */
[----:B------:R-:W0:Y:S02]  /*13770*/  SYNCS.PHASECHK.TRANS64.TRYWAIT P1, [R7+URZ+0x2a840], R0 ;  /* 0x02a84000070075a7 */ /* 0x000e24000802017f */
[----:B0-----:R-:W-:Y:S05]  /*13780*/  @!P1 BRA `(.L_x_1107) ;  /* 0x0000003000349947 */ /* 0x001fea0003800000 */
.L_x_1200:
[----:B------:R-:W-:Y:S05]  /*13790*/  @!P0 BRA `(.L_x_1108) ;  /* 0x0000000000048947 */ /* 0x000fea0003800000 */
[----:B------:R-:W-:Y:S01]  /*137a0*/  BPT.TRAP 0x1 ;  /* 0x000000040000795c */ /* 0x000fe20000300000 */
.L_x_1108:
[----:B------:R-:W2:Y:S02]  /*137b0*/  SYNCS.PHASECHK.TRANS64.TRYWAIT P1, [R5+URZ+0x2a860], R2 ;  /* 0x02a86002050075a7 */ /* 0x000ea4000802017f */
[----:B--2---:R-:W-:Y:S05]  /*137c0*/  @!P1 BRA `(.L_x_1109) ;  /* 0x0000003000389947 */ /* 0x004fea0003800000 */
.L_x_1201:
[----:B------:R-:W-:Y:S05]  /*137d0*/  @!P0 BRA `(.L_x_1110) ;  /* 0x0000000000048947 */ /* 0x000fea0003800000 */
[----:B------:R-:W-:Y:S01]  /*137e0*/  BPT.TRAP 0x1 ;  /* 0x000000040000795c */ /* 0x000fe20000300000 */
.L_x_1110:
[----:B---3--:R3:W4:Y:S02]  /*137f0*/  SYNCS.PHASECHK.TRANS64.TRYWAIT P0, [R7+URZ+0x2a860], R0 ;  /* 0x02a86000070075a7 */ /* 0x008724000800017f */
[----:B----4-:R-:W-:Y:S05]  /*13800*/  @!P0 NANOSLEEP.SYNCS 0x989680 ;  /* 0x009896800000895d */ /* 0x010fea0003900000 */
[----:B------:R-:W4:Y:S02]  /*13810*/  @!P0 SYNCS.PHASECHK.TRANS64 P0, [R7+URZ+0x2a860], R0 ;  /* 0x02a86000070085a7 */ /* 0x000f24000800007f */
[----:B----4-:R-:W-:Y:S05]  /*13820*/  @!P0 BRA `(.L_x_1110) ;  /* 0xfffffffc00f08947 */ /* 0x010fea000383ffff */
.L_x_968:
[----:B------:R-:W-:Y:S05]  /*13830*/  BSYNC B6 ;  /* 0x0000000000067941 */ /* 0x000fea0003800000 */
.L_x_965:
[----:B------:R-:W-:Y:S05]  /*13840*/  EXIT ;  /* 0x000000000000794d */ /* 0x000fea0003800000 */
.L_x_978:
[----:B0-----:R-:W-:-:S04]  /*13850*/  IMAD.U32 R3, RZ, RZ, UR58 ;  /* 0x0000003aff037e24 */ /* 0x001fc8000f8e00ff */
[----:B------:R0:W1:Y:S03]  /*13860*/  SYNCS.PHASECHK.TRANS64.TRYWAIT P0, [R3+URZ+0x2a800], R0 ;  /* 0x02a80000030075a7 */ /* 0x000066000800017f */
[----:B-1----:R-:W-:Y:S05]  /*13870*/  @!P0 NANOSLEEP.SYNCS 0x989680 ;  /* 0x009896800000895d */ /* 0x002fea0003900000 */
[----:B------:R-:W1:Y:S02]  /*13880*/  @!P0 SYNCS.PHASECHK.TRANS64 P0, [R3+URZ+0x2a800], R0 ;  /* 0x02a80000030085a7 */ /* 0x000e64000800007f */
[----:B-1----:R-:W-:Y:S05]  /*13890*/  @!P0 BRA `(.L_x_978) ;  /* 0xfffffffc00ec8947 */ /* 0x002fea000383ffff */
[----:B------:R-:W-:Y:S05]  /*138a0*/  BRA `(.L_x_1111) ;  /* 0xfffffedc00587947 */ /* 0x000fea000383ffff */
.L_x_982:
[----:B0-----:R-:W-:-:S04]  /*138b0*/  IMAD.U32 R3, RZ, RZ, UR58 ;  /* 0x0000003aff037e24 */ /* 0x001fc8000f8e00ff */
[----:B------:R0:W2:Y:S03]  /*138c0*/  SYNCS.PHASECHK.TRANS64.TRYWAIT P1, [R3+URZ+0x2a830], R0 ;  /* 0x02a83000030075a7 */ /* 0x0000a6000802017f */
[----:B--2---:R-:W-:Y:S05]  /*138d0*/  @!P1 NANOSLEEP.SYNCS 0x989680 ;  /* 0x009896800000995d */ /* 0x004fea0003900000 */
[----:B------:R-:W2:Y:S02]  /*138e0*/  @!P1 SYNCS.PHASECHK.TRANS64 P1, [R3+URZ+0x2a830], R0 ;  /* 0x02a83000030095a7 */ /* 0x000ea4000802007f */
[----:B--2---:R-:W-:Y:S05]  /*138f0*/  @!P1 BRA `(.L_x_982) ;  /* 0xfffffffc00ec9947 */ /* 0x004fea000383ffff */
[----:B------:R-:W-:Y:S05]  /*13900*/  BRA `(.L_x_981) ;  /* 0xfffffedc007c7947 */ /* 0x000fea000383ffff */
.L_x_999:
[----:B-1----:R-:W-:-:S04]  /*13910*/  IMAD.U32 R12, RZ, RZ, UR61 ;  /* 0x0000003dff0c7e24 */ /* 0x002fc8000f8e00ff */
[----:B------:R1:W2:Y:S03]  /*13920*/  SYNCS.PHASECHK.TRANS64.TRYWAIT P1, [R12+URZ+0x2a830], R11 ;  /* 0x02a8300b0c0075a7 */ /* 0x0002a6000802017f */
[----:B--2---:R-:W-:Y:S05]  /*13930*/  @!P1 NANOSLEEP.SYNCS 0x989680 ;  /* 0x009896800000995d */ /* 0x004fea0003900000 */
[----:B------:R-:W2:Y:S02]  /*13940*/  @!P1 SYNCS.PHASECHK.TRANS64 P1, [R12+URZ+0x2a830], R11 ;  /* 0x02a8300b0c0095a7 */ /* 0x000ea4000802007f */
[----:B--2---:R-:W-:Y:S05]  /*13950*/  @!P1 BRA `(.L_x_999) ;  /* 0xfffffffc00ec9947 */ /* 0x004fea000383ffff */
[----:B------:R-:W-:Y:S05]  /*13960*/  BRA `(.L_x_998) ;  /* 0xffffff1000547947 */ /* 0x000fea000383ffff */
.L_x_1003:
[----:B01----:R-:W-:-:S04]  /*13970*/  IMAD.U32 R11, RZ, RZ, UR14 ;  /* 0x0000000eff0b7e24 */ /* 0x003fc8000f8e00ff */
[----:B------:R0:W1:Y:S03]  /*13980*/  SYNCS.PHASECHK.TRANS64.TRYWAIT P1, [R11+URZ+0x2a850], R0 ;  /* 0x02a850000b0075a7 */ /* 0x000066000802017f */
[----:B-1----:R-:W-:Y:S05]  /*13990*/  @!P1 NANOSLEEP.SYNCS 0x989680 ;  /* 0x009896800000995d */ /* 0x002fea0003900000 */
[----:B------:R-:W1:Y:S02]  /*139a0*/  @!P1 SYNCS.PHASECHK.TRANS64 P1, [R11+URZ+0x2a850], R0 ;  /* 0x02a850000b0095a7 */ /* 0x000e64000802007f */
[----:B-1----:R-:W-:Y:S05]  /*139b0*/  @!P1 BRA `(.L_x_1003) ;  /* 0xfffffffc00ec9947 */ /* 0x002fea000383ffff */
[----:B------:R-:W-:Y:S05]  /*139c0*/  BRA `(.L_x_1002) ;  /* 0xffffff1800607947 */ /* 0x000fea000383ffff */
.L_x_1022:
[----:B-1----:R-:W-:-:S04]  /*139d0*/  IMAD.U32 R12, RZ, RZ, UR6 ;  /* 0x00000006ff0c7e24 */ /* 0x002fc8000f8e00ff */
[----:B------:R1:W2:Y:S03]  /*139e0*/  SYNCS.PHASECHK.TRANS64.TRYWAIT P1, [R12+URZ+0x2a830], R11 ;  /* 0x02a8300b0c0075a7 */ /* 0x0002a6000802017f */
[----:B--2---:R-:W-:Y:S05]  /*139f0*/  @!P1 NANOSLEEP.SYNCS 0x989680 ;  /* 0x009896800000995d */ /* 0x004fea0003900000 */
[----:B------:R-:W2:Y:S02]  /*13a00*/  @!P1 SYNCS.PHASECHK.TRANS64 P1, [R12+URZ+0x2a830], R11 ;  /* 0x02a8300b0c0095a7 */ /* 0x000ea4000802007f */
[----:B--2---:R-:W-:Y:S05]  /*13a10*/  @!P1 BRA `(.L_x_1022) ;  /* 0xfffffffc00ec9947 */ /* 0x004fea000383ffff */
[----:B------:R-:W-:Y:S05]  /*13a20*/  BRA `(.L_x_1021) ;  /* 0xffffff44009c7947 */ /* 0x000fea000383ffff */
.L_x_1026:
[----:B01----:R-:W-:-:S04]  /*13a30*/  IMAD.U32 R11, RZ, RZ, UR6 ;  /* 0x00000006ff0b7e24 */ /* 0x003fc8000f8e00ff */
[----:B------:R0:W1:Y:S03]  /*13a40*/  SYNCS.PHASECHK.TRANS64.TRYWAIT P1, [R11+URZ+0x2a850], R0 ;  /* 0x02a850000b0075a7 */ /* 0x000066000802017f */
[----:B-1----:R-:W-:Y:S05]  /*13a50*/  @!P1 NANOSLEEP.SYNCS 0x989680 ;  /* 0x009896800000995d */ /* 0x002fea0003900000 */
[----:B------:R-:W1:Y:S02]  /*13a60*/  @!P1 SYNCS.PHASECHK.TRANS64 P1, [R11+URZ+0x2a850], R0 ;  /* 0x02a850000b0095a7 */ /* 0x000e64000802007f */
[----:B-1----:R-:W-:Y:S05]  /*13a70*/  @!P1 BRA `(.L_x_1026) ;  /* 0xfffffffc00ec9947 */ /* 0x002fea000383ffff */
[----:B------:R-:W-:Y:S05]  /*13a80*/  BRA `(.L_x_1025) ;  /* 0xffffff4c00a87947 */ /* 0x000fea000383ffff */
.L_x_1034:
[----:B-1----:R-:W-:-:S04]  /*13a90*/  IMAD.U32 R12, RZ, RZ, UR59 ;  /* 0x0000003bff0c7e24 */ /* 0x002fc8000f8e00ff */
[----:B------:R1:W2:Y:S03]  /*13aa0*/  SYNCS.PHASECHK.TRANS64.TRYWAIT P1, [R12+URZ+0x2a830], R11 ;  /* 0x02a8300b0c0075a7 */ /* 0x0002a6000802017f */
[----:B--2---:R-:W-:Y:S05]  /*13ab0*/  @!P1 NANOSLEEP.SYNCS 0x989680 ;  /* 0x009896800000995d */ /* 0x004fea0003900000 */
[----:B------:R-:W2:Y:S02]  /*13ac0*/  @!P1 SYNCS.PHASECHK.TRANS64 P1, [R12+URZ+0x2a830], R11 ;  /* 0x02a8300b0c0095a7 */ /* 0x000ea4000802007f */
[----:B--2---:R-:W-:Y:S05]  /*13ad0*/  @!P1 BRA `(.L_x_1034) ;  /* 0xfffffffc00ec9947 */ /* 0x004fea000383ffff */
[----:B------:R-:W-:Y:S05]  /*13ae0*/  BRA `(.L_x_1033) ;  /* 0xffffff6400e87947 */ /* 0x000fea000383ffff */
.L_x_1038:
[----:B01----:R-:W-:-:S04]  /*13af0*/  IMAD.U32 R11, RZ, RZ, UR10 ;  /* 0x0000000aff0b7e24 */ /* 0x003fc8000f8e00ff */
[----:B------:R0:W1:Y:S03]  /*13b00*/  SYNCS.PHASECHK.TRANS64.TRYWAIT P1, [R11+URZ+0x2a850], R0 ;  /* 0x02a850000b0075a7 */ /* 0x000066000802017f */
[----:B-1----:R-:W-:Y:S05]  /*13b10*/  @!P1 NANOSLEEP.SYNCS 0x989680 ;  /* 0x009896800000995d */ /* 0x002fea0003900000 */
[----:B------:R-:W1:Y:S02]  /*13b20*/  @!P1 SYNCS.PHASECHK.TRANS64 P1, [R11+URZ+0x2a850], R0 ;  /* 0x02a850000b0095a7 */ /* 0x000e64000802007f */
[----:B-1----:R-:W-:Y:S05]  /*13b30*/  @!P1 BRA `(.L_x_1038) ;  /* 0xfffffffc00ec9947 */ /* 0x002fea000383ffff */
[----:B------:R-:W-:Y:S05]  /*13b40*/  BRA `(.L_x_1037) ;  /* 0xffffff6c00f47947 */ /* 0x000fea000383ffff */
.L_x_1053:
[----:B-1----:R-:W-:-:S04]  /*13b50*/  IMAD.U32 R0, RZ, RZ, UR5 ;  /* 0x00000005ff007e24 */ /* 0x002fc8000f8e00ff */
[----:B------:R1:W2:Y:S03]  /*13b60*/  SYNCS.PHASECHK.TRANS64.TRYWAIT P1, [R0+URZ+0x2a850], R3 ;  /* 0x02a85003000075a7 */ /* 0x0002a6000802017f */
[----:B--2---:R-:W-:Y:S05]  /*13b70*/  @!P1 NANOSLEEP.SYNCS 0x989680 ;  /* 0x009896800000995d */ /* 0x004fea0003900000 */
[----:B------:R-:W2:Y:S02]  /*13b80*/  @!P1 SYNCS.PHASECHK.TRANS64 P1, [R0+URZ+0x2a850], R3 ;  /* 0x02a85003000095a7 */ /* 0x000ea4000802007f */
[----:B--2---:R-:W-:Y:S05]  /*13b90*/  @!P1 BRA `(.L_x_1053) ;  /* 0xfffffffc00ec9947 */ /* 0x004fea000383ffff */
[----:B------:R-:W-:Y:S05]  /*13ba0*/  BRA `(.L_x_1052) ;  /* 0xffffff9c007c7947 */ /* 0x000fea000383ffff */
.L_x_1071:
[----:B------:R-:W-:Y:S01]  /*13bb0*/  IMAD.MOV.U32 R13, RZ, RZ, R17 ;  /* 0x000000ffff0d7224 */ /* 0x000fe200078e0011 */
[----:B------:R-:W-:Y:S01]  /*13bc0*/  MOV R11, 0x1f ;  /* 0x0000001f000b7802 */ /* 0x000fe20000000f00 */
[----:B------:R-:W-:Y:S02]  /*13bd0*/  IMAD.MOV.U32 R12, RZ, RZ, RZ ;  /* 0x000000ffff0c7224 */ /* 0x000fe400078e00ff */
[----:B------:R-:W-:-:S07]  /*13be0*/  IMAD.MOV.U32 R15, RZ, RZ, -0x1 ;  /* 0xffffffffff0f7424 */ /* 0x000fce00078e00ff */
[----:B-----5:R-:W-:Y:S05]  /*13bf0*/  WARPSYNC.COLLECTIVE R15, `(.L_x_1112) ;  /* 0x000000000f087348 */ /* 0x020fea0003c00000 */
[----:B------:R0:W1:Y:S02]  /*13c00*/  SHFL.IDX P6, R14, R13, R12, R11 ;  /* 0x0000000c0d0e7389 */ /* 0x00006400000c000b */
[----:B01---5:R-:W-:Y:S01]  /*13c10*/  ENDCOLLECTIVE ;  /* 0x000000000000791b */ /* 0x023fe20003800000 */
.L_x_1112:
[----:B------:R-:W-:Y:S05]  /*13c20*/  BRA `(.L_x_1113) ;  /* 0xffffffd000007947 */ /* 0x000fea000383ffff */
.L_x_1073:
[----:B0-----:R-:W-:-:S04]  /*13c30*/  IMAD.U32 R3, RZ, RZ, UR46 ;  /* 0x0000002eff037e24 */ /* 0x001fc8000f8e00ff */
[----:B------:R0:W1:Y:S03]  /*13c40*/  SYNCS.PHASECHK.TRANS64.TRYWAIT P0, [R3+URZ+0x2a840], R2 ;  /* 0x02a84002030075a7 */ /* 0x000066000800017f */
[----:B-1----:R-:W-:Y:S05]  /*13c50*/  @!P0 NANOSLEEP.SYNCS 0x989680 ;  /* 0x009896800000895d */ /* 0x002fea0003900000 */
[----:B------:R-:W1:Y:S02]  /*13c60*/  @!P0 SYNCS.PHASECHK.TRANS64 P0, [R3+URZ+0x2a840], R2 ;  /* 0x02a84002030085a7 */ /* 0x000e64000800007f */
[----:B-1----:R-:W-:Y:S05]  /*13c70*/  @!P0 BRA `(.L_x_1073) ;  /* 0xfffffffc00ec8947 */ /* 0x002fea000383ffff */
[----:B------:R-:W-:Y:S05]  /*13c80*/  BRA `(.L_x_1114) ;  /* 0xffffffd000a07947 */ /* 0x000fea000383ffff */
.L_x_1074:
        /* <DEDUP_REMOVED lines=8> */
.L_x_1116:
[----:B------:R-:W-:Y:S05]  /*13d10*/  BSYNC B0 ;  /* 0x0000000000007941 */ /* 0x000fea0003800000 */
.L_x_1115:
[----:B------:R-:W-:Y:S01]  /*13d20*/  IMAD.MOV.U32 R13, RZ, RZ, R0 ;  /* 0x000000ffff0d7224 */ /* 0x000fe200078e0000 */
[----:B------:R-:W-:Y:S01]  /*13d30*/  @P0 LEA R9, R25, UR46, 0x1 ;  /* 0x0000002e19090c11 */ /* 0x000fe2000f8e08ff */
[----:B------:R-:W-:Y:S02]  /*13d40*/  IMAD.MOV.U32 R12, RZ, RZ, RZ ;  /* 0x000000ffff0c7224 */ /* 0x000fe400078e00ff */
[----:B------:R-:W-:Y:S02]  /*13d50*/  IMAD.MOV.U32 R11, RZ, RZ, 0x181f ;  /* 0x0000181fff0b7424 */ /* 0x000fe400078e00ff */
[----:B------:R-:W-:Y:S02]  /*13d60*/  IMAD.MOV.U32 R15, RZ, RZ, -0x1 ;  /* 0xffffffffff0f7424 */ /* 0x000fe400078e00ff */
[----:B------:R-:W-:-:S07]  /*13d70*/  IMAD.MOV.U32 R3, RZ, RZ, R14 ;  /* 0x000000ffff037224 */ /* 0x000fce00078e000e */
[----:B------:R-:W-:Y:S05]  /*13d80*/  WARPSYNC.COLLECTIVE R15, `(.L_x_1117) ;  /* 0x000000000f087348 */ /* 0x000fea0003c00000 */
[----:B------:R0:W1:Y:S02]  /*13d90*/  SHFL.IDX P6, R14, R13, R12, R11 ;  /* 0x0000000c0d0e7389 */ /* 0x00006400000c000b */
[----:B01----:R-:W-:Y:S01]  /*13da0*/  ENDCOLLECTIVE ;  /* 0x000000000000791b */ /* 0x003fe20003800000 */
.L_x_1117:
[----:B------:R-:W-:Y:S02]  /*13db0*/  IMAD.MOV.U32 R13, RZ, RZ, R7 ;  /* 0x000000ffff0d7224 */ /* 0x000fe400078e0007 */
[----:B------:R-:W-:Y:S02]  /*13dc0*/  IMAD.MOV.U32 R12, RZ, RZ, 0x1 ;  /* 0x00000001ff0c7424 */ /* 0x000fe400078e00ff */
[----:B------:R-:W-:-:S07]  /*13dd0*/  IMAD.MOV.U32 R2, RZ, RZ, R14 ;  /* 0x000000ffff027224 */ /* 0x000fce00078e000e */
[----:B------:R-:W-:Y:S05]  /*13de0*/  WARPSYNC.COLLECTIVE R15, `(.L_x_1118) ;  /* 0x000000000f087348 */ /* 0x000fea0003c00000 */
[----:B------:R0:W1:Y:S02]  /*13df0*/  SHFL.IDX P6, R14, R13, R12, R11 ;  /* 0x0000000c0d0e7389 */ /* 0x00006400000c000b */
[----:B01----:R-:W-:Y:S01]  /*13e00*/  ENDCOLLECTIVE ;  /* 0x000000000000791b */ /* 0x003fe20003800000 */
.L_x_1118:
        /* <DEDUP_REMOVED lines=13> */
.L_x_1119:
[----:B------:R-:W-:Y:S01]  /*13ee0*/  @P0 LEA R21, R25, UR46, 0x1 ;  /* 0x0000002e19150c11 */ /* 0x000fe2000f8e08ff */
[----:B------:R-:W-:Y:S02]  /*13ef0*/  IMAD.MOV.U32 R13, RZ, RZ, R7 ;  /* 0x000000ffff0d7224 */ /* 0x000fe400078e0007 */
[----:B------:R-:W-:Y:S02]  /*13f00*/  IMAD.MOV.U32 R12, RZ, RZ, 0x2 ;  /* 0x00000002ff0c7424 */ /* 0x000fe400078e00ff */
[----:B------:R-:W-:-:S07]  /*13f10*/  IMAD.MOV.U32 R4, RZ, RZ, R14 ;  /* 0x000000ffff047224 */ /* 0x000fce00078e000e */
[----:B------:R-:W-:Y:S05]  /*13f20*/  WARPSYNC.COLLECTIVE R15, `(.L_x_1120) ;  /* 0x000000000f087348 */ /* 0x000fea0003c00000 */
[----:B------:R0:W1:Y:S02]  /*13f30*/  SHFL.IDX P6, R14, R13, R12, R11 ;  /* 0x0000000c0d0e7389 */ /* 0x00006400000c000b */
[----:B01----:R-:W-:Y:S01]  /*13f40*/  ENDCOLLECTIVE ;  /* 0x000000000000791b */ /* 0x003fe20003800000 */
.L_x_1120:
        /* <DEDUP_REMOVED lines=8> */
[----:B------:R-:W-:Y:S01]  /*13fd0*/  ISETP.GE.AND P0, PT, R6, 0x21, PT ;  /* 0x000000210600780c */ /* 0x000fe20003f06270 */
[----:B------:R-:W-:-:S12]  /*13fe0*/  IMAD.MOV.U32 R8, RZ, RZ, R14 ;  /* 0x000000ffff087224 */ /* 0x000fd800078e000e */
[----:B0-----:R-:W-:Y:S05]  /*13ff0*/  WARPSYNC.COLLECTIVE R15, `(.L_x_1121) ;  /* 0x000000000f087348 */ /* 0x001fea0003c00000 */
[----:B------:R1:W2:Y:S02]  /*14000*/  SHFL.IDX P6, R14, R13, R12, R11 ;  /* 0x0000000c0d0e7389 */ /* 0x0002a400000c000b */
[----:B012---:R-:W-:Y:S01]  /*14010*/  ENDCOLLECTIVE ;  /* 0x000000000000791b */ /* 0x007fe20003800000 */
.L_x_1121:
[----:B------:R-:W-:Y:S01]  /*14020*/  IMAD.MOV.U32 R3, RZ, RZ, R8 ;  /* 0x000000ffff037224 */ /* 0x000fe200078e0008 */
[----:B------:R-:W-:Y:S01]  /*14030*/  @P0 LEA R35, R25, UR46, 0x1 ;  /* 0x0000002e19230c11 */ /* 0x000fe2000f8e08ff */
[----:B------:R-:W-:Y:S02]  /*14040*/  IMAD.MOV.U32 R13, RZ, RZ, R7 ;  /* 0x000000ffff0d7224 */ /* 0x000fe400078e0007 */
[----:B------:R-:W-:Y:S02]  /*14050*/  IMAD.MOV.U32 R12, RZ, RZ, 0x3 ;  /* 0x00000003ff0c7424 */ /* 0x000fe400078e00ff */
[----:B------:R-:W-:-:S07]  /*14060*/  IMAD.MOV.U32 R2, RZ, RZ, R14 ;  /* 0x000000ffff027224 */ /* 0x000fce00078e000e */
[----:B------:R-:W-:Y:S05]  /*14070*/  WARPSYNC.COLLECTIVE R15, `(.L_x_1122) ;  /* 0x000000000f087348 */ /* 0x000fea0003c00000 */
[----:B------:R0:W1:Y:S02]  /*14080*/  SHFL.IDX P6, R14, R13, R12, R11 ;  /* 0x0000000c0d0e7389 */ /* 0x00006400000c000b */
[----:B01----:R-:W-:Y:S01]  /*14090*/  ENDCOLLECTIVE ;  /* 0x000000000000791b */ /* 0x003fe20003800000 */
.L_x_1122:
        /* <DEDUP_REMOVED lines=13> */
.L_x_1123:
[----:B------:R-:W-:Y:S01]  /*14170*/  IMAD.MOV.U32 R5, RZ, RZ, R9 ;  /* 0x000000ffff057224 */ /* 0x000fe200078e0009 */
[----:B------:R-:W-:Y:S01]  /*14180*/  @P0 LEA R9, R25, UR46, 0x1 ;  /* 0x0000002e19090c11 */ /* 0x000fe2000f8e08ff */
[----:B------:R-:W-:Y:S01]  /*14190*/  IMAD.MOV.U32 R13, RZ, RZ, R7 ;  /* 0x000000ffff0d7224 */ /* 0x000fe200078e0007 */
[----:B------:R-:W-:Y:S01]  /*141a0*/  MOV R12, 0x4 ;  /* 0x00000004000c7802 */ /* 0x000fe20000000f00 */
[----:B------:R-:W-:-:S07]  /*141b0*/  IMAD.MOV.U32 R10, RZ, RZ, R14 ;  /* 0x000000ffff0a7224 */ /* 0x000fce00078e000e */
[----:B------:R-:W-:Y:S05]  /*141c0*/  WARPSYNC.COLLECTIVE R15, `(.L_x_1124) ;  /* 0x000000000f087348 */ /* 0x000fea0003c00000 */
[----:B------:R0:W1:Y:S02]  /*141d0*/  SHFL.IDX P6, R14, R13, R12, R11 ;  /* 0x0000000c0d0e7389 */ /* 0x00006400000c000b */
[----:B01----:R-:W-:Y:S01]  /*141e0*/  ENDCOLLECTIVE ;  /* 0x000000000000791b */ /* 0x003fe20003800000 */
.L_x_1124:
[----:B------:R-:W-:-:S04]  /*141f0*/  IMAD.MOV.U32 R4, RZ, RZ, R10 ;  /* 0x000000ffff047224 */ /* 0x000fc800078e000a */
[----:B------:R-:W-:-:S05]  /*14200*/  @P0 IMAD.WIDE.U32 R4, R30, 0x2, R4 ;  /* 0x000000021e040825 */ /* 0x000fca00078e0004 */
[----:B------:R-:W-:Y:S01]  /*14210*/  @!PT LDS RZ, [RZ] ;  /* 0x00000000fffff984 */ /* 0x000fe20000000800 */
[----:B------:R-:W-:Y:S01]  /*14220*/  @!PT LDS RZ, [RZ] ;  /* 0x00000000fffff984 */ /* 0x000fe20000000800 */
[----:B------:R-:W-:Y:S01]  /*14230*/  @!PT LDS RZ, [RZ] ;  /* 0x00000000fffff984 */ /* 0x000fe20000000800 */
[----:B------:R0:W-:Y:S01]  /*14240*/  @P0 LDGSTS.E.BYPASS.LTC128B.128 [R9+0x19c00], desc[UR56][R4.64], !P3 ;  /* 0x19c0000004090fae */ /* 0x0001e2000d901d78 */
[----:B------:R-:W-:-:S03]  /*14250*/  IMAD.MOV.U32 R13, RZ, RZ, R0 ;  /* 0x000000ffff0d7224 */ /* 0x000fc600078e0000 */
[----:B------:R0:W-:Y:S04]  /*14260*/  @P0 LDGSTS.E.BYPASS.LTC128B.128 [R9+0x1cc00], desc[UR56][R4.64+0x80], !P2 ;  /* 0x1cc0008004090fae */ /* 0x0001e8000d101d78 */
[----:B------:R0:W-:Y:S01]  /*14270*/  @P0 LDGSTS.E.BYPASS.LTC128B.128 [R9+0x1fc00], desc[UR56][R4.64+0x100], !P1 ;  /* 0x1fc0010004090fae */ /* 0x0001e2000c901d78 */
[----:B------:R-:W-:Y:S01]  /*14280*/  ISETP.GE.AND P0, PT, R6, 0x41, PT ;  /* 0x000000410600780c */ /* 0x000fe20003f06270 */
[----:B------:R-:W-:-:S12]  /*14290*/  IMAD.MOV.U32 R8, RZ, RZ, R14 ;  /* 0x000000ffff087224 */ /* 0x000fd800078e000e */
[----:B0-----:R-:W-:Y:S05]  /*142a0*/  WARPSYNC.COLLECTIVE R15, `(.L_x_1125) ;  /* 0x000000000f087348 */ /* 0x001fea0003c00000 */
[----:B------:R1:W2:Y:S02]  /*142b0*/  SHFL.IDX P6, R14, R13, R12, R11 ;  /* 0x0000000c0d0e7389 */ /* 0x0002a400000c000b */
[----:B012---:R-:W-:Y:S01]  /*142c0*/  ENDCOLLECTIVE ;  /* 0x000000000000791b */ /* 0x007fe20003800000 */
.L_x_1125:
        /* <DEDUP_REMOVED lines=8> */
.L_x_1126:
        /* <DEDUP_REMOVED lines=8> */
[----:B------:R-:W-:-:S07]  /*143d0*/  IMAD.MOV.U32 R7, RZ, RZ, R14 ;  /* 0x000000ffff077224 */ /* 0x000fce00078e000e */
[----:B0-----:R-:W-:Y:S05]  /*143e0*/  WARPSYNC.COLLECTIVE R15, `(.L_x_1127) ;  /* 0x000000000f087348 */ /* 0x001fea0003c00000 */
[----:B------:R1:W2:Y:S02]  /*143f0*/  SHFL.IDX P6, R14, R13, R12, R11 ;  /* 0x0000000c0d0e7389 */ /* 0x0002a400000c000b */
[----:B012---:R-:W-:Y:S01]  /*14400*/  ENDCOLLECTIVE ;  /* 0x000000000000791b */ /* 0x007fe20003800000 */
.L_x_1127:
[----:B------:R-:W-:Y:S05]  /*14410*/  BRA `(.L_x_1128) ;  /* 0xffffffd000007947 */ /* 0x000fea000383ffff */
.L_x_1077:
[----:B------:R-:W-:Y:S01]  /*14420*/  IMAD.MOV.U32 R13, RZ, RZ, R8 ;  /* 0x000000ffff0d7224 */ /* 0x000fe200078e0008 */
[----:B------:R-:W-:Y:S01]  /*14430*/  IADD3 R7, R36, UR40, RZ ;  /* 0x0000002824077c10 */ /* 0x000fe2000fffe0ff */
[----:B------:R-:W-:Y:S02]  /*14440*/  IMAD.MOV.U32 R12, RZ, RZ, RZ ;  /* 0x000000ffff0c7224 */ /* 0x000fe400078e00ff */
[----:B------:R-:W-:Y:S02]  /*14450*/  IMAD.MOV.U32 R11, RZ, RZ, 0x181f ;  /* 0x0000181fff0b7424 */ /* 0x000fe400078e00ff */
[----:B------:R-:W-:Y:S02]  /*14460*/  IMAD.MOV.U32 R15, RZ, RZ, -0x1 ;  /* 0xffffffffff0f7424 */ /* 0x000fe400078e00ff */
[----:B------:R-:W-:-:S07]  /*14470*/  VIADD R5, R7, 0x10 ;  /* 0x0000001007057836 */ /* 0x000fce0000000000 */
[----:B------:R-:W-:Y:S05]  /*14480*/  WARPSYNC.COLLECTIVE R15, `(.L_x_1129) ;  /* 0x000000000f087348 */ /* 0x000fea0003c00000 */
[----:B------:R0:W1:Y:S02]  /*14490*/  SHFL.IDX P6, R14, R13, R12, R11 ;  /* 0x0000000c0d0e7389 */ /* 0x00006400000c000b */
[----:B01----:R-:W-:Y:S01]  /*144a0*/  ENDCOLLECTIVE ;  /* 0x000000000000791b */ /* 0x003fe20003800000 */
.L_x_1129:
[----:B------:R-:W-:Y:S02]  /*144b0*/  IMAD.MOV.U32 R13, RZ, RZ, R0 ;  /* 0x000000ffff0d7224 */ /* 0x000fe400078e0000 */
[----:B------:R-:W-:-:S07]  /*144c0*/  IMAD.MOV.U32 R3, RZ, RZ, R14 ;  /* 0x000000ffff037224 */ /* 0x000fce00078e000e */
[----:B------:R-:W-:Y:S05]  /*144d0*/  WARPSYNC.COLLECTIVE R15, `(.L_x_1130) ;  /* 0x000000000f087348 */ /* 0x000fea0003c00000 */
[----:B------:R0:W1:Y:S02]  /*144e0*/  SHFL.IDX P6, R14, R13, R12, R11 ;  /* 0x0000000c0d0e7389 */ /* 0x00006400000c000b */
[----:B01----:R-:W-:Y:S01]  /*144f0*/  ENDCOLLECTIVE ;  /* 0x000000000000791b */ /* 0x003fe20003800000 */
.L_x_1130:
[----:B------:R-:W-:Y:S02]  /*14500*/  ULDC UR4, c[0x0][0x288] ;  /* 0x0000a20000047ab9 */ /* 0x000fe40000000800 */
[----:B------:R-:W-:-:S05]  /*14510*/  IMAD R6, R6, UR4, RZ ;  /* 0x0000000406067c24 */ /* 0x000fca000f8e02ff */
[----:B------:R-:W-:Y:S01]  /*14520*/  ISETP.GE.AND P1, PT, R7, R6, PT ;  /* 0x000000060700720c */ /* 0x000fe20003f26270 */
[----:B------:R-:W-:Y:S02]  /*14530*/  IMAD.MOV.U32 R13, RZ, RZ, R8 ;  /* 0x000000ffff0d7224 */ /* 0x000fe400078e0008 */
[----:B------:R-:W-:-:S10]  /*14540*/  IMAD.MOV.U32 R12, RZ, RZ, 0x1 ;  /* 0x00000001ff0c7424 */ /* 0x000fd400078e00ff */
[----:B------:R-:W-:Y:S01]  /*14550*/  @!P1 LEA R9, R25, UR46, 0x1 ;  /* 0x0000002e19099c11 */ /* 0x000fe2000f8e08ff */
[----:B------:R-:W-:-:S07]  /*14560*/  IMAD.MOV.U32 R2, RZ, RZ, R14 ;  /* 0x000000ffff027224 */ /* 0x000fce00078e000e */
[----:B------:R-:W-:Y:S05]  /*14570*/  WARPSYNC.COLLECTIVE R15, `(.L_x_1131) ;  /* 0x000000000f087348 */ /* 0x000fea0003c00000 */
[----:B------:R0:W1:Y:S02]  /*14580*/  SHFL.IDX P6, R14, R13, R12, R11 ;  /* 0x0000000c0d0e7389 */ /* 0x00006400000c000b */
[----:B01----:R-:W-:Y:S01]  /*14590*/  ENDCOLLECTIVE ;  /* 0x000000000000791b */ /* 0x003fe20003800000 */
.L_x_1131:
        /* <DEDUP_REMOVED lines=8> */
[----:B------:R-:W-:Y:S01]  /*14620*/  ISETP.GE.AND P1, PT, R5, R6, PT ;  /* 0x000000060500720c */ /* 0x000fe20003f26270 */
[----:B------:R-:W-:-:S12]  /*14630*/  IMAD.MOV.U32 R5, RZ, RZ, R14 ;  /* 0x000000ffff057224 */ /* 0x000fd800078e000e */
[----:B0-----:R-:W-:Y:S05]  /*14640*/  WARPSYNC.COLLECTIVE R15, `(.L_x_1132) ;  /* 0x000000000f087348 */ /* 0x001fea0003c00000 */
[----:B------:R1:W2:Y:S02]  /*14650*/  SHFL.IDX P6, R14, R13, R12, R11 ;  /* 0x0000000c0d0e7389 */ /* 0x0002a400000c000b */
[----:B012---:R-:W-:Y:S01]  /*14660*/  ENDCOLLECTIVE ;  /* 0x000000000000791b */ /* 0x007fe20003800000 */
.L_x_1132:
[----:B------:R-:W-:Y:S01]  /*14670*/  VIADD R3, R7, 0x20 ;  /* 0x0000002007037836 */ /* 0x000fe20000000000 */
[----:B------:R-:W-:Y:S01]  /*14680*/  @!P1 LEA R21, R25, UR46, 0x1 ;  /* 0x0000002e19159c11 */ /* 0x000fe2000f8e08ff */
[----:B------:R-:W-:Y:S02]  /*14690*/  IMAD.MOV.U32 R13, RZ, RZ, R8 ;  /* 0x000000ffff0d7224 */ /* 0x000fe400078e0008 */
[----:B------:R-:W-:Y:S02]  /*146a0*/  IMAD.MOV.U32 R12, RZ, RZ, 0x2 ;  /* 0x00000002ff0c7424 */ /* 0x000fe400078e00ff */
[----:B------:R-:W-:-:S07]  /*146b0*/  IMAD.MOV.U32 R4, RZ, RZ, R14 ;  /* 0x000000ffff047224 */ /* 0x000fce00078e000e */
[----:B------:R-:W-:Y:S05]  /*146c0*/  WARPSYNC.COLLECTIVE R15, `(.L_x_1133) ;  /* 0x000000000f087348 */ /* 0x000fea0003c00000 */
[----:B------:R0:W1:Y:S02]  /*146d0*/  SHFL.IDX P6, R14, R13, R12, R11 ;  /* 0x0000000c0d0e7389 */ /* 0x00006400000c000b */
[----:B01----:R-:W-:Y:S01]  /*146e0*/  ENDCOLLECTIVE ;  /* 0x000000000000791b */ /* 0x003fe20003800000 */
.L_x_1133:
        /* <DEDUP_REMOVED lines=13> */
.L_x_1134:
        /* <DEDUP_REMOVED lines=8> */
.L_x_1135:
        /* <DEDUP_REMOVED lines=13> */
.L_x_1136:
        /* <DEDUP_REMOVED lines=8> */
.L_x_1137:
        /* <DEDUP_REMOVED lines=13> */
.L_x_1138:
        /* <DEDUP_REMOVED lines=8> */
.L_x_1139:
        /* <DEDUP_REMOVED lines=13> */
.L_x_1140:
[----:B------:R-:W-:Y:S01]  /*14bb0*/  VIADD R3, R7, 0x60 ;  /* 0x0000006007037836 */ /* 0x000fe20000000000 */
[----:B------:R-:W-:Y:S02]  /*14bc0*/  @!P1 LEA R21, R25, UR46, 0x1 ;  /* 0x0000002e19159c11 */ /* 0x000fe4000f8e08ff */
[----:B------:R-:W-:Y:S01]  /*14bd0*/  MOV R13, R8 ;  /* 0x00000008000d7202 */ /* 0x000fe20000000f00 */
[----:B------:R-:W-:Y:S02]  /*14be0*/  IMAD.MOV.U32 R12, RZ, RZ, 0x6 ;  /* 0x00000006ff0c7424 */ /* 0x000fe400078e00ff */
[----:B------:R-:W-:-:S07]  /*14bf0*/  IMAD.MOV.U32 R4, RZ, RZ, R14 ;  /* 0x000000ffff047224 */ /* 0x000fce00078e000e */
[----:B------:R-:W-:Y:S05]  /*14c00*/  WARPSYNC.COLLECTIVE R15, `(.L_x_1141) ;  /* 0x000000000f087348 */ /* 0x000fea0003c00000 */
[----:B------:R0:W1:Y:S02]  /*14c10*/  SHFL.IDX P6, R14, R13, R12, R11 ;  /* 0x0000000c0d0e7389 */ /* 0x00006400000c000b */
[----:B01----:R-:W-:Y:S01]  /*14c20*/  ENDCOLLECTIVE ;  /* 0x000000000000791b */ /* 0x003fe20003800000 */
.L_x_1141:
        /* <DEDUP_REMOVED lines=13> */
.L_x_1142:
[----:B------:R-:W-:Y:S01]  /*14d00*/  @!P1 LEA R9, R25, UR46, 0x1 ;  /* 0x0000002e19099c11 */ /* 0x000fe2000f8e08ff */
[----:B------:R-:W-:Y:S02]  /*14d10*/  IMAD.MOV.U32 R13, RZ, RZ, R8 ;  /* 0x000000ffff0d7224 */ /* 0x000fe400078e0008 */
[----:B------:R-:W-:Y:S02]  /*14d20*/  IMAD.MOV.U32 R12, RZ, RZ, 0x7 ;  /* 0x00000007ff0c7424 */ /* 0x000fe400078e00ff */
[----:B------:R-:W-:-:S07]  /*14d30*/  IMAD.MOV.U32 R2, RZ, RZ, R14 ;  /* 0x000000ffff027224 */ /* 0x000fce00078e000e */
[----:B------:R-:W-:Y:S05]  /*14d40*/  WARPSYNC.COLLECTIVE R15, `(.L_x_1143) ;  /* 0x000000000f087348 */ /* 0x000fea0003c00000 */
[----:B------:R0:W1:Y:S02]  /*14d50*/  SHFL.IDX P6, R14, R13, R12, R11 ;  /* 0x0000000c0d0e7389 */ /* 0x00006400000c000b */
[----:B01----:R-:W-:Y:S01]  /*14d60*/  ENDCOLLECTIVE ;  /* 0x000000000000791b */ /* 0x003fe20003800000 */
.L_x_1143:
        /* <DEDUP_REMOVED lines=12> */
.L_x_1144:
[----:B------:R-:W-:Y:S05]  /*14e30*/  BRA `(.L_x_1145) ;  /* 0xffffffcc00ec7947 */ /* 0x000fea000383ffff */
.L_x_1080:
[----:B0-----:R-:W-:-:S04]  /*14e40*/  IMAD.U32 R3, RZ, RZ, UR46 ;  /* 0x0000002eff037e24 */ /* 0x001fc8000f8e00ff */
[----:B------:R0:W1:Y:S03]  /*14e50*/  SYNCS.PHASECHK.TRANS64.TRYWAIT P0, [R3+URZ+0x2a820], R0 ;  /* 0x02a82000030075a7 */ /* 0x000066000800017f */
[----:B-1----:R-:W-:Y:S05]  /*14e60*/  @!P0 NANOSLEEP.SYNCS 0x989680 ;  /* 0x009896800000895d */ /* 0x002fea0003900000 */
[----:B------:R-:W1:Y:S02]  /*14e70*/  @!P0 SYNCS.PHASECHK.TRANS64 P0, [R3+URZ+0x2a820], R0 ;  /* 0x02a82000030085a7 */ /* 0x000e64000800007f */
[----:B-1----:R-:W-:Y:S05]  /*14e80*/  @!P0 BRA `(.L_x_1080) ;  /* 0xfffffffc00ec8947 */ /* 0x002fea000383ffff */
[----:B------:R-:W-:Y:S05]  /*14e90*/  BRA `(.L_x_1146) ;  /* 0xffffffd000387947 */ /* 0x000fea000383ffff */
.L_x_1084:
[----:B0-----:R0:W1:Y:S02]  /*14ea0*/  SYNCS.PHASECHK.TRANS64.TRYWAIT P0, [R8+URZ+0x2a840], R3 ;  /* 0x02a84003080075a7 */ /* 0x001064000800017f */
[----:B-1----:R-:W-:Y:S05]  /*14eb0*/  @!P0 NANOSLEEP.SYNCS 0x989680 ;  /* 0x009896800000895d */ /* 0x002fea0003900000 */
[----:B------:R-:W1:Y:S02]  /*14ec0*/  @!P0 SYNCS.PHASECHK.TRANS64 P0, [R8+URZ+0x2a840], R3 ;  /* 0x02a84003080085a7 */ /* 0x000e64000800007f */
[----:B-1----:R-:W-:Y:S05]  /*14ed0*/  @!P0 BRA `(.L_x_1084) ;  /* 0xfffffffc00f08947 */ /* 0x002fea000383ffff */
[----:B------:R-:W-:Y:S05]  /*14ee0*/  BRA `(.L_x_1147) ;  /* 0xffffffd000fc7947 */ /* 0x000fea000383ffff */
.L_x_1085:
        /* <DEDUP_REMOVED lines=8> */
.L_x_1149:
[----:B------:R-:W-:Y:S05]  /*14f70*/  BSYNC B1 ;  /* 0x0000000000017941 */ /* 0x000fea0003800000 */
.L_x_1148:
[----:B------:R-:W-:Y:S01]  /*14f80*/  IMAD.MOV.U32 R13, RZ, RZ, R10 ;  /* 0x000000ffff0d7224 */ /* 0x000fe200078e000a */
[----:B------:R-:W-:Y:S01]  /*14f90*/  MOV R12, RZ ;  /* 0x000000ff000c7202 */ /* 0x000fe20000000f00 */
[----:B------:R-:W-:Y:S01]  /*14fa0*/  IMAD.MOV.U32 R11, RZ, RZ, 0x181f ;  /* 0x0000181fff0b7424 */ /* 0x000fe200078e00ff */
[----:B------:R-:W-:Y:S01]  /*14fb0*/  LEA R19, R19, UR46, 0x1 ;  /* 0x0000002e13137c11 */ /* 0x000fe2000f8e08ff */
[----:B------:R-:W-:Y:S02]  /*14fc0*/  IMAD.MOV.U32 R15, RZ, RZ, -0x1 ;  /* 0xffffffffff0f7424 */ /* 0x000fe400078e00ff */
[----:B------:R-:W-:-:S07]  /*14fd0*/  IMAD.MOV.U32 R3, RZ, RZ, R14 ;  /* 0x000000ffff037224 */ /* 0x000fce00078e000e */
[----:B------:R-:W-:Y:S05]  /*14fe0*/  WARPSYNC.COLLECTIVE R15, `(.L_x_1150) ;  /* 0x000000000f087348 */ /* 0x000fea0003c00000 */
[----:B------:R0:W1:Y:S02]  /*14ff0*/  SHFL.IDX P6, R14, R13, R12, R11 ;  /* 0x0000000c0d0e7389 */ /* 0x00006400000c000b */
[----:B01----:R-:W-:Y:S01]  /*15000*/  ENDCOLLECTIVE ;  /* 0x000000000000791b */ /* 0x003fe20003800000 */
.L_x_1150:
[----:B------:R-:W-:Y:S02]  /*15010*/  IMAD.MOV.U32 R13, RZ, RZ, R21 ;  /* 0x000000ffff0d7224 */ /* 0x000fe400078e0015 */
[----:B------:R-:W-:Y:S01]  /*15020*/  IMAD.MOV.U32 R12, RZ, RZ, 0x1 ;  /* 0x00000001ff0c7424 */ /* 0x000fe200078e00ff */
[----:B------:R-:W-:-:S13]  /*15030*/  IADD3 R2, P0, R14, R35, RZ ;  /* 0x000000230e027210 */ /* 0x000fda0007f1e0ff */
[----:B------:R-:W-:Y:S05]  /*15040*/  WARPSYNC.COLLECTIVE R15, `(.L_x_1151) ;  /* 0x000000000f087348 */ /* 0x000fea0003c00000 */
[----:B------:R0:W1:Y:S02]  /*15050*/  SHFL.IDX P6, R14, R13, R12, R11 ;  /* 0x0000000c0d0e7389 */ /* 0x00006400000c000b */
[----:B01----:R-:W-:Y:S01]  /*15060*/  ENDCOLLECTIVE ;  /* 0x000000000000791b */ /* 0x003fe20003800000 */
.L_x_1151:
        /* <DEDUP_REMOVED lines=8> */
[----:B------:R-:W-:-:S07]  /*150f0*/  IMAD.MOV.U32 R4, RZ, RZ, R14 ;  /* 0x000000ffff047224 */ /* 0x000fce00078e000e */
[----:B0-----:R-:W-:Y:S05]  /*15100*/  WARPSYNC.COLLECTIVE R15, `(.L_x_1152) ;  /* 0x000000000f087348 */ /* 0x001fea0003c00000 */
[----:B------:R1:W2:Y:S02]  /*15110*/  SHFL.IDX P6, R14, R13, R12, R11 ;  /* 0x0000000c0d0e7389 */ /* 0x0002a400000c000b */
[----:B012---:R-:W-:Y:S01]  /*15120*/  ENDCOLLECTIVE ;  /* 0x000000000000791b */ /* 0x007fe20003800000 */
.L_x_1152:
[----:B------:R-:W-:Y:S02]  /*15130*/  IMAD.MOV.U32 R13, RZ, RZ, R21 ;  /* 0x000000ffff0d7224 */ /* 0x000fe400078e0015 */
[----:B------:R-:W-:Y:S01]  /*15140*/  IMAD.MOV.U32 R12, RZ, RZ, 0x2 ;  /* 0x00000002ff0c7424 */ /* 0x000fe200078e00ff */
[----:B------:R-:W-:-:S13]  /*15150*/  IADD3 R2, P0, R14, R35, RZ ;  /* 0x000000230e027210 */ /* 0x000fda0007f1e0ff */
[----:B------:R-:W-:Y:S05]  /*15160*/  WARPSYNC.COLLECTIVE R15, `(.L_x_1153) ;  /* 0x000000000f087348 */ /* 0x000fea0003c00000 */
[----:B------:R0:W1:Y:S02]  /*15170*/  SHFL.IDX P6, R14, R13, R12, R11 ;  /* 0x0000000c0d0e7389 */ /* 0x00006400000c000b */
[----:B01----:R-:W-:Y:S01]  /*15180*/  ENDCOLLECTIVE ;  /* 0x000000000000791b */ /* 0x003fe20003800000 */
.L_x_1153:
        /* <DEDUP_REMOVED lines=12> */
.L_x_1154:
[----:B------:R-:W-:Y:S02]  /*15250*/  IMAD.MOV.U32 R13, RZ, RZ, R21 ;  /* 0x000000ffff0d7224 */ /* 0x000fe400078e0015 */
[----:B------:R-:W-:-:S05]  /*15260*/  IMAD.MOV.U32 R12, RZ, RZ, R14 ;  /* 0x000000ffff0c7224 */ /* 0x000fca00078e000e */
[----:B------:R-:W-:Y:S02]  /*15270*/  IADD3 R2, P0, R12, R35, RZ ;  /* 0x000000230c027210 */ /* 0x000fe40007f1e0ff */
[----:B------:R-:W-:-:S03]  /*15280*/  MOV R12, 0x3 ;  /* 0x00000003000c7802 */ /* 0x000fc60000000f00 */
[----:B------:R-:W-:-:S08]  /*15290*/  IMAD.X R3, RZ, RZ, R5, P0 ;  /* 0x000000ffff037224 */ /* 0x000fd000000e0605 */
[----:B------:R-:W-:Y:S05]  /*152a0*/  WARPSYNC.COLLECTIVE R15, `(.L_x_1155) ;  /* 0x000000000f087348 */ /* 0x000fea0003c00000 */
[----:B------:R0:W1:Y:S02]  /*152b0*/  SHFL.IDX P6, R14, R13, R12, R11 ;  /* 0x0000000c0d0e7389 */ /* 0x00006400000c000b */
[----:B01----:R-:W-:Y:S01]  /*152c0*/  ENDCOLLECTIVE ;  /* 0x000000000000791b */ /* 0x003fe20003800000 */
.L_x_1155:
[----:B------:R-:W-:Y:S01]  /*152d0*/  @!PT LDS RZ, [RZ] ;  /* 0x00000000fffff984 */ /* 0x000fe20000000800 */
[----:B------:R-:W-:Y:S01]  /*152e0*/  @!PT LDS RZ, [RZ] ;  /* 0x00000000fffff984 */ /* 0x000fe20000000800 */
[----:B------:R-:W-:Y:S01]  /*152f0*/  @!PT LDS RZ, [RZ] ;  /* 0x00000000fffff984 */ /* 0x000fe20000000800 */
[----:B------:R-:W-:Y:S04]  /*15300*/  LDGSTS.E.BYPASS.LTC128B.128 [R19+0x19400], desc[UR56][R2.64], !P3 ;  /* 0x1940000002137fae */ /* 0x000fe8000d901d78 */
[----:B------:R-:W-:Y:S04]  /*15310*/  LDGSTS.E.BYPASS.LTC128B.128 [R19+0x1c400], desc[UR56][R2.64+0x80], !P2 ;  /* 0x1c40008002137fae */ /* 0x000fe8000d101d78 */
[----:B------:R0:W-:Y:S01]  /*15320*/  LDGSTS.E.BYPASS.LTC128B.128 [R19+0x1f400], desc[UR56][R2.64+0x100], !P1 ;  /* 0x1f40010002137fae */ /* 0x0001e2000c901d78 */
[----:B------:R-:W-:Y:S02]  /*15330*/  IMAD.MOV.U32 R13, RZ, RZ, R10 ;  /* 0x000000ffff0d7224 */ /* 0x000fe400078e000a */
[----:B0-----:R-:W-:-:S07]  /*15340*/  IMAD.MOV.U32 R3, RZ, RZ, R14 ;  /* 0x000000ffff037224 */ /* 0x001fce00078e000e */
[----:B------:R-:W-:Y:S05]  /*15350*/  WARPSYNC.COLLECTIVE R15, `(.L_x_1156) ;  /* 0x000000000f087348 */ /* 0x000fea0003c00000 */
[----:B------:R0:W1:Y:S02]  /*15360*/  SHFL.IDX P6, R14, R13, R12, R11 ;  /* 0x0000000c0d0e7389 */ /* 0x00006400000c000b */
[----:B01----:R-:W-:Y:S01]  /*15370*/  ENDCOLLECTIVE ;  /* 0x000000000000791b */ /* 0x003fe20003800000 */
.L_x_1156:
[----:B------:R-:W-:Y:S02]  /*15380*/  IMAD.MOV.U32 R13, RZ, RZ, R21 ;  /* 0x000000ffff0d7224 */ /* 0x000fe400078e0015 */
[----:B------:R-:W-:Y:S01]  /*15390*/  IMAD.MOV.U32 R12, RZ, RZ, 0x4 ;  /* 0x00000004ff0c7424 */ /* 0x000fe200078e00ff */
[----:B------:R-:W-:-:S13]  /*153a0*/  IADD3 R2, P0, R14, R35, RZ ;  /* 0x000000230e027210 */ /* 0x000fda0007f1e0ff */
[----:B------:R-:W-:Y:S05]  /*153b0*/  WARPSYNC.COLLECTIVE R15, `(.L_x_1157) ;  /* 0x000000000f087348 */ /* 0x000fea0003c00000 */
[----:B------:R0:W1:Y:S02]  /*153c0*/  SHFL.IDX P6, R14, R13, R12, R11 ;  /* 0x0000000c0d0e7389 */ /* 0x00006400000c000b */
[----:B01----:R-:W-:Y:S01]  /*153d0*/  ENDCOLLECTIVE ;  /* 0x000000000000791b */ /* 0x003fe20003800000 */
.L_x_1157:
        /* <DEDUP_REMOVED lines=12> */
.L_x_1158:
[----:B------:R-:W-:Y:S02]  /*154a0*/  IMAD.MOV.U32 R13, RZ, RZ, R21 ;  /* 0x000000ffff0d7224 */ /* 0x000fe400078e0015 */
[----:B------:R-:W-:-:S05]  /*154b0*/  IMAD.MOV.U32 R12, RZ, RZ, R14 ;  /* 0x000000ffff0c7224 */ /* 0x000fca00078e000e */
[----:B------:R-:W-:Y:S01]  /*154c0*/  IADD3 R2, P0, R12, R35, RZ ;  /* 0x000000230c027210 */ /* 0x000fe20007f1e0ff */
[----:B------:R-:W-:-:S04]  /*154d0*/  IMAD.MOV.U32 R12, RZ, RZ, 0x5 ;  /* 0x00000005ff0c7424 */ /* 0x000fc800078e00ff */
[----:B------:R-:W-:-:S08]  /*154e0*/  IMAD.X R3, RZ, RZ, R4, P0 ;  /* 0x000000ffff037224 */ /* 0x000fd000000e0604 */
[----:B------:R-:W-:Y:S05]  /*154f0*/  WARPSYNC.COLLECTIVE R15, `(.L_x_1159) ;  /* 0x000000000f087348 */ /* 0x000fea0003c00000 */
[----:B------:R0:W1:Y:S02]  /*15500*/  SHFL.IDX P6, R14, R13, R12, R11 ;  /* 0x0000000c0d0e7389 */ /* 0x00006400000c000b */
[----:B01----:R-:W-:Y:S01]  /*15510*/  ENDCOLLECTIVE ;  /* 0x000000000000791b */ /* 0x003fe20003800000 */
.L_x_1159:
[----:B------:R-:W-:Y:S01]  /*15520*/  @!PT LDS RZ, [RZ] ;  /* 0x00000000fffff984 */ /* 0x000fe20000000800 */
[----:B------:R-:W-:Y:S01]  /*15530*/  @!PT LDS RZ, [RZ] ;  /* 0x00000000fffff984 */ /* 0x000fe20000000800 */
[----:B------:R-:W-:Y:S01]  /*15540*/  @!PT LDS RZ, [RZ] ;  /* 0x00000000fffff984 */ /* 0x000fe20000000800 */
[----:B------:R0:W-:Y:S04]  /*15550*/  LDGSTS.E.BYPASS.LTC128B.128 [R19+0x1a400], desc[UR56][R2.64], !P3 ;  /* 0x1a40000002137fae */ /* 0x0001e8000d901d78 */
[----:B------:R0:W-:Y:S04]  /*15560*/  LDGSTS.E.BYPASS.LTC128B.128 [R19+0x1d400], desc[UR56][R2.64+0x80], !P2 ;  /* 0x1d40008002137fae */ /* 0x0001e8000d101d78 */
[----:B------:R0:W-:Y:S01]  /*15570*/  LDGSTS.E.BYPASS.LTC128B.128 [R19+0x20400], desc[UR56][R2.64+0x100], !P1 ;  /* 0x2040010002137fae */ /* 0x0001e2000c901d78 */
[----:B------:R-:W-:Y:S02]  /*15580*/  IMAD.MOV.U32 R13, RZ, RZ, R10 ;  /* 0x000000ffff0d7224 */ /* 0x000fe400078e000a */
[----:B------:R-:W-:-:S07]  /*15590*/  IMAD.MOV.U32 R21, RZ, RZ, R14 ;  /* 0x000000ffff157224 */ /* 0x000fce00078e000e */
[----:B0-----:R-:W-:Y:S05]  /*155a0*/  WARPSYNC.COLLECTIVE R15, `(.L_x_1160) ;  /* 0x000000000f087348 */ /* 0x001fea0003c00000 */
[----:B------:R1:W2:Y:S02]  /*155b0*/  SHFL.IDX P6, R14, R13, R12, R11 ;  /* 0x0000000c0d0e7389 */ /* 0x0002a400000c000b */
[----:B012---:R-:W-:Y:S01]  /*155c0*/  ENDCOLLECTIVE ;  /* 0x000000000000791b */ /* 0x007fe20003800000 */
.L_x_1160:
[----:B------:R-:W-:Y:S05]  /*155d0*/  BRA `(.L_x_1161) ;  /* 0xffffffd000587947 */ /* 0x000fea000383ffff */
.L_x_1090:
[----:B0-----:R0:W2:Y:S02]  /*155e0*/  SYNCS.PHASECHK.TRANS64.TRYWAIT P0, [R4+URZ+0x2a860], R3 ;  /* 0x02a86003040075a7 */ /* 0x0010a4000800017f */
[----:B--2---:R-:W-:Y:S05]  /*155f0*/  @!P0 NANOSLEEP.SYNCS 0x989680 ;  /* 0x009896800000895d */ /* 0x004fea0003900000 */
[----:B------:R-:W2:Y:S02]  /*15600*/  @!P0 SYNCS.PHASECHK.TRANS64 P0, [R4+URZ+0x2a860], R3 ;  /* 0x02a86003040085a7 */ /* 0x000ea4000800007f */
[----:B--2---:R-:W-:Y:S05]  /*15610*/  @!P0 BRA `(.L_x_1090) ;  /* 0xfffffffc00f08947 */ /* 0x004fea000383ffff */
[----:B------:R-:W-:Y:S05]  /*15620*/  BRA `(.L_x_1162) ;  /* 0xffffffd000b47947 */ /* 0x000fea000383ffff */
.L_x_1091:
[----:B------:R-:W-:Y:S01]  /*15630*/  BSSY B1, `(.L_x_1163) ;  /* 0x0000008000017945 */ /* 0x000fe20003800000 */
[----:B------:R-:W-:Y:S01]  /*15640*/  IMAD.MOV.U32 R13, RZ, RZ, R17 ;  /* 0x000000ffff0d7224 */ /* 0x000fe200078e0011 */
[----:B------:R-:W-:Y:S01]  /*15650*/  MOV R11, 0x181f ;  /* 0x0000181f000b7802 */ /* 0x000fe20000000f00 */
[----:B------:R-:W-:Y:S02]  /*15660*/  IMAD.MOV.U32 R12, RZ, RZ, RZ ;  /* 0x000000ffff0c7224 */ /* 0x000fe400078e00ff */
[----:B------:R-:W-:-:S07]  /*15670*/  IMAD.MOV.U32 R15, RZ, RZ, -0x1 ;  /* 0xffffffffff0f7424 */ /* 0x000fce00078e00ff */
[----:B01----:R-:W-:Y:S05]  /*15680*/  WARPSYNC.COLLECTIVE R15, `(.L_x_1164) ;  /* 0x000000000f087348 */ /* 0x003fea0003c00000 */
[----:B------:R2:W3:Y:S02]  /*15690*/  SHFL.IDX P6, R14, R13, R12, R11 ;  /* 0x0000000c0d0e7389 */ /* 0x0004e400000c000b */
[----:B0123--:R-:W-:Y:S01]  /*156a0*/  ENDCOLLECTIVE ;  /* 0x000000000000791b */ /* 0x00ffe20003800000 */
.L_x_1164:
[----:B------:R-:W-:Y:S05]  /*156b0*/  BSYNC B1 ;  /* 0x0000000000017941 */ /* 0x000fea0003800000 */
.L_x_1163:
[----:B------:R-:W-:Y:S01]  /*156c0*/  IMAD.MOV.U32 R13, RZ, RZ, R16 ;  /* 0x000000ffff0d7224 */ /* 0x000fe200078e0010 */
[----:B------:R-:W-:Y:S01]  /*156d0*/  LEA R5, R5, UR46, 0x1 ;  /* 0x0000002e05057c11 */ /* 0x000fe2000f8e08ff */
[----:B------:R-:W-:Y:S02]  /*156e0*/  IMAD.MOV.U32 R12, RZ, RZ, RZ ;  /* 0x000000ffff0c7224 */ /* 0x000fe400078e00ff */
[----:B------:R-:W-:Y:S02]  /*156f0*/  IMAD.MOV.U32 R11, RZ, RZ, 0x181f ;  /* 0x0000181fff0b7424 */ /* 0x000fe400078e00ff */
[----:B------:R-:W-:Y:S02]  /*15700*/  IMAD.MOV.U32 R15, RZ, RZ, -0x1 ;  /* 0xffffffffff0f7424 */ /* 0x000fe400078e00ff */
[----:B------:R-:W-:-:S07]  /*15710*/  IMAD.MOV.U32 R3, RZ, RZ, R14 ;  /* 0x000000ffff037224 */ /* 0x000fce00078e000e */
[----:B------:R-:W-:Y:S05]  /*15720*/  WARPSYNC.COLLECTIVE R15, `(.L_x_1165) ;  /* 0x000000000f087348 */ /* 0x000fea0003c00000 */
[----:B------:R0:W1:Y:S02]  /*15730*/  SHFL.IDX P6, R14, R13, R12, R11 ;  /* 0x0000000c0d0e7389 */ /* 0x00006400000c000b */
[----:B01----:R-:W-:Y:S01]  /*15740*/  ENDCOLLECTIVE ;  /* 0x000000000000791b */ /* 0x003fe20003800000 */
.L_x_1165:
[----:B------:R-:W-:Y:S02]  /*15750*/  IMAD.MOV.U32 R13, RZ, RZ, R17 ;  /* 0x000000ffff0d7224 */ /* 0x000fe400078e0011 */
[----:B------:R-:W-:Y:S01]  /*15760*/  IMAD.MOV.U32 R12, RZ, RZ, 0x1 ;  /* 0x00000001ff0c7424 */ /* 0x000fe200078e00ff */
[----:B------:R-:W-:-:S13]  /*15770*/  IADD3 R2, P1, R14, R35, RZ ;  /* 0x000000230e027210 */ /* 0x000fda0007f3e0ff */
[----:B------:R-:W-:Y:S05]  /*15780*/  WARPSYNC.COLLECTIVE R15, `(.L_x_1166) ;  /* 0x000000000f087348 */ /* 0x000fea0003c00000 */
[----:B------:R0:W1:Y:S02]  /*15790*/  SHFL.IDX P6, R14, R13, R12, R11 ;  /* 0x0000000c0d0e7389 */ /* 0x00006400000c000b */
[----:B01----:R-:W-:Y:S01]  /*157a0*/  ENDCOLLECTIVE ;  /* 0x000000000000791b */ /* 0x003fe20003800000 */
.L_x_1166:
        /* <DEDUP_REMOVED lines=13> */
.L_x_1167:
[----:B------:R-:W-:Y:S01]  /*15880*/  @!PT LDS RZ, [RZ] ;  /* 0x00000000fffff984 */ /* 0x000fe20000000800 */
[----:B------:R-:W-:Y:S01]  /*15890*/  @!PT LDS RZ, [RZ] ;  /* 0x00000000fffff984 */ /* 0x000fe20000000800 */
[----:B------:R-:W-:Y:S01]  /*158a0*/  @!PT LDS RZ, [RZ] ;  /* 0x00000000fffff984 */ /* 0x000fe20000000800 */
[----:B------:R0:W-:Y:S01]  /*158b0*/  LDGSTS.E.BYPASS.LTC128B.128 [R5+0x3400], desc[UR56][R2.64+0x80], !P2 ;  /* 0x0340008002057fae */ /* 0x0001e2000d101d78 */
[----:B------:R-:W-:Y:S02]  /*158c0*/  IMAD.MOV.U32 R13, RZ, RZ, R17 ;  /* 0x000000ffff0d7224 */ /* 0x000fe400078e0011 */
[----:B------:R-:W-:Y:S01]  /*158d0*/  IMAD.MOV.U32 R12, RZ, RZ, 0x2 ;  /* 0x00000002ff0c7424 */ /* 0x000fe200078e00ff */
[----:B0-----:R-:W-:-:S13]  /*158e0*/  IADD3 R2, P2, R14, R35, RZ ;  /* 0x000000230e027210 */ /* 0x001fda0007f5e0ff */
[----:B------:R-:W-:Y:S05]  /*158f0*/  WARPSYNC.COLLECTIVE R15, `(.L_x_1168) ;  /* 0x000000000f087348 */ /* 0x000fea0003c00000 */
[----:B------:R0:W1:Y:S02]  /*15900*/  SHFL.IDX P6, R14, R13, R12, R11 ;  /* 0x0000000c0d0e7389 */ /* 0x00006400000c000b */
[----:B01----:R-:W-:Y:S01]  /*15910*/  ENDCOLLECTIVE ;  /* 0x000000000000791b */ /* 0x003fe20003800000 */
.L_x_1168:
[----:B------:R-:W-:Y:S01]  /*15920*/  IMAD.X R3, RZ, RZ, R8, P2 ;  /* 0x000000ffff037224 */ /* 0x000fe200010e0608 */
        /* <DEDUP_REMOVED lines=11> */
.L_x_1169:
        /* <DEDUP_REMOVED lines=10> */
.L_x_1170:
        /* <DEDUP_REMOVED lines=12> */
.L_x_1171:
        /* <DEDUP_REMOVED lines=10> */
.L_x_1172:
        /* <DEDUP_REMOVED lines=12> */
.L_x_1173:
        /* <DEDUP_REMOVED lines=10> */
.L_x_1174:
        /* <DEDUP_REMOVED lines=12> */
.L_x_1175:
[----:B------:R-:W-:Y:S01]  /*15e00*/  @!PT LDS RZ, [RZ] ;  /* 0x00000000fffff984 */ /* 0x000fe20000000800 */
[----:B------:R-:W-:Y:S01]  /*15e10*/  @!PT LDS RZ, [RZ] ;  /* 0x00000000fffff984 */ /* 0x000fe20000000800 */
[----:B------:R-:W-:Y:S01]  /*15e20*/  @!PT LDS RZ, [RZ] ;  /* 0x00000000fffff984 */ /* 0x000fe20000000800 */
[----:B------:R0:W-:Y:S01]  /*15e30*/  LDGSTS.E.BYPASS.LTC128B.128 [R5+0x5400], desc[UR56][R2.64+0x80], !P2 ;  /* 0x0540008002057fae */ /* 0x0001e2000d101d78 */
[----:B------:R-:W-:Y:S05]  /*15e40*/  BRA `(.L_x_1176) ;  /* 0xffffffcc00707947 */ /* 0x000fea000383ffff */
.L_x_1097:
[----:B0-----:R0:W1:Y:S02]  /*15e50*/  SYNCS.PHASECHK.TRANS64.TRYWAIT P0, [R0+URZ+0x2a860], R3 ;  /* 0x02a86003000075a7 */ /* 0x001064000800017f */
[----:B-1----:R-:W-:Y:S05]  /*15e60*/  @!P0 NANOSLEEP.SYNCS 0x989680 ;  /* 0x009896800000895d */ /* 0x002fea0003900000 */
[----:B------:R-:W1:Y:S02]  /*15e70*/  @!P0 SYNCS.PHASECHK.TRANS64 P0, [R0+URZ+0x2a860], R3 ;  /* 0x02a86003000085a7 */ /* 0x000e64000800007f */
[----:B-1----:R-:W-:Y:S05]  /*15e80*/  @!P0 BRA `(.L_x_1097) ;  /* 0xfffffffc00f08947 */ /* 0x002fea000383ffff */
[----:B------:R-:W-:Y:S05]  /*15e90*/  BRA `(.L_x_1177) ;  /* 0xffffffd000587947 */ /* 0x000fea000383ffff */
.L_x_1098:
        /* <DEDUP_REMOVED lines=8> */
.L_x_1179:
[----:B------:R-:W-:Y:S05]  /*15f20*/  BSYNC B0 ;  /* 0x0000000000007941 */ /* 0x000fea0003800000 */
.L_x_1178:
        /* <DEDUP_REMOVED lines=9> */
[----:B------:R-:W-:-:S13]  /*15fc0*/  ISETP.LT.OR P2, PT, R5, 0x1, P1 ;  /* 0x000000010500780c */ /* 0x000fda0000f41670 */
[----:B------:R-:W-:Y:S05]  /*15fd0*/  WARPSYNC.COLLECTIVE R15, `(.L_x_1180) ;  /* 0x000000000f087348 */ /* 0x000fea0003c00000 */
[----:B------:R0:W1:Y:S02]  /*15fe0*/  SHFL.IDX P6, R14, R13, R12, R11 ;  /* 0x0000000c0d0e7389 */ /* 0x00006400000c000b */
[----:B01----:R-:W-:Y:S01]  /*15ff0*/  ENDCOLLECTIVE ;  /* 0x000000000000791b */ /* 0x003fe20003800000 */
.L_x_1180:
[----:B------:R-:W-:Y:S01]  /*16000*/  LEA R4, R25, UR46, 0x1 ;  /* 0x0000002e19047c11 */ /* 0x000fe2000f8e08ff */
[----:B------:R-:W-:Y:S02]  /*16010*/  IMAD.MOV.U32 R13, RZ, RZ, R17 ;  /* 0x000000ffff0d7224 */ /* 0x000fe400078e0011 */
[----:B------:R-:W-:Y:S02]  /*16020*/  IMAD.MOV.U32 R12, RZ, RZ, 0x1 ;  /* 0x00000001ff0c7424 */ /* 0x000fe400078e00ff */
[----:B------:R-:W-:-:S07]  /*16030*/  IMAD.MOV.U32 R2, RZ, RZ, R14 ;  /* 0x000000ffff027224 */ /* 0x000fce00078e000e */
[----:B------:R-:W-:Y:S05]  /*16040*/  WARPSYNC.COLLECTIVE R15, `(.L_x_1181) ;  /* 0x000000000f087348 */ /* 0x000fea0003c00000 */
[----:B------:R0:W1:Y:S02]  /*16050*/  SHFL.IDX P6, R14, R13, R12, R11 ;  /* 0x0000000c0d0e7389 */ /* 0x00006400000c000b */
[----:B01----:R-:W-:Y:S01]  /*16060*/  ENDCOLLECTIVE ;  /* 0x000000000000791b */ /* 0x003fe20003800000 */
.L_x_1181:
        /* <DEDUP_REMOVED lines=13> */
.L_x_1182:
[----:B------:R-:W-:Y:S01]  /*16140*/  IMAD.MOV.U32 R3, RZ, RZ, R6 ;  /* 0x000000ffff037224 */ /* 0x000fe200078e0006 */
[----:B------:R-:W-:Y:S01]  /*16150*/  MOV R13, R17 ;  /* 0x00000011000d7202 */ /* 0x000fe20000000f00 */
[----:B------:R-:W-:Y:S02]  /*16160*/  IMAD.MOV.U32 R12, RZ, RZ, 0x2 ;  /* 0x00000002ff0c7424 */ /* 0x000fe400078e00ff */
[----:B------:R-:W-:-:S07]  /*16170*/  IMAD.MOV.U32 R2, RZ, RZ, R14 ;  /* 0x000000ffff027224 */ /* 0x000fce00078e000e */
[----:B------:R-:W-:Y:S05]  /*16180*/  WARPSYNC.COLLECTIVE R15, `(.L_x_1183) ;  /* 0x000000000f087348 */ /* 0x000fea0003c00000 */
[----:B------:R0:W1:Y:S02]  /*16190*/  SHFL.IDX P6, R14, R13, R12, R11 ;  /* 0x0000000c0d0e7389 */ /* 0x00006400000c000b */
[----:B01----:R-:W-:Y:S01]  /*161a0*/  ENDCOLLECTIVE ;  /* 0x000000000000791b */ /* 0x003fe20003800000 */
.L_x_1183:
        /* <DEDUP_REMOVED lines=13> */
.L_x_1184:
[----:B------:R-:W-:Y:S02]  /*16280*/  IMAD.MOV.U32 R3, RZ, RZ, R10 ;  /* 0x000000ffff037224 */ /* 0x000fe400078e000a */
[----:B------:R-:W-:Y:S02]  /*16290*/  IMAD.MOV.U32 R13, RZ, RZ, R17 ;  /* 0x000000ffff0d7224 */ /* 0x000fe400078e0011 */
[----:B------:R-:W-:Y:S02]  /*162a0*/  IMAD.MOV.U32 R12, RZ, RZ, 0x3 ;  /* 0x00000003ff0c7424 */ /* 0x000fe400078e00ff */
[----:B------:R-:W-:-:S07]  /*162b0*/  IMAD.MOV.U32 R19, RZ, RZ, R14 ;  /* 0x000000ffff137224 */ /* 0x000fce00078e000e */
[----:B------:R-:W-:Y:S05]  /*162c0*/  WARPSYNC.COLLECTIVE R15, `(.L_x_1185) ;  /* 0x000000000f087348 */ /* 0x000fea0003c00000 */
[----:B------:R0:W1:Y:S02]  /*162d0*/  SHFL.IDX P6, R14, R13, R12, R11 ;  /* 0x0000000c0d0e7389 */ /* 0x00006400000c000b */
[----:B01----:R-:W-:Y:S01]  /*162e0*/  ENDCOLLECTIVE ;  /* 0x000000000000791b */ /* 0x003fe20003800000 */
.L_x_1185:
[----:B------:R-:W-:-:S04]  /*162f0*/  IMAD.MOV.U32 R2, RZ, RZ, R19 ;  /* 0x000000ffff027224 */ /* 0x000fc800078e0013 */
[----:B------:R-:W-:-:S05]  /*16300*/  IMAD.WIDE.U32 R2, R30, 0x2, R2 ;  /* 0x000000021e027825 */ /* 0x000fca00078e0002 */
[----:B------:R-:W-:Y:S01]  /*16310*/  @!PT LDS RZ, [RZ] ;  /* 0x00000000fffff984 */ /* 0x000fe20000000800 */
[----:B------:R-:W-:Y:S01]  /*16320*/  @!PT LDS RZ, [RZ] ;  /* 0x00000000fffff984 */ /* 0x000fe20000000800 */
[----:B------:R-:W-:Y:S01]  /*16330*/  @!PT LDS RZ, [RZ] ;  /* 0x00000000fffff984 */ /* 0x000fe20000000800 */
[----:B------:R0:W-:Y:S01]  /*16340*/  LDGSTS.E.BYPASS.LTC128B.128 [R4+0x1400], desc[UR56][R2.64], !P2 ;  /* 0x0140000002047fae */ /* 0x0001e2000d101d78 */
[C---:B------:R-:W-:Y:S01]  /*16350*/  ISETP.LT.OR P2, PT, R5.reuse, 0x31, P1 ;  /* 0x000000310500780c */ /* 0x040fe20000f41670 */
[----:B------:R-:W-:Y:S02]  /*16360*/  IMAD.MOV.U32 R13, RZ, RZ, R16 ;  /* 0x000000ffff0d7224 */ /* 0x000fe400078e0010 */
[----:B------:R0:W-:Y:S01]  /*16370*/  LDGSTS.E.BYPASS.LTC128B.128 [R4+0x4400], desc[UR56][R2.64+0x80], !P3 ;  /* 0x0440008002047fae */ /* 0x0001e2000d901d78 */
[----:B------:R-:W-:Y:S01]  /*16380*/  ISETP.LT.OR P3, PT, R5, 0x31, !P0 ;  /* 0x000000310500780c */ /* 0x000fe20004761670 */
[----:B------:R-:W-:-:S12]  /*16390*/  IMAD.MOV.U32 R9, RZ, RZ, R14 ;  /* 0x000000ffff097224 */ /* 0x000fd800078e000e */
[----:B0-----:R-:W-:Y:S05]  /*163a0*/  WARPSYNC.COLLECTIVE R15, `(.L_x_1186) ;  /* 0x000000000f087348 */ /* 0x001fea0003c00000 */
[----:B------:R1:W2:Y:S02]  /*163b0*/  SHFL.IDX P6, R14, R13, R12, R11 ;  /* 0x0000000c0d0e7389 */ /* 0x0002a400000c000b */
[----:B012---:R-:W-:Y:S01]  /*163c0*/  ENDCOLLECTIVE ;  /* 0x000000000000791b */ /* 0x007fe20003800000 */
.L_x_1186:
[----:B------:R-:W-:Y:S02]  /*163d0*/  IMAD.MOV.U32 R3, RZ, RZ, R9 ;  /* 0x000000ffff037224 */ /* 0x000fe400078e0009 */
[----:B------:R-:W-:Y:S02]  /*163e0*/  IMAD.MOV.U32 R13, RZ, RZ, R17 ;  /* 0x000000ffff0d7224 */ /* 0x000fe400078e0011 */
[----:B------:R-:W-:Y:S02]  /*163f0*/  IMAD.MOV.U32 R12, RZ, RZ, 0x4 ;  /* 0x00000004ff0c7424 */ /* 0x000fe400078e00ff */
[----:B------:R-:W-:-:S07]  /*16400*/  IMAD.MOV.U32 R20, RZ, RZ, R14 ;  /* 0x000000ffff147224 */ /* 0x000fce00078e000e */
[----:B------:R-:W-:Y:S05]  /*16410*/  WARPSYNC.COLLECTIVE R15, `(.L_x_1187) ;  /* 0x000000000f087348 */ /* 0x000fea0003c00000 */
[----:B------:R0:W1:Y:S02]  /*16420*/  SHFL.IDX P6, R14, R13, R12, R11 ;  /* 0x0000000c0d0e7389 */ /* 0x00006400000c000b */
[----:B01----:R-:W-:Y:S01]  /*16430*/  ENDCOLLECTIVE ;  /* 0x000000000000791b */ /* 0x003fe20003800000 */
.L_x_1187:
        /* <DEDUP_REMOVED lines=9> */
[----:B------:R-:W-:Y:S02]  /*164d0*/  ISETP.LT.OR P3, PT, R5, 0x41, !P0 ;  /* 0x000000410500780c */ /* 0x000fe40004761670 */
[----:B------:R-:W-:-:S11]  /*164e0*/  MOV R8, R14 ;  /* 0x0000000e00087202 */ /* 0x000fd60000000f00 */
[----:B0-----:R-:W-:Y:S05]  /*164f0*/  WARPSYNC.COLLECTIVE R15, `(.L_x_1188) ;  /* 0x000000000f087348 */ /* 0x001fea0003c00000 */
[----:B------:R1:W2:Y:S02]  /*16500*/  SHFL.IDX P6, R14, R13, R12, R11 ;  /* 0x0000000c0d0e7389 */ /* 0x0002a400000c000b */
[----:B012---:R-:W-:Y:S01]  /*16510*/  ENDCOLLECTIVE ;  /* 0x000000000000791b */ /* 0x007fe20003800000 */
.L_x_1188:
[----:B------:R-:W-:Y:S02]  /*16520*/  IMAD.MOV.U32 R3, RZ, RZ, R8 ;  /* 0x000000ffff037224 */ /* 0x000fe400078e0008 */
[----:B------:R-:W-:Y:S02]  /*16530*/  IMAD.MOV.U32 R8, RZ, RZ, RZ ;  /* 0x000000ffff087224 */ /* 0x000fe400078e00ff */
[----:B------:R-:W-:Y:S02]  /*16540*/  IMAD.MOV.U32 R13, RZ, RZ, R17 ;  /* 0x000000ffff0d7224 */ /* 0x000fe400078e0011 */
[----:B------:R-:W-:Y:S02]  /*16550*/  IMAD.MOV.U32 R12, RZ, RZ, 0x5 ;  /* 0x00000005ff0c7424 */ /* 0x000fe400078e00ff */
[----:B------:R-:W-:-:S07]  /*16560*/  IMAD.MOV.U32 R21, RZ, RZ, R14 ;  /* 0x000000ffff157224 */ /* 0x000fce00078e000e */
[----:B------:R-:W-:Y:S05]  /*16570*/  WARPSYNC.COLLECTIVE R15, `(.L_x_1189) ;  /* 0x000000000f087348 */ /* 0x000fea0003c00000 */
[----:B------:R0:W1:Y:S02]  /*16580*/  SHFL.IDX P6, R14, R13, R12, R11 ;  /* 0x0000000c0d0e7389 */ /* 0x00006400000c000b */
[----:B01----:R-:W-:Y:S01]  /*16590*/  ENDCOLLECTIVE ;  /* 0x000000000000791b */ /* 0x003fe20003800000 */
.L_x_1189:
[----:B------:R-:W-:-:S04]  /*165a0*/  IMAD.MOV.U32 R2, RZ, RZ, R21 ;  /* 0x000000ffff027224 */ /* 0x000fc800078e0015 */
[----:B------:R-:W-:-:S05]  /*165b0*/  IMAD.WIDE.U32 R2, R30, 0x2, R2 ;  /* 0x000000021e027825 */ /* 0x000fca00078e0002 */
        /* <DEDUP_REMOVED lines=10> */
.L_x_1190:
[----:B------:R-:W-:Y:S05]  /*16660*/  BRA `(.L_x_1191) ;  /* 0xffffffcc00387947 */ /* 0x000fea000383ffff */
.L_x_1101:
[----:B0-----:R0:W1:Y:S02]  /*16670*/  SYNCS.PHASECHK.TRANS64.TRYWAIT P0, [R7+URZ+0x2a820], R8 ;  /* 0x02a82008070075a7 */ /* 0x001064000800017f */
[----:B-1----:R-:W-:Y:S05]  /*16680*/  @!P0 NANOSLEEP.SYNCS 0x989680 ;  /* 0x009896800000895d */ /* 0x002fea0003900000 */
[----:B------:R-:W1:Y:S02]  /*16690*/  @!P0 SYNCS.PHASECHK.TRANS64 P0, [R7+URZ+0x2a820], R8 ;  /* 0x02a82008070085a7 */ /* 0x000e64000800007f */
[----:B-1----:R-:W-:Y:S05]  /*166a0*/  @!P0 BRA `(.L_x_1101) ;  /* 0xfffffffc00f08947 */ /* 0x002fea000383ffff */
[----:B------:R-:W-:Y:S05]  /*166b0*/  BRA `(.L_x_1192) ;  /* 0xffffffcc00ac7947 */ /* 0x000fea000383ffff */
.L_x_1102:
[----:B------:R-:W1:Y:S01]  /*166c0*/  S2R R2, SR_TID.X ;  /* 0x0000000000027919 */ /* 0x000e620000002100 */
[----:B------:R-:W-:Y:S01]  /*166d0*/  BSSY B0, `(.L_x_1193) ;  /* 0x000000a000007945 */ /* 0x000fe20003800000 */
[----:B------:R-:W-:Y:S02]  /*166e0*/  IMAD.MOV.U32 R12, RZ, RZ, RZ ;  /* 0x000000ffff0c7224 */ /* 0x000fe400078e00ff */
[----:B------:R-:W-:Y:S02]  /*166f0*/  IMAD.MOV.U32 R11, RZ, RZ, 0x1f ;  /* 0x0000001fff0b7424 */ /* 0x000fe400078e00ff */
[----:B------:R-:W-:Y:S01]  /*16700*/  IMAD.MOV.U32 R15, RZ, RZ, -0x1 ;  /* 0xffffffffff0f7424 */ /* 0x000fe200078e00ff */
[----:B-1----:R-:W-:-:S04]  /*16710*/  SHF.R.U32.HI R2, RZ, 0x5, R2 ;  /* 0x00000005ff027819 */ /* 0x002fc80000011602 */
[----:B------:R-:W-:-:S05]  /*16720*/  LOP3.LUT R2, R2, 0x3, RZ, 0xc0, !PT ;  /* 0x0000000302027812 */ /* 0x000fca00078ec0ff */
[----:B------:R-:W-:-:S07]  /*16730*/  IMAD.MOV.U32 R13, RZ, RZ, R2 ;  /* 0x000000ffff0d7224 */ /* 0x000fce00078e0002 */
[----:B0----5:R-:W-:Y:S05]  /*16740*/  WARPSYNC.COLLECTIVE R15, `(.L_x_1194) ;  /* 0x000000000f087348 */ /* 0x021fea0003c00000 */
[----:B------:R1:W2:Y:S02]  /*16750*/  SHFL.IDX P6, R14, R13, R12, R11 ;  /* 0x0000000c0d0e7389 */ /* 0x0002a400000c000b */
[----:B012--5:R-:W-:Y:S01]  /*16760*/  ENDCOLLECTIVE ;  /* 0x000000000000791b */ /* 0x027fe20003800000 */
.L_x_1194:
[----:B------:R-:W-:Y:S05]  /*16770*/  BSYNC B0 ;  /* 0x0000000000007941 */ /* 0x000fea0003800000 */
.L_x_1193:
[----:B------:R-:W-:Y:S05]  /*16780*/  BRA `(.L_x_1195) ;  /* 0xffffffcc00907947 */ /* 0x000fea000383ffff */
.L_x_1103:
[----:B------:R-:W-:Y:S01]  /*16790*/  BSSY B0, `(.L_x_1196) ;  /* 0x0000006000007945 */ /* 0x000fe20003800000 */
[----:B------:R-:W-:-:S07]  /*167a0*/  IMAD.MOV.U32 R15, RZ, RZ, -0x1 ;  /* 0xffffffffff0f7424 */ /* 0x000fce00078e00ff */
[----:B01---5:R-:W-:Y:S05]  /*167b0*/  WARPSYNC.COLLECTIVE R15, `(.L_x_1197) ;  /* 0x000000000f0c7348 */ /* 0x023fea0003c00000 */
[----:B------:R-:W-:Y:S02]  /*167c0*/  ELECT P6, UR62, PT ;  /* 0x00000000003e782f */ /* 0x000fe400038c0000 */
[----:B------:R-:W-:Y:S01]  /*167d0*/  MOV R14, UR62 ;  /* 0x0000003e000e7c02 */ /* 0x000fe20008000f00 */
[----:B01---5:R-:W-:Y:S10]  /*167e0*/  ENDCOLLECTIVE ;  /* 0x000000000000791b */ /* 0x023ff40003800000 */
.L_x_1197:
[----:B------:R-:W-:Y:S05]  /*167f0*/  BSYNC B0 ;  /* 0x0000000000007941 */ /* 0x000fea0003800000 */
.L_x_1196:
[----:B------:R-:W-:Y:S05]  /*16800*/  BRA `(.L_x_1198) ;  /* 0xffffffcc00847947 */ /* 0x000fea000383ffff */
.L_x_1105:
[----:B-1----:R1:W2:Y:S02]  /*16810*/  SYNCS.PHASECHK.TRANS64.TRYWAIT P1, [R5+URZ+0x2a840], R2 ;  /* 0x02a84002050075a7 */ /* 0x0022a4000802017f */
[----:B--2---:R-:W-:Y:S05]  /*16820*/  @!P1 NANOSLEEP.SYNCS 0x989680 ;  /* 0x009896800000995d */ /* 0x004fea0003900000 */
[----:B------:R-:W2:Y:S02]  /*16830*/  @!P1 SYNCS.PHASECHK.TRANS64 P1, [R5+URZ+0x2a840], R2 ;  /* 0x02a84002050095a7 */ /* 0x000ea4000802007f */
[----:B--2---:R-:W-:Y:S05]  /*16840*/  @!P1 BRA `(.L_x_1105) ;  /* 0xfffffffc00f09947 */ /* 0x004fea000383ffff */
[----:B------:R-:W-:Y:S05]  /*16850*/  BRA `(.L_x_1199) ;  /* 0xffffffcc00ac7947 */ /* 0x000fea000383ffff */
.L_x_1107:
[----:B0-----:R0:W2:Y:S02]  /*16860*/  SYNCS.PHASECHK.TRANS64.TRYWAIT P1, [R7+URZ+0x2a840], R0 ;  /* 0x02a84000070075a7 */ /* 0x0010a4000802017f */
[----:B--2---:R-:W-:Y:S05]  /*16870*/  @!P1 NANOSLEEP.SYNCS 0x989680 ;  /* 0x009896800000995d */ /* 0x004fea0003900000 */
[----:B------:R-:W2:Y:S02]  /*16880*/  @!P1 SYNCS.PHASECHK.TRANS64 P1, [R7+URZ+0x2a840], R0 ;  /* 0x02a84000070095a7 */ /* 0x000ea4000802007f */
[----:B--2---:R-:W-:Y:S05]  /*16890*/  @!P1 BRA `(.L_x_1107) ;  /* 0xfffffffc00f09947 */ /* 0x004fea000383ffff */
[----:B------:R-:W-:Y:S05]  /*168a0*/  BRA `(.L_x_1200) ;  /* 0xffffffcc00b87947 */ /* 0x000fea000383ffff */
.L_x_1109:
[----:B--2---:R2:W3:Y:S02]  /*168b0*/  SYNCS.PHASECHK.TRANS64.TRYWAIT P1, [R5+URZ+0x2a860], R2 ;  /* 0x02a86002050075a7 */ /* 0x0044e4000802017f */
[----:B---3--:R-:W-:Y:S05]  /*168c0*/  @!P1 NANOSLEEP.SYNCS 0x989680 ;  /* 0x009896800000995d */ /* 0x008fea0003900000 */
[----:B------:R-:W3:Y:S02]  /*168d0*/  @!P1 SYNCS.PHASECHK.TRANS64 P1, [R5+URZ+0x2a860], R2 ;  /* 0x02a86002050095a7 */ /* 0x000ee4000802007f */
[----:B---3--:R-:W-:Y:S05]  /*168e0*/  @!P1 BRA `(.L_x_1109) ;  /* 0xfffffffc00f09947 */ /* 0x008fea000383ffff */
[----:B------:R-:W-:Y:S05]  /*168f0*/  BRA `(.L_x_1201) ;  /* 0xffffffcc00b47947 */ /* 0x000fea000383ffff */
.L_x_1202:
        /* <DEDUP_REMOVED lines=16> */
.L_x_15736:


//--------------------- .text._ZN7cutlass13device_kernelIN5flash11enable_sm90INS1_16FlashAttnFwdSm90INS1_25CollectiveMainloopFwdSm90ILi2EN4cute5tupleIJNS5_1CILi1EEES8_S8_EEENS6_IJNS7_ILi128EEENS7_ILi96EEENS7_ILi192EEEEEELi128ENS_10bfloat16_tEfNS_4arch4Sm90ELb0ELb1ELb1ELb1ELb1ELb0ELb0ELb1ELb1ELb1ELb1ELb0EEENS1_21CollectiveEpilogueFwdINS6_IJSA_SA_SB_EEES9_SE_SG_Li256ELb1ELb1ELb1ELb0EEENS1_36VarlenDynamicPersistentTileSchedulerILi128ELi96ELi256ELi128ELb1ELb1ELb1ELb1ELb0ELb1EEEEEEEEEvNT_6ParamsE --------------------------
	.section	.text._ZN7cutlass13device_kernelIN5flash11enable_sm90INS1_16FlashAttnFwdSm90INS1_25CollectiveMainloopFwdSm90ILi2EN4cute5tupleIJNS5_1CILi1EEES8_S8_EEENS6_IJNS7_ILi128EEENS7_ILi96EEENS7_ILi192EEEEEELi128ENS_10bfloat16_tEfNS_4arch4Sm90ELb0ELb1ELb1ELb1ELb1ELb0ELb0ELb1ELb1ELb1ELb1ELb0EEENS1_21CollectiveEpilogueFwdINS6_IJSA_SA_SB_EEES9_SE_SG_Li256ELb1ELb1ELb1ELb0EEENS1_36VarlenDynamicPersistentTileSchedulerILi128ELi96ELi256ELi128ELb1ELb1ELb1ELb1ELb0ELb1EEEEEEEEEvNT_6ParamsE,"ax",@progbits
	.align	128
.text._ZN7cutlass13device_kernelIN5flash11enable_sm90INS1_16FlashAttnFwdSm90INS1_25CollectiveMainloopFwdSm90ILi2EN4cute5tupleIJNS5_1CILi1EEES8_S8_EEENS6_IJNS7_ILi128EEENS7_ILi96EEENS7_ILi192EEEEEELi128ENS_10bfloat16_tEfNS_4arch4Sm90ELb0ELb1ELb1ELb1ELb1ELb0ELb0ELb1ELb1ELb1ELb1ELb0EEENS1_21CollectiveEpilogueFwdINS6_IJSA_SA_SB_EEES9_SE_SG_Li256ELb1ELb1ELb1ELb0EEENS1_36VarlenDynamicPersistentTileSchedulerILi128ELi96ELi256ELi128ELb1ELb1ELb1ELb1ELb0ELb1EEEEEEEEEvNT_6ParamsE:
        .type           _ZN7cutlass13device_kernelIN5flash11enable_sm90INS1_16FlashAttnFwdSm90INS1_25CollectiveMainloopFwdSm90ILi2EN4cute5tupleIJNS5_1CILi1EEES8_S8_EEENS6_IJNS7_ILi128EEENS7_ILi96EEENS7_ILi192EEEEEELi128ENS_10bfloat16_tEfNS_4arch4Sm90ELb0ELb1ELb1ELb1ELb1ELb0ELb0ELb1ELb1ELb1ELb1ELb0EEENS1_21CollectiveEpilogueFwdINS6_IJSA_SA_SB_EEES9_SE_SG_Li256ELb1ELb1ELb1ELb0EEENS1_36VarlenDynamicPersistentTileSchedulerILi128ELi96ELi256ELi128ELb1ELb1ELb1ELb1ELb0ELb1EEEEEEEEEvNT_6ParamsE,@function
        .size           _ZN7cutlass13device_kernelIN5flash11enable_sm90INS1_16FlashAttnFwdSm90INS1_25CollectiveMainloopFwdSm90ILi2EN4cute5tupleIJNS5_1CILi1EEES8_S8_EEENS6_IJNS7_ILi128EEENS7_ILi96EEENS7_ILi192EEEEEELi128ENS_10bfloat16_tEfNS_4arch4Sm90ELb0ELb1ELb1ELb1ELb1ELb0ELb0ELb1ELb1ELb1ELb1ELb0EEENS1_21CollectiveEpilogueFwdINS6_IJSA_SA_SB_EEES9_SE_SG_Li256ELb1ELb1ELb1ELb0EEENS1_36VarlenDynamicPersistentTileSchedulerILi128ELi96ELi256ELi128ELb1ELb1ELb1ELb1ELb0ELb1EEEEEEEEEvNT_6ParamsE,(.L_x_15737 - _ZN7cutlass13device_kernelIN5flash11enable_sm90INS1_16FlashAttnFwdSm90INS1_25CollectiveMainloopFwdSm90ILi2EN4cute5tupleIJNS5_1CILi1EEES8_S8_EEENS6_IJNS7_ILi128EEENS7_ILi96EEENS7_ILi192EEEEEELi128ENS_10bfloat16_tEfNS_4arch4Sm90ELb0ELb1ELb1ELb1ELb1ELb0ELb0ELb1ELb1ELb1ELb1ELb0EEENS1_21CollectiveEpilogueFwdINS6_IJSA_SA_SB_EEES9_SE_SG_Li256ELb1ELb1ELb1ELb0EEENS1_36VarlenDynamicPersistentTileSchedulerILi128ELi96ELi256ELi128ELb1ELb1ELb1ELb1ELb0ELb1EEEEEEEEEvNT_6ParamsE)
        .other          _ZN7cutlass13device_kernelIN5flash11enable_sm90INS1_16FlashAttnFwdSm90INS1_25CollectiveMainloopFwdSm90ILi2EN4cute5tupleIJNS5_1CILi1EEES8_S8_EEENS6_IJNS7_ILi128EEENS7_ILi96EEENS7_ILi192EEEEEELi128ENS_10bfloat16_tEfNS_4arch4Sm90ELb0ELb1ELb1ELb1ELb1ELb0ELb0ELb1ELb1ELb1ELb1ELb0EEENS1_21CollectiveEpilogueFwdINS6_IJSA_SA_SB_EEES9_SE_SG_Li256ELb1ELb1ELb1ELb0EEENS1_36VarlenDynamicPersistentTileSchedulerILi128ELi96ELi256ELi128ELb1ELb1ELb1ELb1ELb0ELb1EEEEEEEEEvNT_6ParamsE,@"STO_CUDA_ENTRY STV_DEFAULT"
_ZN7cutlass13device_kernelIN5flash11enable_sm90INS1_16FlashAttnFwdSm90INS1_25CollectiveMainloopFwdSm90ILi2EN4cute5tupleIJNS5_1CILi1EEES8_S8_EEENS6_IJNS7_ILi128EEENS7_ILi96EEENS7_ILi192EEEEEELi128ENS_10bfloat16_tEfNS_4arch4Sm90ELb0ELb1ELb1ELb1ELb1ELb0ELb0ELb1ELb1ELb1ELb1ELb0EEENS1_21CollectiveEpilogueFwdINS6_IJSA_SA_SB_EEES9_SE_SG_Li256ELb1ELb1ELb1ELb0EEENS1_36VarlenDynamicPersistentTileSchedulerILi128ELi96ELi256ELi128ELb1ELb1ELb1ELb1ELb0ELb1EEEEEEEEEvNT_6ParamsE:
        /* <DEDUP_REMOVED lines=45> */
.L_x_1203:
        /* <DEDUP_REMOVED lines=22> */
.L_x_1204:
        /* <DEDUP_REMOVED lines=18> */
.L_x_1205:
        /* <DEDUP_REMOVED lines=22> */
.L_x_1206:
        /* <DEDUP_REMOVED lines=23> */
.L_x_1207:
        /* <DEDUP_REMOVED lines=10> */
.L_x_1209:
        /* <DEDUP_REMOVED lines=14> */
[----:B------:R-:W2:Y:S01]  /*09a0*/  LDL R2, [R1+0x14] ;  /* 0x0000140001027983 */ /* 0x000ea20000100800 */
[----:B------:R-:W-:Y:S01]  /*09b0*/  VIADD R207, R0, 0xffffff80 ;  /* 0xffffff8000cf7836 */ /* 0x000fe20000000000 */
[----:B------:R-:W-:Y:S01]  /*09c0*/  R2UR UR6, R13 ;  /* 0x000000000d0672ca */ /* 0x000fe200000e0000 */
[----:B------:R-:W-:Y:S01]  /*09d0*/  UMOV UR39, URZ ;  /* 0x0000003f00277c82 */ /* 0x000fe20008000000 */
[----:B------:R-:W-:Y:S01]  /*09e0*/  R2UR UR5, R14 ;  /* 0x000000000e0572ca */ /* 0x000fe200000e0000 */
[----:B------:R-:W-:Y:S01]  /*09f0*/  UMOV UR38, URZ ;  /* 0x0000003f00267c82 */ /* 0x000fe20008000000 */
[----:B------:R-:W-:Y:S02]  /*0a00*/  SHF.R.S32.HI R0, RZ, 0x1f, R207 ;  /* 0x0000001fff007819 */ /* 0x000fe400000114cf */
[----:B------:R-:W-:Y:S02]  /*0a10*/  R2UR UR7, R15 ;  /* 0x000000000f0772ca */ /* 0x000fe400000e0000 */
[----:B0-----:R-:W-:-:S04]  /*0a20*/  LEA.HI R3, R0, R207, RZ, 0x4 ;  /* 0x000000cf00037211 */ /* 0x001fc800078f20ff */
[----:B------:R-:W-:Y:S02]  /*0a30*/  SHF.R.S32.HI R6, RZ, 0x4, R3 ;  /* 0x00000004ff067819 */ /* 0x000fe40000011403 */
[----:B--2---:R-:W-:Y:S02]  /*0a40*/  R2UR UR4, R2 ;  /* 0x00000000020472ca */ /* 0x004fe400000e0000 */
[----:B------:R-:W-:-:S04]  /*0a50*/  LEA.HI R2, R0, R207, RZ, 0x7 ;  /* 0x000000cf00027211 */ /* 0x000fc800078f38ff */
[----:B------:R-:W-:Y:S02]  /*0a60*/  LOP3.LUT R4, R2, 0xffffff80, RZ, 0xc0, !PT ;  /* 0xffffff8002047812 */ /* 0x000fe400078ec0ff */
[----:B------:R-:W-:-:S03]  /*0a70*/  SHF.R.S32.HI R201, RZ, 0x7, R2 ;  /* 0x00000007ffc97819 */ /* 0x000fc60000011402 */
[----:B------:R-:W-:Y:S01]  /*0a80*/  IMAD.IADD R185, R207, 0x1, -R4 ;  /* 0x00000001cfb97824 */ /* 0x000fe200078e0a04 */
[----:B------:R-:W-:Y:S01]  /*0a90*/  LEA.HI R4, R0, R207, RZ, 0x5 ;  /* 0x000000cf00047211 */ /* 0x000fe200078f28ff */
[----:B------:R-:W-:Y:S01]  /*0aa0*/  ULOP3.LUT UR8, UR4, 0x1, URZ, 0xfc, !UPT ;  /* 0x0000000104087892 */ /* 0x000fe2000f8efc3f */
[----:B------:R-:W-:Y:S02]  /*0ab0*/  LEA.HI R2, R2, R201, RZ, 0x1 ;  /* 0x000000c902027211 */ /* 0x000fe400078f08ff */
[----:B------:R-:W-:Y:S01]  /*0ac0*/  SHF.R.S32.HI R8, RZ, 0x1f, R185 ;  /* 0x0000001fff087819 */ /* 0x000fe200000114b9 */
[----:B------:R-:W-:Y:S01]  /*0ad0*/  IMAD.SHL.U32 R5, R4, 0x20, RZ ;  /* 0x0000002004057824 */ /* 0x000fe200078e00ff */
[C---:B------:R-:W-:Y:S01]  /*0ae0*/  LOP3.LUT R4, R3.reuse, 0x3fffff0, RZ, 0xc0, !PT ;  /* 0x03fffff003047812 */ /* 0x040fe200078ec0ff */
[----:B------:R-:W-:Y:S01]  /*0af0*/  UMOV UR4, URZ ;  /* 0x0000003f00047c82 */ /* 0x000fe20008000000 */
[----:B------:R-:W-:Y:S01]  /*0b00*/  LEA.HI R3, R3, R6, RZ, 0x1 ;  /* 0x0000000603037211 */ /* 0x000fe200078f08ff */
[----:B------:R-:W-:Y:S01]  /*0b10*/  IMAD.U32 R204, RZ, RZ, UR8 ;  /* 0x00000008ffcc7e24 */ /* 0x000fe2000f8e00ff */
[----:B------:R-:W-:Y:S01]  /*0b20*/  LOP3.LUT R5, R5, 0xfffffc00, RZ, 0xc0, !PT ;  /* 0xfffffc0005057812 */ /* 0x000fe200078ec0ff */
[----:B------:R-:W-:Y:S01]  /*0b30*/  IMAD.IADD R4, R207, 0x1, -R4 ;  /* 0x00000001cf047824 */ /* 0x000fe200078e0a04 */
[----:B------:R-:W-:Y:S01]  /*0b40*/  LOP3.LUT R3, R3, 0x1ffffffe, RZ, 0xc0, !PT ;  /* 0x1ffffffe03037812 */ /* 0x000fe200078ec0ff */
[----:B------:R-:W-:Y:S01]  /*0b50*/  IMAD.U32 R184, RZ, RZ, UR4 ;  /* 0x00000004ffb87e24 */ /* 0x000fe2000f8e00ff */
[----:B------:R-:W-:Y:S01]  /*0b60*/  LEA.HI R7, R8, R185, RZ, 0x2 ;  /* 0x000000b908077211 */ /* 0x000fe200078f10ff */
[----:B------:R-:W-:Y:S01]  /*0b70*/  IMAD R4, R4, 0x40, R5 ;  /* 0x0000004004047824 */ /* 0x000fe200078e0205 */
[-C--:B------:R-:W-:Y:S01]  /*0b80*/  LEA.HI R5, R0, R207.reuse, RZ, 0x2 ;  /* 0x000000cf00057211 */ /* 0x080fe200078f10ff */
[----:B------:R-:W-:Y:S01]  /*0b90*/  IMAD.IADD R3, R6, 0x1, -R3 ;  /* 0x0000000106037824 */ /* 0x000fe200078e0a03 */
[----:B------:R-:W-:-:S02]  /*0ba0*/  LEA.HI R0, R0, R207, RZ, 0x3 ;  /* 0x000000cf00007211 */ /* 0x000fc400078f18ff */
[--C-:B------:R-:W-:Y:S01]  /*0bb0*/  SHF.R.S32.HI R9, RZ, 0x2, R7.reuse ;  /* 0x00000002ff097819 */ /* 0x100fe20000011407 */
[----:B------:R-:W-:Y:S01]  /*0bc0*/  IMAD R203, R3, 0x8, R4 ;  /* 0x0000000803cb7824 */ /* 0x000fe200078e0204 */
[----:B------:R-:W-:Y:S02]  /*0bd0*/  LOP3.LUT R4, R5, 0xfffffffc, RZ, 0xc0, !PT ;  /* 0xfffffffc05047812 */ /* 0x000fe400078ec0ff */
[----:B------:R-:W-:Y:S02]  /*0be0*/  SHF.R.S32.HI R10, RZ, 0x1f, R7 ;  /* 0x0000001fff0a7819 */ /* 0x000fe40000011407 */
[----:B------:R-:W-:Y:S01]  /*0bf0*/  LEA.HI R8, R8, R185, RZ, 0x5 ;  /* 0x000000b908087211 */ /* 0x000fe200078f28ff */
[----:B------:R-:W-:Y:S01]  /*0c00*/  IMAD.IADD R3, R207, 0x1, -R4 ;  /* 0x00000001cf037824 */ /* 0x000fe200078e0a04 */
[----:B------:R-:W-:Y:S02]  /*0c10*/  LOP3.LUT R4, R2, 0x3fffffe, RZ, 0xc0, !PT ;  /* 0x03fffffe02047812 */ /* 0x000fe400078ec0ff */
[----:B------:R-:W-:-:S02]  /*0c20*/  LOP3.LUT R2, R0, 0xfffffff8, RZ, 0xc0, !PT ;  /* 0xfffffff800027812 */ /* 0x000fc400078ec0ff */
[----:B------:R-:W-:Y:S01]  /*0c30*/  LEA.HI R10, R10, R9, RZ, 0x3 ;  /* 0x000000090a0a7211 */ /* 0x000fe200078f18ff */
[----:B------:R-:W-:Y:S01]  /*0c40*/  IMAD.IADD R4, R201, 0x1, -R4 ;  /* 0x00000001c9047824 */ /* 0x000fe200078e0a04 */
[----:B------:R-:W-:Y:S01]  /*0c50*/  SHF.R.S32.HI R8, RZ, 0x5, R8 ;  /* 0x00000005ff087819 */ /* 0x000fe20000011408 */
[----:B------:R-:W-:Y:S01]  /*0c60*/  IMAD.IADD R163, R207, 0x1, -R2 ;  /* 0x00000001cfa37824 */ /* 0x000fe200078e0a02 */
[----:B------:R-:W-:Y:S02]  /*0c70*/  LOP3.LUT R2, R7, 0x7ffffffc, RZ, 0xc0, !PT ;  /* 0x7ffffffc07027812 */ /* 0x000fe400078ec0ff */
[----:B------:R-:W-:Y:S01]  /*0c80*/  LOP3.LUT R10, R10, 0xfffffff8, RZ, 0xc0, !PT ;  /* 0xfffffff80a0a7812 */ /* 0x000fe200078ec0ff */
[----:B------:R-:W-:Y:S01]  /*0c90*/  IMAD.SHL.U32 R160, R163, 0x8, RZ ;  /* 0x00000008a3a07824 */ /* 0x000fe200078e00ff */
[----:B------:R-:W-:Y:S01]  /*0ca0*/  LEA.HI R5, R3, R3, RZ, 0x1 ;  /* 0x0000000303057211 */ /* 0x000fe200078f08ff */
[----:B------:R-:W-:Y:S01]  /*0cb0*/  IMAD.IADD R2, R185, 0x1, -R2 ;  /* 0x00000001b9027824 */ /* 0x000fe200078e0a02 */
[----:B------:R-:W-:Y:S01]  /*0cc0*/  SHF.R.S32.HI R182, RZ, 0x3, R0 ;  /* 0x00000003ffb67819 */ /* 0x000fe20000011400 */
[----:B------:R-:W-:Y:S01]  /*0cd0*/  IMAD.IADD R9, R9, 0x1, -R10 ;  /* 0x0000000109097824 */ /* 0x000fe200078e0a0a */
[----:B------:R-:W-:Y:S01]  /*0ce0*/  LOP3.LUT R6, R5, 0x1ffffffe, RZ, 0xc0, !PT ;  /* 0x1ffffffe05067812 */ /* 0x000fe200078ec0ff */
[----:B------:R-:W-:Y:S01]  /*0cf0*/  IMAD.SHL.U32 R18, R2, 0x2, RZ ;  /* 0x0000000202127824 */ /* 0x000fe200078e00ff */
[----:B------:R-:W-:Y:S01]  /*0d00*/  SHF.R.S32.HI R206, RZ, 0x1f, R160 ;  /* 0x0000001fffce7819 */ /* 0x000fe200000114a0 */
[----:B------:R-:W-:-:S02]  /*0d10*/  IMAD R9, R8, 0x10, R9 ;  /* 0x0000001008097824 */ /* 0x000fc400078e0209 */
[----:B------:R-:W-:Y:S02]  /*0d20*/  VIADD R162, R160, 0x40 ;  /* 0x00000040a0a27836 */ /* 0x000fe40000000000 */
[C---:B------:R-:W-:Y:S02]  /*0d30*/  VIADD R181, R18.reuse, 0x8 ;  /* 0x0000000812b57836 */ /* 0x040fe40000000000 */
        /* <DEDUP_REMOVED lines=28> */
[----:B------:R-:W-:Y:S01]  /*0f00*/  IMAD.IADD R23, R3, 0x1, -R6 ;  /* 0x0000000103177824 */ /* 0x000fe200078e0a06 */
[----:B------:R-:W-:Y:S01]  /*0f10*/  SHF.R.S32.HI R187, RZ, 0x1f, R168 ;  /* 0x0000001fffbb7819 */ /* 0x000fe200000114a8 */
[----:B------:R-:W-:Y:S01]  /*0f20*/  IMAD R202, R4, 0x40, R9 ;  /* 0x0000004004ca7824 */ /* 0x000fe200078e0209 */
[----:B------:R-:W-:-:S03]  /*0f30*/  SHF.R.S32.HI R186, RZ, 0x1f, R167 ;  /* 0x0000001fffba7819 */ /* 0x000fc600000114a7 */
[----:B------:R-:W-:-:S07]  /*0f40*/  IMAD R23, R23, 0x8, R202 ;  /* 0x0000000817177824 */ /* 0x000fce00078e02ca */
.L_x_1321:
[----:B0--34-:R-:W0:Y:S01]  /*0f50*/  LDC.64 R4, c[0x0][0xa18] ;  /* 0x00028600ff047b82 */ /* 0x019e220000000a00 */
[----:B------:R-:W-:Y:S01]  /*0f60*/  IMAD.U32 R9, RZ, RZ, UR7 ;  /* 0x00000007ff097e24 */ /* 0x000fe2000f8e00ff */
[----:B------:R-:W-:Y:S01]  /*0f70*/  ULDC.64 UR8, c[0x0][0xa20] ;  /* 0x0002880000087ab9 */ /* 0x000fe20000000a00 */
[----:B------:R-:W-:-:S05]  /*0f80*/  IMAD.MOV.U32 R7, RZ, RZ, RZ ;  /* 0x000000ffff077224 */ /* 0x000fca00078e00ff */
[----:B-12---:R-:W1:Y:S08]  /*0f90*/  LDC.64 R2, c[0x0][0xa28] ;  /* 0x00028a00ff027b82 */ /* 0x006e700000000a00 */
[----:B------:R-:W2:Y:S01]  /*0fa0*/  LDC R0, c[0x0][0x424] ;  /* 0x00010900ff007b82 */ /* 0x000ea20000000800 */
[----:B0-----:R-:W-:-:S07]  /*0fb0*/  ISETP.NE.U32.AND P1, PT, R4, RZ, PT ;  /* 0x000000ff0400720c */ /* 0x001fce0003f25070 */
[----:B------:R-:W0:Y:S01]  /*0fc0*/  LDC R11, c[0x0][0x2f0] ;  /* 0x0000bc00ff0b7b82 */ /* 0x000e220000000800 */
[----:B------:R-:W-:Y:S02]  /*0fd0*/  ISETP.NE.AND.EX P1, PT, R5, RZ, PT, P1 ;  /* 0x000000ff0500720c */ /* 0x000fe40003f25310 */
[----:B-1----:R-:W-:-:S04]  /*0fe0*/  ISETP.NE.U32.AND P0, PT, R2, RZ, PT ;  /* 0x000000ff0200720c */ /* 0x002fc80003f05070 */
[----:B------:R-:W-:-:S07]  /*0ff0*/  ISETP.NE.AND.EX P0, PT, R3, RZ, PT, P0 ;  /* 0x000000ff0300720c */ /* 0x000fce0003f05300 */
[----:B------:R-:W1:Y:S08]  /*1000*/  @P1 LDC.64 R4, c[0x0][0xa18] ;  /* 0x00028600ff041b82 */ /* 0x000e700000000a00 */
[----:B------:R-:W3:Y:S01]  /*1010*/  @P0 LDC.64 R2, c[0x0][0xa28] ;  /* 0x00028a00ff020b82 */ /* 0x000ee20000000a00 */
[----:B-1----:R-:W-:-:S05]  /*1020*/  @P1 IMAD.WIDE R4, R9, 0x4, R4 ;  /* 0x0000000409041825 */ /* 0x002fca00078e0204 */
[----:B------:R1:W5:Y:S01]  /*1030*/  @P1 LDG.E R17, desc[UR36][R4.64] ;  /* 0x0000002404111981 */ /* 0x000362000c1e1900 */
[----:B---3--:R-:W-:Y:S02]  /*1040*/  @P0 IMAD.WIDE R2, R9, 0x4, R2 ;  /* 0x0000000409020825 */ /* 0x008fe400078e0202 */
[----:B------:R-:W3:Y:S01]  /*1050*/  LDC.64 R8, c[0x0][0x418] ;  /* 0x00010600ff087b82 */ /* 0x000ee20000000a00 */
[----:B------:R-:W-:Y:S02]  /*1060*/  ULOP3.LUT UR4, UR5, 0xffff, URZ, 0xc0, !UPT ;  /* 0x0000ffff05047892 */ /* 0x000fe4000f8ec03f */
[----:B------:R1:W5:Y:S01]  /*1070*/  @P0 LDG.E R7, desc[UR36][R2.64] ;  /* 0x0000002402070981 */ /* 0x000362000c1e1900 */
[----:B------:R-:W-:-:S03]  /*1080*/  ISETP.NE.U32.AND P2, PT, RZ, UR8, PT ;  /* 0x00000008ff007c0c */ /* 0x000fc6000bf45070 */
[----:B------:R-:W-:Y:S01]  /*1090*/  IMAD.U32 R166, RZ, RZ, UR4 ;  /* 0x00000004ffa67e24 */ /* 0x000fe2000f8e00ff */
[----:B------:R-:W-:Y:S02]  /*10a0*/  ISETP.NE.AND.EX P2, PT, RZ, UR9, PT, P2 ;  /* 0x00000009ff007c0c */ /* 0x000fe4000bf45320 */
[----:B---3--:R-:W-:-:S04]  /*10b0*/  ISETP.NE.U32.AND P0, PT, R8, RZ, PT ;  /* 0x000000ff0800720c */ /* 0x008fc80003f05070 */
[----:B------:R-:W-:-:S04]  /*10c0*/  ISETP.NE.AND.EX P0, PT, R9, RZ, PT, P0 ;  /* 0x000000ff0900720c */ /* 0x000fc80003f05300 */
[----:B--2---:R-:W-:Y:S01]  /*10d0*/  SEL R0, R0, 0x1, P0 ;  /* 0x0000000100007807 */ /* 0x004fe20000000000 */
[----:B01----:R-:W-:Y:S08]  /*10e0*/  @P1 BRA `(.L_x_1210) ;  /* 0x00000000002c1947 */ /* 0x003ff00003800000 */
[----:B------:R-:W-:Y:S01]  /*10f0*/  ULDC.64 UR8, c[0x0][0xa00] ;  /* 0x0002800000087ab9 */ /* 0x000fe20000000a00 */
[----:B-----5:R-:W0:Y:S01]  /*1100*/  LDC R17, c[0x0][0x288] ;  /* 0x0000a200ff117b82 */ /* 0x020e220000000800 */
[----:B------:R-:W-:-:S04]  /*1110*/  ISETP.NE.U32.AND P0, PT, RZ, UR8, PT ;  /* 0x00000008ff007c0c */ /* 0x000fc8000bf05070 */
[----:B------:R-:W-:-:S13]  /*1120*/  ISETP.NE.AND.EX P0, PT, RZ, UR9, PT, P0 ;  /* 0x00000009ff007c0c */ /* 0x000fda000bf05300 */
[----:B------:R-:W-:Y:S05]  /*1130*/  @!P0 BRA `(.L_x_1210) ;  /* 0x0000000000188947 */ /* 0x000fea0003800000 */
[----:B------:R-:W1:Y:S01]  /*1140*/  LDC.64 R2, c[0x0][0xa00] ;  /* 0x00028000ff027b82 */ /* 0x000e620000000a00 */
[----:B------:R-:W-:-:S04]  /*1150*/  IMAD.U32 R5, RZ, RZ, UR7 ;  /* 0x00000007ff057e24 */ /* 0x000fc8000f8e00ff */
[----:B-1----:R-:W-:-:S05]  /*1160*/  IMAD.WIDE R2, R5, 0x4, R2 ;  /* 0x0000000405027825 */ /* 0x002fca00078e0202 */
[----:B0-----:R-:W2:Y:S04]  /*1170*/  LDG.E R17, desc[UR36][R2.64] ;  /* 0x0000002402117981 */ /* 0x001ea8000c1e1900 */
[----:B------:R-:W2:Y:S02]  /*1180*/  LDG.E R4, desc[UR36][R2.64+0x4] ;  /* 0x0000042402047981 */ /* 0x000ea4000c1e1900 */
[----:B--2---:R-:W-:-:S07]  /*1190*/  IMAD.IADD R17, R4, 0x1, -R17 ;  /* 0x0000000104117824 */ /* 0x004fce00078e0a11 */
.L_x_1210:
[----:B------:R-:W-:Y:S02]  /*11a0*/  IMAD R16, R0, R11, RZ ;  /* 0x0000000b00107224 */ /* 0x000fe400078e02ff */
[----:B------:R-:W-:Y:S01]  /*11b0*/  IMAD.U32 R183, RZ, RZ, UR7 ;  /* 0x00000007ffb77e24 */ /* 0x000fe2000f8e00ff */
[----:B------:R-:W-:Y:S06]  /*11c0*/  @!P2 BRA `(.L_x_1211) ;  /* 0x000000000018a947 */ /* 0x000fec0003800000 */
[----:B------:R-:W-:Y:S02]  /*11d0*/  ULDC.64 UR8, c[0x0][0xa20] ;  /* 0x0002880000087ab9 */ /* 0x000fe40000000a00 */
[----:B------:R-:W-:-:S06]  /*11e0*/  UIMAD.WIDE UR8, UR7, 0x4, UR8 ;  /* 0x00000004070878a5 */ /* 0x000fcc000f8e0208 */
[----:B------:R-:W-:Y:S02]  /*11f0*/  IMAD.U32 R2, RZ, RZ, UR8 ;  /* 0x00000008ff027e24 */ /* 0x000fe4000f8e00ff */
[----:B------:R-:W-:-:S05]  /*1200*/  IMAD.U32 R3, RZ, RZ, UR9 ;  /* 0x00000009ff037e24 */ /* 0x000fca000f8e00ff */
[----:B------:R1:W5:Y:S01]  /*1210*/  LDG.E R16, desc[UR36][R2.64] ;  /* 0x0000002402107981 */ /* 0x000362000c1e1900 */
[----:B------:R-:W-:Y:S05]  /*1220*/  BRA `(.L_x_1212) ;  /* 0x0000000000287947 */ /* 0x000fea0003800000 */
.L_x_1211:
[----:B------:R-:W-:Y:S02]  /*1230*/  ULDC.64 UR8, c[0x0][0xa08] ;  /* 0x0002820000087ab9 */ /* 0x000fe40000000a00 */
[----:B------:R-:W-:-:S04]  /*1240*/  ISETP.NE.U32.AND P0, PT, RZ, UR8, PT ;  /* 0x00000008ff007c0c */ /* 0x000fc8000bf05070 */
[----:B------:R-:W-:-:S13]  /*1250*/  ISETP.NE.AND.EX P0, PT, RZ, UR9, PT, P0 ;  /* 0x00000009ff007c0c */ /* 0x000fda000bf05300 */
[----:B------:R-:W-:Y:S05]  /*1260*/  @!P0 BRA `(.L_x_1212) ;  /* 0x0000000000188947 */ /* 0x000fea0003800000 */
[----:B------:R-:W1:Y:S01]  /*1270*/  LDC.64 R2, c[0x0][0xa08] ;  /* 0x00028200ff027b82 */ /* 0x000e620000000a00 */
[----:B------:R-:W-:-:S04]  /*1280*/  IMAD.U32 R5, RZ, RZ, UR7 ;  /* 0x00000007ff057e24 */ /* 0x000fc8000f8e00ff */
[----:B-1----:R-:W-:-:S05]  /*1290*/  IMAD.WIDE R2, R5, 0x4, R2 ;  /* 0x0000000405027825 */ /* 0x002fca00078e0202 */
[----:B------:R-:W2:Y:S04]  /*12a0*/  LDG.E R16, desc[UR36][R2.64] ;  /* 0x0000002402107981 */ /* 0x000ea8000c1e1900 */
[----:B------:R-:W2:Y:S02]  /*12b0*/  LDG.E R5, desc[UR36][R2.64+0x4] ;  /* 0x0000042402057981 */ /* 0x000ea4000c1e1900 */
[----:B--2---:R-:W-:-:S07]  /*12c0*/  IMAD.IADD R16, R5, 0x1, -R16 ;  /* 0x0000000105107824 */ /* 0x004fce00078e0a10 */
.L_x_1212:
[----:B------:R-:W-:Y:S01]  /*12d0*/  ULDC UR4, c[0x0][0x448] ;  /* 0x0001120000047ab9 */ /* 0x000fe20000000800 */
[----:B-----5:R-:W-:Y:S01]  /*12e0*/  IMAD.IADD R16, R16, 0x1, -R7 ;  /* 0x0000000110107824 */ /* 0x020fe200078e0a07 */
[----:B------:R-:W-:Y:S02]  /*12f0*/  UISETP.NE.AND UP0, UPT, UR4, 0x1, UPT ;  /* 0x000000010400788c */ /* 0x000fe4000bf05270 */
[----:B------:R-:W-:Y:S02]  /*1300*/  USHF.L.U32 UR6, UR6, 0x7, URZ ;  /* 0x0000000706067899 */ /* 0x000fe4000800063f */
[----:B0-----:R-:W-:Y:S01]  /*1310*/  IADD3 R0, R16, 0x1, -R17 ;  /* 0x0000000110007810 */ /* 0x001fe20007ffe811 */
[----:B------:R-:W-:Y:S02]  /*1320*/  UP2UR UR7, UPR, URZ, 0x1 ;  /* 0x000000013f077883 */ /* 0x000fe40008000000 */
[----:B------:R-:W-:Y:S01]  /*1330*/  UIADD3 UR4, UR6, 0x7f, URZ ;  /* 0x0000007f06047890 */ /* 0x000fe2000fffe03f */
[----:B------:R-:W-:Y:S01]  /*1340*/  R2UR UR10, R0 ;  /* 0x00000000000a72ca */ /* 0x000fe200000e0000 */
[----:B------:R-:W-:-:S02]  /*1350*/  IMAD.U32 R22, RZ, RZ, UR6 ;  /* 0x00000006ff167e24 */ /* 0x000fc4000f8e00ff */
[----:B------:R-:W-:Y:S01]  /*1360*/  @UP0 ULDC UR8, c[0x0][0x44c] ;  /* 0x0001130000080ab9 */ /* 0x000fe20000000800 */
[----:B------:R-:W-:Y:S01]  /*1370*/  IMAD.U32 R19, RZ, RZ, UR7 ;  /* 0x00000007ff137e24 */ /* 0x000fe2000f8e00ff */
[----:B------:R-:W-:Y:S01]  /*1380*/  UIMAD.WIDE.U32 UR8, UR4, UR8, URZ ;  /* 0x00000008040872a5 */ /* 0x000fe2000f8e003f */
[----:B------:R-:W-:Y:S01]  /*1390*/  @UP0 ULDC UR11, c[0x0][0x450] ;  /* 0x00011400000b0ab9 */ /* 0x000fe20000000800 */
[----:B------:R-:W-:Y:S02]  /*13a0*/  ULDC.64 UR6, c[0x0][0x9e0] ;  /* 0x0002780000067ab9 */ /* 0x000fe40000000a00 */
[----:B------:R-:W-:Y:S02]  /*13b0*/  @UP0 USHF.R.U32.HI UR4, URZ, UR11, UR9 ;  /* 0x0000000b3f040299 */ /* 0x000fe40008011609 */
[----:B------:R-:W-:Y:S02]  /*13c0*/  UISETP.GE.AND UP0, UPT, UR7, 0x1, UPT ;  /* 0x000000010700788c */ /* 0x000fe4000bf06270 */
[----:B------:R-:W-:-:S02]  /*13d0*/  UIADD3 UR8, UR10, UR4, URZ ;  /* 0x000000040a087290 */ /* 0x000fc4000fffe03f */
[----:B------:R-:W-:Y:S02]  /*13e0*/  UP2UR UR61, UPR, URZ, 0x1 ;  /* 0x000000013f3d7883 */ /* 0x000fe40008000000 */
[----:B------:R-:W-:Y:S01]  /*13f0*/  PLOP3.LUT P0, PT, PT, PT, UP0, 0x40, 0x0 ;  /* 0x000000000000781c */ /* 0x000fe20003f0e808 */
[----:B------:R-:W-:-:S06]  /*1400*/  UIADD3 UR6, UR8, UR6, URZ ;  /* 0x0000000608067290 */ /* 0x000fcc000fffe03f */
[----:B------:R-:W-:-:S06]  /*1410*/  IMAD.U32 R0, RZ, RZ, UR6 ;  /* 0x00000006ff007e24 */ /* 0x000fcc000f8e00ff */
[----:B------:R-:W-:Y:S05]  /*1420*/  @P0 BRA `(.L_x_1213) ;  /* 0x0000000000400947 */ /* 0x000fea0003800000 */
        /* <DEDUP_REMOVED lines=10> */
.L_x_1214:
[----:B------:R-:W-:-:S11]  /*14d0*/  UISETP.NE.AND UP0, UPT, UR7, 0x1, UPT ;  /* 0x000000010700788c */ /* 0x000fd6000bf05270 */
[----:B------:R-:W-:Y:S02]  /*14e0*/  @UP0 ULDC.64 UR10, c[0x0][0x9e8] ;  /* 0x00027a00000a0ab9 */ /* 0x000fe40000000a00 */
[----:B------:R-:W-:-:S04]  /*14f0*/  UIMAD.WIDE.U32 UR8, UR4, UR10, URZ ;  /* 0x0000000a040872a5 */ /* 0x000fc8000f8e003f */
[----:B------:R-:W-:-:S12]  /*1500*/  @UP0 USHF.R.U32.HI UR4, URZ, UR11, UR9 ;  /* 0x0000000b3f040299 */ /* 0x000fd80008011609 */
.L_x_1215:
[----:B------:R-:W-:-:S06]  /*1510*/  UIMAD UR4, UR4, UR7, UR7 ;  /* 0x00000007040472a4 */ /* 0x000fcc000f8e0207 */
[----:B------:R-:W-:-:S07]  /*1520*/  VIMNMX R0, R0, UR4, PT ;  /* 0x0000000400007c48 */ /* 0x000fce000bfe0100 */
.L_x_1213:
[----:B------:R-:W-:Y:S01]  /*1530*/  R2UR UR6, R19 ;  /* 0x00000000130672ca */ /* 0x000fe200000e0000 */
[----:B------:R-:W-:Y:S01]  /*1540*/  IMAD.IADD R74, R16, 0x1, -R17 ;  /* 0x00000001104a7824 */ /* 0x000fe200078e0a11 */
[----:B------:R-:W-:Y:S01]  /*1550*/  R2UR UR4, R22 ;  /* 0x00000000160472ca */ /* 0x000fe200000e0000 */
[----:B-1----:R-:W-:Y:S02]  /*1560*/  VIADD R2, R0, 0x5f ;  /* 0x0000005f00027836 */ /* 0x002fe40000000000 */
[----:B------:R-:W-:Y:S02]  /*1570*/  VIADD R0, R16, 0x5f ;  /* 0x0000005f10007836 */ /* 0x000fe40000000000 */
[----:B------:R-:W-:-:S04]  /*1580*/  IMAD.HI R2, R2, 0x2aaaaaab, RZ ;  /* 0x2aaaaaab02027827 */ /* 0x000fc800078e02ff */
[----:B------:R-:W-:Y:S01]  /*1590*/  IMAD.HI R0, R0, 0x2aaaaaab, RZ ;  /* 0x2aaaaaab00007827 */ /* 0x000fe200078e02ff */
[----:B------:R-:W-:Y:S01]  /*15a0*/  SHF.R.U32.HI R5, RZ, 0x1f, R2 ;  /* 0x0000001fff057819 */ /* 0x000fe20000011602 */
[----:B------:R-:W-:Y:S01]  /*15b0*/  UISETP.NE.AND UP0, UPT, UR6, URZ, UPT ;  /* 0x0000003f0600728c */ /* 0x000fe2000bf05270 */
[----:B------:R-:W-:Y:S02]  /*15c0*/  R2UR UR6, R74 ;  /* 0x000000004a0672ca */ /* 0x000fe400000e0000 */
[----:B------:R-:W-:Y:S02]  /*15d0*/  SHF.R.U32.HI R3, RZ, 0x1f, R0 ;  /* 0x0000001fff037819 */ /* 0x000fe40000011600 */
[----:B------:R-:W-:Y:S02]  /*15e0*/  LEA.HI.SX32 R2, R2, R5, 0x1c ;  /* 0x0000000502027211 */ /* 0x000fe400078fe2ff */
[----:B------:R-:W-:-:S04]  /*15f0*/  LEA.HI.SX32 R3, R0, R3, 0x1c ;  /* 0x0000000300037211 */ /* 0x000fc800078fe2ff */
[----:B------:R-:W-:Y:S01]  /*1600*/  @UP0 ULDC UR8, c[0x0][0x44c] ;  /* 0x0001130000080ab9 */ /* 0x000fe20000000800 */
[----:B------:R-:W-:Y:S01]  /*1610*/  @UP0 ULDC UR10, c[0x0][0x450] ;  /* 0x00011400000a0ab9 */ /* 0x000fe20000000800 */
[----:B------:R-:W-:Y:S01]  /*1620*/  UIMAD.WIDE.U32 UR8, UR4, UR8, URZ ;  /* 0x00000008040872a5 */ /* 0x000fe2000f8e003f */
[----:B------:R-:W-:-:S03]  /*1630*/  VIMNMX R75, R3, R2, PT ;  /* 0x00000002034b7248 */ /* 0x000fc60003fe0100 */
[----:B------:R-:W-:Y:S02]  /*1640*/  @UP0 USHF.R.U32.HI UR4, URZ, UR10, UR9 ;  /* 0x0000000a3f040299 */ /* 0x000fe40008011609 */
[----:B------:R-:W-:Y:S02]  /*1650*/  UISETP.GE.AND UP0, UPT, UR7, 0x1, UPT ;  /* 0x000000010700788c */ /* 0x000fe4000bf06270 */
[----:B------:R-:W-:-:S03]  /*1660*/  UIADD3 UR4, UR6, UR4, URZ ;  /* 0x0000000406047290 */ /* 0x000fc6000fffe03f */
[----:B------:R-:W-:Y:S01]  /*1670*/  ULDC UR6, c[0x0][0x9dc] ;  /* 0x0002770000067ab9 */ /* 0x000fe20000000800 */
[----:B------:R-:W-:Y:S01]  /*1680*/  PLOP3.LUT P0, PT, PT, PT, UP0, 0x40, 0x0 ;  /* 0x000000000000781c */ /* 0x000fe20003f0e808 */
[----:B------:R-:W-:-:S12]  /*1690*/  UIADD3 UR6, UR4, -UR6, URZ ;  /* 0x8000000604067290 */ /* 0x000fd8000fffe03f */
[----:B------:R-:W-:Y:S05]  /*16a0*/  @P0 BRA `(.L_x_1216) ;  /* 0x0000000000440947 */ /* 0x000fea0003800000 */
        /* <DEDUP_REMOVED lines=10> */
.L_x_1217:
[----:B------:R-:W-:-:S11]  /*1750*/  UISETP.NE.AND UP0, UPT, UR7, 0x1, UPT ;  /* 0x000000010700788c */ /* 0x000fd6000bf05270 */
[----:B------:R-:W-:Y:S02]  /*1760*/  @UP0 ULDC.64 UR10, c[0x0][0x9e8] ;  /* 0x00027a00000a0ab9 */ /* 0x000fe40000000a00 */
[----:B------:R-:W-:-:S04]  /*1770*/  UIMAD.WIDE.U32 UR8, UR4, UR10, URZ ;  /* 0x0000000a040872a5 */ /* 0x000fc8000f8e003f */
[----:B------:R-:W-:-:S12]  /*1780*/  @UP0 USHF.R.U32.HI UR4, URZ, UR11, UR9 ;  /* 0x0000000b3f040299 */ /* 0x000fd80008011609 */
.L_x_1218:
[----:B------:R-:W-:-:S04]  /*1790*/  UIMAD UR4, UR4, UR7, URZ ;  /* 0x00000007040472a4 */ /* 0x000fc8000f8e023f */
[----:B------:R-:W-:-:S04]  /*17a0*/  UISETP.LT.AND UP0, UPT, UR6, UR4, UPT ;  /* 0x000000040600728c */ /* 0x000fc8000bf01270 */
[----:B------:R-:W-:-:S12]  /*17b0*/  USEL UR6, UR6, UR4, !UP0 ;  /* 0x0000000406067287 */ /* 0x000fd8000c000000 */
.L_x_1216:
[----:B------:R-:W-:-:S04]  /*17c0*/  UIMAD.WIDE UR6, UR6, 0x2aaaaaab, URZ ;  /* 0x2aaaaaab060678a5 */ /* 0x000fc8000f8e023f */
[----:B------:R-:W-:-:S04]  /*17d0*/  USHF.R.U32.HI UR4, URZ, 0x1f, UR7 ;  /* 0x0000001f3f047899 */ /* 0x000fc80008011607 */
[----:B------:R-:W-:Y:S02]  /*17e0*/  ULEA.HI.SX32 UR7, UR7, UR4, 0x1c ;  /* 0x0000000407077291 */ /* 0x000fe4000f8fe23f */
[----:B------:R-:W-:Y:S02]  /*17f0*/  ULOP3.LUT UR4, UR5, 0xff000000, URZ, 0xc0, !UPT ;  /* 0xff00000005047892 */ /* 0x000fe4000f8ec03f */
[----:B------:R-:W-:Y:S02]  /*1800*/  UISETP.LT.AND UP0, UPT, URZ, UR7, UPT ;  /* 0x000000073f00728c */ /* 0x000fe4000bf01270 */
[----:B------:R-:W-:Y:S02]  /*1810*/  ULOP3.LUT UR5, UR5, 0xff0000, URZ, 0xc0, !UPT ;  /* 0x00ff000005057892 */ /* 0x000fe4000f8ec03f */
[----:B------:R-:W-:Y:S02]  /*1820*/  USEL UR9, URZ, UR7, !UP0 ;  /* 0x000000073f097287 */ /* 0x000fe4000c000000 */
[----:B------:R-:W-:-:S04]  /*1830*/  USHF.R.U32.HI UR4, URZ, 0x8, UR4 ;  /* 0x000000083f047899 */ /* 0x000fc80008011604 */
[----:B------:R-:W-:Y:S01]  /*1840*/  ISETP.GT.AND P0, PT, R75, UR9, PT ;  /* 0x000000094b007c0c */ /* 0x000fe2000bf04270 */
[----:B------:R-:W-:-:S03]  /*1850*/  ULEA.HI UR5, UR5, UR4, URZ, 0x10 ;  /* 0x0000000405057291 */ /* 0x000fc6000f8f803f */
[----:B------:R-:W-:Y:S01]  /*1860*/  UMOV UR4, URZ ;  /* 0x0000003f00047c82 */ /* 0x000fe20008000000 */
[----:B------:R-:W-:Y:S02]  /*1870*/  ULOP3.LUT UR6, UR5, 0xff, URZ, 0xc0, !UPT ;  /* 0x000000ff05067892 */ /* 0x000fe4000f8ec03f */
[----:B------:R-:W-:-:S04]  /*1880*/  USHF.R.U32.HI UR5, URZ, 0x10, UR5 ;  /* 0x000000103f057899 */ /* 0x000fc80008011605 */
[----:B------:R-:W-:Y:S02]  /*1890*/  IMAD.U32 R165, RZ, RZ, UR6 ;  /* 0x00000006ffa57e24 */ /* 0x000fe4000f8e00ff */
[----:B------:R-:W-:Y:S01]  /*18a0*/  IMAD.U32 R164, RZ, RZ, UR5 ;  /* 0x00000005ffa47e24 */ /* 0x000fe2000f8e00ff */
[----:B------:R-:W-:Y:S06]  /*18b0*/  @!P0 BRA `(.L_x_1219) ;  /* 0x00000000009c8947 */ /* 0x000fec0003800000 */
[----:B------:R-:W-:Y:S01]  /*18c0*/  R2UR UR5, R164 ;  /* 0x00000000a40572ca */ /* 0x000fe200000e0000 */
[----:B------:R-:W-:-:S12]  /*18d0*/  ULDC UR4, c[0x0][0x9f0] ;  /* 0x00027c0000047ab9 */ /* 0x000fd80000000800 */
[----:B------:R-:W-:-:S04]  /*18e0*/  UISETP.NE.AND UP0, UPT, UR5, URZ, UPT ;  /* 0x0000003f0500728c */ /* 0x000fc8000bf05270 */
[----:B------:R-:W-:-:S03]  /*18f0*/  USEL UR10, UR5, UR4, UP0 ;  /* 0x00000004050a7287 */ /* 0x000fc60008000000 */
[----:B------:R-:W-:-:S03]  /*1900*/  UMOV UR4, URZ ;  /* 0x0000003f00047c82 */ /* 0x000fc60008000000 */
[----:B------:R-:W-:-:S05]  /*1910*/  IMAD.U32 R4, RZ, RZ, UR10 ;  /* 0x0000000aff047e24 */ /* 0x000fca000f8e00ff */
[----:B------:R-:W-:-:S04]  /*1920*/  IABS R0, R4 ;  /* 0x0000000400007213 */ /* 0x000fc80000000000 */
[----:B------:R-:W-:Y:S02]  /*1930*/  R2UR UR11, R0 ;  /* 0x00000000000b72ca */ /* 0x000fe400000e0000 */
[----:B------:R-:W-:Y:S02]  /*1940*/  IADD3 R0, R4, -0x1, R75 ;  /* 0xffffffff04007810 */ /* 0x000fe40007ffe04b */
[----:B------:R-:W-:Y:S02]  /*1950*/  IABS R4, R4 ;  /* 0x0000000400047213 */ /* 0x000fe40000000000 */
[----:B------:R-:W-:-:S03]  /*1960*/  R2UR UR6, R0 ;  /* 0x00000000000672ca */ /* 0x000fc600000e0000 */
[----:B------:R-:W-:-:S04]  /*1970*/  IMAD.MOV R4, RZ, RZ, -R4 ;  /* 0x000000ffff047224 */ /* 0x000fc800078e0a04 */
[----:B------:R-:W0:Y:S06]  /*1980*/  I2F.RP R2, UR11 ;  /* 0x0000000b00027d06 */ /* 0x000e2c0008209400 */
[----:B------:R-:W-:-:S06]  /*1990*/  UIADD3 UR6, -UR9, UR6, URZ ;  /* 0x0000000609067290 */ /* 0x000fcc000fffe13f */
[----:B------:R-:W-:Y:S01]  /*19a0*/  IMAD.U32 R0, RZ, RZ, UR6 ;  /* 0x00000006ff007e24 */ /* 0x000fe2000f8e00ff */
[----:B------:R-:W-:Y:S01]  /*19b0*/  ULOP3.LUT UR6, UR6, UR10, URZ, 0x3c, !UPT ;  /* 0x0000000a06067292 */ /* 0x000fe2000f8e3c3f */
[----:B0-----:R-:W0:Y:S03]  /*19c0*/  MUFU.RCP R2, R2 ;  /* 0x0000000200027308 */ /* 0x001e260000001000 */
[----:B------:R-:W-:-:S04]  /*19d0*/  IABS R0, R0 ;  /* 0x0000000000007213 */ /* 0x000fc80000000000 */
[----:B------:R-:W-:Y:S01]  /*19e0*/  R2UR UR8, R0 ;  /* 0x00000000000872ca */ /* 0x000fe200000e0000 */
[----:B------:R-:W-:Y:S02]  /*19f0*/  IMAD.MOV.U32 R0, RZ, RZ, R4 ;  /* 0x000000ffff007224 */ /* 0x000fe400078e0004 */
[----:B0-----:R-:W-:-:S06]  /*1a00*/  VIADD R3, R2, 0xffffffe ;  /* 0x0ffffffe02037836 */ /* 0x001fcc0000000000 */
        /* <DEDUP_REMOVED lines=18> */
.L_x_1219:
[----:B------:R-:W-:Y:S01]  /*1b30*/  R2UR UR5, R165 ;  /* 0x00000000a50572ca */ /* 0x000fe200000e0000 */
[----:B------:R-:W-:Y:S01]  /*1b40*/  IMAD.U32 R0, RZ, RZ, UR4 ;  /* 0x00000004ff007e24 */ /* 0x000fe2000f8e00ff */
[----:B------:R-:W-:Y:S01]  /*1b50*/  PLOP3.LUT P0, PT, PT, PT, PT, 0x80, 0x0 ;  /* 0x000000000000781c */ /* 0x000fe20003f0f070 */
        /* <DEDUP_REMOVED lines=10> */
[----:B------:R-:W-:Y:S01]  /*1c00*/  UIMAD UR5, UR5, UR4, UR9 ;  /* 0x00000004050572a4 */ /* 0x000fe2000f8e0209 */
[----:B------:R-:W-:-:S02]  /*1c10*/  CS2R R68, SRZ ;  /* 0x0000000000447805 */ /* 0x000fc4000001ff00 */
[----:B------:R-:W-:Y:S02]  /*1c20*/  CS2R R66, SRZ ;  /* 0x0000000000427805 */ /* 0x000fe4000001ff00 */
[----:B------:R-:W-:Y:S02]  /*1c30*/  CS2R R64, SRZ ;  /* 0x0000000000407805 */ /* 0x000fe4000001ff00 */
[----:B------:R-:W-:Y:S02]  /*1c40*/  CS2R R62, SRZ ;  /* 0x00000000003e7805 */ /* 0x000fe4000001ff00 */
[----:B------:R-:W-:Y:S02]  /*1c50*/  CS2R R60, SRZ ;  /* 0x00000000003c7805 */ /* 0x000fe4000001ff00 */
[----:B------:R-:W-:Y:S01]  /*1c60*/  VIADDMNMX R75, R0, UR5, R75, PT ;  /* 0x00000005004b7c46 */ /* 0x000fe2000b80014b */
[----:B------:R-:W-:Y:S01]  /*1c70*/  IMAD.U32 R161, RZ, RZ, UR5 ;  /* 0x00000005ffa17e24 */ /* 0x000fe2000f8e00ff */
[----:B------:R-:W-:Y:S01]  /*1c80*/  CS2R R58, SRZ ;  /* 0x00000000003a7805 */ /* 0x000fe2000001ff00 */
[----:B------:R-:W-:Y:S01]  /*1c90*/  IMAD.MOV.U32 R0, RZ, RZ, RZ ;  /* 0x000000ffff007224 */ /* 0x000fe200078e00ff */
[----:B------:R-:W-:-:S02]  /*1ca0*/  ISETP.GT.AND P1, PT, R75, UR5, PT ;  /* 0x000000054b007c0c */ /* 0x000fc4000bf24270 */
        /* <DEDUP_REMOVED lines=49> */
.L_x_1221:
[----:B------:R-:W-:Y:S02]  /*1fc0*/  R2UR UR6, R184 ;  /* 0x00000000b80672ca */ /* 0x000fe400000e0000 */
[----:B------:R-:W-:-:S11]  /*1fd0*/  R2UR UR5, R204 ;  /* 0x00000000cc0572ca */ /* 0x000fd600000e0000 */
[----:B------:R-:W-:Y:S02]  /*1fe0*/  ULEA.HI UR4, UR6, UR6, URZ, 0x1 ;  /* 0x0000000606047291 */ /* 0x000fe4000f8f083f */
[----:B------:R-:W-:Y:S02]  /*1ff0*/  IMAD.U32 R2, RZ, RZ, UR5 ;  /* 0x00000005ff027e24 */ /* 0x000fe4000f8e00ff */
[----:B------:R-:W-:-:S03]  /*2000*/  ULOP3.LUT UR4, UR4, 0xfffffffe, URZ, 0xc0, !UPT ;  /* 0xfffffffe04047892 */ /* 0x000fc6000f8ec03f */
[----:B------:R-:W-:Y:S01]  /*2010*/  ISETP.NE.AND P0, PT, R2, 0x3, PT ;  /* 0x000000030200780c */ /* 0x000fe20003f05270 */
[----:B------:R-:W-:-:S06]  /*2020*/  UIADD3 UR4, UR6, -UR4, URZ ;  /* 0x8000000406047290 */ /* 0x000fcc000fffe03f */
[----:B------:R-:W-:-:S05]  /*2030*/  IMAD.U32 R0, RZ, RZ, UR4 ;  /* 0x00000004ff007e24 */ /* 0x000fca000f8e00ff */
[----:B------:R-:W-:-:S04]  /*2040*/  SHF.L.U32 R0, R0, 0x1f, RZ ;  /* 0x0000001f00007819 */ /* 0x000fc800000006ff */
[----:B------:R-:W0:Y:S02]  /*2050*/  SYNCS.PHASECHK.TRANS64.TRYWAIT P1, [UR60+0x2a800], R0 ;  /* 0x02a80000ff0075a7 */ /* 0x000e24000802017c */
[----:B0-----:R-:W-:Y:S05]  /*2060*/  @!P1 BRA `(.L_x_1222) ;  /* 0x0000016400209947 */ /* 0x001fea0003800000 */
.L_x_1418:
[----:B------:R-:W-:Y:S05]  /*2070*/  @!P0 BRA `(.L_x_1223) ;  /* 0x0000000000048947 */ /* 0x000fea0003800000 */
[----:B------:R-:W-:Y:S01]  /*2080*/  BPT.TRAP 0x1 ;  /* 0x000000040000795c */ /* 0x000fe20000300000 */
.L_x_1223:
[----:B------:R-:W-:Y:S02]  /*2090*/  IMAD.U32 R21, RZ, RZ, UR38 ;  /* 0x00000026ff157e24 */ /* 0x000fe4000f8e00ff */
[----:B0-----:R-:W-:-:S03]  /*20a0*/  IMAD.U32 R0, RZ, RZ, UR39 ;  /* 0x00000027ff007e24 */ /* 0x001fc6000f8e00ff */
[----:B------:R-:W-:Y:S02]  /*20b0*/  LEA R21, R21, UR60, 0x3 ;  /* 0x0000003c15157c11 */ /* 0x000fe4000f8e18ff */
[----:B------:R-:W-:-:S04]  /*20c0*/  SHF.L.U32 R0, R0, 0x1f, RZ ;  /* 0x0000001f00007819 */ /* 0x000fc800000006ff */
[----:B------:R0:W1:Y:S01]  /*20d0*/  SYNCS.PHASECHK.TRANS64.TRYWAIT P1, [R21+URZ+0x2a830], R0 ;  /* 0x02a83000150075a7 */ /* 0x000062000802017f */
[----:B------:R-:W-:Y:S05]  /*20e0*/  @!P0 BRA `(.L_x_1224) ;  /* 0x0000000000048947 */ /* 0x000fea0003800000 */
[----:B------:R-:W-:Y:S01]  /*20f0*/  BPT.TRAP 0x1 ;  /* 0x000000040000795c */ /* 0x000fe20000300000 */
.L_x_1224:
[----:B-1----:R-:W-:Y:S05]  /*2100*/  @P1 BRA `(.L_x_1225) ;  /* 0x0000000000081947 */ /* 0x002fea0003800000 */
[----:B------:R-:W1:Y:S02]  /*2110*/  SYNCS.PHASECHK.TRANS64.TRYWAIT P1, [R21+URZ+0x2a830], R0 ;  /* 0x02a83000150075a7 */ /* 0x000e64000802017f */
[----:B-1----:R-:W-:Y:S05]  /*2120*/  @!P1 BRA `(.L_x_1226) ;  /* 0x0000016400089947 */ /* 0x002fea0003800000 */
.L_x_1225:
[----:B------:R-:W-:Y:S05]  /*2130*/  WARPSYNC.ALL ;  /* 0x0000000000007948 */ /* 0x000fea0003800000 */
[----:B------:R-:W-:Y:S01]  /*2140*/  UIADD3 UR4, UR60, 0x18400, URZ ;  /* 0x000184003c047890 */ /* 0x000fe2000fffe03f */
[----:B------:R-:W-:Y:S01]  /*2150*/  WARPGROUP.ARRIVE ;  /* 0x00000000000079c5 */ /* 0x000fe20000000000 */
[----:B------:R-:W-:Y:S01]  /*2160*/  UMOV UR9, 0x40000040 ;  /* 0x4000004000097882 */ /* 0x000fe20000000000 */
[----:B------:R-:W-:Y:S01]  /*2170*/  UMOV UR11, 0x40000040 ;  /* 0x40000040000b7882 */ /* 0x000fe20000000000 */
[----:B------:R-:W-:Y:S01]  /*2180*/  USHF.R.U32.HI UR4, URZ, 0x4, UR4 ;  /* 0x000000043f047899 */ /* 0x000fe20008011604 */
[----:B------:R-:W-:Y:S01]  /*2190*/  IMAD.U32 R5, RZ, RZ, UR9 ;  /* 0x00000009ff057e24 */ /* 0x000fe2000f8e00ff */
[----:B------:R-:W-:Y:S01]  /*21a0*/  UMOV UR57, 0x40000040 ;  /* 0x4000004000397882 */ /* 0x000fe20000000000 */
[----:B------:R-:W-:Y:S01]  /*21b0*/  UMOV UR59, 0x40000040 ;  /* 0x40000040003b7882 */ /* 0x000fe20000000000 */
[----:B------:R-:W-:Y:S01]  /*21c0*/  ULOP3.LUT UR4, UR4, 0x3fff, URZ, 0xc0, !UPT ;  /* 0x00003fff04047892 */ /* 0x000fe2000f8ec03f */
[----:B------:R-:W-:Y:S01]  /*21d0*/  UMOV UR53, 0x40000040 ;  /* 0x4000004000357882 */ /* 0x000fe20000000000 */
[----:B------:R-:W-:-:S02]  /*21e0*/  UMOV UR55, 0x40000040 ;  /* 0x4000004000377882 */ /* 0x000fc40000000000 */
[----:B------:R-:W-:Y:S02]  /*21f0*/  ULOP3.LUT UR5, UR4, 0x10000, URZ, 0xfc, !UPT ;  /* 0x0001000004057892 */ /* 0x000fe4000f8efc3f */
[----:B------:R-:W-:Y:S01]  /*2200*/  ULOP3.LUT UR4, UR40, 0x10000, URZ, 0xfc, !UPT ;  /* 0x0001000028047892 */ /* 0x000fe2000f8efc3f */
[----:B------:R-:W-:Y:S01]  /*2210*/  UMOV UR49, 0x40000040 ;  /* 0x4000004000317882 */ /* 0x000fe20000000000 */
[----:B------:R-:W-:Y:S02]  /*2220*/  UMOV UR51, 0x40000040 ;  /* 0x4000004000337882 */ /* 0x000fe40000000000 */
[----:B------:R-:W-:Y:S01]  /*2230*/  IMAD.U32 R7, RZ, RZ, UR5 ;  /* 0x00000005ff077e24 */ /* 0x000fe2000f8e00ff */
[----:B------:R-:W-:Y:S02]  /*2240*/  UIMAD UR5, UR38, 0x900, UR5 ;  /* 0x00000900260578a4 */ /* 0x000fe4000f8e0205 */
[----:B------:R-:W-:Y:S01]  /*2250*/  UMOV UR8, UR4 ;  /* 0x0000000400087c82 */ /* 0x000fe20008000000 */
[----:B------:R-:W-:Y:S01]  /*2260*/  UIADD3 UR56, UR4, 0x2, URZ ;  /* 0x0000000204387890 */ /* 0x000fe2000fffe03f */
[----:B------:R-:W-:Y:S01]  /*2270*/  IMAD.U32 R4, RZ, RZ, UR8 ;  /* 0x00000008ff047e24 */ /* 0x000fe2000f8e00ff */
[----:B------:R-:W-:-:S02]  /*2280*/  UIADD3 UR58, UR5, 0x2, URZ ;  /* 0x00000002053a7890 */ /* 0x000fc4000fffe03f */
[----:B------:R-:W-:Y:S01]  /*2290*/  UMOV UR10, UR5 ;  /* 0x00000005000a7c82 */ /* 0x000fe20008000000 */
[----:B------:R-:W-:Y:S01]  /*22a0*/  UIADD3 UR52, UR4, 0x4, URZ ;  /* 0x0000000404347890 */ /* 0x000fe2000fffe03f */
[----:B------:R-:W-:Y:S01]  /*22b0*/  HGMMA.64x96x16.F32.BF16 R24, gdesc[UR8], RZ, !UPT, gsb0 ;  /* 0x01600000081879f0 */ /* 0x000fe2000c0018ff */
[----:B------:R-:W-:Y:S02]  /*22c0*/  UIADD3 UR54, UR5, 0x4, URZ ;  /* 0x0000000405367890 */ /* 0x000fe4000fffe03f */
[----:B------:R-:W-:Y:S02]  /*22d0*/  UIADD3 UR48, UR4, 0x6, URZ ;  /* 0x0000000604307890 */ /* 0x000fe4000fffe03f */
[----:B------:R-:W-:Y:S02]  /*22e0*/  UIADD3 UR50, UR5, 0x6, URZ ;  /* 0x0000000605327890 */ /* 0x000fe4000fffe03f */
        /* <DEDUP_REMOVED lines=68> */
.L_x_1227:
[----:B------:R-:W-:Y:S01]  /*2730*/  R2UR UR4, R19 ;  /* 0x00000000130472ca */ /* 0x000fe200000e0000 */
[----:B------:R-:W2:Y:S01]  /*2740*/  S2UR UR7, SR_CgaCtaId ;  /* 0x00000000000779c3 */ /* 0x000ea20000008800 */
[----:B------:R-:W-:Y:S01]  /*2750*/  R2UR UR6, R22 ;  /* 0x00000000160672ca */ /* 0x000fe200000e0000 */
[----:B------:R-:W-:Y:S01]  /*2760*/  ULDC UR5, c[0x0][0x9d8] ;  /* 0x0002760000057ab9 */ /* 0x000fe20000000800 */
[----:B------:R-:W-:Y:S01]  /*2770*/  UISETP.NE.AND UP0, UPT, UR61, URZ, UPT ;  /* 0x0000003f3d00728c */ /* 0x000fe2000bf05270 */
[----:B------:R-:W-:Y:S01]  /*2780*/  FMUL.FTZ R36, R36, UR5 ;  /* 0x0000000524247c20 */ /* 0x000fe20008410000 */
[----:B------:R-:W-:Y:S01]  /*2790*/  FMUL.FTZ R33, R33, UR5 ;  /* 0x0000000521217c20 */ /* 0x000fe20008410000 */
[----:B------:R-:W-:Y:S01]  /*27a0*/  FMUL.FTZ R2, R37, UR5 ;  /* 0x0000000525027c20 */ /* 0x000fe20008410000 */
[----:B------:R-:W-:Y:S01]  /*27b0*/  FMUL.FTZ R3, R41, UR5 ;  /* 0x0000000529037c20 */ /* 0x000fe20008410000 */
[----:B------:R3:W4:Y:S01]  /*27c0*/  MUFU.TANH R86, R36 ;  /* 0x0000002400567308 */ /* 0x0007220000002400 */
[----:B------:R-:W-:Y:S01]  /*27d0*/  FMUL.FTZ R6, R67, UR5 ;  /* 0x0000000543067c20 */ /* 0x000fe20008410000 */
[----:B------:R-:W-:Y:S01]  /*27e0*/  FMUL.FTZ R53, R53, UR5 ;  /* 0x0000000535357c20 */ /* 0x000fe20008410000 */
[----:B------:R-:W-:Y:S01]  /*27f0*/  FMUL.FTZ R25, R25, UR5 ;  /* 0x0000000519197c20 */ /* 0x000fe20008410000 */
[----:B------:R-:W-:Y:S01]  /*2800*/  UISETP.NE.AND UP1, UPT, UR4, URZ, UPT ;  /* 0x0000003f0400728c */ /* 0x000fe2000bf25270 */
[----:B------:R-:W-:Y:S01]  /*2810*/  R2UR UR4, R21 ;  /* 0x00000000150472ca */ /* 0x000fe200000e0000 */
[----:B------:R-:W-:-:S02]  /*2820*/  VIADD R10, R23, UR6 ;  /* 0x00000006170a7c36 */ /* 0x000fc40008000000 */
[----:B------:R-:W-:Y:S01]  /*2830*/  FMUL.FTZ R29, R29, UR5 ;  /* 0x000000051d1d7c20 */ /* 0x000fe20008410000 */
[----:B------:R5:W4:Y:S01]  /*2840*/  MUFU.TANH R88, R33 ;  /* 0x0000002100587308 */ /* 0x000b220000002400 */
[----:B01----:R-:W-:Y:S01]  /*2850*/  FMUL.FTZ R0, R26, UR5 ;  /* 0x000000051a007c20 */ /* 0x003fe20008410000 */
[----:B------:R-:W-:Y:S01]  /*2860*/  PLOP3.LUT P1, PT, PT, PT, UP1, 0x80, 0x0 ;  /* 0x000000000000781c */ /* 0x000fe20003f2f018 */
[----:B---3--:R-:W-:Y:S01]  /*2870*/  IMAD.MOV.U32 R36, RZ, RZ, R10 ;  /* 0x000000ffff247224 */ /* 0x008fe200078e000a */
[----:B------:R-:W-:Y:S01]  /*2880*/  PLOP3.LUT P2, PT, PT, PT, UP1, 0x80, 0x0 ;  /* 0x000000000000781c */ /* 0x000fe20003f4f018 */
[----:B------:R-:W-:Y:S01]  /*2890*/  FMUL.FTZ R13, R24, UR5 ;  /* 0x00000005180d7c20 */ /* 0x000fe20008410000 */
[----:B------:R-:W-:Y:S01]  /*28a0*/  FMUL.FTZ R9, R27, UR5 ;  /* 0x000000051b097c20 */ /* 0x000fe20008410000 */
[----:B------:R-:W-:Y:S01]  /*28b0*/  @UP1 ULDC UR6, c[0x0][0x44c] ;  /* 0x0001130000061ab9 */ /* 0x000fe20000000800 */
[----:B------:R0:W1:Y:S01]  /*28c0*/  MUFU.TANH R84, R2 ;  /* 0x0000000200547308 */ /* 0x0000620000002400 */
[----:B-----5:R-:W-:Y:S01]  /*28d0*/  FMUL.FTZ R33, R39, UR5 ;  /* 0x0000000527217c20 */ /* 0x020fe20008410000 */
[----:B------:R-:W-:Y:S01]  /*28e0*/  UIADD3 UR4, UR4, 0x2a840, URZ ;  /* 0x0002a84004047890 */ /* 0x000fe2000fffe03f */
[----:B------:R-:W-:Y:S01]  /*28f0*/  FMUL.FTZ R39, R43, UR5 ;  /* 0x000000052b277c20 */ /* 0x000fe20008410000 */
[----:B------:R-:W-:Y:S01]  /*2900*/  FMUL.FTZ R43, R47, UR5 ;  /* 0x000000052f2b7c20 */ /* 0x000fe20008410000 */
[----:B------:R-:W-:Y:S01]  /*2910*/  FMUL.FTZ R47, R51, UR5 ;  /* 0x00000005332f7c20 */ /* 0x000fe20008410000 */
[----:B--2---:R-:W-:Y:S01]  /*2920*/  UPRMT UR4, UR7, 0x654, UR4 ;  /* 0x0000065407047896 */ /* 0x004fe20008000004 */
[----:B------:R-:W-:Y:S01]  /*2930*/  @P1 IMAD.HI.U32 R14, R10, UR6, RZ ;  /* 0x000000060a0e1c27 */ /* 0x000fe2000f8e00ff */
[----:B------:R-:W-:Y:S01]  /*2940*/  @UP1 ULDC UR6, c[0x0][0x450] ;  /* 0x0001140000061ab9 */ /* 0x000fe20000000800 */
[----:B------:R2:W3:Y:S02]  /*2950*/  MUFU.TANH R80, R3 ;  /* 0x0000000300507308 */ /* 0x0004e40000002400 */
[----:B0-----:R-:W-:Y:S01]  /*2960*/  FMUL.FTZ R2, R45, UR5 ;  /* 0x000000052d027c20 */ /* 0x001fe20008410000 */
[----:B------:R-:W-:Y:S01]  /*2970*/  IMAD.MOV.U32 R10, RZ, RZ, -0x60 ;  /* 0xffffffa0ff0a7424 */ /* 0x000fe200078e00ff */
[----:B------:R-:W-:Y:S01]  /*2980*/  @P2 SHF.R.U32.HI R36, RZ, UR6, R14 ;  /* 0x00000006ff242c19 */ /* 0x000fe2000801160e */
[----:B------:R-:W-:Y:S01]  /*2990*/  FMUL.FTZ R12, R31, UR5 ;  /* 0x000000051f0c7c20 */ /* 0x000fe20008410000 */
[----:B------:R-:W-:Y:S01]  /*29a0*/  FMUL.FTZ R51, R55, UR5 ;  /* 0x0000000537337c20 */ /* 0x000fe20008410000 */
[----:B------:R-:W-:Y:S01]  /*29b0*/  FMUL.FTZ R28, R28, UR5 ;  /* 0x000000051c1c7c20 */ /* 0x000fe20008410000 */
[----:B------:R-:W-:Y:S01]  /*29c0*/  FMUL.FTZ R11, R30, UR5 ;  /* 0x000000051e0b7c20 */ /* 0x000fe20008410000 */
[----:B------:R-:W0:Y:S01]  /*29d0*/  SHFL.IDX PT, R67, R36, RZ, 0x1c1f ;  /* 0x001c1fff24437589 */ /* 0x000e2200000e0000 */
[----:B--2---:R-:W-:Y:S01]  /*29e0*/  FMUL.FTZ R3, R49, UR5 ;  /* 0x0000000531037c20 */ /* 0x004fe20008410000 */
[----:B------:R2:W0:Y:S01]  /*29f0*/  MUFU.TANH R26, R53 ;  /* 0x00000035001a7308 */ /* 0x0004220000002400 */
[----:B------:R-:W-:Y:S01]  /*2a00*/  FMUL.FTZ R32, R32, UR5 ;  /* 0x0000000520207c20 */ /* 0x000fe20008410000 */
[----:B------:R-:W-:Y:S01]  /*2a10*/  FMUL.FTZ R15, R34, UR5 ;  /* 0x00000005220f7c20 */ /* 0x000fe20008410000 */
[----:B------:R-:W-:Y:S01]  /*2a20*/  FMUL.FTZ R27, R35, UR5 ;  /* 0x00000005231b7c20 */ /* 0x000fe20008410000 */
[----:B------:R-:W-:Y:S01]  /*2a30*/  FMUL.FTZ R31, R38, UR5 ;  /* 0x00000005261f7c20 */ /* 0x000fe20008410000 */
[----:B------:R-:W-:Y:S01]  /*2a40*/  FMUL.FTZ R40, R40, UR5 ;  /* 0x0000000528287c20 */ /* 0x000fe20008410000 */
[----:B------:R-:W-:Y:S01]  /*2a50*/  FMUL.FTZ R37, R42, UR5 ;  /* 0x000000052a257c20 */ /* 0x000fe20008410000 */
[----:B------:R-:W-:Y:S01]  /*2a60*/  FMUL.FTZ R44, R44, UR5 ;  /* 0x000000052c2c7c20 */ /* 0x000fe20008410000 */
[----:B------:R-:W0:Y:S01]  /*2a70*/  MUFU.TANH R20, R25 ;  /* 0x0000001900147308 */ /* 0x000e220000002400 */
[----:B--2---:R-:W-:-:S02]  /*2a80*/  IMAD R53, R75, R10, 0x61 ;  /* 0x000000614b357424 */ /* 0x004fc400078e020a */
[----:B------:R-:W-:Y:S01]  /*2a90*/  FMUL.FTZ R41, R46, UR5 ;  /* 0x000000052e297c20 */ /* 0x000fe20008410000 */
[----:B------:R-:W-:Y:S01]  /*2aa0*/  FMUL.FTZ R48, R48, UR5 ;  /* 0x0000000530307c20 */ /* 0x000fe20008410000 */
[----:B------:R-:W-:Y:S01]  /*2ab0*/  FMUL.FTZ R45, R50, UR5 ;  /* 0x00000005322d7c20 */ /* 0x000fe20008410000 */
[----:B------:R-:W-:Y:S01]  /*2ac0*/  FMUL.FTZ R52, R52, UR5 ;  /* 0x0000000534347c20 */ /* 0x000fe20008410000 */
[----:B------:R-:W-:Y:S01]  /*2ad0*/  FMUL.FTZ R49, R54, UR5 ;  /* 0x0000000536317c20 */ /* 0x000fe20008410000 */
[----:B------:R-:W-:Y:S01]  /*2ae0*/  FMUL.FTZ R56, R56, UR5 ;  /* 0x0000000538387c20 */ /* 0x000fe20008410000 */
        /* <DEDUP_REMOVED lines=8> */
[----:B------:R5:W0:Y:S01]  /*2b70*/  MUFU.TANH R76, R2 ;  /* 0x00000002004c7308 */ /* 0x000a220000002400 */
[----:B--2---:R-:W-:Y:S01]  /*2b80*/  FMUL.FTZ R29, R59, UR5 ;  /* 0x000000053b1d7c20 */ /* 0x004fe20008410000 */
[----:B------:R-:W-:Y:S01]  /*2b90*/  FMUL.FTZ R69, R69, UR5 ;  /* 0x0000000545457c20 */ /* 0x000fe20008410000 */
[----:B------:R-:W-:Y:S01]  /*2ba0*/  FMUL.FTZ R25, R70, UR5 ;  /* 0x0000000546197c20 */ /* 0x000fe20008410000 */
[----:B------:R-:W-:Y:S01]  /*2bb0*/  FMUL.FTZ R21, R71, UR5 ;  /* 0x0000000547157c20 */ /* 0x000fe20008410000 */
[----:B------:R-:W-:Y:S01]  /*2bc0*/  FMUL.FTZ R68, R68, UR5 ;  /* 0x0000000544447c20 */ /* 0x000fe20008410000 */
[----:B------:R-:W-:Y:S01]  /*2bd0*/  PLOP3.LUT P1, PT, PT, PT, UP0, 0x40, 0x0 ;  /* 0x000000000000781c */ /* 0x000fe20003f2e808 */
[----:B------:R-:W-:Y:S01]  /*2be0*/  ULDC UR10, c[0x0][0x9dc] ;  /* 0x00027700000a7ab9 */ /* 0x000fe20000000800 */
[----:B------:R2:W0:Y:S01]  /*2bf0*/  MUFU.TANH R24, R3 ;  /* 0x0000000300187308 */ /* 0x0004220000002400 */
[----:B-----5:R-:W-:Y:S01]  /*2c00*/  FMUL.FTZ R2, R63, UR5 ;  /* 0x000000053f027c20 */ /* 0x020fe20008410000 */
[----:B------:R-:W-:Y:S01]  /*2c10*/  IADD3 R10, R16, R53, -R18 ;  /* 0x00000035100a7210 */ /* 0x000fe20007ffe812 */
[----:B------:R-:W-:Y:S01]  /*2c20*/  SYNCS.ARRIVE.TRANS64.RED.A1T0 RZ, [UR4], RZ ;  /* 0x000000ffffff79a7 */ /* 0x000fe20008100404 */
[----:B------:R-:W-:Y:S01]  /*2c30*/  ULOP3.LUT UR4, URZ, UR10, URZ, 0x33, !UPT ;  /* 0x0000000a3f047292 */ /* 0x000fe2000f8e333f */
[----:B------:R-:W-:Y:S01]  /*2c40*/  IMAD R35, R75, -0x60, R16 ;  /* 0xffffffa04b237824 */ /* 0x000fe200078e0210 */
[----:B------:R-:W-:Y:S01]  /*2c50*/  ULDC UR11, c[0x0][0x9e0] ;  /* 0x00027800000b7ab9 */ /* 0x000fe20000000800 */
[----:B------:R-:W-:Y:S01]  /*2c60*/  IMAD.IADD R10, R10, 0x1, -R17 ;  /* 0x000000010a0a7824 */ /* 0x000fe200078e0a11 */
[----:B------:R-:W1:Y:S01]  /*2c70*/  MUFU.TANH R13, R13 ;  /* 0x0000000d000d7308 */ /* 0x000e620000002400 */
[----:B--2---:R-:W-:Y:S01]  /*2c80*/  FMUL.FTZ R3, R62, UR5 ;  /* 0x000000053e037c20 */ /* 0x004fe20008410000 */
[----:B------:R-:W-:Y:S01]  /*2c90*/  IADD3 R46, -R18, 0x60, R35 ;  /* 0x00000060122e7810 */ /* 0x000fe20007ffe123 */
[----:B------:R-:W-:-:S02]  /*2ca0*/  VIADD R59, R10, UR11 ;  /* 0x0000000b0a3b7c36 */ /* 0x000fc40008000000 */
[----:B------:R-:W-:Y:S02]  /*2cb0*/  VIADD R63, R53, 0xffffffff ;  /* 0xffffffff353f7836 */ /* 0x000fe40000000000 */
[----:B------:R-:W-:Y:S01]  /*2cc0*/  VIADD R50, R10, UR4 ;  /* 0x000000040a327c36 */ /* 0x000fe20008000000 */
[----:B------:R-:W2:Y:S01]  /*2cd0*/  MUFU.TANH R0, R0 ;  /* 0x0000000000007308 */ /* 0x000ea20000002400 */
[----:B------:R-:W-:Y:S01]  /*2ce0*/  IMAD.IADD R54, R63, 0x1, -R18 ;  /* 0x000000013f367824 */ /* 0x000fe200078e0a12 */
[----:B0-----:R-:W-:Y:S01]  /*2cf0*/  VIADDMNMX R30, R67, R59, R46, PT ;  /* 0x0000003b431e7246 */ /* 0x001fe2000380012e */
[----:B------:R-:W-:-:S05]  /*2d00*/  IMAD.IADD R38, R50, 0x1, R67 ;  /* 0x0000000132267824 */ /* 0x000fca00078e0243 */
        /* <DEDUP_REMOVED lines=36> */
[----:B------:R-:W0:Y:S01]  /*2f50*/  MUFU.TANH R21, R21 ;  /* 0x0000001500157308 */ /* 0x000e220000002400 */
[----:B-1234-:R-:W-:Y:S05]  /*2f60*/  @P1 BRA `(.L_x_1228) ;  /* 0x00000000005c1947 */ /* 0x01efea0003800000 */
[----:B------:R-:W-:Y:S01]  /*2f70*/  IADD3 R53, -R17, R16, R67 ;  /* 0x0000001011357210 */ /* 0x000fe20007ffe143 */
        /* <DEDUP_REMOVED lines=12> */
.L_x_1230:
[----:B------:R-:W-:Y:S02]  /*3040*/  ULDC UR4, c[0x0][0x9e4] ;  /* 0x0002790000047ab9 */ /* 0x000fe40000000800 */
[----:B------:R-:W-:-:S05]  /*3050*/  IMAD.U32 R10, RZ, RZ, UR4 ;  /* 0x00000004ff0a7e24 */ /* 0x000fca000f8e00ff */
[----:B------:R-:W-:-:S13]  /*3060*/  ISETP.NE.AND P1, PT, R10, 0x1, PT ;  /* 0x000000010a00780c */ /* 0x000fda0003f25270 */
[----:B------:R-:W1:Y:S02]  /*3070*/  @P1 LDC.64 R34, c[0x0][0x9e8] ;  /* 0x00027a00ff221b82 */ /* 0x000e640000000a00 */
[----:B-1----:R-:W-:-:S05]  /*3080*/  @P1 IMAD.HI.U32 R34, R53, R34, RZ ;  /* 0x0000002235221227 */ /* 0x002fca00078e00ff */
[----:B------:R-:W-:-:S07]  /*3090*/  @P1 SHF.R.U32.HI R53, RZ, R35, R34 ;  /* 0x00000023ff351219 */ /* 0x000fce0000011622 */
.L_x_1231:
[----:B------:R-:W-:Y:S05]  /*30a0*/  BSYNC B0 ;  /* 0x0000000000007941 */ /* 0x000fea0003800000 */
.L_x_1229:
[----:B------:R-:W-:-:S05]  /*30b0*/  IMAD R53, R53, R10, R54 ;  /* 0x0000000a35357224 */ /* 0x000fca00078e0236 */
[----:B------:R-:W-:Y:S02]  /*30c0*/  VIADDMNMX R30, R53, R10, R30, PT ;  /* 0x0000000a351e7246 */ /* 0x000fe4000380011e */
[----:B------:R-:W-:-:S07]  /*30d0*/  VIMNMX R38, R38, R53, !PT ;  /* 0x0000003526267248 */ /* 0x000fce0007fe0100 */
.L_x_1228:
[C---:B------:R-:W-:Y:S01]  /*30e0*/  ISETP.GE.AND P2, PT, R63.reuse, 0x9, PT ;  /* 0x000000093f00780c */ /* 0x040fe20003f46270 */
[----:B------:R-:W-:Y:S01]  /*30f0*/  UISETP.NE.AND UP0, UPT, UR61, URZ, UPT ;  /* 0x0000003f3d00728c */ /* 0x000fe2000bf05270 */
[C---:B------:R-:W-:Y:S02]  /*3100*/  ISETP.GE.AND P1, PT, R63.reuse, 0x2, PT ;  /* 0x000000023f00780c */ /* 0x040fe40003f26270 */
[C---:B------:R-:W-:Y:S02]  /*3110*/  ISETP.GT.AND P3, PT, R38.reuse, 0x8, !P2 ;  /* 0x000000082600780c */ /* 0x040fe40005764270 */
[----:B------:R-:W-:Y:S02]  /*3120*/  ISETP.GT.AND P4, PT, R38, 0x1, !P1 ;  /* 0x000000012600780c */ /* 0x000fe40004f84270 */
[----:B------:R-:W-:Y:S02]  /*3130*/  ISETP.LT.OR P3, PT, R30, 0x9, P3 ;  /* 0x000000091e00780c */ /* 0x000fe40001f61670 */
[----:B------:R-:W-:-:S02]  /*3140*/  ISETP.GE.AND P5, PT, R63, 0x11, PT ;  /* 0x000000113f00780c */ /* 0x000fc40003fa6270 */
[----:B0-----:R-:W-:Y:S02]  /*3150*/  FSEL R158, R28, -INF , !P3 ;  /* 0xff8000001c9e7808 */ /* 0x001fe40005800000 */
[----:B------:R-:W-:Y:S02]  /*3160*/  ISETP.LT.OR P4, PT, R30, 0x2, P4 ;  /* 0x000000021e00780c */ /* 0x000fe40002781670 */
[----:B------:R-:W-:Y:S02]  /*3170*/  ISETP.GT.AND P3, PT, R38, 0x10, !P5 ;  /* 0x000000102600780c */ /* 0x000fe40006f64270 */
[----:B------:R-:W-:Y:S02]  /*3180*/  ISETP.GE.AND P6, PT, R63, 0xa, PT ;  /* 0x0000000a3f00780c */ /* 0x000fe40003fc6270 */
[----:B------:R-:W-:Y:S02]  /*3190*/  FSEL R94, R20, -INF , !P4 ;  /* 0xff800000145e7808 */ /* 0x000fe40006000000 */
[----:B------:R-:W-:-:S02]  /*31a0*/  P2R R62, PR, RZ, 0x20 ;  /* 0x00000020ff3e7803 */ /* 0x000fc40000000000 */
[----:B------:R-:W-:Y:S02]  /*31b0*/  ISETP.LT.OR P3, PT, R30, 0x11, P3 ;  /* 0x000000111e00780c */ /* 0x000fe40001f61670 */
[----:B------:R-:W-:Y:S02]  /*31c0*/  ISETP.GT.AND P4, PT, R38, 0x9, !P6 ;  /* 0x000000092600780c */ /* 0x000fe40007784270 */
[----:B------:R-:W-:Y:S02]  /*31d0*/  ISETP.GE.AND P5, PT, R63, 0x12, PT ;  /* 0x000000123f00780c */ /* 0x000fe40003fa6270 */
[----:B------:R-:W-:Y:S02]  /*31e0*/  FSEL R90, R32, -INF , !P3 ;  /* 0xff800000205a7808 */ /* 0x000fe40005800000 */
[----:B------:R-:W-:Y:S02]  /*31f0*/  ISETP.LT.OR P4, PT, R30, 0xa, P4 ;  /* 0x0000000a1e00780c */ /* 0x000fe40002781670 */
[----:B------:R-:W-:-:S02]  /*3200*/  ISETP.GT.AND P3, PT, R38, 0x11, !P5 ;  /* 0x000000112600780c */ /* 0x000fc40006f64270 */
[----:B------:R-:W-:Y:S02]  /*3210*/  FSEL R92, R92, -INF , !P4 ;  /* 0xff8000005c5c7808 */ /* 0x000fe40006000000 */
        /* <DEDUP_REMOVED lines=11> */
[C---:B------:R-:W-:Y:S02]  /*32d0*/  ISETP.GE.AND P4, PT, R63.reuse, 0x21, PT ;  /* 0x000000213f00780c */ /* 0x040fe40003f86270 */
        /* <DEDUP_REMOVED lines=61> */
[----:B------:R-:W-:Y:S02]  /*36b0*/  ISETP.GE.AND P3, PT, R63, 0x51, PT ;  /* 0x000000513f00780c */ /* 0x000fe40003f66270 */
[----:B------:R-:W-:Y:S02]  /*36c0*/  P2R R58, PR, RZ, 0x40 ;  /* 0x00000040ff3a7803 */ /* 0x000fe40000000000 */
        /* <DEDUP_REMOVED lines=16> */
[----:B------:R-:W-:Y:S01]  /*37d0*/  ISETP.GE.AND P6, PT, R63, 0x5a, PT ;  /* 0x0000005a3f00780c */ /* 0x000fe20003fc6270 */
[----:B------:R-:W0:Y:S03]  /*37e0*/  SHFL.IDX PT, R13, R36, 0x1, 0x1c1f ;  /* 0x003c1f00240d7f89 */ /* 0x000e2600000e0000 */
[----:B------:R-:W-:Y:S02]  /*37f0*/  P2R R61, PR, RZ, 0x40 ;  /* 0x00000040ff3d7803 */ /* 0x000fe40000000000 */
[----:B------:R-:W-:-:S04]  /*3800*/  ISETP.GT.AND P6, PT, R38, 0x59, !P6 ;  /* 0x000000592600780c */ /* 0x000fc800077c4270 */
[----:B------:R-:W-:-:S04]  /*3810*/  ISETP.LT.OR P6, PT, R30, 0x5a, P6 ;  /* 0x0000005a1e00780c */ /* 0x000fc800037c1670 */
[----:B------:R-:W-:Y:S02]  /*3820*/  FSEL R30, R69, -INF , !P6 ;  /* 0xff800000451e7808 */ /* 0x000fe40007000000 */
[----:B------:R-:W-:Y:S02]  /*3830*/  PLOP3.LUT P6, PT, PT, PT, UP0, 0x40, 0x0 ;  /* 0x000000000000781c */ /* 0x000fe40003fce808 */
[----:B0-----:R-:W-:Y:S01]  /*3840*/  VIADDMNMX R53, R13, R59, R46, PT ;  /* 0x0000003b0d357246 */ /* 0x001fe2000380012e */
[----:B------:R-:W-:-:S10]  /*3850*/  IMAD.IADD R57, R50, 0x1, R13 ;  /* 0x0000000132397824 */ /* 0x000fd400078e020d */
[----:B------:R-:W-:Y:S05]  /*3860*/  @P6 BRA `(.L_x_1232) ;  /* 0x00000000005c6947 */ /* 0x000fea0003800000 */
        /* <DEDUP_REMOVED lines=13> */
.L_x_1234:
[----:B------:R-:W-:Y:S02]  /*3940*/  ULDC UR4, c[0x0][0x9e4] ;  /* 0x0002790000047ab9 */ /* 0x000fe40000000800 */
[----:B------:R-:W-:-:S05]  /*3950*/  IMAD.U32 R36, RZ, RZ, UR4 ;  /* 0x00000004ff247e24 */ /* 0x000fca000f8e00ff */
[----:B------:R-:W-:-:S13]  /*3960*/  ISETP.NE.AND P6, PT, R36, 0x1, PT ;  /* 0x000000012400780c */ /* 0x000fda0003fc5270 */
[----:B------:R-:W0:Y:S02]  /*3970*/  @P6 LDC.64 R34, c[0x0][0x9e8] ;  /* 0x00027a00ff226b82 */ /* 0x000e240000000a00 */
[----:B0-----:R-:W-:-:S05]  /*3980*/  @P6 IMAD.HI.U32 R34, R13, R34, RZ ;  /* 0x000000220d226227 */ /* 0x001fca00078e00ff */
[----:B------:R-:W-:-:S07]  /*3990*/  @P6 SHF.R.U32.HI R13, RZ, R35, R34 ;  /* 0x00000023ff0d6219 */ /* 0x000fce0000011622 */
.L_x_1235:
[----:B------:R-:W-:Y:S05]  /*39a0*/  BSYNC B0 ;  /* 0x0000000000007941 */ /* 0x000fea0003800000 */
.L_x_1233:
[----:B------:R-:W-:-:S05]  /*39b0*/  IMAD R34, R13, R36, R54 ;  /* 0x000000240d227224 */ /* 0x000fca00078e0236 */
[----:B------:R-:W-:Y:S02]  /*39c0*/  VIADDMNMX R53, R34, R36, R53, PT ;  /* 0x0000002422357246 */ /* 0x000fe40003800135 */
[----:B------:R-:W-:-:S07]  /*39d0*/  VIMNMX R57, R57, R34, !PT ;  /* 0x0000002239397248 */ /* 0x000fce0007fe0100 */
.L_x_1232:
[C---:B------:R-:W-:Y:S01]  /*39e0*/  ISETP.GT.AND P1, PT, R57.reuse, 0x1, !P1 ;  /* 0x000000013900780c */ /* 0x040fe20004f24270 */
[----:B------:R-:W-:Y:S01]  /*39f0*/  UISETP.NE.AND UP0, UPT, UR61, URZ, UPT ;  /* 0x0000003f3d00728c */ /* 0x000fe2000bf05270 */
        /* <DEDUP_REMOVED lines=12> */
[----:B------:R-:W-:Y:S02]  /*3ac0*/  R2UR UR4, R19 ;  /* 0x00000000130472ca */ /* 0x000fe400000e0000 */
[C---:B------:R-:W-:Y:S02]  /*3ad0*/  ISETP.GT.AND P1, PT, R57.reuse, 0x10, !P1 ;  /* 0x000000103900780c */ /* 0x040fe40004f24270 */
[----:B------:R-:W-:Y:S02]  /*3ae0*/  ISETP.GT.AND P3, PT, R57, 0x50, !P3 ;  /* 0x000000503900780c */ /* 0x000fe40005f64270 */
[----:B------:R-:W-:Y:S02]  /*3af0*/  ISETP.LT.OR P1, PT, R53, 0x11, P1 ;  /* 0x000000113500780c */ /* 0x000fe40000f21670 */
[----:B------:R-:W-:-:S02]  /*3b00*/  ISETP.GT.AND P4, PT, R57, 0x51, !P4 ;  /* 0x000000513900780c */ /* 0x000fc40006784270 */
[----:B------:R-:W-:Y:S02]  /*3b10*/  FSEL R40, R15, -INF , !P1 ;  /* 0xff8000000f287808 */ /* 0x000fe40004800000 */
[----:B------:R-:W-:Y:S01]  /*3b20*/  ISETP.GT.AND P1, PT, R57, 0x11, !P2 ;  /* 0x000000113900780c */ /* 0x000fe20005724270 */
[----:B------:R-:W-:Y:S01]  /*3b30*/  UISETP.NE.AND UP1, UPT, UR4, URZ, UPT ;  /* 0x0000003f0400728c */ /* 0x000fe2000bf25270 */
[----:B------:R-:W-:Y:S02]  /*3b40*/  ISETP.NE.AND P2, PT, R48, RZ, PT ;  /* 0x000000ff3000720c */ /* 0x000fe40003f45270 */
[C---:B------:R-:W-:Y:S01]  /*3b50*/  ISETP.LT.OR P1, PT, R53.reuse, 0x12, P1 ;  /* 0x000000123500780c */ /* 0x040fe20000f21670 */
[----:B------:R-:W-:Y:S01]  /*3b60*/  ULDC UR4, c[0x0][0x988] ;  /* 0x0002620000047ab9 */ /* 0x000fe20000000800 */
[----:B------:R-:W-:Y:S01]  /*3b70*/  ISETP.LT.OR P3, PT, R53, 0x51, P3 ;  /* 0x000000513500780c */ /* 0x000fe20001f61670 */
[----:B------:R-:W-:Y:S01]  /*3b80*/  IMAD.U32 R11, RZ, RZ, UR4 ;  /* 0x00000004ff0b7e24 */ /* 0x000fe2000f8e00ff */
[----:B------:R-:W-:-:S02]  /*3b90*/  FSEL R42, R27, -INF , !P1 ;  /* 0xff8000001b2a7808 */ /* 0x000fc40004800000 */
[----:B------:R-:W-:Y:S02]  /*3ba0*/  ISETP.GT.AND P1, PT, R57, 0x18, !P6 ;  /* 0x000000183900780c */ /* 0x000fe40007724270 */
[----:B------:R-:W-:Y:S01]  /*3bb0*/  ISETP.NE.AND P6, PT, R44, RZ, PT ;  /* 0x000000ff2c00720c */ /* 0x000fe20003fc5270 */
[----:B------:R-:W-:Y:S01]  /*3bc0*/  @UP1 ULDC UR4, c[0x0][0x44c] ;  /* 0x0001130000041ab9 */ /* 0x000fe20000000800 */
[----:B------:R-:W-:Y:S01]  /*3bd0*/  ISETP.LT.OR P1, PT, R53, 0x19, P1 ;  /* 0x000000193500780c */ /* 0x000fe20000f21670 */
[----:B------:R-:W-:Y:S01]  /*3be0*/  @UP1 ULDC UR14, c[0x0][0x450] ;  /* 0x00011400000e1ab9 */ /* 0x000fe20000000800 */
[----:B------:R-:W-:Y:S02]  /*3bf0*/  ISETP.GT.AND P5, PT, R57, 0x58, !P5 ;  /* 0x000000583900780c */ /* 0x000fe40006fa4270 */
[----:B------:R-:W-:Y:S02]  /*3c00*/  FSEL R44, R31, -INF , !P1 ;  /* 0xff8000001f2c7808 */ /* 0x000fe40004800000 */
[----:B------:R-:W-:-:S02]  /*3c10*/  ISETP.NE.AND P1, PT, R73, RZ, PT ;  /* 0x000000ff4900720c */ /* 0x000fc40003f25270 */
[----:B------:R-:W-:Y:S02]  /*3c20*/  ISETP.LT.OR P4, PT, R53, 0x52, P4 ;  /* 0x000000523500780c */ /* 0x000fe40002781670 */
[----:B------:R-:W-:Y:S02]  /*3c30*/  ISETP.GT.AND P1, PT, R57, 0x19, !P1 ;  /* 0x000000193900780c */ /* 0x000fe40004f24270 */
[----:B------:R-:W-:Y:S02]  /*3c40*/  FSEL R8, R8, -INF , !P3 ;  /* 0xff80000008087808 */ /* 0x000fe40005800000 */
[C---:B------:R-:W-:Y:S02]  /*3c50*/  ISETP.LT.OR P1, PT, R53.reuse, 0x1a, P1 ;  /* 0x0000001a3500780c */ /* 0x040fe40000f21670 */
[----:B------:R-:W-:Y:S02]  /*3c60*/  ISETP.LT.OR P5, PT, R53, 0x59, P5 ;  /* 0x000000593500780c */ /* 0x000fe40002fa1670 */
[----:B------:R-:W-:-:S02]  /*3c70*/  FSEL R46, R33, -INF , !P1 ;  /* 0xff800000212e7808 */ /* 0x000fc40004800000 */
[----:B------:R-:W-:Y:S02]  /*3c80*/  ISETP.NE.AND P1, PT, R77, RZ, PT ;  /* 0x000000ff4d00720c */ /* 0x000fe40003f25270 */
[----:B------:R-:W-:Y:S02]  /*3c90*/  FSEL R6, R6, -INF , !P4 ;  /* 0xff80000006067808 */ /* 0x000fe40006000000 */
[----:B------:R-:W-:Y:S02]  /*3ca0*/  ISETP.GT.AND P1, PT, R57, 0x20, !P1 ;  /* 0x000000203900780c */ /* 0x000fe40004f24270 */
[----:B------:R-:W-:Y:S02]  /*3cb0*/  R2UR UR6, R22 ;  /* 0x00000000160672ca */ /* 0x000fe400000e0000 */
[----:B------:R-:W-:Y:S02]  /*3cc0*/  ISETP.LT.OR P1, PT, R53, 0x21, P1 ;  /* 0x000000213500780c */ /* 0x000fe40000f21670 */
[----:B------:R-:W-:-:S02]  /*3cd0*/  R2UR UR7, R74 ;  /* 0x000000004a0772ca */ /* 0x000fc400000e0000 */
[----:B------:R-:W-:Y:S02]  /*3ce0*/  FSEL R48, R37, -INF , !P1 ;  /* 0xff80000025307808 */ /* 0x000fe40004800000 */
[----:B------:R-:W-:-:S04]  /*3cf0*/  ISETP.NE.AND P1, PT, R79, RZ, PT ;  /* 0x000000ff4f00720c */ /* 0x000fc80003f25270 */
[----:B------:R-:W-:Y:S01]  /*3d00*/  ISETP.GT.AND P1, PT, R57, 0x21, !P1 ;  /* 0x000000213900780c */ /* 0x000fe20004f24270 */
[----:B------:R-:W-:-:S03]  /*3d10*/  UIMAD.WIDE.U32 UR4, UR6, UR4, URZ ;  /* 0x00000004060472a5 */ /* 0x000fc6000f8e003f */
[----:B------:R-:W-:Y:S01]  /*3d20*/  ISETP.LT.OR P1, PT, R53, 0x22, P1 ;  /* 0x000000223500780c */ /* 0x000fe20000f21670 */
[----:B------:R-:W-:-:S03]  /*3d30*/  @UP1 USHF.R.U32.HI UR6, URZ, UR14, UR5 ;  /* 0x0000000e3f061299 */ /* 0x000fc60008011605 */
[----:B------:R-:W-:Y:S01]  /*3d40*/  FSEL R50, R39, -INF , !P1 ;  /* 0xff80000027327808 */ /* 0x000fe20004800000 */
[----:B------:R-:W-:Y:S01]  /*3d50*/  UIADD3 UR4, UR7, UR6, URZ ;  /* 0x0000000607047290 */ /* 0x000fe2000fffe03f */
[----:B------:R-:W-:-:S03]  /*3d60*/  ISETP.NE.AND P1, PT, R81, RZ, PT ;  /* 0x000000ff5100720c */ /* 0x000fc60003f25270 */
[----:B------:R-:W-:Y:S01]  /*3d70*/  UIADD3 UR11, UR4, UR11, URZ ;  /* 0x0000000b040b7290 */ /* 0x000fe2000fffe03f */
[----:B------:R-:W-:-:S04]  /*3d80*/  ISETP.GT.AND P1, PT, R57, 0x28, !P1 ;  /* 0x000000283900780c */ /* 0x000fc80004f24270 */
[----:B------:R-:W-:-:S04]  /*3d90*/  ISETP.LT.OR P1, PT, R53, 0x29, P1 ;  /* 0x000000293500780c */ /* 0x000fc80000f21670 */
[----:B------:R-:W-:Y:S02]  /*3da0*/  FSEL R52, R41, -INF , !P1 ;  /* 0xff80000029347808 */ /* 0x000fe40004800000 */
[----:B------:R-:W-:-:S04]  /*3db0*/  ISETP.NE.AND P1, PT, R83, RZ, PT ;  /* 0x000000ff5300720c */ /* 0x000fc80003f25270 */
        /* <DEDUP_REMOVED lines=19> */
[----:B------:R-:W-:Y:S02]  /*3ef0*/  ISETP.GT.AND P1, PT, R57, 0x40, !P2 ;  /* 0x000000403900780c */ /* 0x000fe40005724270 */
[----:B------:R-:W-:Y:S02]  /*3f00*/  ISETP.NE.AND P2, PT, R96, RZ, PT ;  /* 0x000000ff6000720c */ /* 0x000fe40003f45270 */
[----:B------:R-:W-:Y:S02]  /*3f10*/  ISETP.LT.OR P1, PT, R53, 0x41, P1 ;  /* 0x000000413500780c */ /* 0x000fe40000f21670 */
[----:B------:R-:W-:Y:S02]  /*3f20*/  ISETP.GT.AND P2, PT, R57, 0x49, !P2 ;  /* 0x000000493900780c */ /* 0x000fe40005744270 */
[----:B------:R-:W-:-:S02]  /*3f30*/  FSEL R64, R55, -INF , !P1 ;  /* 0xff80000037407808 */ /* 0x000fc40004800000 */
[----:B------:R-:W-:Y:S02]  /*3f40*/  ISETP.GT.AND P1, PT, R57, RZ, !P6 ;  /* 0x000000ff3900720c */ /* 0x000fe40007724270 */
[----:B------:R-:W-:Y:S02]  /*3f50*/  ISETP.NE.AND P6, PT, R93, RZ, PT ;  /* 0x000000ff5d00720c */ /* 0x000fe40003fc5270 */
[C---:B------:R-:W-:Y:S02]  /*3f60*/  ISETP.LT.OR P1, PT, R53.reuse, 0x1, P1 ;  /* 0x000000013500780c */ /* 0x040fe40000f21670 */
[----:B------:R-:W-:Y:S02]  /*3f70*/  ISETP.LT.OR P2, PT, R53, 0x4a, P2 ;  /* 0x0000004a3500780c */ /* 0x000fe40001741670 */
[----:B------:R-:W-:Y:S02]  /*3f80*/  FSEL R27, R0, -INF , !P1 ;  /* 0xff800000001b7808 */ /* 0x000fe40004800000 */
[----:B------:R-:W-:-:S02]  /*3f90*/  FMNMX.FTZ R0, R156, R94, !PT ;  /* 0x0000005e9c007209 */ /* 0x000fc40007810000 */
[----:B------:R-:W-:Y:S02]  /*3fa0*/  FSEL R2, R2, -INF , !P2 ;  /* 0xff80000002027808 */ /* 0x000fe40005000000 */
[----:B------:R-:W-:-:S04]  /*3fb0*/  FMNMX.FTZ R9, R158, R0, !PT ;  /* 0x000000009e097209 */ /* 0x000fc80007810000 */
        /* <DEDUP_REMOVED lines=20> */
[----:B------:R-:W-:-:S05]  /*4100*/  FMNMX.FTZ R9, R30, R9, !PT ;  /* 0x000000091e097209 */ /* 0x000fca0007810000 */
[----:B------:R-:W0:Y:S02]  /*4110*/  SHFL.BFLY PT, R0, R9, 0x2, 0x1f ;  /* 0x0c401f0009007f89 */ /* 0x000e2400000e0000 */
[----:B0-----:R-:W-:Y:S02]  /*4120*/  FMNMX.FTZ R13, R9, R0, !PT ;  /* 0x00000000090d7209 */ /* 0x001fe40007810000 */
[----:B------:R-:W-:-:S03]  /*4130*/  FMNMX.FTZ R9, R27, R34, !PT ;  /* 0x000000221b097209 */ /* 0x000fc60007810000 */
[----:B------:R-:W0:Y:S01]  /*4140*/  SHFL.BFLY PT, R12, R13, 0x1, 0x1f ;  /* 0x0c201f000d0c7f89 */ /* 0x000e2200000e0000 */
        /* <DEDUP_REMOVED lines=10> */
[----:B------:R-:W-:Y:S01]  /*41f0*/  ISETP.GT.AND P1, PT, R57, 0x41, !P6 ;  /* 0x000000413900780c */ /* 0x000fe20007724270 */
[--C-:B------:R-:W-:Y:S01]  /*4200*/  FFMA.FTZ R33, R84, R11, -R31.reuse ;  /* 0x0000000b54217223 */ /* 0x100fe2000001081f */
[----:B------:R-:W-:Y:S01]  /*4210*/  FMNMX.FTZ R15, R48, R13, !PT ;  /* 0x0000000d300f7209 */ /* 0x000fe20007810000 */
[-CC-:B------:R-:W-:Y:S01]  /*4220*/  FFMA.FTZ R148, R82, R11.reuse, -R31.reuse ;  /* 0x0000000b52947223 */ /* 0x180fe2000001081f */
[----:B------:R-:W-:Y:S01]  /*4230*/  ISETP.LT.OR P1, PT, R53, 0x42, P1 ;  /* 0x000000423500780c */ /* 0x000fe20000f21670 */
[--C-:B------:R-:W-:Y:S01]  /*4240*/  FFMA.FTZ R156, R156, R11, -R31.reuse ;  /* 0x0000000b9c9c7223 */ /* 0x100fe2000001081f */
[----:B------:R-:W-:Y:S01]  /*4250*/  FMNMX.FTZ R15, R50, R15, !PT ;  /* 0x0000000f320f7209 */ /* 0x000fe20007810000 */
[-CC-:B------:R-:W-:Y:S01]  /*4260*/  FFMA.FTZ R158, R158, R11.reuse, -R31.reuse ;  /* 0x0000000b9e9e7223 */ /* 0x180fe2000001081f */
[----:B------:R-:W-:Y:S01]  /*4270*/  FSEL R0, R29, -INF , !P1 ;  /* 0xff8000001d007808 */ /* 0x000fe20004800000 */
[--C-:B------:R-:W-:Y:S01]  /*4280*/  FFMA.FTZ R29, R94, R11, -R31.reuse ;  /* 0x0000000b5e1d7223 */ /* 0x100fe2000001081f */
[----:B------:R-:W-:Y:S01]  /*4290*/  FMNMX.FTZ R15, R52, R15, !PT ;  /* 0x0000000f340f7209 */ /* 0x000fe20007810000 */
[----:B------:R-:W-:Y:S01]  /*42a0*/  MUFU.EX2 R156, R156 ;  /* 0x0000009c009c7308 */ /* 0x000fe20000000800 */
[----:B------:R-:W-:Y:S01]  /*42b0*/  ISETP.NE.AND P1, PT, R95, RZ, PT ;  /* 0x000000ff5f00720c */ /* 0x000fe20003f25270 */
[--C-:B------:R-:W-:Y:S01]  /*42c0*/  FFMA.FTZ R92, R92, R11, -R31.reuse ;  /* 0x0000000b5c5c7223 */ /* 0x100fe2000001081f */
[----:B------:R-:W-:Y:S01]  /*42d0*/  FMNMX.FTZ R15, R54, R15, !PT ;  /* 0x0000000f360f7209 */ /* 0x000fe20007810000 */
[-CC-:B------:R-:W-:Y:S01]  /*42e0*/  FFMA.FTZ R152, R90, R11.reuse, -R31.reuse ;  /* 0x0000000b5a987223 */ /* 0x180fe2000001081f */
[----:B------:R-:W-:Y:S01]  /*42f0*/  ISETP.GT.AND P1, PT, R57, 0x48, !P1 ;  /* 0x000000483900780c */ /* 0x000fe20004f24270 */
[-CC-:B------:R-:W-:Y:S01]  /*4300*/  FFMA.FTZ R41, R14, R11.reuse, -R31.reuse ;  /* 0x0000000b0e297223 */ /* 0x180fe2000001081f */
[----:B------:R-:W-:Y:S01]  /*4310*/  ISETP.NE.AND P6, PT, R61, RZ, PT ;  /* 0x000000ff3d00720c */ /* 0x000fe20003fc5270 */
[----:B------:R0:W1:Y:S01]  /*4320*/  MUFU.EX2 R9, R29 ;  /* 0x0000001d00097308 */ /* 0x0000620000000800 */
[----:B------:R-:W-:Y:S01]  /*4330*/  ISETP.LT.OR P1, PT, R53, 0x49, P1 ;  /* 0x000000493500780c */ /* 0x000fe20000f21670 */
[-CC-:B------:R-:W-:Y:S01]  /*4340*/  FFMA.FTZ R88, R88, R11.reuse, -R31.reuse ;  /* 0x0000000b58587223 */ /* 0x180fe2000001081f */
[----:B------:R-:W-:Y:S01]  /*4350*/  ISETP.GT.AND P6, PT, R57, 0x59, !P6 ;  /* 0x000000593900780c */ /* 0x000fe200077c4270 */
[-CC-:B------:R-:W-:Y:S01]  /*4360*/  FFMA.FTZ R154, R86, R11.reuse, -R31.reuse ;  /* 0x0000000b569a7223 */ /* 0x180fe2000001081f */
[----:B------:R-:W-:Y:S01]  /*4370*/  FSEL R84, R3, -INF , !P1 ;  /* 0xff80000003547808 */ /* 0x000fe20004800000 */
[--C-:B------:R-:W-:Y:S01]  /*4380*/  FFMA.FTZ R26, R26, R11, -R31.reuse ;  /* 0x0000000b1a1a7223 */ /* 0x100fe2000001081f */
[----:B------:R-:W-:Y:S01]  /*4390*/  ISETP.LT.OR P6, PT, R53, 0x5a, P6 ;  /* 0x0000005a3500780c */ /* 0x000fe200037c1670 */
[----:B------:R2:W-:Y:S01]  /*43a0*/  MUFU.EX2 R3, R33 ;  /* 0x0000002100037308 */ /* 0x0005e20000000800 */
[----:B0-----:R-:W-:Y:S01]  /*43b0*/  FMNMX.FTZ R29, R56, R15, !PT ;  /* 0x0000000f381d7209 */ /* 0x001fe20007810000 */
[-CC-:B------:R-:W-:Y:S01]  /*43c0*/  FFMA.FTZ R78, R78, R11.reuse, -R31.reuse ;  /* 0x0000000b4e4e7223 */ /* 0x180fe2000001081f */
[----:B------:R-:W-:Y:S01]  /*43d0*/  FSEL R82, R21, -INF , !P6 ;  /* 0xff80000015527808 */ /* 0x000fe20007000000 */
[--C-:B------:R-:W-:Y:S01]  /*43e0*/  FFMA.FTZ R21, R76, R11, -R31.reuse ;  /* 0x0000000b4c157223 */ /* 0x100fe2000001081f */
[----:B------:R-:W-:Y:S01]  /*43f0*/  FMNMX.FTZ R29, R58, R29, !PT ;  /* 0x0000001d3a1d7209 */ /* 0x000fe20007810000 */
[-CC-:B------:R-:W-:Y:S01]  /*4400*/  FFMA.FTZ R72, R72, R11.reuse, -R31.reuse ;  /* 0x0000000b48487223 */ /* 0x180fe2000001081f */
[--C-:B------:R-:W-:Y:S01]  /*4410*/  FFMA.FTZ R70, R70, R11, -R31.reuse ;  /* 0x0000000b46467223 */ /* 0x100fe2000001081f */
[----:B------:R-:W0:Y:S01]  /*4420*/  MUFU.EX2 R158, R158 ;  /* 0x0000009e009e7308 */ /* 0x000e220000000800 */
[----:B------:R-:W-:Y:S01]  /*4430*/  FMNMX.FTZ R29, R60, R29, !PT ;  /* 0x0000001d3c1d7209 */ /* 0x000fe20007810000 */
[-CC-:B--2---:R-:W-:Y:S01]  /*4440*/  FFMA.FTZ R33, R80, R11.reuse, -R31.reuse ;  /* 0x0000000b50217223 */ /* 0x184fe2000001081f */
[----:B------:R-:W-:Y:S01]  /*4450*/  FSEL R80, R25, -INF , !P5 ;  /* 0xff80000019507808 */ /* 0x000fe20006800000 */
        /* <DEDUP_REMOVED lines=11> */
[----:B------:R-:W-:Y:S01]  /*4510*/  FFMA.FTZ R30, R30, R11, -R31 ;  /* 0x0000000b1e1e7223 */ /* 0x000fe2000001081f */
[----:B------:R-:W2:Y:S01]  /*4520*/  MUFU.EX2 R13, R92 ;  /* 0x0000005c000d7308 */ /* 0x000ea20000000800 */
[----:B------:R-:W-:Y:S01]  /*4530*/  FMNMX.FTZ R29, R84, R29, !PT ;  /* 0x0000001d541d7209 */ /* 0x000fe20007810000 */
[----:B-1----:R-:W-:Y:S01]  /*4540*/  FADD.FTZ R43, R156, R9 ;  /* 0x000000099c2b7221 */ /* 0x002fe20000010000 */
[----:B------:R-:W-:-:S02]  /*4550*/  F2FP.BF16.F32.PACK_AB R156, R9, R156 ;  /* 0x0000009c099c723e */ /* 0x000fc400000010ff */
[----:B------:R-:W-:-:S03]  /*4560*/  FMNMX.FTZ R29, R2, R29, !PT ;  /* 0x0000001d021d7209 */ /* 0x000fc60007810000 */
[----:B------:R-:W1:Y:S01]  /*4570*/  MUFU.EX2 R152, R152 ;  /* 0x0000009800987308 */ /* 0x000e620000000800 */
[----:B------:R-:W-:-:S04]  /*4580*/  FMNMX.FTZ R29, R8, R29, !PT ;  /* 0x0000001d081d7209 */ /* 0x000fc80007810000 */
[----:B------:R-:W-:-:S03]  /*4590*/  FMNMX.FTZ R29, R6, R29, !PT ;  /* 0x0000001d061d7209 */ /* 0x000fc60007810000 */
[----:B------:R-:W3:Y:S01]  /*45a0*/  MUFU.EX2 R15, R88 ;  /* 0x00000058000f7308 */ /* 0x000ee20000000800 */
[----:B------:R-:W-:-:S04]  /*45b0*/  FMNMX.FTZ R29, R80, R29, !PT ;  /* 0x0000001d501d7209 */ /* 0x000fc80007810000 */
[----:B------:R-:W-:-:S03]  /*45c0*/  FMNMX.FTZ R29, R82, R29, !PT ;  /* 0x0000001d521d7209 */ /* 0x000fc60007810000 */
[----:B------:R-:W4:Y:S02]  /*45d0*/  MUFU.EX2 R154, R154 ;  /* 0x0000009a009a7308 */ /* 0x000f240000000800 */
[----:B------:R-:W5:Y:S06]  /*45e0*/  SHFL.BFLY PT, R76, R29, 0x2, 0x1f ;  /* 0x0c401f001d4c7f89 */ /* 0x000f6c00000e0000 */
[----:B------:R0:W-:Y:S08]  /*45f0*/  MUFU.EX2 R39, R26 ;  /* 0x0000001a00277308 */ /* 0x0001f00000000800 */
[----:B------:R-:W4:Y:S01]  /*4600*/  MUFU.EX2 R148, R148 ;  /* 0x0000009400947308 */ /* 0x000f220000000800 */
[----:B0-----:R-:W-:Y:S01]  /*4610*/  FADD.FTZ R26, R158, R43 ;  /* 0x0000002b9e1a7221 */ /* 0x001fe20000010000 */
[----:B--2---:R-:W-:-:S03]  /*4620*/  F2FP.BF16.F32.PACK_AB R158, R13, R158 ;  /* 0x0000009e0d9e723e */ /* 0x004fc600000010ff */
[----:B------:R-:W-:-:S03]  /*4630*/  FADD.FTZ R43, R13, R26 ;  /* 0x0000001a0d2b7221 */ /* 0x000fc60000010000 */
[----:B------:R-:W0:Y:S01]  /*4640*/  MUFU.EX2 R33, R33 ;  /* 0x0000002100217308 */ /* 0x000e220000000800 */
[----:B-1----:R-:W-:Y:S01]  /*4650*/  FADD.FTZ R26, R152, R43 ;  /* 0x0000002b981a7221 */ /* 0x002fe20000010000 */
[----:B-----5:R-:W-:Y:S02]  /*4660*/  FMNMX.FTZ R76, R29, R76, !PT ;  /* 0x0000004c1d4c7209 */ /* 0x020fe40007810000 */
[C---:B---3--:R-:W-:Y:S01]  /*4670*/  F2FP.BF16.F32.PACK_AB R152, R15.reuse, R152 ;  /* 0x000000980f98723e */ /* 0x048fe200000010ff */
[----:B------:R-:W-:Y:S02]  /*4680*/  FADD.FTZ R43, R15, R26 ;  /* 0x0000001a0f2b7221 */ /* 0x000fe40000010000 */
[----:B------:R-:W1:Y:S01]  /*4690*/  SHFL.BFLY PT, R21, R76, 0x1, 0x1f ;  /* 0x0c201f004c157f89 */ /* 0x000e6200000e0000 */
[----:B------:R-:W2:Y:S01]  /*46a0*/  MUFU.EX2 R78, R78 ;  /* 0x0000004e004e7308 */ /* 0x000ea20000000800 */
[----:B----4-:R-:W-:Y:S01]  /*46b0*/  FADD.FTZ R26, R154, R43 ;  /* 0x0000002b9a1a7221 */ /* 0x010fe20000010000 */
[----:B------:R-:W-:-:S03]  /*46c0*/  F2FP.BF16.F32.PACK_AB R154, R3, R154 ;  /* 0x0000009a039a723e */ /* 0x000fc600000010ff */
[----:B------:R-:W-:-:S03]  /*46d0*/  FADD.FTZ R43, R3, R26 ;  /* 0x0000001a032b7221 */ /* 0x000fc60000010000 */
[----:B------:R-:W-:Y:S01]  /*46e0*/  MUFU.EX2 R72, R72 ;  /* 0x0000004800487308 */ /* 0x000fe20000000800 */
[----:B------:R-:W-:Y:S01]  /*46f0*/  FADD.FTZ R26, R148, R43 ;  /* 0x0000002b941a7221 */ /* 0x000fe20000010000 */
[----:B0-----:R-:W-:-:S03]  /*4700*/  F2FP.BF16.F32.PACK_AB R148, R33, R148 ;  /* 0x000000942194723e */ /* 0x001fc600000010ff */
[----:B------:R-:W-:-:S03]  /*4710*/  FADD.FTZ R45, R33, R26 ;  /* 0x0000001a212d7221 */ /* 0x000fc60000010000 */
[----:B------:R-:W0:Y:S01]  /*4720*/  MUFU.EX2 R35, R70 ;  /* 0x0000004600237308 */ /* 0x000e220000000800 */
[----:B--2---:R-:W-:Y:S02]  /*4730*/  F2FP.BF16.F32.PACK_AB R150, R25, R78 ;  /* 0x0000004e1996723e */ /* 0x004fe400000010ff */
[----:B-1----:R-:W-:-:S05]  /*4740*/  FMNMX.FTZ R14, R76, R21, !PT ;  /* 0x000000154c0e7209 */ /* 0x002fca0007810000 */
[----:B------:R-:W-:Y:S01]  /*4750*/  MUFU.EX2 R68, R68 ;  /* 0x0000004400447308 */ /* 0x000fe20000000800 */
[C---:B------:R-:W-:Y:S01]  /*4760*/  FSETP.NEU.FTZ.AND P1, PT, R14.reuse, -INF , PT ;  /* 0xff8000000e00780b */ /* 0x040fe20003f3d000 */
[----:B------:R-:W-:-:S06]  /*4770*/  FMUL.FTZ R21, R14, R11 ;  /* 0x0000000b0e157220 */ /* 0x000fcc0000410000 */
[----:B------:R1:W-:Y:S01]  /*4780*/  MUFU.EX2 R29, R28 ;  /* 0x0000001c001d7308 */ /* 0x0003e20000000800 */
[----:B------:R-:W-:Y:S02]  /*4790*/  FSEL R31, R21, RZ, P1 ;  /* 0x000000ff151f7208 */ /* 0x000fe40000800000 */
[----:B------:R-:W-:Y:S02]  /*47a0*/  PLOP3.LUT P1, PT, PT, PT, UP0, 0x40, 0x0 ;  /* 0x000000000000781c */ /* 0x000fe40003f2e808 */
[----:B0-----:R-:W-:Y:S01]  /*47b0*/  F2FP.BF16.F32.PACK_AB R144, R35, R72 ;  /* 0x000000482390723e */ /* 0x001fe200000010ff */
        /* <DEDUP_REMOVED lines=18> */
[-C--:B------:R-:W-:Y:S01]  /*48e0*/  FFMA.FTZ R62, R62, R11.reuse, -R31 ;  /* 0x0000000b3e3e7223 */ /* 0x080fe2000001081f */
[----:B-1----:R-:W-:Y:S01]  /*48f0*/  FADD.FTZ R28, R78, R45 ;  /* 0x0000002d4e1c7221 */ /* 0x002fe20000010000 */
[-CC-:B------:R-:W-:Y:S01]  /*4900*/  FFMA.FTZ R64, R64, R11.reuse, -R31.reuse ;  /* 0x0000000b40407223 */ /* 0x180fe2000001081f */
[-CC-:B------:R-:W-:Y:S01]  /*4910*/  FFMA.FTZ R84, R84, R11.reuse, -R31.reuse ;  /* 0x0000000b54547223 */ /* 0x180fe2000001081f */
[----:B------:R-:W1:Y:S01]  /*4920*/  MUFU.EX2 R36, R36 ;  /* 0x0000002400247308 */ /* 0x000e620000000800 */
[----:B------:R-:W-:Y:S01]  /*4930*/  FADD.FTZ R45, R25, R28 ;  /* 0x0000001c192d7221 */ /* 0x000fe20000010000 */
[-CC-:B------:R-:W-:Y:S01]  /*4940*/  FFMA.FTZ R2, R2, R11.reuse, -R31.reuse ;  /* 0x0000000b02027223 */ /* 0x180fe2000001081f */
[-CC-:B------:R-:W-:Y:S01]  /*4950*/  FFMA.FTZ R8, R8, R11.reuse, -R31.reuse ;  /* 0x0000000b08087223 */ /* 0x180fe2000001081f */
[----:B------:R-:W-:Y:S01]  /*4960*/  FFMA.FTZ R80, R80, R11, -R31 ;  /* 0x0000000b50507223 */ /* 0x000fe2000001081f */
[----:B------:R-:W-:-:S03]  /*4970*/  FADD.FTZ R28, R72, R45 ;  /* 0x0000002d481c7221 */ /* 0x000fc60000010000 */
[----:B------:R-:W2:Y:S01]  /*4980*/  MUFU.EX2 R159, R38 ;  /* 0x00000026009f7308 */ /* 0x000ea20000000800 */
[----:B0-----:R-:W-:Y:S01]  /*4990*/  FADD.FTZ R43, R27, R34 ;  /* 0x000000221b2b7221 */ /* 0x001fe20000010000 */
[----:B------:R-:W-:Y:S01]  /*49a0*/  FADD.FTZ R45, R35, R28 ;  /* 0x0000001c232d7221 */ /* 0x000fe20000010000 */
[----:B------:R-:W-:-:S03]  /*49b0*/  F2FP.BF16.F32.PACK_AB R157, R34, R27 ;  /* 0x0000001b229d723e */ /* 0x000fc600000010ff */
[----:B------:R-:W-:Y:S02]  /*49c0*/  FADD.FTZ R28, R68, R45 ;  /* 0x0000002d441c7221 */ /* 0x000fe40000010000 */
[----:B------:R-:W0:Y:S01]  /*49d0*/  MUFU.EX2 R40, R40 ;  /* 0x0000002800287308 */ /* 0x000e220000000800 */
[----:B-1----:R-:W-:-:S07]  /*49e0*/  FADD.FTZ R26, R36, R43 ;  /* 0x0000002b241a7221 */ /* 0x002fce0000010000 */
[----:B------:R-:W1:Y:S01]  /*49f0*/  MUFU.EX2 R153, R42 ;  /* 0x0000002a00997308 */ /* 0x000e620000000800 */
[C---:B--2---:R-:W-:Y:S01]  /*4a00*/  FADD.FTZ R43, R159.reuse, R26 ;  /* 0x0000001a9f2b7221 */ /* 0x044fe20000010000 */
[----:B------:R-:W-:-:S06]  /*4a10*/  F2FP.BF16.F32.PACK_AB R159, R159, R36 ;  /* 0x000000249f9f723e */ /* 0x000fcc00000010ff */
[----:B------:R-:W2:Y:S01]  /*4a20*/  MUFU.EX2 R44, R44 ;  /* 0x0000002c002c7308 */ /* 0x000ea20000000800 */
[----:B0-----:R-:W-:-:S07]  /*4a30*/  FADD.FTZ R26, R40, R43 ;  /* 0x0000002b281a7221 */ /* 0x001fce0000010000 */
[----:B------:R-:W0:Y:S01]  /*4a40*/  MUFU.EX2 R155, R46 ;  /* 0x0000002e009b7308 */ /* 0x000e220000000800 */
[C---:B-1----:R-:W-:Y:S01]  /*4a50*/  FADD.FTZ R43, R153.reuse, R26 ;  /* 0x0000001a992b7221 */ /* 0x042fe20000010000 */
[-CC-:B------:R-:W-:Y:S01]  /*4a60*/  FFMA.FTZ R26, R6, R11.reuse, -R31.reuse ;  /* 0x0000000b061a7223 */ /* 0x180fe2000001081f */
[----:B------:R-:W-:Y:S01]  /*4a70*/  FFMA.FTZ R31, R82, R11, -R31 ;  /* 0x0000000b521f7223 */ /* 0x000fe2000001081f */
[----:B------:R-:W-:-:S04]  /*4a80*/  F2FP.BF16.F32.PACK_AB R153, R153, R40 ;  /* 0x000000289999723e */ /* 0x000fc800000010ff */
[----:B------:R-:W1:Y:S01]  /*4a90*/  MUFU.EX2 R48, R48 ;  /* 0x0000003000307308 */ /* 0x000e620000000800 */
[----:B--2---:R-:W-:-:S07]  /*4aa0*/  FADD.FTZ R6, R44, R43 ;  /* 0x0000002b2c067221 */ /* 0x004fce0000010000 */
[----:B------:R-:W2:Y:S01]  /*4ab0*/  MUFU.EX2 R149, R50 ;  /* 0x0000003200957308 */ /* 0x000ea20000000800 */
[C---:B0-----:R-:W-:Y:S01]  /*4ac0*/  FADD.FTZ R43, R155.reuse, R6 ;  /* 0x000000069b2b7221 */ /* 0x041fe20000010000 */
[----:B------:R-:W-:-:S06]  /*4ad0*/  F2FP.BF16.F32.PACK_AB R155, R155, R44 ;  /* 0x0000002c9b9b723e */ /* 0x000fcc00000010ff */
[----:B------:R-:W0:Y:S01]  /*4ae0*/  MUFU.EX2 R52, R52 ;  /* 0x0000003400347308 */ /* 0x000e220000000800 */
[----:B-1----:R-:W-:-:S07]  /*4af0*/  FADD.FTZ R6, R48, R43 ;  /* 0x0000002b30067221 */ /* 0x002fce0000010000 */
[----:B------:R-:W1:Y:S01]  /*4b00*/  MUFU.EX2 R151, R54 ;  /* 0x0000003600977308 */ /* 0x000e620000000800 */
[C---:B--2---:R-:W-:Y:S01]  /*4b10*/  FADD.FTZ R9, R149.reuse, R6 ;  /* 0x0000000695097221 */ /* 0x044fe20000010000 */
[----:B------:R-:W-:-:S06]  /*4b20*/  F2FP.BF16.F32.PACK_AB R149, R149, R48 ;  /* 0x000000309595723e */ /* 0x000fcc00000010ff */
[----:B------:R-:W2:Y:S08]  /*4b30*/  MUFU.EX2 R56, R56 ;  /* 0x0000003800387308 */ /* 0x000eb00000000800 */
[----:B------:R-:W3:Y:S08]  /*4b40*/  MUFU.EX2 R145, R58 ;  /* 0x0000003a00917308 */ /* 0x000ef00000000800 */
[----:B------:R-:W4:Y:S08]  /*4b50*/  MUFU.EX2 R60, R60 ;  /* 0x0000003c003c7308 */ /* 0x000f300000000800 */
[----:B------:R0:W-:Y:S08]  /*4b60*/  MUFU.EX2 R141, R0 ;  /* 0x00000000008d7308 */ /* 0x0001f00000000800 */
[----:B------:R-:W5:Y:S01]  /*4b70*/  MUFU.EX2 R37, R66 ;  /* 0x0000004200257308 */ /* 0x000f620000000800 */
[----:B0-----:R-:W-:-:S04]  /*4b80*/  FADD.FTZ R0, R52, R9 ;  /* 0x0000000934007221 */ /* 0x001fc80000010000 */
[C---:B-1----:R-:W-:Y:S01]  /*4b90*/  FADD.FTZ R3, R151.reuse, R0 ;  /* 0x0000000097037221 */ /* 0x042fe20000010000 */
[----:B------:R-:W-:Y:S02]  /*4ba0*/  F2FP.BF16.F32.PACK_AB R151, R151, R52 ;  /* 0x000000349797723e */ /* 0x000fe400000010ff */
[----:B------:R-:W0:Y:S01]  /*4bb0*/  MUFU.EX2 R147, R62 ;  /* 0x0000003e00937308 */ /* 0x000e220000000800 */
[----:B--2---:R-:W-:-:S04]  /*4bc0*/  FADD.FTZ R0, R56, R3 ;  /* 0x0000000338007221 */ /* 0x004fc80000010000 */
[C---:B---3--:R-:W-:Y:S01]  /*4bd0*/  FADD.FTZ R3, R145.reuse, R0 ;  /* 0x0000000091037221 */ /* 0x048fe20000010000 */
[----:B------:R-:W-:Y:S02]  /*4be0*/  F2FP.BF16.F32.PACK_AB R145, R145, R56 ;  /* 0x000000389191723e */ /* 0x000fe400000010ff */
[----:B------:R-:W1:Y:S01]  /*4bf0*/  MUFU.EX2 R32, R32 ;  /* 0x0000002000207308 */ /* 0x000e620000000800 */
[----:B----4-:R-:W-:Y:S01]  /*4c00*/  FADD.FTZ R0, R60, R3 ;  /* 0x000000033c007221 */ /* 0x010fe20000010000 */
[C---:B-----5:R-:W-:Y:S01]  /*4c10*/  FADD.FTZ R45, R37.reuse, R28 ;  /* 0x0000001c252d7221 */ /* 0x060fe20000010000 */
[----:B------:R-:W-:-:S05]  /*4c20*/  F2FP.BF16.F32.PACK_AB R146, R37, R68 ;  /* 0x000000442592723e */ /* 0x000fca00000010ff */
[----:B------:R-:W2:Y:S01]  /*4c30*/  MUFU.EX2 R64, R64 ;  /* 0x0000004000407308 */ /* 0x000ea20000000800 */
[C---:B0-----:R-:W-:Y:S01]  /*4c40*/  FADD.FTZ R3, R147.reuse, R0 ;  /* 0x0000000093037221 */ /* 0x041fe20000010000 */
[----:B------:R-:W-:-:S06]  /*4c50*/  F2FP.BF16.F32.PACK_AB R147, R147, R60 ;  /* 0x0000003c9393723e */ /* 0x000fcc00000010ff */
[----:B------:R-:W0:Y:S01]  /*4c60*/  MUFU.EX2 R20, R20 ;  /* 0x0000001400147308 */ /* 0x000e220000000800 */
[----:B-1----:R-:W-:Y:S01]  /*4c70*/  FADD.FTZ R28, R32, R45 ;  /* 0x0000002d201c7221 */ /* 0x002fe20000010000 */
[----:B------:R-:W-:-:S03]  /*4c80*/  F2FP.BF16.F32.PACK_AB R140, R29, R32 ;  /* 0x000000201d8c723e */ /* 0x000fc600000010ff */
[----:B------:R-:W-:-:S03]  /*4c90*/  FADD.FTZ R13, R29, R28 ;  /* 0x0000001c1d0d7221 */ /* 0x000fc60000010000 */
[----:B------:R-:W1:Y:S01]  /*4ca0*/  MUFU.EX2 R84, R84 ;  /* 0x0000005400547308 */ /* 0x000e620000000800 */
[----:B--2---:R-:W-:-:S04]  /*4cb0*/  FADD.FTZ R0, R64, R3 ;  /* 0x0000000340007221 */ /* 0x004fc80000010000 */
[C---:B------:R-:W-:Y:S01]  /*4cc0*/  FADD.FTZ R3, R141.reuse, R0 ;  /* 0x000000008d037221 */ /* 0x040fe20000010000 */
[----:B------:R-:W-:Y:S02]  /*4cd0*/  F2FP.BF16.F32.PACK_AB R141, R141, R64 ;  /* 0x000000408d8d723e */ /* 0x000fe400000010ff */
[----:B------:R-:W2:Y:S01]  /*4ce0*/  MUFU.EX2 R143, R2 ;  /* 0x00000002008f7308 */ /* 0x000ea20000000800 */
[----:B0-----:R-:W-:Y:S01]  /*4cf0*/  FADD.FTZ R6, R20, R13 ;  /* 0x0000000d14067221 */ /* 0x001fe20000010000 */
[----:B------:R-:W-:-:S03]  /*4d00*/  F2FP.BF16.F32.PACK_AB R142, R39, R20 ;  /* 0x00000014278e723e */ /* 0x000fc600000010ff */
[----:B------:R-:W-:-:S03]  /*4d10*/  FADD.FTZ R6, R39, R6 ;  /* 0x0000000627067221 */ /* 0x000fc60000010000 */
        /* <DEDUP_REMOVED lines=8> */
[----:B-1----:R-:W-:-:S07]  /*4da0*/  FADD.FTZ R0, R8, R3 ;  /* 0x0000000308007221 */ /* 0x002fce0000010000 */
[----:B------:R-:W1:Y:S01]  /*4db0*/  MUFU.EX2 R10, R10 ;  /* 0x0000000a000a7308 */ /* 0x000e620000000800 */
[C---:B--2---:R-:W-:Y:S01]  /*4dc0*/  FADD.FTZ R9, R24.reuse, R9 ;  /* 0x0000000918097221 */ /* 0x044fe20000010000 */
[----:B------:R-:W-:-:S06]  /*4dd0*/  F2FP.BF16.F32.PACK_AB R136, R24, R41 ;  /* 0x000000291888723e */ /* 0x000fcc00000010ff */
[----:B------:R-:W2:Y:S01]  /*4de0*/  MUFU.EX2 R80, R80 ;  /* 0x0000005000507308 */ /* 0x000ea20000000800 */
[C---:B0-----:R-:W-:Y:S01]  /*4df0*/  FADD.FTZ R3, R137.reuse, R0 ;  /* 0x0000000089037221 */ /* 0x041fe20000010000 */
[----:B------:R-:W-:-:S06]  /*4e00*/  F2FP.BF16.F32.PACK_AB R137, R137, R8 ;  /* 0x000000088989723e */ /* 0x000fcc00000010ff */
[----:B------:R-:W0:Y:S01]  /*4e10*/  MUFU.EX2 R21, R30 ;  /* 0x0000001e00157308 */ /* 0x000e220000000800 */
[----:B-1----:R-:W-:-:S07]  /*4e20*/  FADD.FTZ R6, R10, R9 ;  /* 0x000000090a067221 */ /* 0x002fce0000010000 */
[----:B------:R-:W1:Y:S01]  /*4e30*/  MUFU.EX2 R31, R31 ;  /* 0x0000001f001f7308 */ /* 0x000e620000000800 */
[----:B--2---:R-:W-:Y:S01]  /*4e40*/  FADD.FTZ R0, R80, R3 ;  /* 0x0000000350007221 */ /* 0x004fe20000010000 */
[C---:B0-----:R-:W-:Y:S01]  /*4e50*/  F2FP.BF16.F32.PACK_AB R138, R21.reuse, R10 ;  /* 0x0000000a158a723e */ /* 0x041fe200000010ff */
[----:B------:R-:W-:Y:S01]  /*4e60*/  FADD.FTZ R6, R21, R6 ;  /* 0x0000000615067221 */ /* 0x000fe20000010000 */
[----:B------:R-:W-:Y:S02]  /*4e70*/  VIADD R10, R75, 0xfffffffe ;  /* 0xfffffffe4b0a7836 */ /* 0x000fe40000000000 */
[C---:B-1----:R-:W-:Y:S01]  /*4e80*/  FADD.FTZ R3, R31.reuse, R0 ;  /* 0x000000001f037221 */ /* 0x042fe20000010000 */
[----:B------:R-:W-:Y:S01]  /*4e90*/  F2FP.BF16.F32.PACK_AB R139, R31, R80 ;  /* 0x000000501f8b723e */ /* 0x000fe200000010ff */
[----:B------:R-:W-:Y:S06]  /*4ea0*/  @P1 BRA `(.L_x_1236) ;  /* 0x00000000004c1947 */ /* 0x000fec0003800000 */
[----:B------:R-:W-:Y:S01]  /*4eb0*/  ISETP.LT.AND P1, PT, RZ, UR4, PT ;  /* 0x00000004ff007c0c */ /* 0x000fe2000bf21270 */
[----:B------:R-:W-:-:S12]  /*4ec0*/  UIADD3 UR14, UR4, -0x1, URZ ;  /* 0xffffffff040e7890 */ /* 0x000fd8000fffe03f */
[----:B------:R-:W-:Y:S05]  /*4ed0*/  @P1 BRA `(.L_x_1237) ;  /* 0x0000000000201947 */ /* 0x000fea0003800000 */
[----:B------:R-:W-:Y:S01]  /*4ee0*/  ULDC UR15, c[0x0][0x9e4] ;  /* 0x00027900000f7ab9 */ /* 0x000fe20000000800 */
[----:B------:R-:W-:Y:S02]  /*4ef0*/  UIADD3 UR14, -UR4, URZ, URZ ;  /* 0x0000003f040e7290 */ /* 0x000fe4000fffe13f */
[----:B------:R-:W-:-:S11]  /*4f00*/  UISETP.NE.AND UP0, UPT, UR15, 0x1, UPT ;  /* 0x000000010f00788c */ /* 0x000fd6000bf05270 */
[----:B------:R-:W-:Y:S02]  /*4f10*/  @UP0 ULDC.64 UR4, c[0x0][0x9e8] ;  /* 0x00027a0000040ab9 */ /* 0x000fe40000000a00 */
[----:B------:R-:W-:-:S04]  /*4f20*/  UIMAD.WIDE.U32 UR6, UR14, UR4, URZ ;  /* 0x000000040e0672a5 */ /* 0x000fc8000f8e003f */
[----:B------:R-:W-:-:S04]  /*4f30*/  @UP0 USHF.R.U32.HI UR14, URZ, UR5, UR7 ;  /* 0x000000053f0e0299 */ /* 0x000fc80008011607 */
[----:B------:R-:W-:Y:S01]  /*4f40*/  ULOP3.LUT UR14, URZ, UR14, URZ, 0x33, !UPT ;  /* 0x0000000e3f0e7292 */ /* 0x000fe2000f8e333f */
[----:B------:R-:W-:Y:S11]  /*4f50*/  BRA `(.L_x_1238) ;  /* 0x0000000000147947 */ /* 0x000ff60003800000 */
.L_x_1237:
[----:B------:R-:W-:Y:S02]  /*4f60*/  ULDC UR15, c[0x0][0x9e4] ;  /* 0x00027900000f7ab9 */ /* 0x000fe40000000800 */
[----:B------:R-:W-:-:S11]  /*4f70*/  UISETP.NE.AND UP0, UPT, UR15, 0x1, UPT ;  /* 0x000000010f00788c */ /* 0x000fd6000bf05270 */
[----:B------:R-:W-:Y:S02]  /*4f80*/  @UP0 ULDC.64 UR4, c[0x0][0x9e8] ;  /* 0x00027a0000040ab9 */ /* 0x000fe40000000a00 */
[----:B------:R-:W-:-:S04]  /*4f90*/  UIMAD.WIDE.U32 UR6, UR14, UR4, URZ ;  /* 0x000000040e0672a5 */ /* 0x000fc8000f8e003f */
[----:B------:R-:W-:-:S12]  /*4fa0*/  @UP0 USHF.R.U32.HI UR14, URZ, UR5, UR7 ;  /* 0x000000053f0e0299 */ /* 0x000fd80008011607 */
.L_x_1238:
[----:B------:R-:W-:-:S04]  /*4fb0*/  UIMAD UR14, UR14, UR15, UR15 ;  /* 0x0000000f0e0e72a4 */ /* 0x000fc8000f8e020f */
[----:B------:R-:W-:-:S04]  /*4fc0*/  UISETP.LT.AND UP0, UPT, UR11, UR14, UPT ;  /* 0x0000000e0b00728c */ /* 0x000fc8000bf01270 */
[----:B------:R-:W-:-:S12]  /*4fd0*/  USEL UR11, UR11, UR14, UP0 ;  /* 0x0000000e0b0b7287 */ /* 0x000fd80008000000 */
.L_x_1236:
[----:B------:R-:W-:Y:S01]  /*4fe0*/  R2UR UR6, R161 ;  /* 0x00000000a10672ca */ /* 0x000fe200000e0000 */
[----:B------:R-:W-:Y:S01]  /*4ff0*/  UIMAD.WIDE UR4, UR11, 0x2aaaaaab, URZ ;  /* 0x2aaaaaab0b0478a5 */ /* 0x000fe2000f8e023f */
[----:B------:R-:W-:Y:S01]  /*5000*/  IMAD.MOV.U32 R2, RZ, RZ, 0x3f800000 ;  /* 0x3f800000ff027424 */ /* 0x000fe200078e00ff */
[----:B------:R-:W-:Y:S01]  /*5010*/  CS2R R86, SRZ ;  /* 0x0000000000567805 */ /* 0x000fe2000001ff00 */
[----:B------:R-:W-:Y:S01]  /*5020*/  IMAD.MOV.U32 R0, RZ, RZ, 0x3f800000 ;  /* 0x3f800000ff007424 */ /* 0x000fe200078e00ff */
[----:B------:R-:W-:Y:S01]  /*5030*/  USHF.R.U32.HI UR4, URZ, 0x1f, UR5 ;  /* 0x0000001f3f047899 */ /* 0x000fe20008011605 */
[----:B------:R-:W-:Y:S02]  /*5040*/  CS2R R84, SRZ ;  /* 0x0000000000547805 */ /* 0x000fe4000001ff00 */
[----:B------:R-:W-:Y:S02]  /*5050*/  CS2R R82, SRZ ;  /* 0x0000000000527805 */ /* 0x000fe4000001ff00 */
[----:B------:R-:W-:Y:S01]  /*5060*/  CS2R R80, SRZ ;  /* 0x0000000000507805 */ /* 0x000fe2000001ff00 */
[----:B------:R-:W-:Y:S01]  /*5070*/  ULEA.HI.SX32 UR4, UR5, UR4, 0x1c ;  /* 0x0000000405047291 */ /* 0x000fe2000f8fe23f */
[----:B------:R-:W-:-:S02]  /*5080*/  CS2R R78, SRZ ;  /* 0x00000000004e7805 */ /* 0x000fc4000001ff00 */
[----:B------:R-:W-:Y:S02]  /*5090*/  CS2R R76, SRZ ;  /* 0x00000000004c7805 */ /* 0x000fe4000001ff00 */
[----:B------:R-:W-:Y:S01]  /*50a0*/  CS2R R74, SRZ ;  /* 0x00000000004a7805 */ /* 0x000fe2000001ff00 */
[----:B------:R-:W-:Y:S01]  /*50b0*/  UISETP.LT.AND UP0, UPT, UR6, UR4, UPT ;  /* 0x000000040600728c */ /* 0x000fe2000bf01270 */
[----:B------:R-:W-:Y:S02]  /*50c0*/  CS2R R72, SRZ ;  /* 0x0000000000487805 */ /* 0x000fe4000001ff00 */
[----:B------:R-:W-:Y:S02]  /*50d0*/  CS2R R70, SRZ ;  /* 0x0000000000467805 */ /* 0x000fe4000001ff00 */
[----:B------:R-:W-:Y:S01]  /*50e0*/  CS2R R68, SRZ ;  /* 0x0000000000447805 */ /* 0x000fe2000001ff00 */
[----:B------:R-:W-:Y:S01]  /*50f0*/  USEL UR47, UR6, UR4, !UP0 ;  /* 0x00000004062f7287 */ /* 0x000fe2000c000000 */
[----:B------:R-:W-:-:S02]  /*5100*/  CS2R R66, SRZ ;  /* 0x0000000000427805 */ /* 0x000fc4000001ff00 */
[----:B------:R-:W-:Y:S02]  /*5110*/  CS2R R64, SRZ ;  /* 0x0000000000407805 */ /* 0x000fe4000001ff00 */
[----:B------:R-:W-:Y:S02]  /*5120*/  CS2R R62, SRZ ;  /* 0x00000000003e7805 */ /* 0x000fe4000001ff00 */
[----:B------:R-:W-:Y:S02]  /*5130*/  CS2R R60, SRZ ;  /* 0x00000000003c7805 */ /* 0x000fe4000001ff00 */
[----:B------:R-:W-:Y:S02]  /*5140*/  CS2R R58, SRZ ;  /* 0x00000000003a7805 */ /* 0x000fe4000001ff00 */
[----:B------:R-:W-:Y:S02]  /*5150*/  ISETP.GE.AND P1, PT, R10, UR47, PT ;  /* 0x0000002f0a007c0c */ /* 0x000fe4000bf26270 */
        /* <DEDUP_REMOVED lines=16> */
[----:B------:R-:W-:Y:S01]  /*5260*/  CS2R R24, SRZ ;  /* 0x0000000000187805 */ /* 0x000fe2000001ff00 */
[----:B------:R-:W-:Y:S06]  /*5270*/  @!P1 BRA `(.L_x_1239) ;  /* 0x0000003400249947 */ /* 0x000fec0003800000 */
[----:B------:R-:W-:Y:S01]  /*5280*/  IMAD.MOV.U32 R9, RZ, RZ, R14 ;  /* 0x000000ffff097224 */ /* 0x000fe200078e000e */
[----:B------:R-:W-:Y:S01]  /*5290*/  UMOV UR46, UR39 ;  /* 0x00000027002e7c82 */ /* 0x000fe20008000000 */
[----:B------:R-:W-:Y:S01]  /*52a0*/  IMAD.MOV.U32 R8, RZ, RZ, R12 ;  /* 0x000000ffff087224 */ /* 0x000fe200078e000c */
[----:B------:R-:W-:Y:S01]  /*52b0*/  UMOV UR4, UR38 ;  /* 0x0000002600047c82 */ /* 0x000fe20008000000 */
[----:B------:R-:W-:Y:S01]  /*52c0*/  IMAD.MOV.U32 R2, RZ, RZ, 0x3f800000 ;  /* 0x3f800000ff027424 */ /* 0x000fe200078e00ff */
[----:B------:R-:W-:Y:S01]  /*52d0*/  ULDC UR50, c[0x0][0x9e4] ;  /* 0x0002790000327ab9 */ /* 0x000fe20000000800 */
[----:B------:R-:W-:Y:S01]  /*52e0*/  IMAD.MOV.U32 R87, RZ, RZ, RZ ;  /* 0x000000ffff577224 */ /* 0x000fe200078e00ff */
[----:B------:R-:W-:Y:S01]  /*52f0*/  ULDC UR51, c[0x0][0x9dc] ;  /* 0x0002770000337ab9 */ /* 0x000fe20000000800 */
[----:B------:R-:W-:Y:S01]  /*5300*/  ULDC UR5, c[0x0][0x9d8] ;  /* 0x0002760000057ab9 */ /* 0x000fe20000000800 */
[----:B------:R-:W-:-:S05]  /*5310*/  ULDC UR54, c[0x0][0x9e0] ;  /* 0x0002780000367ab9 */ /* 0x000fca0000000800 */
.L_x_1258:
[----:B------:R-:W-:-:S04]  /*5320*/  UISETP.NE.AND UP0, UPT, UR4, 0x1, UPT ;  /* 0x000000010400788c */ /* 0x000fc8000bf05270 */
[----:B------:R-:W-:-:S04]  /*5330*/  USEL UR39, URZ, 0x1, UP0 ;  /* 0x000000013f277887 */ /* 0x000fc80008000000 */
[----:B------:R-:W-:Y:S01]  /*5340*/  ULOP3.LUT UR39, UR46, UR39, URZ, 0x3c, !UPT ;  /* 0x000000272e277292 */ /* 0x000fe2000f8e3c3f */
[----:B------:R-:W-:Y:S11]  /*5350*/  @!P0 BRA `(.L_x_1240) ;  /* 0x0000000000048947 */ /* 0x000ff60003800000 */
[----:B------:R-:W-:Y:S01]  /*5360*/  BPT.TRAP 0x1 ;  /* 0x000000040000795c */ /* 0x000fe20000300000 */
.L_x_1240:
[----:B------:R-:W-:Y:S01]  /*5370*/  UIADD3 UR38, UR4, 0x1, URZ ;  /* 0x0000000104267890 */ /* 0x000fe2000fffe03f */
[----:B------:R-:W-:-:S03]  /*5380*/  IMAD.U32 R11, RZ, RZ, UR39 ;  /* 0x00000027ff0b7e24 */ /* 0x000fc6000f8e00ff */
[----:B------:R-:W-:Y:S02]  /*5390*/  UISETP.NE.AND UP0, UPT, UR38, 0x2, UPT ;  /* 0x000000022600788c */ /* 0x000fe4000bf05270 */
[----:B------:R-:W-:Y:S02]  /*53a0*/  SHF.L.U32 R11, R11, 0x1f, RZ ;  /* 0x0000001f0b0b7819 */ /* 0x000fe400000006ff */
[----:B------:R-:W-:-:S04]  /*53b0*/  USEL UR38, UR38, URZ, UP0 ;  /* 0x0000003f26267287 */ /* 0x000fc80008000000 */
[----:B------:R-:W-:-:S09]  /*53c0*/  ULEA UR6, UR38, UR60, 0x3 ;  /* 0x0000003c26067291 */ /* 0x000fd2000f8e183f */
[----:B------:R0:W1:Y:S01]  /*53d0*/  SYNCS.PHASECHK.TRANS64.TRYWAIT P1, [UR6+0x2a830], R11 ;  /* 0x02a8300bff0075a7 */ /* 0x0000620008020146 */
[----:B------:R-:W-:Y:S05]  /*53e0*/  @!P0 BRA `(.L_x_1241) ;  /* 0x0000000000048947 */ /* 0x000fea0003800000 */
[----:B------:R-:W-:Y:S01]  /*53f0*/  BPT.TRAP 0x1 ;  /* 0x000000040000795c */ /* 0x000fe20000300000 */
.L_x_1241:
[----:B-1----:R-:W-:Y:S05]  /*5400*/  @P1 BRA `(.L_x_1242) ;  /* 0x0000000000081947 */ /* 0x002fea0003800000 */
[----:B------:R-:W1:Y:S02]  /*5410*/  SYNCS.PHASECHK.TRANS64.TRYWAIT P1, [UR6+0x2a830], R11 ;  /* 0x02a8300bff0075a7 */ /* 0x000e640008020146 */
[----:B-1----:R-:W-:Y:S05]  /*5420*/  @!P1 BRA `(.L_x_1243) ;  /* 0x00000130005c9947 */ /* 0x002fea0003800000 */
.L_x_1242:
        /* <DEDUP_REMOVED lines=12> */
[-C--:B------:R-:W-:Y:S01]  /*54f0*/  FMUL.FTZ R24, R24, R0.reuse ;  /* 0x0000000018187220 */ /* 0x080fe20000410000 */
[----:B------:R-:W-:Y:S01]  /*5500*/  UIMAD UR7, UR38, 0x900, UR7 ;  /* 0x00000900260778a4 */ /* 0x000fe2000f8e0207 */
[-C--:B------:R-:W-:Y:S01]  /*5510*/  FMUL.FTZ R25, R25, R0.reuse ;  /* 0x0000000019197220 */ /* 0x080fe20000410000 */
[-C--:B------:R-:W-:Y:S01]  /*5520*/  FMUL.FTZ R28, R28, R0.reuse ;  /* 0x000000001c1c7220 */ /* 0x080fe20000410000 */
[-C--:B------:R-:W-:Y:S01]  /*5530*/  FMUL.FTZ R29, R29, R0.reuse ;  /* 0x000000001d1d7220 */ /* 0x080fe20000410000 */
[----:B------:R-:W-:Y:S01]  /*5540*/  UIADD3 UR10, UR7, 0x300, URZ ;  /* 0x00000300070a7890 */ /* 0x000fe2000fffe03f */
[-C--:B------:R-:W-:Y:S01]  /*5550*/  FMUL.FTZ R32, R32, R0.reuse ;  /* 0x0000000020207220 */ /* 0x080fe20000410000 */
[----:B------:R-:W-:Y:S01]  /*5560*/  UIADD3 UR14, UR7, 0x302, URZ ;  /* 0x00000302070e7890 */ /* 0x000fe2000fffe03f */
[-C--:B------:R-:W-:Y:S01]  /*5570*/  FMUL.FTZ R33, R33, R0.reuse ;  /* 0x0000000021217220 */ /* 0x080fe20000410000 */
[----:B------:R-:W-:Y:S01]  /*5580*/  UMOV UR42, UR7 ;  /* 0x00000007002a7c82 */ /* 0x000fe20008000000 */
[----:B------:R-:W-:Y:S01]  /*5590*/  UIADD3 UR18, UR7, 0x304, URZ ;  /* 0x0000030407127890 */ /* 0x000fe2000fffe03f */
[----:B------:R-:W-:Y:S01]  /*55a0*/  HGMMA.64x96x16.F32.BF16 R88, gdesc[UR40], RZ, !UPT, gsb0 ;  /* 0x01600000285879f0 */ /* 0x000fe2000c0018ff */
[----:B------:R-:W-:Y:S01]  /*55b0*/  UIADD3 UR42, UR7, 0x2, URZ ;  /* 0x00000002072a7890 */ /* 0x000fe2000fffe03f */
[-C--:B------:R-:W-:Y:S01]  /*55c0*/  FMUL.FTZ R36, R36, R0.reuse ;  /* 0x0000000024247220 */ /* 0x080fe20000410000 */
[----:B------:R-:W-:Y:S01]  /*55d0*/  UMOV UR40, UR56 ;  /* 0x0000003800287c82 */ /* 0x000fe20008000000 */
[----:B------:R-:W-:Y:S01]  /*55e0*/  UMOV UR41, UR57 ;  /* 0x0000003900297c82 */ /* 0x000fe20008000000 */
[----:B------:R-:W-:Y:S01]  /*55f0*/  UMOV UR43, 0x40000040 ;  /* 0x40000040002b7882 */ /* 0x000fe20000000000 */
        /* <DEDUP_REMOVED lines=109> */
.L_x_1244:
[----:B------:R-:W-:Y:S01]  /*5cd0*/  ULEA UR7, UR4, UR60, 0x3 ;  /* 0x0000003c04077291 */ /* 0x000fe2000f8e183f */
[----:B------:R-:W-:-:S05]  /*5ce0*/  IMAD.U32 R0, RZ, RZ, UR46 ;  /* 0x0000002eff007e24 */ /* 0x000fca000f8e00ff */
[----:B------:R-:W-:-:S04]  /*5cf0*/  SHF.L.U32 R0, R0, 0x1f, RZ ;  /* 0x0000001f00007819 */ /* 0x000fc800000006ff */
[----:B------:R2:W3:Y:S01]  /*5d00*/  SYNCS.PHASECHK.TRANS64.TRYWAIT P1, [UR7+0x2a850], R0 ;  /* 0x02a85000ff0075a7 */ /* 0x0004e20008020147 */
[----:B------:R-:W-:Y:S05]  /*5d10*/  @!P0 BRA `(.L_x_1245) ;  /* 0x0000000000048947 */ /* 0x000fea0003800000 */
[----:B------:R-:W-:Y:S01]  /*5d20*/  BPT.TRAP 0x1 ;  /* 0x000000040000795c */ /* 0x000fe20000300000 */
.L_x_1245:
[----:B---3--:R-:W-:Y:S05]  /*5d30*/  @P1 BRA `(.L_x_1246) ;  /* 0x0000000000081947 */ /* 0x008fea0003800000 */
[----:B------:R-:W3:Y:S02]  /*5d40*/  SYNCS.PHASECHK.TRANS64.TRYWAIT P1, [UR7+0x2a850], R0 ;  /* 0x02a85000ff0075a7 */ /* 0x000ee40008020147 */
[----:B---3--:R-:W-:Y:S05]  /*5d50*/  @!P1 BRA `(.L_x_1247) ;  /* 0x0000012800289947 */ /* 0x008fea0003800000 */
.L_x_1246:
        /* <DEDUP_REMOVED lines=37> */
.L_x_1248:
[----:B------:R-:W-:Y:S01]  /*5fb0*/  R2UR UR4, R19 ;  /* 0x00000000130472ca */ /* 0x000fe200000e0000 */
[----:B------:R-:W-:Y:S01]  /*5fc0*/  FMUL.FTZ R139, R96, UR5 ;  /* 0x00000005608b7c20 */ /* 0x000fe20008410000 */
[----:B------:R-:W-:Y:S01]  /*5fd0*/  FMUL.FTZ R96, R131, UR5 ;  /* 0x0000000583607c20 */ /* 0x000fe20008410000 */
[----:B------:R-:W3:Y:S01]  /*5fe0*/  S2UR UR10, SR_CgaCtaId ;  /* 0x00000000000a79c3 */ /* 0x000ee20000008800 */
[----:B------:R-:W-:Y:S01]  /*5ff0*/  FMUL.FTZ R2, R91, UR5 ;  /* 0x000000055b027c20 */ /* 0x000fe20008410000 */
[----:B------:R-:W-:Y:S01]  /*6000*/  FMUL.FTZ R91, R106, UR5 ;  /* 0x000000056a5b7c20 */ /* 0x000fe20008410000 */
[----:B------:R-:W-:Y:S01]  /*6010*/  UISETP.NE.AND UP0, UPT, UR61, URZ, UPT ;  /* 0x0000003f3d00728c */ /* 0x000fe2000bf05270 */
[----:B------:R-:W-:Y:S01]  /*6020*/  FMUL.FTZ R15, R88, UR5 ;  /* 0x00000005580f7c20 */ /* 0x000fe20008410000 */
[----:B------:R-:W-:Y:S01]  /*6030*/  FMUL.FTZ R136, R89, UR5 ;  /* 0x0000000559887c20 */ /* 0x000fe20008410000 */
[----:B0-2---:R-:W-:Y:S01]  /*6040*/  FMUL.FTZ R0, R90, UR5 ;  /* 0x000000055a007c20 */ /* 0x005fe20008410000 */
[----:B------:R-:W-:Y:S01]  /*6050*/  FMUL.FTZ R138, R92, UR5 ;  /* 0x000000055c8a7c20 */ /* 0x000fe20008410000 */
[----:B------:R-:W-:Y:S01]  /*6060*/  FMUL.FTZ R137, R93, UR5 ;  /* 0x000000055d897c20 */ /* 0x000fe20008410000 */
[----:B------:R-:W-:Y:S01]  /*6070*/  FMUL.FTZ R140, R97, UR5 ;  /* 0x00000005618c7c20 */ /* 0x000fe20008410000 */
[----:B------:R-:W-:Y:S01]  /*6080*/  UISETP.NE.AND UP1, UPT, UR4, URZ, UPT ;  /* 0x0000003f0400728c */ /* 0x000fe2000bf25270 */
[----:B------:R-:W-:Y:S01]  /*6090*/  R2UR UR4, R22 ;  /* 0x00000000160472ca */ /* 0x000fe200000e0000 */
[----:B------:R-:W-:Y:S01]  /*60a0*/  FMUL.FTZ R20, R99, UR5 ;  /* 0x0000000563147c20 */ /* 0x000fe20008410000 */
[----:B------:R-:W-:Y:S01]  /*60b0*/  FMUL.FTZ R88, R103, UR5 ;  /* 0x0000000567587c20 */ /* 0x000fe20008410000 */
[----:B------:R-:W-:Y:S01]  /*60c0*/  FMUL.FTZ R14, R94, UR5 ;  /* 0x000000055e0e7c20 */ /* 0x000fe20008410000 */
[----:B-1----:R-:W-:Y:S01]  /*60d0*/  FMUL.FTZ R11, R95, UR5 ;  /* 0x000000055f0b7c20 */ /* 0x002fe20008410000 */
[----:B------:R-:W-:Y:S01]  /*60e0*/  PLOP3.LUT P1, PT, PT, PT, UP1, 0x80, 0x0 ;  /* 0x000000000000781c */ /* 0x000fe20003f2f018 */
[----:B------:R-:W-:Y:S01]  /*60f0*/  FMUL.FTZ R21, R98, UR5 ;  /* 0x0000000562157c20 */ /* 0x000fe20008410000 */
[----:B------:R-:W-:Y:S01]  /*6100*/  PLOP3.LUT P2, PT, PT, PT, UP1, 0x80, 0x0 ;  /* 0x000000000000781c */ /* 0x000fe20003f4f018 */
[----:B------:R-:W-:Y:S01]  /*6110*/  FMUL.FTZ R141, R100, UR5 ;  /* 0x00000005648d7c20 */ /* 0x000fe20008410000 */
[----:B------:R-:W-:Y:S01]  /*6120*/  FMUL.FTZ R142, R101, UR5 ;  /* 0x00000005658e7c20 */ /* 0x000fe20008410000 */
[----:B------:R-:W-:Y:S01]  /*6130*/  FMUL.FTZ R89, R102, UR5 ;  /* 0x0000000566597c20 */ /* 0x000fe20008410000 */
[----:B------:R-:W-:Y:S01]  /*6140*/  FMUL.FTZ R143, R104, UR5 ;  /* 0x00000005688f7c20 */ /* 0x000fe20008410000 */
[----:B------:R-:W-:Y:S01]  /*6150*/  FMUL.FTZ R144, R105, UR5 ;  /* 0x0000000569907c20 */ /* 0x000fe20008410000 */
[----:B------:R-:W-:Y:S01]  /*6160*/  VIADD R131, R23, UR4 ;  /* 0x0000000417837c36 */ /* 0x000fe20008000000 */
[----:B------:R-:W-:Y:S01]  /*6170*/  @UP1 ULDC UR4, c[0x0][0x44c] ;  /* 0x0001130000041ab9 */ /* 0x000fe20000000800 */
[----:B------:R-:W-:Y:S01]  /*6180*/  FMUL.FTZ R90, R107, UR5 ;  /* 0x000000056b5a7c20 */ /* 0x000fe20008410000 */
[----:B------:R-:W-:Y:S01]  /*6190*/  FMUL.FTZ R93, R111, UR5 ;  /* 0x000000056f5d7c20 */ /* 0x000fe20008410000 */
[----:B------:R-:W-:Y:S01]  /*61a0*/  FMUL.FTZ R97, R115, UR5 ;  /* 0x0000000573617c20 */ /* 0x000fe20008410000 */
[----:B------:R-:W-:Y:S01]  /*61b0*/  @P1 IMAD.HI.U32 R12, R131, UR4, RZ ;  /* 0x00000004830c1c27 */ /* 0x000fe2000f8e00ff */
[----:B------:R-:W-:-:S03]  /*61c0*/  @UP1 ULDC UR4, c[0x0][0x450] ;  /* 0x0001140000041ab9 */ /* 0x000fc60000000800 */
[----:B------:R-:W-:Y:S01]  /*61d0*/  FMUL.FTZ R99, R119, UR5 ;  /* 0x0000000577637c20 */ /* 0x000fe20008410000 */
[----:B------:R-:W-:Y:S01]  /*61e0*/  FMUL.FTZ R103, R123, UR5 ;  /* 0x000000057b677c20 */ /* 0x000fe20008410000 */
[----:B------:R-:W-:Y:S01]  /*61f0*/  FMUL.FTZ R92, R127, UR5 ;  /* 0x000000057f5c7c20 */ /* 0x000fe20008410000 */
[----:B------:R-:W-:Y:S01]  /*6200*/  @P2 SHF.R.U32.HI R131, RZ, UR4, R12 ;  /* 0x00000004ff832c19 */ /* 0x000fe2000801160c */
[----:B------:R-:W-:Y:S01]  /*6210*/  FMUL.FTZ R150, R133, UR5 ;  /* 0x0000000585967c20 */ /* 0x000fe20008410000 */
[----:B------:R-:W-:Y:S01]  /*6220*/  FMUL.FTZ R107, R108, UR5 ;  /* 0x000000056c6b7c20 */ /* 0x000fe20008410000 */
[----:B------:R-:W-:Y:S01]  /*6230*/  FMUL.FTZ R109, R109, UR5 ;  /* 0x000000056d6d7c20 */ /* 0x000fe20008410000 */
[----:B------:R-:W-:Y:S01]  /*6240*/  FMUL.FTZ R94, R110, UR5 ;  /* 0x000000056e5e7c20 */ /* 0x000fe20008410000 */
        /* <DEDUP_REMOVED lines=18> */
[----:B------:R-:W-:-:S02]  /*6370*/  IMAD R133, R10, -0x60, RZ ;  /* 0xffffffa00a857824 */ /* 0x000fc400078e02ff */
[----:B------:R-:W-:Y:S01]  /*6380*/  FMUL.FTZ R102, R135, UR5 ;  /* 0x0000000587667c20 */ /* 0x000fe20008410000 */
[----:B------:R-:W-:Y:S01]  /*6390*/  UIADD3 UR6, UR6, 0x2a840, URZ ;  /* 0x0002a84006067890 */ /* 0x000fe2000fffe03f */
[----:B------:R-:W-:Y:S01]  /*63a0*/  PLOP3.LUT P1, PT, PT, PT, UP0, 0x40, 0x0 ;  /* 0x000000000000781c */ /* 0x000fe20003f2e808 */
[----:B------:R-:W1:Y:S01]  /*63b0*/  MUFU.TANH R15, R15 ;  /* 0x0000000f000f7308 */ /* 0x000e620000002400 */
[----:B------:R-:W-:Y:S01]  /*63c0*/  IADD3 R12, -R18, 0x1, R133 ;  /* 0x00000001120c7810 */ /* 0x000fe20007ffe185 */
[----:B---3--:R-:W-:Y:S01]  /*63d0*/  UPRMT UR6, UR10, 0x654, UR6 ;  /* 0x000006540a067896 */ /* 0x008fe20008000006 */
[----:B------:R-:W-:Y:S02]  /*63e0*/  IMAD.IADD R129, R133, 0x1, -R18 ;  /* 0x0000000185817824 */ /* 0x000fe400078e0a12 */
[----:B------:R-:W-:Y:S01]  /*63f0*/  UMOV UR10, UR51 ;  /* 0x00000033000a7c82 */ /* 0x000fe20008000000 */
[----:B------:R-:W-:Y:S01]  /*6400*/  IADD3 R12, -R17, R12, R16 ;  /* 0x0000000c110c7210 */ /* 0x000fe20007ffe110 */
[----:B------:R-:W-:Y:S01]  /*6410*/  ULOP3.LUT UR4, URZ, UR10, URZ, 0x33, !UPT ;  /* 0x0000000a3f047292 */ /* 0x000fe2000f8e333f */
[----:B------:R-:W2:Y:S03]  /*6420*/  MUFU.TANH R136, R136 ;  /* 0x0000008800887308 */ /* 0x000ea60000002400 */
[C---:B------:R-:W-:Y:S01]  /*6430*/  VIADD R145, R12.reuse, UR54 ;  /* 0x000000360c917c36 */ /* 0x040fe20008000000 */
[----:B------:R-:W-:Y:S01]  /*6440*/  SYNCS.ARRIVE.TRANS64.RED.A1T0 RZ, [UR6], RZ ;  /* 0x000000ffffff79a7 */ /* 0x000fe20008100406 */
[----:B------:R-:W-:-:S02]  /*6450*/  VIADD R135, R12, UR4 ;  /* 0x000000040c877c36 */ /* 0x000fc40008000000 */
[--C-:B0-----:R-:W-:Y:S01]  /*6460*/  IMAD.IADD R149, R145, 0x1, R106.reuse ;  /* 0x0000000191957824 */ /* 0x101fe200078e026a */
[----:B------:R-:W0:Y:S01]  /*6470*/  MUFU.TANH R0, R0 ;  /* 0x0000000000007308 */ /* 0x000e220000002400 */
[----:B------:R-:W-:-:S07]  /*6480*/  IMAD.IADD R147, R135, 0x1, R106 ;  /* 0x0000000187937824 */ /* 0x000fce00078e026a */
        /* <DEDUP_REMOVED lines=58> */
.L_x_1251:
[----:B------:R-:W-:-:S05]  /*6830*/  IMAD.U32 R108, RZ, RZ, UR50 ;  /* 0x00000032ff6c7e24 */ /* 0x000fca000f8e00ff */
[----:B------:R-:W-:-:S13]  /*6840*/  ISETP.NE.AND P1, PT, R108, 0x1, PT ;  /* 0x000000016c00780c */ /* 0x000fda0003f25270 */
[----:B------:R-:W1:Y:S02]  /*6850*/  @P1 LDC.64 R12, c[0x0][0x9e8] ;  /* 0x00027a00ff0c1b82 */ /* 0x000e640000000a00 */
[----:B-1----:R-:W-:-:S05]  /*6860*/  @P1 IMAD.HI.U32 R12, R106, R12, RZ ;  /* 0x0000000c6a0c1227 */ /* 0x002fca00078e00ff */
[----:B------:R-:W-:-:S07]  /*6870*/  @P1 SHF.R.U32.HI R106, RZ, R13, R12 ;  /* 0x0000000dff6a1219 */ /* 0x000fce000001160c */
.L_x_1252:
[----:B------:R-:W-:Y:S05]  /*6880*/  BSYNC B0 ;  /* 0x0000000000007941 */ /* 0x000fea0003800000 */
.L_x_1250:
[----:B------:R-:W-:-:S05]  /*6890*/  IMAD R106, R106, R108, R129 ;  /* 0x0000006c6a6a7224 */ /* 0x000fca00078e0281 */
[----:B------:R-:W-:Y:S02]  /*68a0*/  VIADDMNMX R149, R106, R108, R149, PT ;  /* 0x0000006c6a957246 */ /* 0x000fe40003800195 */
[----:B------:R-:W-:-:S07]  /*68b0*/  VIMNMX R147, R147, R106, !PT ;  /* 0x0000006a93937248 */ /* 0x000fce0007fe0100 */
.L_x_1249:
[C---:B------:R-:W-:Y:S01]  /*68c0*/  ISETP.GE.AND P2, PT, R133.reuse, 0x9, PT ;  /* 0x000000098500780c */ /* 0x040fe20003f46270 */
[----:B------:R-:W1:Y:S01]  /*68d0*/  SHFL.IDX PT, R12, R131, 0x1, 0x1c1f ;  /* 0x003c1f00830c7f89 */ /* 0x000e6200000e0000 */
[----:B------:R-:W-:Y:S01]  /*68e0*/  ISETP.GE.AND P1, PT, R133, 0x2, PT ;  /* 0x000000028500780c */ /* 0x000fe20003f26270 */
[----:B------:R-:W-:Y:S01]  /*68f0*/  UISETP.NE.AND UP0, UPT, UR61, URZ, UPT ;  /* 0x0000003f3d00728c */ /* 0x000fe2000bf05270 */
[C---:B------:R-:W-:Y:S02]  /*6900*/  ISETP.GT.AND P3, PT, R147.reuse, 0x8, !P2 ;  /* 0x000000089300780c */ /* 0x040fe40005764270 */
[----:B------:R-:W-:Y:S02]  /*6910*/  ISETP.GT.AND P4, PT, R147, 0x1, !P1 ;  /* 0x000000019300780c */ /* 0x000fe40004f84270 */
[----:B------:R-:W-:Y:S02]  /*6920*/  ISETP.LT.OR P3, PT, R149, 0x9, P3 ;  /* 0x000000099500780c */ /* 0x000fe40001f61670 */
[----:B------:R-:W-:-:S02]  /*6930*/  ISETP.GE.AND P5, PT, R133, 0x11, PT ;  /* 0x000000118500780c */ /* 0x000fc40003fa6270 */
[----:B------:R-:W-:Y:S02]  /*6940*/  FSEL R106, R138, -INF , !P3 ;  /* 0xff8000008a6a7808 */ /* 0x000fe40005800000 */
        /* <DEDUP_REMOVED lines=8> */
[----:B0-----:R-:W-:Y:S02]  /*69d0*/  FSEL R110, R139, -INF , !P3 ;  /* 0xff8000008b6e7808 */ /* 0x001fe40005800000 */
        /* <DEDUP_REMOVED lines=30> */
[----:B------:R-:W-:Y:S01]  /*6bc0*/  FSEL R122, R107, -INF , !P3 ;  /* 0xff8000006b7a7808 */ /* 0x000fe20005800000 */
[----:B-1----:R-:W-:Y:S01]  /*6bd0*/  IMAD.IADD R107, R145, 0x1, R12 ;  /* 0x00000001916b7824 */ /* 0x002fe200078e020c */
[----:B------:R-:W-:-:S02]  /*6be0*/  ISETP.GT.AND P3, PT, R147, 0x29, !P4 ;  /* 0x000000299300780c */ /* 0x000fc40006764270 */
[----:B------:R-:W-:Y:S02]  /*6bf0*/  P2R R153, PR, RZ, 0x10 ;  /* 0x00000010ff997803 */ /* 0x000fe40000000000 */
[----:B------:R-:W-:Y:S02]  /*6c00*/  ISETP.LT.OR P3, PT, R149, 0x2a, P3 ;  /* 0x0000002a9500780c */ /* 0x000fe40001f61670 */
[----:B------:R-:W-:Y:S02]  /*6c10*/  ISETP.GE.AND P4, PT, R133, 0x31, PT ;  /* 0x000000318500780c */ /* 0x000fe40003f86270 */
[----:B------:R-:W-:Y:S01]  /*6c20*/  FSEL R124, R109, -INF , !P3 ;  /* 0xff8000006d7c7808 */ /* 0x000fe20005800000 */
[----:B------:R-:W-:Y:S01]  /*6c30*/  IMAD.IADD R109, R135, 0x1, R12 ;  /* 0x00000001876d7824 */ /* 0x000fe200078e020c */
        /* <DEDUP_REMOVED lines=60> */
[----:B------:R-:W-:-:S04]  /*7000*/  ISETP.GT.AND P6, PT, R147, 0x59, !P6 ;  /* 0x000000599300780c */ /* 0x000fc800077c4270 */
[----:B------:R-:W-:-:S04]  /*7010*/  ISETP.LT.OR P6, PT, R149, 0x5a, P6 ;  /* 0x0000005a9500780c */ /* 0x000fc800037c1670 */
[----:B------:R-:W-:Y:S02]  /*7020*/  FSEL R150, R150, -INF , !P6 ;  /* 0xff80000096967808 */ /* 0x000fe40007000000 */
[----:B------:R-:W-:-:S13]  /*7030*/  PLOP3.LUT P6, PT, PT, PT, UP0, 0x40, 0x0 ;  /* 0x000000000000781c */ /* 0x000fda0003fce808 */
[----:B------:R-:W-:Y:S05]  /*7040*/  @P6 BRA `(.L_x_1253) ;  /* 0x0000000000546947 */ /* 0x000fea0003800000 */
[----:B------:R-:W-:Y:S01]  /*7050*/  IADD3 R111, -R17, R16, R12 ;  /* 0x00000010116f7210 */ /* 0x000fe20007ffe10c */
[----:B------:R-:W-:Y:S03]  /*7060*/  BSSY B0, `(.L_x_1254) ;  /* 0x0000010000007945 */ /* 0x000fe60003800000 */
        /* <DEDUP_REMOVED lines=10> */
.L_x_1255:
[----:B------:R-:W-:-:S05]  /*7110*/  IMAD.U32 R158, RZ, RZ, UR50 ;  /* 0x00000032ff9e7e24 */ /* 0x000fca000f8e00ff */
[----:B------:R-:W-:-:S13]  /*7120*/  ISETP.NE.AND P6, PT, R158, 0x1, PT ;  /* 0x000000019e00780c */ /* 0x000fda0003fc5270 */
[----:B------:R-:W0:Y:S02]  /*7130*/  @P6 LDC.64 R12, c[0x0][0x9e8] ;  /* 0x00027a00ff0c6b82 */ /* 0x000e240000000a00 */
[----:B0-----:R-:W-:-:S05]  /*7140*/  @P6 IMAD.HI.U32 R12, R111, R12, RZ ;  /* 0x0000000c6f0c6227 */ /* 0x001fca00078e00ff */
[----:B------:R-:W-:-:S07]  /*7150*/  @P6 SHF.R.U32.HI R111, RZ, R13, R12 ;  /* 0x0000000dff6f6219 */ /* 0x000fce000001160c */
.L_x_1256:
[----:B------:R-:W-:Y:S05]  /*7160*/  BSYNC B0 ;  /* 0x0000000000007941 */ /* 0x000fea0003800000 */
.L_x_1254:
[----:B------:R-:W-:-:S05]  /*7170*/  IMAD R12, R111, R158, R129 ;  /* 0x0000009e6f0c7224 */ /* 0x000fca00078e0281 */
[----:B------:R-:W-:Y:S02]  /*7180*/  VIADDMNMX R107, R12, R158, R107, PT ;  /* 0x0000009e0c6b7246 */ /* 0x000fe4000380016b */
[----:B------:R-:W-:-:S07]  /*7190*/  VIMNMX R109, R109, R12, !PT ;  /* 0x0000000c6d6d7248 */ /* 0x000fce0007fe0100 */
.L_x_1253:
        /* <DEDUP_REMOVED lines=27> */
[----:B------:R-:W-:Y:S02]  /*7350*/  ISETP.NE.AND P2, PT, R208, RZ, PT ;  /* 0x000000ffd000720c */ /* 0x000fe40003f45270 */
        /* <DEDUP_REMOVED lines=49> */
[----:B------:R-:W-:Y:S02]  /*7670*/  ISETP.LT.OR P1, PT, R107, 0x32, P1 ;  /* 0x000000326b00780c */ /* 0x000fe40000f21670 */
[----:B------:R-:W-:Y:S02]  /*7680*/  ISETP.GT.AND P4, PT, R109, 0x51, !P4 ;  /* 0x000000516d00780c */ /* 0x000fe40006784270 */
[----:B------:R-:W-:Y:S02]  /*7690*/  FSEL R212, R97, -INF , !P1 ;  /* 0xff80000061d47808 */ /* 0x000fe40004800000 */
[----:B------:R-:W-:-:S02]  /*76a0*/  ISETP.NE.AND P1, PT, R159, RZ, PT ;  /* 0x000000ff9f00720c */ /* 0x000fc40003f25270 */
[----:B------:R-:W-:Y:S02]  /*76b0*/  ISETP.LT.OR P3, PT, R107, 0x51, P3 ;  /* 0x000000516b00780c */ /* 0x000fe40001f61670 */
[C---:B------:R-:W-:Y:S02]  /*76c0*/  ISETP.GT.AND P1, PT, R109.reuse, 0x38, !P1 ;  /* 0x000000386d00780c */ /* 0x040fe40004f24270 */
[----:B------:R-:W-:Y:S02]  /*76d0*/  ISETP.GT.AND P5, PT, R109, 0x58, !P5 ;  /* 0x000000586d00780c */ /* 0x000fe40006fa4270 */
[C---:B------:R-:W-:Y:S02]  /*76e0*/  ISETP.LT.OR P1, PT, R107.reuse, 0x39, P1 ;  /* 0x000000396b00780c */ /* 0x040fe40000f21670 */
[----:B------:R-:W-:Y:S02]  /*76f0*/  ISETP.LT.OR P4, PT, R107, 0x52, P4 ;  /* 0x000000526b00780c */ /* 0x000fe40002781670 */
[----:B------:R-:W-:-:S02]  /*7700*/  FSEL R100, R100, -INF , !P1 ;  /* 0xff80000064647808 */ /* 0x000fc40004800000 */
[----:B------:R-:W-:Y:S02]  /*7710*/  ISETP.NE.AND P1, PT, R115, RZ, PT ;  /* 0x000000ff7300720c */ /* 0x000fe40003f25270 */
[----:B-1----:R-:W-:Y:S02]  /*7720*/  FMNMX.FTZ R14, R13, R12, !PT ;  /* 0x0000000c0d0e7209 */ /* 0x002fe40007810000 */
[----:B------:R-:W-:Y:S02]  /*7730*/  ISETP.GT.AND P1, PT, R109, 0x39, !P1 ;  /* 0x000000396d00780c */ /* 0x000fe40004f24270 */
[C---:B------:R-:W-:Y:S01]  /*7740*/  ISETP.LT.OR P5, PT, R107.reuse, 0x59, P5 ;  /* 0x000000596b00780c */ /* 0x040fe20002fa1670 */
[----:B------:R-:W1:Y:S01]  /*7750*/  SHFL.BFLY PT, R21, R14, 0x1, 0x1f ;  /* 0x0c201f000e157f89 */ /* 0x000e6200000e0000 */
[----:B------:R-:W-:Y:S02]  /*7760*/  ISETP.LT.OR P1, PT, R107, 0x3a, P1 ;  /* 0x0000003a6b00780c */ /* 0x000fe40000f21670 */
[----:B------:R-:W-:-:S02]  /*7770*/  FSEL R224, R101, -INF , !P5 ;  /* 0xff80000065e07808 */ /* 0x000fc40006800000 */
        /* <DEDUP_REMOVED lines=8> */
[----:B-1----:R-:W-:Y:S02]  /*7800*/  FMNMX.FTZ R12, R14, R21, !PT ;  /* 0x000000150e0c7209 */ /* 0x002fe40007810000 */
[----:B------:R-:W-:-:S02]  /*7810*/  FSEL R216, R103, -INF , !P1 ;  /* 0xff80000067d87808 */ /* 0x000fc40004800000 */
[----:B------:R-:W-:Y:S01]  /*7820*/  ISETP.GT.AND P1, PT, R109, 0x48, !P6 ;  /* 0x000000486d00780c */ /* 0x000fe20007724270 */
[----:B0-----:R-:W-:Y:S01]  /*7830*/  FMUL.FTZ R93, R12, R11 ;  /* 0x0000000b0c5d7220 */ /* 0x001fe20000410000 */
[----:B------:R-:W-:Y:S02]  /*7840*/  ISETP.NE.AND P6, PT, R121, RZ, PT ;  /* 0x000000ff7900720c */ /* 0x000fe40003fc5270 */
[----:B------:R-:W-:Y:S02]  /*7850*/  ISETP.LT.OR P1, PT, R107, 0x49, P1 ;  /* 0x000000496b00780c */ /* 0x000fe40000f21670 */
[----:B------:R-:W-:Y:S02]  /*7860*/  ISETP.GT.AND P2, PT, R109, 0x49, !P2 ;  /* 0x000000496d00780c */ /* 0x000fe40005744270 */
[----:B------:R-:W-:Y:S02]  /*7870*/  FSEL R218, R105, -INF , !P1 ;  /* 0xff80000069da7808 */ /* 0x000fe40004800000 */
[----:B------:R-:W-:-:S02]  /*7880*/  ISETP.GT.AND P1, PT, R109, RZ, !P6 ;  /* 0x000000ff6d00720c */ /* 0x000fc40007724270 */
[C---:B------:R-:W-:Y:S02]  /*7890*/  ISETP.LT.OR P2, PT, R107.reuse, 0x4a, P2 ;  /* 0x0000004a6b00780c */ /* 0x040fe40001741670 */
[----:B------:R-:W-:Y:S02]  /*78a0*/  ISETP.LT.OR P1, PT, R107, 0x1, P1 ;  /* 0x000000016b00780c */ /* 0x000fe40000f21670 */
[----:B------:R-:W-:Y:S02]  /*78b0*/  ISETP.NE.AND P6, PT, R119, RZ, PT ;  /* 0x000000ff7700720c */ /* 0x000fe40003fc5270 */
[----:B------:R-:W-:Y:S02]  /*78c0*/  FSEL R222, R0, -INF , !P1 ;  /* 0xff80000000de7808 */ /* 0x000fe40004800000 */
[----:B------:R-:W-:Y:S02]  /*78d0*/  FSETP.NEU.FTZ.AND P1, PT, R12, -INF , PT ;  /* 0xff8000000c00780b */ /* 0x000fe40003f3d000 */
[----:B------:R-:W-:-:S02]  /*78e0*/  FMNMX.FTZ R13, R222, R9, !PT ;  /* 0x00000009de0d7209 */ /* 0x000fc40007810000 */
[----:B------:R-:W-:Y:S02]  /*78f0*/  FSEL R93, R93, RZ, P1 ;  /* 0x000000ff5d5d7208 */ /* 0x000fe40000800000 */
[----:B------:R-:W-:Y:S02]  /*7900*/  FMNMX.FTZ R13, R2, R13, !PT ;  /* 0x0000000d020d7209 */ /* 0x000fe40007810000 */
[----:B------:R-:W-:Y:S01]  /*7910*/  ISETP.GT.AND P6, PT, R109, 0x59, !P6 ;  /* 0x000000596d00780c */ /* 0x000fe200077c4270 */
[--C-:B------:R-:W-:Y:S01]  /*7920*/  FFMA.FTZ R89, R15, R11, -R93.reuse ;  /* 0x0000000b0f597223 */ /* 0x100fe2000001085d */
[----:B------:R-:W-:Y:S01]  /*7930*/  FMNMX.FTZ R13, R152, R13, !PT ;  /* 0x0000000d980d7209 */ /* 0x000fe20007810000 */
[-CC-:B------:R-:W-:Y:S01]  /*7940*/  FFMA.FTZ R15, R110, R11.reuse, -R93.reuse ;  /* 0x0000000b6e0f7223 */ /* 0x180fe2000001085d */
[----:B------:R-:W-:Y:S01]  /*7950*/  FSEL R110, R92, -INF , !P2 ;  /* 0xff8000005c6e7808 */ /* 0x000fe20005000000 */
[--C-:B------:R-:W-:Y:S01]  /*7960*/  FFMA.FTZ R220, R136, R11, -R93.reuse ;  /* 0x0000000b88dc7223 */ /* 0x100fe2000001085d */
[----:B------:R-:W-:Y:S01]  /*7970*/  FMNMX.FTZ R13, R154, R13, !PT ;  /* 0x0000000d9a0d7209 */ /* 0x000fe20007810000 */
[-CC-:B------:R-:W-:Y:S01]  /*7980*/  FFMA.FTZ R136, R108, R11.reuse, -R93.reuse ;  /* 0x0000000b6c887223 */ /* 0x180fe2000001085d */
[-CC-:B------:R-:W-:Y:S01]  /*7990*/  FFMA.FTZ R108, R112, R11.reuse, -R93.reuse ;  /* 0x0000000b706c7223 */ /* 0x180fe2000001085d */
[----:B------:R-:W-:Y:S01]  /*79a0*/  FSEL R112, R95, -INF , !P3 ;  /* 0xff8000005f707808 */ /* 0x000fe20005800000 */
[--C-:B------:R-:W-:Y:S01]  /*79b0*/  FFMA.FTZ R21, R106, R11, -R93.reuse ;  /* 0x0000000b6a157223 */ /* 0x100fe2000001085d */
[----:B------:R-:W-:Y:S01]  /*79c0*/  FMNMX.FTZ R13, R156, R13, !PT ;  /* 0x0000000d9c0d7209 */ /* 0x000fe20007810000 */
[-CC-:B------:R-:W-:Y:S01]  /*79d0*/  FFMA.FTZ R106, R116, R11.reuse, -R93.reuse ;  /* 0x0000000b746a7223 */ /* 0x180fe2000001085d */
[----:B------:R-:W-:Y:S01]  /*79e0*/  FSEL R116, R96, -INF , !P4 ;  /* 0xff80000060747808 */ /* 0x000fe20006000000 */
[--C-:B------:R-:W-:Y:S01]  /*79f0*/  FFMA.FTZ R95, R122, R11, -R93.reuse ;  /* 0x0000000b7a5f7223 */ /* 0x100fe2000001085d */
[----:B------:R-:W-:Y:S01]  /*7a00*/  FMNMX.FTZ R13, R20, R13, !PT ;  /* 0x0000000d140d7209 */ /* 0x000fe20007810000 */
[----:B------:R-:W-:Y:S01]  /*7a10*/  MUFU.EX2 R89, R89 ;  /* 0x0000005900597308 */ /* 0x000fe20000000800 */
        /* <DEDUP_REMOVED lines=8> */
[----:B------:R-:W-:Y:S01]  /*7aa0*/  FSEL R109, R12, RZ, P1 ;  /* 0x000000ff0c6d7208 */ /* 0x000fe20000800000 */
[--C-:B------:R-:W-:Y:S01]  /*7ab0*/  FFMA.FTZ R118, R118, R11, -R93.reuse ;  /* 0x0000000b76767223 */ /* 0x100fe2000001085d */
[----:B------:R-:W-:Y:S01]  /*7ac0*/  FMNMX.FTZ R13, R208, R13, !PT ;  /* 0x0000000dd00d7209 */ /* 0x000fe20007810000 */
[-CC-:B------:R-:W-:Y:S01]  /*7ad0*/  FFMA.FTZ R92, R120, R11.reuse, -R93.reuse ;  /* 0x0000000b785c7223 */ /* 0x180fe2000001085d */
[-CC-:B------:R-:W-:Y:S01]  /*7ae0*/  FFMA.FTZ R101, R128, R11.reuse, -R93.reuse ;  /* 0x0000000b80657223 */ /* 0x180fe2000001085d */
[--C-:B------:R-:W-:Y:S01]  /*7af0*/  FFMA.FTZ R99, R134, R11, -R93.reuse ;  /* 0x0000000b86637223 */ /* 0x100fe2000001085d */
[----:B------:R-:W-:Y:S01]  /*7b00*/  FMNMX.FTZ R13, R90, R13, !PT ;  /* 0x0000000d5a0d7209 */ /* 0x000fe20007810000 */
[----:B------:R-:W-:Y:S01]  /*7b10*/  MUFU.EX2 R21, R21 ;  /* 0x0000001500157308 */ /* 0x000fe20000000800 */
[-CC-:B------:R-:W-:Y:S01]  /*7b20*/  FFMA.FTZ R142, R142, R11.reuse, -R93.reuse ;  /* 0x0000000b8e8e7223 */ /* 0x180fe2000001085d */
[--C-:B------:R-:W-:Y:S01]  /*7b30*/  FFMA.FTZ R105, R144, R11, -R93.reuse ;  /* 0x0000000b90697223 */ /* 0x100fe2000001085d */
[----:B------:R-:W-:Y:S01]  /*7b40*/  FMNMX.FTZ R13, R94, R13, !PT ;  /* 0x0000000d5e0d7209 */ /* 0x000fe20007810000 */
[----:B------:R-:W-:-:S03]  /*7b50*/  FFMA.FTZ R120, R146, R11, -R93 ;  /* 0x0000000b92787223 */ /* 0x000fc6000001085d */
[----:B------:R-:W-:Y:S01]  /*7b60*/  FMNMX.FTZ R13, R210, R13, !PT ;  /* 0x0000000dd20d7209 */ /* 0x000fe20007810000 */
[----:B------:R-:W-:Y:S03]  /*7b70*/  MUFU.EX2 R136, R136 ;  /* 0x0000008800887308 */ /* 0x000fe60000000800 */
[----:B------:R-:W-:-:S04]  /*7b80*/  FMNMX.FTZ R13, R98, R13, !PT ;  /* 0x0000000d620d7209 */ /* 0x000fc80007810000 */
[----:B------:R-:W-:Y:S01]  /*7b90*/  FMNMX.FTZ R91, R212, R13, !PT ;  /* 0x0000000dd45b7209 */ /* 0x000fe20007810000 */
[----:B------:R-:W-:Y:S03]  /*7ba0*/  MUFU.EX2 R15, R15 ;  /* 0x0000000f000f7308 */ /* 0x000fe60000000800 */
[----:B------:R-:W-:-:S04]  /*7bb0*/  FMNMX.FTZ R91, R100, R91, !PT ;  /* 0x0000005b645b7209 */ /* 0x000fc80007810000 */
[----:B------:R-:W-:Y:S01]  /*7bc0*/  FMNMX.FTZ R91, R214, R91, !PT ;  /* 0x0000005bd65b7209 */ /* 0x000fe20007810000 */
[----:B------:R-:W-:Y:S03]  /*7bd0*/  MUFU.EX2 R108, R108 ;  /* 0x0000006c006c7308 */ /* 0x000fe60000000800 */
[----:B------:R-:W-:-:S04]  /*7be0*/  FMNMX.FTZ R91, R104, R91, !PT ;  /* 0x0000005b685b7209 */ /* 0x000fc80007810000 */
[----:B------:R-:W-:Y:S01]  /*7bf0*/  FMNMX.FTZ R97, R216, R91, !PT ;  /* 0x0000005bd8617209 */ /* 0x000fe20007810000 */
[----:B------:R0:W-:Y:S03]  /*7c00*/  MUFU.EX2 R13, R114 ;  /* 0x00000072000d7308 */ /* 0x0001e60000000800 */
[----:B------:R-:W-:-:S04]  /*7c10*/  FMNMX.FTZ R97, R218, R97, !PT ;  /* 0x00000061da617209 */ /* 0x000fc80007810000 */
[----:B------:R-:W-:Y:S01]  /*7c20*/  FMNMX.FTZ R97, R110, R97, !PT ;  /* 0x000000616e617209 */ /* 0x000fe20007810000 */
[----:B------:R-:W-:Y:S01]  /*7c30*/  MUFU.EX2 R106, R106 ;  /* 0x0000006a006a7308 */ /* 0x000fe20000000800 */
[----:B0-----:R-:W-:Y:S02]  /*7c40*/  FFMA.FTZ R114, R132, R11, -R93 ;  /* 0x0000000b84727223 */ /* 0x001fe4000001085d */
[----:B------:R-:W-:-:S04]  /*7c50*/  FMNMX.FTZ R97, R112, R97, !PT ;  /* 0x0000006170617209 */ /* 0x000fc80007810000 */
[----:B------:R-:W-:Y:S01]  /*7c60*/  FMNMX.FTZ R97, R116, R97, !PT ;  /* 0x0000006174617209 */ /* 0x000fe20007810000 */
[----:B------:R0:W-:Y:S03]  /*7c70*/  MUFU.EX2 R91, R118 ;  /* 0x00000076005b7308 */ /* 0x0001e60000000800 */
[----:B------:R-:W-:-:S04]  /*7c80*/  FMNMX.FTZ R97, R224, R97, !PT ;  /* 0x00000061e0617209 */ /* 0x000fc80007810000 */
[----:B------:R-:W-:Y:S01]  /*7c90*/  FMNMX.FTZ R0, R122, R97, !PT ;  /* 0x000000617a007209 */ /* 0x000fe20007810000 */
[----:B------:R-:W-:Y:S01]  /*7ca0*/  MUFU.EX2 R92, R92 ;  /* 0x0000005c005c7308 */ /* 0x000fe20000000800 */
[-CC-:B------:R-:W-:Y:S01]  /*7cb0*/  FFMA.FTZ R97, R130, R11.reuse, -R93.reuse ;  /* 0x0000000b82617223 */ /* 0x180fe2000001085d */
[-CC-:B0-----:R-:W-:Y:S01]  /*7cc0*/  FFMA.FTZ R118, R138, R11.reuse, -R93.reuse ;  /* 0x0000000b8a767223 */ /* 0x181fe2000001085d */
[--C-:B------:R-:W-:Y:S01]  /*7cd0*/  FFMA.FTZ R138, R148, R11, -R93.reuse ;  /* 0x0000000b948a7223 */ /* 0x100fe2000001085d */
[----:B------:R-:W0:Y:S04]  /*7ce0*/  SHFL.BFLY PT, R103, R0, 0x2, 0x1f ;  /* 0x0c401f0000677f89 */ /* 0x000e2800000e0000 */
[----:B------:R-:W-:Y:S08]  /*7cf0*/  MUFU.EX2 R95, R95 ;  /* 0x0000005f005f7308 */ /* 0x000ff00000000800 */
[----:B------:R-:W-:Y:S08]  /*7d00*/  MUFU.EX2 R102, R102 ;  /* 0x0000006600667308 */ /* 0x000ff00000000800 */
[----:B------:R-:W-:Y:S01]  /*7d10*/  MUFU.EX2 R96, R96 ;  /* 0x0000006000607308 */ /* 0x000fe20000000800 */
[----:B0-----:R-:W-:Y:S01]  /*7d20*/  FMNMX.FTZ R14, R0, R103, !PT ;  /* 0x00000067000e7209 */ /* 0x001fe20007810000 */
[----:B------:R-:W-:Y:S01]  /*7d30*/  FADD.FTZ R0, -R109, R8 ;  /* 0x000000086d007221 */ /* 0x000fe20000010100 */
[-CC-:B------:R-:W-:Y:S01]  /*7d40*/  FFMA.FTZ R103, R140, R11.reuse, -R93.reuse ;  /* 0x0000000b8c677223 */ /* 0x180fe2000001085d */
[----:B------:R-:W-:-:S04]  /*7d50*/  FFMA.FTZ R93, R150, R11, -R93 ;  /* 0x0000000b965d7223 */ /* 0x000fc8000001085d */
[----:B------:R-:W-:Y:S01]  /*7d60*/  MUFU.EX2 R101, R101 ;  /* 0x0000006500657308 */ /* 0x000fe20000000800 */
[----:B------:R-:W0:Y:S01]  /*7d70*/  SHFL.BFLY PT, R107, R14, 0x1, 0x1f ;  /* 0x0c201f000e6b7f89 */ /* 0x000e2200000e0000 */
[----:B------:R-:W-:-:S06]  /*7d80*/  FMUL.FTZ R0, R0, R11 ;  /* 0x0000000b00007220 */ /* 0x000fcc0000410000 */
[----:B------:R-:W1:Y:S08]  /*7d90*/  MUFU.EX2 R0, R0 ;  /* 0x0000000000007308 */ /* 0x000e700000000800 */
[----:B------:R-:W-:Y:S08]  /*7da0*/  MUFU.EX2 R97, R97 ;  /* 0x0000006100617308 */ /* 0x000ff00000000800 */
[----:B------:R-:W-:Y:S01]  /*7db0*/  MUFU.EX2 R114, R114 ;  /* 0x0000007200727308 */ /* 0x000fe20000000800 */
[----:B0-----:R-:W-:-:S04]  /*7dc0*/  FMNMX.FTZ R14, R14, R107, !PT ;  /* 0x0000006b0e0e7209 */ /* 0x001fc80007810000 */
[C---:B------:R-:W-:Y:S01]  /*7dd0*/  FSETP.NEU.FTZ.AND P1, PT, R14.reuse, -INF , PT ;  /* 0xff8000000e00780b */ /* 0x040fe20003f3d000 */
[----:B------:R-:W-:Y:S02]  /*7de0*/  FMUL.FTZ R107, R14, R11 ;  /* 0x0000000b0e6b7220 */ /* 0x000fe40000410000 */
[----:B------:R-:W-:Y:S03]  /*7df0*/  MUFU.EX2 R99, R99 ;  /* 0x0000006300637308 */ /* 0x000fe60000000800 */
[----:B------:R-:W-:-:S05]  /*7e00*/  FSEL R107, R107, RZ, P1 ;  /* 0x000000ff6b6b7208 */ /* 0x000fca0000800000 */
[-CC-:B------:R-:W-:Y:S01]  /*7e10*/  FFMA.FTZ R8, R2, R11.reuse, -R107.reuse ;  /* 0x0000000b02087223 */ /* 0x180fe2000001086b */
[----:B------:R-:W-:Y:S01]  /*7e20*/  FSEL R2, R14, RZ, P1 ;  /* 0x000000ff0e027208 */ /* 0x000fe20000800000 */
[-CC-:B------:R-:W-:Y:S01]  /*7e30*/  FFMA.FTZ R157, R222, R11.reuse, -R107.reuse ;  /* 0x0000000bde9d7223 */ /* 0x180fe2000001086b */
[-CC-:B------:R-:W-:Y:S01]  /*7e40*/  FFMA.FTZ R159, R152, R11.reuse, -R107.reuse ;  /* 0x0000000b989f7223 */ /* 0x180fe2000001086b */
[-CC-:B------:R-:W-:Y:S01]  /*7e50*/  FFMA.FTZ R124, R154, R11.reuse, -R107.reuse ;  /* 0x0000000b9a7c7223 */ /* 0x180fe2000001086b */
[-C--:B------:R-:W-:Y:S01]  /*7e60*/  FFMA.FTZ R153, R156, R11.reuse, -R107 ;  /* 0x0000000b9c997223 */ /* 0x080fe2000001086b */
[----:B------:R-:W-:Y:S01]  /*7e70*/  FADD.FTZ R2, -R2, R9 ;  /* 0x0000000902027221 */ /* 0x000fe20000010100 */
[----:B------:R-:W-:Y:S01]  /*7e80*/  MUFU.EX2 R8, R8 ;  /* 0x0000000800087308 */ /* 0x000fe20000000800 */
[-C--:B------:R-:W-:Y:S01]  /*7e90*/  FFMA.FTZ R20, R20, R11.reuse, -R107 ;  /* 0x0000000b14147223 */ /* 0x080fe2000001086b */
[----:B-1----:R-:W-:Y:S01]  /*7ea0*/  FFMA.FTZ R9, R0, R6, R89 ;  /* 0x0000000600097223 */ /* 0x002fe20000010059 */
[-C--:B------:R-:W-:Y:S01]  /*7eb0*/  FMUL.FTZ R2, R2, R11.reuse ;  /* 0x0000000b02027220 */ /* 0x080fe20000410000 */
[-CC-:B------:R-:W-:Y:S01]  /*7ec0*/  FFMA.FTZ R155, R158, R11.reuse, -R107.reuse ;  /* 0x0000000b9e9b7223 */ /* 0x180fe2000001086b */
[-C--:B------:R-:W-:Y:S01]  /*7ed0*/  FFMA.FTZ R88, R88, R11.reuse, -R107 ;  /* 0x0000000b58587223 */ /* 0x080fe2000001086b */
[----:B------:R-:W-:Y:S01]  /*7ee0*/  FADD.FTZ R6, R220, R9 ;  /* 0x00000009dc067221 */ /* 0x000fe20000010000 */
        /* <DEDUP_REMOVED lines=18> */
[----:B------:R-:W-:-:S07]  /*8010*/  FFMA.FTZ R107, R122, R11, -R107 ;  /* 0x0000000b7a6b7223 */ /* 0x000fce000001086b */
[----:B------:R-:W2:Y:S01]  /*8020*/  MUFU.EX2 R124, R124 ;  /* 0x0000007c007c7308 */ /* 0x000ea20000000800 */
[----:B0-----:R-:W-:-:S04]  /*8030*/  FFMA.FTZ R3, R2, R3, R157 ;  /* 0x0000000302037223 */ /* 0x001fc8000001009d */
        /* <DEDUP_REMOVED lines=29> */
[----:B------:R-:W-:-:S04]  /*8210*/  FADD.FTZ R126, R96, R3 ;  /* 0x00000003607e7221 */ /* 0x000fc80000010000 */
[----:B------:R-:W-:Y:S02]  /*8220*/  FADD.FTZ R126, R101, R126 ;  /* 0x0000007e657e7221 */ /* 0x000fe40000010000 */
[----:B------:R-:W0:Y:S01]  /*8230*/  MUFU.EX2 R98, R98 ;  /* 0x0000006200627308 */ /* 0x000e220000000800 */
[----:B-1----:R-:W-:-:S07]  /*8240*/  FADD.FTZ R6, R94, R9 ;  /* 0x000000095e067221 */ /* 0x002fce0000010000 */
[----:B------:R-:W1:Y:S01]  /*8250*/  MUFU.EX2 R147, R147 ;  /* 0x0000009300937308 */ /* 0x000e620000000800 */
[----:B--2---:R-:W-:-:S07]  /*8260*/  FADD.FTZ R3, R145, R6 ;  /* 0x0000000691037221 */ /* 0x004fce0000010000 */
[----:B------:R-:W2:Y:S01]  /*8270*/  MUFU.EX2 R100, R100 ;  /* 0x0000006400647308 */ /* 0x000ea20000000800 */
[----:B0-----:R-:W-:Y:S01]  /*8280*/  FADD.FTZ R6, R98, R3 ;  /* 0x0000000362067221 */ /* 0x001fe20000010000 */
[----:B------:R-:W-:-:S06]  /*8290*/  FADD.FTZ R3, R97, R126 ;  /* 0x0000007e61037221 */ /* 0x000fcc0000010000 */
[----:B------:R-:W0:Y:S01]  /*82a0*/  MUFU.EX2 R141, R141 ;  /* 0x0000008d008d7308 */ /* 0x000e220000000800 */
[----:B-1----:R-:W-:Y:S01]  /*82b0*/  FADD.FTZ R9, R147, R6 ;  /* 0x0000000693097221 */ /* 0x002fe20000010000 */
[----:B------:R-:W-:-:S04]  /*82c0*/  FADD.FTZ R6, R114, R3 ;  /* 0x0000000372067221 */ /* 0x000fc80000010000 */
[----:B------:R-:W-:Y:S02]  /*82d0*/  FADD.FTZ R3, R99, R6 ;  /* 0x0000000663037221 */ /* 0x000fe40000010000 */
[----:B------:R-:W1:Y:S01]  /*82e0*/  MUFU.EX2 R118, R118 ;  /* 0x0000007600767308 */ /* 0x000e620000000800 */
[----:B--2---:R-:W-:-:S07]  /*82f0*/  FADD.FTZ R126, R100, R9 ;  /* 0x00000009647e7221 */ /* 0x004fce0000010000 */
[----:B------:R-:W-:Y:S01]  /*8300*/  MUFU.EX2 R104, R104 ;  /* 0x0000006800687308 */ /* 0x000fe20000000800 */
[----:B0-----:R-:W-:-:S07]  /*8310*/  FADD.FTZ R9, R141, R126 ;  /* 0x0000007e8d097221 */ /* 0x001fce0000010000 */
[----:B------:R-:W0:Y:S01]  /*8320*/  MUFU.EX2 R103, R103 ;  /* 0x0000006700677308 */ /* 0x000e220000000800 */
[----:B-1----:R-:W-:-:S07]  /*8330*/  FADD.FTZ R6, R118, R3 ;  /* 0x0000000376067221 */ /* 0x002fce0000010000 */
[----:B------:R-:W-:Y:S08]  /*8340*/  MUFU.EX2 R143, R143 ;  /* 0x0000008f008f7308 */ /* 0x000ff00000000800 */
[----:B------:R-:W1:Y:S01]  /*8350*/  MUFU.EX2 R142, R142 ;  /* 0x0000008e008e7308 */ /* 0x000e620000000800 */
[----:B0-----:R-:W-:-:S07]  /*8360*/  FADD.FTZ R3, R103, R6 ;  /* 0x0000000667037221 */ /* 0x001fce0000010000 */
[----:B------:R-:W-:Y:S08]  /*8370*/  MUFU.EX2 R110, R110 ;  /* 0x0000006e006e7308 */ /* 0x000ff00000000800 */
[----:B------:R-:W0:Y:S01]  /*8380*/  MUFU.EX2 R105, R105 ;  /* 0x0000006900697308 */ /* 0x000e220000000800 */
[----:B-1----:R-:W-:-:S07]  /*8390*/  FADD.FTZ R6, R142, R3 ;  /* 0x000000038e067221 */ /* 0x002fce0000010000 */
[----:B------:R1:W2:Y:S08]  /*83a0*/  MUFU.EX2 R128, R112 ;  /* 0x0000007000807308 */ /* 0x0002b00000000800 */
[----:B------:R-:W3:Y:S01]  /*83b0*/  MUFU.EX2 R120, R120 ;  /* 0x0000007800787308 */ /* 0x000ee20000000800 */
[----:B-1----:R-:W-:Y:S01]  /*83c0*/  FADD.FTZ R112, R104, R9 ;  /* 0x0000000968707221 */ /* 0x002fe20000010000 */
[----:B0-----:R-:W-:-:S03]  /*83d0*/  FADD.FTZ R3, R105, R6 ;  /* 0x0000000669037221 */ /* 0x001fc60000010000 */
[----:B------:R-:W-:-:S03]  /*83e0*/  FADD.FTZ R9, R143, R112 ;  /* 0x000000708f097221 */ /* 0x000fc60000010000 */
[----:B------:R-:W0:Y:S01]  /*83f0*/  MUFU.EX2 R116, R116 ;  /* 0x0000007400747308 */ /* 0x000e220000000800 */
[----:B------:R-:W-:-:S04]  /*8400*/  FADD.FTZ R9, R110, R9 ;  /* 0x000000096e097221 */ /* 0x000fc80000010000 */
[----:B--2---:R-:W-:-:S03]  /*8410*/  FADD.FTZ R9, R128, R9 ;  /* 0x0000000980097221 */ /* 0x004fc60000010000 */
[----:B------:R-:W1:Y:S01]  /*8420*/  MUFU.EX2 R138, R138 ;  /* 0x0000008a008a7308 */ /* 0x000e620000000800 */
[----:B---3--:R-:W-:-:S07]  /*8430*/  FADD.FTZ R3, R120, R3 ;  /* 0x0000000378037221 */ /* 0x008fce0000010000 */
        /* <DEDUP_REMOVED lines=10> */
.L_x_1257:
[----:B------:R-:W0:Y:S01]  /*84e0*/  S2UR UR4, SR_CgaCtaId ;  /* 0x00000000000479c3 */ /* 0x000e220000008800 */
[----:B------:R-:W-:Y:S01]  /*84f0*/  UIADD3 UR7, UR7, 0x2a860, URZ ;  /* 0x0002a86007077890 */ /* 0x000fe2000fffe03f */
[----:B------:R-:W-:Y:S01]  /*8500*/  ISETP.GT.AND P1, PT, R10, UR47, PT ;  /* 0x0000002f0a007c0c */ /* 0x000fe2000bf24270 */
[----:B------:R-:W-:Y:S01]  /*8510*/  UMOV UR46, UR39 ;  /* 0x00000027002e7c82 */ /* 0x000fe20008000000 */
[----:B------:R-:W-:Y:S01]  /*8520*/  F2FP.BF16.F32.PACK_AB R157, R8, R157 ;  /* 0x0000009d089d723e */ /* 0x000fe200000010ff */
[----:B------:R-:W-:Y:S01]  /*8530*/  VIADD R10, R10, 0xffffffff ;  /* 0xffffffff0a0a7836 */ /* 0x000fe20000000000 */
        /* <DEDUP_REMOVED lines=29> */
.L_x_1239:
[----:B------:R-:W-:Y:S01]  /*8710*/  R2UR UR5, R19 ;  /* 0x00000000130572ca */ /* 0x000fe200000e0000 */
[----:B------:R-:W-:Y:S01]  /*8720*/  UISETP.NE.AND UP0, UPT, UR61, URZ, UPT ;  /* 0x0000003f3d00728c */ /* 0x000fe2000bf05270 */
[----:B------:R-:W-:Y:S02]  /*8730*/  R2UR UR4, R22 ;  /* 0x00000000160472ca */ /* 0x000fe400000e0000 */
[----:B------:R-:W-:-:S03]  /*8740*/  IADD3 R8, R16, 0x1, -R17 ;  /* 0x0000000110087810 */ /* 0x000fc60007ffe811 */
[----:B------:R-:W-:Y:S02]  /*8750*/  PLOP3.LUT P1, PT, PT, PT, UP0, 0x40, 0x0 ;  /* 0x000000000000781c */ /* 0x000fe40003f2e808 */
[----:B------:R-:W-:-:S04]  /*8760*/  R2UR UR7, R8 ;  /* 0x00000000080772ca */ /* 0x000fc800000e0000 */
[----:B------:R-:W-:Y:S02]  /*8770*/  UISETP.NE.AND UP1, UPT, UR5, URZ, UPT ;  /* 0x0000003f0500728c */ /* 0x000fe4000bf25270 */
[----:B------:R-:W-:-:S09]  /*8780*/  UIADD3 UR6, UR4, 0x7f, URZ ;  /* 0x0000007f04067890 */ /* 0x000fd2000fffe03f */
[----:B------:R-:W-:Y:S01]  /*8790*/  @UP1 ULDC UR4, c[0x0][0x44c] ;  /* 0x0001130000041ab9 */ /* 0x000fe20000000800 */
[----:B------:R-:W-:Y:S01]  /*87a0*/  @UP1 ULDC UR11, c[0x0][0x450] ;  /* 0x00011400000b1ab9 */ /* 0x000fe20000000800 */
[----:B------:R-:W-:-:S04]  /*87b0*/  UIMAD.WIDE.U32 UR4, UR6, UR4, URZ ;  /* 0x00000004060472a5 */ /* 0x000fc8000f8e003f */
[----:B------:R-:W-:-:S04]  /*87c0*/  @UP1 USHF.R.U32.HI UR6, URZ, UR11, UR5 ;  /* 0x0000000b3f061299 */ /* 0x000fc80008011605 */
[----:B------:R-:W-:-:S04]  /*87d0*/  UIADD3 UR6, UR7, UR6, URZ ;  /* 0x0000000607067290 */ /* 0x000fc8000fffe03f */
[----:B------:R-:W-:Y:S01]  /*87e0*/  UIADD3 UR11, UR6, -UR10, URZ ;  /* 0x8000000a060b7290 */ /* 0x000fe2000fffe03f */
[----:B------:R-:W-:Y:S11]  /*87f0*/  @P1 BRA `(.L_x_1259) ;  /* 0x0000000000501947 */ /* 0x000ff60003800000 */
[----:B------:R-:W-:Y:S02]  /*8800*/  UMOV UR10, UR6 ;  /* 0x00000006000a7c82 */ /* 0x000fe40008000000 */
[----:B------:R-:W-:-:S06]  /*8810*/  UISETP.GT.AND UP0, UPT, UR10, -0x1, UPT ;  /* 0xffffffff0a00788c */ /* 0x000fcc000bf04270 */
[----:B------:R-:W-:-:S13]  /*8820*/  PLOP3.LUT P1, PT, PT, PT, UP0, 0x80, 0x0 ;  /* 0x000000000000781c */ /* 0x000fda0003f2f008 */
[----:B------:R-:W-:Y:S05]  /*8830*/  @P1 BRA `(.L_x_1260) ;  /* 0x0000000000201947 */ /* 0x000fea0003800000 */
[----:B------:R-:W-:Y:S01]  /*8840*/  ULDC UR14, c[0x0][0x9e4] ;  /* 0x00027900000e7ab9 */ /* 0x000fe20000000800 */
[----:B------:R-:W-:Y:S02]  /*8850*/  ULOP3.LUT UR10, URZ, UR10, URZ, 0x33, !UPT ;  /* 0x0000000a3f0a7292 */ /* 0x000fe4000f8e333f */
[----:B------:R-:W-:-:S11]  /*8860*/  UISETP.NE.AND UP0, UPT, UR14, 0x1, UPT ;  /* 0x000000010e00788c */ /* 0x000fd6000bf05270 */
[----:B------:R-:W-:Y:S02]  /*8870*/  @UP0 ULDC.64 UR4, c[0x0][0x9e8] ;  /* 0x00027a0000040ab9 */ /* 0x000fe40000000a00 */
[----:B------:R-:W-:-:S04]  /*8880*/  UIMAD.WIDE.U32 UR6, UR10, UR4, URZ ;  /* 0x000000040a0672a5 */ /* 0x000fc8000f8e003f */
[----:B------:R-:W-:-:S04]  /*8890*/  @UP0 USHF.R.U32.HI UR10, URZ, UR5, UR7 ;  /* 0x000000053f0a0299 */ /* 0x000fc80008011607 */
[----:B------:R-:W-:Y:S01]  /*88a0*/  ULOP3.LUT UR10, URZ, UR10, URZ, 0x33, !UPT ;  /* 0x0000000a3f0a7292 */ /* 0x000fe2000f8e333f */
[----:B------:R-:W-:Y:S11]  /*88b0*/  BRA `(.L_x_1261) ;  /* 0x0000000000147947 */ /* 0x000ff60003800000 */
.L_x_1260:
[----:B------:R-:W-:Y:S02]  /*88c0*/  ULDC UR14, c[0x0][0x9e4] ;  /* 0x00027900000e7ab9 */ /* 0x000fe40000000800 */
[----:B------:R-:W-:-:S11]  /*88d0*/  UISETP.NE.AND UP0, UPT, UR14, 0x1, UPT ;  /* 0x000000010e00788c */ /* 0x000fd6000bf05270 */
[----:B------:R-:W-:Y:S02]  /*88e0*/  @UP0 ULDC.64 UR4, c[0x0][0x9e8] ;  /* 0x00027a0000040ab9 */ /* 0x000fe40000000a00 */
[----:B------:R-:W-:-:S04]  /*88f0*/  UIMAD.WIDE.U32 UR6, UR10, UR4, URZ ;  /* 0x000000040a0672a5 */ /* 0x000fc8000f8e003f */
[----:B------:R-:W-:-:S12]  /*8900*/  @UP0 USHF.R.U32.HI UR10, URZ, UR5, UR7 ;  /* 0x000000053f0a0299 */ /* 0x000fd80008011607 */
.L_x_1261:
[----:B------:R-:W-:-:S04]  /*8910*/  UIMAD UR10, UR10, UR14, URZ ;  /* 0x0000000e0a0a72a4 */ /* 0x000fc8000f8e023f */
[----:B------:R-:W-:-:S04]  /*8920*/  UISETP.LT.AND UP0, UPT, UR11, UR10, UPT ;  /* 0x0000000a0b00728c */ /* 0x000fc8000bf01270 */
[----:B------:R-:W-:-:S12]  /*8930*/  USEL UR11, UR11, UR10, !UP0 ;  /* 0x0000000a0b0b7287 */ /* 0x000fd8000c000000 */
.L_x_1259:
[----:B------:R-:W-:Y:S01]  /*8940*/  UIADD3 UR4, UR11, 0x5f, URZ ;  /* 0x0000005f0b047890 */ /* 0x000fe2000fffe03f */
[----:B------:R-:W-:-:S03]  /*8950*/  R2UR UR6, R161 ;  /* 0x00000000a10672ca */ /* 0x000fc600000e0000 */
[----:B------:R-:W-:-:S04]  /*8960*/  UIMAD.WIDE UR4, UR4, 0x2aaaaaab, URZ ;  /* 0x2aaaaaab040478a5 */ /* 0x000fc8000f8e023f */
[----:B------:R-:W-:-:S04]  /*8970*/  USHF.R.U32.HI UR4, URZ, 0x1f, UR5 ;  /* 0x0000001f3f047899 */ /* 0x000fc80008011605 */
[----:B------:R-:W-:-:S04]  /*8980*/  ULEA.HI.SX32 UR4, UR5, UR4, 0x1c ;  /* 0x0000000405047291 */ /* 0x000fc8000f8fe23f */
[----:B------:R-:W-:-:S04]  /*8990*/  UISETP.LT.AND UP0, UPT, UR6, UR4, UPT ;  /* 0x000000040600728c */ /* 0x000fc8000bf01270 */
[----:B------:R-:W-:-:S06]  /*89a0*/  USEL UR47, UR6, UR4, !UP0 ;  /* 0x00000004062f7287 */ /* 0x000fcc000c000000 */
[----:B------:R-:W-:-:S13]  /*89b0*/  ISETP.GE.AND P1, PT, R10, UR47, PT ;  /* 0x0000002f0a007c0c */ /* 0x000fda000bf26270 */
[----:B------:R-:W-:Y:S05]  /*89c0*/  @!P1 BRA `(.L_x_1262) ;  /* 0x0000002000a09947 */ /* 0x000fea0003800000 */
[----:B------:R-:W-:Y:S01]  /*89d0*/  IMAD.MOV.U32 R13, RZ, RZ, R14 ;  /* 0x000000ffff0d7224 */ /* 0x000fe200078e000e */
[----:B------:R-:W-:Y:S01]  /*89e0*/  UMOV UR46, UR39 ;  /* 0x00000027002e7c82 */ /* 0x000fe20008000000 */
[----:B------:R-:W-:Y:S01]  /*89f0*/  IMAD.MOV.U32 R9, RZ, RZ, R12 ;  /* 0x000000ffff097224 */ /* 0x000fe200078e000c */
[----:B------:R-:W-:Y:S01]  /*8a00*/  UMOV UR4, UR38 ;  /* 0x0000002600047c82 */ /* 0x000fe20008000000 */
[----:B------:R-:W-:-:S05]  /*8a10*/  ULDC UR5, c[0x0][0x9d8] ;  /* 0x0002760000057ab9 */ /* 0x000fca0000000800 */
.L_x_1273:
[----:B------:R-:W-:-:S04]  /*8a20*/  UISETP.NE.AND UP0, UPT, UR4, 0x1, UPT ;  /* 0x000000010400788c */ /* 0x000fc8000bf05270 */
[----:B------:R-:W-:-:S04]  /*8a30*/  USEL UR39, URZ, 0x1, UP0 ;  /* 0x000000013f277887 */ /* 0x000fc80008000000 */
[----:B------:R-:W-:Y:S01]  /*8a40*/  ULOP3.LUT UR39, UR46, UR39, URZ, 0x3c, !UPT ;  /* 0x000000272e277292 */ /* 0x000fe2000f8e3c3f */
[----:B------:R-:W-:Y:S11]  /*8a50*/  @!P0 BRA `(.L_x_1263) ;  /* 0x0000000000048947 */ /* 0x000ff60003800000 */
[----:B------:R-:W-:Y:S01]  /*8a60*/  BPT.TRAP 0x1 ;  /* 0x000000040000795c */ /* 0x000fe20000300000 */
.L_x_1263:
        /* <DEDUP_REMOVED lines=9> */
.L_x_1264:
[----:B-1----:R-:W-:Y:S05]  /*8b00*/  @P1 BRA `(.L_x_1265) ;  /* 0x0000000000081947 */ /* 0x002fea0003800000 */
[----:B------:R-:W1:Y:S02]  /*8b10*/  SYNCS.PHASECHK.TRANS64.TRYWAIT P1, [UR6+0x2a830], R8 ;  /* 0x02a83008ff0075a7 */ /* 0x000e640008020146 */
[----:B-1----:R-:W-:Y:S05]  /*8b20*/  @!P1 BRA `(.L_x_1266) ;  /* 0x000000f800cc9947 */ /* 0x002fea0003800000 */
.L_x_1265:
        /* <DEDUP_REMOVED lines=138> */
.L_x_1267:
[----:B------:R-:W-:Y:S01]  /*93d0*/  ULEA UR7, UR4, UR60, 0x3 ;  /* 0x0000003c04077291 */ /* 0x000fe2000f8e183f */
[----:B------:R-:W-:-:S05]  /*93e0*/  IMAD.U32 R0, RZ, RZ, UR46 ;  /* 0x0000002eff007e24 */ /* 0x000fca000f8e00ff */
[----:B------:R-:W-:-:S04]  /*93f0*/  SHF.L.U32 R0, R0, 0x1f, RZ ;  /* 0x0000001f00007819 */ /* 0x000fc800000006ff */
[----:B------:R2:W3:Y:S01]  /*9400*/  SYNCS.PHASECHK.TRANS64.TRYWAIT P1, [UR7+0x2a850], R0 ;  /* 0x02a85000ff0075a7 */ /* 0x0004e20008020147 */
[----:B------:R-:W-:Y:S05]  /*9410*/  @!P0 BRA `(.L_x_1268) ;  /* 0x0000000000048947 */ /* 0x000fea0003800000 */
[----:B------:R-:W-:Y:S01]  /*9420*/  BPT.TRAP 0x1 ;  /* 0x000000040000795c */ /* 0x000fe20000300000 */
.L_x_1268:
[----:B---3--:R-:W-:Y:S05]  /*9430*/  @P1 BRA `(.L_x_1269) ;  /* 0x0000000000081947 */ /* 0x008fea0003800000 */
[----:B------:R-:W3:Y:S02]  /*9440*/  SYNCS.PHASECHK.TRANS64.TRYWAIT P1, [UR7+0x2a850], R0 ;  /* 0x02a85000ff0075a7 */ /* 0x000ee40008020147 */
[----:B---3--:R-:W-:Y:S05]  /*9450*/  @!P1 BRA `(.L_x_1270) ;  /* 0x000000f000989947 */ /* 0x008fea0003800000 */
.L_x_1269:
        /* <DEDUP_REMOVED lines=37> */
.L_x_1271:
[----:B------:R-:W-:Y:S01]  /*96b0*/  FMUL.FTZ R136, R88, UR5 ;  /* 0x0000000558887c20 */ /* 0x000fe20008410000 */
[----:B------:R-:W-:Y:S01]  /*96c0*/  FMUL.FTZ R138, R89, UR5 ;  /* 0x00000005598a7c20 */ /* 0x000fe20008410000 */
[----:B01----:R-:W-:Y:S01]  /*96d0*/  FMUL.FTZ R8, R90, UR5 ;  /* 0x000000055a087c20 */ /* 0x003fe20008410000 */
        /* <DEDUP_REMOVED lines=36> */
[----:B---3--:R-:W-:Y:S01]  /*9920*/  FMNMX.FTZ R15, R8, R13, !PT ;  /* 0x0000000d080f7209 */ /* 0x008fe20007810000 */
        /* <DEDUP_REMOVED lines=20> */
[----:B------:R-:W1:Y:S01]  /*9a70*/  S2UR UR4, SR_CgaCtaId ;  /* 0x00000000000479c3 */ /* 0x000e620000008800 */
[----:B------:R-:W-:Y:S01]  /*9a80*/  UIADD3 UR6, UR6, 0x2a840, URZ ;  /* 0x0002a84006067890 */ /* 0x000fe2000fffe03f */
[----:B------:R-:W4:Y:S01]  /*9a90*/  MUFU.TANH R144, R144 ;  /* 0x0000009000907308 */ /* 0x000f220000002400 */
[----:B---3--:R-:W-:-:S07]  /*9aa0*/  FMNMX.FTZ R11, R142, R11, !PT ;  /* 0x0000000b8e0b7209 */ /* 0x008fce0007810000 */
[----:B------:R-:W3:Y:S01]  /*9ab0*/  MUFU.TANH R90, R90 ;  /* 0x0000005a005a7308 */ /* 0x000ee20000002400 */
[----:B0-----:R-:W-:-:S07]  /*9ac0*/  FMNMX.FTZ R15, R88, R15, !PT ;  /* 0x0000000f580f7209 */ /* 0x001fce0007810000 */
[----:B------:R-:W0:Y:S01]  /*9ad0*/  MUFU.TANH R146, R146 ;  /* 0x0000009200927308 */ /* 0x000e220000002400 */
[----:B----4-:R-:W-:Y:S01]  /*9ae0*/  FMNMX.FTZ R11, R144, R11, !PT ;  /* 0x0000000b900b7209 */ /* 0x010fe20007810000 */
[----:B-1----:R-:W-:-:S06]  /*9af0*/  UPRMT UR6, UR4, 0x654, UR6 ;  /* 0x0000065404067896 */ /* 0x002fcc0008000006 */
[----:B------:R-:W1:Y:S01]  /*9b00*/  MUFU.TANH R92, R92 ;  /* 0x0000005c005c7308 */ /* 0x000e620000002400 */
[----:B---3--:R-:W-:Y:S02]  /*9b10*/  FMNMX.FTZ R15, R90, R15, !PT ;  /* 0x0000000f5a0f7209 */ /* 0x008fe40007810000 */
[----:B------:R-:W-:Y:S05]  /*9b20*/  SYNCS.ARRIVE.TRANS64.RED.A1T0 RZ, [UR6], RZ ;  /* 0x000000ffffff79a7 */ /* 0x000fea0008100406 */
[----:B------:R-:W3:Y:S01]  /*9b30*/  MUFU.TANH R148, R148 ;  /* 0x0000009400947308 */ /* 0x000ee20000002400 */
[----:B0-----:R-:W-:-:S07]  /*9b40*/  FMNMX.FTZ R11, R146, R11, !PT ;  /* 0x0000000b920b7209 */ /* 0x001fce0007810000 */
[----:B------:R-:W0:Y:S01]  /*9b50*/  MUFU.TANH R94, R94 ;  /* 0x0000005e005e7308 */ /* 0x000e220000002400 */
[----:B-1----:R-:W-:-:S07]  /*9b60*/  FMNMX.FTZ R15, R92, R15, !PT ;  /* 0x0000000f5c0f7209 */ /* 0x002fce0007810000 */
[----:B------:R-:W1:Y:S01]  /*9b70*/  MUFU.TANH R150, R150 ;  /* 0x0000009600967308 */ /* 0x000e620000002400 */
[----:B---3--:R-:W-:-:S07]  /*9b80*/  FMNMX.FTZ R11, R148, R11, !PT ;  /* 0x0000000b940b7209 */ /* 0x008fce0007810000 */
        /* <DEDUP_REMOVED lines=62> */
[----:B------:R-:W2:Y:S01]  /*9f70*/  MUFU.TANH R228, R228 ;  /* 0x000000e400e47308 */ /* 0x000ea20000002400 */
[----:B-1----:R-:W-:-:S07]  /*9f80*/  FMNMX.FTZ R11, R226, R11, !PT ;  /* 0x0000000be20b7209 */ /* 0x002fce0007810000 */
[----:B------:R-:W0:Y:S01]  /*9f90*/  MUFU.TANH R130, R130 ;  /* 0x0000008200827308 */ /* 0x000e220000002400 */
[----:B---3--:R-:W-:-:S07]  /*9fa0*/  FMNMX.FTZ R15, R126, R15, !PT ;  /* 0x0000000f7e0f7209 */ /* 0x008fce0007810000 */
[----:B------:R-:W1:Y:S01]  /*9fb0*/  MUFU.TANH R132, R132 ;  /* 0x0000008400847308 */ /* 0x000e620000002400 */
[----:B--2---:R-:W-:-:S05]  /*9fc0*/  FMNMX.FTZ R0, R228, R11, !PT ;  /* 0x0000000be4007209 */ /* 0x004fca0007810000 */
[----:B------:R-:W2:Y:S01]  /*9fd0*/  SHFL.BFLY PT, R11, R0, 0x2, 0x1f ;  /* 0x0c401f00000b7f89 */ /* 0x000ea200000e0000 */
[----:B0-----:R-:W-:-:S04]  /*9fe0*/  FMNMX.FTZ R15, R130, R15, !PT ;  /* 0x0000000f820f7209 */ /* 0x001fc80007810000 */
[----:B-1----:R-:W-:-:S05]  /*9ff0*/  FMNMX.FTZ R15, R132, R15, !PT ;  /* 0x0000000f840f7209 */ /* 0x002fca0007810000 */
[----:B------:R-:W0:Y:S01]  /*a000*/  SHFL.BFLY PT, R12, R15, 0x2, 0x1f ;  /* 0x0c401f000f0c7f89 */ /* 0x000e2200000e0000 */
[----:B--2---:R-:W-:Y:S02]  /*a010*/  FMNMX.FTZ R2, R0, R11, !PT ;  /* 0x0000000b00027209 */ /* 0x004fe40007810000 */
[----:B------:R-:W1:Y:S03]  /*a020*/  LDC R11, c[0x0][0x988] ;  /* 0x00026200ff0b7b82 */ /* 0x000e660000000800 */
[----:B------:R-:W2:Y:S01]  /*a030*/  SHFL.BFLY PT, R21, R2, 0x1, 0x1f ;  /* 0x0c201f0002157f89 */ /* 0x000ea200000e0000 */
[----:B0-----:R-:W-:-:S05]  /*a040*/  FMNMX.FTZ R89, R15, R12, !PT ;  /* 0x0000000c0f597209 */ /* 0x001fca0007810000 */
[----:B------:R-:W0:Y:S01]  /*a050*/  SHFL.BFLY PT, R14, R89, 0x1, 0x1f ;  /* 0x0c201f00590e7f89 */ /* 0x000e2200000e0000 */
[----:B--2---:R-:W-:-:S05]  /*a060*/  FMNMX.FTZ R12, R2, R21, !PT ;  /* 0x00000015020c7209 */ /* 0x004fca0007810000 */
[C---:B------:R-:W-:Y:S01]  /*a070*/  FADD.FTZ R134, -R12.reuse, R9 ;  /* 0x000000090c867221 */ /* 0x040fe20000010100 */
[----:B-1----:R-:W-:-:S03]  /*a080*/  FMUL.FTZ R105, R12, R11 ;  /* 0x0000000b0c697220 */ /* 0x002fc60000410000 */
[-C--:B------:R-:W-:Y:S01]  /*a090*/  FMUL.FTZ R21, R134, R11.reuse ;  /* 0x0000000b86157220 */ /* 0x080fe20000410000 */
[-CC-:B------:R-:W-:Y:S01]  /*a0a0*/  FFMA.FTZ R9, R136, R11.reuse, -R105.reuse ;  /* 0x0000000b88097223 */ /* 0x180fe20000010869 */
[-CC-:B------:R-:W-:Y:S01]  /*a0b0*/  FFMA.FTZ R15, R144, R11.reuse, -R105.reuse ;  /* 0x0000000b900f7223 */ /* 0x180fe20000010869 */
[-CC-:B------:R-:W-:Y:S01]  /*a0c0*/  FFMA.FTZ R136, R142, R11.reuse, -R105.reuse ;  /* 0x0000000b8e887223 */ /* 0x180fe20000010869 */
[----:B------:R1:W-:Y:S01]  /*a0d0*/  MUFU.EX2 R0, R21 ;  /* 0x0000001500007308 */ /* 0x0003e20000000800 */
[-CC-:B------:R-:W-:Y:S01]  /*a0e0*/  FFMA.FTZ R144, R208, R11.reuse, -R105.reuse ;  /* 0x0000000bd0907223 */ /* 0x180fe20000010869 */
[-CC-:B------:R-:W-:Y:S01]  /*a0f0*/  FFMA.FTZ R93, R210, R11.reuse, -R105.reuse ;  /* 0x0000000bd25d7223 */ /* 0x180fe20000010869 */
[----:B0-----:R-:W-:Y:S01]  /*a100*/  FMNMX.FTZ R14, R89, R14, !PT ;  /* 0x0000000e590e7209 */ /* 0x001fe20007810000 */
[-CC-:B------:R-:W-:Y:S01]  /*a110*/  FFMA.FTZ R101, R128, R11.reuse, -R105.reuse ;  /* 0x0000000b80657223 */ /* 0x180fe20000010869 */
[-CC-:B------:R-:W-:Y:S01]  /*a120*/  FFMA.FTZ R89, R154, R11.reuse, -R105.reuse ;  /* 0x0000000b9a597223 */ /* 0x180fe20000010869 */
[-CC-:B------:R-:W-:Y:S01]  /*a130*/  FFMA.FTZ R95, R214, R11.reuse, -R105.reuse ;  /* 0x0000000bd65f7223 */ /* 0x180fe20000010869 */
[-C--:B------:R-:W-:Y:S01]  /*a140*/  FFMA.FTZ R97, R216, R11.reuse, -R105 ;  /* 0x0000000bd8617223 */ /* 0x080fe20000010869 */
[----:B------:R-:W-:Y:S01]  /*a150*/  FADD.FTZ R134, -R14, R13 ;  /* 0x0000000d0e867221 */ /* 0x000fe20000010100 */
[-CC-:B------:R-:W-:Y:S01]  /*a160*/  FFMA.FTZ R13, R140, R11.reuse, -R105.reuse ;  /* 0x0000000b8c0d7223 */ /* 0x180fe20000010869 */
[-CC-:B-1----:R-:W-:Y:S01]  /*a170*/  FFMA.FTZ R21, R148, R11.reuse, -R105.reuse ;  /* 0x0000000b94157223 */ /* 0x182fe20000010869 */
[-CC-:B------:R-:W-:Y:S01]  /*a180*/  FFMA.FTZ R140, R150, R11.reuse, -R105.reuse ;  /* 0x0000000b968c7223 */ /* 0x180fe20000010869 */
[-C--:B------:R-:W-:Y:S01]  /*a190*/  FMUL.FTZ R91, R134, R11.reuse ;  /* 0x0000000b865b7220 */ /* 0x080fe20000410000 */
        /* <DEDUP_REMOVED lines=12> */
[-C--:B0-----:R-:W-:Y:S01]  /*a260*/  FFMA.FTZ R91, R158, R11.reuse, -R105 ;  /* 0x0000000b9e5b7223 */ /* 0x081fe20000010869 */
[-C--:B------:R-:W-:Y:S01]  /*a270*/  FMUL.FTZ R105, R14, R11.reuse ;  /* 0x0000000b0e697220 */ /* 0x080fe20000410000 */
[----:B------:R-:W0:Y:S03]  /*a280*/  MUFU.EX2 R9, R9 ;  /* 0x0000000900097308 */ /* 0x000e260000000800 */
        /* <DEDUP_REMOVED lines=10> */
[-CC-:B------:R-:W-:Y:S01]  /*a330*/  FFMA.FTZ R92, R102, R11.reuse, -R105.reuse ;  /* 0x0000000b665c7223 */ /* 0x180fe20000010869 */
[-CC-:B------:R-:W-:Y:S01]  /*a340*/  FFMA.FTZ R151, R104, R11.reuse, -R105.reuse ;  /* 0x0000000b68977223 */ /* 0x180fe20000010869 */
[-C--:B------:R-:W-:Y:S01]  /*a350*/  FFMA.FTZ R94, R106, R11.reuse, -R105 ;  /* 0x0000000b6a5e7223 */ /* 0x080fe20000010869 */
[----:B------:R-:W2:Y:S01]  /*a360*/  MUFU.EX2 R157, R157 ;  /* 0x0000009d009d7308 */ /* 0x000ea20000000800 */
[----:B0-----:R-:W-:Y:S01]  /*a370*/  FFMA.FTZ R107, R0, R6, R9 ;  /* 0x00000006006b7223 */ /* 0x001fe20000010009 */
[-CC-:B------:R-:W-:Y:S01]  /*a380*/  FFMA.FTZ R145, R108, R11.reuse, -R105.reuse ;  /* 0x0000000b6c917223 */ /* 0x180fe20000010869 */
[-CC-:B------:R-:W-:Y:S01]  /*a390*/  FFMA.FTZ R96, R110, R11.reuse, -R105.reuse ;  /* 0x0000000b6e607223 */ /* 0x180fe20000010869 */
[-CC-:B------:R-:W-:Y:S01]  /*a3a0*/  FFMA.FTZ R147, R112, R11.reuse, -R105.reuse ;  /* 0x0000000b70937223 */ /* 0x180fe20000010869 */
[-CC-:B------:R-:W-:Y:S01]  /*a3b0*/  FFMA.FTZ R98, R114, R11.reuse, -R105.reuse ;  /* 0x0000000b72627223 */ /* 0x180fe20000010869 */
[-CC-:B------:R-:W-:Y:S01]  /*a3c0*/  FFMA.FTZ R141, R116, R11.reuse, -R105.reuse ;  /* 0x0000000b748d7223 */ /* 0x180fe20000010869 */
[-C--:B------:R-:W-:Y:S01]  /*a3d0*/  FFMA.FTZ R143, R120, R11.reuse, -R105 ;  /* 0x0000000b788f7223 */ /* 0x080fe20000010869 */
[----:B------:R-:W0:Y:S01]  /*a3e0*/  MUFU.EX2 R8, R8 ;  /* 0x0000000800087308 */ /* 0x000e220000000800 */
[----:B-1----:R-:W-:Y:S01]  /*a3f0*/  FADD.FTZ R6, R134, R107 ;  /* 0x0000006b86067221 */ /* 0x002fe20000010000 */
[-CC-:B------:R-:W-:Y:S01]  /*a400*/  FFMA.FTZ R124, R124, R11.reuse, -R105.reuse ;  /* 0x0000000b7c7c7223 */ /* 0x180fe20000010869 */
[-CC-:B------:R-:W-:Y:S01]  /*a410*/  FFMA.FTZ R126, R126, R11.reuse, -R105.reuse ;  /* 0x0000000b7e7e7223 */ /* 0x180fe20000010869 */
[----:B------:R-:W-:-:S04]  /*a420*/  FFMA.FTZ R130, R130, R11, -R105 ;  /* 0x0000000b82827223 */ /* 0x000fc80000010869 */
[----:B------:R-:W1:Y:S01]  /*a430*/  MUFU.EX2 R13, R13 ;  /* 0x0000000d000d7308 */ /* 0x000e620000000800 */
[----:B--2---:R-:W-:-:S07]  /*a440*/  FFMA.FTZ R3, R2, R3, R157 ;  /* 0x0000000302037223 */ /* 0x004fce000001009d */
        /* <DEDUP_REMOVED lines=14> */
[----:B------:R-:W-:-:S06]  /*a530*/  FFMA.FTZ R100, R118, R11, -R105 ;  /* 0x0000000b76647223 */ /* 0x000fcc0000010869 */
        /* <DEDUP_REMOVED lines=18> */
[-CC-:B------:R-:W-:Y:S01]  /*a660*/  FFMA.FTZ R102, R122, R11.reuse, -R105.reuse ;  /* 0x0000000b7a667223 */ /* 0x180fe20000010869 */
[----:B------:R-:W-:-:S05]  /*a670*/  FFMA.FTZ R105, R132, R11, -R105 ;  /* 0x0000000b84697223 */ /* 0x000fca0000010869 */
        /* <DEDUP_REMOVED lines=58> */
.L_x_1272:
        /* <DEDUP_REMOVED lines=35> */
.L_x_1262:
[----:B------:R-:W-:-:S13]  /*ac50*/  R2UR UR4, R161 ;  /* 0x00000000a10472ca */ /* 0x000fda00000e0000 */
[----:B------:R-:W-:-:S13]  /*ac60*/  ISETP.GE.AND P1, PT, R10, UR4, PT ;  /* 0x000000040a007c0c */ /* 0x000fda000bf26270 */
[----:B------:R-:W-:Y:S05]  /*ac70*/  @!P1 BRA `(.L_x_1274) ;  /* 0x00000034001c9947 */ /* 0x000fea0003800000 */
[----:B------:R-:W-:Y:S01]  /*ac80*/  IMAD.MOV.U32 R9, RZ, RZ, R14 ;  /* 0x000000ffff097224 */ /* 0x000fe200078e000e */
[----:B------:R-:W-:Y:S01]  /*ac90*/  UMOV UR46, UR39 ;  /* 0x00000027002e7c82 */ /* 0x000fe20008000000 */
[----:B------:R-:W-:Y:S01]  /*aca0*/  IMAD.MOV.U32 R8, RZ, RZ, R12 ;  /* 0x000000ffff087224 */ /* 0x000fe200078e000c */
[----:B------:R-:W-:Y:S01]  /*acb0*/  UMOV UR4, UR38 ;  /* 0x0000002600047c82 */ /* 0x000fe20008000000 */
[----:B------:R-:W-:Y:S01]  /*acc0*/  ULDC UR47, c[0x0][0x9e4] ;  /* 0x00027900002f7ab9 */ /* 0x000fe20000000800 */
[----:B------:R-:W-:Y:S01]  /*acd0*/  ULDC UR50, c[0x0][0x9dc] ;  /* 0x0002770000327ab9 */ /* 0x000fe20000000800 */
[----:B------:R-:W-:Y:S01]  /*ace0*/  ULDC UR5, c[0x0][0x9d8] ;  /* 0x0002760000057ab9 */ /* 0x000fe20000000800 */
[----:B------:R-:W-:-:S05]  /*acf0*/  ULDC UR51, c[0x0][0x9e0] ;  /* 0x0002780000337ab9 */ /* 0x000fca0000000800 */
.L_x_1293:
[----:B------:R-:W-:-:S04]  /*ad00*/  UISETP.NE.AND UP0, UPT, UR4, 0x1, UPT ;  /* 0x000000010400788c */ /* 0x000fc8000bf05270 */
[----:B------:R-:W-:-:S04]  /*ad10*/  USEL UR39, URZ, 0x1, UP0 ;  /* 0x000000013f277887 */ /* 0x000fc80008000000 */
[----:B------:R-:W-:Y:S01]  /*ad20*/  ULOP3.LUT UR39, UR46, UR39, URZ, 0x3c, !UPT ;  /* 0x000000272e277292 */ /* 0x000fe2000f8e3c3f */
[----:B------:R-:W-:Y:S11]  /*ad30*/  @!P0 BRA `(.L_x_1275) ;  /* 0x0000000000048947 */ /* 0x000ff60003800000 */
[----:B------:R-:W-:Y:S01]  /*ad40*/  BPT.TRAP 0x1 ;  /* 0x000000040000795c */ /* 0x000fe20000300000 */
.L_x_1275:
        /* <DEDUP_REMOVED lines=9> */
.L_x_1276:
[----:B-1----:R-:W-:Y:S05]  /*ade0*/  @P1 BRA `(.L_x_1277) ;  /* 0x0000000000081947 */ /* 0x002fea0003800000 */
[----:B------:R-:W1:Y:S02]  /*adf0*/  SYNCS.PHASECHK.TRANS64.TRYWAIT P1, [UR6+0x2a830], R11 ;  /* 0x02a8300bff0075a7 */ /* 0x000e640008020146 */
[----:B-1----:R-:W-:Y:S05]  /*ae00*/  @!P1 BRA `(.L_x_1278) ;  /* 0x000000d800449947 */ /* 0x002fea0003800000 */
.L_x_1277:
        /* <DEDUP_REMOVED lines=138> */
.L_x_1279:
[----:B------:R-:W-:Y:S01]  /*b6b0*/  ULEA UR7, UR4, UR60, 0x3 ;  /* 0x0000003c04077291 */ /* 0x000fe2000f8e183f */
[----:B------:R-:W-:-:S05]  /*b6c0*/  IMAD.U32 R0, RZ, RZ, UR46 ;  /* 0x0000002eff007e24 */ /* 0x000fca000f8e00ff */
[----:B------:R-:W-:-:S04]  /*b6d0*/  SHF.L.U32 R0, R0, 0x1f, RZ ;  /* 0x0000001f00007819 */ /* 0x000fc800000006ff */
[----:B------:R2:W3:Y:S01]  /*b6e0*/  SYNCS.PHASECHK.TRANS64.TRYWAIT P1, [UR7+0x2a850], R0 ;  /* 0x02a85000ff0075a7 */ /* 0x0004e20008020147 */
[----:B------:R-:W-:Y:S05]  /*b6f0*/  @!P0 BRA `(.L_x_1280) ;  /* 0x0000000000048947 */ /* 0x000fea0003800000 */
[----:B------:R-:W-:Y:S01]  /*b700*/  BPT.TRAP 0x1 ;  /* 0x000000040000795c */ /* 0x000fe20000300000 */
.L_x_1280:
[----:B---3--:R-:W-:Y:S05]  /*b710*/  @P1 BRA `(.L_x_1281) ;  /* 0x0000000000081947 */ /* 0x008fea0003800000 */
[----:B------:R-:W3:Y:S02]  /*b720*/  SYNCS.PHASECHK.TRANS64.TRYWAIT P1, [UR7+0x2a850], R0 ;  /* 0x02a85000ff0075a7 */ /* 0x000ee40008020147 */
[----:B---3--:R-:W-:Y:S05]  /*b730*/  @!P1 BRA `(.L_x_1282) ;  /* 0x000000d000109947 */ /* 0x008fea0003800000 */
.L_x_1281:
        /* <DEDUP_REMOVED lines=37> */
.L_x_1283:
        /* <DEDUP_REMOVED lines=67> */
[----:B------:R-:W-:Y:S01]  /*bdc0*/  IMAD.IADD R129, R133, 0x1, -R18 ;  /* 0x0000000185817824 */ /* 0x000fe200078e0a12 */
[----:B------:R-:W-:Y:S01]  /*bdd0*/  ULOP3.LUT UR4, URZ, UR50, URZ, 0x33, !UPT ;  /* 0x000000323f047292 */ /* 0x000fe2000f8e333f */
[----:B------:R-:W-:-:S03]  /*bde0*/  IADD3 R12, -R17, R12, R16 ;  /* 0x0000000c110c7210 */ /* 0x000fc60007ffe110 */
[----:B------:R-:W2:Y:S02]  /*bdf0*/  MUFU.TANH R136, R136 ;  /* 0x0000008800887308 */ /* 0x000ea40000002400 */
[C---:B------:R-:W-:Y:S01]  /*be00*/  VIADD R145, R12.reuse, UR51 ;  /* 0x000000330c917c36 */ /* 0x040fe20008000000 */
[----:B------:R-:W-:Y:S01]  /*be10*/  SYNCS.ARRIVE.TRANS64.RED.A1T0 RZ, [UR6], RZ ;  /* 0x000000ffffff79a7 */ /* 0x000fe20008100406 */
[----:B------:R-:W-:Y:S02]  /*be20*/  VIADD R135, R12, UR4 ;  /* 0x000000040c877c36 */ /* 0x000fe40008000000 */
[--C-:B0-----:R-:W-:Y:S02]  /*be30*/  IMAD.IADD R149, R145, 0x1, R106.reuse ;  /* 0x0000000191957824 */ /* 0x101fe400078e026a */
        /* <DEDUP_REMOVED lines=60> */
.L_x_1286:
[----:B------:R-:W-:-:S05]  /*c200*/  IMAD.U32 R108, RZ, RZ, UR47 ;  /* 0x0000002fff6c7e24 */ /* 0x000fca000f8e00ff */
[----:B------:R-:W-:-:S13]  /*c210*/  ISETP.NE.AND P1, PT, R108, 0x1, PT ;  /* 0x000000016c00780c */ /* 0x000fda0003f25270 */
[----:B------:R-:W1:Y:S02]  /*c220*/  @P1 LDC.64 R12, c[0x0][0x9e8] ;  /* 0x00027a00ff0c1b82 */ /* 0x000e640000000a00 */
[----:B-1----:R-:W-:-:S05]  /*c230*/  @P1 IMAD.HI.U32 R12, R106, R12, RZ ;  /* 0x0000000c6a0c1227 */ /* 0x002fca00078e00ff */
[----:B------:R-:W-:-:S07]  /*c240*/  @P1 SHF.R.U32.HI R106, RZ, R13, R12 ;  /* 0x0000000dff6a1219 */ /* 0x000fce000001160c */
.L_x_1287:
[----:B------:R-:W-:Y:S05]  /*c250*/  BSYNC B0 ;  /* 0x0000000000007941 */ /* 0x000fea0003800000 */
.L_x_1285:
[----:B------:R-:W-:-:S05]  /*c260*/  IMAD R106, R106, R108, R129 ;  /* 0x0000006c6a6a7224 */ /* 0x000fca00078e0281 */
[----:B------:R-:W-:Y:S02]  /*c270*/  VIADDMNMX R149, R106, R108, R149, PT ;  /* 0x0000006c6a957246 */ /* 0x000fe40003800195 */
[----:B------:R-:W-:-:S07]  /*c280*/  VIMNMX R147, R147, R106, !PT ;  /* 0x0000006a93937248 */ /* 0x000fce0007fe0100 */
.L_x_1284:
        /* <DEDUP_REMOVED lines=133> */
.L_x_1290:
[----:B------:R-:W-:-:S05]  /*cae0*/  IMAD.U32 R158, RZ, RZ, UR47 ;  /* 0x0000002fff9e7e24 */ /* 0x000fca000f8e00ff */
[----:B------:R-:W-:-:S13]  /*caf0*/  ISETP.NE.AND P6, PT, R158, 0x1, PT ;  /* 0x000000019e00780c */ /* 0x000fda0003fc5270 */
[----:B------:R-:W0:Y:S02]  /*cb00*/  @P6 LDC.64 R12, c[0x0][0x9e8] ;  /* 0x00027a00ff0c6b82 */ /* 0x000e240000000a00 */
[----:B0-----:R-:W-:-:S05]  /*cb10*/  @P6 IMAD.HI.U32 R12, R111, R12, RZ ;  /* 0x0000000c6f0c6227 */ /* 0x001fca00078e00ff */
[----:B------:R-:W-:-:S07]  /*cb20*/  @P6 SHF.R.U32.HI R111, RZ, R13, R12 ;  /* 0x0000000dff6f6219 */ /* 0x000fce000001160c */
.L_x_1291:
[----:B------:R-:W-:Y:S05]  /*cb30*/  BSYNC B0 ;  /* 0x0000000000007941 */ /* 0x000fea0003800000 */
.L_x_1289:
[----:B------:R-:W-:-:S05]  /*cb40*/  IMAD R12, R111, R158, R129 ;  /* 0x0000009e6f0c7224 */ /* 0x000fca00078e0281 */
[----:B------:R-:W-:Y:S02]  /*cb50*/  VIADDMNMX R107, R12, R158, R107, PT ;  /* 0x0000009e0c6b7246 */ /* 0x000fe4000380016b */
[----:B------:R-:W-:-:S07]  /*cb60*/  VIMNMX R109, R109, R12, !PT ;  /* 0x0000000c6d6d7248 */ /* 0x000fce0007fe0100 */
.L_x_1288:
        /* <DEDUP_REMOVED lines=308> */
.L_x_1292:
[----:B------:R-:W0:Y:S01]  /*deb0*/  S2UR UR6, SR_CgaCtaId ;  /* 0x00000000000679c3 */ /* 0x000e220000008800 */
[----:B------:R-:W-:Y:S01]  /*dec0*/  R2UR UR4, R161 ;  /* 0x00000000a10472ca */ /* 0x000fe200000e0000 */
[----:B------:R-:W-:Y:S01]  /*ded0*/  UIADD3 UR7, UR7, 0x2a860, URZ ;  /* 0x0002a86007077890 */ /* 0x000fe2000fffe03f */
[----:B------:R-:W-:Y:S01]  /*dee0*/  F2FP.BF16.F32.PACK_AB R157, R8, R157 ;  /* 0x0000009d089d723e */ /* 0x000fe200000010ff */
[----:B------:R-:W-:Y:S01]  /*def0*/  UMOV UR46, UR39 ;  /* 0x00000027002e7c82 */ /* 0x000fe20008000000 */
[----:B------:R-:W-:Y:S01]  /*df00*/  F2FP.BF16.F32.PACK_AB R158, R136, R21 ;  /* 0x00000015889e723e */ /* 0x000fe200000010ff */
[----:B------:R-:W-:Y:S01]  /*df10*/  IMAD.MOV.U32 R9, RZ, RZ, R14 ;  /* 0x000000ffff097224 */ /* 0x000fe200078e000e */
[----:B------:R-:W-:Y:S01]  /*df20*/  F2FP.BF16.F32.PACK_AB R156, R220, R89 ;  /* 0x00000059dc9c723e */ /* 0x000fe200000010ff */
[----:B------:R-:W-:Y:S01]  /*df30*/  IMAD.MOV.U32 R8, RZ, RZ, R12 ;  /* 0x000000ffff087224 */ /* 0x000fe200078e000c */
[----:B------:R-:W-:Y:S02]  /*df40*/  F2FP.BF16.F32.PACK_AB R159, R124, R159 ;  /* 0x0000009f7c9f723e */ /* 0x000fe400000010ff */
[----:B------:R-:W-:-:S02]  /*df50*/  F2FP.BF16.F32.PACK_AB R152, R108, R15 ;  /* 0x0000000f6c98723e */ /* 0x000fc400000010ff */
[----:B------:R-:W-:Y:S02]  /*df60*/  F2FP.BF16.F32.PACK_AB R153, R20, R153 ;  /* 0x000000991499723e */ /* 0x000fe400000010ff */
[----:B------:R-:W-:Y:S01]  /*df70*/  ISETP.GT.AND P1, PT, R10, UR4, PT ;  /* 0x000000040a007c0c */ /* 0x000fe2000bf24270 */
[----:B------:R-:W-:Y:S01]  /*df80*/  UMOV UR4, UR38 ;  /* 0x0000002600047c82 */ /* 0x000fe20008000000 */
[----:B------:R-:W-:Y:S01]  /*df90*/  F2FP.BF16.F32.PACK_AB R154, R106, R13 ;  /* 0x0000000d6a9a723e */ /* 0x000fe200000010ff */
[----:B------:R-:W-:Y:S01]  /*dfa0*/  VIADD R10, R10, 0xffffffff ;  /* 0xffffffff0a0a7836 */ /* 0x000fe20000000000 */
        /* <DEDUP_REMOVED lines=20> */
.L_x_1274:
        /* <DEDUP_REMOVED lines=67> */
.L_x_1294:
[----:B------:R-:W-:Y:S01]  /*e520*/  ULEA UR5, UR38, UR60, 0x3 ;  /* 0x0000003c26057291 */ /* 0x000fe2000f8e183f */
[----:B------:R-:W-:-:S05]  /*e530*/  IMAD.U32 R0, RZ, RZ, UR39 ;  /* 0x00000027ff007e24 */ /* 0x000fca000f8e00ff */
[----:B------:R-:W-:-:S04]  /*e540*/  SHF.L.U32 R0, R0, 0x1f, RZ ;  /* 0x0000001f00007819 */ /* 0x000fc800000006ff */
[----:B------:R0:W1:Y:S01]  /*e550*/  SYNCS.PHASECHK.TRANS64.TRYWAIT P1, [UR5+0x2a850], R0 ;  /* 0x02a85000ff0075a7 */ /* 0x0000620008020145 */
[----:B------:R-:W-:Y:S05]  /*e560*/  @!P0 BRA `(.L_x_1295) ;  /* 0x0000000000048947 */ /* 0x000fea0003800000 */
[----:B------:R-:W-:Y:S01]  /*e570*/  BPT.TRAP 0x1 ;  /* 0x000000040000795c */ /* 0x000fe20000300000 */
.L_x_1295:
[----:B-1----:R-:W-:Y:S05]  /*e580*/  @P1 BRA `(.L_x_1296) ;  /* 0x0000000000081947 */ /* 0x002fea0003800000 */
[----:B------:R-:W1:Y:S02]  /*e590*/  SYNCS.PHASECHK.TRANS64.TRYWAIT P1, [UR5+0x2a850], R0 ;  /* 0x02a85000ff0075a7 */ /* 0x000e640008020145 */
[----:B-1----:R-:W-:Y:S05]  /*e5a0*/  @!P1 BRA `(.L_x_1297) ;  /* 0x000000a0008c9947 */ /* 0x002fea0003800000 */
.L_x_1296:
[----:B------:R-:W-:Y:S01]  /*e5b0*/  UIADD3 UR60, UR60, 0x400, URZ ;  /* 0x000004003c3c7890 */ /* 0x000fe2000fffe03f */
[----:B------:R-:W-:Y:S01]  /*e5c0*/  WARPGROUP.ARRIVE ;  /* 0x00000000000079c5 */ /* 0x000fe20000000000 */
[----:B------:R-:W-:Y:S01]  /*e5d0*/  UMOV UR7, 0x40000040 ;  /* 0x4000004000077882 */ /* 0x000fe20000000000 */
[----:B-1----:R-:W1:Y:S01]  /*e5e0*/  SHFL.BFLY PT, R5, R6, 0x2, 0x1f ;  /* 0x0c401f0006057f89 */ /* 0x002e6200000e0000 */
[----:B------:R-:W-:Y:S01]  /*e5f0*/  USHF.R.U32.HI UR60, URZ, 0x4, UR60 ;  /* 0x000000043f3c7899 */ /* 0x000fe2000801163c */
[----:B------:R-:W-:Y:S02]  /*e600*/  IMAD.MOV.U32 R4, RZ, RZ, RZ ;  /* 0x000000ffff047224 */ /* 0x000fe400078e00ff */
[----:B0-----:R-:W0:Y:S01]  /*e610*/  SHFL.BFLY PT, R0, R3, 0x2, 0x1f ;  /* 0x0c401f0003007f89 */ /* 0x001e2200000e0000 */
[----:B------:R-:W-:Y:S01]  /*e620*/  ULOP3.LUT UR60, UR60, 0x3fff, URZ, 0xc0, !UPT ;  /* 0x00003fff3c3c7892 */ /* 0x000fe2000f8ec03f */
[----:B------:R-:W-:-:S03]  /*e630*/  IMAD.MOV.U32 R94, RZ, RZ, -0x800000 ;  /* 0xff800000ff5e7424 */ /* 0x000fc600078e00ff */
[----:B------:R-:W-:-:S04]  /*e640*/  ULOP3.LUT UR4, UR60, 0x3000000, URZ, 0xfc, !UPT ;  /* 0x030000003c047892 */ /* 0x000fc8000f8efc3f */
[----:B------:R-:W-:-:S07]  /*e650*/  UIMAD UR4, UR38, 0x600, UR4 ;  /* 0x00000600260478a4 */ /* 0x000fce000f8e0204 */
[----:B------:R-:W-:Y:S02]  /*e660*/  UMOV UR6, UR4 ;  /* 0x0000000400067c82 */ /* 0x000fe40008000000 */
[----:B------:R-:W-:Y:S01]  /*e670*/  HGMMA.64x128x16.F32.BF16 R24, R156, gdesc[UR4].tnspB, R24, gsb0 ;  /* 0x41e000049c187df0 */ /* 0x000fe20008001818 */
[----:B------:R-:W-:Y:S01]  /*e680*/  UIADD3 UR6, UR4, 0x80, URZ ;  /* 0x0000008004067890 */ /* 0x000fe2000fffe03f */
[----:B-1----:R-:W-:Y:S01]  /*e690*/  FADD.FTZ R5, R5, R6 ;  /* 0x0000000605057221 */ /* 0x002fe20000010000 */
[----:B------:R-:W-:Y:S01]  /*e6a0*/  UMOV UR7, 0x40000040 ;  /* 0x4000004000077882 */ /* 0x000fe20000000000 */
[----:B0-----:R-:W-:-:S03]  /*e6b0*/  FADD.FTZ R2, R0, R3 ;  /* 0x0000000300027221 */ /* 0x001fc60000010000 */
[----:B------:R-:W0:Y:S04]  /*e6c0*/  SHFL.BFLY PT, R0, R5, 0x1, 0x1f ;  /* 0x0c201f0005007f89 */ /* 0x000e2800000e0000 */
[----:B------:R-:W1:Y:S01]  /*e6d0*/  SHFL.BFLY PT, R7, R2, 0x1, 0x1f ;  /* 0x0c201f0002077f89 */ /* 0x000e6200000e0000 */
[----:B0-----:R-:W-:Y:S01]  /*e6e0*/  FADD.FTZ R9, R5, R0 ;  /* 0x0000000005097221 */ /* 0x001fe20000010000 */
[----:B------:R-:W-:Y:S02]  /*e6f0*/  IMAD.MOV.U32 R0, RZ, RZ, -0x800000 ;  /* 0xff800000ff007424 */ /* 0x000fe400078e00ff */
[----:B-1----:R-:W-:Y:S02]  /*e700*/  FADD.FTZ R10, R2, R7 ;  /* 0x00000007020a7221 */ /* 0x002fe40000010000 */
[----:B------:R-:W-:Y:S01]  /*e710*/  FSETP.NE.FTZ.AND P1, PT, R9, RZ, PT ;  /* 0x000000ff0900720b */ /* 0x000fe20003f35000 */
[----:B------:R-:W-:-:S02]  /*e720*/  IMAD.MOV.U32 R7, RZ, RZ, RZ ;  /* 0x000000ffff077224 */ /* 0x000fc400078e00ff */
        /* <DEDUP_REMOVED lines=38> */
.L_x_1298:
[----:B------:R-:W-:Y:S01]  /*e990*/  R2UR UR6, R184 ;  /* 0x00000000b80672ca */ /* 0x000fe200000e0000 */
[----:B------:R-:W-:Y:S01]  /*e9a0*/  UIADD3 UR4, UR5, 0x2a860, URZ ;  /* 0x0002a86005047890 */ /* 0x000fe2000fffe03f */
[-C--:B------:R-:W-:Y:S01]  /*e9b0*/  FMUL.FTZ R2, R24, R4.reuse ;  /* 0x0000000418027220 */ /* 0x080fe20000410000 */
[----:B------:R-:W-:Y:S01]  /*e9c0*/  UIADD3 UR38, UR38, 0x1, URZ ;  /* 0x0000000126267890 */ /* 0x000fe2000fffe03f */
[-C--:B------:R-:W-:Y:S01]  /*e9d0*/  FMUL.FTZ R3, R25, R4.reuse ;  /* 0x0000000419037220 */ /* 0x080fe20000410000 */
[-C--:B------:R-:W-:Y:S01]  /*e9e0*/  FMUL.FTZ R20, R28, R4.reuse ;  /* 0x000000041c147220 */ /* 0x080fe20000410000 */
        /* <DEDUP_REMOVED lines=8> */
[-C--:B------:R-:W-:Y:S01]  /*ea70*/  FMUL.FTZ R41, R41, R4.reuse ;  /* 0x0000000429297220 */ /* 0x080fe20000410000 */
[-C--:B------:R-:W-:Y:S01]  /*ea80*/  FMUL.FTZ R44, R44, R4.reuse ;  /* 0x000000042c2c7220 */ /* 0x080fe20000410000 */
[-C--:B------:R-:W-:Y:S01]  /*ea90*/  FMUL.FTZ R45, R45, R4.reuse ;  /* 0x000000042d2d7220 */ /* 0x080fe20000410000 */
[-C--:B------:R-:W-:Y:S01]  /*eaa0*/  FMUL.FTZ R48, R48, R4.reuse ;  /* 0x0000000430307220 */ /* 0x080fe20000410000 */
[----:B------:R-:W-:Y:S01]  /*eab0*/  FMUL.FTZ R49, R49, R4 ;  /* 0x0000000431317220 */ /* 0x000fe20000410000 */
[----:B------:R-:W-:-:S02]  /*eac0*/  IMAD.U32 R184, RZ, RZ, UR6 ;  /* 0x00000006ffb87e24 */ /* 0x000fc4000f8e00ff */
[-C--:B------:R-:W-:Y:S01]  /*ead0*/  FMUL.FTZ R52, R52, R4.reuse ;  /* 0x0000000434347220 */ /* 0x080fe20000410000 */
[-C--:B------:R-:W-:Y:S01]  /*eae0*/  FMUL.FTZ R53, R53, R4.reuse ;  /* 0x0000000435357220 */ /* 0x080fe20000410000 */
[-C--:B------:R-:W-:Y:S01]  /*eaf0*/  FMUL.FTZ R56, R56, R4.reuse ;  /* 0x0000000438387220 */ /* 0x080fe20000410000 */
[-C--:B------:R-:W-:Y:S01]  /*eb00*/  FMUL.FTZ R57, R57, R4.reuse ;  /* 0x0000000439397220 */ /* 0x080fe20000410000 */
[----:B------:R-:W0:Y:S01]  /*eb10*/  S2UR UR6, SR_CgaCtaId ;  /* 0x00000000000679c3 */ /* 0x000e220000008800 */
        /* <DEDUP_REMOVED lines=52> */
.L_x_1220:
[----:B------:R-:W0:Y:S01]  /*ee60*/  S2R R4, SR_CgaCtaId ;  /* 0x0000000000047919 */ /* 0x000e220000008800 */
[----:B------:R-:W-:Y:S01]  /*ee70*/  MOV R19, 0x400 ;  /* 0x0000040000137802 */ /* 0x000fe20000000f00 */
[----:B------:R-:W-:Y:S01]  /*ee80*/  BSSY B0, `(.L_x_1299) ;  /* 0x0000304000007945 */ /* 0x000fe20003800000 */
[----:B------:R-:W-:Y:S02]  /*ee90*/  BAR.SYNC.DEFER_BLOCKING 0x5, 0x180 ;  /* 0x0146000000007b1d */ /* 0x000fe40000010000 */
[----:B0-----:R-:W-:-:S05]  /*eea0*/  LEA R19, R4, R19, 0x18 ;  /* 0x0000001304137211 */ /* 0x001fca00078ec0ff */
[----:B------:R-:W0:Y:S02]  /*eeb0*/  LDS.128 R4, [R19+0x2a8d0] ;  /* 0x02a8d00013047984 */ /* 0x000e240000000c00 */
[----:B0-----:R-:W-:Y:S02]  /*eec0*/  R2UR UR6, R5 ;  /* 0x00000000050672ca */ /* 0x001fe400000e0000 */
[----:B------:R-:W-:Y:S02]  /*eed0*/  R2UR UR5, R6 ;  /* 0x00000000060572ca */ /* 0x000fe400000e0000 */
[----:B------:R-:W-:Y:S01]  /*eee0*/  R2UR UR7, R7 ;  /* 0x00000000070772ca */ /* 0x000fe200000e0000 */
[----:B------:R-:W-:Y:S06]  /*eef0*/  BAR.ARV 0x4, 0x180 ;  /* 0x0106000000007b1d */ /* 0x000fec0000002000 */
[----:B------:R-:W-:Y:S08]  /*ef00*/  @P0 BRA `(.L_x_1300) ;  /* 0x0000002000880947 */ /* 0x000ff00003800000 */
[----:B------:R-:W0:Y:S01]  /*ef10*/  S2R R4, SR_SWINHI ;  /* 0x0000000000047919 */ /* 0x000e220000002f00 */
[----:B------:R-:W-:Y:S01]  /*ef20*/  R2UR UR13, R183 ;  /* 0x00000000b70d72ca */ /* 0x000fe200000e0000 */
[----:B------:R-:W-:Y:S01]  /*ef30*/  ULDC.64 UR10, c[0x0][0xc00] ;  /* 0x00030000000a7ab9 */ /* 0x000fe20000000a00 */
[----:B------:R-:W-:Y:S01]  /*ef40*/  ULDC.64 UR8, c[0x0][0xc00] ;  /* 0x0003000000087ab9 */ /* 0x000fe20000000a00 */
[----:B------:R-:W-:Y:S02]  /*ef50*/  R2UR UR15, R164 ;  /* 0x00000000a40f72ca */ /* 0x000fe400000e0000 */
[----:B------:R-:W-:Y:S02]  /*ef60*/  R2UR UR12, R22 ;  /* 0x00000000160c72ca */ /* 0x000fe400000e0000 */
[----:B------:R-:W-:Y:S02]  /*ef70*/  R2UR UR14, R165 ;  /* 0x00000000a50e72ca */ /* 0x000fe400000e0000 */
[----:B------:R-:W-:-:S04]  /*ef80*/  R2UR UR20, R166 ;  /* 0x00000000a61472ca */ /* 0x000fc800000e0000 */
[----:B------:R-:W-:Y:S01]  /*ef90*/  UIMAD.WIDE UR8, UR13, 0x4, UR8 ;  /* 0x000000040d0878a5 */ /* 0x000fe2000f8e0208 */
[----:B------:R-:W-:Y:S02]  /*efa0*/  MOV R16, R19 ;  /* 0x0000001300107202 */ /* 0x000fe40000000f00 */
[----:B0-----:R-:W-:-:S03]  /*efb0*/  MOV R17, R4 ;  /* 0x0000000400117202 */ /* 0x001fc60000000f00 */
[----:B------:R-:W-:-:S03]  /*efc0*/  IMAD.WIDE R4, R203, 0x2, R16 ;  /* 0x00000002cb047825 */ /* 0x000fc600078e0210 */
[C---:B------:R-:W-:Y:S02]  /*efd0*/  LOP3.LUT R7, R4.reuse, 0x380, RZ, 0xc0, !PT ;  /* 0x0000038004077812 */ /* 0x040fe400078ec0ff */
[C---:B------:R-:W-:Y:S02]  /*efe0*/  IADD3 R8, P5, R4.reuse, 0x40, RZ ;  /* 0x0000004004087810 */ /* 0x040fe40007fbe0ff */
[----:B------:R-:W-:Y:S02]  /*eff0*/  SHF.R.U64 R7, R7, 0x3, RZ ;  /* 0x0000000307077819 */ /* 0x000fe400000012ff */
[C---:B------:R-:W-:Y:S01]  /*f000*/  IADD3 R31, P6, R4.reuse, 0x20, RZ ;  /* 0x00000020041f7810 */ /* 0x040fe20007fde0ff */
[--C-:B------:R-:W-:Y:S01]  /*f010*/  IMAD.X R27, RZ, RZ, R5.reuse, P5 ;  /* 0x000000ffff1b7224 */ /* 0x100fe200028e0605 */
[C---:B------:R-:W-:Y:S02]  /*f020*/  IADD3 R75, P4, R4.reuse, 0x60, RZ ;  /* 0x00000060044b7810 */ /* 0x040fe40007f9e0ff */
[C---:B------:R-:W-:Y:S01]  /*f030*/  IADD3 R95, P3, R4.reuse, 0x4000, RZ ;  /* 0x00004000045f7810 */ /* 0x040fe20007f7e0ff */
[--C-:B------:R-:W-:Y:S01]  /*f040*/  IMAD.X R29, RZ, RZ, R5.reuse, P6 ;  /* 0x000000ffff1d7224 */ /* 0x100fe200030e0605 */
[C---:B------:R-:W-:Y:S01]  /*f050*/  IADD3 R97, P2, R4.reuse, 0x4020, RZ ;  /* 0x0000402004617810 */ /* 0x040fe20007f5e0ff */
[--C-:B------:R-:W-:Y:S01]  /*f060*/  IMAD.X R15, RZ, RZ, R5.reuse, P4 ;  /* 0x000000ffff0f7224 */ /* 0x100fe200020e0605 */
[C---:B------:R-:W-:Y:S01]  /*f070*/  IADD3 R99, P1, R4.reuse, 0x4040, RZ ;  /* 0x0000404004637810 */ /* 0x040fe20007f3e0ff */
[--C-:B------:R-:W-:Y:S01]  /*f080*/  IMAD.X R25, RZ, RZ, R5.reuse, P3 ;  /* 0x000000ffff197224 */ /* 0x100fe200018e0605 */
[----:B------:R-:W-:Y:S01]  /*f090*/  BAR.SYNC.DEFER_BLOCKING 0x1, 0x100 ;  /* 0x0044000000007b1d */ /* 0x000fe20000010000 */
        /* <DEDUP_REMOVED lines=9> */
[----:B------:R-:W-:Y:S02]  /*f130*/  LOP3.LUT R12, R95, 0x380, RZ, 0xc0, !PT ;  /* 0x000003805f0c7812 */ /* 0x000fe400078ec0ff */
[----:B------:R-:W-:Y:S02]  /*f140*/  SHF.R.U64 R10, R10, 0x3, RZ ;  /* 0x000000030a0a7819 */ /* 0x000fe400000012ff */
[----:B------:R-:W-:Y:S02]  /*f150*/  LOP3.LUT R26, R7, R8, RZ, 0x3c, !PT ;  /* 0x00000008071a7212 */ /* 0x000fe400078e3cff */
[----:B------:R-:W-:-:S02]  /*f160*/  SHF.R.U64 R6, R6, 0x3, RZ ;  /* 0x0000000306067819 */ /* 0x000fc400000012ff */
[----:B------:R-:W-:Y:S02]  /*f170*/  LOP3.LUT R8, R97, 0x380, RZ, 0xc0, !PT ;  /* 0x0000038061087812 */ /* 0x000fe400078ec0ff */
[----:B------:R-:W-:Y:S02]  /*f180*/  SHF.R.U64 R12, R12, 0x3, RZ ;  /* 0x000000030c0c7819 */ /* 0x000fe400000012ff */
[----:B------:R-:W-:Y:S02]  /*f190*/  LOP3.LUT R14, R10, R75, RZ, 0x3c, !PT ;  /* 0x0000004b0a0e7212 */ /* 0x000fe400078e3cff */
[----:B------:R-:W-:Y:S02]  /*f1a0*/  LOP3.LUT R28, R6, R31, RZ, 0x3c, !PT ;  /* 0x0000001f061c7212 */ /* 0x000fe400078e3cff */
[----:B------:R-:W-:Y:S02]  /*f1b0*/  LOP3.LUT R10, R99, 0x380, RZ, 0xc0, !PT ;  /* 0x00000380630a7812 */ /* 0x000fe400078ec0ff */
[----:B------:R-:W-:-:S02]  /*f1c0*/  SHF.R.U64 R8, R8, 0x3, RZ ;  /* 0x0000000308087819 */ /* 0x000fc400000012ff */
[----:B------:R-:W-:Y:S02]  /*f1d0*/  LOP3.LUT R31, R74, 0x380, RZ, 0xc0, !PT ;  /* 0x000003804a1f7812 */ /* 0x000fe400078ec0ff */
[----:B------:R-:W-:Y:S02]  /*f1e0*/  LOP3.LUT R24, R12, R95, RZ, 0x3c, !PT ;  /* 0x0000005f0c187212 */ /* 0x000fe400078e3cff */
[----:B------:R-:W-:Y:S02]  /*f1f0*/  SHF.R.U64 R10, R10, 0x3, RZ ;  /* 0x000000030a0a7819 */ /* 0x000fe400000012ff */
[----:B------:R-:W-:Y:S02]  /*f200*/  LOP3.LUT R12, R8, R97, RZ, 0x3c, !PT ;  /* 0x00000061080c7212 */ /* 0x000fe400078e3cff */
[----:B------:R-:W-:Y:S02]  /*f210*/  MOV R30, R4 ;  /* 0x00000004001e7202 */ /* 0x000fe40000000f00 */
[----:B------:R-:W-:-:S02]  /*f220*/  SHF.R.U64 R31, R31, 0x3, RZ ;  /* 0x000000031f1f7819 */ /* 0x000fc400000012ff */
[----:B------:R-:W-:Y:S02]  /*f230*/  F2FP.BF16.F32.PACK_AB R4, R3, R2 ;  /* 0x000000020304723e */ /* 0x000fe400000010ff */
[----:B------:R-:W-:Y:S02]  /*f240*/  F2FP.BF16.F32.PACK_AB R5, R89, R88 ;  /* 0x000000585905723e */ /* 0x000fe400000010ff */
[----:B------:R-:W-:Y:S02]  /*f250*/  F2FP.BF16.F32.PACK_AB R6, R21, R20 ;  /* 0x000000141506723e */ /* 0x000fe400000010ff */
[----:B------:R-:W-:Y:S02]  /*f260*/  F2FP.BF16.F32.PACK_AB R7, R91, R90 ;  /* 0x0000005a5b07723e */ /* 0x000fe400000010ff */
[----:B------:R-:W-:Y:S02]  /*f270*/  LOP3.LUT R10, R10, R99, RZ, 0x3c, !PT ;  /* 0x000000630a0a7212 */ /* 0x000fe400078e3cff */
[----:B------:R-:W-:Y:S01]  /*f280*/  MOV R97, R14 ;  /* 0x0000000e00617202 */ /* 0x000fe20000000f00 */
[----:B------:R0:W-:Y:S01]  /*f290*/  STSM.16.M88.4 [R30], R4 ;  /* 0x000000041e007844 */ /* 0x0001e20000000200 */
[----:B------:R-:W-:-:S02]  /*f2a0*/  MOV R95, R12 ;  /* 0x0000000c005f7202 */ /* 0x000fc40000000f00 */
[----:B------:R-:W-:Y:S02]  /*f2b0*/  LOP3.LUT R8, R31, R74, RZ, 0x3c, !PT ;  /* 0x0000004a1f087212 */ /* 0x000fe400078e3cff */
[----:B------:R-:W-:Y:S02]  /*f2c0*/  MOV R99, R28 ;  /* 0x0000001c00637202 */ /* 0x000fe40000000f00 */
[----:B------:R-:W-:Y:S02]  /*f2d0*/  MOV R98, R26 ;  /* 0x0000001a00627202 */ /* 0x000fe40000000f00 */
[----:B------:R-:W-:Y:S02]  /*f2e0*/  MOV R96, R24 ;  /* 0x0000001800607202 */ /* 0x000fe40000000f00 */
[----:B------:R-:W-:Y:S02]  /*f2f0*/  F2FP.BF16.F32.PACK_AB R12, R33, R32 ;  /* 0x00000020210c723e */ /* 0x000fe400000010ff */
[----:B------:R-:W-:-:S02]  /*f300*/  F2FP.BF16.F32.PACK_AB R13, R35, R34 ;  /* 0x00000022230d723e */ /* 0x000fc400000010ff */
[----:B------:R-:W-:Y:S02]  /*f310*/  F2FP.BF16.F32.PACK_AB R14, R37, R36 ;  /* 0x00000024250e723e */ /* 0x000fe400000010ff */
[----:B------:R-:W-:Y:S02]  /*f320*/  F2FP.BF16.F32.PACK_AB R15, R39, R38 ;  /* 0x00000026270f723e */ /* 0x000fe400000010ff */
[----:B------:R-:W-:Y:S02]  /*f330*/  F2FP.BF16.F32.PACK_AB R24, R41, R40 ;  /* 0x000000282918723e */ /* 0x000fe400000010ff */
[----:B------:R-:W-:Y:S01]  /*f340*/  F2FP.BF16.F32.PACK_AB R25, R43, R42 ;  /* 0x0000002a2b19723e */ /* 0x000fe200000010ff */
[----:B------:R-:W-:Y:S01]  /*f350*/  STSM.16.M88.4 [R99], R12 ;  /* 0x0000000c63007844 */ /* 0x000fe20000000200 */
[----:B------:R-:W-:Y:S02]  /*f360*/  F2FP.BF16.F32.PACK_AB R26, R45, R44 ;  /* 0x0000002c2d1a723e */ /* 0x000fe400000010ff */
[----:B------:R-:W-:-:S02]  /*f370*/  F2FP.BF16.F32.PACK_AB R27, R47, R46 ;  /* 0x0000002e2f1b723e */ /* 0x000fc400000010ff */
[----:B------:R-:W-:Y:S02]  /*f380*/  F2FP.BF16.F32.PACK_AB R28, R49, R48 ;  /* 0x00000030311c723e */ /* 0x000fe400000010ff */
[----:B------:R-:W-:Y:S01]  /*f390*/  F2FP.BF16.F32.PACK_AB R29, R51, R50 ;  /* 0x00000032331d723e */ /* 0x000fe200000010ff */
[----:B------:R1:W-:Y:S01]  /*f3a0*/  STSM.16.M88.4 [R98], R24 ;  /* 0x0000001862007844 */ /* 0x0003e20000000200 */
[----:B0-----:R-:W-:Y:S02]  /*f3b0*/  F2FP.BF16.F32.PACK_AB R30, R53, R52 ;  /* 0x00000034351e723e */ /* 0x001fe400000010ff */
[----:B------:R-:W-:Y:S02]  /*f3c0*/  F2FP.BF16.F32.PACK_AB R31, R55, R54 ;  /* 0x00000036371f723e */ /* 0x000fe400000010ff */
[----:B------:R-:W-:Y:S02]  /*f3d0*/  MOV R75, R10 ;  /* 0x0000000a004b7202 */ /* 0x000fe40000000f00 */
[----:B------:R-:W-:Y:S01]  /*f3e0*/  MOV R74, R8 ;  /* 0x00000008004a7202 */ /* 0x000fe20000000f00 */
[----:B------:R0:W-:Y:S01]  /*f3f0*/  STSM.16.M88.4 [R97], R28 ;  /* 0x0000001c61007844 */ /* 0x0001e20000000200 */
[----:B------:R-:W-:-:S02]  /*f400*/  F2FP.BF16.F32.PACK_AB R4, R57, R56 ;  /* 0x000000383904723e */ /* 0x000fc400000010ff */
[----:B------:R-:W-:Y:S02]  /*f410*/  F2FP.BF16.F32.PACK_AB R5, R59, R58 ;  /* 0x0000003a3b05723e */ /* 0x000fe400000010ff */
[----:B------:R-:W-:Y:S02]  /*f420*/  F2FP.BF16.F32.PACK_AB R6, R61, R60 ;  /* 0x0000003c3d06723e */ /* 0x000fe400000010ff */
[----:B------:R-:W-:Y:S01]  /*f430*/  F2FP.BF16.F32.PACK_AB R7, R63, R62 ;  /* 0x0000003e3f07723e */ /* 0x000fe200000010ff */
[----:B-1----:R-:W1:Y:S01]  /*f440*/  LDC.64 R98, c[0x0][0xc08] ;  /* 0x00030200ff627b82 */ /* 0x002e620000000a00 */
[----:B------:R-:W-:Y:S02]  /*f450*/  F2FP.BF16.F32.PACK_AB R8, R65, R64 ;  /* 0x000000404108723e */ /* 0x000fe400000010ff */
[----:B------:R-:W-:Y:S01]  /*f460*/  F2FP.BF16.F32.PACK_AB R9, R67, R66 ;  /* 0x000000424309723e */ /* 0x000fe200000010ff */
[----:B------:R-:W-:Y:S01]  /*f470*/  STSM.16.M88.4 [R96], R4 ;  /* 0x0000000460007844 */ /* 0x000fe20000000200 */
[----:B------:R-:W-:-:S02]  /*f480*/  F2FP.BF16.F32.PACK_AB R10, R69, R68 ;  /* 0x00000044450a723e */ /* 0x000fc400000010ff */
[----:B------:R-:W-:Y:S01]  /*f490*/  F2FP.BF16.F32.PACK_AB R11, R71, R70 ;  /* 0x00000046470b723e */ /* 0x000fe200000010ff */
[----:B0-----:R-:W-:Y:S01]  /*f4a0*/  IMAD.U32 R28, RZ, RZ, UR8 ;  /* 0x00000008ff1c7e24 */ /* 0x001fe2000f8e00ff */
[----:B------:R-:W-:Y:S01]  /*f4b0*/  F2FP.BF16.F32.PACK_AB R12, R73, R72 ;  /* 0x00000048490c723e */ /* 0x000fe200000010ff */
[----:B------:R-:W-:Y:S01]  /*f4c0*/  IMAD.U32 R29, RZ, RZ, UR9 ;  /* 0x00000009ff1d7e24 */ /* 0x000fe2000f8e00ff */
[----:B------:R-:W-:Y:S01]  /*f4d0*/  F2FP.BF16.F32.PACK_AB R13, R93, R92 ;  /* 0x0000005c5d0d723e */ /* 0x000fe200000010ff */
[----:B------:R-:W-:Y:S01]  /*f4e0*/  STSM.16.M88.4 [R95], R8 ;  /* 0x000000085f007844 */ /* 0x000fe20000000200 */
[----:B------:R-:W-:Y:S02]  /*f4f0*/  F2FP.BF16.F32.PACK_AB R14, R77, R76 ;  /* 0x0000004c4d0e723e */ /* 0x000fe400000010ff */
[----:B------:R-:W-:Y:S02]  /*f500*/  F2FP.BF16.F32.PACK_AB R15, R79, R78 ;  /* 0x0000004e4f0f723e */ /* 0x000fe400000010ff */
[----:B------:R-:W-:-:S02]  /*f510*/  F2FP.BF16.F32.PACK_AB R24, R81, R80 ;  /* 0x000000505118723e */ /* 0x000fc400000010ff */
[----:B------:R-:W-:Y:S01]  /*f520*/  F2FP.BF16.F32.PACK_AB R25, R83, R82 ;  /* 0x000000525319723e */ /* 0x000fe200000010ff */
[----:B------:R0:W-:Y:S01]  /*f530*/  STSM.16.M88.4 [R75], R12 ;  /* 0x0000000c4b007844 */ /* 0x0001e20000000200 */
[----:B------:R-:W-:Y:S02]  /*f540*/  F2FP.BF16.F32.PACK_AB R26, R85, R84 ;  /* 0x00000054551a723e */ /* 0x000fe400000010ff */
[----:B------:R-:W-:Y:S02]  /*f550*/  F2FP.BF16.F32.PACK_AB R27, R87, R86 ;  /* 0x00000056571b723e */ /* 0x000fe400000010ff */
[----:B------:R-:W-:-:S03]  /*f560*/  ISETP.NE.U32.AND P0, PT, RZ, UR10, PT ;  /* 0x0000000aff007c0c */ /* 0x000fc6000bf05070 */
[----:B------:R2:W-:Y:S01]  /*f570*/  STSM.16.M88.4 [R74], R24 ;  /* 0x000000184a007844 */ /* 0x0005e20000000200 */
[----:B------:R-:W-:Y:S01]  /*f580*/  BAR.SYNC.DEFER_BLOCKING 0x1, 0x100 ;  /* 0x0044000000007b1d */ /* 0x000fe20000010000 */
[----:B------:R-:W-:-:S07]  /*f590*/  ISETP.NE.AND.EX P0, PT, RZ, UR11, PT, P0 ;  /* 0x0000000bff007c0c */ /* 0x000fce000bf05300 */
[----:B0-----:R-:W0:Y:S06]  /*f5a0*/  LDC R75, c[0x0][0xbe8] ;  /* 0x0002fa00ff4b7b82 */ /* 0x001e2c0000000800 */
[----:B------:R-:W3:Y:S01]  /*f5b0*/  @P0 LDG.E R30, desc[UR36][R28.64] ;  /* 0x000000241c1e0981 */ /* 0x000ee2000c1e1900 */
[----:B-1----:R-:W-:Y:S02]  /*f5c0*/  ISETP.NE.U32.AND P1, PT, R98, RZ, PT ;  /* 0x000000ff6200720c */ /* 0x002fe40003f25070 */
[----:B------:R-:W-:-:S11]  /*f5d0*/  R2UR UR4, R99 ;  /* 0x00000000630472ca */ /* 0x000fd600000e0000 */
[----:B------:R-:W-:Y:S02]  /*f5e0*/  VOTEU.ANY UP0, P1 ;  /* 0x00000000003f7886 */ /* 0x000fe40000800100 */
[----:B------:R-:W-:Y:S01]  /*f5f0*/  UISETP.NE.AND.EX UP0, UPT, UR4, URZ, UPT, UP0 ;  /* 0x0000003f0400728c */ /* 0x000fe2000bf05300 */
[----:B0-----:R-:W-:Y:S02]  /*f600*/  ISETP.NE.AND P1, PT, R75, 0x1, PT ;  /* 0x000000014b00780c */ /* 0x001fe40003f25270 */
[----:B------:R-:W-:Y:S02]  /*f610*/  ULDC UR4, c[0x0][0xa88] ;  /* 0x0002a20000047ab9 */ /* 0x000fe40000000800 */
[----:B--2---:R-:W-:Y:S01]  /*f620*/  IMAD.U32 R74, RZ, RZ, UR4 ;  /* 0x00000004ff4a7e24 */ /* 0x004fe2000f8e00ff */
[----:B------:R-:W-:Y:S01]  /*f630*/  PLOP3.LUT P4, PT, PT, PT, UP0, 0x80, 0x0 ;  /* 0x000000000000781c */ /* 0x000fe20003f8f008 */
[----:B------:R-:W-:-:S04]  /*f640*/  ULDC UR4, c[0x0][0xad4] ;  /* 0x0002b50000047ab9 */ /* 0x000fc80000000800 */
[----:B------:R-:W-:Y:S02]  /*f650*/  @UP0 ULDC.64 UR8, c[0x0][0xc08] ;  /* 0x0003020000080ab9 */ /* 0x000fe40000000a00 */
[----:B------:R-:W-:Y:S01]  /*f660*/  @UP0 UIMAD.WIDE UR8, UR13, 0x4, UR8 ;  /* 0x000000040d0808a5 */ /* 0x000fe2000f8e0208 */
[----:B------:R-:W0:Y:S01]  /*f670*/  @P1 LDC R6, c[0x0][0xbec] ;  /* 0x0002fb00ff061b82 */ /* 0x000e220000000800 */
[----:B------:R-:W-:-:S04]  /*f680*/  UISETP.NE.AND UP0, UPT, UR15, URZ, UPT ;  /* 0x0000003f0f00728c */ /* 0x000fc8000bf05270 */
[----:B------:R-:W-:Y:S01]  /*f690*/  USEL UR4, UR15, UR4, UP0 ;  /* 0x000000040f047287 */ /* 0x000fe20008000000 */
[----:B------:R-:W-:Y:S02]  /*f6a0*/  IMAD.U32 R4, RZ, RZ, UR8 ;  /* 0x00000008ff047e24 */ /* 0x000fe4000f8e00ff */
[----:B------:R-:W1:Y:S01]  /*f6b0*/  @P1 LDC R9, c[0x0][0xbf0] ;  /* 0x0002fc00ff091b82 */ /* 0x000e620000000800 */
[----:B------:R-:W-:Y:S01]  /*f6c0*/  UISETP.GT.AND UP1, UPT, UR4, 0x1, UPT ;  /* 0x000000010400788c */ /* 0x000fe2000bf24270 */
[----:B------:R-:W-:Y:S01]  /*f6d0*/  IMAD.U32 R5, RZ, RZ, UR9 ;  /* 0x00000009ff057e24 */ /* 0x000fe2000f8e00ff */
[----:B------:R-:W-:Y:S02]  /*f6e0*/  UMOV UR19, 0x9b8 ;  /* 0x000009b800137882 */ /* 0x000fe40000000000 */
[----:B------:R-:W-:Y:S02]  /*f6f0*/  USEL UR19, UR19, 0x978, UP1 ;  /* 0x0000097813137887 */ /* 0x000fe40008800000 */
[----:B------:R-:W-:Y:S01]  /*f700*/  UISETP.NE.U32.AND UP0, UPT, UR10, URZ, UPT ;  /* 0x0000003f0a00728c */ /* 0x000fe2000bf05070 */
[----:B------:R-:W-:Y:S01]  /*f710*/  VIADD R13, R23, UR12 ;  /* 0x0000000c170d7c36 */ /* 0x000fe20008000000 */
[----:B------:R-:W-:Y:S01]  /*f720*/  USHF.R.S32.HI UR10, URZ, 0x1f, UR13 ;  /* 0x0000001f3f0a7899 */ /* 0x000fe2000801140d */
[----:B------:R0:W5:Y:S01]  /*f730*/  @P4 LDG.E R74, desc[UR36][R4.64] ;  /* 0x00000024044a4981 */ /* 0x000162000c1e1900 */
[----:B------:R-:W-:Y:S01]  /*f740*/  UISETP.NE.AND.EX UP0, UPT, UR11, URZ, UPT, UP0 ;  /* 0x0000003f0b00728c */ /* 0x000fe2000bf05300 */
[----:B------:R-:W-:Y:S01]  /*f750*/  IMAD.MOV.U32 R7, RZ, RZ, R13 ;  /* 0x000000ffff077224 */ /* 0x000fe200078e000d */
[----:B------:R-:W-:Y:S01]  /*f760*/  UMOV UR4, URZ ;  /* 0x0000003f00047c82 */ /* 0x000fe20008000000 */
[----:B------:R-:W-:-:S02]  /*f770*/  USEL UR9, UR14, URZ, UP1 ;  /* 0x0000003f0e097287 */ /* 0x000fc40008800000 */
[----:B------:R-:W-:Y:S02]  /*f780*/  USEL UR8, UR13, URZ, !UP0 ;  /* 0x0000003f0d087287 */ /* 0x000fe4000c000000 */
[----:B------:R-:W-:Y:S01]  /*f790*/  USEL UR18, UR10, URZ, !UP0 ;  /* 0x0000003f0a127287 */ /* 0x000fe2000c000000 */
[----:B------:R-:W-:Y:S02]  /*f7a0*/  ULDC.64 UR12, c[0x0][UR19+0x220] ;  /* 0x00008800130c7abb */ /* 0x000fe40008000a00 */
[----:B------:R-:W-:Y:S01]  /*f7b0*/  ULDC.64 UR10, c[0x0][UR19+0x218] ;  /* 0x00008600130a7abb */ /* 0x000fe20008000a00 */
[----:B0-----:R-:W-:Y:S01]  /*f7c0*/  @P1 IMAD.HI.U32 R4, R13, R6, RZ ;  /* 0x000000060d041227 */ /* 0x001fe200078e00ff */
[----:B------:R-:W-:Y:S01]  /*f7d0*/  ULDC.64 UR14, c[0x0][UR19+0x228] ;  /* 0x00008a00130e7abb */ /* 0x000fe20008000a00 */
[----:B------:R-:W-:Y:S02]  /*f7e0*/  UIMAD.WIDE.U32 UR16, UR10, UR20, URZ ;  /* 0x000000140a1072a5 */ /* 0x000fe4000f8e003f */
[----:B------:R-:W-:Y:S01]  /*f7f0*/  UIMAD UR13, UR13, UR8, URZ ;  /* 0x000000080d0d72a4 */ /* 0x000fe2000f8e023f */
[----:B-1----:R-:W-:Y:S01]  /*f800*/  @P1 SHF.R.U32.HI R7, RZ, R9, R4 ;  /* 0x00000009ff071219 */ /* 0x002fe20000011604 */
[----:B------:R-:W-:-:S02]  /*f810*/  UIMAD UR20, UR11, UR20, URZ ;  /* 0x000000140b1472a4 */ /* 0x000fc4000f8e023f */
[----:B------:R-:W-:Y:S02]  /*f820*/  UIMAD.WIDE.U32 UR10, UR12, UR8, URZ ;  /* 0x000000080c0a72a5 */ /* 0x000fe4000f8e003f */
[----:B------:R-:W-:Y:S01]  /*f830*/  UIMAD.WIDE.U32 UR22, UR14, UR9, URZ ;  /* 0x000000090e1672a5 */ /* 0x000fe2000f8e003f */
[----:B------:R-:W-:Y:S01]  /*f840*/  IMAD.MOV R6, RZ, RZ, -R7 ;  /* 0x000000ffff067224 */ /* 0x000fe200078e0a07 */
[----:B------:R-:W-:Y:S02]  /*f850*/  UIMAD UR9, UR15, UR9, URZ ;  /* 0x000000090f0972a4 */ /* 0x000fe4000f8e023f */
[----:B------:R-:W-:Y:S01]  /*f860*/  UIMAD UR13, UR12, UR18, UR13 ;  /* 0x000000120c0d72a4 */ /* 0x000fe2000f8e020d */
[----:B------:R-:W-:Y:S01]  /*f870*/  IMAD R9, R75, R6, R13 ;  /* 0x000000064b097224 */ /* 0x000fe200078e020d */
[----:B------:R-:W-:Y:S01]  /*f880*/  UIADD3 UR20, UR17, UR20, URZ ;  /* 0x0000001411147290 */ /* 0x000fe2000fffe03f */
[----:B------:R-:W-:Y:S02]  /*f890*/  IMAD.U32 R4, RZ, RZ, UR22 ;  /* 0x00000016ff047e24 */ /* 0x000fe4000f8e00ff */
[----:B------:R-:W-:Y:S01]  /*f8a0*/  IMAD.U32 R5, RZ, RZ, UR23 ;  /* 0x00000017ff057e24 */ /* 0x000fe2000f8e00ff */
[----:B------:R-:W-:-:S02]  /*f8b0*/  SHF.R.S32.HI R5, RZ, 0x1f, R7 ;  /* 0x0000001fff057819 */ /* 0x000fc40000011407 */
[----:B------:R-:W-:Y:S02]  /*f8c0*/  SHF.R.S32.HI R6, RZ, 0x1f, R9 ;  /* 0x0000001fff067819 */ /* 0x000fe40000011409 */
[----:B---3--:R-:W-:-:S13]  /*f8d0*/  @P0 R2UR UR4, R30 ;  /* 0x000000001e0402ca */ /* 0x008fda00000e0000 */
        /* <DEDUP_REMOVED lines=23> */
.L_x_1301:
[----:B------:R-:W-:Y:S01]  /*fa50*/  R2UR UR9, R22 ;  /* 0x00000000160972ca */ /* 0x000fe200000e0000 */
[----:B------:R-:W-:Y:S01]  /*fa60*/  SHFL.IDX PT, R4, R8, RZ, 0x1c1f ;  /* 0x001c1fff08047589 */ /* 0x000fe200000e0000 */
[----:B-----5:R-:W-:Y:S01]  /*fa70*/  IMAD R74, R74, R75, RZ ;  /* 0x0000004b4a4a7224 */ /* 0x020fe200078e02ff */
[----:B------:R-:W-:Y:S02]  /*fa80*/  LOP3.LUT P0, RZ, R185, 0x3, RZ, 0xc0, !PT ;  /* 0x00000003b9ff7812 */ /* 0x000fe4000780c0ff */
[----:B------:R-:W0:Y:S01]  /*fa90*/  SHFL.IDX PT, R5, R10, RZ, 0x1c1f ;  /* 0x001c1fff0a057589 */ /* 0x000e2200000e0000 */
[----:B------:R-:W-:-:S03]  /*faa0*/  PLOP3.LUT P3, PT, PT, PT, UP1, 0x80, 0x0 ;  /* 0x000000000000781c */ /* 0x000fc60003f6f018 */
[----:B------:R-:W-:Y:S04]  /*fab0*/  SHFL.IDX PT, R6, R8, 0x1, 0x1c1f ;  /* 0x003c1f0008067f89 */ /* 0x000fe800000e0000 */
[----:B------:R-:W1:Y:S01]  /*fac0*/  SHFL.IDX PT, R7, R10, 0x1, 0x1c1f ;  /* 0x003c1f000a077f89 */ /* 0x000e6200000e0000 */
[----:B------:R-:W-:-:S04]  /*fad0*/  VIADD R11, R202, UR9 ;  /* 0x00000009ca0b7c36 */ /* 0x000fc80008000000 */
[C---:B------:R-:W-:Y:S01]  /*fae0*/  VIADD R9, R11.reuse, 0x8 ;  /* 0x000000080b097836 */ /* 0x040fe20000000000 */
[----:B------:R-:W-:-:S04]  /*faf0*/  ISETP.GE.OR P2, PT, R11, R74, P0 ;  /* 0x0000004a0b00720c */ /* 0x000fc80000746670 */
[----:B------:R-:W-:-:S09]  /*fb00*/  ISETP.GE.OR P0, PT, R9, R74, P0 ;  /* 0x0000004a0900720c */ /* 0x000fd20000706670 */
[----:B0-----:R0:W-:Y:S01]  /*fb10*/  @!P2 ST.E desc[UR36][R4.64], R0 ;  /* 0x000000000400a985 */ /* 0x0011e2000c101924 */
[----:B------:R-:W-:-:S03]  /*fb20*/  ISETP.GE.AND P2, PT, R11, R74, PT ;  /* 0x0000004a0b00720c */ /* 0x000fc60003f46270 */
[----:B-1----:R0:W-:Y:S01]  /*fb30*/  @!P0 ST.E desc[UR36][R6.64], R94 ;  /* 0x0000005e06008985 */ /* 0x0021e2000c101924 */
[----:B------:R-:W-:Y:S01]  /*fb40*/  ISETP.GE.AND P0, PT, R9, R74, PT ;  /* 0x0000004a0900720c */ /* 0x000fe20003f06270 */
[----:B------:R-:W-:-:S12]  /*fb50*/  @P3 BRA `(.L_x_1302) ;  /* 0x0000000800903947 */ /* 0x000fd80003800000 */
[----:B------:R-:W-:Y:S01]  /*fb60*/  IMAD R3, R182, 0x40, R160 ;  /* 0x00000040b6037824 */ /* 0x000fe200078e02a0 */
[----:B------:R-:W-:Y:S01]  /*fb70*/  ULDC.64 UR12, c[0x0][0xaa0] ;  /* 0x0002a800000c7ab9 */ /* 0x000fe20000000a00 */
[----:B------:R-:W-:Y:S01]  /*fb80*/  R2UR UR16, R166 ;  /* 0x00000000a61072ca */ /* 0x000fe200000e0000 */
[----:B------:R-:W1:Y:S01]  /*fb90*/  @P1 LDC R21, c[0x0][0xbf0] ;  /* 0x0002fc00ff151b82 */ /* 0x000e620000000800 */
[----:B------:R-:W-:Y:S01]  /*fba0*/  IMAD.WIDE R16, R3, 0x2, R16 ;  /* 0x0000000203107825 */ /* 0x000fe200078e0210 */
[----:B------:R-:W-:Y:S02]  /*fbb0*/  R2UR UR15, R22 ;  /* 0x00000000160f72ca */ /* 0x000fe400000e0000 */
[C---:B------:R-:W-:Y:S01]  /*fbc0*/  IADD3 R9, P6, R16.reuse, 0x1000, RZ ;  /* 0x0000100010097810 */ /* 0x040fe20007fde0ff */
[----:B------:R-:W-:Y:S01]  /*fbd0*/  UIMAD UR9, UR14, UR12, URZ ;  /* 0x0000000c0e0972a4 */ /* 0x000fe2000f8e023f */
[C---:B------:R-:W-:Y:S02]  /*fbe0*/  IADD3 R13, P5, R16.reuse, 0x2000, RZ ;  /* 0x00002000100d7810 */ /* 0x040fe40007fbe0ff */
[----:B------:R-:W-:Y:S01]  /*fbf0*/  LOP3.LUT R8, R9, 0x380, RZ, 0xc0, !PT ;  /* 0x0000038009087812 */ /* 0x000fe200078ec0ff */
[----:B------:R-:W-:Y:S01]  /*fc00*/  UIMAD.WIDE.U32 UR10, UR4, UR12, URZ ;  /* 0x0000000c040a72a5 */ /* 0x000fe2000f8e003f */
[----:B------:R-:W-:-:S02]  /*fc10*/  IADD3 R25, P4, R16, 0x3000, RZ ;  /* 0x0000300010197810 */ /* 0x000fc40007f9e0ff */
[----:B------:R-:W-:Y:S01]  /*fc20*/  SHF.R.U64 R8, R8, 0x3, RZ ;  /* 0x0000000308087819 */ /* 0x000fe200000012ff */
[----:B------:R-:W-:Y:S01]  /*fc30*/  UIMAD UR9, UR4, UR13, UR9 ;  /* 0x0000000d040972a4 */ /* 0x000fe2000f8e0209 */
[----:B------:R-:W-:Y:S02]  /*fc40*/  IADD3 R29, P3, R16, 0x4000, RZ ;  /* 0x00004000101d7810 */ /* 0x000fe40007f7e0ff */
[----:B------:R-:W-:Y:S01]  /*fc50*/  LOP3.LUT R8, R8, R9, RZ, 0x3c, !PT ;  /* 0x0000000908087212 */ /* 0x000fe200078e3cff */
[----:B------:R-:W-:Y:S01]  /*fc60*/  IMAD.X R9, RZ, RZ, R17, P6 ;  /* 0x000000ffff097224 */ /* 0x000fe200030e0611 */
[C---:B------:R-:W-:Y:S01]  /*fc70*/  IADD3 R3, P6, R16.reuse, 0x7000, RZ ;  /* 0x0000700010037810 */ /* 0x040fe20007fde0ff */
[----:B------:R-:W-:Y:S01]  /*fc80*/  UIADD3 UR11, UR11, UR9, URZ ;  /* 0x000000090b0b7290 */ /* 0x000fe2000fffe03f */
[----:B------:R-:W-:Y:S01]  /*fc90*/  IADD3 R33, P2, R16, 0x5000, RZ ;  /* 0x0000500010217810 */ /* 0x000fe20007f5e0ff */
[----:B------:R-:W-:Y:S01]  /*fca0*/  ULDC.64 UR12, c[0x0][0xae8] ;  /* 0x0002ba00000c7ab9 */ /* 0x000fe20000000a00 */
[----:B0-----:R-:W-:-:S02]  /*fcb0*/  LOP3.LUT R0, R3, 0x380, RZ, 0xc0, !PT ;  /* 0x0000038003007812 */ /* 0x001fc400078ec0ff */
[C---:B------:R-:W-:Y:S02]  /*fcc0*/  IADD3 R37, P0, R16.reuse, 0x6000, RZ ;  /* 0x0000600010257810 */ /* 0x040fe40007f1e0ff */
[----:B------:R-:W-:Y:S02]  /*fcd0*/  LOP3.LUT R5, R16, 0x380, RZ, 0xc0, !PT ;  /* 0x0000038010057812 */ /* 0x000fe400078ec0ff */
[----:B------:R-:W-:Y:S02]  /*fce0*/  LOP3.LUT R12, R13, 0x380, RZ, 0xc0, !PT ;  /* 0x000003800d0c7812 */ /* 0x000fe400078ec0ff */
[----:B------:R-:W-:Y:S01]  /*fcf0*/  LOP3.LUT R24, R25, 0x380, RZ, 0xc0, !PT ;  /* 0x0000038019187812 */ /* 0x000fe200078ec0ff */
[----:B------:R-:W-:Y:S01]  /*fd00*/  USHF.R.S32.HI UR4, URZ, 0x1f, UR8 ;  /* 0x0000001f3f047899 */ /* 0x000fe20008011408 */
[----:B------:R-:W-:Y:S01]  /*fd10*/  SHF.R.U64 R0, R0, 0x3, RZ ;  /* 0x0000000300007819 */ /* 0x000fe200000012ff */
[----:B------:R-:W-:Y:S01]  /*fd20*/  UIMAD.WIDE.U32 UR10, UR16, UR12, UR10 ;  /* 0x0000000c100a72a5 */ /* 0x000fe2000f8e000a */
[----:B------:R-:W-:Y:S01]  /*fd30*/  LOP3.LUT R28, R29, 0x380, RZ, 0xc0, !PT ;  /* 0x000003801d1c7812 */ /* 0x000fe200078ec0ff */
[----:B------:R-:W-:Y:S01]  /*fd40*/  IMAD.X R41, RZ, RZ, R17, P6 ;  /* 0x000000ffff297224 */ /* 0x000fe200030e0611 */
[----:B------:R-:W-:Y:S01]  /*fd50*/  LOP3.LUT R40, R0, R3, RZ, 0x3c, !PT ;  /* 0x0000000300287212 */ /* 0x000fe200078e3cff */
[----:B------:R-:W5:Y:S01]  /*fd60*/  LD.E.128 R8, desc[UR36][R8.64] ;  /* 0x0000002408087980 */ /* 0x000f62000c101d00 */
[----:B------:R-:W0:Y:S01]  /*fd70*/  @P1 LDC R3, c[0x0][0xbec] ;  /* 0x0002fb00ff031b82 */ /* 0x000e220000000800 */
[----:B------:R-:W-:Y:S01]  /*fd80*/  IMAD R0, R163, 0x20, R182 ;  /* 0x00000020a3007824 */ /* 0x000fe200078e02b6 */
[----:B------:R-:W-:-:S02]  /*fd90*/  LOP3.LUT R32, R33, 0x380, RZ, 0xc0, !PT ;  /* 0x0000038021207812 */ /* 0x000fc400078ec0ff */
[----:B------:R-:W-:Y:S02]  /*fda0*/  LOP3.LUT R36, R37, 0x380, RZ, 0xc0, !PT ;  /* 0x0000038025247812 */ /* 0x000fe400078ec0ff */
[----:B------:R-:W-:Y:S01]  /*fdb0*/  SHF.R.U64 R5, R5, 0x3, RZ ;  /* 0x0000000305057819 */ /* 0x000fe200000012ff */
[----:B------:R-:W-:Y:S01]  /*fdc0*/  VIADD R20, R0, UR15 ;  /* 0x0000000f00147c36 */ /* 0x000fe20008000000 */
[----:B------:R-:W-:Y:S01]  /*fdd0*/  SHF.R.U64 R12, R12, 0x3, RZ ;  /* 0x000000030c0c7819 */ /* 0x000fe200000012ff */
[----:B------:R-:W-:Y:S01]  /*fde0*/  UIMAD UR11, UR16, UR13, UR11 ;  /* 0x0000000d100b72a4 */ /* 0x000fe2000f8e020b */
[----:B------:R-:W-:Y:S01]  /*fdf0*/  SHF.R.U64 R24, R24, 0x3, RZ ;  /* 0x0000000318187819 */ /* 0x000fe200000012ff */
[----:B------:R-:W5:Y:S01]  /*fe00*/  LD.E.128 R40, desc[UR36][R40.64] ;  /* 0x0000002428287980 */ /* 0x000f62000c101d00 */
[----:B------:R-:W-:Y:S01]  /*fe10*/  SHF.R.U64 R28, R28, 0x3, RZ ;  /* 0x000000031c1c7819 */ /* 0x000fe200000012ff */
[----:B------:R-:W-:Y:S01]  /*fe20*/  ULDC.64 UR12, c[0x0][0xaf0] ;  /* 0x0002bc00000c7ab9 */ /* 0x000fe20000000a00 */
[----:B------:R-:W-:-:S02]  /*fe30*/  SHF.R.U64 R32, R32, 0x3, RZ ;  /* 0x0000000320207819 */ /* 0x000fc400000012ff */
[----:B------:R-:W-:Y:S02]  /*fe40*/  SHF.R.U64 R36, R36, 0x3, RZ ;  /* 0x0000000324247819 */ /* 0x000fe400000012ff */
[----:B------:R-:W-:Y:S01]  /*fe50*/  LOP3.LUT R16, R5, R16, RZ, 0x3c, !PT ;  /* 0x0000001005107212 */ /* 0x000fe200078e3cff */
[----:B------:R-:W-:Y:S01]  /*fe60*/  UIMAD UR4, UR4, UR12, URZ ;  /* 0x0000000c040472a4 */ /* 0x000fe2000f8e023f */
[----:B------:R-:W-:Y:S01]  /*fe70*/  LOP3.LUT R12, R12, R13, RZ, 0x3c, !PT ;  /* 0x0000000d0c0c7212 */ /* 0x000fe200078e3cff */
[--C-:B------:R-:W-:Y:S01]  /*fe80*/  IMAD.X R13, RZ, RZ, R17.reuse, P5 ;  /* 0x000000ffff0d7224 */ /* 0x100fe200028e0611 */
[----:B------:R-:W-:Y:S01]  /*fe90*/  LOP3.LUT R24, R24, R25, RZ, 0x3c, !PT ;  /* 0x0000001918187212 */ /* 0x000fe200078e3cff */
[--C-:B------:R-:W-:Y:S01]  /*fea0*/  IMAD.X R25, RZ, RZ, R17.reuse, P4 ;  /* 0x000000ffff197224 */ /* 0x100fe200020e0611 */
[----:B------:R-:W-:Y:S01]  /*feb0*/  LOP3.LUT R28, R28, R29, RZ, 0x3c, !PT ;  /* 0x0000001d1c1c7212 */ /* 0x000fe200078e3cff */
[----:B0-----:R-:W-:Y:S01]  /*fec0*/  @P1 IMAD.HI.U32 R0, R20, R3, RZ ;  /* 0x0000000314001227 */ /* 0x001fe200078e00ff */
[----:B------:R-:W-:Y:S01]  /*fed0*/  LOP3.LUT R32, R32, R33, RZ, 0x3c, !PT ;  /* 0x0000002120207212 */ /* 0x000fe200078e3cff */
[----:B------:R0:W5:Y:S01]  /*fee0*/  LD.E.128 R4, desc[UR36][R16.64] ;  /* 0x0000002410047980 */ /* 0x000162000c101d00 */
[----:B------:R-:W-:Y:S01]  /*fef0*/  LOP3.LUT R36, R36, R37, RZ, 0x3c, !PT ;  /* 0x0000002524247212 */ /* 0x000fe200078e3cff */
[----:B------:R-:W-:-:S02]  /*ff00*/  IMAD.X R29, RZ, RZ, R17, P3 ;  /* 0x000000ffff1d7224 */ /* 0x000fc400018e0611 */
[--C-:B------:R-:W-:Y:S01]  /*ff10*/  IMAD.X R33, RZ, RZ, R17.reuse, P2 ;  /* 0x000000ffff217224 */ /* 0x100fe200010e0611 */
[----:B------:R-:W-:Y:S01]  /*ff20*/  UIMAD UR4, UR8, UR13, UR4 ;  /* 0x0000000d080472a4 */ /* 0x000fe2000f8e0204 */
[----:B------:R-:W-:Y:S01]  /*ff30*/  IMAD.X R37, RZ, RZ, R17, P0 ;  /* 0x000000ffff257224 */ /* 0x000fe200000e0611 */
[----:B------:R-:W-:Y:S01]  /*ff40*/  UIMAD.WIDE.U32 UR8, UR8, UR12, UR10 ;  /* 0x0000000c080872a5 */ /* 0x000fe2000f8e000a */
[----:B------:R-:W5:Y:S01]  /*ff50*/  LD.E.128 R12, desc[UR36][R12.64] ;  /* 0x000000240c0c7980 */ /* 0x000f62000c101d00 */
[----:B0-----:R-:W-:Y:S01]  /*ff60*/  IMAD.MOV.U32 R17, RZ, RZ, R20 ;  /* 0x000000ffff117224 */ /* 0x001fe200078e0014 */
[----:B-1----:R-:W-:Y:S01]  /*ff70*/  @P1 SHF.R.U32.HI R17, RZ, R21, R0 ;  /* 0x00000015ff111219 */ /* 0x002fe20000011600 */
[----:B------:R-:W-:Y:S01]  /*ff80*/  UIADD3 UR4, UR9, UR4, URZ ;  /* 0x0000000409047290 */ /* 0x000fe2000fffe03f */
[----:B------:R-:W5:Y:S01]  /*ff90*/  LD.E.128 R24, desc[UR36][R24.64] ;  /* 0x0000002418187980 */ /* 0x000f62000c101d00 */
[----:B------:R-:W-:Y:S01]  /*ffa0*/  ULDC.64 UR10, c[0x0][0xae0] ;  /* 0x0002b800000a7ab9 */ /* 0x000fe20000000a00 */
[--C-:B------:R-:W-:Y:S01]  /*ffb0*/  SHF.R.S32.HI R0, RZ, 0x1f, R17.reuse ;  /* 0x0000001fff007819 */ /* 0x100fe20000011411 */
[----:B------:R-:W-:Y:S01]  /*ffc0*/  IMAD.MOV R16, RZ, RZ, -R17 ;  /* 0x000000ffff107224 */ /* 0x000fe200078e0a11 */
[----:B------:R-:W5:Y:S01]  /*ffd0*/  LD.E.128 R28, desc[UR36][R28.64] ;  /* 0x000000241c1c7980 */ /* 0x000f62000c101d00 */
[----:B------:R-:W-:-:S02]  /*ffe0*/  IMAD.U32 R3, RZ, RZ, UR9 ;  /* 0x00000009ff037e24 */ /* 0x000fc4000f8e00ff */
[----:B------:R-:W-:Y:S01]  /*fff0*/  IMAD R0, R0, UR10, RZ ;  /* 0x0000000a00007c24 */ /* 0x000fe2000f8e02ff */
[----:B------:R-:W5:Y:S01]  /*10000*/  LD.E.128 R32, desc[UR36][R32.64] ;  /* 0x0000002420207980 */ /* 0x000f62000c101d00 */
[----:B------:R-:W-:Y:S02]  /*10010*/  IMAD R75, R75, R16, R20 ;  /* 0x000000104b4b7224 */ /* 0x000fe400078e0214 */
[----:B------:R-:W-:Y:S01]  /*10020*/  IMAD.U32 R2, RZ, RZ, UR8 ;  /* 0x00000008ff027e24 */ /* 0x000fe2000f8e00ff */
[----:B------:R-:W5:Y:S01]  /*10030*/  LD.E.128 R36, desc[UR36][R36.64] ;  /* 0x0000002424247980 */ /* 0x000f62000c101d00 */
[----:B------:R-:W-:Y:S01]  /*10040*/  IMAD.U32 R3, RZ, RZ, UR4 ;  /* 0x00000004ff037e24 */ /* 0x000fe2000f8e00ff */
[----:B------:R-:W-:Y:S01]  /*10050*/  ULDC.64 UR8, c[0x0][0xad8] ;  /* 0x0002b60000087ab9 */ /* 0x000fe20000000a00 */
[C---:B------:R-:W-:Y:S01]  /*10060*/  IMAD R21, R17.reuse, UR11, R0 ;  /* 0x0000000b11157c24 */ /* 0x040fe2000f8e0200 */
[----:B------:R-:W-:Y:S01]  /*10070*/  @!PT LDS RZ, [RZ] ;  /* 0x00000000fffff984 */ /* 0x000fe20000000800 */
[----:B------:R-:W-:Y:S01]  /*10080*/  @!PT LDS RZ, [RZ] ;  /* 0x00000000fffff984 */ /* 0x000fe20000000800 */
[----:B------:R-:W-:Y:S01]  /*10090*/  @!PT LDS RZ, [RZ] ;  /* 0x00000000fffff984 */ /* 0x000fe20000000800 */
[----:B------:R-:W-:Y:S01]  /*100a0*/  @!PT LDS RZ, [RZ] ;  /* 0x00000000fffff984 */ /* 0x000fe20000000800 */
[----:B------:R0:W-:Y:S06]  /*100b0*/  MEMBAR.ALL.CTA ;  /* 0x0000000000007992 */ /* 0x0001ec0000008000 */
[----:B0-----:R-:W0:Y:S01]  /*100c0*/  FENCE.VIEW.ASYNC.S ;  /* 0x00000000000073c6 */ /* 0x001e220000000000 */
[----:B------:R-:W-:Y:S01]  /*100d0*/  SHF.R.S32.HI R0, RZ, 0x1f, R75 ;  /* 0x0000001fff007819 */ /* 0x000fe2000001144b */
[----:B------:R-:W-:-:S04]  /*100e0*/  IMAD.WIDE.U32 R2, R17, UR10, R2 ;  /* 0x0000000a11027c25 */ /* 0x000fc8000f8e0002 */
[----:B------:R-:W-:Y:S02]  /*100f0*/  IMAD.IADD R3, R3, 0x1, R21 ;  /* 0x0000000103037824 */ /* 0x000fe400078e0215 */
[----:B------:R-:W-:Y:S02]  /*10100*/  IMAD R0, R0, UR8, RZ ;  /* 0x0000000800007c24 */ /* 0x000fe4000f8e02ff */
[----:B------:R-:W-:Y:S02]  /*10110*/  VIADD R45, R182, UR15 ;  /* 0x0000000fb62d7c36 */ /* 0x000fe40008000000 */
[C---:B------:R-:W-:Y:S02]  /*10120*/  IMAD R21, R75.reuse, UR9, R0 ;  /* 0x000000094b157c24 */ /* 0x040fe4000f8e0200 */
[----:B------:R-:W-:Y:S01]  /*10130*/  IMAD.WIDE.U32 R2, R75, UR8, R2 ;  /* 0x000000084b027c25 */ /* 0x000fe2000f8e0002 */
[----:B------:R-:W-:Y:S01]  /*10140*/  ISETP.GE.AND P2, PT, R45, R74, PT ;  /* 0x0000004a2d00720c */ /* 0x000fe20003f46270 */
[----:B------:R-:W-:-:S02]  /*10150*/  ULDC.64 UR8, c[0x0][0xa80] ;  /* 0x0002a00000087ab9 */ /* 0x000fc40000000a00 */
[----:B------:R-:W-:Y:S01]  /*10160*/  VIADD R17, R45, 0x20 ;  /* 0x000000202d117836 */ /* 0x000fe20000000000 */
[C---:B------:R-:W-:Y:S01]  /*10170*/  LEA R0, P3, R2.reuse, UR8, 0x1 ;  /* 0x0000000802007c11 */ /* 0x040fe2000f8608ff */
[----:B------:R-:W-:Y:S02]  /*10180*/  IMAD.IADD R3, R3, 0x1, R21 ;  /* 0x0000000103037824 */ /* 0x000fe400078e0215 */
[----:B------:R-:W-:Y:S01]  /*10190*/  VIADD R19, R19, 0x2a820 ;  /* 0x0002a82013137836 */ /* 0x000fe20000000000 */
[-C--:B------:R-:W-:Y:S01]  /*101a0*/  ISETP.GE.AND P0, PT, R17, R74.reuse, PT ;  /* 0x0000004a1100720c */ /* 0x080fe20003f06270 */
[----:B------:R-:W-:Y:S01]  /*101b0*/  VIADD R17, R45, 0x40 ;  /* 0x000000402d117836 */ /* 0x000fe20000000000 */
[----:B------:R-:W-:Y:S02]  /*101c0*/  LEA.HI.X R20, R2, UR9, R3, 0x1, P3 ;  /* 0x0000000902147c11 */ /* 0x000fe400098f0c03 */
        /* <DEDUP_REMOVED lines=16> */
.L_x_1304:
[----:B------:R-:W-:Y:S05]  /*102d0*/  BSYNC B1 ;  /* 0x0000000000017941 */ /* 0x000fea0003800000 */
.L_x_1303:
[----:B---3-5:R3:W4:Y:S01]  /*102e0*/  SHFL.IDX PT, R5, R20, 0x1, 0x181f ;  /* 0x00381f0014057f89 */ /* 0x02872200000e0000 */
        /* <DEDUP_REMOVED lines=10> */
[----:B------:R1:W-:Y:S04]  /*10390*/  @!P3 ST.E.128 desc[UR36][R2.64], R8 ;  /* 0x000000080200b985 */ /* 0x0003e8000c101d24 */
[----:B------:R1:W-:Y:S02]  /*103a0*/  @!P4 ST.E.128 desc[UR36][R4.64], R32 ;  /* 0x000000200400c985 */ /* 0x0003e4000c101d24 */
.L_x_1306:
[----:B------:R-:W-:Y:S05]  /*103b0*/  BSYNC B1 ;  /* 0x0000000000017941 */ /* 0x000fea0003800000 */
.L_x_1305:
[----:B-1--4-:R1:W4:Y:S01]  /*103c0*/  SHFL.IDX PT, R5, R20, 0x2, 0x181f ;  /* 0x00581f0014057f89 */ /* 0x01232200000e0000 */
[----:B------:R-:W-:Y:S03]  /*103d0*/  BSSY B1, `(.L_x_1307) ;  /* 0x000000c000017945 */ /* 0x000fe60003800000 */
[----:B------:R1:W0:Y:S01]  /*103e0*/  SHFL.IDX PT, R3, R0, 0x2, 0x181f ;  /* 0x00581f0000037f89 */ /* 0x00022200000e0000 */
[----:B------:R-:W-:Y:S05]  /*103f0*/  @P1 BRA `(.L_x_1308) ;  /* 0x0000000000241947 */ /* 0x000fea0003800000 */
[----:B------:R-:W-:Y:S02]  /*10400*/  ULDC UR4, c[0x0][0xac8] ;  /* 0x0002b20000047ab9 */ /* 0x000fe40000000800 */
[----:B------:R-:W-:Y:S02]  /*10410*/  ISETP.GE.AND P2, PT, R160, UR4, PT ;  /* 0x00000004a0007c0c */ /* 0x000fe4000bf46270 */
[----:B------:R-:W-:-:S11]  /*10420*/  ISETP.GE.AND P3, PT, R162, UR4, PT ;  /* 0x00000004a2007c0c */ /* 0x000fd6000bf66270 */
[-C--:B0-----:R-:W-:Y:S02]  /*10430*/  @!P2 LEA R2, P0, R160, R3.reuse, 0x1 ;  /* 0x00000003a002a211 */ /* 0x081fe400078008ff */
[----:B------:R-:W-:Y:S02]  /*10440*/  @!P3 LEA R4, P1, R162, R3, 0x1 ;  /* 0x00000003a204b211 */ /* 0x000fe400078208ff */
[-C--:B----4-:R-:W-:Y:S02]  /*10450*/  @!P2 LEA.HI.X R3, R160, R5.reuse, R206, 0x1, P0 ;  /* 0x00000005a003a211 */ /* 0x090fe400000f0cce */
[----:B------:R-:W-:-:S03]  /*10460*/  @!P3 LEA.HI.X R5, R162, R5, R205, 0x1, P1 ;  /* 0x00000005a205b211 */ /* 0x000fc600008f0ccd */
[----:B------:R0:W-:Y:S04]  /*10470*/  @!P2 ST.E.128 desc[UR36][R2.64], R12 ;  /* 0x0000000c0200a985 */ /* 0x0001e8000c101d24 */
[----:B------:R0:W-:Y:S02]  /*10480*/  @!P3 ST.E.128 desc[UR36][R4.64], R36 ;  /* 0x000000240400b985 */ /* 0x0001e4000c101d24 */
.L_x_1308:
[----:B------:R-:W-:Y:S05]  /*10490*/  BSYNC B1 ;  /* 0x0000000000017941 */ /* 0x000fea0003800000 */
.L_x_1307:
[----:B0-----:R-:W-:Y:S01]  /*104a0*/  VIADD R3, R45, 0x60 ;  /* 0x000000602d037836 */ /* 0x001fe20000000000 */
[----:B----4-:R0:W4:Y:S04]  /*104b0*/  SHFL.IDX PT, R5, R20, 0x3, 0x181f ;  /* 0x00781f0014057f89 */ /* 0x01012800000e0000 */
[----:B------:R-:W-:Y:S01]  /*104c0*/  ISETP.GE.AND P0, PT, R3, R74, PT ;  /* 0x0000004a0300720c */ /* 0x000fe20003f06270 */
[----:B------:R0:W0:-:S12]  /*104d0*/  SHFL.IDX PT, R7, R0, 0x3, 0x181f ;  /* 0x00781f0000077f89 */ /* 0x00001800000e0000 */
[----:B------:R-:W-:Y:S05]  /*104e0*/  @P0 BRA `(.L_x_1309) ;  /* 0x0000001800740947 */ /* 0x000fea0003800000 */
[----:B------:R-:W-:Y:S02]  /*104f0*/  ULDC UR4, c[0x0][0xac8] ;  /* 0x0002b20000047ab9 */ /* 0x000fe40000000800 */
[----:B------:R-:W-:-:S13]  /*10500*/  ISETP.GE.AND P1, PT, R160, UR4, PT ;  /* 0x00000004a0007c0c */ /* 0x000fda000bf26270 */
[----:B0-----:R-:W-:-:S04]  /*10510*/  @!P1 LEA R2, P0, R160, R7, 0x1 ;  /* 0x00000007a0029211 */ /* 0x001fc800078008ff */
[----:B----4-:R-:W-:Y:S02]  /*10520*/  @!P1 LEA.HI.X R3, R160, R5, R206, 0x1, P0 ;  /* 0x00000005a0039211 */ /* 0x010fe400000f0cce */
[----:B------:R-:W-:-:S03]  /*10530*/  ISETP.GE.AND P0, PT, R162, UR4, PT ;  /* 0x00000004a2007c0c */ /* 0x000fc6000bf06270 */
[----:B------:R0:W-:Y:S10]  /*10540*/  @!P1 ST.E.128 desc[UR36][R2.64], R24 ;  /* 0x0000001802009985 */ /* 0x0001f4000c101d24 */
[----:B------:R-:W-:Y:S05]  /*10550*/  @P0 BRA `(.L_x_1309) ;  /* 0x0000001800580947 */ /* 0x000fea0003800000 */
[----:B0-----:R-:W-:-:S04]  /*10560*/  LEA R2, P0, R162, R7, 0x1 ;  /* 0x00000007a2027211 */ /* 0x001fc800078008ff */
[----:B------:R-:W-:-:S05]  /*10570*/  LEA.HI.X R3, R162, R5, R205, 0x1, P0 ;  /* 0x00000005a2037211 */ /* 0x000fca00000f0ccd */
[----:B------:R0:W-:Y:S01]  /*10580*/  ST.E.128 desc[UR36][R2.64], R40 ;  /* 0x0000002802007985 */ /* 0x0001e2000c101d24 */
[----:B------:R-:W-:Y:S05]  /*10590*/  BRA `(.L_x_1309) ;  /* 0x0000001800487947 */ /* 0x000fea0003800000 */
.L_x_1302:
        /* <DEDUP_REMOVED lines=19> */
[----:B------:R-:W-:-:S04]  /*106d0*/  UIMAD UR4, UR4, UR12, URZ ;  /* 0x0000000c040472a4 */ /* 0x000fc8000f8e023f */
[----:B------:R-:W-:Y:S01]  /*106e0*/  UIMAD UR4, UR8, UR13, UR4 ;  /* 0x0000000d080472a4 */ /* 0x000fe2000f8e0204 */
[----:B0-----:R-:W-:Y:S01]  /*106f0*/  @P1 IMAD.HI.U32 R0, R13, R0, RZ ;  /* 0x000000000d001227 */ /* 0x001fe200078e00ff */
[----:B------:R-:W-:-:S03]  /*10700*/  UIMAD.WIDE.U32 UR8, UR8, UR12, UR10 ;  /* 0x0000000c080872a5 */ /* 0x000fc6000f8e000a */
[----:B------:R-:W-:Y:S01]  /*10710*/  ULDC.64 UR10, c[0x0][0xb48] ;  /* 0x0002d200000a7ab9 */ /* 0x000fe20000000a00 */
[----:B------:R-:W-:Y:S01]  /*10720*/  UIADD3 UR9, UR9, UR4, URZ ;  /* 0x0000000409097290 */ /* 0x000fe2000fffe03f */
[----:B-1----:R-:W-:-:S03]  /*10730*/  @P1 SHF.R.U32.HI R7, RZ, R5, R0 ;  /* 0x00000005ff071219 */ /* 0x002fc60000011600 */
[----:B------:R-:W-:Y:S01]  /*10740*/  UIMAD.WIDE.U32 UR8, UR15, UR10, UR8 ;  /* 0x0000000a0f0872a5 */ /* 0x000fe2000f8e0008 */
[--C-:B------:R-:W-:Y:S01]  /*10750*/  SHF.R.S32.HI R0, RZ, 0x1f, R7.reuse ;  /* 0x0000001fff007819 */ /* 0x100fe20000011407 */
[----:B------:R-:W-:Y:S02]  /*10760*/  IMAD.MOV R4, RZ, RZ, -R7 ;  /* 0x000000ffff047224 */ /* 0x000fe400078e0a07 */
[----:B------:R-:W-:Y:S02]  /*10770*/  UIMAD UR4, UR15, UR11, UR9 ;  /* 0x0000000b0f0472a4 */ /* 0x000fe4000f8e0209 */
[----:B------:R-:W-:Y:S01]  /*10780*/  IMAD.U32 R5, RZ, RZ, UR9 ;  /* 0x00000009ff057e24 */ /* 0x000fe2000f8e00ff */
[----:B------:R-:W-:Y:S01]  /*10790*/  ULDC.64 UR10, c[0x0][0xb30] ;  /* 0x0002cc00000a7ab9 */ /* 0x000fe20000000a00 */
[----:B------:R-:W-:Y:S02]  /*107a0*/  IMAD R75, R75, R4, R13 ;  /* 0x000000044b4b7224 */ /* 0x000fe400078e020d */
[----:B------:R-:W-:-:S02]  /*107b0*/  IMAD R0, R0, UR10, RZ ;  /* 0x0000000a00007c24 */ /* 0x000fc4000f8e02ff */
[----:B------:R-:W-:Y:S01]  /*107c0*/  IMAD.U32 R4, RZ, RZ, UR8 ;  /* 0x00000008ff047e24 */ /* 0x000fe2000f8e00ff */
[----:B------:R-:W-:Y:S01]  /*107d0*/  ULDC.64 UR8, c[0x0][0xb28] ;  /* 0x0002ca0000087ab9 */ /* 0x000fe20000000a00 */
        /* <DEDUP_REMOVED lines=40> */
[----:B------:R-:W-:Y:S01]  /*10a60*/  @!P1 ST.E.64 desc[UR36][R14.64], R40 ;  /* 0x000000280e009985 */ /* 0x000fe2000c101b24 */
[----:B------:R-:W-:-:S03]  /*10a70*/  @!P5 LEA R4, P1, R176, R6, 0x2 ;  /* 0x00000006b004d211 */ /* 0x000fc600078210ff */
[----:B------:R0:W-:Y:S01]  /*10a80*/  @!P3 ST.E.64 desc[UR36][R2.64], R44 ;  /* 0x0000002c0200b985 */ /* 0x0001e2000c101b24 */
[-C--:B-1----:R-:W-:Y:S02]  /*10a90*/  @!P2 LEA R8, P6, R175, R6.reuse, 0x2 ;  /* 0x00000006af08a211 */ /* 0x082fe400078c10ff */
[----:B------:R-:W-:Y:S02]  /*10aa0*/  ISETP.GE.AND P3, PT, R173, UR4, PT ;  /* 0x00000004ad007c0c */ /* 0x000fe4000bf66270 */
[-C--:B------:R-:W-:Y:S02]  /*10ab0*/  @!P5 LEA.HI.X R5, R176, R7.reuse, R195, 0x2, P1 ;  /* 0x00000007b005d211 */ /* 0x080fe400008f14c3 */
[----:B------:R-:W-:Y:S02]  /*10ac0*/  ISETP.GE.AND P1, PT, R172, UR4, PT ;  /* 0x00000004ac007c0c */ /* 0x000fe4000bf26270 */
[----:B------:R-:W-:Y:S01]  /*10ad0*/  @!P2 LEA.HI.X R9, R175, R7, R194, 0x2, P6 ;  /* 0x00000007af09a211 */ /* 0x000fe200030f14c2 */
[----:B------:R1:W-:Y:S01]  /*10ae0*/  @!P5 ST.E.64 desc[UR36][R4.64], R48 ;  /* 0x000000300400d985 */ /* 0x0003e2000c101b24 */
[----:B---3--:R-:W-:-:S03]  /*10af0*/  @!P4 LEA R10, P6, R174, R6, 0x2 ;  /* 0x00000006ae0ac211 */ /* 0x008fc600078c10ff */
[----:B------:R3:W-:Y:S01]  /*10b00*/  @!P2 ST.E.64 desc[UR36][R8.64], R52 ;  /* 0x000000340800a985 */ /* 0x0007e2000c101b24 */
[----:B------:R-:W-:Y:S02]  /*10b10*/  ISETP.GE.AND P2, PT, R171, UR4, PT ;  /* 0x00000004ab007c0c */ /* 0x000fe4000bf46270 */
[-C--:B------:R-:W-:Y:S02]  /*10b20*/  @!P4 LEA.HI.X R11, R174, R7.reuse, R193, 0x2, P6 ;  /* 0x00000007ae0bc211 */ /* 0x080fe400030f14c1 */
[CC--:B----4-:R-:W-:Y:S02]  /*10b30*/  @!P3 LEA R12, P5, R173.reuse, R6.reuse, 0x2 ;  /* 0x00000006ad0cb211 */ /* 0x0d0fe400078a10ff */
[----:B0-----:R-:W-:Y:S01]  /*10b40*/  @!P1 LEA R2, P6, R172, R6, 0x2 ;  /* 0x00000006ac029211 */ /* 0x001fe200078c10ff */
[----:B------:R0:W-:Y:S01]  /*10b50*/  @!P4 ST.E.64 desc[UR36][R10.64], R56 ;  /* 0x000000380a00c985 */ /* 0x0001e2000c101b24 */
[----:B------:R-:W-:Y:S02]  /*10b60*/  @!P3 LEA.HI.X R13, R173, R7, R192, 0x2, P5 ;  /* 0x00000007ad0db211 */ /* 0x000fe400028f14c0 */
[----:B------:R-:W-:-:S02]  /*10b70*/  ISETP.GE.AND P4, PT, R170, UR4, PT ;  /* 0x00000004aa007c0c */ /* 0x000fc4000bf86270 */
[-C--:B------:R-:W-:Y:S01]  /*10b80*/  @!P1 LEA.HI.X R3, R172, R7.reuse, R191, 0x2, P6 ;  /* 0x00000007ac039211 */ /* 0x080fe200030f14bf */
[----:B------:R4:W-:Y:S01]  /*10b90*/  @!P3 ST.E.64 desc[UR36][R12.64], R60 ;  /* 0x0000003c0c00b985 */ /* 0x0009e2000c101b24 */
[----:B------:R-:W-:Y:S02]  /*10ba0*/  ISETP.GE.AND P5, PT, R169, UR4, PT ;  /* 0x00000004a9007c0c */ /* 0x000fe4000bfa6270 */
[----:B-1----:R-:W-:Y:S01]  /*10bb0*/  @!P2 LEA R4, P6, R171, R6, 0x2 ;  /* 0x00000006ab04a211 */ /* 0x002fe200078c10ff */
[----:B------:R1:W-:Y:S01]  /*10bc0*/  @!P1 ST.E.64 desc[UR36][R2.64], R64 ;  /* 0x0000004002009985 */ /* 0x0003e2000c101b24 */
[----:B------:R-:W-:Y:S02]  /*10bd0*/  ISETP.GE.AND P3, PT, R168, UR4, PT ;  /* 0x00000004a8007c0c */ /* 0x000fe4000bf66270 */
[----:B------:R-:W-:Y:S02]  /*10be0*/  ISETP.GE.AND P1, PT, R167, UR4, PT ;  /* 0x00000004a7007c0c */ /* 0x000fe4000bf26270 */
[----:B------:R-:W-:-:S02]  /*10bf0*/  @!P2 LEA.HI.X R5, R171, R7, R190, 0x2, P6 ;  /* 0x00000007ab05a211 */ /* 0x000fc400030f14be */
[----:B---3--:R-:W-:-:S03]  /*10c00*/  @!P4 LEA R8, P6, R170, R6, 0x2 ;  /* 0x00000006aa08c211 */ /* 0x008fc600078c10ff */
[----:B------:R1:W-:Y:S01]  /*10c10*/  @!P2 ST.E.64 desc[UR36][R4.64], R68 ;  /* 0x000000440400a985 */ /* 0x0003e2000c101b24 */
[CC--:B0-----:R-:W-:Y:S02]  /*10c20*/  @!P5 LEA R10, P2, R169.reuse, R6.reuse, 0x2 ;  /* 0x00000006a90ad211 */ /* 0x0c1fe400078410ff */
[-C--:B------:R-:W-:Y:S02]  /*10c30*/  @!P4 LEA.HI.X R9, R170, R7.reuse, R189, 0x2, P6 ;  /* 0x00000007aa09c211 */ /* 0x080fe400030f14bd */
[CC--:B----4-:R-:W-:Y:S02]  /*10c40*/  @!P3 LEA R12, P6, R168.reuse, R6.reuse, 0x2 ;  /* 0x00000006a80cb211 */ /* 0x0d0fe400078c10ff */
        /* <DEDUP_REMOVED lines=8> */
.L_x_1311:
[----:B------:R-:W-:Y:S05]  /*10cd0*/  BSYNC B1 ;  /* 0x0000000000017941 */ /* 0x000fea0003800000 */
.L_x_1310:
[----:B-1----:R1:W3:Y:S04]  /*10ce0*/  SHFL.IDX PT, R5, R16, 0x1, 0x1c1f ;  /* 0x003c1f0010057f89 */ /* 0x0022e800000e0000 */
[----:B------:R1:W4:Y:S01]  /*10cf0*/  SHFL.IDX PT, R4, R0, 0x1, 0x1c1f ;  /* 0x003c1f0000047f89 */ /* 0x00032200000e0000 */
[----:B------:R-:W-:Y:S05]  /*10d00*/  @P0 BRA `(.L_x_1309) ;  /* 0x00000010006c0947 */ /* 0x000fea0003800000 */
[----:B------:R-:W-:Y:S02]  /*10d10*/  ULDC UR4, c[0x0][0xac8] ;  /* 0x0002b20000047ab9 */ /* 0x000fe40000000800 */
[----:B------:R-:W-:Y:S02]  /*10d20*/  ISETP.GE.AND P1, PT, R181, UR4, PT ;  /* 0x00000004b5007c0c */ /* 0x000fe4000bf26270 */
[----:B------:R-:W-:Y:S02]  /*10d30*/  ISETP.GE.AND P0, PT, R180, UR4, PT ;  /* 0x00000004b4007c0c */ /* 0x000fe4000bf06270 */
[----:B------:R-:W-:Y:S02]  /*10d40*/  ISETP.GE.AND P2, PT, R18, UR4, PT ;  /* 0x0000000412007c0c */ /* 0x000fe4000bf46270 */
[----:B------:R-:W-:Y:S02]  /*10d50*/  ISETP.GE.AND P4, PT, R178, UR4, PT ;  /* 0x00000004b2007c0c */ /* 0x000fe4000bf86270 */
[----:B------:R-:W-:-:S05]  /*10d60*/  ISETP.GE.AND P3, PT, R179, UR4, PT ;  /* 0x00000004b3007c0c */ /* 0x000fca000bf66270 */
[CC--:B0---4-:R-:W-:Y:S02]  /*10d70*/  @!P1 LEA R6, P5, R181.reuse, R4.reuse, 0x2 ;  /* 0x00000004b5069211 */ /* 0x0d1fe400078a10ff */
        /* <DEDUP_REMOVED lines=59> */
.L_x_1300:
[----:B------:R-:W0:Y:S01]  /*11130*/  LDC.64 R2, c[0x0][0xc00] ;  /* 0x00030000ff027b82 */ /* 0x000e220000000a00 */
[----:B------:R-:W-:Y:S01]  /*11140*/  R2UR UR11, R183 ;  /* 0x00000000b70b72ca */ /* 0x000fe200000e0000 */
[----:B------:R-:W-:Y:S01]  /*11150*/  ULDC.64 UR8, c[0x0][0xc00] ;  /* 0x0003000000087ab9 */ /* 0x000fe20000000a00 */
[----:B------:R-:W-:Y:S01]  /*11160*/  IMAD.MOV.U32 R7, RZ, RZ, RZ ;  /* 0x000000ffff077224 */ /* 0x000fe200078e00ff */
[----:B------:R-:W-:-:S04]  /*11170*/  R2UR UR10, R164 ;  /* 0x00000000a40a72ca */ /* 0x000fc800000e0000 */
[----:B------:R-:W1:Y:S06]  /*11180*/  LDC.64 R4, c[0x0][0xc08] ;  /* 0x00030200ff047b82 */ /* 0x000e6c0000000a00 */
[----:B------:R-:W-:Y:S01]  /*11190*/  UIMAD.WIDE UR8, UR11, 0x4, UR8 ;  /* 0x000000040b0878a5 */ /* 0x000fe2000f8e0208 */
[----:B0-----:R-:W-:-:S05]  /*111a0*/  ISETP.NE.U32.AND P0, PT, R2, RZ, PT ;  /* 0x000000ff0200720c */ /* 0x001fca0003f05070 */
[----:B------:R-:W-:Y:S01]  /*111b0*/  IMAD.U32 R2, RZ, RZ, UR8 ;  /* 0x00000008ff027e24 */ /* 0x000fe2000f8e00ff */
[----:B------:R-:W-:Y:S01]  /*111c0*/  R2UR UR4, R3 ;  /* 0x00000000030472ca */ /* 0x000fe200000e0000 */
[----:B------:R-:W-:Y:S01]  /*111d0*/  IMAD.U32 R3, RZ, RZ, UR9 ;  /* 0x00000009ff037e24 */ /* 0x000fe2000f8e00ff */
[----:B-1----:R-:W-:-:S05]  /*111e0*/  ISETP.NE.U32.AND P1, PT, R4, RZ, PT ;  /* 0x000000ff0400720c */ /* 0x002fca0003f25070 */
[----:B------:R-:W-:-:S06]  /*111f0*/  VOTEU.ANY UP0, P0 ;  /* 0x00000000003f7886 */ /* 0x000fcc0000000100 */
[----:B------:R-:W-:Y:S01]  /*11200*/  UISETP.NE.AND.EX UP0, UPT, UR4, URZ, UPT, UP0 ;  /* 0x0000003f0400728c */ /* 0x000fe2000bf05300 */
[----:B------:R-:W-:Y:S01]  /*11210*/  R2UR UR4, R5 ;  /* 0x00000000050472ca */ /* 0x000fe200000e0000 */
[----:B------:R-:W-:-:S04]  /*11220*/  VOTEU.ANY UP1, P1 ;  /* 0x00000000003f7886 */ /* 0x000fc80000820100 */
[----:B------:R-:W-:-:S08]  /*11230*/  PLOP3.LUT P0, PT, PT, PT, UP0, 0x80, 0x0 ;  /* 0x000000000000781c */ /* 0x000fd00003f0f008 */
[----:B------:R-:W-:-:S06]  /*11240*/  UISETP.NE.AND.EX UP1, UPT, UR4, URZ, UPT, UP1 ;  /* 0x0000003f0400728c */ /* 0x000fcc000bf25310 */
[----:B------:R-:W-:Y:S01]  /*11250*/  PLOP3.LUT P1, PT, PT, PT, UP1, 0x80, 0x0 ;  /* 0x000000000000781c */ /* 0x000fe20003f2f018 */
[----:B------:R0:W5:Y:S01]  /*11260*/  @P0 LDG.E R7, desc[UR36][R2.64] ;  /* 0x0000002402070981 */ /* 0x000162000c1e1900 */
[----:B------:R-:W-:Y:S02]  /*11270*/  ULDC UR4, c[0x0][0xa88] ;  /* 0x0002a20000047ab9 */ /* 0x000fe40000000800 */
[----:B------:R-:W-:Y:S01]  /*11280*/  IMAD.U32 R0, RZ, RZ, UR4 ;  /* 0x00000004ff007e24 */ /* 0x000fe2000f8e00ff */
[----:B------:R-:W-:Y:S02]  /*11290*/  @UP1 ULDC.64 UR8, c[0x0][0xc08] ;  /* 0x0003020000081ab9 */ /* 0x000fe40000000a00 */
[----:B------:R-:W-:-:S06]  /*112a0*/  @UP1 UIMAD.WIDE UR8, UR11, 0x4, UR8 ;  /* 0x000000040b0818a5 */ /* 0x000fcc000f8e0208 */
[----:B------:R-:W-:Y:S02]  /*112b0*/  IMAD.U32 R4, RZ, RZ, UR8 ;  /* 0x00000008ff047e24 */ /* 0x000fe4000f8e00ff */
[----:B------:R-:W-:-:S05]  /*112c0*/  IMAD.U32 R5, RZ, RZ, UR9 ;  /* 0x00000009ff057e24 */ /* 0x000fca000f8e00ff */
[----:B------:R0:W5:Y:S01]  /*112d0*/  @P1 LDG.E R0, desc[UR36][R4.64] ;  /* 0x0000002404001981 */ /* 0x000162000c1e1900 */
[----:B------:R-:W-:-:S11]  /*112e0*/  UISETP.NE.AND UP1, UPT, UR10, URZ, UPT ;  /* 0x0000003f0a00728c */ /* 0x000fd6000bf25270 */
[----:B------:R-:W-:Y:S02]  /*112f0*/  @!UP1 ULDC UR10, c[0x0][0xad4] ;  /* 0x0002b500000a9ab9 */ /* 0x000fe40000000800 */
[----:B------:R-:W-:Y:S01]  /*11300*/  IMAD.U32 R164, RZ, RZ, UR10 ;  /* 0x0000000affa47e24 */ /* 0x000fe2000f8e00ff */
[----:B0-----:R-:W-:Y:S06]  /*11310*/  @P1 BRA `(.L_x_1312) ;  /* 0x0000000000101947 */ /* 0x001fec0003800000 */
[----:B------:R-:W-:Y:S05]  /*11320*/  @!P0 BRA `(.L_x_1312) ;  /* 0x00000000000c8947 */ /* 0x000fea0003800000 */
[----:B------:R-:W2:Y:S04]  /*11330*/  LDG.E R5, desc[UR36][R2.64] ;  /* 0x0000002402057981 */ /* 0x000ea8000c1e1900 */
[----:B-----5:R-:W2:Y:S02]  /*11340*/  LDG.E R0, desc[UR36][R2.64+0x4] ;  /* 0x0000042402007981 */ /* 0x020ea4000c1e1900 */
[----:B--2---:R-:W-:-:S07]  /*11350*/  IMAD.IADD R0, R0, 0x1, -R5 ;  /* 0x0000000100007824 */ /* 0x004fce00078e0a05 */
.L_x_1312:
[----:B------:R-:W-:Y:S01]  /*11360*/  R2UR UR4, R183 ;  /* 0x00000000b70472ca */ /* 0x000fe200000e0000 */
[----:B------:R-:W-:Y:S01]  /*11370*/  BSSY B1, `(.L_x_1313) ;  /* 0x0000042000017945 */ /* 0x000fe20003800000 */
[----:B-----5:R-:W-:Y:S02]  /*11380*/  R2UR UR20, R7 ;  /* 0x00000000071472ca */ /* 0x020fe400000e0000 */
[----:B------:R-:W-:-:S09]  /*11390*/  ISETP.GT.AND P0, PT, R207, 0x7f, PT ;  /* 0x0000007fcf00780c */ /* 0x000fd20003f04270 */
[----:B------:R-:W-:Y:S02]  /*113a0*/  USHF.R.S32.HI UR8, URZ, 0x1f, UR4 ;  /* 0x0000001f3f087899 */ /* 0x000fe40008011404 */
[----:B------:R-:W-:Y:S02]  /*113b0*/  USEL UR4, UR4, URZ, !UP0 ;  /* 0x0000003f04047287 */ /* 0x000fe4000c000000 */
[----:B------:R-:W-:Y:S02]  /*113c0*/  USEL UR8, UR8, URZ, !UP0 ;  /* 0x0000003f08087287 */ /* 0x000fe4000c000000 */
[----:B------:R-:W-:Y:S01]  /*113d0*/  USHF.R.S32.HI UR20, URZ, 0x1f, UR20 ;  /* 0x0000001f3f147899 */ /* 0x000fe20008011414 */
[----:B------:R-:W-:Y:S11]  /*113e0*/  @P0 BRA `(.L_x_1314) ;  /* 0x0000000000e80947 */ /* 0x000ff60003800000 */
[----:B------:R-:W0:Y:S01]  /*113f0*/  S2R R6, SR_TID.X ;  /* 0x0000000000067919 */ /* 0x000e220000002100 */
[----:B------:R-:W1:Y:S01]  /*11400*/  LDC R9, c[0x0][0xbe8] ;  /* 0x0002fa00ff097b82 */ /* 0x000e620000000800 */
[----:B------:R-:W-:-:S13]  /*11410*/  R2UR UR9, R22 ;  /* 0x00000000160972ca */ /* 0x000fda00000e0000 */
[----:B------:R-:W-:Y:S02]  /*11420*/  IMAD.U32 R3, RZ, RZ, UR9 ;  /* 0x00000009ff037e24 */ /* 0x000fe4000f8e00ff */
[----:B-1----:R-:W-:-:S03]  /*11430*/  IMAD R2, R0, R9, RZ ;  /* 0x0000000900027224 */ /* 0x002fc600078e02ff */
[----:B0-----:R-:W-:-:S04]  /*11440*/  IADD3 R6, R3, -0x80, R6 ;  /* 0xffffff8003067810 */ /* 0x001fc80007ffe006 */
[----:B------:R-:W-:-:S13]  /*11450*/  ISETP.GE.AND P0, PT, R6, R2, PT ;  /* 0x000000020600720c */ /* 0x000fda0003f06270 */
[----:B------:R-:W-:Y:S05]  /*11460*/  @P0 BRA `(.L_x_1314) ;  /* 0x0000000000c80947 */ /* 0x000fea0003800000 */
[----:B------:R-:W-:Y:S01]  /*11470*/  ISETP.NE.AND P0, PT, R9, 0x1, PT ;  /* 0x000000010900780c */ /* 0x000fe20003f05270 */
[----:B------:R-:W-:Y:S01]  /*11480*/  UMOV UR18, 0x9b8 ;  /* 0x000009b800127882 */ /* 0x000fe20000000000 */
[----:B------:R-:W-:Y:S01]  /*11490*/  R2UR UR10, R164 ;  /* 0x00000000a40a72ca */ /* 0x000fe200000e0000 */
[----:B------:R-:W-:Y:S01]  /*114a0*/  IMAD.MOV.U32 R4, RZ, RZ, R6 ;  /* 0x000000ffff047224 */ /* 0x000fe200078e0006 */
        /* <DEDUP_REMOVED lines=9> */
[----:B------:R-:W-:Y:S02]  /*11540*/  UIMAD.WIDE.U32 UR16, UR10, UR19, URZ ;  /* 0x000000130a1072a5 */ /* 0x000fe4000f8e003f */
[----:B------:R-:W-:Y:S01]  /*11550*/  UIMAD UR19, UR11, UR19, URZ ;  /* 0x000000130b1372a4 */ /* 0x000fe2000f8e023f */
[----:B0-----:R-:W-:Y:S01]  /*11560*/  @P0 IMAD.HI.U32 R5, R6, R5, RZ ;  /* 0x0000000506050227 */ /* 0x001fe200078e00ff */
[----:B------:R-:W-:Y:S02]  /*11570*/  UIMAD UR13, UR13, UR4, URZ ;  /* 0x000000040d0d72a4 */ /* 0x000fe4000f8e023f */
[----:B------:R-:W-:Y:S01]  /*11580*/  UIMAD.WIDE.U32 UR10, UR12, UR4, URZ ;  /* 0x000000040c0a72a5 */ /* 0x000fe2000f8e003f */
[----:B------:R-:W-:Y:S01]  /*11590*/  IMAD.U32 R2, RZ, RZ, UR16 ;  /* 0x00000010ff027e24 */ /* 0x000fe2000f8e00ff */
[----:B------:R-:W-:-:S02]  /*115a0*/  UIADD3 UR19, UR17, UR19, URZ ;  /* 0x0000001311137290 */ /* 0x000fc4000fffe03f */
[----:B------:R-:W-:Y:S01]  /*115b0*/  IMAD.U32 R3, RZ, RZ, UR17 ;  /* 0x00000011ff037e24 */ /* 0x000fe2000f8e00ff */
[----:B------:R-:W-:Y:S01]  /*115c0*/  UIMAD UR13, UR12, UR8, UR13 ;  /* 0x000000080c0d72a4 */ /* 0x000fe2000f8e020d */
[----:B-1----:R-:W-:Y:S01]  /*115d0*/  @P0 SHF.R.U32.HI R4, RZ, R8, R5 ;  /* 0x00000008ff040219 */ /* 0x002fe20000011605 */
[----:B------:R-:W-:Y:S01]  /*115e0*/  ULDC.64 UR14, c[0x0][UR18+0x228] ;  /* 0x00008a00120e7abb */ /* 0x000fe20008000a00 */
[----:B------:R-:W-:Y:S01]  /*115f0*/  IADD3 R3, P0, P1, R2, UR10, R7 ;  /* 0x0000000a02037c10 */ /* 0x000fe2000f91e007 */
[----:B------:R-:W-:Y:S01]  /*11600*/  UIADD3 UR13, UR11, UR13, URZ ;  /* 0x0000000d0b0d7290 */ /* 0x000fe2000fffe03f */
[----:B------:R-:W-:Y:S01]  /*11610*/  IMAD.U32 R2, RZ, RZ, UR20 ;  /* 0x00000014ff027e24 */ /* 0x000fe2000f8e00ff */
[----:B------:R-:W-:Y:S01]  /*11620*/  UIMAD.WIDE.U32 UR16, UR14, UR9, URZ ;  /* 0x000000090e1072a5 */ /* 0x000fe2000f8e003f */
[----:B------:R-:W-:Y:S01]  /*11630*/  IMAD.MOV R5, RZ, RZ, -R4 ;  /* 0x000000ffff057224 */ /* 0x000fe200078e0a04 */
[----:B------:R-:W-:Y:S01]  /*11640*/  UIMAD UR9, UR15, UR9, URZ ;  /* 0x000000090f0972a4 */ /* 0x000fe2000f8e023f */
[----:B------:R-:W-:Y:S01]  /*11650*/  IMAD.U32 R11, RZ, RZ, UR19 ;  /* 0x00000013ff0b7e24 */ /* 0x000fe2000f8e00ff */
[----:B------:R-:W-:Y:S01]  /*11660*/  ULDC.64 UR10, c[0x0][UR18+0x210] ;  /* 0x00008400120a7abb */ /* 0x000fe20008000a00 */
[----:B------:R-:W-:Y:S01]  /*11670*/  IMAD R5, R9, R5, R6 ;  /* 0x0000000509057224 */ /* 0x000fe200078e0206 */
[----:B------:R-:W-:-:S02]  /*11680*/  UIADD3 UR9, UR17, UR9, URZ ;  /* 0x0000000911097290 */ /* 0x000fc4000fffe03f */
[----:B------:R-:W-:Y:S01]  /*11690*/  IADD3.X R6, R11, UR13, R2, P0, P1 ;  /* 0x0000000d0b067c10 */ /* 0x000fe200087e2402 */
[----:B------:R-:W-:Y:S01]  /*116a0*/  IMAD R9, R5, UR11, RZ ;  /* 0x0000000b05097c24 */ /* 0x000fe2000f8e02ff */
[----:B------:R-:W-:Y:S01]  /*116b0*/  IADD3 R2, P0, P1, R4, UR16, R3 ;  /* 0x0000001004027c10 */ /* 0x000fe2000f91e003 */
[----:B------:R-:W-:Y:S01]  /*116c0*/  ULDC.64 UR12, c[0x0][0xba8] ;  /* 0x0002ea00000c7ab9 */ /* 0x000fe20000000a00 */
[----:B------:R-:W-:Y:S01]  /*116d0*/  SHF.R.S32.HI R3, RZ, 0x1f, R4 ;  /* 0x0000001fff037819 */ /* 0x000fe20000011404 */
[----:B------:R-:W-:Y:S01]  /*116e0*/  @!UP0 ULDC UR12, c[0x0][0xb50] ;  /* 0x0002d400000c8ab9 */ /* 0x000fe20000000800 */
[----:B------:R-:W-:Y:S01]  /*116f0*/  SHF.R.S32.HI R4, RZ, 0x1f, R5 ;  /* 0x0000001fff047819 */ /* 0x000fe20000011405 */
[----:B------:R-:W-:Y:S01]  /*11700*/  @!UP0 ULDC UR13, c[0x0][0xb54] ;  /* 0x0002d500000d8ab9 */ /* 0x000fe20000000800 */
[----:B------:R-:W-:-:S03]  /*11710*/  IADD3.X R3, R3, UR9, R6, P0, P1 ;  /* 0x0000000903037c10 */ /* 0x000fc600087e2406 */
[----:B------:R-:W-:Y:S02]  /*11720*/  IMAD R9, R4, UR10, R9 ;  /* 0x0000000a04097c24 */ /* 0x000fe4000f8e0209 */
[----:B------:R-:W-:-:S04]  /*11730*/  IMAD.WIDE.U32 R2, R5, UR10, R2 ;  /* 0x0000000a05027c25 */ /* 0x000fc8000f8e0002 */
[----:B------:R-:W-:Y:S01]  /*11740*/  IMAD.IADD R3, R3, 0x1, R9 ;  /* 0x0000000103037824 */ /* 0x000fe200078e0209 */
[----:B------:R-:W-:-:S04]  /*11750*/  LEA R4, P0, R2, UR12, 0x2 ;  /* 0x0000000c02047c11 */ /* 0x000fc8000f8010ff */
[----:B------:R-:W-:Y:S01]  /*11760*/  LEA.HI.X R5, R2, UR13, R3, 0x2, P0 ;  /* 0x0000000d02057c11 */ /* 0x000fe200080f1403 */
[----:B------:R-:W-:-:S05]  /*11770*/  IMAD.MOV.U32 R3, RZ, RZ, -0x800000 ;  /* 0xff800000ff037424 */ /* 0x000fca00078e00ff */
[----:B------:R0:W-:Y:S03]  /*11780*/  STG.E desc[UR36][R4.64], R3 ;  /* 0x0000000304007986 */ /* 0x0001e6000c101924 */
.L_x_1314:
[----:B------:R-:W-:Y:S05]  /*11790*/  BSYNC B1 ;  /* 0x0000000000017941 */ /* 0x000fea0003800000 */
.L_x_1313:
[----:B------:R-:W-:-:S13]  /*117a0*/  R2UR UR9, R164 ;  /* 0x00000000a40972ca */ /* 0x000fda00000e0000 */
[----:B------:R-:W-:-:S06]  /*117b0*/  UISETP.GT.AND UP0, UPT, UR9, 0x1, UPT ;  /* 0x000000010900788c */ /* 0x000fcc000bf04270 */
[----:B------:R-:W-:-:S13]  /*117c0*/  PLOP3.LUT P0, PT, PT, PT, UP0, 0x80, 0x0 ;  /* 0x000000000000781c */ /* 0x000fda0003f0f008 */
[----:B------:R-:W-:Y:S05]  /*117d0*/  @P0 BRA `(.L_x_1309) ;  /* 0x0000000400b80947 */ /* 0x000fea0003800000 */
[----:B------:R-:W1:Y:S01]  /*117e0*/  LDC R11, c[0x0][0xbe8] ;  /* 0x0002fa00ff0b7b82 */ /* 0x000e620000000800 */
[C---:B------:R-:W-:Y:S01]  /*117f0*/  R2UR UR10, R7.reuse ;  /* 0x00000000070a72ca */ /* 0x040fe200000e0000 */
[----:B------:R-:W-:Y:S01]  /*11800*/  ULDC.64 UR12, c[0x0][0xaa0] ;  /* 0x0002a800000c7ab9 */ /* 0x000fe20000000a00 */
[----:B------:R-:W-:Y:S01]  /*11810*/  R2UR UR14, R7 ;  /* 0x00000000070e72ca */ /* 0x000fe200000e0000 */
[----:B------:R-:W-:Y:S01]  /*11820*/  UIMAD UR9, UR20, UR12, URZ ;  /* 0x0000000c140972a4 */ /* 0x000fe2000f8e023f */
[----:B------:R-:W-:Y:S01]  /*11830*/  R2UR UR16, R166 ;  /* 0x00000000a61072ca */ /* 0x000fe200000e0000 */
[----:B------:R-:W-:Y:S01]  /*11840*/  IMAD R2, R163, 0x20, R182 ;  /* 0x00000020a3027824 */ /* 0x000fe200078e02b6 */
[----:B------:R-:W-:Y:S01]  /*11850*/  R2UR UR15, R22 ;  /* 0x00000000160f72ca */ /* 0x000fe200000e0000 */
[----:B------:R-:W-:Y:S06]  /*11860*/  BSSY B1, `(.L_x_1315) ;  /* 0x000003b000017945 */ /* 0x000fec0003800000 */
[----:B------:R-:W-:-:S02]  /*11870*/  UIMAD.WIDE.U32 UR10, UR10, UR12, URZ ;  /* 0x0000000c0a0a72a5 */ /* 0x000fc4000f8e003f */
[----:B------:R-:W-:-:S03]  /*11880*/  UIMAD UR9, UR14, UR13, UR9 ;  /* 0x0000000d0e0972a4 */ /* 0x000fc6000f8e0209 */
[----:B------:R-:W-:Y:S01]  /*11890*/  ULDC.64 UR12, c[0x0][0xae8] ;  /* 0x0002ba00000c7ab9 */ /* 0x000fe20000000a00 */
[----:B------:R-:W-:Y:S01]  /*118a0*/  UIADD3 UR11, UR11, UR9, URZ ;  /* 0x000000090b0b7290 */ /* 0x000fe2000fffe03f */
[----:B------:R-:W-:Y:S01]  /*118b0*/  VIADD R6, R2, UR15 ;  /* 0x0000000f02067c36 */ /* 0x000fe20008000000 */
[----:B-1----:R-:W-:Y:S02]  /*118c0*/  ISETP.NE.AND P0, PT, R11, 0x1, PT ;  /* 0x000000010b00780c */ /* 0x002fe40003f05270 */
[----:B------:R-:W-:Y:S01]  /*118d0*/  UIMAD.WIDE.U32 UR10, UR16, UR12, UR10 ;  /* 0x0000000c100a72a5 */ /* 0x000fe2000f8e000a */
[----:B0-----:R-:W-:-:S03]  /*118e0*/  IMAD.MOV.U32 R5, RZ, RZ, R6 ;  /* 0x000000ffff057224 */ /* 0x001fc600078e0006 */
[----:B------:R-:W-:-:S03]  /*118f0*/  UIMAD UR9, UR16, UR13, UR11 ;  /* 0x0000000d100972a4 */ /* 0x000fc6000f8e020b */
[----:B------:R-:W-:Y:S02]  /*11900*/  ULDC.64 UR12, c[0x0][0xaf0] ;  /* 0x0002bc00000c7ab9 */ /* 0x000fe40000000a00 */
[----:B------:R-:W-:Y:S02]  /*11910*/  UIMAD UR8, UR8, UR12, URZ ;  /* 0x0000000c080872a4 */ /* 0x000fe4000f8e023f */
[----:B------:R-:W0:Y:S02]  /*11920*/  @P0 LDC R3, c[0x0][0xbec] ;  /* 0x0002fb00ff030b82 */ /* 0x000e240000000800 */
[----:B------:R-:W-:-:S03]  /*11930*/  UIMAD UR11, UR4, UR13, UR8 ;  /* 0x0000000d040b72a4 */ /* 0x000fc6000f8e0208 */
[----:B------:R-:W-:Y:S02]  /*11940*/  UMOV UR8, UR10 ;  /* 0x0000000a00087c82 */ /* 0x000fe40008000000 */
[----:B------:R-:W-:Y:S01]  /*11950*/  UIMAD.WIDE.U32 UR8, UR4, UR12, UR8 ;  /* 0x0000000c040872a5 */ /* 0x000fe2000f8e0008 */
[----:B------:R-:W1:Y:S03]  /*11960*/  @P0 LDC R7, c[0x0][0xbf0] ;  /* 0x0002fc00ff070b82 */ /* 0x000e660000000800 */
[----:B------:R-:W-:-:S03]  /*11970*/  UIADD3 UR4, UR9, UR11, URZ ;  /* 0x0000000b09047290 */ /* 0x000fc6000fffe03f */
[----:B------:R-:W-:Y:S01]  /*11980*/  ULDC.64 UR10, c[0x0][0xae0] ;  /* 0x0002b800000a7ab9 */ /* 0x000fe20000000a00 */
[----:B0-----:R-:W-:-:S04]  /*11990*/  @P0 IMAD.HI.U32 R2, R6, R3, RZ ;  /* 0x0000000306020227 */ /* 0x001fc800078e00ff */
[----:B------:R-:W-:Y:S02]  /*119a0*/  IMAD.U32 R3, RZ, RZ, UR9 ;  /* 0x00000009ff037e24 */ /* 0x000fe4000f8e00ff */
[----:B------:R-:W-:Y:S01]  /*119b0*/  IMAD.U32 R3, RZ, RZ, UR4 ;  /* 0x00000004ff037e24 */ /* 0x000fe2000f8e00ff */
[----:B-1----:R-:W-:-:S04]  /*119c0*/  @P0 SHF.R.U32.HI R5, RZ, R7, R2 ;  /* 0x00000007ff050219 */ /* 0x002fc80000011602 */
[--C-:B------:R-:W-:Y:S01]  /*119d0*/  SHF.R.S32.HI R2, RZ, 0x1f, R5.reuse ;  /* 0x0000001fff027819 */ /* 0x100fe20000011405 */
[----:B------:R-:W-:-:S04]  /*119e0*/  IMAD.MOV R7, RZ, RZ, -R5 ;  /* 0x000000ffff077224 */ /* 0x000fc800078e0a05 */
[----:B------:R-:W-:Y:S02]  /*119f0*/  IMAD R4, R2, UR10, RZ ;  /* 0x0000000a02047c24 */ /* 0x000fe4000f8e02ff */
[----:B------:R-:W-:Y:S02]  /*11a00*/  IMAD R7, R11, R7, R6 ;  /* 0x000000070b077224 */ /* 0x000fe400078e0206 */
[----:B------:R-:W-:Y:S01]  /*11a10*/  IMAD.U32 R2, RZ, RZ, UR8 ;  /* 0x00000008ff027e24 */ /* 0x000fe2000f8e00ff */
[----:B------:R-:W-:Y:S01]  /*11a20*/  ULDC.64 UR8, c[0x0][0xad8] ;  /* 0x0002b60000087ab9 */ /* 0x000fe20000000a00 */
[C---:B------:R-:W-:Y:S01]  /*11a30*/  IMAD R9, R5.reuse, UR11, R4 ;  /* 0x0000000b05097c24 */ /* 0x040fe2000f8e0204 */
[----:B------:R-:W-:Y:S01]  /*11a40*/  SHF.R.S32.HI R4, RZ, 0x1f, R7 ;  /* 0x0000001fff047819 */ /* 0x000fe20000011407 */
[----:B------:R-:W-:-:S04]  /*11a50*/  IMAD.WIDE.U32 R2, R5, UR10, R2 ;  /* 0x0000000a05027c25 */ /* 0x000fc8000f8e0002 */
[----:B------:R-:W-:Y:S02]  /*11a60*/  IMAD.IADD R3, R3, 0x1, R9 ;  /* 0x0000000103037824 */ /* 0x000fe400078e0209 */
[----:B------:R-:W-:Y:S02]  /*11a70*/  IMAD R4, R4, UR8, RZ ;  /* 0x0000000804047c24 */ /* 0x000fe4000f8e02ff */
[----:B------:R-:W-:Y:S02]  /*11a80*/  VIADD R6, R182, UR15 ;  /* 0x0000000fb6067c36 */ /* 0x000fe40008000000 */
[----:B------:R-:W-:Y:S02]  /*11a90*/  IMAD R11, R0, R11, RZ ;  /* 0x0000000b000b7224 */ /* 0x000fe400078e02ff */
        /* <DEDUP_REMOVED lines=9> */
[-C--:B------:R-:W-:Y:S01]  /*11b30*/  ISETP.GE.AND P1, PT, R0, R11.reuse, PT ;  /* 0x0000000b0000720c */ /* 0x080fe20003f26270 */
[----:B------:R-:W-:Y:S02]  /*11b40*/  VIADD R0, R6, 0x40 ;  /* 0x0000004006007836 */ /* 0x000fe40000000000 */
        /* <DEDUP_REMOVED lines=12> */
.L_x_1316:
[----:B------:R-:W-:Y:S05]  /*11c10*/  BSYNC B1 ;  /* 0x0000000000017941 */ /* 0x000fea0003800000 */
.L_x_1315:
        /* <DEDUP_REMOVED lines=13> */
.L_x_1318:
[----:B------:R-:W-:Y:S05]  /*11cf0*/  BSYNC B1 ;  /* 0x0000000000017941 */ /* 0x000fea0003800000 */
.L_x_1317:
        /* <DEDUP_REMOVED lines=13> */
.L_x_1320:
[----:B------:R-:W-:Y:S05]  /*11dd0*/  BSYNC B1 ;  /* 0x0000000000017941 */ /* 0x000fea0003800000 */
.L_x_1319:
        /* <DEDUP_REMOVED lines=14> */
.L_x_1309:
[----:B------:R-:W-:Y:S05]  /*11ec0*/  BSYNC B0 ;  /* 0x0000000000007941 */ /* 0x000fea0003800000 */
.L_x_1299:
[----:B------:R-:W-:Y:S02]  /*11ed0*/  ULDC UR4, c[0x0][0xc3c] ;  /* 0x00030f0000047ab9 */ /* 0x000fe40000000800 */
[----:B------:R-:W-:-:S06]  /*11ee0*/  UISETP.GE.AND UP0, UPT, UR7, UR4, UPT ;  /* 0x000000040700728c */ /* 0x000fcc000bf06270 */
[----:B------:R-:W-:-:S13]  /*11ef0*/  PLOP3.LUT P0, PT, PT, PT, UP0, 0x80, 0x0 ;  /* 0x000000000000781c */ /* 0x000fda0003f0f008 */
[----:B------:R-:W-:Y:S05]  /*11f00*/  @!P0 BRA `(.L_x_1321) ;  /* 0xfffffef000108947 */ /* 0x000fea000383ffff */
[----:B------:R-:W-:Y:S05]  /*11f10*/  EXIT ;  /* 0x000000000000794d */ /* 0x000fea0003800000 */
.L_x_1208:
[----:B------:R-:W-:-:S08]  /*11f20*/  NOP ;  /* 0x0000000000007918 */ /* 0x000fd00000000000 */
[----:B0-----:R-:W0:-:S00]  /*11f30*/  USETMAXREG.DEALLOC.CTAPOOL 0x28 ;  /* 0x00000028000079c8 */ /* 0x001e0000080e0500 */
[----:B0-----:R-:W-:Y:S01]  /*11f40*/  LOP3.LUT R2, R2, 0x3, RZ, 0xc0, !PT ;  /* 0x0000000302027812 */ /* 0x001fe200078ec0ff */
[----:B------:R-:W-:Y:S01]  /*11f50*/  IMAD.MOV.U32 R6, RZ, RZ, RZ ;  /* 0x000000ffff067224 */ /* 0x000fe200078e00ff */
[----:B------:R-:W-:-:S04]  /*11f60*/  LOP3.LUT R23, R23, 0xfffffeff, RZ, 0xc0, !PT ;  /* 0xfffffeff17177812 */ /* 0x000fc800078ec0ff */
[----:B------:R-:W0:Y:S02]  /*11f70*/  SHFL.IDX PT, R2, R2, RZ, 0x1f ;  /* 0x00001fff02027589 */ /* 0x000e2400000e0000 */
[----:B0-----:R-:W-:-:S13]  /*11f80*/  ISETP.NE.AND P0, PT, R2, RZ, PT ;  /* 0x000000ff0200720c */ /* 0x001fda0003f05270 */
[----:B------:R-:W-:Y:S01]  /*11f90*/  @P0 LOP3.LUT R23, R23, 0x100, RZ, 0xfc, !PT ;  /* 0x0000010017170812 */ /* 0x000fe200078efcff */
[----:B------:R-:W-:Y:S06]  /*11fa0*/  @!P0 BRA `(.L_x_1322) ;  /* 0x00000000001c8947 */ /* 0x000fec0003800000 */
[----:B------:R-:W0:Y:S08]  /*11fb0*/  S2UR UR5, SR_CgaCtaId ;  /* 0x00000000000579c3 */ /* 0x000e300000008800 */
[----:B------:R-:W-:Y:S06]  /*11fc0*/  BAR.SYNC.DEFER_BLOCKING 0x5, 0x180 ;  /* 0x0146000000007b1d */ /* 0x000fec0000010000 */
[----:B------:R-:W-:-:S02]  /*11fd0*/  UMOV UR4, 0x400 ;  /* 0x0000040000047882 */ /* 0x000fc40000000000 */
[----:B0-----:R-:W-:-:S09]  /*11fe0*/  ULEA UR4, UR5, UR4, 0x18 ;  /* 0x0000000405047291 */ /* 0x001fd2000f8ec03f */
[----:B------:R-:W1:Y:S01]  /*11ff0*/  LDS.128 R16, [UR4+0x2a8d0] ;  /* 0x02a8d004ff107984 */ /* 0x000e620008000c00 */
[----:B------:R-:W-:Y:S06]  /*12000*/  BAR.ARV 0x4, 0x180 ;  /* 0x0106000000007b1d */ /* 0x000fec0000002000 */
[----:B------:R-:W-:Y:S05]  /*12010*/  BRA `(.L_x_1323) ;  /* 0x0000000c00907947 */ /* 0x000fea0003800000 */
.L_x_1322:
[----:B------:R-:W-:Y:S01]  /*12020*/  LOP3.LUT R7, R0, 0x1f, RZ, 0xc0, !PT ;  /* 0x0000001f00077812 */ /* 0x000fe200078ec0ff */
[----:B------:R-:W-:Y:S01]  /*12030*/  ULDC UR4, c[0x0][0xc3c] ;  /* 0x00030f0000047ab9 */ /* 0x000fe20000000800 */
[----:B------:R-:W-:Y:S01]  /*12040*/  IMAD.MOV.U32 R9, RZ, RZ, RZ ;  /* 0x000000ffff097224 */ /* 0x000fe200078e00ff */
[----:B------:R-:W0:Y:S01]  /*12050*/  S2UR UR6, SR_CTAID.X ;  /* 0x00000000000679c3 */ /* 0x000e220000002500 */
[----:B------:R-:W-:Y:S01]  /*12060*/  ISETP.NE.AND P0, PT, R7, 0x1f, PT ;  /* 0x0000001f0700780c */ /* 0x000fe20003f05270 */
[----:B------:R-:W-:-:S03]  /*12070*/  ULDC UR5, c[0x0][0xc38] ;  /* 0x00030e0000057ab9 */ /* 0x000fc60000000800 */
[----:B------:R-:W-:-:S13]  /*12080*/  ISETP.GE.OR P1, PT, R7, UR4, !P0 ;  /* 0x0000000407007c0c */ /* 0x000fda000c726670 */
[----:B------:R-:W1:Y:S08]  /*12090*/  @!P1 LDC.64 R4, c[0x0][0xc80] ;  /* 0x00032000ff049b82 */ /* 0x000e700000000a00 */
[----:B------:R-:W2:Y:S01]  /*120a0*/  @!P1 LDC.64 R2, c[0x0][0xc78] ;  /* 0x00031e00ff029b82 */ /* 0x000ea20000000a00 */
[----:B-1----:R-:W-:-:S05]  /*120b0*/  @!P1 IMAD.WIDE.U32 R4, R7, 0x4, R4 ;  /* 0x0000000407049825 */ /* 0x002fca00078e0004 */
        /* <DEDUP_REMOVED lines=10> */
[----:B------:R-:W1:Y:S02]  /*12160*/  SHFL.UP PT, R10, R8, 0x1, RZ ;  /* 0x04200000080a7989 */ /* 0x000e6400000e00ff */
[----:B-1----:R-:W-:-:S05]  /*12170*/  SEL R11, R10, RZ, P1 ;  /* 0x000000ff0a0b7207 */ /* 0x002fca0000800000 */
[----:B------:R-:W-:-:S05]  /*12180*/  IMAD.IADD R11, R8, 0x1, R11 ;  /* 0x00000001080b7824 */ /* 0x000fca00078e020b */
        /* <DEDUP_REMOVED lines=12> */
[----:B------:R-:W1:Y:S02]  /*12250*/  SHFL.IDX PT, R8, R5, 0x1f, 0x1f ;  /* 0x03e01f0005087f89 */ /* 0x000e6400000e0000 */
[----:B-1----:R-:W-:-:S05]  /*12260*/  IMAD R8, R8, UR5, RZ ;  /* 0x0000000508087c24 */ /* 0x002fca000f8e02ff */
[----:B0-----:R-:W-:Y:S01]  /*12270*/  ISETP.GT.AND P6, PT, R8, UR6, PT ;  /* 0x0000000608007c0c */ /* 0x001fe2000bfc4270 */
[----:B------:R-:W-:-:S12]  /*12280*/  IMAD.MOV.U32 R3, RZ, RZ, R8 ;  /* 0x000000ffff037224 */ /* 0x000fd800078e0008 */
[----:B------:R-:W-:Y:S05]  /*12290*/  @P6 BRA `(.L_x_1324) ;  /* 0x0000000000986947 */ /* 0x000fea0003800000 */
[----:B------:R-:W-:Y:S01]  /*122a0*/  IMAD.MOV.U32 R8, RZ, RZ, R3 ;  /* 0x000000ffff087224 */ /* 0x000fe200078e0003 */
[----:B------:R-:W-:Y:S01]  /*122b0*/  UMOV UR4, URZ ;  /* 0x0000003f00047c82 */ /* 0x000fe20008000000 */
[----:B------:R-:W-:-:S05]  /*122c0*/  ULDC UR5, c[0x0][0xc38] ;  /* 0x00030e0000057ab9 */ /* 0x000fca0000000800 */
.L_x_1326:
[----:B------:R-:W0:Y:S01]  /*122d0*/  LDC R2, c[0x0][0xc3c] ;  /* 0x00030f00ff027b82 */ /* 0x000e220000000800 */
[----:B------:R-:W-:-:S06]  /*122e0*/  UIADD3 UR4, UR4, 0x1f, URZ ;  /* 0x0000001f04047890 */ /* 0x000fcc000fffe03f */
        /* <DEDUP_REMOVED lines=33> */
.L_x_1324:
        /* <DEDUP_REMOVED lines=9> */
[----:B0-----:R-:W-:-:S07]  /*12590*/  ISETP.NE.AND P1, PT, R9, 0x1, PT ;  /* 0x000000010900780c */ /* 0x001fce0003f25270 */
[----:B-1----:R-:W-:Y:S06]  /*125a0*/  @!P0 BRA `(.L_x_1327) ;  /* 0x0000000000088947 */ /* 0x002fec0003800000 */
[----:B------:R-:W-:-:S06]  /*125b0*/  VIADD R16, R19, 0xffffffff ;  /* 0xffffffff13107836 */ /* 0x000fcc0000000000 */
[----:B------:R0:W1:Y:S02]  /*125c0*/  SHFL.IDX PT, R16, R5, R16, 0x1f ;  /* 0x00001f1005107589 */ /* 0x00006400000e0000 */
.L_x_1327:
[----:B-1----:R-:W-:Y:S02]  /*125d0*/  IMAD R16, R16, UR5, R3 ;  /* 0x0000000510107c24 */ /* 0x002fe4000f8e0203 */
[----:B------:R-:W-:-:S03]  /*125e0*/  VIADD R19, R19, UR4 ;  /* 0x0000000413137c36 */ /* 0x000fc60008000000 */
[----:B0-----:R-:W-:Y:S01]  /*125f0*/  IADD3 R5, -R16, UR6, RZ ;  /* 0x0000000610057c10 */ /* 0x001fe2000fffe1ff */
[----:B------:R-:W-:Y:S06]  /*12600*/  @!P1 BRA `(.L_x_1328) ;  /* 0x0000000000e89947 */ /* 0x000fec0003800000 */
[-C--:B--2---:R-:W-:Y:S02]  /*12610*/  IABS R12, R6.reuse ;  /* 0x00000006000c7213 */ /* 0x084fe40000000000 */
[----:B------:R-:W-:Y:S02]  /*12620*/  IABS R4, R9 ;  /* 0x0000000900047213 */ /* 0x000fe40000000000 */
[----:B------:R-:W0:Y:S01]  /*12630*/  I2F.RP R8, R12 ;  /* 0x0000000c00087306 */ /* 0x000e220000209400 */
[----:B------:R-:W-:-:S07]  /*12640*/  IABS R13, R6 ;  /* 0x00000006000d7213 */ /* 0x000fce0000000000 */
[----:B------:R-:W1:Y:S08]  /*12650*/  I2F.RP R10, R4 ;  /* 0x00000004000a7306 */ /* 0x000e700000209400 */
[----:B0-----:R-:W0:Y:S08]  /*12660*/  MUFU.RCP R8, R8 ;  /* 0x0000000800087308 */ /* 0x001e300000001000 */
[----:B-1----:R-:W-:Y:S01]  /*12670*/  MUFU.RCP R10, R10 ;  /* 0x0000000a000a7308 */ /* 0x002fe20000001000 */
[----:B0-----:R-:W-:Y:S01]  /*12680*/  VIADD R2, R8, 0xffffffe ;  /* 0x0ffffffe08027836 */ /* 0x001fe20000000000 */
[----:B------:R-:W-:-:S06]  /*12690*/  IABS R8, R5 ;  /* 0x0000000500087213 */ /* 0x000fcc0000000000 */
[----:B------:R0:W1:Y:S02]  /*126a0*/  F2I.FTZ.U32.TRUNC.NTZ R3, R2 ;  /* 0x0000000200037305 */ /* 0x000064000021f000 */
[----:B0-----:R-:W-:Y:S02]  /*126b0*/  IMAD.MOV.U32 R2, RZ, RZ, RZ ;  /* 0x000000ffff027224 */ /* 0x001fe400078e00ff */
[----:B-1----:R-:W-:-:S04]  /*126c0*/  IMAD.MOV R11, RZ, RZ, -R3 ;  /* 0x000000ffff0b7224 */ /* 0x002fc800078e0a03 */
[----:B------:R-:W-:-:S04]  /*126d0*/  IMAD R11, R11, R12, RZ ;  /* 0x0000000c0b0b7224 */ /* 0x000fc800078e02ff */
[----:B------:R-:W-:-:S04]  /*126e0*/  IMAD.HI.U32 R3, R3, R11, R2 ;  /* 0x0000000b03037227 */ /* 0x000fc800078e0002 */
[----:B------:R-:W-:Y:S02]  /*126f0*/  IMAD.MOV R11, RZ, RZ, -R13 ;  /* 0x000000ffff0b7224 */ /* 0x000fe400078e0a0d */
[----:B------:R-:W-:-:S04]  /*12700*/  IMAD.HI.U32 R2, R3, R8, RZ ;  /* 0x0000000803027227 */ /* 0x000fc800078e00ff */
[----:B------:R-:W-:Y:S01]  /*12710*/  IMAD R3, R2, R11, R8 ;  /* 0x0000000b02037224 */ /* 0x000fe200078e0208 */
[----:B------:R-:W-:Y:S01]  /*12720*/  LOP3.LUT R8, R5, R6, RZ, 0x3c, !PT ;  /* 0x0000000605087212 */ /* 0x000fe200078e3cff */
[----:B------:R-:W-:-:S03]  /*12730*/  VIADD R11, R10, 0xffffffe ;  /* 0x0ffffffe0a0b7836 */ /* 0x000fc60000000000 */
[----:B------:R-:W-:Y:S02]  /*12740*/  ISETP.GT.U32.AND P1, PT, R12, R3, PT ;  /* 0x000000030c00720c */ /* 0x000fe40003f24070 */
[----:B------:R-:W-:-:S11]  /*12750*/  ISETP.GE.AND P2, PT, R8, RZ, PT ;  /* 0x000000ff0800720c */ /* 0x000fd60003f46270 */
[----:B------:R-:W-:Y:S02]  /*12760*/  @!P1 IMAD.IADD R3, R3, 0x1, -R12 ;  /* 0x0000000103039824 */ /* 0x000fe400078e0a0c */
[----:B------:R-:W-:Y:S01]  /*12770*/  @!P1 VIADD R2, R2, 0x1 ;  /* 0x0000000102029836 */ /* 0x000fe20000000000 */
[----:B------:R-:W-:Y:S02]  /*12780*/  ISETP.NE.AND P1, PT, R6, RZ, PT ;  /* 0x000000ff0600720c */ /* 0x000fe40003f25270 */
[----:B------:R-:W-:Y:S02]  /*12790*/  ISETP.GE.U32.AND P0, PT, R3, R12, PT ;  /* 0x0000000c0300720c */ /* 0x000fe40003f06070 */
[----:B------:R-:W0:Y:S11]  /*127a0*/  F2I.FTZ.U32.TRUNC.NTZ R3, R11 ;  /* 0x0000000b00037305 */ /* 0x000e36000021f000 */
[----:B------:R-:W-:-:S04]  /*127b0*/  @P0 VIADD R2, R2, 0x1 ;  /* 0x0000000102020836 */ /* 0x000fc80000000000 */
[----:B------:R-:W-:Y:S01]  /*127c0*/  IMAD.MOV.U32 R10, RZ, RZ, R2 ;  /* 0x000000ffff0a7224 */ /* 0x000fe200078e0002 */
[----:B------:R-:W-:Y:S01]  /*127d0*/  IABS R2, R9 ;  /* 0x0000000900027213 */ /* 0x000fe20000000000 */
[----:B0-----:R-:W-:Y:S02]  /*127e0*/  IMAD.MOV R13, RZ, RZ, -R3 ;  /* 0x000000ffff0d7224 */ /* 0x001fe400078e0a03 */
[----:B------:R-:W-:Y:S01]  /*127f0*/  @!P2 IMAD.MOV R10, RZ, RZ, -R10 ;  /* 0x000000ffff0aa224 */ /* 0x000fe200078e0a0a */
[----:B------:R-:W-:Y:S01]  /*12800*/  @!P1 LOP3.LUT R10, RZ, R6, RZ, 0x33, !PT ;  /* 0x00000006ff0a9212 */ /* 0x000fe200078e33ff */
[----:B------:R-:W-:Y:S02]  /*12810*/  IMAD.MOV R12, RZ, RZ, -R2 ;  /* 0x000000ffff0c7224 */ /* 0x000fe400078e0a02 */
[----:B------:R-:W-:Y:S01]  /*12820*/  IMAD R11, R13, R4, RZ ;  /* 0x000000040d0b7224 */ /* 0x000fe200078e02ff */
[----:B------:R-:W-:Y:S01]  /*12830*/  IABS R8, R10 ;  /* 0x0000000a00087213 */ /* 0x000fe20000000000 */
[----:B------:R-:W-:-:S04]  /*12840*/  IMAD.MOV.U32 R2, RZ, RZ, RZ ;  /* 0x000000ffff027224 */ /* 0x000fc800078e00ff */
[----:B------:R-:W-:-:S04]  /*12850*/  IMAD.HI.U32 R2, R3, R11, R2 ;  /* 0x0000000b03027227 */ /* 0x000fc800078e0002 */
[----:B------:R-:W-:Y:S02]  /*12860*/  IMAD.MOV.U32 R3, RZ, RZ, R8 ;  /* 0x000000ffff037224 */ /* 0x000fe400078e0008 */
[----:B------:R-:W-:Y:S02]  /*12870*/  IMAD.MOV.U32 R8, RZ, RZ, R12 ;  /* 0x000000ffff087224 */ /* 0x000fe400078e000c */
[----:B------:R-:W-:-:S04]  /*12880*/  IMAD.HI.U32 R2, R2, R3, RZ ;  /* 0x0000000302027227 */ /* 0x000fc800078e00ff */
[----:B------:R-:W-:-:S05]  /*12890*/  IMAD R3, R2, R8, R3 ;  /* 0x0000000802037224 */ /* 0x000fca00078e0203 */
[----:B------:R-:W-:-:S13]  /*128a0*/  ISETP.GT.U32.AND P1, PT, R4, R3, PT ;  /* 0x000000030400720c */ /* 0x000fda0003f24070 */
[----:B------:R-:W-:Y:S02]  /*128b0*/  @!P1 IMAD.IADD R3, R3, 0x1, -R4 ;  /* 0x0000000103039824 */ /* 0x000fe400078e0a04 */
[----:B------:R-:W-:Y:S01]  /*128c0*/  @!P1 VIADD R2, R2, 0x1 ;  /* 0x0000000102029836 */ /* 0x000fe20000000000 */
[----:B------:R-:W-:Y:S02]  /*128d0*/  ISETP.NE.AND P1, PT, R9, RZ, PT ;  /* 0x000000ff0900720c */ /* 0x000fe40003f25270 */
[----:B------:R-:W-:Y:S02]  /*128e0*/  ISETP.GE.U32.AND P0, PT, R3, R4, PT ;  /* 0x000000040300720c */ /* 0x000fe40003f06070 */
[----:B------:R-:W-:-:S04]  /*128f0*/  LOP3.LUT R3, R10, R9, RZ, 0x3c, !PT ;  /* 0x000000090a037212 */ /* 0x000fc800078e3cff */
[----:B------:R-:W-:Y:S01]  /*12900*/  ISETP.GE.AND P2, PT, R3, RZ, PT ;  /* 0x000000ff0300720c */ /* 0x000fe20003f46270 */
[----:B------:R-:W-:-:S06]  /*12910*/  IMAD.MOV R3, RZ, RZ, -R10 ;  /* 0x000000ffff037224 */ /* 0x000fcc00078e0a0a */
[----:B------:R-:W-:-:S06]  /*12920*/  @P0 VIADD R2, R2, 0x1 ;  /* 0x0000000102020836 */ /* 0x000fcc0000000000 */
[----:B------:R-:W-:Y:S01]  /*12930*/  @!P2 IMAD.MOV R2, RZ, RZ, -R2 ;  /* 0x000000ffff02a224 */ /* 0x000fe200078e0a02 */
[----:B------:R-:W-:-:S05]  /*12940*/  @!P1 LOP3.LUT R2, RZ, R9, RZ, 0x33, !PT ;  /* 0x00000009ff029212 */ /* 0x000fca00078e33ff */
[----:B------:R-:W-:-:S04]  /*12950*/  IMAD.MOV R18, RZ, RZ, -R2 ;  /* 0x000000ffff127224 */ /* 0x000fc800078e0a02 */
[C---:B------:R-:W-:Y:S02]  /*12960*/  IMAD R18, R9.reuse, R18, R10 ;  /* 0x0000001209127224 */ /* 0x040fe400078e020a */
[----:B------:R-:W-:Y:S02]  /*12970*/  IMAD R9, R9, 0x1000000, R2 ;  /* 0x0100000009097824 */ /* 0x000fe400078e0202 */
[----:B------:R-:W-:Y:S02]  /*12980*/  IMAD R2, R6, R3, R5 ;  /* 0x0000000306027224 */ /* 0x000fe400078e0205 */
[----:B------:R-:W-:Y:S01]  /*12990*/  IMAD R18, R18, 0x10000, R9 ;  /* 0x0001000012127824 */ /* 0x000fe200078e0209 */
[----:B------:R-:W-:Y:S06]  /*129a0*/  BRA `(.L_x_1329) ;  /* 0x0000000000f47947 */ /* 0x000fec0003800000 */
.L_x_1328:
[----:B------:R-:W0:Y:S02]  /*129b0*/  LDC.64 R2, c[0x0][0xc90] ;  /* 0x00032400ff027b82 */ /* 0x000e240000000a00 */
[----:B0-----:R-:W-:-:S05]  /*129c0*/  IMAD.WIDE R2, R19, 0x4, R2 ;  /* 0x0000000413027825 */ /* 0x001fca00078e0202 */
[----:B------:R0:W2:Y:S01]  /*129d0*/  LDG.E R13, desc[UR36][R2.64] ;  /* 0x00000024020d7981 */ /* 0x0000a2000c1e1900 */
[----:B------:R-:W-:Y:S01]  /*129e0*/  IABS R15, R5 ;  /* 0x00000005000f7213 */ /* 0x000fe20000000000 */
[----:B0-----:R-:W-:Y:S02]  /*129f0*/  IMAD.MOV.U32 R2, RZ, RZ, RZ ;  /* 0x000000ffff027224 */ /* 0x001fe400078e00ff */
[----:B--2---:R-:W-:-:S05]  /*12a00*/  IMAD R4, R6, R13, RZ ;  /* 0x0000000d06047224 */ /* 0x004fca00078e02ff */
[-C--:B------:R-:W-:Y:S02]  /*12a10*/  IABS R10, R4.reuse ;  /* 0x00000004000a7213 */ /* 0x080fe40000000000 */
[----:B------:R-:W-:Y:S02]  /*12a20*/  IABS R12, R4 ;  /* 0x00000004000c7213 */ /* 0x000fe40000000000 */
[----:B------:R-:W0:Y:S08]  /*12a30*/  I2F.RP R8, R10 ;  /* 0x0000000a00087306 */ /* 0x000e300000209400 */
[----:B0-----:R-:W0:Y:S02]  /*12a40*/  MUFU.RCP R8, R8 ;  /* 0x0000000800087308 */ /* 0x001e240000001000 */
[----:B0-----:R-:W-:-:S06]  /*12a50*/  VIADD R9, R8, 0xffffffe ;  /* 0x0ffffffe08097836 */ /* 0x001fcc0000000000 */
[----:B------:R-:W0:Y:S02]  /*12a60*/  F2I.FTZ.U32.TRUNC.NTZ R3, R9 ;  /* 0x0000000900037305 */ /* 0x000e24000021f000 */
[----:B0-----:R-:W-:-:S04]  /*12a70*/  IMAD.MOV R11, RZ, RZ, -R3 ;  /* 0x000000ffff0b7224 */ /* 0x001fc800078e0a03 */
[----:B------:R-:W-:-:S04]  /*12a80*/  IMAD R11, R11, R10, RZ ;  /* 0x0000000a0b0b7224 */ /* 0x000fc800078e02ff */
[----:B------:R-:W-:-:S04]  /*12a90*/  IMAD.HI.U32 R2, R3, R11, R2 ;  /* 0x0000000b03027227 */ /* 0x000fc800078e0002 */
[----:B------:R-:W-:Y:S02]  /*12aa0*/  IMAD.MOV R3, RZ, RZ, -R12 ;  /* 0x000000ffff037224 */ /* 0x000fe400078e0a0c */
        /* <DEDUP_REMOVED lines=11> */
[----:B------:R-:W-:-:S05]  /*12b60*/  @!P1 LOP3.LUT R2, RZ, R4, RZ, 0x33, !PT ;  /* 0x00000004ff029212 */ /* 0x000fca00078e33ff */
[----:B------:R-:W-:Y:S02]  /*12b70*/  IMAD R11, R13, R2, RZ ;  /* 0x000000020d0b7224 */ /* 0x000fe400078e02ff */
[----:B------:R-:W-:Y:S02]  /*12b80*/  IMAD.MOV R2, RZ, RZ, -R2 ;  /* 0x000000ffff027224 */ /* 0x000fe400078e0a02 */
[----:B------:R-:W-:Y:S02]  /*12b90*/  IMAD.MOV R3, RZ, RZ, -R11 ;  /* 0x000000ffff037224 */ /* 0x000fe400078e0a0b */
[----:B------:R-:W-:Y:S02]  /*12ba0*/  IMAD R4, R4, R2, R5 ;  /* 0x0000000204047224 */ /* 0x000fe400078e0205 */
[----:B------:R-:W-:Y:S01]  /*12bb0*/  IMAD.MOV.U32 R2, RZ, RZ, RZ ;  /* 0x000000ffff027224 */ /* 0x000fe200078e00ff */
[----:B------:R-:W-:-:S04]  /*12bc0*/  VIADDMNMX R13, R3, UR5, R13, PT ;  /* 0x00000005030d7c46 */ /* 0x000fc8000b80010d */
[-C--:B------:R-:W-:Y:S01]  /*12bd0*/  IABS R10, R13.reuse ;  /* 0x0000000d000a7213 */ /* 0x080fe20000000000 */
[----:B------:R-:W-:Y:S01]  /*12be0*/  IMAD.MOV R18, RZ, RZ, -R13 ;  /* 0x000000ffff127224 */ /* 0x000fe200078e0a0d */
[----:B------:R-:W-:Y:S02]  /*12bf0*/  IABS R12, R13 ;  /* 0x0000000d000c7213 */ /* 0x000fe40000000000 */
[----:B------:R-:W0:Y:S08]  /*12c00*/  I2F.RP R8, R10 ;  /* 0x0000000a00087306 */ /* 0x000e300000209400 */
[----:B0-----:R-:W0:Y:S02]  /*12c10*/  MUFU.RCP R8, R8 ;  /* 0x0000000800087308 */ /* 0x001e240000001000 */
[----:B0-----:R-:W-:-:S06]  /*12c20*/  VIADD R3, R8, 0xffffffe ;  /* 0x0ffffffe08037836 */ /* 0x001fcc0000000000 */
[----:B------:R-:W0:Y:S02]  /*12c30*/  F2I.FTZ.U32.TRUNC.NTZ R3, R3 ;  /* 0x0000000300037305 */ /* 0x000e24000021f000 */
[----:B0-----:R-:W-:-:S04]  /*12c40*/  IMAD.MOV R9, RZ, RZ, -R3 ;  /* 0x000000ffff097224 */ /* 0x001fc800078e0a03 */
[----:B------:R-:W-:Y:S01]  /*12c50*/  IMAD.MOV.U32 R5, RZ, RZ, R9 ;  /* 0x000000ffff057224 */ /* 0x000fe200078e0009 */
[----:B------:R-:W-:-:S03]  /*12c60*/  IABS R9, R4 ;  /* 0x0000000400097213 */ /* 0x000fc60000000000 */
        /* <DEDUP_REMOVED lines=11> */
[----:B------:R-:W-:Y:S02]  /*12d20*/  ISETP.GE.AND P2, PT, R3, RZ, PT ;  /* 0x000000ff0300720c */ /* 0x000fe40003f46270 */
[----:B------:R-:W-:-:S05]  /*12d30*/  IADD3 R3, R11, 0x1000000, R4 ;  /* 0x010000000b037810 */ /* 0x000fca0007ffe004 */
[----:B------:R-:W-:-:S06]  /*12d40*/  @P0 VIADD R2, R2, 0x1 ;  /* 0x0000000102020836 */ /* 0x000fcc0000000000 */
[----:B------:R-:W-:Y:S01]  /*12d50*/  @!P2 IMAD.MOV R2, RZ, RZ, -R2 ;  /* 0x000000ffff02a224 */ /* 0x000fe200078e0a02 */
[----:B------:R-:W-:-:S05]  /*12d60*/  @!P1 LOP3.LUT R2, RZ, R13, RZ, 0x33, !PT ;  /* 0x0000000dff029212 */ /* 0x000fca00078e33ff */
[----:B------:R-:W-:-:S07]  /*12d70*/  IMAD R18, R2, R18, R3 ;  /* 0x0000001202127224 */ /* 0x000fce00078e0203 */
.L_x_1329:
[----:B------:R-:W-:-:S05]  /*12d80*/  LOP3.LUT R17, RZ, R2, RZ, 0x33, !PT ;  /* 0x00000002ff117212 */ /* 0x000fca00078e33ff */
[----:B------:R-:W-:Y:S01]  /*12d90*/  IMAD.IADD R17, R6, 0x1, R17 ;  /* 0x0000000106117824 */ /* 0x000fe200078e0211 */
[----:B------:R-:W-:Y:S06]  /*12da0*/  BRA `(.L_x_1330) ;  /* 0x0000000000147947 */ /* 0x000fec0003800000 */
.L_x_1325:
[----:B------:R-:W-:Y:S01]  /*12db0*/  ULDC UR4, c[0x0][0xc3c] ;  /* 0x00030f0000047ab9 */ /* 0x000fe20000000800 */
[----:B------:R-:W-:Y:S02]  /*12dc0*/  IMAD.MOV.U32 R17, RZ, RZ, RZ ;  /* 0x000000ffff117224 */ /* 0x000fe400078e00ff */
[----:B------:R-:W-:Y:S02]  /*12dd0*/  IMAD.U32 R16, RZ, RZ, UR6 ;  /* 0x00000006ff107e24 */ /* 0x000fe4000f8e00ff */
[----:B------:R-:W-:Y:S02]  /*12de0*/  IMAD.MOV.U32 R18, RZ, RZ, RZ ;  /* 0x000000ffff127224 */ /* 0x000fe400078e00ff */
[----:B------:R-:W-:-:S07]  /*12df0*/  IMAD.U32 R19, RZ, RZ, UR4 ;  /* 0x00000004ff137e24 */ /* 0x000fce000f8e00ff */
.L_x_1330:
[----:B------:R-:W-:-:S13]  /*12e00*/  ISETP.NE.AND P0, PT, R7, RZ, PT ;  /* 0x000000ff0700720c */ /* 0x000fda0003f05270 */
[----:B------:R-:W0:Y:S01]  /*12e10*/  @!P0 S2R R3, SR_CgaCtaId ;  /* 0x0000000000038919 */ /* 0x000e220000008800 */
[----:B------:R-:W-:-:S04]  /*12e20*/  @!P0 MOV R2, 0x400 ;  /* 0x0000040000028802 */ /* 0x000fc80000000f00 */
[----:B0-----:R-:W-:-:S05]  /*12e30*/  @!P0 LEA R2, R3, R2, 0x18 ;  /* 0x0000000203028211 */ /* 0x001fca00078ec0ff */
[----:B------:R0:W-:Y:S01]  /*12e40*/  @!P0 STS.128 [R2+0x2a8d0], R16 ;  /* 0x02a8d01002008388 */ /* 0x0001e20000000c00 */
[----:B------:R-:W-:Y:S06]  /*12e50*/  BAR.ARV 0x5, 0x180 ;  /* 0x0146000000007b1d */ /* 0x000fec0000002000 */
.L_x_1323:
[----:B------:R2:W-:Y:S01]  /*12e60*/  STL [R1+0x10], RZ ;  /* 0x000010ff01007387 */ /* 0x0005e20000100800 */
[----:B------:R-:W-:Y:S01]  /*12e70*/  ULDC UR4, c[0x0][0xc3c] ;  /* 0x00030f0000047ab9 */ /* 0x000fe20000000800 */
[----:B------:R-:W-:Y:S01]  /*12e80*/  IMAD.MOV.U32 R28, RZ, RZ, 0x1 ;  /* 0x00000001ff1c7424 */ /* 0x000fe200078e00ff */
[----:B-1----:R-:W-:Y:S01]  /*12e90*/  ISETP.GE.AND P0, PT, R19, UR4, PT ;  /* 0x0000000413007c0c */ /* 0x002fe2000bf06270 */
[----:B------:R-:W-:-:S12]  /*12ea0*/  IMAD.MOV.U32 R26, RZ, RZ, RZ ;  /* 0x000000ffff1a7224 */ /* 0x000fd800078e00ff */
[----:B--2---:R-:W-:Y:S05]  /*12eb0*/  @P0 BRA `(.L_x_1331) ;  /* 0x00000050009c0947 */ /* 0x004fea0003800000 */
[----:B0-----:R-:W2:Y:S01]  /*12ec0*/  LDL R2, [R1+0x14] ;  /* 0x0000140001027983 */ /* 0x001ea20000100800 */
[----:B------:R-:W0:Y:S01]  /*12ed0*/  S2UR UR5, SR_CgaCtaId ;  /* 0x00000000000579c3 */ /* 0x000e220000008800 */
[----:B------:R-:W-:Y:S01]  /*12ee0*/  LOP3.LUT R4, R0, 0x7f, RZ, 0xc0, !PT ;  /* 0x0000007f00047812 */ /* 0x000fe200078ec0ff */
[----:B------:R-:W-:Y:S01]  /*12ef0*/  BSSY B8, `(.L_x_1331) ;  /* 0x0000523000087945 */ /* 0x000fe20003800000 */
[----:B------:R1:W-:Y:S01]  /*12f00*/  STL [R1+0x10], RZ ;  /* 0x000010ff01007387 */ /* 0x0003e20000100800 */
[----:B------:R-:W-:Y:S01]  /*12f10*/  IMAD.MOV.U32 R28, RZ, RZ, 0x1 ;  /* 0x00000001ff1c7424 */ /* 0x000fe200078e00ff */
[----:B------:R-:W-:Y:S01]  /*12f20*/  SHF.R.U32.HI R5, RZ, 0x3, R4 ;  /* 0x00000003ff057819 */ /* 0x000fe20000011604 */
[----:B------:R-:W-:Y:S01]  /*12f30*/  IMAD.MOV.U32 R26, RZ, RZ, RZ ;  /* 0x000000ffff1a7224 */ /* 0x000fe200078e00ff */
[----:B------:R-:W-:Y:S01]  /*12f40*/  ULDC UR39, c[0x0][0xc] ;  /* 0x0000030000277ab9 */ /* 0x000fe20000000800 */
[----:B--2---:R-:W-:Y:S01]  /*12f50*/  R2UR UR4, R2 ;  /* 0x00000000020472ca */ /* 0x004fe200000e0000 */
[----:B------:R-:W-:-:S05]  /*12f60*/  IMAD.SHL.U32 R2, R0, 0x8, RZ ;  /* 0x0000000800027824 */ /* 0x000fca00078e00ff */
[C---:B------:R-:W-:Y:S02]  /*12f70*/  LOP3.LUT R3, R2.reuse, 0x1f8, RZ, 0xc0, !PT ;  /* 0x000001f802037812 */ /* 0x040fe400078ec0ff */
[----:B------:R-:W-:Y:S02]  /*12f80*/  LOP3.LUT R4, R2, 0x38, RZ, 0xc0, !PT ;  /* 0x0000003802047812 */ /* 0x000fe400078ec0ff */
[----:B------:R-:W-:Y:S01]  /*12f90*/  LOP3.LUT R3, R3, 0x38, R0, 0x78, !PT ;  /* 0x0000003803037812 */ /* 0x000fe200078e7800 */
[----:B------:R-:W-:Y:S02]  /*12fa0*/  IMAD.SHL.U32 R0, R0, 0x10, RZ ;  /* 0x0000001000007824 */ /* 0x000fe400078e00ff */
[----:B------:R-:W-:Y:S01]  /*12fb0*/  ULOP3.LUT UR38, UR4, 0x2, URZ, 0xfc, !UPT ;  /* 0x0000000204267892 */ /* 0x000fe2000f8efc3f */
[----:B------:R-:W-:Y:S02]  /*12fc0*/  LOP3.LUT R32, R3, 0x200, R2, 0xf8, !PT ;  /* 0x0000020003207812 */ /* 0x000fe400078ef802 */
[----:B------:R-:W-:Y:S01]  /*12fd0*/  UMOV UR4, 0x400 ;  /* 0x0000040000047882 */ /* 0x000fe20000000000 */
[----:B------:R-:W-:Y:S01]  /*12fe0*/  LOP3.LUT R3, R5, 0x70, R0, 0xf8, !PT ;  /* 0x0000007005037812 */ /* 0x000fe200078ef800 */
[----:B0-----:R-:W-:Y:S01]  /*12ff0*/  ULEA UR4, UR5, UR4, 0x18 ;  /* 0x0000000405047291 */ /* 0x001fe2000f8ec03f */
[----:B------:R-:W-:-:S02]  /*13000*/  LOP3.LUT R2, R4, 0x40, RZ, 0xfc, !PT ;  /* 0x0000004004027812 */ /* 0x000fc400078efcff */
[----:B------:R-:W-:-:S03]  /*13010*/  LOP3.LUT R0, R4, 0x80, RZ, 0xfc, !PT ;  /* 0x0000008004007812 */ /* 0x000fc600078efcff */
[----:B------:R-:W-:-:S04]  /*13020*/  IMAD.U32 R22, RZ, RZ, UR4 ;  /* 0x00000004ff167e24 */ /* 0x000fc8000f8e00ff */
[----:B-1----:R-:W-:-:S07]  /*13030*/  IMAD R33, R32, 0x2, R22 ;  /* 0x0000000220217824 */ /* 0x002fce00078e0216 */
.L_x_1404:
[----:B------:R-:W-:Y:S05]  /*13040*/  YIELD ;  /* 0x0000000000007946 */ /* 0x000fea0003800000 */
[----:B------:R-:W-:Y:S01]  /*13050*/  ULDC.64 UR4, c[0x0][0xa28] ;  /* 0x00028a0000047ab9 */ /* 0x000fe20000000a00 */
[----:B------:R-:W-:Y:S01]  /*13060*/  IMAD.MOV.U32 R37, RZ, RZ, RZ ;  /* 0x000000ffff257224 */ /* 0x000fe200078e00ff */
[----:B------:R-:W-:-:S04]  /*13070*/  ISETP.NE.U32.AND P0, PT, RZ, UR4, PT ;  /* 0x00000004ff007c0c */ /* 0x000fc8000bf05070 */
[----:B------:R-:W-:Y:S01]  /*13080*/  ISETP.NE.AND.EX P0, PT, RZ, UR5, PT, P0 ;  /* 0x00000005ff007c0c */ /* 0x000fe2000bf05300 */
[----:B------:R-:W-:-:S12]  /*13090*/  ULDC.64 UR4, c[0x0][0xa18] ;  /* 0x0002860000047ab9 */ /* 0x000fd80000000a00 */
[----:B0-----:R-:W0:Y:S02]  /*130a0*/  @P0 LDC.64 R2, c[0x0][0xa28] ;  /* 0x00028a00ff020b82 */ /* 0x001e240000000a00 */
[----:B0-----:R-:W-:-:S05]  /*130b0*/  @P0 IMAD.WIDE R2, R19, 0x4, R2 ;  /* 0x0000000413020825 */ /* 0x001fca00078e0202 */
[----:B------:R0:W5:Y:S01]  /*130c0*/  @P0 LDG.E R37, desc[UR36][R2.64] ;  /* 0x0000002402250981 */ /* 0x000162000c1e1900 */
[----:B------:R-:W-:Y:S01]  /*130d0*/  ISETP.NE.U32.AND P0, PT, RZ, UR4, PT ;  /* 0x00000004ff007c0c */ /* 0x000fe2000bf05070 */
[----:B------:R-:W-:Y:S01]  /*130e0*/  IMAD.MOV.U32 R35, RZ, RZ, RZ ;  /* 0x000000ffff237224 */ /* 0x000fe200078e00ff */
[----:B------:R-:W-:Y:S02]  /*130f0*/  LOP3.LUT R23, R23, 0xffffff7f, RZ, 0xc0, !PT ;  /* 0xffffff7f17177812 */ /* 0x000fe400078ec0ff */
[----:B------:R-:W-:Y:S01]  /*13100*/  ISETP.NE.AND.EX P1, PT, RZ, UR5, PT, P0 ;  /* 0x00000005ff007c0c */ /* 0x000fe2000bf25300 */
[----:B------:R-:W-:Y:S02]  /*13110*/  ULDC.64 UR4, c[0x0][0xa00] ;  /* 0x0002800000047ab9 */ /* 0x000fe40000000a00 */
[----:B------:R-:W-:Y:S01]  /*13120*/  ISETP.NE.U32.AND P0, PT, RZ, UR4, PT ;  /* 0x00000004ff007c0c */ /* 0x000fe2000bf05070 */
[----:B0-----:R-:W0:Y:S03]  /*13130*/  LDC.64 R2, c[0x0][0xa00] ;  /* 0x00028000ff027b82 */ /* 0x001e260000000a00 */
[----:B------:R-:W-:Y:S01]  /*13140*/  ISETP.NE.AND.EX P2, PT, RZ, UR5, PT, P0 ;  /* 0x00000005ff007c0c */ /* 0x000fe2000bf45300 */
[----:B------:R-:W-:-:S05]  /*13150*/  ULDC.64 UR4, c[0x0][0x418] ;  /* 0x0001060000047ab9 */ /* 0x000fca0000000a00 */
[----:B------:R-:W1:Y:S07]  /*13160*/  @P1 LDC.64 R30, c[0x0][0xa18] ;  /* 0x00028600ff1e1b82 */ /* 0x000e6e0000000a00 */
[----:B------:R-:W-:Y:S01]  /*13170*/  @P2 LOP3.LUT R23, R23, 0x80, RZ, 0xfc, !PT ;  /* 0x0000008017172812 */ /* 0x000fe200078efcff */
[----:B0-----:R-:W-:-:S05]  /*13180*/  IMAD.WIDE R2, R19, 0x4, R2 ;  /* 0x0000000413027825 */ /* 0x001fca00078e0202 */
[----:B------:R0:W5:Y:S01]  /*13190*/  @P2 LDG.E R35, desc[UR36][R2.64] ;  /* 0x0000002402232981 */ /* 0x000162000c1e1900 */
[----:B-1----:R-:W-:-:S06]  /*131a0*/  @P1 IMAD.WIDE R30, R19, 0x4, R30 ;  /* 0x00000004131e1825 */ /* 0x002fcc00078e021e */
[----:B------:R0:W5:Y:S01]  /*131b0*/  @P1 LDG.E R30, desc[UR36][R30.64] ;  /* 0x000000241e1e1981 */ /* 0x000162000c1e1900 */
[----:B------:R-:W-:-:S03]  /*131c0*/  UISETP.NE.U32.AND UP0, UPT, UR4, URZ, UPT ;  /* 0x0000003f0400728c */ /* 0x000fc6000bf05070 */
[----:B------:R-:W-:Y:S01]  /*131d0*/  ULDC UR4, c[0x0][0x424] ;  /* 0x0001090000047ab9 */ /* 0x000fe20000000800 */
[----:B------:R-:W-:-:S03]  /*131e0*/  UISETP.NE.AND.EX UP0, UPT, UR5, URZ, UPT, UP0 ;  /* 0x0000003f0500728c */ /* 0x000fc6000bf05300 */
[----:B------:R-:W-:Y:S01]  /*131f0*/  ULDC UR5, c[0x0][0x2f0] ;  /* 0x0000bc0000057ab9 */ /* 0x000fe20000000800 */
[----:B------:R-:W-:-:S04]  /*13200*/  USEL UR4, UR4, 0x1, UP0 ;  /* 0x0000000104047887 */ /* 0x000fc80008000000 */
[----:B------:R-:W-:-:S06]  /*13210*/  UIMAD UR4, UR4, UR5, URZ ;  /* 0x00000005040472a4 */ /* 0x000fcc000f8e023f */
[----:B------:R-:W-:Y:S01]  /*13220*/  IMAD.U32 R34, RZ, RZ, UR4 ;  /* 0x00000004ff227e24 */ /* 0x000fe2000f8e00ff */
[----:B0-2---:R-:W-:Y:S06]  /*13230*/  @P1 BRA `(.L_x_1332) ;  /* 0x0000000000181947 */ /* 0x005fec0003800000 */
[----:B------:R-:W-:Y:S02]  /*13240*/  ULDC UR4, c[0x0][0x288] ;  /* 0x0000a20000047ab9 */ /* 0x000fe40000000800 */
[----:B-----5:R-:W-:Y:S01]  /*13250*/  IMAD.U32 R30, RZ, RZ, UR4 ;  /* 0x00000004ff1e7e24 */ /* 0x020fe2000f8e00ff */
[----:B------:R-:W-:Y:S06]  /*13260*/  @!P2 BRA `(.L_x_1332) ;  /* 0x00000000000ca947 */ /* 0x000fec0003800000 */
[----:B------:R-:W2:Y:S04]  /*13270*/  LDG.E R5, desc[UR36][R2.64] ;  /* 0x0000002402057981 */ /* 0x000ea8000c1e1900 */
[----:B------:R-:W2:Y:S02]  /*13280*/  LDG.E R30, desc[UR36][R2.64+0x4] ;  /* 0x00000424021e7981 */ /* 0x000ea4000c1e1900 */
[----:B--2---:R-:W-:-:S07]  /*13290*/  IMAD.IADD R30, R30, 0x1, -R5 ;  /* 0x000000011e1e7824 */ /* 0x004fce00078e0a05 */
.L_x_1332:
[----:B------:R-:W-:Y:S02]  /*132a0*/  ULDC.64 UR4, c[0x0][0xa20] ;  /* 0x0002880000047ab9 */ /* 0x000fe40000000a00 */
[----:B------:R-:W-:-:S04]  /*132b0*/  ISETP.NE.U32.AND P0, PT, RZ, UR4, PT ;  /* 0x00000004ff007c0c */ /* 0x000fc8000bf05070 */
[----:B------:R-:W-:-:S13]  /*132c0*/  ISETP.NE.AND.EX P0, PT, RZ, UR5, PT, P0 ;  /* 0x00000005ff007c0c */ /* 0x000fda000bf05300 */
[----:B------:R-:W-:Y:S05]  /*132d0*/  @!P0 BRA `(.L_x_1333) ;  /* 0x0000000000108947 */ /* 0x000fea0003800000 */
[----:B------:R-:W0:Y:S02]  /*132e0*/  LDC.64 R2, c[0x0][0xa20] ;  /* 0x00028800ff027b82 */ /* 0x000e240000000a00 */
[----:B0-----:R-:W-:-:S05]  /*132f0*/  IMAD.WIDE R2, R19, 0x4, R2 ;  /* 0x0000000413027825 */ /* 0x001fca00078e0202 */
[----:B------:R0:W5:Y:S01]  /*13300*/  LDG.E R34, desc[UR36][R2.64] ;  /* 0x0000002402227981 */ /* 0x000162000c1e1900 */
[----:B------:R-:W-:Y:S05]  /*13310*/  BRA `(.L_x_1334) ;  /* 0x0000000000247947 */ /* 0x000fea0003800000 */
.L_x_1333:
        /* <DEDUP_REMOVED lines=9> */
.L_x_1334:
[----:B------:R-:W1:Y:S01]  /*133b0*/  LDC R0, c[0x0][0x448] ;  /* 0x00011200ff007b82 */ /* 0x000e620000000800 */
[----:B------:R-:W-:Y:S01]  /*133c0*/  IMAD.SHL.U32 R27, R17, 0x80, RZ ;  /* 0x00000080111b7824 */ /* 0x000fe200078e00ff */
[----:B------:R-:W-:Y:S01]  /*133d0*/  LOP3.LUT R23, R23, 0xffffffbf, RZ, 0xc0, !PT ;  /* 0xffffffbf17177812 */ /* 0x000fe200078ec0ff */
[----:B-----5:R-:W-:-:S05]  /*133e0*/  IMAD.IADD R34, R34, 0x1, -R37 ;  /* 0x0000000122227824 */ /* 0x020fca00078e0a25 */
[----:B0-----:R-:W0:Y:S01]  /*133f0*/  LDC.64 R2, c[0x0][0x9e0] ;  /* 0x00027800ff027b82 */ /* 0x001e220000000a00 */
[----:B-1----:R-:W-:Y:S01]  /*13400*/  ISETP.NE.AND P2, PT, R0, 0x1, PT ;  /* 0x000000010000780c */ /* 0x002fe20003f45270 */
[----:B------:R-:W-:Y:S01]  /*13410*/  VIADD R0, R27, 0x7f ;  /* 0x0000007f1b007836 */ /* 0x000fe20000000000 */
[----:B0-----:R-:W-:-:S11]  /*13420*/  ISETP.GE.AND P1, PT, R3, 0x1, PT ;  /* 0x000000010300780c */ /* 0x001fd60003f26270 */
[----:B------:R-:W0:Y:S01]  /*13430*/  @P2 LDC R5, c[0x0][0x44c] ;  /* 0x00011300ff052b82 */ /* 0x000e220000000800 */
[----:B------:R-:W-:-:S07]  /*13440*/  @P2 LOP3.LUT R23, R23, 0x40, RZ, 0xfc, !PT ;  /* 0x0000004017172812 */ /* 0x000fce00078efcff */
[----:B------:R-:W1:Y:S01]  /*13450*/  @P2 LDC R7, c[0x0][0x450] ;  /* 0x00011400ff072b82 */ /* 0x000e620000000800 */
[----:B0-----:R-:W-:Y:S01]  /*13460*/  @P2 IMAD.HI.U32 R4, R0, R5, RZ ;  /* 0x0000000500042227 */ /* 0x001fe200078e00ff */
[----:B------:R-:W-:-:S04]  /*13470*/  IADD3 R5, R34, 0x1, -R30 ;  /* 0x0000000122057810 */ /* 0x000fc80007ffe81e */
[----:B-1----:R-:W-:-:S05]  /*13480*/  @P2 SHF.R.U32.HI R0, RZ, R7, R4 ;  /* 0x00000007ff002219 */ /* 0x002fca0000011604 */
[----:B------:R-:W-:-:S04]  /*13490*/  IMAD.IADD R7, R5, 0x1, R0 ;  /* 0x0000000105077824 */ /* 0x000fc800078e0200 */
[----:B------:R-:W-:Y:S01]  /*134a0*/  IMAD.IADD R2, R7, 0x1, R2 ;  /* 0x0000000107027824 */ /* 0x000fe200078e0202 */
[----:B------:R-:W-:Y:S06]  /*134b0*/  @!P1 BRA `(.L_x_1335) ;  /* 0x0000000000489947 */ /* 0x000fec0003800000 */
[C---:B------:R-:W-:Y:S01]  /*134c0*/  ISETP.GT.AND P0, PT, R7.reuse, RZ, PT ;  /* 0x000000ff0700720c */ /* 0x040fe20003f04270 */
[----:B------:R-:W-:Y:S01]  /*134d0*/  BSSY B0, `(.L_x_1336) ;  /* 0x000000e000007945 */ /* 0x000fe20003800000 */
[----:B------:R-:W-:-:S11]  /*134e0*/  VIADD R0, R7, 0xffffffff ;  /* 0xffffffff07007836 */ /* 0x000fd60000000000 */
        /* <DEDUP_REMOVED lines=8> */
.L_x_1337:
[----:B------:R-:W-:-:S13]  /*13570*/  ISETP.NE.AND P0, PT, R3, 0x1, PT ;  /* 0x000000010300780c */ /* 0x000fda0003f05270 */
[----:B------:R-:W0:Y:S02]  /*13580*/  @P0 LDC.64 R4, c[0x0][0x9e8] ;  /* 0x00027a00ff040b82 */ /* 0x000e240000000a00 */
[----:B0-----:R-:W-:-:S05]  /*13590*/  @P0 IMAD.HI.U32 R4, R0, R4, RZ ;  /* 0x0000000400040227 */ /* 0x001fca00078e00ff */
[----:B------:R-:W-:-:S07]  /*135a0*/  @P0 SHF.R.U32.HI R0, RZ, R5, R4 ;  /* 0x00000005ff000219 */ /* 0x000fce0000011604 */
.L_x_1338:
[----:B------:R-:W-:Y:S05]  /*135b0*/  BSYNC B0 ;  /* 0x0000000000007941 */ /* 0x000fea0003800000 */
.L_x_1336:
[----:B------:R-:W-:-:S05]  /*135c0*/  IMAD R5, R0, R3, R3 ;  /* 0x0000000300057224 */ /* 0x000fca00078e0203 */
[----:B------:R-:W-:-:S07]  /*135d0*/  VIMNMX R2, R2, R5, PT ;  /* 0x0000000502027248 */ /* 0x000fce0003fe0100 */
.L_x_1335:
[----:B------:R-:W0:Y:S01]  /*135e0*/  @P2 LDC R0, c[0x0][0x44c] ;  /* 0x00011300ff002b82 */ /* 0x000e220000000800 */
[----:B------:R-:W-:Y:S01]  /*135f0*/  VIADD R2, R2, 0x5f ;  /* 0x0000005f02027836 */ /* 0x000fe20000000000 */
[----:B------:R-:W-:Y:S01]  /*13600*/  ULDC UR4, c[0x0][0x9dc] ;  /* 0x0002770000047ab9 */ /* 0x000fe20000000800 */
[----:B------:R-:W-:Y:S02]  /*13610*/  IMAD.MOV.U32 R5, RZ, RZ, R27 ;  /* 0x000000ffff057224 */ /* 0x000fe400078e001b */
[----:B------:R-:W-:-:S03]  /*13620*/  IMAD.HI R2, R2, 0x2aaaaaab, RZ ;  /* 0x2aaaaaab02027827 */ /* 0x000fc600078e02ff */
[----:B------:R-:W1:Y:S01]  /*13630*/  @P2 LDC R7, c[0x0][0x450] ;  /* 0x00011400ff072b82 */ /* 0x000e620000000800 */
[----:B0-----:R-:W-:-:S05]  /*13640*/  @P2 IMAD.HI.U32 R0, R27, R0, RZ ;  /* 0x000000001b002227 */ /* 0x001fca00078e00ff */
[----:B-1----:R-:W-:Y:S01]  /*13650*/  @P2 SHF.R.U32.HI R5, RZ, R7, R0 ;  /* 0x00000007ff052219 */ /* 0x002fe20000011600 */
[----:B------:R-:W-:Y:S01]  /*13660*/  VIADD R0, R34, 0x5f ;  /* 0x0000005f22007836 */ /* 0x000fe20000000000 */
[----:B------:R-:W-:-:S03]  /*13670*/  SHF.R.U32.HI R7, RZ, 0x1f, R2 ;  /* 0x0000001fff077819 */ /* 0x000fc60000011602 */
[----:B------:R-:W-:Y:S01]  /*13680*/  IMAD.HI R0, R0, 0x2aaaaaab, RZ ;  /* 0x2aaaaaab00007827 */ /* 0x000fe200078e02ff */
[----:B------:R-:W-:-:S04]  /*13690*/  LEA.HI.SX32 R2, R2, R7, 0x1c ;  /* 0x0000000702027211 */ /* 0x000fc800078fe2ff */
[----:B------:R-:W-:-:S04]  /*136a0*/  SHF.R.U32.HI R7, RZ, 0x1f, R0 ;  /* 0x0000001fff077819 */ /* 0x000fc80000011600 */
[----:B------:R-:W-:-:S04]  /*136b0*/  LEA.HI.SX32 R7, R0, R7, 0x1c ;  /* 0x0000000700077211 */ /* 0x000fc800078fe2ff */
[----:B------:R-:W-:Y:S02]  /*136c0*/  VIMNMX R7, R7, R2, PT ;  /* 0x0000000207077248 */ /* 0x000fe40003fe0100 */
[----:B------:R-:W-:-:S05]  /*136d0*/  IADD3 R2, R5, R34, -R30 ;  /* 0x0000002205027210 */ /* 0x000fca0007ffe81e */
[----:B------:R-:W-:Y:S01]  /*136e0*/  VIADD R0, R2, -UR4 ;  /* 0x8000000402007c36 */ /* 0x000fe20008000000 */
[----:B------:R-:W-:Y:S06]  /*136f0*/  @!P1 BRA `(.L_x_1339) ;  /* 0x0000000000449947 */ /* 0x000fec0003800000 */
[----:B------:R-:W-:Y:S01]  /*13700*/  ISETP.GT.AND P0, PT, R2, -0x1, PT ;  /* 0xffffffff0200780c */ /* 0x000fe20003f04270 */
[----:B------:R-:W-:-:S12]  /*13710*/  BSSY B0, `(.L_x_1340) ;  /* 0x000000d000007945 */ /* 0x000fd80003800000 */
        /* <DEDUP_REMOVED lines=8> */
.L_x_1341:
[----:B------:R-:W-:-:S13]  /*137a0*/  ISETP.NE.AND P0, PT, R3, 0x1, PT ;  /* 0x000000010300780c */ /* 0x000fda0003f05270 */
[----:B------:R-:W0:Y:S02]  /*137b0*/  @P0 LDC.64 R4, c[0x0][0x9e8] ;  /* 0x00027a00ff040b82 */ /* 0x000e240000000a00 */
[----:B0-----:R-:W-:-:S05]  /*137c0*/  @P0 IMAD.HI.U32 R4, R2, R4, RZ ;  /* 0x0000000402040227 */ /* 0x001fca00078e00ff */
[----:B------:R-:W-:-:S07]  /*137d0*/  @P0 SHF.R.U32.HI R2, RZ, R5, R4 ;  /* 0x00000005ff020219 */ /* 0x000fce0000011604 */
.L_x_1342:
[----:B------:R-:W-:Y:S05]  /*137e0*/  BSYNC B0 ;  /* 0x0000000000007941 */ /* 0x000fea0003800000 */
.L_x_1340:
[----:B------:R-:W-:-:S05]  /*137f0*/  IMAD R3, R2, R3, RZ ;  /* 0x0000000302037224 */ /* 0x000fca00078e02ff */
[----:B------:R-:W-:-:S07]  /*13800*/  VIMNMX R0, R0, R3, !PT ;  /* 0x0000000300007248 */ /* 0x000fce0007fe0100 */
.L_x_1339:
[----:B------:R-:W-:Y:S01]  /*13810*/  IMAD.HI R0, R0, 0x2aaaaaab, RZ ;  /* 0x2aaaaaab00007827 */ /* 0x000fe200078e02ff */
[----:B------:R-:W-:Y:S04]  /*13820*/  BSSY B0, `(.L_x_1343) ;  /* 0x000002a000007945 */ /* 0x000fe80003800000 */
[----:B------:R-:W-:-:S04]  /*13830*/  SHF.R.U32.HI R3, RZ, 0x1f, R0 ;  /* 0x0000001fff037819 */ /* 0x000fc80000011600 */
[----:B------:R-:W-:Y:S02]  /*13840*/  LEA.HI.SX32 R3, R0, R3, 0x1c ;  /* 0x0000000300037211 */ /* 0x000fe400078fe2ff */
[C---:B------:R-:W-:Y:S02]  /*13850*/  LOP3.LUT R0, R18.reuse, 0xff000000, RZ, 0xc0, !PT ;  /* 0xff00000012007812 */ /* 0x040fe400078ec0ff */
[----:B------:R-:W-:Y:S02]  /*13860*/  VIMNMX R36, RZ, R3, !PT ;  /* 0x00000003ff247248 */ /* 0x000fe40007fe0100 */
[----:B------:R-:W-:Y:S02]  /*13870*/  SHF.R.U32.HI R3, RZ, 0x8, R0 ;  /* 0x00000008ff037819 */ /* 0x000fe40000011600 */
[----:B------:R-:W-:Y:S02]  /*13880*/  ISETP.GT.AND P0, PT, R7, R36, PT ;  /* 0x000000240700720c */ /* 0x000fe40003f04270 */
[----:B------:R-:W-:-:S04]  /*13890*/  LOP3.LUT R0, R18, 0xff0000, RZ, 0xc0, !PT ;  /* 0x00ff000012007812 */ /* 0x000fc800078ec0ff */
[----:B------:R-:W-:Y:S01]  /*138a0*/  LEA.HI R3, R0, R3, RZ, 0x10 ;  /* 0x0000000300037211 */ /* 0x000fe200078f80ff */
[----:B------:R-:W-:-:S03]  /*138b0*/  IMAD.MOV.U32 R0, RZ, RZ, RZ ;  /* 0x000000ffff007224 */ /* 0x000fc600078e00ff */
[----:B------:R-:W-:-:S03]  /*138c0*/  LOP3.LUT R5, R3, 0xff, RZ, 0xc0, !PT ;  /* 0x000000ff03057812 */ /* 0x000fc600078ec0ff */
[----:B------:R-:W-:Y:S05]  /*138d0*/  @!P0 BRA `(.L_x_1344) ;  /* 0x0000000000788947 */ /* 0x000fea0003800000 */
[----:B------:R-:W-:Y:S01]  /*138e0*/  SHF.R.U32.HI R0, RZ, 0x10, R3 ;  /* 0x00000010ff007819 */ /* 0x000fe20000011603 */
[----:B------:R-:W-:-:S03]  /*138f0*/  IMAD.MOV.U32 R2, RZ, RZ, RZ ;  /* 0x000000ffff027224 */ /* 0x000fc600078e00ff */
[----:B------:R-:W-:-:S13]  /*13900*/  ISETP.NE.AND P0, PT, R0, RZ, PT ;  /* 0x000000ff0000720c */ /* 0x000fda0003f05270 */
[----:B------:R-:W0:Y:S02]  /*13910*/  @!P0 LDC R0, c[0x0][0x9f0] ;  /* 0x00027c00ff008b82 */ /* 0x000e240000000800 */
[-C--:B0-----:R-:W-:Y:S02]  /*13920*/  IABS R4, R0.reuse ;  /* 0x0000000000047213 */ /* 0x081fe40000000000 */
[----:B------:R-:W-:Y:S02]  /*13930*/  IABS R10, R0 ;  /* 0x00000000000a7213 */ /* 0x000fe40000000000 */
[----:B------:R-:W0:Y:S08]  /*13940*/  I2F.RP R6, R4 ;  /* 0x0000000400067306 */ /* 0x000e300000209400 */
[----:B0-----:R-:W0:Y:S02]  /*13950*/  MUFU.RCP R6, R6 ;  /* 0x0000000600067308 */ /* 0x001e240000001000 */
[----:B0-----:R-:W-:-:S02]  /*13960*/  VIADD R8, R6, 0xffffffe ;  /* 0x0ffffffe06087836 */ /* 0x001fc40000000000 */
[----:B------:R-:W-:-:S04]  /*13970*/  IMAD.MOV R6, RZ, RZ, -R10 ;  /* 0x000000ffff067224 */ /* 0x000fc800078e0a0a */
[----:B------:R-:W0:Y:S02]  /*13980*/  F2I.FTZ.U32.TRUNC.NTZ R3, R8 ;  /* 0x0000000800037305 */ /* 0x000e24000021f000 */
[----:B0-----:R-:W-:-:S04]  /*13990*/  IMAD.MOV R9, RZ, RZ, -R3 ;  /* 0x000000ffff097224 */ /* 0x001fc800078e0a03 */
[----:B------:R-:W-:-:S04]  /*139a0*/  IMAD R9, R9, R4, RZ ;  /* 0x0000000409097224 */ /* 0x000fc800078e02ff */
[----:B------:R-:W-:Y:S01]  /*139b0*/  IMAD.HI.U32 R2, R3, R9, R2 ;  /* 0x0000000903027227 */ /* 0x000fe200078e0002 */
[----:B------:R-:W-:-:S05]  /*139c0*/  IADD3 R3, R0, -0x1, R7 ;  /* 0xffffffff00037810 */ /* 0x000fca0007ffe007 */
[----:B------:R-:W-:-:S05]  /*139d0*/  IMAD.IADD R3, R3, 0x1, -R36 ;  /* 0x0000000103037824 */ /* 0x000fca00078e0a24 */
[----:B------:R-:W-:Y:S02]  /*139e0*/  IABS R9, R3 ;  /* 0x0000000300097213 */ /* 0x000fe40000000000 */
[----:B------:R-:W-:-:S03]  /*139f0*/  LOP3.LUT R3, R3, R0, RZ, 0x3c, !PT ;  /* 0x0000000003037212 */ /* 0x000fc600078e3cff */
        /* <DEDUP_REMOVED lines=10> */
[----:B------:R-:W-:-:S05]  /*13aa0*/  @!P1 LOP3.LUT R2, RZ, R0, RZ, 0x33, !PT ;  /* 0x00000000ff029212 */ /* 0x000fca00078e33ff */
[----:B------:R-:W-:-:S07]  /*13ab0*/  IMAD.MOV.U32 R0, RZ, RZ, R2 ;  /* 0x000000ffff007224 */ /* 0x000fce00078e0002 */
.L_x_1344:
[----:B------:R-:W-:Y:S05]  /*13ac0*/  BSYNC B0 ;  /* 0x0000000000007941 */ /* 0x000fea0003800000 */
.L_x_1343:
[-C--:B------:R-:W-:Y:S01]  /*13ad0*/  IMAD R36, R5, R0.reuse, R36 ;  /* 0x0000000005247224 */ /* 0x080fe200078e0224 */
        /* <DEDUP_REMOVED lines=22> */
.L_x_1346:
        /* <DEDUP_REMOVED lines=8> */
[----:B------:R-:W-:Y:S02]  /*13cc0*/  IMAD.U32 R4, RZ, RZ, UR6 ;  /* 0x00000006ff047e24 */ /* 0x000fe4000f8e00ff */
[----:B------:R-:W0:Y:S01]  /*13cd0*/  LDC.64 R2, c[0x4][R2] ;  /* 0x0100000002027b82 */ /* 0x000e220000000a00 */
[----:B------:R-:W-:Y:S02]  /*13ce0*/  IMAD.U32 R5, RZ, RZ, UR7 ;  /* 0x00000007ff057e24 */ /* 0x000fe4000f8e00ff */
        /* <DEDUP_REMOVED lines=8> */
[----:B0-----:R-:W-:Y:S05]  /*13d70*/  CALL.ABS.NOINC R2 ;  /* 0x0000000002007343 */ /* 0x001fea0003c00000 */
.L_x_1349:
[----:B------:R-:W-:Y:S05]  /*13d80*/  BSYNC B6 ;  /* 0x0000000000067941 */ /* 0x000fea0003800000 */
.L_x_1348:
        /* <DEDUP_REMOVED lines=9> */
[----:B------:R-:W-:Y:S02]  /*13e20*/  IMAD.U32 R4, RZ, RZ, UR6 ;  /* 0x00000006ff047e24 */ /* 0x000fe4000f8e00ff */
[----:B------:R-:W-:Y:S02]  /*13e30*/  IMAD.U32 R5, RZ, RZ, UR7 ;  /* 0x00000007ff057e24 */ /* 0x000fe4000f8e00ff */
[----:B------:R-:W-:Y:S02]  /*13e40*/  IMAD.U32 R6, RZ, RZ, UR8 ;  /* 0x00000008ff067e24 */ /* 0x000fe4000f8e00ff */
[----:B------:R-:W-:-:S02]  /*13e50*/  IMAD.U32 R7, RZ, RZ, UR9 ;  /* 0x00000009ff077e24 */ /* 0x000fc4000f8e00ff */
[----:B------:R-:W-:Y:S02]  /*13e60*/  IMAD.U32 R10, RZ, RZ, UR4 ;  /* 0x00000004ff0a7e24 */ /* 0x000fe4000f8e00ff */
[----:B------:R-:W-:Y:S02]  /*13e70*/  IMAD.U32 R11, RZ, RZ, UR5 ;  /* 0x00000005ff0b7e24 */ /* 0x000fe4000f8e00ff */
[----:B------:R-:W-:Y:S02]  /*13e80*/  IMAD.MOV.U32 R8, RZ, RZ, 0x70 ;  /* 0x00000070ff087424 */ /* 0x000fe400078e00ff */
[----:B------:R-:W-:Y:S02]  /*13e90*/  IMAD.MOV.U32 R12, RZ, RZ, 0x1 ;  /* 0x00000001ff0c7424 */ /* 0x000fe400078e00ff */
[----:B0-----:R-:W-:-:S07]  /*13ea0*/  IMAD.MOV.U32 R13, RZ, RZ, RZ ;  /* 0x000000ffff0d7224 */ /* 0x001fce00078e00ff */
[----:B------:R-:W-:-:S07]  /*13eb0*/  LEPC R20, `(.L_x_1352) ;  /* 0x000000001014794e */ /* 0x000fce0000000000 */
[----:B-1----:R-:W-:Y:S05]  /*13ec0*/  CALL.ABS.NOINC R2 ;  /* 0x0000000002007343 */ /* 0x002fea0003c00000 */
.L_x_1352:
[----:B------:R0:W1:Y:S01]  /*13ed0*/  LDC.64 R2, c[0x4][R17] ;  /* 0x0100000011027b82 */ /* 0x0000620000000a00 */
[----:B------:R-:W-:Y:S01]  /*13ee0*/  ULDC.64 UR6, c[0x4][0xf0] ;  /* 0x01003c0000067ab9 */ /* 0x000fe20000000a00 */
[----:B------:R-:W-:Y:S01]  /*13ef0*/  ULDC.64 UR8, c[0x4][0xf8] ;  /* 0x01003e0000087ab9 */ /* 0x000fe20000000a00 */
[----:B------:R-:W-:Y:S01]  /*13f00*/  ULDC.64 UR4, c[0x4][0x80] ;  /* 0x0100200000047ab9 */ /* 0x000fe20000000a00 */
        /* <DEDUP_REMOVED lines=11> */
.L_x_1351:
[----:B------:R-:W-:Y:S05]  /*13fc0*/  BSYNC B6 ;  /* 0x0000000000067941 */ /* 0x000fea0003800000 */
.L_x_1350:
[----:B------:R-:W-:Y:S01]  /*13fd0*/  ULDC.64 UR4, c[0x0][0x9f8] ;  /* 0x00027e0000047ab9 */ /* 0x000fe20000000a00 */
[----:B------:R-:W-:Y:S01]  /*13fe0*/  IMAD.MOV.U32 R31, RZ, RZ, R19 ;  /* 0x000000ffff1f7224 */ /* 0x000fe200078e0013 */
[----:B------:R-:W-:Y:S01]  /*13ff0*/  ISETP.NE.U32.AND P0, PT, RZ, UR4, PT ;  /* 0x00000004ff007c0c */ /* 0x000fe2000bf05070 */
[----:B------:R-:W0:Y:S01]  /*14000*/  S2R R17, SR_TID.X ;  /* 0x0000000000117919 */ /* 0x000e220000002100 */
[----:B------:R-:W1:Y:S01]  /*14010*/  LDC R8, c[0x0][0x430] ;  /* 0x00010c00ff087b82 */ /* 0x000e620000000800 */
[----:B------:R-:W-:Y:S01]  /*14020*/  VIADD R25, R24, 0xffffffff ;  /* 0xffffffff18197836 */ /* 0x000fe20000000000 */
[----:B------:R-:W-:Y:S01]  /*14030*/  ISETP.NE.AND.EX P0, PT, RZ, UR5, PT, P0 ;  /* 0x00000005ff007c0c */ /* 0x000fe2000bf05300 */
[----:B------:R-:W2:Y:S01]  /*14040*/  S2R R21, SR_TID.X ;  /* 0x0000000000157919 */ /* 0x000ea20000002100 */
[----:B------:R-:W-:-:S11]  /*14050*/  ULDC UR4, c[0x0][0x320] ;  /* 0x0000c80000047ab9 */ /* 0x000fd60000000800 */
[----:B------:R-:W3:Y:S01]  /*14060*/  @P0 LDC.64 R2, c[0x0][0x9f8] ;  /* 0x00027e00ff020b82 */ /* 0x000ee20000000a00 */
[----:B0-----:R-:W-:-:S04]  /*14070*/  LOP3.LUT R17, R17, 0x7f, RZ, 0xc0, !PT ;  /* 0x0000007f11117812 */ /* 0x001fc800078ec0ff */
[----:B------:R-:W-:Y:S01]  /*14080*/  SHF.R.U32.HI R20, RZ, 0x3, R17 ;  /* 0x00000003ff147819 */ /* 0x000fe20000011611 */
[----:B---3--:R-:W-:-:S05]  /*14090*/  @P0 IMAD.WIDE R2, R19, 0x4, R2 ;  /* 0x0000000413020825 */ /* 0x008fca00078e0202 */
[----:B------:R0:W3:Y:S01]  /*140a0*/  @P0 LDG.E R31, desc[UR36][R2.64] ;  /* 0x00000024021f0981 */ /* 0x0000e2000c1e1900 */
[----:B-1----:R-:W-:Y:S01]  /*140b0*/  ISETP.NE.AND P1, PT, R8, 0x1, PT ;  /* 0x000000010800780c */ /* 0x002fe20003f25270 */
[----:B--2---:R-:W-:Y:S01]  /*140c0*/  IMAD.SHL.U32 R21, R21, 0x8, RZ ;  /* 0x0000000815157824 */ /* 0x004fe200078e00ff */
[----:B------:R-:W-:Y:S01]  /*140d0*/  LOP3.LUT R23, R23, 0xffffffdf, RZ, 0xc0, !PT ;  /* 0xffffffdf17177812 */ /* 0x000fe200078ec0ff */
[----:B------:R-:W1:Y:S03]  /*140e0*/  S2R R17, SR_TID.X ;  /* 0x0000000000117919 */ /* 0x000e660000002100 */
[----:B------:R-:W-:-:S07]  /*140f0*/  LOP3.LUT R21, R21, 0x38, RZ, 0xc0, !PT ;  /* 0x0000003815157812 */ /* 0x000fce00078ec0ff */
[----:B------:R-:W2:Y:S01]  /*14100*/  @P1 LDC R7, c[0x0][0x434] ;  /* 0x00010d00ff071b82 */ /* 0x000ea20000000800 */
[----:B------:R-:W-:-:S07]  /*14110*/  @P1 LOP3.LUT R23, R23, 0x20, RZ, 0xfc, !PT ;  /* 0x0000002017171812 */ /* 0x000fce00078efcff */
[----:B------:R-:W4:Y:S01]  /*14120*/  @P1 LDC R5, c[0x0][0x438] ;  /* 0x00010e00ff051b82 */ /* 0x000f220000000800 */
[----:B-1----:R-:W-:-:S05]  /*14130*/  IMAD.SHL.U32 R17, R17, 0x10, RZ ;  /* 0x0000001011117824 */ /* 0x002fca00078e00ff */
[----:B------:R-:W-:Y:S02]  /*14140*/  LOP3.LUT R17, R20, 0x70, R17, 0xf8, !PT ;  /* 0x0000007014117812 */ /* 0x000fe400078ef811 */
[----:B------:R-:W-:-:S03]  /*14150*/  LOP3.LUT R20, R21, 0x40, RZ, 0xfc, !PT ;  /* 0x0000004015147812 */ /* 0x000fc600078efcff */
[----:B------:R-:W-:Y:S01]  /*14160*/  IMAD R0, R25, 0x60, R17 ;  /* 0x0000006019007824 */ /* 0x000fe200078e0211 */
[----:B------:R-:W-:-:S04]  /*14170*/  ISETP.GE.AND P2, PT, R20, UR4, PT ;  /* 0x0000000414007c0c */ /* 0x000fc8000bf46270 */
[C---:B------:R-:W-:Y:S01]  /*14180*/  ISETP.GE.AND P0, PT, R0.reuse, R34, PT ;  /* 0x000000220000720c */ /* 0x040fe20003f06270 */
[----:B------:R-:W-:-:S03]  /*14190*/  IMAD.IADD R0, R0, 0x1, R37 ;  /* 0x0000000100007824 */ /* 0x000fc600078e0225 */
[----:B------:R-:W-:Y:S01]  /*141a0*/  ISETP.GT.U32.OR P0, PT, R17, 0x5f, P0 ;  /* 0x0000005f1100780c */ /* 0x000fe20000704470 */
[----:B--2---:R-:W-:-:S04]  /*141b0*/  @P1 IMAD.HI.U32 R6, R0, R7, RZ ;  /* 0x0000000700061227 */ /* 0x004fc800078e00ff */
[----:B------:R-:W-:Y:S01]  /*141c0*/  IMAD.MOV.U32 R4, RZ, RZ, R0 ;  /* 0x000000ffff047224 */ /* 0x000fe200078e0000 */
[----:B----4-:R-:W-:Y:S02]  /*141d0*/  @P1 SHF.R.U32.HI R4, RZ, R5, R6 ;  /* 0x00000005ff041219 */ /* 0x010fe40000011606 */
[----:B------:R-:W-:Y:S01]  /*141e0*/  ISETP.GE.AND P1, PT, R21, UR4, PT ;  /* 0x0000000415007c0c */ /* 0x000fe2000bf26270 */
[----:B------:R-:W-:Y:S02]  /*141f0*/  ULDC UR4, c[0x0][0x2f4] ;  /* 0x0000bd0000047ab9 */ /* 0x000fe40000000800 */
[----:B------:R-:W-:Y:S01]  /*14200*/  IMAD.MOV R5, RZ, RZ, -R4 ;  /* 0x000000ffff057224 */ /* 0x000fe200078e0a04 */
[----:B------:R-:W-:Y:S01]  /*14210*/  SEL R29, RZ, 0x1, P1 ;  /* 0x00000001ff1d7807 */ /* 0x000fe20000800000 */
[----:B0-----:R-:W0:Y:S02]  /*14220*/  @!P0 LDC.64 R2, c[0x0][0x428] ;  /* 0x00010a00ff028b82 */ /* 0x001e240000000a00 */
[----:B------:R-:W-:Y:S01]  /*14230*/  IMAD R0, R8, R5, R0 ;  /* 0x0000000508007224 */ /* 0x000fe200078e0200 */
[----:B------:R-:W-:-:S02]  /*14240*/  @!P0 SHF.R.S32.HI R5, RZ, 0x1f, R4 ;  /* 0x0000001fff058819 */ /* 0x000fc40000011404 */
[----:B------:R-:W-:Y:S02]  /*14250*/  LOP3.LUT R23, R23, 0xfffffffb, RZ, 0xc0, !PT ;  /* 0xfffffffb17177812 */ /* 0x000fe400078ec0ff */
[----:B------:R-:W-:Y:S01]  /*14260*/  LOP3.LUT R8, R21, 0x80, RZ, 0xfc, !PT ;  /* 0x0000008015087812 */ /* 0x000fe200078efcff */
[----:B------:R-:W-:Y:S01]  /*14270*/  UMOV UR5, 0xffffffff ;  /* 0xffffffff00057882 */ /* 0x000fe20000000000 */
[----:B------:R-:W-:Y:S02]  /*14280*/  LOP3.LUT R24, R18, 0xffff, RZ, 0xc0, !PT ;  /* 0x0000ffff12187812 */ /* 0x000fe400078ec0ff */
[----:B---3--:R-:W-:Y:S01]  /*14290*/  SHF.R.S32.HI R6, RZ, 0x1f, R31 ;  /* 0x0000001fff067819 */ /* 0x008fe2000001141f */
[----:B0-----:R-:W-:-:S04]  /*142a0*/  @!P0 IMAD.WIDE.U32 R4, R31, R2, R4 ;  /* 0x000000021f048225 */ /* 0x001fc800078e0004 */
[----:B------:R0:W-:Y:S02]  /*142b0*/  STL [R1], R6 ;  /* 0x0000000601007387 */ /* 0x0001e40000100800 */
[----:B0-----:R-:W-:Y:S01]  /*142c0*/  @!P0 IMAD R6, R6, R2, RZ ;  /* 0x0000000206068224 */ /* 0x001fe200078e02ff */
[----:B------:R-:W-:-:S03]  /*142d0*/  SEL R2, RZ, 0xffffffff, P2 ;  /* 0xffffffffff027807 */ /* 0x000fc60001000000 */
[----:B------:R-:W-:Y:S02]  /*142e0*/  @!P0 IMAD R6, R31, R3, R6 ;  /* 0x000000031f068224 */ /* 0x000fe400078e0206 */
[----:B------:R-:W-:Y:S01]  /*142f0*/  IMAD.SHL.U32 R2, R2, 0x2, RZ ;  /* 0x0000000202027824 */ /* 0x000fe200078e00ff */
[----:B------:R-:W-:Y:S01]  /*14300*/  ISETP.GE.AND P2, PT, R21, UR4, PT ;  /* 0x0000000415007c0c */ /* 0x000fe2000bf46270 */
[----:B------:R-:W-:-:S03]  /*14310*/  @!P0 IMAD.IADD R6, R5, 0x1, R6 ;  /* 0x0000000105068824 */ /* 0x000fc600078e0206 */
[----:B------:R-:W-:Y:S02]  /*14320*/  LOP3.LUT R29, R2, 0x2, R29, 0xe2, !PT ;  /* 0x00000002021d7812 */ /* 0x000fe400078ee21d */
[----:B------:R-:W0:Y:S07]  /*14330*/  @!P0 LDC.64 R2, c[0x0][0x418] ;  /* 0x00010600ff028b82 */ /* 0x000e2e0000000a00 */
[----:B------:R-:W-:Y:S02]  /*14340*/  @P2 LOP3.LUT R23, R23, 0x4, RZ, 0xfc, !PT ;  /* 0x0000000417172812 */ /* 0x000fe400078efcff */
[----:B0-----:R-:W-:-:S04]  /*14350*/  @!P0 LEA R2, P1, R4, R2, 0x2 ;  /* 0x0000000204028211 */ /* 0x001fc800078210ff */
[----:B------:R-:W-:Y:S01]  /*14360*/  @!P0 LEA.HI.X R3, R4, R3, R6, 0x2, P1 ;  /* 0x0000000304038211 */ /* 0x000fe200008f1406 */
[----:B------:R-:W-:Y:S01]  /*14370*/  IMAD.MOV.U32 R4, RZ, RZ, RZ ;  /* 0x000000ffff047224 */ /* 0x000fe200078e00ff */
[----:B------:R-:W-:Y:S02]  /*14380*/  ISETP.GE.AND P1, PT, R20, UR4, PT ;  /* 0x0000000414007c0c */ /* 0x000fe4000bf26270 */
[----:B------:R-:W-:-:S03]  /*14390*/  LOP3.LUT R23, R23, 0xfffffffd, RZ, 0xc0, !PT ;  /* 0xfffffffd17177812 */ /* 0x000fc600078ec0ff */
[----:B------:R0:W5:Y:S01]  /*143a0*/  @!P0 LDG.E R4, desc[UR36][R2.64] ;  /* 0x0000002402048981 */ /* 0x000162000c1e1900 */
[----:B------:R-:W-:-:S07]  /*143b0*/  ISETP.GE.AND P0, PT, R8, UR4, PT ;  /* 0x0000000408007c0c */ /* 0x000fce000bf06270 */
[----:B------:R-:W-:Y:S01]  /*143c0*/  @P1 LOP3.LUT R23, R23, 0x2, RZ, 0xfc, !PT ;  /* 0x0000000217171812 */ /* 0x000fe200078efcff */
[----:B0-----:R-:W-:-:S03]  /*143d0*/  IMAD.U32 R2, RZ, RZ, UR38 ;  /* 0x00000026ff027e24 */ /* 0x001fc6000f8e00ff */
[----:B------:R-:W-:-:S04]  /*143e0*/  LOP3.LUT R23, R23, 0xfffffffe, RZ, 0xc0, !PT ;  /* 0xfffffffe17177812 */ /* 0x000fc800078ec0ff */
[----:B------:R-:W-:Y:S01]  /*143f0*/  @P0 LOP3.LUT R23, R23, 0x1, RZ, 0xfc, !PT ;  /* 0x0000000117170812 */ /* 0x000fe200078efcff */
[----:B------:R-:W-:Y:S06]  /*14400*/  BRA.DIV UR5, `(.L_x_1353) ;  /* 0x00000046050c7947 */ /* 0x000fec000b800000 */
.L_x_1421:
[----:B------:R-:W-:Y:S02]  /*14410*/  ISETP.NE.AND P0, PT, R2, 0x3, PT ;  /* 0x000000030200780c */ /* 0x000fe40003f05270 */
[----:B------:R-:W-:Y:S02]  /*14420*/  ISETP.GT.U32.AND P1, PT, R17, 0x5f, PT ;  /* 0x0000005f1100780c */ /* 0x000fe40003f24070 */
[----:B------:R-:W-:-:S09]  /*14430*/  LOP3.LUT R23, R23, 0xffffffef, RZ, 0xc0, !PT ;  /* 0xffffffef17177812 */ /* 0x000fd200078ec0ff */
[----:B------:R-:W-:-:S04]  /*14440*/  @P0 LOP3.LUT R23, R23, 0x10, RZ, 0xfc, !PT ;  /* 0x0000001017170812 */ /* 0x000fc800078efcff */
[----:B------:R-:W-:-:S04]  /*14450*/  LOP3.LUT R23, R23, 0xfffffff7, RZ, 0xc0, !PT ;  /* 0xfffffff717177812 */ /* 0x000fc800078ec0ff */
[----:B------:R-:W-:Y:S01]  /*14460*/  @P1 LOP3.LUT R23, R23, 0x8, RZ, 0xfc, !PT ;  /* 0x0000000817171812 */ /* 0x000fe200078efcff */
[----:B------:R-:W-:Y:S06]  /*14470*/  @!P0 BRA `(.L_x_1354) ;  /* 0x0000000000048947 */ /* 0x000fec0003800000 */
[----:B------:R-:W-:Y:S01]  /*14480*/  BPT.TRAP 0x1 ;  /* 0x000000040000795c */ /* 0x000fe20000300000 */
.L_x_1354:
        /* <DEDUP_REMOVED lines=23> */
.L_x_1422:
[----:B------:R-:W-:Y:S05]  /*14600*/  BSYNC B0 ;  /* 0x0000000000007941 */ /* 0x000fea0003800000 */
.L_x_1355:
[----:B------:R-:W1:Y:S01]  /*14610*/  S2R R8, SR_TID.X ;  /* 0x0000000000087919 */ /* 0x000e620000002100 */
[----:B------:R-:W-:Y:S01]  /*14620*/  ULDC.64 UR4, c[0x0][0x300] ;  /* 0x0000c00000047ab9 */ /* 0x000fe20000000a00 */
[----:B------:R-:W-:Y:S01]  /*14630*/  ULDC.64 UR6, c[0x0][0x2e8] ;  /* 0x0000ba0000067ab9 */ /* 0x000fe20000000a00 */
[----:B------:R-:W-:Y:S01]  /*14640*/  IMAD R5, R5, UR4, RZ ;  /* 0x0000000405057c24 */ /* 0x000fe2000f8e02ff */
[----:B------:R-:W2:Y:S01]  /*14650*/  S2R R9, SR_TID.X ;  /* 0x0000000000097919 */ /* 0x000ea20000002100 */
[C---:B0-----:R-:W-:Y:S01]  /*14660*/  IMAD.WIDE.U32 R2, R0.reuse, UR4, RZ ;  /* 0x0000000400027c25 */ /* 0x041fe2000f8e00ff */
[C---:B------:R-:W-:Y:S02]  /*14670*/  LOP3.LUT P4, RZ, R23.reuse, 0x4, RZ, 0xc0, !PT ;  /* 0x0000000417ff7812 */ /* 0x040fe4000788c0ff */
[C---:B------:R-:W-:Y:S01]  /*14680*/  LOP3.LUT P3, RZ, R23.reuse, 0x2, RZ, 0xc0, !PT ;  /* 0x0000000217ff7812 */ /* 0x040fe2000786c0ff */
[----:B------:R-:W-:Y:S01]  /*14690*/  IMAD R5, R0, UR5, R5 ;  /* 0x0000000500057c24 */ /* 0x000fe2000f8e0205 */
[----:B------:R-:W-:Y:S01]  /*146a0*/  ULDC.64 UR4, c[0x0][0x310] ;  /* 0x0000c40000047ab9 */ /* 0x000fe20000000a00 */
[----:B------:R-:W-:Y:S01]  /*146b0*/  LOP3.LUT P2, RZ, R23, 0x1, RZ, 0xc0, !PT ;  /* 0x0000000117ff7812 */ /* 0x000fe2000784c0ff */
[----:B------:R-:W-:-:S02]  /*146c0*/  IMAD R6, R6, UR4, RZ ;  /* 0x0000000406067c24 */ /* 0x000fc4000f8e02ff */
        /* <DEDUP_REMOVED lines=12> */
[----:B------:R-:W-:Y:S01]  /*14790*/  LEA.HI.X R0, R2, UR7, R0, 0x1, P0 ;  /* 0x0000000702007c11 */ /* 0x000fe200080f0c00 */
[----:B--2---:R-:W-:Y:S01]  /*147a0*/  IMAD.SHL.U32 R9, R9, 0x8, RZ ;  /* 0x0000000809097824 */ /* 0x004fe200078e00ff */
[----:B------:R-:W-:-:S04]  /*147b0*/  SHF.R.U32.HI R8, RZ, 0x3, R8 ;  /* 0x00000003ff087819 */ /* 0x000fc80000011608 */
[----:B------:R-:W-:Y:S01]  /*147c0*/  LOP3.LUT R9, R9, 0x38, RZ, 0xc0, !PT ;  /* 0x0000003809097812 */ /* 0x000fe200078ec0ff */
[----:B------:R-:W-:-:S05]  /*147d0*/  IMAD.IADD R6, R6, 0x1, -R8 ;  /* 0x0000000106067824 */ /* 0x000fca00078e0a08 */
        /* <DEDUP_REMOVED lines=64> */
.L_x_1436:
        /* <DEDUP_REMOVED lines=12> */
.L_x_1358:
        /* <DEDUP_REMOVED lines=10> */
.L_x_1359:
[----:B------:R2:W-:Y:S02]  /*14d40*/  SYNCS.ARRIVE.TRANS64.A1T0 RZ, [R7+URZ+0x2a830], RZ ;  /* 0x02a830ff07ff79a7 */ /* 0x0005e4000810003f */
[----:B------:R-:W-:Y:S05]  /*14d50*/  WARPSYNC.ALL ;  /* 0x0000000000007948 */ /* 0x000fea0003800000 */
[----:B------:R-:W-:Y:S01]  /*14d60*/  ULDC.64 UR4, c[0x0][0x298] ;  /* 0x0000a60000047ab9 */ /* 0x000fe20000000a00 */
[----:B-1----:R-:W-:Y:S01]  /*14d70*/  VIADD R2, R22, 0xc400 ;  /* 0x0000c40016027836 */ /* 0x002fe20000000000 */
[----:B------:R-:W-:Y:S01]  /*14d80*/  SHF.R.S32.HI R0, RZ, 0x1f, R35 ;  /* 0x0000001fff007819 */ /* 0x000fe20000011423 */
[----:B0-----:R-:W-:Y:S01]  /*14d90*/  IMAD.WIDE.U32 R4, R35, UR4, RZ ;  /* 0x0000000423047c25 */ /* 0x001fe2000f8e00ff */
[----:B------:R-:W-:Y:S01]  /*14da0*/  BSSY B6, `(.L_x_1360) ;  /* 0x0000018000067945 */ /* 0x000fe20003800000 */
[----:B------:R-:W-:Y:S01]  /*14db0*/  BAR.SYNC.DEFER_BLOCKING 0x8, 0x180 ;  /* 0x0206000000007b1d */ /* 0x000fe20000010000 */
[----:B------:R-:W-:Y:S01]  /*14dc0*/  LOP3.LUT P0, RZ, R2, 0x3ff, RZ, 0xc0, !PT ;  /* 0x000003ff02ff7812 */ /* 0x000fe2000780c0ff */
[----:B------:R-:W-:-:S04]  /*14dd0*/  IMAD R0, R0, UR4, RZ ;  /* 0x0000000400007c24 */ /* 0x000fc8000f8e02ff */
[----:B------:R-:W-:Y:S01]  /*14de0*/  IMAD R0, R35, UR5, R0 ;  /* 0x0000000523007c24 */ /* 0x000fe2000f8e0200 */
[----:B------:R0:W-:Y:S03]  /*14df0*/  STL.64 [R1+0x8], R4 ;  /* 0x0000080401007387 */ /* 0x0001e60000100a00 */
[----:B------:R-:W-:-:S04]  /*14e00*/  IMAD.IADD R35, R5, 0x1, R0 ;  /* 0x0000000105237824 */ /* 0x000fc800078e0200 */
[----:B------:R-:W-:Y:S05]  /*14e10*/  @!P0 BRA `(.L_x_1361) ;  /* 0x0000000000408947 */ /* 0x000fea0003800000 */
[----:B------:R-:W-:Y:S01]  /*14e20*/  MOV R2, 0x0 ;  /* 0x0000000000027802 */ /* 0x000fe20000000f00 */
[----:B------:R-:W-:Y:S01]  /*14e30*/  ULDC.64 UR6, c[0x4][0xf0] ;  /* 0x01003c0000067ab9 */ /* 0x000fe20000000a00 */
[----:B------:R-:W-:Y:S01]  /*14e40*/  ULDC.64 UR8, c[0x4][0xf8] ;  /* 0x01003e0000087ab9 */ /* 0x000fe20000000a00 */
[----:B------:R-:W-:Y:S01]  /*14e50*/  ULDC.64 UR4, c[0x4][0x88] ;  /* 0x0100220000047ab9 */ /* 0x000fe20000000a00 */
[----:B0-----:R-:W-:Y:S02]  /*14e60*/  IMAD.U32 R4, RZ, RZ, UR6 ;  /* 0x00000006ff047e24 */ /* 0x001fe4000f8e00ff */
[----:B------:R-:W0:Y:S01]  /*14e70*/  LDC.64 R2, c[0x4][R2] ;  /* 0x0100000002027b82 */ /* 0x000e220000000a00 */
[----:B------:R-:W-:Y:S02]  /*14e80*/  IMAD.U32 R5, RZ, RZ, UR7 ;  /* 0x00000007ff057e24 */ /* 0x000fe4000f8e00ff */
[----:B------:R-:W-:Y:S02]  /*14e90*/  IMAD.U32 R6, RZ, RZ, UR8 ;  /* 0x00000008ff067e24 */ /* 0x000fe4000f8e00ff */
[----:B--2---:R-:W-:-:S02]  /*14ea0*/  IMAD.U32 R7, RZ, RZ, UR9 ;  /* 0x00000009ff077e24 */ /* 0x004fc4000f8e00ff */
[----:B------:R-:W-:Y:S02]  /*14eb0*/  IMAD.U32 R10, RZ, RZ, UR4 ;  /* 0x00000004ff0a7e24 */ /* 0x000fe4000f8e00ff */
[----:B------:R-:W-:Y:S02]  /*14ec0*/  IMAD.U32 R11, RZ, RZ, UR5 ;  /* 0x00000005ff0b7e24 */ /* 0x000fe4000f8e00ff */
[----:B------:R-:W-:Y:S02]  /*14ed0*/  IMAD.MOV.U32 R8, RZ, RZ, 0x70 ;  /* 0x00000070ff087424 */ /* 0x000fe400078e00ff */
[----:B------:R-:W-:Y:S02]  /*14ee0*/  IMAD.MOV.U32 R12, RZ, RZ, 0x1 ;  /* 0x00000001ff0c7424 */ /* 0x000fe400078e00ff */
[----:B------:R-:W-:-:S07]  /*14ef0*/  IMAD.MOV.U32 R13, RZ, RZ, RZ ;  /* 0x000000ffff0d7224 */ /* 0x000fce00078e00ff */
[----:B------:R-:W-:-:S07]  /*14f00*/  LEPC R20, `(.L_x_1361) ;  /* 0x000000001014794e */ /* 0x000fce0000000000 */
[----:B0-----:R-:W-:Y:S05]  /*14f10*/  CALL.ABS.NOINC R2 ;  /* 0x0000000002007343 */ /* 0x001fea0003c00000 */
.L_x_1361:
[----:B------:R-:W-:Y:S05]  /*14f20*/  BSYNC B6 ;  /* 0x0000000000067941 */ /* 0x000fea0003800000 */
.L_x_1360:
[----:B------:R-:W3:Y:S01]  /*14f30*/  LDL.LU.64 R20, [R1+0x8] ;  /* 0x0000080001147983 */ /* 0x000ee20000300a00 */
[----:B------:R-:W-:Y:S01]  /*14f40*/  LOP3.LUT P6, RZ, R23, 0x80, RZ, 0xc0, !PT ;  /* 0x0000008017ff7812 */ /* 0x000fe200078cc0ff */
[----:B------:R-:W-:Y:S01]  /*14f50*/  IMAD.MOV.U32 R3, RZ, RZ, R35 ;  /* 0x000000ffff037224 */ /* 0x000fe200078e0023 */
[----:B------:R-:W-:Y:S01]  /*14f60*/  SHF.R.S32.HI R0, RZ, 0x1f, R19 ;  /* 0x0000001fff007819 */ /* 0x000fe20000011413 */
[----:B------:R-:W-:Y:S01]  /*14f70*/  ULDC.64 UR4, c[0x0][0x2d8] ;  /* 0x0000b60000047ab9 */ /* 0x000fe20000000a00 */
[----:B0-----:R-:W-:Y:S01]  /*14f80*/  SEL R4, R19, RZ, !P6 ;  /* 0x000000ff13047207 */ /* 0x001fe20007000000 */
[----:B------:R-:W-:Y:S01]  /*14f90*/  ULDC.64 UR6, c[0x0][0x2e0] ;  /* 0x0000b80000067ab9 */ /* 0x000fe20000000a00 */
[----:B------:R-:W-:Y:S01]  /*14fa0*/  SEL R0, R0, RZ, !P6 ;  /* 0x000000ff00007207 */ /* 0x000fe20007000000 */
[----:B------:R-:W0:Y:S04]  /*14fb0*/  S2R R8, SR_TID.X ;  /* 0x0000000000087919 */ /* 0x000e280000002100 */
[----:B------:R-:W-:-:S04]  /*14fc0*/  IMAD R0, R0, UR6, RZ ;  /* 0x0000000600007c24 */ /* 0x000fc8000f8e02ff */
[----:B------:R-:W-:Y:S02]  /*14fd0*/  IMAD R5, R4, UR7, R0 ;  /* 0x0000000704057c24 */ /* 0x000fe4000f8e0200 */
[----:B0-----:R-:W-:-:S05]  /*14fe0*/  IMAD.SHL.U32 R8, R8, 0x8, RZ ;  /* 0x0000000808087824 */ /* 0x001fca00078e00ff */
[----:B------:R-:W-:Y:S01]  /*14ff0*/  LOP3.LUT R8, R8, 0x38, RZ, 0xc0, !PT ;  /* 0x0000003808087812 */ /* 0x000fe200078ec0ff */
[----:B---3--:R-:W-:Y:S01]  /*15000*/  IMAD.MOV.U32 R2, RZ, RZ, R20 ;  /* 0x000000ffff027224 */ /* 0x008fe200078e0014 */
[----:B------:R-:W0:Y:S01]  /*15010*/  LDC R21, c[0x0][0x448] ;  /* 0x00011200ff157b82 */ /* 0x000e220000000800 */
[----:B------:R-:W1:Y:S02]  /*15020*/  S2R R20, SR_TID.X ;  /* 0x0000000000147919 */ /* 0x000e640000002100 */
[----:B------:R-:W-:-:S04]  /*15030*/  IMAD.WIDE.U32 R2, R24, UR4, R2 ;  /* 0x0000000418027c25 */ /* 0x000fc8000f8e0002 */
[----:B------:R-:W-:Y:S01]  /*15040*/  IMAD R3, R24, UR5, R3 ;  /* 0x0000000518037c24 */ /* 0x000fe2000f8e0203 */
[----:B------:R-:W-:Y:S01]  /*15050*/  ULDC.64 UR4, c[0x0][0x2d0] ;  /* 0x0000b40000047ab9 */ /* 0x000fe20000000a00 */
[----:B------:R-:W-:-:S04]  /*15060*/  IMAD.WIDE.U32 R2, R4, UR6, R2 ;  /* 0x0000000604027c25 */ /* 0x000fc8000f8e0002 */
[----:B------:R-:W-:Y:S01]  /*15070*/  IMAD.IADD R3, R3, 0x1, R5 ;  /* 0x0000000103037824 */ /* 0x000fe200078e0205 */
[----:B0-----:R-:W-:Y:S02]  /*15080*/  ISETP.NE.AND P6, PT, R21, 0x1, PT ;  /* 0x000000011500780c */ /* 0x001fe40003fc5270 */
[----:B-1----:R-:W-:-:S04]  /*15090*/  LOP3.LUT R20, R20, 0x7f, RZ, 0xc0, !PT ;  /* 0x0000007f14147812 */ /* 0x002fc800078ec0ff */
[----:B------:R-:W-:-:S07]  /*150a0*/  SHF.R.U32.HI R21, RZ, 0x3, R20 ;  /* 0x00000003ff157819 */ /* 0x000fce0000011614 */
[----:B--2---:R-:W0:Y:S01]  /*150b0*/  @P6 LDC R7, c[0x0][0x44c] ;  /* 0x00011300ff076b82 */ /* 0x004e220000000800 */
[----:B------:R-:W1:Y:S07]  /*150c0*/  S2R R20, SR_TID.X ;  /* 0x0000000000147919 */ /* 0x000e6e0000002100 */
[----:B------:R-:W2:Y:S01]  /*150d0*/  @P6 LDC R6, c[0x0][0x450] ;  /* 0x00011400ff066b82 */ /* 0x000ea20000000800 */
[----:B-1----:R-:W-:-:S05]  /*150e0*/  IMAD.SHL.U32 R20, R20, 0x10, RZ ;  /* 0x0000001014147824 */ /* 0x002fca00078e00ff */
[----:B------:R-:W-:Y:S02]  /*150f0*/  LOP3.LUT R20, R21, 0x70, R20, 0xf8, !PT ;  /* 0x0000007015147812 */ /* 0x000fe400078ef814 */
[----:B------:R-:W1:Y:S03]  /*15100*/  S2R R21, SR_TID.X ;  /* 0x0000000000157919 */ /* 0x000e660000002100 */
[----:B------:R-:W-:Y:S02]  /*15110*/  IMAD.IADD R4, R20, 0x1, R27 ;  /* 0x0000000114047824 */ /* 0x000fe400078e021b */
[----:B------:R-:W3:Y:S02]  /*15120*/  S2R R20, SR_TID.X ;  /* 0x0000000000147919 */ /* 0x000ee40000002100 */
[----:B0-----:R-:W-:-:S04]  /*15130*/  @P6 IMAD.HI.U32 R7, R4, R7, RZ ;  /* 0x0000000704076227 */ /* 0x001fc800078e00ff */
[----:B------:R-:W-:Y:S01]  /*15140*/  IMAD.MOV.U32 R0, RZ, RZ, R4 ;  /* 0x000000ffff007224 */ /* 0x000fe200078e0004 */
[----:B--2---:R-:W-:Y:S02]  /*15150*/  @P6 SHF.R.U32.HI R0, RZ, R6, R7 ;  /* 0x00000006ff006219 */ /* 0x004fe40000011607 */
[----:B------:R-:W0:Y:S03]  /*15160*/  LDC R6, c[0x0][0x448] ;  /* 0x00011200ff067b82 */ /* 0x000e260000000800 */
[----:B------:R-:W-:Y:S02]  /*15170*/  IMAD.MOV R5, RZ, RZ, -R0 ;  /* 0x000000ffff057224 */ /* 0x000fe400078e0a00 */
[----:B------:R-:W-:-:S04]  /*15180*/  IMAD.WIDE.U32 R2, R0, UR4, R2 ;  /* 0x0000000400027c25 */ /* 0x000fc8000f8e0002 */
[----:B-1----:R-:W-:-:S05]  /*15190*/  IMAD.SHL.U32 R21, R21, 0x8, RZ ;  /* 0x0000000815157824 */ /* 0x002fca00078e00ff */
[----:B------:R-:W-:Y:S01]  /*151a0*/  LOP3.LUT R21, R21, 0x38, RZ, 0xc0, !PT ;  /* 0x0000003815157812 */ /* 0x000fe200078ec0ff */
[----:B0-----:R-:W-:Y:S01]  /*151b0*/  IMAD R4, R6, R5, R4 ;  /* 0x0000000506047224 */ /* 0x001fe200078e0204 */
[----:B------:R-:W-:Y:S02]  /*151c0*/  SHF.R.S32.HI R5, RZ, 0x1f, R0 ;  /* 0x0000001fff057819 */ /* 0x000fe40000011400 */
[C---:B------:R-:W-:Y:S02]  /*151d0*/  LOP3.LUT R9, R21.reuse, 0x40, RZ, 0xfc, !PT ;  /* 0x0000004015097812 */ /* 0x040fe400078efcff */
[----:B------:R-:W-:Y:S01]  /*151e0*/  LOP3.LUT R10, R21, 0x80, RZ, 0xfc, !PT ;  /* 0x00000080150a7812 */ /* 0x000fe200078efcff */
[----:B------:R-:W-:Y:S01]  /*151f0*/  IMAD R5, R5, UR4, RZ ;  /* 0x0000000405057c24 */ /* 0x000fe2000f8e02ff */
[----:B---3--:R-:W-:-:S03]  /*15200*/  LOP3.LUT R20, R20, 0x7f, RZ, 0xc0, !PT ;  /* 0x0000007f14147812 */ /* 0x008fc600078ec0ff */
[----:B------:R-:W-:Y:S01]  /*15210*/  IMAD R5, R0, UR5, R5 ;  /* 0x0000000500057c24 */ /* 0x000fe2000f8e0205 */
[----:B------:R-:W-:Y:S01]  /*15220*/  SHF.R.S32.HI R0, RZ, 0x1f, R4 ;  /* 0x0000001fff007819 */ /* 0x000fe20000011404 */
[----:B------:R-:W-:Y:S02]  /*15230*/  ULDC.64 UR4, c[0x0][0x2c8] ;  /* 0x0000b20000047ab9 */ /* 0x000fe40000000a00 */
[----:B------:R-:W-:Y:S02]  /*15240*/  IMAD.IADD R3, R3, 0x1, R5 ;  /* 0x0000000103037824 */ /* 0x000fe400078e0205 */
[----:B------:R-:W-:Y:S02]  /*15250*/  IMAD R5, R0, UR4, RZ ;  /* 0x0000000400057c24 */ /* 0x000fe4000f8e02ff */
[----:B------:R-:W-:-:S04]  /*15260*/  IMAD.WIDE.U32 R2, R4, UR4, R2 ;  /* 0x0000000404027c25 */ /* 0x000fc8000f8e0002 */
[----:B------:R-:W-:Y:S01]  /*15270*/  IMAD R0, R4, UR5, R5 ;  /* 0x0000000504007c24 */ /* 0x000fe2000f8e0205 */
[----:B------:R-:W-:-:S03]  /*15280*/  ULDC.64 UR4, c[0x0][0x280] ;  /* 0x0000a00000047ab9 */ /* 0x000fc60000000a00 */
[----:B------:R-:W-:Y:S01]  /*15290*/  IMAD.IADD R3, R3, 0x1, R0 ;  /* 0x0000000103037824 */ /* 0x000fe200078e0200 */
[----:B------:R-:W-:Y:S01]  /*152a0*/  LEA R0, P0, R2, UR4, 0x1 ;  /* 0x0000000402007c11 */ /* 0x000fe2000f8008ff */
[----:B------:R-:W-:Y:S02]  /*152b0*/  ULDC UR4, c[0x0][0x2b8] ;  /* 0x0000ae0000047ab9 */ /* 0x000fe40000000800 */
[----:B------:R-:W-:Y:S02]  /*152c0*/  ISETP.GE.AND P3, PT, R8, UR4, PT ;  /* 0x0000000408007c0c */ /* 0x000fe4000bf66270 */
[----:B------:R-:W-:Y:S01]  /*152d0*/  LEA.HI.X R4, R2, UR5, R3, 0x1, P0 ;  /* 0x0000000502047c11 */ /* 0x000fe200080f0c03 */
[----:B------:R-:W-:Y:S01]  /*152e0*/  UMOV UR5, 0xffffffff ;  /* 0xffffffff00057882 */ /* 0x000fe20000000000 */
[----:B------:R-:W-:Y:S02]  /*152f0*/  ISETP.GE.AND P2, PT, R9, UR4, PT ;  /* 0x0000000409007c0c */ /* 0x000fe4000bf46270 */
[----:B------:R-:W-:-:S02]  /*15300*/  ISETP.GE.AND P0, PT, R10, UR4, PT ;  /* 0x000000040a007c0c */ /* 0x000fc4000bf06270 */
[----:B------:R-:W-:Y:S01]  /*15310*/  SHF.R.U32.HI R9, RZ, 0x3, R20 ;  /* 0x00000003ff097819 */ /* 0x000fe20000011614 */
[----:B------:R-:W-:Y:S10]  /*15320*/  BRA.DIV UR5, `(.L_x_1362) ;  /* 0x0000003e05b47947 */ /* 0x000ff4000b800000 */
[----:B------:R-:W0:Y:S01]  /*15330*/  SHFL.IDX PT, R14, R0, RZ, 0x181f ;  /* 0x00181fff000e7589 */ /* 0x000e2200000e0000 */
[----:B------:R-:W-:Y:S02]  /*15340*/  IMAD R30, R30, R6, RZ ;  /* 0x000000061e1e7224 */ /* 0x000fe400078e02ff */
        /* <DEDUP_REMOVED lines=77> */
.L_x_1453:
[----:B------:R-:W-:Y:S01]  /*15820*/  VIADD R27, R27, 0x70 ;  /* 0x000000701b1b7836 */ /* 0x000fe20000000000 */
[----:B------:R-:W-:Y:S04]  /*15830*/  BSSY B0, `(.L_x_1363) ;  /* 0x000000b000007945 */ /* 0x000fe80003800000 */
[----:B------:R-:W-:-:S13]  /*15840*/  ISETP.GE.AND P1, PT, R27, R30, PT ;  /* 0x0000001e1b00720c */ /* 0x000fda0003f26270 */
[----:B------:R-:W-:Y:S05]  /*15850*/  @P1 BRA `(.L_x_1364) ;  /* 0x0000000000201947 */ /* 0x000fea0003800000 */
[----:B-12---:R-:W-:-:S05]  /*15860*/  LEA R2, P1, R8, R14, 0x1 ;  /* 0x0000000e08027211 */ /* 0x006fca00078208ff */
[----:B------:R-:W-:-:S05]  /*15870*/  IMAD.X R3, RZ, RZ, R4, P1 ;  /* 0x000000ffff037224 */ /* 0x000fca00008e0604 */
[----:B------:R-:W-:Y:S01]  /*15880*/  @!PT LDS RZ, [RZ] ;  /* 0x00000000fffff984 */ /* 0x000fe20000000800 */
[----:B------:R-:W-:Y:S01]  /*15890*/  @!PT LDS RZ, [RZ] ;  /* 0x00000000fffff984 */ /* 0x000fe20000000800 */
[----:B------:R-:W-:Y:S01]  /*158a0*/  @!PT LDS RZ, [RZ] ;  /* 0x00000000fffff984 */ /* 0x000fe20000000800 */
[----:B------:R0:W-:Y:S04]  /*158b0*/  LDGSTS.E.BYPASS.LTC128B.128 [R33+0xfc00], desc[UR36][R2.64], !P3 ;  /* 0x0fc0000002217fae */ /* 0x0001e8000d901d64 */
[----:B------:R0:W-:Y:S04]  /*158c0*/  LDGSTS.E.BYPASS.LTC128B.128 [R33+0x13c00], desc[UR36][R2.64+0x80], !P2 ;  /* 0x13c0008002217fae */ /* 0x0001e8000d101d64 */
[----:B------:R0:W-:Y:S02]  /*158d0*/  LDGSTS.E.BYPASS.LTC128B.128 [R33+0x17c00], desc[UR36][R2.64+0x100], !P0 ;  /* 0x17c0010002217fae */ /* 0x0001e4000c101d64 */
.L_x_1364:
[----:B------:R-:W-:Y:S05]  /*158e0*/  BSYNC B0 ;  /* 0x0000000000007941 */ /* 0x000fea0003800000 */
.L_x_1363:
[----:B------:R-:W-:Y:S01]  /*158f0*/  NOP ;  /* 0x0000000000007918 */ /* 0x000fe20000000000 */
[----:B------:R-:W-:-:S13]  /*15900*/  PLOP3.LUT P0, PT, PT, PT, PT, 0x80, 0x0 ;  /* 0x000000000000781c */ /* 0x000fda0003f0f070 */
.L_x_1365:
[----:B------:R-:W-:Y:S02]  /*15910*/  PLOP3.LUT P1, PT, P1, P0, PT, 0xa2, 0x0 ;  /* 0x000000000000781c */ /* 0x000fe40000f21472 */
[----:B------:R-:W-:-:S08]  /*15920*/  @P0 R2UR P1, UR4, R22 ;  /* 0x00000000160402ca */ /* 0x000fd00000020000 */
[----:B------:R-:W-:-:S05]  /*15930*/  @P0 PLOP3.LUT P0, PT, P1, PT, PT, 0x80, 0x0 ;  /* 0x000000000000081c */ /* 0x000fca0000f0f070 */
[----:B------:R-:W-:Y:S01]  /*15940*/  @!P1 SYNCS.ARRIVE.TRANS64.RED.A0T1 RZ, [UR4+0x2a800], RZ ;  /* 0x02a800ffffff99a7 */ /* 0x000fe20008200404 */
[----:B------:R-:W-:Y:S07]  /*15950*/  @!P1 ARRIVES.LDGSTSBAR.64.TRANSCNT [UR4+0x2a800] ;  /* 0x02a80000ff0099b0 */ /* 0x000fee0008000a84 */
[----:B------:R-:W-:Y:S05]  /*15960*/  @P0 BRA.U.ANY `(.L_x_1365) ;  /* 0xfffffffd00e80947 */ /* 0x000fea000393ffff */
[----:B01----:R-:W3:Y:S04]  /*15970*/  LDL.LU R3, [R1+0x10] ;  /* 0x0000100001037983 */ /* 0x003ee80000300800 */
        /* <DEDUP_REMOVED lines=13> */
.L_x_1454:
[----:B------:R-:W-:Y:S05]  /*15a50*/  BSYNC B0 ;  /* 0x0000000000007941 */ /* 0x000fea0003800000 */
.L_x_1366:
[----:B------:R-:W-:Y:S01]  /*15a60*/  ISETP.GE.AND P0, PT, R0, R36, PT ;  /* 0x000000240000720c */ /* 0x000fe20003f06270 */
[----:B------:R-:W-:-:S12]  /*15a70*/  BSSY B0, `(.L_x_1368) ;  /* 0x00000f6000007945 */ /* 0x000fd80003800000 */
[----:B------:R-:W-:Y:S05]  /*15a80*/  @!P0 BRA `(.L_x_1369) ;  /* 0x0000000c00d08947 */ /* 0x000fea0003800000 */
[----:B------:R-:W-:Y:S02]  /*15a90*/  IMAD.MOV.U32 R10, RZ, RZ, R26 ;  /* 0x000000ffff0a7224 */ /* 0x000fe400078e001a */
[----:B------:R-:W-:Y:S02]  /*15aa0*/  IMAD.MOV.U32 R20, RZ, RZ, R28 ;  /* 0x000000ffff147224 */ /* 0x000fe400078e001c */
[----:B------:R-:W-:-:S07]  /*15ab0*/  IMAD.MOV.U32 R30, RZ, RZ, R25 ;  /* 0x000000ffff1e7224 */ /* 0x000fce00078e0019 */
.L_x_1382:
        /* <DEDUP_REMOVED lines=26> */
[----:B------:R-:W-:Y:S01]  /*15c60*/  @!P2 LEA.HI.X R5, R2, R5, R8, 0x2, P0 ;  /* 0x000000050205a211 */ /* 0x000fe200000f1408 */
[----:B------:R-:W-:-:S06]  /*15c70*/  IMAD.MOV.U32 R8, RZ, RZ, RZ ;  /* 0x000000ffff087224 */ /* 0x000fcc00078e00ff */
        /* <DEDUP_REMOVED lines=14> */
.L_x_1370:
[----:B------:R-:W-:Y:S01]  /*15d60*/  IMAD R6, R26, 0x8, R22 ;  /* 0x000000081a067824 */ /* 0x000fe200078e0216 */
[----:B------:R-:W-:Y:S01]  /*15d70*/  SHF.L.U32 R3, R28, 0x1f, RZ ;  /* 0x0000001f1c037819 */ /* 0x000fe200000006ff */
[----:B------:R-:W-:Y:S03]  /*15d80*/  BSSY B1, `(.L_x_1371) ;  /* 0x0000003000017945 */ /* 0x000fe60003800000 */
[----:B------:R-:W0:Y:S02]  /*15d90*/  SYNCS.PHASECHK.TRANS64.TRYWAIT P0, [R6+URZ+0x2a840], R3 ;  /* 0x02a84003060075a7 */ /* 0x000e24000800017f */
[----:B0-----:R-:W-:Y:S05]  /*15da0*/  @!P0 BRA `(.L_x_1372) ;  /* 0x0000003c00c48947 */ /* 0x001fea0003800000 */
.L_x_1455:
[----:B------:R-:W-:Y:S05]  /*15db0*/  BSYNC B1 ;  /* 0x0000000000017941 */ /* 0x000fea0003800000 */
.L_x_1371:
[----:B------:R-:W-:Y:S01]  /*15dc0*/  SHF.R.S32.HI R21, RZ, 0x1f, R7 ;  /* 0x0000001fff157819 */ /* 0x000fe20000011407 */
[----:B------:R-:W-:Y:S01]  /*15dd0*/  ULDC.64 UR4, c[0x0][0x300] ;  /* 0x0000c00000047ab9 */ /* 0x000fe20000000a00 */
[----:B-----5:R-:W-:Y:S01]  /*15de0*/  SHF.R.S32.HI R27, RZ, 0x1f, R8 ;  /* 0x0000001fff1b7819 */ /* 0x020fe20000011408 */
[----:B0-----:R-:W-:Y:S01]  /*15df0*/  IMAD.WIDE.U32 R2, R7, UR4, RZ ;  /* 0x0000000407027c25 */ /* 0x001fe2000f8e00ff */
[----:B------:R-:W-:Y:S01]  /*15e00*/  ULDC.64 UR6, c[0x0][0x2e8] ;  /* 0x0000ba0000067ab9 */ /* 0x000fe20000000a00 */
[----:B------:R-:W-:Y:S02]  /*15e10*/  LOP3.LUT P3, RZ, R23, 0x4, RZ, 0xc0, !PT ;  /* 0x0000000417ff7812 */ /* 0x000fe4000786c0ff */
[----:B------:R-:W-:Y:S01]  /*15e20*/  IMAD R0, R21, UR4, RZ ;  /* 0x0000000415007c24 */ /* 0x000fe2000f8e02ff */
[C---:B------:R-:W-:Y:S01]  /*15e30*/  LOP3.LUT P2, RZ, R23.reuse, 0x2, RZ, 0xc0, !PT ;  /* 0x0000000217ff7812 */ /* 0x040fe2000784c0ff */
        /* <DEDUP_REMOVED lines=19> */
[----:B------:R-:W3:Y:S04]  /*15f70*/  SHFL.IDX PT, R3, R5, RZ, 0x181f ;  /* 0x00181fff05037589 */ /* 0x000ee800000e0000 */
[----:B------:R-:W-:Y:S01]  /*15f80*/  SHFL.IDX PT, R35, R5, 0x2, 0x181f ;  /* 0x00581f0005237f89 */ /* 0x000fe200000e0000 */
[----:B0-----:R-:W-:-:S05]  /*15f90*/  IMAD.SHL.U32 R11, R11, 0x8, RZ ;  /* 0x000000080b0b7824 */ /* 0x001fca00078e00ff */
[----:B------:R-:W-:-:S05]  /*15fa0*/  LOP3.LUT R11, R11, 0x38, RZ, 0xc0, !PT ;  /* 0x000000380b0b7812 */ /* 0x000fca00078ec0ff */
[----:B------:R-:W-:-:S05]  /*15fb0*/  IMAD.SHL.U32 R0, R11, 0x2, RZ ;  /* 0x000000020b007824 */ /* 0x000fca00078e00ff */
[----:B-1----:R-:W-:-:S05]  /*15fc0*/  IADD3 R2, P0, R2, R0, RZ ;  /* 0x0000000002027210 */ /* 0x002fca0007f1e0ff */
[----:B---3--:R-:W-:-:S05]  /*15fd0*/  IMAD.X R3, RZ, RZ, R3, P0 ;  /* 0x000000ffff037224 */ /* 0x008fca00000e0603 */
        /* <DEDUP_REMOVED lines=32> */
.L_x_1469:
[----:B---3--:R-:W-:-:S05]  /*161e0*/  IADD3 R2, P0, R2, R0, RZ ;  /* 0x0000000002027210 */ /* 0x008fca0007f1e0ff */
        /* <DEDUP_REMOVED lines=9> */
.L_x_1374:
        /* <DEDUP_REMOVED lines=10> */
.L_x_1375:
[----:B------:R3:W-:Y:S01]  /*16320*/  SYNCS.ARRIVE.TRANS64.A1T0 RZ, [R6+URZ+0x2a830], RZ ;  /* 0x02a830ff06ff79a7 */ /* 0x0007e2000810003f */
[----:B------:R-:W-:Y:S05]  /*16330*/  @!P2 BRA `(.L_x_1376) ;  /* 0x000000000004a947 */ /* 0x000fea0003800000 */
[----:B------:R-:W-:Y:S01]  /*16340*/  BPT.TRAP 0x1 ;  /* 0x000000040000795c */ /* 0x000fe20000300000 */
.L_x_1376:
[----:B-1----:R-:W-:Y:S01]  /*16350*/  SHF.L.U32 R2, R20, 0x1f, RZ ;  /* 0x0000001f14027819 */ /* 0x002fe200000006ff */
[----:B------:R-:W-:Y:S01]  /*16360*/  IMAD R4, R10, 0x8, R22 ;  /* 0x000000080a047824 */ /* 0x000fe200078e0216 */
[----:B------:R-:W-:Y:S03]  /*16370*/  BSSY B1, `(.L_x_1377) ;  /* 0x0000003000017945 */ /* 0x000fe60003800000 */
[----:B------:R-:W1:Y:S02]  /*16380*/  SYNCS.PHASECHK.TRANS64.TRYWAIT P0, [R4+URZ+0x2a860], R2 ;  /* 0x02a86002040075a7 */ /* 0x000e64000800017f */
[----:B-1----:R-:W-:Y:S05]  /*16390*/  @!P0 BRA `(.L_x_1378) ;  /* 0x0000004000388947 */ /* 0x002fea0003800000 */
.L_x_1470:
[----:B------:R-:W-:Y:S05]  /*163a0*/  BSYNC B1 ;  /* 0x0000000000017941 */ /* 0x000fea0003800000 */
.L_x_1377:
        /* <DEDUP_REMOVED lines=53> */
.L_x_1484:
[C---:B------:R-:W-:Y:S01]  /*16700*/  ISETP.LT.OR P1, PT, R6.reuse, 0x51, !P1 ;  /* 0x000000510600780c */ /* 0x040fe20004f21670 */
[----:B------:R-:W-:Y:S01]  /*16710*/  ULDC.64 UR4, c[0x0][0x328] ;  /* 0x0000ca0000047ab9 */ /* 0x000fe20000000a00 */
[----:B------:R-:W-:Y:S02]  /*16720*/  ISETP.LT.OR P0, PT, R6, 0x51, !P0 ;  /* 0x000000510600780c */ /* 0x000fe40004701670 */
[----:B01----:R-:W-:Y:S01]  /*16730*/  IADD3 R2, P2, R14, R0, RZ ;  /* 0x000000000e027210 */ /* 0x003fe20007f5e0ff */
[----:B------:R-:W-:-:S04]  /*16740*/  IMAD R0, R21, UR4, RZ ;  /* 0x0000000415007c24 */ /* 0x000fc8000f8e02ff */
[----:B------:R-:W-:Y:S02]  /*16750*/  IMAD.X R3, RZ, RZ, R18, P2 ;  /* 0x000000ffff037224 */ /* 0x000fe400010e0612 */
[----:B------:R-:W-:-:S03]  /*16760*/  IMAD R9, R7, UR5, R0 ;  /* 0x0000000507097c24 */ /* 0x000fc6000f8e0200 */
        /* <DEDUP_REMOVED lines=14> */
.L_x_1380:
        /* <DEDUP_REMOVED lines=10> */
.L_x_1381:
[----:B------:R-:W-:Y:S01]  /*168f0*/  IMAD.MOV.U32 R3, RZ, RZ, R27 ;  /* 0x000000ffff037224 */ /* 0x000fe200078e001b */
[----:B------:R-:W-:Y:S01]  /*16900*/  ULDC.64 UR4, c[0x0][0x330] ;  /* 0x0000cc0000047ab9 */ /* 0x000fe20000000a00 */
[----:B------:R-:W-:Y:S01]  /*16910*/  ULDC.64 UR6, c[0x0][0x318] ;  /* 0x0000c60000067ab9 */ /* 0x000fe20000000a00 */
[----:B------:R1:W-:Y:S01]  /*16920*/  SYNCS.ARRIVE.TRANS64.A1T0 RZ, [R4+URZ+0x2a850], RZ ;  /* 0x02a850ff04ff79a7 */ /* 0x0003e2000810003f */
[----:B------:R-:W-:-:S04]  /*16930*/  IMAD.WIDE.U32 R2, R24, UR4, R2 ;  /* 0x0000000418027c25 */ /* 0x000fc8000f8e0002 */
[----:B------:R-:W-:Y:S01]  /*16940*/  IMAD R3, R24, UR5, R3 ;  /* 0x0000000518037c24 */ /* 0x000fe2000f8e0203 */
[C---:B------:R-:W-:Y:S01]  /*16950*/  LEA R17, P0, R2.reuse, UR6, 0x1 ;  /* 0x0000000602117c11 */ /* 0x040fe2000f8008ff */
[C---:B------:R-:W-:Y:S02]  /*16960*/  VIADD R0, R25.reuse, 0xffffffff ;  /* 0xffffffff19007836 */ /* 0x040fe40000000000 */
[----:B------:R-:W-:Y:S01]  /*16970*/  IMAD.MOV.U32 R10, RZ, RZ, R26 ;  /* 0x000000ffff0a7224 */ /* 0x000fe200078e001a */
[----:B------:R-:W-:Y:S01]  /*16980*/  LEA.HI.X R18, R2, UR7, R3, 0x1, P0 ;  /* 0x0000000702127c11 */ /* 0x000fe200080f0c03 */
[----:B------:R-:W-:Y:S01]  /*16990*/  IMAD.MOV.U32 R20, RZ, RZ, R28 ;  /* 0x000000ffff147224 */ /* 0x000fe200078e001c */
[----:B------:R-:W-:Y:S01]  /*169a0*/  ISETP.GT.AND P0, PT, R25, R36, PT ;  /* 0x000000241900720c */ /* 0x000fe20003f04270 */
[----:B------:R-:W-:-:S12]  /*169b0*/  IMAD.MOV.U32 R30, RZ, RZ, R25 ;  /* 0x000000ffff1e7224 */ /* 0x000fd800078e0019 */
[----:B-1----:R-:W-:Y:S05]  /*169c0*/  @P0 BRA `(.L_x_1382) ;  /* 0xfffffff0003c0947 */ /* 0x002fea000383ffff */
.L_x_1369:
[----:B------:R-:W-:Y:S05]  /*169d0*/  BSYNC B0 ;  /* 0x0000000000007941 */ /* 0x000fea0003800000 */
.L_x_1368:
        /* <DEDUP_REMOVED lines=17> */
.L_x_1384:
[----:B------:R-:W-:Y:S05]  /*16af0*/  BSYNC B0 ;  /* 0x0000000000007941 */ /* 0x000fea0003800000 */
.L_x_1383:
[----:B------:R-:W-:-:S13]  /*16b00*/  LOP3.LUT P0, RZ, R23, 0x10, RZ, 0xc0, !PT ;  /* 0x0000001017ff7812 */ /* 0x000fda000780c0ff */
[----:B------:R-:W-:Y:S05]  /*16b10*/  @!P0 BRA `(.L_x_1385) ;  /* 0x0000000000048947 */ /* 0x000fea0003800000 */
[----:B------:R-:W-:Y:S01]  /*16b20*/  BPT.TRAP 0x1 ;  /* 0x000000040000795c */ /* 0x000fe20000300000 */
.L_x_1385:
[----:B------:R-:W-:Y:S01]  /*16b30*/  IMAD R0, R26, 0x8, R22 ;  /* 0x000000081a007824 */ /* 0x000fe200078e0216 */
[----:B0-----:R-:W-:Y:S01]  /*16b40*/  SHF.L.U32 R3, R28, 0x1f, RZ ;  /* 0x0000001f1c037819 */ /* 0x001fe200000006ff */
[----:B------:R-:W-:Y:S01]  /*16b50*/  BSSY B0, `(.L_x_1386) ;  /* 0x0000004000007945 */ /* 0x000fe20003800000 */
[----:B------:R-:W-:Y:S02]  /*16b60*/  IMAD R6, R25, -0x60, R34 ;  /* 0xffffffa019067824 */ /* 0x000fe400078e0222 */
[----:B------:R-:W0:Y:S02]  /*16b70*/  SYNCS.PHASECHK.TRANS64.TRYWAIT P0, [R0+URZ+0x2a860], R3 ;  /* 0x02a86003000075a7 */ /* 0x000e24000800017f */
[----:B0-----:R-:W-:Y:S05]  /*16b80*/  @!P0 BRA `(.L_x_1387) ;  /* 0x00000040003c8947 */ /* 0x001fea0003800000 */
.L_x_1485:
[----:B------:R-:W-:Y:S05]  /*16b90*/  BSYNC B0 ;  /* 0x0000000000007941 */ /* 0x000fea0003800000 */
.L_x_1386:
        /* <DEDUP_REMOVED lines=8> */
[----:B------:R-:W-:Y:S01]  /*16c20*/  LOP3.LUT R2, R29, 0x1, RZ, 0xc0, !PT ;  /* 0x000000011d027812 */ /* 0x000fe200078ec0ff */
[----:B------:R-:W-:Y:S01]  /*16c30*/  IMAD R4, R7, 0x2, R22 ;  /* 0x0000000207047824 */ /* 0x000fe200078e0216 */
[----:B------:R-:W-:Y:S01]  /*16c40*/  LOP3.LUT P0, RZ, R29, 0x2, RZ, 0xc0, !PT ;  /* 0x000000021dff7812 */ /* 0x000fe2000780c0ff */
[----:B--2---:R-:W2:Y:S01]  /*16c50*/  SHFL.IDX PT, R14, R17, RZ, 0x181f ;  /* 0x00181fff110e7589 */ /* 0x004ea200000e0000 */
        /* <DEDUP_REMOVED lines=45> */
.L_x_1499:
        /* <DEDUP_REMOVED lines=11> */
.L_x_1389:
        /* <DEDUP_REMOVED lines=10> */
.L_x_1390:
[----:B------:R1:W-:Y:S01]  /*17080*/  SYNCS.ARRIVE.TRANS64.A1T0 RZ, [R0+URZ+0x2a850], RZ ;  /* 0x02a850ff00ff79a7 */ /* 0x0003e2000810003f */
[----:B------:R-:W-:-:S05]  /*17090*/  VIADD R26, R26, 0x1 ;  /* 0x000000011a1a7836 */ /* 0x000fca0000000000 */
[----:B------:R-:W-:-:S04]  /*170a0*/  ISETP.NE.AND P0, PT, R26, 0x2, PT ;  /* 0x000000021a00780c */ /* 0x000fc80003f05270 */
[----:B0-----:R-:W-:Y:S02]  /*170b0*/  SEL R3, RZ, 0x1, P0 ;  /* 0x00000001ff037807 */ /* 0x001fe40000000000 */
[----:B------:R-:W-:Y:S02]  /*170c0*/  SEL R26, R26, RZ, P0 ;  /* 0x000000ff1a1a7207 */ /* 0x000fe40000000000 */
[----:B-1----:R-:W-:-:S07]  /*170d0*/  LOP3.LUT R28, R28, R3, RZ, 0x3c, !PT ;  /* 0x000000031c1c7212 */ /* 0x002fce00078e3cff */
.L_x_1347:
[----:B------:R-:W-:Y:S05]  /*170e0*/  BSYNC B7 ;  /* 0x0000000000077941 */ /* 0x000fea0003800000 */
.L_x_1345:
        /* <DEDUP_REMOVED lines=11> */
.L_x_1391:
        /* <DEDUP_REMOVED lines=43> */
.L_x_1509:
[----:B------:R-:W-:Y:S02]  /*17450*/  ULDC UR4, c[0x0][0xc38] ;  /* 0x00030e0000047ab9 */ /* 0x000fe40000000800 */
[----:B------:R-:W-:-:S04]  /*17460*/  IMAD.U32 R5, RZ, RZ, UR4 ;  /* 0x00000004ff057e24 */ /* 0x000fc8000f8e00ff */
[----:B-1----:R-:W-:-:S04]  /*17470*/  IMAD R14, R14, R5, RZ ;  /* 0x000000050e0e7224 */ /* 0x002fc800078e02ff */
[----:B------:R-:W-:-:S05]  /*17480*/  IMAD.IADD R7, R7, 0x1, R14 ;  /* 0x0000000107077824 */ /* 0x000fca00078e020e */
[----:B------:R-:W-:-:S13]  /*17490*/  ISETP.GT.AND P6, PT, R7, R0, PT ;  /* 0x000000000700720c */ /* 0x000fda0003fc4270 */
[----:B------:R-:W-:Y:S05]  /*174a0*/  @P6 BRA `(.L_x_1394) ;  /* 0x0000000000a46947 */ /* 0x000fea0003800000 */
.L_x_1397:
        /* <DEDUP_REMOVED lines=34> */
[----:B------:R0:W1:Y:S02]  /*176d0*/  SHFL.IDX PT, R14, R2, 0x1f, 0x1f ;  /* 0x03e01f00020e7f89 */ /* 0x00006400000e0000 */
.L_x_1517:
[----:B------:R-:W-:Y:S02]  /*176e0*/  ULDC UR4, c[0x0][0xc38] ;  /* 0x00030e0000047ab9 */ /* 0x000fe40000000800 */
[----:B------:R-:W-:-:S04]  /*176f0*/  IMAD.U32 R5, RZ, RZ, UR4 ;  /* 0x00000004ff057e24 */ /* 0x000fc8000f8e00ff */
[----:B-1----:R-:W-:-:S04]  /*17700*/  IMAD R14, R14, R5, RZ ;  /* 0x000000050e0e7224 */ /* 0x002fc800078e02ff */
[----:B------:R-:W-:-:S05]  /*17710*/  IMAD.IADD R7, R14, 0x1, R7 ;  /* 0x000000010e077824 */ /* 0x000fca00078e0207 */
[----:B------:R-:W-:-:S13]  /*17720*/  ISETP.GT.AND P6, PT, R7, R0, PT ;  /* 0x000000000700720c */ /* 0x000fda0003fc4270 */
[----:B------:R-:W-:Y:S05]  /*17730*/  @!P6 BRA `(.L_x_1397) ;  /* 0xfffffffc005ce947 */ /* 0x000fea000383ffff */
.L_x_1394:
[----:B------:R-:W-:Y:S01]  /*17740*/  IMAD.IADD R7, R7, 0x1, -R14 ;  /* 0x0000000107077824 */ /* 0x000fe200078e0a0e */
[----:B------:R-:W-:-:S03]  /*17750*/  UMOV UR4, 0xffffffff ;  /* 0xffffffff00047882 */ /* 0x000fc60000000000 */
[----:B------:R-:W-:-:S05]  /*17760*/  IMAD R3, R2, R5, R7 ;  /* 0x0000000502037224 */ /* 0x000fca00078e0207 */
[----:B------:R-:W-:Y:S01]  /*17770*/  ISETP.GT.AND P6, PT, R3, R0, PT ;  /* 0x000000000300720c */ /* 0x000fe20003fc4270 */
[----:B------:R-:W-:-:S12]  /*17780*/  BRA.DIV UR4, `(.L_x_1398) ;  /* 0x0000004604307947 */ /* 0x000fd8000b800000 */
[----:B------:R-:W-:-:S04]  /*17790*/  VOTE.ANY R3, PT, !P6 ;  /* 0x0000000000037806 */ /* 0x000fc800070e0100 */
[----:B------:R-:W1:Y:S02]  /*177a0*/  POPC R12, R3 ;  /* 0x00000003000c7309 */ /* 0x000e640000000000 */
[----:B-1----:R1:W2:Y:S01]  /*177b0*/  SHFL.IDX PT, R17, R17, R12, 0x1f ;  /* 0x00001f0c11117589 */ /* 0x0022a200000e0000 */
[----:B------:R-:W-:-:S03]  /*177c0*/  IMAD.IADD R19, R12, 0x1, R19 ;  /* 0x000000010c137824 */ /* 0x000fc600078e0213 */
[----:B------:R1:W3:Y:S04]  /*177d0*/  SHFL.IDX PT, R8, R8, R12, 0x1f ;  /* 0x00001f0c08087589 */ /* 0x0002e800000e0000 */
.L_x_1522:
[----:B------:R-:W-:-:S13]  /*177e0*/  ISETP.NE.AND P0, PT, R3, RZ, PT ;  /* 0x000000ff0300720c */ /* 0x000fda0003f05270 */
[----:B------:R-:W-:Y:S05]  /*177f0*/  @!P0 BRA `(.L_x_1399) ;  /* 0x0000000000108947 */ /* 0x000fea0003800000 */
[----:B------:R-:W-:Y:S01]  /*17800*/  UMOV UR4, 0xffffffff ;  /* 0xffffffff00047882 */ /* 0x000fe20000000000 */
[----:B-1----:R-:W-:Y:S02]  /*17810*/  VIADD R12, R12, 0xffffffff ;  /* 0xffffffff0c0c7836 */ /* 0x002fe40000000000 */
[----:B------:R-:W-:Y:S05]  /*17820*/  BRA.DIV UR4, `(.L_x_1400) ;  /* 0x0000004604647947 */ /* 0x000fea000b800000 */
[----:B------:R4:W1:Y:S02]  /*17830*/  SHFL.IDX PT, R6, R2, R12, 0x1f ;  /* 0x00001f0c02067589 */ /* 0x00086400000e0000 */
.L_x_1399:
[----:B---3--:R-:W-:Y:S01]  /*17840*/  ISETP.NE.AND P0, PT, R8, 0x1, PT ;  /* 0x000000010800780c */ /* 0x008fe20003f05270 */
[----:B-1----:R-:W-:-:S04]  /*17850*/  IMAD R16, R6, R5, R7 ;  /* 0x0000000506107224 */ /* 0x002fc800078e0207 */
[----:B------:R-:W-:-:S08]  /*17860*/  IMAD.IADD R0, R0, 0x1, -R16 ;  /* 0x0000000100007824 */ /* 0x000fd000078e0a10 */
[----:B------:R-:W-:Y:S05]  /*17870*/  @!P0 BRA `(.L_x_1401) ;  /* 0x0000000000dc8947 */ /* 0x000fea0003800000 */
[-C--:B--2---:R-:W-:Y:S02]  /*17880*/  IABS R5, R17.reuse ;  /* 0x0000001100057213 */ /* 0x084fe40000000000 */
[----:B------:R-:W-:Y:S02]  /*17890*/  IABS R4, R8 ;  /* 0x0000000800047213 */ /* 0x000fe40000000000 */
[----:B------:R-:W1:Y:S08]  /*178a0*/  I2F.RP R6, R5 ;  /* 0x0000000500067306 */ /* 0x000e700000209400 */
[----:B------:R-:W2:Y:S08]  /*178b0*/  I2F.RP R7, R4 ;  /* 0x0000000400077306 */ /* 0x000eb00000209400 */
[----:B-1----:R-:W0:Y:S08]  /*178c0*/  MUFU.RCP R6, R6 ;  /* 0x0000000600067308 */ /* 0x002e300000001000 */
[----:B--2---:R-:W-:Y:S01]  /*178d0*/  MUFU.RCP R7, R7 ;  /* 0x0000000700077308 */ /* 0x004fe20000001000 */
[----:B0---4-:R-:W-:Y:S01]  /*178e0*/  VIADD R2, R6, 0xffffffe ;  /* 0x0ffffffe06027836 */ /* 0x011fe20000000000 */
[----:B------:R-:W-:-:S06]  /*178f0*/  IABS R6, R17 ;  /* 0x0000001100067213 */ /* 0x000fcc0000000000 */
[----:B------:R0:W1:Y:S02]  /*17900*/  F2I.FTZ.U32.TRUNC.NTZ R3, R2 ;  /* 0x0000000200037305 */ /* 0x000064000021f000 */
[----:B0-----:R-:W-:Y:S02]  /*17910*/  IMAD.MOV.U32 R2, RZ, RZ, RZ ;  /* 0x000000ffff027224 */ /* 0x001fe400078e00ff */
[----:B-1----:R-:W-:-:S04]  /*17920*/  IMAD.MOV R10, RZ, RZ, -R3 ;  /* 0x000000ffff0a7224 */ /* 0x002fc800078e0a03 */
[----:B------:R-:W-:-:S04]  /*17930*/  IMAD R9, R10, R5, RZ ;  /* 0x000000050a097224 */ /* 0x000fc800078e02ff */
[----:B------:R-:W-:Y:S01]  /*17940*/  IMAD.HI.U32 R3, R3, R9, R2 ;  /* 0x0000000903037227 */ /* 0x000fe200078e0002 */
[----:B------:R-:W-:-:S03]  /*17950*/  IABS R2, R0 ;  /* 0x0000000000027213 */ /* 0x000fc60000000000 */
[----:B------:R-:W-:Y:S02]  /*17960*/  IMAD.MOV R9, RZ, RZ, -R6 ;  /* 0x000000ffff097224 */ /* 0x000fe400078e0a06 */
[----:B------:R-:W-:-:S04]  /*17970*/  IMAD.HI.U32 R6, R3, R2, RZ ;  /* 0x0000000203067227 */ /* 0x000fc800078e00ff */
[----:B------:R-:W-:Y:S02]  /*17980*/  IMAD R2, R6, R9, R2 ;  /* 0x0000000906027224 */ /* 0x000fe400078e0202 */
[----:B------:R-:W-:-:S03]  /*17990*/  VIADD R3, R7, 0xffffffe ;  /* 0x0ffffffe07037836 */ /* 0x000fc60000000000 */
[----:B------:R-:W-:-:S03]  /*179a0*/  ISETP.GT.U32.AND P1, PT, R5, R2, PT ;  /* 0x000000020500720c */ /* 0x000fc60003f24070 */
[----:B------:R-:W0:Y:S10]  /*179b0*/  F2I.FTZ.U32.TRUNC.NTZ R3, R3 ;  /* 0x0000000300037305 */ /* 0x000e34000021f000 */
[----:B------:R-:W-:-:S02]  /*179c0*/  @!P1 IMAD.IADD R2, R2, 0x1, -R5 ;  /* 0x0000000102029824 */ /* 0x000fc400078e0a05 */
[----:B------:R-:W-:Y:S01]  /*179d0*/  @!P1 VIADD R6, R6, 0x1 ;  /* 0x0000000106069836 */ /* 0x000fe20000000000 */
[----:B------:R-:W-:Y:S02]  /*179e0*/  ISETP.NE.AND P1, PT, R17, RZ, PT ;  /* 0x000000ff1100720c */ /* 0x000fe40003f25270 */
[----:B------:R-:W-:Y:S01]  /*179f0*/  ISETP.GE.U32.AND P0, PT, R2, R5, PT ;  /* 0x000000050200720c */ /* 0x000fe20003f06070 */
[----:B0-----:R-:W-:Y:S02]  /*17a00*/  IMAD.MOV R5, RZ, RZ, -R3 ;  /* 0x000000ffff057224 */ /* 0x001fe400078e0a03 */
[----:B------:R-:W-:Y:S02]  /*17a10*/  IMAD.MOV.U32 R2, RZ, RZ, RZ ;  /* 0x000000ffff027224 */ /* 0x000fe400078e00ff */
[----:B------:R-:W-:-:S04]  /*17a20*/  IMAD R5, R5, R4, RZ ;  /* 0x0000000405057224 */ /* 0x000fc800078e02ff */
[----:B------:R-:W-:Y:S01]  /*17a30*/  IMAD.HI.U32 R5, R3, R5, R2 ;  /* 0x0000000503057227 */ /* 0x000fe200078e0002 */
[----:B------:R-:W-:Y:S02]  /*17a40*/  LOP3.LUT R2, R0, R17, RZ, 0x3c, !PT ;  /* 0x0000001100027212 */ /* 0x000fe400078e3cff */
[----:B------:R-:W-:Y:S01]  /*17a50*/  IABS R3, R8 ;  /* 0x0000000800037213 */ /* 0x000fe20000000000 */
[----:B------:R-:W-:Y:S01]  /*17a60*/  @P0 VIADD R6, R6, 0x1 ;  /* 0x0000000106060836 */ /* 0x000fe20000000000 */
[----:B------:R-:W-:-:S03]  /*17a70*/  ISETP.GE.AND P2, PT, R2, RZ, PT ;  /* 0x000000ff0200720c */ /* 0x000fc60003f46270 */
[----:B------:R-:W-:-:S10]  /*17a80*/  IMAD.MOV R3, RZ, RZ, -R3 ;  /* 0x000000ffff037224 */ /* 0x000fd400078e0a03 */
[----:B------:R-:W-:Y:S01]  /*17a90*/  @!P2 IMAD.MOV R6, RZ, RZ, -R6 ;  /* 0x000000ffff06a224 */ /* 0x000fe200078e0a06 */
[----:B------:R-:W-:-:S04]  /*17aa0*/  @!P1 LOP3.LUT R6, RZ, R17, RZ, 0x33, !PT ;  /* 0x00000011ff069212 */ /* 0x000fc800078e33ff */
[----:B------:R-:W-:-:S05]  /*17ab0*/  IABS R2, R6 ;  /* 0x0000000600027213 */ /* 0x000fca0000000000 */
[----:B------:R-:W-:-:S04]  /*17ac0*/  IMAD.HI.U32 R5, R5, R2, RZ ;  /* 0x0000000205057227 */ /* 0x000fc800078e00ff */
[----:B------:R-:W-:Y:S01]  /*17ad0*/  IMAD R3, R5, R3, R2 ;  /* 0x0000000305037224 */ /* 0x000fe200078e0202 */
[----:B------:R-:W-:-:S04]  /*17ae0*/  LOP3.LUT R2, R6, R8, RZ, 0x3c, !PT ;  /* 0x0000000806027212 */ /* 0x000fc800078e3cff */
[----:B------:R-:W-:Y:S02]  /*17af0*/  ISETP.GT.U32.AND P1, PT, R4, R3, PT ;  /* 0x000000030400720c */ /* 0x000fe40003f24070 */
[----:B------:R-:W-:Y:S01]  /*17b00*/  ISETP.GE.AND P2, PT, R2, RZ, PT ;  /* 0x000000ff0200720c */ /* 0x000fe20003f46270 */
[----:B------:R-:W-:-:S04]  /*17b10*/  IMAD.MOV R2, RZ, RZ, -R6 ;  /* 0x000000ffff027224 */ /* 0x000fc800078e0a06 */
[----:B------:R-:W-:-:S06]  /*17b20*/  IMAD R2, R17, R2, R0 ;  /* 0x0000000211027224 */ /* 0x000fcc00078e0200 */
[----:B------:R-:W-:Y:S02]  /*17b30*/  @!P1 IMAD.IADD R3, R3, 0x1, -R4 ;  /* 0x0000000103039824 */ /* 0x000fe400078e0a04 */
[----:B------:R-:W-:Y:S01]  /*17b40*/  @!P1 VIADD R5, R5, 0x1 ;  /* 0x0000000105059836 */ /* 0x000fe20000000000 */
[----:B------:R-:W-:Y:S02]  /*17b50*/  ISETP.NE.AND P1, PT, R8, RZ, PT ;  /* 0x000000ff0800720c */ /* 0x000fe40003f25270 */
[----:B------:R-:W-:-:S13]  /*17b60*/  ISETP.GE.U32.AND P0, PT, R3, R4, PT ;  /* 0x000000040300720c */ /* 0x000fda0003f06070 */
[----:B------:R-:W-:-:S04]  /*17b70*/  @P0 VIADD R5, R5, 0x1 ;  /* 0x0000000105050836 */ /* 0x000fc80000000000 */
[----:B------:R-:W-:Y:S01]  /*17b80*/  @!P2 IMAD.MOV R5, RZ, RZ, -R5 ;  /* 0x000000ffff05a224 */ /* 0x000fe200078e0a05 */
[----:B------:R-:W-:-:S05]  /*17b90*/  @!P1 LOP3.LUT R5, RZ, R8, RZ, 0x33, !PT ;  /* 0x00000008ff059212 */ /* 0x000fca00078e33ff */
[--C-:B------:R-:W-:Y:S02]  /*17ba0*/  IMAD.MOV R3, RZ, RZ, -R5.reuse ;  /* 0x000000ffff037224 */ /* 0x100fe400078e0a05 */
[C---:B------:R-:W-:Y:S02]  /*17bb0*/  IMAD R5, R8.reuse, 0x1000000, R5 ;  /* 0x0100000008057824 */ /* 0x040fe400078e0205 */
[----:B------:R-:W-:-:S04]  /*17bc0*/  IMAD R8, R8, R3, R6 ;  /* 0x0000000308087224 */ /* 0x000fc800078e0206 */
[----:B------:R-:W-:Y:S01]  /*17bd0*/  IMAD R18, R8, 0x10000, R5 ;  /* 0x0001000008127824 */ /* 0x000fe200078e0205 */
[----:B------:R-:W-:Y:S06]  /*17be0*/  BRA `(.L_x_1402) ;  /* 0x0000000000f07947 */ /* 0x000fec0003800000 */
.L_x_1401:
[----:B0---4-:R-:W0:Y:S02]  /*17bf0*/  LDC.64 R2, c[0x0][0xc90] ;  /* 0x00032400ff027b82 */ /* 0x011e240000000a00 */
[----:B0-----:R-:W-:-:S05]  /*17c00*/  IMAD.WIDE R2, R19, 0x4, R2 ;  /* 0x0000000413027825 */ /* 0x001fca00078e0202 */
[----:B------:R0:W2:Y:S02]  /*17c10*/  LDG.E R6, desc[UR36][R2.64] ;  /* 0x0000002402067981 */ /* 0x0000a4000c1e1900 */
[----:B0-----:R-:W-:Y:S02]  /*17c20*/  IMAD.MOV.U32 R2, RZ, RZ, RZ ;  /* 0x000000ffff027224 */ /* 0x001fe400078e00ff */
[----:B--2---:R-:W-:-:S05]  /*17c30*/  IMAD R7, R17, R6, RZ ;  /* 0x0000000611077224 */ /* 0x004fca00078e02ff */
[----:B------:R-:W-:-:S04]  /*17c40*/  IABS R4, R7 ;  /* 0x0000000700047213 */ /* 0x000fc80000000000 */
[----:B------:R-:W0:Y:S08]  /*17c50*/  I2F.RP R8, R4 ;  /* 0x0000000400087306 */ /* 0x000e300000209400 */
[----:B0-----:R-:W0:Y:S02]  /*17c60*/  MUFU.RCP R8, R8 ;  /* 0x0000000800087308 */ /* 0x001e240000001000 */
[----:B0-----:R-:W-:-:S06]  /*17c70*/  VIADD R9, R8, 0xffffffe ;  /* 0x0ffffffe08097836 */ /* 0x001fcc0000000000 */
[----:B------:R-:W0:Y:S02]  /*17c80*/  F2I.FTZ.U32.TRUNC.NTZ R3, R9 ;  /* 0x0000000900037305 */ /* 0x000e24000021f000 */
[----:B0-----:R-:W-:-:S04]  /*17c90*/  IMAD.MOV R11, RZ, RZ, -R3 ;  /* 0x000000ffff0b7224 */ /* 0x001fc800078e0a03 */
[----:B------:R-:W-:-:S04]  /*17ca0*/  IMAD R11, R11, R4, RZ ;  /* 0x000000040b0b7224 */ /* 0x000fc800078e02ff */
        /* <DEDUP_REMOVED lines=21> */
[----:B------:R-:W-:-:S04]  /*17e00*/  VIADDMNMX R5, R3, R5, R6, PT ;  /* 0x0000000503057246 */ /* 0x000fc80003800106 */
[----:B------:R-:W-:-:S04]  /*17e10*/  IABS R6, R5 ;  /* 0x0000000500067213 */ /* 0x000fc80000000000 */
[----:B------:R-:W0:Y:S08]  /*17e20*/  I2F.RP R8, R6 ;  /* 0x0000000600087306 */ /* 0x000e300000209400 */
[----:B0-----:R-:W0:Y:S02]  /*17e30*/  MUFU.RCP R8, R8 ;  /* 0x0000000800087308 */ /* 0x001e240000001000 */
[----:B0-----:R-:W-:Y:S01]  /*17e40*/  VIADD R3, R8, 0xffffffe ;  /* 0x0ffffffe08037836 */ /* 0x001fe20000000000 */
[----:B------:R-:W-:-:S05]  /*17e50*/  IABS R8, R5 ;  /* 0x0000000500087213 */ /* 0x000fca0000000000 */
[----:B------:R-:W0:Y:S02]  /*17e60*/  F2I.FTZ.U32.TRUNC.NTZ R3, R3 ;  /* 0x0000000300037305 */ /* 0x000e24000021f000 */
[----:B0-----:R-:W-:-:S04]  /*17e70*/  IMAD.MOV R7, RZ, RZ, -R3 ;  /* 0x000000ffff077224 */ /* 0x001fc800078e0a03 */
[----:B------:R-:W-:-:S04]  /*17e80*/  IMAD R7, R7, R6, RZ ;  /* 0x0000000607077224 */ /* 0x000fc800078e02ff */
[----:B------:R-:W-:Y:S01]  /*17e90*/  IMAD.HI.U32 R2, R3, R7, R2 ;  /* 0x0000000703027227 */ /* 0x000fe200078e0002 */
[----:B------:R-:W-:-:S03]  /*17ea0*/  IABS R7, R0 ;  /* 0x0000000000077213 */ /* 0x000fc60000000000 */
        /* <DEDUP_REMOVED lines=13> */
[----:B------:R-:W-:Y:S01]  /*17f80*/  @!P1 LOP3.LUT R2, RZ, R5, RZ, 0x33, !PT ;  /* 0x00000005ff029212 */ /* 0x000fe200078e33ff */
[----:B------:R-:W-:-:S04]  /*17f90*/  IMAD.MOV R5, RZ, RZ, -R5 ;  /* 0x000000ffff057224 */ /* 0x000fc800078e0a05 */
[----:B------:R-:W-:-:S07]  /*17fa0*/  IMAD R18, R2, R5, R3 ;  /* 0x0000000502127224 */ /* 0x000fce00078e0203 */
.L_x_1402:
[----:B------:R-:W-:-:S05]  /*17fb0*/  LOP3.LUT R2, RZ, R2, RZ, 0x33, !PT ;  /* 0x00000002ff027212 */ /* 0x000fca00078e33ff */
[----:B------:R-:W-:Y:S01]  /*17fc0*/  IMAD.IADD R17, R17, 0x1, R2 ;  /* 0x0000000111117824 */ /* 0x000fe200078e0202 */
[----:B------:R-:W-:Y:S06]  /*17fd0*/  BRA `(.L_x_1403) ;  /* 0x00000000001c7947 */ /* 0x000fec0003800000 */
.L_x_1395:
[----:B------:R-:W-:Y:S01]  /*17fe0*/  UMOV UR4, URZ ;  /* 0x0000003f00047c82 */ /* 0x000fe20008000000 */
[----:B------:R-:W-:Y:S01]  /*17ff0*/  UMOV UR5, URZ ;  /* 0x0000003f00057c82 */ /* 0x000fe20008000000 */
[----:B------:R-:W-:Y:S01]  /*18000*/  ULDC UR6, c[0x0][0xc3c] ;  /* 0x00030f0000067ab9 */ /* 0x000fe20000000800 */
[----:B------:R-:W-:Y:S02]  /*18010*/  IMAD.MOV.U32 R16, RZ, RZ, R0 ;  /* 0x000000ffff107224 */ /* 0x000fe400078e0000 */
[----:B------:R-:W-:Y:S02]  /*18020*/  IMAD.U32 R17, RZ, RZ, UR4 ;  /* 0x00000004ff117e24 */ /* 0x000fe4000f8e00ff */
[----:B------:R-:W-:Y:S02]  /*18030*/  IMAD.U32 R18, RZ, RZ, UR5 ;  /* 0x00000005ff127e24 */ /* 0x000fe4000f8e00ff */
[----:B------:R-:W-:-:S07]  /*18040*/  IMAD.U32 R19, RZ, RZ, UR6 ;  /* 0x00000006ff137e24 */ /* 0x000fce000f8e00ff */
.L_x_1403:
        /* <DEDUP_REMOVED lines=10> */
.L_x_1392:
[----:B------:R-:W-:Y:S02]  /*180f0*/  ULDC UR4, c[0x0][0xc3c] ;  /* 0x00030f0000047ab9 */ /* 0x000fe40000000800 */
[----:B-1----:R-:W-:-:S13]  /*18100*/  ISETP.GE.AND P0, PT, R19, UR4, PT ;  /* 0x0000000413007c0c */ /* 0x002fda000bf06270 */
[----:B------:R-:W-:Y:S05]  /*18110*/  @!P0 BRA `(.L_x_1404) ;  /* 0xffffffac00c88947 */ /* 0x000fea000383ffff */
[----:B------:R-:W-:Y:S05]  /*18120*/  BSYNC B8 ;  /* 0x0000000000087941 */ /* 0x000fea0003800000 */
.L_x_1331:
[----:B------:R-:W3:Y:S01]  /*18130*/  LDL.LU R0, [R1+0x10] ;  /* 0x0000100001007983 */ /* 0x000ee20000300800 */
[----:B------:R-:W-:Y:S01]  /*18140*/  BSSY B0, `(.L_x_1405) ;  /* 0x000000b000007945 */ /* 0x000fe20003800000 */
[----:B------:R-:W1:Y:S01]  /*18150*/  S2R R5, SR_CgaCtaId ;  /* 0x0000000000057919 */ /* 0x000e620000008800 */
[----:B---3--:R-:W-:-:S05]  /*18160*/  VIADD R0, R0, 0x1 ;  /* 0x0000000100007836 */ /* 0x008fca0000000000 */
[----:B0-----:R-:W-:-:S04]  /*18170*/  LEA.HI R2, R0, R0, RZ, 0x1 ;  /* 0x0000000000027211 */ /* 0x001fc800078f08ff */
[----:B------:R-:W-:Y:S02]  /*18180*/  LOP3.LUT R3, R2, 0xfffffffe, RZ, 0xc0, !PT ;  /* 0xfffffffe02037812 */ /* 0x000fe400078ec0ff */
[----:B------:R-:W-:-:S03]  /*18190*/  MOV R2, 0x400 ;  /* 0x0000040000027802 */ /* 0x000fc60000000f00 */
[----:B------:R-:W-:Y:S01]  /*181a0*/  IMAD.IADD R0, R0, 0x1, -R3 ;  /* 0x0000000100007824 */ /* 0x000fe200078e0a03 */
[----:B-1----:R-:W-:-:S04]  /*181b0*/  LEA R7, R5, R2, 0x18 ;  /* 0x0000000205077211 */ /* 0x002fc800078ec0ff */
[----:B------:R-:W-:-:S04]  /*181c0*/  SHF.L.U32 R0, R0, 0x1f, RZ ;  /* 0x0000001f00007819 */ /* 0x000fc800000006ff */
[----:B------:R-:W0:Y:S02]  /*181d0*/  SYNCS.PHASECHK.TRANS64.TRYWAIT P0, [R7+URZ+0x2a820], R0 ;  /* 0x02a82000070075a7 */ /* 0x000e24000800017f */
[----:B0-----:R-:W-:Y:S05]  /*181e0*/  @!P0 BRA `(.L_x_1406) ;  /* 0x0000003c001c8947 */ /* 0x001fea0003800000 */
.L_x_1525:
[----:B------:R-:W-:Y:S05]  /*181f0*/  BSYNC B0 ;  /* 0x0000000000007941 */ /* 0x000fea0003800000 */
.L_x_1405:
[----:B------:R-:W-:-:S03]  /*18200*/  UMOV UR4, 0xffffffff ;  /* 0xffffffff00047882 */ /* 0x000fc60000000000 */
[----:B------:R-:W-:Y:S05]  /*18210*/  BRA.DIV UR4, `(.L_x_1407) ;  /* 0x0000003e04247947 */ /* 0x000fea000b800000 */
[----:B0-----:R-:W0:Y:S02]  /*18220*/  S2R R0, SR_TID.X ;  /* 0x0000000000007919 */ /* 0x001e240000002100 */
[----:B0-----:R-:W-:-:S04]  /*18230*/  SHF.R.U32.HI R0, RZ, 0x5, R0 ;  /* 0x00000005ff007819 */ /* 0x001fc80000011600 */
[----:B------:R-:W-:-:S05]  /*18240*/  LOP3.LUT R0, R0, 0x3, RZ, 0xc0, !PT ;  /* 0x0000000300007812 */ /* 0x000fca00078ec0ff */
[----:B------:R0:W1:Y:S02]  /*18250*/  SHFL.IDX PT, R14, R0, RZ, 0x1f ;  /* 0x00001fff000e7589 */ /* 0x00006400000e0000 */
.L_x_1528:
[----:B-1----:R-:W-:Y:S01]  /*18260*/  ISETP.NE.AND P0, PT, R14, RZ, PT ;  /* 0x000000ff0e00720c */ /* 0x002fe20003f05270 */
[----:B------:R-:W-:-:S12]  /*18270*/  BSSY B0, `(.L_x_1408) ;  /* 0x0000026000007945 */ /* 0x000fd80003800000 */
[----:B------:R-:W-:Y:S05]  /*18280*/  @P0 BRA `(.L_x_1409) ;  /* 0x0000000000900947 */ /* 0x000fea0003800000 */
[----:B------:R-:W-:-:S03]  /*18290*/  UMOV UR4, 0xffffffff ;  /* 0xffffffff00047882 */ /* 0x000fc60000000000 */
[----:B------:R-:W-:Y:S05]  /*182a0*/  BRA.DIV UR4, `(.L_x_1410) ;  /* 0x0000003e04347947 */ /* 0x000fea000b800000 */
[----:B------:R-:W-:-:S13]  /*182b0*/  ELECT P6, URZ, PT ;  /* 0x00000000003f782f */ /* 0x000fda00038c0000 */
.L_x_1531:
[----:B------:R-:W-:Y:S05]  /*182c0*/  @!P6 BRA `(.L_x_1409) ;  /* 0x000000000080e947 */ /* 0x000fea0003800000 */
[----:B0-----:R-:W3:Y:S02]  /*182d0*/  LDL R0, [R1+0x14] ;  /* 0x0000140001007983 */ /* 0x001ee40000100800 */
[----:B---3--:R-:W-:-:S13]  /*182e0*/  R2UR UR4, R0 ;  /* 0x00000000000472ca */ /* 0x008fda00000e0000 */
[----:B------:R-:W-:-:S06]  /*182f0*/  ULOP3.LUT UR4, UR4, 0x2, URZ, 0xfc, !UPT ;  /* 0x0000000204047892 */ /* 0x000fcc000f8efc3f */
[----:B------:R-:W-:-:S05]  /*18300*/  IMAD.U32 R0, RZ, RZ, UR4 ;  /* 0x00000004ff007e24 */ /* 0x000fca000f8e00ff */
[----:B------:R-:W-:-:S13]  /*18310*/  ISETP.NE.AND P0, PT, R0, 0x3, PT ;  /* 0x000000030000780c */ /* 0x000fda0003f05270 */
[----:B------:R-:W-:Y:S05]  /*18320*/  @!P0 BRA `(.L_x_1411) ;  /* 0x0000000000048947 */ /* 0x000fea0003800000 */
[----:B------:R-:W-:Y:S01]  /*18330*/  BPT.TRAP 0x1 ;  /* 0x000000040000795c */ /* 0x000fe20000300000 */
.L_x_1411:
[----:B------:R-:W-:Y:S01]  /*18340*/  IMAD R5, R26, 0x8, R7 ;  /* 0x000000081a057824 */ /* 0x000fe200078e0207 */
[----:B------:R-:W-:Y:S01]  /*18350*/  SHF.L.U32 R0, R28, 0x1f, RZ ;  /* 0x0000001f1c007819 */ /* 0x000fe200000006ff */
[----:B------:R-:W-:-:S03]  /*18360*/  VIADD R26, R26, 0x1 ;  /* 0x000000011a1a7836 */ /* 0x000fc60000000000 */
[----:B------:R-:W0:Y:S02]  /*18370*/  SYNCS.PHASECHK.TRANS64.TRYWAIT P1, [R5+URZ+0x2a840], R0 ;  /* 0x02a84000050075a7 */ /* 0x000e24000802017f */
[----:B------:R-:W-:-:S04]  /*18380*/  ISETP.NE.AND P2, PT, R26, 0x2, PT ;  /* 0x000000021a00780c */ /* 0x000fc80003f45270 */
[----:B------:R-:W-:Y:S01]  /*18390*/  SEL R3, RZ, 0x1, P2 ;  /* 0x00000001ff037807 */ /* 0x000fe20001000000 */
[----:B0-----:R-:W-:Y:S08]  /*183a0*/  @!P1 BRA `(.L_x_1412) ;  /* 0x0000003c00149947 */ /* 0x001ff00003800000 */
.L_x_1532:
[----:B------:R-:W-:Y:S02]  /*183b0*/  SEL R26, R26, RZ, P2 ;  /* 0x000000ff1a1a7207 */ /* 0x000fe40001000000 */
[----:B------:R-:W-:Y:S01]  /*183c0*/  LOP3.LUT R2, R28, R3, RZ, 0x3c, !PT ;  /* 0x000000031c027212 */ /* 0x000fe200078e3cff */
[----:B------:R-:W-:Y:S06]  /*183d0*/  @!P0 BRA `(.L_x_1413) ;  /* 0x0000000000048947 */ /* 0x000fec0003800000 */
[----:B------:R-:W-:Y:S01]  /*183e0*/  BPT.TRAP 0x1 ;  /* 0x000000040000795c */ /* 0x000fe20000300000 */
.L_x_1413:
[----:B------:R-:W-:Y:S01]  /*183f0*/  IMAD R3, R26, 0x8, R7 ;  /* 0x000000081a037824 */ /* 0x000fe200078e0207 */
[----:B------:R-:W-:-:S04]  /*18400*/  SHF.L.U32 R2, R2, 0x1f, RZ ;  /* 0x0000001f02027819 */ /* 0x000fc800000006ff */
[----:B------:R-:W1:Y:S02]  /*18410*/  SYNCS.PHASECHK.TRANS64.TRYWAIT P1, [R3+URZ+0x2a840], R2 ;  /* 0x02a84002030075a7 */ /* 0x000e64000802017f */
[----:B-1----:R-:W-:Y:S05]  /*18420*/  @!P1 BRA `(.L_x_1414) ;  /* 0x0000003c00089947 */ /* 0x002fea0003800000 */
.L_x_1533:
[----:B------:R-:W-:Y:S05]  /*18430*/  @!P0 BRA `(.L_x_1415) ;  /* 0x0000000000048947 */ /* 0x000fea0003800000 */
[----:B------:R-:W-:Y:S01]  /*18440*/  BPT.TRAP 0x1 ;  /* 0x000000040000795c */ /* 0x000fe20000300000 */
.L_x_1415:
[----:B------:R-:W3:Y:S02]  /*18450*/  SYNCS.PHASECHK.TRANS64.TRYWAIT P1, [R5+URZ+0x2a860], R0 ;  /* 0x02a86000050075a7 */ /* 0x000ee4000802017f */
[----:B---3--:R-:W-:Y:S05]  /*18460*/  @!P1 BRA `(.L_x_1416) ;  /* 0x0000003c000c9947 */ /* 0x008fea0003800000 */
.L_x_1534:
[----:B------:R-:W-:Y:S05]  /*18470*/  @!P0 BRA `(.L_x_1417) ;  /* 0x0000000000048947 */ /* 0x000fea0003800000 */
[----:B------:R-:W-:Y:S01]  /*18480*/  BPT.TRAP 0x1 ;  /* 0x000000040000795c */ /* 0x000fe20000300000 */
.L_x_1417:
[----:B----4-:R4:W0:Y:S02]  /*18490*/  SYNCS.PHASECHK.TRANS64.TRYWAIT P0, [R3+URZ+0x2a860], R2 ;  /* 0x02a86002030075a7 */ /* 0x010824000800017f */
[----:B0-----:R-:W-:Y:S05]  /*184a0*/  @!P0 NANOSLEEP.SYNCS 0x989680 ;  /* 0x009896800000895d */ /* 0x001fea0003900000 */
[----:B------:R-:W0:Y:S02]  /*184b0*/  @!P0 SYNCS.PHASECHK.TRANS64 P0, [R3+URZ+0x2a860], R2 ;  /* 0x02a86002030085a7 */ /* 0x000e24000800007f */
[----:B0-----:R-:W-:Y:S05]  /*184c0*/  @!P0 BRA `(.L_x_1417) ;  /* 0xfffffffc00f08947 */ /* 0x001fea000383ffff */
.L_x_1409:
[----:B------:R-:W-:Y:S05]  /*184d0*/  BSYNC B0 ;  /* 0x0000000000007941 */ /* 0x000fea0003800000 */
.L_x_1408:
[----:B------:R-:W-:Y:S05]  /*184e0*/  EXIT ;  /* 0x000000000000794d */ /* 0x000fea0003800000 */
.L_x_1222:
[----:B0-----:R-:W-:-:S04]  /*184f0*/  IMAD.U32 R3, RZ, RZ, UR60 ;  /* 0x0000003cff037e24 */ /* 0x001fc8000f8e00ff */
[----:B------:R0:W1:Y:S03]  /*18500*/  SYNCS.PHASECHK.TRANS64.TRYWAIT P1, [R3+URZ+0x2a800], R0 ;  /* 0x02a80000030075a7 */ /* 0x000066000802017f */
[----:B-1----:R-:W-:Y:S05]  /*18510*/  @!P1 NANOSLEEP.SYNCS 0x989680 ;  /* 0x009896800000995d */ /* 0x002fea0003900000 */
[----:B------:R-:W1:Y:S02]  /*18520*/  @!P1 SYNCS.PHASECHK.TRANS64 P1, [R3+URZ+0x2a800], R0 ;  /* 0x02a80000030095a7 */ /* 0x000e64000802007f */
[----:B-1----:R-:W-:Y:S05]  /*18530*/  @!P1 BRA `(.L_x_1222) ;  /* 0xfffffffc00ec9947 */ /* 0x002fea000383ffff */
[----:B------:R-:W-:Y:S05]  /*18540*/  BRA `(.L_x_1418) ;  /* 0xfffffe9800c87947 */ /* 0x000fea000383ffff */
.L_x_1226:
[----:B-1----:R1:W2:Y:S02]  /*18550*/  SYNCS.PHASECHK.TRANS64.TRYWAIT P1, [R21+URZ+0x2a830], R0 ;  /* 0x02a83000150075a7 */ /* 0x0022a4000802017f */
[----:B--2---:R-:W-:Y:S05]  /*18560*/  @!P1 NANOSLEEP.SYNCS 0x989680 ;  /* 0x009896800000995d */ /* 0x004fea0003900000 */
[----:B------:R-:W2:Y:S02]  /*18570*/  @!P1 SYNCS.PHASECHK.TRANS64 P1, [R21+URZ+0x2a830], R0 ;  /* 0x02a83000150095a7 */ /* 0x000ea4000802007f */
[----:B--2---:R-:W-:Y:S05]  /*18580*/  @!P1 BRA `(.L_x_1226) ;  /* 0xfffffffc00f09947 */ /* 0x004fea000383ffff */
[----:B------:R-:W-:Y:S05]  /*18590*/  BRA `(.L_x_1225) ;  /* 0xfffffe9800e47947 */ /* 0x000fea000383ffff */
.L_x_1243:
[----:B-1----:R-:W-:-:S04]  /*185a0*/  IMAD.U32 R12, RZ, RZ, UR6 ;  /* 0x00000006ff0c7e24 */ /* 0x002fc8000f8e00ff */
[----:B------:R1:W2:Y:S03]  /*185b0*/  SYNCS.PHASECHK.TRANS64.TRYWAIT P1, [R12+URZ+0x2a830], R11 ;  /* 0x02a8300b0c0075a7 */ /* 0x0002a6000802017f */
[----:B--2---:R-:W-:Y:S05]  /*185c0*/  @!P1 NANOSLEEP.SYNCS 0x989680 ;  /* 0x009896800000995d */ /* 0x004fea0003900000 */
[----:B------:R-:W2:Y:S02]  /*185d0*/  @!P1 SYNCS.PHASECHK.TRANS64 P1, [R12+URZ+0x2a830], R11 ;  /* 0x02a8300b0c0095a7 */ /* 0x000ea4000802007f */
[----:B--2---:R-:W-:Y:S05]  /*185e0*/  @!P1 BRA `(.L_x_1243) ;  /* 0xfffffffc00ec9947 */ /* 0x004fea000383ffff */
[----:B------:R-:W-:Y:S05]  /*185f0*/  BRA `(.L_x_1242) ;  /* 0xfffffecc008c7947 */ /* 0x000fea000383ffff */
.L_x_1247:
[----:B01----:R-:W-:-:S04]  /*18600*/  IMAD.U32 R11, RZ, RZ, UR7 ;  /* 0x00000007ff0b7e24 */ /* 0x003fc8000f8e00ff */
[----:B------:R0:W1:Y:S03]  /*18610*/  SYNCS.PHASECHK.TRANS64.TRYWAIT P1, [R11+URZ+0x2a850], R0 ;  /* 0x02a850000b0075a7 */ /* 0x000066000802017f */
[----:B-1----:R-:W-:Y:S05]  /*18620*/  @!P1 NANOSLEEP.SYNCS 0x989680 ;  /* 0x009896800000995d */ /* 0x002fea0003900000 */
[----:B------:R-:W1:Y:S02]  /*18630*/  @!P1 SYNCS.PHASECHK.TRANS64 P1, [R11+URZ+0x2a850], R0 ;  /* 0x02a850000b0095a7 */ /* 0x000e64000802007f */
[----:B-1----:R-:W-:Y:S05]  /*18640*/  @!P1 BRA `(.L_x_1247) ;  /* 0xfffffffc00ec9947 */ /* 0x002fea000383ffff */
[----:B------:R-:W-:Y:S05]  /*18650*/  BRA `(.L_x_1246) ;  /* 0xfffffed400c07947 */ /* 0x000fea000383ffff */
.L_x_1266:
[----:B-1----:R-:W-:-:S04]  /*18660*/  IMAD.U32 R11, RZ, RZ, UR6 ;  /* 0x00000006ff0b7e24 */ /* 0x002fc8000f8e00ff */
[----:B------:R1:W2:Y:S03]  /*18670*/  SYNCS.PHASECHK.TRANS64.TRYWAIT P1, [R11+URZ+0x2a830], R8 ;  /* 0x02a830080b0075a7 */ /* 0x0002a6000802017f */
[----:B--2---:R-:W-:Y:S05]  /*18680*/  @!P1 NANOSLEEP.SYNCS 0x989680 ;  /* 0x009896800000995d */ /* 0x004fea0003900000 */
[----:B------:R-:W2:Y:S02]  /*18690*/  @!P1 SYNCS.PHASECHK.TRANS64 P1, [R11+URZ+0x2a830], R8 ;  /* 0x02a830080b0095a7 */ /* 0x000ea4000802007f */
[----:B--2---:R-:W-:Y:S05]  /*186a0*/  @!P1 BRA `(.L_x_1266) ;  /* 0xfffffffc00ec9947 */ /* 0x004fea000383ffff */
[----:B------:R-:W-:Y:S05]  /*186b0*/  BRA `(.L_x_1265) ;  /* 0xffffff04001c7947 */ /* 0x000fea000383ffff */
.L_x_1270:
[----:B-1----:R-:W-:-:S04]  /*186c0*/  IMAD.U32 R11, RZ, RZ, UR7 ;  /* 0x00000007ff0b7e24 */ /* 0x002fc8000f8e00ff */
[----:B------:R1:W3:Y:S03]  /*186d0*/  SYNCS.PHASECHK.TRANS64.TRYWAIT P1, [R11+URZ+0x2a850], R0 ;  /* 0x02a850000b0075a7 */ /* 0x0002e6000802017f */
[----:B---3--:R-:W-:Y:S05]  /*186e0*/  @!P1 NANOSLEEP.SYNCS 0x989680 ;  /* 0x009896800000995d */ /* 0x008fea0003900000 */
[----:B------:R-:W3:Y:S02]  /*186f0*/  @!P1 SYNCS.PHASECHK.TRANS64 P1, [R11+URZ+0x2a850], R0 ;  /* 0x02a850000b0095a7 */ /* 0x000ee4000802007f */
[----:B---3--:R-:W-:Y:S05]  /*18700*/  @!P1 BRA `(.L_x_1270) ;  /* 0xfffffffc00ec9947 */ /* 0x008fea000383ffff */
[----:B------:R-:W-:Y:S05]  /*18710*/  BRA `(.L_x_1269) ;  /* 0xffffff0c00507947 */ /* 0x000fea000383ffff */
.L_x_1278:
[----:B-1----:R-:W-:-:S04]  /*18720*/  IMAD.U32 R12, RZ, RZ, UR6 ;  /* 0x00000006ff0c7e24 */ /* 0x002fc8000f8e00ff */
[----:B------:R1:W2:Y:S03]  /*18730*/  SYNCS.PHASECHK.TRANS64.TRYWAIT P1, [R12+URZ+0x2a830], R11 ;  /* 0x02a8300b0c0075a7 */ /* 0x0002a6000802017f */
[----:B--2---:R-:W-:Y:S05]  /*18740*/  @!P1 NANOSLEEP.SYNCS 0x989680 ;  /* 0x009896800000995d */ /* 0x004fea0003900000 */
[----:B------:R-:W2:Y:S02]  /*18750*/  @!P1 SYNCS.PHASECHK.TRANS64 P1, [R12+URZ+0x2a830], R11 ;  /* 0x02a8300b0c0095a7 */ /* 0x000ea4000802007f */
[----:B--2---:R-:W-:Y:S05]  /*18760*/  @!P1 BRA `(.L_x_1278) ;  /* 0xfffffffc00ec9947 */ /* 0x004fea000383ffff */
[----:B------:R-:W-:Y:S05]  /*18770*/  BRA `(.L_x_1277) ;  /* 0xffffff2400a47947 */ /* 0x000fea000383ffff */
.L_x_1282:
[----:B01----:R-:W-:-:S04]  /*18780*/  IMAD.U32 R11, RZ, RZ, UR7 ;  /* 0x00000007ff0b7e24 */ /* 0x003fc8000f8e00ff */
[----:B------:R0:W1:Y:S03]  /*18790*/  SYNCS.PHASECHK.TRANS64.TRYWAIT P1, [R11+URZ+0x2a850], R0 ;  /* 0x02a850000b0075a7 */ /* 0x000066000802017f */
[----:B-1----:R-:W-:Y:S05]  /*187a0*/  @!P1 NANOSLEEP.SYNCS 0x989680 ;  /* 0x009896800000995d */ /* 0x002fea0003900000 */
[----:B------:R-:W1:Y:S02]  /*187b0*/  @!P1 SYNCS.PHASECHK.TRANS64 P1, [R11+URZ+0x2a850], R0 ;  /* 0x02a850000b0095a7 */ /* 0x000e64000802007f */
[----:B-1----:R-:W-:Y:S05]  /*187c0*/  @!P1 BRA `(.L_x_1282) ;  /* 0xfffffffc00ec9947 */ /* 0x002fea000383ffff */
[----:B------:R-:W-:Y:S05]  /*187d0*/  BRA `(.L_x_1281) ;  /* 0xffffff2c00d87947 */ /* 0x000fea000383ffff */
.L_x_1297:
[----:B-1----:R-:W-:-:S04]  /*187e0*/  IMAD.U32 R5, RZ, RZ, UR5 ;  /* 0x00000005ff057e24 */ /* 0x002fc8000f8e00ff */
[----:B------:R1:W2:Y:S03]  /*187f0*/  SYNCS.PHASECHK.TRANS64.TRYWAIT P1, [R5+URZ+0x2a850], R0 ;  /* 0x02a85000050075a7 */ /* 0x0002a6000802017f */
[----:B--2---:R-:W-:Y:S05]  /*18800*/  @!P1 NANOSLEEP.SYNCS 0x989680 ;  /* 0x009896800000995d */ /* 0x004fea0003900000 */
[----:B------:R-:W2:Y:S02]  /*18810*/  @!P1 SYNCS.PHASECHK.TRANS64 P1, [R5+URZ+0x2a850], R0 ;  /* 0x02a85000050095a7 */ /* 0x000ea4000802007f */
[----:B--2---:R-:W-:Y:S05]  /*18820*/  @!P1 BRA `(.L_x_1297) ;  /* 0xfffffffc00ec9947 */ /* 0x004fea000383ffff */
[----:B------:R-:W-:Y:S05]  /*18830*/  BRA `(.L_x_1296) ;  /* 0xffffff5c005c7947 */ /* 0x000fea000383ffff */
.L_x_1353:
        /* <DEDUP_REMOVED lines=8> */
[----:B-----5:R-:W-:Y:S05]  /*188c0*/  WARPSYNC.COLLECTIVE R15, `(.L_x_1420) ;  /* 0x000000000f087348 */ /* 0x020fea0003c00000 */
[----:B------:R0:W1:Y:S02]  /*188d0*/  SHFL.IDX P6, R14, R13, R12, R11 ;  /* 0x0000000c0d0e7389 */ /* 0x00006400000c000b */
[----:B01---5:R-:W-:Y:S01]  /*188e0*/  ENDCOLLECTIVE ;  /* 0x000000000000791b */ /* 0x023fe20003800000 */
.L_x_1420:
[----:B------:R-:W-:Y:S05]  /*188f0*/  BSYNC B0 ;  /* 0x0000000000007941 */ /* 0x000fea0003800000 */
.L_x_1419:
[----:B------:R-:W-:Y:S05]  /*18900*/  BRA `(.L_x_1421) ;  /* 0xffffffb800c07947 */ /* 0x000fea000383ffff */
.L_x_1356:
[----:B0-----:R0:W1:Y:S02]  /*18910*/  SYNCS.PHASECHK.TRANS64.TRYWAIT P0, [R7+URZ+0x2a840], R2 ;  /* 0x02a84002070075a7 */ /* 0x001064000800017f */
[----:B-1----:R-:W-:Y:S05]  /*18920*/  @!P0 NANOSLEEP.SYNCS 0x989680 ;  /* 0x009896800000895d */ /* 0x002fea0003900000 */
[----:B------:R-:W1:Y:S02]  /*18930*/  @!P0 SYNCS.PHASECHK.TRANS64 P0, [R7+URZ+0x2a840], R2 ;  /* 0x02a84002070085a7 */ /* 0x000e64000800007f */
[----:B-1----:R-:W-:Y:S05]  /*18940*/  @!P0 BRA `(.L_x_1356) ;  /* 0xfffffffc00f08947 */ /* 0x002fea000383ffff */
[----:B------:R-:W-:Y:S05]  /*18950*/  BRA `(.L_x_1422) ;  /* 0xffffffbc00287947 */ /* 0x000fea000383ffff */
.L_x_1357:
        /* <DEDUP_REMOVED lines=8> */
.L_x_1424:
[----:B------:R-:W-:Y:S05]  /*189e0*/  BSYNC B0 ;  /* 0x0000000000007941 */ /* 0x000fea0003800000 */
.L_x_1423:
        /* <DEDUP_REMOVED lines=9> */
.L_x_1425:
[----:B------:R-:W-:Y:S02]  /*18a80*/  IMAD.MOV.U32 R13, RZ, RZ, R0 ;  /* 0x000000ffff0d7224 */ /* 0x000fe400078e0000 */
[----:B------:R-:W-:Y:S02]  /*18a90*/  IMAD.MOV.U32 R12, RZ, RZ, 0x1 ;  /* 0x00000001ff0c7424 */ /* 0x000fe400078e00ff */
[----:B------:R-:W-:-:S07]  /*18aa0*/  IMAD.MOV.U32 R3, RZ, RZ, R14 ;  /* 0x000000ffff037224 */ /* 0x000fce00078e000e */
[----:B------:R-:W-:Y:S05]  /*18ab0*/  WARPSYNC.COLLECTIVE R15, `(.L_x_1426) ;  /* 0x000000000f087348 */ /* 0x000fea0003c00000 */
[----:B------:R0:W1:Y:S02]  /*18ac0*/  SHFL.IDX P6, R14, R13, R12, R11 ;  /* 0x0000000c0d0e7389 */ /* 0x00006400000c000b */
[----:B01----:R-:W-:Y:S01]  /*18ad0*/  ENDCOLLECTIVE ;  /* 0x000000000000791b */ /* 0x003fe20003800000 */
.L_x_1426:
        /* <DEDUP_REMOVED lines=17> */
.L_x_1427:
[----:B------:R-:W-:Y:S02]  /*18bf0*/  @P1 IMAD R8, R5, 0x2, R22 ;  /* 0x0000000205081824 */ /* 0x000fe400078e0216 */
[----:B------:R-:W-:Y:S02]  /*18c00*/  IMAD.MOV.U32 R13, RZ, RZ, R0 ;  /* 0x000000ffff0d7224 */ /* 0x000fe400078e0000 */
[----:B------:R-:W-:Y:S02]  /*18c10*/  IMAD.MOV.U32 R12, RZ, RZ, 0x2 ;  /* 0x00000002ff0c7424 */ /* 0x000fe400078e00ff */
[----:B------:R-:W-:-:S07]  /*18c20*/  IMAD.MOV.U32 R3, RZ, RZ, R14 ;  /* 0x000000ffff037224 */ /* 0x000fce00078e000e */
[----:B------:R-:W-:Y:S05]  /*18c30*/  WARPSYNC.COLLECTIVE R15, `(.L_x_1428) ;  /* 0x000000000f087348 */ /* 0x000fea0003c00000 */
[----:B------:R0:W1:Y:S02]  /*18c40*/  SHFL.IDX P6, R14, R13, R12, R11 ;  /* 0x0000000c0d0e7389 */ /* 0x00006400000c000b */
[----:B01----:R-:W-:Y:S01]  /*18c50*/  ENDCOLLECTIVE ;  /* 0x000000000000791b */ /* 0x003fe20003800000 */
.L_x_1428:
        /* <DEDUP_REMOVED lines=17> */
.L_x_1429:
[----:B------:R-:W-:Y:S02]  /*18d70*/  @P1 IMAD R8, R5, 0x2, R22 ;  /* 0x0000000205081824 */ /* 0x000fe400078e0216 */
[----:B------:R-:W-:Y:S02]  /*18d80*/  IMAD.MOV.U32 R13, RZ, RZ, R0 ;  /* 0x000000ffff0d7224 */ /* 0x000fe400078e0000 */
[----:B------:R-:W-:Y:S02]  /*18d90*/  IMAD.MOV.U32 R12, RZ, RZ, 0x3 ;  /* 0x00000003ff0c7424 */ /* 0x000fe400078e00ff */
[----:B------:R-:W-:-:S07]  /*18da0*/  IMAD.MOV.U32 R3, RZ, RZ, R14 ;  /* 0x000000ffff037224 */ /* 0x000fce00078e000e */
[----:B------:R-:W-:Y:S05]  /*18db0*/  WARPSYNC.COLLECTIVE R15, `(.L_x_1430) ;  /* 0x000000000f087348 */ /* 0x000fea0003c00000 */
[----:B------:R0:W1:Y:S02]  /*18dc0*/  SHFL.IDX P6, R14, R13, R12, R11 ;  /* 0x0000000c0d0e7389 */ /* 0x00006400000c000b */
[----:B01----:R-:W-:Y:S01]  /*18dd0*/  ENDCOLLECTIVE ;  /* 0x000000000000791b */ /* 0x003fe20003800000 */
.L_x_1430:
        /* <DEDUP_REMOVED lines=17> */
.L_x_1431:
[----:B------:R-:W-:Y:S02]  /*18ef0*/  @P1 IMAD R8, R5, 0x2, R22 ;  /* 0x0000000205081824 */ /* 0x000fe400078e0216 */
[----:B------:R-:W-:Y:S02]  /*18f00*/  IMAD.MOV.U32 R13, RZ, RZ, R0 ;  /* 0x000000ffff0d7224 */ /* 0x000fe400078e0000 */
[----:B------:R-:W-:Y:S02]  /*18f10*/  IMAD.MOV.U32 R12, RZ, RZ, 0x4 ;  /* 0x00000004ff0c7424 */ /* 0x000fe400078e00ff */
[----:B------:R-:W-:-:S07]  /*18f20*/  IMAD.MOV.U32 R3, RZ, RZ, R14 ;  /* 0x000000ffff037224 */ /* 0x000fce00078e000e */
[----:B------:R-:W-:Y:S05]  /*18f30*/  WARPSYNC.COLLECTIVE R15, `(.L_x_1432) ;  /* 0x000000000f087348 */ /* 0x000fea0003c00000 */
[----:B------:R0:W1:Y:S02]  /*18f40*/  SHFL.IDX P6, R14, R13, R12, R11 ;  /* 0x0000000c0d0e7389 */ /* 0x00006400000c000b */
[----:B01----:R-:W-:Y:S01]  /*18f50*/  ENDCOLLECTIVE ;  /* 0x000000000000791b */ /* 0x003fe20003800000 */
.L_x_1432:
        /* <DEDUP_REMOVED lines=17> */
.L_x_1433:
[----:B------:R-:W-:Y:S02]  /*19070*/  @P1 IMAD R8, R5, 0x2, R22 ;  /* 0x0000000205081824 */ /* 0x000fe400078e0216 */
[----:B------:R-:W-:Y:S02]  /*19080*/  IMAD.MOV.U32 R13, RZ, RZ, R0 ;  /* 0x000000ffff0d7224 */ /* 0x000fe400078e0000 */
[----:B------:R-:W-:Y:S02]  /*19090*/  IMAD.MOV.U32 R12, RZ, RZ, 0x5 ;  /* 0x00000005ff0c7424 */ /* 0x000fe400078e00ff */
[----:B------:R-:W-:-:S07]  /*190a0*/  IMAD.MOV.U32 R3, RZ, RZ, R14 ;  /* 0x000000ffff037224 */ /* 0x000fce00078e000e */
[----:B------:R-:W-:Y:S05]  /*190b0*/  WARPSYNC.COLLECTIVE R15, `(.L_x_1434) ;  /* 0x000000000f087348 */ /* 0x000fea0003c00000 */
[----:B------:R0:W1:Y:S02]  /*190c0*/  SHFL.IDX P6, R14, R13, R12, R11 ;  /* 0x0000000c0d0e7389 */ /* 0x00006400000c000b */
[----:B01----:R-:W-:Y:S01]  /*190d0*/  ENDCOLLECTIVE ;  /* 0x000000000000791b */ /* 0x003fe20003800000 */
.L_x_1434:
        /* <DEDUP_REMOVED lines=10> */
.L_x_1435:
        /* <DEDUP_REMOVED lines=8> */
.L_x_1362:
[----:B------:R-:W-:Y:S02]  /*19200*/  IMAD.MOV.U32 R13, RZ, RZ, R4 ;  /* 0x000000ffff0d7224 */ /* 0x000fe400078e0004 */
[----:B------:R-:W-:Y:S02]  /*19210*/  IMAD.MOV.U32 R12, RZ, RZ, RZ ;  /* 0x000000ffff0c7224 */ /* 0x000fe400078e00ff */
[----:B------:R-:W-:Y:S02]  /*19220*/  IMAD.MOV.U32 R11, RZ, RZ, 0x181f ;  /* 0x0000181fff0b7424 */ /* 0x000fe400078e00ff */
[----:B------:R-:W-:Y:S02]  /*19230*/  IMAD.MOV.U32 R15, RZ, RZ, -0x1 ;  /* 0xffffffffff0f7424 */ /* 0x000fe400078e00ff */
[----:B------:R-:W-:Y:S02]  /*19240*/  IMAD R30, R30, R6, RZ ;  /* 0x000000061e1e7224 */ /* 0x000fe400078e02ff */
[----:B------:R-:W-:-:S07]  /*19250*/  IMAD.IADD R27, R9, 0x1, R27 ;  /* 0x00000001091b7824 */ /* 0x000fce00078e021b */
[----:B------:R-:W-:Y:S05]  /*19260*/  WARPSYNC.COLLECTIVE R15, `(.L_x_1437) ;  /* 0x000000000f087348 */ /* 0x000fea0003c00000 */
[----:B------:R0:W1:Y:S02]  /*19270*/  SHFL.IDX P6, R14, R13, R12, R11 ;  /* 0x0000000c0d0e7389 */ /* 0x00006400000c000b */
[----:B01----:R-:W-:Y:S01]  /*19280*/  ENDCOLLECTIVE ;  /* 0x000000000000791b */ /* 0x003fe20003800000 */
.L_x_1437:
[C---:B------:R-:W-:Y:S01]  /*19290*/  VIADD R5, R27.reuse, 0x10 ;  /* 0x000000101b057836 */ /* 0x040fe20000000000 */
[----:B------:R-:W-:Y:S01]  /*192a0*/  ISETP.GE.AND P1, PT, R27, R30, PT ;  /* 0x0000001e1b00720c */ /* 0x000fe20003f26270 */
[----:B------:R-:W-:Y:S02]  /*192b0*/  IMAD.MOV.U32 R13, RZ, RZ, R0 ;  /* 0x000000ffff0d7224 */ /* 0x000fe400078e0000 */
[----:B------:R-:W-:-:S10]  /*192c0*/  IMAD.MOV.U32 R2, RZ, RZ, R14 ;  /* 0x000000ffff027224 */ /* 0x000fd400078e000e */
[----:B------:R-:W-:Y:S05]  /*192d0*/  WARPSYNC.COLLECTIVE R15, `(.L_x_1438) ;  /* 0x000000000f087348 */ /* 0x000fea0003c00000 */
[----:B------:R0:W1:Y:S02]  /*192e0*/  SHFL.IDX P6, R14, R13, R12, R11 ;  /* 0x0000000c0d0e7389 */ /* 0x00006400000c000b */
[----:B01----:R-:W-:Y:S01]  /*192f0*/  ENDCOLLECTIVE ;  /* 0x000000000000791b */ /* 0x003fe20003800000 */
.L_x_1438:
        /* <DEDUP_REMOVED lines=8> */
.L_x_1439:
[----:B------:R-:W-:Y:S01]  /*19380*/  @!PT LDS RZ, [RZ] ;  /* 0x00000000fffff984 */ /* 0x000fe20000000800 */
[----:B------:R-:W-:Y:S01]  /*19390*/  @!PT LDS RZ, [RZ] ;  /* 0x00000000fffff984 */ /* 0x000fe20000000800 */
[----:B------:R-:W-:Y:S01]  /*193a0*/  @!PT LDS RZ, [RZ] ;  /* 0x00000000fffff984 */ /* 0x000fe20000000800 */
[----:B------:R-:W-:Y:S04]  /*193b0*/  @!P1 LDGSTS.E.BYPASS.LTC128B.128 [R33+0xc400], desc[UR36][R2.64], !P3 ;  /* 0x0c40000002219fae */ /* 0x000fe8000d901d64 */
[----:B------:R-:W-:Y:S04]  /*193c0*/  @!P1 LDGSTS.E.BYPASS.LTC128B.128 [R33+0x10400], desc[UR36][R2.64+0x80], !P2 ;  /* 0x1040008002219fae */ /* 0x000fe8000d101d64 */
[----:B------:R0:W-:Y:S01]  /*193d0*/  @!P1 LDGSTS.E.BYPASS.LTC128B.128 [R33+0x14400], desc[UR36][R2.64+0x100], !P0 ;  /* 0x1440010002219fae */ /* 0x0001e2000c101d64 */
[----:B------:R-:W-:Y:S01]  /*193e0*/  ISETP.GE.AND P1, PT, R5, R30, PT ;  /* 0x0000001e0500720c */ /* 0x000fe20003f26270 */
[----:B------:R-:W-:-:S02]  /*193f0*/  IMAD.MOV.U32 R13, RZ, RZ, R0 ;  /* 0x000000ffff0d7224 */ /* 0x000fc400078e0000 */
[----:B0-----:R-:W-:-:S10]  /*19400*/  IMAD.MOV.U32 R2, RZ, RZ, R14 ;  /* 0x000000ffff027224 */ /* 0x001fd400078e000e */
[----:B------:R-:W-:Y:S05]  /*19410*/  WARPSYNC.COLLECTIVE R15, `(.L_x_1440) ;  /* 0x000000000f087348 */ /* 0x000fea0003c00000 */
[----:B------:R0:W1:Y:S02]  /*19420*/  SHFL.IDX P6, R14, R13, R12, R11 ;  /* 0x0000000c0d0e7389 */ /* 0x00006400000c000b */
[----:B01----:R-:W-:Y:S01]  /*19430*/  ENDCOLLECTIVE ;  /* 0x000000000000791b */ /* 0x003fe20003800000 */
.L_x_1440:
        /* <DEDUP_REMOVED lines=8> */
.L_x_1441:
        /* <DEDUP_REMOVED lines=14> */
.L_x_1442:
        /* <DEDUP_REMOVED lines=8> */
.L_x_1443:
        /* <DEDUP_REMOVED lines=14> */
.L_x_1444:
        /* <DEDUP_REMOVED lines=8> */
.L_x_1445:
        /* <DEDUP_REMOVED lines=14> */
.L_x_1446:
        /* <DEDUP_REMOVED lines=8> */
.L_x_1447:
        /* <DEDUP_REMOVED lines=14> */
.L_x_1448:
        /* <DEDUP_REMOVED lines=8> */
.L_x_1449:
        /* <DEDUP_REMOVED lines=14> */
.L_x_1450:
        /* <DEDUP_REMOVED lines=8> */
.L_x_1451:
        /* <DEDUP_REMOVED lines=12> */
.L_x_1452:
[----:B------:R-:W-:Y:S05]  /*19c60*/  BRA `(.L_x_1453) ;  /* 0xffffffb800ec7947 */ /* 0x000fea000383ffff */
.L_x_1367:
[----:B0-----:R0:W1:Y:S02]  /*19c70*/  SYNCS.PHASECHK.TRANS64.TRYWAIT P0, [R22+URZ+0x2a820], R3 ;  /* 0x02a82003160075a7 */ /* 0x001064000800017f */
[----:B-1----:R-:W-:Y:S05]  /*19c80*/  @!P0 NANOSLEEP.SYNCS 0x989680 ;  /* 0x009896800000895d */ /* 0x002fea0003900000 */
[----:B------:R-:W1:Y:S02]  /*19c90*/  @!P0 SYNCS.PHASECHK.TRANS64 P0, [R22+URZ+0x2a820], R3 ;  /* 0x02a82003160085a7 */ /* 0x000e64000800007f */
[----:B-1----:R-:W-:Y:S05]  /*19ca0*/  @!P0 BRA `(.L_x_1367) ;  /* 0xfffffffc00f08947 */ /* 0x002fea000383ffff */
[----:B------:R-:W-:Y:S05]  /*19cb0*/  BRA `(.L_x_1454) ;  /* 0xffffffbc00647947 */ /* 0x000fea000383ffff */
.L_x_1372:
[----:B0-----:R0:W1:Y:S02]  /*19cc0*/  SYNCS.PHASECHK.TRANS64.TRYWAIT P0, [R6+URZ+0x2a840], R3 ;  /* 0x02a84003060075a7 */ /* 0x001064000800017f */
[----:B-1----:R-:W-:Y:S05]  /*19cd0*/  @!P0 NANOSLEEP.SYNCS 0x989680 ;  /* 0x009896800000895d */ /* 0x002fea0003900000 */
[----:B------:R-:W1:Y:S02]  /*19ce0*/  @!P0 SYNCS.PHASECHK.TRANS64 P0, [R6+URZ+0x2a840], R3 ;  /* 0x02a84003060085a7 */ /* 0x000e64000800007f */
[----:B-1----:R-:W-:Y:S05]  /*19cf0*/  @!P0 BRA `(.L_x_1372) ;  /* 0xfffffffc00f08947 */ /* 0x002fea000383ffff */
[----:B------:R-:W-:Y:S05]  /*19d00*/  BRA `(.L_x_1455) ;  /* 0xffffffc000287947 */ /* 0x000fea000383ffff */
.L_x_1373:
[----:B------:R-:W-:Y:S01]  /*19d10*/  BSSY B1, `(.L_x_1456) ;  /* 0x0000008000017945 */ /* 0x000fe20003800000 */
[----:B------:R-:W-:Y:S02]  /*19d20*/  IMAD.MOV.U32 R13, RZ, RZ, R5 ;  /* 0x000000ffff0d7224 */ /* 0x000fe400078e0005 */
[----:B------:R-:W-:Y:S02]  /*19d30*/  IMAD.MOV.U32 R12, RZ, RZ, RZ ;  /* 0x000000ffff0c7224 */ /* 0x000fe400078e00ff */
[----:B------:R-:W-:Y:S02]  /*19d40*/  IMAD.MOV.U32 R11, RZ, RZ, 0x181f ;  /* 0x0000181fff0b7424 */ /* 0x000fe400078e00ff */
[----:B------:R-:W-:-:S07]  /*19d50*/  IMAD.MOV.U32 R15, RZ, RZ, -0x1 ;  /* 0xffffffffff0f7424 */ /* 0x000fce00078e00ff */
[----:B--2---:R-:W-:Y:S05]  /*19d60*/  WARPSYNC.COLLECTIVE R15, `(.L_x_1457) ;  /* 0x000000000f087348 */ /* 0x004fea0003c00000 */
[----:B--2---:R0:W1:Y:S02]  /*19d70*/  SHFL.IDX P6, R14, R13, R12, R11 ;  /* 0x0000000c0d0e7389 */ /* 0x00406400000c000b */
[----:B01----:R-:W-:Y:S01]  /*19d80*/  ENDCOLLECTIVE ;  /* 0x000000000000791b */ /* 0x003fe20003800000 */
.L_x_1457:
[----:B------:R-:W-:Y:S05]  /*19d90*/  BSYNC B1 ;  /* 0x0000000000017941 */ /* 0x000fea0003800000 */
.L_x_1456:
        /* <DEDUP_REMOVED lines=10> */
.L_x_1458:
[----:B------:R-:W-:Y:S02]  /*19e40*/  IMAD.MOV.U32 R13, RZ, RZ, R5 ;  /* 0x000000ffff0d7224 */ /* 0x000fe400078e0005 */
[----:B------:R-:W-:Y:S02]  /*19e50*/  IMAD.MOV.U32 R12, RZ, RZ, 0x1 ;  /* 0x00000001ff0c7424 */ /* 0x000fe400078e00ff */
[----:B------:R-:W-:Y:S02]  /*19e60*/  IMAD.SHL.U32 R35, R35, 0x8, RZ ;  /* 0x0000000823237824 */ /* 0x000fe400078e00ff */
[----:B------:R-:W-:-:S03]  /*19e70*/  IMAD.MOV.U32 R2, RZ, RZ, R14 ;  /* 0x000000ffff027224 */ /* 0x000fc600078e000e */
[----:B------:R-:W-:-:S07]  /*19e80*/  LOP3.LUT R35, R35, 0x38, RZ, 0xc0, !PT ;  /* 0x0000003823237812 */ /* 0x000fce00078ec0ff */
[----:B------:R-:W-:Y:S05]  /*19e90*/  WARPSYNC.COLLECTIVE R15, `(.L_x_1459) ;  /* 0x000000000f087348 */ /* 0x000fea0003c00000 */
[----:B------:R0:W1:Y:S02]  /*19ea0*/  SHFL.IDX P6, R14, R13, R12, R11 ;  /* 0x0000000c0d0e7389 */ /* 0x00006400000c000b */
[----:B01----:R-:W-:Y:S01]  /*19eb0*/  ENDCOLLECTIVE ;  /* 0x000000000000791b */ /* 0x003fe20003800000 */
.L_x_1459:
        /* <DEDUP_REMOVED lines=14> */
.L_x_1460:
[----:B------:R-:W-:Y:S02]  /*19fa0*/  IMAD.MOV.U32 R13, RZ, RZ, R5 ;  /* 0x000000ffff0d7224 */ /* 0x000fe400078e0005 */
[----:B------:R-:W-:Y:S02]  /*19fb0*/  IMAD.MOV.U32 R12, RZ, RZ, 0x2 ;  /* 0x00000002ff0c7424 */ /* 0x000fe400078e00ff */
[----:B------:R-:W-:-:S07]  /*19fc0*/  IMAD.MOV.U32 R2, RZ, RZ, R14 ;  /* 0x000000ffff027224 */ /* 0x000fce00078e000e */
[----:B------:R-:W-:Y:S05]  /*19fd0*/  WARPSYNC.COLLECTIVE R15, `(.L_x_1461) ;  /* 0x000000000f087348 */ /* 0x000fea0003c00000 */
[----:B------:R0:W1:Y:S02]  /*19fe0*/  SHFL.IDX P6, R14, R13, R12, R11 ;  /* 0x0000000c0d0e7389 */ /* 0x00006400000c000b */
[----:B01----:R-:W-:Y:S01]  /*19ff0*/  ENDCOLLECTIVE ;  /* 0x000000000000791b */ /* 0x003fe20003800000 */
.L_x_1461:
        /* <DEDUP_REMOVED lines=13> */
.L_x_1462:
[----:B------:R-:W-:Y:S02]  /*1a0d0*/  IMAD.MOV.U32 R13, RZ, RZ, R5 ;  /* 0x000000ffff0d7224 */ /* 0x000fe400078e0005 */
[----:B------:R-:W-:Y:S02]  /*1a0e0*/  IMAD.MOV.U32 R12, RZ, RZ, 0x3 ;  /* 0x00000003ff0c7424 */ /* 0x000fe400078e00ff */
[----:B------:R-:W-:-:S07]  /*1a0f0*/  IMAD.MOV.U32 R2, RZ, RZ, R14 ;  /* 0x000000ffff027224 */ /* 0x000fce00078e000e */
[----:B------:R-:W-:Y:S05]  /*1a100*/  WARPSYNC.COLLECTIVE R15, `(.L_x_1463) ;  /* 0x000000000f087348 */ /* 0x000fea0003c00000 */
[----:B------:R0:W1:Y:S02]  /*1a110*/  SHFL.IDX P6, R14, R13, R12, R11 ;  /* 0x0000000c0d0e7389 */ /* 0x00006400000c000b */
[----:B01----:R-:W-:Y:S01]  /*1a120*/  ENDCOLLECTIVE ;  /* 0x000000000000791b */ /* 0x003fe20003800000 */
.L_x_1463:
        /* <DEDUP_REMOVED lines=13> */
.L_x_1464:
[----:B------:R-:W-:Y:S02]  /*1a200*/  IMAD.MOV.U32 R13, RZ, RZ, R5 ;  /* 0x000000ffff0d7224 */ /* 0x000fe400078e0005 */
[----:B------:R-:W-:Y:S02]  /*1a210*/  IMAD.MOV.U32 R12, RZ, RZ, 0x4 ;  /* 0x00000004ff0c7424 */ /* 0x000fe400078e00ff */
[----:B------:R-:W-:-:S07]  /*1a220*/  IMAD.MOV.U32 R2, RZ, RZ, R14 ;  /* 0x000000ffff027224 */ /* 0x000fce00078e000e */
[----:B------:R-:W-:Y:S05]  /*1a230*/  WARPSYNC.COLLECTIVE R15, `(.L_x_1465) ;  /* 0x000000000f087348 */ /* 0x000fea0003c00000 */
[----:B------:R0:W1:Y:S02]  /*1a240*/  SHFL.IDX P6, R14, R13, R12, R11 ;  /* 0x0000000c0d0e7389 */ /* 0x00006400000c000b */
[----:B01----:R-:W-:Y:S01]  /*1a250*/  ENDCOLLECTIVE ;  /* 0x000000000000791b */ /* 0x003fe20003800000 */
.L_x_1465:
        /* <DEDUP_REMOVED lines=13> */
.L_x_1466:
[----:B------:R-:W-:Y:S02]  /*1a330*/  IMAD.MOV.U32 R13, RZ, RZ, R5 ;  /* 0x000000ffff0d7224 */ /* 0x000fe400078e0005 */
[----:B------:R-:W-:Y:S02]  /*1a340*/  IMAD.MOV.U32 R12, RZ, RZ, 0x5 ;  /* 0x00000005ff0c7424 */ /* 0x000fe400078e00ff */
[----:B------:R-:W-:-:S07]  /*1a350*/  IMAD.MOV.U32 R2, RZ, RZ, R14 ;  /* 0x000000ffff027224 */ /* 0x000fce00078e000e */
[----:B------:R-:W-:Y:S05]  /*1a360*/  WARPSYNC.COLLECTIVE R15, `(.L_x_1467) ;  /* 0x000000000f087348 */ /* 0x000fea0003c00000 */
[----:B------:R0:W1:Y:S02]  /*1a370*/  SHFL.IDX P6, R14, R13, R12, R11 ;  /* 0x0000000c0d0e7389 */ /* 0x00006400000c000b */
[----:B01----:R-:W-:Y:S01]  /*1a380*/  ENDCOLLECTIVE ;  /* 0x000000000000791b */ /* 0x003fe20003800000 */
.L_x_1467:
        /* <DEDUP_REMOVED lines=13> */
.L_x_1468:
[----:B------:R-:W-:Y:S01]  /*1a460*/  IMAD.MOV.U32 R2, RZ, RZ, R14 ;  /* 0x000000ffff027224 */ /* 0x000fe200078e000e */
[----:B------:R-:W-:Y:S06]  /*1a470*/  BRA `(.L_x_1469) ;  /* 0xffffffbc00587947 */ /* 0x000fec000383ffff */
.L_x_1378:
[----:B-1----:R1:W4:Y:S02]  /*1a480*/  SYNCS.PHASECHK.TRANS64.TRYWAIT P0, [R4+URZ+0x2a860], R2 ;  /* 0x02a86002040075a7 */ /* 0x002324000800017f */
[----:B----4-:R-:W-:Y:S05]  /*1a490*/  @!P0 NANOSLEEP.SYNCS 0x989680 ;  /* 0x009896800000895d */ /* 0x010fea0003900000 */
[----:B------:R-:W4:Y:S02]  /*1a4a0*/  @!P0 SYNCS.PHASECHK.TRANS64 P0, [R4+URZ+0x2a860], R2 ;  /* 0x02a86002040085a7 */ /* 0x000f24000800007f */
[----:B----4-:R-:W-:Y:S05]  /*1a4b0*/  @!P0 BRA `(.L_x_1378) ;  /* 0xfffffffc00f08947 */ /* 0x010fea000383ffff */
[----:B------:R-:W-:Y:S05]  /*1a4c0*/  BRA `(.L_x_1470) ;  /* 0xffffffbc00b47947 */ /* 0x000fea000383ffff */
.L_x_1379:
        /* <DEDUP_REMOVED lines=8> */
.L_x_1472:
[----:B------:R-:W-:Y:S05]  /*1a550*/  BSYNC B1 ;  /* 0x0000000000017941 */ /* 0x000fea0003800000 */
.L_x_1471:
[----:B------:R-:W-:Y:S02]  /*1a560*/  IMAD.MOV.U32 R13, RZ, RZ, R17 ;  /* 0x000000ffff0d7224 */ /* 0x000fe400078e0011 */
[----:B------:R-:W-:Y:S02]  /*1a570*/  IMAD.MOV.U32 R12, RZ, RZ, RZ ;  /* 0x000000ffff0c7224 */ /* 0x000fe400078e00ff */
[----:B------:R-:W-:Y:S02]  /*1a580*/  IMAD.MOV.U32 R11, RZ, RZ, 0x181f ;  /* 0x0000181fff0b7424 */ /* 0x000fe400078e00ff */
[----:B------:R-:W-:Y:S02]  /*1a590*/  IMAD.MOV.U32 R15, RZ, RZ, -0x1 ;  /* 0xffffffffff0f7424 */ /* 0x000fe400078e00ff */
[----:B------:R-:W-:Y:S02]  /*1a5a0*/  IMAD.MOV.U32 R3, RZ, RZ, R14 ;  /* 0x000000ffff037224 */ /* 0x000fe400078e000e */
[----:B------:R-:W-:-:S07]  /*1a5b0*/  IMAD R5, R5, 0x2, R22 ;  /* 0x0000000205057824 */ /* 0x000fce00078e0216 */
[----:B------:R-:W-:Y:S05]  /*1a5c0*/  WARPSYNC.COLLECTIVE R15, `(.L_x_1473) ;  /* 0x000000000f087348 */ /* 0x000fea0003c00000 */
[----:B------:R0:W1:Y:S02]  /*1a5d0*/  SHFL.IDX P6, R14, R13, R12, R11 ;  /* 0x0000000c0d0e7389 */ /* 0x00006400000c000b */
[----:B01----:R-:W-:Y:S01]  /*1a5e0*/  ENDCOLLECTIVE ;  /* 0x000000000000791b */ /* 0x003fe20003800000 */
.L_x_1473:
[----:B------:R-:W-:Y:S02]  /*1a5f0*/  IMAD.MOV.U32 R13, RZ, RZ, R18 ;  /* 0x000000ffff0d7224 */ /* 0x000fe400078e0012 */
[----:B------:R-:W-:Y:S02]  /*1a600*/  IMAD.MOV.U32 R12, RZ, RZ, 0x1 ;  /* 0x00000001ff0c7424 */ /* 0x000fe400078e00ff */
[----:B------:R-:W-:-:S07]  /*1a610*/  IMAD.MOV.U32 R2, RZ, RZ, R14 ;  /* 0x000000ffff027224 */ /* 0x000fce00078e000e */
[----:B------:R-:W-:Y:S05]  /*1a620*/  WARPSYNC.COLLECTIVE R15, `(.L_x_1474) ;  /* 0x000000000f087348 */ /* 0x000fea0003c00000 */
[----:B------:R0:W1:Y:S02]  /*1a630*/  SHFL.IDX P6, R14, R13, R12, R11 ;  /* 0x0000000c0d0e7389 */ /* 0x00006400000c000b */
[----:B01----:R-:W-:Y:S01]  /*1a640*/  ENDCOLLECTIVE ;  /* 0x000000000000791b */ /* 0x003fe20003800000 */
.L_x_1474:
        /* <DEDUP_REMOVED lines=15> */
.L_x_1475:
[----:B------:R-:W-:Y:S02]  /*1a740*/  IMAD.MOV.U32 R13, RZ, RZ, R18 ;  /* 0x000000ffff0d7224 */ /* 0x000fe400078e0012 */
[----:B------:R-:W-:Y:S02]  /*1a750*/  IMAD.MOV.U32 R12, RZ, RZ, 0x2 ;  /* 0x00000002ff0c7424 */ /* 0x000fe400078e00ff */
[----:B------:R-:W-:-:S07]  /*1a760*/  IMAD.MOV.U32 R2, RZ, RZ, R14 ;  /* 0x000000ffff027224 */ /* 0x000fce00078e000e */
[----:B------:R-:W-:Y:S05]  /*1a770*/  WARPSYNC.COLLECTIVE R15, `(.L_x_1476) ;  /* 0x000000000f087348 */ /* 0x000fea0003c00000 */
[----:B------:R0:W1:Y:S02]  /*1a780*/  SHFL.IDX P6, R14, R13, R12, R11 ;  /* 0x0000000c0d0e7389 */ /* 0x00006400000c000b */
[----:B01----:R-:W-:Y:S01]  /*1a790*/  ENDCOLLECTIVE ;  /* 0x000000000000791b */ /* 0x003fe20003800000 */
.L_x_1476:
        /* <DEDUP_REMOVED lines=14> */
.L_x_1477:
[----:B------:R-:W-:Y:S02]  /*1a880*/  IMAD.MOV.U32 R13, RZ, RZ, R18 ;  /* 0x000000ffff0d7224 */ /* 0x000fe400078e0012 */
[----:B------:R-:W-:Y:S02]  /*1a890*/  IMAD.MOV.U32 R12, RZ, RZ, 0x3 ;  /* 0x00000003ff0c7424 */ /* 0x000fe400078e00ff */
[----:B------:R-:W-:-:S07]  /*1a8a0*/  IMAD.MOV.U32 R2, RZ, RZ, R14 ;  /* 0x000000ffff027224 */ /* 0x000fce00078e000e */
[----:B------:R-:W-:Y:S05]  /*1a8b0*/  WARPSYNC.COLLECTIVE R15, `(.L_x_1478) ;  /* 0x000000000f087348 */ /* 0x000fea0003c00000 */
[----:B------:R0:W1:Y:S02]  /*1a8c0*/  SHFL.IDX P6, R14, R13, R12, R11 ;  /* 0x0000000c0d0e7389 */ /* 0x00006400000c000b */
[----:B01----:R-:W-:Y:S01]  /*1a8d0*/  ENDCOLLECTIVE ;  /* 0x000000000000791b */ /* 0x003fe20003800000 */
.L_x_1478:
        /* <DEDUP_REMOVED lines=14> */
.L_x_1479:
[----:B------:R-:W-:Y:S02]  /*1a9c0*/  IMAD.MOV.U32 R13, RZ, RZ, R18 ;  /* 0x000000ffff0d7224 */ /* 0x000fe400078e0012 */
[----:B------:R-:W-:Y:S02]  /*1a9d0*/  IMAD.MOV.U32 R12, RZ, RZ, 0x4 ;  /* 0x00000004ff0c7424 */ /* 0x000fe400078e00ff */
[----:B------:R-:W-:-:S07]  /*1a9e0*/  IMAD.MOV.U32 R2, RZ, RZ, R14 ;  /* 0x000000ffff027224 */ /* 0x000fce00078e000e */
[----:B------:R-:W-:Y:S05]  /*1a9f0*/  WARPSYNC.COLLECTIVE R15, `(.L_x_1480) ;  /* 0x000000000f087348 */ /* 0x000fea0003c00000 */
[----:B------:R0:W1:Y:S02]  /*1aa00*/  SHFL.IDX P6, R14, R13, R12, R11 ;  /* 0x0000000c0d0e7389 */ /* 0x00006400000c000b */
[----:B01----:R-:W-:Y:S01]  /*1aa10*/  ENDCOLLECTIVE ;  /* 0x000000000000791b */ /* 0x003fe20003800000 */
.L_x_1480:
        /* <DEDUP_REMOVED lines=14> */
.L_x_1481:
[----:B------:R-:W-:Y:S02]  /*1ab00*/  IMAD.MOV.U32 R13, RZ, RZ, R18 ;  /* 0x000000ffff0d7224 */ /* 0x000fe400078e0012 */
[----:B------:R-:W-:Y:S02]  /*1ab10*/  IMAD.MOV.U32 R12, RZ, RZ, 0x5 ;  /* 0x00000005ff0c7424 */ /* 0x000fe400078e00ff */
[----:B------:R-:W-:-:S07]  /*1ab20*/  IMAD.MOV.U32 R2, RZ, RZ, R14 ;  /* 0x000000ffff027224 */ /* 0x000fce00078e000e */
[----:B------:R-:W-:Y:S05]  /*1ab30*/  WARPSYNC.COLLECTIVE R15, `(.L_x_1482) ;  /* 0x000000000f087348 */ /* 0x000fea0003c00000 */
[----:B------:R0:W1:Y:S02]  /*1ab40*/  SHFL.IDX P6, R14, R13, R12, R11 ;  /* 0x0000000c0d0e7389 */ /* 0x00006400000c000b */
[----:B01----:R-:W-:Y:S01]  /*1ab50*/  ENDCOLLECTIVE ;  /* 0x000000000000791b */ /* 0x003fe20003800000 */
.L_x_1482:
        /* <DEDUP_REMOVED lines=13> */
.L_x_1483:
[----:B------:R-:W-:Y:S01]  /*1ac30*/  @!PT LDS RZ, [RZ] ;  /* 0x00000000fffff984 */ /* 0x000fe20000000800 */
[----:B------:R-:W-:Y:S01]  /*1ac40*/  @!PT LDS RZ, [RZ] ;  /* 0x00000000fffff984 */ /* 0x000fe20000000800 */
[----:B------:R-:W-:Y:S01]  /*1ac50*/  @!PT LDS RZ, [RZ] ;  /* 0x00000000fffff984 */ /* 0x000fe20000000800 */
[----:B------:R1:W-:Y:S01]  /*1ac60*/  LDGSTS.E.BYPASS.LTC128B.128 [R5+0x5400], desc[UR36][R2.64+0x80], !P2 ;  /* 0x0540008002057fae */ /* 0x0003e2000d101d64 */
[----:B------:R-:W-:Y:S05]  /*1ac70*/  BRA `(.L_x_1484) ;  /* 0xffffffb800a07947 */ /* 0x000fea000383ffff */
.L_x_1387:
[----:B0-----:R0:W1:Y:S02]  /*1ac80*/  SYNCS.PHASECHK.TRANS64.TRYWAIT P0, [R0+URZ+0x2a860], R3 ;  /* 0x02a86003000075a7 */ /* 0x001064000800017f */
[----:B-1----:R-:W-:Y:S05]  /*1ac90*/  @!P0 NANOSLEEP.SYNCS 0x989680 ;  /* 0x009896800000895d */ /* 0x002fea0003900000 */
[----:B------:R-:W1:Y:S02]  /*1aca0*/  @!P0 SYNCS.PHASECHK.TRANS64 P0, [R0+URZ+0x2a860], R3 ;  /* 0x02a86003000085a7 */ /* 0x000e64000800007f */
[----:B-1----:R-:W-:Y:S05]  /*1acb0*/  @!P0 BRA `(.L_x_1387) ;  /* 0xfffffffc00f08947 */ /* 0x002fea000383ffff */
[----:B------:R-:W-:Y:S05]  /*1acc0*/  BRA `(.L_x_1485) ;  /* 0xffffffbc00b07947 */ /* 0x000fea000383ffff */
.L_x_1388:
[----:B------:R-:W-:Y:S01]  /*1acd0*/  BSSY B0, `(.L_x_1486) ;  /* 0x0000008000007945 */ /* 0x000fe20003800000 */
[----:B------:R-:W-:Y:S02]  /*1ace0*/  IMAD.MOV.U32 R13, RZ, RZ, R18 ;  /* 0x000000ffff0d7224 */ /* 0x000fe400078e0012 */
[----:B------:R-:W-:Y:S02]  /*1acf0*/  IMAD.MOV.U32 R12, RZ, RZ, RZ ;  /* 0x000000ffff0c7224 */ /* 0x000fe400078e00ff */
[----:B------:R-:W-:Y:S02]  /*1ad00*/  IMAD.MOV.U32 R11, RZ, RZ, 0x181f ;  /* 0x0000181fff0b7424 */ /* 0x000fe400078e00ff */
[----:B------:R-:W-:-:S07]  /*1ad10*/  IMAD.MOV.U32 R15, RZ, RZ, -0x1 ;  /* 0xffffffffff0f7424 */ /* 0x000fce00078e00ff */
[----:B0-2---:R-:W-:Y:S05]  /*1ad20*/  WARPSYNC.COLLECTIVE R15, `(.L_x_1487) ;  /* 0x000000000f087348 */ /* 0x005fea0003c00000 */
[----:B--2---:R1:W2:Y:S02]  /*1ad30*/  SHFL.IDX P6, R14, R13, R12, R11 ;  /* 0x0000000c0d0e7389 */ /* 0x0042a400000c000b */
[----:B012---:R-:W-:Y:S01]  /*1ad40*/  ENDCOLLECTIVE ;  /* 0x000000000000791b */ /* 0x007fe20003800000 */
.L_x_1487:
[----:B------:R-:W-:Y:S05]  /*1ad50*/  BSYNC B0 ;  /* 0x0000000000007941 */ /* 0x000fea0003800000 */
.L_x_1486:
        /* <DEDUP_REMOVED lines=11> */
[----:B0-----:R-:W-:Y:S05]  /*1ae10*/  WARPSYNC.COLLECTIVE R15, `(.L_x_1488) ;  /* 0x000000000f087348 */ /* 0x001fea0003c00000 */
[----:B------:R1:W2:Y:S02]  /*1ae20*/  SHFL.IDX P6, R14, R13, R12, R11 ;  /* 0x0000000c0d0e7389 */ /* 0x0002a400000c000b */
[----:B012---:R-:W-:Y:S01]  /*1ae30*/  ENDCOLLECTIVE ;  /* 0x000000000000791b */ /* 0x007fe20003800000 */
.L_x_1488:
[----:B------:R-:W-:Y:S02]  /*1ae40*/  IMAD.MOV.U32 R13, RZ, RZ, R18 ;  /* 0x000000ffff0d7224 */ /* 0x000fe400078e0012 */
        /* <DEDUP_REMOVED lines=9> */
.L_x_1489:
        /* <DEDUP_REMOVED lines=13> */
.L_x_1490:
[----:B------:R-:W-:Y:S02]  /*1afb0*/  IMAD.MOV.U32 R13, RZ, RZ, R18 ;  /* 0x000000ffff0d7224 */ /* 0x000fe400078e0012 */
[----:B------:R-:W-:Y:S01]  /*1afc0*/  IMAD.MOV.U32 R12, RZ, RZ, 0x2 ;  /* 0x00000002ff0c7424 */ /* 0x000fe200078e00ff */
[----:B------:R-:W-:-:S13]  /*1afd0*/  IADD3 R2, P2, R14, R5, RZ ;  /* 0x000000050e027210 */ /* 0x000fda0007f5e0ff */
[----:B------:R-:W-:Y:S05]  /*1afe0*/  WARPSYNC.COLLECTIVE R15, `(.L_x_1491) ;  /* 0x000000000f087348 */ /* 0x000fea0003c00000 */
[----:B------:R0:W1:Y:S02]  /*1aff0*/  SHFL.IDX P6, R14, R13, R12, R11 ;  /* 0x0000000c0d0e7389 */ /* 0x00006400000c000b */
[----:B01----:R-:W-:Y:S01]  /*1b000*/  ENDCOLLECTIVE ;  /* 0x000000000000791b */ /* 0x003fe20003800000 */
.L_x_1491:
        /* <DEDUP_REMOVED lines=13> */
.L_x_1492:
[----:B------:R-:W-:Y:S02]  /*1b0e0*/  IMAD.MOV.U32 R13, RZ, RZ, R18 ;  /* 0x000000ffff0d7224 */ /* 0x000fe400078e0012 */
[----:B------:R-:W-:Y:S02]  /*1b0f0*/  IMAD.MOV.U32 R12, RZ, RZ, 0x3 ;  /* 0x00000003ff0c7424 */ /* 0x000fe400078e00ff */
[----:B------:R-:W-:-:S07]  /*1b100*/  IMAD.MOV.U32 R10, RZ, RZ, R14 ;  /* 0x000000ffff0a7224 */ /* 0x000fce00078e000e */
[----:B------:R-:W-:Y:S05]  /*1b110*/  WARPSYNC.COLLECTIVE R15, `(.L_x_1493) ;  /* 0x000000000f087348 */ /* 0x000fea0003c00000 */
[----:B------:R0:W1:Y:S02]  /*1b120*/  SHFL.IDX P6, R14, R13, R12, R11 ;  /* 0x0000000c0d0e7389 */ /* 0x00006400000c000b */
[----:B01----:R-:W-:Y:S01]  /*1b130*/  ENDCOLLECTIVE ;  /* 0x000000000000791b */ /* 0x003fe20003800000 */
.L_x_1493:
        /* <DEDUP_REMOVED lines=14> */
.L_x_1494:
[----:B------:R-:W-:Y:S02]  /*1b220*/  IMAD.MOV.U32 R13, RZ, RZ, R18 ;  /* 0x000000ffff0d7224 */ /* 0x000fe400078e0012 */
[----:B------:R-:W-:Y:S01]  /*1b230*/  IMAD.MOV.U32 R12, RZ, RZ, 0x4 ;  /* 0x00000004ff0c7424 */ /* 0x000fe200078e00ff */
[----:B------:R-:W-:-:S13]  /*1b240*/  IADD3 R2, P2, R14, R5, RZ ;  /* 0x000000050e027210 */ /* 0x000fda0007f5e0ff */
[----:B------:R-:W-:Y:S05]  /*1b250*/  WARPSYNC.COLLECTIVE R15, `(.L_x_1495) ;  /* 0x000000000f087348 */ /* 0x000fea0003c00000 */
[----:B------:R0:W1:Y:S02]  /*1b260*/  SHFL.IDX P6, R14, R13, R12, R11 ;  /* 0x0000000c0d0e7389 */ /* 0x00006400000c000b */
[----:B01----:R-:W-:Y:S01]  /*1b270*/  ENDCOLLECTIVE ;  /* 0x000000000000791b */ /* 0x003fe20003800000 */
.L_x_1495:
        /* <DEDUP_REMOVED lines=13> */
.L_x_1496:
[----:B------:R-:W-:Y:S02]  /*1b350*/  IMAD.MOV.U32 R13, RZ, RZ, R18 ;  /* 0x000000ffff0d7224 */ /* 0x000fe400078e0012 */
[----:B------:R-:W-:Y:S02]  /*1b360*/  IMAD.MOV.U32 R12, RZ, RZ, 0x5 ;  /* 0x00000005ff0c7424 */ /* 0x000fe400078e00ff */
[----:B------:R-:W-:-:S07]  /*1b370*/  IMAD.MOV.U32 R10, RZ, RZ, R14 ;  /* 0x000000ffff0a7224 */ /* 0x000fce00078e000e */
[----:B------:R-:W-:Y:S05]  /*1b380*/  WARPSYNC.COLLECTIVE R15, `(.L_x_1497) ;  /* 0x000000000f087348 */ /* 0x000fea0003c00000 */
[----:B------:R0:W1:Y:S02]  /*1b390*/  SHFL.IDX P6, R14, R13, R12, R11 ;  /* 0x0000000c0d0e7389 */ /* 0x00006400000c000b */
[----:B01----:R-:W-:Y:S01]  /*1b3a0*/  ENDCOLLECTIVE ;  /* 0x000000000000791b */ /* 0x003fe20003800000 */
.L_x_1497:
        /* <DEDUP_REMOVED lines=12> */
.L_x_1498:
[----:B------:R-:W-:Y:S05]  /*1b470*/  BRA `(.L_x_1499) ;  /* 0xffffffb800ac7947 */ /* 0x000fea000383ffff */
.L_x_1393:
        /* <DEDUP_REMOVED lines=8> */
.L_x_1501:
[----:B------:R-:W-:Y:S05]  /*1b500*/  BSYNC B0 ;  /* 0x0000000000007941 */ /* 0x000fea0003800000 */
.L_x_1500:
        /* <DEDUP_REMOVED lines=9> */
.L_x_1502:
[----:B------:R-:W-:Y:S02]  /*1b5a0*/  ULDC UR4, c[0x0][0xc3c] ;  /* 0x00030f0000047ab9 */ /* 0x000fe40000000800 */
[----:B------:R-:W-:-:S13]  /*1b5b0*/  ISETP.GE.OR P1, PT, R9, UR4, !P0 ;  /* 0x0000000409007c0c */ /* 0x000fda000c726670 */
[----:B------:R-:W0:Y:S08]  /*1b5c0*/  @!P1 LDC.64 R4, c[0x0][0xc80] ;  /* 0x00032000ff049b82 */ /* 0x000e300000000a00 */
[----:B------:R-:W1:Y:S01]  /*1b5d0*/  @!P1 LDC.64 R2, c[0x0][0xc78] ;  /* 0x00031e00ff029b82 */ /* 0x000e620000000a00 */
[----:B------:R-:W-:Y:S02]  /*1b5e0*/  IMAD.MOV.U32 R17, RZ, RZ, RZ ;  /* 0x000000ffff117224 */ /* 0x000fe400078e00ff */
[----:B------:R-:W-:-:S02]  /*1b5f0*/  IMAD.MOV.U32 R8, RZ, RZ, RZ ;  /* 0x000000ffff087224 */ /* 0x000fc400078e00ff */
[----:B------:R-:W-:Y:S02]  /*1b600*/  IMAD.MOV.U32 R11, RZ, RZ, RZ ;  /* 0x000000ffff0b7224 */ /* 0x000fe400078e00ff */
[----:B------:R-:W-:Y:S02]  /*1b610*/  IMAD.MOV.U32 R7, RZ, RZ, R14 ;  /* 0x000000ffff077224 */ /* 0x000fe400078e000e */
[----:B0-----:R-:W-:-:S06]  /*1b620*/  @!P1 IMAD.WIDE R4, R9, 0x4, R4 ;  /* 0x0000000409049825 */ /* 0x001fcc00078e0204 */
[----:B------:R-:W2:Y:S01]  /*1b630*/  @!P1 LDG.E R4, desc[UR36][R4.64] ;  /* 0x0000002404049981 */ /* 0x000ea2000c1e1900 */
[----:B-1----:R-:W-:-:S06]  /*1b640*/  @!P1 IMAD.WIDE R2, R9, 0x4, R2 ;  /* 0x0000000409029825 */ /* 0x002fcc00078e0202 */
[----:B------:R-:W3:Y:S01]  /*1b650*/  @!P1 LDG.E R2, desc[UR36][R2.64] ;  /* 0x0000002402029981 */ /* 0x000ee2000c1e1900 */
        /* <DEDUP_REMOVED lines=11> */
.L_x_1503:
[----:B------:R-:W-:Y:S01]  /*1b710*/  IMAD.MOV.U32 R12, RZ, RZ, 0x2 ;  /* 0x00000002ff0c7424 */ /* 0x000fe200078e00ff */
[----:B------:R-:W-:-:S05]  /*1b720*/  SEL R6, R14, RZ, P1 ;  /* 0x000000ff0e067207 */ /* 0x000fca0000800000 */
[----:B------:R-:W-:-:S04]  /*1b730*/  IMAD.IADD R6, R13, 0x1, R6 ;  /* 0x000000010d067824 */ /* 0x000fc800078e0206 */
[----:B------:R-:W-:-:S07]  /*1b740*/  IMAD.MOV.U32 R13, RZ, RZ, R6 ;  /* 0x000000ffff0d7224 */ /* 0x000fce00078e0006 */
[----:B------:R-:W-:Y:S05]  /*1b750*/  WARPSYNC.COLLECTIVE R15, `(.L_x_1504) ;  /* 0x000000000f087348 */ /* 0x000fea0003c00000 */
[----:B------:R0:W1:Y:S02]  /*1b760*/  SHFL.UP P6, R14, R13, R12, R11 ;  /* 0x0400000c0d0e7389 */ /* 0x00006400000c000b */
[----:B01----:R-:W-:Y:S01]  /*1b770*/  ENDCOLLECTIVE ;  /* 0x000000000000791b */ /* 0x003fe20003800000 */
.L_x_1504:
        /* <DEDUP_REMOVED lines=8> */
.L_x_1505:
[----:B------:R-:W-:Y:S01]  /*1b800*/  IMAD.MOV.U32 R12, RZ, RZ, 0x8 ;  /* 0x00000008ff0c7424 */ /* 0x000fe200078e00ff */
[----:B------:R-:W-:-:S05]  /*1b810*/  SEL R3, R14, RZ, P3 ;  /* 0x000000ff0e037207 */ /* 0x000fca0001800000 */
[----:B------:R-:W-:-:S04]  /*1b820*/  IMAD.IADD R3, R2, 0x1, R3 ;  /* 0x0000000102037824 */ /* 0x000fc800078e0203 */
[----:B------:R-:W-:-:S07]  /*1b830*/  IMAD.MOV.U32 R13, RZ, RZ, R3 ;  /* 0x000000ffff0d7224 */ /* 0x000fce00078e0003 */
[----:B------:R-:W-:Y:S05]  /*1b840*/  WARPSYNC.COLLECTIVE R15, `(.L_x_1506) ;  /* 0x000000000f087348 */ /* 0x000fea0003c00000 */
[----:B------:R0:W1:Y:S02]  /*1b850*/  SHFL.UP P6, R14, R13, R12, R11 ;  /* 0x0400000c0d0e7389 */ /* 0x00006400000c000b */
[----:B01----:R-:W-:Y:S01]  /*1b860*/  ENDCOLLECTIVE ;  /* 0x000000000000791b */ /* 0x003fe20003800000 */
.L_x_1506:
[----:B------:R-:W-:Y:S01]  /*1b870*/  IMAD.MOV.U32 R12, RZ, RZ, 0x10 ;  /* 0x00000010ff0c7424 */ /* 0x000fe200078e00ff */
[----:B------:R-:W-:-:S05]  /*1b880*/  SEL R4, R14, RZ, P4 ;  /* 0x000000ff0e047207 */ /* 0x000fca0002000000 */
[----:B------:R-:W-:-:S04]  /*1b890*/  IMAD.IADD R4, R3, 0x1, R4 ;  /* 0x0000000103047824 */ /* 0x000fc800078e0204 */
[----:B------:R-:W-:-:S07]  /*1b8a0*/  IMAD.MOV.U32 R13, RZ, RZ, R4 ;  /* 0x000000ffff0d7224 */ /* 0x000fce00078e0004 */
[----:B------:R-:W-:Y:S05]  /*1b8b0*/  WARPSYNC.COLLECTIVE R15, `(.L_x_1507) ;  /* 0x000000000f087348 */ /* 0x000fea0003c00000 */
[----:B------:R0:W1:Y:S02]  /*1b8c0*/  SHFL.UP P6, R14, R13, R12, R11 ;  /* 0x0400000c0d0e7389 */ /* 0x00006400000c000b */
[----:B01----:R-:W-:Y:S01]  /*1b8d0*/  ENDCOLLECTIVE ;  /* 0x000000000000791b */ /* 0x003fe20003800000 */
.L_x_1507:
        /* <DEDUP_REMOVED lines=8> */
.L_x_1508:
[----:B------:R-:W-:Y:S05]  /*1b960*/  BRA `(.L_x_1509) ;  /* 0xffffffb800b87947 */ /* 0x000fea000383ffff */
.L_x_1396:
[----:B------:R-:W-:Y:S01]  /*1b970*/  BSSY B0, `(.L_x_1510) ;  /* 0x0000007000007945 */ /* 0x000fe20003800000 */
[----:B------:R-:W-:Y:S02]  /*1b980*/  IMAD.MOV.U32 R12, RZ, RZ, 0x1 ;  /* 0x00000001ff0c7424 */ /* 0x000fe400078e00ff */
[----:B------:R-:W-:Y:S02]  /*1b990*/  IMAD.MOV.U32 R11, RZ, RZ, RZ ;  /* 0x000000ffff0b7224 */ /* 0x000fe400078e00ff */
[----:B------:R-:W-:-:S07]  /*1b9a0*/  IMAD.MOV.U32 R15, RZ, RZ, -0x1 ;  /* 0xffffffffff0f7424 */ /* 0x000fce00078e00ff */
[----:B------:R-:W-:Y:S05]  /*1b9b0*/  WARPSYNC.COLLECTIVE R15, `(.L_x_1511) ;  /* 0x000000000f087348 */ /* 0x000fea0003c00000 */
[----:B------:R0:W1:Y:S02]  /*1b9c0*/  SHFL.UP P6, R14, R13, R12, R11 ;  /* 0x0400000c0d0e7389 */ /* 0x00006400000c000b */
[----:B01----:R-:W-:Y:S01]  /*1b9d0*/  ENDCOLLECTIVE ;  /* 0x000000000000791b */ /* 0x003fe20003800000 */
.L_x_1511:
[----:B------:R-:W-:Y:S05]  /*1b9e0*/  BSYNC B0 ;  /* 0x0000000000007941 */ /* 0x000fea0003800000 */
.L_x_1510:
[----:B------:R-:W-:Y:S01]  /*1b9f0*/  SEL R14, R14, RZ, P1 ;  /* 0x000000ff0e0e7207 */ /* 0x000fe20000800000 */
[----:B------:R-:W-:Y:S02]  /*1ba00*/  IMAD.MOV.U32 R12, RZ, RZ, 0x2 ;  /* 0x00000002ff0c7424 */ /* 0x000fe400078e00ff */
[----:B------:R-:W-:Y:S02]  /*1ba10*/  IMAD.MOV.U32 R11, RZ, RZ, RZ ;  /* 0x000000ffff0b7224 */ /* 0x000fe400078e00ff */
[----:B------:R-:W-:Y:S02]  /*1ba20*/  IMAD.IADD R13, R13, 0x1, R14 ;  /* 0x000000010d0d7824 */ /* 0x000fe400078e020e */
[----:B------:R-:W-:-:S07]  /*1ba30*/  IMAD.MOV.U32 R15, RZ, RZ, -0x1 ;  /* 0xffffffffff0f7424 */ /* 0x000fce00078e00ff */
[----:B------:R-:W-:Y:S05]  /*1ba40*/  WARPSYNC.COLLECTIVE R15, `(.L_x_1512) ;  /* 0x000000000f087348 */ /* 0x000fea0003c00000 */
[----:B------:R0:W1:Y:S02]  /*1ba50*/  SHFL.UP P6, R14, R13, R12, R11 ;  /* 0x0400000c0d0e7389 */ /* 0x00006400000c000b */
[----:B01----:R-:W-:Y:S01]  /*1ba60*/  ENDCOLLECTIVE ;  /* 0x000000000000791b */ /* 0x003fe20003800000 */
.L_x_1512:
[----:B------:R-:W-:Y:S01]  /*1ba70*/  IMAD.MOV.U32 R12, RZ, RZ, 0x4 ;  /* 0x00000004ff0c7424 */ /* 0x000fe200078e00ff */
[----:B------:R-:W-:-:S05]  /*1ba80*/  SEL R2, R14, RZ, P2 ;  /* 0x000000ff0e027207 */ /* 0x000fca0001000000 */
[----:B------:R-:W-:-:S04]  /*1ba90*/  IMAD.IADD R2, R13, 0x1, R2 ;  /* 0x000000010d027824 */ /* 0x000fc800078e0202 */
[----:B------:R-:W-:-:S07]  /*1baa0*/  IMAD.MOV.U32 R13, RZ, RZ, R2 ;  /* 0x000000ffff0d7224 */ /* 0x000fce00078e0002 */
[----:B------:R-:W-:Y:S05]  /*1bab0*/  WARPSYNC.COLLECTIVE R15, `(.L_x_1513) ;  /* 0x000000000f087348 */ /* 0x000fea0003c00000 */
[----:B------:R0:W1:Y:S02]  /*1bac0*/  SHFL.UP P6, R14, R13, R12, R11 ;  /* 0x0400000c0d0e7389 */ /* 0x00006400000c000b */
[----:B01----:R-:W-:Y:S01]  /*1bad0*/  ENDCOLLECTIVE ;  /* 0x000000000000791b */ /* 0x003fe20003800000 */
.L_x_1513:
[----:B------:R-:W-:Y:S01]  /*1bae0*/  IMAD.MOV.U32 R12, RZ, RZ, 0x8 ;  /* 0x00000008ff0c7424 */ /* 0x000fe200078e00ff */
[----:B------:R-:W-:-:S05]  /*1baf0*/  SEL R3, R14, RZ, P3 ;  /* 0x000000ff0e037207 */ /* 0x000fca0001800000 */
[----:B------:R-:W-:-:S04]  /*1bb00*/  IMAD.IADD R3, R2, 0x1, R3 ;  /* 0x0000000102037824 */ /* 0x000fc800078e0203 */
[----:B------:R-:W-:-:S07]  /*1bb10*/  IMAD.MOV.U32 R13, RZ, RZ, R3 ;  /* 0x000000ffff0d7224 */ /* 0x000fce00078e0003 */
[----:B------:R-:W-:Y:S05]  /*1bb20*/  WARPSYNC.COLLECTIVE R15, `(.L_x_1514) ;  /* 0x000000000f087348 */ /* 0x000fea0003c00000 */
[----:B------:R0:W1:Y:S02]  /*1bb30*/  SHFL.UP P6, R14, R13, R12, R11 ;  /* 0x0400000c0d0e7389 */ /* 0x00006400000c000b */
[----:B01----:R-:W-:Y:S01]  /*1bb40*/  ENDCOLLECTIVE ;  /* 0x000000000000791b */ /* 0x003fe20003800000 */
.L_x_1514:
[----:B------:R-:W-:Y:S01]  /*1bb50*/  IMAD.MOV.U32 R12, RZ, RZ, 0x10 ;  /* 0x00000010ff0c7424 */ /* 0x000fe200078e00ff */
[----:B------:R-:W-:-:S05]  /*1bb60*/  SEL R4, R14, RZ, P4 ;  /* 0x000000ff0e047207 */ /* 0x000fca0002000000 */
[----:B------:R-:W-:-:S04]  /*1bb70*/  IMAD.IADD R4, R3, 0x1, R4 ;  /* 0x0000000103047824 */ /* 0x000fc800078e0204 */
[----:B------:R-:W-:-:S07]  /*1bb80*/  IMAD.MOV.U32 R13, RZ, RZ, R4 ;  /* 0x000000ffff0d7224 */ /* 0x000fce00078e0004 */
[----:B------:R-:W-:Y:S05]  /*1bb90*/  WARPSYNC.COLLECTIVE R15, `(.L_x_1515) ;  /* 0x000000000f087348 */ /* 0x000fea0003c00000 */
[----:B------:R0:W1:Y:S02]  /*1bba0*/  SHFL.UP P6, R14, R13, R12, R11 ;  /* 0x0400000c0d0e7389 */ /* 0x00006400000c000b */
[----:B01----:R-:W-:Y:S01]  /*1bbb0*/  ENDCOLLECTIVE ;  /* 0x000000000000791b */ /* 0x003fe20003800000 */
.L_x_1515:
        /* <DEDUP_REMOVED lines=8> */
.L_x_1516:
[----:B------:R-:W-:Y:S05]  /*1bc40*/  BRA `(.L_x_1517) ;  /* 0xffffffb800a47947 */ /* 0x000fea000383ffff */
.L_x_1398:
[----:B------:R-:W-:Y:S01]  /*1bc50*/  BSSY B0, `(.L_x_1518) ;  /* 0x0000006000007945 */ /* 0x000fe20003800000 */
[----:B------:R-:W-:Y:S01]  /*1bc60*/  PLOP3.LUT P6, PT, P6, PT, PT, 0x8, 0x0 ;  /* 0x000000000000781c */ /* 0x000fe200037ce170 */
[----:B------:R-:W-:-:S12]  /*1bc70*/  IMAD.MOV.U32 R15, RZ, RZ, -0x1 ;  /* 0xffffffffff0f7424 */ /* 0x000fd800078e00ff */
[----:B0-----:R-:W-:Y:S05]  /*1bc80*/  WARPSYNC.COLLECTIVE R15, `(.L_x_1519) ;  /* 0x000000000f087348 */ /* 0x001fea0003c00000 */
[----:B------:R-:W-:Y:S01]  /*1bc90*/  VOTE.ANY R14, PT, P6 ;  /* 0x00000000000e7806 */ /* 0x000fe200030e0100 */
[----:B0-----:R-:W-:Y:S06]  /*1bca0*/  ENDCOLLECTIVE ;  /* 0x000000000000791b */ /* 0x001fec0003800000 */
.L_x_1519:
[----:B------:R-:W-:Y:S05]  /*1bcb0*/  BSYNC B0 ;  /* 0x0000000000007941 */ /* 0x000fea0003800000 */
.L_x_1518:
[----:B------:R-:W-:Y:S02]  /*1bcc0*/  IMAD.MOV.U32 R3, RZ, RZ, R14 ;  /* 0x000000ffff037224 */ /* 0x000fe400078e000e */
[----:B------:R-:W-:Y:S02]  /*1bcd0*/  IMAD.MOV.U32 R13, RZ, RZ, R17 ;  /* 0x000000ffff0d7224 */ /* 0x000fe400078e0011 */
[----:B------:R0:W1:Y:S01]  /*1bce0*/  POPC R12, R3 ;  /* 0x00000003000c7309 */ /* 0x0000620000000000 */
[----:B------:R-:W-:Y:S02]  /*1bcf0*/  IMAD.MOV.U32 R11, RZ, RZ, 0x1f ;  /* 0x0000001fff0b7424 */ /* 0x000fe400078e00ff */
[----:B------:R-:W-:-:S07]  /*1bd00*/  IMAD.MOV.U32 R15, RZ, RZ, -0x1 ;  /* 0xffffffffff0f7424 */ /* 0x000fce00078e00ff */
[----:B01----:R-:W-:Y:S05]  /*1bd10*/  WARPSYNC.COLLECTIVE R15, `(.L_x_1520) ;  /* 0x000000000f087348 */ /* 0x003fea0003c00000 */
[----:B-1----:R1:W2:Y:S02]  /*1bd20*/  SHFL.IDX P6, R14, R13, R12, R11 ;  /* 0x0000000c0d0e7389 */ /* 0x0022a400000c000b */
[----:B012---:R-:W-:Y:S01]  /*1bd30*/  ENDCOLLECTIVE ;  /* 0x000000000000791b */ /* 0x007fe20003800000 */
.L_x_1520:
[----:B------:R-:W-:Y:S02]  /*1bd40*/  IMAD.IADD R19, R12, 0x1, R19 ;  /* 0x000000010c137824 */ /* 0x000fe400078e0213 */
[----:B------:R-:W-:Y:S02]  /*1bd50*/  IMAD.MOV.U32 R13, RZ, RZ, R8 ;  /* 0x000000ffff0d7224 */ /* 0x000fe400078e0008 */
[----:B------:R-:W-:-:S07]  /*1bd60*/  IMAD.MOV.U32 R17, RZ, RZ, R14 ;  /* 0x000000ffff117224 */ /* 0x000fce00078e000e */
[----:B------:R-:W-:Y:S05]  /*1bd70*/  WARPSYNC.COLLECTIVE R15, `(.L_x_1521) ;  /* 0x000000000f087348 */ /* 0x000fea0003c00000 */
[----:B------:R0:W1:Y:S02]  /*1bd80*/  SHFL.IDX P6, R14, R13, R12, R11 ;  /* 0x0000000c0d0e7389 */ /* 0x00006400000c000b */
[----:B01----:R-:W-:Y:S01]  /*1bd90*/  ENDCOLLECTIVE ;  /* 0x000000000000791b */ /* 0x003fe20003800000 */
.L_x_1521:
[----:B------:R-:W-:Y:S01]  /*1bda0*/  IMAD.MOV.U32 R8, RZ, RZ, R14 ;  /* 0x000000ffff087224 */ /* 0x000fe200078e000e */
[----:B------:R-:W-:Y:S06]  /*1bdb0*/  BRA `(.L_x_1522) ;  /* 0xffffffb800887947 */ /* 0x000fec000383ffff */
.L_x_1400:
[----:B------:R-:W-:Y:S01]  /*1bdc0*/  BSSY B0, `(.L_x_1523) ;  /* 0x0000007000007945 */ /* 0x000fe20003800000 */
[----:B------:R-:W-:Y:S02]  /*1bdd0*/  IMAD.MOV.U32 R13, RZ, RZ, R2 ;  /* 0x000000ffff0d7224 */ /* 0x000fe400078e0002 */
[----:B------:R-:W-:Y:S02]  /*1bde0*/  IMAD.MOV.U32 R11, RZ, RZ, 0x1f ;  /* 0x0000001fff0b7424 */ /* 0x000fe400078e00ff */
[----:B------:R-:W-:-:S07]  /*1bdf0*/  IMAD.MOV.U32 R15, RZ, RZ, -0x1 ;  /* 0xffffffffff0f7424 */ /* 0x000fce00078e00ff */
[----:B0-23--:R-:W-:Y:S05]  /*1be00*/  WARPSYNC.COLLECTIVE R15, `(.L_x_1524) ;  /* 0x000000000f087348 */ /* 0x00dfea0003c00000 */
[----:B------:R1:W4:Y:S02]  /*1be10*/  SHFL.IDX P6, R14, R13, R12, R11 ;  /* 0x0000000c0d0e7389 */ /* 0x00032400000c000b */
[----:B01234-:R-:W-:Y:S01]  /*1be20*/  ENDCOLLECTIVE ;  /* 0x000000000000791b */ /* 0x01ffe20003800000 */
.L_x_1524:
[----:B------:R-:W-:Y:S05]  /*1be30*/  BSYNC B0 ;  /* 0x0000000000007941 */ /* 0x000fea0003800000 */
.L_x_1523:
[----:B------:R-:W-:Y:S01]  /*1be40*/  IMAD.MOV.U32 R6, RZ, RZ, R14 ;  /* 0x000000ffff067224 */ /* 0x000fe200078e000e */
[----:B------:R-:W-:Y:S06]  /*1be50*/  BRA `(.L_x_1399) ;  /* 0xffffffb800787947 */ /* 0x000fec000383ffff */
.L_x_1406:
[----:B0-----:R0:W1:Y:S02]  /*1be60*/  SYNCS.PHASECHK.TRANS64.TRYWAIT P0, [R7+URZ+0x2a820], R0 ;  /* 0x02a82000070075a7 */ /* 0x001064000800017f */
[----:B-1----:R-:W-:Y:S05]  /*1be70*/  @!P0 NANOSLEEP.SYNCS 0x989680 ;  /* 0x009896800000895d */ /* 0x002fea0003900000 */
[----:B------:R-:W1:Y:S02]  /*1be80*/  @!P0 SYNCS.PHASECHK.TRANS64 P0, [R7+URZ+0x2a820], R0 ;  /* 0x02a82000070085a7 */ /* 0x000e64000800007f */
[----:B-1----:R-:W-:Y:S05]  /*1be90*/  @!P0 BRA `(.L_x_1406) ;  /* 0xfffffffc00f08947 */ /* 0x002fea000383ffff */
[----:B------:R-:W-:Y:S05]  /*1bea0*/  BRA `(.L_x_1525) ;  /* 0xffffffc000d07947 */ /* 0x000fea000383ffff */
.L_x_1407:
        /* <DEDUP_REMOVED lines=8> */
[----:B0-2---:R-:W-:Y:S05]  /*1bf30*/  WARPSYNC.COLLECTIVE R15, `(.L_x_1527) ;  /* 0x000000000f087348 */ /* 0x005fea0003c00000 */
[----:B------:R1:W3:Y:S02]  /*1bf40*/  SHFL.IDX P6, R14, R13, R12, R11 ;  /* 0x0000000c0d0e7389 */ /* 0x0002e400000c000b */
[----:B0123--:R-:W-:Y:S01]  /*1bf50*/  ENDCOLLECTIVE ;  /* 0x000000000000791b */ /* 0x00ffe20003800000 */
.L_x_1527:
[----:B------:R-:W-:Y:S05]  /*1bf60*/  BSYNC B0 ;  /* 0x0000000000007941 */ /* 0x000fea0003800000 */
.L_x_1526:
[----:B------:R-:W-:Y:S05]  /*1bf70*/  BRA `(.L_x_1528) ;  /* 0xffffffc000b87947 */ /* 0x000fea000383ffff */
.L_x_1410:
[----:B------:R-:W-:Y:S01]  /*1bf80*/  BSSY B1, `(.L_x_1529) ;  /* 0x0000006000017945 */ /* 0x000fe20003800000 */
[----:B------:R-:W-:-:S07]  /*1bf90*/  IMAD.MOV.U32 R15, RZ, RZ, -0x1 ;  /* 0xffffffffff0f7424 */ /* 0x000fce00078e00ff */
[----:B0-2---:R-:W-:Y:S05]  /*1bfa0*/  WARPSYNC.COLLECTIVE R15, `(.L_x_1530) ;  /* 0x000000000f0c7348 */ /* 0x005fea0003c00000 */
[----:B------:R-:W-:Y:S02]  /*1bfb0*/  ELECT P6, UR62, PT ;  /* 0x00000000003e782f */ /* 0x000fe400038c0000 */
[----:B------:R-:W-:Y:S01]  /*1bfc0*/  MOV R14, UR62 ;  /* 0x0000003e000e7c02 */ /* 0x000fe20008000f00 */
[----:B0-2---:R-:W-:Y:S10]  /*1bfd0*/  ENDCOLLECTIVE ;  /* 0x000000000000791b */ /* 0x005ff40003800000 */
.L_x_1530:
[----:B------:R-:W-:Y:S05]  /*1bfe0*/  BSYNC B1 ;  /* 0x0000000000017941 */ /* 0x000fea0003800000 */
.L_x_1529:
[----:B------:R-:W-:Y:S05]  /*1bff0*/  BRA `(.L_x_1531) ;  /* 0xffffffc000b07947 */ /* 0x000fea000383ffff */
.L_x_1412:
[----:B0-----:R0:W1:Y:S02]  /*1c000*/  SYNCS.PHASECHK.TRANS64.TRYWAIT P1, [R5+URZ+0x2a840], R0 ;  /* 0x02a84000050075a7 */ /* 0x001064000802017f */
[----:B-1----:R-:W-:Y:S05]  /*1c010*/  @!P1 NANOSLEEP.SYNCS 0x989680 ;  /* 0x009896800000995d */ /* 0x002fea0003900000 */
[----:B------:R-:W1:Y:S02]  /*1c020*/  @!P1 SYNCS.PHASECHK.TRANS64 P1, [R5+URZ+0x2a840], R0 ;  /* 0x02a84000050095a7 */ /* 0x000e64000802007f */
[----:B-1----:R-:W-:Y:S05]  /*1c030*/  @!P1 BRA `(.L_x_1412) ;  /* 0xfffffffc00f09947 */ /* 0x002fea000383ffff */
[----:B------:R-:W-:Y:S05]  /*1c040*/  BRA `(.L_x_1532) ;  /* 0xffffffc000d87947 */ /* 0x000fea000383ffff */
.L_x_1414:
[----:B-1----:R1:W3:Y:S02]  /*1c050*/  SYNCS.PHASECHK.TRANS64.TRYWAIT P1, [R3+URZ+0x2a840], R2 ;  /* 0x02a84002030075a7 */ /* 0x0022e4000802017f */
[----:B---3--:R-:W-:Y:S05]  /*1c060*/  @!P1 NANOSLEEP.SYNCS 0x989680 ;  /* 0x009896800000995d */ /* 0x008fea0003900000 */
[----:B------:R-:W3:Y:S02]  /*1c070*/  @!P1 SYNCS.PHASECHK.TRANS64 P1, [R3+URZ+0x2a840], R2 ;  /* 0x02a84002030095a7 */ /* 0x000ee4000802007f */
[----:B---3--:R-:W-:Y:S05]  /*1c080*/  @!P1 BRA `(.L_x_1414) ;  /* 0xfffffffc00f09947 */ /* 0x008fea000383ffff */
[----:B------:R-:W-:Y:S05]  /*1c090*/  BRA `(.L_x_1533) ;  /* 0xffffffc000e47947 */ /* 0x000fea000383ffff */
.L_x_1416:
[----:B---3--:R3:W4:Y:S02]  /*1c0a0*/  SYNCS.PHASECHK.TRANS64.TRYWAIT P1, [R5+URZ+0x2a860], R0 ;  /* 0x02a86000050075a7 */ /* 0x008724000802017f */
[----:B----4-:R-:W-:Y:S05]  /*1c0b0*/  @!P1 NANOSLEEP.SYNCS 0x989680 ;  /* 0x009896800000995d */ /* 0x010fea0003900000 */
[----:B------:R-:W4:Y:S02]  /*1c0c0*/  @!P1 SYNCS.PHASECHK.TRANS64 P1, [R5+URZ+0x2a860], R0 ;  /* 0x02a86000050095a7 */ /* 0x000f24000802007f */
[----:B----4-:R-:W-:Y:S05]  /*1c0d0*/  @!P1 BRA `(.L_x_1416) ;  /* 0xfffffffc00f09947 */ /* 0x010fea000383ffff */
[----:B------:R-:W-:Y:S05]  /*1c0e0*/  BRA `(.L_x_1534) ;  /* 0xffffffc000e07947 */ /* 0x000fea000383ffff */
.L_x_1535:
        /* <DEDUP_REMOVED lines=9> */
.L_x_15737:


//--------------------- .text._ZN7cutlass13device_kernelIN5flash11enable_sm90INS1_16FlashAttnFwdSm90INS1_25CollectiveMainloopFwdSm90ILi2EN4cute5tupleIJNS5_1CILi1EEES8_S8_EEENS6_IJNS7_ILi128EEENS7_ILi96EEENS7_ILi192EEEEEELi128ENS_10bfloat16_tEfNS_4arch4Sm90ELb0ELb1ELb1ELb1ELb1ELb1ELb0ELb1ELb1ELb1ELb1ELb0EEENS1_21CollectiveEpilogueFwdINS6_IJSA_SA_SB_EEES9_SE_SG_Li256ELb1ELb1ELb1ELb0EEENS1_36VarlenDynamicPersistentTileSchedulerILi128ELi96ELi256ELi128ELb1ELb1ELb1ELb1ELb0ELb1EEEEEEEEEvNT_6ParamsE --------------------------
	.section	.text._ZN7cutlass13device_kernelIN5flash11enable_sm90INS1_16FlashAttnFwdSm90INS1_25CollectiveMainloopFwdSm90ILi2EN4cute5tupleIJNS5_1CILi1EEES8_S8_EEENS6_IJNS7_ILi128EEENS7_ILi96EEENS7_ILi192EEEEEELi128ENS_10bfloat16_tEfNS_4arch4Sm90ELb0ELb1ELb1ELb1ELb1ELb1ELb0ELb1ELb1ELb1ELb1ELb0EEENS1_21CollectiveEpilogueFwdINS6_IJSA_SA_SB_EEES9_SE_SG_Li256ELb1ELb1ELb1ELb0EEENS1_36VarlenDynamicPersistentTileSchedulerILi128ELi96ELi256ELi128ELb1ELb1ELb1ELb1ELb0ELb1EEEEEEEEEvNT_6ParamsE,"ax",@progbits
	.align	128
.text._ZN7cutlass13device_kernelIN5flash11enable_sm90INS1_16FlashAttnFwdSm90INS1_25CollectiveMainloopFwdSm90ILi2EN4cute5tupleIJNS5_1CILi1EEES8_S8_EEENS6_IJNS7_ILi128EEENS7_ILi96EEENS7_ILi192EEEEEELi128ENS_10bfloat16_tEfNS_4arch4Sm90ELb0ELb1ELb1ELb1ELb1ELb1ELb0ELb1ELb1ELb1ELb1ELb0EEENS1_21CollectiveEpilogueFwdINS6_IJSA_SA_SB_EEES9_SE_SG_Li256ELb1ELb1ELb1ELb0EEENS1_36VarlenDynamicPersistentTileSchedulerILi128ELi96ELi256ELi128ELb1ELb1ELb1ELb1ELb0ELb1EEEEEEEEEvNT_6ParamsE:
        .type           _ZN7cutlass13device_kernelIN5flash11enable_sm90INS1_16FlashAttnFwdSm90INS1_25CollectiveMainloopFwdSm90ILi2EN4cute5tupleIJNS5_1CILi1EEES8_S8_EEENS6_IJNS7_ILi128EEENS7_ILi96EEENS7_ILi192EEEEEELi128ENS_10bfloat16_tEfNS_4arch4Sm90ELb0ELb1ELb1ELb1ELb1ELb1ELb0ELb1ELb1ELb1ELb1ELb0EEENS1_21CollectiveEpilogueFwdINS6_IJSA_SA_SB_EEES9_SE_SG_Li256ELb1ELb1ELb1ELb0EEENS1_36VarlenDynamicPersistentTileSchedulerILi128ELi96ELi256ELi128ELb1ELb1ELb1ELb1ELb0ELb1EEEEEEEEEvNT_6ParamsE,@function
        .size           _ZN7cutlass13device_kernelIN5flash11enable_sm90INS1_16FlashAttnFwdSm90INS1_25CollectiveMainloopFwdSm90ILi2EN4cute5tupleIJNS5_1CILi1EEES8_S8_EEENS6_IJNS7_ILi128EEENS7_ILi96EEENS7_ILi192EEEEEELi128ENS_10bfloat16_tEfNS_4arch4Sm90ELb0ELb1ELb1ELb1ELb1ELb1ELb0ELb1ELb1ELb1ELb1ELb0EEENS1_21CollectiveEpilogueFwdINS6_IJSA_SA_SB_EEES9_SE_SG_Li256ELb1ELb1ELb1ELb0EEENS1_36VarlenDynamicPersistentTileSchedulerILi128ELi96ELi256ELi128ELb1ELb1ELb1ELb1ELb0ELb1EEEEEEEEEvNT_6ParamsE,(.L_x_15738 - _ZN7cutlass13device_kernelIN5flash11enable_sm90INS1_16FlashAttnFwdSm90INS1_25CollectiveMainloopFwdSm90ILi2EN4cute5tupleIJNS5_1CILi1EEES8_S8_EEENS6_IJNS7_ILi128EEENS7_ILi96EEENS7_ILi192EEEEEELi128ENS_10bfloat16_tEfNS_4arch4Sm90ELb0ELb1ELb1ELb1ELb1ELb1ELb0ELb1ELb1ELb1ELb1ELb0EEENS1_21CollectiveEpilogueFwdINS6_IJSA_SA_SB_EEES9_SE_SG_Li256ELb1ELb1ELb1ELb0EEENS1_36VarlenDynamicPersistentTileSchedulerILi128ELi96ELi256ELi128ELb1ELb1ELb1ELb1ELb0ELb1EEEEEEEEEvNT_6ParamsE)
        .other          _ZN7cutlass13device_kernelIN5flash11enable_sm90INS1_16FlashAttnFwdSm90INS1_25CollectiveMainloopFwdSm90ILi2EN4cute5tupleIJNS5_1CILi1EEES8_S8_EEENS6_IJNS7_ILi128EEENS7_ILi96EEENS7_ILi192EEEEEELi128ENS_10bfloat16_tEfNS_4arch4Sm90ELb0ELb1ELb1ELb1ELb1ELb1ELb0ELb1ELb1ELb1ELb1ELb0EEENS1_21CollectiveEpilogueFwdINS6_IJSA_SA_SB_EEES9_SE_SG_Li256ELb1ELb1ELb1ELb0EEENS1_36VarlenDynamicPersistentTileSchedulerILi128ELi96ELi256ELi128ELb1ELb1ELb1ELb1ELb0ELb1EEEEEEEEEvNT_6ParamsE,@"STO_CUDA_ENTRY STV_DEFAULT"
_ZN7cutlass13device_kernelIN5flash11enable_sm90INS1_16FlashAttnFwdSm90INS1_25CollectiveMainloopFwdSm90ILi2EN4cute5tupleIJNS5_1CILi1EEES8_S8_EEENS6_IJNS7_ILi128EEENS7_ILi96EEENS7_ILi192EEEEEELi128ENS_10bfloat16_tEfNS_4arch4Sm90ELb0ELb1ELb1ELb1ELb1ELb1ELb0ELb1ELb1ELb1ELb1ELb0EEENS1_21CollectiveEpilogueFwdINS6_IJSA_SA_SB_EEES9_SE_SG_Li256ELb1ELb1ELb1ELb0EEENS1_36VarlenDynamicPersistentTileSchedulerILi128ELi96ELi256ELi128ELb1ELb1ELb1ELb1ELb0ELb1EEEEEEEEEvNT_6ParamsE:
        /* <DEDUP_REMOVED lines=18> */
.L_x_1537:
[----:B------:R-:W-:Y:S05]  /*0120*/  BSYNC B0 ;  /* 0x0000000000007941 */ /* 0x000fea0003800000 */
.L_x_1536:
        /* <DEDUP_REMOVED lines=41> */
.L_x_1538:
        /* <DEDUP_REMOVED lines=22> */
.L_x_1539:
        /* <DEDUP_REMOVED lines=18> */
.L_x_1540:
        /* <DEDUP_REMOVED lines=22> */
.L_x_1541:
        /* <DEDUP_REMOVED lines=22> */
.L_x_1542:
[----:B0-----:R-:W-:Y:S01]  /*0900*/  UMOV UR4, 0x1 ;  /* 0x0000000100047882 */ /* 0x001fe20000000000 */
[----:B------:R-:W-:Y:S01]  /*0910*/  PLOP3.LUT P0, PT, PT, PT, UP0, 0x80, 0x0 ;  /* 0x000000000000781c */ /* 0x000fe20003f0f008 */
[----:B------:R-:W-:Y:S01]  /*0920*/  USEL UR4, UR4, 0x2, !UP0 ;  /* 0x0000000204047887 */ /* 0x000fe2000c000000 */
[----:B------:R-:W-:Y:S01]  /*0930*/  NOP ;  /* 0x0000000000007918 */ /* 0x000fe20000000000 */
[----:B------:R-:W-:Y:S01]  /*0940*/  ULDC.64 UR60, c[0x0][0x208] ;  /* 0x00008200003c7ab9 */ /* 0x000fe20000000a00 */
[----:B------:R-:W-:Y:S03]  /*0950*/  BSSY B9, `(.L_x_1543) ;  /* 0x0002bd3000097945 */ /* 0x000fe60003800000 */
[----:B------:R-:W-:-:S05]  /*0960*/  IMAD.U32 R3, RZ, RZ, UR4 ;  /* 0x00000004ff037e24 */ /* 0x000fca000f8e00ff */
[----:B------:R0:W-:Y:S01]  /*0970*/  STL [R1+0x58], R3 ;  /* 0x0000580301007387 */ /* 0x0001e20000100800 */
[----:B-12-4-:R-:W-:Y:S06]  /*0980*/  BAR.SYNC.DEFER_BLOCKING 0x0 ;  /* 0x0000000000007b1d */ /* 0x016fec0000010000 */
[----:B------:R-:W-:Y:S05]  /*0990*/  @!P0 BRA `(.L_x_1544) ;  /* 0x0000023c00188947 */ /* 0x000fea0003800000 */
.L_x_1545:
[----:B------:R-:W-:-:S08]  /*09a0*/  NOP ;  /* 0x0000000000007918 */ /* 0x000fd00000000000 */
[----:B------:R-:W1:Y:S02]  /*09b0*/  USETMAXREG.TRY_ALLOC.CTAPOOL UP0, 0xe8 ;  /* 0x000000e8000079c8 */ /* 0x000e640008000600 */
[----:B-1----:R-:W-:-:S13]  /*09c0*/  PLOP3.LUT P0, PT, PT, PT, UP0, 0x80, 0x0 ;  /* 0x000000000000781c */ /* 0x002fda0003f0f008 */
[----:B------:R-:W-:Y:S05]  /*09d0*/  @!P0 BRA `(.L_x_1545) ;  /* 0xfffffffc00f08947 */ /* 0x000fea000383ffff */
[----:B------:R-:W1:Y:S08]  /*09e0*/  S2UR UR4, SR_CgaCtaId ;  /* 0x00000000000479c3 */ /* 0x000e700000008800 */
[----:B------:R-:W-:Y:S06]  /*09f0*/  BAR.ARV 0x8, 0x180 ;  /* 0x0206000000007b1d */ /* 0x000fec0000002000 */
[----:B0-----:R-:W-:-:S02]  /*0a00*/  MOV R3, 0x400 ;  /* 0x0000040000037802 */ /* 0x001fc40000000f00 */
[----:B------:R-:W-:Y:S01]  /*0a10*/  BAR.SYNC.DEFER_BLOCKING 0x5, 0x180 ;  /* 0x0146000000007b1d */ /* 0x000fe20000010000 */
[----:B-1----:R-:W-:-:S05]  /*0a20*/  IMAD.U32 R172, RZ, RZ, UR4 ;  /* 0x00000004ffac7e24 */ /* 0x002fca000f8e00ff */
[----:B------:R-:W-:Y:S01]  /*0a30*/  ULDC UR4, c[0x0][0xc3c] ;  /* 0x00030f0000047ab9 */ /* 0x000fe20000000800 */
[----:B------:R-:W-:-:S05]  /*0a40*/  LEA R2, R172, R3, 0x18 ;  /* 0x00000003ac027211 */ /* 0x000fca00078ec0ff */
[----:B------:R-:W0:Y:S01]  /*0a50*/  LDS.128 R28, [R2+0x2a8d0] ;  /* 0x02a8d000021c7984 */ /* 0x000e220000000c00 */
[----:B------:R-:W-:Y:S06]  /*0a60*/  BAR.ARV 0x4, 0x180 ;  /* 0x0106000000007b1d */ /* 0x000fec0000002000 */
[----:B0-----:R-:W-:-:S13]  /*0a70*/  ISETP.GE.AND P0, PT, R31, UR4, PT ;  /* 0x000000041f007c0c */ /* 0x001fda000bf06270 */
[----:B------:R-:W-:Y:S05]  /*0a80*/  @P0 BRA `(.L_x_1546) ;  /* 0x000002b800fc0947 */ /* 0x000fea0003800000 */
[----:B------:R-:W2:Y:S01]  /*0a90*/  LDL R4, [R1+0x58] ;  /* 0x0000580001047983 */ /* 0x000ea20000100800 */
[----:B------:R-:W-:Y:S01]  /*0aa0*/  VIADD R0, R0, 0xffffff80 ;  /* 0xffffff8000007836 */ /* 0x000fe20000000000 */
[----:B------:R-:W-:Y:S01]  /*0ab0*/  R2UR UR4, R2 ;  /* 0x00000000020472ca */ /* 0x000fe200000e0000 */
[----:B------:R-:W-:Y:S02]  /*0ac0*/  IMAD.MOV.U32 R208, RZ, RZ, RZ ;  /* 0x000000ffffd07224 */ /* 0x000fe400078e00ff */
[----:B------:R-:W-:Y:S01]  /*0ad0*/  IMAD.MOV.U32 R17, RZ, RZ, RZ ;  /* 0x000000ffff117224 */ /* 0x000fe200078e00ff */
[----:B------:R-:W-:Y:S01]  /*0ae0*/  SHF.R.S32.HI R3, RZ, 0x1f, R0 ;  /* 0x0000001fff037819 */ /* 0x000fe20000011400 */
[----:B------:R-:W-:Y:S02]  /*0af0*/  IMAD.MOV.U32 R175, RZ, RZ, RZ ;  /* 0x000000ffffaf7224 */ /* 0x000fe400078e00ff */
[----:B------:R-:W-:Y:S01]  /*0b00*/  IMAD.MOV.U32 R164, RZ, RZ, RZ ;  /* 0x000000ffffa47224 */ /* 0x000fe200078e00ff */
[----:B------:R-:W-:Y:S01]  /*0b10*/  LEA.HI R225, R3, R0, RZ, 0x3 ;  /* 0x0000000003e17211 */ /* 0x000fe200078f18ff */
[----:B------:R-:W-:-:S03]  /*0b20*/  IMAD.MOV.U32 R23, RZ, RZ, RZ ;  /* 0x000000ffff177224 */ /* 0x000fc600078e00ff */
[----:B------:R-:W-:Y:S01]  /*0b30*/  LOP3.LUT R205, R225, 0xfffffff8, RZ, 0xc0, !PT ;  /* 0xfffffff8e1cd7812 */ /* 0x000fe200078ec0ff */
[----:B------:R-:W-:Y:S01]  /*0b40*/  UIADD3 UR4, UR4, 0xc400, URZ ;  /* 0x0000c40004047890 */ /* 0x000fe2000fffe03f */
[----:B------:R-:W-:-:S03]  /*0b50*/  SHF.R.S32.HI R225, RZ, 0x3, R225 ;  /* 0x00000003ffe17819 */ /* 0x000fc600000114e1 */
[----:B------:R-:W-:-:S04]  /*0b60*/  IMAD.IADD R205, R0, 0x1, -R205 ;  /* 0x0000000100cd7824 */ /* 0x000fc800078e0acd */
[----:B------:R-:W-:-:S04]  /*0b70*/  IMAD.SHL.U32 R203, R205, 0x8, RZ ;  /* 0x00000008cdcb7824 */ /* 0x000fc800078e00ff */
[----:B------:R-:W-:Y:S01]  /*0b80*/  VIADD R204, R203, 0x40 ;  /* 0x00000040cbcc7836 */ /* 0x000fe20000000000 */
[----:B--2---:R-:W-:Y:S02]  /*0b90*/  R2UR UR5, R4 ;  /* 0x00000000040572ca */ /* 0x004fe400000e0000 */
[----:B------:R-:W-:-:S04]  /*0ba0*/  LEA.HI R4, R3, R0, RZ, 0x7 ;  /* 0x0000000003047211 */ /* 0x000fc800078f38ff */
[----:B------:R-:W-:Y:S02]  /*0bb0*/  LOP3.LUT R5, R4, 0xffffff80, RZ, 0xc0, !PT ;  /* 0xffffff8004057812 */ /* 0x000fe400078ec0ff */
[----:B------:R-:W-:-:S03]  /*0bc0*/  SHF.R.S32.HI R12, RZ, 0x7, R4 ;  /* 0x00000007ff0c7819 */ /* 0x000fc60000011404 */
[----:B------:R-:W-:Y:S01]  /*0bd0*/  IMAD.IADD R228, R0, 0x1, -R5 ;  /* 0x0000000100e47824 */ /* 0x000fe200078e0a05 */
[----:B------:R-:W-:Y:S01]  /*0be0*/  LEA.HI R5, R3, R0, RZ, 0x4 ;  /* 0x0000000003057211 */ /* 0x000fe200078f20ff */
[----:B------:R0:W-:Y:S01]  /*0bf0*/  STL [R1+0x4c], R12 ;  /* 0x00004c0c01007387 */ /* 0x0001e20000100800 */
[----:B------:R-:W-:Y:S01]  /*0c00*/  LEA.HI R4, R4, R12, RZ, 0x1 ;  /* 0x0000000c04047211 */ /* 0x000fe200078f08ff */
[----:B------:R-:W-:Y:S01]  /*0c10*/  ULOP3.LUT UR5, UR5, 0x1, URZ, 0xfc, !UPT ;  /* 0x0000000105057892 */ /* 0x000fe2000f8efc3f */
[----:B------:R-:W-:Y:S02]  /*0c20*/  SHF.R.S32.HI R9, RZ, 0x1f, R228 ;  /* 0x0000001fff097819 */ /* 0x000fe400000114e4 */
[----:B------:R-:W-:Y:S02]  /*0c30*/  SHF.R.S32.HI R6, RZ, 0x4, R5 ;  /* 0x00000004ff067819 */ /* 0x000fe40000011405 */
[CC--:B------:R-:W-:Y:S02]  /*0c40*/  LEA.HI R10, R9.reuse, R228.reuse, RZ, 0x2 ;  /* 0x000000e4090a7211 */ /* 0x0c0fe400078f10ff */
[----:B------:R-:W-:-:S02]  /*0c50*/  LEA.HI R9, R9, R228, RZ, 0x5 ;  /* 0x000000e409097211 */ /* 0x000fc400078f28ff */
[--C-:B------:R-:W-:Y:S02]  /*0c60*/  SHF.R.S32.HI R8, RZ, 0x2, R10.reuse ;  /* 0x00000002ff087819 */ /* 0x100fe4000001140a */
[----:B------:R-:W-:Y:S02]  /*0c70*/  SHF.R.S32.HI R7, RZ, 0x1f, R10 ;  /* 0x0000001fff077819 */ /* 0x000fe4000001140a */
[----:B------:R-:W-:Y:S02]  /*0c80*/  SHF.R.S32.HI R9, RZ, 0x5, R9 ;  /* 0x00000005ff097819 */ /* 0x000fe40000011409 */
[----:B------:R-:W-:Y:S02]  /*0c90*/  LEA.HI R11, R7, R8, RZ, 0x3 ;  /* 0x00000008070b7211 */ /* 0x000fe400078f18ff */
[----:B------:R-:W-:Y:S02]  /*0ca0*/  LEA.HI R7, R5, R6, RZ, 0x1 ;  /* 0x0000000605077211 */ /* 0x000fe400078f08ff */
[----:B------:R-:W-:-:S02]  /*0cb0*/  LOP3.LUT R11, R11, 0xfffffff8, RZ, 0xc0, !PT ;  /* 0xfffffff80b0b7812 */ /* 0x000fc400078ec0ff */
[----:B------:R-:W-:Y:S02]  /*0cc0*/  LOP3.LUT R7, R7, 0x1ffffffe, RZ, 0xc0, !PT ;  /* 0x1ffffffe07077812 */ /* 0x000fe400078ec0ff */
[----:B------:R-:W-:Y:S01]  /*0cd0*/  LOP3.LUT R5, R5, 0x3fffff0, RZ, 0xc0, !PT ;  /* 0x03fffff005057812 */ /* 0x000fe200078ec0ff */
[----:B------:R-:W-:Y:S01]  /*0ce0*/  IMAD.IADD R8, R8, 0x1, -R11 ;  /* 0x0000000108087824 */ /* 0x000fe200078e0a0b */
[----:B------:R-:W-:Y:S01]  /*0cf0*/  LOP3.LUT R4, R4, 0x3fffffe, RZ, 0xc0, !PT ;  /* 0x03fffffe04047812 */ /* 0x000fe200078ec0ff */
[----:B------:R-:W-:Y:S01]  /*0d00*/  IMAD.IADD R7, R6, 0x1, -R7 ;  /* 0x0000000106077824 */ /* 0x000fe200078e0a07 */
[-C--:B------:R-:W-:Y:S01]  /*0d10*/  LEA.HI R6, R3, R0.reuse, RZ, 0x5 ;  /* 0x0000000003067211 */ /* 0x080fe200078f28ff */
[----:B------:R-:W-:Y:S01]  /*0d20*/  IMAD R9, R9, 0x10, R8 ;  /* 0x0000001009097824 */ /* 0x000fe200078e0208 */
[----:B------:R-:W-:Y:S01]  /*0d30*/  LEA.HI R8, R3, R0, RZ, 0x2 ;  /* 0x0000000003087211 */ /* 0x000fe200078f10ff */
[----:B------:R-:W-:Y:S01]  /*0d40*/  IMAD.IADD R5, R0, 0x1, -R5 ;  /* 0x0000000100057824 */ /* 0x000fe200078e0a05 */
[----:B------:R-:W-:Y:S01]  /*0d50*/  SHF.R.S32.HI R6, RZ, 0x5, R6 ;  /* 0x00000005ff067819 */ /* 0x000fe20000011406 */
[----:B------:R-:W-:Y:S01]  /*0d60*/  IMAD.IADD R4, R12, 0x1, -R4 ;  /* 0x000000010c047824 */ /* 0x000fe200078e0a04 */
[----:B------:R-:W-:-:S02]  /*0d70*/  LOP3.LUT R209, R8, 0xfffffffc, RZ, 0xc0, !PT ;  /* 0xfffffffc08d17812 */ /* 0x000fc400078ec0ff */
[--C-:B------:R-:W-:Y:S01]  /*0d80*/  SHF.R.S32.HI R174, RZ, 0x2, R8.reuse ;  /* 0x00000002ffae7819 */ /* 0x100fe20000011408 */
[----:B------:R-:W-:Y:S01]  /*0d90*/  IMAD R13, R4, 0x40, R9 ;  /* 0x00000040040d7824 */ /* 0x000fe200078e0209 */
[----:B------:R-:W-:Y:S01]  /*0da0*/  SHF.R.S32.HI R3, RZ, 0x1f, R8 ;  /* 0x0000001fff037819 */ /* 0x000fe20000011408 */
[----:B------:R-:W-:Y:S02]  /*0db0*/  IMAD.IADD R209, R0, 0x1, -R209 ;  /* 0x0000000100d17824 */ /* 0x000fe400078e0ad1 */
[----:B------:R-:W-:Y:S01]  /*0dc0*/  IMAD R8, R6, 0x10, R5 ;  /* 0x0000001006087824 */ /* 0x000fe200078e0205 */
[----:B------:R-:W-:Y:S01]  /*0dd0*/  LEA.HI R3, R3, R174, RZ, 0x3 ;  /* 0x000000ae03037211 */ /* 0x000fe200078f18ff */
[----:B------:R-:W-:Y:S01]  /*0de0*/  VIADD R5, R174, 0x40 ;  /* 0x00000040ae057836 */ /* 0x000fe20000000000 */
[----:B------:R-:W-:Y:S01]  /*0df0*/  STL [R1+0x50], R13 ;  /* 0x0000500d01007387 */ /* 0x000fe20000100800 */
[----:B------:R-:W-:Y:S01]  /*0e00*/  IMAD.SHL.U32 R162, R209, 0x4, RZ ;  /* 0x00000004d1a27824 */ /* 0x000fe200078e00ff */
[----:B------:R-:W-:Y:S01]  /*0e10*/  LOP3.LUT R3, R3, 0xfffffff8, RZ, 0xc0, !PT ;  /* 0xfffffff803037812 */ /* 0x000fe200078ec0ff */
[----:B------:R-:W-:Y:S01]  /*0e20*/  IMAD.SHL.U32 R181, R5, 0x40, RZ ;  /* 0x0000004005b57824 */ /* 0x000fe200078e00ff */
[----:B------:R-:W-:Y:S01]  /*0e30*/  SHF.R.S32.HI R0, RZ, 0x1f, R5 ;  /* 0x0000001fff007819 */ /* 0x000fe20000011405 */
[----:B------:R-:W-:-:S02]  /*0e40*/  VIADD R177, R162, 0x20 ;  /* 0x00000020a2b17836 */ /* 0x000fc40000000000 */
[----:B------:R-:W-:Y:S01]  /*0e50*/  VIADD R176, R162, 0x40 ;  /* 0x00000040a2b07836 */ /* 0x000fe20000000000 */
[----:B------:R-:W-:Y:S01]  /*0e60*/  LEA.HI R0, R0, R5, RZ, 0x3 ;  /* 0x0000000500007211 */ /* 0x000fe200078f18ff */
[----:B------:R-:W-:Y:S01]  /*0e70*/  IMAD.IADD R167, R162, 0x1, R177 ;  /* 0x00000001a2a77824 */ /* 0x000fe200078e02b1 */
[----:B------:R-:W-:Y:S01]  /*0e80*/  LOP3.LUT R181, R181, 0x1c0, RZ, 0xc0, !PT ;  /* 0x000001c0b5b57812 */ /* 0x000fe200078ec0ff */
[----:B------:R-:W-:Y:S02]  /*0e90*/  IMAD.IADD R227, R174, 0x1, -R3 ;  /* 0x00000001aee37824 */ /* 0x000fe400078e0a03 */
[----:B------:R-:W-:Y:S01]  /*0ea0*/  IMAD.SHL.U32 R200, R0, 0x40, RZ ;  /* 0x0000004000c87824 */ /* 0x000fe200078e00ff */
[----:B------:R-:W-:Y:S01]  /*0eb0*/  SHF.R.S32.HI R0, RZ, 0x1f, R167 ;  /* 0x0000001fff007819 */ /* 0x000fe200000114a7 */
[----:B------:R-:W-:Y:S01]  /*0ec0*/  IMAD.IADD R168, R162, 0x1, R176 ;  /* 0x00000001a2a87824 */ /* 0x000fe200078e02b0 */
[----:B------:R-:W-:Y:S01]  /*0ed0*/  SHF.R.U32.HI R14, RZ, 0x3, R181 ;  /* 0x00000003ff0e7819 */ /* 0x000fe200000116b5 */
[----:B------:R-:W-:Y:S01]  /*0ee0*/  IMAD.SHL.U32 R185, R227, 0x40, RZ ;  /* 0x00000040e3b97824 */ /* 0x000fe200078e00ff */
[-C--:B------:R-:W-:Y:S01]  /*0ef0*/  LEA.HI R170, R0, R167.reuse, RZ, 0x3 ;  /* 0x000000a700aa7211 */ /* 0x080fe200078f18ff */
[----:B0-----:R-:W-:Y:S01]  /*0f00*/  IMAD R12, R8, 0x8, R7 ;  /* 0x00000008080c7824 */ /* 0x001fe200078e0207 */
[----:B------:R-:W-:Y:S01]  /*0f10*/  SHF.R.S32.HI R3, RZ, 0x1f, R168 ;  /* 0x0000001fff037819 */ /* 0x000fe200000114a8 */
[----:B------:R-:W-:Y:S01]  /*0f20*/  IMAD.SHL.U32 R187, R6, 0x200, RZ ;  /* 0x0000020006bb7824 */ /* 0x000fe200078e00ff */
[----:B------:R-:W-:Y:S01]  /*0f30*/  LEA.HI R0, R0, R167, RZ, 0x6 ;  /* 0x000000a700007211 */ /* 0x000fe200078f30ff */
[----:B------:R-:W-:Y:S01]  /*0f40*/  IMAD.SHL.U32 R18, R209, 0x8, RZ ;  /* 0x00000008d1127824 */ /* 0x000fe200078e00ff */
[----:B------:R-:W-:Y:S01]  /*0f50*/  LOP3.LUT R185, R185, 0x1c0, RZ, 0xc0, !PT ;  /* 0x000001c0b9b97812 */ /* 0x000fe200078ec0ff */
[----:B------:R-:W-:Y:S01]  /*0f60*/  VIADD R179, R162, 0x10 ;  /* 0x00000010a2b37836 */ /* 0x000fe20000000000 */
[CC--:B------:R-:W-:Y:S01]  /*0f70*/  LEA.HI R5, R3.reuse, R168.reuse, RZ, 0x6 ;  /* 0x000000a803057211 */ /* 0x0c0fe200078f30ff */
[----:B------:R-:W-:Y:S01]  /*0f80*/  IMAD.SHL.U32 R0, R0, 0x80, RZ ;  /* 0x0000008000007824 */ /* 0x000fe200078e00ff */
[----:B------:R-:W-:Y:S01]  /*0f90*/  LEA.HI R4, R3, R168, RZ, 0x3 ;  /* 0x000000a803047211 */ /* 0x000fe200078f18ff */
[C---:B------:R-:W-:Y:S01]  /*0fa0*/  VIADD R22, R18.reuse, 0x60 ;  /* 0x0000006012167836 */ /* 0x040fe20000000000 */
[----:B------:R-:W-:Y:S01]  /*0fb0*/  SHF.R.U32.HI R186, RZ, 0x3, R185 ;  /* 0x00000003ffba7819 */ /* 0x000fe200000116b9 */
[----:B------:R-:W-:Y:S01]  /*0fc0*/  IMAD.SHL.U32 R6, R5, 0x80, RZ ;  /* 0x0000008005067824 */ /* 0x000fe200078e00ff */
[--C-:B------:R-:W-:Y:S01]  /*0fd0*/  LOP3.LUT R3, R185, 0x38, R170.reuse, 0xf8, !PT ;  /* 0x00000038b9037812 */ /* 0x100fe200078ef8aa */
[C---:B------:R-:W-:Y:S01]  /*0fe0*/  VIADD R160, R18.reuse, 0x80 ;  /* 0x0000008012a07836 */ /* 0x040fe20000000000 */
[----:B------:R-:W-:Y:S01]  /*0ff0*/  LOP3.LUT R7, R181, 0x38, R170, 0xf8, !PT ;  /* 0x00000038b5077812 */ /* 0x000fe200078ef8aa */
[----:B------:R-:W-:Y:S01]  /*1000*/  VIADD R161, R18, 0xa0 ;  /* 0x000000a012a17836 */ /* 0x000fe20000000000 */
[----:B------:R-:W-:Y:S01]  /*1010*/  LOP3.LUT R5, R185, 0x38, R4, 0xf8, !PT ;  /* 0x00000038b9057812 */ /* 0x000fe200078ef804 */
[----:B------:R-:W-:Y:S01]  /*1020*/  VIADD R178, R162, 0x30 ;  /* 0x00000030a2b27836 */ /* 0x000fe20000000000 */
[----:B------:R-:W-:Y:S01]  /*1030*/  LOP3.LUT R200, R200, 0xfffffe00, RZ, 0xc0, !PT ;  /* 0xfffffe00c8c87812 */ /* 0x000fe200078ec0ff */
[----:B------:R-:W-:Y:S01]  /*1040*/  VIADD R180, R162, 0x50 ;  /* 0x00000050a2b47836 */ /* 0x000fe20000000000 */
[----:B------:R-:W-:-:S02]  /*1050*/  LOP3.LUT R0, R0, 0xffffe000, RZ, 0xc0, !PT ;  /* 0xffffe00000007812 */ /* 0x000fc400078ec0ff */
[----:B------:R-:W-:Y:S02]  /*1060*/  LOP3.LUT R3, R3, R186, RZ, 0x3c, !PT ;  /* 0x000000ba03037212 */ /* 0x000fe400078e3cff */
[----:B------:R-:W-:Y:S02]  /*1070*/  LOP3.LUT R9, R7, R14, RZ, 0x3c, !PT ;  /* 0x0000000e07097212 */ /* 0x000fe400078e3cff */
[----:B------:R-:W-:Y:S02]  /*1080*/  LOP3.LUT R7, R5, R186, RZ, 0x3c, !PT ;  /* 0x000000ba05077212 */ /* 0x000fe400078e3cff */
[-C--:B------:R-:W-:Y:S01]  /*1090*/  IADD3 R5, R3, R0.reuse, R187 ;  /* 0x0000000003057210 */ /* 0x080fe20007ffe0bb */
[----:B------:R-:W-:Y:S01]  /*10a0*/  IMAD.U32 R3, RZ, RZ, UR4 ;  /* 0x00000004ff037e24 */ /* 0x000fe2000f8e00ff */
[----:B------:R-:W-:Y:S01]  /*10b0*/  IADD3 R9, R9, R0, R200 ;  /* 0x0000000009097210 */ /* 0x000fe20007ffe0c8 */
[----:B------:R-:W-:Y:S01]  /*10c0*/  IMAD.U32 R0, RZ, RZ, UR5 ;  /* 0x00000005ff007e24 */ /* 0x000fe2000f8e00ff */
[----:B------:R-:W-:-:S02]  /*10d0*/  LOP3.LUT R8, R181, 0x38, R4, 0xf8, !PT ;  /* 0x00000038b5087812 */ /* 0x000fc400078ef804 */
[----:B------:R-:W-:Y:S02]  /*10e0*/  LOP3.LUT R6, R6, 0xffffe000, RZ, 0xc0, !PT ;  /* 0xffffe00006067812 */ /* 0x000fe400078ec0ff */
[----:B------:R-:W-:Y:S01]  /*10f0*/  STL [R1+0x30], R0 ;  /* 0x0000300001007387 */ /* 0x000fe20000100800 */
[----:B------:R-:W-:Y:S02]  /*1100*/  LOP3.LUT R11, R8, R14, RZ, 0x3c, !PT ;  /* 0x0000000e080b7212 */ /* 0x000fe400078e3cff */
[-C--:B------:R-:W-:Y:S01]  /*1110*/  IADD3 R8, R7, R6.reuse, R187 ;  /* 0x0000000607087210 */ /* 0x080fe20007ffe0bb */
[----:B------:R0:W-:Y:S01]  /*1120*/  STL [R1+0x48], R3 ;  /* 0x0000480301007387 */ /* 0x0001e20000100800 */
[----:B------:R-:W-:Y:S02]  /*1130*/  LOP3.LUT R7, R181, 0x38, R18, 0xf8, !PT ;  /* 0x00000038b5077812 */ /* 0x000fe400078ef812 */
[----:B------:R-:W-:Y:S01]  /*1140*/  IADD3 R11, R11, R6, R200 ;  /* 0x000000060b0b7210 */ /* 0x000fe20007ffe0c8 */
[----:B------:R-:W-:Y:S01]  /*1150*/  IMAD.SHL.U32 R6, R12, 0x8, RZ ;  /* 0x000000080c067824 */ /* 0x000fe200078e00ff */
[----:B------:R-:W-:-:S02]  /*1160*/  LOP3.LUT R7, R200, R7, R14, 0xf6, !PT ;  /* 0x00000007c8077212 */ /* 0x000fc400078ef60e */
[----:B------:R-:W-:Y:S02]  /*1170*/  SHF.R.S32.HI R171, RZ, 0x3, R4 ;  /* 0x00000003ffab7819 */ /* 0x000fe40000011404 */
[----:B------:R-:W-:Y:S01]  /*1180*/  STL [R1+0x54], R6 ;  /* 0x0000540601007387 */ /* 0x000fe20000100800 */
[----:B0-----:R-:W-:Y:S02]  /*1190*/  SHF.R.S32.HI R3, RZ, 0x1f, R203 ;  /* 0x0000001fff037819 */ /* 0x001fe400000114cb */
[----:B------:R-:W-:Y:S02]  /*11a0*/  LOP3.LUT R3, R10, 0x7ffffffc, RZ, 0xc0, !PT ;  /* 0x7ffffffc0a037812 */ /* 0x000fe400078ec0ff */
[----:B------:R-:W-:Y:S02]  /*11b0*/  LEA.HI R0, R209, R209, RZ, 0x1 ;  /* 0x000000d1d1007211 */ /* 0x000fe400078f08ff */
[----:B------:R-:W-:Y:S01]  /*11c0*/  SHF.R.S32.HI R19, RZ, 0x1f, R18 ;  /* 0x0000001fff137819 */ /* 0x000fe20000011412 */
[----:B------:R-:W-:Y:S01]  /*11d0*/  IMAD.IADD R3, R228, 0x1, -R3 ;  /* 0x00000001e4037824 */ /* 0x000fe200078e0a03 */
[----:B------:R-:W-:-:S02]  /*11e0*/  LOP3.LUT R0, R0, 0x1ffffffe, RZ, 0xc0, !PT ;  /* 0x1ffffffe00007812 */ /* 0x000fc400078ec0ff */
[----:B------:R-:W-:Y:S01]  /*11f0*/  SHF.R.S32.HI R173, RZ, 0x1f, R22 ;  /* 0x0000001fffad7819 */ /* 0x000fe20000011416 */
[----:B------:R-:W-:Y:S01]  /*1200*/  IMAD.SHL.U32 R182, R3, 0x2, RZ ;  /* 0x0000000203b67824 */ /* 0x000fe200078e00ff */
[----:B------:R-:W-:Y:S01]  /*1210*/  LEA R3, R7, UR4, 0x1 ;  /* 0x0000000407037c11 */ /* 0x000fe2000f8e08ff */
[----:B------:R-:W-:Y:S01]  /*1220*/  IMAD.IADD R0, R209, 0x1, -R0 ;  /* 0x00000001d1007824 */ /* 0x000fe200078e0a00 */
[----:B------:R-:W-:Y:S01]  /*1230*/  SHF.R.S32.HI R184, RZ, 0x1f, R160 ;  /* 0x0000001fffb87819 */ /* 0x000fe200000114a0 */
[C---:B------:R-:W-:Y:S01]  /*1240*/  VIADD R222, R182.reuse, 0x20 ;  /* 0x00000020b6de7836 */ /* 0x040fe20000000000 */
[----:B------:R-:W-:Y:S01]  /*1250*/  SHF.R.S32.HI R183, RZ, 0x1f, R161 ;  /* 0x0000001fffb77819 */ /* 0x000fe200000114a1 */
[C---:B------:R-:W-:Y:S01]  /*1260*/  VIADD R219, R182.reuse, 0x38 ;  /* 0x00000038b6db7836 */ /* 0x040fe20000000000 */
[----:B------:R0:W-:Y:S01]  /*1270*/  STL [R1+0x40], R3 ;  /* 0x0000400301007387 */ /* 0x0001e20000100800 */
[C---:B------:R-:W-:Y:S01]  /*1280*/  VIADD R216, R182.reuse, 0x50 ;  /* 0x00000050b6d87836 */ /* 0x040fe20000000000 */
[----:B------:R-:W-:Y:S01]  /*1290*/  SHF.R.S32.HI R10, RZ, 0x1f, R204 ;  /* 0x0000001fff0a7819 */ /* 0x000fe200000114cc */
[C---:B------:R-:W-:Y:S01]  /*12a0*/  VIADD R213, R182.reuse, 0x68 ;  /* 0x00000068b6d57836 */ /* 0x040fe20000000000 */
[----:B------:R-:W-:Y:S01]  /*12b0*/  SHF.R.S32.HI R170, RZ, 0x3, R170 ;  /* 0x00000003ffaa7819 */ /* 0x000fe200000114aa */
[----:B------:R-:W-:-:S02]  /*12c0*/  VIADD R221, R182, 0x28 ;  /* 0x00000028b6dd7836 */ /* 0x000fc40000000000 */
[C---:B------:R-:W-:Y:S02]  /*12d0*/  VIADD R218, R182.reuse, 0x40 ;  /* 0x00000040b6da7836 */ /* 0x040fe40000000000 */
[C---:B------:R-:W-:Y:S01]  /*12e0*/  VIADD R215, R182.reuse, 0x58 ;  /* 0x00000058b6d77836 */ /* 0x040fe20000000000 */
[----:B0-----:R-:W-:Y:S01]  /*12f0*/  SHF.R.S32.HI R3, RZ, 0x1f, R222 ;  /* 0x0000001fff037819 */ /* 0x001fe200000114de */
[C---:B------:R-:W-:Y:S01]  /*1300*/  VIADD R212, R182.reuse, 0x70 ;  /* 0x00000070b6d47836 */ /* 0x040fe20000000000 */
[----:B------:R-:W-:Y:S01]  /*1310*/  SHF.R.S32.HI R3, RZ, 0x1f, R219 ;  /* 0x0000001fff037819 */ /* 0x000fe200000114db */
[C---:B------:R-:W-:Y:S01]  /*1320*/  VIADD R223, R182.reuse, 0x18 ;  /* 0x00000018b6df7836 */ /* 0x040fe20000000000 */
[----:B------:R-:W-:Y:S01]  /*1330*/  SHF.R.S32.HI R3, RZ, 0x1f, R216 ;  /* 0x0000001fff037819 */ /* 0x000fe200000114d8 */
[C---:B------:R-:W-:Y:S01]  /*1340*/  VIADD R220, R182.reuse, 0x30 ;  /* 0x00000030b6dc7836 */ /* 0x040fe20000000000 */
[----:B------:R-:W-:Y:S01]  /*1350*/  SHF.R.S32.HI R3, RZ, 0x1f, R213 ;  /* 0x0000001fff037819 */ /* 0x000fe200000114d5 */
[C---:B------:R-:W-:Y:S01]  /*1360*/  VIADD R217, R182.reuse, 0x48 ;  /* 0x00000048b6d97836 */ /* 0x040fe20000000000 */
[----:B------:R-:W-:Y:S01]  /*1370*/  LEA R3, R5, UR4, 0x1 ;  /* 0x0000000405037c11 */ /* 0x000fe2000f8e08ff */
[C---:B------:R-:W-:Y:S01]  /*1380*/  VIADD R214, R182.reuse, 0x60 ;  /* 0x00000060b6d67836 */ /* 0x040fe20000000000 */
[----:B------:R-:W-:Y:S01]  /*1390*/  SHF.R.S32.HI R4, RZ, 0x1f, R221 ;  /* 0x0000001fff047819 */ /* 0x000fe200000114dd */
[----:B------:R-:W-:Y:S01]  /*13a0*/  VIADD R211, R182, 0x78 ;  /* 0x00000078b6d37836 */ /* 0x000fe20000000000 */
[----:B------:R-:W-:Y:S01]  /*13b0*/  SHF.R.S32.HI R4, RZ, 0x1f, R218 ;  /* 0x0000001fff047819 */ /* 0x000fe200000114da */
[----:B------:R0:W-:Y:S01]  /*13c0*/  STL [R1+0x44], R3 ;  /* 0x0000440301007387 */ /* 0x0001e20000100800 */
[----:B------:R-:W-:Y:S01]  /*13d0*/  SHF.R.S32.HI R4, RZ, 0x1f, R215 ;  /* 0x0000001fff047819 */ /* 0x000fe200000114d7 */
[----:B------:R-:W-:Y:S01]  /*13e0*/  IMAD R202, R0, 0x8, R13 ;  /* 0x0000000800ca7824 */ /* 0x000fe200078e020d */
[----:B------:R-:W-:-:S02]  /*13f0*/  SHF.R.S32.HI R4, RZ, 0x1f, R212 ;  /* 0x0000001fff047819 */ /* 0x000fc400000114d4 */
[----:B------:R-:W-:Y:S02]  /*1400*/  LEA R5, R9, UR4, 0x1 ;  /* 0x0000000409057c11 */ /* 0x000fe4000f8e08ff */
[----:B------:R-:W-:Y:S02]  /*1410*/  LEA R4, R8, UR4, 0x1 ;  /* 0x0000000408047c11 */ /* 0x000fe4000f8e08ff */
[----:B------:R-:W-:Y:S01]  /*1420*/  SHF.R.S32.HI R6, RZ, 0x1f, R223 ;  /* 0x0000001fff067819 */ /* 0x000fe200000114df */
[----:B------:R1:W-:Y:S01]  /*1430*/  STL [R1+0x38], R5 ;  /* 0x0000380501007387 */ /* 0x0003e20000100800 */
[----:B0-----:R-:W-:Y:S02]  /*1440*/  LEA R3, R11, UR4, 0x1 ;  /* 0x000000040b037c11 */ /* 0x001fe4000f8e08ff */
[----:B------:R-:W-:Y:S01]  /*1450*/  SHF.R.S32.HI R6, RZ, 0x1f, R220 ;  /* 0x0000001fff067819 */ /* 0x000fe200000114dc */
[----:B------:R1:W-:Y:S01]  /*1460*/  STL [R1+0x3c], R4 ;  /* 0x00003c0401007387 */ /* 0x0003e20000100800 */
[----:B------:R-:W-:-:S02]  /*1470*/  SHF.R.S32.HI R6, RZ, 0x1f, R217 ;  /* 0x0000001fff067819 */ /* 0x000fc400000114d9 */
[----:B------:R-:W-:Y:S01]  /*1480*/  SHF.R.S32.HI R6, RZ, 0x1f, R214 ;  /* 0x0000001fff067819 */ /* 0x000fe200000114d6 */
[----:B------:R1:W-:Y:S01]  /*1490*/  STL [R1+0x34], R3 ;  /* 0x0000340301007387 */ /* 0x0003e20000100800 */
[----:B------:R-:W-:-:S07]  /*14a0*/  SHF.R.S32.HI R229, RZ, 0x1f, R211 ;  /* 0x0000001fffe57819 */ /* 0x000fce00000114d3 */
.L_x_1853:
[----:B------:R-:W-:Y:S01]  /*14b0*/  ULDC.64 UR4, c[0x0][0xa28] ;  /* 0x00028a0000047ab9 */ /* 0x000fe20000000a00 */
[----:B0-23--:R-:W0:Y:S01]  /*14c0*/  LDC.64 R6, c[0x0][0xa08] ;  /* 0x00028200ff067b82 */ /* 0x00de220000000a00 */
[----:B------:R-:W-:Y:S01]  /*14d0*/  ISETP.NE.U32.AND P0, PT, RZ, UR4, PT ;  /* 0x00000004ff007c0c */ /* 0x000fe2000bf05070 */
[----:B------:R-:W-:Y:S01]  /*14e0*/  IMAD.MOV.U32 R13, RZ, RZ, RZ ;  /* 0x000000ffff0d7224 */ /* 0x000fe200078e00ff */
[----:B------:R-:W-:Y:S01]  /*14f0*/  ULDC.64 UR6, c[0x0][0xa20] ;  /* 0x0002880000067ab9 */ /* 0x000fe20000000a00 */
[----:B------:R-:W-:Y:S01]  /*1500*/  IMAD.MOV.U32 R129, RZ, RZ, RZ ;  /* 0x000000ffff817224 */ /* 0x000fe200078e00ff */
[----:B------:R-:W-:Y:S01]  /*1510*/  ISETP.NE.AND.EX P0, PT, RZ, UR5, PT, P0 ;  /* 0x00000005ff007c0c */ /* 0x000fe2000bf05300 */
[----:B------:R-:W-:Y:S02]  /*1520*/  ULDC.64 UR4, c[0x0][0xa18] ;  /* 0x0002860000047ab9 */ /* 0x000fe40000000a00 */
[----:B------:R-:W-:-:S04]  /*1530*/  ISETP.NE.U32.AND P1, PT, RZ, UR4, PT ;  /* 0x00000004ff007c0c */ /* 0x000fc8000bf25070 */
[----:B------:R-:W-:Y:S01]  /*1540*/  ISETP.NE.AND.EX P1, PT, RZ, UR5, PT, P1 ;  /* 0x00000005ff007c0c */ /* 0x000fe2000bf25310 */
[----:B------:R-:W-:Y:S02]  /*1550*/  ULDC.64 UR4, c[0x0][0xa08] ;  /* 0x0002820000047ab9 */ /* 0x000fe40000000a00 */
[----:B------:R-:W-:-:S03]  /*1560*/  ISETP.NE.U32.AND P3, PT, RZ, UR4, PT ;  /* 0x00000004ff007c0c */ /* 0x000fc6000bf65070 */
[----:B-1--4-:R-:W1:Y:S01]  /*1570*/  @P0 LDC.64 R4, c[0x0][0xa28] ;  /* 0x00028a00ff040b82 */ /* 0x012e620000000a00 */
[----:B------:R-:W-:Y:S01]  /*1580*/  ISETP.NE.AND.EX P3, PT, RZ, UR5, PT, P3 ;  /* 0x00000005ff007c0c */ /* 0x000fe2000bf65330 */
[----:B0-----:R-:W-:-:S06]  /*1590*/  IMAD.WIDE R10, R31, 0x4, R6 ;  /* 0x000000041f0a7825 */ /* 0x001fcc00078e0206 */
[----:B------:R-:W0:Y:S01]  /*15a0*/  @P1 LDC.64 R8, c[0x0][0xa18] ;  /* 0x00028600ff081b82 */ /* 0x000e220000000a00 */
[----:B------:R-:W-:Y:S02]  /*15b0*/  ULDC UR4, c[0x0][0x288] ;  /* 0x0000a20000047ab9 */ /* 0x000fe40000000800 */
[----:B------:R-:W-:Y:S01]  /*15c0*/  IMAD.U32 R165, RZ, RZ, UR4 ;  /* 0x00000004ffa57e24 */ /* 0x000fe2000f8e00ff */
[----:B------:R-:W-:Y:S02]  /*15d0*/  ULDC.64 UR4, c[0x0][0x418] ;  /* 0x0001060000047ab9 */ /* 0x000fe40000000a00 */
[----:B------:R2:W5:Y:S01]  /*15e0*/  @P3 LDG.E R129, desc[UR60][R10.64] ;  /* 0x0000003c0a813981 */ /* 0x000562000c1e1900 */
[----:B-1----:R-:W-:-:S05]  /*15f0*/  @P0 IMAD.WIDE R4, R31, 0x4, R4 ;  /* 0x000000041f040825 */ /* 0x002fca00078e0204 */
[----:B------:R2:W5:Y:S01]  /*1600*/  @P0 LDG.E R13, desc[UR60][R4.64] ;  /* 0x0000003c040d0981 */ /* 0x000562000c1e1900 */
[----:B0-----:R-:W-:-:S05]  /*1610*/  @P1 IMAD.WIDE R6, R31, 0x4, R8 ;  /* 0x000000041f061825 */ /* 0x001fca00078e0208 */
[----:B------:R2:W5:Y:S01]  /*1620*/  @P1 LDG.E R165, desc[UR60][R6.64] ;  /* 0x0000003c06a51981 */ /* 0x000562000c1e1900 */
[----:B------:R-:W-:Y:S01]  /*1630*/  UISETP.NE.U32.AND UP0, UPT, UR4, URZ, UPT ;  /* 0x0000003f0400728c */ /* 0x000fe2000bf05070 */
[C---:B------:R-:W-:Y:S02]  /*1640*/  LOP3.LUT R3, R30.reuse, 0xff000000, RZ, 0xc0, !PT ;  /* 0xff0000001e037812 */ /* 0x040fe400078ec0ff */
[----:B------:R-:W-:Y:S01]  /*1650*/  ULDC UR4, c[0x0][0x424] ;  /* 0x0001090000047ab9 */ /* 0x000fe20000000800 */
[----:B------:R-:W-:Y:S01]  /*1660*/  UISETP.NE.AND.EX UP0, UPT, UR5, URZ, UPT, UP0 ;  /* 0x0000003f0500728c */ /* 0x000fe2000bf05300 */
[----:B------:R-:W-:Y:S02]  /*1670*/  ISETP.NE.U32.AND P2, PT, RZ, UR6, PT ;  /* 0x00000006ff007c0c */ /* 0x000fe4000bf45070 */
[----:B------:R-:W-:Y:S01]  /*1680*/  ULDC UR5, c[0x0][0x2f0] ;  /* 0x0000bc0000057ab9 */ /* 0x000fe20000000800 */
[----:B------:R-:W-:Y:S01]  /*1690*/  USEL UR4, UR4, 0x1, UP0 ;  /* 0x0000000104047887 */ /* 0x000fe20008000000 */
[----:B------:R-:W-:-:S02]  /*16a0*/  LOP3.LUT R0, R30, 0xff0000, RZ, 0xc0, !PT ;  /* 0x00ff00001e007812 */ /* 0x000fc400078ec0ff */
[----:B------:R-:W-:Y:S01]  /*16b0*/  SHF.R.U32.HI R3, RZ, 0x8, R3 ;  /* 0x00000008ff037819 */ /* 0x000fe20000011603 */
[----:B------:R-:W-:Y:S01]  /*16c0*/  UIMAD UR4, UR4, UR5, URZ ;  /* 0x00000005040472a4 */ /* 0x000fe2000f8e023f */
[----:B------:R-:W-:Y:S02]  /*16d0*/  ISETP.NE.AND.EX P2, PT, RZ, UR7, PT, P2 ;  /* 0x00000007ff007c0c */ /* 0x000fe4000bf45320 */
[----:B------:R-:W-:Y:S01]  /*16e0*/  ULDC UR5, c[0x0][0x348] ;  /* 0x0000d20000057ab9 */ /* 0x000fe20000000800 */
[----:B------:R-:W-:Y:S01]  /*16f0*/  LEA.HI R206, R0, R3, RZ, 0x10 ;  /* 0x0000000300ce7211 */ /* 0x000fe200078f80ff */
[----:B------:R-:W-:Y:S01]  /*1700*/  IMAD.MOV.U32 R207, RZ, RZ, R31 ;  /* 0x000000ffffcf7224 */ /* 0x000fe200078e001f */
[----:B------:R-:W-:Y:S01]  /*1710*/  LOP3.LUT R169, R30, 0xffff, RZ, 0xc0, !PT ;  /* 0x0000ffff1ea97812 */ /* 0x000fe200078ec0ff */
[----:B--2---:R-:W-:Y:S07]  /*1720*/  @P1 BRA `(.L_x_1547) ;  /* 0x0000000000241947 */ /* 0x004fee0003800000 */
        /* <DEDUP_REMOVED lines=9> */
.L_x_1547:
[----:B------:R-:W-:Y:S02]  /*17c0*/  IMAD.U32 R25, RZ, RZ, UR5 ;  /* 0x00000005ff197e24 */ /* 0x000fe4000f8e00ff */
[----:B------:R-:W-:Y:S01]  /*17d0*/  IMAD.U32 R26, RZ, RZ, UR4 ;  /* 0x00000004ff1a7e24 */ /* 0x000fe2000f8e00ff */
[----:B------:R-:W-:Y:S06]  /*17e0*/  @!P2 BRA `(.L_x_1548) ;  /* 0x000000000010a947 */ /* 0x000fec0003800000 */
[----:B------:R-:W0:Y:S02]  /*17f0*/  LDC.64 R26, c[0x0][0xa20] ;  /* 0x00028800ff1a7b82 */ /* 0x000e240000000a00 */
[----:B0-----:R-:W-:-:S06]  /*1800*/  IMAD.WIDE R26, R31, 0x4, R26 ;  /* 0x000000041f1a7825 */ /* 0x001fcc00078e021a */
[----:B------:R0:W5:Y:S01]  /*1810*/  LDG.E R26, desc[UR60][R26.64] ;  /* 0x0000003c1a1a7981 */ /* 0x000162000c1e1900 */
[----:B------:R-:W-:Y:S05]  /*1820*/  BRA `(.L_x_1549) ;  /* 0x0000000000107947 */ /* 0x000fea0003800000 */
.L_x_1548:
[----:B------:R-:W-:Y:S05]  /*1830*/  @!P3 BRA `(.L_x_1549) ;  /* 0x00000000000cb947 */ /* 0x000fea0003800000 */
[----:B------:R-:W2:Y:S04]  /*1840*/  LDG.E R3, desc[UR60][R10.64] ;  /* 0x0000003c0a037981 */ /* 0x000ea8000c1e1900 */
[----:B------:R-:W2:Y:S02]  /*1850*/  LDG.E R26, desc[UR60][R10.64+0x4] ;  /* 0x0000043c0a1a7981 */ /* 0x000ea4000c1e1900 */
[----:B--2---:R-:W-:-:S07]  /*1860*/  IMAD.IADD R26, R26, 0x1, -R3 ;  /* 0x000000011a1a7824 */ /* 0x004fce00078e0a03 */
.L_x_1549:
[----:B------:R-:W-:Y:S01]  /*1870*/  ULDC.64 UR4, c[0x0][0xa10] ;  /* 0x0002840000047ab9 */ /* 0x000fe20000000a00 */
[----:B------:R-:W1:Y:S01]  /*1880*/  LDC R4, c[0x0][0x448] ;  /* 0x00011200ff047b82 */ /* 0x000e620000000800 */
[----:B------:R-:W-:-:S04]  /*1890*/  ISETP.NE.U32.AND P0, PT, RZ, UR4, PT ;  /* 0x00000004ff007c0c */ /* 0x000fc8000bf05070 */
[----:B------:R-:W-:Y:S01]  /*18a0*/  ISETP.NE.AND.EX P0, PT, RZ, UR5, PT, P0 ;  /* 0x00000005ff007c0c */ /* 0x000fe2000bf05300 */
[----:B------:R-:W-:Y:S02]  /*18b0*/  ULDC.64 UR4, c[0x0][0xa30] ;  /* 0x00028c0000047ab9 */ /* 0x000fe40000000a00 */
[----:B------:R-:W-:-:S04]  /*18c0*/  ISETP.NE.U32.AND P1, PT, RZ, UR4, PT ;  /* 0x00000004ff007c0c */ /* 0x000fc8000bf25070 */
[----:B------:R-:W-:-:S06]  /*18d0*/  ISETP.NE.AND.EX P1, PT, RZ, UR5, PT, P1 ;  /* 0x00000005ff007c0c */ /* 0x000fcc000bf25310 */
[----:B------:R-:W2:Y:S08]  /*18e0*/  @P0 LDC.64 R6, c[0x0][0xa10] ;  /* 0x00028400ff060b82 */ /* 0x000eb00000000a00 */
[----:B------:R-:W3:Y:S01]  /*18f0*/  @P1 LDC.64 R8, c[0x0][0xa30] ;  /* 0x00028c00ff081b82 */ /* 0x000ee20000000a00 */
[----:B--2---:R-:W-:-:S05]  /*1900*/  @P0 IMAD.WIDE R6, R31, 0x4, R6 ;  /* 0x000000041f060825 */ /* 0x004fca00078e0206 */
[----:B------:R-:W2:Y:S04]  /*1910*/  @P0 LDG.E R0, desc[UR60][R6.64] ;  /* 0x0000003c06000981 */ /* 0x000ea8000c1e1900 */
[----:B------:R-:W2:Y:S01]  /*1920*/  @P0 LDG.E R3, desc[UR60][R6.64+0x4] ;  /* 0x0000043c06030981 */ /* 0x000ea2000c1e1900 */
[----:B-----5:R-:W-:Y:S02]  /*1930*/  IMAD.MOV.U32 R140, RZ, RZ, R26 ;  /* 0x000000ffff8c7224 */ /* 0x020fe400078e001a */
[----:B---3--:R-:W-:-:S05]  /*1940*/  @P1 IMAD.WIDE R8, R31, 0x4, R8 ;  /* 0x000000041f081825 */ /* 0x008fca00078e0208 */
[----:B------:R3:W5:Y:S01]  /*1950*/  @P1 LDG.E R140, desc[UR60][R8.64] ;  /* 0x0000003c088c1981 */ /* 0x000762000c1e1900 */
[----:B-1----:R-:W-:Y:S01]  /*1960*/  ISETP.NE.AND P1, PT, R4, 0x1, PT ;  /* 0x000000010400780c */ /* 0x002fe20003f25270 */
[----:B------:R-:W-:Y:S01]  /*1970*/  IMAD.SHL.U32 R188, R29, 0x80, RZ ;  /* 0x000000801dbc7824 */ /* 0x000fe200078e00ff */
[----:B------:R-:W1:Y:S01]  /*1980*/  LDC.64 R4, c[0x0][0x9e0] ;  /* 0x00027800ff047b82 */ /* 0x000e620000000a00 */
[----:B------:R-:W-:-:S10]  /*1990*/  IMAD.IADD R12, R26, 0x1, -R13 ;  /* 0x000000011a0c7824 */ /* 0x000fd400078e0a0d */
[----:B------:R-:W4:Y:S08]  /*19a0*/  @P1 LDC R10, c[0x0][0x44c] ;  /* 0x00011300ff0a1b82 */ /* 0x000f300000000800 */
[----:B------:R-:W0:Y:S01]  /*19b0*/  @P1 LDC R11, c[0x0][0x450] ;  /* 0x00011400ff0b1b82 */ /* 0x000e220000000800 */
[----:B-1----:R-:W-:Y:S01]  /*19c0*/  ISETP.GE.AND P2, PT, R5, 0x1, PT ;  /* 0x000000010500780c */ /* 0x002fe20003f46270 */
[----:B--2---:R-:W-:-:S02]  /*19d0*/  @P0 IMAD.IADD R25, R3, 0x1, -R0 ;  /* 0x0000000103190824 */ /* 0x004fc400078e0a00 */
[----:B------:R-:W-:Y:S02]  /*19e0*/  VIADD R3, R188, 0x7f ;  /* 0x0000007fbc037836 */ /* 0x000fe40000000000 */
[----:B------:R-:W-:Y:S02]  /*19f0*/  IMAD.IADD R166, R12, 0x1, R25 ;  /* 0x000000010ca67824 */ /* 0x000fe400078e0219 */
[----:B----4-:R-:W-:-:S04]  /*1a00*/  @P1 IMAD.HI.U32 R6, R3, R10, RZ ;  /* 0x0000000a03061227 */ /* 0x010fc800078e00ff */
[C---:B------:R-:W-:Y:S01]  /*1a10*/  VIADD R0, R166.reuse, 0x5f ;  /* 0x0000005fa6007836 */ /* 0x040fe20000000000 */
[----:B0-----:R-:W-:Y:S02]  /*1a20*/  @P1 SHF.R.U32.HI R3, RZ, R11, R6 ;  /* 0x0000000bff031219 */ /* 0x001fe40000011606 */
[----:B------:R-:W-:Y:S01]  /*1a30*/  IADD3 R6, R166, 0x1, -R165 ;  /* 0x00000001a6067810 */ /* 0x000fe20007ffe8a5 */
[----:B------:R-:W-:-:S04]  /*1a40*/  IMAD.HI R0, R0, 0x2aaaaaab, RZ ;  /* 0x2aaaaaab00007827 */ /* 0x000fc800078e02ff */
[----:B------:R-:W-:Y:S01]  /*1a50*/  IMAD.IADD R3, R6, 0x1, R3 ;  /* 0x0000000106037824 */ /* 0x000fe200078e0203 */
[----:B------:R-:W-:-:S03]  /*1a60*/  SHF.R.U32.HI R141, RZ, 0x1f, R0 ;  /* 0x0000001fff8d7819 */ /* 0x000fc60000011600 */
[----:B------:R-:W-:Y:S01]  /*1a70*/  IMAD.IADD R4, R3, 0x1, R4 ;  /* 0x0000000103047824 */ /* 0x000fe200078e0204 */
[----:B------:R-:W-:Y:S01]  /*1a80*/  LEA.HI.SX32 R141, R0, R141, 0x1c ;  /* 0x0000008d008d7211 */ /* 0x000fe200078fe2ff */
[----:B---3--:R-:W-:Y:S06]  /*1a90*/  @!P2 BRA `(.L_x_1550) ;  /* 0x000000000048a947 */ /* 0x008fec0003800000 */
        /* <DEDUP_REMOVED lines=11> */
.L_x_1552:
[----:B------:R-:W-:-:S13]  /*1b50*/  ISETP.NE.AND P0, PT, R5, 0x1, PT ;  /* 0x000000010500780c */ /* 0x000fda0003f05270 */
[----:B------:R-:W0:Y:S02]  /*1b60*/  @P0 LDC.64 R6, c[0x0][0x9e8] ;  /* 0x00027a00ff060b82 */ /* 0x000e240000000a00 */
[----:B0-----:R-:W-:-:S05]  /*1b70*/  @P0 IMAD.HI.U32 R6, R0, R6, RZ ;  /* 0x0000000600060227 */ /* 0x001fca00078e00ff */
[----:B------:R-:W-:-:S07]  /*1b80*/  @P0 SHF.R.U32.HI R0, RZ, R7, R6 ;  /* 0x00000007ff000219 */ /* 0x000fce0000011606 */
.L_x_1553:
[----:B------:R-:W-:Y:S05]  /*1b90*/  BSYNC B0 ;  /* 0x0000000000007941 */ /* 0x000fea0003800000 */
.L_x_1551:
[----:B------:R-:W-:-:S05]  /*1ba0*/  IMAD R3, R0, R5, R5 ;  /* 0x0000000500037224 */ /* 0x000fca00078e0205 */
[----:B------:R-:W-:-:S07]  /*1bb0*/  VIMNMX R4, R4, R3, PT ;  /* 0x0000000304047248 */ /* 0x000fce0003fe0100 */
.L_x_1550:
[----:B------:R-:W0:Y:S01]  /*1bc0*/  @P1 LDC R3, c[0x0][0x44c] ;  /* 0x00011300ff031b82 */ /* 0x000e220000000800 */
[----:B------:R-:W-:Y:S01]  /*1bd0*/  VIADD R4, R4, 0x5f ;  /* 0x0000005f04047836 */ /* 0x000fe20000000000 */
[----:B------:R-:W-:Y:S01]  /*1be0*/  ULDC UR4, c[0x0][0x9dc] ;  /* 0x0002770000047ab9 */ /* 0x000fe20000000800 */
[----:B------:R-:W-:Y:S02]  /*1bf0*/  IMAD.MOV.U32 R0, RZ, RZ, R188 ;  /* 0x000000ffff007224 */ /* 0x000fe400078e00bc */
[----:B------:R-:W-:-:S03]  /*1c00*/  IMAD.HI R4, R4, 0x2aaaaaab, RZ ;  /* 0x2aaaaaab04047827 */ /* 0x000fc600078e02ff */
[----:B------:R-:W1:Y:S01]  /*1c10*/  @P1 LDC R7, c[0x0][0x450] ;  /* 0x00011400ff071b82 */ /* 0x000e620000000800 */
[----:B------:R-:W-:Y:S02]  /*1c20*/  IMAD.IADD R193, R166, 0x1, -R165 ;  /* 0x00000001a6c17824 */ /* 0x000fe400078e0aa5 */
        /* <DEDUP_REMOVED lines=18> */
.L_x_1556:
[----:B------:R-:W-:-:S13]  /*1d50*/  ISETP.NE.AND P0, PT, R5, 0x1, PT ;  /* 0x000000010500780c */ /* 0x000fda0003f05270 */
[----:B------:R-:W0:Y:S02]  /*1d60*/  @P0 LDC.64 R6, c[0x0][0x9e8] ;  /* 0x00027a00ff060b82 */ /* 0x000e240000000a00 */
[----:B0-----:R-:W-:-:S05]  /*1d70*/  @P0 IMAD.HI.U32 R4, R0, R6, RZ ;  /* 0x0000000600040227 */ /* 0x001fca00078e00ff */
[----:B------:R-:W-:-:S07]  /*1d80*/  @P0 SHF.R.U32.HI R0, RZ, R7, R4 ;  /* 0x00000007ff000219 */ /* 0x000fce0000011604 */
.L_x_1557:
[----:B------:R-:W-:Y:S05]  /*1d90*/  BSYNC B0 ;  /* 0x0000000000007941 */ /* 0x000fea0003800000 */
.L_x_1555:
[----:B------:R-:W-:-:S05]  /*1da0*/  IMAD R0, R0, R5, RZ ;  /* 0x0000000500007224 */ /* 0x000fca00078e02ff */
[----:B------:R-:W-:-:S07]  /*1db0*/  VIMNMX R3, R3, R0, !PT ;  /* 0x0000000003037248 */ /* 0x000fce0007fe0100 */
.L_x_1554:
[----:B------:R-:W-:Y:S01]  /*1dc0*/  IMAD.HI R3, R3, 0x2aaaaaab, RZ ;  /* 0x2aaaaaab03037827 */ /* 0x000fe200078e02ff */
[----:B------:R-:W-:Y:S01]  /*1dd0*/  BSSY B0, `(.L_x_1558) ;  /* 0x0000028000007945 */ /* 0x000fe20003800000 */
[----:B------:R-:W-:Y:S02]  /*1de0*/  LOP3.LUT R210, R206, 0xff, RZ, 0xc0, !PT ;  /* 0x000000ffced27812 */ /* 0x000fe400078ec0ff */
[----:B------:R-:W-:Y:S02]  /*1df0*/  SHF.R.U32.HI R206, RZ, 0x10, R206 ;  /* 0x00000010ffce7819 */ /* 0x000fe400000116ce */
[----:B------:R-:W-:-:S04]  /*1e00*/  SHF.R.U32.HI R0, RZ, 0x1f, R3 ;  /* 0x0000001fff007819 */ /* 0x000fc80000011603 */
[----:B------:R-:W-:Y:S01]  /*1e10*/  LEA.HI.SX32 R0, R3, R0, 0x1c ;  /* 0x0000000003007211 */ /* 0x000fe200078fe2ff */
[----:B------:R-:W-:-:S03]  /*1e20*/  IMAD.MOV.U32 R3, RZ, RZ, RZ ;  /* 0x000000ffff037224 */ /* 0x000fc600078e00ff */
[----:B------:R-:W-:-:S04]  /*1e30*/  VIMNMX R9, RZ, R0, !PT ;  /* 0x00000000ff097248 */ /* 0x000fc80007fe0100 */
[----:B------:R-:W-:-:S13]  /*1e40*/  ISETP.GT.AND P0, PT, R8, R9, PT ;  /* 0x000000090800720c */ /* 0x000fda0003f04270 */
[----:B------:R-:W-:Y:S05]  /*1e50*/  @!P0 BRA `(.L_x_1559) ;  /* 0x00000000007c8947 */ /* 0x000fea0003800000 */
[----:B------:R-:W-:Y:S01]  /*1e60*/  ISETP.NE.AND P0, PT, R206, RZ, PT ;  /* 0x000000ffce00720c */ /* 0x000fe20003f05270 */
[----:B------:R-:W-:-:S03]  /*1e70*/  ULDC UR4, c[0x0][0x9f0] ;  /* 0x00027c0000047ab9 */ /* 0x000fc60000000800 */
[----:B------:R-:W-:-:S04]  /*1e80*/  SEL R11, R206, UR4, P0 ;  /* 0x00000004ce0b7c07 */ /* 0x000fc80008000000 */
[-C--:B------:R-:W-:Y:S02]  /*1e90*/  IABS R6, R11.reuse ;  /* 0x0000000b00067213 */ /* 0x080fe40000000000 */
[----:B------:R-:W-:Y:S02]  /*1ea0*/  IADD3 R0, R11, -0x1, R8 ;  /* 0xffffffff0b007810 */ /* 0x000fe40007ffe008 */
[----:B------:R-:W0:Y:S01]  /*1eb0*/  I2F.RP R3, R6 ;  /* 0x0000000600037306 */ /* 0x000e220000209400 */
[----:B------:R-:W-:Y:S02]  /*1ec0*/  IABS R13, R11 ;  /* 0x0000000b000d7213 */ /* 0x000fe40000000000 */
[----:B------:R-:W-:-:S05]  /*1ed0*/  IMAD.IADD R0, R0, 0x1, -R9 ;  /* 0x0000000100007824 */ /* 0x000fca00078e0a09 */
        /* <DEDUP_REMOVED lines=23> */
.L_x_1559:
[----:B------:R-:W-:Y:S05]  /*2050*/  BSYNC B0 ;  /* 0x0000000000007941 */ /* 0x000fea0003800000 */
.L_x_1558:
[----:B------:R-:W-:-:S05]  /*2060*/  IMAD R0, R210, R3, R9 ;  /* 0x00000003d2007224 */ /* 0x000fca00078e0209 */
        /* <DEDUP_REMOVED lines=12> */
[----:B------:R-:W-:Y:S02]  /*2130*/  @P0 LEA.HI.SX32 R24, R0, R3, 0x1c ;  /* 0x0000000300180211 */ /* 0x000fe400078fe2ff */
[----:B------:R-:W-:Y:S02]  /*2140*/  PLOP3.LUT P0, PT, PT, PT, PT, 0x80, 0x0 ;  /* 0x000000000000781c */ /* 0x000fe40003f0f070 */
[----:B------:R-:W-:-:S13]  /*2150*/  ISETP.GT.AND P1, PT, R24, R125, PT ;  /* 0x0000007d1800720c */ /* 0x000fda0003f24270 */
[----:B------:R-:W-:Y:S05]  /*2160*/  @!P1 BRA `(.L_x_1560) ;  /* 0x0000009400149947 */ /* 0x000fea0003800000 */
[----:B------:R-:W-:Y:S01]  /*2170*/  VIADD R121, R2, 0x18400 ;  /* 0x0001840002797836 */ /* 0x000fe20000000000 */
[----:B------:R-:W-:Y:S04]  /*2180*/  BSSY B6, `(.L_x_1561) ;  /* 0x0000013000067945 */ /* 0x000fe80003800000 */
[----:B------:R-:W-:-:S13]  /*2190*/  LOP3.LUT P0, RZ, R121, 0x3ff, RZ, 0xc0, !PT ;  /* 0x000003ff79ff7812 */ /* 0x000fda000780c0ff */
        /* <DEDUP_REMOVED lines=17> */
.L_x_1562:
[----:B------:R-:W-:Y:S05]  /*22b0*/  BSYNC B6 ;  /* 0x0000000000067941 */ /* 0x000fea0003800000 */
.L_x_1561:
        /* <DEDUP_REMOVED lines=20> */
.L_x_1564:
[----:B------:R-:W-:Y:S05]  /*2400*/  BSYNC B6 ;  /* 0x0000000000067941 */ /* 0x000fea0003800000 */
.L_x_1563:
[----:B------:R-:W-:Y:S01]  /*2410*/  ULDC.64 UR4, c[0x0][0x9f8] ;  /* 0x00027e0000047ab9 */ /* 0x000fe20000000a00 */
[----:B------:R-:W-:Y:S01]  /*2420*/  IMAD.MOV.U32 R100, RZ, RZ, R31 ;  /* 0x000000ffff647224 */ /* 0x000fe200078e001f */
[----:B------:R-:W-:Y:S01]  /*2430*/  ISETP.NE.U32.AND P0, PT, RZ, UR4, PT ;  /* 0x00000004ff007c0c */ /* 0x000fe2000bf05070 */
[----:B------:R-:W-:Y:S01]  /*2440*/  ULDC UR4, c[0x0][0x2f4] ;  /* 0x0000bd0000047ab9 */ /* 0x000fe20000000800 */
[----:B------:R-:W0:Y:S02]  /*2450*/  LDC.64 R94, c[0x0][0x3f8] ;  /* 0x0000fe00ff5e7b82 */ /* 0x000e240000000a00 */
[----:B------:R-:W-:Y:S01]  /*2460*/  ISETP.NE.AND.EX P0, PT, RZ, UR5, PT, P0 ;  /* 0x00000005ff007c0c */ /* 0x000fe2000bf05300 */
[----:B------:R-:W-:-:S05]  /*2470*/  ULDC UR5, c[0x0][0x320] ;  /* 0x0000c80000057ab9 */ /* 0x000fca0000000800 */
[----:B------:R-:W1:Y:S08]  /*2480*/  LDC R13, c[0x0][0x3f4] ;  /* 0x0000fd00ff0d7b82 */ /* 0x000e700000000800 */
[----:B------:R-:W2:Y:S08]  /*2490*/  @P0 LDC.64 R4, c[0x0][0x9f8] ;  /* 0x00027e00ff040b82 */ /* 0x000eb00000000a00 */
[----:B------:R-:W3:Y:S01]  /*24a0*/  LDC.64 R88, c[0x0][0x408] ;  /* 0x00010200ff587b82 */ /* 0x000ee20000000a00 */
[----:B--2---:R-:W-:-:S05]  /*24b0*/  @P0 IMAD.WIDE R4, R31, 0x4, R4 ;  /* 0x000000041f040825 */ /* 0x004fca00078e0204 */
[----:B------:R2:W4:Y:S01]  /*24c0*/  @P0 LDG.E R100, desc[UR60][R4.64] ;  /* 0x0000003c04640981 */ /* 0x000522000c1e1900 */
[C---:B------:R-:W-:Y:S01]  /*24d0*/  ISETP.GE.AND P1, PT, R167.reuse, UR4, PT ;  /* 0x00000004a7007c0c */ /* 0x040fe2000bf26270 */
[--C-:B0-----:R-:W-:Y:S01]  /*24e0*/  IMAD.WIDE.U32 R96, R174, R94, R18.reuse ;  /* 0x0000005eae607225 */ /* 0x101fe200078e0012 */
[----:B------:R-:W-:Y:S01]  /*24f0*/  ISETP.GE.AND P0, PT, R18, UR4, PT ;  /* 0x0000000412007c0c */ /* 0x000fe2000bf06270 */
[----:B------:R-:W0:Y:S01]  /*2500*/  S2R R194, SR_TID.X ;  /* 0x0000000000c27919 */ /* 0x000e220000002100 */
[----:B------:R-:W-:Y:S01]  /*2510*/  SEL R3, RZ, 0xffffffff, P1 ;  /* 0xffffffffff037807 */ /* 0x000fe20000800000 */
[----:B---3--:R-:W-:Y:S01]  /*2520*/  IMAD.WIDE.U32 R90, R174, R88, R18 ;  /* 0x00000058ae5a7225 */ /* 0x008fe200078e0012 */
[----:B------:R-:W-:Y:S02]  /*2530*/  SEL R0, RZ, 0x1, P0 ;  /* 0x00000001ff007807 */ /* 0x000fe40000000000 */
[----:B------:R-:W-:Y:S01]  /*2540*/  ISETP.GE.AND P0, PT, R167, UR5, PT ;  /* 0x00000005a7007c0c */ /* 0x000fe2000bf06270 */
[----:B------:R-:W-:Y:S01]  /*2550*/  IMAD.SHL.U32 R3, R3, 0x2, RZ ;  /* 0x0000000203037824 */ /* 0x000fe200078e00ff */
[----:B------:R-:W-:Y:S01]  /*2560*/  ISETP.GE.AND P1, PT, R22, UR4, PT ;  /* 0x0000000416007c0c */ /* 0x000fe2000bf26270 */
[----:B------:R-:W-:Y:S01]  /*2570*/  IMAD.SHL.U32 R106, R94, 0x40, RZ ;  /* 0x000000405e6a7824 */ /* 0x000fe200078e00ff */
[----:B------:R-:W-:Y:S01]  /*2580*/  SHF.R.S32.HI R9, RZ, 0x1f, R174 ;  /* 0x0000001fff097819 */ /* 0x000fe200000114ae */
[----:B------:R-:W-:Y:S01]  /*2590*/  IMAD.MOV.U32 R126, RZ, RZ, 0x20 ;  /* 0x00000020ff7e7424 */ /* 0x000fe200078e00ff */
[----:B------:R-:W-:Y:S01]  /*25a0*/  LOP3.LUT R0, R3, 0x2, R0, 0xe2, !PT ;  /* 0x0000000203007812 */ /* 0x000fe200078ee200 */
[----:B------:R-:W-:Y:S01]  /*25b0*/  IMAD.SHL.U32 R108, R88, 0x40, RZ ;  /* 0x00000040586c7824 */ /* 0x000fe200078e00ff */
[----:B------:R-:W-:Y:S01]  /*25c0*/  SEL R3, RZ, 0xffffffff, P0 ;  /* 0xffffffffff037807 */ /* 0x000fe20000000000 */
[----:B------:R-:W-:Y:S01]  /*25d0*/  IMAD.IADD R129, R129, 0x1, R26 ;  /* 0x0000000181817824 */ /* 0x000fe200078e021a */
[----:B------:R-:W-:Y:S01]  /*25e0*/  ISETP.GE.AND P0, PT, R168, UR4, PT ;  /* 0x00000004a8007c0c */ /* 0x000fe2000bf06270 */
[----:B------:R-:W-:Y:S01]  /*25f0*/  IMAD R112, R209, 0x40, R174 ;  /* 0x00000040d1707824 */ /* 0x000fe200078e02ae */
[----:B--2---:R-:W-:Y:S01]  /*2600*/  SEL R4, RZ, 0x8, P1 ;  /* 0x00000008ff047807 */ /* 0x004fe20000800000 */
[----:B------:R-:W-:Y:S01]  /*2610*/  IMAD.SHL.U32 R6, R3, 0x2, RZ ;  /* 0x0000000203067824 */ /* 0x000fe200078e00ff */
[----:B------:R-:W-:Y:S01]  /*2620*/  SEL R3, RZ, 0x4, P0 ;  /* 0x00000004ff037807 */ /* 0x000fe20000000000 */
[----:B-1----:R-:W-:Y:S01]  /*2630*/  IMAD.SHL.U32 R124, R13, 0x2, RZ ;  /* 0x000000020d7c7824 */ /* 0x002fe200078e00ff */
[----:B------:R-:W-:-:S02]  /*2640*/  ISETP.GE.AND P2, PT, R18, UR5, PT ;  /* 0x0000000512007c0c */ /* 0x000fc4000bf46270 */
[--C-:B------:R-:W-:Y:S02]  /*2650*/  SHF.R.S32.HI R163, RZ, 0x1f, R162.reuse ;  /* 0x0000001fffa37819 */ /* 0x100fe400000114a2 */
[----:B------:R-:W-:Y:S01]  /*2660*/  LOP3.LUT R0, R4, R0, R3, 0xfe, !PT ;  /* 0x0000000004007212 */ /* 0x000fe200078efe03 */
[CC--:B------:R-:W-:Y:S01]  /*2670*/  IMAD R3, R9.reuse, R94.reuse, RZ ;  /* 0x0000005e09037224 */ /* 0x0c0fe200078e02ff */
[----:B------:R-:W-:Y:S01]  /*2680*/  SEL R5, RZ, 0x1, P2 ;  /* 0x00000001ff057807 */ /* 0x000fe20001000000 */
[----:B------:R-:W-:Y:S01]  /*2690*/  IMAD.WIDE.U32 R98, R174, R94, R162 ;  /* 0x0000005eae627225 */ /* 0x000fe200078e00a2 */
[----:B------:R-:W-:Y:S02]  /*26a0*/  ISETP.GE.AND P0, PT, R160, UR4, PT ;  /* 0x00000004a0007c0c */ /* 0x000fe4000bf06270 */
[----:B------:R-:W-:Y:S01]  /*26b0*/  ISETP.GE.AND P1, PT, R168, UR5, PT ;  /* 0x00000005a8007c0c */ /* 0x000fe2000bf26270 */
[----:B------:R-:W-:Y:S01]  /*26c0*/  IMAD R3, R174, R95, R3 ;  /* 0x0000005fae037224 */ /* 0x000fe200078e0203 */
[-C--:B------:R-:W-:Y:S01]  /*26d0*/  ISETP.GE.AND P3, PT, R18, R13.reuse, PT ;  /* 0x0000000d1200720c */ /* 0x080fe20003f66270 */
[-C--:B------:R-:W-:Y:S01]  /*26e0*/  IMAD R9, R9, R88.reuse, RZ ;  /* 0x0000005809097224 */ /* 0x080fe200078e02ff */
[----:B------:R-:W-:Y:S01]  /*26f0*/  LOP3.LUT R5, R6, 0x2, R5, 0xe2, !PT ;  /* 0x0000000206057812 */ /* 0x000fe200078ee205 */
[----:B------:R-:W-:Y:S01]  /*2700*/  IMAD.IADD R99, R99, 0x1, R3 ;  /* 0x0000000163637824 */ /* 0x000fe200078e0203 */
[----:B------:R-:W-:Y:S01]  /*2710*/  SEL R7, RZ, 0x10, P0 ;  /* 0x00000010ff077807 */ /* 0x000fe20000000000 */
[----:B------:R-:W-:Y:S01]  /*2720*/  IMAD.IADD R97, R3, 0x1, R97 ;  /* 0x0000000103617824 */ /* 0x000fe200078e0261 */
[----:B------:R-:W-:Y:S01]  /*2730*/  SEL R4, RZ, 0x4, P1 ;  /* 0x00000004ff047807 */ /* 0x000fe20000800000 */
[----:B------:R-:W-:Y:S01]  /*2740*/  IMAD.WIDE.U32 R92, R174, R88, R162 ;  /* 0x00000058ae5c7225 */ /* 0x000fe200078e00a2 */
[----:B------:R-:W-:-:S02]  /*2750*/  ISETP.GE.AND P2, PT, R167, R13, PT ;  /* 0x0000000da700720c */ /* 0x000fc40003f46270 */
[----:B------:R-:W-:Y:S01]  /*2760*/  SEL R3, R13, RZ, P3 ;  /* 0x000000ff0d037207 */ /* 0x000fe20001800000 */
[----:B-----5:R-:W-:Y:S01]  /*2770*/  IMAD.WIDE.U32 R98, R140, R94, R98 ;  /* 0x0000005e8c627225 */ /* 0x020fe200078e0062 */
[----:B------:R-:W-:Y:S02]  /*2780*/  LOP3.LUT R4, R5, R4, RZ, 0xfc, !PT ;  /* 0x0000000405047212 */ /* 0x000fe400078efcff */
[----:B------:R-:W-:Y:S01]  /*2790*/  LOP3.LUT R7, R0, R7, RZ, 0xfc, !PT ;  /* 0x0000000700077212 */ /* 0x000fe200078efcff */
[----:B------:R-:W-:Y:S01]  /*27a0*/  IMAD R5, R174, R89, R9 ;  /* 0x00000059ae057224 */ /* 0x000fe200078e0209 */
[----:B------:R-:W-:Y:S01]  /*27b0*/  SEL R0, R13, RZ, P2 ;  /* 0x000000ff0d007207 */ /* 0x000fe20001000000 */
[----:B------:R-:W-:Y:S01]  /*27c0*/  IMAD.IADD R3, R18, 0x1, R3 ;  /* 0x0000000112037824 */ /* 0x000fe200078e0203 */
[----:B------:R-:W-:Y:S01]  /*27d0*/  ISETP.GE.AND P1, PT, R168, R13, PT ;  /* 0x0000000da800720c */ /* 0x000fe20003f26270 */
[----:B------:R-:W-:Y:S01]  /*27e0*/  IMAD.IADD R93, R93, 0x1, R5 ;  /* 0x000000015d5d7824 */ /* 0x000fe200078e0205 */
[----:B------:R-:W-:Y:S01]  /*27f0*/  SHF.R.U32.HI R21, RZ, 0x3, R181 ;  /* 0x00000003ff157819 */ /* 0x000fe200000116b5 */
[----:B------:R-:W-:Y:S01]  /*2800*/  IMAD.IADD R91, R5, 0x1, R91 ;  /* 0x00000001055b7824 */ /* 0x000fe200078e025b */
[----:B------:R-:W-:Y:S01]  /*2810*/  SEL R9, R13, RZ, P1 ;  /* 0x000000ff0d097207 */ /* 0x000fe20000800000 */
[----:B------:R-:W-:Y:S01]  /*2820*/  IMAD.IADD R5, R167, 0x1, R0 ;  /* 0x00000001a7057824 */ /* 0x000fe200078e0200 */
[----:B------:R-:W-:Y:S01]  /*2830*/  SHF.R.S32.HI R0, RZ, 0x1f, R3 ;  /* 0x0000001fff007819 */ /* 0x000fe20000011403 */
[----:B------:R-:W-:Y:S01]  /*2840*/  IMAD.WIDE.U32 R96, R140, R94, R96 ;  /* 0x0000005e8c607225 */ /* 0x000fe200078e0060 */
[----:B------:R-:W-:-:S02]  /*2850*/  ISETP.GE.AND P4, PT, R22, UR5, PT ;  /* 0x0000000516007c0c */ /* 0x000fc4000bf86270 */
[----:B------:R-:W-:Y:S01]  /*2860*/  SHF.R.S32.HI R8, RZ, 0x1f, R5 ;  /* 0x0000001fff087819 */ /* 0x000fe20000011405 */
[----:B------:R-:W-:Y:S01]  /*2870*/  IMAD.IADD R11, R168, 0x1, R9 ;  /* 0x00000001a80b7824 */ /* 0x000fe200078e0209 */
[-C--:B------:R-:W-:Y:S01]  /*2880*/  LEA.HI R6, R0, R3.reuse, RZ, 0x3 ;  /* 0x0000000300067211 */ /* 0x080fe200078f18ff */
[-C--:B------:R-:W-:Y:S01]  /*2890*/  IMAD.WIDE.U32 R92, R140, R88.reuse, R92 ;  /* 0x000000588c5c7225 */ /* 0x080fe200078e005c */
[----:B------:R-:W-:Y:S02]  /*28a0*/  LEA.HI R0, R0, R3, RZ, 0x6 ;  /* 0x0000000300007211 */ /* 0x000fe400078f30ff */
[-C--:B------:R-:W-:Y:S01]  /*28b0*/  LEA.HI R3, R8, R5.reuse, RZ, 0x6 ;  /* 0x0000000508037211 */ /* 0x080fe200078f30ff */
[----:B------:R-:W-:Y:S01]  /*28c0*/  IMAD.WIDE.U32 R90, R140, R88, R90 ;  /* 0x000000588c5a7225 */ /* 0x000fe200078e005a */
[----:B------:R-:W-:Y:S02]  /*28d0*/  LEA.HI R12, R8, R5, RZ, 0x3 ;  /* 0x00000005080c7211 */ /* 0x000fe400078f18ff */
[----:B------:R-:W-:-:S02]  /*28e0*/  SHF.R.S32.HI R0, RZ, 0x6, R0 ;  /* 0x00000006ff007819 */ /* 0x000fc40000011400 */
[----:B------:R-:W-:Y:S02]  /*28f0*/  SHF.R.S32.HI R8, RZ, 0x6, R3 ;  /* 0x00000006ff087819 */ /* 0x000fe40000011403 */
[----:B------:R-:W-:Y:S01]  /*2900*/  LOP3.LUT R3, R185, 0x38, R6, 0xf8, !PT ;  /* 0x00000038b9037812 */ /* 0x000fe200078ef806 */
[C---:B------:R-:W-:Y:S01]  /*2910*/  IMAD R139, R0.reuse, 0x1800, R187 ;  /* 0x00001800008b7824 */ /* 0x040fe200078e02bb */
[----:B------:R-:W-:Y:S01]  /*2920*/  SHF.R.S32.HI R14, RZ, 0x1f, R11 ;  /* 0x0000001fff0e7819 */ /* 0x000fe2000001140b */
[--C-:B------:R-:W-:Y:S01]  /*2930*/  IMAD R137, R0, 0x1800, R200.reuse ;  /* 0x0000180000897824 */ /* 0x100fe200078e02c8 */
[----:B------:R-:W-:Y:S01]  /*2940*/  LOP3.LUT R0, R3, R186, RZ, 0x3c, !PT ;  /* 0x000000ba03007212 */ /* 0x000fe200078e3cff */
[C---:B------:R-:W-:Y:S01]  /*2950*/  IMAD R135, R8.reuse, 0x1800, R200 ;  /* 0x0000180008877824 */ /* 0x040fe200078e02c8 */
[----:B------:R-:W-:Y:S01]  /*2960*/  LOP3.LUT R9, R181, 0x38, R6, 0xf8, !PT ;  /* 0x00000038b5097812 */ /* 0x000fe200078ef806 */
[----:B------:R-:W-:Y:S01]  /*2970*/  IMAD R138, R8, 0x1800, R187 ;  /* 0x00001800088a7824 */ /* 0x000fe200078e02bb */
[----:B------:R-:W-:Y:S01]  /*2980*/  LEA.HI R20, R14, R11, RZ, 0x3 ;  /* 0x0000000b0e147211 */ /* 0x000fe200078f18ff */
[----:B------:R-:W-:Y:S01]  /*2990*/  IMAD.IADD R139, R139, 0x1, R0 ;  /* 0x000000018b8b7824 */ /* 0x000fe200078e0200 */
[----:B------:R-:W-:-:S02]  /*29a0*/  LOP3.LUT R0, R181, 0x38, R12, 0xf8, !PT ;  /* 0x00000038b5007812 */ /* 0x000fc400078ef80c */
[----:B------:R-:W-:Y:S02]  /*29b0*/  LOP3.LUT R5, R185, 0x38, R12, 0xf8, !PT ;  /* 0x00000038b9057812 */ /* 0x000fe400078ef80c */
[----:B------:R-:W-:Y:S02]  /*29c0*/  LEA.HI R11, R14, R11, RZ, 0x6 ;  /* 0x0000000b0e0b7211 */ /* 0x000fe400078f30ff */
[-C--:B------:R-:W-:Y:S02]  /*29d0*/  LOP3.LUT R10, R9, R21.reuse, RZ, 0x3c, !PT ;  /* 0x00000015090a7212 */ /* 0x080fe400078e3cff */
[-C--:B------:R-:W-:Y:S02]  /*29e0*/  LOP3.LUT R0, R0, R21.reuse, RZ, 0x3c, !PT ;  /* 0x0000001500007212 */ /* 0x080fe400078e3cff */
[----:B------:R-:W-:Y:S01]  /*29f0*/  SHF.R.S32.HI R9, RZ, 0x1f, R140 ;  /* 0x0000001fff097819 */ /* 0x000fe2000001148c */
[----:B------:R-:W-:Y:S01]  /*2a00*/  IMAD.IADD R137, R137, 0x1, R10 ;  /* 0x0000000189897824 */ /* 0x000fe200078e020a */
[----:B------:R-:W-:Y:S01]  /*2a10*/  LOP3.LUT R5, R5, R186, RZ, 0x3c, !PT ;  /* 0x000000ba05057212 */ /* 0x000fe200078e3cff */
[----:B------:R-:W-:Y:S01]  /*2a20*/  IMAD.IADD R135, R135, 0x1, R0 ;  /* 0x0000000187877824 */ /* 0x000fe200078e0200 */
[----:B------:R-:W-:Y:S01]  /*2a30*/  SHF.R.S32.HI R11, RZ, 0x6, R11 ;  /* 0x00000006ff0b7819 */ /* 0x000fe2000001140b */
[----:B------:R-:W-:Y:S01]  /*2a40*/  IMAD R0, R9, R94, RZ ;  /* 0x0000005e09007224 */ /* 0x000fe200078e02ff */
[--C-:B------:R-:W-:Y:S01]  /*2a50*/  LOP3.LUT R3, R185, 0x38, R20.reuse, 0xf8, !PT ;  /* 0x00000038b9037812 */ /* 0x100fe200078ef814 */
[----:B------:R-:W-:Y:S01]  /*2a60*/  IMAD.IADD R138, R138, 0x1, R5 ;  /* 0x000000018a8a7824 */ /* 0x000fe200078e0205 */
[----:B------:R-:W-:Y:S01]  /*2a70*/  LOP3.LUT R5, R181, 0x38, R20, 0xf8, !PT ;  /* 0x00000038b5057812 */ /* 0x000fe200078ef814 */
[----:B------:R-:W-:Y:S01]  /*2a80*/  IMAD R136, R11, 0x1800, R187 ;  /* 0x000018000b887824 */ /* 0x000fe200078e02bb */
[----:B------:R-:W-:Y:S01]  /*2a90*/  LOP3.LUT R3, R3, R186, RZ, 0x3c, !PT ;  /* 0x000000ba03037212 */ /* 0x000fe200078e3cff */
[----:B------:R-:W-:Y:S01]  /*2aa0*/  IMAD R134, R11, 0x1800, R200 ;  /* 0x000018000b867824 */ /* 0x000fe200078e02c8 */
[----:B------:R-:W-:Y:S01]  /*2ab0*/  LOP3.LUT R5, R5, R21, RZ, 0x3c, !PT ;  /* 0x0000001505057212 */ /* 0x000fe200078e3cff */
[----:B------:R-:W-:Y:S01]  /*2ac0*/  IMAD R11, R140, R95, R0 ;  /* 0x0000005f8c0b7224 */ /* 0x000fe200078e0200 */
[----:B------:R-:W-:Y:S01]  /*2ad0*/  ISETP.GE.AND P0, PT, R161, UR4, PT ;  /* 0x00000004a1007c0c */ /* 0x000fe2000bf06270 */
[----:B------:R-:W-:Y:S01]  /*2ae0*/  IMAD.IADD R136, R136, 0x1, R3 ;  /* 0x0000000188887824 */ /* 0x000fe200078e0203 */
[----:B------:R-:W-:Y:S01]  /*2af0*/  LOP3.LUT R3, R185, 0x18, R18, 0xf8, !PT ;  /* 0x00000018b9037812 */ /* 0x000fe200078ef812 */
[----:B------:R-:W-:Y:S01]  /*2b00*/  IMAD R0, R9, R88, RZ ;  /* 0x0000005809007224 */ /* 0x000fe200078e02ff */
[----:B------:R-:W-:Y:S01]  /*2b10*/  SHF.L.U64.HI R105, R94, 0x6, R95 ;  /* 0x000000065e697819 */ /* 0x000fe2000001025f */
[----:B------:R-:W-:Y:S01]  /*2b20*/  IMAD.IADD R134, R134, 0x1, R5 ;  /* 0x0000000186867824 */ /* 0x000fe200078e0205 */
[----:B------:R-:W-:Y:S01]  /*2b30*/  LOP3.LUT P5, RZ, R227, 0x4, RZ, 0xc0, !PT ;  /* 0x00000004e3ff7812 */ /* 0x000fe200078ac0ff */
[----:B------:R-:W-:Y:S01]  /*2b40*/  IMAD R101, R140, R89, R0 ;  /* 0x000000598c657224 */ /* 0x000fe200078e0200 */
[----:B------:R-:W-:Y:S01]  /*2b50*/  LOP3.LUT R0, R3, R186, RZ, 0x3c, !PT ;  /* 0x000000ba03007212 */ /* 0x000fe200078e3cff */
[----:B------:R-:W-:Y:S01]  /*2b60*/  IMAD R5, R95, 0x60, RZ ;  /* 0x000000605f057824 */ /* 0x000fe200078e02ff */
[----:B------:R-:W-:Y:S01]  /*2b70*/  SEL R3, RZ, 0x8, P4 ;  /* 0x00000008ff037807 */ /* 0x000fe20002000000 */
[----:B------:R-:W-:Y:S01]  /*2b80*/  IMAD.WIDE.U32 R94, R94, 0x60, RZ ;  /* 0x000000605e5e7825 */ /* 0x000fe200078e00ff */
[----:B------:R-:W-:-:S02]  /*2b90*/  SEL R8, RZ, 0x20, P0 ;  /* 0x00000020ff087807 */ /* 0x000fc40000000000 */
[----:B------:R-:W-:Y:S01]  /*2ba0*/  SHF.L.U64.HI R107, R88, 0x6, R89 ;  /* 0x00000006586b7819 */ /* 0x000fe20000010259 */
[----:B------:R-:W-:Y:S01]  /*2bb0*/  IMAD R9, R89, 0x60, RZ ;  /* 0x0000006059097824 */ /* 0x000fe200078e02ff */
[----:B------:R-:W-:Y:S01]  /*2bc0*/  LOP3.LUT R10, R4, R3, RZ, 0xfc, !PT ;  /* 0x00000003040a7212 */ /* 0x000fe200078efcff */
[----:B------:R-:W-:Y:S01]  /*2bd0*/  IMAD.WIDE.U32 R88, R88, 0x60, RZ ;  /* 0x0000006058587825 */ /* 0x000fe200078e00ff */
[----:B------:R-:W-:Y:S02]  /*2be0*/  LOP3.LUT R3, R4, 0x1, RZ, 0xc0, !PT ;  /* 0x0000000104037812 */ /* 0x000fe400078ec0ff */
[----:B------:R-:W-:Y:S01]  /*2bf0*/  SEL R126, R126, 0xffffffe0, !P5 ;  /* 0xffffffe07e7e7807 */ /* 0x000fe20006800000 */
[----:B------:R-:W-:Y:S01]  /*2c00*/  IMAD.IADD R130, R95, 0x1, R5 ;  /* 0x000000015f827824 */ /* 0x000fe200078e0205 */
[----:B------:R-:W-:Y:S01]  /*2c10*/  SHF.R.S32.HI R119, RZ, 0x3, R6 ;  /* 0x00000003ff777819 */ /* 0x000fe20000011406 */
[----:B------:R-:W-:Y:S01]  /*2c20*/  IMAD.IADD R0, R187, 0x1, R0 ;  /* 0x00000001bb007824 */ /* 0x000fe200078e0200 */
        /* <DEDUP_REMOVED lines=8> */
[----:B------:R-:W-:Y:S01]  /*2cb0*/  SHF.R.S32.HI R113, RZ, 0x3, R20 ;  /* 0x00000003ff717819 */ /* 0x000fe20000011414 */
[----:B------:R-:W-:Y:S01]  /*2cc0*/  IMAD.IADD R102, R11, 0x1, R97 ;  /* 0x000000010b667824 */ /* 0x000fe200078e0261 */
[C---:B------:R-:W-:Y:S01]  /*2cd0*/  LOP3.LUT R8, R10.reuse, 0x2, RZ, 0xc0, !PT ;  /* 0x000000020a087812 */ /* 0x040fe200078ec0ff */
[----:B------:R-:W-:Y:S01]  /*2ce0*/  IMAD.IADD R101, R101, 0x1, R91 ;  /* 0x0000000165657824 */ /* 0x000fe200078e025b */
[----:B------:R-:W-:-:S02]  /*2cf0*/  LOP3.LUT R9, R10, 0x4, RZ, 0xc0, !PT ;  /* 0x000000040a097812 */ /* 0x000fc400078ec0ff */
[C---:B------:R-:W-:Y:S02]  /*2d00*/  LOP3.LUT R20, R76.reuse, 0x2, RZ, 0xc0, !PT ;  /* 0x000000024c147812 */ /* 0x040fe400078ec0ff */
[C---:B------:R-:W-:Y:S02]  /*2d10*/  LOP3.LUT R21, R76.reuse, 0x4, RZ, 0xc0, !PT ;  /* 0x000000044c157812 */ /* 0x040fe400078ec0ff */
[C---:B------:R-:W-:Y:S02]  /*2d20*/  LOP3.LUT R26, R76.reuse, 0x8, RZ, 0xc0, !PT ;  /* 0x000000084c1a7812 */ /* 0x040fe400078ec0ff */
[----:B------:R-:W-:Y:S02]  /*2d30*/  LOP3.LUT R27, R76, 0x10, RZ, 0xc0, !PT ;  /* 0x000000104c1b7812 */ /* 0x000fe400078ec0ff */
[----:B0-----:R-:W-:Y:S02]  /*2d40*/  LEA.HI R194, R194, 0x8, RZ, 0x19 ;  /* 0x00000008c2c27811 */ /* 0x001fe400078fc8ff */
[----:B------:R-:W-:-:S02]  /*2d50*/  SHF.R.S32.HI R118, RZ, 0x3, R12 ;  /* 0x00000003ff767819 */ /* 0x000fc4000001140c */
[----:B------:R-:W-:Y:S02]  /*2d60*/  LOP3.LUT R7, R7, 0x1, RZ, 0xc0, !PT ;  /* 0x0000000107077812 */ /* 0x000fe400078ec0ff */
[----:B------:R-:W-:Y:S02]  /*2d70*/  LOP3.LUT R10, R10, 0x8, RZ, 0xc0, !PT ;  /* 0x000000080a0a7812 */ /* 0x000fe400078ec0ff */
[----:B------:R-:W-:Y:S02]  /*2d80*/  SHF.R.S32.HI R111, RZ, 0x1f, R4 ;  /* 0x0000001fff6f7819 */ /* 0x000fe40000011404 */
[----:B------:R-:W-:Y:S02]  /*2d90*/  SHF.R.S32.HI R110, RZ, 0x1f, R5 ;  /* 0x0000001fff6e7819 */ /* 0x000fe40000011405 */
[----:B------:R-:W-:Y:S02]  /*2da0*/  SHF.R.S32.HI R109, RZ, 0x1f, R6 ;  /* 0x0000001fff6d7819 */ /* 0x000fe40000011406 */
[----:B------:R-:W-:-:S02]  /*2db0*/  LOP3.LUT R76, R76, 0x20, RZ, 0xc0, !PT ;  /* 0x000000204c4c7812 */ /* 0x000fc400078ec0ff */
[----:B----4-:R-:W-:-:S07]  /*2dc0*/  SHF.R.S32.HI R128, RZ, 0x1f, R100 ;  /* 0x0000001fff807819 */ /* 0x010fce0000011464 */
.L_x_1670:
[----:B0-----:R-:W0:Y:S01]  /*2dd0*/  LDC R78, c[0x0][0x430] ;  /* 0x00010c00ff4e7b82 */ /* 0x001e220000000800 */
[----:B------:R-:W-:Y:S02]  /*2de0*/  VIADD R24, R24, 0xffffffff ;  /* 0xffffffff18187836 */ /* 0x000fe40000000000 */
[----:B------:R-:W-:Y:S02]  /*2df0*/  IMAD.MOV.U32 R77, RZ, RZ, RZ ;  /* 0x000000ffff4d7224 */ /* 0x000fe400078e00ff */
[----:B------:R-:W-:-:S03]  /*2e00*/  IMAD R12, R24, 0x60, R112 ;  /* 0x00000060180c7824 */ /* 0x000fc600078e0270 */
[----:B-1----:R-:W1:Y:S01]  /*2e10*/  LDC R123, c[0x0][0x3f4] ;  /* 0x0000fd00ff7b7b82 */ /* 0x002e620000000800 */
[----:B------:R-:W-:Y:S01]  /*2e20*/  IMAD.IADD R32, R129, 0x1, R12 ;  /* 0x0000000181207824 */ /* 0x000fe200078e020c */
[----:B------:R-:W-:-:S03]  /*2e30*/  ISETP.GE.AND P0, PT, R12, R25, PT ;  /* 0x000000190c00720c */ /* 0x000fc60003f06270 */
[----:B------:R-:W-:Y:S01]  /*2e40*/  IMAD.MOV.U32 R28, RZ, RZ, R32 ;  /* 0x000000ffff1c7224 */ /* 0x000fe200078e0020 */
[----:B------:R-:W-:Y:S02]  /*2e50*/  ISETP.GT.OR P0, PT, R112, 0x5f, P0 ;  /* 0x0000005f7000780c */ /* 0x000fe40000704670 */
[----:B0-----:R-:W-:-:S11]  /*2e60*/  ISETP.NE.AND P4, PT, R78, 0x1, PT ;  /* 0x000000014e00780c */ /* 0x001fd60003f85270 */
[----:B------:R-:W0:Y:S08]  /*2e70*/  @!P0 LDC.64 R14, c[0x0][0x428] ;  /* 0x00010a00ff0e8b82 */ /* 0x000e300000000a00 */
[----:B------:R-:W2:Y:S08]  /*2e80*/  @!P0 LDC.64 R12, c[0x0][0x418] ;  /* 0x00010600ff0c8b82 */ /* 0x000eb00000000a00 */
[----:B------:R-:W3:Y:S08]  /*2e90*/  @P4 LDC R11, c[0x0][0x434] ;  /* 0x00010d00ff0b4b82 */ /* 0x000ef00000000800 */
[----:B----4-:R-:W4:Y:S01]  /*2ea0*/  @P4 LDC R30, c[0x0][0x438] ;  /* 0x00010e00ff1e4b82 */ /* 0x010f220000000800 */
[----:B---3--:R-:W-:-:S05]  /*2eb0*/  @P4 IMAD.HI.U32 R11, R32, R11, RZ ;  /* 0x0000000b200b4227 */ /* 0x008fca00078e00ff */
[----:B----4-:R-:W-:Y:S01]  /*2ec0*/  @P4 SHF.R.U32.HI R28, RZ, R30, R11 ;  /* 0x0000001eff1c4219 */ /* 0x010fe2000001160b */
[----:B0-----:R-:W-:-:S03]  /*2ed0*/  @!P0 IMAD R11, R128, R14, RZ ;  /* 0x0000000e800b8224 */ /* 0x001fc600078e02ff */
[--C-:B------:R-:W-:Y:S01]  /*2ee0*/  @!P0 SHF.R.S32.HI R29, RZ, 0x1f, R28.reuse ;  /* 0x0000001fff1d8819 */ /* 0x100fe2000001141c */
[C---:B------:R-:W-:Y:S02]  /*2ef0*/  @!P0 IMAD R11, R100.reuse, R15, R11 ;  /* 0x0000000f640b8224 */ /* 0x040fe400078e020b */
[----:B------:R-:W-:-:S04]  /*2f00*/  @!P0 IMAD.WIDE.U32 R14, R100, R14, R28 ;  /* 0x0000000e640e8225 */ /* 0x000fc800078e001c */
[----:B------:R-:W-:Y:S01]  /*2f10*/  @!P0 IMAD.IADD R11, R15, 0x1, R11 ;  /* 0x000000010f0b8824 */ /* 0x000fe200078e020b */
[----:B--2---:R-:W-:-:S04]  /*2f20*/  @!P0 LEA R12, P4, R14, R12, 0x2 ;  /* 0x0000000c0e0c8211 */ /* 0x004fc800078810ff */
[----:B------:R-:W-:-:S05]  /*2f30*/  @!P0 LEA.HI.X R13, R14, R13, R11, 0x2, P4 ;  /* 0x0000000d0e0d8211 */ /* 0x000fca00020f140b */
[----:B------:R0:W5:Y:S01]  /*2f40*/  @!P0 LDG.E R77, desc[UR60][R12.64] ;  /* 0x0000003c0c4d8981 */ /* 0x000162000c1e1900 */
[----:B-1----:R-:W-:Y:S01]  /*2f50*/  ISETP.GE.AND P0, PT, R123, 0x1, PT ;  /* 0x000000017b00780c */ /* 0x002fe20003f06270 */
[----:B------:R-:W-:Y:S01]  /*2f60*/  IMAD.MOV R11, RZ, RZ, -R28 ;  /* 0x000000ffff0b7224 */ /* 0x000fe200078e0a1c */
[----:B------:R-:W-:Y:S01]  /*2f70*/  ISETP.GT.AND P4, PT, R24, R125, PT ;  /* 0x0000007d1800720c */ /* 0x000fe20003f84270 */
[C---:B------:R-:W-:Y:S01]  /*2f80*/  IMAD R14, R17.reuse, 0x4800, R0 ;  /* 0x00004800110e7824 */ /* 0x040fe200078e0200 */
[----:B------:R-:W-:Y:S05]  /*2f90*/  YIELD ;  /* 0x0000000000007946 */ /* 0x000fea0003800000 */
[----:B------:R-:W-:Y:S01]  /*2fa0*/  IMAD R28, R17, 0x4800, R133 ;  /* 0x00004800111c7824 */ /* 0x000fe200078e0285 */
[----:B------:R-:W-:Y:S01]  /*2fb0*/  BSSY B0, `(.L_x_1565) ;  /* 0x00007ef000007945 */ /* 0x000fe20003800000 */
[----:B------:R-:W-:Y:S01]  /*2fc0*/  IMAD R78, R78, R11, R32 ;  /* 0x0000000b4e4e7224 */ /* 0x000fe200078e0220 */
[----:B------:R-:W-:Y:S01]  /*2fd0*/  P2R R122, PR, RZ, 0x10 ;  /* 0x00000010ff7a7803 */ /* 0x000fe20000000000 */
[----:B------:R-:W-:-:S02]  /*2fe0*/  IMAD R29, R14, 0x2, R121 ;  /* 0x000000020e1d7824 */ /* 0x000fc400078e0279 */
[----:B------:R-:W-:Y:S01]  /*2ff0*/  IMAD R28, R28, 0x2, R121 ;  /* 0x000000021c1c7824 */ /* 0x000fe200078e0279 */
[----:B0-----:R-:W-:Y:S06]  /*3000*/  @!P0 BRA `(.L_x_1566) ;  /* 0x0000007400d08947 */ /* 0x001fec0003800000 */
[----:B------:R-:W-:Y:S01]  /*3010*/  SHF.R.S32.HI R79, RZ, 0x1f, R78 ;  /* 0x0000001fff4f7819 */ /* 0x000fe2000001144e */
[----:B------:R-:W-:Y:S01]  /*3020*/  ULDC.64 UR4, c[0x0][0x300] ;  /* 0x0000c00000047ab9 */ /* 0x000fe20000000a00 */
[----:B-----5:R-:W-:Y:S01]  /*3030*/  SHF.R.S32.HI R84, RZ, 0x1f, R77 ;  /* 0x0000001fff547819 */ /* 0x020fe2000001144d */
[----:B------:R-:W-:Y:S01]  /*3040*/  IMAD.WIDE.U32 R12, R78, UR4, RZ ;  /* 0x000000044e0c7c25 */ /* 0x000fe2000f8e00ff */
[----:B------:R-:W-:Y:S02]  /*3050*/  ULDC.U8 UR6, c[0x0][0x410] ;  /* 0x0001040000067ab9 */ /* 0x000fe40000000000 */
[----:B------:R-:W-:Y:S01]  /*3060*/  ISETP.NE.AND P0, PT, RZ, UR6, PT ;  /* 0x00000006ff007c0c */ /* 0x000fe2000bf05270 */
[----:B------:R-:W-:Y:S02]  /*3070*/  IMAD R11, R79, UR4, RZ ;  /* 0x000000044f0b7c24 */ /* 0x000fe4000f8e02ff */
[----:B------:R-:W-:Y:S02]  /*3080*/  IMAD R15, R132, R24, RZ ;  /* 0x00000018840f7224 */ /* 0x000fe400078e02ff */
[----:B------:R-:W-:Y:S01]  /*3090*/  IMAD R11, R78, UR5, R11 ;  /* 0x000000054e0b7c24 */ /* 0x000fe2000f8e020b */
[----:B------:R-:W-:Y:S01]  /*30a0*/  ULDC.64 UR4, c[0x0][0x310] ;  /* 0x0000c40000047ab9 */ /* 0x000fe20000000a00 */
[----:B------:R-:W-:-:S02]  /*30b0*/  IMAD R85, R24, -0x60, R25 ;  /* 0xffffffa018557824 */ /* 0x000fc400078e0219 */
[----:B------:R-:W-:Y:S02]  /*30c0*/  IMAD R14, R84, UR4, RZ ;  /* 0x00000004540e7c24 */ /* 0x000fe4000f8e02ff */
[----:B------:R-:W-:Y:S01]  /*30d0*/  IMAD.IADD R13, R13, 0x1, R11 ;  /* 0x000000010d0d7824 */ /* 0x000fe200078e020b */
[----:B------:R-:W-:Y:S01]  /*30e0*/  VIMNMX R85, R85, 0x60, PT ;  /* 0x0000006055557848 */ /* 0x000fe20003fe0100 */
[C---:B------:R-:W-:Y:S02]  /*30f0*/  IMAD R11, R77.reuse, UR5, R14 ;  /* 0x000000054d0b7c24 */ /* 0x040fe4000f8e020e */
[----:B------:R-:W-:Y:S01]  /*3100*/  IMAD.WIDE.U32 R12, R77, UR4, R12 ;  /* 0x000000044d0c7c25 */ /* 0x000fe2000f8e000c */
[----:B------:R-:W-:-:S03]  /*3110*/  ULDC.64 UR4, c[0x0][0x308] ;  /* 0x0000c20000047ab9 */ /* 0x000fc60000000a00 */
[----:B------:R-:W-:Y:S01]  /*3120*/  IMAD.IADD R13, R13, 0x1, R11 ;  /* 0x000000010d0d7824 */ /* 0x000fe200078e020b */
[----:B------:R-:W-:Y:S01]  /*3130*/  SHF.R.S32.HI R11, RZ, 0x1f, R24 ;  /* 0x0000001fff0b7819 */ /* 0x000fe20000011418 */
[----:B------:R-:W-:Y:S02]  /*3140*/  IMAD R14, R130, R24, RZ ;  /* 0x00000018820e7224 */ /* 0x000fe400078e02ff */
[----:B------:R-:W-:-:S04]  /*3150*/  IMAD.WIDE.U32 R116, R169, UR4, R12 ;  /* 0x00000004a9747c25 */ /* 0x000fc8000f8e000c */
[C---:B------:R-:W-:Y:S02]  /*3160*/  IMAD R31, R11.reuse, R94, R14 ;  /* 0x0000005e0b1f7224 */ /* 0x040fe400078e020e */
[----:B------:R-:W-:Y:S02]  /*3170*/  IMAD R33, R11, R88, R15 ;  /* 0x000000580b217224 */ /* 0x000fe400078e020f */
[----:B------:R-:W-:Y:S01]  /*3180*/  IMAD R11, R169, UR5, R117 ;  /* 0x00000005a90b7c24 */ /* 0x000fe2000f8e0275 */
[----:B------:R-:W-:Y:S01]  /*3190*/  ULDC.64 UR4, c[0x0][0x2e8] ;  /* 0x0000ba0000047ab9 */ /* 0x000fe20000000a00 */
[----:B------:R-:W-:Y:S01]  /*31a0*/  IMAD.WIDE.U32 R14, R94, R24, RZ ;  /* 0x000000185e0e7225 */ /* 0x000fe200078e00ff */
[----:B------:R-:W-:-:S03]  /*31b0*/  LEA R117, P4, R116, UR4, 0x1 ;  /* 0x0000000474757c11 */ /* 0x000fc6000f8808ff */
[----:B------:R-:W-:Y:S01]  /*31c0*/  IMAD.WIDE.U32 R12, R88, R24, RZ ;  /* 0x00000018580c7225 */ /* 0x000fe200078e00ff */
[----:B------:R-:W-:-:S03]  /*31d0*/  LEA.HI.X R116, R116, UR5, R11, 0x1, P4 ;  /* 0x0000000574747c11 */ /* 0x000fc6000a0f0c0b */
        /* <DEDUP_REMOVED lines=21> */
[----:B------:R-:W-:Y:S01]  /*3330*/  IADD3 R35, P0, R92, R12, RZ ;  /* 0x0000000c5c237210 */ /* 0x000fe20007f1e0ff */
[----:B------:R-:W-:Y:S01]  /*3340*/  ULDC.64 UR6, c[0x0][0x400] ;  /* 0x0001000000067ab9 */ /* 0x000fe20000000a00 */
[----:B------:R-:W-:Y:S01]  /*3350*/  CS2R R74, SRZ ;  /* 0x00000000004a7805 */ /* 0x000fe2000001ff00 */
[----:B------:R-:W-:Y:S01]  /*3360*/  IMAD.X R34, R11, 0x1, R104, P5 ;  /* 0x000000010b227824 */ /* 0x000fe200028e0668 */
[----:B------:R-:W-:Y:S01]  /*3370*/  LEA R32, P5, R33, UR4, 0x1 ;  /* 0x0000000421207c11 */ /* 0x000fe2000f8a08ff */
[----:B------:R-:W-:Y:S01]  /*3380*/  IMAD.X R36, R82, 0x1, R103, P0 ;  /* 0x0000000152247824 */ /* 0x000fe200000e0667 */
[----:B------:R-:W-:Y:S02]  /*3390*/  ISETP.GE.AND P0, PT, R162, R123, PT ;  /* 0x0000007ba200720c */ /* 0x000fe40003f06270 */
[----:B------:R-:W-:-:S02]  /*33a0*/  CS2R R70, SRZ ;  /* 0x0000000000467805 */ /* 0x000fc4000001ff00 */
[----:B------:R-:W-:Y:S02]  /*33b0*/  LEA.HI.X R33, R33, UR5, R34, 0x1, P5 ;  /* 0x0000000521217c11 */ /* 0x000fe4000a8f0c22 */
[----:B------:R-:W-:Y:S02]  /*33c0*/  CS2R R80, SRZ ;  /* 0x0000000000507805 */ /* 0x000fe4000001ff00 */
[C---:B------:R-:W-:Y:S02]  /*33d0*/  LEA R34, P5, R35.reuse, UR6, 0x1 ;  /* 0x0000000623227c11 */ /* 0x040fe4000f8a08ff */
[----:B------:R-:W-:Y:S02]  /*33e0*/  CS2R R72, SRZ ;  /* 0x0000000000487805 */ /* 0x000fe4000001ff00 */
[----:B------:R-:W-:Y:S02]  /*33f0*/  LEA.HI.X R35, R35, UR7, R36, 0x1, P5 ;  /* 0x0000000723237c11 */ /* 0x000fe4000a8f0c24 */
[-C--:B------:R-:W-:Y:S01]  /*3400*/  ISETP.GE.AND P5, PT, R179, R123.reuse, PT ;  /* 0x0000007bb300720c */ /* 0x080fe20003fa6270 */
[----:B------:R0:W5:Y:S04]  /*3410*/  @!P0 LDG.E.64 R74, desc[UR60][R32.64] ;  /* 0x0000003c204a8981 */ /* 0x000168000c1e1b00 */
[----:B------:R0:W5:Y:S01]  /*3420*/  @!P0 LDG.E.64 R80, desc[UR60][R34.64] ;  /* 0x0000003c22508981 */ /* 0x000162000c1e1b00 */
[----:B------:R-:W-:-:S07]  /*3430*/  ISETP.GE.AND P0, PT, R177, R123, PT ;  /* 0x0000007bb100720c */ /* 0x000fce0003f06270 */
[----:B------:R0:W5:Y:S04]  /*3440*/  @!P5 LDG.E.64 R70, desc[UR60][R32.64+0x20] ;  /* 0x0000203c2046d981 */ /* 0x000168000c1e1b00 */
[----:B------:R0:W5:Y:S01]  /*3450*/  @!P5 LDG.E.64 R72, desc[UR60][R34.64+0x20] ;  /* 0x0000203c2248d981 */ /* 0x000162000c1e1b00 */
[----:B------:R-:W-:Y:S02]  /*3460*/  ISETP.GE.AND P5, PT, R178, R123, PT ;  /* 0x0000007bb200720c */ /* 0x000fe40003fa6270 */
[----:B------:R-:W-:Y:S02]  /*3470*/  CS2R R66, SRZ ;  /* 0x0000000000427805 */ /* 0x000fe4000001ff00 */
[----:B------:R-:W-:Y:S02]  /*3480*/  CS2R R68, SRZ ;  /* 0x0000000000447805 */ /* 0x000fe4000001ff00 */
[----:B------:R-:W-:-:S02]  /*3490*/  CS2R R62, SRZ ;  /* 0x00000000003e7805 */ /* 0x000fc4000001ff00 */
[----:B------:R-:W-:Y:S01]  /*34a0*/  CS2R R64, SRZ ;  /* 0x0000000000407805 */ /* 0x000fe2000001ff00 */
[----:B------:R0:W5:Y:S04]  /*34b0*/  @!P0 LDG.E.64 R66, desc[UR60][R32.64+0x40] ;  /* 0x0000403c20428981 */ /* 0x000168000c1e1b00 */
[----:B------:R0:W5:Y:S01]  /*34c0*/  @!P0 LDG.E.64 R68, desc[UR60][R34.64+0x40] ;  /* 0x0000403c22448981 */ /* 0x000162000c1e1b00 */
[----:B------:R-:W-:-:S03]  /*34d0*/  ISETP.GE.AND P0, PT, R176, R123, PT ;  /* 0x0000007bb000720c */ /* 0x000fc60003f06270 */
        /* <DEDUP_REMOVED lines=8> */
[----:B------:R0:W5:Y:S04]  /*3560*/  @!P0 LDG.E.64 R60, desc[UR60][R34.64+0x80] ;  /* 0x0000803c223c8981 */ /* 0x000168000c1e1b00 */
[----:B------:R0:W5:Y:S04]  /*3570*/  @!P5 LDG.E.64 R54, desc[UR60][R32.64+0xa0] ;  /* 0x0000a03c2036d981 */ /* 0x000168000c1e1b00 */
[----:B------:R0:W5:Y:S02]  /*3580*/  @!P5 LDG.E.64 R56, desc[UR60][R34.64+0xa0] ;  /* 0x0000a03c2238d981 */ /* 0x000164000c1e1b00 */
.L_x_1569:
[----:B------:R-:W-:Y:S05]  /*3590*/  BSYNC B1 ;  /* 0x0000000000017941 */ /* 0x000fea0003800000 */
.L_x_1568:
        /* <DEDUP_REMOVED lines=12> */
[----:B------:R-:W-:Y:S01]  /*3660*/  CS2R R48, SRZ ;  /* 0x0000000000307805 */ /* 0x000fe2000001ff00 */
[----:B-----5:R-:W-:Y:S01]  /*3670*/  IMAD.MOV.U32 R83, RZ, RZ, R54 ;  /* 0x000000ffff537224 */ /* 0x020fe200078e0036 */
[----:B------:R-:W-:Y:S01]  /*3680*/  CS2R R52, SRZ ;  /* 0x0000000000347805 */ /* 0x000fe2000001ff00 */
[----:B------:R-:W-:Y:S06]  /*3690*/  @P5 BRA `(.L_x_1571) ;  /* 0x0000000000a05947 */ /* 0x000fec0003800000 */
[----:B------:R-:W-:Y:S01]  /*36a0*/  IADD3 R14, P0, P6, R98, R14, R106 ;  /* 0x0000000e620e7210 */ /* 0x000fe20007e1e06a */
[----:B------:R-:W-:Y:S01]  /*36b0*/  ULDC.64 UR4, c[0x0][0x3e8] ;  /* 0x0000fa0000047ab9 */ /* 0x000fe20000000a00 */
[----:B------:R-:W-:Y:S01]  /*36c0*/  ULDC.64 UR6, c[0x0][0x400] ;  /* 0x0001000000067ab9 */ /* 0x000fe20000000a00 */
[----:B------:R-:W-:Y:S02]  /*36d0*/  CS2R R50, SRZ ;  /* 0x0000000000327805 */ /* 0x000fe4000001ff00 */
[----:B------:R-:W-:Y:S02]  /*36e0*/  IADD3.X R13, R104, R11, R105, P0, P6 ;  /* 0x0000000b680d7210 */ /* 0x000fe400007ec469 */
[----:B------:R-:W-:Y:S02]  /*36f0*/  CS2R R52, SRZ ;  /* 0x0000000000347805 */ /* 0x000fe4000001ff00 */
[----:B------:R-:W-:-:S04]  /*3700*/  IADD3 R11, P0, P6, R92, R12, R108 ;  /* 0x0000000c5c0b7210 */ /* 0x000fc80007e1e06c */
[----:B------:R-:W-:Y:S02]  /*3710*/  IADD3.X R82, R103, R82, R107, P0, P6 ;  /* 0x0000005267527210 */ /* 0x000fe400007ec46b */
[----:B------:R-:W-:-:S04]  /*3720*/  LEA R12, P0, R14, UR4, 0x1 ;  /* 0x000000040e0c7c11 */ /* 0x000fc8000f8008ff */
[----:B------:R-:W-:Y:S02]  /*3730*/  LEA.HI.X R13, R14, UR5, R13, 0x1, P0 ;  /* 0x000000050e0d7c11 */ /* 0x000fe400080f0c0d */
        /* <DEDUP_REMOVED lines=30> */
.L_x_1571:
[----:B------:R-:W-:Y:S05]  /*3920*/  BSYNC B1 ;  /* 0x0000000000017941 */ /* 0x000fea0003800000 */
.L_x_1570:
[----:B------:R-:W2:Y:S01]  /*3930*/  LDL R11, [R1+0x30] ;  /* 0x00003000010b7983 */ /* 0x000ea20000100800 */
[----:B0-----:R-:W-:Y:S02]  /*3940*/  IMAD.MOV.U32 R12, RZ, RZ, R58 ;  /* 0x000000ffff0c7224 */ /* 0x001fe400078e003a */
[----:B------:R-:W-:Y:S02]  /*3950*/  IMAD.MOV.U32 R13, RZ, RZ, R55 ;  /* 0x000000ffff0d7224 */ /* 0x000fe400078e0037 */
        /* <DEDUP_REMOVED lines=10> */
[----:B------:R-:W-:-:S03]  /*3a00*/  IMAD.MOV.U32 R13, RZ, RZ, R74 ;  /* 0x000000ffff0d7224 */ /* 0x000fc600078e004a */
[----:B------:R-:W-:Y:S01]  /*3a10*/  PRMT R192, R192, 0x5410, R12 ;  /* 0x00005410c0c07816 */ /* 0x000fe2000000000c */
[----:B------:R-:W-:Y:S01]  /*3a20*/  IMAD.MOV.U32 R12, RZ, RZ, R56 ;  /* 0x000000ffff0c7224 */ /* 0x000fe200078e0038 */
[----:B------:R-:W-:Y:S02]  /*3a30*/  PRMT R144, R14, 0x5410, R13 ;  /* 0x000054100e907816 */ /* 0x000fe4000000000d */
[----:B--2---:R-:W-:Y:S01]  /*3a40*/  R2UR UR4, R11 ;  /* 0x000000000b0472ca */ /* 0x004fe200000e0000 */
[----:B------:R-:W-:-:S05]  /*3a50*/  IMAD.MOV.U32 R11, RZ, RZ, R59 ;  /* 0x000000ffff0b7224 */ /* 0x000fca00078e003b */
[----:B------:R-:W-:Y:S01]  /*3a60*/  PRMT R156, R11, 0x7610, R156 ;  /* 0x000076100b9c7816 */ /* 0x000fe2000000009c */
[----:B------:R-:W-:-:S05]  /*3a70*/  IMAD.MOV.U32 R11, RZ, RZ, R66 ;  /* 0x000000ffff0b7224 */ /* 0x000fca00078e0042 */
[----:B------:R-:W-:Y:S01]  /*3a80*/  PRMT R189, R189, 0x5410, R11 ;  /* 0x00005410bdbd7816 */ /* 0x000fe2000000000b */
[----:B------:R-:W-:Y:S01]  /*3a90*/  IMAD.MOV.U32 R11, RZ, RZ, R70 ;  /* 0x000000ffff0b7224 */ /* 0x000fe200078e0046 */
[----:B------:R-:W-:-:S04]  /*3aa0*/  UISETP.NE.AND UP0, UPT, UR4, 0x3, UPT ;  /* 0x000000030400788c */ /* 0x000fc8000bf05270 */
[----:B------:R-:W-:Y:S01]  /*3ab0*/  PRMT R191, R191, 0x5410, R11 ;  /* 0x00005410bfbf7816 */ /* 0x000fe2000000000b */
[----:B------:R-:W-:Y:S01]  /*3ac0*/  IMAD.MOV.U32 R11, RZ, RZ, R57 ;  /* 0x000000ffff0b7224 */ /* 0x000fe200078e0039 */
[----:B------:R-:W-:-:S04]  /*3ad0*/  PLOP3.LUT P0, PT, PT, PT, UP0, 0x80, 0x0 ;  /* 0x000000000000781c */ /* 0x000fc80003f0f008 */
        /* <DEDUP_REMOVED lines=20> */
[----:B-----5:R-:W-:Y:S02]  /*3c20*/  IMAD.MOV.U32 R12, RZ, RZ, R30 ;  /* 0x000000ffff0c7224 */ /* 0x020fe400078e001e */
        /* <DEDUP_REMOVED lines=40> */
.L_x_1572:
[----:B------:R-:W-:Y:S01]  /*3eb0*/  IMAD R86, R17, 0x8, R2 ;  /* 0x0000000811567824 */ /* 0x000fe200078e0202 */
[----:B------:R-:W-:Y:S01]  /*3ec0*/  SHF.L.U32 R87, R175, 0x1f, RZ ;  /* 0x0000001faf577819 */ /* 0x000fe200000006ff */
[----:B------:R-:W-:Y:S03]  /*3ed0*/  BSSY B1, `(.L_x_1573) ;  /* 0x0000003000017945 */ /* 0x000fe60003800000 */
[----:B------:R-:W0:Y:S02]  /*3ee0*/  SYNCS.PHASECHK.TRANS64.TRYWAIT P6, [R86+URZ+0x2a890], R87 ;  /* 0x02a89057560075a7 */ /* 0x000e2400080c017f */
[----:B0-----:R-:W-:Y:S05]  /*3ef0*/  @!P6 BRA `(.L_x_1574) ;  /* 0x0000028400e8e947 */ /* 0x001fea0003800000 */
.L_x_1996:
[----:B------:R-:W-:Y:S05]  /*3f00*/  BSYNC B1 ;  /* 0x0000000000017941 */ /* 0x000fea0003800000 */
.L_x_1573:
[----:B------:R-:W-:-:S03]  /*3f10*/  UMOV UR4, 0xffffffff ;  /* 0xffffffff00047882 */ /* 0x000fc60000000000 */
[----:B------:R-:W-:Y:S05]  /*3f20*/  BRA.DIV UR4, `(.L_x_1575) ;  /* 0x0000028604f07947 */ /* 0x000fea000b800000 */
[----:B------:R1:W2:Y:S04]  /*3f30*/  SHFL.IDX PT, R82, R116, RZ, 0x1c1f ;  /* 0x001c1fff74527589 */ /* 0x0002a800000e0000 */
[----:B------:R1:W3:Y:S02]  /*3f40*/  SHFL.IDX PT, R11, R117, RZ, 0x1c1f ;  /* 0x001c1fff750b7589 */ /* 0x0002e400000e0000 */
.L_x_2000:
        /* <DEDUP_REMOVED lines=13> */
[C---:B------:R-:W-:Y:S02]  /*4020*/  PRMT R81, R145.reuse, 0x5410, R75 ;  /* 0x0000541091517816 */ /* 0x040fe4000000004b */
[----:B------:R-:W-:-:S02]  /*4030*/  PRMT R75, R145, 0x5432, R80 ;  /* 0x00005432914b7816 */ /* 0x000fc40000000050 */
[C---:B------:R-:W-:Y:S02]  /*4040*/  PRMT R74, R144.reuse, 0x5432, R74 ;  /* 0x00005432904a7816 */ /* 0x040fe4000000004a */
[----:B0-----:R-:W-:Y:S02]  /*4050*/  LOP3.LUT R146, R13, 0xffff0000, RZ, 0xc0, !PT ;  /* 0xffff00000d927812 */ /* 0x001fe400078ec0ff */
[C---:B------:R-:W-:Y:S01]  /*4060*/  LOP3.LUT R145, R81.reuse, 0xffff0000, RZ, 0xc0, !PT ;  /* 0xffff000051917812 */ /* 0x040fe200078ec0ff */
[----:B------:R-:W-:Y:S01]  /*4070*/  IMAD.U32 R81, R81, 0x10000, RZ ;  /* 0x0001000051517824 */ /* 0x000fe200078e00ff */
[----:B------:R-:W-:Y:S01]  /*4080*/  PRMT R143, R144, 0x5410, R143 ;  /* 0x00005410908f7816 */ /* 0x000fe2000000008f */
[----:B------:R-:W-:Y:S01]  /*4090*/  IMAD.U32 R144, R13, 0x10000, RZ ;  /* 0x000100000d907824 */ /* 0x000fe200078e00ff */
[----:B------:R-:W-:Y:S01]  /*40a0*/  LOP3.LUT R13, R74, 0xffff0000, RZ, 0xc0, !PT ;  /* 0xffff00004a0d7812 */ /* 0x000fe200078ec0ff */
        /* <DEDUP_REMOVED lines=34> */
.L_x_1581:
[----:B------:R-:W-:Y:S05]  /*42d0*/  BSYNC B3 ;  /* 0x0000000000037941 */ /* 0x000fea0003800000 */
.L_x_1580:
[----:B---3--:R-:W-:-:S04]  /*42e0*/  LEA R74, P4, R18, R11, 0x1 ;  /* 0x0000000b124a7211 */ /* 0x008fc800078808ff */
[----:B--2---:R-:W-:-:S05]  /*42f0*/  LEA.HI.X R75, R18, R82, R19, 0x1, P4 ;  /* 0x00000052124b7211 */ /* 0x004fca00020f0c13 */
[----:B0-----:R4:W-:Y:S04]  /*4300*/  ST.E.128 desc[UR60][R74.64], R12 ;  /* 0x0000000c4a007985 */ /* 0x0019e8000c101d3c */
.L_x_1579:
[----:B------:R-:W-:Y:S05]  /*4310*/  BSYNC B2 ;  /* 0x0000000000027941 */ /* 0x000fea0003800000 */
.L_x_1578:
        /* <DEDUP_REMOVED lines=12> */
[----:B------:R-:W-:Y:S02]  /*43e0*/  PRMT R73, R190, 0x5410, R71 ;  /* 0x00005410be497816 */ /* 0x000fe40000000047 */
        /* <DEDUP_REMOVED lines=41> */
.L_x_1585:
[----:B------:R-:W-:Y:S05]  /*4680*/  BSYNC B3 ;  /* 0x0000000000037941 */ /* 0x000fea0003800000 */
.L_x_1584:
[----:B------:R-:W-:Y:S02]  /*4690*/  IMAD.SHL.U32 R72, R170, 0x8, RZ ;  /* 0x00000008aa487824 */ /* 0x000fe400078e00ff */
[----:B---3--:R-:W-:Y:S02]  /*46a0*/  IMAD.MOV.U32 R70, RZ, RZ, R11 ;  /* 0x000000ffff467224 */ /* 0x008fe400078e000b */
[----:B--2---:R-:W-:Y:S02]  /*46b0*/  IMAD.MOV.U32 R71, RZ, RZ, R82 ;  /* 0x000000ffff477224 */ /* 0x004fe400078e0052 */
[----:B------:R-:W-:-:S05]  /*46c0*/  IMAD.WIDE R70, R72, 0x2, R70 ;  /* 0x0000000248467825 */ /* 0x000fca00078e0246 */
[----:B0-----:R0:W-:Y:S02]  /*46d0*/  ST.E.128 desc[UR60][R70.64], R12 ;  /* 0x0000000c46007985 */ /* 0x0011e4000c101d3c */
.L_x_1583:
[----:B------:R-:W-:Y:S05]  /*46e0*/  BSYNC B2 ;  /* 0x0000000000027941 */ /* 0x000fea0003800000 */
.L_x_1582:
        /* <DEDUP_REMOVED lines=54> */
.L_x_1589:
[----:B------:R-:W-:Y:S05]  /*4a50*/  BSYNC B3 ;  /* 0x0000000000037941 */ /* 0x000fea0003800000 */
.L_x_1588:
[----:B------:R-:W-:Y:S02]  /*4a60*/  IMAD.SHL.U32 R68, R171, 0x8, RZ ;  /* 0x00000008ab447824 */ /* 0x000fe400078e00ff */
[----:B---3--:R-:W-:Y:S02]  /*4a70*/  IMAD.MOV.U32 R66, RZ, RZ, R11 ;  /* 0x000000ffff427224 */ /* 0x008fe400078e000b */
[----:B--2---:R-:W-:Y:S02]  /*4a80*/  IMAD.MOV.U32 R67, RZ, RZ, R82 ;  /* 0x000000ffff437224 */ /* 0x004fe400078e0052 */
[----:B------:R-:W-:-:S05]  /*4a90*/  IMAD.WIDE R66, R68, 0x2, R66 ;  /* 0x0000000244427825 */ /* 0x000fca00078e0242 */
[----:B----4-:R0:W-:Y:S02]  /*4aa0*/  ST.E.128 desc[UR60][R66.64], R12 ;  /* 0x0000000c42007985 */ /* 0x0101e4000c101d3c */
.L_x_1587:
[----:B------:R-:W-:Y:S05]  /*4ab0*/  BSYNC B2 ;  /* 0x0000000000027941 */ /* 0x000fea0003800000 */
.L_x_1586:
        /* <DEDUP_REMOVED lines=11> */
[----:B------:R-:W-:Y:S01]  /*4b70*/  PRMT R65, R159, 0x5432, R63 ;  /* 0x000054329f417816 */ /* 0x000fe2000000003f */
[----:B----4-:R-:W-:Y:S01]  /*4b80*/  IMAD.U32 R63, R13, 0x10000, RZ ;  /* 0x000100000d3f7824 */ /* 0x010fe200078e00ff */
[----:B------:R-:W-:-:S02]  /*4b90*/  PRMT R62, R159, 0x5410, R62 ;  /* 0x000054109f3e7816 */ /* 0x000fc4000000003e */
[----:B------:R-:W-:Y:S02]  /*4ba0*/  LOP3.LUT R70, R13, 0xffff0000, RZ, 0xc0, !PT ;  /* 0xffff00000d467812 */ /* 0x000fe400078ec0ff */
[C---:B------:R-:W-:Y:S01]  /*4bb0*/  LOP3.LUT R68, R65.reuse, 0xffff0000, RZ, 0xc0, !PT ;  /* 0xffff000041447812 */ /* 0x040fe200078ec0ff */
[----:B------:R-:W-:Y:S01]  /*4bc0*/  IMAD.U32 R65, R65, 0x10000, RZ ;  /* 0x0001000041417824 */ /* 0x000fe200078e00ff */
[C---:B------:R-:W-:Y:S01]  /*4bd0*/  LOP3.LUT R64, R62.reuse, 0xffff0000, RZ, 0xc0, !PT ;  /* 0xffff00003e407812 */ /* 0x040fe200078ec0ff */
[----:B------:R-:W-:Y:S02]  /*4be0*/  IMAD.U32 R62, R62, 0x10000, RZ ;  /* 0x000100003e3e7824 */ /* 0x000fe400078e00ff */
[C---:B------:R-:W-:Y:S02]  /*4bf0*/  FMUL.FTZ R69, R70.reuse, R68 ;  /* 0x0000004446457220 */ /* 0x040fe40000410000 */
[-C--:B------:R-:W-:Y:S02]  /*4c00*/  FMUL.FTZ R13, R70, R64.reuse ;  /* 0x00000040460d7220 */ /* 0x080fe40000410000 */
[----:B------:R-:W-:-:S02]  /*4c10*/  FFMA.FTZ R64, R63, R64, -R69 ;  /* 0x000000403f407223 */ /* 0x000fc40000010845 */
[----:B------:R-:W-:Y:S01]  /*4c20*/  FFMA.FTZ R63, R63, R68, R13 ;  /* 0x000000443f3f7223 */ /* 0x000fe2000001000d */
[C---:B------:R-:W-:Y:S02]  /*4c30*/  PRMT R13, R158.reuse, 0x5432, R66 ;  /* 0x000054329e0d7816 */ /* 0x040fe40000000042 */
[----:B------:R-:W-:Y:S02]  /*4c40*/  PRMT R66, R158, 0x5410, R67 ;  /* 0x000054109e427816 */ /* 0x000fe40000000043 */
[----:B------:R-:W-:Y:S01]  /*4c50*/  LOP3.LUT R68, R14, 0xffff0000, RZ, 0xc0, !PT ;  /* 0xffff00000e447812 */ /* 0x000fe200078ec0ff */
[C---:B------:R-:W-:Y:S01]  /*4c60*/  IMAD.U32 R69, R13.reuse, 0x10000, RZ ;  /* 0x000100000d457824 */ /* 0x040fe200078e00ff */
[----:B------:R-:W-:Y:S01]  /*4c70*/  LOP3.LUT R13, R13, 0xffff0000, RZ, 0xc0, !PT ;  /* 0xffff00000d0d7812 */ /* 0x000fe200078ec0ff */
        /* <DEDUP_REMOVED lines=14> */
[C---:B------:R-:W-:Y:S01]  /*4d60*/  LOP3.LUT R13, R12.reuse, 0xffff0000, RZ, 0xc0, !PT ;  /* 0xffff00000c0d7812 */ /* 0x040fe200078ec0ff */
[----:B------:R-:W-:Y:S01]  /*4d70*/  FFMA.FTZ R14, R15, R66, R14 ;  /* 0x000000420f0e7223 */ /* 0x000fe2000001000e */
[----:B------:R-:W-:-:S03]  /*4d80*/  IMAD.U32 R12, R12, 0x10000, RZ ;  /* 0x000100000c0c7824 */ /* 0x000fc600078e00ff */
[C---:B------:R-:W-:Y:S01]  /*4d90*/  FMUL.FTZ R15, R13.reuse, R65 ;  /* 0x000000410d0f7220 */ /* 0x040fe20000410000 */
[-C--:B------:R-:W-:Y:S01]  /*4da0*/  FMUL.FTZ R13, R13, R62.reuse ;  /* 0x0000003e0d0d7220 */ /* 0x080fe20000410000 */
[----:B------:R-:W-:Y:S02]  /*4db0*/  F2FP.BF16.F32.PACK_AB R14, R14, R67 ;  /* 0x000000430e0e723e */ /* 0x000fe400000010ff */
[C---:B------:R-:W-:Y:S01]  /*4dc0*/  FFMA.FTZ R15, R12.reuse, R62, -R15 ;  /* 0x0000003e0c0f7223 */ /* 0x040fe2000001080f */
[----:B------:R-:W-:-:S05]  /*4dd0*/  FFMA.FTZ R13, R12, R65, R13 ;  /* 0x000000410c0d7223 */ /* 0x000fca000001000d */
[----:B------:R-:W-:Y:S01]  /*4de0*/  F2FP.BF16.F32.PACK_AB R13, R13, R15 ;  /* 0x0000000f0d0d723e */ /* 0x000fe200000010ff */
[----:B------:R-:W-:Y:S02]  /*4df0*/  IMAD.MOV.U32 R15, RZ, RZ, R14 ;  /* 0x000000ffff0f7224 */ /* 0x000fe400078e000e */
[----:B------:R-:W-:Y:S02]  /*4e00*/  IMAD.MOV.U32 R14, RZ, RZ, R68 ;  /* 0x000000ffff0e7224 */ /* 0x000fe400078e0044 */
[----:B------:R-:W-:Y:S02]  /*4e10*/  IMAD.MOV.U32 R12, RZ, RZ, R13 ;  /* 0x000000ffff0c7224 */ /* 0x000fe400078e000d */
[----:B------:R-:W-:-:S07]  /*4e20*/  IMAD.MOV.U32 R13, RZ, RZ, R63 ;  /* 0x000000ffff0d7224 */ /* 0x000fce00078e003f */
.L_x_1593:
[----:B------:R-:W-:Y:S05]  /*4e30*/  BSYNC B3 ;  /* 0x0000000000037941 */ /* 0x000fea0003800000 */
.L_x_1592:
[----:B---3--:R-:W-:-:S04]  /*4e40*/  LEA R62, P4, R22, R11, 0x1 ;  /* 0x0000000b163e7211 */ /* 0x008fc800078808ff */
[----:B--2---:R-:W-:-:S05]  /*4e50*/  LEA.HI.X R63, R22, R82, R173, 0x1, P4 ;  /* 0x00000052163f7211 */ /* 0x004fca00020f0cad */
[----:B----4-:R0:W-:Y:S04]  /*4e60*/  ST.E.128 desc[UR60][R62.64], R12 ;  /* 0x0000000c3e007985 */ /* 0x0101e8000c101d3c */
.L_x_1591:
[----:B------:R-:W-:Y:S05]  /*4e70*/  BSYNC B2 ;  /* 0x0000000000027941 */ /* 0x000fea0003800000 */
.L_x_1590:
[----:B------:R-:W-:Y:S01]  /*4e80*/  ISETP.NE.AND P4, PT, R27, RZ, PT ;  /* 0x000000ff1b00720c */ /* 0x000fe20003f85270 */
[----:B------:R-:W-:-:S12]  /*4e90*/  BSSY B2, `(.L_x_1594) ;  /* 0x0000039000027945 */ /* 0x000fd80003800000 */
[----:B------:R-:W-:Y:S05]  /*4ea0*/  @!P4 BRA `(.L_x_1595) ;  /* 0x0000000000dcc947 */ /* 0x000fea0003800000 */
[----:B0---4-:R0:W4:Y:S01]  /*4eb0*/  LDS.128 R12, [R29+0x6000] ;  /* 0x006000001d0c7984 */ /* 0x0111220000000c00 */
[----:B------:R-:W-:Y:S01]  /*4ec0*/  ISETP.GE.AND P4, PT, R176, R123, PT ;  /* 0x0000007bb000720c */ /* 0x000fe20003f86270 */
[----:B------:R-:W-:-:S12]  /*4ed0*/  BSSY B3, `(.L_x_1596) ;  /* 0x0000031000037945 */ /* 0x000fd80003800000 */
[----:B0-----:R-:W-:Y:S05]  /*4ee0*/  @P4 BRA `(.L_x_1597) ;  /* 0x0000000000bc4947 */ /* 0x001fea0003800000 */
[----:B------:R-:W-:Y:S02]  /*4ef0*/  SHF.R.U64 R58, R58, 0x10, R59 ;  /* 0x000000103a3a7819 */ /* 0x000fe4000000123b */
[--C-:B------:R-:W-:Y:S02]  /*4f00*/  SHF.R.U64 R62, R60, 0x10, R61.reuse ;  /* 0x000000103c3e7819 */ /* 0x100fe4000000123d */
[C---:B------:R-:W-:Y:S02]  /*4f10*/  PRMT R58, R157.reuse, 0x5432, R58 ;  /* 0x000054329d3a7816 */ /* 0x040fe4000000003a */
[----:B------:R-:W-:Y:S02]  /*4f20*/  PRMT R157, R157, 0x5410, R62 ;  /* 0x000054109d9d7816 */ /* 0x000fe4000000003e */
[----:B------:R-:W-:Y:S02]  /*4f30*/  SHF.R.U32.HI R60, RZ, 0x10, R61 ;  /* 0x00000010ff3c7819 */ /* 0x000fe4000001163d */
[C---:B----4-:R-:W-:Y:S01]  /*4f40*/  LOP3.LUT R64, R13.reuse, 0xffff0000, RZ, 0xc0, !PT ;  /* 0xffff00000d407812 */ /* 0x050fe200078ec0ff */
[----:B------:R-:W-:Y:S01]  /*4f50*/  IMAD.U32 R13, R13, 0x10000, RZ ;  /* 0x000100000d0d7824 */ /* 0x000fe200078e00ff */
[C---:B------:R-:W-:Y:S01]  /*4f60*/  LOP3.LUT R61, R157.reuse, 0xffff0000, RZ, 0xc0, !PT ;  /* 0xffff00009d3d7812 */ /* 0x040fe200078ec0ff */
[----:B------:R-:W-:Y:S01]  /*4f70*/  IMAD.U32 R157, R157, 0x10000, RZ ;  /* 0x000100009d9d7824 */ /* 0x000fe200078e00ff */
[C---:B------:R-:W-:Y:S01]  /*4f80*/  LOP3.LUT R62, R58.reuse, 0xffff0000, RZ, 0xc0, !PT ;  /* 0xffff00003a3e7812 */ /* 0x040fe200078ec0ff */
[----:B------:R-:W-:Y:S01]  /*4f90*/  IMAD.U32 R58, R58, 0x10000, RZ ;  /* 0x000100003a3a7824 */ /* 0x000fe200078e00ff */
[----:B------:R-:W-:Y:S01]  /*4fa0*/  SHF.R.U32.HI R59, RZ, 0x10, R59 ;  /* 0x00000010ff3b7819 */ /* 0x000fe2000001163b */
[-C--:B------:R-:W-:Y:S01]  /*4fb0*/  FMUL.FTZ R63, R64, R61.reuse ;  /* 0x0000003d403f7220 */ /* 0x080fe20000410000 */
[----:B------:R-:W-:Y:S01]  /*4fc0*/  PRMT R60, R156, 0x5432, R60 ;  /* 0x000054329c3c7816 */ /* 0x000fe2000000003c */
[-C--:B------:R-:W-:Y:S01]  /*4fd0*/  FMUL.FTZ R64, R64, R62.reuse ;  /* 0x0000003e40407220 */ /* 0x080fe20000410000 */
[----:B------:R-:W-:Y:S01]  /*4fe0*/  PRMT R59, R156, 0x5410, R59 ;  /* 0x000054109c3b7816 */ /* 0x000fe2000000003b */
[C---:B------:R-:W-:Y:S01]  /*4ff0*/  FFMA.FTZ R63, R13.reuse, R62, -R63 ;  /* 0x0000003e0d3f7223 */ /* 0x040fe2000001083f */
[----:B------:R-:W-:Y:S01]  /*5000*/  LOP3.LUT R65, R14, 0xffff0000, RZ, 0xc0, !PT ;  /* 0xffff00000e417812 */ /* 0x000fe200078ec0ff */
        /* <DEDUP_REMOVED lines=29> */
.L_x_1597:
[----:B------:R-:W-:Y:S05]  /*51e0*/  BSYNC B3 ;  /* 0x0000000000037941 */ /* 0x000fea0003800000 */
.L_x_1596:
[----:B---3--:R-:W-:-:S04]  /*51f0*/  LEA R58, P4, R160, R11, 0x1 ;  /* 0x0000000ba03a7211 */ /* 0x008fc800078808ff */
[----:B--2---:R-:W-:-:S05]  /*5200*/  LEA.HI.X R59, R160, R82, R184, 0x1, P4 ;  /* 0x00000052a03b7211 */ /* 0x004fca00020f0cb8 */
[----:B----4-:R0:W-:Y:S04]  /*5210*/  ST.E.128 desc[UR60][R58.64], R12 ;  /* 0x0000000c3a007985 */ /* 0x0101e8000c101d3c */
.L_x_1595:
[----:B------:R-:W-:Y:S05]  /*5220*/  BSYNC B2 ;  /* 0x0000000000027941 */ /* 0x000fea0003800000 */
.L_x_1594:
        /* <DEDUP_REMOVED lines=9> */
[----:B------:R-:W-:Y:S02]  /*52c0*/  SHF.R.U64 R54, R54, 0x10, R55 ;  /* 0x0000001036367819 */ /* 0x000fe40000001237 */
[----:B------:R-:W-:Y:S02]  /*52d0*/  PRMT R11, R155, 0x5410, R11 ;  /* 0x000054109b0b7816 */ /* 0x000fe4000000000b */
        /* <DEDUP_REMOVED lines=9> */
[CC--:B------:R-:W-:Y:S01]  /*5370*/  FMUL.FTZ R61, R62.reuse, R57.reuse ;  /* 0x000000393e3d7220 */ /* 0x0c0fe20000410000 */
        /* <DEDUP_REMOVED lines=34> */
.L_x_1599:
[----:B------:R-:W-:Y:S05]  /*55a0*/  BSYNC B2 ;  /* 0x0000000000027941 */ /* 0x000fea0003800000 */
.L_x_1598:
[----:B----4-:R0:W-:Y:S02]  /*55b0*/  ST.E.128 desc[UR60][R58.64], R12 ;  /* 0x0000000c3a007985 */ /* 0x0101e4000c101d3c */
.L_x_1577:
[----:B------:R-:W-:Y:S05]  /*55c0*/  BSYNC B1 ;  /* 0x0000000000017941 */ /* 0x000fea0003800000 */
.L_x_1576:
[----:B------:R-:W-:-:S03]  /*55d0*/  UMOV UR4, 0xffffffff ;  /* 0xffffffff00047882 */ /* 0x000fc60000000000 */
[----:B------:R-:W-:Y:S05]  /*55e0*/  BRA.DIV UR4, `(.L_x_1600) ;  /* 0x00000272048c7947 */ /* 0x000fea000b800000 */
[----:B-1----:R-:W1:Y:S04]  /*55f0*/  SHFL.IDX PT, R116, R116, 0x1, 0x1c1f ;  /* 0x003c1f0074747f89 */ /* 0x002e6800000e0000 */
[----:B------:R-:W0:Y:S02]  /*5600*/  SHFL.IDX PT, R117, R117, 0x1, 0x1c1f ;  /* 0x003c1f0075757f89 */ /* 0x000e2400000e0000 */
.L_x_2004:
[----:B------:R-:W-:Y:S05]  /*5610*/  @P5 BRA `(.L_x_1601) ;  /* 0x0000005800205947 */ /* 0x000fea0003800000 */
[----:B------:R-:W-:Y:S01]  /*5620*/  ISETP.NE.AND P4, PT, R7, RZ, PT ;  /* 0x000000ff0700720c */ /* 0x000fe20003f85270 */
[----:B------:R-:W-:-:S12]  /*5630*/  BSSY B1, `(.L_x_1602) ;  /* 0x0000036000017945 */ /* 0x000fd80003800000 */
[----:B------:R-:W-:Y:S05]  /*5640*/  @!P4 BRA `(.L_x_1603) ;  /* 0x0000000000d0c947 */ /* 0x000fea0003800000 */
[----:B0---4-:R0:W4:Y:S01]  /*5650*/  LDS.128 R12, [R29+0x2000] ;  /* 0x002000001d0c7984 */ /* 0x0111220000000c00 */
[----:B------:R-:W-:Y:S01]  /*5660*/  ISETP.GE.AND P5, PT, R162, R123, PT ;  /* 0x0000007ba200720c */ /* 0x000fe20003fa6270 */
[----:B------:R-:W-:Y:S01]  /*5670*/  BSSY B2, `(.L_x_1604) ;  /* 0x0000030000027945 */ /* 0x000fe20003800000 */
[----:B------:R-:W-:-:S04]  /*5680*/  LEA R54, P4, R18, R117, 0x1 ;  /* 0x0000007512367211 */ /* 0x000fc800078808ff */
[----:B-1----:R-:W-:-:S07]  /*5690*/  LEA.HI.X R55, R18, R116, R19, 0x1, P4 ;  /* 0x0000007412377211 */ /* 0x002fce00020f0c13 */
[----:B0-----:R-:W-:Y:S05]  /*56a0*/  @P5 BRA `(.L_x_1605) ;  /* 0x0000000000b05947 */ /* 0x001fea0003800000 */
[----:B---3--:R-:W-:Y:S01]  /*56b0*/  SHF.R.U64 R11, R50, 0x10, R51 ;  /* 0x00000010320b7819 */ /* 0x008fe20000001233 */
[----:B----4-:R-:W-:Y:S01]  /*56c0*/  IMAD.U32 R58, R15, 0x10000, RZ ;  /* 0x000100000f3a7824 */ /* 0x010fe200078e00ff */
[--C-:B------:R-:W-:Y:S01]  /*56d0*/  SHF.R.U64 R50, R52, 0x10, R53.reuse ;  /* 0x0000001034327819 */ /* 0x100fe20000001235 */
[----:B------:R-:W-:Y:S01]  /*56e0*/  IMAD.U32 R56, R14, 0x10000, RZ ;  /* 0x000100000e387824 */ /* 0x000fe200078e00ff */
[----:B------:R-:W-:Y:S01]  /*56f0*/  SHF.R.U32.HI R53, RZ, 0x10, R53 ;  /* 0x00000010ff357819 */ /* 0x000fe20000011635 */
[----:B------:R-:W-:Y:S01]  /*5700*/  IMAD.U32 R57, R12, 0x10000, RZ ;  /* 0x000100000c397824 */ /* 0x000fe200078e00ff */
[----:B------:R-:W-:Y:S02]  /*5710*/  PRMT R50, R153, 0x5410, R50 ;  /* 0x0000541099327816 */ /* 0x000fe40000000032 */
[----:B------:R-:W-:Y:S02]  /*5720*/  SHF.R.U32.HI R51, RZ, 0x10, R51 ;  /* 0x00000010ff337819 */ /* 0x000fe40000011633 */
[----:B------:R-:W-:Y:S01]  /*5730*/  LOP3.LUT R52, R15, 0xffff0000, RZ, 0xc0, !PT ;  /* 0xffff00000f347812 */ /* 0x000fe200078ec0ff */
[C---:B------:R-:W-:Y:S01]  /*5740*/  IMAD.U32 R15, R13.reuse, 0x10000, RZ ;  /* 0x000100000d0f7824 */ /* 0x040fe200078e00ff */
[----:B------:R-:W-:-:S02]  /*5750*/  LOP3.LUT R13, R13, 0xffff0000, RZ, 0xc0, !PT ;  /* 0xffff00000d0d7812 */ /* 0x000fc400078ec0ff */
[C---:B------:R-:W-:Y:S01]  /*5760*/  LOP3.LUT R59, R50.reuse, 0xffff0000, RZ, 0xc0, !PT ;  /* 0xffff0000323b7812 */ /* 0x040fe200078ec0ff */
[----:B------:R-:W-:Y:S01]  /*5770*/  IMAD.U32 R50, R50, 0x10000, RZ ;  /* 0x0001000032327824 */ /* 0x000fe200078e00ff */
[C---:B------:R-:W-:Y:S02]  /*5780*/  PRMT R11, R152.reuse, 0x5410, R11 ;  /* 0x00005410980b7816 */ /* 0x040fe4000000000b */
[----:B------:R-:W-:Y:S01]  /*5790*/  PRMT R53, R153, 0x5432, R53 ;  /* 0x0000543299357816 */ /* 0x000fe20000000035 */
[----:B------:R-:W-:Y:S01]  /*57a0*/  FMUL.FTZ R60, R13, R59 ;  /* 0x0000003b0d3c7220 */ /* 0x000fe20000410000 */
[----:B------:R-:W-:Y:S02]  /*57b0*/  PRMT R51, R152, 0x5432, R51 ;  /* 0x0000543298337816 */ /* 0x000fe40000000033 */
[----:B------:R-:W-:Y:S01]  /*57c0*/  LOP3.LUT R62, R11, 0xffff0000, RZ, 0xc0, !PT ;  /* 0xffff00000b3e7812 */ /* 0x000fe200078ec0ff */
[----:B------:R-:W-:Y:S01]  /*57d0*/  IMAD.U32 R61, R53, 0x10000, RZ ;  /* 0x00010000353d7824 */ /* 0x000fe200078e00ff */
[----:B------:R-:W-:Y:S01]  /*57e0*/  LOP3.LUT R14, R14, 0xffff0000, RZ, 0xc0, !PT ;  /* 0xffff00000e0e7812 */ /* 0x000fe200078ec0ff */
[----:B------:R-:W-:Y:S01]  /*57f0*/  IMAD.U32 R63, R51, 0x10000, RZ ;  /* 0x00010000333f7824 */ /* 0x000fe200078e00ff */
[----:B------:R-:W-:Y:S01]  /*5800*/  LOP3.LUT R53, R53, 0xffff0000, RZ, 0xc0, !PT ;  /* 0xffff000035357812 */ /* 0x000fe200078ec0ff */
[-C--:B------:R-:W-:Y:S01]  /*5810*/  FMUL.FTZ R13, R13, R62.reuse ;  /* 0x0000003e0d0d7220 */ /* 0x080fe20000410000 */
[----:B------:R-:W-:Y:S01]  /*5820*/  FFMA.FTZ R60, R15, R62, -R60 ;  /* 0x0000003e0f3c7223 */ /* 0x000fe2000001083c */
[C---:B------:R-:W-:Y:S01]  /*5830*/  FMUL.FTZ R62, R14.reuse, R61 ;  /* 0x0000003d0e3e7220 */ /* 0x040fe20000410000 */
[----:B------:R-:W-:Y:S01]  /*5840*/  FMUL.FTZ R14, R14, R63 ;  /* 0x0000003f0e0e7220 */ /* 0x000fe20000410000 */
[----:B------:R-:W-:Y:S01]  /*5850*/  LOP3.LUT R51, R51, 0xffff0000, RZ, 0xc0, !PT ;  /* 0xffff000033337812 */ /* 0x000fe200078ec0ff */
[----:B------:R-:W-:Y:S01]  /*5860*/  IMAD.U32 R11, R11, 0x10000, RZ ;  /* 0x000100000b0b7824 */ /* 0x000fe200078e00ff */
[----:B------:R-:W-:Y:S01]  /*5870*/  LOP3.LUT R12, R12, 0xffff0000, RZ, 0xc0, !PT ;  /* 0xffff00000c0c7812 */ /* 0x000fe200078ec0ff */
[----:B------:R-:W-:Y:S01]  /*5880*/  FFMA.FTZ R13, R15, R59, R13 ;  /* 0x0000003b0f0d7223 */ /* 0x000fe2000001000d */
[C---:B------:R-:W-:Y:S01]  /*5890*/  FFMA.FTZ R62, R56.reuse, R63, -R62 ;  /* 0x0000003f383e7223 */ /* 0x040fe2000001083e */
[----:B------:R-:W-:Y:S01]  /*58a0*/  FFMA.FTZ R14, R56, R61, R14 ;  /* 0x0000003d380e7223 */ /* 0x000fe2000001000e */
[C---:B------:R-:W-:Y:S01]  /*58b0*/  FMUL.FTZ R15, R52.reuse, R53 ;  /* 0x00000035340f7220 */ /* 0x040fe20000410000 */
[----:B------:R-:W-:Y:S01]  /*58c0*/  FMUL.FTZ R56, R52, R51 ;  /* 0x0000003334387220 */ /* 0x000fe20000410000 */
[CC--:B------:R-:W-:Y:S01]  /*58d0*/  FMUL.FTZ R52, R12.reuse, R50.reuse ;  /* 0x000000320c347220 */ /* 0x0c0fe20000410000 */
[----:B------:R-:W-:Y:S01]  /*58e0*/  FMUL.FTZ R12, R12, R11 ;  /* 0x0000000b0c0c7220 */ /* 0x000fe20000410000 */
[C---:B------:R-:W-:Y:S01]  /*58f0*/  FFMA.FTZ R15, R58.reuse, R51, -R15 ;  /* 0x000000333a0f7223 */ /* 0x040fe2000001080f */
[----:B------:R-:W-:Y:S01]  /*5900*/  FFMA.FTZ R56, R58, R53, R56 ;  /* 0x000000353a387223 */ /* 0x000fe20000010038 */
[C---:B------:R-:W-:Y:S01]  /*5910*/  FFMA.FTZ R52, R57.reuse, R11, -R52 ;  /* 0x0000000b39347223 */ /* 0x040fe20000010834 */
[----:B------:R-:W-:Y:S01]  /*5920*/  FFMA.FTZ R12, R57, R50, R12 ;  /* 0x00000032390c7223 */ /* 0x000fe2000001000c */
[----:B------:R-:W-:-:S02]  /*5930*/  F2FP.BF16.F32.PACK_AB R13, R13, R60 ;  /* 0x0000003c0d0d723e */ /* 0x000fc400000010ff */
[----:B------:R-:W-:Y:S02]  /*5940*/  F2FP.BF16.F32.PACK_AB R15, R56, R15 ;  /* 0x0000000f380f723e */ /* 0x000fe400000010ff */
[----:B------:R-:W-:Y:S02]  /*5950*/  F2FP.BF16.F32.PACK_AB R14, R14, R62 ;  /* 0x0000003e0e0e723e */ /* 0x000fe400000010ff */
[----:B------:R-:W-:-:S07]  /*5960*/  F2FP.BF16.F32.PACK_AB R12, R12, R52 ;  /* 0x000000340c0c723e */ /* 0x000fce00000010ff */
.L_x_1605:
[----:B------:R-:W-:Y:S05]  /*5970*/  BSYNC B2 ;  /* 0x0000000000027941 */ /* 0x000fea0003800000 */
.L_x_1604:
[----:B----4-:R0:W-:Y:S02]  /*5980*/  ST.E.128 desc[UR60][R54.64], R12 ;  /* 0x0000000c36007985 */ /* 0x0101e4000c101d3c */
.L_x_1603:
[----:B------:R-:W-:Y:S05]  /*5990*/  BSYNC B1 ;  /* 0x0000000000017941 */ /* 0x000fea0003800000 */
.L_x_1602:
        /* <DEDUP_REMOVED lines=11> */
[----:B------:R-:W-:Y:S01]  /*5a50*/  SHF.R.U64 R11, R46, 0x10, R47 ;  /* 0x000000102e0b7819 */ /* 0x000fe2000000122f */
[----:B----4-:R-:W-:Y:S01]  /*5a60*/  IMAD.U32 R54, R12, 0x10000, RZ ;  /* 0x000100000c367824 */ /* 0x010fe200078e00ff */
[--C-:B------:R-:W-:Y:S02]  /*5a70*/  SHF.R.U64 R46, R48, 0x10, R49.reuse ;  /* 0x00000010302e7819 */ /* 0x100fe40000001231 */
[----:B------:R-:W-:Y:S01]  /*5a80*/  SHF.R.U32.HI R52, RZ, 0x10, R49 ;  /* 0x00000010ff347819 */ /* 0x000fe20000011631 */
[----:B------:R-:W-:Y:S01]  /*5a90*/  IMAD.U32 R49, R14, 0x10000, RZ ;  /* 0x000100000e317824 */ /* 0x000fe200078e00ff */
[----:B------:R-:W-:Y:S02]  /*5aa0*/  PRMT R46, R151, 0x5410, R46 ;  /* 0x00005410972e7816 */ /* 0x000fe4000000002e */
[----:B------:R-:W-:Y:S02]  /*5ab0*/  SHF.R.U32.HI R47, RZ, 0x10, R47 ;  /* 0x00000010ff2f7819 */ /* 0x000fe4000001162f */
[----:B------:R-:W-:-:S02]  /*5ac0*/  PRMT R11, R150, 0x5410, R11 ;  /* 0x00005410960b7816 */ /* 0x000fc4000000000b */
[----:B------:R-:W-:Y:S01]  /*5ad0*/  PRMT R151, R151, 0x5432, R52 ;  /* 0x0000543297977816 */ /* 0x000fe20000000034 */
[C---:B------:R-:W-:Y:S01]  /*5ae0*/  IMAD.U32 R52, R13.reuse, 0x10000, RZ ;  /* 0x000100000d347824 */ /* 0x040fe200078e00ff */
[----:B------:R-:W-:Y:S02]  /*5af0*/  LOP3.LUT R58, R13, 0xffff0000, RZ, 0xc0, !PT ;  /* 0xffff00000d3a7812 */ /* 0x000fe400078ec0ff */
[----:B------:R-:W-:Y:S01]  /*5b00*/  LOP3.LUT R13, R46, 0xffff0000, RZ, 0xc0, !PT ;  /* 0xffff00002e0d7812 */ /* 0x000fe200078ec0ff */
[----:B------:R-:W-:Y:S01]  /*5b10*/  IMAD.U32 R55, R151, 0x10000, RZ ;  /* 0x0001000097377824 */ /* 0x000fe200078e00ff */
[----:B------:R-:W-:Y:S02]  /*5b20*/  PRMT R47, R150, 0x5432, R47 ;  /* 0x00005432962f7816 */ /* 0x000fe4000000002f */
[----:B------:R-:W-:Y:S01]  /*5b30*/  LOP3.LUT R53, R11, 0xffff0000, RZ, 0xc0, !PT ;  /* 0xffff00000b357812 */ /* 0x000fe200078ec0ff */
[----:B------:R-:W-:Y:S01]  /*5b40*/  FMUL.FTZ R57, R58, R13 ;  /* 0x0000000d3a397220 */ /* 0x000fe20000410000 */
[----:B------:R-:W-:Y:S01]  /*5b50*/  LOP3.LUT R14, R14, 0xffff0000, RZ, 0xc0, !PT ;  /* 0xffff00000e0e7812 */ /* 0x000fe200078ec0ff */
[----:B------:R-:W-:Y:S01]  /*5b60*/  IMAD.U32 R56, R47, 0x10000, RZ ;  /* 0x000100002f387824 */ /* 0x000fe200078e00ff */
[----:B------:R-:W-:Y:S01]  /*5b70*/  LOP3.LUT R48, R15, 0xffff0000, RZ, 0xc0, !PT ;  /* 0xffff00000f307812 */ /* 0x000fe200078ec0ff */
[----:B------:R-:W-:Y:S01]  /*5b80*/  FMUL.FTZ R58, R58, R53 ;  /* 0x000000353a3a7220 */ /* 0x000fe20000410000 */
[----:B------:R-:W-:Y:S01]  /*5b90*/  LOP3.LUT R12, R12, 0xffff0000, RZ, 0xc0, !PT ;  /* 0xffff00000c0c7812 */ /* 0x000fe200078ec0ff */
[C---:B------:R-:W-:Y:S01]  /*5ba0*/  FMUL.FTZ R59, R14.reuse, R55 ;  /* 0x000000370e3b7220 */ /* 0x040fe20000410000 */
[----:B------:R-:W-:Y:S01]  /*5bb0*/  FMUL.FTZ R14, R14, R56 ;  /* 0x000000380e0e7220 */ /* 0x000fe20000410000 */
[----:B------:R-:W-:Y:S01]  /*5bc0*/  FFMA.FTZ R58, R52, R13, R58 ;  /* 0x0000000d343a7223 */ /* 0x000fe2000001003a */
[----:B------:R-:W-:Y:S01]  /*5bd0*/  LOP3.LUT R151, R151, 0xffff0000, RZ, 0xc0, !PT ;  /* 0xffff000097977812 */ /* 0x000fe200078ec0ff */
[----:B------:R-:W-:Y:S01]  /*5be0*/  IMAD.U32 R13, R46, 0x10000, RZ ;  /* 0x000100002e0d7824 */ /* 0x000fe200078e00ff */
[----:B------:R-:W-:Y:S01]  /*5bf0*/  LOP3.LUT R47, R47, 0xffff0000, RZ, 0xc0, !PT ;  /* 0xffff00002f2f7812 */ /* 0x000fe200078ec0ff */
[----:B------:R-:W-:-:S02]  /*5c00*/  IMAD.U32 R11, R11, 0x10000, RZ ;  /* 0x000100000b0b7824 */ /* 0x000fc400078e00ff */
[C---:B------:R-:W-:Y:S01]  /*5c10*/  FFMA.FTZ R59, R49.reuse, R56, -R59 ;  /* 0x00000038313b7223 */ /* 0x040fe2000001083b */
[----:B------:R-:W-:Y:S01]  /*5c20*/  FFMA.FTZ R14, R49, R55, R14 ;  /* 0x00000037310e7223 */ /* 0x000fe2000001000e */
[----:B------:R-:W-:Y:S02]  /*5c30*/  IMAD.U32 R15, R15, 0x10000, RZ ;  /* 0x000100000f0f7824 */ /* 0x000fe400078e00ff */
[----:B------:R-:W-:Y:S01]  /*5c40*/  FMUL.FTZ R46, R48, R151 ;  /* 0x00000097302e7220 */ /* 0x000fe20000410000 */
[----:B------:R-:W-:Y:S01]  /*5c50*/  FMUL.FTZ R49, R12, R13 ;  /* 0x0000000d0c317220 */ /* 0x000fe20000410000 */
[----:B------:R-:W-:Y:S01]  /*5c60*/  FMUL.FTZ R48, R48, R47 ;  /* 0x0000002f30307220 */ /* 0x000fe20000410000 */
[----:B------:R-:W-:Y:S01]  /*5c70*/  FMUL.FTZ R12, R12, R11 ;  /* 0x0000000b0c0c7220 */ /* 0x000fe20000410000 */
[C---:B------:R-:W-:Y:S01]  /*5c80*/  FFMA.FTZ R46, R15.reuse, R47, -R46 ;  /* 0x0000002f0f2e7223 */ /* 0x040fe2000001082e */
[----:B------:R-:W-:Y:S01]  /*5c90*/  FFMA.FTZ R57, R52, R53, -R57 ;  /* 0x0000003534397223 */ /* 0x000fe20000010839 */
[----:B------:R-:W-:Y:S01]  /*5ca0*/  FFMA.FTZ R15, R15, R151, R48 ;  /* 0x000000970f0f7223 */ /* 0x000fe20000010030 */
[C---:B------:R-:W-:Y:S01]  /*5cb0*/  FFMA.FTZ R49, R54.reuse, R11, -R49 ;  /* 0x0000000b36317223 */ /* 0x040fe20000010831 */
[----:B------:R-:W-:Y:S01]  /*5cc0*/  FFMA.FTZ R12, R54, R13, R12 ;  /* 0x0000000d360c7223 */ /* 0x000fe2000001000c */
[----:B------:R-:W-:-:S02]  /*5cd0*/  F2FP.BF16.F32.PACK_AB R14, R14, R59 ;  /* 0x0000003b0e0e723e */ /* 0x000fc400000010ff */
[----:B------:R-:W-:Y:S02]  /*5ce0*/  F2FP.BF16.F32.PACK_AB R13, R58, R57 ;  /* 0x000000393a0d723e */ /* 0x000fe400000010ff */
[----:B------:R-:W-:Y:S02]  /*5cf0*/  F2FP.BF16.F32.PACK_AB R15, R15, R46 ;  /* 0x0000002e0f0f723e */ /* 0x000fe400000010ff */
[----:B------:R-:W-:-:S07]  /*5d00*/  F2FP.BF16.F32.PACK_AB R12, R12, R49 ;  /* 0x000000310c0c723e */ /* 0x000fce00000010ff */
.L_x_1609:
[----:B------:R-:W-:Y:S05]  /*5d10*/  BSYNC B2 ;  /* 0x0000000000027941 */ /* 0x000fea0003800000 */
.L_x_1608:
[----:B----4-:R0:W-:Y:S02]  /*5d20*/  ST.E.128 desc[UR60][R50.64], R12 ;  /* 0x0000000c32007985 */ /* 0x0101e4000c101d3c */
.L_x_1607:
[----:B------:R-:W-:Y:S05]  /*5d30*/  BSYNC B1 ;  /* 0x0000000000017941 */ /* 0x000fea0003800000 */
.L_x_1606:
        /* <DEDUP_REMOVED lines=11> */
[----:B------:R-:W-:Y:S02]  /*5df0*/  SHF.R.U64 R44, R44, 0x10, R45 ;  /* 0x000000102c2c7819 */ /* 0x000fe4000000122d */
[----:B------:R-:W-:Y:S01]  /*5e00*/  SHF.R.U64 R51, R42, 0x10, R43 ;  /* 0x000000102a337819 */ /* 0x000fe2000000122b */
[----:B----4-:R-:W-:Y:S01]  /*5e10*/  IMAD.U32 R42, R14, 0x10000, RZ ;  /* 0x000100000e2a7824 */ /* 0x010fe200078e00ff */
[----:B------:R-:W-:Y:S02]  /*5e20*/  SHF.R.U32.HI R48, RZ, 0x10, R45 ;  /* 0x00000010ff307819 */ /* 0x000fe4000001162d */
[----:B------:R-:W-:Y:S02]  /*5e30*/  SHF.R.U32.HI R49, RZ, 0x10, R43 ;  /* 0x00000010ff317819 */ /* 0x000fe4000001162b */
[----:B------:R-:W-:Y:S02]  /*5e40*/  PRMT R44, R149, 0x5410, R44 ;  /* 0x00005410952c7816 */ /* 0x000fe4000000002c */
[----:B------:R-:W-:-:S02]  /*5e50*/  PRMT R43, R148, 0x5410, R51 ;  /* 0x00005410942b7816 */ /* 0x000fc40000000033 */
[----:B------:R-:W-:Y:S02]  /*5e60*/  PRMT R149, R149, 0x5432, R48 ;  /* 0x0000543295957816 */ /* 0x000fe40000000030 */
[----:B------:R-:W-:Y:S02]  /*5e70*/  LOP3.LUT R48, R13, 0xffff0000, RZ, 0xc0, !PT ;  /* 0xffff00000d307812 */ /* 0x000fe400078ec0ff */
[C---:B------:R-:W-:Y:S01]  /*5e80*/  LOP3.LUT R52, R44.reuse, 0xffff0000, RZ, 0xc0, !PT ;  /* 0xffff00002c347812 */ /* 0x040fe200078ec0ff */
[----:B------:R-:W-:Y:S01]  /*5e90*/  IMAD.U32 R45, R149, 0x10000, RZ ;  /* 0x00010000952d7824 */ /* 0x000fe200078e00ff */
[----:B------:R-:W-:Y:S01]  /*5ea0*/  LOP3.LUT R50, R43, 0xffff0000, RZ, 0xc0, !PT ;  /* 0xffff00002b327812 */ /* 0x000fe200078ec0ff */
[----:B------:R-:W-:Y:S01]  /*5eb0*/  IMAD.U32 R44, R44, 0x10000, RZ ;  /* 0x000100002c2c7824 */ /* 0x000fe200078e00ff */
[----:B------:R-:W-:Y:S01]  /*5ec0*/  PRMT R148, R148, 0x5432, R49 ;  /* 0x0000543294947816 */ /* 0x000fe20000000031 */
[----:B------:R-:W-:Y:S02]  /*5ed0*/  IMAD.U32 R49, R13, 0x10000, RZ ;  /* 0x000100000d317824 */ /* 0x000fe400078e00ff */
[----:B------:R-:W-:Y:S01]  /*5ee0*/  FMUL.FTZ R54, R48, R52 ;  /* 0x0000003430367220 */ /* 0x000fe20000410000 */
[----:B------:R-:W-:Y:S01]  /*5ef0*/  LOP3.LUT R14, R14, 0xffff0000, RZ, 0xc0, !PT ;  /* 0xffff00000e0e7812 */ /* 0x000fe200078ec0ff */
[----:B------:R-:W-:Y:S01]  /*5f00*/  FMUL.FTZ R53, R48, R50 ;  /* 0x0000003230357220 */ /* 0x000fe20000410000 */
[----:B------:R-:W-:Y:S01]  /*5f10*/  IMAD.U32 R51, R148, 0x10000, RZ ;  /* 0x0001000094337824 */ /* 0x000fe200078e00ff */
[C---:B------:R-:W-:Y:S01]  /*5f20*/  LOP3.LUT R48, R12.reuse, 0xffff0000, RZ, 0xc0, !PT ;  /* 0xffff00000c307812 */ /* 0x040fe200078ec0ff */
[----:B------:R-:W-:-:S02]  /*5f30*/  IMAD.U32 R13, R12, 0x10000, RZ ;  /* 0x000100000c0d7824 */ /* 0x000fc400078e00ff */
[C---:B------:R-:W-:Y:S01]  /*5f40*/  FFMA.FTZ R12, R49.reuse, R50, -R54 ;  /* 0x00000032310c7223 */ /* 0x040fe20000010836 */
[----:B------:R-:W-:Y:S01]  /*5f50*/  FFMA.FTZ R49, R49, R52, R53 ;  /* 0x0000003431317223 */ /* 0x000fe20000010035 */
[C---:B------:R-:W-:Y:S01]  /*5f60*/  FMUL.FTZ R55, R14.reuse, R45 ;  /* 0x0000002d0e377220 */ /* 0x040fe20000410000 */
[----:B------:R-:W-:Y:S01]  /*5f70*/  FMUL.FTZ R53, R14, R51 ;  /* 0x000000330e357220 */ /* 0x000fe20000410000 */
[----:B------:R-:W-:Y:S01]  /*5f80*/  LOP3.LUT R11, R15, 0xffff0000, RZ, 0xc0, !PT ;  /* 0xffff00000f0b7812 */ /* 0x000fe200078ec0ff */
[----:B------:R-:W-:Y:S01]  /*5f90*/  IMAD.U32 R43, R43, 0x10000, RZ ;  /* 0x000100002b2b7824 */ /* 0x000fe200078e00ff */
[----:B------:R-:W-:Y:S01]  /*5fa0*/  LOP3.LUT R14, R149, 0xffff0000, RZ, 0xc0, !PT ;  /* 0xffff0000950e7812 */ /* 0x000fe200078ec0ff */
[----:B------:R-:W-:Y:S01]  /*5fb0*/  FFMA.FTZ R50, R42, R45, R53 ;  /* 0x0000002d2a327223 */ /* 0x000fe20000010035 */
[----:B------:R-:W-:Y:S01]  /*5fc0*/  LOP3.LUT R148, R148, 0xffff0000, RZ, 0xc0, !PT ;  /* 0xffff000094947812 */ /* 0x000fe200078ec0ff */
[----:B------:R-:W-:Y:S01]  /*5fd0*/  FFMA.FTZ R51, R42, R51, -R55 ;  /* 0x000000332a337223 */ /* 0x000fe20000010837 */
[----:B------:R-:W-:-:S02]  /*5fe0*/  IMAD.U32 R15, R15, 0x10000, RZ ;  /* 0x000100000f0f7824 */ /* 0x000fc400078e00ff */
[C---:B------:R-:W-:Y:S01]  /*5ff0*/  FMUL.FTZ R52, R11.reuse, R14 ;  /* 0x0000000e0b347220 */ /* 0x040fe20000410000 */
[C---:B------:R-:W-:Y:S01]  /*6000*/  FMUL.FTZ R42, R48.reuse, R44 ;  /* 0x0000002c302a7220 */ /* 0x040fe20000410000 */
[-C--:B------:R-:W-:Y:S01]  /*6010*/  FMUL.FTZ R45, R11, R148.reuse ;  /* 0x000000940b2d7220 */ /* 0x080fe20000410000 */
[-C--:B------:R-:W-:Y:S01]  /*6020*/  FMUL.FTZ R11, R48, R43.reuse ;  /* 0x0000002b300b7220 */ /* 0x080fe20000410000 */
[----:B------:R-:W-:Y:S01]  /*6030*/  FFMA.FTZ R52, R15, R148, -R52 ;  /* 0x000000940f347223 */ /* 0x000fe20000010834 */
[----:B------:R-:W-:Y:S01]  /*6040*/  FFMA.FTZ R42, R13, R43, -R42 ;  /* 0x0000002b0d2a7223 */ /* 0x000fe2000001082a */
[----:B------:R-:W-:Y:S01]  /*6050*/  FFMA.FTZ R45, R15, R14, R45 ;  /* 0x0000000e0f2d7223 */ /* 0x000fe2000001002d */
[----:B------:R-:W-:Y:S01]  /*6060*/  FFMA.FTZ R11, R13, R44, R11 ;  /* 0x0000002c0d0b7223 */ /* 0x000fe2000001000b */
[----:B------:R-:W-:Y:S02]  /*6070*/  F2FP.BF16.F32.PACK_AB R13, R49, R12 ;  /* 0x0000000c310d723e */ /* 0x000fe400000010ff */
[----:B------:R-:W-:-:S02]  /*6080*/  F2FP.BF16.F32.PACK_AB R14, R50, R51 ;  /* 0x00000033320e723e */ /* 0x000fc400000010ff */
[----:B------:R-:W-:Y:S02]  /*6090*/  F2FP.BF16.F32.PACK_AB R15, R45, R52 ;  /* 0x000000342d0f723e */ /* 0x000fe400000010ff */
[----:B------:R-:W-:-:S07]  /*60a0*/  F2FP.BF16.F32.PACK_AB R12, R11, R42 ;  /* 0x0000002a0b0c723e */ /* 0x000fce00000010ff */
.L_x_1613:
[----:B------:R-:W-:Y:S05]  /*60b0*/  BSYNC B2 ;  /* 0x0000000000027941 */ /* 0x000fea0003800000 */
.L_x_1612:
[----:B----4-:R0:W-:Y:S02]  /*60c0*/  ST.E.128 desc[UR60][R46.64], R12 ;  /* 0x0000000c2e007985 */ /* 0x0101e4000c101d3c */
.L_x_1611:
[----:B------:R-:W-:Y:S05]  /*60d0*/  BSYNC B1 ;  /* 0x0000000000017941 */ /* 0x000fea0003800000 */
.L_x_1610:
        /* <DEDUP_REMOVED lines=9> */
[--C-:B------:R-:W-:Y:S01]  /*6170*/  SHF.R.U64 R46, R38, 0x10, R39.reuse ;  /* 0x00000010262e7819 */ /* 0x100fe20000001227 */
[----:B----4-:R-:W-:Y:S01]  /*6180*/  IMAD.U32 R38, R14, 0x10000, RZ ;  /* 0x000100000e267824 */ /* 0x010fe200078e00ff */
[----:B------:R-:W-:Y:S02]  /*6190*/  SHF.R.U32.HI R44, RZ, 0x10, R39 ;  /* 0x00000010ff2c7819 */ /* 0x000fe40000011627 */
[--C-:B------:R-:W-:Y:S02]  /*61a0*/  SHF.R.U64 R45, R40, 0x10, R41.reuse ;  /* 0x00000010282d7819 */ /* 0x100fe40000001229 */
[----:B------:R-:W-:Y:S02]  /*61b0*/  SHF.R.U32.HI R41, RZ, 0x10, R41 ;  /* 0x00000010ff297819 */ /* 0x000fe40000011629 */
[----:B------:R-:W-:Y:S01]  /*61c0*/  LOP3.LUT R39, R14, 0xffff0000, RZ, 0xc0, !PT ;  /* 0xffff00000e277812 */ /* 0x000fe200078ec0ff */
[C---:B------:R-:W-:Y:S01]  /*61d0*/  IMAD.U32 R14, R15.reuse, 0x10000, RZ ;  /* 0x000100000f0e7824 */ /* 0x040fe200078e00ff */
[----:B---3--:R-:W-:-:S02]  /*61e0*/  LOP3.LUT R11, R15, 0xffff0000, RZ, 0xc0, !PT ;  /* 0xffff00000f0b7812 */ /* 0x008fc400078ec0ff */
[----:B------:R-:W-:Y:S02]  /*61f0*/  PRMT R15, R131, 0x5410, R46 ;  /* 0x00005410830f7816 */ /* 0x000fe4000000002e */
[C---:B------:R-:W-:Y:S02]  /*6200*/  PRMT R46, R142.reuse, 0x5410, R45 ;  /* 0x000054108e2e7816 */ /* 0x040fe4000000002d */
[----:B------:R-:W-:Y:S01]  /*6210*/  PRMT R142, R142, 0x5432, R41 ;  /* 0x000054328e8e7816 */ /* 0x000fe20000000029 */
[----:B------:R-:W-:Y:S01]  /*6220*/  IMAD.U32 R41, R13, 0x10000, RZ ;  /* 0x000100000d297824 */ /* 0x000fe200078e00ff */
[----:B------:R-:W-:Y:S02]  /*6230*/  PRMT R131, R131, 0x5432, R44 ;  /* 0x0000543283837816 */ /* 0x000fe4000000002c */
[----:B------:R-:W-:Y:S01]  /*6240*/  LOP3.LUT R40, R13, 0xffff0000, RZ, 0xc0, !PT ;  /* 0xffff00000d287812 */ /* 0x000fe200078ec0ff */
[----:B------:R-:W-:Y:S01]  /*6250*/  IMAD.U32 R48, R142, 0x10000, RZ ;  /* 0x000100008e307824 */ /* 0x000fe200078e00ff */
[----:B------:R-:W-:Y:S01]  /*6260*/  LOP3.LUT R47, R46, 0xffff0000, RZ, 0xc0, !PT ;  /* 0xffff00002e2f7812 */ /* 0x000fe200078ec0ff */
[----:B------:R-:W-:Y:S01]  /*6270*/  IMAD.U32 R45, R131, 0x10000, RZ ;  /* 0x00010000832d7824 */ /* 0x000fe200078e00ff */
[----:B------:R-:W-:Y:S01]  /*6280*/  LOP3.LUT R44, R15, 0xffff0000, RZ, 0xc0, !PT ;  /* 0xffff00000f2c7812 */ /* 0x000fe200078ec0ff */
[C---:B------:R-:W-:Y:S01]  /*6290*/  FMUL.FTZ R49, R39.reuse, R48 ;  /* 0x0000003027317220 */ /* 0x040fe20000410000 */
[----:B------:R-:W-:Y:S01]  /*62a0*/  LOP3.LUT R142, R142, 0xffff0000, RZ, 0xc0, !PT ;  /* 0xffff00008e8e7812 */ /* 0x000fe200078ec0ff */
[----:B------:R-:W-:Y:S01]  /*62b0*/  FMUL.FTZ R39, R39, R45 ;  /* 0x0000002d27277220 */ /* 0x000fe20000410000 */
[C---:B------:R-:W-:Y:S01]  /*62c0*/  FMUL.FTZ R50, R40.reuse, R47 ;  /* 0x0000002f28327220 */ /* 0x040fe20000410000 */
[----:B------:R-:W-:Y:S01]  /*62d0*/  FMUL.FTZ R52, R40, R44 ;  /* 0x0000002c28347220 */ /* 0x000fe20000410000 */
[----:B------:R-:W-:Y:S01]  /*62e0*/  LOP3.LUT R131, R131, 0xffff0000, RZ, 0xc0, !PT ;  /* 0xffff000083837812 */ /* 0x000fe200078ec0ff */
[----:B------:R-:W-:Y:S01]  /*62f0*/  IMAD.U32 R46, R46, 0x10000, RZ ;  /* 0x000100002e2e7824 */ /* 0x000fe200078e00ff */
[----:B------:R-:W-:Y:S01]  /*6300*/  LOP3.LUT R40, R12, 0xffff0000, RZ, 0xc0, !PT ;  /* 0xffff00000c287812 */ /* 0x000fe200078ec0ff */
[----:B------:R-:W-:-:S02]  /*6310*/  IMAD.U32 R15, R15, 0x10000, RZ ;  /* 0x000100000f0f7824 */ /* 0x000fc400078e00ff */
[C---:B------:R-:W-:Y:S01]  /*6320*/  FFMA.FTZ R48, R38.reuse, R48, R39 ;  /* 0x0000003026307223 */ /* 0x040fe20000010027 */
[----:B------:R-:W-:Y:S01]  /*6330*/  FFMA.FTZ R49, R38, R45, -R49 ;  /* 0x0000002d26317223 */ /* 0x000fe20000010831 */
[C---:B------:R-:W-:Y:S01]  /*6340*/  FMUL.FTZ R39, R11.reuse, R142 ;  /* 0x0000008e0b277220 */ /* 0x040fe20000410000 */
[----:B------:R-:W-:Y:S01]  /*6350*/  FMUL.FTZ R45, R11, R131 ;  /* 0x000000830b2d7220 */ /* 0x000fe20000410000 */
[----:B------:R-:W-:Y:S02]  /*6360*/  IMAD.U32 R13, R12, 0x10000, RZ ;  /* 0x000100000c0d7824 */ /* 0x000fe400078e00ff */
[C---:B------:R-:W-:Y:S01]  /*6370*/  FMUL.FTZ R38, R40.reuse, R46 ;  /* 0x0000002e28267220 */ /* 0x040fe20000410000 */
[----:B------:R-:W-:Y:S01]  /*6380*/  FMUL.FTZ R11, R40, R15 ;  /* 0x0000000f280b7220 */ /* 0x000fe20000410000 */
[C---:B------:R-:W-:Y:S01]  /*6390*/  FFMA.FTZ R12, R41.reuse, R44, -R50 ;  /* 0x0000002c290c7223 */ /* 0x040fe20000010832 */
[C---:B------:R-:W-:Y:S01]  /*63a0*/  FFMA.FTZ R39, R14.reuse, R131, -R39 ;  /* 0x000000830e277223 */ /* 0x040fe20000010827 */
[----:B------:R-:W-:Y:S01]  /*63b0*/  FFMA.FTZ R41, R41, R47, R52 ;  /* 0x0000002f29297223 */ /* 0x000fe20000010034 */
[----:B------:R-:W-:Y:S01]  /*63c0*/  FFMA.FTZ R14, R14, R142, R45 ;  /* 0x0000008e0e0e7223 */ /* 0x000fe2000001002d */
[C---:B------:R-:W-:Y:S01]  /*63d0*/  FFMA.FTZ R38, R13.reuse, R15, -R38 ;  /* 0x0000000f0d267223 */ /* 0x040fe20000010826 */
[----:B------:R-:W-:-:S02]  /*63e0*/  FFMA.FTZ R11, R13, R46, R11 ;  /* 0x0000002e0d0b7223 */ /* 0x000fc4000001000b */
[----:B------:R-:W-:Y:S02]  /*63f0*/  F2FP.BF16.F32.PACK_AB R13, R41, R12 ;  /* 0x0000000c290d723e */ /* 0x000fe400000010ff */
[----:B------:R-:W-:Y:S02]  /*6400*/  F2FP.BF16.F32.PACK_AB R15, R14, R39 ;  /* 0x000000270e0f723e */ /* 0x000fe400000010ff */
[----:B------:R-:W-:Y:S02]  /*6410*/  F2FP.BF16.F32.PACK_AB R14, R48, R49 ;  /* 0x00000031300e723e */ /* 0x000fe400000010ff */
[----:B------:R-:W-:-:S07]  /*6420*/  F2FP.BF16.F32.PACK_AB R12, R11, R38 ;  /* 0x000000260b0c723e */ /* 0x000fce00000010ff */
.L_x_1617:
[----:B------:R-:W-:Y:S05]  /*6430*/  BSYNC B2 ;  /* 0x0000000000027941 */ /* 0x000fea0003800000 */
.L_x_1616:
[----:B----4-:R0:W-:Y:S02]  /*6440*/  ST.E.128 desc[UR60][R42.64], R12 ;  /* 0x0000000c2a007985 */ /* 0x0101e4000c101d3c */
.L_x_1615:
[----:B------:R-:W-:Y:S05]  /*6450*/  BSYNC B1 ;  /* 0x0000000000017941 */ /* 0x000fea0003800000 */
.L_x_1614:
        /* <DEDUP_REMOVED lines=17> */
[----:B------:R-:W-:Y:S02]  /*6570*/  PRMT R115, R115, 0x5432, R44 ;  /* 0x0000543273737816 */ /* 0x000fe4000000002c */
[----:B------:R-:W-:Y:S01]  /*6580*/  LOP3.LUT R35, R14, 0xffff0000, RZ, 0xc0, !PT ;  /* 0xffff00000e237812 */ /* 0x000fe200078ec0ff */
[----:B------:R-:W-:Y:S01]  /*6590*/  IMAD.U32 R43, R127, 0x10000, RZ ;  /* 0x000100007f2b7824 */ /* 0x000fe200078e00ff */
[----:B------:R-:W-:Y:S01]  /*65a0*/  LOP3.LUT R29, R13, 0xffff0000, RZ, 0xc0, !PT ;  /* 0xffff00000d1d7812 */ /* 0x000fe200078ec0ff */
[----:B------:R-:W-:Y:S01]  /*65b0*/  IMAD.U32 R37, R115, 0x10000, RZ ;  /* 0x0001000073257824 */ /* 0x000fe200078e00ff */
[----:B------:R-:W-:Y:S01]  /*65c0*/  LOP3.LUT R42, R41, 0xffff0000, RZ, 0xc0, !PT ;  /* 0xffff0000292a7812 */ /* 0x000fe200078ec0ff */
[C---:B------:R-:W-:Y:S01]  /*65d0*/  IMAD.U32 R14, R15.reuse, 0x10000, RZ ;  /* 0x000100000f0e7824 */ /* 0x040fe200078e00ff */
[----:B---3--:R-:W-:Y:S01]  /*65e0*/  LOP3.LUT R11, R15, 0xffff0000, RZ, 0xc0, !PT ;  /* 0xffff00000f0b7812 */ /* 0x008fe200078ec0ff */
[----:B------:R-:W-:Y:S01]  /*65f0*/  IMAD.U32 R15, R13, 0x10000, RZ ;  /* 0x000100000d0f7824 */ /* 0x000fe200078e00ff */
[----:B------:R-:W-:Y:S01]  /*6600*/  LOP3.LUT R40, R36, 0xffff0000, RZ, 0xc0, !PT ;  /* 0xffff000024287812 */ /* 0x000fe200078ec0ff */
[----:B------:R-:W-:-:S02]  /*6610*/  IMAD.U32 R13, R12, 0x10000, RZ ;  /* 0x000100000c0d7824 */ /* 0x000fc400078e00ff */
[----:B------:R-:W-:Y:S01]  /*6620*/  FMUL.FTZ R44, R29, R42 ;  /* 0x0000002a1d2c7220 */ /* 0x000fe20000410000 */
[C---:B------:R-:W-:Y:S01]  /*6630*/  FMUL.FTZ R45, R35.reuse, R43 ;  /* 0x0000002b232d7220 */ /* 0x040fe20000410000 */
[----:B------:R-:W-:Y:S01]  /*6640*/  LOP3.LUT R12, R12, 0xffff0000, RZ, 0xc0, !PT ;  /* 0xffff00000c0c7812 */ /* 0x000fe200078ec0ff */
[-C--:B------:R-:W-:Y:S01]  /*6650*/  FMUL.FTZ R35, R35, R37.reuse ;  /* 0x0000002523237220 */ /* 0x080fe20000410000 */
[----:B------:R-:W-:Y:S02]  /*6660*/  IMAD.U32 R41, R41, 0x10000, RZ ;  /* 0x0001000029297824 */ /* 0x000fe400078e00ff */
[-C--:B------:R-:W-:Y:S01]  /*6670*/  FMUL.FTZ R29, R29, R40.reuse ;  /* 0x000000281d1d7220 */ /* 0x080fe20000410000 */
[----:B------:R-:W-:Y:S01]  /*6680*/  LOP3.LUT R127, R127, 0xffff0000, RZ, 0xc0, !PT ;  /* 0xffff00007f7f7812 */ /* 0x000fe200078ec0ff */
[----:B------:R-:W-:Y:S01]  /*6690*/  IMAD.U32 R36, R36, 0x10000, RZ ;  /* 0x0001000024247824 */ /* 0x000fe200078e00ff */
[----:B------:R-:W-:Y:S01]  /*66a0*/  LOP3.LUT R115, R115, 0xffff0000, RZ, 0xc0, !PT ;  /* 0xffff000073737812 */ /* 0x000fe200078ec0ff */
[C---:B------:R-:W-:Y:S01]  /*66b0*/  FFMA.FTZ R44, R15.reuse, R40, -R44 ;  /* 0x000000280f2c7223 */ /* 0x040fe2000001082c */
[C---:B------:R-:W-:Y:S01]  /*66c0*/  FFMA.FTZ R45, R34.reuse, R37, -R45 ;  /* 0x00000025222d7223 */ /* 0x040fe2000001082d */
[----:B------:R-:W-:Y:S01]  /*66d0*/  FFMA.FTZ R40, R34, R43, R35 ;  /* 0x0000002b22287223 */ /* 0x000fe20000010023 */
[C---:B------:R-:W-:Y:S01]  /*66e0*/  FMUL.FTZ R34, R12.reuse, R41 ;  /* 0x000000290c227220 */ /* 0x040fe20000410000 */
[----:B------:R-:W-:Y:S01]  /*66f0*/  FFMA.FTZ R29, R15, R42, R29 ;  /* 0x0000002a0f1d7223 */ /* 0x000fe2000001001d */
[-C--:B------:R-:W-:Y:S01]  /*6700*/  FMUL.FTZ R12, R12, R36.reuse ;  /* 0x000000240c0c7220 */ /* 0x080fe20000410000 */
        /* <DEDUP_REMOVED lines=11> */
.L_x_1621:
[----:B------:R-:W-:Y:S05]  /*67c0*/  BSYNC B2 ;  /* 0x0000000000027941 */ /* 0x000fea0003800000 */
.L_x_1620:
[----:B----4-:R0:W-:Y:S02]  /*67d0*/  ST.E.128 desc[UR60][R38.64], R12 ;  /* 0x0000000c26007985 */ /* 0x0101e4000c101d3c */
.L_x_1619:
[----:B------:R-:W-:Y:S05]  /*67e0*/  BSYNC B1 ;  /* 0x0000000000017941 */ /* 0x000fea0003800000 */
.L_x_1618:
[----:B------:R-:W-:-:S13]  /*67f0*/  ISETP.NE.AND P4, PT, R76, RZ, PT ;  /* 0x000000ff4c00720c */ /* 0x000fda0003f85270 */
        /* <DEDUP_REMOVED lines=10> */
[--C-:B---3--:R-:W-:Y:S02]  /*68a0*/  SHF.R.U64 R11, R32, 0x10, R33.reuse ;  /* 0x00000010200b7819 */ /* 0x108fe40000001221 */
[----:B------:R-:W-:Y:S02]  /*68b0*/  SHF.R.U32.HI R33, RZ, 0x10, R33 ;  /* 0x00000010ff217819 */ /* 0x000fe40000011621 */
[C---:B------:R-:W-:Y:S02]  /*68c0*/  PRMT R31, R83.reuse, 0x5410, R38 ;  /* 0x00005410531f7816 */ /* 0x040fe40000000026 */
[----:B------:R-:W-:-:S02]  /*68d0*/  PRMT R83, R83, 0x5432, R36 ;  /* 0x0000543253537816 */ /* 0x000fc40000000024 */
[----:B------:R-:W-:Y:S01]  /*68e0*/  PRMT R36, R114, 0x5410, R11 ;  /* 0x0000541072247816 */ /* 0x000fe2000000000b */
[----:B------:R-:W-:Y:S01]  /*68f0*/  IMAD.U32 R11, R12, 0x10000, RZ ;  /* 0x000100000c0b7824 */ /* 0x000fe200078e00ff */
[----:B------:R-:W-:Y:S01]  /*6900*/  PRMT R114, R114, 0x5432, R33 ;  /* 0x0000543272727816 */ /* 0x000fe20000000021 */
[----:B------:R-:W-:Y:S01]  /*6910*/  IMAD.U32 R33, R83, 0x10000, RZ ;  /* 0x0001000053217824 */ /* 0x000fe200078e00ff */
[----:B------:R-:W-:Y:S01]  /*6920*/  LOP3.LUT R29, R14, 0xffff0000, RZ, 0xc0, !PT ;  /* 0xffff00000e1d7812 */ /* 0x000fe200078ec0ff */
[C---:B------:R-:W-:Y:S01]  /*6930*/  IMAD.U32 R14, R13.reuse, 0x10000, RZ ;  /* 0x000100000d0e7824 */ /* 0x040fe200078e00ff */
[----:B------:R-:W-:Y:S01]  /*6940*/  LOP3.LUT R13, R13, 0xffff0000, RZ, 0xc0, !PT ;  /* 0xffff00000d0d7812 */ /* 0x000fe200078ec0ff */
[----:B------:R-:W-:Y:S01]  /*6950*/  IMAD.U32 R38, R114, 0x10000, RZ ;  /* 0x0001000072267824 */ /* 0x000fe200078e00ff */
[C---:B------:R-:W-:Y:S01]  /*6960*/  LOP3.LUT R37, R36.reuse, 0xffff0000, RZ, 0xc0, !PT ;  /* 0xffff000024257812 */ /* 0x040fe200078ec0ff */
[----:B------:R-:W-:Y:S01]  /*6970*/  IMAD.U32 R36, R36, 0x10000, RZ ;  /* 0x0001000024247824 */ /* 0x000fe200078e00ff */
[C---:B------:R-:W-:Y:S01]  /*6980*/  LOP3.LUT R32, R31.reuse, 0xffff0000, RZ, 0xc0, !PT ;  /* 0xffff00001f207812 */ /* 0x040fe200078ec0ff */
[----:B------:R-:W-:Y:S01]  /*6990*/  IMAD.U32 R31, R31, 0x10000, RZ ;  /* 0x000100001f1f7824 */ /* 0x000fe200078e00ff */
[----:B------:R-:W-:Y:S01]  /*69a0*/  LOP3.LUT R12, R12, 0xffff0000, RZ, 0xc0, !PT ;  /* 0xffff00000c0c7812 */ /* 0x000fe200078ec0ff */
[----:B------:R-:W-:Y:S01]  /*69b0*/  FMUL.FTZ R39, R13, R37 ;  /* 0x000000250d277220 */ /* 0x000fe20000410000 */
[----:B------:R-:W-:Y:S01]  /*69c0*/  LOP3.LUT R30, R15, 0xffff0000, RZ, 0xc0, !PT ;  /* 0xffff00000f1e7812 */ /* 0x000fe200078ec0ff */
[----:B------:R-:W-:Y:S01]  /*69d0*/  FMUL.FTZ R40, R13, R32 ;  /* 0x000000200d287220 */ /* 0x000fe20000410000 */
[C---:B------:R-:W-:Y:S01]  /*69e0*/  FMUL.FTZ R13, R29.reuse, R38 ;  /* 0x000000261d0d7220 */ /* 0x040fe20000410000 */
[----:B------:R-:W-:Y:S01]  /*69f0*/  FMUL.FTZ R29, R29, R33 ;  /* 0x000000211d1d7220 */ /* 0x000fe20000410000 */
[----:B------:R-:W-:Y:S01]  /*6a00*/  LOP3.LUT R114, R114, 0xffff0000, RZ, 0xc0, !PT ;  /* 0xffff000072727812 */ /* 0x000fe200078ec0ff */
[C---:B------:R-:W-:Y:S01]  /*6a10*/  FFMA.FTZ R39, R14.reuse, R32, -R39 ;  /* 0x000000200e277223 */ /* 0x040fe20000010827 */
[----:B------:R-:W-:Y:S01]  /*6a20*/  LOP3.LUT R83, R83, 0xffff0000, RZ, 0xc0, !PT ;  /* 0xffff000053537812 */ /* 0x000fe200078ec0ff */
[----:B------:R-:W-:Y:S01]  /*6a30*/  FFMA.FTZ R40, R14, R37, R40 ;  /* 0x000000250e287223 */ /* 0x000fe20000010028 */
[C---:B------:R-:W-:Y:S01]  /*6a40*/  FFMA.FTZ R33, R28.reuse, R33, -R13 ;  /* 0x000000211c217223 */ /* 0x040fe2000001080d */
[----:B------:R-:W-:Y:S01]  /*6a50*/  FFMA.FTZ R28, R28, R38, R29 ;  /* 0x000000261c1c7223 */ /* 0x000fe2000001001d */
[C---:B------:R-:W-:Y:S01]  /*6a60*/  FMUL.FTZ R14, R12.reuse, R36 ;  /* 0x000000240c0e7220 */ /* 0x040fe20000410000 */
[----:B------:R-:W-:Y:S01]  /*6a70*/  FMUL.FTZ R13, R12, R31 ;  /* 0x0000001f0c0d7220 */ /* 0x000fe20000410000 */
[----:B------:R-:W-:-:S02]  /*6a80*/  IMAD.U32 R15, R15, 0x10000, RZ ;  /* 0x000100000f0f7824 */ /* 0x000fc400078e00ff */
[C---:B------:R-:W-:Y:S01]  /*6a90*/  FMUL.FTZ R32, R30.reuse, R114 ;  /* 0x000000721e207220 */ /* 0x040fe20000410000 */
[----:B------:R-:W-:Y:S01]  /*6aa0*/  FMUL.FTZ R29, R30, R83 ;  /* 0x000000531e1d7220 */ /* 0x000fe20000410000 */
[C---:B------:R-:W-:Y:S01]  /*6ab0*/  FFMA.FTZ R14, R11.reuse, R31, -R14 ;  /* 0x0000001f0b0e7223 */ /* 0x040fe2000001080e */
[----:B------:R-:W-:Y:S01]  /*6ac0*/  FFMA.FTZ R13, R11, R36, R13 ;  /* 0x000000240b0d7223 */ /* 0x000fe2000001000d */
[C---:B------:R-:W-:Y:S01]  /*6ad0*/  FFMA.FTZ R32, R15.reuse, R83, -R32 ;  /* 0x000000530f207223 */ /* 0x040fe20000010820 */
[----:B------:R-:W-:Y:S01]  /*6ae0*/  FFMA.FTZ R29, R15, R114, R29 ;  /* 0x000000720f1d7223 */ /* 0x000fe2000001001d */
[----:B------:R-:W-:Y:S02]  /*6af0*/  F2FP.BF16.F32.PACK_AB R39, R40, R39 ;  /* 0x000000272827723e */ /* 0x000fe400000010ff */
[----:B------:R-:W-:Y:S02]  /*6b00*/  F2FP.BF16.F32.PACK_AB R28, R28, R33 ;  /* 0x000000211c1c723e */ /* 0x000fe400000010ff */
[----:B------:R-:W-:Y:S01]  /*6b10*/  F2FP.BF16.F32.PACK_AB R12, R13, R14 ;  /* 0x0000000e0d0c723e */ /* 0x000fe200000010ff */
[----:B------:R-:W-:Y:S01]  /*6b20*/  IMAD.MOV.U32 R13, RZ, RZ, R39 ;  /* 0x000000ffff0d7224 */ /* 0x000fe200078e0027 */
[----:B------:R-:W-:Y:S01]  /*6b30*/  F2FP.BF16.F32.PACK_AB R15, R29, R32 ;  /* 0x000000201d0f723e */ /* 0x000fe200000010ff */
[----:B------:R-:W-:-:S07]  /*6b40*/  IMAD.MOV.U32 R14, RZ, RZ, R28 ;  /* 0x000000ffff0e7224 */ /* 0x000fce00078e001c */
.L_x_1623:
[----:B------:R-:W-:Y:S05]  /*6b50*/  BSYNC B1 ;  /* 0x0000000000017941 */ /* 0x000fea0003800000 */
.L_x_1622:
[----:B----4-:R0:W-:Y:S01]  /*6b60*/  ST.E.128 desc[UR60][R34.64], R12 ;  /* 0x0000000c22007985 */ /* 0x0101e2000c101d3c */
[----:B------:R-:W-:Y:S05]  /*6b70*/  BRA `(.L_x_1601) ;  /* 0x0000004000c87947 */ /* 0x000fea0003800000 */
.L_x_1567:
        /* <DEDUP_REMOVED lines=18> */
[----:B------:R-:W-:Y:S02]  /*6ca0*/  IADD3 R28, P5, R90, R12, RZ ;  /* 0x0000000c5a1c7210 */ /* 0x000fe40007fbe0ff */
[----:B------:R-:W-:Y:S02]  /*6cb0*/  CS2R R38, SRZ ;  /* 0x0000000000267805 */ /* 0x000fe4000001ff00 */
[----:B------:R-:W-:Y:S01]  /*6cc0*/  CS2R R36, SRZ ;  /* 0x0000000000247805 */ /* 0x000fe2000001ff00 */
[----:B------:R-:W-:Y:S01]  /*6cd0*/  IMAD.X R30, R11, 0x1, R102, P0 ;  /* 0x000000010b1e7824 */ /* 0x000fe200000e0666 */
[----:B------:R-:W-:Y:S02]  /*6ce0*/  LEA R52, P0, R29, UR4, 0x1 ;  /* 0x000000041d347c11 */ /* 0x000fe4000f8008ff */
[----:B------:R-:W-:-:S02]  /*6cf0*/  CS2R R50, SRZ ;  /* 0x0000000000327805 */ /* 0x000fc4000001ff00 */
[----:B------:R-:W-:Y:S02]  /*6d00*/  CS2R R48, SRZ ;  /* 0x0000000000307805 */ /* 0x000fe4000001ff00 */
[----:B------:R-:W-:Y:S01]  /*6d10*/  LEA.HI.X R53, R29, UR5, R30, 0x1, P0 ;  /* 0x000000051d357c11 */ /* 0x000fe200080f0c1e */
[----:B------:R-:W-:Y:S01]  /*6d20*/  ULDC.64 UR4, c[0x0][0x400] ;  /* 0x0001000000047ab9 */ /* 0x000fe20000000a00 */
[----:B------:R-:W-:Y:S01]  /*6d30*/  ISETP.GE.AND P0, PT, R18, R123, PT ;  /* 0x0000007b1200720c */ /* 0x000fe20003f06270 */
[----:B------:R-:W-:Y:S01]  /*6d40*/  IMAD.X R29, R82, 0x1, R101, P5 ;  /* 0x00000001521d7824 */ /* 0x000fe200028e0665 */
[----:B------:R-:W-:-:S04]  /*6d50*/  LEA R56, P5, R28, UR4, 0x1 ;  /* 0x000000041c387c11 */ /* 0x000fc8000f8a08ff */
[----:B------:R-:W-:Y:S02]  /*6d60*/  LEA.HI.X R57, R28, UR5, R29, 0x1, P5 ;  /* 0x000000051c397c11 */ /* 0x000fe4000a8f0c1d */
[----:B------:R-:W-:-:S05]  /*6d70*/  ISETP.GE.AND P5, PT, R167, R123, PT ;  /* 0x0000007ba700720c */ /* 0x000fca0003fa6270 */
[----:B------:R0:W5:Y:S04]  /*6d80*/  @!P0 LDG.E.128 R36, desc[UR60][R52.64] ;  /* 0x0000003c34248981 */ /* 0x000168000c1e1d00 */
[----:B------:R0:W5:Y:S01]  /*6d90*/  @!P0 LDG.E.128 R48, desc[UR60][R56.64] ;  /* 0x0000003c38308981 */ /* 0x000162000c1e1d00 */
[----:B------:R-:W-:Y:S02]  /*6da0*/  ISETP.GE.AND P0, PT, R168, R123, PT ;  /* 0x0000007ba800720c */ /* 0x000fe40003f06270 */
        /* <DEDUP_REMOVED lines=8> */
[----:B------:R0:W5:Y:S04]  /*6e30*/  @!P5 LDG.E.128 R32, desc[UR60][R52.64+0x40] ;  /* 0x0000403c3420d981 */ /* 0x000168000c1e1d00 */
[----:B------:R0:W5:Y:S04]  /*6e40*/  @!P0 LDG.E.128 R28, desc[UR60][R52.64+0x80] ;  /* 0x0000803c341c8981 */ /* 0x000168000c1e1d00 */
[----:B------:R0:W5:Y:S04]  /*6e50*/  @!P5 LDG.E.128 R44, desc[UR60][R56.64+0x40] ;  /* 0x0000403c382cd981 */ /* 0x000168000c1e1d00 */
[----:B------:R0:W5:Y:S02]  /*6e60*/  @!P0 LDG.E.128 R40, desc[UR60][R56.64+0x80] ;  /* 0x0000803c38288981 */ /* 0x000164000c1e1d00 */
.L_x_1625:
[----:B------:R-:W-:Y:S05]  /*6e70*/  BSYNC B1 ;  /* 0x0000000000017941 */ /* 0x000fea0003800000 */
.L_x_1624:
        /* <DEDUP_REMOVED lines=22> */
[----:B------:R-:W-:Y:S02]  /*6fe0*/  IADD3 R11, P0, P6, R90, R12, R108 ;  /* 0x0000000c5a0b7210 */ /* 0x000fe40007e1e06c */
[----:B------:R-:W-:-:S02]  /*6ff0*/  CS2R R74, SRZ ;  /* 0x00000000004a7805 */ /* 0x000fc4000001ff00 */
[----:B------:R-:W-:Y:S02]  /*7000*/  CS2R R72, SRZ ;  /* 0x0000000000487805 */ /* 0x000fe4000001ff00 */
[----:B------:R-:W-:Y:S02]  /*7010*/  IADD3.X R82, R101, R82, R107, P0, P6 ;  /* 0x0000005265527210 */ /* 0x000fe400007ec46b */
[----:B------:R-:W-:-:S04]  /*7020*/  LEA R12, P0, R14, UR4, 0x1 ;  /* 0x000000040e0c7c11 */ /* 0x000fc8000f8008ff */
[----:B------:R-:W-:Y:S02]  /*7030*/  LEA.HI.X R13, R14, UR5, R13, 0x1, P0 ;  /* 0x000000050e0d7c11 */ /* 0x000fe400080f0c0d */
        /* <DEDUP_REMOVED lines=19> */
.L_x_1627:
[----:B------:R-:W-:Y:S05]  /*7170*/  BSYNC B1 ;  /* 0x0000000000017941 */ /* 0x000fea0003800000 */
.L_x_1626:
[----:B------:R-:W2:Y:S01]  /*7180*/  LDL R11, [R1+0x30] ;  /* 0x00003000010b7983 */ /* 0x000ea20000100800 */
[----:B0-----:R-:W-:Y:S02]  /*7190*/  IMAD.MOV.U32 R12, RZ, RZ, R28 ;  /* 0x000000ffff0c7224 */ /* 0x001fe400078e001c */
[----:B------:R-:W-:Y:S02]  /*71a0*/  IMAD.MOV.U32 R13, RZ, RZ, R31 ;  /* 0x000000ffff0d7224 */ /* 0x000fe400078e001f */
[----:B------:R-:W-:-:S03]  /*71b0*/  IMAD.MOV.U32 R14, RZ, RZ, R34 ;  /* 0x000000ffff0e7224 */ /* 0x000fc600078e0022 */
[----:B------:R-:W-:Y:S01]  /*71c0*/  PRMT R189, R80, 0x5410, R13 ;  /* 0x0000541050bd7816 */ /* 0x000fe2000000000d */
[----:B------:R-:W-:-:S05]  /*71d0*/  IMAD.MOV.U32 R13, RZ, RZ, R35 ;  /* 0x000000ffff0d7224 */ /* 0x000fca00078e0023 */
[----:B------:R-:W-:Y:S01]  /*71e0*/  PRMT R195, R14, 0x5410, R13 ;  /* 0x000054100ec37816 */ /* 0x000fe2000000000d */
[----:B------:R-:W-:Y:S02]  /*71f0*/  IMAD.MOV.U32 R13, RZ, RZ, R36 ;  /* 0x000000ffff0d7224 */ /* 0x000fe400078e0024 */
[----:B------:R-:W-:-:S05]  /*7200*/  IMAD.MOV.U32 R14, RZ, RZ, R37 ;  /* 0x000000ffff0e7224 */ /* 0x000fca00078e0025 */
[----:B------:R-:W-:Y:S02]  /*7210*/  PRMT R151, R14, 0x5410, R13 ;  /* 0x000054100e977816 */ /* 0x000fe4000000000d */
[----:B--2---:R-:W-:Y:S01]  /*7220*/  R2UR UR4, R11 ;  /* 0x000000000b0472ca */ /* 0x004fe200000e0000 */
[----:B------:R-:W-:-:S05]  /*7230*/  IMAD.MOV.U32 R11, RZ, RZ, R29 ;  /* 0x000000ffff0b7224 */ /* 0x000fca00078e001d */
[----:B------:R-:W-:Y:S01]  /*7240*/  PRMT R190, R12, 0x5410, R11 ;  /* 0x000054100cbe7816 */ /* 0x000fe2000000000b */
[----:B------:R-:W-:Y:S02]  /*7250*/  IMAD.MOV.U32 R11, RZ, RZ, R32 ;  /* 0x000000ffff0b7224 */ /* 0x000fe400078e0020 */
[----:B------:R-:W-:-:S03]  /*7260*/  IMAD.MOV.U32 R12, RZ, RZ, R33 ;  /* 0x000000ffff0c7224 */ /* 0x000fc600078e0021 */
[----:B------:R-:W-:Y:S01]  /*7270*/  PRMT R198, R198, 0x5410, R11 ;  /* 0x00005410c6c67816 */ /* 0x000fe2000000000b */
[----:B------:R-:W-:Y:S01]  /*7280*/  IMAD.MOV.U32 R11, RZ, RZ, R38 ;  /* 0x000000ffff0b7224 */ /* 0x000fe200078e0026 */
[----:B------:R-:W-:Y:S01]  /*7290*/  PRMT R196, R12, 0x7610, R196 ;  /* 0x000076100cc47816 */ /* 0x000fe200000000c4 */
[----:B------:R-:W-:Y:S01]  /*72a0*/  IMAD.MOV.U32 R12, RZ, RZ, R39 ;  /* 0x000000ffff0c7224 */ /* 0x000fe200078e0027 */
[----:B------:R-:W-:-:S04]  /*72b0*/  UISETP.NE.AND UP0, UPT, UR4, 0x3, UPT ;  /* 0x000000030400788c */ /* 0x000fc8000bf05270 */
[----:B------:R-:W-:Y:S01]  /*72c0*/  PRMT R153, R12, 0x5410, R11 ;  /* 0x000054100c997816 */ /* 0x000fe2000000000b */
[----:B------:R-:W-:Y:S01]  /*72d0*/  IMAD.MOV.U32 R12, RZ, RZ, R42 ;  /* 0x000000ffff0c7224 */ /* 0x000fe200078e002a */
[----:B------:R-:W-:Y:S01]  /*72e0*/  PLOP3.LUT P0, PT, PT, PT, UP0, 0x80, 0x0 ;  /* 0x000000000000781c */ /* 0x000fe20003f0f008 */
        /* <DEDUP_REMOVED lines=20> */
[----:B-----5:R-:W-:Y:S01]  /*7430*/  IMAD.MOV.U32 R11, RZ, RZ, R55 ;  /* 0x000000ffff0b7224 */ /* 0x020fe200078e0037 */
        /* <DEDUP_REMOVED lines=41> */
.L_x_1628:
[----:B------:R-:W-:Y:S01]  /*76d0*/  IMAD R86, R17, 0x8, R2 ;  /* 0x0000000811567824 */ /* 0x000fe200078e0202 */
[----:B------:R-:W-:Y:S01]  /*76e0*/  SHF.L.U32 R87, R175, 0x1f, RZ ;  /* 0x0000001faf577819 */ /* 0x000fe200000006ff */
[----:B------:R-:W-:Y:S03]  /*76f0*/  BSSY B1, `(.L_x_1629) ;  /* 0x0000003000017945 */ /* 0x000fe60003800000 */
[----:B------:R-:W0:Y:S02]  /*7700*/  SYNCS.PHASECHK.TRANS64.TRYWAIT P6, [R86+URZ+0x2a890], R87 ;  /* 0x02a89057560075a7 */ /* 0x000e2400080c017f */
[----:B0-----:R-:W-:Y:S05]  /*7710*/  @!P6 BRA `(.L_x_1630) ;  /* 0x00000250008ce947 */ /* 0x001fea0003800000 */
.L_x_2005:
[----:B------:R-:W-:Y:S05]  /*7720*/  BSYNC B1 ;  /* 0x0000000000017941 */ /* 0x000fea0003800000 */
.L_x_1629:
[----:B------:R-:W1:Y:S01]  /*7730*/  LDC R127, c[0x0][0x2f4] ;  /* 0x0000bd00ff7f7b82 */ /* 0x000e620000000800 */
[----:B------:R-:W-:Y:S01]  /*7740*/  UMOV UR4, 0xffffffff ;  /* 0xffffffff00047882 */ /* 0x000fe20000000000 */
[----:B-1----:R-:W-:Y:S02]  /*7750*/  IMAD.IADD R131, R127, 0x1, -R124 ;  /* 0x000000017f837824 */ /* 0x002fe400078e0a7c */
[----:B------:R-:W-:Y:S05]  /*7760*/  BRA.DIV UR4, `(.L_x_1631) ;  /* 0x00000252048c7947 */ /* 0x000fea000b800000 */
[----:B------:R1:W2:Y:S04]  /*7770*/  SHFL.IDX PT, R115, R116, RZ, 0x1c1f ;  /* 0x001c1fff74737589 */ /* 0x0002a800000e0000 */
[----:B------:R1:W3:Y:S02]  /*7780*/  SHFL.IDX PT, R11, R117, RZ, 0x1c1f ;  /* 0x001c1fff750b7589 */ /* 0x0002e400000e0000 */
.L_x_2009:
        /* <DEDUP_REMOVED lines=29> */
[C---:B------:R-:W-:Y:S02]  /*7960*/  PRMT R36, R151.reuse, 0x5432, R36 ;  /* 0x0000543297247816 */ /* 0x040fe40000000024 */
[----:B------:R-:W-:Y:S02]  /*7970*/  PRMT R37, R151, 0x5410, R37 ;  /* 0x0000541097257816 */ /* 0x000fe40000000025 */
[----:B------:R-:W-:Y:S02]  /*7980*/  SHF.R.U32.HI R152, RZ, 0x10, R49 ;  /* 0x00000010ff987819 */ /* 0x000fe40000011631 */
[----:B------:R-:W-:-:S02]  /*7990*/  SHF.R.U64 R38, R38, 0x10, R39 ;  /* 0x0000001026267819 */ /* 0x000fc40000001227 */
[----:B------:R-:W-:Y:S02]  /*79a0*/  SHF.R.U32.HI R151, RZ, 0x10, R39 ;  /* 0x00000010ff977819 */ /* 0x000fe40000011627 */
[----:B------:R-:W-:Y:S02]  /*79b0*/  SHF.R.U64 R39, R48, 0x10, R49 ;  /* 0x0000001030277819 */ /* 0x000fe40000001231 */
[--C-:B------:R-:W-:Y:S02]  /*79c0*/  SHF.R.U64 R48, R50, 0x10, R51.reuse ;  /* 0x0000001032307819 */ /* 0x100fe40000001233 */
[----:B------:R-:W-:Y:S01]  /*79d0*/  SHF.R.U32.HI R50, RZ, 0x10, R51 ;  /* 0x00000010ff327819 */ /* 0x000fe20000011633 */
[----:B------:R-:W-:Y:S01]  /*79e0*/  IMAD.U32 R51, R37, 0x10000, RZ ;  /* 0x0001000025337824 */ /* 0x000fe200078e00ff */
[----:B------:R-:W-:Y:S02]  /*79f0*/  PRMT R152, R201, 0x5432, R152 ;  /* 0x00005432c9987816 */ /* 0x000fe40000000098 */
[----:B------:R-:W-:-:S02]  /*7a00*/  PRMT R39, R154, 0x5410, R39 ;  /* 0x000054109a277816 */ /* 0x000fc40000000027 */
[----:B------:R-:W-:Y:S01]  /*7a10*/  PRMT R48, R154, 0x5432, R48 ;  /* 0x000054329a307816 */ /* 0x000fe20000000030 */
[C---:B------:R-:W-:Y:S01]  /*7a20*/  IMAD.U32 R154, R152.reuse, 0x10000, RZ ;  /* 0x00010000989a7824 */ /* 0x040fe200078e00ff */
[----:B------:R-:W-:Y:S01]  /*7a30*/  PRMT R50, R155, 0x5432, R50 ;  /* 0x000054329b327816 */ /* 0x000fe20000000032 */
[----:B---3--:R-:W-:Y:S01]  /*7a40*/  IMAD.U32 R155, R81, 0x10000, RZ ;  /* 0x00010000519b7824 */ /* 0x008fe200078e00ff */
[C---:B------:R-:W-:Y:S02]  /*7a50*/  PRMT R49, R153.reuse, 0x5432, R38 ;  /* 0x0000543299317816 */ /* 0x040fe40000000026 */
[----:B------:R-:W-:Y:S01]  /*7a60*/  PRMT R38, R153, 0x5410, R151 ;  /* 0x0000541099267816 */ /* 0x000fe20000000097 */
[----:B----4-:R-:W-:Y:S02]  /*7a70*/  IMAD.U32 R153, R13, 0x10000, RZ ;  /* 0x000100000d997824 */ /* 0x010fe400078e00ff */
        /* <DEDUP_REMOVED lines=38> */
[-C--:B------:R-:W-:Y:S01]  /*7ce0*/  FMUL.FTZ R51, R51, R81.reuse ;  /* 0x0000005133337220 */ /* 0x080fe20000410000 */
        /* <DEDUP_REMOVED lines=23> */
[CC--:B------:R-:W-:Y:S01]  /*7e60*/  FMUL.FTZ R39, R36.reuse, R48.reuse ;  /* 0x0000003024277220 */ /* 0x0c0fe20000410000 */
[-C--:B------:R-:W-:Y:S01]  /*7e70*/  FMUL.FTZ R36, R36, R49.reuse ;  /* 0x0000003124247220 */ /* 0x080fe20000410000 */
[----:B------:R-:W-:Y:S02]  /*7e80*/  IMAD.MOV.U32 R83, RZ, RZ, R38 ;  /* 0x000000ffff537224 */ /* 0x000fe400078e0026 */
        /* <DEDUP_REMOVED lines=9> */
.L_x_1637:
[----:B------:R-:W-:Y:S05]  /*7f20*/  BSYNC B3 ;  /* 0x0000000000037941 */ /* 0x000fea0003800000 */
.L_x_1636:
[----:B------:R-:W-:-:S04]  /*7f30*/  LEA R36, P4, R4, R11, 0x1 ;  /* 0x0000000b04247211 */ /* 0x000fc800078808ff */
[----:B--2---:R-:W-:Y:S02]  /*7f40*/  LEA.HI.X R37, R4, R115, R111, 0x1, P4 ;  /* 0x0000007304257211 */ /* 0x004fe400020f0c6f */
[----:B------:R-:W-:-:S03]  /*7f50*/  ISETP.GE.AND P4, PT, R150, R127, PT ;  /* 0x0000007f9600720c */ /* 0x000fc60003f86270 */
[----:B----4-:R2:W-:Y:S10]  /*7f60*/  ST.E.128 desc[UR60][R36.64], R12 ;  /* 0x0000000c24007985 */ /* 0x0105f4000c101d3c */
[----:B--2---:R-:W-:-:S05]  /*7f70*/  @!P4 IMAD.WIDE R12, R150, 0x2, R114 ;  /* 0x00000002960cc825 */ /* 0x004fca00078e0272 */
[----:B---3--:R3:W-:Y:S02]  /*7f80*/  @!P4 ST.E.128 desc[UR60][R12.64], R80 ;  /* 0x000000500c00c985 */ /* 0x0087e4000c101d3c */
.L_x_1635:
[----:B------:R-:W-:Y:S05]  /*7f90*/  BSYNC B2 ;  /* 0x0000000000027941 */ /* 0x000fea0003800000 */
.L_x_1634:
        /* <DEDUP_REMOVED lines=24> */
[----:B------:R-:W-:Y:S01]  /*8120*/  SHF.R.U32.HI R50, RZ, 0x10, R45 ;  /* 0x00000010ff327819 */ /* 0x000fe2000001162d */
[----:B---3--:R-:W-:Y:S01]  /*8130*/  IMAD.U32 R81, R37, 0x10000, RZ ;  /* 0x0001000025517824 */ /* 0x008fe200078e00ff */
[--C-:B------:R-:W-:Y:S01]  /*8140*/  SHF.R.U64 R32, R32, 0x10, R33.reuse ;  /* 0x0000001020207819 */ /* 0x100fe20000001221 */
[----:B----4-:R-:W-:Y:S01]  /*8150*/  IMAD.U32 R51, R13, 0x10000, RZ ;  /* 0x000100000d337824 */ /* 0x010fe200078e00ff */
[----:B------:R-:W-:Y:S02]  /*8160*/  SHF.R.U32.HI R33, RZ, 0x10, R33 ;  /* 0x00000010ff217819 */ /* 0x000fe40000011621 */
[----:B------:R-:W-:Y:S02]  /*8170*/  PRMT R50, R199, 0x5432, R50 ;  /* 0x00005432c7327816 */ /* 0x000fe40000000032 */
[----:B------:R-:W-:Y:S02]  /*8180*/  SHF.R.U64 R34, R34, 0x10, R35 ;  /* 0x0000001022227819 */ /* 0x000fe40000001223 */
[----:B------:R-:W-:Y:S01]  /*8190*/  PRMT R33, R196, 0x5410, R33 ;  /* 0x00005410c4217816 */ /* 0x000fe20000000021 */
[----:B------:R-:W-:Y:S01]  /*81a0*/  IMAD.U32 R80, R50, 0x10000, RZ ;  /* 0x0001000032507824 */ /* 0x000fe200078e00ff */
[----:B------:R-:W-:-:S02]  /*81b0*/  SHF.R.U32.HI R49, RZ, 0x10, R35 ;  /* 0x00000010ff317819 */ /* 0x000fc40000011623 */
[----:B------:R-:W-:Y:S02]  /*81c0*/  SHF.R.U64 R35, R44, 0x10, R45 ;  /* 0x000000102c237819 */ /* 0x000fe4000000122d */
[--C-:B------:R-:W-:Y:S02]  /*81d0*/  SHF.R.U64 R44, R46, 0x10, R47.reuse ;  /* 0x000000102e2c7819 */ /* 0x100fe4000000122f */
[----:B------:R-:W-:Y:S02]  /*81e0*/  PRMT R45, R195, 0x5410, R34 ;  /* 0x00005410c32d7816 */ /* 0x000fe40000000022 */
[----:B------:R-:W-:Y:S01]  /*81f0*/  SHF.R.U32.HI R46, RZ, 0x10, R47 ;  /* 0x00000010ff2e7819 */ /* 0x000fe2000001162f */
[----:B------:R-:W-:Y:S01]  /*8200*/  IMAD.U32 R47, R33, 0x10000, RZ ;  /* 0x00010000212f7824 */ /* 0x000fe200078e00ff */
[----:B------:R-:W-:Y:S01]  /*8210*/  PRMT R34, R195, 0x5432, R49 ;  /* 0x00005432c3227816 */ /* 0x000fe20000000031 */
[----:B------:R-:W-:Y:S01]  /*8220*/  FMUL.FTZ R49, R81, R80 ;  /* 0x0000005051317220 */ /* 0x000fe20000410000 */
[----:B------:R-:W-:-:S02]  /*8230*/  LOP3.LUT R50, R50, 0xffff0000, RZ, 0xc0, !PT ;  /* 0xffff000032327812 */ /* 0x000fc400078ec0ff */
[----:B------:R-:W-:Y:S01]  /*8240*/  LOP3.LUT R37, R37, 0xffff0000, RZ, 0xc0, !PT ;  /* 0xffff000025257812 */ /* 0x000fe200078ec0ff */
[-C--:B------:R-:W-:Y:S01]  /*8250*/  FFMA.FTZ R49, R51, R47.reuse, -R49 ;  /* 0x0000002f33317223 */ /* 0x080fe20000010831 */
[----:B------:R-:W-:Y:S01]  /*8260*/  FMUL.FTZ R47, R81, R47 ;  /* 0x0000002f512f7220 */ /* 0x000fe20000410000 */
[----:B------:R-:W-:Y:S01]  /*8270*/  LOP3.LUT R33, R33, 0xffff0000, RZ, 0xc0, !PT ;  /* 0xffff000021217812 */ /* 0x000fe200078ec0ff */
[----:B------:R-:W-:Y:S01]  /*8280*/  IMAD.U32 R81, R39, 0x10000, RZ ;  /* 0x0001000027517824 */ /* 0x000fe200078e00ff */
[----:B------:R-:W-:Y:S01]  /*8290*/  PRMT R46, R197, 0x5432, R46 ;  /* 0x00005432c52e7816 */ /* 0x000fe2000000002e */
[----:B------:R-:W-:Y:S01]  /*82a0*/  FFMA.FTZ R47, R51, R80, R47 ;  /* 0x00000050332f7223 */ /* 0x000fe2000001002f */
[----:B------:R-:W-:Y:S01]  /*82b0*/  LOP3.LUT R51, R13, 0xffff0000, RZ, 0xc0, !PT ;  /* 0xffff00000d337812 */ /* 0x000fe200078ec0ff */
[----:B------:R-:W-:Y:S01]  /*82c0*/  FMUL.FTZ R13, R37, R50 ;  /* 0x00000032250d7220 */ /* 0x000fe20000410000 */
[----:B------:R-:W-:Y:S01]  /*82d0*/  LOP3.LUT R39, R39, 0xffff0000, RZ, 0xc0, !PT ;  /* 0xffff000027277812 */ /* 0x000fe200078ec0ff */
[C---:B------:R-:W-:Y:S01]  /*82e0*/  IMAD.U32 R80, R46.reuse, 0x10000, RZ ;  /* 0x000100002e507824 */ /* 0x040fe200078e00ff */
[----:B------:R-:W-:Y:S01]  /*82f0*/  LOP3.LUT R46, R46, 0xffff0000, RZ, 0xc0, !PT ;  /* 0xffff00002e2e7812 */ /* 0x000fe200078ec0ff */
[-C--:B------:R-:W-:Y:S01]  /*8300*/  FFMA.FTZ R13, R51, R33.reuse, -R13 ;  /* 0x00000021330d7223 */ /* 0x080fe2000001080d */
[----:B------:R-:W-:Y:S01]  /*8310*/  FMUL.FTZ R33, R37, R33 ;  /* 0x0000002125217220 */ /* 0x000fe20000410000 */
[----:B------:R-:W-:Y:S01]  /*8320*/  FMUL.FTZ R37, R81, R80 ;  /* 0x0000005051257220 */ /* 0x000fe20000410000 */
[----:B------:R-:W-:-:S02]  /*8330*/  PRMT R35, R197, 0x5410, R35 ;  /* 0x00005410c5237816 */ /* 0x000fc40000000023 */
[----:B------:R-:W-:Y:S01]  /*8340*/  FFMA.FTZ R33, R51, R50, R33 ;  /* 0x0000003233217223 */ /* 0x000fe20000010021 */
[C---:B------:R-:W-:Y:S01]  /*8350*/  IMAD.U32 R51, R15.reuse, 0x10000, RZ ;  /* 0x000100000f337824 */ /* 0x040fe200078e00ff */
[----:B------:R-:W-:Y:S01]  /*8360*/  LOP3.LUT R15, R15, 0xffff0000, RZ, 0xc0, !PT ;  /* 0xffff00000f0f7812 */ /* 0x000fe200078ec0ff */
[C---:B------:R-:W-:Y:S01]  /*8370*/  IMAD.U32 R50, R34.reuse, 0x10000, RZ ;  /* 0x0001000022327824 */ /* 0x040fe200078e00ff */
[----:B------:R-:W-:Y:S02]  /*8380*/  LOP3.LUT R34, R34, 0xffff0000, RZ, 0xc0, !PT ;  /* 0xffff000022227812 */ /* 0x000fe400078ec0ff */
[----:B------:R-:W-:Y:S01]  /*8390*/  PRMT R32, R198, 0x5432, R32 ;  /* 0x00005432c6207816 */ /* 0x000fe20000000020 */
[-C--:B------:R-:W-:Y:S01]  /*83a0*/  FFMA.FTZ R37, R51, R50.reuse, -R37 ;  /* 0x0000003233257223 */ /* 0x080fe20000010825 */
[----:B------:R-:W-:Y:S01]  /*83b0*/  FMUL.FTZ R50, R81, R50 ;  /* 0x0000003251327220 */ /* 0x000fe20000410000 */
[----:B------:R-:W-:Y:S02]  /*83c0*/  F2FP.BF16.F32.PACK_AB R33, R33, R47 ;  /* 0x0000002f2121723e */ /* 0x000fe400000010ff */
[----:B------:R-:W-:Y:S01]  /*83d0*/  PRMT R44, R196, 0x5432, R44 ;  /* 0x00005432c42c7816 */ /* 0x000fe2000000002c */
[----:B------:R-:W-:Y:S01]  /*83e0*/  FFMA.FTZ R50, R51, R80, R50 ;  /* 0x0000005033327223 */ /* 0x000fe20000010032 */
[----:B------:R-:W-:Y:S01]  /*83f0*/  FMUL.FTZ R51, R39, R46 ;  /* 0x0000002e27337220 */ /* 0x000fe20000410000 */
[----:B------:R-:W-:-:S03]  /*8400*/  F2FP.BF16.F32.PACK_AB R13, R13, R49 ;  /* 0x000000310d0d723e */ /* 0x000fc600000010ff */
        /* <DEDUP_REMOVED lines=26> */
[----:B------:R-:W-:Y:S01]  /*85b0*/  FMUL.FTZ R37, R46, R35 ;  /* 0x000000232e257220 */ /* 0x000fe20000410000 */
[----:B------:R-:W-:Y:S02]  /*85c0*/  IMAD.U32 R32, R14, 0x10000, RZ ;  /* 0x000100000e207824 */ /* 0x000fe400078e00ff */
[-C--:B------:R-:W-:Y:S01]  /*85d0*/  FMUL.FTZ R46, R46, R36.reuse ;  /* 0x000000242e2e7220 */ /* 0x080fe20000410000 */
[----:B------:R-:W-:Y:S01]  /*85e0*/  LOP3.LUT R14, R14, 0xffff0000, RZ, 0xc0, !PT ;  /* 0xffff00000e0e7812 */ /* 0x000fe200078ec0ff */
[----:B------:R-:W-:-:S02]  /*85f0*/  FFMA.FTZ R37, R32, R36, -R37 ;  /* 0x0000002420257223 */ /* 0x000fc40000010825 */
[----:B------:R-:W-:Y:S01]  /*8600*/  FFMA.FTZ R46, R32, R35, R46 ;  /* 0x00000023202e7223 */ /* 0x000fe2000001002e */
[----:B------:R-:W-:Y:S02]  /*8610*/  LOP3.LUT R32, R38, 0xffff0000, RZ, 0xc0, !PT ;  /* 0xffff000026207812 */ /* 0x000fe400078ec0ff */
        /* <DEDUP_REMOVED lines=14> */
.L_x_1641:
[----:B------:R-:W-:Y:S05]  /*8700*/  BSYNC B3 ;  /* 0x0000000000037941 */ /* 0x000fea0003800000 */
.L_x_1640:
[----:B------:R-:W-:-:S04]  /*8710*/  LEA R32, P4, R5, R11, 0x1 ;  /* 0x0000000b05207211 */ /* 0x000fc800078808ff */
[----:B--2---:R-:W-:Y:S02]  /*8720*/  LEA.HI.X R33, R5, R115, R110, 0x1, P4 ;  /* 0x0000007305217211 */ /* 0x004fe400020f0c6e */
[----:B------:R-:W-:-:S03]  /*8730*/  ISETP.GE.AND P4, PT, R48, R127, PT ;  /* 0x0000007f3000720c */ /* 0x000fc60003f86270 */
[----:B----4-:R2:W-:Y:S10]  /*8740*/  ST.E.128 desc[UR60][R32.64], R12 ;  /* 0x0000000c20007985 */ /* 0x0105f4000c101d3c */
[----:B--2---:R-:W-:-:S05]  /*8750*/  @!P4 IMAD.WIDE R12, R48, 0x2, R114 ;  /* 0x00000002300cc825 */ /* 0x004fca00078e0272 */
[----:B---3--:R4:W-:Y:S02]  /*8760*/  @!P4 ST.E.128 desc[UR60][R12.64], R36 ;  /* 0x000000240c00c985 */ /* 0x0089e4000c101d3c */
.L_x_1639:
[----:B------:R-:W-:Y:S05]  /*8770*/  BSYNC B2 ;  /* 0x0000000000027941 */ /* 0x000fea0003800000 */
.L_x_1638:
[----:B------:R-:W-:-:S13]  /*8780*/  ISETP.NE.AND P4, PT, R21, RZ, PT ;  /* 0x000000ff1500720c */ /* 0x000fda0003f85270 */
[----:B------:R-:W-:Y:S05]  /*8790*/  @!P4 BRA `(.L_x_1633) ;  /* 0x0000000400e4c947 */ /* 0x000fea0003800000 */
[----:B---34-:R-:W-:Y:S01]  /*87a0*/  SEL R12, R124, R131, !P1 ;  /* 0x000000837c0c7207 */ /* 0x018fe20004800000 */
        /* <DEDUP_REMOVED lines=20> */
[----:B------:R-:W-:Y:S01]  /*88f0*/  SHF.R.U64 R37, R40, 0x10, R41 ;  /* 0x0000001028257819 */ /* 0x000fe20000001229 */
[----:B----4-:R-:W-:Y:S01]  /*8900*/  IMAD.U32 R39, R13, 0x10000, RZ ;  /* 0x000100000d277824 */ /* 0x010fe200078e00ff */
[----:B------:R-:W-:Y:S02]  /*8910*/  SHF.R.U64 R28, R28, 0x10, R29 ;  /* 0x000000101c1c7819 */ /* 0x000fe4000000121d */
[----:B------:R-:W-:Y:S02]  /*8920*/  SHF.R.U32.HI R40, RZ, 0x10, R41 ;  /* 0x00000010ff287819 */ /* 0x000fe40000011629 */
[----:B------:R-:W-:Y:S02]  /*8930*/  SHF.R.U32.HI R29, RZ, 0x10, R29 ;  /* 0x00000010ff1d7819 */ /* 0x000fe4000001161d */
[----:B------:R-:W-:Y:S02]  /*8940*/  PRMT R40, R192, 0x5432, R40 ;  /* 0x00005432c0287816 */ /* 0x000fe40000000028 */
[----:B------:R-:W-:-:S02]  /*8950*/  PRMT R29, R190, 0x5432, R29 ;  /* 0x00005432be1d7816 */ /* 0x000fc4000000001d */
[--C-:B------:R-:W-:Y:S01]  /*8960*/  SHF.R.U64 R38, R42, 0x10, R43.reuse ;  /* 0x000000102a267819 */ /* 0x100fe2000000122b */
[C---:B------:R-:W-:Y:S01]  /*8970*/  IMAD.U32 R41, R40.reuse, 0x10000, RZ ;  /* 0x0001000028297824 */ /* 0x040fe200078e00ff */
[----:B------:R-:W-:Y:S01]  /*8980*/  SHF.R.U32.HI R42, RZ, 0x10, R43 ;  /* 0x00000010ff2a7819 */ /* 0x000fe2000001162b */
[----:B---3--:R-:W-:Y:S01]  /*8990*/  IMAD.U32 R43, R33, 0x10000, RZ ;  /* 0x00010000212b7824 */ /* 0x008fe200078e00ff */
[----:B------:R-:W-:Y:S01]  /*89a0*/  LOP3.LUT R40, R40, 0xffff0000, RZ, 0xc0, !PT ;  /* 0xffff000028287812 */ /* 0x000fe200078ec0ff */
[C---:B------:R-:W-:Y:S01]  /*89b0*/  IMAD.U32 R44, R29.reuse, 0x10000, RZ ;  /* 0x000100001d2c7824 */ /* 0x040fe200078e00ff */
[----:B------:R-:W-:Y:S01]  /*89c0*/  LOP3.LUT R29, R29, 0xffff0000, RZ, 0xc0, !PT ;  /* 0xffff00001d1d7812 */ /* 0x000fe200078ec0ff */
[CC--:B------:R-:W-:Y:S01]  /*89d0*/  FMUL.FTZ R45, R43.reuse, R41.reuse ;  /* 0x000000292b2d7220 */ /* 0x0c0fe20000410000 */
[--C-:B------:R-:W-:Y:S01]  /*89e0*/  SHF.R.U64 R30, R30, 0x10, R31.reuse ;  /* 0x000000101e1e7819 */ /* 0x100fe2000000121f */
[-C--:B------:R-:W-:Y:S01]  /*89f0*/  FMUL.FTZ R43, R43, R44.reuse ;  /* 0x0000002c2b2b7220 */ /* 0x080fe20000410000 */
[----:B------:R-:W-:Y:S01]  /*8a00*/  SHF.R.U32.HI R31, RZ, 0x10, R31 ;  /* 0x00000010ff1f7819 */ /* 0x000fe2000001161f */
[----:B------:R-:W-:Y:S01]  /*8a10*/  FFMA.FTZ R45, R39, R44, -R45 ;  /* 0x0000002c272d7223 */ /* 0x000fe2000001082d */
[----:B------:R-:W-:Y:S01]  /*8a20*/  LOP3.LUT R13, R13, 0xffff0000, RZ, 0xc0, !PT ;  /* 0xffff00000d0d7812 */ /* 0x000fe200078ec0ff */
[----:B------:R-:W-:Y:S01]  /*8a30*/  FFMA.FTZ R43, R39, R41, R43 ;  /* 0x00000029272b7223 */ /* 0x000fe2000001002b */
[----:B------:R-:W-:Y:S01]  /*8a40*/  LOP3.LUT R39, R33, 0xffff0000, RZ, 0xc0, !PT ;  /* 0xffff000021277812 */ /* 0x000fe200078ec0ff */
[----:B------:R-:W-:Y:S01]  /*8a50*/  IMAD.U32 R41, R35, 0x10000, RZ ;  /* 0x0001000023297824 */ /* 0x000fe200078e00ff */
[----:B------:R-:W-:-:S02]  /*8a60*/  PRMT R42, R191, 0x5432, R42 ;  /* 0x00005432bf2a7816 */ /* 0x000fc4000000002a */
[----:B------:R-:W-:Y:S01]  /*8a70*/  PRMT R31, R189, 0x5432, R31 ;  /* 0x00005432bd1f7816 */ /* 0x000fe2000000001f */
[CC--:B------:R-:W-:Y:S01]  /*8a80*/  FMUL.FTZ R33, R39.reuse, R40.reuse ;  /* 0x0000002827217220 */ /* 0x0c0fe20000410000 */
[-C--:B------:R-:W-:Y:S01]  /*8a90*/  FMUL.FTZ R39, R39, R29.reuse ;  /* 0x0000001d27277220 */ /* 0x080fe20000410000 */
[----:B------:R-:W-:Y:S02]  /*8aa0*/  LOP3.LUT R35, R35, 0xffff0000, RZ, 0xc0, !PT ;  /* 0xffff000023237812 */ /* 0x000fe400078ec0ff */
[C---:B------:R-:W-:Y:S01]  /*8ab0*/  FFMA.FTZ R33, R13.reuse, R29, -R33 ;  /* 0x0000001d0d217223 */ /* 0x040fe20000010821 */
[----:B------:R-:W-:Y:S01]  /*8ac0*/  FFMA.FTZ R39, R13, R40, R39 ;  /* 0x000000280d277223 */ /* 0x000fe20000010027 */
[----:B------:R-:W-:Y:S01]  /*8ad0*/  IMAD.U32 R40, R42, 0x10000, RZ ;  /* 0x000100002a287824 */ /* 0x000fe200078e00ff */
[----:B------:R-:W-:Y:S01]  /*8ae0*/  PRMT R37, R192, 0x5410, R37 ;  /* 0x00005410c0257816 */ /* 0x000fe20000000025 */
[C---:B------:R-:W-:Y:S01]  /*8af0*/  IMAD.U32 R29, R31.reuse, 0x10000, RZ ;  /* 0x000100001f1d7824 */ /* 0x040fe200078e00ff */
[----:B------:R-:W-:Y:S01]  /*8b00*/  LOP3.LUT R31, R31, 0xffff0000, RZ, 0xc0, !PT ;  /* 0xffff00001f1f7812 */ /* 0x000fe200078ec0ff */
[----:B------:R-:W-:-:S02]  /*8b10*/  IMAD.U32 R13, R15, 0x10000, RZ ;  /* 0x000100000f0d7824 */ /* 0x000fc400078e00ff */
[CC--:B------:R-:W-:Y:S01]  /*8b20*/  FMUL.FTZ R44, R41.reuse, R40.reuse ;  /* 0x00000028292c7220 */ /* 0x0c0fe20000410000 */
[-C--:B------:R-:W-:Y:S01]  /*8b30*/  FMUL.FTZ R41, R41, R29.reuse ;  /* 0x0000001d29297220 */ /* 0x080fe20000410000 */
[----:B------:R-:W-:Y:S02]  /*8b40*/  LOP3.LUT R15, R15, 0xffff0000, RZ, 0xc0, !PT ;  /* 0xffff00000f0f7812 */ /* 0x000fe400078ec0ff */
[C---:B------:R-:W-:Y:S01]  /*8b50*/  FFMA.FTZ R29, R13.reuse, R29, -R44 ;  /* 0x0000001d0d1d7223 */ /* 0x040fe2000001082c */
[----:B------:R-:W-:Y:S01]  /*8b60*/  FFMA.FTZ R13, R13, R40, R41 ;  /* 0x000000280d0d7223 */ /* 0x000fe20000010029 */
[----:B------:R-:W-:Y:S02]  /*8b70*/  LOP3.LUT R40, R42, 0xffff0000, RZ, 0xc0, !PT ;  /* 0xffff00002a287812 */ /* 0x000fe400078ec0ff */
[----:B------:R-:W-:Y:S02]  /*8b80*/  PRMT R28, R190, 0x5410, R28 ;  /* 0x00005410be1c7816 */ /* 0x000fe4000000001c */
[----:B------:R-:W-:Y:S01]  /*8b90*/  PRMT R38, R191, 0x5410, R38 ;  /* 0x00005410bf267816 */ /* 0x000fe20000000026 */
[CC--:B------:R-:W-:Y:S01]  /*8ba0*/  FMUL.FTZ R41, R35.reuse, R40.reuse ;  /* 0x0000002823297220 */ /* 0x0c0fe20000410000 */
[-C--:B------:R-:W-:Y:S01]  /*8bb0*/  FMUL.FTZ R35, R35, R31.reuse ;  /* 0x0000001f23237220 */ /* 0x080fe20000410000 */
[C---:B------:R-:W-:Y:S01]  /*8bc0*/  IMAD.U32 R42, R28.reuse, 0x10000, RZ ;  /* 0x000100001c2a7824 */ /* 0x040fe200078e00ff */
[----:B------:R-:W-:Y:S01]  /*8bd0*/  LOP3.LUT R28, R28, 0xffff0000, RZ, 0xc0, !PT ;  /* 0xffff00001c1c7812 */ /* 0x000fe200078ec0ff */
[C---:B------:R-:W-:Y:S01]  /*8be0*/  FFMA.FTZ R31, R15.reuse, R31, -R41 ;  /* 0x0000001f0f1f7223 */ /* 0x040fe20000010829 */
[----:B------:R-:W-:Y:S01]  /*8bf0*/  FFMA.FTZ R15, R15, R40, R35 ;  /* 0x000000280f0f7223 */ /* 0x000fe20000010023 */
[C---:B------:R-:W-:Y:S01]  /*8c00*/  IMAD.U32 R41, R32.reuse, 0x10000, RZ ;  /* 0x0001000020297824 */ /* 0x040fe200078e00ff */
[----:B------:R-:W-:Y:S01]  /*8c10*/  LOP3.LUT R32, R32, 0xffff0000, RZ, 0xc0, !PT ;  /* 0xffff000020207812 */ /* 0x000fe200078ec0ff */
[C---:B------:R-:W-:Y:S01]  /*8c20*/  IMAD.U32 R40, R37.reuse, 0x10000, RZ ;  /* 0x0001000025287824 */ /* 0x040fe200078e00ff */
[----:B------:R-:W-:Y:S01]  /*8c30*/  LOP3.LUT R37, R37, 0xffff0000, RZ, 0xc0, !PT ;  /* 0xffff000025257812 */ /* 0x000fe200078ec0ff */
[----:B------:R-:W-:Y:S01]  /*8c40*/  IMAD.U32 R35, R12, 0x10000, RZ ;  /* 0x000100000c237824 */ /* 0x000fe200078e00ff */
[----:B------:R-:W-:Y:S01]  /*8c50*/  PRMT R30, R189, 0x5410, R30 ;  /* 0x00005410bd1e7816 */ /* 0x000fe2000000001e */
[C---:B------:R-:W-:Y:S01]  /*8c60*/  FMUL.FTZ R44, R41.reuse, R40 ;  /* 0x00000028292c7220 */ /* 0x040fe20000410000 */
[----:B------:R-:W-:Y:S01]  /*8c70*/  FMUL.FTZ R41, R41, R42 ;  /* 0x0000002a29297220 */ /* 0x000fe20000410000 */
[----:B------:R-:W-:-:S02]  /*8c80*/  F2FP.BF16.F32.PACK_AB R33, R33, R45 ;  /* 0x0000002d2121723e */ /* 0x000fc400000010ff */
[C---:B------:R-:W-:Y:S01]  /*8c90*/  FFMA.FTZ R44, R35.reuse, R42, -R44 ;  /* 0x0000002a232c7223 */ /* 0x040fe2000001082c */
[----:B------:R-:W-:Y:S01]  /*8ca0*/  FFMA.FTZ R41, R35, R40, R41 ;  /* 0x0000002823297223 */ /* 0x000fe20000010029 */
[----:B------:R-:W-:Y:S01]  /*8cb0*/  LOP3.LUT R35, R12, 0xffff0000, RZ, 0xc0, !PT ;  /* 0xffff00000c237812 */ /* 0x000fe200078ec0ff */
        /* <DEDUP_REMOVED lines=13> */
[----:B------:R-:W-:Y:S01]  /*8d90*/  LOP3.LUT R14, R14, 0xffff0000, RZ, 0xc0, !PT ;  /* 0xffff00000e0e7812 */ /* 0x000fe200078ec0ff */
[C---:B------:R-:W-:Y:S02]  /*8da0*/  FFMA.FTZ R40, R32.reuse, R37, -R40 ;  /* 0x0000002520287223 */ /* 0x040fe40000010828 */
[----:B------:R-:W-:Y:S01]  /*8db0*/  FFMA.FTZ R42, R32, R35, R42 ;  /* 0x00000023202a7223 */ /* 0x000fe2000001002a */
[C---:B------:R-:W-:Y:S01]  /*8dc0*/  FMUL.FTZ R32, R34.reuse, R38 ;  /* 0x0000002622207220 */ /* 0x040fe20000410000 */
[-C--:B------:R-:W-:Y:S01]  /*8dd0*/  FMUL.FTZ R34, R34, R30.reuse ;  /* 0x0000001e22227220 */ /* 0x080fe20000410000 */
[----:B------:R-:W-:Y:S02]  /*8de0*/  F2FP.BF16.F32.PACK_AB R29, R31, R29 ;  /* 0x0000001d1f1d723e */ /* 0x000fe400000010ff */
[C---:B------:R-:W-:Y:S01]  /*8df0*/  FFMA.FTZ R32, R14.reuse, R30, -R32 ;  /* 0x0000001e0e207223 */ /* 0x040fe20000010820 */
[----:B------:R-:W-:Y:S01]  /*8e00*/  FFMA.FTZ R34, R14, R38, R34 ;  /* 0x000000260e227223 */ /* 0x000fe20000010022 */
[----:B------:R-:W-:-:S02]  /*8e10*/  F2FP.BF16.F32.PACK_AB R39, R39, R43 ;  /* 0x0000002b2727723e */ /* 0x000fc400000010ff */
[----:B------:R-:W-:Y:S02]  /*8e20*/  F2FP.BF16.F32.PACK_AB R28, R28, R41 ;  /* 0x000000291c1c723e */ /* 0x000fe400000010ff */
[----:B------:R-:W-:Y:S02]  /*8e30*/  F2FP.BF16.F32.PACK_AB R40, R32, R40 ;  /* 0x000000282028723e */ /* 0x000fe400000010ff */
[----:B------:R-:W-:Y:S01]  /*8e40*/  F2FP.BF16.F32.PACK_AB R35, R15, R13 ;  /* 0x0000000d0f23723e */ /* 0x000fe200000010ff */
[----:B------:R-:W-:Y:S01]  /*8e50*/  IMAD.MOV.U32 R13, RZ, RZ, R33 ;  /* 0x000000ffff0d7224 */ /* 0x000fe200078e0021 */
[----:B------:R-:W-:Y:S01]  /*8e60*/  F2FP.BF16.F32.PACK_AB R12, R12, R44 ;  /* 0x0000002c0c0c723e */ /* 0x000fe200000010ff */
[----:B------:R-:W-:Y:S01]  /*8e70*/  IMAD.MOV.U32 R32, RZ, RZ, R28 ;  /* 0x000000ffff207224 */ /* 0x000fe200078e001c */
[----:B------:R-:W-:Y:S01]  /*8e80*/  F2FP.BF16.F32.PACK_AB R34, R34, R42 ;  /* 0x0000002a2222723e */ /* 0x000fe200000010ff */
[----:B------:R-:W-:Y:S02]  /*8e90*/  IMAD.MOV.U32 R33, RZ, RZ, R39 ;  /* 0x000000ffff217224 */ /* 0x000fe400078e0027 */
[----:B------:R-:W-:-:S02]  /*8ea0*/  IMAD.MOV.U32 R14, RZ, RZ, R40 ;  /* 0x000000ffff0e7224 */ /* 0x000fc400078e0028 */
[----:B------:R-:W-:-:S07]  /*8eb0*/  IMAD.MOV.U32 R15, RZ, RZ, R29 ;  /* 0x000000ffff0f7224 */ /* 0x000fce00078e001d */
.L_x_1643:
[----:B------:R-:W-:Y:S05]  /*8ec0*/  BSYNC B2 ;  /* 0x0000000000027941 */ /* 0x000fea0003800000 */
.L_x_1642:
[----:B------:R-:W-:-:S04]  /*8ed0*/  LEA R28, P4, R6, R11, 0x1 ;  /* 0x0000000b061c7211 */ /* 0x000fc800078808ff */
[----:B--2---:R-:W-:Y:S02]  /*8ee0*/  LEA.HI.X R29, R6, R115, R109, 0x1, P4 ;  /* 0x00000073061d7211 */ /* 0x004fe400020f0c6d */
[----:B------:R-:W-:-:S03]  /*8ef0*/  ISETP.GE.AND P4, PT, R36, R127, PT ;  /* 0x0000007f2400720c */ /* 0x000fc60003f86270 */
[----:B----4-:R2:W-:Y:S10]  /*8f00*/  ST.E.128 desc[UR60][R28.64], R12 ;  /* 0x0000000c1c007985 */ /* 0x0105f4000c101d3c */
[----:B------:R-:W-:-:S05]  /*8f10*/  @!P4 IMAD.WIDE R114, R36, 0x2, R114 ;  /* 0x000000022472c825 */ /* 0x000fca00078e0272 */
[----:B---3--:R2:W-:Y:S02]  /*8f20*/  @!P4 ST.E.128 desc[UR60][R114.64], R32 ;  /* 0x000000207200c985 */ /* 0x0085e4000c101d3c */
.L_x_1633:
[----:B------:R-:W-:Y:S05]  /*8f30*/  BSYNC B1 ;  /* 0x0000000000017941 */ /* 0x000fea0003800000 */
.L_x_1632:
[----:B------:R-:W-:-:S03]  /*8f40*/  UMOV UR4, 0xffffffff ;  /* 0xffffffff00047882 */ /* 0x000fc60000000000 */
[----:B------:R-:W-:Y:S05]  /*8f50*/  BRA.DIV UR4, `(.L_x_1644) ;  /* 0x0000023a04dc7947 */ /* 0x000fea000b800000 */
[----:B-1----:R-:W1:Y:S04]  /*8f60*/  SHFL.IDX PT, R116, R116, 0x1, 0x1c1f ;  /* 0x003c1f0074747f89 */ /* 0x002e6800000e0000 */
[----:B------:R-:W0:Y:S02]  /*8f70*/  SHFL.IDX PT, R117, R117, 0x1, 0x1c1f ;  /* 0x003c1f0075757f89 */ /* 0x000e2400000e0000 */
.L_x_2013:
[----:B------:R-:W-:Y:S05]  /*8f80*/  @P5 BRA `(.L_x_1601) ;  /* 0x0000001c00c45947 */ /* 0x000fea0003800000 */
[----:B------:R-:W-:Y:S01]  /*8f90*/  ISETP.NE.AND P4, PT, R7, RZ, PT ;  /* 0x000000ff0700720c */ /* 0x000fe20003f85270 */
[----:B------:R-:W-:Y:S01]  /*8fa0*/  BSSY B1, `(.L_x_1645) ;  /* 0x000007e000017945 */ /* 0x000fe20003800000 */
[----:B0-2---:R-:W-:Y:S02]  /*8fb0*/  IMAD.MOV.U32 R32, RZ, RZ, R117 ;  /* 0x000000ffff207224 */ /* 0x005fe400078e0075 */
[----:B-1----:R-:W-:-:S09]  /*8fc0*/  IMAD.MOV.U32 R33, RZ, RZ, R116 ;  /* 0x000000ffff217224 */ /* 0x002fd200078e0074 */
[----:B------:R-:W-:Y:S05]  /*8fd0*/  @!P4 BRA `(.L_x_1646) ;  /* 0x0000000400e8c947 */ /* 0x000fea0003800000 */
[----:B---3--:R-:W-:Y:S01]  /*8fe0*/  SEL R11, R124, R131, !P3 ;  /* 0x000000837c0b7207 */ /* 0x008fe20005800000 */
[----:B------:R-:W-:Y:S01]  /*8ff0*/  BSSY B2, `(.L_x_1647) ;  /* 0x0000076000027945 */ /* 0x000fe20003800000 */
[----:B----4-:R-:W-:Y:S02]  /*9000*/  SHF.R.U32.HI R13, RZ, 0x3, R181 ;  /* 0x00000003ff0d7819 */ /* 0x010fe400000116b5 */
[----:B------:R-:W-:Y:S02]  /*9010*/  SHF.R.S32.HI R12, RZ, 0x1f, R11 ;  /* 0x0000001fff0c7819 */ /* 0x000fe4000001140b */
[----:B------:R-:W-:Y:S02]  /*9020*/  LEA R34, P5, R4, R117, 0x1 ;  /* 0x0000007504227211 */ /* 0x000fe400078a08ff */
[----:B------:R-:W-:Y:S02]  /*9030*/  LEA.HI R12, R12, R11, RZ, 0x4 ;  /* 0x0000000b0c0c7211 */ /* 0x000fe400078f20ff */
[----:B------:R-:W-:-:S02]  /*9040*/  LEA.HI.X R35, R4, R116, R111, 0x1, P5 ;  /* 0x0000007404237211 */ /* 0x000fc400028f0c6f */
[----:B------:R-:W-:Y:S02]  /*9050*/  LEA.HI.SX32 R36, R12, R119, 0x1c ;  /* 0x000000770c247211 */ /* 0x000fe400078fe2ff */
[----:B------:R-:W-:Y:S02]  /*9060*/  ISETP.GE.AND P5, PT, R18, R123, PT ;  /* 0x0000007b1200720c */ /* 0x000fe40003fa6270 */
[----:B------:R-:W-:-:S04]  /*9070*/  SHF.R.S32.HI R12, RZ, 0x1f, R36 ;  /* 0x0000001fff0c7819 */ /* 0x000fc80000011424 */
[----:B------:R-:W-:Y:S01]  /*9080*/  LEA.HI R12, R12, R36, RZ, 0x3 ;  /* 0x000000240c0c7211 */ /* 0x000fe200078f18ff */
[----:B------:R-:W-:-:S03]  /*9090*/  IMAD.SHL.U32 R36, R36, 0x8, RZ ;  /* 0x0000000824247824 */ /* 0x000fc600078e00ff */
[----:B------:R-:W-:Y:S02]  /*90a0*/  SHF.R.S32.HI R12, RZ, 0x3, R12 ;  /* 0x00000003ff0c7819 */ /* 0x000fe4000001140c */
[----:B------:R-:W-:Y:S02]  /*90b0*/  LOP3.LUT R11, R181, 0x38, R36, 0xf8, !PT ;  /* 0x00000038b50b7812 */ /* 0x000fe400078ef824 */
[----:B------:R-:W-:Y:S01]  /*90c0*/  ISETP.GE.AND P4, PT, R36, R127, PT ;  /* 0x0000007f2400720c */ /* 0x000fe20003f86270 */
[----:B------:R-:W-:Y:S01]  /*90d0*/  IMAD R12, R12, 0x1800, R200 ;  /* 0x000018000c0c7824 */ /* 0x000fe200078e02c8 */
[----:B------:R-:W-:-:S05]  /*90e0*/  LOP3.LUT R11, R11, R13, RZ, 0x3c, !PT ;  /* 0x0000000d0b0b7212 */ /* 0x000fca00078e3cff */
[----:B------:R-:W-:Y:S02]  /*90f0*/  IMAD.IADD R11, R12, 0x1, R11 ;  /* 0x000000010c0b7824 */ /* 0x000fe400078e020b */
[C---:B------:R-:W-:Y:S02]  /*9100*/  IMAD R12, R17.reuse, 0x4800, R137 ;  /* 0x00004800110c7824 */ /* 0x040fe400078e0289 */
[----:B------:R-:W-:Y:S02]  /*9110*/  IMAD R28, R17, 0x4800, R11 ;  /* 0x00004800111c7824 */ /* 0x000fe400078e020b */
[--C-:B------:R-:W-:Y:S02]  /*9120*/  IMAD R12, R12, 0x2, R2.reuse ;  /* 0x000000020c0c7824 */ /* 0x100fe400078e0202 */
[----:B------:R-:W-:Y:S02]  /*9130*/  IMAD R28, R28, 0x2, R2 ;  /* 0x000000021c1c7824 */ /* 0x000fe400078e0202 */
[----:B------:R-:W-:-:S02]  /*9140*/  @!P4 IMAD.WIDE R36, R36, 0x2, R32 ;  /* 0x000000022424c825 */ /* 0x000fc400078e0220 */
        /* <DEDUP_REMOVED lines=16> */
[----:B------:R-:W-:Y:S01]  /*9250*/  FMUL.FTZ R43, R42, R11 ;  /* 0x0000000b2a2b7220 */ /* 0x000fe20000410000 */
[----:B------:R-:W-:Y:S01]  /*9260*/  SHF.R.U64 R72, R72, 0x10, R73 ;  /* 0x0000001048487819 */ /* 0x000fe20000001249 */
[-C--:B------:R-:W-:Y:S01]  /*9270*/  FMUL.FTZ R42, R42, R39.reuse ;  /* 0x000000272a2a7220 */ /* 0x080fe20000410000 */
[----:B------:R-:W-:Y:S01]  /*9280*/  SHF.R.U64 R60, R60, 0x10, R61 ;  /* 0x000000103c3c7819 */ /* 0x000fe2000000123d */
[C---:B------:R-:W-:Y:S01]  /*9290*/  FFMA.FTZ R39, R38.reuse, R39, -R43 ;  /* 0x0000002726277223 */ /* 0x040fe2000001082b */
        /* <DEDUP_REMOVED lines=9> */
[C---:B------:R-:W-:Y:S01]  /*9330*/  IMAD.U32 R41, R15.reuse, 0x10000, RZ ;  /* 0x000100000f297824 */ /* 0x040fe200078e00ff */
[----:B------:R-:W-:Y:S02]  /*9340*/  SHF.R.U32.HI R29, RZ, 0x10, R63 ;  /* 0x00000010ff1d7819 */ /* 0x000fe4000001163f */
[----:B------:R-:W-:Y:S02]  /*9350*/  PRMT R40, R158, 0x5432, R40 ;  /* 0x000054329e287816 */ /* 0x000fe40000000028 */
[----:B------:R-:W-:Y:S02]  /*9360*/  PRMT R29, R156, 0x5432, R29 ;  /* 0x000054329c1d7816 */ /* 0x000fe4000000001d */
[----:B------:R-:W-:Y:S01]  /*9370*/  LOP3.LUT R15, R15, 0xffff0000, RZ, 0xc0, !PT ;  /* 0xffff00000f0f7812 */ /* 0x000fe200078ec0ff */
[C---:B------:R-:W-:Y:S01]  /*9380*/  IMAD.U32 R42, R40.reuse, 0x10000, RZ ;  /* 0x00010000282a7824 */ /* 0x040fe200078e00ff */
[----:B------:R-:W-:Y:S01]  /*9390*/  LOP3.LUT R40, R40, 0xffff0000, RZ, 0xc0, !PT ;  /* 0xffff000028287812 */ /* 0x000fe200078ec0ff */
[C---:B------:R-:W-:Y:S01]  /*93a0*/  IMAD.U32 R43, R29.reuse, 0x10000, RZ ;  /* 0x000100001d2b7824 */ /* 0x040fe200078e00ff */
[----:B------:R-:W-:Y:S01]  /*93b0*/  LOP3.LUT R29, R29, 0xffff0000, RZ, 0xc0, !PT ;  /* 0xffff00001d1d7812 */ /* 0x000fe200078ec0ff */
[C---:B------:R-:W-:Y:S01]  /*93c0*/  FMUL.FTZ R44, R45.reuse, R42 ;  /* 0x0000002a2d2c7220 */ /* 0x040fe20000410000 */
[----:B------:R-:W-:Y:S01]  /*93d0*/  SHF.R.U64 R74, R74, 0x10, R75 ;  /* 0x000000104a4a7819 */ /* 0x000fe2000000124b */
[-C--:B------:R-:W-:Y:S01]  /*93e0*/  FMUL.FTZ R45, R45, R43.reuse ;  /* 0x0000002b2d2d7220 */ /* 0x080fe20000410000 */
[----:B------:R-:W-:Y:S01]  /*93f0*/  SHF.R.U64 R62, R62, 0x10, R63 ;  /* 0x000000103e3e7819 */ /* 0x000fe2000000123f */
[----:B------:R-:W-:Y:S01]  /*9400*/  FFMA.FTZ R44, R41, R43, -R44 ;  /* 0x0000002b292c7223 */ /* 0x000fe2000001082c */
[----:B------:R-:W-:-:S02]  /*9410*/  IMAD.U32 R43, R28, 0x10000, RZ ;  /* 0x000100001c2b7824 */ /* 0x000fc400078e00ff */
        /* <DEDUP_REMOVED lines=21> */
[----:B------:R-:W-:Y:S01]  /*9570*/  IMAD.U32 R29, R74, 0x10000, RZ ;  /* 0x000100004a1d7824 */ /* 0x000fe200078e00ff */
[----:B------:R-:W-:Y:S01]  /*9580*/  LOP3.LUT R30, R30, 0xffff0000, RZ, 0xc0, !PT ;  /* 0xffff00001e1e7812 */ /* 0x000fe200078ec0ff */
[----:B------:R-:W-:Y:S02]  /*9590*/  IMAD.U32 R40, R62, 0x10000, RZ ;  /* 0x000100003e287824 */ /* 0x000fe400078e00ff */
[C---:B------:R-:W-:Y:S01]  /*95a0*/  FFMA.FTZ R15, R12.reuse, R60, -R15 ;  /* 0x0000003c0c0f7223 */ /* 0x040fe2000001080f */
[----:B------:R-:W-:Y:S01]  /*95b0*/  FFMA.FTZ R28, R12, R72, R28 ;  /* 0x000000480c1c7223 */ /* 0x000fe2000001001c */
[----:B------:R-:W-:Y:S01]  /*95c0*/  FMUL.FTZ R46, R47, R29 ;  /* 0x0000001d2f2e7220 */ /* 0x000fe20000410000 */
[----:B------:R-:W-:-:S02]  /*95d0*/  IMAD.U32 R12, R14, 0x10000, RZ ;  /* 0x000100000e0c7824 */ /* 0x000fc400078e00ff */
[-C--:B------:R-:W-:Y:S01]  /*95e0*/  FMUL.FTZ R47, R47, R40.reuse ;  /* 0x000000282f2f7220 */ /* 0x080fe20000410000 */
[----:B------:R-:W-:Y:S01]  /*95f0*/  LOP3.LUT R74, R74, 0xffff0000, RZ, 0xc0, !PT ;  /* 0xffff00004a4a7812 */ /* 0x000fe200078ec0ff */
[C---:B------:R-:W-:Y:S02]  /*9600*/  FFMA.FTZ R46, R12.reuse, R40, -R46 ;  /* 0x000000280c2e7223 */ /* 0x040fe4000001082e */
[----:B------:R-:W-:Y:S01]  /*9610*/  FFMA.FTZ R47, R12, R29, R47 ;  /* 0x0000001d0c2f7223 */ /* 0x000fe2000001002f */
[----:B------:R-:W-:Y:S01]  /*9620*/  LOP3.LUT R62, R62, 0xffff0000, RZ, 0xc0, !PT ;  /* 0xffff00003e3e7812 */ /* 0x000fe200078ec0ff */
[----:B------:R-:W-:Y:S01]  /*9630*/  FMUL.FTZ R12, R30, R74 ;  /* 0x0000004a1e0c7220 */ /* 0x000fe20000410000 */
[----:B------:R-:W-:Y:S02]  /*9640*/  LOP3.LUT R14, R14, 0xffff0000, RZ, 0xc0, !PT ;  /* 0xffff00000e0e7812 */ /* 0x000fe400078ec0ff */
[----:B------:R-:W-:Y:S01]  /*9650*/  F2FP.BF16.F32.PACK_AB R15, R15, R42 ;  /* 0x0000002a0f0f723e */ /* 0x000fe200000010ff */
[----:B------:R-:W-:Y:S01]  /*9660*/  FMUL.FTZ R30, R30, R62 ;  /* 0x0000003e1e1e7220 */ /* 0x000fe20000410000 */
[----:B------:R-:W-:Y:S01]  /*9670*/  F2FP.BF16.F32.PACK_AB R31, R31, R44 ;  /* 0x0000002c1f1f723e */ /* 0x000fe200000010ff */
[C---:B------:R-:W-:Y:S01]  /*9680*/  FFMA.FTZ R12, R14.reuse, R62, -R12 ;  /* 0x0000003e0e0c7223 */ /* 0x040fe2000001080c */
[----:B------:R-:W-:Y:S01]  /*9690*/  F2FP.BF16.F32.PACK_AB R11, R11, R38 ;  /* 0x000000260b0b723e */ /* 0x000fe200000010ff */
[----:B------:R-:W-:Y:S01]  /*96a0*/  FFMA.FTZ R30, R14, R74, R30 ;  /* 0x0000004a0e1e7223 */ /* 0x000fe2000001001e */
[----:B------:R-:W-:-:S02]  /*96b0*/  F2FP.BF16.F32.PACK_AB R41, R41, R45 ;  /* 0x0000002d2929723e */ /* 0x000fc400000010ff */
[----:B------:R-:W-:Y:S01]  /*96c0*/  F2FP.BF16.F32.PACK_AB R46, R12, R46 ;  /* 0x0000002e0c2e723e */ /* 0x000fe200000010ff */
[----:B------:R-:W-:Y:S01]  /*96d0*/  IMAD.MOV.U32 R12, RZ, RZ, R15 ;  /* 0x000000ffff0c7224 */ /* 0x000fe200078e000f */
[----:B------:R-:W-:Y:S01]  /*96e0*/  F2FP.BF16.F32.PACK_AB R13, R13, R39 ;  /* 0x000000270d0d723e */ /* 0x000fe200000010ff */
[----:B------:R-:W-:Y:S01]  /*96f0*/  IMAD.MOV.U32 R15, RZ, RZ, R31 ;  /* 0x000000ffff0f7224 */ /* 0x000fe200078e001f */
[----:B------:R-:W-:Y:S01]  /*9700*/  F2FP.BF16.F32.PACK_AB R28, R28, R43 ;  /* 0x0000002b1c1c723e */ /* 0x000fe200000010ff */
[----:B------:R-:W-:Y:S01]  /*9710*/  IMAD.MOV.U32 R29, RZ, RZ, R11 ;  /* 0x000000ffff1d7224 */ /* 0x000fe200078e000b */
[----:B------:R-:W-:Y:S01]  /*9720*/  F2FP.BF16.F32.PACK_AB R30, R30, R47 ;  /* 0x0000002f1e1e723e */ /* 0x000fe200000010ff */
[----:B------:R-:W-:Y:S02]  /*9730*/  IMAD.MOV.U32 R14, RZ, RZ, R46 ;  /* 0x000000ffff0e7224 */ /* 0x000fe400078e002e */
[----:B------:R-:W-:-:S07]  /*9740*/  IMAD.MOV.U32 R31, RZ, RZ, R41 ;  /* 0x000000ffff1f7224 */ /* 0x000fce00078e0029 */
.L_x_1648:
[----:B------:R-:W-:Y:S05]  /*9750*/  BSYNC B2 ;  /* 0x0000000000027941 */ /* 0x000fea0003800000 */
.L_x_1647:
[----:B0-----:R0:W-:Y:S04]  /*9760*/  ST.E.128 desc[UR60][R34.64], R12 ;  /* 0x0000000c22007985 */ /* 0x0011e8000c101d3c */
[----:B-1----:R0:W-:Y:S02]  /*9770*/  @!P4 ST.E.128 desc[UR60][R36.64], R28 ;  /* 0x0000001c2400c985 */ /* 0x0021e4000c101d3c */
.L_x_1646:
[----:B------:R-:W-:Y:S05]  /*9780*/  BSYNC B1 ;  /* 0x0000000000017941 */ /* 0x000fea0003800000 */
.L_x_1645:
[----:B------:R-:W-:Y:S01]  /*9790*/  ISETP.NE.AND P4, PT, R20, RZ, PT ;  /* 0x000000ff1400720c */ /* 0x000fe20003f85270 */
[----:B------:R-:W-:-:S12]  /*97a0*/  BSSY B1, `(.L_x_1649) ;  /* 0x000007c000017945 */ /* 0x000fd80003800000 */
[----:B------:R-:W-:Y:S05]  /*97b0*/  @!P4 BRA `(.L_x_1650) ;  /* 0x0000000400e8c947 */ /* 0x000fea0003800000 */
[----:B---3--:R-:W-:Y:S01]  /*97c0*/  SEL R11, R124, R131, !P2 ;  /* 0x000000837c0b7207 */ /* 0x008fe20005000000 */
[----:B------:R-:W-:Y:S01]  /*97d0*/  BSSY B2, `(.L_x_1651) ;  /* 0x0000076000027945 */ /* 0x000fe20003800000 */
[----:B0-----:R-:W-:Y:S02]  /*97e0*/  SHF.R.U32.HI R14, RZ, 0x3, R181 ;  /* 0x00000003ff0e7819 */ /* 0x001fe400000116b5 */
[----:B----4-:R-:W-:Y:S02]  /*97f0*/  SHF.R.S32.HI R12, RZ, 0x1f, R11 ;  /* 0x0000001fff0c7819 */ /* 0x010fe4000001140b */
[C---:B------:R-:W-:Y:S02]  /*9800*/  LEA R34, P5, R5.reuse, R117, 0x1 ;  /* 0x0000007505227211 */ /* 0x040fe400078a08ff */
[----:B------:R-:W-:Y:S02]  /*9810*/  LEA.HI R11, R12, R11, RZ, 0x4 ;  /* 0x0000000b0c0b7211 */ /* 0x000fe400078f20ff */
[----:B------:R-:W-:-:S02]  /*9820*/  LEA.HI.X R35, R5, R116, R110, 0x1, P5 ;  /* 0x0000007405237211 */ /* 0x000fc400028f0c6e */
[----:B------:R-:W-:Y:S02]  /*9830*/  LEA.HI.SX32 R11, R11, R118, 0x1c ;  /* 0x000000760b0b7211 */ /* 0x000fe400078fe2ff */
[----:B------:R-:W-:Y:S02]  /*9840*/  ISETP.GE.AND P5, PT, R167, R123, PT ;  /* 0x0000007ba700720c */ /* 0x000fe40003fa6270 */
        /* <DEDUP_REMOVED lines=12> */
[----:B------:R-:W-:Y:S02]  /*9910*/  IMAD R28, R13, 0x2, R2 ;  /* 0x000000020d1c7824 */ /* 0x000fe400078e0202 */
[----:B------:R-:W-:Y:S01]  /*9920*/  @!P4 IMAD.WIDE R36, R36, 0x2, R32 ;  /* 0x000000022424c825 */ /* 0x000fe200078e0220 */
[----:B------:R0:W1:Y:S04]  /*9930*/  LDS.128 R12, [R11+0x18400] ;  /* 0x018400000b0c7984 */ /* 0x0000680000000c00 */
[----:B------:R-:W2:Y:S01]  /*9940*/  LDS.128 R28, [R28+0x18400] ;  /* 0x018400001c1c7984 */ /* 0x000ea20000000c00 */
[----:B------:R-:W-:Y:S05]  /*9950*/  @P5 BRA `(.L_x_1652) ;  /* 0x0000000400745947 */ /* 0x000fea0003800000 */
[----:B------:R-:W-:Y:S01]  /*9960*/  SHF.R.U64 R39, R68, 0x10, R69 ;  /* 0x0000001044277819 */ /* 0x000fe20000001245 */
[----:B--2---:R-:W-:Y:S01]  /*9970*/  IMAD.U32 R43, R29, 0x10000, RZ ;  /* 0x000100001d2b7824 */ /* 0x004fe200078e00ff */
[----:B0-----:R-:W-:Y:S01]  /*9980*/  SHF.R.U64 R11, R56, 0x10, R57 ;  /* 0x00000010380b7819 */ /* 0x001fe20000001239 */
[----:B-1----:R-:W-:Y:S01]  /*9990*/  IMAD.U32 R41, R13, 0x10000, RZ ;  /* 0x000100000d297824 */ /* 0x002fe200078e00ff */
[----:B------:R-:W-:Y:S01]  /*99a0*/  SHF.R.U32.HI R68, RZ, 0x10, R69 ;  /* 0x00000010ff447819 */ /* 0x000fe20000011645 */
[----:B------:R-:W-:Y:S01]  /*99b0*/  IMAD.U32 R47, R31, 0x10000, RZ ;  /* 0x000100001f2f7824 */ /* 0x000fe200078e00ff */
[----:B------:R-:W-:Y:S01]  /*99c0*/  SHF.R.U32.HI R56, RZ, 0x10, R57 ;  /* 0x00000010ff387819 */ /* 0x000fe20000011639 */
[----:B------:R-:W-:Y:S01]  /*99d0*/  IMAD.U32 R46, R15, 0x10000, RZ ;  /* 0x000100000f2e7824 */ /* 0x000fe200078e00ff */
[----:B------:R-:W-:Y:S01]  /*99e0*/  PRMT R68, R149, 0x5432, R68 ;  /* 0x0000543295447816 */ /* 0x000fe20000000044 */
[----:B------:R-:W-:Y:S01]  /*99f0*/  IMAD.U32 R48, R30, 0x10000, RZ ;  /* 0x000100001e307824 */ /* 0x000fe200078e00ff */
[----:B------:R-:W-:Y:S01]  /*9a00*/  PRMT R56, R147, 0x5432, R56 ;  /* 0x0000543293387816 */ /* 0x000fe20000000038 */
[----:B------:R-:W-:Y:S01]  /*9a10*/  IMAD.U32 R45, R14, 0x10000, RZ ;  /* 0x000100000e2d7824 */ /* 0x000fe200078e00ff */
[----:B------:R-:W-:Y:S01]  /*9a20*/  SHF.R.U64 R40, R70, 0x10, R71 ;  /* 0x0000001046287819 */ /* 0x000fe20000001247 */
[----:B------:R-:W-:Y:S01]  /*9a30*/  IMAD.U32 R49, R68, 0x10000, RZ ;  /* 0x0001000044317824 */ /* 0x000fe200078e00ff */
[----:B------:R-:W-:Y:S01]  /*9a40*/  SHF.R.U64 R38, R58, 0x10, R59 ;  /* 0x000000103a267819 */ /* 0x000fe2000000123b */
[----:B------:R-:W-:Y:S01]  /*9a50*/  IMAD.U32 R50, R56, 0x10000, RZ ;  /* 0x0001000038327824 */ /* 0x000fe200078e00ff */
[----:B------:R-:W-:-:S02]  /*9a60*/  SHF.R.U32.HI R70, RZ, 0x10, R71 ;  /* 0x00000010ff467819 */ /* 0x000fc40000011647 */
[----:B------:R-:W-:Y:S02]  /*9a70*/  SHF.R.U32.HI R58, RZ, 0x10, R59 ;  /* 0x00000010ff3a7819 */ /* 0x000fe4000001163b */
[----:B------:R-:W-:Y:S01]  /*9a80*/  LOP3.LUT R44, R29, 0xffff0000, RZ, 0xc0, !PT ;  /* 0xffff00001d2c7812 */ /* 0x000fe200078ec0ff */
[----:B------:R-:W-:Y:S01]  /*9a90*/  IMAD.U32 R29, R28, 0x10000, RZ ;  /* 0x000100001c1d7824 */ /* 0x000fe200078e00ff */
[----:B------:R-:W-:Y:S01]  /*9aa0*/  PRMT R51, R148, 0x5410, R40 ;  /* 0x0000541094337816 */ /* 0x000fe20000000028 */
[CC--:B------:R-:W-:Y:S01]  /*9ab0*/  FMUL.FTZ R40, R43.reuse, R49.reuse ;  /* 0x000000312b287220 */ /* 0x0c0fe20000410000 */
[----:B------:R-:W-:Y:S01]  /*9ac0*/  LOP3.LUT R68, R68, 0xffff0000, RZ, 0xc0, !PT ;  /* 0xffff000044447812 */ /* 0x000fe200078ec0ff */
[-C--:B------:R-:W-:Y:S01]  /*9ad0*/  FMUL.FTZ R43, R43, R50.reuse ;  /* 0x000000322b2b7220 */ /* 0x080fe20000410000 */
[----:B------:R-:W-:Y:S01]  /*9ae0*/  PRMT R70, R148, 0x5432, R70 ;  /* 0x0000543294467816 */ /* 0x000fe20000000046 */
[----:B------:R-:W-:Y:S01]  /*9af0*/  FFMA.FTZ R40, R41, R50, -R40 ;  /* 0x0000003229287223 */ /* 0x000fe20000010828 */
[----:B------:R-:W-:Y:S01]  /*9b00*/  PRMT R58, R146, 0x5432, R58 ;  /* 0x00005432923a7816 */ /* 0x000fe2000000003a */
[----:B------:R-:W-:Y:S01]  /*9b10*/  FMUL.FTZ R57, R44, R68 ;  /* 0x000000442c397220 */ /* 0x000fe20000410000 */
[----:B------:R-:W-:Y:S01]  /*9b20*/  LOP3.LUT R42, R13, 0xffff0000, RZ, 0xc0, !PT ;  /* 0xffff00000d2a7812 */ /* 0x000fe200078ec0ff */
[----:B------:R-:W-:Y:S01]  /*9b30*/  IMAD.U32 R50, R70, 0x10000, RZ ;  /* 0x0001000046327824 */ /* 0x000fe200078e00ff */
[----:B------:R-:W-:Y:S01]  /*9b40*/  LOP3.LUT R56, R56, 0xffff0000, RZ, 0xc0, !PT ;  /* 0xffff000038387812 */ /* 0x000fe200078ec0ff */
[----:B------:R-:W-:Y:S01]  /*9b50*/  FFMA.FTZ R43, R41, R49, R43 ;  /* 0x00000031292b7223 */ /* 0x000fe2000001002b */
[----:B------:R-:W-:Y:S01]  /*9b60*/  IMAD.U32 R41, R58, 0x10000, RZ ;  /* 0x000100003a297824 */ /* 0x000fe200078e00ff */
[----:B------:R-:W-:Y:S01]  /*9b70*/  PRMT R39, R149, 0x5410, R39 ;  /* 0x0000541095277816 */ /* 0x000fe20000000027 */
[----:B------:R-:W-:-:S02]  /*9b80*/  IMAD.U32 R13, R12, 0x10000, RZ ;  /* 0x000100000c0d7824 */ /* 0x000fc400078e00ff */
[----:B------:R-:W-:Y:S01]  /*9b90*/  FFMA.FTZ R59, R42, R56, -R57 ;  /* 0x000000382a3b7223 */ /* 0x000fe20000010839 */
[C---:B------:R-:W-:Y:S01]  /*9ba0*/  FMUL.FTZ R57, R47.reuse, R50 ;  /* 0x000000322f397220 */ /* 0x040fe20000410000 */
[-C--:B------:R-:W-:Y:S01]  /*9bb0*/  FMUL.FTZ R47, R47, R41.reuse ;  /* 0x000000292f2f7220 */ /* 0x080fe20000410000 */
[----:B------:R-:W-:Y:S01]  /*9bc0*/  LOP3.LUT R31, R31, 0xffff0000, RZ, 0xc0, !PT ;  /* 0xffff00001f1f7812 */ /* 0x000fe200078ec0ff */
[----:B------:R-:W-:Y:S01]  /*9bd0*/  FMUL.FTZ R49, R44, R56 ;  /* 0x000000382c317220 */ /* 0x000fe20000410000 */
[----:B------:R-:W-:Y:S01]  /*9be0*/  LOP3.LUT R70, R70, 0xffff0000, RZ, 0xc0, !PT ;  /* 0xffff000046467812 */ /* 0x000fe200078ec0ff */
[----:B------:R-:W-:Y:S01]  /*9bf0*/  FFMA.FTZ R57, R46, R41, -R57 ;  /* 0x000000292e397223 */ /* 0x000fe20000010839 */
[----:B------:R-:W-:Y:S01]  /*9c00*/  LOP3.LUT R58, R58, 0xffff0000, RZ, 0xc0, !PT ;  /* 0xffff00003a3a7812 */ /* 0x000fe200078ec0ff */
[----:B------:R-:W-:Y:S01]  /*9c10*/  FFMA.FTZ R47, R46, R50, R47 ;  /* 0x000000322e2f7223 */ /* 0x000fe2000001002f */
[----:B------:R-:W-:Y:S01]  /*9c20*/  PRMT R11, R147, 0x5410, R11 ;  /* 0x00005410930b7816 */ /* 0x000fe2000000000b */
[----:B------:R-:W-:Y:S01]  /*9c30*/  IMAD.U32 R46, R39, 0x10000, RZ ;  /* 0x00010000272e7824 */ /* 0x000fe200078e00ff */
[----:B------:R-:W-:Y:S01]  /*9c40*/  LOP3.LUT R15, R15, 0xffff0000, RZ, 0xc0, !PT ;  /* 0xffff00000f0f7812 */ /* 0x000fe200078ec0ff */
[C---:B------:R-:W-:Y:S01]  /*9c50*/  FMUL.FTZ R56, R31.reuse, R70 ;  /* 0x000000461f387220 */ /* 0x040fe20000410000 */
[----:B------:R-:W-:Y:S01]  /*9c60*/  LOP3.LUT R28, R28, 0xffff0000, RZ, 0xc0, !PT ;  /* 0xffff00001c1c7812 */ /* 0x000fe200078ec0ff */
[-C--:B------:R-:W-:Y:S01]  /*9c70*/  FMUL.FTZ R50, R31, R58.reuse ;  /* 0x0000003a1f327220 */ /* 0x080fe20000410000 */
[----:B------:R-:W-:Y:S01]  /*9c80*/  LOP3.LUT R39, R39, 0xffff0000, RZ, 0xc0, !PT ;  /* 0xffff000027277812 */ /* 0x000fe200078ec0ff */
[C---:B------:R-:W-:Y:S01]  /*9c90*/  IMAD.U32 R44, R11.reuse, 0x10000, RZ ;  /* 0x000100000b2c7824 */ /* 0x040fe200078e00ff */
[----:B------:R-:W-:Y:S01]  /*9ca0*/  LOP3.LUT R11, R11, 0xffff0000, RZ, 0xc0, !PT ;  /* 0xffff00000b0b7812 */ /* 0x000fe200078ec0ff */
[C---:B------:R-:W-:Y:S01]  /*9cb0*/  FFMA.FTZ R58, R15.reuse, R58, -R56 ;  /* 0x0000003a0f3a7223 */ /* 0x040fe20000010838 */
[----:B------:R-:W-:Y:S01]  /*9cc0*/  LOP3.LUT R12, R12, 0xffff0000, RZ, 0xc0, !PT ;  /* 0xffff00000c0c7812 */ /* 0x000fe200078ec0ff */
[----:B------:R-:W-:Y:S01]  /*9cd0*/  FFMA.FTZ R50, R15, R70, R50 ;  /* 0x000000460f327223 */ /* 0x000fe20000010032 */
[----:B------:R-:W-:Y:S01]  /*9ce0*/  FMUL.FTZ R15, R28, R39 ;  /* 0x000000271c0f7220 */ /* 0x000fe20000410000 */
[C---:B------:R-:W-:Y:S01]  /*9cf0*/  FMUL.FTZ R56, R29.reuse, R46 ;  /* 0x0000002e1d387220 */ /* 0x040fe20000410000 */
[-C--:B------:R-:W-:Y:S01]  /*9d00*/  FMUL.FTZ R29, R29, R44.reuse ;  /* 0x0000002c1d1d7220 */ /* 0x080fe20000410000 */
[----:B------:R-:W-:Y:S01]  /*9d10*/  PRMT R38, R146, 0x5410, R38 ;  /* 0x0000541092267816 */ /* 0x000fe20000000026 */
[-C--:B------:R-:W-:Y:S01]  /*9d20*/  FMUL.FTZ R31, R28, R11.reuse ;  /* 0x0000000b1c1f7220 */ /* 0x080fe20000410000 */
[----:B------:R-:W-:Y:S01]  /*9d30*/  FFMA.FTZ R11, R12, R11, -R15 ;  /* 0x0000000b0c0b7223 */ /* 0x000fe2000001080f */
[----:B------:R-:W-:Y:S01]  /*9d40*/  FFMA.FTZ R44, R13, R44, -R56 ;  /* 0x0000002c0d2c7223 */ /* 0x000fe20000010838 */
[----:B------:R-:W-:Y:S01]  /*9d50*/  IMAD.U32 R15, R51, 0x10000, RZ ;  /* 0x00010000330f7824 */ /* 0x000fe200078e00ff */
[----:B------:R-:W-:Y:S01]  /*9d60*/  LOP3.LUT R30, R30, 0xffff0000, RZ, 0xc0, !PT ;  /* 0xffff00001e1e7812 */ /* 0x000fe200078ec0ff */
[----:B------:R-:W-:Y:S01]  /*9d70*/  FFMA.FTZ R13, R13, R46, R29 ;  /* 0x0000002e0d0d7223 */ /* 0x000fe2000001001d */
[----:B------:R-:W-:Y:S01]  /*9d80*/  LOP3.LUT R51, R51, 0xffff0000, RZ, 0xc0, !PT ;  /* 0xffff000033337812 */ /* 0x000fe200078ec0ff */
[C---:B------:R-:W-:Y:S01]  /*9d90*/  IMAD.U32 R28, R38.reuse, 0x10000, RZ ;  /* 0x00010000261c7824 */ /* 0x040fe200078e00ff */
[----:B------:R-:W-:Y:S01]  /*9da0*/  LOP3.LUT R29, R38, 0xffff0000, RZ, 0xc0, !PT ;  /* 0xffff0000261d7812 */ /* 0x000fe200078ec0ff */
[----:B------:R-:W-:Y:S01]  /*9db0*/  FFMA.FTZ R12, R12, R39, R31 ;  /* 0x000000270c0c7223 */ /* 0x000fe2000001001f */
[----:B------:R-:W-:Y:S01]  /*9dc0*/  LOP3.LUT R14, R14, 0xffff0000, RZ, 0xc0, !PT ;  /* 0xffff00000e0e7812 */ /* 0x000fe200078ec0ff */
[----:B------:R-:W-:Y:S01]  /*9dd0*/  FMUL.FTZ R38, R48, R15 ;  /* 0x0000000f30267220 */ /* 0x000fe20000410000 */
[----:B------:R-:W-:Y:S01]  /*9de0*/  FMUL.FTZ R31, R30, R51 ;  /* 0x000000331e1f7220 */ /* 0x000fe20000410000 */
[-C--:B------:R-:W-:Y:S01]  /*9df0*/  FMUL.FTZ R48, R48, R28.reuse ;  /* 0x0000001c30307220 */ /* 0x080fe20000410000 */
[-C--:B------:R-:W-:Y:S01]  /*9e00*/  FMUL.FTZ R30, R30, R29.reuse ;  /* 0x0000001d1e1e7220 */ /* 0x080fe20000410000 */
[C---:B------:R-:W-:Y:S01]  /*9e10*/  FFMA.FTZ R28, R45.reuse, R28, -R38 ;  /* 0x0000001c2d1c7223 */ /* 0x040fe20000010826 */
[C---:B------:R-:W-:Y:S01]  /*9e20*/  FFMA.FTZ R31, R14.reuse, R29, -R31 ;  /* 0x0000001d0e1f7223 */ /* 0x040fe2000001081f */
[----:B------:R-:W-:Y:S01]  /*9e30*/  FFMA.FTZ R15, R45, R15, R48 ;  /* 0x0000000f2d0f7223 */ /* 0x000fe20000010030 */
[----:B------:R-:W-:Y:S01]  /*9e40*/  FFMA.FTZ R30, R14, R51, R30 ;  /* 0x000000330e1e7223 */ /* 0x000fe2000001001e */
[----:B------:R-:W-:Y:S01]  /*9e50*/  FFMA.FTZ R42, R42, R68, R49 ;  /* 0x000000442a2a7223 */ /* 0x000fe20000010031 */
        /* <DEDUP_REMOVED lines=11> */
[----:B------:R-:W-:-:S02]  /*9f10*/  IMAD.MOV.U32 R15, RZ, RZ, R57 ;  /* 0x000000ffff0f7224 */ /* 0x000fc400078e0039 */
[----:B------:R-:W-:-:S07]  /*9f20*/  IMAD.MOV.U32 R31, RZ, RZ, R47 ;  /* 0x000000ffff1f7224 */ /* 0x000fce00078e002f */
.L_x_1652:
[----:B------:R-:W-:Y:S05]  /*9f30*/  BSYNC B2 ;  /* 0x0000000000027941 */ /* 0x000fea0003800000 */
.L_x_1651:
[----:B-1----:R1:W-:Y:S04]  /*9f40*/  ST.E.128 desc[UR60][R34.64], R12 ;  /* 0x0000000c22007985 */ /* 0x0023e8000c101d3c */
[----:B--2---:R1:W-:Y:S02]  /*9f50*/  @!P4 ST.E.128 desc[UR60][R36.64], R28 ;  /* 0x0000001c2400c985 */ /* 0x0043e4000c101d3c */
.L_x_1650:
[----:B------:R-:W-:Y:S05]  /*9f60*/  BSYNC B1 ;  /* 0x0000000000017941 */ /* 0x000fea0003800000 */
.L_x_1649:
[----:B------:R-:W-:-:S13]  /*9f70*/  ISETP.NE.AND P4, PT, R21, RZ, PT ;  /* 0x000000ff1500720c */ /* 0x000fda0003f85270 */
[----:B------:R-:W-:Y:S05]  /*9f80*/  @!P4 BRA `(.L_x_1601) ;  /* 0x0000000c00c4c947 */ /* 0x000fea0003800000 */
[----:B------:R-:W-:Y:S01]  /*9f90*/  SEL R131, R124, R131, !P1 ;  /* 0x000000837c837207 */ /* 0x000fe20004800000 */
[----:B------:R-:W-:Y:S01]  /*9fa0*/  BSSY B1, `(.L_x_1653) ;  /* 0x0000074000017945 */ /* 0x000fe20003800000 */
[----:B01----:R-:W-:Y:S02]  /*9fb0*/  SHF.R.U32.HI R14, RZ, 0x3, R181 ;  /* 0x00000003ff0e7819 */ /* 0x003fe400000116b5 */
[----:B---34-:R-:W-:Y:S02]  /*9fc0*/  SHF.R.S32.HI R12, RZ, 0x1f, R131 ;  /* 0x0000001fff0c7819 */ /* 0x018fe40000011483 */
[----:B------:R-:W-:Y:S02]  /*9fd0*/  ISETP.GE.AND P5, PT, R168, R123, PT ;  /* 0x0000007ba800720c */ /* 0x000fe40003fa6270 */
[----:B------:R-:W-:Y:S02]  /*9fe0*/  LEA.HI R12, R12, R131, RZ, 0x4 ;  /* 0x000000830c0c7211 */ /* 0x000fe400078f20ff */
[----:B------:R-:W-:-:S02]  /*9ff0*/  LEA R34, P4, R6, R117, 0x1 ;  /* 0x0000007506227211 */ /* 0x000fc400078808ff */
[----:B------:R-:W-:Y:S02]  /*a000*/  LEA.HI.SX32 R12, R12, R113, 0x1c ;  /* 0x000000710c0c7211 */ /* 0x000fe400078fe2ff */
[----:B------:R-:W-:Y:S02]  /*a010*/  LEA.HI.X R35, R6, R116, R109, 0x1, P4 ;  /* 0x0000007406237211 */ /* 0x000fe400020f0c6d */
[----:B------:R-:W-:Y:S01]  /*a020*/  SHF.R.S32.HI R11, RZ, 0x1f, R12 ;  /* 0x0000001fff0b7819 */ /* 0x000fe2000001140c */
[----:B------:R-:W-:-:S03]  /*a030*/  IMAD.SHL.U32 R36, R12, 0x8, RZ ;  /* 0x000000080c247824 */ /* 0x000fc600078e00ff */
[----:B------:R-:W-:-:S04]  /*a040*/  LEA.HI R11, R11, R12, RZ, 0x3 ;  /* 0x0000000c0b0b7211 */ /* 0x000fc800078f18ff */
        /* <DEDUP_REMOVED lines=8> */
[----:B------:R-:W-:-:S03]  /*a0d0*/  IMAD R28, R13, 0x2, R2 ;  /* 0x000000020d1c7824 */ /* 0x000fc600078e0202 */
[----:B------:R0:W1:Y:S04]  /*a0e0*/  LDS.128 R12, [R11+0x18400] ;  /* 0x018400000b0c7984 */ /* 0x0000680000000c00 */
[----:B------:R-:W2:Y:S01]  /*a0f0*/  LDS.128 R28, [R28+0x18400] ;  /* 0x018400001c1c7984 */ /* 0x000ea20000000c00 */
[----:B------:R-:W-:Y:S05]  /*a100*/  @P5 BRA `(.L_x_1654) ;  /* 0x0000000400745947 */ /* 0x000fea0003800000 */
[--C-:B------:R-:W-:Y:S01]  /*a110*/  SHF.R.U64 R44, R64, 0x10, R65.reuse ;  /* 0x00000010402c7819 */ /* 0x100fe20000001241 */
[----:B--2---:R-:W-:Y:S01]  /*a120*/  IMAD.U32 R47, R29, 0x10000, RZ ;  /* 0x000100001d2f7824 */ /* 0x004fe200078e00ff */
[----:B------:R-:W-:Y:S01]  /*a130*/  SHF.R.U32.HI R64, RZ, 0x10, R65 ;  /* 0x00000010ff407819 */ /* 0x000fe20000011641 */
[----:B-1----:R-:W-:Y:S01]  /*a140*/  IMAD.U32 R42, R13, 0x10000, RZ ;  /* 0x000100000d2a7824 */ /* 0x002fe200078e00ff */
[--C-:B------:R-:W-:Y:S01]  /*a150*/  SHF.R.U64 R40, R52, 0x10, R53.reuse ;  /* 0x0000001034287819 */ /* 0x100fe20000001235 */
[----:B------:R-:W-:Y:S01]  /*a160*/  IMAD.U32 R46, R31, 0x10000, RZ ;  /* 0x000100001f2e7824 */ /* 0x000fe200078e00ff */
[----:B------:R-:W-:Y:S01]  /*a170*/  SHF.R.U32.HI R52, RZ, 0x10, R53 ;  /* 0x00000010ff347819 */ /* 0x000fe20000011635 */
[----:B------:R-:W-:Y:S01]  /*a180*/  IMAD.U32 R39, R15, 0x10000, RZ ;  /* 0x000100000f277824 */ /* 0x000fe200078e00ff */
[----:B------:R-:W-:Y:S01]  /*a190*/  PRMT R49, R145, 0x5432, R64 ;  /* 0x0000543291317816 */ /* 0x000fe20000000040 */
[----:B0-----:R-:W-:Y:S01]  /*a1a0*/  IMAD.U32 R11, R12, 0x10000, RZ ;  /* 0x000100000c0b7824 */ /* 0x001fe200078e00ff */
[----:B------:R-:W-:-:S02]  /*a1b0*/  PRMT R40, R143, 0x5410, R40 ;  /* 0x000054108f287816 */ /* 0x000fc40000000028 */
[--C-:B------:R-:W-:Y:S01]  /*a1c0*/  SHF.R.U64 R45, R66, 0x10, R67.reuse ;  /* 0x00000010422d7819 */ /* 0x100fe20000001243 */
[----:B------:R-:W-:Y:S01]  /*a1d0*/  IMAD.U32 R50, R49, 0x10000, RZ ;  /* 0x0001000031327824 */ /* 0x000fe200078e00ff */
[----:B------:R-:W-:Y:S02]  /*a1e0*/  PRMT R143, R143, 0x5432, R52 ;  /* 0x000054328f8f7816 */ /* 0x000fe40000000034 */
[----:B------:R-:W-:Y:S02]  /*a1f0*/  SHF.R.U32.HI R67, RZ, 0x10, R67 ;  /* 0x00000010ff437819 */ /* 0x000fe40000011643 */
[----:B------:R-:W-:Y:S01]  /*a200*/  PRMT R145, R145, 0x5410, R44 ;  /* 0x0000541091917816 */ /* 0x000fe2000000002c */
[----:B------:R-:W-:Y:S01]  /*a210*/  IMAD.U32 R48, R143, 0x10000, RZ ;  /* 0x000100008f307824 */ /* 0x000fe200078e00ff */
[----:B------:R-:W-:Y:S01]  /*a220*/  PRMT R44, R144, 0x5410, R45 ;  /* 0x00005410902c7816 */ /* 0x000fe2000000002d */
[C---:B------:R-:W-:Y:S01]  /*a230*/  FMUL.FTZ R45, R47.reuse, R50 ;  /* 0x000000322f2d7220 */ /* 0x040fe20000410000 */
[--C-:B------:R-:W-:Y:S01]  /*a240*/  SHF.R.U64 R41, R54, 0x10, R55.reuse ;  /* 0x0000001036297819 */ /* 0x100fe20000001237 */
[-C--:B------:R-:W-:Y:S01]  /*a250*/  FMUL.FTZ R47, R47, R48.reuse ;  /* 0x000000302f2f7220 */ /* 0x080fe20000410000 */
[----:B------:R-:W-:Y:S01]  /*a260*/  SHF.R.U32.HI R55, RZ, 0x10, R55 ;  /* 0x00000010ff377819 */ /* 0x000fe20000011637 */
[----:B------:R-:W-:Y:S01]  /*a270*/  FFMA.FTZ R45, R42, R48, -R45 ;  /* 0x000000302a2d7223 */ /* 0x000fe2000001082d */
[----:B------:R-:W-:Y:S01]  /*a280*/  PRMT R67, R144, 0x5432, R67 ;  /* 0x0000543290437816 */ /* 0x000fe20000000043 */
[----:B------:R-:W-:Y:S01]  /*a290*/  FFMA.FTZ R42, R42, R50, R47 ;  /* 0x000000322a2a7223 */ /* 0x000fe2000001002f */
[----:B------:R-:W-:Y:S01]  /*a2a0*/  LOP3.LUT R43, R29, 0xffff0000, RZ, 0xc0, !PT ;  /* 0xffff00001d2b7812 */ /* 0x000fe200078ec0ff */
[----:B------:R-:W-:Y:S01]  /*a2b0*/  IMAD.U32 R52, R145, 0x10000, RZ ;  /* 0x0001000091347824 */ /* 0x000fe200078e00ff */
[----:B------:R-:W-:Y:S01]  /*a2c0*/  LOP3.LUT R49, R49, 0xffff0000, RZ, 0xc0, !PT ;  /* 0xffff000031317812 */ /* 0x000fe200078ec0ff */
[----:B------:R-:W-:Y:S01]  /*a2d0*/  IMAD.U32 R51, R67, 0x10000, RZ ;  /* 0x0001000043337824 */ /* 0x000fe200078e00ff */
[----:B------:R-:W-:-:S02]  /*a2e0*/  LOP3.LUT R48, R143, 0xffff0000, RZ, 0xc0, !PT ;  /* 0xffff00008f307812 */ /* 0x000fc400078ec0ff */
[----:B------:R-:W-:Y:S01]  /*a2f0*/  PRMT R55, R142, 0x5432, R55 ;  /* 0x000054328e377816 */ /* 0x000fe20000000037 */
[----:B------:R-:W-:Y:S01]  /*a300*/  FMUL.FTZ R53, R43, R49 ;  /* 0x000000312b357220 */ /* 0x000fe20000410000 */
[----:B------:R-:W-:Y:S01]  /*a310*/  LOP3.LUT R38, R13, 0xffff0000, RZ, 0xc0, !PT ;  /* 0xffff00000d267812 */ /* 0x000fe200078ec0ff */
[-C--:B------:R-:W-:Y:S01]  /*a320*/  FMUL.FTZ R43, R43, R48.reuse ;  /* 0x000000302b2b7220 */ /* 0x080fe20000410000 */
[----:B------:R-:W-:Y:S01]  /*a330*/  FMUL.FTZ R50, R46, R51 ;  /* 0x000000332e327220 */ /* 0x000fe20000410000 */
[----:B------:R-:W-:Y:S01]  /*a340*/  IMAD.U32 R47, R55, 0x10000, RZ ;  /* 0x00010000372f7824 */ /* 0x000fe200078e00ff */
[----:B------:R-:W-:Y:S01]  /*a350*/  LOP3.LUT R31, R31, 0xffff0000, RZ, 0xc0, !PT ;  /* 0xffff00001f1f7812 */ /* 0x000fe200078ec0ff */
[C---:B------:R-:W-:Y:S01]  /*a360*/  FFMA.FTZ R48, R38.reuse, R48, -R53 ;  /* 0x0000003026307223 */ /* 0x040fe20000010835 */
[----:B------:R-:W-:Y:S01]  /*a370*/  FFMA.FTZ R43, R38, R49, R43 ;  /* 0x00000031262b7223 */ /* 0x000fe2000001002b */
[-C--:B------:R-:W-:Y:S01]  /*a380*/  FMUL.FTZ R46, R46, R47.reuse ;  /* 0x0000002f2e2e7220 */ /* 0x080fe20000410000 */
[----:B------:R-:W-:Y:S01]  /*a390*/  FFMA.FTZ R38, R39, R47, -R50 ;  /* 0x0000002f27267223 */ /* 0x000fe20000010832 */
[----:B------:R-:W-:Y:S01]  /*a3a0*/  LOP3.LUT R54, R67, 0xffff0000, RZ, 0xc0, !PT ;  /* 0xffff000043367812 */ /* 0x000fe200078ec0ff */
[----:B------:R-:W-:Y:S01]  /*a3b0*/  IMAD.U32 R13, R28, 0x10000, RZ ;  /* 0x000100001c0d7824 */ /* 0x000fe200078e00ff */
[----:B------:R-:W-:Y:S01]  /*a3c0*/  LOP3.LUT R50, R55, 0xffff0000, RZ, 0xc0, !PT ;  /* 0xffff000037327812 */ /* 0x000fe200078ec0ff */
[----:B------:R-:W-:Y:S01]  /*a3d0*/  FFMA.FTZ R39, R39, R51, R46 ;  /* 0x0000003327277223 */ /* 0x000fe2000001002e */
[----:B------:R-:W-:-:S02]  /*a3e0*/  IMAD.U32 R46, R40, 0x10000, RZ ;  /* 0x00010000282e7824 */ /* 0x000fc400078e00ff */
[----:B------:R-:W-:Y:S01]  /*a3f0*/  FMUL.FTZ R56, R31, R54 ;  /* 0x000000361f387220 */ /* 0x000fe20000410000 */
[----:B------:R-:W-:Y:S01]  /*a400*/  LOP3.LUT R29, R15, 0xffff0000, RZ, 0xc0, !PT ;  /* 0xffff00000f1d7812 */ /* 0x000fe200078ec0ff */
[----:B------:R-:W-:Y:S01]  /*a410*/  FMUL.FTZ R58, R31, R50 ;  /* 0x000000321f3a7220 */ /* 0x000fe20000410000 */
[----:B------:R-:W-:Y:S01]  /*a420*/  LOP3.LUT R31, R40, 0xffff0000, RZ, 0xc0, !PT ;  /* 0xffff0000281f7812 */ /* 0x000fe200078ec0ff */
[C---:B------:R-:W-:Y:S01]  /*a430*/  FMUL.FTZ R40, R13.reuse, R52 ;  /* 0x000000340d287220 */ /* 0x040fe20000410000 */
[----:B------:R-:W-:Y:S01]  /*a440*/  FMUL.FTZ R13, R13, R46 ;  /* 0x0000002e0d0d7220 */ /* 0x000fe20000410000 */
[----:B------:R-:W-:Y:S01]  /*a450*/  LOP3.LUT R28, R28, 0xffff0000, RZ, 0xc0, !PT ;  /* 0xffff00001c1c7812 */ /* 0x000fe200078ec0ff */
[----:B------:R-:W-:Y:S01]  /*a460*/  IMAD.U32 R15, R14, 0x10000, RZ ;  /* 0x000100000e0f7824 */ /* 0x000fe200078e00ff */
[----:B------:R-:W-:Y:S01]  /*a470*/  PRMT R41, R142, 0x5410, R41 ;  /* 0x000054108e297816 */ /* 0x000fe20000000029 */
[----:B------:R-:W-:Y:S01]  /*a480*/  FFMA.FTZ R52, R11, R52, R13 ;  /* 0x000000340b347223 */ /* 0x000fe2000001000d */
[----:B------:R-:W-:Y:S01]  /*a490*/  LOP3.LUT R145, R145, 0xffff0000, RZ, 0xc0, !PT ;  /* 0xffff000091917812 */ /* 0x000fe200078ec0ff */
[C---:B------:R-:W-:Y:S01]  /*a4a0*/  FFMA.FTZ R49, R29.reuse, R50, -R56 ;  /* 0x000000321d317223 */ /* 0x040fe20000010838 */
[----:B------:R-:W-:Y:S01]  /*a4b0*/  LOP3.LUT R37, R14, 0xffff0000, RZ, 0xc0, !PT ;  /* 0xffff00000e257812 */ /* 0x000fe200078ec0ff */
[----:B------:R-:W-:Y:S01]  /*a4c0*/  IMAD.U32 R14, R30, 0x10000, RZ ;  /* 0x000100001e0e7824 */ /* 0x000fe200078e00ff */
[----:B------:R-:W-:Y:S01]  /*a4d0*/  LOP3.LUT R12, R12, 0xffff0000, RZ, 0xc0, !PT ;  /* 0xffff00000c0c7812 */ /* 0x000fe200078ec0ff */
[----:B------:R-:W-:Y:S01]  /*a4e0*/  FFMA.FTZ R58, R29, R54, R58 ;  /* 0x000000361d3a7223 */ /* 0x000fe2000001003a */
[----:B------:R-:W-:Y:S01]  /*a4f0*/  FFMA.FTZ R40, R11, R46, -R40 ;  /* 0x0000002e0b287223 */ /* 0x000fe20000010828 */
[----:B------:R-:W-:Y:S01]  /*a500*/  IMAD.U32 R13, R44, 0x10000, RZ ;  /* 0x000100002c0d7824 */ /* 0x000fe200078e00ff */
[----:B------:R-:W-:Y:S01]  /*a510*/  LOP3.LUT R30, R30, 0xffff0000, RZ, 0xc0, !PT ;  /* 0xffff00001e1e7812 */ /* 0x000fe200078ec0ff */
[C---:B------:R-:W-:Y:S01]  /*a520*/  FMUL.FTZ R29, R28.reuse, R145 ;  /* 0x000000911c1d7220 */ /* 0x040fe20000410000 */
[-C--:B------:R-:W-:Y:S01]  /*a530*/  FMUL.FTZ R47, R28, R31.reuse ;  /* 0x0000001f1c2f7220 */ /* 0x080fe20000410000 */
[C---:B------:R-:W-:Y:S01]  /*a540*/  IMAD.U32 R11, R41.reuse, 0x10000, RZ ;  /* 0x00010000290b7824 */ /* 0x040fe200078e00ff */
[----:B------:R-:W-:Y:S01]  /*a550*/  LOP3.LUT R44, R44, 0xffff0000, RZ, 0xc0, !PT ;  /* 0xffff00002c2c7812 */ /* 0x000fe200078ec0ff */
[C---:B------:R-:W-:Y:S01]  /*a560*/  FFMA.FTZ R29, R12.reuse, R31, -R29 ;  /* 0x0000001f0c1d7223 */ /* 0x040fe2000001081d */
[----:B------:R-:W-:Y:S01]  /*a570*/  LOP3.LUT R41, R41, 0xffff0000, RZ, 0xc0, !PT ;  /* 0xffff000029297812 */ /* 0x000fe200078ec0ff */
[----:B------:R-:W-:Y:S01]  /*a580*/  FFMA.FTZ R47, R12, R145, R47 ;  /* 0x000000910c2f7223 */ /* 0x000fe2000001002f */
[----:B------:R-:W-:Y:S01]  /*a590*/  FMUL.FTZ R12, R14, R13 ;  /* 0x0000000d0e0c7220 */ /* 0x000fe20000410000 */
        /* <DEDUP_REMOVED lines=20> */
.L_x_1654:
[----:B------:R-:W-:Y:S05]  /*a6e0*/  BSYNC B1 ;  /* 0x0000000000017941 */ /* 0x000fea0003800000 */
.L_x_1653:
[----:B-1----:R1:W-:Y:S01]  /*a6f0*/  ST.E.128 desc[UR60][R34.64], R12 ;  /* 0x0000000c22007985 */ /* 0x0023e2000c101d3c */
[----:B------:R-:W-:-:S13]  /*a700*/  ISETP.GE.AND P4, PT, R36, R127, PT ;  /* 0x0000007f2400720c */ /* 0x000fda0003f86270 */
[----:B------:R-:W-:Y:S05]  /*a710*/  @P4 BRA `(.L_x_1601) ;  /* 0x0000000400e04947 */ /* 0x000fea0003800000 */
[----:B------:R-:W-:-:S05]  /*a720*/  IMAD.WIDE R32, R36, 0x2, R32 ;  /* 0x0000000224207825 */ /* 0x000fca00078e0220 */
[----:B--2---:R2:W-:Y:S01]  /*a730*/  ST.E.128 desc[UR60][R32.64], R28 ;  /* 0x0000001c20007985 */ /* 0x0045e2000c101d3c */
[----:B------:R-:W-:Y:S05]  /*a740*/  BRA `(.L_x_1601) ;  /* 0x0000000400d47947 */ /* 0x000fea0003800000 */
.L_x_1566:
[----:B------:R-:W2:Y:S02]  /*a750*/  LDL R11, [R1+0x30] ;  /* 0x00003000010b7983 */ /* 0x000ea40000100800 */
[----:B--2---:R-:W-:-:S13]  /*a760*/  R2UR UR4, R11 ;  /* 0x000000000b0472ca */ /* 0x004fda00000e0000 */
[----:B------:R-:W-:-:S06]  /*a770*/  UISETP.NE.AND UP0, UPT, UR4, 0x3, UPT ;  /* 0x000000030400788c */ /* 0x000fcc000bf05270 */
[----:B------:R-:W-:-:S13]  /*a780*/  PLOP3.LUT P0, PT, PT, PT, UP0, 0x80, 0x0 ;  /* 0x000000000000781c */ /* 0x000fda0003f0f008 */
[----:B------:R-:W-:Y:S05]  /*a790*/  @!P0 BRA `(.L_x_1655) ;  /* 0x0000000000048947 */ /* 0x000fea0003800000 */
[----:B------:R-:W-:Y:S01]  /*a7a0*/  BPT.TRAP 0x1 ;  /* 0x000000040000795c */ /* 0x000fe20000300000 */
.L_x_1655:
[----:B------:R-:W-:Y:S01]  /*a7b0*/  IMAD R86, R17, 0x8, R2 ;  /* 0x0000000811567824 */ /* 0x000fe200078e0202 */
[----:B------:R-:W-:Y:S01]  /*a7c0*/  SHF.L.U32 R87, R175, 0x1f, RZ ;  /* 0x0000001faf577819 */ /* 0x000fe200000006ff */
[----:B------:R-:W-:Y:S01]  /*a7d0*/  BSSY B1, `(.L_x_1656) ;  /* 0x0000004000017945 */ /* 0x000fe20003800000 */
[----:B------:R-:W-:Y:S02]  /*a7e0*/  SHF.R.S32.HI R79, RZ, 0x1f, R78 ;  /* 0x0000001fff4f7819 */ /* 0x000fe4000001144e */
[----:B------:R-:W0:Y:S02]  /*a7f0*/  SYNCS.PHASECHK.TRANS64.TRYWAIT P4, [R86+URZ+0x2a890], R87 ;  /* 0x02a89057560075a7 */ /* 0x000e24000808017f */
[----:B0-----:R-:W-:Y:S05]  /*a800*/  @!P4 BRA `(.L_x_1657) ;  /* 0x0000022000fcc947 */ /* 0x001fea0003800000 */
.L_x_2014:
[----:B------:R-:W-:Y:S05]  /*a810*/  BSYNC B1 ;  /* 0x0000000000017941 */ /* 0x000fea0003800000 */
.L_x_1656:
[----:B------:R-:W-:Y:S01]  /*a820*/  ULDC.64 UR4, c[0x0][0x300] ;  /* 0x0000c00000047ab9 */ /* 0x000fe20000000a00 */
[----:B-----5:R-:W-:Y:S01]  /*a830*/  SHF.R.S32.HI R84, RZ, 0x1f, R77 ;  /* 0x0000001fff547819 */ /* 0x020fe2000001144d */
[----:B------:R-:W-:Y:S01]  /*a840*/  IMAD R11, R79, UR4, RZ ;  /* 0x000000044f0b7c24 */ /* 0x000fe2000f8e02ff */
[----:B------:R-:W-:Y:S01]  /*a850*/  ULDC.64 UR6, c[0x0][0x2e8] ;  /* 0x0000ba0000067ab9 */ /* 0x000fe20000000a00 */
[----:B------:R-:W-:-:S04]  /*a860*/  IMAD.WIDE.U32 R12, R78, UR4, RZ ;  /* 0x000000044e0c7c25 */ /* 0x000fc8000f8e00ff */
        /* <DEDUP_REMOVED lines=20> */
.L_x_2018:
[----:B------:R-:W-:Y:S04]  /*a9b0*/  BSSY B1, `(.L_x_1659) ;  /* 0x0000025000017945 */ /* 0x000fe80003800000 */
[----:B------:R-:W-:Y:S05]  /*a9c0*/  @!P4 BRA `(.L_x_1660) ;  /* 0x00000000008cc947 */ /* 0x000fea0003800000 */
[----:B------:R-:W-:Y:S02]  /*a9d0*/  ULDC UR4, c[0x0][0x2f4] ;  /* 0x0000bd0000047ab9 */ /* 0x000fe40000000800 */
[----:B------:R-:W-:-:S13]  /*a9e0*/  ISETP.GE.AND P4, PT, R18, UR4, PT ;  /* 0x0000000412007c0c */ /* 0x000fda000bf86270 */
[----:B------:R-:W4:Y:S01]  /*a9f0*/  @!P4 LDS.128 R12, [R29] ;  /* 0x000000001d0cc984 */ /* 0x000f220000000c00 */
[----:B---3--:R-:W-:-:S04]  /*aa00*/  @!P4 LEA R30, P5, R18, R34, 0x1 ;  /* 0x00000022121ec211 */ /* 0x008fc800078a08ff */
[----:B--2---:R-:W-:Y:S02]  /*aa10*/  @!P4 LEA.HI.X R31, R18, R35, R19, 0x1, P5 ;  /* 0x00000023121fc211 */ /* 0x004fe400028f0c13 */
[----:B------:R-:W-:-:S13]  /*aa20*/  ISETP.GE.AND P5, PT, R167, UR4, PT ;  /* 0x00000004a7007c0c */ /* 0x000fda000bfa6270 */
[----:B------:R-:W-:Y:S01]  /*aa30*/  @!P5 IMAD.SHL.U32 R11, R170, 0x8, RZ ;  /* 0x00000008aa0bd824 */ /* 0x000fe200078e00ff */
[----:B----4-:R2:W-:Y:S01]  /*aa40*/  @!P4 ST.E.128 desc[UR60][R30.64], R12 ;  /* 0x0000000c1e00c985 */ /* 0x0105e2000c101d3c */
[----:B------:R-:W-:-:S03]  /*aa50*/  ISETP.GE.AND P4, PT, R168, UR4, PT ;  /* 0x00000004a8007c0c */ /* 0x000fc6000bf86270 */
[----:B------:R-:W3:Y:S01]  /*aa60*/  @!P5 LDS.128 R12, [R28] ;  /* 0x000000001c0cd984 */ /* 0x000ee20000000c00 */
[----:B--2---:R-:W-:Y:S02]  /*aa70*/  @!P5 IMAD.MOV.U32 R30, RZ, RZ, R34 ;  /* 0x000000ffff1ed224 */ /* 0x004fe400078e0022 */
[----:B------:R-:W-:Y:S02]  /*aa80*/  @!P5 IMAD.MOV.U32 R31, RZ, RZ, R35 ;  /* 0x000000ffff1fd224 */ /* 0x000fe400078e0023 */
[----:B------:R-:W-:-:S05]  /*aa90*/  @!P5 IMAD.WIDE R30, R11, 0x2, R30 ;  /* 0x000000020b1ed825 */ /* 0x000fca00078e021e */
[----:B------:R-:W-:Y:S01]  /*aaa0*/  @!P4 IMAD.SHL.U32 R11, R171, 0x8, RZ ;  /* 0x00000008ab0bc824 */ /* 0x000fe200078e00ff */
[----:B---3--:R2:W-:Y:S01]  /*aab0*/  @!P5 ST.E.128 desc[UR60][R30.64], R12 ;  /* 0x0000000c1e00d985 */ /* 0x0085e2000c101d3c */
[----:B------:R-:W-:-:S03]  /*aac0*/  ISETP.GE.AND P5, PT, R22, UR4, PT ;  /* 0x0000000416007c0c */ /* 0x000fc6000bfa6270 */
[----:B------:R-:W3:Y:S01]  /*aad0*/  @!P4 LDS.128 R12, [R29+0x3000] ;  /* 0x003000001d0cc984 */ /* 0x000ee20000000c00 */
[----:B--2---:R-:W-:Y:S02]  /*aae0*/  @!P4 IMAD.MOV.U32 R30, RZ, RZ, R34 ;  /* 0x000000ffff1ec224 */ /* 0x004fe400078e0022 */
[----:B------:R-:W-:Y:S02]  /*aaf0*/  @!P4 IMAD.MOV.U32 R31, RZ, RZ, R35 ;  /* 0x000000ffff1fc224 */ /* 0x000fe400078e0023 */
[----:B------:R-:W-:-:S05]  /*ab00*/  @!P4 IMAD.WIDE R30, R11, 0x2, R30 ;  /* 0x000000020b1ec825 */ /* 0x000fca00078e021e */
[----:B---3--:R2:W-:Y:S04]  /*ab10*/  @!P4 ST.E.128 desc[UR60][R30.64], R12 ;  /* 0x0000000c1e00c985 */ /* 0x0085e8000c101d3c */
[----:B------:R-:W3:Y:S01]  /*ab20*/  @!P5 LDS.128 R12, [R28+0x3000] ;  /* 0x003000001c0cd984 */ /* 0x000ee20000000c00 */
[----:B--2---:R-:W-:-:S04]  /*ab30*/  @!P5 LEA R30, P4, R22, R34, 0x1 ;  /* 0x00000022161ed211 */ /* 0x004fc800078808ff */
[----:B------:R-:W-:Y:S02]  /*ab40*/  @!P5 LEA.HI.X R31, R22, R35, R173, 0x1, P4 ;  /* 0x00000023161fd211 */ /* 0x000fe400020f0cad */
[----:B------:R-:W-:-:S03]  /*ab50*/  ISETP.GE.AND P4, PT, R160, UR4, PT ;  /* 0x00000004a0007c0c */ /* 0x000fc6000bf86270 */
[----:B---3--:R2:W-:Y:S10]  /*ab60*/  @!P5 ST.E.128 desc[UR60][R30.64], R12 ;  /* 0x0000000c1e00d985 */ /* 0x0085f4000c101d3c */
[----:B------:R-:W3:Y:S01]  /*ab70*/  @!P4 LDS.128 R12, [R29+0x6000] ;  /* 0x006000001d0cc984 */ /* 0x000ee20000000c00 */
[----:B--2---:R-:W-:-:S04]  /*ab80*/  @!P4 LEA R30, P5, R160, R34, 0x1 ;  /* 0x00000022a01ec211 */ /* 0x004fc800078a08ff */
[----:B------:R-:W-:Y:S02]  /*ab90*/  @!P4 LEA.HI.X R31, R160, R35, R184, 0x1, P5 ;  /* 0x00000023a01fc211 */ /* 0x000fe400028f0cb8 */
[----:B------:R-:W-:-:S03]  /*aba0*/  ISETP.GE.AND P5, PT, R161, UR4, PT ;  /* 0x00000004a1007c0c */ /* 0x000fc6000bfa6270 */
[----:B---3--:R2:W-:Y:S10]  /*abb0*/  @!P4 ST.E.128 desc[UR60][R30.64], R12 ;  /* 0x0000000c1e00c985 */ /* 0x0085f4000c101d3c */
[----:B------:R-:W3:Y:S01]  /*abc0*/  @!P5 LDS.128 R12, [R28+0x6000] ;  /* 0x006000001c0cd984 */ /* 0x000ee20000000c00 */
[----:B--2---:R-:W-:-:S04]  /*abd0*/  @!P5 LEA R30, P4, R161, R34, 0x1 ;  /* 0x00000022a11ed211 */ /* 0x004fc800078808ff */
[----:B------:R-:W-:-:S05]  /*abe0*/  @!P5 LEA.HI.X R31, R161, R35, R183, 0x1, P4 ;  /* 0x00000023a11fd211 */ /* 0x000fca00020f0cb7 */
[----:B---3--:R4:W-:Y:S04]  /*abf0*/  @!P5 ST.E.128 desc[UR60][R30.64], R12 ;  /* 0x0000000c1e00d985 */ /* 0x0089e8000c101d3c */
.L_x_1660:
[----:B------:R-:W-:Y:S05]  /*ac00*/  BSYNC B1 ;  /* 0x0000000000017941 */ /* 0x000fea0003800000 */
.L_x_1659:
[----:B------:R-:W-:-:S03]  /*ac10*/  UMOV UR4, 0xffffffff ;  /* 0xffffffff00047882 */ /* 0x000fc60000000000 */
[----:B------:R-:W-:Y:S05]  /*ac20*/  BRA.DIV UR4, `(.L_x_1661) ;  /* 0x0000022204547947 */ /* 0x000fea000b800000 */
[----:B-1----:R-:W1:Y:S04]  /*ac30*/  SHFL.IDX PT, R33, R33, 0x1, 0x1c1f ;  /* 0x003c1f0021217f89 */ /* 0x002e6800000e0000 */
[----:B------:R-:W0:Y:S02]  /*ac40*/  SHFL.IDX PT, R32, R32, 0x1, 0x1c1f ;  /* 0x003c1f0020207f89 */ /* 0x000e2400000e0000 */
.L_x_2022:
[----:B------:R-:W-:-:S13]  /*ac50*/  ISETP.GE.AND P4, PT, R36, 0x41, PT ;  /* 0x000000412400780c */ /* 0x000fda0003f86270 */
[----:B------:R-:W-:Y:S05]  /*ac60*/  @!P4 BRA `(.L_x_1601) ;  /* 0x00000000008cc947 */ /* 0x000fea0003800000 */
[----:B------:R-:W-:Y:S02]  /*ac70*/  ULDC UR4, c[0x0][0x2f4] ;  /* 0x0000bd0000047ab9 */ /* 0x000fe40000000800 */
[----:B------:R-:W-:-:S13]  /*ac80*/  ISETP.GE.AND P4, PT, R18, UR4, PT ;  /* 0x0000000412007c0c */ /* 0x000fda000bf86270 */
[----:B----4-:R-:W4:Y:S01]  /*ac90*/  @!P4 LDS.128 R12, [R29+0x2000] ;  /* 0x002000001d0cc984 */ /* 0x010f220000000c00 */
[----:B0-----:R-:W-:-:S04]  /*aca0*/  @!P4 LEA R30, P5, R18, R32, 0x1 ;  /* 0x00000020121ec211 */ /* 0x001fc800078a08ff */
[----:B-1----:R-:W-:Y:S02]  /*acb0*/  @!P4 LEA.HI.X R31, R18, R33, R19, 0x1, P5 ;  /* 0x00000021121fc211 */ /* 0x002fe400028f0c13 */
[----:B------:R-:W-:-:S13]  /*acc0*/  ISETP.GE.AND P5, PT, R167, UR4, PT ;  /* 0x00000004a7007c0c */ /* 0x000fda000bfa6270 */
[----:B------:R-:W-:Y:S01]  /*acd0*/  @!P5 IMAD.SHL.U32 R11, R170, 0x8, RZ ;  /* 0x00000008aa0bd824 */ /* 0x000fe200078e00ff */
[----:B----4-:R0:W-:Y:S01]  /*ace0*/  @!P4 ST.E.128 desc[UR60][R30.64], R12 ;  /* 0x0000000c1e00c985 */ /* 0x0101e2000c101d3c */
[----:B------:R-:W-:-:S03]  /*acf0*/  ISETP.GE.AND P4, PT, R168, UR4, PT ;  /* 0x00000004a8007c0c */ /* 0x000fc6000bf86270 */
[----:B------:R-:W1:Y:S01]  /*ad00*/  @!P5 LDS.128 R12, [R28+0x2000] ;  /* 0x002000001c0cd984 */ /* 0x000e620000000c00 */
[----:B0-----:R-:W-:Y:S02]  /*ad10*/  @!P5 IMAD.MOV.U32 R30, RZ, RZ, R32 ;  /* 0x000000ffff1ed224 */ /* 0x001fe400078e0020 */
[----:B------:R-:W-:Y:S02]  /*ad20*/  @!P5 IMAD.MOV.U32 R31, RZ, RZ, R33 ;  /* 0x000000ffff1fd224 */ /* 0x000fe400078e0021 */
[----:B------:R-:W-:-:S05]  /*ad30*/  @!P5 IMAD.WIDE R30, R11, 0x2, R30 ;  /* 0x000000020b1ed825 */ /* 0x000fca00078e021e */
[----:B------:R-:W-:Y:S01]  /*ad40*/  @!P4 IMAD.SHL.U32 R11, R171, 0x8, RZ ;  /* 0x00000008ab0bc824 */ /* 0x000fe200078e00ff */
[----:B-1----:R0:W-:Y:S01]  /*ad50*/  @!P5 ST.E.128 desc[UR60][R30.64], R12 ;  /* 0x0000000c1e00d985 */ /* 0x0021e2000c101d3c */
[----:B------:R-:W-:-:S03]  /*ad60*/  ISETP.GE.AND P5, PT, R22, UR4, PT ;  /* 0x0000000416007c0c */ /* 0x000fc6000bfa6270 */
[----:B------:R-:W1:Y:S01]  /*ad70*/  @!P4 LDS.128 R12, [R29+0x5000] ;  /* 0x005000001d0cc984 */ /* 0x000e620000000c00 */
[----:B0-----:R-:W-:Y:S02]  /*ad80*/  @!P4 IMAD.MOV.U32 R30, RZ, RZ, R32 ;  /* 0x000000ffff1ec224 */ /* 0x001fe400078e0020 */
[----:B------:R-:W-:Y:S02]  /*ad90*/  @!P4 IMAD.MOV.U32 R31, RZ, RZ, R33 ;  /* 0x000000ffff1fc224 */ /* 0x000fe400078e0021 */
[----:B------:R-:W-:-:S05]  /*ada0*/  @!P4 IMAD.WIDE R30, R11, 0x2, R30 ;  /* 0x000000020b1ec825 */ /* 0x000fca00078e021e */
[----:B-1----:R0:W-:Y:S04]  /*adb0*/  @!P4 ST.E.128 desc[UR60][R30.64], R12 ;  /* 0x0000000c1e00c985 */ /* 0x0021e8000c101d3c */
[----:B------:R-:W1:Y:S01]  /*adc0*/  @!P5 LDS.128 R12, [R28+0x5000] ;  /* 0x005000001c0cd984 */ /* 0x000e620000000c00 */
[----:B0-----:R-:W-:-:S04]  /*add0*/  @!P5 LEA R30, P4, R22, R32, 0x1 ;  /* 0x00000020161ed211 */ /* 0x001fc800078808ff */
[----:B------:R-:W-:Y:S02]  /*ade0*/  @!P5 LEA.HI.X R31, R22, R33, R173, 0x1, P4 ;  /* 0x00000021161fd211 */ /* 0x000fe400020f0cad */
[----:B------:R-:W-:-:S03]  /*adf0*/  ISETP.GE.AND P4, PT, R160, UR4, PT ;  /* 0x00000004a0007c0c */ /* 0x000fc6000bf86270 */
[----:B-1----:R0:W-:Y:S10]  /*ae00*/  @!P5 ST.E.128 desc[UR60][R30.64], R12 ;  /* 0x0000000c1e00d985 */ /* 0x0021f4000c101d3c */
[----:B------:R-:W1:Y:S01]  /*ae10*/  @!P4 LDS.128 R12, [R29+0x8000] ;  /* 0x008000001d0cc984 */ /* 0x000e620000000c00 */
[----:B0-----:R-:W-:-:S04]  /*ae20*/  @!P4 LEA R30, P5, R160, R32, 0x1 ;  /* 0x00000020a01ec211 */ /* 0x001fc800078a08ff */
[----:B------:R-:W-:Y:S02]  /*ae30*/  @!P4 LEA.HI.X R31, R160, R33, R184, 0x1, P5 ;  /* 0x00000021a01fc211 */ /* 0x000fe400028f0cb8 */
[----:B------:R-:W-:-:S03]  /*ae40*/  ISETP.GE.AND P5, PT, R161, UR4, PT ;  /* 0x00000004a1007c0c */ /* 0x000fc6000bfa6270 */
[----:B-1----:R-:W-:Y:S10]  /*ae50*/  @!P4 ST.E.128 desc[UR60][R30.64], R12 ;  /* 0x0000000c1e00c985 */ /* 0x002ff4000c101d3c */
[----:B------:R0:W1:Y:S02]  /*ae60*/  @!P5 LDS.128 R12, [R28+0x8000] ;  /* 0x008000001c0cd984 */ /* 0x0000640000000c00 */
[----:B0-----:R-:W-:-:S04]  /*ae70*/  @!P5 LEA R28, P4, R161, R32, 0x1 ;  /* 0x00000020a11cd211 */ /* 0x001fc800078808ff */
[----:B------:R-:W-:-:S05]  /*ae80*/  @!P5 LEA.HI.X R29, R161, R33, R183, 0x1, P4 ;  /* 0x00000021a11dd211 */ /* 0x000fca00020f0cb7 */
[----:B-1----:R0:W-:Y:S04]  /*ae90*/  @!P5 ST.E.128 desc[UR60][R28.64], R12 ;  /* 0x0000000c1c00d985 */ /* 0x0021e8000c101d3c */
.L_x_1601:
[----:B------:R-:W-:Y:S05]  /*aea0*/  BSYNC B0 ;  /* 0x0000000000007941 */ /* 0x000fea0003800000 */
.L_x_1565:
[----:B0--3--:R-:W0:Y:S01]  /*aeb0*/  S2R R11, SR_TID.X ;  /* 0x00000000000b7919 */ /* 0x009e220000002100 */
[----:B------:R-:W-:Y:S01]  /*aec0*/  @!PT LDS RZ, [RZ] ;  /* 0x00000000fffff984 */ /* 0x000fe20000000800 */
[----:B------:R-:W-:Y:S01]  /*aed0*/  @!PT LDS RZ, [RZ] ;  /* 0x00000000fffff984 */ /* 0x000fe20000000800 */
[----:B------:R-:W-:Y:S01]  /*aee0*/  @!PT LDS RZ, [RZ] ;  /* 0x00000000fffff984 */ /* 0x000fe20000000800 */
[----:B------:R-:W-:Y:S01]  /*aef0*/  @!PT LDS RZ, [RZ] ;  /* 0x00000000fffff984 */ /* 0x000fe20000000800 */
[----:B------:R3:W-:Y:S06]  /*af00*/  MEMBAR.ALL.CTA ;  /* 0x0000000000007992 */ /* 0x0007ec0000008000 */
[----:B---3--:R-:W3:Y:S01]  /*af10*/  FENCE.VIEW.ASYNC.S ;  /* 0x00000000000073c6 */ /* 0x008ee20000000000 */
[----:B------:R-:W-:Y:S05]  /*af20*/  WARPSYNC.ALL ;  /* 0x0000000000007948 */ /* 0x000fea0003800000 */
[----:B------:R-:W-:Y:S01]  /*af30*/  BSSY B0, `(.L_x_1662) ;  /* 0x0000009000007945 */ /* 0x000fe20003800000 */
[----:B0-----:R-:W-:Y:S01]  /*af40*/  LOP3.LUT R11, R11, 0x7f, RZ, 0xc0, !PT ;  /* 0x0000007f0b0b7812 */ /* 0x001fe200078ec0ff */
[----:B---3--:R0:W-:Y:S03]  /*af50*/  BAR.SYNC.DEFER_BLOCKING R194, 0x80 ;  /* 0x000200c20000751d */ /* 0x0081e60000010000 */
[----:B------:R-:W-:-:S13]  /*af60*/  ISETP.NE.AND P4, PT, R11, RZ, PT ;  /* 0x000000ff0b00720c */ /* 0x000fda0003f85270 */
[----:B------:R-:W-:-:S05]  /*af70*/  @!P4 VIADD R11, R86, 0x2a8a0 ;  /* 0x0002a8a0560bc836 */ /* 0x000fca0000000000 */
[----:B------:R-:W-:-:S04]  /*af80*/  @!P4 PRMT R11, RZ, 0x654, R11 ;  /* 0x00000654ff0bc816 */ /* 0x000fc8000000000b */
[----:B------:R0:W-:Y:S01]  /*af90*/  @!P4 SYNCS.ARRIVE.TRANS64.RED.A1T0 RZ, [R11+URZ], RZ ;  /* 0x000000ff0bffc9a7 */ /* 0x0001e2000810043f */
[----:B------:R-:W-:Y:S05]  /*afa0*/  @!P0 BRA `(.L_x_1663) ;  /* 0x0000000000048947 */ /* 0x000fea0003800000 */
[----:B------:R-:W-:Y:S01]  /*afb0*/  BPT.TRAP 0x1 ;  /* 0x000000040000795c */ /* 0x000fe20000300000 */
.L_x_1663:
[----:B------:R-:W-:Y:S05]  /*afc0*/  BSYNC B0 ;  /* 0x0000000000007941 */ /* 0x000fea0003800000 */
.L_x_1662:
[----:B------:R-:W3:Y:S01]  /*afd0*/  SYNCS.PHASECHK.TRANS64.TRYWAIT P0, [R86+URZ+0x2a8b0], R87 ;  /* 0x02a8b057560075a7 */ /* 0x000ee2000800017f */
[----:B------:R-:W-:Y:S04]  /*afe0*/  BSSY B0, `(.L_x_1664) ;  /* 0x0000002000007945 */ /* 0x000fe80003800000 */
[----:B---3--:R-:W-:Y:S05]  /*aff0*/  @!P0 BRA `(.L_x_1665) ;  /* 0x0000021c00ac8947 */ /* 0x008fea0003800000 */
.L_x_2023:
[----:B------:R-:W-:Y:S05]  /*b000*/  BSYNC B0 ;  /* 0x0000000000007941 */ /* 0x000fea0003800000 */
.L_x_1664:
[----:B------:R-:W-:Y:S01]  /*b010*/  ULDC.64 UR4, c[0x0][0x328] ;  /* 0x0000ca0000047ab9 */ /* 0x000fe20000000a00 */
[----:B------:R-:W-:Y:S01]  /*b020*/  IMAD.IADD R85, R85, 0x1, -R174 ;  /* 0x0000000155557824 */ /* 0x000fe200078e0aae */
[----:B------:R-:W-:Y:S01]  /*b030*/  ULDC.64 UR6, c[0x0][0x318] ;  /* 0x0000c60000067ab9 */ /* 0x000fe20000000a00 */
[----:B------:R-:W-:Y:S01]  /*b040*/  IMAD R79, R79, UR4, RZ ;  /* 0x000000044f4f7c24 */ /* 0x000fe2000f8e02ff */
[----:B------:R-:W-:Y:S01]  /*b050*/  BSSY B0, `(.L_x_1666) ;  /* 0x000002a000007945 */ /* 0x000fe20003800000 */
[----:B-12-4-:R-:W-:Y:S01]  /*b060*/  IMAD.WIDE.U32 R12, R78, UR4, RZ ;  /* 0x000000044e0c7c25 */ /* 0x016fe2000f8e00ff */
[----:B------:R-:W-:-:S03]  /*b070*/  ISETP.GE.AND P0, PT, R85, 0x1, PT ;  /* 0x000000015500780c */ /* 0x000fc60003f06270 */
[----:B------:R-:W-:Y:S01]  /*b080*/  IMAD R79, R78, UR5, R79 ;  /* 0x000000054e4f7c24 */ /* 0x000fe2000f8e024f */
[----:B------:R-:W-:Y:S02]  /*b090*/  ULDC.64 UR4, c[0x0][0x338] ;  /* 0x0000ce0000047ab9 */ /* 0x000fe40000000a00 */
[----:B------:R-:W-:Y:S02]  /*b0a0*/  IMAD R84, R84, UR4, RZ ;  /* 0x0000000454547c24 */ /* 0x000fe4000f8e02ff */
[----:B------:R-:W-:Y:S02]  /*b0b0*/  IMAD.IADD R13, R13, 0x1, R79 ;  /* 0x000000010d0d7824 */ /* 0x000fe400078e024f */
[C---:B0-----:R-:W-:Y:S02]  /*b0c0*/  IMAD R11, R77.reuse, UR5, R84 ;  /* 0x000000054d0b7c24 */ /* 0x041fe4000f8e0254 */
[----:B------:R-:W-:Y:S01]  /*b0d0*/  IMAD.WIDE.U32 R12, R77, UR4, R12 ;  /* 0x000000044d0c7c25 */ /* 0x000fe2000f8e000c */
[----:B------:R-:W-:-:S03]  /*b0e0*/  ULDC.64 UR4, c[0x0][0x330] ;  /* 0x0000cc0000047ab9 */ /* 0x000fc60000000a00 */
[----:B------:R-:W-:Y:S02]  /*b0f0*/  IMAD.IADD R13, R13, 0x1, R11 ;  /* 0x000000010d0d7824 */ /* 0x000fe400078e020b */
[----:B------:R-:W-:Y:S02]  /*b100*/  IMAD R11, R17, 0x3000, R0 ;  /* 0x00003000110b7824 */ /* 0x000fe400078e0200 */
[----:B------:R-:W-:-:S04]  /*b110*/  IMAD.WIDE.U32 R12, R169, UR4, R12 ;  /* 0x00000004a90c7c25 */ /* 0x000fc8000f8e000c */
[----:B------:R-:W-:Y:S01]  /*b120*/  IMAD R15, R169, UR5, R13 ;  /* 0x00000005a90f7c24 */ /* 0x000fe2000f8e020d */
[----:B------:R-:W-:Y:S01]  /*b130*/  LEA R32, P5, R12, UR6, 0x1 ;  /* 0x000000060c207c11 */ /* 0x000fe2000f8a08ff */
[----:B------:R-:W-:Y:S02]  /*b140*/  IMAD.IADD R13, R126, 0x1, R11 ;  /* 0x000000017e0d7824 */ /* 0x000fe400078e020b */
[--C-:B------:R-:W-:Y:S01]  /*b150*/  IMAD R11, R11, 0x2, R120.reuse ;  /* 0x000000020b0b7824 */ /* 0x100fe200078e0278 */
[----:B------:R-:W-:Y:S01]  /*b160*/  LEA.HI.X R33, R12, UR7, R15, 0x1, P5 ;  /* 0x000000070c217c11 */ /* 0x000fe2000a8f0c0f */
[----:B------:R0:W1:Y:S01]  /*b170*/  SHFL.IDX PT, R28, R32, RZ, 0x1c1f ;  /* 0x001c1fff201c7589 */ /* 0x00006200000e0000 */
[----:B------:R-:W-:-:S03]  /*b180*/  IMAD R34, R13, 0x2, R120 ;  /* 0x000000020d227824 */ /* 0x000fc600078e0278 */
[----:B------:R0:W2:Y:S01]  /*b190*/  SHFL.IDX PT, R29, R33, RZ, 0x1c1f ;  /* 0x001c1fff211d7589 */ /* 0x0000a200000e0000 */
[----:B------:R-:W-:Y:S05]  /*b1a0*/  @!P0 BRA `(.L_x_1667) ;  /* 0x0000000000508947 */ /* 0x000fea0003800000 */
[----:B------:R-:W-:-:S13]  /*b1b0*/  ISETP.NE.AND P5, PT, R3, RZ, PT ;  /* 0x000000ff0300720c */ /* 0x000fda0003fa5270 */
[----:B------:R-:W4:Y:S01]  /*b1c0*/  @P5 LDS.128 R12, [R11] ;  /* 0x000000000b0c5984 */ /* 0x000f220000000c00 */
[----:B-1----:R-:W-:-:S04]  /*b1d0*/  @P5 LEA R30, P0, R18, R28, 0x1 ;  /* 0x0000001c121e5211 */ /* 0x002fc800078008ff */
[----:B--2---:R-:W-:Y:S02]  /*b1e0*/  @P5 LEA.HI.X R31, R18, R29, R19, 0x1, P0 ;  /* 0x0000001d121f5211 */ /* 0x004fe400000f0c13 */
[----:B------:R-:W-:-:S13]  /*b1f0*/  ISETP.NE.AND P0, PT, R8, RZ, PT ;  /* 0x000000ff0800720c */ /* 0x000fda0003f05270 */
[----:B------:R-:W-:Y:S01]  /*b200*/  @P0 IMAD.SHL.U32 R35, R170, 0x8, RZ ;  /* 0x00000008aa230824 */ /* 0x000fe200078e00ff */
[----:B----4-:R1:W-:Y:S01]  /*b210*/  @P5 ST.E.128 desc[UR60][R30.64], R12 ;  /* 0x0000000c1e005985 */ /* 0x0103e2000c101d3c */
[----:B------:R-:W-:-:S03]  /*b220*/  ISETP.NE.AND P5, PT, R9, RZ, PT ;  /* 0x000000ff0900720c */ /* 0x000fc60003fa5270 */
[----:B------:R-:W2:Y:S01]  /*b230*/  @P0 LDS.128 R12, [R34] ;  /* 0x00000000220c0984 */ /* 0x000ea20000000c00 */
[----:B-1----:R-:W-:-:S09]  /*b240*/  @P0 IMAD.WIDE R30, R35, 0x2, R28 ;  /* 0x00000002231e0825 */ /* 0x002fd200078e021c */
[----:B------:R-:W-:Y:S01]  /*b250*/  @P5 IMAD.SHL.U32 R35, R171, 0x8, RZ ;  /* 0x00000008ab235824 */ /* 0x000fe200078e00ff */
[----:B--2---:R1:W-:Y:S01]  /*b260*/  @P0 ST.E.128 desc[UR60][R30.64], R12 ;  /* 0x0000000c1e000985 */ /* 0x0043e2000c101d3c */
[----:B------:R-:W-:-:S03]  /*b270*/  ISETP.NE.AND P0, PT, R10, RZ, PT ;  /* 0x000000ff0a00720c */ /* 0x000fc60003f05270 */
[----:B------:R-:W2:Y:S01]  /*b280*/  @P5 LDS.128 R12, [R11+0x3000] ;  /* 0x003000000b0c5984 */ /* 0x000ea20000000c00 */
[----:B-1----:R-:W-:-:S05]  /*b290*/  @P5 IMAD.WIDE R30, R35, 0x2, R28 ;  /* 0x00000002231e5825 */ /* 0x002fca00078e021c */
[----:B--2---:R-:W-:Y:S04]  /*b2a0*/  @P5 ST.E.128 desc[UR60][R30.64], R12 ;  /* 0x0000000c1e005985 */ /* 0x004fe8000c101d3c */
[C---:B------:R-:W-:Y:S01]  /*b2b0*/  @P0 LEA R28, P5, R22.reuse, R28, 0x1 ;  /* 0x0000001c161c0211 */ /* 0x040fe200078a08ff */
[----:B------:R-:W1:Y:S03]  /*b2c0*/  @P0 LDS.128 R12, [R34+0x3000] ;  /* 0x00300000220c0984 */ /* 0x000e660000000c00 */
[----:B------:R-:W-:-:S05]  /*b2d0*/  @P0 LEA.HI.X R29, R22, R29, R173, 0x1, P5 ;  /* 0x0000001d161d0211 */ /* 0x000fca00028f0cad */
[----:B-1----:R4:W-:Y:S04]  /*b2e0*/  @P0 ST.E.128 desc[UR60][R28.64], R12 ;  /* 0x0000000c1c000985 */ /* 0x0029e8000c101d3c */
.L_x_1667:
[----:B------:R-:W-:Y:S05]  /*b2f0*/  BSYNC B0 ;  /* 0x0000000000007941 */ /* 0x000fea0003800000 */
.L_x_1666:
[----:B------:R-:W-:Y:S01]  /*b300*/  ISETP.GE.AND P0, PT, R85, 0x41, PT ;  /* 0x000000415500780c */ /* 0x000fe20003f06270 */
[----:B--2-4-:R2:W4:Y:S01]  /*b310*/  SHFL.IDX PT, R29, R33, 0x1, 0x1c1f ;  /* 0x003c1f00211d7f89 */ /* 0x01452200000e0000 */
[----:B------:R-:W-:Y:S03]  /*b320*/  BSSY B0, `(.L_x_1668) ;  /* 0x0000017000007945 */ /* 0x000fe60003800000 */
[----:B-1----:R2:W1:Y:S08]  /*b330*/  SHFL.IDX PT, R28, R32, 0x1, 0x1c1f ;  /* 0x003c1f00201c7f89 */ /* 0x00247000000e0000 */
[----:B--2---:R-:W-:Y:S05]  /*b340*/  @!P0 BRA `(.L_x_1669) ;  /* 0x0000000000508947 */ /* 0x004fea0003800000 */
[----:B------:R-:W-:-:S13]  /*b350*/  ISETP.NE.AND P5, PT, R3, RZ, PT ;  /* 0x000000ff0300720c */ /* 0x000fda0003fa5270 */
[----:B------:R-:W2:Y:S01]  /*b360*/  @P5 LDS.128 R12, [R11+0x2000] ;  /* 0x002000000b0c5984 */ /* 0x000ea20000000c00 */
[----:B-1----:R-:W-:-:S04]  /*b370*/  @P5 LEA R30, P0, R18, R28, 0x1 ;  /* 0x0000001c121e5211 */ /* 0x002fc800078008ff */
[----:B----4-:R-:W-:Y:S02]  /*b380*/  @P5 LEA.HI.X R31, R18, R29, R19, 0x1, P0 ;  /* 0x0000001d121f5211 */ /* 0x010fe400000f0c13 */
[----:B------:R-:W-:-:S13]  /*b390*/  ISETP.NE.AND P0, PT, R8, RZ, PT ;  /* 0x000000ff0800720c */ /* 0x000fda0003f05270 */
[----:B0-----:R-:W-:Y:S01]  /*b3a0*/  @P0 IMAD.SHL.U32 R33, R170, 0x8, RZ ;  /* 0x00000008aa210824 */ /* 0x001fe200078e00ff */
[----:B--2---:R0:W-:Y:S01]  /*b3b0*/  @P5 ST.E.128 desc[UR60][R30.64], R12 ;  /* 0x0000000c1e005985 */ /* 0x0041e2000c101d3c */
[----:B------:R-:W-:-:S03]  /*b3c0*/  ISETP.NE.AND P5, PT, R9, RZ, PT ;  /* 0x000000ff0900720c */ /* 0x000fc60003fa5270 */
[----:B------:R-:W1:Y:S01]  /*b3d0*/  @P0 LDS.128 R12, [R34+0x2000] ;  /* 0x00200000220c0984 */ /* 0x000e620000000c00 */
[----:B0-----:R-:W-:-:S09]  /*b3e0*/  @P0 IMAD.WIDE R30, R33, 0x2, R28 ;  /* 0x00000002211e0825 */ /* 0x001fd200078e021c */
[----:B------:R-:W-:Y:S01]  /*b3f0*/  @P5 IMAD.SHL.U32 R33, R171, 0x8, RZ ;  /* 0x00000008ab215824 */ /* 0x000fe200078e00ff */
[----:B-1----:R0:W-:Y:S01]  /*b400*/  @P0 ST.E.128 desc[UR60][R30.64], R12 ;  /* 0x0000000c1e000985 */ /* 0x0021e2000c101d3c */
[----:B------:R-:W-:-:S03]  /*b410*/  ISETP.NE.AND P0, PT, R10, RZ, PT ;  /* 0x000000ff0a00720c */ /* 0x000fc60003f05270 */
[----:B------:R-:W1:Y:S01]  /*b420*/  @P5 LDS.128 R12, [R11+0x5000] ;  /* 0x005000000b0c5984 */ /* 0x000e620000000c00 */
[----:B0-----:R-:W-:-:S05]  /*b430*/  @P5 IMAD.WIDE R30, R33, 0x2, R28 ;  /* 0x00000002211e5825 */ /* 0x001fca00078e021c */
[----:B-1----:R-:W-:Y:S04]  /*b440*/  @P5 ST.E.128 desc[UR60][R30.64], R12 ;  /* 0x0000000c1e005985 */ /* 0x002fe8000c101d3c */
[C---:B------:R-:W-:Y:S01]  /*b450*/  @P0 LEA R28, P5, R22.reuse, R28, 0x1 ;  /* 0x0000001c161c0211 */ /* 0x040fe200078a08ff */
[----:B------:R-:W0:Y:S03]  /*b460*/  @P0 LDS.128 R12, [R34+0x5000] ;  /* 0x00500000220c0984 */ /* 0x000e260000000c00 */
[----:B------:R-:W-:-:S05]  /*b470*/  @P0 LEA.HI.X R29, R22, R29, R173, 0x1, P5 ;  /* 0x0000001d161d0211 */ /* 0x000fca00028f0cad */
[----:B0-----:R2:W-:Y:S04]  /*b480*/  @P0 ST.E.128 desc[UR60][R28.64], R12 ;  /* 0x0000000c1c000985 */ /* 0x0015e8000c101d3c */
.L_x_1669:
[----:B------:R-:W-:Y:S05]  /*b490*/  BSYNC B0 ;  /* 0x0000000000007941 */ /* 0x000fea0003800000 */
.L_x_1668:
[----:B------:R-:W-:Y:S01]  /*b4a0*/  @!PT LDS RZ, [RZ] ;  /* 0x00000000fffff984 */ /* 0x000fe20000000800 */
[----:B------:R-:W-:Y:S01]  /*b4b0*/  @!PT LDS RZ, [RZ] ;  /* 0x00000000fffff984 */ /* 0x000fe20000000800 */
[----:B------:R-:W-:Y:S01]  /*b4c0*/  @!PT LDS RZ, [RZ] ;  /* 0x00000000fffff984 */ /* 0x000fe20000000800 */
[----:B------:R-:W-:Y:S01]  /*b4d0*/  @!PT LDS RZ, [RZ] ;  /* 0x00000000fffff984 */ /* 0x000fe20000000800 */
[----:B------:R5:W-:Y:S06]  /*b4e0*/  MEMBAR.ALL.CTA ;  /* 0x0000000000007992 */ /* 0x000bec0000008000 */
[----:B-----5:R-:W5:Y:S01]  /*b4f0*/  FENCE.VIEW.ASYNC.S ;  /* 0x00000000000073c6 */ /* 0x020f620000000000 */
[----:B---3--:R-:W-:Y:S01]  /*b500*/  @!P4 VIADD R86, R86, 0x2a8c0 ;  /* 0x0002a8c05656c836 */ /* 0x008fe20000000000 */
[----:B-----5:R3:W-:Y:S01]  /*b510*/  BAR.SYNC.DEFER_BLOCKING R194, 0x80 ;  /* 0x000200c20000751d */ /* 0x0207e20000010000 */
[----:B------:R-:W-:Y:S01]  /*b520*/  ISETP.NE.AND P5, PT, R122, RZ, PT ;  /* 0x000000ff7a00720c */ /* 0x000fe20003fa5270 */
[----:B------:R-:W-:-:S02]  /*b530*/  VIADD R17, R17, 0x1 ;  /* 0x0000000111117836 */ /* 0x000fc40000000000 */
[----:B------:R-:W-:Y:S02]  /*b540*/  @!P4 PRMT R86, RZ, 0x654, R86 ;  /* 0x00000654ff56c816 */ /* 0x000fe40000000056 */
[----:B------:R-:W-:Y:S02]  /*b550*/  PLOP3.LUT P0, PT, PT, PT, PT, 0x8, 0x0 ;  /* 0x000000000000781c */ /* 0x000fe40003f0e170 */
[----:B------:R3:W-:Y:S01]  /*b560*/  @!P4 SYNCS.ARRIVE.TRANS64.RED.A1T0 RZ, [R86+URZ], RZ ;  /* 0x000000ff56ffc9a7 */ /* 0x0007e2000810043f */
[----:B------:R-:W-:-:S04]  /*b570*/  ISETP.NE.AND P4, PT, R17, 0x2, PT ;  /* 0x000000021100780c */ /* 0x000fc80003f85270 */
[----:B--2---:R-:W-:Y:S02]  /*b580*/  SEL R12, RZ, 0x1, P4 ;  /* 0x00000001ff0c7807 */ /* 0x004fe40002000000 */
[----:B------:R-:W-:Y:S02]  /*b590*/  SEL R17, R17, RZ, P4 ;  /* 0x000000ff11117207 */ /* 0x000fe40002000000 */
[----:B------:R-:W-:Y:S01]  /*b5a0*/  LOP3.LUT R175, R175, R12, RZ, 0x3c, !PT ;  /* 0x0000000cafaf7212 */ /* 0x000fe200078e3cff */
[----:B---3--:R-:W-:Y:S06]  /*b5b0*/  @P5 BRA `(.L_x_1670) ;  /* 0xffffff7800045947 */ /* 0x008fec000383ffff */
.L_x_1560:
[----:B------:R-:W2:Y:S01]  /*b5c0*/  LDC R0, c[0x0][0x448] ;  /* 0x00011200ff007b82 */ /* 0x000ea20000000800 */
[----:B------:R-:W-:Y:S01]  /*b5d0*/  IADD3 R7, R166, 0x1, -R165 ;  /* 0x00000001a6077810 */ /* 0x000fe20007ffe8a5 */
[----:B------:R-:W-:Y:S06]  /*b5e0*/  BSSY B0, `(.L_x_1671) ;  /* 0x000000d000007945 */ /* 0x000fec0003800000 */
[----:B------:R-:W3:Y:S01]  /*b5f0*/  LDC.64 R4, c[0x0][0x9e0] ;  /* 0x00027800ff047b82 */ /* 0x000ee20000000a00 */
[----:B--2---:R-:W-:Y:S01]  /*b600*/  ISETP.NE.AND P1, PT, R0, 0x1, PT ;  /* 0x000000010000780c */ /* 0x004fe20003f25270 */
[----:B------:R-:W-:Y:S01]  /*b610*/  VIADD R0, R188, 0x7f ;  /* 0x0000007fbc007836 */ /* 0x000fe20000000000 */
[----:B---3--:R-:W-:-:S11]  /*b620*/  ISETP.GE.AND P2, PT, R5, 0x1, PT ;  /* 0x000000010500780c */ /* 0x008fd60003f46270 */
[----:B------:R-:W2:Y:S08]  /*b630*/  @P1 LDC R3, c[0x0][0x44c] ;  /* 0x00011300ff031b82 */ /* 0x000eb00000000800 */
[----:B------:R-:W3:Y:S01]  /*b640*/  @P1 LDC R6, c[0x0][0x450] ;  /* 0x00011400ff061b82 */ /* 0x000ee20000000800 */
[----:B--2---:R-:W-:-:S05]  /*b650*/  @P1 IMAD.HI.U32 R3, R0, R3, RZ ;  /* 0x0000000300031227 */ /* 0x004fca00078e00ff */
[----:B---3--:R-:W-:-:S05]  /*b660*/  @P1 SHF.R.U32.HI R0, RZ, R6, R3 ;  /* 0x00000006ff001219 */ /* 0x008fca0000011603 */
[----:B------:R-:W-:Y:S01]  /*b670*/  IMAD.IADD R3, R7, 0x1, R0 ;  /* 0x0000000107037824 */ /* 0x000fe200078e0200 */
[----:B------:R-:W-:Y:S06]  /*b680*/  @P0 BRA `(.L_x_1672) ;  /* 0x0000000000080947 */ /* 0x000fec0003800000 */
[----:B------:R-:W2:Y:S02]  /*b690*/  FENCE.VIEW.ASYNC.G ;  /* 0x00000000000073c6 */ /* 0x000ea40000000100 */
[----:B--2---:R-:W-:Y:S06]  /*b6a0*/  BAR.ARV 0xc, 0x180 ;  /* 0x0306000000007b1d */ /* 0x004fec0000002000 */
.L_x_1672:
[----:B------:R-:W-:Y:S05]  /*b6b0*/  BSYNC B0 ;  /* 0x0000000000007941 */ /* 0x000fea0003800000 */
.L_x_1671:
        /* <DEDUP_REMOVED lines=8> */
[----:B------:R-:W2:Y:S02]  /*b740*/  @P0 LDC.64 R6, c[0x0][0x9e8] ;  /* 0x00027a00ff060b82 */ /* 0x000ea40000000a00 */
[----:B--2---:R-:W-:-:S05]  /*b750*/  @P0 IMAD.HI.U32 R0, R3, R6, RZ ;  /* 0x0000000603000227 */ /* 0x004fca00078e00ff */
[----:B------:R-:W-:-:S04]  /*b760*/  @P0 SHF.R.U32.HI R3, RZ, R7, R0 ;  /* 0x00000007ff030219 */ /* 0x000fc80000011600 */
[----:B------:R-:W-:Y:S01]  /*b770*/  LOP3.LUT R0, RZ, R3, RZ, 0x33, !PT ;  /* 0x00000003ff007212 */ /* 0x000fe200078e33ff */
[----:B------:R-:W-:Y:S06]  /*b780*/  BRA `(.L_x_1676) ;  /* 0x0000000000107947 */ /* 0x000fec0003800000 */
.L_x_1675:
[----:B------:R-:W-:-:S13]  /*b790*/  ISETP.NE.AND P0, PT, R5, 0x1, PT ;  /* 0x000000010500780c */ /* 0x000fda0003f05270 */
[----:B------:R-:W2:Y:S02]  /*b7a0*/  @P0 LDC.64 R6, c[0x0][0x9e8] ;  /* 0x00027a00ff060b82 */ /* 0x000ea40000000a00 */
[----:B--2---:R-:W-:-:S05]  /*b7b0*/  @P0 IMAD.HI.U32 R6, R0, R6, RZ ;  /* 0x0000000600060227 */ /* 0x004fca00078e00ff */
[----:B------:R-:W-:-:S07]  /*b7c0*/  @P0 SHF.R.U32.HI R0, RZ, R7, R6 ;  /* 0x00000007ff000219 */ /* 0x000fce0000011606 */
.L_x_1676:
[----:B------:R-:W-:Y:S05]  /*b7d0*/  BSYNC B0 ;  /* 0x0000000000007941 */ /* 0x000fea0003800000 */
.L_x_1674:
[----:B------:R-:W-:-:S05]  /*b7e0*/  IMAD R3, R0, R5, R5 ;  /* 0x0000000500037224 */ /* 0x000fca00078e0205 */
[----:B------:R-:W-:-:S07]  /*b7f0*/  VIMNMX R4, R4, R3, PT ;  /* 0x0000000304047248 */ /* 0x000fce0003fe0100 */
.L_x_1673:
[----:B------:R-:W2:Y:S01]  /*b800*/  @P1 LDC R3, c[0x0][0x44c] ;  /* 0x00011300ff031b82 */ /* 0x000ea20000000800 */
[----:B------:R-:W-:Y:S01]  /*b810*/  VIADD R4, R4, 0x5f ;  /* 0x0000005f04047836 */ /* 0x000fe20000000000 */
[----:B------:R-:W-:Y:S01]  /*b820*/  ULDC UR4, c[0x0][0x9dc] ;  /* 0x0002770000047ab9 */ /* 0x000fe20000000800 */
[----:B------:R-:W-:Y:S02]  /*b830*/  IMAD.MOV.U32 R0, RZ, RZ, R188 ;  /* 0x000000ffff007224 */ /* 0x000fe400078e00bc */
[----:B------:R-:W-:-:S03]  /*b840*/  IMAD.HI R4, R4, 0x2aaaaaab, RZ ;  /* 0x2aaaaaab04047827 */ /* 0x000fc600078e02ff */
[----:B------:R-:W3:Y:S01]  /*b850*/  @P1 LDC R7, c[0x0][0x450] ;  /* 0x00011400ff071b82 */ /* 0x000ee20000000800 */
[----:B--2---:R-:W-:Y:S01]  /*b860*/  @P1 IMAD.HI.U32 R6, R188, R3, RZ ;  /* 0x00000003bc061227 */ /* 0x004fe200078e00ff */
[----:B------:R-:W-:-:S04]  /*b870*/  SHF.R.U32.HI R3, RZ, 0x1f, R4 ;  /* 0x0000001fff037819 */ /* 0x000fc80000011604 */
[----:B------:R-:W-:Y:S02]  /*b880*/  LEA.HI.SX32 R4, R4, R3, 0x1c ;  /* 0x0000000304047211 */ /* 0x000fe400078fe2ff */
[----:B---3--:R-:W-:Y:S02]  /*b890*/  @P1 SHF.R.U32.HI R0, RZ, R7, R6 ;  /* 0x00000007ff001219 */ /* 0x008fe40000011606 */
        /* <DEDUP_REMOVED lines=9> */
[----:B------:R-:W2:Y:S02]  /*b930*/  @P0 LDC.64 R8, c[0x0][0x9e8] ;  /* 0x00027a00ff080b82 */ /* 0x000ea40000000a00 */
[----:B--2---:R-:W-:-:S05]  /*b940*/  @P0 IMAD.HI.U32 R0, R7, R8, RZ ;  /* 0x0000000807000227 */ /* 0x004fca00078e00ff */
[----:B------:R-:W-:-:S04]  /*b950*/  @P0 SHF.R.U32.HI R7, RZ, R9, R0 ;  /* 0x00000009ff070219 */ /* 0x000fc80000011600 */
[----:B------:R-:W-:Y:S01]  /*b960*/  LOP3.LUT R0, RZ, R7, RZ, 0x33, !PT ;  /* 0x00000007ff007212 */ /* 0x000fe200078e33ff */
[----:B------:R-:W-:Y:S06]  /*b970*/  BRA `(.L_x_1680) ;  /* 0x0000000000107947 */ /* 0x000fec0003800000 */
.L_x_1679:
[----:B------:R-:W-:-:S13]  /*b980*/  ISETP.NE.AND P0, PT, R5, 0x1, PT ;  /* 0x000000010500780c */ /* 0x000fda0003f05270 */
[----:B------:R-:W2:Y:S02]  /*b990*/  @P0 LDC.64 R6, c[0x0][0x9e8] ;  /* 0x00027a00ff060b82 */ /* 0x000ea40000000a00 */
[----:B--2---:R-:W-:-:S05]  /*b9a0*/  @P0 IMAD.HI.U32 R4, R0, R6, RZ ;  /* 0x0000000600040227 */ /* 0x004fca00078e00ff */
[----:B------:R-:W-:-:S07]  /*b9b0*/  @P0 SHF.R.U32.HI R0, RZ, R7, R4 ;  /* 0x00000007ff000219 */ /* 0x000fce0000011604 */
.L_x_1680:
[----:B------:R-:W-:Y:S05]  /*b9c0*/  BSYNC B0 ;  /* 0x0000000000007941 */ /* 0x000fea0003800000 */
.L_x_1678:
[----:B------:R-:W-:-:S05]  /*b9d0*/  IMAD R0, R0, R5, RZ ;  /* 0x0000000500007224 */ /* 0x000fca00078e02ff */
[----:B------:R-:W-:-:S07]  /*b9e0*/  VIMNMX R3, R3, R0, !PT ;  /* 0x0000000003037248 */ /* 0x000fce0007fe0100 */
.L_x_1677:
[----:B------:R-:W-:Y:S01]  /*b9f0*/  IMAD.HI R3, R3, 0x2aaaaaab, RZ ;  /* 0x2aaaaaab03037827 */ /* 0x000fe200078e02ff */
[----:B------:R-:W-:Y:S03]  /*ba00*/  BSSY B0, `(.L_x_1681) ;  /* 0x0000026000007945 */ /* 0x000fe60003800000 */
[----:B------:R-:W-:Y:S01]  /*ba10*/  IMAD.MOV.U32 R72, RZ, RZ, RZ ;  /* 0x000000ffff487224 */ /* 0x000fe200078e00ff */
[----:B------:R-:W-:-:S04]  /*ba20*/  SHF.R.U32.HI R0, RZ, 0x1f, R3 ;  /* 0x0000001fff007819 */ /* 0x000fc80000011603 */
[----:B------:R-:W-:-:S04]  /*ba30*/  LEA.HI.SX32 R0, R3, R0, 0x1c ;  /* 0x0000000003007211 */ /* 0x000fc800078fe2ff */
        /* <DEDUP_REMOVED lines=8> */
[----:B------:R-:W2:Y:S01]  /*bac0*/  I2F.RP R3, R6 ;  /* 0x0000000600037306 */ /* 0x000ea20000209400 */
[----:B------:R-:W-:Y:S02]  /*bad0*/  IABS R10, R8 ;  /* 0x00000008000a7213 */ /* 0x000fe40000000000 */
[----:B------:R-:W-:-:S05]  /*bae0*/  IMAD.IADD R0, R0, 0x1, -R201 ;  /* 0x0000000100007824 */ /* 0x000fca00078e0ac9 */
[----:B------:R-:W-:Y:S02]  /*baf0*/  IABS R9, R0 ;  /* 0x0000000000097213 */ /* 0x000fe40000000000 */
[----:B------:R-:W-:-:S04]  /*bb00*/  LOP3.LUT R0, R0, R8, RZ, 0x3c, !PT ;  /* 0x0000000800007212 */ /* 0x000fc800078e3cff */
[----:B------:R-:W-:Y:S01]  /*bb10*/  ISETP.GE.AND P2, PT, R0, RZ, PT ;  /* 0x000000ff0000720c */ /* 0x000fe20003f46270 */
[----:B--2---:R-:W2:Y:S02]  /*bb20*/  MUFU.RCP R3, R3 ;  /* 0x0000000300037308 */ /* 0x004ea40000001000 */
[----:B--2---:R-:W-:Y:S02]  /*bb30*/  VIADD R4, R3, 0xffffffe ;  /* 0x0ffffffe03047836 */ /* 0x004fe40000000000 */
[----:B------:R-:W-:-:S04]  /*bb40*/  IMAD.MOV R3, RZ, RZ, -R10 ;  /* 0x000000ffff037224 */ /* 0x000fc800078e0a0a */
[----:B------:R2:W3:Y:S02]  /*bb50*/  F2I.FTZ.U32.TRUNC.NTZ R5, R4 ;  /* 0x0000000400057305 */ /* 0x0004e4000021f000 */
[----:B--2---:R-:W-:Y:S02]  /*bb60*/  IMAD.MOV.U32 R4, RZ, RZ, RZ ;  /* 0x000000ffff047224 */ /* 0x004fe400078e00ff */
[----:B---3--:R-:W-:-:S04]  /*bb70*/  IMAD.MOV R7, RZ, RZ, -R5 ;  /* 0x000000ffff077224 */ /* 0x008fc800078e0a05 */
        /* <DEDUP_REMOVED lines=14> */
.L_x_1682:
[----:B------:R-:W-:Y:S05]  /*bc60*/  BSYNC B0 ;  /* 0x0000000000007941 */ /* 0x000fea0003800000 */
.L_x_1681:
[-C--:B------:R-:W-:Y:S01]  /*bc70*/  IMAD R201, R210, R72.reuse, R201 ;  /* 0x00000048d2c97224 */ /* 0x080fe200078e02c9 */
[----:B------:R-:W-:Y:S01]  /*bc80*/  PLOP3.LUT P0, PT, PT, PT, PT, 0x80, 0x0 ;  /* 0x000000000000781c */ /* 0x000fe20003f0f070 */
[----:B------:R-:W-:Y:S01]  /*bc90*/  IMAD.MOV.U32 R20, RZ, RZ, RZ ;  /* 0x000000ffff147224 */ /* 0x000fe200078e00ff */
        /* <DEDUP_REMOVED lines=36> */
[----:B------:R-:W2:Y:S04]  /*bee0*/  LDL R3, [R1+0x4c] ;  /* 0x00004c0001037983 */ /* 0x000ea80000100800 */
[----:B------:R-:W3:Y:S04]  /*bef0*/  LDL R4, [R1+0x48] ;  /* 0x0000480001047983 */ /* 0x000ee80000100800 */
[----:B--2---:R-:W2:Y:S01]  /*bf00*/  SHFL.IDX PT, R0, R3, RZ, 0x1f ;  /* 0x00001fff03007589 */ /* 0x004ea200000e0000 */
[----:B---3--:R-:W-:-:S13]  /*bf10*/  R2UR UR4, R4 ;  /* 0x00000000040472ca */ /* 0x008fda00000e0000 */
[----:B------:R-:W-:Y:S01]  /*bf20*/  ULOP3.LUT UP0, URZ, UR4, 0x1bf, URZ, 0xc0, !UPT ;  /* 0x000001bf043f7892 */ /* 0x000fe2000f80c03f */
[----:B--2---:R-:W-:-:S04]  /*bf30*/  LEA.HI R3, R0, R0, RZ, 0x1 ;  /* 0x0000000000037211 */ /* 0x004fc800078f08ff */
[----:B------:R-:W-:Y:S02]  /*bf40*/  LOP3.LUT R3, R3, 0x1e, RZ, 0xc0, !PT ;  /* 0x0000001e03037812 */ /* 0x000fe400078ec0ff */
[----:B------:R-:W-:-:S03]  /*bf50*/  PLOP3.LUT P0, PT, PT, PT, UP0, 0x80, 0x0 ;  /* 0x000000000000781c */ /* 0x000fc60003f0f008 */
        /* <DEDUP_REMOVED lines=8> */
[----:B------:R-:W-:Y:S01]  /*bfe0*/  IMAD.U32 R4, RZ, RZ, UR4 ;  /* 0x00000004ff047e24 */ /* 0x000fe2000f8e00ff */
[----:B------:R2:W3:Y:S01]  /*bff0*/  LDC.64 R14, c[0x4][R0] ;  /* 0x01000000000e7b82 */ /* 0x0004e20000000a00 */
        /* <DEDUP_REMOVED lines=8> */
[----:B--2---:R-:W-:-:S07]  /*c080*/  IMAD.MOV.U32 R13, RZ, RZ, RZ ;  /* 0x000000ffff0d7224 */ /* 0x004fce00078e00ff */
[----:B------:R-:W-:-:S07]  /*c090*/  LEPC R20, `(.L_x_1684) ;  /* 0x000000001014794e */ /* 0x000fce0000000000 */
[----:B01-345:R-:W-:Y:S05]  /*c0a0*/  CALL.ABS.NOINC R14 ;  /* 0x000000000e007343 */ /* 0x03bfea0003c00000 */
.L_x_1684:
[----:B------:R-:W-:Y:S02]  /*c0b0*/  ULDC UR4, c[0x0][0x3f4] ;  /* 0x0000fd0000047ab9 */ /* 0x000fe40000000800 */
[----:B------:R-:W-:-:S13]  /*c0c0*/  ISETP.LT.AND P0, PT, RZ, UR4, PT ;  /* 0x00000004ff007c0c */ /* 0x000fda000bf01270 */
[----:B------:R-:W-:Y:S05]  /*c0d0*/  @P0 BRA `(.L_x_1685) ;  /* 0x00000000003c0947 */ /* 0x000fea0003800000 */
[----:B------:R-:W-:-:S04]  /*c0e0*/  LEA.HI R0, R208, R208, RZ, 0x1 ;  /* 0x000000d0d0007211 */ /* 0x000fc800078f08ff */
[----:B------:R-:W-:-:S05]  /*c0f0*/  LOP3.LUT R3, R0, 0xfffffffe, RZ, 0xc0, !PT ;  /* 0xfffffffe00037812 */ /* 0x000fca00078ec0ff */
[----:B------:R-:W-:-:S05]  /*c100*/  IMAD.IADD R3, R208, 0x1, -R3 ;  /* 0x00000001d0037824 */ /* 0x000fca00078e0a03 */
[----:B------:R-:W-:-:S04]  /*c110*/  SHF.L.U32 R3, R3, 0x1f, RZ ;  /* 0x0000001f03037819 */ /* 0x000fc800000006ff */
[----:B------:R2:W3:Y:S03]  /*c120*/  SYNCS.PHASECHK.TRANS64.TRYWAIT P0, [R2+URZ+0x2a800], R3 ;  /* 0x02a80003020075a7 */ /* 0x0004e6000800017f */
[----:B---3--:R-:W-:Y:S05]  /*c130*/  @!P0 NANOSLEEP.SYNCS 0x989680 ;  /* 0x009896800000895d */ /* 0x008fea0003900000 */
[----:B------:R-:W3:Y:S01]  /*c140*/  @!P0 SYNCS.PHASECHK.TRANS64 P0, [R2+URZ+0x2a800], R3 ;  /* 0x02a80003020085a7 */ /* 0x000ee2000800007f */
[----:B------:R-:W-:Y:S04]  /*c150*/  BSSY B0, `(.L_x_1686) ;  /* 0x0000006000007945 */ /* 0x000fe80003800000 */
[----:B---3--:R-:W-:Y:S05]  /*c160*/  @P0 BRA `(.L_x_1687) ;  /* 0x0000000000100947 */ /* 0x008fea0003800000 */
.L_x_1688:
[----:B---3--:R3:W0:Y:S02]  /*c170*/  SYNCS.PHASECHK.TRANS64.TRYWAIT P0, [R2+URZ+0x2a800], R3 ;  /* 0x02a80003020075a7 */ /* 0x008624000800017f */
[----:B0-----:R-:W-:Y:S05]  /*c180*/  @!P0 NANOSLEEP.SYNCS 0x989680 ;  /* 0x009896800000895d */ /* 0x001fea0003900000 */
[----:B------:R-:W0:Y:S02]  /*c190*/  @!P0 SYNCS.PHASECHK.TRANS64 P0, [R2+URZ+0x2a800], R3 ;  /* 0x02a80003020085a7 */ /* 0x000e24000800007f */
[----:B0-----:R-:W-:Y:S05]  /*c1a0*/  @!P0 BRA `(.L_x_1688) ;  /* 0xfffffffc00f08947 */ /* 0x001fea000383ffff */
.L_x_1687:
[----:B------:R-:W-:Y:S05]  /*c1b0*/  BSYNC B0 ;  /* 0x0000000000007941 */ /* 0x000fea0003800000 */
.L_x_1686:
[----:B------:R-:W-:Y:S05]  /*c1c0*/  BRA `(.L_x_1689) ;  /* 0x0000007400647947 */ /* 0x000fea0003800000 */
.L_x_1685:
[----:B------:R-:W2:Y:S01]  /*c1d0*/  LDL R0, [R1+0x48] ;  /* 0x0000480001007983 */ /* 0x000ea20000100800 */
[----:B------:R-:W-:Y:S01]  /*c1e0*/  ULDC.64 UR6, c[0x0][0x408] ;  /* 0x0001020000067ab9 */ /* 0x000fe20000000a00 */
[----:B--2---:R-:W-:Y:S02]  /*c1f0*/  R2UR UR4, R0 ;  /* 0x00000000000472ca */ /* 0x004fe400000e0000 */
[----:B-----5:R-:W-:-:S05]  /*c200*/  SHF.R.S32.HI R0, RZ, 0x1f, R140 ;  /* 0x0000001fff007819 */ /* 0x020fca000001148c */
[----:B------:R-:W-:-:S04]  /*c210*/  IMAD R5, R0, UR6, RZ ;  /* 0x0000000600057c24 */ /* 0x000fc8000f8e02ff */
[----:B------:R-:W-:Y:S02]  /*c220*/  IMAD R5, R140, UR7, R5 ;  /* 0x000000078c057c24 */ /* 0x000fe4000f8e0205 */
[----:B------:R-:W-:-:S03]  /*c230*/  ULOP3.LUT UP0, URZ, UR4, 0x3ff, URZ, 0xc0, !UPT ;  /* 0x000003ff043f7892 */ /* 0x000fc6000f80c03f */
[----:B------:R-:W-:Y:S02]  /*c240*/  ULDC.64 UR4, c[0x0][0x3f8] ;  /* 0x0000fe0000047ab9 */ /* 0x000fe40000000a00 */
[----:B------:R-:W-:Y:S01]  /*c250*/  IMAD R3, R0, UR4, RZ ;  /* 0x0000000400037c24 */ /* 0x000fe2000f8e02ff */
[----:B------:R-:W-:Y:S01]  /*c260*/  PLOP3.LUT P0, PT, PT, PT, UP0, 0x80, 0x0 ;  /* 0x000000000000781c */ /* 0x000fe20003f0f008 */
[----:B------:R-:W-:-:S04]  /*c270*/  IMAD.WIDE.U32 R24, R140, UR4, RZ ;  /* 0x000000048c187c25 */ /* 0x000fc8000f8e00ff */
[C---:B------:R-:W-:Y:S02]  /*c280*/  IMAD R3, R140.reuse, UR5, R3 ;  /* 0x000000058c037c24 */ /* 0x040fe4000f8e0203 */
[----:B------:R-:W-:-:S04]  /*c290*/  IMAD.WIDE.U32 R140, R140, UR6, RZ ;  /* 0x000000068c8c7c25 */ /* 0x000fc8000f8e00ff */
[----:B------:R-:W-:Y:S02]  /*c2a0*/  IMAD.IADD R27, R3, 0x1, R25 ;  /* 0x00000001031b7824 */ /* 0x000fe400078e0219 */
[----:B----4-:R-:W-:Y:S01]  /*c2b0*/  IMAD.IADD R29, R5, 0x1, R141 ;  /* 0x00000001051d7824 */ /* 0x010fe200078e028d */
[----:B------:R-:W-:Y:S06]  /*c2c0*/  @!P0 BRA `(.L_x_1690) ;  /* 0x0000000000408947 */ /* 0x000fec0003800000 */
[----:B------:R-:W-:Y:S01]  /*c2d0*/  MOV R14, 0x0 ;  /* 0x00000000000e7802 */ /* 0x000fe20000000f00 */
[----:B------:R-:W-:Y:S01]  /*c2e0*/  ULDC.64 UR4, c[0x4][0xf0] ;  /* 0x01003c0000047ab9 */ /* 0x000fe20000000a00 */
[----:B------:R-:W-:Y:S01]  /*c2f0*/  ULDC.64 UR6, c[0x4][0xf8] ;  /* 0x01003e0000067ab9 */ /* 0x000fe20000000a00 */
[----:B------:R-:W-:Y:S02]  /*c300*/  IMAD.U32 R4, RZ, RZ, UR4 ;  /* 0x00000004ff047e24 */ /* 0x000fe4000f8e00ff */
[----:B------:R-:W-:Y:S01]  /*c310*/  IMAD.U32 R5, RZ, RZ, UR5 ;  /* 0x00000005ff057e24 */ /* 0x000fe2000f8e00ff */
[----:B------:R-:W2:Y:S01]  /*c320*/  LDC.64 R14, c[0x4][R14] ;  /* 0x010000000e0e7b82 */ /* 0x000ea20000000a00 */
        /* <DEDUP_REMOVED lines=9> */
[----:B012---:R-:W-:Y:S05]  /*c3c0*/  CALL.ABS.NOINC R14 ;  /* 0x000000000e007343 */ /* 0x007fea0003c00000 */
.L_x_1690:
[----:B------:R-:W-:Y:S01]  /*c3d0*/  ULDC.U8 UR4, c[0x0][0x410] ;  /* 0x0001040000047ab9 */ /* 0x000fe20000000000 */
[----:B------:R-:W-:Y:S01]  /*c3e0*/  BSSY B0, `(.L_x_1691) ;  /* 0x000072f000007945 */ /* 0x000fe20003800000 */
[----:B------:R-:W-:Y:S01]  /*c3f0*/  ISETP.NE.AND P0, PT, RZ, UR4, PT ;  /* 0x00000004ff007c0c */ /* 0x000fe2000bf05270 */
[----:B------:R-:W-:-:S12]  /*c400*/  IMAD.IADD R64, R174, 0x1, R188 ;  /* 0x00000001ae407824 */ /* 0x000fd800078e02bc */
[----:B------:R-:W-:Y:S05]  /*c410*/  @!P0 BRA `(.L_x_1692) ;  /* 0x0000003800888947 */ /* 0x000fea0003800000 */
[----:B------:R-:W2:Y:S01]  /*c420*/  LDC R10, c[0x0][0x448] ;  /* 0x00011200ff0a7b82 */ /* 0x000ea20000000800 */
[----:B------:R-:W-:Y:S01]  /*c430*/  IMAD R3, R209, 0x40, R64 ;  /* 0x00000040d1037824 */ /* 0x000fe200078e0240 */
[----:B------:R-:W-:Y:S01]  /*c440*/  ULDC.64 UR4, c[0x0][0x3f8] ;  /* 0x0000fe0000047ab9 */ /* 0x000fe20000000a00 */
[----:B------:R-:W-:Y:S01]  /*c450*/  ULDC.64 UR6, c[0x0][0x408] ;  /* 0x0001020000067ab9 */ /* 0x000fe20000000a00 */
[----:B------:R-:W-:Y:S01]  /*c460*/  IMAD.MOV.U32 R4, RZ, RZ, R24 ;  /* 0x000000ffff047224 */ /* 0x000fe200078e0018 */
[----:B------:R-:W-:Y:S01]  /*c470*/  SHF.R.S32.HI R76, RZ, 0x1f, R179 ;  /* 0x0000001fff4c7819 */ /* 0x000fe200000114b3 */
[----:B------:R-:W-:Y:S01]  /*c480*/  IMAD.MOV.U32 R6, RZ, RZ, R140 ;  /* 0x000000ffff067224 */ /* 0x000fe200078e008c */
[----:B------:R-:W-:Y:S01]  /*c490*/  SHF.R.S32.HI R74, RZ, 0x1f, R177 ;  /* 0x0000001fff4a7819 */ /* 0x000fe200000114b1 */
[----:B------:R-:W-:Y:S01]  /*c4a0*/  IMAD.MOV.U32 R7, RZ, RZ, R29 ;  /* 0x000000ffff077224 */ /* 0x000fe200078e001d */
[----:B------:R-:W-:Y:S02]  /*c4b0*/  SHF.R.S32.HI R81, RZ, 0x1f, R178 ;  /* 0x0000001fff517819 */ /* 0x000fe400000114b2 */
[----:B------:R-:W-:-:S02]  /*c4c0*/  SHF.R.S32.HI R75, RZ, 0x1f, R176 ;  /* 0x0000001fff4b7819 */ /* 0x000fc400000114b0 */
[----:B------:R-:W-:Y:S02]  /*c4d0*/  SHF.R.S32.HI R69, RZ, 0x1f, R180 ;  /* 0x0000001fff457819 */ /* 0x000fe400000114b4 */
[----:B--2---:R-:W-:-:S13]  /*c4e0*/  ISETP.NE.AND P0, PT, R10, 0x1, PT ;  /* 0x000000010a00780c */ /* 0x004fda0003f05270 */
[----:B------:R-:W2:Y:S08]  /*c4f0*/  @P0 LDC R0, c[0x0][0x44c] ;  /* 0x00011300ff000b82 */ /* 0x000eb00000000800 */
[----:B------:R-:W3:Y:S01]  /*c500*/  @P0 LDC R5, c[0x0][0x450] ;  /* 0x00011400ff050b82 */ /* 0x000ee20000000800 */
[----:B--2---:R-:W-:-:S05]  /*c510*/  @P0 IMAD.HI.U32 R0, R3, R0, RZ ;  /* 0x0000000003000227 */ /* 0x004fca00078e00ff */
[----:B---3--:R-:W-:Y:S01]  /*c520*/  @P0 SHF.R.U32.HI R3, RZ, R5, R0 ;  /* 0x00000005ff030219 */ /* 0x008fe20000011600 */
[----:B------:R-:W-:-:S03]  /*c530*/  IMAD.MOV.U32 R5, RZ, RZ, R27 ;  /* 0x000000ffff057224 */ /* 0x000fc600078e001b */
[----:B------:R-:W-:Y:S01]  /*c540*/  SHF.R.S32.HI R0, RZ, 0x1f, R3 ;  /* 0x0000001fff007819 */ /* 0x000fe20000011403 */
[----:B------:R-:W-:-:S04]  /*c550*/  IMAD.WIDE.U32 R4, R3, UR4, R4 ;  /* 0x0000000403047c25 */ /* 0x000fc8000f8e0004 */
[C---:B------:R-:W-:Y:S02]  /*c560*/  IMAD R8, R0.reuse, UR4, RZ ;  /* 0x0000000400087c24 */ /* 0x040fe4000f8e02ff */
[----:B------:R-:W-:Y:S02]  /*c570*/  IMAD R0, R0, UR6, RZ ;  /* 0x0000000600007c24 */ /* 0x000fe4000f8e02ff */
[C---:B------:R-:W-:Y:S01]  /*c580*/  IMAD R9, R3.reuse, UR5, R8 ;  /* 0x0000000503097c24 */ /* 0x040fe2000f8e0208 */
[----:B------:R-:W-:Y:S01]  /*c590*/  ULDC.64 UR4, c[0x0][0x3e8] ;  /* 0x0000fa0000047ab9 */ /* 0x000fe20000000a00 */
[C---:B------:R-:W-:Y:S01]  /*c5a0*/  IMAD.WIDE.U32 R6, R3.reuse, UR6, R6 ;  /* 0x0000000603067c25 */ /* 0x040fe2000f8e0006 */
[----:B------:R-:W-:Y:S01]  /*c5b0*/  LEA R63, P0, R4, UR4, 0x1 ;  /* 0x00000004043f7c11 */ /* 0x000fe2000f8008ff */
[----:B------:R-:W-:Y:S02]  /*c5c0*/  UMOV UR4, 0xffffffff ;  /* 0xffffffff00047882 */ /* 0x000fe40000000000 */
[----:B------:R-:W-:Y:S01]  /*c5d0*/  IMAD R3, R3, UR7, R0 ;  /* 0x0000000703037c24 */ /* 0x000fe2000f8e0200 */
[----:B------:R-:W-:Y:S01]  /*c5e0*/  ULDC.64 UR6, c[0x0][0x400] ;  /* 0x0001000000067ab9 */ /* 0x000fe20000000a00 */
[----:B------:R-:W-:Y:S01]  /*c5f0*/  IMAD.IADD R5, R5, 0x1, R9 ;  /* 0x0000000105057824 */ /* 0x000fe200078e0209 */
[----:B------:R-:W-:Y:S01]  /*c600*/  LEA R65, P1, R6, UR6, 0x1 ;  /* 0x0000000606417c11 */ /* 0x000fe2000f8208ff */
[----:B------:R-:W-:-:S03]  /*c610*/  IMAD.IADD R3, R7, 0x1, R3 ;  /* 0x0000000107037824 */ /* 0x000fc600078e0203 */
[----:B------:R-:W-:Y:S02]  /*c620*/  LEA.HI.X R62, R4, UR5, R5, 0x1, P0 ;  /* 0x00000005043e7c11 */ /* 0x000fe400080f0c05 */
[----:B------:R-:W-:Y:S01]  /*c630*/  LEA.HI.X R0, R6, UR7, R3, 0x1, P1 ;  /* 0x0000000706007c11 */ /* 0x000fe200088f0c03 */
[----:B------:R-:W-:Y:S06]  /*c640*/  BRA.DIV UR4, `(.L_x_1693) ;  /* 0x0000020a042c7947 */ /* 0x000fec000b800000 */
[----:B------:R2:W3:Y:S04]  /*c650*/  SHFL.IDX PT, R3, R62, RZ, 0x1c1f ;  /* 0x001c1fff3e037589 */ /* 0x0004e800000e0000 */
[----:B------:R2:W4:Y:S04]  /*c660*/  SHFL.IDX PT, R6, R63, RZ, 0x1c1f ;  /* 0x001c1fff3f067589 */ /* 0x00052800000e0000 */
[----:B------:R2:W0:Y:S04]  /*c670*/  SHFL.IDX PT, R9, R0, RZ, 0x1c1f ;  /* 0x001c1fff00097589 */ /* 0x00042800000e0000 */
[----:B------:R2:W0:Y:S02]  /*c680*/  SHFL.IDX PT, R8, R65, RZ, 0x1c1f ;  /* 0x001c1fff41087589 */ /* 0x00042400000e0000 */
.L_x_2029:
[----:B------:R-:W-:Y:S01]  /*c690*/  IMAD R67, R165, R10, RZ ;  /* 0x0000000aa5437224 */ /* 0x000fe200078e02ff */
        /* <DEDUP_REMOVED lines=15> */
[----:B------:R-:W-:Y:S01]  /*c790*/  ULDC UR4, c[0x0][0x3f4] ;  /* 0x0000fd0000047ab9 */ /* 0x000fe20000000800 */
[----:B------:R-:W-:Y:S02]  /*c7a0*/  CS2R R60, SRZ ;  /* 0x00000000003c7805 */ /* 0x000fe4000001ff00 */
[----:B------:R-:W-:Y:S02]  /*c7b0*/  ISETP.GE.AND P3, PT, R179, UR4, PT ;  /* 0x00000004b3007c0c */ /* 0x000fe4000bf66270 */
[----:B------:R-:W-:Y:S02]  /*c7c0*/  CS2R R58, SRZ ;  /* 0x00000000003a7805 */ /* 0x000fe4000001ff00 */
[----:B------:R-:W-:Y:S02]  /*c7d0*/  ISETP.GE.AND P2, PT, R177, UR4, PT ;  /* 0x00000004b1007c0c */ /* 0x000fe4000bf46270 */
[----:B------:R-:W-:Y:S02]  /*c7e0*/  ISETP.GE.AND P1, PT, R178, UR4, PT ;  /* 0x00000004b2007c0c */ /* 0x000fe4000bf26270 */
[----:B------:R-:W-:-:S02]  /*c7f0*/  ISETP.GE.AND P0, PT, R176, UR4, PT ;  /* 0x00000004b0007c0c */ /* 0x000fc4000bf06270 */
[----:B------:R-:W-:-:S03]  /*c800*/  ISETP.GE.AND P4, PT, R162, UR4, PT ;  /* 0x00000004a2007c0c */ /* 0x000fc6000bf86270 */
[C---:B------:R-:W-:Y:S01]  /*c810*/  @!P3 IMAD.SHL.U32 R27, R179.reuse, 0x2, RZ ;  /* 0x00000002b31bb824 */ /* 0x040fe200078e00ff */
[----:B------:R-:W-:-:S03]  /*c820*/  @!P3 SHF.L.U64.HI R4, R179, 0x1, R76 ;  /* 0x00000001b304b819 */ /* 0x000fc6000001024c */
[C---:B------:R-:W-:Y:S01]  /*c830*/  @!P2 IMAD.SHL.U32 R21, R177.reuse, 0x2, RZ ;  /* 0x00000002b115a824 */ /* 0x040fe200078e00ff */
[----:B------:R-:W-:Y:S01]  /*c840*/  @!P2 SHF.L.U64.HI R10, R177, 0x1, R74 ;  /* 0x00000001b10aa819 */ /* 0x000fe2000001024a */
[----:B------:R-:W-:Y:S01]  /*c850*/  @!P1 IMAD.SHL.U32 R13, R178, 0x2, RZ ;  /* 0x00000002b20d9824 */ /* 0x000fe200078e00ff */
[-C--:B-1--4-:R-:W-:Y:S01]  /*c860*/  @!P3 IADD3 R28, P6, R6, R27.reuse, RZ ;  /* 0x0000001b061cb210 */ /* 0x092fe20007fde0ff */
[----:B------:R-:W-:Y:S01]  /*c870*/  @!P0 IMAD.SHL.U32 R35, R176, 0x2, RZ ;  /* 0x00000002b0238824 */ /* 0x000fe200078e00ff */
[----:B0-----:R-:W-:Y:S01]  /*c880*/  @!P3 IADD3 R26, P5, R8, R27, RZ ;  /* 0x0000001b081ab210 */ /* 0x001fe20007fbe0ff */
[----:B------:R-:W-:Y:S01]  /*c890*/  @!P4 IMAD.MOV.U32 R5, RZ, RZ, R9 ;  /* 0x000000ffff05c224 */ /* 0x000fe200078e0009 */
[----:B------:R-:W-:Y:S01]  /*c8a0*/  @!P0 SHF.L.U64.HI R36, R176, 0x1, R75 ;  /* 0x00000001b0248819 */ /* 0x000fe2000001024b */
[--C-:B---3--:R-:W-:Y:S01]  /*c8b0*/  @!P3 IMAD.X R29, R3, 0x1, R4.reuse, P6 ;  /* 0x00000001031db824 */ /* 0x108fe200030e0604 */
[-C--:B------:R-:W-:Y:S01]  /*c8c0*/  @!P2 IADD3 R24, P6, R6, R21.reuse, RZ ;  /* 0x000000150618a210 */ /* 0x080fe20007fde0ff */
[----:B------:R-:W-:Y:S01]  /*c8d0*/  @!P3 IMAD.X R27, R9, 0x1, R4, P5 ;  /* 0x00000001091bb824 */ /* 0x000fe200028e0604 */
[----:B------:R-:W-:Y:S01]  /*c8e0*/  @!P2 IADD3 R20, P5, R8, R21, RZ ;  /* 0x000000150814a210 */ /* 0x000fe20007fbe0ff */
[----:B------:R-:W-:Y:S01]  /*c8f0*/  @!P4 IMAD.MOV.U32 R7, RZ, RZ, R3 ;  /* 0x000000ffff07c224 */ /* 0x000fe200078e0003 */
[----:B------:R-:W-:Y:S01]  /*c900*/  @!P1 SHF.L.U64.HI R4, R178, 0x1, R81 ;  /* 0x00000001b2049819 */ /* 0x000fe20000010251 */
[--C-:B------:R-:W-:Y:S01]  /*c910*/  @!P2 IMAD.X R25, R3, 0x1, R10.reuse, P6 ;  /* 0x000000010319a824 */ /* 0x100fe200030e060a */
[----:B------:R-:W-:Y:S01]  /*c920*/  @!P1 IADD3 R14, P6, R6, R13, RZ ;  /* 0x0000000d060e9210 */ /* 0x000fe20007fde0ff */
[----:B------:R-:W-:Y:S01]  /*c930*/  @!P2 IMAD.X R21, R9, 0x1, R10, P5 ;  /* 0x000000010915a824 */ /* 0x000fe200028e060a */
[----:B------:R-:W-:Y:S01]  /*c940*/  ISETP.GE.AND P5, PT, R180, UR4, PT ;  /* 0x00000004b4007c0c */ /* 0x000fe2000bfa6270 */
[----:B------:R-:W-:-:S04]  /*c950*/  @!P4 IMAD.WIDE R32, R162, 0x2, R6 ;  /* 0x00000002a220c825 */ /* 0x000fc800078e0206 */
[--C-:B------:R-:W-:Y:S01]  /*c960*/  @!P1 IMAD.X R15, R3, 0x1, R4.reuse, P6 ;  /* 0x00000001030f9824 */ /* 0x100fe200030e0604 */
[----:B------:R-:W-:Y:S01]  /*c970*/  @!P1 IADD3 R12, P6, R8, R13, RZ ;  /* 0x0000000d080c9210 */ /* 0x000fe20007fde0ff */
[----:B------:R0:W5:Y:S04]  /*c980*/  @!P4 LD.E.64 R60, desc[UR60][R32.64] ;  /* 0x0000003c203cc980 */ /* 0x000168000c101b00 */
[----:B------:R-:W-:Y:S01]  /*c990*/  @!P1 IMAD.X R13, R9, 0x1, R4, P6 ;  /* 0x00000001090d9824 */ /* 0x000fe200030e0604 */
[----:B------:R-:W-:Y:S01]  /*c9a0*/  @!P0 IADD3 R10, P6, R6, R35, RZ ;  /* 0x00000023060a8210 */ /* 0x000fe20007fde0ff */
[----:B------:R-:W-:Y:S02]  /*c9b0*/  @!P4 IMAD.MOV.U32 R4, RZ, RZ, R8 ;  /* 0x000000ffff04c224 */ /* 0x000fe400078e0008 */
[----:B------:R-:W-:-:S02]  /*c9c0*/  @!P5 IMAD.SHL.U32 R7, R180, 0x2, RZ ;  /* 0x00000002b407d824 */ /* 0x000fc400078e00ff */
[----:B------:R-:W-:-:S04]  /*c9d0*/  @!P4 IMAD.WIDE R30, R162, 0x2, R4 ;  /* 0x00000002a21ec825 */ /* 0x000fc800078e0204 */
[--C-:B------:R-:W-:Y:S01]  /*c9e0*/  @!P0 IMAD.X R11, R3, 0x1, R36.reuse, P6 ;  /* 0x00000001030b8824 */ /* 0x100fe200030e0624 */
[----:B------:R-:W-:Y:S01]  /*c9f0*/  @!P0 IADD3 R4, P6, R8, R35, RZ ;  /* 0x0000002308048210 */ /* 0x000fe20007fde0ff */
[----:B------:R0:W5:Y:S01]  /*ca00*/  @!P4 LD.E.64 R58, desc[UR60][R30.64] ;  /* 0x0000003c1e3ac980 */ /* 0x000162000c101b00 */
[----:B------:R-:W-:Y:S02]  /*ca10*/  @!P5 SHF.L.U64.HI R34, R180, 0x1, R69 ;  /* 0x00000001b422d819 */ /* 0x000fe40000010245 */
[-C--:B------:R-:W-:Y:S01]  /*ca20*/  @!P5 IADD3 R6, P4, R6, R7.reuse, RZ ;  /* 0x000000070606d210 */ /* 0x080fe20007f9e0ff */
[----:B------:R-:W-:Y:S01]  /*ca30*/  @!P0 IMAD.X R5, R9, 0x1, R36, P6 ;  /* 0x0000000109058824 */ /* 0x000fe200030e0624 */
[----:B------:R-:W-:Y:S02]  /*ca40*/  @!P5 IADD3 R8, P6, R8, R7, RZ ;  /* 0x000000070808d210 */ /* 0x000fe40007fde0ff */
[----:B------:R-:W-:Y:S02]  /*ca50*/  CS2R R56, SRZ ;  /* 0x0000000000387805 */ /* 0x000fe4000001ff00 */
[----:B------:R-:W-:Y:S01]  /*ca60*/  CS2R R54, SRZ ;  /* 0x0000000000367805 */ /* 0x000fe2000001ff00 */
[--C-:B------:R-:W-:Y:S01]  /*ca70*/  @!P5 IMAD.X R7, R3, 0x1, R34.reuse, P4 ;  /* 0x000000010307d824 */ /* 0x100fe200020e0622 */
[----:B------:R-:W-:Y:S01]  /*ca80*/  CS2R R52, SRZ ;  /* 0x0000000000347805 */ /* 0x000fe2000001ff00 */
[----:B------:R-:W-:Y:S01]  /*ca90*/  @!P5 IMAD.X R9, R9, 0x1, R34, P6 ;  /* 0x000000010909d824 */ /* 0x000fe200030e0622 */
[----:B------:R-:W-:-:S02]  /*caa0*/  CS2R R50, SRZ ;  /* 0x0000000000327805 */ /* 0x000fc4000001ff00 */
[----:B------:R-:W-:Y:S02]  /*cab0*/  CS2R R48, SRZ ;  /* 0x0000000000307805 */ /* 0x000fe4000001ff00 */
[----:B------:R-:W-:Y:S02]  /*cac0*/  CS2R R46, SRZ ;  /* 0x00000000002e7805 */ /* 0x000fe4000001ff00 */
[----:B------:R-:W-:Y:S02]  /*cad0*/  CS2R R44, SRZ ;  /* 0x00000000002c7805 */ /* 0x000fe4000001ff00 */
[----:B------:R-:W-:Y:S02]  /*cae0*/  CS2R R42, SRZ ;  /* 0x00000000002a7805 */ /* 0x000fe4000001ff00 */
[----:B------:R-:W-:Y:S02]  /*caf0*/  CS2R R34, SRZ ;  /* 0x0000000000227805 */ /* 0x000fe4000001ff00 */
[----:B------:R-:W-:Y:S01]  /*cb00*/  CS2R R36, SRZ ;  /* 0x0000000000247805 */ /* 0x000fe2000001ff00 */
[----:B------:R0:W5:Y:S04]  /*cb10*/  @!P3 LD.E.64 R56, desc[UR60][R28.64] ;  /* 0x0000003c1c38b980 */ /* 0x000168000c101b00 */
        /* <DEDUP_REMOVED lines=8> */
[----:B------:R0:W5:Y:S02]  /*cba0*/  @!P5 LD.E.64 R36, desc[UR60][R8.64] ;  /* 0x0000003c0824d980 */ /* 0x000164000c101b00 */
.L_x_1695:
[----:B------:R-:W-:Y:S05]  /*cbb0*/  BSYNC B1 ;  /* 0x0000000000017941 */ /* 0x000fea0003800000 */
.L_x_1694:
[----:B---3-5:R-:W-:Y:S01]  /*cbc0*/  IMAD.MOV.U32 R3, RZ, RZ, R36 ;  /* 0x000000ffff037224 */ /* 0x028fe200078e0024 */
[----:B------:R-:W-:Y:S01]  /*cbd0*/  UMOV UR4, 0xffffffff ;  /* 0xffffffff00047882 */ /* 0x000fe20000000000 */
[----:B0-----:R-:W-:Y:S01]  /*cbe0*/  IMAD.MOV.U32 R4, RZ, RZ, R37 ;  /* 0x000000ffff047224 */ /* 0x001fe200078e0025 */
[----:B------:R-:W-:Y:S01]  /*cbf0*/  CS2R R20, SRZ ;  /* 0x0000000000147805 */ /* 0x000fe2000001ff00 */
[----:B------:R-:W-:Y:S01]  /*cc00*/  IMAD.MOV.U32 R5, RZ, RZ, R42 ;  /* 0x000000ffff057224 */ /* 0x000fe200078e002a */
[----:B------:R-:W-:Y:S01]  /*cc10*/  PRMT R73, R3, 0x7610, R73 ;  /* 0x0000761003497816 */ /* 0x000fe20000000049 */
[----:B----4-:R-:W-:Y:S01]  /*cc20*/  IMAD.MOV.U32 R6, RZ, RZ, R43 ;  /* 0x000000ffff067224 */ /* 0x010fe200078e002b */
        /* <DEDUP_REMOVED lines=41> */
[----:B------:R-:W-:Y:S02]  /*cec0*/  PRMT R70, R5, 0x7610, R70 ;  /* 0x0000761005467816 */ /* 0x000fe40000000046 */
[----:B------:R-:W-:Y:S01]  /*ced0*/  PRMT R66, R6, 0x7610, R66 ;  /* 0x0000761006427816 */ /* 0x000fe20000000042 */
[----:B------:R-:W-:Y:S06]  /*cee0*/  BRA.DIV UR4, `(.L_x_1696) ;  /* 0x0000020204787947 */ /* 0x000fec000b800000 */
[----:B--2---:R-:W0:Y:S04]  /*cef0*/  SHFL.IDX PT, R62, R62, 0x1, 0x1c1f ;  /* 0x003c1f003e3e7f89 */ /* 0x004e2800000e0000 */
[----:B------:R-:W2:Y:S04]  /*cf00*/  SHFL.IDX PT, R63, R63, 0x1, 0x1c1f ;  /* 0x003c1f003f3f7f89 */ /* 0x000ea800000e0000 */
[----:B------:R-:W3:Y:S04]  /*cf10*/  SHFL.IDX PT, R0, R0, 0x1, 0x1c1f ;  /* 0x003c1f0000007f89 */ /* 0x000ee800000e0000 */
[----:B------:R-:W4:Y:S02]  /*cf20*/  SHFL.IDX PT, R65, R65, 0x1, 0x1c1f ;  /* 0x003c1f0041417f89 */ /* 0x000f2400000e0000 */
.L_x_2035:
[----:B------:R-:W-:Y:S01]  /*cf30*/  VIADD R64, R64, 0x40 ;  /* 0x0000004040407836 */ /* 0x000fe20000000000 */
[----:B------:R-:W-:Y:S01]  /*cf40*/  LOP3.LUT R3, R185, 0x18, R18, 0xf8, !PT ;  /* 0x00000018b9037812 */ /* 0x000fe200078ef812 */
[----:B------:R-:W-:Y:S01]  /*cf50*/  BSSY B1, `(.L_x_1697) ;  /* 0x0000055000017945 */ /* 0x000fe20003800000 */
[----:B------:R-:W-:Y:S02]  /*cf60*/  LOP3.LUT P0, RZ, R227, 0x4, RZ, 0xc0, !PT ;  /* 0x00000004e3ff7812 */ /* 0x000fe4000780c0ff */
[----:B------:R-:W-:Y:S02]  /*cf70*/  CS2R R30, SRZ ;  /* 0x00000000001e7805 */ /* 0x000fe4000001ff00 */
[----:B------:R-:W-:Y:S02]  /*cf80*/  ISETP.GE.AND P1, PT, R64, R67, PT ;  /* 0x000000434000720c */ /* 0x000fe40003f26270 */
[----:B------:R-:W-:Y:S02]  /*cf90*/  CS2R R38, SRZ ;  /* 0x0000000000267805 */ /* 0x000fe4000001ff00 */
[----:B------:R-:W-:-:S02]  /*cfa0*/  LOP3.LUT R4, R3, R186, RZ, 0x3c, !PT ;  /* 0x000000ba03047212 */ /* 0x000fc400078e3cff */
[----:B------:R-:W-:Y:S02]  /*cfb0*/  CS2R R24, SRZ ;  /* 0x0000000000187805 */ /* 0x000fe4000001ff00 */
[----:B------:R-:W-:Y:S02]  /*cfc0*/  CS2R R12, SRZ ;  /* 0x00000000000c7805 */ /* 0x000fe4000001ff00 */
[----:B------:R-:W-:Y:S02]  /*cfd0*/  CS2R R8, SRZ ;  /* 0x0000000000087805 */ /* 0x000fe4000001ff00 */
[----:B------:R-:W-:Y:S01]  /*cfe0*/  CS2R R40, SRZ ;  /* 0x0000000000287805 */ /* 0x000fe2000001ff00 */
[----:B------:R-:W-:Y:S01]  /*cff0*/  IMAD.IADD R3, R187, 0x1, R4 ;  /* 0x00000001bb037824 */ /* 0x000fe200078e0204 */
[----:B------:R-:W-:Y:S02]  /*d000*/  CS2R R32, SRZ ;  /* 0x0000000000207805 */ /* 0x000fe4000001ff00 */
[----:B-1----:R-:W-:-:S02]  /*d010*/  CS2R R28, SRZ ;  /* 0x00000000001c7805 */ /* 0x002fc4000001ff00 */
[----:B------:R-:W-:Y:S02]  /*d020*/  CS2R R26, SRZ ;  /* 0x00000000001a7805 */ /* 0x000fe4000001ff00 */
[----:B------:R-:W-:Y:S01]  /*d030*/  CS2R R14, SRZ ;  /* 0x00000000000e7805 */ /* 0x000fe2000001ff00 */
[----:B------:R-:W-:Y:S01]  /*d040*/  IMAD R3, R3, 0x2, R2 ;  /* 0x0000000203037824 */ /* 0x000fe200078e0202 */
        /* <DEDUP_REMOVED lines=8> */
[----:B------:R-:W-:-:S05]  /*d0d0*/  ISETP.GE.AND P1, PT, R176, UR4, PT ;  /* 0x00000004b0007c0c */ /* 0x000fca000bf26270 */
[C---:B------:R-:W-:Y:S01]  /*d0e0*/  @!P4 IMAD.SHL.U32 R20, R179.reuse, 0x2, RZ ;  /* 0x00000002b314c824 */ /* 0x040fe200078e00ff */
[----:B------:R-:W-:-:S03]  /*d0f0*/  @!P4 SHF.L.U64.HI R5, R179, 0x1, R76 ;  /* 0x00000001b305c819 */ /* 0x000fc6000001024c */
[C---:B------:R-:W-:Y:S01]  /*d100*/  @!P3 IMAD.SHL.U32 R14, R177.reuse, 0x2, RZ ;  /* 0x00000002b10eb824 */ /* 0x040fe200078e00ff */
[----:B------:R-:W-:Y:S01]  /*d110*/  @!P3 SHF.L.U64.HI R7, R177, 0x1, R74 ;  /* 0x00000001b107b819 */ /* 0x000fe2000001024a */
[----:B------:R-:W-:Y:S01]  /*d120*/  @!P2 IMAD.SHL.U32 R10, R178, 0x2, RZ ;  /* 0x00000002b20aa824 */ /* 0x000fe200078e00ff */
[-C--:B--2---:R-:W-:Y:S01]  /*d130*/  @!P4 IADD3 R26, P5, R63, R20.reuse, RZ ;  /* 0x000000143f1ac210 */ /* 0x084fe20007fbe0ff */
[----:B------:R-:W-:Y:S01]  /*d140*/  @!P1 IMAD.SHL.U32 R4, R176, 0x2, RZ ;  /* 0x00000002b0049824 */ /* 0x000fe200078e00ff */
[----:B----4-:R-:W-:Y:S02]  /*d150*/  @!P4 IADD3 R20, P6, R65, R20, RZ ;  /* 0x000000144114c210 */ /* 0x010fe40007fde0ff */
[----:B------:R-:W-:Y:S01]  /*d160*/  @!P2 SHF.L.U64.HI R81, R178, 0x1, R81 ;  /* 0x00000001b251a819 */ /* 0x000fe20000010251 */
[--C-:B0-----:R-:W-:Y:S01]  /*d170*/  @!P4 IMAD.X R27, R62, 0x1, R5.reuse, P5 ;  /* 0x000000013e1bc824 */ /* 0x101fe200028e0605 */
[-C--:B------:R-:W-:Y:S01]  /*d180*/  @!P3 IADD3 R24, P5, R63, R14.reuse, RZ ;  /* 0x0000000e3f18b210 */ /* 0x080fe20007fbe0ff */
[----:B---3--:R-:W-:Y:S01]  /*d190*/  @!P4 IMAD.X R21, R0, 0x1, R5, P6 ;  /* 0x000000010015c824 */ /* 0x008fe200030e0605 */
[----:B------:R-:W-:-:S02]  /*d1a0*/  @!P3 IADD3 R14, P6, R65, R14, RZ ;  /* 0x0000000e410eb210 */ /* 0x000fc40007fde0ff */
[----:B------:R-:W-:Y:S01]  /*d1b0*/  @!P1 SHF.L.U64.HI R75, R176, 0x1, R75 ;  /* 0x00000001b04b9819 */ /* 0x000fe2000001024b */
[--C-:B------:R-:W-:Y:S01]  /*d1c0*/  @!P3 IMAD.X R25, R62, 0x1, R7.reuse, P5 ;  /* 0x000000013e19b824 */ /* 0x100fe200028e0607 */
[-C--:B------:R-:W-:Y:S01]  /*d1d0*/  @!P2 IADD3 R12, P5, R63, R10.reuse, RZ ;  /* 0x0000000a3f0ca210 */ /* 0x080fe20007fbe0ff */
[----:B------:R-:W-:Y:S01]  /*d1e0*/  @!P3 IMAD.X R15, R0, 0x1, R7, P6 ;  /* 0x00000001000fb824 */ /* 0x000fe200030e0607 */
[----:B------:R-:W-:-:S03]  /*d1f0*/  @!P2 IADD3 R10, P6, R65, R10, RZ ;  /* 0x0000000a410aa210 */ /* 0x000fc60007fde0ff */
[--C-:B------:R-:W-:Y:S01]  /*d200*/  @!P2 IMAD.X R13, R62, 0x1, R81.reuse, P5 ;  /* 0x000000013e0da824 */ /* 0x100fe200028e0651 */
[----:B------:R-:W-:Y:S01]  /*d210*/  @!P1 IADD3 R8, P5, R63, R4, RZ ;  /* 0x000000043f089210 */ /* 0x000fe20007fbe0ff */
[----:B------:R-:W-:Y:S01]  /*d220*/  @!P2 IMAD.X R11, R0, 0x1, R81, P6 ;  /* 0x00000001000ba824 */ /* 0x000fe200030e0651 */
[----:B------:R-:W-:-:S03]  /*d230*/  ISETP.GE.AND P6, PT, R162, UR4, PT ;  /* 0x00000004a2007c0c */ /* 0x000fc6000bfc6270 */
[----:B------:R-:W-:Y:S01]  /*d240*/  @!P1 IMAD.X R9, R62, 0x1, R75, P5 ;  /* 0x000000013e099824 */ /* 0x000fe200028e064b */
[----:B------:R-:W-:-:S05]  /*d250*/  @!P1 IADD3 R4, P5, R65, R4, RZ ;  /* 0x0000000441049210 */ /* 0x000fca0007fbe0ff */
[----:B------:R-:W-:Y:S01]  /*d260*/  @!P1 IMAD.X R5, R0, 0x1, R75, P5 ;  /* 0x0000000100059824 */ /* 0x000fe200028e064b */
[----:B------:R-:W-:-:S03]  /*d270*/  ISETP.GE.AND P5, PT, R180, UR4, PT ;  /* 0x00000004b4007c0c */ /* 0x000fc6000bfa6270 */
[----:B------:R-:W-:Y:S02]  /*d280*/  @!P6 IMAD.MOV.U32 R28, RZ, RZ, R63 ;  /* 0x000000ffff1ce224 */ /* 0x000fe400078e003f */
[----:B------:R-:W-:Y:S02]  /*d290*/  @!P6 IMAD.MOV.U32 R29, RZ, RZ, R62 ;  /* 0x000000ffff1de224 */ /* 0x000fe400078e003e */
[----:B------:R-:W-:Y:S02]  /*d2a0*/  @!P6 IMAD.MOV.U32 R6, RZ, RZ, R65 ;  /* 0x000000ffff06e224 */ /* 0x000fe400078e0041 */
[----:B------:R-:W-:Y:S02]  /*d2b0*/  @!P6 IMAD.MOV.U32 R7, RZ, RZ, R0 ;  /* 0x000000ffff07e224 */ /* 0x000fe400078e0000 */
[----:B------:R-:W-:-:S04]  /*d2c0*/  @!P6 IMAD.WIDE R28, R162, 0x2, R28 ;  /* 0x00000002a21ce825 */ /* 0x000fc800078e021c */
[----:B------:R-:W-:Y:S01]  /*d2d0*/  @!P6 IMAD.WIDE R6, R162, 0x2, R6 ;  /* 0x00000002a206e825 */ /* 0x000fe200078e0206 */
[----:B------:R-:W5:Y:S03]  /*d2e0*/  @!P6 LD.E.64 R40, desc[UR60][R28.64] ;  /* 0x0000003c1c28e980 */ /* 0x000f66000c101b00 */
[C---:B------:R-:W-:Y:S01]  /*d2f0*/  @!P5 IMAD.SHL.U32 R30, R180.reuse, 0x2, RZ ;  /* 0x00000002b41ed824 */ /* 0x040fe200078e00ff */
[----:B------:R0:W5:Y:S01]  /*d300*/  @!P6 LD.E.64 R38, desc[UR60][R6.64] ;  /* 0x0000003c0626e980 */ /* 0x000162000c101b00 */
[----:B------:R-:W-:-:S03]  /*d310*/  @!P5 SHF.L.U64.HI R69, R180, 0x1, R69 ;  /* 0x00000001b445d819 */ /* 0x000fc60000010245 */
[----:B0-----:R-:W-:-:S05]  /*d320*/  @!P5 IADD3 R6, P6, R63, R30, RZ ;  /* 0x0000001e3f06d210 */ /* 0x001fca0007fde0ff */
[----:B------:R-:W-:Y:S01]  /*d330*/  @!P5 IMAD.X R7, R62, 0x1, R69, P6 ;  /* 0x000000013e07d824 */ /* 0x000fe200030e0645 */
[----:B------:R-:W-:Y:S02]  /*d340*/  @!P5 IADD3 R62, P6, R65, R30, RZ ;  /* 0x0000001e413ed210 */ /* 0x000fe40007fde0ff */
[----:B------:R-:W-:Y:S02]  /*d350*/  CS2R R30, SRZ ;  /* 0x00000000001e7805 */ /* 0x000fe4000001ff00 */
[----:B------:R-:W-:Y:S02]  /*d360*/  CS2R R32, SRZ ;  /* 0x0000000000207805 */ /* 0x000fe4000001ff00 */
[----:B------:R-:W-:Y:S02]  /*d370*/  CS2R R28, SRZ ;  /* 0x00000000001c7805 */ /* 0x000fe4000001ff00 */
[----:B------:R0:W5:Y:S04]  /*d380*/  @!P4 LD.E.64 R30, desc[UR60][R20.64] ;  /* 0x0000003c141ec980 */ /* 0x000168000c101b00 */
[----:B------:R1:W5:Y:S04]  /*d390*/  @!P4 LD.E.64 R32, desc[UR60][R26.64] ;  /* 0x0000003c1a20c980 */ /* 0x000368000c101b00 */
[----:B------:R2:W5:Y:S01]  /*d3a0*/  @!P3 LD.E.64 R28, desc[UR60][R24.64] ;  /* 0x0000003c181cb980 */ /* 0x000562000c101b00 */
[----:B0-----:R-:W-:-:S02]  /*d3b0*/  CS2R R20, SRZ ;  /* 0x0000000000147805 */ /* 0x001fc4000001ff00 */
[----:B-1----:R-:W-:-:S04]  /*d3c0*/  CS2R R26, SRZ ;  /* 0x00000000001a7805 */ /* 0x002fc8000001ff00 */
[----:B------:R0:W5:Y:S01]  /*d3d0*/  @!P3 LD.E.64 R20, desc[UR60][R14.64] ;  /* 0x0000003c0e14b980 */ /* 0x000162000c101b00 */
[----:B--2---:R-:W-:-:S03]  /*d3e0*/  CS2R R24, SRZ ;  /* 0x0000000000187805 */ /* 0x004fc6000001ff00 */
[----:B------:R1:W5:Y:S01]  /*d3f0*/  @!P2 LD.E.64 R26, desc[UR60][R12.64] ;  /* 0x0000003c0c1aa980 */ /* 0x000362000c101b00 */
[----:B------:R-:W-:-:S03]  /*d400*/  @!P5 IMAD.X R63, R0, 0x1, R69, P6 ;  /* 0x00000001003fd824 */ /* 0x000fc600030e0645 */
[----:B------:R2:W5:Y:S01]  /*d410*/  @!P2 LD.E.64 R24, desc[UR60][R10.64] ;  /* 0x0000003c0a18a980 */ /* 0x000562000c101b00 */
[----:B0-----:R-:W-:Y:S02]  /*d420*/  CS2R R14, SRZ ;  /* 0x00000000000e7805 */ /* 0x001fe4000001ff00 */
[----:B-1----:R-:W-:-:S04]  /*d430*/  CS2R R12, SRZ ;  /* 0x00000000000c7805 */ /* 0x002fc8000001ff00 */
[----:B------:R0:W5:Y:S01]  /*d440*/  @!P1 LD.E.64 R14, desc[UR60][R8.64] ;  /* 0x0000003c080e9980 */ /* 0x000162000c101b00 */
[----:B--2---:R-:W-:-:S03]  /*d450*/  CS2R R10, SRZ ;  /* 0x00000000000a7805 */ /* 0x004fc6000001ff00 */
[----:B------:R1:W5:Y:S04]  /*d460*/  @!P1 LD.E.64 R12, desc[UR60][R4.64] ;  /* 0x0000003c040c9980 */ /* 0x000368000c101b00 */
[----:B------:R1:W5:Y:S01]  /*d470*/  @!P5 LD.E.64 R10, desc[UR60][R6.64] ;  /* 0x0000003c060ad980 */ /* 0x000362000c101b00 */
[----:B0-----:R-:W-:-:S06]  /*d480*/  CS2R R8, SRZ ;  /* 0x0000000000087805 */ /* 0x001fcc000001ff00 */
[----:B------:R1:W5:Y:S02]  /*d490*/  @!P5 LD.E.64 R8, desc[UR60][R62.64] ;  /* 0x0000003c3e08d980 */ /* 0x000364000c101b00 */
.L_x_1698:
[----:B------:R-:W-:Y:S05]  /*d4a0*/  BSYNC B1 ;  /* 0x0000000000017941 */ /* 0x000fea0003800000 */
.L_x_1697:
[----:B-1---5:R-:W-:Y:S01]  /*d4b0*/  IMAD.MOV.U32 R5, RZ, RZ, R20 ;  /* 0x000000ffff057224 */ /* 0x022fe200078e0014 */
[----:B------:R-:W-:Y:S01]  /*d4c0*/  LEA.HI R4, R208, R208, RZ, 0x1 ;  /* 0x000000d0d0047211 */ /* 0x000fe200078f08ff */
[----:B------:R-:W-:Y:S01]  /*d4d0*/  VIADD R6, R3, 0xc400 ;  /* 0x0000c40003067836 */ /* 0x000fe20000000000 */
[----:B------:R-:W-:Y:S01]  /*d4e0*/  VIADDMNMX R67, R67, -R188, 0x80, PT ;  /* 0x0000008043437446 */ /* 0x000fe200038009bc */
[----:B---3--:R-:W-:Y:S01]  /*d4f0*/  VIADD R0, R3, 0xc440 ;  /* 0x0000c44003007836 */ /* 0x008fe20000000000 */
[----:B------:R-:W-:Y:S01]  /*d500*/  PRMT R90, R5, 0x7610, R90 ;  /* 0x00007610055a7816 */ /* 0x000fe2000000005a */
[----:B------:R-:W-:Y:S01]  /*d510*/  @P0 VIADD R0, R6, 0xffffffc0 ;  /* 0xffffffc006000836 */ /* 0x000fe20000000000 */
[----:B------:R-:W-:Y:S01]  /*d520*/  LOP3.LUT R5, R4, 0xfffffffe, RZ, 0xc0, !PT ;  /* 0xfffffffe04057812 */ /* 0x000fe200078ec0ff */
[----:B------:R-:W-:Y:S01]  /*d530*/  IMAD.MOV.U32 R6, RZ, RZ, R21 ;  /* 0x000000ffff067224 */ /* 0x000fe200078e0015 */
[----:B------:R-:W-:Y:S01]  /*d540*/  BSSY B1, `(.L_x_1699) ;  /* 0x0000030000017945 */ /* 0x000fe20003800000 */
[----:B------:R-:W-:Y:S01]  /*d550*/  IMAD.MOV.U32 R7, RZ, RZ, R30 ;  /* 0x000000ffff077224 */ /* 0x000fe200078e001e */
[----:B------:R-:W-:Y:S01]  /*d560*/  ISETP.GE.AND P1, PT, R174, R67, PT ;  /* 0x00000043ae00720c */ /* 0x000fe20003f26270 */
[----:B------:R-:W-:Y:S01]  /*d570*/  IMAD.IADD R5, R208, 0x1, -R5 ;  /* 0x00000001d0057824 */ /* 0x000fe200078e0a05 */
[----:B------:R-:W-:Y:S01]  /*d580*/  PRMT R89, R6, 0x7610, R89 ;  /* 0x0000761006597816 */ /* 0x000fe20000000059 */
[----:B------:R-:W-:Y:S01]  /*d590*/  IMAD.MOV.U32 R4, RZ, RZ, R38 ;  /* 0x000000ffff047224 */ /* 0x000fe200078e0026 */
[----:B------:R-:W-:Y:S01]  /*d5a0*/  PRMT R97, R7, 0x7610, R97 ;  /* 0x0000761007617816 */ /* 0x000fe20000000061 */
[----:B------:R-:W-:Y:S01]  /*d5b0*/  IMAD.MOV.U32 R6, RZ, RZ, R39 ;  /* 0x000000ffff067224 */ /* 0x000fe200078e0027 */
[----:B------:R-:W-:Y:S01]  /*d5c0*/  SHF.L.U32 R5, R5, 0x1f, RZ ;  /* 0x0000001f05057819 */ /* 0x000fe200000006ff */
[----:B------:R-:W-:Y:S01]  /*d5d0*/  IMAD.MOV.U32 R7, RZ, RZ, R24 ;  /* 0x000000ffff077224 */ /* 0x000fe200078e0018 */
[----:B------:R-:W-:Y:S01]  /*d5e0*/  PRMT R105, R4, 0x7610, R105 ;  /* 0x0000761004697816 */ /* 0x000fe20000000069 */
[----:B------:R-:W-:Y:S01]  /*d5f0*/  IMAD.MOV.U32 R4, RZ, RZ, R25 ;  /* 0x000000ffff047224 */ /* 0x000fe200078e0019 */
[----:B------:R-:W1:Y:S01]  /*d600*/  SYNCS.PHASECHK.TRANS64.TRYWAIT P0, [R2+URZ+0x2a800], R5 ;  /* 0x02a80005020075a7 */ /* 0x000e62000800017f */
        /* <DEDUP_REMOVED lines=10> */
[----:B--2---:R-:W-:Y:S01]  /*d6b0*/  PRMT R63, R4, 0x7610, R63 ;  /* 0x00007610043f7816 */ /* 0x004fe2000000003f */
        /* <DEDUP_REMOVED lines=8> */
[----:B0-----:R-:W-:Y:S01]  /*d740*/  IMAD.MOV.U32 R62, RZ, RZ, R31 ;  /* 0x000000ffff3e7224 */ /* 0x001fe200078e001f */
        /* <DEDUP_REMOVED lines=14> */
[----:B-1----:R-:W-:Y:S06]  /*d830*/  @!P0 BRA `(.L_x_1700) ;  /* 0x000001f800988947 */ /* 0x002fec0003800000 */
.L_x_2036:
[----:B------:R-:W-:Y:S05]  /*d840*/  BSYNC B1 ;  /* 0x0000000000017941 */ /* 0x000fea0003800000 */
.L_x_1699:
[----:B------:R-:W-:Y:S01]  /*d850*/  BSSY B1, `(.L_x_1701) ;  /* 0x000012f000017945 */ /* 0x000fe20003800000 */
[----:B------:R-:W-:Y:S02]  /*d860*/  PRMT R64, R4, 0x7610, R64 ;  /* 0x0000761004407816 */ /* 0x000fe40000000040 */
[----:B----4-:R-:W-:Y:S01]  /*d870*/  PRMT R65, R6, 0x7610, R65 ;  /* 0x0000761006417816 */ /* 0x010fe20000000041 */
[----:B------:R-:W-:Y:S06]  /*d880*/  @P1 BRA `(.L_x_1702) ;  /* 0x0000001000ac1947 */ /* 0x000fec0003800000 */
[----:B0-----:R-:W0:Y:S01]  /*d890*/  LDC R5, c[0x0][0x3f4] ;  /* 0x0000fd00ff057b82 */ /* 0x001e220000000800 */
        /* <DEDUP_REMOVED lines=9> */
[----:B------:R-:W-:Y:S02]  /*d930*/  SHF.R.U64 R115, R60, 0x10, R61 ;  /* 0x000000103c737819 */ /* 0x000fe4000000123d */
[----:B------:R-:W-:Y:S02]  /*d940*/  SHF.R.U32.HI R112, RZ, 0x10, R59 ;  /* 0x00000010ff707819 */ /* 0x000fe4000001163b */
[----:B------:R-:W-:Y:S02]  /*d950*/  SHF.R.U32.HI R60, RZ, 0x10, R61 ;  /* 0x00000010ff3c7819 */ /* 0x000fe4000001163d */
[----:B------:R-:W-:Y:S02]  /*d960*/  PRMT R112, R109, 0x5410, R112 ;  /* 0x000054106d707816 */ /* 0x000fe40000000070 */
[----:B------:R-:W-:Y:S02]  /*d970*/  SHF.R.U64 R113, R58, 0x10, R59 ;  /* 0x000000103a717819 */ /* 0x000fe4000000123b */
[----:B------:R-:W-:Y:S01]  /*d980*/  PRMT R111, R111, 0x5410, R60 ;  /* 0x000054106f6f7816 */ /* 0x000fe2000000003c */
[----:B------:R-:W-:Y:S01]  /*d990*/  IMAD.U32 R114, R112, 0x10000, RZ ;  /* 0x0001000070727824 */ /* 0x000fe200078e00ff */
[----:B------:R-:W-:-:S02]  /*d9a0*/  PRMT R113, R110, 0x5410, R113 ;  /* 0x000054106e717816 */ /* 0x000fc40000000071 */
[----:B------:R-:W-:Y:S01]  /*d9b0*/  LOP3.LUT R116, R112, 0xffff0000, RZ, 0xc0, !PT ;  /* 0xffff000070747812 */ /* 0x000fe200078ec0ff */
[C---:B------:R-:W-:Y:S01]  /*d9c0*/  IMAD.U32 R110, R111.reuse, 0x10000, RZ ;  /* 0x000100006f6e7824 */ /* 0x040fe200078e00ff */
[----:B------:R-:W-:Y:S02]  /*d9d0*/  LOP3.LUT R112, R111, 0xffff0000, RZ, 0xc0, !PT ;  /* 0xffff00006f707812 */ /* 0x000fe400078ec0ff */
[----:B------:R-:W-:Y:S02]  /*d9e0*/  PRMT R58, R66, 0x5432, R115 ;  /* 0x00005432423a7816 */ /* 0x000fe40000000073 */
[C---:B0-----:R-:W-:Y:S01]  /*d9f0*/  LOP3.LUT R60, R6.reuse, 0xffff0000, RZ, 0xc0, !PT ;  /* 0xffff0000063c7812 */ /* 0x041fe200078ec0ff */
[----:B------:R-:W-:Y:S01]  /*da00*/  IMAD.U32 R59, R6, 0x10000, RZ ;  /* 0x00010000063b7824 */ /* 0x000fe200078e00ff */
[C---:B------:R-:W-:Y:S01]  /*da10*/  LOP3.LUT R109, R7.reuse, 0xffff0000, RZ, 0xc0, !PT ;  /* 0xffff0000076d7812 */ /* 0x040fe200078ec0ff */
[----:B------:R-:W-:Y:S01]  /*da20*/  IMAD.U32 R61, R7, 0x10000, RZ ;  /* 0x00010000073d7824 */ /* 0x000fe200078e00ff */
[----:B------:R-:W-:Y:S01]  /*da30*/  LOP3.LUT R7, R4, 0xffff0000, RZ, 0xc0, !PT ;  /* 0xffff000004077812 */ /* 0x000fe200078ec0ff */
[C---:B------:R-:W-:Y:S01]  /*da40*/  FMUL.FTZ R118, R60.reuse, R114 ;  /* 0x000000723c767220 */ /* 0x040fe20000410000 */
[----:B------:R-:W-:Y:S01]  /*da50*/  FMUL.FTZ R111, R60, R110 ;  /* 0x0000006e3c6f7220 */ /* 0x000fe20000410000 */
[----:B------:R-:W-:Y:S01]  /*da60*/  FMUL.FTZ R60, R109, R116 ;  /* 0x000000746d3c7220 */ /* 0x000fe20000410000 */
[----:B------:R-:W-:-:S02]  /*da70*/  IMAD.U32 R6, R4, 0x10000, RZ ;  /* 0x0001000004067824 */ /* 0x000fc400078e00ff */
[----:B------:R-:W-:Y:S01]  /*da80*/  FFMA.FTZ R118, R59, R110, -R118 ;  /* 0x0000006e3b767223 */ /* 0x000fe20000010876 */
[----:B------:R-:W-:Y:S01]  /*da90*/  FMUL.FTZ R110, R109, R112 ;  /* 0x000000706d6e7220 */ /* 0x000fe20000410000 */
[----:B------:R-:W-:Y:S01]  /*daa0*/  FFMA.FTZ R111, R59, R114, R111 ;  /* 0x000000723b6f7223 */ /* 0x000fe2000001006f */
[----:B------:R-:W-:Y:S01]  /*dab0*/  FFMA.FTZ R112, R61, R112, -R60 ;  /* 0x000000703d707223 */ /* 0x000fe2000001083c */
[C---:B------:R-:W-:Y:S01]  /*dac0*/  IMAD.U32 R4, R5.reuse, 0x10000, RZ ;  /* 0x0001000005047824 */ /* 0x040fe200078e00ff */
[----:B------:R-:W-:Y:S01]  /*dad0*/  LOP3.LUT R5, R5, 0xffff0000, RZ, 0xc0, !PT ;  /* 0xffff000005057812 */ /* 0x000fe200078ec0ff */
[C---:B------:R-:W-:Y:S01]  /*dae0*/  IMAD.U32 R60, R113.reuse, 0x10000, RZ ;  /* 0x00010000713c7824 */ /* 0x040fe200078e00ff */
[----:B------:R-:W-:Y:S01]  /*daf0*/  LOP3.LUT R113, R113, 0xffff0000, RZ, 0xc0, !PT ;  /* 0xffff000071717812 */ /* 0x000fe200078ec0ff */
[C---:B------:R-:W-:Y:S01]  /*db00*/  IMAD.U32 R59, R58.reuse, 0x10000, RZ ;  /* 0x000100003a3b7824 */ /* 0x040fe200078e00ff */
[----:B------:R-:W-:Y:S01]  /*db10*/  LOP3.LUT R58, R58, 0xffff0000, RZ, 0xc0, !PT ;  /* 0xffff00003a3a7812 */ /* 0x000fe200078ec0ff */
[----:B------:R-:W-:Y:S01]  /*db20*/  FFMA.FTZ R115, R61, R116, R110 ;  /* 0x000000743d737223 */ /* 0x000fe2000001006e */
[C---:B------:R-:W-:Y:S01]  /*db30*/  FMUL.FTZ R61, R7.reuse, R60 ;  /* 0x0000003c073d7220 */ /* 0x040fe20000410000 */
        /* <DEDUP_REMOVED lines=12> */
.L_x_1704:
[----:B------:R-:W-:Y:S05]  /*dc00*/  BSYNC B2 ;  /* 0x0000000000027941 */ /* 0x000fea0003800000 */
.L_x_1703:
[----:B------:R-:W-:Y:S04]  /*dc10*/  BSSY B2, `(.L_x_1705) ;  /* 0x0000030000027945 */ /* 0x000fe80003800000 */
[----:B------:R-:W-:Y:S05]  /*dc20*/  @P1 BRA `(.L_x_1706) ;  /* 0x0000000000b81947 */ /* 0x000fea0003800000 */
[----:B0-----:R-:W0:Y:S01]  /*dc30*/  LDS.128 R4, [R0] ;  /* 0x0000000000047984 */ /* 0x001e220000000c00 */
[--C-:B------:R-:W-:Y:S02]  /*dc40*/  SHF.R.U64 R59, R56, 0x10, R57.reuse ;  /* 0x00000010383b7819 */ /* 0x100fe40000001239 */
[----:B------:R-:W-:Y:S02]  /*dc50*/  SHF.R.U32.HI R56, RZ, 0x10, R57 ;  /* 0x00000010ff387819 */ /* 0x000fe40000011639 */
[--C-:B------:R-:W-:Y:S02]  /*dc60*/  SHF.R.U64 R57, R54, 0x10, R55.reuse ;  /* 0x0000001036397819 */ /* 0x100fe40000001237 */
[----:B------:R-:W-:Y:S02]  /*dc70*/  SHF.R.U32.HI R54, RZ, 0x10, R55 ;  /* 0x00000010ff367819 */ /* 0x000fe40000011637 */
[----:B------:R-:W-:Y:S02]  /*dc80*/  PRMT R103, R103, 0x5410, R56 ;  /* 0x0000541067677816 */ /* 0x000fe40000000038 */
[----:B------:R-:W-:-:S02]  /*dc90*/  PRMT R101, R101, 0x5410, R54 ;  /* 0x0000541065657816 */ /* 0x000fc40000000036 */
[----:B------:R-:W-:Y:S01]  /*dca0*/  PRMT R102, R102, 0x5410, R59 ;  /* 0x0000541066667816 */ /* 0x000fe2000000003b */
[----:B------:R-:W-:Y:S01]  /*dcb0*/  IMAD.U32 R58, R103, 0x10000, RZ ;  /* 0x00010000673a7824 */ /* 0x000fe200078e00ff */
[----:B------:R-:W-:Y:S01]  /*dcc0*/  PRMT R100, R100, 0x5410, R57 ;  /* 0x0000541064647816 */ /* 0x000fe20000000039 */
[C---:B------:R-:W-:Y:S01]  /*dcd0*/  IMAD.U32 R59, R101.reuse, 0x10000, RZ ;  /* 0x00010000653b7824 */ /* 0x040fe200078e00ff */
[----:B------:R-:W-:Y:S02]  /*dce0*/  LOP3.LUT R101, R101, 0xffff0000, RZ, 0xc0, !PT ;  /* 0xffff000065657812 */ /* 0x000fe400078ec0ff */
[----:B------:R-:W-:Y:S02]  /*dcf0*/  LOP3.LUT R103, R103, 0xffff0000, RZ, 0xc0, !PT ;  /* 0xffff000067677812 */ /* 0x000fe400078ec0ff */
[C---:B0-----:R-:W-:Y:S01]  /*dd00*/  LOP3.LUT R55, R6.reuse, 0xffff0000, RZ, 0xc0, !PT ;  /* 0xffff000006377812 */ /* 0x041fe200078ec0ff */
[----:B------:R-:W-:Y:S01]  /*dd10*/  IMAD.U32 R54, R6, 0x10000, RZ ;  /* 0x0001000006367824 */ /* 0x000fe200078e00ff */
[C---:B------:R-:W-:Y:S01]  /*dd20*/  LOP3.LUT R57, R7.reuse, 0xffff0000, RZ, 0xc0, !PT ;  /* 0xffff000007397812 */ /* 0x040fe200078ec0ff */
[----:B------:R-:W-:-:S02]  /*dd30*/  IMAD.U32 R56, R7, 0x10000, RZ ;  /* 0x0001000007387824 */ /* 0x000fc400078e00ff */
[CC--:B------:R-:W-:Y:S01]  /*dd40*/  FMUL.FTZ R60, R55.reuse, R58.reuse ;  /* 0x0000003a373c7220 */ /* 0x0c0fe20000410000 */
[----:B------:R-:W-:Y:S01]  /*dd50*/  FMUL.FTZ R61, R55, R59 ;  /* 0x0000003b373d7220 */ /* 0x000fe20000410000 */
[C---:B------:R-:W-:Y:S01]  /*dd60*/  FMUL.FTZ R55, R57.reuse, R101 ;  /* 0x0000006539377220 */ /* 0x040fe20000410000 */
[----:B------:R-:W-:Y:S02]  /*dd70*/  IMAD.U32 R6, R4, 0x10000, RZ ;  /* 0x0001000004067824 */ /* 0x000fe400078e00ff */
[----:B------:R-:W-:Y:S01]  /*dd80*/  FFMA.FTZ R109, R54, R59, R60 ;  /* 0x0000003b366d7223 */ /* 0x000fe2000001003c */
[-C--:B------:R-:W-:Y:S01]  /*dd90*/  FMUL.FTZ R59, R57, R103.reuse ;  /* 0x00000067393b7220 */ /* 0x080fe20000410000 */
[----:B------:R-:W-:Y:S01]  /*dda0*/  FFMA.FTZ R103, R56, R103, -R55 ;  /* 0x0000006738677223 */ /* 0x000fe20000010837 */
[C---:B------:R-:W-:Y:S01]  /*ddb0*/  IMAD.U32 R7, R5.reuse, 0x10000, RZ ;  /* 0x0001000005077824 */ /* 0x040fe200078e00ff */
[----:B------:R-:W-:Y:S01]  /*ddc0*/  LOP3.LUT R4, R4, 0xffff0000, RZ, 0xc0, !PT ;  /* 0xffff000004047812 */ /* 0x000fe200078ec0ff */
[----:B------:R-:W-:Y:S01]  /*ddd0*/  IMAD.U32 R57, R100, 0x10000, RZ ;  /* 0x0001000064397824 */ /* 0x000fe200078e00ff */
[----:B------:R-:W-:Y:S01]  /*dde0*/  LOP3.LUT R5, R5, 0xffff0000, RZ, 0xc0, !PT ;  /* 0xffff000005057812 */ /* 0x000fe200078ec0ff */
        /* <DEDUP_REMOVED lines=18> */
.L_x_1706:
[----:B------:R-:W-:Y:S05]  /*df10*/  BSYNC B2 ;  /* 0x0000000000027941 */ /* 0x000fea0003800000 */
.L_x_1705:
[----:B------:R-:W-:Y:S04]  /*df20*/  BSSY B2, `(.L_x_1707) ;  /* 0x0000030000027945 */ /* 0x000fe80003800000 */
[----:B------:R-:W-:Y:S05]  /*df30*/  @P2 BRA `(.L_x_1708) ;  /* 0x0000000000b82947 */ /* 0x000fea0003800000 */
[----:B01----:R-:W0:Y:S01]  /*df40*/  LDS.128 R4, [R3+0x10400] ;  /* 0x0104000003047984 */ /* 0x003e220000000c00 */
        /* <DEDUP_REMOVED lines=45> */
.L_x_1708:
[----:B------:R-:W-:Y:S05]  /*e220*/  BSYNC B2 ;  /* 0x0000000000027941 */ /* 0x000fea0003800000 */
.L_x_1707:
[----:B------:R-:W-:Y:S04]  /*e230*/  BSSY B2, `(.L_x_1709) ;  /* 0x0000030000027945 */ /* 0x000fe80003800000 */
[----:B------:R-:W-:Y:S05]  /*e240*/  @P3 BRA `(.L_x_1710) ;  /* 0x0000000000b83947 */ /* 0x000fea0003800000 */
[----:B012---:R-:W0:Y:S01]  /*e250*/  LDS.128 R4, [R0+0x4000] ;  /* 0x0040000000047984 */ /* 0x007e220000000c00 */
[--C-:B------:R-:W-:Y:S02]  /*e260*/  SHF.R.U64 R48, R48, 0x10, R49.reuse ;  /* 0x0000001030307819 */ /* 0x100fe40000001231 */
[----:B------:R-:W-:Y:S02]  /*e270*/  SHF.R.U32.HI R51, RZ, 0x10, R49 ;  /* 0x00000010ff337819 */ /* 0x000fe40000011631 */
[--C-:B------:R-:W-:Y:S02]  /*e280*/  SHF.R.U64 R49, R46, 0x10, R47.reuse ;  /* 0x000000102e317819 */ /* 0x100fe4000000122f */
[----:B------:R-:W-:Y:S02]  /*e290*/  SHF.R.U32.HI R46, RZ, 0x10, R47 ;  /* 0x00000010ff2e7819 */ /* 0x000fe4000001162f */
[----:B------:R-:W-:Y:S02]  /*e2a0*/  PRMT R86, R86, 0x5410, R51 ;  /* 0x0000541056567816 */ /* 0x000fe40000000033 */
[----:B------:R-:W-:-:S02]  /*e2b0*/  PRMT R83, R83, 0x5410, R46 ;  /* 0x0000541053537816 */ /* 0x000fc4000000002e */
[----:B------:R-:W-:Y:S01]  /*e2c0*/  PRMT R84, R84, 0x5410, R49 ;  /* 0x0000541054547816 */ /* 0x000fe20000000031 */
[C---:B------:R-:W-:Y:S01]  /*e2d0*/  IMAD.U32 R50, R86.reuse, 0x10000, RZ ;  /* 0x0001000056327824 */ /* 0x040fe200078e00ff */
[----:B------:R-:W-:Y:S01]  /*e2e0*/  LOP3.LUT R86, R86, 0xffff0000, RZ, 0xc0, !PT ;  /* 0xffff000056567812 */ /* 0x000fe200078ec0ff */
[C---:B------:R-:W-:Y:S01]  /*e2f0*/  IMAD.U32 R51, R83.reuse, 0x10000, RZ ;  /* 0x0001000053337824 */ /* 0x040fe200078e00ff */
[----:B------:R-:W-:Y:S02]  /*e300*/  LOP3.LUT R83, R83, 0xffff0000, RZ, 0xc0, !PT ;  /* 0xffff000053537812 */ /* 0x000fe400078ec0ff */
[----:B------:R-:W-:Y:S02]  /*e310*/  PRMT R85, R85, 0x5410, R48 ;  /* 0x0000541055557816 */ /* 0x000fe40000000030 */
[C---:B0-----:R-:W-:Y:S01]  /*e320*/  LOP3.LUT R47, R6.reuse, 0xffff0000, RZ, 0xc0, !PT ;  /* 0xffff0000062f7812 */ /* 0x041fe200078ec0ff */
[----:B------:R-:W-:Y:S01]  /*e330*/  IMAD.U32 R46, R6, 0x10000, RZ ;  /* 0x00010000062e7824 */ /* 0x000fe200078e00ff */
[C---:B------:R-:W-:Y:S01]  /*e340*/  LOP3.LUT R49, R7.reuse, 0xffff0000, RZ, 0xc0, !PT ;  /* 0xffff000007317812 */ /* 0x040fe200078ec0ff */
[----:B------:R-:W-:-:S02]  /*e350*/  IMAD.U32 R48, R7, 0x10000, RZ ;  /* 0x0001000007307824 */ /* 0x000fc400078e00ff */
[C---:B------:R-:W-:Y:S01]  /*e360*/  FMUL.FTZ R54, R47.reuse, R50 ;  /* 0x000000322f367220 */ /* 0x040fe20000410000 */
[----:B------:R-:W-:Y:S01]  /*e370*/  FMUL.FTZ R53, R47, R51 ;  /* 0x000000332f357220 */ /* 0x000fe20000410000 */
[C---:B------:R-:W-:Y:S01]  /*e380*/  FMUL.FTZ R47, R49.reuse, R83 ;  /* 0x00000053312f7220 */ /* 0x040fe20000410000 */
[----:B------:R-:W-:Y:S02]  /*e390*/  IMAD.U32 R6, R4, 0x10000, RZ ;  /* 0x0001000004067824 */ /* 0x000fe400078e00ff */
[C---:B------:R-:W-:Y:S01]  /*e3a0*/  FFMA.FTZ R55, R46.reuse, R51, R54 ;  /* 0x000000332e377223 */ /* 0x040fe20000010036 */
[----:B------:R-:W-:Y:S01]  /*e3b0*/  FMUL.FTZ R51, R49, R86 ;  /* 0x0000005631337220 */ /* 0x000fe20000410000 */
[C---:B------:R-:W-:Y:S02]  /*e3c0*/  IMAD.U32 R7, R5.reuse, 0x10000, RZ ;  /* 0x0001000005077824 */ /* 0x040fe400078e00ff */
[----:B------:R-:W-:Y:S01]  /*e3d0*/  FFMA.FTZ R52, R46, R50, -R53 ;  /* 0x000000322e347223 */ /* 0x000fe20000010835 */
[----:B------:R-:W-:Y:S01]  /*e3e0*/  IMAD.U32 R49, R84, 0x10000, RZ ;  /* 0x0001000054317824 */ /* 0x000fe200078e00ff */
[----:B------:R-:W-:Y:S01]  /*e3f0*/  LOP3.LUT R4, R4, 0xffff0000, RZ, 0xc0, !PT ;  /* 0xffff000004047812 */ /* 0x000fe200078ec0ff */
[----:B------:R-:W-:Y:S01]  /*e400*/  FFMA.FTZ R86, R48, R86, -R47 ;  /* 0x0000005630567223 */ /* 0x000fe2000001082f */
[----:B------:R-:W-:Y:S01]  /*e410*/  LOP3.LUT R5, R5, 0xffff0000, RZ, 0xc0, !PT ;  /* 0xffff000005057812 */ /* 0x000fe200078ec0ff */
[C---:B------:R-:W-:Y:S01]  /*e420*/  IMAD.U32 R47, R85.reuse, 0x10000, RZ ;  /* 0x00010000552f7824 */ /* 0x040fe200078e00ff */
[----:B------:R-:W-:Y:S01]  /*e430*/  LOP3.LUT R84, R84, 0xffff0000, RZ, 0xc0, !PT ;  /* 0xffff000054547812 */ /* 0x000fe200078ec0ff */
[----:B------:R-:W-:Y:S01]  /*e440*/  FFMA.FTZ R83, R48, R83, R51 ;  /* 0x0000005330537223 */ /* 0x000fe20000010033 */
[----:B------:R-:W-:Y:S01]  /*e450*/  LOP3.LUT R46, R85, 0xffff0000, RZ, 0xc0, !PT ;  /* 0xffff0000552e7812 */ /* 0x000fe200078ec0ff */
[C---:B------:R-:W-:Y:S01]  /*e460*/  FMUL.FTZ R51, R4.reuse, R49 ;  /* 0x0000003104337220 */ /* 0x040fe20000410000 */
[----:B------:R-:W-:Y:S01]  /*e470*/  FMUL.FTZ R48, R4, R47 ;  /* 0x0000002f04307220 */ /* 0x000fe20000410000 */
[----:B------:R-:W-:-:S02]  /*e480*/  FMUL.FTZ R50, R5, R84 ;  /* 0x0000005405327220 */ /* 0x000fc40000410000 */
[-C--:B------:R-:W-:Y:S01]  /*e490*/  FMUL.FTZ R53, R5, R46.reuse ;  /* 0x0000002e05357220 */ /* 0x080fe20000410000 */
[C---:B------:R-:W-:Y:S01]  /*e4a0*/  FFMA.FTZ R4, R6.reuse, R47, -R51 ;  /* 0x0000002f06047223 */ /* 0x040fe20000010833 */
[----:B------:R-:W-:Y:S01]  /*e4b0*/  FFMA.FTZ R49, R6, R49, R48 ;  /* 0x0000003106317223 */ /* 0x000fe20000010030 */
[C---:B------:R-:W-:Y:S01]  /*e4c0*/  FFMA.FTZ R5, R7.reuse, R46, -R50 ;  /* 0x0000002e07057223 */ /* 0x040fe20000010832 */
[----:B------:R-:W-:Y:S01]  /*e4d0*/  FFMA.FTZ R84, R7, R84, R53 ;  /* 0x0000005407547223 */ /* 0x000fe20000010035 */
[----:B------:R-:W-:Y:S02]  /*e4e0*/  F2FP.BF16.F32.PACK_AB R6, R55, R52 ;  /* 0x000000343706723e */ /* 0x000fe400000010ff */
[----:B------:R-:W-:Y:S02]  /*e4f0*/  F2FP.BF16.F32.PACK_AB R7, R83, R86 ;  /* 0x000000565307723e */ /* 0x000fe400000010ff */
[----:B------:R-:W-:Y:S02]  /*e500*/  F2FP.BF16.F32.PACK_AB R4, R49, R4 ;  /* 0x000000043104723e */ /* 0x000fe400000010ff */
[----:B------:R-:W-:-:S05]  /*e510*/  F2FP.BF16.F32.PACK_AB R5, R84, R5 ;  /* 0x000000055405723e */ /* 0x000fca00000010ff */
[----:B------:R3:W-:Y:S02]  /*e520*/  STS.128 [R0+0x4000], R4 ;  /* 0x0040000400007388 */ /* 0x0007e40000000c00 */
.L_x_1710:
[----:B------:R-:W-:Y:S05]  /*e530*/  BSYNC B2 ;  /* 0x0000000000027941 */ /* 0x000fea0003800000 */
.L_x_1709:
[----:B------:R-:W-:Y:S04]  /*e540*/  BSSY B2, `(.L_x_1711) ;  /* 0x0000030000027945 */ /* 0x000fe80003800000 */
[----:B------:R-:W-:Y:S05]  /*e550*/  @P4 BRA `(.L_x_1712) ;  /* 0x0000000000b84947 */ /* 0x000fea0003800000 */
[----:B0123--:R-:W0:Y:S01]  /*e560*/  LDS.128 R4, [R3+0x14400] ;  /* 0x0144000003047984 */ /* 0x00fe220000000c00 */
        /* <DEDUP_REMOVED lines=45> */
.L_x_1712:
[----:B------:R-:W-:Y:S05]  /*e840*/  BSYNC B2 ;  /* 0x0000000000027941 */ /* 0x000fea0003800000 */
.L_x_1711:
[----:B------:R-:W-:Y:S05]  /*e850*/  @P5 BRA `(.L_x_1702) ;  /* 0x0000000000b85947 */ /* 0x000fea0003800000 */
[----:B01234-:R-:W0:Y:S01]  /*e860*/  LDS.128 R4, [R0+0x8000] ;  /* 0x0080000000047984 */ /* 0x01fe220000000c00 */
[----:B------:R-:W-:Y:S02]  /*e870*/  SHF.R.U64 R43, R34, 0x10, R35 ;  /* 0x00000010222b7819 */ /* 0x000fe40000001223 */
[----:B------:R-:W-:Y:S02]  /*e880*/  SHF.R.U64 R34, R36, 0x10, R37 ;  /* 0x0000001024227819 */ /* 0x000fe40000001225 */
[----:B------:R-:W-:Y:S02]  /*e890*/  SHF.R.U32.HI R35, RZ, 0x10, R35 ;  /* 0x00000010ff237819 */ /* 0x000fe40000011623 */
[----:B------:R-:W-:Y:S02]  /*e8a0*/  SHF.R.U32.HI R36, RZ, 0x10, R37 ;  /* 0x00000010ff247819 */ /* 0x000fe40000011625 */
[----:B------:R-:W-:Y:S02]  /*e8b0*/  PRMT R66, R66, 0x5410, R35 ;  /* 0x0000541042427816 */ /* 0x000fe40000000023 */
[----:B------:R-:W-:-:S02]  /*e8c0*/  PRMT R71, R71, 0x5410, R36 ;  /* 0x0000541047477816 */ /* 0x000fc40000000024 */
[----:B------:R-:W-:Y:S01]  /*e8d0*/  PRMT R70, R70, 0x5410, R43 ;  /* 0x0000541046467816 */ /* 0x000fe2000000002b */
[C---:B------:R-:W-:Y:S01]  /*e8e0*/  IMAD.U32 R42, R66.reuse, 0x10000, RZ ;  /* 0x00010000422a7824 */ /* 0x040fe200078e00ff */
        /* <DEDUP_REMOVED lines=12> */
[----:B------:R-:W-:Y:S01]  /*e9b0*/  FFMA.FTZ R47, R34, R43, R46 ;  /* 0x0000002b222f7223 */ /* 0x000fe2000001002e */
[-C--:B------:R-:W-:Y:S01]  /*e9c0*/  FMUL.FTZ R43, R37, R66.reuse ;  /* 0x00000042252b7220 */ /* 0x080fe20000410000 */
[----:B------:R-:W-:Y:S01]  /*e9d0*/  FFMA.FTZ R66, R36, R66, -R35 ;  /* 0x0000004224427223 */ /* 0x000fe20000010823 */
[----:B------:R-:W-:Y:S02]  /*e9e0*/  IMAD.U32 R7, R5, 0x10000, RZ ;  /* 0x0001000005077824 */ /* 0x000fe400078e00ff */
[----:B------:R-:W-:Y:S01]  /*e9f0*/  FFMA.FTZ R44, R34, R42, -R45 ;  /* 0x0000002a222c7223 */ /* 0x000fe2000001082d */
[----:B------:R-:W-:Y:S01]  /*ea00*/  IMAD.U32 R35, R70, 0x10000, RZ ;  /* 0x0001000046237824 */ /* 0x000fe200078e00ff */
[----:B------:R-:W-:Y:S01]  /*ea10*/  LOP3.LUT R4, R4, 0xffff0000, RZ, 0xc0, !PT ;  /* 0xffff000004047812 */ /* 0x000fe200078ec0ff */
[----:B------:R-:W-:Y:S01]  /*ea20*/  IMAD.U32 R37, R73, 0x10000, RZ ;  /* 0x0001000049257824 */ /* 0x000fe200078e00ff */
[----:B------:R-:W-:Y:S01]  /*ea30*/  LOP3.LUT R5, R5, 0xffff0000, RZ, 0xc0, !PT ;  /* 0xffff000005057812 */ /* 0x000fe200078ec0ff */
[----:B------:R-:W-:Y:S01]  /*ea40*/  FFMA.FTZ R71, R36, R71, R43 ;  /* 0x0000004724477223 */ /* 0x000fe2000001002b */
[----:B------:R-:W-:Y:S01]  /*ea50*/  LOP3.LUT R34, R73, 0xffff0000, RZ, 0xc0, !PT ;  /* 0xffff000049227812 */ /* 0x000fe200078ec0ff */
[----:B------:R-:W-:Y:S01]  /*ea60*/  FMUL.FTZ R43, R4, R37 ;  /* 0x00000025042b7220 */ /* 0x000fe20000410000 */
[----:B------:R-:W-:Y:S01]  /*ea70*/  LOP3.LUT R70, R70, 0xffff0000, RZ, 0xc0, !PT ;  /* 0xffff000046467812 */ /* 0x000fe200078ec0ff */
[----:B------:R-:W-:-:S02]  /*ea80*/  FMUL.FTZ R36, R4, R35 ;  /* 0x0000002304247220 */ /* 0x000fc40000410000 */
[C---:B------:R-:W-:Y:S01]  /*ea90*/  FMUL.FTZ R42, R5.reuse, R34 ;  /* 0x00000022052a7220 */ /* 0x040fe20000410000 */
[C---:B------:R-:W-:Y:S01]  /*eaa0*/  FFMA.FTZ R4, R6.reuse, R35, -R43 ;  /* 0x0000002306047223 */ /* 0x040fe2000001082b */
[-C--:B------:R-:W-:Y:S01]  /*eab0*/  FMUL.FTZ R45, R5, R70.reuse ;  /* 0x00000046052d7220 */ /* 0x080fe20000410000 */
[----:B------:R-:W-:Y:S01]  /*eac0*/  FFMA.FTZ R37, R6, R37, R36 ;  /* 0x0000002506257223 */ /* 0x000fe20000010024 */
[----:B------:R-:W-:Y:S01]  /*ead0*/  FFMA.FTZ R5, R7, R70, -R42 ;  /* 0x0000004607057223 */ /* 0x000fe2000001082a */
[----:B------:R-:W-:Y:S01]  /*eae0*/  F2FP.BF16.F32.PACK_AB R6, R47, R44 ;  /* 0x0000002c2f06723e */ /* 0x000fe200000010ff */
[----:B------:R-:W-:Y:S01]  /*eaf0*/  FFMA.FTZ R34, R7, R34, R45 ;  /* 0x0000002207227223 */ /* 0x000fe2000001002d */
[----:B------:R-:W-:Y:S02]  /*eb00*/  F2FP.BF16.F32.PACK_AB R7, R71, R66 ;  /* 0x000000424707723e */ /* 0x000fe400000010ff */
[----:B------:R-:W-:Y:S02]  /*eb10*/  F2FP.BF16.F32.PACK_AB R4, R37, R4 ;  /* 0x000000042504723e */ /* 0x000fe400000010ff */
[----:B------:R-:W-:-:S05]  /*eb20*/  F2FP.BF16.F32.PACK_AB R5, R34, R5 ;  /* 0x000000052205723e */ /* 0x000fca00000010ff */
[----:B------:R0:W-:Y:S02]  /*eb30*/  STS.128 [R0+0x8000], R4 ;  /* 0x0080000400007388 */ /* 0x0001e40000000c00 */
.L_x_1702:
[----:B------:R-:W-:Y:S05]  /*eb40*/  BSYNC B1 ;  /* 0x0000000000017941 */ /* 0x000fea0003800000 */
.L_x_1701:
        /* <DEDUP_REMOVED lines=30> */
[-C--:B------:R-:W-:Y:S01]  /*ed30*/  FMUL.FTZ R41, R35, R39.reuse ;  /* 0x0000002723297220 */ /* 0x080fe20000410000 */
[----:B------:R-:W-:Y:S01]  /*ed40*/  FMUL.FTZ R35, R37, R106 ;  /* 0x0000006a25237220 */ /* 0x000fe20000410000 */
[----:B------:R-:W-:Y:S02]  /*ed50*/  IMAD.U32 R6, R4, 0x10000, RZ ;  /* 0x0001000004067824 */ /* 0x000fe400078e00ff */
[C---:B------:R-:W-:Y:S01]  /*ed60*/  FFMA.FTZ R43, R34.reuse, R39, R40 ;  /* 0x00000027222b7223 */ /* 0x040fe20000010028 */
[----:B------:R-:W-:Y:S02]  /*ed70*/  IMAD.U32 R7, R5, 0x10000, RZ ;  /* 0x0001000005077824 */ /* 0x000fe400078e00ff */
[----:B------:R-:W-:Y:S01]  /*ed80*/  FFMA.FTZ R42, R34, R38, -R41 ;  /* 0x00000026222a7223 */ /* 0x000fe20000010829 */
[-C--:B------:R-:W-:Y:S01]  /*ed90*/  FMUL.FTZ R39, R37, R108.reuse ;  /* 0x0000006c25277220 */ /* 0x080fe20000410000 */
[----:B------:R-:W-:Y:S01]  /*eda0*/  LOP3.LUT R4, R4, 0xffff0000, RZ, 0xc0, !PT ;  /* 0xffff000004047812 */ /* 0x000fe200078ec0ff */
[C---:B------:R-:W-:Y:S01]  /*edb0*/  FFMA.FTZ R108, R36.reuse, R108, -R35 ;  /* 0x0000006c246c7223 */ /* 0x040fe20000010823 */
[----:B------:R-:W-:Y:S01]  /*edc0*/  LOP3.LUT R5, R5, 0xffff0000, RZ, 0xc0, !PT ;  /* 0xffff000005057812 */ /* 0x000fe200078ec0ff */
[C---:B------:R-:W-:Y:S01]  /*edd0*/  IMAD.U32 R37, R105.reuse, 0x10000, RZ ;  /* 0x0001000069257824 */ /* 0x040fe200078e00ff */
[----:B------:R-:W-:Y:S01]  /*ede0*/  LOP3.LUT R38, R105, 0xffff0000, RZ, 0xc0, !PT ;  /* 0xffff000069267812 */ /* 0x000fe200078ec0ff */
[C---:B------:R-:W-:Y:S01]  /*edf0*/  IMAD.U32 R35, R107.reuse, 0x10000, RZ ;  /* 0x000100006b237824 */ /* 0x040fe200078e00ff */
        /* <DEDUP_REMOVED lines=15> */
.L_x_1715:
[----:B------:R-:W-:Y:S05]  /*eef0*/  BSYNC B1 ;  /* 0x0000000000017941 */ /* 0x000fea0003800000 */
.L_x_1714:
[----:B------:R-:W-:Y:S04]  /*ef00*/  BSSY B1, `(.L_x_1716) ;  /* 0x0000030000017945 */ /* 0x000fe80003800000 */
[----:B------:R-:W-:Y:S05]  /*ef10*/  @P1 BRA `(.L_x_1717) ;  /* 0x0000000000b81947 */ /* 0x000fea0003800000 */
[----:B0-----:R-:W0:Y:S01]  /*ef20*/  LDS.128 R4, [R0+0x2000] ;  /* 0x0020000000047984 */ /* 0x001e220000000c00 */
        /* <DEDUP_REMOVED lines=45> */
.L_x_1717:
[----:B------:R-:W-:Y:S05]  /*f200*/  BSYNC B1 ;  /* 0x0000000000017941 */ /* 0x000fea0003800000 */
.L_x_1716:
        /* <DEDUP_REMOVED lines=48> */
.L_x_1719:
[----:B------:R-:W-:Y:S05]  /*f510*/  BSYNC B1 ;  /* 0x0000000000017941 */ /* 0x000fea0003800000 */
.L_x_1718:
        /* <DEDUP_REMOVED lines=48> */
.L_x_1721:
[----:B------:R-:W-:Y:S05]  /*f820*/  BSYNC B1 ;  /* 0x0000000000017941 */ /* 0x000fea0003800000 */
.L_x_1720:
[----:B------:R-:W-:Y:S04]  /*f830*/  BSSY B1, `(.L_x_1722) ;  /* 0x0000030000017945 */ /* 0x000fe80003800000 */
[----:B------:R-:W-:Y:S05]  /*f840*/  @P4 BRA `(.L_x_1723) ;  /* 0x0000000000b84947 */ /* 0x000fea0003800000 */
[----:B0123--:R-:W0:Y:S01]  /*f850*/  LDS.128 R4, [R3+0x16400] ;  /* 0x0164000003047984 */ /* 0x00fe220000000c00 */
        /* <DEDUP_REMOVED lines=45> */
.L_x_1723:
[----:B------:R-:W-:Y:S05]  /*fb30*/  BSYNC B1 ;  /* 0x0000000000017941 */ /* 0x000fea0003800000 */
.L_x_1722:
        /* <DEDUP_REMOVED lines=15> */
[C---:B------:R-:W-:Y:S01]  /*fc30*/  IMAD.U32 R10, R7.reuse, 0x10000, RZ ;  /* 0x00010000070a7824 */ /* 0x040fe200078e00ff */
[----:B------:R-:W-:Y:S01]  /*fc40*/  LOP3.LUT R7, R7, 0xffff0000, RZ, 0xc0, !PT ;  /* 0xffff000007077812 */ /* 0x000fe200078ec0ff */
[----:B------:R-:W-:-:S02]  /*fc50*/  IMAD.U32 R8, R6, 0x10000, RZ ;  /* 0x0001000006087824 */ /* 0x000fc400078e00ff */
[CC--:B------:R-:W-:Y:S01]  /*fc60*/  FMUL.FTZ R13, R9.reuse, R12.reuse ;  /* 0x0000000c090d7220 */ /* 0x0c0fe20000410000 */
[----:B------:R-:W-:Y:S01]  /*fc70*/  FMUL.FTZ R9, R9, R11 ;  /* 0x0000000b09097220 */ /* 0x000fe20000410000 */
[C---:B------:R-:W-:Y:S01]  /*fc80*/  FMUL.FTZ R21, R7.reuse, R63 ;  /* 0x0000003f07157220 */ /* 0x040fe20000410000 */
[----:B------:R-:W-:Y:S02]  /*fc90*/  IMAD.U32 R3, R4, 0x10000, RZ ;  /* 0x0001000004037824 */ /* 0x000fe400078e00ff */
[C---:B------:R-:W-:Y:S01]  /*fca0*/  FFMA.FTZ R14, R8.reuse, R11, -R13 ;  /* 0x0000000b080e7223 */ /* 0x040fe2000001080d */
[----:B------:R-:W-:Y:S01]  /*fcb0*/  FFMA.FTZ R15, R8, R12, R9 ;  /* 0x0000000c080f7223 */ /* 0x000fe20000010009 */
[-C--:B------:R-:W-:Y:S01]  /*fcc0*/  FMUL.FTZ R9, R7, R65.reuse ;  /* 0x0000004107097220 */ /* 0x080fe20000410000 */
        /* <DEDUP_REMOVED lines=21> */
[----:B------:R0:W-:Y:S01]  /*fe20*/  STS.128 [R0+0xa000], R4 ;  /* 0x00a0000400007388 */ /* 0x0001e20000000c00 */
[----:B------:R-:W-:Y:S05]  /*fe30*/  BRA `(.L_x_1713) ;  /* 0x0000003800247947 */ /* 0x000fea0003800000 */
.L_x_1692:
[----:B------:R-:W2:Y:S01]  /*fe40*/  LDC R10, c[0x0][0x448] ;  /* 0x00011200ff0a7b82 */ /* 0x000ea20000000800 */
[----:B------:R-:W-:Y:S01]  /*fe50*/  IMAD R3, R209, 0x40, R64 ;  /* 0x00000040d1037824 */ /* 0x000fe200078e0240 */
[----:B------:R-:W-:Y:S01]  /*fe60*/  ULDC.64 UR4, c[0x0][0x3f8] ;  /* 0x0000fe0000047ab9 */ /* 0x000fe20000000a00 */
[----:B------:R-:W-:Y:S01]  /*fe70*/  ULDC.64 UR6, c[0x0][0x408] ;  /* 0x0001020000067ab9 */ /* 0x000fe20000000a00 */
[----:B------:R-:W-:Y:S02]  /*fe80*/  IMAD.MOV.U32 R4, RZ, RZ, R24 ;  /* 0x000000ffff047224 */ /* 0x000fe400078e0018 */
[----:B------:R-:W-:Y:S02]  /*fe90*/  IMAD.MOV.U32 R6, RZ, RZ, R140 ;  /* 0x000000ffff067224 */ /* 0x000fe400078e008c */
[----:B------:R-:W-:Y:S01]  /*fea0*/  IMAD.MOV.U32 R7, RZ, RZ, R29 ;  /* 0x000000ffff077224 */ /* 0x000fe200078e001d */
        /* <DEDUP_REMOVED lines=27> */
.L_x_2042:
        /* <DEDUP_REMOVED lines=9> */
[----:B0-----:R-:W-:Y:S02]  /*100f0*/  CS2R R32, SRZ ;  /* 0x0000000000207805 */ /* 0x001fe4000001ff00 */
[----:B------:R-:W-:Y:S02]  /*10100*/  CS2R R34, SRZ ;  /* 0x0000000000227805 */ /* 0x000fe4000001ff00 */
[----:B-1----:R-:W-:Y:S02]  /*10110*/  CS2R R28, SRZ ;  /* 0x00000000001c7805 */ /* 0x002fe4000001ff00 */
[----:B------:R-:W-:-:S02]  /*10120*/  CS2R R30, SRZ ;  /* 0x00000000001e7805 */ /* 0x000fc4000001ff00 */
[----:B------:R-:W-:Y:S02]  /*10130*/  CS2R R24, SRZ ;  /* 0x0000000000187805 */ /* 0x000fe4000001ff00 */
[----:B------:R-:W-:Y:S01]  /*10140*/  CS2R R26, SRZ ;  /* 0x00000000001a7805 */ /* 0x000fe2000001ff00 */
[----:B------:R-:W-:Y:S06]  /*10150*/  @P0 BRA `(.L_x_1726) ;  /* 0x0000000000980947 */ /* 0x000fec0003800000 */
[----:B------:R-:W-:Y:S01]  /*10160*/  ULDC UR4, c[0x0][0x3f4] ;  /* 0x0000fd0000047ab9 */ /* 0x000fe20000000800 */
[----:B----4-:R-:W-:Y:S01]  /*10170*/  IMAD.MOV.U32 R8, RZ, RZ, R0 ;  /* 0x000000ffff087224 */ /* 0x010fe200078e0000 */
[----:B------:R-:W-:Y:S01]  /*10180*/  ISETP.GE.AND P2, PT, R18, UR4, PT ;  /* 0x0000000412007c0c */ /* 0x000fe2000bf46270 */
[----:B---3--:R-:W-:Y:S01]  /*10190*/  IMAD.MOV.U32 R9, RZ, RZ, R3 ;  /* 0x000000ffff097224 */ /* 0x008fe200078e0003 */
[----:B------:R-:W-:Y:S01]  /*101a0*/  ISETP.GE.AND P3, PT, R167, UR4, PT ;  /* 0x00000004a7007c0c */ /* 0x000fe2000bf66270 */
[----:B------:R-:W-:Y:S01]  /*101b0*/  IMAD.MOV.U32 R24, RZ, RZ, R14 ;  /* 0x000000ffff187224 */ /* 0x000fe200078e000e */
[----:B------:R-:W-:Y:S01]  /*101c0*/  ISETP.GE.AND P4, PT, R168, UR4, PT ;  /* 0x00000004a8007c0c */ /* 0x000fe2000bf86270 */
[----:B------:R-:W-:Y:S01]  /*101d0*/  IMAD.MOV.U32 R25, RZ, RZ, R7 ;  /* 0x000000ffff197224 */ /* 0x000fe200078e0007 */
[----:B------:R-:W-:Y:S02]  /*101e0*/  CS2R R28, SRZ ;  /* 0x00000000001c7805 */ /* 0x000fe4000001ff00 */
[----:B------:R-:W-:-:S02]  /*101f0*/  CS2R R30, SRZ ;  /* 0x00000000001e7805 */ /* 0x000fc4000001ff00 */
[----:B------:R-:W-:Y:S02]  /*10200*/  CS2R R40, SRZ ;  /* 0x0000000000287805 */ /* 0x000fe4000001ff00 */
[----:B------:R-:W-:Y:S01]  /*10210*/  CS2R R42, SRZ ;  /* 0x00000000002a7805 */ /* 0x000fe2000001ff00 */
[----:B------:R-:W-:Y:S02]  /*10220*/  @!P2 IMAD.SHL.U32 R5, R18, 0x2, RZ ;  /* 0x000000021205a824 */ /* 0x000fe400078e00ff */
[----:B------:R-:W-:Y:S02]  /*10230*/  @!P3 IMAD.SHL.U32 R15, R170, 0x8, RZ ;  /* 0x00000008aa0fb824 */ /* 0x000fe400078e00ff */
[----:B------:R-:W-:Y:S01]  /*10240*/  @!P4 IMAD.SHL.U32 R27, R171, 0x8, RZ ;  /* 0x00000008ab1bc824 */ /* 0x000fe200078e00ff */
[-C--:B------:R-:W-:Y:S01]  /*10250*/  @!P2 IADD3 R4, P0, R0, R5.reuse, RZ ;  /* 0x000000050004a210 */ /* 0x080fe20007f1e0ff */
[----:B------:R-:W-:Y:S01]  /*10260*/  @!P3 IMAD.WIDE R10, R15, 0x2, R8 ;  /* 0x000000020f0ab825 */ /* 0x000fe200078e0208 */
[----:B------:R-:W-:-:S02]  /*10270*/  @!P2 IADD3 R6, P1, R14, R5, RZ ;  /* 0x000000050e06a210 */ /* 0x000fc40007f3e0ff */
[----:B------:R-:W-:Y:S01]  /*10280*/  @!P2 SHF.L.U64.HI R0, R18, 0x1, R19 ;  /* 0x000000011200a819 */ /* 0x000fe20000010213 */
[----:B------:R-:W-:Y:S01]  /*10290*/  @!P4 IMAD.WIDE R12, R27, 0x2, R8 ;  /* 0x000000021b0cc825 */ /* 0x000fe200078e0208 */
[----:B------:R-:W-:Y:S02]  /*102a0*/  CS2R R36, SRZ ;  /* 0x0000000000247805 */ /* 0x000fe4000001ff00 */
[----:B------:R-:W-:Y:S02]  /*102b0*/  CS2R R38, SRZ ;  /* 0x0000000000267805 */ /* 0x000fe4000001ff00 */
[----:B------:R-:W-:Y:S01]  /*102c0*/  CS2R R32, SRZ ;  /* 0x0000000000207805 */ /* 0x000fe2000001ff00 */
[----:B------:R-:W-:Y:S01]  /*102d0*/  @!P3 IMAD.WIDE R14, R15, 0x2, R24 ;  /* 0x000000020f0eb825 */ /* 0x000fe200078e0218 */
[----:B------:R-:W-:Y:S02]  /*102e0*/  CS2R R34, SRZ ;  /* 0x0000000000227805 */ /* 0x000fe4000001ff00 */
[----:B------:R-:W-:-:S02]  /*102f0*/  CS2R R44, SRZ ;  /* 0x00000000002c7805 */ /* 0x000fc4000001ff00 */
[----:B------:R-:W-:Y:S01]  /*10300*/  CS2R R46, SRZ ;  /* 0x00000000002e7805 */ /* 0x000fe2000001ff00 */
[----:B------:R-:W-:Y:S01]  /*10310*/  @!P4 IMAD.WIDE R8, R27, 0x2, R24 ;  /* 0x000000021b08c825 */ /* 0x000fe200078e0218 */
[----:B------:R-:W-:Y:S02]  /*10320*/  CS2R R24, SRZ ;  /* 0x0000000000187805 */ /* 0x000fe4000001ff00 */
[----:B------:R-:W-:Y:S01]  /*10330*/  CS2R R26, SRZ ;  /* 0x00000000001a7805 */ /* 0x000fe2000001ff00 */
[----:B------:R0:W5:Y:S01]  /*10340*/  @!P3 LD.E.128 R28, desc[UR60][R10.64] ;  /* 0x0000003c0a1cb980 */ /* 0x000162000c101d00 */
[--C-:B------:R-:W-:Y:S02]  /*10350*/  @!P2 IMAD.X R5, R3, 0x1, R0.reuse, P0 ;  /* 0x000000010305a824 */ /* 0x100fe400000e0600 */
[----:B------:R-:W-:Y:S01]  /*10360*/  @!P2 IMAD.X R7, R7, 0x1, R0, P1 ;  /* 0x000000010707a824 */ /* 0x000fe200008e0600 */
[----:B------:R0:W5:Y:S04]  /*10370*/  @!P3 LD.E.128 R40, desc[UR60][R14.64] ;  /* 0x0000003c0e28b980 */ /* 0x000168000c101d00 */
[----:B------:R0:W5:Y:S04]  /*10380*/  @!P4 LD.E.128 R24, desc[UR60][R12.64] ;  /* 0x0000003c0c18c980 */ /* 0x000168000c101d00 */
[----:B------:R0:W5:Y:S04]  /*10390*/  @!P4 LD.E.128 R36, desc[UR60][R8.64] ;  /* 0x0000003c0824c980 */ /* 0x000168000c101d00 */
[----:B------:R0:W5:Y:S04]  /*103a0*/  @!P2 LD.E.128 R32, desc[UR60][R4.64] ;  /* 0x0000003c0420a980 */ /* 0x000168000c101d00 */
[----:B------:R0:W5:Y:S02]  /*103b0*/  @!P2 LD.E.128 R44, desc[UR60][R6.64] ;  /* 0x0000003c062ca980 */ /* 0x000164000c101d00 */
.L_x_1726:
[----:B------:R-:W-:Y:S05]  /*103c0*/  BSYNC B1 ;  /* 0x0000000000017941 */ /* 0x000fea0003800000 */
.L_x_1725:
[----:B0----5:R-:W-:Y:S01]  /*103d0*/  IMAD.MOV.U32 R4, RZ, RZ, R46 ;  /* 0x000000ffff047224 */ /* 0x021fe200078e002e */
[----:B------:R-:W-:Y:S01]  /*103e0*/  UMOV UR4, 0xffffffff ;  /* 0xffffffff00047882 */ /* 0x000fe20000000000 */
[----:B------:R-:W-:Y:S02]  /*103f0*/  IMAD.MOV.U32 R5, RZ, RZ, R47 ;  /* 0x000000ffff057224 */ /* 0x000fe400078e002f */
[----:B----4-:R-:W-:Y:S01]  /*10400*/  IMAD.MOV.U32 R0, RZ, RZ, R44 ;  /* 0x000000ffff007224 */ /* 0x010fe200078e002c */
[----:B------:R-:W-:Y:S01]  /*10410*/  PRMT R71, R71, 0x5410, R4 ;  /* 0x0000541047477816 */ /* 0x000fe20000000004 */
[----:B---3--:R-:W-:Y:S01]  /*10420*/  IMAD.MOV.U32 R3, RZ, RZ, R45 ;  /* 0x000000ffff037224 */ /* 0x008fe200078e002d */
        /* <DEDUP_REMOVED lines=41> */
[----:B------:R-:W-:Y:S02]  /*106c0*/  CS2R R4, SRZ ;  /* 0x0000000000047805 */ /* 0x000fe4000001ff00 */
[----:B------:R-:W-:Y:S02]  /*106d0*/  PRMT R88, R0, 0x7610, R88 ;  /* 0x0000761000587816 */ /* 0x000fe40000000058 */
[----:B------:R-:W-:Y:S01]  /*106e0*/  PRMT R89, R3, 0x7610, R89 ;  /* 0x0000761003597816 */ /* 0x000fe20000000059 */
[----:B------:R-:W-:Y:S06]  /*106f0*/  BRA.DIV UR4, `(.L_x_1727) ;  /* 0x000001ce046c7947 */ /* 0x000fec000b800000 */
[----:B------:R0:W1:Y:S04]  /*10700*/  SHFL.IDX PT, R0, R21, 0x1, 0x1c1f ;  /* 0x003c1f0015007f89 */ /* 0x00006800000e0000 */
[----:B------:R0:W3:Y:S04]  /*10710*/  SHFL.IDX PT, R3, R20, 0x1, 0x1c1f ;  /* 0x003c1f0014037f89 */ /* 0x0000e800000e0000 */
[----:B--2---:R-:W2:Y:S04]  /*10720*/  SHFL.IDX PT, R61, R61, 0x1, 0x1c1f ;  /* 0x003c1f003d3d7f89 */ /* 0x004ea800000e0000 */
[----:B0-----:R-:W4:Y:S02]  /*10730*/  SHFL.IDX PT, R62, R62, 0x1, 0x1c1f ;  /* 0x003c1f003e3e7f89 */ /* 0x001f2400000e0000 */
.L_x_2048:
[----:B------:R-:W-:Y:S01]  /*10740*/  VIADD R64, R64, 0x40 ;  /* 0x0000004040407836 */ /* 0x000fe20000000000 */
        /* <DEDUP_REMOVED lines=14> */
[----:B------:R-:W-:Y:S01]  /*10830*/  ULDC UR4, c[0x0][0x3f4] ;  /* 0x0000fd0000047ab9 */ /* 0x000fe20000000800 */
[----:B---3--:R-:W-:Y:S01]  /*10840*/  IMAD.MOV.U32 R6, RZ, RZ, R3 ;  /* 0x000000ffff067224 */ /* 0x008fe200078e0003 */
[----:B------:R-:W-:Y:S01]  /*10850*/  ISETP.GE.AND P2, PT, R18, UR4, PT ;  /* 0x0000000412007c0c */ /* 0x000fe2000bf46270 */
[----:B-1----:R-:W-:Y:S01]  /*10860*/  IMAD.MOV.U32 R7, RZ, RZ, R0 ;  /* 0x000000ffff077224 */ /* 0x002fe200078e0000 */
[----:B------:R-:W-:Y:S01]  /*10870*/  ISETP.GE.AND P3, PT, R167, UR4, PT ;  /* 0x00000004a7007c0c */ /* 0x000fe2000bf66270 */
[----:B----4-:R-:W-:Y:S01]  /*10880*/  IMAD.MOV.U32 R8, RZ, RZ, R62 ;  /* 0x000000ffff087224 */ /* 0x010fe200078e003e */
[----:B------:R-:W-:Y:S01]  /*10890*/  ISETP.GE.AND P4, PT, R168, UR4, PT ;  /* 0x00000004a8007c0c */ /* 0x000fe2000bf86270 */
[----:B--2---:R-:W-:Y:S01]  /*108a0*/  IMAD.MOV.U32 R9, RZ, RZ, R61 ;  /* 0x000000ffff097224 */ /* 0x004fe200078e003d */
[----:B------:R-:W-:Y:S02]  /*108b0*/  CS2R R52, SRZ ;  /* 0x0000000000347805 */ /* 0x000fe4000001ff00 */
[----:B------:R-:W-:-:S02]  /*108c0*/  CS2R R54, SRZ ;  /* 0x0000000000367805 */ /* 0x000fc4000001ff00 */
[----:B------:R-:W-:Y:S02]  /*108d0*/  CS2R R10, SRZ ;  /* 0x00000000000a7805 */ /* 0x000fe4000001ff00 */
        /* <DEDUP_REMOVED lines=27> */
.L_x_1729:
[----:B------:R-:W-:Y:S05]  /*10a90*/  BSYNC B1 ;  /* 0x0000000000017941 */ /* 0x000fea0003800000 */
.L_x_1728:
[----:B---3-5:R-:W-:Y:S01]  /*10aa0*/  IMAD.MOV.U32 R3, RZ, RZ, R4 ;  /* 0x000000ffff037224 */ /* 0x028fe200078e0004 */
[----:B-1----:R-:W-:Y:S01]  /*10ab0*/  LEA.HI R0, R208, R208, RZ, 0x1 ;  /* 0x000000d0d0007211 */ /* 0x002fe200078f08ff */
[----:B------:R-:W-:Y:S01]  /*10ac0*/  IMAD.MOV.U32 R60, RZ, RZ, R7 ;  /* 0x000000ffff3c7224 */ /* 0x000fe200078e0007 */
[----:B------:R-:W-:Y:S01]  /*10ad0*/  VIADDMNMX R69, R69, -R188, 0x80, PT ;  /* 0x0000008045457446 */ /* 0x000fe200038009bc */
[----:B------:R-:W-:Y:S01]  /*10ae0*/  IMAD.MOV.U32 R20, RZ, RZ, R5 ;  /* 0x000000ffff147224 */ /* 0x000fe200078e0005 */
[----:B------:R-:W-:Y:S01]  /*10af0*/  PRMT R92, R3, 0x7610, R92 ;  /* 0x00007610035c7816 */ /* 0x000fe2000000005c */
[----:B------:R-:W-:Y:S01]  /*10b00*/  IMAD.MOV.U32 R21, RZ, RZ, R6 ;  /* 0x000000ffff157224 */ /* 0x000fe200078e0006 */
[----:B------:R-:W-:Y:S01]  /*10b10*/  LOP3.LUT R3, R0, 0xfffffffe, RZ, 0xc0, !PT ;  /* 0xfffffffe00037812 */ /* 0x000fe200078ec0ff */
[----:B----4-:R-:W-:Y:S01]  /*10b20*/  IMAD.MOV.U32 R62, RZ, RZ, R49 ;  /* 0x000000ffff3e7224 */ /* 0x010fe200078e0031 */
[----:B------:R-:W-:Y:S01]  /*10b30*/  PRMT R95, R60, 0x7610, R95 ;  /* 0x000076103c5f7816 */ /* 0x000fe2000000005f */
[----:B------:R-:W-:Y:S01]  /*10b40*/  IMAD.MOV.U32 R60, RZ, RZ, R48 ;  /* 0x000000ffff3c7224 */ /* 0x000fe200078e0030 */
[----:B------:R-:W-:Y:S01]  /*10b50*/  PRMT R93, R20, 0x7610, R93 ;  /* 0x00007610145d7816 */ /* 0x000fe2000000005d */
[----:B------:R-:W-:Y:S01]  /*10b60*/  IMAD.IADD R3, R208, 0x1, -R3 ;  /* 0x00000001d0037824 */ /* 0x000fe200078e0a03 */
[----:B------:R-:W-:Y:S01]  /*10b70*/  PRMT R94, R21, 0x7610, R94 ;  /* 0x00007610155e7816 */ /* 0x000fe2000000005e */
[----:B------:R-:W-:Y:S01]  /*10b80*/  IMAD.MOV.U32 R63, RZ, RZ, R50 ;  /* 0x000000ffff3f7224 */ /* 0x000fe200078e0032 */
[----:B------:R-:W-:Y:S01]  /*10b90*/  PRMT R96, R60, 0x7610, R96 ;  /* 0x000076103c607816 */ /* 0x000fe20000000060 */
[----:B------:R-:W-:Y:S01]  /*10ba0*/  IMAD.MOV.U32 R0, RZ, RZ, R8 ;  /* 0x000000ffff007224 */ /* 0x000fe200078e0008 */
[----:B--2---:R-:W-:Y:S01]  /*10bb0*/  SHF.L.U32 R61, R3, 0x1f, RZ ;  /* 0x0000001f033d7819 */ /* 0x004fe200000006ff */
[----:B------:R-:W-:Y:S01]  /*10bc0*/  IMAD.MOV.U32 R20, RZ, RZ, R9 ;  /* 0x000000ffff147224 */ /* 0x000fe200078e0009 */
[----:B------:R-:W-:Y:S01]  /*10bd0*/  PRMT R97, R62, 0x7610, R97 ;  /* 0x000076103e617816 */ /* 0x000fe20000000061 */
[----:B------:R-:W-:Y:S01]  /*10be0*/  IMAD.MOV.U32 R21, RZ, RZ, R10 ;  /* 0x000000ffff157224 */ /* 0x000fe200078e000a */
[----:B------:R-:W0:Y:S01]  /*10bf0*/  SYNCS.PHASECHK.TRANS64.TRYWAIT P0, [R2+URZ+0x2a800], R61 ;  /* 0x02a8003d020075a7 */ /* 0x000e22000800017f */
        /* <DEDUP_REMOVED lines=18> */
[----:B------:R-:W-:Y:S01]  /*10d20*/  BSSY B1, `(.L_x_1730) ;  /* 0x000000e000017945 */ /* 0x000fe20003800000 */
        /* <DEDUP_REMOVED lines=9> */
[----:B------:R-:W-:-:S02]  /*10dc0*/  ISETP.GE.AND P1, PT, R174, R69, PT ;  /* 0x00000045ae00720c */ /* 0x000fc40003f26270 */
[----:B------:R-:W-:Y:S02]  /*10dd0*/  PRMT R70, R63, 0x7610, R70 ;  /* 0x000076103f467816 */ /* 0x000fe40000000046 */
[----:B------:R-:W-:Y:S01]  /*10de0*/  PRMT R71, R64, 0x7610, R71 ;  /* 0x0000761040477816 */ /* 0x000fe20000000047 */
[----:B0-----:R-:W-:Y:S08]  /*10df0*/  @!P0 BRA `(.L_x_1731) ;  /* 0x000001c800208947 */ /* 0x001ff00003800000 */
.L_x_2049:
[----:B------:R-:W-:Y:S05]  /*10e00*/  BSYNC B1 ;  /* 0x0000000000017941 */ /* 0x000fea0003800000 */
.L_x_1730:
[----:B------:R-:W-:Y:S01]  /*10e10*/  BSSY B1, `(.L_x_1732) ;  /* 0x0000147000017945 */ /* 0x000fe20003800000 */
[----:B------:R-:W-:Y:S02]  /*10e20*/  PRMT R73, R60, 0x7610, R73 ;  /* 0x000076103c497816 */ /* 0x000fe40000000049 */
[----:B------:R-:W-:Y:S01]  /*10e30*/  PRMT R74, R62, 0x7610, R74 ;  /* 0x000076103e4a7816 */ /* 0x000fe2000000004a */
[----:B------:R-:W-:Y:S06]  /*10e40*/  @P1 BRA `(.L_x_1733) ;  /* 0x00000014000c1947 */ /* 0x000fec0003800000 */
[----:B------:R-:W1:Y:S01]  /*10e50*/  LDC R83, c[0x0][0x3f4] ;  /* 0x0000fd00ff537b82 */ /* 0x000e620000000800 */
[----:B------:R-:W-:Y:S01]  /*10e60*/  BSSY B2, `(.L_x_1734) ;  /* 0x000006f000027945 */ /* 0x000fe20003800000 */
[-C--:B-1----:R-:W-:Y:S02]  /*10e70*/  ISETP.GE.AND P0, PT, R18, R83.reuse, PT ;  /* 0x000000531200720c */ /* 0x082fe40003f06270 */
[-C--:B------:R-:W-:Y:S02]  /*10e80*/  ISETP.GE.AND P1, PT, R167, R83.reuse, PT ;  /* 0x00000053a700720c */ /* 0x080fe40003f26270 */
[----:B------:R-:W-:-:S09]  /*10e90*/  ISETP.GE.AND P2, PT, R168, R83, PT ;  /* 0x00000053a800720c */ /* 0x000fd20003f46270 */
[----:B------:R-:W-:Y:S05]  /*10ea0*/  @P0 BRA `(.L_x_1735) ;  /* 0x0000000400a80947 */ /* 0x000fea0003800000 */
[----:B------:R-:W-:Y:S02]  /*10eb0*/  LEA.HI R62, R83, R209, RZ, 0x1d ;  /* 0x000000d1533e7211 */ /* 0x000fe400078fe8ff */
[----:B0-----:R-:W-:Y:S02]  /*10ec0*/  LOP3.LUT R61, R185, 0x38, R18, 0xf8, !PT ;  /* 0x00000038b93d7812 */ /* 0x001fe400078ef812 */
[----:B------:R-:W-:Y:S01]  /*10ed0*/  SHF.R.S32.HI R63, RZ, 0x1f, R62 ;  /* 0x0000001fff3f7819 */ /* 0x000fe2000001143e */
[----:B------:R-:W-:Y:S01]  /*10ee0*/  IMAD.SHL.U32 R64, R62, 0x8, RZ ;  /* 0x000000083e407824 */ /* 0x000fe200078e00ff */
[----:B------:R-:W-:Y:S02]  /*10ef0*/  LOP3.LUT R60, R61, R186, RZ, 0x3c, !PT ;  /* 0x000000ba3d3c7212 */ /* 0x000fe400078e3cff */
[----:B------:R-:W-:Y:S02]  /*10f00*/  LEA.HI R62, R63, R62, RZ, 0x3 ;  /* 0x0000003e3f3e7211 */ /* 0x000fe400078f18ff */
[----:B------:R-:W-:Y:S01]  /*10f10*/  LOP3.LUT R63, R185, 0x38, R64, 0xf8, !PT ;  /* 0x00000038b93f7812 */ /* 0x000fe200078ef840 */
[----:B------:R-:W-:Y:S01]  /*10f20*/  IMAD.IADD R61, R187, 0x1, R60 ;  /* 0x00000001bb3d7824 */ /* 0x000fe200078e023c */
[----:B------:R-:W-:Y:S01]  /*10f30*/  SHF.R.U64 R116, R32, 0x10, R33 ;  /* 0x0000001020747819 */ /* 0x000fe20000001221 */
[----:B------:R-:W-:Y:S01]  /*10f40*/  IMAD.SHL.U32 R62, R62, 0x400, RZ ;  /* 0x000004003e3e7824 */ /* 0x000fe200078e00ff */
[----:B------:R-:W-:Y:S01]  /*10f50*/  LOP3.LUT R63, R63, R186, RZ, 0x3c, !PT ;  /* 0x000000ba3f3f7212 */ /* 0x000fe200078e3cff */
[----:B------:R-:W-:Y:S01]  /*10f60*/  IMAD R100, R61, 0x2, R2 ;  /* 0x000000023d647824 */ /* 0x000fe200078e0202 */
[----:B------:R-:W-:-:S02]  /*10f70*/  SHF.R.U64 R115, R44, 0x10, R45 ;  /* 0x000000102c737819 */ /* 0x000fc4000000122d */
[----:B------:R-:W-:Y:S02]  /*10f80*/  LOP3.LUT R62, R62, 0x7fffe000, RZ, 0xc0, !PT ;  /* 0x7fffe0003e3e7812 */ /* 0x000fe400078ec0ff */
[----:B------:R-:W-:Y:S02]  /*10f90*/  SHF.R.U32.HI R32, RZ, 0x10, R35 ;  /* 0x00000010ff207819 */ /* 0x000fe40000011623 */
[----:B------:R-:W-:Y:S02]  /*10fa0*/  IADD3 R101, R63, R62, R187 ;  /* 0x0000003e3f657210 */ /* 0x000fe40007ffe0bb */
[----:B------:R-:W0:Y:S01]  /*10fb0*/  LDS.128 R60, [R100+0xc400] ;  /* 0x00c40000643c7984 */ /* 0x000e220000000c00 */
[----:B------:R-:W-:Y:S02]  /*10fc0*/  SHF.R.U32.HI R113, RZ, 0x10, R45 ;  /* 0x00000010ff717819 */ /* 0x000fe4000001162d */
[----:B------:R-:W-:Y:S01]  /*10fd0*/  IMAD R101, R101, 0x2, R2 ;  /* 0x0000000265657824 */ /* 0x000fe200078e0202 */
[----:B------:R-:W-:-:S02]  /*10fe0*/  SHF.R.U32.HI R45, RZ, 0x10, R47 ;  /* 0x00000010ff2d7819 */ /* 0x000fc4000001162f */
[----:B------:R-:W-:Y:S02]  /*10ff0*/  PRMT R111, R111, 0x5410, R116 ;  /* 0x000054106f6f7816 */ /* 0x000fe40000000074 */
[----:B------:R-:W1:Y:S01]  /*11000*/  LDS.128 R64, [R101+0xc400] ;  /* 0x00c4000065407984 */ /* 0x000e620000000c00 */
[----:B------:R-:W-:Y:S02]  /*11010*/  SHF.R.U32.HI R114, RZ, 0x10, R33 ;  /* 0x00000010ff727819 */ /* 0x000fe40000011621 */
[----:B------:R-:W-:Y:S02]  /*11020*/  SHF.R.U64 R33, R34, 0x10, R35 ;  /* 0x0000001022217819 */ /* 0x000fe40000001223 */
[----:B------:R-:W-:Y:S02]  /*11030*/  PRMT R112, R112, 0x5410, R115 ;  /* 0x0000541070707816 */ /* 0x000fe40000000073 */
[----:B------:R-:W-:Y:S02]  /*11040*/  PRMT R35, R73, 0x5432, R32 ;  /* 0x0000543249237816 */ /* 0x000fe40000000020 */
[----:B------:R-:W-:Y:S01]  /*11050*/  PRMT R110, R110, 0x5410, R113 ;  /* 0x000054106e6e7816 */ /* 0x000fe20000000071 */
[----:B------:R-:W-:Y:S01]  /*11060*/  IMAD.U32 R122, R112, 0x10000, RZ ;  /* 0x00010000707a7824 */ /* 0x000fe200078e00ff */
[----:B------:R-:W-:-:S02]  /*11070*/  SHF.R.U64 R34, R46, 0x10, R47 ;  /* 0x000000102e227819 */ /* 0x000fc4000000122f */
[----:B------:R-:W-:Y:S01]  /*11080*/  PRMT R32, R70, 0x5432, R45 ;  /* 0x0000543246207816 */ /* 0x000fe2000000002d */
[----:B------:R-:W-:Y:S01]  /*11090*/  IMAD.U32 R121, R110, 0x10000, RZ ;  /* 0x000100006e797824 */ /* 0x000fe200078e00ff */
[----:B------:R-:W-:Y:S02]  /*110a0*/  PRMT R47, R75, 0x5432, R114 ;  /* 0x000054324b2f7816 */ /* 0x000fe40000000072 */
[----:B------:R-:W-:Y:S01]  /*110b0*/  PRMT R34, R71, 0x5432, R34 ;  /* 0x0000543247227816 */ /* 0x000fe20000000022 */
[----:B------:R-:W-:Y:S01]  /*110c0*/  IMAD.U32 R120, R32, 0x10000, RZ ;  /* 0x0001000020787824 */ /* 0x000fe200078e00ff */
[----:B------:R-:W-:Y:S01]  /*110d0*/  PRMT R33, R74, 0x5432, R33 ;  /* 0x000054324a217816 */ /* 0x000fe20000000021 */
        /* <DEDUP_REMOVED lines=10> */
[----:B------:R-:W-:Y:S01]  /*11180*/  IMAD.U32 R119, R64, 0x10000, RZ ;  /* 0x0001000040777824 */ /* 0x000fe200078e00ff */
[----:B------:R-:W-:Y:S01]  /*11190*/  LOP3.LUT R61, R66, 0xffff0000, RZ, 0xc0, !PT ;  /* 0xffff0000423d7812 */ /* 0x000fe200078ec0ff */
[----:B------:R-:W-:-:S02]  /*111a0*/  IMAD.U32 R65, R111, 0x10000, RZ ;  /* 0x000100006f417824 */ /* 0x000fc400078e00ff */
[----:B------:R-:W-:Y:S01]  /*111b0*/  FMUL.FTZ R124, R118, R121 ;  /* 0x00000079767c7220 */ /* 0x000fe20000410000 */
[----:B------:R-:W-:Y:S01]  /*111c0*/  IMAD.U32 R63, R66, 0x10000, RZ ;  /* 0x00010000423f7824 */ /* 0x000fe200078e00ff */
[C---:B------:R-:W-:Y:S01]  /*111d0*/  LOP3.LUT R66, R67.reuse, 0xffff0000, RZ, 0xc0, !PT ;  /* 0xffff000043427812 */ /* 0x040fe200078ec0ff */
[----:B------:R-:W-:Y:S02]  /*111e0*/  IMAD.U32 R117, R67, 0x10000, RZ ;  /* 0x0001000043757824 */ /* 0x000fe400078e00ff */
[C---:B------:R-:W-:Y:S01]  /*111f0*/  FMUL.FTZ R67, R119.reuse, R65 ;  /* 0x0000004177437220 */ /* 0x040fe20000410000 */
[-C--:B------:R-:W-:Y:S01]  /*11200*/  FMUL.FTZ R123, R119, R122.reuse ;  /* 0x0000007a777b7220 */ /* 0x080fe20000410000 */
[----:B------:R-:W-:Y:S01]  /*11210*/  IMAD.U32 R119, R47, 0x10000, RZ ;  /* 0x000100002f777824 */ /* 0x000fe200078e00ff */
[----:B------:R-:W-:Y:S01]  /*11220*/  LOP3.LUT R64, R64, 0xffff0000, RZ, 0xc0, !PT ;  /* 0xffff000040407812 */ /* 0x000fe200078ec0ff */
[----:B------:R-:W-:Y:S01]  /*11230*/  FFMA.FTZ R67, R116, R122, R67 ;  /* 0x0000007a74437223 */ /* 0x000fe20000010043 */
[----:B------:R-:W-:-:S02]  /*11240*/  IMAD.U32 R122, R35, 0x10000, RZ ;  /* 0x00010000237a7824 */ /* 0x000fc400078e00ff */
[----:B------:R-:W-:Y:S01]  /*11250*/  FFMA.FTZ R65, R116, R65, -R123 ;  /* 0x0000004174417223 */ /* 0x000fe2000001087b */
[-C--:B------:R-:W-:Y:S01]  /*11260*/  FMUL.FTZ R118, R118, R119.reuse ;  /* 0x0000007776767220 */ /* 0x080fe20000410000 */
[----:B------:R-:W-:Y:S01]  /*11270*/  FFMA.FTZ R116, R113, R119, -R124 ;  /* 0x0000007771747223 */ /* 0x000fe2000001087c */
[C---:B------:R-:W-:Y:S01]  /*11280*/  FMUL.FTZ R123, R117.reuse, R120 ;  /* 0x00000078757b7220 */ /* 0x040fe20000410000 */
[----:B------:R-:W-:Y:S01]  /*11290*/  LOP3.LUT R119, R112, 0xffff0000, RZ, 0xc0, !PT ;  /* 0xffff000070777812 */ /* 0x000fe200078ec0ff */
[-C--:B------:R-:W-:Y:S01]  /*112a0*/  FMUL.FTZ R117, R117, R122.reuse ;  /* 0x0000007a75757220 */ /* 0x080fe20000410000 */
[----:B------:R-:W-:Y:S01]  /*112b0*/  LOP3.LUT R111, R111, 0xffff0000, RZ, 0xc0, !PT ;  /* 0xffff00006f6f7812 */ /* 0x000fe200078ec0ff */
[----:B------:R-:W-:Y:S01]  /*112c0*/  FFMA.FTZ R113, R113, R121, R118 ;  /* 0x0000007971717223 */ /* 0x000fe20000010076 */
[C---:B------:R-:W-:Y:S01]  /*112d0*/  FFMA.FTZ R112, R114.reuse, R122, -R123 ;  /* 0x0000007a72707223 */ /* 0x040fe2000001087b */
[----:B------:R-:W-:Y:S01]  /*112e0*/  FFMA.FTZ R114, R114, R120, R117 ;  /* 0x0000007872727223 */ /* 0x000fe20000010075 */
[----:B------:R-:W-:Y:S01]  /*112f0*/  FMUL.FTZ R121, R64, R119 ;  /* 0x0000007740797220 */ /* 0x000fe20000410000 */
[----:B------:R-:W-:Y:S01]  /*11300*/  LOP3.LUT R117, R110, 0xffff0000, RZ, 0xc0, !PT ;  /* 0xffff00006e757812 */ /* 0x000fe200078ec0ff */
[-C--:B------:R-:W-:Y:S01]  /*11310*/  FMUL.FTZ R123, R64, R111.reuse ;  /* 0x0000006f407b7220 */ /* 0x080fe20000410000 */
[----:B------:R-:W-:Y:S01]  /*11320*/  LOP3.LUT R47, R47, 0xffff0000, RZ, 0xc0, !PT ;  /* 0xffff00002f2f7812 */ /* 0x000fe200078ec0ff */
[----:B------:R-:W-:Y:S01]  /*11330*/  FFMA.FTZ R64, R44, R111, -R121 ;  /* 0x0000006f2c407223 */ /* 0x000fe20000010879 */
[----:B------:R-:W-:-:S02]  /*11340*/  IMAD.U32 R111, R34, 0x10000, RZ ;  /* 0x00010000226f7824 */ /* 0x000fc400078e00ff */
[----:B------:R-:W-:Y:S01]  /*11350*/  FMUL.FTZ R121, R115, R117 ;  /* 0x0000007573797220 */ /* 0x000fe20000410000 */
[----:B------:R-:W-:Y:S02]  /*11360*/  IMAD.U32 R110, R33, 0x10000, RZ ;  /* 0x00010000216e7824 */ /* 0x000fe400078e00ff */
[----:B------:R-:W-:Y:S01]  /*11370*/  FMUL.FTZ R118, R115, R47 ;  /* 0x0000002f73767220 */ /* 0x000fe20000410000 */
[----:B------:R-:W-:Y:S01]  /*11380*/  FMUL.FTZ R115, R63, R111 ;  /* 0x0000006f3f737220 */ /* 0x000fe20000410000 */
[C---:B------:R-:W-:Y:S01]  /*11390*/  FFMA.FTZ R47, R60.reuse, R47, -R121 ;  /* 0x0000002f3c2f7223 */ /* 0x040fe20000010879 */
[----:B------:R-:W-:Y:S01]  /*113a0*/  LOP3.LUT R35, R35, 0xffff0000, RZ, 0xc0, !PT ;  /* 0xffff000023237812 */ /* 0x000fe200078ec0ff */
[----:B------:R-:W-:Y:S01]  /*113b0*/  FFMA.FTZ R60, R60, R117, R118 ;  /* 0x000000753c3c7223 */ /* 0x000fe20000010076 */
[-C--:B------:R-:W-:Y:S01]  /*113c0*/  FMUL.FTZ R117, R63, R110.reuse ;  /* 0x0000006e3f757220 */ /* 0x080fe20000410000 */
[----:B------:R-:W-:Y:S01]  /*113d0*/  FFMA.FTZ R63, R46, R110, -R115 ;  /* 0x0000006e2e3f7223 */ /* 0x000fe20000010873 */
[----:B------:R-:W-:Y:S01]  /*113e0*/  LOP3.LUT R110, R34, 0xffff0000, RZ, 0xc0, !PT ;  /* 0xffff0000226e7812 */ /* 0x000fe200078ec0ff */
[----:B------:R-:W-:Y:S01]  /*113f0*/  FFMA.FTZ R44, R44, R119, R123 ;  /* 0x000000772c2c7223 */ /* 0x000fe2000001007b */
[----:B------:R-:W-:Y:S01]  /*11400*/  LOP3.LUT R34, R33, 0xffff0000, RZ, 0xc0, !PT ;  /* 0xffff000021227812 */ /* 0x000fe200078ec0ff */
[----:B------:R-:W-:Y:S01]  /*11410*/  FFMA.FTZ R46, R46, R111, R117 ;  /* 0x0000006f2e2e7223 */ /* 0x000fe20000010075 */
[----:B------:R-:W-:Y:S01]  /*11420*/  LOP3.LUT R33, R32, 0xffff0000, RZ, 0xc0, !PT ;  /* 0xffff000020217812 */ /* 0x000fe200078ec0ff */
[C---:B------:R-:W-:Y:S01]  /*11430*/  FMUL.FTZ R32, R61.reuse, R110 ;  /* 0x0000006e3d207220 */ /* 0x040fe20000410000 */
[----:B------:R-:W-:Y:S01]  /*11440*/  F2FP.BF16.F32.PACK_AB R44, R44, R67 ;  /* 0x000000432c2c723e */ /* 0x000fe200000010ff */
[----:B------:R-:W-:-:S02]  /*11450*/  FMUL.FTZ R61, R61, R34 ;  /* 0x000000223d3d7220 */ /* 0x000fc40000410000 */
[C---:B------:R-:W-:Y:S01]  /*11460*/  FMUL.FTZ R111, R66.reuse, R33 ;  /* 0x00000021426f7220 */ /* 0x040fe20000410000 */
[-C--:B------:R-:W-:Y:S01]  /*11470*/  FMUL.FTZ R66, R66, R35.reuse ;  /* 0x0000002342427220 */ /* 0x080fe20000410000 */
[C---:B------:R-:W-:Y:S01]  /*11480*/  FFMA.FTZ R34, R45.reuse, R34, -R32 ;  /* 0x000000222d227223 */ /* 0x040fe20000010820 */
[----:B------:R-:W-:Y:S01]  /*11490*/  FFMA.FTZ R61, R45, R110, R61 ;  /* 0x0000006e2d3d7223 */ /* 0x000fe2000001003d */
[C---:B------:R-:W-:Y:S01]  /*114a0*/  FFMA.FTZ R35, R62.reuse, R35, -R111 ;  /* 0x000000233e237223 */ /* 0x040fe2000001086f */
[----:B------:R-:W-:Y:S01]  /*114b0*/  FFMA.FTZ R111, R62, R33, R66 ;  /* 0x000000213e6f7223 */ /* 0x000fe20000010042 */
[----:B------:R-:W-:Y:S02]  /*114c0*/  F2FP.BF16.F32.PACK_AB R32, R64, R65 ;  /* 0x000000414020723e */ /* 0x000fe400000010ff */
[----:B------:R-:W-:Y:S02]  /*114d0*/  F2FP.BF16.F32.PACK_AB R33, R47, R116 ;  /* 0x000000742f21723e */ /* 0x000fe400000010ff */
[----:B------:R-:W-:-:S02]  /*114e0*/  F2FP.BF16.F32.PACK_AB R34, R34, R63 ;  /* 0x0000003f2222723e */ /* 0x000fc400000010ff */
[----:B------:R-:W-:Y:S02]  /*114f0*/  F2FP.BF16.F32.PACK_AB R35, R35, R112 ;  /* 0x000000702323723e */ /* 0x000fe400000010ff */
[----:B------:R-:W-:Y:S02]  /*11500*/  F2FP.BF16.F32.PACK_AB R45, R60, R113 ;  /* 0x000000713c2d723e */ /* 0x000fe400000010ff */
[----:B------:R-:W-:Y:S01]  /*11510*/  F2FP.BF16.F32.PACK_AB R46, R61, R46 ;  /* 0x0000002e3d2e723e */ /* 0x000fe200000010ff */
[----:B------:R1:W-:Y:S01]  /*11520*/  STS.128 [R100+0xc400], R32 ;  /* 0x00c4002064007388 */ /* 0x0003e20000000c00 */
[----:B------:R-:W-:-:S05]  /*11530*/  F2FP.BF16.F32.PACK_AB R47, R111, R114 ;  /* 0x000000726f2f723e */ /* 0x000fca00000010ff */
[----:B------:R1:W-:Y:S02]  /*11540*/  STS.128 [R101+0xc400], R44 ;  /* 0x00c4002c65007388 */ /* 0x0003e40000000c00 */
.L_x_1735:
[----:B------:R-:W-:Y:S05]  /*11550*/  BSYNC B2 ;  /* 0x0000000000027941 */ /* 0x000fea0003800000 */
.L_x_1734:
[----:B------:R-:W-:Y:S04]  /*11560*/  BSSY B2, `(.L_x_1736) ;  /* 0x0000069000027945 */ /* 0x000fe80003800000 */
[----:B------:R-:W-:Y:S05]  /*11570*/  @P1 BRA `(.L_x_1737) ;  /* 0x00000004009c1947 */ /* 0x000fea0003800000 */
[----:B------:R-:W2:Y:S01]  /*11580*/  LDL R67, [R1+0x44] ;  /* 0x0000440001437983 */ /* 0x000ea20000100800 */
[----:B-1----:R-:W-:Y:S02]  /*11590*/  LEA.HI R32, R83, R170, RZ, 0x1d ;  /* 0x000000aa53207211 */ /* 0x002fe400078fe8ff */
[--C-:B0-----:R-:W-:Y:S02]  /*115a0*/  SHF.R.U64 R61, R30, 0x10, R31.reuse ;  /* 0x000000101e3d7819 */ /* 0x101fe4000000121f */
[----:B------:R-:W-:Y:S01]  /*115b0*/  SHF.R.S32.HI R33, RZ, 0x1f, R32 ;  /* 0x0000001fff217819 */ /* 0x000fe20000011420 */
[----:B------:R-:W-:Y:S01]  /*115c0*/  IMAD.SHL.U32 R34, R32, 0x8, RZ ;  /* 0x0000000820227824 */ /* 0x000fe200078e00ff */
[----:B------:R-:W-:Y:S02]  /*115d0*/  SHF.R.U32.HI R30, RZ, 0x10, R31 ;  /* 0x00000010ff1e7819 */ /* 0x000fe4000001161f */
[----:B------:R-:W-:Y:S02]  /*115e0*/  LEA.HI R32, R33, R32, RZ, 0x3 ;  /* 0x0000002021207211 */ /* 0x000fe400078f18ff */
[----:B------:R-:W-:-:S02]  /*115f0*/  LOP3.LUT R33, R185, 0x38, R34, 0xf8, !PT ;  /* 0x00000038b9217812 */ /* 0x000fc400078ef822 */
[----:B------:R-:W-:Y:S01]  /*11600*/  SHF.R.U64 R63, R28, 0x10, R29 ;  /* 0x000000101c3f7819 */ /* 0x000fe2000000121d */
[----:B------:R-:W-:Y:S01]  /*11610*/  IMAD.SHL.U32 R32, R32, 0x400, RZ ;  /* 0x0000040020207824 */ /* 0x000fe200078e00ff */
[----:B------:R-:W-:Y:S02]  /*11620*/  LOP3.LUT R33, R33, R186, RZ, 0x3c, !PT ;  /* 0x000000ba21217212 */ /* 0x000fe400078e3cff */
[----:B------:R-:W-:Y:S02]  /*11630*/  SHF.R.U64 R31, R40, 0x10, R41 ;  /* 0x00000010281f7819 */ /* 0x000fe40000001229 */
[----:B------:R-:W-:Y:S02]  /*11640*/  LOP3.LUT R32, R32, 0x7fffe000, RZ, 0xc0, !PT ;  /* 0x7fffe00020207812 */ /* 0x000fe400078ec0ff */
[----:B------:R-:W-:Y:S02]  /*11650*/  SHF.R.U32.HI R28, RZ, 0x10, R29 ;  /* 0x00000010ff1c7819 */ /* 0x000fe4000001161d */
[----:B------:R-:W-:-:S02]  /*11660*/  IADD3 R45, R33, R32, R187 ;  /* 0x00000020212d7210 */ /* 0x000fc40007ffe0bb */
[----:B------:R-:W-:Y:S02]  /*11670*/  SHF.R.U64 R29, R42, 0x10, R43 ;  /* 0x000000102a1d7819 */ /* 0x000fe4000000122b */
[----:B------:R-:W-:Y:S01]  /*11680*/  PRMT R102, R102, 0x5410, R31 ;  /* 0x0000541066667816 */ /* 0x000fe2000000001f */
[----:B------:R-:W-:Y:S01]  /*11690*/  IMAD R60, R45, 0x2, R2 ;  /* 0x000000022d3c7824 */ /* 0x000fe200078e0202 */
[----:B------:R-:W-:Y:S02]  /*116a0*/  SHF.R.U32.HI R40, RZ, 0x10, R41 ;  /* 0x00000010ff287819 */ /* 0x000fe40000011629 */
[----:B------:R-:W-:Y:S02]  /*116b0*/  PRMT R107, R107, 0x5410, R28 ;  /* 0x000054106b6b7816 */ /* 0x000fe4000000001c */
[----:B------:R-:W0:Y:S01]  /*116c0*/  LDS.128 R44, [R60+0xc400] ;  /* 0x00c400003c2c7984 */ /* 0x000e220000000c00 */
[----:B------:R-:W-:Y:S02]  /*116d0*/  PRMT R104, R104, 0x5410, R29 ;  /* 0x0000541068687816 */ /* 0x000fe4000000001d */
[----:B------:R-:W-:Y:S01]  /*116e0*/  PRMT R106, R106, 0x5410, R63 ;  /* 0x000054106a6a7816 */ /* 0x000fe2000000003f */
[----:B------:R-:W-:Y:S01]  /*116f0*/  IMAD.U32 R63, R102, 0x10000, RZ ;  /* 0x00010000663f7824 */ /* 0x000fe200078e00ff */
[----:B------:R-:W-:-:S02]  /*11700*/  PRMT R108, R108, 0x5410, R61 ;  /* 0x000054106c6c7816 */ /* 0x000fc4000000003d */
[----:B------:R-:W-:Y:S02]  /*11710*/  SHF.R.U32.HI R42, RZ, 0x10, R43 ;  /* 0x00000010ff2a7819 */ /* 0x000fe4000001162b */
[----:B------:R-:W-:Y:S02]  /*11720*/  PRMT R103, R103, 0x5410, R40 ;  /* 0x0000541067677816 */ /* 0x000fe40000000028 */
[----:B------:R-:W-:Y:S02]  /*11730*/  PRMT R109, R109, 0x5410, R30 ;  /* 0x000054106d6d7816 */ /* 0x000fe4000000001e */
[----:B------:R-:W-:Y:S01]  /*11740*/  PRMT R105, R105, 0x5410, R42 ;  /* 0x0000541069697816 */ /* 0x000fe2000000002a */
[C---:B------:R-:W-:Y:S01]  /*11750*/  IMAD.U32 R64, R103.reuse, 0x10000, RZ ;  /* 0x0001000067407824 */ /* 0x040fe200078e00ff */
[----:B------:R-:W-:Y:S02]  /*11760*/  LOP3.LUT R103, R103, 0xffff0000, RZ, 0xc0, !PT ;  /* 0xffff000067677812 */ /* 0x000fe400078ec0ff */
[----:B0-----:R-:W-:Y:S01]  /*11770*/  LOP3.LUT R62, R44, 0xffff0000, RZ, 0xc0, !PT ;  /* 0xffff00002c3e7812 */ /* 0x001fe200078ec0ff */
[----:B------:R-:W-:Y:S01]  /*11780*/  IMAD.U32 R41, R45, 0x10000, RZ ;  /* 0x000100002d297824 */ /* 0x000fe200078e00ff */
[----:B------:R-:W-:Y:S01]  /*11790*/  LOP3.LUT R31, R46, 0xffff0000, RZ, 0xc0, !PT ;  /* 0xffff00002e1f7812 */ /* 0x000fe200078ec0ff */
[----:B------:R-:W-:Y:S01]  /*117a0*/  IMAD.U32 R42, R47, 0x10000, RZ ;  /* 0x000100002f2a7824 */ /* 0x000fe200078e00ff */
[----:B------:R-:W-:Y:S01]  /*117b0*/  LOP3.LUT R45, R45, 0xffff0000, RZ, 0xc0, !PT ;  /* 0xffff00002d2d7812 */ /* 0x000fe200078ec0ff */
[----:B------:R-:W-:Y:S01]  /*117c0*/  FMUL.FTZ R66, R41, R64 ;  /* 0x0000004029427220 */ /* 0x000fe20000410000 */
[----:B--2---:R-:W0:Y:S02]  /*117d0*/  LDS.128 R32, [R67] ;  /* 0x0000000043207984 */ /* 0x004e240000000c00 */
[C---:B0-----:R-:W-:Y:S01]  /*117e0*/  IMAD.U32 R29, R34.reuse, 0x10000, RZ ;  /* 0x00010000221d7824 */ /* 0x041fe200078e00ff */
[----:B------:R-:W-:Y:S01]  /*117f0*/  LOP3.LUT R28, R34, 0xffff0000, RZ, 0xc0, !PT ;  /* 0xffff0000221c7812 */ /* 0x000fe200078ec0ff */
[C---:B------:R-:W-:Y:S01]  /*11800*/  IMAD.U32 R61, R35.reuse, 0x10000, RZ ;  /* 0x00010000233d7824 */ /* 0x040fe200078e00ff */
[----:B------:R-:W-:Y:S01]  /*11810*/  LOP3.LUT R34, R35, 0xffff0000, RZ, 0xc0, !PT ;  /* 0xffff000023227812 */ /* 0x000fe200078ec0ff */
[----:B------:R-:W-:Y:S01]  /*11820*/  IMAD.U32 R35, R44, 0x10000, RZ ;  /* 0x000100002c237824 */ /* 0x000fe200078e00ff */
[C---:B------:R-:W-:Y:S01]  /*11830*/  LOP3.LUT R30, R32.reuse, 0xffff0000, RZ, 0xc0, !PT ;  /* 0xffff0000201e7812 */ /* 0x040fe200078ec0ff */
[----:B------:R-:W-:Y:S01]  /*11840*/  IMAD.U32 R40, R32, 0x10000, RZ ;  /* 0x0001000020287824 */ /* 0x000fe200078e00ff */
[----:B------:R-:W-:Y:S01]  /*11850*/  LOP3.LUT R32, R33, 0xffff0000, RZ, 0xc0, !PT ;  /* 0xffff000021207812 */ /* 0x000fe200078ec0ff */
[----:B------:R-:W-:-:S02]  /*11860*/  IMAD.U32 R44, R106, 0x10000, RZ ;  /* 0x000100006a2c7824 */ /* 0x000fc400078e00ff */
[-C--:B------:R-:W-:Y:S01]  /*11870*/  FMUL.FTZ R65, R35, R63.reuse ;  /* 0x0000003f23417220 */ /* 0x080fe20000410000 */
[----:B------:R-:W-:Y:S02]  /*11880*/  IMAD.U32 R43, R33, 0x10000, RZ ;  /* 0x00010000212b7824 */ /* 0x000fe400078e00ff */
[----:B------:R-:W-:Y:S01]  /*11890*/  IMAD.U32 R33, R46, 0x10000, RZ ;  /* 0x000100002e217824 */ /* 0x000fe200078e00ff */
[----:B------:R-:W-:Y:S01]  /*118a0*/  LOP3.LUT R46, R47, 0xffff0000, RZ, 0xc0, !PT ;  /* 0xffff00002f2e7812 */ /* 0x000fe200078ec0ff */
[-C--:B------:R-:W-:Y:S01]  /*118b0*/  FMUL.FTZ R47, R35, R44.reuse ;  /* 0x0000002c232f7220 */ /* 0x080fe20000410000 */
[C---:B------:R-:W-:Y:S01]  /*118c0*/  FFMA.FTZ R35, R40.reuse, R44, -R65 ;  /* 0x0000002c28237223 */ /* 0x040fe20000010841 */
[C---:B------:R-:W-:Y:S01]  /*118d0*/  IMAD.U32 R44, R107.reuse, 0x10000, RZ ;  /* 0x000100006b2c7824 */ /* 0x040fe200078e00ff */
[----:B------:R-:W-:Y:S01]  /*118e0*/  LOP3.LUT R107, R107, 0xffff0000, RZ, 0xc0, !PT ;  /* 0xffff00006b6b7812 */ /* 0x000fe200078ec0ff */
[----:B------:R-:W-:Y:S02]  /*118f0*/  IMAD.U32 R65, R105, 0x10000, RZ ;  /* 0x0001000069417824 */ /* 0x000fe400078e00ff */
[----:B------:R-:W-:Y:S01]  /*11900*/  FFMA.FTZ R40, R40, R63, R47 ;  /* 0x0000003f28287223 */ /* 0x000fe2000001002f */
[----:B------:R-:W-:-:S02]  /*11910*/  IMAD.U32 R47, R109, 0x10000, RZ ;  /* 0x000100006d2f7824 */ /* 0x000fc400078e00ff */
[-C--:B------:R-:W-:Y:S01]  /*11920*/  FMUL.FTZ R100, R41, R44.reuse ;  /* 0x0000002c29647220 */ /* 0x080fe20000410000 */
[C---:B------:R-:W-:Y:S01]  /*11930*/  FFMA.FTZ R41, R43.reuse, R44, -R66 ;  /* 0x0000002c2b297223 */ /* 0x040fe20000010842 */
[----:B------:R-:W-:Y:S01]  /*11940*/  FMUL.FTZ R44, R42, R65 ;  /* 0x000000412a2c7220 */ /* 0x000fe20000410000 */
[----:B------:R-:W-:Y:S01]  /*11950*/  LOP3.LUT R63, R102, 0xffff0000, RZ, 0xc0, !PT ;  /* 0xffff0000663f7812 */ /* 0x000fe200078ec0ff */
[-C--:B------:R-:W-:Y:S01]  /*11960*/  FMUL.FTZ R66, R42, R47.reuse ;  /* 0x0000002f2a427220 */ /* 0x080fe20000410000 */
[----:B------:R-:W-:Y:S01]  /*11970*/  FFMA.FTZ R43, R43, R64, R100 ;  /* 0x000000402b2b7223 */ /* 0x000fe20000010064 */
[C---:B------:R-:W-:Y:S01]  /*11980*/  FFMA.FTZ R42, R61.reuse, R47, -R44 ;  /* 0x0000002f3d2a7223 */ /* 0x040fe2000001082c */
[----:B------:R-:W-:Y:S01]  /*11990*/  LOP3.LUT R47, R106, 0xffff0000, RZ, 0xc0, !PT ;  /* 0xffff00006a2f7812 */ /* 0x000fe200078ec0ff */
[----:B------:R-:W-:Y:S01]  /*119a0*/  FFMA.FTZ R44, R61, R65, R66 ;  /* 0x000000413d2c7223 */ /* 0x000fe20000010042 */
[----:B------:R-:W-:Y:S01]  /*119b0*/  FMUL.FTZ R61, R62, R63 ;  /* 0x0000003f3e3d7220 */ /* 0x000fe20000410000 */
[----:B------:R-:W-:Y:S01]  /*119c0*/  FMUL.FTZ R100, R45, R107 ;  /* 0x0000006b2d647220 */ /* 0x000fe20000410000 */
[----:B------:R-:W-:-:S02]  /*119d0*/  IMAD.U32 R64, R104, 0x10000, RZ ;  /* 0x0001000068407824 */ /* 0x000fc400078e00ff */
[-C--:B------:R-:W-:Y:S01]  /*119e0*/  FMUL.FTZ R65, R62, R47.reuse ;  /* 0x0000002f3e417220 */ /* 0x080fe20000410000 */
[----:B------:R-:W-:Y:S01]  /*119f0*/  FFMA.FTZ R66, R30, R47, -R61 ;  /* 0x0000002f1e427223 */ /* 0x000fe2000001083d */
[----:B------:R-:W-:Y:S01]  /*11a00*/  FMUL.FTZ R47, R45, R103 ;  /* 0x000000672d2f7220 */ /* 0x000fe20000410000 */
[----:B------:R-:W-:Y:S02]  /*11a10*/  IMAD.U32 R62, R108, 0x10000, RZ ;  /* 0x000100006c3e7824 */ /* 0x000fe400078e00ff */
[----:B------:R-:W-:Y:S01]  /*11a20*/  FFMA.FTZ R65, R30, R63, R65 ;  /* 0x0000003f1e417223 */ /* 0x000fe20000010041 */
[C---:B------:R-:W-:Y:S01]  /*11a30*/  FFMA.FTZ R100, R32.reuse, R103, R100 ;  /* 0x0000006720647223 */ /* 0x040fe20000010064 */
[----:B------:R-:W-:Y:S01]  /*11a40*/  FFMA.FTZ R30, R32, R107, -R47 ;  /* 0x0000006b201e7223 */ /* 0x000fe2000001082f */
[C---:B------:R-:W-:Y:S01]  /*11a50*/  FMUL.FTZ R102, R33.reuse, R64 ;  /* 0x0000004021667220 */ /* 0x040fe20000410000 */
[----:B------:R-:W-:Y:S01]  /*11a60*/  FMUL.FTZ R32, R33, R62 ;  /* 0x0000003e21207220 */ /* 0x000fe20000410000 */
[----:B------:R-:W-:-:S02]  /*11a70*/  LOP3.LUT R104, R104, 0xffff0000, RZ, 0xc0, !PT ;  /* 0xffff000068687812 */ /* 0x000fc400078ec0ff */
[----:B------:R-:W-:Y:S01]  /*11a80*/  LOP3.LUT R105, R105, 0xffff0000, RZ, 0xc0, !PT ;  /* 0xffff000069697812 */ /* 0x000fe200078ec0ff */
[C---:B------:R-:W-:Y:S01]  /*11a90*/  FFMA.FTZ R102, R29.reuse, R62, -R102 ;  /* 0x0000003e1d667223 */ /* 0x040fe20000010866 */
[----:B------:R-:W-:Y:S01]  /*11aa0*/  LOP3.LUT R108, R108, 0xffff0000, RZ, 0xc0, !PT ;  /* 0xffff00006c6c7812 */ /* 0x000fe200078ec0ff */
[----:B------:R-:W-:Y:S01]  /*11ab0*/  FFMA.FTZ R64, R29, R64, R32 ;  /* 0x000000401d407223 */ /* 0x000fe20000010020 */
[----:B------:R-:W-:Y:S01]  /*11ac0*/  LOP3.LUT R109, R109, 0xffff0000, RZ, 0xc0, !PT ;  /* 0xffff00006d6d7812 */ /* 0x000fe200078ec0ff */
[C---:B------:R-:W-:Y:S01]  /*11ad0*/  FMUL.FTZ R29, R31.reuse, R104 ;  /* 0x000000681f1d7220 */ /* 0x040fe20000410000 */
[C---:B------:R-:W-:Y:S01]  /*11ae0*/  FMUL.FTZ R47, R46.reuse, R105 ;  /* 0x000000692e2f7220 */ /* 0x040fe20000410000 */
[----:B------:R-:W-:Y:S01]  /*11af0*/  FMUL.FTZ R33, R31, R108 ;  /* 0x0000006c1f217220 */ /* 0x000fe20000410000 */
[----:B------:R-:W-:Y:S01]  /*11b00*/  F2FP.BF16.F32.PACK_AB R32, R65, R40 ;  /* 0x000000284120723e */ /* 0x000fe200000010ff */
[-C--:B------:R-:W-:Y:S01]  /*11b10*/  FMUL.FTZ R46, R46, R109.reuse ;  /* 0x0000006d2e2e7220 */ /* 0x080fe20000410000 */
        /* <DEDUP_REMOVED lines=13> */
.L_x_1737:
[----:B------:R-:W-:Y:S05]  /*11bf0*/  BSYNC B2 ;  /* 0x0000000000027941 */ /* 0x000fea0003800000 */
.L_x_1736:
[----:B------:R-:W-:Y:S05]  /*11c00*/  @P2 BRA `(.L_x_1733) ;  /* 0x00000004009c2947 */ /* 0x000fea0003800000 */
[----:B------:R-:W3:Y:S01]  /*11c10*/  LDL R43, [R1+0x3c] ;  /* 0x00003c00012b7983 */ /* 0x000ee20000100800 */
[----:B------:R-:W-:Y:S02]  /*11c20*/  LEA.HI R83, R83, R171, RZ, 0x1d ;  /* 0x000000ab53537211 */ /* 0x000fe400078fe8ff */
[----:B------:R-:W-:Y:S02]  /*11c30*/  SHF.R.U64 R41, R24, 0x10, R25 ;  /* 0x0000001018297819 */ /* 0x000fe40000001219 */
[----:B--2---:R-:W-:Y:S01]  /*11c40*/  SHF.R.S32.HI R30, RZ, 0x1f, R83 ;  /* 0x0000001fff1e7819 */ /* 0x004fe20000011453 */
[----:B------:R-:W-:Y:S01]  /*11c50*/  IMAD.SHL.U32 R28, R83, 0x8, RZ ;  /* 0x00000008531c7824 */ /* 0x000fe200078e00ff */
[----:B-1----:R-:W-:Y:S02]  /*11c60*/  SHF.R.U32.HI R44, RZ, 0x10, R25 ;  /* 0x00000010ff2c7819 */ /* 0x002fe40000011619 */
[----:B------:R-:W-:Y:S02]  /*11c70*/  LEA.HI R30, R30, R83, RZ, 0x3 ;  /* 0x000000531e1e7211 */ /* 0x000fe400078f18ff */
[----:B------:R-:W-:-:S02]  /*11c80*/  LOP3.LUT R29, R185, 0x38, R28, 0xf8, !PT ;  /* 0x00000038b91d7812 */ /* 0x000fc400078ef81c */
[----:B------:R-:W-:Y:S01]  /*11c90*/  SHF.R.U64 R25, R26, 0x10, R27 ;  /* 0x000000101a197819 */ /* 0x000fe2000000121b */
[----:B------:R-:W-:Y:S01]  /*11ca0*/  IMAD.SHL.U32 R30, R30, 0x400, RZ ;  /* 0x000004001e1e7824 */ /* 0x000fe200078e00ff */
[----:B------:R-:W-:Y:S02]  /*11cb0*/  LOP3.LUT R29, R29, R186, RZ, 0x3c, !PT ;  /* 0x000000ba1d1d7212 */ /* 0x000fe400078e3cff */
[----:B------:R-:W-:Y:S02]  /*11cc0*/  SHF.R.U64 R26, R36, 0x10, R37 ;  /* 0x00000010241a7819 */ /* 0x000fe40000001225 */
[----:B------:R-:W-:Y:S02]  /*11cd0*/  LOP3.LUT R30, R30, 0x7fffe000, RZ, 0xc0, !PT ;  /* 0x7fffe0001e1e7812 */ /* 0x000fe400078ec0ff */
[----:B------:R-:W-:Y:S02]  /*11ce0*/  SHF.R.U64 R24, R38, 0x10, R39 ;  /* 0x0000001026187819 */ /* 0x000fe40000001227 */
[----:B------:R-:W-:-:S02]  /*11cf0*/  IADD3 R33, R29, R30, R187 ;  /* 0x0000001e1d217210 */ /* 0x000fc40007ffe0bb */
[----:B------:R-:W-:Y:S02]  /*11d00*/  PRMT R90, R90, 0x5410, R25 ;  /* 0x000054105a5a7816 */ /* 0x000fe40000000019 */
[----:B------:R-:W-:Y:S01]  /*11d10*/  PRMT R87, R87, 0x5410, R26 ;  /* 0x0000541057577816 */ /* 0x000fe2000000001a */
[----:B------:R-:W-:Y:S01]  /*11d20*/  IMAD R40, R33, 0x2, R2 ;  /* 0x0000000221287824 */ /* 0x000fe200078e0202 */
[----:B------:R-:W-:Y:S02]  /*11d30*/  SHF.R.U32.HI R42, RZ, 0x10, R27 ;  /* 0x00000010ff2a7819 */ /* 0x000fe4000001161b */
[----:B------:R-:W-:Y:S02]  /*11d40*/  PRMT R85, R85, 0x5410, R24 ;  /* 0x0000541055557816 */ /* 0x000fe40000000018 */
[----:B------:R-:W1:Y:S01]  /*11d50*/  LDS.128 R32, [R40+0xc400] ;  /* 0x00c4000028207984 */ /* 0x000e620000000c00 */
[----:B------:R-:W-:Y:S02]  /*11d60*/  PRMT R88, R88, 0x5410, R41 ;  /* 0x0000541058587816 */ /* 0x000fe40000000029 */
[----:B------:R-:W-:Y:S01]  /*11d70*/  PRMT R89, R89, 0x5410, R44 ;  /* 0x0000541059597816 */ /* 0x000fe2000000002c */
[----:B------:R-:W-:Y:S01]  /*11d80*/  IMAD.U32 R44, R87, 0x10000, RZ ;  /* 0x00010000572c7824 */ /* 0x000fe200078e00ff */
[----:B------:R-:W-:-:S02]  /*11d90*/  SHF.R.U32.HI R37, RZ, 0x10, R37 ;  /* 0x00000010ff257819 */ /* 0x000fc40000011625 */
[----:B------:R-:W-:Y:S02]  /*11da0*/  SHF.R.U32.HI R39, RZ, 0x10, R39 ;  /* 0x00000010ff277819 */ /* 0x000fe40000011627 */
[----:B------:R-:W-:Y:S01]  /*11db0*/  PRMT R91, R91, 0x5410, R42 ;  /* 0x000054105b5b7816 */ /* 0x000fe2000000002a */
[----:B------:R-:W-:Y:S01]  /*11dc0*/  IMAD.U32 R42, R88, 0x10000, RZ ;  /* 0x00010000582a7824 */ /* 0x000fe200078e00ff */
[----:B------:R-:W-:Y:S02]  /*11dd0*/  PRMT R86, R86, 0x5410, R37 ;  /* 0x0000541056567816 */ /* 0x000fe40000000025 */
[----:B------:R-:W-:Y:S02]  /*11de0*/  PRMT R84, R84, 0x5410, R39 ;  /* 0x0000541054547816 */ /* 0x000fe40000000027 */
[----:B------:R-:W-:Y:S01]  /*11df0*/  LOP3.LUT R87, R87, 0xffff0000, RZ, 0xc0, !PT ;  /* 0xffff000057577812 */ /* 0x000fe200078ec0ff */
[C---:B------:R-:W-:Y:S01]  /*11e00*/  IMAD.U32 R46, R86.reuse, 0x10000, RZ ;  /* 0x00010000562e7824 */ /* 0x040fe200078e00ff */
[----:B------:R-:W-:Y:S01]  /*11e10*/  LOP3.LUT R86, R86, 0xffff0000, RZ, 0xc0, !PT ;  /* 0xffff000056567812 */ /* 0x000fe200078ec0ff */
[C---:B-1----:R-:W-:Y:S01]  /*11e20*/  IMAD.U32 R37, R33.reuse, 0x10000, RZ ;  /* 0x0001000021257824 */ /* 0x042fe200078e00ff */
[----:B------:R-:W-:Y:S01]  /*11e30*/  LOP3.LUT R33, R33, 0xffff0000, RZ, 0xc0, !PT ;  /* 0xffff000021217812 */ /* 0x000fe200078ec0ff */
[C---:B------:R-:W-:Y:S01]  /*11e40*/  IMAD.U32 R39, R35.reuse, 0x10000, RZ ;  /* 0x0001000023277824 */ /* 0x040fe200078e00ff */
[----:B------:R-:W-:Y:S01]  /*11e50*/  LOP3.LUT R35, R35, 0xffff0000, RZ, 0xc0, !PT ;  /* 0xffff000023237812 */ /* 0x000fe200078ec0ff */
[----:B------:R-:W-:Y:S01]  /*11e60*/  FMUL.FTZ R64, R37, R46 ;  /* 0x0000002e25407220 */ /* 0x000fe20000410000 */
[C---:B------:R-:W-:Y:S01]  /*11e70*/  IMAD.U32 R38, R34.reuse, 0x10000, RZ ;  /* 0x0001000022267824 */ /* 0x040fe200078e00ff */
[----:B------:R-:W-:Y:S01]  /*11e80*/  LOP3.LUT R34, R34, 0xffff0000, RZ, 0xc0, !PT ;  /* 0xffff000022227812 */ /* 0x000fe200078ec0ff */
[----:B---3--:R-:W1:Y:S02]  /*11e90*/  LDS.128 R28, [R43] ;  /* 0x000000002b1c7984 */ /* 0x008e640000000c00 */
[C---:B-1----:R-:W-:Y:S01]  /*11ea0*/  IMAD.U32 R25, R28.reuse, 0x10000, RZ ;  /* 0x000100001c197824 */ /* 0x042fe200078e00ff */
[----:B------:R-:W-:Y:S01]  /*11eb0*/  LOP3.LUT R26, R28, 0xffff0000, RZ, 0xc0, !PT ;  /* 0xffff00001c1a7812 */ /* 0x000fe200078ec0ff */
[C---:B------:R-:W-:Y:S01]  /*11ec0*/  IMAD.U32 R27, R29.reuse, 0x10000, RZ ;  /* 0x000100001d1b7824 */ /* 0x040fe200078e00ff */
[----:B------:R-:W-:Y:S01]  /*11ed0*/  LOP3.LUT R28, R29, 0xffff0000, RZ, 0xc0, !PT ;  /* 0xffff00001d1c7812 */ /* 0x000fe200078ec0ff */
[C---:B------:R-:W-:Y:S01]  /*11ee0*/  IMAD.U32 R29, R30.reuse, 0x10000, RZ ;  /* 0x000100001e1d7824 */ /* 0x040fe200078e00ff */
[----:B------:R-:W-:Y:S01]  /*11ef0*/  LOP3.LUT R24, R30, 0xffff0000, RZ, 0xc0, !PT ;  /* 0xffff00001e187812 */ /* 0x000fe200078ec0ff */
[C---:B------:R-:W-:Y:S01]  /*11f00*/  IMAD.U32 R36, R31.reuse, 0x10000, RZ ;  /* 0x000100001f247824 */ /* 0x040fe200078e00ff */
[----:B------:R-:W-:Y:S01]  /*11f10*/  LOP3.LUT R30, R31, 0xffff0000, RZ, 0xc0, !PT ;  /* 0xffff00001f1e7812 */ /* 0x000fe200078ec0ff */
[C---:B------:R-:W-:Y:S01]  /*11f20*/  IMAD.U32 R31, R32.reuse, 0x10000, RZ ;  /* 0x00010000201f7824 */ /* 0x040fe200078e00ff */
[----:B------:R-:W-:-:S03]  /*11f30*/  LOP3.LUT R32, R32, 0xffff0000, RZ, 0xc0, !PT ;  /* 0xffff000020207812 */ /* 0x000fc600078ec0ff */
[C---:B------:R-:W-:Y:S01]  /*11f40*/  FMUL.FTZ R60, R31.reuse, R44 ;  /* 0x0000002c1f3c7220 */ /* 0x040fe20000410000 */
[-C--:B------:R-:W-:Y:S01]  /*11f50*/  FMUL.FTZ R62, R31, R42.reuse ;  /* 0x0000002a1f3e7220 */ /* 0x080fe20000410000 */
[C---:B------:R-:W-:Y:S01]  /*11f60*/  IMAD.U32 R31, R84.reuse, 0x10000, RZ ;  /* 0x00010000541f7824 */ /* 0x040fe200078e00ff */
[----:B------:R-:W-:Y:S01]  /*11f70*/  LOP3.LUT R84, R84, 0xffff0000, RZ, 0xc0, !PT ;  /* 0xffff000054547812 */ /* 0x000fe200078ec0ff */
[----:B------:R-:W-:Y:S01]  /*11f80*/  FFMA.FTZ R60, R25, R42, -R60 ;  /* 0x0000002a193c7223 */ /* 0x000fe2000001083c */
[----:B------:R-:W-:Y:S02]  /*11f90*/  IMAD.U32 R42, R89, 0x10000, RZ ;  /* 0x00010000592a7824 */ /* 0x000fe400078e00ff */
[----:B------:R-:W-:Y:S01]  /*11fa0*/  FFMA.FTZ R62, R25, R44, R62 ;  /* 0x0000002c193e7223 */ /* 0x000fe2000001003e */
[----:B------:R-:W-:Y:S01]  /*11fb0*/  IMAD.U32 R25, R91, 0x10000, RZ ;  /* 0x000100005b197824 */ /* 0x000fe200078e00ff */
[----:B------:R-:W-:Y:S01]  /*11fc0*/  LOP3.LUT R89, R89, 0xffff0000, RZ, 0xc0, !PT ;  /* 0xffff000059597812 */ /* 0x000fe200078ec0ff */
[-C--:B------:R-:W-:Y:S01]  /*11fd0*/  FMUL.FTZ R44, R37, R42.reuse ;  /* 0x0000002a252c7220 */ /* 0x080fe20000410000 */
[----:B------:R-:W-:Y:S01]  /*11fe0*/  FMUL.FTZ R37, R39, R31 ;  /* 0x0000001f27257220 */ /* 0x000fe20000410000 */
[----:B------:R-:W-:Y:S01]  /*11ff0*/  FFMA.FTZ R64, R27, R42, -R64 ;  /* 0x0000002a1b407223 */ /* 0x000fe20000010840 */
[-C--:B------:R-:W-:Y:S01]  /*12000*/  FMUL.FTZ R42, R39, R25.reuse ;  /* 0x00000019272a7220 */ /* 0x080fe20000410000 */
[----:B------:R-:W-:Y:S01]  /*12010*/  FFMA.FTZ R44, R27, R46, R44 ;  /* 0x0000002e1b2c7223 */ /* 0x000fe2000001002c */
[----:B------:R-:W-:Y:S01]  /*12020*/  FFMA.FTZ R41, R36, R25, -R37 ;  /* 0x0000001924297223 */ /* 0x000fe20000010825 */
[----:B------:R-:W-:Y:S01]  /*12030*/  LOP3.LUT R25, R88, 0xffff0000, RZ, 0xc0, !PT ;  /* 0xffff000058197812 */ /* 0x000fe200078ec0ff */
[----:B------:R-:W-:Y:S01]  /*12040*/  FMUL.FTZ R27, R32, R87 ;  /* 0x00000057201b7220 */ /* 0x000fe20000410000 */
[----:B------:R-:W-:Y:S01]  /*12050*/  FFMA.FTZ R42, R36, R31, R42 ;  /* 0x0000001f242a7223 */ /* 0x000fe2000001002a */
[----:B------:R-:W-:Y:S01]  /*12060*/  LOP3.LUT R91, R91, 0xffff0000, RZ, 0xc0, !PT ;  /* 0xffff00005b5b7812 */ /* 0x000fe200078ec0ff */
[----:B------:R-:W-:Y:S01]  /*12070*/  FMUL.FTZ R39, R33, R86 ;  /* 0x0000005621277220 */ /* 0x000fe20000410000 */
[-C--:B------:R-:W-:Y:S01]  /*12080*/  FMUL.FTZ R37, R32, R25.reuse ;  /* 0x0000001920257220 */ /* 0x080fe20000410000 */
[----:B------:R-:W-:Y:S01]  /*12090*/  FFMA.FTZ R31, R26, R25, -R27 ;  /* 0x000000191a1f7223 */ /* 0x000fe2000001081b */
[C---:B------:R-:W-:Y:S01]  /*120a0*/  IMAD.U32 R27, R85.reuse, 0x10000, RZ ;  /* 0x00010000551b7824 */ /* 0x040fe200078e00ff */
[----:B------:R-:W-:Y:S01]  /*120b0*/  LOP3.LUT R85, R85, 0xffff0000, RZ, 0xc0, !PT ;  /* 0xffff000055557812 */ /* 0x000fe200078ec0ff */
[----:B------:R-:W-:-:S02]  /*120c0*/  IMAD.U32 R25, R90, 0x10000, RZ ;  /* 0x000100005a197824 */ /* 0x000fc400078e00ff */
[----:B------:R-:W-:Y:S01]  /*120d0*/  FFMA.FTZ R37, R26, R87, R37 ;  /* 0x000000571a257223 */ /* 0x000fe20000010025 */
[C---:B------:R-:W-:Y:S01]  /*120e0*/  FMUL.FTZ R26, R38.reuse, R27 ;  /* 0x0000001b261a7220 */ /* 0x040fe20000410000 */
[----:B------:R-:W-:Y:S01]  /*120f0*/  FMUL.FTZ R33, R33, R89 ;  /* 0x0000005921217220 */ /* 0x000fe20000410000 */
[----:B------:R-:W-:Y:S01]  /*12100*/  FMUL.FTZ R38, R38, R25 ;  /* 0x0000001926267220 */ /* 0x000fe20000410000 */
[----:B------:R-:W-:Y:S01]  /*12110*/  FFMA.FTZ R39, R28, R89, -R39 ;  /* 0x000000591c277223 */ /* 0x000fe20000010827 */
[C---:B------:R-:W-:Y:S01]  /*12120*/  FFMA.FTZ R26, R29.reuse, R25, -R26 ;  /* 0x000000191d1a7223 */ /* 0x040fe2000001081a */
[----:B------:R-:W-:Y:S01]  /*12130*/  LOP3.LUT R25, R90, 0xffff0000, RZ, 0xc0, !PT ;  /* 0xffff00005a197812 */ /* 0x000fe200078ec0ff */
[----:B------:R-:W-:Y:S01]  /*12140*/  FFMA.FTZ R38, R29, R27, R38 ;  /* 0x0000001b1d267223 */ /* 0x000fe20000010026 */
[C---:B------:R-:W-:Y:S01]  /*12150*/  FMUL.FTZ R27, R34.reuse, R85 ;  /* 0x00000055221b7220 */ /* 0x040fe20000410000 */
[C---:B------:R-:W-:Y:S01]  /*12160*/  FMUL.FTZ R29, R35.reuse, R84 ;  /* 0x00000054231d7220 */ /* 0x040fe20000410000 */
[----:B------:R-:W-:Y:S01]  /*12170*/  FMUL.FTZ R35, R35, R91 ;  /* 0x0000005b23237220 */ /* 0x000fe20000410000 */
[-C--:B------:R-:W-:Y:S01]  /*12180*/  FMUL.FTZ R34, R34, R25.reuse ;  /* 0x0000001922227220 */ /* 0x080fe20000410000 */
        /* <DEDUP_REMOVED lines=15> */
.L_x_1733:
[----:B------:R-:W-:Y:S05]  /*12280*/  BSYNC B1 ;  /* 0x0000000000017941 */ /* 0x000fea0003800000 */
.L_x_1732:
[----:B---3--:R-:W-:-:S05]  /*12290*/  VIADD R24, R174, 0x40 ;  /* 0x00000040ae187836 */ /* 0x008fca0000000000 */
[----:B------:R-:W-:-:S13]  /*122a0*/  ISETP.GE.AND P0, PT, R24, R69, PT ;  /* 0x000000451800720c */ /* 0x000fda0003f06270 */
[----:B------:R-:W-:Y:S05]  /*122b0*/  @P0 BRA `(.L_x_1713) ;  /* 0x0000001400040947 */ /* 0x000fea0003800000 */
[----:B-12---:R-:W1:Y:S01]  /*122c0*/  LDC R32, c[0x0][0x3f4] ;  /* 0x0000fd00ff207b82 */ /* 0x006e620000000800 */
[----:B------:R-:W-:Y:S01]  /*122d0*/  BSSY B1, `(.L_x_1738) ;  /* 0x000006d000017945 */ /* 0x000fe20003800000 */
[----:B------:R-:W-:Y:S02]  /*122e0*/  SHF.R.U32.HI R44, RZ, 0x3, R181 ;  /* 0x00000003ff2c7819 */ /* 0x000fe400000116b5 */
[-C--:B-1----:R-:W-:Y:S02]  /*122f0*/  ISETP.GE.AND P0, PT, R18, R32.reuse, PT ;  /* 0x000000201200720c */ /* 0x082fe40003f06270 */
[-C--:B------:R-:W-:Y:S02]  /*12300*/  ISETP.GE.AND P1, PT, R167, R32.reuse, PT ;  /* 0x00000020a700720c */ /* 0x080fe40003f26270 */
[----:B------:R-:W-:-:S09]  /*12310*/  ISETP.GE.AND P2, PT, R168, R32, PT ;  /* 0x00000020a800720c */ /* 0x000fd20003f46270 */
[----:B------:R-:W-:Y:S05]  /*12320*/  @P0 BRA `(.L_x_1739) ;  /* 0x00000004009c0947 */ /* 0x000fea0003800000 */
[----:B------:R-:W2:Y:S01]  /*12330*/  LDL R46, [R1+0x40] ;  /* 0x00004000012e7983 */ /* 0x000ea20000100800 */
[----:B------:R-:W-:Y:S02]  /*12340*/  LEA.HI R24, R32, R209, RZ, 0x1d ;  /* 0x000000d120187211 */ /* 0x000fe400078fe8ff */
[--C-:B------:R-:W-:Y:S02]  /*12350*/  SHF.R.U64 R35, R4, 0x10, R5.reuse ;  /* 0x0000001004237819 */ /* 0x100fe40000001205 */
[----:B------:R-:W-:Y:S01]  /*12360*/  SHF.R.S32.HI R25, RZ, 0x1f, R24 ;  /* 0x0000001fff197819 */ /* 0x000fe20000011418 */
[----:B------:R-:W-:Y:S01]  /*12370*/  IMAD.SHL.U32 R26, R24, 0x8, RZ ;  /* 0x00000008181a7824 */ /* 0x000fe200078e00ff */
[----:B------:R-:W-:Y:S02]  /*12380*/  SHF.R.U32.HI R4, RZ, 0x10, R5 ;  /* 0x00000010ff047819 */ /* 0x000fe40000011605 */
[----:B------:R-:W-:Y:S02]  /*12390*/  LEA.HI R25, R25, R24, RZ, 0x3 ;  /* 0x0000001819197211 */ /* 0x000fe400078f18ff */
[----:B------:R-:W-:-:S02]  /*123a0*/  LOP3.LUT R24, R181, 0x38, R26, 0xf8, !PT ;  /* 0x00000038b5187812 */ /* 0x000fc400078ef81a */
[--C-:B------:R-:W-:Y:S01]  /*123b0*/  SHF.R.U64 R5, R6, 0x10, R7.reuse ;  /* 0x0000001006057819 */ /* 0x100fe20000001207 */
[----:B------:R-:W-:Y:S01]  /*123c0*/  IMAD.SHL.U32 R26, R25, 0x400, RZ ;  /* 0x00000400191a7824 */ /* 0x000fe200078e00ff */
[----:B------:R-:W-:Y:S02]  /*123d0*/  LOP3.LUT R25, R24, R44, RZ, 0x3c, !PT ;  /* 0x0000002c18197212 */ /* 0x000fe400078e3cff */
[----:B------:R-:W-:Y:S02]  /*123e0*/  SHF.R.U32.HI R6, RZ, 0x10, R7 ;  /* 0x00000010ff067819 */ /* 0x000fe40000011607 */
[----:B------:R-:W-:Y:S02]  /*123f0*/  LOP3.LUT R26, R26, 0x7fffe000, RZ, 0xc0, !PT ;  /* 0x7fffe0001a1a7812 */ /* 0x000fe400078ec0ff */
[----:B------:R-:W-:Y:S02]  /*12400*/  SHF.R.U64 R39, R48, 0x10, R49 ;  /* 0x0000001030277819 */ /* 0x000fe40000001231 */
[----:B------:R-:W-:-:S02]  /*12410*/  IADD3 R33, R25, R26, R200 ;  /* 0x0000001a19217210 */ /* 0x000fc40007ffe0c8 */
[----:B------:R-:W-:Y:S02]  /*12420*/  PRMT R92, R92, 0x5410, R35 ;  /* 0x000054105c5c7816 */ /* 0x000fe40000000023 */
[----:B------:R-:W-:Y:S01]  /*12430*/  PRMT R93, R93, 0x5410, R4 ;  /* 0x000054105d5d7816 */ /* 0x000fe20000000004 */
[----:B------:R-:W-:Y:S01]  /*12440*/  IMAD R33, R33, 0x2, R2 ;  /* 0x0000000221217824 */ /* 0x000fe200078e0202 */
[----:B------:R-:W-:Y:S02]  /*12450*/  PRMT R94, R94, 0x5410, R5 ;  /* 0x000054105e5e7816 */ /* 0x000fe40000000005 */
[----:B------:R-:W-:Y:S01]  /*12460*/  PRMT R95, R95, 0x5410, R6 ;  /* 0x000054105f5f7816 */ /* 0x000fe20000000006 */
[----:B------:R-:W-:Y:S01]  /*12470*/  IMAD.U32 R40, R93, 0x10000, RZ ;  /* 0x000100005d287824 */ /* 0x000fe200078e00ff */
[----:B------:R-:W1:Y:S01]  /*12480*/  LDS.128 R28, [R33+0xc400] ;  /* 0x00c40000211c7984 */ /* 0x000e620000000c00 */
[----:B------:R-:W-:Y:S01]  /*12490*/  PRMT R96, R96, 0x5410, R39 ;  /* 0x0000541060607816 */ /* 0x000fe20000000027 */
[----:B------:R-:W-:Y:S01]  /*124a0*/  IMAD.U32 R39, R92, 0x10000, RZ ;  /* 0x000100005c277824 */ /* 0x000fe200078e00ff */
[----:B------:R-:W-:-:S02]  /*124b0*/  SHF.R.U32.HI R48, RZ, 0x10, R49 ;  /* 0x00000010ff307819 */ /* 0x000fc40000011631 */
[--C-:B------:R-:W-:Y:S01]  /*124c0*/  SHF.R.U64 R37, R50, 0x10, R51.reuse ;  /* 0x0000001032257819 */ /* 0x100fe20000001233 */
[----:B------:R-:W-:Y:S01]  /*124d0*/  IMAD.U32 R38, R96, 0x10000, RZ ;  /* 0x0001000060267824 */ /* 0x000fe200078e00ff */
[----:B------:R-:W-:Y:S02]  /*124e0*/  SHF.R.U32.HI R50, RZ, 0x10, R51 ;  /* 0x00000010ff327819 */ /* 0x000fe40000011633 */
[----:B------:R-:W-:Y:S02]  /*124f0*/  PRMT R97, R97, 0x5410, R48 ;  /* 0x0000541061617816 */ /* 0x000fe40000000030 */
[----:B------:R-:W-:Y:S02]  /*12500*/  PRMT R99, R99, 0x5410, R50 ;  /* 0x0000541063637816 */ /* 0x000fe40000000032 */
[----:B------:R-:W-:Y:S02]  /*12510*/  PRMT R98, R98, 0x5410, R37 ;  /* 0x0000541062627816 */ /* 0x000fe40000000025 */
[----:B------:R-:W-:-:S02]  /*12520*/  LOP3.LUT R92, R92, 0xffff0000, RZ, 0xc0, !PT ;  /* 0xffff00005c5c7812 */ /* 0x000fc400078ec0ff */
[----:B------:R-:W-:Y:S02]  /*12530*/  LOP3.LUT R96, R96, 0xffff0000, RZ, 0xc0, !PT ;  /* 0xffff000060607812 */ /* 0x000fe400078ec0ff */
        /* <DEDUP_REMOVED lines=8> */
[----:B--2---:R-:W1:Y:S02]  /*125c0*/  LDS.128 R24, [R46] ;  /* 0x000000002e187984 */ /* 0x004e640000000c00 */
        /* <DEDUP_REMOVED lines=10> */
[CC--:B------:R-:W-:Y:S01]  /*12670*/  FMUL.FTZ R41, R27.reuse, R39.reuse ;  /* 0x000000271b297220 */ /* 0x0c0fe20000410000 */
[-C--:B------:R-:W-:Y:S01]  /*12680*/  FMUL.FTZ R43, R27, R38.reuse ;  /* 0x000000261b2b7220 */ /* 0x080fe20000410000 */
[C---:B------:R-:W-:Y:S01]  /*12690*/  IMAD.U32 R27, R97.reuse, 0x10000, RZ ;  /* 0x00010000611b7824 */ /* 0x040fe200078e00ff */
[----:B------:R-:W-:Y:S01]  /*126a0*/  LOP3.LUT R97, R97, 0xffff0000, RZ, 0xc0, !PT ;  /* 0xffff000061617812 */ /* 0x000fe200078ec0ff */
[C---:B------:R-:W-:Y:S01]  /*126b0*/  FFMA.FTZ R41, R4.reuse, R38, -R41 ;  /* 0x0000002604297223 */ /* 0x040fe20000010829 */
[----:B------:R-:W-:Y:S02]  /*126c0*/  IMAD.U32 R38, R95, 0x10000, RZ ;  /* 0x000100005f267824 */ /* 0x000fe400078e00ff */
[----:B------:R-:W-:Y:S01]  /*126d0*/  FFMA.FTZ R43, R4, R39, R43 ;  /* 0x00000027042b7223 */ /* 0x000fe2000001002b */
[----:B------:R-:W-:Y:S02]  /*126e0*/  IMAD.U32 R4, R99, 0x10000, RZ ;  /* 0x0001000063047824 */ /* 0x000fe400078e00ff */
[-C--:B------:R-:W-:Y:S01]  /*126f0*/  FMUL.FTZ R35, R35, R27.reuse ;  /* 0x0000001b23237220 */ /* 0x080fe20000410000 */
[C---:B------:R-:W-:Y:S01]  /*12700*/  FFMA.FTZ R45, R6.reuse, R27, -R45 ;  /* 0x0000001b062d7223 */ /* 0x040fe2000001082d */
[C---:B------:R-:W-:Y:S01]  /*12710*/  FMUL.FTZ R27, R37.reuse, R38 ;  /* 0x00000026251b7220 */ /* 0x040fe20000410000 */
[----:B------:R-:W-:Y:S01]  /*12720*/  FMUL.FTZ R39, R37, R4 ;  /* 0x0000000425277220 */ /* 0x000fe20000410000 */
[----:B------:R-:W-:Y:S01]  /*12730*/  FFMA.FTZ R35, R6, R40, R35 ;  /* 0x0000002806237223 */ /* 0x000fe20000010023 */
[----:B------:R-:W-:-:S02]  /*12740*/  IMAD.U32 R6, R94, 0x10000, RZ ;  /* 0x000100005e067824 */ /* 0x000fc400078e00ff */
[----:B------:R-:W-:Y:S01]  /*12750*/  FFMA.FTZ R37, R34, R4, -R27 ;  /* 0x0000000422257223 */ /* 0x000fe2000001081b */
[C---:B------:R-:W-:Y:S01]  /*12760*/  FMUL.FTZ R4, R28.reuse, R92 ;  /* 0x0000005c1c047220 */ /* 0x040fe20000410000 */
[----:B------:R-:W-:Y:S01]  /*12770*/  FMUL.FTZ R28, R28, R96 ;  /* 0x000000601c1c7220 */ /* 0x000fe20000410000 */
[----:B------:R-:W-:Y:S01]  /*12780*/  FMUL.FTZ R40, R36, R6 ;  /* 0x0000000624287220 */ /* 0x000fe20000410000 */
[----:B------:R-:W-:Y:S01]  /*12790*/  LOP3.LUT R94, R94, 0xffff0000, RZ, 0xc0, !PT ;  /* 0xffff00005e5e7812 */ /* 0x000fe200078ec0ff */
[----:B------:R-:W-:Y:S01]  /*127a0*/  FFMA.FTZ R96, R5, R96, -R4 ;  /* 0x0000006005607223 */ /* 0x000fe20000010804 */
[C---:B------:R-:W-:Y:S01]  /*127b0*/  IMAD.U32 R4, R98.reuse, 0x10000, RZ ;  /* 0x0001000062047824 */ /* 0x040fe200078e00ff */
[----:B------:R-:W-:Y:S01]  /*127c0*/  LOP3.LUT R98, R98, 0xffff0000, RZ, 0xc0, !PT ;  /* 0xffff000062627812 */ /* 0x000fe200078ec0ff */
[----:B------:R-:W-:Y:S01]  /*127d0*/  FFMA.FTZ R39, R34, R38, R39 ;  /* 0x0000002622277223 */ /* 0x000fe20000010027 */
[----:B------:R-:W-:Y:S01]  /*127e0*/  LOP3.LUT R95, R95, 0xffff0000, RZ, 0xc0, !PT ;  /* 0xffff00005f5f7812 */ /* 0x000fe200078ec0ff */
[-C--:B------:R-:W-:Y:S01]  /*127f0*/  FMUL.FTZ R36, R36, R4.reuse ;  /* 0x0000000424247220 */ /* 0x080fe20000410000 */
[----:B------:R-:W-:Y:S01]  /*12800*/  LOP3.LUT R99, R99, 0xffff0000, RZ, 0xc0, !PT ;  /* 0xffff000063637812 */ /* 0x000fe200078ec0ff */
[----:B------:R-:W-:Y:S01]  /*12810*/  FFMA.FTZ R40, R7, R4, -R40 ;  /* 0x0000000407287223 */ /* 0x000fe20000010828 */
[C---:B------:R-:W-:Y:S01]  /*12820*/  FMUL.FTZ R27, R29.reuse, R93 ;  /* 0x0000005d1d1b7220 */ /* 0x040fe20000410000 */
[----:B------:R-:W-:Y:S01]  /*12830*/  FMUL.FTZ R38, R29, R97 ;  /* 0x000000611d267220 */ /* 0x000fe20000410000 */
[----:B------:R-:W-:Y:S01]  /*12840*/  FFMA.FTZ R28, R5, R92, R28 ;  /* 0x0000005c051c7223 */ /* 0x000fe2000001001c */
[C---:B------:R-:W-:Y:S01]  /*12850*/  FMUL.FTZ R4, R30.reuse, R94 ;  /* 0x0000005e1e047220 */ /* 0x040fe20000410000 */
[----:B------:R-:W-:Y:S01]  /*12860*/  FFMA.FTZ R36, R7, R6, R36 ;  /* 0x0000000607247223 */ /* 0x000fe20000010024 */
[-C--:B------:R-:W-:Y:S01]  /*12870*/  FMUL.FTZ R5, R30, R98.reuse ;  /* 0x000000621e057220 */ /* 0x080fe20000410000 */
[C---:B------:R-:W-:Y:S01]  /*12880*/  FMUL.FTZ R29, R31.reuse, R95 ;  /* 0x0000005f1f1d7220 */ /* 0x040fe20000410000 */
[----:B------:R-:W-:Y:S01]  /*12890*/  FMUL.FTZ R6, R31, R99 ;  /* 0x000000631f067220 */ /* 0x000fe20000410000 */
[----:B------:R-:W-:Y:S01]  /*128a0*/  FFMA.FTZ R34, R24, R97, -R27 ;  /* 0x0000006118227223 */ /* 0x000fe2000001081b */
[C---:B------:R-:W-:Y:S01]  /*128b0*/  FFMA.FTZ R7, R25.reuse, R98, -R4 ;  /* 0x0000006219077223 */ /* 0x040fe20000010804 */
[----:B------:R-:W-:Y:S01]  /*128c0*/  FFMA.FTZ R27, R25, R94, R5 ;  /* 0x0000005e191b7223 */ /* 0x000fe20000010005 */
        /* <DEDUP_REMOVED lines=13> */
.L_x_1739:
[----:B------:R-:W-:Y:S05]  /*129a0*/  BSYNC B1 ;  /* 0x0000000000017941 */ /* 0x000fea0003800000 */
.L_x_1738:
[----:B------:R-:W-:Y:S04]  /*129b0*/  BSSY B1, `(.L_x_1740) ;  /* 0x0000069000017945 */ /* 0x000fe80003800000 */
[----:B------:R-:W-:Y:S05]  /*129c0*/  @P1 BRA `(.L_x_1741) ;  /* 0x00000004009c1947 */ /* 0x000fea0003800000 */
[----:B------:R-:W2:Y:S01]  /*129d0*/  LDL R41, [R1+0x38] ;  /* 0x0000380001297983 */ /* 0x000ea20000100800 */
[----:B-1----:R-:W-:Y:S02]  /*129e0*/  LEA.HI R4, R32, R170, RZ, 0x1d ;  /* 0x000000aa20047211 */ /* 0x002fe400078fe8ff */
[----:B------:R-:W-:Y:S02]  /*129f0*/  SHF.R.U64 R30, R8, 0x10, R9 ;  /* 0x00000010081e7819 */ /* 0x000fe40000001209 */
[----:B------:R-:W-:Y:S01]  /*12a00*/  SHF.R.S32.HI R5, RZ, 0x1f, R4 ;  /* 0x0000001fff057819 */ /* 0x000fe20000011404 */
[----:B------:R-:W-:Y:S01]  /*12a10*/  IMAD.SHL.U32 R6, R4, 0x8, RZ ;  /* 0x0000000804067824 */ /* 0x000fe200078e00ff */
[----:B------:R-:W-:Y:S02]  /*12a20*/  SHF.R.U64 R36, R52, 0x10, R53 ;  /* 0x0000001034247819 */ /* 0x000fe40000001235 */
[----:B------:R-:W-:Y:S02]  /*12a30*/  LEA.HI R5, R5, R4, RZ, 0x3 ;  /* 0x0000000405057211 */ /* 0x000fe400078f18ff */
[----:B------:R-:W-:-:S02]  /*12a40*/  LOP3.LUT R4, R181, 0x38, R6, 0xf8, !PT ;  /* 0x00000038b5047812 */ /* 0x000fc400078ef806 */
[----:B------:R-:W-:Y:S01]  /*12a50*/  PRMT R75, R75, 0x5410, R30 ;  /* 0x000054104b4b7816 */ /* 0x000fe2000000001e */
[----:B------:R-:W-:Y:S01]  /*12a60*/  IMAD.SHL.U32 R6, R5, 0x400, RZ ;  /* 0x0000040005067824 */ /* 0x000fe200078e00ff */
[----:B------:R-:W-:Y:S02]  /*12a70*/  LOP3.LUT R5, R4, R44, RZ, 0x3c, !PT ;  /* 0x0000002c04057212 */ /* 0x000fe400078e3cff */
[----:B------:R-:W-:Y:S01]  /*12a80*/  SHF.R.U64 R34, R54, 0x10, R55 ;  /* 0x0000001036227819 */ /* 0x000fe20000001237 */
[----:B------:R-:W-:Y:S01]  /*12a90*/  IMAD.U32 R35, R75, 0x10000, RZ ;  /* 0x000100004b237824 */ /* 0x000fe200078e00ff */
[----:B------:R-:W-:Y:S02]  /*12aa0*/  LOP3.LUT R6, R6, 0x7fffe000, RZ, 0xc0, !PT ;  /* 0x7fffe00006067812 */ /* 0x000fe400078ec0ff */
[----:B------:R-:W-:Y:S02]  /*12ab0*/  PRMT R79, R79, 0x5410, R36 ;  /* 0x000054104f4f7816 */ /* 0x000fe40000000024 */
[----:B------:R-:W-:-:S02]  /*12ac0*/  IADD3 R25, R5, R6, R200 ;  /* 0x0000000605197210 */ /* 0x000fc40007ffe0c8 */
[----:B------:R-:W-:Y:S02]  /*12ad0*/  SHF.R.U32.HI R9, RZ, 0x10, R9 ;  /* 0x00000010ff097819 */ /* 0x000fe40000011609 */
[----:B------:R-:W-:Y:S01]  /*12ae0*/  SHF.R.U32.HI R53, RZ, 0x10, R53 ;  /* 0x00000010ff357819 */ /* 0x000fe20000011635 */
[----:B------:R-:W-:Y:S01]  /*12af0*/  IMAD R28, R25, 0x2, R2 ;  /* 0x00000002191c7824 */ /* 0x000fe200078e0202 */
[--C-:B------:R-:W-:Y:S02]  /*12b00*/  SHF.R.U64 R8, R10, 0x10, R11.reuse ;  /* 0x000000100a087819 */ /* 0x100fe4000000120b */
[----:B------:R-:W-:Y:S02]  /*12b10*/  SHF.R.U32.HI R11, RZ, 0x10, R11 ;  /* 0x00000010ff0b7819 */ /* 0x000fe4000001160b */
[----:B------:R-:W1:Y:S01]  /*12b20*/  LDS.128 R24, [R28+0xc400] ;  /* 0x00c400001c187984 */ /* 0x000e620000000c00 */
[----:B------:R-:W-:Y:S01]  /*12b30*/  PRMT R81, R81, 0x5410, R34 ;  /* 0x0000541051517816 */ /* 0x000fe20000000022 */
[----:B------:R-:W-:Y:S01]  /*12b40*/  IMAD.U32 R34, R79, 0x10000, RZ ;  /* 0x000100004f227824 */ /* 0x000fe200078e00ff */
[----:B------:R-:W-:-:S02]  /*12b50*/  SHF.R.U32.HI R55, RZ, 0x10, R55 ;  /* 0x00000010ff377819 */ /* 0x000fc40000011637 */
[----:B------:R-:W-:Y:S02]  /*12b60*/  PRMT R76, R76, 0x5410, R9 ;  /* 0x000054104c4c7816 */ /* 0x000fe40000000009 */
[----:B------:R-:W-:Y:S02]  /*12b70*/  PRMT R80, R80, 0x5410, R53 ;  /* 0x0000541050507816 */ /* 0x000fe40000000035 */
[----:B------:R-:W-:Y:S01]  /*12b80*/  PRMT R77, R77, 0x5410, R8 ;  /* 0x000054104d4d7816 */ /* 0x000fe20000000008 */
[----:B------:R-:W-:Y:S01]  /*12b90*/  IMAD.U32 R36, R76, 0x10000, RZ ;  /* 0x000100004c247824 */ /* 0x000fe200078e00ff */
        /* <DEDUP_REMOVED lines=9> */
[C---:B------:R-:W-:Y:S01]  /*12c30*/  FMUL.FTZ R37, R29.reuse, R35 ;  /* 0x000000231d257220 */ /* 0x040fe20000410000 */
[----:B------:R-:W-:Y:S01]  /*12c40*/  FMUL.FTZ R39, R29, R34 ;  /* 0x000000221d277220 */ /* 0x000fe20000410000 */
[----:B------:R-:W-:Y:S02]  /*12c50*/  IMAD.U32 R29, R80, 0x10000, RZ ;  /* 0x00010000501d7824 */ /* 0x000fe400078e00ff */
[----:B------:R-:W-:Y:S01]  /*12c60*/  FMUL.FTZ R38, R30, R36 ;  /* 0x000000241e267220 */ /* 0x000fe20000410000 */
[----:B------:R-:W-:Y:S01]  /*12c70*/  IMAD.U32 R33, R27, 0x10000, RZ ;  /* 0x000100001b217824 */ /* 0x000fe200078e00ff */
[----:B------:R-:W-:Y:S01]  /*12c80*/  LOP3.LUT R80, R80, 0xffff0000, RZ, 0xc0, !PT ;  /* 0xffff000050507812 */ /* 0x000fe200078ec0ff */
[----:B------:R-:W-:Y:S01]  /*12c90*/  FMUL.FTZ R30, R30, R29 ;  /* 0x0000001d1e1e7220 */ /* 0x000fe20000410000 */
[C---:B------:R-:W-:Y:S01]  /*12ca0*/  IMAD.U32 R31, R26.reuse, 0x10000, RZ ;  /* 0x000100001a1f7824 */ /* 0x040fe200078e00ff */
[----:B------:R-:W-:-:S02]  /*12cb0*/  LOP3.LUT R26, R26, 0xffff0000, RZ, 0xc0, !PT ;  /* 0xffff00001a1a7812 */ /* 0x000fc400078ec0ff */
[----:B------:R-:W-:Y:S01]  /*12cc0*/  LOP3.LUT R27, R27, 0xffff0000, RZ, 0xc0, !PT ;  /* 0xffff00001b1b7812 */ /* 0x000fe200078ec0ff */
[----:B--2---:R-:W1:Y:S02]  /*12cd0*/  LDS.128 R4, [R41] ;  /* 0x0000000029047984 */ /* 0x004e640000000c00 */
[C---:B-1----:R-:W-:Y:S01]  /*12ce0*/  IMAD.U32 R8, R4.reuse, 0x10000, RZ ;  /* 0x0001000004087824 */ /* 0x042fe200078e00ff */
[----:B------:R-:W-:Y:S01]  /*12cf0*/  LOP3.LUT R4, R4, 0xffff0000, RZ, 0xc0, !PT ;  /* 0xffff000004047812 */ /* 0x000fe200078ec0ff */
[C---:B------:R-:W-:Y:S01]  /*12d00*/  IMAD.U32 R9, R5.reuse, 0x10000, RZ ;  /* 0x0001000005097824 */ /* 0x040fe200078e00ff */
[----:B------:R-:W-:Y:S01]  /*12d10*/  LOP3.LUT R5, R5, 0xffff0000, RZ, 0xc0, !PT ;  /* 0xffff000005057812 */ /* 0x000fe200078ec0ff */
[----:B------:R-:W-:Y:S01]  /*12d20*/  FFMA.FTZ R37, R8, R34, -R37 ;  /* 0x0000002208257223 */ /* 0x000fe20000010825 */
[----:B------:R-:W-:Y:S02]  /*12d30*/  IMAD.U32 R34, R78, 0x10000, RZ ;  /* 0x000100004e227824 */ /* 0x000fe400078e00ff */
[----:B------:R-:W-:Y:S01]  /*12d40*/  FFMA.FTZ R39, R8, R35, R39 ;  /* 0x0000002308277223 */ /* 0x000fe20000010027 */
[----:B------:R-:W-:-:S02]  /*12d50*/  IMAD.U32 R8, R82, 0x10000, RZ ;  /* 0x0001000052087824 */ /* 0x000fc400078e00ff */
[----:B------:R-:W-:Y:S01]  /*12d60*/  FFMA.FTZ R38, R9, R29, -R38 ;  /* 0x0000001d09267223 */ /* 0x000fe20000010826 */
[----:B------:R-:W-:Y:S01]  /*12d70*/  FMUL.FTZ R40, R33, R34 ;  /* 0x0000002221287220 */ /* 0x000fe20000410000 */
[----:B------:R-:W-:Y:S02]  /*12d80*/  IMAD.U32 R11, R7, 0x10000, RZ ;  /* 0x00010000070b7824 */ /* 0x000fe400078e00ff */
[----:B------:R-:W-:Y:S01]  /*12d90*/  FMUL.FTZ R33, R33, R8 ;  /* 0x0000000821217220 */ /* 0x000fe20000410000 */
[----:B------:R-:W-:Y:S01]  /*12da0*/  FFMA.FTZ R36, R9, R36, R30 ;  /* 0x0000002409247223 */ /* 0x000fe2000001001e */
[C---:B------:R-:W-:Y:S01]  /*12db0*/  FMUL.FTZ R9, R24.reuse, R75 ;  /* 0x0000004b18097220 */ /* 0x040fe20000410000 */
[C---:B------:R-:W-:Y:S01]  /*12dc0*/  FFMA.FTZ R40, R11.reuse, R8, -R40 ;  /* 0x000000080b287223 */ /* 0x040fe20000010828 */
[----:B------:R-:W-:Y:S01]  /*12dd0*/  FFMA.FTZ R33, R11, R34, R33 ;  /* 0x000000220b217223 */ /* 0x000fe20000010021 */
[-C--:B------:R-:W-:Y:S01]  /*12de0*/  FMUL.FTZ R11, R24, R79.reuse ;  /* 0x0000004f180b7220 */ /* 0x080fe20000410000 */
[----:B------:R-:W-:Y:S01]  /*12df0*/  FFMA.FTZ R24, R4, R79, -R9 ;  /* 0x0000004f04187223 */ /* 0x000fe20000010809 */
[----:B------:R-:W-:-:S02]  /*12e00*/  IMAD.U32 R9, R77, 0x10000, RZ ;  /* 0x000100004d097824 */ /* 0x000fc400078e00ff */
[----:B------:R-:W-:Y:S01]  /*12e10*/  FMUL.FTZ R34, R25, R76 ;  /* 0x0000004c19227220 */ /* 0x000fe20000410000 */
[----:B------:R-:W-:Y:S02]  /*12e20*/  IMAD.U32 R8, R81, 0x10000, RZ ;  /* 0x0001000051087824 */ /* 0x000fe400078e00ff */
[----:B------:R-:W-:Y:S01]  /*12e30*/  FMUL.FTZ R25, R25, R80 ;  /* 0x0000005019197220 */ /* 0x000fe20000410000 */
[----:B------:R-:W-:Y:S02]  /*12e40*/  IMAD.U32 R10, R6, 0x10000, RZ ;  /* 0x00010000060a7824 */ /* 0x000fe400078e00ff */
[----:B------:R-:W-:Y:S01]  /*12e50*/  FMUL.FTZ R29, R31, R9 ;  /* 0x000000091f1d7220 */ /* 0x000fe20000410000 */
[----:B------:R-:W-:Y:S01]  /*12e60*/  LOP3.LUT R77, R77, 0xffff0000, RZ, 0xc0, !PT ;  /* 0xffff00004d4d7812 */ /* 0x000fe200078ec0ff */
[----:B------:R-:W-:Y:S01]  /*12e70*/  FMUL.FTZ R31, R31, R8 ;  /* 0x000000081f1f7220 */ /* 0x000fe20000410000 */
[----:B------:R-:W-:Y:S01]  /*12e80*/  LOP3.LUT R78, R78, 0xffff0000, RZ, 0xc0, !PT ;  /* 0xffff00004e4e7812 */ /* 0x000fe200078ec0ff */
[----:B------:R-:W-:Y:S01]  /*12e90*/  FFMA.FTZ R30, R4, R75, R11 ;  /* 0x0000004b041e7223 */ /* 0x000fe2000001000b */
[----:B------:R-:W-:Y:S01]  /*12ea0*/  LOP3.LUT R81, R81, 0xffff0000, RZ, 0xc0, !PT ;  /* 0xffff000051517812 */ /* 0x000fe200078ec0ff */
[C---:B------:R-:W-:Y:S01]  /*12eb0*/  FFMA.FTZ R11, R5.reuse, R80, -R34 ;  /* 0x00000050050b7223 */ /* 0x040fe20000010822 */
[----:B------:R-:W-:Y:S01]  /*12ec0*/  LOP3.LUT R82, R82, 0xffff0000, RZ, 0xc0, !PT ;  /* 0xffff000052527812 */ /* 0x000fe200078ec0ff */
[----:B------:R-:W-:Y:S01]  /*12ed0*/  FFMA.FTZ R25, R5, R76, R25 ;  /* 0x0000004c05197223 */ /* 0x000fe20000010019 */
[----:B------:R-:W-:Y:S01]  /*12ee0*/  LOP3.LUT R6, R6, 0xffff0000, RZ, 0xc0, !PT ;  /* 0xffff000006067812 */ /* 0x000fe200078ec0ff */
[C---:B------:R-:W-:Y:S01]  /*12ef0*/  FFMA.FTZ R29, R10.reuse, R8, -R29 ;  /* 0x000000080a1d7223 */ /* 0x040fe2000001081d */
[----:B------:R-:W-:Y:S01]  /*12f00*/  LOP3.LUT R7, R7, 0xffff0000, RZ, 0xc0, !PT ;  /* 0xffff000007077812 */ /* 0x000fe200078ec0ff */
[----:B------:R-:W-:Y:S01]  /*12f10*/  FFMA.FTZ R10, R10, R9, R31 ;  /* 0x000000090a0a7223 */ /* 0x000fe2000001001f */
[C---:B------:R-:W-:Y:S01]  /*12f20*/  FMUL.FTZ R5, R26.reuse, R77 ;  /* 0x0000004d1a057220 */ /* 0x040fe20000410000 */
[C---:B------:R-:W-:Y:S01]  /*12f30*/  FMUL.FTZ R8, R27.reuse, R78 ;  /* 0x0000004e1b087220 */ /* 0x040fe20000410000 */
[-C--:B------:R-:W-:Y:S01]  /*12f40*/  FMUL.FTZ R4, R26, R81.reuse ;  /* 0x000000511a047220 */ /* 0x080fe20000410000 */
        /* <DEDUP_REMOVED lines=15> */
.L_x_1741:
[----:B------:R-:W-:Y:S05]  /*13040*/  BSYNC B1 ;  /* 0x0000000000017941 */ /* 0x000fea0003800000 */
.L_x_1740:
[----:B------:R-:W-:Y:S05]  /*13050*/  @P2 BRA `(.L_x_1713) ;  /* 0x00000004009c2947 */ /* 0x000fea0003800000 */
[----:B------:R-:W3:Y:S01]  /*13060*/  LDL R34, [R1+0x34] ;  /* 0x0000340001227983 */ /* 0x000ee20000100800 */
[----:B------:R-:W-:Y:S02]  /*13070*/  LEA.HI R32, R32, R171, RZ, 0x1d ;  /* 0x000000ab20207211 */ /* 0x000fe400078fe8ff */
[----:B-1----:R-:W-:Y:S02]  /*13080*/  SHF.R.U64 R26, R58, 0x10, R59 ;  /* 0x000000103a1a7819 */ /* 0x002fe4000000123b */
[----:B--2---:R-:W-:Y:S01]  /*13090*/  SHF.R.S32.HI R5, RZ, 0x1f, R32 ;  /* 0x0000001fff057819 */ /* 0x004fe20000011420 */
[----:B------:R-:W-:Y:S01]  /*130a0*/  IMAD.SHL.U32 R4, R32, 0x8, RZ ;  /* 0x0000000820047824 */ /* 0x000fe200078e00ff */
[----:B------:R-:W-:Y:S02]  /*130b0*/  SHF.R.U64 R25, R12, 0x10, R13 ;  /* 0x000000100c197819 */ /* 0x000fe4000000120d */
[----:B------:R-:W-:Y:S02]  /*130c0*/  LEA.HI R5, R5, R32, RZ, 0x3 ;  /* 0x0000002005057211 */ /* 0x000fe400078f18ff */
[----:B------:R-:W-:-:S02]  /*130d0*/  LOP3.LUT R4, R181, 0x38, R4, 0xf8, !PT ;  /* 0x00000038b5047812 */ /* 0x000fc400078ef804 */
[----:B------:R-:W-:Y:S01]  /*130e0*/  SHF.R.U32.HI R28, RZ, 0x10, R13 ;  /* 0x00000010ff1c7819 */ /* 0x000fe2000001160d */
[----:B------:R-:W-:Y:S01]  /*130f0*/  IMAD.SHL.U32 R6, R5, 0x400, RZ ;  /* 0x0000040005067824 */ /* 0x000fe200078e00ff */
[----:B------:R-:W-:Y:S02]  /*13100*/  LOP3.LUT R5, R4, R44, RZ, 0x3c, !PT ;  /* 0x0000002c04057212 */ /* 0x000fe400078e3cff */
[----:B------:R-:W-:Y:S02]  /*13110*/  SHF.R.U64 R13, R14, 0x10, R15 ;  /* 0x000000100e0d7819 */ /* 0x000fe4000000120f */
[----:B------:R-:W-:Y:S02]  /*13120*/  LOP3.LUT R6, R6, 0x7fffe000, RZ, 0xc0, !PT ;  /* 0x7fffe00006067812 */ /* 0x000fe400078ec0ff */
[----:B------:R-:W-:Y:S02]  /*13130*/  PRMT R73, R73, 0x5410, R26 ;  /* 0x0000541049497816 */ /* 0x000fe4000000001a */
[----:B------:R-:W-:-:S02]  /*13140*/  IADD3 R9, R5, R6, R200 ;  /* 0x0000000605097210 */ /* 0x000fc40007ffe0c8 */
[----:B------:R-:W-:Y:S02]  /*13150*/  SHF.R.U64 R27, R56, 0x10, R57 ;  /* 0x00000010381b7819 */ /* 0x000fe40000001239 */
[----:B------:R-:W-:Y:S01]  /*13160*/  SHF.R.U32.HI R14, RZ, 0x10, R15 ;  /* 0x00000010ff0e7819 */ /* 0x000fe2000001160f */
[----:B------:R-:W-:Y:S01]  /*13170*/  IMAD R24, R9, 0x2, R2 ;  /* 0x0000000209187824 */ /* 0x000fe200078e0202 */
[----:B------:R-:W-:Y:S02]  /*13180*/  PRMT R26, R0, 0x5410, R25 ;  /* 0x00005410001a7816 */ /* 0x000fe40000000019 */
[----:B------:R-:W-:Y:S02]  /*13190*/  PRMT R70, R70, 0x5410, R27 ;  /* 0x0000541046467816 */ /* 0x000fe4000000001b */
[----:B------:R-:W1:Y:S01]  /*131a0*/  LDS.128 R8, [R24+0xc400] ;  /* 0x00c4000018087984 */ /* 0x000e620000000c00 */
[----:B------:R-:W-:Y:S01]  /*131b0*/  PRMT R31, R21, 0x5410, R14 ;  /* 0x00005410151f7816 */ /* 0x000fe2000000000e */
[----:B------:R-:W-:Y:S01]  /*131c0*/  IMAD.U32 R27, R26, 0x10000, RZ ;  /* 0x000100001a1b7824 */ /* 0x000fe200078e00ff */
[----:B------:R-:W-:Y:S01]  /*131d0*/  SHF.R.U32.HI R56, RZ, 0x10, R57 ;  /* 0x00000010ff387819 */ /* 0x000fe20000011639 */
[----:B------:R-:W-:Y:S01]  /*131e0*/  IMAD.U32 R25, R70, 0x10000, RZ ;  /* 0x0001000046197824 */ /* 0x000fe200078e00ff */
[----:B------:R-:W-:Y:S01]  /*131f0*/  PRMT R28, R3, 0x5410, R28 ;  /* 0x00005410031c7816 */ /* 0x000fe2000000001c */
[----:B------:R-:W-:Y:S01]  /*13200*/  IMAD.U32 R32, R31, 0x10000, RZ ;  /* 0x000100001f207824 */ /* 0x000fe200078e00ff */
[----:B------:R-:W-:-:S02]  /*13210*/  SHF.R.U32.HI R59, RZ, 0x10, R59 ;  /* 0x00000010ff3b7819 */ /* 0x000fc4000001163b */
[----:B------:R-:W-:Y:S01]  /*13220*/  PRMT R71, R71, 0x5410, R56 ;  /* 0x0000541047477816 */ /* 0x000fe20000000038 */
[----:B------:R-:W-:Y:S01]  /*13230*/  IMAD.U32 R29, R28, 0x10000, RZ ;  /* 0x000100001c1d7824 */ /* 0x000fe200078e00ff */
[----:B------:R-:W-:Y:S02]  /*13240*/  PRMT R74, R74, 0x5410, R59 ;  /* 0x000054104a4a7816 */ /* 0x000fe4000000003b */
[----:B------:R-:W-:Y:S02]  /*13250*/  PRMT R30, R20, 0x5410, R13 ;  /* 0x00005410141e7816 */ /* 0x000fe4000000000d */
[----:B------:R-:W-:Y:S02]  /*13260*/  LOP3.LUT R26, R26, 0xffff0000, RZ, 0xc0, !PT ;  /* 0xffff00001a1a7812 */ /* 0x000fe400078ec0ff */
[----:B------:R-:W-:Y:S02]  /*13270*/  LOP3.LUT R70, R70, 0xffff0000, RZ, 0xc0, !PT ;  /* 0xffff000046467812 */ /* 0x000fe400078ec0ff */
[----:B------:R-:W-:Y:S01]  /*13280*/  LOP3.LUT R28, R28, 0xffff0000, RZ, 0xc0, !PT ;  /* 0xffff00001c1c7812 */ /* 0x000fe200078ec0ff */
[C---:B-1----:R-:W-:Y:S01]  /*13290*/  IMAD.U32 R14, R8.reuse, 0x10000, RZ ;  /* 0x00010000080e7824 */ /* 0x042fe200078e00ff */
[----:B------:R-:W-:Y:S01]  /*132a0*/  LOP3.LUT R8, R8, 0xffff0000, RZ, 0xc0, !PT ;  /* 0xffff000008087812 */ /* 0x000fe200078ec0ff */
[C---:B------:R-:W-:Y:S01]  /*132b0*/  IMAD.U32 R15, R9.reuse, 0x10000, RZ ;  /* 0x00010000090f7824 */ /* 0x040fe200078e00ff */
[----:B------:R-:W-:Y:S01]  /*132c0*/  LOP3.LUT R9, R9, 0xffff0000, RZ, 0xc0, !PT ;  /* 0xffff000009097812 */ /* 0x000fe200078ec0ff */
[C---:B------:R-:W-:Y:S01]  /*132d0*/  FMUL.FTZ R33, R14.reuse, R27 ;  /* 0x0000001b0e217220 */ /* 0x040fe20000410000 */
[-C--:B------:R-:W-:Y:S01]  /*132e0*/  FMUL.FTZ R35, R14, R25.reuse ;  /* 0x000000190e237220 */ /* 0x080fe20000410000 */
[C---:B------:R-:W-:Y:S01]  /*132f0*/  IMAD.U32 R14, R71.reuse, 0x10000, RZ ;  /* 0x00010000470e7824 */ /* 0x040fe200078e00ff */
[----:B------:R-:W-:Y:S01]  /*13300*/  LOP3.LUT R71, R71, 0xffff0000, RZ, 0xc0, !PT ;  /* 0xffff000047477812 */ /* 0x000fe200078ec0ff */
[C---:B------:R-:W-:Y:S01]  /*13310*/  IMAD.U32 R21, R11.reuse, 0x10000, RZ ;  /* 0x000100000b157824 */ /* 0x040fe200078e00ff */
[----:B------:R-:W-:Y:S01]  /*13320*/  LOP3.LUT R11, R11, 0xffff0000, RZ, 0xc0, !PT ;  /* 0xffff00000b0b7812 */ /* 0x000fe200078ec0ff */
[C---:B------:R-:W-:Y:S01]  /*13330*/  IMAD.U32 R20, R10.reuse, 0x10000, RZ ;  /* 0x000100000a147824 */ /* 0x040fe200078e00ff */
[----:B------:R-:W-:Y:S01]  /*13340*/  LOP3.LUT R10, R10, 0xffff0000, RZ, 0xc0, !PT ;  /* 0xffff00000a0a7812 */ /* 0x000fe200078ec0ff */
[----:B---3--:R-:W1:Y:S02]  /*13350*/  LDS.128 R4, [R34] ;  /* 0x0000000022047984 */ /* 0x008e640000000c00 */
[C---:B-1----:R-:W-:Y:S01]  /*13360*/  IMAD.U32 R0, R4.reuse, 0x10000, RZ ;  /* 0x0001000004007824 */ /* 0x042fe200078e00ff */
[----:B------:R-:W-:Y:S01]  /*13370*/  LOP3.LUT R3, R4, 0xffff0000, RZ, 0xc0, !PT ;  /* 0xffff000004037812 */ /* 0x000fe200078ec0ff */
[C---:B------:R-:W-:Y:S01]  /*13380*/  IMAD.U32 R12, R5.reuse, 0x10000, RZ ;  /* 0x00010000050c7824 */ /* 0x040fe200078e00ff */
[----:B------:R-:W-:Y:S01]  /*13390*/  LOP3.LUT R4, R5, 0xffff0000, RZ, 0xc0, !PT ;  /* 0xffff000005047812 */ /* 0x000fe200078ec0ff */
[C---:B------:R-:W-:Y:S01]  /*133a0*/  FFMA.FTZ R33, R0.reuse, R25, -R33 ;  /* 0x0000001900217223 */ /* 0x040fe20000010821 */
[----:B------:R-:W-:Y:S01]  /*133b0*/  FMUL.FTZ R25, R15, R29 ;  /* 0x0000001d0f197220 */ /* 0x000fe20000410000 */
[----:B------:R-:W-:Y:S01]  /*133c0*/  FFMA.FTZ R35, R0, R27, R35 ;  /* 0x0000001b00237223 */ /* 0x000fe20000010023 */
[----:B------:R-:W-:-:S02]  /*133d0*/  IMAD.U32 R0, R74, 0x10000, RZ ;  /* 0x000100004a007824 */ /* 0x000fc400078e00ff */
[-C--:B------:R-:W-:Y:S01]  /*133e0*/  FMUL.FTZ R15, R15, R14.reuse ;  /* 0x0000000e0f0f7220 */ /* 0x080fe20000410000 */
[C---:B------:R-:W-:Y:S01]  /*133f0*/  FFMA.FTZ R25, R12.reuse, R14, -R25 ;  /* 0x0000000e0c197223 */ /* 0x040fe20000010819 */
[----:B------:R-:W-:Y:S02]  /*13400*/  IMAD.U32 R13, R7, 0x10000, RZ ;  /* 0x00010000070d7824 */ /* 0x000fe400078e00ff */
[C---:B------:R-:W-:Y:S01]  /*13410*/  FMUL.FTZ R14, R21.reuse, R32 ;  /* 0x00000020150e7220 */ /* 0x040fe20000410000 */
[----:B------:R-:W-:Y:S01]  /*13420*/  FMUL.FTZ R27, R21, R0 ;  /* 0x00000000151b7220 */ /* 0x000fe20000410000 */
[----:B------:R-:W-:Y:S01]  /*13430*/  FFMA.FTZ R15, R12, R29, R15 ;  /* 0x0000001d0c0f7223 */ /* 0x000fe2000001000f */
[C---:B------:R-:W-:Y:S01]  /*13440*/  FMUL.FTZ R12, R8.reuse, R70 ;  /* 0x00000046080c7220 */ /* 0x040fe20000410000 */
[----:B------:R-:W-:Y:S01]  /*13450*/  FFMA.FTZ R21, R13, R0, -R14 ;  /* 0x000000000d157223 */ /* 0x000fe2000001080e */
[----:B------:R-:W-:Y:S01]  /*13460*/  FMUL.FTZ R0, R8, R26 ;  /* 0x0000001a08007220 */ /* 0x000fe20000410000 */
[----:B------:R-:W-:-:S02]  /*13470*/  IMAD.U32 R8, R30, 0x10000, RZ ;  /* 0x000100001e087824 */ /* 0x000fc400078e00ff */
[C---:B------:R-:W-:Y:S01]  /*13480*/  FFMA.FTZ R12, R3.reuse, R26, R12 ;  /* 0x0000001a030c7223 */ /* 0x040fe2000001000c */
[----:B------:R-:W-:Y:S02]  /*13490*/  IMAD.U32 R5, R6, 0x10000, RZ ;  /* 0x0001000006057824 */ /* 0x000fe400078e00ff */
[----:B------:R-:W-:Y:S01]  /*134a0*/  FFMA.FTZ R70, R3, R70, -R0 ;  /* 0x0000004603467223 */ /* 0x000fe20000010800 */
[----:B------:R-:W-:Y:S02]  /*134b0*/  IMAD.U32 R0, R73, 0x10000, RZ ;  /* 0x0001000049007824 */ /* 0x000fe400078e00ff */
[C---:B------:R-:W-:Y:S01]  /*134c0*/  FMUL.FTZ R26, R20.reuse, R8 ;  /* 0x00000008141a7220 */ /* 0x040fe20000410000 */
[----:B------:R-:W-:Y:S01]  /*134d0*/  FFMA.FTZ R27, R13, R32, R27 ;  /* 0x000000200d1b7223 */ /* 0x000fe2000001001b */
[----:B------:R-:W-:Y:S01]  /*134e0*/  FMUL.FTZ R13, R9, R28 ;  /* 0x0000001c090d7220 */ /* 0x000fe20000410000 */
[-C--:B------:R-:W-:Y:S01]  /*134f0*/  FMUL.FTZ R20, R20, R0.reuse ;  /* 0x0000000014147220 */ /* 0x080fe20000410000 */
[----:B------:R-:W-:Y:S01]  /*13500*/  FFMA.FTZ R26, R5, R0, -R26 ;  /* 0x00000000051a7223 */ /* 0x000fe2000001081a */
[-C--:B------:R-:W-:Y:S01]  /*13510*/  FMUL.FTZ R9, R9, R71.reuse ;  /* 0x0000004709097220 */ /* 0x080fe20000410000 */
[----:B------:R-:W-:Y:S01]  /*13520*/  LOP3.LUT R3, R30, 0xffff0000, RZ, 0xc0, !PT ;  /* 0xffff00001e037812 */ /* 0x000fe200078ec0ff */
[C---:B------:R-:W-:Y:S01]  /*13530*/  FFMA.FTZ R14, R4.reuse, R71, -R13 ;  /* 0x00000047040e7223 */ /* 0x040fe2000001080d */
[----:B------:R-:W-:Y:S01]  /*13540*/  LOP3.LUT R0, R31, 0xffff0000, RZ, 0xc0, !PT ;  /* 0xffff00001f007812 */ /* 0x000fe200078ec0ff */
[----:B------:R-:W-:Y:S01]  /*13550*/  FFMA.FTZ R28, R4, R28, R9 ;  /* 0x0000001c041c7223 */ /* 0x000fe20000010009 */
        /* <DEDUP_REMOVED lines=8> */
[-C--:B------:R-:W-:Y:S01]  /*135e0*/  FMUL.FTZ R11, R11, R74.reuse ;  /* 0x0000004a0b0b7220 */ /* 0x080fe20000410000 */
[----:B------:R-:W-:Y:S01]  /*135f0*/  FFMA.FTZ R73, R6, R73, -R5 ;  /* 0x0000004906497223 */ /* 0x000fe20000010805 */
[----:B------:R-:W-:Y:S01]  /*13600*/  F2FP.BF16.F32.PACK_AB R5, R14, R25 ;  /* 0x000000190e05723e */ /* 0x000fe200000010ff */
[C---:B------:R-:W-:Y:S01]  /*13610*/  FFMA.FTZ R74, R7.reuse, R74, -R4 ;  /* 0x0000004a074a7223 */ /* 0x040fe20000010804 */
        /* <DEDUP_REMOVED lines=11> */
.L_x_1713:
[----:B------:R-:W-:Y:S05]  /*136d0*/  BSYNC B0 ;  /* 0x0000000000007941 */ /* 0x000fea0003800000 */
.L_x_1691:
        /* <DEDUP_REMOVED lines=8> */
.L_x_1689:
[----:B01-3--:R-:W3:Y:S02]  /*13760*/  LDL R0, [R1+0x30] ;  /* 0x0000300001007983 */ /* 0x00bee40000100800 */
[----:B---3--:R-:W-:-:S13]  /*13770*/  R2UR UR4, R0 ;  /* 0x00000000000472ca */ /* 0x008fda00000e0000 */
[----:B------:R-:W-:-:S05]  /*13780*/  IMAD.U32 R0, RZ, RZ, UR4 ;  /* 0x00000004ff007e24 */ /* 0x000fca000f8e00ff */
[----:B------:R-:W-:-:S13]  /*13790*/  ISETP.NE.AND P0, PT, R0, 0x3, PT ;  /* 0x000000030000780c */ /* 0x000fda0003f05270 */
[----:B------:R-:W-:Y:S05]  /*137a0*/  @!P0 BRA `(.L_x_1742) ;  /* 0x0000000000048947 */ /* 0x000fea0003800000 */
[----:B------:R-:W-:Y:S01]  /*137b0*/  BPT.TRAP 0x1 ;  /* 0x000000040000795c */ /* 0x000fe20000300000 */
.L_x_1742:
[----:B------:R-:W-:Y:S01]  /*137c0*/  IMAD R21, R23, 0x8, R2 ;  /* 0x0000000817157824 */ /* 0x000fe200078e0202 */
[----:B------:R-:W-:-:S04]  /*137d0*/  SHF.L.U32 R0, R164, 0x1f, RZ ;  /* 0x0000001fa4007819 */ /* 0x000fc800000006ff */
[----:B------:R0:W1:Y:S01]  /*137e0*/  SYNCS.PHASECHK.TRANS64.TRYWAIT P1, [R21+URZ+0x2a830], R0 ;  /* 0x02a83000150075a7 */ /* 0x000062000802017f */
[----:B------:R-:W-:Y:S05]  /*137f0*/  @!P0 BRA `(.L_x_1743) ;  /* 0x0000000000048947 */ /* 0x000fea0003800000 */
[----:B------:R-:W-:Y:S01]  /*13800*/  BPT.TRAP 0x1 ;  /* 0x000000040000795c */ /* 0x000fe20000300000 */
.L_x_1743:
[----:B-1----:R-:W-:Y:S05]  /*13810*/  @P1 BRA `(.L_x_1744) ;  /* 0x0000000000081947 */ /* 0x002fea0003800000 */
[----:B------:R-:W1:Y:S02]  /*13820*/  SYNCS.PHASECHK.TRANS64.TRYWAIT P1, [R21+URZ+0x2a830], R0 ;  /* 0x02a83000150075a7 */ /* 0x000e64000802017f */
[----:B-1----:R-:W-:Y:S05]  /*13830*/  @!P1 BRA `(.L_x_1745) ;  /* 0x0000019c00a49947 */ /* 0x002fea0003800000 */
.L_x_1744:
[----:B------:R-:W-:Y:S05]  /*13840*/  WARPSYNC.ALL ;  /* 0x0000000000007948 */ /* 0x000fea0003800000 */
[----:B01----:R-:W-:Y:S01]  /*13850*/  VIADD R0, R2, 0x18400 ;  /* 0x0001840002007836 */ /* 0x003fe20000000000 */
[----:B------:R-:W-:Y:S01]  /*13860*/  R2UR UR4, R68 ;  /* 0x00000000440472ca */ /* 0x000fe200000e0000 */
[----:B--2-4-:R-:W-:Y:S01]  /*13870*/  IMAD.MOV.U32 R5, RZ, RZ, 0x40000040 ;  /* 0x40000040ff057424 */ /* 0x014fe200078e00ff */
[----:B------:R-:W-:Y:S01]  /*13880*/  WARPGROUP.ARRIVE ;  /* 0x00000000000079c5 */ /* 0x000fe20000000000 */
[----:B------:R-:W-:Y:S01]  /*13890*/  UMOV UR9, 0x40000040 ;  /* 0x4000004000097882 */ /* 0x000fe20000000000 */
        /* <DEDUP_REMOVED lines=10> */
[----:B------:R-:W-:Y:S01]  /*13940*/  IMAD.MOV.U32 R5, RZ, RZ, 0x40000040 ;  /* 0x40000040ff057424 */ /* 0x000fe200078e00ff */
        /* <DEDUP_REMOVED lines=22> */
[----:B------:R-:W-:Y:S01]  /*13ab0*/  IMAD.MOV.U32 R9, RZ, RZ, 0x40000040 ;  /* 0x40000040ff097424 */ /* 0x000fe200078e00ff */
[----:B------:R-:W-:Y:S01]  /*13ac0*/  UIADD3 UR36, UR4, 0x806, URZ ;  /* 0x0000080604247890 */ /* 0x000fe2000fffe03f */
[----:B0-----:R-:W-:Y:S01]  /*13ad0*/  IMAD.U32 R10, RZ, RZ, UR8 ;  /* 0x00000008ff0a7e24 */ /* 0x001fe2000f8e00ff */
[----:B------:R-:W-:Y:S01]  /*13ae0*/  UMOV UR37, 0x40000040 ;  /* 0x4000004000257882 */ /* 0x000fe20000000000 */
        /* <DEDUP_REMOVED lines=64> */
[----:B------:R-:W-:-:S03]  /*13ef0*/  IMAD.MOV.U32 R9, RZ, RZ, 0x40000040 ;  /* 0x40000040ff097424 */ /* 0x000fc600078e00ff */
[----:B------:R-:W-:Y:S01]  /*13f00*/  R2UR UR46, R8 ;  /* 0x00000000082e72ca */ /* 0x000fe200000e0000 */
[C---:B------:R-:W-:Y:S01]  /*13f10*/  VIADD R8, R4.reuse, 0x604 ;  /* 0x0000060404087836 */ /* 0x040fe20000000000 */
[----:B------:R-:W-:Y:S01]  /*13f20*/  R2UR UR47, R9 ;  /* 0x00000000092f72ca */ /* 0x000fe200000e0000 */
[----:B------:R-:W-:Y:S02]  /*13f30*/  IMAD.MOV.U32 R9, RZ, RZ, 0x40000040 ;  /* 0x40000040ff097424 */ /* 0x000fe400078e00ff */
[----:B------:R-:W-:Y:S01]  /*13f40*/  VIADD R4, R4, 0x606 ;  /* 0x0000060604047836 */ /* 0x000fe20000000000 */
[----:B------:R-:W-:Y:S02]  /*13f50*/  R2UR UR42, R8 ;  /* 0x00000000082a72ca */ /* 0x000fe400000e0000 */
[----:B------:R-:W-:Y:S02]  /*13f60*/  R2UR UR43, R9 ;  /* 0x00000000092b72ca */ /* 0x000fe400000e0000 */
[----:B------:R-:W-:Y:S01]  /*13f70*/  R2UR UR38, R4 ;  /* 0x00000000042672ca */ /* 0x000fe200000e0000 */
        /* <DEDUP_REMOVED lines=24> */
.L_x_1746:
[----:B------:R-:W0:Y:S01]  /*14100*/  LDC R224, c[0x0][0x448] ;  /* 0x00011200ffe07b82 */ /* 0x000e220000000800 */
[----:B------:R-:W-:Y:S01]  /*14110*/  ULDC UR4, c[0x0][0x9d8] ;  /* 0x0002760000047ab9 */ /* 0x000fe20000000800 */
[----:B------:R-:W-:Y:S02]  /*14120*/  VIADD R21, R21, 0x2a840 ;  /* 0x0002a84015157836 */ /* 0x000fe40000000000 */
[----:B------:R-:W-:Y:S01]  /*14130*/  FMUL.FTZ R15, R38, UR4 ;  /* 0x00000004260f7c20 */ /* 0x000fe20008410000 */
[----:B------:R-:W-:Y:S01]  /*14140*/  FMUL.FTZ R38, R58, UR4 ;  /* 0x000000043a267c20 */ /* 0x000fe20008410000 */
[----:B------:R-:W-:Y:S02]  /*14150*/  IMAD.IADD R58, R202, 0x1, R188 ;  /* 0x00000001ca3a7824 */ /* 0x000fe400078e02bc */
[----:B------:R-:W-:Y:S01]  /*14160*/  FMUL.FTZ R74, R28, UR4 ;  /* 0x000000041c4a7c20 */ /* 0x000fe20008410000 */
[----:B------:R-:W-:Y:S01]  /*14170*/  FMUL.FTZ R14, R39, UR4 ;  /* 0x00000004270e7c20 */ /* 0x000fe20008410000 */
[----:B------:R-:W-:Y:S01]  /*14180*/  FMUL.FTZ R28, R47, UR4 ;  /* 0x000000042f1c7c20 */ /* 0x000fe20008410000 */
[----:B------:R-:W-:Y:S01]  /*14190*/  FMUL.FTZ R39, R59, UR4 ;  /* 0x000000043b277c20 */ /* 0x000fe20008410000 */
[----:B------:R-:W-:Y:S01]  /*141a0*/  FMUL.FTZ R47, R49, UR4 ;  /* 0x00000004312f7c20 */ /* 0x000fe20008410000 */
[----:B------:R-:W-:Y:S01]  /*141b0*/  FMUL.FTZ R3, R27, UR4 ;  /* 0x000000041b037c20 */ /* 0x000fe20008410000 */
[----:B------:R-:W-:-:S02]  /*141c0*/  IMAD.MOV.U32 R49, RZ, RZ, -0x60 ;  /* 0xffffffa0ff317424 */ /* 0x000fc400078e00ff */
        /* <DEDUP_REMOVED lines=11> */
[----:B0-----:R-:W-:Y:S01]  /*14280*/  ISETP.NE.AND P1, PT, R224, 0x1, PT ;  /* 0x00000001e000780c */ /* 0x001fe20003f25270 */
[----:B------:R-:W-:Y:S01]  /*14290*/  FMUL.FTZ R13, R24, UR4 ;  /* 0x00000004180d7c20 */ /* 0x000fe20008410000 */
[----:B------:R-:W-:Y:S01]  /*142a0*/  LOP3.LUT R16, R16, 0xffefffff, RZ, 0xc0, !PT ;  /* 0xffefffff10107812 */ /* 0x000fe200078ec0ff */
        /* <DEDUP_REMOVED lines=8> */
[----:B------:R-:W-:-:S02]  /*14330*/  IMAD R49, R72, R49, 0x61 ;  /* 0x0000006148317424 */ /* 0x000fc400078e0231 */
[----:B------:R-:W-:Y:S01]  /*14340*/  FMUL.FTZ R29, R29, UR4 ;  /* 0x000000041d1d7c20 */ /* 0x000fe20008410000 */
[----:B------:R-:W0:Y:S01]  /*14350*/  @P1 LDC R5, c[0x0][0x44c] ;  /* 0x00011300ff051b82 */ /* 0x000e220000000800 */
[----:B------:R-:W-:Y:S01]  /*14360*/  FMUL.FTZ R32, R32, UR4 ;  /* 0x0000000420207c20 */ /* 0x000fe20008410000 */
[----:B------:R-:W-:Y:S01]  /*14370*/  FMUL.FTZ R33, R33, UR4 ;  /* 0x0000000421217c20 */ /* 0x000fe20008410000 */
[----:B------:R-:W-:Y:S01]  /*14380*/  FMUL.FTZ R36, R36, UR4 ;  /* 0x0000000424247c20 */ /* 0x000fe20008410000 */
[----:B------:R-:W-:Y:S01]  /*14390*/  FMUL.FTZ R37, R37, UR4 ;  /* 0x0000000425257c20 */ /* 0x000fe20008410000 */
[----:B------:R-:W-:Y:S01]  /*143a0*/  FMUL.FTZ R40, R40, UR4 ;  /* 0x0000000428287c20 */ /* 0x000fe20008410000 */
        /* <DEDUP_REMOVED lines=13> */
[----:B------:R-:W-:Y:S01]  /*14480*/  @P1 LOP3.LUT R16, R16, 0x100000, RZ, 0xfc, !PT ;  /* 0x0010000010101812 */ /* 0x000fe200078efcff */
[----:B------:R-:W-:Y:S01]  /*14490*/  FMUL.FTZ R69, R69, UR4 ;  /* 0x0000000445457c20 */ /* 0x000fe20008410000 */
[----:B------:R-:W2:Y:S01]  /*144a0*/  MUFU.TANH R13, R13 ;  /* 0x0000000d000d7308 */ /* 0x000ea20000002400 */
[----:B------:R-:W-:Y:S01]  /*144b0*/  ULDC UR38, c[0x0][0x9dc] ;  /* 0x0002770000267ab9 */ /* 0x000fe20000000800 */
[----:B------:R-:W-:Y:S01]  /*144c0*/  FMUL.FTZ R70, R70, UR4 ;  /* 0x0000000446467c20 */ /* 0x000fe20008410000 */
[----:B0-----:R-:W-:Y:S01]  /*144d0*/  @P1 IMAD.HI.U32 R4, R58, R5, RZ ;  /* 0x000000053a041227 */ /* 0x001fe200078e00ff */
[----:B------:R-:W-:Y:S01]  /*144e0*/  ULOP3.LUT UR38, URZ, UR38, URZ, 0x33, !UPT ;  /* 0x000000263f267292 */ /* 0x000fe2000f8e333f */
[----:B------:R-:W-:-:S02]  /*144f0*/  LOP3.LUT R16, R16, 0xfff7ffff, RZ, 0xc0, !PT ;  /* 0xfff7ffff10107812 */ /* 0x000fc400078ec0ff */
[----:B------:R-:W-:Y:S01]  /*14500*/  IMAD R5, R72, -0x60, R166 ;  /* 0xffffffa048057824 */ /* 0x000fe200078e02a6 */
[----:B------:R-:W0:Y:S01]  /*14510*/  MUFU.TANH R73, R73 ;  /* 0x0000004900497308 */ /* 0x000e220000002400 */
[----:B------:R-:W-:Y:S01]  /*14520*/  VIADD R83, R49, 0xffffffff ;  /* 0xffffffff31537836 */ /* 0x000fe20000000000 */
[----:B-1----:R-:W-:Y:S02]  /*14530*/  @P1 SHF.R.U32.HI R58, RZ, R9, R4 ;  /* 0x00000009ff3a1219 */ /* 0x002fe40000011604 */
[----:B------:R-:W1:Y:S01]  /*14540*/  LDC.64 R8, c[0x0][0x9e0] ;  /* 0x00027800ff087b82 */ /* 0x000e620000000a00 */
[----:B------:R-:W-:Y:S01]  /*14550*/  PRMT R4, R172, 0x654, R21 ;  /* 0x00000654ac047816 */ /* 0x000fe20000000015 */
[--C-:B------:R-:W-:Y:S01]  /*14560*/  IMAD.IADD R62, R83, 0x1, -R182.reuse ;  /* 0x00000001533e7824 */ /* 0x100fe200078e0ab6 */
[----:B------:R-:W3:Y:S01]  /*14570*/  SHFL.IDX PT, R59, R58, RZ, 0x1c1f ;  /* 0x001c1fff3a3b7589 */ /* 0x000ee200000e0000 */
[----:B------:R-:W4:Y:S01]  /*14580*/  MUFU.TANH R0, R0 ;  /* 0x0000000000007308 */ /* 0x000f220000002400 */
[----:B------:R-:W-:Y:S01]  /*14590*/  IADD3 R76, -R182, 0x60, R5 ;  /* 0x00000060b64c7810 */ /* 0x000fe20007ffe105 */
[----:B------:R2:W-:Y:S06]  /*145a0*/  SYNCS.ARRIVE.TRANS64.RED.A1T0 RZ, [R4+URZ], RZ ;  /* 0x000000ff04ff79a7 */ /* 0x0005ec000810043f */
[----:B------:R-:W0:Y:S01]  /*145b0*/  MUFU.TANH R3, R3 ;  /* 0x0000000300037308 */ /* 0x000e220000002400 */
[----:B--2---:R-:W-:-:S07]  /*145c0*/  IADD3 R4, R166, R49, -R182 ;  /* 0x00000031a6047210 */ /* 0x004fce0007ffe8b6 */
[----:B------:R-:W2:Y:S01]  /*145d0*/  MUFU.TANH R74, R74 ;  /* 0x0000004a004a7308 */ /* 0x000ea20000002400 */
[----:B------:R-:W-:Y:S01]  /*145e0*/  IMAD.IADD R57, R4, 0x1, -R165 ;  /* 0x0000000104397824 */ /* 0x000fe200078e0aa5 */
[----:B-1----:R-:W-:-:S03]  /*145f0*/  ISETP.GE.AND P1, PT, R9, 0x1, PT ;  /* 0x000000010900780c */ /* 0x002fc60003f26270 */
[----:B------:R-:W-:-:S03]  /*14600*/  IMAD.IADD R81, R57, 0x1, R8 ;  /* 0x0000000139517824 */ /* 0x000fc600078e0208 */
[----:B------:R-:W1:Y:S02]  /*14610*/  MUFU.TANH R29, R29 ;  /* 0x0000001d001d7308 */ /* 0x000e640000002400 */
[----:B---3--:R-:W-:-:S06]  /*14620*/  VIADDMNMX R64, R59, R81, R76, PT ;  /* 0x000000513b407246 */ /* 0x008fcc000380014c */
[----:B------:R-:W3:Y:S01]  /*14630*/  MUFU.TANH R10, R10 ;  /* 0x0000000a000a7308 */ /* 0x000ee20000002400 */
[----:B------:R-:W-:-:S07]  /*14640*/  @P1 LOP3.LUT R16, R16, 0x80000, RZ, 0xfc, !PT ;  /* 0x0008000010101812 */ /* 0x000fce00078efcff */
        /* <DEDUP_REMOVED lines=41> */
[----:B----4-:R-:W-:-:S04]  /*148e0*/  VIADD R70, R57, UR38 ;  /* 0x0000002639467c36 */ /* 0x010fc80008000000 */
[----:B------:R-:W-:Y:S01]  /*148f0*/  IMAD.IADD R66, R70, 0x1, R59 ;  /* 0x0000000146427824 */ /* 0x000fe200078e023b */
[----:B-123--:R-:W-:Y:S06]  /*14900*/  @!P1 BRA `(.L_x_1747) ;  /* 0x00000000004c9947 */ /* 0x00efec0003800000 */
[----:B------:R-:W-:Y:S01]  /*14910*/  IADD3 R49, -R165, R166, R59 ;  /* 0x000000a6a5317210 */ /* 0x000fe20007ffe13b */
[----:B------:R-:W-:Y:S03]  /*14920*/  BSSY B0, `(.L_x_1748) ;  /* 0x000000e000007945 */ /* 0x000fe60003800000 */
[----:B------:R-:W-:-:S13]  /*14930*/  ISETP.GT.AND P1, PT, R49, -0x1, PT ;  /* 0xffffffff3100780c */ /* 0x000fda0003f24270 */
[----:B------:R-:W-:Y:S05]  /*14940*/  @P1 BRA `(.L_x_1749) ;  /* 0x00000000001c1947 */ /* 0x000fea0003800000 */
[----:B------:R-:W-:Y:S02]  /*14950*/  ISETP.NE.AND P1, PT, R9, 0x1, PT ;  /* 0x000000010900780c */ /* 0x000fe40003f25270 */
[----:B------:R-:W-:-:S11]  /*14960*/  LOP3.LUT R49, RZ, R49, RZ, 0x33, !PT ;  /* 0x00000031ff317212 */ /* 0x000fd600078e33ff */
[----:B------:R-:W1:Y:S02]  /*14970*/  @P1 LDC.64 R4, c[0x0][0x9e8] ;  /* 0x00027a00ff041b82 */ /* 0x000e640000000a00 */
[----:B-1----:R-:W-:-:S05]  /*14980*/  @P1 IMAD.HI.U32 R4, R49, R4, RZ ;  /* 0x0000000431041227 */ /* 0x002fca00078e00ff */
[----:B------:R-:W-:-:S04]  /*14990*/  @P1 SHF.R.U32.HI R49, RZ, R5, R4 ;  /* 0x00000005ff311219 */ /* 0x000fc80000011604 */
[----:B------:R-:W-:Y:S01]  /*149a0*/  LOP3.LUT R49, RZ, R49, RZ, 0x33, !PT ;  /* 0x00000031ff317212 */ /* 0x000fe200078e33ff */
[----:B------:R-:W-:Y:S06]  /*149b0*/  BRA `(.L_x_1750) ;  /* 0x0000000000107947 */ /* 0x000fec0003800000 */
.L_x_1749:
[----:B------:R-:W-:-:S13]  /*149c0*/  ISETP.NE.AND P1, PT, R9, 0x1, PT ;  /* 0x000000010900780c */ /* 0x000fda0003f25270 */
[----:B------:R-:W1:Y:S02]  /*149d0*/  @P1 LDC.64 R4, c[0x0][0x9e8] ;  /* 0x00027a00ff041b82 */ /* 0x000e640000000a00 */
[----:B-1----:R-:W-:-:S05]  /*149e0*/  @P1 IMAD.HI.U32 R4, R49, R4, RZ ;  /* 0x0000000431041227 */ /* 0x002fca00078e00ff */
[----:B------:R-:W-:-:S07]  /*149f0*/  @P1 SHF.R.U32.HI R49, RZ, R5, R4 ;  /* 0x00000005ff311219 */ /* 0x000fce0000011604 */
.L_x_1750:
[----:B------:R-:W-:Y:S05]  /*14a00*/  BSYNC B0 ;  /* 0x0000000000007941 */ /* 0x000fea0003800000 */
.L_x_1748:
[----:B------:R-:W-:-:S05]  /*14a10*/  IMAD R49, R49, R9, R62 ;  /* 0x0000000931317224 */ /* 0x000fca00078e023e */
[----:B------:R-:W-:Y:S02]  /*14a20*/  VIMNMX R66, R66, R49, !PT ;  /* 0x0000003142427248 */ /* 0x000fe40007fe0100 */
[----:B------:R-:W-:-:S07]  /*14a30*/  VIADDMNMX R64, R49, R9, R64, PT ;  /* 0x0000000931407246 */ /* 0x000fce0003800140 */
.L_x_1747:
[C---:B------:R-:W-:Y:S01]  /*14a40*/  ISETP.GE.AND P6, PT, R83.reuse, 0x9, PT ;  /* 0x000000095300780c */ /* 0x040fe20003fc6270 */
[----:B------:R-:W1:Y:S01]  /*14a50*/  SHFL.IDX PT, R5, R58, 0x1, 0x1c1f ;  /* 0x003c1f003a057f89 */ /* 0x000e6200000e0000 */
[C---:B------:R-:W-:Y:S02]  /*14a60*/  ISETP.GE.AND P1, PT, R83.reuse, 0x2, PT ;  /* 0x000000025300780c */ /* 0x040fe40003f26270 */
[C---:B------:R-:W-:Y:S02]  /*14a70*/  ISETP.GT.AND P2, PT, R66.reuse, 0x8, !P6 ;  /* 0x000000084200780c */ /* 0x040fe40007744270 */
[----:B------:R-:W-:Y:S02]  /*14a80*/  ISETP.GT.AND P3, PT, R66, 0x1, !P1 ;  /* 0x000000014200780c */ /* 0x000fe40004f64270 */
[----:B------:R-:W-:Y:S02]  /*14a90*/  ISETP.LT.OR P2, PT, R64, 0x9, P2 ;  /* 0x000000094000780c */ /* 0x000fe40001741670 */
[----:B------:R-:W-:-:S02]  /*14aa0*/  ISETP.GE.AND P4, PT, R83, 0xa, PT ;  /* 0x0000000a5300780c */ /* 0x000fc40003f86270 */
[----:B------:R-:W-:Y:S02]  /*14ab0*/  FSEL R77, R74, -INF , !P2 ;  /* 0xff8000004a4d7808 */ /* 0x000fe40005000000 */
[----:B------:R-:W-:Y:S02]  /*14ac0*/  ISETP.LT.OR P3, PT, R64, 0x2, P3 ;  /* 0x000000024000780c */ /* 0x000fe40001f61670 */
[----:B------:R-:W-:Y:S02]  /*14ad0*/  ISETP.GT.AND P2, PT, R66, 0x9, !P4 ;  /* 0x000000094200780c */ /* 0x000fe40006744270 */
[----:B0-----:R-:W-:Y:S02]  /*14ae0*/  FSEL R79, R73, -INF , !P3 ;  /* 0xff800000494f7808 */ /* 0x001fe40005800000 */
        /* <DEDUP_REMOVED lines=17> */
[----:B------:R-:W-:Y:S01]  /*14c00*/  FSEL R71, R36, -INF , !P2 ;  /* 0xff80000024477808 */ /* 0x000fe20005000000 */
[----:B-1----:R-:W-:Y:S01]  /*14c10*/  IMAD.IADD R36, R70, 0x1, R5 ;  /* 0x0000000146247824 */ /* 0x002fe200078e0205 */
        /* <DEDUP_REMOVED lines=71> */
[----:B------:R-:W-:Y:S02]  /*15090*/  VIADDMNMX R32, R5, R81, R76, PT ;  /* 0x0000005105207246 */ /* 0x000fe4000380014c */
        /* <DEDUP_REMOVED lines=16> */
[----:B------:R-:W-:-:S13]  /*151a0*/  ISETP.GE.AND P5, PT, R9, 0x1, PT ;  /* 0x000000010900780c */ /* 0x000fda0003fa6270 */
[----:B------:R-:W-:Y:S05]  /*151b0*/  @!P5 BRA `(.L_x_1751) ;  /* 0x00000000004cd947 */ /* 0x000fea0003800000 */
[----:B------:R-:W-:Y:S01]  /*151c0*/  IADD3 R81, -R165, R166, R5 ;  /* 0x000000a6a5517210 */ /* 0x000fe20007ffe105 */
[----:B------:R-:W-:Y:S03]  /*151d0*/  BSSY B0, `(.L_x_1752) ;  /* 0x000000e000007945 */ /* 0x000fe60003800000 */
        /* <DEDUP_REMOVED lines=9> */
.L_x_1753:
[----:B------:R-:W-:-:S13]  /*15270*/  ISETP.NE.AND P5, PT, R9, 0x1, PT ;  /* 0x000000010900780c */ /* 0x000fda0003fa5270 */
[----:B------:R-:W0:Y:S02]  /*15280*/  @P5 LDC.64 R4, c[0x0][0x9e8] ;  /* 0x00027a00ff045b82 */ /* 0x000e240000000a00 */
[----:B0-----:R-:W-:-:S05]  /*15290*/  @P5 IMAD.HI.U32 R4, R81, R4, RZ ;  /* 0x0000000451045227 */ /* 0x001fca00078e00ff */
[----:B------:R-:W-:-:S07]  /*152a0*/  @P5 SHF.R.U32.HI R81, RZ, R5, R4 ;  /* 0x00000005ff515219 */ /* 0x000fce0000011604 */
.L_x_1754:
[----:B------:R-:W-:Y:S05]  /*152b0*/  BSYNC B0 ;  /* 0x0000000000007941 */ /* 0x000fea0003800000 */
.L_x_1752:
[----:B------:R-:W-:-:S05]  /*152c0*/  IMAD R81, R81, R9, R62 ;  /* 0x0000000951517224 */ /* 0x000fca00078e023e */
[----:B------:R-:W-:Y:S02]  /*152d0*/  VIMNMX R36, R36, R81, !PT ;  /* 0x0000005124247248 */ /* 0x000fe40007fe0100 */
[----:B------:R-:W-:-:S07]  /*152e0*/  VIADDMNMX R32, R81, R9, R32, PT ;  /* 0x0000000951207246 */ /* 0x000fce0003800120 */
.L_x_1751:
        /* <DEDUP_REMOVED lines=11> */
[----:B------:R-:W-:Y:S02]  /*153a0*/  FMNMX.FTZ R4, R99, R79, !PT ;  /* 0x0000004f63047209 */ /* 0x000fe40007810000 */
[----:B------:R-:W-:-:S02]  /*153b0*/  FSEL R93, R7, -INF , !P1 ;  /* 0xff800000075d7808 */ /* 0x000fc40004800000 */
[----:B------:R-:W-:Y:S02]  /*153c0*/  ISETP.NE.AND P1, PT, R78, RZ, PT ;  /* 0x000000ff4e00720c */ /* 0x000fe40003f25270 */
[----:B------:R-:W-:Y:S02]  /*153d0*/  ISETP.NE.AND P5, PT, R84, RZ, PT ;  /* 0x000000ff5400720c */ /* 0x000fe40003fa5270 */
        /* <DEDUP_REMOVED lines=18> */
[----:B------:R-:W-:Y:S02]  /*15500*/  ISETP.NE.AND P5, PT, R89, RZ, PT ;  /* 0x000000ff5900720c */ /* 0x000fe40003fa5270 */
[----:B------:R-:W-:Y:S02]  /*15510*/  ISETP.LT.OR P1, PT, R32, 0x1a, P1 ;  /* 0x0000001a2000780c */ /* 0x000fe40000f21670 */
[----:B------:R-:W-:Y:S02]  /*15520*/  FMNMX.FTZ R4, R61, R4, !PT ;  /* 0x000000043d047209 */ /* 0x000fe40007810000 */
[----:B------:R-:W-:Y:S01]  /*15530*/  FSEL R89, R14, -INF , !P1 ;  /* 0xff8000000e597808 */ /* 0x000fe20004800000 */
[----:B------:R-:W-:Y:S01]  /*15540*/  IMAD.U32 R14, RZ, RZ, UR4 ;  /* 0x00000004ff0e7e24 */ /* 0x000fe2000f8e00ff */
[----:B------:R-:W-:-:S02]  /*15550*/  ISETP.NE.AND P1, PT, R85, RZ, PT ;  /* 0x000000ff5500720c */ /* 0x000fc40003f25270 */
[----:B------:R-:W-:Y:S02]  /*15560*/  FMNMX.FTZ R4, R75, R4, !PT ;  /* 0x000000044b047209 */ /* 0x000fe40007810000 */
[----:B------:R-:W-:Y:S02]  /*15570*/  ISETP.GT.AND P1, PT, R36, 0x20, !P1 ;  /* 0x000000202400780c */ /* 0x000fe40004f24270 */
[----:B------:R-:W-:Y:S02]  /*15580*/  FMNMX.FTZ R4, R49, R4, !PT ;  /* 0x0000000431047209 */ /* 0x000fe40007810000 */
        /* <DEDUP_REMOVED lines=31> */
[----:B------:R-:W-:Y:S01]  /*15780*/  ISETP.NE.AND P1, PT, R94, RZ, PT ;  /* 0x000000ff5e00720c */ /* 0x000fe20003f25270 */
[----:B------:R-:W0:Y:S01]  /*15790*/  SHFL.BFLY PT, R4, R3, 0x2, 0x1f ;  /* 0x0c401f0003047f89 */ /* 0x000e2200000e0000 */
[----:B------:R-:W-:-:S02]  /*157a0*/  ISETP.GT.AND P4, PT, R36, RZ, !P4 ;  /* 0x000000ff2400720c */ /* 0x000fc40006784270 */
[----:B------:R-:W-:Y:S02]  /*157b0*/  ISETP.GT.AND P1, PT, R36, 0x31, !P1 ;  /* 0x000000312400780c */ /* 0x000fe40004f24270 */
[C---:B------:R-:W-:Y:S02]  /*157c0*/  ISETP.LT.OR P4, PT, R32.reuse, 0x1, P4 ;  /* 0x000000012000780c */ /* 0x040fe40002781670 */
[----:B------:R-:W-:Y:S02]  /*157d0*/  ISETP.LT.OR P1, PT, R32, 0x32, P1 ;  /* 0x000000322000780c */ /* 0x000fe40000f21670 */
[----:B------:R-:W-:Y:S02]  /*157e0*/  FSEL R0, R0, -INF , !P4 ;  /* 0xff80000000007808 */ /* 0x000fe40006000000 */
[----:B------:R-:W-:Y:S02]  /*157f0*/  FSEL R31, R31, -INF , !P1 ;  /* 0xff8000001f1f7808 */ /* 0x000fe40004800000 */
[----:B------:R-:W-:-:S02]  /*15800*/  ISETP.NE.AND P1, PT, R96, RZ, PT ;  /* 0x000000ff6000720c */ /* 0x000fc40003f25270 */
[----:B------:R-:W-:Y:S02]  /*15810*/  FMNMX.FTZ R12, R0, R95, !PT ;  /* 0x0000005f000c7209 */ /* 0x000fe40007810000 */
        /* <DEDUP_REMOVED lines=8> */
[----:B0-----:R-:W-:Y:S02]  /*158a0*/  FMNMX.FTZ R26, R3, R4, !PT ;  /* 0x00000004031a7209 */ /* 0x001fe40007810000 */
[----:B------:R-:W-:Y:S02]  /*158b0*/  ISETP.LT.OR P1, PT, R32, 0x3a, P1 ;  /* 0x0000003a2000780c */ /* 0x000fe40000f21670 */
[----:B------:R-:W-:Y:S01]  /*158c0*/  FMNMX.FTZ R12, R91, R12, !PT ;  /* 0x0000000c5b0c7209 */ /* 0x000fe20007810000 */
[----:B------:R-:W0:Y:S01]  /*158d0*/  SHFL.BFLY PT, R97, R26, 0x1, 0x1f ;  /* 0x0c201f001a617f89 */ /* 0x000e2200000e0000 */
        /* <DEDUP_REMOVED lines=13> */
[----:B------:R-:W-:Y:S02]  /*159b0*/  FMNMX.FTZ R12, R85, R12, !PT ;  /* 0x0000000c550c7209 */ /* 0x000fe40007810000 */
[----:B------:R-:W-:Y:S02]  /*159c0*/  ISETP.GT.AND P1, PT, R36, 0x48, !P5 ;  /* 0x000000482400780c */ /* 0x000fe40006f24270 */
[----:B0-----:R-:W-:Y:S02]  /*159d0*/  FMNMX.FTZ R4, R26, R97, !PT ;  /* 0x000000611a047209 */ /* 0x001fe40007810000 */
[----:B------:R-:W-:Y:S02]  /*159e0*/  FMNMX.FTZ R12, R25, R12, !PT ;  /* 0x0000000c190c7209 */ /* 0x000fe40007810000 */
[----:B------:R-:W-:Y:S01]  /*159f0*/  ISETP.LT.OR P1, PT, R32, 0x49, P1 ;  /* 0x000000492000780c */ /* 0x000fe20000f21670 */
[----:B------:R-:W-:Y:S01]  /*15a00*/  FMUL.FTZ R10, R4, R14 ;  /* 0x0000000e040a7220 */ /* 0x000fe20000410000 */
[----:B------:R-:W-:-:S02]  /*15a10*/  FMNMX.FTZ R12, R31, R12, !PT ;  /* 0x0000000c1f0c7209 */ /* 0x000fc40007810000 */
[----:B------:R-:W-:Y:S02]  /*15a20*/  FSEL R43, R43, -INF , !P1 ;  /* 0xff8000002b2b7808 */ /* 0x000fe40004800000 */
[----:B------:R-:W-:Y:S02]  /*15a30*/  FSETP.NEU.FTZ.AND P1, PT, R4, -INF , PT ;  /* 0xff8000000400780b */ /* 0x000fe40003f3d000 */
[----:B------:R-:W-:Y:S02]  /*15a40*/  ISETP.NE.AND P5, PT, R52, RZ, PT ;  /* 0x000000ff3400720c */ /* 0x000fe40003fa5270 */
[----:B------:R-:W-:Y:S02]  /*15a50*/  FMNMX.FTZ R12, R81, R12, !PT ;  /* 0x0000000c510c7209 */ /* 0x000fe40007810000 */
[----:B------:R-:W-:Y:S02]  /*15a60*/  FSEL R10, R10, RZ, P1 ;  /* 0x000000ff0a0a7208 */ /* 0x000fe40000800000 */
[----:B------:R-:W-:-:S02]  /*15a70*/  ISETP.GT.AND P1, PT, R36, 0x49, !P5 ;  /* 0x000000492400780c */ /* 0x000fc40006f24270 */
[----:B------:R-:W-:Y:S01]  /*15a80*/  FMNMX.FTZ R12, R35, R12, !PT ;  /* 0x0000000c230c7209 */ /* 0x000fe20007810000 */
[-CC-:B------:R-:W-:Y:S01]  /*15a90*/  FFMA.FTZ R148, R69, R14.reuse, -R10.reuse ;  /* 0x0000000e45947223 */ /* 0x180fe2000001080a */
[----:B------:R-:W-:Y:S01]  /*15aa0*/  ISETP.LT.OR P1, PT, R32, 0x4a, P1 ;  /* 0x0000004a2000780c */ /* 0x000fe20000f21670 */
[-CC-:B------:R-:W-:Y:S01]  /*15ab0*/  FFMA.FTZ R154, R71, R14.reuse, -R10.reuse ;  /* 0x0000000e479a7223 */ /* 0x180fe2000001080a */
[----:B------:R-:W-:Y:S01]  /*15ac0*/  ISETP.NE.AND P6, PT, R40, RZ, PT ;  /* 0x000000ff2800720c */ /* 0x000fe20003fc5270 */
[--C-:B------:R-:W-:Y:S01]  /*15ad0*/  FFMA.FTZ R152, R73, R14, -R10.reuse ;  /* 0x0000000e49987223 */ /* 0x100fe2000001080a */
[----:B------:R-:W-:Y:S01]  /*15ae0*/  FMNMX.FTZ R12, R83, R12, !PT ;  /* 0x0000000c530c7209 */ /* 0x000fe20007810000 */
[-CC-:B------:R-:W-:Y:S01]  /*15af0*/  FFMA.FTZ R156, R99, R14.reuse, -R10.reuse ;  /* 0x0000000e639c7223 */ /* 0x180fe2000001080a */
[----:B------:R-:W-:Y:S01]  /*15b00*/  FSEL R97, R42, -INF , !P1 ;  /* 0xff8000002a617808 */ /* 0x000fe20004800000 */
[-CC-:B------:R-:W-:Y:S01]  /*15b10*/  FFMA.FTZ R79, R79, R14.reuse, -R10.reuse ;  /* 0x0000000e4f4f7223 */ /* 0x180fe2000001080a */
[C---:B------:R-:W-:Y:S01]  /*15b20*/  ISETP.GT.AND P1, PT, R36.reuse, 0x50, !P6 ;  /* 0x000000502400780c */ /* 0x040fe20007724270 */
[--C-:B------:R-:W-:Y:S01]  /*15b30*/  FFMA.FTZ R158, R77, R14, -R10.reuse ;  /* 0x0000000e4d9e7223 */ /* 0x100fe2000001080a */
[----:B------:R-:W-:Y:S01]  /*15b40*/  FMNMX.FTZ R12, R39, R12, !PT ;  /* 0x0000000c270c7209 */ /* 0x000fe20007810000 */
[----:B------:R-:W-:Y:S01]  /*15b50*/  MUFU.EX2 R156, R156 ;  /* 0x0000009c009c7308 */ /* 0x000fe20000000800 */
[----:B------:R-:W-:Y:S01]  /*15b60*/  ISETP.GT.AND P2, PT, R36, 0x51, !P2 ;  /* 0x000000512400780c */ /* 0x000fe20005744270 */
[-CC-:B------:R-:W-:Y:S01]  /*15b70*/  FFMA.FTZ R65, R65, R14.reuse, -R10.reuse ;  /* 0x0000000e41417223 */ /* 0x180fe2000001080a */
[----:B------:R-:W-:Y:S01]  /*15b80*/  ISETP.LT.OR P1, PT, R32, 0x51, P1 ;  /* 0x000000512000780c */ /* 0x000fe20000f21670 */
[--C-:B------:R-:W-:Y:S01]  /*15b90*/  FFMA.FTZ R144, R45, R14, -R10.reuse ;  /* 0x0000000e2d907223 */ /* 0x100fe2000001080a */
[----:B------:R-:W-:Y:S01]  /*15ba0*/  FMNMX.FTZ R12, R43, R12, !PT ;  /* 0x0000000c2b0c7209 */ /* 0x000fe20007810000 */
[-CC-:B------:R-:W-:Y:S01]  /*15bb0*/  FFMA.FTZ R146, R33, R14.reuse, -R10.reuse ;  /* 0x0000000e21927223 */ /* 0x180fe2000001080a */
[----:B------:R-:W-:Y:S01]  /*15bc0*/  ISETP.NE.AND P5, PT, R46, RZ, PT ;  /* 0x000000ff2e00720c */ /* 0x000fe20003fa5270 */
[----:B------:R-:W0:Y:S01]  /*15bd0*/  MUFU.EX2 R79, R79 ;  /* 0x0000004f004f7308 */ /* 0x000e220000000800 */
[----:B------:R-:W-:Y:S01]  /*15be0*/  ISETP.GT.AND P3, PT, R36, 0x58, !P3 ;  /* 0x000000582400780c */ /* 0x000fe20005f64270 */
[-CC-:B-----5:R-:W-:Y:S01]  /*15bf0*/  FFMA.FTZ R140, R41, R14.reuse, -R10.reuse ;  /* 0x0000000e298c7223 */ /* 0x1a0fe2000001080a */
[----:B------:R-:W-:Y:S01]  /*15c00*/  ISETP.LT.OR P2, PT, R32, 0x52, P2 ;  /* 0x000000522000780c */ /* 0x000fe20001741670 */
[-CC-:B------:R-:W-:Y:S01]  /*15c10*/  FFMA.FTZ R142, R47, R14.reuse, -R10.reuse ;  /* 0x0000000e2f8e7223 */ /* 0x180fe2000001080a */
[----:B------:R-:W-:Y:S01]  /*15c20*/  FSEL R69, R24, -INF , !P1 ;  /* 0xff80000018457808 */ /* 0x000fe20004800000 */
[--C-:B------:R-:W-:Y:S01]  /*15c30*/  FFMA.FTZ R136, R37, R14, -R10.reuse ;  /* 0x0000000e25887223 */ /* 0x100fe2000001080a */
[----:B------:R-:W-:Y:S01]  /*15c40*/  FMNMX.FTZ R12, R97, R12, !PT ;  /* 0x0000000c610c7209 */ /* 0x000fe20007810000 */
[----:B------:R-:W1:Y:S01]  /*15c50*/  MUFU.EX2 R158, R158 ;  /* 0x0000009e009e7308 */ /* 0x000e620000000800 */
[----:B------:R-:W-:Y:S01]  /*15c60*/  ISETP.GT.AND P4, PT, R36, 0x59, !P5 ;  /* 0x000000592400780c */ /* 0x000fe20006f84270 */
[-CC-:B------:R-:W-:Y:S01]  /*15c70*/  FFMA.FTZ R67, R67, R14.reuse, -R10.reuse ;  /* 0x0000000e43437223 */ /* 0x180fe2000001080a */
[----:B------:R-:W-:Y:S01]  /*15c80*/  ISETP.LT.OR P3, PT, R32, 0x59, P3 ;  /* 0x000000592000780c */ /* 0x000fe20001f61670 */
[-CC-:B------:R-:W-:Y:S01]  /*15c90*/  FFMA.FTZ R63, R63, R14.reuse, -R10.reuse ;  /* 0x0000000e3f3f7223 */ /* 0x180fe2000001080a */
[----:B------:R-:W-:Y:S01]  /*15ca0*/  FSEL R71, R20, -INF , !P2 ;  /* 0xff80000014477808 */ /* 0x000fe20005000000 */
[--C-:B------:R-:W-:Y:S01]  /*15cb0*/  FFMA.FTZ R20, R61, R14, -R10.reuse ;  /* 0x0000000e3d147223 */ /* 0x100fe2000001080a */
[----:B------:R-:W-:Y:S01]  /*15cc0*/  FMNMX.FTZ R12, R69, R12, !PT ;  /* 0x0000000c450c7209 */ /* 0x000fe20007810000 */
[----:B------:R-:W2:Y:S01]  /*15cd0*/  MUFU.EX2 R65, R65 ;  /* 0x0000004100417308 */ /* 0x000ea20000000800 */
[----:B------:R-:W-:Y:S01]  /*15ce0*/  ISETP.LT.OR P4, PT, R32, 0x5a, P4 ;  /* 0x0000005a2000780c */ /* 0x000fe20002781670 */
[-CC-:B------:R-:W-:Y:S01]  /*15cf0*/  FFMA.FTZ R150, R75, R14.reuse, -R10.reuse ;  /* 0x0000000e4b967223 */ /* 0x180fe2000001080a */
[----:B------:R-:W-:Y:S01]  /*15d00*/  FSEL R61, R21, -INF , !P3 ;  /* 0xff800000153d7808 */ /* 0x000fe20005800000 */
[--C-:B------:R-:W-:Y:S01]  /*15d10*/  FFMA.FTZ R49, R49, R14, -R10.reuse ;  /* 0x0000000e31317223 */ /* 0x100fe2000001080a */
[----:B------:R-:W-:Y:S01]  /*15d20*/  FMNMX.FTZ R12, R71, R12, !PT ;  /* 0x0000000c470c7209 */ /* 0x000fe20007810000 */
[--C-:B------:R-:W-:Y:S01]  /*15d30*/  FFMA.FTZ R45, R59, R14, -R10.reuse ;  /* 0x0000000e3b2d7223 */ /* 0x100fe2000001080a */
[----:B------:R-:W-:Y:S01]  /*15d40*/  FSEL R73, R44, -INF , !P4 ;  /* 0xff8000002c497808 */ /* 0x000fe20006000000 */
[----:B------:R3:W-:Y:S01]  /*15d50*/  MUFU.EX2 R21, R20 ;  /* 0x0000001400157308 */ /* 0x0007e20000000800 */
[----:B------:R-:W-:Y:S01]  /*15d60*/  FMNMX.FTZ R12, R61, R12, !PT ;  /* 0x0000000c3d0c7209 */ /* 0x000fe20007810000 */
[-CC-:B------:R-:W-:Y:S01]  /*15d70*/  FFMA.FTZ R33, R57, R14.reuse, -R10.reuse ;  /* 0x0000000e39217223 */ /* 0x180fe2000001080a */
[-CC-:B------:R-:W-:Y:S01]  /*15d80*/  FFMA.FTZ R41, R55, R14.reuse, -R10.reuse ;  /* 0x0000000e37297223 */ /* 0x180fe2000001080a */
[--C-:B------:R-:W-:Y:S01]  /*15d90*/  FFMA.FTZ R47, R53, R14, -R10.reuse ;  /* 0x0000000e352f7223 */ /* 0x100fe2000001080a */
[----:B------:R-:W-:Y:S01]  /*15da0*/  FMNMX.FTZ R12, R73, R12, !PT ;  /* 0x0000000c490c7209 */ /* 0x000fe20007810000 */
[-CC-:B------:R-:W-:Y:S01]  /*15db0*/  FFMA.FTZ R37, R51, R14.reuse, -R10.reuse ;  /* 0x0000000e33257223 */ /* 0x180fe2000001080a */
[-CC-:B------:R-:W-:Y:S01]  /*15dc0*/  FFMA.FTZ R138, R29, R14.reuse, -R10.reuse ;  /* 0x0000000e1d8a7223 */ /* 0x180fe2000001080a */
[----:B------:R-:W-:Y:S01]  /*15dd0*/  FFMA.FTZ R13, R13, R14, -R10 ;  /* 0x0000000e0d0d7223 */ /* 0x000fe2000001080a */
[----:B------:R-:W4:Y:S01]  /*15de0*/  MUFU.EX2 R152, R152 ;  /* 0x0000009800987308 */ /* 0x000f220000000800 */
[----:B------:R-:W3:Y:S01]  /*15df0*/  SHFL.BFLY PT, R3, R12, 0x2, 0x1f ;  /* 0x0c401f000c037f89 */ /* 0x000ee200000e0000 */
[----:B------:R-:W-:Y:S01]  /*15e00*/  ISETP.NE.AND P5, PT, R224, 0x1, PT ;  /* 0x00000001e000780c */ /* 0x000fe20003fa5270 */
[----:B------:R-:W-:-:S05]  /*15e10*/  IMAD.MOV.U32 R40, RZ, RZ, R188 ;  /* 0x000000ffff287224 */ /* 0x000fca00078e00bc */
[----:B------:R-:W4:Y:S07]  /*15e20*/  MUFU.EX2 R67, R67 ;  /* 0x0000004300437308 */ /* 0x000f2e0000000800 */
[----:B------:R-:W4:Y:S01]  /*15e30*/  @P5 LDC R42, c[0x0][0x450] ;  /* 0x00011400ff2a5b82 */ /* 0x000f220000000800 */
[----:B------:R-:W4:Y:S08]  /*15e40*/  MUFU.EX2 R154, R154 ;  /* 0x0000009a009a7308 */ /* 0x000f300000000800 */
[----:B------:R-:W4:Y:S01]  /*15e50*/  MUFU.EX2 R63, R63 ;  /* 0x0000003f003f7308 */ /* 0x000f220000000800 */
[----:B---3--:R-:W-:-:S05]  /*15e60*/  FMNMX.FTZ R20, R12, R3, !PT ;  /* 0x000000030c147209 */ /* 0x008fca0007810000 */
[----:B------:R-:W3:Y:S02]  /*15e70*/  SHFL.BFLY PT, R3, R20, 0x1, 0x1f ;  /* 0x0c201f0014037f89 */ /* 0x000ee400000e0000 */
[----:B------:R-:W-:Y:S08]  /*15e80*/  MUFU.EX2 R148, R148 ;  /* 0x0000009400947308 */ /* 0x000ff00000000800 */
[----:B------:R-:W-:Y:S08]  /*15e90*/  MUFU.EX2 R150, R150 ;  /* 0x0000009600967308 */ /* 0x000ff00000000800 */
[----:B------:R-:W-:Y:S01]  /*15ea0*/  MUFU.EX2 R49, R49 ;  /* 0x0000003100317308 */ /* 0x000fe20000000800 */
[----:B---3--:R-:W-:-:S07]  /*15eb0*/  FMNMX.FTZ R3, R20, R3, !PT ;  /* 0x0000000314037209 */ /* 0x008fce0007810000 */
[----:B------:R-:W-:Y:S01]  /*15ec0*/  MUFU.EX2 R144, R144 ;  /* 0x0000009000907308 */ /* 0x000fe20000000800 */
[C---:B------:R-:W-:Y:S01]  /*15ed0*/  FSETP.NEU.FTZ.AND P1, PT, R3.reuse, -INF , PT ;  /* 0xff8000000300780b */ /* 0x040fe20003f3d000 */
[----:B------:R-:W-:-:S05]  /*15ee0*/  FMUL.FTZ R32, R3, R14 ;  /* 0x0000000e03207220 */ /* 0x000fca0000410000 */
[----:B------:R-:W-:Y:S01]  /*15ef0*/  FSEL R32, R32, RZ, P1 ;  /* 0x000000ff20207208 */ /* 0x000fe20000800000 */
[----:B------:R-:W-:Y:S04]  /*15f00*/  MUFU.EX2 R45, R45 ;  /* 0x0000002d002d7308 */ /* 0x000fe80000000800 */
[-CC-:B------:R-:W-:Y:S01]  /*15f10*/  FFMA.FTZ R157, R0, R14.reuse, -R32.reuse ;  /* 0x0000000e009d7223 */ /* 0x180fe20000010820 */
[-CC-:B------:R-:W-:Y:S01]  /*15f20*/  FFMA.FTZ R0, R95, R14.reuse, -R32.reuse ;  /* 0x0000000e5f007223 */ /* 0x180fe20000010820 */
[-CC-:B------:R-:W-:Y:S01]  /*15f30*/  FFMA.FTZ R159, R5, R14.reuse, -R32.reuse ;  /* 0x0000000e059f7223 */ /* 0x180fe20000010820 */
[-CC-:B------:R-:W-:Y:S01]  /*15f40*/  FFMA.FTZ R10, R93, R14.reuse, -R32.reuse ;  /* 0x0000000e5d0a7223 */ /* 0x180fe20000010820 */
[-CC-:B------:R-:W-:Y:S01]  /*15f50*/  FFMA.FTZ R153, R7, R14.reuse, -R32.reuse ;  /* 0x0000000e07997223 */ /* 0x180fe20000010820 */
[----:B0-----:R-:W-:Y:S01]  /*15f60*/  FADD.FTZ R5, R156, R79 ;  /* 0x0000004f9c057221 */ /* 0x001fe20000010000 */
[----:B------:R-:W-:Y:S01]  /*15f70*/  MUFU.EX2 R157, R157 ;  /* 0x0000009d009d7308 */ /* 0x000fe20000000800 */
[-CC-:B------:R-:W-:Y:S01]  /*15f80*/  FFMA.FTZ R12, R91, R14.reuse, -R32.reuse ;  /* 0x0000000e5b0c7223 */ /* 0x180fe20000010820 */
[-CC-:B------:R-:W-:Y:S01]  /*15f90*/  FFMA.FTZ R155, R15, R14.reuse, -R32.reuse ;  /* 0x0000000e0f9b7223 */ /* 0x180fe20000010820 */
[----:B-1----:R-:W-:Y:S01]  /*15fa0*/  FADD.FTZ R30, R158, R5 ;  /* 0x000000059e1e7221 */ /* 0x002fe20000010000 */
[-CC-:B------:R-:W-:Y:S01]  /*15fb0*/  FFMA.FTZ R20, R89, R14.reuse, -R32.reuse ;  /* 0x0000000e59147223 */ /* 0x180fe20000010820 */
[-CC-:B------:R-:W-:Y:S01]  /*15fc0*/  FFMA.FTZ R149, R11, R14.reuse, -R32.reuse ;  /* 0x0000000e0b957223 */ /* 0x180fe20000010820 */
[-C--:B------:R-:W-:Y:S01]  /*15fd0*/  FFMA.FTZ R24, R87, R14.reuse, -R32 ;  /* 0x0000000e57187223 */ /* 0x080fe20000010820 */
[----:B--2---:R-:W-:Y:S01]  /*15fe0*/  FADD.FTZ R5, R65, R30 ;  /* 0x0000001e41057221 */ /* 0x004fe20000010000 */
[----:B------:R-:W0:Y:S01]  /*15ff0*/  MUFU.EX2 R0, R0 ;  /* 0x0000000000007308 */ /* 0x000e220000000800 */
[-CC-:B------:R-:W-:Y:S01]  /*16000*/  FFMA.FTZ R151, R27, R14.reuse, -R32.reuse ;  /* 0x0000000e1b977223 */ /* 0x180fe20000010820 */
[-CC-:B------:R-:W-:Y:S01]  /*16010*/  FFMA.FTZ R26, R85, R14.reuse, -R32.reuse ;  /* 0x0000000e551a7223 */ /* 0x180fe20000010820 */
[----:B----4-:R-:W-:Y:S01]  /*16020*/  FADD.FTZ R30, R152, R5 ;  /* 0x00000005981e7221 */ /* 0x010fe20000010000 */
[-CC-:B------:R-:W-:Y:S01]  /*16030*/  FFMA.FTZ R145, R25, R14.reuse, -R32.reuse ;  /* 0x0000000e19917223 */ /* 0x180fe20000010820 */
[----:B------:R-:W1:Y:S01]  /*16040*/  @P5 LDC R11, c[0x0][0x44c] ;  /* 0x00011300ff0b5b82 */ /* 0x000e620000000800 */
[-C--:B------:R-:W-:Y:S01]  /*16050*/  FFMA.FTZ R28, R31, R14.reuse, -R32 ;  /* 0x0000000e1f1c7223 */ /* 0x080fe20000010820 */
[----:B------:R-:W-:Y:S01]  /*16060*/  FADD.FTZ R7, R67, R30 ;  /* 0x0000001e43077221 */ /* 0x000fe20000010000 */
[----:B------:R-:W2:Y:S01]  /*16070*/  MUFU.EX2 R159, R159 ;  /* 0x0000009f009f7308 */ /* 0x000ea20000000800 */
[-CC-:B------:R-:W-:Y:S01]  /*16080*/  FFMA.FTZ R147, R81, R14.reuse, -R32.reuse ;  /* 0x0000000e51937223 */ /* 0x180fe20000010820 */
[-CC-:B------:R-:W-:Y:S01]  /*16090*/  FFMA.FTZ R30, R35, R14.reuse, -R32.reuse ;  /* 0x0000000e231e7223 */ /* 0x180fe20000010820 */
[----:B------:R-:W-:Y:S01]  /*160a0*/  FADD.FTZ R36, R154, R7 ;  /* 0x000000079a247221 */ /* 0x000fe20000010000 */
[-CC-:B------:R-:W-:Y:S01]  /*160b0*/  FFMA.FTZ R141, R83, R14.reuse, -R32.reuse ;  /* 0x0000000e538d7223 */ /* 0x180fe20000010820 */
[-CC-:B------:R-:W-:Y:S01]  /*160c0*/  FFMA.FTZ R39, R39, R14.reuse, -R32.reuse ;  /* 0x0000000e27277223 */ /* 0x180fe20000010820 */
[-C--:B------:R-:W-:Y:S01]  /*160d0*/  FFMA.FTZ R43, R43, R14.reuse, -R32 ;  /* 0x0000000e2b2b7223 */ /* 0x080fe20000010820 */
[----:B------:R-:W-:Y:S01]  /*160e0*/  FADD.FTZ R7, R63, R36 ;  /* 0x000000243f077221 */ /* 0x000fe20000010000 */
[----:B------:R-:W3:Y:S01]  /*160f0*/  MUFU.EX2 R10, R10 ;  /* 0x0000000a000a7308 */ /* 0x000ee20000000800 */
[----:B0-----:R-:W-:Y:S01]  /*16100*/  FADD.FTZ R34, R157, R0 ;  /* 0x000000009d227221 */ /* 0x001fe20000010000 */
[-CC-:B------:R-:W-:Y:S01]  /*16110*/  FFMA.FTZ R97, R97, R14.reuse, -R32.reuse ;  /* 0x0000000e61617223 */ /* 0x180fe20000010820 */
[----:B------:R-:W-:Y:S01]  /*16120*/  FADD.FTZ R36, R148, R7 ;  /* 0x0000000794247221 */ /* 0x000fe20000010000 */
[-CC-:B------:R-:W-:Y:S01]  /*16130*/  FFMA.FTZ R69, R69, R14.reuse, -R32.reuse ;  /* 0x0000000e45457223 */ /* 0x180fe20000010820 */
[-CC-:B------:R-:W-:Y:S01]  /*16140*/  FFMA.FTZ R71, R71, R14.reuse, -R32.reuse ;  /* 0x0000000e47477223 */ /* 0x180fe20000010820 */
[-C--:B------:R-:W-:Y:S01]  /*16150*/  FFMA.FTZ R61, R61, R14.reuse, -R32 ;  /* 0x0000000e3d3d7223 */ /* 0x080fe20000010820 */
[----:B------:R-:W-:Y:S01]  /*16160*/  FADD.FTZ R7, R21, R36 ;  /* 0x0000002415077221 */ /* 0x000fe20000010000 */
[----:B------:R-:W0:Y:S01]  /*16170*/  MUFU.EX2 R153, R153 ;  /* 0x0000009900997308 */ /* 0x000e220000000800 */
[----:B--2---:R-:W-:Y:S01]  /*16180*/  FADD.FTZ R5, R159, R34 ;  /* 0x000000229f057221 */ /* 0x004fe20000010000 */
[----:B------:R-:W-:Y:S01]  /*16190*/  FFMA.FTZ R73, R73, R14, -R32 ;  /* 0x0000000e49497223 */ /* 0x000fe20000010820 */
[----:B------:R-:W-:Y:S01]  /*161a0*/  FADD.FTZ R38, R150, R7 ;  /* 0x0000000796267221 */ /* 0x000fe20000010000 */
[----:B------:R-:W-:Y:S01]  /*161b0*/  F2FP.BF16.F32.PACK_AB R157, R0, R157 ;  /* 0x0000009d009d723e */ /* 0x000fe200000010ff */
[----:B-1----:R-:W-:Y:S01]  /*161c0*/  @P5 IMAD.HI.U32 R11, R188, R11, RZ ;  /* 0x0000000bbc0b5227 */ /* 0x002fe200078e00ff */
[----:B------:R-:W-:-:S03]  /*161d0*/  F2FP.BF16.F32.PACK_AB R156, R79, R156 ;  /* 0x0000009c4f9c723e */ /* 0x000fc600000010ff */
[----:B------:R-:W-:Y:S01]  /*161e0*/  FADD.FTZ R7, R49, R38 ;  /* 0x0000002631077221 */ /* 0x000fe20000010000 */
[----:B------:R-:W1:Y:S01]  /*161f0*/  MUFU.EX2 R12, R12 ;  /* 0x0000000c000c7308 */ /* 0x000e620000000800 */
[----:B---3--:R-:W-:Y:S01]  /*16200*/  FADD.FTZ R34, R10, R5 ;  /* 0x000000050a227221 */ /* 0x008fe20000010000 */
[----:B------:R-:W-:Y:S01]  /*16210*/  @P5 SHF.R.U32.HI R40, RZ, R42, R11 ;  /* 0x0000002aff285219 */ /* 0x000fe2000001160b */
[----:B------:R-:W-:Y:S01]  /*16220*/  FADD.FTZ R38, R144, R7 ;  /* 0x0000000790267221 */ /* 0x000fe20000010000 */
[----:B------:R-:W-:Y:S02]  /*16230*/  ISETP.GE.AND P5, PT, R9, 0x1, PT ;  /* 0x000000010900780c */ /* 0x000fe40003fa6270 */
[----:B------:R-:W-:Y:S01]  /*16240*/  F2FP.BF16.F32.PACK_AB R158, R65, R158 ;  /* 0x0000009e419e723e */ /* 0x000fe200000010ff */
[----:B------:R-:W-:Y:S01]  /*16250*/  FADD.FTZ R7, R45, R38 ;  /* 0x000000262d077221 */ /* 0x000fe20000010000 */
[----:B------:R-:W2:Y:S01]  /*16260*/  MUFU.EX2 R155, R155 ;  /* 0x0000009b009b7308 */ /* 0x000ea20000000800 */
[----:B0-----:R-:W-:Y:S01]  /*16270*/  FADD.FTZ R5, R153, R34 ;  /* 0x0000002299057221 */ /* 0x001fe20000010000 */
[----:B------:R-:W-:Y:S01]  /*16280*/  IMAD.IADD R193, R193, 0x1, R40 ;  /* 0x00000001c1c17824 */ /* 0x000fe200078e0228 */
[----:B------:R-:W-:-:S02]  /*16290*/  F2FP.BF16.F32.PACK_AB R152, R67, R152 ;  /* 0x000000984398723e */ /* 0x000fc400000010ff */
[----:B------:R-:W-:Y:S01]  /*162a0*/  F2FP.BF16.F32.PACK_AB R154, R63, R154 ;  /* 0x0000009a3f9a723e */ /* 0x000fe200000010ff */
[----:B------:R-:W-:Y:S01]  /*162b0*/  IMAD.IADD R8, R193, 0x1, R8 ;  /* 0x00000001c1087824 */ /* 0x000fe200078e0208 */
[----:B------:R-:W-:Y:S01]  /*162c0*/  F2FP.BF16.F32.PACK_AB R148, R21, R148 ;  /* 0x000000941594723e */ /* 0x000fe200000010ff */
[----:B------:R-:W0:Y:S01]  /*162d0*/  MUFU.EX2 R20, R20 ;  /* 0x0000001400147308 */ /* 0x000e220000000800 */
[----:B-1----:R-:W-:Y:S01]  /*162e0*/  FADD.FTZ R34, R12, R5 ;  /* 0x000000050c227221 */ /* 0x002fe20000010000 */
[----:B------:R-:W-:Y:S02]  /*162f0*/  F2FP.BF16.F32.PACK_AB R150, R49, R150 ;  /* 0x000000963196723e */ /* 0x000fe400000010ff */
[----:B------:R-:W-:Y:S02]  /*16300*/  F2FP.BF16.F32.PACK_AB R144, R45, R144 ;  /* 0x000000902d90723e */ /* 0x000fe400000010ff */
[----:B------:R-:W-:Y:S02]  /*16310*/  F2FP.BF16.F32.PACK_AB R159, R10, R159 ;  /* 0x0000009f0a9f723e */ /* 0x000fe400000010ff */
[----:B------:R-:W1:Y:S01]  /*16320*/  MUFU.EX2 R149, R149 ;  /* 0x0000009500957308 */ /* 0x000e620000000800 */
[----:B--2---:R-:W-:Y:S01]  /*16330*/  FADD.FTZ R5, R155, R34 ;  /* 0x000000229b057221 */ /* 0x004fe20000010000 */
[----:B------:R-:W-:-:S06]  /*16340*/  F2FP.BF16.F32.PACK_AB R153, R12, R153 ;  /* 0x000000990c99723e */ /* 0x000fcc00000010ff */
        /* <DEDUP_REMOVED lines=12> */
[----:B------:R-:W-:-:S06]  /*16410*/  F2FP.BF16.F32.PACK_AB R151, R26, R151 ;  /* 0x000000971a97723e */ /* 0x000fcc00000010ff */
[----:B------:R-:W1:Y:S01]  /*16420*/  MUFU.EX2 R33, R33 ;  /* 0x0000002100217308 */ /* 0x000e620000000800 */
[----:B--2---:R-:W-:-:S07]  /*16430*/  FADD.FTZ R38, R146, R7 ;  /* 0x0000000792267221 */ /* 0x004fce0000010000 */
[----:B------:R-:W2:Y:S01]  /*16440*/  MUFU.EX2 R28, R28 ;  /* 0x0000001c001c7308 */ /* 0x000ea20000000800 */
[----:B0-----:R-:W-:-:S07]  /*16450*/  FADD.FTZ R5, R145, R36 ;  /* 0x0000002491057221 */ /* 0x001fce0000010000 */
[----:B------:R-:W0:Y:S01]  /*16460*/  MUFU.EX2 R140, R140 ;  /* 0x0000008c008c7308 */ /* 0x000e220000000800 */
[C---:B-1----:R-:W-:Y:S01]  /*16470*/  FADD.FTZ R7, R33.reuse, R38 ;  /* 0x0000002621077221 */ /* 0x042fe20000010000 */
[----:B------:R-:W-:-:S06]  /*16480*/  F2FP.BF16.F32.PACK_AB R146, R33, R146 ;  /* 0x000000922192723e */ /* 0x000fcc00000010ff */
        /* <DEDUP_REMOVED lines=16> */
[----:B--2---:R-:W-:-:S07]  /*16590*/  FADD.FTZ R5, R141, R38 ;  /* 0x000000268d057221 */ /* 0x004fce0000010000 */
[----:B------:R-:W2:Y:S01]  /*165a0*/  MUFU.EX2 R136, R136 ;  /* 0x0000008800887308 */ /* 0x000ea20000000800 */
[C---:B0-----:R-:W-:Y:S01]  /*165b0*/  FADD.FTZ R7, R47.reuse, R40 ;  /* 0x000000282f077221 */ /* 0x041fe20000010000 */
[----:B------:R-:W-:-:S06]  /*165c0*/  F2FP.BF16.F32.PACK_AB R142, R47, R142 ;  /* 0x0000008e2f8e723e */ /* 0x000fcc00000010ff */
        /* <DEDUP_REMOVED lines=21> */
[----:B0-----:R-:W-:-:S04]  /*16720*/  FADD.FTZ R7, R61, R0 ;  /* 0x000000003d077221 */ /* 0x001fc80000010000 */
[C---:B-1----:R-:W-:Y:S01]  /*16730*/  FADD.FTZ R0, R38.reuse, R7 ;  /* 0x0000000726007221 */ /* 0x042fe20000010000 */
[----:B------:R-:W-:Y:S01]  /*16740*/  F2FP.BF16.F32.PACK_AB R139, R38, R61 ;  /* 0x0000003d268b723e */ /* 0x000fe200000010ff */
[----:B------:R-:W-:Y:S02]  /*16750*/  VIADD R7, R72, 0xfffffffe ;  /* 0xfffffffe48077836 */ /* 0x000fe40000000000 */
[C---:B--2---:R-:W-:Y:S01]  /*16760*/  FADD.FTZ R5, R13.reuse, R42 ;  /* 0x0000002a0d057221 */ /* 0x044fe20000010000 */
[----:B------:R-:W-:Y:S01]  /*16770*/  F2FP.BF16.F32.PACK_AB R138, R13, R138 ;  /* 0x0000008a0d8a723e */ /* 0x000fe200000010ff */
        /* <DEDUP_REMOVED lines=12> */
.L_x_1757:
[----:B------:R-:W-:-:S13]  /*16840*/  ISETP.NE.AND P1, PT, R9, 0x1, PT ;  /* 0x000000010900780c */ /* 0x000fda0003f25270 */
[----:B------:R-:W0:Y:S02]  /*16850*/  @P1 LDC.64 R10, c[0x0][0x9e8] ;  /* 0x00027a00ff0a1b82 */ /* 0x000e240000000a00 */
[----:B0-----:R-:W-:-:S05]  /*16860*/  @P1 IMAD.HI.U32 R10, R12, R10, RZ ;  /* 0x0000000a0c0a1227 */ /* 0x001fca00078e00ff */
[----:B------:R-:W-:-:S07]  /*16870*/  @P1 SHF.R.U32.HI R12, RZ, R11, R10 ;  /* 0x0000000bff0c1219 */ /* 0x000fce000001160a */
.L_x_1758:
[----:B------:R-:W-:Y:S05]  /*16880*/  BSYNC B0 ;  /* 0x0000000000007941 */ /* 0x000fea0003800000 */
.L_x_1756:
[----:B------:R-:W-:-:S05]  /*16890*/  IMAD R9, R12, R9, R9 ;  /* 0x000000090c097224 */ /* 0x000fca00078e0209 */
[----:B------:R-:W-:-:S07]  /*168a0*/  VIMNMX R8, R8, R9, PT ;  /* 0x0000000908087248 */ /* 0x000fce0003fe0100 */
.L_x_1755:
[----:B------:R-:W-:Y:S01]  /*168b0*/  IMAD.HI R8, R8, 0x2aaaaaab, RZ ;  /* 0x2aaaaaab08087827 */ /* 0x000fe200078e02ff */
[----:B------:R-:W-:Y:S01]  /*168c0*/  ULDC UR47, c[0x0][0x9e4] ;  /* 0x00027900002f7ab9 */ /* 0x000fe20000000800 */
[----:B------:R-:W-:Y:S01]  /*168d0*/  ULDC UR46, c[0x0][0x9e4] ;  /* 0x00027900002e7ab9 */ /* 0x000fe20000000800 */
[----:B------:R-:W-:Y:S01]  /*168e0*/  ULDC UR39, c[0x0][0x9d8] ;  /* 0x0002760000277ab9 */ /* 0x000fe20000000800 */
[----:B------:R-:W-:Y:S01]  /*168f0*/  ULDC UR43, c[0x0][0x9d8] ;  /* 0x00027600002b7ab9 */ /* 0x000fe20000000800 */
[----:B------:R-:W-:Y:S01]  /*16900*/  SHF.R.U32.HI R9, RZ, 0x1f, R8 ;  /* 0x0000001fff097819 */ /* 0x000fe20000011608 */
[----:B------:R-:W-:Y:S01]  /*16910*/  ULDC UR42, c[0x0][0x9d8] ;  /* 0x00027600002a7ab9 */ /* 0x000fe20000000800 */
[----:B------:R-:W-:Y:S01]  /*16920*/  ULDC UR50, c[0x0][0x988] ;  /* 0x0002620000327ab9 */ /* 0x000fe20000000800 */
[----:B------:R-:W-:Y:S01]  /*16930*/  ULDC UR54, c[0x0][0x988] ;  /* 0x0002620000367ab9 */ /* 0x000fe20000000800 */
[----:B------:R-:W-:Y:S01]  /*16940*/  LEA.HI.SX32 R8, R8, R9, 0x1c ;  /* 0x0000000908087211 */ /* 0x000fe200078fe2ff */
[----:B------:R-:W-:Y:S01]  /*16950*/  ULDC UR51, c[0x0][0x988] ;  /* 0x0002620000337ab9 */ /* 0x000fe20000000800 */
[----:B------:R-:W-:Y:S01]  /*16960*/  ULDC UR58, c[0x0][0x9e0] ;  /* 0x00027800003a7ab9 */ /* 0x000fe20000000800 */
[----:B------:R-:W-:Y:S01]  /*16970*/  ULDC UR55, c[0x0][0x9e0] ;  /* 0x0002780000377ab9 */ /* 0x000fe20000000800 */
[----:B------:R-:W-:Y:S01]  /*16980*/  VIMNMX R8, R201, R8, !PT ;  /* 0x00000008c9087248 */ /* 0x000fe20007fe0100 */
[----:B------:R-:W-:Y:S01]  /*16990*/  BSSY B1, `(.L_x_1759) ;  /* 0x00003c3000017945 */ /* 0x000fe20003800000 */
[----:B------:R-:W-:Y:S01]  /*169a0*/  IMAD.MOV.U32 R9, RZ, RZ, 0x3f800000 ;  /* 0x3f800000ff097424 */ /* 0x000fe200078e00ff */
[----:B------:R-:W-:-:S02]  /*169b0*/  CS2R R86, SRZ ;  /* 0x0000000000567805 */ /* 0x000fc4000001ff00 */
[----:B------:R-:W-:Y:S01]  /*169c0*/  ISETP.GE.AND P1, PT, R7, R8, PT ;  /* 0x000000080700720c */ /* 0x000fe20003f26270 */
[----:B------:R-:W-:Y:S01]  /*169d0*/  IMAD.MOV.U32 R94, RZ, RZ, 0x3f800000 ;  /* 0x3f800000ff5e7424 */ /* 0x000fe200078e00ff */
        /* <DEDUP_REMOVED lines=31> */
[----:B------:R-:W-:Y:S06]  /*16bd0*/  @!P1 BRA `(.L_x_1760) ;  /* 0x0000003800789947 */ /* 0x000fec0003800000 */
[----:B------:R-:W-:Y:S01]  /*16be0*/  BSSY B0, `(.L_x_1761) ;  /* 0x0000399000007945 */ /* 0x000fe20003800000 */
[----:B------:R-:W-:Y:S02]  /*16bf0*/  IMAD.MOV.U32 R9, RZ, RZ, 0x3f800000 ;  /* 0x3f800000ff097424 */ /* 0x000fe400078e00ff */
[----:B------:R-:W-:-:S07]  /*16c00*/  IMAD.MOV.U32 R87, RZ, RZ, RZ ;  /* 0x000000ffff577224 */ /* 0x000fce00078e00ff */
.L_x_1782:
[----:B------:R-:W-:-:S05]  /*16c10*/  VIADD R12, R23, 0x1 ;  /* 0x00000001170c7836 */ /* 0x000fca0000000000 */
[----:B------:R-:W-:-:S04]  /*16c20*/  ISETP.NE.AND P1, PT, R12, 0x2, PT ;  /* 0x000000020c00780c */ /* 0x000fc80003f25270 */
[----:B------:R-:W-:Y:S02]  /*16c30*/  SEL R13, RZ, 0x1, P1 ;  /* 0x00000001ff0d7807 */ /* 0x000fe40000800000 */
[----:B------:R-:W-:Y:S02]  /*16c40*/  SEL R12, R12, RZ, P1 ;  /* 0x000000ff0c0c7207 */ /* 0x000fe40000800000 */
[----:B------:R-:W-:Y:S01]  /*16c50*/  LOP3.LUT R13, R164, R13, RZ, 0x3c, !PT ;  /* 0x0000000da40d7212 */ /* 0x000fe200078e3cff */
[----:B------:R-:W-:Y:S06]  /*16c60*/  @!P0 BRA `(.L_x_1762) ;  /* 0x0000000000048947 */ /* 0x000fec0003800000 */
[----:B------:R-:W-:Y:S01]  /*16c70*/  BPT.TRAP 0x1 ;  /* 0x000000040000795c */ /* 0x000fe20000300000 */
.L_x_1762:
[----:B------:R-:W-:Y:S01]  /*16c80*/  IMAD R20, R12, 0x8, R2 ;  /* 0x000000080c147824 */ /* 0x000fe200078e0202 */
[----:B------:R-:W-:-:S04]  /*16c90*/  SHF.L.U32 R11, R13, 0x1f, RZ ;  /* 0x0000001f0d0b7819 */ /* 0x000fc800000006ff */
[----:B------:R0:W1:Y:S01]  /*16ca0*/  SYNCS.PHASECHK.TRANS64.TRYWAIT P1, [R20+URZ+0x2a830], R11 ;  /* 0x02a8300b140075a7 */ /* 0x000062000802017f */
[----:B------:R-:W-:Y:S05]  /*16cb0*/  @!P0 BRA `(.L_x_1763) ;  /* 0x0000000000048947 */ /* 0x000fea0003800000 */
[----:B------:R-:W-:Y:S01]  /*16cc0*/  BPT.TRAP 0x1 ;  /* 0x000000040000795c */ /* 0x000fe20000300000 */
.L_x_1763:
[----:B------:R-:W-:Y:S01]  /*16cd0*/  IMAD R95, R12, 0x900, R6 ;  /* 0x000009000c5f7824 */ /* 0x000fe200078e0206 */
[----:B------:R-:W-:Y:S03]  /*16ce0*/  BSSY B2, `(.L_x_1764) ;  /* 0x0000006000027945 */ /* 0x000fe60003800000 */
[C---:B------:R-:W-:Y:S02]  /*16cf0*/  VIADD R90, R95.reuse, 0x2 ;  /* 0x000000025f5a7836 */ /* 0x040fe40000000000 */
[----:B------:R-:W-:Y:S01]  /*16d00*/  VIADD R92, R95, 0x4 ;  /* 0x000000045f5c7836 */ /* 0x000fe20000000000 */
[----:B-1----:R-:W-:Y:S06]  /*16d10*/  @P1 BRA `(.L_x_1765) ;  /* 0x0000000000081947 */ /* 0x002fec0003800000 */
[----:B------:R-:W1:Y:S02]  /*16d20*/  SYNCS.PHASECHK.TRANS64.TRYWAIT P1, [R20+URZ+0x2a830], R11 ;  /* 0x02a8300b140075a7 */ /* 0x000e64000802017f */
[----:B-1----:R-:W-:Y:S05]  /*16d30*/  @!P1 BRA `(.L_x_1766) ;  /* 0x0000016800789947 */ /* 0x002fea0003800000 */
.L_x_1765:
[----:B------:R-:W-:Y:S05]  /*16d40*/  BSYNC B2 ;  /* 0x0000000000027941 */ /* 0x000fea0003800000 */
.L_x_1764:
[----:B------:R-:W2:Y:S01]  /*16d50*/  LDL.64 R96, [R1+0x28] ;  /* 0x0000280001607983 */ /* 0x000ea20000100a00 */
[----:B------:R-:W-:Y:S01]  /*16d60*/  IMAD.MOV.U32 R88, RZ, RZ, R95 ;  /* 0x000000ffff587224 */ /* 0x000fe200078e005f */
[----:B------:R-:W-:Y:S01]  /*16d70*/  MOV R197, UR50 ;  /* 0x0000003200c57c02 */ /* 0x000fe20008000f00 */
[----:B------:R-:W-:Y:S01]  /*16d80*/  IMAD.MOV.U32 R89, RZ, RZ, 0x40000040 ;  /* 0x40000040ff597424 */ /* 0x000fe200078e00ff */
[----:B------:R-:W-:Y:S01]  /*16d90*/  MOV R193, UR46 ;  /* 0x0000002e00c17c02 */ /* 0x000fe20008000f00 */
[----:B------:R-:W-:Y:S01]  /*16da0*/  IMAD.MOV.U32 R91, RZ, RZ, 0x40000040 ;  /* 0x40000040ff5b7424 */ /* 0x000fe200078e00ff */
[----:B------:R-:W-:Y:S01]  /*16db0*/  R2UR UR50, R88 ;  /* 0x00000000583272ca */ /* 0x000fe200000e0000 */
[C---:B------:R-:W-:Y:S01]  /*16dc0*/  VIADD R88, R95.reuse, 0x6 ;  /* 0x000000065f587836 */ /* 0x040fe20000000000 */
[----:B01----:R-:W-:Y:S01]  /*16dd0*/  MOV R11, UR38 ;  /* 0x00000026000b7c02 */ /* 0x003fe20008000f00 */
[----:B------:R-:W-:Y:S01]  /*16de0*/  IMAD.MOV.U32 R93, RZ, RZ, 0x40000040 ;  /* 0x40000040ff5d7424 */ /* 0x000fe200078e00ff */
[----:B------:R-:W-:Y:S01]  /*16df0*/  R2UR UR46, R90 ;  /* 0x000000005a2e72ca */ /* 0x000fe200000e0000 */
[C---:B------:R-:W-:Y:S01]  /*16e00*/  VIADD R90, R95.reuse, 0x300 ;  /* 0x000003005f5a7836 */ /* 0x040fe20000000000 */
[----:B------:R-:W-:Y:S01]  /*16e10*/  R2UR UR38, R88 ;  /* 0x00000000582672ca */ /* 0x000fe200000e0000 */
[C---:B------:R-:W-:Y:S01]  /*16e20*/  VIADD R88, R95.reuse, 0x302 ;  /* 0x000003025f587836 */ /* 0x040fe20000000000 */
[----:B------:R-:W-:Y:S01]  /*16e30*/  MOV R189, UR42 ;  /* 0x0000002a00bd7c02 */ /* 0x000fe20008000f00 */
[-C--:B------:R-:W-:Y:S01]  /*16e40*/  FMUL.FTZ R24, R24, R94.reuse ;  /* 0x0000005e18187220 */ /* 0x080fe20000410000 */
[----:B------:R-:W-:Y:S01]  /*16e50*/  R2UR UR42, R92 ;  /* 0x000000005c2a72ca */ /* 0x000fe200000e0000 */
[C---:B------:R-:W-:Y:S01]  /*16e60*/  VIADD R92, R95.reuse, 0x304 ;  /* 0x000003045f5c7836 */ /* 0x040fe20000000000 */
[----:B------:R-:W-:Y:S01]  /*16e70*/  R2UR UR34, R90 ;  /* 0x000000005a2272ca */ /* 0x000fe200000e0000 */
[C---:B------:R-:W-:Y:S01]  /*16e80*/  VIADD R90, R95.reuse, 0x306 ;  /* 0x000003065f5a7836 */ /* 0x040fe20000000000 */
[----:B------:R-:W-:Y:S01]  /*16e90*/  R2UR UR30, R88 ;  /* 0x00000000581e72ca */ /* 0x000fe200000e0000 */
[----:B------:R-:W-:Y:S01]  /*16ea0*/  VIADD R88, R95, 0x600 ;  /* 0x000006005f587836 */ /* 0x000fe20000000000 */
[----:B------:R-:W-:Y:S01]  /*16eb0*/  MOV R196, UR51 ;  /* 0x0000003300c47c02 */ /* 0x000fe20008000f00 */
[-C--:B------:R-:W-:Y:S01]  /*16ec0*/  FMUL.FTZ R25, R25, R94.reuse ;  /* 0x0000005e19197220 */ /* 0x080fe20000410000 */
[----:B------:R-:W-:Y:S01]  /*16ed0*/  MOV R198, UR49 ;  /* 0x0000003100c67c02 */ /* 0x000fe20008000f00 */
[-C--:B------:R-:W-:Y:S01]  /*16ee0*/  FMUL.FTZ R28, R28, R94.reuse ;  /* 0x0000005e1c1c7220 */ /* 0x080fe20000410000 */
[----:B------:R-:W-:Y:S01]  /*16ef0*/  MOV R199, UR48 ;  /* 0x0000003000c77c02 */ /* 0x000fe20008000f00 */
[-C--:B------:R-:W-:Y:S01]  /*16f00*/  FMUL.FTZ R29, R29, R94.reuse ;  /* 0x0000005e1d1d7220 */ /* 0x080fe20000410000 */
        /* <DEDUP_REMOVED lines=94> */
[----:B------:R-:W-:Y:S02]  /*174f0*/  R2UR UR51, R196 ;  /* 0x00000000c43372ca */ /* 0x000fe400000e0000 */
[----:B------:R-:W-:Y:S02]  /*17500*/  R2UR UR50, R197 ;  /* 0x00000000c53272ca */ /* 0x000fe400000e0000 */
[----:B------:R-:W2:Y:S01]  /*17510*/  LDL.64 R196, [R1+0x20] ;  /* 0x0000200001c47983 */ /* 0x000ea20000100a00 */
[----:B------:R-:W-:Y:S02]  /*17520*/  WARPGROUP.DEPBAR.LE gsb0, 0x0 ;  /* 0x00008000000079c5 */ /* 0x000fe40000010000 */
[----:B------:R-:W-:Y:S01]  /*17530*/  WARPGROUP.ARRIVE ;  /* 0x00000000000079c5 */ /* 0x000fe20000000000 */
[----:B--2---:R-:W-:Y:S02]  /*17540*/  R2UR UR44, R196 ;  /* 0x00000000c42c72ca */ /* 0x004fe400000e0000 */
[----:B------:R-:W-:-:S02]  /*17550*/  R2UR UR45, R197 ;  /* 0x00000000c52d72ca */ /* 0x000fc400000e0000 */
[----:B------:R-:W-:Y:S01]  /*17560*/  R2UR UR49, R198 ;  /* 0x00000000c63172ca */ /* 0x000fe200000e0000 */
[----:B------:R-:W2:Y:S10]  /*17570*/  LDL.64 R196, [R1] ;  /* 0x0000000001c47983 */ /* 0x000eb40000100a00 */
[----:B------:R-:W-:Y:S01]  /*17580*/  HGMMA.64x96x16.F32.BF16 R88, gdesc[UR44], R88, gsb0 ;  /* 0x016000002c5879f0 */ /* 0x000fe20008001858 */
[----:B------:R-:W-:-:S02]  /*17590*/  R2UR UR45, R194 ;  /* 0x00000000c22d72ca */ /* 0x000fc400000e0000 */
[----:B------:R-:W-:Y:S02]  /*175a0*/  R2UR UR44, R195 ;  /* 0x00000000c32c72ca */ /* 0x000fe400000e0000 */
[----:B------:R-:W3:Y:S01]  /*175b0*/  LDL.64 R194, [R1+0x18] ;  /* 0x0000180001c27983 */ /* 0x000ee20000100a00 */
[----:B------:R-:W-:Y:S02]  /*175c0*/  R2UR UR47, R192 ;  /* 0x00000000c02f72ca */ /* 0x000fe400000e0000 */
[----:B------:R-:W-:Y:S02]  /*175d0*/  R2UR UR46, R193 ;  /* 0x00000000c12e72ca */ /* 0x000fe400000e0000 */
[----:B------:R-:W4:Y:S01]  /*175e0*/  LDL.64 R192, [R1+0x10] ;  /* 0x0000100001c07983 */ /* 0x000f220000100a00 */
[----:B------:R-:W-:-:S03]  /*175f0*/  R2UR UR48, R199 ;  /* 0x00000000c73072ca */ /* 0x000fc600000e0000 */
[----:B------:R-:W5:Y:S01]  /*17600*/  LDL.64 R198, [R1+0x8] ;  /* 0x0000080001c67983 */ /* 0x000f620000100a00 */
[----:B------:R-:W-:Y:S02]  /*17610*/  WARPGROUP.DEPBAR.LE gsb0, 0x0 ;  /* 0x00008000000079c5 */ /* 0x000fe40000010000 */
[----:B------:R-:W-:Y:S01]  /*17620*/  WARPGROUP.ARRIVE ;  /* 0x00000000000079c5 */ /* 0x000fe20000000000 */
[----:B---3--:R-:W-:Y:S02]  /*17630*/  R2UR UR40, R194 ;  /* 0x00000000c22872ca */ /* 0x008fe400000e0000 */
[----:B------:R-:W-:-:S13]  /*17640*/  R2UR UR41, R195 ;  /* 0x00000000c32972ca */ /* 0x000fda00000e0000 */
[----:B------:R-:W-:Y:S01]  /*17650*/  HGMMA.64x96x16.F32.BF16 R88, gdesc[UR40], R88, gsb0 ;  /* 0x01600000285879f0 */ /* 0x000fe20008001858 */
[----:B----4-:R-:W-:Y:S02]  /*17660*/  R2UR UR36, R192 ;  /* 0x00000000c02472ca */ /* 0x010fe400000e0000 */
[----:B------:R-:W-:Y:S02]  /*17670*/  R2UR UR37, R193 ;  /* 0x00000000c12572ca */ /* 0x000fe400000e0000 */
[----:B-----5:R-:W-:Y:S02]  /*17680*/  R2UR UR32, R198 ;  /* 0x00000000c62072ca */ /* 0x020fe400000e0000 */
[----:B------:R-:W-:Y:S01]  /*17690*/  R2UR UR33, R199 ;  /* 0x00000000c72172ca */ /* 0x000fe200000e0000 */
[----:B------:R-:W-:Y:S02]  /*176a0*/  WARPGROUP.DEPBAR.LE gsb0, 0x0 ;  /* 0x00008000000079c5 */ /* 0x000fe40000010000 */
[----:B------:R-:W-:-:S06]  /*176b0*/  WARPGROUP.ARRIVE ;  /* 0x00000000000079c5 */ /* 0x000fcc0000000000 */
        /* <DEDUP_REMOVED lines=47> */
[----:B------:R-:W-:Y:S02]  /*179b0*/  WARPGROUP.DEPBAR.LE gsb0, 0x0 ;  /* 0x00008000000079c5 */ /* 0x000fe40000010000 */
[----:B------:R-:W-:-:S12]  /*179c0*/  @!P0 BRA `(.L_x_1767) ;  /* 0x0000000000048947 */ /* 0x000fd80003800000 */
[----:B------:R-:W-:Y:S01]  /*179d0*/  BPT.TRAP 0x1 ;  /* 0x000000040000795c */ /* 0x000fe20000300000 */
.L_x_1767:
[----:B------:R-:W-:Y:S01]  /*179e0*/  SHF.L.U32 R9, R164, 0x1f, RZ ;  /* 0x0000001fa4097819 */ /* 0x000fe200000006ff */
[----:B------:R-:W-:-:S04]  /*179f0*/  IMAD R21, R23, 0x8, R2 ;  /* 0x0000000817157824 */ /* 0x000fc800078e0202 */
[----:B------:R0:W1:Y:S01]  /*17a00*/  SYNCS.PHASECHK.TRANS64.TRYWAIT P1, [R21+URZ+0x2a850], R9 ;  /* 0x02a85009150075a7 */ /* 0x000062000802017f */
[----:B------:R-:W-:Y:S05]  /*17a10*/  @!P0 BRA `(.L_x_1768) ;  /* 0x0000000000048947 */ /* 0x000fea0003800000 */
[----:B------:R-:W-:Y:S01]  /*17a20*/  BPT.TRAP 0x1 ;  /* 0x000000040000795c */ /* 0x000fe20000300000 */
.L_x_1768:
[----:B------:R-:W-:Y:S04]  /*17a30*/  BSSY B2, `(.L_x_1769) ;  /* 0x0000004000027945 */ /* 0x000fe80003800000 */
[----:B-1----:R-:W-:Y:S05]  /*17a40*/  @P1 BRA `(.L_x_1770) ;  /* 0x0000000000081947 */ /* 0x002fea0003800000 */
[----:B------:R-:W1:Y:S02]  /*17a50*/  SYNCS.PHASECHK.TRANS64.TRYWAIT P1, [R21+URZ+0x2a850], R9 ;  /* 0x02a85009150075a7 */ /* 0x000e64000802017f */
[----:B-1----:R-:W-:Y:S05]  /*17a60*/  @!P1 BRA `(.L_x_1771) ;  /* 0x0000015c00409947 */ /* 0x002fea0003800000 */
.L_x_1770:
[----:B------:R-:W-:Y:S05]  /*17a70*/  BSYNC B2 ;  /* 0x0000000000027941 */ /* 0x000fea0003800000 */
.L_x_1769:
        /* <DEDUP_REMOVED lines=9> */
[----:B------:R-:W-:-:S04]  /*17b10*/  IMAD R10, R23, 0x600, R9 ;  /* 0x00000600170a7824 */ /* 0x000fc800078e0209 */
[C---:B------:R-:W-:Y:S01]  /*17b20*/  VIADD R14, R10.reuse, 0x80 ;  /* 0x000000800a0e7836 */ /* 0x040fe20000000000 */
[----:B------:R-:W-:-:S13]  /*17b30*/  R2UR UR6, R10 ;  /* 0x000000000a0672ca */ /* 0x000fda00000e0000 */
        /* <DEDUP_REMOVED lines=36> */
.L_x_1772:
[----:B------:R-:W-:Y:S01]  /*17d80*/  ISETP.NE.AND P2, PT, R224, 0x1, PT ;  /* 0x00000001e000780c */ /* 0x000fe20003f45270 */
        /* <DEDUP_REMOVED lines=11> */
[----:B------:R-:W-:Y:S01]  /*17e40*/  IMAD.IADD R131, R202, 0x1, R188 ;  /* 0x00000001ca837824 */ /* 0x000fe200078e02bc */
        /* <DEDUP_REMOVED lines=36> */
[----:B------:R-:W-:Y:S01]  /*18090*/  FMUL.FTZ R121, R127, UR43 ;  /* 0x0000002b7f797c20 */ /* 0x000fe20008410000 */
[----:B------:R-:W0:Y:S01]  /*180a0*/  SHFL.IDX PT, R138, R131, RZ, 0x1c1f ;  /* 0x001c1fff838a7589 */ /* 0x000e2200000e0000 */
[----:B------:R-:W-:Y:S01]  /*180b0*/  FMUL.FTZ R126, R128, UR43 ;  /* 0x0000002b807e7c20 */ /* 0x000fe20008410000 */
[----:B------:R-:W-:-:S02]  /*180c0*/  VIADD R11, R20, 0x2a840 ;  /* 0x0002a840140b7836 */ /* 0x000fc40000000000 */
[----:B------:R-:W-:Y:S01]  /*180d0*/  FMUL.FTZ R127, R129, UR43 ;  /* 0x0000002b817f7c20 */ /* 0x000fe20008410000 */
[----:B------:R-:W-:Y:S02]  /*180e0*/  IMAD R133, R7, -0x60, RZ ;  /* 0xffffffa007857824 */ /* 0x000fe400078e02ff */
[----:B------:R-:W-:Y:S01]  /*180f0*/  FMUL.FTZ R20, R134, UR43 ;  /* 0x0000002b86147c20 */ /* 0x000fe20008410000 */
[----:B------:R-:W-:Y:S01]  /*18100*/  FMUL.FTZ R128, R135, UR43 ;  /* 0x0000002b87807c20 */ /* 0x000fe20008410000 */
[----:B------:R-:W-:Y:S01]  /*18110*/  LOP3.LUT P1, RZ, R16, 0x80000, RZ, 0xc0, !PT ;  /* 0x0008000010ff7812 */ /* 0x000fe2000782c0ff */
[----:B------:R-:W1:Y:S01]  /*18120*/  MUFU.TANH R15, R15 ;  /* 0x0000000f000f7308 */ /* 0x000e620000002400 */
[----:B------:R-:W-:Y:S01]  /*18130*/  IADD3 R136, -R182, 0x1, R133 ;  /* 0x00000001b6887810 */ /* 0x000fe20007ffe185 */
[----:B------:R-:W-:Y:S01]  /*18140*/  IMAD.IADD R129, R133, 0x1, -R182 ;  /* 0x0000000185817824 */ /* 0x000fe200078e0ab6 */
[----:B------:R-:W-:Y:S02]  /*18150*/  PRMT R10, R172, 0x654, R11 ;  /* 0x00000654ac0a7816 */ /* 0x000fe4000000000b */
[----:B------:R-:W-:-:S02]  /*18160*/  IADD3 R136, -R165, R136, R166 ;  /* 0x00000088a5887210 */ /* 0x000fc40007ffe1a6 */
[----:B------:R2:W-:Y:S01]  /*18170*/  SYNCS.ARRIVE.TRANS64.RED.A1T0 RZ, [R10+URZ], RZ ;  /* 0x000000ff0aff79a7 */ /* 0x0005e2000810043f */
[----:B------:R-:W3:Y:S02]  /*18180*/  MUFU.TANH R23, R23 ;  /* 0x0000001700177308 */ /* 0x000ee40000002400 */
[C---:B------:R-:W-:Y:S02]  /*18190*/  VIADD R137, R136.reuse, UR58 ;  /* 0x0000003a88897c36 */ /* 0x040fe40008000000 */
[----:B------:R-:W-:-:S04]  /*181a0*/  VIADD R136, R136, UR38 ;  /* 0x0000002688887c36 */ /* 0x000fc80008000000 */
[----:B------:R-:W4:Y:S01]  /*181b0*/  MUFU.TANH R9, R9 ;  /* 0x0000000900097308 */ /* 0x000f220000002400 */
[--C-:B0-----:R-:W-:Y:S02]  /*181c0*/  IMAD.IADD R135, R137, 0x1, R138.reuse ;  /* 0x0000000189877824 */ /* 0x101fe400078e028a */
        /* <DEDUP_REMOVED lines=59> */
.L_x_1775:
[----:B------:R-:W-:-:S05]  /*18580*/  IMAD.U32 R139, RZ, RZ, UR47 ;  /* 0x0000002fff8b7e24 */ /* 0x000fca000f8e00ff */
[----:B------:R-:W-:-:S13]  /*18590*/  ISETP.NE.AND P1, PT, R139, 0x1, PT ;  /* 0x000000018b00780c */ /* 0x000fda0003f25270 */
[----:B------:R-:W1:Y:S02]  /*185a0*/  @P1 LDC.64 R10, c[0x0][0x9e8] ;  /* 0x00027a00ff0a1b82 */ /* 0x000e640000000a00 */
[----:B-1----:R-:W-:-:S05]  /*185b0*/  @P1 IMAD.HI.U32 R10, R138, R10, RZ ;  /* 0x0000000a8a0a1227 */ /* 0x002fca00078e00ff */
[----:B------:R-:W-:-:S07]  /*185c0*/  @P1 SHF.R.U32.HI R138, RZ, R11, R10 ;  /* 0x0000000bff8a1219 */ /* 0x000fce000001160a */
.L_x_1776:
[----:B------:R-:W-:Y:S05]  /*185d0*/  BSYNC B2 ;  /* 0x0000000000027941 */ /* 0x000fea0003800000 */
.L_x_1774:
[----:B------:R-:W-:-:S05]  /*185e0*/  IMAD R138, R138, R139, R129 ;  /* 0x0000008b8a8a7224 */ /* 0x000fca00078e0281 */
[----:B------:R-:W-:Y:S02]  /*185f0*/  VIADDMNMX R135, R138, R139, R135, PT ;  /* 0x0000008b8a877246 */ /* 0x000fe40003800187 */
[----:B------:R-:W-:-:S07]  /*18600*/  VIMNMX R134, R134, R138, !PT ;  /* 0x0000008a86867248 */ /* 0x000fce0007fe0100 */
.L_x_1773:
[C---:B------:R-:W-:Y:S01]  /*18610*/  ISETP.GE.AND P1, PT, R133.reuse, 0x2, PT ;  /* 0x000000028500780c */ /* 0x040fe20003f26270 */
[----:B------:R-:W1:Y:S01]  /*18620*/  SHFL.IDX PT, R131, R131, 0x1, 0x1c1f ;  /* 0x003c1f0083837f89 */ /* 0x000e6200000e0000 */
[C---:B------:R-:W-:Y:S02]  /*18630*/  ISETP.GE.AND P2, PT, R133.reuse, 0x9, PT ;  /* 0x000000098500780c */ /* 0x040fe40003f46270 */
[C---:B------:R-:W-:Y:S02]  /*18640*/  ISETP.GT.AND P4, PT, R134.reuse, 0x1, !P1 ;  /* 0x000000018600780c */ /* 0x040fe40004f84270 */
[----:B------:R-:W-:Y:S02]  /*18650*/  ISETP.GE.AND P5, PT, R133, 0xa, PT ;  /* 0x0000000a8500780c */ /* 0x000fe40003fa6270 */
[----:B------:R-:W-:Y:S02]  /*18660*/  ISETP.GT.AND P3, PT, R134, 0x8, !P2 ;  /* 0x000000088600780c */ /* 0x000fe40005764270 */
[----:B------:R-:W-:-:S02]  /*18670*/  ISETP.LT.OR P4, PT, R135, 0x2, P4 ;  /* 0x000000028700780c */ /* 0x000fc40002781670 */
[----:B------:R-:W-:Y:S02]  /*18680*/  ISETP.LT.OR P3, PT, R135, 0x9, P3 ;  /* 0x000000098700780c */ /* 0x000fe40001f61670 */
[----:B------:R-:W-:Y:S02]  /*18690*/  FSEL R23, R23, -INF , !P4 ;  /* 0xff80000017177808 */ /* 0x000fe40006000000 */
[----:B------:R-:W-:Y:S02]  /*186a0*/  ISETP.GE.AND P4, PT, R133, 0x11, PT ;  /* 0x000000118500780c */ /* 0x000fe40003f86270 */
[----:B------:R-:W-:Y:S02]  /*186b0*/  LOP3.LUT R16, R16, 0xfffffffb, RZ, 0xc0, !PT ;  /* 0xfffffffb10107812 */ /* 0x000fe400078ec0ff */
[----:B0-----:R-:W-:Y:S02]  /*186c0*/  FSEL R90, R90, -INF , !P3 ;  /* 0xff8000005a5a7808 */ /* 0x001fe40005800000 */
[----:B------:R-:W-:-:S02]  /*186d0*/  ISETP.GT.AND P3, PT, R134, 0x9, !P5 ;  /* 0x000000098600780c */ /* 0x000fc40006f64270 */
[----:B------:R-:W-:Y:S01]  /*186e0*/  @P5 LOP3.LUT R16, R16, 0x4, RZ, 0xfc, !PT ;  /* 0x0000000410105812 */ /* 0x000fe200078efcff */
[--C-:B-1----:R-:W-:Y:S01]  /*186f0*/  IMAD.IADD R137, R137, 0x1, R131.reuse ;  /* 0x0000000189897824 */ /* 0x102fe200078e0283 */
[----:B------:R-:W-:Y:S01]  /*18700*/  ISETP.LT.OR P3, PT, R135, 0xa, P3 ;  /* 0x0000000a8700780c */ /* 0x000fe20001f61670 */
[----:B------:R-:W-:Y:S01]  /*18710*/  IMAD.IADD R136, R136, 0x1, R131 ;  /* 0x0000000188887824 */ /* 0x000fe200078e0283 */
[----:B------:R-:W-:Y:S02]  /*18720*/  LOP3.LUT R16, R16, 0xfffffff7, RZ, 0xc0, !PT ;  /* 0xfffffff710107812 */ /* 0x000fe400078ec0ff */
[----:B------:R-:W-:Y:S02]  /*18730*/  FSEL R91, R91, -INF , !P3 ;  /* 0xff8000005b5b7808 */ /* 0x000fe40005800000 */
[----:B------:R-:W-:Y:S02]  /*18740*/  @P4 LOP3.LUT R16, R16, 0x8, RZ, 0xfc, !PT ;  /* 0x0000000810104812 */ /* 0x000fe400078efcff */
[----:B------:R-:W-:-:S02]  /*18750*/  ISETP.GT.AND P3, PT, R134, 0x10, !P4 ;  /* 0x000000108600780c */ /* 0x000fc40006764270 */
[----:B------:R-:W-:Y:S02]  /*18760*/  ISETP.GE.AND P4, PT, R133, 0x12, PT ;  /* 0x000000128500780c */ /* 0x000fe40003f86270 */
[----:B------:R-:W-:Y:S02]  /*18770*/  ISETP.LT.OR P3, PT, R135, 0x11, P3 ;  /* 0x000000118700780c */ /* 0x000fe40001f61670 */
[----:B------:R-:W-:Y:S02]  /*18780*/  LOP3.LUT R16, R16, 0xffffffef, RZ, 0xc0, !PT ;  /* 0xffffffef10107812 */ /* 0x000fe400078ec0ff */
[----:B------:R-:W-:Y:S02]  /*18790*/  FSEL R94, R94, -INF , !P3 ;  /* 0xff8000005e5e7808 */ /* 0x000fe40005800000 */
[----:B------:R-:W-:-:S04]  /*187a0*/  ISETP.GT.AND P3, PT, R134, 0x11, !P4 ;  /* 0x000000118600780c */ /* 0x000fc80006764270 */
[----:B------:R-:W-:Y:S02]  /*187b0*/  ISETP.LT.OR P3, PT, R135, 0x12, P3 ;  /* 0x000000128700780c */ /* 0x000fe40001f61670 */
[----:B------:R-:W-:Y:S02]  /*187c0*/  @P4 LOP3.LUT R16, R16, 0x10, RZ, 0xfc, !PT ;  /* 0x0000001010104812 */ /* 0x000fe400078efcff */
[----:B------:R-:W-:Y:S02]  /*187d0*/  ISETP.GE.AND P4, PT, R133, 0x19, PT ;  /* 0x000000198500780c */ /* 0x000fe40003f86270 */
[----:B------:R-:W-:Y:S02]  /*187e0*/  LOP3.LUT R16, R16, 0xfffbffff, RZ, 0xc0, !PT ;  /* 0xfffbffff10107812 */ /* 0x000fe400078ec0ff */
[----:B------:R-:W-:Y:S02]  /*187f0*/  FSEL R95, R95, -INF , !P3 ;  /* 0xff8000005f5f7808 */ /* 0x000fe40005800000 */
[----:B------:R-:W-:-:S04]  /*18800*/  ISETP.GT.AND P3, PT, R134, 0x18, !P4 ;  /* 0x000000188600780c */ /* 0x000fc80006764270 */
[----:B------:R-:W-:-:S03]  /*18810*/  ISETP.LT.OR P3, PT, R135, 0x19, P3 ;  /* 0x000000198700780c */ /* 0x000fc60001f61670 */
        /* <DEDUP_REMOVED lines=68> */
[----:B------:R-:W-:Y:S02]  /*18c60*/  FSEL R119, R119, -INF , !P3 ;  /* 0xff80000077777808 */ /* 0x000fe40005800000 */
[----:B------:R-:W-:Y:S02]  /*18c70*/  LOP3.LUT R16, R16, 0xffffffbf, RZ, 0xc0, !PT ;  /* 0xffffffbf10107812 */ /* 0x000fe400078ec0ff */
[----:B------:R-:W-:-:S04]  /*18c80*/  ISETP.GT.AND P3, PT, R134, 0x48, !P4 ;  /* 0x000000488600780c */ /* 0x000fc80006764270 */
[----:B------:R-:W-:-:S03]  /*18c90*/  ISETP.LT.OR P3, PT, R135, 0x49, P3 ;  /* 0x000000498700780c */ /* 0x000fc60001f61670 */
[----:B------:R-:W-:Y:S02]  /*18ca0*/  @P4 LOP3.LUT R16, R16, 0x40, RZ, 0xfc, !PT ;  /* 0x0000004010104812 */ /* 0x000fe400078efcff */
[----:B------:R-:W-:Y:S02]  /*18cb0*/  ISETP.GE.AND P4, PT, R133, 0x4a, PT ;  /* 0x0000004a8500780c */ /* 0x000fe40003f86270 */
[----:B------:R-:W-:Y:S02]  /*18cc0*/  FSEL R122, R122, -INF , !P3 ;  /* 0xff8000007a7a7808 */ /* 0x000fe40005800000 */
[----:B------:R-:W-:Y:S02]  /*18cd0*/  ISETP.GT.AND P3, PT, R134, 0x49, !P4 ;  /* 0x000000498600780c */ /* 0x000fe40006764270 */
[----:B------:R-:W-:Y:S02]  /*18ce0*/  LOP3.LUT R16, R16, 0xffffffdf, RZ, 0xc0, !PT ;  /* 0xffffffdf10107812 */ /* 0x000fe400078ec0ff */
[----:B------:R-:W-:-:S04]  /*18cf0*/  ISETP.LT.OR P3, PT, R135, 0x4a, P3 ;  /* 0x0000004a8700780c */ /* 0x000fc80001f61670 */
[----:B------:R-:W-:Y:S02]  /*18d00*/  FSEL R123, R123, -INF , !P3 ;  /* 0xff8000007b7b7808 */ /* 0x000fe40005800000 */
[----:B------:R-:W-:Y:S02]  /*18d10*/  ISETP.GE.AND P3, PT, R133, 0x51, PT ;  /* 0x000000518500780c */ /* 0x000fe40003f66270 */
[----:B------:R-:W-:Y:S02]  /*18d20*/  @P4 LOP3.LUT R16, R16, 0x20, RZ, 0xfc, !PT ;  /* 0x0000002010104812 */ /* 0x000fe400078efcff */
[----:B------:R-:W-:Y:S02]  /*18d30*/  ISETP.GT.AND P4, PT, R134, 0x50, !P3 ;  /* 0x000000508600780c */ /* 0x000fe40005f84270 */
[----:B------:R-:W-:Y:S02]  /*18d40*/  LOP3.LUT R16, R16, 0xfffffffd, RZ, 0xc0, !PT ;  /* 0xfffffffd10107812 */ /* 0x000fe400078ec0ff */
        /* <DEDUP_REMOVED lines=10> */
[----:B------:R-:W-:-:S13]  /*18df0*/  ISETP.GE.AND P6, PT, R133, 0x1, PT ;  /* 0x000000018500780c */ /* 0x000fda0003fc6270 */
[----:B------:R-:W-:Y:S02]  /*18e00*/  @P6 LOP3.LUT R16, R16, 0x2, RZ, 0xfc, !PT ;  /* 0x0000000210106812 */ /* 0x000fe400078efcff */
[----:B------:R-:W-:Y:S02]  /*18e10*/  ISETP.GT.AND P6, PT, R134, RZ, !P6 ;  /* 0x000000ff8600720c */ /* 0x000fe400077c4270 */
[----:B------:R-:W-:Y:S02]  /*18e20*/  LOP3.LUT R16, R16, 0xfffffffe, RZ, 0xc0, !PT ;  /* 0xfffffffe10107812 */ /* 0x000fe400078ec0ff */
[----:B------:R-:W-:-:S04]  /*18e30*/  ISETP.LT.OR P6, PT, R135, 0x1, P6 ;  /* 0x000000018700780c */ /* 0x000fc800037c1670 */
[----:B------:R-:W-:Y:S02]  /*18e40*/  FSEL R15, R15, -INF , !P6 ;  /* 0xff8000000f0f7808 */ /* 0x000fe40007000000 */
[----:B------:R-:W-:-:S13]  /*18e50*/  ISETP.GE.AND P6, PT, R133, 0x5a, PT ;  /* 0x0000005a8500780c */ /* 0x000fda0003fc6270 */
[----:B------:R-:W-:Y:S02]  /*18e60*/  @P6 LOP3.LUT R16, R16, 0x1, RZ, 0xfc, !PT ;  /* 0x0000000110106812 */ /* 0x000fe400078efcff */
[----:B------:R-:W-:-:S04]  /*18e70*/  ISETP.GT.AND P6, PT, R134, 0x59, !P6 ;  /* 0x000000598600780c */ /* 0x000fc800077c4270 */
[----:B------:R-:W-:-:S04]  /*18e80*/  ISETP.LT.OR P6, PT, R135, 0x5a, P6 ;  /* 0x0000005a8700780c */ /* 0x000fc800037c1670 */
[----:B------:R-:W-:Y:S02]  /*18e90*/  FSEL R132, R132, -INF , !P6 ;  /* 0xff80000084847808 */ /* 0x000fe40007000000 */
[----:B------:R-:W-:-:S13]  /*18ea0*/  LOP3.LUT P6, RZ, R16, 0x80000, RZ, 0xc0, !PT ;  /* 0x0008000010ff7812 */ /* 0x000fda00078cc0ff */
[----:B------:R-:W-:Y:S05]  /*18eb0*/  @!P6 BRA `(.L_x_1777) ;  /* 0x000000000054e947 */ /* 0x000fea0003800000 */
        /* <DEDUP_REMOVED lines=12> */
.L_x_1779:
[----:B------:R-:W-:-:S05]  /*18f80*/  IMAD.U32 R133, RZ, RZ, UR47 ;  /* 0x0000002fff857e24 */ /* 0x000fca000f8e00ff */
[----:B------:R-:W-:-:S13]  /*18f90*/  ISETP.NE.AND P6, PT, R133, 0x1, PT ;  /* 0x000000018500780c */ /* 0x000fda0003fc5270 */
[----:B------:R-:W0:Y:S02]  /*18fa0*/  @P6 LDC.64 R10, c[0x0][0x9e8] ;  /* 0x00027a00ff0a6b82 */ /* 0x000e240000000a00 */
[----:B0-----:R-:W-:-:S05]  /*18fb0*/  @P6 IMAD.HI.U32 R10, R131, R10, RZ ;  /* 0x0000000a830a6227 */ /* 0x001fca00078e00ff */
[----:B------:R-:W-:-:S07]  /*18fc0*/  @P6 SHF.R.U32.HI R131, RZ, R11, R10 ;  /* 0x0000000bff836219 */ /* 0x000fce000001160a */
.L_x_1780:
[----:B------:R-:W-:Y:S05]  /*18fd0*/  BSYNC B2 ;  /* 0x0000000000027941 */ /* 0x000fea0003800000 */
.L_x_1778:
[----:B------:R-:W-:-:S05]  /*18fe0*/  IMAD R10, R131, R133, R129 ;  /* 0x00000085830a7224 */ /* 0x000fca00078e0281 */
[----:B------:R-:W-:Y:S02]  /*18ff0*/  VIADDMNMX R137, R10, R133, R137, PT ;  /* 0x000000850a897246 */ /* 0x000fe40003800189 */
[----:B------:R-:W-:-:S07]  /*19000*/  VIMNMX R136, R136, R10, !PT ;  /* 0x0000000a88887248 */ /* 0x000fce0007fe0100 */
.L_x_1777:
[C---:B------:R-:W-:Y:S02]  /*19010*/  ISETP.GT.AND P1, PT, R136.reuse, 0x1, !P1 ;  /* 0x000000018800780c */ /* 0x040fe40004f24270 */
[----:B------:R-:W-:Y:S02]  /*19020*/  ISETP.GT.AND P2, PT, R136, 0x8, !P2 ;  /* 0x000000088800780c */ /* 0x000fe40005744270 */
[C---:B------:R-:W-:Y:S02]  /*19030*/  ISETP.LT.OR P1, PT, R137.reuse, 0x2, P1 ;  /* 0x000000028900780c */ /* 0x040fe40000f21670 */
[----:B------:R-:W-:Y:S02]  /*19040*/  ISETP.LT.OR P2, PT, R137, 0x9, P2 ;  /* 0x000000098900780c */ /* 0x000fe40001741670 */
[----:B------:R-:W-:Y:S01]  /*19050*/  FSEL R11, R14, -INF , !P1 ;  /* 0xff8000000e0b7808 */ /* 0x000fe20004800000 */
[----:B------:R-:W-:Y:S01]  /*19060*/  IMAD.U32 R14, RZ, RZ, UR54 ;  /* 0x00000036ff0e7e24 */ /* 0x000fe2000f8e00ff */
[----:B------:R-:W-:-:S02]  /*19070*/  LOP3.LUT P1, RZ, R16, 0x4, RZ, 0xc0, !PT ;  /* 0x0000000410ff7812 */ /* 0x000fc4000782c0ff */
[----:B------:R-:W-:Y:S02]  /*19080*/  FSEL R88, R88, -INF , !P2 ;  /* 0xff80000058587808 */ /* 0x000fe40005000000 */
[----:B------:R-:W-:Y:S02]  /*19090*/  ISETP.GT.AND P1, PT, R136, 0x9, !P1 ;  /* 0x000000098800780c */ /* 0x000fe40004f24270 */
[C---:B------:R-:W-:Y:S02]  /*190a0*/  LOP3.LUT P2, RZ, R16.reuse, 0x20000, RZ, 0xc0, !PT ;  /* 0x0002000010ff7812 */ /* 0x040fe4000784c0ff */
[----:B------:R-:W-:Y:S02]  /*190b0*/  ISETP.LT.OR P1, PT, R137, 0xa, P1 ;  /* 0x0000000a8900780c */ /* 0x000fe40000f21670 */
[----:B------:R-:W-:Y:S02]  /*190c0*/  LOP3.LUT P6, RZ, R16, 0x10000, RZ, 0xc0, !PT ;  /* 0x0001000010ff7812 */ /* 0x000fe400078cc0ff */
[----:B------:R-:W-:-:S02]  /*190d0*/  FSEL R89, R89, -INF , !P1 ;  /* 0xff80000059597808 */ /* 0x000fc40004800000 */
[----:B------:R-:W-:Y:S02]  /*190e0*/  LOP3.LUT P1, RZ, R16, 0x8, RZ, 0xc0, !PT ;  /* 0x0000000810ff7812 */ /* 0x000fe4000782c0ff */
[----:B------:R-:W-:Y:S02]  /*190f0*/  FMNMX.FTZ R10, R15, R4, !PT ;  /* 0x000000040f0a7209 */ /* 0x000fe40007810000 */
[----:B------:R-:W-:Y:S02]  /*19100*/  ISETP.GT.AND P1, PT, R136, 0x10, !P1 ;  /* 0x000000108800780c */ /* 0x000fe40004f24270 */
[----:B------:R-:W-:Y:S02]  /*19110*/  FMNMX.FTZ R129, R23, R10, !PT ;  /* 0x0000000a17817209 */ /* 0x000fe40007810000 */
[----:B------:R-:W-:Y:S02]  /*19120*/  ISETP.LT.OR P1, PT, R137, 0x11, P1 ;  /* 0x000000118900780c */ /* 0x000fe40000f21670 */
[----:B------:R-:W-:-:S02]  /*19130*/  FMNMX.FTZ R10, R90, R129, !PT ;  /* 0x000000815a0a7209 */ /* 0x000fc40007810000 */
[----:B------:R-:W-:Y:S02]  /*19140*/  FSEL R92, R92, -INF , !P1 ;  /* 0xff8000005c5c7808 */ /* 0x000fe40004800000 */
[----:B------:R-:W-:Y:S02]  /*19150*/  LOP3.LUT P1, RZ, R16, 0x10, RZ, 0xc0, !PT ;  /* 0x0000001010ff7812 */ /* 0x000fe4000782c0ff */
[----:B------:R-:W-:Y:S02]  /*19160*/  FMNMX.FTZ R129, R91, R10, !PT ;  /* 0x0000000a5b817209 */ /* 0x000fe40007810000 */
[----:B------:R-:W-:Y:S02]  /*19170*/  ISETP.GT.AND P1, PT, R136, 0x11, !P1 ;  /* 0x000000118800780c */ /* 0x000fe40004f24270 */
[----:B------:R-:W-:Y:S02]  /*19180*/  FMNMX.FTZ R10, R94, R129, !PT ;  /* 0x000000815e0a7209 */ /* 0x000fe40007810000 */
[----:B------:R-:W-:-:S02]  /*19190*/  ISETP.LT.OR P1, PT, R137, 0x12, P1 ;  /* 0x000000128900780c */ /* 0x000fc40000f21670 */
[----:B------:R-:W-:Y:S02]  /*191a0*/  FMNMX.FTZ R129, R95, R10, !PT ;  /* 0x0000000a5f817209 */ /* 0x000fe40007810000 */
[----:B------:R-:W-:Y:S02]  /*191b0*/  FSEL R93, R93, -INF , !P1 ;  /* 0xff8000005d5d7808 */ /* 0x000fe40004800000 */
[----:B------:R-:W-:Y:S02]  /*191c0*/  LOP3.LUT P1, RZ, R16, 0x40000, RZ, 0xc0, !PT ;  /* 0x0004000010ff7812 */ /* 0x000fe4000782c0ff */
        /* <DEDUP_REMOVED lines=30> */
[----:B------:R-:W-:Y:S02]  /*193b0*/  LOP3.LUT P1, RZ, R16, 0x2000, RZ, 0xc0, !PT ;  /* 0x0000200010ff7812 */ /* 0x000fe4000782c0ff */
[----:B------:R-:W-:Y:S02]  /*193c0*/  FMNMX.FTZ R129, R123, R10, !PT ;  /* 0x0000000a7b817209 */ /* 0x000fe40007810000 */
[----:B------:R-:W-:-:S02]  /*193d0*/  ISETP.GT.AND P1, PT, R136, 0x29, !P1 ;  /* 0x000000298800780c */ /* 0x000fc40004f24270 */
[----:B------:R-:W-:Y:S02]  /*193e0*/  FMNMX.FTZ R10, R126, R129, !PT ;  /* 0x000000817e0a7209 */ /* 0x000fe40007810000 */
[----:B------:R-:W-:Y:S02]  /*193f0*/  ISETP.LT.OR P1, PT, R137, 0x2a, P1 ;  /* 0x0000002a8900780c */ /* 0x000fe40000f21670 */
[----:B------:R-:W-:Y:S02]  /*19400*/  FMNMX.FTZ R129, R127, R10, !PT ;  /* 0x0000000a7f817209 */ /* 0x000fe40007810000 */
[----:B------:R-:W-:Y:S02]  /*19410*/  FSEL R105, R105, -INF , !P1 ;  /* 0xff80000069697808 */ /* 0x000fe40004800000 */
[----:B------:R-:W-:Y:S02]  /*19420*/  LOP3.LUT P1, RZ, R16, 0x1000, RZ, 0xc0, !PT ;  /* 0x0000100010ff7812 */ /* 0x000fe4000782c0ff */
[----:B------:R-:W-:-:S02]  /*19430*/  FMNMX.FTZ R129, R130, R129, !PT ;  /* 0x0000008182817209 */ /* 0x000fc40007810000 */
[----:B------:R-:W-:Y:S02]  /*19440*/  ISETP.GT.AND P1, PT, R136, 0x30, !P1 ;  /* 0x000000308800780c */ /* 0x000fe40004f24270 */
[----:B------:R-:W-:Y:S02]  /*19450*/  FMNMX.FTZ R131, R132, R129, !PT ;  /* 0x0000008184837209 */ /* 0x000fe40007810000 */
[----:B------:R-:W-:Y:S02]  /*19460*/  ISETP.LT.OR P1, PT, R137, 0x31, P1 ;  /* 0x000000318900780c */ /* 0x000fe40000f21670 */
[----:B------:R-:W-:Y:S01]  /*19470*/  LOP3.LUT P2, RZ, R16, 0x40, RZ, 0xc0, !PT ;  /* 0x0000004010ff7812 */ /* 0x000fe2000784c0ff */
[----:B------:R-:W0:Y:S01]  /*19480*/  SHFL.BFLY PT, R10, R131, 0x2, 0x1f ;  /* 0x0c401f00830a7f89 */ /* 0x000e2200000e0000 */
[----:B------:R-:W-:Y:S02]  /*19490*/  FSEL R108, R108, -INF , !P1 ;  /* 0xff8000006c6c7808 */ /* 0x000fe40004800000 */
[----:B------:R-:W-:-:S02]  /*194a0*/  LOP3.LUT P1, RZ, R16, 0x800, RZ, 0xc0, !PT ;  /* 0x0000080010ff7812 */ /* 0x000fc4000782c0ff */
[----:B------:R-:W-:Y:S02]  /*194b0*/  LOP3.LUT P6, RZ, R16, 0x20, RZ, 0xc0, !PT ;  /* 0x0000002010ff7812 */ /* 0x000fe400078cc0ff */
[C---:B------:R-:W-:Y:S02]  /*194c0*/  ISETP.GT.AND P1, PT, R136.reuse, 0x31, !P1 ;  /* 0x000000318800780c */ /* 0x040fe40004f24270 */
[----:B------:R-:W-:Y:S02]  /*194d0*/  ISETP.GT.AND P3, PT, R136, 0x50, !P3 ;  /* 0x000000508800780c */ /* 0x000fe40005f64270 */
[C---:B------:R-:W-:Y:S02]  /*194e0*/  ISETP.LT.OR P1, PT, R137.reuse, 0x32, P1 ;  /* 0x000000328900780c */ /* 0x040fe40000f21670 */
[----:B------:R-:W-:Y:S02]  /*194f0*/  ISETP.LT.OR P3, PT, R137, 0x51, P3 ;  /* 0x000000518900780c */ /* 0x000fe40001f61670 */
[----:B------:R-:W-:-:S02]  /*19500*/  FSEL R109, R109, -INF , !P1 ;  /* 0xff8000006d6d7808 */ /* 0x000fc40004800000 */
[----:B------:R-:W-:Y:S02]  /*19510*/  LOP3.LUT P1, RZ, R16, 0x400, RZ, 0xc0, !PT ;  /* 0x0000040010ff7812 */ /* 0x000fe4000782c0ff */
[C---:B------:R-:W-:Y:S02]  /*19520*/  ISETP.GT.AND P4, PT, R136.reuse, 0x51, !P4 ;  /* 0x000000518800780c */ /* 0x040fe40006784270 */
[----:B------:R-:W-:Y:S02]  /*19530*/  ISETP.GT.AND P1, PT, R136, 0x38, !P1 ;  /* 0x000000388800780c */ /* 0x000fe40004f24270 */
[----:B------:R-:W-:Y:S02]  /*19540*/  FSEL R125, R125, -INF , !P3 ;  /* 0xff8000007d7d7808 */ /* 0x000fe40005800000 */
[----:B------:R-:W-:Y:S02]  /*19550*/  ISETP.LT.OR P1, PT, R137, 0x39, P1 ;  /* 0x000000398900780c */ /* 0x000fe40000f21670 */
[----:B0-----:R-:W-:-:S02]  /*19560*/  FMNMX.FTZ R133, R131, R10, !PT ;  /* 0x0000000a83857209 */ /* 0x001fc40007810000 */
[----:B------:R-:W-:Y:S02]  /*19570*/  FSEL R112, R112, -INF , !P1 ;  /* 0xff80000070707808 */ /* 0x000fe40004800000 */
[----:B------:R-:W-:Y:S01]  /*19580*/  LOP3.LUT P1, RZ, R16, 0x200, RZ, 0xc0, !PT ;  /* 0x0000020010ff7812 */ /* 0x000fe2000782c0ff */
[----:B------:R-:W0:Y:S01]  /*19590*/  SHFL.BFLY PT, R10, R133, 0x1, 0x1f ;  /* 0x0c201f00850a7f89 */ /* 0x000e2200000e0000 */
[C---:B------:R-:W-:Y:S02]  /*195a0*/  ISETP.GT.AND P5, PT, R136.reuse, 0x58, !P5 ;  /* 0x000000588800780c */ /* 0x040fe40006fa4270 */
[----:B------:R-:W-:Y:S02]  /*195b0*/  ISETP.GT.AND P1, PT, R136, 0x39, !P1 ;  /* 0x000000398800780c */ /* 0x000fe40004f24270 */
[C---:B------:R-:W-:Y:S02]  /*195c0*/  ISETP.LT.OR P4, PT, R137.reuse, 0x52, P4 ;  /* 0x000000528900780c */ /* 0x040fe40002781670 */
[----:B------:R-:W-:-:S02]  /*195d0*/  ISETP.LT.OR P1, PT, R137, 0x3a, P1 ;  /* 0x0000003a8900780c */ /* 0x000fc40000f21670 */
[----:B------:R-:W-:Y:S02]  /*195e0*/  ISETP.LT.OR P5, PT, R137, 0x59, P5 ;  /* 0x000000598900780c */ /* 0x000fe40002fa1670 */
[----:B------:R-:W-:Y:S02]  /*195f0*/  FSEL R113, R113, -INF , !P1 ;  /* 0xff80000071717808 */ /* 0x000fe40004800000 */
[----:B------:R-:W-:Y:S02]  /*19600*/  LOP3.LUT P1, RZ, R16, 0x100, RZ, 0xc0, !PT ;  /* 0x0000010010ff7812 */ /* 0x000fe4000782c0ff */
[----:B------:R-:W-:Y:S02]  /*19610*/  FSEL R124, R124, -INF , !P4 ;  /* 0xff8000007c7c7808 */ /* 0x000fe40006000000 */
[----:B------:R-:W-:-:S04]  /*19620*/  ISETP.GT.AND P1, PT, R136, 0x40, !P1 ;  /* 0x000000408800780c */ /* 0x000fc80004f24270 */
[----:B------:R-:W-:Y:S02]  /*19630*/  ISETP.LT.OR P1, PT, R137, 0x41, P1 ;  /* 0x000000418900780c */ /* 0x000fe40000f21670 */
[----:B0-----:R-:W-:Y:S02]  /*19640*/  FMNMX.FTZ R10, R133, R10, !PT ;  /* 0x0000000a850a7209 */ /* 0x001fe40007810000 */
[----:B------:R-:W-:Y:S02]  /*19650*/  FSEL R116, R116, -INF , !P1 ;  /* 0xff80000074747808 */ /* 0x000fe40004800000 */
[----:B------:R-:W-:Y:S01]  /*19660*/  LOP3.LUT P1, RZ, R16, 0x80, RZ, 0xc0, !PT ;  /* 0x0000008010ff7812 */ /* 0x000fe2000782c0ff */
[----:B------:R-:W-:-:S03]  /*19670*/  FMUL.FTZ R129, R10, R14 ;  /* 0x0000000e0a817220 */ /* 0x000fc60000410000 */
[----:B------:R-:W-:-:S04]  /*19680*/  ISETP.GT.AND P1, PT, R136, 0x41, !P1 ;  /* 0x000000418800780c */ /* 0x000fc80004f24270 */
[----:B------:R-:W-:-:S04]  /*19690*/  ISETP.LT.OR P1, PT, R137, 0x42, P1 ;  /* 0x000000428900780c */ /* 0x000fc80000f21670 */
[----:B------:R-:W-:Y:S02]  /*196a0*/  FSEL R117, R117, -INF , !P1 ;  /* 0xff80000075757808 */ /* 0x000fe40004800000 */
[----:B------:R-:W-:Y:S02]  /*196b0*/  ISETP.GT.AND P1, PT, R136, 0x48, !P2 ;  /* 0x000000488800780c */ /* 0x000fe40005724270 */
[----:B------:R-:W-:Y:S02]  /*196c0*/  LOP3.LUT P2, RZ, R16, 0x2, RZ, 0xc0, !PT ;  /* 0x0000000210ff7812 */ /* 0x000fe4000784c0ff */
[----:B------:R-:W-:-:S04]  /*196d0*/  ISETP.LT.OR P1, PT, R137, 0x49, P1 ;  /* 0x000000498900780c */ /* 0x000fc80000f21670 */
[----:B------:R-:W-:Y:S02]  /*196e0*/  FSEL R120, R120, -INF , !P1 ;  /* 0xff80000078787808 */ /* 0x000fe40004800000 */
[----:B------:R-:W-:Y:S02]  /*196f0*/  ISETP.GT.AND P1, PT, R136, 0x49, !P6 ;  /* 0x000000498800780c */ /* 0x000fe40007724270 */
[----:B------:R-:W-:Y:S02]  /*19700*/  LOP3.LUT P6, RZ, R16, 0x1, RZ, 0xc0, !PT ;  /* 0x0000000110ff7812 */ /* 0x000fe400078cc0ff */
[----:B------:R-:W-:-:S04]  /*19710*/  ISETP.LT.OR P1, PT, R137, 0x4a, P1 ;  /* 0x0000004a8900780c */ /* 0x000fc80000f21670 */
[----:B------:R-:W-:Y:S02]  /*19720*/  FSEL R121, R121, -INF , !P1 ;  /* 0xff80000079797808 */ /* 0x000fe40004800000 */
[C---:B------:R-:W-:Y:S02]  /*19730*/  ISETP.GT.AND P1, PT, R136.reuse, RZ, !P2 ;  /* 0x000000ff8800720c */ /* 0x040fe40005724270 */
[----:B------:R-:W-:Y:S02]  /*19740*/  ISETP.GT.AND P2, PT, R136, 0x59, !P6 ;  /* 0x000000598800780c */ /* 0x000fe40007744270 */
[C---:B------:R-:W-:Y:S02]  /*19750*/  ISETP.LT.OR P1, PT, R137.reuse, 0x1, P1 ;  /* 0x000000018900780c */ /* 0x040fe40000f21670 */
[----:B------:R-:W-:Y:S02]  /*19760*/  ISETP.LT.OR P2, PT, R137, 0x5a, P2 ;  /* 0x0000005a8900780c */ /* 0x000fe40001741670 */
[----:B------:R-:W-:-:S02]  /*19770*/  FSEL R9, R9, -INF , !P1 ;  /* 0xff80000009097808 */ /* 0x000fc40004800000 */
[----:B------:R-:W-:Y:S02]  /*19780*/  FSETP.NEU.FTZ.AND P1, PT, R10, -INF , PT ;  /* 0xff8000000a00780b */ /* 0x000fe40003f3d000 */
[----:B------:R-:W-:Y:S02]  /*19790*/  FSEL R128, R128, -INF , !P2 ;  /* 0xff80000080807808 */ /* 0x000fe40005000000 */
[----:B------:R-:W-:-:S05]  /*197a0*/  FSEL R129, R129, RZ, P1 ;  /* 0x000000ff81817208 */ /* 0x000fca0000800000 */
[-CC-:B------:R-:W-:Y:S01]  /*197b0*/  FFMA.FTZ R156, R15, R14.reuse, -R129.reuse ;  /* 0x0000000e0f9c7223 */ /* 0x180fe20000010881 */
[----:B------:R-:W-:Y:S01]  /*197c0*/  FMNMX.FTZ R15, R9, R3, !PT ;  /* 0x00000003090f7209 */ /* 0x000fe20007810000 */
[-CC-:B------:R-:W-:Y:S01]  /*197d0*/  FFMA.FTZ R152, R94, R14.reuse, -R129.reuse ;  /* 0x0000000e5e987223 */ /* 0x180fe20000010881 */
[-CC-:B------:R-:W-:Y:S01]  /*197e0*/  FFMA.FTZ R158, R90, R14.reuse, -R129.reuse ;  /* 0x0000000e5a9e7223 */ /* 0x180fe20000010881 */
[-CC-:B------:R-:W-:Y:S01]  /*197f0*/  FFMA.FTZ R90, R95, R14.reuse, -R129.reuse ;  /* 0x0000000e5f5a7223 */ /* 0x180fe20000010881 */
[----:B------:R-:W-:Y:S01]  /*19800*/  FMNMX.FTZ R15, R11, R15, !PT ;  /* 0x0000000f0b0f7209 */ /* 0x000fe20007810000 */
[-CC-:B------:R-:W-:Y:S01]  /*19810*/  FFMA.FTZ R95, R107, R14.reuse, -R129.reuse ;  /* 0x0000000e6b5f7223 */ /* 0x180fe20000010881 */
[----:B------:R-:W-:Y:S01]  /*19820*/  FSEL R107, R20, -INF , !P5 ;  /* 0xff800000146b7808 */ /* 0x000fe20006800000 */
[-CC-:B------:R-:W-:Y:S01]  /*19830*/  FFMA.FTZ R150, R106, R14.reuse, -R129.reuse ;  /* 0x0000000e6a967223 */ /* 0x180fe20000010881 */
[----:B------:R-:W-:Y:S01]  /*19840*/  FMNMX.FTZ R15, R88, R15, !PT ;  /* 0x0000000f580f7209 */ /* 0x000fe20007810000 */
[-CC-:B------:R-:W-:Y:S01]  /*19850*/  FFMA.FTZ R144, R110, R14.reuse, -R129.reuse ;  /* 0x0000000e6e907223 */ /* 0x180fe20000010881 */
[-CC-:B------:R-:W-:Y:S01]  /*19860*/  FFMA.FTZ R106, R111, R14.reuse, -R129.reuse ;  /* 0x0000000e6f6a7223 */ /* 0x180fe20000010881 */
[----:B------:R-:W-:Y:S01]  /*19870*/  FSEL R110, R10, RZ, P1 ;  /* 0x000000ff0a6e7208 */ /* 0x000fe20000800000 */
[-CC-:B------:R-:W-:Y:S01]  /*19880*/  FFMA.FTZ R131, R23, R14.reuse, -R129.reuse ;  /* 0x0000000e17837223 */ /* 0x180fe20000010881 */
[----:B------:R-:W-:Y:S01]  /*19890*/  FMNMX.FTZ R15, R89, R15, !PT ;  /* 0x0000000f590f7209 */ /* 0x000fe20007810000 */
[-CC-:B------:R-:W-:Y:S01]  /*198a0*/  FFMA.FTZ R146, R114, R14.reuse, -R129.reuse ;  /* 0x0000000e72927223 */ /* 0x180fe20000010881 */
[----:B------:R-:W-:Y:S01]  /*198b0*/  MUFU.EX2 R156, R156 ;  /* 0x0000009c009c7308 */ /* 0x000fe20000000800 */
[----:B------:R-:W-:Y:S01]  /*198c0*/  FADD.FTZ R110, -R110, R4 ;  /* 0x000000046e6e7221 */ /* 0x000fe20000010100 */
[----:B------:R-:W-:Y:S01]  /*198d0*/  FMNMX.FTZ R15, R92, R15, !PT ;  /* 0x0000000f5c0f7209 */ /* 0x000fe20007810000 */
[-CC-:B------:R-:W-:Y:S01]  /*198e0*/  FFMA.FTZ R91, R91, R14.reuse, -R129.reuse ;  /* 0x0000000e5b5b7223 */ /* 0x180fe20000010881 */
[-CC-:B------:R-:W-:Y:S01]  /*198f0*/  FFMA.FTZ R154, R98, R14.reuse, -R129.reuse ;  /* 0x0000000e629a7223 */ /* 0x180fe20000010881 */
[-C--:B------:R-:W-:Y:S01]  /*19900*/  FMUL.FTZ R110, R110, R14.reuse ;  /* 0x0000000e6e6e7220 */ /* 0x080fe20000410000 */
[----:B------:R-:W-:Y:S01]  /*19910*/  FMNMX.FTZ R15, R93, R15, !PT ;  /* 0x0000000f5d0f7209 */ /* 0x000fe20007810000 */
[-CC-:B------:R-:W-:Y:S01]  /*19920*/  FFMA.FTZ R23, R99, R14.reuse, -R129.reuse ;  /* 0x0000000e63177223 */ /* 0x180fe20000010881 */
[----:B------:R-:W-:Y:S01]  /*19930*/  MUFU.EX2 R131, R131 ;  /* 0x0000008300837308 */ /* 0x000fe20000000800 */
[-CC-:B------:R-:W-:Y:S01]  /*19940*/  FFMA.FTZ R148, R102, R14.reuse, -R129.reuse ;  /* 0x0000000e66947223 */ /* 0x180fe20000010881 */
[----:B------:R-:W-:Y:S01]  /*19950*/  FMNMX.FTZ R15, R96, R15, !PT ;  /* 0x0000000f600f7209 */ /* 0x000fe20007810000 */
[-CC-:B------:R-:W-:Y:S01]  /*19960*/  FFMA.FTZ R103, R103, R14.reuse, -R129.reuse ;  /* 0x0000000e67677223 */ /* 0x180fe20000010881 */
[-CC-:B------:R-:W-:Y:S01]  /*19970*/  FFMA.FTZ R140, R118, R14.reuse, -R129.reuse ;  /* 0x0000000e768c7223 */ /* 0x180fe20000010881 */
[-CC-:B------:R-:W-:Y:S01]  /*19980*/  FFMA.FTZ R102, R119, R14.reuse, -R129.reuse ;  /* 0x0000000e77667223 */ /* 0x180fe20000010881 */
[----:B------:R-:W-:Y:S01]  /*19990*/  FMNMX.FTZ R15, R97, R15, !PT ;  /* 0x0000000f610f7209 */ /* 0x000fe20007810000 */
[-CC-:B------:R-:W-:Y:S01]  /*199a0*/  FFMA.FTZ R142, R122, R14.reuse, -R129.reuse ;  /* 0x0000000e7a8e7223 */ /* 0x180fe20000010881 */
[----:B------:R-:W-:Y:S01]  /*199b0*/  MUFU.EX2 R158, R158 ;  /* 0x0000009e009e7308 */ /* 0x000fe20000000800 */
[-CC-:B------:R-:W-:Y:S01]  /*199c0*/  FFMA.FTZ R99, R123, R14.reuse, -R129.reuse ;  /* 0x0000000e7b637223 */ /* 0x180fe20000010881 */
[----:B------:R-:W-:Y:S01]  /*199d0*/  FMNMX.FTZ R15, R100, R15, !PT ;  /* 0x0000000f640f7209 */ /* 0x000fe20007810000 */
[-CC-:B------:R-:W-:Y:S01]  /*199e0*/  FFMA.FTZ R136, R126, R14.reuse, -R129.reuse ;  /* 0x0000000e7e887223 */ /* 0x180fe20000010881 */
[-CC-:B------:R-:W-:Y:S01]  /*199f0*/  FFMA.FTZ R98, R127, R14.reuse, -R129.reuse ;  /* 0x0000000e7f627223 */ /* 0x180fe20000010881 */
[----:B------:R-:W-:Y:S01]  /*19a00*/  FFMA.FTZ R138, R130, R14, -R129 ;  /* 0x0000000e828a7223 */ /* 0x000fe20000010881 */
[----:B------:R-:W-:-:S02]  /*19a10*/  FMNMX.FTZ R15, R101, R15, !PT ;  /* 0x0000000f650f7209 */ /* 0x000fc40007810000 */
[----:B------:R-:W-:Y:S02]  /*19a20*/  MUFU.EX2 R91, R91 ;  /* 0x0000005b005b7308 */ /* 0x000fe40000000800 */
[----:B------:R-:W-:-:S04]  /*19a30*/  FMNMX.FTZ R15, R104, R15, !PT ;  /* 0x0000000f680f7209 */ /* 0x000fc80007810000 */
[----:B------:R-:W-:Y:S02]  /*19a40*/  FMNMX.FTZ R15, R105, R15, !PT ;  /* 0x0000000f690f7209 */ /* 0x000fe40007810000 */
        /* <DEDUP_REMOVED lines=15> */
[----:B------:R0:W-:Y:S02]  /*19b40*/  MUFU.EX2 R15, R103 ;  /* 0x00000067000f7308 */ /* 0x0001e40000000800 */
[----:B------:R-:W-:-:S04]  /*19b50*/  FMNMX.FTZ R20, R107, R94, !PT ;  /* 0x0000005e6b147209 */ /* 0x000fc80007810000 */
[----:B------:R-:W-:Y:S02]  /*19b60*/  FMNMX.FTZ R20, R128, R20, !PT ;  /* 0x0000001480147209 */ /* 0x000fe40007810000 */
[----:B------:R-:W-:Y:S01]  /*19b70*/  MUFU.EX2 R150, R150 ;  /* 0x0000009600967308 */ /* 0x000fe20000000800 */
[-CC-:B0-----:R-:W-:Y:S01]  /*19b80*/  FFMA.FTZ R103, R115, R14.reuse, -R129.reuse ;  /* 0x0000000e73677223 */ /* 0x181fe20000010881 */
[----:B------:R-:W-:Y:S01]  /*19b90*/  FFMA.FTZ R129, R132, R14, -R129 ;  /* 0x0000000e84817223 */ /* 0x000fe20000010881 */
[----:B------:R-:W0:Y:S05]  /*19ba0*/  SHFL.BFLY PT, R94, R20, 0x2, 0x1f ;  /* 0x0c401f00145e7f89 */ /* 0x000e2a00000e0000 */
[----:B------:R-:W-:Y:S08]  /*19bb0*/  MUFU.EX2 R95, R95 ;  /* 0x0000005f005f7308 */ /* 0x000ff00000000800 */
[----:B------:R-:W-:Y:S08]  /*19bc0*/  MUFU.EX2 R144, R144 ;  /* 0x0000009000907308 */ /* 0x000ff00000000800 */
[----:B------:R-:W-:Y:S01]  /*19bd0*/  MUFU.EX2 R106, R106 ;  /* 0x0000006a006a7308 */ /* 0x000fe20000000800 */
[----:B0-----:R-:W-:-:S05]  /*19be0*/  FMNMX.FTZ R20, R20, R94, !PT ;  /* 0x0000005e14147209 */ /* 0x001fca0007810000 */
[----:B------:R-:W0:Y:S02]  /*19bf0*/  SHFL.BFLY PT, R94, R20, 0x1, 0x1f ;  /* 0x0c201f00145e7f89 */ /* 0x000e2400000e0000 */
[----:B------:R-:W-:Y:S08]  /*19c00*/  MUFU.EX2 R146, R146 ;  /* 0x0000009200927308 */ /* 0x000ff00000000800 */
[----:B------:R-:W-:Y:S08]  /*19c10*/  MUFU.EX2 R103, R103 ;  /* 0x0000006700677308 */ /* 0x000ff00000000800 */
[----:B------:R-:W-:Y:S01]  /*19c20*/  MUFU.EX2 R140, R140 ;  /* 0x0000008c008c7308 */ /* 0x000fe20000000800 */
[----:B0-----:R-:W-:-:S07]  /*19c30*/  FMNMX.FTZ R20, R20, R94, !PT ;  /* 0x0000005e14147209 */ /* 0x001fce0007810000 */
[----:B------:R-:W-:Y:S01]  /*19c40*/  MUFU.EX2 R102, R102 ;  /* 0x0000006600667308 */ /* 0x000fe20000000800 */
[C---:B------:R-:W-:Y:S01]  /*19c50*/  FSETP.NEU.FTZ.AND P1, PT, R20.reuse, -INF , PT ;  /* 0xff8000001400780b */ /* 0x040fe20003f3d000 */
[----:B------:R-:W-:-:S06]  /*19c60*/  FMUL.FTZ R111, R20, R14 ;  /* 0x0000000e146f7220 */ /* 0x000fcc0000410000 */
[----:B------:R-:W0:Y:S01]  /*19c70*/  MUFU.EX2 R94, R110 ;  /* 0x0000006e005e7308 */ /* 0x000e220000000800 */
[----:B------:R-:W-:-:S05]  /*19c80*/  FSEL R111, R111, RZ, P1 ;  /* 0x000000ff6f6f7208 */ /* 0x000fca0000800000 */
        /* <DEDUP_REMOVED lines=11> */
[----:B0-----:R-:W-:Y:S01]  /*19d40*/  FFMA.FTZ R5, R94, R5, R156 ;  /* 0x000000055e057223 */ /* 0x001fe2000001009c */
[-C--:B------:R-:W-:Y:S01]  /*19d50*/  FFMA.FTZ R151, R104, R14.reuse, -R111 ;  /* 0x0000000e68977223 */ /* 0x080fe2000001086f */
[----:B------:R-:W-:Y:S01]  /*19d60*/  MUFU.EX2 R157, R157 ;  /* 0x0000009d009d7308 */ /* 0x000fe20000000800 */
[----:B-1----:R-:W-:Y:S01]  /*19d70*/  FSEL R9, R20, RZ, P1 ;  /* 0x000000ff14097208 */ /* 0x002fe20000800000 */
[----:B------:R-:W-:Y:S01]  /*19d80*/  FADD.FTZ R5, R131, R5 ;  /* 0x0000000583057221 */ /* 0x000fe20000010000 */
[-CC-:B------:R-:W-:Y:S01]  /*19d90*/  FFMA.FTZ R100, R105, R14.reuse, -R111.reuse ;  /* 0x0000000e69647223 */ /* 0x180fe2000001086f */
[-CC-:B------:R-:W-:Y:S01]  /*19da0*/  FFMA.FTZ R145, R108, R14.reuse, -R111.reuse ;  /* 0x0000000e6c917223 */ /* 0x180fe2000001086f */
[-C--:B------:R-:W-:Y:S01]  /*19db0*/  FFMA.FTZ R97, R109, R14.reuse, -R111 ;  /* 0x0000000e6d617223 */ /* 0x080fe2000001086f */
[----:B------:R-:W-:Y:S01]  /*19dc0*/  FADD.FTZ R9, -R9, R3 ;  /* 0x0000000309097221 */ /* 0x000fe20000010100 */
[----:B------:R-:W-:Y:S01]  /*19dd0*/  FADD.FTZ R5, R158, R5 ;  /* 0x000000059e057221 */ /* 0x000fe20000010000 */
[----:B------:R-:W-:Y:S01]  /*19de0*/  MUFU.EX2 R114, R114 ;  /* 0x0000007200727308 */ /* 0x000fe20000000800 */
[-C--:B------:R-:W-:Y:S01]  /*19df0*/  FFMA.FTZ R147, R112, R14.reuse, -R111 ;  /* 0x0000000e70937223 */ /* 0x080fe2000001086f */
[-C--:B------:R-:W-:Y:S01]  /*19e00*/  FMUL.FTZ R9, R9, R14.reuse ;  /* 0x0000000e09097220 */ /* 0x080fe20000410000 */
[----:B------:R-:W-:Y:S01]  /*19e10*/  FADD.FTZ R5, R91, R5 ;  /* 0x000000055b057221 */ /* 0x000fe20000010000 */
[-CC-:B------:R-:W-:Y:S01]  /*19e20*/  FFMA.FTZ R96, R113, R14.reuse, -R111.reuse ;  /* 0x0000000e71607223 */ /* 0x180fe2000001086f */
[-CC-:B------:R-:W-:Y:S01]  /*19e30*/  FFMA.FTZ R141, R116, R14.reuse, -R111.reuse ;  /* 0x0000000e748d7223 */ /* 0x180fe2000001086f */
[-C--:B------:R-:W-:Y:S01]  /*19e40*/  FFMA.FTZ R93, R117, R14.reuse, -R111 ;  /* 0x0000000e755d7223 */ /* 0x080fe2000001086f */
[----:B------:R-:W-:Y:S01]  /*19e50*/  FADD.FTZ R5, R152, R5 ;  /* 0x0000000598057221 */ /* 0x000fe20000010000 */
[----:B------:R-:W0:Y:S01]  /*19e60*/  MUFU.EX2 R9, R9 ;  /* 0x0000000900097308 */ /* 0x000e220000000800 */
[-CC-:B------:R-:W-:Y:S01]  /*19e70*/  FFMA.FTZ R143, R120, R14.reuse, -R111.reuse ;  /* 0x0000000e788f7223 */ /* 0x180fe2000001086f */
[-C--:B------:R-:W-:Y:S01]  /*19e80*/  FFMA.FTZ R92, R121, R14.reuse, -R111 ;  /* 0x0000000e795c7223 */ /* 0x080fe2000001086f */
[----:B------:R-:W-:Y:S01]  /*19e90*/  FADD.FTZ R5, R90, R5 ;  /* 0x000000055a057221 */ /* 0x000fe20000010000 */
[-CC-:B------:R-:W-:Y:S01]  /*19ea0*/  FFMA.FTZ R137, R125, R14.reuse, -R111.reuse ;  /* 0x0000000e7d897223 */ /* 0x180fe2000001086f */
[-CC-:B------:R-:W-:Y:S01]  /*19eb0*/  FFMA.FTZ R3, R124, R14.reuse, -R111.reuse ;  /* 0x0000000e7c037223 */ /* 0x180fe2000001086f */
[-C--:B------:R-:W-:Y:S01]  /*19ec0*/  FFMA.FTZ R139, R107, R14.reuse, -R111 ;  /* 0x0000000e6b8b7223 */ /* 0x080fe2000001086f */
[----:B------:R-:W-:Y:S01]  /*19ed0*/  FADD.FTZ R5, R154, R5 ;  /* 0x000000059a057221 */ /* 0x000fe20000010000 */
[----:B------:R-:W1:Y:S01]  /*19ee0*/  MUFU.EX2 R159, R159 ;  /* 0x0000009f009f7308 */ /* 0x000e620000000800 */
[----:B------:R-:W-:-:S02]  /*19ef0*/  FFMA.FTZ R101, R128, R14, -R111 ;  /* 0x0000000e80657223 */ /* 0x000fc4000001086f */
[----:B------:R-:W-:-:S04]  /*19f00*/  FADD.FTZ R5, R23, R5 ;  /* 0x0000000517057221 */ /* 0x000fc80000010000 */
[----:B------:R-:W-:Y:S01]  /*19f10*/  FADD.FTZ R5, R148, R5 ;  /* 0x0000000594057221 */ /* 0x000fe20000010000 */
[----:B------:R-:W2:Y:S01]  /*19f20*/  MUFU.EX2 R153, R153 ;  /* 0x0000009900997308 */ /* 0x000ea20000000800 */
[----:B0-----:R-:W-:Y:S02]  /*19f30*/  FFMA.FTZ R0, R9, R0, R157 ;  /* 0x0000000009007223 */ /* 0x001fe4000001009d */
[----:B------:R-:W-:Y:S02]  /*19f40*/  FADD.FTZ R5, R15, R5 ;  /* 0x000000050f057221 */ /* 0x000fe40000010000 */
[----:B------:R-:W-:Y:S02]  /*19f50*/  FADD.FTZ R0, R114, R0 ;  /* 0x0000000072007221 */ /* 0x000fe40000010000 */
[----:B------:R-:W-:Y:S01]  /*19f60*/  FADD.FTZ R5, R150, R5 ;  /* 0x0000000596057221 */ /* 0x000fe20000010000 */
[----:B------:R-:W0:Y:S01]  /*19f70*/  MUFU.EX2 R89, R89 ;  /* 0x0000005900597308 */ /* 0x000e220000000800 */
[----:B-1----:R-:W-:-:S02]  /*19f80*/  FADD.FTZ R0, R159, R0 ;  /* 0x000000009f007221 */ /* 0x002fc40000010000 */
[----:B------:R-:W-:Y:S02]  /*19f90*/  FADD.FTZ R5, R95, R5 ;  /* 0x000000055f057221 */ /* 0x000fe40000010000 */
[----:B------:R-:W-:Y:S02]  /*19fa0*/  FADD.FTZ R0, R110, R0 ;  /* 0x000000006e007221 */ /* 0x000fe40000010000 */
[----:B------:R-:W-:Y:S01]  /*19fb0*/  FADD.FTZ R5, R144, R5 ;  /* 0x0000000590057221 */ /* 0x000fe20000010000 */
[----:B------:R-:W1:Y:S01]  /*19fc0*/  MUFU.EX2 R155, R155 ;  /* 0x0000009b009b7308 */ /* 0x000e620000000800 */
[----:B--2---:R-:W-:Y:S02]  /*19fd0*/  FADD.FTZ R0, R153, R0 ;  /* 0x0000000099007221 */ /* 0x004fe40000010000 */
[----:B------:R-:W-:-:S04]  /*19fe0*/  FADD.FTZ R5, R106, R5 ;  /* 0x000000056a057221 */ /* 0x000fc80000010000 */
[----:B------:R-:W-:Y:S01]  /*19ff0*/  FADD.FTZ R5, R146, R5 ;  /* 0x0000000592057221 */ /* 0x000fe20000010000 */
[----:B------:R-:W2:Y:S01]  /*1a000*/  MUFU.EX2 R88, R88 ;  /* 0x0000005800587308 */ /* 0x000ea20000000800 */
[----:B0-----:R-:W-:Y:S02]  /*1a010*/  FADD.FTZ R0, R89, R0 ;  /* 0x0000000059007221 */ /* 0x001fe40000010000 */
[----:B------:R-:W-:-:S04]  /*1a020*/  FADD.FTZ R5, R103, R5 ;  /* 0x0000000567057221 */ /* 0x000fc80000010000 */
[----:B------:R-:W-:Y:S01]  /*1a030*/  FADD.FTZ R5, R140, R5 ;  /* 0x000000058c057221 */ /* 0x000fe20000010000 */
[----:B------:R-:W0:Y:S01]  /*1a040*/  MUFU.EX2 R149, R149 ;  /* 0x0000009500957308 */ /* 0x000e220000000800 */
[----:B-1----:R-:W-:Y:S02]  /*1a050*/  FADD.FTZ R0, R155, R0 ;  /* 0x000000009b007221 */ /* 0x002fe40000010000 */
[----:B------:R-:W-:-:S05]  /*1a060*/  FADD.FTZ R5, R102, R5 ;  /* 0x0000000566057221 */ /* 0x000fca0000010000 */
        /* <DEDUP_REMOVED lines=46> */
.L_x_1781:
[----:B------:R-:W-:Y:S01]  /*1a350*/  ISETP.GT.AND P1, PT, R7, R8, PT ;  /* 0x000000080700720c */ /* 0x000fe20003f24270 */
[----:B------:R-:W-:Y:S01]  /*1a360*/  VIADD R21, R21, 0x2a860 ;  /* 0x0002a86015157836 */ /* 0x000fe20000000000 */
[----:B------:R-:W-:Y:S01]  /*1a370*/  F2FP.BF16.F32.PACK_AB R154, R23, R154 ;  /* 0x0000009a179a723e */ /* 0x000fe200000010ff */
[----:B------:R-:W-:Y:S01]  /*1a380*/  VIADD R7, R7, 0xffffffff ;  /* 0xffffffff07077836 */ /* 0x000fe20000000000 */
[----:B------:R-:W-:Y:S01]  /*1a390*/  F2FP.BF16.F32.PACK_AB R137, R3, R137 ;  /* 0x000000890389723e */ /* 0x000fe200000010ff */
[----:B------:R-:W-:Y:S01]  /*1a3a0*/  IMAD.MOV.U32 R3, RZ, RZ, R20 ;  /* 0x000000ffff037224 */ /* 0x000fe200078e0014 */
[----:B------:R-:W-:Y:S01]  /*1a3b0*/  PRMT R21, R172, 0x654, R21 ;  /* 0x00000654ac157816 */ /* 0x000fe20000000015 */
[----:B------:R-:W-:Y:S01]  /*1a3c0*/  IMAD.MOV.U32 R164, RZ, RZ, R13 ;  /* 0x000000ffffa47224 */ /* 0x000fe200078e000d */
[----:B------:R-:W-:Y:S01]  /*1a3d0*/  F2FP.BF16.F32.PACK_AB R138, R4, R138 ;  /* 0x0000008a048a723e */ /* 0x000fe200000010ff */
[----:B------:R-:W-:Y:S01]  /*1a3e0*/  IMAD.MOV.U32 R4, RZ, RZ, R10 ;  /* 0x000000ffff047224 */ /* 0x000fe200078e000a */
[----:B------:R0:W-:Y:S01]  /*1a3f0*/  SYNCS.ARRIVE.TRANS64.RED.A1T0 RZ, [R21+URZ], RZ ;  /* 0x000000ff15ff79a7 */ /* 0x0001e2000810043f */
        /* <DEDUP_REMOVED lines=23> */
[----:B------:R-:W-:Y:S05]  /*1a570*/  BSYNC B0 ;  /* 0x0000000000007941 */ /* 0x000fea0003800000 */
.L_x_1761:
[----:B------:R-:W-:Y:S02]  /*1a580*/  IMAD.MOV.U32 R3, RZ, RZ, R20 ;  /* 0x000000ffff037224 */ /* 0x000fe400078e0014 */
[----:B------:R-:W-:Y:S02]  /*1a590*/  IMAD.MOV.U32 R4, RZ, RZ, R10 ;  /* 0x000000ffff047224 */ /* 0x000fe400078e000a */
[----:B------:R-:W-:Y:S02]  /*1a5a0*/  IMAD.MOV.U32 R23, RZ, RZ, R12 ;  /* 0x000000ffff177224 */ /* 0x000fe400078e000c */
[----:B------:R-:W-:-:S07]  /*1a5b0*/  IMAD.MOV.U32 R164, RZ, RZ, R13 ;  /* 0x000000ffffa47224 */ /* 0x000fce00078e000d */
.L_x_1760:
[----:B------:R-:W-:Y:S05]  /*1a5c0*/  BSYNC B1 ;  /* 0x0000000000017941 */ /* 0x000fea0003800000 */
.L_x_1759:
[----:B------:R-:W0:Y:S01]  /*1a5d0*/  LDC R226, c[0x0][0x448] ;  /* 0x00011200ffe27b82 */ /* 0x000e220000000800 */
[----:B------:R-:W-:Y:S01]  /*1a5e0*/  VIADD R8, R188, 0x7f ;  /* 0x0000007fbc087836 */ /* 0x000fe20000000000 */
[----:B------:R-:W-:Y:S01]  /*1a5f0*/  LOP3.LUT R16, R16, 0xfff7ffff, RZ, 0xc0, !PT ;  /* 0xfff7ffff10107812 */ /* 0x000fe200078ec0ff */
[----:B------:R-:W-:Y:S01]  /*1a600*/  ULDC UR4, c[0x0][0x9dc] ;  /* 0x0002770000047ab9 */ /* 0x000fe20000000800 */
[----:B------:R-:W-:-:S04]  /*1a610*/  IADD3 R13, R166, 0x1, -R165 ;  /* 0x00000001a60d7810 */ /* 0x000fc80007ffe8a5 */
[----:B------:R-:W1:Y:S01]  /*1a620*/  LDC R224, c[0x0][0x9e4] ;  /* 0x00027900ffe07b82 */ /* 0x000e620000000800 */
[----:B0-----:R-:W-:-:S13]  /*1a630*/  ISETP.NE.AND P1, PT, R226, 0x1, PT ;  /* 0x00000001e200780c */ /* 0x001fda0003f25270 */
[----:B------:R-:W0:Y:S01]  /*1a640*/  @P1 LDC R11, c[0x0][0x44c] ;  /* 0x00011300ff0b1b82 */ /* 0x000e220000000800 */
[----:B------:R-:W-:-:S04]  /*1a650*/  @P1 LOP3.LUT R16, R16, 0x80000, RZ, 0xfc, !PT ;  /* 0x0008000010101812 */ /* 0x000fc800078efcff */
[----:B------:R-:W-:-:S03]  /*1a660*/  LOP3.LUT R16, R16, 0xffefffff, RZ, 0xc0, !PT ;  /* 0xffefffff10107812 */ /* 0x000fc600078ec0ff */
[----:B------:R-:W2:Y:S01]  /*1a670*/  @P1 LDC R10, c[0x0][0x450] ;  /* 0x00011400ff0a1b82 */ /* 0x000ea20000000800 */
[----:B0-----:R-:W-:-:S05]  /*1a680*/  @P1 IMAD.HI.U32 R11, R8, R11, RZ ;  /* 0x0000000b080b1227 */ /* 0x001fca00078e00ff */
[----:B--2---:R-:W-:Y:S02]  /*1a690*/  @P1 SHF.R.U32.HI R8, RZ, R10, R11 ;  /* 0x0000000aff081219 */ /* 0x004fe4000001160b */
[----:B-1----:R-:W-:-:S03]  /*1a6a0*/  ISETP.GE.AND P1, PT, R224, 0x1, PT ;  /* 0x00000001e000780c */ /* 0x002fc60003f26270 */
[----:B------:R-:W-:-:S04]  /*1a6b0*/  IMAD.IADD R8, R13, 0x1, R8 ;  /* 0x000000010d087824 */ /* 0x000fc800078e0208 */
[----:B------:R-:W-:-:S06]  /*1a6c0*/  VIADD R12, R8, -UR4 ;  /* 0x80000004080c7c36 */ /* 0x000fcc0008000000 */
[----:B------:R-:W-:Y:S01]  /*1a6d0*/  @P1 LOP3.LUT R16, R16, 0x100000, RZ, 0xfc, !PT ;  /* 0x0010000010101812 */ /* 0x000fe200078efcff */
        /* <DEDUP_REMOVED lines=11> */
.L_x_1785:
[----:B------:R-:W-:-:S13]  /*1a790*/  ISETP.NE.AND P1, PT, R224, 0x1, PT ;  /* 0x00000001e000780c */ /* 0x000fda0003f25270 */
[----:B------:R-:W0:Y:S02]  /*1a7a0*/  @P1 LDC.64 R10, c[0x0][0x9e8] ;  /* 0x00027a00ff0a1b82 */ /* 0x000e240000000a00 */
[----:B0-----:R-:W-:-:S05]  /*1a7b0*/  @P1 IMAD.HI.U32 R10, R8, R10, RZ ;  /* 0x0000000a080a1227 */ /* 0x001fca00078e00ff */
[----:B------:R-:W-:-:S07]  /*1a7c0*/  @P1 SHF.R.U32.HI R8, RZ, R11, R10 ;  /* 0x0000000bff081219 */ /* 0x000fce000001160a */
.L_x_1786:
[----:B------:R-:W-:Y:S05]  /*1a7d0*/  BSYNC B0 ;  /* 0x0000000000007941 */ /* 0x000fea0003800000 */
.L_x_1784:
[----:B------:R-:W-:-:S05]  /*1a7e0*/  IMAD R11, R8, R224, RZ ;  /* 0x000000e0080b7224 */ /* 0x000fca00078e02ff */
[----:B------:R-:W-:-:S07]  /*1a7f0*/  VIMNMX R12, R12, R11, !PT ;  /* 0x0000000b0c0c7248 */ /* 0x000fce0007fe0100 */
.L_x_1783:
[----:B------:R-:W-:Y:S01]  /*1a800*/  VIADD R12, R12, 0x5f ;  /* 0x0000005f0c0c7836 */ /* 0x000fe20000000000 */
[----:B------:R-:W-:Y:S03]  /*1a810*/  BSSY B0, `(.L_x_1787) ;  /* 0x000027d000007945 */ /* 0x000fe60003800000 */
[----:B------:R-:W-:-:S05]  /*1a820*/  IMAD.HI R12, R12, 0x2aaaaaab, RZ ;  /* 0x2aaaaaab0c0c7827 */ /* 0x000fca00078e02ff */
[----:B------:R-:W-:-:S04]  /*1a830*/  SHF.R.U32.HI R11, RZ, 0x1f, R12 ;  /* 0x0000001fff0b7819 */ /* 0x000fc8000001160c */
[----:B------:R-:W-:-:S04]  /*1a840*/  LEA.HI.SX32 R8, R12, R11, 0x1c ;  /* 0x0000000b0c087211 */ /* 0x000fc800078fe2ff */
[----:B------:R-:W-:-:S04]  /*1a850*/  VIMNMX R8, R201, R8, !PT ;  /* 0x00000008c9087248 */ /* 0x000fc80007fe0100 */
[----:B------:R-:W-:-:S13]  /*1a860*/  ISETP.GE.AND P1, PT, R7, R8, PT ;  /* 0x000000080700720c */ /* 0x000fda0003f26270 */
[----:B------:R-:W-:Y:S05]  /*1a870*/  @!P1 BRA `(.L_x_1788) ;  /* 0x0000002400d89947 */ /* 0x000fea0003800000 */
[----:B------:R-:W-:Y:S01]  /*1a880*/  BSSY B1, `(.L_x_1788) ;  /* 0x0000275000017945 */ /* 0x000fe20003800000 */
[----:B------:R-:W-:Y:S02]  /*1a890*/  IMAD.MOV.U32 R10, RZ, RZ, R3 ;  /* 0x000000ffff0a7224 */ /* 0x000fe400078e0003 */
[----:B------:R-:W-:Y:S02]  /*1a8a0*/  IMAD.MOV.U32 R11, RZ, RZ, R4 ;  /* 0x000000ffff0b7224 */ /* 0x000fe400078e0004 */
[----:B------:R-:W-:Y:S02]  /*1a8b0*/  IMAD.MOV.U32 R12, RZ, RZ, R164 ;  /* 0x000000ffff0c7224 */ /* 0x000fe400078e00a4 */
[----:B------:R-:W-:-:S07]  /*1a8c0*/  IMAD.MOV.U32 R13, RZ, RZ, R23 ;  /* 0x000000ffff0d7224 */ /* 0x000fce00078e0017 */
.L_x_1801:
[----:B------:R-:W-:-:S04]  /*1a8d0*/  ISETP.NE.AND P1, PT, R13, 0x1, PT ;  /* 0x000000010d00780c */ /* 0x000fc80003f25270 */
[----:B------:R-:W-:-:S04]  /*1a8e0*/  SEL R3, RZ, 0x1, P1 ;  /* 0x00000001ff037807 */ /* 0x000fc80000800000 */
[----:B------:R-:W-:Y:S01]  /*1a8f0*/  LOP3.LUT R164, R12, R3, RZ, 0x3c, !PT ;  /* 0x000000030ca47212 */ /* 0x000fe200078e3cff */
[----:B------:R-:W-:Y:S06]  /*1a900*/  @!P0 BRA `(.L_x_1789) ;  /* 0x0000000000048947 */ /* 0x000fec0003800000 */
[----:B------:R-:W-:Y:S01]  /*1a910*/  BPT.TRAP 0x1 ;  /* 0x000000040000795c */ /* 0x000fe20000300000 */
.L_x_1789:
        /* <DEDUP_REMOVED lines=8> */
.L_x_1790:
[----:B------:R-:W-:Y:S01]  /*1a9a0*/  IMAD R95, R23, 0x900, R6 ;  /* 0x00000900175f7824 */ /* 0x000fe200078e0206 */
[----:B------:R-:W-:Y:S03]  /*1a9b0*/  BSSY B2, `(.L_x_1791) ;  /* 0x0000006000027945 */ /* 0x000fe60003800000 */
[C---:B------:R-:W-:Y:S02]  /*1a9c0*/  VIADD R90, R95.reuse, 0x2 ;  /* 0x000000025f5a7836 */ /* 0x040fe40000000000 */
[----:B------:R-:W-:Y:S01]  /*1a9d0*/  VIADD R92, R95, 0x4 ;  /* 0x000000045f5c7836 */ /* 0x000fe20000000000 */
[----:B-1----:R-:W-:Y:S06]  /*1a9e0*/  @P1 BRA `(.L_x_1792) ;  /* 0x0000000000081947 */ /* 0x002fec0003800000 */
[----:B------:R-:W1:Y:S02]  /*1a9f0*/  SYNCS.PHASECHK.TRANS64.TRYWAIT P1, [R20+URZ+0x2a830], R3 ;  /* 0x02a83003140075a7 */ /* 0x000e64000802017f */
[----:B-1----:R-:W-:Y:S05]  /*1aa00*/  @!P1 BRA `(.L_x_1793) ;  /* 0x0000012c006c9947 */ /* 0x002fea0003800000 */
.L_x_1792:
[----:B------:R-:W-:Y:S05]  /*1aa10*/  BSYNC B2 ;  /* 0x0000000000027941 */ /* 0x000fea0003800000 */
.L_x_1791:
        /* <DEDUP_REMOVED lines=8> */
[----:B------:R-:W-:Y:S01]  /*1aaa0*/  MOV R4, UR38 ;  /* 0x0000002600047c02 */ /* 0x000fe20008000f00 */
        /* <DEDUP_REMOVED lines=31> */
[----:B01----:R-:W-:Y:S01]  /*1aca0*/  MOV R3, UR39 ;  /* 0x0000002700037c02 */ /* 0x003fe20008000f00 */
        /* <DEDUP_REMOVED lines=160> */
.L_x_1794:
[----:B------:R-:W-:Y:S01]  /*1b6b0*/  SHF.L.U32 R3, R12, 0x1f, RZ ;  /* 0x0000001f0c037819 */ /* 0x000fe200000006ff */
[----:B------:R-:W-:-:S04]  /*1b6c0*/  IMAD R21, R13, 0x8, R2 ;  /* 0x000000080d157824 */ /* 0x000fc800078e0202 */
[----:B------:R0:W1:Y:S01]  /*1b6d0*/  SYNCS.PHASECHK.TRANS64.TRYWAIT P1, [R21+URZ+0x2a850], R3 ;  /* 0x02a85003150075a7 */ /* 0x000062000802017f */
[----:B------:R-:W-:Y:S05]  /*1b6e0*/  @!P0 BRA `(.L_x_1795) ;  /* 0x0000000000048947 */ /* 0x000fea0003800000 */
[----:B------:R-:W-:Y:S01]  /*1b6f0*/  BPT.TRAP 0x1 ;  /* 0x000000040000795c */ /* 0x000fe20000300000 */
.L_x_1795:
[----:B------:R-:W-:Y:S04]  /*1b700*/  BSSY B2, `(.L_x_1796) ;  /* 0x0000004000027945 */ /* 0x000fe80003800000 */
[----:B-1----:R-:W-:Y:S05]  /*1b710*/  @P1 BRA `(.L_x_1797) ;  /* 0x0000000000081947 */ /* 0x002fea0003800000 */
[----:B------:R-:W1:Y:S02]  /*1b720*/  SYNCS.PHASECHK.TRANS64.TRYWAIT P1, [R21+URZ+0x2a850], R3 ;  /* 0x02a85003150075a7 */ /* 0x000e64000802017f */
[----:B-1----:R-:W-:Y:S05]  /*1b730*/  @!P1 BRA `(.L_x_1798) ;  /* 0x0000012000349947 */ /* 0x002fea0003800000 */
.L_x_1797:
[----:B------:R-:W-:Y:S05]  /*1b740*/  BSYNC B2 ;  /* 0x0000000000027941 */ /* 0x000fea0003800000 */
.L_x_1796:
[----:B01----:R-:W-:Y:S01]  /*1b750*/  VIADD R3, R2, 0x400 ;  /* 0x0000040002037836 */ /* 0x003fe20000000000 */
[----:B------:R-:W-:Y:S01]  /*1b760*/  WARPGROUP.ARRIVE ;  /* 0x00000000000079c5 */ /* 0x000fe20000000000 */
[----:B------:R-:W-:-:S03]  /*1b770*/  IMAD.MOV.U32 R15, RZ, RZ, 0x40000040 ;  /* 0x40000040ff0f7424 */ /* 0x000fc600078e00ff */
[----:B------:R-:W-:-:S04]  /*1b780*/  SHF.R.U32.HI R3, RZ, 0x4, R3 ;  /* 0x00000004ff037819 */ /* 0x000fc80000011603 */
[----:B------:R-:W-:-:S04]  /*1b790*/  LOP3.LUT R3, R3, 0x3fff, RZ, 0xc0, !PT ;  /* 0x00003fff03037812 */ /* 0x000fc800078ec0ff */
[----:B------:R-:W-:-:S05]  /*1b7a0*/  LOP3.LUT R3, R3, 0x3000000, RZ, 0xfc, !PT ;  /* 0x0300000003037812 */ /* 0x000fca00078efcff */
[----:B------:R-:W-:Y:S02]  /*1b7b0*/  IMAD R12, R13, 0x600, R3 ;  /* 0x000006000d0c7824 */ /* 0x000fe400078e0203 */
[----:B------:R-:W-:Y:S02]  /*1b7c0*/  IMAD.MOV.U32 R13, RZ, RZ, 0x40000040 ;  /* 0x40000040ff0d7424 */ /* 0x000fe400078e00ff */
[C---:B------:R-:W-:Y:S01]  /*1b7d0*/  VIADD R14, R12.reuse, 0x80 ;  /* 0x000000800c0e7836 */ /* 0x040fe20000000000 */
[----:B------:R-:W-:Y:S02]  /*1b7e0*/  R2UR UR6, R12 ;  /* 0x000000000c0672ca */ /* 0x000fe400000e0000 */
[----:B------:R-:W-:Y:S01]  /*1b7f0*/  R2UR UR7, R13 ;  /* 0x000000000d0772ca */ /* 0x000fe200000e0000 */
[----:B------:R-:W-:-:S12]  /*1b800*/  IMAD.MOV.U32 R13, RZ, RZ, 0x40000040 ;  /* 0x40000040ff0d7424 */ /* 0x000fd800078e00ff */
        /* <DEDUP_REMOVED lines=36> */
.L_x_1799:
        /* <DEDUP_REMOVED lines=60> */
[----:B------:R-:W-:-:S02]  /*1be10*/  VIADD R20, R20, 0x2a840 ;  /* 0x0002a84014147836 */ /* 0x000fc40000000000 */
[----:B------:R-:W1:Y:S01]  /*1be20*/  MUFU.TANH R92, R92 ;  /* 0x0000005c005c7308 */ /* 0x000e620000002400 */
[----:B--2---:R-:W-:Y:S02]  /*1be30*/  FMNMX.FTZ R4, R91, R4, !PT ;  /* 0x000000045b047209 */ /* 0x004fe40007810000 */
[----:B------:R-:W-:-:S04]  /*1be40*/  PRMT R20, R172, 0x654, R20 ;  /* 0x00000654ac147816 */ /* 0x000fc80000000014 */
[----:B------:R2:W-:Y:S01]  /*1be50*/  SYNCS.ARRIVE.TRANS64.RED.A1T0 RZ, [R20+URZ], RZ ;  /* 0x000000ff14ff79a7 */ /* 0x0005e2000810043f */
        /* <DEDUP_REMOVED lines=79> */
[----:B0-----:R-:W-:Y:S02]  /*1c350*/  FMNMX.FTZ R9, R132, R4, !PT ;  /* 0x0000000484097209 */ /* 0x001fe40007810000 */
[----:B-1----:R-:W-:-:S05]  /*1c360*/  FMNMX.FTZ R4, R131, R3, !PT ;  /* 0x0000000383047209 */ /* 0x002fca0007810000 */
[----:B------:R-:W0:Y:S01]  /*1c370*/  SHFL.BFLY PT, R14, R4, 0x2, 0x1f ;  /* 0x0c401f00040e7f89 */ /* 0x000e2200000e0000 */
[----:B---3--:R-:W-:-:S05]  /*1c380*/  FMNMX.FTZ R3, R133, R9, !PT ;  /* 0x0000000985037209 */ /* 0x008fca0007810000 */
        /* <DEDUP_REMOVED lines=8> */
[-C--:B------:R-:W-:Y:S01]  /*1c410*/  FMUL.FTZ R11, R4, R14.reuse ;  /* 0x0000000e040b7220 */ /* 0x080fe20000410000 */
[----:B-1----:R-:W-:Y:S02]  /*1c420*/  FMNMX.FTZ R3, R3, R9, !PT ;  /* 0x0000000903037209 */ /* 0x002fe40007810000 */
[-C--:B------:R-:W-:Y:S01]  /*1c430*/  FMUL.FTZ R94, R94, R14.reuse ;  /* 0x0000000e5e5e7220 */ /* 0x080fe20000410000 */
[-CC-:B------:R-:W-:Y:S01]  /*1c440*/  FFMA.FTZ R154, R98, R14.reuse, -R11.reuse ;  /* 0x0000000e629a7223 */ /* 0x180fe2000001080b */
[-CC-:B------:R-:W-:Y:S01]  /*1c450*/  FFMA.FTZ R98, R99, R14.reuse, -R11.reuse ;  /* 0x0000000e63627223 */ /* 0x180fe2000001080b */
[-CC-:B------:R-:W-:Y:S01]  /*1c460*/  FFMA.FTZ R156, R12, R14.reuse, -R11.reuse ;  /* 0x0000000e0c9c7223 */ /* 0x180fe2000001080b */
[C---:B------:R-:W-:Y:S01]  /*1c470*/  FADD.FTZ R9, -R3.reuse, R10 ;  /* 0x0000000a03097221 */ /* 0x040fe20000010100 */
[-C--:B------:R-:W-:Y:S01]  /*1c480*/  FMUL.FTZ R99, R3, R14.reuse ;  /* 0x0000000e03637220 */ /* 0x080fe20000410000 */
[-CC-:B------:R-:W-:Y:S01]  /*1c490*/  FFMA.FTZ R152, R93, R14.reuse, -R11.reuse ;  /* 0x0000000e5d987223 */ /* 0x180fe2000001080b */
[-C--:B------:R-:W-:Y:S01]  /*1c4a0*/  FFMA.FTZ R93, R107, R14.reuse, -R11 ;  /* 0x0000000e6b5d7223 */ /* 0x080fe2000001080b */
[-C--:B------:R-:W-:Y:S01]  /*1c4b0*/  FMUL.FTZ R9, R9, R14.reuse ;  /* 0x0000000e09097220 */ /* 0x080fe20000410000 */
[-C--:B------:R-:W-:Y:S01]  /*1c4c0*/  FFMA.FTZ R157, R15, R14.reuse, -R99 ;  /* 0x0000000e0f9d7223 */ /* 0x080fe20000010863 */
[-C--:B------:R-:W-:Y:S01]  /*1c4d0*/  FFMA.FTZ R137, R13, R14.reuse, -R11 ;  /* 0x0000000e0d897223 */ /* 0x080fe2000001080b */
[-C--:B------:R-:W-:Y:S01]  /*1c4e0*/  FFMA.FTZ R107, R88, R14.reuse, -R99 ;  /* 0x0000000e586b7223 */ /* 0x080fe20000010863 */
[----:B------:R-:W-:Y:S01]  /*1c4f0*/  MUFU.EX2 R94, R94 ;  /* 0x0000005e005e7308 */ /* 0x000fe20000000800 */
[-C--:B------:R-:W-:Y:S01]  /*1c500*/  FFMA.FTZ R158, R89, R14.reuse, -R11 ;  /* 0x0000000e599e7223 */ /* 0x080fe2000001080b */
[-C--:B------:R-:W-:Y:S01]  /*1c510*/  FFMA.FTZ R159, R91, R14.reuse, -R99 ;  /* 0x0000000e5b9f7223 */ /* 0x080fe20000010863 */
[-CC-:B------:R-:W-:Y:S01]  /*1c520*/  FFMA.FTZ R150, R106, R14.reuse, -R11.reuse ;  /* 0x0000000e6a967223 */ /* 0x180fe2000001080b */
[-C--:B------:R-:W-:Y:S01]  /*1c530*/  FFMA.FTZ R135, R90, R14.reuse, -R11 ;  /* 0x0000000e5a877223 */ /* 0x080fe2000001080b */
[-CC-:B------:R-:W-:Y:S01]  /*1c540*/  FFMA.FTZ R106, R92, R14.reuse, -R99.reuse ;  /* 0x0000000e5c6a7223 */ /* 0x180fe20000010863 */
[-C--:B------:R-:W-:Y:S01]  /*1c550*/  FFMA.FTZ R153, R96, R14.reuse, -R99 ;  /* 0x0000000e60997223 */ /* 0x080fe20000010863 */
[-CC-:B------:R-:W-:Y:S01]  /*1c560*/  FFMA.FTZ R134, R95, R14.reuse, -R11.reuse ;  /* 0x0000000e5f867223 */ /* 0x180fe2000001080b */
[----:B------:R-:W-:Y:S01]  /*1c570*/  MUFU.EX2 R9, R9 ;  /* 0x0000000900097308 */ /* 0x000fe20000000800 */
[-C--:B------:R-:W-:Y:S01]  /*1c580*/  FFMA.FTZ R95, R103, R14.reuse, -R11 ;  /* 0x0000000e675f7223 */ /* 0x080fe2000001080b */
[-CC-:B------:R-:W-:Y:S01]  /*1c590*/  FFMA.FTZ R103, R97, R14.reuse, -R99.reuse ;  /* 0x0000000e61677223 */ /* 0x180fe20000010863 */
[-C--:B------:R-:W-:Y:S01]  /*1c5a0*/  FFMA.FTZ R155, R100, R14.reuse, -R99 ;  /* 0x0000000e649b7223 */ /* 0x080fe20000010863 */
[-C--:B------:R-:W-:Y:S01]  /*1c5b0*/  FFMA.FTZ R148, R102, R14.reuse, -R11 ;  /* 0x0000000e66947223 */ /* 0x080fe2000001080b */
[-CC-:B------:R-:W-:Y:S01]  /*1c5c0*/  FFMA.FTZ R102, R101, R14.reuse, -R99.reuse ;  /* 0x0000000e65667223 */ /* 0x180fe20000010863 */
[-CC-:B------:R-:W-:Y:S01]  /*1c5d0*/  FFMA.FTZ R149, R104, R14.reuse, -R99.reuse ;  /* 0x0000000e68957223 */ /* 0x180fe20000010863 */
[-CC-:B------:R-:W-:Y:S01]  /*1c5e0*/  FFMA.FTZ R101, R105, R14.reuse, -R99.reuse ;  /* 0x0000000e69657223 */ /* 0x180fe20000010863 */
[----:B------:R-:W0:Y:S01]  /*1c5f0*/  MUFU.EX2 R156, R156 ;  /* 0x0000009c009c7308 */ /* 0x000e220000000800 */
[-CC-:B------:R-:W-:Y:S01]  /*1c600*/  FFMA.FTZ R151, R108, R14.reuse, -R99.reuse ;  /* 0x0000000e6c977223 */ /* 0x180fe20000010863 */
[-C--:B------:R-:W-:Y:S01]  /*1c610*/  FFMA.FTZ R100, R109, R14.reuse, -R99 ;  /* 0x0000000e6d647223 */ /* 0x080fe20000010863 */
[-C--:B------:R-:W-:Y:S01]  /*1c620*/  FFMA.FTZ R144, R110, R14.reuse, -R11 ;  /* 0x0000000e6e907223 */ /* 0x080fe2000001080b */
[-C--:B------:R-:W-:Y:S01]  /*1c630*/  FFMA.FTZ R145, R112, R14.reuse, -R99 ;  /* 0x0000000e70917223 */ /* 0x080fe20000010863 */
[-C--:B------:R-:W-:Y:S01]  /*1c640*/  FFMA.FTZ R90, R111, R14.reuse, -R11 ;  /* 0x0000000e6f5a7223 */ /* 0x080fe2000001080b */
[-C--:B------:R-:W-:Y:S01]  /*1c650*/  FFMA.FTZ R97, R113, R14.reuse, -R99 ;  /* 0x0000000e71617223 */ /* 0x080fe20000010863 */
[-C--:B------:R-:W-:Y:S01]  /*1c660*/  FFMA.FTZ R146, R114, R14.reuse, -R11 ;  /* 0x0000000e72927223 */ /* 0x080fe2000001080b */
[----:B------:R-:W1:Y:S01]  /*1c670*/  MUFU.EX2 R157, R157 ;  /* 0x0000009d009d7308 */ /* 0x000e620000000800 */
[-C--:B------:R-:W-:Y:S01]  /*1c680*/  FFMA.FTZ R147, R116, R14.reuse, -R99 ;  /* 0x0000000e74937223 */ /* 0x080fe20000010863 */
[-C--:B------:R-:W-:Y:S01]  /*1c690*/  FFMA.FTZ R89, R115, R14.reuse, -R11 ;  /* 0x0000000e73597223 */ /* 0x080fe2000001080b */
[-C--:B------:R-:W-:Y:S01]  /*1c6a0*/  FFMA.FTZ R96, R117, R14.reuse, -R99 ;  /* 0x0000000e75607223 */ /* 0x080fe20000010863 */
[-C--:B------:R-:W-:Y:S01]  /*1c6b0*/  FFMA.FTZ R140, R118, R14.reuse, -R11 ;  /* 0x0000000e768c7223 */ /* 0x080fe2000001080b */
[-C--:B------:R-:W-:Y:S01]  /*1c6c0*/  FFMA.FTZ R141, R120, R14.reuse, -R99 ;  /* 0x0000000e788d7223 */ /* 0x080fe20000010863 */
[-C--:B------:R-:W-:Y:S01]  /*1c6d0*/  FFMA.FTZ R13, R119, R14.reuse, -R11 ;  /* 0x0000000e770d7223 */ /* 0x080fe2000001080b */
[-C--:B------:R-:W-:Y:S01]  /*1c6e0*/  FFMA.FTZ R92, R121, R14.reuse, -R99 ;  /* 0x0000000e795c7223 */ /* 0x080fe20000010863 */
[----:B------:R-:W3:Y:S01]  /*1c6f0*/  MUFU.EX2 R137, R137 ;  /* 0x0000008900897308 */ /* 0x000ee20000000800 */
[----:B0-----:R-:W-:Y:S01]  /*1c700*/  FFMA.FTZ R5, R94, R5, R156 ;  /* 0x000000055e057223 */ /* 0x001fe2000001009c */
[-C--:B------:R-:W-:Y:S01]  /*1c710*/  FFMA.FTZ R142, R122, R14.reuse, -R11 ;  /* 0x0000000e7a8e7223 */ /* 0x080fe2000001080b */
[-C--:B------:R-:W-:Y:S01]  /*1c720*/  FFMA.FTZ R143, R124, R14.reuse, -R99 ;  /* 0x0000000e7c8f7223 */ /* 0x080fe20000010863 */
[-C--:B------:R-:W-:Y:S01]  /*1c730*/  FFMA.FTZ R12, R123, R14.reuse, -R11 ;  /* 0x0000000e7b0c7223 */ /* 0x080fe2000001080b */
[-C--:B------:R-:W-:Y:S01]  /*1c740*/  FFMA.FTZ R91, R125, R14.reuse, -R99 ;  /* 0x0000000e7d5b7223 */ /* 0x080fe20000010863 */
[-C--:B------:R-:W-:Y:S01]  /*1c750*/  FFMA.FTZ R136, R126, R14.reuse, -R11 ;  /* 0x0000000e7e887223 */ /* 0x080fe2000001080b */
[----:B------:R-:W-:Y:S01]  /*1c760*/  FFMA.FTZ R15, R128, R14, -R99 ;  /* 0x0000000e800f7223 */ /* 0x000fe20000010863 */
[----:B------:R-:W0:Y:S01]  /*1c770*/  MUFU.EX2 R107, R107 ;  /* 0x0000006b006b7308 */ /* 0x000e220000000800 */
[----:B-1----:R-:W-:Y:S01]  /*1c780*/  FFMA.FTZ R0, R9, R0, R157 ;  /* 0x0000000009007223 */ /* 0x002fe2000001009d */
[-C--:B------:R-:W-:Y:S01]  /*1c790*/  FFMA.FTZ R10, R127, R14.reuse, -R11 ;  /* 0x0000000e7f0a7223 */ /* 0x080fe2000001080b */
[-C--:B------:R-:W-:Y:S01]  /*1c7a0*/  FFMA.FTZ R88, R129, R14.reuse, -R99 ;  /* 0x0000000e81587223 */ /* 0x080fe20000010863 */
[-C--:B------:R-:W-:Y:S01]  /*1c7b0*/  FFMA.FTZ R138, R130, R14.reuse, -R11 ;  /* 0x0000000e828a7223 */ /* 0x080fe2000001080b */
[-C--:B------:R-:W-:Y:S01]  /*1c7c0*/  FFMA.FTZ R139, R132, R14.reuse, -R99 ;  /* 0x0000000e848b7223 */ /* 0x080fe20000010863 */
[-C--:B------:R-:W-:Y:S01]  /*1c7d0*/  FFMA.FTZ R11, R131, R14.reuse, -R11 ;  /* 0x0000000e830b7223 */ /* 0x080fe2000001080b */
[----:B------:R-:W-:Y:S01]  /*1c7e0*/  FFMA.FTZ R99, R133, R14, -R99 ;  /* 0x0000000e85637223 */ /* 0x000fe20000010863 */
[----:B------:R-:W1:Y:S01]  /*1c7f0*/  MUFU.EX2 R158, R158 ;  /* 0x0000009e009e7308 */ /* 0x000e620000000800 */
[----:B---3--:R-:W-:-:S07]  /*1c800*/  FADD.FTZ R5, R137, R5 ;  /* 0x0000000589057221 */ /* 0x008fce0000010000 */
[----:B------:R-:W3:Y:S01]  /*1c810*/  MUFU.EX2 R159, R159 ;  /* 0x0000009f009f7308 */ /* 0x000ee20000000800 */
[----:B0-----:R-:W-:-:S07]  /*1c820*/  FADD.FTZ R0, R107, R0 ;  /* 0x000000006b007221 */ /* 0x001fce0000010000 */
[----:B------:R-:W0:Y:S01]  /*1c830*/  MUFU.EX2 R135, R135 ;  /* 0x0000008700877308 */ /* 0x000e220000000800 */
[----:B-1----:R-:W-:-:S07]  /*1c840*/  FADD.FTZ R5, R158, R5 ;  /* 0x000000059e057221 */ /* 0x002fce0000010000 */
        /* <DEDUP_REMOVED lines=80> */
[----:B--2---:R-:W2:Y:S01]  /*1cd50*/  MUFU.EX2 R20, R99 ;  /* 0x0000006300147308 */ /* 0x004ea20000000800 */
[----:B0-----:R-:W-:Y:S01]  /*1cd60*/  FADD.FTZ R0, R139, R0 ;  /* 0x000000008b007221 */ /* 0x001fe20000010000 */
[----:B-1----:R-:W-:-:S03]  /*1cd70*/  FADD.FTZ R5, R11, R5 ;  /* 0x000000050b057221 */ /* 0x002fc60000010000 */
[----:B--2---:R-:W-:Y:S01]  /*1cd80*/  FADD.FTZ R0, R20, R0 ;  /* 0x0000000014007221 */ /* 0x004fe20000010000 */
[----:B------:R-:W-:Y:S06]  /*1cd90*/  @!P0 BRA `(.L_x_1800) ;  /* 0x0000000000048947 */ /* 0x000fec0003800000 */
[----:B------:R-:W-:Y:S01]  /*1cda0*/  BPT.TRAP 0x1 ;  /* 0x000000040000795c */ /* 0x000fe20000300000 */
.L_x_1800:
[----:B------:R-:W-:Y:S01]  /*1cdb0*/  ISETP.GT.AND P1, PT, R7, R8, PT ;  /* 0x000000080700720c */ /* 0x000fe20003f24270 */
[----:B------:R-:W-:Y:S01]  /*1cdc0*/  VIADD R21, R21, 0x2a860 ;  /* 0x0002a86015157836 */ /* 0x000fe20000000000 */
[----:B------:R-:W-:Y:S01]  /*1cdd0*/  F2FP.BF16.F32.PACK_AB R156, R137, R156 ;  /* 0x0000009c899c723e */ /* 0x000fe200000010ff */
[----:B------:R-:W-:Y:S01]  /*1cde0*/  VIADD R7, R7, 0xffffffff ;  /* 0xffffffff07077836 */ /* 0x000fe20000000000 */
        /* <DEDUP_REMOVED lines=29> */
[----:B0-----:R-:W-:Y:S06]  /*1cfc0*/  @P1 BRA `(.L_x_1801) ;  /* 0xffffffd800401947 */ /* 0x001fec000383ffff */
[----:B------:R-:W-:Y:S05]  /*1cfd0*/  BSYNC B1 ;  /* 0x0000000000017941 */ /* 0x000fea0003800000 */
.L_x_1788:
[----:B------:R-:W-:Y:S05]  /*1cfe0*/  BSYNC B0 ;  /* 0x0000000000007941 */ /* 0x000fea0003800000 */
.L_x_1787:
[----:B------:R-:W-:Y:S01]  /*1cff0*/  ISETP.GE.AND P1, PT, R7, R201, PT ;  /* 0x000000c90700720c */ /* 0x000fe20003f26270 */
[----:B------:R-:W-:-:S12]  /*1d000*/  BSSY B0, `(.L_x_1802) ;  /* 0x000039d000007945 */ /* 0x000fd80003800000 */
[----:B------:R-:W-:Y:S05]  /*1d010*/  @!P1 BRA `(.L_x_1803) ;  /* 0x00000038006c9947 */ /* 0x000fea0003800000 */
[----:B------:R-:W-:Y:S02]  /*1d020*/  IMAD.MOV.U32 R10, RZ, RZ, R3 ;  /* 0x000000ffff0a7224 */ /* 0x000fe400078e0003 */
[----:B------:R-:W-:Y:S02]  /*1d030*/  IMAD.MOV.U32 R11, RZ, RZ, R4 ;  /* 0x000000ffff0b7224 */ /* 0x000fe400078e0004 */
[----:B------:R-:W-:Y:S02]  /*1d040*/  IMAD.MOV.U32 R8, RZ, RZ, R164 ;  /* 0x000000ffff087224 */ /* 0x000fe400078e00a4 */
[----:B------:R-:W-:-:S07]  /*1d050*/  IMAD.MOV.U32 R12, RZ, RZ, R23 ;  /* 0x000000ffff0c7224 */ /* 0x000fce00078e0017 */
.L_x_1824:
[----:B------:R-:W-:-:S04]  /*1d060*/  ISETP.NE.AND P1, PT, R12, 0x1, PT ;  /* 0x000000010c00780c */ /* 0x000fc80003f25270 */
[----:B------:R-:W-:-:S04]  /*1d070*/  SEL R3, RZ, 0x1, P1 ;  /* 0x00000001ff037807 */ /* 0x000fc80000800000 */
[----:B------:R-:W-:Y:S01]  /*1d080*/  LOP3.LUT R164, R8, R3, RZ, 0x3c, !PT ;  /* 0x0000000308a47212 */ /* 0x000fe200078e3cff */
[----:B------:R-:W-:Y:S06]  /*1d090*/  @!P0 BRA `(.L_x_1804) ;  /* 0x0000000000048947 */ /* 0x000fec0003800000 */
[----:B------:R-:W-:Y:S01]  /*1d0a0*/  BPT.TRAP 0x1 ;  /* 0x000000040000795c */ /* 0x000fe20000300000 */
.L_x_1804:
        /* <DEDUP_REMOVED lines=8> */
.L_x_1805:
[----:B------:R-:W-:Y:S01]  /*1d130*/  IMAD R95, R23, 0x900, R6 ;  /* 0x00000900175f7824 */ /* 0x000fe200078e0206 */
[----:B------:R-:W-:Y:S03]  /*1d140*/  BSSY B1, `(.L_x_1806) ;  /* 0x0000006000017945 */ /* 0x000fe60003800000 */
[C---:B------:R-:W-:Y:S02]  /*1d150*/  VIADD R90, R95.reuse, 0x2 ;  /* 0x000000025f5a7836 */ /* 0x040fe40000000000 */
[----:B------:R-:W-:Y:S01]  /*1d160*/  VIADD R92, R95, 0x4 ;  /* 0x000000045f5c7836 */ /* 0x000fe20000000000 */
[----:B-1----:R-:W-:Y:S06]  /*1d170*/  @P1 BRA `(.L_x_1807) ;  /* 0x0000000000081947 */ /* 0x002fec0003800000 */
[----:B------:R-:W1:Y:S02]  /*1d180*/  SYNCS.PHASECHK.TRANS64.TRYWAIT P1, [R3+URZ+0x2a830], R4 ;  /* 0x02a83004030075a7 */ /* 0x000e64000802017f */
[----:B-1----:R-:W-:Y:S05]  /*1d190*/  @!P1 BRA `(.L_x_1808) ;  /* 0x0000010400b09947 */ /* 0x002fea0003800000 */
.L_x_1807:
[----:B------:R-:W-:Y:S05]  /*1d1a0*/  BSYNC B1 ;  /* 0x0000000000017941 */ /* 0x000fea0003800000 */
.L_x_1806:
        /* <DEDUP_REMOVED lines=125> */
[----:B------:R-:W-:Y:S01]  /*1d980*/  R2UR UR51, R195 ;  /* 0x00000000c33372ca */ /* 0x000fe200000e0000 */
[----:B------:R-:W-:Y:S02]  /*1d990*/  WARPGROUP.DEPBAR.LE gsb0, 0x0 ;  /* 0x00008000000079c5 */ /* 0x000fe40000010000 */
[----:B------:R-:W-:Y:S01]  /*1d9a0*/  WARPGROUP.ARRIVE ;  /* 0x00000000000079c5 */ /* 0x000fe20000000000 */
[----:B--2---:R-:W-:-:S02]  /*1d9b0*/  R2UR UR44, R196 ;  /* 0x00000000c42c72ca */ /* 0x004fc400000e0000 */
[----:B------:R-:W-:Y:S02]  /*1d9c0*/  R2UR UR45, R197 ;  /* 0x00000000c52d72ca */ /* 0x000fe400000e0000 */
[----:B------:R-:W-:Y:S01]  /*1d9d0*/  R2UR UR48, R198 ;  /* 0x00000000c63072ca */ /* 0x000fe200000e0000 */
[----:B------:R-:W2:Y:S04]  /*1d9e0*/  LDL.64 R196, [R1] ;  /* 0x0000000001c47983 */ /* 0x000ea80000100a00 */
[----:B------:R-:W3:Y:S06]  /*1d9f0*/  LDL.64 R198, [R1+0x8] ;  /* 0x0000080001c67983 */ /* 0x000eec0000100a00 */
[----:B------:R-:W-:Y:S01]  /*1da00*/  HGMMA.64x96x16.F32.BF16 R88, gdesc[UR44], R88, gsb0 ;  /* 0x016000002c5879f0 */ /* 0x000fe20008001858 */
[----:B------:R-:W-:-:S02]  /*1da10*/  R2UR UR44, R194 ;  /* 0x00000000c22c72ca */ /* 0x000fc400000e0000 */
[----:B------:R-:W4:Y:S01]  /*1da20*/  LDL.64 R194, [R1+0x18] ;  /* 0x0000180001c27983 */ /* 0x000f220000100a00 */
[----:B------:R-:W-:Y:S02]  /*1da30*/  R2UR UR46, R192 ;  /* 0x00000000c02e72ca */ /* 0x000fe400000e0000 */
[----:B------:R-:W-:Y:S02]  /*1da40*/  R2UR UR45, R193 ;  /* 0x00000000c12d72ca */ /* 0x000fe400000e0000 */
[----:B------:R-:W5:Y:S01]  /*1da50*/  LDL.64 R192, [R1+0x10] ;  /* 0x0000100001c07983 */ /* 0x000f620000100a00 */
[----:B------:R-:W-:Y:S02]  /*1da60*/  WARPGROUP.DEPBAR.LE gsb0, 0x0 ;  /* 0x00008000000079c5 */ /* 0x000fe40000010000 */
[----:B------:R-:W-:Y:S01]  /*1da70*/  WARPGROUP.ARRIVE ;  /* 0x00000000000079c5 */ /* 0x000fe20000000000 */
[----:B----4-:R-:W-:Y:S02]  /*1da80*/  R2UR UR40, R194 ;  /* 0x00000000c22872ca */ /* 0x010fe400000e0000 */
[----:B------:R-:W-:-:S13]  /*1da90*/  R2UR UR41, R195 ;  /* 0x00000000c32972ca */ /* 0x000fda00000e0000 */
[----:B------:R-:W-:Y:S01]  /*1daa0*/  HGMMA.64x96x16.F32.BF16 R88, gdesc[UR40], R88, gsb0 ;  /* 0x01600000285879f0 */ /* 0x000fe20008001858 */
[----:B-----5:R-:W-:Y:S02]  /*1dab0*/  R2UR UR36, R192 ;  /* 0x00000000c02472ca */ /* 0x020fe400000e0000 */
[----:B------:R-:W-:Y:S02]  /*1dac0*/  R2UR UR37, R193 ;  /* 0x00000000c12572ca */ /* 0x000fe400000e0000 */
[----:B---3--:R-:W-:Y:S02]  /*1dad0*/  R2UR UR32, R198 ;  /* 0x00000000c62072ca */ /* 0x008fe400000e0000 */
        /* <DEDUP_REMOVED lines=49> */
[----:B------:R-:W-:Y:S02]  /*1ddf0*/  R2UR UR39, R4 ;  /* 0x00000000042772ca */ /* 0x000fe400000e0000 */
[----:B------:R-:W-:Y:S01]  /*1de00*/  R2UR UR38, R13 ;  /* 0x000000000d2672ca */ /* 0x000fe200000e0000 */
[----:B------:R-:W-:Y:S02]  /*1de10*/  WARPGROUP.DEPBAR.LE gsb0, 0x0 ;  /* 0x00008000000079c5 */ /* 0x000fe40000010000 */
[----:B------:R-:W-:-:S12]  /*1de20*/  @!P0 BRA `(.L_x_1809) ;  /* 0x0000000000048947 */ /* 0x000fd80003800000 */
[----:B------:R-:W-:Y:S01]  /*1de30*/  BPT.TRAP 0x1 ;  /* 0x000000040000795c */ /* 0x000fe20000300000 */
.L_x_1809:
[----:B------:R-:W-:Y:S01]  /*1de40*/  SHF.L.U32 R4, R8, 0x1f, RZ ;  /* 0x0000001f08047819 */ /* 0x000fe200000006ff */
[----:B------:R-:W-:-:S04]  /*1de50*/  IMAD R15, R12, 0x8, R2 ;  /* 0x000000080c0f7824 */ /* 0x000fc800078e0202 */
[----:B------:R0:W1:Y:S01]  /*1de60*/  SYNCS.PHASECHK.TRANS64.TRYWAIT P1, [R15+URZ+0x2a850], R4 ;  /* 0x02a850040f0075a7 */ /* 0x000062000802017f */
[----:B------:R-:W-:Y:S05]  /*1de70*/  @!P0 BRA `(.L_x_1810) ;  /* 0x0000000000048947 */ /* 0x000fea0003800000 */
[----:B------:R-:W-:Y:S01]  /*1de80*/  BPT.TRAP 0x1 ;  /* 0x000000040000795c */ /* 0x000fe20000300000 */
.L_x_1810:
[----:B------:R-:W-:Y:S04]  /*1de90*/  BSSY B1, `(.L_x_1811) ;  /* 0x0000004000017945 */ /* 0x000fe80003800000 */
[----:B-1----:R-:W-:Y:S05]  /*1dea0*/  @P1 BRA `(.L_x_1812) ;  /* 0x0000000000081947 */ /* 0x002fea0003800000 */
[----:B------:R-:W1:Y:S02]  /*1deb0*/  SYNCS.PHASECHK.TRANS64.TRYWAIT P1, [R15+URZ+0x2a850], R4 ;  /* 0x02a850040f0075a7 */ /* 0x000e64000802017f */
[----:B-1----:R-:W-:Y:S05]  /*1dec0*/  @!P1 BRA `(.L_x_1813) ;  /* 0x000000f800789947 */ /* 0x002fea0003800000 */
.L_x_1812:
[----:B------:R-:W-:Y:S05]  /*1ded0*/  BSYNC B1 ;  /* 0x0000000000017941 */ /* 0x000fea0003800000 */
.L_x_1811:
        /* <DEDUP_REMOVED lines=48> */
.L_x_1814:
        /* <DEDUP_REMOVED lines=8> */
[----:B------:R-:W-:Y:S02]  /*1e260*/  IMAD.IADD R129, R202, 0x1, R188 ;  /* 0x00000001ca817824 */ /* 0x000fe400078e02bc */
[----:B------:R-:W-:Y:S01]  /*1e270*/  FMUL.FTZ R14, R89, UR39 ;  /* 0x00000027590e7c20 */ /* 0x000fe20008410000 */
[----:B------:R-:W-:Y:S01]  /*1e280*/  FMUL.FTZ R89, R93, UR39 ;  /* 0x000000275d597c20 */ /* 0x000fe20008410000 */
[----:B------:R-:W-:Y:S01]  /*1e290*/  FMUL.FTZ R93, R97, UR39 ;  /* 0x00000027615d7c20 */ /* 0x000fe20008410000 */
        /* <DEDUP_REMOVED lines=39> */
[----:B------:R-:W-:-:S02]  /*1e510*/  VIADD R9, R3, 0x2a840 ;  /* 0x0002a84003097836 */ /* 0x000fc40000000000 */
[----:B------:R-:W-:Y:S01]  /*1e520*/  FMUL.FTZ R119, R127, UR39 ;  /* 0x000000277f777c20 */ /* 0x000fe20008410000 */
[----:B------:R-:W-:Y:S02]  /*1e530*/  IMAD R132, R7, -0x60, RZ ;  /* 0xffffffa007847824 */ /* 0x000fe400078e02ff */
[----:B------:R-:W-:Y:S01]  /*1e540*/  FMUL.FTZ R130, R133, UR39 ;  /* 0x0000002785827c20 */ /* 0x000fe20008410000 */
[----:B------:R-:W-:Y:S01]  /*1e550*/  FMUL.FTZ R3, R134, UR39 ;  /* 0x0000002786037c20 */ /* 0x000fe20008410000 */
[----:B------:R-:W-:Y:S01]  /*1e560*/  FMUL.FTZ R126, R135, UR39 ;  /* 0x00000027877e7c20 */ /* 0x000fe20008410000 */
[----:B------:R-:W-:Y:S01]  /*1e570*/  ISETP.GE.AND P1, PT, R224, 0x1, PT ;  /* 0x00000001e000780c */ /* 0x000fe20003f26270 */
[----:B------:R-:W1:Y:S01]  /*1e580*/  MUFU.TANH R13, R13 ;  /* 0x0000000d000d7308 */ /* 0x000e620000002400 */
[----:B------:R-:W-:Y:S01]  /*1e590*/  IADD3 R135, -R182, 0x1, R132 ;  /* 0x00000001b6877810 */ /* 0x000fe20007ffe184 */
[----:B------:R-:W-:Y:S01]  /*1e5a0*/  IMAD.IADD R127, R132, 0x1, -R182 ;  /* 0x00000001847f7824 */ /* 0x000fe200078e0ab6 */
[----:B------:R-:W-:-:S02]  /*1e5b0*/  PRMT R8, R172, 0x654, R9 ;  /* 0x00000654ac087816 */ /* 0x000fc40000000009 */
[----:B------:R-:W-:Y:S02]  /*1e5c0*/  IADD3 R135, -R165, R135, R166 ;  /* 0x00000087a5877210 */ /* 0x000fe40007ffe1a6 */
        /* <DEDUP_REMOVED lines=65> */
.L_x_1817:
[----:B------:R-:W-:-:S05]  /*1e9e0*/  IMAD.U32 R137, RZ, RZ, UR46 ;  /* 0x0000002eff897e24 */ /* 0x000fca000f8e00ff */
[----:B------:R-:W-:-:S13]  /*1e9f0*/  ISETP.NE.AND P1, PT, R137, 0x1, PT ;  /* 0x000000018900780c */ /* 0x000fda0003f25270 */
[----:B------:R-:W1:Y:S02]  /*1ea00*/  @P1 LDC.64 R8, c[0x0][0x9e8] ;  /* 0x00027a00ff081b82 */ /* 0x000e640000000a00 */
[----:B-1----:R-:W-:-:S05]  /*1ea10*/  @P1 IMAD.HI.U32 R8, R131, R8, RZ ;  /* 0x0000000883081227 */ /* 0x002fca00078e00ff */
[----:B------:R-:W-:-:S07]  /*1ea20*/  @P1 SHF.R.U32.HI R131, RZ, R9, R8 ;  /* 0x00000009ff831219 */ /* 0x000fce0000011608 */
.L_x_1818:
[----:B------:R-:W-:Y:S05]  /*1ea30*/  BSYNC B1 ;  /* 0x0000000000017941 */ /* 0x000fea0003800000 */
.L_x_1816:
[----:B------:R-:W-:-:S05]  /*1ea40*/  IMAD R131, R131, R137, R127 ;  /* 0x0000008983837224 */ /* 0x000fca00078e027f */
[----:B------:R-:W-:Y:S02]  /*1ea50*/  VIADDMNMX R134, R131, R137, R134, PT ;  /* 0x0000008983867246 */ /* 0x000fe40003800186 */
[----:B------:R-:W-:-:S07]  /*1ea60*/  VIMNMX R133, R133, R131, !PT ;  /* 0x0000008385857248 */ /* 0x000fce0007fe0100 */
.L_x_1815:
[C---:B------:R-:W-:Y:S02]  /*1ea70*/  ISETP.GE.AND P1, PT, R132.reuse, 0x2, PT ;  /* 0x000000028400780c */ /* 0x040fe40003f26270 */
[C---:B------:R-:W-:Y:S02]  /*1ea80*/  ISETP.GE.AND P2, PT, R132.reuse, 0x9, PT ;  /* 0x000000098400780c */ /* 0x040fe40003f46270 */
[C---:B------:R-:W-:Y:S02]  /*1ea90*/  ISETP.GT.AND P4, PT, R133.reuse, 0x1, !P1 ;  /* 0x000000018500780c */ /* 0x040fe40004f84270 */
[----:B------:R-:W-:Y:S02]  /*1eaa0*/  ISETP.GE.AND P5, PT, R132, 0xa, PT ;  /* 0x0000000a8400780c */ /* 0x000fe40003fa6270 */
[----:B------:R-:W-:Y:S02]  /*1eab0*/  ISETP.GT.AND P3, PT, R133, 0x8, !P2 ;  /* 0x000000088500780c */ /* 0x000fe40005764270 */
[----:B------:R-:W-:-:S02]  /*1eac0*/  ISETP.LT.OR P4, PT, R134, 0x2, P4 ;  /* 0x000000028600780c */ /* 0x000fc40002781670 */
[----:B------:R-:W-:Y:S02]  /*1ead0*/  ISETP.LT.OR P3, PT, R134, 0x9, P3 ;  /* 0x000000098600780c */ /* 0x000fe40001f61670 */
[----:B------:R-:W-:Y:S02]  /*1eae0*/  FSEL R131, R14, -INF , !P4 ;  /* 0xff8000000e837808 */ /* 0x000fe40006000000 */
[----:B------:R-:W-:Y:S01]  /*1eaf0*/  ISETP.GE.AND P4, PT, R132, 0x11, PT ;  /* 0x000000118400780c */ /* 0x000fe20003f86270 */
[----:B------:R-:W1:Y:S01]  /*1eb00*/  SHFL.IDX PT, R14, R129, 0x1, 0x1c1f ;  /* 0x003c1f00810e7f89 */ /* 0x000e6200000e0000 */
[----:B------:R-:W-:Y:S02]  /*1eb10*/  LOP3.LUT R16, R16, 0xfffffffb, RZ, 0xc0, !PT ;  /* 0xfffffffb10107812 */ /* 0x000fe400078ec0ff */
[----:B0-----:R-:W-:Y:S02]  /*1eb20*/  FSEL R88, R88, -INF , !P3 ;  /* 0xff80000058587808 */ /* 0x001fe40005800000 */
[----:B------:R-:W-:-:S02]  /*1eb30*/  ISETP.GT.AND P3, PT, R133, 0x9, !P5 ;  /* 0x000000098500780c */ /* 0x000fc40006f64270 */
[----:B------:R-:W-:Y:S02]  /*1eb40*/  @P5 LOP3.LUT R16, R16, 0x4, RZ, 0xfc, !PT ;  /* 0x0000000410105812 */ /* 0x000fe400078efcff */
[----:B------:R-:W-:Y:S02]  /*1eb50*/  ISETP.LT.OR P3, PT, R134, 0xa, P3 ;  /* 0x0000000a8600780c */ /* 0x000fe40001f61670 */
[----:B------:R-:W-:Y:S02]  /*1eb60*/  LOP3.LUT R16, R16, 0xfffffff7, RZ, 0xc0, !PT ;  /* 0xfffffff710107812 */ /* 0x000fe400078ec0ff */
[----:B------:R-:W-:Y:S02]  /*1eb70*/  FSEL R89, R89, -INF , !P3 ;  /* 0xff80000059597808 */ /* 0x000fe40005800000 */
[----:B------:R-:W-:Y:S02]  /*1eb80*/  @P4 LOP3.LUT R16, R16, 0x8, RZ, 0xfc, !PT ;  /* 0x0000000810104812 */ /* 0x000fe400078efcff */
[----:B------:R-:W-:-:S02]  /*1eb90*/  ISETP.GT.AND P3, PT, R133, 0x10, !P4 ;  /* 0x000000108500780c */ /* 0x000fc40006764270 */
[----:B------:R-:W-:Y:S02]  /*1eba0*/  ISETP.GE.AND P4, PT, R132, 0x12, PT ;  /* 0x000000128400780c */ /* 0x000fe40003f86270 */
[----:B------:R-:W-:Y:S02]  /*1ebb0*/  ISETP.LT.OR P3, PT, R134, 0x11, P3 ;  /* 0x000000118600780c */ /* 0x000fe40001f61670 */
[----:B------:R-:W-:Y:S01]  /*1ebc0*/  LOP3.LUT R16, R16, 0xffffffef, RZ, 0xc0, !PT ;  /* 0xffffffef10107812 */ /* 0x000fe200078ec0ff */
[--C-:B-1----:R-:W-:Y:S01]  /*1ebd0*/  IMAD.IADD R136, R136, 0x1, R14.reuse ;  /* 0x0000000188887824 */ /* 0x102fe200078e020e */
[----:B------:R-:W-:Y:S01]  /*1ebe0*/  FSEL R92, R92, -INF , !P3 ;  /* 0xff8000005c5c7808 */ /* 0x000fe20005800000 */
[----:B------:R-:W-:Y:S01]  /*1ebf0*/  IMAD.IADD R135, R135, 0x1, R14 ;  /* 0x0000000187877824 */ /* 0x000fe200078e020e */
        /* <DEDUP_REMOVED lines=126> */
.L_x_1821:
[----:B------:R-:W-:-:S05]  /*1f3e0*/  IMAD.U32 R129, RZ, RZ, UR46 ;  /* 0x0000002eff817e24 */ /* 0x000fca000f8e00ff */
[----:B------:R-:W-:-:S13]  /*1f3f0*/  ISETP.NE.AND P6, PT, R129, 0x1, PT ;  /* 0x000000018100780c */ /* 0x000fda0003fc5270 */
[----:B------:R-:W0:Y:S02]  /*1f400*/  @P6 LDC.64 R8, c[0x0][0x9e8] ;  /* 0x00027a00ff086b82 */ /* 0x000e240000000a00 */
[----:B0-----:R-:W-:-:S05]  /*1f410*/  @P6 IMAD.HI.U32 R8, R14, R8, RZ ;  /* 0x000000080e086227 */ /* 0x001fca00078e00ff */
[----:B------:R-:W-:-:S07]  /*1f420*/  @P6 SHF.R.U32.HI R14, RZ, R9, R8 ;  /* 0x00000009ff0e6219 */ /* 0x000fce0000011608 */
.L_x_1822:
[----:B------:R-:W-:Y:S05]  /*1f430*/  BSYNC B1 ;  /* 0x0000000000017941 */ /* 0x000fea0003800000 */
.L_x_1820:
[----:B------:R-:W-:-:S05]  /*1f440*/  IMAD R14, R14, R129, R127 ;  /* 0x000000810e0e7224 */ /* 0x000fca00078e027f */
[----:B------:R-:W-:Y:S02]  /*1f450*/  VIADDMNMX R136, R14, R129, R136, PT ;  /* 0x000000810e887246 */ /* 0x000fe40003800188 */
[----:B------:R-:W-:-:S07]  /*1f460*/  VIMNMX R135, R135, R14, !PT ;  /* 0x0000000e87877248 */ /* 0x000fce0007fe0100 */
.L_x_1819:
[C---:B------:R-:W-:Y:S01]  /*1f470*/  ISETP.GT.AND P1, PT, R135.reuse, 0x1, !P1 ;  /* 0x000000018700780c */ /* 0x040fe20004f24270 */
[----:B------:R-:W-:Y:S01]  /*1f480*/  IMAD.U32 R14, RZ, RZ, UR50 ;  /* 0x00000032ff0e7e24 */ /* 0x000fe2000f8e00ff */
[----:B------:R-:W-:Y:S02]  /*1f490*/  ISETP.GT.AND P2, PT, R135, 0x8, !P2 ;  /* 0x000000088700780c */ /* 0x000fe40005744270 */
[C---:B------:R-:W-:Y:S02]  /*1f4a0*/  ISETP.LT.OR P1, PT, R136.reuse, 0x2, P1 ;  /* 0x000000028800780c */ /* 0x040fe40000f21670 */
[----:B------:R-:W-:Y:S02]  /*1f4b0*/  ISETP.LT.OR P2, PT, R136, 0x9, P2 ;  /* 0x000000098800780c */ /* 0x000fe40001741670 */
[----:B------:R-:W-:Y:S02]  /*1f4c0*/  FSEL R8, R4, -INF , !P1 ;  /* 0xff80000004087808 */ /* 0x000fe40004800000 */
[----:B------:R-:W-:-:S02]  /*1f4d0*/  LOP3.LUT P1, RZ, R16, 0x4, RZ, 0xc0, !PT ;  /* 0x0000000410ff7812 */ /* 0x000fc4000782c0ff */
[----:B------:R-:W-:Y:S02]  /*1f4e0*/  FSEL R20, R20, -INF , !P2 ;  /* 0xff80000014147808 */ /* 0x000fe40005000000 */
[----:B------:R-:W-:Y:S02]  /*1f4f0*/  ISETP.GT.AND P1, PT, R135, 0x9, !P1 ;  /* 0x000000098700780c */ /* 0x000fe40004f24270 */
[----:B------:R-:W-:Y:S02]  /*1f500*/  LOP3.LUT P2, RZ, R16, 0x20000, RZ, 0xc0, !PT ;  /* 0x0002000010ff7812 */ /* 0x000fe4000784c0ff */
        /* <DEDUP_REMOVED lines=96> */
[----:B------:R-:W-:-:S04]  /*1fb10*/  ISETP.GT.AND P1, PT, R135, 0x48, !P2 ;  /* 0x000000488700780c */ /* 0x000fc80005724270 */
[----:B------:R-:W-:-:S04]  /*1fb20*/  ISETP.LT.OR P1, PT, R136, 0x49, P1 ;  /* 0x000000498800780c */ /* 0x000fc80000f21670 */
[----:B------:R-:W-:Y:S02]  /*1fb30*/  FSEL R118, R118, -INF , !P1 ;  /* 0xff80000076767808 */ /* 0x000fe40004800000 */
[----:B------:R-:W-:Y:S02]  /*1fb40*/  ISETP.GT.AND P1, PT, R135, 0x49, !P6 ;  /* 0x000000498700780c */ /* 0x000fe40007724270 */
[----:B------:R-:W-:Y:S02]  /*1fb50*/  LOP3.LUT P6, RZ, R16, 0x2, RZ, 0xc0, !PT ;  /* 0x0000000210ff7812 */ /* 0x000fe400078cc0ff */
[----:B------:R-:W-:-:S04]  /*1fb60*/  ISETP.LT.OR P1, PT, R136, 0x4a, P1 ;  /* 0x0000004a8800780c */ /* 0x000fc80000f21670 */
[----:B------:R-:W-:Y:S02]  /*1fb70*/  FSEL R119, R119, -INF , !P1 ;  /* 0xff80000077777808 */ /* 0x000fe40004800000 */
[C---:B------:R-:W-:Y:S02]  /*1fb80*/  ISETP.GT.AND P1, PT, R135.reuse, RZ, !P6 ;  /* 0x000000ff8700720c */ /* 0x040fe40007724270 */
[----:B------:R-:W-:Y:S02]  /*1fb90*/  LOP3.LUT P6, RZ, R16, 0x1, RZ, 0xc0, !PT ;  /* 0x0000000110ff7812 */ /* 0x000fe400078cc0ff */
[----:B------:R-:W-:Y:S02]  /*1fba0*/  ISETP.LT.OR P1, PT, R136, 0x1, P1 ;  /* 0x000000018800780c */ /* 0x000fe40000f21670 */
[----:B------:R-:W-:Y:S02]  /*1fbb0*/  ISETP.GT.AND P2, PT, R135, 0x59, !P6 ;  /* 0x000000598700780c */ /* 0x000fe40007744270 */
[----:B------:R-:W-:-:S02]  /*1fbc0*/  FSEL R12, R12, -INF , !P1 ;  /* 0xff8000000c0c7808 */ /* 0x000fc40004800000 */
[----:B------:R-:W-:Y:S02]  /*1fbd0*/  FSETP.NEU.FTZ.AND P1, PT, R4, -INF , PT ;  /* 0xff8000000400780b */ /* 0x000fe40003f3d000 */
[----:B------:R-:W-:Y:S02]  /*1fbe0*/  ISETP.LT.OR P2, PT, R136, 0x5a, P2 ;  /* 0x0000005a8800780c */ /* 0x000fe40001741670 */
[----:B------:R-:W-:Y:S02]  /*1fbf0*/  FSEL R129, R129, RZ, P1 ;  /* 0x000000ff81817208 */ /* 0x000fe40000800000 */
[----:B------:R-:W-:-:S03]  /*1fc00*/  FSEL R126, R126, -INF , !P2 ;  /* 0xff8000007e7e7808 */ /* 0x000fc60005000000 */
[--C-:B------:R-:W-:Y:S01]  /*1fc10*/  FFMA.FTZ R156, R13, R14, -R129.reuse ;  /* 0x0000000e0d9c7223 */ /* 0x100fe20000010881 */
        /* <DEDUP_REMOVED lines=10> */
[----:B------:R-:W-:Y:S01]  /*1fcc0*/  FSEL R105, R4, RZ, P1 ;  /* 0x000000ff04697208 */ /* 0x000fe20000800000 */
[-CC-:B------:R-:W-:Y:S01]  /*1fcd0*/  FFMA.FTZ R144, R108, R14.reuse, -R129.reuse ;  /* 0x0000000e6c907223 */ /* 0x180fe20000010881 */
[----:B------:R-:W-:Y:S01]  /*1fce0*/  FMNMX.FTZ R13, R21, R13, !PT ;  /* 0x0000000d150d7209 */ /* 0x000fe20007810000 */
[----:B------:R-:W-:Y:S01]  /*1fcf0*/  MUFU.EX2 R156, R156 ;  /* 0x0000009c009c7308 */ /* 0x000fe20000000800 */
[-C--:B------:R-:W-:Y:S01]  /*1fd00*/  FFMA.FTZ R89, R89, R14.reuse, -R129 ;  /* 0x0000000e59597223 */ /* 0x080fe20000010881 */
[----:B------:R-:W-:Y:S01]  /*1fd10*/  FADD.FTZ R105, -R105, R11 ;  /* 0x0000000b69697221 */ /* 0x000fe20000010100 */
[----:B------:R-:W-:Y:S01]  /*1fd20*/  FMNMX.FTZ R13, R90, R13, !PT ;  /* 0x0000000d5a0d7209 */ /* 0x000fe20007810000 */
[-CC-:B------:R-:W-:Y:S01]  /*1fd30*/  FFMA.FTZ R154, R96, R14.reuse, -R129.reuse ;  /* 0x0000000e609a7223 */ /* 0x180fe20000010881 */
[-CC-:B------:R-:W-:Y:S01]  /*1fd40*/  FFMA.FTZ R97, R97, R14.reuse, -R129.reuse ;  /* 0x0000000e61617223 */ /* 0x180fe20000010881 */
[-C--:B------:R-:W-:Y:S01]  /*1fd50*/  FMUL.FTZ R108, R105, R14.reuse ;  /* 0x0000000e696c7220 */ /* 0x080fe20000410000 */
[----:B------:R-:W-:Y:S01]  /*1fd60*/  FMNMX.FTZ R13, R91, R13, !PT ;  /* 0x0000000d5b0d7209 */ /* 0x000fe20007810000 */
[----:B------:R-:W-:Y:S01]  /*1fd70*/  MUFU.EX2 R127, R127 ;  /* 0x0000007f007f7308 */ /* 0x000fe20000000800 */
[-CC-:B------:R-:W-:Y:S01]  /*1fd80*/  FFMA.FTZ R148, R100, R14.reuse, -R129.reuse ;  /* 0x0000000e64947223 */ /* 0x180fe20000010881 */
[-CC-:B------:R-:W-:Y:S01]  /*1fd90*/  FFMA.FTZ R101, R101, R14.reuse, -R129.reuse ;  /* 0x0000000e65657223 */ /* 0x180fe20000010881 */
[----:B------:R-:W-:Y:S01]  /*1fda0*/  FMNMX.FTZ R13, R9, R13, !PT ;  /* 0x0000000d090d7209 */ /* 0x000fe20007810000 */
[-CC-:B------:R-:W-:Y:S01]  /*1fdb0*/  FFMA.FTZ R146, R112, R14.reuse, -R129.reuse ;  /* 0x0000000e70927223 */ /* 0x180fe20000010881 */
[-CC-:B------:R-:W-:Y:S01]  /*1fdc0*/  FFMA.FTZ R100, R113, R14.reuse, -R129.reuse ;  /* 0x0000000e71647223 */ /* 0x180fe20000010881 */
[-CC-:B------:R-:W-:Y:S01]  /*1fdd0*/  FFMA.FTZ R140, R116, R14.reuse, -R129.reuse ;  /* 0x0000000e748c7223 */ /* 0x180fe20000010881 */
[----:B------:R-:W-:Y:S01]  /*1fde0*/  FMNMX.FTZ R13, R95, R13, !PT ;  /* 0x0000000d5f0d7209 */ /* 0x000fe20007810000 */
[----:B------:R-:W-:Y:S01]  /*1fdf0*/  MUFU.EX2 R158, R158 ;  /* 0x0000009e009e7308 */ /* 0x000fe20000000800 */
[-CC-:B------:R-:W-:Y:S01]  /*1fe00*/  FFMA.FTZ R142, R120, R14.reuse, -R129.reuse ;  /* 0x0000000e788e7223 */ /* 0x180fe20000010881 */
[-CC-:B------:R-:W-:Y:S01]  /*1fe10*/  FFMA.FTZ R96, R122, R14.reuse, -R129.reuse ;  /* 0x0000000e7a607223 */ /* 0x180fe20000010881 */
[----:B------:R-:W-:Y:S01]  /*1fe20*/  FMNMX.FTZ R13, R98, R13, !PT ;  /* 0x0000000d620d7209 */ /* 0x000fe20007810000 */
[-CC-:B------:R-:W-:Y:S01]  /*1fe30*/  FFMA.FTZ R136, R124, R14.reuse, -R129.reuse ;  /* 0x0000000e7c887223 */ /* 0x180fe20000010881 */
[----:B------:R-:W-:-:S02]  /*1fe40*/  FFMA.FTZ R138, R128, R14, -R129 ;  /* 0x0000000e808a7223 */ /* 0x000fc40000010881 */
        /* <DEDUP_REMOVED lines=24> */
[----:B0-----:R-:W-:-:S03]  /*1ffd0*/  FFMA.FTZ R101, R109, R14, -R129 ;  /* 0x0000000e6d657223 */ /* 0x001fc60000010881 */
[----:B------:R-:W0:Y:S04]  /*1ffe0*/  SHFL.BFLY PT, R93, R3, 0x2, 0x1f ;  /* 0x0c401f00035d7f89 */ /* 0x000e2800000e0000 */
[----:B------:R-:W-:Y:S08]  /*1fff0*/  MUFU.EX2 R104, R104 ;  /* 0x0000006800687308 */ /* 0x000ff00000000800 */
[----:B------:R-:W-:Y:S08]  /*20000*/  MUFU.EX2 R144, R144 ;  /* 0x0000009000907308 */ /* 0x000ff00000000800 */
[----:B------:R-:W-:Y:S01]  /*20010*/  MUFU.EX2 R101, R101 ;  /* 0x0000006500657308 */ /* 0x000fe20000000800 */
[----:B0-----:R-:W-:Y:S01]  /*20020*/  FMNMX.FTZ R3, R3, R93, !PT ;  /* 0x0000005d03037209 */ /* 0x001fe20007810000 */
[-CC-:B------:R-:W-:Y:S01]  /*20030*/  FFMA.FTZ R93, R125, R14.reuse, -R129.reuse ;  /* 0x0000000e7d5d7223 */ /* 0x180fe20000010881 */
[----:B------:R-:W-:-:S05]  /*20040*/  FFMA.FTZ R129, R130, R14, -R129 ;  /* 0x0000000e82817223 */ /* 0x000fca0000010881 */
[----:B------:R-:W-:Y:S01]  /*20050*/  MUFU.EX2 R146, R146 ;  /* 0x0000009200927308 */ /* 0x000fe20000000800 */
[----:B------:R-:W0:Y:S07]  /*20060*/  SHFL.BFLY PT, R94, R3, 0x1, 0x1f ;  /* 0x0c201f00035e7f89 */ /* 0x000e2e00000e0000 */
        /* <DEDUP_REMOVED lines=11> */
[----:B------:R-:W0:Y:S01]  /*20120*/  MUFU.EX2 R94, R108 ;  /* 0x0000006c005e7308 */ /* 0x000e220000000800 */
[-CC-:B------:R-:W-:Y:S01]  /*20130*/  FFMA.FTZ R8, R8, R14.reuse, -R105.reuse ;  /* 0x0000000e08087223 */ /* 0x180fe20000010869 */
[-CC-:B------:R-:W-:Y:S01]  /*20140*/  FFMA.FTZ R159, R20, R14.reuse, -R105.reuse ;  /* 0x0000000e149f7223 */ /* 0x180fe20000010869 */
[----:B------:R-:W-:Y:S01]  /*20150*/  FADD.FTZ R9, -R9, R10 ;  /* 0x0000000a09097221 */ /* 0x000fe20000010100 */
[-CC-:B------:R-:W-:Y:S01]  /*20160*/  FFMA.FTZ R21, R21, R14.reuse, -R105.reuse ;  /* 0x0000000e15157223 */ /* 0x180fe20000010869 */
[-CC-:B------:R-:W-:Y:S01]  /*20170*/  FFMA.FTZ R153, R90, R14.reuse, -R105.reuse ;  /* 0x0000000e5a997223 */ /* 0x180fe20000010869 */
[-CC-:B------:R-:W-:Y:S01]  /*20180*/  FFMA.FTZ R20, R91, R14.reuse, -R105.reuse ;  /* 0x0000000e5b147223 */ /* 0x180fe20000010869 */
        /* <DEDUP_REMOVED lines=13> */
[-C--:B------:R-:W-:Y:S01]  /*20260*/  FFMA.FTZ R143, R118, R14.reuse, -R105 ;  /* 0x0000000e768f7223 */ /* 0x080fe20000010869 */
[----:B------:R-:W-:Y:S01]  /*20270*/  FADD.FTZ R5, R127, R5 ;  /* 0x000000057f057221 */ /* 0x000fe20000010000 */
[-CC-:B------:R-:W-:Y:S01]  /*20280*/  FFMA.FTZ R90, R119, R14.reuse, -R105.reuse ;  /* 0x0000000e775a7223 */ /* 0x180fe20000010869 */
[-C--:B------:R-:W-:Y:S01]  /*20290*/  FFMA.FTZ R137, R123, R14.reuse, -R105 ;  /* 0x0000000e7b897223 */ /* 0x080fe20000010869 */
[----:B------:R0:W2:Y:S01]  /*202a0*/  MUFU.EX2 R108, R8 ;  /* 0x00000008006c7308 */ /* 0x0000a20000000800 */
[----:B------:R-:W-:Y:S01]  /*202b0*/  FADD.FTZ R5, R158, R5 ;  /* 0x000000059e057221 */ /* 0x000fe20000010000 */
[-CC-:B------:R-:W-:Y:S01]  /*202c0*/  FFMA.FTZ R10, R121, R14.reuse, -R105.reuse ;  /* 0x0000000e790a7223 */ /* 0x180fe20000010869 */
[-CC-:B------:R-:W-:Y:S01]  /*202d0*/  FFMA.FTZ R139, R131, R14.reuse, -R105.reuse ;  /* 0x0000000e838b7223 */ /* 0x180fe20000010869 */
[----:B------:R-:W-:Y:S01]  /*202e0*/  FFMA.FTZ R102, R126, R14, -R105 ;  /* 0x0000000e7e667223 */ /* 0x000fe20000010869 */
[----:B------:R-:W-:-:S03]  /*202f0*/  FADD.FTZ R5, R89, R5 ;  /* 0x0000000559057221 */ /* 0x000fc60000010000 */
[----:B------:R-:W3:Y:S01]  /*20300*/  MUFU.EX2 R159, R159 ;  /* 0x0000009f009f7308 */ /* 0x000ee20000000800 */
[----:B-1----:R-:W-:Y:S01]  /*20310*/  FFMA.FTZ R0, R9, R0, R157 ;  /* 0x0000000009007223 */ /* 0x002fe2000001009d */
[-C--:B0-----:R-:W-:Y:S01]  /*20320*/  FFMA.FTZ R8, R99, R14.reuse, -R105 ;  /* 0x0000000e63087223 */ /* 0x081fe20000010869 */
[----:B------:R-:W-:Y:S01]  /*20330*/  FADD.FTZ R5, R152, R5 ;  /* 0x0000000598057221 */ /* 0x000fe20000010000 */
[----:B------:R-:W-:-:S03]  /*20340*/  FFMA.FTZ R99, R103, R14, -R105 ;  /* 0x0000000e67637223 */ /* 0x000fc60000010869 */
[----:B------:R-:W-:Y:S01]  /*20350*/  FADD.FTZ R5, R88, R5 ;  /* 0x0000000558057221 */ /* 0x000fe20000010000 */
[----:B------:R-:W0:Y:S01]  /*20360*/  MUFU.EX2 R21, R21 ;  /* 0x0000001500157308 */ /* 0x000e220000000800 */
[----:B--2---:R-:W-:Y:S02]  /*20370*/  FADD.FTZ R0, R108, R0 ;  /* 0x000000006c007221 */ /* 0x004fe40000010000 */
[----:B------:R-:W-:-:S04]  /*20380*/  FADD.FTZ R5, R154, R5 ;  /* 0x000000059a057221 */ /* 0x000fc80000010000 */
[----:B------:R-:W-:Y:S01]  /*20390*/  FADD.FTZ R5, R13, R5 ;  /* 0x000000050d057221 */ /* 0x000fe20000010000 */
[----:B------:R-:W1:Y:S01]  /*203a0*/  MUFU.EX2 R153, R153 ;  /* 0x0000009900997308 */ /* 0x000e620000000800 */
[----:B---3--:R-:W-:Y:S02]  /*203b0*/  FADD.FTZ R0, R159, R0 ;  /* 0x000000009f007221 */ /* 0x008fe40000010000 */
        /* <DEDUP_REMOVED lines=8> */
[----:B------:R-:W-:-:S04]  /*20440*/  FADD.FTZ R5, R144, R5 ;  /* 0x0000000590057221 */ /* 0x000fc80000010000 */
        /* <DEDUP_REMOVED lines=54> */
.L_x_1823:
        /* <DEDUP_REMOVED lines=34> */
.L_x_1803:
[----:B------:R-:W-:Y:S05]  /*209d0*/  BSYNC B0 ;  /* 0x0000000000007941 */ /* 0x000fea0003800000 */
.L_x_1802:
        /* <DEDUP_REMOVED lines=67> */
.L_x_1825:
[----:B------:R-:W-:Y:S01]  /*20e10*/  IMAD R8, R23, 0x8, R2 ;  /* 0x0000000817087824 */ /* 0x000fe200078e0202 */
[----:B------:R-:W-:-:S04]  /*20e20*/  SHF.L.U32 R7, R164, 0x1f, RZ ;  /* 0x0000001fa4077819 */ /* 0x000fc800000006ff */
[----:B------:R0:W1:Y:S01]  /*20e30*/  SYNCS.PHASECHK.TRANS64.TRYWAIT P1, [R8+URZ+0x2a850], R7 ;  /* 0x02a85007080075a7 */ /* 0x000062000802017f */
[----:B------:R-:W-:Y:S05]  /*20e40*/  @!P0 BRA `(.L_x_1826) ;  /* 0x0000000000048947 */ /* 0x000fea0003800000 */
[----:B------:R-:W-:Y:S01]  /*20e50*/  BPT.TRAP 0x1 ;  /* 0x000000040000795c */ /* 0x000fe20000300000 */
.L_x_1826:
        /* <DEDUP_REMOVED lines=9> */
.L_x_1828:
[----:B------:R-:W-:Y:S05]  /*20ef0*/  BSYNC B0 ;  /* 0x0000000000007941 */ /* 0x000fea0003800000 */
.L_x_1827:
[----:B------:R-:W-:Y:S01]  /*20f00*/  IMAD.MOV.U32 R6, RZ, RZ, R2 ;  /* 0x000000ffff067224 */ /* 0x000fe200078e0002 */
[----:B------:R-:W-:Y:S01]  /*20f10*/  WARPGROUP.ARRIVE ;  /* 0x00000000000079c5 */ /* 0x000fe20000000000 */
[----:B01----:R-:W-:Y:S02]  /*20f20*/  IMAD.MOV.U32 R7, RZ, RZ, 0x40000040 ;  /* 0x40000040ff077424 */ /* 0x003fe400078e00ff */
[----:B------:R-:W-:Y:S01]  /*20f30*/  IMAD.MOV.U32 R20, RZ, RZ, -0x800000 ;  /* 0xff800000ff147424 */ /* 0x000fe200078e00ff */
[----:B------:R-:W-:Y:S01]  /*20f40*/  R2UR UR6, R6 ;  /* 0x00000000060672ca */ /* 0x000fe200000e0000 */
[----:B------:R-:W-:Y:S01]  /*20f50*/  VIADD R6, R2, 0x80 ;  /* 0x0000008002067836 */ /* 0x000fe20000000000 */
        /* <DEDUP_REMOVED lines=36> */
[----:B------:R-:W0:Y:S02]  /*211a0*/  SHFL.BFLY PT, R7, R0, 0x2, 0x1f ;  /* 0x0c401f0000077f89 */ /* 0x000e2400000e0000 */
[----:B0-----:R-:W-:Y:S01]  /*211b0*/  FADD.FTZ R9, R7, R0 ;  /* 0x0000000007097221 */ /* 0x001fe20000010000 */
[----:B------:R-:W-:Y:S01]  /*211c0*/  IMAD.MOV.U32 R0, RZ, RZ, -0x800000 ;  /* 0xff800000ff007424 */ /* 0x000fe200078e00ff */
[----:B------:R-:W0:Y:S04]  /*211d0*/  SHFL.BFLY PT, R7, R6, 0x1, 0x1f ;  /* 0x0c201f0006077f89 */ /* 0x000e2800000e0000 */
[----:B------:R-:W1:Y:S01]  /*211e0*/  SHFL.BFLY PT, R2, R9, 0x1, 0x1f ;  /* 0x0c201f0009027f89 */ /* 0x000e6200000e0000 */
[----:B0-----:R-:W-:Y:S01]  /*211f0*/  FADD.FTZ R12, R6, R7 ;  /* 0x00000007060c7221 */ /* 0x001fe20000010000 */
[----:B-1----:R-:W-:-:S04]  /*21200*/  FADD.FTZ R13, R9, R2 ;  /* 0x00000002090d7221 */ /* 0x002fc80000010000 */
[----:B------:R-:W-:Y:S01]  /*21210*/  FSETP.NE.FTZ.AND P1, PT, R12, RZ, PT ;  /* 0x000000ff0c00720b */ /* 0x000fe20003f35000 */
[----:B------:R-:W-:Y:S01]  /*21220*/  IMAD.MOV.U32 R2, RZ, RZ, RZ ;  /* 0x000000ffff027224 */ /* 0x000fe200078e00ff */
[----:B------:R-:W-:-:S11]  /*21230*/  FSETP.NE.FTZ.AND P2, PT, R13, RZ, PT ;  /* 0x000000ff0d00720b */ /* 0x000fd60003f55000 */
[----:B------:R-:W0:Y:S01]  /*21240*/  @P1 MUFU.LG2 R10, R12 ;  /* 0x0000000c000a1308 */ /* 0x000e220000000c00 */
[C---:B------:R-:W-:Y:S01]  /*21250*/  @P1 FMUL.FTZ R7, R14.reuse, 0.69314718246459960938 ;  /* 0x3f3172180e071820 */ /* 0x040fe20000410000 */
[----:B------:R-:W-:-:S06]  /*21260*/  @P2 FMUL.FTZ R9, R14, 0.69314718246459960938 ;  /* 0x3f3172180e092820 */ /* 0x000fcc0000410000 */
        /* <DEDUP_REMOVED lines=13> */
.L_x_1830:
[----:B------:R-:W-:Y:S02]  /*21340*/  VIADD R3, R8, 0x2a860 ;  /* 0x0002a86008037836 */ /* 0x000fe40000000000 */
[-C--:B------:R-:W-:Y:S01]  /*21350*/  FMUL.FTZ R88, R24, R5.reuse ;  /* 0x0000000518587220 */ /* 0x080fe20000410000 */
        /* <DEDUP_REMOVED lines=72> */
.L_x_1683:
[----:B------:R-:W2:Y:S08]  /*217e0*/  S2UR UR4, SR_CgaCtaId ;  /* 0x00000000000479c3 */ /* 0x000eb00000008800 */
[----:B------:R-:W-:Y:S01]  /*217f0*/  BAR.SYNC.DEFER_BLOCKING 0x5, 0x180 ;  /* 0x0146000000007b1d */ /* 0x000fe20000010000 */
[----:B------:R-:W-:-:S05]  /*21800*/  MOV R3, 0x400 ;  /* 0x0000040000037802 */ /* 0x000fca0000000f00 */
[----:B------:R-:W-:Y:S01]  /*21810*/  BSSY B0, `(.L_x_1831) ;  /* 0x00002da000007945 */ /* 0x000fe20003800000 */
[----:B--2---:R-:W-:-:S05]  /*21820*/  IMAD.U32 R172, RZ, RZ, UR4 ;  /* 0x00000004ffac7e24 */ /* 0x004fca000f8e00ff */
[----:B------:R-:W-:-:S05]  /*21830*/  LEA R2, R172, R3, 0x18 ;  /* 0x00000003ac027211 */ /* 0x000fca00078ec0ff */
[----:B-1--4-:R1:W2:Y:S01]  /*21840*/  LDS.128 R28, [R2+0x2a8d0] ;  /* 0x02a8d000021c7984 */ /* 0x0122a20000000c00 */
[----:B------:R-:W-:Y:S06]  /*21850*/  BAR.ARV 0x4, 0x180 ;  /* 0x0106000000007b1d */ /* 0x000fec0000002000 */
[----:B------:R-:W-:Y:S05]  /*21860*/  @P0 BRA `(.L_x_1832) ;  /* 0x0000002000680947 */ /* 0x000fea0003800000 */
[----:B------:R-:W3:Y:S01]  /*21870*/  LDL R4, [R1+0x54] ;  /* 0x0000540001047983 */ /* 0x000ee20000100800 */
[----:B------:R-:W-:Y:S01]  /*21880*/  F2FP.BF16.F32.PACK_AB R34, R69, R68 ;  /* 0x000000444522723e */ /* 0x000fe200000010ff */
[----:B------:R-:W-:Y:S01]  /*21890*/  ULDC.64 UR4, c[0x0][0xc00] ;  /* 0x0003000000047ab9 */ /* 0x000fe20000000a00 */
[----:B------:R-:W-:Y:S01]  /*218a0*/  ULDC.64 UR6, c[0x0][0xc08] ;  /* 0x0003020000067ab9 */ /* 0x000fe20000000a00 */
[----:B------:R-:W4:Y:S01]  /*218b0*/  S2R R3, SR_SWINHI ;  /* 0x0000000000037919 */ /* 0x000f220000002f00 */
[----:B------:R-:W-:Y:S02]  /*218c0*/  MOV R72, R2 ;  /* 0x0000000200487202 */ /* 0x000fe40000000f00 */
[----:B----4-:R-:W-:Y:S01]  /*218d0*/  MOV R73, R3 ;  /* 0x0000000300497202 */ /* 0x010fe20000000f00 */
[----:B------:R-:W-:Y:S02]  /*218e0*/  BAR.SYNC.DEFER_BLOCKING 0x1, 0x100 ;  /* 0x0044000000007b1d */ /* 0x000fe40000010000 */
[----:B---3--:R-:W-:-:S03]  /*218f0*/  IMAD.WIDE R4, R4, 0x2, R72 ;  /* 0x0000000204047825 */ /* 0x008fc600078e0248 */
        /* <DEDUP_REMOVED lines=17> */
[----:B0-----:R-:W-:Y:S01]  /*21a10*/  IMAD.X R33, RZ, RZ, R5, P0 ;  /* 0x000000ffff217224 */ /* 0x001fe200000e0605 */
[----:B------:R-:W-:-:S02]  /*21a20*/  LOP3.LUT R12, R21, 0x380, RZ, 0xc0, !PT ;  /* 0x00000380150c7812 */ /* 0x000fc400078ec0ff */
[----:B------:R-:W-:Y:S02]  /*21a30*/  LOP3.LUT R7, R10, 0x380, RZ, 0xc0, !PT ;  /* 0x000003800a077812 */ /* 0x000fe400078ec0ff */
[----:B------:R-:W-:Y:S02]  /*21a40*/  SHF.R.U64 R3, R3, 0x3, RZ ;  /* 0x0000000303037819 */ /* 0x000fe400000012ff */
[----:B------:R-:W-:Y:S02]  /*21a50*/  SHF.R.U64 R12, R12, 0x3, RZ ;  /* 0x000000030c0c7819 */ /* 0x000fe400000012ff */
[----:B------:R-:W-:Y:S02]  /*21a60*/  SHF.R.U64 R7, R7, 0x3, RZ ;  /* 0x0000000307077819 */ /* 0x000fe400000012ff */
[----:B------:R-:W-:Y:S02]  /*21a70*/  LOP3.LUT R14, R35, 0x380, RZ, 0xc0, !PT ;  /* 0x00000380230e7812 */ /* 0x000fe400078ec0ff */
[----:B------:R-:W-:-:S02]  /*21a80*/  LOP3.LUT R8, R3, R6, RZ, 0x3c, !PT ;  /* 0x0000000603087212 */ /* 0x000fc400078e3cff */
[----:B------:R-:W-:Y:S02]  /*21a90*/  LOP3.LUT R3, R24, 0x380, RZ, 0xc0, !PT ;  /* 0x0000038018037812 */ /* 0x000fe400078ec0ff */
[----:B------:R-:W-:Y:S02]  /*21aa0*/  LOP3.LUT R26, R103, 0x380, RZ, 0xc0, !PT ;  /* 0x00000380671a7812 */ /* 0x000fe400078ec0ff */
[----:B------:R-:W-:Y:S02]  /*21ab0*/  LOP3.LUT R12, R12, R21, RZ, 0x3c, !PT ;  /* 0x000000150c0c7212 */ /* 0x000fe400078e3cff */
[----:B--2---:R-:W-:Y:S02]  /*21ac0*/  LOP3.LUT R28, R105, 0x380, RZ, 0xc0, !PT ;  /* 0x00000380691c7812 */ /* 0x004fe400078ec0ff */
[----:B------:R-:W-:Y:S02]  /*21ad0*/  LOP3.LUT R10, R7, R10, RZ, 0x3c, !PT ;  /* 0x0000000a070a7212 */ /* 0x000fe400078e3cff */
[----:B------:R-:W-:-:S02]  /*21ae0*/  MOV R21, R4 ;  /* 0x0000000400157202 */ /* 0x000fc40000000f00 */
[----:B------:R-:W-:Y:S02]  /*21af0*/  SHF.R.U64 R14, R14, 0x3, RZ ;  /* 0x000000030e0e7819 */ /* 0x000fe400000012ff */
[----:B------:R-:W-:Y:S02]  /*21b00*/  F2FP.BF16.F32.PACK_AB R4, R89, R88 ;  /* 0x000000585904723e */ /* 0x000fe400000010ff */
[----:B------:R-:W-:Y:S02]  /*21b10*/  F2FP.BF16.F32.PACK_AB R5, R97, R96 ;  /* 0x000000606105723e */ /* 0x000fe400000010ff */
[----:B------:R-:W-:Y:S02]  /*21b20*/  F2FP.BF16.F32.PACK_AB R6, R91, R90 ;  /* 0x0000005a5b06723e */ /* 0x000fe400000010ff */
[----:B------:R-:W-:Y:S02]  /*21b30*/  F2FP.BF16.F32.PACK_AB R7, R99, R98 ;  /* 0x000000626307723e */ /* 0x000fe400000010ff */
[----:B------:R-:W-:-:S02]  /*21b40*/  SHF.R.U64 R3, R3, 0x3, RZ ;  /* 0x0000000303037819 */ /* 0x000fc400000012ff */
[----:B------:R-:W-:Y:S01]  /*21b50*/  SHF.R.U64 R26, R26, 0x3, RZ ;  /* 0x000000031a1a7819 */ /* 0x000fe200000012ff */
[----:B------:R0:W-:Y:S01]  /*21b60*/  STSM.16.M88.4 [R21], R4 ;  /* 0x0000000415007844 */ /* 0x0001e20000000200 */
[----:B------:R-:W-:Y:S02]  /*21b70*/  SHF.R.U64 R28, R28, 0x3, RZ ;  /* 0x000000031c1c7819 */ /* 0x000fe400000012ff */
[----:B------:R-:W-:Y:S02]  /*21b80*/  LOP3.LUT R14, R14, R35, RZ, 0x3c, !PT ;  /* 0x000000230e0e7212 */ /* 0x000fe400078e3cff */
[----:B------:R-:W-:Y:S02]  /*21b90*/  LOP3.LUT R24, R3, R24, RZ, 0x3c, !PT ;  /* 0x0000001803187212 */ /* 0x000fe400078e3cff */
[----:B------:R-:W-:Y:S02]  /*21ba0*/  LOP3.LUT R26, R26, R103, RZ, 0x3c, !PT ;  /* 0x000000671a1a7212 */ /* 0x000fe400078e3cff */
[----:B------:R-:W-:Y:S01]  /*21bb0*/  LOP3.LUT R32, R28, R105, RZ, 0x3c, !PT ;  /* 0x000000691c207212 */ /* 0x000fe200078e3cff */
[----:B------:R-:W2:Y:S01]  /*21bc0*/  LDC.64 R102, c[0x0][0xc00] ;  /* 0x00030000ff667b82 */ /* 0x000ea20000000a00 */
[----:B------:R-:W-:-:S02]  /*21bd0*/  MOV R107, R8 ;  /* 0x00000008006b7202 */ /* 0x000fc40000000f00 */
[----:B------:R-:W-:Y:S02]  /*21be0*/  MOV R106, R10 ;  /* 0x0000000a006a7202 */ /* 0x000fe40000000f00 */
[----:B------:R-:W-:Y:S02]  /*21bf0*/  F2FP.BF16.F32.PACK_AB R8, R41, R40 ;  /* 0x000000282908723e */ /* 0x000fe400000010ff */
[----:B0-----:R-:W-:Y:S02]  /*21c00*/  F2FP.BF16.F32.PACK_AB R4, R93, R92 ;  /* 0x0000005c5d04723e */ /* 0x001fe400000010ff */
[----:B------:R-:W-:Y:S02]  /*21c10*/  F2FP.BF16.F32.PACK_AB R5, R101, R100 ;  /* 0x000000646505723e */ /* 0x000fe400000010ff */
[----:B------:R-:W-:Y:S02]  /*21c20*/  F2FP.BF16.F32.PACK_AB R6, R37, R36 ;  /* 0x000000242506723e */ /* 0x000fe400000010ff */
[----:B------:R-:W-:-:S02]  /*21c30*/  F2FP.BF16.F32.PACK_AB R7, R39, R38 ;  /* 0x000000262707723e */ /* 0x000fc400000010ff */
[----:B------:R-:W-:Y:S02]  /*21c40*/  F2FP.BF16.F32.PACK_AB R9, R43, R42 ;  /* 0x0000002a2b09723e */ /* 0x000fe400000010ff */
[----:B------:R-:W-:Y:S01]  /*21c50*/  F2FP.BF16.F32.PACK_AB R10, R45, R44 ;  /* 0x0000002c2d0a723e */ /* 0x000fe200000010ff */
[----:B------:R0:W-:Y:S01]  /*21c60*/  STSM.16.M88.4 [R107], R4 ;  /* 0x000000046b007844 */ /* 0x0001e20000000200 */
[----:B------:R-:W-:Y:S02]  /*21c70*/  F2FP.BF16.F32.PACK_AB R11, R47, R46 ;  /* 0x0000002e2f0b723e */ /* 0x000fe400000010ff */
[----:B------:R-:W-:Y:S02]  /*21c80*/  MOV R105, R12 ;  /* 0x0000000c00697202 */ /* 0x000fe40000000f00 */
[----:B------:R-:W-:Y:S01]  /*21c90*/  MOV R3, R14 ;  /* 0x0000000e00037202 */ /* 0x000fe20000000f00 */
[----:B------:R-:W-:Y:S01]  /*21ca0*/  STSM.16.M88.4 [R106], R8 ;  /* 0x000000086a007844 */ /* 0x000fe20000000200 */
[----:B------:R-:W-:-:S02]  /*21cb0*/  MOV R104, R24 ;  /* 0x0000001800687202 */ /* 0x000fc40000000f00 */
[----:B------:R-:W-:Y:S02]  /*21cc0*/  MOV R28, R26 ;  /* 0x0000001a001c7202 */ /* 0x000fe40000000f00 */
[----:B------:R-:W-:Y:S02]  /*21cd0*/  F2FP.BF16.F32.PACK_AB R12, R49, R48 ;  /* 0x00000030310c723e */ /* 0x000fe400000010ff */
[----:B------:R-:W-:Y:S02]  /*21ce0*/  F2FP.BF16.F32.PACK_AB R13, R51, R50 ;  /* 0x00000032330d723e */ /* 0x000fe400000010ff */
[----:B------:R-:W-:Y:S02]  /*21cf0*/  F2FP.BF16.F32.PACK_AB R14, R53, R52 ;  /* 0x00000034350e723e */ /* 0x000fe400000010ff */
[----:B------:R-:W-:Y:S02]  /*21d00*/  F2FP.BF16.F32.PACK_AB R15, R55, R54 ;  /* 0x00000036370f723e */ /* 0x000fe400000010ff */
[----:B------:R-:W-:-:S02]  /*21d10*/  F2FP.BF16.F32.PACK_AB R24, R57, R56 ;  /* 0x000000383918723e */ /* 0x000fc400000010ff */
[----:B------:R-:W-:Y:S01]  /*21d20*/  F2FP.BF16.F32.PACK_AB R25, R59, R58 ;  /* 0x0000003a3b19723e */ /* 0x000fe200000010ff */
[----:B------:R2:W-:Y:S01]  /*21d30*/  STSM.16.M88.4 [R105], R12 ;  /* 0x0000000c69007844 */ /* 0x0005e20000000200 */
[----:B------:R-:W-:Y:S02]  /*21d40*/  F2FP.BF16.F32.PACK_AB R26, R61, R60 ;  /* 0x0000003c3d1a723e */ /* 0x000fe400000010ff */
[----:B------:R-:W-:Y:S02]  /*21d50*/  F2FP.BF16.F32.PACK_AB R27, R63, R62 ;  /* 0x0000003e3f1b723e */ /* 0x000fe400000010ff */
[----:B------:R-:W-:Y:S02]  /*21d60*/  MOV R21, R32 ;  /* 0x0000002000157202 */ /* 0x000fe40000000f00 */
[----:B------:R-:W-:Y:S01]  /*21d70*/  F2FP.BF16.F32.PACK_AB R32, R65, R64 ;  /* 0x000000404120723e */ /* 0x000fe200000010ff */
[----:B------:R3:W-:Y:S01]  /*21d80*/  STSM.16.M88.4 [R3], R24 ;  /* 0x0000001803007844 */ /* 0x0007e20000000200 */
[----:B------:R-:W-:-:S02]  /*21d90*/  F2FP.BF16.F32.PACK_AB R33, R67, R66 ;  /* 0x000000424321723e */ /* 0x000fc400000010ff */
[----:B------:R-:W-:Y:S02]  /*21da0*/  F2FP.BF16.F32.PACK_AB R35, R71, R70 ;  /* 0x000000464723723e */ /* 0x000fe400000010ff */
[----:B0-----:R-:W-:Y:S02]  /*21db0*/  F2FP.BF16.F32.PACK_AB R4, R95, R94 ;  /* 0x0000005e5f04723e */ /* 0x001fe400000010ff */
[----:B------:R-:W-:Y:S01]  /*21dc0*/  F2FP.BF16.F32.PACK_AB R5, R75, R74 ;  /* 0x0000004a4b05723e */ /* 0x000fe200000010ff */
[----:B------:R-:W-:Y:S01]  /*21dd0*/  STSM.16.M88.4 [R104], R32 ;  /* 0x0000002068007844 */ /* 0x000fe20000000200 */
[----:B------:R-:W-:Y:S01]  /*21de0*/  F2FP.BF16.F32.PACK_AB R6, R77, R76 ;  /* 0x0000004c4d06723e */ /* 0x000fe200000010ff */
[----:B--2---:R-:W-:Y:S01]  /*21df0*/  IMAD.WIDE R12, R207, 0x4, R102 ;  /* 0x00000004cf0c7825 */ /* 0x004fe200078e0266 */
[----:B------:R-:W-:Y:S01]  /*21e00*/  F2FP.BF16.F32.PACK_AB R7, R79, R78 ;  /* 0x0000004e4f07723e */ /* 0x000fe200000010ff */
[----:B------:R-:W0:Y:S01]  /*21e10*/  LDC.64 R14, c[0x0][0xba8] ;  /* 0x0002ea00ff0e7b82 */ /* 0x000e220000000a00 */
[----:B------:R-:W-:-:S02]  /*21e20*/  F2FP.BF16.F32.PACK_AB R8, R81, R80 ;  /* 0x000000505108723e */ /* 0x000fc400000010ff */
[----:B------:R-:W-:Y:S01]  /*21e30*/  F2FP.BF16.F32.PACK_AB R9, R83, R82 ;  /* 0x000000525309723e */ /* 0x000fe200000010ff */
[----:B------:R-:W-:Y:S01]  /*21e40*/  STSM.16.M88.4 [R28], R4 ;  /* 0x000000041c007844 */ /* 0x000fe20000000200 */
[----:B------:R-:W-:Y:S01]  /*21e50*/  F2FP.BF16.F32.PACK_AB R10, R85, R84 ;  /* 0x00000054550a723e */ /* 0x000fe200000010ff */
[----:B---3--:R-:W-:Y:S01]  /*21e60*/  IMAD.MOV.U32 R3, RZ, RZ, RZ ;  /* 0x000000ffff037224 */ /* 0x008fe200078e00ff */
[----:B------:R-:W-:Y:S02]  /*21e70*/  F2FP.BF16.F32.PACK_AB R11, R87, R86 ;  /* 0x00000056570b723e */ /* 0x000fe400000010ff */
[----:B------:R-:W-:-:S03]  /*21e80*/  ISETP.NE.U32.AND P0, PT, RZ, UR4, PT ;  /* 0x00000004ff007c0c */ /* 0x000fc6000bf05070 */
[----:B------:R2:W-:Y:S01]  /*21e90*/  STSM.16.M88.4 [R21], R8 ;  /* 0x0000000815007844 */ /* 0x0005e20000000200 */
[----:B------:R-:W-:Y:S01]  /*21ea0*/  BAR.SYNC.DEFER_BLOCKING 0x1, 0x100 ;  /* 0x0044000000007b1d */ /* 0x000fe20000010000 */
[----:B------:R-:W-:Y:S02]  /*21eb0*/  ISETP.NE.AND.EX P0, PT, RZ, UR5, PT, P0 ;  /* 0x00000005ff007c0c */ /* 0x000fe4000bf05300 */
[----:B------:R-:W-:Y:S02]  /*21ec0*/  ISETP.NE.U32.AND P1, PT, RZ, UR6, PT ;  /* 0x00000006ff007c0c */ /* 0x000fe4000bf25070 */
[----:B------:R-:W-:Y:S01]  /*21ed0*/  ISETP.NE.AND P2, PT, R206, RZ, PT ;  /* 0x000000ffce00720c */ /* 0x000fe20003f45270 */
[----:B------:R-:W-:Y:S02]  /*21ee0*/  IMAD.MOV.U32 R26, RZ, RZ, 0x9b8 ;  /* 0x000009b8ff1a7424 */ /* 0x000fe400078e00ff */
[----:B--2---:R-:W2:Y:S06]  /*21ef0*/  LDC R21, c[0x0][0xbe8] ;  /* 0x0002fa00ff157b82 */ /* 0x004eac0000000800 */
[----:B------:R-:W3:Y:S01]  /*21f00*/  @P0 LDG.E R3, desc[UR60][R12.64] ;  /* 0x0000003c0c030981 */ /* 0x000ee2000c1e1900 */
[----:B------:R-:W-:Y:S01]  /*21f10*/  ULDC UR6, c[0x0][0xa88] ;  /* 0x0002a20000067ab9 */ /* 0x000fe20000000800 */
[----:B------:R-:W-:Y:S01]  /*21f20*/  ISETP.NE.AND.EX P1, PT, RZ, UR7, PT, P1 ;  /* 0x00000007ff007c0c */ /* 0x000fe2000bf25310 */
[----:B------:R-:W-:Y:S01]  /*21f30*/  IMAD.U32 R102, RZ, RZ, UR6 ;  /* 0x00000006ff667e24 */ /* 0x000fe2000f8e00ff */
[----:B------:R-:W-:-:S02]  /*21f40*/  ULDC UR6, c[0x0][0xad4] ;  /* 0x0002b50000067ab9 */ /* 0x000fc40000000800 */
[----:B------:R-:W-:-:S04]  /*21f50*/  SEL R206, R206, UR6, P2 ;  /* 0x00000006cece7c07 */ /* 0x000fc80009000000 */
[----:B------:R-:W-:-:S04]  /*21f60*/  ISETP.GT.AND P3, PT, R206, 0x1, PT ;  /* 0x00000001ce00780c */ /* 0x000fc80003f64270 */
[----:B------:R-:W-:Y:S01]  /*21f70*/  SEL R26, R26, 0x978, P3 ;  /* 0x000009781a1a7807 */ /* 0x000fe20001800000 */
[----:B------:R-:W4:Y:S08]  /*21f80*/  @P1 LDC.64 R4, c[0x0][0xc08] ;  /* 0x00030200ff041b82 */ /* 0x000f300000000a00 */
[----:B------:R-:W1:Y:S08]  /*21f90*/  LDC.64 R6, c[0x0][R26+0x220] ;  /* 0x000088001a067b82 */ /* 0x000e700000000a00 */
[----:B------:R-:W0:Y:S01]  /*21fa0*/  LDC.64 R8, c[0x0][R26+0x218] ;  /* 0x000086001a087b82 */ /* 0x000e220000000a00 */
[----:B--2---:R-:W-:-:S07]  /*21fb0*/  ISETP.NE.AND P4, PT, R21, 0x1, PT ;  /* 0x000000011500780c */ /* 0x004fce0003f85270 */
[----:B------:R-:W2:Y:S01]  /*21fc0*/  LDC.64 R10, c[0x0][R26+0x228] ;  /* 0x00008a001a0a7b82 */ /* 0x000ea20000000a00 */
[----:B----4-:R-:W-:-:S05]  /*21fd0*/  @P1 IMAD.WIDE R4, R207, 0x4, R4 ;  /* 0x00000004cf041825 */ /* 0x010fca00078e0204 */
[----:B------:R4:W5:Y:S01]  /*21fe0*/  @P1 LDG.E R102, desc[UR60][R4.64] ;  /* 0x0000003c04661981 */ /* 0x000962000c1e1900 */
[----:B------:R-:W-:Y:S01]  /*21ff0*/  ISETP.NE.U32.AND P2, PT, RZ, UR4, PT ;  /* 0x00000004ff007c0c */ /* 0x000fe2000bf45070 */
[----:B------:R-:W3:Y:S01]  /*22000*/  @P4 LDC R35, c[0x0][0xbec] ;  /* 0x0002fb00ff234b82 */ /* 0x000ee20000000800 */
[----:B------:R-:W-:Y:S02]  /*22010*/  SHF.R.S32.HI R24, RZ, 0x1f, R207 ;  /* 0x0000001fff187819 */ /* 0x000fe400000114cf */
[----:B------:R-:W-:-:S04]  /*22020*/  ISETP.NE.AND.EX P2, PT, RZ, UR5, PT, P2 ;  /* 0x00000005ff007c0c */ /* 0x000fc8000bf45320 */
[----:B------:R-:W-:Y:S01]  /*22030*/  SEL R28, R207, RZ, !P2 ;  /* 0x000000ffcf1c7207 */ /* 0x000fe20005000000 */
[----:B----4-:R-:W4:Y:S01]  /*22040*/  LDC.64 R4, c[0x0][R26+0x210] ;  /* 0x000084001a047b82 */ /* 0x010f220000000a00 */
[----:B------:R-:W-:Y:S01]  /*22050*/  SEL R25, R24, RZ, !P2 ;  /* 0x000000ff18197207 */ /* 0x000fe20005000000 */
[----:B------:R-:W-:-:S06]  /*22060*/  IMAD.IADD R24, R202, 0x1, R188 ;  /* 0x00000001ca187824 */ /* 0x000fcc00078e02bc */
[----:B------:R-:W4:Y:S01]  /*22070*/  @P4 LDC R105, c[0x0][0xbf0] ;  /* 0x0002fc00ff694b82 */ /* 0x000f220000000800 */
[----:B-1----:R-:W-:-:S07]  /*22080*/  IMAD R7, R7, R28, RZ ;  /* 0x0000001c07077224 */ /* 0x002fce00078e02ff */
[----:B0-----:R-:W0:Y:S01]  /*22090*/  @!P3 LDC R14, c[0x0][0xb50] ;  /* 0x0002d400ff0ebb82 */ /* 0x001e220000000800 */
[----:B------:R-:W-:Y:S01]  /*220a0*/  IMAD R33, R6, R25, R7 ;  /* 0x0000001906217224 */ /* 0x000fe200078e0207 */
[----:B------:R-:W-:Y:S01]  /*220b0*/  SEL R25, R210, RZ, P3 ;  /* 0x000000ffd2197207 */ /* 0x000fe20001800000 */
[----:B------:R-:W-:-:S05]  /*220c0*/  IMAD.WIDE.U32 R6, R6, R28, RZ ;  /* 0x0000001c06067225 */ /* 0x000fca00078e00ff */
[----:B------:R-:W1:Y:S01]  /*220d0*/  @!P3 LDC R15, c[0x0][0xb54] ;  /* 0x0002d500ff0fbb82 */ /* 0x000e620000000800 */
[-C--:B------:R-:W-:Y:S02]  /*220e0*/  IMAD R27, R9, R169.reuse, RZ ;  /* 0x000000a9091b7224 */ /* 0x080fe400078e02ff */
[----:B------:R-:W-:-:S04]  /*220f0*/  IMAD.WIDE.U32 R8, R8, R169, RZ ;  /* 0x000000a908087225 */ /* 0x000fc800078e00ff */
[----:B------:R-:W-:Y:S02]  /*22100*/  IMAD.IADD R32, R9, 0x1, R27 ;  /* 0x0000000109207824 */ /* 0x000fe400078e021b */
[----:B------:R-:W-:Y:S02]  /*22110*/  IMAD.IADD R9, R7, 0x1, R33 ;  /* 0x0000000107097824 */ /* 0x000fe400078e0221 */
[----:B------:R-:W-:Y:S02]  /*22120*/  IMAD.MOV.U32 R7, RZ, RZ, R24 ;  /* 0x000000ffff077224 */ /* 0x000fe400078e0018 */
[-C--:B--2---:R-:W-:Y:S02]  /*22130*/  IMAD R27, R11, R25.reuse, RZ ;  /* 0x000000190b1b7224 */ /* 0x084fe400078e02ff */
[----:B------:R-:W-:-:S04]  /*22140*/  IMAD.WIDE.U32 R10, R10, R25, RZ ;  /* 0x000000190a0a7225 */ /* 0x000fc800078e00ff */
[----:B------:R-:W-:Y:S01]  /*22150*/  IMAD.IADD R27, R11, 0x1, R27 ;  /* 0x000000010b1b7824 */ /* 0x000fe200078e021b */
[--C-:B---3--:R-:W-:Y:S01]  /*22160*/  IADD3 R8, P2, P5, R6, R8, R3.reuse ;  /* 0x0000000806087210 */ /* 0x108fe20007d5e003 */
[----:B------:R-:W-:Y:S01]  /*22170*/  @P4 IMAD.HI.U32 R6, R24, R35, RZ ;  /* 0x0000002318064227 */ /* 0x000fe200078e00ff */
[----:B------:R-:W-:-:S04]  /*22180*/  SHF.R.S32.HI R103, RZ, 0x1f, R3 ;  /* 0x0000001fff677819 */ /* 0x000fc80000011403 */
[----:B----4-:R-:W-:Y:S02]  /*22190*/  @P4 SHF.R.U32.HI R7, RZ, R105, R6 ;  /* 0x00000069ff074219 */ /* 0x010fe40000011606 */
[----:B------:R-:W-:Y:S02]  /*221a0*/  IADD3.X R9, R9, R32, R103, P2, P5 ;  /* 0x0000002009097210 */ /* 0x000fe400017ea467 */
[----:B------:R-:W-:Y:S01]  /*221b0*/  IADD3 R10, P2, P5, R7, R8, R10 ;  /* 0x00000008070a7210 */ /* 0x000fe20007d5e00a */
[--C-:B------:R-:W-:Y:S01]  /*221c0*/  IMAD.MOV R25, RZ, RZ, -R7.reuse ;  /* 0x000000ffff197224 */ /* 0x100fe200078e0a07 */
[----:B------:R-:W-:-:S03]  /*221d0*/  SHF.R.S32.HI R6, RZ, 0x1f, R7 ;  /* 0x0000001fff067819 */ /* 0x000fc60000011407 */
[----:B------:R-:W-:Y:S01]  /*221e0*/  IMAD R7, R21, R25, R24 ;  /* 0x0000001915077224 */ /* 0x000fe200078e0218 */
[----:B------:R-:W-:-:S03]  /*221f0*/  IADD3.X R11, R6, R9, R27, P2, P5 ;  /* 0x00000009060b7210 */ /* 0x000fc600017ea41b */
        /* <DEDUP_REMOVED lines=12> */
.L_x_1833:
[----:B------:R-:W2:Y:S01]  /*222c0*/  LDL R8, [R1+0x50] ;  /* 0x0000500001087983 */ /* 0x000ea20000100800 */
[----:B-----5:R-:W-:Y:S01]  /*222d0*/  IMAD R102, R102, R21, RZ ;  /* 0x0000001566667224 */ /* 0x020fe200078e02ff */
[----:B------:R-:W-:Y:S02]  /*222e0*/  LOP3.LUT P0, RZ, R228, 0x3, RZ, 0xc0, !PT ;  /* 0x00000003e4ff7812 */ /* 0x000fe4000780c0ff */
[----:B------:R-:W-:Y:S04]  /*222f0*/  SHFL.IDX PT, R4, R14, RZ, 0x1c1f ;  /* 0x001c1fff0e047589 */ /* 0x000fe800000e0000 */
[----:B------:R-:W0:Y:S04]  /*22300*/  SHFL.IDX PT, R5, R15, RZ, 0x1c1f ;  /* 0x001c1fff0f057589 */ /* 0x000e2800000e0000 */
[----:B------:R-:W-:Y:S04]  /*22310*/  SHFL.IDX PT, R6, R14, 0x1, 0x1c1f ;  /* 0x003c1f000e067f89 */ /* 0x000fe800000e0000 */
[----:B------:R-:W1:Y:S01]  /*22320*/  SHFL.IDX PT, R7, R15, 0x1, 0x1c1f ;  /* 0x003c1f000f077f89 */ /* 0x000e6200000e0000 */
[----:B--2---:R-:W-:-:S04]  /*22330*/  IMAD.IADD R9, R8, 0x1, R188 ;  /* 0x0000000108097824 */ /* 0x004fc800078e02bc */
[C---:B------:R-:W-:Y:S01]  /*22340*/  VIADD R12, R9.reuse, 0x8 ;  /* 0x00000008090c7836 */ /* 0x040fe20000000000 */
[----:B------:R-:W-:-:S04]  /*22350*/  ISETP.GE.OR P1, PT, R9, R102, P0 ;  /* 0x000000660900720c */ /* 0x000fc80000726670 */
[----:B------:R-:W-:-:S09]  /*22360*/  ISETP.GE.OR P0, PT, R12, R102, P0 ;  /* 0x000000660c00720c */ /* 0x000fd20000706670 */
[----:B0-----:R0:W-:Y:S04]  /*22370*/  @!P1 ST.E desc[UR60][R4.64], R0 ;  /* 0x0000000004009985 */ /* 0x0011e8000c10193c */
[----:B-1----:R0:W-:Y:S01]  /*22380*/  @!P0 ST.E desc[UR60][R6.64], R20 ;  /* 0x0000001406008985 */ /* 0x0021e2000c10193c */
[----:B------:R-:W-:Y:S05]  /*22390*/  @P3 BRA `(.L_x_1834) ;  /* 0x0000000800843947 */ /* 0x000fea0003800000 */
[----:B0-----:R-:W-:Y:S01]  /*223a0*/  IMAD R5, R225, 0x40, R203 ;  /* 0x00000040e1057824 */ /* 0x001fe200078e02cb */
[----:B------:R-:W0:Y:S01]  /*223b0*/  @P4 LDC R53, c[0x0][0xbec] ;  /* 0x0002fb00ff354b82 */ /* 0x000e220000000800 */
[----:B------:R-:W-:Y:S02]  /*223c0*/  ULDC.64 UR4, c[0x0][0xaa0] ;  /* 0x0002a80000047ab9 */ /* 0x000fe40000000a00 */
[----:B------:R-:W-:-:S03]  /*223d0*/  IMAD.WIDE R72, R5, 0x2, R72 ;  /* 0x0000000205487825 */ /* 0x000fc600078e0248 */
[C---:B------:R-:W-:Y:S02]  /*223e0*/  IADD3 R9, P6, R72.reuse, 0x1000, RZ ;  /* 0x0000100048097810 */ /* 0x040fe40007fde0ff */
[----:B------:R-:W1:Y:S01]  /*223f0*/  @P4 LDC R55, c[0x0][0xbf0] ;  /* 0x0002fc00ff374b82 */ /* 0x000e620000000800 */
[----:B------:R-:W-:Y:S01]  /*22400*/  IMAD.WIDE.U32 R48, R3, UR4, RZ ;  /* 0x0000000403307c25 */ /* 0x000fe2000f8e00ff */
[C---:B------:R-:W-:Y:S02]  /*22410*/  IADD3 R13, P5, R72.reuse, 0x2000, RZ ;  /* 0x00002000480d7810 */ /* 0x040fe40007fbe0ff */
[----:B------:R-:W-:Y:S02]  /*22420*/  LOP3.LUT R8, R9, 0x380, RZ, 0xc0, !PT ;  /* 0x0000038009087812 */ /* 0x000fe400078ec0ff */
[----:B------:R-:W-:Y:S02]  /*22430*/  IADD3 R25, P3, R72, 0x3000, RZ ;  /* 0x0000300048197810 */ /* 0x000fe40007f7e0ff */
[----:B------:R-:W-:-:S02]  /*22440*/  SHF.R.U64 R8, R8, 0x3, RZ ;  /* 0x0000000308087819 */ /* 0x000fc400000012ff */
[----:B------:R-:W-:Y:S02]  /*22450*/  IADD3 R33, P2, R72, 0x4000, RZ ;  /* 0x0000400048217810 */ /* 0x000fe40007f5e0ff */
[----:B------:R-:W-:Y:S01]  /*22460*/  LOP3.LUT R8, R8, R9, RZ, 0x3c, !PT ;  /* 0x0000000908087212 */ /* 0x000fe200078e3cff */
[--C-:B------:R-:W-:Y:S01]  /*22470*/  IMAD.X R9, RZ, RZ, R73.reuse, P6 ;  /* 0x000000ffff097224 */ /* 0x100fe200030e0649 */
[C---:B------:R-:W-:Y:S02]  /*22480*/  IADD3 R5, P6, R72.reuse, 0x7000, RZ ;  /* 0x0000700048057810 */ /* 0x040fe40007fde0ff */
[C---:B------:R-:W-:Y:S02]  /*22490*/  IADD3 R37, P1, R72.reuse, 0x5000, RZ ;  /* 0x0000500048257810 */ /* 0x040fe40007f3e0ff */
[----:B------:R-:W-:Y:S01]  /*224a0*/  LOP3.LUT R0, R5, 0x380, RZ, 0xc0, !PT ;  /* 0x0000038005007812 */ /* 0x000fe200078ec0ff */
[----:B------:R-:W-:Y:S01]  /*224b0*/  IMAD.X R45, RZ, RZ, R73, P6 ;  /* 0x000000ffff2d7224 */ /* 0x000fe200030e0649 */
[----:B------:R-:W-:Y:S01]  /*224c0*/  IADD3 R41, P0, R72, 0x6000, RZ ;  /* 0x0000600048297810 */ /* 0x000fe20007f1e0ff */
[----:B------:R-:W5:Y:S01]  /*224d0*/  LD.E.128 R8, desc[UR60][R8.64] ;  /* 0x0000003c08087980 */ /* 0x000f62000c101d00 */
[----:B------:R-:W-:-:S02]  /*224e0*/  SHF.R.U64 R0, R0, 0x3, RZ ;  /* 0x0000000300007819 */ /* 0x000fc400000012ff */
[----:B------:R-:W-:Y:S02]  /*224f0*/  LOP3.LUT R12, R13, 0x380, RZ, 0xc0, !PT ;  /* 0x000003800d0c7812 */ /* 0x000fe400078ec0ff */
[----:B------:R-:W-:Y:S01]  /*22500*/  LOP3.LUT R44, R0, R5, RZ, 0x3c, !PT ;  /* 0x00000005002c7212 */ /* 0x000fe200078e3cff */
[----:B------:R-:W-:Y:S01]  /*22510*/  IMAD R0, R103, UR4, RZ ;  /* 0x0000000467007c24 */ /* 0x000fe2000f8e02ff */
[----:B------:R-:W-:Y:S02]  /*22520*/  LOP3.LUT R24, R25, 0x380, RZ, 0xc0, !PT ;  /* 0x0000038019187812 */ /* 0x000fe400078ec0ff */
[----:B------:R-:W-:Y:S01]  /*22530*/  LOP3.LUT R32, R33, 0x380, RZ, 0xc0, !PT ;  /* 0x0000038021207812 */ /* 0x000fe200078ec0ff */
[----:B------:R-:W-:Y:S01]  /*22540*/  IMAD R51, R3, UR5, R0 ;  /* 0x0000000503337c24 */ /* 0x000fe2000f8e0200 */
[----:B------:R-:W-:Y:S01]  /*22550*/  ULDC.64 UR4, c[0x0][0xae8] ;  /* 0x0002ba0000047ab9 */ /* 0x000fe20000000a00 */
[----:B------:R-:W-:Y:S01]  /*22560*/  IMAD R3, R205, 0x20, R225 ;  /* 0x00000020cd037824 */ /* 0x000fe200078e02e1 */
[----:B------:R-:W-:Y:S01]  /*22570*/  LOP3.LUT R36, R37, 0x380, RZ, 0xc0, !PT ;  /* 0x0000038025247812 */ /* 0x000fe200078ec0ff */
[----:B------:R-:W-:Y:S01]  /*22580*/  IMAD.IADD R49, R49, 0x1, R51 ;  /* 0x0000000131317824 */ /* 0x000fe200078e0233 */
[----:B------:R-:W-:Y:S01]  /*22590*/  LOP3.LUT R40, R41, 0x380, RZ, 0xc0, !PT ;  /* 0x0000038029287812 */ /* 0x000fe200078ec0ff */
[----:B------:R-:W-:Y:S01]  /*225a0*/  IMAD.IADD R50, R188, 0x1, R3 ;  /* 0x00000001bc327824 */ /* 0x000fe200078e0203 */
[----:B------:R-:W-:Y:S01]  /*225b0*/  LOP3.LUT R7, R72, 0x380, RZ, 0xc0, !PT ;  /* 0x0000038048077812 */ /* 0x000fe200078ec0ff */
[----:B------:R-:W-:Y:S01]  /*225c0*/  IMAD.WIDE.U32 R48, R169, UR4, R48 ;  /* 0x00000004a9307c25 */ /* 0x000fe2000f8e0030 */
[----:B------:R-:W-:Y:S01]  /*225d0*/  SHF.R.S32.HI R51, RZ, 0x1f, R28 ;  /* 0x0000001fff337819 */ /* 0x000fe2000001141c */
[----:B------:R-:W5:Y:S01]  /*225e0*/  LD.E.128 R44, desc[UR60][R44.64] ;  /* 0x0000003c2c2c7980 */ /* 0x000f62000c101d00 */
[----:B------:R-:W-:Y:S01]  /*225f0*/  SHF.R.U64 R12, R12, 0x3, RZ ;  /* 0x000000030c0c7819 */ /* 0x000fe200000012ff */
[----:B0-----:R-:W-:Y:S01]  /*22600*/  @P4 IMAD.HI.U32 R0, R50, R53, RZ ;  /* 0x0000003532004227 */ /* 0x001fe200078e00ff */
[----:B------:R-:W-:-:S02]  /*22610*/  SHF.R.U64 R24, R24, 0x3, RZ ;  /* 0x0000000318187819 */ /* 0x000fc400000012ff */
[----:B------:R-:W-:Y:S01]  /*22620*/  SHF.R.U64 R32, R32, 0x3, RZ ;  /* 0x0000000320207819 */ /* 0x000fe200000012ff */
[----:B------:R-:W-:Y:S01]  /*22630*/  IMAD R49, R169, UR5, R49 ;  /* 0x00000005a9317c24 */ /* 0x000fe2000f8e0231 */
[----:B------:R-:W-:Y:S01]  /*22640*/  ULDC.64 UR4, c[0x0][0xaf0] ;  /* 0x0002bc0000047ab9 */ /* 0x000fe20000000a00 */
[----:B------:R-:W-:Y:S01]  /*22650*/  IMAD.MOV.U32 R3, RZ, RZ, R50 ;  /* 0x000000ffff037224 */ /* 0x000fe200078e0032 */
[----:B-1----:R-:W-:Y:S01]  /*22660*/  @P4 SHF.R.U32.HI R3, RZ, R55, R0 ;  /* 0x00000037ff034219 */ /* 0x002fe20000011600 */
[----:B------:R-:W-:Y:S01]  /*22670*/  IMAD R51, R51, UR4, RZ ;  /* 0x0000000433337c24 */ /* 0x000fe2000f8e02ff */
[----:B------:R-:W-:Y:S02]  /*22680*/  SHF.R.U64 R36, R36, 0x3, RZ ;  /* 0x0000000324247819 */ /* 0x000fe400000012ff */
[----:B------:R-:W-:Y:S02]  /*22690*/  SHF.R.U64 R40, R40, 0x3, RZ ;  /* 0x0000000328287819 */ /* 0x000fe400000012ff */
[----:B------:R-:W-:Y:S01]  /*226a0*/  SHF.R.U64 R7, R7, 0x3, RZ ;  /* 0x0000000307077819 */ /* 0x000fe200000012ff */
[--C-:B------:R-:W-:Y:S01]  /*226b0*/  IMAD.MOV R20, RZ, RZ, -R3.reuse ;  /* 0x000000ffff147224 */ /* 0x100fe200078e0a03 */
[----:B------:R-:W-:Y:S01]  /*226c0*/  SHF.R.S32.HI R0, RZ, 0x1f, R3 ;  /* 0x0000001fff007819 */ /* 0x000fe20000011403 */
[----:B------:R-:W-:Y:S01]  /*226d0*/  IMAD R51, R28, UR5, R51 ;  /* 0x000000051c337c24 */ /* 0x000fe2000f8e0233 */
[----:B------:R-:W-:Y:S01]  /*226e0*/  LOP3.LUT R12, R12, R13, RZ, 0x3c, !PT ;  /* 0x0000000d0c0c7212 */ /* 0x000fe200078e3cff */
[--C-:B------:R-:W-:Y:S01]  /*226f0*/  IMAD.X R13, RZ, RZ, R73.reuse, P5 ;  /* 0x000000ffff0d7224 */ /* 0x100fe200028e0649 */
[----:B------:R-:W-:Y:S01]  /*22700*/  LOP3.LUT R24, R24, R25, RZ, 0x3c, !PT ;  /* 0x0000001918187212 */ /* 0x000fe200078e3cff */
[--C-:B------:R-:W-:Y:S01]  /*22710*/  IMAD.X R25, RZ, RZ, R73.reuse, P3 ;  /* 0x000000ffff197224 */ /* 0x100fe200018e0649 */
[----:B------:R-:W-:Y:S01]  /*22720*/  LOP3.LUT R32, R32, R33, RZ, 0x3c, !PT ;  /* 0x0000002120207212 */ /* 0x000fe200078e3cff */
[--C-:B------:R-:W-:Y:S01]  /*22730*/  IMAD.X R33, RZ, RZ, R73.reuse, P2 ;  /* 0x000000ffff217224 */ /* 0x100fe200010e0649 */
[----:B------:R-:W-:Y:S01]  /*22740*/  LOP3.LUT R36, R36, R37, RZ, 0x3c, !PT ;  /* 0x0000002524247212 */ /* 0x000fe200078e3cff */
[--C-:B------:R-:W-:Y:S01]  /*22750*/  IMAD.X R37, RZ, RZ, R73.reuse, P1 ;  /* 0x000000ffff257224 */ /* 0x100fe200008e0649 */
[----:B------:R-:W-:Y:S01]  /*22760*/  LOP3.LUT R40, R40, R41, RZ, 0x3c, !PT ;  /* 0x0000002928287212 */ /* 0x000fe200078e3cff */
[----:B------:R-:W-:Y:S01]  /*22770*/  IMAD.X R41, RZ, RZ, R73, P0 ;  /* 0x000000ffff297224 */ /* 0x000fe200000e0649 */
[----:B------:R-:W-:Y:S01]  /*22780*/  LOP3.LUT R72, R7, R72, RZ, 0x3c, !PT ;  /* 0x0000004807487212 */ /* 0x000fe200078e3cff */
[----:B------:R-:W-:Y:S01]  /*22790*/  IMAD.WIDE.U32 R48, R28, UR4, R48 ;  /* 0x000000041c307c25 */ /* 0x000fe2000f8e0030 */
[----:B------:R-:W-:Y:S01]  /*227a0*/  ULDC.64 UR4, c[0x0][0xae0] ;  /* 0x0002b80000047ab9 */ /* 0x000fe20000000a00 */
[----:B------:R-:W5:Y:S02]  /*227b0*/  LD.E.128 R12, desc[UR60][R12.64] ;  /* 0x0000003c0c0c7980 */ /* 0x000f64000c101d00 */
[----:B------:R-:W-:-:S02]  /*227c0*/  IMAD R0, R0, UR4, RZ ;  /* 0x0000000400007c24 */ /* 0x000fc4000f8e02ff */
[----:B------:R-:W-:Y:S01]  /*227d0*/  IMAD R21, R21, R20, R50 ;  /* 0x0000001415157224 */ /* 0x000fe200078e0232 */
[----:B------:R0:W5:Y:S01]  /*227e0*/  LD.E.128 R4, desc[UR60][R72.64] ;  /* 0x0000003c48047980 */ /* 0x000162000c101d00 */
[----:B------:R-:W-:Y:S02]  /*227f0*/  IMAD.IADD R49, R49, 0x1, R51 ;  /* 0x0000000131317824 */ /* 0x000fe400078e0233 */
[----:B------:R-:W-:Y:S01]  /*22800*/  IMAD R51, R3, UR5, R0 ;  /* 0x0000000503337c24 */ /* 0x000fe2000f8e0200 */
        /* <DEDUP_REMOVED lines=13> */
[----:B------:R-:W-:-:S02]  /*228e0*/  IMAD R0, R0, UR4, RZ ;  /* 0x0000000400007c24 */ /* 0x000fc4000f8e02ff */
[----:B------:R-:W-:Y:S02]  /*228f0*/  IMAD.IADD R49, R49, 0x1, R51 ;  /* 0x0000000131317824 */ /* 0x000fe400078e0233 */
[----:B------:R-:W-:Y:S02]  /*22900*/  IMAD.IADD R53, R225, 0x1, R188 ;  /* 0x00000001e1357824 */ /* 0x000fe400078e02bc */
[C---:B------:R-:W-:Y:S02]  /*22910*/  IMAD R51, R21.reuse, UR5, R0 ;  /* 0x0000000515337c24 */ /* 0x040fe4000f8e0200 */
[----:B------:R-:W-:Y:S01]  /*22920*/  IMAD.WIDE.U32 R20, R21, UR4, R48 ;  /* 0x0000000415147c25 */ /* 0x000fe2000f8e0030 */
[----:B------:R-:W-:Y:S01]  /*22930*/  ISETP.GE.AND P2, PT, R53, R102, PT ;  /* 0x000000663500720c */ /* 0x000fe20003f46270 */
[----:B------:R-:W-:Y:S02]  /*22940*/  ULDC.64 UR4, c[0x0][0xa80] ;  /* 0x0002a00000047ab9 */ /* 0x000fe40000000a00 */
[----:B------:R-:W-:Y:S01]  /*22950*/  VIADD R0, R2, 0x2a820 ;  /* 0x0002a82002007836 */ /* 0x000fe20000000000 */
[----:B------:R-:W-:Y:S01]  /*22960*/  LEA R28, P3, R20, UR4, 0x1 ;  /* 0x00000004141c7c11 */ /* 0x000fe2000f8608ff */
[----:B------:R-:W-:-:S02]  /*22970*/  IMAD.IADD R21, R21, 0x1, R51 ;  /* 0x0000000115157824 */ /* 0x000fc400078e0233 */
[----:B------:R-:W-:Y:S01]  /*22980*/  VIADD R3, R53, 0x20 ;  /* 0x0000002035037836 */ /* 0x000fe20000000000 */
[----:B------:R-:W-:Y:S02]  /*22990*/  PRMT R0, RZ, 0x654, R0 ;  /* 0x00000654ff007816 */ /* 0x000fe40000000000 */
[----:B------:R-:W-:Y:S02]  /*229a0*/  LEA.HI.X R50, R20, UR5, R21, 0x1, P3 ;  /* 0x0000000514327c11 */ /* 0x000fe400098f0c15 */
[----:B------:R-:W-:Y:S01]  /*229b0*/  ISETP.GE.AND P0, PT, R3, R102, PT ;  /* 0x000000660300720c */ /* 0x000fe20003f06270 */
[----:B------:R-:W-:Y:S01]  /*229c0*/  VIADD R3, R53, 0x40 ;  /* 0x0000004035037836 */ /* 0x000fe20000000000 */
[----:B-1----:R1:W-:Y:S01]  /*229d0*/  SYNCS.ARRIVE.TRANS64.RED.A1T0 RZ, [R0+URZ], RZ ;  /* 0x000000ff00ff79a7 */ /* 0x0023e2000810043f */
[----:B------:R0:W2:Y:S01]  /*229e0*/  SHFL.IDX PT, R48, R28, RZ, 0x181f ;  /* 0x00181fff1c307589 */ /* 0x0000a200000e0000 */
[----:B------:R-:W-:Y:S01]  /*229f0*/  BSSY B1, `(.L_x_1835) ;  /* 0x000000f000017945 */ /* 0x000fe20003800000 */
[----:B------:R-:W-:-:S02]  /*22a00*/  SHF.R.S32.HI R104, RZ, 0x1f, R204 ;  /* 0x0000001fff687819 */ /* 0x000fc400000114cc */
[----:B------:R-:W-:Y:S01]  /*22a10*/  ISETP.GE.AND P1, PT, R3, R102, PT ;  /* 0x000000660300720c */ /* 0x000fe20003f26270 */
[----:B-1----:R0:W1:Y:S01]  /*22a20*/  SHFL.IDX PT, R0, R50, RZ, 0x181f ;  /* 0x00181fff32007589 */ /* 0x00206200000e0000 */
[----:B------:R-:W-:Y:S01]  /*22a30*/  SHF.R.S32.HI R105, RZ, 0x1f, R203 ;  /* 0x0000001fff697819 */ /* 0x000fe200000114cb */
[----:B------:R-:W-:Y:S10]  /*22a40*/  @P2 BRA `(.L_x_1836) ;  /* 0x0000000000242947 */ /* 0x000ff40003800000 */
        /* <DEDUP_REMOVED lines=9> */
.L_x_1836:
[----:B------:R-:W-:Y:S05]  /*22ae0*/  BSYNC B1 ;  /* 0x0000000000017941 */ /* 0x000fea0003800000 */
.L_x_1835:
        /* <DEDUP_REMOVED lines=13> */
.L_x_1838:
[----:B------:R-:W-:Y:S05]  /*22bc0*/  BSYNC B1 ;  /* 0x0000000000017941 */ /* 0x000fea0003800000 */
.L_x_1837:
        /* <DEDUP_REMOVED lines=13> */
.L_x_1840:
[----:B------:R-:W-:Y:S05]  /*22ca0*/  BSYNC B1 ;  /* 0x0000000000017941 */ /* 0x000fea0003800000 */
.L_x_1839:
[----:B------:R-:W-:Y:S01]  /*22cb0*/  VIADD R3, R53, 0x60 ;  /* 0x0000006035037836 */ /* 0x000fe20000000000 */
[----:B01--4-:R-:W0:Y:S04]  /*22cc0*/  SHFL.IDX PT, R50, R50, 0x3, 0x181f ;  /* 0x00781f0032327f89 */ /* 0x013e2800000e0000 */
        /* <DEDUP_REMOVED lines=14> */
.L_x_1834:
[----:B------:R-:W-:Y:S01]  /*22db0*/  ULDC.64 UR4, c[0x0][0xb08] ;  /* 0x0002c20000047ab9 */ /* 0x000fe20000000a00 */
[----:B------:R-:W1:Y:S01]  /*22dc0*/  @P4 LDC R11, c[0x0][0xbec] ;  /* 0x0002fb00ff0b4b82 */ /* 0x000e620000000800 */
[----:B0-----:R-:W-:Y:S01]  /*22dd0*/  IMAD R0, R103, UR4, RZ ;  /* 0x0000000467007c24 */ /* 0x001fe2000f8e02ff */
[----:B------:R-:W-:Y:S01]  /*22de0*/  ULDC.64 UR6, c[0x0][0xb30] ;  /* 0x0002cc0000067ab9 */ /* 0x000fe20000000a00 */
[----:B------:R-:W-:Y:S01]  /*22df0*/  IMAD.WIDE.U32 R4, R3, UR4, RZ ;  /* 0x0000000403047c25 */ /* 0x000fe2000f8e00ff */
[----:B------:R-:W-:Y:S01]  /*22e00*/  ISETP.GE.AND P0, PT, R9, R102, PT ;  /* 0x000000660900720c */ /* 0x000fe20003f06270 */
[----:B------:R-:W-:Y:S01]  /*22e10*/  BSSY B1, `(.L_x_1842) ;  /* 0x0000079000017945 */ /* 0x000fe20003800000 */
[----:B------:R-:W-:Y:S01]  /*22e20*/  SHF.R.S32.HI R25, RZ, 0x1f, R212 ;  /* 0x0000001fff197819 */ /* 0x000fe200000114d4 */
[----:B------:R-:W-:Y:S01]  /*22e30*/  IMAD R3, R3, UR5, R0 ;  /* 0x0000000503037c24 */ /* 0x000fe2000f8e0200 */
[----:B------:R-:W-:Y:S01]  /*22e40*/  ULDC.64 UR4, c[0x0][0xb38] ;  /* 0x0002ce0000047ab9 */ /* 0x000fe20000000a00 */
[----:B------:R-:W0:Y:S01]  /*22e50*/  @P4 LDC R0, c[0x0][0xbf0] ;  /* 0x0002fc00ff004b82 */ /* 0x000e220000000800 */
[C---:B------:R-:W-:Y:S01]  /*22e60*/  VIADD R13, R182.reuse, 0x8 ;  /* 0x00000008b60d7836 */ /* 0x040fe20000000000 */
[----:B------:R-:W-:Y:S01]  /*22e70*/  SHF.R.S32.HI R26, RZ, 0x1f, R213 ;  /* 0x0000001fff1a7819 */ /* 0x000fe200000114d5 */
[----:B------:R-:W-:Y:S01]  /*22e80*/  IMAD.IADD R5, R5, 0x1, R3 ;  /* 0x0000000105057824 */ /* 0x000fe200078e0203 */
[----:B------:R-:W-:Y:S01]  /*22e90*/  SHF.R.S32.HI R3, RZ, 0x1f, R28 ;  /* 0x0000001fff037819 */ /* 0x000fe2000001141c */
[----:B------:R-:W-:Y:S01]  /*22ea0*/  VIADD R15, R182, 0x10 ;  /* 0x00000010b60f7836 */ /* 0x000fe20000000000 */
[----:B------:R-:W-:Y:S01]  /*22eb0*/  SHF.R.S32.HI R14, RZ, 0x1f, R13 ;  /* 0x0000001fff0e7819 */ /* 0x000fe2000001140d */
[----:B------:R-:W-:Y:S01]  /*22ec0*/  IMAD.WIDE.U32 R4, R169, UR4, R4 ;  /* 0x00000004a9047c25 */ /* 0x000fe2000f8e0004 */
[----:B------:R-:W-:-:S02]  /*22ed0*/  SHF.R.S32.HI R27, RZ, 0x1f, R214 ;  /* 0x0000001fff1b7819 */ /* 0x000fc400000114d6 */
[----:B------:R-:W-:Y:S01]  /*22ee0*/  SHF.R.S32.HI R20, RZ, 0x1f, R15 ;  /* 0x0000001fff147819 */ /* 0x000fe2000001140f */
[----:B------:R-:W-:Y:S01]  /*22ef0*/  IMAD R5, R169, UR5, R5 ;  /* 0x00000005a9057c24 */ /* 0x000fe2000f8e0205 */
[----:B------:R-:W-:Y:S01]  /*22f00*/  ULDC.64 UR4, c[0x0][0xb40] ;  /* 0x0002d00000047ab9 */ /* 0x000fe20000000a00 */
[----:B------:R-:W-:Y:S01]  /*22f10*/  SHF.R.S32.HI R32, RZ, 0x1f, R215 ;  /* 0x0000001fff207819 */ /* 0x000fe200000114d7 */
[----:B------:R-:W-:Y:S01]  /*22f20*/  IMAD R3, R3, UR4, RZ ;  /* 0x0000000403037c24 */ /* 0x000fe2000f8e02ff */
[----:B------:R-:W-:Y:S01]  /*22f30*/  SHF.R.S32.HI R33, RZ, 0x1f, R216 ;  /* 0x0000001fff217819 */ /* 0x000fe200000114d8 */
[----:B-1----:R-:W-:Y:S01]  /*22f40*/  @P4 IMAD.HI.U32 R11, R24, R11, RZ ;  /* 0x0000000b180b4227 */ /* 0x002fe200078e00ff */
        /* <DEDUP_REMOVED lines=8> */
[----:B0-----:R-:W-:Y:S01]  /*22fd0*/  @P4 SHF.R.U32.HI R3, RZ, R0, R11 ;  /* 0x00000000ff034219 */ /* 0x001fe2000001160b */
[----:B------:R-:W-:Y:S01]  /*22fe0*/  IMAD.IADD R5, R5, 0x1, R7 ;  /* 0x0000000105057824 */ /* 0x000fe200078e0207 */
[----:B------:R-:W-:Y:S02]  /*22ff0*/  SHF.R.S32.HI R104, RZ, 0x1f, R221 ;  /* 0x0000001fff687819 */ /* 0x000fe400000114dd */
[--C-:B------:R-:W-:Y:S01]  /*23000*/  SHF.R.S32.HI R0, RZ, 0x1f, R3.reuse ;  /* 0x0000001fff007819 */ /* 0x100fe20000011403 */
[----:B------:R-:W-:Y:S01]  /*23010*/  IMAD.MOV R6, RZ, RZ, -R3 ;  /* 0x000000ffff067224 */ /* 0x000fe200078e0a03 */
[----:B------:R-:W-:Y:S01]  /*23020*/  SHF.R.S32.HI R105, RZ, 0x1f, R222 ;  /* 0x0000001fff697819 */ /* 0x000fe200000114de */
[----:B------:R-:W-:Y:S01]  /*23030*/  IMAD.WIDE.U32 R4, R210, UR4, R4 ;  /* 0x00000004d2047c25 */ /* 0x000fe2000f8e0004 */
[----:B------:R-:W-:-:S03]  /*23040*/  SHF.R.S32.HI R106, RZ, 0x1f, R223 ;  /* 0x0000001fff6a7819 */ /* 0x000fc600000114df */
[----:B------:R-:W-:Y:S02]  /*23050*/  IMAD R21, R21, R6, R24 ;  /* 0x0000000615157224 */ /* 0x000fe400078e0218 */
[----:B------:R-:W-:Y:S02]  /*23060*/  IMAD R0, R0, UR6, RZ ;  /* 0x0000000600007c24 */ /* 0x000fe4000f8e02ff */
[----:B------:R-:W-:Y:S01]  /*23070*/  IMAD R5, R210, UR5, R5 ;  /* 0x00000005d2057c24 */ /* 0x000fe2000f8e0205 */
[----:B------:R-:W-:Y:S01]  /*23080*/  ULDC.64 UR4, c[0x0][0xb28] ;  /* 0x0002ca0000047ab9 */ /* 0x000fe20000000a00 */
        /* <DEDUP_REMOVED lines=9> */
[----:B------:R-:W-:Y:S01]  /*23120*/  LEA R0, P1, R4, UR4, 0x2 ;  /* 0x0000000404007c11 */ /* 0x000fe2000f8210ff */
[----:B------:R-:W-:-:S03]  /*23130*/  VIADD R6, R2, 0x2a820 ;  /* 0x0002a82002067836 */ /* 0x000fc60000000000 */
[----:B------:R-:W-:Y:S02]  /*23140*/  LEA.HI.X R3, R4, UR5, R3, 0x2, P1 ;  /* 0x0000000504037c11 */ /* 0x000fe400088f1403 */
[----:B------:R-:W-:Y:S01]  /*23150*/  PRMT R6, RZ, 0x654, R6 ;  /* 0x00000654ff067816 */ /* 0x000fe20000000006 */
[----:B------:R0:W1:Y:S03]  /*23160*/  SHFL.IDX PT, R4, R0, RZ, 0x1c1f ;  /* 0x001c1fff00047589 */ /* 0x00006600000e0000 */
[----:B------:R0:W-:Y:S01]  /*23170*/  SYNCS.ARRIVE.TRANS64.RED.A1T0 RZ, [R6+URZ], RZ ;  /* 0x000000ff06ff79a7 */ /* 0x0001e2000810043f */
[----:B------:R0:W2:Y:S01]  /*23180*/  SHFL.IDX PT, R5, R3, RZ, 0x1c1f ;  /* 0x001c1fff03057589 */ /* 0x0000a200000e0000 */
        /* <DEDUP_REMOVED lines=65> */
.L_x_1843:
[----:B------:R-:W-:Y:S05]  /*235a0*/  BSYNC B1 ;  /* 0x0000000000017941 */ /* 0x000fea0003800000 */
.L_x_1842:
[----:B------:R-:W-:Y:S01]  /*235b0*/  ISETP.GE.AND P0, PT, R12, R102, PT ;  /* 0x000000660c00720c */ /* 0x000fe20003f06270 */
[----:B--23--:R2:W3:Y:S04]  /*235c0*/  SHFL.IDX PT, R5, R3, 0x1, 0x1c1f ;  /* 0x003c1f0003057f89 */ /* 0x00c4e800000e0000 */
[----:B-1----:R2:W1:Y:S08]  /*235d0*/  SHFL.IDX PT, R4, R0, 0x1, 0x1c1f ;  /* 0x003c1f0000047f89 */ /* 0x00247000000e0000 */
[----:B--2---:R-:W-:Y:S05]  /*235e0*/  @P0 BRA `(.L_x_1841) ;  /* 0x0000000c00f00947 */ /* 0x004fea0003800000 */
[----:B------:R-:W-:Y:S02]  /*235f0*/  ULDC UR4, c[0x0][0xac8] ;  /* 0x0002b20000047ab9 */ /* 0x000fe40000000800 */
[----:B------:R-:W-:Y:S02]  /*23600*/  ISETP.GE.AND P1, PT, R13, UR4, PT ;  /* 0x000000040d007c0c */ /* 0x000fe4000bf26270 */
[----:B------:R-:W-:Y:S02]  /*23610*/  ISETP.GE.AND P0, PT, R15, UR4, PT ;  /* 0x000000040f007c0c */ /* 0x000fe4000bf06270 */
[----:B------:R-:W-:Y:S02]  /*23620*/  ISETP.GE.AND P2, PT, R182, UR4, PT ;  /* 0x00000004b6007c0c */ /* 0x000fe4000bf46270 */
[----:B------:R-:W-:Y:S02]  /*23630*/  ISETP.GE.AND P4, PT, R222, UR4, PT ;  /* 0x00000004de007c0c */ /* 0x000fe4000bf86270 */
[----:B------:R-:W-:-:S05]  /*23640*/  ISETP.GE.AND P3, PT, R223, UR4, PT ;  /* 0x00000004df007c0c */ /* 0x000fca000bf66270 */
[-C--:B-1----:R-:W-:Y:S02]  /*23650*/  @!P1 LEA R8, P5, R13, R4.reuse, 0x2 ;  /* 0x000000040d089211 */ /* 0x082fe400078a10ff */
[-C--:B------:R-:W-:Y:S02]  /*23660*/  @!P0 LEA R10, P6, R15, R4.reuse, 0x2 ;  /* 0x000000040f0a8211 */ /* 0x080fe400078c10ff */
[-C--:B---3--:R-:W-:Y:S01]  /*23670*/  @!P1 LEA.HI.X R9, R13, R5.reuse, R14, 0x2, P5 ;  /* 0x000000050d099211 */ /* 0x088fe200028f140e */
[----:B0-----:R-:W-:Y:S01]  /*23680*/  @!P2 IMAD.WIDE R6, R182, 0x4, R4 ;  /* 0x00000004b606a825 */ /* 0x001fe200078e0204 */
        /* <DEDUP_REMOVED lines=18> */
[-C--:B-1----:R-:W-:Y:S01]  /*237b0*/  @!P2 LEA R10, P6, R218, R4.reuse, 0x2 ;  /* 0x00000004da0aa211 */ /* 0x082fe200078c10ff */
[----:B------:R-:W-:Y:S01]  /*237c0*/  @!P5 ST.E.64 desc[UR60][R20.64], R46 ;  /* 0x0000002e1400d985 */ /* 0x000fe2000c101b3c */
[----:B------:R-:W-:Y:S02]  /*237d0*/  @!P1 LEA R8, P5, R219, R4, 0x2 ;  /* 0x00000004db089211 */ /* 0x000fe400078a10ff */
        /* <DEDUP_REMOVED lines=35> */
.L_x_1832:
[----:B------:R-:W-:Y:S01]  /*23a10*/  ULDC.64 UR4, c[0x0][0xc08] ;  /* 0x0003020000047ab9 */ /* 0x000fe20000000a00 */
[----:B------:R-:W3:Y:S01]  /*23a20*/  LDC.64 R4, c[0x0][0xc00] ;  /* 0x00030000ff047b82 */ /* 0x000ee20000000a00 */
[----:B------:R-:W-:Y:S01]  /*23a30*/  ISETP.NE.U32.AND P0, PT, RZ, UR4, PT ;  /* 0x00000004ff007c0c */ /* 0x000fe2000bf05070 */
[----:B------:R-:W-:-:S03]  /*23a40*/  IMAD.MOV.U32 R3, RZ, RZ, RZ ;  /* 0x000000ffff037224 */ /* 0x000fc600078e00ff */
[----:B------:R-:W-:Y:S01]  /*23a50*/  ISETP.NE.AND.EX P1, PT, RZ, UR5, PT, P0 ;  /* 0x00000005ff007c0c */ /* 0x000fe2000bf25300 */
[----:B------:R-:W-:Y:S02]  /*23a60*/  ULDC.64 UR4, c[0x0][0xc00] ;  /* 0x0003000000047ab9 */ /* 0x000fe40000000a00 */
[----:B------:R-:W-:-:S04]  /*23a70*/  ISETP.NE.U32.AND P0, PT, RZ, UR4, PT ;  /* 0x00000004ff007c0c */ /* 0x000fc8000bf05070 */
[----:B------:R-:W-:-:S06]  /*23a80*/  ISETP.NE.AND.EX P0, PT, RZ, UR5, PT, P0 ;  /* 0x00000005ff007c0c */ /* 0x000fcc000bf05300 */
[----:B------:R-:W4:Y:S01]  /*23a90*/  @P1 LDC.64 R6, c[0x0][0xc08] ;  /* 0x00030200ff061b82 */ /* 0x000f220000000a00 */
[----:B------:R-:W-:Y:S02]  /*23aa0*/  ULDC UR4, c[0x0][0xa88] ;  /* 0x0002a20000047ab9 */ /* 0x000fe40000000800 */
[----:B------:R-:W-:Y:S02]  /*23ab0*/  IMAD.U32 R0, RZ, RZ, UR4 ;  /* 0x00000004ff007e24 */ /* 0x000fe4000f8e00ff */
[----:B---3--:R-:W-:-:S05]  /*23ac0*/  IMAD.WIDE R4, R207, 0x4, R4 ;  /* 0x00000004cf047825 */ /* 0x008fca00078e0204 */
[----:B------:R3:W5:Y:S01]  /*23ad0*/  @P0 LDG.E R3, desc[UR60][R4.64] ;  /* 0x0000003c04030981 */ /* 0x000762000c1e1900 */
[----:B----4-:R-:W-:-:S05]  /*23ae0*/  @P1 IMAD.WIDE R6, R207, 0x4, R6 ;  /* 0x00000004cf061825 */ /* 0x010fca00078e0206 */
[----:B------:R3:W5:Y:S01]  /*23af0*/  @P1 LDG.E R0, desc[UR60][R6.64] ;  /* 0x0000003c06001981 */ /* 0x000762000c1e1900 */
[----:B------:R-:W-:Y:S02]  /*23b00*/  ISETP.NE.AND P2, PT, R206, RZ, PT ;  /* 0x000000ffce00720c */ /* 0x000fe40003f45270 */
[----:B--2---:R-:W-:Y:S01]  /*23b10*/  SHF.R.S32.HI R28, RZ, 0x1f, R207 ;  /* 0x0000001fff1c7819 */ /* 0x004fe200000114cf */
[----:B------:R-:W2:Y:S10]  /*23b20*/  S2R R35, SR_TID.X ;  /* 0x0000000000237919 */ /* 0x000eb40000002100 */
[----:B------:R-:W4:Y:S01]  /*23b30*/  @!P2 LDC R206, c[0x0][0xad4] ;  /* 0x0002b500ffceab82 */ /* 0x000f220000000800 */
[----:B--2---:R-:W-:Y:S01]  /*23b40*/  VIADD R8, R35, 0xffffff80 ;  /* 0xffffff8023087836 */ /* 0x004fe20000000000 */
[----:B----4-:R-:W-:-:S04]  /*23b50*/  ISETP.GT.AND P2, PT, R206, 0x1, PT ;  /* 0x00000001ce00780c */ /* 0x010fc80003f44270 */
[----:B------:R-:W-:Y:S01]  /*23b60*/  ISETP.GT.AND P3, PT, R8, 0x7f, PT ;  /* 0x0000007f0800780c */ /* 0x000fe20003f64270 */
[----:B---3--:R-:W-:-:S12]  /*23b70*/  @P1 BRA `(.L_x_1844) ;  /* 0x0000000000101947 */ /* 0x008fd80003800000 */
[----:B------:R-:W-:Y:S05]  /*23b80*/  @!P0 BRA `(.L_x_1844) ;  /* 0x00000000000c8947 */ /* 0x000fea0003800000 */
[----:B------:R-:W2:Y:S04]  /*23b90*/  LDG.E R7, desc[UR60][R4.64] ;  /* 0x0000003c04077981 */ /* 0x000ea8000c1e1900 */
[----:B-----5:R-:W2:Y:S02]  /*23ba0*/  LDG.E R0, desc[UR60][R4.64+0x4] ;  /* 0x0000043c04007981 */ /* 0x020ea4000c1e1900 */
[----:B--2---:R-:W-:-:S07]  /*23bb0*/  IMAD.IADD R0, R0, 0x1, -R7 ;  /* 0x0000000100007824 */ /* 0x004fce00078e0a07 */
.L_x_1844:
[----:B------:R-:W-:Y:S01]  /*23bc0*/  BSSY B1, `(.L_x_1845) ;  /* 0x0000035000017945 */ /* 0x000fe20003800000 */
[----:B0-----:R-:W-:Y:S02]  /*23bd0*/  SEL R33, R207, RZ, !P0 ;  /* 0x000000ffcf217207 */ /* 0x001fe40004000000 */
[----:B------:R-:W-:Y:S02]  /*23be0*/  SEL R28, R28, RZ, !P0 ;  /* 0x000000ff1c1c7207 */ /* 0x000fe40004000000 */
[----:B-----5:R-:W-:Y:S01]  /*23bf0*/  SHF.R.S32.HI R26, RZ, 0x1f, R3 ;  /* 0x0000001fff1a7819 */ /* 0x020fe20000011403 */
[----:B------:R-:W-:Y:S06]  /*23c00*/  @P3 BRA `(.L_x_1846) ;  /* 0x0000000000c03947 */ /* 0x000fec0003800000 */
[----:B------:R-:W0:Y:S01]  /*23c10*/  LDC R37, c[0x0][0xbe8] ;  /* 0x0002fa00ff257b82 */ /* 0x000e220000000800 */
[----:B------:R-:W-:Y:S01]  /*23c20*/  IADD3 R35, R188, -0x80, R35 ;  /* 0xffffff80bc237810 */ /* 0x000fe20007ffe023 */
[----:B0-----:R-:W-:-:S05]  /*23c30*/  IMAD R4, R0, R37, RZ ;  /* 0x0000002500047224 */ /* 0x001fca00078e02ff */
[----:B------:R-:W-:-:S13]  /*23c40*/  ISETP.GE.AND P0, PT, R35, R4, PT ;  /* 0x000000042300720c */ /* 0x000fda0003f06270 */
[----:B------:R-:W-:Y:S05]  /*23c50*/  @P0 BRA `(.L_x_1846) ;  /* 0x0000000000ac0947 */ /* 0x000fea0003800000 */
[----:B------:R-:W-:Y:S01]  /*23c60*/  IMAD.MOV.U32 R24, RZ, RZ, 0x9b8 ;  /* 0x000009b8ff187424 */ /* 0x000fe200078e00ff */
[----:B------:R-:W-:Y:S01]  /*23c70*/  ISETP.GT.AND P0, PT, R206, 0x1, PT ;  /* 0x00000001ce00780c */ /* 0x000fe20003f04270 */
[----:B------:R-:W0:Y:S01]  /*23c80*/  LDC.64 R4, c[0x0][0xba8] ;  /* 0x0002ea00ff047b82 */ /* 0x000e220000000a00 */
[----:B------:R-:W-:Y:S01]  /*23c90*/  ISETP.NE.AND P1, PT, R37, 0x1, PT ;  /* 0x000000012500780c */ /* 0x000fe20003f25270 */
[----:B------:R-:W-:Y:S01]  /*23ca0*/  IMAD.MOV.U32 R21, RZ, RZ, R35 ;  /* 0x000000ffff157224 */ /* 0x000fe200078e0023 */
[----:B------:R-:W-:-:S05]  /*23cb0*/  SEL R24, R24, 0x978, P0 ;  /* 0x0000097818187807 */ /* 0x000fca0000000000 */
[----:B------:R-:W2:Y:S08]  /*23cc0*/  LDC.64 R12, c[0x0][R24+0x220] ;  /* 0x00008800180c7b82 */ /* 0x000eb00000000a00 */
[----:B------:R-:W3:Y:S08]  /*23cd0*/  LDC.64 R10, c[0x0][R24+0x218] ;  /* 0x00008600180a7b82 */ /* 0x000ef00000000a00 */
[----:B------:R-:W4:Y:S08]  /*23ce0*/  LDC.64 R8, c[0x0][R24+0x228] ;  /* 0x00008a0018087b82 */ /* 0x000f300000000a00 */
[----:B------:R-:W5:Y:S08]  /*23cf0*/  LDC.64 R6, c[0x0][R24+0x210] ;  /* 0x0000840018067b82 */ /* 0x000f700000000a00 */
[----:B------:R-:W1:Y:S08]  /*23d00*/  @P1 LDC R20, c[0x0][0xbec] ;  /* 0x0002fb00ff141b82 */ /* 0x000e700000000800 */
[----:B------:R-:W4:Y:S01]  /*23d10*/  @P1 LDC R27, c[0x0][0xbf0] ;  /* 0x0002fc00ff1b1b82 */ /* 0x000f220000000800 */
[----:B--2---:R-:W-:-:S07]  /*23d20*/  IMAD R13, R13, R33, RZ ;  /* 0x000000210d0d7224 */ /* 0x004fce00078e02ff */
[----:B0-----:R-:W0:Y:S01]  /*23d30*/  @!P0 LDC R4, c[0x0][0xb50] ;  /* 0x0002d400ff048b82 */ /* 0x001e220000000800 */
[----:B-1----:R-:W-:-:S07]  /*23d40*/  @P1 IMAD.HI.U32 R20, R35, R20, RZ ;  /* 0x0000001423141227 */ /* 0x002fce00078e00ff */
[----:B------:R-:W1:Y:S01]  /*23d50*/  @!P0 LDC R5, c[0x0][0xb54] ;  /* 0x0002d500ff058b82 */ /* 0x000e620000000800 */
[-C--:B---3--:R-:W-:Y:S02]  /*23d60*/  IMAD R25, R11, R169.reuse, RZ ;  /* 0x000000a90b197224 */ /* 0x088fe400078e02ff */
[----:B------:R-:W-:Y:S01]  /*23d70*/  IMAD.WIDE.U32 R14, R10, R169, RZ ;  /* 0x000000a90a0e7225 */ /* 0x000fe200078e00ff */
[----:B----4-:R-:W-:-:S03]  /*23d80*/  @P1 SHF.R.U32.HI R21, RZ, R27, R20 ;  /* 0x0000001bff151219 */ /* 0x010fc60000011614 */
        /* <DEDUP_REMOVED lines=13> */
[----:B-----5:R-:W-:Y:S01]  /*23e60*/  IMAD R7, R7, R11, RZ ;  /* 0x0000000b07077224 */ /* 0x020fe200078e02ff */
[----:B------:R-:W-:Y:S02]  /*23e70*/  SHF.R.S32.HI R21, RZ, 0x1f, R21 ;  /* 0x0000001fff157819 */ /* 0x000fe40000011415 */
[----:B------:R-:W-:Y:S02]  /*23e80*/  SHF.R.S32.HI R13, RZ, 0x1f, R11 ;  /* 0x0000001fff0d7819 */ /* 0x000fe4000001140b */
[----:B------:R-:W-:-:S03]  /*23e90*/  IADD3.X R9, R21, R10, R15, P0, P1 ;  /* 0x0000000a15097210 */ /* 0x000fc600007e240f */
[C---:B------:R-:W-:Y:S02]  /*23ea0*/  IMAD R13, R6.reuse, R13, R7 ;  /* 0x0000000d060d7224 */ /* 0x040fe400078e0207 */
[----:B------:R-:W-:-:S04]  /*23eb0*/  IMAD.WIDE.U32 R6, R6, R11, R8 ;  /* 0x0000000b06067225 */ /* 0x000fc800078e0008 */
[----:B------:R-:W-:Y:S01]  /*23ec0*/  IMAD.IADD R7, R7, 0x1, R13 ;  /* 0x0000000107077824 */ /* 0x000fe200078e020d */
[----:B0-----:R-:W-:-:S04]  /*23ed0*/  LEA R4, P0, R6, R4, 0x2 ;  /* 0x0000000406047211 */ /* 0x001fc800078010ff */
[----:B-1----:R-:W-:Y:S01]  /*23ee0*/  LEA.HI.X R5, R6, R5, R7, 0x2, P0 ;  /* 0x0000000506057211 */ /* 0x002fe200000f1407 */
[----:B------:R-:W-:-:S05]  /*23ef0*/  IMAD.MOV.U32 R7, RZ, RZ, -0x800000 ;  /* 0xff800000ff077424 */ /* 0x000fca00078e00ff */
[----:B------:R0:W-:Y:S03]  /*23f00*/  STG.E desc[UR60][R4.64], R7 ;  /* 0x0000000704007986 */ /* 0x0001e6000c10193c */
.L_x_1846:
[----:B------:R-:W-:Y:S05]  /*23f10*/  BSYNC B1 ;  /* 0x0000000000017941 */ /* 0x000fea0003800000 */
.L_x_1845:
[----:B------:R-:W-:Y:S05]  /*23f20*/  @P2 BRA `(.L_x_1841) ;  /* 0x0000000400a02947 */ /* 0x000fea0003800000 */
[----:B------:R-:W2:Y:S01]  /*23f30*/  LDC R11, c[0x0][0xbe8] ;  /* 0x0002fa00ff0b7b82 */ /* 0x000ea20000000800 */
        /* <DEDUP_REMOVED lines=11> */
[----:B------:R-:W-:Y:S02]  /*23ff0*/  IMAD.IADD R9, R188, 0x1, R3 ;  /* 0x00000001bc097824 */ /* 0x000fe400078e0203 */
[----:B------:R-:W-:-:S04]  /*24000*/  IMAD.WIDE.U32 R4, R169, UR4, R4 ;  /* 0x00000004a9047c25 */ /* 0x000fc8000f8e0004 */
[----:B------:R-:W-:Y:S01]  /*24010*/  IMAD.MOV.U32 R3, RZ, RZ, R9 ;  /* 0x000000ffff037224 */ /* 0x000fe200078e0009 */
[----:B--2---:R-:W-:Y:S01]  /*24020*/  ISETP.NE.AND P0, PT, R11, 0x1, PT ;  /* 0x000000010b00780c */ /* 0x004fe20003f05270 */
[----:B------:R-:W-:Y:S02]  /*24030*/  IMAD R7, R28, UR6, RZ ;  /* 0x000000061c077c24 */ /* 0x000fe4000f8e02ff */
[----:B------:R-:W-:Y:S01]  /*24040*/  IMAD R5, R169, UR5, R5 ;  /* 0x00000005a9057c24 */ /* 0x000fe2000f8e0205 */
[----:B------:R-:W-:Y:S01]  /*24050*/  ULDC.64 UR4, c[0x0][0xae0] ;  /* 0x0002b80000047ab9 */ /* 0x000fe20000000a00 */
[C---:B------:R-:W-:Y:S02]  /*24060*/  IMAD R7, R33.reuse, UR7, R7 ;  /* 0x0000000721077c24 */ /* 0x040fe4000f8e0207 */
[----:B------:R-:W-:-:S04]  /*24070*/  IMAD.WIDE.U32 R4, R33, UR6, R4 ;  /* 0x0000000621047c25 */ /* 0x000fc8000f8e0004 */
[----:B------:R-:W-:Y:S02]  /*24080*/  IMAD.IADD R5, R5, 0x1, R7 ;  /* 0x0000000105057824 */ /* 0x000fe400078e0207 */
[----:B------:R-:W0:Y:S01]  /*24090*/  @P0 LDC R6, c[0x0][0xbec] ;  /* 0x0002fb00ff060b82 */ /* 0x000e220000000800 */
[----:B------:R-:W-:-:S07]  /*240a0*/  IMAD.IADD R188, R225, 0x1, R188 ;  /* 0x00000001e1bc7824 */ /* 0x000fce00078e02bc */
[----:B------:R-:W2:Y:S01]  /*240b0*/  @P0 LDC R13, c[0x0][0xbf0] ;  /* 0x0002fc00ff0d0b82 */ /* 0x000ea20000000800 */
[----:B0-----:R-:W-:-:S05]  /*240c0*/  @P0 IMAD.HI.U32 R6, R9, R6, RZ ;  /* 0x0000000609060227 */ /* 0x001fca00078e00ff */
[----:B--2---:R-:W-:-:S04]  /*240d0*/  @P0 SHF.R.U32.HI R3, RZ, R13, R6 ;  /* 0x0000000dff030219 */ /* 0x004fc80000011606 */
[--C-:B------:R-:W-:Y:S01]  /*240e0*/  SHF.R.S32.HI R6, RZ, 0x1f, R3.reuse ;  /* 0x0000001fff067819 */ /* 0x100fe20000011403 */
[----:B------:R-:W-:Y:S02]  /*240f0*/  IMAD.MOV R8, RZ, RZ, -R3 ;  /* 0x000000ffff087224 */ /* 0x000fe400078e0a03 */
[----:B------:R-:W-:-:S04]  /*24100*/  IMAD.WIDE.U32 R4, R3, UR4, R4 ;  /* 0x0000000403047c25 */ /* 0x000fc8000f8e0004 */
[----:B------:R-:W-:Y:S02]  /*24110*/  IMAD R6, R6, UR4, RZ ;  /* 0x0000000406067c24 */ /* 0x000fe4000f8e02ff */
[----:B------:R-:W-:Y:S02]  /*24120*/  IMAD R7, R11, R8, R9 ;  /* 0x000000080b077224 */ /* 0x000fe400078e0209 */
[----:B------:R-:W-:Y:S01]  /*24130*/  IMAD R9, R3, UR5, R6 ;  /* 0x0000000503097c24 */ /* 0x000fe2000f8e0206 */
[----:B------:R-:W-:Y:S01]  /*24140*/  ULDC.64 UR4, c[0x0][0xad8] ;  /* 0x0002b60000047ab9 */ /* 0x000fe20000000a00 */
[----:B------:R-:W-:Y:S01]  /*24150*/  IMAD R11, R0, R11, RZ ;  /* 0x0000000b000b7224 */ /* 0x000fe200078e02ff */
[----:B------:R-:W-:Y:S01]  /*24160*/  SHF.R.S32.HI R3, RZ, 0x1f, R7 ;  /* 0x0000001fff037819 */ /* 0x000fe20000011407 */
[----:B------:R-:W-:Y:S02]  /*24170*/  IMAD.IADD R5, R5, 0x1, R9 ;  /* 0x0000000105057824 */ /* 0x000fe400078e0209 */
[C---:B------:R-:W-:Y:S01]  /*24180*/  VIADD R0, R188.reuse, 0x20 ;  /* 0x00000020bc007836 */ /* 0x040fe20000000000 */
[----:B------:R-:W-:Y:S01]  /*24190*/  ISETP.GE.AND P2, PT, R188, R11, PT ;  /* 0x0000000bbc00720c */ /* 0x000fe20003f46270 */
[----:B------:R-:W-:-:S02]  /*241a0*/  IMAD R6, R3, UR4, RZ ;  /* 0x0000000403067c24 */ /* 0x000fc4000f8e02ff */
[----:B------:R-:W-:Y:S01]  /*241b0*/  IMAD.WIDE.U32 R4, R7, UR4, R4 ;  /* 0x0000000407047c25 */ /* 0x000fe2000f8e0004 */
[----:B------:R-:W-:-:S03]  /*241c0*/  ISETP.GE.AND P1, PT, R0, R11, PT ;  /* 0x0000000b0000720c */ /* 0x000fc60003f26270 */
[----:B------:R-:W-:Y:S01]  /*241d0*/  IMAD R3, R7, UR5, R6 ;  /* 0x0000000507037c24 */ /* 0x000fe2000f8e0206 */
[----:B------:R-:W-:Y:S01]  /*241e0*/  ULDC.64 UR4, c[0x0][0xa80] ;  /* 0x0002a00000047ab9 */ /* 0x000fe20000000a00 */
[----:B------:R-:W-:Y:S01]  /*241f0*/  VIADD R0, R188, 0x40 ;  /* 0x00000040bc007836 */ /* 0x000fe20000000000 */
[----:B------:R-:W-:Y:S01]  /*24200*/  LEA R6, P3, R4, UR4, 0x1 ;  /* 0x0000000404067c11 */ /* 0x000fe2000f8608ff */
[----:B------:R-:W-:-:S03]  /*24210*/  IMAD.IADD R3, R5, 0x1, R3 ;  /* 0x0000000105037824 */ /* 0x000fc600078e0203 */
[----:B------:R-:W-:Y:S02]  /*24220*/  ISETP.GE.AND P0, PT, R0, R11, PT ;  /* 0x0000000b0000720c */ /* 0x000fe40003f06270 */
[----:B------:R-:W-:Y:S02]  /*24230*/  LEA.HI.X R3, R4, UR5, R3, 0x1, P3 ;  /* 0x0000000504037c11 */ /* 0x000fe400098f0c03 */
[----:B------:R0:W2:Y:S04]  /*24240*/  SHFL.IDX PT, R4, R6, RZ, 0x181f ;  /* 0x00181fff06047589 */ /* 0x0000a800000e0000 */
[----:B------:R0:W3:Y:S01]  /*24250*/  SHFL.IDX PT, R0, R3, RZ, 0x181f ;  /* 0x00181fff03007589 */ /* 0x0000e200000e0000 */
[----:B------:R-:W-:Y:S05]  /*24260*/  @P2 BRA `(.L_x_1848) ;  /* 0x0000000000242947 */ /* 0x000fea0003800000 */
[----:B------:R-:W-:Y:S02]  /*24270*/  ULDC UR4, c[0x0][0xac8] ;  /* 0x0002b20000047ab9 */ /* 0x000fe40000000800 */
[----:B------:R-:W-:Y:S02]  /*24280*/  ISETP.GE.AND P4, PT, R203, UR4, PT ;  /* 0x00000004cb007c0c */ /* 0x000fe4000bf86270 */
[----:B------:R-:W-:-:S11]  /*24290*/  ISETP.GE.AND P5, PT, R204, UR4, PT ;  /* 0x00000004cc007c0c */ /* 0x000fd6000bfa6270 */
[CC--:B--2---:R-:W-:Y:S02]  /*242a0*/  @!P4 LEA R8, P2, R203.reuse, R4.reuse, 0x1 ;  /* 0x00000004cb08c211 */ /* 0x0c4fe400078408ff */
[C---:B------:R-:W-:Y:S02]  /*242b0*/  @!P5 LEA R4, P3, R204.reuse, R4, 0x1 ;  /* 0x00000004cc04d211 */ /* 0x040fe400078608ff */
[-C--:B---3--:R-:W-:Y:S02]  /*242c0*/  @!P4 LEA.HI.X R9, R203, R0.reuse, R12, 0x1, P2 ;  /* 0x00000000cb09c211 */ /* 0x088fe400010f0c0c */
[----:B------:R-:W-:-:S03]  /*242d0*/  @!P5 LEA.HI.X R5, R204, R0, R10, 0x1, P3 ;  /* 0x00000000cc05d211 */ /* 0x000fc600018f0c0a */
[----:B------:R4:W-:Y:S04]  /*242e0*/  @!P4 ST.E.128 desc[UR60][R8.64], RZ ;  /* 0x000000ff0800c985 */ /* 0x0009e8000c101d3c */
[----:B------:R4:W-:Y:S02]  /*242f0*/  @!P5 ST.E.128 desc[UR60][R4.64], RZ ;  /* 0x000000ff0400d985 */ /* 0x0009e4000c101d3c */
.L_x_1848:
[----:B------:R-:W-:Y:S05]  /*24300*/  BSYNC B1 ;  /* 0x0000000000017941 */ /* 0x000fea0003800000 */
.L_x_1847:
[----:B---3--:R3:W0:Y:S01]  /*24310*/  SHFL.IDX PT, R0, R3, 0x1, 0x181f ;  /* 0x00381f0003007f89 */ /* 0x00862200000e0000 */
[----:B------:R-:W-:Y:S03]  /*24320*/  BSSY B1, `(.L_x_1849) ;  /* 0x000000c000017945 */ /* 0x000fe60003800000 */
[----:B--2-4-:R3:W2:Y:S01]  /*24330*/  SHFL.IDX PT, R4, R6, 0x1, 0x181f ;  /* 0x00381f0006047f89 */ /* 0x0146a200000e0000 */
[----:B------:R-:W-:Y:S05]  /*24340*/  @P1 BRA `(.L_x_1850) ;  /* 0x0000000000241947 */ /* 0x000fea0003800000 */
[----:B------:R-:W-:Y:S02]  /*24350*/  ULDC UR4, c[0x0][0xac8] ;  /* 0x0002b20000047ab9 */ /* 0x000fe40000000800 */
[----:B------:R-:W-:Y:S02]  /*24360*/  ISETP.GE.AND P3, PT, R203, UR4, PT ;  /* 0x00000004cb007c0c */ /* 0x000fe4000bf66270 */
[----:B------:R-:W-:-:S11]  /*24370*/  ISETP.GE.AND P4, PT, R204, UR4, PT ;  /* 0x00000004cc007c0c */ /* 0x000fd6000bf86270 */
[CC--:B--2---:R-:W-:Y:S02]  /*24380*/  @!P3 LEA R8, P1, R203.reuse, R4.reuse, 0x1 ;  /* 0x00000004cb08b211 */ /* 0x0c4fe400078208ff */
[C---:B------:R-:W-:Y:S02]  /*24390*/  @!P4 LEA R4, P2, R204.reuse, R4, 0x1 ;  /* 0x00000004cc04c211 */ /* 0x040fe400078408ff */
[-C--:B0-----:R-:W-:Y:S02]  /*243a0*/  @!P3 LEA.HI.X R9, R203, R0.reuse, R12, 0x1, P1 ;  /* 0x00000000cb09b211 */ /* 0x081fe400008f0c0c */
[----:B------:R-:W-:-:S03]  /*243b0*/  @!P4 LEA.HI.X R5, R204, R0, R10, 0x1, P2 ;  /* 0x00000000cc05c211 */ /* 0x000fc600010f0c0a */
[----:B------:R4:W-:Y:S04]  /*243c0*/  @!P3 ST.E.128 desc[UR60][R8.64], RZ ;  /* 0x000000ff0800b985 */ /* 0x0009e8000c101d3c */
[----:B------:R4:W-:Y:S02]  /*243d0*/  @!P4 ST.E.128 desc[UR60][R4.64], RZ ;  /* 0x000000ff0400c985 */ /* 0x0009e4000c101d3c */
.L_x_1850:
[----:B------:R-:W-:Y:S05]  /*243e0*/  BSYNC B1 ;  /* 0x0000000000017941 */ /* 0x000fea0003800000 */
.L_x_1849:
[----:B0-----:R0:W0:Y:S01]  /*243f0*/  SHFL.IDX PT, R0, R3, 0x2, 0x181f ;  /* 0x00581f0003007f89 */ /* 0x00102200000e0000 */
[----:B------:R-:W-:Y:S03]  /*24400*/  BSSY B1, `(.L_x_1851) ;  /* 0x000000c000017945 */ /* 0x000fe60003800000 */
[----:B--2-4-:R2:W4:Y:S01]  /*24410*/  SHFL.IDX PT, R4, R6, 0x2, 0x181f ;  /* 0x00581f0006047f89 */ /* 0x01452200000e0000 */
[----:B------:R-:W-:Y:S05]  /*24420*/  @P0 BRA `(.L_x_1852) ;  /* 0x0000000000240947 */ /* 0x000fea0003800000 */
[----:B------:R-:W-:Y:S02]  /*24430*/  ULDC UR4, c[0x0][0xac8] ;  /* 0x0002b20000047ab9 */ /* 0x000fe40000000800 */
[----:B------:R-:W-:Y:S02]  /*24440*/  ISETP.GE.AND P2, PT, R203, UR4, PT ;  /* 0x00000004cb007c0c */ /* 0x000fe4000bf46270 */
[----:B------:R-:W-:-:S11]  /*24450*/  ISETP.GE.AND P3, PT, R204, UR4, PT ;  /* 0x00000004cc007c0c */ /* 0x000fd6000bf66270 */
[CC--:B----4-:R-:W-:Y:S02]  /*24460*/  @!P2 LEA R8, P0, R203.reuse, R4.reuse, 0x1 ;  /* 0x00000004cb08a211 */ /* 0x0d0fe400078008ff */
[C---:B------:R-:W-:Y:S02]  /*24470*/  @!P3 LEA R4, P1, R204.reuse, R4, 0x1 ;  /* 0x00000004cc04b211 */ /* 0x040fe400078208ff */
[-C--:B0-----:R-:W-:Y:S02]  /*24480*/  @!P2 LEA.HI.X R9, R203, R0.reuse, R12, 0x1, P0 ;  /* 0x00000000cb09a211 */ /* 0x081fe400000f0c0c */
[----:B------:R-:W-:-:S03]  /*24490*/  @!P3 LEA.HI.X R5, R204, R0, R10, 0x1, P1 ;  /* 0x00000000cc05b211 */ /* 0x000fc600008f0c0a */
[----:B------:R0:W-:Y:S04]  /*244a0*/  @!P2 ST.E.128 desc[UR60][R8.64], RZ ;  /* 0x000000ff0800a985 */ /* 0x0001e8000c101d3c */
[----:B------:R0:W-:Y:S02]  /*244b0*/  @!P3 ST.E.128 desc[UR60][R4.64], RZ ;  /* 0x000000ff0400b985 */ /* 0x0001e4000c101d3c */
.L_x_1852:
[----:B------:R-:W-:Y:S05]  /*244c0*/  BSYNC B1 ;  /* 0x0000000000017941 */ /* 0x000fea0003800000 */
.L_x_1851:
[----:B0-----:R-:W-:Y:S01]  /*244d0*/  VIADD R0, R188, 0x60 ;  /* 0x00000060bc007836 */ /* 0x001fe20000000000 */
[----:B---3--:R-:W0:Y:S04]  /*244e0*/  SHFL.IDX PT, R3, R3, 0x3, 0x181f ;  /* 0x00781f0003037f89 */ /* 0x008e2800000e0000 */
[----:B------:R-:W-:Y:S01]  /*244f0*/  ISETP.GE.AND P0, PT, R0, R11, PT ;  /* 0x0000000b0000720c */ /* 0x000fe20003f06270 */
[----:B----4-:R3:W4:-:S12]  /*24500*/  SHFL.IDX PT, R4, R6, 0x3, 0x181f ;  /* 0x00781f0006047f89 */ /* 0x01071800000e0000 */
[----:B---3--:R-:W-:Y:S05]  /*24510*/  @P0 BRA `(.L_x_1841) ;  /* 0x0000000000240947 */ /* 0x008fea0003800000 */
[----:B------:R-:W-:Y:S02]  /*24520*/  ULDC UR4, c[0x0][0xac8] ;  /* 0x0002b20000047ab9 */ /* 0x000fe40000000800 */
[----:B------:R-:W-:Y:S02]  /*24530*/  ISETP.GE.AND P2, PT, R203, UR4, PT ;  /* 0x00000004cb007c0c */ /* 0x000fe4000bf46270 */
[----:B------:R-:W-:-:S11]  /*24540*/  ISETP.GE.AND P3, PT, R204, UR4, PT ;  /* 0x00000004cc007c0c */ /* 0x000fd6000bf66270 */
[CC--:B--2-4-:R-:W-:Y:S02]  /*24550*/  @!P2 LEA R6, P0, R203.reuse, R4.reuse, 0x1 ;  /* 0x00000004cb06a211 */ /* 0x0d4fe400078008ff */
[C---:B------:R-:W-:Y:S02]  /*24560*/  @!P3 LEA R4, P1, R204.reuse, R4, 0x1 ;  /* 0x00000004cc04b211 */ /* 0x040fe400078208ff */
[-C--:B0-----:R-:W-:Y:S02]  /*24570*/  @!P2 LEA.HI.X R7, R203, R3.reuse, R12, 0x1, P0 ;  /* 0x00000003cb07a211 */ /* 0x081fe400000f0c0c */
[----:B------:R-:W-:-:S03]  /*24580*/  @!P3 LEA.HI.X R5, R204, R3, R10, 0x1, P1 ;  /* 0x00000003cc05b211 */ /* 0x000fc600008f0c0a */
[----:B------:R0:W-:Y:S04]  /*24590*/  @!P2 ST.E.128 desc[UR60][R6.64], RZ ;  /* 0x000000ff0600a985 */ /* 0x0001e8000c101d3c */
[----:B------:R0:W-:Y:S02]  /*245a0*/  @!P3 ST.E.128 desc[UR60][R4.64], RZ ;  /* 0x000000ff0400b985 */ /* 0x0001e4000c101d3c */
.L_x_1841:
[----:B------:R-:W-:Y:S05]  /*245b0*/  BSYNC B0 ;  /* 0x0000000000007941 */ /* 0x000fea0003800000 */
.L_x_1831:
[----:B------:R-:W-:Y:S02]  /*245c0*/  ULDC UR4, c[0x0][0xc3c] ;  /* 0x00030f0000047ab9 */ /* 0x000fe40000000800 */
[----:B------:R-:W-:-:S13]  /*245d0*/  ISETP.GE.AND P0, PT, R31, UR4, PT ;  /* 0x000000041f007c0c */ /* 0x000fda000bf06270 */
[----:B------:R-:W-:Y:S05]  /*245e0*/  @!P0 BRA `(.L_x_1853) ;  /* 0xfffffdcc00b08947 */ /* 0x000fea000383ffff */
[----:B------:R-:W-:Y:S05]  /*245f0*/  BRA `(.L_x_1546) ;  /* 0x0000008000207947 */ /* 0x000fea0003800000 */
.L_x_1544:
        /* <DEDUP_REMOVED lines=16> */
.L_x_1854:
        /* <DEDUP_REMOVED lines=43> */
.L_x_1858:
[----:B------:R-:W0:Y:S01]  /*249b0*/  LDC R2, c[0x0][0xc3c] ;  /* 0x00030f00ff027b82 */ /* 0x000e220000000800 */
[----:B------:R-:W-:Y:S01]  /*249c0*/  UIADD3 UR4, UR4, 0x1f, URZ ;  /* 0x0000001f04047890 */ /* 0x000fe2000fffe03f */
[----:B------:R-:W-:Y:S02]  /*249d0*/  ULDC UR7, c[0x0][0xc3c] ;  /* 0x00030f0000077ab9 */ /* 0x000fe40000000800 */
[----:B------:R-:W-:-:S03]  /*249e0*/  IMAD.U32 R27, RZ, RZ, UR7 ;  /* 0x00000007ff1b7e24 */ /* 0x000fc6000f8e00ff */
[----:B0-----:R-:W-:-:S13]  /*249f0*/  ISETP.LE.AND P6, PT, R2, UR4, PT ;  /* 0x0000000402007c0c */ /* 0x001fda000bfc3270 */
[----:B------:R-:W-:Y:S05]  /*24a00*/  @P6 BRA `(.L_x_1857) ;  /* 0x0000000800a86947 */ /* 0x000fea0003800000 */
[----:B------:R-:W-:Y:S02]  /*24a10*/  VIADD R11, R6, UR4 ;  /* 0x00000004060b7c36 */ /* 0x000fe40008000000 */
[----:B------:R-:W-:Y:S02]  /*24a20*/  IMAD.MOV.U32 R7, RZ, RZ, RZ ;  /* 0x000000ffff077224 */ /* 0x000fe400078e00ff */
[----:B------:R-:W-:Y:S01]  /*24a30*/  IMAD.MOV.U32 R8, RZ, RZ, RZ ;  /* 0x000000ffff087224 */ /* 0x000fe200078e00ff */
[----:B------:R-:W-:-:S13]  /*24a40*/  ISETP.GE.OR P6, PT, R11, R2, !P0 ;  /* 0x000000020b00720c */ /* 0x000fda00047c6670 */
[----:B------:R-:W0:Y:S08]  /*24a50*/  @!P6 LDC.64 R4, c[0x0][0xc80] ;  /* 0x00032000ff04eb82 */ /* 0x000e300000000a00 */
[----:B------:R-:W1:Y:S01]  /*24a60*/  @!P6 LDC.64 R2, c[0x0][0xc78] ;  /* 0x00031e00ff02eb82 */ /* 0x000e620000000a00 */
[----:B0-----:R-:W-:-:S05]  /*24a70*/  @!P6 IMAD.WIDE R4, R11, 0x4, R4 ;  /* 0x000000040b04e825 */ /* 0x001fca00078e0204 */
[----:B------:R-:W2:Y:S01]  /*24a80*/  @!P6 LDG.E R7, desc[UR60][R4.64] ;  /* 0x0000003c0407e981 */ /* 0x000ea2000c1e1900 */
[----:B-1----:R-:W-:-:S05]  /*24a90*/  @!P6 IMAD.WIDE R2, R11, 0x4, R2 ;  /* 0x000000040b02e825 */ /* 0x002fca00078e0202 */
        /* <DEDUP_REMOVED lines=22> */
.L_x_1856:
        /* <DEDUP_REMOVED lines=11> */
[----:B------:R-:W-:-:S05]  /*24cb0*/  VIADD R3, R27, 0xffffffff ;  /* 0xffffffff1b037836 */ /* 0x000fca0000000000 */
[----:B------:R0:W1:Y:S02]  /*24cc0*/  SHFL.IDX PT, R24, R2, R3, 0x1f ;  /* 0x00001f0302187589 */ /* 0x00006400000e0000 */
.L_x_1859:
[----:B-1----:R-:W-:Y:S02]  /*24cd0*/  IMAD R24, R24, UR5, R5 ;  /* 0x0000000518187c24 */ /* 0x002fe4000f8e0205 */
[----:B------:R-:W-:-:S03]  /*24ce0*/  VIADD R27, R27, UR4 ;  /* 0x000000041b1b7c36 */ /* 0x000fc60008000000 */
[----:B------:R-:W-:Y:S01]  /*24cf0*/  IADD3 R4, -R24, UR6, RZ ;  /* 0x0000000618047c10 */ /* 0x000fe2000fffe1ff */
[----:B------:R-:W-:Y:S06]  /*24d00*/  @!P1 BRA `(.L_x_1860) ;  /* 0x0000000000e89947 */ /* 0x000fec0003800000 */
[-C--:B--2---:R-:W-:Y:S02]  /*24d10*/  IABS R12, R7.reuse ;  /* 0x00000007000c7213 */ /* 0x084fe40000000000 */
[----:B------:R-:W-:Y:S02]  /*24d20*/  IABS R5, R8 ;  /* 0x0000000800057213 */ /* 0x000fe40000000000 */
[----:B------:R-:W1:Y:S01]  /*24d30*/  I2F.RP R9, R12 ;  /* 0x0000000c00097306 */ /* 0x000e620000209400 */
[----:B------:R-:W-:-:S07]  /*24d40*/  IABS R13, R7 ;  /* 0x00000007000d7213 */ /* 0x000fce0000000000 */
[----:B------:R-:W2:Y:S08]  /*24d50*/  I2F.RP R10, R5 ;  /* 0x00000005000a7306 */ /* 0x000eb00000209400 */
[----:B-1----:R-:W0:Y:S08]  /*24d60*/  MUFU.RCP R9, R9 ;  /* 0x0000000900097308 */ /* 0x002e300000001000 */
[----:B--2---:R-:W-:Y:S01]  /*24d70*/  MUFU.RCP R10, R10 ;  /* 0x0000000a000a7308 */ /* 0x004fe20000001000 */
        /* <DEDUP_REMOVED lines=18> */
[----:B------:R-:W0:Y:S01]  /*24ea0*/  F2I.FTZ.U32.TRUNC.NTZ R3, R11 ;  /* 0x0000000b00037305 */ /* 0x000e22000021f000 */
[----:B------:R-:W-:-:S05]  /*24eb0*/  IABS R12, R8 ;  /* 0x00000008000c7213 */ /* 0x000fca0000000000 */
[----:B------:R-:W-:-:S05]  /*24ec0*/  IMAD.MOV R12, RZ, RZ, -R12 ;  /* 0x000000ffff0c7224 */ /* 0x000fca00078e0a0c */
[----:B------:R-:W-:-:S04]  /*24ed0*/  @P0 VIADD R2, R2, 0x1 ;  /* 0x0000000102020836 */ /* 0x000fc80000000000 */
[----:B------:R-:W-:Y:S02]  /*24ee0*/  IMAD.MOV.U32 R13, RZ, RZ, R2 ;  /* 0x000000ffff0d7224 */ /* 0x000fe400078e0002 */
[----:B0-----:R-:W-:Y:S02]  /*24ef0*/  IMAD.MOV R2, RZ, RZ, -R3 ;  /* 0x000000ffff027224 */ /* 0x001fe400078e0a03 */
[----:B------:R-:W-:Y:S01]  /*24f00*/  @!P2 IMAD.MOV R13, RZ, RZ, -R13 ;  /* 0x000000ffff0da224 */ /* 0x000fe200078e0a0d */
[----:B------:R-:W-:Y:S01]  /*24f10*/  @!P1 LOP3.LUT R13, RZ, R7, RZ, 0x33, !PT ;  /* 0x00000007ff0d9212 */ /* 0x000fe200078e33ff */
[----:B------:R-:W-:Y:S02]  /*24f20*/  IMAD R9, R2, R5, RZ ;  /* 0x0000000502097224 */ /* 0x000fe400078e02ff */
[----:B------:R-:W-:Y:S01]  /*24f30*/  IMAD.MOV.U32 R2, RZ, RZ, RZ ;  /* 0x000000ffff027224 */ /* 0x000fe200078e00ff */
[----:B------:R-:W-:-:S03]  /*24f40*/  IABS R10, R13 ;  /* 0x0000000d000a7213 */ /* 0x000fc60000000000 */
[----:B------:R-:W-:-:S04]  /*24f50*/  IMAD.HI.U32 R2, R3, R9, R2 ;  /* 0x0000000903027227 */ /* 0x000fc800078e0002 */
[----:B------:R-:W-:Y:S02]  /*24f60*/  IMAD.MOV.U32 R3, RZ, RZ, R10 ;  /* 0x000000ffff037224 */ /* 0x000fe400078e000a */
[----:B------:R-:W-:Y:S02]  /*24f70*/  IMAD.MOV.U32 R10, RZ, RZ, R12 ;  /* 0x000000ffff0a7224 */ /* 0x000fe400078e000c */
[----:B------:R-:W-:-:S04]  /*24f80*/  IMAD.HI.U32 R2, R2, R3, RZ ;  /* 0x0000000302027227 */ /* 0x000fc800078e00ff */
[----:B------:R-:W-:Y:S01]  /*24f90*/  IMAD R10, R2, R10, R3 ;  /* 0x0000000a020a7224 */ /* 0x000fe200078e0203 */
[----:B------:R-:W-:-:S04]  /*24fa0*/  LOP3.LUT R3, R13, R8, RZ, 0x3c, !PT ;  /* 0x000000080d037212 */ /* 0x000fc800078e3cff */
[----:B------:R-:W-:Y:S02]  /*24fb0*/  ISETP.GT.U32.AND P1, PT, R5, R10, PT ;  /* 0x0000000a0500720c */ /* 0x000fe40003f24070 */
[----:B------:R-:W-:-:S11]  /*24fc0*/  ISETP.GE.AND P2, PT, R3, RZ, PT ;  /* 0x000000ff0300720c */ /* 0x000fd60003f46270 */
[----:B------:R-:W-:Y:S02]  /*24fd0*/  @!P1 IMAD.IADD R10, R10, 0x1, -R5 ;  /* 0x000000010a0a9824 */ /* 0x000fe400078e0a05 */
[----:B------:R-:W-:Y:S01]  /*24fe0*/  @!P1 VIADD R2, R2, 0x1 ;  /* 0x0000000102029836 */ /* 0x000fe20000000000 */
[----:B------:R-:W-:Y:S02]  /*24ff0*/  ISETP.NE.AND P1, PT, R8, RZ, PT ;  /* 0x000000ff0800720c */ /* 0x000fe40003f25270 */
[----:B------:R-:W-:Y:S01]  /*25000*/  ISETP.GE.U32.AND P0, PT, R10, R5, PT ;  /* 0x000000050a00720c */ /* 0x000fe20003f06070 */
[----:B------:R-:W-:-:S12]  /*25010*/  IMAD.MOV R5, RZ, RZ, -R13 ;  /* 0x000000ffff057224 */ /* 0x000fd800078e0a0d */
[----:B------:R-:W-:-:S04]  /*25020*/  @P0 VIADD R2, R2, 0x1 ;  /* 0x0000000102020836 */ /* 0x000fc80000000000 */
        /* <DEDUP_REMOVED lines=8> */
.L_x_1860:
[----:B0-----:R-:W0:Y:S02]  /*250b0*/  LDC.64 R2, c[0x0][0xc90] ;  /* 0x00032400ff027b82 */ /* 0x001e240000000a00 */
        /* <DEDUP_REMOVED lines=32> */
[----:B------:R-:W-:Y:S02]  /*252c0*/  VIADDMNMX R8, R8, UR5, R13, PT ;  /* 0x0000000508087c46 */ /* 0x000fe4000b80010d */
[----:B------:R-:W-:-:S02]  /*252d0*/  IADD3 R9, R9, 0x1000000, R4 ;  /* 0x0100000009097810 */ /* 0x000fc40007ffe004 */
        /* <DEDUP_REMOVED lines=25> */
[----:B------:R-:W-:-:S07]  /*25470*/  IMAD R26, R2, R26, R9 ;  /* 0x0000001a021a7224 */ /* 0x000fce00078e0209 */
.L_x_1861:
[----:B------:R-:W-:-:S05]  /*25480*/  LOP3.LUT R2, RZ, R2, RZ, 0x33, !PT ;  /* 0x00000002ff027212 */ /* 0x000fca00078e33ff */
[----:B------:R-:W-:Y:S01]  /*25490*/  IMAD.IADD R25, R7, 0x1, R2 ;  /* 0x0000000107197824 */ /* 0x000fe200078e0202 */
[----:B------:R-:W-:Y:S06]  /*254a0*/  BRA `(.L_x_1862) ;  /* 0x00000000000c7947 */ /* 0x000fec0003800000 */
.L_x_1857:
[----:B------:R-:W-:Y:S02]  /*254b0*/  IMAD.MOV.U32 R25, RZ, RZ, RZ ;  /* 0x000000ffff197224 */ /* 0x000fe400078e00ff */
[----:B------:R-:W-:Y:S02]  /*254c0*/  IMAD.U32 R24, RZ, RZ, UR6 ;  /* 0x00000006ff187e24 */ /* 0x000fe4000f8e00ff */
[----:B------:R-:W-:-:S07]  /*254d0*/  IMAD.MOV.U32 R26, RZ, RZ, RZ ;  /* 0x000000ffff1a7224 */ /* 0x000fce00078e00ff */
.L_x_1862:
[----:B------:R-:W-:-:S13]  /*254e0*/  ISETP.NE.AND P0, PT, R6, RZ, PT ;  /* 0x000000ff0600720c */ /* 0x000fda0003f05270 */
[----:B------:R-:W0:Y:S01]  /*254f0*/  @!P0 S2R R3, SR_CgaCtaId ;  /* 0x0000000000038919 */ /* 0x000e220000008800 */
[----:B------:R-:W-:-:S04]  /*25500*/  @!P0 MOV R2, 0x400 ;  /* 0x0000040000028802 */ /* 0x000fc80000000f00 */
[----:B0-----:R-:W-:-:S05]  /*25510*/  @!P0 LEA R2, R3, R2, 0x18 ;  /* 0x0000000203028211 */ /* 0x001fca00078ec0ff */
[----:B------:R0:W-:Y:S01]  /*25520*/  @!P0 STS.128 [R2+0x2a8d0], R24 ;  /* 0x02a8d01802008388 */ /* 0x0001e20000000c00 */
[----:B------:R-:W-:Y:S06]  /*25530*/  BAR.ARV 0x5, 0x180 ;  /* 0x0146000000007b1d */ /* 0x000fec0000002000 */
.L_x_1855:
        /* <DEDUP_REMOVED lines=12> */
[----:B------:R-:W-:Y:S01]  /*25600*/  ULDC.64 UR36, c[0x0][0x198] ;  /* 0x0000660000247ab9 */ /* 0x000fe20000000a00 */
[----:B------:R-:W-:Y:S01]  /*25610*/  IMAD.SHL.U32 R34, R4, 0x8, RZ ;  /* 0x0000000804227824 */ /* 0x000fe200078e00ff */
[----:B------:R-:W-:Y:S01]  /*25620*/  ULDC UR38, c[0x0][0xc] ;  /* 0x0000030000267ab9 */ /* 0x000fe20000000800 */
[----:B------:R-:W-:Y:S02]  /*25630*/  IMAD.MOV.U32 R22, RZ, RZ, RZ ;  /* 0x000000ffff167224 */ /* 0x000fe400078e00ff */
[----:B------:R-:W-:-:S02]  /*25640*/  IMAD.MOV.U32 R28, RZ, RZ, RZ ;  /* 0x000000ffff1c7224 */ /* 0x000fc400078e00ff */
[----:B------:R-:W-:Y:S01]  /*25650*/  IMAD.MOV.U32 R30, RZ, RZ, 0x1 ;  /* 0x00000001ff1e7424 */ /* 0x000fe200078e00ff */
        /* <DEDUP_REMOVED lines=9> */
[----:B------:R-:W-:Y:S01]  /*256f0*/  SHF.R.U32.HI R3, RZ, 0x3, R4 ;  /* 0x00000003ff037819 */ /* 0x000fe20000011604 */
[----:B0-----:R-:W-:-:S03]  /*25700*/  ULEA UR4, UR5, UR4, 0x18 ;  /* 0x0000000405047291 */ /* 0x001fc6000f8ec03f */
[----:B------:R-:W-:Y:S02]  /*25710*/  LOP3.LUT R4, R3, 0x70, R0, 0xf8, !PT ;  /* 0x0000007003047812 */ /* 0x000fe400078ef800 */
[C---:B------:R-:W-:Y:S01]  /*25720*/  LOP3.LUT R3, R2.reuse, 0x40, RZ, 0xfc, !PT ;  /* 0x0000004002037812 */ /* 0x040fe200078efcff */
[----:B------:R-:W-:Y:S01]  /*25730*/  IMAD.U32 R17, RZ, RZ, UR4 ;  /* 0x00000004ff117e24 */ /* 0x000fe2000f8e00ff */
[----:B------:R-:W-:-:S03]  /*25740*/  LOP3.LUT R0, R2, 0x80, RZ, 0xfc, !PT ;  /* 0x0000008002007812 */ /* 0x000fc600078efcff */
[----:B-1----:R-:W-:-:S07]  /*25750*/  IMAD R36, R34, 0x2, R17 ;  /* 0x0000000222247824 */ /* 0x002fce00078e0211 */
.L_x_1984:
[----:B------:R-:W-:Y:S05]  /*25760*/  YIELD ;  /* 0x0000000000007946 */ /* 0x000fea0003800000 */
[----:B------:R-:W-:Y:S01]  /*25770*/  ULDC.64 UR4, c[0x0][0xa28] ;  /* 0x00028a0000047ab9 */ /* 0x000fe20000000a00 */
[----:B------:R-:W-:Y:S01]  /*25780*/  IMAD.MOV.U32 R11, RZ, RZ, RZ ;  /* 0x000000ffff0b7224 */ /* 0x000fe200078e00ff */
[----:B------:R-:W-:Y:S01]  /*25790*/  ISETP.NE.U32.AND P0, PT, RZ, UR4, PT ;  /* 0x00000004ff007c0c */ /* 0x000fe2000bf05070 */
[----:B0-----:R-:W0:Y:S01]  /*257a0*/  LDC.64 R4, c[0x0][0xa00] ;  /* 0x00028000ff047b82 */ /* 0x001e220000000a00 */
[----:B------:R-:W-:Y:S02]  /*257b0*/  ULDC.64 UR6, c[0x0][0xa10] ;  /* 0x0002840000067ab9 */ /* 0x000fe40000000a00 */
[----:B------:R-:W-:Y:S01]  /*257c0*/  ISETP.NE.AND.EX P0, PT, RZ, UR5, PT, P0 ;  /* 0x00000005ff007c0c */ /* 0x000fe2000bf05300 */
[----:B------:R-:W-:-:S12]  /*257d0*/  ULDC.64 UR4, c[0x0][0xa18] ;  /* 0x0002860000047ab9 */ /* 0x000fd80000000a00 */
[----:B-1----:R-:W1:Y:S01]  /*257e0*/  @P0 LDC.64 R2, c[0x0][0xa28] ;  /* 0x00028a00ff020b82 */ /* 0x002e620000000a00 */
[----:B------:R-:W-:Y:S01]  /*257f0*/  ISETP.NE.U32.AND P1, PT, RZ, UR6, PT ;  /* 0x00000006ff007c0c */ /* 0x000fe2000bf25070 */
[----:B-1----:R-:W-:-:S05]  /*25800*/  @P0 IMAD.WIDE R2, R27, 0x4, R2 ;  /* 0x000000041b020825 */ /* 0x002fca00078e0202 */
[----:B------:R1:W2:Y:S01]  /*25810*/  @P0 LDG.E R11, desc[UR60][R2.64] ;  /* 0x0000003c020b0981 */ /* 0x0002a2000c1e1900 */
[----:B------:R-:W-:Y:S01]  /*25820*/  ISETP.NE.U32.AND P0, PT, RZ, UR4, PT ;  /* 0x00000004ff007c0c */ /* 0x000fe2000bf05070 */
[----:B------:R-:W-:Y:S01]  /*25830*/  IMAD.MOV.U32 R35, RZ, RZ, RZ ;  /* 0x000000ffff237224 */ /* 0x000fe200078e00ff */
[----:B------:R-:W-:Y:S01]  /*25840*/  ISETP.NE.AND.EX P1, PT, RZ, UR7, PT, P1 ;  /* 0x00000007ff007c0c */ /* 0x000fe2000bf25310 */
[----:B------:R-:W-:Y:S01]  /*25850*/  IMAD.MOV.U32 R0, RZ, RZ, RZ ;  /* 0x000000ffff007224 */ /* 0x000fe200078e00ff */
[----:B------:R-:W-:Y:S01]  /*25860*/  ISETP.NE.AND.EX P2, PT, RZ, UR5, PT, P0 ;  /* 0x00000005ff007c0c */ /* 0x000fe2000bf45300 */
[----:B------:R-:W-:Y:S01]  /*25870*/  ULDC.64 UR4, c[0x0][0xa00] ;  /* 0x0002800000047ab9 */ /* 0x000fe20000000a00 */
[----:B0-----:R-:W-:Y:S01]  /*25880*/  IMAD.WIDE R4, R27, 0x4, R4 ;  /* 0x000000041b047825 */ /* 0x001fe200078e0204 */
[----:B------:R-:W-:Y:S01]  /*25890*/  ISETP.NE.U32.AND P0, PT, RZ, UR4, PT ;  /* 0x00000004ff007c0c */ /* 0x000fe2000bf05070 */
[----:B-1----:R-:W0:Y:S03]  /*258a0*/  LDC.64 R2, c[0x0][0xa10] ;  /* 0x00028400ff027b82 */ /* 0x002e260000000a00 */
[----:B------:R-:W-:-:S06]  /*258b0*/  ISETP.NE.AND.EX P0, PT, RZ, UR5, PT, P0 ;  /* 0x00000005ff007c0c */ /* 0x000fcc000bf05300 */
[----:B------:R-:W1:Y:S07]  /*258c0*/  @P2 LDC.64 R6, c[0x0][0xa18] ;  /* 0x00028600ff062b82 */ /* 0x000e6e0000000a00 */
[----:B------:R-:W5:Y:S01]  /*258d0*/  @P0 LDG.E R35, desc[UR60][R4.64] ;  /* 0x0000003c04230981 */ /* 0x000f62000c1e1900 */
[----:B0-----:R-:W-:-:S05]  /*258e0*/  IMAD.WIDE R2, R27, 0x4, R2 ;  /* 0x000000041b027825 */ /* 0x001fca00078e0202 */
[----:B------:R-:W5:Y:S01]  /*258f0*/  @P1 LDG.E R0, desc[UR60][R2.64] ;  /* 0x0000003c02001981 */ /* 0x000f62000c1e1900 */
[----:B------:R-:W-:Y:S02]  /*25900*/  ULDC UR4, c[0x0][0x288] ;  /* 0x0000a20000047ab9 */ /* 0x000fe40000000800 */
[----:B------:R-:W-:Y:S01]  /*25910*/  IMAD.U32 R32, RZ, RZ, UR4 ;  /* 0x00000004ff207e24 */ /* 0x000fe2000f8e00ff */
[----:B------:R-:W-:Y:S02]  /*25920*/  ULDC.64 UR4, c[0x0][0x418] ;  /* 0x0001060000047ab9 */ /* 0x000fe40000000a00 */
[----:B------:R-:W-:-:S03]  /*25930*/  UISETP.NE.U32.AND UP0, UPT, UR4, URZ, UPT ;  /* 0x0000003f0400728c */ /* 0x000fc6000bf05070 */
[----:B------:R-:W-:Y:S01]  /*25940*/  ULDC UR4, c[0x0][0x424] ;  /* 0x0001090000047ab9 */ /* 0x000fe20000000800 */
[----:B------:R-:W-:Y:S01]  /*25950*/  UISETP.NE.AND.EX UP0, UPT, UR5, URZ, UPT, UP0 ;  /* 0x0000003f0500728c */ /* 0x000fe2000bf05300 */
[----:B-1----:R-:W-:Y:S02]  /*25960*/  @P2 IMAD.WIDE R6, R27, 0x4, R6 ;  /* 0x000000041b062825 */ /* 0x002fe400078e0206 */
[----:B------:R-:W-:Y:S01]  /*25970*/  ULDC UR5, c[0x0][0x2f0] ;  /* 0x0000bc0000057ab9 */ /* 0x000fe20000000800 */
[----:B------:R-:W-:Y:S02]  /*25980*/  USEL UR4, UR4, 0x1, UP0 ;  /* 0x0000000104047887 */ /* 0x000fe40008000000 */
[----:B------:R0:W5:Y:S02]  /*25990*/  @P2 LDG.E R32, desc[UR60][R6.64] ;  /* 0x0000003c06202981 */ /* 0x000164000c1e1900 */
[----:B------:R-:W-:-:S03]  /*259a0*/  UIMAD UR4, UR4, UR5, URZ ;  /* 0x00000005040472a4 */ /* 0x000fc6000f8e023f */
[----:B------:R-:W-:-:S03]  /*259b0*/  ULDC UR5, c[0x0][0x348] ;  /* 0x0000d20000057ab9 */ /* 0x000fc60000000800 */
[----:B------:R-:W-:Y:S02]  /*259c0*/  IMAD.U32 R10, RZ, RZ, UR4 ;  /* 0x00000004ff0a7e24 */ /* 0x000fe4000f8e00ff */
[----:B0-----:R-:W-:Y:S01]  /*259d0*/  IMAD.U32 R7, RZ, RZ, UR5 ;  /* 0x00000005ff077e24 */ /* 0x001fe2000f8e00ff */
[----:B--2---:R0:W-:Y:S01]  /*259e0*/  STL [R1+0x4], R11 ;  /* 0x0000040b01007387 */ /* 0x0041e20000100800 */
[----:B---3--:R-:W-:Y:S05]  /*259f0*/  @P2 BRA `(.L_x_1864) ;  /* 0x0000000000102947 */ /* 0x008fea0003800000 */
[----:B------:R-:W-:Y:S05]  /*25a00*/  @!P0 BRA `(.L_x_1864) ;  /* 0x00000000000c8947 */ /* 0x000fea0003800000 */
[----:B------:R-:W2:Y:S04]  /*25a10*/  LDG.E R9, desc[UR60][R4.64] ;  /* 0x0000003c04097981 */ /* 0x000ea8000c1e1900 */
[----:B-----5:R-:W2:Y:S02]  /*25a20*/  LDG.E R32, desc[UR60][R4.64+0x4] ;  /* 0x0000043c04207981 */ /* 0x020ea4000c1e1900 */
[----:B--2---:R-:W-:-:S07]  /*25a30*/  IMAD.IADD R32, R32, 0x1, -R9 ;  /* 0x0000000120207824 */ /* 0x004fce00078e0a09 */
.L_x_1864:
[----:B------:R-:W-:Y:S01]  /*25a40*/  ULDC.64 UR4, c[0x0][0xa20] ;  /* 0x0002880000047ab9 */ /* 0x000fe20000000a00 */
[C---:B------:R-:W-:Y:S02]  /*25a50*/  LOP3.LUT R4, R26.reuse, 0xff000000, RZ, 0xc0, !PT ;  /* 0xff0000001a047812 */ /* 0x040fe400078ec0ff */
[----:B------:R-:W-:Y:S02]  /*25a60*/  ISETP.NE.U32.AND P0, PT, RZ, UR4, PT ;  /* 0x00000004ff007c0c */ /* 0x000fe4000bf05070 */
[----:B------:R-:W-:Y:S02]  /*25a70*/  SHF.R.U32.HI R5, RZ, 0x8, R4 ;  /* 0x00000008ff057819 */ /* 0x000fe40000011604 */
[----:B------:R-:W-:Y:S02]  /*25a80*/  ISETP.NE.AND.EX P0, PT, RZ, UR5, PT, P0 ;  /* 0x00000005ff007c0c */ /* 0x000fe4000bf05300 */
[C---:B------:R-:W-:Y:S02]  /*25a90*/  LOP3.LUT R6, R26.reuse, 0xff0000, RZ, 0xc0, !PT ;  /* 0x00ff00001a067812 */ /* 0x040fe400078ec0ff */
[----:B------:R-:W-:-:S02]  /*25aa0*/  LOP3.LUT R26, R26, 0xffff, RZ, 0xc0, !PT ;  /* 0x0000ffff1a1a7812 */ /* 0x000fc400078ec0ff */
[----:B------:R-:W-:-:S07]  /*25ab0*/  LEA.HI R6, R6, R5, RZ, 0x10 ;  /* 0x0000000506067211 */ /* 0x000fce00078f80ff */
[----:B------:R-:W-:Y:S05]  /*25ac0*/  @!P0 BRA `(.L_x_1865) ;  /* 0x0000000000108947 */ /* 0x000fea0003800000 */
[----:B------:R-:W1:Y:S02]  /*25ad0*/  LDC.64 R4, c[0x0][0xa20] ;  /* 0x00028800ff047b82 */ /* 0x000e640000000a00 */
[----:B-1----:R-:W-:-:S05]  /*25ae0*/  IMAD.WIDE R4, R27, 0x4, R4 ;  /* 0x000000041b047825 */ /* 0x002fca00078e0204 */
[----:B------:R1:W5:Y:S01]  /*25af0*/  LDG.E R10, desc[UR60][R4.64] ;  /* 0x0000003c040a7981 */ /* 0x000362000c1e1900 */
[----:B------:R-:W-:Y:S05]  /*25b00*/  BRA `(.L_x_1866) ;  /* 0x0000000000247947 */ /* 0x000fea0003800000 */
.L_x_1865:
[----:B------:R-:W-:Y:S02]  /*25b10*/  ULDC.64 UR4, c[0x0][0xa08] ;  /* 0x0002820000047ab9 */ /* 0x000fe40000000a00 */
[----:B------:R-:W-:-:S04]  /*25b20*/  ISETP.NE.U32.AND P0, PT, RZ, UR4, PT ;  /* 0x00000004ff007c0c */ /* 0x000fc8000bf05070 */
[----:B------:R-:W-:-:S13]  /*25b30*/  ISETP.NE.AND.EX P0, PT, RZ, UR5, PT, P0 ;  /* 0x00000005ff007c0c */ /* 0x000fda000bf05300 */
[----:B------:R-:W-:Y:S05]  /*25b40*/  @!P0 BRA `(.L_x_1866) ;  /* 0x0000000000148947 */ /* 0x000fea0003800000 */
[----:B------:R-:W1:Y:S02]  /*25b50*/  LDC.64 R4, c[0x0][0xa08] ;  /* 0x00028200ff047b82 */ /* 0x000e640000000a00 */
[----:B-1----:R-:W-:-:S05]  /*25b60*/  IMAD.WIDE R4, R27, 0x4, R4 ;  /* 0x000000041b047825 */ /* 0x002fca00078e0204 */
[----:B------:R-:W2:Y:S04]  /*25b70*/  LDG.E R10, desc[UR60][R4.64] ;  /* 0x0000003c040a7981 */ /* 0x000ea8000c1e1900 */
[----:B------:R-:W2:Y:S02]  /*25b80*/  LDG.E R9, desc[UR60][R4.64+0x4] ;  /* 0x0000043c04097981 */ /* 0x000ea4000c1e1900 */
[----:B--2---:R-:W-:-:S07]  /*25b90*/  IMAD.IADD R10, R9, 0x1, -R10 ;  /* 0x00000001090a7824 */ /* 0x004fce00078e0a0a */
.L_x_1866:
[----:B-1----:R-:W2:Y:S01]  /*25ba0*/  @P1 LDG.E R5, desc[UR60][R2.64] ;  /* 0x0000003c02051981 */ /* 0x002ea2000c1e1900 */
[----:B------:R-:W1:Y:S03]  /*25bb0*/  LDC R8, c[0x0][0x448] ;  /* 0x00011200ff087b82 */ /* 0x000e660000000800 */
[----:B------:R3:W2:Y:S01]  /*25bc0*/  @P1 LDG.E R4, desc[UR60][R2.64+0x4] ;  /* 0x0000043c02041981 */ /* 0x0006a2000c1e1900 */
[----:B------:R-:W-:Y:S02]  /*25bd0*/  IMAD.SHL.U32 R25, R25, 0x80, RZ ;  /* 0x0000008019197824 */ /* 0x000fe400078e00ff */
[----:B-----5:R-:W-:Y:S02]  /*25be0*/  IMAD.IADD R10, R10, 0x1, -R11 ;  /* 0x000000010a0a7824 */ /* 0x020fe400078e0a0b */
[----:B---3--:R-:W3:Y:S01]  /*25bf0*/  LDC.64 R2, c[0x0][0x9e0] ;  /* 0x00027800ff027b82 */ /* 0x008ee20000000a00 */
[----:B-1----:R-:W-:-:S13]  /*25c00*/  ISETP.NE.AND P2, PT, R8, 0x1, PT ;  /* 0x000000010800780c */ /* 0x002fda0003f45270 */
[----:B------:R-:W1:Y:S01]  /*25c10*/  @P2 LDC R8, c[0x0][0x44c] ;  /* 0x00011300ff082b82 */ /* 0x000e620000000800 */
[----:B---3--:R-:W-:-:S07]  /*25c20*/  ISETP.GE.AND P3, PT, R3, 0x1, PT ;  /* 0x000000010300780c */ /* 0x008fce0003f66270 */
[----:B------:R-:W3:Y:S01]  /*25c30*/  @P2 LDC R9, c[0x0][0x450] ;  /* 0x00011400ff092b82 */ /* 0x000ee20000000800 */
[----:B--2---:R-:W-:Y:S02]  /*25c40*/  @P1 IMAD.IADD R7, R4, 0x1, -R5 ;  /* 0x0000000104071824 */ /* 0x004fe400078e0a05 */
[----:B------:R-:W-:Y:S02]  /*25c50*/  VIADD R5, R25, 0x7f ;  /* 0x0000007f19057836 */ /* 0x000fe40000000000 */
[----:B------:R-:W-:Y:S02]  /*25c60*/  IMAD.IADD R37, R10, 0x1, R7 ;  /* 0x000000010a257824 */ /* 0x000fe400078e0207 */
[----:B-1----:R-:W-:-:S03]  /*25c70*/  @P2 IMAD.HI.U32 R4, R5, R8, RZ ;  /* 0x0000000805042227 */ /* 0x002fc600078e00ff */
[C---:B------:R-:W-:Y:S02]  /*25c80*/  IADD3 R18, R37.reuse, 0x1, -R32 ;  /* 0x0000000125127810 */ /* 0x040fe40007ffe820 */
[----:B---3--:R-:W-:Y:S01]  /*25c90*/  @P2 SHF.R.U32.HI R5, RZ, R9, R4 ;  /* 0x00000009ff052219 */ /* 0x008fe20000011604 */
[----:B------:R-:W-:-:S04]  /*25ca0*/  VIADD R4, R37, 0x5f ;  /* 0x0000005f25047836 */ /* 0x000fc80000000000 */
[----:B------:R-:W-:-:S04]  /*25cb0*/  IMAD.HI R4, R4, 0x2aaaaaab, RZ ;  /* 0x2aaaaaab04047827 */ /* 0x000fc800078e02ff */
[----:B------:R-:W-:Y:S01]  /*25cc0*/  IMAD.IADD R8, R18, 0x1, R5 ;  /* 0x0000000112087824 */ /* 0x000fe200078e0205 */
[----:B------:R-:W-:-:S03]  /*25cd0*/  SHF.R.U32.HI R19, RZ, 0x1f, R4 ;  /* 0x0000001fff137819 */ /* 0x000fc60000011604 */
[----:B------:R-:W-:Y:S01]  /*25ce0*/  IMAD.IADD R2, R8, 0x1, R2 ;  /* 0x0000000108027824 */ /* 0x000fe200078e0202 */
[----:B------:R-:W-:Y:S01]  /*25cf0*/  LEA.HI.SX32 R19, R4, R19, 0x1c ;  /* 0x0000001304137211 */ /* 0x000fe200078fe2ff */
[----:B------:R-:W-:Y:S06]  /*25d00*/  @!P3 BRA `(.L_x_1867) ;  /* 0x000000000048b947 */ /* 0x000fec0003800000 */
[C---:B------:R-:W-:Y:S01]  /*25d10*/  ISETP.GT.AND P0, PT, R8.reuse, RZ, PT ;  /* 0x000000ff0800720c */ /* 0x040fe20003f04270 */
[----:B------:R-:W-:Y:S01]  /*25d20*/  BSSY B0, `(.L_x_1868) ;  /* 0x000000e000007945 */ /* 0x000fe20003800000 */
[----:B------:R-:W-:-:S11]  /*25d30*/  VIADD R9, R8, 0xffffffff ;  /* 0xffffffff08097836 */ /* 0x000fd60000000000 */
[----:B------:R-:W-:Y:S05]  /*25d40*/  @P0 BRA `(.L_x_1869) ;  /* 0x00000000001c0947 */ /* 0x000fea0003800000 */
[----:B------:R-:W-:Y:S01]  /*25d50*/  ISETP.NE.AND P0, PT, R3, 0x1, PT ;  /* 0x000000010300780c */ /* 0x000fe20003f05270 */
[----:B------:R-:W-:-:S12]  /*25d60*/  IMAD.MOV R9, RZ, RZ, -R8 ;  /* 0x000000ffff097224 */ /* 0x000fd800078e0a08 */
[----:B------:R-:W1:Y:S02]  /*25d70*/  @P0 LDC.64 R4, c[0x0][0x9e8] ;  /* 0x00027a00ff040b82 */ /* 0x000e640000000a00 */
[----:B-1----:R-:W-:-:S05]  /*25d80*/  @P0 IMAD.HI.U32 R4, R9, R4, RZ ;  /* 0x0000000409040227 */ /* 0x002fca00078e00ff */
[----:B------:R-:W-:-:S04]  /*25d90*/  @P0 SHF.R.U32.HI R9, RZ, R5, R4 ;  /* 0x00000005ff090219 */ /* 0x000fc80000011604 */
[----:B------:R-:W-:Y:S01]  /*25da0*/  LOP3.LUT R9, RZ, R9, RZ, 0x33, !PT ;  /* 0x00000009ff097212 */ /* 0x000fe200078e33ff */
[----:B------:R-:W-:Y:S06]  /*25db0*/  BRA `(.L_x_1870) ;  /* 0x0000000000107947 */ /* 0x000fec0003800000 */
.L_x_1869:
[----:B------:R-:W-:-:S13]  /*25dc0*/  ISETP.NE.AND P0, PT, R3, 0x1, PT ;  /* 0x000000010300780c */ /* 0x000fda0003f05270 */
[----:B------:R-:W1:Y:S02]  /*25dd0*/  @P0 LDC.64 R4, c[0x0][0x9e8] ;  /* 0x00027a00ff040b82 */ /* 0x000e640000000a00 */
[----:B-1----:R-:W-:-:S05]  /*25de0*/  @P0 IMAD.HI.U32 R4, R9, R4, RZ ;  /* 0x0000000409040227 */ /* 0x002fca00078e00ff */
[----:B------:R-:W-:-:S07]  /*25df0*/  @P0 SHF.R.U32.HI R9, RZ, R5, R4 ;  /* 0x00000005ff090219 */ /* 0x000fce0000011604 */
.L_x_1870:
[----:B------:R-:W-:Y:S05]  /*25e00*/  BSYNC B0 ;  /* 0x0000000000007941 */ /* 0x000fea0003800000 */
.L_x_1868:
[----:B------:R-:W-:-:S05]  /*25e10*/  IMAD R9, R9, R3, R3 ;  /* 0x0000000309097224 */ /* 0x000fca00078e0203 */
[----:B------:R-:W-:-:S07]  /*25e20*/  VIMNMX R2, R2, R9, PT ;  /* 0x0000000902027248 */ /* 0x000fce0003fe0100 */
.L_x_1867:
[----:B------:R-:W1:Y:S01]  /*25e30*/  @P2 LDC R8, c[0x0][0x44c] ;  /* 0x00011300ff082b82 */ /* 0x000e620000000800 */
[----:B------:R-:W-:Y:S01]  /*25e40*/  VIADD R2, R2, 0x5f ;  /* 0x0000005f02027836 */ /* 0x000fe20000000000 */
[----:B------:R-:W-:Y:S01]  /*25e50*/  ULDC UR4, c[0x0][0x9dc] ;  /* 0x0002770000047ab9 */ /* 0x000fe20000000800 */
[----:B------:R-:W-:Y:S02]  /*25e60*/  IMAD.MOV.U32 R5, RZ, RZ, R25 ;  /* 0x000000ffff057224 */ /* 0x000fe400078e0019 */
[----:B------:R-:W-:-:S03]  /*25e70*/  IMAD.HI R2, R2, 0x2aaaaaab, RZ ;  /* 0x2aaaaaab02027827 */ /* 0x000fc600078e02ff */
[----:B------:R-:W2:Y:S01]  /*25e80*/  @P2 LDC R4, c[0x0][0x450] ;  /* 0x00011400ff042b82 */ /* 0x000ea20000000800 */
[----:B-1----:R-:W-:-:S04]  /*25e90*/  @P2 IMAD.HI.U32 R9, R25, R8, RZ ;  /* 0x0000000819092227 */ /* 0x002fc800078e00ff */
[----:B------:R-:W-:Y:S01]  /*25ea0*/  IMAD.IADD R8, R37, 0x1, -R32 ;  /* 0x0000000125087824 */ /* 0x000fe200078e0a20 */
[----:B--2---:R-:W-:Y:S02]  /*25eb0*/  @P2 SHF.R.U32.HI R5, RZ, R4, R9 ;  /* 0x00000004ff052219 */ /* 0x004fe40000011609 */
[----:B------:R-:W-:-:S04]  /*25ec0*/  SHF.R.U32.HI R9, RZ, 0x1f, R2 ;  /* 0x0000001fff097819 */ /* 0x000fc80000011602 */
[----:B------:R-:W-:Y:S01]  /*25ed0*/  LEA.HI.SX32 R2, R2, R9, 0x1c ;  /* 0x0000000902027211 */ /* 0x000fe200078fe2ff */
[----:B------:R-:W-:-:S03]  /*25ee0*/  IMAD.IADD R9, R8, 0x1, R5 ;  /* 0x0000000108097824 */ /* 0x000fc600078e0205 */
[----:B0-----:R-:W-:Y:S01]  /*25ef0*/  VIMNMX R11, R19, R2, PT ;  /* 0x00000002130b7248 */ /* 0x001fe20003fe0100 */
        /* <DEDUP_REMOVED lines=12> */
.L_x_1873:
[----:B------:R-:W-:-:S13]  /*25fc0*/  ISETP.NE.AND P0, PT, R3, 0x1, PT ;  /* 0x000000010300780c */ /* 0x000fda0003f05270 */
[----:B------:R-:W0:Y:S02]  /*25fd0*/  @P0 LDC.64 R4, c[0x0][0x9e8] ;  /* 0x00027a00ff040b82 */ /* 0x000e240000000a00 */
[----:B0-----:R-:W-:-:S05]  /*25fe0*/  @P0 IMAD.HI.U32 R4, R9, R4, RZ ;  /* 0x0000000409040227 */ /* 0x001fca00078e00ff */
[----:B------:R-:W-:-:S07]  /*25ff0*/  @P0 SHF.R.U32.HI R9, RZ, R5, R4 ;  /* 0x00000005ff090219 */ /* 0x000fce0000011604 */
.L_x_1874:
[----:B------:R-:W-:Y:S05]  /*26000*/  BSYNC B0 ;  /* 0x0000000000007941 */ /* 0x000fea0003800000 */
.L_x_1872:
[----:B------:R-:W-:-:S05]  /*26010*/  IMAD R3, R9, R3, RZ ;  /* 0x0000000309037224 */ /* 0x000fca00078e02ff */
[----:B------:R-:W-:-:S07]  /*26020*/  VIMNMX R2, R2, R3, !PT ;  /* 0x0000000302027248 */ /* 0x000fce0007fe0100 */
.L_x_1871:
[----:B------:R-:W-:Y:S01]  /*26030*/  IMAD.HI R2, R2, 0x2aaaaaab, RZ ;  /* 0x2aaaaaab02027827 */ /* 0x000fe200078e02ff */
[----:B------:R-:W-:Y:S01]  /*26040*/  BSSY B0, `(.L_x_1875) ;  /* 0x0000026000007945 */ /* 0x000fe20003800000 */
[----:B------:R-:W-:Y:S02]  /*26050*/  LOP3.LUT R9, R6, 0xff, RZ, 0xc0, !PT ;  /* 0x000000ff06097812 */ /* 0x000fe400078ec0ff */
[----:B------:R-:W-:Y:S01]  /*26060*/  SHF.R.U32.HI R6, RZ, 0x10, R6 ;  /* 0x00000010ff067819 */ /* 0x000fe20000011606 */
        /* <DEDUP_REMOVED lines=9> */
[----:B------:R-:W-:Y:S02]  /*26100*/  IABS R13, R5 ;  /* 0x00000005000d7213 */ /* 0x000fe40000000000 */
[----:B------:R-:W-:Y:S02]  /*26110*/  IADD3 R12, R5, -0x1, R11 ;  /* 0xffffffff050c7810 */ /* 0x000fe40007ffe00b */
[----:B------:R-:W0:Y:S03]  /*26120*/  I2F.RP R2, R13 ;  /* 0x0000000d00027306 */ /* 0x000e260000209400 */
[----:B------:R-:W-:-:S05]  /*26130*/  IMAD.IADD R12, R12, 0x1, -R4 ;  /* 0x000000010c0c7824 */ /* 0x000fca00078e0a04 */
        /* <DEDUP_REMOVED lines=22> */
.L_x_1876:
[----:B------:R-:W-:Y:S05]  /*262a0*/  BSYNC B0 ;  /* 0x0000000000007941 */ /* 0x000fea0003800000 */
.L_x_1875:
[-C--:B------:R-:W-:Y:S01]  /*262b0*/  IMAD R3, R9, R14.reuse, R4 ;  /* 0x0000000e09037224 */ /* 0x080fe200078e0204 */
        /* <DEDUP_REMOVED lines=11> */
[----:B------:R-:W-:Y:S01]  /*26370*/  @P0 SHF.R.U32.HI R3, RZ, 0x1f, R4 ;  /* 0x0000001fff030819 */ /* 0x000fe20000011604 */
[----:B------:R-:W-:-:S03]  /*26380*/  IMAD.MOV.U32 R2, RZ, RZ, R5 ;  /* 0x000000ffff027224 */ /* 0x000fc600078e0005 */
        /* <DEDUP_REMOVED lines=11> */
.L_x_2052:
[----:B-1----:R-:W-:Y:S02]  /*26440*/  ISETP.NE.AND P0, PT, R14, RZ, PT ;  /* 0x000000ff0e00720c */ /* 0x002fe40003f05270 */
[----:B------:R-:W-:-:S11]  /*26450*/  PLOP3.LUT P6, PT, PT, PT, PT, 0x8, 0x0 ;  /* 0x000000000000781c */ /* 0x000fd60003fce170 */
[----:B------:R-:W-:Y:S05]  /*26460*/  @P0 BRA `(.L_x_1880) ;  /* 0x00000000000c0947 */ /* 0x000fea0003800000 */
[----:B------:R-:W-:-:S03]  /*26470*/  UMOV UR4, 0xffffffff ;  /* 0xffffffff00047882 */ /* 0x000fc60000000000 */
[----:B------:R-:W-:Y:S05]  /*26480*/  BRA.DIV UR4, `(.L_x_1881) ;  /* 0x0000007604647947 */ /* 0x000fea000b800000 */
[----:B------:R-:W-:-:S13]  /*26490*/  ELECT P6, URZ, PT ;  /* 0x00000000003f782f */ /* 0x000fda00038c0000 */
.L_x_1880:
        /* <DEDUP_REMOVED lines=9> */
.L_x_2055:
[----:B------:R-:W-:Y:S05]  /*26530*/  BSYNC B1 ;  /* 0x0000000000017941 */ /* 0x000fea0003800000 */
.L_x_1882:
        /* <DEDUP_REMOVED lines=10> */
.L_x_2056:
[----:B------:R-:W-:Y:S05]  /*265e0*/  BSYNC B2 ;  /* 0x0000000000027941 */ /* 0x000fea0003800000 */
.L_x_1886:
[----:B------:R-:W-:Y:S04]  /*265f0*/  BSSY B2, `(.L_x_1888) ;  /* 0x0000009000027945 */ /* 0x000fe80003800000 */
        /* <DEDUP_REMOVED lines=8> */
.L_x_1889:
[----:B------:R-:W-:Y:S05]  /*26680*/  BSYNC B2 ;  /* 0x0000000000027941 */ /* 0x000fea0003800000 */
.L_x_1888:
[----:B------:R-:W-:Y:S01]  /*26690*/  IMAD.MOV.U32 R20, RZ, RZ, RZ ;  /* 0x000000ffff147224 */ /* 0x000fe200078e00ff */
[----:B------:R-:W-:Y:S01]  /*266a0*/  UIADD3 UR4, UP0, UR36, 0x570, URZ ;  /* 0x0000057024047890 */ /* 0x000fe2000ff1e03f */
[----:B------:R-:W-:Y:S01]  /*266b0*/  IMAD R7, R2, 0x60, R0 ;  /* 0x0000006002077824 */ /* 0x000fe200078e0200 */
[----:B------:R-:W-:Y:S01]  /*266c0*/  PLOP3.LUT P0, PT, PT, PT, PT, 0x80, 0x0 ;  /* 0x000000000000781c */ /* 0x000fe20003f0f070 */
[----:B0-----:R-:W-:Y:S01]  /*266d0*/  IMAD R10, R22, 0x9000, R17 ;  /* 0x00009000160a7824 */ /* 0x001fe200078e0211 */
[----:B------:R-:W-:Y:S01]  /*266e0*/  R2UR UR10, R20 ;  /* 0x00000000140a72ca */ /* 0x000fe200000e0000 */
[----:B------:R-:W-:Y:S01]  /*266f0*/  VIADD R7, R7, 0xffffffa0 ;  /* 0xffffffa007077836 */ /* 0x000fe20000000000 */
[----:B------:R-:W-:Y:S01]  /*26700*/  UIADD3.X UR5, URZ, UR37, URZ, UP0, !UPT ;  /* 0x000000253f057290 */ /* 0x000fe200087fe43f */
[----:B------:R-:W-:Y:S01]  /*26710*/  VIADD R3, R12, 0x2a890 ;  /* 0x0002a8900c037836 */ /* 0x000fe20000000000 */
[----:B------:R-:W-:Y:S01]  /*26720*/  UMOV UR6, 0x0 ;  /* 0x0000000000067882 */ /* 0x000fe20000000000 */
[----:B------:R-:W-:Y:S01]  /*26730*/  VIADD R13, R10, 0x18400 ;  /* 0x000184000a0d7836 */ /* 0x000fe20000000000 */
[----:B------:R-:W-:-:S09]  /*26740*/  UMOV UR7, 0x12f00000 ;  /* 0x12f0000000077882 */ /* 0x000fd20000000000 */
.L_x_1890:
        /* <DEDUP_REMOVED lines=16> */
.L_x_1891:
        /* <DEDUP_REMOVED lines=15> */
.L_x_1892:
        /* <DEDUP_REMOVED lines=13> */
.L_x_2057:
[----:B------:R-:W-:Y:S05]  /*26a10*/  BSYNC B2 ;  /* 0x0000000000027941 */ /* 0x000fea0003800000 */
.L_x_1893:
        /* <DEDUP_REMOVED lines=11> */
.L_x_1896:
[----:B------:R-:W-:Y:S05]  /*26ad0*/  BSYNC B2 ;  /* 0x0000000000027941 */ /* 0x000fea0003800000 */
.L_x_1895:
        /* <DEDUP_REMOVED lines=9> */
.L_x_1897:
        /* <DEDUP_REMOVED lines=15> */
.L_x_1898:
        /* <DEDUP_REMOVED lines=10> */
.L_x_1885:
[----:B------:R-:W-:Y:S05]  /*26d00*/  BSYNC B1 ;  /* 0x0000000000017941 */ /* 0x000fea0003800000 */
.L_x_1884:
        /* <DEDUP_REMOVED lines=9> */
.L_x_1914:
[----:B------:R-:W-:Y:S05]  /*26da0*/  YIELD ;  /* 0x0000000000007946 */ /* 0x000fea0003800000 */
[----:B------:R-:W-:Y:S04]  /*26db0*/  BSSY B1, `(.L_x_1899) ;  /* 0x000007b000017945 */ /* 0x000fe80003800000 */
[----:B------:R-:W-:Y:S05]  /*26dc0*/  @!P6 BRA `(.L_x_1900) ;  /* 0x0000000400e4e947 */ /* 0x000fea0003800000 */
[----:B0-----:R-:W-:Y:S01]  /*26dd0*/  IMAD R10, R22, 0x8, R17 ;  /* 0x00000008160a7824 */ /* 0x001fe200078e0211 */
[----:B------:R-:W-:Y:S01]  /*26de0*/  SHF.L.U32 R2, R31, 0x1f, RZ ;  /* 0x0000001f1f027819 */ /* 0x000fe200000006ff */
[----:B------:R-:W0:Y:S01]  /*26df0*/  S2R R3, SR_TID.X ;  /* 0x0000000000037919 */ /* 0x000e220000002100 */
[----:B------:R-:W-:Y:S02]  /*26e00*/  BSSY B2, `(.L_x_1901) ;  /* 0x0000005000027945 */ /* 0x000fe40003800000 */
[----:B------:R-:W1:Y:S01]  /*26e10*/  SYNCS.PHASECHK.TRANS64.TRYWAIT P1, [R10+URZ+0x2a8a0], R2 ;  /* 0x02a8a0020a0075a7 */ /* 0x000e62000802017f */
[----:B0-----:R-:W-:-:S04]  /*26e20*/  LOP3.LUT R3, R3, 0x7f, RZ, 0xc0, !PT ;  /* 0x0000007f03037812 */ /* 0x001fc800078ec0ff */
[----:B------:R-:W-:Y:S01]  /*26e30*/  ISETP.NE.AND P2, PT, R3, RZ, PT ;  /* 0x000000ff0300720c */ /* 0x000fe20003f45270 */
[----:B-1----:R-:W-:-:S12]  /*26e40*/  @!P1 BRA `(.L_x_1902) ;  /* 0x0000006c00509947 */ /* 0x002fd80003800000 */
.L_x_2058:
[----:B------:R-:W-:Y:S05]  /*26e50*/  BSYNC B2 ;  /* 0x0000000000027941 */ /* 0x000fea0003800000 */
.L_x_1901:
[----:B------:R-:W-:Y:S04]  /*26e60*/  BSSY B2, `(.L_x_1903) ;  /* 0x0000009000027945 */ /* 0x000fe80003800000 */
[----:B------:R-:W-:Y:S05]  /*26e70*/  @P2 BRA `(.L_x_1904) ;  /* 0x00000000001c2947 */ /* 0x000fea0003800000 */
[----:B------:R-:W1:Y:S01]  /*26e80*/  S2R R7, SR_TID.X ;  /* 0x0000000000077919 */ /* 0x000e620000002100 */
[----:B------:R-:W-:-:S04]  /*26e90*/  IMAD.MOV.U32 R3, RZ, RZ, 0x9000 ;  /* 0x00009000ff037424 */ /* 0x000fc800078e00ff */
[----:B------:R2:W-:Y:S01]  /*26ea0*/  SYNCS.ARRIVE.TRANS64 RZ, [R10+URZ+0x2a890], R3 ;  /* 0x02a890030aff79a7 */ /* 0x0005e2000800003f */
[----:B-1----:R-:W-:-:S04]  /*26eb0*/  LOP3.LUT R7, R7, 0x1f, RZ, 0xc0, !PT ;  /* 0x0000001f07077812 */ /* 0x002fc800078ec0ff */
[----:B------:R-:W-:-:S13]  /*26ec0*/  ISETP.NE.AND P1, PT, R7, RZ, PT ;  /* 0x000000ff0700720c */ /* 0x000fda0003f25270 */
[----:B--2---:R-:W-:Y:S05]  /*26ed0*/  @!P1 BRA `(.L_x_1904) ;  /* 0x0000000000049947 */ /* 0x004fea0003800000 */
[----:B------:R-:W-:Y:S01]  /*26ee0*/  BPT.TRAP 0x1 ;  /* 0x000000040000795c */ /* 0x000fe20000300000 */
.L_x_1904:
[----:B------:R-:W-:Y:S05]  /*26ef0*/  BSYNC B2 ;  /* 0x0000000000027941 */ /* 0x000fea0003800000 */
.L_x_1903:
        /* <DEDUP_REMOVED lines=8> */
[----:B------:R-:W-:Y:S01]  /*26f80*/  VIADD R12, R3, 0x18400 ;  /* 0x00018400030c7836 */ /* 0x000fe20000000000 */
[----:B------:R-:W-:Y:S01]  /*26f90*/  UMOV UR6, 0x0 ;  /* 0x0000000000067882 */ /* 0x000fe20000000000 */
[----:B------:R-:W-:-:S10]  /*26fa0*/  UMOV UR7, 0x12f00000 ;  /* 0x12f0000000077882 */ /* 0x000fd40000000000 */
.L_x_1905:
        /* <DEDUP_REMOVED lines=10> */
[----:B------:R-:W-:Y:S01]  /*27050*/  IMAD.MOV.U32 R12, RZ, RZ, 0x40 ;  /* 0x00000040ff0c7424 */ /* 0x000fe200078e00ff */
[----:B------:R-:W-:Y:S01]  /*27060*/  PLOP3.LUT P1, PT, PT, PT, PT, 0x80, 0x0 ;  /* 0x000000000000781c */ /* 0x000fe20003f2f070 */
[----:B------:R-:W-:Y:S01]  /*27070*/  VIADD R14, R3, 0x1b400 ;  /* 0x0001b400030e7836 */ /* 0x000fe20000000000 */
[----:B------:R-:W-:Y:S01]  /*27080*/  UMOV UR6, 0x0 ;  /* 0x0000000000067882 */ /* 0x000fe20000000000 */
[----:B------:R-:W-:Y:S01]  /*27090*/  UMOV UR7, 0x12f00000 ;  /* 0x12f0000000077882 */ /* 0x000fe20000000000 */
[----:B------:R-:W-:-:S15]  /*270a0*/  R2UR UR10, R12 ;  /* 0x000000000c0a72ca */ /* 0x000fde00000e0000 */
.L_x_1906:
        /* <DEDUP_REMOVED lines=10> */
[----:B------:R-:W-:Y:S01]  /*27150*/  PLOP3.LUT P1, PT, PT, PT, PT, 0x80, 0x0 ;  /* 0x000000000000781c */ /* 0x000fe20003f2f070 */
[----:B------:R-:W-:Y:S01]  /*27160*/  VIADD R3, R3, 0x1e400 ;  /* 0x0001e40003037836 */ /* 0x000fe20000000000 */
[----:B------:R-:W-:Y:S01]  /*27170*/  UMOV UR6, 0x0 ;  /* 0x0000000000067882 */ /* 0x000fe20000000000 */
[----:B------:R-:W-:Y:S01]  /*27180*/  UMOV UR7, 0x12f00000 ;  /* 0x12f0000000077882 */ /* 0x000fe20000000000 */
[----:B------:R-:W-:-:S09]  /*27190*/  UMOV UR10, 0x80 ;  /* 0x00000080000a7882 */ /* 0x000fd20000000000 */
.L_x_1907:
        /* <DEDUP_REMOVED lines=10> */
[----:B------:R-:W1:Y:S01]  /*27240*/  SYNCS.PHASECHK.TRANS64.TRYWAIT P1, [R10+URZ+0x2a8c0], R2 ;  /* 0x02a8c0020a0075a7 */ /* 0x000e62000802017f */
[----:B------:R-:W-:Y:S04]  /*27250*/  BSSY B2, `(.L_x_1908) ;  /* 0x0000002000027945 */ /* 0x000fe80003800000 */
[----:B-1----:R-:W-:Y:S05]  /*27260*/  @!P1 BRA `(.L_x_1909) ;  /* 0x00000068005c9947 */ /* 0x002fea0003800000 */
.L_x_2059:
[----:B------:R-:W-:Y:S05]  /*27270*/  BSYNC B2 ;  /* 0x0000000000027941 */ /* 0x000fea0003800000 */
.L_x_1908:
[----:B------:R-:W-:Y:S01]  /*27280*/  BSSY B2, `(.L_x_1910) ;  /* 0x000000b000027945 */ /* 0x000fe20003800000 */
[----:B01----:R-:W-:Y:S02]  /*27290*/  IMAD.MOV.U32 R2, RZ, RZ, 0x0 ;  /* 0x00000000ff027424 */ /* 0x003fe400078e00ff */
[----:B------:R-:W-:Y:S01]  /*272a0*/  IMAD.MOV.U32 R3, RZ, RZ, 0x12f00000 ;  /* 0x12f00000ff037424 */ /* 0x000fe200078e00ff */
[----:B------:R-:W-:Y:S06]  /*272b0*/  @P2 BRA `(.L_x_1911) ;  /* 0x00000000001c2947 */ /* 0x000fec0003800000 */
[----:B------:R-:W0:Y:S01]  /*272c0*/  S2R R14, SR_TID.X ;  /* 0x00000000000e7919 */ /* 0x000e220000002100 */
[----:B------:R-:W-:-:S04]  /*272d0*/  IMAD.MOV.U32 R13, RZ, RZ, 0x6000 ;  /* 0x00006000ff0d7424 */ /* 0x000fc800078e00ff */
[----:B------:R1:W-:Y:S01]  /*272e0*/  SYNCS.ARRIVE.TRANS64 RZ, [R10+URZ+0x2a8b0], R13 ;  /* 0x02a8b00d0aff79a7 */ /* 0x0003e2000800003f */
[----:B0-----:R-:W-:-:S04]  /*272f0*/  LOP3.LUT R14, R14, 0x1f, RZ, 0xc0, !PT ;  /* 0x0000001f0e0e7812 */ /* 0x001fc800078ec0ff */
[----:B------:R-:W-:-:S13]  /*27300*/  ISETP.NE.AND P1, PT, R14, RZ, PT ;  /* 0x000000ff0e00720c */ /* 0x000fda0003f25270 */
[----:B-1----:R-:W-:Y:S05]  /*27310*/  @!P1 BRA `(.L_x_1911) ;  /* 0x0000000000049947 */ /* 0x002fea0003800000 */
[----:B------:R-:W-:Y:S01]  /*27320*/  BPT.TRAP 0x1 ;  /* 0x000000040000795c */ /* 0x000fe20000300000 */
.L_x_1911:
[----:B------:R-:W-:Y:S05]  /*27330*/  BSYNC B2 ;  /* 0x0000000000027941 */ /* 0x000fea0003800000 */
.L_x_1910:
[----:B------:R-:W-:Y:S01]  /*27340*/  R2UR UR10, R15 ;  /* 0x000000000f0a72ca */ /* 0x000fe200000e0000 */
[----:B------:R-:W-:Y:S01]  /*27350*/  IMAD R13, R22, 0x6000, R17 ;  /* 0x00006000160d7824 */ /* 0x000fe200078e0211 */
[----:B------:R-:W-:Y:S01]  /*27360*/  R2UR UR6, R2 ;  /* 0x00000000020672ca */ /* 0x000fe200000e0000 */
[----:B------:R-:W-:Y:S01]  /*27370*/  UIADD3 UR4, UP0, UR36, 0x670, URZ ;  /* 0x0000067024047890 */ /* 0x000fe2000ff1e03f */
[----:B------:R-:W-:Y:S01]  /*27380*/  R2UR UR7, R3 ;  /* 0x00000000030772ca */ /* 0x000fe200000e0000 */
[----:B------:R-:W-:Y:S01]  /*27390*/  VIADD R10, R10, 0x2a8b0 ;  /* 0x0002a8b00a0a7836 */ /* 0x000fe20000000000 */
[----:B------:R-:W-:Y:S01]  /*273a0*/  PLOP3.LUT P1, PT, PT, PT, PT, 0x80, 0x0 ;  /* 0x000000000000781c */ /* 0x000fe20003f2f070 */
[----:B------:R-:W-:Y:S01]  /*273b0*/  VIADD R14, R13, 0x400 ;  /* 0x000004000d0e7836 */ /* 0x000fe20000000000 */
[----:B------:R-:W-:-:S12]  /*273c0*/  UIADD3.X UR5, URZ, UR37, URZ, UP0, !UPT ;  /* 0x000000253f057290 */ /* 0x000fd800087fe43f */
.L_x_1912:
        /* <DEDUP_REMOVED lines=15> */
.L_x_1913:
        /* <DEDUP_REMOVED lines=10> */
.L_x_1900:
[----:B------:R-:W-:Y:S05]  /*27560*/  BSYNC B1 ;  /* 0x0000000000017941 */ /* 0x000fea0003800000 */
.L_x_1899:
[C---:B------:R-:W-:Y:S01]  /*27570*/  ISETP.GT.AND P2, PT, R11.reuse, R5, PT ;  /* 0x000000050b00720c */ /* 0x040fe20003f44270 */
[----:B------:R-:W-:Y:S02]  /*27580*/  VIADD R22, R22, 0x1 ;  /* 0x0000000116167836 */ /* 0x000fe40000000000 */
[----:B------:R-:W-:-:S03]  /*27590*/  VIADD R11, R11, 0xffffffff ;  /* 0xffffffff0b0b7836 */ /* 0x000fc60000000000 */
[----:B------:R-:W-:-:S04]  /*275a0*/  ISETP.NE.AND P1, PT, R22, 0x2, PT ;  /* 0x000000021600780c */ /* 0x000fc80003f25270 */
[----:B------:R-:W-:Y:S02]  /*275b0*/  SEL R2, RZ, 0x1, P1 ;  /* 0x00000001ff027807 */ /* 0x000fe40000800000 */
[----:B------:R-:W-:Y:S02]  /*275c0*/  SEL R22, R22, RZ, P1 ;  /* 0x000000ff16167207 */ /* 0x000fe40000800000 */
[----:B------:R-:W-:Y:S01]  /*275d0*/  LOP3.LUT R31, R31, R2, RZ, 0x3c, !PT ;  /* 0x000000021f1f7212 */ /* 0x000fe200078e3cff */
[----:B------:R-:W-:Y:S06]  /*275e0*/  @P2 BRA `(.L_x_1914) ;  /* 0xfffffff400ec2947 */ /* 0x000fec000383ffff */
.L_x_1878:
[----:B------:R-:W-:Y:S05]  /*275f0*/  BSYNC B0 ;  /* 0x0000000000007941 */ /* 0x000fea0003800000 */
.L_x_1877:
[----:B------:R-:W1:Y:S01]  /*27600*/  LDC R0, c[0x0][0x448] ;  /* 0x00011200ff007b82 */ /* 0x000e620000000800 */
[----:B------:R-:W-:Y:S01]  /*27610*/  VIADD R5, R25, 0x7f ;  /* 0x0000007f19057836 */ /* 0x000fe20000000000 */
[----:B------:R-:W-:Y:S06]  /*27620*/  @!P0 WARPSYNC.ALL ;  /* 0x0000000000008948 */ /* 0x000fec0003800000 */
[----:B------:R-:W2:Y:S08]  /*27630*/  LDC.64 R2, c[0x0][0x9e0] ;  /* 0x00027800ff027b82 */ /* 0x000eb00000000a00 */
[----:B------:R-:W-:Y:S01]  /*27640*/  @!P0 BAR.SYNC.DEFER_BLOCKING 0xc, 0x180 ;  /* 0x0306000000008b1d */ /* 0x000fe20000010000 */
[----:B-1----:R-:W-:-:S02]  /*27650*/  ISETP.NE.AND P1, PT, R0, 0x1, PT ;  /* 0x000000010000780c */ /* 0x002fc40003f25270 */
[----:B--2---:R-:W-:-:S11]  /*27660*/  ISETP.GE.AND P2, PT, R3, 0x1, PT ;  /* 0x000000010300780c */ /* 0x004fd60003f46270 */
[----:B------:R-:W1:Y:S08]  /*27670*/  @P1 LDC R4, c[0x0][0x44c] ;  /* 0x00011300ff041b82 */ /* 0x000e700000000800 */
[----:B------:R-:W2:Y:S01]  /*27680*/  @P1 LDC R0, c[0x0][0x450] ;  /* 0x00011400ff001b82 */ /* 0x000ea20000000800 */
[----:B-1----:R-:W-:-:S05]  /*27690*/  @P1 IMAD.HI.U32 R7, R5, R4, RZ ;  /* 0x0000000405071227 */ /* 0x002fca00078e00ff */
[----:B--2---:R-:W-:-:S05]  /*276a0*/  @P1 SHF.R.U32.HI R5, RZ, R0, R7 ;  /* 0x00000000ff051219 */ /* 0x004fca0000011607 */
        /* <DEDUP_REMOVED lines=14> */
.L_x_1917:
[----:B------:R-:W-:-:S13]  /*27790*/  ISETP.NE.AND P0, PT, R3, 0x1, PT ;  /* 0x000000010300780c */ /* 0x000fda0003f05270 */
[----:B------:R-:W1:Y:S02]  /*277a0*/  @P0 LDC.64 R4, c[0x0][0x9e8] ;  /* 0x00027a00ff040b82 */ /* 0x000e640000000a00 */
[----:B-1----:R-:W-:-:S05]  /*277b0*/  @P0 IMAD.HI.U32 R4, R0, R4, RZ ;  /* 0x0000000400040227 */ /* 0x002fca00078e00ff */
[----:B------:R-:W-:-:S07]  /*277c0*/  @P0 SHF.R.U32.HI R0, RZ, R5, R4 ;  /* 0x00000005ff000219 */ /* 0x000fce0000011604 */
.L_x_1918:
[----:B------:R-:W-:Y:S05]  /*277d0*/  BSYNC B0 ;  /* 0x0000000000007941 */ /* 0x000fea0003800000 */
.L_x_1916:
[----:B------:R-:W-:-:S05]  /*277e0*/  IMAD R5, R0, R3, R3 ;  /* 0x0000000300057224 */ /* 0x000fca00078e0203 */
[----:B------:R-:W-:-:S07]  /*277f0*/  VIMNMX R2, R2, R5, PT ;  /* 0x0000000502027248 */ /* 0x000fce0003fe0100 */
.L_x_1915:
[----:B------:R-:W1:Y:S01]  /*27800*/  @P1 LDC R0, c[0x0][0x44c] ;  /* 0x00011300ff001b82 */ /* 0x000e620000000800 */
[----:B------:R-:W-:Y:S01]  /*27810*/  VIADD R2, R2, 0x5f ;  /* 0x0000005f02027836 */ /* 0x000fe20000000000 */
[----:B------:R-:W-:Y:S01]  /*27820*/  ULDC UR4, c[0x0][0x9dc] ;  /* 0x0002770000047ab9 */ /* 0x000fe20000000800 */
[----:B------:R-:W-:Y:S02]  /*27830*/  IMAD.MOV.U32 R5, RZ, RZ, R25 ;  /* 0x000000ffff057224 */ /* 0x000fe400078e0019 */
[----:B------:R-:W-:-:S03]  /*27840*/  IMAD.HI R2, R2, 0x2aaaaaab, RZ ;  /* 0x2aaaaaab02027827 */ /* 0x000fc600078e02ff */
[----:B------:R-:W2:Y:S01]  /*27850*/  @P1 LDC R7, c[0x0][0x450] ;  /* 0x00011400ff071b82 */ /* 0x000ea20000000800 */
[----:B-1----:R-:W-:-:S05]  /*27860*/  @P1 IMAD.HI.U32 R0, R25, R0, RZ ;  /* 0x0000000019001227 */ /* 0x002fca00078e00ff */
[----:B--2---:R-:W-:Y:S02]  /*27870*/  @P1 SHF.R.U32.HI R5, RZ, R7, R0 ;  /* 0x00000007ff051219 */ /* 0x004fe40000011600 */
[----:B------:R-:W-:-:S03]  /*27880*/  SHF.R.U32.HI R7, RZ, 0x1f, R2 ;  /* 0x0000001fff077819 */ /* 0x000fc60000011602 */
[----:B------:R-:W-:Y:S01]  /*27890*/  IMAD.IADD R8, R8, 0x1, R5 ;  /* 0x0000000108087824 */ /* 0x000fe200078e0205 */
[----:B------:R-:W-:-:S03]  /*278a0*/  LEA.HI.SX32 R2, R2, R7, 0x1c ;  /* 0x0000000702027211 */ /* 0x000fc600078fe2ff */
[----:B------:R-:W-:Y:S01]  /*278b0*/  VIADD R0, R8, -UR4 ;  /* 0x8000000408007c36 */ /* 0x000fe20008000000 */
[----:B------:R-:W-:Y:S01]  /*278c0*/  VIMNMX R19, R19, R2, PT ;  /* 0x0000000213137248 */ /* 0x000fe20003fe0100 */
[----:B------:R-:W-:Y:S06]  /*278d0*/  @!P2 BRA `(.L_x_1919) ;  /* 0x000000000044a947 */ /* 0x000fec0003800000 */
[----:B------:R-:W-:Y:S01]  /*278e0*/  ISETP.GT.AND P0, PT, R8, -0x1, PT ;  /* 0xffffffff0800780c */ /* 0x000fe20003f04270 */
[----:B------:R-:W-:-:S12]  /*278f0*/  BSSY B0, `(.L_x_1920) ;  /* 0x000000d000007945 */ /* 0x000fd80003800000 */
        /* <DEDUP_REMOVED lines=8> */
.L_x_1921:
[----:B------:R-:W-:-:S13]  /*27980*/  ISETP.NE.AND P0, PT, R3, 0x1, PT ;  /* 0x000000010300780c */ /* 0x000fda0003f05270 */
[----:B------:R-:W1:Y:S02]  /*27990*/  @P0 LDC.64 R4, c[0x0][0x9e8] ;  /* 0x00027a00ff040b82 */ /* 0x000e640000000a00 */
[----:B-1----:R-:W-:-:S05]  /*279a0*/  @P0 IMAD.HI.U32 R4, R8, R4, RZ ;  /* 0x0000000408040227 */ /* 0x002fca00078e00ff */
[----:B------:R-:W-:-:S07]  /*279b0*/  @P0 SHF.R.U32.HI R8, RZ, R5, R4 ;  /* 0x00000005ff080219 */ /* 0x000fce0000011604 */
.L_x_1922:
[----:B------:R-:W-:Y:S05]  /*279c0*/  BSYNC B0 ;  /* 0x0000000000007941 */ /* 0x000fea0003800000 */
.L_x_1920:
[----:B------:R-:W-:-:S05]  /*279d0*/  IMAD R3, R8, R3, RZ ;  /* 0x0000000308037224 */ /* 0x000fca00078e02ff */
[----:B------:R-:W-:-:S07]  /*279e0*/  VIMNMX R0, R0, R3, !PT ;  /* 0x0000000300007248 */ /* 0x000fce0007fe0100 */
.L_x_1919:
[----:B------:R-:W-:Y:S01]  /*279f0*/  ISETP.NE.AND P1, PT, R6, RZ, PT ;  /* 0x000000ff0600720c */ /* 0x000fe20003f25270 */
[----:B------:R-:W-:Y:S01]  /*27a00*/  IMAD.HI R0, R0, 0x2aaaaaab, RZ ;  /* 0x2aaaaaab00007827 */ /* 0x000fe200078e02ff */
[----:B------:R-:W-:Y:S03]  /*27a10*/  BSSY B0, `(.L_x_1923) ;  /* 0x0000022000007945 */ /* 0x000fe60003800000 */
[----:B------:R-:W-:Y:S01]  /*27a20*/  IMAD.MOV.U32 R2, RZ, RZ, RZ ;  /* 0x000000ffff027224 */ /* 0x000fe200078e00ff */
[----:B------:R-:W-:-:S04]  /*27a30*/  SHF.R.U32.HI R3, RZ, 0x1f, R0 ;  /* 0x0000001fff037819 */ /* 0x000fc80000011600 */
[----:B------:R-:W-:-:S03]  /*27a40*/  LEA.HI.SX32 R0, R0, R3, 0x1c ;  /* 0x0000000300007211 */ /* 0x000fc600078fe2ff */
[----:B------:R-:W1:Y:S01]  /*27a50*/  @!P1 LDC R6, c[0x0][0x9f0] ;  /* 0x00027c00ff069b82 */ /* 0x000e620000000800 */
[----:B------:R-:W-:-:S04]  /*27a60*/  VIMNMX R0, RZ, R0, !PT ;  /* 0x00000000ff007248 */ /* 0x000fc80007fe0100 */
[----:B------:R-:W-:-:S13]  /*27a70*/  ISETP.GT.AND P0, PT, R19, R0, PT ;  /* 0x000000001300720c */ /* 0x000fda0003f04270 */
[----:B------:R-:W-:Y:S05]  /*27a80*/  @!P0 BRA `(.L_x_1924) ;  /* 0x0000000000688947 */ /* 0x000fea0003800000 */
[-C--:B-1----:R-:W-:Y:S01]  /*27a90*/  IABS R4, R6.reuse ;  /* 0x0000000600047213 */ /* 0x082fe20000000000 */
[----:B------:R-:W-:Y:S01]  /*27aa0*/  IMAD.MOV.U32 R2, RZ, RZ, RZ ;  /* 0x000000ffff027224 */ /* 0x000fe200078e00ff */
[----:B------:R-:W-:Y:S02]  /*27ab0*/  IABS R8, R6 ;  /* 0x0000000600087213 */ /* 0x000fe40000000000 */
[----:B------:R-:W1:Y:S08]  /*27ac0*/  I2F.RP R5, R4 ;  /* 0x0000000400057306 */ /* 0x000e700000209400 */
[----:B-1----:R-:W1:Y:S02]  /*27ad0*/  MUFU.RCP R5, R5 ;  /* 0x0000000500057308 */ /* 0x002e640000001000 */
[----:B-1----:R-:W-:-:S06]  /*27ae0*/  VIADD R7, R5, 0xffffffe ;  /* 0x0ffffffe05077836 */ /* 0x002fcc0000000000 */
[----:B------:R1:W2:Y:S02]  /*27af0*/  F2I.FTZ.U32.TRUNC.NTZ R3, R7 ;  /* 0x0000000700037305 */ /* 0x0002a4000021f000 */
[----:B-1----:R-:W-:Y:S02]  /*27b00*/  IMAD.MOV R7, RZ, RZ, -R8 ;  /* 0x000000ffff077224 */ /* 0x002fe400078e0a08 */
[----:B--2---:R-:W-:-:S04]  /*27b10*/  IMAD.MOV R11, RZ, RZ, -R3 ;  /* 0x000000ffff0b7224 */ /* 0x004fc800078e0a03 */
        /* <DEDUP_REMOVED lines=17> */
.L_x_1924:
[----:B------:R-:W-:Y:S05]  /*27c30*/  BSYNC B0 ;  /* 0x0000000000007941 */ /* 0x000fea0003800000 */
.L_x_1923:
[-C--:B------:R-:W-:Y:S01]  /*27c40*/  IMAD R0, R9, R2.reuse, R0 ;  /* 0x0000000209007224 */ /* 0x080fe200078e0200 */
[----:B------:R-:W-:Y:S04]  /*27c50*/  BSSY B7, `(.L_x_1925) ;  /* 0x0000365000077945 */ /* 0x000fe80003800000 */
[----:B------:R-:W-:Y:S01]  /*27c60*/  VIADDMNMX R19, R0, R2, R19, PT ;  /* 0x0000000200137246 */ /* 0x000fe20003800113 */
[----:B------:R2:W-:Y:S03]  /*27c70*/  STL [R1], R0 ;  /* 0x0000000001007387 */ /* 0x0005e60000100800 */
[----:B------:R-:W-:Y:S01]  /*27c80*/  ISETP.GT.AND P0, PT, R19, R0, PT ;  /* 0x000000001300720c */ /* 0x000fe20003f04270 */
[----:B------:R2:W-:-:S12]  /*27c90*/  STL [R1+0x20], R19 ;  /* 0x0000201301007387 */ /* 0x0005d80000100800 */
[----:B--2---:R-:W-:Y:S05]  /*27ca0*/  @P0 BRA `(.L_x_1926) ;  /* 0x0000000000440947 */ /* 0x004fea0003800000 */
[----:B------:R-:W2:Y:S02]  /*27cb0*/  S2R R3, SR_TID.X ;  /* 0x0000000000037919 */ /* 0x000ea40000002100 */
[----:B--2---:R-:W-:-:S04]  /*27cc0*/  LOP3.LUT R3, R3, 0x7f, RZ, 0xc0, !PT ;  /* 0x0000007f03037812 */ /* 0x004fc800078ec0ff */
[----:B------:R-:W-:-:S13]  /*27cd0*/  ISETP.NE.AND P0, PT, R3, RZ, PT ;  /* 0x000000ff0300720c */ /* 0x000fda0003f05270 */
[----:B------:R-:W-:Y:S05]  /*27ce0*/  @P0 BRA `(.L_x_1927) ;  /* 0x00000034006c0947 */ /* 0x000fea0003800000 */
[----:B------:R-:W2:Y:S01]  /*27cf0*/  S2R R5, SR_LANEID ;  /* 0x0000000000057919 */ /* 0x000ea20000000000 */
[----:B------:R-:W-:Y:S01]  /*27d00*/  VOTEU.ANY UR4, UPT, PT ;  /* 0x0000000000047886 */ /* 0x000fe200038e0100 */
[----:B------:R-:W3:Y:S01]  /*27d10*/  LDC.64 R2, c[0x0][0xc60] ;  /* 0x00031800ff027b82 */ /* 0x000ee20000000a00 */
[----:B------:R-:W2:Y:S02]  /*27d20*/  FLO.U32 R0, UR4 ;  /* 0x0000000400007d00 */ /* 0x000ea400080e0000 */
[----:B--2---:R-:W-:-:S06]  /*27d30*/  ISETP.EQ.U32.AND P0, PT, R0, R5, PT ;  /* 0x000000050000720c */ /* 0x004fcc0003f02070 */
[----:B------:R-:W3:Y:S07]  /*27d40*/  POPC R5, UR4 ;  /* 0x0000000400057d09 */ /* 0x000eee0008000000 */
[----:B---3--:R-:W2:Y:S01]  /*27d50*/  @P0 ATOMG.E.ADD.STRONG.GPU PT, R3, desc[UR60][R2.64], R5 ;  /* 0x00000005020309a8 */ /* 0x008ea200081ee1fc */
[----:B------:R-:W3:Y:S02]  /*27d60*/  S2R R4, SR_LTMASK ;  /* 0x0000000000047919 */ /* 0x000ee40000003900 */
[----:B---3--:R-:W-:-:S04]  /*27d70*/  LOP3.LUT R4, R4, UR4, RZ, 0xc0, !PT ;  /* 0x0000000404047c12 */ /* 0x008fc8000f8ec0ff */
[----:B------:R-:W3:Y:S01]  /*27d80*/  POPC R7, R4 ;  /* 0x0000000400077309 */ /* 0x000ee20000000000 */
[----:B--2---:R-:W3:Y:S02]  /*27d90*/  SHFL.IDX PT, R0, R3, R0, 0x1f ;  /* 0x00001f0003007589 */ /* 0x004ee400000e0000 */
[----:B---3--:R-:W-:Y:S01]  /*27da0*/  IADD3 R24, R0, UR38, R7 ;  /* 0x0000002600187c10 */ /* 0x008fe2000fffe007 */
[----:B------:R-:W-:Y:S06]  /*27db0*/  BRA `(.L_x_1927) ;  /* 0x0000003400387947 */ /* 0x000fec0003800000 */
.L_x_1926:
        /* <DEDUP_REMOVED lines=9> */
[----:B------:R-:W2:Y:S01]  /*27e50*/  LDC.64 R2, c[0x4][R2] ;  /* 0x0100000002027b82 */ /* 0x000ea20000000a00 */
[----:B------:R-:W-:Y:S02]  /*27e60*/  IMAD.U32 R5, RZ, RZ, UR7 ;  /* 0x00000007ff057e24 */ /* 0x000fe4000f8e00ff */
[----:B-1----:R-:W-:Y:S02]  /*27e70*/  IMAD.U32 R6, RZ, RZ, UR8 ;  /* 0x00000008ff067e24 */ /* 0x002fe4000f8e00ff */
[----:B------:R-:W-:-:S02]  /*27e80*/  IMAD.U32 R7, RZ, RZ, UR9 ;  /* 0x00000009ff077e24 */ /* 0x000fc4000f8e00ff */
[----:B0-----:R-:W-:Y:S02]  /*27e90*/  IMAD.U32 R10, RZ, RZ, UR4 ;  /* 0x00000004ff0a7e24 */ /* 0x001fe4000f8e00ff */
[----:B------:R-:W-:Y:S02]  /*27ea0*/  IMAD.U32 R11, RZ, RZ, UR5 ;  /* 0x00000005ff0b7e24 */ /* 0x000fe4000f8e00ff */
[----:B------:R-:W-:Y:S02]  /*27eb0*/  IMAD.MOV.U32 R8, RZ, RZ, 0x70 ;  /* 0x00000070ff087424 */ /* 0x000fe400078e00ff */
[----:B------:R-:W-:Y:S02]  /*27ec0*/  IMAD.MOV.U32 R12, RZ, RZ, 0x1 ;  /* 0x00000001ff0c7424 */ /* 0x000fe400078e00ff */
[----:B------:R-:W-:-:S07]  /*27ed0*/  IMAD.MOV.U32 R13, RZ, RZ, RZ ;  /* 0x000000ffff0d7224 */ /* 0x000fce00078e00ff */
[----:B------:R-:W-:-:S07]  /*27ee0*/  LEPC R20, `(.L_x_1929) ;  /* 0x000000001014794e */ /* 0x000fce0000000000 */
[----:B--2---:R-:W-:Y:S05]  /*27ef0*/  CALL.ABS.NOINC R2 ;  /* 0x0000000002007343 */ /* 0x004fea0003c00000 */
.L_x_1929:
[----:B------:R-:W-:Y:S05]  /*27f00*/  BSYNC B6 ;  /* 0x0000000000067941 */ /* 0x000fea0003800000 */
.L_x_1928:
        /* <DEDUP_REMOVED lines=8> */
[----:B------:R2:W3:Y:S01]  /*27f90*/  LDC.64 R2, c[0x4][R18] ;  /* 0x0100000012027b82 */ /* 0x0004e20000000a00 */
[----:B------:R-:W-:Y:S02]  /*27fa0*/  IMAD.U32 R4, RZ, RZ, UR6 ;  /* 0x00000006ff047e24 */ /* 0x000fe4000f8e00ff */
[----:B------:R-:W-:Y:S02]  /*27fb0*/  IMAD.U32 R5, RZ, RZ, UR7 ;  /* 0x00000007ff057e24 */ /* 0x000fe4000f8e00ff */
[----:B-1----:R-:W-:Y:S02]  /*27fc0*/  IMAD.U32 R6, RZ, RZ, UR8 ;  /* 0x00000008ff067e24 */ /* 0x002fe4000f8e00ff */
[----:B------:R-:W-:-:S02]  /*27fd0*/  IMAD.U32 R7, RZ, RZ, UR9 ;  /* 0x00000009ff077e24 */ /* 0x000fc4000f8e00ff */
[----:B0-----:R-:W-:Y:S02]  /*27fe0*/  IMAD.U32 R10, RZ, RZ, UR4 ;  /* 0x00000004ff0a7e24 */ /* 0x001fe4000f8e00ff */
[----:B------:R-:W-:Y:S02]  /*27ff0*/  IMAD.U32 R11, RZ, RZ, UR5 ;  /* 0x00000005ff0b7e24 */ /* 0x000fe4000f8e00ff */
[----:B------:R-:W-:Y:S02]  /*28000*/  IMAD.MOV.U32 R8, RZ, RZ, 0x70 ;  /* 0x00000070ff087424 */ /* 0x000fe400078e00ff */
[----:B------:R-:W-:Y:S02]  /*28010*/  IMAD.MOV.U32 R12, RZ, RZ, 0x1 ;  /* 0x00000001ff0c7424 */ /* 0x000fe400078e00ff */
[----:B--2---:R-:W-:-:S07]  /*28020*/  IMAD.MOV.U32 R13, RZ, RZ, RZ ;  /* 0x000000ffff0d7224 */ /* 0x004fce00078e00ff */
[----:B------:R-:W-:-:S07]  /*28030*/  LEPC R20, `(.L_x_1932) ;  /* 0x000000001014794e */ /* 0x000fce0000000000 */
[----:B---3--:R-:W-:Y:S05]  /*28040*/  CALL.ABS.NOINC R2 ;  /* 0x0000000002007343 */ /* 0x008fea0003c00000 */
.L_x_1932:
        /* <DEDUP_REMOVED lines=15> */
.L_x_1931:
[----:B------:R-:W-:Y:S05]  /*28140*/  BSYNC B6 ;  /* 0x0000000000067941 */ /* 0x000fea0003800000 */
.L_x_1930:
[----:B------:R-:W-:Y:S01]  /*28150*/  ULDC.64 UR4, c[0x0][0x9f8] ;  /* 0x00027e0000047ab9 */ /* 0x000fe20000000a00 */
[----:B------:R-:W2:Y:S01]  /*28160*/  LDL R18, [R1+0x4] ;  /* 0x0000040001127983 */ /* 0x000ea20000100800 */
[----:B------:R-:W-:Y:S01]  /*28170*/  ISETP.NE.U32.AND P0, PT, RZ, UR4, PT ;  /* 0x00000004ff007c0c */ /* 0x000fe2000bf05070 */
[----:B------:R-:W-:Y:S01]  /*28180*/  IMAD.MOV.U32 R33, RZ, RZ, R27 ;  /* 0x000000ffff217224 */ /* 0x000fe200078e001b */
[----:B------:R-:W3:Y:S01]  /*28190*/  LDC R0, c[0x0][0x430] ;  /* 0x00010c00ff007b82 */ /* 0x000ee20000000800 */
[----:B------:R-:W4:Y:S01]  /*281a0*/  S2R R20, SR_TID.X ;  /* 0x0000000000147919 */ /* 0x000f220000002100 */
[----:B------:R-:W-:Y:S01]  /*281b0*/  ISETP.NE.AND.EX P0, PT, RZ, UR5, PT, P0 ;  /* 0x00000005ff007c0c */ /* 0x000fe2000bf05300 */
[----:B------:R-:W-:Y:S01]  /*281c0*/  VIADD R23, R19, 0xffffffff ;  /* 0xffffffff13177836 */ /* 0x000fe20000000000 */
[----:B------:R-:W-:-:S11]  /*281d0*/  ULDC UR4, c[0x0][0x320] ;  /* 0x0000c80000047ab9 */ /* 0x000fd60000000800 */
[----:B------:R-:W0:Y:S01]  /*281e0*/  @P0 LDC.64 R2, c[0x0][0x9f8] ;  /* 0x00027e00ff020b82 */ /* 0x000e220000000a00 */
[----:B----4-:R-:W-:Y:S01]  /*281f0*/  LOP3.LUT R20, R20, 0x7f, RZ, 0xc0, !PT ;  /* 0x0000007f14147812 */ /* 0x010fe200078ec0ff */
[----:B0-----:R-:W-:-:S05]  /*28200*/  @P0 IMAD.WIDE R2, R27, 0x4, R2 ;  /* 0x000000041b020825 */ /* 0x001fca00078e0202 */
[----:B------:R0:W4:Y:S01]  /*28210*/  @P0 LDG.E R33, desc[UR60][R2.64] ;  /* 0x0000003c02210981 */ /* 0x000122000c1e1900 */
[----:B------:R-:W-:Y:S02]  /*28220*/  SHF.R.U32.HI R21, RZ, 0x3, R20 ;  /* 0x00000003ff157819 */ /* 0x000fe40000011614 */
[----:B---3--:R-:W-:Y:S01]  /*28230*/  ISETP.NE.AND P1, PT, R0, 0x1, PT ;  /* 0x000000010000780c */ /* 0x008fe20003f25270 */
[----:B------:R-:W3:Y:S01]  /*28240*/  S2R R20, SR_TID.X ;  /* 0x0000000000147919 */ /* 0x000ee20000002100 */
[----:B------:R-:W0:Y:S11]  /*28250*/  S2R R19, SR_TID.X ;  /* 0x0000000000137919 */ /* 0x000e360000002100 */
[----:B-1----:R-:W1:Y:S08]  /*28260*/  @P1 LDC R6, c[0x0][0x434] ;  /* 0x00010d00ff061b82 */ /* 0x002e700000000800 */
[----:B------:R-:W1:Y:S01]  /*28270*/  @P1 LDC R7, c[0x0][0x438] ;  /* 0x00010e00ff071b82 */ /* 0x000e620000000800 */
[----:B---3--:R-:W-:-:S02]  /*28280*/  IMAD.SHL.U32 R20, R20, 0x10, RZ ;  /* 0x0000001014147824 */ /* 0x008fc400078e00ff */
[----:B0-----:R-:W-:-:S03]  /*28290*/  IMAD.SHL.U32 R19, R19, 0x8, RZ ;  /* 0x0000000813137824 */ /* 0x001fc600078e00ff */
[----:B------:R-:W-:Y:S02]  /*282a0*/  LOP3.LUT R20, R21, 0x70, R20, 0xf8, !PT ;  /* 0x0000007015147812 */ /* 0x000fe400078ef814 */
[----:B------:R-:W-:-:S03]  /*282b0*/  LOP3.LUT R19, R19, 0x38, RZ, 0xc0, !PT ;  /* 0x0000003813137812 */ /* 0x000fc600078ec0ff */
[----:B------:R-:W-:-:S05]  /*282c0*/  IMAD R4, R23, 0x60, R20 ;  /* 0x0000006017047824 */ /* 0x000fca00078e0214 */
[----:B------:R-:W-:-:S04]  /*282d0*/  ISETP.GE.AND P0, PT, R4, R37, PT ;  /* 0x000000250400720c */ /* 0x000fc80003f06270 */
[----:B------:R-:W-:Y:S02]  /*282e0*/  ISETP.GT.U32.OR P0, PT, R20, 0x5f, P0 ;  /* 0x0000005f1400780c */ /* 0x000fe40000704470 */
[----:B------:R-:W-:Y:S01]  /*282f0*/  LOP3.LUT R16, R16, 0xfffffff7, RZ, 0xc0, !PT ;  /* 0xfffffff710107812 */ /* 0x000fe200078ec0ff */
[----:B------:R-:W-:Y:S01]  /*28300*/  UMOV UR5, 0xffffffff ;  /* 0xffffffff00057882 */ /* 0x000fe20000000000 */
[----:B--2---:R-:W-:Y:S01]  /*28310*/  IMAD.IADD R5, R4, 0x1, R18 ;  /* 0x0000000104057824 */ /* 0x004fe200078e0212 */
[----:B------:R-:W-:-:S03]  /*28320*/  LOP3.LUT R18, R19, 0x40, RZ, 0xfc, !PT ;  /* 0x0000004013127812 */ /* 0x000fc600078efcff */
[----:B-1----:R-:W-:Y:S01]  /*28330*/  @P1 IMAD.HI.U32 R6, R5, R6, RZ ;  /* 0x0000000605061227 */ /* 0x002fe200078e00ff */
[----:B------:R-:W-:-:S03]  /*28340*/  ISETP.GE.AND P2, PT, R18, UR4, PT ;  /* 0x0000000412007c0c */ /* 0x000fc6000bf46270 */
[----:B------:R-:W-:Y:S01]  /*28350*/  IMAD.MOV.U32 R4, RZ, RZ, R5 ;  /* 0x000000ffff047224 */ /* 0x000fe200078e0005 */
[----:B------:R-:W-:Y:S02]  /*28360*/  @P1 SHF.R.U32.HI R4, RZ, R7, R6 ;  /* 0x00000007ff041219 */ /* 0x000fe40000011606 */
[----:B------:R-:W-:Y:S01]  /*28370*/  ISETP.GE.AND P1, PT, R19, UR4, PT ;  /* 0x0000000413007c0c */ /* 0x000fe2000bf26270 */
[----:B------:R-:W-:Y:S02]  /*28380*/  ULDC UR4, c[0x0][0x2f4] ;  /* 0x0000bd0000047ab9 */ /* 0x000fe40000000800 */
[----:B------:R-:W-:Y:S01]  /*28390*/  IMAD.MOV R2, RZ, RZ, -R4 ;  /* 0x000000ffff027224 */ /* 0x000fe200078e0a04 */
[----:B------:R-:W-:-:S03]  /*283a0*/  SEL R29, RZ, 0x1, P1 ;  /* 0x00000001ff1d7807 */ /* 0x000fc60000800000 */
[----:B------:R-:W-:Y:S01]  /*283b0*/  IMAD R0, R0, R2, R5 ;  /* 0x0000000200007224 */ /* 0x000fe200078e0205 */
[----:B------:R-:W-:Y:S01]  /*283c0*/  SEL R5, RZ, 0xffffffff, P2 ;  /* 0xffffffffff057807 */ /* 0x000fe20001000000 */
[----:B------:R-:W0:Y:S04]  /*283d0*/  @!P0 LDC.64 R2, c[0x0][0x428] ;  /* 0x00010a00ff028b82 */ /* 0x000e280000000a00 */
[----:B------:R-:W-:Y:S01]  /*283e0*/  IMAD.SHL.U32 R6, R5, 0x2, RZ ;  /* 0x0000000205067824 */ /* 0x000fe200078e00ff */
[----:B------:R-:W-:-:S04]  /*283f0*/  @!P0 SHF.R.S32.HI R5, RZ, 0x1f, R4 ;  /* 0x0000001fff058819 */ /* 0x000fc80000011404 */
[----:B------:R-:W-:Y:S02]  /*28400*/  LOP3.LUT R29, R6, 0x2, R29, 0xe2, !PT ;  /* 0x00000002061d7812 */ /* 0x000fe400078ee21d */
[----:B----4-:R-:W-:Y:S01]  /*28410*/  SHF.R.S32.HI R8, RZ, 0x1f, R33 ;  /* 0x0000001fff087819 */ /* 0x010fe20000011421 */
[----:B0-----:R-:W-:-:S04]  /*28420*/  @!P0 IMAD.WIDE.U32 R4, R33, R2, R4 ;  /* 0x0000000221048225 */ /* 0x001fc800078e0004 */
[----:B------:R-:W-:Y:S01]  /*28430*/  @!P0 IMAD R6, R8, R2, RZ ;  /* 0x0000000208068224 */ /* 0x000fe200078e02ff */
[----:B------:R-:W-:Y:S01]  /*28440*/  ISETP.GE.AND P2, PT, R19, UR4, PT ;  /* 0x0000000413007c0c */ /* 0x000fe2000bf46270 */
[----:B------:R0:W-:Y:S02]  /*28450*/  STL [R1+0x8], R8 ;  /* 0x0000080801007387 */ /* 0x0001e40000100800 */
[----:B------:R-:W-:Y:S02]  /*28460*/  @!P0 IMAD R6, R33, R3, R6 ;  /* 0x0000000321068224 */ /* 0x000fe400078e0206 */
[----:B------:R-:W1:Y:S02]  /*28470*/  @!P0 LDC.64 R2, c[0x0][0x418] ;  /* 0x00010600ff028b82 */ /* 0x000e640000000a00 */
[----:B------:R-:W-:Y:S02]  /*28480*/  @!P0 IMAD.IADD R6, R5, 0x1, R6 ;  /* 0x0000000105068824 */ /* 0x000fe400078e0206 */
[----:B------:R-:W-:Y:S01]  /*28490*/  IMAD.U32 R5, RZ, RZ, UR39 ;  /* 0x00000027ff057e24 */ /* 0x000fe2000f8e00ff */
[----:B-1----:R-:W-:-:S04]  /*284a0*/  @!P0 LEA R2, P1, R4, R2, 0x2 ;  /* 0x0000000204028211 */ /* 0x002fc800078210ff */
[----:B------:R-:W-:Y:S01]  /*284b0*/  @!P0 LEA.HI.X R3, R4, R3, R6, 0x2, P1 ;  /* 0x0000000304038211 */ /* 0x000fe200008f1406 */
[----:B------:R-:W-:-:S06]  /*284c0*/  IMAD.MOV.U32 R4, RZ, RZ, RZ ;  /* 0x000000ffff047224 */ /* 0x000fcc00078e00ff */
[----:B------:R1:W5:Y:S01]  /*284d0*/  @!P0 LDG.E R4, desc[UR60][R2.64] ;  /* 0x0000003c02048981 */ /* 0x000362000c1e1900 */
[----:B------:R-:W-:Y:S02]  /*284e0*/  ISETP.GT.U32.AND P0, PT, R20, 0x5f, PT ;  /* 0x0000005f1400780c */ /* 0x000fe40003f04070 */
[----:B------:R-:W-:Y:S02]  /*284f0*/  ISETP.NE.AND P3, PT, R5, 0x3, PT ;  /* 0x000000030500780c */ /* 0x000fe40003f65270 */
[----:B0-----:R-:W-:Y:S02]  /*28500*/  LOP3.LUT R8, R19, 0x80, RZ, 0xfc, !PT ;  /* 0x0000008013087812 */ /* 0x001fe400078efcff */
[----:B------:R-:W-:-:S07]  /*28510*/  ISETP.GE.AND P1, PT, R18, UR4, PT ;  /* 0x0000000412007c0c */ /* 0x000fce000bf26270 */
[----:B------:R-:W-:Y:S02]  /*28520*/  @P0 LOP3.LUT R16, R16, 0x8, RZ, 0xfc, !PT ;  /* 0x0000000810100812 */ /* 0x000fe400078efcff */
[----:B------:R-:W-:Y:S02]  /*28530*/  ISETP.GE.AND P0, PT, R8, UR4, PT ;  /* 0x0000000408007c0c */ /* 0x000fe4000bf06270 */
[----:B------:R-:W-:-:S04]  /*28540*/  LOP3.LUT R16, R16, 0xffffffef, RZ, 0xc0, !PT ;  /* 0xffffffef10107812 */ /* 0x000fc800078ec0ff */
[----:B------:R-:W-:-:S04]  /*28550*/  @P3 LOP3.LUT R16, R16, 0x10, RZ, 0xfc, !PT ;  /* 0x0000001010103812 */ /* 0x000fc800078efcff */
[----:B------:R-:W-:-:S04]  /*28560*/  LOP3.LUT R16, R16, 0xfffffffb, RZ, 0xc0, !PT ;  /* 0xfffffffb10107812 */ /* 0x000fc800078ec0ff */
[----:B------:R-:W-:-:S04]  /*28570*/  @P2 LOP3.LUT R16, R16, 0x4, RZ, 0xfc, !PT ;  /* 0x0000000410102812 */ /* 0x000fc800078efcff */
[----:B------:R-:W-:-:S04]  /*28580*/  LOP3.LUT R16, R16, 0xfffffffe, RZ, 0xc0, !PT ;  /* 0xfffffffe10107812 */ /* 0x000fc800078ec0ff */
[----:B------:R-:W-:-:S04]  /*28590*/  LOP3.LUT R16, R16, 0xfffffffd, RZ, 0xc0, !PT ;  /* 0xfffffffd10107812 */ /* 0x000fc800078ec0ff */
[----:B------:R-:W-:-:S04]  /*285a0*/  @P1 LOP3.LUT R16, R16, 0x2, RZ, 0xfc, !PT ;  /* 0x0000000210101812 */ /* 0x000fc800078efcff */
[----:B------:R-:W-:Y:S01]  /*285b0*/  @P0 LOP3.LUT R16, R16, 0x1, RZ, 0xfc, !PT ;  /* 0x0000000110100812 */ /* 0x000fe200078efcff */
[----:B-1----:R-:W-:Y:S06]  /*285c0*/  BRA.DIV UR5, `(.L_x_1933) ;  /* 0x0000005605987947 */ /* 0x002fec000b800000 */
.L_x_2062:
[----:B------:R-:W-:Y:S05]  /*285d0*/  @!P3 BRA `(.L_x_1934) ;  /* 0x000000000004b947 */ /* 0x000fea0003800000 */
[----:B------:R-:W-:Y:S01]  /*285e0*/  BPT.TRAP 0x1 ;  /* 0x000000040000795c */ /* 0x000fe20000300000 */
.L_x_1934:
        /* <DEDUP_REMOVED lines=23> */
.L_x_2063:
[----:B------:R-:W-:Y:S05]  /*28760*/  BSYNC B0 ;  /* 0x0000000000007941 */ /* 0x000fea0003800000 */
.L_x_1935:
[----:B------:R-:W1:Y:S01]  /*28770*/  S2R R8, SR_TID.X ;  /* 0x0000000000087919 */ /* 0x000e620000002100 */
[----:B------:R-:W-:Y:S01]  /*28780*/  ULDC.64 UR4, c[0x0][0x300] ;  /* 0x0000c00000047ab9 */ /* 0x000fe20000000a00 */
[----:B------:R-:W-:Y:S01]  /*28790*/  ULDC.64 UR6, c[0x0][0x2e8] ;  /* 0x0000ba0000067ab9 */ /* 0x000fe20000000a00 */
[----:B------:R-:W-:Y:S01]  /*287a0*/  IMAD R5, R5, UR4, RZ ;  /* 0x0000000405057c24 */ /* 0x000fe2000f8e02ff */
[----:B------:R-:W2:Y:S01]  /*287b0*/  S2R R9, SR_TID.X ;  /* 0x0000000000097919 */ /* 0x000ea20000002100 */
[----:B0-----:R-:W-:Y:S01]  /*287c0*/  IMAD.WIDE.U32 R2, R0, UR4, RZ ;  /* 0x0000000400027c25 */ /* 0x001fe2000f8e00ff */
[C---:B------:R-:W-:Y:S02]  /*287d0*/  LOP3.LUT P4, RZ, R16.reuse, 0x4, RZ, 0xc0, !PT ;  /* 0x0000000410ff7812 */ /* 0x040fe4000788c0ff */
[----:B------:R-:W-:Y:S01]  /*287e0*/  LOP3.LUT P3, RZ, R16, 0x2, RZ, 0xc0, !PT ;  /* 0x0000000210ff7812 */ /* 0x000fe2000786c0ff */
        /* <DEDUP_REMOVED lines=85> */
.L_x_2077:
        /* <DEDUP_REMOVED lines=12> */
.L_x_1938:
        /* <DEDUP_REMOVED lines=10> */
.L_x_1939:
[----:B------:R2:W-:Y:S02]  /*28ea0*/  SYNCS.ARRIVE.TRANS64.A1T0 RZ, [R7+URZ+0x2a830], RZ ;  /* 0x02a830ff07ff79a7 */ /* 0x0005e4000810003f */
[----:B------:R-:W-:Y:S05]  /*28eb0*/  WARPSYNC.ALL ;  /* 0x0000000000007948 */ /* 0x000fea0003800000 */
[----:B------:R-:W-:Y:S01]  /*28ec0*/  ULDC.64 UR4, c[0x0][0xa00] ;  /* 0x0002800000047ab9 */ /* 0x000fe20000000a00 */
[----:B-1----:R-:W-:Y:S01]  /*28ed0*/  VIADD R2, R17, 0xc400 ;  /* 0x0000c40011027836 */ /* 0x002fe20000000000 */
[----:B------:R-:W-:Y:S01]  /*28ee0*/  BAR.SYNC.DEFER_BLOCKING 0x8, 0x180 ;  /* 0x0206000000007b1d */ /* 0x000fe20000010000 */
[----:B------:R-:W-:Y:S02]  /*28ef0*/  ISETP.NE.U32.AND P0, PT, RZ, UR4, PT ;  /* 0x00000004ff007c0c */ /* 0x000fe4000bf05070 */
[----:B------:R-:W-:-:S02]  /*28f00*/  SHF.R.S32.HI R0, RZ, 0x1f, R27 ;  /* 0x0000001fff007819 */ /* 0x000fc4000001141b */
[----:B------:R-:W-:Y:S01]  /*28f10*/  ISETP.NE.AND.EX P0, PT, RZ, UR5, PT, P0 ;  /* 0x00000005ff007c0c */ /* 0x000fe2000bf05300 */
[----:B------:R-:W-:Y:S01]  /*28f20*/  ULDC.64 UR4, c[0x0][0x298] ;  /* 0x0000a60000047ab9 */ /* 0x000fe20000000a00 */
[----:B------:R-:W-:Y:S01]  /*28f30*/  LOP3.LUT P1, RZ, R2, 0x3ff, RZ, 0xc0, !PT ;  /* 0x000003ff02ff7812 */ /* 0x000fe2000782c0ff */
[----:B------:R-:W-:Y:S01]  /*28f40*/  BSSY B6, `(.L_x_1940) ;  /* 0x000001c000067945 */ /* 0x000fe20003800000 */
[----:B------:R-:W-:Y:S02]  /*28f50*/  SEL R0, R0, RZ, !P0 ;  /* 0x000000ff00007207 */ /* 0x000fe40004000000 */
[----:B------:R-:W-:-:S03]  /*28f60*/  SEL R2, R27, RZ, !P0 ;  /* 0x000000ff1b027207 */ /* 0x000fc60004000000 */
[----:B------:R1:W-:Y:S04]  /*28f70*/  STL [R1+0x28], R0 ;  /* 0x0000280001007387 */ /* 0x0003e80000100800 */
[----:B------:R3:W-:Y:S01]  /*28f80*/  STL [R1+0x14], R2 ;  /* 0x0000140201007387 */ /* 0x0007e20000100800 */
[----:B-1----:R-:W-:Y:S01]  /*28f90*/  SHF.R.S32.HI R0, RZ, 0x1f, R35 ;  /* 0x0000001fff007819 */ /* 0x002fe20000011423 */
[----:B---3--:R-:W-:-:S04]  /*28fa0*/  IMAD.WIDE.U32 R2, R35, UR4, RZ ;  /* 0x0000000423027c25 */ /* 0x008fc8000f8e00ff */
[----:B------:R-:W-:Y:S01]  /*28fb0*/  IMAD R0, R0, UR4, RZ ;  /* 0x0000000400007c24 */ /* 0x000fe2000f8e02ff */
[----:B------:R1:W-:Y:S03]  /*28fc0*/  STL.64 [R1+0x18], R2 ;  /* 0x0000180201007387 */ /* 0x0003e60000100a00 */
[----:B------:R-:W-:-:S04]  /*28fd0*/  IMAD R0, R35, UR5, R0 ;  /* 0x0000000523007c24 */ /* 0x000fc8000f8e0200 */
[----:B------:R-:W-:Y:S01]  /*28fe0*/  IMAD.IADD R35, R3, 0x1, R0 ;  /* 0x0000000103237824 */ /* 0x000fe200078e0200 */
[----:B------:R-:W-:Y:S06]  /*28ff0*/  @!P1 BRA `(.L_x_1941) ;  /* 0x0000000000409947 */ /* 0x000fec0003800000 */
[----:B-1----:R-:W-:Y:S01]  /*29000*/  MOV R2, 0x0 ;  /* 0x0000000000027802 */ /* 0x002fe20000000f00 */
        /* <DEDUP_REMOVED lines=15> */
.L_x_1941:
[----:B------:R-:W-:Y:S05]  /*29100*/  BSYNC B6 ;  /* 0x0000000000067941 */ /* 0x000fea0003800000 */
.L_x_1940:
[----:B------:R-:W3:Y:S01]  /*29110*/  LDL.LU R20, [R1+0x28] ;  /* 0x0000280001147983 */ /* 0x000ee20000300800 */
[----:B------:R-:W-:Y:S01]  /*29120*/  ULDC.64 UR4, c[0x0][0x2d8] ;  /* 0x0000b60000047ab9 */ /* 0x000fe20000000a00 */
[----:B--2---:R-:W2:Y:S02]  /*29130*/  LDC R7, c[0x0][0x448] ;  /* 0x00011200ff077b82 */ /* 0x004ea40000000800 */
[----:B------:R-:W4:Y:S04]  /*29140*/  LDL.LU R21, [R1+0x14] ;  /* 0x0000140001157983 */ /* 0x000f280000300800 */
[----:B-1----:R-:W5:Y:S01]  /*29150*/  LDL.LU.64 R2, [R1+0x18] ;  /* 0x0000180001027983 */ /* 0x002f620000300a00 */
[----:B------:R-:W1:Y:S01]  /*29160*/  S2R R8, SR_TID.X ;  /* 0x0000000000087919 */ /* 0x000e620000002100 */
[----:B--2---:R-:W-:-:S13]  /*29170*/  ISETP.NE.AND P0, PT, R7, 0x1, PT ;  /* 0x000000010700780c */ /* 0x004fda0003f05270 */
[----:B------:R-:W2:Y:S01]  /*29180*/  @P0 LDC R6, c[0x0][0x44c] ;  /* 0x00011300ff060b82 */ /* 0x000ea20000000800 */
[----:B-1----:R-:W-:-:S05]  /*29190*/  IMAD.SHL.U32 R8, R8, 0x8, RZ ;  /* 0x0000000808087824 */ /* 0x002fca00078e00ff */
[----:B------:R-:W-:Y:S01]  /*291a0*/  LOP3.LUT R8, R8, 0x38, RZ, 0xc0, !PT ;  /* 0x0000003808087812 */ /* 0x000fe200078ec0ff */
[----:B-----5:R-:W-:Y:S02]  /*291b0*/  IMAD.MOV.U32 R3, RZ, RZ, R35 ;  /* 0x000000ffff037224 */ /* 0x020fe400078e0023 */
[----:B------:R-:W-:-:S04]  /*291c0*/  IMAD.WIDE.U32 R2, R26, UR4, R2 ;  /* 0x000000041a027c25 */ /* 0x000fc8000f8e0002 */
[----:B------:R-:W-:Y:S01]  /*291d0*/  IMAD R3, R26, UR5, R3 ;  /* 0x000000051a037c24 */ /* 0x000fe2000f8e0203 */
[----:B------:R-:W-:Y:S02]  /*291e0*/  ULDC.64 UR4, c[0x0][0x2e0] ;  /* 0x0000b80000047ab9 */ /* 0x000fe40000000a00 */
[----:B---3--:R-:W-:Y:S02]  /*291f0*/  IMAD R0, R20, UR4, RZ ;  /* 0x0000000414007c24 */ /* 0x008fe4000f8e02ff */
[----:B------:R-:W1:Y:S01]  /*29200*/  S2R R20, SR_TID.X ;  /* 0x0000000000147919 */ /* 0x000e620000002100 */
[----:B----4-:R-:W-:-:S04]  /*29210*/  IMAD.WIDE.U32 R2, R21, UR4, R2 ;  /* 0x0000000415027c25 */ /* 0x010fc8000f8e0002 */
[----:B------:R-:W-:Y:S01]  /*29220*/  IMAD R0, R21, UR5, R0 ;  /* 0x0000000515007c24 */ /* 0x000fe2000f8e0200 */
[----:B------:R-:W-:-:S03]  /*29230*/  ULDC.64 UR4, c[0x0][0x2d0] ;  /* 0x0000b40000047ab9 */ /* 0x000fc60000000a00 */
[----:B------:R-:W-:Y:S02]  /*29240*/  IMAD.IADD R3, R3, 0x1, R0 ;  /* 0x0000000103037824 */ /* 0x000fe400078e0200 */
[----:B------:R-:W3:Y:S01]  /*29250*/  @P0 LDC R0, c[0x0][0x450] ;  /* 0x00011400ff000b82 */ /* 0x000ee20000000800 */
[----:B-1----:R-:W-:-:S04]  /*29260*/  LOP3.LUT R20, R20, 0x7f, RZ, 0xc0, !PT ;  /* 0x0000007f14147812 */ /* 0x002fc800078ec0ff */
[----:B------:R-:W-:Y:S02]  /*29270*/  SHF.R.U32.HI R21, RZ, 0x3, R20 ;  /* 0x00000003ff157819 */ /* 0x000fe40000011614 */
[----:B------:R-:W1:Y:S02]  /*29280*/  S2R R20, SR_TID.X ;  /* 0x0000000000147919 */ /* 0x000e640000002100 */
[----:B-1----:R-:W-:-:S05]  /*29290*/  IMAD.SHL.U32 R20, R20, 0x10, RZ ;  /* 0x0000001014147824 */ /* 0x002fca00078e00ff */
[----:B------:R-:W-:Y:S02]  /*292a0*/  LOP3.LUT R20, R21, 0x70, R20, 0xf8, !PT ;  /* 0x0000007015147812 */ /* 0x000fe400078ef814 */
[----:B------:R-:W1:Y:S03]  /*292b0*/  S2R R21, SR_TID.X ;  /* 0x0000000000157919 */ /* 0x000e660000002100 */
[----:B------:R-:W-:Y:S02]  /*292c0*/  IMAD.IADD R5, R20, 0x1, R25 ;  /* 0x0000000114057824 */ /* 0x000fe400078e0219 */
[----:B------:R-:W4:Y:S02]  /*292d0*/  S2R R20, SR_TID.X ;  /* 0x0000000000147919 */ /* 0x000f240000002100 */
[----:B--2---:R-:W-:-:S04]  /*292e0*/  @P0 IMAD.HI.U32 R6, R5, R6, RZ ;  /* 0x0000000605060227 */ /* 0x004fc800078e00ff */
[----:B0-----:R-:W-:Y:S01]  /*292f0*/  IMAD.MOV.U32 R4, RZ, RZ, R5 ;  /* 0x000000ffff047224 */ /* 0x001fe200078e0005 */
[----:B---3--:R-:W-:-:S05]  /*29300*/  @P0 SHF.R.U32.HI R4, RZ, R0, R6 ;  /* 0x00000000ff040219 */ /* 0x008fca0000011606 */
[----:B------:R-:W-:Y:S02]  /*29310*/  IMAD.MOV R0, RZ, RZ, -R4 ;  /* 0x000000ffff007224 */ /* 0x000fe400078e0a04 */
[----:B------:R-:W-:-:S04]  /*29320*/  IMAD.WIDE.U32 R2, R4, UR4, R2 ;  /* 0x0000000404027c25 */ /* 0x000fc8000f8e0002 */
[----:B------:R-:W-:Y:S01]  /*29330*/  IMAD R0, R7, R0, R5 ;  /* 0x0000000007007224 */ /* 0x000fe200078e0205 */
[----:B------:R-:W-:-:S05]  /*29340*/  SHF.R.S32.HI R5, RZ, 0x1f, R4 ;  /* 0x0000001fff057819 */ /* 0x000fca0000011404 */
[----:B------:R-:W-:Y:S02]  /*29350*/  IMAD R5, R5, UR4, RZ ;  /* 0x0000000405057c24 */ /* 0x000fe4000f8e02ff */
[----:B-1----:R-:W-:Y:S02]  /*29360*/  IMAD.SHL.U32 R21, R21, 0x8, RZ ;  /* 0x0000000815157824 */ /* 0x002fe400078e00ff */
[----:B------:R-:W-:Y:S01]  /*29370*/  IMAD R5, R4, UR5, R5 ;  /* 0x0000000504057c24 */ /* 0x000fe2000f8e0205 */
[----:B------:R-:W-:Y:S01]  /*29380*/  SHF.R.S32.HI R4, RZ, 0x1f, R0 ;  /* 0x0000001fff047819 */ /* 0x000fe20000011400 */
[----:B------:R-:W-:Y:S01]  /*29390*/  ULDC.64 UR4, c[0x0][0x2c8] ;  /* 0x0000b20000047ab9 */ /* 0x000fe20000000a00 */
[----:B------:R-:W-:Y:S01]  /*293a0*/  LOP3.LUT R21, R21, 0x38, RZ, 0xc0, !PT ;  /* 0x0000003815157812 */ /* 0x000fe200078ec0ff */
[----:B------:R-:W-:Y:S01]  /*293b0*/  IMAD.IADD R3, R3, 0x1, R5 ;  /* 0x0000000103037824 */ /* 0x000fe200078e0205 */
[----:B----4-:R-:W-:Y:S01]  /*293c0*/  LOP3.LUT R20, R20, 0x7f, RZ, 0xc0, !PT ;  /* 0x0000007f14147812 */ /* 0x010fe200078ec0ff */
[----:B------:R-:W-:Y:S01]  /*293d0*/  IMAD R4, R4, UR4, RZ ;  /* 0x0000000404047c24 */ /* 0x000fe2000f8e02ff */
[C---:B------:R-:W-:Y:S01]  /*293e0*/  LOP3.LUT R9, R21.reuse, 0x40, RZ, 0xfc, !PT ;  /* 0x0000004015097812 */ /* 0x040fe200078efcff */
[----:B------:R-:W-:Y:S01]  /*293f0*/  IMAD.WIDE.U32 R2, R0, UR4, R2 ;  /* 0x0000000400027c25 */ /* 0x000fe2000f8e0002 */
[----:B------:R-:W-:-:S03]  /*29400*/  LOP3.LUT R10, R21, 0x80, RZ, 0xfc, !PT ;  /* 0x00000080150a7812 */ /* 0x000fc600078efcff */
[----:B------:R-:W-:Y:S01]  /*29410*/  IMAD R5, R0, UR5, R4 ;  /* 0x0000000500057c24 */ /* 0x000fe2000f8e0204 */
[----:B------:R-:W-:Y:S02]  /*29420*/  ULDC.64 UR4, c[0x0][0x280] ;  /* 0x0000a00000047ab9 */ /* 0x000fe40000000a00 */
[----:B------:R-:W-:Y:S01]  /*29430*/  LEA R0, P0, R2, UR4, 0x1 ;  /* 0x0000000402007c11 */ /* 0x000fe2000f8008ff */
[----:B------:R-:W-:Y:S01]  /*29440*/  IMAD.IADD R4, R3, 0x1, R5 ;  /* 0x0000000103047824 */ /* 0x000fe200078e0205 */
[----:B------:R-:W-:Y:S02]  /*29450*/  ULDC UR4, c[0x0][0x2b8] ;  /* 0x0000ae0000047ab9 */ /* 0x000fe40000000800 */
[----:B------:R-:W-:Y:S02]  /*29460*/  ISETP.GE.AND P3, PT, R8, UR4, PT ;  /* 0x0000000408007c0c */ /* 0x000fe4000bf66270 */
[----:B------:R-:W-:Y:S01]  /*29470*/  LEA.HI.X R4, R2, UR5, R4, 0x1, P0 ;  /* 0x0000000502047c11 */ /* 0x000fe200080f0c04 */
[----:B------:R-:W-:Y:S01]  /*29480*/  UMOV UR5, 0xffffffff ;  /* 0xffffffff00057882 */ /* 0x000fe20000000000 */
[----:B------:R-:W-:-:S02]  /*29490*/  ISETP.GE.AND P2, PT, R9, UR4, PT ;  /* 0x0000000409007c0c */ /* 0x000fc4000bf46270 */
[----:B------:R-:W-:Y:S02]  /*294a0*/  ISETP.GE.AND P0, PT, R10, UR4, PT ;  /* 0x000000040a007c0c */ /* 0x000fe4000bf06270 */
[----:B------:R-:W-:Y:S01]  /*294b0*/  SHF.R.U32.HI R9, RZ, 0x3, R20 ;  /* 0x00000003ff097819 */ /* 0x000fe20000011614 */
[----:B------:R-:W-:Y:S10]  /*294c0*/  BRA.DIV UR5, `(.L_x_1942) ;  /* 0x0000005205487947 */ /* 0x000ff4000b800000 */
[----:B------:R-:W0:Y:S01]  /*294d0*/  SHFL.IDX PT, R3, R0, RZ, 0x181f ;  /* 0x00181fff00037589 */ /* 0x000e2200000e0000 */
[----:B------:R-:W-:Y:S02]  /*294e0*/  IMAD R32, R32, R7, RZ ;  /* 0x0000000720207224 */ /* 0x000fe400078e02ff */
        /* <DEDUP_REMOVED lines=77> */
.L_x_2094:
[----:B------:R-:W-:Y:S01]  /*299c0*/  VIADD R25, R25, 0x70 ;  /* 0x0000007019197836 */ /* 0x000fe20000000000 */
[----:B------:R-:W-:Y:S04]  /*299d0*/  BSSY B0, `(.L_x_1943) ;  /* 0x000000b000007945 */ /* 0x000fe80003800000 */
[----:B------:R-:W-:-:S13]  /*299e0*/  ISETP.GE.AND P1, PT, R25, R32, PT ;  /* 0x000000201900720c */ /* 0x000fda0003f26270 */
[----:B------:R-:W-:Y:S05]  /*299f0*/  @P1 BRA `(.L_x_1944) ;  /* 0x0000000000201947 */ /* 0x000fea0003800000 */
[----:B0-----:R-:W-:-:S05]  /*29a00*/  LEA R2, P1, R8, R14, 0x1 ;  /* 0x0000000e08027211 */ /* 0x001fca00078208ff */
[----:B------:R-:W-:-:S05]  /*29a10*/  IMAD.X R3, RZ, RZ, R4, P1 ;  /* 0x000000ffff037224 */ /* 0x000fca00008e0604 */
[----:B------:R-:W-:Y:S01]  /*29a20*/  @!PT LDS RZ, [RZ] ;  /* 0x00000000fffff984 */ /* 0x000fe20000000800 */
[----:B------:R-:W-:Y:S01]  /*29a30*/  @!PT LDS RZ, [RZ] ;  /* 0x00000000fffff984 */ /* 0x000fe20000000800 */
[----:B------:R-:W-:Y:S01]  /*29a40*/  @!PT LDS RZ, [RZ] ;  /* 0x00000000fffff984 */ /* 0x000fe20000000800 */
[----:B------:R1:W-:Y:S04]  /*29a50*/  LDGSTS.E.BYPASS.LTC128B.128 [R36+0xfc00], desc[UR60][R2.64], !P3 ;  /* 0x0fc0000002247fae */ /* 0x0003e8000d901d7c */
[----:B------:R1:W-:Y:S04]  /*29a60*/  LDGSTS.E.BYPASS.LTC128B.128 [R36+0x13c00], desc[UR60][R2.64+0x80], !P2 ;  /* 0x13c0008002247fae */ /* 0x0003e8000d101d7c */
[----:B------:R1:W-:Y:S02]  /*29a70*/  LDGSTS.E.BYPASS.LTC128B.128 [R36+0x17c00], desc[UR60][R2.64+0x100], !P0 ;  /* 0x17c0010002247fae */ /* 0x0003e4000c101d7c */
.L_x_1944:
[----:B------:R-:W-:Y:S05]  /*29a80*/  BSYNC B0 ;  /* 0x0000000000007941 */ /* 0x000fea0003800000 */
.L_x_1943:
[----:B------:R-:W-:Y:S01]  /*29a90*/  NOP ;  /* 0x0000000000007918 */ /* 0x000fe20000000000 */
[----:B------:R-:W-:-:S13]  /*29aa0*/  PLOP3.LUT P0, PT, PT, PT, PT, 0x80, 0x0 ;  /* 0x000000000000781c */ /* 0x000fda0003f0f070 */
.L_x_1945:
[----:B------:R-:W-:Y:S02]  /*29ab0*/  PLOP3.LUT P1, PT, P1, P0, PT, 0xa2, 0x0 ;  /* 0x000000000000781c */ /* 0x000fe40000f21472 */
[----:B------:R-:W-:-:S08]  /*29ac0*/  @P0 R2UR P1, UR4, R17 ;  /* 0x00000000110402ca */ /* 0x000fd00000020000 */
[----:B------:R-:W-:-:S05]  /*29ad0*/  @P0 PLOP3.LUT P0, PT, P1, PT, PT, 0x80, 0x0 ;  /* 0x000000000000081c */ /* 0x000fca0000f0f070 */
[----:B------:R-:W-:Y:S01]  /*29ae0*/  @!P1 SYNCS.ARRIVE.TRANS64.RED.A0T1 RZ, [UR4+0x2a800], RZ ;  /* 0x02a800ffffff99a7 */ /* 0x000fe20008200404 */
[----:B------:R-:W-:Y:S07]  /*29af0*/  @!P1 ARRIVES.LDGSTSBAR.64.TRANSCNT [UR4+0x2a800] ;  /* 0x02a80000ff0099b0 */ /* 0x000fee0008000a84 */
[----:B------:R-:W-:Y:S05]  /*29b00*/  @P0 BRA.U.ANY `(.L_x_1945) ;  /* 0xfffffffd00e80947 */ /* 0x000fea000393ffff */
[----:B01----:R-:W2:Y:S02]  /*29b10*/  LDL.LU R2, [R1+0x24] ;  /* 0x0000240001027983 */ /* 0x003ea40000300800 */
[----:B--2---:R-:W-:-:S05]  /*29b20*/  VIADD R2, R2, 0x1 ;  /* 0x0000000102027836 */ /* 0x004fca0000000000 */
[----:B------:R-:W-:Y:S01]  /*29b30*/  LEA.HI R0, R2, R2, RZ, 0x1 ;  /* 0x0000000202007211 */ /* 0x000fe200078f08ff */
[----:B------:R0:W-:Y:S03]  /*29b40*/  STL [R1+0x24], R2 ;  /* 0x0000240201007387 */ /* 0x0001e60000100800 */
[----:B------:R-:W-:-:S05]  /*29b50*/  LOP3.LUT R0, R0, 0xfffffffe, RZ, 0xc0, !PT ;  /* 0xfffffffe00007812 */ /* 0x000fca00078ec0ff */
[----:B------:R-:W-:-:S05]  /*29b60*/  IMAD.IADD R0, R2, 0x1, -R0 ;  /* 0x0000000102007824 */ /* 0x000fca00078e0a00 */
[----:B0-----:R-:W-:Y:S01]  /*29b70*/  SHF.L.U32 R2, R0, 0x1f, RZ ;  /* 0x0000001f00027819 */ /* 0x001fe200000006ff */
[----:B------:R-:W-:Y:S01]  /*29b80*/  NOP ;  /* 0x0000000000007918 */ /* 0x000fe20000000000 */
[----:B------:R-:W2:Y:S01]  /*29b90*/  LDL.LU R3, [R1+0x20] ;  /* 0x0000200001037983 */ /* 0x000ea20000300800 */
[----:B------:R0:W-:Y:S01]  /*29ba0*/  SYNCS.ARRIVE.TRANS64.A1T0 RZ, [R17+URZ+0x2a800], RZ ;  /* 0x02a800ff11ff79a7 */ /* 0x0001e2000810003f */
[----:B------:R-:W-:Y:S01]  /*29bb0*/  BSSY B0, `(.L_x_1946) ;  /* 0x0000004000007945 */ /* 0x000fe20003800000 */
[----:B------:R-:W1:Y:S01]  /*29bc0*/  SYNCS.PHASECHK.TRANS64.TRYWAIT P0, [R17+URZ+0x2a820], R2 ;  /* 0x02a82002110075a7 */ /* 0x000e62000800017f */
[----:B--2---:R-:W-:Y:S02]  /*29bd0*/  VIADD R0, R3, 0xfffffffe ;  /* 0xfffffffe03007836 */ /* 0x004fe40000000000 */
[----:B01----:R-:W-:Y:S05]  /*29be0*/  @!P0 BRA `(.L_x_1947) ;  /* 0x0000005400388947 */ /* 0x003fea0003800000 */
.L_x_2095:
[----:B------:R-:W-:Y:S05]  /*29bf0*/  BSYNC B0 ;  /* 0x0000000000007941 */ /* 0x000fea0003800000 */
.L_x_1946:
[----:B------:R-:W2:Y:S01]  /*29c00*/  LDL R3, [R1] ;  /* 0x0000000001037983 */ /* 0x000ea20000100800 */
[----:B------:R-:W-:Y:S01]  /*29c10*/  BSSY B0, `(.L_x_1948) ;  /* 0x00000f8000007945 */ /* 0x000fe20003800000 */
[----:B--2---:R-:W-:-:S13]  /*29c20*/  ISETP.GE.AND P0, PT, R0, R3, PT ;  /* 0x000000030000720c */ /* 0x004fda0003f06270 */
[----:B------:R-:W-:Y:S05]  /*29c30*/  @!P0 BRA `(.L_x_1949) ;  /* 0x0000000c00d48947 */ /* 0x000fea0003800000 */
[----:B------:R-:W-:Y:S02]  /*29c40*/  IMAD.MOV.U32 R10, RZ, RZ, R28 ;  /* 0x000000ffff0a7224 */ /* 0x000fe400078e001c */
[----:B------:R-:W-:Y:S02]  /*29c50*/  IMAD.MOV.U32 R20, RZ, RZ, R30 ;  /* 0x000000ffff147224 */ /* 0x000fe400078e001e */
[----:B------:R-:W-:-:S07]  /*29c60*/  IMAD.MOV.U32 R32, RZ, RZ, R23 ;  /* 0x000000ffff207224 */ /* 0x000fce00078e0017 */
.L_x_1962:
[----:B0-----:R-:W2:Y:S01]  /*29c70*/  LDL R2, [R1+0x4] ;  /* 0x0000040001027983 */ /* 0x001ea20000100800 */
[----:B------:R-:W0:Y:S03]  /*29c80*/  LDC R7, c[0x0][0x430] ;  /* 0x00010c00ff077b82 */ /* 0x000e260000000800 */
[----:B------:R-:W3:Y:S01]  /*29c90*/  LDL R8, [R1+0x8] ;  /* 0x0000080001087983 */ /* 0x000ee20000100800 */
[----:B------:R-:W1:Y:S01]  /*29ca0*/  S2R R3, SR_TID.X ;  /* 0x0000000000037919 */ /* 0x000e620000002100 */
[----:B------:R-:W4:Y:S01]  /*29cb0*/  S2R R9, SR_TID.X ;  /* 0x0000000000097919 */ /* 0x000f220000002100 */
[----:B0-----:R-:W-:-:S13]  /*29cc0*/  ISETP.NE.AND P0, PT, R7, 0x1, PT ;  /* 0x000000010700780c */ /* 0x001fda0003f05270 */
[----:B------:R-:W0:Y:S01]  /*29cd0*/  @P0 LDC R5, c[0x0][0x434] ;  /* 0x00010d00ff050b82 */ /* 0x000e220000000800 */
[----:B-1----:R-:W-:-:S04]  /*29ce0*/  LOP3.LUT R3, R3, 0x7f, RZ, 0xc0, !PT ;  /* 0x0000007f03037812 */ /* 0x002fc800078ec0ff */
[----:B------:R-:W-:Y:S01]  /*29cf0*/  SHF.R.U32.HI R3, RZ, 0x3, R3 ;  /* 0x00000003ff037819 */ /* 0x000fe20000011603 */
[----:B----4-:R-:W-:-:S05]  /*29d00*/  IMAD.SHL.U32 R9, R9, 0x10, RZ ;  /* 0x0000001009097824 */ /* 0x010fca00078e00ff */
[----:B------:R-:W-:Y:S02]  /*29d10*/  LOP3.LUT R9, R3, 0x70, R9, 0xf8, !PT ;  /* 0x0000007003097812 */ /* 0x000fe400078ef809 */
[----:B------:R-:W1:Y:S02]  /*29d20*/  @P0 LDC R3, c[0x0][0x438] ;  /* 0x00010e00ff030b82 */ /* 0x000e640000000800 */
[----:B------:R-:W-:Y:S01]  /*29d30*/  ISETP.GT.U32.AND P2, PT, R9, 0x5f, PT ;  /* 0x0000005f0900780c */ /* 0x000fe20003f44070 */
[----:B--2---:R-:W-:-:S04]  /*29d40*/  IMAD R4, R0, 0x60, R2 ;  /* 0x0000006000047824 */ /* 0x004fc800078e0202 */
[----:B------:R-:W-:-:S04]  /*29d50*/  IMAD.IADD R4, R9, 0x1, R4 ;  /* 0x0000000109047824 */ /* 0x000fc800078e0204 */
[----:B0-----:R-:W-:-:S04]  /*29d60*/  @P0 IMAD.HI.U32 R6, R4, R5, RZ ;  /* 0x0000000504060227 */ /* 0x001fc800078e00ff */
[----:B------:R-:W-:Y:S01]  /*29d70*/  IMAD.MOV.U32 R2, RZ, RZ, R4 ;  /* 0x000000ffff027224 */ /* 0x000fe200078e0004 */
[----:B-1----:R-:W-:-:S05]  /*29d80*/  @P0 SHF.R.U32.HI R2, RZ, R3, R6 ;  /* 0x00000003ff020219 */ /* 0x002fca0000011606 */
        /* <DEDUP_REMOVED lines=13> */
[----:B------:R-:W-:Y:S01]  /*29e60*/  LOP3.LUT P1, RZ, R16, 0x10, RZ, 0xc0, !PT ;  /* 0x0000001010ff7812 */ /* 0x000fe2000782c0ff */
[----:B------:R-:W-:-:S05]  /*29e70*/  VIADD R28, R10, 0x1 ;  /* 0x000000010a1c7836 */ /* 0x000fca0000000000 */
[C---:B------:R-:W-:Y:S01]  /*29e80*/  ISETP.NE.AND P0, PT, R28.reuse, 0x2, PT ;  /* 0x000000021c00780c */ /* 0x040fe20003f05270 */
[----:B------:R-:W-:Y:S05]  /*29e90*/  YIELD ;  /* 0x0000000000007946 */ /* 0x000fea0003800000 */
[----:B------:R-:W-:Y:S01]  /*29ea0*/  SEL R3, RZ, 0x1, P0 ;  /* 0x00000001ff037807 */ /* 0x000fe20000000000 */
[----:B------:R-:W-:Y:S01]  /*29eb0*/  IMAD.MOV.U32 R23, RZ, RZ, R0 ;  /* 0x000000ffff177224 */ /* 0x000fe200078e0000 */
[----:B------:R-:W-:Y:S02]  /*29ec0*/  SEL R28, R28, RZ, P0 ;  /* 0x000000ff1c1c7207 */ /* 0x000fe40000000000 */
[----:B------:R-:W-:Y:S01]  /*29ed0*/  LOP3.LUT R30, R20, R3, RZ, 0x3c, !PT ;  /* 0x00000003141e7212 */ /* 0x000fe200078e3cff */
[----:B0-----:R-:W-:Y:S06]  /*29ee0*/  @!P1 BRA `(.L_x_1950) ;  /* 0x0000000000049947 */ /* 0x001fec0003800000 */
[----:B------:R-:W-:Y:S01]  /*29ef0*/  BPT.TRAP 0x1 ;  /* 0x000000040000795c */ /* 0x000fe20000300000 */
.L_x_1950:
[----:B------:R-:W-:Y:S01]  /*29f00*/  IMAD R5, R28, 0x8, R17 ;  /* 0x000000081c057824 */ /* 0x000fe200078e0211 */
[----:B------:R-:W-:Y:S01]  /*29f10*/  SHF.L.U32 R0, R30, 0x1f, RZ ;  /* 0x0000001f1e007819 */ /* 0x000fe200000006ff */
[----:B------:R-:W-:Y:S03]  /*29f20*/  BSSY B1, `(.L_x_1951) ;  /* 0x0000003000017945 */ /* 0x000fe60003800000 */
[----:B------:R-:W0:Y:S02]  /*29f30*/  SYNCS.PHASECHK.TRANS64.TRYWAIT P0, [R5+URZ+0x2a840], R0 ;  /* 0x02a84000050075a7 */ /* 0x000e24000800017f */
[----:B0-----:R-:W-:Y:S05]  /*29f40*/  @!P0 BRA `(.L_x_1952) ;  /* 0x0000005000748947 */ /* 0x001fea0003800000 */
.L_x_2096:
[----:B------:R-:W-:Y:S05]  /*29f50*/  BSYNC B1 ;  /* 0x0000000000017941 */ /* 0x000fea0003800000 */
.L_x_1951:
[----:B------:R-:W-:Y:S01]  /*29f60*/  SHF.R.S32.HI R21, RZ, 0x1f, R7 ;  /* 0x0000001fff157819 */ /* 0x000fe20000011407 */
[----:B------:R-:W-:Y:S01]  /*29f70*/  ULDC.64 UR4, c[0x0][0x300] ;  /* 0x0000c00000047ab9 */ /* 0x000fe20000000a00 */
[----:B-----5:R-:W-:Y:S01]  /*29f80*/  SHF.R.S32.HI R25, RZ, 0x1f, R6 ;  /* 0x0000001fff197819 */ /* 0x020fe20000011406 */
[----:B------:R-:W-:Y:S01]  /*29f90*/  IMAD.WIDE.U32 R2, R7, UR4, RZ ;  /* 0x0000000407027c25 */ /* 0x000fe2000f8e00ff */
[----:B------:R-:W-:Y:S01]  /*29fa0*/  ULDC.64 UR6, c[0x0][0x2e8] ;  /* 0x0000ba0000067ab9 */ /* 0x000fe20000000a00 */
[C---:B------:R-:W-:Y:S02]  /*29fb0*/  LOP3.LUT P3, RZ, R16.reuse, 0x4, RZ, 0xc0, !PT ;  /* 0x0000000410ff7812 */ /* 0x040fe4000786c0ff */
[----:B0-----:R-:W-:Y:S01]  /*29fc0*/  IMAD R0, R21, UR4, RZ ;  /* 0x0000000415007c24 */ /* 0x001fe2000f8e02ff */
        /* <DEDUP_REMOVED lines=59> */
.L_x_2110:
        /* <DEDUP_REMOVED lines=10> */
.L_x_1954:
        /* <DEDUP_REMOVED lines=10> */
.L_x_1955:
[----:B------:R2:W-:Y:S01]  /*2a4c0*/  SYNCS.ARRIVE.TRANS64.A1T0 RZ, [R5+URZ+0x2a830], RZ ;  /* 0x02a830ff05ff79a7 */ /* 0x0005e2000810003f */
[----:B------:R-:W-:Y:S05]  /*2a4d0*/  @!P2 BRA `(.L_x_1956) ;  /* 0x000000000004a947 */ /* 0x000fea0003800000 */
[----:B------:R-:W-:Y:S01]  /*2a4e0*/  BPT.TRAP 0x1 ;  /* 0x000000040000795c */ /* 0x000fe20000300000 */
.L_x_1956:
[----:B-1----:R-:W-:Y:S01]  /*2a4f0*/  SHF.L.U32 R2, R20, 0x1f, RZ ;  /* 0x0000001f14027819 */ /* 0x002fe200000006ff */
[----:B--2---:R-:W-:Y:S01]  /*2a500*/  IMAD R5, R10, 0x8, R17 ;  /* 0x000000080a057824 */ /* 0x004fe200078e0211 */
[----:B------:R-:W-:Y:S03]  /*2a510*/  BSSY B1, `(.L_x_1957) ;  /* 0x0000003000017945 */ /* 0x000fe60003800000 */
[----:B------:R-:W1:Y:S02]  /*2a520*/  SYNCS.PHASECHK.TRANS64.TRYWAIT P0, [R5+URZ+0x2a860], R2 ;  /* 0x02a86002050075a7 */ /* 0x000e64000800017f */
[----:B-1----:R-:W-:Y:S05]  /*2a530*/  @!P0 BRA `(.L_x_1958) ;  /* 0x0000005000e88947 */ /* 0x002fea0003800000 */
.L_x_2111:
[----:B------:R-:W-:Y:S05]  /*2a540*/  BSYNC B1 ;  /* 0x0000000000017941 */ /* 0x000fea0003800000 */
.L_x_1957:
[----:B------:R-:W2:Y:S01]  /*2a550*/  S2R R3, SR_TID.X ;  /* 0x0000000000037919 */ /* 0x000ea20000002100 */
[----:B------:R-:W-:Y:S01]  /*2a560*/  UMOV UR4, 0xffffffff ;  /* 0xffffffff00047882 */ /* 0x000fe20000000000 */
[----:B0-----:R-:W-:Y:S01]  /*2a570*/  IMAD R8, R32, -0x60, R37 ;  /* 0xffffffa020087824 */ /* 0x001fe200078e0225 */
[----:B------:R-:W-:Y:S01]  /*2a580*/  LOP3.LUT P0, RZ, R29, 0x2, RZ, 0xc0, !PT ;  /* 0x000000021dff7812 */ /* 0x000fe2000780c0ff */
[----:B------:R-:W-:Y:S01]  /*2a590*/  IMAD R4, R10, 0x3000, R34 ;  /* 0x000030000a047824 */ /* 0x000fe200078e0222 */
[----:B--2---:R-:W-:-:S04]  /*2a5a0*/  LOP3.LUT R3, R3, 0x7f, RZ, 0xc0, !PT ;  /* 0x0000007f03037812 */ /* 0x004fc800078ec0ff */
[----:B------:R-:W-:-:S05]  /*2a5b0*/  SHF.R.U32.HI R3, RZ, 0x3, R3 ;  /* 0x00000003ff037819 */ /* 0x000fca0000011603 */
[----:B------:R-:W-:Y:S01]  /*2a5c0*/  IMAD.IADD R8, R8, 0x1, -R3 ;  /* 0x0000000108087824 */ /* 0x000fe200078e0a03 */
[----:B------:R-:W-:Y:S06]  /*2a5d0*/  BRA.DIV UR4, `(.L_x_1959) ;  /* 0x0000005204d47947 */ /* 0x000fec000b800000 */
[----:B-1----:R-:W0:Y:S01]  /*2a5e0*/  SHFL.IDX PT, R2, R18, RZ, 0x181f ;  /* 0x00181fff12027589 */ /* 0x002e2200000e0000 */
        /* <DEDUP_REMOVED lines=44> */
.L_x_2125:
[C---:B------:R-:W-:Y:S01]  /*2a8b0*/  ISETP.LT.OR P1, PT, R8.reuse, 0x51, !P1 ;  /* 0x000000510800780c */ /* 0x040fe20004f21670 */
[----:B------:R-:W-:Y:S01]  /*2a8c0*/  ULDC.64 UR4, c[0x0][0x328] ;  /* 0x0000ca0000047ab9 */ /* 0x000fe20000000a00 */
[----:B------:R-:W-:Y:S02]  /*2a8d0*/  ISETP.LT.OR P0, PT, R8, 0x51, !P0 ;  /* 0x000000510800780c */ /* 0x000fe40004701670 */
[----:B-1----:R-:W-:Y:S01]  /*2a8e0*/  IADD3 R2, P2, R2, R0, RZ ;  /* 0x0000000002027210 */ /* 0x002fe20007f5e0ff */
        /* <DEDUP_REMOVED lines=17> */
.L_x_1960:
        /* <DEDUP_REMOVED lines=10> */
.L_x_1961:
[----:B------:R-:W2:Y:S01]  /*2aaa0*/  LDL R0, [R1] ;  /* 0x0000000001007983 */ /* 0x000ea20000100800 */
[----:B------:R-:W-:Y:S01]  /*2aab0*/  IMAD.MOV.U32 R3, RZ, RZ, R25 ;  /* 0x000000ffff037224 */ /* 0x000fe200078e0019 */
[----:B------:R-:W-:Y:S01]  /*2aac0*/  ULDC.64 UR4, c[0x0][0x330] ;  /* 0x0000cc0000047ab9 */ /* 0x000fe20000000a00 */
[----:B------:R-:W-:Y:S01]  /*2aad0*/  ULDC.64 UR6, c[0x0][0x318] ;  /* 0x0000c60000067ab9 */ /* 0x000fe20000000a00 */
[----:B------:R1:W-:Y:S01]  /*2aae0*/  SYNCS.ARRIVE.TRANS64.A1T0 RZ, [R5+URZ+0x2a850], RZ ;  /* 0x02a850ff05ff79a7 */ /* 0x0003e2000810003f */
[----:B------:R-:W-:-:S04]  /*2aaf0*/  IMAD.WIDE.U32 R2, R26, UR4, R2 ;  /* 0x000000041a027c25 */ /* 0x000fc8000f8e0002 */
[----:B------:R-:W-:Y:S01]  /*2ab00*/  IMAD R19, R26, UR5, R3 ;  /* 0x000000051a137c24 */ /* 0x000fe2000f8e0203 */
[C---:B0-----:R-:W-:Y:S01]  /*2ab10*/  LEA R18, P0, R2.reuse, UR6, 0x1 ;  /* 0x0000000602127c11 */ /* 0x041fe2000f8008ff */
[----:B------:R-:W-:Y:S02]  /*2ab20*/  IMAD.MOV.U32 R10, RZ, RZ, R28 ;  /* 0x000000ffff0a7224 */ /* 0x000fe400078e001c */
[----:B------:R-:W-:Y:S01]  /*2ab30*/  IMAD.MOV.U32 R20, RZ, RZ, R30 ;  /* 0x000000ffff147224 */ /* 0x000fe200078e001e */
[----:B------:R-:W-:Y:S01]  /*2ab40*/  LEA.HI.X R19, R2, UR7, R19, 0x1, P0 ;  /* 0x0000000702137c11 */ /* 0x000fe200080f0c13 */
[----:B------:R-:W-:Y:S01]  /*2ab50*/  IMAD.MOV.U32 R32, RZ, RZ, R23 ;  /* 0x000000ffff207224 */ /* 0x000fe200078e0017 */
[C---:B--2---:R-:W-:Y:S01]  /*2ab60*/  ISETP.GT.AND P0, PT, R23.reuse, R0, PT ;  /* 0x000000001700720c */ /* 0x044fe20003f04270 */
[----:B------:R-:W-:-:S12]  /*2ab70*/  VIADD R0, R23, 0xffffffff ;  /* 0xffffffff17007836 */ /* 0x000fd80000000000 */
[----:B-1----:R-:W-:Y:S05]  /*2ab80*/  @P0 BRA `(.L_x_1962) ;  /* 0xfffffff000380947 */ /* 0x002fea000383ffff */
.L_x_1949:
[----:B------:R-:W-:Y:S05]  /*2ab90*/  BSYNC B0 ;  /* 0x0000000000007941 */ /* 0x000fea0003800000 */
.L_x_1948:
[----:B0-----:R-:W0:Y:S01]  /*2aba0*/  S2R R2, SR_TID.X ;  /* 0x0000000000027919 */ /* 0x001e220000002100 */
[----:B------:R-:W-:Y:S01]  /*2abb0*/  BSSY B0, `(.L_x_1963) ;  /* 0x0000010000007945 */ /* 0x000fe20003800000 */
[----:B0-----:R-:W-:-:S04]  /*2abc0*/  LOP3.LUT R2, R2, 0x7f, RZ, 0xc0, !PT ;  /* 0x0000007f02027812 */ /* 0x001fc800078ec0ff */
[----:B------:R-:W-:-:S13]  /*2abd0*/  ISETP.NE.AND P0, PT, R2, RZ, PT ;  /* 0x000000ff0200720c */ /* 0x000fda0003f05270 */
[----:B------:R-:W-:Y:S05]  /*2abe0*/  @P0 BRA `(.L_x_1964) ;  /* 0x0000000000300947 */ /* 0x000fea0003800000 */
[----:B------:R-:W0:Y:S01]  /*2abf0*/  S2R R5, SR_LANEID ;  /* 0x0000000000057919 */ /* 0x000e220000000000 */
[----:B------:R-:W-:Y:S01]  /*2ac00*/  VOTEU.ANY UR4, UPT, PT ;  /* 0x0000000000047886 */ /* 0x000fe200038e0100 */
[----:B------:R-:W1:Y:S01]  /*2ac10*/  LDC.64 R2, c[0x0][0xc60] ;  /* 0x00031800ff027b82 */ /* 0x000e620000000a00 */
[----:B------:R-:W0:Y:S02]  /*2ac20*/  FLO.U32 R0, UR4 ;  /* 0x0000000400007d00 */ /* 0x000e2400080e0000 */
[----:B0-----:R-:W-:-:S06]  /*2ac30*/  ISETP.EQ.U32.AND P0, PT, R0, R5, PT ;  /* 0x000000050000720c */ /* 0x001fcc0003f02070 */
[----:B------:R-:W1:Y:S07]  /*2ac40*/  POPC R5, UR4 ;  /* 0x0000000400057d09 */ /* 0x000e6e0008000000 */
[----:B-1----:R-:W2:Y:S01]  /*2ac50*/  @P0 ATOMG.E.ADD.STRONG.GPU PT, R3, desc[UR60][R2.64], R5 ;  /* 0x00000005020309a8 */ /* 0x002ea200081ee1fc */
[----:B------:R-:W0:Y:S02]  /*2ac60*/  S2R R4, SR_LTMASK ;  /* 0x0000000000047919 */ /* 0x000e240000003900 */
[----:B0-----:R-:W-:-:S04]  /*2ac70*/  LOP3.LUT R4, R4, UR4, RZ, 0xc0, !PT ;  /* 0x0000000404047c12 */ /* 0x001fc8000f8ec0ff */
[----:B------:R-:W0:Y:S01]  /*2ac80*/  POPC R7, R4 ;  /* 0x0000000400077309 */ /* 0x000e220000000000 */
[----:B--2---:R-:W0:Y:S02]  /*2ac90*/  SHFL.IDX PT, R0, R3, R0, 0x1f ;  /* 0x00001f0003007589 */ /* 0x004e2400000e0000 */
[----:B0-----:R-:W-:-:S07]  /*2aca0*/  IADD3 R24, R0, UR38, R7 ;  /* 0x0000002600187c10 */ /* 0x001fce000fffe007 */
.L_x_1964:
[----:B------:R-:W-:Y:S05]  /*2acb0*/  BSYNC B0 ;  /* 0x0000000000007941 */ /* 0x000fea0003800000 */
.L_x_1963:
[----:B------:R-:W-:-:S13]  /*2acc0*/  LOP3.LUT P0, RZ, R16, 0x10, RZ, 0xc0, !PT ;  /* 0x0000001010ff7812 */ /* 0x000fda000780c0ff */
[----:B------:R-:W-:Y:S05]  /*2acd0*/  @!P0 BRA `(.L_x_1965) ;  /* 0x0000000000048947 */ /* 0x000fea0003800000 */
[----:B------:R-:W-:Y:S01]  /*2ace0*/  BPT.TRAP 0x1 ;  /* 0x000000040000795c */ /* 0x000fe20000300000 */
.L_x_1965:
[----:B------:R-:W-:Y:S01]  /*2acf0*/  IMAD R0, R28, 0x8, R17 ;  /* 0x000000081c007824 */ /* 0x000fe200078e0211 */
[----:B------:R-:W-:Y:S01]  /*2ad00*/  SHF.L.U32 R3, R30, 0x1f, RZ ;  /* 0x0000001f1e037819 */ /* 0x000fe200000006ff */
[----:B------:R-:W-:Y:S01]  /*2ad10*/  BSSY B0, `(.L_x_1966) ;  /* 0x0000004000007945 */ /* 0x000fe20003800000 */
[----:B------:R-:W-:Y:S02]  /*2ad20*/  IMAD R6, R23, -0x60, R37 ;  /* 0xffffffa017067824 */ /* 0x000fe400078e0225 */
[----:B------:R-:W0:Y:S02]  /*2ad30*/  SYNCS.PHASECHK.TRANS64.TRYWAIT P0, [R0+URZ+0x2a860], R3 ;  /* 0x02a86003000075a7 */ /* 0x000e24000800017f */
[----:B0-----:R-:W-:Y:S05]  /*2ad40*/  @!P0 BRA `(.L_x_1967) ;  /* 0x0000005000e88947 */ /* 0x001fea0003800000 */
.L_x_2126:
[----:B------:R-:W-:Y:S05]  /*2ad50*/  BSYNC B0 ;  /* 0x0000000000007941 */ /* 0x000fea0003800000 */
.L_x_1966:
        /* <DEDUP_REMOVED lines=57> */
.L_x_2140:
        /* <DEDUP_REMOVED lines=11> */
.L_x_1969:
        /* <DEDUP_REMOVED lines=10> */
.L_x_1970:
[----:B------:R2:W-:Y:S01]  /*2b240*/  SYNCS.ARRIVE.TRANS64.A1T0 RZ, [R0+URZ+0x2a850], RZ ;  /* 0x02a850ff00ff79a7 */ /* 0x0005e2000810003f */
[----:B------:R-:W-:-:S05]  /*2b250*/  VIADD R28, R28, 0x1 ;  /* 0x000000011c1c7836 */ /* 0x000fca0000000000 */
[----:B------:R-:W-:-:S04]  /*2b260*/  ISETP.NE.AND P0, PT, R28, 0x2, PT ;  /* 0x000000021c00780c */ /* 0x000fc80003f05270 */
[----:B0-----:R-:W-:Y:S02]  /*2b270*/  SEL R3, RZ, 0x1, P0 ;  /* 0x00000001ff037807 */ /* 0x001fe40000000000 */
[----:B------:R-:W-:Y:S02]  /*2b280*/  SEL R28, R28, RZ, P0 ;  /* 0x000000ff1c1c7207 */ /* 0x000fe40000000000 */
[----:B--2---:R-:W-:-:S07]  /*2b290*/  LOP3.LUT R30, R30, R3, RZ, 0x3c, !PT ;  /* 0x000000031e1e7212 */ /* 0x004fce00078e3cff */
.L_x_1927:
[----:B------:R-:W-:Y:S05]  /*2b2a0*/  BSYNC B7 ;  /* 0x0000000000077941 */ /* 0x000fea0003800000 */
.L_x_1925:
[----:B------:R-:W-:-:S13]  /*2b2b0*/  LOP3.LUT P0, RZ, R16, 0x20, RZ, 0xc0, !PT ;  /* 0x0000002010ff7812 */ /* 0x000fda000780c0ff */
[----:B------:R-:W-:Y:S05]  /*2b2c0*/  @!P0 BRA `(.L_x_1971) ;  /* 0x0000000000248947 */ /* 0x000fea0003800000 */
[----:B------:R-:W-:Y:S05]  /*2b2d0*/  WARPSYNC.ALL ;  /* 0x0000000000007948 */ /* 0x000fea0003800000 */
[----:B------:R-:W2:Y:S08]  /*2b2e0*/  S2UR UR5, SR_CgaCtaId ;  /* 0x00000000000579c3 */ /* 0x000eb00000008800 */
[----:B------:R-:W-:Y:S06]  /*2b2f0*/  BAR.SYNC.DEFER_BLOCKING 0x5, 0x180 ;  /* 0x0146000000007b1d */ /* 0x000fec0000010000 */
[----:B------:R-:W-:-:S02]  /*2b300*/  UMOV UR4, 0x400 ;  /* 0x0000040000047882 */ /* 0x000fc40000000000 */
[----:B--2---:R-:W-:-:S06]  /*2b310*/  ULEA UR4, UR5, UR4, 0x18 ;  /* 0x0000000405047291 */ /* 0x004fcc000f8ec03f */
[----:B0-----:R-:W-:-:S05]  /*2b320*/  IMAD.U32 R17, RZ, RZ, UR4 ;  /* 0x00000004ff117e24 */ /* 0x001fca000f8e00ff */
[----:B------:R0:W2:Y:S01]  /*2b330*/  LDS.128 R24, [R17+0x2a8d0] ;  /* 0x02a8d00011187984 */ /* 0x0000a20000000c00 */
[----:B------:R-:W-:Y:S06]  /*2b340*/  BAR.ARV 0x4, 0x180 ;  /* 0x0106000000007b1d */ /* 0x000fec0000002000 */
[----:B------:R-:W-:Y:S05]  /*2b350*/  BRA `(.L_x_1972) ;  /* 0x0000000c00d47947 */ /* 0x000fea0003800000 */
.L_x_1971:
[----:B------:R-:W2:Y:S01]  /*2b360*/  S2R R8, SR_TID.X ;  /* 0x0000000000087919 */ /* 0x000ea20000002100 */
[----:B------:R-:W-:Y:S01]  /*2b370*/  UMOV UR4, 0xffffffff ;  /* 0xffffffff00047882 */ /* 0x000fe20000000000 */
[----:B--2---:R-:W-:-:S04]  /*2b380*/  LOP3.LUT R8, R8, 0x1f, RZ, 0xc0, !PT ;  /* 0x0000001f08087812 */ /* 0x004fc800078ec0ff */
[----:B------:R-:W-:Y:S01]  /*2b390*/  ISETP.NE.AND P0, PT, R8, 0x1f, PT ;  /* 0x0000001f0800780c */ /* 0x000fe20003f05270 */
[----:B------:R-:W-:-:S12]  /*2b3a0*/  BRA.DIV UR4, `(.L_x_1973) ;  /* 0x0000005604507947 */ /* 0x000fd8000b800000 */
[----:B------:R-:W-:Y:S01]  /*2b3b0*/  IMAD.IADD R7, R27, 0x1, R8 ;  /* 0x000000011b077824 */ /* 0x000fe200078e0208 */
[----:B------:R-:W-:-:S04]  /*2b3c0*/  ULDC UR4, c[0x0][0xc3c] ;  /* 0x00030f0000047ab9 */ /* 0x000fc80000000800 */
[----:B------:R-:W-:-:S13]  /*2b3d0*/  ISETP.GE.OR P1, PT, R7, UR4, !P0 ;  /* 0x0000000407007c0c */ /* 0x000fda000c726670 */
[----:B------:R-:W2:Y:S08]  /*2b3e0*/  @!P1 LDC.64 R2, c[0x0][0xc80] ;  /* 0x00032000ff029b82 */ /* 0x000eb00000000a00 */
[----:B------:R-:W3:Y:S01]  /*2b3f0*/  @!P1 LDC.64 R4, c[0x0][0xc78] ;  /* 0x00031e00ff049b82 */ /* 0x000ee20000000a00 */
[----:B--2---:R-:W-:-:S05]  /*2b400*/  @!P1 IMAD.WIDE R2, R7, 0x4, R2 ;  /* 0x0000000407029825 */ /* 0x004fca00078e0202 */
[----:B-1----:R3:W2:Y:S02]  /*2b410*/  @!P1 LDG.E R6, desc[UR60][R2.64] ;  /* 0x0000003c02069981 */ /* 0x0026a4000c1e1900 */
[----:B---3--:R-:W-:-:S05]  /*2b420*/  @!P1 IMAD.WIDE R2, R7, 0x4, R4 ;  /* 0x0000000407029825 */ /* 0x008fca00078e0204 */
        /* <DEDUP_REMOVED lines=29> */
[----:B------:R1:W2:Y:S02]  /*2b600*/  SHFL.IDX PT, R14, R2, 0x1f, 0x1f ;  /* 0x03e01f00020e7f89 */ /* 0x0002a400000e0000 */
.L_x_2150:
[----:B------:R-:W-:Y:S02]  /*2b610*/  ULDC UR4, c[0x0][0xc38] ;  /* 0x00030e0000047ab9 */ /* 0x000fe40000000800 */
[----:B------:R-:W-:-:S04]  /*2b620*/  IMAD.U32 R5, RZ, RZ, UR4 ;  /* 0x00000004ff057e24 */ /* 0x000fc8000f8e00ff */
[----:B--2---:R-:W-:-:S04]  /*2b630*/  IMAD R14, R14, R5, RZ ;  /* 0x000000050e0e7224 */ /* 0x004fc800078e02ff */
[----:B------:R-:W-:-:S05]  /*2b640*/  IMAD.IADD R7, R7, 0x1, R14 ;  /* 0x0000000107077824 */ /* 0x000fca00078e020e */
[----:B------:R-:W-:-:S13]  /*2b650*/  ISETP.GT.AND P6, PT, R7, R0, PT ;  /* 0x000000000700720c */ /* 0x000fda0003fc4270 */
[----:B------:R-:W-:Y:S05]  /*2b660*/  @P6 BRA `(.L_x_1974) ;  /* 0x0000000000a46947 */ /* 0x000fea0003800000 */
.L_x_1977:
[----:B-1----:R-:W1:Y:S01]  /*2b670*/  LDC R2, c[0x0][0xc3c] ;  /* 0x00030f00ff027b82 */ /* 0x002e620000000800 */
[----:B------:R-:W-:-:S05]  /*2b680*/  VIADD R27, R27, 0x1f ;  /* 0x0000001f1b1b7836 */ /* 0x000fca0000000000 */
[----:B-1----:R-:W-:-:S13]  /*2b690*/  ISETP.GE.AND P6, PT, R27, R2, PT ;  /* 0x000000021b00720c */ /* 0x002fda0003fc6270 */
[----:B------:R-:W-:Y:S05]  /*2b6a0*/  @P6 BRA `(.L_x_1975) ;  /* 0x0000000800bc6947 */ /* 0x000fea0003800000 */
[----:B------:R-:W1:Y:S01]  /*2b6b0*/  S2R R3, SR_TID.X ;  /* 0x0000000000037919 */ /* 0x000e620000002100 */
[----:B------:R-:W-:Y:S01]  /*2b6c0*/  IMAD.MOV.U32 R25, RZ, RZ, RZ ;  /* 0x000000ffff197224 */ /* 0x000fe200078e00ff */
[----:B-1----:R-:W-:-:S05]  /*2b6d0*/  LOP3.LUT R3, R3, 0x1f, RZ, 0xc0, !PT ;  /* 0x0000001f03037812 */ /* 0x002fca00078ec0ff */
[----:B------:R-:W-:-:S05]  /*2b6e0*/  IMAD.IADD R9, R27, 0x1, R3 ;  /* 0x000000011b097824 */ /* 0x000fca00078e0203 */
[----:B------:R-:W-:-:S13]  /*2b6f0*/  ISETP.GE.OR P6, PT, R9, R2, !P0 ;  /* 0x000000020900720c */ /* 0x000fda00047c6670 */
[----:B------:R-:W1:Y:S08]  /*2b700*/  @!P6 LDC.64 R2, c[0x0][0xc80] ;  /* 0x00032000ff02eb82 */ /* 0x000e700000000a00 */
[----:B------:R-:W2:Y:S01]  /*2b710*/  @!P6 LDC.64 R4, c[0x0][0xc78] ;  /* 0x00031e00ff04eb82 */ /* 0x000ea20000000a00 */
[----:B-1----:R-:W-:-:S05]  /*2b720*/  @!P6 IMAD.WIDE R2, R9, 0x4, R2 ;  /* 0x000000040902e825 */ /* 0x002fca00078e0202 */
[----:B------:R2:W3:Y:S02]  /*2b730*/  @!P6 LDG.E R25, desc[UR60][R2.64] ;  /* 0x0000003c0219e981 */ /* 0x0004e4000c1e1900 */
[----:B--2---:R-:W-:-:S04]  /*2b740*/  @!P6 IMAD.WIDE R2, R9, 0x4, R4 ;  /* 0x000000040902e825 */ /* 0x004fc800078e0204 */
[----:B------:R-:W-:-:S06]  /*2b750*/  IMAD.MOV.U32 R4, RZ, RZ, RZ ;  /* 0x000000ffff047224 */ /* 0x000fcc00078e00ff */
[----:B------:R-:W3:Y:S01]  /*2b760*/  @!P6 LDG.E R4, desc[UR60][R2.64] ;  /* 0x0000003c0204e981 */ /* 0x000ee2000c1e1900 */
[----:B------:R-:W-:Y:S01]  /*2b770*/  UMOV UR4, 0xffffffff ;  /* 0xffffffff00047882 */ /* 0x000fe20000000000 */
[----:B---3--:R-:W-:Y:S02]  /*2b780*/  IMAD R13, R4, R25, RZ ;  /* 0x00000019040d7224 */ /* 0x008fe400078e02ff */
[----:B------:R-:W-:Y:S05]  /*2b790*/  BRA.DIV UR4, `(.L_x_1976) ;  /* 0x0000005604907947 */ /* 0x000fea000b800000 */
        /* <DEDUP_REMOVED lines=16> */
.L_x_2158:
[----:B------:R-:W-:Y:S02]  /*2b8a0*/  ULDC UR4, c[0x0][0xc38] ;  /* 0x00030e0000047ab9 */ /* 0x000fe40000000800 */
[----:B------:R-:W-:-:S04]  /*2b8b0*/  IMAD.U32 R5, RZ, RZ, UR4 ;  /* 0x00000004ff057e24 */ /* 0x000fc8000f8e00ff */
[----:B--2---:R-:W-:-:S04]  /*2b8c0*/  IMAD R14, R14, R5, RZ ;  /* 0x000000050e0e7224 */ /* 0x004fc800078e02ff */
[----:B------:R-:W-:-:S05]  /*2b8d0*/  IMAD.IADD R7, R14, 0x1, R7 ;  /* 0x000000010e077824 */ /* 0x000fca00078e0207 */
[----:B------:R-:W-:-:S13]  /*2b8e0*/  ISETP.GT.AND P6, PT, R7, R0, PT ;  /* 0x000000000700720c */ /* 0x000fda0003fc4270 */
[----:B------:R-:W-:Y:S05]  /*2b8f0*/  @!P6 BRA `(.L_x_1977) ;  /* 0xfffffffc005ce947 */ /* 0x000fea000383ffff */
.L_x_1974:
[----:B------:R-:W-:Y:S01]  /*2b900*/  IMAD.IADD R7, R7, 0x1, -R14 ;  /* 0x0000000107077824 */ /* 0x000fe200078e0a0e */
[----:B------:R-:W-:-:S03]  /*2b910*/  UMOV UR4, 0xffffffff ;  /* 0xffffffff00047882 */ /* 0x000fc60000000000 */
[----:B------:R-:W-:-:S05]  /*2b920*/  IMAD R3, R2, R5, R7 ;  /* 0x0000000502037224 */ /* 0x000fca00078e0207 */
[----:B------:R-:W-:Y:S01]  /*2b930*/  ISETP.GT.AND P6, PT, R3, R0, PT ;  /* 0x000000000300720c */ /* 0x000fe20003fc4270 */
[----:B------:R-:W-:-:S12]  /*2b940*/  BRA.DIV UR4, `(.L_x_1978) ;  /* 0x0000005604dc7947 */ /* 0x000fd8000b800000 */
[----:B------:R-:W-:-:S04]  /*2b950*/  VOTE.ANY R3, PT, !P6 ;  /* 0x0000000000037806 */ /* 0x000fc800070e0100 */
[----:B------:R-:W2:Y:S02]  /*2b960*/  POPC R12, R3 ;  /* 0x00000003000c7309 */ /* 0x000ea40000000000 */
[----:B--2---:R2:W3:Y:S01]  /*2b970*/  SHFL.IDX PT, R25, R25, R12, 0x1f ;  /* 0x00001f0c19197589 */ /* 0x0044e200000e0000 */
[----:B------:R-:W-:-:S03]  /*2b980*/  IMAD.IADD R27, R12, 0x1, R27 ;  /* 0x000000010c1b7824 */ /* 0x000fc600078e021b */
[----:B------:R2:W4:Y:S04]  /*2b990*/  SHFL.IDX PT, R4, R4, R12, 0x1f ;  /* 0x00001f0c04047589 */ /* 0x00052800000e0000 */
.L_x_2163:
[----:B------:R-:W-:-:S13]  /*2b9a0*/  ISETP.NE.AND P0, PT, R3, RZ, PT ;  /* 0x000000ff0300720c */ /* 0x000fda0003f05270 */
[----:B------:R-:W-:Y:S05]  /*2b9b0*/  @!P0 BRA `(.L_x_1979) ;  /* 0x0000000000108947 */ /* 0x000fea0003800000 */
[----:B------:R-:W-:Y:S01]  /*2b9c0*/  UMOV UR4, 0xffffffff ;  /* 0xffffffff00047882 */ /* 0x000fe20000000000 */
[----:B--2---:R-:W-:Y:S02]  /*2b9d0*/  VIADD R12, R12, 0xffffffff ;  /* 0xffffffff0c0c7836 */ /* 0x004fe40000000000 */
[----:B------:R-:W-:Y:S05]  /*2b9e0*/  BRA.DIV UR4, `(.L_x_1980) ;  /* 0x0000005a04107947 */ /* 0x000fea000b800000 */
[----:B------:R2:W0:Y:S02]  /*2b9f0*/  SHFL.IDX PT, R6, R2, R12, 0x1f ;  /* 0x00001f0c02067589 */ /* 0x00042400000e0000 */
.L_x_1979:
[----:B----4-:R-:W-:Y:S01]  /*2ba00*/  ISETP.NE.AND P0, PT, R4, 0x1, PT ;  /* 0x000000010400780c */ /* 0x010fe20003f05270 */
[----:B0-----:R-:W-:-:S04]  /*2ba10*/  IMAD R24, R6, R5, R7 ;  /* 0x0000000506187224 */ /* 0x001fc800078e0207 */
[----:B------:R-:W-:-:S08]  /*2ba20*/  IMAD.IADD R0, R0, 0x1, -R24 ;  /* 0x0000000100007824 */ /* 0x000fd000078e0a18 */
[----:B------:R-:W-:Y:S05]  /*2ba30*/  @!P0 BRA `(.L_x_1981) ;  /* 0x0000000000dc8947 */ /* 0x000fea0003800000 */
[-C--:B---3--:R-:W-:Y:S02]  /*2ba40*/  IABS R5, R25.reuse ;  /* 0x0000001900057213 */ /* 0x088fe40000000000 */
[----:B------:R-:W-:Y:S02]  /*2ba50*/  IABS R6, R4 ;  /* 0x0000000400067213 */ /* 0x000fe40000000000 */
[----:B------:R-:W0:Y:S08]  /*2ba60*/  I2F.RP R7, R5 ;  /* 0x0000000500077306 */ /* 0x000e300000209400 */
[----:B------:R-:W3:Y:S08]  /*2ba70*/  I2F.RP R8, R6 ;  /* 0x0000000600087306 */ /* 0x000ef00000209400 */
[----:B0-----:R-:W1:Y:S08]  /*2ba80*/  MUFU.RCP R7, R7 ;  /* 0x0000000700077308 */ /* 0x001e700000001000 */
[----:B---3--:R-:W-:Y:S01]  /*2ba90*/  MUFU.RCP R8, R8 ;  /* 0x0000000800087308 */ /* 0x008fe20000001000 */
[----:B-12---:R-:W-:Y:S01]  /*2baa0*/  VIADD R2, R7, 0xffffffe ;  /* 0x0ffffffe07027836 */ /* 0x006fe20000000000 */
        /* <DEDUP_REMOVED lines=43> */
[--C-:B------:R-:W-:Y:S02]  /*2bd60*/  IMAD R4, R4, R2, R7.reuse ;  /* 0x0000000204047224 */ /* 0x100fe400078e0207 */
[----:B------:R-:W-:Y:S02]  /*2bd70*/  IMAD.MOV R2, RZ, RZ, -R7 ;  /* 0x000000ffff027224 */ /* 0x000fe400078e0a07 */
[----:B------:R-:W-:Y:S02]  /*2bd80*/  IMAD R26, R4, 0x10000, R5 ;  /* 0x00010000041a7824 */ /* 0x000fe400078e0205 */
[----:B------:R-:W-:Y:S01]  /*2bd90*/  IMAD R2, R25, R2, R0 ;  /* 0x0000000219027224 */ /* 0x000fe200078e0200 */
[----:B------:R-:W-:Y:S06]  /*2bda0*/  BRA `(.L_x_1982) ;  /* 0x0000000000f07947 */ /* 0x000fec0003800000 */
.L_x_1981:
[----:B-12---:R-:W0:Y:S02]  /*2bdb0*/  LDC.64 R2, c[0x0][0xc90] ;  /* 0x00032400ff027b82 */ /* 0x006e240000000a00 */
[----:B0-----:R-:W-:-:S05]  /*2bdc0*/  IMAD.WIDE R2, R27, 0x4, R2 ;  /* 0x000000041b027825 */ /* 0x001fca00078e0202 */
[----:B------:R0:W3:Y:S02]  /*2bdd0*/  LDG.E R6, desc[UR60][R2.64] ;  /* 0x0000003c02067981 */ /* 0x0000e4000c1e1900 */
[----:B0-----:R-:W-:Y:S02]  /*2bde0*/  IMAD.MOV.U32 R2, RZ, RZ, RZ ;  /* 0x000000ffff027224 */ /* 0x001fe400078e00ff */
[----:B---3--:R-:W-:-:S05]  /*2bdf0*/  IMAD R7, R25, R6, RZ ;  /* 0x0000000619077224 */ /* 0x008fca00078e02ff */
        /* <DEDUP_REMOVED lines=55> */
.L_x_1982:
[----:B------:R-:W-:-:S05]  /*2c170*/  LOP3.LUT R2, RZ, R2, RZ, 0x33, !PT ;  /* 0x00000002ff027212 */ /* 0x000fca00078e33ff */
[----:B------:R-:W-:Y:S01]  /*2c180*/  IMAD.IADD R25, R25, 0x1, R2 ;  /* 0x0000000119197824 */ /* 0x000fe200078e0202 */
[----:B------:R-:W-:Y:S06]  /*2c190*/  BRA `(.L_x_1983) ;  /* 0x00000000001c7947 */ /* 0x000fec0003800000 */
.L_x_1975:
[----:B------:R-:W-:Y:S01]  /*2c1a0*/  UMOV UR4, URZ ;  /* 0x0000003f00047c82 */ /* 0x000fe20008000000 */
[----:B------:R-:W-:Y:S01]  /*2c1b0*/  UMOV UR5, URZ ;  /* 0x0000003f00057c82 */ /* 0x000fe20008000000 */
[----:B------:R-:W-:Y:S01]  /*2c1c0*/  ULDC UR6, c[0x0][0xc3c] ;  /* 0x00030f0000067ab9 */ /* 0x000fe20000000800 */
[----:B------:R-:W-:Y:S02]  /*2c1d0*/  IMAD.MOV.U32 R24, RZ, RZ, R0 ;  /* 0x000000ffff187224 */ /* 0x000fe400078e0000 */
[----:B------:R-:W-:Y:S02]  /*2c1e0*/  IMAD.U32 R25, RZ, RZ, UR4 ;  /* 0x00000004ff197e24 */ /* 0x000fe4000f8e00ff */
[----:B------:R-:W-:Y:S02]  /*2c1f0*/  IMAD.U32 R26, RZ, RZ, UR5 ;  /* 0x00000005ff1a7e24 */ /* 0x000fe4000f8e00ff */
[----:B------:R-:W-:-:S07]  /*2c200*/  IMAD.U32 R27, RZ, RZ, UR6 ;  /* 0x00000006ff1b7e24 */ /* 0x000fce000f8e00ff */
.L_x_1983:
[----:B------:R-:W1:Y:S01]  /*2c210*/  S2R R0, SR_TID.X ;  /* 0x0000000000007919 */ /* 0x000e620000002100 */
[----:B------:R-:W-:Y:S05]  /*2c220*/  WARPSYNC.ALL ;  /* 0x0000000000007948 */ /* 0x000fea0003800000 */
[----:B------:R-:W-:Y:S01]  /*2c230*/  BAR.SYNC.DEFER_BLOCKING 0x4, 0x180 ;  /* 0x0106000000007b1d */ /* 0x000fe20000010000 */
[----:B-1----:R-:W-:-:S04]  /*2c240*/  LOP3.LUT R0, R0, 0x1f, RZ, 0xc0, !PT ;  /* 0x0000001f00007812 */ /* 0x002fc800078ec0ff */
[----:B------:R-:W-:-:S13]  /*2c250*/  ISETP.NE.AND P0, PT, R0, RZ, PT ;  /* 0x000000ff0000720c */ /* 0x000fda0003f05270 */
[----:B------:R-:W0:Y:S01]  /*2c260*/  @!P0 S2R R3, SR_CgaCtaId ;  /* 0x0000000000038919 */ /* 0x000e220000008800 */
[----:B------:R-:W-:-:S04]  /*2c270*/  @!P0 MOV R0, 0x400 ;  /* 0x0000040000008802 */ /* 0x000fc80000000f00 */
[----:B0-----:R-:W-:-:S05]  /*2c280*/  @!P0 LEA R17, R3, R0, 0x18 ;  /* 0x0000000003118211 */ /* 0x001fca00078ec0ff */
[----:B------:R3:W-:Y:S01]  /*2c290*/  @!P0 STS.128 [R17+0x2a8d0], R24 ;  /* 0x02a8d01811008388 */ /* 0x0007e20000000c00 */
[----:B------:R-:W-:Y:S06]  /*2c2a0*/  BAR.ARV 0x5, 0x180 ;  /* 0x0146000000007b1d */ /* 0x000fec0000002000 */
.L_x_1972:
[----:B------:R-:W-:Y:S02]  /*2c2b0*/  ULDC UR4, c[0x0][0xc3c] ;  /* 0x00030f0000047ab9 */ /* 0x000fe40000000800 */
[----:B--2---:R-:W-:-:S13]  /*2c2c0*/  ISETP.GE.AND P0, PT, R27, UR4, PT ;  /* 0x000000041b007c0c */ /* 0x004fda000bf06270 */
[----:B------:R-:W-:Y:S05]  /*2c2d0*/  @!P0 BRA `(.L_x_1984) ;  /* 0xffffff9400208947 */ /* 0x000fea000383ffff */
[----:B------:R-:W-:Y:S05]  /*2c2e0*/  BSYNC B8 ;  /* 0x0000000000087941 */ /* 0x000fea0003800000 */
.L_x_1863:
[----:B------:R-:W2:Y:S01]  /*2c2f0*/  LDL.LU R0, [R1+0x24] ;  /* 0x0000240001007983 */ /* 0x000ea20000300800 */
[----:B------:R-:W-:Y:S01]  /*2c300*/  BSSY B0, `(.L_x_1985) ;  /* 0x000000b000007945 */ /* 0x000fe20003800000 */
[----:B------:R-:W4:Y:S01]  /*2c310*/  S2R R5, SR_CgaCtaId ;  /* 0x0000000000057919 */ /* 0x000f220000008800 */
[----:B--2---:R-:W-:-:S05]  /*2c320*/  VIADD R0, R0, 0x1 ;  /* 0x0000000100007836 */ /* 0x004fca0000000000 */
        /* <DEDUP_REMOVED lines=8> */
.L_x_2166:
[----:B------:R-:W-:Y:S05]  /*2c3b0*/  BSYNC B0 ;  /* 0x0000000000007941 */ /* 0x000fea0003800000 */
.L_x_1985:
[----:B------:R-:W-:-:S03]  /*2c3c0*/  UMOV UR4, 0xffffffff ;  /* 0xffffffff00047882 */ /* 0x000fc60000000000 */
[----:B------:R-:W-:Y:S05]  /*2c3d0*/  BRA.DIV UR4, `(.L_x_1987) ;  /* 0x0000004e04d07947 */ /* 0x000fea000b800000 */
[----:B0-----:R-:W0:Y:S02]  /*2c3e0*/  S2R R0, SR_TID.X ;  /* 0x0000000000007919 */ /* 0x001e240000002100 */
[----:B0-----:R-:W-:-:S04]  /*2c3f0*/  SHF.R.U32.HI R0, RZ, 0x5, R0 ;  /* 0x00000005ff007819 */ /* 0x001fc80000011600 */
[----:B------:R-:W-:-:S05]  /*2c400*/  LOP3.LUT R0, R0, 0x3, RZ, 0xc0, !PT ;  /* 0x0000000300007812 */ /* 0x000fca00078ec0ff */
[----:B------:R0:W2:Y:S02]  /*2c410*/  SHFL.IDX PT, R14, R0, RZ, 0x1f ;  /* 0x00001fff000e7589 */ /* 0x0000a400000e0000 */
.L_x_2169:
[----:B--2---:R-:W-:-:S13]  /*2c420*/  ISETP.NE.AND P0, PT, R14, RZ, PT ;  /* 0x000000ff0e00720c */ /* 0x004fda0003f05270 */
[----:B------:R-:W-:Y:S05]  /*2c430*/  @P0 BRA `(.L_x_1546) ;  /* 0x0000000000900947 */ /* 0x000fea0003800000 */
[----:B------:R-:W-:-:S03]  /*2c440*/  UMOV UR4, 0xffffffff ;  /* 0xffffffff00047882 */ /* 0x000fc60000000000 */
[----:B------:R-:W-:Y:S05]  /*2c450*/  BRA.DIV UR4, `(.L_x_1988) ;  /* 0x0000004e04e47947 */ /* 0x000fea000b800000 */
[----:B------:R-:W-:-:S13]  /*2c460*/  ELECT P6, URZ, PT ;  /* 0x00000000003f782f */ /* 0x000fda00038c0000 */
.L_x_2172:
[----:B------:R-:W-:Y:S05]  /*2c470*/  @!P6 BRA `(.L_x_1546) ;  /* 0x000000000080e947 */ /* 0x000fea0003800000 */
[----:B0-----:R-:W2:Y:S02]  /*2c480*/  LDL R0, [R1+0x58] ;  /* 0x0000580001007983 */ /* 0x001ea40000100800 */
[----:B--2---:R-:W-:-:S13]  /*2c490*/  R2UR UR4, R0 ;  /* 0x00000000000472ca */ /* 0x004fda00000e0000 */
[----:B------:R-:W-:-:S06]  /*2c4a0*/  ULOP3.LUT UR4, UR4, 0x2, URZ, 0xfc, !UPT ;  /* 0x0000000204047892 */ /* 0x000fcc000f8efc3f */
[----:B------:R-:W-:-:S05]  /*2c4b0*/  IMAD.U32 R0, RZ, RZ, UR4 ;  /* 0x00000004ff007e24 */ /* 0x000fca000f8e00ff */
[----:B------:R-:W-:-:S13]  /*2c4c0*/  ISETP.NE.AND P0, PT, R0, 0x3, PT ;  /* 0x000000030000780c */ /* 0x000fda0003f05270 */
[----:B------:R-:W-:Y:S05]  /*2c4d0*/  @!P0 BRA `(.L_x_1989) ;  /* 0x0000000000048947 */ /* 0x000fea0003800000 */
[----:B------:R-:W-:Y:S01]  /*2c4e0*/  BPT.TRAP 0x1 ;  /* 0x000000040000795c */ /* 0x000fe20000300000 */
.L_x_1989:
[----:B------:R-:W-:Y:S01]  /*2c4f0*/  IMAD R5, R28, 0x8, R7 ;  /* 0x000000081c057824 */ /* 0x000fe200078e0207 */
[----:B------:R-:W-:Y:S01]  /*2c500*/  SHF.L.U32 R0, R30, 0x1f, RZ ;  /* 0x0000001f1e007819 */ /* 0x000fe200000006ff */
[----:B------:R-:W-:-:S03]  /*2c510*/  VIADD R28, R28, 0x1 ;  /* 0x000000011c1c7836 */ /* 0x000fc60000000000 */
[----:B------:R-:W0:Y:S02]  /*2c520*/  SYNCS.PHASECHK.TRANS64.TRYWAIT P1, [R5+URZ+0x2a840], R0 ;  /* 0x02a84000050075a7 */ /* 0x000e24000802017f */
[----:B------:R-:W-:-:S04]  /*2c530*/  ISETP.NE.AND P2, PT, R28, 0x2, PT ;  /* 0x000000021c00780c */ /* 0x000fc80003f45270 */
[----:B------:R-:W-:Y:S01]  /*2c540*/  SEL R3, RZ, 0x1, P2 ;  /* 0x00000001ff037807 */ /* 0x000fe20001000000 */
[----:B0-----:R-:W-:Y:S08]  /*2c550*/  @!P1 BRA `(.L_x_1990) ;  /* 0x0000004c00c49947 */ /* 0x001ff00003800000 */
.L_x_2173:
[----:B------:R-:W-:Y:S02]  /*2c560*/  SEL R28, R28, RZ, P2 ;  /* 0x000000ff1c1c7207 */ /* 0x000fe40001000000 */
[----:B------:R-:W-:Y:S01]  /*2c570*/  LOP3.LUT R2, R30, R3, RZ, 0x3c, !PT ;  /* 0x000000031e027212 */ /* 0x000fe200078e3cff */
[----:B------:R-:W-:Y:S06]  /*2c580*/  @!P0 BRA `(.L_x_1991) ;  /* 0x0000000000048947 */ /* 0x000fec0003800000 */
[----:B------:R-:W-:Y:S01]  /*2c590*/  BPT.TRAP 0x1 ;  /* 0x000000040000795c */ /* 0x000fe20000300000 */
.L_x_1991:
[----:B------:R-:W-:Y:S01]  /*2c5a0*/  IMAD R3, R28, 0x8, R7 ;  /* 0x000000081c037824 */ /* 0x000fe200078e0207 */
[----:B------:R-:W-:-:S04]  /*2c5b0*/  SHF.L.U32 R2, R2, 0x1f, RZ ;  /* 0x0000001f02027819 */ /* 0x000fc800000006ff */
[----:B------:R-:W2:Y:S02]  /*2c5c0*/  SYNCS.PHASECHK.TRANS64.TRYWAIT P1, [R3+URZ+0x2a840], R2 ;  /* 0x02a84002030075a7 */ /* 0x000ea4000802017f */
[----:B--2---:R-:W-:Y:S05]  /*2c5d0*/  @!P1 BRA `(.L_x_1992) ;  /* 0x0000004c00b89947 */ /* 0x004fea0003800000 */
.L_x_2174:
[----:B------:R-:W-:Y:S05]  /*2c5e0*/  @!P0 BRA `(.L_x_1993) ;  /* 0x0000000000048947 */ /* 0x000fea0003800000 */
[----:B------:R-:W-:Y:S01]  /*2c5f0*/  BPT.TRAP 0x1 ;  /* 0x000000040000795c */ /* 0x000fe20000300000 */
.L_x_1993:
[----:B------:R-:W4:Y:S02]  /*2c600*/  SYNCS.PHASECHK.TRANS64.TRYWAIT P1, [R5+URZ+0x2a860], R0 ;  /* 0x02a86000050075a7 */ /* 0x000f24000802017f */
[----:B----4-:R-:W-:Y:S05]  /*2c610*/  @!P1 BRA `(.L_x_1994) ;  /* 0x0000004c00bc9947 */ /* 0x010fea0003800000 */
.L_x_2175:
[----:B------:R-:W-:Y:S05]  /*2c620*/  @!P0 BRA `(.L_x_1995) ;  /* 0x0000000000048947 */ /* 0x000fea0003800000 */
[----:B------:R-:W-:Y:S01]  /*2c630*/  BPT.TRAP 0x1 ;  /* 0x000000040000795c */ /* 0x000fe20000300000 */
.L_x_1995:
[----:B------:R0:W0:Y:S02]  /*2c640*/  SYNCS.PHASECHK.TRANS64.TRYWAIT P0, [R3+URZ+0x2a860], R2 ;  /* 0x02a86002030075a7 */ /* 0x000024000800017f */
[----:B0-----:R-:W-:Y:S05]  /*2c650*/  @!P0 NANOSLEEP.SYNCS 0x989680 ;  /* 0x009896800000895d */ /* 0x001fea0003900000 */
[----:B------:R-:W0:Y:S02]  /*2c660*/  @!P0 SYNCS.PHASECHK.TRANS64 P0, [R3+URZ+0x2a860], R2 ;  /* 0x02a86002030085a7 */ /* 0x000e24000800007f */
[----:B0-----:R-:W-:Y:S05]  /*2c670*/  @!P0 BRA `(.L_x_1995) ;  /* 0xfffffffc00f08947 */ /* 0x001fea000383ffff */
.L_x_1546:
[----:B------:R-:W-:Y:S05]  /*2c680*/  BSYNC B9 ;  /* 0x0000000000097941 */ /* 0x000fea0003800000 */
.L_x_1543:
[----:B------:R-:W-:Y:S05]  /*2c690*/  EXIT ;  /* 0x000000000000794d */ /* 0x000fea0003800000 */
.L_x_1574:
[----:B0-----:R0:W1:Y:S02]  /*2c6a0*/  SYNCS.PHASECHK.TRANS64.TRYWAIT P6, [R86+URZ+0x2a890], R87 ;  /* 0x02a89057560075a7 */ /* 0x00106400080c017f */
[----:B-1----:R-:W-:Y:S05]  /*2c6b0*/  @!P6 NANOSLEEP.SYNCS 0x989680 ;  /* 0x009896800000e95d */ /* 0x002fea0003900000 */
[----:B------:R-:W1:Y:S02]  /*2c6c0*/  @!P6 SYNCS.PHASECHK.TRANS64 P6, [R86+URZ+0x2a890], R87 ;  /* 0x02a890575600e5a7 */ /* 0x000e6400080c007f */
[----:B-1----:R-:W-:Y:S05]  /*2c6d0*/  @!P6 BRA `(.L_x_1574) ;  /* 0xfffffffc00f0e947 */ /* 0x002fea000383ffff */
[----:B------:R-:W-:Y:S05]  /*2c6e0*/  BRA `(.L_x_1996) ;  /* 0xfffffd7800047947 */ /* 0x000fea000383ffff */
.L_x_1575:
        /* <DEDUP_REMOVED lines=8> */
.L_x_1998:
[----:B------:R-:W-:Y:S05]  /*2c770*/  BSYNC B1 ;  /* 0x0000000000017941 */ /* 0x000fea0003800000 */
.L_x_1997:
        /* <DEDUP_REMOVED lines=8> */
.L_x_1999:
[----:B------:R-:W-:Y:S01]  /*2c800*/  IMAD.MOV.U32 R11, RZ, RZ, R14 ;  /* 0x000000ffff0b7224 */ /* 0x000fe200078e000e */
[----:B------:R-:W-:Y:S06]  /*2c810*/  BRA `(.L_x_2000) ;  /* 0xfffffd7400cc7947 */ /* 0x000fec000383ffff */
.L_x_1600:
        /* <DEDUP_REMOVED lines=8> */
.L_x_2002:
[----:B------:R-:W-:Y:S05]  /*2c8a0*/  BSYNC B1 ;  /* 0x0000000000017941 */ /* 0x000fea0003800000 */
.L_x_2001:
        /* <DEDUP_REMOVED lines=8> */
.L_x_2003:
[----:B------:R-:W-:Y:S01]  /*2c930*/  IMAD.MOV.U32 R117, RZ, RZ, R14 ;  /* 0x000000ffff757224 */ /* 0x000fe200078e000e */
[----:B------:R-:W-:Y:S06]  /*2c940*/  BRA `(.L_x_2004) ;  /* 0xfffffd8c00307947 */ /* 0x000fec000383ffff */
.L_x_1630:
[----:B0-----:R0:W1:Y:S02]  /*2c950*/  SYNCS.PHASECHK.TRANS64.TRYWAIT P6, [R86+URZ+0x2a890], R87 ;  /* 0x02a89057560075a7 */ /* 0x00106400080c017f */
[----:B-1----:R-:W-:Y:S05]  /*2c960*/  @!P6 NANOSLEEP.SYNCS 0x989680 ;  /* 0x009896800000e95d */ /* 0x002fea0003900000 */
[----:B------:R-:W1:Y:S02]  /*2c970*/  @!P6 SYNCS.PHASECHK.TRANS64 P6, [R86+URZ+0x2a890], R87 ;  /* 0x02a890575600e5a7 */ /* 0x000e6400080c007f */
[----:B-1----:R-:W-:Y:S05]  /*2c980*/  @!P6 BRA `(.L_x_1630) ;  /* 0xfffffffc00f0e947 */ /* 0x002fea000383ffff */
[----:B------:R-:W-:Y:S05]  /*2c990*/  BRA `(.L_x_2005) ;  /* 0xfffffdac00607947 */ /* 0x000fea000383ffff */
.L_x_1631:
        /* <DEDUP_REMOVED lines=8> */
.L_x_2007:
[----:B------:R-:W-:Y:S05]  /*2ca20*/  BSYNC B1 ;  /* 0x0000000000017941 */ /* 0x000fea0003800000 */
.L_x_2006:
        /* <DEDUP_REMOVED lines=8> */
.L_x_2008:
[----:B------:R-:W-:Y:S01]  /*2cab0*/  IMAD.MOV.U32 R11, RZ, RZ, R14 ;  /* 0x000000ffff0b7224 */ /* 0x000fe200078e000e */
[----:B------:R-:W-:Y:S06]  /*2cac0*/  BRA `(.L_x_2009) ;  /* 0xfffffdac00307947 */ /* 0x000fec000383ffff */
.L_x_1644:
[----:B------:R-:W-:Y:S01]  /*2cad0*/  BSSY B1, `(.L_x_2010) ;  /* 0x0000008000017945 */ /* 0x000fe20003800000 */
[----:B--234-:R-:W-:Y:S02]  /*2cae0*/  IMAD.MOV.U32 R13, RZ, RZ, R116 ;  /* 0x000000ffff0d7224 */ /* 0x01cfe400078e0074 */
[----:B------:R-:W-:Y:S02]  /*2caf0*/  IMAD.MOV.U32 R12, RZ, RZ, 0x1 ;  /* 0x00000001ff0c7424 */ /* 0x000fe400078e00ff */
[----:B------:R-:W-:Y:S02]  /*2cb00*/  IMAD.MOV.U32 R11, RZ, RZ, 0x1c1f ;  /* 0x00001c1fff0b7424 */ /* 0x000fe400078e00ff */
[----:B------:R-:W-:-:S07]  /*2cb10*/  IMAD.MOV.U32 R15, RZ, RZ, -0x1 ;  /* 0xffffffffff0f7424 */ /* 0x000fce00078e00ff */
[----:B01----:R-:W-:Y:S05]  /*2cb20*/  WARPSYNC.COLLECTIVE R15, `(.L_x_2011) ;  /* 0x000000000f087348 */ /* 0x003fea0003c00000 */
[----:B------:R2:W3:Y:S02]  /*2cb30*/  SHFL.IDX P6, R14, R13, R12, R11 ;  /* 0x0000000c0d0e7389 */ /* 0x0004e400000c000b */
[----:B0123--:R-:W-:Y:S01]  /*2cb40*/  ENDCOLLECTIVE ;  /* 0x000000000000791b */ /* 0x00ffe20003800000 */
.L_x_2011:
[----:B------:R-:W-:Y:S05]  /*2cb50*/  BSYNC B1 ;  /* 0x0000000000017941 */ /* 0x000fea0003800000 */
.L_x_2010:
        /* <DEDUP_REMOVED lines=8> */
.L_x_2012:
[----:B------:R-:W-:Y:S01]  /*2cbe0*/  IMAD.MOV.U32 R117, RZ, RZ, R14 ;  /* 0x000000ffff757224 */ /* 0x000fe200078e000e */
[----:B------:R-:W-:Y:S06]  /*2cbf0*/  BRA `(.L_x_2013) ;  /* 0xfffffdc000e07947 */ /* 0x000fec000383ffff */
.L_x_1657:
[----:B0-----:R0:W1:Y:S02]  /*2cc00*/  SYNCS.PHASECHK.TRANS64.TRYWAIT P4, [R86+URZ+0x2a890], R87 ;  /* 0x02a89057560075a7 */ /* 0x001064000808017f */
[----:B-1----:R-:W-:Y:S05]  /*2cc10*/  @!P4 NANOSLEEP.SYNCS 0x989680 ;  /* 0x009896800000c95d */ /* 0x002fea0003900000 */
[----:B------:R-:W1:Y:S02]  /*2cc20*/  @!P4 SYNCS.PHASECHK.TRANS64 P4, [R86+URZ+0x2a890], R87 ;  /* 0x02a890575600c5a7 */ /* 0x000e64000808007f */
[----:B-1----:R-:W-:Y:S05]  /*2cc30*/  @!P4 BRA `(.L_x_1657) ;  /* 0xfffffffc00f0c947 */ /* 0x002fea000383ffff */
[----:B------:R-:W-:Y:S05]  /*2cc40*/  BRA `(.L_x_2014) ;  /* 0xfffffdd800f07947 */ /* 0x000fea000383ffff */
.L_x_1658:
        /* <DEDUP_REMOVED lines=8> */
.L_x_2016:
[----:B------:R-:W-:Y:S05]  /*2ccd0*/  BSYNC B1 ;  /* 0x0000000000017941 */ /* 0x000fea0003800000 */
.L_x_2015:
        /* <DEDUP_REMOVED lines=8> */
.L_x_2017:
[----:B------:R-:W-:Y:S01]  /*2cd60*/  IMAD.MOV.U32 R34, RZ, RZ, R14 ;  /* 0x000000ffff227224 */ /* 0x000fe200078e000e */
[----:B------:R-:W-:Y:S06]  /*2cd70*/  BRA `(.L_x_2018) ;  /* 0xfffffddc000c7947 */ /* 0x000fec000383ffff */
.L_x_1661:
        /* <DEDUP_REMOVED lines=8> */
.L_x_2020:
[----:B------:R-:W-:Y:S05]  /*2ce00*/  BSYNC B1 ;  /* 0x0000000000017941 */ /* 0x000fea0003800000 */
.L_x_2019:
        /* <DEDUP_REMOVED lines=8> */
.L_x_2021:
[----:B------:R-:W-:Y:S01]  /*2ce90*/  IMAD.MOV.U32 R32, RZ, RZ, R14 ;  /* 0x000000ffff207224 */ /* 0x000fe200078e000e */
[----:B------:R-:W-:Y:S06]  /*2cea0*/  BRA `(.L_x_2022) ;  /* 0xfffffddc00687947 */ /* 0x000fec000383ffff */
.L_x_1665:
[----:B---3--:R3:W0:Y:S02]  /*2ceb0*/  SYNCS.PHASECHK.TRANS64.TRYWAIT P0, [R86+URZ+0x2a8b0], R87 ;  /* 0x02a8b057560075a7 */ /* 0x008624000800017f */
[----:B0-----:R-:W-:Y:S05]  /*2cec0*/  @!P0 NANOSLEEP.SYNCS 0x989680 ;  /* 0x009896800000895d */ /* 0x001fea0003900000 */
[----:B------:R-:W0:Y:S02]  /*2ced0*/  @!P0 SYNCS.PHASECHK.TRANS64 P0, [R86+URZ+0x2a8b0], R87 ;  /* 0x02a8b057560085a7 */ /* 0x000e24000800007f */
[----:B0-----:R-:W-:Y:S05]  /*2cee0*/  @!P0 BRA `(.L_x_1665) ;  /* 0xfffffffc00f08947 */ /* 0x001fea000383ffff */
[----:B------:R-:W-:Y:S05]  /*2cef0*/  BRA `(.L_x_2023) ;  /* 0xfffffde000407947 */ /* 0x000fea000383ffff */
.L_x_1693:
[----:B------:R-:W-:Y:S01]  /*2cf00*/  BSSY B1, `(.L_x_2024) ;  /* 0x0000008000017945 */ /* 0x000fe20003800000 */
[----:B------:R-:W-:Y:S02]  /*2cf10*/  IMAD.MOV.U32 R13, RZ, RZ, R62 ;  /* 0x000000ffff0d7224 */ /* 0x000fe400078e003e */
[----:B------:R-:W-:Y:S02]  /*2cf20*/  IMAD.MOV.U32 R12, RZ, RZ, RZ ;  /* 0x000000ffff0c7224 */ /* 0x000fe400078e00ff */
[----:B------:R-:W-:Y:S02]  /*2cf30*/  IMAD.MOV.U32 R11, RZ, RZ, 0x1c1f ;  /* 0x00001c1fff0b7424 */ /* 0x000fe400078e00ff */
[----:B------:R-:W-:-:S07]  /*2cf40*/  IMAD.MOV.U32 R15, RZ, RZ, -0x1 ;  /* 0xffffffffff0f7424 */ /* 0x000fce00078e00ff */
[----:B01----:R-:W-:Y:S05]  /*2cf50*/  WARPSYNC.COLLECTIVE R15, `(.L_x_2025) ;  /* 0x000000000f087348 */ /* 0x003fea0003c00000 */
[----:B------:R2:W3:Y:S02]  /*2cf60*/  SHFL.IDX P6, R14, R13, R12, R11 ;  /* 0x0000000c0d0e7389 */ /* 0x0004e400000c000b */
[----:B0123--:R-:W-:Y:S01]  /*2cf70*/  ENDCOLLECTIVE ;  /* 0x000000000000791b */ /* 0x00ffe20003800000 */
.L_x_2025:
[----:B------:R-:W-:Y:S05]  /*2cf80*/  BSYNC B1 ;  /* 0x0000000000017941 */ /* 0x000fea0003800000 */
.L_x_2024:
        /* <DEDUP_REMOVED lines=8> */
.L_x_2026:
[----:B------:R-:W-:Y:S02]  /*2d010*/  IMAD.MOV.U32 R13, RZ, RZ, R0 ;  /* 0x000000ffff0d7224 */ /* 0x000fe400078e0000 */
[----:B------:R-:W-:-:S07]  /*2d020*/  IMAD.MOV.U32 R6, RZ, RZ, R14 ;  /* 0x000000ffff067224 */ /* 0x000fce00078e000e */
[----:B------:R-:W-:Y:S05]  /*2d030*/  WARPSYNC.COLLECTIVE R15, `(.L_x_2027) ;  /* 0x000000000f087348 */ /* 0x000fea0003c00000 */
[----:B------:R0:W1:Y:S02]  /*2d040*/  SHFL.IDX P6, R14, R13, R12, R11 ;  /* 0x0000000c0d0e7389 */ /* 0x00006400000c000b */
[----:B01----:R-:W-:Y:S01]  /*2d050*/  ENDCOLLECTIVE ;  /* 0x000000000000791b */ /* 0x003fe20003800000 */
.L_x_2027:
[----:B------:R-:W-:Y:S02]  /*2d060*/  IMAD.MOV.U32 R13, RZ, RZ, R65 ;  /* 0x000000ffff0d7224 */ /* 0x000fe400078e0041 */
[----:B------:R-:W-:-:S07]  /*2d070*/  IMAD.MOV.U32 R9, RZ, RZ, R14 ;  /* 0x000000ffff097224 */ /* 0x000fce00078e000e */
[----:B------:R-:W-:Y:S05]  /*2d080*/  WARPSYNC.COLLECTIVE R15, `(.L_x_2028) ;  /* 0x000000000f087348 */ /* 0x000fea0003c00000 */
[----:B------:R0:W1:Y:S02]  /*2d090*/  SHFL.IDX P6, R14, R13, R12, R11 ;  /* 0x0000000c0d0e7389 */ /* 0x00006400000c000b */
[----:B01----:R-:W-:Y:S01]  /*2d0a0*/  ENDCOLLECTIVE ;  /* 0x000000000000791b */ /* 0x003fe20003800000 */
.L_x_2028:
[----:B------:R-:W-:Y:S01]  /*2d0b0*/  IMAD.MOV.U32 R8, RZ, RZ, R14 ;  /* 0x000000ffff087224 */ /* 0x000fe200078e000e */
[----:B------:R-:W-:Y:S06]  /*2d0c0*/  BRA `(.L_x_2029) ;  /* 0xfffffdf400707947 */ /* 0x000fec000383ffff */
.L_x_1696:
[----:B------:R-:W-:Y:S01]  /*2d0d0*/  BSSY B1, `(.L_x_2030) ;  /* 0x0000008000017945 */ /* 0x000fe20003800000 */
[----:B------:R-:W-:Y:S02]  /*2d0e0*/  IMAD.MOV.U32 R13, RZ, RZ, R62 ;  /* 0x000000ffff0d7224 */ /* 0x000fe400078e003e */
[----:B------:R-:W-:Y:S02]  /*2d0f0*/  IMAD.MOV.U32 R12, RZ, RZ, 0x1 ;  /* 0x00000001ff0c7424 */ /* 0x000fe400078e00ff */
[----:B------:R-:W-:Y:S02]  /*2d100*/  IMAD.MOV.U32 R11, RZ, RZ, 0x1c1f ;  /* 0x00001c1fff0b7424 */ /* 0x000fe400078e00ff */
[----:B------:R-:W-:-:S07]  /*2d110*/  IMAD.MOV.U32 R15, RZ, RZ, -0x1 ;  /* 0xffffffffff0f7424 */ /* 0x000fce00078e00ff */
[----:B-12---:R-:W-:Y:S05]  /*2d120*/  WARPSYNC.COLLECTIVE R15, `(.L_x_2031) ;  /* 0x000000000f087348 */ /* 0x006fea0003c00000 */
[----:B------:R0:W3:Y:S02]  /*2d130*/  SHFL.IDX P6, R14, R13, R12, R11 ;  /* 0x0000000c0d0e7389 */ /* 0x0000e400000c000b */
[----:B0123--:R-:W-:Y:S01]  /*2d140*/  ENDCOLLECTIVE ;  /* 0x000000000000791b */ /* 0x00ffe20003800000 */
.L_x_2031:
[----:B------:R-:W-:Y:S05]  /*2d150*/  BSYNC B1 ;  /* 0x0000000000017941 */ /* 0x000fea0003800000 */
.L_x_2030:
        /* <DEDUP_REMOVED lines=8> */
.L_x_2032:
[----:B------:R-:W-:Y:S02]  /*2d1e0*/  IMAD.MOV.U32 R13, RZ, RZ, R0 ;  /* 0x000000ffff0d7224 */ /* 0x000fe400078e0000 */
[----:B------:R-:W-:-:S07]  /*2d1f0*/  IMAD.MOV.U32 R63, RZ, RZ, R14 ;  /* 0x000000ffff3f7224 */ /* 0x000fce00078e000e */
[----:B------:R-:W-:Y:S05]  /*2d200*/  WARPSYNC.COLLECTIVE R15, `(.L_x_2033) ;  /* 0x000000000f087348 */ /* 0x000fea0003c00000 */
[----:B------:R0:W1:Y:S02]  /*2d210*/  SHFL.IDX P6, R14, R13, R12, R11 ;  /* 0x0000000c0d0e7389 */ /* 0x00006400000c000b */
[----:B01----:R-:W-:Y:S01]  /*2d220*/  ENDCOLLECTIVE ;  /* 0x000000000000791b */ /* 0x003fe20003800000 */
.L_x_2033:
[----:B------:R-:W-:Y:S02]  /*2d230*/  IMAD.MOV.U32 R13, RZ, RZ, R65 ;  /* 0x000000ffff0d7224 */ /* 0x000fe400078e0041 */
[----:B------:R-:W-:-:S07]  /*2d240*/  IMAD.MOV.U32 R0, RZ, RZ, R14 ;  /* 0x000000ffff007224 */ /* 0x000fce00078e000e */
[----:B------:R-:W-:Y:S05]  /*2d250*/  WARPSYNC.COLLECTIVE R15, `(.L_x_2034) ;  /* 0x000000000f087348 */ /* 0x000fea0003c00000 */
[----:B------:R0:W1:Y:S02]  /*2d260*/  SHFL.IDX P6, R14, R13, R12, R11 ;  /* 0x0000000c0d0e7389 */ /* 0x00006400000c000b */
[----:B01----:R-:W-:Y:S01]  /*2d270*/  ENDCOLLECTIVE ;  /* 0x000000000000791b */ /* 0x003fe20003800000 */
.L_x_2034:
[----:B------:R-:W-:Y:S01]  /*2d280*/  IMAD.MOV.U32 R65, RZ, RZ, R14 ;  /* 0x000000ffff417224 */ /* 0x000fe200078e000e */
[----:B------:R-:W-:Y:S06]  /*2d290*/  BRA `(.L_x_2035) ;  /* 0xfffffdfc00247947 */ /* 0x000fec000383ffff */
.L_x_1700:
[----:B0-----:R0:W1:Y:S02]  /*2d2a0*/  SYNCS.PHASECHK.TRANS64.TRYWAIT P0, [R2+URZ+0x2a800], R5 ;  /* 0x02a80005020075a7 */ /* 0x001064000800017f */
[----:B-1----:R-:W-:Y:S05]  /*2d2b0*/  @!P0 NANOSLEEP.SYNCS 0x989680 ;  /* 0x009896800000895d */ /* 0x002fea0003900000 */
[----:B------:R-:W1:Y:S02]  /*2d2c0*/  @!P0 SYNCS.PHASECHK.TRANS64 P0, [R2+URZ+0x2a800], R5 ;  /* 0x02a80005020085a7 */ /* 0x000e64000800007f */
[----:B-1----:R-:W-:Y:S05]  /*2d2d0*/  @!P0 BRA `(.L_x_1700) ;  /* 0xfffffffc00f08947 */ /* 0x002fea000383ffff */
[----:B------:R-:W-:Y:S05]  /*2d2e0*/  BRA `(.L_x_2036) ;  /* 0xfffffe0400547947 */ /* 0x000fea000383ffff */
.L_x_1724:
        /* <DEDUP_REMOVED lines=8> */
.L_x_2038:
[----:B------:R-:W-:Y:S05]  /*2d370*/  BSYNC B1 ;  /* 0x0000000000017941 */ /* 0x000fea0003800000 */
.L_x_2037:
        /* <DEDUP_REMOVED lines=8> */
.L_x_2039:
[----:B------:R-:W-:Y:S02]  /*2d400*/  IMAD.MOV.U32 R13, RZ, RZ, R61 ;  /* 0x000000ffff0d7224 */ /* 0x000fe400078e003d */
[----:B------:R-:W-:-:S07]  /*2d410*/  IMAD.MOV.U32 R0, RZ, RZ, R14 ;  /* 0x000000ffff007224 */ /* 0x000fce00078e000e */
[----:B------:R-:W-:Y:S05]  /*2d420*/  WARPSYNC.COLLECTIVE R15, `(.L_x_2040) ;  /* 0x000000000f087348 */ /* 0x000fea0003c00000 */
[----:B------:R0:W1:Y:S02]  /*2d430*/  SHFL.IDX P6, R14, R13, R12, R11 ;  /* 0x0000000c0d0e7389 */ /* 0x00006400000c000b */
[----:B01----:R-:W-:Y:S01]  /*2d440*/  ENDCOLLECTIVE ;  /* 0x000000000000791b */ /* 0x003fe20003800000 */
.L_x_2040:
[----:B------:R-:W-:Y:S02]  /*2d450*/  IMAD.MOV.U32 R13, RZ, RZ, R62 ;  /* 0x000000ffff0d7224 */ /* 0x000fe400078e003e */
[----:B------:R-:W-:-:S07]  /*2d460*/  IMAD.MOV.U32 R7, RZ, RZ, R14 ;  /* 0x000000ffff077224 */ /* 0x000fce00078e000e */
[----:B------:R-:W-:Y:S05]  /*2d470*/  WARPSYNC.COLLECTIVE R15, `(.L_x_2041) ;  /* 0x000000000f087348 */ /* 0x000fea0003c00000 */
[----:B------:R0:W1:Y:S02]  /*2d480*/  SHFL.IDX P6, R14, R13, R12, R11 ;  /* 0x0000000c0d0e7389 */ /* 0x00006400000c000b */
[----:B01----:R-:W-:Y:S01]  /*2d490*/  ENDCOLLECTIVE ;  /* 0x000000000000791b */ /* 0x003fe20003800000 */
.L_x_2041:
[----:B------:R-:W-:Y:S05]  /*2d4a0*/  BRA `(.L_x_2042) ;  /* 0xfffffe2800ec7947 */ /* 0x000fea000383ffff */
.L_x_1727:
[----:B------:R-:W-:Y:S01]  /*2d4b0*/  BSSY B1, `(.L_x_2043) ;  /* 0x0000008000017945 */ /* 0x000fe20003800000 */
[----:B------:R-:W-:Y:S02]  /*2d4c0*/  IMAD.MOV.U32 R13, RZ, RZ, R21 ;  /* 0x000000ffff0d7224 */ /* 0x000fe400078e0015 */
[----:B------:R-:W-:Y:S02]  /*2d4d0*/  IMAD.MOV.U32 R12, RZ, RZ, 0x1 ;  /* 0x00000001ff0c7424 */ /* 0x000fe400078e00ff */
[----:B------:R-:W-:Y:S02]  /*2d4e0*/  IMAD.MOV.U32 R11, RZ, RZ, 0x1c1f ;  /* 0x00001c1fff0b7424 */ /* 0x000fe400078e00ff */
[----:B------:R-:W-:-:S07]  /*2d4f0*/  IMAD.MOV.U32 R15, RZ, RZ, -0x1 ;  /* 0xffffffffff0f7424 */ /* 0x000fce00078e00ff */
[----:B--2---:R-:W-:Y:S05]  /*2d500*/  WARPSYNC.COLLECTIVE R15, `(.L_x_2044) ;  /* 0x000000000f087348 */ /* 0x004fea0003c00000 */
[----:B------:R0:W1:Y:S02]  /*2d510*/  SHFL.IDX P6, R14, R13, R12, R11 ;  /* 0x0000000c0d0e7389 */ /* 0x00006400000c000b */
[----:B012---:R-:W-:Y:S01]  /*2d520*/  ENDCOLLECTIVE ;  /* 0x000000000000791b */ /* 0x007fe20003800000 */
.L_x_2044:
[----:B------:R-:W-:Y:S05]  /*2d530*/  BSYNC B1 ;  /* 0x0000000000017941 */ /* 0x000fea0003800000 */
.L_x_2043:
        /* <DEDUP_REMOVED lines=8> */
.L_x_2045:
[----:B------:R-:W-:Y:S02]  /*2d5c0*/  IMAD.MOV.U32 R13, RZ, RZ, R61 ;  /* 0x000000ffff0d7224 */ /* 0x000fe400078e003d */
[----:B------:R-:W-:-:S07]  /*2d5d0*/  IMAD.MOV.U32 R3, RZ, RZ, R14 ;  /* 0x000000ffff037224 */ /* 0x000fce00078e000e */
[----:B------:R-:W-:Y:S05]  /*2d5e0*/  WARPSYNC.COLLECTIVE R15, `(.L_x_2046) ;  /* 0x000000000f087348 */ /* 0x000fea0003c00000 */
[----:B------:R0:W1:Y:S02]  /*2d5f0*/  SHFL.IDX P6, R14, R13, R12, R11 ;  /* 0x0000000c0d0e7389 */ /* 0x00006400000c000b */
[----:B01----:R-:W-:Y:S01]  /*2d600*/  ENDCOLLECTIVE ;  /* 0x000000000000791b */ /* 0x003fe20003800000 */
.L_x_2046:
[----:B------:R-:W-:Y:S02]  /*2d610*/  IMAD.MOV.U32 R13, RZ, RZ, R62 ;  /* 0x000000ffff0d7224 */ /* 0x000fe400078e003e */
[----:B------:R-:W-:-:S07]  /*2d620*/  IMAD.MOV.U32 R61, RZ, RZ, R14 ;  /* 0x000000ffff3d7224 */ /* 0x000fce00078e000e */
[----:B------:R-:W-:Y:S05]  /*2d630*/  WARPSYNC.COLLECTIVE R15, `(.L_x_2047) ;  /* 0x000000000f087348 */ /* 0x000fea0003c00000 */
[----:B------:R0:W1:Y:S02]  /*2d640*/  SHFL.IDX P6, R14, R13, R12, R11 ;  /* 0x0000000c0d0e7389 */ /* 0x00006400000c000b */
[----:B01----:R-:W-:Y:S01]  /*2d650*/  ENDCOLLECTIVE ;  /* 0x000000000000791b */ /* 0x003fe20003800000 */
.L_x_2047:
[----:B------:R-:W-:Y:S01]  /*2d660*/  IMAD.MOV.U32 R62, RZ, RZ, R14 ;  /* 0x000000ffff3e7224 */ /* 0x000fe200078e000e */
[----:B------:R-:W-:Y:S06]  /*2d670*/  BRA `(.L_x_2048) ;  /* 0xfffffe3000307947 */ /* 0x000fec000383ffff */
.L_x_1731:
[----:B0-----:R0:W1:Y:S02]  /*2d680*/  SYNCS.PHASECHK.TRANS64.TRYWAIT P0, [R2+URZ+0x2a800], R61 ;  /* 0x02a8003d020075a7 */ /* 0x001064000800017f */
[----:B-1----:R-:W-:Y:S05]  /*2d690*/  @!P0 NANOSLEEP.SYNCS 0x989680 ;  /* 0x009896800000895d */ /* 0x002fea0003900000 */
[----:B------:R-:W1:Y:S02]  /*2d6a0*/  @!P0 SYNCS.PHASECHK.TRANS64 P0, [R2+URZ+0x2a800], R61 ;  /* 0x02a8003d020085a7 */ /* 0x000e64000800007f */
[----:B-1----:R-:W-:Y:S05]  /*2d6b0*/  @!P0 BRA `(.L_x_1731) ;  /* 0xfffffffc00f08947 */ /* 0x002fea000383ffff */
[----:B------:R-:W-:Y:S05]  /*2d6c0*/  BRA `(.L_x_2049) ;  /* 0xfffffe3400cc7947 */ /* 0x000fea000383ffff */
.L_x_1745:
[----:B-1----:R1:W3:Y:S02]  /*2d6d0*/  SYNCS.PHASECHK.TRANS64.TRYWAIT P1, [R21+URZ+0x2a830], R0 ;  /* 0x02a83000150075a7 */ /* 0x0022e4000802017f */
[----:B---3--:R-:W-:Y:S05]  /*2d6e0*/  @!P1 NANOSLEEP.SYNCS 0x989680 ;  /* 0x009896800000995d */ /* 0x008fea0003900000 */
[----:B------:R-:W3:Y:S02]  /*2d6f0*/  @!P1 SYNCS.PHASECHK.TRANS64 P1, [R21+URZ+0x2a830], R0 ;  /* 0x02a83000150095a7 */ /* 0x000ee4000802007f */
[----:B---3--:R-:W-:Y:S05]  /*2d700*/  @!P1 BRA `(.L_x_1745) ;  /* 0xfffffffc00f09947 */ /* 0x008fea000383ffff */
[----:B------:R-:W-:Y:S05]  /*2d710*/  BRA `(.L_x_1744) ;  /* 0xfffffe6000487947 */ /* 0x000fea000383ffff */
.L_x_1766:
[----:B-1----:R1:W2:Y:S02]  /*2d720*/  SYNCS.PHASECHK.TRANS64.TRYWAIT P1, [R20+URZ+0x2a830], R11 ;  /* 0x02a8300b140075a7 */ /* 0x0022a4000802017f */
[----:B--2---:R-:W-:Y:S05]  /*2d730*/  @!P1 NANOSLEEP.SYNCS 0x989680 ;  /* 0x009896800000995d */ /* 0x004fea0003900000 */
[----:B------:R-:W2:Y:S02]  /*2d740*/  @!P1 SYNCS.PHASECHK.TRANS64 P1, [R20+URZ+0x2a830], R11 ;  /* 0x02a8300b140095a7 */ /* 0x000ea4000802007f */
[----:B--2---:R-:W-:Y:S05]  /*2d750*/  @!P1 BRA `(.L_x_1766) ;  /* 0xfffffffc00f09947 */ /* 0x004fea000383ffff */
[----:B------:R-:W-:Y:S05]  /*2d760*/  BRA `(.L_x_1765) ;  /* 0xfffffe9400747947 */ /* 0x000fea000383ffff */
.L_x_1771:
[----:B-1----:R1:W2:Y:S02]  /*2d770*/  SYNCS.PHASECHK.TRANS64.TRYWAIT P1, [R21+URZ+0x2a850], R9 ;  /* 0x02a85009150075a7 */ /* 0x0022a4000802017f */
[----:B--2---:R-:W-:Y:S05]  /*2d780*/  @!P1 NANOSLEEP.SYNCS 0x989680 ;  /* 0x009896800000995d */ /* 0x004fea0003900000 */
[----:B------:R-:W2:Y:S02]  /*2d790*/  @!P1 SYNCS.PHASECHK.TRANS64 P1, [R21+URZ+0x2a850], R9 ;  /* 0x02a85009150095a7 */ /* 0x000ea4000802007f */
[----:B--2---:R-:W-:Y:S05]  /*2d7a0*/  @!P1 BRA `(.L_x_1771) ;  /* 0xfffffffc00f09947 */ /* 0x004fea000383ffff */
[----:B------:R-:W-:Y:S05]  /*2d7b0*/  BRA `(.L_x_1770) ;  /* 0xfffffea000ac7947 */ /* 0x000fea000383ffff */
.L_x_1793:
[----:B-1----:R1:W2:Y:S02]  /*2d7c0*/  SYNCS.PHASECHK.TRANS64.TRYWAIT P1, [R20+URZ+0x2a830], R3 ;  /* 0x02a83003140075a7 */ /* 0x0022a4000802017f */
[----:B--2---:R-:W-:Y:S05]  /*2d7d0*/  @!P1 NANOSLEEP.SYNCS 0x989680 ;  /* 0x009896800000995d */ /* 0x004fea0003900000 */
[----:B------:R-:W2:Y:S02]  /*2d7e0*/  @!P1 SYNCS.PHASECHK.TRANS64 P1, [R20+URZ+0x2a830], R3 ;  /* 0x02a83003140095a7 */ /* 0x000ea4000802007f */
[----:B--2---:R-:W-:Y:S05]  /*2d7f0*/  @!P1 BRA `(.L_x_1793) ;  /* 0xfffffffc00f09947 */ /* 0x004fea000383ffff */
[----:B------:R-:W-:Y:S05]  /*2d800*/  BRA `(.L_x_1792) ;  /* 0xfffffed000807947 */ /* 0x000fea000383ffff */
.L_x_1798:
[----:B-1----:R1:W2:Y:S02]  /*2d810*/  SYNCS.PHASECHK.TRANS64.TRYWAIT P1, [R21+URZ+0x2a850], R3 ;  /* 0x02a85003150075a7 */ /* 0x0022a4000802017f */
[----:B--2---:R-:W-:Y:S05]  /*2d820*/  @!P1 NANOSLEEP.SYNCS 0x989680 ;  /* 0x009896800000995d */ /* 0x004fea0003900000 */
[----:B------:R-:W2:Y:S02]  /*2d830*/  @!P1 SYNCS.PHASECHK.TRANS64 P1, [R21+URZ+0x2a850], R3 ;  /* 0x02a85003150095a7 */ /* 0x000ea4000802007f */
[----:B--2---:R-:W-:Y:S05]  /*2d840*/  @!P1 BRA `(.L_x_1798) ;  /* 0xfffffffc00f09947 */ /* 0x004fea000383ffff */
[----:B------:R-:W-:Y:S05]  /*2d850*/  BRA `(.L_x_1797) ;  /* 0xfffffedc00b87947 */ /* 0x000fea000383ffff */
.L_x_1808:
[----:B-1----:R1:W2:Y:S02]  /*2d860*/  SYNCS.PHASECHK.TRANS64.TRYWAIT P1, [R3+URZ+0x2a830], R4 ;  /* 0x02a83004030075a7 */ /* 0x0022a4000802017f */
[----:B--2---:R-:W-:Y:S05]  /*2d870*/  @!P1 NANOSLEEP.SYNCS 0x989680 ;  /* 0x009896800000995d */ /* 0x004fea0003900000 */
[----:B------:R-:W2:Y:S02]  /*2d880*/  @!P1 SYNCS.PHASECHK.TRANS64 P1, [R3+URZ+0x2a830], R4 ;  /* 0x02a83004030095a7 */ /* 0x000ea4000802007f */
[----:B--2---:R-:W-:Y:S05]  /*2d890*/  @!P1 BRA `(.L_x_1808) ;  /* 0xfffffffc00f09947 */ /* 0x004fea000383ffff */
[----:B------:R-:W-:Y:S05]  /*2d8a0*/  BRA `(.L_x_1807) ;  /* 0xfffffef8003c7947 */ /* 0x000fea000383ffff */
.L_x_1813:
[----:B-1----:R1:W2:Y:S02]  /*2d8b0*/  SYNCS.PHASECHK.TRANS64.TRYWAIT P1, [R15+URZ+0x2a850], R4 ;  /* 0x02a850040f0075a7 */ /* 0x0022a4000802017f */
[----:B--2---:R-:W-:Y:S05]  /*2d8c0*/  @!P1 NANOSLEEP.SYNCS 0x989680 ;  /* 0x009896800000995d */ /* 0x004fea0003900000 */
[----:B------:R-:W2:Y:S02]  /*2d8d0*/  @!P1 SYNCS.PHASECHK.TRANS64 P1, [R15+URZ+0x2a850], R4 ;  /* 0x02a850040f0095a7 */ /* 0x000ea4000802007f */
[----:B--2---:R-:W-:Y:S05]  /*2d8e0*/  @!P1 BRA `(.L_x_1813) ;  /* 0xfffffffc00f09947 */ /* 0x004fea000383ffff */
[----:B------:R-:W-:Y:S05]  /*2d8f0*/  BRA `(.L_x_1812) ;  /* 0xffffff0400747947 */ /* 0x000fea000383ffff */
.L_x_1829:
[----:B-1----:R1:W2:Y:S02]  /*2d900*/  SYNCS.PHASECHK.TRANS64.TRYWAIT P1, [R8+URZ+0x2a850], R7 ;  /* 0x02a85007080075a7 */ /* 0x0022a4000802017f */
[----:B--2---:R-:W-:Y:S05]  /*2d910*/  @!P1 NANOSLEEP.SYNCS 0x989680 ;  /* 0x009896800000995d */ /* 0x004fea0003900000 */
[----:B------:R-:W2:Y:S02]  /*2d920*/  @!P1 SYNCS.PHASECHK.TRANS64 P1, [R8+URZ+0x2a850], R7 ;  /* 0x02a85007080095a7 */ /* 0x000ea4000802007f */
[----:B--2---:R-:W-:Y:S05]  /*2d930*/  @!P1 BRA `(.L_x_1829) ;  /* 0xfffffffc00f09947 */ /* 0x004fea000383ffff */
[----:B------:R-:W-:Y:S05]  /*2d940*/  BRA `(.L_x_1828) ;  /* 0xffffff3400687947 */ /* 0x000fea000383ffff */
.L_x_1879:
[----:B------:R-:W0:Y:S01]  /*2d950*/  S2R R12, SR_TID.X ;  /* 0x00000000000c7919 */ /* 0x000e220000002100 */
[----:B------:R-:W-:Y:S01]  /*2d960*/  BSSY B1, `(.L_x_2050) ;  /* 0x000000a000017945 */ /* 0x000fe20003800000 */
[----:B------:R-:W-:Y:S02]  /*2d970*/  IMAD.MOV.U32 R11, RZ, RZ, 0x1f ;  /* 0x0000001fff0b7424 */ /* 0x000fe400078e00ff */
[----:B------:R-:W-:Y:S01]  /*2d980*/  IMAD.MOV.U32 R15, RZ, RZ, -0x1 ;  /* 0xffffffffff0f7424 */ /* 0x000fe200078e00ff */
[----:B0-----:R-:W-:-:S04]  /*2d990*/  SHF.R.U32.HI R12, RZ, 0x5, R12 ;  /* 0x00000005ff0c7819 */ /* 0x001fc8000001160c */
[----:B------:R-:W-:-:S05]  /*2d9a0*/  LOP3.LUT R12, R12, 0x3, RZ, 0xc0, !PT ;  /* 0x000000030c0c7812 */ /* 0x000fca00078ec0ff */
[----:B------:R-:W-:Y:S02]  /*2d9b0*/  IMAD.MOV.U32 R13, RZ, RZ, R12 ;  /* 0x000000ffff0d7224 */ /* 0x000fe400078e000c */
[----:B------:R-:W-:-:S07]  /*2d9c0*/  IMAD.MOV.U32 R12, RZ, RZ, RZ ;  /* 0x000000ffff0c7224 */ /* 0x000fce00078e00ff */
[----:B------:R-:W-:Y:S05]  /*2d9d0*/  WARPSYNC.COLLECTIVE R15, `(.L_x_2051) ;  /* 0x000000000f087348 */ /* 0x000fea0003c00000 */
[----:B------:R0:W1:Y:S02]  /*2d9e0*/  SHFL.IDX P6, R14, R13, R12, R11 ;  /* 0x0000000c0d0e7389 */ /* 0x00006400000c000b */
[----:B01----:R-:W-:Y:S01]  /*2d9f0*/  ENDCOLLECTIVE ;  /* 0x000000000000791b */ /* 0x003fe20003800000 */
.L_x_2051:
[----:B------:R-:W-:Y:S05]  /*2da00*/  BSYNC B1 ;  /* 0x0000000000017941 */ /* 0x000fea0003800000 */
.L_x_2050:
[----:B------:R-:W-:Y:S05]  /*2da10*/  BRA `(.L_x_2052) ;  /* 0xffffff8800887947 */ /* 0x000fea000383ffff */
.L_x_1881:
[----:B------:R-:W-:Y:S01]  /*2da20*/  BSSY B1, `(.L_x_2053) ;  /* 0x0000006000017945 */ /* 0x000fe20003800000 */
[----:B------:R-:W-:-:S07]  /*2da30*/  IMAD.MOV.U32 R15, RZ, RZ, -0x1 ;  /* 0xffffffffff0f7424 */ /* 0x000fce00078e00ff */
[----:B0-----:R-:W-:Y:S05]  /*2da40*/  WARPSYNC.COLLECTIVE R15, `(.L_x_2054) ;  /* 0x000000000f0c7348 */ /* 0x001fea0003c00000 */
[----:B------:R-:W-:Y:S02]  /*2da50*/  ELECT P6, UR62, PT ;  /* 0x00000000003e782f */ /* 0x000fe400038c0000 */
[----:B------:R-:W-:Y:S01]  /*2da60*/  MOV R14, UR62 ;  /* 0x0000003e000e7c02 */ /* 0x000fe20008000f00 */
[----:B0-----:R-:W-:Y:S10]  /*2da70*/  ENDCOLLECTIVE ;  /* 0x000000000000791b */ /* 0x001ff40003800000 */
.L_x_2054:
[----:B------:R-:W-:Y:S05]  /*2da80*/  BSYNC B1 ;  /* 0x0000000000017941 */ /* 0x000fea0003800000 */
.L_x_2053:
[----:B------:R-:W-:Y:S05]  /*2da90*/  BRA `(.L_x_1880) ;  /* 0xffffff8800807947 */ /* 0x000fea000383ffff */
.L_x_1883:
[----:B0-----:R0:W1:Y:S02]  /*2daa0*/  SYNCS.PHASECHK.TRANS64.TRYWAIT P0, [R17+URZ+0x2a820], R10 ;  /* 0x02a8200a110075a7 */ /* 0x001064000800017f */
[----:B-1----:R-:W-:Y:S05]  /*2dab0*/  @!P0 NANOSLEEP.SYNCS 0x989680 ;  /* 0x009896800000895d */ /* 0x002fea0003900000 */
[----:B------:R-:W1:Y:S02]  /*2dac0*/  @!P0 SYNCS.PHASECHK.TRANS64 P0, [R17+URZ+0x2a820], R10 ;  /* 0x02a8200a110085a7 */ /* 0x000e64000800007f */
[----:B-1----:R-:W-:Y:S05]  /*2dad0*/  @!P0 BRA `(.L_x_1883) ;  /* 0xfffffffc00f08947 */ /* 0x002fea000383ffff */
[----:B------:R-:W-:Y:S05]  /*2dae0*/  BRA `(.L_x_2055) ;  /* 0xffffff8800907947 */ /* 0x000fea000383ffff */
.L_x_1887:
[----:B-1----:R1:W2:Y:S02]  /*2daf0*/  SYNCS.PHASECHK.TRANS64.TRYWAIT P0, [R12+URZ+0x2a8a0], R11 ;  /* 0x02a8a00b0c0075a7 */ /* 0x0022a4000800017f */
[----:B--2---:R-:W-:Y:S05]  /*2db00*/  @!P0 NANOSLEEP.SYNCS 0x989680 ;  /* 0x009896800000895d */ /* 0x004fea0003900000 */
[----:B------:R-:W2:Y:S02]  /*2db10*/  @!P0 SYNCS.PHASECHK.TRANS64 P0, [R12+URZ+0x2a8a0], R11 ;  /* 0x02a8a00b0c0085a7 */ /* 0x000ea4000800007f */
[----:B--2---:R-:W-:Y:S05]  /*2db20*/  @!P0 BRA `(.L_x_1887) ;  /* 0xfffffffc00f08947 */ /* 0x004fea000383ffff */
[----:B------:R-:W-:Y:S05]  /*2db30*/  BRA `(.L_x_2056) ;  /* 0xffffff8800a87947 */ /* 0x000fea000383ffff */
.L_x_1894:
[----:B0-----:R0:W2:Y:S02]  /*2db40*/  SYNCS.PHASECHK.TRANS64.TRYWAIT P0, [R12+URZ+0x2a8c0], R11 ;  /* 0x02a8c00b0c0075a7 */ /* 0x0010a4000800017f */
[----:B--2---:R-:W-:Y:S05]  /*2db50*/  @!P0 NANOSLEEP.SYNCS 0x989680 ;  /* 0x009896800000895d */ /* 0x004fea0003900000 */
[----:B------:R-:W2:Y:S02]  /*2db60*/  @!P0 SYNCS.PHASECHK.TRANS64 P0, [R12+URZ+0x2a8c0], R11 ;  /* 0x02a8c00b0c0085a7 */ /* 0x000ea4000800007f */
[----:B--2---:R-:W-:Y:S05]  /*2db70*/  @!P0 BRA `(.L_x_1894) ;  /* 0xfffffffc00f08947 */ /* 0x004fea000383ffff */
[----:B------:R-:W-:Y:S05]  /*2db80*/  BRA `(.L_x_2057) ;  /* 0xffffff8c00a07947 */ /* 0x000fea000383ffff */
.L_x_1902:
[----:B0-----:R0:W1:Y:S02]  /*2db90*/  SYNCS.PHASECHK.TRANS64.TRYWAIT P1, [R10+URZ+0x2a8a0], R2 ;  /* 0x02a8a0020a0075a7 */ /* 0x001064000802017f */
[----:B-1----:R-:W-:Y:S05]  /*2dba0*/  @!P1 NANOSLEEP.SYNCS 0x989680 ;  /* 0x009896800000995d */ /* 0x002fea0003900000 */
[----:B------:R-:W1:Y:S02]  /*2dbb0*/  @!P1 SYNCS.PHASECHK.TRANS64 P1, [R10+URZ+0x2a8a0], R2 ;  /* 0x02a8a0020a0095a7 */ /* 0x000e64000802007f */
[----:B-1----:R-:W-:Y:S05]  /*2dbc0*/  @!P1 BRA `(.L_x_1902) ;  /* 0xfffffffc00f09947 */ /* 0x002fea000383ffff */
[----:B------:R-:W-:Y:S05]  /*2dbd0*/  BRA `(.L_x_2058) ;  /* 0xffffff90009c7947 */ /* 0x000fea000383ffff */
.L_x_1909:
[----:B-1----:R1:W2:Y:S02]  /*2dbe0*/  SYNCS.PHASECHK.TRANS64.TRYWAIT P1, [R10+URZ+0x2a8c0], R2 ;  /* 0x02a8c0020a0075a7 */ /* 0x0022a4000802017f */
[----:B--2---:R-:W-:Y:S05]  /*2dbf0*/  @!P1 NANOSLEEP.SYNCS 0x989680 ;  /* 0x009896800000995d */ /* 0x004fea0003900000 */
[----:B------:R-:W2:Y:S02]  /*2dc00*/  @!P1 SYNCS.PHASECHK.TRANS64 P1, [R10+URZ+0x2a8c0], R2 ;  /* 0x02a8c0020a0095a7 */ /* 0x000ea4000802007f */
[----:B--2---:R-:W-:Y:S05]  /*2dc10*/  @!P1 BRA `(.L_x_1909) ;  /* 0xfffffffc00f09947 */ /* 0x004fea000383ffff */
[----:B------:R-:W-:Y:S05]  /*2dc20*/  BRA `(.L_x_2059) ;  /* 0xffffff9400907947 */ /* 0x000fea000383ffff */
.L_x_1933:
        /* <DEDUP_REMOVED lines=11> */
.L_x_2061:
[----:B------:R-:W-:Y:S05]  /*2dce0*/  BSYNC B0 ;  /* 0x0000000000007941 */ /* 0x000fea0003800000 */
.L_x_2060:
[----:B------:R-:W-:Y:S05]  /*2dcf0*/  BRA `(.L_x_2062) ;  /* 0xffffffa800347947 */ /* 0x000fea000383ffff */
.L_x_1936:
[----:B0-----:R0:W1:Y:S02]  /*2dd00*/  SYNCS.PHASECHK.TRANS64.TRYWAIT P0, [R7+URZ+0x2a840], R2 ;  /* 0x02a84002070075a7 */ /* 0x001064000800017f */
[----:B-1----:R-:W-:Y:S05]  /*2dd10*/  @!P0 NANOSLEEP.SYNCS 0x989680 ;  /* 0x009896800000895d */ /* 0x002fea0003900000 */
[----:B------:R-:W1:Y:S02]  /*2dd20*/  @!P0 SYNCS.PHASECHK.TRANS64 P0, [R7+URZ+0x2a840], R2 ;  /* 0x02a84002070085a7 */ /* 0x000e64000800007f */
[----:B-1----:R-:W-:Y:S05]  /*2dd30*/  @!P0 BRA `(.L_x_1936) ;  /* 0xfffffffc00f08947 */ /* 0x002fea000383ffff */
[----:B------:R-:W-:Y:S05]  /*2dd40*/  BRA `(.L_x_2063) ;  /* 0xffffffa800847947 */ /* 0x000fea000383ffff */
.L_x_1937:
        /* <DEDUP_REMOVED lines=8> */
.L_x_2065:
[----:B------:R-:W-:Y:S05]  /*2ddd0*/  BSYNC B0 ;  /* 0x0000000000007941 */ /* 0x000fea0003800000 */
.L_x_2064:
        /* <DEDUP_REMOVED lines=9> */
.L_x_2066:
[----:B------:R-:W-:Y:S02]  /*2de70*/  IMAD.MOV.U32 R13, RZ, RZ, R0 ;  /* 0x000000ffff0d7224 */ /* 0x000fe400078e0000 */
[----:B------:R-:W-:Y:S02]  /*2de80*/  IMAD.MOV.U32 R12, RZ, RZ, 0x1 ;  /* 0x00000001ff0c7424 */ /* 0x000fe400078e00ff */
[----:B------:R-:W-:-:S07]  /*2de90*/  IMAD.MOV.U32 R3, RZ, RZ, R14 ;  /* 0x000000ffff037224 */ /* 0x000fce00078e000e */
[----:B------:R-:W-:Y:S05]  /*2dea0*/  WARPSYNC.COLLECTIVE R15, `(.L_x_2067) ;  /* 0x000000000f087348 */ /* 0x000fea0003c00000 */
[----:B------:R0:W1:Y:S02]  /*2deb0*/  SHFL.IDX P6, R14, R13, R12, R11 ;  /* 0x0000000c0d0e7389 */ /* 0x00006400000c000b */
[----:B01----:R-:W-:Y:S01]  /*2dec0*/  ENDCOLLECTIVE ;  /* 0x000000000000791b */ /* 0x003fe20003800000 */
.L_x_2067:
        /* <DEDUP_REMOVED lines=17> */
.L_x_2068:
[----:B------:R-:W-:Y:S02]  /*2dfe0*/  @P1 IMAD R8, R5, 0x2, R17 ;  /* 0x0000000205081824 */ /* 0x000fe400078e0211 */
[----:B------:R-:W-:Y:S02]  /*2dff0*/  IMAD.MOV.U32 R13, RZ, RZ, R0 ;  /* 0x000000ffff0d7224 */ /* 0x000fe400078e0000 */
[----:B------:R-:W-:Y:S02]  /*2e000*/  IMAD.MOV.U32 R12, RZ, RZ, 0x2 ;  /* 0x00000002ff0c7424 */ /* 0x000fe400078e00ff */
[----:B------:R-:W-:-:S07]  /*2e010*/  IMAD.MOV.U32 R3, RZ, RZ, R14 ;  /* 0x000000ffff037224 */ /* 0x000fce00078e000e */
[----:B------:R-:W-:Y:S05]  /*2e020*/  WARPSYNC.COLLECTIVE R15, `(.L_x_2069) ;  /* 0x000000000f087348 */ /* 0x000fea0003c00000 */
[----:B------:R0:W1:Y:S02]  /*2e030*/  SHFL.IDX P6, R14, R13, R12, R11 ;  /* 0x0000000c0d0e7389 */ /* 0x00006400000c000b */
[----:B01----:R-:W-:Y:S01]  /*2e040*/  ENDCOLLECTIVE ;  /* 0x000000000000791b */ /* 0x003fe20003800000 */
.L_x_2069:
        /* <DEDUP_REMOVED lines=17> */
.L_x_2070:
[----:B------:R-:W-:Y:S02]  /*2e160*/  @P1 IMAD R8, R5, 0x2, R17 ;  /* 0x0000000205081824 */ /* 0x000fe400078e0211 */
[----:B------:R-:W-:Y:S02]  /*2e170*/  IMAD.MOV.U32 R13, RZ, RZ, R0 ;  /* 0x000000ffff0d7224 */ /* 0x000fe400078e0000 */
[----:B------:R-:W-:Y:S02]  /*2e180*/  IMAD.MOV.U32 R12, RZ, RZ, 0x3 ;  /* 0x00000003ff0c7424 */ /* 0x000fe400078e00ff */
[----:B------:R-:W-:-:S07]  /*2e190*/  IMAD.MOV.U32 R3, RZ, RZ, R14 ;  /* 0x000000ffff037224 */ /* 0x000fce00078e000e */
[----:B------:R-:W-:Y:S05]  /*2e1a0*/  WARPSYNC.COLLECTIVE R15, `(.L_x_2071) ;  /* 0x000000000f087348 */ /* 0x000fea0003c00000 */
[----:B------:R0:W1:Y:S02]  /*2e1b0*/  SHFL.IDX P6, R14, R13, R12, R11 ;  /* 0x0000000c0d0e7389 */ /* 0x00006400000c000b */
[----:B01----:R-:W-:Y:S01]  /*2e1c0*/  ENDCOLLECTIVE ;  /* 0x000000000000791b */ /* 0x003fe20003800000 */
.L_x_2071:
        /* <DEDUP_REMOVED lines=17> */
.L_x_2072:
[----:B------:R-:W-:Y:S02]  /*2e2e0*/  @P1 IMAD R8, R5, 0x2, R17 ;  /* 0x0000000205081824 */ /* 0x000fe400078e0211 */
[----:B------:R-:W-:Y:S02]  /*2e2f0*/  IMAD.MOV.U32 R13, RZ, RZ, R0 ;  /* 0x000000ffff0d7224 */ /* 0x000fe400078e0000 */
[----:B------:R-:W-:Y:S02]  /*2e300*/  IMAD.MOV.U32 R12, RZ, RZ, 0x4 ;  /* 0x00000004ff0c7424 */ /* 0x000fe400078e00ff */
[----:B------:R-:W-:-:S07]  /*2e310*/  IMAD.MOV.U32 R3, RZ, RZ, R14 ;  /* 0x000000ffff037224 */ /* 0x000fce00078e000e */
[----:B------:R-:W-:Y:S05]  /*2e320*/  WARPSYNC.COLLECTIVE R15, `(.L_x_2073) ;  /* 0x000000000f087348 */ /* 0x000fea0003c00000 */
[----:B------:R0:W1:Y:S02]  /*2e330*/  SHFL.IDX P6, R14, R13, R12, R11 ;  /* 0x0000000c0d0e7389 */ /* 0x00006400000c000b */
[----:B01----:R-:W-:Y:S01]  /*2e340*/  ENDCOLLECTIVE ;  /* 0x000000000000791b */ /* 0x003fe20003800000 */
.L_x_2073:
        /* <DEDUP_REMOVED lines=17> */
.L_x_2074:
[----:B------:R-:W-:Y:S02]  /*2e460*/  @P1 IMAD R8, R5, 0x2, R17 ;  /* 0x0000000205081824 */ /* 0x000fe400078e0211 */
[----:B------:R-:W-:Y:S02]  /*2e470*/  IMAD.MOV.U32 R13, RZ, RZ, R0 ;  /* 0x000000ffff0d7224 */ /* 0x000fe400078e0000 */
[----:B------:R-:W-:Y:S02]  /*2e480*/  IMAD.MOV.U32 R12, RZ, RZ, 0x5 ;  /* 0x00000005ff0c7424 */ /* 0x000fe400078e00ff */
[----:B------:R-:W-:-:S07]  /*2e490*/  IMAD.MOV.U32 R3, RZ, RZ, R14 ;  /* 0x000000ffff037224 */ /* 0x000fce00078e000e */
[----:B------:R-:W-:Y:S05]  /*2e4a0*/  WARPSYNC.COLLECTIVE R15, `(.L_x_2075) ;  /* 0x000000000f087348 */ /* 0x000fea0003c00000 */
[----:B------:R0:W1:Y:S02]  /*2e4b0*/  SHFL.IDX P6, R14, R13, R12, R11 ;  /* 0x0000000c0d0e7389 */ /* 0x00006400000c000b */
[----:B01----:R-:W-:Y:S01]  /*2e4c0*/  ENDCOLLECTIVE ;  /* 0x000000000000791b */ /* 0x003fe20003800000 */
.L_x_2075:
        /* <DEDUP_REMOVED lines=10> */
.L_x_2076:
        /* <DEDUP_REMOVED lines=8> */
.L_x_1942:
        /* <DEDUP_REMOVED lines=9> */
.L_x_2078:
[----:B------:R-:W-:Y:S01]  /*2e680*/  ISETP.GE.AND P1, PT, R25, R32, PT ;  /* 0x000000201900720c */ /* 0x000fe20003f26270 */
[----:B------:R-:W-:Y:S02]  /*2e690*/  IMAD.MOV.U32 R13, RZ, RZ, R0 ;  /* 0x000000ffff0d7224 */ /* 0x000fe400078e0000 */
[----:B------:R-:W-:-:S10]  /*2e6a0*/  IMAD.MOV.U32 R2, RZ, RZ, R14 ;  /* 0x000000ffff027224 */ /* 0x000fd400078e000e */
[----:B------:R-:W-:Y:S05]  /*2e6b0*/  WARPSYNC.COLLECTIVE R15, `(.L_x_2079) ;  /* 0x000000000f087348 */ /* 0x000fea0003c00000 */
[----:B------:R0:W1:Y:S02]  /*2e6c0*/  SHFL.IDX P6, R14, R13, R12, R11 ;  /* 0x0000000c0d0e7389 */ /* 0x00006400000c000b */
[----:B01----:R-:W-:Y:S01]  /*2e6d0*/  ENDCOLLECTIVE ;  /* 0x000000000000791b */ /* 0x003fe20003800000 */
.L_x_2079:
[----:B------:R-:W-:Y:S02]  /*2e6e0*/  IMAD.MOV.U32 R13, RZ, RZ, R4 ;  /* 0x000000ffff0d7224 */ /* 0x000fe400078e0004 */
[----:B------:R-:W-:Y:S02]  /*2e6f0*/  IMAD.MOV.U32 R12, RZ, RZ, 0x1 ;  /* 0x00000001ff0c7424 */ /* 0x000fe400078e00ff */
[----:B------:R-:W-:-:S07]  /*2e700*/  IMAD.MOV.U32 R3, RZ, RZ, R14 ;  /* 0x000000ffff037224 */ /* 0x000fce00078e000e */
[----:B------:R-:W-:Y:S05]  /*2e710*/  WARPSYNC.COLLECTIVE R15, `(.L_x_2080) ;  /* 0x000000000f087348 */ /* 0x000fea0003c00000 */
[----:B------:R0:W1:Y:S02]  /*2e720*/  SHFL.IDX P6, R14, R13, R12, R11 ;  /* 0x0000000c0d0e7389 */ /* 0x00006400000c000b */
[----:B01----:R-:W-:Y:S01]  /*2e730*/  ENDCOLLECTIVE ;  /* 0x000000000000791b */ /* 0x003fe20003800000 */
.L_x_2080:
        /* <DEDUP_REMOVED lines=16> */
.L_x_2081:
[----:B------:R-:W-:Y:S02]  /*2e840*/  IMAD.MOV.U32 R13, RZ, RZ, R4 ;  /* 0x000000ffff0d7224 */ /* 0x000fe400078e0004 */
[----:B------:R-:W-:Y:S02]  /*2e850*/  IMAD.MOV.U32 R12, RZ, RZ, 0x2 ;  /* 0x00000002ff0c7424 */ /* 0x000fe400078e00ff */
[----:B------:R-:W-:-:S07]  /*2e860*/  IMAD.MOV.U32 R3, RZ, RZ, R14 ;  /* 0x000000ffff037224 */ /* 0x000fce00078e000e */
[----:B------:R-:W-:Y:S05]  /*2e870*/  WARPSYNC.COLLECTIVE R15, `(.L_x_2082) ;  /* 0x000000000f087348 */ /* 0x000fea0003c00000 */
[----:B------:R0:W1:Y:S02]  /*2e880*/  SHFL.IDX P6, R14, R13, R12, R11 ;  /* 0x0000000c0d0e7389 */ /* 0x00006400000c000b */
[----:B01----:R-:W-:Y:S01]  /*2e890*/  ENDCOLLECTIVE ;  /* 0x000000000000791b */ /* 0x003fe20003800000 */
.L_x_2082:
        /* <DEDUP_REMOVED lines=17> */
.L_x_2083:
[----:B------:R-:W-:Y:S02]  /*2e9b0*/  IMAD.MOV.U32 R13, RZ, RZ, R4 ;  /* 0x000000ffff0d7224 */ /* 0x000fe400078e0004 */
[----:B------:R-:W-:Y:S02]  /*2e9c0*/  IMAD.MOV.U32 R12, RZ, RZ, 0x3 ;  /* 0x00000003ff0c7424 */ /* 0x000fe400078e00ff */
[----:B------:R-:W-:-:S07]  /*2e9d0*/  IMAD.MOV.U32 R3, RZ, RZ, R14 ;  /* 0x000000ffff037224 */ /* 0x000fce00078e000e */
[----:B------:R-:W-:Y:S05]  /*2e9e0*/  WARPSYNC.COLLECTIVE R15, `(.L_x_2084) ;  /* 0x000000000f087348 */ /* 0x000fea0003c00000 */
[----:B------:R0:W1:Y:S02]  /*2e9f0*/  SHFL.IDX P6, R14, R13, R12, R11 ;  /* 0x0000000c0d0e7389 */ /* 0x00006400000c000b */
[----:B01----:R-:W-:Y:S01]  /*2ea00*/  ENDCOLLECTIVE ;  /* 0x000000000000791b */ /* 0x003fe20003800000 */
.L_x_2084:
        /* <DEDUP_REMOVED lines=17> */
.L_x_2085:
[----:B------:R-:W-:Y:S02]  /*2eb20*/  IMAD.MOV.U32 R13, RZ, RZ, R4 ;  /* 0x000000ffff0d7224 */ /* 0x000fe400078e0004 */
[----:B------:R-:W-:Y:S02]  /*2eb30*/  IMAD.MOV.U32 R12, RZ, RZ, 0x4 ;  /* 0x00000004ff0c7424 */ /* 0x000fe400078e00ff */
[----:B------:R-:W-:-:S07]  /*2eb40*/  IMAD.MOV.U32 R3, RZ, RZ, R14 ;  /* 0x000000ffff037224 */ /* 0x000fce00078e000e */
[----:B------:R-:W-:Y:S05]  /*2eb50*/  WARPSYNC.COLLECTIVE R15, `(.L_x_2086) ;  /* 0x000000000f087348 */ /* 0x000fea0003c00000 */
[----:B------:R0:W1:Y:S02]  /*2eb60*/  SHFL.IDX P6, R14, R13, R12, R11 ;  /* 0x0000000c0d0e7389 */ /* 0x00006400000c000b */
[----:B01----:R-:W-:Y:S01]  /*2eb70*/  ENDCOLLECTIVE ;  /* 0x000000000000791b */ /* 0x003fe20003800000 */
.L_x_2086:
        /* <DEDUP_REMOVED lines=17> */
.L_x_2087:
[----:B------:R-:W-:Y:S02]  /*2ec90*/  IMAD.MOV.U32 R13, RZ, RZ, R4 ;  /* 0x000000ffff0d7224 */ /* 0x000fe400078e0004 */
[----:B------:R-:W-:Y:S02]  /*2eca0*/  IMAD.MOV.U32 R12, RZ, RZ, 0x5 ;  /* 0x00000005ff0c7424 */ /* 0x000fe400078e00ff */
[----:B------:R-:W-:-:S07]  /*2ecb0*/  IMAD.MOV.U32 R3, RZ, RZ, R14 ;  /* 0x000000ffff037224 */ /* 0x000fce00078e000e */
[----:B------:R-:W-:Y:S05]  /*2ecc0*/  WARPSYNC.COLLECTIVE R15, `(.L_x_2088) ;  /* 0x000000000f087348 */ /* 0x000fea0003c00000 */
[----:B------:R0:W1:Y:S02]  /*2ecd0*/  SHFL.IDX P6, R14, R13, R12, R11 ;  /* 0x0000000c0d0e7389 */ /* 0x00006400000c000b */
[----:B01----:R-:W-:Y:S01]  /*2ece0*/  ENDCOLLECTIVE ;  /* 0x000000000000791b */ /* 0x003fe20003800000 */
.L_x_2088:
        /* <DEDUP_REMOVED lines=17> */
.L_x_2089:
[----:B------:R-:W-:Y:S02]  /*2ee00*/  IMAD.MOV.U32 R13, RZ, RZ, R4 ;  /* 0x000000ffff0d7224 */ /* 0x000fe400078e0004 */
[----:B------:R-:W-:Y:S02]  /*2ee10*/  IMAD.MOV.U32 R12, RZ, RZ, 0x6 ;  /* 0x00000006ff0c7424 */ /* 0x000fe400078e00ff */
[----:B------:R-:W-:-:S07]  /*2ee20*/  IMAD.MOV.U32 R3, RZ, RZ, R14 ;  /* 0x000000ffff037224 */ /* 0x000fce00078e000e */
[----:B------:R-:W-:Y:S05]  /*2ee30*/  WARPSYNC.COLLECTIVE R15, `(.L_x_2090) ;  /* 0x000000000f087348 */ /* 0x000fea0003c00000 */
[----:B------:R0:W1:Y:S02]  /*2ee40*/  SHFL.IDX P6, R14, R13, R12, R11 ;  /* 0x0000000c0d0e7389 */ /* 0x00006400000c000b */
[----:B01----:R-:W-:Y:S01]  /*2ee50*/  ENDCOLLECTIVE ;  /* 0x000000000000791b */ /* 0x003fe20003800000 */
.L_x_2090:
        /* <DEDUP_REMOVED lines=17> */
.L_x_2091:
[----:B------:R-:W-:Y:S02]  /*2ef70*/  IMAD.MOV.U32 R13, RZ, RZ, R4 ;  /* 0x000000ffff0d7224 */ /* 0x000fe400078e0004 */
[----:B------:R-:W-:Y:S02]  /*2ef80*/  IMAD.MOV.U32 R12, RZ, RZ, 0x7 ;  /* 0x00000007ff0c7424 */ /* 0x000fe400078e00ff */
[----:B------:R-:W-:-:S07]  /*2ef90*/  IMAD.MOV.U32 R3, RZ, RZ, R14 ;  /* 0x000000ffff037224 */ /* 0x000fce00078e000e */
[----:B------:R-:W-:Y:S05]  /*2efa0*/  WARPSYNC.COLLECTIVE R15, `(.L_x_2092) ;  /* 0x000000000f087348 */ /* 0x000fea0003c00000 */
[----:B------:R0:W1:Y:S02]  /*2efb0*/  SHFL.IDX P6, R14, R13, R12, R11 ;  /* 0x0000000c0d0e7389 */ /* 0x00006400000c000b */
[----:B01----:R-:W-:Y:S01]  /*2efc0*/  ENDCOLLECTIVE ;  /* 0x000000000000791b */ /* 0x003fe20003800000 */
.L_x_2092:
        /* <DEDUP_REMOVED lines=15> */
.L_x_2093:
[----:B------:R-:W-:Y:S05]  /*2f0c0*/  BRA `(.L_x_2094) ;  /* 0xffffffa8003c7947 */ /* 0x000fea000383ffff */
.L_x_1947:
[----:B0-----:R0:W1:Y:S02]  /*2f0d0*/  SYNCS.PHASECHK.TRANS64.TRYWAIT P0, [R17+URZ+0x2a820], R2 ;  /* 0x02a82002110075a7 */ /* 0x001064000800017f */
[----:B-1----:R-:W-:Y:S05]  /*2f0e0*/  @!P0 NANOSLEEP.SYNCS 0x989680 ;  /* 0x009896800000895d */ /* 0x002fea0003900000 */
[----:B------:R-:W1:Y:S02]  /*2f0f0*/  @!P0 SYNCS.PHASECHK.TRANS64 P0, [R17+URZ+0x2a820], R2 ;  /* 0x02a82002110085a7 */ /* 0x000e64000800007f */
[----:B-1----:R-:W-:Y:S05]  /*2f100*/  @!P0 BRA `(.L_x_1947) ;  /* 0xfffffffc00f08947 */ /* 0x002fea000383ffff */
[----:B------:R-:W-:Y:S05]  /*2f110*/  BRA `(.L_x_2095) ;  /* 0xffffffa800b47947 */ /* 0x000fea000383ffff */
.L_x_1952:
[----:B0-----:R0:W1:Y:S02]  /*2f120*/  SYNCS.PHASECHK.TRANS64.TRYWAIT P0, [R5+URZ+0x2a840], R0 ;  /* 0x02a84000050075a7 */ /* 0x001064000800017f */
[----:B-1----:R-:W-:Y:S05]  /*2f130*/  @!P0 NANOSLEEP.SYNCS 0x989680 ;  /* 0x009896800000895d */ /* 0x002fea0003900000 */
[----:B------:R-:W1:Y:S02]  /*2f140*/  @!P0 SYNCS.PHASECHK.TRANS64 P0, [R5+URZ+0x2a840], R0 ;  /* 0x02a84000050085a7 */ /* 0x000e64000800007f */
[----:B-1----:R-:W-:Y:S05]  /*2f150*/  @!P0 BRA `(.L_x_1952) ;  /* 0xfffffffc00f08947 */ /* 0x002fea000383ffff */
[----:B------:R-:W-:Y:S05]  /*2f160*/  BRA `(.L_x_2096) ;  /* 0xffffffac00787947 */ /* 0x000fea000383ffff */
.L_x_1953:
        /* <DEDUP_REMOVED lines=8> */
.L_x_2098:
[----:B------:R-:W-:Y:S05]  /*2f1f0*/  BSYNC B1 ;  /* 0x0000000000017941 */ /* 0x000fea0003800000 */
.L_x_2097:
        /* <DEDUP_REMOVED lines=10> */
.L_x_2099:
        /* <DEDUP_REMOVED lines=8> */
.L_x_2100:
        /* <DEDUP_REMOVED lines=14> */
.L_x_2101:
[----:B------:R-:W-:Y:S02]  /*2f400*/  IMAD.MOV.U32 R13, RZ, RZ, R8 ;  /* 0x000000ffff0d7224 */ /* 0x000fe400078e0008 */
[----:B------:R-:W-:Y:S02]  /*2f410*/  IMAD.MOV.U32 R12, RZ, RZ, 0x2 ;  /* 0x00000002ff0c7424 */ /* 0x000fe400078e00ff */
[----:B------:R-:W-:-:S07]  /*2f420*/  IMAD.MOV.U32 R2, RZ, RZ, R14 ;  /* 0x000000ffff027224 */ /* 0x000fce00078e000e */
[----:B------:R-:W-:Y:S05]  /*2f430*/  WARPSYNC.COLLECTIVE R15, `(.L_x_2102) ;  /* 0x000000000f087348 */ /* 0x000fea0003c00000 */
[----:B------:R0:W1:Y:S02]  /*2f440*/  SHFL.IDX P6, R14, R13, R12, R11 ;  /* 0x0000000c0d0e7389 */ /* 0x00006400000c000b */
[----:B01----:R-:W-:Y:S01]  /*2f450*/  ENDCOLLECTIVE ;  /* 0x000000000000791b */ /* 0x003fe20003800000 */
.L_x_2102:
        /* <DEDUP_REMOVED lines=13> */
.L_x_2103:
[----:B------:R-:W-:Y:S02]  /*2f530*/  IMAD.MOV.U32 R13, RZ, RZ, R8 ;  /* 0x000000ffff0d7224 */ /* 0x000fe400078e0008 */
[----:B------:R-:W-:Y:S02]  /*2f540*/  IMAD.MOV.U32 R12, RZ, RZ, 0x3 ;  /* 0x00000003ff0c7424 */ /* 0x000fe400078e00ff */
[----:B------:R-:W-:-:S07]  /*2f550*/  IMAD.MOV.U32 R2, RZ, RZ, R14 ;  /* 0x000000ffff027224 */ /* 0x000fce00078e000e */
[----:B------:R-:W-:Y:S05]  /*2f560*/  WARPSYNC.COLLECTIVE R15, `(.L_x_2104) ;  /* 0x000000000f087348 */ /* 0x000fea0003c00000 */
[----:B------:R0:W1:Y:S02]  /*2f570*/  SHFL.IDX P6, R14, R13, R12, R11 ;  /* 0x0000000c0d0e7389 */ /* 0x00006400000c000b */
[----:B01----:R-:W-:Y:S01]  /*2f580*/  ENDCOLLECTIVE ;  /* 0x000000000000791b */ /* 0x003fe20003800000 */
.L_x_2104:
        /* <DEDUP_REMOVED lines=13> */
.L_x_2105:
[----:B------:R-:W-:Y:S02]  /*2f660*/  IMAD.MOV.U32 R13, RZ, RZ, R8 ;  /* 0x000000ffff0d7224 */ /* 0x000fe400078e0008 */
[----:B------:R-:W-:Y:S02]  /*2f670*/  IMAD.MOV.U32 R12, RZ, RZ, 0x4 ;  /* 0x00000004ff0c7424 */ /* 0x000fe400078e00ff */
[----:B------:R-:W-:-:S07]  /*2f680*/  IMAD.MOV.U32 R2, RZ, RZ, R14 ;  /* 0x000000ffff027224 */ /* 0x000fce00078e000e */
[----:B------:R-:W-:Y:S05]  /*2f690*/  WARPSYNC.COLLECTIVE R15, `(.L_x_2106) ;  /* 0x000000000f087348 */ /* 0x000fea0003c00000 */
[----:B------:R0:W1:Y:S02]  /*2f6a0*/  SHFL.IDX P6, R14, R13, R12, R11 ;  /* 0x0000000c0d0e7389 */ /* 0x00006400000c000b */
[----:B01----:R-:W-:Y:S01]  /*2f6b0*/  ENDCOLLECTIVE ;  /* 0x000000000000791b */ /* 0x003fe20003800000 */
.L_x_2106:
        /* <DEDUP_REMOVED lines=13> */
.L_x_2107:
[----:B------:R-:W-:Y:S02]  /*2f790*/  IMAD.MOV.U32 R13, RZ, RZ, R8 ;  /* 0x000000ffff0d7224 */ /* 0x000fe400078e0008 */
[----:B------:R-:W-:Y:S02]  /*2f7a0*/  IMAD.MOV.U32 R12, RZ, RZ, 0x5 ;  /* 0x00000005ff0c7424 */ /* 0x000fe400078e00ff */
[----:B------:R-:W-:-:S07]  /*2f7b0*/  IMAD.MOV.U32 R2, RZ, RZ, R14 ;  /* 0x000000ffff027224 */ /* 0x000fce00078e000e */
[----:B------:R-:W-:Y:S05]  /*2f7c0*/  WARPSYNC.COLLECTIVE R15, `(.L_x_2108) ;  /* 0x000000000f087348 */ /* 0x000fea0003c00000 */
[----:B------:R0:W1:Y:S02]  /*2f7d0*/  SHFL.IDX P6, R14, R13, R12, R11 ;  /* 0x0000000c0d0e7389 */ /* 0x00006400000c000b */
[----:B01----:R-:W-:Y:S01]  /*2f7e0*/  ENDCOLLECTIVE ;  /* 0x000000000000791b */ /* 0x003fe20003800000 */
.L_x_2108:
        /* <DEDUP_REMOVED lines=13> */
.L_x_2109:
[----:B------:R-:W-:Y:S01]  /*2f8c0*/  IMAD.MOV.U32 R2, RZ, RZ, R14 ;  /* 0x000000ffff027224 */ /* 0x000fe200078e000e */
[----:B------:R-:W-:Y:S06]  /*2f8d0*/  BRA `(.L_x_2110) ;  /* 0xffffffa800a87947 */ /* 0x000fec000383ffff */
.L_x_1958:
[----:B-1----:R1:W2:Y:S02]  /*2f8e0*/  SYNCS.PHASECHK.TRANS64.TRYWAIT P0, [R5+URZ+0x2a860], R2 ;  /* 0x02a86002050075a7 */ /* 0x0022a4000800017f */
[----:B--2---:R-:W-:Y:S05]  /*2f8f0*/  @!P0 NANOSLEEP.SYNCS 0x989680 ;  /* 0x009896800000895d */ /* 0x004fea0003900000 */
[----:B------:R-:W2:Y:S02]  /*2f900*/  @!P0 SYNCS.PHASECHK.TRANS64 P0, [R5+URZ+0x2a860], R2 ;  /* 0x02a86002050085a7 */ /* 0x000ea4000800007f */
[----:B--2---:R-:W-:Y:S05]  /*2f910*/  @!P0 BRA `(.L_x_1958) ;  /* 0xfffffffc00f08947 */ /* 0x004fea000383ffff */
[----:B------:R-:W-:Y:S05]  /*2f920*/  BRA `(.L_x_2111) ;  /* 0xffffffac00047947 */ /* 0x000fea000383ffff */
.L_x_1959:
        /* <DEDUP_REMOVED lines=8> */
.L_x_2113:
[----:B------:R-:W-:Y:S05]  /*2f9b0*/  BSYNC B1 ;  /* 0x0000000000017941 */ /* 0x000fea0003800000 */
.L_x_2112:
        /* <DEDUP_REMOVED lines=9> */
.L_x_2114:
[----:B------:R-:W-:Y:S02]  /*2fa50*/  IMAD.MOV.U32 R13, RZ, RZ, R19 ;  /* 0x000000ffff0d7224 */ /* 0x000fe400078e0013 */
[----:B------:R-:W-:Y:S02]  /*2fa60*/  IMAD.MOV.U32 R12, RZ, RZ, 0x1 ;  /* 0x00000001ff0c7424 */ /* 0x000fe400078e00ff */
[----:B------:R-:W-:-:S07]  /*2fa70*/  IMAD.MOV.U32 R2, RZ, RZ, R14 ;  /* 0x000000ffff027224 */ /* 0x000fce00078e000e */
[----:B------:R-:W-:Y:S05]  /*2fa80*/  WARPSYNC.COLLECTIVE R15, `(.L_x_2115) ;  /* 0x000000000f087348 */ /* 0x000fea0003c00000 */
[----:B------:R0:W1:Y:S02]  /*2fa90*/  SHFL.IDX P6, R14, R13, R12, R11 ;  /* 0x0000000c0d0e7389 */ /* 0x00006400000c000b */
[----:B01----:R-:W-:Y:S01]  /*2faa0*/  ENDCOLLECTIVE ;  /* 0x000000000000791b */ /* 0x003fe20003800000 */
.L_x_2115:
        /* <DEDUP_REMOVED lines=15> */
.L_x_2116:
[----:B------:R-:W-:Y:S02]  /*2fba0*/  IMAD.MOV.U32 R13, RZ, RZ, R19 ;  /* 0x000000ffff0d7224 */ /* 0x000fe400078e0013 */
[----:B------:R-:W-:Y:S02]  /*2fbb0*/  IMAD.MOV.U32 R12, RZ, RZ, 0x2 ;  /* 0x00000002ff0c7424 */ /* 0x000fe400078e00ff */
[----:B------:R-:W-:-:S07]  /*2fbc0*/  IMAD.MOV.U32 R2, RZ, RZ, R14 ;  /* 0x000000ffff027224 */ /* 0x000fce00078e000e */
[----:B------:R-:W-:Y:S05]  /*2fbd0*/  WARPSYNC.COLLECTIVE R15, `(.L_x_2117) ;  /* 0x000000000f087348 */ /* 0x000fea0003c00000 */
[----:B------:R0:W1:Y:S02]  /*2fbe0*/  SHFL.IDX P6, R14, R13, R12, R11 ;  /* 0x0000000c0d0e7389 */ /* 0x00006400000c000b */
[----:B01----:R-:W-:Y:S01]  /*2fbf0*/  ENDCOLLECTIVE ;  /* 0x000000000000791b */ /* 0x003fe20003800000 */
.L_x_2117:
        /* <DEDUP_REMOVED lines=14> */
.L_x_2118:
[----:B------:R-:W-:Y:S02]  /*2fce0*/  IMAD.MOV.U32 R13, RZ, RZ, R19 ;  /* 0x000000ffff0d7224 */ /* 0x000fe400078e0013 */
[----:B------:R-:W-:Y:S02]  /*2fcf0*/  IMAD.MOV.U32 R12, RZ, RZ, 0x3 ;  /* 0x00000003ff0c7424 */ /* 0x000fe400078e00ff */
[----:B------:R-:W-:-:S07]  /*2fd00*/  IMAD.MOV.U32 R2, RZ, RZ, R14 ;  /* 0x000000ffff027224 */ /* 0x000fce00078e000e */
[----:B------:R-:W-:Y:S05]  /*2fd10*/  WARPSYNC.COLLECTIVE R15, `(.L_x_2119) ;  /* 0x000000000f087348 */ /* 0x000fea0003c00000 */
[----:B------:R0:W1:Y:S02]  /*2fd20*/  SHFL.IDX P6, R14, R13, R12, R11 ;  /* 0x0000000c0d0e7389 */ /* 0x00006400000c000b */
[----:B01----:R-:W-:Y:S01]  /*2fd30*/  ENDCOLLECTIVE ;  /* 0x000000000000791b */ /* 0x003fe20003800000 */
.L_x_2119:
        /* <DEDUP_REMOVED lines=14> */
.L_x_2120:
[----:B------:R-:W-:Y:S02]  /*2fe20*/  IMAD.MOV.U32 R13, RZ, RZ, R19 ;  /* 0x000000ffff0d7224 */ /* 0x000fe400078e0013 */
[----:B------:R-:W-:Y:S02]  /*2fe30*/  IMAD.MOV.U32 R12, RZ, RZ, 0x4 ;  /* 0x00000004ff0c7424 */ /* 0x000fe400078e00ff */
[----:B------:R-:W-:-:S07]  /*2fe40*/  IMAD.MOV.U32 R2, RZ, RZ, R14 ;  /* 0x000000ffff027224 */ /* 0x000fce00078e000e */
[----:B------:R-:W-:Y:S05]  /*2fe50*/  WARPSYNC.COLLECTIVE R15, `(.L_x_2121) ;  /* 0x000000000f087348 */ /* 0x000fea0003c00000 */
[----:B------:R0:W1:Y:S02]  /*2fe60*/  SHFL.IDX P6, R14, R13, R12, R11 ;  /* 0x0000000c0d0e7389 */ /* 0x00006400000c000b */
[----:B01----:R-:W-:Y:S01]  /*2fe70*/  ENDCOLLECTIVE ;  /* 0x000000000000791b */ /* 0x003fe20003800000 */
.L_x_2121:
        /* <DEDUP_REMOVED lines=14> */
.L_x_2122:
[----:B------:R-:W-:Y:S02]  /*2ff60*/  IMAD.MOV.U32 R13, RZ, RZ, R19 ;  /* 0x000000ffff0d7224 */ /* 0x000fe400078e0013 */
[----:B------:R-:W-:Y:S02]  /*2ff70*/  IMAD.MOV.U32 R12, RZ, RZ, 0x5 ;  /* 0x00000005ff0c7424 */ /* 0x000fe400078e00ff */
[----:B------:R-:W-:-:S07]  /*2ff80*/  IMAD.MOV.U32 R2, RZ, RZ, R14 ;  /* 0x000000ffff027224 */ /* 0x000fce00078e000e */
[----:B------:R-:W-:Y:S05]  /*2ff90*/  WARPSYNC.COLLECTIVE R15, `(.L_x_2123) ;  /* 0x000000000f087348 */ /* 0x000fea0003c00000 */
[----:B------:R0:W1:Y:S02]  /*2ffa0*/  SHFL.IDX P6, R14, R13, R12, R11 ;  /* 0x0000000c0d0e7389 */ /* 0x00006400000c000b */
[----:B01----:R-:W-:Y:S01]  /*2ffb0*/  ENDCOLLECTIVE ;  /* 0x000000000000791b */ /* 0x003fe20003800000 */
.L_x_2123:
        /* <DEDUP_REMOVED lines=13> */
.L_x_2124:
[----:B------:R-:W-:Y:S01]  /*30090*/  @!PT LDS RZ, [RZ] ;  /* 0x00000000fffff984 */ /* 0x000fe20000000800 */
[----:B------:R-:W-:Y:S01]  /*300a0*/  @!PT LDS RZ, [RZ] ;  /* 0x00000000fffff984 */ /* 0x000fe20000000800 */
[----:B------:R-:W-:Y:S01]  /*300b0*/  @!PT LDS RZ, [RZ] ;  /* 0x00000000fffff984 */ /* 0x000fe20000000800 */
[----:B------:R0:W-:Y:S02]  /*300c0*/  LDGSTS.E.BYPASS.LTC128B.128 [R4+0x5400], desc[UR60][R2.64+0x80], !P2 ;  /* 0x0540008002047fae */ /* 0x0001e4000d101d7c */
[----:B0-----:R-:W-:Y:S01]  /*300d0*/  IMAD.MOV.U32 R2, RZ, RZ, R14 ;  /* 0x000000ffff027224 */ /* 0x001fe200078e000e */
[----:B------:R-:W-:Y:S06]  /*300e0*/  BRA `(.L_x_2125) ;  /* 0xffffffa400f07947 */ /* 0x000fec000383ffff */
.L_x_1967:
[----:B0-----:R0:W1:Y:S02]  /*300f0*/  SYNCS.PHASECHK.TRANS64.TRYWAIT P0, [R0+URZ+0x2a860], R3 ;  /* 0x02a86003000075a7 */ /* 0x001064000800017f */
[----:B-1----:R-:W-:Y:S05]  /*30100*/  @!P0 NANOSLEEP.SYNCS 0x989680 ;  /* 0x009896800000895d */ /* 0x002fea0003900000 */
[----:B------:R-:W1:Y:S02]  /*30110*/  @!P0 SYNCS.PHASECHK.TRANS64 P0, [R0+URZ+0x2a860], R3 ;  /* 0x02a86003000085a7 */ /* 0x000e64000800007f */
[----:B-1----:R-:W-:Y:S05]  /*30120*/  @!P0 BRA `(.L_x_1967) ;  /* 0xfffffffc00f08947 */ /* 0x002fea000383ffff */
[----:B------:R-:W-:Y:S05]  /*30130*/  BRA `(.L_x_2126) ;  /* 0xffffffac00047947 */ /* 0x000fea000383ffff */
.L_x_1968:
        /* <DEDUP_REMOVED lines=8> */
.L_x_2128:
[----:B------:R-:W-:Y:S05]  /*301c0*/  BSYNC B0 ;  /* 0x0000000000007941 */ /* 0x000fea0003800000 */
.L_x_2127:
        /* <DEDUP_REMOVED lines=15> */
.L_x_2129:
        /* <DEDUP_REMOVED lines=9> */
.L_x_2130:
        /* <DEDUP_REMOVED lines=13> */
.L_x_2131:
[----:B------:R-:W-:Y:S02]  /*30420*/  IMAD.MOV.U32 R13, RZ, RZ, R19 ;  /* 0x000000ffff0d7224 */ /* 0x000fe400078e0013 */
[----:B------:R-:W-:Y:S01]  /*30430*/  IMAD.MOV.U32 R12, RZ, RZ, 0x2 ;  /* 0x00000002ff0c7424 */ /* 0x000fe200078e00ff */
[----:B------:R-:W-:-:S13]  /*30440*/  IADD3 R2, P2, R14, R5, RZ ;  /* 0x000000050e027210 */ /* 0x000fda0007f5e0ff */
[----:B------:R-:W-:Y:S05]  /*30450*/  WARPSYNC.COLLECTIVE R15, `(.L_x_2132) ;  /* 0x000000000f087348 */ /* 0x000fea0003c00000 */
[----:B------:R0:W1:Y:S02]  /*30460*/  SHFL.IDX P6, R14, R13, R12, R11 ;  /* 0x0000000c0d0e7389 */ /* 0x00006400000c000b */
[----:B01----:R-:W-:Y:S01]  /*30470*/  ENDCOLLECTIVE ;  /* 0x000000000000791b */ /* 0x003fe20003800000 */
.L_x_2132:
        /* <DEDUP_REMOVED lines=13> */
.L_x_2133:
[----:B------:R-:W-:Y:S02]  /*30550*/  IMAD.MOV.U32 R13, RZ, RZ, R19 ;  /* 0x000000ffff0d7224 */ /* 0x000fe400078e0013 */
[----:B------:R-:W-:Y:S02]  /*30560*/  IMAD.MOV.U32 R12, RZ, RZ, 0x3 ;  /* 0x00000003ff0c7424 */ /* 0x000fe400078e00ff */
[----:B------:R-:W-:-:S07]  /*30570*/  IMAD.MOV.U32 R10, RZ, RZ, R14 ;  /* 0x000000ffff0a7224 */ /* 0x000fce00078e000e */
[----:B------:R-:W-:Y:S05]  /*30580*/  WARPSYNC.COLLECTIVE R15, `(.L_x_2134) ;  /* 0x000000000f087348 */ /* 0x000fea0003c00000 */
[----:B------:R0:W1:Y:S02]  /*30590*/  SHFL.IDX P6, R14, R13, R12, R11 ;  /* 0x0000000c0d0e7389 */ /* 0x00006400000c000b */
[----:B01----:R-:W-:Y:S01]  /*305a0*/  ENDCOLLECTIVE ;  /* 0x000000000000791b */ /* 0x003fe20003800000 */
.L_x_2134:
        /* <DEDUP_REMOVED lines=14> */
.L_x_2135:
[----:B------:R-:W-:Y:S02]  /*30690*/  IMAD.MOV.U32 R13, RZ, RZ, R19 ;  /* 0x000000ffff0d7224 */ /* 0x000fe400078e0013 */
[----:B------:R-:W-:Y:S01]  /*306a0*/  IMAD.MOV.U32 R12, RZ, RZ, 0x4 ;  /* 0x00000004ff0c7424 */ /* 0x000fe200078e00ff */
[----:B------:R-:W-:-:S13]  /*306b0*/  IADD3 R2, P2, R14, R5, RZ ;  /* 0x000000050e027210 */ /* 0x000fda0007f5e0ff */
[----:B------:R-:W-:Y:S05]  /*306c0*/  WARPSYNC.COLLECTIVE R15, `(.L_x_2136) ;  /* 0x000000000f087348 */ /* 0x000fea0003c00000 */
[----:B------:R0:W1:Y:S02]  /*306d0*/  SHFL.IDX P6, R14, R13, R12, R11 ;  /* 0x0000000c0d0e7389 */ /* 0x00006400000c000b */
[----:B01----:R-:W-:Y:S01]  /*306e0*/  ENDCOLLECTIVE ;  /* 0x000000000000791b */ /* 0x003fe20003800000 */
.L_x_2136:
        /* <DEDUP_REMOVED lines=13> */
.L_x_2137:
[----:B------:R-:W-:Y:S02]  /*307c0*/  IMAD.MOV.U32 R13, RZ, RZ, R19 ;  /* 0x000000ffff0d7224 */ /* 0x000fe400078e0013 */
[----:B------:R-:W-:Y:S02]  /*307d0*/  IMAD.MOV.U32 R12, RZ, RZ, 0x5 ;  /* 0x00000005ff0c7424 */ /* 0x000fe400078e00ff */
[----:B------:R-:W-:-:S07]  /*307e0*/  IMAD.MOV.U32 R10, RZ, RZ, R14 ;  /* 0x000000ffff0a7224 */ /* 0x000fce00078e000e */
[----:B------:R-:W-:Y:S05]  /*307f0*/  WARPSYNC.COLLECTIVE R15, `(.L_x_2138) ;  /* 0x000000000f087348 */ /* 0x000fea0003c00000 */
[----:B------:R0:W1:Y:S02]  /*30800*/  SHFL.IDX P6, R14, R13, R12, R11 ;  /* 0x0000000c0d0e7389 */ /* 0x00006400000c000b */
[----:B01----:R-:W-:Y:S01]  /*30810*/  ENDCOLLECTIVE ;  /* 0x000000000000791b */ /* 0x003fe20003800000 */
.L_x_2138:
        /* <DEDUP_REMOVED lines=12> */
.L_x_2139:
[----:B------:R-:W-:Y:S05]  /*308e0*/  BRA `(.L_x_2140) ;  /* 0xffffffa800007947 */ /* 0x000fea000383ffff */
.L_x_1973:
        /* <DEDUP_REMOVED lines=8> */
.L_x_2142:
[----:B------:R-:W-:Y:S05]  /*30970*/  BSYNC B0 ;  /* 0x0000000000007941 */ /* 0x000fea0003800000 */
.L_x_2141:
        /* <DEDUP_REMOVED lines=9> */
.L_x_2143:
[----:B------:R-:W-:Y:S02]  /*30a10*/  ULDC UR4, c[0x0][0xc3c] ;  /* 0x00030f0000047ab9 */ /* 0x000fe40000000800 */
[----:B------:R-:W-:-:S13]  /*30a20*/  ISETP.GE.OR P1, PT, R9, UR4, !P0 ;  /* 0x0000000409007c0c */ /* 0x000fda000c726670 */
[----:B------:R-:W0:Y:S08]  /*30a30*/  @!P1 LDC.64 R2, c[0x0][0xc80] ;  /* 0x00032000ff029b82 */ /* 0x000e300000000a00 */
[----:B------:R-:W1:Y:S01]  /*30a40*/  @!P1 LDC.64 R4, c[0x0][0xc78] ;  /* 0x00031e00ff049b82 */ /* 0x000e620000000a00 */
[----:B------:R-:W-:Y:S02]  /*30a50*/  IMAD.MOV.U32 R25, RZ, RZ, RZ ;  /* 0x000000ffff197224 */ /* 0x000fe400078e00ff */
[----:B------:R-:W-:-:S02]  /*30a60*/  IMAD.MOV.U32 R11, RZ, RZ, RZ ;  /* 0x000000ffff0b7224 */ /* 0x000fc400078e00ff */
[----:B------:R-:W-:Y:S02]  /*30a70*/  IMAD.MOV.U32 R7, RZ, RZ, R14 ;  /* 0x000000ffff077224 */ /* 0x000fe400078e000e */
[----:B0-----:R-:W-:-:S05]  /*30a80*/  @!P1 IMAD.WIDE R2, R9, 0x4, R2 ;  /* 0x0000000409029825 */ /* 0x001fca00078e0202 */
[----:B------:R1:W2:Y:S02]  /*30a90*/  @!P1 LDG.E R6, desc[UR60][R2.64] ;  /* 0x0000003c02069981 */ /* 0x0002a4000c1e1900 */
[----:B-1----:R-:W-:-:S05]  /*30aa0*/  @!P1 IMAD.WIDE R2, R9, 0x4, R4 ;  /* 0x0000000409029825 */ /* 0x002fca00078e0204 */
[----:B------:R-:W3:Y:S01]  /*30ab0*/  @!P1 LDG.E R5, desc[UR60][R2.64] ;  /* 0x0000003c02059981 */ /* 0x000ee2000c1e1900 */
[----:B------:R-:W-:Y:S01]  /*30ac0*/  IMAD.MOV.U32 R4, RZ, RZ, RZ ;  /* 0x000000ffff047224 */ /* 0x000fe200078e00ff */
[C---:B------:R-:W-:Y:S02]  /*30ad0*/  ISETP.GE.U32.AND P2, PT, R8.reuse, 0x2, PT ;  /* 0x000000020800780c */ /* 0x040fe40003f46070 */
[C---:B------:R-:W-:Y:S02]  /*30ae0*/  ISETP.GE.U32.AND P3, PT, R8.reuse, 0x4, PT ;  /* 0x000000040800780c */ /* 0x040fe40003f66070 */
[C---:B------:R-:W-:Y:S02]  /*30af0*/  ISETP.GE.U32.AND P4, PT, R8.reuse, 0x8, PT ;  /* 0x000000080800780c */ /* 0x040fe40003f86070 */
[----:B------:R-:W-:Y:S01]  /*30b00*/  ISETP.GE.U32.AND P5, PT, R8, 0x10, PT ;  /* 0x000000100800780c */ /* 0x000fe20003fa6070 */
[----:B--2---:R-:W-:Y:S02]  /*30b10*/  @!P1 IMAD.MOV.U32 R25, RZ, RZ, R6 ;  /* 0x000000ffff199224 */ /* 0x004fe400078e0006 */
[----:B------:R-:W-:-:S02]  /*30b20*/  IMAD.MOV.U32 R6, RZ, RZ, RZ ;  /* 0x000000ffff067224 */ /* 0x000fc400078e00ff */
[----:B---3--:R-:W-:Y:S01]  /*30b30*/  @!P1 IMAD.MOV.U32 R4, RZ, RZ, R5 ;  /* 0x000000ffff049224 */ /* 0x008fe200078e0005 */
[----:B------:R-:W-:-:S03]  /*30b40*/  ISETP.NE.AND P1, PT, R8, RZ, PT ;  /* 0x000000ff0800720c */ /* 0x000fc60003f25270 */
[----:B------:R-:W-:-:S10]  /*30b50*/  IMAD R13, R4, R25, RZ ;  /* 0x00000019040d7224 */ /* 0x000fd400078e02ff */
[----:B------:R-:W-:Y:S05]  /*30b60*/  WARPSYNC.COLLECTIVE R15, `(.L_x_2144) ;  /* 0x000000000f087348 */ /* 0x000fea0003c00000 */
[----:B------:R0:W1:Y:S02]  /*30b70*/  SHFL.UP P6, R14, R13, R12, R11 ;  /* 0x0400000c0d0e7389 */ /* 0x00006400000c000b */
[----:B01----:R-:W-:Y:S01]  /*30b80*/  ENDCOLLECTIVE ;  /* 0x000000000000791b */ /* 0x003fe20003800000 */
.L_x_2144:
[----:B------:R-:W-:Y:S01]  /*30b90*/  IMAD.MOV.U32 R12, RZ, RZ, 0x2 ;  /* 0x00000002ff0c7424 */ /* 0x000fe200078e00ff */
[----:B------:R-:W-:-:S05]  /*30ba0*/  SEL R14, R14, RZ, P1 ;  /* 0x000000ff0e0e7207 */ /* 0x000fca0000800000 */
[----:B------:R-:W-:-:S04]  /*30bb0*/  IMAD.IADD R5, R13, 0x1, R14 ;  /* 0x000000010d057824 */ /* 0x000fc800078e020e */
[----:B------:R-:W-:-:S07]  /*30bc0*/  IMAD.MOV.U32 R13, RZ, RZ, R5 ;  /* 0x000000ffff0d7224 */ /* 0x000fce00078e0005 */
[----:B------:R-:W-:Y:S05]  /*30bd0*/  WARPSYNC.COLLECTIVE R15, `(.L_x_2145) ;  /* 0x000000000f087348 */ /* 0x000fea0003c00000 */
[----:B------:R0:W1:Y:S02]  /*30be0*/  SHFL.UP P6, R14, R13, R12, R11 ;  /* 0x0400000c0d0e7389 */ /* 0x00006400000c000b */
[----:B01----:R-:W-:Y:S01]  /*30bf0*/  ENDCOLLECTIVE ;  /* 0x000000000000791b */ /* 0x003fe20003800000 */
.L_x_2145:
[----:B------:R-:W-:Y:S01]  /*30c00*/  IMAD.MOV.U32 R12, RZ, RZ, 0x4 ;  /* 0x00000004ff0c7424 */ /* 0x000fe200078e00ff */
[----:B------:R-:W-:-:S05]  /*30c10*/  SEL R2, R14, RZ, P2 ;  /* 0x000000ff0e027207 */ /* 0x000fca0001000000 */
[----:B------:R-:W-:-:S04]  /*30c20*/  IMAD.IADD R2, R5, 0x1, R2 ;  /* 0x0000000105027824 */ /* 0x000fc800078e0202 */
[----:B------:R-:W-:-:S07]  /*30c30*/  IMAD.MOV.U32 R13, RZ, RZ, R2 ;  /* 0x000000ffff0d7224 */ /* 0x000fce00078e0002 */
[----:B------:R-:W-:Y:S05]  /*30c40*/  WARPSYNC.COLLECTIVE R15, `(.L_x_2146) ;  /* 0x000000000f087348 */ /* 0x000fea0003c00000 */
[----:B------:R0:W1:Y:S02]  /*30c50*/  SHFL.UP P6, R14, R13, R12, R11 ;  /* 0x0400000c0d0e7389 */ /* 0x00006400000c000b */
[----:B01----:R-:W-:Y:S01]  /*30c60*/  ENDCOLLECTIVE ;  /* 0x000000000000791b */ /* 0x003fe20003800000 */
.L_x_2146:
[----:B------:R-:W-:Y:S01]  /*30c70*/  IMAD.MOV.U32 R12, RZ, RZ, 0x8 ;  /* 0x00000008ff0c7424 */ /* 0x000fe200078e00ff */
[----:B------:R-:W-:-:S05]  /*30c80*/  SEL R3, R14, RZ, P3 ;  /* 0x000000ff0e037207 */ /* 0x000fca0001800000 */
[----:B------:R-:W-:-:S04]  /*30c90*/  IMAD.IADD R3, R2, 0x1, R3 ;  /* 0x0000000102037824 */ /* 0x000fc800078e0203 */
[----:B------:R-:W-:-:S07]  /*30ca0*/  IMAD.MOV.U32 R13, RZ, RZ, R3 ;  /* 0x000000ffff0d7224 */ /* 0x000fce00078e0003 */
[----:B------:R-:W-:Y:S05]  /*30cb0*/  WARPSYNC.COLLECTIVE R15, `(.L_x_2147) ;  /* 0x000000000f087348 */ /* 0x000fea0003c00000 */
[----:B------:R0:W1:Y:S02]  /*30cc0*/  SHFL.UP P6, R14, R13, R12, R11 ;  /* 0x0400000c0d0e7389 */ /* 0x00006400000c000b */
[----:B01----:R-:W-:Y:S01]  /*30cd0*/  ENDCOLLECTIVE ;  /* 0x000000000000791b */ /* 0x003fe20003800000 */
.L_x_2147:
[----:B------:R-:W-:Y:S01]  /*30ce0*/  IMAD.MOV.U32 R12, RZ, RZ, 0x10 ;  /* 0x00000010ff0c7424 */ /* 0x000fe200078e00ff */
[----:B------:R-:W-:-:S05]  /*30cf0*/  SEL R14, R14, RZ, P4 ;  /* 0x000000ff0e0e7207 */ /* 0x000fca0002000000 */
[----:B------:R-:W-:-:S04]  /*30d00*/  IMAD.IADD R5, R3, 0x1, R14 ;  /* 0x0000000103057824 */ /* 0x000fc800078e020e */
[----:B------:R-:W-:-:S07]  /*30d10*/  IMAD.MOV.U32 R13, RZ, RZ, R5 ;  /* 0x000000ffff0d7224 */ /* 0x000fce00078e0005 */
[----:B------:R-:W-:Y:S05]  /*30d20*/  WARPSYNC.COLLECTIVE R15, `(.L_x_2148) ;  /* 0x000000000f087348 */ /* 0x000fea0003c00000 */
[----:B------:R0:W1:Y:S02]  /*30d30*/  SHFL.UP P6, R14, R13, R12, R11 ;  /* 0x0400000c0d0e7389 */ /* 0x00006400000c000b */
[----:B01----:R-:W-:Y:S01]  /*30d40*/  ENDCOLLECTIVE ;  /* 0x000000000000791b */ /* 0x003fe20003800000 */
.L_x_2148:
        /* <DEDUP_REMOVED lines=8> */
.L_x_2149:
[----:B------:R-:W-:Y:S05]  /*30dd0*/  BRA `(.L_x_2150) ;  /* 0xffffffa8000c7947 */ /* 0x000fea000383ffff */
.L_x_1976:
[----:B------:R-:W-:Y:S01]  /*30de0*/  BSSY B0, `(.L_x_2151) ;  /* 0x0000007000007945 */ /* 0x000fe20003800000 */
[----:B------:R-:W-:Y:S02]  /*30df0*/  IMAD.MOV.U32 R12, RZ, RZ, 0x1 ;  /* 0x00000001ff0c7424 */ /* 0x000fe400078e00ff */
[----:B------:R-:W-:Y:S02]  /*30e00*/  IMAD.MOV.U32 R11, RZ, RZ, RZ ;  /* 0x000000ffff0b7224 */ /* 0x000fe400078e00ff */
[----:B------:R-:W-:-:S07]  /*30e10*/  IMAD.MOV.U32 R15, RZ, RZ, -0x1 ;  /* 0xffffffffff0f7424 */ /* 0x000fce00078e00ff */
[----:B0-----:R-:W-:Y:S05]  /*30e20*/  WARPSYNC.COLLECTIVE R15, `(.L_x_2152) ;  /* 0x000000000f087348 */ /* 0x001fea0003c00000 */
[----:B------:R1:W2:Y:S02]  /*30e30*/  SHFL.UP P6, R14, R13, R12, R11 ;  /* 0x0400000c0d0e7389 */ /* 0x0002a400000c000b */
[----:B012---:R-:W-:Y:S01]  /*30e40*/  ENDCOLLECTIVE ;  /* 0x000000000000791b */ /* 0x007fe20003800000 */
.L_x_2152:
[----:B------:R-:W-:Y:S05]  /*30e50*/  BSYNC B0 ;  /* 0x0000000000007941 */ /* 0x000fea0003800000 */
.L_x_2151:
        /* <DEDUP_REMOVED lines=8> */
.L_x_2153:
[----:B------:R-:W-:Y:S01]  /*30ee0*/  IMAD.MOV.U32 R12, RZ, RZ, 0x4 ;  /* 0x00000004ff0c7424 */ /* 0x000fe200078e00ff */
[----:B------:R-:W-:-:S05]  /*30ef0*/  SEL R2, R14, RZ, P2 ;  /* 0x000000ff0e027207 */ /* 0x000fca0001000000 */
[----:B------:R-:W-:-:S04]  /*30f00*/  IMAD.IADD R2, R13, 0x1, R2 ;  /* 0x000000010d027824 */ /* 0x000fc800078e0202 */
[----:B------:R-:W-:-:S07]  /*30f10*/  IMAD.MOV.U32 R13, RZ, RZ, R2 ;  /* 0x000000ffff0d7224 */ /* 0x000fce00078e0002 */
[----:B------:R-:W-:Y:S05]  /*30f20*/  WARPSYNC.COLLECTIVE R15, `(.L_x_2154) ;  /* 0x000000000f087348 */ /* 0x000fea0003c00000 */
[----:B------:R0:W1:Y:S02]  /*30f30*/  SHFL.UP P6, R14, R13, R12, R11 ;  /* 0x0400000c0d0e7389 */ /* 0x00006400000c000b */
[----:B01----:R-:W-:Y:S01]  /*30f40*/  ENDCOLLECTIVE ;  /* 0x000000000000791b */ /* 0x003fe20003800000 */
.L_x_2154:
[----:B------:R-:W-:Y:S01]  /*30f50*/  IMAD.MOV.U32 R12, RZ, RZ, 0x8 ;  /* 0x00000008ff0c7424 */ /* 0x000fe200078e00ff */
[----:B------:R-:W-:-:S05]  /*30f60*/  SEL R3, R14, RZ, P3 ;  /* 0x000000ff0e037207 */ /* 0x000fca0001800000 */
[----:B------:R-:W-:-:S04]  /*30f70*/  IMAD.IADD R3, R2, 0x1, R3 ;  /* 0x0000000102037824 */ /* 0x000fc800078e0203 */
[----:B------:R-:W-:-:S07]  /*30f80*/  IMAD.MOV.U32 R13, RZ, RZ, R3 ;  /* 0x000000ffff0d7224 */ /* 0x000fce00078e0003 */
[----:B------:R-:W-:Y:S05]  /*30f90*/  WARPSYNC.COLLECTIVE R15, `(.L_x_2155) ;  /* 0x000000000f087348 */ /* 0x000fea0003c00000 */
[----:B------:R0:W1:Y:S02]  /*30fa0*/  SHFL.UP P6, R14, R13, R12, R11 ;  /* 0x0400000c0d0e7389 */ /* 0x00006400000c000b */
[----:B01----:R-:W-:Y:S01]  /*30fb0*/  ENDCOLLECTIVE ;  /* 0x000000000000791b */ /* 0x003fe20003800000 */
.L_x_2155:
[----:B------:R-:W-:Y:S01]  /*30fc0*/  IMAD.MOV.U32 R12, RZ, RZ, 0x10 ;  /* 0x00000010ff0c7424 */ /* 0x000fe200078e00ff */
[----:B------:R-:W-:-:S05]  /*30fd0*/  SEL R14, R14, RZ, P4 ;  /* 0x000000ff0e0e7207 */ /* 0x000fca0002000000 */
[----:B------:R-:W-:-:S04]  /*30fe0*/  IMAD.IADD R5, R3, 0x1, R14 ;  /* 0x0000000103057824 */ /* 0x000fc800078e020e */
[----:B------:R-:W-:-:S07]  /*30ff0*/  IMAD.MOV.U32 R13, RZ, RZ, R5 ;  /* 0x000000ffff0d7224 */ /* 0x000fce00078e0005 */
[----:B------:R-:W-:Y:S05]  /*31000*/  WARPSYNC.COLLECTIVE R15, `(.L_x_2156) ;  /* 0x000000000f087348 */ /* 0x000fea0003c00000 */
[----:B------:R0:W1:Y:S02]  /*31010*/  SHFL.UP P6, R14, R13, R12, R11 ;  /* 0x0400000c0d0e7389 */ /* 0x00006400000c000b */
[----:B01----:R-:W-:Y:S01]  /*31020*/  ENDCOLLECTIVE ;  /* 0x000000000000791b */ /* 0x003fe20003800000 */
.L_x_2156:
        /* <DEDUP_REMOVED lines=8> */
.L_x_2157:
[----:B------:R-:W-:Y:S05]  /*310b0*/  BRA `(.L_x_2158) ;  /* 0xffffffa400f87947 */ /* 0x000fea000383ffff */
.L_x_1978:
[----:B------:R-:W-:Y:S01]  /*310c0*/  BSSY B0, `(.L_x_2159) ;  /* 0x0000006000007945 */ /* 0x000fe20003800000 */
[----:B------:R-:W-:Y:S01]  /*310d0*/  PLOP3.LUT P6, PT, P6, PT, PT, 0x8, 0x0 ;  /* 0x000000000000781c */ /* 0x000fe200037ce170 */
[----:B------:R-:W-:-:S12]  /*310e0*/  IMAD.MOV.U32 R15, RZ, RZ, -0x1 ;  /* 0xffffffffff0f7424 */ /* 0x000fd800078e00ff */
[----:B01----:R-:W-:Y:S05]  /*310f0*/  WARPSYNC.COLLECTIVE R15, `(.L_x_2160) ;  /* 0x000000000f087348 */ /* 0x003fea0003c00000 */
[----:B------:R-:W-:Y:S01]  /*31100*/  VOTE.ANY R14, PT, P6 ;  /* 0x00000000000e7806 */ /* 0x000fe200030e0100 */
[----:B01----:R-:W-:Y:S06]  /*31110*/  ENDCOLLECTIVE ;  /* 0x000000000000791b */ /* 0x003fec0003800000 */
.L_x_2160:
[----:B------:R-:W-:Y:S05]  /*31120*/  BSYNC B0 ;  /* 0x0000000000007941 */ /* 0x000fea0003800000 */
.L_x_2159:
        /* <DEDUP_REMOVED lines=8> */
.L_x_2161:
[----:B------:R-:W-:Y:S02]  /*311b0*/  IMAD.IADD R27, R12, 0x1, R27 ;  /* 0x000000010c1b7824 */ /* 0x000fe400078e021b */
[----:B------:R-:W-:Y:S02]  /*311c0*/  IMAD.MOV.U32 R13, RZ, RZ, R4 ;  /* 0x000000ffff0d7224 */ /* 0x000fe400078e0004 */
[----:B------:R-:W-:-:S07]  /*311d0*/  IMAD.MOV.U32 R25, RZ, RZ, R14 ;  /* 0x000000ffff197224 */ /* 0x000fce00078e000e */
[----:B------:R-:W-:Y:S05]  /*311e0*/  WARPSYNC.COLLECTIVE R15, `(.L_x_2162) ;  /* 0x000000000f087348 */ /* 0x000fea0003c00000 */
[----:B------:R0:W1:Y:S02]  /*311f0*/  SHFL.IDX P6, R14, R13, R12, R11 ;  /* 0x0000000c0d0e7389 */ /* 0x00006400000c000b */
[----:B01----:R-:W-:Y:S01]  /*31200*/  ENDCOLLECTIVE ;  /* 0x000000000000791b */ /* 0x003fe20003800000 */
.L_x_2162:
[----:B------:R-:W-:Y:S01]  /*31210*/  IMAD.MOV.U32 R4, RZ, RZ, R14 ;  /* 0x000000ffff047224 */ /* 0x000fe200078e000e */
[----:B------:R-:W-:Y:S06]  /*31220*/  BRA `(.L_x_2163) ;  /* 0xffffffa400dc7947 */ /* 0x000fec000383ffff */
.L_x_1980:
[----:B------:R-:W-:Y:S01]  /*31230*/  BSSY B0, `(.L_x_2164) ;  /* 0x0000007000007945 */ /* 0x000fe20003800000 */
[----:B------:R-:W-:Y:S02]  /*31240*/  IMAD.MOV.U32 R13, RZ, RZ, R2 ;  /* 0x000000ffff0d7224 */ /* 0x000fe400078e0002 */
[----:B------:R-:W-:Y:S02]  /*31250*/  IMAD.MOV.U32 R11, RZ, RZ, 0x1f ;  /* 0x0000001fff0b7424 */ /* 0x000fe400078e00ff */
[----:B------:R-:W-:-:S07]  /*31260*/  IMAD.MOV.U32 R15, RZ, RZ, -0x1 ;  /* 0xffffffffff0f7424 */ /* 0x000fce00078e00ff */
[----:B01-34-:R-:W-:Y:S05]  /*31270*/  WARPSYNC.COLLECTIVE R15, `(.L_x_2165) ;  /* 0x000000000f087348 */ /* 0x01bfea0003c00000 */
[----:B------:R2:W0:Y:S02]  /*31280*/  SHFL.IDX P6, R14, R13, R12, R11 ;  /* 0x0000000c0d0e7389 */ /* 0x00042400000c000b */
[----:B01234-:R-:W-:Y:S01]  /*31290*/  ENDCOLLECTIVE ;  /* 0x000000000000791b */ /* 0x01ffe20003800000 */
.L_x_2165:
[----:B------:R-:W-:Y:S05]  /*312a0*/  BSYNC B0 ;  /* 0x0000000000007941 */ /* 0x000fea0003800000 */
.L_x_2164:
[----:B------:R-:W-:Y:S01]  /*312b0*/  IMAD.MOV.U32 R6, RZ, RZ, R14 ;  /* 0x000000ffff067224 */ /* 0x000fe200078e000e */
[----:B------:R-:W-:Y:S06]  /*312c0*/  BRA `(.L_x_1979) ;  /* 0xffffffa400cc7947 */ /* 0x000fec000383ffff */
.L_x_1986:
[----:B0-----:R0:W2:Y:S02]  /*312d0*/  SYNCS.PHASECHK.TRANS64.TRYWAIT P0, [R7+URZ+0x2a820], R0 ;  /* 0x02a82000070075a7 */ /* 0x0010a4000800017f */
[----:B--2---:R-:W-:Y:S05]  /*312e0*/  @!P0 NANOSLEEP.SYNCS 0x989680 ;  /* 0x009896800000895d */ /* 0x004fea0003900000 */
[----:B------:R-:W2:Y:S02]  /*312f0*/  @!P0 SYNCS.PHASECHK.TRANS64 P0, [R7+URZ+0x2a820], R0 ;  /* 0x02a82000070085a7 */ /* 0x000ea4000800007f */
[----:B--2---:R-:W-:Y:S05]  /*31300*/  @!P0 BRA `(.L_x_1986) ;  /* 0xfffffffc00f08947 */ /* 0x004fea000383ffff */
[----:B------:R-:W-:Y:S05]  /*31310*/  BRA `(.L_x_2166) ;  /* 0xffffffb000247947 */ /* 0x000fea000383ffff */
.L_x_1987:
[----:B------:R-:W2:Y:S01]  /*31320*/  S2R R2, SR_TID.X ;  /* 0x0000000000027919 */ /* 0x000ea20000002100 */
[----:B------:R-:W-:Y:S01]  /*31330*/  BSSY B0, `(.L_x_2167) ;  /* 0x000000a000007945 */ /* 0x000fe20003800000 */
[----:B------:R-:W-:Y:S02]  /*31340*/  IMAD.MOV.U32 R12, RZ, RZ, RZ ;  /* 0x000000ffff0c7224 */ /* 0x000fe400078e00ff */
[----:B------:R-:W-:Y:S02]  /*31350*/  IMAD.MOV.U32 R11, RZ, RZ, 0x1f ;  /* 0x0000001fff0b7424 */ /* 0x000fe400078e00ff */
[----:B------:R-:W-:Y:S01]  /*31360*/  IMAD.MOV.U32 R15, RZ, RZ, -0x1 ;  /* 0xffffffffff0f7424 */ /* 0x000fe200078e00ff */
[----:B--2---:R-:W-:-:S04]  /*31370*/  SHF.R.U32.HI R2, RZ, 0x5, R2 ;  /* 0x00000005ff027819 */ /* 0x004fc80000011602 */
[----:B------:R-:W-:-:S05]  /*31380*/  LOP3.LUT R2, R2, 0x3, RZ, 0xc0, !PT ;  /* 0x0000000302027812 */ /* 0x000fca00078ec0ff */
[----:B------:R-:W-:-:S07]  /*31390*/  IMAD.MOV.U32 R13, RZ, RZ, R2 ;  /* 0x000000ffff0d7224 */ /* 0x000fce00078e0002 */
[----:B01-3--:R-:W-:Y:S05]  /*313a0*/  WARPSYNC.COLLECTIVE R15, `(.L_x_2168) ;  /* 0x000000000f087348 */ /* 0x00bfea0003c00000 */
[----:B------:R2:W4:Y:S02]  /*313b0*/  SHFL.IDX P6, R14, R13, R12, R11 ;  /* 0x0000000c0d0e7389 */ /* 0x00052400000c000b */
[----:B01234-:R-:W-:Y:S01]  /*313c0*/  ENDCOLLECTIVE ;  /* 0x000000000000791b */ /* 0x01ffe20003800000 */
.L_x_2168:
[----:B------:R-:W-:Y:S05]  /*313d0*/  BSYNC B0 ;  /* 0x0000000000007941 */ /* 0x000fea0003800000 */
.L_x_2167:
[----:B------:R-:W-:Y:S05]  /*313e0*/  BRA `(.L_x_2169) ;  /* 0xffffffb0000c7947 */ /* 0x000fea000383ffff */
.L_x_1988:
[----:B------:R-:W-:Y:S01]  /*313f0*/  BSSY B0, `(.L_x_2170) ;  /* 0x0000006000007945 */ /* 0x000fe20003800000 */
[----:B------:R-:W-:-:S07]  /*31400*/  IMAD.MOV.U32 R15, RZ, RZ, -0x1 ;  /* 0xffffffffff0f7424 */ /* 0x000fce00078e00ff */
[----:B01-3--:R-:W-:Y:S05]  /*31410*/  WARPSYNC.COLLECTIVE R15, `(.L_x_2171) ;  /* 0x000000000f0c7348 */ /* 0x00bfea0003c00000 */
[----:B------:R-:W-:Y:S02]  /*31420*/  ELECT P6, UR62, PT ;  /* 0x00000000003e782f */ /* 0x000fe400038c0000 */
[----:B------:R-:W-:Y:S01]  /*31430*/  MOV R14, UR62 ;  /* 0x0000003e000e7c02 */ /* 0x000fe20008000f00 */
[----:B01-3--:R-:W-:Y:S10]  /*31440*/  ENDCOLLECTIVE ;  /* 0x000000000000791b */ /* 0x00bff40003800000 */
.L_x_2171:
[----:B------:R-:W-:Y:S05]  /*31450*/  BSYNC B0 ;  /* 0x0000000000007941 */ /* 0x000fea0003800000 */
.L_x_2170:
[----:B------:R-:W-:Y:S05]  /*31460*/  BRA `(.L_x_2172) ;  /* 0xffffffb000007947 */ /* 0x000fea000383ffff */
.L_x_1990:
[----:B0-----:R0:W2:Y:S02]  /*31470*/  SYNCS.PHASECHK.TRANS64.TRYWAIT P1, [R5+URZ+0x2a840], R0 ;  /* 0x02a84000050075a7 */ /* 0x0010a4000802017f */
[----:B--2---:R-:W-:Y:S05]  /*31480*/  @!P1 NANOSLEEP.SYNCS 0x989680 ;  /* 0x009896800000995d */ /* 0x004fea0003900000 */
[----:B------:R-:W2:Y:S02]  /*31490*/  @!P1 SYNCS.PHASECHK.TRANS64 P1, [R5+URZ+0x2a840], R0 ;  /* 0x02a84000050095a7 */ /* 0x000ea4000802007f */
[----:B--2---:R-:W-:Y:S05]  /*314a0*/  @!P1 BRA `(.L_x_1990) ;  /* 0xfffffffc00f09947 */ /* 0x004fea000383ffff */
[----:B------:R-:W-:Y:S05]  /*314b0*/  BRA `(.L_x_2173) ;  /* 0xffffffb000287947 */ /* 0x000fea000383ffff */
.L_x_1992:
[----:B--2---:R2:W4:Y:S02]  /*314c0*/  SYNCS.PHASECHK.TRANS64.TRYWAIT P1, [R3+URZ+0x2a840], R2 ;  /* 0x02a84002030075a7 */ /* 0x004524000802017f */
[----:B----4-:R-:W-:Y:S05]  /*314d0*/  @!P1 NANOSLEEP.SYNCS 0x989680 ;  /* 0x009896800000995d */ /* 0x010fea0003900000 */
[----:B------:R-:W4:Y:S02]  /*314e0*/  @!P1 SYNCS.PHASECHK.TRANS64 P1, [R3+URZ+0x2a840], R2 ;  /* 0x02a84002030095a7 */ /* 0x000f24000802007f */
[----:B----4-:R-:W-:Y:S05]  /*314f0*/  @!P1 BRA `(.L_x_1992) ;  /* 0xfffffffc00f09947 */ /* 0x010fea000383ffff */
[----:B------:R-:W-:Y:S05]  /*31500*/  BRA `(.L_x_2174) ;  /* 0xffffffb000347947 */ /* 0x000fea000383ffff */
.L_x_1994:
[----:B----4-:R4:W0:Y:S02]  /*31510*/  SYNCS.PHASECHK.TRANS64.TRYWAIT P1, [R5+URZ+0x2a860], R0 ;  /* 0x02a86000050075a7 */ /* 0x010824000802017f */
[----:B0-----:R-:W-:Y:S05]  /*31520*/  @!P1 NANOSLEEP.SYNCS 0x989680 ;  /* 0x009896800000995d */ /* 0x001fea0003900000 */
[----:B------:R-:W0:Y:S02]  /*31530*/  @!P1 SYNCS.PHASECHK.TRANS64 P1, [R5+URZ+0x2a860], R0 ;  /* 0x02a86000050095a7 */ /* 0x000e24000802007f */
[----:B0-----:R-:W-:Y:S05]  /*31540*/  @!P1 BRA `(.L_x_1994) ;  /* 0xfffffffc00f09947 */ /* 0x001fea000383ffff */
[----:B------:R-:W-:Y:S05]  /*31550*/  BRA `(.L_x_2175) ;  /* 0xffffffb000307947 */ /* 0x000fea000383ffff */
.L_x_2176:
        /* <DEDUP_REMOVED lines=10> */
.L_x_15738:


//--------------------- .text._ZN7cutlass13device_kernelIN5flash11enable_sm90INS1_16FlashAttnFwdSm90INS1_25CollectiveMainloopFwdSm90ILi2EN4cute5tupleIJNS5_1CILi1EEES8_S8_EEENS6_IJNS7_ILi128EEENS7_ILi96EEENS7_ILi192EEEEEELi128ENS_10bfloat16_tEfNS_4arch4Sm90ELb1ELb0ELb1ELb0ELb1ELb0ELb0ELb1ELb1ELb1ELb1ELb0EEENS1_21CollectiveEpilogueFwdINS6_IJSA_SA_SB_EEES9_SE_SG_Li256ELb0ELb1ELb1ELb0EEENS1_19SingleTileSchedulerILb0ELb1ELb1ELi128EEEEEEEEEvNT_6ParamsE --------------------------
	.section	.text._ZN7cutlass13device_kernelIN5flash11enable_sm90INS1_16FlashAttnFwdSm90INS1_25CollectiveMainloopFwdSm90ILi2EN4cute5tupleIJNS5_1CILi1EEES8_S8_EEENS6_IJNS7_ILi128EEENS7_ILi96EEENS7_ILi192EEEEEELi128ENS_10bfloat16_tEfNS_4arch4Sm90ELb1ELb0ELb1ELb0ELb1ELb0ELb0ELb1ELb1ELb1ELb1ELb0EEENS1_21CollectiveEpilogueFwdINS6_IJSA_SA_SB_EEES9_SE_SG_Li256ELb0ELb1ELb1ELb0EEENS1_19SingleTileSchedulerILb0ELb1ELb1ELi128EEEEEEEEEvNT_6ParamsE,"ax",@progbits
	.align	128
.text._ZN7cutlass13device_kernelIN5flash11enable_sm90INS1_16FlashAttnFwdSm90INS1_25CollectiveMainloopFwdSm90ILi2EN4cute5tupleIJNS5_1CILi1EEES8_S8_EEENS6_IJNS7_ILi128EEENS7_ILi96EEENS7_ILi192EEEEEELi128ENS_10bfloat16_tEfNS_4arch4Sm90ELb1ELb0ELb1ELb0ELb1ELb0ELb0ELb1ELb1ELb1ELb1ELb0EEENS1_21CollectiveEpilogueFwdINS6_IJSA_SA_SB_EEES9_SE_SG_Li256ELb0ELb1ELb1ELb0EEENS1_19SingleTileSchedulerILb0ELb1ELb1ELi128EEEEEEEEEvNT_6ParamsE:
        .type           _ZN7cutlass13device_kernelIN5flash11enable_sm90INS1_16FlashAttnFwdSm90INS1_25CollectiveMainloopFwdSm90ILi2EN4cute5tupleIJNS5_1CILi1EEES8_S8_EEENS6_IJNS7_ILi128EEENS7_ILi96EEENS7_ILi192EEEEEELi128ENS_10bfloat16_tEfNS_4arch4Sm90ELb1ELb0ELb1ELb0ELb1ELb0ELb0ELb1ELb1ELb1ELb1ELb0EEENS1_21CollectiveEpilogueFwdINS6_IJSA_SA_SB_EEES9_SE_SG_Li256ELb0ELb1ELb1ELb0EEENS1_19SingleTileSchedulerILb0ELb1ELb1ELi128EEEEEEEEEvNT_6ParamsE,@function
        .size           _ZN7cutlass13device_kernelIN5flash11enable_sm90INS1_16FlashAttnFwdSm90INS1_25CollectiveMainloopFwdSm90ILi2EN4cute5tupleIJNS5_1CILi1EEES8_S8_EEENS6_IJNS7_ILi128EEENS7_ILi96EEENS7_ILi192EEEEEELi128ENS_10bfloat16_tEfNS_4arch4Sm90ELb1ELb0ELb1ELb0ELb1ELb0ELb0ELb1ELb1ELb1ELb1ELb0EEENS1_21CollectiveEpilogueFwdINS6_IJSA_SA_SB_EEES9_SE_SG_Li256ELb0ELb1ELb1ELb0EEENS1_19SingleTileSchedulerILb0ELb1ELb1ELi128EEEEEEEEEvNT_6ParamsE,(.L_x_15739 - _ZN7cutlass13device_kernelIN5flash11enable_sm90INS1_16FlashAttnFwdSm90INS1_25CollectiveMainloopFwdSm90ILi2EN4cute5tupleIJNS5_1CILi1EEES8_S8_EEENS6_IJNS7_ILi128EEENS7_ILi96EEENS7_ILi192EEEEEELi128ENS_10bfloat16_tEfNS_4arch4Sm90ELb1ELb0ELb1ELb0ELb1ELb0ELb0ELb1ELb1ELb1ELb1ELb0EEENS1_21CollectiveEpilogueFwdINS6_IJSA_SA_SB_EEES9_SE_SG_Li256ELb0ELb1ELb1ELb0EEENS1_19SingleTileSchedulerILb0ELb1ELb1ELi128EEEEEEEEEvNT_6ParamsE)
        .other          _ZN7cutlass13device_kernelIN5flash11enable_sm90INS1_16FlashAttnFwdSm90INS1_25CollectiveMainloopFwdSm90ILi2EN4cute5tupleIJNS5_1CILi1EEES8_S8_EEENS6_IJNS7_ILi128EEENS7_ILi96EEENS7_ILi192EEEEEELi128ENS_10bfloat16_tEfNS_4arch4Sm90ELb1ELb0ELb1ELb0ELb1ELb0ELb0ELb1ELb1ELb1ELb1ELb0EEENS1_21CollectiveEpilogueFwdINS6_IJSA_SA_SB_EEES9_SE_SG_Li256ELb0ELb1ELb1ELb0EEENS1_19SingleTileSchedulerILb0ELb1ELb1ELi128EEEEEEEEEvNT_6ParamsE,@"STO_CUDA_ENTRY STV_DEFAULT"
_ZN7cutlass13device_kernelIN5flash11enable_sm90INS1_16FlashAttnFwdSm90INS1_25CollectiveMainloopFwdSm90ILi2EN4cute5tupleIJNS5_1CILi1EEES8_S8_EEENS6_IJNS7_ILi128EEENS7_ILi96EEENS7_ILi192EEEEEELi128ENS_10bfloat16_tEfNS_4arch4Sm90ELb1ELb0ELb1ELb0ELb1ELb0ELb0ELb1ELb1ELb1ELb1ELb0EEENS1_21CollectiveEpilogueFwdINS6_IJSA_SA_SB_EEES9_SE_SG_Li256ELb0ELb1ELb1ELb0EEENS1_19SingleTileSchedulerILb0ELb1ELb1ELi128EEEEEEEEEvNT_6ParamsE:
        /* <DEDUP_REMOVED lines=44> */
.L_x_2177:
        /* <DEDUP_REMOVED lines=22> */
.L_x_2178:
        /* <DEDUP_REMOVED lines=18> */
.L_x_2179:
        /* <DEDUP_REMOVED lines=22> */
.L_x_2180:
        /* <DEDUP_REMOVED lines=23> */
.L_x_2181:
        /* <DEDUP_REMOVED lines=8> */
[----:B------:R-:W-:-:S10]  /*0890*/  IMAD.U32 R2, RZ, RZ, UR4 ;  /* 0x00000004ff027e24 */ /* 0x000fd4000f8e00ff */
[----:B------:R-:W-:Y:S05]  /*08a0*/  @!P0 BRA `(.L_x_2183) ;  /* 0x000000a000748947 */ /* 0x000fea0003800000 */
.L_x_2184:
        /* <DEDUP_REMOVED lines=14> */
[----:B--2---:R-:W-:Y:S02]  /*0990*/  ISETP.LE.AND P0, PT, RZ, UR5, PT ;  /* 0x00000005ff007c0c */ /* 0x004fe4000bf03270 */
[----:B------:R-:W-:-:S05]  /*09a0*/  IADD3 R0, -R16, RZ, RZ ;  /* 0x000000ff10007210 */ /* 0x000fca0007ffe1ff */
[----:B------:R-:W-:-:S06]  /*09b0*/  IMAD R17, R3, R0, UR4 ;  /* 0x0000000403117e24 */ /* 0x000fcc000f8e0200 */
[----:B------:R-:W-:Y:S05]  /*09c0*/  @!P0 BRA `(.L_x_2185) ;  /* 0x000000d800d88947 */ /* 0x000fea0003800000 */
[----:B------:R-:W0:Y:S01]  /*09d0*/  S2UR UR42, SR_CTAID.X ;  /* 0x00000000002a79c3 */ /* 0x000e220000002500 */
[----:B------:R-:W-:Y:S01]  /*09e0*/  ULDC UR4, c[0x0][0x448] ;  /* 0x0001120000047ab9 */ /* 0x000fe20000000800 */
[----:B------:R-:W-:Y:S01]  /*09f0*/  SHF.R.U32.HI R6, RZ, 0x10, R17 ;  /* 0x00000010ff067819 */ /* 0x000fe20000011611 */
[----:B------:R-:W-:Y:S01]  /*0a00*/  UISETP.NE.AND UP0, UPT, UR4, 0x1, UPT ;  /* 0x000000010400788c */ /* 0x000fe2000bf05270 */
[----:B------:R-:W-:Y:S01]  /*0a10*/  LOP3.LUT R17, R17, 0xffff, RZ, 0xc0, !PT ;  /* 0x0000ffff11117812 */ /* 0x000fe200078ec0ff */
[----:B------:R-:W-:Y:S02]  /*0a20*/  IMAD.MOV.U32 R22, RZ, RZ, RZ ;  /* 0x000000ffff167224 */ /* 0x000fe400078e00ff */
[----:B------:R-:W-:Y:S01]  /*0a30*/  UP2UR UR38, UPR, URZ, 0x1 ;  /* 0x000000013f267883 */ /* 0x000fe20008000000 */
[----:B------:R-:W1:Y:S06]  /*0a40*/  LDC.64 R4, c[0x0][0x418] ;  /* 0x00010600ff047b82 */ /* 0x000e6c0000000a00 */
[----:B------:R-:W-:Y:S01]  /*0a50*/  @UP0 ULDC UR5, c[0x0][0x44c] ;  /* 0x0001130000050ab9 */ /* 0x000fe20000000800 */
[----:B------:R-:W-:Y:S01]  /*0a60*/  @UP0 ULDC UR7, c[0x0][0x450] ;  /* 0x0001140000070ab9 */ /* 0x000fe20000000800 */
[----:B------:R-:W2:Y:S08]  /*0a70*/  LDC R3, c[0x0][0x288] ;  /* 0x0000a200ff037b82 */ /* 0x000eb00000000800 */
[----:B------:R-:W3:Y:S01]  /*0a80*/  LDC R18, c[0x0][0x424] ;  /* 0x00010900ff127b82 */ /* 0x000ee20000000800 */
[----:B0-----:R-:W-:-:S04]  /*0a90*/  USHF.L.U32 UR42, UR42, 0x7, URZ ;  /* 0x000000072a2a7899 */ /* 0x001fc8000800063f */
[----:B------:R-:W-:Y:S02]  /*0aa0*/  @UP0 UIADD3 UR4, UR42, 0x7f, URZ ;  /* 0x0000007f2a040890 */ /* 0x000fe4000fffe03f */
[----:B------:R-:W-:Y:S01]  /*0ab0*/  UIADD3 UR6, UR42, 0x7f, URZ ;  /* 0x0000007f2a067890 */ /* 0x000fe2000fffe03f */
[----:B------:R-:W0:Y:S01]  /*0ac0*/  LDC R7, c[0x0][0x2f0] ;  /* 0x0000bc00ff077b82 */ /* 0x000e220000000800 */
[----:B-1----:R-:W-:Y:S01]  /*0ad0*/  ISETP.NE.U32.AND P0, PT, R4, RZ, PT ;  /* 0x000000ff0400720c */ /* 0x002fe20003f05070 */
[----:B------:R-:W-:-:S03]  /*0ae0*/  UIMAD.WIDE.U32 UR4, UR4, UR5, URZ ;  /* 0x00000005040472a5 */ /* 0x000fc6000f8e003f */
[----:B------:R-:W-:Y:S01]  /*0af0*/  ISETP.NE.AND.EX P0, PT, R5, RZ, PT, P0 ;  /* 0x000000ff0500720c */ /* 0x000fe20003f05300 */
[----:B------:R-:W-:Y:S01]  /*0b00*/  @UP0 USHF.R.U32.HI UR6, URZ, UR7, UR5 ;  /* 0x000000073f060299 */ /* 0x000fe20008011605 */
[----:B--2---:R-:W-:Y:S02]  /*0b10*/  IADD3 R3, -R3, 0x60, RZ ;  /* 0x0000006003037810 */ /* 0x004fe40007ffe1ff */
[----:B---3--:R-:W-:Y:S02]  /*0b20*/  SEL R18, R18, 0x1, P0 ;  /* 0x0000000112127807 */ /* 0x008fe40000000000 */
[----:B------:R-:W-:-:S03]  /*0b30*/  ISETP.NE.AND P0, PT, R6, RZ, PT ;  /* 0x000000ff0600720c */ /* 0x000fc60003f05270 */
[CC--:B0-----:R-:W-:Y:S02]  /*0b40*/  IMAD R3, R18.reuse, R7.reuse, R3 ;  /* 0x0000000712037224 */ /* 0x0c1fe400078e0203 */
[----:B------:R-:W-:Y:S02]  /*0b50*/  IMAD R0, R18, R7, 0x5f ;  /* 0x0000005f12007424 */ /* 0x000fe400078e0207 */
[----:B------:R-:W-:Y:S02]  /*0b60*/  VIADD R3, R3, UR6 ;  /* 0x0000000603037c36 */ /* 0x000fe40008000000 */
[----:B------:R-:W-:-:S04]  /*0b70*/  IMAD.HI R0, R0, 0x2aaaaaab, RZ ;  /* 0x2aaaaaab00007827 */ /* 0x000fc800078e02ff */
[----:B------:R-:W0:Y:S01]  /*0b80*/  @!P0 LDC R6, c[0x0][0x9f0] ;  /* 0x00027c00ff068b82 */ /* 0x000e220000000800 */
[----:B------:R-:W-:Y:S01]  /*0b90*/  IMAD.HI R4, R3, 0x2aaaaaab, RZ ;  /* 0x2aaaaaab03047827 */ /* 0x000fe200078e02ff */
[----:B------:R-:W-:-:S04]  /*0ba0*/  SHF.R.U32.HI R3, RZ, 0x1f, R0 ;  /* 0x0000001fff037819 */ /* 0x000fc80000011600 */
[----:B------:R-:W-:Y:S02]  /*0bb0*/  SHF.R.U32.HI R5, RZ, 0x1f, R4 ;  /* 0x0000001fff057819 */ /* 0x000fe40000011604 */
[----:B------:R-:W-:Y:S02]  /*0bc0*/  LEA.HI.SX32 R3, R0, R3, 0x1c ;  /* 0x0000000300037211 */ /* 0x000fe400078fe2ff */
[----:B------:R-:W-:-:S04]  /*0bd0*/  LEA.HI.SX32 R4, R4, R5, 0x1c ;  /* 0x0000000504047211 */ /* 0x000fc800078fe2ff */
[----:B------:R-:W-:-:S04]  /*0be0*/  VIMNMX R13, R3, R4, PT ;  /* 0x00000004030d7248 */ /* 0x000fc80003fe0100 */
[----:B------:R-:W-:-:S13]  /*0bf0*/  ISETP.GE.AND P1, PT, R13, 0x1, PT ;  /* 0x000000010d00780c */ /* 0x000fda0003f26270 */
[----:B------:R-:W-:Y:S05]  /*0c00*/  @!P1 BRA `(.L_x_2186) ;  /* 0x00000000006c9947 */ /* 0x000fea0003800000 */
[-C--:B0-----:R-:W-:Y:S02]  /*0c10*/  IABS R9, R6.reuse ;  /* 0x0000000600097213 */ /* 0x081fe40000000000 */
[----:B------:R-:W-:Y:S02]  /*0c20*/  IADD3 R3, R6, -0x1, R13 ;  /* 0xffffffff06037810 */ /* 0x000fe40007ffe00d */
[----:B------:R-:W0:Y:S01]  /*0c30*/  I2F.RP R0, R9 ;  /* 0x0000000900007306 */ /* 0x000e220000209400 */
[----:B------:R-:W-:-:S05]  /*0c40*/  IABS R10, R6 ;  /* 0x00000006000a7213 */ /* 0x000fca0000000000 */
[----:B------:R-:W-:Y:S02]  /*0c50*/  IMAD.MOV R10, RZ, RZ, -R10 ;  /* 0x000000ffff0a7224 */ /* 0x000fe400078e0a0a */
[----:B0-----:R-:W0:Y:S02]  /*0c60*/  MUFU.RCP R0, R0 ;  /* 0x0000000000007308 */ /* 0x001e240000001000 */
[----:B0-----:R-:W-:Y:S02]  /*0c70*/  IADD3 R4, R0, 0xffffffe, RZ ;  /* 0x0ffffffe00047810 */ /* 0x001fe40007ffe0ff */
[----:B------:R-:W-:-:S04]  /*0c80*/  IABS R0, R3 ;  /* 0x0000000300007213 */ /* 0x000fc80000000000 */
[----:B------:R0:W1:Y:S01]  /*0c90*/  F2I.FTZ.U32.TRUNC.NTZ R5, R4 ;  /* 0x0000000400057305 */ /* 0x000062000021f000 */
[----:B------:R-:W-:-:S04]  /*0ca0*/  LOP3.LUT R3, R3, R6, RZ, 0x3c, !PT ;  /* 0x0000000603037212 */ /* 0x000fc800078e3cff */
[----:B------:R-:W-:Y:S02]  /*0cb0*/  ISETP.GE.AND P2, PT, R3, RZ, PT ;  /* 0x000000ff0300720c */ /* 0x000fe40003f46270 */
[----:B0-----:R-:W-:Y:S01]  /*0cc0*/  MOV R4, RZ ;  /* 0x000000ff00047202 */ /* 0x001fe20000000f00 */
[----:B-1----:R-:W-:-:S04]  /*0cd0*/  IMAD.MOV R8, RZ, RZ, -R5 ;  /* 0x000000ffff087224 */ /* 0x002fc800078e0a05 */
[----:B------:R-:W-:-:S04]  /*0ce0*/  IMAD R11, R8, R9, RZ ;  /* 0x00000009080b7224 */ /* 0x000fc800078e02ff */
[----:B------:R-:W-:-:S04]  /*0cf0*/  IMAD.HI.U32 R5, R5, R11, R4 ;  /* 0x0000000b05057227 */ /* 0x000fc800078e0004 */
[----:B------:R-:W-:Y:S02]  /*0d00*/  IMAD.MOV.U32 R4, RZ, RZ, R10 ;  /* 0x000000ffff047224 */ /* 0x000fe400078e000a */
[----:B------:R-:W-:-:S04]  /*0d10*/  IMAD.HI.U32 R5, R5, R0, RZ ;  /* 0x0000000005057227 */ /* 0x000fc800078e00ff */
[----:B------:R-:W-:-:S05]  /*0d20*/  IMAD R0, R5, R4, R0 ;  /* 0x0000000405007224 */ /* 0x000fca00078e0200 */
[----:B------:R-:W-:-:S13]  /*0d30*/  ISETP.GT.U32.AND P1, PT, R9, R0, PT ;  /* 0x000000000900720c */ /* 0x000fda0003f24070 */
[----:B------:R-:W-:Y:S01]  /*0d40*/  @!P1 IMAD.IADD R0, R0, 0x1, -R9 ;  /* 0x0000000100009824 */ /* 0x000fe200078e0a09 */
[----:B------:R-:W-:Y:S02]  /*0d50*/  @!P1 IADD3 R5, R5, 0x1, RZ ;  /* 0x0000000105059810 */ /* 0x000fe40007ffe0ff */
[----:B------:R-:W-:Y:S02]  /*0d60*/  ISETP.NE.AND P1, PT, R6, RZ, PT ;  /* 0x000000ff0600720c */ /* 0x000fe40003f25270 */
[----:B------:R-:W-:-:S13]  /*0d70*/  ISETP.GE.U32.AND P0, PT, R0, R9, PT ;  /* 0x000000090000720c */ /* 0x000fda0003f06070 */
[----:B------:R-:W-:-:S04]  /*0d80*/  @P0 VIADD R5, R5, 0x1 ;  /* 0x0000000105050836 */ /* 0x000fc80000000000 */
[----:B------:R-:W-:Y:S01]  /*0d90*/  @!P2 IMAD.MOV R5, RZ, RZ, -R5 ;  /* 0x000000ffff05a224 */ /* 0x000fe200078e0a05 */
[----:B------:R-:W-:-:S04]  /*0da0*/  @!P1 LOP3.LUT R5, RZ, R6, RZ, 0x33, !PT ;  /* 0x00000006ff059212 */ /* 0x000fc800078e33ff */
[----:B------:R-:W-:-:S07]  /*0db0*/  MOV R22, R5 ;  /* 0x0000000500167202 */ /* 0x000fce0000000f00 */
.L_x_2186:
[-C--:B------:R-:W-:Y:S01]  /*0dc0*/  IMAD R17, R17, R22.reuse, RZ ;  /* 0x0000001611117224 */ /* 0x080fe200078e02ff */
[----:B------:R-:W-:Y:S01]  /*0dd0*/  PLOP3.LUT P0, PT, PT, PT, PT, 0x80, 0x0 ;  /* 0x000000000000781c */ /* 0x000fe20003f0f070 */
[----:B------:R-:W-:Y:S01]  /*0de0*/  VIADD R23, R19, 0xffffff80 ;  /* 0xffffff8013177836 */ /* 0x000fe20000000000 */
[----:B------:R-:W-:Y:S01]  /*0df0*/  MOV R3, RZ ;  /* 0x000000ff00037202 */ /* 0x000fe20000000f00 */
        /* <DEDUP_REMOVED lines=35> */
[----:B------:R-:W-:Y:S01]  /*1030*/  IMAD R19, R18, R7, RZ ;  /* 0x0000000712137224 */ /* 0x000fe200078e02ff */
[----:B------:R-:W-:Y:S06]  /*1040*/  @!P1 BRA `(.L_x_2187) ;  /* 0x0000008000709947 */ /* 0x000fec0003800000 */
[----:B------:R-:W-:Y:S01]  /*1050*/  SHF.R.S32.HI R72, RZ, 0x1f, R23 ;  /* 0x0000001fff487819 */ /* 0x000fe20000011417 */
[----:B------:R-:W1:Y:S01]  /*1060*/  S2UR UR6, SR_CgaCtaId ;  /* 0x00000000000679c3 */ /* 0x000e620000008800 */
[----:B------:R-:W-:Y:S02]  /*1070*/  UMOV UR39, 0x400 ;  /* 0x0000040000277882 */ /* 0x000fe40000000000 */
[----:B------:R-:W-:-:S04]  /*1080*/  LEA.HI R73, R72, R23, RZ, 0x7 ;  /* 0x0000001748497211 */ /* 0x000fc800078f38ff */
[----:B------:R-:W-:-:S05]  /*1090*/  SHF.R.S32.HI R74, RZ, 0x7, R73 ;  /* 0x00000007ff4a7819 */ /* 0x000fca0000011449 */
[----:B------:R-:W2:Y:S01]  /*10a0*/  SHFL.IDX PT, R0, R74, RZ, 0x1f ;  /* 0x00001fff4a007589 */ /* 0x000ea200000e0000 */
[----:B-1----:R-:W-:-:S04]  /*10b0*/  ULEA UR39, UR6, UR39, 0x18 ;  /* 0x0000002706277291 */ /* 0x002fc8000f8ec03f */
[----:B------:R-:W-:-:S04]  /*10c0*/  UIADD3 UR6, UR39, 0xc400, URZ ;  /* 0x0000c40027067890 */ /* 0x000fc8000fffe03f */
[----:B------:R-:W-:Y:S01]  /*10d0*/  ULOP3.LUT UP0, URZ, UR6, 0x1bf, URZ, 0xc0, !UPT ;  /* 0x000001bf063f7892 */ /* 0x000fe2000f80c03f */
[----:B--2---:R-:W-:-:S05]  /*10e0*/  R2UR UR4, R0 ;  /* 0x00000000000472ca */ /* 0x004fca00000e0000 */
        /* <DEDUP_REMOVED lines=12> */
[----:B------:R1:W2:Y:S01]  /*11b0*/  LDC.64 R14, c[0x4][R0] ;  /* 0x01000000000e7b82 */ /* 0x0002a20000000a00 */
[----:B------:R-:W-:Y:S01]  /*11c0*/  IMAD.U32 R5, RZ, RZ, UR5 ;  /* 0x00000005ff057e24 */ /* 0x000fe2000f8e00ff */
[----:B------:R-:W-:Y:S01]  /*11d0*/  ULDC.64 UR4, c[0x4][0xf8] ;  /* 0x01003e0000047ab9 */ /* 0x000fe20000000a00 */
[----:B------:R-:W-:Y:S01]  /*11e0*/  IMAD.U32 R10, RZ, RZ, UR6 ;  /* 0x00000006ff0a7e24 */ /* 0x000fe2000f8e00ff */
[----:B0-----:R-:W-:Y:S01]  /*11f0*/  MOV R6, UR4 ;  /* 0x0000000400067c02 */ /* 0x001fe20008000f00 */
[----:B------:R-:W-:Y:S01]  /*1200*/  IMAD.U32 R7, RZ, RZ, UR5 ;  /* 0x00000005ff077e24 */ /* 0x000fe2000f8e00ff */
[----:B------:R-:W-:Y:S01]  /*1210*/  MOV R11, UR7 ;  /* 0x00000007000b7c02 */ /* 0x000fe20008000f00 */
[----:B------:R-:W-:Y:S01]  /*1220*/  IMAD.MOV.U32 R8, RZ, RZ, 0x70 ;  /* 0x00000070ff087424 */ /* 0x000fe200078e00ff */
[----:B------:R-:W-:Y:S01]  /*1230*/  MOV R13, RZ ;  /* 0x000000ff000d7202 */ /* 0x000fe20000000f00 */
[----:B-1----:R-:W-:-:S07]  /*1240*/  IMAD.MOV.U32 R12, RZ, RZ, 0x1 ;  /* 0x00000001ff0c7424 */ /* 0x002fce00078e00ff */
[----:B------:R-:W-:-:S07]  /*1250*/  LEPC R20, `(.L_x_2188) ;  /* 0x000000001014794e */ /* 0x000fce0000000000 */
[----:B--2---:R-:W-:Y:S05]  /*1260*/  CALL.ABS.NOINC R14 ;  /* 0x000000000e007343 */ /* 0x004fea0003c00000 */
.L_x_2188:
[----:B------:R-:W-:-:S04]  /*1270*/  SHF.L.U32 R0, RZ, 0x1f, RZ ;  /* 0x0000001fff007819 */ /* 0x000fc800000006ff */
[----:B------:R-:W1:Y:S02]  /*1280*/  SYNCS.PHASECHK.TRANS64.TRYWAIT P0, [UR39+0x2a800], R0 ;  /* 0x02a80000ff0075a7 */ /* 0x000e640008000167 */
[----:B-1----:R-:W-:Y:S05]  /*1290*/  @!P0 BRA `(.L_x_2189) ;  /* 0x000000d000ac8947 */ /* 0x002fea0003800000 */
.L_x_2274:
[----:B------:R-:W-:-:S13]  /*12a0*/  R2UR UR4, R2 ;  /* 0x00000000020472ca */ /* 0x000fda00000e0000 */
[----:B------:R-:W-:-:S06]  /*12b0*/  ULOP3.LUT UR4, UR4, 0x1, URZ, 0xfc, !UPT ;  /* 0x0000000104047892 */ /* 0x000fcc000f8efc3f */
[----:B-1----:R-:W-:-:S05]  /*12c0*/  IMAD.U32 R3, RZ, RZ, UR4 ;  /* 0x00000004ff037e24 */ /* 0x002fca000f8e00ff */
[----:B------:R-:W-:-:S13]  /*12d0*/  ISETP.NE.AND P0, PT, R3, 0x3, PT ;  /* 0x000000030300780c */ /* 0x000fda0003f05270 */
[----:B------:R-:W-:Y:S05]  /*12e0*/  @!P0 BRA `(.L_x_2190) ;  /* 0x0000000000048947 */ /* 0x000fea0003800000 */
[----:B------:R-:W-:Y:S01]  /*12f0*/  BPT.TRAP 0x1 ;  /* 0x000000040000795c */ /* 0x000fe20000300000 */
.L_x_2190:
[----:B------:R1:W2:Y:S01]  /*1300*/  SYNCS.PHASECHK.TRANS64.TRYWAIT P1, [UR39+0x2a830], R0 ;  /* 0x02a83000ff0075a7 */ /* 0x0002a20008020167 */
[----:B------:R-:W-:Y:S05]  /*1310*/  @!P0 BRA `(.L_x_2191) ;  /* 0x0000000000048947 */ /* 0x000fea0003800000 */
[----:B------:R-:W-:Y:S01]  /*1320*/  BPT.TRAP 0x1 ;  /* 0x000000040000795c */ /* 0x000fe20000300000 */
.L_x_2191:
[----:B------:R-:W-:-:S05]  /*1330*/  IMAD.U32 R8, RZ, RZ, UR40 ;  /* 0x00000028ff087e24 */ /* 0x000fca000f8e00ff */
[----:B------:R-:W-:Y:S01]  /*1340*/  LOP3.LUT R8, R8, 0x10000, RZ, 0xfc, !PT ;  /* 0x0001000008087812 */ /* 0x000fe200078efcff */
[----:B--2---:R-:W-:Y:S06]  /*1350*/  @P1 BRA `(.L_x_2192) ;  /* 0x0000000000081947 */ /* 0x004fec0003800000 */
[----:B------:R-:W2:Y:S02]  /*1360*/  SYNCS.PHASECHK.TRANS64.TRYWAIT P1, [UR39+0x2a830], R0 ;  /* 0x02a83000ff0075a7 */ /* 0x000ea40008020167 */
[----:B--2---:R-:W-:Y:S05]  /*1370*/  @!P1 BRA `(.L_x_2193) ;  /* 0x000000d0008c9947 */ /* 0x004fea0003800000 */
.L_x_2192:
[----:B------:R-:W-:Y:S05]  /*1380*/  WARPSYNC.ALL ;  /* 0x0000000000007948 */ /* 0x000fea0003800000 */
[----:B------:R-:W-:Y:S01]  /*1390*/  MOV R9, 0x40000040 ;  /* 0x4000004000097802 */ /* 0x000fe20000000f00 */
[----:B------:R-:W-:Y:S01]  /*13a0*/  UIADD3 UR4, UR39, 0x18400, URZ ;  /* 0x0001840027047890 */ /* 0x000fe2000fffe03f */
[----:B------:R-:W-:Y:S01]  /*13b0*/  R2UR UR8, R8 ;  /* 0x00000000080872ca */ /* 0x000fe200000e0000 */
[----:B------:R-:W-:Y:S01]  /*13c0*/  WARPGROUP.ARRIVE ;  /* 0x00000000000079c5 */ /* 0x000fe20000000000 */
[----:B------:R-:W-:Y:S01]  /*13d0*/  R2UR UR9, R9 ;  /* 0x00000000090972ca */ /* 0x000fe200000e0000 */
[----:B------:R-:W-:-:S04]  /*13e0*/  USHF.R.U32.HI UR4, URZ, 0x4, UR4 ;  /* 0x000000043f047899 */ /* 0x000fc80008011604 */
[----:B------:R-:W3:Y:S01]  /*13f0*/  S2UR UR61, SR_CgaCtaId ;  /* 0x00000000003d79c3 */ /* 0x000ee20000008800 */
[----:B------:R-:W-:Y:S01]  /*1400*/  UMOV UR11, 0x40000040 ;  /* 0x40000040000b7882 */ /* 0x000fe20000000000 */
[----:B------:R-:W-:Y:S01]  /*1410*/  UMOV UR7, 0x40000040 ;  /* 0x4000004000077882 */ /* 0x000fe20000000000 */
[----:B------:R-:W-:Y:S01]  /*1420*/  ULOP3.LUT UR4, UR4, 0x3fff, URZ, 0xc0, !UPT ;  /* 0x00003fff04047892 */ /* 0x000fe2000f8ec03f */
[----:B------:R-:W-:Y:S01]  /*1430*/  UMOV UR13, 0x40000040 ;  /* 0x40000040000d7882 */ /* 0x000fe20000000000 */
[----:B------:R-:W-:Y:S02]  /*1440*/  UMOV UR15, 0x40000040 ;  /* 0x40000040000f7882 */ /* 0x000fe40000000000 */
[----:B------:R-:W-:Y:S01]  /*1450*/  ULOP3.LUT UR60, UR4, 0x10000, URZ, 0xfc, !UPT ;  /* 0x00010000043c7892 */ /* 0x000fe2000f8efc3f */
[----:B------:R-:W-:Y:S01]  /*1460*/  UMOV UR17, 0x40000040 ;  /* 0x4000004000117882 */ /* 0x000fe20000000000 */
[----:B------:R-:W-:Y:S02]  /*1470*/  UMOV UR19, 0x40000040 ;  /* 0x4000004000137882 */ /* 0x000fe40000000000 */
[----:B------:R-:W-:-:S02]  /*1480*/  UIADD3 UR6, UR60, 0x2, URZ ;  /* 0x000000023c067890 */ /* 0x000fc4000fffe03f */
[----:B------:R-:W-:Y:S02]  /*1490*/  UIADD3 UR14, UR60, 0x4, URZ ;  /* 0x000000043c0e7890 */ /* 0x000fe4000fffe03f */
[----:B------:R-:W-:Y:S01]  /*14a0*/  UMOV UR10, UR60 ;  /* 0x0000003c000a7c82 */ /* 0x000fe20008000000 */
[----:B------:R-:W-:Y:S01]  /*14b0*/  UIADD3 UR18, UR60, 0x6, URZ ;  /* 0x000000063c127890 */ /* 0x000fe2000fffe03f */
[----:B------:R-:W-:Y:S01]  /*14c0*/  HGMMA.64x96x16.F32.BF16 R24, gdesc[UR8], RZ, !UPT, gsb0 ;  /* 0x01600000081879f0 */ /* 0x000fe2000c0018ff */
[----:B------:R-:W-:Y:S01]  /*14d0*/  R2UR UR10, R8 ;  /* 0x00000000080a72ca */ /* 0x000fe200000e0000 */
[----:B------:R-:W-:Y:S01]  /*14e0*/  UMOV UR9, 0x40000040 ;  /* 0x4000004000097882 */ /* 0x000fe20000000000 */
[----:B------:R-:W-:Y:S01]  /*14f0*/  UIADD3 UR22, UR60, 0x300, URZ ;  /* 0x000003003c167890 */ /* 0x000fe2000fffe03f */
[----:B------:R-:W-:Y:S01]  /*1500*/  UMOV UR5, UR9 ;  /* 0x0000000900057c82 */ /* 0x000fe20008000000 */
[----:B------:R-:W-:Y:S01]  /*1510*/  UMOV UR21, 0x40000040 ;  /* 0x4000004000157882 */ /* 0x000fe20000000000 */
[----:B------:R-:W-:Y:S01]  /*1520*/  UMOV UR23, 0x40000040 ;  /* 0x4000004000177882 */ /* 0x000fe20000000000 */
[----:B------:R-:W-:Y:S01]  /*1530*/  UIADD3 UR26, UR60, 0x302, URZ ;  /* 0x000003023c1a7890 */ /* 0x000fe2000fffe03f */
[----:B------:R-:W-:Y:S01]  /*1540*/  UMOV UR25, 0x40000040 ;  /* 0x4000004000197882 */ /* 0x000fe20000000000 */
[----:B------:R-:W-:Y:S01]  /*1550*/  UMOV UR27, 0x40000040 ;  /* 0x40000040001b7882 */ /* 0x000fe20000000000 */
[----:B------:R-:W-:-:S04]  /*1560*/  UIADD3 UR30, UR60, 0x304, URZ ;  /* 0x000003043c1e7890 */ /* 0x000fc8000fffe03f */
[----:B------:R-:W-:Y:S02]  /*1570*/  UIADD3 UR8, UR10, 0x2, URZ ;  /* 0x000000020a087890 */ /* 0x000fe4000fffe03f */
[----:B------:R-:W-:Y:S02]  /*1580*/  UIADD3 UR12, UR10, 0x4, URZ ;  /* 0x000000040a0c7890 */ /* 0x000fe4000fffe03f */
[----:B------:R-:W-:Y:S02]  /*1590*/  UIADD3 UR16, UR10, 0x6, URZ ;  /* 0x000000060a107890 */ /* 0x000fe4000fffe03f */
[----:B------:R-:W-:Y:S01]  /*15a0*/  UIADD3 UR20, UR10, 0x400, URZ ;  /* 0x000004000a147890 */ /* 0x000fe2000fffe03f */
[----:B------:R-:W-:Y:S01]  /*15b0*/  UMOV UR4, UR8 ;  /* 0x0000000800047c82 */ /* 0x000fe20008000000 */
        /* <DEDUP_REMOVED lines=8> */
[----:B------:R-:W-:Y:S01]  /*1640*/  UIADD3 UR40, UR10, 0x800, URZ ;  /* 0x000008000a287890 */ /* 0x000fe2000fffe03f */
[----:B------:R-:W-:Y:S01]  /*1650*/  UMOV UR41, 0x40000040 ;  /* 0x4000004000297882 */ /* 0x000fe20000000000 */
[----:B------:R-:W-:Y:S01]  /*1660*/  UIADD3 UR44, UR10, 0x802, URZ ;  /* 0x000008020a2c7890 */ /* 0x000fe2000fffe03f */
[----:B------:R-:W-:Y:S01]  /*1670*/  UMOV UR45, 0x40000040 ;  /* 0x40000040002d7882 */ /* 0x000fe20000000000 */
[----:B------:R-:W-:Y:S01]  /*1680*/  UIADD3 UR48, UR10, 0x804, URZ ;  /* 0x000008040a307890 */ /* 0x000fe2000fffe03f */
[----:B------:R-:W-:Y:S01]  /*1690*/  UMOV UR49, 0x40000040 ;  /* 0x4000004000317882 */ /* 0x000fe20000000000 */
[----:B------:R-:W-:Y:S01]  /*16a0*/  UIADD3 UR52, UR10, 0x806, URZ ;  /* 0x000008060a347890 */ /* 0x000fe2000fffe03f */
[----:B------:R-:W-:Y:S01]  /*16b0*/  UMOV UR53, 0x40000040 ;  /* 0x4000004000357882 */ /* 0x000fe20000000000 */
        /* <DEDUP_REMOVED lines=50> */
[----:B---3--:R-:W-:Y:S05]  /*19e0*/  @!P0 BRA `(.L_x_2194) ;  /* 0x0000000000048947 */ /* 0x008fea0003800000 */
[----:B------:R-:W-:Y:S01]  /*19f0*/  BPT.TRAP 0x1 ;  /* 0x000000040000795c */ /* 0x000fe20000300000 */
.L_x_2194:
[----:B-12---:R-:W-:Y:S01]  /*1a00*/  LOP3.LUT R0, R73, 0xffffff80, RZ, 0xc0, !PT ;  /* 0xffffff8049007812 */ /* 0x006fe200078ec0ff */
[----:B------:R-:W-:Y:S01]  /*1a10*/  UISETP.NE.AND UP0, UPT, UR38, URZ, UPT ;  /* 0x0000003f2600728c */ /* 0x000fe2000bf05270 */
[----:B------:R-:W-:Y:S01]  /*1a20*/  LEA.HI R72, R72, R23, RZ, 0x2 ;  /* 0x0000001748487211 */ /* 0x000fe200078f10ff */
[----:B------:R-:W-:Y:S01]  /*1a30*/  ULDC UR4, c[0x0][0x9d8] ;  /* 0x0002760000047ab9 */ /* 0x000fe20000000800 */
[----:B------:R-:W-:Y:S01]  /*1a40*/  LEA.HI R14, R74, R74, RZ, 0x1 ;  /* 0x0000004a4a0e7211 */ /* 0x000fe200078f08ff */
[----:B------:R-:W-:Y:S01]  /*1a50*/  IMAD.IADD R10, R23, 0x1, -R0 ;  /* 0x00000001170a7824 */ /* 0x000fe200078e0a00 */
[----:B------:R-:W-:Y:S01]  /*1a60*/  LOP3.LUT R72, R72, 0xfffffffc, RZ, 0xc0, !PT ;  /* 0xfffffffc48487812 */ /* 0x000fe200078ec0ff */
[----:B------:R-:W-:Y:S01]  /*1a70*/  FMUL.FTZ R5, R25, UR4 ;  /* 0x0000000419057c20 */ /* 0x000fe20008410000 */
[----:B------:R-:W-:Y:S01]  /*1a80*/  PLOP3.LUT P1, PT, PT, PT, UP0, 0x80, 0x0 ;  /* 0x000000000000781c */ /* 0x000fe20003f2f008 */
[----:B------:R-:W-:Y:S01]  /*1a90*/  FMUL.FTZ R26, R26, UR4 ;  /* 0x000000041a1a7c20 */ /* 0x000fe20008410000 */
[----:B------:R-:W-:Y:S01]  /*1aa0*/  SHF.R.S32.HI R7, RZ, 0x1f, R10 ;  /* 0x0000001fff077819 */ /* 0x000fe2000001140a */
[----:B------:R-:W-:Y:S01]  /*1ab0*/  IMAD.IADD R72, R23, 0x1, -R72 ;  /* 0x0000000117487824 */ /* 0x000fe200078e0a48 */
[----:B------:R-:W-:Y:S01]  /*1ac0*/  LOP3.LUT R23, R14, 0x3fffffe, RZ, 0xc0, !PT ;  /* 0x03fffffe0e177812 */ /* 0x000fe200078ec0ff */
[----:B------:R-:W-:Y:S01]  /*1ad0*/  @UP0 ULDC UR5, c[0x0][0x44c] ;  /* 0x0001130000050ab9 */ /* 0x000fe20000000800 */
[-C--:B------:R-:W-:Y:S01]  /*1ae0*/  LEA.HI R4, R7, R10.reuse, RZ, 0x2 ;  /* 0x0000000a07047211 */ /* 0x080fe200078f10ff */
[----:B------:R-:W-:Y:S01]  /*1af0*/  FMUL.FTZ R27, R27, UR4 ;  /* 0x000000041b1b7c20 */ /* 0x000fe20008410000 */
[----:B------:R-:W-:Y:S01]  /*1b00*/  LEA.HI R7, R7, R10, RZ, 0x5 ;  /* 0x0000000a07077211 */ /* 0x000fe200078f28ff */
[----:B------:R-:W-:Y:S01]  /*1b10*/  FMUL.FTZ R30, R30, UR4 ;  /* 0x000000041e1e7c20 */ /* 0x000fe20008410000 */
[--C-:B------:R-:W-:Y:S01]  /*1b20*/  SHF.R.S32.HI R0, RZ, 0x2, R4.reuse ;  /* 0x00000002ff007819 */ /* 0x100fe20000011404 */
[----:B------:R-:W1:Y:S01]  /*1b30*/  MUFU.TANH R26, R26 ;  /* 0x0000001a001a7308 */ /* 0x000e620000002400 */
[----:B------:R-:W-:Y:S01]  /*1b40*/  SHF.R.S32.HI R11, RZ, 0x1f, R4 ;  /* 0x0000001fff0b7819 */ /* 0x000fe20000011404 */
[----:B------:R-:W-:Y:S01]  /*1b50*/  FMUL.FTZ R31, R31, UR4 ;  /* 0x000000041f1f7c20 */ /* 0x000fe20008410000 */
[----:B------:R-:W-:Y:S01]  /*1b60*/  SHF.R.S32.HI R7, RZ, 0x5, R7 ;  /* 0x00000005ff077819 */ /* 0x000fe20000011407 */
[----:B------:R-:W-:Y:S01]  /*1b70*/  FMUL.FTZ R3, R24, UR4 ;  /* 0x0000000418037c20 */ /* 0x000fe20008410000 */
[----:B------:R-:W-:Y:S01]  /*1b80*/  LEA.HI R11, R11, R0, RZ, 0x3 ;  /* 0x000000000b0b7211 */ /* 0x000fe200078f18ff */
[----:B------:R-:W-:Y:S01]  /*1b90*/  FMUL.FTZ R34, R34, UR4 ;  /* 0x0000000422227c20 */ /* 0x000fe20008410000 */
[----:B------:R-:W-:Y:S01]  /*1ba0*/  LEA R14, R7, UR42, 0x4 ;  /* 0x0000002a070e7c11 */ /* 0x000fe2000f8e20ff */
[----:B------:R-:W2:Y:S01]  /*1bb0*/  MUFU.TANH R27, R27 ;  /* 0x0000001b001b7308 */ /* 0x000ea20000002400 */
[----:B------:R-:W-:Y:S01]  /*1bc0*/  LOP3.LUT R11, R11, 0xfffffff8, RZ, 0xc0, !PT ;  /* 0xfffffff80b0b7812 */ /* 0x000fe200078ec0ff */
[----:B------:R-:W-:Y:S01]  /*1bd0*/  FMUL.FTZ R35, R35, UR4 ;  /* 0x0000000423237c20 */ /* 0x000fe20008410000 */
[----:B------:R-:W-:Y:S01]  /*1be0*/  LEA.HI R7, R72, R72, RZ, 0x1 ;  /* 0x0000004848077211 */ /* 0x000fe200078f08ff */
[----:B------:R-:W-:Y:S01]  /*1bf0*/  FMUL.FTZ R38, R38, UR4 ;  /* 0x0000000426267c20 */ /* 0x000fe20008410000 */
[----:B------:R-:W-:Y:S01]  /*1c00*/  IADD3 R23, R74, -R23, RZ ;  /* 0x800000174a177210 */ /* 0x000fe20007ffe0ff */
[----:B------:R-:W-:Y:S01]  /*1c10*/  FMUL.FTZ R21, R36, UR4 ;  /* 0x0000000424157c20 */ /* 0x000fe20008410000 */
[----:B------:R-:W-:Y:S01]  /*1c20*/  IADD3 R14, R14, R0, -R11 ;  /* 0x000000000e0e7210 */ /* 0x000fe20007ffe80b */
[----:B------:R-:W3:Y:S01]  /*1c30*/  MUFU.TANH R30, R30 ;  /* 0x0000001e001e7308 */ /* 0x000ee20000002400 */
[----:B------:R-:W-:Y:S01]  /*1c40*/  LOP3.LUT R7, R7, 0x1ffffffe, RZ, 0xc0, !PT ;  /* 0x1ffffffe07077812 */ /* 0x000fe200078ec0ff */
[----:B------:R-:W-:Y:S01]  /*1c50*/  FMUL.FTZ R46, R46, UR4 ;  /* 0x000000042e2e7c20 */ /* 0x000fe20008410000 */
[----:B------:R-:W-:Y:S01]  /*1c60*/  PLOP3.LUT P2, PT, PT, PT, UP0, 0x80, 0x0 ;  /* 0x000000000000781c */ /* 0x000fe20003f4f008 */
[----:B------:R-:W-:Y:S01]  /*1c70*/  IMAD R14, R23, 0x40, R14 ;  /* 0x00000040170e7824 */ /* 0x000fe200078e020e */
[----:B------:R-:W-:Y:S01]  /*1c80*/  LOP3.LUT R11, R4, 0x7ffffffc, RZ, 0xc0, !PT ;  /* 0x7ffffffc040b7812 */ /* 0x000fe200078ec0ff */
[----:B------:R-:W-:-:S02]  /*1c90*/  IMAD.IADD R7, R72, 0x1, -R7 ;  /* 0x0000000148077824 */ /* 0x000fc400078e0a07 */
[----:B------:R-:W-:Y:S01]  /*1ca0*/  FMUL.FTZ R39, R39, UR4 ;  /* 0x0000000427277c20 */ /* 0x000fe20008410000 */
[----:B------:R-:W-:Y:S01]  /*1cb0*/  IMAD.MOV.U32 R23, RZ, RZ, -0x60 ;  /* 0xffffffa0ff177424 */ /* 0x000fe200078e00ff */
[----:B------:R-:W-:Y:S01]  /*1cc0*/  IADD3 R10, R10, -R11, RZ ;  /* 0x8000000b0a0a7210 */ /* 0x000fe20007ffe0ff */
[C---:B------:R-:W-:Y:S01]  /*1cd0*/  IMAD R4, R22.reuse, -0x60, R19 ;  /* 0xffffffa016047824 */ /* 0x040fe200078e0213 */
[----:B------:R-:W-:Y:S01]  /*1ce0*/  LEA R7, R7, R14, 0x3 ;  /* 0x0000000e07077211 */ /* 0x000fe200078e18ff */
[----:B------:R-:W-:Y:S01]  /*1cf0*/  IMAD R23, R22, R23, 0x61 ;  /* 0x0000006116177424 */ /* 0x000fe200078e0217 */
[----:B------:R-:W4:Y:S01]  /*1d00*/  MUFU.TANH R31, R31 ;  /* 0x0000001f001f7308 */ /* 0x000f220000002400 */
[----:B------:R-:W-:Y:S02]  /*1d10*/  VIADD R11, R4, 0x60 ;  /* 0x00000060040b7836 */ /* 0x000fe40000000000 */
[----:B------:R-:W-:Y:S01]  /*1d20*/  FMUL.FTZ R50, R50, UR4 ;  /* 0x0000000432327c20 */ /* 0x000fe20008410000 */
[----:B------:R-:W-:Y:S01]  /*1d30*/  @P1 IMAD.HI.U32 R0, R7, UR5, RZ ;  /* 0x0000000507001c27 */ /* 0x000fe2000f8e00ff */
[----:B------:R-:W-:-:S03]  /*1d40*/  @UP0 ULDC UR5, c[0x0][0x450] ;  /* 0x0001140000050ab9 */ /* 0x000fc60000000800 */
[----:B------:R-:W-:Y:S01]  /*1d50*/  FMUL.FTZ R42, R42, UR4 ;  /* 0x000000042a2a7c20 */ /* 0x000fe20008410000 */
[----:B------:R-:W-:Y:S01]  /*1d60*/  FMUL.FTZ R54, R54, UR4 ;  /* 0x0000000436367c20 */ /* 0x000fe20008410000 */
[----:B------:R-:W-:Y:S01]  /*1d70*/  IMAD.MOV.U32 R14, RZ, RZ, R7 ;  /* 0x000000ffff0e7224 */ /* 0x000fe200078e0007 */
[----:B------:R-:W-:Y:S01]  /*1d80*/  @P2 SHF.R.U32.HI R14, RZ, UR5, R0 ;  /* 0x00000005ff0e2c19 */ /* 0x000fe20008011600 */
[C---:B------:R-:W-:Y:S01]  /*1d90*/  IMAD R23, R10.reuse, -0x2, R23 ;  /* 0xfffffffe0a177824 */ /* 0x040fe200078e0217 */
[----:B------:R-:W5:Y:S01]  /*1da0*/  LDC R0, c[0x0][0x288] ;  /* 0x0000a200ff007b82 */ /* 0x000f620000000800 */
[----:B------:R-:W-:Y:S01]  /*1db0*/  IMAD R11, R10, -0x2, R11 ;  /* 0xfffffffe0a0b7824 */ /* 0x000fe200078e020b */
[----:B------:R-:W-:Y:S01]  /*1dc0*/  MUFU.TANH R34, R34 ;  /* 0x0000002200227308 */ /* 0x000fe20000002400 */
[----:B------:R-:W1:Y:S01]  /*1dd0*/  SHFL.IDX PT, R25, R14, 0x1, 0x1c1f ;  /* 0x003c1f000e197f89 */ /* 0x000e6200000e0000 */
        /* <DEDUP_REMOVED lines=13> */
[----:B------:R-:W4:Y:S01]  /*1eb0*/  SHFL.IDX PT, R14, R14, RZ, 0x1c1f ;  /* 0x001c1fff0e0e7589 */ /* 0x000f2200000e0000 */
[----:B------:R-:W-:Y:S01]  /*1ec0*/  MUFU.TANH R38, R38 ;  /* 0x0000002600267308 */ /* 0x000fe20000002400 */
[----:B0-----:R-:W-:Y:S01]  /*1ed0*/  FMUL.FTZ R6, R28, UR4 ;  /* 0x000000041c067c20 */ /* 0x001fe20008410000 */
[----:B------:R-:W-:Y:S01]  /*1ee0*/  FMUL.FTZ R12, R29, UR4 ;  /* 0x000000041d0c7c20 */ /* 0x000fe20008410000 */
[----:B------:R-:W-:Y:S01]  /*1ef0*/  FMUL.FTZ R15, R32, UR4 ;  /* 0x00000004200f7c20 */ /* 0x000fe20008410000 */
[----:B------:R-:W-:Y:S01]  /*1f00*/  FMUL.FTZ R13, R33, UR4 ;  /* 0x00000004210d7c20 */ /* 0x000fe20008410000 */
[----:B------:R-:W-:Y:S01]  /*1f10*/  FMUL.FTZ R20, R37, UR4 ;  /* 0x0000000425147c20 */ /* 0x000fe20008410000 */
[----:B-----5:R-:W-:Y:S01]  /*1f20*/  IADD3 R24, R23, -R0, R19 ;  /* 0x8000000017187210 */ /* 0x020fe20007ffe013 */
[----:B------:R-:W-:Y:S01]  /*1f30*/  FMUL.FTZ R40, R40, UR4 ;  /* 0x0000000428287c20 */ /* 0x000fe20008410000 */
[----:B------:R3:W-:Y:S01]  /*1f40*/  MUFU.TANH R82, R46 ;  /* 0x0000002e00527308 */ /* 0x0007e20000002400 */
[----:B------:R-:W-:Y:S01]  /*1f50*/  FMUL.FTZ R41, R41, UR4 ;  /* 0x0000000429297c20 */ /* 0x000fe20008410000 */
[-CC-:B-1----:R-:W-:Y:S01]  /*1f60*/  VIADDMNMX R25, R25, R24.reuse, R11.reuse, PT ;  /* 0x0000001819197246 */ /* 0x182fe2000380010b */
[----:B------:R-:W-:Y:S01]  /*1f70*/  FMUL.FTZ R44, R44, UR4 ;  /* 0x000000042c2c7c20 */ /* 0x000fe20008410000 */
[----:B------:R-:W-:Y:S01]  /*1f80*/  FMUL.FTZ R45, R45, UR4 ;  /* 0x000000042d2d7c20 */ /* 0x000fe20008410000 */
[----:B------:R-:W-:Y:S01]  /*1f90*/  FMUL.FTZ R48, R48, UR4 ;  /* 0x0000000430307c20 */ /* 0x000fe20008410000 */
[----:B------:R-:W-:Y:S01]  /*1fa0*/  ISETP.GT.AND P1, PT, R25, RZ, PT ;  /* 0x000000ff1900720c */ /* 0x000fe20003f24270 */
[----:B------:R-:W-:Y:S01]  /*1fb0*/  FMUL.FTZ R49, R49, UR4 ;  /* 0x0000000431317c20 */ /* 0x000fe20008410000 */
[C---:B------:R-:W-:Y:S01]  /*1fc0*/  ISETP.GT.AND P2, PT, R25.reuse, 0x1, PT ;  /* 0x000000011900780c */ /* 0x040fe20003f44270 */
[----:B------:R-:W0:Y:S01]  /*1fd0*/  MUFU.TANH R39, R39 ;  /* 0x0000002700277308 */ /* 0x000e220000002400 */
[----:B------:R-:W-:Y:S01]  /*1fe0*/  ISETP.GT.AND P3, PT, R25, 0x8, PT ;  /* 0x000000081900780c */ /* 0x000fe20003f64270 */
[----:B------:R-:W-:Y:S01]  /*1ff0*/  FMUL.FTZ R52, R52, UR4 ;  /* 0x0000000434347c20 */ /* 0x000fe20008410000 */
[----:B------:R-:W-:Y:S01]  /*2000*/  FSEL R36, R26, -INF , P1 ;  /* 0xff8000001a247808 */ /* 0x000fe20000800000 */
[----:B------:R-:W-:Y:S01]  /*2010*/  FMUL.FTZ R53, R53, UR4 ;  /* 0x0000000435357c20 */ /* 0x000fe20008410000 */
[----:B--2---:R-:W-:Y:S01]  /*2020*/  FSEL R23, R27, -INF , P2 ;  /* 0xff8000001b177808 */ /* 0x004fe20001000000 */
[----:B------:R-:W-:Y:S01]  /*2030*/  FMUL.FTZ R56, R56, UR4 ;  /* 0x0000000438387c20 */ /* 0x000fe20008410000 */
[----:B------:R-:W-:Y:S01]  /*2040*/  ISETP.GT.AND P1, PT, R25, 0x9, PT ;  /* 0x000000091900780c */ /* 0x000fe20003f24270 */
[----:B------:R4:W-:Y:S01]  /*2050*/  MUFU.TANH R86, R50 ;  /* 0x0000003200567308 */ /* 0x0009e20000002400 */
[----:B---3--:R-:W-:Y:S01]  /*2060*/  FSEL R46, R30, -INF , P3 ;  /* 0xff8000001e2e7808 */ /* 0x008fe20001800000 */
[----:B------:R-:W-:Y:S01]  /*2070*/  FMUL.FTZ R57, R57, UR4 ;  /* 0x0000000439397c20 */ /* 0x000fe20008410000 */
[----:B------:R-:W-:Y:S01]  /*2080*/  FMNMX.FTZ R27, R36, R23, !PT ;  /* 0x00000017241b7209 */ /* 0x000fe20007810000 */
[----:B------:R-:W-:Y:S01]  /*2090*/  FMUL.FTZ R60, R60, UR4 ;  /* 0x000000043c3c7c20 */ /* 0x000fe20008410000 */
[----:B------:R-:W-:Y:S01]  /*20a0*/  ISETP.GT.AND P2, PT, R25, 0x10, PT ;  /* 0x000000101900780c */ /* 0x000fe20003f44270 */
[----:B------:R-:W-:Y:S01]  /*20b0*/  FMUL.FTZ R61, R61, UR4 ;  /* 0x000000043d3d7c20 */ /* 0x000fe20008410000 */
[----:B------:R-:W-:Y:S01]  /*20c0*/  FMNMX.FTZ R27, R46, R27, !PT ;  /* 0x0000001b2e1b7209 */ /* 0x000fe20007810000 */
[----:B------:R-:W1:Y:S01]  /*20d0*/  MUFU.TANH R42, R42 ;  /* 0x0000002a002a7308 */ /* 0x000e620000002400 */
[----:B----4-:R-:W-:Y:S01]  /*20e0*/  FSEL R50, R31, -INF , P1 ;  /* 0xff8000001f327808 */ /* 0x010fe20000800000 */
[----:B------:R-:W-:Y:S01]  /*20f0*/  FMUL.FTZ R64, R64, UR4 ;  /* 0x0000000440407c20 */ /* 0x000fe20008410000 */
[----:B------:R-:W-:Y:S01]  /*2100*/  ISETP.GT.AND P1, PT, R25, 0x11, PT ;  /* 0x000000111900780c */ /* 0x000fe20003f24270 */
[----:B------:R-:W-:Y:S01]  /*2110*/  FMUL.FTZ R65, R65, UR4 ;  /* 0x0000000441417c20 */ /* 0x000fe20008410000 */
[----:B------:R-:W-:Y:S01]  /*2120*/  FMNMX.FTZ R27, R50, R27, !PT ;  /* 0x0000001b321b7209 */ /* 0x000fe20007810000 */
[----:B------:R-:W-:Y:S01]  /*2130*/  FMUL.FTZ R68, R68, UR4 ;  /* 0x0000000444447c20 */ /* 0x000fe20008410000 */
[----:B------:R-:W-:Y:S01]  /*2140*/  FSEL R72, R35, -INF , P1 ;  /* 0xff80000023487808 */ /* 0x000fe20000800000 */
[----:B------:R2:W-:Y:S01]  /*2150*/  MUFU.TANH R90, R54 ;  /* 0x00000036005a7308 */ /* 0x0005e20000002400 */
[----:B------:R-:W-:Y:S01]  /*2160*/  ISETP.GT.AND P1, PT, R25, 0x19, PT ;  /* 0x000000191900780c */ /* 0x000fe20003f24270 */
[----:B------:R-:W-:Y:S01]  /*2170*/  FMUL.FTZ R69, R69, UR4 ;  /* 0x0000000445457c20 */ /* 0x000fe20008410000 */
[----:B------:R-:W-:Y:S01]  /*2180*/  VIADDMNMX R24, R14, R24, R11, PT ;  /* 0x000000180e187246 */ /* 0x000fe2000380010b */
[----:B------:R-:W-:Y:S01]  /*2190*/  ULDC UR4, c[0x0][0x988] ;  /* 0x0002620000047ab9 */ /* 0x000fe20000000800 */
[----:B0-----:R-:W-:Y:S01]  /*21a0*/  FSEL R76, R39, -INF , P1 ;  /* 0xff800000274c7808 */ /* 0x001fe20000800000 */
[----:B------:R-:W-:Y:S01]  /*21b0*/  IMAD.U32 R11, RZ, RZ, UR4 ;  /* 0x00000004ff0b7e24 */ /* 0x000fe2000f8e00ff */
[C---:B------:R-:W-:Y:S01]  /*21c0*/  ISETP.GT.AND P1, PT, R25.reuse, 0x21, PT ;  /* 0x000000211900780c */ /* 0x040fe20003f24270 */
[----:B------:R-:W0:Y:S01]  /*21d0*/  MUFU.TANH R43, R43 ;  /* 0x0000002b002b7308 */ /* 0x000e220000002400 */
[----:B--2---:R-:W-:Y:S01]  /*21e0*/  FSEL R54, R34, -INF , P2 ;  /* 0xff80000022367808 */ /* 0x004fe20001000000 */
[----:B------:R-:W-:Y:S01]  /*21f0*/  @UP0 ULDC UR4, c[0x0][0x44c] ;  /* 0x0001130000040ab9 */ /* 0x000fe20000000800 */
[C---:B------:R-:W-:Y:S01]  /*2200*/  ISETP.GT.AND P2, PT, R25.reuse, 0x18, PT ;  /* 0x000000181900780c */ /* 0x040fe20003f44270 */
[----:B------:R-:W-:Y:S01]  /*2210*/  UIMAD.WIDE.U32 UR4, UR42, UR4, URZ ;  /* 0x000000042a0472a5 */ /* 0x000fe2000f8e003f */
[----:B------:R-:W-:Y:S01]  /*2220*/  FMNMX.FTZ R27, R54, R27, !PT ;  /* 0x0000001b361b7209 */ /* 0x000fe20007810000 */
[----:B------:R-:W-:Y:S01]  /*2230*/  @UP0 ULDC UR6, c[0x0][0x450] ;  /* 0x0001140000060ab9 */ /* 0x000fe20000000800 */
[----:B------:R-:W-:Y:S01]  /*2240*/  FSEL R74, R38, -INF , P2 ;  /* 0xff800000264a7808 */ /* 0x000fe20001000000 */
[----:B------:R-:W2:Y:S01]  /*2250*/  MUFU.TANH R47, R47 ;  /* 0x0000002f002f7308 */ /* 0x000ea20000002400 */
[----:B------:R-:W-:Y:S01]  /*2260*/  FMNMX.FTZ R27, R72, R27, !PT ;  /* 0x0000001b481b7209 */ /* 0x000fe20007810000 */
[----:B------:R-:W-:Y:S01]  /*2270*/  @UP0 USHF.R.U32.HI UR42, URZ, UR6, UR5 ;  /* 0x000000063f2a0299 */ /* 0x000fe20008011605 */
[----:B------:R-:W-:Y:S01]  /*2280*/  ISETP.GT.AND P2, PT, R25, 0x20, PT ;  /* 0x000000201900780c */ /* 0x000fe20003f44270 */
[----:B------:R-:W-:Y:S01]  /*2290*/  UIADD3 UR4, UR39, 0x2a840, URZ ;  /* 0x0002a84027047890 */ /* 0x000fe2000fffe03f */
[----:B------:R-:W-:-:S02]  /*22a0*/  FMNMX.FTZ R27, R74, R27, !PT ;  /* 0x0000001b4a1b7209 */ /* 0x000fc40007810000 */
[----:B-1----:R-:W-:Y:S01]  /*22b0*/  FSEL R78, R42, -INF , P2 ;  /* 0xff8000002a4e7808 */ /* 0x002fe20001000000 */
[----:B------:R-:W1:Y:S01]  /*22c0*/  MUFU.TANH R51, R51 ;  /* 0x0000003300337308 */ /* 0x000e620000002400 */
[----:B------:R-:W-:Y:S01]  /*22d0*/  FMNMX.FTZ R27, R76, R27, !PT ;  /* 0x0000001b4c1b7209 */ /* 0x000fe20007810000 */
[----:B------:R-:W-:Y:S01]  /*22e0*/  UPRMT UR4, UR61, 0x654, UR4 ;  /* 0x000006543d047896 */ /* 0x000fe20008000004 */
[----:B------:R-:W-:Y:S02]  /*22f0*/  ISETP.GT.AND P2, PT, R25, 0x28, PT ;  /* 0x000000281900780c */ /* 0x000fe40003f44270 */
[----:B0-----:R-:W-:Y:S02]  /*2300*/  FSEL R80, R43, -INF , P1 ;  /* 0xff8000002b507808 */ /* 0x001fe40000800000 */
[----:B------:R-:W-:Y:S01]  /*2310*/  FMNMX.FTZ R27, R78, R27, !PT ;  /* 0x0000001b4e1b7209 */ /* 0x000fe20007810000 */
[----:B------:R-:W0:Y:S01]  /*2320*/  MUFU.TANH R55, R55 ;  /* 0x0000003700377308 */ /* 0x000e220000002400 */
[----:B------:R-:W-:-:S02]  /*2330*/  ISETP.GT.AND P1, PT, R25, 0x29, PT ;  /* 0x000000291900780c */ /* 0x000fc40003f24270 */
[----:B------:R-:W-:Y:S01]  /*2340*/  FSEL R82, R82, -INF , P2 ;  /* 0xff80000052527808 */ /* 0x000fe20001000000 */
[----:B------:R-:W-:Y:S01]  /*2350*/  SYNCS.ARRIVE.TRANS64.RED.A1T0 RZ, [UR4], RZ ;  /* 0x000000ffffff79a7 */ /* 0x000fe20008100404 */
[----:B------:R-:W-:Y:S01]  /*2360*/  FMNMX.FTZ R27, R80, R27, !PT ;  /* 0x0000001b501b7209 */ /* 0x000fe20007810000 */
[----:B------:R-:W-:Y:S01]  /*2370*/  UMOV UR4, URZ ;  /* 0x0000003f00047c82 */ /* 0x000fe20008000000 */
[----:B------:R-:W-:Y:S01]  /*2380*/  ISETP.GT.AND P2, PT, R25, 0x30, PT ;  /* 0x000000301900780c */ /* 0x000fe20003f44270 */
[----:B------:R-:W-:Y:S01]  /*2390*/  MUFU.TANH R58, R58 ;  /* 0x0000003a003a7308 */ /* 0x000fe20000002400 */
[----:B--2---:R-:W-:Y:S02]  /*23a0*/  FSEL R84, R47, -INF , P1 ;  /* 0xff8000002f547808 */ /* 0x004fe40000800000 */
[----:B------:R-:W-:Y:S02]  /*23b0*/  FMNMX.FTZ R27, R82, R27, !PT ;  /* 0x0000001b521b7209 */ /* 0x000fe40007810000 */
[----:B------:R-:W-:-:S02]  /*23c0*/  ISETP.GT.AND P1, PT, R25, 0x31, PT ;  /* 0x000000311900780c */ /* 0x000fc40003f24270 */
[----:B------:R-:W-:Y:S01]  /*23d0*/  FSEL R86, R86, -INF , P2 ;  /* 0xff80000056567808 */ /* 0x000fe20001000000 */
[----:B------:R-:W2:Y:S01]  /*23e0*/  MUFU.TANH R59, R59 ;  /* 0x0000003b003b7308 */ /* 0x000ea20000002400 */
[----:B------:R-:W-:Y:S02]  /*23f0*/  FMNMX.FTZ R27, R84, R27, !PT ;  /* 0x0000001b541b7209 */ /* 0x000fe40007810000 */
[----:B------:R-:W-:Y:S02]  /*2400*/  ISETP.GT.AND P2, PT, R25, 0x38, PT ;  /* 0x000000381900780c */ /* 0x000fe40003f44270 */
[----:B-1----:R-:W-:Y:S02]  /*2410*/  FSEL R88, R51, -INF , P1 ;  /* 0xff80000033587808 */ /* 0x002fe40000800000 */
[----:B------:R-:W-:Y:S01]  /*2420*/  FMNMX.FTZ R27, R86, R27, !PT ;  /* 0x0000001b561b7209 */ /* 0x000fe20007810000 */
[----:B------:R-:W1:Y:S01]  /*2430*/  MUFU.TANH R62, R62 ;  /* 0x0000003e003e7308 */ /* 0x000e620000002400 */
[----:B------:R-:W-:-:S02]  /*2440*/  ISETP.GT.AND P1, PT, R25, 0x39, PT ;  /* 0x000000391900780c */ /* 0x000fc40003f24270 */
[----:B------:R-:W-:Y:S02]  /*2450*/  FSEL R90, R90, -INF , P2 ;  /* 0xff8000005a5a7808 */ /* 0x000fe40001000000 */
[----:B------:R-:W-:Y:S02]  /*2460*/  FMNMX.FTZ R27, R88, R27, !PT ;  /* 0x0000001b581b7209 */ /* 0x000fe40007810000 */
[----:B------:R-:W-:Y:S01]  /*2470*/  ISETP.GT.AND P2, PT, R25, 0x40, PT ;  /* 0x000000401900780c */ /* 0x000fe20003f44270 */
[----:B------:R-:W3:Y:S01]  /*2480*/  MUFU.TANH R63, R63 ;  /* 0x0000003f003f7308 */ /* 0x000ee20000002400 */
[----:B0-----:R-:W-:Y:S02]  /*2490*/  FSEL R92, R55, -INF , P1 ;  /* 0xff800000375c7808 */ /* 0x001fe40000800000 */
[----:B------:R-:W-:Y:S02]  /*24a0*/  FMNMX.FTZ R27, R90, R27, !PT ;  /* 0x0000001b5a1b7209 */ /* 0x000fe40007810000 */
[----:B------:R-:W-:-:S02]  /*24b0*/  ISETP.GT.AND P1, PT, R25, 0x41, PT ;  /* 0x000000411900780c */ /* 0x000fc40003f24270 */
[----:B------:R-:W-:Y:S01]  /*24c0*/  FMNMX.FTZ R27, R92, R27, !PT ;  /* 0x0000001b5c1b7209 */ /* 0x000fe20007810000 */
[----:B------:R0:W4:Y:S01]  /*24d0*/  MUFU.TANH R4, R66 ;  /* 0x0000004200047308 */ /* 0x0001220000002400 */
[----:B--2---:R-:W-:Y:S02]  /*24e0*/  FSEL R94, R59, -INF , P1 ;  /* 0xff8000003b5e7808 */ /* 0x004fe40000800000 */
[----:B------:R-:W-:Y:S02]  /*24f0*/  ISETP.GT.AND P1, PT, R25, 0x49, PT ;  /* 0x000000491900780c */ /* 0x000fe40003f24270 */
[----:B------:R-:W-:Y:S02]  /*2500*/  ISETP.GT.AND P3, PT, R24, 0x8, PT ;  /* 0x000000081800780c */ /* 0x000fe40003f64270 */
[----:B------:R-:W-:Y:S01]  /*2510*/  IADD3 R0, -R0, UR42, R19 ;  /* 0x0000002a00007c10 */ /* 0x000fe2000fffe113 */
[----:B------:R-:W2:Y:S01]  /*2520*/  MUFU.TANH R67, R67 ;  /* 0x0000004300437308 */ /* 0x000ea20000002400 */
[----:B0-----:R-:W-:-:S02]  /*2530*/  FSEL R66, R58, -INF , P2 ;  /* 0xff8000003a427808 */ /* 0x001fc40001000000 */
[C---:B------:R-:W-:Y:S02]  /*2540*/  ISETP.GT.AND P2, PT, R25.reuse, 0x48, PT ;  /* 0x000000481900780c */ /* 0x040fe40003f44270 */
[----:B------:R-:W-:Y:S02]  /*2550*/  FMNMX.FTZ R27, R66, R27, !PT ;  /* 0x0000001b421b7209 */ /* 0x000fe40007810000 */
[----:B-1----:R-:W-:Y:S01]  /*2560*/  FSEL R96, R62, -INF , P2 ;  /* 0xff8000003e607808 */ /* 0x002fe20001000000 */
[----:B------:R4:W0:Y:S01]  /*2570*/  MUFU.TANH R102, R70 ;  /* 0x0000004600667308 */ /* 0x0008220000002400 */
[----:B------:R-:W-:Y:S02]  /*2580*/  FMNMX.FTZ R27, R94, R27, !PT ;  /* 0x0000001b5e1b7209 */ /* 0x000fe40007810000 */
[----:B------:R-:W-:Y:S02]  /*2590*/  ISETP.GT.AND P2, PT, R25, 0x50, PT ;  /* 0x000000501900780c */ /* 0x000fe40003f44270 */
[----:B---3--:R-:W-:-:S02]  /*25a0*/  FSEL R98, R63, -INF , P1 ;  /* 0xff8000003f627808 */ /* 0x008fc40000800000 */
[----:B------:R-:W-:Y:S01]  /*25b0*/  FMNMX.FTZ R27, R96, R27, !PT ;  /* 0x0000001b601b7209 */ /* 0x000fe20007810000 */
[----:B------:R-:W1:Y:S01]  /*25c0*/  MUFU.TANH R71, R71 ;  /* 0x0000004700477308 */ /* 0x000e620000002400 */
[C---:B------:R-:W-:Y:S02]  /*25d0*/  ISETP.GT.AND P1, PT, R25.reuse, 0x51, PT ;  /* 0x000000511900780c */ /* 0x040fe40003f24270 */
[----:B----4-:R-:W-:Y:S02]  /*25e0*/  FSEL R70, R4, -INF , P2 ;  /* 0xff80000004467808 */ /* 0x010fe40001000000 */
[----:B------:R-:W-:Y:S02]  /*25f0*/  FMNMX.FTZ R27, R98, R27, !PT ;  /* 0x0000001b621b7209 */ /* 0x000fe40007810000 */
[----:B------:R-:W-:Y:S01]  /*2600*/  ISETP.GT.AND P2, PT, R25, 0x58, PT ;  /* 0x000000581900780c */ /* 0x000fe20003f44270 */
[----:B------:R-:W-:Y:S01]  /*2610*/  MUFU.TANH R3, R3 ;  /* 0x0000000300037308 */ /* 0x000fe20000002400 */
[----:B--2---:R-:W-:-:S02]  /*2620*/  FSEL R100, R67, -INF , P1 ;  /* 0xff80000043647808 */ /* 0x004fc40000800000 */
[----:B------:R-:W-:Y:S02]  /*2630*/  FMNMX.FTZ R27, R70, R27, !PT ;  /* 0x0000001b461b7209 */ /* 0x000fe40007810000 */
[----:B------:R-:W-:Y:S02]  /*2640*/  ISETP.GT.AND P1, PT, R25, 0x59, PT ;  /* 0x000000591900780c */ /* 0x000fe40003f24270 */
[----:B0-----:R-:W-:Y:S01]  /*2650*/  FSEL R102, R102, -INF , P2 ;  /* 0xff80000066667808 */ /* 0x001fe20001000000 */
[----:B------:R-:W0:Y:S01]  /*2660*/  MUFU.TANH R5, R5 ;  /* 0x0000000500057308 */ /* 0x000e220000002400 */
[----:B------:R-:W-:Y:S02]  /*2670*/  FMNMX.FTZ R27, R100, R27, !PT ;  /* 0x0000001b641b7209 */ /* 0x000fe40007810000 */
[----:B-1----:R-:W-:Y:S02]  /*2680*/  FSEL R4, R71, -INF , P1 ;  /* 0xff80000047047808 */ /* 0x002fe40000800000 */
[----:B------:R-:W-:-:S02]  /*2690*/  FMNMX.FTZ R27, R102, R27, !PT ;  /* 0x0000001b661b7209 */ /* 0x000fc40007810000 */
[----:B------:R-:W-:Y:S01]  /*26a0*/  ISETP.GT.AND P1, PT, R24, RZ, PT ;  /* 0x000000ff1800720c */ /* 0x000fe20003f24270 */
[----:B------:R-:W1:Y:S01]  /*26b0*/  MUFU.TANH R6, R6 ;  /* 0x0000000600067308 */ /* 0x000e620000002400 */
[----:B------:R-:W-:Y:S02]  /*26c0*/  FMNMX.FTZ R27, R4, R27, !PT ;  /* 0x0000001b041b7209 */ /* 0x000fe40007810000 */
[----:B------:R-:W-:-:S03]  /*26d0*/  ISETP.GT.AND P2, PT, R24, 0x1, PT ;  /* 0x000000011800780c */ /* 0x000fc60003f44270 */
[----:B------:R-:W2:Y:S02]  /*26e0*/  SHFL.BFLY PT, R26, R27, 0x2, 0x1f ;  /* 0x0c401f001b1a7f89 */ /* 0x000ea400000e0000 */
[----:B------:R-:W-:Y:S01]  /*26f0*/  MUFU.TANH R12, R12 ;  /* 0x0000000c000c7308 */ /* 0x000fe20000002400 */
[----:B0-----:R-:W-:Y:S02]  /*2700*/  FSEL R5, R5, -INF , P2 ;  /* 0xff80000005057808 */ /* 0x001fe40001000000 */
[----:B------:R-:W-:-:S05]  /*2710*/  ISETP.GT.AND P2, PT, R24, 0x10, PT ;  /* 0x000000101800780c */ /* 0x000fca0003f44270 */
[----:B------:R-:W0:Y:S01]  /*2720*/  MUFU.TANH R15, R15 ;  /* 0x0000000f000f7308 */ /* 0x000e220000002400 */
[----:B-1----:R-:W-:Y:S02]  /*2730*/  FSEL R6, R6, -INF , P3 ;  /* 0xff80000006067808 */ /* 0x002fe40001800000 */
[----:B------:R-:W-:-:S05]  /*2740*/  ISETP.GT.AND P3, PT, R24, 0x18, PT ;  /* 0x000000181800780c */ /* 0x000fca0003f64270 */
[----:B------:R-:W-:Y:S01]  /*2750*/  MUFU.TANH R13, R13 ;  /* 0x0000000d000d7308 */ /* 0x000fe20000002400 */
[----:B--2---:R-:W-:-:S07]  /*2760*/  FMNMX.FTZ R26, R27, R26, !PT ;  /* 0x0000001a1b1a7209 */ /* 0x004fce0007810000 */
[----:B------:R-:W1:Y:S01]  /*2770*/  MUFU.TANH R21, R21 ;  /* 0x0000001500157308 */ /* 0x000e620000002400 */
[----:B0-----:R-:W-:Y:S01]  /*2780*/  FSEL R30, R15, -INF , P2 ;  /* 0xff8000000f1e7808 */ /* 0x001fe20001000000 */
[----:B------:R-:W0:Y:S06]  /*2790*/  SHFL.BFLY PT, R25, R26, 0x1, 0x1f ;  /* 0x0c201f001a197f89 */ /* 0x000e2c00000e0000 */
[----:B------:R-:W2:Y:S08]  /*27a0*/  MUFU.TANH R20, R20 ;  /* 0x0000001400147308 */ /* 0x000eb00000002400 */
[----:B------:R-:W3:Y:S01]  /*27b0*/  MUFU.TANH R40, R40 ;  /* 0x0000002800287308 */ /* 0x000ee20000002400 */
[----:B-1----:R-:W-:-:S07]  /*27c0*/  FSEL R34, R21, -INF , P3 ;  /* 0xff80000015227808 */ /* 0x002fce0001800000 */
[----:B------:R-:W1:Y:S01]  /*27d0*/  MUFU.TANH R41, R41 ;  /* 0x0000002900297308 */ /* 0x000e620000002400 */
[----:B0-----:R-:W-:Y:S02]  /*27e0*/  FMNMX.FTZ R14, R26, R25, !PT ;  /* 0x000000191a0e7209 */ /* 0x001fe40007810000 */
[----:B------:R-:W-:Y:S02]  /*27f0*/  FSEL R26, R3, -INF , P1 ;  /* 0xff800000031a7808 */ /* 0x000fe40000800000 */
[----:B------:R-:W-:-:S03]  /*2800*/  ISETP.GT.AND P1, PT, R24, 0x9, PT ;  /* 0x000000091800780c */ /* 0x000fc60003f24270 */
[----:B------:R-:W0:Y:S01]  /*2810*/  MUFU.TANH R44, R44 ;  /* 0x0000002c002c7308 */ /* 0x000e220000002400 */
[----:B------:R-:W-:Y:S02]  /*2820*/  FMNMX.FTZ R3, R26, R5, !PT ;  /* 0x000000051a037209 */ /* 0x000fe40007810000 */
[----:B------:R-:W-:Y:S01]  /*2830*/  FSEL R28, R12, -INF , P1 ;  /* 0xff8000000c1c7808 */ /* 0x000fe20000800000 */
[----:B------:R-:W-:Y:S01]  /*2840*/  FMUL.FTZ R12, R14, R11 ;  /* 0x0000000b0e0c7220 */ /* 0x000fe20000410000 */
[----:B------:R-:W-:Y:S02]  /*2850*/  FMNMX.FTZ R3, R6, R3, !PT ;  /* 0x0000000306037209 */ /* 0x000fe40007810000 */
[----:B------:R-:W-:Y:S01]  /*2860*/  ISETP.GT.AND P1, PT, R24, 0x11, PT ;  /* 0x000000111800780c */ /* 0x000fe20003f24270 */
[----:B------:R-:W4:Y:S01]  /*2870*/  MUFU.TANH R42, R45 ;  /* 0x0000002d002a7308 */ /* 0x000f220000002400 */
[----:B------:R-:W-:Y:S02]  /*2880*/  FMNMX.FTZ R3, R28, R3, !PT ;  /* 0x000000031c037209 */ /* 0x000fe40007810000 */
[----:B------:R-:W-:-:S02]  /*2890*/  FSEL R32, R13, -INF , P1 ;  /* 0xff8000000d207808 */ /* 0x000fc40000800000 */
[----:B------:R-:W-:Y:S02]  /*28a0*/  FMNMX.FTZ R3, R30, R3, !PT ;  /* 0x000000031e037209 */ /* 0x000fe40007810000 */
[----:B------:R-:W-:Y:S01]  /*28b0*/  FSETP.NEU.FTZ.AND P2, PT, R14, -INF , PT ;  /* 0xff8000000e00780b */ /* 0x000fe20003f5d000 */
[----:B------:R-:W5:Y:S01]  /*28c0*/  MUFU.TANH R48, R48 ;  /* 0x0000003000307308 */ /* 0x000f620000002400 */
[----:B------:R-:W-:Y:S02]  /*28d0*/  ISETP.GT.AND P1, PT, R24, 0x19, PT ;  /* 0x000000191800780c */ /* 0x000fe40003f24270 */
[----:B------:R-:W-:Y:S02]  /*28e0*/  FMNMX.FTZ R3, R32, R3, !PT ;  /* 0x0000000320037209 */ /* 0x000fe40007810000 */
[----:B------:R-:W-:Y:S02]  /*28f0*/  FSEL R29, R12, RZ, P2 ;  /* 0x000000ff0c1d7208 */ /* 0x000fe40001000000 */
[----:B------:R-:W-:Y:S01]  /*2900*/  ISETP.GT.AND P2, PT, R24, 0x20, PT ;  /* 0x000000201800780c */ /* 0x000fe20003f44270 */
[----:B------:R-:W-:Y:S01]  /*2910*/  MUFU.TANH R49, R49 ;  /* 0x0000003100317308 */ /* 0x000fe20000002400 */
[----:B--2---:R-:W-:Y:S01]  /*2920*/  FSEL R20, R20, -INF , P1 ;  /* 0xff80000014147808 */ /* 0x004fe20000800000 */
[--C-:B------:R-:W-:Y:S01]  /*2930*/  FFMA.FTZ R12, R36, R11, -R29.reuse ;  /* 0x0000000b240c7223 */ /* 0x100fe2000001081d */
[----:B------:R-:W-:Y:S01]  /*2940*/  FMNMX.FTZ R3, R34, R3, !PT ;  /* 0x0000000322037209 */ /* 0x000fe20007810000 */
[-CC-:B------:R-:W-:Y:S01]  /*2950*/  FFMA.FTZ R13, R50, R11.reuse, -R29.reuse ;  /* 0x0000000b320d7223 */ /* 0x180fe2000001081d */
[----:B------:R-:W-:Y:S01]  /*2960*/  ISETP.GT.AND P1, PT, R24, 0x21, PT ;  /* 0x000000211800780c */ /* 0x000fe20003f24270 */
[--C-:B------:R-:W-:Y:S01]  /*2970*/  FFMA.FTZ R23, R23, R11, -R29.reuse ;  /* 0x0000000b17177223 */ /* 0x100fe2000001081d */
[----:B---3--:R-:W-:Y:S01]  /*2980*/  FSEL R36, R40, -INF , P2 ;  /* 0xff80000028247808 */ /* 0x008fe20001000000 */
[----:B------:R-:W2:Y:S01]  /*2990*/  MUFU.TANH R52, R52 ;  /* 0x0000003400347308 */ /* 0x000ea20000002400 */
[----:B------:R-:W-:Y:S01]  /*29a0*/  FMNMX.FTZ R3, R20, R3, !PT ;  /* 0x0000000314037209 */ /* 0x000fe20007810000 */
[-CC-:B------:R-:W-:Y:S01]  /*29b0*/  FFMA.FTZ R72, R72, R11.reuse, -R29.reuse ;  /* 0x0000000b48487223 */ /* 0x180fe2000001081d */
[----:B------:R-:W-:Y:S01]  /*29c0*/  ISETP.GT.AND P2, PT, R24, 0x28, PT ;  /* 0x000000281800780c */ /* 0x000fe20003f44270 */
[-CC-:B------:R-:W-:Y:S01]  /*29d0*/  FFMA.FTZ R74, R74, R11.reuse, -R29.reuse ;  /* 0x0000000b4a4a7223 */ /* 0x180fe2000001081d */
[----:B-1----:R-:W-:Y:S01]  /*29e0*/  FSEL R38, R41, -INF , P1 ;  /* 0xff80000029267808 */ /* 0x002fe20000800000 */
[--C-:B------:R-:W-:Y:S01]  /*29f0*/  FFMA.FTZ R76, R76, R11, -R29.reuse ;  /* 0x0000000b4c4c7223 */ /* 0x100fe2000001081d */
[----:B------:R-:W-:Y:S01]  /*2a00*/  FMNMX.FTZ R3, R36, R3, !PT ;  /* 0x0000000324037209 */ /* 0x000fe20007810000 */
[----:B------:R-:W1:Y:S01]  /*2a10*/  MUFU.TANH R53, R53 ;  /* 0x0000003500357308 */ /* 0x000e620000002400 */
[----:B------:R-:W-:Y:S01]  /*2a20*/  ISETP.GT.AND P1, PT, R24, 0x29, PT ;  /* 0x000000291800780c */ /* 0x000fe20003f24270 */
[-CC-:B------:R-:W-:Y:S01]  /*2a30*/  FFMA.FTZ R78, R78, R11.reuse, -R29.reuse ;  /* 0x0000000b4e4e7223 */ /* 0x180fe2000001081d */
[----:B0-----:R-:W-:Y:S01]  /*2a40*/  FSEL R40, R44, -INF , P2 ;  /* 0xff8000002c287808 */ /* 0x001fe20001000000 */
[--C-:B------:R-:W-:Y:S01]  /*2a50*/  FFMA.FTZ R80, R80, R11, -R29.reuse ;  /* 0x0000000b50507223 */ /* 0x100fe2000001081d */
[----:B------:R-:W-:Y:S01]  /*2a60*/  FMNMX.FTZ R3, R38, R3, !PT ;  /* 0x0000000326037209 */ /* 0x000fe20007810000 */
[-CC-:B------:R-:W-:Y:S01]  /*2a70*/  FFMA.FTZ R82, R82, R11.reuse, -R29.reuse ;  /* 0x0000000b52527223 */ /* 0x180fe2000001081d */
[----:B------:R-:W-:Y:S01]  /*2a80*/  ISETP.GT.AND P2, PT, R24, 0x30, PT ;  /* 0x000000301800780c */ /* 0x000fe20003f44270 */
[----:B------:R-:W0:Y:S01]  /*2a90*/  MUFU.TANH R56, R56 ;  /* 0x0000003800387308 */ /* 0x000e220000002400 */
[----:B----4-:R-:W-:Y:S01]  /*2aa0*/  FSEL R42, R42, -INF , P1 ;  /* 0xff8000002a2a7808 */ /* 0x010fe20000800000 */
[--C-:B------:R-:W-:Y:S01]  /*2ab0*/  FFMA.FTZ R84, R84, R11, -R29.reuse ;  /* 0x0000000b54547223 */ /* 0x100fe2000001081d */
[----:B------:R-:W-:Y:S01]  /*2ac0*/  FMNMX.FTZ R3, R40, R3, !PT ;  /* 0x0000000328037209 */ /* 0x000fe20007810000 */
[-CC-:B------:R-:W-:Y:S01]  /*2ad0*/  FFMA.FTZ R86, R86, R11.reuse, -R29.reuse ;  /* 0x0000000b56567223 */ /* 0x180fe2000001081d */
[----:B------:R-:W-:Y:S01]  /*2ae0*/  ISETP.GT.AND P1, PT, R24, 0x31, PT ;  /* 0x000000311800780c */ /* 0x000fe20003f24270 */
[--C-:B------:R-:W-:Y:S01]  /*2af0*/  FFMA.FTZ R88, R88, R11, -R29.reuse ;  /* 0x0000000b58587223 */ /* 0x100fe2000001081d */
[----:B-----5:R-:W-:Y:S01]  /*2b00*/  FSEL R44, R48, -INF , P2 ;  /* 0xff800000302c7808 */ /* 0x020fe20001000000 */
[----:B------:R3:W-:Y:S01]  /*2b10*/  MUFU.EX2 R157, R12 ;  /* 0x0000000c009d7308 */ /* 0x0007e20000000800 */
[----:B------:R-:W-:Y:S01]  /*2b20*/  FMNMX.FTZ R3, R42, R3, !PT ;  /* 0x000000032a037209 */ /* 0x000fe20007810000 */
[-CC-:B------:R-:W-:Y:S01]  /*2b30*/  FFMA.FTZ R90, R90, R11.reuse, -R29.reuse ;  /* 0x0000000b5a5a7223 */ /* 0x180fe2000001081d */
[----:B------:R-:W-:Y:S01]  /*2b40*/  ISETP.GT.AND P2, PT, R24, 0x38, PT ;  /* 0x000000381800780c */ /* 0x000fe20003f44270 */
[--C-:B------:R-:W-:Y:S01]  /*2b50*/  FFMA.FTZ R92, R92, R11, -R29.reuse ;  /* 0x0000000b5c5c7223 */ /* 0x100fe2000001081d */
[----:B------:R-:W-:Y:S01]  /*2b60*/  FMNMX.FTZ R3, R44, R3, !PT ;  /* 0x000000032c037209 */ /* 0x000fe20007810000 */
[-CC-:B------:R-:W-:Y:S01]  /*2b70*/  FFMA.FTZ R66, R66, R11.reuse, -R29.reuse ;  /* 0x0000000b42427223 */ /* 0x180fe2000001081d */
[----:B--2---:R-:W-:Y:S01]  /*2b80*/  FSEL R48, R52, -INF , P2 ;  /* 0xff80000034307808 */ /* 0x004fe20001000000 */
[----:B------:R-:W-:Y:S01]  /*2b90*/  MUFU.TANH R57, R57 ;  /* 0x0000003900397308 */ /* 0x000fe20000002400 */
[-CC-:B---3--:R-:W-:Y:S01]  /*2ba0*/  FFMA.FTZ R12, R46, R11.reuse, -R29.reuse ;  /* 0x0000000b2e0c7223 */ /* 0x188fe2000001081d */
[----:B------:R-:W-:Y:S01]  /*2bb0*/  FSEL R46, R49, -INF , P1 ;  /* 0xff800000312e7808 */ /* 0x000fe20000800000 */
[-CC-:B------:R-:W-:Y:S01]  /*2bc0*/  FFMA.FTZ R94, R94, R11.reuse, -R29.reuse ;  /* 0x0000000b5e5e7223 */ /* 0x180fe2000001081d */
[----:B------:R-:W-:Y:S01]  /*2bd0*/  ISETP.GT.AND P1, PT, R24, 0x39, PT ;  /* 0x000000391800780c */ /* 0x000fe20003f24270 */
[--C-:B------:R-:W-:Y:S01]  /*2be0*/  FFMA.FTZ R96, R96, R11, -R29.reuse ;  /* 0x0000000b60607223 */ /* 0x100fe2000001081d */
[----:B------:R-:W-:Y:S01]  /*2bf0*/  FMNMX.FTZ R3, R46, R3, !PT ;  /* 0x000000032e037209 */ /* 0x000fe20007810000 */
[-CC-:B------:R-:W-:Y:S01]  /*2c00*/  FFMA.FTZ R98, R98, R11.reuse, -R29.reuse ;  /* 0x0000000b62627223 */ /* 0x180fe2000001081d */
[----:B------:R-:W2:Y:S01]  /*2c10*/  MUFU.TANH R60, R60 ;  /* 0x0000003c003c7308 */ /* 0x000ea20000002400 */
[----:B------:R-:W-:Y:S01]  /*2c20*/  ISETP.GT.AND P2, PT, R24, 0x40, PT ;  /* 0x000000401800780c */ /* 0x000fe20003f44270 */
[-CC-:B------:R-:W-:Y:S01]  /*2c30*/  FFMA.FTZ R70, R70, R11.reuse, -R29.reuse ;  /* 0x0000000b46467223 */ /* 0x180fe2000001081d */
[----:B-1----:R-:W-:Y:S01]  /*2c40*/  FSEL R50, R53, -INF , P1 ;  /* 0xff80000035327808 */ /* 0x002fe20000800000 */
[--C-:B------:R-:W-:Y:S01]  /*2c50*/  FFMA.FTZ R100, R100, R11, -R29.reuse ;  /* 0x0000000b64647223 */ /* 0x100fe2000001081d */
[----:B------:R-:W-:Y:S01]  /*2c60*/  FMNMX.FTZ R3, R48, R3, !PT ;  /* 0x0000000330037209 */ /* 0x000fe20007810000 */
[-CC-:B------:R-:W-:Y:S01]  /*2c70*/  FFMA.FTZ R102, R102, R11.reuse, -R29.reuse ;  /* 0x0000000b66667223 */ /* 0x180fe2000001081d */
[----:B------:R-:W-:Y:S01]  /*2c80*/  ISETP.GT.AND P1, PT, R24, 0x41, PT ;  /* 0x000000411800780c */ /* 0x000fe20003f24270 */
[----:B------:R-:W1:Y:S01]  /*2c90*/  MUFU.TANH R58, R61 ;  /* 0x0000003d003a7308 */ /* 0x000e620000002400 */
[----:B0-----:R-:W-:Y:S01]  /*2ca0*/  FSEL R52, R56, -INF , P2 ;  /* 0xff80000038347808 */ /* 0x001fe20001000000 */
[----:B------:R-:W-:Y:S01]  /*2cb0*/  FFMA.FTZ R4, R4, R11, -R29 ;  /* 0x0000000b04047223 */ /* 0x000fe2000001081d */
[----:B------:R-:W-:-:S02]  /*2cc0*/  FMNMX.FTZ R3, R50, R3, !PT ;  /* 0x0000000332037209 */ /* 0x000fc40007810000 */
[----:B------:R-:W-:Y:S02]  /*2cd0*/  ISETP.GT.AND P2, PT, R24, 0x48, PT ;  /* 0x000000481800780c */ /* 0x000fe40003f44270 */
[----:B------:R-:W-:Y:S01]  /*2ce0*/  FMNMX.FTZ R3, R52, R3, !PT ;  /* 0x0000000334037209 */ /* 0x000fe20007810000 */
[----:B------:R-:W0:Y:S01]  /*2cf0*/  MUFU.TANH R64, R64 ;  /* 0x0000004000407308 */ /* 0x000e220000002400 */
[----:B--2---:R-:W-:Y:S02]  /*2d00*/  FSEL R56, R60, -INF , P2 ;  /* 0xff8000003c387808 */ /* 0x004fe40001000000 */
[----:B------:R-:W-:-:S05]  /*2d10*/  ISETP.GT.AND P2, PT, R24, 0x50, PT ;  /* 0x000000501800780c */ /* 0x000fca0003f44270 */
[----:B------:R2:W-:Y:S08]  /*2d20*/  MUFU.EX2 R159, R12 ;  /* 0x0000000c009f7308 */ /* 0x0005f00000000800 */
[----:B------:R-:W3:Y:S01]  /*2d30*/  MUFU.TANH R62, R65 ;  /* 0x00000041003e7308 */ /* 0x000ee20000002400 */
[----:B--2---:R-:W-:Y:S01]  /*2d40*/  FFMA.FTZ R12, R54, R11, -R29 ;  /* 0x0000000b360c7223 */ /* 0x004fe2000001081d */
[----:B------:R-:W-:-:S02]  /*2d50*/  FSEL R54, R57, -INF , P1 ;  /* 0xff80000039367808 */ /* 0x000fc40000800000 */
[----:B------:R-:W-:Y:S02]  /*2d60*/  ISETP.GT.AND P1, PT, R24, 0x49, PT ;  /* 0x000000491800780c */ /* 0x000fe40003f24270 */
[----:B------:R-:W-:Y:S02]  /*2d70*/  FMNMX.FTZ R3, R54, R3, !PT ;  /* 0x0000000336037209 */ /* 0x000fe40007810000 */
[----:B------:R-:W2:Y:S01]  /*2d80*/  MUFU.TANH R25, R68 ;  /* 0x0000004400197308 */ /* 0x000ea20000002400 */
[----:B-1----:R-:W-:Y:S02]  /*2d90*/  FSEL R58, R58, -INF , P1 ;  /* 0xff8000003a3a7808 */ /* 0x002fe40000800000 */
[----:B------:R-:W-:Y:S02]  /*2da0*/  FMNMX.FTZ R3, R56, R3, !PT ;  /* 0x0000000338037209 */ /* 0x000fe40007810000 */
[----:B------:R-:W-:Y:S02]  /*2db0*/  ISETP.GT.AND P1, PT, R24, 0x51, PT ;  /* 0x000000511800780c */ /* 0x000fe40003f24270 */
[----:B0-----:R-:W-:Y:S01]  /*2dc0*/  FSEL R60, R64, -INF , P2 ;  /* 0xff800000403c7808 */ /* 0x001fe20001000000 */
[----:B------:R-:W0:Y:S01]  /*2dd0*/  MUFU.TANH R69, R69 ;  /* 0x0000004500457308 */ /* 0x000e220000002400 */
[----:B------:R-:W-:-:S02]  /*2de0*/  FMNMX.FTZ R3, R58, R3, !PT ;  /* 0x000000033a037209 */ /* 0x000fc40007810000 */
[----:B------:R-:W-:Y:S02]  /*2df0*/  ISETP.GT.AND P2, PT, R24, 0x58, PT ;  /* 0x000000581800780c */ /* 0x000fe40003f44270 */
[----:B---3--:R-:W-:Y:S02]  /*2e00*/  FSEL R62, R62, -INF , P1 ;  /* 0xff8000003e3e7808 */ /* 0x008fe40000800000 */
[----:B------:R-:W-:Y:S01]  /*2e10*/  FMNMX.FTZ R3, R60, R3, !PT ;  /* 0x000000033c037209 */ /* 0x000fe20007810000 */
[----:B------:R1:W-:Y:S01]  /*2e20*/  MUFU.EX2 R153, R12 ;  /* 0x0000000c00997308 */ /* 0x0003e20000000800 */
[----:B------:R-:W-:Y:S02]  /*2e30*/  ISETP.GT.AND P1, PT, R24, 0x59, PT ;  /* 0x000000591800780c */ /* 0x000fe40003f24270 */
[----:B--2---:R-:W-:Y:S02]  /*2e40*/  FSEL R24, R25, -INF , P2 ;  /* 0xff80000019187808 */ /* 0x004fe40001000000 */
[----:B------:R-:W-:-:S03]  /*2e50*/  FMNMX.FTZ R3, R62, R3, !PT ;  /* 0x000000033e037209 */ /* 0x000fc60007810000 */
[----:B------:R2:W-:Y:S01]  /*2e60*/  MUFU.EX2 R104, R13 ;  /* 0x0000000d00687308 */ /* 0x0005e20000000800 */
[----:B0-----:R-:W-:Y:S02]  /*2e70*/  FSEL R64, R69, -INF , P1 ;  /* 0xff80000045407808 */ /* 0x001fe40000800000 */
[----:B------:R-:W-:-:S04]  /*2e80*/  FMNMX.FTZ R3, R24, R3, !PT ;  /* 0x0000000318037209 */ /* 0x000fc80007810000 */
[----:B------:R-:W-:Y:S01]  /*2e90*/  FMNMX.FTZ R3, R64, R3, !PT ;  /* 0x0000000340037209 */ /* 0x000fe20007810000 */
[----:B------:R-:W-:Y:S04]  /*2ea0*/  MUFU.EX2 R68, R23 ;  /* 0x0000001700447308 */ /* 0x000fe80000000800 */
[----:B-1----:R-:W2:Y:S04]  /*2eb0*/  SHFL.BFLY PT, R12, R3, 0x2, 0x1f ;  /* 0x0c401f00030c7f89 */ /* 0x002ea800000e0000 */
[----:B------:R-:W-:Y:S08]  /*2ec0*/  MUFU.EX2 R72, R72 ;  /* 0x0000004800487308 */ /* 0x000ff00000000800 */
[----:B------:R-:W-:Y:S08]  /*2ed0*/  MUFU.EX2 R74, R74 ;  /* 0x0000004a004a7308 */ /* 0x000ff00000000800 */
[----:B------:R0:W-:Y:S01]  /*2ee0*/  MUFU.EX2 R155, R76 ;  /* 0x0000004c009b7308 */ /* 0x0001e20000000800 */
[----:B--2---:R-:W-:-:S07]  /*2ef0*/  FMNMX.FTZ R13, R3, R12, !PT ;  /* 0x0000000c030d7209 */ /* 0x004fce0007810000 */
[----:B------:R-:W-:Y:S01]  /*2f00*/  MUFU.EX2 R78, R78 ;  /* 0x0000004e004e7308 */ /* 0x000fe20000000800 */
[----:B------:R-:W1:Y:S01]  /*2f10*/  SHFL.BFLY PT, R12, R13, 0x1, 0x1f ;  /* 0x0c201f000d0c7f89 */ /* 0x000e6200000e0000 */
[----:B0-----:R-:W-:-:S06]  /*2f20*/  CS2R R76, SRZ ;  /* 0x00000000004c7805 */ /* 0x001fcc000001ff00 */
[----:B------:R0:W-:Y:S08]  /*2f30*/  MUFU.EX2 R149, R80 ;  /* 0x0000005000957308 */ /* 0x0001f00000000800 */
[----:B------:R-:W-:Y:S01]  /*2f40*/  MUFU.EX2 R82, R82 ;  /* 0x0000005200527308 */ /* 0x000fe20000000800 */
[----:B0-----:R-:W-:-:S07]  /*2f50*/  CS2R R80, SRZ ;  /* 0x0000000000507805 */ /* 0x001fce000001ff00 */
[----:B------:R0:W-:Y:S01]  /*2f60*/  MUFU.EX2 R151, R84 ;  /* 0x0000005400977308 */ /* 0x0001e20000000800 */
[----:B-1----:R-:W-:-:S04]  /*2f70*/  FMNMX.FTZ R12, R13, R12, !PT ;  /* 0x0000000c0d0c7209 */ /* 0x002fc80007810000 */
[C---:B------:R-:W-:Y:S01]  /*2f80*/  FSETP.NEU.FTZ.AND P1, PT, R12.reuse, -INF , PT ;  /* 0xff8000000c00780b */ /* 0x040fe20003f3d000 */
[----:B------:R-:W-:Y:S02]  /*2f90*/  FMUL.FTZ R3, R12, R11 ;  /* 0x0000000b0c037220 */ /* 0x000fe40000410000 */
[----:B------:R-:W-:Y:S01]  /*2fa0*/  MUFU.EX2 R86, R86 ;  /* 0x0000005600567308 */ /* 0x000fe20000000800 */
[----:B0-----:R-:W-:Y:S02]  /*2fb0*/  CS2R R84, SRZ ;  /* 0x0000000000547805 */ /* 0x001fe4000001ff00 */
[----:B------:R-:W-:-:S05]  /*2fc0*/  FSEL R3, R3, RZ, P1 ;  /* 0x000000ff03037208 */ /* 0x000fca0000800000 */
        /* <DEDUP_REMOVED lines=26> */
[----:B------:R-:W-:-:S04]  /*3170*/  FFMA.FTZ R64, R64, R11, -R3 ;  /* 0x0000000b40407223 */ /* 0x000fc80000010803 */
[----:B------:R1:W2:Y:S01]  /*3180*/  MUFU.EX2 R13, R28 ;  /* 0x0000001c000d7308 */ /* 0x0002a20000000800 */
[----:B0-----:R-:W-:Y:S01]  /*3190*/  FADD.FTZ R31, R26, R5 ;  /* 0x000000051a1f7221 */ /* 0x001fe20000010000 */
[----:B------:R-:W-:-:S06]  /*31a0*/  F2FP.BF16.F32.PACK_AB R156, R5, R26 ;  /* 0x0000001a059c723e */ /* 0x000fcc00000010ff */
[----:B------:R-:W-:Y:S01]  /*31b0*/  MUFU.EX2 R30, R30 ;  /* 0x0000001e001e7308 */ /* 0x000fe20000000800 */
[----:B-1----:R-:W-:-:S04]  /*31c0*/  IMAD.HI R28, R0, 0x2aaaaaab, RZ ;  /* 0x2aaaaaab001c7827 */ /* 0x002fc800078e02ff */
[----:B------:R-:W-:Y:S01]  /*31d0*/  FADD.FTZ R0, R157, R68 ;  /* 0x000000449d007221 */ /* 0x000fe20000010000 */
[----:B------:R-:W-:Y:S02]  /*31e0*/  F2FP.BF16.F32.PACK_AB R157, R68, R157 ;  /* 0x0000009d449d723e */ /* 0x000fe400000010ff */
[----:B------:R-:W-:Y:S02]  /*31f0*/  CS2R R68, SRZ ;  /* 0x0000000000447805 */ /* 0x000fe4000001ff00 */
[----:B------:R-:W-:Y:S01]  /*3200*/  SHF.R.U32.HI R35, RZ, 0x1f, R28 ;  /* 0x0000001fff237819 */ /* 0x000fe2000001161c */
[----:B------:R-:W0:Y:S01]  /*3210*/  MUFU.EX2 R15, R32 ;  /* 0x00000020000f7308 */ /* 0x000e220000000800 */
[----:B--2---:R-:W-:Y:S02]  /*3220*/  F2FP.BF16.F32.PACK_AB R158, R13, R6 ;  /* 0x000000060d9e723e */ /* 0x004fe400000010ff */
[----:B------:R-:W-:-:S05]  /*3230*/  LEA.HI.SX32 R28, R28, R35, 0x1c ;  /* 0x000000231c1c7211 */ /* 0x000fca00078fe2ff */
[----:B------:R1:W-:Y:S08]  /*3240*/  MUFU.EX2 R21, R20 ;  /* 0x0000001400157308 */ /* 0x0003f00000000800 */
[----:B------:R-:W2:Y:S01]  /*3250*/  MUFU.EX2 R34, R34 ;  /* 0x0000002200227308 */ /* 0x000ea20000000800 */
[----:B-1----:R-:W-:Y:S01]  /*3260*/  FADD.FTZ R20, R6, R31 ;  /* 0x0000001f06147221 */ /* 0x002fe20000010000 */
[----:B------:R-:W-:Y:S01]  /*3270*/  FADD.FTZ R31, R159, R0 ;  /* 0x000000009f1f7221 */ /* 0x000fe20000010000 */
[----:B0-----:R-:W-:-:S02]  /*3280*/  F2FP.BF16.F32.PACK_AB R152, R15, R30 ;  /* 0x0000001e0f98723e */ /* 0x001fc400000010ff */
[----:B------:R-:W-:Y:S01]  /*3290*/  FADD.FTZ R33, R13, R20 ;  /* 0x000000140d217221 */ /* 0x000fe20000010000 */
[C---:B------:R-:W-:Y:S01]  /*32a0*/  FADD.FTZ R0, R104.reuse, R31 ;  /* 0x0000001f68007221 */ /* 0x040fe20000010000 */
[----:B------:R-:W-:Y:S01]  /*32b0*/  F2FP.BF16.F32.PACK_AB R159, R104, R159 ;  /* 0x0000009f689f723e */ /* 0x000fe200000010ff */
[----:B------:R-:W0:Y:S01]  /*32c0*/  MUFU.EX2 R36, R36 ;  /* 0x0000002400247308 */ /* 0x000e220000000800 */
[----:B------:R-:W-:Y:S01]  /*32d0*/  FADD.FTZ R20, R30, R33 ;  /* 0x000000211e147221 */ /* 0x000fe20000010000 */
[----:B------:R-:W-:Y:S01]  /*32e0*/  FADD.FTZ R31, R153, R0 ;  /* 0x00000000991f7221 */ /* 0x000fe20000010000 */
[C---:B------:R-:W-:Y:S02]  /*32f0*/  F2FP.BF16.F32.PACK_AB R153, R72.reuse, R153 ;  /* 0x000000994899723e */ /* 0x040fe400000010ff */
[----:B------:R-:W-:Y:S01]  /*3300*/  FADD.FTZ R33, R15, R20 ;  /* 0x000000140f217221 */ /* 0x000fe20000010000 */
[----:B------:R-:W-:Y:S01]  /*3310*/  FADD.FTZ R31, R72, R31 ;  /* 0x0000001f481f7221 */ /* 0x000fe20000010000 */
[----:B------:R-:W-:Y:S01]  /*3320*/  CS2R R72, SRZ ;  /* 0x0000000000487805 */ /* 0x000fe2000001ff00 */
[----:B------:R1:W3:Y:S01]  /*3330*/  MUFU.EX2 R23, R38 ;  /* 0x0000002600177308 */ /* 0x0002e20000000800 */
[----:B--2---:R-:W-:Y:S01]  /*3340*/  FADD.FTZ R0, R34, R33 ;  /* 0x0000002122007221 */ /* 0x004fe20000010000 */
[----:B------:R-:W-:Y:S01]  /*3350*/  FADD.FTZ R20, R74, R31 ;  /* 0x0000001f4a147221 */ /* 0x000fe20000010000 */
[----:B------:R-:W-:-:S02]  /*3360*/  F2FP.BF16.F32.PACK_AB R154, R21, R34 ;  /* 0x00000022159a723e */ /* 0x000fc400000010ff */
[----:B------:R-:W-:Y:S01]  /*3370*/  FADD.FTZ R31, R21, R0 ;  /* 0x00000000151f7221 */ /* 0x000fe20000010000 */
[C---:B------:R-:W-:Y:S01]  /*3380*/  FADD.FTZ R33, R155.reuse, R20 ;  /* 0x000000149b217221 */ /* 0x040fe20000010000 */
[----:B------:R-:W-:Y:S01]  /*3390*/  F2FP.BF16.F32.PACK_AB R155, R155, R74 ;  /* 0x0000004a9b9b723e */ /* 0x000fe200000010ff */
[----:B------:R-:W2:Y:S01]  /*33a0*/  MUFU.EX2 R40, R40 ;  /* 0x0000002800287308 */ /* 0x000ea20000000800 */
[----:B0-----:R-:W-:Y:S01]  /*33b0*/  FADD.FTZ R0, R36, R31 ;  /* 0x0000001f24007221 */ /* 0x001fe20000010000 */
[----:B------:R-:W-:Y:S01]  /*33c0*/  FADD.FTZ R20, R78, R33 ;  /* 0x000000214e147221 */ /* 0x000fe20000010000 */
[----:B------:R-:W-:Y:S02]  /*33d0*/  CS2R R74, SRZ ;  /* 0x00000000004a7805 */ /* 0x000fe4000001ff00 */
[----:B-1----:R-:W-:Y:S01]  /*33e0*/  CS2R R38, SRZ ;  /* 0x0000000000267805 */ /* 0x002fe2000001ff00 */
[C---:B------:R-:W-:Y:S01]  /*33f0*/  FADD.FTZ R33, R149.reuse, R20 ;  /* 0x0000001495217221 */ /* 0x040fe20000010000 */
[----:B------:R-:W-:Y:S01]  /*3400*/  F2FP.BF16.F32.PACK_AB R149, R149, R78 ;  /* 0x0000004e9595723e */ /* 0x000fe200000010ff */
[----:B------:R0:W1:Y:S01]  /*3410*/  MUFU.EX2 R25, R42 ;  /* 0x0000002a00197308 */ /* 0x0000620000000800 */
[C---:B---3--:R-:W-:Y:S01]  /*3420*/  FADD.FTZ R31, R23.reuse, R0 ;  /* 0x00000000171f7221 */ /* 0x048fe20000010000 */
[----:B------:R-:W-:Y:S01]  /*3430*/  FADD.FTZ R20, R82, R33 ;  /* 0x0000002152147221 */ /* 0x000fe20000010000 */
[----:B------:R-:W-:-:S02]  /*3440*/  F2FP.BF16.F32.PACK_AB R148, R23, R36 ;  /* 0x000000241794723e */ /* 0x000fc400000010ff */
[----:B------:R-:W-:Y:S02]  /*3450*/  CS2R R78, SRZ ;  /* 0x00000000004e7805 */ /* 0x000fe4000001ff00 */
[----:B------:R-:W-:Y:S01]  /*3460*/  CS2R R36, SRZ ;  /* 0x0000000000247805 */ /* 0x000fe2000001ff00 */
[C---:B------:R-:W-:Y:S01]  /*3470*/  FADD.FTZ R33, R151.reuse, R20 ;  /* 0x0000001497217221 */ /* 0x040fe20000010000 */
[----:B------:R-:W-:Y:S01]  /*3480*/  F2FP.BF16.F32.PACK_AB R151, R151, R82 ;  /* 0x000000529797723e */ /* 0x000fe200000010ff */
[----:B------:R-:W3:Y:S01]  /*3490*/  MUFU.EX2 R145, R88 ;  /* 0x0000005800917308 */ /* 0x000ee20000000800 */
[----:B--2---:R-:W-:Y:S01]  /*34a0*/  FADD.FTZ R0, R40, R31 ;  /* 0x0000001f28007221 */ /* 0x004fe20000010000 */
[----:B------:R-:W-:Y:S01]  /*34b0*/  FADD.FTZ R20, R86, R33 ;  /* 0x0000002156147221 */ /* 0x000fe20000010000 */
[----:B------:R-:W-:Y:S02]  /*34c0*/  CS2R R82, SRZ ;  /* 0x0000000000527805 */ /* 0x000fe4000001ff00 */
[----:B0-----:R-:W-:-:S03]  /*34d0*/  CS2R R42, SRZ ;  /* 0x00000000002a7805 */ /* 0x001fc6000001ff00 */
[----:B------:R-:W0:Y:S01]  /*34e0*/  MUFU.EX2 R44, R44 ;  /* 0x0000002c002c7308 */ /* 0x000e220000000800 */
[C---:B-1----:R-:W-:Y:S01]  /*34f0*/  FADD.FTZ R31, R25.reuse, R0 ;  /* 0x00000000191f7221 */ /* 0x042fe20000010000 */
[----:B------:R-:W-:Y:S02]  /*3500*/  F2FP.BF16.F32.PACK_AB R150, R25, R40 ;  /* 0x000000281996723e */ /* 0x000fe400000010ff */
[----:B------:R-:W-:-:S04]  /*3510*/  CS2R R40, SRZ ;  /* 0x0000000000287805 */ /* 0x000fc8000001ff00 */
[----:B------:R-:W1:Y:S01]  /*3520*/  MUFU.EX2 R90, R90 ;  /* 0x0000005a005a7308 */ /* 0x000e620000000800 */
[C---:B---3--:R-:W-:Y:S01]  /*3530*/  FADD.FTZ R35, R145.reuse, R20 ;  /* 0x0000001491237221 */ /* 0x048fe20000010000 */
[----:B------:R-:W-:Y:S02]  /*3540*/  IADD3 R20, R22, -0x2, RZ ;  /* 0xfffffffe16147810 */ /* 0x000fe40007ffe0ff */
[----:B------:R-:W-:Y:S02]  /*3550*/  F2FP.BF16.F32.PACK_AB R145, R145, R86 ;  /* 0x000000569191723e */ /* 0x000fe400000010ff */
[----:B------:R-:W-:Y:S02]  /*3560*/  CS2R R86, SRZ ;  /* 0x0000000000567805 */ /* 0x000fe4000001ff00 */
[----:B------:R2:W3:Y:S01]  /*3570*/  MUFU.EX2 R27, R46 ;  /* 0x0000002e001b7308 */ /* 0x0004e20000000800 */
[----:B0-----:R-:W-:-:S07]  /*3580*/  FADD.FTZ R0, R44, R31 ;  /* 0x0000001f2c007221 */ /* 0x001fce0000010000 */
[----:B------:R-:W0:Y:S01]  /*3590*/  MUFU.EX2 R147, R92 ;  /* 0x0000005c00937308 */ /* 0x000e220000000800 */
[----:B-1----:R-:W-:Y:S01]  /*35a0*/  FADD.FTZ R6, R90, R35 ;  /* 0x000000235a067221 */ /* 0x002fe20000010000 */
[----:B--2---:R-:W-:Y:S02]  /*35b0*/  CS2R R46, SRZ ;  /* 0x00000000002e7805 */ /* 0x004fe4000001ff00 */
[----:B------:R-:W-:-:S04]  /*35c0*/  CS2R R34, SRZ ;  /* 0x0000000000227805 */ /* 0x000fc8000001ff00 */
[----:B------:R-:W1:Y:S01]  /*35d0*/  MUFU.EX2 R48, R48 ;  /* 0x0000003000307308 */ /* 0x000e620000000800 */
[C---:B---3--:R-:W-:Y:S01]  /*35e0*/  FADD.FTZ R33, R27.reuse, R0 ;  /* 0x000000001b217221 */ /* 0x048fe20000010000 */
[----:B------:R-:W-:Y:S02]  /*35f0*/  F2FP.BF16.F32.PACK_AB R144, R27, R44 ;  /* 0x0000002c1b90723e */ /* 0x000fe400000010ff */
[----:B------:R-:W-:Y:S02]  /*3600*/  CS2R R44, SRZ ;  /* 0x00000000002c7805 */ /* 0x000fe4000001ff00 */
[----:B------:R-:W-:Y:S02]  /*3610*/  CS2R R26, SRZ ;  /* 0x00000000001a7805 */ /* 0x000fe4000001ff00 */
[----:B------:R-:W2:Y:S01]  /*3620*/  MUFU.EX2 R66, R66 ;  /* 0x0000004200427308 */ /* 0x000ea20000000800 */
[C---:B0-----:R-:W-:Y:S01]  /*3630*/  FADD.FTZ R13, R147.reuse, R6 ;  /* 0x00000006930d7221 */ /* 0x041fe20000010000 */
[----:B------:R-:W-:-:S06]  /*3640*/  F2FP.BF16.F32.PACK_AB R147, R147, R90 ;  /* 0x0000005a9393723e */ /* 0x000fcc00000010ff */
[----:B------:R0:W3:Y:S01]  /*3650*/  MUFU.EX2 R19, R50 ;  /* 0x0000003200137308 */ /* 0x0000e20000000800 */
[----:B-1----:R-:W-:Y:S01]  /*3660*/  FADD.FTZ R0, R48, R33 ;  /* 0x0000002130007221 */ /* 0x002fe20000010000 */
[----:B------:R-:W-:-:S06]  /*3670*/  CS2R R32, SRZ ;  /* 0x0000000000207805 */ /* 0x000fcc000001ff00 */
[----:B------:R-:W1:Y:S01]  /*3680*/  MUFU.EX2 R141, R94 ;  /* 0x0000005e008d7308 */ /* 0x000e620000000800 */
[----:B--2---:R-:W-:Y:S01]  /*3690*/  FADD.FTZ R6, R66, R13 ;  /* 0x0000000d42067221 */ /* 0x004fe20000010000 */
[----:B0-----:R-:W-:-:S06]  /*36a0*/  CS2R R50, SRZ ;  /* 0x0000000000327805 */ /* 0x001fcc000001ff00 */
[----:B------:R-:W0:Y:S01]  /*36b0*/  MUFU.EX2 R52, R52 ;  /* 0x0000003400347308 */ /* 0x000e220000000800 */
[C---:B---3--:R-:W-:Y:S01]  /*36c0*/  FADD.FTZ R5, R19.reuse, R0 ;  /* 0x0000000013057221 */ /* 0x048fe20000010000 */
[----:B------:R-:W-:Y:S02]  /*36d0*/  F2FP.BF16.F32.PACK_AB R146, R19, R48 ;  /* 0x000000301392723e */ /* 0x000fe400000010ff */
[----:B------:R-:W-:-:S04]  /*36e0*/  CS2R R48, SRZ ;  /* 0x0000000000307805 */ /* 0x000fc8000001ff00 */
[----:B------:R-:W2:Y:S01]  /*36f0*/  MUFU.EX2 R96, R96 ;  /* 0x0000006000607308 */ /* 0x000ea20000000800 */
[C---:B-1----:R-:W-:Y:S01]  /*3700*/  FADD.FTZ R15, R141.reuse, R6 ;  /* 0x000000068d0f7221 */ /* 0x042fe20000010000 */
[----:B------:R-:W-:Y:S02]  /*3710*/  F2FP.BF16.F32.PACK_AB R141, R141, R66 ;  /* 0x000000428d8d723e */ /* 0x000fe400000010ff */
[----:B------:R-:W-:-:S04]  /*3720*/  CS2R R66, SRZ ;  /* 0x0000000000427805 */ /* 0x000fc8000001ff00 */
[----:B------:R1:W3:Y:S01]  /*3730*/  MUFU.EX2 R29, R54 ;  /* 0x00000036001d7308 */ /* 0x0002e20000000800 */
[----:B0-----:R-:W-:-:S07]  /*3740*/  FADD.FTZ R0, R52, R5 ;  /* 0x0000000534007221 */ /* 0x001fce0000010000 */
[----:B------:R-:W0:Y:S01]  /*3750*/  MUFU.EX2 R143, R98 ;  /* 0x00000062008f7308 */ /* 0x000e220000000800 */
[----:B--2---:R-:W-:Y:S01]  /*3760*/  FADD.FTZ R6, R96, R15 ;  /* 0x0000000f60067221 */ /* 0x004fe20000010000 */
[----:B-1----:R-:W-:-:S06]  /*3770*/  CS2R R54, SRZ ;  /* 0x0000000000367805 */ /* 0x002fcc000001ff00 */
[----:B------:R-:W1:Y:S01]  /*3780*/  MUFU.EX2 R56, R56 ;  /* 0x0000003800387308 */ /* 0x000e620000000800 */
[C---:B---3--:R-:W-:Y:S01]  /*3790*/  FADD.FTZ R13, R29.reuse, R0 ;  /* 0x000000001d0d7221 */ /* 0x048fe20000010000 */
[----:B------:R-:W-:Y:S02]  /*37a0*/  F2FP.BF16.F32.PACK_AB R140, R29, R52 ;  /* 0x000000341d8c723e */ /* 0x000fe400000010ff */
[----:B------:R-:W-:-:S04]  /*37b0*/  CS2R R52, SRZ ;  /* 0x0000000000347805 */ /* 0x000fc8000001ff00 */
[----:B------:R-:W2:Y:S01]  /*37c0*/  MUFU.EX2 R70, R70 ;  /* 0x0000004600467308 */ /* 0x000ea20000000800 */
[C---:B0-----:R-:W-:Y:S01]  /*37d0*/  FADD.FTZ R15, R143.reuse, R6 ;  /* 0x000000068f0f7221 */ /* 0x041fe20000010000 */
[----:B------:R-:W-:-:S06]  /*37e0*/  F2FP.BF16.F32.PACK_AB R143, R143, R96 ;  /* 0x000000608f8f723e */ /* 0x000fcc00000010ff */
[----:B------:R0:W3:Y:S01]  /*37f0*/  MUFU.EX2 R3, R58 ;  /* 0x0000003a00037308 */ /* 0x0000e20000000800 */
[----:B-1----:R-:W-:-:S07]  /*3800*/  FADD.FTZ R0, R56, R13 ;  /* 0x0000000d38007221 */ /* 0x002fce0000010000 */
[----:B------:R-:W1:Y:S01]  /*3810*/  MUFU.EX2 R60, R60 ;  /* 0x0000003c003c7308 */ /* 0x000e620000000800 */
[----:B--2---:R-:W-:Y:S01]  /*3820*/  FADD.FTZ R6, R70, R15 ;  /* 0x0000000f46067221 */ /* 0x004fe20000010000 */
[----:B------:R-:W-:Y:S02]  /*3830*/  VIMNMX R15, R17, R28, !PT ;  /* 0x0000001c110f7248 */ /* 0x000fe40007fe0100 */
[----:B0-----:R-:W-:Y:S02]  /*3840*/  CS2R R58, SRZ ;  /* 0x00000000003a7805 */ /* 0x001fe4000001ff00 */
[----:B------:R-:W-:Y:S02]  /*3850*/  CS2R R28, SRZ ;  /* 0x00000000001c7805 */ /* 0x000fe4000001ff00 */
[----:B------:R-:W-:Y:S01]  /*3860*/  ISETP.GE.AND P1, PT, R20, R15, PT ;  /* 0x0000000f1400720c */ /* 0x000fe20003f26270 */
[----:B------:R-:W0:Y:S01]  /*3870*/  MUFU.EX2 R137, R100 ;  /* 0x0000006400897308 */ /* 0x000e220000000800 */
[C---:B---3--:R-:W-:Y:S01]  /*3880*/  FADD.FTZ R13, R3.reuse, R0 ;  /* 0x00000000030d7221 */ /* 0x048fe20000010000 */
[----:B------:R-:W-:-:S02]  /*3890*/  F2FP.BF16.F32.PACK_AB R142, R3, R56 ;  /* 0x00000038038e723e */ /* 0x000fc400000010ff */
[----:B------:R-:W-:-:S04]  /*38a0*/  CS2R R56, SRZ ;  /* 0x0000000000387805 */ /* 0x000fc8000001ff00 */
[----:B------:R2:W3:Y:S01]  /*38b0*/  MUFU.EX2 R31, R62 ;  /* 0x0000003e001f7308 */ /* 0x0004e20000000800 */
[----:B-1----:R-:W-:-:S07]  /*38c0*/  FADD.FTZ R0, R60, R13 ;  /* 0x0000000d3c007221 */ /* 0x002fce0000010000 */
[----:B------:R-:W1:Y:S01]  /*38d0*/  MUFU.EX2 R102, R102 ;  /* 0x0000006600667308 */ /* 0x000e620000000800 */
[C---:B0-----:R-:W-:Y:S01]  /*38e0*/  FADD.FTZ R3, R137.reuse, R6 ;  /* 0x0000000689037221 */ /* 0x041fe20000010000 */
[----:B------:R-:W-:Y:S01]  /*38f0*/  F2FP.BF16.F32.PACK_AB R137, R137, R70 ;  /* 0x000000468989723e */ /* 0x000fe200000010ff */
[----:B------:R-:W-:Y:S01]  /*3900*/  IMAD.MOV.U32 R6, RZ, RZ, 0x3f800000 ;  /* 0x3f800000ff067424 */ /* 0x000fe200078e00ff */
[----:B------:R-:W-:Y:S02]  /*3910*/  CS2R R70, SRZ ;  /* 0x0000000000467805 */ /* 0x000fe4000001ff00 */
[----:B--2---:R-:W-:Y:S02]  /*3920*/  CS2R R62, SRZ ;  /* 0x00000000003e7805 */ /* 0x004fe4000001ff00 */
[----:B------:R-:W0:Y:S01]  /*3930*/  MUFU.EX2 R24, R24 ;  /* 0x0000001800187308 */ /* 0x000e220000000800 */
[C---:B---3--:R-:W-:Y:S01]  /*3940*/  FADD.FTZ R13, R31.reuse, R0 ;  /* 0x000000001f0d7221 */ /* 0x048fe20000010000 */
[----:B------:R-:W-:-:S02]  /*3950*/  F2FP.BF16.F32.PACK_AB R136, R31, R60 ;  /* 0x0000003c1f88723e */ /* 0x000fc400000010ff */
[----:B------:R-:W-:Y:S02]  /*3960*/  CS2R R60, SRZ ;  /* 0x00000000003c7805 */ /* 0x000fe4000001ff00 */
[----:B------:R-:W-:Y:S02]  /*3970*/  CS2R R30, SRZ ;  /* 0x00000000001e7805 */ /* 0x000fe4000001ff00 */
[----:B------:R2:W3:Y:S01]  /*3980*/  MUFU.EX2 R5, R64 ;  /* 0x0000004000057308 */ /* 0x0004e20000000800 */
[----:B-1----:R-:W-:-:S07]  /*3990*/  FADD.FTZ R0, R102, R3 ;  /* 0x0000000366007221 */ /* 0x002fce0000010000 */
[----:B------:R0:W1:Y:S01]  /*39a0*/  MUFU.EX2 R139, R4 ;  /* 0x00000004008b7308 */ /* 0x0000620000000800 */
[----:B--2---:R-:W-:Y:S01]  /*39b0*/  CS2R R64, SRZ ;  /* 0x0000000000407805 */ /* 0x004fe2000001ff00 */
[----:B0-----:R-:W-:Y:S01]  /*39c0*/  FADD.FTZ R4, R24, R13 ;  /* 0x0000000d18047221 */ /* 0x001fe20000010000 */
[C---:B---3--:R-:W-:Y:S02]  /*39d0*/  F2FP.BF16.F32.PACK_AB R138, R5.reuse, R24 ;  /* 0x00000018058a723e */ /* 0x048fe400000010ff */
[----:B------:R-:W-:Y:S01]  /*39e0*/  CS2R R24, SRZ ;  /* 0x0000000000187805 */ /* 0x000fe2000001ff00 */
[----:B------:R-:W-:Y:S01]  /*39f0*/  FADD.FTZ R4, R5, R4 ;  /* 0x0000000405047221 */ /* 0x000fe20000010000 */
[----:B------:R-:W-:Y:S02]  /*3a00*/  IMAD.MOV.U32 R5, RZ, RZ, 0x3f800000 ;  /* 0x3f800000ff057424 */ /* 0x000fe400078e00ff */
[C---:B-1----:R-:W-:Y:S01]  /*3a10*/  FADD.FTZ R3, R139.reuse, R0 ;  /* 0x000000008b037221 */ /* 0x042fe20000010000 */
[----:B------:R-:W-:-:S02]  /*3a20*/  F2FP.BF16.F32.PACK_AB R139, R139, R102 ;  /* 0x000000668b8b723e */ /* 0x000fc400000010ff */
[----:B------:R-:W-:Y:S01]  /*3a30*/  MOV R0, RZ ;  /* 0x000000ff00007202 */ /* 0x000fe20000000f00 */
[----:B------:R-:W-:Y:S06]  /*3a40*/  @!P1 BRA `(.L_x_2195) ;  /* 0x0000002800509947 */ /* 0x000fec0003800000 */
[----:B------:R-:W-:Y:S01]  /*3a50*/  IMAD.MOV.U32 R13, RZ, RZ, R14 ;  /* 0x000000ffff0d7224 */ /* 0x000fe200078e000e */
[----:B------:R-:W-:Y:S01]  /*3a60*/  MOV R21, RZ ;  /* 0x000000ff00157202 */ /* 0x000fe20000000f00 */
[----:B------:R-:W-:Y:S01]  /*3a70*/  IMAD.MOV.U32 R19, RZ, RZ, R12 ;  /* 0x000000ffff137224 */ /* 0x000fe200078e000c */
[----:B------:R-:W-:Y:S01]  /*3a80*/  UMOV UR5, URZ ;  /* 0x0000003f00057c82 */ /* 0x000fe20008000000 */
[----:B------:R-:W-:Y:S01]  /*3a90*/  IMAD.MOV.U32 R6, RZ, RZ, 0x3f800000 ;  /* 0x3f800000ff067424 */ /* 0x000fe200078e00ff */
[----:B------:R-:W-:Y:S01]  /*3aa0*/  ULDC UR6, c[0x0][0x9d8] ;  /* 0x0002760000067ab9 */ /* 0x000fe20000000800 */
[----:B------:R-:W-:-:S07]  /*3ab0*/  IMAD.MOV.U32 R87, RZ, RZ, RZ ;  /* 0x000000ffff577224 */ /* 0x000fce00078e00ff */
.L_x_2206:
[----:B------:R-:W-:-:S04]  /*3ac0*/  UISETP.NE.AND UP0, UPT, UR5, 0x1, UPT ;  /* 0x000000010500788c */ /* 0x000fc8000bf05270 */
[----:B------:R-:W-:-:S06]  /*3ad0*/  USEL UR4, URZ, 0x1, UP0 ;  /* 0x000000013f047887 */ /* 0x000fcc0008000000 */
[----:B------:R-:W-:Y:S01]  /*3ae0*/  LOP3.LUT R0, R21, UR4, RZ, 0x3c, !PT ;  /* 0x0000000415007c12 */ /* 0x000fe2000f8e3cff */
[----:B------:R-:W-:Y:S06]  /*3af0*/  @!P0 BRA `(.L_x_2196) ;  /* 0x0000000000048947 */ /* 0x000fec0003800000 */
[----:B------:R-:W-:Y:S01]  /*3b00*/  BPT.TRAP 0x1 ;  /* 0x000000040000795c */ /* 0x000fe20000300000 */
.L_x_2196:
        /* <DEDUP_REMOVED lines=8> */
.L_x_2197:
[----:B-1----:R-:W-:Y:S05]  /*3b90*/  @P1 BRA `(.L_x_2198) ;  /* 0x0000000000081947 */ /* 0x002fea0003800000 */
[----:B------:R-:W1:Y:S02]  /*3ba0*/  SYNCS.PHASECHK.TRANS64.TRYWAIT P1, [UR7+0x2a830], R11 ;  /* 0x02a8300bff0075a7 */ /* 0x000e640008020147 */
[----:B-1----:R-:W-:Y:S05]  /*3bb0*/  @!P1 BRA `(.L_x_2199) ;  /* 0x000000a800949947 */ /* 0x002fea0003800000 */
.L_x_2198:
        /* <DEDUP_REMOVED lines=129> */
.L_x_2200:
[----:B------:R-:W-:Y:S01]  /*43d0*/  ULEA UR10, UR5, UR39, 0x3 ;  /* 0x00000027050a7291 */ /* 0x000fe2000f8e183f */
[----:B------:R-:W-:-:S08]  /*43e0*/  SHF.L.U32 R5, R21, 0x1f, RZ ;  /* 0x0000001f15057819 */ /* 0x000fd000000006ff */
[----:B------:R2:W3:Y:S01]  /*43f0*/  SYNCS.PHASECHK.TRANS64.TRYWAIT P1, [UR10+0x2a850], R5 ;  /* 0x02a85005ff0075a7 */ /* 0x0004e2000802014a */
[----:B------:R-:W-:Y:S05]  /*4400*/  @!P0 BRA `(.L_x_2201) ;  /* 0x0000000000048947 */ /* 0x000fea0003800000 */
[----:B------:R-:W-:Y:S01]  /*4410*/  BPT.TRAP 0x1 ;  /* 0x000000040000795c */ /* 0x000fe20000300000 */
.L_x_2201:
[----:B---3--:R-:W-:Y:S05]  /*4420*/  @P1 BRA `(.L_x_2202) ;  /* 0x0000000000081947 */ /* 0x008fea0003800000 */
[----:B------:R-:W3:Y:S02]  /*4430*/  SYNCS.PHASECHK.TRANS64.TRYWAIT P1, [UR10+0x2a850], R5 ;  /* 0x02a85005ff0075a7 */ /* 0x000ee4000802014a */
[----:B---3--:R-:W-:Y:S05]  /*4440*/  @!P1 BRA `(.L_x_2203) ;  /* 0x000000a000889947 */ /* 0x008fea0003800000 */
.L_x_2202:
        /* <DEDUP_REMOVED lines=36> */
.L_x_2204:
[----:B------:R-:W-:Y:S01]  /*4690*/  UISETP.NE.AND UP0, UPT, UR38, URZ, UPT ;  /* 0x0000003f2600728c */ /* 0x000fe2000bf05270 */
[----:B------:R-:W-:Y:S01]  /*46a0*/  FMUL.FTZ R88, R88, UR6 ;  /* 0x0000000658587c20 */ /* 0x000fe20008410000 */
[----:B-1----:R-:W-:Y:S01]  /*46b0*/  MOV R12, R7 ;  /* 0x00000007000c7202 */ /* 0x002fe20000000f00 */
[----:B------:R-:W-:Y:S01]  /*46c0*/  FMUL.FTZ R101, R101, UR6 ;  /* 0x0000000665657c20 */ /* 0x000fe20008410000 */
[----:B------:R-:W-:Y:S01]  /*46d0*/  FMUL.FTZ R89, R89, UR6 ;  /* 0x0000000659597c20 */ /* 0x000fe20008410000 */
[----:B------:R1:W4:Y:S01]  /*46e0*/  MUFU.TANH R148, R88 ;  /* 0x0000005800947308 */ /* 0x0003220000002400 */
[----:B------:R-:W-:Y:S01]  /*46f0*/  PLOP3.LUT P1, PT, PT, PT, UP0, 0x80, 0x0 ;  /* 0x000000000000781c */ /* 0x000fe20003f2f008 */
[----:B--23--:R-:W-:Y:S01]  /*4700*/  FMUL.FTZ R5, R90, UR6 ;  /* 0x000000065a057c20 */ /* 0x00cfe20008410000 */
[----:B------:R-:W-:Y:S01]  /*4710*/  PLOP3.LUT P2, PT, PT, PT, UP0, 0x80, 0x0 ;  /* 0x000000000000781c */ /* 0x000fe20003f4f008 */
[----:B------:R-:W-:Y:S01]  /*4720*/  FMUL.FTZ R92, R92, UR6 ;  /* 0x000000065c5c7c20 */ /* 0x000fe20008410000 */
[----:B------:R-:W-:Y:S01]  /*4730*/  ULDC UR14, c[0x0][0x2f0] ;  /* 0x0000bc00000e7ab9 */ /* 0x000fe20000000800 */
[----:B------:R-:W-:Y:S01]  /*4740*/  @UP0 ULDC UR5, c[0x0][0x44c] ;  /* 0x0001130000050ab9 */ /* 0x000fe20000000800 */
[----:B------:R-:W-:Y:S01]  /*4750*/  ULDC UR11, c[0x0][0x288] ;  /* 0x0000a200000b7ab9 */ /* 0x000fe20000000800 */
[----:B------:R-:W-:Y:S01]  /*4760*/  MUFU.TANH R90, R101 ;  /* 0x00000065005a7308 */ /* 0x000fe20000002400 */
[----:B------:R-:W-:Y:S01]  /*4770*/  FMUL.FTZ R93, R93, UR6 ;  /* 0x000000065d5d7c20 */ /* 0x000fe20008410000 */
[----:B------:R-:W-:Y:S01]  /*4780*/  FMUL.FTZ R96, R96, UR6 ;  /* 0x0000000660607c20 */ /* 0x000fe20008410000 */
[----:B------:R-:W-:Y:S01]  /*4790*/  FMUL.FTZ R97, R97, UR6 ;  /* 0x0000000661617c20 */ /* 0x000fe20008410000 */
[----:B------:R-:W-:Y:S01]  /*47a0*/  FMUL.FTZ R100, R100, UR6 ;  /* 0x0000000664647c20 */ /* 0x000fe20008410000 */
[----:B------:R-:W-:Y:S01]  /*47b0*/  FMUL.FTZ R105, R105, UR6 ;  /* 0x0000000669697c20 */ /* 0x000fe20008410000 */
[----:B0-----:R-:W-:Y:S01]  /*47c0*/  @P1 IMAD.HI.U32 R11, R7, UR5, RZ ;  /* 0x00000005070b1c27 */ /* 0x001fe2000f8e00ff */
[----:B------:R-:W-:Y:S01]  /*47d0*/  @UP0 ULDC UR5, c[0x0][0x450] ;  /* 0x0001140000050ab9 */ /* 0x000fe20000000800 */
[----:B------:R0:W2:Y:S02]  /*47e0*/  MUFU.TANH R146, R89 ;  /* 0x0000005900927308 */ /* 0x0000a40000002400 */
[----:B------:R-:W-:Y:S01]  /*47f0*/  FMUL.FTZ R104, R104, UR6 ;  /* 0x0000000668687c20 */ /* 0x000fe20008410000 */
[----:B------:R-:W-:Y:S01]  /*4800*/  FMUL.FTZ R23, R98, UR6 ;  /* 0x0000000662177c20 */ /* 0x000fe20008410000 */
[----:B------:R-:W-:Y:S01]  /*4810*/  @P2 SHF.R.U32.HI R12, RZ, UR5, R11 ;  /* 0x00000005ff0c2c19 */ /* 0x000fe2000801160b */
[----:B------:R-:W-:-:S02]  /*4820*/  IMAD.MOV.U32 R11, RZ, RZ, -0x60 ;  /* 0xffffffa0ff0b7424 */ /* 0x000fc400078e00ff */
[----:B------:R-:W-:Y:S01]  /*4830*/  FMUL.FTZ R108, R108, UR6 ;  /* 0x000000066c6c7c20 */ /* 0x000fe20008410000 */
[----:B------:R-:W-:Y:S01]  /*4840*/  FMUL.FTZ R109, R109, UR6 ;  /* 0x000000066d6d7c20 */ /* 0x000fe20008410000 */
[----:B------:R-:W-:Y:S01]  /*4850*/  FMUL.FTZ R112, R112, UR6 ;  /* 0x0000000670707c20 */ /* 0x000fe20008410000 */
[----:B-1----:R-:W1:Y:S01]  /*4860*/  SHFL.IDX PT, R88, R12, RZ, 0x1c1f ;  /* 0x001c1fff0c587589 */ /* 0x002e6200000e0000 */
[----:B------:R-:W-:Y:S01]  /*4870*/  IMAD R11, R20, R11, 0x1 ;  /* 0x00000001140b7424 */ /* 0x000fe200078e020b */
[----:B------:R-:W3:Y:S01]  /*4880*/  MUFU.TANH R92, R92 ;  /* 0x0000005c005c7308 */ /* 0x000ee20000002400 */
[----:B0-----:R-:W-:Y:S01]  /*4890*/  FMUL.FTZ R89, R103, UR6 ;  /* 0x0000000667597c20 */ /* 0x001fe20008410000 */
[----:B------:R-:W-:Y:S01]  /*48a0*/  FMUL.FTZ R22, R99, UR6 ;  /* 0x0000000663167c20 */ /* 0x000fe20008410000 */
[----:B------:R-:W-:Y:S02]  /*48b0*/  IMAD R11, R10, -0x2, R11 ;  /* 0xfffffffe0a0b7824 */ /* 0x000fe400078e020b */
[----:B------:R-:W-:Y:S01]  /*48c0*/  FMUL.FTZ R99, R110, UR6 ;  /* 0x000000066e637c20 */ /* 0x000fe20008410000 */
[----:B------:R-:W-:Y:S01]  /*48d0*/  FMUL.FTZ R113, R113, UR6 ;  /* 0x0000000671717c20 */ /* 0x000fe20008410000 */
[----:B------:R-:W-:Y:S01]  /*48e0*/  FMUL.FTZ R116, R116, UR6 ;  /* 0x0000000674747c20 */ /* 0x000fe20008410000 */
[----:B------:R-:W-:Y:S01]  /*48f0*/  IMAD R101, R18, UR14, R11 ;  /* 0x0000000e12657c24 */ /* 0x000fe2000f8e020b */
[----:B------:R0:W5:Y:S01]  /*4900*/  MUFU.TANH R142, R93 ;  /* 0x0000005d008e7308 */ /* 0x0001620000002400 */
        /* <DEDUP_REMOVED lines=8> */
[----:B------:R-:W-:Y:S01]  /*4990*/  FMUL.FTZ R95, R106, UR6 ;  /* 0x000000066a5f7c20 */ /* 0x000fe20008410000 */
[----:B------:R-:W-:Y:S01]  /*49a0*/  FMUL.FTZ R125, R125, UR6 ;  /* 0x000000067d7d7c20 */ /* 0x000fe20008410000 */
[----:B------:R-:W-:Y:S01]  /*49b0*/  FMUL.FTZ R128, R128, UR6 ;  /* 0x0000000680807c20 */ /* 0x000fe20008410000 */
[----:B------:R-:W-:Y:S01]  /*49c0*/  FMUL.FTZ R129, R129, UR6 ;  /* 0x0000000681817c20 */ /* 0x000fe20008410000 */
[----:B------:R-:W-:Y:S01]  /*49d0*/  FMUL.FTZ R132, R132, UR6 ;  /* 0x0000000684847c20 */ /* 0x000fe20008410000 */
[----:B-1----:R-:W-:Y:S01]  /*49e0*/  IADD3 R103, R88, -UR11, R101 ;  /* 0x8000000b58677c10 */ /* 0x002fe2000fffe065 */
[----:B------:R-:W-:Y:S01]  /*49f0*/  FMUL.FTZ R133, R133, UR6 ;  /* 0x0000000685857c20 */ /* 0x000fe20008410000 */
[----:B------:R1:W5:Y:S01]  /*4a00*/  MUFU.TANH R138, R97 ;  /* 0x00000061008a7308 */ /* 0x0003620000002400 */
[----:B------:R-:W5:Y:S01]  /*4a10*/  SHFL.IDX PT, R12, R12, 0x1, 0x1c1f ;  /* 0x003c1f000c0c7f89 */ /* 0x000f6200000e0000 */
[C---:B------:R-:W-:Y:S01]  /*4a20*/  ISETP.GT.AND P1, PT, R103.reuse, RZ, PT ;  /* 0x000000ff6700720c */ /* 0x040fe20003f24270 */
[----:B------:R-:W-:Y:S01]  /*4a30*/  FMUL.FTZ R122, R122, UR6 ;  /* 0x000000067a7a7c20 */ /* 0x000fe20008410000 */
[C---:B------:R-:W-:Y:S01]  /*4a40*/  ISETP.GT.AND P2, PT, R103.reuse, 0x1, PT ;  /* 0x000000016700780c */ /* 0x040fe20003f44270 */
[----:B------:R-:W-:Y:S01]  /*4a50*/  FMUL.FTZ R126, R126, UR6 ;  /* 0x000000067e7e7c20 */ /* 0x000fe20008410000 */
[----:B----4-:R-:W-:Y:S01]  /*4a60*/  FSEL R148, R148, -INF , P1 ;  /* 0xff80000094947808 */ /* 0x010fe20000800000 */
[----:B------:R-:W-:Y:S01]  /*4a70*/  FMUL.FTZ R130, R130, UR6 ;  /* 0x0000000682827c20 */ /* 0x000fe20008410000 */
[----:B------:R-:W-:Y:S01]  /*4a80*/  ISETP.GT.AND P1, PT, R103, 0x8, PT ;  /* 0x000000086700780c */ /* 0x000fe20003f24270 */
[----:B------:R-:W4:Y:S01]  /*4a90*/  MUFU.TANH R100, R100 ;  /* 0x0000006400647308 */ /* 0x000f220000002400 */
[----:B--2---:R-:W-:Y:S01]  /*4aa0*/  FSEL R146, R146, -INF , P2 ;  /* 0xff80000092927808 */ /* 0x004fe20001000000 */
[----:B0-----:R-:W-:Y:S01]  /*4ab0*/  FMUL.FTZ R93, R107, UR6 ;  /* 0x000000066b5d7c20 */ /* 0x001fe20008410000 */
[----:B------:R-:W-:Y:S01]  /*4ac0*/  FMNMX.FTZ R11, R148, R19, !PT ;  /* 0x00000013940b7209 */ /* 0x000fe20007810000 */
[----:B------:R-:W-:Y:S01]  /*4ad0*/  FMUL.FTZ R134, R134, UR6 ;  /* 0x0000000686867c20 */ /* 0x000fe20008410000 */
[----:B------:R-:W-:Y:S01]  /*4ae0*/  ISETP.GT.AND P2, PT, R103, 0x9, PT ;  /* 0x000000096700780c */ /* 0x000fe20003f44270 */
[----:B-1----:R-:W-:Y:S01]  /*4af0*/  FMUL.FTZ R97, R111, UR6 ;  /* 0x000000066f617c20 */ /* 0x002fe20008410000 */
[----:B---3--:R-:W-:Y:S01]  /*4b00*/  FSEL R144, R92, -INF , P1 ;  /* 0xff8000005c907808 */ /* 0x008fe20000800000 */
[----:B------:R0:W-:Y:S01]  /*4b10*/  MUFU.TANH R98, R105 ;  /* 0x0000006900627308 */ /* 0x0001e20000002400 */
[----:B------:R-:W-:Y:S01]  /*4b20*/  FMNMX.FTZ R11, R146, R11, !PT ;  /* 0x0000000b920b7209 */ /* 0x000fe20007810000 */
[----:B------:R-:W-:Y:S01]  /*4b30*/  FMUL.FTZ R115, R115, UR6 ;  /* 0x0000000673737c20 */ /* 0x000fe20008410000 */
[----:B------:R-:W-:Y:S01]  /*4b40*/  ISETP.GT.AND P1, PT, R103, 0x10, PT ;  /* 0x000000106700780c */ /* 0x000fe20003f24270 */
[----:B------:R-:W-:Y:S01]  /*4b50*/  FMUL.FTZ R118, R118, UR6 ;  /* 0x0000000676767c20 */ /* 0x000fe20008410000 */
[----:B-----5:R-:W-:Y:S01]  /*4b60*/  FSEL R142, R142, -INF , P2 ;  /* 0xff8000008e8e7808 */ /* 0x020fe20001000000 */
[----:B------:R-:W-:Y:S01]  /*4b70*/  FMUL.FTZ R119, R119, UR6 ;  /* 0x0000000677777c20 */ /* 0x000fe20008410000 */
[----:B------:R-:W-:Y:S01]  /*4b80*/  ISETP.GT.AND P2, PT, R103, 0x11, PT ;  /* 0x000000116700780c */ /* 0x000fe20003f44270 */
[----:B------:R-:W1:Y:S01]  /*4b90*/  MUFU.TANH R104, R104 ;  /* 0x0000006800687308 */ /* 0x000e620000002400 */
[----:B0-----:R-:W-:Y:S01]  /*4ba0*/  FMNMX.FTZ R105, R144, R11, !PT ;  /* 0x0000000b90697209 */ /* 0x001fe20007810000 */
[----:B------:R-:W-:Y:S01]  /*4bb0*/  FMUL.FTZ R11, R120, UR6 ;  /* 0x00000006780b7c20 */ /* 0x000fe20008410000 */
[----:B------:R-:W-:Y:S01]  /*4bc0*/  FSEL R140, R96, -INF , P1 ;  /* 0xff800000608c7808 */ /* 0x000fe20000800000 */
[----:B------:R-:W-:Y:S01]  /*4bd0*/  FMUL.FTZ R123, R123, UR6 ;  /* 0x000000067b7b7c20 */ /* 0x000fe20008410000 */
[----:B------:R-:W-:Y:S01]  /*4be0*/  FMNMX.FTZ R105, R142, R105, !PT ;  /* 0x000000698e697209 */ /* 0x000fe20007810000 */
[----:B------:R-:W-:Y:S01]  /*4bf0*/  FMUL.FTZ R127, R127, UR6 ;  /* 0x000000067f7f7c20 */ /* 0x000fe20008410000 */
[----:B------:R-:W-:Y:S01]  /*4c00*/  ISETP.GT.AND P1, PT, R103, 0x18, PT ;  /* 0x000000186700780c */ /* 0x000fe20003f24270 */
[----:B------:R-:W0:Y:S01]  /*4c10*/  MUFU.TANH R108, R108 ;  /* 0x0000006c006c7308 */ /* 0x000e220000002400 */
[----:B------:R-:W-:Y:S01]  /*4c20*/  FSEL R138, R138, -INF , P2 ;  /* 0xff8000008a8a7808 */ /* 0x000fe20001000000 */
[----:B------:R-:W-:Y:S01]  /*4c30*/  FMUL.FTZ R131, R131, UR6 ;  /* 0x0000000683837c20 */ /* 0x000fe20008410000 */
[----:B------:R-:W-:Y:S01]  /*4c40*/  FMNMX.FTZ R105, R140, R105, !PT ;  /* 0x000000698c697209 */ /* 0x000fe20007810000 */
[----:B------:R-:W-:Y:S01]  /*4c50*/  FMUL.FTZ R135, R135, UR6 ;  /* 0x0000000687877c20 */ /* 0x000fe20008410000 */
[C---:B------:R-:W-:Y:S01]  /*4c60*/  ISETP.GT.AND P2, PT, R103.reuse, 0x19, PT ;  /* 0x000000196700780c */ /* 0x040fe20003f44270 */
[----:B------:R-:W-:Y:S01]  /*4c70*/  UIADD3 UR7, UR7, 0x2a840, URZ ;  /* 0x0002a84007077890 */ /* 0x000fe2000fffe03f */
[----:B----4-:R-:W-:Y:S01]  /*4c80*/  FSEL R136, R100, -INF , P1 ;  /* 0xff80000064887808 */ /* 0x010fe20000800000 */
[----:B------:R-:W2:Y:S01]  /*4c90*/  MUFU.TANH R109, R109 ;  /* 0x0000006d006d7308 */ /* 0x000ea20000002400 */
[----:B------:R-:W-:Y:S01]  /*4ca0*/  FMNMX.FTZ R105, R138, R105, !PT ;  /* 0x000000698a697209 */ /* 0x000fe20007810000 */
[----:B------:R-:W-:Y:S01]  /*4cb0*/  UPRMT UR7, UR61, 0x654, UR7 ;  /* 0x000006543d077896 */ /* 0x000fe20008000007 */
[----:B------:R-:W-:-:S02]  /*4cc0*/  ISETP.GT.AND P1, PT, R103, 0x20, PT ;  /* 0x000000206700780c */ /* 0x000fc40003f24270 */
[----:B------:R-:W-:Y:S02]  /*4cd0*/  FSEL R120, R90, -INF , P2 ;  /* 0xff8000005a787808 */ /* 0x000fe40001000000 */
[----:B------:R-:W-:Y:S01]  /*4ce0*/  FMNMX.FTZ R105, R136, R105, !PT ;  /* 0x0000006988697209 */ /* 0x000fe20007810000 */
[----:B------:R-:W3:Y:S01]  /*4cf0*/  MUFU.TANH R112, R112 ;  /* 0x0000007000707308 */ /* 0x000ee20000002400 */
[C---:B------:R-:W-:Y:S02]  /*4d00*/  ISETP.GT.AND P2, PT, R103.reuse, 0x21, PT ;  /* 0x000000216700780c */ /* 0x040fe40003f44270 */
[----:B-1----:R-:W-:Y:S01]  /*4d10*/  FSEL R110, R104, -INF , P1 ;  /* 0xff800000686e7808 */ /* 0x002fe20000800000 */
[----:B------:R-:W-:Y:S01]  /*4d20*/  SYNCS.ARRIVE.TRANS64.RED.A1T0 RZ, [UR7], RZ ;  /* 0x000000ffffff79a7 */ /* 0x000fe20008100407 */
[----:B------:R-:W-:Y:S02]  /*4d30*/  FMNMX.FTZ R105, R120, R105, !PT ;  /* 0x0000006978697209 */ /* 0x000fe40007810000 */
[----:B------:R-:W-:Y:S01]  /*4d40*/  ISETP.GT.AND P1, PT, R103, 0x28, PT ;  /* 0x000000286700780c */ /* 0x000fe20003f24270 */
[----:B------:R-:W1:Y:S01]  /*4d50*/  MUFU.TANH R94, R113 ;  /* 0x00000071005e7308 */ /* 0x000e620000002400 */
[----:B------:R-:W-:-:S02]  /*4d60*/  FSEL R98, R98, -INF , P2 ;  /* 0xff80000062627808 */ /* 0x000fc40001000000 */
[----:B------:R-:W-:Y:S02]  /*4d70*/  FMNMX.FTZ R105, R110, R105, !PT ;  /* 0x000000696e697209 */ /* 0x000fe40007810000 */
[C---:B------:R-:W-:Y:S02]  /*4d80*/  ISETP.GT.AND P2, PT, R103.reuse, 0x29, PT ;  /* 0x000000296700780c */ /* 0x040fe40003f44270 */
[----:B0-----:R-:W-:Y:S01]  /*4d90*/  FSEL R90, R108, -INF , P1 ;  /* 0xff8000006c5a7808 */ /* 0x001fe20000800000 */
[----:B------:R-:W0:Y:S01]  /*4da0*/  MUFU.TANH R116, R116 ;  /* 0x0000007400747308 */ /* 0x000e220000002400 */
[----:B------:R-:W-:Y:S02]  /*4db0*/  FMNMX.FTZ R105, R98, R105, !PT ;  /* 0x0000006962697209 */ /* 0x000fe40007810000 */
[----:B------:R-:W-:Y:S02]  /*4dc0*/  ISETP.GT.AND P1, PT, R103, 0x30, PT ;  /* 0x000000306700780c */ /* 0x000fe40003f24270 */
[----:B--2---:R-:W-:-:S02]  /*4dd0*/  FSEL R88, R109, -INF , P2 ;  /* 0xff8000006d587808 */ /* 0x004fc40001000000 */
[----:B------:R-:W-:Y:S01]  /*4de0*/  FMNMX.FTZ R105, R90, R105, !PT ;  /* 0x000000695a697209 */ /* 0x000fe20007810000 */
[----:B------:R-:W2:Y:S01]  /*4df0*/  MUFU.TANH R102, R117 ;  /* 0x0000007500667308 */ /* 0x000ea20000002400 */
[C---:B------:R-:W-:Y:S02]  /*4e00*/  ISETP.GT.AND P2, PT, R103.reuse, 0x31, PT ;  /* 0x000000316700780c */ /* 0x040fe40003f44270 */
[----:B---3--:R-:W-:Y:S02]  /*4e10*/  FSEL R92, R112, -INF , P1 ;  /* 0xff800000705c7808 */ /* 0x008fe40000800000 */
[----:B------:R-:W-:Y:S02]  /*4e20*/  FMNMX.FTZ R105, R88, R105, !PT ;  /* 0x0000006958697209 */ /* 0x000fe40007810000 */
[----:B------:R-:W-:Y:S01]  /*4e30*/  ISETP.GT.AND P1, PT, R103, 0x38, PT ;  /* 0x000000386700780c */ /* 0x000fe20003f24270 */
[----:B------:R-:W3:Y:S01]  /*4e40*/  MUFU.TANH R11, R11 ;  /* 0x0000000b000b7308 */ /* 0x000ee20000002400 */
[----:B-1----:R-:W-:-:S02]  /*4e50*/  FSEL R94, R94, -INF , P2 ;  /* 0xff8000005e5e7808 */ /* 0x002fc40001000000 */
        /* <DEDUP_REMOVED lines=8> */
[----:B------:R-:W1:Y:S01]  /*4ee0*/  MUFU.TANH R106, R124 ;  /* 0x0000007c006a7308 */ /* 0x000e620000002400 */
[----:B------:R-:W-:Y:S02]  /*4ef0*/  ISETP.GT.AND P2, PT, R103, 0x41, PT ;  /* 0x000000416700780c */ /* 0x000fe40003f44270 */
[----:B---3--:R-:W-:Y:S01]  /*4f00*/  FSEL R104, R11, -INF , P1 ;  /* 0xff8000000b687808 */ /* 0x008fe20000800000 */
[----:B------:R-:W-:Y:S01]  /*4f10*/  FMUL.FTZ R11, R114, UR6 ;  /* 0x00000006720b7c20 */ /* 0x000fe20008410000 */
[----:B------:R-:W-:Y:S02]  /*4f20*/  FMNMX.FTZ R105, R102, R105, !PT ;  /* 0x0000006966697209 */ /* 0x000fe40007810000 */
[----:B------:R-:W-:Y:S01]  /*4f30*/  ISETP.GT.AND P1, PT, R103, 0x48, PT ;  /* 0x000000486700780c */ /* 0x000fe20003f24270 */
[----:B------:R-:W2:Y:S01]  /*4f40*/  MUFU.TANH R108, R125 ;  /* 0x0000007d006c7308 */ /* 0x000ea20000002400 */
[----:B0-----:R-:W-:-:S02]  /*4f50*/  FSEL R100, R100, -INF , P2 ;  /* 0xff80000064647808 */ /* 0x001fc40001000000 */
[----:B------:R-:W-:Y:S02]  /*4f60*/  FMNMX.FTZ R105, R104, R105, !PT ;  /* 0x0000006968697209 */ /* 0x000fe40007810000 */
[C---:B------:R-:W-:Y:S02]  /*4f70*/  ISETP.GT.AND P2, PT, R103.reuse, 0x49, PT ;  /* 0x000000496700780c */ /* 0x040fe40003f44270 */
[----:B------:R-:W-:Y:S01]  /*4f80*/  FMNMX.FTZ R105, R100, R105, !PT ;  /* 0x0000006964697209 */ /* 0x000fe20007810000 */
[----:B------:R-:W0:Y:S01]  /*4f90*/  MUFU.TANH R112, R128 ;  /* 0x0000008000707308 */ /* 0x000e220000002400 */
[----:B-1----:R-:W-:Y:S02]  /*4fa0*/  FSEL R106, R106, -INF , P1 ;  /* 0xff8000006a6a7808 */ /* 0x002fe40000800000 */
[----:B------:R-:W-:Y:S02]  /*4fb0*/  ISETP.GT.AND P1, PT, R103, 0x50, PT ;  /* 0x000000506700780c */ /* 0x000fe40003f24270 */
[----:B------:R-:W-:-:S02]  /*4fc0*/  FMNMX.FTZ R105, R106, R105, !PT ;  /* 0x000000696a697209 */ /* 0x000fc40007810000 */
[----:B------:R-:W-:Y:S01]  /*4fd0*/  IADD3 R101, R12, -UR11, R101 ;  /* 0x8000000b0c657c10 */ /* 0x000fe2000fffe065 */
[----:B------:R-:W1:Y:S01]  /*4fe0*/  MUFU.TANH R129, R129 ;  /* 0x0000008100817308 */ /* 0x000e620000002400 */
[----:B--2---:R-:W-:Y:S02]  /*4ff0*/  FSEL R108, R108, -INF , P2 ;  /* 0xff8000006c6c7808 */ /* 0x004fe40001000000 */
[----:B------:R-:W-:Y:S02]  /*5000*/  ISETP.GT.AND P2, PT, R103, 0x51, PT ;  /* 0x000000516700780c */ /* 0x000fe40003f44270 */
[----:B------:R-:W-:Y:S02]  /*5010*/  FMNMX.FTZ R105, R108, R105, !PT ;  /* 0x000000696c697209 */ /* 0x000fe40007810000 */
[----:B------:R-:W-:Y:S01]  /*5020*/  ISETP.GT.AND P3, PT, R101, 0x8, PT ;  /* 0x000000086500780c */ /* 0x000fe20003f64270 */
[----:B------:R-:W2:Y:S01]  /*5030*/  MUFU.TANH R116, R132 ;  /* 0x0000008400747308 */ /* 0x000ea20000002400 */
[----:B0-----:R-:W-:-:S02]  /*5040*/  FSEL R112, R112, -INF , P1 ;  /* 0xff80000070707808 */ /* 0x001fc40000800000 */
[----:B------:R-:W-:Y:S02]  /*5050*/  ISETP.GT.AND P1, PT, R103, 0x58, PT ;  /* 0x000000586700780c */ /* 0x000fe40003f24270 */
[----:B------:R-:W-:Y:S02]  /*5060*/  FMNMX.FTZ R105, R112, R105, !PT ;  /* 0x0000006970697209 */ /* 0x000fe40007810000 */
[----:B------:R-:W-:Y:S01]  /*5070*/  ISETP.GT.AND P4, PT, R101, 0x9, PT ;  /* 0x000000096500780c */ /* 0x000fe20003f84270 */
[----:B------:R-:W0:Y:S01]  /*5080*/  MUFU.TANH R124, R133 ;  /* 0x00000085007c7308 */ /* 0x000e220000002400 */
[----:B-1----:R-:W-:Y:S02]  /*5090*/  FSEL R114, R129, -INF , P2 ;  /* 0xff80000081727808 */ /* 0x002fe40001000000 */
[----:B------:R-:W-:Y:S02]  /*50a0*/  ISETP.GT.AND P2, PT, R103, 0x59, PT ;  /* 0x000000596700780c */ /* 0x000fe40003f44270 */
[----:B------:R-:W-:-:S03]  /*50b0*/  FMNMX.FTZ R105, R114, R105, !PT ;  /* 0x0000006972697209 */ /* 0x000fc60007810000 */
[----:B------:R-:W-:Y:S01]  /*50c0*/  MUFU.TANH R5, R5 ;  /* 0x0000000500057308 */ /* 0x000fe20000002400 */
[----:B--2---:R-:W-:Y:S02]  /*50d0*/  FSEL R116, R116, -INF , P1 ;  /* 0xff80000074747808 */ /* 0x004fe40000800000 */
[----:B------:R-:W-:Y:S02]  /*50e0*/  ISETP.GT.AND P1, PT, R101, RZ, PT ;  /* 0x000000ff6500720c */ /* 0x000fe40003f24270 */
[----:B------:R-:W-:-:S03]  /*50f0*/  FMNMX.FTZ R105, R116, R105, !PT ;  /* 0x0000006974697209 */ /* 0x000fc60007810000 */
[----:B------:R-:W1:Y:S01]  /*5100*/  MUFU.TANH R6, R6 ;  /* 0x0000000600067308 */ /* 0x000e620000002400 */
[----:B0-----:R-:W-:Y:S02]  /*5110*/  FSEL R124, R124, -INF , P2 ;  /* 0xff8000007c7c7808 */ /* 0x001fe40001000000 */
[----:B------:R-:W-:Y:S02]  /*5120*/  ISETP.GT.AND P2, PT, R101, 0x1, PT ;  /* 0x000000016500780c */ /* 0x000fe40003f44270 */
[----:B------:R-:W-:-:S03]  /*5130*/  FMNMX.FTZ R105, R124, R105, !PT ;  /* 0x000000697c697209 */ /* 0x000fc60007810000 */
[----:B------:R-:W0:Y:S02]  /*5140*/  MUFU.TANH R21, R21 ;  /* 0x0000001500157308 */ /* 0x000e240000002400 */
[----:B------:R-:W2:Y:S06]  /*5150*/  SHFL.BFLY PT, R128, R105, 0x2, 0x1f ;  /* 0x0c401f0069807f89 */ /* 0x000eac00000e0000 */
[----:B------:R-:W-:Y:S08]  /*5160*/  MUFU.TANH R14, R14 ;  /* 0x0000000e000e7308 */ /* 0x000ff00000002400 */
[----:B------:R-:W-:Y:S08]  /*5170*/  MUFU.TANH R23, R23 ;  /* 0x0000001700177308 */ /* 0x000ff00000002400 */
[----:B------:R-:W3:Y:S01]  /*5180*/  MUFU.TANH R22, R22 ;  /* 0x0000001600167308 */ /* 0x000ee20000002400 */
[----:B--2---:R-:W-:-:S05]  /*5190*/  FMNMX.FTZ R128, R105, R128, !PT ;  /* 0x0000008069807209 */ /* 0x004fca0007810000 */
[----:B------:R-:W2:Y:S02]  /*51a0*/  SHFL.BFLY PT, R103, R128, 0x1, 0x1f ;  /* 0x0c201f0080677f89 */ /* 0x000ea400000e0000 */
[----:B------:R1:W-:Y:S08]  /*51b0*/  MUFU.TANH R172, R122 ;  /* 0x0000007a00ac7308 */ /* 0x0003f00000002400 */
[----:B------:R-:W-:Y:S01]  /*51c0*/  MUFU.TANH R91, R91 ;  /* 0x0000005b005b7308 */ /* 0x000fe20000002400 */
[----:B-1----:R-:W-:-:S02]  /*51d0*/  FSEL R122, R6, -INF , P2 ;  /* 0xff800000067a7808 */ /* 0x002fc40001000000 */
[----:B0-----:R-:W-:Y:S02]  /*51e0*/  FSEL R6, R21, -INF , P3 ;  /* 0xff80000015067808 */ /* 0x001fe40001800000 */
[C---:B------:R-:W-:Y:S02]  /*51f0*/  ISETP.GT.AND P2, PT, R101.reuse, 0x10, PT ;  /* 0x000000106500780c */ /* 0x040fe40003f44270 */
[C---:B------:R-:W-:Y:S01]  /*5200*/  ISETP.GT.AND P3, PT, R101.reuse, 0x11, PT ;  /* 0x000000116500780c */ /* 0x040fe20003f64270 */
[----:B------:R-:W0:Y:S03]  /*5210*/  MUFU.TANH R89, R89 ;  /* 0x0000005900597308 */ /* 0x000e260000002400 */
[----:B---3--:R-:W-:Y:S02]  /*5220*/  FSEL R132, R22, -INF , P3 ;  /* 0xff80000016847808 */ /* 0x008fe40001800000 */
[----:B------:R-:W-:-:S02]  /*5230*/  ISETP.GT.AND P3, PT, R101, 0x19, PT ;  /* 0x000000196500780c */ /* 0x000fc40003f64270 */
[----:B--2---:R-:W-:Y:S01]  /*5240*/  FMNMX.FTZ R12, R128, R103, !PT ;  /* 0x00000067800c7209 */ /* 0x004fe20007810000 */
[----:B------:R1:W-:Y:S01]  /*5250*/  MUFU.TANH R160, R126 ;  /* 0x0000007e00a07308 */ /* 0x0003e20000002400 */
[----:B------:R-:W-:Y:S02]  /*5260*/  FSEL R128, R5, -INF , P1 ;  /* 0xff80000005807808 */ /* 0x000fe40000800000 */
[----:B------:R-:W-:Y:S02]  /*5270*/  FSETP.NEU.FTZ.AND P1, PT, R12, -INF , PT ;  /* 0xff8000000c00780b */ /* 0x000fe40003f3d000 */
[----:B------:R-:W-:-:S03]  /*5280*/  FMNMX.FTZ R5, R128, R13, !PT ;  /* 0x0000000d80057209 */ /* 0x000fc60007810000 */
[----:B------:R-:W-:Y:S01]  /*5290*/  MUFU.TANH R95, R95 ;  /* 0x0000005f005f7308 */ /* 0x000fe20000002400 */
[----:B------:R-:W-:Y:S02]  /*52a0*/  FMNMX.FTZ R5, R122, R5, !PT ;  /* 0x000000057a057209 */ /* 0x000fe40007810000 */
[----:B-1----:R-:W-:Y:S02]  /*52b0*/  FSEL R126, R14, -INF , P4 ;  /* 0xff8000000e7e7808 */ /* 0x002fe40002000000 */
[----:B------:R-:W-:Y:S02]  /*52c0*/  FMNMX.FTZ R5, R6, R5, !PT ;  /* 0x0000000506057209 */ /* 0x000fe40007810000 */
[----:B0-----:R-:W-:Y:S01]  /*52d0*/  FSEL R162, R89, -INF , P3 ;  /* 0xff80000059a27808 */ /* 0x001fe20001800000 */
[----:B------:R0:W-:Y:S01]  /*52e0*/  MUFU.TANH R105, R130 ;  /* 0x0000008200697308 */ /* 0x0001e20000002400 */
[----:B------:R-:W-:Y:S02]  /*52f0*/  FMNMX.FTZ R5, R126, R5, !PT ;  /* 0x000000057e057209 */ /* 0x000fe40007810000 */
[----:B------:R-:W-:-:S05]  /*5300*/  ISETP.GT.AND P3, PT, R101, 0x21, PT ;  /* 0x000000216500780c */ /* 0x000fca0003f64270 */
[----:B------:R-:W1:Y:S01]  /*5310*/  MUFU.TANH R93, R93 ;  /* 0x0000005d005d7308 */ /* 0x000e620000002400 */
[----:B0-----:R-:W-:Y:S02]  /*5320*/  FSEL R130, R23, -INF , P2 ;  /* 0xff80000017827808 */ /* 0x001fe40001000000 */
[----:B------:R-:W-:Y:S02]  /*5330*/  ISETP.GT.AND P2, PT, R101, 0x18, PT ;  /* 0x000000186500780c */ /* 0x000fe40003f44270 */
[----:B------:R-:W-:-:S03]  /*5340*/  FMNMX.FTZ R5, R130, R5, !PT ;  /* 0x0000000582057209 */ /* 0x000fc60007810000 */
[----:B------:R-:W0:Y:S01]  /*5350*/  MUFU.TANH R99, R99 ;  /* 0x0000006300637308 */ /* 0x000e220000002400 */
[----:B------:R-:W-:-:S07]  /*5360*/  FMNMX.FTZ R5, R132, R5, !PT ;  /* 0x0000000584057209 */ /* 0x000fce0007810000 */
[----:B------:R2:W-:Y:S01]  /*5370*/  MUFU.TANH R109, R134 ;  /* 0x00000086006d7308 */ /* 0x0005e20000002400 */
[----:B-1----:R-:W-:Y:S02]  /*5380*/  FSEL R174, R93, -INF , P3 ;  /* 0xff8000005dae7808 */ /* 0x002fe40001800000 */
[----:B------:R-:W-:-:S05]  /*5390*/  ISETP.GT.AND P3, PT, R101, 0x29, PT ;  /* 0x000000296500780c */ /* 0x000fca0003f64270 */
[----:B------:R-:W1:Y:S01]  /*53a0*/  MUFU.TANH R97, R97 ;  /* 0x0000006100617308 */ /* 0x000e620000002400 */
[----:B--2---:R-:W-:Y:S02]  /*53b0*/  FSEL R134, R91, -INF , P2 ;  /* 0xff8000005b867808 */ /* 0x004fe40001000000 */
[----:B------:R-:W-:Y:S02]  /*53c0*/  ISETP.GT.AND P2, PT, R101, 0x20, PT ;  /* 0x000000206500780c */ /* 0x000fe40003f44270 */
[----:B------:R-:W-:Y:S02]  /*53d0*/  FMNMX.FTZ R5, R134, R5, !PT ;  /* 0x0000000586057209 */ /* 0x000fe40007810000 */
[----:B------:R-:W-:Y:S01]  /*53e0*/  FSEL R168, R95, -INF , P2 ;  /* 0xff8000005fa87808 */ /* 0x000fe20001000000 */
[----:B------:R2:W3:Y:S01]  /*53f0*/  MUFU.TANH R170, R11 ;  /* 0x0000000b00aa7308 */ /* 0x0004e20000002400 */
[----:B------:R-:W-:Y:S02]  /*5400*/  FMNMX.FTZ R5, R162, R5, !PT ;  /* 0x00000005a2057209 */ /* 0x000fe40007810000 */
[----:B------:R-:W-:-:S02]  /*5410*/  ISETP.GT.AND P2, PT, R101, 0x28, PT ;  /* 0x000000286500780c */ /* 0x000fc40003f44270 */
[----:B------:R-:W-:Y:S02]  /*5420*/  FMNMX.FTZ R5, R168, R5, !PT ;  /* 0x00000005a8057209 */ /* 0x000fe40007810000 */
[----:B0-----:R-:W-:Y:S01]  /*5430*/  FSEL R176, R99, -INF , P2 ;  /* 0xff80000063b07808 */ /* 0x001fe20001000000 */
[----:B------:R-:W0:Y:S01]  /*5440*/  MUFU.TANH R115, R115 ;  /* 0x0000007300737308 */ /* 0x000e220000002400 */
[----:B------:R-:W-:Y:S01]  /*5450*/  FMNMX.FTZ R5, R174, R5, !PT ;  /* 0x00000005ae057209 */ /* 0x000fe20007810000 */
[----:B--2---:R-:W2:Y:S01]  /*5460*/  LDC R11, c[0x0][0x988] ;  /* 0x00026200ff0b7b82 */ /* 0x004ea20000000800 */
[----:B------:R-:W-:Y:S02]  /*5470*/  ISETP.GT.AND P2, PT, R101, 0x30, PT ;  /* 0x000000306500780c */ /* 0x000fe40003f44270 */
[----:B-1----:R-:W-:Y:S02]  /*5480*/  FSEL R164, R97, -INF , P3 ;  /* 0xff80000061a47808 */ /* 0x002fe40001800000 */
[----:B------:R-:W-:Y:S01]  /*5490*/  FMNMX.FTZ R5, R176, R5, !PT ;  /* 0x00000005b0057209 */ /* 0x000fe20007810000 */
[----:B------:R-:W1:Y:S01]  /*54a0*/  MUFU.TANH R118, R118 ;  /* 0x0000007600767308 */ /* 0x000e620000002400 */
[----:B------:R-:W-:-:S02]  /*54b0*/  ISETP.GT.AND P3, PT, R101, 0x31, PT ;  /* 0x000000316500780c */ /* 0x000fc40003f64270 */
[----:B---3--:R-:W-:Y:S02]  /*54c0*/  FSEL R170, R170, -INF , P2 ;  /* 0xff800000aaaa7808 */ /* 0x008fe40001000000 */
[----:B------:R-:W-:Y:S02]  /*54d0*/  FMNMX.FTZ R5, R164, R5, !PT ;  /* 0x00000005a4057209 */ /* 0x000fe40007810000 */
[----:B------:R-:W-:Y:S01]  /*54e0*/  ISETP.GT.AND P2, PT, R101, 0x38, PT ;  /* 0x000000386500780c */ /* 0x000fe20003f44270 */
[----:B------:R-:W3:Y:S01]  /*54f0*/  MUFU.TANH R119, R119 ;  /* 0x0000007700777308 */ /* 0x000ee20000002400 */
[----:B0-----:R-:W-:Y:S02]  /*5500*/  FSEL R178, R115, -INF , P3 ;  /* 0xff80000073b27808 */ /* 0x001fe40001800000 */
[----:B------:R-:W-:Y:S02]  /*5510*/  FMNMX.FTZ R5, R170, R5, !PT ;  /* 0x00000005aa057209 */ /* 0x000fe40007810000 */
[----:B------:R-:W-:-:S02]  /*5520*/  ISETP.GT.AND P3, PT, R101, 0x39, PT ;  /* 0x000000396500780c */ /* 0x000fc40003f64270 */
[----:B------:R-:W-:Y:S01]  /*5530*/  FMNMX.FTZ R5, R178, R5, !PT ;  /* 0x00000005b2057209 */ /* 0x000fe20007810000 */
[----:B------:R-:W0:Y:S01]  /*5540*/  MUFU.TANH R123, R123 ;  /* 0x0000007b007b7308 */ /* 0x000e220000002400 */
[----:B-1----:R-:W-:Y:S01]  /*5550*/  FSEL R182, R118, -INF , P2 ;  /* 0xff80000076b67808 */ /* 0x002fe20001000000 */
[----:B--2---:R-:W-:Y:S01]  /*5560*/  FMUL.FTZ R103, R12, R11 ;  /* 0x0000000b0c677220 */ /* 0x004fe20000410000 */
[----:B------:R-:W-:Y:S02]  /*5570*/  ISETP.GT.AND P2, PT, R101, 0x40, PT ;  /* 0x000000406500780c */ /* 0x000fe40003f44270 */
[----:B------:R-:W-:Y:S02]  /*5580*/  FMNMX.FTZ R5, R182, R5, !PT ;  /* 0x00000005b6057209 */ /* 0x000fe40007810000 */
[----:B------:R-:W-:Y:S01]  /*5590*/  FSEL R172, R172, -INF , P2 ;  /* 0xff800000acac7808 */ /* 0x000fe20001000000 */
[----:B------:R-:W1:Y:S01]  /*55a0*/  MUFU.TANH R127, R127 ;  /* 0x0000007f007f7308 */ /* 0x000e620000002400 */
[----:B---3--:R-:W-:-:S02]  /*55b0*/  FSEL R180, R119, -INF , P3 ;  /* 0xff80000077b47808 */ /* 0x008fc40001800000 */
[C---:B------:R-:W-:Y:S02]  /*55c0*/  ISETP.GT.AND P3, PT, R101.reuse, 0x41, PT ;  /* 0x000000416500780c */ /* 0x040fe40003f64270 */
[----:B------:R-:W-:Y:S02]  /*55d0*/  FMNMX.FTZ R5, R180, R5, !PT ;  /* 0x00000005b4057209 */ /* 0x000fe40007810000 */
[----:B------:R-:W-:Y:S01]  /*55e0*/  ISETP.GT.AND P2, PT, R101, 0x48, PT ;  /* 0x000000486500780c */ /* 0x000fe20003f44270 */
[----:B------:R-:W2:Y:S01]  /*55f0*/  MUFU.TANH R131, R131 ;  /* 0x0000008300837308 */ /* 0x000ea20000002400 */
[----:B0-----:R-:W-:Y:S02]  /*5600*/  FSEL R166, R123, -INF , P3 ;  /* 0xff8000007ba67808 */ /* 0x001fe40001800000 */
[----:B------:R-:W-:Y:S02]  /*5610*/  FMNMX.FTZ R5, R172, R5, !PT ;  /* 0x00000005ac057209 */ /* 0x000fe40007810000 */
[----:B------:R-:W-:-:S02]  /*5620*/  FSEL R107, R103, RZ, P1 ;  /* 0x000000ff676b7208 */ /* 0x000fc40000800000 */
[C---:B------:R-:W-:Y:S01]  /*5630*/  ISETP.GT.AND P3, PT, R101.reuse, 0x49, PT ;  /* 0x000000496500780c */ /* 0x040fe20003f64270 */
[----:B------:R-:W0:Y:S01]  /*5640*/  MUFU.TANH R135, R135 ;  /* 0x0000008700877308 */ /* 0x000e220000002400 */
[----:B------:R-:W-:Y:S01]  /*5650*/  FSEL R160, R160, -INF , P2 ;  /* 0xff800000a0a07808 */ /* 0x000fe20001000000 */
[--C-:B------:R-:W-:Y:S01]  /*5660*/  FFMA.FTZ R91, R120, R11, -R107.reuse ;  /* 0x0000000b785b7223 */ /* 0x100fe2000001086b */
[----:B------:R-:W-:Y:S01]  /*5670*/  FMNMX.FTZ R5, R166, R5, !PT ;  /* 0x00000005a6057209 */ /* 0x000fe20007810000 */
[-CC-:B------:R-:W-:Y:S01]  /*5680*/  FFMA.FTZ R156, R148, R11.reuse, -R107.reuse ;  /* 0x0000000b949c7223 */ /* 0x180fe2000001086b */
[----:B------:R-:W-:Y:S01]  /*5690*/  ISETP.GT.AND P2, PT, R101, 0x50, PT ;  /* 0x000000506500780c */ /* 0x000fe20003f44270 */
[-CC-:B------:R-:W-:Y:S01]  /*56a0*/  FFMA.FTZ R148, R110, R11.reuse, -R107.reuse ;  /* 0x0000000b6e947223 */ /* 0x180fe2000001086b */
[----:B-1----:R-:W-:Y:S01]  /*56b0*/  FSEL R120, R127, -INF , P3 ;  /* 0xff8000007f787808 */ /* 0x002fe20001800000 */
[--C-:B------:R-:W-:Y:S01]  /*56c0*/  FFMA.FTZ R93, R98, R11, -R107.reuse ;  /* 0x0000000b625d7223 */ /* 0x100fe2000001086b */
[----:B------:R-:W-:Y:S01]  /*56d0*/  FMNMX.FTZ R5, R160, R5, !PT ;  /* 0x00000005a0057209 */ /* 0x000fe20007810000 */
[-CC-:B------:R-:W-:Y:S01]  /*56e0*/  FFMA.FTZ R95, R88, R11.reuse, -R107.reuse ;  /* 0x0000000b585f7223 */ /* 0x180fe2000001086b */
[----:B------:R-:W-:Y:S01]  /*56f0*/  ISETP.GT.AND P3, PT, R101, 0x51, PT ;  /* 0x000000516500780c */ /* 0x000fe20003f64270 */
[-CC-:B------:R-:W-:Y:S01]  /*5700*/  FFMA.FTZ R150, R90, R11.reuse, -R107.reuse ;  /* 0x0000000b5a967223 */ /* 0x180fe2000001086b */
[----:B------:R-:W-:Y:S01]  /*5710*/  FSEL R22, R105, -INF , P2 ;  /* 0xff80000069167808 */ /* 0x000fe20001000000 */
[--C-:B------:R-:W-:Y:S01]  /*5720*/  FFMA.FTZ R21, R146, R11, -R107.reuse ;  /* 0x0000000b92157223 */ /* 0x100fe2000001086b */
[----:B------:R-:W-:Y:S01]  /*5730*/  FMNMX.FTZ R5, R120, R5, !PT ;  /* 0x0000000578057209 */ /* 0x000fe20007810000 */
[----:B------:R-:W-:Y:S01]  /*5740*/  MUFU.EX2 R156, R156 ;  /* 0x0000009c009c7308 */ /* 0x000fe20000000800 */
[----:B------:R-:W-:Y:S01]  /*5750*/  ISETP.GT.AND P2, PT, R101, 0x58, PT ;  /* 0x000000586500780c */ /* 0x000fe20003f44270 */
[-CC-:B------:R-:W-:Y:S01]  /*5760*/  FFMA.FTZ R158, R144, R11.reuse, -R107.reuse ;  /* 0x0000000b909e7223 */ /* 0x180fe2000001086b */
[----:B--2---:R-:W-:Y:S01]  /*5770*/  FSEL R110, R131, -INF , P3 ;  /* 0xff800000836e7808 */ /* 0x004fe20001800000 */
[--C-:B------:R-:W-:Y:S01]  /*5780*/  FFMA.FTZ R23, R142, R11, -R107.reuse ;  /* 0x0000000b8e177223 */ /* 0x100fe2000001086b */
[----:B------:R-:W-:Y:S01]  /*5790*/  FMNMX.FTZ R5, R22, R5, !PT ;  /* 0x0000000516057209 */ /* 0x000fe20007810000 */
[-CC-:B------:R-:W-:Y:S01]  /*57a0*/  FFMA.FTZ R152, R140, R11.reuse, -R107.reuse ;  /* 0x0000000b8c987223 */ /* 0x180fe2000001086b */
[----:B------:R-:W-:Y:S01]  /*57b0*/  ISETP.GT.AND P3, PT, R101, 0x59, PT ;  /* 0x000000596500780c */ /* 0x000fe20003f64270 */
[----:B------:R-:W-:Y:S01]  /*57c0*/  MUFU.EX2 R21, R21 ;  /* 0x0000001500157308 */ /* 0x000fe20000000800 */
[----:B------:R-:W-:Y:S01]  /*57d0*/  FSEL R118, R109, -INF , P2 ;  /* 0xff8000006d767808 */ /* 0x000fe20001000000 */
[--C-:B------:R-:W-:Y:S01]  /*57e0*/  FFMA.FTZ R89, R138, R11, -R107.reuse ;  /* 0x0000000b8a597223 */ /* 0x100fe2000001086b */
[----:B------:R-:W-:Y:S01]  /*57f0*/  FMNMX.FTZ R5, R110, R5, !PT ;  /* 0x000000056e057209 */ /* 0x000fe20007810000 */
[-CC-:B------:R-:W-:Y:S01]  /*5800*/  FFMA.FTZ R154, R136, R11.reuse, -R107.reuse ;  /* 0x0000000b889a7223 */ /* 0x180fe2000001086b */
[----:B0-----:R-:W-:Y:S01]  /*5810*/  FSEL R98, R135, -INF , P3 ;  /* 0xff80000087627808 */ /* 0x001fe20001800000 */
[--C-:B------:R-:W-:Y:S01]  /*5820*/  FFMA.FTZ R144, R92, R11, -R107.reuse ;  /* 0x0000000b5c907223 */ /* 0x100fe2000001086b */
[----:B------:R-:W-:Y:S01]  /*5830*/  FMNMX.FTZ R5, R118, R5, !PT ;  /* 0x0000000576057209 */ /* 0x000fe20007810000 */
[----:B------:R-:W-:Y:S01]  /*5840*/  MUFU.EX2 R158, R158 ;  /* 0x0000009e009e7308 */ /* 0x000fe20000000800 */
[-CC-:B------:R-:W-:Y:S01]  /*5850*/  FFMA.FTZ R97, R94, R11.reuse, -R107.reuse ;  /* 0x0000000b5e617223 */ /* 0x180fe2000001086b */
[--C-:B------:R-:W-:Y:S01]  /*5860*/  FFMA.FTZ R146, R96, R11, -R107.reuse ;  /* 0x0000000b60927223 */ /* 0x100fe2000001086b */
[----:B------:R-:W-:Y:S01]  /*5870*/  FMNMX.FTZ R5, R98, R5, !PT ;  /* 0x0000000562057209 */ /* 0x000fe20007810000 */
[-CC-:B------:R-:W-:Y:S01]  /*5880*/  FFMA.FTZ R99, R102, R11.reuse, -R107.reuse ;  /* 0x0000000b66637223 */ /* 0x180fe2000001086b */
[-CC-:B------:R-:W-:Y:S01]  /*5890*/  FFMA.FTZ R140, R104, R11.reuse, -R107.reuse ;  /* 0x0000000b688c7223 */ /* 0x180fe2000001086b */
[-CC-:B------:R-:W-:Y:S01]  /*58a0*/  FFMA.FTZ R101, R100, R11.reuse, -R107.reuse ;  /* 0x0000000b64657223 */ /* 0x180fe2000001086b */
[-CC-:B------:R-:W-:Y:S01]  /*58b0*/  FFMA.FTZ R142, R106, R11.reuse, -R107.reuse ;  /* 0x0000000b6a8e7223 */ /* 0x180fe2000001086b */
[----:B------:R-:W0:Y:S01]  /*58c0*/  SHFL.BFLY PT, R14, R5, 0x2, 0x1f ;  /* 0x0c401f00050e7f89 */ /* 0x000e2200000e0000 */
[----:B------:R-:W-:Y:S01]  /*58d0*/  MUFU.EX2 R23, R23 ;  /* 0x0000001700177308 */ /* 0x000fe20000000800 */
[-CC-:B------:R-:W-:Y:S01]  /*58e0*/  FFMA.FTZ R103, R108, R11.reuse, -R107.reuse ;  /* 0x0000000b6c677223 */ /* 0x180fe2000001086b */
[-CC-:B------:R-:W-:Y:S01]  /*58f0*/  FFMA.FTZ R136, R112, R11.reuse, -R107.reuse ;  /* 0x0000000b70887223 */ /* 0x180fe2000001086b */
[-CC-:B------:R-:W-:Y:S01]  /*5900*/  FFMA.FTZ R105, R114, R11.reuse, -R107.reuse ;  /* 0x0000000b72697223 */ /* 0x180fe2000001086b */
[-CC-:B------:R-:W-:Y:S01]  /*5910*/  FFMA.FTZ R138, R116, R11.reuse, -R107.reuse ;  /* 0x0000000b748a7223 */ /* 0x180fe2000001086b */
[----:B------:R-:W-:-:S03]  /*5920*/  FFMA.FTZ R107, R124, R11, -R107 ;  /* 0x0000000b7c6b7223 */ /* 0x000fc6000001086b */
[----:B------:R-:W-:Y:S08]  /*5930*/  MUFU.EX2 R152, R152 ;  /* 0x0000009800987308 */ /* 0x000ff00000000800 */
[----:B------:R-:W-:Y:S01]  /*5940*/  MUFU.EX2 R89, R89 ;  /* 0x0000005900597308 */ /* 0x000fe20000000800 */
[----:B0-----:R-:W-:-:S07]  /*5950*/  FMNMX.FTZ R88, R5, R14, !PT ;  /* 0x0000000e05587209 */ /* 0x001fce0007810000 */
[----:B------:R-:W-:Y:S01]  /*5960*/  MUFU.EX2 R154, R154 ;  /* 0x0000009a009a7308 */ /* 0x000fe20000000800 */
[----:B------:R-:W0:Y:S07]  /*5970*/  SHFL.BFLY PT, R5, R88, 0x1, 0x1f ;  /* 0x0c201f0058057f89 */ /* 0x000e2e00000e0000 */
[----:B------:R-:W-:Y:S08]  /*5980*/  MUFU.EX2 R91, R91 ;  /* 0x0000005b005b7308 */ /* 0x000ff00000000800 */
[----:B------:R-:W-:Y:S08]  /*5990*/  MUFU.EX2 R148, R148 ;  /* 0x0000009400947308 */ /* 0x000ff00000000800 */
[----:B------:R-:W-:Y:S01]  /*59a0*/  MUFU.EX2 R93, R93 ;  /* 0x0000005d005d7308 */ /* 0x000fe20000000800 */
[----:B0-----:R-:W-:-:S04]  /*59b0*/  FMNMX.FTZ R14, R88, R5, !PT ;  /* 0x00000005580e7209 */ /* 0x001fc80007810000 */
[C---:B------:R-:W-:Y:S01]  /*59c0*/  FSETP.NEU.FTZ.AND P2, PT, R14.reuse, -INF , PT ;  /* 0xff8000000e00780b */ /* 0x040fe20003f5d000 */
[C---:B------:R-:W-:Y:S02]  /*59d0*/  FMUL.FTZ R5, R14.reuse, R11 ;  /* 0x0000000b0e057220 */ /* 0x040fe40000410000 */
[----:B------:R-:W-:Y:S01]  /*59e0*/  MUFU.EX2 R150, R150 ;  /* 0x0000009600967308 */ /* 0x000fe20000000800 */
[----:B------:R-:W-:Y:S02]  /*59f0*/  FSEL R90, R14, RZ, P2 ;  /* 0x000000ff0e5a7208 */ /* 0x000fe40001000000 */
[----:B------:R-:W-:-:S03]  /*5a00*/  FSEL R109, R5, RZ, P2 ;  /* 0x000000ff056d7208 */ /* 0x000fc60001000000 */
[----:B------:R-:W-:Y:S02]  /*5a10*/  FADD.FTZ R90, -R90, R13 ;  /* 0x0000000d5a5a7221 */ /* 0x000fe40000010100 */
[----:B------:R-:W-:Y:S01]  /*5a20*/  MUFU.EX2 R95, R95 ;  /* 0x0000005f005f7308 */ /* 0x000fe20000000800 */
[-CC-:B------:R-:W-:Y:S01]  /*5a30*/  FFMA.FTZ R159, R6, R11.reuse, -R109.reuse ;  /* 0x0000000b069f7223 */ /* 0x180fe2000001086d */
[----:B------:R-:W-:Y:S01]  /*5a40*/  FSEL R6, R12, RZ, P1 ;  /* 0x000000ff0c067208 */ /* 0x000fe20000800000 */
[-CC-:B------:R-:W-:Y:S01]  /*5a50*/  FFMA.FTZ R157, R128, R11.reuse, -R109.reuse ;  /* 0x0000000b809d7223 */ /* 0x180fe2000001086d */
[-C--:B------:R-:W-:Y:S01]  /*5a60*/  FMUL.FTZ R90, R90, R11.reuse ;  /* 0x0000000b5a5a7220 */ /* 0x080fe20000410000 */
[-CC-:B------:R-:W-:Y:S01]  /*5a70*/  FFMA.FTZ R88, R122, R11.reuse, -R109.reuse ;  /* 0x0000000b7a587223 */ /* 0x180fe2000001086d */
[-C--:B------:R-:W-:Y:S01]  /*5a80*/  FFMA.FTZ R126, R126, R11.reuse, -R109 ;  /* 0x0000000b7e7e7223 */ /* 0x080fe2000001086d */
        /* <DEDUP_REMOVED lines=27> */
[----:B0-----:R-:W-:-:S04]  /*5c40*/  FFMA.FTZ R4, R5, R4, R156 ;  /* 0x0000000405047223 */ /* 0x001fc8000001009c */
[----:B------:R-:W-:-:S03]  /*5c50*/  FADD.FTZ R13, R21, R4 ;  /* 0x00000004150d7221 */ /* 0x000fc60000010000 */
[----:B------:R-:W0:Y:S01]  /*5c60*/  MUFU.EX2 R126, R126 ;  /* 0x0000007e007e7308 */ /* 0x000e220000000800 */
[----:B-1----:R-:W-:Y:S01]  /*5c70*/  FFMA.FTZ R3, R6, R3, R157 ;  /* 0x0000000306037223 */ /* 0x002fe2000001009d */
[----:B------:R-:W-:-:S06]  /*5c80*/  FADD.FTZ R90, R158, R13 ;  /* 0x0000000d9e5a7221 */ /* 0x000fcc0000010000 */
[----:B------:R-:W1:Y:S01]  /*5c90*/  MUFU.EX2 R153, R130 ;  /* 0x0000008200997308 */ /* 0x000e620000000800 */
[----:B--2---:R-:W-:Y:S01]  /*5ca0*/  FADD.FTZ R4, R88, R3 ;  /* 0x0000000358047221 */ /* 0x004fe20000010000 */
[----:B------:R-:W-:-:S03]  /*5cb0*/  FADD.FTZ R3, R23, R90 ;  /* 0x0000005a17037221 */ /* 0x000fc60000010000 */
[----:B------:R-:W-:Y:S01]  /*5cc0*/  FADD.FTZ R4, R159, R4 ;  /* 0x000000049f047221 */ /* 0x000fe20000010000 */
        /* <DEDUP_REMOVED lines=15> */
[----:B------:R-:W-:-:S06]  /*5dc0*/  FADD.FTZ R3, R95, R90 ;  /* 0x0000005a5f037221 */ /* 0x000fcc0000010000 */
        /* <DEDUP_REMOVED lines=32> */
[----:B------:R-:W-:Y:S08]  /*5fd0*/  MUFU.EX2 R103, R103 ;  /* 0x0000006700677308 */ /* 0x000ff00000000800 */
[----:B------:R-:W1:Y:S01]  /*5fe0*/  MUFU.EX2 R120, R120 ;  /* 0x0000007800787308 */ /* 0x000e620000000800 */
[----:B0-----:R-:W-:-:S07]  /*5ff0*/  FADD.FTZ R4, R143, R4 ;  /* 0x000000048f047221 */ /* 0x001fce0000010000 */
[----:B------:R-:W-:Y:S08]  /*6000*/  MUFU.EX2 R136, R136 ;  /* 0x0000008800887308 */ /* 0x000ff00000000800 */
[----:B------:R0:W2:Y:S01]  /*6010*/  MUFU.EX2 R137, R22 ;  /* 0x0000001600897308 */ /* 0x0000a20000000800 */
[----:B-1----:R-:W-:-:S07]  /*6020*/  FADD.FTZ R4, R120, R4 ;  /* 0x0000000478047221 */ /* 0x002fce0000010000 */
[----:B------:R-:W1:Y:S01]  /*6030*/  MUFU.EX2 R105, R105 ;  /* 0x0000006900697308 */ /* 0x000e620000000800 */
[----:B0-----:R-:W-:-:S04]  /*6040*/  FADD.FTZ R22, R140, R3 ;  /* 0x000000038c167221 */ /* 0x001fc80000010000 */
[----:B------:R-:W-:-:S03]  /*6050*/  FADD.FTZ R3, R101, R22 ;  /* 0x0000001665037221 */ /* 0x000fc60000010000 */
[----:B------:R-:W0:Y:S01]  /*6060*/  MUFU.EX2 R110, R110 ;  /* 0x0000006e006e7308 */ /* 0x000e220000000800 */
[----:B------:R-:W-:Y:S01]  /*6070*/  FADD.FTZ R22, R142, R3 ;  /* 0x000000038e167221 */ /* 0x000fe20000010000 */
[----:B--2---:R-:W-:-:S03]  /*6080*/  FADD.FTZ R4, R137, R4 ;  /* 0x0000000489047221 */ /* 0x004fc60000010000 */
[----:B------:R-:W-:-:S03]  /*6090*/  FADD.FTZ R3, R103, R22 ;  /* 0x0000001667037221 */ /* 0x000fc60000010000 */
[----:B------:R-:W2:Y:S01]  /*60a0*/  MUFU.EX2 R138, R138 ;  /* 0x0000008a008a7308 */ /* 0x000ea20000000800 */
[----:B------:R-:W-:-:S04]  /*60b0*/  FADD.FTZ R22, R136, R3 ;  /* 0x0000000388167221 */ /* 0x000fc80000010000 */
[----:B-1----:R-:W-:-:S03]  /*60c0*/  FADD.FTZ R3, R105, R22 ;  /* 0x0000001669037221 */ /* 0x002fc60000010000 */
[----:B------:R-:W1:Y:S01]  /*60d0*/  MUFU.EX2 R139, R118 ;  /* 0x00000076008b7308 */ /* 0x000e620000000800 */
[----:B0-----:R-:W-:-:S07]  /*60e0*/  FADD.FTZ R4, R110, R4 ;  /* 0x000000046e047221 */ /* 0x001fce0000010000 */
[----:B------:R-:W0:Y:S01]  /*60f0*/  MUFU.EX2 R107, R107 ;  /* 0x0000006b006b7308 */ /* 0x000e220000000800 */
[----:B--2---:R-:W-:-:S07]  /*6100*/  FADD.FTZ R22, R138, R3 ;  /* 0x000000038a167221 */ /* 0x004fce0000010000 */
[----:B------:R-:W2:Y:S01]  /*6110*/  MUFU.EX2 R98, R98 ;  /* 0x0000006200627308 */ /* 0x000ea20000000800 */
[----:B-1----:R-:W-:Y:S01]  /*6120*/  FADD.FTZ R3, R139, R4 ;  /* 0x000000048b037221 */ /* 0x002fe20000010000 */
[----:B0-----:R-:W-:-:S03]  /*6130*/  FADD.FTZ R4, R107, R22 ;  /* 0x000000166b047221 */ /* 0x001fc60000010000 */
[----:B--2---:R-:W-:Y:S01]  /*6140*/  FADD.FTZ R3, R98, R3 ;  /* 0x0000000362037221 */ /* 0x004fe20000010000 */
[----:B------:R-:W-:Y:S06]  /*6150*/  @!P0 BRA `(.L_x_2205) ;  /* 0x0000000000048947 */ /* 0x000fec0003800000 */
[----:B------:R-:W-:Y:S01]  /*6160*/  BPT.TRAP 0x1 ;  /* 0x000000040000795c */ /* 0x000fe20000300000 */
.L_x_2205:
[----:B------:R-:W-:Y:S01]  /*6170*/  UIADD3 UR10, UR10, 0x2a860, URZ ;  /* 0x0002a8600a0a7890 */ /* 0x000fe2000fffe03f */
[----:B------:R-:W-:Y:S01]  /*6180*/  ISETP.GT.AND P1, PT, R20, R15, PT ;  /* 0x0000000f1400720c */ /* 0x000fe20003f24270 */
[----:B------:R-:W-:Y:S01]  /*6190*/  UMOV UR5, UR4 ;  /* 0x0000000400057c82 */ /* 0x000fe20008000000 */
[----:B------:R-:W-:Y:S01]  /*61a0*/  F2FP.BF16.F32.PACK_AB R156, R21, R156 ;  /* 0x0000009c159c723e */ /* 0x000fe200000010ff */
[----:B------:R-:W-:Y:S01]  /*61b0*/  UPRMT UR10, UR61, 0x654, UR10 ;  /* 0x000006543d0a7896 */ /* 0x000fe2000800000a */
[----:B------:R-:W-:Y:S01]  /*61c0*/  F2FP.BF16.F32.PACK_AB R157, R88, R157 ;  /* 0x0000009d589d723e */ /* 0x000fe200000010ff */
[----:B------:R-:W-:Y:S01]  /*61d0*/  VIADD R20, R20, 0xffffffff ;  /* 0xffffffff14147836 */ /* 0x000fe20000000000 */
[----:B------:R-:W-:Y:S01]  /*61e0*/  F2FP.BF16.F32.PACK_AB R158, R23, R158 ;  /* 0x0000009e179e723e */ /* 0x000fe200000010ff */
[----:B------:R-:W-:Y:S01]  /*61f0*/  IMAD.MOV.U32 R19, RZ, RZ, R12 ;  /* 0x000000ffff137224 */ /* 0x000fe200078e000c */
[----:B------:R-:W-:Y:S01]  /*6200*/  F2FP.BF16.F32.PACK_AB R159, R126, R159 ;  /* 0x0000009f7e9f723e */ /* 0x000fe200000010ff */
[----:B------:R-:W-:Y:S01]  /*6210*/  IMAD.MOV.U32 R21, RZ, RZ, R0 ;  /* 0x000000ffff157224 */ /* 0x000fe200078e0000 */
        /* <DEDUP_REMOVED lines=21> */
[----:B------:R-:W-:Y:S01]  /*6370*/  MOV R13, R14 ;  /* 0x0000000e000d7202 */ /* 0x000fe20000000f00 */
[----:B------:R-:W-:Y:S06]  /*6380*/  @P1 BRA `(.L_x_2206) ;  /* 0xffffffd400cc1947 */ /* 0x000fec000383ffff */
.L_x_2195:
[----:B------:R-:W-:-:S13]  /*6390*/  ISETP.GE.AND P1, PT, R20, R17, PT ;  /* 0x000000111400720c */ /* 0x000fda0003f26270 */
[----:B------:R-:W-:Y:S05]  /*63a0*/  @!P1 BRA `(.L_x_2207) ;  /* 0x0000002000649947 */ /* 0x000fea0003800000 */
[----:B------:R-:W-:Y:S01]  /*63b0*/  MOV R13, R14 ;  /* 0x0000000e000d7202 */ /* 0x000fe20000000f00 */
[----:B------:R-:W-:Y:S01]  /*63c0*/  IMAD.MOV.U32 R7, RZ, RZ, R12 ;  /* 0x000000ffff077224 */ /* 0x000fe200078e000c */
[----:B------:R-:W-:Y:S01]  /*63d0*/  UMOV UR7, UR4 ;  /* 0x0000000400077c82 */ /* 0x000fe20008000000 */
[----:B------:R-:W-:Y:S01]  /*63e0*/  IMAD.MOV.U32 R10, RZ, RZ, R0 ;  /* 0x000000ffff0a7224 */ /* 0x000fe200078e0000 */
[----:B------:R-:W-:-:S06]  /*63f0*/  ULDC UR6, c[0x0][0x9d8] ;  /* 0x0002760000067ab9 */ /* 0x000fcc0000000800 */
.L_x_2218:
[----:B------:R-:W-:-:S04]  /*6400*/  UIADD3 UR4, UR7, 0x1, URZ ;  /* 0x0000000107047890 */ /* 0x000fc8000fffe03f */
[----:B------:R-:W-:-:S04]  /*6410*/  UISETP.NE.AND UP0, UPT, UR4, 0x2, UPT ;  /* 0x000000020400788c */ /* 0x000fc8000bf05270 */
[----:B------:R-:W-:Y:S02]  /*6420*/  USEL UR5, URZ, 0x1, UP0 ;  /* 0x000000013f057887 */ /* 0x000fe40008000000 */
[----:B------:R-:W-:-:S04]  /*6430*/  USEL UR4, UR4, URZ, UP0 ;  /* 0x0000003f04047287 */ /* 0x000fc80008000000 */
[----:B------:R-:W-:Y:S01]  /*6440*/  LOP3.LUT R0, R10, UR5, RZ, 0x3c, !PT ;  /* 0x000000050a007c12 */ /* 0x000fe2000f8e3cff */
[----:B------:R-:W-:Y:S07]  /*6450*/  @!P0 BRA `(.L_x_2208) ;  /* 0x0000000000048947 */ /* 0x000fee0003800000 */
[----:B------:R-:W-:Y:S01]  /*6460*/  BPT.TRAP 0x1 ;  /* 0x000000040000795c */ /* 0x000fe20000300000 */
.L_x_2208:
[----:B------:R-:W-:Y:S01]  /*6470*/  ULEA UR38, UR4, UR39, 0x3 ;  /* 0x0000002704267291 */ /* 0x000fe2000f8e183f */
[----:B------:R-:W-:-:S08]  /*6480*/  SHF.L.U32 R11, R0, 0x1f, RZ ;  /* 0x0000001f000b7819 */ /* 0x000fd000000006ff */
[----:B------:R0:W1:Y:S01]  /*6490*/  SYNCS.PHASECHK.TRANS64.TRYWAIT P1, [UR38+0x2a830], R11 ;  /* 0x02a8300bff0075a7 */ /* 0x0000620008020166 */
[----:B------:R-:W-:Y:S05]  /*64a0*/  @!P0 BRA `(.L_x_2209) ;  /* 0x0000000000048947 */ /* 0x000fea0003800000 */
[----:B------:R-:W-:Y:S01]  /*64b0*/  BPT.TRAP 0x1 ;  /* 0x000000040000795c */ /* 0x000fe20000300000 */
.L_x_2209:
[----:B-1----:R-:W-:Y:S05]  /*64c0*/  @P1 BRA `(.L_x_2210) ;  /* 0x0000000000081947 */ /* 0x002fea0003800000 */
[----:B------:R-:W1:Y:S02]  /*64d0*/  SYNCS.PHASECHK.TRANS64.TRYWAIT P1, [UR38+0x2a830], R11 ;  /* 0x02a8300bff0075a7 */ /* 0x000e640008020166 */
[----:B-1----:R-:W-:Y:S05]  /*64e0*/  @!P1 BRA `(.L_x_2211) ;  /* 0x0000008000789947 */ /* 0x002fea0003800000 */
.L_x_2210:
        /* <DEDUP_REMOVED lines=129> */
.L_x_2212:
[----:B------:R-:W-:Y:S01]  /*6d00*/  ULEA UR5, UR7, UR39, 0x3 ;  /* 0x0000002707057291 */ /* 0x000fe2000f8e183f */
[----:B------:R-:W-:-:S08]  /*6d10*/  SHF.L.U32 R5, R10, 0x1f, RZ ;  /* 0x0000001f0a057819 */ /* 0x000fd000000006ff */
[----:B------:R2:W3:Y:S01]  /*6d20*/  SYNCS.PHASECHK.TRANS64.TRYWAIT P1, [UR5+0x2a850], R5 ;  /* 0x02a85005ff0075a7 */ /* 0x0004e20008020145 */
[----:B------:R-:W-:Y:S05]  /*6d30*/  @!P0 BRA `(.L_x_2213) ;  /* 0x0000000000048947 */ /* 0x000fea0003800000 */
[----:B------:R-:W-:Y:S01]  /*6d40*/  BPT.TRAP 0x1 ;  /* 0x000000040000795c */ /* 0x000fe20000300000 */
.L_x_2213:
[----:B---3--:R-:W-:Y:S05]  /*6d50*/  @P1 BRA `(.L_x_2214) ;  /* 0x0000000000081947 */ /* 0x008fea0003800000 */
[----:B------:R-:W3:Y:S02]  /*6d60*/  SYNCS.PHASECHK.TRANS64.TRYWAIT P1, [UR5+0x2a850], R5 ;  /* 0x02a85005ff0075a7 */ /* 0x000ee40008020145 */
[----:B---3--:R-:W-:Y:S05]  /*6d70*/  @!P1 BRA `(.L_x_2215) ;  /* 0x00000078006c9947 */ /* 0x008fea0003800000 */
.L_x_2214:
        /* <DEDUP_REMOVED lines=36> */
.L_x_2216:
        /* <DEDUP_REMOVED lines=23> */
[----:B--23--:R-:W-:Y:S01]  /*7130*/  FMNMX.FTZ R5, R136, R7, !PT ;  /* 0x0000000788057209 */ /* 0x00cfe20007810000 */
        /* <DEDUP_REMOVED lines=34> */
[----:B------:R-:W-:-:S04]  /*7360*/  UIADD3 UR38, UR38, 0x2a840, URZ ;  /* 0x0002a84026267890 */ /* 0x000fc8000fffe03f */
[----:B------:R-:W2:Y:S01]  /*7370*/  MUFU.TANH R144, R144 ;  /* 0x0000009000907308 */ /* 0x000ea20000002400 */
[----:B0-----:R-:W-:Y:S01]  /*7380*/  FMNMX.FTZ R5, R142, R5, !PT ;  /* 0x000000058e057209 */ /* 0x001fe20007810000 */
[----:B------:R-:W-:-:S06]  /*7390*/  UPRMT UR38, UR61, 0x654, UR38 ;  /* 0x000006543d267896 */ /* 0x000fcc0008000026 */
[----:B------:R-:W0:Y:S01]  /*73a0*/  MUFU.TANH R88, R88 ;  /* 0x0000005800587308 */ /* 0x000e220000002400 */
[----:B-1----:R-:W-:Y:S02]  /*73b0*/  FMNMX.FTZ R11, R22, R11, !PT ;  /* 0x0000000b160b7209 */ /* 0x002fe40007810000 */
[----:B------:R-:W-:Y:S05]  /*73c0*/  SYNCS.ARRIVE.TRANS64.RED.A1T0 RZ, [UR38], RZ ;  /* 0x000000ffffff79a7 */ /* 0x000fea0008100426 */
        /* <DEDUP_REMOVED lines=49> */
[----:B--2---:R-:W-:Y:S01]  /*76e0*/  FMNMX.FTZ R15, R164, R5, !PT ;  /* 0x00000005a40f7209 */ /* 0x004fe20007810000 */
[----:B------:R-:W-:Y:S01]  /*76f0*/  FMUL.FTZ R5, R134, UR6 ;  /* 0x0000000686057c20 */ /* 0x000fe20008410000 */
[----:B------:R-:W-:-:S05]  /*7700*/  FMUL.FTZ R134, R135, UR6 ;  /* 0x0000000687867c20 */ /* 0x000fca0008410000 */
        /* <DEDUP_REMOVED lines=27> */
[----:B-1----:R-:W-:-:S05]  /*78c0*/  FMNMX.FTZ R15, R176, R15, !PT ;  /* 0x0000000fb00f7209 */ /* 0x002fca0007810000 */
[----:B------:R-:W1:Y:S01]  /*78d0*/  SHFL.BFLY PT, R6, R15, 0x2, 0x1f ;  /* 0x0c401f000f067f89 */ /* 0x000e6200000e0000 */
[----:B--2---:R-:W-:-:S04]  /*78e0*/  FMNMX.FTZ R11, R132, R11, !PT ;  /* 0x0000000b840b7209 */ /* 0x004fc80007810000 */
[----:B0-----:R-:W-:Y:S02]  /*78f0*/  FMNMX.FTZ R5, R134, R11, !PT ;  /* 0x0000000b86057209 */ /* 0x001fe40007810000 */
[----:B------:R-:W0:Y:S03]  /*7900*/  LDC R11, c[0x0][0x988] ;  /* 0x00026200ff0b7b82 */ /* 0x000e260000000800 */
[----:B------:R-:W2:Y:S01]  /*7910*/  SHFL.BFLY PT, R12, R5, 0x2, 0x1f ;  /* 0x0c401f00050c7f89 */ /* 0x000ea200000e0000 */
[----:B-1----:R-:W-:-:S05]  /*7920*/  FMNMX.FTZ R6, R15, R6, !PT ;  /* 0x000000060f067209 */ /* 0x002fca0007810000 */
[----:B------:R-:W1:Y:S01]  /*7930*/  SHFL.BFLY PT, R19, R6, 0x1, 0x1f ;  /* 0x0c201f0006137f89 */ /* 0x000e6200000e0000 */
[----:B--2---:R-:W-:-:S05]  /*7940*/  FMNMX.FTZ R21, R5, R12, !PT ;  /* 0x0000000c05157209 */ /* 0x004fca0007810000 */
[----:B------:R-:W2:Y:S01]  /*7950*/  SHFL.BFLY PT, R14, R21, 0x1, 0x1f ;  /* 0x0c201f00150e7f89 */ /* 0x000ea200000e0000 */
[----:B-1----:R-:W-:-:S05]  /*7960*/  FMNMX.FTZ R12, R6, R19, !PT ;  /* 0x00000013060c7209 */ /* 0x002fca0007810000 */
        /* <DEDUP_REMOVED lines=9> */
[----:B--2---:R-:W-:Y:S01]  /*7a00*/  FMNMX.FTZ R14, R21, R14, !PT ;  /* 0x0000000e150e7209 */ /* 0x004fe20007810000 */
        /* <DEDUP_REMOVED lines=145> */
.L_x_2217:
[----:B------:R-:W-:Y:S01]  /*8320*/  UIADD3 UR5, UR5, 0x2a860, URZ ;  /* 0x0002a86005057890 */ /* 0x000fe2000fffe03f */
[----:B------:R-:W-:Y:S01]  /*8330*/  ISETP.GT.AND P1, PT, R20, R17, PT ;  /* 0x000000111400720c */ /* 0x000fe20003f24270 */
[----:B------:R-:W-:Y:S01]  /*8340*/  UMOV UR7, UR4 ;  /* 0x0000000400077c82 */ /* 0x000fe20008000000 */
[----:B------:R-:W-:Y:S01]  /*8350*/  F2FP.BF16.F32.PACK_AB R156, R7, R136 ;  /* 0x00000088079c723e */ /* 0x000fe200000010ff */
        /* <DEDUP_REMOVED lines=27> */
[----:B------:R-:W-:Y:S02]  /*8510*/  IADD3 R20, R20, -0x1, RZ ;  /* 0xffffffff14147810 */ /* 0x000fe40007ffe0ff */
[----:B------:R-:W-:Y:S01]  /*8520*/  MOV R10, R0 ;  /* 0x00000000000a7202 */ /* 0x000fe20000000f00 */
[----:B------:R-:W-:Y:S06]  /*8530*/  @P1 BRA `(.L_x_2218) ;  /* 0xffffffdc00b01947 */ /* 0x000fec000383ffff */
.L_x_2207:
        /* <DEDUP_REMOVED lines=67> */
.L_x_2219:
[----:B------:R-:W-:Y:S01]  /*8970*/  ULEA UR5, UR4, UR39, 0x3 ;  /* 0x0000002704057291 */ /* 0x000fe2000f8e183f */
[----:B------:R-:W-:-:S08]  /*8980*/  SHF.L.U32 R0, R0, 0x1f, RZ ;  /* 0x0000001f00007819 */ /* 0x000fd000000006ff */
[----:B------:R0:W1:Y:S01]  /*8990*/  SYNCS.PHASECHK.TRANS64.TRYWAIT P1, [UR5+0x2a850], R0 ;  /* 0x02a85000ff0075a7 */ /* 0x0000620008020145 */
[----:B------:R-:W-:Y:S05]  /*89a0*/  @!P0 BRA `(.L_x_2220) ;  /* 0x0000000000048947 */ /* 0x000fea0003800000 */
[----:B------:R-:W-:Y:S01]  /*89b0*/  BPT.TRAP 0x1 ;  /* 0x000000040000795c */ /* 0x000fe20000300000 */
.L_x_2220:
[----:B-1----:R-:W-:Y:S05]  /*89c0*/  @P1 BRA `(.L_x_2221) ;  /* 0x0000000000081947 */ /* 0x002fea0003800000 */
[----:B------:R-:W1:Y:S02]  /*89d0*/  SYNCS.PHASECHK.TRANS64.TRYWAIT P1, [UR5+0x2a850], R0 ;  /* 0x02a85000ff0075a7 */ /* 0x000e640008020145 */
[----:B-1----:R-:W-:Y:S05]  /*89e0*/  @!P1 BRA `(.L_x_2222) ;  /* 0x0000005c00689947 */ /* 0x002fea0003800000 */
.L_x_2221:
[----:B------:R-:W-:Y:S01]  /*89f0*/  UIADD3 UR39, UR39, 0x400, URZ ;  /* 0x0000040027277890 */ /* 0x000fe2000fffe03f */
[----:B------:R-:W-:Y:S01]  /*8a00*/  WARPGROUP.ARRIVE ;  /* 0x00000000000079c5 */ /* 0x000fe20000000000 */
[----:B------:R-:W-:Y:S01]  /*8a10*/  UMOV UR7, 0x40000040 ;  /* 0x4000004000077882 */ /* 0x000fe20000000000 */
[----:B-1----:R-:W1:Y:S01]  /*8a20*/  SHFL.BFLY PT, R5, R4, 0x2, 0x1f ;  /* 0x0c401f0004057f89 */ /* 0x002e6200000e0000 */
[----:B------:R-:W-:Y:S01]  /*8a30*/  USHF.R.U32.HI UR39, URZ, 0x4, UR39 ;  /* 0x000000043f277899 */ /* 0x000fe20008011627 */
[----:B------:R-:W-:Y:S02]  /*8a40*/  IMAD.MOV.U32 R8, RZ, RZ, RZ ;  /* 0x000000ffff087224 */ /* 0x000fe400078e00ff */
        /* <DEDUP_REMOVED lines=11> */
[----:B------:R-:W-:Y:S01]  /*8b00*/  MOV R3, 0xff800000 ;  /* 0xff80000000037802 */ /* 0x000fe20000000f00 */
        /* <DEDUP_REMOVED lines=44> */
.L_x_2223:
        /* <DEDUP_REMOVED lines=68> */
.L_x_2187:
[----:B------:R-:W-:Y:S05]  /*9210*/  @P0 BRA `(.L_x_2224) ;  /* 0x0000001400340947 */ /* 0x000fea0003800000 */
[----:B------:R-:W1:Y:S01]  /*9220*/  S2R R4, SR_TID.X ;  /* 0x0000000000047919 */ /* 0x000e620000002100 */
[----:B------:R-:W2:Y:S01]  /*9230*/  LDC R18, c[0x0][0xbe8] ;  /* 0x0002fa00ff127b82 */ /* 0x000ea20000000800 */
[----:B------:R-:W-:Y:S01]  /*9240*/  ULDC.64 UR4, c[0x0][0xbd0] ;  /* 0x0002f40000047ab9 */ /* 0x000fe20000000a00 */
[----:B------:R-:W-:Y:S01]  /*9250*/  ULDC.64 UR6, c[0x0][0xb38] ;  /* 0x0002ce0000067ab9 */ /* 0x000fe20000000a00 */
[----:B------:R-:W3:Y:S01]  /*9260*/  S2R R19, SR_CTAID.X ;  /* 0x0000000000137919 */ /* 0x000ee20000002500 */
[----:B------:R-:W-:Y:S04]  /*9270*/  BSSY B0, `(.L_x_2225) ;  /* 0x00000e3000007945 */ /* 0x000fe80003800000 */
[----:B------:R-:W4:Y:S08]  /*9280*/  S2UR UR9, SR_CTAID.Z ;  /* 0x00000000000979c3 */ /* 0x000f300000002700 */
[----:B------:R-:W5:Y:S08]  /*9290*/  LDC.64 R20, c[0x0][0xbd8] ;  /* 0x0002f600ff147b82 */ /* 0x000f700000000a00 */
[----:B------:R-:W-:Y:S01]  /*92a0*/  BAR.SYNC.DEFER_BLOCKING 0x1, 0x100 ;  /* 0x0044000000007b1d */ /* 0x000fe20000010000 */
[----:B--2---:R-:W-:-:S07]  /*92b0*/  ISETP.NE.AND P0, PT, R18, 0x1, PT ;  /* 0x000000011200780c */ /* 0x004fce0003f05270 */
[----:B------:R-:W2:Y:S01]  /*92c0*/  S2UR UR8, SR_CTAID.Y ;  /* 0x00000000000879c3 */ /* 0x000ea20000002600 */
[----:B-1----:R-:W-:-:S07]  /*92d0*/  VIADD R4, R4, 0xffffff80 ;  /* 0xffffff8004047836 */ /* 0x002fce0000000000 */
[----:B------:R-:W2:Y:S01]  /*92e0*/  LDC R17, c[0x0][0xc50] ;  /* 0x00031400ff117b82 */ /* 0x000ea20000000800 */
[----:B------:R-:W-:-:S04]  /*92f0*/  SHF.R.S32.HI R5, RZ, 0x1f, R4 ;  /* 0x0000001fff057819 */ /* 0x000fc80000011404 */
[----:B0-----:R-:W-:-:S03]  /*9300*/  LEA.HI R6, R5, R4, RZ, 0x7 ;  /* 0x0000000405067211 */ /* 0x001fc600078f38ff */
[----:B------:R-:W0:Y:S01]  /*9310*/  @P0 LDC R12, c[0x0][0xbec] ;  /* 0x0002fb00ff0c0b82 */ /* 0x000e220000000800 */
[----:B------:R-:W-:Y:S02]  /*9320*/  LEA.HI R5, R5, R4, RZ, 0x2 ;  /* 0x0000000405057211 */ /* 0x000fe400078f10ff */
[----:B------:R-:W-:Y:S02]  /*9330*/  LOP3.LUT R7, R6, 0xffffff80, RZ, 0xc0, !PT ;  /* 0xffffff8006077812 */ /* 0x000fe400078ec0ff */
[----:B------:R-:W-:Y:S02]  /*9340*/  LOP3.LUT R11, R5, 0xfffffffc, RZ, 0xc0, !PT ;  /* 0xfffffffc050b7812 */ /* 0x000fe400078ec0ff */
[C---:B------:R-:W-:Y:S01]  /*9350*/  IADD3 R88, R4.reuse, -R7, RZ ;  /* 0x8000000704587210 */ /* 0x040fe20007ffe0ff */
[----:B------:R-:W1:Y:S02]  /*9360*/  LDC.64 R22, c[0x0][0xb40] ;  /* 0x0002d000ff167b82 */ /* 0x000e640000000a00 */
[----:B------:R-:W-:Y:S01]  /*9370*/  IMAD.IADD R11, R4, 0x1, -R11 ;  /* 0x00000001040b7824 */ /* 0x000fe200078e0a0b */
[----:B------:R-:W-:-:S04]  /*9380*/  SHF.R.S32.HI R9, RZ, 0x1f, R88 ;  /* 0x0000001fff097819 */ /* 0x000fc80000011458 */
[CC--:B------:R-:W-:Y:S01]  /*9390*/  LEA.HI R89, R9.reuse, R88.reuse, RZ, 0x2 ;  /* 0x0000005809597211 */ /* 0x0c0fe200078f10ff */
[----:B------:R-:W1:Y:S01]  /*93a0*/  @P0 LDC R90, c[0x0][0xbec] ;  /* 0x0002fb00ff5a0b82 */ /* 0x000e620000000800 */
[----:B------:R-:W-:Y:S02]  /*93b0*/  LEA.HI R9, R9, R88, RZ, 0x5 ;  /* 0x0000005809097211 */ /* 0x000fe400078f28ff */
[--C-:B------:R-:W-:Y:S02]  /*93c0*/  SHF.R.S32.HI R8, RZ, 0x2, R89.reuse ;  /* 0x00000002ff087819 */ /* 0x100fe40000011459 */
[----:B------:R-:W-:Y:S02]  /*93d0*/  SHF.R.S32.HI R7, RZ, 0x1f, R89 ;  /* 0x0000001fff077819 */ /* 0x000fe40000011459 */
[----:B------:R-:W-:Y:S01]  /*93e0*/  LOP3.LUT R89, R89, 0x7ffffffc, RZ, 0xc0, !PT ;  /* 0x7ffffffc59597812 */ /* 0x000fe200078ec0ff */
[----:B------:R-:W1:Y:S01]  /*93f0*/  @P0 LDC R15, c[0x0][0xbf0] ;  /* 0x0002fc00ff0f0b82 */ /* 0x000e620000000800 */
[----:B------:R-:W-:-:S04]  /*9400*/  LEA.HI R7, R7, R8, RZ, 0x3 ;  /* 0x0000000807077211 */ /* 0x000fc800078f18ff */
[----:B------:R-:W-:Y:S02]  /*9410*/  LOP3.LUT R5, R7, 0xfffffff8, RZ, 0xc0, !PT ;  /* 0xfffffff807057812 */ /* 0x000fe400078ec0ff */
[----:B------:R-:W-:Y:S01]  /*9420*/  SHF.R.S32.HI R7, RZ, 0x7, R6 ;  /* 0x00000007ff077819 */ /* 0x000fe20000011406 */
[----:B------:R-:W1:Y:S02]  /*9430*/  @P0 LDC R91, c[0x0][0xbf0] ;  /* 0x0002fc00ff5b0b82 */ /* 0x000e640000000800 */
[----:B------:R-:W-:Y:S01]  /*9440*/  IMAD.IADD R5, R8, 0x1, -R5 ;  /* 0x0000000108057824 */ /* 0x000fe200078e0a05 */
[----:B------:R-:W-:Y:S02]  /*9450*/  LEA.HI R8, R11, R11, RZ, 0x1 ;  /* 0x0000000b0b087211 */ /* 0x000fe400078f08ff */
[----:B------:R-:W-:Y:S02]  /*9460*/  LEA.HI R4, R6, R7, RZ, 0x1 ;  /* 0x0000000706047211 */ /* 0x000fe400078f08ff */
[----:B------:R-:W-:-:S02]  /*9470*/  LOP3.LUT R8, R8, 0x1ffffffe, RZ, 0xc0, !PT ;  /* 0x1ffffffe08087812 */ /* 0x000fc400078ec0ff */
[----:B------:R-:W-:Y:S02]  /*9480*/  SHF.R.S32.HI R6, RZ, 0x5, R9 ;  /* 0x00000005ff067819 */ /* 0x000fe40000011409 */
[----:B------:R-:W-:Y:S01]  /*9490*/  LOP3.LUT R4, R4, 0x3fffffe, RZ, 0xc0, !PT ;  /* 0x03fffffe04047812 */ /* 0x000fe200078ec0ff */
[----:B------:R-:W-:Y:S01]  /*94a0*/  IMAD.IADD R13, R11, 0x1, -R8 ;  /* 0x000000010b0d7824 */ /* 0x000fe200078e0a08 */
[----:B------:R-:W-:Y:S01]  /*94b0*/  SHF.R.S32.HI R11, RZ, 0x1f, R16 ;  /* 0x0000001fff0b7819 */ /* 0x000fe20000011410 */
[----:B------:R-:W-:Y:S01]  /*94c0*/  IMAD R5, R6, 0x10, R5 ;  /* 0x0000001006057824 */ /* 0x000fe200078e0205 */
[----:B------:R-:W-:-:S03]  /*94d0*/  IADD3 R4, R7, -R4, RZ ;  /* 0x8000000407047210 */ /* 0x000fc60007ffe0ff */
[----:B------:R-:W-:Y:S01]  /*94e0*/  IMAD R7, R11, UR4, RZ ;  /* 0x000000040b077c24 */ /* 0x000fe2000f8e02ff */
[----:B------:R-:W-:Y:S01]  /*94f0*/  LEA R8, R4, R5, 0x6 ;  /* 0x0000000504087211 */ /* 0x000fe200078e30ff */
[----:B------:R-:W-:Y:S01]  /*9500*/  IMAD.WIDE.U32 R4, R16, UR4, RZ ;  /* 0x0000000410047c25 */ /* 0x000fe2000f8e00ff */
[----:B----4-:R-:W-:-:S03]  /*9510*/  USHF.R.S32.HI UR4, URZ, 0x1f, UR9 ;  /* 0x0000001f3f047899 */ /* 0x010fc60008011409 */
[C---:B------:R-:W-:Y:S02]  /*9520*/  IMAD R9, R16.reuse, UR5, R7 ;  /* 0x0000000510097c24 */ /* 0x040fe4000f8e0207 */
[----:B------:R-:W-:Y:S02]  /*9530*/  IMAD R11, R11, UR6, RZ ;  /* 0x000000060b0b7c24 */ /* 0x000fe4000f8e02ff */
[----:B------:R-:W-:Y:S02]  /*9540*/  IMAD.IADD R5, R5, 0x1, R9 ;  /* 0x0000000105057824 */ /* 0x000fe400078e0209 */
[----:B------:R-:W-:Y:S02]  /*9550*/  IMAD R9, R13, 0x8, R8 ;  /* 0x000000080d097824 */ /* 0x000fe400078e0208 */
[----:B------:R-:W-:-:S03]  /*9560*/  IMAD.WIDE.U32 R6, R16, UR6, RZ ;  /* 0x0000000610067c25 */ /* 0x000fc6000f8e00ff */
[----:B---3--:R-:W-:Y:S01]  /*9570*/  LEA R9, R19, R9, 0x7 ;  /* 0x0000000913097211 */ /* 0x008fe200078e38ff */
[----:B------:R-:W-:Y:S01]  /*9580*/  IMAD R11, R16, UR7, R11 ;  /* 0x00000007100b7c24 */ /* 0x000fe2000f8e020b */
[----:B------:R-:W-:Y:S01]  /*9590*/  ULDC.64 UR6, c[0x0][0xb48] ;  /* 0x0002d20000067ab9 */ /* 0x000fe20000000a00 */
[C---:B-----5:R-:W-:Y:S02]  /*95a0*/  IMAD R10, R20.reuse, UR4, RZ ;  /* 0x00000004140a7c24 */ /* 0x060fe4000f8e02ff */
[----:B------:R-:W-:Y:S02]  /*95b0*/  IMAD.MOV R16, RZ, RZ, -R16 ;  /* 0x000000ffff107224 */ /* 0x000fe400078e0a10 */
[----:B------:R-:W-:Y:S02]  /*95c0*/  IMAD R13, R21, UR9, R10 ;  /* 0x00000009150d7c24 */ /* 0x000fe4000f8e020a */
[----:B--2---:R-:W-:Y:S02]  /*95d0*/  IMAD R21, R17, R16, UR8 ;  /* 0x0000000811157e24 */ /* 0x004fe4000f8e0210 */
[----:B------:R-:W-:-:S03]  /*95e0*/  IMAD.WIDE.U32 R4, R20, UR9, R4 ;  /* 0x0000000914047c25 */ /* 0x000fc6000f8e0004 */
[----:B------:R-:W-:Y:S01]  /*95f0*/  SHF.R.S32.HI R14, RZ, 0x1f, R21 ;  /* 0x0000001fff0e7819 */ /* 0x000fe20000011415 */
[----:B0-----:R-:W-:-:S04]  /*9600*/  @P0 IMAD.HI.U32 R10, R9, R12, RZ ;  /* 0x0000000c090a0227 */ /* 0x001fc800078e00ff */
[----:B------:R-:W-:Y:S01]  /*9610*/  IMAD.IADD R7, R7, 0x1, R11 ;  /* 0x0000000107077824 */ /* 0x000fe200078e020b */
[----:B------:R-:W-:Y:S01]  /*9620*/  MOV R11, R9 ;  /* 0x00000009000b7202 */ /* 0x000fe20000000f00 */
[----:B-1----:R-:W-:Y:S01]  /*9630*/  IMAD R12, R22, UR4, RZ ;  /* 0x00000004160c7c24 */ /* 0x002fe2000f8e02ff */
[----:B------:R-:W-:Y:S01]  /*9640*/  @P0 SHF.R.U32.HI R11, RZ, R15, R10 ;  /* 0x0000000fff0b0219 */ /* 0x000fe2000001160a */
[----:B------:R-:W-:Y:S01]  /*9650*/  IMAD.IADD R5, R5, 0x1, R13 ;  /* 0x0000000105057824 */ /* 0x000fe200078e020d */
[----:B------:R-:W-:Y:S01]  /*9660*/  ULDC.64 UR4, c[0x0][0xbe0] ;  /* 0x0002f80000047ab9 */ /* 0x000fe20000000a00 */
[----:B------:R-:W-:-:S04]  /*9670*/  @P0 IMAD.HI.U32 R90, R9, R90, RZ ;  /* 0x0000005a095a0227 */ /* 0x000fc800078e00ff */
[----:B------:R-:W-:Y:S02]  /*9680*/  IMAD R15, R23, UR9, R12 ;  /* 0x00000009170f7c24 */ /* 0x000fe4000f8e020c */
[----:B------:R-:W-:Y:S01]  /*9690*/  IMAD.WIDE.U32 R6, R22, UR9, R6 ;  /* 0x0000000916067c25 */ /* 0x000fe2000f8e0006 */
[----:B------:R-:W-:-:S03]  /*96a0*/  ULDC.64 UR8, c[0x0][0xb28] ;  /* 0x0002ca0000087ab9 */ /* 0x000fc60000000a00 */
[----:B------:R-:W-:Y:S01]  /*96b0*/  IMAD.MOV.U32 R13, RZ, RZ, R9 ;  /* 0x000000ffff0d7224 */ /* 0x000fe200078e0009 */
[----:B------:R-:W-:Y:S01]  /*96c0*/  @P0 SHF.R.U32.HI R13, RZ, R91, R90 ;  /* 0x0000005bff0d0219 */ /* 0x000fe2000001165a */
[----:B------:R-:W-:Y:S01]  /*96d0*/  IMAD R10, R14, UR4, RZ ;  /* 0x000000040e0a7c24 */ /* 0x000fe2000f8e02ff */
[----:B------:R-:W-:Y:S01]  /*96e0*/  IADD3 R7, R7, R15, RZ ;  /* 0x0000000f07077210 */ /* 0x000fe20007ffe0ff */
[----:B------:R-:W-:Y:S01]  /*96f0*/  IMAD.WIDE.U32 R4, R21, UR4, R4 ;  /* 0x0000000415047c25 */ /* 0x000fe2000f8e0004 */
[----:B------:R-:W-:-:S03]  /*9700*/  SHF.R.S32.HI R15, RZ, 0x1f, R11 ;  /* 0x0000001fff0f7819 */ /* 0x000fc6000001140b */
[----:B------:R-:W-:Y:S01]  /*9710*/  IMAD R14, R14, UR6, RZ ;  /* 0x000000060e0e7c24 */ /* 0x000fe2000f8e02ff */
[----:B------:R-:W-:Y:S01]  /*9720*/  IADD3 R4, P0, R11, R4, RZ ;  /* 0x000000040b047210 */ /* 0x000fe20007f1e0ff */
[C---:B------:R-:W-:Y:S01]  /*9730*/  IMAD R12, R21.reuse, UR5, R10 ;  /* 0x00000005150c7c24 */ /* 0x040fe2000f8e020a */
[----:B------:R-:W-:Y:S01]  /*9740*/  SHF.R.S32.HI R10, RZ, 0x1f, R13 ;  /* 0x0000001fff0a7819 */ /* 0x000fe2000001140d */
[----:B------:R-:W-:Y:S01]  /*9750*/  IMAD.MOV R11, RZ, RZ, -R11 ;  /* 0x000000ffff0b7224 */ /* 0x000fe200078e0a0b */
[----:B------:R-:W-:Y:S01]  /*9760*/  ULDC.64 UR4, c[0x0][0xb30] ;  /* 0x0002cc0000047ab9 */ /* 0x000fe20000000a00 */
[----:B------:R-:W-:Y:S01]  /*9770*/  IMAD R17, R21, UR7, R14 ;  /* 0x0000000715117c24 */ /* 0x000fe2000f8e020e */
[----:B------:R-:W-:Y:S01]  /*9780*/  IADD3.X R5, R15, R5, R12, P0, !PT ;  /* 0x000000050f057210 */ /* 0x000fe200007fe40c */
[----:B------:R-:W-:Y:S01]  /*9790*/  IMAD.WIDE.U32 R6, R21, UR6, R6 ;  /* 0x0000000615067c25 */ /* 0x000fe2000f8e0006 */
[----:B------:R-:W-:Y:S01]  /*97a0*/  ULDC.64 UR6, c[0x0][0xbc8] ;  /* 0x0002f20000067ab9 */ /* 0x000fe20000000a00 */
[----:B------:R-:W-:-:S02]  /*97b0*/  IADD3 R21, R88, -R89, RZ ;  /* 0x8000005958157210 */ /* 0x000fc40007ffe0ff */
[----:B------:R-:W-:Y:S01]  /*97c0*/  IMAD.MOV R14, RZ, RZ, -R13 ;  /* 0x000000ffff0e7224 */ /* 0x000fe200078e0a0d */
[----:B------:R-:W-:Y:S01]  /*97d0*/  IADD3 R7, R7, R17, RZ ;  /* 0x0000001107077210 */ /* 0x000fe20007ffe0ff */
[----:B------:R-:W-:Y:S02]  /*97e0*/  IMAD R10, R10, UR4, RZ ;  /* 0x000000040a0a7c24 */ /* 0x000fe4000f8e02ff */
[C-C-:B------:R-:W-:Y:S02]  /*97f0*/  IMAD R11, R18.reuse, R11, R9.reuse ;  /* 0x0000000b120b7224 */ /* 0x140fe400078e0209 */
[----:B------:R-:W-:Y:S02]  /*9800*/  IMAD R9, R18, R14, R9 ;  /* 0x0000000e12097224 */ /* 0x000fe400078e0209 */
[C---:B------:R-:W-:Y:S01]  /*9810*/  IMAD R15, R13.reuse, UR5, R10 ;  /* 0x000000050d0f7c24 */ /* 0x040fe2000f8e020a */
[----:B------:R-:W-:Y:S01]  /*9820*/  SHF.R.S32.HI R10, RZ, 0x1f, R11 ;  /* 0x0000001fff0a7819 */ /* 0x000fe2000001140b */
[----:B------:R-:W-:Y:S01]  /*9830*/  IMAD.WIDE.U32 R6, R13, UR4, R6 ;  /* 0x000000040d067c25 */ /* 0x000fe2000f8e0006 */
[----:B------:R-:W-:Y:S01]  /*9840*/  SHF.R.S32.HI R12, RZ, 0x1f, R9 ;  /* 0x0000001fff0c7819 */ /* 0x000fe20000011409 */
[----:B------:R-:W0:Y:S01]  /*9850*/  S2UR UR5, SR_CgaCtaId ;  /* 0x00000000000579c3 */ /* 0x000e220000008800 */
[----:B------:R-:W-:Y:S01]  /*9860*/  UMOV UR4, 0x400 ;  /* 0x0000040000047882 */ /* 0x000fe20000000000 */
[----:B------:R-:W-:-:S02]  /*9870*/  IMAD R10, R10, UR6, RZ ;  /* 0x000000060a0a7c24 */ /* 0x000fc4000f8e02ff */
        /* <DEDUP_REMOVED lines=11> */
[----:B------:R-:W-:Y:S01]  /*9930*/  IADD3 R5, R7, R11, RZ ;  /* 0x0000000b07057210 */ /* 0x000fe20007ffe0ff */
[----:B------:R-:W-:Y:S01]  /*9940*/  IMAD R8, R19, 0x80, R8 ;  /* 0x0000008013087824 */ /* 0x000fe200078e0208 */
[----:B------:R-:W-:Y:S01]  /*9950*/  LEA R20, P1, R6, UR8, 0x2 ;  /* 0x0000000806147c11 */ /* 0x000fe2000f8210ff */
[----:B0-----:R-:W-:Y:S01]  /*9960*/  ULEA UR4, UR5, UR4, 0x18 ;  /* 0x0000000405047291 */ /* 0x001fe2000f8ec03f */
        /* <DEDUP_REMOVED lines=8> */
[-C--:B------:R-:W-:Y:S01]  /*99f0*/  ISETP.GE.OR P1, PT, R8, R19.reuse, P0 ;  /* 0x000000130800720c */ /* 0x080fe20000726670 */
[----:B------:R-:W-:Y:S01]  /*9a00*/  IMAD.SHL.U32 R21, R21, 0x2, RZ ;  /* 0x0000000215157824 */ /* 0x000fe200078e00ff */
[-C--:B------:R-:W-:Y:S01]  /*9a10*/  ISETP.GE.OR P0, PT, R18, R19.reuse, P0 ;  /* 0x000000131200720c */ /* 0x080fe20000706670 */
[----:B------:R-:W-:Y:S01]  /*9a20*/  SHFL.IDX PT, R6, R10, 0x1, 0x1c1f ;  /* 0x003c1f000a067f89 */ /* 0x000fe200000e0000 */
[----:B------:R-:W-:Y:S01]  /*9a30*/  UPRMT UR4, URZ, 0x654, UR4 ;  /* 0x000006543f047896 */ /* 0x000fe20008000004 */
[----:B------:R-:W-:-:S02]  /*9a40*/  ISETP.GE.AND P2, PT, R8, R19, PT ;  /* 0x000000130800720c */ /* 0x000fc40003f46270 */
[----:B------:R-:W1:Y:S04]  /*9a50*/  SHFL.IDX PT, R7, R9, 0x1, 0x1c1f ;  /* 0x003c1f0009077f89 */ /* 0x000e6800000e0000 */
[----:B------:R2:W3:Y:S02]  /*9a60*/  SHFL.IDX PT, R16, R20, RZ, 0x1c1f ;  /* 0x001c1fff14107589 */ /* 0x0004e400000e0000 */
[----:B------:R-:W-:Y:S02]  /*9a70*/  SYNCS.ARRIVE.TRANS64.RED.A1T0 RZ, [UR4], RZ ;  /* 0x000000ffffff79a7 */ /* 0x000fe40008100404 */
[----:B------:R2:W4:Y:S04]  /*9a80*/  SHFL.IDX PT, R17, R22, RZ, 0x1c1f ;  /* 0x001c1fff16117589 */ /* 0x00052800000e0000 */
[----:B0-----:R2:W-:Y:S04]  /*9a90*/  @!P1 ST.E desc[UR36][R4.64], R3 ;  /* 0x0000000304009985 */ /* 0x0015e8000c101924 */
[----:B-1----:R2:W-:Y:S01]  /*9aa0*/  @!P0 ST.E desc[UR36][R6.64], R0 ;  /* 0x0000000006008985 */ /* 0x0025e2000c101924 */
[----:B------:R-:W-:Y:S05]  /*9ab0*/  @P2 BRA `(.L_x_2226) ;  /* 0x0000000400782947 */ /* 0x000fea0003800000 */
[C---:B--2---:R-:W-:Y:S01]  /*9ac0*/  VIADD R0, R21.reuse, 0x8 ;  /* 0x0000000815007836 */ /* 0x044fe20000000000 */
[----:B------:R-:W-:Y:S01]  /*9ad0*/  ULDC UR4, c[0x0][0xac8] ;  /* 0x0002b20000047ab9 */ /* 0x000fe20000000800 */
[C---:B------:R-:W-:Y:S01]  /*9ae0*/  IADD3 R3, R21.reuse, 0x10, RZ ;  /* 0x0000001015037810 */ /* 0x040fe20007ffe0ff */
[C---:B------:R-:W-:Y:S01]  /*9af0*/  VIADD R8, R21.reuse, 0x18 ;  /* 0x0000001815087836 */ /* 0x040fe20000000000 */
[C---:B------:R-:W-:Y:S01]  /*9b00*/  ISETP.GE.AND P2, PT, R21.reuse, UR4, PT ;  /* 0x0000000415007c0c */ /* 0x040fe2000bf46270 */
[C---:B------:R-:W-:Y:S01]  /*9b10*/  VIADD R10, R21.reuse, 0x30 ;  /* 0x00000030150a7836 */ /* 0x040fe20000000000 */
[----:B------:R-:W-:Y:S01]  /*9b20*/  ISETP.GE.AND P3, PT, R0, UR4, PT ;  /* 0x0000000400007c0c */ /* 0x000fe2000bf66270 */
[----:B------:R-:W-:Y:S01]  /*9b30*/  VIADD R11, R21, 0x38 ;  /* 0x00000038150b7836 */ /* 0x000fe20000000000 */
[----:B------:R-:W-:Y:S01]  /*9b40*/  ISETP.GE.AND P0, PT, R3, UR4, PT ;  /* 0x0000000403007c0c */ /* 0x000fe2000bf06270 */
[C---:B------:R-:W-:Y:S01]  /*9b50*/  VIADD R15, R21.reuse, 0x60 ;  /* 0x00000060150f7836 */ /* 0x040fe20000000000 */
[----:B------:R-:W-:-:S02]  /*9b60*/  IADD3 R9, R21, 0x28, RZ ;  /* 0x0000002815097810 */ /* 0x000fc40007ffe0ff */
[----:B------:R-:W-:Y:S02]  /*9b70*/  ISETP.GE.AND P1, PT, R8, UR4, PT ;  /* 0x0000000408007c0c */ /* 0x000fe4000bf26270 */
[C---:B------:R-:W-:Y:S02]  /*9b80*/  IADD3 R12, R21.reuse, 0x40, RZ ;  /* 0x00000040150c7810 */ /* 0x040fe40007ffe0ff */
[----:B------:R-:W-:Y:S01]  /*9b90*/  ISETP.GE.AND P4, PT, R10, UR4, PT ;  /* 0x000000040a007c0c */ /* 0x000fe2000bf86270 */
[----:B---34-:R-:W-:Y:S01]  /*9ba0*/  @!P2 IMAD.WIDE R4, R21, 0x4, R16 ;  /* 0x000000041504a825 */ /* 0x018fe200078e0210 */
[----:B------:R-:W-:Y:S02]  /*9bb0*/  ISETP.GE.AND P5, PT, R11, UR4, PT ;  /* 0x000000040b007c0c */ /* 0x000fe4000bfa6270 */
[----:B------:R-:W-:Y:S02]  /*9bc0*/  @!P3 LEA.HI R0, R0, R0, RZ, 0x1 ;  /* 0x000000000000b211 */ /* 0x000fe400078f08ff */
[----:B------:R0:W-:Y:S01]  /*9bd0*/  @!P2 ST.E.64 desc[UR36][R4.64], R24 ;  /* 0x000000180400a985 */ /* 0x0001e2000c101b24 */
[----:B------:R-:W-:-:S02]  /*9be0*/  @!P0 LEA.HI R3, R3, R3, RZ, 0x1 ;  /* 0x0000000303038211 */ /* 0x000fc400078f08ff */
[----:B------:R-:W-:Y:S01]  /*9bf0*/  @!P3 LOP3.LUT R7, R0, 0xfffffffe, RZ, 0xc0, !PT ;  /* 0xfffffffe0007b812 */ /* 0x000fe200078ec0ff */
[----:B------:R-:W-:Y:S01]  /*9c00*/  VIADD R0, R21, 0x20 ;  /* 0x0000002015007836 */ /* 0x000fe20000000000 */
[----:B------:R-:W-:Y:S02]  /*9c10*/  ISETP.GE.AND P6, PT, R12, UR4, PT ;  /* 0x000000040c007c0c */ /* 0x000fe4000bfc6270 */
[----:B------:R-:W-:Y:S01]  /*9c20*/  @!P0 LOP3.LUT R3, R3, 0xfffffffe, RZ, 0xc0, !PT ;  /* 0xfffffffe03038812 */ /* 0x000fe200078ec0ff */
[--C-:B------:R-:W-:Y:S01]  /*9c30*/  @!P3 IMAD.WIDE R6, R7, 0x4, R16.reuse ;  /* 0x000000040706b825 */ /* 0x100fe200078e0210 */
[----:B------:R-:W-:Y:S02]  /*9c40*/  ISETP.GE.AND P2, PT, R0, UR4, PT ;  /* 0x0000000400007c0c */ /* 0x000fe4000bf46270 */
[----:B------:R-:W-:Y:S02]  /*9c50*/  @!P1 LEA.HI R8, R8, R8, RZ, 0x1 ;  /* 0x0000000808089211 */ /* 0x000fe400078f08ff */
[----:B------:R1:W-:Y:S01]  /*9c60*/  @!P3 ST.E.64 desc[UR36][R6.64], R28 ;  /* 0x0000001c0600b985 */ /* 0x0003e2000c101b24 */
[----:B------:R-:W-:Y:S01]  /*9c70*/  ISETP.GE.AND P3, PT, R9, UR4, PT ;  /* 0x0000000409007c0c */ /* 0x000fe2000bf66270 */
[----:B0-----:R-:W-:Y:S01]  /*9c80*/  @!P0 IMAD.WIDE R4, R3, 0x4, R16 ;  /* 0x0000000403048825 */ /* 0x001fe200078e0210 */
[----:B------:R-:W-:-:S02]  /*9c90*/  @!P4 LEA.HI R10, R10, R10, RZ, 0x1 ;  /* 0x0000000a0a0ac211 */ /* 0x000fc400078f08ff */
[----:B------:R-:W-:Y:S02]  /*9ca0*/  @!P6 LEA.HI R12, R12, R12, RZ, 0x1 ;  /* 0x0000000c0c0ce211 */ /* 0x000fe400078f08ff */
[----:B------:R0:W-:Y:S01]  /*9cb0*/  @!P0 ST.E.64 desc[UR36][R4.64], R32 ;  /* 0x0000002004008985 */ /* 0x0001e2000c101b24 */
[----:B------:R-:W-:Y:S02]  /*9cc0*/  IADD3 R14, R21, 0x58, RZ ;  /* 0x00000058150e7810 */ /* 0x000fe40007ffe0ff */
[----:B------:R-:W-:-:S04]  /*9cd0*/  @!P2 LEA.HI R0, R0, R0, RZ, 0x1 ;  /* 0x000000000000a211 */ /* 0x000fc800078f08ff */
[----:B------:R-:W-:Y:S02]  /*9ce0*/  @!P3 LEA.HI R3, R9, R9, RZ, 0x1 ;  /* 0x000000090903b211 */ /* 0x000fe400078f08ff */
[----:B-1----:R-:W-:Y:S02]  /*9cf0*/  @!P1 LOP3.LUT R7, R8, 0xfffffffe, RZ, 0xc0, !PT ;  /* 0xfffffffe08079812 */ /* 0x002fe400078ec0ff */
[----:B------:R-:W-:Y:S02]  /*9d00*/  @!P2 LOP3.LUT R9, R0, 0xfffffffe, RZ, 0xc0, !PT ;  /* 0xfffffffe0009a812 */ /* 0x000fe400078ec0ff */
[----:B------:R-:W-:Y:S01]  /*9d10*/  @!P3 LOP3.LUT R3, R3, 0xfffffffe, RZ, 0xc0, !PT ;  /* 0xfffffffe0303b812 */ /* 0x000fe200078ec0ff */
[--C-:B------:R-:W-:Y:S01]  /*9d20*/  @!P1 IMAD.WIDE R6, R7, 0x4, R16.reuse ;  /* 0x0000000407069825 */ /* 0x100fe200078e0210 */
[----:B------:R-:W-:Y:S02]  /*9d30*/  @!P5 LEA.HI R0, R11, R11, RZ, 0x1 ;  /* 0x0000000b0b00d211 */ /* 0x000fe400078f08ff */
[----:B------:R-:W-:Y:S01]  /*9d40*/  @!P4 LOP3.LUT R11, R10, 0xfffffffe, RZ, 0xc0, !PT ;  /* 0xfffffffe0a0bc812 */ /* 0x000fe200078ec0ff */
[--C-:B0-----:R-:W-:Y:S01]  /*9d50*/  @!P3 IMAD.WIDE R4, R3, 0x4, R16.reuse ;  /* 0x000000040304b825 */ /* 0x101fe200078e0210 */
[----:B------:R-:W-:Y:S01]  /*9d60*/  @!P5 LOP3.LUT R13, R0, 0xfffffffe, RZ, 0xc0, !PT ;  /* 0xfffffffe000dd812 */ /* 0x000fe200078ec0ff */
[----:B------:R0:W-:Y:S01]  /*9d70*/  @!P1 ST.E.64 desc[UR36][R6.64], R36 ;  /* 0x0000002406009985 */ /* 0x0001e2000c101b24 */
[----:B------:R-:W-:Y:S01]  /*9d80*/  @!P6 LOP3.LUT R3, R12, 0xfffffffe, RZ, 0xc0, !PT ;  /* 0xfffffffe0c03e812 */ /* 0x000fe200078ec0ff */
[----:B------:R-:W-:-:S04]  /*9d90*/  @!P2 IMAD.WIDE R8, R9, 0x4, R16 ;  /* 0x000000040908a825 */ /* 0x000fc800078e0210 */
[----:B------:R-:W-:Y:S01]  /*9da0*/  VIADD R0, R21, 0x48 ;  /* 0x0000004815007836 */ /* 0x000fe20000000000 */
[----:B------:R1:W-:Y:S01]  /*9db0*/  @!P2 ST.E.64 desc[UR36][R8.64], R40 ;  /* 0x000000280800a985 */ /* 0x0003e2000c101b24 */
[----:B------:R-:W-:-:S03]  /*9dc0*/  ISETP.GE.AND P2, PT, R14, UR4, PT ;  /* 0x000000040e007c0c */ /* 0x000fc6000bf46270 */
[----:B------:R2:W-:Y:S01]  /*9dd0*/  @!P3 ST.E.64 desc[UR36][R4.64], R44 ;  /* 0x0000002c0400b985 */ /* 0x0005e2000c101b24 */
[----:B------:R-:W-:Y:S01]  /*9de0*/  ISETP.GE.AND P0, PT, R0, UR4, PT ;  /* 0x0000000400007c0c */ /* 0x000fe2000bf06270 */
[----:B0-----:R-:W-:Y:S01]  /*9df0*/  @!P4 IMAD.WIDE R6, R11, 0x4, R16 ;  /* 0x000000040b06c825 */ /* 0x001fe200078e0210 */
[----:B------:R-:W-:-:S03]  /*9e00*/  ISETP.GE.AND P3, PT, R15, UR4, PT ;  /* 0x000000040f007c0c */ /* 0x000fc6000bf66270 */
[--C-:B------:R-:W-:Y:S01]  /*9e10*/  @!P5 IMAD.WIDE R10, R13, 0x4, R16.reuse ;  /* 0x000000040d0ad825 */ /* 0x100fe200078e0210 */
[----:B------:R0:W-:Y:S01]  /*9e20*/  @!P4 ST.E.64 desc[UR36][R6.64], R48 ;  /* 0x000000300600c985 */ /* 0x0001e2000c101b24 */
[----:B-1----:R-:W-:Y:S02]  /*9e30*/  IADD3 R9, R21, 0x70, RZ ;  /* 0x0000007015097810 */ /* 0x002fe40007ffe0ff */
[----:B------:R-:W-:Y:S01]  /*9e40*/  @!P6 IMAD.WIDE R12, R3, 0x4, R16 ;  /* 0x00000004030ce825 */ /* 0x000fe200078e0210 */
[----:B------:R1:W-:Y:S01]  /*9e50*/  @!P5 ST.E.64 desc[UR36][R10.64], R52 ;  /* 0x000000340a00d985 */ /* 0x0003e2000c101b24 */
[----:B------:R-:W-:Y:S02]  /*9e60*/  @!P2 LEA.HI R14, R14, R14, RZ, 0x1 ;  /* 0x0000000e0e0ea211 */ /* 0x000fe400078f08ff */
[C---:B------:R-:W-:Y:S01]  /*9e70*/  VIADD R3, R21.reuse, 0x50 ;  /* 0x0000005015037836 */ /* 0x040fe20000000000 */
[----:B------:R3:W-:Y:S01]  /*9e80*/  @!P6 ST.E.64 desc[UR36][R12.64], R56 ;  /* 0x000000380c00e985 */ /* 0x0007e2000c101b24 */
[----:B--2---:R-:W-:Y:S01]  /*9e90*/  VIADD R5, R21, 0x78 ;  /* 0x0000007815057836 */ /* 0x004fe20000000000 */
[----:B------:R-:W-:Y:S01]  /*9ea0*/  ISETP.GE.AND P5, PT, R9, UR4, PT ;  /* 0x0000000409007c0c */ /* 0x000fe2000bfa6270 */
[----:B------:R-:W-:Y:S01]  /*9eb0*/  VIADD R8, R21, 0x68 ;  /* 0x0000006815087836 */ /* 0x000fe20000000000 */
[----:B------:R-:W-:-:S02]  /*9ec0*/  ISETP.GE.AND P1, PT, R3, UR4, PT ;  /* 0x0000000403007c0c */ /* 0x000fc4000bf26270 */
[----:B------:R-:W-:Y:S02]  /*9ed0*/  ISETP.GE.AND P6, PT, R5, UR4, PT ;  /* 0x0000000405007c0c */ /* 0x000fe4000bfc6270 */
[----:B------:R-:W-:Y:S02]  /*9ee0*/  ISETP.GE.AND P4, PT, R8, UR4, PT ;  /* 0x0000000408007c0c */ /* 0x000fe4000bf86270 */
[----:B------:R-:W-:Y:S02]  /*9ef0*/  @!P0 LEA.HI R0, R0, R0, RZ, 0x1 ;  /* 0x0000000000008211 */ /* 0x000fe400078f08ff */
[----:B------:R-:W-:-:S03]  /*9f00*/  @!P3 LEA.HI R15, R15, R15, RZ, 0x1 ;  /* 0x0000000f0f0fb211 */ /* 0x000fc600078f08ff */
[----:B------:R-:W-:Y:S02]  /*9f10*/  @!P5 LEA.HI R4, R9, R9, RZ, 0x1 ;  /* 0x000000090904d211 */ /* 0x000fe400078f08ff */
[----:B------:R-:W-:Y:S02]  /*9f20*/  @!P1 LEA.HI R3, R3, R3, RZ, 0x1 ;  /* 0x0000000303039211 */ /* 0x000fe400078f08ff */
[----:B0-----:R-:W-:Y:S02]  /*9f30*/  @!P6 LEA.HI R6, R5, R5, RZ, 0x1 ;  /* 0x000000050506e211 */ /* 0x001fe400078f08ff */
[----:B------:R-:W-:Y:S02]  /*9f40*/  @!P4 LEA.HI R8, R8, R8, RZ, 0x1 ;  /* 0x000000080808c211 */ /* 0x000fe400078f08ff */
[----:B------:R-:W-:Y:S02]  /*9f50*/  @!P0 LOP3.LUT R5, R0, 0xfffffffe, RZ, 0xc0, !PT ;  /* 0xfffffffe00058812 */ /* 0x000fe400078ec0ff */
[----:B------:R-:W-:-:S02]  /*9f60*/  @!P1 LOP3.LUT R3, R3, 0xfffffffe, RZ, 0xc0, !PT ;  /* 0xfffffffe03039812 */ /* 0x000fc400078ec0ff */
[----:B------:R-:W-:Y:S02]  /*9f70*/  @!P2 LOP3.LUT R9, R14, 0xfffffffe, RZ, 0xc0, !PT ;  /* 0xfffffffe0e09a812 */ /* 0x000fe400078ec0ff */
[----:B-1----:R-:W-:Y:S02]  /*9f80*/  @!P3 LOP3.LUT R11, R15, 0xfffffffe, RZ, 0xc0, !PT ;  /* 0xfffffffe0f0bb812 */ /* 0x002fe400078ec0ff */
[----:B---3--:R-:W-:Y:S01]  /*9f90*/  @!P4 LOP3.LUT R13, R8, 0xfffffffe, RZ, 0xc0, !PT ;  /* 0xfffffffe080dc812 */ /* 0x008fe200078ec0ff */
        /* <DEDUP_REMOVED lines=16> */
.L_x_2226:
[----:B------:R-:W-:Y:S05]  /*a0a0*/  BSYNC B0 ;  /* 0x0000000000007941 */ /* 0x000fea0003800000 */
.L_x_2225:
[----:B------:R-:W-:Y:S01]  /*a0b0*/  ISETP.GE.AND P0, PT, R18, R19, PT ;  /* 0x000000131200720c */ /* 0x000fe20003f06270 */
[----:B0-----:R0:W1:Y:S04]  /*a0c0*/  SHFL.IDX PT, R15, R22, 0x1, 0x1c1f ;  /* 0x003c1f00160f7f89 */ /* 0x00106800000e0000 */
[----:B------:R0:W0:Y:S08]  /*a0d0*/  SHFL.IDX PT, R14, R20, 0x1, 0x1c1f ;  /* 0x003c1f00140e7f89 */ /* 0x00003000000e0000 */
[----:B------:R-:W-:Y:S05]  /*a0e0*/  @P0 BRA `(.L_x_2185) ;  /* 0x0000004400100947 */ /* 0x000fea0003800000 */
[----:B------:R-:W-:Y:S01]  /*a0f0*/  ULDC UR4, c[0x0][0xac8] ;  /* 0x0002b20000047ab9 */ /* 0x000fe20000000800 */
[C---:B--2---:R-:W-:Y:S01]  /*a100*/  VIADD R0, R21.reuse, 0x8 ;  /* 0x0000000815007836 */ /* 0x044fe20000000000 */
[C---:B------:R-:W-:Y:S01]  /*a110*/  ISETP.GE.AND P0, PT, R21.reuse, UR4, PT ;  /* 0x0000000415007c0c */ /* 0x040fe2000bf06270 */
[C---:B------:R-:W-:Y:S01]  /*a120*/  VIADD R8, R21.reuse, 0x18 ;  /* 0x0000001815087836 */ /* 0x040fe20000000000 */
[C---:B------:R-:W-:Y:S01]  /*a130*/  IADD3 R3, R21.reuse, 0x10, RZ ;  /* 0x0000001015037810 */ /* 0x040fe20007ffe0ff */
[C---:B------:R-:W-:Y:S01]  /*a140*/  VIADD R9, R21.reuse, 0x20 ;  /* 0x0000002015097836 */ /* 0x040fe20000000000 */
[----:B------:R-:W-:Y:S01]  /*a150*/  ISETP.GE.AND P5, PT, R0, UR4, PT ;  /* 0x0000000400007c0c */ /* 0x000fe2000bfa6270 */
[----:B------:R-:W-:Y:S01]  /*a160*/  VIADD R11, R21, 0x30 ;  /* 0x00000030150b7836 */ /* 0x000fe20000000000 */
[----:B------:R-:W-:Y:S01]  /*a170*/  ISETP.GE.AND P6, PT, R3, UR4, PT ;  /* 0x0000000403007c0c */ /* 0x000fe2000bfc6270 */
[C---:B------:R-:W-:Y:S01]  /*a180*/  VIADD R12, R21.reuse, 0x38 ;  /* 0x00000038150c7836 */ /* 0x040fe20000000000 */
[C---:B------:R-:W-:Y:S01]  /*a190*/  IADD3 R10, R21.reuse, 0x28, RZ ;  /* 0x00000028150a7810 */ /* 0x040fe20007ffe0ff */
[----:B------:R-:W-:Y:S01]  /*a1a0*/  VIADD R18, R21, 0x48 ;  /* 0x0000004815127836 */ /* 0x000fe20000000000 */
[----:B------:R-:W-:Y:S01]  /*a1b0*/  ISETP.GE.AND P4, PT, R9, UR4, PT ;  /* 0x0000000409007c0c */ /* 0x000fe2000bf86270 */
[C---:B------:R-:W-:Y:S01]  /*a1c0*/  VIADD R19, R21.reuse, 0x68 ;  /* 0x0000006815137836 */ /* 0x040fe20000000000 */
[----:B------:R-:W-:Y:S01]  /*a1d0*/  ISETP.GE.AND P3, PT, R10, UR4, PT ;  /* 0x000000040a007c0c */ /* 0x000fe2000bf66270 */
[----:B01----:R-:W-:Y:S01]  /*a1e0*/  @!P0 IMAD.WIDE R4, R21, 0x4, R14 ;  /* 0x0000000415048825 */ /* 0x003fe200078e020e */
        /* <DEDUP_REMOVED lines=14> */
[----:B------:R-:W-:Y:S01]  /*a2d0*/  @!P1 LEA.HI R12, R12, R12, RZ, 0x1 ;  /* 0x0000000c0c0c9211 */ /* 0x000fe200078f08ff */
[----:B------:R0:W-:Y:S01]  /*a2e0*/  @!P5 ST.E.64 desc[UR36][R4.64], R30 ;  /* 0x0000001e0400d985 */ /* 0x0001e2000c101b24 */
[----:B------:R-:W-:-:S02]  /*a2f0*/  @!P0 LOP3.LUT R3, R8, 0xfffffffe, RZ, 0xc0, !PT ;  /* 0xfffffffe08038812 */ /* 0x000fc400078ec0ff */
[----:B------:R-:W-:Y:S01]  /*a300*/  @!P4 LOP3.LUT R9, R9, 0xfffffffe, RZ, 0xc0, !PT ;  /* 0xfffffffe0909c812 */ /* 0x000fe200078ec0ff */
[----:B------:R1:W-:Y:S01]  /*a310*/  @!P6 ST.E.64 desc[UR36][R6.64], R34 ;  /* 0x000000220600e985 */ /* 0x0003e2000c101b24 */
[----:B------:R-:W-:Y:S02]  /*a320*/  @!P3 LOP3.LUT R11, R10, 0xfffffffe, RZ, 0xc0, !PT ;  /* 0xfffffffe0a0bb812 */ /* 0x000fe400078ec0ff */
[----:B------:R-:W-:Y:S01]  /*a330*/  @!P2 LOP3.LUT R13, R0, 0xfffffffe, RZ, 0xc0, !PT ;  /* 0xfffffffe000da812 */ /* 0x000fe200078ec0ff */
[C---:B------:R-:W-:Y:S01]  /*a340*/  VIADD R0, R21.reuse, 0x50 ;  /* 0x0000005015007836 */ /* 0x040fe20000000000 */
[----:B---3--:R-:W-:Y:S02]  /*a350*/  IADD3 R16, R21, 0x40, RZ ;  /* 0x0000004015107810 */ /* 0x008fe40007ffe0ff */
[----:B----4-:R-:W-:Y:S02]  /*a360*/  @!P1 LOP3.LUT R17, R12, 0xfffffffe, RZ, 0xc0, !PT ;  /* 0xfffffffe0c119812 */ /* 0x010fe400078ec0ff */
[----:B------:R-:W-:Y:S01]  /*a370*/  ISETP.GE.AND P5, PT, R16, UR4, PT ;  /* 0x0000000410007c0c */ /* 0x000fe2000bfa6270 */
[----:B0-----:R-:W-:Y:S01]  /*a380*/  @!P0 IMAD.WIDE R4, R3, 0x4, R14 ;  /* 0x0000000403048825 */ /* 0x001fe200078e020e */
[----:B------:R-:W-:-:S02]  /*a390*/  ISETP.GE.AND P6, PT, R18, UR4, PT ;  /* 0x0000000412007c0c */ /* 0x000fc4000bfc6270 */
[----:B------:R-:W-:Y:S01]  /*a3a0*/  IADD3 R3, R21, 0x58, RZ ;  /* 0x0000005815037810 */ /* 0x000fe20007ffe0ff */
[--C-:B-1----:R-:W-:Y:S01]  /*a3b0*/  @!P4 IMAD.WIDE R6, R9, 0x4, R14.reuse ;  /* 0x000000040906c825 */ /* 0x102fe200078e020e */
[----:B------:R0:W-:Y:S01]  /*a3c0*/  @!P0 ST.E.64 desc[UR36][R4.64], R38 ;  /* 0x0000002604008985 */ /* 0x0001e2000c101b24 */
[----:B------:R-:W-:Y:S02]  /*a3d0*/  IADD3 R20, R21, 0x70, RZ ;  /* 0x0000007015147810 */ /* 0x000fe40007ffe0ff */
[--C-:B------:R-:W-:Y:S01]  /*a3e0*/  @!P3 IMAD.WIDE R8, R11, 0x4, R14.reuse ;  /* 0x000000040b08b825 */ /* 0x100fe200078e020e */
[----:B------:R1:W-:Y:S01]  /*a3f0*/  @!P4 ST.E.64 desc[UR36][R6.64], R42 ;  /* 0x0000002a0600c985 */ /* 0x0003e2000c101b24 */
[----:B------:R-:W-:Y:S02]  /*a400*/  ISETP.GE.AND P0, PT, R0, UR4, PT ;  /* 0x0000000400007c0c */ /* 0x000fe4000bf06270 */
[----:B------:R-:W-:Y:S01]  /*a410*/  @!P2 IMAD.WIDE R10, R13, 0x4, R14 ;  /* 0x000000040d0aa825 */ /* 0x000fe200078e020e */
[----:B------:R2:W-:Y:S01]  /*a420*/  @!P3 ST.E.64 desc[UR36][R8.64], R46 ;  /* 0x0000002e0800b985 */ /* 0x0005e2000c101b24 */
[----:B------:R-:W-:-:S02]  /*a430*/  ISETP.GE.AND P3, PT, R19, UR4, PT ;  /* 0x0000000413007c0c */ /* 0x000fc4000bf66270 */
[----:B------:R-:W-:Y:S01]  /*a440*/  @!P1 IMAD.WIDE R12, R17, 0x4, R14 ;  /* 0x00000004110c9825 */ /* 0x000fe200078e020e */
[----:B------:R3:W-:Y:S01]  /*a450*/  @!P2 ST.E.64 desc[UR36][R10.64], R50 ;  /* 0x000000320a00a985 */ /* 0x0007e2000c101b24 */
[----:B------:R-:W-:Y:S02]  /*a460*/  ISETP.GE.AND P4, PT, R20, UR4, PT ;  /* 0x0000000414007c0c */ /* 0x000fe4000bf86270 */
[----:B------:R-:W-:Y:S01]  /*a470*/  VIADD R17, R21, 0x60 ;  /* 0x0000006015117836 */ /* 0x000fe20000000000 */
[----:B------:R4:W-:Y:S01]  /*a480*/  @!P1 ST.E.64 desc[UR36][R12.64], R54 ;  /* 0x000000360c009985 */ /* 0x0009e2000c101b24 */
[----:B------:R-:W-:Y:S01]  /*a490*/  ISETP.GE.AND P1, PT, R3, UR4, PT ;  /* 0x0000000403007c0c */ /* 0x000fe2000bf26270 */
[----:B------:R-:W-:Y:S01]  /*a4a0*/  VIADD R21, R21, 0x78 ;  /* 0x0000007815157836 */ /* 0x000fe20000000000 */
[----:B------:R-:W-:Y:S02]  /*a4b0*/  @!P5 LEA.HI R16, R16, R16, RZ, 0x1 ;  /* 0x000000101010d211 */ /* 0x000fe400078f08ff */
[----:B------:R-:W-:-:S02]  /*a4c0*/  ISETP.GE.AND P2, PT, R17, UR4, PT ;  /* 0x0000000411007c0c */ /* 0x000fc4000bf46270 */
[----:B------:R-:W-:Y:S02]  /*a4d0*/  @!P6 LEA.HI R18, R18, R18, RZ, 0x1 ;  /* 0x000000121212e211 */ /* 0x000fe400078f08ff */
[----:B0-----:R-:W-:Y:S02]  /*a4e0*/  @!P5 LOP3.LUT R5, R16, 0xfffffffe, RZ, 0xc0, !PT ;  /* 0xfffffffe1005d812 */ /* 0x001fe400078ec0ff */
[----:B-1----:R-:W-:Y:S02]  /*a4f0*/  @!P6 LOP3.LUT R7, R18, 0xfffffffe, RZ, 0xc0, !PT ;  /* 0xfffffffe1207e812 */ /* 0x002fe400078ec0ff */
[----:B------:R-:W-:Y:S01]  /*a500*/  @!P0 LEA.HI R0, R0, R0, RZ, 0x1 ;  /* 0x0000000000008211 */ /* 0x000fe200078f08ff */
[--C-:B------:R-:W-:Y:S01]  /*a510*/  @!P5 IMAD.WIDE R4, R5, 0x4, R14.reuse ;  /* 0x000000040504d825 */ /* 0x100fe200078e020e */
[----:B--2---:R-:W-:Y:S02]  /*a520*/  @!P1 LEA.HI R8, R3, R3, RZ, 0x1 ;  /* 0x0000000303089211 */ /* 0x004fe400078f08ff */
[----:B------:R-:W-:Y:S01]  /*a530*/  @!P3 LEA.HI R19, R19, R19, RZ, 0x1 ;  /* 0x000000131313b211 */ /* 0x000fe200078f08ff */
[----:B------:R-:W-:Y:S01]  /*a540*/  @!P6 IMAD.WIDE R6, R7, 0x4, R14 ;  /* 0x000000040706e825 */ /* 0x000fe200078e020e */
[----:B------:R-:W-:Y:S01]  /*a550*/  @!P2 LEA.HI R17, R17, R17, RZ, 0x1 ;  /* 0x000000111111a211 */ /* 0x000fe200078f08ff */
[----:B------:R0:W-:Y:S01]  /*a560*/  @!P5 ST.E.64 desc[UR36][R4.64], R58 ;  /* 0x0000003a0400d985 */ /* 0x0001e2000c101b24 */
[----:B------:R-:W-:-:S02]  /*a570*/  @!P4 LEA.HI R20, R20, R20, RZ, 0x1 ;  /* 0x000000141414c211 */ /* 0x000fc400078f08ff */
[----:B------:R-:W-:Y:S01]  /*a580*/  @!P0 LOP3.LUT R3, R0, 0xfffffffe, RZ, 0xc0, !PT ;  /* 0xfffffffe00038812 */ /* 0x000fe200078ec0ff */
[----:B------:R1:W-:Y:S01]  /*a590*/  @!P6 ST.E.64 desc[UR36][R6.64], R62 ;  /* 0x0000003e0600e985 */ /* 0x0003e2000c101b24 */
[----:B------:R-:W-:Y:S02]  /*a5a0*/  @!P1 LOP3.LUT R9, R8, 0xfffffffe, RZ, 0xc0, !PT ;  /* 0xfffffffe08099812 */ /* 0x000fe400078ec0ff */
[----:B------:R-:W-:Y:S02]  /*a5b0*/  @!P2 LOP3.LUT R17, R17, 0xfffffffe, RZ, 0xc0, !PT ;  /* 0xfffffffe1111a812 */ /* 0x000fe400078ec0ff */
[----:B---3--:R-:W-:Y:S02]  /*a5c0*/  @!P3 LOP3.LUT R11, R19, 0xfffffffe, RZ, 0xc0, !PT ;  /* 0xfffffffe130bb812 */ /* 0x008fe400078ec0ff */
        /* <DEDUP_REMOVED lines=18> */
.L_x_2224:
[----:B------:R-:W1:Y:S02]  /*a6f0*/  S2R R0, SR_TID.X ;  /* 0x0000000000007919 */ /* 0x000e640000002100 */
[----:B-1----:R-:W-:-:S05]  /*a700*/  VIADD R3, R0, 0xffffff80 ;  /* 0xffffff8000037836 */ /* 0x002fca0000000000 */
[----:B------:R-:W-:-:S13]  /*a710*/  ISETP.GT.AND P0, PT, R3, 0x7f, PT ;  /* 0x0000007f0300780c */ /* 0x000fda0003f04270 */
[----:B------:R-:W-:Y:S05]  /*a720*/  @P0 BRA `(.L_x_2185) ;  /* 0x0000003c00800947 */ /* 0x000fea0003800000 */
[----:B------:R-:W1:Y:S01]  /*a730*/  S2R R3, SR_CTAID.X ;  /* 0x0000000000037919 */ /* 0x000e620000002500 */
[----:B------:R-:W2:Y:S01]  /*a740*/  LDC R8, c[0x0][0xbe8] ;  /* 0x0002fa00ff087b82 */ /* 0x000ea20000000800 */
[----:B------:R-:W-:Y:S01]  /*a750*/  ULDC UR4, c[0x0][0xa88] ;  /* 0x0002a20000047ab9 */ /* 0x000fe20000000800 */
[----:B-1----:R-:W-:Y:S01]  /*a760*/  LEA R0, R3, R0, 0x7 ;  /* 0x0000000003007211 */ /* 0x002fe200078e38ff */
[----:B--2---:R-:W-:-:S04]  /*a770*/  IMAD R3, R8, UR4, RZ ;  /* 0x0000000408037c24 */ /* 0x004fc8000f8e02ff */
[----:B------:R-:W-:-:S05]  /*a780*/  VIADD R0, R0, 0xffffff80 ;  /* 0xffffff8000007836 */ /* 0x000fca0000000000 */
[----:B------:R-:W-:-:S13]  /*a790*/  ISETP.GE.AND P0, PT, R0, R3, PT ;  /* 0x000000030000720c */ /* 0x000fda0003f06270 */
[----:B------:R-:W-:Y:S05]  /*a7a0*/  @P0 BRA `(.L_x_2185) ;  /* 0x0000003c00600947 */ /* 0x000fea0003800000 */
[----:B------:R-:W-:Y:S01]  /*a7b0*/  ISETP.NE.AND P0, PT, R8, 0x1, PT ;  /* 0x000000010800780c */ /* 0x000fe20003f05270 */
[----:B------:R-:W1:Y:S01]  /*a7c0*/  S2UR UR4, SR_CTAID.Z ;  /* 0x00000000000479c3 */ /* 0x000e620000002700 */
[----:B------:R-:W-:Y:S01]  /*a7d0*/  SHF.R.S32.HI R3, RZ, 0x1f, R16 ;  /* 0x0000001fff037819 */ /* 0x000fe20000011410 */
[----:B------:R-:W-:Y:S02]  /*a7e0*/  ULDC.64 UR6, c[0x0][0xbd0] ;  /* 0x0002f40000067ab9 */ /* 0x000fe40000000a00 */
[----:B------:R-:W-:-:S04]  /*a7f0*/  IMAD.WIDE.U32 R4, R16, UR6, RZ ;  /* 0x0000000610047c25 */ /* 0x000fc8000f8e00ff */
[----:B------:R-:W2:Y:S01]  /*a800*/  LDC.64 R12, c[0x0][0xbd8] ;  /* 0x0002f600ff0c7b82 */ /* 0x000ea20000000a00 */
[----:B------:R-:W-:-:S04]  /*a810*/  IMAD R3, R3, UR6, RZ ;  /* 0x0000000603037c24 */ /* 0x000fc8000f8e02ff */
[----:B------:R-:W-:Y:S02]  /*a820*/  IMAD R3, R16, UR7, R3 ;  /* 0x0000000710037c24 */ /* 0x000fe4000f8e0203 */
[----:B------:R-:W-:Y:S01]  /*a830*/  IMAD.MOV R16, RZ, RZ, -R16 ;  /* 0x000000ffff107224 */ /* 0x000fe200078e0a10 */
[----:B------:R-:W0:Y:S02]  /*a840*/  @P0 LDC R9, c[0x0][0xbec] ;  /* 0x0002fb00ff090b82 */ /* 0x000e240000000800 */
[----:B------:R-:W-:Y:S01]  /*a850*/  IADD3 R5, R5, R3, RZ ;  /* 0x0000000305057210 */ /* 0x000fe20007ffe0ff */
[----:B------:R-:W-:-:S05]  /*a860*/  IMAD.MOV.U32 R3, RZ, RZ, R0 ;  /* 0x000000ffff037224 */ /* 0x000fca00078e0000 */
[----:B------:R-:W3:Y:S01]  /*a870*/  S2UR UR8, SR_CTAID.Y ;  /* 0x00000000000879c3 */ /* 0x000ee20000002600 */
[----:B-1----:R-:W-:-:S07]  /*a880*/  USHF.R.S32.HI UR5, URZ, 0x1f, UR4 ;  /* 0x0000001f3f057899 */ /* 0x002fce0008011404 */
[----:B------:R-:W3:Y:S01]  /*a890*/  LDC R7, c[0x0][0xc50] ;  /* 0x00031400ff077b82 */ /* 0x000ee20000000800 */
[C---:B--2---:R-:W-:Y:S02]  /*a8a0*/  IMAD R10, R12.reuse, UR5, RZ ;  /* 0x000000050c0a7c24 */ /* 0x044fe4000f8e02ff */
[----:B------:R-:W-:-:S04]  /*a8b0*/  IMAD.WIDE.U32 R4, R12, UR4, R4 ;  /* 0x000000040c047c25 */ /* 0x000fc8000f8e0004 */
[----:B------:R-:W-:Y:S01]  /*a8c0*/  IMAD R13, R13, UR4, R10 ;  /* 0x000000040d0d7c24 */ /* 0x000fe2000f8e020a */
[----:B------:R-:W1:Y:S01]  /*a8d0*/  @P0 LDC R11, c[0x0][0xbf0] ;  /* 0x0002fc00ff0b0b82 */ /* 0x000e620000000800 */
[----:B0-----:R-:W-:Y:S01]  /*a8e0*/  @P0 IMAD.HI.U32 R6, R0, R9, RZ ;  /* 0x0000000900060227 */ /* 0x001fe200078e00ff */
[----:B------:R-:W-:Y:S02]  /*a8f0*/  ULDC.64 UR4, c[0x0][0xbe0] ;  /* 0x0002f80000047ab9 */ /* 0x000fe40000000a00 */
[----:B------:R-:W-:Y:S01]  /*a900*/  IADD3 R5, R13, R5, RZ ;  /* 0x000000050d057210 */ /* 0x000fe20007ffe0ff */
[----:B---3--:R-:W-:-:S04]  /*a910*/  IMAD R9, R7, R16, UR8 ;  /* 0x0000000807097e24 */ /* 0x008fc8000f8e0210 */
[----:B------:R-:W-:Y:S01]  /*a920*/  IMAD.WIDE.U32 R4, R9, UR4, R4 ;  /* 0x0000000409047c25 */ /* 0x000fe2000f8e0004 */
[----:B-1----:R-:W-:Y:S02]  /*a930*/  @P0 SHF.R.U32.HI R3, RZ, R11, R6 ;  /* 0x0000000bff030219 */ /* 0x002fe40000011606 */
[----:B------:R-:W-:Y:S02]  /*a940*/  SHF.R.S32.HI R6, RZ, 0x1f, R9 ;  /* 0x0000001fff067819 */ /* 0x000fe40000011409 */
[----:B------:R-:W-:Y:S01]  /*a950*/  IADD3 R4, P0, R3, R4, RZ ;  /* 0x0000000403047210 */ /* 0x000fe20007f1e0ff */
[----:B------:R-:W-:Y:S02]  /*a960*/  IMAD.MOV R7, RZ, RZ, -R3 ;  /* 0x000000ffff077224 */ /* 0x000fe400078e0a03 */
[----:B------:R-:W-:Y:S02]  /*a970*/  IMAD R6, R6, UR4, RZ ;  /* 0x0000000406067c24 */ /* 0x000fe4000f8e02ff */
[----:B------:R-:W-:-:S02]  /*a980*/  IMAD R7, R8, R7, R0 ;  /* 0x0000000708077224 */ /* 0x000fc400078e0200 */
[----:B------:R-:W-:Y:S01]  /*a990*/  IMAD R6, R9, UR5, R6 ;  /* 0x0000000509067c24 */ /* 0x000fe2000f8e0206 */
[----:B------:R-:W-:Y:S01]  /*a9a0*/  SHF.R.S32.HI R9, RZ, 0x1f, R3 ;  /* 0x0000001fff097819 */ /* 0x000fe20000011403 */
[----:B------:R-:W-:Y:S01]  /*a9b0*/  ULDC.64 UR4, c[0x0][0xbc8] ;  /* 0x0002f20000047ab9 */ /* 0x000fe20000000a00 */
        /* <DEDUP_REMOVED lines=12> */
.L_x_2183:
        /* <DEDUP_REMOVED lines=18> */
.L_x_2227:
[----:B------:R-:W-:Y:S01]  /*aba0*/  ULDC UR44, c[0x0][0xc50] ;  /* 0x00031400002c7ab9 */ /* 0x000fe20000000800 */
[----:B------:R-:W-:Y:S01]  /*abb0*/  UMOV UR41, UR6 ;  /* 0x0000000600297c82 */ /* 0x000fe20008000000 */
[----:B------:R-:W-:-:S11]  /*abc0*/  UISETP.NE.AND UP0, UPT, UR44, 0x1, UPT ;  /* 0x000000012c00788c */ /* 0x000fd6000bf05270 */
[----:B------:R-:W-:Y:S01]  /*abd0*/  @UP0 ULDC UR4, c[0x0][0xc54] ;  /* 0x0003150000040ab9 */ /* 0x000fe20000000800 */
[----:B------:R-:W-:Y:S01]  /*abe0*/  @UP0 ULDC UR7, c[0x0][0xc58] ;  /* 0x0003160000070ab9 */ /* 0x000fe20000000800 */
[----:B------:R-:W-:-:S04]  /*abf0*/  UIMAD.WIDE.U32 UR4, UR6, UR4, URZ ;  /* 0x00000004060472a5 */ /* 0x000fc8000f8e003f */
[----:B------:R-:W-:-:S12]  /*ac00*/  @UP0 USHF.R.U32.HI UR41, URZ, UR7, UR5 ;  /* 0x000000073f290299 */ /* 0x000fd80008011605 */
.L_x_2228:
[----:B------:R-:W-:Y:S01]  /*ac10*/  ISETP.GE.AND P0, PT, R31, RZ, PT ;  /* 0x000000ff1f00720c */ /* 0x000fe20003f06270 */
[----:B------:R-:W-:Y:S01]  /*ac20*/  UIADD3 UR4, -UR41, URZ, URZ ;  /* 0x0000003f29047290 */ /* 0x000fe2000fffe13f */
[----:B------:R-:W-:Y:S01]  /*ac30*/  MOV R9, 0x1 ;  /* 0x0000000100097802 */ /* 0x000fe20000000f00 */
[----:B------:R-:W-:Y:S02]  /*ac40*/  IMAD.MOV.U32 R0, RZ, RZ, RZ ;  /* 0x000000ffff007224 */ /* 0x000fe400078e00ff */
[----:B------:R-:W-:Y:S01]  /*ac50*/  UIMAD UR44, UR44, UR4, UR6 ;  /* 0x000000042c2c72a4 */ /* 0x000fe2000f8e0206 */
[----:B------:R-:W-:-:S07]  /*ac60*/  IMAD.MOV.U32 R10, RZ, RZ, 0x1 ;  /* 0x00000001ff0a7424 */ /* 0x000fce00078e00ff */
[----:B------:R-:W-:Y:S05]  /*ac70*/  @!P0 BRA `(.L_x_2229) ;  /* 0x0000003400748947 */ /* 0x000fea0003800000 */
[----:B------:R-:W0:Y:S01]  /*ac80*/  LDC.64 R4, c[0x0][0xa28] ;  /* 0x00028a00ff047b82 */ /* 0x000e220000000a00 */
[----:B------:R-:W-:Y:S01]  /*ac90*/  ULDC UR4, c[0x0][0x448] ;  /* 0x0001120000047ab9 */ /* 0x000fe20000000800 */
[----:B------:R-:W-:Y:S01]  /*aca0*/  ULDC UR7, c[0x0][0x2f0] ;  /* 0x0000bc0000077ab9 */ /* 0x000fe20000000800 */
[----:B------:R-:W-:-:S05]  /*acb0*/  MOV R30, RZ ;  /* 0x000000ff001e7202 */ /* 0x000fca0000000f00 */
[----:B------:R-:W1:Y:S01]  /*acc0*/  S2UR UR48, SR_CTAID.X ;  /* 0x00000000003079c3 */ /* 0x000e620000002500 */
[----:B------:R-:W-:Y:S01]  /*acd0*/  UISETP.NE.AND UP1, UPT, UR4, 0x1, UPT ;  /* 0x000000010400788c */ /* 0x000fe2000bf25270 */
[----:B------:R-:W-:Y:S02]  /*ace0*/  ULDC UR8, c[0x0][0x288] ;  /* 0x0000a20000087ab9 */ /* 0x000fe40000000800 */
[----:B------:R-:W-:Y:S02]  /*acf0*/  ULDC.64 UR4, c[0x0][0x418] ;  /* 0x0001060000047ab9 */ /* 0x000fe40000000a00 */
[----:B------:R-:W-:-:S03]  /*ad00*/  UISETP.NE.U32.AND UP0, UPT, UR4, URZ, UPT ;  /* 0x0000003f0400728c */ /* 0x000fc6000bf05070 */
[----:B------:R-:W-:Y:S01]  /*ad10*/  ULDC UR4, c[0x0][0x424] ;  /* 0x0001090000047ab9 */ /* 0x000fe20000000800 */
[----:B------:R-:W-:-:S03]  /*ad20*/  UISETP.NE.AND.EX UP0, UPT, UR5, URZ, UPT, UP0 ;  /* 0x0000003f0500728c */ /* 0x000fc6000bf05300 */
[----:B------:R-:W-:Y:S01]  /*ad30*/  @UP1 ULDC UR5, c[0x0][0x44c] ;  /* 0x0001130000051ab9 */ /* 0x000fe20000000800 */
[----:B0-----:R-:W-:Y:S01]  /*ad40*/  ISETP.NE.U32.AND P0, PT, R4, RZ, PT ;  /* 0x000000ff0400720c */ /* 0x001fe20003f05070 */
[----:B------:R-:W-:-:S03]  /*ad50*/  USEL UR42, UR4, 0x1, UP0 ;  /* 0x00000001042a7887 */ /* 0x000fc60008000000 */
[----:B------:R-:W-:Y:S01]  /*ad60*/  ISETP.NE.AND.EX P0, PT, R5, RZ, PT, P0 ;  /* 0x000000ff0500720c */ /* 0x000fe20003f05300 */
[----:B-1----:R-:W-:Y:S02]  /*ad70*/  ULEA UR6, UR48, 0x7f, 0x7 ;  /* 0x0000007f30067891 */ /* 0x002fe4000f8e383f */
[----:B------:R-:W-:Y:S02]  /*ad80*/  UIMAD UR42, UR42, UR7, URZ ;  /* 0x000000072a2a72a4 */ /* 0x000fe4000f8e023f */
[----:B------:R-:W-:Y:S01]  /*ad90*/  UIMAD.WIDE.U32 UR4, UR6, UR5, URZ ;  /* 0x00000005060472a5 */ /* 0x000fe2000f8e003f */
[----:B------:R-:W-:-:S03]  /*ada0*/  @UP1 ULDC UR7, c[0x0][0x450] ;  /* 0x0001140000071ab9 */ /* 0x000fc60000000800 */
[----:B------:R-:W-:-:S04]  /*adb0*/  @UP1 USHF.R.U32.HI UR6, URZ, UR7, UR5 ;  /* 0x000000073f061299 */ /* 0x000fc80008011605 */
[----:B------:R-:W0:Y:S01]  /*adc0*/  @P0 LDC.64 R4, c[0x0][0xa28] ;  /* 0x00028a00ff040b82 */ /* 0x000e220000000a00 */
[----:B------:R-:W-:Y:S02]  /*add0*/  UIADD3 UR5, UR42, 0x60, -UR8 ;  /* 0x000000602a057890 */ /* 0x000fe4000fffe808 */
[----:B------:R-:W-:Y:S02]  /*ade0*/  UIADD3 UR4, UR42, 0x5f, URZ ;  /* 0x0000005f2a047890 */ /* 0x000fe4000fffe03f */
[----:B------:R-:W-:Y:S02]  /*adf0*/  UIADD3 UR6, UR5, UR6, URZ ;  /* 0x0000000605067290 */ /* 0x000fe4000fffe03f */
[----:B------:R-:W-:Y:S02]  /*ae00*/  UIMAD.WIDE UR4, UR4, 0x2aaaaaab, URZ ;  /* 0x2aaaaaab040478a5 */ /* 0x000fe4000f8e023f */
[----:B------:R-:W-:Y:S02]  /*ae10*/  UIMAD.WIDE UR6, UR6, 0x2aaaaaab, URZ ;  /* 0x2aaaaaab060678a5 */ /* 0x000fe4000f8e023f */
[----:B------:R-:W-:-:S02]  /*ae20*/  USHF.R.U32.HI UR43, URZ, 0x1f, UR5 ;  /* 0x0000001f3f2b7899 */ /* 0x000fc40008011605 */
[----:B------:R-:W-:Y:S02]  /*ae30*/  USHF.R.U32.HI UR45, URZ, 0x1f, UR7 ;  /* 0x0000001f3f2d7899 */ /* 0x000fe40008011607 */
[----:B------:R-:W-:Y:S02]  /*ae40*/  ULEA.HI.SX32 UR43, UR5, UR43, 0x1c ;  /* 0x0000002b052b7291 */ /* 0x000fe4000f8fe23f */
[----:B------:R-:W-:-:S04]  /*ae50*/  ULEA.HI.SX32 UR45, UR7, UR45, 0x1c ;  /* 0x0000002d072d7291 */ /* 0x000fc8000f8fe23f */
[----:B------:R-:W-:Y:S02]  /*ae60*/  UISETP.LT.AND UP0, UPT, UR43, UR45, UPT ;  /* 0x0000002d2b00728c */ /* 0x000fe4000bf01270 */
[----:B------:R-:W-:Y:S01]  /*ae70*/  UP2UR UR49, UPR, URZ, 0x2 ;  /* 0x000000023f317883 */ /* 0x000fe20008000000 */
[----:B0-----:R-:W-:Y:S01]  /*ae80*/  @P0 IMAD.WIDE R4, R31, 0x4, R4 ;  /* 0x000000041f040825 */ /* 0x001fe200078e0204 */
[----:B------:R-:W-:-:S04]  /*ae90*/  USEL UR11, UR43, UR45, UP0 ;  /* 0x0000002d2b0b7287 */ /* 0x000fc80008000000 */
[----:B------:R-:W-:Y:S01]  /*aea0*/  UISETP.GE.AND UP1, UPT, UR11, 0x1, UPT ;  /* 0x000000010b00788c */ /* 0x000fe2000bf26270 */
[----:B------:R0:W5:Y:S01]  /*aeb0*/  @P0 LDG.E R30, desc[UR36][R4.64] ;  /* 0x00000024041e0981 */ /* 0x000162000c1e1900 */
[----:B------:R-:W-:Y:S02]  /*aec0*/  USHF.R.U32.HI UR9, URZ, 0x10, UR44 ;  /* 0x000000103f097899 */ /* 0x000fe4000801162c */
[----:B------:R-:W-:Y:S02]  /*aed0*/  ULOP3.LUT UR44, UR44, 0xffff, URZ, 0xc0, !UPT ;  /* 0x0000ffff2c2c7892 */ /* 0x000fe4000f8ec03f */
[----:B------:R-:W-:Y:S01]  /*aee0*/  PLOP3.LUT P0, PT, PT, PT, UP1, 0x80, 0x0 ;  /* 0x000000000000781c */ /* 0x000fe20003f0f018 */
[----:B------:R-:W-:Y:S01]  /*aef0*/  UISETP.NE.AND UP0, UPT, UR9, URZ, UPT ;  /* 0x0000003f0900728c */ /* 0x000fe2000bf05270 */
[----:B------:R-:W-:-:S10]  /*af00*/  UMOV UR40, URZ ;  /* 0x0000003f00287c82 */ /* 0x000fd40008000000 */
[----:B------:R-:W-:Y:S01]  /*af10*/  @!UP0 ULDC UR9, c[0x0][0x9f0] ;  /* 0x00027c0000098ab9 */ /* 0x000fe20000000800 */
[----:B0-----:R-:W-:Y:S05]  /*af20*/  @!P0 BRA `(.L_x_2230) ;  /* 0x0000000000788947 */ /* 0x001fea0003800000 */
[----:B------:R-:W-:Y:S01]  /*af30*/  IABS R0, UR9 ;  /* 0x0000000900007c13 */ /* 0x000fe20008000000 */
[----:B------:R-:W-:Y:S02]  /*af40*/  UIADD3 UR6, UR9, -0x1, UR11 ;  /* 0xffffffff09067890 */ /* 0x000fe4000fffe00b */
[----:B------:R-:W-:Y:S01]  /*af50*/  IABS R5, UR9 ;  /* 0x0000000900057c13 */ /* 0x000fe20008000000 */
[----:B------:R-:W-:Y:S01]  /*af60*/  UMOV UR4, URZ ;  /* 0x0000003f00047c82 */ /* 0x000fe20008000000 */
[----:B------:R-:W-:Y:S02]  /*af70*/  R2UR UR10, R0 ;  /* 0x00000000000a72ca */ /* 0x000fe400000e0000 */
[----:B------:R-:W-:Y:S01]  /*af80*/  IABS R4, UR6 ;  /* 0x0000000600047c13 */ /* 0x000fe20008000000 */
[----:B------:R-:W-:-:S03]  /*af90*/  ULOP3.LUT UR6, UR6, UR9, URZ, 0x3c, !UPT ;  /* 0x0000000906067292 */ /* 0x000fc6000f8e3c3f */
[----:B------:R-:W-:-:S07]  /*afa0*/  R2UR UR8, R4 ;  /* 0x00000000040872ca */ /* 0x000fce00000e0000 */
        /* <DEDUP_REMOVED lines=22> */
.L_x_2230:
[----:B------:R-:W-:Y:S02]  /*b110*/  UIMAD UR50, UR44, UR40, URZ ;  /* 0x000000282c3272a4 */ /* 0x000fe4000f8e023f */
[----:B------:R-:W-:Y:S02]  /*b120*/  MOV R3, UR40 ;  /* 0x0000002800037c02 */ /* 0x000fe40008000f00 */
[----:B------:R-:W-:Y:S02]  /*b130*/  MOV R10, 0x1 ;  /* 0x00000001000a7802 */ /* 0x000fe40000000f00 */
[----:B------:R-:W-:-:S05]  /*b140*/  IMAD.U32 R0, RZ, RZ, UR50 ;  /* 0x00000032ff007e24 */ /* 0x000fca000f8e00ff */
        /* <DEDUP_REMOVED lines=17> */
[----:B------:R-:W-:Y:S01]  /*b260*/  MOV R6, UR6 ;  /* 0x0000000600067c02 */ /* 0x000fe20008000f00 */
[----:B------:R-:W-:Y:S01]  /*b270*/  IMAD.U32 R5, RZ, RZ, UR5 ;  /* 0x00000005ff057e24 */ /* 0x000fe2000f8e00ff */
[----:B------:R-:W0:Y:S01]  /*b280*/  LDC.64 R14, c[0x4][R14] ;  /* 0x010000000e0e7b82 */ /* 0x000e220000000a00 */
[----:B------:R-:W-:Y:S01]  /*b290*/  ULDC.64 UR4, c[0x4][0x70] ;  /* 0x01001c0000047ab9 */ /* 0x000fe20000000a00 */
[----:B------:R-:W-:Y:S01]  /*b2a0*/  IMAD.U32 R7, RZ, RZ, UR7 ;  /* 0x00000007ff077e24 */ /* 0x000fe2000f8e00ff */
[----:B------:R-:W-:Y:S01]  /*b2b0*/  MOV R11, UR5 ;  /* 0x00000005000b7c02 */ /* 0x000fe20008000f00 */
[----:B------:R-:W-:Y:S01]  /*b2c0*/  IMAD.U32 R10, RZ, RZ, UR4 ;  /* 0x00000004ff0a7e24 */ /* 0x000fe2000f8e00ff */
[----:B------:R-:W-:Y:S01]  /*b2d0*/  MOV R13, RZ ;  /* 0x000000ff000d7202 */ /* 0x000fe20000000f00 */
[----:B------:R-:W-:-:S02]  /*b2e0*/  IMAD.MOV.U32 R8, RZ, RZ, 0x70 ;  /* 0x00000070ff087424 */ /* 0x000fc400078e00ff */
[----:B------:R-:W-:-:S07]  /*b2f0*/  IMAD.MOV.U32 R12, RZ, RZ, 0x1 ;  /* 0x00000001ff0c7424 */ /* 0x000fce00078e00ff */
[----:B------:R-:W-:-:S07]  /*b300*/  LEPC R20, `(.L_x_2231) ;  /* 0x000000001014794e */ /* 0x000fce0000000000 */
[----:B0----5:R-:W-:Y:S05]  /*b310*/  CALL.ABS.NOINC R14 ;  /* 0x000000000e007343 */ /* 0x021fea0003c00000 */
.L_x_2231:
        /* <DEDUP_REMOVED lines=12> */
[----:B------:R-:W-:Y:S01]  /*b3e0*/  IMAD.U32 R7, RZ, RZ, UR7 ;  /* 0x00000007ff077e24 */ /* 0x000fe2000f8e00ff */
[----:B------:R-:W-:Y:S01]  /*b3f0*/  MOV R11, UR5 ;  /* 0x00000005000b7c02 */ /* 0x000fe20008000f00 */
[----:B------:R-:W-:Y:S01]  /*b400*/  IMAD.U32 R10, RZ, RZ, UR4 ;  /* 0x00000004ff0a7e24 */ /* 0x000fe2000f8e00ff */
[----:B------:R-:W-:Y:S01]  /*b410*/  MOV R13, RZ ;  /* 0x000000ff000d7202 */ /* 0x000fe20000000f00 */
[----:B------:R-:W-:-:S02]  /*b420*/  IMAD.MOV.U32 R8, RZ, RZ, 0x70 ;  /* 0x00000070ff087424 */ /* 0x000fc400078e00ff */
[----:B0-----:R-:W-:-:S07]  /*b430*/  IMAD.MOV.U32 R12, RZ, RZ, 0x1 ;  /* 0x00000001ff0c7424 */ /* 0x001fce00078e00ff */
[----:B------:R-:W-:-:S07]  /*b440*/  LEPC R20, `(.L_x_2233) ;  /* 0x000000001014794e */ /* 0x000fce0000000000 */
[----:B-1---5:R-:W-:Y:S05]  /*b450*/  CALL.ABS.NOINC R14 ;  /* 0x000000000e007343 */ /* 0x022fea0003c00000 */
.L_x_2233:
[----:B------:R0:W1:Y:S01]  /*b460*/  LDC.64 R14, c[0x4][R17] ;  /* 0x01000000110e7b82 */ /* 0x0000620000000a00 */
[----:B------:R-:W-:Y:S01]  /*b470*/  ULDC.64 UR4, c[0x4][0xf0] ;  /* 0x01003c0000047ab9 */ /* 0x000fe20000000a00 */
[----:B------:R-:W-:Y:S01]  /*b480*/  ULDC.64 UR6, c[0x4][0xf8] ;  /* 0x01003e0000067ab9 */ /* 0x000fe20000000a00 */
[----:B------:R-:W-:Y:S01]  /*b490*/  IMAD.U32 R4, RZ, RZ, UR4 ;  /* 0x00000004ff047e24 */ /* 0x000fe2000f8e00ff */
[----:B------:R-:W-:Y:S01]  /*b4a0*/  MOV R6, UR6 ;  /* 0x0000000600067c02 */ /* 0x000fe20008000f00 */
[----:B------:R-:W-:Y:S01]  /*b4b0*/  IMAD.U32 R5, RZ, RZ, UR5 ;  /* 0x00000005ff057e24 */ /* 0x000fe2000f8e00ff */
[----:B------:R-:W-:Y:S01]  /*b4c0*/  ULDC.64 UR4, c[0x4][0x80] ;  /* 0x0100200000047ab9 */ /* 0x000fe20000000a00 */
[----:B------:R-:W-:Y:S01]  /*b4d0*/  IMAD.U32 R7, RZ, RZ, UR7 ;  /* 0x00000007ff077e24 */ /* 0x000fe2000f8e00ff */
[----:B------:R-:W-:Y:S01]  /*b4e0*/  MOV R11, UR5 ;  /* 0x00000005000b7c02 */ /* 0x000fe20008000f00 */
[----:B------:R-:W-:Y:S01]  /*b4f0*/  IMAD.U32 R10, RZ, RZ, UR4 ;  /* 0x00000004ff0a7e24 */ /* 0x000fe2000f8e00ff */
[----:B------:R-:W-:Y:S01]  /*b500*/  MOV R13, RZ ;  /* 0x000000ff000d7202 */ /* 0x000fe20000000f00 */
[----:B------:R-:W-:-:S02]  /*b510*/  IMAD.MOV.U32 R8, RZ, RZ, 0x70 ;  /* 0x00000070ff087424 */ /* 0x000fc400078e00ff */
[----:B0-----:R-:W-:-:S07]  /*b520*/  IMAD.MOV.U32 R12, RZ, RZ, 0x1 ;  /* 0x00000001ff0c7424 */ /* 0x001fce00078e00ff */
[----:B------:R-:W-:-:S07]  /*b530*/  LEPC R20, `(.L_x_2232) ;  /* 0x000000001014794e */ /* 0x000fce0000000000 */
[----:B-1----:R-:W-:Y:S05]  /*b540*/  CALL.ABS.NOINC R14 ;  /* 0x000000000e007343 */ /* 0x002fea0003c00000 */
.L_x_2232:
[----:B------:R-:W0:Y:S01]  /*b550*/  LDC.64 R4, c[0x0][0x9f8] ;  /* 0x00027e00ff047b82 */ /* 0x000e220000000a00 */
[----:B------:R-:W-:Y:S01]  /*b560*/  IMAD.SHL.U32 R6, R19, 0x8, RZ ;  /* 0x0000000813067824 */ /* 0x000fe200078e00ff */
[----:B------:R-:W-:Y:S01]  /*b570*/  ULDC UR4, c[0x0][0x2f4] ;  /* 0x0000bd0000047ab9 */ /* 0x000fe20000000800 */
[----:B------:R-:W-:Y:S01]  /*b580*/  IMAD.MOV.U32 R29, RZ, RZ, R31 ;  /* 0x000000ffff1d7224 */ /* 0x000fe200078e001f */
        /* <DEDUP_REMOVED lines=12> */
[----:B------:R-:W-:Y:S01]  /*b650*/  UMOV UR6, 0xffffffff ;  /* 0xffffffff00067882 */ /* 0x000fe20000000000 */
[----:B------:R-:W-:Y:S02]  /*b660*/  LOP3.LUT R24, R27, 0x80, RZ, 0xfc, !PT ;  /* 0x000000801b187812 */ /* 0x000fe400078efcff */
[----:B------:R-:W-:Y:S02]  /*b670*/  SHF.L.U32 R26, R19, 0x4, RZ ;  /* 0x00000004131a7819 */ /* 0x000fe400000006ff */
[----:B------:R-:W-:Y:S02]  /*b680*/  ISETP.GE.AND P1, PT, R24, UR4, PT ;  /* 0x0000000418007c0c */ /* 0x000fe4000bf26270 */
[----:B------:R-:W-:Y:S02]  /*b690*/  ISETP.GE.AND P3, PT, R27, UR5, PT ;  /* 0x000000051b007c0c */ /* 0x000fe4000bf66270 */
[----:B------:R-:W-:-:S02]  /*b6a0*/  LOP3.LUT R7, R19, 0x7f, RZ, 0xc0, !PT ;  /* 0x0000007f13077812 */ /* 0x000fc400078ec0ff */
[----:B------:R-:W-:Y:S02]  /*b6b0*/  LOP3.LUT R26, R26, 0x70, RZ, 0xc0, !PT ;  /* 0x000000701a1a7812 */ /* 0x000fe400078ec0ff */
[----:B------:R-:W-:Y:S02]  /*b6c0*/  @P0 LOP3.LUT R36, R36, 0x4, RZ, 0xfc, !PT ;  /* 0x0000000424240812 */ /* 0x000fe400078efcff */
[----:B------:R-:W-:Y:S02]  /*b6d0*/  ISETP.GE.AND P0, PT, R25, UR5, PT ;  /* 0x0000000519007c0c */ /* 0x000fe4000bf06270 */
[----:B------:R-:W-:-:S04]  /*b6e0*/  LOP3.LUT R36, R36, 0xfffffffd, RZ, 0xc0, !PT ;  /* 0xfffffffd24247812 */ /* 0x000fc800078ec0ff */
[----:B------:R-:W-:-:S04]  /*b6f0*/  @P2 LOP3.LUT R36, R36, 0x2, RZ, 0xfc, !PT ;  /* 0x0000000224242812 */ /* 0x000fc800078efcff */
[----:B------:R-:W-:-:S04]  /*b700*/  LOP3.LUT R36, R36, 0xfffffffe, RZ, 0xc0, !PT ;  /* 0xfffffffe24247812 */ /* 0x000fc800078ec0ff */
[----:B------:R-:W-:Y:S01]  /*b710*/  @P1 LOP3.LUT R36, R36, 0x1, RZ, 0xfc, !PT ;  /* 0x0000000124241812 */ /* 0x000fe200078efcff */
[----:B01----:R-:W-:Y:S06]  /*b720*/  BRA.DIV UR6, `(.L_x_2234) ;  /* 0x0000003206307947 */ /* 0x003fec000b800000 */
.L_x_2276:
[----:B------:R-:W-:Y:S01]  /*b730*/  UIADD3 UR4, UR51, -0x1, URZ ;  /* 0xffffffff33047890 */ /* 0x000fe2000fffe03f */
[----:B------:R-:W-:Y:S02]  /*b740*/  SHF.R.U32.HI R23, RZ, 0x3, R7 ;  /* 0x00000003ff177819 */ /* 0x000fe40000011607 */
[----:B------:R-:W-:Y:S02]  /*b750*/  ISETP.NE.AND P2, PT, R28, 0x1, PT ;  /* 0x000000011c00780c */ /* 0x000fe40003f45270 */
[----:B------:R-:W-:Y:S01]  /*b760*/  LOP3.LUT R22, R26, R23, RZ, 0xfc, !PT ;  /* 0x000000171a167212 */ /* 0x000fe200078efcff */
[----:B------:R-:W-:Y:S01]  /*b770*/  IMAD.U32 R13, RZ, RZ, UR4 ;  /* 0x00000004ff0d7e24 */ /* 0x000fe2000f8e00ff */
[----:B-----5:R-:W-:Y:S02]  /*b780*/  SHF.R.S32.HI R33, RZ, 0x1f, R29 ;  /* 0x0000001fff217819 */ /* 0x020fe4000001141d */
[----:B------:R-:W-:Y:S01]  /*b790*/  LOP3.LUT R36, R36, 0xffffffdf, RZ, 0xc0, !PT ;  /* 0xffffffdf24247812 */ /* 0x000fe200078ec0ff */
[----:B------:R-:W-:Y:S01]  /*b7a0*/  IMAD R13, R13, 0x60, R22 ;  /* 0x000000600d0d7824 */ /* 0x000fe200078e0216 */
[----:B------:R-:W-:-:S04]  /*b7b0*/  R2UR UR5, R2 ;  /* 0x00000000020572ca */ /* 0x000fc800000e0000 */
[C---:B------:R-:W-:Y:S01]  /*b7c0*/  ISETP.GE.AND P1, PT, R13.reuse, UR42, PT ;  /* 0x0000002a0d007c0c */ /* 0x040fe2000bf26270 */
[----:B------:R-:W0:Y:S01]  /*b7d0*/  @P2 LDC R0, c[0x0][0x434] ;  /* 0x00010d00ff002b82 */ /* 0x000e220000000800 */
[----:B------:R-:W-:Y:S01]  /*b7e0*/  IMAD.IADD R13, R13, 0x1, R30 ;  /* 0x000000010d0d7824 */ /* 0x000fe200078e021e */
[----:B------:R-:W-:Y:S02]  /*b7f0*/  @P2 LOP3.LUT R36, R36, 0x20, RZ, 0xfc, !PT ;  /* 0x0000002024242812 */ /* 0x000fe400078efcff */
[----:B------:R-:W-:Y:S02]  /*b800*/  ISETP.GT.U32.OR P1, PT, R22, 0x5f, P1 ;  /* 0x0000005f1600780c */ /* 0x000fe40000f24470 */
[----:B------:R-:W-:Y:S02]  /*b810*/  MOV R10, R13 ;  /* 0x0000000d000a7202 */ /* 0x000fe40000000f00 */
[----:B------:R-:W1:Y:S09]  /*b820*/  @P2 LDC R3, c[0x0][0x438] ;  /* 0x00010e00ff032b82 */ /* 0x000e720000000800 */
[----:B------:R-:W2:Y:S01]  /*b830*/  @!P1 LDC.64 R4, c[0x0][0x428] ;  /* 0x00010a00ff049b82 */ /* 0x000ea20000000a00 */
[----:B0-----:R-:W-:-:S07]  /*b840*/  @P2 IMAD.HI.U32 R0, R13, R0, RZ ;  /* 0x000000000d002227 */ /* 0x001fce00078e00ff */
[----:B------:R-:W0:Y:S01]  /*b850*/  @!P1 LDC.64 R8, c[0x0][0x418] ;  /* 0x00010600ff089b82 */ /* 0x000e220000000a00 */
[----:B-1----:R-:W-:-:S04]  /*b860*/  @P2 SHF.R.U32.HI R10, RZ, R3, R0 ;  /* 0x00000003ff0a2219 */ /* 0x002fc80000011600 */
[----:B------:R-:W-:Y:S01]  /*b870*/  @!P1 SHF.R.S32.HI R11, RZ, 0x1f, R10 ;  /* 0x0000001fff0b9819 */ /* 0x000fe2000001140a */
[----:B--2---:R-:W-:-:S04]  /*b880*/  @!P1 IMAD R0, R33, R4, RZ ;  /* 0x0000000421009224 */ /* 0x004fc800078e02ff */
[C---:B------:R-:W-:Y:S02]  /*b890*/  @!P1 IMAD R3, R29.reuse, R5, R0 ;  /* 0x000000051d039224 */ /* 0x040fe400078e0200 */
[----:B------:R-:W-:-:S04]  /*b8a0*/  @!P1 IMAD.WIDE.U32 R4, R29, R4, R10 ;  /* 0x000000041d049225 */ /* 0x000fc800078e000a */
[----:B------:R-:W-:Y:S01]  /*b8b0*/  @!P1 IMAD.IADD R0, R5, 0x1, R3 ;  /* 0x0000000105009824 */ /* 0x000fe200078e0203 */
[----:B0-----:R-:W-:Y:S01]  /*b8c0*/  @!P1 LEA R8, P2, R4, R8, 0x2 ;  /* 0x0000000804089211 */ /* 0x001fe200078410ff */
[----:B------:R-:W-:-:S03]  /*b8d0*/  IMAD.MOV.U32 R3, RZ, RZ, RZ ;  /* 0x000000ffff037224 */ /* 0x000fc600078e00ff */
[----:B------:R-:W-:-:S05]  /*b8e0*/  @!P1 LEA.HI.X R9, R4, R9, R0, 0x2, P2 ;  /* 0x0000000904099211 */ /* 0x000fca00010f1400 */
[----:B------:R0:W5:Y:S01]  /*b8f0*/  @!P1 LDG.E R3, desc[UR36][R8.64] ;  /* 0x0000002408039981 */ /* 0x000162000c1e1900 */
[----:B------:R-:W-:Y:S01]  /*b900*/  ULOP3.LUT UR5, UR5, 0x2, URZ, 0xfc, !UPT ;  /* 0x0000000205057892 */ /* 0x000fe2000f8efc3f */
[----:B------:R-:W-:Y:S01]  /*b910*/  SEL R0, RZ, 0xffffffff, P0 ;  /* 0xffffffffff007807 */ /* 0x000fe20000000000 */
[----:B------:R-:W-:Y:S01]  /*b920*/  IMAD.MOV R10, RZ, RZ, -R10 ;  /* 0x000000ffff0a7224 */ /* 0x000fe200078e0a0a */
[----:B------:R-:W-:Y:S01]  /*b930*/  ISETP.GT.U32.AND P0, PT, R22, 0x5f, PT ;  /* 0x0000005f1600780c */ /* 0x000fe20003f04070 */
[----:B------:R-:W-:Y:S01]  /*b940*/  IMAD.U32 R35, RZ, RZ, UR4 ;  /* 0x00000004ff237e24 */ /* 0x000fe2000f8e00ff */
[----:B------:R-:W-:Y:S01]  /*b950*/  LOP3.LUT R36, R36, 0xffffffef, RZ, 0xc0, !PT ;  /* 0xffffffef24247812 */ /* 0x000fe200078ec0ff */
[----:B------:R-:W-:Y:S01]  /*b960*/  IMAD.SHL.U32 R5, R0, 0x2, RZ ;  /* 0x0000000200057824 */ /* 0x000fe200078e00ff */
[----:B------:R-:W-:Y:S01]  /*b970*/  MOV R4, UR5 ;  /* 0x0000000500047c02 */ /* 0x000fe20008000f00 */
[----:B------:R-:W-:Y:S01]  /*b980*/  IMAD R10, R28, R10, R13 ;  /* 0x0000000a1c0a7224 */ /* 0x000fe200078e020d */
[----:B------:R-:W-:-:S02]  /*b990*/  SEL R32, RZ, 0x1, P3 ;  /* 0x00000001ff207807 */ /* 0x000fc40001800000 */
[----:B------:R-:W-:Y:S02]  /*b9a0*/  ISETP.NE.AND P4, PT, R4, 0x3, PT ;  /* 0x000000030400780c */ /* 0x000fe40003f85270 */
[----:B------:R-:W-:Y:S02]  /*b9b0*/  MOV R34, UR41 ;  /* 0x0000002900227c02 */ /* 0x000fe40008000f00 */
[----:B------:R-:W-:Y:S02]  /*b9c0*/  LOP3.LUT R32, R5, 0x2, R32, 0xe2, !PT ;  /* 0x0000000205207812 */ /* 0x000fe400078ee220 */
[----:B------:R-:W-:-:S07]  /*b9d0*/  SHF.R.S32.HI R34, RZ, 0x1f, R34 ;  /* 0x0000001fff227819 */ /* 0x000fce0000011422 */
[----:B------:R-:W-:-:S04]  /*b9e0*/  @P4 LOP3.LUT R36, R36, 0x10, RZ, 0xfc, !PT ;  /* 0x0000001024244812 */ /* 0x000fc800078efcff */
[----:B------:R-:W-:-:S04]  /*b9f0*/  LOP3.LUT R36, R36, 0xfffffff7, RZ, 0xc0, !PT ;  /* 0xfffffff724247812 */ /* 0x000fc800078ec0ff */
[----:B------:R-:W-:Y:S01]  /*ba00*/  @P0 LOP3.LUT R36, R36, 0x8, RZ, 0xfc, !PT ;  /* 0x0000000824240812 */ /* 0x000fe200078efcff */
[----:B0-----:R-:W-:Y:S06]  /*ba10*/  @!P4 BRA `(.L_x_2235) ;  /* 0x000000000004c947 */ /* 0x001fec0003800000 */
[----:B------:R-:W-:Y:S01]  /*ba20*/  BPT.TRAP 0x1 ;  /* 0x000000040000795c */ /* 0x000fe20000300000 */
.L_x_2235:
        /* <DEDUP_REMOVED lines=26> */
.L_x_2277:
[----:B------:R-:W-:Y:S01]  /*bbd0*/  ULDC.64 UR4, c[0x0][0x300] ;  /* 0x0000c00000047ab9 */ /* 0x000fe20000000a00 */
[----:B------:R-:W-:Y:S01]  /*bbe0*/  R2UR UR6, R34 ;  /* 0x00000000220672ca */ /* 0x000fe200000e0000 */
[----:B0-----:R-:W-:Y:S01]  /*bbf0*/  IMAD R5, R8, UR4, RZ ;  /* 0x0000000408057c24 */ /* 0x001fe2000f8e02ff */
[C---:B------:R-:W-:Y:S01]  /*bc00*/  LOP3.LUT P3, RZ, R36.reuse, 0x4, RZ, 0xc0, !PT ;  /* 0x0000000424ff7812 */ /* 0x040fe2000786c0ff */
[----:B------:R-:W-:Y:S01]  /*bc10*/  IMAD.MOV.U32 R8, RZ, RZ, -0x60 ;  /* 0xffffffa0ff087424 */ /* 0x000fe200078e00ff */
[----:B------:R-:W-:Y:S01]  /*bc20*/  LOP3.LUT P2, RZ, R36, 0x2, RZ, 0xc0, !PT ;  /* 0x0000000224ff7812 */ /* 0x000fe2000784c0ff */
[----:B------:R-:W-:Y:S01]  /*bc30*/  IMAD R9, R10, UR5, R5 ;  /* 0x000000050a097c24 */ /* 0x000fe2000f8e0205 */
[----:B------:R-:W-:Y:S01]  /*bc40*/  LOP3.LUT P1, RZ, R36, 0x1, RZ, 0xc0, !PT ;  /* 0x0000000124ff7812 */ /* 0x000fe2000782c0ff */
[----:B------:R-:W-:Y:S01]  /*bc50*/  IMAD.WIDE.U32 R4, R10, UR4, RZ ;  /* 0x000000040a047c25 */ /* 0x000fe2000f8e00ff */
[----:B------:R-:W-:-:S03]  /*bc60*/  ULDC.64 UR4, c[0x0][0x310] ;  /* 0x0000c40000047ab9 */ /* 0x000fc60000000a00 */
[----:B------:R-:W-:Y:S02]  /*bc70*/  IMAD.IADD R5, R5, 0x1, R9 ;  /* 0x0000000105057824 */ /* 0x000fe400078e0209 */
[----:B------:R-:W-:Y:S02]  /*bc80*/  IMAD R0, R0, UR4, RZ ;  /* 0x0000000400007c24 */ /* 0x000fe4000f8e02ff */
[----:B------:R-:W-:-:S04]  /*bc90*/  IMAD.WIDE.U32 R4, R3, UR4, R4 ;  /* 0x0000000403047c25 */ /* 0x000fc8000f8e0004 */
[----:B------:R-:W-:Y:S01]  /*bca0*/  IMAD R9, R3, UR5, R0 ;  /* 0x0000000503097c24 */ /* 0x000fe2000f8e0200 */
[----:B------:R-:W-:Y:S01]  /*bcb0*/  ULDC.64 UR4, c[0x0][0x308] ;  /* 0x0000c20000047ab9 */ /* 0x000fe20000000a00 */
[----:B------:R-:W-:Y:S01]  /*bcc0*/  IMAD R8, R35, R8, UR42 ;  /* 0x0000002a23087e24 */ /* 0x000fe2000f8e0208 */
[----:B------:R-:W-:Y:S01]  /*bcd0*/  MOV R3, UR4 ;  /* 0x0000000400037c02 */ /* 0x000fe20008000f00 */
[----:B------:R-:W-:Y:S01]  /*bce0*/  UIMAD UR4, UR6, UR4, URZ ;  /* 0x00000004060472a4 */ /* 0x000fe2000f8e023f */
[----:B------:R-:W-:Y:S02]  /*bcf0*/  IMAD.IADD R5, R5, 0x1, R9 ;  /* 0x0000000105057824 */ /* 0x000fe400078e0209 */
[----:B------:R-:W-:Y:S01]  /*bd00*/  ULDC.64 UR6, c[0x0][0x2e8] ;  /* 0x0000ba0000067ab9 */ /* 0x000fe20000000a00 */
[----:B------:R-:W-:Y:S02]  /*bd10*/  UIMAD UR4, UR41, UR5, UR4 ;  /* 0x00000005290472a4 */ /* 0x000fe4000f8e0204 */
[----:B------:R-:W-:-:S04]  /*bd20*/  IMAD.WIDE.U32 R4, R3, UR41, R4 ;  /* 0x0000002903047c25 */ /* 0x000fc8000f8e0004 */
[----:B------:R-:W-:Y:S01]  /*bd30*/  IMAD.SHL.U32 R37, R7, 0x8, RZ ;  /* 0x0000000807257824 */ /* 0x000fe200078e00ff */
[----:B------:R-:W-:Y:S01]  /*bd40*/  LEA R0, P0, R4, UR6, 0x1 ;  /* 0x0000000604007c11 */ /* 0x000fe2000f8008ff */
[----:B------:R-:W-:Y:S01]  /*bd50*/  VIADD R3, R5, UR4 ;  /* 0x0000000405037c36 */ /* 0x000fe20008000000 */
[----:B------:R-:W-:Y:S01]  /*bd60*/  LOP3.LUT R5, R6, 0x1c0, RZ, 0xc0, !PT ;  /* 0x000001c006057812 */ /* 0x000fe200078ec0ff */
[----:B------:R-:W-:-:S03]  /*bd70*/  UMOV UR4, 0xffffffff ;  /* 0xffffffff00047882 */ /* 0x000fc60000000000 */
[----:B------:R-:W-:Y:S02]  /*bd80*/  LEA.HI.X R3, R4, UR7, R3, 0x1, P0 ;  /* 0x0000000704037c11 */ /* 0x000fe400080f0c03 */
[----:B------:R-:W-:Y:S02]  /*bd90*/  LOP3.LUT R4, R5, 0x38, R6, 0xf8, !PT ;  /* 0x0000003805047812 */ /* 0x000fe400078ef806 */
[----:B------:R-:W-:Y:S02]  /*bda0*/  IADD3 R6, -R23, R8, RZ ;  /* 0x0000000817067210 */ /* 0x000fe40007ffe1ff */
[----:B------:R-:W-:Y:S02]  /*bdb0*/  LOP3.LUT R4, R4, 0x38, R19, 0x78, !PT ;  /* 0x0000003804047812 */ /* 0x000fe400078e7813 */
[----:B------:R-:W-:Y:S02]  /*bdc0*/  ISETP.GE.AND P0, PT, R6, 0x1, PT ;  /* 0x000000010600780c */ /* 0x000fe40003f06270 */
[----:B------:R-:W-:Y:S01]  /*bdd0*/  LOP3.LUT R37, R4, 0x200, R37, 0xf8, !PT ;  /* 0x0000020004257812 */ /* 0x000fe200078ef825 */
[----:B------:R-:W-:Y:S10]  /*bde0*/  BRA.DIV UR4, `(.L_x_2237) ;  /* 0x0000002a04b87947 */ /* 0x000ff4000b800000 */
[----:B------:R-:W-:Y:S01]  /*bdf0*/  SHFL.IDX PT, R5, R3, RZ, 0x181f ;  /* 0x00181fff03057589 */ /* 0x000fe200000e0000 */
[----:B------:R-:W-:-:S03]  /*be00*/  @P0 LEA R19, R37, UR46, 0x1 ;  /* 0x0000002e25130c11 */ /* 0x000fc6000f8e08ff */
[----:B------:R-:W0:Y:S04]  /*be10*/  SHFL.IDX PT, R4, R0, RZ, 0x181f ;  /* 0x00181fff00047589 */ /* 0x000e2800000e0000 */
[----:B------:R-:W1:Y:S04]  /*be20*/  SHFL.IDX PT, R7, R3, 0x1, 0x181f ;  /* 0x00381f0003077f89 */ /* 0x000e6800000e0000 */
[----:B------:R-:W2:Y:S04]  /*be30*/  SHFL.IDX PT, R14, R0, 0x1, 0x181f ;  /* 0x00381f00000e7f89 */ /* 0x000ea800000e0000 */
[----:B------:R-:W-:Y:S04]  /*be40*/  SHFL.IDX PT, R10, R3, 0x2, 0x181f ;  /* 0x00581f00030a7f89 */ /* 0x000fe800000e0000 */
[----:B------:R-:W3:Y:S01]  /*be50*/  SHFL.IDX PT, R21, R0, 0x2, 0x181f ;  /* 0x00581f0000157f89 */ /* 0x000ee200000e0000 */
[----:B0-----:R-:W-:-:S05]  /*be60*/  @P0 IMAD.WIDE.U32 R4, R27, 0x2, R4 ;  /* 0x000000021b040825 */ /* 0x001fca00078e0004 */
[----:B------:R-:W-:Y:S04]  /*be70*/  @P0 LDGSTS.E.BYPASS.LTC128B.128 [R19+0x18400], desc[UR36][R4.64], !P3 ;  /* 0x1840000004130fae */ /* 0x000fe8000d901d64 */
[----:B------:R-:W-:Y:S04]  /*be80*/  @P0 LDGSTS.E.BYPASS.LTC128B.128 [R19+0x1b400], desc[UR36][R4.64+0x80], !P2 ;  /* 0x1b40008004130fae */ /* 0x000fe8000d101d64 */
[----:B------:R1:W-:Y:S01]  /*be90*/  @P0 LDGSTS.E.BYPASS.LTC128B.128 [R19+0x1e400], desc[UR36][R4.64+0x100], !P1 ;  /* 0x1e40010004130fae */ /* 0x0003e2000c901d64 */
[----:B------:R-:W-:Y:S02]  /*bea0*/  ISETP.GE.AND P0, PT, R6, 0x11, PT ;  /* 0x000000110600780c */ /* 0x000fe40003f06270 */
[----:B-1----:R-:W-:Y:S01]  /*beb0*/  MOV R5, R7 ;  /* 0x0000000700057202 */ /* 0x002fe20000000f00 */
[----:B--2---:R-:W-:-:S10]  /*bec0*/  IMAD.MOV.U32 R4, RZ, RZ, R14 ;  /* 0x000000ffff047224 */ /* 0x004fd400078e000e */
[----:B------:R-:W-:Y:S01]  /*bed0*/  @P0 LEA R20, R37, UR46, 0x1 ;  /* 0x0000002e25140c11 */ /* 0x000fe2000f8e08ff */
[----:B------:R-:W0:Y:S01]  /*bee0*/  SHFL.IDX PT, R14, R0, 0x3, 0x181f ;  /* 0x00781f00000e7f89 */ /* 0x000e2200000e0000 */
[----:B------:R-:W-:-:S03]  /*bef0*/  @P0 IMAD.WIDE.U32 R8, R27, 0x2, R4 ;  /* 0x000000021b080825 */ /* 0x000fc600078e0004 */
[----:B------:R-:W1:Y:S01]  /*bf00*/  SHFL.IDX PT, R7, R3, 0x3, 0x181f ;  /* 0x00781f0003077f89 */ /* 0x000e6200000e0000 */
[----:B---3--:R-:W-:-:S03]  /*bf10*/  IMAD.MOV.U32 R4, RZ, RZ, R21 ;  /* 0x000000ffff047224 */ /* 0x008fc600078e0015 */
[----:B------:R-:W-:Y:S01]  /*bf20*/  @P0 LDGSTS.E.BYPASS.LTC128B.128 [R20+0x18c00], desc[UR36][R8.64], !P3 ;  /* 0x18c0000008140fae */ /* 0x000fe2000d901d64 */
[----:B------:R-:W-:-:S03]  /*bf30*/  IMAD.MOV.U32 R5, RZ, RZ, R10 ;  /* 0x000000ffff057224 */ /* 0x000fc600078e000a */
[----:B------:R-:W-:Y:S04]  /*bf40*/  @P0 LDGSTS.E.BYPASS.LTC128B.128 [R20+0x1bc00], desc[UR36][R8.64+0x80], !P2 ;  /* 0x1bc0008008140fae */ /* 0x000fe8000d101d64 */
[----:B------:R-:W-:Y:S01]  /*bf50*/  @P0 LDGSTS.E.BYPASS.LTC128B.128 [R20+0x1ec00], desc[UR36][R8.64+0x100], !P1 ;  /* 0x1ec0010008140fae */ /* 0x000fe2000c901d64 */
[----:B------:R-:W-:-:S03]  /*bf60*/  ISETP.GE.AND P0, PT, R6, 0x21, PT ;  /* 0x000000210600780c */ /* 0x000fc60003f06270 */
[----:B------:R-:W2:Y:S04]  /*bf70*/  SHFL.IDX PT, R10, R3, 0x4, 0x181f ;  /* 0x00981f00030a7f89 */ /* 0x000ea800000e0000 */
[----:B------:R-:W3:Y:S04]  /*bf80*/  SHFL.IDX PT, R19, R0, 0x4, 0x181f ;  /* 0x00981f0000137f89 */ /* 0x000ee800000e0000 */
[----:B------:R-:W4:Y:S02]  /*bf90*/  SHFL.IDX PT, R3, R3, 0x5, 0x181f ;  /* 0x00b81f0003037f89 */ /* 0x000f2400000e0000 */
[----:B------:R-:W-:Y:S01]  /*bfa0*/  @P0 IMAD.WIDE.U32 R4, R27, 0x2, R4 ;  /* 0x000000021b040825 */ /* 0x000fe200078e0004 */
[----:B------:R-:W-:-:S05]  /*bfb0*/  @P0 LEA R21, R37, UR46, 0x1 ;  /* 0x0000002e25150c11 */ /* 0x000fca000f8e08ff */
[----:B------:R-:W-:Y:S04]  /*bfc0*/  @P0 LDGSTS.E.BYPASS.LTC128B.128 [R21+0x19400], desc[UR36][R4.64], !P3 ;  /* 0x1940000004150fae */ /* 0x000fe8000d901d64 */
[----:B------:R-:W-:Y:S04]  /*bfd0*/  @P0 LDGSTS.E.BYPASS.LTC128B.128 [R21+0x1c400], desc[UR36][R4.64+0x80], !P2 ;  /* 0x1c40008004150fae */ /* 0x000fe8000d101d64 */
[----:B------:R0:W-:Y:S01]  /*bfe0*/  @P0 LDGSTS.E.BYPASS.LTC128B.128 [R21+0x1f400], desc[UR36][R4.64+0x100], !P1 ;  /* 0x1f40010004150fae */ /* 0x0001e2000c901d64 */
[----:B------:R-:W-:Y:S02]  /*bff0*/  ISETP.GE.AND P0, PT, R6, 0x31, PT ;  /* 0x000000310600780c */ /* 0x000fe40003f06270 */
[----:B0-----:R-:W-:Y:S01]  /*c000*/  MOV R4, R14 ;  /* 0x0000000e00047202 */ /* 0x001fe20000000f00 */
[----:B-1----:R-:W-:-:S10]  /*c010*/  IMAD.MOV.U32 R5, RZ, RZ, R7 ;  /* 0x000000ffff057224 */ /* 0x002fd400078e0007 */
[----:B------:R-:W-:Y:S01]  /*c020*/  @P0 LEA R7, R37, UR46, 0x1 ;  /* 0x0000002e25070c11 */ /* 0x000fe2000f8e08ff */
[----:B------:R0:W1:Y:S01]  /*c030*/  SHFL.IDX PT, R14, R0, 0x5, 0x181f ;  /* 0x00b81f00000e7f89 */ /* 0x00006200000e0000 */
[----:B------:R-:W-:Y:S01]  /*c040*/  @P0 IMAD.WIDE.U32 R8, R27, 0x2, R4 ;  /* 0x000000021b080825 */ /* 0x000fe200078e0004 */
[----:B--2---:R-:W-:-:S03]  /*c050*/  MOV R5, R10 ;  /* 0x0000000a00057202 */ /* 0x004fc60000000f00 */
[----:B---3--:R-:W-:Y:S01]  /*c060*/  IMAD.MOV.U32 R4, RZ, RZ, R19 ;  /* 0x000000ffff047224 */ /* 0x008fe200078e0013 */
        /* <DEDUP_REMOVED lines=9> */
.L_x_2291:
        /* <DEDUP_REMOVED lines=18> */
.L_x_2238:
        /* <DEDUP_REMOVED lines=18> */
[----:B------:R-:W-:Y:S01]  /*c340*/  MOV R4, UR6 ;  /* 0x0000000600047c02 */ /* 0x000fe20008000f00 */
[----:B------:R-:W-:Y:S01]  /*c350*/  IMAD.U32 R5, RZ, RZ, UR7 ;  /* 0x00000007ff057e24 */ /* 0x000fe2000f8e00ff */
        /* <DEDUP_REMOVED lines=9> */
[----:B0-----:R-:W-:Y:S05]  /*c3f0*/  CALL.ABS.NOINC R14 ;  /* 0x000000000e007343 */ /* 0x001fea0003c00000 */
.L_x_2239:
[----:B------:R-:W-:Y:S01]  /*c400*/  UISETP.NE.AND UP0, UPT, UR49, URZ, UPT ;  /* 0x0000003f3100728c */ /* 0x000fe2000bf05270 */
[----:B------:R-:W-:Y:S01]  /*c410*/  MOV R3, UR48 ;  /* 0x0000003000037c02 */ /* 0x000fe20008000f00 */
[----:B------:R-:W0:Y:S01]  /*c420*/  LDC R8, c[0x0][0x448] ;  /* 0x00011200ff087b82 */ /* 0x000e220000000800 */
[----:B------:R-:W-:Y:S01]  /*c430*/  MOV R4, UR38 ;  /* 0x0000002600047c02 */ /* 0x000fe20008000f00 */
[----:B------:R-:W-:Y:S01]  /*c440*/  IMAD.U32 R7, RZ, RZ, UR47 ;  /* 0x0000002fff077e24 */ /* 0x000fe2000f8e00ff */
[----:B------:R-:W-:Y:S01]  /*c450*/  ULDC.64 UR4, c[0x0][0x2e0] ;  /* 0x0000b80000047ab9 */ /* 0x000fe20000000a00 */
[----:B------:R-:W-:Y:S01]  /*c460*/  PLOP3.LUT P0, PT, PT, PT, UP0, 0x80, 0x0 ;  /* 0x000000000000781c */ /* 0x000fe20003f0f008 */
[----:B------:R-:W-:Y:S02]  /*c470*/  IMAD R3, R3, 0x80, R22 ;  /* 0x0000008003037824 */ /* 0x000fe400078e0216 */
[----:B------:R-:W-:Y:S02]  /*c480*/  IMAD.MOV.U32 R6, RZ, RZ, R4 ;  /* 0x000000ffff067224 */ /* 0x000fe400078e0004 */
[----:B------:R-:W-:Y:S01]  /*c490*/  @UP0 ULDC UR6, c[0x0][0x44c] ;  /* 0x0001130000060ab9 */ /* 0x000fe20000000800 */
[----:B------:R-:W-:Y:S01]  /*c4a0*/  IMAD R0, R19, UR4, RZ ;  /* 0x0000000413007c24 */ /* 0x000fe2000f8e02ff */
[----:B------:R-:W-:Y:S01]  /*c4b0*/  MOV R9, R3 ;  /* 0x0000000300097202 */ /* 0x000fe20000000f00 */
[----:B------:R-:W-:Y:S01]  /*c4c0*/  IMAD.WIDE.U32 R6, R31, UR4, R6 ;  /* 0x000000041f067c25 */ /* 0x000fe2000f8e0006 */
[----:B------:R-:W-:-:S03]  /*c4d0*/  @UP0 ULDC UR4, c[0x0][0x450] ;  /* 0x0001140000040ab9 */ /* 0x000fc60000000800 */
[----:B------:R-:W-:Y:S02]  /*c4e0*/  IMAD.U32 R5, RZ, RZ, UR39 ;  /* 0x00000027ff057e24 */ /* 0x000fe4000f8e00ff */
        /* <DEDUP_REMOVED lines=29> */
[----:B------:R-:W-:Y:S01]  /*c6c0*/  IMAD.U32 R10, RZ, RZ, UR48 ;  /* 0x00000030ff0a7e24 */ /* 0x000fe2000f8e00ff */
[----:B------:R-:W-:Y:S02]  /*c6d0*/  ULDC UR4, c[0x0][0x288] ;  /* 0x0000a20000047ab9 */ /* 0x000fe40000000800 */
[----:B------:R-:W0:Y:S01]  /*c6e0*/  SHFL.IDX PT, R4, R3, RZ, 0x181f ;  /* 0x00181fff03047589 */ /* 0x000e2200000e0000 */
[----:B------:R-:W-:Y:S01]  /*c6f0*/  IMAD R6, R8, UR4, RZ ;  /* 0x0000000408067c24 */ /* 0x000fe2000f8e02ff */
[----:B------:R-:W-:Y:S02]  /*c700*/  LEA R7, R10, R23, 0x7 ;  /* 0x000000170a077211 */ /* 0x000fe400078e38ff */
[----:B------:R-:W-:Y:S02]  /*c710*/  SHFL.IDX PT, R8, R0, 0x1, 0x181f ;  /* 0x00381f0000087f89 */ /* 0x000fe400000e0000 */
[C---:B------:R-:W-:Y:S01]  /*c720*/  ISETP.GE.AND P1, PT, R7.reuse, R6, PT ;  /* 0x000000060700720c */ /* 0x040fe20003f26270 */
[C---:B------:R-:W-:Y:S01]  /*c730*/  VIADD R9, R7.reuse, 0x10 ;  /* 0x0000001007097836 */ /* 0x040fe20000000000 */
[----:B------:R-:W1:Y:S01]  /*c740*/  SHFL.IDX PT, R14, R3, 0x1, 0x181f ;  /* 0x00381f00030e7f89 */ /* 0x000e6200000e0000 */
[----:B------:R-:W-:-:S10]  /*c750*/  VIADD R11, R7, 0x20 ;  /* 0x00000020070b7836 */ /* 0x000fd40000000000 */
[----:B------:R-:W-:Y:S01]  /*c760*/  @!P1 LEA R19, R37, UR46, 0x1 ;  /* 0x0000002e25139c11 */ /* 0x000fe2000f8e08ff */
[----:B0-----:R-:W-:-:S05]  /*c770*/  @!P1 IMAD.WIDE.U32 R4, R27, 0x2, R4 ;  /* 0x000000021b049825 */ /* 0x001fca00078e0004 */
[----:B------:R-:W-:Y:S04]  /*c780*/  @!P1 LDGSTS.E.BYPASS.LTC128B.128 [R19+0xc400], desc[UR36][R4.64], !P3 ;  /* 0x0c40000004139fae */ /* 0x000fe8000d901d64 */
[----:B------:R-:W-:Y:S04]  /*c790*/  @!P1 LDGSTS.E.BYPASS.LTC128B.128 [R19+0x10400], desc[UR36][R4.64+0x80], !P2 ;  /* 0x1040008004139fae */ /* 0x000fe8000d101d64 */
[----:B------:R1:W-:Y:S01]  /*c7a0*/  @!P1 LDGSTS.E.BYPASS.LTC128B.128 [R19+0x14400], desc[UR36][R4.64+0x100], !P0 ;  /* 0x1440010004139fae */ /* 0x0003e2000c101d64 */
[----:B------:R-:W-:Y:S01]  /*c7b0*/  ISETP.GE.AND P1, PT, R9, R6, PT ;  /* 0x000000060900720c */ /* 0x000fe20003f26270 */
[----:B-1----:R-:W-:Y:S01]  /*c7c0*/  IMAD.MOV.U32 R4, RZ, RZ, R14 ;  /* 0x000000ffff047224 */ /* 0x002fe200078e000e */
[----:B------:R-:W-:Y:S01]  /*c7d0*/  MOV R5, R8 ;  /* 0x0000000800057202 */ /* 0x000fe20000000f00 */
[----:B------:R-:W-:Y:S10]  /*c7e0*/  SHFL.IDX PT, R14, R3, 0x3, 0x181f ;  /* 0x00781f00030e7f89 */ /* 0x000ff400000e0000 */
[----:B------:R-:W-:Y:S01]  /*c7f0*/  @!P1 LEA R21, R37, UR46, 0x1 ;  /* 0x0000002e25159c11 */ /* 0x000fe2000f8e08ff */
[----:B------:R-:W-:-:S02]  /*c800*/  @!P1 IMAD.WIDE.U32 R8, R27, 0x2, R4 ;  /* 0x000000021b089825 */ /* 0x000fc400078e0004 */
[----:B------:R-:W-:Y:S04]  /*c810*/  SHFL.IDX PT, R5, R0, 0x2, 0x181f ;  /* 0x00581f0000057f89 */ /* 0x000fe800000e0000 */
[----:B------:R-:W0:Y:S04]  /*c820*/  SHFL.IDX PT, R4, R3, 0x2, 0x181f ;  /* 0x00581f0003047f89 */ /* 0x000e2800000e0000 */
[----:B------:R-:W-:Y:S04]  /*c830*/  @!P1 LDGSTS.E.BYPASS.LTC128B.128 [R21+0xcc00], desc[UR36][R8.64], !P3 ;  /* 0x0cc0000008159fae */ /* 0x000fe8000d901d64 */
[----:B------:R-:W-:Y:S04]  /*c840*/  @!P1 LDGSTS.E.BYPASS.LTC128B.128 [R21+0x10c00], desc[UR36][R8.64+0x80], !P2 ;  /* 0x10c0008008159fae */ /* 0x000fe8000d101d64 */
[----:B------:R1:W-:Y:S01]  /*c850*/  @!P1 LDGSTS.E.BYPASS.LTC128B.128 [R21+0x14c00], desc[UR36][R8.64+0x100], !P0 ;  /* 0x14c0010008159fae */ /* 0x0003e2000c101d64 */
[----:B------:R-:W-:Y:S01]  /*c860*/  ISETP.GE.AND P1, PT, R11, R6, PT ;  /* 0x000000060b00720c */ /* 0x000fe20003f26270 */
[----:B------:R-:W-:-:S02]  /*c870*/  VIADD R11, R7, 0x40 ;  /* 0x00000040070b7836 */ /* 0x000fc40000000000 */
[----:B-1----:R-:W1:Y:S01]  /*c880*/  SHFL.IDX PT, R8, R0, 0x3, 0x181f ;  /* 0x00781f0000087f89 */ /* 0x002e6200000e0000 */
[----:B------:R-:W-:-:S09]  /*c890*/  VIADD R9, R7, 0x30 ;  /* 0x0000003007097836 */ /* 0x000fd20000000000 */
[----:B------:R-:W-:Y:S01]  /*c8a0*/  @!P1 LEA R19, R37, UR46, 0x1 ;  /* 0x0000002e25139c11 */ /* 0x000fe2000f8e08ff */
[----:B0-----:R-:W-:-:S05]  /*c8b0*/  @!P1 IMAD.WIDE.U32 R4, R27, 0x2, R4 ;  /* 0x000000021b049825 */ /* 0x001fca00078e0004 */
[----:B------:R-:W-:Y:S04]  /*c8c0*/  @!P1 LDGSTS.E.BYPASS.LTC128B.128 [R19+0xd400], desc[UR36][R4.64], !P3 ;  /* 0x0d40000004139fae */ /* 0x000fe8000d901d64 */
[----:B------:R-:W-:Y:S04]  /*c8d0*/  @!P1 LDGSTS.E.BYPASS.LTC128B.128 [R19+0x11400], desc[UR36][R4.64+0x80], !P2 ;  /* 0x1140008004139fae */ /* 0x000fe8000d101d64 */
[----:B------:R0:W-:Y:S01]  /*c8e0*/  @!P1 LDGSTS.E.BYPASS.LTC128B.128 [R19+0x15400], desc[UR36][R4.64+0x100], !P0 ;  /* 0x1540010004139fae */ /* 0x0001e2000c101d64 */
[----:B------:R-:W-:Y:S02]  /*c8f0*/  ISETP.GE.AND P1, PT, R9, R6, PT ;  /* 0x000000060900720c */ /* 0x000fe40003f26270 */
[----:B0-----:R-:W-:Y:S01]  /*c900*/  MOV R4, R14 ;  /* 0x0000000e00047202 */ /* 0x001fe20000000f00 */
[----:B-1----:R-:W-:-:S10]  /*c910*/  IMAD.MOV.U32 R5, RZ, RZ, R8 ;  /* 0x000000ffff057224 */ /* 0x002fd400078e0008 */
[----:B------:R-:W-:Y:S01]  /*c920*/  @!P1 LEA R21, R37, UR46, 0x1 ;  /* 0x0000002e25159c11 */ /* 0x000fe2000f8e08ff */
[----:B------:R-:W-:Y:S01]  /*c930*/  SHFL.IDX PT, R14, R3, 0x5, 0x181f ;  /* 0x00b81f00030e7f89 */ /* 0x000fe200000e0000 */
[----:B------:R-:W-:-:S03]  /*c940*/  @!P1 IMAD.WIDE.U32 R8, R27, 0x2, R4 ;  /* 0x000000021b089825 */ /* 0x000fc600078e0004 */
[----:B------:R-:W-:Y:S04]  /*c950*/  SHFL.IDX PT, R5, R0, 0x4, 0x181f ;  /* 0x00981f0000057f89 */ /* 0x000fe800000e0000 */
[----:B------:R-:W0:Y:S04]  /*c960*/  SHFL.IDX PT, R4, R3, 0x4, 0x181f ;  /* 0x00981f0003047f89 */ /* 0x000e2800000e0000 */
[----:B------:R-:W-:Y:S04]  /*c970*/  @!P1 LDGSTS.E.BYPASS.LTC128B.128 [R21+0xdc00], desc[UR36][R8.64], !P3 ;  /* 0x0dc0000008159fae */ /* 0x000fe8000d901d64 */
[----:B------:R-:W-:Y:S04]  /*c980*/  @!P1 LDGSTS.E.BYPASS.LTC128B.128 [R21+0x11c00], desc[UR36][R8.64+0x80], !P2 ;  /* 0x11c0008008159fae */ /* 0x000fe8000d101d64 */
[----:B------:R1:W-:Y:S01]  /*c990*/  @!P1 LDGSTS.E.BYPASS.LTC128B.128 [R21+0x15c00], desc[UR36][R8.64+0x100], !P0 ;  /* 0x15c0010008159fae */ /* 0x0003e2000c101d64 */
[----:B------:R-:W-:-:S02]  /*c9a0*/  ISETP.GE.AND P1, PT, R11, R6, PT ;  /* 0x000000060b00720c */ /* 0x000fc40003f26270 */
[C---:B------:R-:W-:Y:S01]  /*c9b0*/  IADD3 R11, R7.reuse, 0x60, RZ ;  /* 0x00000060070b7810 */ /* 0x040fe20007ffe0ff */
[----:B-1----:R-:W1:Y:S01]  /*c9c0*/  SHFL.IDX PT, R8, R0, 0x5, 0x181f ;  /* 0x00b81f0000087f89 */ /* 0x002e6200000e0000 */
[----:B------:R-:W-:-:S09]  /*c9d0*/  IADD3 R9, R7, 0x50, RZ ;  /* 0x0000005007097810 */ /* 0x000fd20007ffe0ff */
[----:B0-----:R-:W-:Y:S01]  /*c9e0*/  @!P1 IMAD.WIDE.U32 R4, R27, 0x2, R4 ;  /* 0x000000021b049825 */ /* 0x001fe200078e0004 */
[----:B------:R-:W-:-:S05]  /*c9f0*/  @!P1 LEA R19, R37, UR46, 0x1 ;  /* 0x0000002e25139c11 */ /* 0x000fca000f8e08ff */
[----:B------:R-:W-:Y:S04]  /*ca00*/  @!P1 LDGSTS.E.BYPASS.LTC128B.128 [R19+0xe400], desc[UR36][R4.64], !P3 ;  /* 0x0e40000004139fae */ /* 0x000fe8000d901d64 */
[----:B------:R-:W-:Y:S04]  /*ca10*/  @!P1 LDGSTS.E.BYPASS.LTC128B.128 [R19+0x12400], desc[UR36][R4.64+0x80], !P2 ;  /* 0x1240008004139fae */ /* 0x000fe8000d101d64 */
[----:B------:R0:W-:Y:S01]  /*ca20*/  @!P1 LDGSTS.E.BYPASS.LTC128B.128 [R19+0x16400], desc[UR36][R4.64+0x100], !P0 ;  /* 0x1640010004139fae */ /* 0x0001e2000c101d64 */
[----:B------:R-:W-:Y:S01]  /*ca30*/  ISETP.GE.AND P1, PT, R9, R6, PT ;  /* 0x000000060900720c */ /* 0x000fe20003f26270 */
[----:B0-----:R-:W-:-:S02]  /*ca40*/  IMAD.MOV.U32 R4, RZ, RZ, R14 ;  /* 0x000000ffff047224 */ /* 0x001fc400078e000e */
        /* <DEDUP_REMOVED lines=16> */
.L_x_2308:
[----:B------:R-:W-:Y:S01]  /*cb50*/  VIADD R7, R7, 0x70 ;  /* 0x0000007007077836 */ /* 0x000fe20000000000 */
[----:B------:R-:W-:Y:S01]  /*cb60*/  BSSY B0, `(.L_x_2241) ;  /* 0x000000d000007945 */ /* 0x000fe20003800000 */
[----:B-1----:R-:W-:Y:S01]  /*cb70*/  IMAD.MOV.U32 R4, RZ, RZ, R14 ;  /* 0x000000ffff047224 */ /* 0x002fe200078e000e */
[----:B--2---:R-:W-:Y:S02]  /*cb80*/  MOV R5, R8 ;  /* 0x0000000800057202 */ /* 0x004fe40000000f00 */
        /* <DEDUP_REMOVED lines=10> */
.L_x_2242:
[----:B------:R-:W-:Y:S05]  /*cc30*/  BSYNC B0 ;  /* 0x0000000000007941 */ /* 0x000fea0003800000 */
.L_x_2241:
[----:B------:R-:W-:Y:S01]  /*cc40*/  NOP ;  /* 0x0000000000007918 */ /* 0x000fe20000000000 */
[----:B------:R-:W-:Y:S01]  /*cc50*/  SYNCS.ARRIVE.TRANS64.RED.A0T1 RZ, [UR46+0x2a800], RZ ;  /* 0x02a800ffffff79a7 */ /* 0x000fe2000820042e */
[----:B------:R-:W-:Y:S01]  /*cc60*/  IMAD.MOV.U32 R0, RZ, RZ, 0x1 ;  /* 0x00000001ff007424 */ /* 0x000fe200078e00ff */
[----:B------:R-:W-:Y:S04]  /*cc70*/  ARRIVES.LDGSTSBAR.64.TRANSCNT [UR46+0x2a800] ;  /* 0x02a80000ff0079b0 */ /* 0x000fe80008000aae */
[----:B------:R-:W-:Y:S01]  /*cc80*/  SHF.L.U32 R0, R0, 0x1f, RZ ;  /* 0x0000001f00007819 */ /* 0x000fe200000006ff */
[----:B------:R-:W-:Y:S01]  /*cc90*/  NOP ;  /* 0x0000000000007918 */ /* 0x000fe20000000000 */
[----:B------:R-:W-:Y:S02]  /*cca0*/  SYNCS.ARRIVE.TRANS64.A1T0 RZ, [UR46+0x2a800], RZ ;  /* 0x02a800ffffff79a7 */ /* 0x000fe4000810002e */
[----:B------:R-:W1:Y:S02]  /*ccb0*/  SYNCS.PHASECHK.TRANS64.TRYWAIT P0, [UR46+0x2a820], R0 ;  /* 0x02a82000ff0075a7 */ /* 0x000e64000800016e */
[----:B-1----:R-:W-:Y:S05]  /*ccc0*/  @!P0 BRA `(.L_x_2243) ;  /* 0x0000002c00848947 */ /* 0x002fea0003800000 */
.L_x_2309:
[----:B------:R-:W-:Y:S01]  /*ccd0*/  UIADD3 UR4, UR51, -0x2, URZ ;  /* 0xfffffffe33047890 */ /* 0x000fe2000fffe03f */
[----:B------:R-:W-:Y:S01]  /*cce0*/  IMAD.MOV.U32 R9, RZ, RZ, 0x1 ;  /* 0x00000001ff097424 */ /* 0x000fe200078e00ff */
[----:B------:R-:W-:Y:S02]  /*ccf0*/  MOV R8, RZ ;  /* 0x000000ff00087202 */ /* 0x000fe40000000f00 */
[----:B------:R-:W-:-:S06]  /*cd00*/  UISETP.GE.AND UP0, UPT, UR4, UR50, UPT ;  /* 0x000000320400728c */ /* 0x000fcc000bf06270 */
[----:B------:R-:W-:-:S13]  /*cd10*/  PLOP3.LUT P0, PT, PT, PT, UP0, 0x80, 0x0 ;  /* 0x000000000000781c */ /* 0x000fda0003f0f008 */
[----:B------:R-:W-:Y:S05]  /*cd20*/  @!P0 BRA `(.L_x_2244) ;  /* 0x0000000c00dc8947 */ /* 0x000fea0003800000 */
[----:B------:R-:W-:Y:S01]  /*cd30*/  UIADD3 UR4, UR44, 0x1, URZ ;  /* 0x000000012c047890 */ /* 0x000fe2000fffe03f */
[----:B0-----:R-:W-:Y:S01]  /*cd40*/  LOP3.LUT R0, RZ, UR43, RZ, 0x33, !PT ;  /* 0x0000002bff007c12 */ /* 0x001fe2000f8e33ff */
[----:B------:R-:W-:Y:S01]  /*cd50*/  ULOP3.LUT UR5, URZ, UR45, URZ, 0x33, !UPT ;  /* 0x0000002d3f057292 */ /* 0x000fe2000f8e333f */
[----:B------:R-:W-:Y:S01]  /*cd60*/  IADD3 R26, R26, R30, R23 ;  /* 0x0000001e1a1a7210 */ /* 0x000fe20007ffe017 */
[----:B------:R-:W-:Y:S01]  /*cd70*/  UIMAD UR4, UR4, UR40, URZ ;  /* 0x00000028040472a4 */ /* 0x000fe2000f8e023f */
[----:B------:R-:W-:Y:S01]  /*cd80*/  IADD3 R5, -R23, UR42, RZ ;  /* 0x0000002a17057c10 */ /* 0x000fe2000fffe1ff */
[----:B------:R-:W-:Y:S01]  /*cd90*/  BSSY B0, `(.L_x_2244) ;  /* 0x00000f0000007945 */ /* 0x000fe20003800000 */
[----:B------:R-:W-:Y:S01]  /*cda0*/  IMAD.SHL.U32 R20, R27, 0x2, RZ ;  /* 0x000000021b147824 */ /* 0x000fe200078e00ff */
[----:B------:R-:W-:Y:S01]  /*cdb0*/  MOV R19, 0x1 ;  /* 0x0000000100137802 */ /* 0x000fe20000000f00 */
[----:B------:R-:W-:Y:S01]  /*cdc0*/  VIADD R7, R26, 0xfffffee0 ;  /* 0xfffffee01a077836 */ /* 0x000fe20000000000 */
[----:B------:R-:W-:Y:S01]  /*cdd0*/  LOP3.LUT R3, RZ, UR4, RZ, 0x33, !PT ;  /* 0x00000004ff037c12 */ /* 0x000fe2000f8e33ff */
[----:B------:R-:W-:-:S03]  /*cde0*/  IMAD.MOV.U32 R10, RZ, RZ, RZ ;  /* 0x000000ffff0a7224 */ /* 0x000fc600078e00ff */
[----:B------:R-:W-:-:S04]  /*cdf0*/  VIMNMX3 R0, R0, UR5, R3, !PT ;  /* 0x0000000500007c0f */ /* 0x000fc8000f800103 */
[C---:B------:R-:W-:Y:S01]  /*ce00*/  IADD3 R35, -R0.reuse, -0x2, RZ ;  /* 0xfffffffe00237810 */ /* 0x040fe20007ffe1ff */
[C---:B------:R-:W-:Y:S02]  /*ce10*/  IMAD R5, R0.reuse, 0x60, R5 ;  /* 0x0000006000057824 */ /* 0x040fe400078e0205 */
[----:B------:R-:W-:Y:S02]  /*ce20*/  IMAD R7, R0, -0x60, R7 ;  /* 0xffffffa000077824 */ /* 0x000fe400078e0207 */
[----:B------:R-:W-:-:S07]  /*ce30*/  VIADD R6, R5, 0xc0 ;  /* 0x000000c005067836 */ /* 0x000fce0000000000 */
.L_x_2257:
[----:B------:R-:W-:Y:S02]  /*ce40*/  ISETP.NE.AND P0, PT, R28, 0x1, PT ;  /* 0x000000011c00780c */ /* 0x000fe40003f05270 */
[----:B------:R-:W-:Y:S02]  /*ce50*/  ISETP.GT.U32.AND P2, PT, R22, 0x5f, PT ;  /* 0x0000005f1600780c */ /* 0x000fe40003f44070 */
[----:B------:R-:W-:Y:S02]  /*ce60*/  MOV R30, RZ ;  /* 0x000000ff001e7202 */ /* 0x000fe40000000f00 */
[----:B------:R-:W-:-:S07]  /*ce70*/  LOP3.LUT P1, RZ, R36, 0x10, RZ, 0xc0, !PT ;  /* 0x0000001024ff7812 */ /* 0x000fce000782c0ff */
[----:B------:R-:W0:Y:S08]  /*ce80*/  @P0 LDC R0, c[0x0][0x434] ;  /* 0x00010d00ff000b82 */ /* 0x000e300000000800 */
[----:B-1----:R-:W1:Y:S08]  /*ce90*/  @P0 LDC R12, c[0x0][0x438] ;  /* 0x00010e00ff0c0b82 */ /* 0x002e700000000800 */
[----:B------:R-:W2:Y:S08]  /*cea0*/  @!P2 LDC.64 R4, c[0x0][0x428] ;  /* 0x00010a00ff04ab82 */ /* 0x000eb00000000a00 */
[----:B------:R-:W3:Y:S01]  /*ceb0*/  @!P2 LDC.64 R8, c[0x0][0x418] ;  /* 0x00010600ff08ab82 */ /* 0x000ee20000000a00 */
[----:B0-----:R-:W-:Y:S01]  /*cec0*/  @P0 IMAD.HI.U32 R3, R7, R0, RZ ;  /* 0x0000000007030227 */ /* 0x001fe200078e00ff */
[----:B------:R-:W-:-:S04]  /*ced0*/  MOV R0, R7 ;  /* 0x0000000700007202 */ /* 0x000fc80000000f00 */
[----:B-1----:R-:W-:-:S04]  /*cee0*/  @P0 SHF.R.U32.HI R0, RZ, R12, R3 ;  /* 0x0000000cff000219 */ /* 0x002fc80000011603 */
[----:B------:R-:W-:Y:S01]  /*cef0*/  @!P2 SHF.R.S32.HI R13, RZ, 0x1f, R0 ;  /* 0x0000001fff0da819 */ /* 0x000fe20000011400 */
[----:B--2---:R-:W-:-:S04]  /*cf00*/  @!P2 IMAD R12, R33, R4, RZ ;  /* 0x00000004210ca224 */ /* 0x004fc800078e02ff */
[----:B------:R-:W-:Y:S02]  /*cf10*/  @!P2 IMAD R3, R29, R5, R12 ;  /* 0x000000051d03a224 */ /* 0x000fe400078e020c */
[----:B------:R-:W-:-:S04]  /*cf20*/  @!P2 IMAD.MOV.U32 R12, RZ, RZ, R0 ;  /* 0x000000ffff0ca224 */ /* 0x000fc800078e0000 */
[----:B------:R-:W-:-:S04]  /*cf30*/  @!P2 IMAD.WIDE.U32 R12, R29, R4, R12 ;  /* 0x000000041d0ca225 */ /* 0x000fc800078e000c */
[----:B------:R-:W-:Y:S01]  /*cf40*/  @!P2 IMAD.IADD R3, R3, 0x1, R13 ;  /* 0x000000010303a824 */ /* 0x000fe200078e020d */
[----:B---3--:R-:W-:-:S04]  /*cf50*/  @!P2 LEA R4, P0, R12, R8, 0x2 ;  /* 0x000000080c04a211 */ /* 0x008fc800078010ff */
        /* <DEDUP_REMOVED lines=9> */
.L_x_2245:
[----:B------:R-:W-:Y:S01]  /*cff0*/  LEA R26, R8, UR46, 0x3 ;  /* 0x0000002e081a7c11 */ /* 0x000fe2000f8e18ff */
[----:B------:R-:W-:Y:S01]  /*d000*/  BSSY B1, `(.L_x_2246) ;  /* 0x0000004000017945 */ /* 0x000fe20003800000 */
[----:B------:R-:W-:-:S04]  /*d010*/  SHF.L.U32 R3, R9, 0x1f, RZ ;  /* 0x0000001f09037819 */ /* 0x000fc800000006ff */
[----:B------:R-:W0:Y:S02]  /*d020*/  SYNCS.PHASECHK.TRANS64.TRYWAIT P0, [R26+URZ+0x2a840], R3 ;  /* 0x02a840031a0075a7 */ /* 0x000e24000800017f */
[----:B0-----:R-:W-:Y:S05]  /*d030*/  @!P0 BRA `(.L_x_2247) ;  /* 0x0000002800c08947 */ /* 0x001fea0003800000 */
.L_x_2310:
[----:B------:R-:W-:Y:S05]  /*d040*/  BSYNC B1 ;  /* 0x0000000000017941 */ /* 0x000fea0003800000 */
.L_x_2246:
[----:B------:R-:W-:Y:S01]  /*d050*/  ULDC UR4, c[0x0][0x430] ;  /* 0x00010c0000047ab9 */ /* 0x000fe20000000800 */
[----:B-----5:R-:W-:Y:S01]  /*d060*/  SHF.R.S32.HI R21, RZ, 0x1f, R30 ;  /* 0x0000001fff157819 */ /* 0x020fe2000001141e */
[----:B------:R-:W-:Y:S01]  /*d070*/  UIADD3 UR4, -UR4, URZ, URZ ;  /* 0x0000003f04047290 */ /* 0x000fe2000fffe13f */
[----:B------:R-:W-:Y:S02]  /*d080*/  R2UR UR6, R34 ;  /* 0x00000000220672ca */ /* 0x000fe400000e0000 */
[C---:B------:R-:W-:Y:S02]  /*d090*/  LOP3.LUT P3, RZ, R36.reuse, 0x4, RZ, 0xc0, !PT ;  /* 0x0000000424ff7812 */ /* 0x040fe4000786c0ff */
[----:B------:R-:W-:Y:S01]  /*d0a0*/  LOP3.LUT P2, RZ, R36, 0x2, RZ, 0xc0, !PT ;  /* 0x0000000224ff7812 */ /* 0x000fe2000784c0ff */
[----:B------:R-:W-:Y:S01]  /*d0b0*/  IMAD R25, R0, UR4, R7 ;  /* 0x0000000400197c24 */ /* 0x000fe2000f8e0207 */
[----:B------:R-:W-:Y:S01]  /*d0c0*/  ULDC.64 UR4, c[0x0][0x300] ;  /* 0x0000c00000047ab9 */ /* 0x000fe20000000a00 */
[----:B------:R-:W-:-:S02]  /*d0d0*/  LOP3.LUT P1, RZ, R36, 0x1, RZ, 0xc0, !PT ;  /* 0x0000000124ff7812 */ /* 0x000fc4000782c0ff */
[----:B------:R-:W-:Y:S01]  /*d0e0*/  IMAD.WIDE.U32 R4, R25, UR4, RZ ;  /* 0x0000000419047c25 */ /* 0x000fe2000f8e00ff */
[----:B------:R-:W-:-:S05]  /*d0f0*/  SHF.R.S32.HI R24, RZ, 0x1f, R25 ;  /* 0x0000001fff187819 */ /* 0x000fca0000011419 */
[----:B------:R-:W-:-:S04]  /*d100*/  IMAD R0, R24, UR4, RZ ;  /* 0x0000000418007c24 */ /* 0x000fc8000f8e02ff */
[----:B0-----:R-:W-:Y:S01]  /*d110*/  IMAD R3, R25, UR5, R0 ;  /* 0x0000000519037c24 */ /* 0x001fe2000f8e0200 */
        /* <DEDUP_REMOVED lines=16> */
[----:B------:R-:W-:Y:S01]  /*d220*/  IMAD R5, R8, 0x4800, R37 ;  /* 0x0000480008057824 */ /* 0x000fe200078e0225 */
[----:B------:R-:W-:Y:S06]  /*d230*/  BRA.DIV UR4, `(.L_x_2248) ;  /* 0x0000002a04547947 */ /* 0x000fec000b800000 */
[----:B------:R-:W0:Y:S01]  /*d240*/  SHFL.IDX PT, R14, R3, RZ, 0x181f ;  /* 0x00181fff030e7589 */ /* 0x000e2200000e0000 */
[----:B------:R-:W-:-:S03]  /*d250*/  LEA R5, R5, UR46, 0x1 ;  /* 0x0000002e05057c11 */ /* 0x000fc6000f8e08ff */
[----:B------:R-:W1:Y:S04]  /*d260*/  SHFL.IDX PT, R4, R0, RZ, 0x181f ;  /* 0x00181fff00047589 */ /* 0x000e6800000e0000 */
[----:B------:R-:W-:Y:S04]  /*d270*/  SHFL.IDX PT, R11, R3, 0x2, 0x181f ;  /* 0x00581f00030b7f89 */ /* 0x000fe800000e0000 */
[----:B------:R-:W-:Y:S01]  /*d280*/  SHFL.IDX PT, R31, R0, 0x2, 0x181f ;  /* 0x00581f00001f7f89 */ /* 0x000fe200000e0000 */
[----:B0-----:R-:W-:-:S03]  /*d290*/  IADD3 R12, P0, R14, R20, RZ ;  /* 0x000000140e0c7210 */ /* 0x001fc60007f1e0ff */
[----:B------:R-:W0:Y:S01]  /*d2a0*/  SHFL.IDX PT, R14, R3, 0x1, 0x181f ;  /* 0x00381f00030e7f89 */ /* 0x000e2200000e0000 */
[----:B-1----:R-:W-:-:S03]  /*d2b0*/  IADD3.X R13, RZ, R4, RZ, P0, !PT ;  /* 0x00000004ff0d7210 */ /* 0x002fc600007fe4ff */
[----:B------:R-:W1:Y:S04]  /*d2c0*/  SHFL.IDX PT, R4, R0, 0x1, 0x181f ;  /* 0x00381f0000047f89 */ /* 0x000e6800000e0000 */
[----:B------:R-:W-:Y:S04]  /*d2d0*/  LDGSTS.E.BYPASS.LTC128B.128 [R5+0x18400], desc[UR36][R12.64], !P3 ;  /* 0x184000000c057fae */ /* 0x000fe8000d901d64 */
[----:B------:R-:W-:Y:S04]  /*d2e0*/  LDGSTS.E.BYPASS.LTC128B.128 [R5+0x1b400], desc[UR36][R12.64+0x80], !P2 ;  /* 0x1b4000800c057fae */ /* 0x000fe8000d101d64 */
[----:B------:R-:W-:Y:S01]  /*d2f0*/  LDGSTS.E.BYPASS.LTC128B.128 [R5+0x1e400], desc[UR36][R12.64+0x100], !P1 ;  /* 0x1e4001000c057fae */ /* 0x000fe2000c901d64 */
[----:B0-----:R-:W-:-:S05]  /*d300*/  IADD3 R14, P0, R14, R20, RZ ;  /* 0x000000140e0e7210 */ /* 0x001fca0007f1e0ff */
[----:B-1----:R-:W-:Y:S02]  /*d310*/  IMAD.X R15, RZ, RZ, R4, P0 ;  /* 0x000000ffff0f7224 */ /* 0x002fe400000e0604 */
[----:B------:R-:W-:Y:S04]  /*d320*/  SHFL.IDX PT, R4, R0, 0x4, 0x181f ;  /* 0x00981f0000047f89 */ /* 0x000fe800000e0000 */
[----:B------:R-:W-:Y:S04]  /*d330*/  LDGSTS.E.BYPASS.LTC128B.128 [R5+0x18c00], desc[UR36][R14.64], !P3 ;  /* 0x18c000000e057fae */ /* 0x000fe8000d901d64 */
[----:B------:R-:W-:Y:S04]  /*d340*/  LDGSTS.E.BYPASS.LTC128B.128 [R5+0x1bc00], desc[UR36][R14.64+0x80], !P2 ;  /* 0x1bc000800e057fae */ /* 0x000fe8000d101d64 */
[----:B------:R0:W-:Y:S02]  /*d350*/  LDGSTS.E.BYPASS.LTC128B.128 [R5+0x1ec00], desc[UR36][R14.64+0x100], !P1 ;  /* 0x1ec001000e057fae */ /* 0x0001e4000c901d64 */
[----:B0-----:R-:W-:-:S02]  /*d360*/  IADD3 R14, P0, R11, R20, RZ ;  /* 0x000000140b0e7210 */ /* 0x001fc40007f1e0ff */
[----:B------:R-:W0:Y:S03]  /*d370*/  SHFL.IDX PT, R11, R3, 0x3, 0x181f ;  /* 0x00781f00030b7f89 */ /* 0x000e2600000e0000 */
[----:B------:R-:W-:Y:S02]  /*d380*/  IMAD.X R15, RZ, RZ, R31, P0 ;  /* 0x000000ffff0f7224 */ /* 0x000fe400000e061f */
[----:B------:R-:W1:Y:S04]  /*d390*/  SHFL.IDX PT, R31, R0, 0x3, 0x181f ;  /* 0x00781f00001f7f89 */ /* 0x000e6800000e0000 */
[----:B------:R-:W-:Y:S04]  /*d3a0*/  LDGSTS.E.BYPASS.LTC128B.128 [R5+0x19400], desc[UR36][R14.64], !P3 ;  /* 0x194000000e057fae */ /* 0x000fe8000d901d64 */
[----:B------:R-:W-:Y:S04]  /*d3b0*/  LDGSTS.E.BYPASS.LTC128B.128 [R5+0x1c400], desc[UR36][R14.64+0x80], !P2 ;  /* 0x1c4000800e057fae */ /* 0x000fe8000d101d64 */
[----:B------:R2:W-:Y:S04]  /*d3c0*/  LDGSTS.E.BYPASS.LTC128B.128 [R5+0x1f400], desc[UR36][R14.64+0x100], !P1 ;  /* 0x1f4001000e057fae */ /* 0x0005e8000c901d64 */
[----:B------:R-:W-:Y:S01]  /*d3d0*/  SHFL.IDX PT, R0, R0, 0x5, 0x181f ;  /* 0x00b81f0000007f89 */ /* 0x000fe200000e0000 */
[----:B0-----:R-:W-:-:S03]  /*d3e0*/  IADD3 R12, P0, R11, R20, RZ ;  /* 0x000000140b0c7210 */ /* 0x001fc60007f1e0ff */
[----:B--2---:R-:W0:Y:S01]  /*d3f0*/  SHFL.IDX PT, R14, R3, 0x4, 0x181f ;  /* 0x00981f00030e7f89 */ /* 0x004e2200000e0000 */
[----:B-1----:R-:W-:-:S03]  /*d400*/  IADD3.X R13, RZ, R31, RZ, P0, !PT ;  /* 0x0000001fff0d7210 */ /* 0x002fc600007fe4ff */
[----:B------:R-:W1:Y:S04]  /*d410*/  SHFL.IDX PT, R3, R3, 0x5, 0x181f ;  /* 0x00b81f0003037f89 */ /* 0x000e6800000e0000 */
[----:B------:R2:W-:Y:S04]  /*d420*/  LDGSTS.E.BYPASS.LTC128B.128 [R5+0x19c00], desc[UR36][R12.64], !P3 ;  /* 0x19c000000c057fae */ /* 0x0005e8000d901d64 */
[----:B------:R2:W-:Y:S04]  /*d430*/  LDGSTS.E.BYPASS.LTC128B.128 [R5+0x1cc00], desc[UR36][R12.64+0x80], !P2 ;  /* 0x1cc000800c057fae */ /* 0x0005e8000d101d64 */
[----:B------:R2:W-:Y:S01]  /*d440*/  LDGSTS.E.BYPASS.LTC128B.128 [R5+0x1fc00], desc[UR36][R12.64+0x100], !P1 ;  /* 0x1fc001000c057fae */ /* 0x0005e2000c901d64 */
[----:B0-----:R-:W-:-:S05]  /*d450*/  IADD3 R14, P0, R14, R20, RZ ;  /* 0x000000140e0e7210 */ /* 0x001fca0007f1e0ff */
[----:B------:R-:W-:-:S05]  /*d460*/  IMAD.X R15, RZ, RZ, R4, P0 ;  /* 0x000000ffff0f7224 */ /* 0x000fca00000e0604 */
[----:B------:R2:W-:Y:S04]  /*d470*/  LDGSTS.E.BYPASS.LTC128B.128 [R5+0x1a400], desc[UR36][R14.64], !P3 ;  /* 0x1a4000000e057fae */ /* 0x0005e8000d901d64 */
[----:B------:R2:W-:Y:S04]  /*d480*/  LDGSTS.E.BYPASS.LTC128B.128 [R5+0x1d400], desc[UR36][R14.64+0x80], !P2 ;  /* 0x1d4000800e057fae */ /* 0x0005e8000d101d64 */
[----:B-1----:R2:W-:Y:S02]  /*d490*/  LDGSTS.E.BYPASS.LTC128B.128 [R5+0x20400], desc[UR36][R14.64+0x100], !P1 ;  /* 0x204001000e057fae */ /* 0x0025e4000c901d64 */
.L_x_2324:
        /* <DEDUP_REMOVED lines=10> */
.L_x_2249:
        /* <DEDUP_REMOVED lines=10> */
.L_x_2250:
[----:B------:R1:W-:Y:S01]  /*d5e0*/  SYNCS.ARRIVE.TRANS64.A1T0 RZ, [R26+URZ+0x2a830], RZ ;  /* 0x02a830ff1aff79a7 */ /* 0x0003e2000810003f */
[----:B------:R-:W-:Y:S05]  /*d5f0*/  @!P2 BRA `(.L_x_2251) ;  /* 0x000000000004a947 */ /* 0x000fea0003800000 */
[----:B------:R-:W-:Y:S01]  /*d600*/  BPT.TRAP 0x1 ;  /* 0x000000040000795c */ /* 0x000fe20000300000 */
.L_x_2251:
[----:B------:R-:W-:Y:S01]  /*d610*/  SHF.L.U32 R3, R19, 0x1f, RZ ;  /* 0x0000001f13037819 */ /* 0x000fe200000006ff */
[----:B------:R-:W-:Y:S01]  /*d620*/  BSSY B1, `(.L_x_2252) ;  /* 0x0000004000017945 */ /* 0x000fe20003800000 */
[----:B------:R-:W-:-:S04]  /*d630*/  LEA R0, R10, UR46, 0x3 ;  /* 0x0000002e0a007c11 */ /* 0x000fc8000f8e18ff */
[----:B------:R-:W2:Y:S02]  /*d640*/  SYNCS.PHASECHK.TRANS64.TRYWAIT P0, [R0+URZ+0x2a860], R3 ;  /* 0x02a86003000075a7 */ /* 0x000ea4000800017f */
[----:B--2---:R-:W-:Y:S05]  /*d650*/  @!P0 BRA `(.L_x_2253) ;  /* 0x0000002c00288947 */ /* 0x004fea0003800000 */
.L_x_2325:
[----:B------:R-:W-:Y:S05]  /*d660*/  BSYNC B1 ;  /* 0x0000000000017941 */ /* 0x000fea0003800000 */
.L_x_2252:
[----:B------:R-:W-:Y:S01]  /*d670*/  UMOV UR4, 0xffffffff ;  /* 0xffffffff00047882 */ /* 0x000fe20000000000 */
[----:B------:R-:W-:Y:S01]  /*d680*/  LOP3.LUT P0, RZ, R32, 0x2, RZ, 0xc0, !PT ;  /* 0x0000000220ff7812 */ /* 0x000fe2000780c0ff */
[----:B------:R-:W-:Y:S01]  /*d690*/  IMAD R10, R10, 0x3000, R37 ;  /* 0x000030000a0a7824 */ /* 0x000fe200078e0225 */
[----:B------:R-:W-:Y:S11]  /*d6a0*/  BRA.DIV UR4, `(.L_x_2254) ;  /* 0x0000002e04287947 */ /* 0x000ff6000b800000 */
[----:B------:R-:W3:Y:S04]  /*d6b0*/  SHFL.IDX PT, R14, R17, RZ, 0x181f ;  /* 0x00181fff110e7589 */ /* 0x000ee800000e0000 */
[----:B--2---:R-:W0:Y:S04]  /*d6c0*/  SHFL.IDX PT, R3, R18, RZ, 0x181f ;  /* 0x00181fff12037589 */ /* 0x004e2800000e0000 */
[----:B------:R-:W-:Y:S01]  /*d6d0*/  SHFL.IDX PT, R19, R18, 0x1, 0x181f ;  /* 0x00381f0012137f89 */ /* 0x000fe200000e0000 */
[----:B---3--:R-:W-:-:S03]  /*d6e0*/  IADD3 R4, P1, R14, R20, RZ ;  /* 0x000000140e047210 */ /* 0x008fc60007f3e0ff */
[----:B------:R-:W2:Y:S01]  /*d6f0*/  SHFL.IDX PT, R14, R17, 0x1, 0x181f ;  /* 0x00381f00110e7f89 */ /* 0x000ea200000e0000 */
[----:B0-----:R-:W-:Y:S02]  /*d700*/  IADD3.X R5, RZ, R3, RZ, P1, !PT ;  /* 0x00000003ff057210 */ /* 0x001fe40000ffe4ff */
[----:B------:R-:W-:Y:S02]  /*d710*/  LOP3.LUT P1, RZ, R32, 0x1, RZ, 0xc0, !PT ;  /* 0x0000000120ff7812 */ /* 0x000fe4000782c0ff */
[----:B------:R-:W-:Y:S02]  /*d720*/  LEA R3, R10, UR46, 0x1 ;  /* 0x0000002e0a037c11 */ /* 0x000fe4000f8e08ff */
[----:B------:R-:W-:-:S13]  /*d730*/  ISETP.LT.OR P2, PT, R6, 0x1, !P1 ;  /* 0x000000010600780c */ /* 0x000fda0004f41670 */
[----:B------:R-:W-:Y:S01]  /*d740*/  LDGSTS.E.BYPASS.LTC128B.128 [R3+0x400], desc[UR36][R4.64], !P2 ;  /* 0x0040000004037fae */ /* 0x000fe2000d101d64 */
[----:B------:R-:W-:-:S13]  /*d750*/  ISETP.LT.OR P2, PT, R6, 0x1, !P0 ;  /* 0x000000010600780c */ /* 0x000fda0004741670 */
[----:B------:R0:W-:Y:S01]  /*d760*/  LDGSTS.E.BYPASS.LTC128B.128 [R3+0x3400], desc[UR36][R4.64+0x80], !P2 ;  /* 0x0340008004037fae */ /* 0x0001e2000d101d64 */
[----:B--2---:R-:W-:-:S03]  /*d770*/  IADD3 R10, P2, R14, R20, RZ ;  /* 0x000000140e0a7210 */ /* 0x004fc60007f5e0ff */
[----:B------:R-:W0:Y:S02]  /*d780*/  SHFL.IDX PT, R14, R17, 0x2, 0x181f ;  /* 0x00581f00110e7f89 */ /* 0x000e2400000e0000 */
[----:B------:R-:W-:Y:S01]  /*d790*/  IMAD.X R11, RZ, RZ, R19, P2 ;  /* 0x000000ffff0b7224 */ /* 0x000fe200010e0613 */
[----:B------:R-:W-:Y:S01]  /*d7a0*/  ISETP.LT.OR P2, PT, R6, 0x11, !P1 ;  /* 0x000000110600780c */ /* 0x000fe20004f41670 */
[----:B------:R-:W2:-:S12]  /*d7b0*/  SHFL.IDX PT, R19, R18, 0x2, 0x181f ;  /* 0x00581f0012137f89 */ /* 0x000e9800000e0000 */
[----:B------:R-:W-:Y:S01]  /*d7c0*/  LDGSTS.E.BYPASS.LTC128B.128 [R3+0xc00], desc[UR36][R10.64], !P2 ;  /* 0x00c000000a037fae */ /* 0x000fe2000d101d64 */
[----:B------:R-:W-:-:S13]  /*d7d0*/  ISETP.LT.OR P2, PT, R6, 0x11, !P0 ;  /* 0x000000110600780c */ /* 0x000fda0004741670 */
[----:B------:R3:W-:Y:S01]  /*d7e0*/  LDGSTS.E.BYPASS.LTC128B.128 [R3+0x3c00], desc[UR36][R10.64+0x80], !P2 ;  /* 0x03c000800a037fae */ /* 0x0007e2000d101d64 */
[----:B0-----:R-:W-:-:S03]  /*d7f0*/  IADD3 R4, P2, R14, R20, RZ ;  /* 0x000000140e047210 */ /* 0x001fc60007f5e0ff */
[----:B------:R-:W3:Y:S02]  /*d800*/  SHFL.IDX PT, R14, R17, 0x3, 0x181f ;  /* 0x00781f00110e7f89 */ /* 0x000ee400000e0000 */
[----:B--2---:R-:W-:Y:S01]  /*d810*/  IMAD.X R5, RZ, RZ, R19, P2 ;  /* 0x000000ffff057224 */ /* 0x004fe200010e0613 */
[----:B------:R-:W-:Y:S01]  /*d820*/  ISETP.LT.OR P2, PT, R6, 0x21, !P1 ;  /* 0x000000210600780c */ /* 0x000fe20004f41670 */
[----:B------:R-:W0:-:S12]  /*d830*/  SHFL.IDX PT, R19, R18, 0x3, 0x181f ;  /* 0x00781f0012137f89 */ /* 0x000e1800000e0000 */
[----:B------:R-:W-:Y:S01]  /*d840*/  LDGSTS.E.BYPASS.LTC128B.128 [R3+0x1400], desc[UR36][R4.64], !P2 ;  /* 0x0140000004037fae */ /* 0x000fe2000d101d64 */
[----:B------:R-:W-:-:S13]  /*d850*/  ISETP.LT.OR P2, PT, R6, 0x21, !P0 ;  /* 0x000000210600780c */ /* 0x000fda0004741670 */
[----:B------:R2:W-:Y:S01]  /*d860*/  LDGSTS.E.BYPASS.LTC128B.128 [R3+0x4400], desc[UR36][R4.64+0x80], !P2 ;  /* 0x0440008004037fae */ /* 0x0005e2000d101d64 */
[----:B---3--:R-:W-:-:S03]  /*d870*/  IADD3 R10, P2, R14, R20, RZ ;  /* 0x000000140e0a7210 */ /* 0x008fc60007f5e0ff */
[----:B------:R-:W2:Y:S01]  /*d880*/  SHFL.IDX PT, R14, R17, 0x4, 0x181f ;  /* 0x00981f00110e7f89 */ /* 0x000ea200000e0000 */
[----:B0-----:R-:W-:Y:S02]  /*d890*/  IADD3.X R11, RZ, R19, RZ, P2, !PT ;  /* 0x00000013ff0b7210 */ /* 0x001fe400017fe4ff */
[----:B------:R-:W-:Y:S01]  /*d8a0*/  ISETP.LT.OR P2, PT, R6, 0x31, !P1 ;  /* 0x000000310600780c */ /* 0x000fe20004f41670 */
[----:B------:R-:W0:-:S12]  /*d8b0*/  SHFL.IDX PT, R19, R18, 0x4, 0x181f ;  /* 0x00981f0012137f89 */ /* 0x000e1800000e0000 */
[----:B------:R3:W-:Y:S01]  /*d8c0*/  LDGSTS.E.BYPASS.LTC128B.128 [R3+0x1c00], desc[UR36][R10.64], !P2 ;  /* 0x01c000000a037fae */ /* 0x0007e2000d101d64 */
[----:B------:R-:W-:-:S13]  /*d8d0*/  ISETP.LT.OR P2, PT, R6, 0x31, !P0 ;  /* 0x000000310600780c */ /* 0x000fda0004741670 */
[----:B------:R3:W-:Y:S01]  /*d8e0*/  LDGSTS.E.BYPASS.LTC128B.128 [R3+0x4c00], desc[UR36][R10.64+0x80], !P2 ;  /* 0x04c000800a037fae */ /* 0x0007e2000d101d64 */
[----:B--2---:R-:W-:-:S03]  /*d8f0*/  IADD3 R4, P2, R14, R20, RZ ;  /* 0x000000140e047210 */ /* 0x004fc60007f5e0ff */
[----:B------:R3:W2:Y:S02]  /*d900*/  SHFL.IDX PT, R14, R17, 0x5, 0x181f ;  /* 0x00b81f00110e7f89 */ /* 0x0006a400000e0000 */
[----:B0-----:R-:W-:Y:S01]  /*d910*/  IMAD.X R5, RZ, RZ, R19, P2 ;  /* 0x000000ffff057224 */ /* 0x001fe200010e0613 */
[----:B------:R-:W-:Y:S01]  /*d920*/  ISETP.LT.OR P2, PT, R6, 0x41, !P1 ;  /* 0x000000410600780c */ /* 0x000fe20004f41670 */
[----:B------:R3:W4:-:S12]  /*d930*/  SHFL.IDX PT, R19, R18, 0x5, 0x181f ;  /* 0x00b81f0012137f89 */ /* 0x00071800000e0000 */
[----:B------:R3:W-:Y:S01]  /*d940*/  LDGSTS.E.BYPASS.LTC128B.128 [R3+0x2400], desc[UR36][R4.64], !P2 ;  /* 0x0240000004037fae */ /* 0x0007e2000d101d64 */
[----:B------:R-:W-:-:S13]  /*d950*/  ISETP.LT.OR P2, PT, R6, 0x41, !P0 ;  /* 0x000000410600780c */ /* 0x000fda0004741670 */
[----:B--2-4-:R3:W-:Y:S02]  /*d960*/  LDGSTS.E.BYPASS.LTC128B.128 [R3+0x5400], desc[UR36][R4.64+0x80], !P2 ;  /* 0x0540008004037fae */ /* 0x0147e4000d101d64 */
.L_x_2339:
[C---:B------:R-:W-:Y:S01]  /*d970*/  ISETP.LT.OR P1, PT, R6.reuse, 0x51, !P1 ;  /* 0x000000510600780c */ /* 0x040fe20004f21670 */
[----:B------:R-:W-:Y:S01]  /*d980*/  ULDC.64 UR4, c[0x0][0x328] ;  /* 0x0000ca0000047ab9 */ /* 0x000fe20000000a00 */
[----:B------:R-:W-:Y:S01]  /*d990*/  ISETP.LT.OR P0, PT, R6, 0x51, !P0 ;  /* 0x000000510600780c */ /* 0x000fe20004701670 */
[----:B------:R-:W-:Y:S01]  /*d9a0*/  IMAD R24, R24, UR4, RZ ;  /* 0x0000000418187c24 */ /* 0x000fe2000f8e02ff */
[----:B0--3--:R-:W-:Y:S01]  /*d9b0*/  IADD3 R4, P2, R14, R20, RZ ;  /* 0x000000140e047210 */ /* 0x009fe20007f5e0ff */
[----:B------:R-:W-:-:S04]  /*d9c0*/  IMAD.WIDE.U32 R10, R25, UR4, RZ ;  /* 0x00000004190a7c25 */ /* 0x000fc8000f8e00ff */
[----:B------:R-:W-:Y:S02]  /*d9d0*/  IMAD.X R5, RZ, RZ, R19, P2 ;  /* 0x000000ffff057224 */ /* 0x000fe400010e0613 */
[----:B------:R-:W-:Y:S01]  /*d9e0*/  IMAD R13, R25, UR5, R24 ;  /* 0x00000005190d7c24 */ /* 0x000fe2000f8e0218 */
[----:B------:R-:W-:Y:S02]  /*d9f0*/  ULDC.64 UR4, c[0x0][0x338] ;  /* 0x0000ce0000047ab9 */ /* 0x000fe40000000a00 */
[----:B------:R-:W-:Y:S01]  /*da00*/  @!PT LDS RZ, [RZ] ;  /* 0x00000000fffff984 */ /* 0x000fe20000000800 */
[----:B------:R-:W-:Y:S01]  /*da10*/  @!PT LDS RZ, [RZ] ;  /* 0x00000000fffff984 */ /* 0x000fe20000000800 */
[----:B------:R-:W-:Y:S01]  /*da20*/  @!PT LDS RZ, [RZ] ;  /* 0x00000000fffff984 */ /* 0x000fe20000000800 */
[----:B------:R0:W-:Y:S01]  /*da30*/  LDGSTS.E.BYPASS.LTC128B.128 [R3+0x2c00], desc[UR36][R4.64], !P1 ;  /* 0x02c0000004037fae */ /* 0x0001e2000c901d64 */
[----:B------:R-:W-:Y:S01]  /*da40*/  IMAD R21, R21, UR4, RZ ;  /* 0x0000000415157c24 */ /* 0x000fe2000f8e02ff */
[----:B------:R-:W-:Y:S02]  /*da50*/  IADD3 R11, R11, R13, RZ ;  /* 0x0000000d0b0b7210 */ /* 0x000fe40007ffe0ff */
[----:B------:R0:W-:Y:S01]  /*da60*/  LDGSTS.E.BYPASS.LTC128B.128 [R3+0x5c00], desc[UR36][R4.64+0x80], !P0 ;  /* 0x05c0008004037fae */ /* 0x0001e2000c101d64 */
[C---:B------:R-:W-:Y:S01]  /*da70*/  IMAD R21, R30.reuse, UR5, R21 ;  /* 0x000000051e157c24 */ /* 0x040fe2000f8e0215 */
[----:B------:R-:W-:Y:S01]  /*da80*/  PLOP3.LUT P0, PT, PT, PT, PT, 0x80, 0x0 ;  /* 0x000000000000781c */ /* 0x000fe20003f0f070 */
[----:B------:R-:W-:Y:S01]  /*da90*/  IMAD.WIDE.U32 R10, R30, UR4, R10 ;  /* 0x000000041e0a7c25 */ /* 0x000fe2000f8e000a */
[----:B------:R-:W-:-:S03]  /*daa0*/  NOP ;  /* 0x0000000000007918 */ /* 0x000fc60000000000 */
[----:B------:R-:W-:-:S08]  /*dab0*/  IMAD.IADD R21, R11, 0x1, R21 ;  /* 0x000000010b157824 */ /* 0x000fd000078e0215 */
.L_x_2255:
        /* <DEDUP_REMOVED lines=10> */
.L_x_2256:
[----:B------:R-:W-:Y:S01]  /*db60*/  R2UR UR4, R34 ;  /* 0x00000000220472ca */ /* 0x000fe200000e0000 */
[----:B------:R-:W-:Y:S01]  /*db70*/  ULDC.64 UR6, c[0x0][0x330] ;  /* 0x0000cc0000067ab9 */ /* 0x000fe20000000a00 */
[----:B------:R-:W-:Y:S01]  /*db80*/  MOV R11, R21 ;  /* 0x00000015000b7202 */ /* 0x000fe20000000f00 */
[----:B0-----:R-:W-:Y:S01]  /*db90*/  IMAD.U32 R3, RZ, RZ, UR6 ;  /* 0x00000006ff037e24 */ /* 0x001fe2000f8e00ff */
[----:B------:R0:W-:Y:S01]  /*dba0*/  SYNCS.ARRIVE.TRANS64.A1T0 RZ, [R0+URZ+0x2a850], RZ ;  /* 0x02a850ff00ff79a7 */ /* 0x0001e2000810003f */
[----:B------:R-:W-:Y:S01]  /*dbb0*/  VIADD R35, R35, 0xffffffff ;  /* 0xffffffff23237836 */ /* 0x000fe20000000000 */
[----:B------:R-:W-:Y:S01]  /*dbc0*/  IADD3 R6, R6, 0x60, RZ ;  /* 0x0000006006067810 */ /* 0x000fe20007ffe0ff */
[----:B------:R-:W-:-:S04]  /*dbd0*/  IMAD.WIDE.U32 R10, R3, UR41, R10 ;  /* 0x00000029030a7c25 */ /* 0x000fc8000f8e000a */
[----:B------:R-:W-:Y:S02]  /*dbe0*/  VIADD R7, R7, 0xffffffa0 ;  /* 0xffffffa007077836 */ /* 0x000fe40000000000 */
[----:B------:R-:W-:Y:S01]  /*dbf0*/  UIMAD UR4, UR4, UR6, URZ ;  /* 0x00000006040472a4 */ /* 0x000fe2000f8e023f */
[----:B------:R-:W-:-:S03]  /*dc00*/  IMAD.MOV.U32 R19, RZ, RZ, R9 ;  /* 0x000000ffff137224 */ /* 0x000fc600078e0009 */
[----:B------:R-:W-:-:S03]  /*dc10*/  UIMAD UR4, UR41, UR7, UR4 ;  /* 0x00000007290472a4 */ /* 0x000fc6000f8e0204 */
[----:B------:R-:W-:Y:S02]  /*dc20*/  ULDC.64 UR6, c[0x0][0x318] ;  /* 0x0000c60000067ab9 */ /* 0x000fe40000000a00 */
[----:B------:R-:W-:Y:S01]  /*dc30*/  LEA R17, P0, R10, UR6, 0x1 ;  /* 0x000000060a117c11 */ /* 0x000fe2000f8008ff */
[----:B------:R-:W-:-:S05]  /*dc40*/  VIADD R3, R11, UR4 ;  /* 0x000000040b037c36 */ /* 0x000fca0008000000 */
[----:B------:R-:W-:Y:S02]  /*dc50*/  LEA.HI.X R18, R10, UR7, R3, 0x1, P0 ;  /* 0x000000070a127c11 */ /* 0x000fe400080f0c03 */
[----:B------:R-:W-:Y:S02]  /*dc60*/  ISETP.GT.AND P0, PT, R35, UR50, PT ;  /* 0x0000003223007c0c */ /* 0x000fe4000bf04270 */
[----:B------:R-:W-:-:S11]  /*dc70*/  MOV R10, R8 ;  /* 0x00000008000a7202 */ /* 0x000fd60000000f00 */
[----:B0-----:R-:W-:Y:S05]  /*dc80*/  @P0 BRA `(.L_x_2257) ;  /* 0xfffffff0006c0947 */ /* 0x001fea000383ffff */
[----:B------:R-:W-:Y:S05]  /*dc90*/  BSYNC B0 ;  /* 0x0000000000007941 */ /* 0x000fea0003800000 */
.L_x_2244:
[----:B------:R-:W-:-:S13]  /*dca0*/  LOP3.LUT P0, RZ, R36, 0x10, RZ, 0xc0, !PT ;  /* 0x0000001024ff7812 */ /* 0x000fda000780c0ff */
[----:B------:R-:W-:Y:S05]  /*dcb0*/  @!P0 BRA `(.L_x_2258) ;  /* 0x0000000000048947 */ /* 0x000fea0003800000 */
[----:B------:R-:W-:Y:S01]  /*dcc0*/  BPT.TRAP 0x1 ;  /* 0x000000040000795c */ /* 0x000fe20000300000 */
.L_x_2258:
[C---:B0-----:R-:W-:Y:S01]  /*dcd0*/  LEA R0, R8.reuse, UR46, 0x3 ;  /* 0x0000002e08007c11 */ /* 0x041fe2000f8e18ff */
        /* <DEDUP_REMOVED lines=8> */
.L_x_2340:
[----:B------:R-:W-:Y:S05]  /*dd60*/  BSYNC B0 ;  /* 0x0000000000007941 */ /* 0x000fea0003800000 */
.L_x_2259:
[----:B------:R-:W-:-:S03]  /*dd70*/  UMOV UR4, 0xffffffff ;  /* 0xffffffff00047882 */ /* 0x000fc60000000000 */
[----:B------:R-:W-:Y:S05]  /*dd80*/  BRA.DIV UR4, `(.L_x_2261) ;  /* 0x0000002e048c7947 */ /* 0x000fea000b800000 */
[----:B------:R-:W-:Y:S01]  /*dd90*/  SHFL.IDX PT, R5, R18, RZ, 0x181f ;  /* 0x00181fff12057589 */ /* 0x000fe200000e0000 */
[C---:B0-----:R-:W-:Y:S02]  /*dda0*/  LOP3.LUT R3, R32.reuse, 0x1, RZ, 0xc0, !PT ;  /* 0x0000000120037812 */ /* 0x041fe400078ec0ff */
[----:B------:R-:W-:Y:S01]  /*ddb0*/  LOP3.LUT P0, RZ, R32, 0x2, RZ, 0xc0, !PT ;  /* 0x0000000220ff7812 */ /* 0x000fe2000780c0ff */
[----:B------:R-:W0:Y:S01]  /*ddc0*/  SHFL.IDX PT, R4, R17, RZ, 0x181f ;  /* 0x00181fff11047589 */ /* 0x000e2200000e0000 */
[----:B------:R-:W-:Y:S02]  /*ddd0*/  ISETP.NE.U32.AND P1, PT, R3, 0x1, PT ;  /* 0x000000010300780c */ /* 0x000fe40003f25070 */
[C---:B------:R-:W-:Y:S01]  /*dde0*/  ISETP.LT.OR P3, PT, R23.reuse, 0x1, !P0 ;  /* 0x000000011700780c */ /* 0x040fe20004761670 */
[----:B------:R-:W2:Y:S01]  /*ddf0*/  SHFL.IDX PT, R14, R17, 0x1, 0x181f ;  /* 0x00381f00110e7f89 */ /* 0x000ea200000e0000 */
[----:B------:R-:W-:Y:S02]  /*de00*/  ISETP.LT.OR P2, PT, R23, 0x1, P1 ;  /* 0x000000011700780c */ /* 0x000fe40000f41670 */
[----:B------:R-:W-:Y:S01]  /*de10*/  LEA R3, R37, UR46, 0x1 ;  /* 0x0000002e25037c11 */ /* 0x000fe2000f8e08ff */
[----:B------:R-:W3:Y:S01]  /*de20*/  SHFL.IDX PT, R6, R18, 0x1, 0x181f ;  /* 0x00381f0012067f89 */ /* 0x000ee200000e0000 */
[----:B------:R-:W-:-:S02]  /*de30*/  ISETP.LT.OR P4, PT, R23, 0x11, P1 ;  /* 0x000000111700780c */ /* 0x000fc40000f81670 */
[----:B------:R-:W-:Y:S01]  /*de40*/  ISETP.LT.OR P5, PT, R23, 0x11, !P0 ;  /* 0x000000111700780c */ /* 0x000fe200047a1670 */
[----:B------:R-:W4:Y:S04]  /*de50*/  SHFL.IDX PT, R20, R18, 0x2, 0x181f ;  /* 0x00581f0012147f89 */ /* 0x000f2800000e0000 */
[----:B------:R-:W5:Y:S04]  /*de60*/  SHFL.IDX PT, R10, R17, 0x2, 0x181f ;  /* 0x00581f00110a7f89 */ /* 0x000f6800000e0000 */
[----:B------:R-:W1:Y:S01]  /*de70*/  SHFL.IDX PT, R22, R17, 0x3, 0x181f ;  /* 0x00781f0011167f89 */ /* 0x000e6200000e0000 */
[----:B0-----:R-:W-:-:S03]  /*de80*/  IMAD.WIDE.U32 R4, R27, 0x2, R4 ;  /* 0x000000021b047825 */ /* 0x001fc600078e0004 */
[----:B------:R-:W-:Y:S01]  /*de90*/  SHFL.IDX PT, R19, R18, 0x4, 0x181f ;  /* 0x00981f0012137f89 */ /* 0x000fe200000e0000 */
[----:B--2---:R-:W-:-:S03]  /*dea0*/  MOV R12, R14 ;  /* 0x0000000e000c7202 */ /* 0x004fc60000000f00 */
[----:B------:R-:W0:Y:S01]  /*deb0*/  SHFL.IDX PT, R24, R17, 0x4, 0x181f ;  /* 0x00981f0011187f89 */ /* 0x000e2200000e0000 */
[----:B---3--:R-:W-:-:S03]  /*dec0*/  IMAD.MOV.U32 R13, RZ, RZ, R6 ;  /* 0x000000ffff0d7224 */ /* 0x008fc600078e0006 */
[----:B------:R-:W2:Y:S01]  /*ded0*/  SHFL.IDX PT, R7, R18, 0x3, 0x181f ;  /* 0x00781f0012077f89 */ /* 0x000ea200000e0000 */
[----:B----4-:R-:W-:-:S03]  /*dee0*/  IMAD.MOV.U32 R11, RZ, RZ, R20 ;  /* 0x000000ffff0b7224 */ /* 0x010fc600078e0014 */
[----:B------:R-:W-:Y:S01]  /*def0*/  LDGSTS.E.BYPASS.LTC128B.128 [R3+0x400], desc[UR36][R4.64], !P2 ;  /* 0x0040000004037fae */ /* 0x000fe2000d101d64 */
[----:B------:R-:W-:Y:S01]  /*df00*/  ISETP.LT.OR P2, PT, R23, 0x21, P1 ;  /* 0x000000211700780c */ /* 0x000fe20000f41670 */
[----:B------:R-:W-:Y:S02]  /*df10*/  IMAD.WIDE.U32 R12, R27, 0x2, R12 ;  /* 0x000000021b0c7825 */ /* 0x000fe400078e000c */
[----:B------:R0:W-:Y:S01]  /*df20*/  LDGSTS.E.BYPASS.LTC128B.128 [R3+0x3400], desc[UR36][R4.64+0x80], !P3 ;  /* 0x0340008004037fae */ /* 0x0001e2000d901d64 */
[----:B------:R-:W-:Y:S01]  /*df30*/  ISETP.LT.OR P3, PT, R23, 0x21, !P0 ;  /* 0x000000211700780c */ /* 0x000fe20004761670 */
[----:B-----5:R-:W-:Y:S01]  /*df40*/  IMAD.WIDE.U32 R10, R27, 0x2, R10 ;  /* 0x000000021b0a7825 */ /* 0x020fe200078e000a */
[----:B-1----:R-:W-:Y:S01]  /*df50*/  MOV R6, R22 ;  /* 0x0000001600067202 */ /* 0x002fe20000000f00 */
[----:B------:R-:W-:Y:S01]  /*df60*/  LDGSTS.E.BYPASS.LTC128B.128 [R3+0xc00], desc[UR36][R12.64], !P4 ;  /* 0x00c000000c037fae */ /* 0x000fe2000e101d64 */
[----:B------:R-:W-:-:S03]  /*df70*/  ISETP.LT.OR P4, PT, R23, 0x31, P1 ;  /* 0x000000311700780c */ /* 0x000fc60000f81670 */
[----:B------:R-:W-:Y:S01]  /*df80*/  LDGSTS.E.BYPASS.LTC128B.128 [R3+0x3c00], desc[UR36][R12.64+0x80], !P5 ;  /* 0x03c000800c037fae */ /* 0x000fe2000e901d64 */
[----:B------:R-:W-:-:S03]  /*df90*/  ISETP.LT.OR P5, PT, R23, 0x31, !P0 ;  /* 0x000000311700780c */ /* 0x000fc600047a1670 */
[----:B------:R-:W-:Y:S01]  /*dfa0*/  LDGSTS.E.BYPASS.LTC128B.128 [R3+0x1400], desc[UR36][R10.64], !P2 ;  /* 0x014000000a037fae */ /* 0x000fe2000d101d64 */
[C---:B------:R-:W-:Y:S01]  /*dfb0*/  ISETP.LT.OR P2, PT, R23.reuse, 0x41, P1 ;  /* 0x000000411700780c */ /* 0x040fe20000f41670 */
[----:B0-----:R-:W-:Y:S02]  /*dfc0*/  IMAD.MOV.U32 R4, RZ, RZ, R24 ;  /* 0x000000ffff047224 */ /* 0x001fe400078e0018 */
[----:B------:R0:W-:Y:S01]  /*dfd0*/  LDGSTS.E.BYPASS.LTC128B.128 [R3+0x4400], desc[UR36][R10.64+0x80], !P3 ;  /* 0x044000800a037fae */ /* 0x0001e2000d901d64 */
[----:B------:R-:W-:Y:S01]  /*dfe0*/  ISETP.LT.OR P3, PT, R23, 0x41, !P0 ;  /* 0x000000411700780c */ /* 0x000fe20004761670 */
[----:B------:R-:W-:Y:S02]  /*dff0*/  IMAD.MOV.U32 R5, RZ, RZ, R19 ;  /* 0x000000ffff057224 */ /* 0x000fe400078e0013 */
[C---:B--2---:R-:W-:Y:S01]  /*e000*/  IMAD.WIDE.U32 R6, R27.reuse, 0x2, R6 ;  /* 0x000000021b067825 */ /* 0x044fe200078e0006 */
[----:B------:R-:W1:Y:S03]  /*e010*/  SHFL.IDX PT, R18, R18, 0x5, 0x181f ;  /* 0x00b81f0012127f89 */ /* 0x000e6600000e0000 */
[----:B------:R-:W-:Y:S01]  /*e020*/  IMAD.WIDE.U32 R4, R27, 0x2, R4 ;  /* 0x000000021b047825 */ /* 0x000fe200078e0004 */
[----:B------:R2:W-:Y:S01]  /*e030*/  LDGSTS.E.BYPASS.LTC128B.128 [R3+0x1c00], desc[UR36][R6.64], !P4 ;  /* 0x01c0000006037fae */ /* 0x0005e2000e101d64 */
[----:B0-----:R-:W-:-:S03]  /*e040*/  MOV R10, RZ ;  /* 0x000000ff000a7202 */ /* 0x001fc60000000f00 */
[----:B------:R2:W-:Y:S04]  /*e050*/  LDGSTS.E.BYPASS.LTC128B.128 [R3+0x4c00], desc[UR36][R6.64+0x80], !P5 ;  /* 0x04c0008006037fae */ /* 0x0005e8000e901d64 */
[----:B------:R2:W-:Y:S04]  /*e060*/  LDGSTS.E.BYPASS.LTC128B.128 [R3+0x2400], desc[UR36][R4.64], !P2 ;  /* 0x0240000004037fae */ /* 0x0005e8000d101d64 */
[----:B------:R2:W0:Y:S04]  /*e070*/  SHFL.IDX PT, R14, R17, 0x5, 0x181f ;  /* 0x00b81f00110e7f89 */ /* 0x00042800000e0000 */
[----:B------:R2:W-:Y:S02]  /*e080*/  LDGSTS.E.BYPASS.LTC128B.128 [R3+0x5400], desc[UR36][R4.64+0x80], !P3 ;  /* 0x0540008004037fae */ /* 0x0005e4000d901d64 */
.L_x_2354:
[C---:B------:R-:W-:Y:S01]  /*e090*/  ISETP.LT.OR P1, PT, R23.reuse, 0x51, P1 ;  /* 0x000000511700780c */ /* 0x040fe20000f21670 */
[----:B0-2---:R-:W-:Y:S01]  /*e0a0*/  IMAD.MOV.U32 R4, RZ, RZ, R14 ;  /* 0x000000ffff047224 */ /* 0x005fe200078e000e */
[----:B------:R-:W-:Y:S01]  /*e0b0*/  ISETP.LT.OR P0, PT, R23, 0x51, !P0 ;  /* 0x000000511700780c */ /* 0x000fe20004701670 */
[----:B-1----:R-:W-:Y:S02]  /*e0c0*/  IMAD.MOV.U32 R5, RZ, RZ, R18 ;  /* 0x000000ffff057224 */ /* 0x002fe400078e0012 */
        /* <DEDUP_REMOVED lines=8> */
.L_x_2262:
        /* <DEDUP_REMOVED lines=10> */
.L_x_2263:
[----:B------:R1:W-:Y:S02]  /*e1f0*/  SYNCS.ARRIVE.TRANS64.A1T0 RZ, [R0+URZ+0x2a850], RZ ;  /* 0x02a850ff00ff79a7 */ /* 0x0003e4000810003f */
[----:B-1----:R-:W-:-:S04]  /*e200*/  IADD3 R0, R8, 0x1, RZ ;  /* 0x0000000108007810 */ /* 0x002fc80007ffe0ff */
[----:B------:R-:W-:-:S04]  /*e210*/  ISETP.NE.AND P0, PT, R0, 0x2, PT ;  /* 0x000000020000780c */ /* 0x000fc80003f05270 */
[----:B0-----:R-:W-:Y:S02]  /*e220*/  SEL R4, RZ, 0x1, P0 ;  /* 0x00000001ff047807 */ /* 0x001fe40000000000 */
[----:B------:R-:W-:Y:S02]  /*e230*/  SEL R0, R0, RZ, P0 ;  /* 0x000000ff00007207 */ /* 0x000fe40000000000 */
[----:B------:R-:W-:-:S07]  /*e240*/  LOP3.LUT R9, R9, R4, RZ, 0x3c, !PT ;  /* 0x0000000409097212 */ /* 0x000fce00078e3cff */
.L_x_2229:
[----:B------:R-:W0:Y:S01]  /*e250*/  S2R R4, SR_CgaCtaId ;  /* 0x0000000000047919 */ /* 0x000e220000008800 */
[----:B------:R-:W-:Y:S02]  /*e260*/  MOV R3, 0x400 ;  /* 0x0000040000037802 */ /* 0x000fe40000000f00 */
[----:B------:R-:W-:Y:S02]  /*e270*/  SHF.L.U32 R10, R10, 0x1f, RZ ;  /* 0x0000001f0a0a7819 */ /* 0x000fe400000006ff */
[----:B0-----:R-:W-:-:S04]  /*e280*/  LEA R5, R4, R3, 0x18 ;  /* 0x0000000304057211 */ /* 0x001fc800078ec0ff */
[----:B------:R-:W0:Y:S02]  /*e290*/  SYNCS.PHASECHK.TRANS64.TRYWAIT P0, [R5+URZ+0x2a820], R10 ;  /* 0x02a8200a050075a7 */ /* 0x000e24000800017f */
[----:B0-----:R-:W-:Y:S05]  /*e2a0*/  @!P0 BRA `(.L_x_2264) ;  /* 0x0000003000388947 */ /* 0x001fea0003800000 */
.L_x_2355:
[----:B------:R-:W-:-:S03]  /*e2b0*/  UMOV UR4, 0xffffffff ;  /* 0xffffffff00047882 */ /* 0x000fc60000000000 */
[----:B------:R-:W-:Y:S05]  /*e2c0*/  BRA.DIV UR4, `(.L_x_2265) ;  /* 0x0000003204447947 */ /* 0x000fea000b800000 */
[----:B------:R1:W2:Y:S02]  /*e2d0*/  SHFL.IDX PT, R14, R16, RZ, 0x1f ;  /* 0x00001fff100e7589 */ /* 0x0002a400000e0000 */
.L_x_2358:
[----:B--2---:R-:W-:-:S13]  /*e2e0*/  ISETP.NE.AND P0, PT, R14, RZ, PT ;  /* 0x000000ff0e00720c */ /* 0x004fda0003f05270 */
[----:B------:R-:W-:Y:S05]  /*e2f0*/  @P0 BRA `(.L_x_2185) ;  /* 0x00000000008c0947 */ /* 0x000fea0003800000 */
[----:B------:R-:W-:-:S03]  /*e300*/  UMOV UR4, 0xffffffff ;  /* 0xffffffff00047882 */ /* 0x000fc60000000000 */
[----:B------:R-:W-:Y:S05]  /*e310*/  BRA.DIV UR4, `(.L_x_2266) ;  /* 0x0000003204587947 */ /* 0x000fea000b800000 */
[----:B------:R-:W-:-:S13]  /*e320*/  ELECT P6, URZ, PT ;  /* 0x00000000003f782f */ /* 0x000fda00038c0000 */
.L_x_2361:
[----:B------:R-:W-:Y:S05]  /*e330*/  @!P6 BRA `(.L_x_2185) ;  /* 0x00000000007ce947 */ /* 0x000fea0003800000 */
[----:B------:R-:W-:-:S13]  /*e340*/  R2UR UR4, R2 ;  /* 0x00000000020472ca */ /* 0x000fda00000e0000 */
[----:B------:R-:W-:-:S06]  /*e350*/  ULOP3.LUT UR4, UR4, 0x2, URZ, 0xfc, !UPT ;  /* 0x0000000204047892 */ /* 0x000fcc000f8efc3f */
[----:B------:R-:W-:-:S05]  /*e360*/  IMAD.U32 R3, RZ, RZ, UR4 ;  /* 0x00000004ff037e24 */ /* 0x000fca000f8e00ff */
[----:B------:R-:W-:-:S13]  /*e370*/  ISETP.NE.AND P0, PT, R3, 0x3, PT ;  /* 0x000000030300780c */ /* 0x000fda0003f05270 */
[----:B------:R-:W-:Y:S05]  /*e380*/  @!P0 BRA `(.L_x_2267) ;  /* 0x0000000000048947 */ /* 0x000fea0003800000 */
[----:B------:R-:W-:Y:S01]  /*e390*/  BPT.TRAP 0x1 ;  /* 0x000000040000795c */ /* 0x000fe20000300000 */
.L_x_2267:
[C---:B------:R-:W-:Y:S01]  /*e3a0*/  IMAD R6, R0.reuse, 0x8, R5 ;  /* 0x0000000800067824 */ /* 0x040fe200078e0205 */
[----:B------:R-:W-:Y:S02]  /*e3b0*/  SHF.L.U32 R3, R9, 0x1f, RZ ;  /* 0x0000001f09037819 */ /* 0x000fe400000006ff */
[----:B------:R-:W-:Y:S02]  /*e3c0*/  IADD3 R0, R0, 0x1, RZ ;  /* 0x0000000100007810 */ /* 0x000fe40007ffe0ff */
[----:B------:R-:W2:Y:S02]  /*e3d0*/  SYNCS.PHASECHK.TRANS64.TRYWAIT P1, [R6+URZ+0x2a840], R3 ;  /* 0x02a84003060075a7 */ /* 0x000ea4000802017f */
[----:B------:R-:W-:-:S04]  /*e3e0*/  ISETP.NE.AND P2, PT, R0, 0x2, PT ;  /* 0x000000020000780c */ /* 0x000fc80003f45270 */
[----:B------:R-:W-:Y:S01]  /*e3f0*/  SEL R4, RZ, 0x1, P2 ;  /* 0x00000001ff047807 */ /* 0x000fe20001000000 */
[----:B--2---:R-:W-:Y:S08]  /*e400*/  @!P1 BRA `(.L_x_2268) ;  /* 0x00000030003c9947 */ /* 0x004ff00003800000 */
.L_x_2362:
[----:B------:R-:W-:Y:S02]  /*e410*/  SEL R0, R0, RZ, P2 ;  /* 0x000000ff00007207 */ /* 0x000fe40001000000 */
[----:B------:R-:W-:Y:S01]  /*e420*/  LOP3.LUT R4, R9, R4, RZ, 0x3c, !PT ;  /* 0x0000000409047212 */ /* 0x000fe200078e3cff */
[----:B------:R-:W-:Y:S06]  /*e430*/  @!P0 BRA `(.L_x_2269) ;  /* 0x0000000000048947 */ /* 0x000fec0003800000 */
[----:B------:R-:W-:Y:S01]  /*e440*/  BPT.TRAP 0x1 ;  /* 0x000000040000795c */ /* 0x000fe20000300000 */
.L_x_2269:
[----:B0-----:R-:W-:Y:S01]  /*e450*/  IMAD R5, R0, 0x8, R5 ;  /* 0x0000000800057824 */ /* 0x001fe200078e0205 */
[----:B------:R-:W-:-:S04]  /*e460*/  SHF.L.U32 R0, R4, 0x1f, RZ ;  /* 0x0000001f04007819 */ /* 0x000fc800000006ff */
[----:B------:R-:W0:Y:S02]  /*e470*/  SYNCS.PHASECHK.TRANS64.TRYWAIT P1, [R5+URZ+0x2a840], R0 ;  /* 0x02a84000050075a7 */ /* 0x000e24000802017f */
[----:B0-----:R-:W-:Y:S05]  /*e480*/  @!P1 BRA `(.L_x_2270) ;  /* 0x0000003000309947 */ /* 0x001fea0003800000 */
.L_x_2363:
[----:B------:R-:W-:Y:S05]  /*e490*/  @!P0 BRA `(.L_x_2271) ;  /* 0x0000000000048947 */ /* 0x000fea0003800000 */
[----:B------:R-:W-:Y:S01]  /*e4a0*/  BPT.TRAP 0x1 ;  /* 0x000000040000795c */ /* 0x000fe20000300000 */
.L_x_2271:
[----:B------:R-:W3:Y:S02]  /*e4b0*/  SYNCS.PHASECHK.TRANS64.TRYWAIT P1, [R6+URZ+0x2a860], R3 ;  /* 0x02a86003060075a7 */ /* 0x000ee4000802017f */
[----:B---3--:R-:W-:Y:S05]  /*e4c0*/  @!P1 BRA `(.L_x_2272) ;  /* 0x0000003000349947 */ /* 0x008fea0003800000 */
.L_x_2364:
[----:B------:R-:W-:Y:S05]  /*e4d0*/  @!P0 BRA `(.L_x_2273) ;  /* 0x0000000000048947 */ /* 0x000fea0003800000 */
[----:B------:R-:W-:Y:S01]  /*e4e0*/  BPT.TRAP 0x1 ;  /* 0x000000040000795c */ /* 0x000fe20000300000 */
.L_x_2273:
[----:B----4-:R4:W0:Y:S02]  /*e4f0*/  SYNCS.PHASECHK.TRANS64.TRYWAIT P0, [R5+URZ+0x2a860], R0 ;  /* 0x02a86000050075a7 */ /* 0x010824000800017f */
[----:B0-----:R-:W-:Y:S05]  /*e500*/  @!P0 NANOSLEEP.SYNCS 0x989680 ;  /* 0x009896800000895d */ /* 0x001fea0003900000 */
[----:B------:R-:W0:Y:S02]  /*e510*/  @!P0 SYNCS.PHASECHK.TRANS64 P0, [R5+URZ+0x2a860], R0 ;  /* 0x02a86000050085a7 */ /* 0x000e24000800007f */
[----:B0-----:R-:W-:Y:S05]  /*e520*/  @!P0 BRA `(.L_x_2273) ;  /* 0xfffffffc00f08947 */ /* 0x001fea000383ffff */
.L_x_2185:
[----:B------:R-:W-:Y:S05]  /*e530*/  BSYNC B6 ;  /* 0x0000000000067941 */ /* 0x000fea0003800000 */
.L_x_2182:
[----:B------:R-:W-:Y:S05]  /*e540*/  EXIT ;  /* 0x000000000000794d */ /* 0x000fea0003800000 */
.L_x_2189:
[----:B-1----:R-:W-:-:S04]  /*e550*/  IMAD.U32 R3, RZ, RZ, UR39 ;  /* 0x00000027ff037e24 */ /* 0x002fc8000f8e00ff */
[----:B------:R1:W2:Y:S03]  /*e560*/  SYNCS.PHASECHK.TRANS64.TRYWAIT P0, [R3+URZ+0x2a800], R0 ;  /* 0x02a80000030075a7 */ /* 0x0002a6000800017f */
[----:B--2---:R-:W-:Y:S05]  /*e570*/  @!P0 NANOSLEEP.SYNCS 0x989680 ;  /* 0x009896800000895d */ /* 0x004fea0003900000 */
[----:B------:R-:W2:Y:S02]  /*e580*/  @!P0 SYNCS.PHASECHK.TRANS64 P0, [R3+URZ+0x2a800], R0 ;  /* 0x02a80000030085a7 */ /* 0x000ea4000800007f */
[----:B--2---:R-:W-:Y:S05]  /*e590*/  @!P0 BRA `(.L_x_2189) ;  /* 0xfffffffc00ec8947 */ /* 0x004fea000383ffff */
[----:B------:R-:W-:Y:S05]  /*e5a0*/  BRA `(.L_x_2274) ;  /* 0xffffff2c003c7947 */ /* 0x000fea000383ffff */
.L_x_2193:
[----:B--2---:R-:W-:-:S04]  /*e5b0*/  MOV R3, UR39 ;  /* 0x0000002700037c02 */ /* 0x004fc80008000f00 */
[----:B------:R2:W3:Y:S03]  /*e5c0*/  SYNCS.PHASECHK.TRANS64.TRYWAIT P1, [R3+URZ+0x2a830], R0 ;  /* 0x02a83000030075a7 */ /* 0x0004e6000802017f */
[----:B---3--:R-:W-:Y:S05]  /*e5d0*/  @!P1 NANOSLEEP.SYNCS 0x989680 ;  /* 0x009896800000995d */ /* 0x008fea0003900000 */
[----:B------:R-:W3:Y:S02]  /*e5e0*/  @!P1 SYNCS.PHASECHK.TRANS64 P1, [R3+URZ+0x2a830], R0 ;  /* 0x02a83000030095a7 */ /* 0x000ee4000802007f */
[----:B---3--:R-:W-:Y:S05]  /*e5f0*/  @!P1 BRA `(.L_x_2193) ;  /* 0xfffffffc00ec9947 */ /* 0x008fea000383ffff */
[----:B------:R-:W-:Y:S05]  /*e600*/  BRA `(.L_x_2192) ;  /* 0xffffff2c005c7947 */ /* 0x000fea000383ffff */
.L_x_2199:
[----:B-1----:R-:W-:-:S04]  /*e610*/  IMAD.U32 R12, RZ, RZ, UR7 ;  /* 0x00000007ff0c7e24 */ /* 0x002fc8000f8e00ff */
[----:B------:R1:W2:Y:S03]  /*e620*/  SYNCS.PHASECHK.TRANS64.TRYWAIT P1, [R12+URZ+0x2a830], R11 ;  /* 0x02a8300b0c0075a7 */ /* 0x0002a6000802017f */
[----:B--2---:R-:W-:Y:S05]  /*e630*/  @!P1 NANOSLEEP.SYNCS 0x989680 ;  /* 0x009896800000995d */ /* 0x004fea0003900000 */
[----:B------:R-:W2:Y:S02]  /*e640*/  @!P1 SYNCS.PHASECHK.TRANS64 P1, [R12+URZ+0x2a830], R11 ;  /* 0x02a8300b0c0095a7 */ /* 0x000ea4000802007f */
[----:B--2---:R-:W-:Y:S05]  /*e650*/  @!P1 BRA `(.L_x_2199) ;  /* 0xfffffffc00ec9947 */ /* 0x004fea000383ffff */
[----:B------:R-:W-:Y:S05]  /*e660*/  BRA `(.L_x_2198) ;  /* 0xffffff5400547947 */ /* 0x000fea000383ffff */
.L_x_2203:
[----:B---3--:R-:W-:-:S04]  /*e670*/  IMAD.U32 R6, RZ, RZ, UR10 ;  /* 0x0000000aff067e24 */ /* 0x008fc8000f8e00ff */
[----:B------:R3:W4:Y:S03]  /*e680*/  SYNCS.PHASECHK.TRANS64.TRYWAIT P1, [R6+URZ+0x2a850], R5 ;  /* 0x02a85005060075a7 */ /* 0x000726000802017f */
[----:B----4-:R-:W-:Y:S05]  /*e690*/  @!P1 NANOSLEEP.SYNCS 0x989680 ;  /* 0x009896800000995d */ /* 0x010fea0003900000 */
[----:B------:R-:W4:Y:S02]  /*e6a0*/  @!P1 SYNCS.PHASECHK.TRANS64 P1, [R6+URZ+0x2a850], R5 ;  /* 0x02a85005060095a7 */ /* 0x000f24000802007f */
[----:B----4-:R-:W-:Y:S05]  /*e6b0*/  @!P1 BRA `(.L_x_2203) ;  /* 0xfffffffc00ec9947 */ /* 0x010fea000383ffff */
[----:B------:R-:W-:Y:S05]  /*e6c0*/  BRA `(.L_x_2202) ;  /* 0xffffff5c00607947 */ /* 0x000fea000383ffff */
.L_x_2211:
[----:B-1----:R-:W-:-:S04]  /*e6d0*/  MOV R12, UR38 ;  /* 0x00000026000c7c02 */ /* 0x002fc80008000f00 */
[----:B------:R1:W2:Y:S03]  /*e6e0*/  SYNCS.PHASECHK.TRANS64.TRYWAIT P1, [R12+URZ+0x2a830], R11 ;  /* 0x02a8300b0c0075a7 */ /* 0x0002a6000802017f */
[----:B--2---:R-:W-:Y:S05]  /*e6f0*/  @!P1 NANOSLEEP.SYNCS 0x989680 ;  /* 0x009896800000995d */ /* 0x004fea0003900000 */
[----:B------:R-:W2:Y:S02]  /*e700*/  @!P1 SYNCS.PHASECHK.TRANS64 P1, [R12+URZ+0x2a830], R11 ;  /* 0x02a8300b0c0095a7 */ /* 0x000ea4000802007f */
[----:B--2---:R-:W-:Y:S05]  /*e710*/  @!P1 BRA `(.L_x_2211) ;  /* 0xfffffffc00ec9947 */ /* 0x004fea000383ffff */
[----:B------:R-:W-:Y:S05]  /*e720*/  BRA `(.L_x_2210) ;  /* 0xffffff7c00707947 */ /* 0x000fea000383ffff */
.L_x_2215:
[----:B---3--:R-:W-:-:S04]  /*e730*/  IMAD.U32 R6, RZ, RZ, UR5 ;  /* 0x00000005ff067e24 */ /* 0x008fc8000f8e00ff */
[----:B------:R3:W4:Y:S03]  /*e740*/  SYNCS.PHASECHK.TRANS64.TRYWAIT P1, [R6+URZ+0x2a850], R5 ;  /* 0x02a85005060075a7 */ /* 0x000726000802017f */
[----:B----4-:R-:W-:Y:S05]  /*e750*/  @!P1 NANOSLEEP.SYNCS 0x989680 ;  /* 0x009896800000995d */ /* 0x010fea0003900000 */
[----:B------:R-:W4:Y:S02]  /*e760*/  @!P1 SYNCS.PHASECHK.TRANS64 P1, [R6+URZ+0x2a850], R5 ;  /* 0x02a85005060095a7 */ /* 0x000f24000802007f */
[----:B----4-:R-:W-:Y:S05]  /*e770*/  @!P1 BRA `(.L_x_2215) ;  /* 0xfffffffc00ec9947 */ /* 0x010fea000383ffff */
[----:B------:R-:W-:Y:S05]  /*e780*/  BRA `(.L_x_2214) ;  /* 0xffffff84007c7947 */ /* 0x000fea000383ffff */
.L_x_2222:
[----:B-1----:R-:W-:-:S04]  /*e790*/  IMAD.U32 R5, RZ, RZ, UR5 ;  /* 0x00000005ff057e24 */ /* 0x002fc8000f8e00ff */
[----:B------:R1:W2:Y:S03]  /*e7a0*/  SYNCS.PHASECHK.TRANS64.TRYWAIT P1, [R5+URZ+0x2a850], R0 ;  /* 0x02a85000050075a7 */ /* 0x0002a6000802017f */
[----:B--2---:R-:W-:Y:S05]  /*e7b0*/  @!P1 NANOSLEEP.SYNCS 0x989680 ;  /* 0x009896800000995d */ /* 0x004fea0003900000 */
[----:B------:R-:W2:Y:S02]  /*e7c0*/  @!P1 SYNCS.PHASECHK.TRANS64 P1, [R5+URZ+0x2a850], R0 ;  /* 0x02a85000050095a7 */ /* 0x000ea4000802007f */
[----:B--2---:R-:W-:Y:S05]  /*e7d0*/  @!P1 BRA `(.L_x_2222) ;  /* 0xfffffffc00ec9947 */ /* 0x004fea000383ffff */
[----:B------:R-:W-:Y:S05]  /*e7e0*/  BRA `(.L_x_2221) ;  /* 0xffffffa000807947 */ /* 0x000fea000383ffff */
.L_x_2234:
[----:B------:R-:W-:Y:S01]  /*e7f0*/  MOV R13, R16 ;  /* 0x00000010000d7202 */ /* 0x000fe20000000f00 */
[----:B------:R-:W-:Y:S01]  /*e800*/  IMAD.MOV.U32 R12, RZ, RZ, RZ ;  /* 0x000000ffff0c7224 */ /* 0x000fe200078e00ff */
[----:B------:R-:W-:Y:S01]  /*e810*/  MOV R15, 0xffffffff ;  /* 0xffffffff000f7802 */ /* 0x000fe20000000f00 */
[----:B------:R-:W-:-:S07]  /*e820*/  IMAD.MOV.U32 R11, RZ, RZ, 0x1f ;  /* 0x0000001fff0b7424 */ /* 0x000fce00078e00ff */
[----:B-----5:R-:W-:Y:S05]  /*e830*/  WARPSYNC.COLLECTIVE R15, `(.L_x_2275) ;  /* 0x000000000f087348 */ /* 0x020fea0003c00000 */
[----:B------:R0:W1:Y:S02]  /*e840*/  SHFL.IDX P6, R14, R13, R12, R11 ;  /* 0x0000000c0d0e7389 */ /* 0x00006400000c000b */
[----:B01---5:R-:W-:Y:S01]  /*e850*/  ENDCOLLECTIVE ;  /* 0x000000000000791b */ /* 0x023fe20003800000 */
.L_x_2275:
[----:B------:R-:W-:Y:S05]  /*e860*/  BRA `(.L_x_2276) ;  /* 0xffffffcc00b07947 */ /* 0x000fea000383ffff */
.L_x_2236:
[----:B0-----:R-:W-:-:S04]  /*e870*/  IMAD.U32 R5, RZ, RZ, UR46 ;  /* 0x0000002eff057e24 */ /* 0x001fc8000f8e00ff */
[----:B------:R0:W1:Y:S03]  /*e880*/  SYNCS.PHASECHK.TRANS64.TRYWAIT P0, [R5+URZ+0x2a840], R4 ;  /* 0x02a84004050075a7 */ /* 0x000066000800017f */
[----:B-1----:R-:W-:Y:S05]  /*e890*/  @!P0 NANOSLEEP.SYNCS 0x989680 ;  /* 0x009896800000895d */ /* 0x002fea0003900000 */
[----:B------:R-:W1:Y:S02]  /*e8a0*/  @!P0 SYNCS.PHASECHK.TRANS64 P0, [R5+URZ+0x2a840], R4 ;  /* 0x02a84004050085a7 */ /* 0x000e64000800007f */
[----:B-1----:R-:W-:Y:S05]  /*e8b0*/  @!P0 BRA `(.L_x_2236) ;  /* 0xfffffffc00ec8947 */ /* 0x002fea000383ffff */
[----:B------:R-:W-:Y:S05]  /*e8c0*/  BRA `(.L_x_2277) ;  /* 0xffffffd000c07947 */ /* 0x000fea000383ffff */
.L_x_2237:
[----:B------:R-:W-:Y:S01]  /*e8d0*/  BSSY B0, `(.L_x_2278) ;  /* 0x0000008000007945 */ /* 0x000fe20003800000 */
[----:B------:R-:W-:Y:S01]  /*e8e0*/  IMAD.MOV.U32 R13, RZ, RZ, R3 ;  /* 0x000000ffff0d7224 */ /* 0x000fe200078e0003 */
[----:B------:R-:W-:Y:S01]  /*e8f0*/  MOV R12, RZ ;  /* 0x000000ff000c7202 */ /* 0x000fe20000000f00 */
[----:B------:R-:W-:Y:S02]  /*e900*/  IMAD.MOV.U32 R11, RZ, RZ, 0x181f ;  /* 0x0000181fff0b7424 */ /* 0x000fe400078e00ff */
[----:B------:R-:W-:-:S07]  /*e910*/  IMAD.MOV.U32 R15, RZ, RZ, -0x1 ;  /* 0xffffffffff0f7424 */ /* 0x000fce00078e00ff */
[----:B------:R-:W-:Y:S05]  /*e920*/  WARPSYNC.COLLECTIVE R15, `(.L_x_2279) ;  /* 0x000000000f087348 */ /* 0x000fea0003c00000 */
[----:B------:R0:W1:Y:S02]  /*e930*/  SHFL.IDX P6, R14, R13, R12, R11 ;  /* 0x0000000c0d0e7389 */ /* 0x00006400000c000b */
[----:B01----:R-:W-:Y:S01]  /*e940*/  ENDCOLLECTIVE ;  /* 0x000000000000791b */ /* 0x003fe20003800000 */
.L_x_2279:
[----:B------:R-:W-:Y:S05]  /*e950*/  BSYNC B0 ;  /* 0x0000000000007941 */ /* 0x000fea0003800000 */
.L_x_2278:
[----:B------:R-:W-:Y:S01]  /*e960*/  IMAD.MOV.U32 R13, RZ, RZ, R0 ;  /* 0x000000ffff0d7224 */ /* 0x000fe200078e0000 */
[----:B------:R-:W-:Y:S01]  /*e970*/  MOV R11, 0x181f ;  /* 0x0000181f000b7802 */ /* 0x000fe20000000f00 */
[----:B------:R-:W-:Y:S01]  /*e980*/  IMAD.MOV.U32 R12, RZ, RZ, RZ ;  /* 0x000000ffff0c7224 */ /* 0x000fe200078e00ff */
[----:B------:R-:W-:Y:S01]  /*e990*/  MOV R5, R14 ;  /* 0x0000000e00057202 */ /* 0x000fe20000000f00 */
[----:B------:R-:W-:Y:S01]  /*e9a0*/  IMAD.MOV.U32 R15, RZ, RZ, -0x1 ;  /* 0xffffffffff0f7424 */ /* 0x000fe200078e00ff */
[----:B------:R-:W-:-:S07]  /*e9b0*/  @P0 LEA R19, R37, UR46, 0x1 ;  /* 0x0000002e25130c11 */ /* 0x000fce000f8e08ff */
[----:B------:R-:W-:Y:S05]  /*e9c0*/  WARPSYNC.COLLECTIVE R15, `(.L_x_2280) ;  /* 0x000000000f087348 */ /* 0x000fea0003c00000 */
[----:B------:R0:W1:Y:S02]  /*e9d0*/  SHFL.IDX P6, R14, R13, R12, R11 ;  /* 0x0000000c0d0e7389 */ /* 0x00006400000c000b */
[----:B01----:R-:W-:Y:S01]  /*e9e0*/  ENDCOLLECTIVE ;  /* 0x000000000000791b */ /* 0x003fe20003800000 */
.L_x_2280:
[----:B------:R-:W-:Y:S01]  /*e9f0*/  MOV R13, R3 ;  /* 0x00000003000d7202 */ /* 0x000fe20000000f00 */
[----:B------:R-:W-:Y:S02]  /*ea00*/  IMAD.MOV.U32 R12, RZ, RZ, 0x1 ;  /* 0x00000001ff0c7424 */ /* 0x000fe400078e00ff */
[----:B------:R-:W-:-:S07]  /*ea10*/  IMAD.MOV.U32 R4, RZ, RZ, R14 ;  /* 0x000000ffff047224 */ /* 0x000fce00078e000e */
[----:B------:R-:W-:Y:S05]  /*ea20*/  WARPSYNC.COLLECTIVE R15, `(.L_x_2281) ;  /* 0x000000000f087348 */ /* 0x000fea0003c00000 */
[----:B------:R0:W1:Y:S02]  /*ea30*/  SHFL.IDX P6, R14, R13, R12, R11 ;  /* 0x0000000c0d0e7389 */ /* 0x00006400000c000b */
[----:B01----:R-:W-:Y:S01]  /*ea40*/  ENDCOLLECTIVE ;  /* 0x000000000000791b */ /* 0x003fe20003800000 */
.L_x_2281:
        /* <DEDUP_REMOVED lines=13> */
.L_x_2282:
[----:B------:R-:W-:Y:S01]  /*eb20*/  IMAD.MOV.U32 R5, RZ, RZ, R7 ;  /* 0x000000ffff057224 */ /* 0x000fe200078e0007 */
[----:B------:R-:W-:Y:S02]  /*eb30*/  @P0 LEA R20, R37, UR46, 0x1 ;  /* 0x0000002e25140c11 */ /* 0x000fe4000f8e08ff */
[----:B------:R-:W-:Y:S01]  /*eb40*/  MOV R13, R3 ;  /* 0x00000003000d7202 */ /* 0x000fe20000000f00 */
[----:B------:R-:W-:Y:S02]  /*eb50*/  IMAD.MOV.U32 R12, RZ, RZ, 0x2 ;  /* 0x00000002ff0c7424 */ /* 0x000fe400078e00ff */
[----:B------:R-:W-:-:S07]  /*eb60*/  IMAD.MOV.U32 R4, RZ, RZ, R14 ;  /* 0x000000ffff047224 */ /* 0x000fce00078e000e */
[----:B------:R-:W-:Y:S05]  /*eb70*/  WARPSYNC.COLLECTIVE R15, `(.L_x_2283) ;  /* 0x000000000f087348 */ /* 0x000fea0003c00000 */
[----:B------:R0:W1:Y:S02]  /*eb80*/  SHFL.IDX P6, R14, R13, R12, R11 ;  /* 0x0000000c0d0e7389 */ /* 0x00006400000c000b */
[----:B01----:R-:W-:Y:S01]  /*eb90*/  ENDCOLLECTIVE ;  /* 0x000000000000791b */ /* 0x003fe20003800000 */
.L_x_2283:
        /* <DEDUP_REMOVED lines=13> */
.L_x_2284:
[----:B------:R-:W-:Y:S01]  /*ec70*/  MOV R5, R10 ;  /* 0x0000000a00057202 */ /* 0x000fe20000000f00 */
[----:B------:R-:W-:Y:S02]  /*ec80*/  IMAD.MOV.U32 R13, RZ, RZ, R3 ;  /* 0x000000ffff0d7224 */ /* 0x000fe400078e0003 */
[----:B------:R-:W-:Y:S02]  /*ec90*/  IMAD.MOV.U32 R12, RZ, RZ, 0x3 ;  /* 0x00000003ff0c7424 */ /* 0x000fe400078e00ff */
[----:B------:R-:W-:-:S07]  /*eca0*/  IMAD.MOV.U32 R21, RZ, RZ, R14 ;  /* 0x000000ffff157224 */ /* 0x000fce00078e000e */
[----:B------:R-:W-:Y:S05]  /*ecb0*/  WARPSYNC.COLLECTIVE R15, `(.L_x_2285) ;  /* 0x000000000f087348 */ /* 0x000fea0003c00000 */
[----:B------:R0:W1:Y:S02]  /*ecc0*/  SHFL.IDX P6, R14, R13, R12, R11 ;  /* 0x0000000c0d0e7389 */ /* 0x00006400000c000b */
[----:B01----:R-:W-:Y:S01]  /*ecd0*/  ENDCOLLECTIVE ;  /* 0x000000000000791b */ /* 0x003fe20003800000 */
.L_x_2285:
[----:B------:R-:W-:Y:S01]  /*ece0*/  IMAD.MOV.U32 R4, RZ, RZ, R21 ;  /* 0x000000ffff047224 */ /* 0x000fe200078e0015 */
[----:B------:R-:W-:-:S03]  /*ecf0*/  @P0 LEA R21, R37, UR46, 0x1 ;  /* 0x0000002e25150c11 */ /* 0x000fc6000f8e08ff */
        /* <DEDUP_REMOVED lines=8> */
[----:B------:R-:W-:Y:S02]  /*ed80*/  ISETP.GE.AND P0, PT, R6, 0x31, PT ;  /* 0x000000310600780c */ /* 0x000fe40003f06270 */
[----:B------:R-:W-:-:S11]  /*ed90*/  MOV R7, R14 ;  /* 0x0000000e00077202 */ /* 0x000fd60000000f00 */
[----:B0-----:R-:W-:Y:S05]  /*eda0*/  WARPSYNC.COLLECTIVE R15, `(.L_x_2286) ;  /* 0x000000000f087348 */ /* 0x001fea0003c00000 */
[----:B------:R1:W2:Y:S02]  /*edb0*/  SHFL.IDX P6, R14, R13, R12, R11 ;  /* 0x0000000c0d0e7389 */ /* 0x0002a400000c000b */
[----:B012---:R-:W-:Y:S01]  /*edc0*/  ENDCOLLECTIVE ;  /* 0x000000000000791b */ /* 0x007fe20003800000 */
.L_x_2286:
[----:B------:R-:W-:Y:S02]  /*edd0*/  MOV R5, R7 ;  /* 0x0000000700057202 */ /* 0x000fe40000000f00 */
[----:B------:R-:W-:Y:S01]  /*ede0*/  @P0 LEA R7, R37, UR46, 0x1 ;  /* 0x0000002e25070c11 */ /* 0x000fe2000f8e08ff */
[----:B------:R-:W-:Y:S02]  /*edf0*/  IMAD.MOV.U32 R13, RZ, RZ, R3 ;  /* 0x000000ffff0d7224 */ /* 0x000fe400078e0003 */
[----:B------:R-:W-:Y:S02]  /*ee00*/  IMAD.MOV.U32 R12, RZ, RZ, 0x4 ;  /* 0x00000004ff0c7424 */ /* 0x000fe400078e00ff */
[----:B------:R-:W-:-:S07]  /*ee10*/  IMAD.MOV.U32 R4, RZ, RZ, R14 ;  /* 0x000000ffff047224 */ /* 0x000fce00078e000e */
[----:B------:R-:W-:Y:S05]  /*ee20*/  WARPSYNC.COLLECTIVE R15, `(.L_x_2287) ;  /* 0x000000000f087348 */ /* 0x000fea0003c00000 */
[----:B------:R0:W1:Y:S02]  /*ee30*/  SHFL.IDX P6, R14, R13, R12, R11 ;  /* 0x0000000c0d0e7389 */ /* 0x00006400000c000b */
[----:B01----:R-:W-:Y:S01]  /*ee40*/  ENDCOLLECTIVE ;  /* 0x000000000000791b */ /* 0x003fe20003800000 */
.L_x_2287:
        /* <DEDUP_REMOVED lines=13> */
.L_x_2288:
[----:B------:R-:W-:Y:S02]  /*ef20*/  IMAD.MOV.U32 R5, RZ, RZ, R10 ;  /* 0x000000ffff057224 */ /* 0x000fe400078e000a */
[----:B------:R-:W-:Y:S01]  /*ef30*/  IMAD.MOV.U32 R13, RZ, RZ, R3 ;  /* 0x000000ffff0d7224 */ /* 0x000fe200078e0003 */
[----:B------:R-:W-:Y:S01]  /*ef40*/  MOV R12, 0x5 ;  /* 0x00000005000c7802 */ /* 0x000fe20000000f00 */
[----:B------:R-:W-:-:S07]  /*ef50*/  IMAD.MOV.U32 R19, RZ, RZ, R14 ;  /* 0x000000ffff137224 */ /* 0x000fce00078e000e */
[----:B------:R-:W-:Y:S05]  /*ef60*/  WARPSYNC.COLLECTIVE R15, `(.L_x_2289) ;  /* 0x000000000f087348 */ /* 0x000fea0003c00000 */
[----:B------:R0:W1:Y:S02]  /*ef70*/  SHFL.IDX P6, R14, R13, R12, R11 ;  /* 0x0000000c0d0e7389 */ /* 0x00006400000c000b */
[----:B01----:R-:W-:Y:S01]  /*ef80*/  ENDCOLLECTIVE ;  /* 0x000000000000791b */ /* 0x003fe20003800000 */
.L_x_2289:
[----:B------:R-:W-:Y:S02]  /*ef90*/  MOV R4, R19 ;  /* 0x0000001300047202 */ /* 0x000fe40000000f00 */
        /* <DEDUP_REMOVED lines=9> */
[----:B------:R-:W-:-:S07]  /*f030*/  IMAD.MOV.U32 R3, RZ, RZ, R14 ;  /* 0x000000ffff037224 */ /* 0x000fce00078e000e */
[----:B0-----:R-:W-:Y:S05]  /*f040*/  WARPSYNC.COLLECTIVE R15, `(.L_x_2290) ;  /* 0x000000000f087348 */ /* 0x001fea0003c00000 */
[----:B------:R1:W2:Y:S02]  /*f050*/  SHFL.IDX P6, R14, R13, R12, R11 ;  /* 0x0000000c0d0e7389 */ /* 0x0002a400000c000b */
[----:B012---:R-:W-:Y:S01]  /*f060*/  ENDCOLLECTIVE ;  /* 0x000000000000791b */ /* 0x007fe20003800000 */
.L_x_2290:
[----:B------:R-:W-:Y:S05]  /*f070*/  BRA `(.L_x_2291) ;  /* 0xffffffd000207947 */ /* 0x000fea000383ffff */
.L_x_2240:
[----:B------:R-:W-:Y:S01]  /*f080*/  MOV R13, R0 ;  /* 0x00000000000d7202 */ /* 0x000fe20000000f00 */
[----:B------:R-:W-:Y:S01]  /*f090*/  IMAD.MOV.U32 R12, RZ, RZ, RZ ;  /* 0x000000ffff0c7224 */ /* 0x000fe200078e00ff */
[----:B------:R-:W-:Y:S01]  /*f0a0*/  MOV R15, 0xffffffff ;  /* 0xffffffff000f7802 */ /* 0x000fe20000000f00 */
[----:B------:R-:W-:Y:S02]  /*f0b0*/  IMAD.MOV.U32 R11, RZ, RZ, 0x181f ;  /* 0x0000181fff0b7424 */ /* 0x000fe400078e00ff */
[----:B------:R-:W-:-:S07]  /*f0c0*/  IMAD.U32 R10, RZ, RZ, UR48 ;  /* 0x00000030ff0a7e24 */ /* 0x000fce000f8e00ff */
[----:B------:R-:W-:Y:S05]  /*f0d0*/  WARPSYNC.COLLECTIVE R15, `(.L_x_2292) ;  /* 0x000000000f087348 */ /* 0x000fea0003c00000 */
[----:B------:R0:W1:Y:S02]  /*f0e0*/  SHFL.IDX P6, R14, R13, R12, R11 ;  /* 0x0000000c0d0e7389 */ /* 0x00006400000c000b */
[----:B01----:R-:W-:Y:S01]  /*f0f0*/  ENDCOLLECTIVE ;  /* 0x000000000000791b */ /* 0x003fe20003800000 */
.L_x_2292:
[----:B------:R-:W-:-:S05]  /*f100*/  IMAD R7, R10, 0x80, R23 ;  /* 0x000000800a077824 */ /* 0x000fca00078e0217 */
[----:B------:R-:W-:Y:S01]  /*f110*/  IADD3 R9, R7, 0x10, RZ ;  /* 0x0000001007097810 */ /* 0x000fe20007ffe0ff */
[----:B------:R-:W-:Y:S02]  /*f120*/  IMAD.MOV.U32 R13, RZ, RZ, R3 ;  /* 0x000000ffff0d7224 */ /* 0x000fe400078e0003 */
[----:B------:R-:W-:-:S07]  /*f130*/  IMAD.MOV.U32 R5, RZ, RZ, R14 ;  /* 0x000000ffff057224 */ /* 0x000fce00078e000e */
[----:B------:R-:W-:Y:S05]  /*f140*/  WARPSYNC.COLLECTIVE R15, `(.L_x_2293) ;  /* 0x000000000f087348 */ /* 0x000fea0003c00000 */
[----:B------:R0:W1:Y:S02]  /*f150*/  SHFL.IDX P6, R14, R13, R12, R11 ;  /* 0x0000000c0d0e7389 */ /* 0x00006400000c000b */
[----:B01----:R-:W-:Y:S01]  /*f160*/  ENDCOLLECTIVE ;  /* 0x000000000000791b */ /* 0x003fe20003800000 */
.L_x_2293:
[----:B------:R-:W-:Y:S02]  /*f170*/  ULDC UR4, c[0x0][0x288] ;  /* 0x0000a20000047ab9 */ /* 0x000fe40000000800 */
[----:B------:R-:W-:-:S05]  /*f180*/  IMAD R6, R8, UR4, RZ ;  /* 0x0000000408067c24 */ /* 0x000fca000f8e02ff */
[----:B------:R-:W-:Y:S01]  /*f190*/  ISETP.GE.AND P1, PT, R7, R6, PT ;  /* 0x000000060700720c */ /* 0x000fe20003f26270 */
[----:B------:R-:W-:Y:S02]  /*f1a0*/  IMAD.MOV.U32 R13, RZ, RZ, R0 ;  /* 0x000000ffff0d7224 */ /* 0x000fe400078e0000 */
[----:B------:R-:W-:-:S10]  /*f1b0*/  IMAD.MOV.U32 R12, RZ, RZ, 0x1 ;  /* 0x00000001ff0c7424 */ /* 0x000fd400078e00ff */
[----:B------:R-:W-:Y:S02]  /*f1c0*/  @!P1 LEA R19, R37, UR46, 0x1 ;  /* 0x0000002e25139c11 */ /* 0x000fe4000f8e08ff */
[----:B------:R-:W-:-:S07]  /*f1d0*/  MOV R4, R14 ;  /* 0x0000000e00047202 */ /* 0x000fce0000000f00 */
[----:B------:R-:W-:Y:S05]  /*f1e0*/  WARPSYNC.COLLECTIVE R15, `(.L_x_2294) ;  /* 0x000000000f087348 */ /* 0x000fea0003c00000 */
[----:B------:R0:W1:Y:S02]  /*f1f0*/  SHFL.IDX P6, R14, R13, R12, R11 ;  /* 0x0000000c0d0e7389 */ /* 0x00006400000c000b */
[----:B01----:R-:W-:Y:S01]  /*f200*/  ENDCOLLECTIVE ;  /* 0x000000000000791b */ /* 0x003fe20003800000 */
.L_x_2294:
        /* <DEDUP_REMOVED lines=13> */
.L_x_2295:
[----:B------:R-:W-:Y:S02]  /*f2e0*/  MOV R5, R8 ;  /* 0x0000000800057202 */ /* 0x000fe40000000f00 */
[----:B------:R-:W-:Y:S01]  /*f2f0*/  @!P1 LEA R21, R37, UR46, 0x1 ;  /* 0x0000002e25159c11 */ /* 0x000fe2000f8e08ff */
[----:B------:R-:W-:Y:S01]  /*f300*/  IMAD.MOV.U32 R13, RZ, RZ, R0 ;  /* 0x000000ffff0d7224 */ /* 0x000fe200078e0000 */
[----:B------:R-:W-:Y:S01]  /*f310*/  MOV R12, 0x2 ;  /* 0x00000002000c7802 */ /* 0x000fe20000000f00 */
[----:B------:R-:W-:-:S07]  /*f320*/  IMAD.MOV.U32 R4, RZ, RZ, R14 ;  /* 0x000000ffff047224 */ /* 0x000fce00078e000e */
[----:B------:R-:W-:Y:S05]  /*f330*/  WARPSYNC.COLLECTIVE R15, `(.L_x_2296) ;  /* 0x000000000f087348 */ /* 0x000fea0003c00000 */
[----:B------:R0:W1:Y:S02]  /*f340*/  SHFL.IDX P6, R14, R13, R12, R11 ;  /* 0x0000000c0d0e7389 */ /* 0x00006400000c000b */
[----:B01----:R-:W-:Y:S01]  /*f350*/  ENDCOLLECTIVE ;  /* 0x000000000000791b */ /* 0x003fe20003800000 */
.L_x_2296:
[----:B------:R-:W-:-:S04]  /*f360*/  @!P1 IMAD.WIDE.U32 R8, R27, 0x2, R4 ;  /* 0x000000021b089825 */ /* 0x000fc800078e0004 */
[----:B------:R-:W-:Y:S01]  /*f370*/  VIADD R5, R7, 0x20 ;  /* 0x0000002007057836 */ /* 0x000fe20000000000 */
        /* <DEDUP_REMOVED lines=12> */
.L_x_2297:
[----:B------:R-:W-:Y:S01]  /*f440*/  VIADD R9, R7, 0x30 ;  /* 0x0000003007097836 */ /* 0x000fe20000000000 */
[----:B------:R-:W-:Y:S01]  /*f450*/  @!P1 LEA R19, R37, UR46, 0x1 ;  /* 0x0000002e25139c11 */ /* 0x000fe2000f8e08ff */
[----:B------:R-:W-:Y:S01]  /*f460*/  IMAD.MOV.U32 R13, RZ, RZ, R0 ;  /* 0x000000ffff0d7224 */ /* 0x000fe200078e0000 */
[----:B------:R-:W-:Y:S02]  /*f470*/  MOV R12, 0x3 ;  /* 0x00000003000c7802 */ /* 0x000fe40000000f00 */
[----:B------:R-:W-:-:S07]  /*f480*/  MOV R4, R14 ;  /* 0x0000000e00047202 */ /* 0x000fce0000000f00 */
[----:B------:R-:W-:Y:S05]  /*f490*/  WARPSYNC.COLLECTIVE R15, `(.L_x_2298) ;  /* 0x000000000f087348 */ /* 0x000fea0003c00000 */
[----:B------:R0:W1:Y:S02]  /*f4a0*/  SHFL.IDX P6, R14, R13, R12, R11 ;  /* 0x0000000c0d0e7389 */ /* 0x00006400000c000b */
[----:B01----:R-:W-:Y:S01]  /*f4b0*/  ENDCOLLECTIVE ;  /* 0x000000000000791b */ /* 0x003fe20003800000 */
.L_x_2298:
        /* <DEDUP_REMOVED lines=13> */
.L_x_2299:
[----:B------:R-:W-:Y:S01]  /*f590*/  IMAD.MOV.U32 R5, RZ, RZ, R8 ;  /* 0x000000ffff057224 */ /* 0x000fe200078e0008 */
[----:B------:R-:W-:Y:S02]  /*f5a0*/  @!P1 LEA R21, R37, UR46, 0x1 ;  /* 0x0000002e25159c11 */ /* 0x000fe4000f8e08ff */
[----:B------:R-:W-:Y:S01]  /*f5b0*/  MOV R13, R0 ;  /* 0x00000000000d7202 */ /* 0x000fe20000000f00 */
[----:B------:R-:W-:Y:S01]  /*f5c0*/  IMAD.MOV.U32 R12, RZ, RZ, 0x4 ;  /* 0x00000004ff0c7424 */ /* 0x000fe200078e00ff */
[----:B------:R-:W-:-:S07]  /*f5d0*/  MOV R4, R14 ;  /* 0x0000000e00047202 */ /* 0x000fce0000000f00 */
[----:B------:R-:W-:Y:S05]  /*f5e0*/  WARPSYNC.COLLECTIVE R15, `(.L_x_2300) ;  /* 0x000000000f087348 */ /* 0x000fea0003c00000 */
[----:B------:R0:W1:Y:S02]  /*f5f0*/  SHFL.IDX P6, R14, R13, R12, R11 ;  /* 0x0000000c0d0e7389 */ /* 0x00006400000c000b */
[----:B01----:R-:W-:Y:S01]  /*f600*/  ENDCOLLECTIVE ;  /* 0x000000000000791b */ /* 0x003fe20003800000 */
.L_x_2300:
[----:B------:R-:W-:-:S04]  /*f610*/  @!P1 IMAD.WIDE.U32 R8, R27, 0x2, R4 ;  /* 0x000000021b089825 */ /* 0x000fc800078e0004 */
[----:B------:R-:W-:Y:S01]  /*f620*/  VIADD R5, R7, 0x40 ;  /* 0x0000004007057836 */ /* 0x000fe20000000000 */
[----:B------:R-:W-:Y:S01]  /*f630*/  @!PT LDS RZ, [RZ] ;  /* 0x00000000fffff984 */ /* 0x000fe20000000800 */
[----:B------:R-:W-:Y:S01]  /*f640*/  @!PT LDS RZ, [RZ] ;  /* 0x00000000fffff984 */ /* 0x000fe20000000800 */
[----:B------:R-:W-:Y:S01]  /*f650*/  @!PT LDS RZ, [RZ] ;  /* 0x00000000fffff984 */ /* 0x000fe20000000800 */
[----:B------:R0:W-:Y:S04]  /*f660*/  @!P1 LDGSTS.E.BYPASS.LTC128B.128 [R21+0xdc00], desc[UR36][R8.64], !P3 ;  /* 0x0dc0000008159fae */ /* 0x0001e8000d901d64 */
[----:B------:R0:W-:Y:S01]  /*f670*/  @!P1 LDGSTS.E.BYPASS.LTC128B.128 [R21+0x11c00], desc[UR36][R8.64+0x80], !P2 ;  /* 0x11c0008008159fae */ /* 0x0001e2000d101d64 */
[----:B------:R-:W-:-:S03]  /*f680*/  MOV R13, R3 ;  /* 0x00000003000d7202 */ /* 0x000fc60000000f00 */
[----:B------:R0:W-:Y:S01]  /*f690*/  @!P1 LDGSTS.E.BYPASS.LTC128B.128 [R21+0x15c00], desc[UR36][R8.64+0x100], !P0 ;  /* 0x15c0010008159fae */ /* 0x0001e2000c101d64 */
[----:B------:R-:W-:Y:S01]  /*f6a0*/  ISETP.GE.AND P1, PT, R5, R6, PT ;  /* 0x000000060500720c */ /* 0x000fe20003f26270 */
[----:B------:R-:W-:-:S12]  /*f6b0*/  IMAD.MOV.U32 R5, RZ, RZ, R14 ;  /* 0x000000ffff057224 */ /* 0x000fd800078e000e */
[----:B0-----:R-:W-:Y:S05]  /*f6c0*/  WARPSYNC.COLLECTIVE R15, `(.L_x_2301) ;  /* 0x000000000f087348 */ /* 0x001fea0003c00000 */
[----:B------:R1:W2:Y:S02]  /*f6d0*/  SHFL.IDX P6, R14, R13, R12, R11 ;  /* 0x0000000c0d0e7389 */ /* 0x0002a400000c000b */
[----:B012---:R-:W-:Y:S01]  /*f6e0*/  ENDCOLLECTIVE ;  /* 0x000000000000791b */ /* 0x007fe20003800000 */
.L_x_2301:
        /* <DEDUP_REMOVED lines=8> */
.L_x_2302:
        /* <DEDUP_REMOVED lines=13> */
.L_x_2303:
[----:B------:R-:W-:Y:S02]  /*f840*/  MOV R5, R8 ;  /* 0x0000000800057202 */ /* 0x000fe40000000f00 */
[----:B------:R-:W-:Y:S02]  /*f850*/  @!P1 LEA R21, R37, UR46, 0x1 ;  /* 0x0000002e25159c11 */ /* 0x000fe4000f8e08ff */
[----:B------:R-:W-:Y:S01]  /*f860*/  MOV R13, R0 ;  /* 0x00000000000d7202 */ /* 0x000fe20000000f00 */
[----:B------:R-:W-:Y:S02]  /*f870*/  IMAD.MOV.U32 R12, RZ, RZ, 0x6 ;  /* 0x00000006ff0c7424 */ /* 0x000fe400078e00ff */
[----:B------:R-:W-:-:S07]  /*f880*/  IMAD.MOV.U32 R4, RZ, RZ, R14 ;  /* 0x000000ffff047224 */ /* 0x000fce00078e000e */
[----:B------:R-:W-:Y:S05]  /*f890*/  WARPSYNC.COLLECTIVE R15, `(.L_x_2304) ;  /* 0x000000000f087348 */ /* 0x000fea0003c00000 */
[----:B------:R0:W1:Y:S02]  /*f8a0*/  SHFL.IDX P6, R14, R13, R12, R11 ;  /* 0x0000000c0d0e7389 */ /* 0x00006400000c000b */
[----:B01----:R-:W-:Y:S01]  /*f8b0*/  ENDCOLLECTIVE ;  /* 0x000000000000791b */ /* 0x003fe20003800000 */
.L_x_2304:
        /* <DEDUP_REMOVED lines=14> */
.L_x_2305:
[----:B------:R-:W-:Y:S01]  /*f9a0*/  @!P1 LEA R19, R37, UR46, 0x1 ;  /* 0x0000002e25139c11 */ /* 0x000fe2000f8e08ff */
[----:B------:R-:W-:Y:S01]  /*f9b0*/  IMAD.MOV.U32 R13, RZ, RZ, R0 ;  /* 0x000000ffff0d7224 */ /* 0x000fe200078e0000 */
[----:B------:R-:W-:Y:S02]  /*f9c0*/  MOV R12, 0x7 ;  /* 0x00000007000c7802 */ /* 0x000fe40000000f00 */
[----:B------:R-:W-:-:S07]  /*f9d0*/  MOV R4, R14 ;  /* 0x0000000e00047202 */ /* 0x000fce0000000f00 */
[----:B------:R-:W-:Y:S05]  /*f9e0*/  WARPSYNC.COLLECTIVE R15, `(.L_x_2306) ;  /* 0x000000000f087348 */ /* 0x000fea0003c00000 */
[----:B------:R0:W1:Y:S02]  /*f9f0*/  SHFL.IDX P6, R14, R13, R12, R11 ;  /* 0x0000000c0d0e7389 */ /* 0x00006400000c000b */
[----:B01----:R-:W-:Y:S01]  /*fa00*/  ENDCOLLECTIVE ;  /* 0x000000000000791b */ /* 0x003fe20003800000 */
.L_x_2306:
        /* <DEDUP_REMOVED lines=12> */
.L_x_2307:
[----:B------:R-:W-:Y:S05]  /*fad0*/  BRA `(.L_x_2308) ;  /* 0xffffffd0001c7947 */ /* 0x000fea000383ffff */
.L_x_2243:
[----:B0-----:R-:W-:-:S04]  /*fae0*/  IMAD.U32 R3, RZ, RZ, UR46 ;  /* 0x0000002eff037e24 */ /* 0x001fc8000f8e00ff */
[----:B------:R0:W1:Y:S03]  /*faf0*/  SYNCS.PHASECHK.TRANS64.TRYWAIT P0, [R3+URZ+0x2a820], R0 ;  /* 0x02a82000030075a7 */ /* 0x000066000800017f */
[----:B-1----:R-:W-:Y:S05]  /*fb00*/  @!P0 NANOSLEEP.SYNCS 0x989680 ;  /* 0x009896800000895d */ /* 0x002fea0003900000 */
[----:B------:R-:W1:Y:S02]  /*fb10*/  @!P0 SYNCS.PHASECHK.TRANS64 P0, [R3+URZ+0x2a820], R0 ;  /* 0x02a82000030085a7 */ /* 0x000e64000800007f */
[----:B-1----:R-:W-:Y:S05]  /*fb20*/  @!P0 BRA `(.L_x_2243) ;  /* 0xfffffffc00ec8947 */ /* 0x002fea000383ffff */
[----:B------:R-:W-:Y:S05]  /*fb30*/  BRA `(.L_x_2309) ;  /* 0xffffffd000647947 */ /* 0x000fea000383ffff */
.L_x_2247:
[----:B0-----:R0:W1:Y:S02]  /*fb40*/  SYNCS.PHASECHK.TRANS64.TRYWAIT P0, [R26+URZ+0x2a840], R3 ;  /* 0x02a840031a0075a7 */ /* 0x001064000800017f */
[----:B-1----:R-:W-:Y:S05]  /*fb50*/  @!P0 NANOSLEEP.SYNCS 0x989680 ;  /* 0x009896800000895d */ /* 0x002fea0003900000 */
[----:B------:R-:W1:Y:S02]  /*fb60*/  @!P0 SYNCS.PHASECHK.TRANS64 P0, [R26+URZ+0x2a840], R3 ;  /* 0x02a840031a0085a7 */ /* 0x000e64000800007f */
[----:B-1----:R-:W-:Y:S05]  /*fb70*/  @!P0 BRA `(.L_x_2247) ;  /* 0xfffffffc00f08947 */ /* 0x002fea000383ffff */
[----:B------:R-:W-:Y:S05]  /*fb80*/  BRA `(.L_x_2310) ;  /* 0xffffffd4002c7947 */ /* 0x000fea000383ffff */
.L_x_2248:
        /* <DEDUP_REMOVED lines=8> */
.L_x_2312:
[----:B------:R-:W-:Y:S05]  /*fc10*/  BSYNC B1 ;  /* 0x0000000000017941 */ /* 0x000fea0003800000 */
.L_x_2311:
        /* <DEDUP_REMOVED lines=9> */
.L_x_2313:
[----:B------:R-:W-:Y:S01]  /*fcb0*/  MOV R13, R0 ;  /* 0x00000000000d7202 */ /* 0x000fe20000000f00 */
[----:B------:R-:W-:Y:S01]  /*fcc0*/  IMAD.MOV.U32 R12, RZ, RZ, 0x1 ;  /* 0x00000001ff0c7424 */ /* 0x000fe200078e00ff */
[----:B------:R-:W-:-:S05]  /*fcd0*/  IADD3 R14, P0, R14, R20, RZ ;  /* 0x000000140e0e7210 */ /* 0x000fca0007f1e0ff */
[----:B------:R-:W-:-:S05]  /*fce0*/  IMAD.X R15, RZ, RZ, R4, P0 ;  /* 0x000000ffff0f7224 */ /* 0x000fca00000e0604 */
[----:B------:R-:W-:Y:S01]  /*fcf0*/  @!PT LDS RZ, [RZ] ;  /* 0x00000000fffff984 */ /* 0x000fe20000000800 */
[----:B------:R-:W-:Y:S01]  /*fd00*/  @!PT LDS RZ, [RZ] ;  /* 0x00000000fffff984 */ /* 0x000fe20000000800 */
[----:B------:R-:W-:Y:S01]  /*fd10*/  @!PT LDS RZ, [RZ] ;  /* 0x00000000fffff984 */ /* 0x000fe20000000800 */
[----:B------:R-:W-:Y:S04]  /*fd20*/  LDGSTS.E.BYPASS.LTC128B.128 [R5+0x18400], desc[UR36][R14.64], !P3 ;  /* 0x184000000e057fae */ /* 0x000fe8000d901d64 */
[----:B------:R-:W-:Y:S04]  /*fd30*/  LDGSTS.E.BYPASS.LTC128B.128 [R5+0x1b400], desc[UR36][R14.64+0x80], !P2 ;  /* 0x1b4000800e057fae */ /* 0x000fe8000d101d64 */
[----:B------:R0:W-:Y:S02]  /*fd40*/  LDGSTS.E.BYPASS.LTC128B.128 [R5+0x1e400], desc[UR36][R14.64+0x100], !P1 ;  /* 0x1e4001000e057fae */ /* 0x0001e4000c901d64 */
[----:B0-----:R-:W-:-:S07]  /*fd50*/  MOV R15, 0xffffffff ;  /* 0xffffffff000f7802 */ /* 0x001fce0000000f00 */
[----:B------:R-:W-:Y:S05]  /*fd60*/  WARPSYNC.COLLECTIVE R15, `(.L_x_2314) ;  /* 0x000000000f087348 */ /* 0x000fea0003c00000 */
[----:B------:R0:W1:Y:S02]  /*fd70*/  SHFL.IDX P6, R14, R13, R12, R11 ;  /* 0x0000000c0d0e7389 */ /* 0x00006400000c000b */
[----:B01----:R-:W-:Y:S01]  /*fd80*/  ENDCOLLECTIVE ;  /* 0x000000000000791b */ /* 0x003fe20003800000 */
.L_x_2314:
[----:B------:R-:W-:Y:S01]  /*fd90*/  MOV R13, R3 ;  /* 0x00000003000d7202 */ /* 0x000fe20000000f00 */
[----:B------:R-:W-:-:S07]  /*fda0*/  IMAD.MOV.U32 R4, RZ, RZ, R14 ;  /* 0x000000ffff047224 */ /* 0x000fce00078e000e */
[----:B------:R-:W-:Y:S05]  /*fdb0*/  WARPSYNC.COLLECTIVE R15, `(.L_x_2315) ;  /* 0x000000000f087348 */ /* 0x000fea0003c00000 */
[----:B------:R0:W1:Y:S02]  /*fdc0*/  SHFL.IDX P6, R14, R13, R12, R11 ;  /* 0x0000000c0d0e7389 */ /* 0x00006400000c000b */
[----:B01----:R-:W-:Y:S01]  /*fdd0*/  ENDCOLLECTIVE ;  /* 0x000000000000791b */ /* 0x003fe20003800000 */
.L_x_2315:
        /* <DEDUP_REMOVED lines=14> */
.L_x_2316:
[----:B------:R-:W-:Y:S01]  /*fec0*/  MOV R13, R3 ;  /* 0x00000003000d7202 */ /* 0x000fe20000000f00 */
[----:B------:R-:W-:-:S07]  /*fed0*/  IMAD.MOV.U32 R31, RZ, RZ, R14 ;  /* 0x000000ffff1f7224 */ /* 0x000fce00078e000e */
[----:B------:R-:W-:Y:S05]  /*fee0*/  WARPSYNC.COLLECTIVE R15, `(.L_x_2317) ;  /* 0x000000000f087348 */ /* 0x000fea0003c00000 */
[----:B------:R0:W1:Y:S02]  /*fef0*/  SHFL.IDX P6, R14, R13, R12, R11 ;  /* 0x0000000c0d0e7389 */ /* 0x00006400000c000b */
[----:B01----:R-:W-:Y:S01]  /*ff00*/  ENDCOLLECTIVE ;  /* 0x000000000000791b */ /* 0x003fe20003800000 */
.L_x_2317:
[----:B------:R-:W-:Y:S01]  /*ff10*/  IMAD.MOV.U32 R13, RZ, RZ, R0 ;  /* 0x000000ffff0d7224 */ /* 0x000fe200078e0000 */
[----:B------:R-:W-:Y:S01]  /*ff20*/  MOV R12, 0x3 ;  /* 0x00000003000c7802 */ /* 0x000fe20000000f00 */
[----:B------:R-:W-:-:S05]  /*ff30*/  IMAD.MOV.U32 R11, RZ, RZ, R14 ;  /* 0x000000ffff0b7224 */ /* 0x000fca00078e000e */
[----:B------:R-:W-:Y:S01]  /*ff40*/  IADD3 R14, P0, R11, R20, RZ ;  /* 0x000000140b0e7210 */ /* 0x000fe20007f1e0ff */
[----:B------:R-:W-:-:S03]  /*ff50*/  IMAD.MOV.U32 R11, RZ, RZ, 0x181f ;  /* 0x0000181fff0b7424 */ /* 0x000fc600078e00ff */
[----:B------:R-:W-:-:S05]  /*ff60*/  IADD3.X R15, RZ, R31, RZ, P0, !PT ;  /* 0x0000001fff0f7210 */ /* 0x000fca00007fe4ff */
        /* <DEDUP_REMOVED lines=10> */
.L_x_2318:
[----:B------:R-:W-:Y:S01]  /*10010*/  MOV R13, R3 ;  /* 0x00000003000d7202 */ /* 0x000fe20000000f00 */
[----:B------:R-:W-:-:S07]  /*10020*/  IMAD.MOV.U32 R31, RZ, RZ, R14 ;  /* 0x000000ffff1f7224 */ /* 0x000fce00078e000e */
[----:B------:R-:W-:Y:S05]  /*10030*/  WARPSYNC.COLLECTIVE R15, `(.L_x_2319) ;  /* 0x000000000f087348 */ /* 0x000fea0003c00000 */
[----:B------:R0:W1:Y:S02]  /*10040*/  SHFL.IDX P6, R14, R13, R12, R11 ;  /* 0x0000000c0d0e7389 */ /* 0x00006400000c000b */
[----:B01----:R-:W-:Y:S01]  /*10050*/  ENDCOLLECTIVE ;  /* 0x000000000000791b */ /* 0x003fe20003800000 */
.L_x_2319:
        /* <DEDUP_REMOVED lines=16> */
.L_x_2320:
[----:B------:R-:W-:Y:S01]  /*10160*/  MOV R13, R3 ;  /* 0x00000003000d7202 */ /* 0x000fe20000000f00 */
[----:B------:R-:W-:-:S07]  /*10170*/  IMAD.MOV.U32 R4, RZ, RZ, R14 ;  /* 0x000000ffff047224 */ /* 0x000fce00078e000e */
[----:B------:R-:W-:Y:S05]  /*10180*/  WARPSYNC.COLLECTIVE R15, `(.L_x_2321) ;  /* 0x000000000f087348 */ /* 0x000fea0003c00000 */
[----:B------:R0:W1:Y:S02]  /*10190*/  SHFL.IDX P6, R14, R13, R12, R11 ;  /* 0x0000000c0d0e7389 */ /* 0x00006400000c000b */
[----:B01----:R-:W-:Y:S01]  /*101a0*/  ENDCOLLECTIVE ;  /* 0x000000000000791b */ /* 0x003fe20003800000 */
.L_x_2321:
        /* <DEDUP_REMOVED lines=14> */
.L_x_2322:
[----:B------:R-:W-:Y:S01]  /*10290*/  MOV R13, R3 ;  /* 0x00000003000d7202 */ /* 0x000fe20000000f00 */
[----:B------:R-:W-:-:S07]  /*102a0*/  IMAD.MOV.U32 R0, RZ, RZ, R14 ;  /* 0x000000ffff007224 */ /* 0x000fce00078e000e */
[----:B------:R-:W-:Y:S05]  /*102b0*/  WARPSYNC.COLLECTIVE R15, `(.L_x_2323) ;  /* 0x000000000f087348 */ /* 0x000fea0003c00000 */
[----:B------:R0:W1:Y:S02]  /*102c0*/  SHFL.IDX P6, R14, R13, R12, R11 ;  /* 0x0000000c0d0e7389 */ /* 0x00006400000c000b */
[----:B01----:R-:W-:Y:S01]  /*102d0*/  ENDCOLLECTIVE ;  /* 0x000000000000791b */ /* 0x003fe20003800000 */
.L_x_2323:
[----:B------:R-:W-:Y:S01]  /*102e0*/  IMAD.MOV.U32 R3, RZ, RZ, R14 ;  /* 0x000000ffff037224 */ /* 0x000fe200078e000e */
[----:B------:R-:W-:Y:S06]  /*102f0*/  BRA `(.L_x_2324) ;  /* 0xffffffd000687947 */ /* 0x000fec000383ffff */
.L_x_2253:
[----:B--2---:R2:W3:Y:S02]  /*10300*/  SYNCS.PHASECHK.TRANS64.TRYWAIT P0, [R0+URZ+0x2a860], R3 ;  /* 0x02a86003000075a7 */ /* 0x0044e4000800017f */
[----:B---3--:R-:W-:Y:S05]  /*10310*/  @!P0 NANOSLEEP.SYNCS 0x989680 ;  /* 0x009896800000895d */ /* 0x008fea0003900000 */
[----:B------:R-:W3:Y:S02]  /*10320*/  @!P0 SYNCS.PHASECHK.TRANS64 P0, [R0+URZ+0x2a860], R3 ;  /* 0x02a86003000085a7 */ /* 0x000ee4000800007f */
[----:B---3--:R-:W-:Y:S05]  /*10330*/  @!P0 BRA `(.L_x_2253) ;  /* 0xfffffffc00f08947 */ /* 0x008fea000383ffff */
[----:B------:R-:W-:Y:S05]  /*10340*/  BRA `(.L_x_2325) ;  /* 0xffffffd000c47947 */ /* 0x000fea000383ffff */
.L_x_2254:
[----:B------:R-:W-:Y:S01]  /*10350*/  BSSY B1, `(.L_x_2326) ;  /* 0x0000008000017945 */ /* 0x000fe20003800000 */
[----:B0-----:R-:W-:Y:S01]  /*10360*/  MOV R13, R18 ;  /* 0x00000012000d7202 */ /* 0x001fe20000000f00 */
[----:B------:R-:W-:Y:S01]  /*10370*/  IMAD.MOV.U32 R12, RZ, RZ, RZ ;  /* 0x000000ffff0c7224 */ /* 0x000fe200078e00ff */
[----:B------:R-:W-:Y:S01]  /*10380*/  MOV R11, 0x181f ;  /* 0x0000181f000b7802 */ /* 0x000fe20000000f00 */
[----:B------:R-:W-:-:S07]  /*10390*/  IMAD.MOV.U32 R15, RZ, RZ, -0x1 ;  /* 0xffffffffff0f7424 */ /* 0x000fce00078e00ff */
[----:B-12---:R-:W-:Y:S05]  /*103a0*/  WARPSYNC.COLLECTIVE R15, `(.L_x_2327) ;  /* 0x000000000f087348 */ /* 0x006fea0003c00000 */
[----:B------:R0:W3:Y:S02]  /*103b0*/  SHFL.IDX P6, R14, R13, R12, R11 ;  /* 0x0000000c0d0e7389 */ /* 0x0000e400000c000b */
[----:B0123--:R-:W-:Y:S01]  /*103c0*/  ENDCOLLECTIVE ;  /* 0x000000000000791b */ /* 0x00ffe20003800000 */
.L_x_2327:
[----:B------:R-:W-:Y:S05]  /*103d0*/  BSYNC B1 ;  /* 0x0000000000017941 */ /* 0x000fea0003800000 */
.L_x_2326:
[----:B------:R-:W-:Y:S01]  /*103e0*/  IMAD.MOV.U32 R13, RZ, RZ, R17 ;  /* 0x000000ffff0d7224 */ /* 0x000fe200078e0011 */
[----:B------:R-:W-:Y:S01]  /*103f0*/  MOV R12, RZ ;  /* 0x000000ff000c7202 */ /* 0x000fe20000000f00 */
[----:B------:R-:W-:Y:S01]  /*10400*/  IMAD.MOV.U32 R11, RZ, RZ, 0x181f ;  /* 0x0000181fff0b7424 */ /* 0x000fe200078e00ff */
[----:B------:R-:W-:Y:S02]  /*10410*/  MOV R15, 0xffffffff ;  /* 0xffffffff000f7802 */ /* 0x000fe40000000f00 */
[----:B------:R-:W-:-:S07]  /*10420*/  MOV R3, R14 ;  /* 0x0000000e00037202 */ /* 0x000fce0000000f00 */
[----:B------:R-:W-:Y:S05]  /*10430*/  WARPSYNC.COLLECTIVE R15, `(.L_x_2328) ;  /* 0x000000000f087348 */ /* 0x000fea0003c00000 */
[----:B------:R0:W1:Y:S02]  /*10440*/  SHFL.IDX P6, R14, R13, R12, R11 ;  /* 0x0000000c0d0e7389 */ /* 0x00006400000c000b */
[----:B01----:R-:W-:Y:S01]  /*10450*/  ENDCOLLECTIVE ;  /* 0x000000000000791b */ /* 0x003fe20003800000 */
.L_x_2328:
[----:B------:R-:W-:Y:S01]  /*10460*/  MOV R13, R18 ;  /* 0x00000012000d7202 */ /* 0x000fe20000000f00 */
[----:B------:R-:W-:Y:S01]  /*10470*/  IMAD.MOV.U32 R12, RZ, RZ, 0x1 ;  /* 0x00000001ff0c7424 */ /* 0x000fe200078e00ff */
[----:B------:R-:W-:-:S13]  /*10480*/  IADD3 R4, P1, R14, R20, RZ ;  /* 0x000000140e047210 */ /* 0x000fda0007f3e0ff */
[----:B------:R-:W-:Y:S05]  /*10490*/  WARPSYNC.COLLECTIVE R15, `(.L_x_2329) ;  /* 0x000000000f087348 */ /* 0x000fea0003c00000 */
[----:B------:R0:W1:Y:S02]  /*104a0*/  SHFL.IDX P6, R14, R13, R12, R11 ;  /* 0x0000000c0d0e7389 */ /* 0x00006400000c000b */
[----:B01----:R-:W-:Y:S01]  /*104b0*/  ENDCOLLECTIVE ;  /* 0x000000000000791b */ /* 0x003fe20003800000 */
.L_x_2329:
[----:B------:R-:W-:Y:S01]  /*104c0*/  IMAD.X R5, RZ, RZ, R3, P1 ;  /* 0x000000ffff057224 */ /* 0x000fe200008e0603 */
[----:B------:R-:W-:Y:S02]  /*104d0*/  LOP3.LUT P1, RZ, R32, 0x1, RZ, 0xc0, !PT ;  /* 0x0000000120ff7812 */ /* 0x000fe4000782c0ff */
[----:B------:R-:W-:Y:S02]  /*104e0*/  LEA R3, R10, UR46, 0x1 ;  /* 0x0000002e0a037c11 */ /* 0x000fe4000f8e08ff */
        /* <DEDUP_REMOVED lines=11> */
.L_x_2330:
        /* <DEDUP_REMOVED lines=10> */
.L_x_2331:
        /* <DEDUP_REMOVED lines=12> */
.L_x_2332:
        /* <DEDUP_REMOVED lines=10> */
.L_x_2333:
        /* <DEDUP_REMOVED lines=12> */
.L_x_2334:
        /* <DEDUP_REMOVED lines=10> */
.L_x_2335:
        /* <DEDUP_REMOVED lines=12> */
.L_x_2336:
        /* <DEDUP_REMOVED lines=10> */
.L_x_2337:
        /* <DEDUP_REMOVED lines=12> */
.L_x_2338:
[----:B------:R-:W-:Y:S01]  /*10b20*/  @!PT LDS RZ, [RZ] ;  /* 0x00000000fffff984 */ /* 0x000fe20000000800 */
[----:B------:R-:W-:Y:S01]  /*10b30*/  @!PT LDS RZ, [RZ] ;  /* 0x00000000fffff984 */ /* 0x000fe20000000800 */
[----:B------:R-:W-:Y:S01]  /*10b40*/  @!PT LDS RZ, [RZ] ;  /* 0x00000000fffff984 */ /* 0x000fe20000000800 */
[----:B------:R0:W-:Y:S01]  /*10b50*/  LDGSTS.E.BYPASS.LTC128B.128 [R3+0x5400], desc[UR36][R4.64+0x80], !P2 ;  /* 0x0540008004037fae */ /* 0x0001e2000d101d64 */
[----:B------:R-:W-:Y:S05]  /*10b60*/  BRA `(.L_x_2339) ;  /* 0xffffffcc00807947 */ /* 0x000fea000383ffff */
.L_x_2260:
[----:B0-----:R0:W2:Y:S02]  /*10b70*/  SYNCS.PHASECHK.TRANS64.TRYWAIT P0, [R0+URZ+0x2a860], R3 ;  /* 0x02a86003000075a7 */ /* 0x0010a4000800017f */
[----:B--2---:R-:W-:Y:S05]  /*10b80*/  @!P0 NANOSLEEP.SYNCS 0x989680 ;  /* 0x009896800000895d */ /* 0x004fea0003900000 */
[----:B------:R-:W2:Y:S02]  /*10b90*/  @!P0 SYNCS.PHASECHK.TRANS64 P0, [R0+URZ+0x2a860], R3 ;  /* 0x02a86003000085a7 */ /* 0x000ea4000800007f */
[----:B--2---:R-:W-:Y:S05]  /*10ba0*/  @!P0 BRA `(.L_x_2260) ;  /* 0xfffffffc00f08947 */ /* 0x004fea000383ffff */
[----:B------:R-:W-:Y:S05]  /*10bb0*/  BRA `(.L_x_2340) ;  /* 0xffffffd000687947 */ /* 0x000fea000383ffff */
.L_x_2261:
        /* <DEDUP_REMOVED lines=8> */
.L_x_2342:
[----:B------:R-:W-:Y:S05]  /*10c40*/  BSYNC B0 ;  /* 0x0000000000007941 */ /* 0x000fea0003800000 */
.L_x_2341:
        /* <DEDUP_REMOVED lines=9> */
.L_x_2343:
        /* <DEDUP_REMOVED lines=11> */
.L_x_2344:
        /* <DEDUP_REMOVED lines=13> */
.L_x_2345:
[----:B------:R-:W-:Y:S01]  /*10e60*/  IMAD.MOV.U32 R5, RZ, RZ, R6 ;  /* 0x000000ffff057224 */ /* 0x000fe200078e0006 */
[----:B------:R-:W-:Y:S01]  /*10e70*/  MOV R13, R18 ;  /* 0x00000012000d7202 */ /* 0x000fe20000000f00 */
[----:B------:R-:W-:Y:S01]  /*10e80*/  IMAD.MOV.U32 R12, RZ, RZ, 0x2 ;  /* 0x00000002ff0c7424 */ /* 0x000fe200078e00ff */
[----:B------:R-:W-:-:S07]  /*10e90*/  MOV R4, R14 ;  /* 0x0000000e00047202 */ /* 0x000fce0000000f00 */
[----:B------:R-:W-:Y:S05]  /*10ea0*/  WARPSYNC.COLLECTIVE R15, `(.L_x_2346) ;  /* 0x000000000f087348 */ /* 0x000fea0003c00000 */
[----:B------:R0:W1:Y:S02]  /*10eb0*/  SHFL.IDX P6, R14, R13, R12, R11 ;  /* 0x0000000c0d0e7389 */ /* 0x00006400000c000b */
[----:B01----:R-:W-:Y:S01]  /*10ec0*/  ENDCOLLECTIVE ;  /* 0x000000000000791b */ /* 0x003fe20003800000 */
.L_x_2346:
        /* <DEDUP_REMOVED lines=13> */
.L_x_2347:
[----:B------:R-:W-:Y:S01]  /*10fa0*/  MOV R5, R20 ;  /* 0x0000001400057202 */ /* 0x000fe20000000f00 */
[----:B------:R-:W-:Y:S01]  /*10fb0*/  IMAD.MOV.U32 R13, RZ, RZ, R18 ;  /* 0x000000ffff0d7224 */ /* 0x000fe200078e0012 */
[----:B------:R-:W-:Y:S02]  /*10fc0*/  MOV R12, 0x3 ;  /* 0x00000003000c7802 */ /* 0x000fe40000000f00 */
[----:B------:R-:W-:-:S07]  /*10fd0*/  MOV R10, R14 ;  /* 0x0000000e000a7202 */ /* 0x000fce0000000f00 */
[----:B------:R-:W-:Y:S05]  /*10fe0*/  WARPSYNC.COLLECTIVE R15, `(.L_x_2348) ;  /* 0x000000000f087348 */ /* 0x000fea0003c00000 */
[----:B------:R0:W1:Y:S02]  /*10ff0*/  SHFL.IDX P6, R14, R13, R12, R11 ;  /* 0x0000000c0d0e7389 */ /* 0x00006400000c000b */
[----:B01----:R-:W-:Y:S01]  /*11000*/  ENDCOLLECTIVE ;  /* 0x000000000000791b */ /* 0x003fe20003800000 */
.L_x_2348:
[----:B------:R-:W-:Y:S02]  /*11010*/  IMAD.MOV.U32 R4, RZ, RZ, R10 ;  /* 0x000000ffff047224 */ /* 0x000fe400078e000a */
[----:B------:R-:W-:Y:S02]  /*11020*/  IMAD.MOV.U32 R10, RZ, RZ, RZ ;  /* 0x000000ffff0a7224 */ /* 0x000fe400078e00ff */
        /* <DEDUP_REMOVED lines=13> */
.L_x_2349:
[----:B------:R-:W-:Y:S01]  /*11100*/  IMAD.MOV.U32 R5, RZ, RZ, R7 ;  /* 0x000000ffff057224 */ /* 0x000fe200078e0007 */
[----:B------:R-:W-:Y:S01]  /*11110*/  MOV R13, R18 ;  /* 0x00000012000d7202 */ /* 0x000fe20000000f00 */
[----:B------:R-:W-:Y:S02]  /*11120*/  IMAD.MOV.U32 R12, RZ, RZ, 0x4 ;  /* 0x00000004ff0c7424 */ /* 0x000fe400078e00ff */
[----:B------:R-:W-:-:S07]  /*11130*/  IMAD.MOV.U32 R22, RZ, RZ, R14 ;  /* 0x000000ffff167224 */ /* 0x000fce00078e000e */
[----:B------:R-:W-:Y:S05]  /*11140*/  WARPSYNC.COLLECTIVE R15, `(.L_x_2350) ;  /* 0x000000000f087348 */ /* 0x000fea0003c00000 */
[----:B------:R0:W1:Y:S02]  /*11150*/  SHFL.IDX P6, R14, R13, R12, R11 ;  /* 0x0000000c0d0e7389 */ /* 0x00006400000c000b */
[----:B01----:R-:W-:Y:S01]  /*11160*/  ENDCOLLECTIVE ;  /* 0x000000000000791b */ /* 0x003fe20003800000 */
.L_x_2350:
        /* <DEDUP_REMOVED lines=14> */
.L_x_2351:
[----:B------:R-:W-:Y:S01]  /*11250*/  MOV R5, R19 ;  /* 0x0000001300057202 */ /* 0x000fe20000000f00 */
[----:B------:R-:W-:Y:S01]  /*11260*/  IMAD.MOV.U32 R13, RZ, RZ, R18 ;  /* 0x000000ffff0d7224 */ /* 0x000fe200078e0012 */
[----:B------:R-:W-:Y:S02]  /*11270*/  MOV R12, 0x5 ;  /* 0x00000005000c7802 */ /* 0x000fe40000000f00 */
[----:B------:R-:W-:-:S07]  /*11280*/  MOV R24, R14 ;  /* 0x0000000e00187202 */ /* 0x000fce0000000f00 */
[----:B------:R-:W-:Y:S05]  /*11290*/  WARPSYNC.COLLECTIVE R15, `(.L_x_2352) ;  /* 0x000000000f087348 */ /* 0x000fea0003c00000 */
[----:B------:R0:W1:Y:S02]  /*112a0*/  SHFL.IDX P6, R14, R13, R12, R11 ;  /* 0x0000000c0d0e7389 */ /* 0x00006400000c000b */
[----:B01----:R-:W-:Y:S01]  /*112b0*/  ENDCOLLECTIVE ;  /* 0x000000000000791b */ /* 0x003fe20003800000 */
.L_x_2352:
        /* <DEDUP_REMOVED lines=12> */
.L_x_2353:
[----:B------:R-:W-:Y:S05]  /*11380*/  BRA `(.L_x_2354) ;  /* 0xffffffcc00407947 */ /* 0x000fea000383ffff */
.L_x_2264:
[----:B0-----:R0:W1:Y:S02]  /*11390*/  SYNCS.PHASECHK.TRANS64.TRYWAIT P0, [R5+URZ+0x2a820], R10 ;  /* 0x02a8200a050075a7 */ /* 0x001064000800017f */
[----:B-1----:R-:W-:Y:S05]  /*113a0*/  @!P0 NANOSLEEP.SYNCS 0x989680 ;  /* 0x009896800000895d */ /* 0x002fea0003900000 */
[----:B------:R-:W1:Y:S02]  /*113b0*/  @!P0 SYNCS.PHASECHK.TRANS64 P0, [R5+URZ+0x2a820], R10 ;  /* 0x02a8200a050085a7 */ /* 0x000e64000800007f */
[----:B-1----:R-:W-:Y:S05]  /*113c0*/  @!P0 BRA `(.L_x_2264) ;  /* 0xfffffffc00f08947 */ /* 0x002fea000383ffff */
[----:B------:R-:W-:Y:S05]  /*113d0*/  BRA `(.L_x_2355) ;  /* 0xffffffcc00b47947 */ /* 0x000fea000383ffff */
.L_x_2265:
[----:B------:R-:W-:Y:S01]  /*113e0*/  BSSY B0, `(.L_x_2356) ;  /* 0x0000008000007945 */ /* 0x000fe20003800000 */
[----:B------:R-:W-:Y:S01]  /*113f0*/  MOV R13, R16 ;  /* 0x00000010000d7202 */ /* 0x000fe20000000f00 */
[----:B------:R-:W-:Y:S01]  /*11400*/  IMAD.MOV.U32 R12, RZ, RZ, RZ ;  /* 0x000000ffff0c7224 */ /* 0x000fe200078e00ff */
[----:B------:R-:W-:Y:S01]  /*11410*/  MOV R11, 0x1f ;  /* 0x0000001f000b7802 */ /* 0x000fe20000000f00 */
[----:B------:R-:W-:-:S07]  /*11420*/  IMAD.MOV.U32 R15, RZ, RZ, -0x1 ;  /* 0xffffffffff0f7424 */ /* 0x000fce00078e00ff */
[----:B0----5:R-:W-:Y:S05]  /*11430*/  WARPSYNC.COLLECTIVE R15, `(.L_x_2357) ;  /* 0x000000000f087348 */ /* 0x021fea0003c00000 */
[----:B------:R1:W2:Y:S02]  /*11440*/  SHFL.IDX P6, R14, R13, R12, R11 ;  /* 0x0000000c0d0e7389 */ /* 0x0002a400000c000b */
[----:B012--5:R-:W-:Y:S01]  /*11450*/  ENDCOLLECTIVE ;  /* 0x000000000000791b */ /* 0x027fe20003800000 */
.L_x_2357:
[----:B------:R-:W-:Y:S05]  /*11460*/  BSYNC B0 ;  /* 0x0000000000007941 */ /* 0x000fea0003800000 */
.L_x_2356:
[----:B------:R-:W-:Y:S05]  /*11470*/  BRA `(.L_x_2358) ;  /* 0xffffffcc00987947 */ /* 0x000fea000383ffff */
.L_x_2266:
[----:B------:R-:W-:Y:S01]  /*11480*/  BSSY B0, `(.L_x_2359) ;  /* 0x0000006000007945 */ /* 0x000fe20003800000 */
[----:B------:R-:W-:-:S07]  /*11490*/  MOV R15, 0xffffffff ;  /* 0xffffffff000f7802 */ /* 0x000fce0000000f00 */
[----:B01---5:R-:W-:Y:S05]  /*114a0*/  WARPSYNC.COLLECTIVE R15, `(.L_x_2360) ;  /* 0x000000000f0c7348 */ /* 0x023fea0003c00000 */
[----:B------:R-:W-:Y:S02]  /*114b0*/  ELECT P6, UR62, PT ;  /* 0x00000000003e782f */ /* 0x000fe400038c0000 */
[----:B------:R-:W-:Y:S01]  /*114c0*/  MOV R14, UR62 ;  /* 0x0000003e000e7c02 */ /* 0x000fe20008000f00 */
[----:B01---5:R-:W-:Y:S10]  /*114d0*/  ENDCOLLECTIVE ;  /* 0x000000000000791b */ /* 0x023ff40003800000 */
.L_x_2360:
[----:B------:R-:W-:Y:S05]  /*114e0*/  BSYNC B0 ;  /* 0x0000000000007941 */ /* 0x000fea0003800000 */
.L_x_2359:
[----:B------:R-:W-:Y:S05]  /*114f0*/  BRA `(.L_x_2361) ;  /* 0xffffffcc008c7947 */ /* 0x000fea000383ffff */
.L_x_2268:
[----:B--2---:R2:W3:Y:S02]  /*11500*/  SYNCS.PHASECHK.TRANS64.TRYWAIT P1, [R6+URZ+0x2a840], R3 ;  /* 0x02a84003060075a7 */ /* 0x0044e4000802017f */
[----:B---3--:R-:W-:Y:S05]  /*11510*/  @!P1 NANOSLEEP.SYNCS 0x989680 ;  /* 0x009896800000995d */ /* 0x008fea0003900000 */
[----:B------:R-:W3:Y:S02]  /*11520*/  @!P1 SYNCS.PHASECHK.TRANS64 P1, [R6+URZ+0x2a840], R3 ;  /* 0x02a84003060095a7 */ /* 0x000ee4000802007f */
[----:B---3--:R-:W-:Y:S05]  /*11530*/  @!P1 BRA `(.L_x_2268) ;  /* 0xfffffffc00f09947 */ /* 0x008fea000383ffff */
[----:B------:R-:W-:Y:S05]  /*11540*/  BRA `(.L_x_2362) ;  /* 0xffffffcc00b07947 */ /* 0x000fea000383ffff */
.L_x_2270:
[----:B0-----:R0:W3:Y:S02]  /*11550*/  SYNCS.PHASECHK.TRANS64.TRYWAIT P1, [R5+URZ+0x2a840], R0 ;  /* 0x02a84000050075a7 */ /* 0x0010e4000802017f */
[----:B---3--:R-:W-:Y:S05]  /*11560*/  @!P1 NANOSLEEP.SYNCS 0x989680 ;  /* 0x009896800000995d */ /* 0x008fea0003900000 */
[----:B------:R-:W3:Y:S02]  /*11570*/  @!P1 SYNCS.PHASECHK.TRANS64 P1, [R5+URZ+0x2a840], R0 ;  /* 0x02a84000050095a7 */ /* 0x000ee4000802007f */
[----:B---3--:R-:W-:Y:S05]  /*11580*/  @!P1 BRA `(.L_x_2270) ;  /* 0xfffffffc00f09947 */ /* 0x008fea000383ffff */
[----:B------:R-:W-:Y:S05]  /*11590*/  BRA `(.L_x_2363) ;  /* 0xffffffcc00bc7947 */ /* 0x000fea000383ffff */
.L_x_2272:
[----:B---3--:R3:W4:Y:S02]  /*115a0*/  SYNCS.PHASECHK.TRANS64.TRYWAIT P1, [R6+URZ+0x2a860], R3 ;  /* 0x02a86003060075a7 */ /* 0x008724000802017f */
[----:B----4-:R-:W-:Y:S05]  /*115b0*/  @!P1 NANOSLEEP.SYNCS 0x989680 ;  /* 0x009896800000995d */ /* 0x010fea0003900000 */
[----:B------:R-:W4:Y:S02]  /*115c0*/  @!P1 SYNCS.PHASECHK.TRANS64 P1, [R6+URZ+0x2a860], R3 ;  /* 0x02a86003060095a7 */ /* 0x000f24000802007f */
[----:B----4-:R-:W-:Y:S05]  /*115d0*/  @!P1 BRA `(.L_x_2272) ;  /* 0xfffffffc00f09947 */ /* 0x010fea000383ffff */
[----:B------:R-:W-:Y:S05]  /*115e0*/  BRA `(.L_x_2364) ;  /* 0xffffffcc00b87947 */ /* 0x000fea000383ffff */
.L_x_2365:
        /* <DEDUP_REMOVED lines=9> */
.L_x_15739:


//--------------------- .text._ZN7cutlass13device_kernelIN5flash11enable_sm90INS1_16FlashAttnFwdSm90INS1_25CollectiveMainloopFwdSm90ILi2EN4cute5tupleIJNS5_1CILi1EEES8_S8_EEENS6_IJNS7_ILi128EEENS7_ILi96EEENS7_ILi192EEEEEELi128ENS_10bfloat16_tEfNS_4arch4Sm90ELb1ELb0ELb1ELb1ELb1ELb0ELb0ELb1ELb1ELb1ELb1ELb0EEENS1_21CollectiveEpilogueFwdINS6_IJSA_SA_SB_EEES9_SE_SG_Li256ELb1ELb1ELb1ELb0EEENS1_36VarlenDynamicPersistentTileSchedulerILi128ELi96ELi256ELi128ELb1ELb1ELb1ELb1ELb1ELb1EEEEEEEEEvNT_6ParamsE --------------------------
	.section	.text._ZN7cutlass13device_kernelIN5flash11enable_sm90INS1_16FlashAttnFwdSm90INS1_25CollectiveMainloopFwdSm90ILi2EN4cute5tupleIJNS5_1CILi1EEES8_S8_EEENS6_IJNS7_ILi128EEENS7_ILi96EEENS7_ILi192EEEEEELi128ENS_10bfloat16_tEfNS_4arch4Sm90ELb1ELb0ELb1ELb1ELb1ELb0ELb0ELb1ELb1ELb1ELb1ELb0EEENS1_21CollectiveEpilogueFwdINS6_IJSA_SA_SB_EEES9_SE_SG_Li256ELb1ELb1ELb1ELb0EEENS1_36VarlenDynamicPersistentTileSchedulerILi128ELi96ELi256ELi128ELb1ELb1ELb1ELb1ELb1ELb1EEEEEEEEEvNT_6ParamsE,"ax",@progbits
	.align	128
.text._ZN7cutlass13device_kernelIN5flash11enable_sm90INS1_16FlashAttnFwdSm90INS1_25CollectiveMainloopFwdSm90ILi2EN4cute5tupleIJNS5_1CILi1EEES8_S8_EEENS6_IJNS7_ILi128EEENS7_ILi96EEENS7_ILi192EEEEEELi128ENS_10bfloat16_tEfNS_4arch4Sm90ELb1ELb0ELb1ELb1ELb1ELb0ELb0ELb1ELb1ELb1ELb1ELb0EEENS1_21CollectiveEpilogueFwdINS6_IJSA_SA_SB_EEES9_SE_SG_Li256ELb1ELb1ELb1ELb0EEENS1_36VarlenDynamicPersistentTileSchedulerILi128ELi96ELi256ELi128ELb1ELb1ELb1ELb1ELb1ELb1EEEEEEEEEvNT_6ParamsE:
        .type           _ZN7cutlass13device_kernelIN5flash11enable_sm90INS1_16FlashAttnFwdSm90INS1_25CollectiveMainloopFwdSm90ILi2EN4cute5tupleIJNS5_1CILi1EEES8_S8_EEENS6_IJNS7_ILi128EEENS7_ILi96EEENS7_ILi192EEEEEELi128ENS_10bfloat16_tEfNS_4arch4Sm90ELb1ELb0ELb1ELb1ELb1ELb0ELb0ELb1ELb1ELb1ELb1ELb0EEENS1_21CollectiveEpilogueFwdINS6_IJSA_SA_SB_EEES9_SE_SG_Li256ELb1ELb1ELb1ELb0EEENS1_36VarlenDynamicPersistentTileSchedulerILi128ELi96ELi256ELi128ELb1ELb1ELb1ELb1ELb1ELb1EEEEEEEEEvNT_6ParamsE,@function
        .size           _ZN7cutlass13device_kernelIN5flash11enable_sm90INS1_16FlashAttnFwdSm90INS1_25CollectiveMainloopFwdSm90ILi2EN4cute5tupleIJNS5_1CILi1EEES8_S8_EEENS6_IJNS7_ILi128EEENS7_ILi96EEENS7_ILi192EEEEEELi128ENS_10bfloat16_tEfNS_4arch4Sm90ELb1ELb0ELb1ELb1ELb1ELb0ELb0ELb1ELb1ELb1ELb1ELb0EEENS1_21CollectiveEpilogueFwdINS6_IJSA_SA_SB_EEES9_SE_SG_Li256ELb1ELb1ELb1ELb0EEENS1_36VarlenDynamicPersistentTileSchedulerILi128ELi96ELi256ELi128ELb1ELb1ELb1ELb1ELb1ELb1EEEEEEEEEvNT_6ParamsE,(.L_x_15740 - _ZN7cutlass13device_kernelIN5flash11enable_sm90INS1_16FlashAttnFwdSm90INS1_25CollectiveMainloopFwdSm90ILi2EN4cute5tupleIJNS5_1CILi1EEES8_S8_EEENS6_IJNS7_ILi128EEENS7_ILi96EEENS7_ILi192EEEEEELi128ENS_10bfloat16_tEfNS_4arch4Sm90ELb1ELb0ELb1ELb1ELb1ELb0ELb0ELb1ELb1ELb1ELb1ELb0EEENS1_21CollectiveEpilogueFwdINS6_IJSA_SA_SB_EEES9_SE_SG_Li256ELb1ELb1ELb1ELb0EEENS1_36VarlenDynamicPersistentTileSchedulerILi128ELi96ELi256ELi128ELb1ELb1ELb1ELb1ELb1ELb1EEEEEEEEEvNT_6ParamsE)
        .other          _ZN7cutlass13device_kernelIN5flash11enable_sm90INS1_16FlashAttnFwdSm90INS1_25CollectiveMainloopFwdSm90ILi2EN4cute5tupleIJNS5_1CILi1EEES8_S8_EEENS6_IJNS7_ILi128EEENS7_ILi96EEENS7_ILi192EEEEEELi128ENS_10bfloat16_tEfNS_4arch4Sm90ELb1ELb0ELb1ELb1ELb1ELb0ELb0ELb1ELb1ELb1ELb1ELb0EEENS1_21CollectiveEpilogueFwdINS6_IJSA_SA_SB_EEES9_SE_SG_Li256ELb1ELb1ELb1ELb0EEENS1_36VarlenDynamicPersistentTileSchedulerILi128ELi96ELi256ELi128ELb1ELb1ELb1ELb1ELb1ELb1EEEEEEEEEvNT_6ParamsE,@"STO_CUDA_ENTRY STV_DEFAULT"
_ZN7cutlass13device_kernelIN5flash11enable_sm90INS1_16FlashAttnFwdSm90INS1_25CollectiveMainloopFwdSm90ILi2EN4cute5tupleIJNS5_1CILi1EEES8_S8_EEENS6_IJNS7_ILi128EEENS7_ILi96EEENS7_ILi192EEEEEELi128ENS_10bfloat16_tEfNS_4arch4Sm90ELb1ELb0ELb1ELb1ELb1ELb0ELb0ELb1ELb1ELb1ELb1ELb0EEENS1_21CollectiveEpilogueFwdINS6_IJSA_SA_SB_EEES9_SE_SG_Li256ELb1ELb1ELb1ELb0EEENS1_36VarlenDynamicPersistentTileSchedulerILi128ELi96ELi256ELi128ELb1ELb1ELb1ELb1ELb1ELb1EEEEEEEEEvNT_6ParamsE:
        /* <DEDUP_REMOVED lines=45> */
.L_x_2366:
        /* <DEDUP_REMOVED lines=22> */
.L_x_2367:
        /* <DEDUP_REMOVED lines=18> */
.L_x_2368:
        /* <DEDUP_REMOVED lines=22> */
.L_x_2369:
        /* <DEDUP_REMOVED lines=23> */
.L_x_2370:
        /* <DEDUP_REMOVED lines=10> */
.L_x_2372:
        /* <DEDUP_REMOVED lines=22> */
[----:B------:R-:W-:-:S04]  /*0a20*/  LEA.HI R3, R0, R203, RZ, 0x4 ;  /* 0x000000cb00037211 */ /* 0x000fc800078f20ff */
        /* <DEDUP_REMOVED lines=17> */
[----:B------:R-:W-:Y:S01]  /*0b40*/  LEA.HI R7, R8, R181, RZ, 0x2 ;  /* 0x000000b508077211 */ /* 0x000fe200078f10ff */
[----:B------:R-:W-:Y:S01]  /*0b50*/  IMAD.U32 R180, RZ, RZ, UR4 ;  /* 0x00000004ffb47e24 */ /* 0x000fe2000f8e00ff */
[----:B------:R-:W-:Y:S01]  /*0b60*/  LOP3.LUT R3, R3, 0x1ffffffe, RZ, 0xc0, !PT ;  /* 0x1ffffffe03037812 */ /* 0x000fe200078ec0ff */
[----:B------:R-:W-:Y:S01]  /*0b70*/  IMAD R4, R4, 0x40, R5 ;  /* 0x0000004004047824 */ /* 0x000fe200078e0205 */
[----:B------:R-:W-:-:S02]  /*0b80*/  LEA.HI R5, R0, R203, RZ, 0x2 ;  /* 0x000000cb00057211 */ /* 0x000fc400078f10ff */
[----:B------:R-:W-:Y:S01]  /*0b90*/  SHF.R.S32.HI R9, RZ, 0x2, R7 ;  /* 0x00000002ff097819 */ /* 0x000fe20000011407 */
[----:B------:R-:W-:Y:S01]  /*0ba0*/  IMAD.IADD R3, R6, 0x1, -R3 ;  /* 0x0000000106037824 */ /* 0x000fe200078e0a03 */
[----:B------:R-:W-:Y:S02]  /*0bb0*/  SHF.R.S32.HI R10, RZ, 0x1f, R7 ;  /* 0x0000001fff0a7819 */ /* 0x000fe40000011407 */
[----:B------:R-:W-:Y:S02]  /*0bc0*/  LOP3.LUT R6, R5, 0xfffffffc, RZ, 0xc0, !PT ;  /* 0xfffffffc05067812 */ /* 0x000fe400078ec0ff */
[----:B------:R-:W-:Y:S02]  /*0bd0*/  LEA.HI R0, R0, R203, RZ, 0x3 ;  /* 0x000000cb00007211 */ /* 0x000fe400078f18ff */
[----:B------:R-:W-:Y:S01]  /*0be0*/  LEA.HI R10, R10, R9, RZ, 0x3 ;  /* 0x000000090a0a7211 */ /* 0x000fe200078f18ff */
[----:B------:R-:W-:Y:S01]  /*0bf0*/  IMAD.IADD R6, R203, 0x1, -R6 ;  /* 0x00000001cb067824 */ /* 0x000fe200078e0a06 */
[----:B------:R-:W-:-:S02]  /*0c00*/  LEA R199, R3, R4, 0x3 ;  /* 0x0000000403c77211 */ /* 0x000fc400078e18ff */
[----:B------:R-:W-:Y:S02]  /*0c10*/  LOP3.LUT R22, R0, 0xfffffff8, RZ, 0xc0, !PT ;  /* 0xfffffff800167812 */ /* 0x000fe400078ec0ff */
[----:B------:R-:W-:Y:S02]  /*0c20*/  LOP3.LUT R4, R7, 0x7ffffffc, RZ, 0xc0, !PT ;  /* 0x7ffffffc07047812 */ /* 0x000fe400078ec0ff */
[----:B------:R-:W-:Y:S01]  /*0c30*/  LOP3.LUT R10, R10, 0xfffffff8, RZ, 0xc0, !PT ;  /* 0xfffffff80a0a7812 */ /* 0x000fe200078ec0ff */
[----:B------:R-:W-:Y:S01]  /*0c40*/  IMAD.IADD R22, R203, 0x1, -R22 ;  /* 0x00000001cb167824 */ /* 0x000fe200078e0a16 */
[----:B------:R-:W-:Y:S02]  /*0c50*/  LEA.HI R8, R8, R181, RZ, 0x5 ;  /* 0x000000b508087211 */ /* 0x000fe400078f28ff */
[----:B------:R-:W-:Y:S01]  /*0c60*/  IADD3 R4, R181, -R4, RZ ;  /* 0x80000004b5047210 */ /* 0x000fe20007ffe0ff */
[----:B------:R-:W-:Y:S01]  /*0c70*/  IMAD.IADD R9, R9, 0x1, -R10 ;  /* 0x0000000109097824 */ /* 0x000fe200078e0a0a */
[----:B------:R-:W-:Y:S01]  /*0c80*/  LEA.HI R3, R6, R6, RZ, 0x1 ;  /* 0x0000000606037211 */ /* 0x000fe200078f08ff */
[----:B------:R-:W-:Y:S01]  /*0c90*/  IMAD.SHL.U32 R16, R22, 0x8, RZ ;  /* 0x0000000816107824 */ /* 0x000fe200078e00ff */
[----:B------:R-:W-:Y:S01]  /*0ca0*/  SHF.R.S32.HI R8, RZ, 0x5, R8 ;  /* 0x00000005ff087819 */ /* 0x000fe20000011408 */
[----:B------:R-:W-:Y:S01]  /*0cb0*/  IMAD.SHL.U32 R17, R4, 0x2, RZ ;  /* 0x0000000204117824 */ /* 0x000fe200078e00ff */
[----:B------:R-:W-:Y:S01]  /*0cc0*/  LOP3.LUT R2, R2, 0x3fffffe, RZ, 0xc0, !PT ;  /* 0x03fffffe02027812 */ /* 0x000fe200078ec0ff */
[----:B------:R-:W-:Y:S01]  /*0cd0*/  VIADD R19, R16, 0x40 ;  /* 0x0000004010137836 */ /* 0x000fe20000000000 */
[----:B------:R-:W-:Y:S01]  /*0ce0*/  LOP3.LUT R3, R3, 0x1ffffffe, RZ, 0xc0, !PT ;  /* 0x1ffffffe03037812 */ /* 0x000fe200078ec0ff */
[----:B------:R-:W-:Y:S01]  /*0cf0*/  IMAD R9, R8, 0x10, R9 ;  /* 0x0000001008097824 */ /* 0x000fe200078e0209 */
[----:B------:R-:W-:Y:S01]  /*0d00*/  IADD3 R172, R17, 0x28, RZ ;  /* 0x0000002811ac7810 */ /* 0x000fe20007ffe0ff */
[----:B------:R-:W-:Y:S01]  /*0d10*/  IMAD.IADD R2, R197, 0x1, -R2 ;  /* 0x00000001c5027824 */ /* 0x000fe200078e0a02 */
        /* <DEDUP_REMOVED lines=30> */
[----:B------:R-:W-:-:S02]  /*0f00*/  SHF.R.S32.HI R185, RZ, 0x1f, R165 ;  /* 0x0000001fffb97819 */ /* 0x000fc400000114a5 */
[----:B------:R-:W-:Y:S01]  /*0f10*/  SHF.R.S32.HI R184, RZ, 0x1f, R164 ;  /* 0x0000001fffb87819 */ /* 0x000fe200000114a4 */
[----:B------:R-:W-:Y:S01]  /*0f20*/  IMAD R18, R3, 0x8, R198 ;  /* 0x0000000803127824 */ /* 0x000fe200078e02c6 */
[----:B------:R-:W-:Y:S02]  /*0f30*/  SHF.R.S32.HI R183, RZ, 0x1f, R163 ;  /* 0x0000001fffb77819 */ /* 0x000fe400000114a3 */
[----:B------:R-:W-:-:S07]  /*0f40*/  SHF.R.S32.HI R182, RZ, 0x1f, R162 ;  /* 0x0000001fffb67819 */ /* 0x000fce00000114a2 */
.L_x_2436:
[----:B01-34-:R-:W0:Y:S01]  /*0f50*/  LDC.64 R2, c[0x0][0xc88] ;  /* 0x00032200ff027b82 */ /* 0x01be220000000a00 */
[----:B------:R-:W-:Y:S01]  /*0f60*/  ULDC.64 UR8, c[0x0][0xa28] ;  /* 0x00028a0000087ab9 */ /* 0x000fe20000000a00 */
[----:B------:R-:W-:Y:S01]  /*0f70*/  ULDC.64 UR10, c[0x0][0xa18] ;  /* 0x00028600000a7ab9 */ /* 0x000fe20000000a00 */
[----:B0-----:R-:W-:-:S06]  /*0f80*/  IMAD.WIDE R2, R27, 0x4, R2 ;  /* 0x000000041b027825 */ /* 0x001fcc00078e0202 */
[----:B--2---:R-:W2:Y:S01]  /*0f90*/  LDG.E R2, desc[UR36][R2.64] ;  /* 0x0000002402027981 */ /* 0x004ea2000c1e1900 */
        /* <DEDUP_REMOVED lines=8> */
[----:B------:R-:W-:Y:S01]  /*1020*/  IMAD.U32 R161, RZ, RZ, UR4 ;  /* 0x00000004ffa17e24 */ /* 0x000fe2000f8e00ff */
[----:B------:R-:W-:-:S04]  /*1030*/  @UP0 ULEA UR8, UP2, UR4, UR8, 0x2 ;  /* 0x0000000804080291 */ /* 0x000fc8000f84103f */
[----:B------:R-:W-:Y:S02]  /*1040*/  @UP0 ULEA.HI.X UR9, UR4, UR9, UR7, 0x2, UP2 ;  /* 0x0000000904090291 */ /* 0x000fe400090f1407 */
[----:B------:R-:W-:Y:S01]  /*1050*/  IMAD.U32 R179, RZ, RZ, UR7 ;  /* 0x00000007ffb37e24 */ /* 0x000fe2000f8e00ff */
[----:B------:R-:W-:Y:S01]  /*1060*/  @UP1 ULEA UR10, UP0, UR4, UR10, 0x2 ;  /* 0x0000000a040a1291 */ /* 0x000fe2000f80103f */
[----:B------:R-:W-:-:S03]  /*1070*/  IMAD.U32 R2, RZ, RZ, UR8 ;  /* 0x00000008ff027e24 */ /* 0x000fc6000f8e00ff */
[----:B------:R-:W-:Y:S01]  /*1080*/  @UP1 ULEA.HI.X UR11, UR4, UR11, UR7, 0x2, UP0 ;  /* 0x0000000b040b1291 */ /* 0x000fe200080f1407 */
[----:B------:R-:W-:Y:S01]  /*1090*/  IMAD.U32 R3, RZ, RZ, UR9 ;  /* 0x00000009ff037e24 */ /* 0x000fe2000f8e00ff */
[----:B------:R-:W-:Y:S01]  /*10a0*/  ULDC.64 UR8, c[0x0][0x418] ;  /* 0x0001060000087ab9 */ /* 0x000fe20000000a00 */
[----:B------:R-:W-:Y:S01]  /*10b0*/  IMAD.U32 R4, RZ, RZ, UR10 ;  /* 0x0000000aff047e24 */ /* 0x000fe2000f8e00ff */
[----:B------:R-:W-:Y:S01]  /*10c0*/  ULDC UR4, c[0x0][0x424] ;  /* 0x0001090000047ab9 */ /* 0x000fe20000000800 */
[----:B------:R-:W-:Y:S01]  /*10d0*/  ULDC UR7, c[0x0][0x2f0] ;  /* 0x0000bc0000077ab9 */ /* 0x000fe20000000800 */
[----:B------:R-:W-:Y:S01]  /*10e0*/  IMAD.U32 R5, RZ, RZ, UR11 ;  /* 0x0000000bff057e24 */ /* 0x000fe2000f8e00ff */
[----:B------:R-:W2:Y:S01]  /*10f0*/  @P0 LDG.E R2, desc[UR36][R2.64] ;  /* 0x0000002402020981 */ /* 0x000ea2000c1e1900 */
[----:B------:R-:W-:Y:S01]  /*1100*/  UISETP.NE.U32.AND UP0, UPT, UR8, URZ, UPT ;  /* 0x0000003f0800728c */ /* 0x000fe2000bf05070 */
[----:B------:R-:W-:Y:S02]  /*1110*/  ULDC.64 UR10, c[0x0][0xa20] ;  /* 0x00028800000a7ab9 */ /* 0x000fe40000000a00 */
[----:B------:R-:W3:Y:S01]  /*1120*/  @P2 LDG.E R4, desc[UR36][R4.64] ;  /* 0x0000002404042981 */ /* 0x000ee2000c1e1900 */
[----:B------:R-:W-:Y:S01]  /*1130*/  UISETP.NE.AND.EX UP0, UPT, UR9, URZ, UPT, UP0 ;  /* 0x0000003f0900728c */ /* 0x000fe2000bf05300 */
[----:B------:R-:W-:Y:S01]  /*1140*/  ISETP.NE.U32.AND P1, PT, RZ, UR10, PT ;  /* 0x0000000aff007c0c */ /* 0x000fe2000bf25070 */
[----:B------:R-:W-:-:S02]  /*1150*/  ULOP3.LUT UR8, UR5, 0xffff, URZ, 0xc0, !UPT ;  /* 0x0000ffff05087892 */ /* 0x000fc4000f8ec03f */
[----:B------:R-:W-:Y:S01]  /*1160*/  USEL UR4, UR4, 0x1, UP0 ;  /* 0x0000000104047887 */ /* 0x000fe20008000000 */
[----:B------:R-:W-:Y:S01]  /*1170*/  ISETP.NE.AND.EX P1, PT, RZ, UR11, PT, P1 ;  /* 0x0000000bff007c0c */ /* 0x000fe2000bf25310 */
[----:B------:R-:W-:Y:S02]  /*1180*/  UMOV UR43, URZ ;  /* 0x0000003f002b7c82 */ /* 0x000fe40008000000 */
[----:B------:R-:W-:Y:S01]  /*1190*/  MOV R177, UR8 ;  /* 0x0000000800b17c02 */ /* 0x000fe20008000f00 */
[----:B------:R-:W-:Y:S01]  /*11a0*/  UIMAD UR4, UR4, UR7, URZ ;  /* 0x00000007040472a4 */ /* 0x000fe2000f8e023f */
[----:B--2---:R-:W-:Y:S02]  /*11b0*/  @P0 R2UR UR43, R2 ;  /* 0x00000000022b02ca */ /* 0x004fe400000e0000 */
[----:B---3--:R-:W-:Y:S01]  /*11c0*/  @P2 R2UR UR41, R4 ;  /* 0x00000000042922ca */ /* 0x008fe200000e0000 */
[----:B-----5:R-:W-:-:S14]  /*11d0*/  @P2 BRA `(.L_x_2373) ;  /* 0x00000000003c2947 */ /* 0x020fdc0003800000 */
[----:B------:R-:W-:Y:S01]  /*11e0*/  ULDC.64 UR8, c[0x0][0xa00] ;  /* 0x0002800000087ab9 */ /* 0x000fe20000000a00 */
[----:B------:R-:W-:Y:S01]  /*11f0*/  ULDC UR41, c[0x0][0x288] ;  /* 0x0000a20000297ab9 */ /* 0x000fe20000000800 */
[----:B------:R-:W-:-:S04]  /*1200*/  ISETP.NE.U32.AND P0, PT, RZ, UR8, PT ;  /* 0x00000008ff007c0c */ /* 0x000fc8000bf05070 */
[----:B------:R-:W-:-:S13]  /*1210*/  ISETP.NE.AND.EX P0, PT, RZ, UR9, PT, P0 ;  /* 0x00000009ff007c0c */ /* 0x000fda000bf05300 */
[----:B------:R-:W-:Y:S05]  /*1220*/  @!P0 BRA `(.L_x_2373) ;  /* 0x0000000000288947 */ /* 0x000fea0003800000 */
[----:B------:R-:W-:Y:S01]  /*1230*/  R2UR UR7, R161 ;  /* 0x00000000a10772ca */ /* 0x000fe200000e0000 */
[----:B------:R-:W-:-:S12]  /*1240*/  ULDC.64 UR8, c[0x0][0xa00] ;  /* 0x0002800000087ab9 */ /* 0x000fd80000000a00 */
        /* <DEDUP_REMOVED lines=8> */
.L_x_2373:
[----:B------:R-:W-:Y:S05]  /*12d0*/  @!P1 BRA `(.L_x_2374) ;  /* 0x0000000000249947 */ /* 0x000fea0003800000 */
[----:B------:R-:W-:Y:S02]  /*12e0*/  R2UR UR7, R161 ;  /* 0x00000000a10772ca */ /* 0x000fe400000e0000 */
[----:B------:R-:W-:-:S11]  /*12f0*/  R2UR UR8, R179 ;  /* 0x00000000b30872ca */ /* 0x000fd600000e0000 */
[----:B------:R-:W-:-:S04]  /*1300*/  ULEA UR4, UP0, UR7, UR10, 0x2 ;  /* 0x0000000a07047291 */ /* 0x000fc8000f80103f */
[----:B------:R-:W-:Y:S02]  /*1310*/  ULEA.HI.X UR7, UR7, UR11, UR8, 0x2, UP0 ;  /* 0x0000000b07077291 */ /* 0x000fe400080f1408 */
[----:B------:R-:W-:-:S04]  /*1320*/  IMAD.U32 R2, RZ, RZ, UR4 ;  /* 0x00000004ff027e24 */ /* 0x000fc8000f8e00ff */
[----:B------:R-:W-:-:S05]  /*1330*/  IMAD.U32 R3, RZ, RZ, UR7 ;  /* 0x00000007ff037e24 */ /* 0x000fca000f8e00ff */
[----:B------:R-:W2:Y:S02]  /*1340*/  LDG.E R2, desc[UR36][R2.64] ;  /* 0x0000002402027981 */ /* 0x000ea4000c1e1900 */
[----:B--2---:R-:W-:Y:S01]  /*1350*/  R2UR UR4, R2 ;  /* 0x00000000020472ca */ /* 0x004fe200000e0000 */
[----:B------:R-:W-:-:S14]  /*1360*/  BRA `(.L_x_2375) ;  /* 0x0000000000387947 */ /* 0x000fdc0003800000 */
.L_x_2374:
[----:B------:R-:W-:Y:S02]  /*1370*/  ULDC.64 UR8, c[0x0][0xa08] ;  /* 0x0002820000087ab9 */ /* 0x000fe40000000a00 */
        /* <DEDUP_REMOVED lines=13> */
.L_x_2375:
[----:B------:R-:W-:Y:S01]  /*1450*/  ULDC UR7, c[0x0][0x448] ;  /* 0x0001120000077ab9 */ /* 0x000fe20000000800 */
[----:B------:R-:W-:Y:S02]  /*1460*/  USHF.L.U32 UR42, UR6, 0x7, URZ ;  /* 0x00000007062a7899 */ /* 0x000fe4000800063f */
[----:B------:R-:W-:Y:S02]  /*1470*/  UISETP.NE.AND UP0, UPT, UR7, 0x1, UPT ;  /* 0x000000010700788c */ /* 0x000fe4000bf05270 */
[----:B------:R-:W-:Y:S02]  /*1480*/  UIADD3 UR8, UR42, 0x7f, URZ ;  /* 0x0000007f2a087890 */ /* 0x000fe4000fffe03f */
[----:B------:R-:W-:Y:S02]  /*1490*/  UIADD3 UR43, -UR43, UR4, URZ ;  /* 0x000000042b2b7290 */ /* 0x000fe4000fffe13f */
[----:B------:R-:W-:Y:S02]  /*14a0*/  UP2UR UR61, UPR, URZ, 0x1 ;  /* 0x000000013f3d7883 */ /* 0x000fe40008000000 */
[----:B------:R-:W-:-:S03]  /*14b0*/  UIADD3 UR4, UR43, 0x60, -UR41 ;  /* 0x000000602b047890 */ /* 0x000fc6000fffe829 */
[----:B------:R-:W-:Y:S01]  /*14c0*/  @UP0 ULDC UR6, c[0x0][0x44c] ;  /* 0x0001130000060ab9 */ /* 0x000fe20000000800 */
[----:B------:R-:W-:Y:S01]  /*14d0*/  @UP0 ULDC UR9, c[0x0][0x450] ;  /* 0x0001140000090ab9 */ /* 0x000fe20000000800 */
[----:B------:R-:W-:Y:S02]  /*14e0*/  UIMAD.WIDE.U32 UR6, UR8, UR6, URZ ;  /* 0x00000006080672a5 */ /* 0x000fe4000f8e003f */
[----:B------:R-:W-:Y:S02]  /*14f0*/  UIADD3 UR6, UR43, 0x5f, URZ ;  /* 0x0000005f2b067890 */ /* 0x000fe4000fffe03f */
[----:B------:R-:W-:Y:S02]  /*1500*/  @UP0 USHF.R.U32.HI UR8, URZ, UR9, UR7 ;  /* 0x000000093f080299 */ /* 0x000fe40008011607 */
[----:B------:R-:W-:Y:S02]  /*1510*/  UIMAD.WIDE UR6, UR6, 0x2aaaaaab, URZ ;  /* 0x2aaaaaab060678a5 */ /* 0x000fe4000f8e023f */
[----:B------:R-:W-:-:S02]  /*1520*/  UIADD3 UR8, UR4, UR8, URZ ;  /* 0x0000000804087290 */ /* 0x000fc4000fffe03f */
[----:B------:R-:W-:Y:S02]  /*1530*/  USHF.R.U32.HI UR4, URZ, 0x1f, UR7 ;  /* 0x0000001f3f047899 */ /* 0x000fe40008011607 */
[----:B------:R-:W-:Y:S02]  /*1540*/  UIMAD.WIDE UR8, UR8, 0x2aaaaaab, URZ ;  /* 0x2aaaaaab080878a5 */ /* 0x000fe4000f8e023f */
[----:B------:R-:W-:Y:S02]  /*1550*/  ULEA.HI.SX32 UR7, UR7, UR4, 0x1c ;  /* 0x0000000407077291 */ /* 0x000fe4000f8fe23f */
[----:B------:R-:W-:Y:S02]  /*1560*/  USHF.R.U32.HI UR6, URZ, 0x1f, UR9 ;  /* 0x0000001f3f067899 */ /* 0x000fe40008011609 */
[----:B------:R-:W-:Y:S02]  /*1570*/  ULOP3.LUT UR4, UR5, 0xff000000, URZ, 0xc0, !UPT ;  /* 0xff00000005047892 */ /* 0x000fe4000f8ec03f */
[----:B------:R-:W-:-:S02]  /*1580*/  ULEA.HI.SX32 UR6, UR9, UR6, 0x1c ;  /* 0x0000000609067291 */ /* 0x000fc4000f8fe23f */
[----:B------:R-:W-:Y:S02]  /*1590*/  ULOP3.LUT UR5, UR5, 0xff0000, URZ, 0xc0, !UPT ;  /* 0x00ff000005057892 */ /* 0x000fe4000f8ec03f */
[----:B------:R-:W-:Y:S02]  /*15a0*/  UISETP.LT.AND UP0, UPT, UR7, UR6, UPT ;  /* 0x000000060700728c */ /* 0x000fe4000bf01270 */
[----:B------:R-:W-:Y:S02]  /*15b0*/  USHF.R.U32.HI UR4, URZ, 0x8, UR4 ;  /* 0x000000083f047899 */ /* 0x000fe40008011604 */
[----:B------:R-:W-:Y:S02]  /*15c0*/  USEL UR9, UR7, UR6, UP0 ;  /* 0x0000000607097287 */ /* 0x000fe40008000000 */
[----:B------:R-:W-:Y:S02]  /*15d0*/  ULEA.HI UR5, UR5, UR4, URZ, 0x10 ;  /* 0x0000000405057291 */ /* 0x000fe4000f8f803f */
[----:B------:R-:W-:-:S02]  /*15e0*/  UISETP.GE.AND UP0, UPT, UR9, 0x1, UPT ;  /* 0x000000010900788c */ /* 0x000fc4000bf06270 */
[----:B------:R-:W-:Y:S02]  /*15f0*/  ULOP3.LUT UR6, UR5, 0xff, URZ, 0xc0, !UPT ;  /* 0x000000ff05067892 */ /* 0x000fe4000f8ec03f */
[----:B------:R-:W-:Y:S02]  /*1600*/  USHF.R.U32.HI UR5, URZ, 0x10, UR5 ;  /* 0x000000103f057899 */ /* 0x000fe40008011605 */
[----:B------:R-:W-:Y:S01]  /*1610*/  PLOP3.LUT P0, PT, PT, PT, UP0, 0x80, 0x0 ;  /* 0x000000000000781c */ /* 0x000fe20003f0f008 */
[----:B------:R-:W-:Y:S01]  /*1620*/  UMOV UR4, URZ ;  /* 0x0000003f00047c82 */ /* 0x000fe20008000000 */
[----:B------:R-:W-:Y:S02]  /*1630*/  IMAD.U32 R160, RZ, RZ, UR6 ;  /* 0x00000006ffa07e24 */ /* 0x000fe4000f8e00ff */
[----:B------:R-:W-:-:S09]  /*1640*/  IMAD.U32 R23, RZ, RZ, UR5 ;  /* 0x00000005ff177e24 */ /* 0x000fd2000f8e00ff */
[----:B------:R-:W-:Y:S05]  /*1650*/  @!P0 BRA `(.L_x_2376) ;  /* 0x0000000000948947 */ /* 0x000fea0003800000 */
[----:B------:R-:W-:Y:S01]  /*1660*/  R2UR UR5, R23 ;  /* 0x00000000170572ca */ /* 0x000fe200000e0000 */
[----:B------:R-:W-:-:S12]  /*1670*/  ULDC UR4, c[0x0][0x9f0] ;  /* 0x00027c0000047ab9 */ /* 0x000fd80000000800 */
[----:B------:R-:W-:-:S04]  /*1680*/  UISETP.NE.AND UP0, UPT, UR5, URZ, UPT ;  /* 0x0000003f0500728c */ /* 0x000fc8000bf05270 */
[----:B------:R-:W-:-:S03]  /*1690*/  USEL UR10, UR5, UR4, UP0 ;  /* 0x00000004050a7287 */ /* 0x000fc60008000000 */
[----:B------:R-:W-:Y:S01]  /*16a0*/  UMOV UR4, URZ ;  /* 0x0000003f00047c82 */ /* 0x000fe20008000000 */
[----:B------:R-:W-:Y:S02]  /*16b0*/  UIADD3 UR6, UR10, -0x1, UR9 ;  /* 0xffffffff0a067890 */ /* 0x000fe4000fffe009 */
[----:B------:R-:W-:-:S04]  /*16c0*/  MOV R3, UR10 ;  /* 0x0000000a00037c02 */ /* 0x000fc80008000f00 */
[-C--:B------:R-:W-:Y:S01]  /*16d0*/  IABS R0, R3.reuse ;  /* 0x0000000300007213 */ /* 0x080fe20000000000 */
[----:B------:R-:W-:Y:S01]  /*16e0*/  IMAD.U32 R4, RZ, RZ, UR6 ;  /* 0x00000006ff047e24 */ /* 0x000fe2000f8e00ff */
[----:B------:R-:W-:Y:S01]  /*16f0*/  IABS R5, R3 ;  /* 0x0000000300057213 */ /* 0x000fe20000000000 */
[----:B------:R-:W-:Y:S01]  /*1700*/  ULOP3.LUT UR6, UR6, UR10, URZ, 0x3c, !UPT ;  /* 0x0000000a06067292 */ /* 0x000fe2000f8e3c3f */
        /* <DEDUP_REMOVED lines=26> */
.L_x_2376:
[----:B------:R-:W-:Y:S01]  /*18b0*/  R2UR UR5, R160 ;  /* 0x00000000a00572ca */ /* 0x000fe200000e0000 */
[----:B------:R-:W-:Y:S01]  /*18c0*/  IMAD.U32 R0, RZ, RZ, UR9 ;  /* 0x00000009ff007e24 */ /* 0x000fe2000f8e00ff */
[----:B------:R-:W-:Y:S01]  /*18d0*/  PLOP3.LUT P0, PT, PT, PT, PT, 0x80, 0x0 ;  /* 0x000000000000781c */ /* 0x000fe20003f0f070 */
[----:B------:R-:W-:Y:S01]  /*18e0*/  IMAD.U32 R3, RZ, RZ, UR4 ;  /* 0x00000004ff037e24 */ /* 0x000fe2000f8e00ff */
[----:B------:R-:W-:Y:S01]  /*18f0*/  CS2R R86, SRZ ;  /* 0x0000000000567805 */ /* 0x000fe2000001ff00 */
[----:B------:R-:W-:Y:S01]  /*1900*/  IMAD.MOV.U32 R96, RZ, RZ, RZ ;  /* 0x000000ffff607224 */ /* 0x000fe200078e00ff */
[----:B------:R-:W-:Y:S02]  /*1910*/  CS2R R84, SRZ ;  /* 0x0000000000547805 */ /* 0x000fe4000001ff00 */
[----:B------:R-:W-:Y:S02]  /*1920*/  CS2R R82, SRZ ;  /* 0x0000000000527805 */ /* 0x000fe4000001ff00 */
[----:B------:R-:W-:-:S02]  /*1930*/  CS2R R80, SRZ ;  /* 0x0000000000507805 */ /* 0x000fc4000001ff00 */
[----:B------:R-:W-:Y:S02]  /*1940*/  CS2R R78, SRZ ;  /* 0x00000000004e7805 */ /* 0x000fe4000001ff00 */
[----:B------:R-:W-:Y:S02]  /*1950*/  CS2R R76, SRZ ;  /* 0x00000000004c7805 */ /* 0x000fe4000001ff00 */
[----:B------:R-:W-:Y:S02]  /*1960*/  CS2R R74, SRZ ;  /* 0x00000000004a7805 */ /* 0x000fe4000001ff00 */
[----:B------:R-:W-:Y:S01]  /*1970*/  CS2R R72, SRZ ;  /* 0x0000000000487805 */ /* 0x000fe2000001ff00 */
[----:B------:R-:W-:Y:S01]  /*1980*/  UIMAD UR60, UR5, UR4, URZ ;  /* 0x00000004053c72a4 */ /* 0x000fe2000f8e023f */
[----:B------:R-:W-:Y:S02]  /*1990*/  CS2R R70, SRZ ;  /* 0x0000000000467805 */ /* 0x000fe4000001ff00 */
[----:B------:R-:W-:-:S02]  /*19a0*/  CS2R R68, SRZ ;  /* 0x0000000000447805 */ /* 0x000fc4000001ff00 */
[----:B------:R-:W-:Y:S02]  /*19b0*/  CS2R R66, SRZ ;  /* 0x0000000000427805 */ /* 0x000fe4000001ff00 */
[----:B------:R-:W-:Y:S02]  /*19c0*/  CS2R R64, SRZ ;  /* 0x0000000000407805 */ /* 0x000fe4000001ff00 */
[----:B------:R-:W-:Y:S02]  /*19d0*/  CS2R R62, SRZ ;  /* 0x00000000003e7805 */ /* 0x000fe4000001ff00 */
[----:B------:R-:W-:Y:S01]  /*19e0*/  VIADDMNMX R3, R3, UR60, R0, PT ;  /* 0x0000003c03037c46 */ /* 0x000fe2000b800100 */
[----:B------:R-:W-:Y:S01]  /*19f0*/  IMAD.MOV.U32 R0, RZ, RZ, RZ ;  /* 0x000000ffff007224 */ /* 0x000fe200078e00ff */
[----:B------:R-:W-:Y:S02]  /*1a00*/  CS2R R60, SRZ ;  /* 0x00000000003c7805 */ /* 0x000fe4000001ff00 */
[----:B------:R-:W-:-:S02]  /*1a10*/  CS2R R58, SRZ ;  /* 0x00000000003a7805 */ /* 0x000fc4000001ff00 */
[----:B------:R-:W-:Y:S02]  /*1a20*/  R2UR UR5, R3 ;  /* 0x00000000030572ca */ /* 0x000fe400000e0000 */
        /* <DEDUP_REMOVED lines=13> */
[----:B------:R-:W-:Y:S02]  /*1b00*/  MOV R97, UR5 ;  /* 0x0000000500617c02 */ /* 0x000fe40008000f00 */
        /* <DEDUP_REMOVED lines=30> */
[----:B------:R-:W-:Y:S01]  /*1cf0*/  MOV R13, RZ ;  /* 0x000000ff000d7202 */ /* 0x000fe20000000f00 */
[----:B------:R-:W-:Y:S02]  /*1d00*/  IMAD.U32 R6, RZ, RZ, UR4 ;  /* 0x00000004ff067e24 */ /* 0x000fe4000f8e00ff */
[----:B------:R-:W-:-:S02]  /*1d10*/  IMAD.U32 R7, RZ, RZ, UR5 ;  /* 0x00000005ff077e24 */ /* 0x000fc4000f8e00ff */
[----:B------:R-:W-:Y:S02]  /*1d20*/  IMAD.U32 R11, RZ, RZ, UR7 ;  /* 0x00000007ff0b7e24 */ /* 0x000fe4000f8e00ff */
[----:B------:R-:W-:Y:S02]  /*1d30*/  IMAD.MOV.U32 R8, RZ, RZ, 0x70 ;  /* 0x00000070ff087424 */ /* 0x000fe400078e00ff */
[----:B0-----:R-:W-:-:S07]  /*1d40*/  IMAD.MOV.U32 R12, RZ, RZ, 0x1 ;  /* 0x00000001ff0c7424 */ /* 0x001fce00078e00ff */
[----:B------:R-:W-:-:S07]  /*1d50*/  LEPC R20, `(.L_x_2378) ;  /* 0x000000001014794e */ /* 0x000fce0000000000 */
[----:B-1----:R-:W-:Y:S05]  /*1d60*/  CALL.ABS.NOINC R2 ;  /* 0x0000000002007343 */ /* 0x002fea0003c00000 */
.L_x_2378:
        /* <DEDUP_REMOVED lines=11> */
.L_x_2525:
[----:B------:R-:W-:Y:S05]  /*1e20*/  @!P0 BRA `(.L_x_2380) ;  /* 0x0000000000048947 */ /* 0x000fea0003800000 */
[----:B------:R-:W-:Y:S01]  /*1e30*/  BPT.TRAP 0x1 ;  /* 0x000000040000795c */ /* 0x000fe20000300000 */
.L_x_2380:
[----:B0-----:R-:W-:Y:S02]  /*1e40*/  IMAD.U32 R0, RZ, RZ, UR39 ;  /* 0x00000027ff007e24 */ /* 0x001fe4000f8e00ff */
[----:B------:R-:W-:-:S03]  /*1e50*/  IMAD.U32 R3, RZ, RZ, UR38 ;  /* 0x00000026ff037e24 */ /* 0x000fc6000f8e00ff */
[----:B------:R-:W-:Y:S02]  /*1e60*/  LEA R0, R0, UR40, 0x3 ;  /* 0x0000002800007c11 */ /* 0x000fe4000f8e18ff */
[----:B------:R-:W-:-:S04]  /*1e70*/  SHF.L.U32 R3, R3, 0x1f, RZ ;  /* 0x0000001f03037819 */ /* 0x000fc800000006ff */
[----:B------:R0:W1:Y:S01]  /*1e80*/  SYNCS.PHASECHK.TRANS64.TRYWAIT P1, [R0+URZ+0x2a830], R3 ;  /* 0x02a83003000075a7 */ /* 0x000062000802017f */
[----:B------:R-:W-:Y:S05]  /*1e90*/  @!P0 BRA `(.L_x_2381) ;  /* 0x0000000000048947 */ /* 0x000fea0003800000 */
[----:B------:R-:W-:Y:S01]  /*1ea0*/  BPT.TRAP 0x1 ;  /* 0x000000040000795c */ /* 0x000fe20000300000 */
.L_x_2381:
[----:B-1----:R-:W-:Y:S05]  /*1eb0*/  @P1 BRA `(.L_x_2382) ;  /* 0x0000000000081947 */ /* 0x002fea0003800000 */
[----:B------:R-:W1:Y:S02]  /*1ec0*/  SYNCS.PHASECHK.TRANS64.TRYWAIT P1, [R0+URZ+0x2a830], R3 ;  /* 0x02a83003000075a7 */ /* 0x000e64000802017f */
[----:B-1----:R-:W-:Y:S05]  /*1ed0*/  @!P1 BRA `(.L_x_2383) ;  /* 0x0000011400009947 */ /* 0x002fea0003800000 */
.L_x_2382:
        /* <DEDUP_REMOVED lines=13> */
[----:B------:R-:W-:Y:S02]  /*1fb0*/  ULOP3.LUT UR4, UR44, 0x10000, URZ, 0xfc, !UPT ;  /* 0x000100002c047892 */ /* 0x000fe4000f8efc3f */
[----:B------:R-:W-:Y:S02]  /*1fc0*/  UIMAD UR5, UR39, 0x900, UR11 ;  /* 0x00000900270578a4 */ /* 0x000fe4000f8e020b */
[----:B------:R-:W-:Y:S02]  /*1fd0*/  UIADD3 UR6, UR4, 0x2, URZ ;  /* 0x0000000204067890 */ /* 0x000fe4000fffe03f */
[----:B------:R-:W-:Y:S01]  /*1fe0*/  UIADD3 UR7, UR5, 0x2, URZ ;  /* 0x0000000205077890 */ /* 0x000fe2000fffe03f */
[----:B------:R-:W-:Y:S02]  /*1ff0*/  UMOV UR12, UR4 ;  /* 0x00000004000c7c82 */ /* 0x000fe40008000000 */
[----:B------:R-:W-:Y:S01]  /*2000*/  UMOV UR14, UR5 ;  /* 0x00000005000e7c82 */ /* 0x000fe20008000000 */
[----:B------:R-:W-:Y:S01]  /*2010*/  IMAD.U32 R6, RZ, RZ, UR12 ;  /* 0x0000000cff067e24 */ /* 0x000fe2000f8e00ff */
[----:B------:R-:W-:Y:S01]  /*2020*/  HGMMA.64x96x16.F32.BF16 R24, gdesc[UR12], RZ, !UPT, gsb0 ;  /* 0x016000000c1879f0 */ /* 0x000fe2000c0018ff */
[----:B------:R-:W-:Y:S01]  /*2030*/  UMOV UR12, UR6 ;  /* 0x00000006000c7c82 */ /* 0x000fe20008000000 */
[----:B------:R-:W-:Y:S01]  /*2040*/  UMOV UR13, 0x40000040 ;  /* 0x40000040000d7882 */ /* 0x000fe20000000000 */
[----:B------:R-:W-:Y:S01]  /*2050*/  UMOV UR14, UR7 ;  /* 0x00000007000e7c82 */ /* 0x000fe20008000000 */
[----:B------:R-:W-:Y:S01]  /*2060*/  UMOV UR15, 0x40000040 ;  /* 0x40000040000f7882 */ /* 0x000fe20000000000 */
[----:B------:R-:W-:Y:S01]  /*2070*/  UIADD3 UR6, UR4, 0x4, URZ ;  /* 0x0000000404067890 */ /* 0x000fe2000fffe03f */
[----:B------:R-:W-:Y:S01]  /*2080*/  IMAD.U32 R4, RZ, RZ, UR12 ;  /* 0x0000000cff047e24 */ /* 0x000fe2000f8e00ff */
[----:B------:R-:W-:Y:S01]  /*2090*/  UIADD3 UR7, UR5, 0x4, URZ ;  /* 0x0000000405077890 */ /* 0x000fe2000fffe03f */
[----:B------:R-:W-:Y:S01]  /*20a0*/  IMAD.U32 R5, RZ, RZ, UR13 ;  /* 0x0000000dff057e24 */ /* 0x000fe2000f8e00ff */
[----:B------:R-:W-:-:S02]  /*20b0*/  UIADD3 UR56, UR4, 0x6, URZ ;  /* 0x0000000604387890 */ /* 0x000fc4000fffe03f */
        /* <DEDUP_REMOVED lines=29> */
[----:B------:R-:W-:Y:S01]  /*2290*/  HGMMA.64x96x16.F32.BF16 R24, gdesc[UR12], R24, gsb0 ;  /* 0x016000000c1879f0 */ /* 0x000fe20008001818 */
[----:B------:R-:W-:Y:S01]  /*22a0*/  UMOV UR12, UR6 ;  /* 0x00000006000c7c82 */ /* 0x000fe20008000000 */
[----:B------:R-:W-:Y:S01]  /*22b0*/  UMOV UR13, 0x40000040 ;  /* 0x40000040000d7882 */ /* 0x000fe20000000000 */
[----:B------:R-:W-:Y:S01]  /*22c0*/  UMOV UR14, UR7 ;  /* 0x00000007000e7c82 */ /* 0x000fe20008000000 */
[----:B------:R-:W-:Y:S01]  /*22d0*/  UMOV UR15, 0x40000040 ;  /* 0x40000040000f7882 */ /* 0x000fe20000000000 */
[----:B------:R-:W-:Y:S01]  /*22e0*/  MOV R2, UR12 ;  /* 0x0000000c00027c02 */ /* 0x000fe20008000f00 */
[----:B01----:R-:W-:Y:S01]  /*22f0*/  IMAD.U32 R3, RZ, RZ, UR13 ;  /* 0x0000000dff037e24 */ /* 0x003fe2000f8e00ff */
[----:B------:R-:W-:Y:S02]  /*2300*/  WARPGROUP.DEPBAR.LE gsb0, 0x0 ;  /* 0x00008000000079c5 */ /* 0x000fe40000010000 */
        /* <DEDUP_REMOVED lines=36> */
.L_x_2384:
[----:B------:R-:W-:Y:S01]  /*2550*/  UISETP.NE.AND UP0, UPT, UR61, URZ, UPT ;  /* 0x0000003f3d00728c */ /* 0x000fe2000bf05270 */
[----:B------:R-:W-:Y:S01]  /*2560*/  VIADD R12, R18, UR42 ;  /* 0x0000002a120c7c36 */ /* 0x000fe20008000000 */
[----:B------:R-:W-:Y:S01]  /*2570*/  R2UR UR7, R97 ;  /* 0x00000000610772ca */ /* 0x000fe200000e0000 */
[----:B------:R-:W-:Y:S01]  /*2580*/  ULDC UR6, c[0x0][0x9d8] ;  /* 0x0002760000067ab9 */ /* 0x000fe20000000800 */
[----:B------:R-:W-:Y:S02]  /*2590*/  IMAD.U32 R15, RZ, RZ, UR41 ;  /* 0x00000029ff0f7e24 */ /* 0x000fe4000f8e00ff */
[----:B------:R-:W-:Y:S01]  /*25a0*/  FMUL.FTZ R26, R26, UR6 ;  /* 0x000000061a1a7c20 */ /* 0x000fe20008410000 */
[----:B------:R-:W-:Y:S01]  /*25b0*/  PLOP3.LUT P1, PT, PT, PT, UP0, 0x80, 0x0 ;  /* 0x000000000000781c */ /* 0x000fe20003f2f008 */
[----:B------:R-:W-:Y:S01]  /*25c0*/  FMUL.FTZ R27, R27, UR6 ;  /* 0x000000061b1b7c20 */ /* 0x000fe20008410000 */
[----:B------:R-:W-:Y:S01]  /*25d0*/  PLOP3.LUT P2, PT, PT, PT, UP0, 0x80, 0x0 ;  /* 0x000000000000781c */ /* 0x000fe20003f4f008 */
[----:B------:R-:W-:Y:S01]  /*25e0*/  FMUL.FTZ R30, R30, UR6 ;  /* 0x000000061e1e7c20 */ /* 0x000fe20008410000 */
[----:B------:R-:W-:Y:S01]  /*25f0*/  FMUL.FTZ R35, R35, UR6 ;  /* 0x0000000623237c20 */ /* 0x000fe20008410000 */
[----:B------:R-:W-:Y:S01]  /*2600*/  @UP0 ULDC UR4, c[0x0][0x44c] ;  /* 0x0001130000040ab9 */ /* 0x000fe20000000800 */
[----:B------:R-:W0:Y:S01]  /*2610*/  MUFU.TANH R26, R26 ;  /* 0x0000001a001a7308 */ /* 0x000e220000002400 */
[----:B------:R-:W-:Y:S01]  /*2620*/  FMUL.FTZ R31, R31, UR6 ;  /* 0x000000061f1f7c20 */ /* 0x000fe20008410000 */
[----:B------:R-:W-:Y:S01]  /*2630*/  FMUL.FTZ R34, R34, UR6 ;  /* 0x0000000622227c20 */ /* 0x000fe20008410000 */
[----:B------:R-:W-:Y:S01]  /*2640*/  UIMAD UR5, UR7, -0x60, UR43 ;  /* 0xffffffa0070578a4 */ /* 0x000fe2000f8e022b */
[----:B------:R-:W-:Y:S01]  /*2650*/  FMUL.FTZ R38, R38, UR6 ;  /* 0x0000000626267c20 */ /* 0x000fe20008410000 */
[----:B------:R-:W-:Y:S01]  /*2660*/  FMUL.FTZ R39, R39, UR6 ;  /* 0x0000000627277c20 */ /* 0x000fe20008410000 */
[----:B------:R-:W-:Y:S01]  /*2670*/  FMUL.FTZ R42, R42, UR6 ;  /* 0x000000062a2a7c20 */ /* 0x000fe20008410000 */
[----:B------:R-:W-:Y:S01]  /*2680*/  @P1 IMAD.HI.U32 R8, R12, UR4, RZ ;  /* 0x000000040c081c27 */ /* 0x000fe2000f8e00ff */
[----:B------:R-:W-:Y:S01]  /*2690*/  @UP0 ULDC UR4, c[0x0][0x450] ;  /* 0x0001140000040ab9 */ /* 0x000fe20000000800 */
[----:B------:R-:W1:Y:S02]  /*26a0*/  MUFU.TANH R84, R27 ;  /* 0x0000001b00547308 */ /* 0x000e640000002400 */
[----:B------:R-:W-:Y:S01]  /*26b0*/  FMUL.FTZ R43, R43, UR6 ;  /* 0x000000062b2b7c20 */ /* 0x000fe20008410000 */
[----:B------:R-:W-:Y:S01]  /*26c0*/  IMAD.U32 R10, RZ, RZ, UR5 ;  /* 0x00000005ff0a7e24 */ /* 0x000fe2000f8e00ff */
[----:B------:R-:W-:Y:S01]  /*26d0*/  @P2 SHF.R.U32.HI R12, RZ, UR4, R8 ;  /* 0x00000004ff0c2c19 */ /* 0x000fe20008011608 */
[----:B------:R-:W-:Y:S01]  /*26e0*/  UIMAD UR4, UR7, -0x60, URZ ;  /* 0xffffffa0070478a4 */ /* 0x000fe2000f8e023f */
[----:B------:R-:W-:Y:S01]  /*26f0*/  FMUL.FTZ R46, R46, UR6 ;  /* 0x000000062e2e7c20 */ /* 0x000fe20008410000 */
[----:B------:R-:W-:Y:S01]  /*2700*/  FMUL.FTZ R11, R24, UR6 ;  /* 0x00000006180b7c20 */ /* 0x000fe20008410000 */
[----:B------:R-:W-:Y:S01]  /*2710*/  FMUL.FTZ R47, R47, UR6 ;  /* 0x000000062f2f7c20 */ /* 0x000fe20008410000 */
[----:B------:R-:W2:Y:S01]  /*2720*/  SHFL.IDX PT, R9, R12, 0x1, 0x1c1f ;  /* 0x003c1f000c097f89 */ /* 0x000ea200000e0000 */
[----:B------:R-:W3:Y:S01]  /*2730*/  MUFU.TANH R30, R30 ;  /* 0x0000001e001e7308 */ /* 0x000ee20000002400 */
[----:B------:R-:W-:-:S02]  /*2740*/  IMAD.U32 R8, RZ, RZ, UR4 ;  /* 0x00000004ff087e24 */ /* 0x000fc4000f8e00ff */
[----:B------:R-:W-:Y:S01]  /*2750*/  FMUL.FTZ R54, R54, UR6 ;  /* 0x0000000636367c20 */ /* 0x000fe20008410000 */
[----:B------:R-:W-:Y:S01]  /*2760*/  FMUL.FTZ R50, R50, UR6 ;  /* 0x0000000632327c20 */ /* 0x000fe20008410000 */
[----:B------:R-:W-:Y:S01]  /*2770*/  FMUL.FTZ R21, R33, UR6 ;  /* 0x0000000621157c20 */ /* 0x000fe20008410000 */
[----:B------:R-:W-:Y:S01]  /*2780*/  FMUL.FTZ R51, R51, UR6 ;  /* 0x0000000633337c20 */ /* 0x000fe20008410000 */
[----:B------:R-:W-:Y:S01]  /*2790*/  IADD3 R8, -R17, 0x61, R8 ;  /* 0x0000006111087810 */ /* 0x000fe20007ffe108 */
[----:B------:R-:W-:Y:S01]  /*27a0*/  FMUL.FTZ R33, R40, UR6 ;  /* 0x0000000628217c20 */ /* 0x000fe20008410000 */
[----:B------:R4:W-:Y:S01]  /*27b0*/  MUFU.TANH R72, R35 ;  /* 0x0000002300487308 */ /* 0x0009e20000002400 */
[----:B------:R-:W-:Y:S01]  /*27c0*/  FMUL.FTZ R55, R55, UR6 ;  /* 0x0000000637377c20 */ /* 0x000fe20008410000 */
[----:B------:R-:W-:Y:S01]  /*27d0*/  IADD3 R80, -R15, UR43, R8 ;  /* 0x0000002b0f507c10 */ /* 0x000fe2000fffe108 */
[----:B------:R-:W-:Y:S01]  /*27e0*/  FMUL.FTZ R8, R58, UR6 ;  /* 0x000000063a087c20 */ /* 0x000fe20008410000 */
[----:B------:R-:W-:Y:S01]  /*27f0*/  FMUL.FTZ R20, R29, UR6 ;  /* 0x000000061d147c20 */ /* 0x000fe20008410000 */
[----:B------:R-:W-:Y:S01]  /*2800*/  FMUL.FTZ R29, R36, UR6 ;  /* 0x00000006241d7c20 */ /* 0x000fe20008410000 */
[----:B------:R-:W-:Y:S01]  /*2810*/  FMUL.FTZ R59, R59, UR6 ;  /* 0x000000063b3b7c20 */ /* 0x000fe20008410000 */
[----:B------:R-:W-:Y:S01]  /*2820*/  FMUL.FTZ R62, R62, UR6 ;  /* 0x000000063e3e7c20 */ /* 0x000fe20008410000 */
[----:B------:R5:W5:Y:S01]  /*2830*/  MUFU.TANH R76, R31 ;  /* 0x0000001f004c7308 */ /* 0x000b620000002400 */
[----:B----4-:R-:W-:Y:S01]  /*2840*/  IADD3 R35, -R17, 0x60, R10 ;  /* 0x0000006011237810 */ /* 0x010fe20007ffe10a */
[----:B------:R-:W-:Y:S01]  /*2850*/  FMUL.FTZ R63, R63, UR6 ;  /* 0x000000063f3f7c20 */ /* 0x000fe20008410000 */
[----:B------:R-:W-:Y:S01]  /*2860*/  FMUL.FTZ R13, R25, UR6 ;  /* 0x00000006190d7c20 */ /* 0x000fe20008410000 */
[----:B------:R-:W-:Y:S01]  /*2870*/  FMUL.FTZ R66, R66, UR6 ;  /* 0x0000000642427c20 */ /* 0x000fe20008410000 */
[----:B------:R-:W-:Y:S01]  /*2880*/  FMUL.FTZ R25, R32, UR6 ;  /* 0x0000000620197c20 */ /* 0x000fe20008410000 */
[----:B------:R-:W-:Y:S01]  /*2890*/  FMUL.FTZ R67, R67, UR6 ;  /* 0x0000000643437c20 */ /* 0x000fe20008410000 */
[--C-:B--2---:R-:W-:Y:S01]  /*28a0*/  VIADDMNMX R10, R9, R80, R35.reuse, PT ;  /* 0x00000050090a7246 */ /* 0x104fe20003800123 */
[----:B------:R-:W2:Y:S01]  /*28b0*/  MUFU.TANH R34, R34 ;  /* 0x0000002200227308 */ /* 0x000ea20000002400 */
[----:B------:R-:W-:Y:S01]  /*28c0*/  FMUL.FTZ R14, R28, UR6 ;  /* 0x000000061c0e7c20 */ /* 0x000fe20008410000 */
[----:B------:R-:W-:Y:S01]  /*28d0*/  FMUL.FTZ R70, R70, UR6 ;  /* 0x0000000646467c20 */ /* 0x000fe20008410000 */
[C---:B------:R-:W-:Y:S01]  /*28e0*/  ISETP.GT.AND P1, PT, R10.reuse, RZ, PT ;  /* 0x000000ff0a00720c */ /* 0x040fe20003f24270 */
[----:B------:R-:W-:Y:S01]  /*28f0*/  FMUL.FTZ R71, R71, UR6 ;  /* 0x0000000647477c20 */ /* 0x000fe20008410000 */
[C---:B------:R-:W-:Y:S01]  /*2900*/  ISETP.GT.AND P2, PT, R10.reuse, 0x1, PT ;  /* 0x000000010a00780c */ /* 0x040fe20003f44270 */
[----:B------:R-:W-:Y:S01]  /*2910*/  FMUL.FTZ R27, R37, UR6 ;  /* 0x00000006251b7c20 */ /* 0x000fe20008410000 */
[----:B------:R-:W-:Y:S01]  /*2920*/  ISETP.GT.AND P3, PT, R10, 0x8, PT ;  /* 0x000000080a00780c */ /* 0x000fe20003f64270 */
[----:B------:R-:W4:Y:S01]  /*2930*/  MUFU.TANH R38, R38 ;  /* 0x0000002600267308 */ /* 0x000f220000002400 */
[----:B0-----:R-:W-:Y:S01]  /*2940*/  FSEL R82, R26, -INF , P1 ;  /* 0xff8000001a527808 */ /* 0x001fe20000800000 */
[----:B------:R-:W-:Y:S01]  /*2950*/  FMUL.FTZ R44, R44, UR6 ;  /* 0x000000062c2c7c20 */ /* 0x000fe20008410000 */
[----:B-1----:R-:W-:Y:S01]  /*2960*/  FSEL R84, R84, -INF , P2 ;  /* 0xff80000054547808 */ /* 0x002fe20001000000 */
[----:B------:R-:W0:Y:S01]  /*2970*/  SHFL.IDX PT, R12, R12, RZ, 0x1c1f ;  /* 0x001c1fff0c0c7589 */ /* 0x000e2200000e0000 */
[----:B------:R-:W-:Y:S01]  /*2980*/  ISETP.GT.AND P1, PT, R10, 0x9, PT ;  /* 0x000000090a00780c */ /* 0x000fe20003f24270 */
[----:B------:R-:W-:Y:S01]  /*2990*/  FMUL.FTZ R48, R48, UR6 ;  /* 0x0000000630307c20 */ /* 0x000fe20008410000 */
[----:B---3--:R-:W-:Y:S01]  /*29a0*/  FSEL R78, R30, -INF , P3 ;  /* 0xff8000001e4e7808 */ /* 0x008fe20001800000 */
[----:B------:R-:W-:Y:S01]  /*29b0*/  MUFU.TANH R39, R39 ;  /* 0x0000002700277308 */ /* 0x000fe20000002400 */
[----:B------:R-:W-:Y:S01]  /*29c0*/  FMNMX.FTZ R9, R82, R84, !PT ;  /* 0x0000005452097209 */ /* 0x000fe20007810000 */
[----:B-----5:R-:W-:Y:S01]  /*29d0*/  FMUL.FTZ R31, R41, UR6 ;  /* 0x00000006291f7c20 */ /* 0x020fe20008410000 */
[----:B------:R-:W-:Y:S01]  /*29e0*/  ISETP.GT.AND P2, PT, R10, 0x10, PT ;  /* 0x000000100a00780c */ /* 0x000fe20003f44270 */
[----:B------:R-:W-:Y:S01]  /*29f0*/  ULDC UR14, c[0x0][0x988] ;  /* 0x00026200000e7ab9 */ /* 0x000fe20000000800 */
[----:B------:R-:W-:Y:S01]  /*2a00*/  FSEL R76, R76, -INF , P1 ;  /* 0xff8000004c4c7808 */ /* 0x000fe20000800000 */
[----:B------:R-:W-:Y:S01]  /*2a10*/  FMUL.FTZ R45, R45, UR6 ;  /* 0x000000062d2d7c20 */ /* 0x000fe20008410000 */
[----:B------:R-:W-:Y:S01]  /*2a20*/  FMNMX.FTZ R9, R78, R9, !PT ;  /* 0x000000094e097209 */ /* 0x000fe20007810000 */
[----:B------:R-:W1:Y:S01]  /*2a30*/  MUFU.TANH R42, R42 ;  /* 0x0000002a002a7308 */ /* 0x000e620000002400 */
[----:B------:R-:W-:Y:S01]  /*2a40*/  ISETP.GT.AND P1, PT, R10, 0x11, PT ;  /* 0x000000110a00780c */ /* 0x000fe20003f24270 */
[----:B------:R-:W-:Y:S01]  /*2a50*/  FMUL.FTZ R49, R49, UR6 ;  /* 0x0000000631317c20 */ /* 0x000fe20008410000 */
[----:B--2---:R-:W-:Y:S01]  /*2a60*/  FSEL R74, R34, -INF , P2 ;  /* 0xff800000224a7808 */ /* 0x004fe20001000000 */
[----:B------:R-:W-:Y:S01]  /*2a70*/  FMUL.FTZ R52, R52, UR6 ;  /* 0x0000000634347c20 */ /* 0x000fe20008410000 */
[----:B------:R-:W-:Y:S01]  /*2a80*/  FMNMX.FTZ R9, R76, R9, !PT ;  /* 0x000000094c097209 */ /* 0x000fe20007810000 */
[----:B------:R-:W-:Y:S01]  /*2a90*/  FMUL.FTZ R53, R53, UR6 ;  /* 0x0000000635357c20 */ /* 0x000fe20008410000 */
[----:B------:R-:W-:Y:S01]  /*2aa0*/  ISETP.GT.AND P2, PT, R10, 0x18, PT ;  /* 0x000000180a00780c */ /* 0x000fe20003f44270 */
[----:B------:R-:W-:Y:S01]  /*2ab0*/  MUFU.TANH R24, R43 ;  /* 0x0000002b00187308 */ /* 0x000fe20000002400 */
[----:B------:R-:W-:Y:S01]  /*2ac0*/  FSEL R72, R72, -INF , P1 ;  /* 0xff80000048487808 */ /* 0x000fe20000800000 */
        /* <DEDUP_REMOVED lines=9> */
[----:B------:R-:W-:Y:S01]  /*2b60*/  ISETP.GT.AND P2, PT, R10, 0x20, PT ;  /* 0x000000200a00780c */ /* 0x000fe20003f44270 */
[----:B------:R-:W-:Y:S01]  /*2b70*/  FMUL.FTZ R64, R64, UR6 ;  /* 0x0000000640407c20 */ /* 0x000fe20008410000 */
[----:B------:R-:W-:Y:S01]  /*2b80*/  FMNMX.FTZ R9, R58, R9, !PT ;  /* 0x000000093a097209 */ /* 0x000fe20007810000 */
[----:B------:R-:W-:Y:S01]  /*2b90*/  FMUL.FTZ R65, R65, UR6 ;  /* 0x0000000641417c20 */ /* 0x000fe20008410000 */
[----:B-1----:R-:W-:Y:S01]  /*2ba0*/  FSEL R42, R42, -INF , P2 ;  /* 0xff8000002a2a7808 */ /* 0x002fe20001000000 */
[----:B------:R-:W1:Y:S01]  /*2bb0*/  MUFU.TANH R47, R47 ;  /* 0x0000002f002f7308 */ /* 0x000e620000002400 */
[----:B------:R-:W-:Y:S01]  /*2bc0*/  ISETP.GT.AND P2, PT, R10, 0x28, PT ;  /* 0x000000280a00780c */ /* 0x000fe20003f44270 */
[----:B------:R-:W-:Y:S01]  /*2bd0*/  FMUL.FTZ R68, R68, UR6 ;  /* 0x0000000644447c20 */ /* 0x000fe20008410000 */
[----:B0-----:R-:W-:Y:S01]  /*2be0*/  VIADDMNMX R35, R12, R80, R35, PT ;  /* 0x000000500c237246 */ /* 0x001fe20003800123 */
[----:B------:R-:W-:Y:S01]  /*2bf0*/  FMUL.FTZ R69, R69, UR6 ;  /* 0x0000000645457c20 */ /* 0x000fe20008410000 */
[----:B------:R-:W-:Y:S01]  /*2c00*/  R2UR UR8, R0 ;  /* 0x00000000000872ca */ /* 0x000fe200000e0000 */
[----:B------:R-:W-:Y:S01]  /*2c10*/  @UP0 ULDC UR6, c[0x0][0x44c] ;  /* 0x0001130000060ab9 */ /* 0x000fe20000000800 */
[----:B------:R-:W-:Y:S01]  /*2c20*/  ISETP.GT.AND P3, PT, R35, 0x8, PT ;  /* 0x000000082300780c */ /* 0x000fe20003f64270 */
[----:B------:R0:W-:Y:S01]  /*2c30*/  MUFU.TANH R15, R54 ;  /* 0x00000036000f7308 */ /* 0x0001e20000002400 */
[----:B--2---:R-:W-:Y:S01]  /*2c40*/  FSEL R26, R46, -INF , P2 ;  /* 0xff8000002e1a7808 */ /* 0x004fe20001000000 */
[----:B------:R-:W-:Y:S01]  /*2c50*/  UIADD3 UR4, UR7, -0x2, URZ ;  /* 0xfffffffe07047890 */ /* 0x000fe2000fffe03f */
[C---:B------:R-:W-:Y:S01]  /*2c60*/  ISETP.GT.AND P2, PT, R10.reuse, 0x30, PT ;  /* 0x000000300a00780c */ /* 0x040fe20003f44270 */
[----:B------:R-:W-:Y:S01]  /*2c70*/  UIMAD.WIDE.U32 UR6, UR42, UR6, URZ ;  /* 0x000000062a0672a5 */ /* 0x000fe2000f8e003f */
[----:B------:R-:W2:Y:S01]  /*2c80*/  S2UR UR10, SR_CgaCtaId ;  /* 0x00000000000a79c3 */ /* 0x000ea20000008800 */
[----:B------:R-:W-:Y:S01]  /*2c90*/  @UP0 ULDC UR9, c[0x0][0x450] ;  /* 0x0001140000090ab9 */ /* 0x000fe20000000800 */
[----:B------:R-:W-:Y:S01]  /*2ca0*/  UMOV UR5, UR42 ;  /* 0x0000002a00057c82 */ /* 0x000fe20008000000 */
[----:B------:R1:W3:Y:S01]  /*2cb0*/  MUFU.TANH R40, R50 ;  /* 0x0000003200287308 */ /* 0x0002e20000002400 */
[----:B0-----:R-:W-:Y:S01]  /*2cc0*/  FSEL R54, R39, -INF , P1 ;  /* 0xff80000027367808 */ /* 0x001fe20000800000 */
[----:B------:R-:W-:Y:S01]  /*2cd0*/  @UP0 USHF.R.U32.HI UR5, URZ, UR9, UR7 ;  /* 0x000000093f050299 */ /* 0x000fe20008011607 */
[----:B------:R-:W-:-:S02]  /*2ce0*/  ISETP.GT.AND P1, PT, R10, 0x21, PT ;  /* 0x000000210a00780c */ /* 0x000fc40003f24270 */
[----:B------:R-:W-:Y:S02]  /*2cf0*/  CS2R R86, SRZ ;  /* 0x0000000000567805 */ /* 0x000fe4000001ff00 */
[----:B------:R-:W-:Y:S01]  /*2d00*/  FMNMX.FTZ R9, R54, R9, !PT ;  /* 0x0000000936097209 */ /* 0x000fe20007810000 */
[----:B------:R-:W-:Y:S01]  /*2d10*/  UIADD3 UR6, UR5, UR43, -UR41 ;  /* 0x0000002b05067290 */ /* 0x000fe2000fffe829 */
[----:B------:R-:W-:Y:S01]  /*2d20*/  FSEL R24, R24, -INF , P1 ;  /* 0xff80000018187808 */ /* 0x000fe20000800000 */
[----:B------:R-:W0:Y:S01]  /*2d30*/  MUFU.TANH R51, R51 ;  /* 0x0000003300337308 */ /* 0x000e220000002400 */
[----:B------:R-:W-:Y:S01]  /*2d40*/  FMNMX.FTZ R9, R42, R9, !PT ;  /* 0x000000092a097209 */ /* 0x000fe20007810000 */
[----:B------:R-:W-:Y:S01]  /*2d50*/  UIMAD.WIDE UR6, UR6, 0x2aaaaaab, URZ ;  /* 0x2aaaaaab060678a5 */ /* 0x000fe2000f8e023f */
[----:B------:R-:W-:Y:S01]  /*2d60*/  ISETP.GT.AND P1, PT, R10, 0x29, PT ;  /* 0x000000290a00780c */ /* 0x000fe20003f24270 */
[----:B------:R-:W-:Y:S01]  /*2d70*/  UIADD3 UR5, UR8, 0x2a840, URZ ;  /* 0x0002a84008057890 */ /* 0x000fe2000fffe03f */
[----:B------:R-:W-:Y:S01]  /*2d80*/  FMNMX.FTZ R9, R24, R9, !PT ;  /* 0x0000000918097209 */ /* 0x000fe20007810000 */
[----:B------:R-:W-:Y:S01]  /*2d90*/  USHF.R.U32.HI UR6, URZ, 0x1f, UR7 ;  /* 0x0000001f3f067899 */ /* 0x000fe20008011607 */
[----:B-1----:R-:W-:Y:S01]  /*2da0*/  FSEL R50, R47, -INF , P1 ;  /* 0xff8000002f327808 */ /* 0x002fe20000800000 */
[----:B------:R-:W1:Y:S01]  /*2db0*/  MUFU.TANH R36, R55 ;  /* 0x0000003700247308 */ /* 0x000e620000002400 */
[----:B------:R-:W-:Y:S01]  /*2dc0*/  FMNMX.FTZ R9, R26, R9, !PT ;  /* 0x000000091a097209 */ /* 0x000fe20007810000 */
[----:B------:R-:W-:Y:S01]  /*2dd0*/  ULEA.HI.SX32 UR6, UR7, UR6, 0x1c ;  /* 0x0000000607067291 */ /* 0x000fe2000f8fe23f */
[----:B------:R-:W-:-:S02]  /*2de0*/  ISETP.GT.AND P1, PT, R10, 0x31, PT ;  /* 0x000000310a00780c */ /* 0x000fc40003f24270 */
[----:B------:R-:W-:Y:S02]  /*2df0*/  CS2R R80, SRZ ;  /* 0x0000000000507805 */ /* 0x000fe4000001ff00 */
[----:B---3--:R-:W-:Y:S01]  /*2e00*/  FSEL R40, R40, -INF , P2 ;  /* 0xff80000028287808 */ /* 0x008fe20001000000 */
[----:B------:R-:W-:Y:S01]  /*2e10*/  UISETP.LT.AND UP0, UPT, UR60, UR6, UPT ;  /* 0x000000063c00728c */ /* 0x000fe2000bf01270 */
[----:B------:R-:W-:Y:S01]  /*2e20*/  FMNMX.FTZ R9, R50, R9, !PT ;  /* 0x0000000932097209 */ /* 0x000fe20007810000 */
[----:B------:R-:W3:Y:S01]  /*2e30*/  MUFU.TANH R8, R8 ;  /* 0x0000000800087308 */ /* 0x000ee20000002400 */
[----:B------:R-:W-:Y:S01]  /*2e40*/  ISETP.GT.AND P2, PT, R10, 0x38, PT ;  /* 0x000000380a00780c */ /* 0x000fe20003f44270 */
[----:B--2---:R-:W-:Y:S01]  /*2e50*/  UPRMT UR5, UR10, 0x654, UR5 ;  /* 0x000006540a057896 */ /* 0x004fe20008000005 */
[----:B0-----:R-:W-:Y:S01]  /*2e60*/  FSEL R46, R51, -INF , P1 ;  /* 0xff800000332e7808 */ /* 0x001fe20000800000 */
[----:B------:R-:W-:Y:S01]  /*2e70*/  USEL UR10, UR60, UR6, !UP0 ;  /* 0x000000063c0a7287 */ /* 0x000fe2000c000000 */
[----:B------:R-:W-:-:S02]  /*2e80*/  FMNMX.FTZ R9, R40, R9, !PT ;  /* 0x0000000928097209 */ /* 0x000fc40007810000 */
[----:B------:R-:W-:Y:S01]  /*2e90*/  ISETP.GT.AND P1, PT, R10, 0x39, PT ;  /* 0x000000390a00780c */ /* 0x000fe20003f24270 */
[----:B------:R-:W0:Y:S01]  /*2ea0*/  MUFU.TANH R34, R59 ;  /* 0x0000003b00227308 */ /* 0x000e220000002400 */
[----:B------:R-:W-:Y:S01]  /*2eb0*/  FSEL R38, R15, -INF , P2 ;  /* 0xff8000000f267808 */ /* 0x000fe20001000000 */
[----:B------:R-:W-:Y:S01]  /*2ec0*/  UISETP.GE.AND UP0, UPT, UR4, UR10, UPT ;  /* 0x0000000a0400728c */ /* 0x000fe2000bf06270 */
[----:B------:R-:W-:Y:S01]  /*2ed0*/  FMNMX.FTZ R9, R46, R9, !PT ;  /* 0x000000092e097209 */ /* 0x000fe20007810000 */
[----:B------:R-:W-:Y:S01]  /*2ee0*/  SYNCS.ARRIVE.TRANS64.RED.A1T0 RZ, [UR5], RZ ;  /* 0x000000ffffff79a7 */ /* 0x000fe20008100405 */
[----:B------:R-:W-:Y:S02]  /*2ef0*/  ISETP.GT.AND P2, PT, R10, 0x40, PT ;  /* 0x000000400a00780c */ /* 0x000fe40003f44270 */
[----:B-1----:R-:W-:Y:S01]  /*2f00*/  FSEL R36, R36, -INF , P1 ;  /* 0xff80000024247808 */ /* 0x002fe20000800000 */
[----:B------:R-:W1:Y:S01]  /*2f10*/  MUFU.TANH R30, R62 ;  /* 0x0000003e001e7308 */ /* 0x000e620000002400 */
[----:B------:R-:W-:-:S02]  /*2f20*/  FMNMX.FTZ R9, R38, R9, !PT ;  /* 0x0000000926097209 */ /* 0x000fc40007810000 */
[----:B------:R-:W-:Y:S02]  /*2f30*/  ISETP.GT.AND P1, PT, R10, 0x41, PT ;  /* 0x000000410a00780c */ /* 0x000fe40003f24270 */
[----:B---3--:R-:W-:Y:S02]  /*2f40*/  FSEL R28, R8, -INF , P2 ;  /* 0xff800000081c7808 */ /* 0x008fe40001000000 */
[----:B------:R-:W-:Y:S01]  /*2f50*/  FMNMX.FTZ R9, R36, R9, !PT ;  /* 0x0000000924097209 */ /* 0x000fe20007810000 */
[----:B------:R-:W2:Y:S01]  /*2f60*/  MUFU.TANH R32, R63 ;  /* 0x0000003f00207308 */ /* 0x000ea20000002400 */
[----:B------:R-:W-:Y:S02]  /*2f70*/  ISETP.GT.AND P2, PT, R10, 0x48, PT ;  /* 0x000000480a00780c */ /* 0x000fe40003f44270 */
[----:B0-----:R-:W-:Y:S02]  /*2f80*/  FSEL R34, R34, -INF , P1 ;  /* 0xff80000022227808 */ /* 0x001fe40000800000 */
[----:B------:R-:W-:-:S02]  /*2f90*/  FMNMX.FTZ R9, R28, R9, !PT ;  /* 0x000000091c097209 */ /* 0x000fc40007810000 */
[----:B------:R-:W-:Y:S01]  /*2fa0*/  ISETP.GT.AND P1, PT, R10, 0x49, PT ;  /* 0x000000490a00780c */ /* 0x000fe20003f24270 */
[----:B------:R-:W0:Y:S01]  /*2fb0*/  MUFU.TANH R66, R66 ;  /* 0x0000004200427308 */ /* 0x000e220000002400 */
[----:B-1----:R-:W-:Y:S02]  /*2fc0*/  FSEL R30, R30, -INF , P2 ;  /* 0xff8000001e1e7808 */ /* 0x002fe40001000000 */
[----:B------:R-:W-:Y:S02]  /*2fd0*/  FMNMX.FTZ R9, R34, R9, !PT ;  /* 0x0000000922097209 */ /* 0x000fe40007810000 */
[----:B------:R-:W-:Y:S02]  /*2fe0*/  ISETP.GT.AND P2, PT, R10, 0x50, PT ;  /* 0x000000500a00780c */ /* 0x000fe40003f44270 */
[----:B------:R-:W-:Y:S01]  /*2ff0*/  FMNMX.FTZ R9, R30, R9, !PT ;  /* 0x000000091e097209 */ /* 0x000fe20007810000 */
[----:B------:R-:W1:Y:S01]  /*3000*/  MUFU.TANH R67, R67 ;  /* 0x0000004300437308 */ /* 0x000e620000002400 */
[----:B--2---:R-:W-:-:S02]  /*3010*/  FSEL R32, R32, -INF , P1 ;  /* 0xff80000020207808 */ /* 0x004fc40000800000 */
[----:B------:R-:W-:Y:S02]  /*3020*/  ISETP.GT.AND P1, PT, R10, 0x51, PT ;  /* 0x000000510a00780c */ /* 0x000fe40003f24270 */
[----:B------:R-:W-:-:S03]  /*3030*/  FMNMX.FTZ R8, R32, R9, !PT ;  /* 0x0000000920087209 */ /* 0x000fc60007810000 */
[----:B------:R-:W2:Y:S01]  /*3040*/  MUFU.TANH R70, R70 ;  /* 0x0000004600467308 */ /* 0x000ea20000002400 */
[----:B0-----:R-:W-:Y:S02]  /*3050*/  FSEL R15, R66, -INF , P2 ;  /* 0xff800000420f7808 */ /* 0x001fe40001000000 */
[----:B------:R-:W-:Y:S02]  /*3060*/  ISETP.GT.AND P2, PT, R10, 0x58, PT ;  /* 0x000000580a00780c */ /* 0x000fe40003f44270 */
[----:B------:R-:W-:-:S03]  /*3070*/  FMNMX.FTZ R8, R15, R8, !PT ;  /* 0x000000080f087209 */ /* 0x000fc60007810000 */
[----:B------:R-:W0:Y:S01]  /*3080*/  MUFU.TANH R71, R71 ;  /* 0x0000004700477308 */ /* 0x000e220000002400 */
[----:B-1----:R-:W-:Y:S02]  /*3090*/  FSEL R9, R67, -INF , P1 ;  /* 0xff80000043097808 */ /* 0x002fe40000800000 */
[----:B------:R-:W-:Y:S02]  /*30a0*/  CS2R R66, SRZ ;  /* 0x0000000000427805 */ /* 0x000fe4000001ff00 */
[----:B------:R-:W-:Y:S02]  /*30b0*/  ISETP.GT.AND P1, PT, R10, 0x59, PT ;  /* 0x000000590a00780c */ /* 0x000fe40003f24270 */
[----:B------:R-:W-:Y:S01]  /*30c0*/  FMNMX.FTZ R37, R9, R8, !PT ;  /* 0x0000000809257209 */ /* 0x000fe20007810000 */
[----:B------:R1:W-:Y:S01]  /*30d0*/  MUFU.TANH R43, R44 ;  /* 0x0000002c002b7308 */ /* 0x0003e20000002400 */
[----:B--2---:R-:W-:Y:S02]  /*30e0*/  FSEL R10, R70, -INF , P2 ;  /* 0xff800000460a7808 */ /* 0x004fe40001000000 */
[----:B------:R-:W-:-:S02]  /*30f0*/  ISETP.GT.AND P2, PT, R35, 0x1, PT ;  /* 0x000000012300780c */ /* 0x000fc40003f44270 */
[----:B------:R-:W-:-:S03]  /*3100*/  FMNMX.FTZ R37, R10, R37, !PT ;  /* 0x000000250a257209 */ /* 0x000fc60007810000 */
[----:B------:R-:W-:Y:S01]  /*3110*/  MUFU.TANH R11, R11 ;  /* 0x0000000b000b7308 */ /* 0x000fe20000002400 */
[----:B0-----:R-:W-:Y:S02]  /*3120*/  FSEL R8, R71, -INF , P1 ;  /* 0xff80000047087808 */ /* 0x001fe40000800000 */
[----:B------:R-:W-:Y:S02]  /*3130*/  CS2R R70, SRZ ;  /* 0x0000000000467805 */ /* 0x000fe4000001ff00 */
[----:B------:R-:W-:Y:S02]  /*3140*/  ISETP.GT.AND P1, PT, R35, RZ, PT ;  /* 0x000000ff2300720c */ /* 0x000fe40003f24270 */
[----:B------:R-:W-:Y:S01]  /*3150*/  FMNMX.FTZ R37, R8, R37, !PT ;  /* 0x0000002508257209 */ /* 0x000fe20007810000 */
[----:B------:R-:W-:Y:S04]  /*3160*/  MUFU.TANH R13, R13 ;  /* 0x0000000d000d7308 */ /* 0x000fe80000002400 */
[----:B-1----:R-:W0:Y:S04]  /*3170*/  SHFL.BFLY PT, R44, R37, 0x2, 0x1f ;  /* 0x0c401f00252c7f89 */ /* 0x002e2800000e0000 */
[----:B------:R-:W1:Y:S08]  /*3180*/  MUFU.TANH R14, R14 ;  /* 0x0000000e000e7308 */ /* 0x000e700000002400 */
[----:B------:R-:W2:Y:S08]  /*3190*/  MUFU.TANH R20, R20 ;  /* 0x0000001400147308 */ /* 0x000eb00000002400 */
[----:B------:R-:W3:Y:S01]  /*31a0*/  MUFU.TANH R25, R25 ;  /* 0x0000001900197308 */ /* 0x000ee20000002400 */
[----:B-1----:R-:W-:-:S02]  /*31b0*/  FSEL R39, R14, -INF , P3 ;  /* 0xff8000000e277808 */ /* 0x002fc40001800000 */
[----:B0-----:R-:W-:Y:S02]  /*31c0*/  FMNMX.FTZ R44, R37, R44, !PT ;  /* 0x0000002c252c7209 */ /* 0x001fe40007810000 */
[----:B------:R-:W-:-:S03]  /*31d0*/  ISETP.GT.AND P3, PT, R35, 0x18, PT ;  /* 0x000000182300780c */ /* 0x000fc60003f64270 */
[----:B------:R-:W0:Y:S01]  /*31e0*/  SHFL.BFLY PT, R37, R44, 0x1, 0x1f ;  /* 0x0c201f002c257f89 */ /* 0x000e2200000e0000 */
[----:B------:R-:W1:Y:S08]  /*31f0*/  MUFU.TANH R21, R21 ;  /* 0x0000001500157308 */ /* 0x000e700000002400 */
[----:B------:R4:W-:Y:S08]  /*3200*/  MUFU.TANH R47, R48 ;  /* 0x00000030002f7308 */ /* 0x0009f00000002400 */
[----:B------:R-:W5:Y:S01]  /*3210*/  MUFU.TANH R29, R29 ;  /* 0x0000001d001d7308 */ /* 0x000f620000002400 */
[----:B----4-:R-:W-:-:S02]  /*3220*/  FSEL R48, R13, -INF , P2 ;  /* 0xff8000000d307808 */ /* 0x010fc40001000000 */
[----:B------:R-:W-:Y:S02]  /*3230*/  ISETP.GT.AND P2, PT, R35, 0x10, PT ;  /* 0x000000102300780c */ /* 0x000fe40003f44270 */
[----:B0-----:R-:W-:-:S03]  /*3240*/  FMNMX.FTZ R12, R44, R37, !PT ;  /* 0x000000252c0c7209 */ /* 0x001fc60007810000 */
[----:B------:R-:W0:Y:S01]  /*3250*/  MUFU.TANH R27, R27 ;  /* 0x0000001b001b7308 */ /* 0x000e220000002400 */
[----:B------:R-:W-:Y:S02]  /*3260*/  FSEL R37, R11, -INF , P1 ;  /* 0xff8000000b257808 */ /* 0x000fe40000800000 */
[----:B------:R-:W-:Y:S01]  /*3270*/  ISETP.GT.AND P1, PT, R35, 0x9, PT ;  /* 0x000000092300780c */ /* 0x000fe20003f24270 */
[----:B------:R-:W-:Y:S01]  /*3280*/  FMUL.FTZ R13, R12, UR14 ;  /* 0x0000000e0c0d7c20 */ /* 0x000fe20008410000 */
[----:B------:R-:W-:Y:S02]  /*3290*/  FMNMX.FTZ R14, R37, R48, !PT ;  /* 0x00000030250e7209 */ /* 0x000fe40007810000 */
[----:B--2---:R-:W-:Y:S01]  /*32a0*/  FSEL R41, R20, -INF , P1 ;  /* 0xff80000014297808 */ /* 0x004fe20000800000 */
[----:B------:R-:W2:Y:S01]  /*32b0*/  MUFU.TANH R33, R33 ;  /* 0x0000002100217308 */ /* 0x000ea20000002400 */
[----:B------:R-:W-:Y:S02]  /*32c0*/  FMNMX.FTZ R14, R39, R14, !PT ;  /* 0x0000000e270e7209 */ /* 0x000fe40007810000 */
[----:B------:R-:W-:-:S02]  /*32d0*/  ISETP.GT.AND P1, PT, R35, 0x11, PT ;  /* 0x000000112300780c */ /* 0x000fc40003f24270 */
[----:B---3--:R-:W-:Y:S02]  /*32e0*/  FSEL R25, R25, -INF , P2 ;  /* 0xff80000019197808 */ /* 0x008fe40001000000 */
[----:B------:R-:W-:Y:S01]  /*32f0*/  FMNMX.FTZ R14, R41, R14, !PT ;  /* 0x0000000e290e7209 */ /* 0x000fe20007810000 */
[----:B------:R-:W3:Y:S01]  /*3300*/  MUFU.TANH R31, R31 ;  /* 0x0000001f001f7308 */ /* 0x000ee20000002400 */
[----:B-1----:R-:W-:Y:S02]  /*3310*/  FSEL R21, R21, -INF , P1 ;  /* 0xff80000015157808 */ /* 0x002fe40000800000 */
[----:B------:R-:W-:Y:S02]  /*3320*/  FMNMX.FTZ R14, R25, R14, !PT ;  /* 0x0000000e190e7209 */ /* 0x000fe40007810000 */
[----:B------:R-:W-:Y:S02]  /*3330*/  FSETP.NEU.FTZ.AND P2, PT, R12, -INF , PT ;  /* 0xff8000000c00780b */ /* 0x000fe40003f5d000 */
[----:B------:R-:W-:Y:S01]  /*3340*/  ISETP.GT.AND P1, PT, R35, 0x19, PT ;  /* 0x000000192300780c */ /* 0x000fe20003f24270 */
[----:B------:R-:W1:Y:S01]  /*3350*/  MUFU.TANH R45, R45 ;  /* 0x0000002d002d7308 */ /* 0x000e620000002400 */
[----:B-----5:R-:W-:-:S02]  /*3360*/  FSEL R29, R29, -INF , P3 ;  /* 0xff8000001d1d7808 */ /* 0x020fc40001800000 */
[----:B------:R-:W-:Y:S02]  /*3370*/  FMNMX.FTZ R14, R21, R14, !PT ;  /* 0x0000000e150e7209 */ /* 0x000fe40007810000 */
[----:B------:R-:W-:Y:S02]  /*3380*/  FSEL R13, R13, RZ, P2 ;  /* 0x000000ff0d0d7208 */ /* 0x000fe40001000000 */
[----:B------:R-:W-:Y:S01]  /*3390*/  ISETP.GT.AND P2, PT, R35, 0x20, PT ;  /* 0x000000202300780c */ /* 0x000fe20003f44270 */
[----:B------:R-:W4:Y:S01]  /*33a0*/  MUFU.TANH R49, R49 ;  /* 0x0000003100317308 */ /* 0x000f220000002400 */
[----:B0-----:R-:W-:Y:S01]  /*33b0*/  FSEL R27, R27, -INF , P1 ;  /* 0xff8000001b1b7808 */ /* 0x001fe20000800000 */
[--C-:B------:R-:W-:Y:S01]  /*33c0*/  FFMA.FTZ R62, R54, UR14, -R13.reuse ;  /* 0x0000000e363e7c23 */ /* 0x100fe2000801080d */
[----:B------:R-:W-:Y:S01]  /*33d0*/  FMNMX.FTZ R14, R29, R14, !PT ;  /* 0x0000000e1d0e7209 */ /* 0x000fe20007810000 */
[--C-:B------:R-:W-:Y:S01]  /*33e0*/  FFMA.FTZ R63, R42, UR14, -R13.reuse ;  /* 0x0000000e2a3f7c23 */ /* 0x100fe2000801080d */
[----:B------:R-:W-:Y:S01]  /*33f0*/  ISETP.GT.AND P1, PT, R35, 0x21, PT ;  /* 0x000000212300780c */ /* 0x000fe20003f24270 */
[--C-:B------:R-:W-:Y:S01]  /*3400*/  FFMA.FTZ R137, R15, UR14, -R13.reuse ;  /* 0x0000000e0f897c23 */ /* 0x100fe2000801080d */
[----:B--2---:R-:W-:Y:S01]  /*3410*/  FSEL R33, R33, -INF , P2 ;  /* 0xff80000021217808 */ /* 0x004fe20001000000 */
[----:B------:R-:W0:Y:S01]  /*3420*/  MUFU.TANH R51, R52 ;  /* 0x0000003400337308 */ /* 0x000e220000002400 */
[----:B------:R-:W-:Y:S01]  /*3430*/  FMNMX.FTZ R14, R27, R14, !PT ;  /* 0x0000000e1b0e7209 */ /* 0x000fe20007810000 */
[--C-:B------:R-:W-:Y:S01]  /*3440*/  FFMA.FTZ R143, R30, UR14, -R13.reuse ;  /* 0x0000000e1e8f7c23 */ /* 0x100fe2000801080d */
[----:B------:R-:W-:Y:S01]  /*3450*/  ISETP.GT.AND P2, PT, R35, 0x28, PT ;  /* 0x000000282300780c */ /* 0x000fe20003f44270 */
[--C-:B------:R-:W-:Y:S01]  /*3460*/  FFMA.FTZ R30, R32, UR14, -R13.reuse ;  /* 0x0000000e201e7c23 */ /* 0x100fe2000801080d */
[----:B---3--:R-:W-:Y:S01]  /*3470*/  FSEL R31, R31, -INF , P1 ;  /* 0xff8000001f1f7808 */ /* 0x008fe20000800000 */
[--C-:B------:R-:W-:Y:S01]  /*3480*/  FFMA.FTZ R157, R82, UR14, -R13.reuse ;  /* 0x0000000e529d7c23 */ /* 0x100fe2000801080d */
[----:B------:R-:W-:Y:S01]  /*3490*/  FMNMX.FTZ R20, R33, R14, !PT ;  /* 0x0000000e21147209 */ /* 0x000fe20007810000 */
[----:B------:R-:W2:Y:S01]  /*34a0*/  MUFU.TANH R53, R53 ;  /* 0x0000003500357308 */ /* 0x000ea20000002400 */
[----:B------:R-:W-:Y:S01]  /*34b0*/  ISETP.GT.AND P1, PT, R35, 0x29, PT ;  /* 0x000000292300780c */ /* 0x000fe20003f24270 */
[--C-:B------:R-:W-:Y:S01]  /*34c0*/  FFMA.FTZ R84, R84, UR14, -R13.reuse ;  /* 0x0000000e54547c23 */ /* 0x100fe2000801080d */
[----:B------:R-:W-:Y:S01]  /*34d0*/  FSEL R43, R43, -INF , P2 ;  /* 0xff8000002b2b7808 */ /* 0x000fe20001000000 */
[--C-:B------:R-:W-:Y:S01]  /*34e0*/  FFMA.FTZ R159, R78, UR14, -R13.reuse ;  /* 0x0000000e4e9f7c23 */ /* 0x100fe2000801080d */
[----:B------:R-:W-:Y:S01]  /*34f0*/  FMNMX.FTZ R20, R31, R20, !PT ;  /* 0x000000141f147209 */ /* 0x000fe20007810000 */
[--C-:B------:R-:W-:Y:S01]  /*3500*/  FFMA.FTZ R76, R76, UR14, -R13.reuse ;  /* 0x0000000e4c4c7c23 */ /* 0x100fe2000801080d */
[----:B------:R-:W-:Y:S01]  /*3510*/  ISETP.GT.AND P2, PT, R35, 0x30, PT ;  /* 0x000000302300780c */ /* 0x000fe20003f44270 */
[----:B------:R-:W3:Y:S01]  /*3520*/  MUFU.TANH R56, R56 ;  /* 0x0000003800387308 */ /* 0x000ee20000002400 */
[----:B-1----:R-:W-:Y:S01]  /*3530*/  FSEL R45, R45, -INF , P1 ;  /* 0xff8000002d2d7808 */ /* 0x002fe20000800000 */
[--C-:B------:R-:W-:Y:S01]  /*3540*/  FFMA.FTZ R153, R74, UR14, -R13.reuse ;  /* 0x0000000e4a997c23 */ /* 0x100fe2000801080d */
[----:B------:R-:W-:Y:S01]  /*3550*/  FMNMX.FTZ R20, R43, R20, !PT ;  /* 0x000000142b147209 */ /* 0x000fe20007810000 */
[--C-:B------:R-:W-:Y:S01]  /*3560*/  FFMA.FTZ R26, R26, UR14, -R13.reuse ;  /* 0x0000000e1a1a7c23 */ /* 0x100fe2000801080d */
[----:B------:R-:W-:Y:S01]  /*3570*/  ISETP.GT.AND P1, PT, R35, 0x31, PT ;  /* 0x000000312300780c */ /* 0x000fe20003f24270 */
[--C-:B------:R-:W-:Y:S01]  /*3580*/  FFMA.FTZ R72, R72, UR14, -R13.reuse ;  /* 0x0000000e48487c23 */ /* 0x100fe2000801080d */
[----:B------:R-:W-:Y:S01]  /*3590*/  FSEL R47, R47, -INF , P2 ;  /* 0xff8000002f2f7808 */ /* 0x000fe20001000000 */
[----:B------:R-:W1:Y:S01]  /*35a0*/  MUFU.TANH R55, R57 ;  /* 0x0000003900377308 */ /* 0x000e620000002400 */
[----:B------:R-:W-:Y:S01]  /*35b0*/  FMNMX.FTZ R20, R45, R20, !PT ;  /* 0x000000142d147209 */ /* 0x000fe20007810000 */
[--C-:B------:R-:W-:Y:S01]  /*35c0*/  FFMA.FTZ R36, R36, UR14, -R13.reuse ;  /* 0x0000000e24247c23 */ /* 0x100fe2000801080d */
[----:B------:R-:W-:Y:S01]  /*35d0*/  ISETP.GT.AND P2, PT, R35, 0x38, PT ;  /* 0x000000382300780c */ /* 0x000fe20003f44270 */
[--C-:B------:R-:W-:Y:S01]  /*35e0*/  FFMA.FTZ R9, R9, UR14, -R13.reuse ;  /* 0x0000000e09097c23 */ /* 0x100fe2000801080d */
[----:B----4-:R-:W-:Y:S01]  /*35f0*/  FSEL R49, R49, -INF , P1 ;  /* 0xff80000031317808 */ /* 0x010fe20000800000 */
[--C-:B------:R-:W-:Y:S01]  /*3600*/  FFMA.FTZ R139, R10, UR14, -R13.reuse ;  /* 0x0000000e0a8b7c23 */ /* 0x100fe2000801080d */
[----:B------:R-:W-:Y:S01]  /*3610*/  FMNMX.FTZ R44, R47, R20, !PT ;  /* 0x000000142f2c7209 */ /* 0x000fe20007810000 */
[----:B------:R4:W5:Y:S01]  /*3620*/  MUFU.TANH R59, R60 ;  /* 0x0000003c003b7308 */ /* 0x0009620000002400 */
[----:B------:R-:W-:Y:S01]  /*3630*/  ISETP.GT.AND P1, PT, R35, 0x39, PT ;  /* 0x000000392300780c */ /* 0x000fe20003f24270 */
[--C-:B------:R-:W-:Y:S01]  /*3640*/  FFMA.FTZ R141, R28, UR14, -R13.reuse ;  /* 0x0000000e1c8d7c23 */ /* 0x100fe2000801080d */
[----:B0-----:R-:W-:Y:S01]  /*3650*/  FSEL R51, R51, -INF , P2 ;  /* 0xff80000033337808 */ /* 0x001fe20001000000 */
[--C-:B------:R-:W-:Y:S01]  /*3660*/  FFMA.FTZ R28, R34, UR14, -R13.reuse ;  /* 0x0000000e221c7c23 */ /* 0x100fe2000801080d */
[----:B------:R-:W-:Y:S01]  /*3670*/  FMNMX.FTZ R44, R49, R44, !PT ;  /* 0x0000002c312c7209 */ /* 0x000fe20007810000 */
[--C-:B------:R-:W-:Y:S01]  /*3680*/  FFMA.FTZ R50, R50, UR14, -R13.reuse ;  /* 0x0000000e32327c23 */ /* 0x100fe2000801080d */
[----:B------:R-:W-:Y:S01]  /*3690*/  ISETP.GT.AND P2, PT, R35, 0x40, PT ;  /* 0x000000402300780c */ /* 0x000fe20003f44270 */
[----:B------:R-:W0:Y:S01]  /*36a0*/  MUFU.TANH R61, R61 ;  /* 0x0000003d003d7308 */ /* 0x000e220000002400 */
[----:B--2---:R-:W-:Y:S01]  /*36b0*/  FSEL R52, R53, -INF , P1 ;  /* 0xff80000035347808 */ /* 0x004fe20000800000 */
[--C-:B------:R-:W-:Y:S01]  /*36c0*/  FFMA.FTZ R145, R40, UR14, -R13.reuse ;  /* 0x0000000e28917c23 */ /* 0x100fe2000801080d */
[----:B------:R-:W-:Y:S01]  /*36d0*/  FMNMX.FTZ R11, R51, R44, !PT ;  /* 0x0000002c330b7209 */ /* 0x000fe20007810000 */
[--C-:B------:R-:W-:Y:S01]  /*36e0*/  FFMA.FTZ R147, R38, UR14, -R13.reuse ;  /* 0x0000000e26937c23 */ /* 0x100fe2000801080d */
[----:B------:R-:W-:Y:S01]  /*36f0*/  ISETP.GT.AND P1, PT, R35, 0x41, PT ;  /* 0x000000412300780c */ /* 0x000fe20003f24270 */
[----:B------:R-:W-:Y:S01]  /*3700*/  FFMA.FTZ R8, R8, UR14, -R13 ;  /* 0x0000000e08087c23 */ /* 0x000fe2000801080d */
[----:B---3--:R-:W-:Y:S01]  /*3710*/  FSEL R53, R56, -INF , P2 ;  /* 0xff80000038357808 */ /* 0x008fe20001000000 */
[----:B------:R-:W2:Y:S01]  /*3720*/  MUFU.TANH R64, R64 ;  /* 0x0000004000407308 */ /* 0x000ea20000002400 */
[----:B------:R-:W-:-:S02]  /*3730*/  FMNMX.FTZ R44, R52, R11, !PT ;  /* 0x0000000b342c7209 */ /* 0x000fc40007810000 */
[----:B------:R-:W-:Y:S02]  /*3740*/  CS2R R82, SRZ ;  /* 0x0000000000527805 */ /* 0x000fe4000001ff00 */
[----:B------:R-:W-:Y:S02]  /*3750*/  ISETP.GT.AND P2, PT, R35, 0x48, PT ;  /* 0x000000482300780c */ /* 0x000fe40003f44270 */
[----:B------:R-:W-:Y:S02]  /*3760*/  CS2R R78, SRZ ;  /* 0x00000000004e7805 */ /* 0x000fe4000001ff00 */
[----:B-1----:R-:W-:Y:S02]  /*3770*/  FSEL R55, R55, -INF , P1 ;  /* 0xff80000037377808 */ /* 0x002fe40000800000 */
[----:B------:R-:W-:Y:S02]  /*3780*/  CS2R R74, SRZ ;  /* 0x00000000004a7805 */ /* 0x000fe4000001ff00 */
[----:B----4-:R-:W-:Y:S01]  /*3790*/  FMNMX.FTZ R60, R53, R44, !PT ;  /* 0x0000002c353c7209 */ /* 0x010fe20007810000 */
[----:B------:R-:W1:Y:S01]  /*37a0*/  MUFU.TANH R65, R65 ;  /* 0x0000004100417308 */ /* 0x000e620000002400 */
[----:B------:R-:W-:-:S02]  /*37b0*/  ISETP.GT.AND P1, PT, R35, 0x49, PT ;  /* 0x000000492300780c */ /* 0x000fc40003f24270 */
[----:B-----5:R-:W-:Y:S02]  /*37c0*/  FSEL R56, R59, -INF , P2 ;  /* 0xff8000003b387808 */ /* 0x020fe40001000000 */
[----:B------:R-:W-:Y:S02]  /*37d0*/  FMNMX.FTZ R11, R55, R60, !PT ;  /* 0x0000003c370b7209 */ /* 0x000fe40007810000 */
[----:B------:R-:W-:Y:S01]  /*37e0*/  ISETP.GT.AND P2, PT, R35, 0x50, PT ;  /* 0x000000502300780c */ /* 0x000fe20003f44270 */
[----:B------:R-:W3:Y:S01]  /*37f0*/  MUFU.TANH R68, R68 ;  /* 0x0000004400447308 */ /* 0x000ee20000002400 */
[----:B0-----:R-:W-:Y:S01]  /*3800*/  FSEL R57, R61, -INF , P1 ;  /* 0xff8000003d397808 */ /* 0x001fe20000800000 */
[----:B------:R-:W-:Y:S01]  /*3810*/  FFMA.FTZ R61, R58, UR14, -R13 ;  /* 0x0000000e3a3d7c23 */ /* 0x000fe2000801080d */
[----:B------:R-:W-:Y:S02]  /*3820*/  FMNMX.FTZ R60, R56, R11, !PT ;  /* 0x0000000b383c7209 */ /* 0x000fe40007810000 */
[----:B------:R-:W-:-:S02]  /*3830*/  ISETP.GT.AND P1, PT, R35, 0x51, PT ;  /* 0x000000512300780c */ /* 0x000fc40003f24270 */
[----:B--2---:R-:W-:Y:S01]  /*3840*/  FSEL R58, R64, -INF , P2 ;  /* 0xff800000403a7808 */ /* 0x004fe20001000000 */
[----:B------:R-:W0:Y:S01]  /*3850*/  MUFU.TANH R69, R69 ;  /* 0x0000004500457308 */ /* 0x000e220000002400 */
[----:B------:R-:W-:Y:S02]  /*3860*/  FMNMX.FTZ R11, R57, R60, !PT ;  /* 0x0000003c390b7209 */ /* 0x000fe40007810000 */
[----:B------:R-:W-:Y:S02]  /*3870*/  ISETP.GT.AND P2, PT, R35, 0x58, PT ;  /* 0x000000582300780c */ /* 0x000fe40003f44270 */
[----:B-1----:R-:W-:Y:S02]  /*3880*/  FSEL R59, R65, -INF , P1 ;  /* 0xff800000413b7808 */ /* 0x002fe40000800000 */
[----:B------:R-:W-:Y:S02]  /*3890*/  CS2R R64, SRZ ;  /* 0x0000000000407805 */ /* 0x000fe4000001ff00 */
[----:B------:R-:W-:Y:S01]  /*38a0*/  FMNMX.FTZ R54, R58, R11, !PT ;  /* 0x0000000b3a367209 */ /* 0x000fe20007810000 */
[----:B------:R-:W-:Y:S01]  /*38b0*/  MUFU.EX2 R157, R157 ;  /* 0x0000009d009d7308 */ /* 0x000fe20000000800 */
[----:B------:R-:W-:-:S02]  /*38c0*/  ISETP.GT.AND P1, PT, R35, 0x59, PT ;  /* 0x000000592300780c */ /* 0x000fc40003f24270 */
[----:B---3--:R-:W-:Y:S02]  /*38d0*/  FSEL R35, R68, -INF , P2 ;  /* 0xff80000044237808 */ /* 0x008fe40001000000 */
[----:B------:R-:W-:-:S03]  /*38e0*/  FMNMX.FTZ R60, R59, R54, !PT ;  /* 0x000000363b3c7209 */ /* 0x000fc60007810000 */
[----:B------:R1:W2:Y:S01]  /*38f0*/  MUFU.EX2 R14, R84 ;  /* 0x00000054000e7308 */ /* 0x0002a20000000800 */
[----:B0-----:R-:W-:Y:S02]  /*3900*/  FSEL R54, R69, -INF , P1 ;  /* 0xff80000045367808 */ /* 0x001fe40000800000 */
[----:B------:R-:W-:Y:S02]  /*3910*/  CS2R R68, SRZ ;  /* 0x0000000000447805 */ /* 0x000fe4000001ff00 */
[----:B------:R-:W-:Y:S01]  /*3920*/  FMNMX.FTZ R11, R35, R60, !PT ;  /* 0x0000003c230b7209 */ /* 0x000fe20007810000 */
[--C-:B------:R-:W-:Y:S01]  /*3930*/  FFMA.FTZ R60, R24, UR14, -R13.reuse ;  /* 0x0000000e183c7c23 */ /* 0x100fe2000801080d */
[----:B------:R-:W-:Y:S02]  /*3940*/  FFMA.FTZ R24, R46, UR14, -R13 ;  /* 0x0000000e2e187c23 */ /* 0x000fe4000801080d */
[----:B------:R-:W-:Y:S01]  /*3950*/  FMNMX.FTZ R11, R54, R11, !PT ;  /* 0x0000000b360b7209 */ /* 0x000fe20007810000 */
[----:B------:R-:W0:Y:S01]  /*3960*/  MUFU.EX2 R159, R159 ;  /* 0x0000009f009f7308 */ /* 0x000e220000000800 */
[----:B-1----:R-:W-:-:S03]  /*3970*/  CS2R R84, SRZ ;  /* 0x0000000000547805 */ /* 0x002fc6000001ff00 */
[----:B------:R-:W1:Y:S04]  /*3980*/  SHFL.BFLY PT, R42, R11, 0x2, 0x1f ;  /* 0x0c401f000b2a7f89 */ /* 0x000e6800000e0000 */
[----:B------:R3:W4:Y:S08]  /*3990*/  MUFU.EX2 R20, R76 ;  /* 0x0000004c00147308 */ /* 0x0007300000000800 */
[----:B------:R-:W5:Y:S01]  /*39a0*/  MUFU.EX2 R153, R153 ;  /* 0x0000009900997308 */ /* 0x000f620000000800 */
[----:B---3--:R-:W-:-:S07]  /*39b0*/  CS2R R76, SRZ ;  /* 0x00000000004c7805 */ /* 0x008fce000001ff00 */
[----:B------:R-:W-:Y:S01]  /*39c0*/  MUFU.EX2 R151, R26 ;  /* 0x0000001a00977308 */ /* 0x000fe20000000800 */
[----:B-1----:R-:W-:-:S07]  /*39d0*/  FMNMX.FTZ R42, R11, R42, !PT ;  /* 0x0000002a0b2a7209 */ /* 0x002fce0007810000 */
[----:B------:R1:W3:Y:S01]  /*39e0*/  MUFU.EX2 R44, R72 ;  /* 0x00000048002c7308 */ /* 0x0002e20000000800 */
[----:B------:R-:W0:Y:S07]  /*39f0*/  SHFL.BFLY PT, R11, R42, 0x1, 0x1f ;  /* 0x0c201f002a0b7f89 */ /* 0x000e2e00000e0000 */
[----:B------:R2:W-:Y:S01]  /*3a00*/  MUFU.EX2 R26, R36 ;  /* 0x00000024001a7308 */ /* 0x0005e20000000800 */
[----:B-1----:R-:W-:-:S07]  /*3a10*/  CS2R R72, SRZ ;  /* 0x0000000000487805 */ /* 0x002fce000001ff00 */
[----:B------:R-:W-:Y:S01]  /*3a20*/  MUFU.EX2 R34, R9 ;  /* 0x0000000900227308 */ /* 0x000fe20000000800 */
[----:B--2---:R-:W-:Y:S01]  /*3a30*/  FADD.FTZ R36, R157, R14 ;  /* 0x0000000e9d247221 */ /* 0x004fe20000010000 */
[----:B------:R-:W-:-:S06]  /*3a40*/  F2FP.BF16.F32.PACK_AB R157, R14, R157 ;  /* 0x0000009d0e9d723e */ /* 0x000fcc00000010ff */
[----:B------:R-:W-:Y:S01]  /*3a50*/  MUFU.EX2 R61, R61 ;  /* 0x0000003d003d7308 */ /* 0x000fe20000000800 */
[----:B0-----:R-:W-:-:S04]  /*3a60*/  FMNMX.FTZ R11, R42, R11, !PT ;  /* 0x0000000b2a0b7209 */ /* 0x001fc80007810000 */
[C---:B------:R-:W-:Y:S01]  /*3a70*/  FSETP.NEU.FTZ.AND P1, PT, R11.reuse, -INF , PT ;  /* 0xff8000000b00780b */ /* 0x040fe20003f3d000 */
[----:B------:R-:W-:Y:S02]  /*3a80*/  FMUL.FTZ R15, R11, UR14 ;  /* 0x0000000e0b0f7c20 */ /* 0x000fe40008410000 */
[----:B------:R-:W-:Y:S03]  /*3a90*/  MUFU.EX2 R62, R62 ;  /* 0x0000003e003e7308 */ /* 0x000fe60000000800 */
[----:B------:R-:W-:Y:S01]  /*3aa0*/  FSEL R32, R15, RZ, P1 ;  /* 0x000000ff0f207208 */ /* 0x000fe20000800000 */
[----:B------:R-:W-:Y:S01]  /*3ab0*/  FADD.FTZ R15, R159, R36 ;  /* 0x000000249f0f7221 */ /* 0x000fe20000010000 */
[----:B------:R-:W-:Y:S02]  /*3ac0*/  PLOP3.LUT P1, PT, PT, PT, UP0, 0x80, 0x0 ;  /* 0x000000000000781c */ /* 0x000fe40003f2f008 */
[----:B----4-:R-:W-:Y:S01]  /*3ad0*/  F2FP.BF16.F32.PACK_AB R159, R20, R159 ;  /* 0x0000009f149f723e */ /* 0x010fe200000010ff */
[--C-:B------:R-:W-:Y:S01]  /*3ae0*/  FFMA.FTZ R37, R37, UR14, -R32.reuse ;  /* 0x0000000e25257c23 */ /* 0x100fe20008010820 */
[--C-:B------:R-:W-:Y:S01]  /*3af0*/  FFMA.FTZ R48, R48, UR14, -R32.reuse ;  /* 0x0000000e30307c23 */ /* 0x100fe20008010820 */
[--C-:B------:R-:W-:Y:S01]  /*3b00*/  FFMA.FTZ R39, R39, UR14, -R32.reuse ;  /* 0x0000000e27277c23 */ /* 0x100fe20008010820 */
[--C-:B------:R-:W-:Y:S01]  /*3b10*/  FFMA.FTZ R41, R41, UR14, -R32.reuse ;  /* 0x0000000e29297c23 */ /* 0x100fe20008010820 */
[--C-:B------:R-:W-:Y:S01]  /*3b20*/  FFMA.FTZ R25, R25, UR14, -R32.reuse ;  /* 0x0000000e19197c23 */ /* 0x100fe20008010820 */
[--C-:B------:R-:W-:Y:S01]  /*3b30*/  FFMA.FTZ R21, R21, UR14, -R32.reuse ;  /* 0x0000000e15157c23 */ /* 0x100fe20008010820 */
[----:B------:R-:W-:Y:S01]  /*3b40*/  MUFU.EX2 R37, R37 ;  /* 0x0000002500257308 */ /* 0x000fe20000000800 */
[--C-:B------:R-:W-:Y:S01]  /*3b50*/  FFMA.FTZ R29, R29, UR14, -R32.reuse ;  /* 0x0000000e1d1d7c23 */ /* 0x100fe20008010820 */
[--C-:B------:R-:W-:Y:S01]  /*3b60*/  FFMA.FTZ R27, R27, UR14, -R32.reuse ;  /* 0x0000000e1b1b7c23 */ /* 0x100fe20008010820 */
[--C-:B------:R-:W-:Y:S01]  /*3b70*/  FFMA.FTZ R33, R33, UR14, -R32.reuse ;  /* 0x0000000e21217c23 */ /* 0x100fe20008010820 */
[----:B------:R-:W-:Y:S01]  /*3b80*/  FADD.FTZ R36, R20, R15 ;  /* 0x0000000f14247221 */ /* 0x000fe20000010000 */
[--C-:B------:R-:W-:Y:S01]  /*3b90*/  FFMA.FTZ R31, R31, UR14, -R32.reuse ;  /* 0x0000000e1f1f7c23 */ /* 0x100fe20008010820 */
[--C-:B------:R-:W-:Y:S01]  /*3ba0*/  FFMA.FTZ R43, R43, UR14, -R32.reuse ;  /* 0x0000000e2b2b7c23 */ /* 0x100fe20008010820 */
[----:B------:R-:W-:Y:S01]  /*3bb0*/  FFMA.FTZ R45, R45, UR14, -R32 ;  /* 0x0000000e2d2d7c23 */ /* 0x000fe20008010820 */
[----:B------:R-:W0:Y:S01]  /*3bc0*/  MUFU.EX2 R48, R48 ;  /* 0x0000003000307308 */ /* 0x000e220000000800 */
[----:B-----5:R-:W-:Y:S01]  /*3bd0*/  FADD.FTZ R15, R153, R36 ;  /* 0x00000024990f7221 */ /* 0x020fe20000010000 */
[--C-:B------:R-:W-:Y:S01]  /*3be0*/  FFMA.FTZ R47, R47, UR14, -R32.reuse ;  /* 0x0000000e2f2f7c23 */ /* 0x100fe20008010820 */
[--C-:B------:R-:W-:Y:S01]  /*3bf0*/  FFMA.FTZ R49, R49, UR14, -R32.reuse ;  /* 0x0000000e31317c23 */ /* 0x100fe20008010820 */
[--C-:B------:R-:W-:Y:S01]  /*3c00*/  FFMA.FTZ R51, R51, UR14, -R32.reuse ;  /* 0x0000000e33337c23 */ /* 0x100fe20008010820 */
[--C-:B------:R-:W-:Y:S01]  /*3c10*/  FFMA.FTZ R52, R52, UR14, -R32.reuse ;  /* 0x0000000e34347c23 */ /* 0x100fe20008010820 */
[--C-:B------:R-:W-:Y:S01]  /*3c20*/  FFMA.FTZ R53, R53, UR14, -R32.reuse ;  /* 0x0000000e35357c23 */ /* 0x100fe20008010820 */
[--C-:B------:R-:W-:Y:S01]  /*3c30*/  FFMA.FTZ R55, R55, UR14, -R32.reuse ;  /* 0x0000000e37377c23 */ /* 0x100fe20008010820 */
[----:B------:R-:W1:Y:S01]  /*3c40*/  MUFU.EX2 R39, R39 ;  /* 0x0000002700277308 */ /* 0x000e620000000800 */
[--C-:B------:R-:W-:Y:S01]  /*3c50*/  FFMA.FTZ R56, R56, UR14, -R32.reuse ;  /* 0x0000000e38387c23 */ /* 0x100fe20008010820 */
[--C-:B------:R-:W-:Y:S01]  /*3c60*/  FFMA.FTZ R57, R57, UR14, -R32.reuse ;  /* 0x0000000e39397c23 */ /* 0x100fe20008010820 */
[--C-:B------:R-:W-:Y:S01]  /*3c70*/  FFMA.FTZ R58, R58, UR14, -R32.reuse ;  /* 0x0000000e3a3a7c23 */ /* 0x100fe20008010820 */
[--C-:B------:R-:W-:Y:S01]  /*3c80*/  FFMA.FTZ R59, R59, UR14, -R32.reuse ;  /* 0x0000000e3b3b7c23 */ /* 0x100fe20008010820 */
[--C-:B------:R-:W-:Y:S01]  /*3c90*/  FFMA.FTZ R35, R35, UR14, -R32.reuse ;  /* 0x0000000e23237c23 */ /* 0x100fe20008010820 */
[----:B------:R-:W-:Y:S01]  /*3ca0*/  FFMA.FTZ R32, R54, UR14, -R32 ;  /* 0x0000000e36207c23 */ /* 0x000fe20008010820 */
[----:B---3--:R-:W-:Y:S01]  /*3cb0*/  F2FP.BF16.F32.PACK_AB R153, R44, R153 ;  /* 0x000000992c99723e */ /* 0x008fe200000010ff */
[----:B------:R2:W3:Y:S01]  /*3cc0*/  MUFU.EX2 R158, R41 ;  /* 0x00000029009e7308 */ /* 0x0004e20000000800 */
[----:B0-----:R-:W-:Y:S01]  /*3cd0*/  FADD.FTZ R10, R37, R48 ;  /* 0x00000030250a7221 */ /* 0x001fe20000010000 */
[----:B------:R-:W-:-:S02]  /*3ce0*/  F2FP.BF16.F32.PACK_AB R155, R62, R61 ;  /* 0x0000003d3e9b723e */ /* 0x000fc400000010ff */
[----:B------:R-:W-:Y:S02]  /*3cf0*/  F2FP.BF16.F32.PACK_AB R156, R48, R37 ;  /* 0x00000025309c723e */ /* 0x000fe400000010ff */
[----:B------:R-:W-:Y:S02]  /*3d00*/  CS2R R36, SRZ ;  /* 0x0000000000247805 */ /* 0x000fe4000001ff00 */
[----:B------:R-:W0:Y:S01]  /*3d10*/  MUFU.EX2 R25, R25 ;  /* 0x0000001900197308 */ /* 0x000e220000000800 */
[----:B-1----:R-:W-:Y:S01]  /*3d20*/  FADD.FTZ R9, R39, R10 ;  /* 0x0000000a27097221 */ /* 0x002fe20000010000 */
[----:B--2---:R-:W-:-:S06]  /*3d30*/  CS2R R40, SRZ ;  /* 0x0000000000287805 */ /* 0x004fcc000001ff00 */
[----:B------:R-:W1:Y:S01]  /*3d40*/  MUFU.EX2 R152, R21 ;  /* 0x0000001500987308 */ /* 0x000e620000000800 */
[C---:B---3--:R-:W-:Y:S01]  /*3d50*/  FADD.FTZ R10, R158.reuse, R9 ;  /* 0x000000099e0a7221 */ /* 0x048fe20000010000 */
[----:B------:R-:W-:Y:S02]  /*3d60*/  F2FP.BF16.F32.PACK_AB R158, R158, R39 ;  /* 0x000000279e9e723e */ /* 0x000fe400000010ff */
[----:B------:R-:W-:-:S04]  /*3d70*/  CS2R R38, SRZ ;  /* 0x0000000000267805 */ /* 0x000fc8000001ff00 */
[----:B------:R-:W2:Y:S01]  /*3d80*/  MUFU.EX2 R29, R29 ;  /* 0x0000001d001d7308 */ /* 0x000ea20000000800 */
[----:B0-----:R-:W-:Y:S01]  /*3d90*/  FADD.FTZ R9, R25, R10 ;  /* 0x0000000a19097221 */ /* 0x001fe20000010000 */
[----:B------:R-:W-:-:S04]  /*3da0*/  FADD.FTZ R10, R44, R15 ;  /* 0x0000000f2c0a7221 */ /* 0x000fc80000010000 */
[----:B------:R-:W-:Y:S02]  /*3db0*/  FADD.FTZ R13, R61, R10 ;  /* 0x0000000a3d0d7221 */ /* 0x000fe40000010000 */
[----:B------:R-:W0:Y:S01]  /*3dc0*/  MUFU.EX2 R154, R27 ;  /* 0x0000001b009a7308 */ /* 0x000e220000000800 */
[----:B-1----:R-:W-:Y:S01]  /*3dd0*/  FADD.FTZ R0, R152, R9 ;  /* 0x0000000998007221 */ /* 0x002fe20000010000 */
[----:B------:R-:W-:Y:S01]  /*3de0*/  FADD.FTZ R10, R62, R13 ;  /* 0x0000000d3e0a7221 */ /* 0x000fe20000010000 */
[----:B------:R-:W-:-:S05]  /*3df0*/  F2FP.BF16.F32.PACK_AB R152, R152, R25 ;  /* 0x000000199898723e */ /* 0x000fca00000010ff */
        /* <DEDUP_REMOVED lines=12> */
[----:B------:R0:W3:Y:S01]  /*3ec0*/  MUFU.EX2 R150, R45 ;  /* 0x0000002d00967308 */ /* 0x0000e20000000800 */
[C---:B-1----:R-:W-:Y:S01]  /*3ed0*/  FADD.FTZ R10, R60.reuse, R13 ;  /* 0x0000000d3c0a7221 */ /* 0x042fe20000010000 */
[----:B------:R-:W-:Y:S02]  /*3ee0*/  F2FP.BF16.F32.PACK_AB R149, R60, R63 ;  /* 0x0000003f3c95723e */ /* 0x000fe400000010ff */
[----:B------:R-:W-:Y:S02]  /*3ef0*/  CS2R R62, SRZ ;  /* 0x00000000003e7805 */ /* 0x000fe4000001ff00 */
[----:B------:R-:W-:Y:S01]  /*3f00*/  CS2R R60, SRZ ;  /* 0x00000000003c7805 */ /* 0x000fe2000001ff00 */
[----:B------:R-:W-:Y:S01]  /*3f10*/  FADD.FTZ R13, R151, R10 ;  /* 0x0000000a970d7221 */ /* 0x000fe20000010000 */
        /* <DEDUP_REMOVED lines=9> */
[----:B------:R-:W-:-:S06]  /*3fb0*/  F2FP.BF16.F32.PACK_AB R151, R50, R151 ;  /* 0x000000973297723e */ /* 0x000fcc00000010ff */
        /* <DEDUP_REMOVED lines=11> */
[----:B------:R-:W-:Y:S02]  /*4070*/  F2FP.BF16.F32.PACK_AB R145, R24, R145 ;  /* 0x000000911891723e */ /* 0x000fe400000010ff */
[----:B------:R-:W-:-:S04]  /*4080*/  CS2R R24, SRZ ;  /* 0x0000000000187805 */ /* 0x000fc8000001ff00 */
[----:B------:R-:W0:Y:S01]  /*4090*/  MUFU.EX2 R52, R52 ;  /* 0x0000003400347308 */ /* 0x000e220000000800 */
[----:B-1----:R-:W-:-:S07]  /*40a0*/  FADD.FTZ R9, R51, R0 ;  /* 0x0000000033097221 */ /* 0x002fce0000010000 */
[----:B------:R-:W1:Y:S01]  /*40b0*/  MUFU.EX2 R53, R53 ;  /* 0x0000003500357308 */ /* 0x000e620000000800 */
[----:B--2---:R-:W-:Y:S01]  /*40c0*/  FADD.FTZ R13, R147, R10 ;  /* 0x0000000a930d7221 */ /* 0x004fe20000010000 */
[----:B------:R-:W-:-:S03]  /*40d0*/  F2FP.BF16.F32.PACK_AB R147, R26, R147 ;  /* 0x000000931a93723e */ /* 0x000fc600000010ff */
[----:B------:R-:W-:Y:S01]  /*40e0*/  FADD.FTZ R10, R26, R13 ;  /* 0x0000000d1a0a7221 */ /* 0x000fe20000010000 */
[----:B------:R-:W-:Y:S02]  /*40f0*/  CS2R R26, SRZ ;  /* 0x00000000001a7805 */ /* 0x000fe4000001ff00 */
[----:B------:R-:W2:Y:S01]  /*4100*/  MUFU.EX2 R141, R141 ;  /* 0x0000008d008d7308 */ /* 0x000ea20000000800 */
[C---:B0-----:R-:W-:Y:S01]  /*4110*/  FADD.FTZ R0, R52.reuse, R9 ;  /* 0x0000000934007221 */ /* 0x041fe20000010000 */
[----:B------:R-:W-:Y:S02]  /*4120*/  F2FP.BF16.F32.PACK_AB R146, R52, R51 ;  /* 0x000000333492723e */ /* 0x000fe400000010ff */
[----:B------:R-:W-:-:S04]  /*4130*/  CS2R R50, SRZ ;  /* 0x0000000000327805 */ /* 0x000fc8000001ff00 */
[----:B------:R0:W3:Y:S01]  /*4140*/  MUFU.EX2 R140, R55 ;  /* 0x00000037008c7308 */ /* 0x0000e20000000800 */
[----:B-1----:R-:W-:-:S07]  /*4150*/  FADD.FTZ R9, R53, R0 ;  /* 0x0000000035097221 */ /* 0x002fce0000010000 */
        /* <DEDUP_REMOVED lines=11> */
[----:B------:R-:W1:Y:S01]  /*4210*/  MUFU.EX2 R57, R57 ;  /* 0x0000003900397308 */ /* 0x000e620000000800 */
[----:B0-----:R-:W-:-:S07]  /*4220*/  FADD.FTZ R10, R56, R9 ;  /* 0x00000009380a7221 */ /* 0x001fce0000010000 */
[----:B------:R-:W0:Y:S01]  /*4230*/  MUFU.EX2 R30, R30 ;  /* 0x0000001e001e7308 */ /* 0x000e220000000800 */
[----:B--2---:R-:W-:-:S07]  /*4240*/  FADD.FTZ R9, R143, R0 ;  /* 0x000000008f097221 */ /* 0x004fce0000010000 */
[----:B------:R-:W2:Y:S01]  /*4250*/  MUFU.EX2 R137, R137 ;  /* 0x0000008900897308 */ /* 0x000ea20000000800 */
[C---:B-1----:R-:W-:Y:S01]  /*4260*/  FADD.FTZ R13, R57.reuse, R10 ;  /* 0x0000000a390d7221 */ /* 0x042fe20000010000 */
[----:B------:R-:W-:Y:S02]  /*4270*/  F2FP.BF16.F32.PACK_AB R142, R57, R56 ;  /* 0x00000038398e723e */ /* 0x000fe400000010ff */
[----:B------:R-:W-:-:S04]  /*4280*/  CS2R R56, SRZ ;  /* 0x0000000000387805 */ /* 0x000fc8000001ff00 */
[----:B------:R-:W1:Y:S01]  /*4290*/  MUFU.EX2 R58, R58 ;  /* 0x0000003a003a7308 */ /* 0x000e620000000800 */
[C---:B0-----:R-:W-:Y:S01]  /*42a0*/  FADD.FTZ R10, R30.reuse, R9 ;  /* 0x000000091e0a7221 */ /* 0x041fe20000010000 */
[----:B------:R-:W-:Y:S02]  /*42b0*/  F2FP.BF16.F32.PACK_AB R143, R30, R143 ;  /* 0x0000008f1e8f723e */ /* 0x000fe400000010ff */
[----:B------:R-:W-:-:S04]  /*42c0*/  CS2R R30, SRZ ;  /* 0x00000000001e7805 */ /* 0x000fc8000001ff00 */
[----:B------:R-:W0:Y:S01]  /*42d0*/  MUFU.EX2 R59, R59 ;  /* 0x0000003b003b7308 */ /* 0x000e220000000800 */
[----:B--2---:R-:W-:Y:S01]  /*42e0*/  FADD.FTZ R9, R137, R10 ;  /* 0x0000000a89097221 */ /* 0x004fe20000010000 */
[----:B------:R-:W-:-:S03]  /*42f0*/  F2FP.BF16.F32.PACK_AB R137, R34, R137 ;  /* 0x000000892289723e */ /* 0x000fc600000010ff */
[----:B------:R-:W-:-:S03]  /*4300*/  FADD.FTZ R10, R34, R9 ;  /* 0x00000009220a7221 */ /* 0x000fc60000010000 */
[----:B------:R-:W2:Y:S01]  /*4310*/  MUFU.EX2 R139, R139 ;  /* 0x0000008b008b7308 */ /* 0x000ea20000000800 */
[----:B-1----:R-:W-:-:S07]  /*4320*/  FADD.FTZ R14, R58, R13 ;  /* 0x0000000d3a0e7221 */ /* 0x002fce0000010000 */
[----:B------:R-:W1:Y:S01]  /*4330*/  MUFU.EX2 R35, R35 ;  /* 0x0000002300237308 */ /* 0x000e620000000800 */
[C---:B0-----:R-:W-:Y:S01]  /*4340*/  FADD.FTZ R14, R59.reuse, R14 ;  /* 0x0000000e3b0e7221 */ /* 0x041fe20000010000 */
[----:B------:R-:W-:Y:S02]  /*4350*/  F2FP.BF16.F32.PACK_AB R136, R59, R58 ;  /* 0x0000003a3b88723e */ /* 0x000fe400000010ff */
[----:B------:R-:W-:-:S04]  /*4360*/  CS2R R58, SRZ ;  /* 0x00000000003a7805 */ /* 0x000fc8000001ff00 */
[----:B------:R-:W0:Y:S01]  /*4370*/  MUFU.EX2 R32, R32 ;  /* 0x0000002000207308 */ /* 0x000e220000000800 */
[----:B--2---:R-:W-:Y:S01]  /*4380*/  FADD.FTZ R13, R139, R10 ;  /* 0x0000000a8b0d7221 */ /* 0x004fe20000010000 */
[----:B------:R-:W-:-:S06]  /*4390*/  IMAD.MOV.U32 R10, RZ, RZ, 0x3f800000 ;  /* 0x3f800000ff0a7424 */ /* 0x000fcc00078e00ff */
[----:B------:R-:W2:Y:S01]  /*43a0*/  MUFU.EX2 R0, R8 ;  /* 0x0000000800007308 */ /* 0x000ea20000000800 */
[----:B-1----:R-:W-:-:S04]  /*43b0*/  FADD.FTZ R9, R35, R14 ;  /* 0x0000000e23097221 */ /* 0x002fc80000010000 */
[C---:B0-----:R-:W-:Y:S01]  /*43c0*/  FADD.FTZ R9, R32.reuse, R9 ;  /* 0x0000000920097221 */ /* 0x041fe20000010000 */
[----:B------:R-:W-:Y:S02]  /*43d0*/  F2FP.BF16.F32.PACK_AB R138, R32, R35 ;  /* 0x00000023208a723e */ /* 0x000fe400000010ff */
[----:B------:R-:W-:Y:S02]  /*43e0*/  CS2R R34, SRZ ;  /* 0x0000000000227805 */ /* 0x000fe4000001ff00 */
[----:B------:R-:W-:Y:S01]  /*43f0*/  CS2R R32, SRZ ;  /* 0x0000000000207805 */ /* 0x000fe2000001ff00 */
[C---:B--2---:R-:W-:Y:S01]  /*4400*/  FADD.FTZ R8, R0.reuse, R13 ;  /* 0x0000000d00087221 */ /* 0x044fe20000010000 */
[----:B------:R-:W-:Y:S01]  /*4410*/  F2FP.BF16.F32.PACK_AB R139, R0, R139 ;  /* 0x0000008b008b723e */ /* 0x000fe200000010ff */
[----:B------:R-:W-:Y:S01]  /*4420*/  IMAD.MOV.U32 R0, RZ, RZ, 0x3f800000 ;  /* 0x3f800000ff007424 */ /* 0x000fe200078e00ff */
[----:B------:R-:W-:Y:S06]  /*4430*/  @!P1 BRA `(.L_x_2385) ;  /* 0x0000002800a09947 */ /* 0x000fec0003800000 */
[----:B------:R-:W-:Y:S01]  /*4440*/  MOV R13, R12 ;  /* 0x0000000c000d7202 */ /* 0x000fe20000000f00 */
[----:B------:R-:W-:Y:S01]  /*4450*/  IMAD.MOV.U32 R14, RZ, RZ, R11 ;  /* 0x000000ffff0e7224 */ /* 0x000fe200078e000b */
[----:B------:R-:W-:Y:S01]  /*4460*/  UMOV UR5, UR38 ;  /* 0x0000002600057c82 */ /* 0x000fe20008000000 */
[----:B------:R-:W-:Y:S01]  /*4470*/  IMAD.MOV.U32 R0, RZ, RZ, 0x3f800000 ;  /* 0x3f800000ff007424 */ /* 0x000fe200078e00ff */
[----:B------:R-:W-:Y:S01]  /*4480*/  UMOV UR6, UR39 ;  /* 0x0000002700067c82 */ /* 0x000fe20008000000 */
[----:B------:R-:W-:Y:S01]  /*4490*/  IMAD.MOV.U32 R87, RZ, RZ, RZ ;  /* 0x000000ffff577224 */ /* 0x000fe200078e00ff */
[----:B------:R-:W-:Y:S01]  /*44a0*/  ULDC UR7, c[0x0][0x9d8] ;  /* 0x0002760000077ab9 */ /* 0x000fe20000000800 */
[----:B------:R-:W-:-:S05]  /*44b0*/  ULDC UR34, c[0x0][0x988] ;  /* 0x0002620000227ab9 */ /* 0x000fca0000000800 */
.L_x_2396:
[----:B------:R-:W-:-:S04]  /*44c0*/  UISETP.NE.AND UP0, UPT, UR6, 0x1, UPT ;  /* 0x000000010600788c */ /* 0x000fc8000bf05270 */
[----:B------:R-:W-:-:S04]  /*44d0*/  USEL UR38, URZ, 0x1, UP0 ;  /* 0x000000013f267887 */ /* 0x000fc80008000000 */
[----:B------:R-:W-:Y:S01]  /*44e0*/  ULOP3.LUT UR38, UR5, UR38, URZ, 0x3c, !UPT ;  /* 0x0000002605267292 */ /* 0x000fe2000f8e3c3f */
[----:B------:R-:W-:Y:S11]  /*44f0*/  @!P0 BRA `(.L_x_2386) ;  /* 0x0000000000048947 */ /* 0x000ff60003800000 */
[----:B------:R-:W-:Y:S01]  /*4500*/  BPT.TRAP 0x1 ;  /* 0x000000040000795c */ /* 0x000fe20000300000 */
.L_x_2386:
        /* <DEDUP_REMOVED lines=9> */
.L_x_2387:
[----:B-1----:R-:W-:Y:S05]  /*45a0*/  @P1 BRA `(.L_x_2388) ;  /* 0x0000000000081947 */ /* 0x002fea0003800000 */
[----:B------:R-:W1:Y:S02]  /*45b0*/  SYNCS.PHASECHK.TRANS64.TRYWAIT P1, [UR8+0x2a830], R11 ;  /* 0x02a8300bff0075a7 */ /* 0x000e640008020148 */
[----:B-1----:R-:W-:Y:S05]  /*45c0*/  @!P1 BRA `(.L_x_2389) ;  /* 0x000000ec00589947 */ /* 0x002fea0003800000 */
.L_x_2388:
        /* <DEDUP_REMOVED lines=86> */
[----:B------:R-:W-:Y:S01]  /*4b30*/  R2UR UR28, R2 ;  /* 0x00000000021c72ca */ /* 0x000fe200000e0000 */
[----:B------:R-:W-:Y:S01]  /*4b40*/  UIADD3 UR30, UR9, 0x4, URZ ;  /* 0x00000004091e7890 */ /* 0x000fe2000fffe03f */
[----:B------:R-:W-:Y:S01]  /*4b50*/  R2UR UR29, R3 ;  /* 0x00000000031d72ca */ /* 0x000fe200000e0000 */
[----:B------:R-:W-:Y:S01]  /*4b60*/  UMOV UR31, 0x40000040 ;  /* 0x40000040001f7882 */ /* 0x000fe20000000000 */
[----:B------:R-:W-:Y:S02]  /*4b70*/  WARPGROUP.DEPBAR.LE gsb0, 0x0 ;  /* 0x00008000000079c5 */ /* 0x000fe40000010000 */
[----:B------:R-:W-:-:S09]  /*4b80*/  WARPGROUP.ARRIVE ;  /* 0x00000000000079c5 */ /* 0x000fd20000000000 */
        /* <DEDUP_REMOVED lines=51> */
.L_x_2390:
[----:B------:R-:W-:Y:S01]  /*4ec0*/  ULEA UR9, UR6, UR40, 0x3 ;  /* 0x0000002806097291 */ /* 0x000fe2000f8e183f */
[----:B------:R-:W-:-:S05]  /*4ed0*/  IMAD.U32 R0, RZ, RZ, UR5 ;  /* 0x00000005ff007e24 */ /* 0x000fca000f8e00ff */
[----:B------:R-:W-:-:S04]  /*4ee0*/  SHF.L.U32 R0, R0, 0x1f, RZ ;  /* 0x0000001f00007819 */ /* 0x000fc800000006ff */
[----:B------:R2:W3:Y:S01]  /*4ef0*/  SYNCS.PHASECHK.TRANS64.TRYWAIT P1, [UR9+0x2a850], R0 ;  /* 0x02a85000ff0075a7 */ /* 0x0004e20008020149 */
[----:B------:R-:W-:Y:S05]  /*4f00*/  @!P0 BRA `(.L_x_2391) ;  /* 0x0000000000048947 */ /* 0x000fea0003800000 */
[----:B------:R-:W-:Y:S01]  /*4f10*/  BPT.TRAP 0x1 ;  /* 0x000000040000795c */ /* 0x000fe20000300000 */
.L_x_2391:
[----:B---3--:R-:W-:Y:S05]  /*4f20*/  @P1 BRA `(.L_x_2392) ;  /* 0x0000000000081947 */ /* 0x008fea0003800000 */
[----:B------:R-:W3:Y:S02]  /*4f30*/  SYNCS.PHASECHK.TRANS64.TRYWAIT P1, [UR9+0x2a850], R0 ;  /* 0x02a85000ff0075a7 */ /* 0x000ee40008020149 */
[----:B---3--:R-:W-:Y:S05]  /*4f40*/  @!P1 BRA `(.L_x_2393) ;  /* 0x000000e400109947 */ /* 0x008fea0003800000 */
.L_x_2392:
        /* <DEDUP_REMOVED lines=37> */
.L_x_2394:
[----:B------:R-:W-:Y:S01]  /*51a0*/  UISETP.NE.AND UP0, UPT, UR61, URZ, UPT ;  /* 0x0000003f3d00728c */ /* 0x000fe2000bf05270 */
[----:B01----:R-:W-:Y:S01]  /*51b0*/  FMUL.FTZ R11, R97, UR7 ;  /* 0x00000007610b7c20 */ /* 0x003fe20008410000 */
[----:B------:R-:W-:Y:S01]  /*51c0*/  FMUL.FTZ R15, R100, UR7 ;  /* 0x00000007640f7c20 */ /* 0x000fe20008410000 */
[----:B------:R-:W-:Y:S01]  /*51d0*/  FMUL.FTZ R10, R88, UR7 ;  /* 0x00000007580a7c20 */ /* 0x000fe20008410000 */
[----:B------:R-:W-:Y:S01]  /*51e0*/  FMUL.FTZ R137, R91, UR7 ;  /* 0x000000075b897c20 */ /* 0x000fe20008410000 */
[----:B------:R0:W-:Y:S01]  /*51f0*/  MUFU.TANH R20, R11 ;  /* 0x0000000b00147308 */ /* 0x0001e20000002400 */
[----:B------:R-:W-:Y:S01]  /*5200*/  PLOP3.LUT P1, PT, PT, PT, UP0, 0x80, 0x0 ;  /* 0x000000000000781c */ /* 0x000fe20003f2f008 */
[----:B--2---:R-:W-:Y:S01]  /*5210*/  FMUL.FTZ R0, R89, UR7 ;  /* 0x0000000759007c20 */ /* 0x004fe20008410000 */
[----:B------:R-:W-:Y:S01]  /*5220*/  PLOP3.LUT P2, PT, PT, PT, UP0, 0x80, 0x0 ;  /* 0x000000000000781c */ /* 0x000fe20003f4f008 */
[----:B------:R-:W-:Y:S01]  /*5230*/  FMUL.FTZ R92, R92, UR7 ;  /* 0x000000075c5c7c20 */ /* 0x000fe20008410000 */
[----:B------:R-:W-:Y:S01]  /*5240*/  FMUL.FTZ R12, R93, UR7 ;  /* 0x000000075d0c7c20 */ /* 0x000fe20008410000 */
[----:B------:R-:W-:Y:S01]  /*5250*/  @UP0 ULDC UR5, c[0x0][0x44c] ;  /* 0x0001130000050ab9 */ /* 0x000fe20000000800 */
[----:B------:R-:W-:Y:S01]  /*5260*/  FMUL.FTZ R96, R96, UR7 ;  /* 0x0000000760607c20 */ /* 0x000fe20008410000 */
[----:B------:R1:W-:Y:S01]  /*5270*/  MUFU.TANH R88, R15 ;  /* 0x0000000f00587308 */ /* 0x0003e20000002400 */
[----:B0-----:R-:W-:-:S02]  /*5280*/  VIADD R11, R18, UR42 ;  /* 0x0000002a120b7c36 */ /* 0x001fc40008000000 */
[----:B------:R-:W-:Y:S01]  /*5290*/  FMUL.FTZ R112, R112, UR7 ;  /* 0x0000000770707c20 */ /* 0x000fe20008410000 */
[----:B------:R-:W-:Y:S01]  /*52a0*/  FMUL.FTZ R139, R94, UR7 ;  /* 0x000000075e8b7c20 */ /* 0x000fe20008410000 */
[----:B------:R-:W-:Y:S01]  /*52b0*/  FMUL.FTZ R104, R104, UR7 ;  /* 0x0000000768687c20 */ /* 0x000fe20008410000 */
[----:B------:R-:W-:Y:S01]  /*52c0*/  FMUL.FTZ R100, R103, UR7 ;  /* 0x0000000767647c20 */ /* 0x000fe20008410000 */
[----:B------:R-:W-:Y:S01]  /*52d0*/  FMUL.FTZ R101, R101, UR7 ;  /* 0x0000000765657c20 */ /* 0x000fe20008410000 */
[----:B------:R-:W-:Y:S01]  /*52e0*/  FMUL.FTZ R109, R109, UR7 ;  /* 0x000000076d6d7c20 */ /* 0x000fe20008410000 */
[----:B------:R-:W0:Y:S01]  /*52f0*/  MUFU.TANH R10, R10 ;  /* 0x0000000a000a7308 */ /* 0x000e220000002400 */
[----:B-1----:R-:W-:Y:S01]  /*5300*/  @P1 IMAD.HI.U32 R15, R11, UR5, RZ ;  /* 0x000000050b0f1c27 */ /* 0x002fe2000f8e00ff */
[----:B------:R-:W-:-:S03]  /*5310*/  @UP0 ULDC UR5, c[0x0][0x450] ;  /* 0x0001140000050ab9 */ /* 0x000fc60000000800 */
[----:B------:R-:W-:Y:S01]  /*5320*/  FMUL.FTZ R108, R108, UR7 ;  /* 0x000000076c6c7c20 */ /* 0x000fe20008410000 */
[----:B------:R-:W-:Y:S01]  /*5330*/  FMUL.FTZ R138, R95, UR7 ;  /* 0x000000075f8a7c20 */ /* 0x000fe20008410000 */
[----:B------:R-:W-:Y:S01]  /*5340*/  FMUL.FTZ R105, R105, UR7 ;  /* 0x0000000769697c20 */ /* 0x000fe20008410000 */
[----:B------:R-:W-:Y:S01]  /*5350*/  @P2 SHF.R.U32.HI R11, RZ, UR5, R15 ;  /* 0x00000005ff0b2c19 */ /* 0x000fe2000801160f */
[----:B------:R-:W-:Y:S01]  /*5360*/  UIMAD UR5, UR4, -0x60, URZ ;  /* 0xffffffa0040578a4 */ /* 0x000fe2000f8e023f */
[----:B------:R-:W-:Y:S01]  /*5370*/  MOV R15, UR41 ;  /* 0x00000029000f7c02 */ /* 0x000fe20008000f00 */
[----:B------:R-:W1:Y:S01]  /*5380*/  MUFU.TANH R0, R0 ;  /* 0x0000000000007308 */ /* 0x000e620000002400 */
[----:B------:R-:W-:Y:S01]  /*5390*/  FMUL.FTZ R97, R98, UR7 ;  /* 0x0000000762617c20 */ /* 0x000fe20008410000 */
[----:B------:R-:W2:Y:S01]  /*53a0*/  SHFL.IDX PT, R91, R11, RZ, 0x1c1f ;  /* 0x001c1fff0b5b7589 */ /* 0x000ea200000e0000 */
[----:B------:R-:W-:Y:S01]  /*53b0*/  FMUL.FTZ R98, R99, UR7 ;  /* 0x0000000763627c20 */ /* 0x000fe20008410000 */
[----:B------:R-:W-:-:S02]  /*53c0*/  IMAD.U32 R140, RZ, RZ, UR5 ;  /* 0x00000005ff8c7e24 */ /* 0x000fc4000f8e00ff */
[----:B------:R-:W-:Y:S01]  /*53d0*/  FMUL.FTZ R136, R90, UR7 ;  /* 0x000000075a887c20 */ /* 0x000fe20008410000 */
[----:B------:R-:W-:Y:S01]  /*53e0*/  FMUL.FTZ R99, R102, UR7 ;  /* 0x0000000766637c20 */ /* 0x000fe20008410000 */
[----:B------:R-:W-:Y:S01]  /*53f0*/  FMUL.FTZ R106, R106, UR7 ;  /* 0x000000076a6a7c20 */ /* 0x000fe20008410000 */
[----:B------:R-:W3:Y:S01]  /*5400*/  MUFU.TANH R92, R92 ;  /* 0x0000005c005c7308 */ /* 0x000ee20000002400 */
[----:B------:R-:W-:Y:S01]  /*5410*/  IADD3 R140, -R17, 0x1, R140 ;  /* 0x00000001118c7810 */ /* 0x000fe20007ffe18c */
[----:B------:R-:W-:Y:S01]  /*5420*/  FMUL.FTZ R102, R107, UR7 ;  /* 0x000000076b667c20 */ /* 0x000fe20008410000 */
[----:B------:R-:W-:Y:S01]  /*5430*/  FMUL.FTZ R116, R116, UR7 ;  /* 0x0000000774747c20 */ /* 0x000fe20008410000 */
[----:B------:R-:W-:Y:S01]  /*5440*/  FMUL.FTZ R117, R117, UR7 ;  /* 0x0000000775757c20 */ /* 0x000fe20008410000 */
[----:B------:R-:W-:Y:S01]  /*5450*/  IADD3 R140, -R15, UR43, R140 ;  /* 0x0000002b0f8c7c10 */ /* 0x000fe2000fffe18c */
        /* <DEDUP_REMOVED lines=11> */
[----:B------:R-:W4:Y:S01]  /*5510*/  SHFL.IDX PT, R11, R11, 0x1, 0x1c1f ;  /* 0x003c1f000b0b7f89 */ /* 0x000f2200000e0000 */
[----:B--2---:R-:W-:Y:S01]  /*5520*/  IMAD.IADD R91, R140, 0x1, R91 ;  /* 0x000000018c5b7824 */ /* 0x004fe200078e025b */
[----:B------:R-:W-:Y:S01]  /*5530*/  UMOV UR14, UR34 ;  /* 0x00000022000e7c82 */ /* 0x000fe20008000000 */
[----:B------:R-:W2:Y:S01]  /*5540*/  S2UR UR6, SR_CgaCtaId ;  /* 0x00000000000679c3 */ /* 0x000ea20000008800 */
[----:B------:R-:W-:-:S02]  /*5550*/  UIADD3 UR8, UR8, 0x2a840, URZ ;  /* 0x0002a84008087890 */ /* 0x000fc4000fffe03f */
[C---:B------:R-:W-:Y:S01]  /*5560*/  ISETP.GT.AND P1, PT, R91.reuse, RZ, PT ;  /* 0x000000ff5b00720c */ /* 0x040fe20003f24270 */
[----:B------:R1:W-:Y:S01]  /*5570*/  MUFU.TANH R94, R112 ;  /* 0x00000070005e7308 */ /* 0x0003e20000002400 */
[C---:B------:R-:W-:Y:S02]  /*5580*/  ISETP.GT.AND P2, PT, R91.reuse, 0x1, PT ;  /* 0x000000015b00780c */ /* 0x040fe40003f44270 */
[----:B0-----:R-:W-:Y:S02]  /*5590*/  FSEL R113, R10, -INF , P1 ;  /* 0xff8000000a717808 */ /* 0x001fe40000800000 */
[----:B------:R-:W-:Y:S02]  /*55a0*/  ISETP.GT.AND P1, PT, R91, 0x8, PT ;  /* 0x000000085b00780c */ /* 0x000fe40003f24270 */
[----:B------:R-:W-:Y:S01]  /*55b0*/  FMNMX.FTZ R21, R113, R14, !PT ;  /* 0x0000000e71157209 */ /* 0x000fe20007810000 */
[----:B------:R0:W-:Y:S01]  /*55c0*/  MUFU.TANH R103, R104 ;  /* 0x0000006800677308 */ /* 0x0001e20000002400 */
[----:B-1----:R-:W-:-:S02]  /*55d0*/  FSEL R112, R0, -INF , P2 ;  /* 0xff80000000707808 */ /* 0x002fc40001000000 */
[----:B------:R-:W-:Y:S02]  /*55e0*/  ISETP.GT.AND P2, PT, R91, 0x9, PT ;  /* 0x000000095b00780c */ /* 0x000fe40003f44270 */
[----:B------:R-:W-:-:S03]  /*55f0*/  FMNMX.FTZ R21, R112, R21, !PT ;  /* 0x0000001570157209 */ /* 0x000fc60007810000 */
[----:B------:R-:W1:Y:S01]  /*5600*/  MUFU.TANH R89, R101 ;  /* 0x0000006500597308 */ /* 0x000e620000002400 */
[----:B0-----:R-:W-:Y:S01]  /*5610*/  FMUL.FTZ R104, R110, UR7 ;  /* 0x000000076e687c20 */ /* 0x001fe20008410000 */
[----:B---3--:R-:W-:Y:S01]  /*5620*/  FSEL R110, R92, -INF , P1 ;  /* 0xff8000005c6e7808 */ /* 0x008fe20000800000 */
[----:B----4-:R-:W-:Y:S01]  /*5630*/  IMAD.IADD R140, R140, 0x1, R11 ;  /* 0x000000018c8c7824 */ /* 0x010fe200078e020b */
[----:B------:R-:W-:Y:S01]  /*5640*/  ISETP.GT.AND P1, PT, R91, 0x10, PT ;  /* 0x000000105b00780c */ /* 0x000fe20003f24270 */
[----:B--2---:R-:W-:Y:S01]  /*5650*/  UPRMT UR8, UR6, 0x654, UR8 ;  /* 0x0000065406087896 */ /* 0x004fe20008000008 */
[----:B------:R-:W-:Y:S02]  /*5660*/  FMNMX.FTZ R0, R110, R21, !PT ;  /* 0x000000156e007209 */ /* 0x000fe40007810000 */
[----:B------:R0:W-:Y:S01]  /*5670*/  MUFU.TANH R93, R109 ;  /* 0x0000006d005d7308 */ /* 0x0001e20000002400 */
[C---:B------:R-:W-:Y:S02]  /*5680*/  ISETP.GT.AND P3, PT, R140.reuse, 0x8, PT ;  /* 0x000000088c00780c */ /* 0x040fe40003f64270 */
[----:B------:R-:W-:-:S03]  /*5690*/  ISETP.GT.AND P4, PT, R140, 0x9, PT ;  /* 0x000000098c00780c */ /* 0x000fc60003f84270 */
[----:B------:R-:W-:Y:S02]  /*56a0*/  SYNCS.ARRIVE.TRANS64.RED.A1T0 RZ, [UR8], RZ ;  /* 0x000000ffffff79a7 */ /* 0x000fe40008100408 */
[----:B------:R5:W-:Y:S01]  /*56b0*/  MUFU.TANH R95, R108 ;  /* 0x0000006c005f7308 */ /* 0x000be20000002400 */
[----:B0-----:R-:W-:Y:S02]  /*56c0*/  FSEL R109, R12, -INF , P2 ;  /* 0xff8000000c6d7808 */ /* 0x001fe40001000000 */
[----:B------:R-:W-:-:S04]  /*56d0*/  ISETP.GT.AND P2, PT, R91, 0x11, PT ;  /* 0x000000115b00780c */ /* 0x000fc80003f44270 */
[----:B------:R-:W-:Y:S01]  /*56e0*/  FSEL R107, R20, -INF , P2 ;  /* 0xff800000146b7808 */ /* 0x000fe20001000000 */
[----:B------:R0:W-:Y:S01]  /*56f0*/  MUFU.TANH R141, R15 ;  /* 0x0000000f008d7308 */ /* 0x0001e20000002400 */
[----:B-----5:R-:W-:Y:S02]  /*5700*/  FSEL R108, R96, -INF , P1 ;  /* 0xff800000606c7808 */ /* 0x020fe40000800000 */
[C---:B------:R-:W-:Y:S02]  /*5710*/  ISETP.GT.AND P1, PT, R91.reuse, 0x18, PT ;  /* 0x000000185b00780c */ /* 0x040fe40003f24270 */
[----:B------:R-:W-:-:S03]  /*5720*/  ISETP.GT.AND P2, PT, R91, 0x19, PT ;  /* 0x000000195b00780c */ /* 0x000fc60003f44270 */
[----:B------:R1:W2:Y:S01]  /*5730*/  MUFU.TANH R90, R105 ;  /* 0x00000069005a7308 */ /* 0x0002a20000002400 */
[----:B0-----:R-:W-:-:S04]  /*5740*/  FMNMX.FTZ R15, R109, R0, !PT ;  /* 0x000000006d0f7209 */ /* 0x001fc80007810000 */
[----:B------:R-:W-:-:S03]  /*5750*/  FMNMX.FTZ R0, R108, R15, !PT ;  /* 0x0000000f6c007209 */ /* 0x000fc60007810000 */
[----:B------:R0:W-:Y:S01]  /*5760*/  MUFU.TANH R101, R106 ;  /* 0x0000006a00657308 */ /* 0x0001e20000002400 */
[----:B------:R-:W-:Y:S02]  /*5770*/  FMNMX.FTZ R15, R107, R0, !PT ;  /* 0x000000006b0f7209 */ /* 0x000fe40007810000 */
[----:B-1----:R-:W-:Y:S02]  /*5780*/  FSEL R105, R89, -INF , P2 ;  /* 0xff80000059697808 */ /* 0x002fe40001000000 */
[----:B------:R-:W-:-:S03]  /*5790*/  ISETP.GT.AND P2, PT, R91, 0x21, PT ;  /* 0x000000215b00780c */ /* 0x000fc60003f44270 */
[----:B------:R-:W1:Y:S01]  /*57a0*/  MUFU.TANH R116, R116 ;  /* 0x0000007400747308 */ /* 0x000e620000002400 */
[----:B0-----:R-:W-:Y:S02]  /*57b0*/  FSEL R106, R88, -INF , P1 ;  /* 0xff800000586a7808 */ /* 0x001fe40000800000 */
[----:B------:R-:W-:Y:S02]  /*57c0*/  ISETP.GT.AND P1, PT, R91, 0x20, PT ;  /* 0x000000205b00780c */ /* 0x000fe40003f24270 */
[----:B------:R-:W-:Y:S02]  /*57d0*/  FMNMX.FTZ R0, R106, R15, !PT ;  /* 0x0000000f6a007209 */ /* 0x000fe40007810000 */
[----:B------:R-:W-:Y:S01]  /*57e0*/  FSEL R103, R103, -INF , P1 ;  /* 0xff80000067677808 */ /* 0x000fe20000800000 */
[----:B------:R-:W0:Y:S01]  /*57f0*/  MUFU.TANH R117, R117 ;  /* 0x0000007500757308 */ /* 0x000e220000002400 */
[----:B------:R-:W-:Y:S02]  /*5800*/  FMNMX.FTZ R0, R105, R0, !PT ;  /* 0x0000000069007209 */ /* 0x000fe40007810000 */
[----:B------:R-:W-:-:S02]  /*5810*/  ISETP.GT.AND P1, PT, R91, 0x28, PT ;  /* 0x000000285b00780c */ /* 0x000fc40003f24270 */
[----:B--2---:R-:W-:Y:S02]  /*5820*/  FSEL R96, R90, -INF , P2 ;  /* 0xff8000005a607808 */ /* 0x004fe40001000000 */
[----:B------:R-:W-:Y:S01]  /*5830*/  FMNMX.FTZ R15, R103, R0, !PT ;  /* 0x00000000670f7209 */ /* 0x000fe20007810000 */
[----:B------:R-:W2:Y:S01]  /*5840*/  MUFU.TANH R10, R120 ;  /* 0x00000078000a7308 */ /* 0x000ea20000002400 */
[----:B------:R-:W-:Y:S02]  /*5850*/  ISETP.GT.AND P2, PT, R91, 0x29, PT ;  /* 0x000000295b00780c */ /* 0x000fe40003f44270 */
[----:B------:R-:W-:Y:S02]  /*5860*/  FSEL R95, R95, -INF , P1 ;  /* 0xff8000005f5f7808 */ /* 0x000fe40000800000 */
[----:B------:R-:W-:Y:S02]  /*5870*/  FMNMX.FTZ R0, R96, R15, !PT ;  /* 0x0000000f60007209 */ /* 0x000fe40007810000 */
[----:B------:R-:W-:Y:S01]  /*5880*/  ISETP.GT.AND P1, PT, R91, 0x30, PT ;  /* 0x000000305b00780c */ /* 0x000fe20003f24270 */
[----:B------:R3:W4:Y:S01]  /*5890*/  MUFU.TANH R12, R121 ;  /* 0x00000079000c7308 */ /* 0x0007220000002400 */
[----:B------:R-:W-:-:S02]  /*58a0*/  FSEL R93, R93, -INF , P2 ;  /* 0xff8000005d5d7808 */ /* 0x000fc40001000000 */
[----:B------:R-:W-:Y:S02]  /*58b0*/  FMNMX.FTZ R0, R95, R0, !PT ;  /* 0x000000005f007209 */ /* 0x000fe40007810000 */
[----:B------:R-:W-:Y:S02]  /*58c0*/  ISETP.GT.AND P2, PT, R91, 0x31, PT ;  /* 0x000000315b00780c */ /* 0x000fe40003f44270 */
[----:B------:R-:W-:Y:S01]  /*58d0*/  FSEL R94, R94, -INF , P1 ;  /* 0xff8000005e5e7808 */ /* 0x000fe20000800000 */
[----:B------:R-:W5:Y:S01]  /*58e0*/  MUFU.TANH R124, R124 ;  /* 0x0000007c007c7308 */ /* 0x000f620000002400 */
[----:B------:R-:W-:Y:S01]  /*58f0*/  FMNMX.FTZ R21, R93, R0, !PT ;  /* 0x000000005d157209 */ /* 0x000fe20007810000 */
[----:B---3--:R-:W-:Y:S01]  /*5900*/  FMUL.FTZ R121, R130, UR7 ;  /* 0x0000000782797c20 */ /* 0x008fe20008410000 */
[----:B------:R-:W-:Y:S02]  /*5910*/  ISETP.GT.AND P1, PT, R91, 0x38, PT ;  /* 0x000000385b00780c */ /* 0x000fe40003f24270 */
[----:B------:R-:W-:-:S02]  /*5920*/  FSEL R15, R141, -INF , P2 ;  /* 0xff8000008d0f7808 */ /* 0x000fc40001000000 */
[----:B------:R-:W-:Y:S01]  /*5930*/  FMNMX.FTZ R0, R94, R21, !PT ;  /* 0x000000155e007209 */ /* 0x000fe20007810000 */
[----:B------:R3:W5:Y:S01]  /*5940*/  MUFU.TANH R88, R125 ;  /* 0x0000007d00587308 */ /* 0x0007620000002400 */
[----:B------:R-:W-:Y:S02]  /*5950*/  ISETP.GT.AND P2, PT, R91, 0x39, PT ;  /* 0x000000395b00780c */ /* 0x000fe40003f44270 */
[----:B-1----:R-:W-:Y:S01]  /*5960*/  FSEL R20, R116, -INF , P1 ;  /* 0xff80000074147808 */ /* 0x002fe20000800000 */
[----:B------:R-:W-:Y:S01]  /*5970*/  FMUL.FTZ R116, R122, UR7 ;  /* 0x000000077a747c20 */ /* 0x000fe20008410000 */
[----:B------:R-:W-:Y:S01]  /*5980*/  FMNMX.FTZ R21, R15, R0, !PT ;  /* 0x000000000f157209 */ /* 0x000fe20007810000 */
[----:B------:R-:W-:Y:S01]  /*5990*/  FMUL.FTZ R122, R131, UR7 ;  /* 0x00000007837a7c20 */ /* 0x000fe20008410000 */
[----:B------:R-:W-:Y:S01]  /*59a0*/  ISETP.GT.AND P1, PT, R91, 0x40, PT ;  /* 0x000000405b00780c */ /* 0x000fe20003f24270 */
[----:B------:R-:W1:Y:S01]  /*59b0*/  MUFU.TANH R128, R128 ;  /* 0x0000008000807308 */ /* 0x000e620000002400 */
[----:B0-----:R-:W-:Y:S01]  /*59c0*/  FSEL R0, R117, -INF , P2 ;  /* 0xff80000075007808 */ /* 0x001fe20001000000 */
[----:B---3--:R-:W-:Y:S01]  /*59d0*/  FMUL.FTZ R125, R135, UR7 ;  /* 0x00000007877d7c20 */ /* 0x008fe20008410000 */
[----:B------:R-:W-:-:S02]  /*59e0*/  FMNMX.FTZ R21, R20, R21, !PT ;  /* 0x0000001514157209 */ /* 0x000fc40007810000 */
[C---:B------:R-:W-:Y:S02]  /*59f0*/  ISETP.GT.AND P2, PT, R91.reuse, 0x41, PT ;  /* 0x000000415b00780c */ /* 0x040fe40003f44270 */
[----:B--2---:R-:W-:Y:S01]  /*5a00*/  FSEL R10, R10, -INF , P1 ;  /* 0xff8000000a0a7808 */ /* 0x004fe20000800000 */
[----:B------:R-:W0:Y:S01]  /*5a10*/  MUFU.TANH R129, R129 ;  /* 0x0000008100817308 */ /* 0x000e220000002400 */
[----:B------:R-:W-:Y:S02]  /*5a20*/  FMNMX.FTZ R21, R0, R21, !PT ;  /* 0x0000001500157209 */ /* 0x000fe40007810000 */
[C---:B------:R-:W-:Y:S02]  /*5a30*/  ISETP.GT.AND P1, PT, R91.reuse, 0x48, PT ;  /* 0x000000485b00780c */ /* 0x040fe40003f24270 */
[----:B----4-:R-:W-:Y:S02]  /*5a40*/  FSEL R12, R12, -INF , P2 ;  /* 0xff8000000c0c7808 */ /* 0x010fe40001000000 */
[----:B------:R-:W-:Y:S01]  /*5a50*/  FMNMX.FTZ R89, R10, R21, !PT ;  /* 0x000000150a597209 */ /* 0x000fe20007810000 */
[----:B------:R-:W2:Y:S01]  /*5a60*/  MUFU.TANH R132, R132 ;  /* 0x0000008400847308 */ /* 0x000ea20000002400 */
[----:B------:R-:W-:-:S02]  /*5a70*/  ISETP.GT.AND P2, PT, R91, 0x49, PT ;  /* 0x000000495b00780c */ /* 0x000fc40003f44270 */
[----:B-----5:R-:W-:Y:S01]  /*5a80*/  FSEL R21, R124, -INF , P1 ;  /* 0xff8000007c157808 */ /* 0x020fe20000800000 */
[----:B------:R-:W-:Y:S01]  /*5a90*/  FMUL.FTZ R124, R111, UR7 ;  /* 0x000000076f7c7c20 */ /* 0x000fe20008410000 */
[----:B------:R-:W-:Y:S02]  /*5aa0*/  FMNMX.FTZ R90, R12, R89, !PT ;  /* 0x000000590c5a7209 */ /* 0x000fe40007810000 */
[----:B------:R-:W-:Y:S01]  /*5ab0*/  ISETP.GT.AND P1, PT, R91, 0x50, PT ;  /* 0x000000505b00780c */ /* 0x000fe20003f24270 */
[----:B------:R-:W3:Y:S01]  /*5ac0*/  MUFU.TANH R133, R133 ;  /* 0x0000008500857308 */ /* 0x000ee20000002400 */
[----:B------:R-:W-:Y:S02]  /*5ad0*/  FSEL R88, R88, -INF , P2 ;  /* 0xff80000058587808 */ /* 0x000fe40001000000 */
[----:B------:R-:W-:Y:S02]  /*5ae0*/  FMNMX.FTZ R117, R21, R90, !PT ;  /* 0x0000005a15757209 */ /* 0x000fe40007810000 */
[----:B------:R-:W-:-:S02]  /*5af0*/  ISETP.GT.AND P2, PT, R91, 0x51, PT ;  /* 0x000000515b00780c */ /* 0x000fc40003f44270 */
[----:B-1----:R-:W-:Y:S01]  /*5b00*/  FSEL R89, R128, -INF , P1 ;  /* 0xff80000080597808 */ /* 0x002fe20000800000 */
[----:B------:R-:W-:Y:S01]  /*5b10*/  FMUL.FTZ R128, R114, UR7 ;  /* 0x0000000772807c20 */ /* 0x000fe20008410000 */
[----:B------:R-:W-:Y:S01]  /*5b20*/  FMNMX.FTZ R92, R88, R117, !PT ;  /* 0x00000075585c7209 */ /* 0x000fe20007810000 */
[----:B------:R-:W-:Y:S01]  /*5b30*/  FMUL.FTZ R117, R119, UR7 ;  /* 0x0000000777757c20 */ /* 0x000fe20008410000 */
[----:B------:R-:W-:Y:S01]  /*5b40*/  ISETP.GT.AND P1, PT, R91, 0x58, PT ;  /* 0x000000585b00780c */ /* 0x000fe20003f24270 */
[----:B------:R-:W-:Y:S01]  /*5b50*/  FMUL.FTZ R119, R126, UR7 ;  /* 0x000000077e777c20 */ /* 0x000fe20008410000 */
[----:B0-----:R-:W-:Y:S01]  /*5b60*/  FSEL R90, R129, -INF , P2 ;  /* 0xff800000815a7808 */ /* 0x001fe20001000000 */
[----:B------:R-:W-:Y:S01]  /*5b70*/  FMUL.FTZ R129, R115, UR7 ;  /* 0x0000000773817c20 */ /* 0x000fe20008410000 */
[----:B------:R-:W-:Y:S01]  /*5b80*/  FMNMX.FTZ R111, R89, R92, !PT ;  /* 0x0000005c596f7209 */ /* 0x000fe20007810000 */
[----:B------:R-:W0:Y:S01]  /*5b90*/  MUFU.TANH R136, R136 ;  /* 0x0000008800887308 */ /* 0x000e220000002400 */
[----:B------:R-:W-:-:S02]  /*5ba0*/  ISETP.GT.AND P2, PT, R91, 0x59, PT ;  /* 0x000000595b00780c */ /* 0x000fc40003f44270 */
[----:B--2---:R-:W-:Y:S02]  /*5bb0*/  FSEL R91, R132, -INF , P1 ;  /* 0xff800000845b7808 */ /* 0x004fe40000800000 */
[----:B------:R-:W-:Y:S02]  /*5bc0*/  FMNMX.FTZ R114, R90, R111, !PT ;  /* 0x0000006f5a727209 */ /* 0x000fe40007810000 */
[----:B---3--:R-:W-:Y:S01]  /*5bd0*/  FSEL R92, R133, -INF , P2 ;  /* 0xff800000855c7808 */ /* 0x008fe20001000000 */
[----:B------:R-:W1:Y:S01]  /*5be0*/  MUFU.TANH R137, R137 ;  /* 0x0000008900897308 */ /* 0x000e620000002400 */
[----:B------:R-:W-:Y:S01]  /*5bf0*/  FMNMX.FTZ R111, R91, R114, !PT ;  /* 0x000000725b6f7209 */ /* 0x000fe20007810000 */
[----:B------:R-:W-:Y:S01]  /*5c00*/  FMUL.FTZ R114, R118, UR7 ;  /* 0x0000000776727c20 */ /* 0x000fe20008410000 */
[----:B------:R-:W-:Y:S01]  /*5c10*/  ISETP.GT.AND P1, PT, R140, RZ, PT ;  /* 0x000000ff8c00720c */ /* 0x000fe20003f24270 */
[----:B------:R-:W-:Y:S01]  /*5c20*/  FMUL.FTZ R118, R123, UR7 ;  /* 0x000000077b767c20 */ /* 0x000fe20008410000 */
[----:B------:R-:W-:Y:S01]  /*5c30*/  FMNMX.FTZ R111, R92, R111, !PT ;  /* 0x0000006f5c6f7209 */ /* 0x000fe20007810000 */
[----:B------:R-:W-:Y:S01]  /*5c40*/  FMUL.FTZ R123, R134, UR7 ;  /* 0x00000007867b7c20 */ /* 0x000fe20008410000 */
[----:B------:R-:W-:Y:S01]  /*5c50*/  ISETP.GT.AND P2, PT, R140, 0x1, PT ;  /* 0x000000018c00780c */ /* 0x000fe20003f44270 */
[----:B------:R-:W2:Y:S01]  /*5c60*/  MUFU.TANH R139, R139 ;  /* 0x0000008b008b7308 */ /* 0x000ea20000002400 */
[----:B0-----:R-:W-:Y:S01]  /*5c70*/  FSEL R136, R136, -INF , P1 ;  /* 0xff80000088887808 */ /* 0x001fe20000800000 */
[----:B------:R-:W0:Y:S06]  /*5c80*/  SHFL.BFLY PT, R120, R111, 0x2, 0x1f ;  /* 0x0c401f006f787f89 */ /* 0x000e2c00000e0000 */
[----:B------:R-:W3:Y:S01]  /*5c90*/  MUFU.TANH R138, R138 ;  /* 0x0000008a008a7308 */ /* 0x000ee20000002400 */
[----:B-1----:R-:W-:-:S02]  /*5ca0*/  FSEL R137, R137, -INF , P2 ;  /* 0xff80000089897808 */ /* 0x002fc40001000000 */
[----:B------:R-:W-:-:S05]  /*5cb0*/  ISETP.GT.AND P2, PT, R140, 0x10, PT ;  /* 0x000000108c00780c */ /* 0x000fca0003f44270 */
[----:B------:R-:W1:Y:S01]  /*5cc0*/  MUFU.TANH R97, R97 ;  /* 0x0000006100617308 */ /* 0x000e620000002400 */
[----:B--2---:R-:W-:Y:S02]  /*5cd0*/  FSEL R139, R139, -INF , P3 ;  /* 0xff8000008b8b7808 */ /* 0x004fe40001800000 */
[----:B------:R-:W-:-:S05]  /*5ce0*/  ISETP.GT.AND P3, PT, R140, 0x11, PT ;  /* 0x000000118c00780c */ /* 0x000fca0003f64270 */
[----:B------:R-:W2:Y:S01]  /*5cf0*/  MUFU.TANH R98, R98 ;  /* 0x0000006200627308 */ /* 0x000ea20000002400 */
[----:B---3--:R-:W-:Y:S02]  /*5d00*/  FSEL R138, R138, -INF , P4 ;  /* 0xff8000008a8a7808 */ /* 0x008fe40002000000 */
[----:B0-----:R-:W-:Y:S01]  /*5d10*/  FMNMX.FTZ R115, R111, R120, !PT ;  /* 0x000000786f737209 */ /* 0x001fe20007810000 */
[----:B------:R-:W-:-:S04]  /*5d20*/  FMUL.FTZ R120, R127, UR7 ;  /* 0x000000077f787c20 */ /* 0x000fc80008410000 */
[----:B------:R-:W0:Y:S01]  /*5d30*/  SHFL.BFLY PT, R126, R115, 0x1, 0x1f ;  /* 0x0c201f00737e7f89 */ /* 0x000e2200000e0000 */
[----:B------:R-:W-:Y:S01]  /*5d40*/  MUFU.TANH R99, R99 ;  /* 0x0000006300637308 */ /* 0x000fe20000002400 */
[----:B-1----:R-:W-:Y:S02]  /*5d50*/  FSEL R111, R97, -INF , P2 ;  /* 0xff800000616f7808 */ /* 0x002fe40001000000 */
[----:B------:R-:W-:-:S05]  /*5d60*/  ISETP.GT.AND P2, PT, R140, 0x18, PT ;  /* 0x000000188c00780c */ /* 0x000fca0003f44270 */
[----:B------:R-:W1:Y:S01]  /*5d70*/  MUFU.TANH R100, R100 ;  /* 0x0000006400647308 */ /* 0x000e620000002400 */
[----:B--2---:R-:W-:Y:S02]  /*5d80*/  FSEL R98, R98, -INF , P3 ;  /* 0xff80000062627808 */ /* 0x004fe40001800000 */
[----:B------:R-:W-:-:S05]  /*5d90*/  ISETP.GT.AND P3, PT, R140, 0x19, PT ;  /* 0x000000198c00780c */ /* 0x000fca0003f64270 */
[----:B------:R-:W2:Y:S01]  /*5da0*/  MUFU.TANH R102, R102 ;  /* 0x0000006600667308 */ /* 0x000ea20000002400 */
[----:B0-----:R-:W-:-:S07]  /*5db0*/  FMNMX.FTZ R11, R115, R126, !PT ;  /* 0x0000007e730b7209 */ /* 0x001fce0007810000 */
[----:B------:R-:W0:Y:S01]  /*5dc0*/  MUFU.TANH R104, R104 ;  /* 0x0000006800687308 */ /* 0x000e220000002400 */
[----:B------:R-:W-:Y:S02]  /*5dd0*/  FMNMX.FTZ R126, R136, R13, !PT ;  /* 0x0000000d887e7209 */ /* 0x000fe40007810000 */
[C---:B------:R-:W-:Y:S01]  /*5de0*/  FSETP.NEU.FTZ.AND P1, PT, R11.reuse, -INF , PT ;  /* 0xff8000000b00780b */ /* 0x040fe20003f3d000 */
[----:B------:R-:W-:Y:S01]  /*5df0*/  FMUL.FTZ R115, R11, UR14 ;  /* 0x0000000e0b737c20 */ /* 0x000fe20008410000 */
[----:B------:R-:W-:Y:S02]  /*5e00*/  FMNMX.FTZ R126, R137, R126, !PT ;  /* 0x0000007e897e7209 */ /* 0x000fe40007810000 */
[----:B-1----:R-:W-:Y:S01]  /*5e10*/  FSEL R100, R100, -INF , P3 ;  /* 0xff80000064647808 */ /* 0x002fe20001800000 */
[----:B------:R-:W1:Y:S01]  /*5e20*/  MUFU.TANH R124, R124 ;  /* 0x0000007c007c7308 */ /* 0x000e620000002400 */
[----:B------:R-:W-:Y:S02]  /*5e30*/  FMNMX.FTZ R127, R139, R126, !PT ;  /* 0x0000007e8b7f7209 */ /* 0x000fe40007810000 */
[----:B------:R-:W-:-:S02]  /*5e40*/  FSEL R115, R115, RZ, P1 ;  /* 0x000000ff73737208 */ /* 0x000fc40000800000 */
[----:B------:R-:W-:Y:S02]  /*5e50*/  FMNMX.FTZ R126, R138, R127, !PT ;  /* 0x0000007f8a7e7209 */ /* 0x000fe40007810000 */
[----:B------:R-:W-:Y:S01]  /*5e60*/  ISETP.GT.AND P3, PT, R140, 0x21, PT ;  /* 0x000000218c00780c */ /* 0x000fe20003f64270 */
[--C-:B------:R-:W-:Y:S01]  /*5e70*/  FFMA.FTZ R97, R113, UR14, -R115.reuse ;  /* 0x0000000e71617c23 */ /* 0x100fe20008010873 */
[----:B------:R-:W-:Y:S01]  /*5e80*/  FMNMX.FTZ R127, R111, R126, !PT ;  /* 0x0000007e6f7f7209 */ /* 0x000fe20007810000 */
[--C-:B------:R-:W-:Y:S01]  /*5e90*/  FFMA.FTZ R156, R112, UR14, -R115.reuse ;  /* 0x0000000e709c7c23 */ /* 0x100fe20008010873 */
[----:B------:R-:W-:Y:S01]  /*5ea0*/  FSEL R113, R99, -INF , P2 ;  /* 0xff80000063717808 */ /* 0x000fe20001000000 */
[----:B------:R-:W3:Y:S01]  /*5eb0*/  MUFU.TANH R128, R128 ;  /* 0x0000008000807308 */ /* 0x000ee20000002400 */
[----:B------:R-:W-:Y:S01]  /*5ec0*/  FMNMX.FTZ R112, R98, R127, !PT ;  /* 0x0000007f62707209 */ /* 0x000fe20007810000 */
[--C-:B------:R-:W-:Y:S01]  /*5ed0*/  FFMA.FTZ R158, R110, UR14, -R115.reuse ;  /* 0x0000000e6e9e7c23 */ /* 0x100fe20008010873 */
[----:B------:R-:W-:Y:S01]  /*5ee0*/  ISETP.GT.AND P2, PT, R140, 0x20, PT ;  /* 0x000000208c00780c */ /* 0x000fe20003f44270 */
[--C-:B------:R-:W-:Y:S01]  /*5ef0*/  FFMA.FTZ R126, R109, UR14, -R115.reuse ;  /* 0x0000000e6d7e7c23 */ /* 0x100fe20008010873 */
[----:B------:R-:W-:Y:S01]  /*5f00*/  FMNMX.FTZ R99, R113, R112, !PT ;  /* 0x0000007071637209 */ /* 0x000fe20007810000 */
[--C-:B------:R-:W-:Y:S01]  /*5f10*/  FFMA.FTZ R152, R108, UR14, -R115.reuse ;  /* 0x0000000e6c987c23 */ /* 0x100fe20008010873 */
[----:B------:R-:W-:Y:S01]  /*5f20*/  FSEL R112, R101, -INF , P2 ;  /* 0xff80000065707808 */ /* 0x000fe20001000000 */
[----:B------:R-:W4:Y:S01]  /*5f30*/  MUFU.TANH R129, R129 ;  /* 0x0000008100817308 */ /* 0x000f220000002400 */
[----:B------:R-:W-:Y:S01]  /*5f40*/  FMNMX.FTZ R99, R100, R99, !PT ;  /* 0x0000006364637209 */ /* 0x000fe20007810000 */
[--C-:B------:R-:W-:Y:S01]  /*5f50*/  FFMA.FTZ R154, R106, UR14, -R115.reuse ;  /* 0x0000000e6a9a7c23 */ /* 0x100fe20008010873 */
[----:B------:R-:W-:Y:S01]  /*5f60*/  ISETP.GT.AND P2, PT, R140, 0x28, PT ;  /* 0x000000288c00780c */ /* 0x000fe20003f44270 */
[--C-:B------:R-:W-:Y:S01]  /*5f70*/  FFMA.FTZ R148, R103, UR14, -R115.reuse ;  /* 0x0000000e67947c23 */ /* 0x100fe20008010873 */
[----:B--2---:R-:W-:Y:S01]  /*5f80*/  FSEL R102, R102, -INF , P3 ;  /* 0xff80000066667808 */ /* 0x004fe20001800000 */
[--C-:B------:R-:W-:Y:S01]  /*5f90*/  FFMA.FTZ R150, R95, UR14, -R115.reuse ;  /* 0x0000000e5f967c23 */ /* 0x100fe20008010873 */
[----:B------:R-:W-:Y:S01]  /*5fa0*/  FMNMX.FTZ R99, R112, R99, !PT ;  /* 0x0000006370637209 */ /* 0x000fe20007810000 */
[----:B------:R-:W2:Y:S01]  /*5fb0*/  MUFU.TANH R114, R114 ;  /* 0x0000007200727308 */ /* 0x000ea20000002400 */
        /* <DEDUP_REMOVED lines=8> */
[----:B-1----:R-:W-:Y:S01]  /*6040*/  FSEL R104, R124, -INF , P3 ;  /* 0xff8000007c687808 */ /* 0x002fe20001800000 */
[--C-:B------:R-:W-:Y:S01]  /*6050*/  FFMA.FTZ R21, R88, UR14, -R115.reuse ;  /* 0x0000000e58157c23 */ /* 0x100fe20008010873 */
[----:B------:R-:W-:Y:S01]  /*6060*/  FMNMX.FTZ R101, R110, R101, !PT ;  /* 0x000000656e657209 */ /* 0x000fe20007810000 */
[--C-:B------:R-:W-:Y:S01]  /*6070*/  FFMA.FTZ R20, R89, UR14, -R115.reuse ;  /* 0x0000000e59147c23 */ /* 0x100fe20008010873 */
[----:B------:R-:W-:Y:S01]  /*6080*/  ISETP.GT.AND P3, PT, R140, 0x31, PT ;  /* 0x000000318c00780c */ /* 0x000fe20003f64270 */
[--C-:B------:R-:W-:Y:S01]  /*6090*/  FFMA.FTZ R88, R91, UR14, -R115.reuse ;  /* 0x0000000e5b587c23 */ /* 0x100fe20008010873 */
[----:B---3--:R-:W-:Y:S01]  /*60a0*/  FSEL R109, R128, -INF , P2 ;  /* 0xff800000806d7808 */ /* 0x008fe20001000000 */
        /* <DEDUP_REMOVED lines=8> */
[----:B------:R-:W3:Y:S01]  /*6130*/  MUFU.TANH R118, R118 ;  /* 0x0000007600767308 */ /* 0x000ee20000002400 */
[----:B------:R-:W-:Y:S01]  /*6140*/  ISETP.GT.AND P3, PT, R140, 0x39, PT ;  /* 0x000000398c00780c */ /* 0x000fe20003f64270 */
[--C-:B------:R-:W-:Y:S01]  /*6150*/  FFMA.FTZ R15, R15, UR14, -R115.reuse ;  /* 0x0000000e0f0f7c23 */ /* 0x100fe20008010873 */
[----:B--2---:R-:W-:Y:S01]  /*6160*/  FSEL R114, R114, -INF , P2 ;  /* 0xff80000072727808 */ /* 0x004fe20001000000 */
[--C-:B------:R-:W-:Y:S01]  /*6170*/  FFMA.FTZ R89, R90, UR14, -R115.reuse ;  /* 0x0000000e5a597c23 */ /* 0x100fe20008010873 */
[----:B------:R-:W-:Y:S01]  /*6180*/  ISETP.GT.AND P2, PT, R140, 0x40, PT ;  /* 0x000000408c00780c */ /* 0x000fe20003f44270 */
[----:B------:R-:W-:Y:S01]  /*6190*/  FFMA.FTZ R91, R92, UR14, -R115 ;  /* 0x0000000e5c5b7c23 */ /* 0x000fe20008010873 */
[----:B0-----:R-:W-:Y:S01]  /*61a0*/  FSEL R117, R117, -INF , P3 ;  /* 0xff80000075757808 */ /* 0x001fe20001800000 */
[----:B------:R0:W-:Y:S01]  /*61b0*/  MUFU.EX2 R99, R126 ;  /* 0x0000007e00637308 */ /* 0x0001e20000000800 */
[----:B------:R-:W-:-:S02]  /*61c0*/  ISETP.GT.AND P3, PT, R140, 0x41, PT ;  /* 0x000000418c00780c */ /* 0x000fc40003f64270 */
[----:B-1----:R-:W-:Y:S02]  /*61d0*/  FSEL R116, R116, -INF , P2 ;  /* 0xff80000074747808 */ /* 0x002fe40001000000 */
[----:B------:R-:W-:-:S03]  /*61e0*/  ISETP.GT.AND P2, PT, R140, 0x48, PT ;  /* 0x000000488c00780c */ /* 0x000fc60003f44270 */
[----:B------:R-:W1:Y:S01]  /*61f0*/  MUFU.TANH R119, R119 ;  /* 0x0000007700777308 */ /* 0x000e620000002400 */
[----:B0-----:R-:W-:Y:S01]  /*6200*/  FFMA.FTZ R126, R107, UR14, -R115 ;  /* 0x0000000e6b7e7c23 */ /* 0x001fe20008010873 */
[----:B------:R-:W-:Y:S02]  /*6210*/  FMNMX.FTZ R107, R108, R101, !PT ;  /* 0x000000656c6b7209 */ /* 0x000fe40007810000 */
[----:B---3--:R-:W-:Y:S02]  /*6220*/  FSEL R118, R118, -INF , P3 ;  /* 0xff80000076767808 */ /* 0x008fe40001800000 */
[----:B------:R-:W-:Y:S02]  /*6230*/  FMNMX.FTZ R124, R114, R107, !PT ;  /* 0x0000006b727c7209 */ /* 0x000fe40007810000 */
[----:B------:R-:W0:Y:S01]  /*6240*/  MUFU.TANH R120, R120 ;  /* 0x0000007800787308 */ /* 0x000e220000002400 */
[----:B------:R-:W-:Y:S02]  /*6250*/  ISETP.GT.AND P3, PT, R140, 0x49, PT ;  /* 0x000000498c00780c */ /* 0x000fe40003f64270 */
[----:B------:R-:W-:-:S04]  /*6260*/  FMNMX.FTZ R107, R117, R124, !PT ;  /* 0x0000007c756b7209 */ /* 0x000fc80007810000 */
[----:B------:R-:W-:Y:S01]  /*6270*/  FMNMX.FTZ R107, R116, R107, !PT ;  /* 0x0000006b746b7209 */ /* 0x000fe20007810000 */
[----:B------:R-:W2:Y:S01]  /*6280*/  MUFU.TANH R121, R121 ;  /* 0x0000007900797308 */ /* 0x000ea20000002400 */
[----:B-1----:R-:W-:Y:S02]  /*6290*/  FSEL R119, R119, -INF , P2 ;  /* 0xff80000077777808 */ /* 0x002fe40001000000 */
[----:B------:R-:W-:Y:S02]  /*62a0*/  FMNMX.FTZ R106, R118, R107, !PT ;  /* 0x0000006b766a7209 */ /* 0x000fe40007810000 */
[----:B------:R-:W-:Y:S02]  /*62b0*/  ISETP.GT.AND P2, PT, R140, 0x50, PT ;  /* 0x000000508c00780c */ /* 0x000fe40003f44270 */
[----:B------:R-:W-:Y:S01]  /*62c0*/  FMNMX.FTZ R107, R119, R106, !PT ;  /* 0x0000006a776b7209 */ /* 0x000fe20007810000 */
[----:B------:R-:W1:Y:S01]  /*62d0*/  MUFU.TANH R122, R122 ;  /* 0x0000007a007a7308 */ /* 0x000e620000002400 */
[----:B0-----:R-:W-:-:S02]  /*62e0*/  FSEL R120, R120, -INF , P3 ;  /* 0xff80000078787808 */ /* 0x001fc40001800000 */
[----:B------:R-:W-:Y:S02]  /*62f0*/  ISETP.GT.AND P3, PT, R140, 0x51, PT ;  /* 0x000000518c00780c */ /* 0x000fe40003f64270 */
[----:B------:R-:W-:-:S03]  /*6300*/  FMNMX.FTZ R106, R120, R107, !PT ;  /* 0x0000006b786a7209 */ /* 0x000fc60007810000 */
[----:B------:R-:W0:Y:S01]  /*6310*/  MUFU.TANH R123, R123 ;  /* 0x0000007b007b7308 */ /* 0x000e220000002400 */
[----:B--2---:R-:W-:Y:S02]  /*6320*/  FSEL R121, R121, -INF , P2 ;  /* 0xff80000079797808 */ /* 0x004fe40001000000 */
[----:B------:R-:W-:Y:S02]  /*6330*/  ISETP.GT.AND P2, PT, R140, 0x58, PT ;  /* 0x000000588c00780c */ /* 0x000fe40003f44270 */
[----:B------:R-:W-:Y:S01]  /*6340*/  FMNMX.FTZ R103, R121, R106, !PT ;  /* 0x0000006a79677209 */ /* 0x000fe20007810000 */
[--C-:B------:R-:W-:Y:S02]  /*6350*/  FFMA.FTZ R106, R96, UR14, -R115.reuse ;  /* 0x0000000e606a7c23 */ /* 0x100fe40008010873 */
[----:B------:R-:W2:Y:S01]  /*6360*/  MUFU.TANH R125, R125 ;  /* 0x0000007d007d7308 */ /* 0x000ea20000002400 */
[----:B-1----:R-:W-:Y:S02]  /*6370*/  FSEL R122, R122, -INF , P3 ;  /* 0xff8000007a7a7808 */ /* 0x002fe40001800000 */
[----:B------:R-:W-:Y:S01]  /*6380*/  ISETP.GT.AND P3, PT, R140, 0x59, PT ;  /* 0x000000598c00780c */ /* 0x000fe20003f64270 */
[----:B------:R-:W-:Y:S01]  /*6390*/  FFMA.FTZ R140, R10, UR14, -R115 ;  /* 0x0000000e0a8c7c23 */ /* 0x000fe20008010873 */
[----:B------:R-:W-:-:S03]  /*63a0*/  FMNMX.FTZ R96, R122, R103, !PT ;  /* 0x000000677a607209 */ /* 0x000fc60007810000 */
[----:B------:R-:W-:Y:S01]  /*63b0*/  MUFU.EX2 R97, R97 ;  /* 0x0000006100617308 */ /* 0x000fe20000000800 */
[----:B0-----:R-:W-:-:S04]  /*63c0*/  FSEL R123, R123, -INF , P2 ;  /* 0xff8000007b7b7808 */ /* 0x001fc80001000000 */
[----:B------:R-:W-:-:S03]  /*63d0*/  FMNMX.FTZ R96, R123, R96, !PT ;  /* 0x000000607b607209 */ /* 0x000fc60007810000 */
[----:B------:R-:W-:Y:S01]  /*63e0*/  MUFU.EX2 R156, R156 ;  /* 0x0000009c009c7308 */ /* 0x000fe20000000800 */
[----:B--2---:R-:W-:-:S04]  /*63f0*/  FSEL R125, R125, -INF , P3 ;  /* 0xff8000007d7d7808 */ /* 0x004fc80001800000 */
[----:B------:R-:W-:-:S03]  /*6400*/  FMNMX.FTZ R96, R125, R96, !PT ;  /* 0x000000607d607209 */ /* 0x000fc60007810000 */
[----:B------:R-:W-:Y:S02]  /*6410*/  MUFU.EX2 R158, R158 ;  /* 0x0000009e009e7308 */ /* 0x000fe40000000800 */
[----:B------:R-:W0:Y:S06]  /*6420*/  SHFL.BFLY PT, R107, R96, 0x2, 0x1f ;  /* 0x0c401f00606b7f89 */ /* 0x000e2c00000e0000 */
[----:B------:R-:W-:Y:S08]  /*6430*/  MUFU.EX2 R152, R152 ;  /* 0x0000009800987308 */ /* 0x000ff00000000800 */
[----:B------:R-:W-:Y:S08]  /*6440*/  MUFU.EX2 R101, R126 ;  /* 0x0000007e00657308 */ /* 0x000ff00000000800 */
[----:B------:R-:W-:Y:S01]  /*6450*/  MUFU.EX2 R154, R154 ;  /* 0x0000009a009a7308 */ /* 0x000fe20000000800 */
[----:B0-----:R-:W-:Y:S01]  /*6460*/  FMNMX.FTZ R0, R96, R107, !PT ;  /* 0x0000006b60007209 */ /* 0x001fe20007810000 */
[----:B------:R-:W-:-:S04]  /*6470*/  FFMA.FTZ R107, R12, UR14, -R115 ;  /* 0x0000000e0c6b7c23 */ /* 0x000fc80008010873 */
[----:B------:R-:W0:Y:S02]  /*6480*/  SHFL.BFLY PT, R127, R0, 0x1, 0x1f ;  /* 0x0c201f00007f7f89 */ /* 0x000e2400000e0000 */
[----:B------:R-:W-:Y:S08]  /*6490*/  MUFU.EX2 R105, R105 ;  /* 0x0000006900697308 */ /* 0x000ff00000000800 */
[----:B------:R-:W-:Y:S08]  /*64a0*/  MUFU.EX2 R148, R148 ;  /* 0x0000009400947308 */ /* 0x000ff00000000800 */
[----:B------:R-:W-:Y:S01]  /*64b0*/  MUFU.EX2 R103, R106 ;  /* 0x0000006a00677308 */ /* 0x000fe20000000800 */
[----:B0-----:R-:W-:-:S07]  /*64c0*/  FMNMX.FTZ R12, R0, R127, !PT ;  /* 0x0000007f000c7209 */ /* 0x001fce0007810000 */
[----:B------:R-:W-:Y:S01]  /*64d0*/  MUFU.EX2 R150, R150 ;  /* 0x0000009600967308 */ /* 0x000fe20000000800 */
[C---:B------:R-:W-:Y:S01]  /*64e0*/  FSETP.NEU.FTZ.AND P2, PT, R12.reuse, -INF , PT ;  /* 0xff8000000c00780b */ /* 0x040fe20003f5d000 */
[----:B------:R-:W-:-:S06]  /*64f0*/  FMUL.FTZ R0, R12, UR14 ;  /* 0x0000000e0c007c20 */ /* 0x000fcc0008410000 */
[----:B------:R-:W-:Y:S01]  /*6500*/  MUFU.EX2 R93, R93 ;  /* 0x0000005d005d7308 */ /* 0x000fe20000000800 */
[----:B------:R-:W-:Y:S02]  /*6510*/  FSEL R115, R0, RZ, P2 ;  /* 0x000000ff00737208 */ /* 0x000fe40001000000 */
[----:B------:R-:W-:-:S03]  /*6520*/  FSEL R0, R12, RZ, P2 ;  /* 0x000000ff0c007208 */ /* 0x000fc60001000000 */
[----:B------:R-:W-:Y:S01]  /*6530*/  FFMA.FTZ R153, R111, UR14, -R115 ;  /* 0x0000000e6f997c23 */ /* 0x000fe20008010873 */
[----:B------:R-:W-:Y:S01]  /*6540*/  FSEL R111, R11, RZ, P1 ;  /* 0x000000ff0b6f7208 */ /* 0x000fe20000800000 */
[----:B------:R-:W-:Y:S01]  /*6550*/  FADD.FTZ R0, -R0, R13 ;  /* 0x0000000d00007221 */ /* 0x000fe20000010100 */
[--C-:B------:R-:W-:Y:S01]  /*6560*/  FFMA.FTZ R157, R136, UR14, -R115.reuse ;  /* 0x0000000e889d7c23 */ /* 0x100fe20008010873 */
[--C-:B------:R-:W-:Y:S01]  /*6570*/  FFMA.FTZ R90, R137, UR14, -R115.reuse ;  /* 0x0000000e895a7c23 */ /* 0x100fe20008010873 */
[--C-:B------:R-:W-:Y:S01]  /*6580*/  FFMA.FTZ R159, R139, UR14, -R115.reuse ;  /* 0x0000000e8b9f7c23 */ /* 0x100fe20008010873 */
[----:B------:R-:W-:Y:S01]  /*6590*/  FADD.FTZ R111, -R111, R14 ;  /* 0x0000000e6f6f7221 */ /* 0x000fe20000010100 */
[----:B------:R-:W-:Y:S01]  /*65a0*/  FMUL.FTZ R0, R0, UR14 ;  /* 0x0000000e00007c20 */ /* 0x000fe20008410000 */
[--C-:B------:R-:W-:Y:S01]  /*65b0*/  FFMA.FTZ R92, R138, UR14, -R115.reuse ;  /* 0x0000000e8a5c7c23 */ /* 0x100fe20008010873 */
[----:B------:R-:W-:Y:S01]  /*65c0*/  MUFU.EX2 R157, R157 ;  /* 0x0000009d009d7308 */ /* 0x000fe20000000800 */
[----:B------:R-:W-:Y:S01]  /*65d0*/  FMUL.FTZ R111, R111, UR14 ;  /* 0x0000000e6f6f7c20 */ /* 0x000fe20008410000 */
[--C-:B------:R-:W-:Y:S01]  /*65e0*/  FFMA.FTZ R94, R98, UR14, -R115.reuse ;  /* 0x0000000e625e7c23 */ /* 0x100fe20008010873 */
[--C-:B------:R-:W-:Y:S01]  /*65f0*/  FFMA.FTZ R155, R113, UR14, -R115.reuse ;  /* 0x0000000e719b7c23 */ /* 0x100fe20008010873 */
[--C-:B------:R-:W-:Y:S01]  /*6600*/  FFMA.FTZ R96, R100, UR14, -R115.reuse ;  /* 0x0000000e64607c23 */ /* 0x100fe20008010873 */
[--C-:B------:R-:W-:Y:S01]  /*6610*/  FFMA.FTZ R14, R104, UR14, -R115.reuse ;  /* 0x0000000e680e7c23 */ /* 0x100fe20008010873 */
[--C-:B------:R-:W-:Y:S01]  /*6620*/  FFMA.FTZ R149, R112, UR14, -R115.reuse ;  /* 0x0000000e70957c23 */ /* 0x100fe20008010873 */
[--C-:B------:R-:W-:Y:S01]  /*6630*/  FFMA.FTZ R98, R102, UR14, -R115.reuse ;  /* 0x0000000e66627c23 */ /* 0x100fe20008010873 */
[----:B------:R-:W0:Y:S01]  /*6640*/  MUFU.EX2 R10, R111 ;  /* 0x0000006f000a7308 */ /* 0x000e220000000800 */
[--C-:B------:R-:W-:Y:S01]  /*6650*/  FFMA.FTZ R151, R110, UR14, -R115.reuse ;  /* 0x0000000e6e977c23 */ /* 0x100fe20008010873 */
        /* <DEDUP_REMOVED lines=9> */
[----:B------:R-:W-:-:S05]  /*66f0*/  FFMA.FTZ R123, R123, UR14, -R115 ;  /* 0x0000000e7b7b7c23 */ /* 0x000fca0008010873 */
        /* <DEDUP_REMOVED lines=8> */
[----:B------:R-:W-:-:S04]  /*6780*/  FADD.FTZ R13, R99, R104 ;  /* 0x00000068630d7221 */ /* 0x000fc80000010000 */
[----:B------:R-:W-:Y:S02]  /*6790*/  FADD.FTZ R104, R152, R13 ;  /* 0x0000000d98687221 */ /* 0x000fe40000010000 */
[----:B------:R-:W2:Y:S01]  /*67a0*/  MUFU.EX2 R153, R153 ;  /* 0x0000009900997308 */ /* 0x000ea20000000800 */
[----:B0-----:R-:W-:Y:S01]  /*67b0*/  FADD.FTZ R9, R159, R8 ;  /* 0x000000089f097221 */ /* 0x001fe20000010000 */
[----:B------:R-:W-:Y:S01]  /*67c0*/  FADD.FTZ R13, R101, R104 ;  /* 0x00000068650d7221 */ /* 0x000fe20000010000 */
[----:B------:R-:W-:-:S03]  /*67d0*/  FFMA.FTZ R104, R118, UR14, -R115 ;  /* 0x0000000e76687c23 */ /* 0x000fc60008010873 */
[----:B------:R-:W-:Y:S02]  /*67e0*/  FADD.FTZ R106, R154, R13 ;  /* 0x0000000d9a6a7221 */ /* 0x000fe40000010000 */
[----:B------:R-:W0:Y:S01]  /*67f0*/  MUFU.EX2 R94, R94 ;  /* 0x0000005e005e7308 */ /* 0x000e220000000800 */
[----:B-1----:R-:W-:Y:S01]  /*6800*/  FADD.FTZ R8, R92, R9 ;  /* 0x000000095c087221 */ /* 0x002fe20000010000 */
[----:B------:R-:W-:-:S04]  /*6810*/  FADD.FTZ R13, R105, R106 ;  /* 0x0000006a690d7221 */ /* 0x000fc80000010000 */
[----:B------:R-:W-:Y:S02]  /*6820*/  FADD.FTZ R106, R148, R13 ;  /* 0x0000000d946a7221 */ /* 0x000fe40000010000 */
[----:B------:R-:W1:Y:S01]  /*6830*/  MUFU.EX2 R155, R155 ;  /* 0x0000009b009b7308 */ /* 0x000e620000000800 */
[----:B--2---:R-:W-:Y:S01]  /*6840*/  FADD.FTZ R9, R153, R8 ;  /* 0x0000000899097221 */ /* 0x004fe20000010000 */
[----:B------:R-:W-:Y:S01]  /*6850*/  FADD.FTZ R13, R103, R106 ;  /* 0x0000006a670d7221 */ /* 0x000fe20000010000 */
[--C-:B------:R-:W-:Y:S01]  /*6860*/  FFMA.FTZ R106, R120, UR14, -R115.reuse ;  /* 0x0000000e786a7c23 */ /* 0x100fe20008010873 */
[----:B------:R-:W-:Y:S02]  /*6870*/  FFMA.FTZ R115, R125, UR14, -R115 ;  /* 0x0000000e7d737c23 */ /* 0x000fe40008010873 */
        /* <DEDUP_REMOVED lines=64> */
.L_x_2395:
[----:B------:R-:W0:Y:S01]  /*6c80*/  S2UR UR5, SR_CgaCtaId ;  /* 0x00000000000579c3 */ /* 0x000e220000008800 */
[----:B------:R-:W-:Y:S01]  /*6c90*/  UISETP.GT.AND UP0, UPT, UR4, UR10, UPT ;  /* 0x0000000a0400728c */ /* 0x000fe2000bf04270 */
[----:B------:R-:W-:Y:S01]  /*6ca0*/  F2FP.BF16.F32.PACK_AB R151, R14, R151 ;  /* 0x000000970e97723e */ /* 0x000fe200000010ff */
[----:B------:R-:W-:Y:S01]  /*6cb0*/  UIADD3 UR9, UR9, 0x2a860, URZ ;  /* 0x0002a86009097890 */ /* 0x000fe2000fffe03f */
[----:B------:R-:W-:Y:S01]  /*6cc0*/  F2FP.BF16.F32.PACK_AB R156, R156, R97 ;  /* 0x000000619c9c723e */ /* 0x000fe200000010ff */
[----:B------:R-:W-:Y:S01]  /*6cd0*/  UIADD3 UR4, UR4, -0x1, URZ ;  /* 0xffffffff04047890 */ /* 0x000fe2000fffe03f */
[----:B------:R-:W-:Y:S01]  /*6ce0*/  F2FP.BF16.F32.PACK_AB R157, R90, R157 ;  /* 0x0000009d5a9d723e */ /* 0x000fe200000010ff */
[----:B------:R-:W-:Y:S01]  /*6cf0*/  UMOV UR6, UR39 ;  /* 0x0000002700067c82 */ /* 0x000fe20008000000 */
[----:B------:R-:W-:Y:S01]  /*6d00*/  PLOP3.LUT P1, PT, PT, PT, UP0, 0x80, 0x0 ;  /* 0x000000000000781c */ /* 0x000fe20003f2f008 */
        /* <DEDUP_REMOVED lines=27> */
.L_x_2385:
[----:B------:R-:W-:-:S06]  /*6ec0*/  UISETP.GE.AND UP0, UPT, UR4, UR60, UPT ;  /* 0x0000003c0400728c */ /* 0x000fcc000bf06270 */
[----:B------:R-:W-:-:S13]  /*6ed0*/  PLOP3.LUT P1, PT, PT, PT, UP0, 0x80, 0x0 ;  /* 0x000000000000781c */ /* 0x000fda0003f2f008 */
[----:B------:R-:W-:Y:S05]  /*6ee0*/  @!P1 BRA `(.L_x_2397) ;  /* 0x0000002000c09947 */ /* 0x000fea0003800000 */
[----:B------:R-:W-:Y:S01]  /*6ef0*/  IMAD.MOV.U32 R13, RZ, RZ, R12 ;  /* 0x000000ffff0d7224 */ /* 0x000fe200078e000c */
[----:B------:R-:W-:Y:S01]  /*6f00*/  UMOV UR5, UR38 ;  /* 0x0000002600057c82 */ /* 0x000fe20008000000 */
[----:B------:R-:W-:Y:S01]  /*6f10*/  IMAD.MOV.U32 R14, RZ, RZ, R11 ;  /* 0x000000ffff0e7224 */ /* 0x000fe200078e000b */
[----:B------:R-:W-:Y:S01]  /*6f20*/  UMOV UR6, UR39 ;  /* 0x0000002700067c82 */ /* 0x000fe20008000000 */
[----:B------:R-:W-:Y:S01]  /*6f30*/  ULDC UR7, c[0x0][0x9d8] ;  /* 0x0002760000077ab9 */ /* 0x000fe20000000800 */
[----:B------:R-:W-:-:S05]  /*6f40*/  ULDC UR10, c[0x0][0x988] ;  /* 0x00026200000a7ab9 */ /* 0x000fca0000000800 */
.L_x_2408:
[----:B------:R-:W-:-:S04]  /*6f50*/  UIADD3 UR9, UR6, 0x1, URZ ;  /* 0x0000000106097890 */ /* 0x000fc8000fffe03f */
[----:B------:R-:W-:-:S04]  /*6f60*/  UISETP.NE.AND UP0, UPT, UR9, 0x2, UPT ;  /* 0x000000020900788c */ /* 0x000fc8000bf05270 */
[----:B------:R-:W-:Y:S02]  /*6f70*/  USEL UR9, UR9, URZ, UP0 ;  /* 0x0000003f09097287 */ /* 0x000fe40008000000 */
[----:B------:R-:W-:-:S04]  /*6f80*/  USEL UR38, URZ, 0x1, UP0 ;  /* 0x000000013f267887 */ /* 0x000fc80008000000 */
[----:B------:R-:W-:Y:S01]  /*6f90*/  ULOP3.LUT UR38, UR5, UR38, URZ, 0x3c, !UPT ;  /* 0x0000002605267292 */ /* 0x000fe2000f8e3c3f */
[----:B------:R-:W-:Y:S01]  /*6fa0*/  UMOV UR39, UR9 ;  /* 0x0000000900277c82 */ /* 0x000fe20008000000 */
[----:B------:R-:W-:Y:S10]  /*6fb0*/  @!P0 BRA `(.L_x_2398) ;  /* 0x0000000000048947 */ /* 0x000ff40003800000 */
[----:B------:R-:W-:Y:S01]  /*6fc0*/  BPT.TRAP 0x1 ;  /* 0x000000040000795c */ /* 0x000fe20000300000 */
.L_x_2398:
[----:B------:R-:W-:Y:S01]  /*6fd0*/  ULEA UR8, UR39, UR40, 0x3 ;  /* 0x0000002827087291 */ /* 0x000fe2000f8e183f */
[----:B------:R-:W-:-:S05]  /*6fe0*/  IMAD.U32 R11, RZ, RZ, UR38 ;  /* 0x00000026ff0b7e24 */ /* 0x000fca000f8e00ff */
[----:B------:R-:W-:-:S04]  /*6ff0*/  SHF.L.U32 R11, R11, 0x1f, RZ ;  /* 0x0000001f0b0b7819 */ /* 0x000fc800000006ff */
[----:B------:R0:W1:Y:S01]  /*7000*/  SYNCS.PHASECHK.TRANS64.TRYWAIT P1, [UR8+0x2a830], R11 ;  /* 0x02a8300bff0075a7 */ /* 0x0000620008020148 */
[----:B------:R-:W-:Y:S05]  /*7010*/  @!P0 BRA `(.L_x_2399) ;  /* 0x0000000000048947 */ /* 0x000fea0003800000 */
[----:B------:R-:W-:Y:S01]  /*7020*/  BPT.TRAP 0x1 ;  /* 0x000000040000795c */ /* 0x000fe20000300000 */
.L_x_2399:
[----:B-1----:R-:W-:Y:S05]  /*7030*/  @P1 BRA `(.L_x_2400) ;  /* 0x0000000000081947 */ /* 0x002fea0003800000 */
[----:B------:R-:W1:Y:S02]  /*7040*/  SYNCS.PHASECHK.TRANS64.TRYWAIT P1, [UR8+0x2a830], R11 ;  /* 0x02a8300bff0075a7 */ /* 0x000e640008020148 */
[----:B-1----:R-:W-:Y:S05]  /*7050*/  @!P1 BRA `(.L_x_2401) ;  /* 0x000000c000e49947 */ /* 0x002fea0003800000 */
.L_x_2400:
        /* <DEDUP_REMOVED lines=143> */
.L_x_2402:
[----:B------:R-:W-:Y:S01]  /*7950*/  ULEA UR8, UR6, UR40, 0x3 ;  /* 0x0000002806087291 */ /* 0x000fe2000f8e183f */
[----:B------:R-:W-:-:S04]  /*7960*/  MOV R0, UR5 ;  /* 0x0000000500007c02 */ /* 0x000fc80008000f00 */
[----:B------:R-:W-:-:S04]  /*7970*/  SHF.L.U32 R0, R0, 0x1f, RZ ;  /* 0x0000001f00007819 */ /* 0x000fc800000006ff */
[----:B------:R2:W3:Y:S01]  /*7980*/  SYNCS.PHASECHK.TRANS64.TRYWAIT P1, [UR8+0x2a850], R0 ;  /* 0x02a85000ff0075a7 */ /* 0x0004e20008020148 */
[----:B------:R-:W-:Y:S05]  /*7990*/  @!P0 BRA `(.L_x_2403) ;  /* 0x0000000000048947 */ /* 0x000fea0003800000 */
[----:B------:R-:W-:Y:S01]  /*79a0*/  BPT.TRAP 0x1 ;  /* 0x000000040000795c */ /* 0x000fe20000300000 */
.L_x_2403:
[----:B---3--:R-:W-:Y:S05]  /*79b0*/  @P1 BRA `(.L_x_2404) ;  /* 0x0000000000081947 */ /* 0x008fea0003800000 */
[----:B------:R-:W3:Y:S02]  /*79c0*/  SYNCS.PHASECHK.TRANS64.TRYWAIT P1, [UR8+0x2a850], R0 ;  /* 0x02a85000ff0075a7 */ /* 0x000ee40008020148 */
[----:B---3--:R-:W-:Y:S05]  /*79d0*/  @!P1 BRA `(.L_x_2405) ;  /* 0x000000b8009c9947 */ /* 0x008fea0003800000 */
.L_x_2404:
        /* <DEDUP_REMOVED lines=37> */
.L_x_2406:
        /* <DEDUP_REMOVED lines=58> */
[----:B------:R-:W-:Y:S01]  /*7fd0*/  UMOV UR14, UR10 ;  /* 0x0000000a000e7c82 */ /* 0x000fe20008000000 */
[----:B------:R-:W1:Y:S01]  /*7fe0*/  S2UR UR6, SR_CgaCtaId ;  /* 0x00000000000679c3 */ /* 0x000e620000008800 */
[----:B------:R-:W-:-:S02]  /*7ff0*/  ULEA UR5, UR9, UR40, 0x3 ;  /* 0x0000002809057291 */ /* 0x000fc4000f8e183f */
[----:B------:R-:W3:Y:S01]  /*8000*/  MUFU.TANH R88, R88 ;  /* 0x0000005800587308 */ /* 0x000ee20000002400 */
[----:B--2---:R-:W-:Y:S01]  /*8010*/  FMNMX.FTZ R11, R21, R0, !PT ;  /* 0x00000000150b7209 */ /* 0x004fe20007810000 */
[----:B------:R-:W-:-:S06]  /*8020*/  UIADD3 UR5, UR5, 0x2a840, URZ ;  /* 0x0002a84005057890 */ /* 0x000fcc000fffe03f */
[----:B------:R-:W2:Y:S01]  /*8030*/  MUFU.TANH R140, R140 ;  /* 0x0000008c008c7308 */ /* 0x000ea20000002400 */
[----:B0-----:R-:W-:-:S07]  /*8040*/  FMNMX.FTZ R111, R139, R10, !PT ;  /* 0x0000000a8b6f7209 */ /* 0x001fce0007810000 */
[----:B------:R-:W0:Y:S01]  /*8050*/  MUFU.TANH R89, R89 ;  /* 0x0000005900597308 */ /* 0x000e220000002400 */
[----:B---3--:R-:W-:Y:S01]  /*8060*/  FMNMX.FTZ R0, R88, R11, !PT ;  /* 0x0000000b58007209 */ /* 0x008fe20007810000 */
[----:B-1----:R-:W-:-:S06]  /*8070*/  UPRMT UR5, UR6, 0x654, UR5 ;  /* 0x0000065406057896 */ /* 0x002fcc0008000005 */
[----:B------:R-:W1:Y:S01]  /*8080*/  MUFU.TANH R141, R141 ;  /* 0x0000008d008d7308 */ /* 0x000e620000002400 */
[----:B--2---:R-:W-:Y:S02]  /*8090*/  FMNMX.FTZ R10, R140, R111, !PT ;  /* 0x0000006f8c0a7209 */ /* 0x004fe40007810000 */
        /* <DEDUP_REMOVED lines=25> */
[----:B------:R-:W-:-:S06]  /*8230*/  FMUL.FTZ R111, R131, UR7 ;  /* 0x00000007836f7c20 */ /* 0x000fcc0008410000 */
        /* <DEDUP_REMOVED lines=31> */
[----:B0-----:R-:W-:Y:S01]  /*8430*/  FMNMX.FTZ R10, R116, R121, !PT ;  /* 0x00000079740a7209 */ /* 0x001fe20007810000 */
[----:B------:R-:W-:-:S06]  /*8440*/  FMUL.FTZ R121, R135, UR7 ;  /* 0x0000000787797c20 */ /* 0x000fcc0008410000 */
        /* <DEDUP_REMOVED lines=20> */
[----:B---3--:R-:W-:-:S05]  /*8590*/  FMNMX.FTZ R10, R121, R10, !PT ;  /* 0x0000000a790a7209 */ /* 0x008fca0007810000 */
[----:B------:R-:W0:Y:S01]  /*85a0*/  SHFL.BFLY PT, R125, R10, 0x2, 0x1f ;  /* 0x0c401f000a7d7f89 */ /* 0x000e2200000e0000 */
[----:B--2---:R-:W-:-:S05]  /*85b0*/  FMNMX.FTZ R124, R0, R11, !PT ;  /* 0x0000000b007c7209 */ /* 0x004fca0007810000 */
[----:B------:R-:W1:Y:S01]  /*85c0*/  SHFL.BFLY PT, R11, R124, 0x1, 0x1f ;  /* 0x0c201f007c0b7f89 */ /* 0x000e6200000e0000 */
[----:B0-----:R-:W-:-:S05]  /*85d0*/  FMNMX.FTZ R125, R10, R125, !PT ;  /* 0x0000007d0a7d7209 */ /* 0x001fca0007810000 */
[----:B------:R-:W0:Y:S01]  /*85e0*/  SHFL.BFLY PT, R12, R125, 0x1, 0x1f ;  /* 0x0c201f007d0c7f89 */ /* 0x000e2200000e0000 */
[----:B-1----:R-:W-:-:S05]  /*85f0*/  FMNMX.FTZ R11, R124, R11, !PT ;  /* 0x0000000b7c0b7209 */ /* 0x002fca0007810000 */
[C---:B------:R-:W-:Y:S01]  /*8600*/  FADD.FTZ R14, -R11.reuse, R14 ;  /* 0x0000000e0b0e7221 */ /* 0x040fe20000010100 */
[----:B------:R-:W-:-:S03]  /*8610*/  FMUL.FTZ R126, R11, UR14 ;  /* 0x0000000e0b7e7c20 */ /* 0x000fc60008410000 */
[----:B------:R-:W-:Y:S01]  /*8620*/  FMUL.FTZ R14, R14, UR14 ;  /* 0x0000000e0e0e7c20 */ /* 0x000fe20008410000 */
[--C-:B------:R-:W-:Y:S01]  /*8630*/  FFMA.FTZ R156, R136, UR14, -R126.reuse ;  /* 0x0000000e889c7c23 */ /* 0x100fe2000801087e */
[--C-:B------:R-:W-:Y:S01]  /*8640*/  FFMA.FTZ R158, R138, UR14, -R126.reuse ;  /* 0x0000000e8a9e7c23 */ /* 0x100fe2000801087e */
[--C-:B------:R-:W-:Y:S01]  /*8650*/  FFMA.FTZ R152, R140, UR14, -R126.reuse ;  /* 0x0000000e8c987c23 */ /* 0x100fe2000801087e */
[----:B------:R1:W-:Y:S01]  /*8660*/  MUFU.EX2 R10, R14 ;  /* 0x0000000e000a7308 */ /* 0x0003e20000000800 */
[--C-:B------:R-:W-:Y:S01]  /*8670*/  FFMA.FTZ R127, R141, UR14, -R126.reuse ;  /* 0x0000000e8d7f7c23 */ /* 0x100fe2000801087e */
        /* <DEDUP_REMOVED lines=8> */
[----:B0-----:R-:W-:Y:S01]  /*8700*/  FMNMX.FTZ R12, R125, R12, !PT ;  /* 0x0000000c7d0c7209 */ /* 0x001fe20007810000 */
[--C-:B------:R-:W-:Y:S01]  /*8710*/  FFMA.FTZ R125, R139, UR14, -R126.reuse ;  /* 0x0000000e8b7d7c23 */ /* 0x100fe2000801087e */
[--C-:B------:R-:W-:Y:S01]  /*8720*/  FFMA.FTZ R109, R109, UR14, -R126.reuse ;  /* 0x0000000e6d6d7c23 */ /* 0x100fe2000801087e */
[--C-:B------:R-:W-:Y:S01]  /*8730*/  FFMA.FTZ R146, R112, UR14, -R126.reuse ;  /* 0x0000000e70927c23 */ /* 0x100fe2000801087e */
[--C-:B------:R-:W-:Y:S01]  /*8740*/  FFMA.FTZ R113, R113, UR14, -R126.reuse ;  /* 0x0000000e71717c23 */ /* 0x100fe2000801087e */
[C---:B------:R-:W-:Y:S01]  /*8750*/  FADD.FTZ R0, -R12.reuse, R13 ;  /* 0x0000000d0c007221 */ /* 0x040fe20000010100 */
[----:B-1----:R-:W-:Y:S01]  /*8760*/  FMUL.FTZ R14, R12, UR14 ;  /* 0x0000000e0c0e7c20 */ /* 0x002fe20008410000 */
[----:B------:R-:W-:Y:S01]  /*8770*/  FFMA.FTZ R13, R137, UR14, -R126 ;  /* 0x0000000e890d7c23 */ /* 0x000fe2000801087e */
        /* <DEDUP_REMOVED lines=19> */
[----:B------:R-:W-:Y:S01]  /*88b0*/  FFMA.FTZ R100, R100, UR14, -R14 ;  /* 0x0000000e64647c23 */ /* 0x000fe2000801080e */
[----:B------:R-:W-:Y:S01]  /*88c0*/  FFMA.FTZ R140, R114, UR14, -R126 ;  /* 0x0000000e728c7c23 */ /* 0x000fe2000801087e */
[----:B------:R-:W-:Y:S01]  /*88d0*/  FFMA.FTZ R141, R101, UR14, -R14 ;  /* 0x0000000e658d7c23 */ /* 0x000fe2000801080e */
[----:B------:R-:W-:Y:S01]  /*88e0*/  FFMA.FTZ R115, R115, UR14, -R126 ;  /* 0x0000000e73737c23 */ /* 0x000fe2000801087e */
[----:B------:R-:W-:Y:S01]  /*88f0*/  FFMA.FTZ R102, R102, UR14, -R14 ;  /* 0x0000000e66667c23 */ /* 0x000fe2000801080e */
[----:B------:R-:W1:Y:S01]  /*8900*/  MUFU.EX2 R157, R157 ;  /* 0x0000009d009d7308 */ /* 0x000e620000000800 */
[----:B0-----:R-:W-:Y:S01]  /*8910*/  FFMA.FTZ R9, R10, R9, R13 ;  /* 0x000000090a097223 */ /* 0x001fe2000001000d */
[----:B------:R-:W-:Y:S01]  /*8920*/  FFMA.FTZ R142, R116, UR14, -R126 ;  /* 0x0000000e748e7c23 */ /* 0x000fe2000801087e */
[----:B------:R-:W-:Y:S01]  /*8930*/  FFMA.FTZ R143, R103, UR14, -R14 ;  /* 0x0000000e678f7c23 */ /* 0x000fe2000801080e */
[----:B------:R-:W-:Y:S01]  /*8940*/  FFMA.FTZ R117, R117, UR14, -R126 ;  /* 0x0000000e75757c23 */ /* 0x000fe2000801087e */
[----:B------:R-:W-:Y:S01]  /*8950*/  FADD.FTZ R9, R156, R9 ;  /* 0x000000099c097221 */ /* 0x000fe20000010000 */
[----:B------:R-:W-:Y:S01]  /*8960*/  FFMA.FTZ R104, R104, UR14, -R14 ;  /* 0x0000000e68687c23 */ /* 0x000fe2000801080e */
[----:B------:R-:W-:Y:S01]  /*8970*/  FFMA.FTZ R136, R118, UR14, -R126 ;  /* 0x0000000e76887c23 */ /* 0x000fe2000801087e */
[----:B------:R-:W0:Y:S01]  /*8980*/  MUFU.EX2 R20, R20 ;  /* 0x0000001400147308 */ /* 0x000e220000000800 */
[----:B------:R-:W-:Y:S01]  /*8990*/  FADD.FTZ R106, R158, R9 ;  /* 0x000000099e6a7221 */ /* 0x000fe20000010000 */
[----:B------:R-:W-:Y:S01]  /*89a0*/  FFMA.FTZ R110, R110, UR14, -R14 ;  /* 0x0000000e6e6e7c23 */ /* 0x000fe2000801080e */
[----:B------:R-:W-:Y:S01]  /*89b0*/  FFMA.FTZ R119, R119, UR14, -R126 ;  /* 0x0000000e77777c23 */ /* 0x000fe2000801087e */
[----:B------:R-:W-:Y:S01]  /*89c0*/  FFMA.FTZ R111, R111, UR14, -R14 ;  /* 0x0000000e6f6f7c23 */ /* 0x000fe2000801080e */
[----:B------:R-:W-:Y:S01]  /*89d0*/  FFMA.FTZ R138, R122, UR14, -R126 ;  /* 0x0000000e7a8a7c23 */ /* 0x000fe2000801087e */
[----:B------:R-:W-:Y:S01]  /*89e0*/  FFMA.FTZ R120, R120, UR14, -R14 ;  /* 0x0000000e78787c23 */ /* 0x000fe2000801080e */
[----:B------:R-:W-:Y:S01]  /*89f0*/  FFMA.FTZ R123, R123, UR14, -R126 ;  /* 0x0000000e7b7b7c23 */ /* 0x000fe2000801087e */
[----:B------:R-:W2:Y:S01]  /*8a00*/  MUFU.EX2 R159, R159 ;  /* 0x0000009f009f7308 */ /* 0x000ea20000000800 */
[----:B-1----:R-:W-:Y:S01]  /*8a10*/  FFMA.FTZ R15, R0, R8, R157 ;  /* 0x00000008000f7223 */ /* 0x002fe2000001009d */
[----:B------:R-:W-:-:S06]  /*8a20*/  FFMA.FTZ R14, R121, UR14, -R14 ;  /* 0x0000000e790e7c23 */ /* 0x000fcc000801080e */
        /* <DEDUP_REMOVED lines=88> */
.L_x_2407:
        /* <DEDUP_REMOVED lines=36> */
.L_x_2397:
        /* <DEDUP_REMOVED lines=67> */
.L_x_2409:
[----:B------:R-:W-:Y:S01]  /*9620*/  ULEA UR5, UR39, UR40, 0x3 ;  /* 0x0000002827057291 */ /* 0x000fe2000f8e183f */
[----:B------:R-:W-:-:S05]  /*9630*/  IMAD.U32 R0, RZ, RZ, UR38 ;  /* 0x00000026ff007e24 */ /* 0x000fca000f8e00ff */
[----:B------:R-:W-:-:S04]  /*9640*/  SHF.L.U32 R0, R0, 0x1f, RZ ;  /* 0x0000001f00007819 */ /* 0x000fc800000006ff */
[----:B------:R0:W1:Y:S01]  /*9650*/  SYNCS.PHASECHK.TRANS64.TRYWAIT P1, [UR5+0x2a850], R0 ;  /* 0x02a85000ff0075a7 */ /* 0x0000620008020145 */
[----:B------:R-:W-:Y:S05]  /*9660*/  @!P0 BRA `(.L_x_2410) ;  /* 0x0000000000048947 */ /* 0x000fea0003800000 */
[----:B------:R-:W-:Y:S01]  /*9670*/  BPT.TRAP 0x1 ;  /* 0x000000040000795c */ /* 0x000fe20000300000 */
.L_x_2410:
[----:B-1----:R-:W-:Y:S05]  /*9680*/  @P1 BRA `(.L_x_2411) ;  /* 0x0000000000081947 */ /* 0x002fea0003800000 */
[----:B------:R-:W1:Y:S02]  /*9690*/  SYNCS.PHASECHK.TRANS64.TRYWAIT P1, [UR5+0x2a850], R0 ;  /* 0x02a85000ff0075a7 */ /* 0x000e640008020145 */
[----:B-1----:R-:W-:Y:S05]  /*96a0*/  @!P1 BRA `(.L_x_2412) ;  /* 0x0000009c00809947 */ /* 0x002fea0003800000 */
.L_x_2411:
[----:B------:R-:W-:Y:S01]  /*96b0*/  UIADD3 UR40, UR40, 0x400, URZ ;  /* 0x0000040028287890 */ /* 0x000fe2000fffe03f */
[----:B------:R-:W-:Y:S01]  /*96c0*/  WARPGROUP.ARRIVE ;  /* 0x00000000000079c5 */ /* 0x000fe20000000000 */
[----:B------:R-:W-:Y:S01]  /*96d0*/  UMOV UR7, 0x40000040 ;  /* 0x4000004000077882 */ /* 0x000fe20000000000 */
[----:B01----:R-:W0:Y:S01]  /*96e0*/  SHFL.BFLY PT, R0, R9, 0x2, 0x1f ;  /* 0x0c401f0009007f89 */ /* 0x003e2200000e0000 */
[----:B------:R-:W-:Y:S01]  /*96f0*/  USHF.R.U32.HI UR40, URZ, 0x4, UR40 ;  /* 0x000000043f287899 */ /* 0x000fe20008011628 */
[----:B------:R-:W-:Y:S02]  /*9700*/  IMAD.U32 R7, RZ, RZ, UR14 ;  /* 0x0000000eff077e24 */ /* 0x000fe4000f8e00ff */
[----:B------:R-:W1:Y:S01]  /*9710*/  SHFL.BFLY PT, R3, R8, 0x2, 0x1f ;  /* 0x0c401f0008037f89 */ /* 0x000e6200000e0000 */
[----:B------:R-:W-:Y:S01]  /*9720*/  ULOP3.LUT UR40, UR40, 0x3fff, URZ, 0xc0, !UPT ;  /* 0x00003fff28287892 */ /* 0x000fe2000f8ec03f */
[----:B------:R-:W-:-:S03]  /*9730*/  IMAD.MOV.U32 R96, RZ, RZ, -0x800000 ;  /* 0xff800000ff607424 */ /* 0x000fc600078e00ff */
[----:B------:R-:W-:-:S04]  /*9740*/  ULOP3.LUT UR4, UR40, 0x3000000, URZ, 0xfc, !UPT ;  /* 0x0300000028047892 */ /* 0x000fc8000f8efc3f */
[----:B------:R-:W-:-:S07]  /*9750*/  UIMAD UR4, UR39, 0x600, UR4 ;  /* 0x00000600270478a4 */ /* 0x000fce000f8e0204 */
[----:B------:R-:W-:Y:S02]  /*9760*/  UMOV UR6, UR4 ;  /* 0x0000000400067c82 */ /* 0x000fe40008000000 */
[----:B------:R-:W-:Y:S01]  /*9770*/  HGMMA.64x128x16.F32.BF16 R24, R156, gdesc[UR4].tnspB, R24, gsb0 ;  /* 0x41e000049c187df0 */ /* 0x000fe20008001818 */
[----:B------:R-:W-:Y:S01]  /*9780*/  UIADD3 UR6, UR4, 0x80, URZ ;  /* 0x0000008004067890 */ /* 0x000fe2000fffe03f */
[----:B0-----:R-:W-:Y:S01]  /*9790*/  FADD.FTZ R0, R0, R9 ;  /* 0x0000000900007221 */ /* 0x001fe20000010000 */
[----:B------:R-:W-:Y:S01]  /*97a0*/  UMOV UR7, 0x40000040 ;  /* 0x4000004000077882 */ /* 0x000fe20000000000 */
[----:B-1----:R-:W-:Y:S01]  /*97b0*/  FADD.FTZ R2, R3, R8 ;  /* 0x0000000803027221 */ /* 0x002fe20000010000 */
[----:B------:R-:W-:Y:S02]  /*97c0*/  IMAD.U32 R8, RZ, RZ, UR14 ;  /* 0x0000000eff087e24 */ /* 0x000fe4000f8e00ff */
[----:B------:R-:W0:Y:S04]  /*97d0*/  SHFL.BFLY PT, R3, R0, 0x1, 0x1f ;  /* 0x0c201f0000037f89 */ /* 0x000e2800000e0000 */
[----:B------:R-:W1:Y:S01]  /*97e0*/  SHFL.BFLY PT, R5, R2, 0x1, 0x1f ;  /* 0x0c201f0002057f89 */ /* 0x000e6200000e0000 */
[----:B0-----:R-:W-:Y:S01]  /*97f0*/  FADD.FTZ R10, R0, R3 ;  /* 0x00000003000a7221 */ /* 0x001fe20000010000 */
[----:B------:R-:W-:-:S02]  /*9800*/  IMAD.MOV.U32 R0, RZ, RZ, -0x800000 ;  /* 0xff800000ff007424 */ /* 0x000fc400078e00ff */
[----:B-1----:R-:W-:Y:S02]  /*9810*/  FADD.FTZ R13, R2, R5 ;  /* 0x00000005020d7221 */ /* 0x002fe40000010000 */
[----:B------:R-:W-:Y:S02]  /*9820*/  FSETP.NE.FTZ.AND P1, PT, R10, RZ, PT ;  /* 0x000000ff0a00720b */ /* 0x000fe40003f35000 */
[----:B------:R-:W-:Y:S02]  /*9830*/  CS2R R4, SRZ ;  /* 0x0000000000047805 */ /* 0x000fe4000001ff00 */
        /* <DEDUP_REMOVED lines=35> */
[----:B0-23--:R-:W-:Y:S05]  /*9a70*/  @!P0 BRA `(.L_x_2413) ;  /* 0x0000000000048947 */ /* 0x00dfea0003800000 */
[----:B------:R-:W-:Y:S01]  /*9a80*/  BPT.TRAP 0x1 ;  /* 0x000000040000795c */ /* 0x000fe20000300000 */
.L_x_2413:
        /* <DEDUP_REMOVED lines=18> */
[-C--:B------:R-:W-:Y:S01]  /*9bb0*/  FMUL.FTZ R49, R49, R4.reuse ;  /* 0x0000000431317220 */ /* 0x080fe20000410000 */
[----:B------:R-:W-:Y:S01]  /*9bc0*/  MOV R180, UR6 ;  /* 0x0000000600b47c02 */ /* 0x000fe20008000f00 */
        /* <DEDUP_REMOVED lines=57> */
.L_x_2377:
        /* <DEDUP_REMOVED lines=12> */
[----:B------:R-:W-:Y:S01]  /*a020*/  ULDC.64 UR10, c[0x0][0xc00] ;  /* 0x00030000000a7ab9 */ /* 0x000fe20000000a00 */
[----:B------:R-:W-:Y:S01]  /*a030*/  R2UR UR7, R161 ;  /* 0x00000000a10772ca */ /* 0x000fe200000e0000 */
[----:B------:R-:W-:Y:S01]  /*a040*/  ULDC.64 UR8, c[0x0][0xc00] ;  /* 0x0003000000087ab9 */ /* 0x000fe20000000a00 */
[----:B------:R-:W-:Y:S02]  /*a050*/  R2UR UR12, R179 ;  /* 0x00000000b30c72ca */ /* 0x000fe400000e0000 */
[----:B------:R-:W-:Y:S02]  /*a060*/  R2UR UR13, R160 ;  /* 0x00000000a00d72ca */ /* 0x000fe400000e0000 */
[----:B------:R-:W-:-:S07]  /*a070*/  R2UR UR19, R177 ;  /* 0x00000000b11372ca */ /* 0x000fce00000e0000 */
        /* <DEDUP_REMOVED lines=26> */
[----:B------:R-:W-:Y:S02]  /*a220*/  LOP3.LUT R30, R7, R8, RZ, 0x3c, !PT ;  /* 0x00000008071e7212 */ /* 0x000fe400078e3cff */
[----:B------:R-:W-:Y:S02]  /*a230*/  SHF.R.U64 R6, R6, 0x3, RZ ;  /* 0x0000000306067819 */ /* 0x000fe400000012ff */
[----:B------:R-:W-:-:S02]  /*a240*/  SHF.R.U64 R10, R10, 0x3, RZ ;  /* 0x000000030a0a7819 */ /* 0x000fc400000012ff */
[----:B------:R-:W-:Y:S02]  /*a250*/  LOP3.LUT R8, R101, 0x380, RZ, 0xc0, !PT ;  /* 0x0000038065087812 */ /* 0x000fe400078ec0ff */
[----:B------:R-:W-:Y:S02]  /*a260*/  SHF.R.U64 R12, R12, 0x3, RZ ;  /* 0x000000030c0c7819 */ /* 0x000fe400000012ff */
[----:B------:R-:W-:Y:S02]  /*a270*/  LOP3.LUT R32, R6, R23, RZ, 0x3c, !PT ;  /* 0x0000001706207212 */ /* 0x000fe400078e3cff */
[----:B------:R-:W-:Y:S02]  /*a280*/  LOP3.LUT R28, R10, R35, RZ, 0x3c, !PT ;  /* 0x000000230a1c7212 */ /* 0x000fe400078e3cff */
[----:B------:R-:W-:Y:S02]  /*a290*/  SHF.R.U64 R8, R8, 0x3, RZ ;  /* 0x0000000308087819 */ /* 0x000fe400000012ff */
[----:B------:R-:W-:-:S02]  /*a2a0*/  LOP3.LUT R10, R103, 0x380, RZ, 0xc0, !PT ;  /* 0x00000380670a7812 */ /* 0x000fc400078ec0ff */
[----:B------:R-:W-:Y:S02]  /*a2b0*/  LOP3.LUT R23, R34, 0x380, RZ, 0xc0, !PT ;  /* 0x0000038022177812 */ /* 0x000fe400078ec0ff */
[----:B------:R-:W-:Y:S02]  /*a2c0*/  LOP3.LUT R14, R12, R99, RZ, 0x3c, !PT ;  /* 0x000000630c0e7212 */ /* 0x000fe400078e3cff */
[----:B------:R-:W-:Y:S02]  /*a2d0*/  LOP3.LUT R12, R8, R101, RZ, 0x3c, !PT ;  /* 0x00000065080c7212 */ /* 0x000fe400078e3cff */
[----:B------:R-:W-:Y:S02]  /*a2e0*/  SHF.R.U64 R10, R10, 0x3, RZ ;  /* 0x000000030a0a7819 */ /* 0x000fe400000012ff */
[----:B------:R-:W-:Y:S02]  /*a2f0*/  SHF.R.U64 R23, R23, 0x3, RZ ;  /* 0x0000000317177819 */ /* 0x000fe400000012ff */
[----:B------:R-:W-:-:S02]  /*a300*/  MOV R26, R4 ;  /* 0x00000004001a7202 */ /* 0x000fc40000000f00 */
[----:B------:R-:W-:Y:S02]  /*a310*/  F2FP.BF16.F32.PACK_AB R4, R3, R2 ;  /* 0x000000020304723e */ /* 0x000fe400000010ff */
[----:B------:R-:W-:Y:S02]  /*a320*/  F2FP.BF16.F32.PACK_AB R5, R91, R90 ;  /* 0x0000005a5b05723e */ /* 0x000fe400000010ff */
[----:B------:R-:W-:Y:S02]  /*a330*/  F2FP.BF16.F32.PACK_AB R6, R21, R20 ;  /* 0x000000141506723e */ /* 0x000fe400000010ff */
[----:B------:R-:W-:Y:S01]  /*a340*/  F2FP.BF16.F32.PACK_AB R7, R93, R92 ;  /* 0x0000005c5d07723e */ /* 0x000fe200000010ff */
[----:B------:R-:W-:Y:S01]  /*a350*/  BAR.SYNC.DEFER_BLOCKING 0x1, 0x100 ;  /* 0x0044000000007b1d */ /* 0x000fe20000010000 */
[----:B------:R-:W-:Y:S02]  /*a360*/  MOV R99, R14 ;  /* 0x0000000e00637202 */ /* 0x000fe40000000f00 */
[----:B------:R-:W-:-:S02]  /*a370*/  MOV R98, R12 ;  /* 0x0000000c00627202 */ /* 0x000fc40000000f00 */
[----:B------:R-:W-:Y:S02]  /*a380*/  LOP3.LUT R10, R10, R103, RZ, 0x3c, !PT ;  /* 0x000000670a0a7212 */ /* 0x000fe400078e3cff */
[----:B------:R-:W-:Y:S02]  /*a390*/  LOP3.LUT R8, R23, R34, RZ, 0x3c, !PT ;  /* 0x0000002217087212 */ /* 0x000fe400078e3cff */
[----:B------:R-:W-:Y:S02]  /*a3a0*/  MOV R102, R32 ;  /* 0x0000002000667202 */ /* 0x000fe40000000f00 */
[----:B------:R-:W-:Y:S02]  /*a3b0*/  MOV R101, R30 ;  /* 0x0000001e00657202 */ /* 0x000fe40000000f00 */
[----:B------:R-:W-:Y:S02]  /*a3c0*/  MOV R100, R28 ;  /* 0x0000001c00647202 */ /* 0x000fe40000000f00 */
[----:B------:R-:W-:-:S02]  /*a3d0*/  F2FP.BF16.F32.PACK_AB R12, R89, R88 ;  /* 0x00000058590c723e */ /* 0x000fc400000010ff */
[----:B------:R-:W-:Y:S02]  /*a3e0*/  F2FP.BF16.F32.PACK_AB R13, R95, R94 ;  /* 0x0000005e5f0d723e */ /* 0x000fe400000010ff */
[----:B------:R-:W-:Y:S02]  /*a3f0*/  F2FP.BF16.F32.PACK_AB R14, R37, R36 ;  /* 0x00000024250e723e */ /* 0x000fe400000010ff */
[----:B------:R-:W-:Y:S02]  /*a400*/  F2FP.BF16.F32.PACK_AB R15, R39, R38 ;  /* 0x00000026270f723e */ /* 0x000fe400000010ff */
[----:B------:R-:W-:Y:S01]  /*a410*/  F2FP.BF16.F32.PACK_AB R28, R41, R40 ;  /* 0x00000028291c723e */ /* 0x000fe200000010ff */
[----:B------:R0:W-:Y:S01]  /*a420*/  STSM.16.M88.4 [R26], R4 ;  /* 0x000000041a007844 */ /* 0x0001e20000000200 */
[----:B------:R-:W-:Y:S02]  /*a430*/  F2FP.BF16.F32.PACK_AB R29, R43, R42 ;  /* 0x0000002a2b1d723e */ /* 0x000fe400000010ff */
[----:B------:R-:W-:Y:S01]  /*a440*/  F2FP.BF16.F32.PACK_AB R30, R45, R44 ;  /* 0x0000002c2d1e723e */ /* 0x000fe200000010ff */
[----:B------:R-:W-:Y:S01]  /*a450*/  STSM.16.M88.4 [R102], R12 ;  /* 0x0000000c66007844 */ /* 0x000fe20000000200 */
[----:B------:R-:W-:-:S02]  /*a460*/  F2FP.BF16.F32.PACK_AB R31, R47, R46 ;  /* 0x0000002e2f1f723e */ /* 0x000fc400000010ff */
[----:B------:R-:W-:Y:S02]  /*a470*/  F2FP.BF16.F32.PACK_AB R32, R49, R48 ;  /* 0x000000303120723e */ /* 0x000fe400000010ff */
[----:B------:R-:W-:Y:S01]  /*a480*/  F2FP.BF16.F32.PACK_AB R33, R51, R50 ;  /* 0x000000323321723e */ /* 0x000fe200000010ff */
[----:B------:R-:W-:Y:S01]  /*a490*/  STSM.16.M88.4 [R101], R28 ;  /* 0x0000001c65007844 */ /* 0x000fe20000000200 */
[----:B------:R-:W-:Y:S02]  /*a4a0*/  F2FP.BF16.F32.PACK_AB R34, R53, R52 ;  /* 0x000000343522723e */ /* 0x000fe400000010ff */
        /* <DEDUP_REMOVED lines=32> */
[----:B------:R-:W-:Y:S01]  /*a6b0*/  UISETP.NE.U32.AND UP0, UPT, UR8, URZ, UPT ;  /* 0x0000003f0800728c */ /* 0x000fe2000bf05070 */
[----:B------:R-:W-:-:S03]  /*a6c0*/  ULDC UR4, c[0x0][0xa88] ;  /* 0x0002a20000047ab9 */ /* 0x000fc60000000800 */
[----:B------:R-:W-:Y:S01]  /*a6d0*/  UISETP.NE.AND.EX UP0, UPT, UR9, URZ, UPT, UP0 ;  /* 0x0000003f0900728c */ /* 0x000fe2000bf05300 */
[----:B------:R-:W-:Y:S01]  /*a6e0*/  IMAD.U32 R23, RZ, RZ, UR4 ;  /* 0x00000004ff177e24 */ /* 0x000fe2000f8e00ff */
[----:B------:R-:W-:-:S04]  /*a6f0*/  ULDC UR4, c[0x0][0xad4] ;  /* 0x0002b50000047ab9 */ /* 0x000fc80000000800 */
[----:B------:R-:W-:Y:S02]  /*a700*/  PLOP3.LUT P4, PT, PT, PT, UP0, 0x80, 0x0 ;  /* 0x000000000000781c */ /* 0x000fe40003f8f008 */
[----:B0-----:R-:W-:-:S03]  /*a710*/  ISETP.NE.AND P1, PT, R26, 0x1, PT ;  /* 0x000000011a00780c */ /* 0x001fc60003f25270 */
[----:B------:R-:W-:-:S04]  /*a720*/  @UP0 ULEA UR8, UP1, UR7, UR8, 0x2 ;  /* 0x0000000807080291 */ /* 0x000fc8000f82103f */
[----:B------:R-:W-:Y:S02]  /*a730*/  @UP0 ULEA.HI.X UR9, UR7, UR9, UR12, 0x2, UP1 ;  /* 0x0000000907090291 */ /* 0x000fe400088f140c */
[----:B------:R-:W-:Y:S01]  /*a740*/  UISETP.NE.AND UP0, UPT, UR14, URZ, UPT ;  /* 0x0000003f0e00728c */ /* 0x000fe2000bf05270 */
[----:B------:R-:W-:-:S03]  /*a750*/  IMAD.U32 R4, RZ, RZ, UR8 ;  /* 0x00000008ff047e24 */ /* 0x000fc6000f8e00ff */
[----:B------:R-:W0:Y:S01]  /*a760*/  @P1 LDC R6, c[0x0][0xbec] ;  /* 0x0002fb00ff061b82 */ /* 0x000e220000000800 */
[----:B------:R-:W-:Y:S01]  /*a770*/  USEL UR4, UR14, UR4, UP0 ;  /* 0x000000040e047287 */ /* 0x000fe20008000000 */
[----:B------:R-:W-:Y:S01]  /*a780*/  IMAD.U32 R5, RZ, RZ, UR9 ;  /* 0x00000009ff057e24 */ /* 0x000fe2000f8e00ff */
[----:B------:R-:W-:Y:S02]  /*a790*/  UMOV UR18, 0x9b8 ;  /* 0x000009b800127882 */ /* 0x000fe40000000000 */
[----:B------:R-:W-:-:S03]  /*a7a0*/  UISETP.GT.AND UP1, UPT, UR4, 0x1, UPT ;  /* 0x000000010400788c */ /* 0x000fc6000bf24270 */
[----:B------:R-:W1:Y:S01]  /*a7b0*/  @P1 LDC R9, c[0x0][0xbf0] ;  /* 0x0002fc00ff091b82 */ /* 0x000e620000000800 */
[----:B------:R-:W-:Y:S01]  /*a7c0*/  USEL UR18, UR18, 0x978, UP1 ;  /* 0x0000097812127887 */ /* 0x000fe20008800000 */
[----:B------:R-:W-:Y:S01]  /*a7d0*/  VIADD R11, R18, UR42 ;  /* 0x0000002a120b7c36 */ /* 0x000fe20008000000 */
[----:B------:R-:W-:Y:S01]  /*a7e0*/  UISETP.NE.U32.AND UP0, UPT, UR10, URZ, UPT ;  /* 0x0000003f0a00728c */ /* 0x000fe2000bf05070 */
[----:B------:R0:W5:Y:S01]  /*a7f0*/  @P4 LDG.E R23, desc[UR36][R4.64] ;  /* 0x0000002404174981 */ /* 0x000162000c1e1900 */
[----:B------:R-:W-:Y:S01]  /*a800*/  UMOV UR4, URZ ;  /* 0x0000003f00047c82 */ /* 0x000fe20008000000 */
[----:B------:R-:W-:Y:S01]  /*a810*/  USEL UR16, UR13, URZ, UP1 ;  /* 0x0000003f0d107287 */ /* 0x000fe20008800000 */
[----:B------:R-:W-:Y:S01]  /*a820*/  IMAD.MOV.U32 R7, RZ, RZ, R11 ;  /* 0x000000ffff077224 */ /* 0x000fe200078e000b */
[----:B------:R-:W-:-:S04]  /*a830*/  UISETP.NE.AND.EX UP0, UPT, UR11, URZ, UPT, UP0 ;  /* 0x0000003f0b00728c */ /* 0x000fc8000bf05300 */
[----:B------:R-:W-:Y:S01]  /*a840*/  USEL UR7, UR7, URZ, !UP0 ;  /* 0x0000003f07077287 */ /* 0x000fe2000c000000 */
[----:B------:R-:W-:Y:S01]  /*a850*/  ULDC.64 UR10, c[0x0][UR18+0x220] ;  /* 0x00008800120a7abb */ /* 0x000fe20008000a00 */
[----:B------:R-:W-:Y:S01]  /*a860*/  USEL UR17, UR12, URZ, !UP0 ;  /* 0x0000003f0c117287 */ /* 0x000fe2000c000000 */
[----:B0-----:R-:W-:Y:S01]  /*a870*/  @P1 IMAD.HI.U32 R4, R11, R6, RZ ;  /* 0x000000060b041227 */ /* 0x001fe200078e00ff */
[----:B------:R-:W-:Y:S01]  /*a880*/  ULDC.64 UR8, c[0x0][UR18+0x218] ;  /* 0x0000860012087abb */ /* 0x000fe20008000a00 */
[----:B------:R-:W-:Y:S01]  /*a890*/  UIMAD UR11, UR11, UR7, URZ ;  /* 0x000000070b0b72a4 */ /* 0x000fe2000f8e023f */
[----:B------:R-:W-:Y:S01]  /*a8a0*/  ULDC.64 UR12, c[0x0][UR18+0x228] ;  /* 0x00008a00120c7abb */ /* 0x000fe20008000a00 */
[----:B------:R-:W-:Y:S02]  /*a8b0*/  UIMAD.WIDE.U32 UR14, UR8, UR19, URZ ;  /* 0x00000013080e72a5 */ /* 0x000fe4000f8e003f */
[----:B------:R-:W-:Y:S01]  /*a8c0*/  UIMAD UR19, UR9, UR19, URZ ;  /* 0x00000013091372a4 */ /* 0x000fe2000f8e023f */
[----:B-1----:R-:W-:Y:S01]  /*a8d0*/  @P1 SHF.R.U32.HI R7, RZ, R9, R4 ;  /* 0x00000009ff071219 */ /* 0x002fe20000011604 */
[----:B------:R-:W-:-:S02]  /*a8e0*/  UIMAD.WIDE.U32 UR20, UR12, UR16, URZ ;  /* 0x000000100c1472a5 */ /* 0x000fc4000f8e003f */
[----:B------:R-:W-:Y:S02]  /*a8f0*/  UIMAD.WIDE.U32 UR8, UR10, UR7, URZ ;  /* 0x000000070a0872a5 */ /* 0x000fe4000f8e003f */
[----:B------:R-:W-:Y:S01]  /*a900*/  UIMAD UR12, UR13, UR16, URZ ;  /* 0x000000100d0c72a4 */ /* 0x000fe2000f8e023f */
[----:B------:R-:W-:Y:S01]  /*a910*/  IMAD.MOV R9, RZ, RZ, -R7 ;  /* 0x000000ffff097224 */ /* 0x000fe200078e0a07 */
[----:B------:R-:W-:Y:S01]  /*a920*/  UIMAD UR11, UR10, UR17, UR11 ;  /* 0x000000110a0b72a4 */ /* 0x000fe2000f8e020b */
[----:B------:R-:W-:Y:S01]  /*a930*/  MOV R4, UR20 ;  /* 0x0000001400047c02 */ /* 0x000fe20008000f00 */
[----:B------:R-:W-:Y:S02]  /*a940*/  UIADD3 UR12, UR21, UR12, URZ ;  /* 0x0000000c150c7290 */ /* 0x000fe4000fffe03f */
[----:B------:R-:W-:Y:S01]  /*a950*/  IMAD.U32 R5, RZ, RZ, UR21 ;  /* 0x00000015ff057e24 */ /* 0x000fe2000f8e00ff */
[----:B------:R-:W-:Y:S01]  /*a960*/  UIADD3 UR10, UR9, UR11, URZ ;  /* 0x0000000b090a7290 */ /* 0x000fe2000fffe03f */
[----:B------:R-:W-:Y:S01]  /*a970*/  IMAD R9, R26, R9, R11 ;  /* 0x000000091a097224 */ /* 0x000fe200078e020b */
[----:B------:R-:W-:Y:S01]  /*a980*/  UIADD3 UR19, UR15, UR19, URZ ;  /* 0x000000130f137290 */ /* 0x000fe2000fffe03f */
[----:B------:R-:W-:Y:S01]  /*a990*/  SHF.R.S32.HI R5, RZ, 0x1f, R7 ;  /* 0x0000001fff057819 */ /* 0x000fe20000011407 */
[----:B------:R-:W-:Y:S01]  /*a9a0*/  IMAD.U32 R8, RZ, RZ, UR12 ;  /* 0x0000000cff087e24 */ /* 0x000fe2000f8e00ff */
[----:B------:R-:W-:Y:S01]  /*a9b0*/  ULDC.64 UR12, c[0x0][0xba8] ;  /* 0x0002ea00000c7ab9 */ /* 0x000fe20000000a00 */
[----:B------:R-:W-:Y:S01]  /*a9c0*/  SHF.R.S32.HI R6, RZ, 0x1f, R9 ;  /* 0x0000001fff067819 */ /* 0x000fe20000011409 */
[----:B------:R-:W-:Y:S01]  /*a9d0*/  @!UP1 ULDC UR12, c[0x0][0xb50] ;  /* 0x0002d400000c9ab9 */ /* 0x000fe20000000800 */
[----:B------:R-:W-:Y:S01]  /*a9e0*/  @!UP1 ULDC UR13, c[0x0][0xb54] ;  /* 0x0002d500000d9ab9 */ /* 0x000fe20000000800 */
[----:B--2---:R-:W-:-:S13]  /*a9f0*/  @P0 R2UR UR4, R34 ;  /* 0x00000000220402ca */ /* 0x004fda00000e0000 */
[----:B------:R-:W-:Y:S02]  /*aa00*/  UIADD3 UR14, UP0, UP2, UR8, UR14, UR4 ;  /* 0x0000000e080e7290 */ /* 0x000fe4000fa1e004 */
[----:B------:R-:W-:Y:S01]  /*aa10*/  USHF.R.S32.HI UR11, URZ, 0x1f, UR4 ;  /* 0x0000001f3f0b7899 */ /* 0x000fe20008011404 */
[----:B------:R-:W-:-:S03]  /*aa20*/  ULDC.64 UR8, c[0x0][UR18+0x210] ;  /* 0x0000840012087abb */ /* 0x000fc60008000a00 */
[----:B------:R-:W-:Y:S01]  /*aa30*/  UIADD3.X UR10, UR10, UR19, UR11, UP0, UP2 ;  /* 0x000000130a0a7290 */ /* 0x000fe200087e440b */
[----:B------:R-:W-:Y:S01]  /*aa40*/  IADD3 R4, P2, P3, R7, UR14, R4 ;  /* 0x0000000e07047c10 */ /* 0x000fe2000fb5e004 */
[----:B------:R-:W-:-:S04]  /*aa50*/  IMAD R7, R9, UR9, RZ ;  /* 0x0000000909077c24 */ /* 0x000fc8000f8e02ff */
[----:B------:R-:W-:Y:S01]  /*aa60*/  IADD3.X R5, R5, UR10, R8, P2, P3 ;  /* 0x0000000a05057c10 */ /* 0x000fe200097e6408 */
[----:B------:R-:W-:Y:S02]  /*aa70*/  IMAD R7, R6, UR8, R7 ;  /* 0x0000000806077c24 */ /* 0x000fe4000f8e0207 */
        /* <DEDUP_REMOVED lines=9> */
.L_x_2416:
[----:B------:R-:W-:Y:S01]  /*ab10*/  SHFL.IDX PT, R4, R9, RZ, 0x1c1f ;  /* 0x001c1fff09047589 */ /* 0x000fe200000e0000 */
[----:B------:R-:W-:Y:S01]  /*ab20*/  VIADD R12, R198, UR42 ;  /* 0x0000002ac60c7c36 */ /* 0x000fe20008000000 */
[----:B------:R-:W-:Y:S01]  /*ab30*/  LOP3.LUT P0, RZ, R181, 0x3, RZ, 0xc0, !PT ;  /* 0x00000003b5ff7812 */ /* 0x000fe2000780c0ff */
[----:B-----5:R-:W-:Y:S01]  /*ab40*/  IMAD R23, R23, R26, RZ ;  /* 0x0000001a17177224 */ /* 0x020fe200078e02ff */
[----:B------:R-:W0:Y:S01]  /*ab50*/  SHFL.IDX PT, R5, R10, RZ, 0x1c1f ;  /* 0x001c1fff0a057589 */ /* 0x000e2200000e0000 */
[C---:B------:R-:W-:Y:S01]  /*ab60*/  VIADD R8, R12.reuse, 0x8 ;  /* 0x000000080c087836 */ /* 0x040fe20000000000 */
[----:B------:R-:W-:Y:S02]  /*ab70*/  PLOP3.LUT P3, PT, PT, PT, UP1, 0x80, 0x0 ;  /* 0x000000000000781c */ /* 0x000fe40003f6f018 */
[----:B------:R-:W-:Y:S01]  /*ab80*/  SHFL.IDX PT, R6, R9, 0x1, 0x1c1f ;  /* 0x003c1f0009067f89 */ /* 0x000fe200000e0000 */
[-C--:B------:R-:W-:Y:S02]  /*ab90*/  ISETP.GE.OR P2, PT, R12, R23.reuse, P0 ;  /* 0x000000170c00720c */ /* 0x080fe40000746670 */
[-C--:B------:R-:W-:Y:S01]  /*aba0*/  ISETP.GE.OR P0, PT, R8, R23.reuse, P0 ;  /* 0x000000170800720c */ /* 0x080fe20000706670 */
[----:B------:R-:W1:Y:S10]  /*abb0*/  SHFL.IDX PT, R7, R10, 0x1, 0x1c1f ;  /* 0x003c1f000a077f89 */ /* 0x000e7400000e0000 */
[----:B0-----:R0:W-:Y:S01]  /*abc0*/  @!P2 ST.E desc[UR36][R4.64], R96 ;  /* 0x000000600400a985 */ /* 0x0011e2000c101924 */
[----:B------:R-:W-:-:S03]  /*abd0*/  ISETP.GE.AND P2, PT, R12, R23, PT ;  /* 0x000000170c00720c */ /* 0x000fc60003f46270 */
[----:B-1----:R0:W-:Y:S01]  /*abe0*/  @!P0 ST.E desc[UR36][R6.64], R0 ;  /* 0x0000000006008985 */ /* 0x0021e2000c101924 */
[----:B------:R-:W-:Y:S01]  /*abf0*/  ISETP.GE.AND P0, PT, R8, R23, PT ;  /* 0x000000170800720c */ /* 0x000fe20003f06270 */
[----:B------:R-:W-:-:S12]  /*ac00*/  @P3 BRA `(.L_x_2417) ;  /* 0x00000008008c3947 */ /* 0x000fd80003800000 */
[----:B------:R-:W-:Y:S01]  /*ac10*/  IMAD R3, R178, 0x40, R16 ;  /* 0x00000040b2037824 */ /* 0x000fe200078e0210 */
[----:B------:R-:W-:Y:S01]  /*ac20*/  ULDC.64 UR12, c[0x0][0xaa0] ;  /* 0x0002a800000c7ab9 */ /* 0x000fe20000000a00 */
[----:B------:R-:W-:Y:S02]  /*ac30*/  R2UR UR14, R177 ;  /* 0x00000000b10e72ca */ /* 0x000fe400000e0000 */
[----:B------:R-:W-:-:S03]  /*ac40*/  IMAD.WIDE R24, R3, 0x2, R24 ;  /* 0x0000000203187825 */ /* 0x000fc600078e0218 */
[C---:B------:R-:W-:Y:S02]  /*ac50*/  IADD3 R9, P6, R24.reuse, 0x1000, RZ ;  /* 0x0000100018097810 */ /* 0x040fe40007fde0ff */
[C---:B------:R-:W-:Y:S02]  /*ac60*/  IADD3 R13, P5, R24.reuse, 0x2000, RZ ;  /* 0x00002000180d7810 */ /* 0x040fe40007fbe0ff */
[----:B------:R-:W-:Y:S02]  /*ac70*/  LOP3.LUT R8, R9, 0x380, RZ, 0xc0, !PT ;  /* 0x0000038009087812 */ /* 0x000fe400078ec0ff */
[----:B------:R-:W-:Y:S02]  /*ac80*/  IADD3 R29, P4, R24, 0x3000, RZ ;  /* 0x00003000181d7810 */ /* 0x000fe40007f9e0ff */
[----:B------:R-:W-:Y:S02]  /*ac90*/  SHF.R.U64 R8, R8, 0x3, RZ ;  /* 0x0000000308087819 */ /* 0x000fe400000012ff */
[----:B------:R-:W-:-:S02]  /*aca0*/  IADD3 R33, P3, R24, 0x4000, RZ ;  /* 0x0000400018217810 */ /* 0x000fc40007f7e0ff */
[----:B------:R-:W-:Y:S02]  /*acb0*/  LOP3.LUT R8, R8, R9, RZ, 0x3c, !PT ;  /* 0x0000000908087212 */ /* 0x000fe400078e3cff */
[----:B------:R-:W-:Y:S02]  /*acc0*/  IADD3.X R9, RZ, R25, RZ, P6, !PT ;  /* 0x00000019ff097210 */ /* 0x000fe400037fe4ff */
[C---:B------:R-:W-:Y:S02]  /*acd0*/  IADD3 R3, P6, R24.reuse, 0x7000, RZ ;  /* 0x0000700018037810 */ /* 0x040fe40007fde0ff */
[C---:B------:R-:W-:Y:S02]  /*ace0*/  IADD3 R37, P2, R24.reuse, 0x5000, RZ ;  /* 0x0000500018257810 */ /* 0x040fe40007f5e0ff */
[C---:B------:R-:W-:Y:S01]  /*acf0*/  IADD3 R41, P0, R24.reuse, 0x6000, RZ ;  /* 0x0000600018297810 */ /* 0x040fe20007f1e0ff */
[----:B------:R-:W-:Y:S01]  /*ad00*/  IMAD.X R45, RZ, RZ, R25, P6 ;  /* 0x000000ffff2d7224 */ /* 0x000fe200030e0619 */
[----:B0-----:R-:W-:Y:S01]  /*ad10*/  LOP3.LUT R5, R24, 0x380, RZ, 0xc0, !PT ;  /* 0x0000038018057812 */ /* 0x001fe200078ec0ff */
[----:B------:R-:W-:Y:S01]  /*ad20*/  UIMAD UR10, UR11, UR12, URZ ;  /* 0x0000000c0b0a72a4 */ /* 0x000fe2000f8e023f */
[----:B------:R-:W-:Y:S01]  /*ad30*/  LOP3.LUT R0, R3, 0x380, RZ, 0xc0, !PT ;  /* 0x0000038003007812 */ /* 0x000fe200078ec0ff */
[----:B------:R-:W-:Y:S01]  /*ad40*/  UIMAD.WIDE.U32 UR8, UR4, UR12, URZ ;  /* 0x0000000c040872a5 */ /* 0x000fe2000f8e003f */
[----:B------:R-:W-:Y:S01]  /*ad50*/  LOP3.LUT R12, R13, 0x380, RZ, 0xc0, !PT ;  /* 0x000003800d0c7812 */ /* 0x000fe200078ec0ff */
[----:B------:R-:W5:Y:S01]  /*ad60*/  LD.E.128 R8, desc[UR36][R8.64] ;  /* 0x0000002408087980 */ /* 0x000f62000c101d00 */
[----:B------:R-:W-:-:S02]  /*ad70*/  LOP3.LUT R28, R29, 0x380, RZ, 0xc0, !PT ;  /* 0x000003801d1c7812 */ /* 0x000fc400078ec0ff */
[----:B------:R-:W-:Y:S02]  /*ad80*/  LOP3.LUT R32, R33, 0x380, RZ, 0xc0, !PT ;  /* 0x0000038021207812 */ /* 0x000fe400078ec0ff */
[----:B------:R-:W-:Y:S02]  /*ad90*/  LOP3.LUT R36, R37, 0x380, RZ, 0xc0, !PT ;  /* 0x0000038025247812 */ /* 0x000fe400078ec0ff */
[----:B------:R-:W-:Y:S02]  /*ada0*/  LOP3.LUT R40, R41, 0x380, RZ, 0xc0, !PT ;  /* 0x0000038029287812 */ /* 0x000fe400078ec0ff */
[----:B------:R-:W-:Y:S02]  /*adb0*/  SHF.R.U64 R5, R5, 0x3, RZ ;  /* 0x0000000305057819 */ /* 0x000fe400000012ff */
[----:B------:R-:W-:Y:S02]  /*adc0*/  SHF.R.U64 R0, R0, 0x3, RZ ;  /* 0x0000000300007819 */ /* 0x000fe400000012ff */
[----:B------:R-:W-:-:S02]  /*add0*/  SHF.R.U64 R12, R12, 0x3, RZ ;  /* 0x000000030c0c7819 */ /* 0x000fc400000012ff */
[----:B------:R-:W-:Y:S02]  /*ade0*/  SHF.R.U64 R28, R28, 0x3, RZ ;  /* 0x000000031c1c7819 */ /* 0x000fe400000012ff */
[----:B------:R-:W-:Y:S02]  /*adf0*/  SHF.R.U64 R32, R32, 0x3, RZ ;  /* 0x0000000320207819 */ /* 0x000fe400000012ff */
[----:B------:R-:W-:Y:S02]  /*ae00*/  SHF.R.U64 R36, R36, 0x3, RZ ;  /* 0x0000000324247819 */ /* 0x000fe400000012ff */
[----:B------:R-:W-:Y:S02]  /*ae10*/  SHF.R.U64 R40, R40, 0x3, RZ ;  /* 0x0000000328287819 */ /* 0x000fe400000012ff */
[----:B------:R-:W-:Y:S02]  /*ae20*/  LOP3.LUT R24, R5, R24, RZ, 0x3c, !PT ;  /* 0x0000001805187212 */ /* 0x000fe400078e3cff */
[----:B------:R-:W-:-:S02]  /*ae30*/  LOP3.LUT R44, R0, R3, RZ, 0x3c, !PT ;  /* 0x00000003002c7212 */ /* 0x000fc400078e3cff */
[----:B------:R-:W0:Y:S01]  /*ae40*/  @P1 LDC R3, c[0x0][0xbec] ;  /* 0x0002fb00ff031b82 */ /* 0x000e220000000800 */
        /* <DEDUP_REMOVED lines=10> */
[----:B------:R1:W5:Y:S01]  /*aef0*/  LD.E.128 R4, desc[UR36][R24.64] ;  /* 0x0000002418047980 */ /* 0x000362000c101d00 */
[----:B------:R-:W-:Y:S01]  /*af00*/  UIMAD UR10, UR4, UR13, UR10 ;  /* 0x0000000d040a72a4 */ /* 0x000fe2000f8e020a */
[----:B------:R-:W-:-:S02]  /*af10*/  IMAD R0, R22, 0x20, R178 ;  /* 0x0000002016007824 */ /* 0x000fc400078e02b2 */
[----:B------:R-:W5:Y:S04]  /*af20*/  LD.E.128 R12, desc[UR36][R12.64] ;  /* 0x000000240c0c7980 */ /* 0x000f68000c101d00 */
[----:B------:R-:W5:Y:S01]  /*af30*/  LD.E.128 R28, desc[UR36][R28.64] ;  /* 0x000000241c1c7980 */ /* 0x000f62000c101d00 */
[----:B-1----:R-:W1:Y:S01]  /*af40*/  @P1 LDC R25, c[0x0][0xbf0] ;  /* 0x0002fc00ff191b82 */ /* 0x002e620000000800 */
[----:B------:R-:W-:Y:S01]  /*af50*/  UIADD3 UR9, UR9, UR10, URZ ;  /* 0x0000000a09097290 */ /* 0x000fe2000fffe03f */
[----:B------:R-:W-:Y:S01]  /*af60*/  IADD3 R20, R0, UR42, RZ ;  /* 0x0000002a00147c10 */ /* 0x000fe2000fffe0ff */
[----:B------:R-:W5:Y:S01]  /*af70*/  LD.E.128 R32, desc[UR36][R32.64] ;  /* 0x0000002420207980 */ /* 0x000f62000c101d00 */
[----:B------:R-:W-:Y:S02]  /*af80*/  ULDC.64 UR10, c[0x0][0xae8] ;  /* 0x0002ba00000a7ab9 */ /* 0x000fe40000000a00 */
[----:B------:R-:W-:Y:S01]  /*af90*/  UIMAD.WIDE.U32 UR8, UR14, UR10, UR8 ;  /* 0x0000000a0e0872a5 */ /* 0x000fe2000f8e0008 */
[----:B------:R-:W5:Y:S01]  /*afa0*/  LD.E.128 R36, desc[UR36][R36.64] ;  /* 0x0000002424247980 */ /* 0x000f62000c101d00 */
[----:B------:R-:W-:Y:S01]  /*afb0*/  USHF.R.S32.HI UR4, URZ, 0x1f, UR7 ;  /* 0x0000001f3f047899 */ /* 0x000fe20008011407 */
[----:B0-----:R-:W-:Y:S01]  /*afc0*/  @P1 IMAD.HI.U32 R0, R20, R3, RZ ;  /* 0x0000000314001227 */ /* 0x001fe200078e00ff */
[----:B------:R-:W-:Y:S01]  /*afd0*/  UIMAD UR9, UR14, UR11, UR9 ;  /* 0x0000000b0e0972a4 */ /* 0x000fe2000f8e0209 */
[----:B------:R-:W5:Y:S02]  /*afe0*/  LD.E.128 R40, desc[UR36][R40.64] ;  /* 0x0000002428287980 */ /* 0x000f64000c101d00 */
[----:B------:R-:W-:-:S02]  /*aff0*/  ULDC.64 UR10, c[0x0][0xaf0] ;  /* 0x0002bc00000a7ab9 */ /* 0x000fc40000000a00 */
[----:B------:R-:W-:Y:S01]  /*b000*/  UIMAD UR4, UR4, UR10, URZ ;  /* 0x0000000a040472a4 */ /* 0x000fe2000f8e023f */
[----:B------:R-:W-:Y:S01]  /*b010*/  IMAD.MOV.U32 R21, RZ, RZ, R20 ;  /* 0x000000ffff157224 */ /* 0x000fe200078e0014 */
[----:B------:R-:W-:Y:S01]  /*b020*/  UIMAD.WIDE.U32 UR8, UR7, UR10, UR8 ;  /* 0x0000000a070872a5 */ /* 0x000fe2000f8e0008 */
[----:B------:R-:W5:Y:S01]  /*b030*/  LD.E.128 R44, desc[UR36][R44.64] ;  /* 0x000000242c2c7980 */ /* 0x000f62000c101d00 */
[----:B------:R-:W-:-:S03]  /*b040*/  UIMAD UR4, UR7, UR11, UR4 ;  /* 0x0000000b070472a4 */ /* 0x000fc6000f8e0204 */
[----:B------:R-:W-:Y:S01]  /*b050*/  ULDC.64 UR10, c[0x0][0xae0] ;  /* 0x0002b800000a7ab9 */ /* 0x000fe20000000a00 */
[----:B-1----:R-:W-:Y:S01]  /*b060*/  @P1 SHF.R.U32.HI R21, RZ, R25, R0 ;  /* 0x00000019ff151219 */ /* 0x002fe20000011600 */
[----:B------:R-:W-:Y:S02]  /*b070*/  UIADD3 UR4, UR9, UR4, URZ ;  /* 0x0000000409047290 */ /* 0x000fe4000fffe03f */
[----:B------:R-:W-:Y:S01]  /*b080*/  IMAD.U32 R3, RZ, RZ, UR9 ;  /* 0x00000009ff037e24 */ /* 0x000fe2000f8e00ff */
[----:B------:R-:W-:Y:S01]  /*b090*/  @!PT LDS RZ, [RZ] ;  /* 0x00000000fffff984 */ /* 0x000fe20000000800 */
[----:B------:R-:W-:Y:S01]  /*b0a0*/  @!PT LDS RZ, [RZ] ;  /* 0x00000000fffff984 */ /* 0x000fe20000000800 */
[----:B------:R-:W-:Y:S01]  /*b0b0*/  @!PT LDS RZ, [RZ] ;  /* 0x00000000fffff984 */ /* 0x000fe20000000800 */
[----:B------:R-:W-:Y:S01]  /*b0c0*/  @!PT LDS RZ, [RZ] ;  /* 0x00000000fffff984 */ /* 0x000fe20000000800 */
[----:B------:R0:W-:Y:S06]  /*b0d0*/  MEMBAR.ALL.CTA ;  /* 0x0000000000007992 */ /* 0x0001ec0000008000 */
[----:B0-----:R-:W0:Y:S01]  /*b0e0*/  FENCE.VIEW.ASYNC.S ;  /* 0x00000000000073c6 */ /* 0x001e220000000000 */
[--C-:B------:R-:W-:Y:S01]  /*b0f0*/  SHF.R.S32.HI R0, RZ, 0x1f, R21.reuse ;  /* 0x0000001fff007819 */ /* 0x100fe20000011415 */
[----:B------:R-:W-:-:S02]  /*b100*/  IMAD.MOV R25, RZ, RZ, -R21 ;  /* 0x000000ffff197224 */ /* 0x000fc400078e0a15 */
[----:B------:R-:W-:Y:S01]  /*b110*/  IMAD.U32 R2, RZ, RZ, UR8 ;  /* 0x00000008ff027e24 */ /* 0x000fe2000f8e00ff */
[----:B------:R-:W-:Y:S01]  /*b120*/  ULDC.64 UR8, c[0x0][0xad8] ;  /* 0x0002b60000087ab9 */ /* 0x000fe20000000a00 */
[----:B------:R-:W-:Y:S02]  /*b130*/  IMAD R0, R0, UR10, RZ ;  /* 0x0000000a00007c24 */ /* 0x000fe4000f8e02ff */
[----:B------:R-:W-:Y:S02]  /*b140*/  IMAD R25, R26, R25, R20 ;  /* 0x000000191a197224 */ /* 0x000fe400078e0214 */
[----:B------:R-:W-:Y:S02]  /*b150*/  IMAD.U32 R3, RZ, RZ, UR4 ;  /* 0x00000004ff037e24 */ /* 0x000fe4000f8e00ff */
[C---:B------:R-:W-:Y:S01]  /*b160*/  IMAD R49, R21.reuse, UR11, R0 ;  /* 0x0000000b15317c24 */ /* 0x040fe2000f8e0200 */
[----:B------:R-:W-:Y:S01]  /*b170*/  SHF.R.S32.HI R0, RZ, 0x1f, R25 ;  /* 0x0000001fff007819 */ /* 0x000fe20000011419 */
[----:B------:R-:W-:-:S04]  /*b180*/  IMAD.WIDE.U32 R2, R21, UR10, R2 ;  /* 0x0000000a15027c25 */ /* 0x000fc8000f8e0002 */
[----:B------:R-:W-:Y:S02]  /*b190*/  IMAD.IADD R3, R3, 0x1, R49 ;  /* 0x0000000103037824 */ /* 0x000fe400078e0231 */
[----:B------:R-:W-:Y:S02]  /*b1a0*/  IMAD R20, R0, UR8, RZ ;  /* 0x0000000800147c24 */ /* 0x000fe4000f8e02ff */
[----:B------:R-:W-:Y:S02]  /*b1b0*/  VIADD R26, R178, UR42 ;  /* 0x0000002ab21a7c36 */ /* 0x000fe40008000000 */
        /* <DEDUP_REMOVED lines=21> */
[CC--:B-1----:R-:W-:Y:S02]  /*b310*/  @!P2 LEA R2, P4, R16.reuse, R20.reuse, 0x1 ;  /* 0x000000141002a211 */ /* 0x0c2fe400078808ff */
[C---:B------:R-:W-:Y:S02]  /*b320*/  @!P3 LEA R20, P5, R19.reuse, R20, 0x1 ;  /* 0x000000141314b211 */ /* 0x040fe400078a08ff */
[-C--:B--2---:R-:W-:Y:S02]  /*b330*/  @!P2 LEA.HI.X R3, R16, R0.reuse, R202, 0x1, P4 ;  /* 0x000000001003a211 */ /* 0x084fe400020f0cca */
[----:B------:R-:W-:-:S03]  /*b340*/  @!P3 LEA.HI.X R21, R19, R0, R201, 0x1, P5 ;  /* 0x000000001315b211 */ /* 0x000fc600028f0cc9 */
[----:B-----5:R3:W-:Y:S04]  /*b350*/  @!P2 ST.E.128 desc[UR36][R2.64], R4 ;  /* 0x000000040200a985 */ /* 0x0207e8000c101d24 */
[----:B------:R3:W-:Y:S02]  /*b360*/  @!P3 ST.E.128 desc[UR36][R20.64], R32 ;  /* 0x000000201400b985 */ /* 0x0007e4000c101d24 */
.L_x_2419:
[----:B------:R-:W-:Y:S05]  /*b370*/  BSYNC B1 ;  /* 0x0000000000017941 */ /* 0x000fea0003800000 */
.L_x_2418:
[----:B--2---:R2:W4:Y:S01]  /*b380*/  SHFL.IDX PT, R0, R25, 0x1, 0x181f ;  /* 0x00381f0019007f89 */ /* 0x00452200000e0000 */
        /* <DEDUP_REMOVED lines=12> */
.L_x_2421:
[----:B------:R-:W-:Y:S05]  /*b450*/  BSYNC B1 ;  /* 0x0000000000017941 */ /* 0x000fea0003800000 */
.L_x_2420:
        /* <DEDUP_REMOVED lines=13> */
.L_x_2423:
[----:B------:R-:W-:Y:S05]  /*b530*/  BSYNC B1 ;  /* 0x0000000000017941 */ /* 0x000fea0003800000 */
.L_x_2422:
[----:B0-----:R-:W-:Y:S01]  /*b540*/  VIADD R0, R26, 0x60 ;  /* 0x000000601a007836 */ /* 0x001fe20000000000 */
[----:B--2-4-:R-:W4:Y:S04]  /*b550*/  SHFL.IDX PT, R25, R25, 0x3, 0x181f ;  /* 0x00781f0019197f89 */ /* 0x014f2800000e0000 */
[----:B------:R-:W-:Y:S01]  /*b560*/  ISETP.GE.AND P0, PT, R0, R23, PT ;  /* 0x000000170000720c */ /* 0x000fe20003f06270 */
[----:B------:R-:W0:-:S12]  /*b570*/  SHFL.IDX PT, R24, R24, 0x3, 0x181f ;  /* 0x00781f0018187f89 */ /* 0x000e1800000e0000 */
        /* <DEDUP_REMOVED lines=12> */
.L_x_2417:
        /* <DEDUP_REMOVED lines=12> */
[----:B------:R-:W-:Y:S01]  /*b700*/  BSSY B1, `(.L_x_2425) ;  /* 0x0000067000017945 */ /* 0x000fe20003800000 */
[----:B------:R-:W-:Y:S01]  /*b710*/  ULDC.64 UR10, c[0x0][0xb38] ;  /* 0x0002ce00000a7ab9 */ /* 0x000fe20000000a00 */
[----:B------:R-:W-:Y:S01]  /*b720*/  PRMT R97, RZ, 0x654, R97 ;  /* 0x00000654ff617816 */ /* 0x000fe20000000061 */
[----:B------:R-:W-:-:S04]  /*b730*/  UIMAD.WIDE.U32 UR8, UR15, UR10, UR8 ;  /* 0x0000000a0f0872a5 */ /* 0x000fc8000f8e0008 */
[----:B------:R-:W-:Y:S01]  /*b740*/  UIMAD UR9, UR15, UR11, UR9 ;  /* 0x0000000b0f0972a4 */ /* 0x000fe2000f8e0209 */
[----:B------:R2:W-:Y:S02]  /*b750*/  SYNCS.ARRIVE.TRANS64.RED.A1T0 RZ, [R97+URZ], RZ ;  /* 0x000000ff61ff79a7 */ /* 0x0005e4000810043f */
[----:B------:R-:W-:Y:S02]  /*b760*/  ULDC.64 UR10, c[0x0][0xb40] ;  /* 0x0002d000000a7ab9 */ /* 0x000fe40000000a00 */
[----:B------:R-:W-:Y:S02]  /*b770*/  UIMAD UR4, UR4, UR10, URZ ;  /* 0x0000000a040472a4 */ /* 0x000fe4000f8e023f */
[----:B------:R-:W-:Y:S01]  /*b780*/  UIMAD.WIDE.U32 UR8, UR7, UR10, UR8 ;  /* 0x0000000a070872a5 */ /* 0x000fe2000f8e0008 */
[----:B0-----:R-:W-:Y:S01]  /*b790*/  @P1 IMAD.HI.U32 R0, R11, R0, RZ ;  /* 0x000000000b001227 */ /* 0x001fe200078e00ff */
[----:B------:R-:W-:-:S03]  /*b7a0*/  UIMAD UR4, UR7, UR11, UR4 ;  /* 0x0000000b070472a4 */ /* 0x000fc6000f8e0204 */
[----:B------:R-:W-:Y:S01]  /*b7b0*/  ULDC.64 UR10, c[0x0][0xb48] ;  /* 0x0002d200000a7ab9 */ /* 0x000fe20000000a00 */
[----:B------:R-:W-:Y:S01]  /*b7c0*/  UIADD3 UR9, UR9, UR4, URZ ;  /* 0x0000000409097290 */ /* 0x000fe2000fffe03f */
[----:B-1----:R-:W-:-:S03]  /*b7d0*/  @P1 SHF.R.U32.HI R7, RZ, R5, R0 ;  /* 0x00000005ff071219 */ /* 0x002fc60000011600 */
[----:B------:R-:W-:Y:S01]  /*b7e0*/  UIMAD.WIDE.U32 UR8, UR14, UR10, UR8 ;  /* 0x0000000a0e0872a5 */ /* 0x000fe2000f8e0008 */
[--C-:B------:R-:W-:Y:S01]  /*b7f0*/  SHF.R.S32.HI R0, RZ, 0x1f, R7.reuse ;  /* 0x0000001fff007819 */ /* 0x100fe20000011407 */
[----:B------:R-:W-:Y:S02]  /*b800*/  IMAD.MOV R9, RZ, RZ, -R7 ;  /* 0x000000ffff097224 */ /* 0x000fe400078e0a07 */
        /* <DEDUP_REMOVED lines=86> */
.L_x_2426:
[----:B------:R-:W-:Y:S05]  /*bd70*/  BSYNC B1 ;  /* 0x0000000000017941 */ /* 0x000fea0003800000 */
.L_x_2425:
        /* <DEDUP_REMOVED lines=69> */
.L_x_2415:
[----:B------:R-:W-:Y:S01]  /*c1d0*/  R2UR UR4, R161 ;  /* 0x00000000a10472ca */ /* 0x000fe200000e0000 */
[----:B------:R-:W-:Y:S01]  /*c1e0*/  ULDC.64 UR8, c[0x0][0xc00] ;  /* 0x0003000000087ab9 */ /* 0x000fe20000000a00 */
[----:B------:R-:W-:Y:S01]  /*c1f0*/  R2UR UR10, R179 ;  /* 0x00000000b30a72ca */ /* 0x000fe200000e0000 */
[----:B------:R-:W-:Y:S01]  /*c200*/  UISETP.NE.U32.AND UP0, UPT, UR8, URZ, UPT ;  /* 0x0000003f0800728c */ /* 0x000fe2000bf05070 */
[----:B------:R-:W-:-:S03]  /*c210*/  R2UR UR7, R23 ;  /* 0x00000000170772ca */ /* 0x000fc600000e0000 */
[----:B------:R-:W-:-:S03]  /*c220*/  UISETP.NE.AND.EX UP0, UPT, UR9, URZ, UPT, UP0 ;  /* 0x0000003f0900728c */ /* 0x000fc6000bf05300 */
[----:B------:R-:W-:-:S03]  /*c230*/  ULDC.64 UR8, c[0x0][0xc00] ;  /* 0x0003000000087ab9 */ /* 0x000fc60000000a00 */
[----:B------:R-:W-:Y:S01]  /*c240*/  UIMAD.WIDE UR8, UR4, 0x4, UR8 ;  /* 0x00000004040878a5 */ /* 0x000fe2000f8e0208 */
[----:B------:R-:W-:-:S05]  /*c250*/  PLOP3.LUT P1, PT, PT, PT, UP0, 0x80, 0x0 ;  /* 0x000000000000781c */ /* 0x000fca0003f2f008 */
[----:B------:R-:W-:Y:S02]  /*c260*/  IMAD.U32 R2, RZ, RZ, UR8 ;  /* 0x00000008ff027e24 */ /* 0x000fe4000f8e00ff */
[----:B------:R-:W-:Y:S01]  /*c270*/  IMAD.U32 R3, RZ, RZ, UR9 ;  /* 0x00000009ff037e24 */ /* 0x000fe2000f8e00ff */
[----:B------:R-:W-:Y:S02]  /*c280*/  ULDC.64 UR8, c[0x0][0xc08] ;  /* 0x0003020000087ab9 */ /* 0x000fe40000000a00 */
[----:B------:R-:W-:-:S03]  /*c290*/  UISETP.NE.U32.AND UP1, UPT, UR8, URZ, UPT ;  /* 0x0000003f0800728c */ /* 0x000fc6000bf25070 */
[----:B------:R-:W2:Y:S01]  /*c2a0*/  @P1 LDG.E R6, desc[UR36][R2.64] ;  /* 0x0000002402061981 */ /* 0x000ea2000c1e1900 */
[----:B------:R-:W-:-:S06]  /*c2b0*/  UISETP.NE.AND.EX UP1, UPT, UR9, URZ, UPT, UP1 ;  /* 0x0000003f0900728c */ /* 0x000fcc000bf25310 */
[----:B------:R-:W-:-:S05]  /*c2c0*/  PLOP3.LUT P2, PT, PT, PT, UP1, 0x80, 0x0 ;  /* 0x000000000000781c */ /* 0x000fca0003f4f018 */
[----:B------:R-:W-:-:S04]  /*c2d0*/  @UP1 ULEA UR8, UP2, UR4, UR8, 0x2 ;  /* 0x0000000804081291 */ /* 0x000fc8000f84103f */
[----:B------:R-:W-:Y:S02]  /*c2e0*/  @UP1 ULEA.HI.X UR9, UR4, UR9, UR10, 0x2, UP2 ;  /* 0x0000000904091291 */ /* 0x000fe400090f140a */
[----:B------:R-:W-:Y:S01]  /*c2f0*/  MOV R4, UR8 ;  /* 0x0000000800047c02 */ /* 0x000fe20008000f00 */
        /* <DEDUP_REMOVED lines=16> */
.L_x_2427:
[----:B------:R-:W-:Y:S01]  /*c400*/  R2UR UR7, R161 ;  /* 0x00000000a10772ca */ /* 0x000fe200000e0000 */
[----:B------:R-:W-:Y:S01]  /*c410*/  BSSY B1, `(.L_x_2428) ;  /* 0x000003d000017945 */ /* 0x000fe20003800000 */
[----:B------:R-:W-:-:S11]  /*c420*/  R2UR UR8, R179 ;  /* 0x00000000b30872ca */ /* 0x000fd600000e0000 */
[----:B------:R-:W-:Y:S02]  /*c430*/  USEL UR7, UR7, URZ, !UP0 ;  /* 0x0000003f07077287 */ /* 0x000fe4000c000000 */
[----:B------:R-:W-:Y:S01]  /*c440*/  USEL UR10, UR8, URZ, !UP0 ;  /* 0x0000003f080a7287 */ /* 0x000fe2000c000000 */
[----:B------:R-:W-:Y:S11]  /*c450*/  @P0 BRA `(.L_x_2429) ;  /* 0x0000000000e00947 */ /* 0x000ff60003800000 */
[----:B------:R-:W0:Y:S01]  /*c460*/  S2R R3, SR_TID.X ;  /* 0x0000000000037919 */ /* 0x000e220000002100 */
[----:B------:R-:W1:Y:S01]  /*c470*/  LDC R9, c[0x0][0xbe8] ;  /* 0x0002fa00ff097b82 */ /* 0x000e620000000800 */
[----:B------:R-:W-:Y:S02]  /*c480*/  IMAD.U32 R4, RZ, RZ, UR42 ;  /* 0x0000002aff047e24 */ /* 0x000fe4000f8e00ff */
[----:B-1---5:R-:W-:-:S03]  /*c490*/  IMAD R2, R0, R9, RZ ;  /* 0x0000000900027224 */ /* 0x022fc600078e02ff */
        /* <DEDUP_REMOVED lines=17> */
[----:B------:R-:W-:Y:S02]  /*c5b0*/  UIMAD.WIDE.U32 UR16, UR8, UR19, URZ ;  /* 0x00000013081072a5 */ /* 0x000fe4000f8e003f */
[----:B------:R-:W-:Y:S01]  /*c5c0*/  UIMAD UR13, UR13, UR7, URZ ;  /* 0x000000070d0d72a4 */ /* 0x000fe2000f8e023f */
[----:B0-----:R-:W-:Y:S01]  /*c5d0*/  @P0 IMAD.HI.U32 R2, R4, R3, RZ ;  /* 0x0000000304020227 */ /* 0x001fe200078e00ff */
[----:B------:R-:W-:Y:S02]  /*c5e0*/  UIMAD UR19, UR9, UR19, URZ ;  /* 0x00000013091372a4 */ /* 0x000fe4000f8e023f */
[----:B------:R-:W-:Y:S02]  /*c5f0*/  UIMAD.WIDE.U32 UR8, UR12, UR7, URZ ;  /* 0x000000070c0872a5 */ /* 0x000fe4000f8e003f */
[----:B------:R-:W-:-:S02]  /*c600*/  UIMAD.WIDE.U32 UR22, UR14, UR11, URZ ;  /* 0x0000000b0e1672a5 */ /* 0x000fc4000f8e003f */
[----:B------:R-:W-:Y:S01]  /*c610*/  UIMAD UR11, UR15, UR11, URZ ;  /* 0x0000000b0f0b72a4 */ /* 0x000fe2000f8e023f */
[----:B-1----:R-:W-:Y:S01]  /*c620*/  @P0 SHF.R.U32.HI R5, RZ, R7, R2 ;  /* 0x00000007ff050219 */ /* 0x002fe20000011602 */
[----:B------:R-:W-:Y:S02]  /*c630*/  UIMAD UR13, UR12, UR10, UR13 ;  /* 0x0000000a0c0d72a4 */ /* 0x000fe4000f8e020d */
[----:B------:R-:W-:Y:S01]  /*c640*/  UIADD3 UR16, UP1, UP2, UR8, UR16, UR4 ;  /* 0x0000001008107290 */ /* 0x000fe2000fa3e004 */
[----:B------:R-:W-:Y:S01]  /*c650*/  IMAD.U32 R2, RZ, RZ, UR22 ;  /* 0x00000016ff027e24 */ /* 0x000fe2000f8e00ff */
[----:B------:R-:W-:Y:S01]  /*c660*/  UIADD3 UR8, UR23, UR11, URZ ;  /* 0x0000000b17087290 */ /* 0x000fe2000fffe03f */
[--C-:B------:R-:W-:Y:S01]  /*c670*/  IMAD.MOV R7, RZ, RZ, -R5.reuse ;  /* 0x000000ffff077224 */ /* 0x100fe200078e0a05 */
[----:B------:R-:W-:Y:S01]  /*c680*/  UIADD3 UR19, UR17, UR19, URZ ;  /* 0x0000001311137290 */ /* 0x000fe2000fffe03f */
[----:B------:R-:W-:Y:S01]  /*c690*/  MOV R3, UR23 ;  /* 0x0000001700037c02 */ /* 0x000fe20008000f00 */
[----:B------:R-:W-:Y:S01]  /*c6a0*/  UIADD3 UR11, UR9, UR13, URZ ;  /* 0x0000000d090b7290 */ /* 0x000fe2000fffe03f */
[----:B------:R-:W-:Y:S01]  /*c6b0*/  IMAD R7, R9, R7, R4 ;  /* 0x0000000709077224 */ /* 0x000fe200078e0204 */
[----:B------:R-:W-:Y:S01]  /*c6c0*/  IADD3 R2, P0, P1, R5, UR16, R2 ;  /* 0x0000001005027c10 */ /* 0x000fe2000f91e002 */
[----:B------:R-:W-:Y:S01]  /*c6d0*/  IMAD.U32 R6, RZ, RZ, UR8 ;  /* 0x00000008ff067e24 */ /* 0x000fe2000f8e00ff */
[----:B------:R-:W-:Y:S01]  /*c6e0*/  UIADD3.X UR11, UR11, UR19, UR20, UP1, UP2 ;  /* 0x000000130b0b7290 */ /* 0x000fe20008fe4414 */
[----:B------:R-:W-:Y:S01]  /*c6f0*/  SHF.R.S32.HI R5, RZ, 0x1f, R5 ;  /* 0x0000001fff057819 */ /* 0x000fe20000011405 */
[----:B------:R-:W-:Y:S01]  /*c700*/  ULDC.64 UR8, c[0x0][UR18+0x210] ;  /* 0x0000840012087abb */ /* 0x000fe20008000a00 */
[----:B------:R-:W-:Y:S01]  /*c710*/  SHF.R.S32.HI R4, RZ, 0x1f, R7 ;  /* 0x0000001fff047819 */ /* 0x000fe20000011407 */
[----:B------:R-:W-:Y:S01]  /*c720*/  IMAD R9, R7, UR9, RZ ;  /* 0x0000000907097c24 */ /* 0x000fe2000f8e02ff */
[----:B------:R-:W-:Y:S01]  /*c730*/  ULDC.64 UR12, c[0x0][0xba8] ;  /* 0x0002ea00000c7ab9 */ /* 0x000fe20000000a00 */
[----:B------:R-:W-:Y:S01]  /*c740*/  IADD3.X R3, R5, UR11, R6, P0, P1 ;  /* 0x0000000b05037c10 */ /* 0x000fe200087e2406 */
[----:B------:R-:W-:Y:S01]  /*c750*/  @!UP0 ULDC UR12, c[0x0][0xb50] ;  /* 0x0002d400000c8ab9 */ /* 0x000fe20000000800 */
[----:B------:R-:W-:Y:S01]  /*c760*/  IMAD R9, R4, UR8, R9 ;  /* 0x0000000804097c24 */ /* 0x000fe2000f8e0209 */
[----:B------:R-:W-:Y:S01]  /*c770*/  @!UP0 ULDC UR13, c[0x0][0xb54] ;  /* 0x0002d500000d8ab9 */ /* 0x000fe20000000800 */
[----:B------:R-:W-:-:S04]  /*c780*/  IMAD.WIDE.U32 R2, R7, UR8, R2 ;  /* 0x0000000807027c25 */ /* 0x000fc8000f8e0002 */
[----:B------:R-:W-:Y:S01]  /*c790*/  IMAD.IADD R3, R3, 0x1, R9 ;  /* 0x0000000103037824 */ /* 0x000fe200078e0209 */
[----:B------:R-:W-:-:S04]  /*c7a0*/  LEA R4, P0, R2, UR12, 0x2 ;  /* 0x0000000c02047c11 */ /* 0x000fc8000f8010ff */
[----:B------:R-:W-:Y:S01]  /*c7b0*/  LEA.HI.X R5, R2, UR13, R3, 0x2, P0 ;  /* 0x0000000d02057c11 */ /* 0x000fe200080f1403 */
[----:B------:R-:W-:-:S05]  /*c7c0*/  IMAD.MOV.U32 R3, RZ, RZ, -0x800000 ;  /* 0xff800000ff037424 */ /* 0x000fca00078e00ff */
[----:B------:R0:W-:Y:S03]  /*c7d0*/  STG.E desc[UR36][R4.64], R3 ;  /* 0x0000000304007986 */ /* 0x0001e6000c101924 */
.L_x_2429:
[----:B------:R-:W-:Y:S05]  /*c7e0*/  BSYNC B1 ;  /* 0x0000000000017941 */ /* 0x000fea0003800000 */
.L_x_2428:
[----:B------:R-:W-:-:S13]  /*c7f0*/  R2UR UR8, R23 ;  /* 0x00000000170872ca */ /* 0x000fda00000e0000 */
[----:B------:R-:W-:-:S06]  /*c800*/  UISETP.GT.AND UP0, UPT, UR8, 0x1, UPT ;  /* 0x000000010800788c */ /* 0x000fcc000bf04270 */
[----:B------:R-:W-:-:S13]  /*c810*/  PLOP3.LUT P0, PT, PT, PT, UP0, 0x80, 0x0 ;  /* 0x000000000000781c */ /* 0x000fda0003f0f008 */
[----:B------:R-:W-:Y:S05]  /*c820*/  @P0 BRA `(.L_x_2424) ;  /* 0x0000000400a80947 */ /* 0x000fea0003800000 */
[----:B------:R-:W1:Y:S01]  /*c830*/  LDC R11, c[0x0][0xbe8] ;  /* 0x0002fa00ff0b7b82 */ /* 0x000e620000000800 */
[----:B------:R-:W-:Y:S01]  /*c840*/  ULDC.64 UR12, c[0x0][0xaa0] ;  /* 0x0002a800000c7ab9 */ /* 0x000fe20000000a00 */
[----:B------:R-:W-:Y:S01]  /*c850*/  R2UR UR14, R177 ;  /* 0x00000000b10e72ca */ /* 0x000fe200000e0000 */
[----:B------:R-:W-:Y:S01]  /*c860*/  UIMAD UR11, UR20, UR12, URZ ;  /* 0x0000000c140b72a4 */ /* 0x000fe2000f8e023f */
[----:B------:R-:W-:Y:S01]  /*c870*/  IMAD R2, R22, 0x20, R178 ;  /* 0x0000002016027824 */ /* 0x000fe200078e02b2 */
[----:B------:R-:W-:Y:S01]  /*c880*/  UIMAD.WIDE.U32 UR8, UR4, UR12, URZ ;  /* 0x0000000c040872a5 */ /* 0x000fe2000f8e003f */
[----:B------:R-:W-:Y:S01]  /*c890*/  BSSY B1, `(.L_x_2430) ;  /* 0x0000039000017945 */ /* 0x000fe20003800000 */
[----:B------:R-:W-:Y:S01]  /*c8a0*/  UIMAD UR11, UR4, UR13, UR11 ;  /* 0x0000000d040b72a4 */ /* 0x000fe2000f8e020b */
[----:B------:R-:W-:Y:S02]  /*c8b0*/  VIADD R6, R2, UR42 ;  /* 0x0000002a02067c36 */ /* 0x000fe40008000000 */
[----:B------:R-:W-:Y:S01]  /*c8c0*/  ULDC.64 UR12, c[0x0][0xae8] ;  /* 0x0002ba00000c7ab9 */ /* 0x000fe20000000a00 */
[----:B------:R-:W-:Y:S01]  /*c8d0*/  UIADD3 UR9, UR9, UR11, URZ ;  /* 0x0000000b09097290 */ /* 0x000fe2000fffe03f */
[----:B0-----:R-:W-:-:S03]  /*c8e0*/  IMAD.MOV.U32 R5, RZ, RZ, R6 ;  /* 0x000000ffff057224 */ /* 0x001fc600078e0006 */
[----:B------:R-:W-:-:S04]  /*c8f0*/  UIMAD.WIDE.U32 UR8, UR14, UR12, UR8 ;  /* 0x0000000c0e0872a5 */ /* 0x000fc8000f8e0008 */
[----:B------:R-:W-:-:S03]  /*c900*/  UIMAD UR9, UR14, UR13, UR9 ;  /* 0x0000000d0e0972a4 */ /* 0x000fc6000f8e0209 */
[----:B------:R-:W-:Y:S01]  /*c910*/  ULDC.64 UR12, c[0x0][0xaf0] ;  /* 0x0002bc00000c7ab9 */ /* 0x000fe20000000a00 */
[----:B-1----:R-:W-:Y:S01]  /*c920*/  ISETP.NE.AND P0, PT, R11, 0x1, PT ;  /* 0x000000010b00780c */ /* 0x002fe20003f05270 */
[----:B------:R-:W-:Y:S02]  /*c930*/  UIMAD UR10, UR10, UR12, URZ ;  /* 0x0000000c0a0a72a4 */ /* 0x000fe4000f8e023f */
[----:B------:R-:W-:Y:S02]  /*c940*/  UIMAD.WIDE.U32 UR8, UR7, UR12, UR8 ;  /* 0x0000000c070872a5 */ /* 0x000fe4000f8e0008 */
[----:B------:R-:W-:-:S03]  /*c950*/  UIMAD UR4, UR7, UR13, UR10 ;  /* 0x0000000d070472a4 */ /* 0x000fc6000f8e020a */
[----:B------:R-:W-:Y:S01]  /*c960*/  ULDC.64 UR10, c[0x0][0xae0] ;  /* 0x0002b800000a7ab9 */ /* 0x000fe20000000a00 */
[----:B------:R-:W-:-:S04]  /*c970*/  UIADD3 UR4, UR9, UR4, URZ ;  /* 0x0000000409047290 */ /* 0x000fc8000fffe03f */
        /* <DEDUP_REMOVED lines=17> */
[----:B------:R-:W-:Y:S02]  /*ca90*/  VIADD R6, R178, UR42 ;  /* 0x0000002ab2067c36 */ /* 0x000fe40008000000 */
[----:B-----5:R-:W-:Y:S02]  /*caa0*/  IMAD R11, R0, R11, RZ ;  /* 0x0000000b000b7224 */ /* 0x020fe400078e02ff */
[C---:B------:R-:W-:Y:S02]  /*cab0*/  IMAD R5, R7.reuse, UR9, R4 ;  /* 0x0000000907057c24 */ /* 0x040fe4000f8e0204 */
[----:B------:R-:W-:Y:S01]  /*cac0*/  IMAD.WIDE.U32 R2, R7, UR8, R2 ;  /* 0x0000000807027c25 */ /* 0x000fe2000f8e0002 */
[----:B------:R-:W-:Y:S01]  /*cad0*/  ISETP.GE.AND P2, PT, R6, R11, PT ;  /* 0x0000000b0600720c */ /* 0x000fe20003f46270 */
[----:B------:R-:W-:-:S02]  /*cae0*/  ULDC.64 UR8, c[0x0][0xa80] ;  /* 0x0002a00000087ab9 */ /* 0x000fc40000000a00 */
[----:B------:R-:W-:Y:S01]  /*caf0*/  VIADD R0, R6, 0x20 ;  /* 0x0000002006007836 */ /* 0x000fe20000000000 */
[----:B------:R-:W-:Y:S01]  /*cb00*/  LEA R4, P3, R2, UR8, 0x1 ;  /* 0x0000000802047c11 */ /* 0x000fe2000f8608ff */
[----:B------:R-:W-:-:S03]  /*cb10*/  IMAD.IADD R3, R3, 0x1, R5 ;  /* 0x0000000103037824 */ /* 0x000fc600078e0205 */
[-C--:B------:R-:W-:Y:S01]  /*cb20*/  ISETP.GE.AND P1, PT, R0, R11.reuse, PT ;  /* 0x0000000b0000720c */ /* 0x080fe20003f26270 */
[----:B------:R-:W-:Y:S01]  /*cb30*/  VIADD R0, R6, 0x40 ;  /* 0x0000004006007836 */ /* 0x000fe20000000000 */
[----:B------:R-:W-:Y:S02]  /*cb40*/  LEA.HI.X R5, R2, UR9, R3, 0x1, P3 ;  /* 0x0000000902057c11 */ /* 0x000fe400098f0c03 */
[----:B------:R0:W1:Y:S02]  /*cb50*/  SHFL.IDX PT, R2, R4, RZ, 0x181f ;  /* 0x00181fff04027589 */ /* 0x00006400000e0000 */
[----:B------:R-:W-:Y:S02]  /*cb60*/  ISETP.GE.AND P0, PT, R0, R11, PT ;  /* 0x0000000b0000720c */ /* 0x000fe40003f06270 */
[----:B------:R0:W2:Y:S01]  /*cb70*/  SHFL.IDX PT, R0, R5, RZ, 0x181f ;  /* 0x00181fff05007589 */ /* 0x0000a200000e0000 */
[----:B------:R-:W-:Y:S10]  /*cb80*/  @P2 BRA `(.L_x_2431) ;  /* 0x0000000000242947 */ /* 0x000ff40003800000 */
[----:B------:R-:W-:Y:S02]  /*cb90*/  ULDC UR4, c[0x0][0xac8] ;  /* 0x0002b20000047ab9 */ /* 0x000fe40000000800 */
[----:B------:R-:W-:Y:S02]  /*cba0*/  ISETP.GE.AND P4, PT, R16, UR4, PT ;  /* 0x0000000410007c0c */ /* 0x000fe4000bf86270 */
[----:B------:R-:W-:-:S11]  /*cbb0*/  ISETP.GE.AND P5, PT, R19, UR4, PT ;  /* 0x0000000413007c0c */ /* 0x000fd6000bfa6270 */
[CC--:B-1----:R-:W-:Y:S02]  /*cbc0*/  @!P4 LEA R8, P2, R16.reuse, R2.reuse, 0x1 ;  /* 0x000000021008c211 */ /* 0x0c2fe400078408ff */
[C---:B------:R-:W-:Y:S02]  /*cbd0*/  @!P5 LEA R2, P3, R19.reuse, R2, 0x1 ;  /* 0x000000021302d211 */ /* 0x040fe400078608ff */
[-C--:B--2---:R-:W-:Y:S02]  /*cbe0*/  @!P4 LEA.HI.X R9, R16, R0.reuse, R202, 0x1, P2 ;  /* 0x000000001009c211 */ /* 0x084fe400010f0cca */
[----:B------:R-:W-:-:S03]  /*cbf0*/  @!P5 LEA.HI.X R3, R19, R0, R201, 0x1, P3 ;  /* 0x000000001303d211 */ /* 0x000fc600018f0cc9 */
[----:B------:R3:W-:Y:S04]  /*cc00*/  @!P4 ST.E.128 desc[UR36][R8.64], RZ ;  /* 0x000000ff0800c985 */ /* 0x0007e8000c101d24 */
[----:B------:R3:W-:Y:S02]  /*cc10*/  @!P5 ST.E.128 desc[UR36][R2.64], RZ ;  /* 0x000000ff0200d985 */ /* 0x0007e4000c101d24 */
.L_x_2431:
[----:B------:R-:W-:Y:S05]  /*cc20*/  BSYNC B1 ;  /* 0x0000000000017941 */ /* 0x000fea0003800000 */
.L_x_2430:
[----:B--2---:R2:W4:Y:S01]  /*cc30*/  SHFL.IDX PT, R0, R5, 0x1, 0x181f ;  /* 0x00381f0005007f89 */ /* 0x00452200000e0000 */
[----:B------:R-:W-:Y:S03]  /*cc40*/  BSSY B1, `(.L_x_2432) ;  /* 0x000000c000017945 */ /* 0x000fe60003800000 */
[----:B-1-3--:R2:W1:Y:S01]  /*cc50*/  SHFL.IDX PT, R2, R4, 0x1, 0x181f ;  /* 0x00381f0004027f89 */ /* 0x00a46200000e0000 */
[----:B------:R-:W-:Y:S05]  /*cc60*/  @P1 BRA `(.L_x_2433) ;  /* 0x0000000000241947 */ /* 0x000fea0003800000 */
[----:B------:R-:W-:Y:S02]  /*cc70*/  ULDC UR4, c[0x0][0xac8] ;  /* 0x0002b20000047ab9 */ /* 0x000fe40000000800 */
[----:B------:R-:W-:Y:S02]  /*cc80*/  ISETP.GE.AND P3, PT, R16, UR4, PT ;  /* 0x0000000410007c0c */ /* 0x000fe4000bf66270 */
[----:B------:R-:W-:-:S11]  /*cc90*/  ISETP.GE.AND P4, PT, R19, UR4, PT ;  /* 0x0000000413007c0c */ /* 0x000fd6000bf86270 */
[CC--:B-1----:R-:W-:Y:S02]  /*cca0*/  @!P3 LEA R8, P1, R16.reuse, R2.reuse, 0x1 ;  /* 0x000000021008b211 */ /* 0x0c2fe400078208ff */
[C---:B------:R-:W-:Y:S02]  /*ccb0*/  @!P4 LEA R2, P2, R19.reuse, R2, 0x1 ;  /* 0x000000021302c211 */ /* 0x040fe400078408ff */
[-C--:B----4-:R-:W-:Y:S02]  /*ccc0*/  @!P3 LEA.HI.X R9, R16, R0.reuse, R202, 0x1, P1 ;  /* 0x000000001009b211 */ /* 0x090fe400008f0cca */
[----:B------:R-:W-:-:S03]  /*ccd0*/  @!P4 LEA.HI.X R3, R19, R0, R201, 0x1, P2 ;  /* 0x000000001303c211 */ /* 0x000fc600010f0cc9 */
[----:B------:R3:W-:Y:S04]  /*cce0*/  @!P3 ST.E.128 desc[UR36][R8.64], RZ ;  /* 0x000000ff0800b985 */ /* 0x0007e8000c101d24 */
[----:B------:R3:W-:Y:S02]  /*ccf0*/  @!P4 ST.E.128 desc[UR36][R2.64], RZ ;  /* 0x000000ff0200c985 */ /* 0x0007e4000c101d24 */
.L_x_2433:
[----:B------:R-:W-:Y:S05]  /*cd00*/  BSYNC B1 ;  /* 0x0000000000017941 */ /* 0x000fea0003800000 */
.L_x_2432:
[----:B----4-:R4:W0:Y:S01]  /*cd10*/  SHFL.IDX PT, R0, R5, 0x2, 0x181f ;  /* 0x00581f0005007f89 */ /* 0x01082200000e0000 */
        /* <DEDUP_REMOVED lines=8> */
[-C--:B0-----:R-:W-:Y:S02]  /*cda0*/  @!P2 LEA.HI.X R9, R16, R0.reuse, R202, 0x1, P0 ;  /* 0x000000001009a211 */ /* 0x081fe400000f0cca */
[----:B------:R-:W-:-:S03]  /*cdb0*/  @!P3 LEA.HI.X R3, R19, R0, R201, 0x1, P1 ;  /* 0x000000001303b211 */ /* 0x000fc600008f0cc9 */
[----:B------:R3:W-:Y:S04]  /*cdc0*/  @!P2 ST.E.128 desc[UR36][R8.64], RZ ;  /* 0x000000ff0800a985 */ /* 0x0007e8000c101d24 */
[----:B------:R3:W-:Y:S02]  /*cdd0*/  @!P3 ST.E.128 desc[UR36][R2.64], RZ ;  /* 0x000000ff0200b985 */ /* 0x0007e4000c101d24 */
.L_x_2435:
[----:B------:R-:W-:Y:S05]  /*cde0*/  BSYNC B1 ;  /* 0x0000000000017941 */ /* 0x000fea0003800000 */
.L_x_2434:
[----:B0-----:R-:W-:Y:S01]  /*cdf0*/  IADD3 R0, R6, 0x60, RZ ;  /* 0x0000006006007810 */ /* 0x001fe20007ffe0ff */
[----:B--2-4-:R-:W2:Y:S03]  /*ce00*/  SHFL.IDX PT, R5, R5, 0x3, 0x181f ;  /* 0x00781f0005057f89 */ /* 0x014ea600000e0000 */
[----:B------:R-:W-:Y:S01]  /*ce10*/  ISETP.GE.AND P0, PT, R0, R11, PT ;  /* 0x0000000b0000720c */ /* 0x000fe20003f06270 */
[----:B-1-3--:R1:W3:-:S12]  /*ce20*/  SHFL.IDX PT, R2, R4, 0x3, 0x181f ;  /* 0x00781f0004027f89 */ /* 0x00a2d800000e0000 */
[----:B-1----:R-:W-:Y:S05]  /*ce30*/  @P0 BRA `(.L_x_2424) ;  /* 0x0000000000240947 */ /* 0x002fea0003800000 */
[----:B------:R-:W-:Y:S02]  /*ce40*/  ULDC UR4, c[0x0][0xac8] ;  /* 0x0002b20000047ab9 */ /* 0x000fe40000000800 */
[----:B------:R-:W-:Y:S02]  /*ce50*/  ISETP.GE.AND P2, PT, R16, UR4, PT ;  /* 0x0000000410007c0c */ /* 0x000fe4000bf46270 */
[----:B------:R-:W-:-:S11]  /*ce60*/  ISETP.GE.AND P3, PT, R19, UR4, PT ;  /* 0x0000000413007c0c */ /* 0x000fd6000bf66270 */
[CC--:B---3--:R-:W-:Y:S02]  /*ce70*/  @!P2 LEA R6, P0, R16.reuse, R2.reuse, 0x1 ;  /* 0x000000021006a211 */ /* 0x0c8fe400078008ff */
[C---:B------:R-:W-:Y:S02]  /*ce80*/  @!P3 LEA R2, P1, R19.reuse, R2, 0x1 ;  /* 0x000000021302b211 */ /* 0x040fe400078208ff */
[-C--:B--2---:R-:W-:Y:S02]  /*ce90*/  @!P2 LEA.HI.X R7, R16, R5.reuse, R202, 0x1, P0 ;  /* 0x000000051007a211 */ /* 0x084fe400000f0cca */
[----:B------:R-:W-:-:S03]  /*cea0*/  @!P3 LEA.HI.X R3, R19, R5, R201, 0x1, P1 ;  /* 0x000000051303b211 */ /* 0x000fc600008f0cc9 */
[----:B------:R1:W-:Y:S04]  /*ceb0*/  @!P2 ST.E.128 desc[UR36][R6.64], RZ ;  /* 0x000000ff0600a985 */ /* 0x0003e8000c101d24 */
[----:B------:R1:W-:Y:S02]  /*cec0*/  @!P3 ST.E.128 desc[UR36][R2.64], RZ ;  /* 0x000000ff0200b985 */ /* 0x0003e4000c101d24 */
.L_x_2424:
[----:B------:R-:W-:Y:S05]  /*ced0*/  BSYNC B0 ;  /* 0x0000000000007941 */ /* 0x000fea0003800000 */
.L_x_2414:
[----:B------:R-:W-:Y:S02]  /*cee0*/  ULDC UR4, c[0x0][0xc3c] ;  /* 0x00030f0000047ab9 */ /* 0x000fe40000000800 */
[----:B------:R-:W-:-:S13]  /*cef0*/  ISETP.GE.AND P0, PT, R27, UR4, PT ;  /* 0x000000041b007c0c */ /* 0x000fda000bf06270 */
[----:B------:R-:W-:Y:S05]  /*cf00*/  @!P0 BRA `(.L_x_2436) ;  /* 0xffffff4000108947 */ /* 0x000fea000383ffff */
[----:B------:R-:W-:Y:S05]  /*cf10*/  EXIT ;  /* 0x000000000000794d */ /* 0x000fea0003800000 */
.L_x_2371:
        /* <DEDUP_REMOVED lines=16> */
.L_x_2437:
        /* <DEDUP_REMOVED lines=38> */
[----:B-1----:R-:W-:Y:S02]  /*d280*/  ISETP.GT.AND P6, PT, R6, UR6, PT ;  /* 0x0000000606007c0c */ /* 0x002fe4000bfc4270 */
[----:B------:R-:W-:-:S11]  /*d290*/  MOV R3, R6 ;  /* 0x0000000600037202 */ /* 0x000fd60000000f00 */
[----:B------:R-:W-:Y:S05]  /*d2a0*/  @P6 BRA `(.L_x_2439) ;  /* 0x0000000000986947 */ /* 0x000fea0003800000 */
[----:B------:R-:W-:Y:S01]  /*d2b0*/  IMAD.MOV.U32 R6, RZ, RZ, R3 ;  /* 0x000000ffff067224 */ /* 0x000fe200078e0003 */
[----:B------:R-:W-:Y:S01]  /*d2c0*/  UMOV UR4, URZ ;  /* 0x0000003f00047c82 */ /* 0x000fe20008000000 */
[----:B------:R-:W-:-:S05]  /*d2d0*/  ULDC UR5, c[0x0][0xc38] ;  /* 0x00030e0000057ab9 */ /* 0x000fca0000000800 */
.L_x_2441:
        /* <DEDUP_REMOVED lines=35> */
.L_x_2439:
        /* <DEDUP_REMOVED lines=13> */
.L_x_2442:
        /* <DEDUP_REMOVED lines=14> */
[----:B0-----:R-:W-:Y:S01]  /*d6c0*/  IMAD.MOV.U32 R2, RZ, RZ, RZ ;  /* 0x000000ffff027224 */ /* 0x001fe200078e00ff */
[----:B-1----:R-:W-:-:S05]  /*d6d0*/  IADD3 R11, RZ, -R3, RZ ;  /* 0x80000003ff0b7210 */ /* 0x002fca0007ffe0ff */
        /* <DEDUP_REMOVED lines=16> */
[----:B------:R-:W-:Y:S02]  /*d7e0*/  IABS R2, R9 ;  /* 0x0000000900027213 */ /* 0x000fe40000000000 */
[----:B0-----:R-:W-:Y:S01]  /*d7f0*/  IADD3 R11, RZ, -R3, RZ ;  /* 0x80000003ff0b7210 */ /* 0x001fe20007ffe0ff */
        /* <DEDUP_REMOVED lines=19> */
[----:B------:R-:W-:-:S06]  /*d930*/  @P0 IADD3 R2, R2, 0x1, RZ ;  /* 0x0000000102020810 */ /* 0x000fcc0007ffe0ff */
        /* <DEDUP_REMOVED lines=8> */
.L_x_2443:
[----:B------:R-:W0:Y:S02]  /*d9c0*/  LDC.64 R2, c[0x0][0xc90] ;  /* 0x00032400ff027b82 */ /* 0x000e240000000a00 */
[----:B0-----:R-:W-:-:S05]  /*d9d0*/  IMAD.WIDE R2, R19, 0x4, R2 ;  /* 0x0000000413027825 */ /* 0x001fca00078e0202 */
[----:B------:R0:W2:Y:S01]  /*d9e0*/  LDG.E R11, desc[UR36][R2.64] ;  /* 0x00000024020b7981 */ /* 0x0000a2000c1e1900 */
[----:B------:R-:W-:Y:S02]  /*d9f0*/  IABS R13, R5 ;  /* 0x00000005000d7213 */ /* 0x000fe40000000000 */
[----:B0-----:R-:W-:Y:S01]  /*da00*/  MOV R2, RZ ;  /* 0x000000ff00027202 */ /* 0x001fe20000000f00 */
        /* <DEDUP_REMOVED lines=23> */
[----:B------:R-:W-:Y:S01]  /*db80*/  IMAD R13, R11, R2, RZ ;  /* 0x000000020b0d7224 */ /* 0x000fe200078e02ff */
[----:B------:R-:W-:-:S03]  /*db90*/  IADD3 R2, -R2, RZ, RZ ;  /* 0x000000ff02027210 */ /* 0x000fc60007ffe1ff */
        /* <DEDUP_REMOVED lines=28> */
[----:B------:R-:W-:Y:S02]  /*dd60*/  @!P2 IADD3 R2, -R2, RZ, RZ ;  /* 0x000000ff0202a210 */ /* 0x000fe40007ffe1ff */
[----:B------:R-:W-:-:S05]  /*dd70*/  @!P1 LOP3.LUT R2, RZ, R11, RZ, 0x33, !PT ;  /* 0x0000000bff029212 */ /* 0x000fca00078e33ff */
[----:B------:R-:W-:-:S07]  /*dd80*/  IMAD R18, R2, R18, R3 ;  /* 0x0000001202127224 */ /* 0x000fce00078e0203 */
.L_x_2444:
[----:B------:R-:W-:-:S05]  /*dd90*/  LOP3.LUT R17, RZ, R2, RZ, 0x33, !PT ;  /* 0x00000002ff117212 */ /* 0x000fca00078e33ff */
[----:B------:R-:W-:Y:S01]  /*dda0*/  IMAD.IADD R17, R0, 0x1, R17 ;  /* 0x0000000100117824 */ /* 0x000fe200078e0211 */
[----:B------:R-:W-:Y:S06]  /*ddb0*/  BRA `(.L_x_2445) ;  /* 0x0000000000147947 */ /* 0x000fec0003800000 */
.L_x_2440:
[----:B------:R-:W-:Y:S01]  /*ddc0*/  ULDC UR4, c[0x0][0xc3c] ;  /* 0x00030f0000047ab9 */ /* 0x000fe20000000800 */
[----:B------:R-:W-:Y:S02]  /*ddd0*/  IMAD.MOV.U32 R17, RZ, RZ, RZ ;  /* 0x000000ffff117224 */ /* 0x000fe400078e00ff */
[----:B------:R-:W-:Y:S02]  /*dde0*/  IMAD.U32 R16, RZ, RZ, UR6 ;  /* 0x00000006ff107e24 */ /* 0x000fe4000f8e00ff */
[----:B------:R-:W-:Y:S02]  /*ddf0*/  IMAD.MOV.U32 R18, RZ, RZ, RZ ;  /* 0x000000ffff127224 */ /* 0x000fe400078e00ff */
[----:B------:R-:W-:-:S07]  /*de00*/  IMAD.U32 R19, RZ, RZ, UR4 ;  /* 0x00000004ff137e24 */ /* 0x000fce000f8e00ff */
.L_x_2445:
[----:B------:R-:W-:-:S13]  /*de10*/  ISETP.NE.AND P0, PT, R7, RZ, PT ;  /* 0x000000ff0700720c */ /* 0x000fda0003f05270 */
[----:B------:R-:W0:Y:S01]  /*de20*/  @!P0 S2R R3, SR_CgaCtaId ;  /* 0x0000000000038919 */ /* 0x000e220000008800 */
[----:B------:R-:W-:-:S04]  /*de30*/  @!P0 MOV R0, 0x400 ;  /* 0x0000040000008802 */ /* 0x000fc80000000f00 */
[----:B0-----:R-:W-:-:S05]  /*de40*/  @!P0 LEA R0, R3, R0, 0x18 ;  /* 0x0000000003008211 */ /* 0x001fca00078ec0ff */
[----:B------:R1:W-:Y:S01]  /*de50*/  @!P0 STS.128 [R0+0x2a8d0], R16 ;  /* 0x02a8d01000008388 */ /* 0x0003e20000000c00 */
[----:B------:R-:W-:Y:S06]  /*de60*/  BAR.ARV 0x5, 0x180 ;  /* 0x0146000000007b1d */ /* 0x000fec0000002000 */
.L_x_2438:
[----:B------:R2:W-:Y:S01]  /*de70*/  STL [R1+0x14], RZ ;  /* 0x000014ff01007387 */ /* 0x0005e20000100800 */
[----:B------:R-:W-:Y:S01]  /*de80*/  ULDC UR4, c[0x0][0xc3c] ;  /* 0x00030f0000047ab9 */ /* 0x000fe20000000800 */
[----:B------:R-:W-:Y:S01]  /*de90*/  IMAD.MOV.U32 R28, RZ, RZ, 0x1 ;  /* 0x00000001ff1c7424 */ /* 0x000fe200078e00ff */
[----:B0-----:R-:W-:Y:S02]  /*dea0*/  ISETP.GE.AND P0, PT, R19, UR4, PT ;  /* 0x0000000413007c0c */ /* 0x001fe4000bf06270 */
[----:B------:R-:W-:-:S11]  /*deb0*/  MOV R27, RZ ;  /* 0x000000ff001b7202 */ /* 0x000fd60000000f00 */
        /* <DEDUP_REMOVED lines=9> */
[C---:B-1----:R-:W-:Y:S02]  /*df50*/  LOP3.LUT R4, R5.reuse, 0x7f, RZ, 0xc0, !PT ;  /* 0x0000007f05047812 */ /* 0x042fe400078ec0ff */
[----:B--2---:R-:W-:Y:S01]  /*df60*/  R2UR UR4, R0 ;  /* 0x00000000000472ca */ /* 0x004fe200000e0000 */
[----:B------:R-:W-:-:S05]  /*df70*/  IMAD.SHL.U32 R0, R5, 0x8, RZ ;  /* 0x0000000805007824 */ /* 0x000fca00078e00ff */
        /* <DEDUP_REMOVED lines=14> */
.L_x_2511:
[----:B0-----:R-:W0:Y:S02]  /*e060*/  LDC.64 R30, c[0x0][0xc88] ;  /* 0x00032200ff1e7b82 */ /* 0x001e240000000a00 */
[----:B0-----:R-:W-:-:S06]  /*e070*/  IMAD.WIDE R30, R19, 0x4, R30 ;  /* 0x00000004131e7825 */ /* 0x001fcc00078e021e */
[----:B------:R-:W2:Y:S01]  /*e080*/  LDG.E R30, desc[UR36][R30.64] ;  /* 0x000000241e1e7981 */ /* 0x000ea2000c1e1900 */
        /* <DEDUP_REMOVED lines=13> */
[----:B-1----:R1:W5:Y:S01]  /*e160*/  @P0 LDG.E R37, desc[UR36][R2.64] ;  /* 0x0000002402250981 */ /* 0x002362000c1e1900 */
        /* <DEDUP_REMOVED lines=31> */
.L_x_2447:
        /* <DEDUP_REMOVED lines=9> */
.L_x_2448:
        /* <DEDUP_REMOVED lines=9> */
.L_x_2449:
[----:B------:R-:W4:Y:S01]  /*e480*/  LDL R4, [R1+0x4] ;  /* 0x0000040001047983 */ /* 0x000f220000100800 */
[----:B012---:R-:W0:Y:S01]  /*e490*/  LDC R0, c[0x0][0x448] ;  /* 0x00011200ff007b82 */ /* 0x007e220000000800 */
[----:B-----5:R-:W-:Y:S01]  /*e4a0*/  IMAD.IADD R34, R34, 0x1, -R37 ;  /* 0x0000000122227824 */ /* 0x020fe200078e0a25 */
[----:B------:R-:W-:Y:S01]  /*e4b0*/  LOP3.LUT R23, R23, 0xffffff7f, RZ, 0xc0, !PT ;  /* 0xffffff7f17177812 */ /* 0x000fe200078ec0ff */
[----:B------:R-:W-:Y:S01]  /*e4c0*/  BSSY B0, `(.L_x_2450) ;  /* 0x0000038000007945 */ /* 0x000fe20003800000 */
[----:B0-----:R-:W-:Y:S01]  /*e4d0*/  ISETP.NE.AND P0, PT, R0, 0x1, PT ;  /* 0x000000010000780c */ /* 0x001fe20003f05270 */
[----:B------:R-:W-:-:S05]  /*e4e0*/  IMAD.SHL.U32 R0, R17, 0x80, RZ ;  /* 0x0000008011007824 */ /* 0x000fca00078e00ff */
[----:B------:R-:W-:-:S07]  /*e4f0*/  IADD3 R0, R0, 0x7f, RZ ;  /* 0x0000007f00007810 */ /* 0x000fce0007ffe0ff */
[----:B---3--:R-:W0:Y:S01]  /*e500*/  @P0 LDC R3, c[0x0][0x44c] ;  /* 0x00011300ff030b82 */ /* 0x008e220000000800 */
[----:B------:R-:W-:-:S07]  /*e510*/  @P0 LOP3.LUT R23, R23, 0x80, RZ, 0xfc, !PT ;  /* 0x0000008017170812 */ /* 0x000fce00078efcff */
[----:B------:R-:W1:Y:S01]  /*e520*/  @P0 LDC R5, c[0x0][0x450] ;  /* 0x00011400ff050b82 */ /* 0x000e620000000800 */
[----:B0-----:R-:W-:-:S05]  /*e530*/  @P0 IMAD.HI.U32 R2, R0, R3, RZ ;  /* 0x0000000300020227 */ /* 0x001fca00078e00ff */
[----:B-1----:R-:W-:Y:S01]  /*e540*/  @P0 SHF.R.U32.HI R0, RZ, R5, R2 ;  /* 0x00000005ff000219 */ /* 0x002fe20000011602 */
[----:B------:R-:W-:-:S04]  /*e550*/  VIADD R2, R34, 0x5f ;  /* 0x0000005f22027836 */ /* 0x000fc80000000000 */
[----:B------:R-:W-:Y:S01]  /*e560*/  IMAD.HI R2, R2, 0x2aaaaaab, RZ ;  /* 0x2aaaaaab02027827 */ /* 0x000fe200078e02ff */
[----:B----4-:R-:W-:-:S05]  /*e570*/  IADD3 R3, R34, 0x60, -R4 ;  /* 0x0000006022037810 */ /* 0x010fca0007ffe804 */
[----:B------:R-:W-:Y:S01]  /*e580*/  IMAD.IADD R0, R3, 0x1, R0 ;  /* 0x0000000103007824 */ /* 0x000fe200078e0200 */
[----:B------:R-:W-:-:S03]  /*e590*/  SHF.R.U32.HI R3, RZ, 0x1f, R2 ;  /* 0x0000001fff037819 */ /* 0x000fc60000011602 */
[----:B------:R-:W-:Y:S01]  /*e5a0*/  IMAD.HI R4, R0, 0x2aaaaaab, RZ ;  /* 0x2aaaaaab00047827 */ /* 0x000fe200078e02ff */
[----:B------:R-:W-:Y:S02]  /*e5b0*/  LEA.HI.SX32 R0, R2, R3, 0x1c ;  /* 0x0000000302007211 */ /* 0x000fe400078fe2ff */
[----:B------:R-:W-:Y:S02]  /*e5c0*/  LOP3.LUT R2, R18, 0xff000000, RZ, 0xc0, !PT ;  /* 0xff00000012027812 */ /* 0x000fe400078ec0ff */
[----:B------:R-:W-:Y:S02]  /*e5d0*/  SHF.R.U32.HI R3, RZ, 0x1f, R4 ;  /* 0x0000001fff037819 */ /* 0x000fe40000011604 */
[----:B------:R-:W-:Y:S02]  /*e5e0*/  SHF.R.U32.HI R2, RZ, 0x8, R2 ;  /* 0x00000008ff027819 */ /* 0x000fe40000011602 */
[----:B------:R-:W-:-:S04]  /*e5f0*/  LEA.HI.SX32 R3, R4, R3, 0x1c ;  /* 0x0000000304037211 */ /* 0x000fc800078fe2ff */
[----:B------:R-:W-:Y:S02]  /*e600*/  VIMNMX R0, R0, R3, PT ;  /* 0x0000000300007248 */ /* 0x000fe40003fe0100 */
[----:B------:R-:W-:Y:S02]  /*e610*/  LOP3.LUT R3, R18, 0xff0000, RZ, 0xc0, !PT ;  /* 0x00ff000012037812 */ /* 0x000fe400078ec0ff */
[----:B------:R-:W-:Y:S02]  /*e620*/  ISETP.GE.AND P0, PT, R0, 0x1, PT ;  /* 0x000000010000780c */ /* 0x000fe40003f06270 */
[----:B------:R-:W-:Y:S01]  /*e630*/  LEA.HI R2, R3, R2, RZ, 0x10 ;  /* 0x0000000203027211 */ /* 0x000fe200078f80ff */
[----:B------:R-:W-:-:S03]  /*e640*/  IMAD.MOV.U32 R3, RZ, RZ, RZ ;  /* 0x000000ffff037224 */ /* 0x000fc600078e00ff */
[----:B------:R-:W-:-:S07]  /*e650*/  LOP3.LUT R36, R2, 0xff, RZ, 0xc0, !PT ;  /* 0x000000ff02247812 */ /* 0x000fce00078ec0ff */
[----:B------:R-:W-:Y:S05]  /*e660*/  @!P0 BRA `(.L_x_2451) ;  /* 0x0000000000748947 */ /* 0x000fea0003800000 */
[----:B------:R-:W-:-:S04]  /*e670*/  SHF.R.U32.HI R4, RZ, 0x10, R2 ;  /* 0x00000010ff047819 */ /* 0x000fc80000011602 */
[----:B------:R-:W-:-:S13]  /*e680*/  ISETP.NE.AND P0, PT, R4, RZ, PT ;  /* 0x000000ff0400720c */ /* 0x000fda0003f05270 */
[----:B------:R-:W0:Y:S02]  /*e690*/  @!P0 LDC R4, c[0x0][0x9f0] ;  /* 0x00027c00ff048b82 */ /* 0x000e240000000800 */
[-C--:B0-----:R-:W-:Y:S02]  /*e6a0*/  IABS R6, R4.reuse ;  /* 0x0000000400067213 */ /* 0x081fe40000000000 */
[----:B------:R-:W-:Y:S02]  /*e6b0*/  IADD3 R5, R4, -0x1, R0 ;  /* 0xffffffff04057810 */ /* 0x000fe40007ffe000 */
[----:B------:R-:W0:Y:S02]  /*e6c0*/  I2F.RP R8, R6 ;  /* 0x0000000600087306 */ /* 0x000e240000209400 */
[----:B------:R-:W-:-:S04]  /*e6d0*/  LOP3.LUT R2, R5, R4, RZ, 0x3c, !PT ;  /* 0x0000000405027212 */ /* 0x000fc800078e3cff */
[----:B------:R-:W-:Y:S02]  /*e6e0*/  ISETP.GE.AND P2, PT, R2, RZ, PT ;  /* 0x000000ff0200720c */ /* 0x000fe40003f46270 */
[----:B0-----:R-:W0:Y:S02]  /*e6f0*/  MUFU.RCP R8, R8 ;  /* 0x0000000800087308 */ /* 0x001e240000001000 */
[----:B0-----:R-:W-:-:S06]  /*e700*/  VIADD R3, R8, 0xffffffe ;  /* 0x0ffffffe08037836 */ /* 0x001fcc0000000000 */
[----:B------:R-:W0:Y:S02]  /*e710*/  F2I.FTZ.U32.TRUNC.NTZ R3, R3 ;  /* 0x0000000300037305 */ /* 0x000e24000021f000 */
[----:B0-----:R-:W-:-:S04]  /*e720*/  IMAD.MOV R2, RZ, RZ, -R3 ;  /* 0x000000ffff027224 */ /* 0x001fc800078e0a03 */
[----:B------:R-:W-:Y:S02]  /*e730*/  IMAD R7, R2, R6, RZ ;  /* 0x0000000602077224 */ /* 0x000fe400078e02ff */
[----:B------:R-:W-:-:S04]  /*e740*/  IMAD.MOV.U32 R2, RZ, RZ, RZ ;  /* 0x000000ffff027224 */ /* 0x000fc800078e00ff */
[----:B------:R-:W-:Y:S01]  /*e750*/  IMAD.HI.U32 R7, R3, R7, R2 ;  /* 0x0000000703077227 */ /* 0x000fe200078e0002 */
[----:B------:R-:W-:Y:S02]  /*e760*/  IABS R2, R5 ;  /* 0x0000000500027213 */ /* 0x000fe40000000000 */
[----:B------:R-:W-:-:S03]  /*e770*/  IABS R5, R4 ;  /* 0x0000000400057213 */ /* 0x000fc60000000000 */
[----:B------:R-:W-:Y:S01]  /*e780*/  IMAD.HI.U32 R7, R7, R2, RZ ;  /* 0x0000000207077227 */ /* 0x000fe200078e00ff */
[----:B------:R-:W-:-:S05]  /*e790*/  IADD3 R3, RZ, -R5, RZ ;  /* 0x80000005ff037210 */ /* 0x000fca0007ffe0ff */
        /* <DEDUP_REMOVED lines=10> */
.L_x_2451:
[----:B------:R-:W-:Y:S05]  /*e840*/  BSYNC B0 ;  /* 0x0000000000007941 */ /* 0x000fea0003800000 */
.L_x_2450:
        /* <DEDUP_REMOVED lines=23> */
.L_x_2453:
        /* <DEDUP_REMOVED lines=20> */
.L_x_2456:
[----:B------:R-:W-:Y:S05]  /*eb00*/  BSYNC B6 ;  /* 0x0000000000067941 */ /* 0x000fea0003800000 */
.L_x_2455:
[----:B------:R-:W-:Y:S01]  /*eb10*/  IADD3 R0, R22, 0x400, RZ ;  /* 0x0000040016007810 */ /* 0x000fe20007ffe0ff */
[----:B------:R-:W-:Y:S03]  /*eb20*/  BSSY B6, `(.L_x_2457) ;  /* 0x0000022000067945 */ /* 0x000fe60003800000 */
        /* <DEDUP_REMOVED lines=18> */
.L_x_2459:
        /* <DEDUP_REMOVED lines=15> */
.L_x_2458:
[----:B------:R-:W-:Y:S05]  /*ed40*/  BSYNC B6 ;  /* 0x0000000000067941 */ /* 0x000fea0003800000 */
.L_x_2457:
[----:B------:R-:W-:Y:S01]  /*ed50*/  ULDC.64 UR4, c[0x0][0x9f8] ;  /* 0x00027e0000047ab9 */ /* 0x000fe20000000a00 */
[----:B------:R-:W0:Y:S01]  /*ed60*/  S2R R2, SR_TID.X ;  /* 0x0000000000027919 */ /* 0x000e220000002100 */
[----:B------:R-:W-:Y:S01]  /*ed70*/  ISETP.NE.U32.AND P0, PT, RZ, UR4, PT ;  /* 0x00000004ff007c0c */ /* 0x000fe2000bf05070 */
[----:B------:R-:W1:Y:S03]  /*ed80*/  LDC R5, c[0x0][0x430] ;  /* 0x00010c00ff057b82 */ /* 0x000e660000000800 */
[----:B------:R-:W-:-:S13]  /*ed90*/  ISETP.NE.AND.EX P0, PT, RZ, UR5, PT, P0 ;  /* 0x00000005ff007c0c */ /* 0x000fda000bf05300 */
[----:B------:R-:W-:Y:S01]  /*eda0*/  @P0 IADD3 R24, P1, R24, UR4, RZ ;  /* 0x0000000418180c10 */ /* 0x000fe2000ff3e0ff */
[----:B------:R-:W2:Y:S01]  /*edb0*/  S2R R21, SR_TID.X ;  /* 0x0000000000157919 */ /* 0x000ea20000002100 */
[----:B------:R-:W-:Y:S01]  /*edc0*/  LOP3.LUT R23, R23, 0xffffffdf, RZ, 0xc0, !PT ;  /* 0xffffffdf17177812 */ /* 0x000fe200078ec0ff */
[----:B------:R-:W-:Y:S01]  /*edd0*/  ULDC UR4, c[0x0][0x320] ;  /* 0x0000c80000047ab9 */ /* 0x000fe20000000800 */
[----:B------:R-:W-:-:S05]  /*ede0*/  @P0 IADD3.X R25, R25, UR5, RZ, P1, !PT ;  /* 0x0000000519190c10 */ /* 0x000fca0008ffe4ff */
[----:B------:R3:W4:Y:S01]  /*edf0*/  @P0 LDG.E R31, desc[UR36][R24.64] ;  /* 0x00000024181f0981 */ /* 0x000722000c1e1900 */
[----:B-1----:R-:W-:Y:S01]  /*ee00*/  ISETP.NE.AND P2, PT, R5, 0x1, PT ;  /* 0x000000010500780c */ /* 0x002fe20003f45270 */
[----:B------:R-:W1:Y:S01]  /*ee10*/  S2R R26, SR_TID.X ;  /* 0x00000000001a7919 */ /* 0x000e620000002100 */
[----:B0-----:R-:W-:-:S04]  /*ee20*/  LOP3.LUT R2, R2, 0x7f, RZ, 0xc0, !PT ;  /* 0x0000007f02027812 */ /* 0x001fc800078ec0ff */
[----:B------:R-:W-:Y:S01]  /*ee30*/  SHF.R.U32.HI R2, RZ, 0x3, R2 ;  /* 0x00000003ff027819 */ /* 0x000fe20000011602 */
[----:B---3--:R-:W-:-:S06]  /*ee40*/  VIADD R25, R29, 0xffffffff ;  /* 0xffffffff1d197836 */ /* 0x008fcc0000000000 */
[----:B------:R-:W0:Y:S01]  /*ee50*/  @P2 LDC R3, c[0x0][0x434] ;  /* 0x00010d00ff032b82 */ /* 0x000e220000000800 */
[----:B------:R-:W-:Y:S01]  /*ee60*/  @P2 LOP3.LUT R23, R23, 0x20, RZ, 0xfc, !PT ;  /* 0x0000002017172812 */ /* 0x000fe200078efcff */
[----:B--2---:R-:W-:-:S05]  /*ee70*/  IMAD.SHL.U32 R20, R21, 0x10, RZ ;  /* 0x0000001015147824 */ /* 0x004fca00078e00ff */
[----:B------:R-:W-:Y:S02]  /*ee80*/  LOP3.LUT R20, R2, 0x70, R20, 0xf8, !PT ;  /* 0x0000007002147812 */ /* 0x000fe400078ef814 */
[----:B------:R-:W2:Y:S03]  /*ee90*/  @P2 LDC R2, c[0x0][0x438] ;  /* 0x00010e00ff022b82 */ /* 0x000ea60000000800 */
[----:B------:R-:W-:Y:S02]  /*eea0*/  IMAD R4, R25, 0x60, R20 ;  /* 0x0000006019047824 */ /* 0x000fe400078e0214 */
[----:B-1----:R-:W-:Y:S02]  /*eeb0*/  IMAD.SHL.U32 R9, R26, 0x8, RZ ;  /* 0x000000081a097824 */ /* 0x002fe400078e00ff */
[C---:B------:R-:W-:Y:S01]  /*eec0*/  IMAD.IADD R0, R4.reuse, 0x1, R37 ;  /* 0x0000000104007824 */ /* 0x040fe200078e0225 */
[----:B------:R-:W-:-:S02]  /*eed0*/  ISETP.GE.AND P0, PT, R4, R34, PT ;  /* 0x000000220400720c */ /* 0x000fc40003f06270 */
[----:B------:R-:W-:Y:S01]  /*eee0*/  LOP3.LUT R9, R9, 0x38, RZ, 0xc0, !PT ;  /* 0x0000003809097812 */ /* 0x000fe200078ec0ff */
[----:B0-----:R-:W-:Y:S01]  /*eef0*/  @P2 IMAD.HI.U32 R3, R0, R3, RZ ;  /* 0x0000000300032227 */ /* 0x001fe200078e00ff */
[----:B------:R-:W-:Y:S02]  /*ef00*/  ISETP.GT.U32.OR P0, PT, R20, 0x5f, P0 ;  /* 0x0000005f1400780c */ /* 0x000fe40000704470 */
[C---:B------:R-:W-:Y:S01]  /*ef10*/  LOP3.LUT R8, R9.reuse, 0x40, RZ, 0xfc, !PT ;  /* 0x0000004009087812 */ /* 0x040fe200078efcff */
[----:B------:R-:W-:Y:S01]  /*ef20*/  IMAD.MOV.U32 R4, RZ, RZ, R0 ;  /* 0x000000ffff047224 */ /* 0x000fe200078e0000 */
[----:B------:R-:W-:Y:S02]  /*ef30*/  ISETP.GE.AND P1, PT, R9, UR4, PT ;  /* 0x0000000409007c0c */ /* 0x000fe4000bf26270 */
[----:B--2---:R-:W-:Y:S02]  /*ef40*/  @P2 SHF.R.U32.HI R4, RZ, R2, R3 ;  /* 0x00000002ff042219 */ /* 0x004fe40000011603 */
[----:B------:R-:W-:Y:S01]  /*ef50*/  ISETP.GE.AND P2, PT, R8, UR4, PT ;  /* 0x0000000408007c0c */ /* 0x000fe2000bf46270 */
[----:B------:R-:W-:Y:S01]  /*ef60*/  ULDC UR4, c[0x0][0x2f4] ;  /* 0x0000bd0000047ab9 */ /* 0x000fe20000000800 */
[----:B------:R-:W-:-:S02]  /*ef70*/  IADD3 R3, -R4, RZ, RZ ;  /* 0x000000ff04037210 */ /* 0x000fc40007ffe1ff */
[----:B------:R-:W-:-:S03]  /*ef80*/  SEL R29, RZ, 0xffffffff, P2 ;  /* 0xffffffffff1d7807 */ /* 0x000fc60001000000 */
[----:B------:R-:W-:Y:S01]  /*ef90*/  IMAD R0, R5, R3, R0 ;  /* 0x0000000305007224 */ /* 0x000fe200078e0200 */
[----:B------:R-:W-:Y:S01]  /*efa0*/  SEL R5, RZ, 0x1, P1 ;  /* 0x00000001ff057807 */ /* 0x000fe20000800000 */
[----:B------:R-:W0:Y:S01]  /*efb0*/  @!P0 LDC.64 R2, c[0x0][0x428] ;  /* 0x00010a00ff028b82 */ /* 0x000e220000000a00 */
[----:B------:R-:W-:-:S05]  /*efc0*/  IMAD.SHL.U32 R29, R29, 0x2, RZ ;  /* 0x000000021d1d7824 */ /* 0x000fca00078e00ff */
[----:B------:R-:W-:Y:S02]  /*efd0*/  LOP3.LUT R29, R29, 0x2, R5, 0xe2, !PT ;  /* 0x000000021d1d7812 */ /* 0x000fe400078ee205 */
[----:B------:R-:W-:Y:S02]  /*efe0*/  @!P0 SHF.R.S32.HI R5, RZ, 0x1f, R4 ;  /* 0x0000001fff058819 */ /* 0x000fe40000011404 */
[----:B------:R-:W-:Y:S02]  /*eff0*/  ISETP.GE.AND P2, PT, R9, UR4, PT ;  /* 0x0000000409007c0c */ /* 0x000fe4000bf46270 */
[----:B------:R-:W-:Y:S02]  /*f000*/  LOP3.LUT R23, R23, 0xfffffffb, RZ, 0xc0, !PT ;  /* 0xfffffffb17177812 */ /* 0x000fe400078ec0ff */
[----:B------:R-:W-:-:S09]  /*f010*/  LOP3.LUT R7, R9, 0x80, RZ, 0xfc, !PT ;  /* 0x0000008009077812 */ /* 0x000fd200078efcff */
[----:B------:R-:W-:-:S04]  /*f020*/  @P2 LOP3.LUT R23, R23, 0x4, RZ, 0xfc, !PT ;  /* 0x0000000417172812 */ /* 0x000fc800078efcff */
[----:B------:R-:W-:Y:S01]  /*f030*/  LOP3.LUT R23, R23, 0xfffffffd, RZ, 0xc0, !PT ;  /* 0xfffffffd17177812 */ /* 0x000fe200078ec0ff */
[----:B------:R-:W-:Y:S01]  /*f040*/  UMOV UR5, 0xffffffff ;  /* 0xffffffff00057882 */ /* 0x000fe20000000000 */
[----:B------:R-:W-:Y:S02]  /*f050*/  LOP3.LUT R26, R18, 0xffff, RZ, 0xc0, !PT ;  /* 0x0000ffff121a7812 */ /* 0x000fe400078ec0ff */
[----:B----4-:R-:W-:Y:S01]  /*f060*/  SHF.R.S32.HI R6, RZ, 0x1f, R31 ;  /* 0x0000001fff067819 */ /* 0x010fe2000001141f */
[----:B0-----:R-:W-:-:S04]  /*f070*/  @!P0 IMAD.WIDE.U32 R4, R31, R2, R4 ;  /* 0x000000021f048225 */ /* 0x001fc800078e0004 */
[----:B------:R0:W-:Y:S02]  /*f080*/  STL [R1], R6 ;  /* 0x0000000601007387 */ /* 0x0001e40000100800 */
[----:B0-----:R-:W-:-:S04]  /*f090*/  @!P0 IMAD R6, R6, R2, RZ ;  /* 0x0000000206068224 */ /* 0x001fc800078e02ff */
[----:B------:R-:W-:Y:S02]  /*f0a0*/  @!P0 IMAD R6, R31, R3, R6 ;  /* 0x000000031f068224 */ /* 0x000fe400078e0206 */
[----:B------:R-:W0:Y:S02]  /*f0b0*/  @!P0 LDC.64 R2, c[0x0][0x418] ;  /* 0x00010600ff028b82 */ /* 0x000e240000000a00 */
[----:B------:R-:W-:Y:S01]  /*f0c0*/  @!P0 IMAD.IADD R6, R5, 0x1, R6 ;  /* 0x0000000105068824 */ /* 0x000fe200078e0206 */
[----:B0-----:R-:W-:-:S04]  /*f0d0*/  @!P0 LEA R2, P1, R4, R2, 0x2 ;  /* 0x0000000204028211 */ /* 0x001fc800078210ff */
[----:B------:R-:W-:Y:S01]  /*f0e0*/  @!P0 LEA.HI.X R3, R4, R3, R6, 0x2, P1 ;  /* 0x0000000304038211 */ /* 0x000fe200008f1406 */
[----:B------:R-:W-:Y:S01]  /*f0f0*/  IMAD.MOV.U32 R4, RZ, RZ, RZ ;  /* 0x000000ffff047224 */ /* 0x000fe200078e00ff */
[----:B------:R-:W-:-:S05]  /*f100*/  ISETP.GE.AND P1, PT, R8, UR4, PT ;  /* 0x0000000408007c0c */ /* 0x000fca000bf26270 */
[----:B------:R0:W5:Y:S01]  /*f110*/  @!P0 LDG.E R4, desc[UR36][R2.64] ;  /* 0x0000002402048981 */ /* 0x000162000c1e1900 */
[----:B------:R-:W-:-:S07]  /*f120*/  ISETP.GE.AND P0, PT, R7, UR4, PT ;  /* 0x0000000407007c0c */ /* 0x000fce000bf06270 */
[----:B------:R-:W-:Y:S01]  /*f130*/  @P1 LOP3.LUT R23, R23, 0x2, RZ, 0xfc, !PT ;  /* 0x0000000217171812 */ /* 0x000fe200078efcff */
[----:B0-----:R-:W-:-:S03]  /*f140*/  IMAD.U32 R2, RZ, RZ, UR38 ;  /* 0x00000026ff027e24 */ /* 0x001fc6000f8e00ff */
[----:B------:R-:W-:-:S04]  /*f150*/  LOP3.LUT R23, R23, 0xfffffffe, RZ, 0xc0, !PT ;  /* 0xfffffffe17177812 */ /* 0x000fc800078ec0ff */
[----:B------:R-:W-:Y:S01]  /*f160*/  @P0 LOP3.LUT R23, R23, 0x1, RZ, 0xfc, !PT ;  /* 0x0000000117170812 */ /* 0x000fe200078efcff */
[----:B------:R-:W-:Y:S06]  /*f170*/  BRA.DIV UR5, `(.L_x_2460) ;  /* 0x0000004205e47947 */ /* 0x000fec000b800000 */
.L_x_2528:
        /* <DEDUP_REMOVED lines=8> */
.L_x_2461:
[----:B------:R-:W-:Y:S01]  /*f200*/  SHF.R.S32.HI R5, RZ, 0x1f, R0 ;  /* 0x0000001fff057819 */ /* 0x000fe20000011400 */
[----:B------:R-:W-:Y:S01]  /*f210*/  ULDC.64 UR4, c[0x0][0x328] ;  /* 0x0000ca0000047ab9 */ /* 0x000fe20000000a00 */
[----:B------:R-:W-:Y:S01]  /*f220*/  ULDC.64 UR6, c[0x0][0x318] ;  /* 0x0000c60000067ab9 */ /* 0x000fe20000000a00 */
[----:B------:R-:W-:Y:S01]  /*f230*/  IMAD.WIDE.U32 R2, R0, UR4, RZ ;  /* 0x0000000400027c25 */ /* 0x000fe2000f8e00ff */
        /* <DEDUP_REMOVED lines=19> */
.L_x_2529:
[----:B------:R-:W-:Y:S05]  /*f370*/  BSYNC B0 ;  /* 0x0000000000007941 */ /* 0x000fea0003800000 */
.L_x_2462:
        /* <DEDUP_REMOVED lines=11> */
[----:B------:R-:W-:Y:S01]  /*f430*/  IADD3 R3, R3, R5, RZ ;  /* 0x0000000503037210 */ /* 0x000fe20007ffe0ff */
[----:B------:R-:W-:Y:S02]  /*f440*/  IMAD R5, R27, 0x4800, R32 ;  /* 0x000048001b057824 */ /* 0x000fe400078e0220 */
        /* <DEDUP_REMOVED lines=8> */
[----:B-1----:R-:W-:Y:S02]  /*f4d0*/  LOP3.LUT R8, R8, 0x7f, RZ, 0xc0, !PT ;  /* 0x0000007f08087812 */ /* 0x002fe400078ec0ff */
[C---:B------:R-:W-:Y:S02]  /*f4e0*/  LEA R4, P0, R2.reuse, UR6, 0x1 ;  /* 0x0000000602047c11 */ /* 0x040fe4000f8008ff */
[----:B------:R-:W-:Y:S02]  /*f4f0*/  SHF.R.U32.HI R9, RZ, 0x3, R8 ;  /* 0x00000003ff097819 */ /* 0x000fe40000011608 */
[----:B------:R-:W0:Y:S01]  /*f500*/  S2R R8, SR_TID.X ;  /* 0x0000000000087919 */ /* 0x000e220000002100 */
[----:B------:R-:W-:Y:S02]  /*f510*/  LEA.HI.X R0, R2, UR7, R0, 0x1, P0 ;  /* 0x0000000702007c11 */ /* 0x000fe400080f0c00 */
[----:B------:R-:W-:-:S05]  /*f520*/  IMAD.IADD R6, R6, 0x1, -R9 ;  /* 0x0000000106067824 */ /* 0x000fca00078e0a09 */
        /* <DEDUP_REMOVED lines=66> */
.L_x_2543:
        /* <DEDUP_REMOVED lines=12> */
.L_x_2465:
        /* <DEDUP_REMOVED lines=10> */
.L_x_2466:
        /* <DEDUP_REMOVED lines=24> */
[----:B------:R-:W-:Y:S01]  /*fc30*/  MOV R8, 0x70 ;  /* 0x0000007000087802 */ /* 0x000fe20000000f00 */
[----:B------:R-:W0:Y:S01]  /*fc40*/  LDC.64 R2, c[0x4][R2] ;  /* 0x0100000002027b82 */ /* 0x000e220000000a00 */
[----:B------:R-:W-:Y:S02]  /*fc50*/  IMAD.U32 R5, RZ, RZ, UR7 ;  /* 0x00000007ff057e24 */ /* 0x000fe4000f8e00ff */
[----:B------:R-:W-:Y:S02]  /*fc60*/  IMAD.U32 R6, RZ, RZ, UR8 ;  /* 0x00000008ff067e24 */ /* 0x000fe4000f8e00ff */
[----:B--2---:R-:W-:-:S02]  /*fc70*/  IMAD.U32 R7, RZ, RZ, UR9 ;  /* 0x00000009ff077e24 */ /* 0x004fc4000f8e00ff */
[----:B------:R-:W-:Y:S02]  /*fc80*/  IMAD.U32 R10, RZ, RZ, UR4 ;  /* 0x00000004ff0a7e24 */ /* 0x000fe4000f8e00ff */
[----:B------:R-:W-:Y:S02]  /*fc90*/  IMAD.U32 R11, RZ, RZ, UR5 ;  /* 0x00000005ff0b7e24 */ /* 0x000fe4000f8e00ff */
[----:B------:R-:W-:Y:S02]  /*fca0*/  IMAD.MOV.U32 R12, RZ, RZ, 0x1 ;  /* 0x00000001ff0c7424 */ /* 0x000fe400078e00ff */
[----:B------:R-:W-:-:S07]  /*fcb0*/  IMAD.MOV.U32 R13, RZ, RZ, RZ ;  /* 0x000000ffff0d7224 */ /* 0x000fce00078e00ff */
[----:B------:R-:W-:-:S07]  /*fcc0*/  LEPC R20, `(.L_x_2468) ;  /* 0x000000001014794e */ /* 0x000fce0000000000 */
[----:B0-----:R-:W-:Y:S05]  /*fcd0*/  CALL.ABS.NOINC R2 ;  /* 0x0000000002007343 */ /* 0x001fea0003c00000 */
.L_x_2468:
[----:B------:R-:W-:Y:S05]  /*fce0*/  BSYNC B6 ;  /* 0x0000000000067941 */ /* 0x000fea0003800000 */
.L_x_2467:
[----:B------:R-:W3:Y:S01]  /*fcf0*/  LDL.LU R2, [R1+0x18] ;  /* 0x0000180001027983 */ /* 0x000ee20000300800 */
[----:B------:R-:W-:Y:S01]  /*fd00*/  ULDC.64 UR6, c[0x0][0x2e0] ;  /* 0x0000b80000067ab9 */ /* 0x000fe20000000a00 */
[----:B------:R-:W-:Y:S01]  /*fd10*/  IMAD.MOV.U32 R3, RZ, RZ, R35 ;  /* 0x000000ffff037224 */ /* 0x000fe200078e0023 */
[----:B------:R-:W-:Y:S01]  /*fd20*/  ULDC.64 UR4, c[0x0][0x2d8] ;  /* 0x0000b60000047ab9 */ /* 0x000fe20000000a00 */
[----:B------:R-:W4:Y:S04]  /*fd30*/  LDL.LU.64 R20, [R1+0x8] ;  /* 0x0000080001147983 */ /* 0x000f280000300a00 */
[----:B------:R0:W5:Y:S01]  /*fd40*/  LDL R10, [R1+0x4] ;  /* 0x00000400010a7983 */ /* 0x0001620000100800 */
[----:B------:R-:W1:Y:S02]  /*fd50*/  S2R R11, SR_TID.X ;  /* 0x00000000000b7919 */ /* 0x000e640000002100 */
[----:B-1----:R-:W-:-:S05]  /*fd60*/  IMAD.SHL.U32 R8, R11, 0x8, RZ ;  /* 0x000000080b087824 */ /* 0x002fca00078e00ff */
[----:B------:R-:W-:Y:S01]  /*fd70*/  LOP3.LUT R8, R8, 0x38, RZ, 0xc0, !PT ;  /* 0x0000003808087812 */ /* 0x000fe200078ec0ff */
[----:B---3--:R-:W-:Y:S02]  /*fd80*/  IMAD.MOV.U32 R0, RZ, RZ, R2 ;  /* 0x000000ffff007224 */ /* 0x008fe400078e0002 */
[----:B----4-:R-:W-:Y:S01]  /*fd90*/  IMAD.MOV.U32 R2, RZ, RZ, R20 ;  /* 0x000000ffff027224 */ /* 0x010fe200078e0014 */
[----:B------:R-:W1:Y:S01]  /*fda0*/  S2R R21, SR_TID.X ;  /* 0x0000000000157919 */ /* 0x000e620000002100 */
[----:B------:R-:W3:Y:S01]  /*fdb0*/  LDC R20, c[0x0][0x448] ;  /* 0x00011200ff147b82 */ /* 0x000ee20000000800 */
[----:B------:R-:W-:Y:S02]  /*fdc0*/  IMAD R4, R0, UR6, RZ ;  /* 0x0000000600047c24 */ /* 0x000fe4000f8e02ff */
[----:B------:R-:W-:-:S04]  /*fdd0*/  IMAD.WIDE.U32 R2, R26, UR4, R2 ;  /* 0x000000041a027c25 */ /* 0x000fc8000f8e0002 */
[----:B------:R-:W-:Y:S01]  /*fde0*/  IMAD R3, R26, UR5, R3 ;  /* 0x000000051a037c24 */ /* 0x000fe2000f8e0203 */
[----:B------:R-:W-:Y:S01]  /*fdf0*/  ULDC.64 UR4, c[0x0][0x2d0] ;  /* 0x0000b40000047ab9 */ /* 0x000fe20000000a00 */
[C---:B------:R-:W-:Y:S02]  /*fe00*/  IMAD R4, R30.reuse, UR7, R4 ;  /* 0x000000071e047c24 */ /* 0x040fe4000f8e0204 */
[----:B------:R-:W-:Y:S01]  /*fe10*/  IMAD.WIDE.U32 R2, R30, UR6, R2 ;  /* 0x000000061e027c25 */ /* 0x000fe2000f8e0002 */
[----:B---3--:R-:W-:Y:S02]  /*fe20*/  ISETP.NE.AND P6, PT, R20, 0x1, PT ;  /* 0x000000011400780c */ /* 0x008fe40003fc5270 */
[----:B------:R-:W3:Y:S01]  /*fe30*/  S2R R20, SR_TID.X ;  /* 0x0000000000147919 */ /* 0x000ee20000002100 */
[----:B-1----:R-:W-:-:S04]  /*fe40*/  LOP3.LUT R21, R21, 0x7f, RZ, 0xc0, !PT ;  /* 0x0000007f15157812 */ /* 0x002fc800078ec0ff */
[----:B------:R-:W-:-:S06]  /*fe50*/  SHF.R.U32.HI R21, RZ, 0x3, R21 ;  /* 0x00000003ff157819 */ /* 0x000fcc0000011615 */
[----:B--2---:R-:W1:Y:S08]  /*fe60*/  @P6 LDC R7, c[0x0][0x44c] ;  /* 0x00011300ff076b82 */ /* 0x004e700000000800 */
[----:B------:R-:W2:Y:S01]  /*fe70*/  @P6 LDC R6, c[0x0][0x450] ;  /* 0x00011400ff066b82 */ /* 0x000ea20000000800 */
[----:B---3--:R-:W-:-:S05]  /*fe80*/  IMAD.SHL.U32 R20, R20, 0x10, RZ ;  /* 0x0000001014147824 */ /* 0x008fca00078e00ff */
[----:B------:R-:W-:-:S05]  /*fe90*/  LOP3.LUT R20, R21, 0x70, R20, 0xf8, !PT ;  /* 0x0000007015147812 */ /* 0x000fca00078ef814 */
[----:B------:R-:W-:-:S04]  /*fea0*/  IMAD R5, R17, 0x80, R20 ;  /* 0x0000008011057824 */ /* 0x000fc800078e0214 */
[----:B-1----:R-:W-:Y:S01]  /*feb0*/  @P6 IMAD.HI.U32 R7, R5, R7, RZ ;  /* 0x0000000705076227 */ /* 0x002fe200078e00ff */
[----:B------:R-:W-:-:S04]  /*fec0*/  MOV R0, R5 ;  /* 0x0000000500007202 */ /* 0x000fc80000000f00 */
[----:B--2---:R-:W-:Y:S02]  /*fed0*/  @P6 SHF.R.U32.HI R0, RZ, R6, R7 ;  /* 0x00000006ff006219 */ /* 0x004fe40000011607 */
[----:B------:R-:W1:Y:S01]  /*fee0*/  LDC R6, c[0x0][0x448] ;  /* 0x00011200ff067b82 */ /* 0x000e620000000800 */
[----:B------:R-:W-:Y:S02]  /*fef0*/  IMAD.IADD R3, R3, 0x1, R4 ;  /* 0x0000000103037824 */ /* 0x000fe400078e0204 */
[----:B------:R-:W-:Y:S02]  /*ff00*/  IMAD.MOV R4, RZ, RZ, -R0 ;  /* 0x000000ffff047224 */ /* 0x000fe400078e0a00 */
[----:B------:R-:W-:-:S04]  /*ff10*/  IMAD.WIDE.U32 R2, R0, UR4, R2 ;  /* 0x0000000400027c25 */ /* 0x000fc8000f8e0002 */
[----:B-1----:R-:W-:Y:S01]  /*ff20*/  IMAD R4, R6, R4, R5 ;  /* 0x0000000406047224 */ /* 0x002fe200078e0205 */
[----:B------:R-:W-:-:S05]  /*ff30*/  SHF.R.S32.HI R5, RZ, 0x1f, R0 ;  /* 0x0000001fff057819 */ /* 0x000fca0000011400 */
[----:B------:R-:W-:-:S04]  /*ff40*/  IMAD R5, R5, UR4, RZ ;  /* 0x0000000405057c24 */ /* 0x000fc8000f8e02ff */
[----:B------:R-:W-:Y:S01]  /*ff50*/  IMAD R5, R0, UR5, R5 ;  /* 0x0000000500057c24 */ /* 0x000fe2000f8e0205 */
[----:B------:R-:W-:Y:S01]  /*ff60*/  SHF.R.S32.HI R0, RZ, 0x1f, R4 ;  /* 0x0000001fff007819 */ /* 0x000fe20000011404 */
[----:B------:R-:W-:Y:S02]  /*ff70*/  ULDC.64 UR4, c[0x0][0x2c8] ;  /* 0x0000b20000047ab9 */ /* 0x000fe40000000a00 */
[----:B------:R-:W-:Y:S02]  /*ff80*/  IMAD.IADD R3, R3, 0x1, R5 ;  /* 0x0000000103037824 */ /* 0x000fe400078e0205 */
[----:B------:R-:W-:Y:S02]  /*ff90*/  IMAD R5, R0, UR4, RZ ;  /* 0x0000000400057c24 */ /* 0x000fe4000f8e02ff */
[----:B------:R-:W-:Y:S02]  /*ffa0*/  IMAD.SHL.U32 R21, R11, 0x8, RZ ;  /* 0x000000080b157824 */ /* 0x000fe400078e00ff */
[----:B------:R-:W-:-:S02]  /*ffb0*/  IMAD R0, R4, UR5, R5 ;  /* 0x0000000504007c24 */ /* 0x000fc4000f8e0205 */
[----:B------:R-:W-:Y:S01]  /*ffc0*/  IMAD.WIDE.U32 R2, R4, UR4, R2 ;  /* 0x0000000404027c25 */ /* 0x000fe2000f8e0002 */
        /* <DEDUP_REMOVED lines=14> */
[----:B0-----:R-:W-:Y:S10]  /*100b0*/  BRA.DIV UR5, `(.L_x_2469) ;  /* 0x0000003e05807947 */ /* 0x001ff4000b800000 */
[----:B------:R-:W0:Y:S01]  /*100c0*/  SHFL.IDX PT, R14, R0, RZ, 0x181f ;  /* 0x00181fff000e7589 */ /* 0x000e2200000e0000 */
[----:B-----5:R-:W-:Y:S02]  /*100d0*/  IMAD R5, R10, R6, RZ ;  /* 0x000000060a057224 */ /* 0x020fe400078e02ff */
[----:B------:R-:W-:Y:S01]  /*100e0*/  IMAD R17, R17, 0x80, R9 ;  /* 0x0000008011117824 */ /* 0x000fe200078e0209 */
[----:B------:R-:W1:Y:S03]  /*100f0*/  SHFL.IDX PT, R2, R4, RZ, 0x181f ;  /* 0x00181fff04027589 */ /* 0x000e6600000e0000 */
[C---:B------:R-:W-:Y:S01]  /*10100*/  VIADD R6, R17.reuse, 0x10 ;  /* 0x0000001011067836 */ /* 0x040fe20000000000 */
[----:B------:R-:W-:-:S13]  /*10110*/  ISETP.GE.AND P1, PT, R17, R5, PT ;  /* 0x000000051100720c */ /* 0x000fda0003f26270 */
[----:B0-----:R-:W-:-:S04]  /*10120*/  @!P1 LEA R14, P4, R8, R14, 0x1 ;  /* 0x0000000e080e9211 */ /* 0x001fc800078808ff */
[----:B-1----:R-:W-:Y:S01]  /*10130*/  @!P1 IADD3.X R3, RZ, R2, RZ, P4, !PT ;  /* 0x00000002ff039210 */ /* 0x002fe200027fe4ff */
[----:B------:R-:W-:Y:S02]  /*10140*/  @!P1 IMAD.MOV.U32 R2, RZ, RZ, R14 ;  /* 0x000000ffff029224 */ /* 0x000fe400078e000e */
[----:B------:R-:W0:Y:S04]  /*10150*/  SHFL.IDX PT, R14, R0, 0x1, 0x181f ;  /* 0x00381f00000e7f89 */ /* 0x000e2800000e0000 */
[----:B------:R-:W-:Y:S04]  /*10160*/  @!P1 LDGSTS.E.BYPASS.LTC128B.128 [R33+0xc400], desc[UR36][R2.64], !P3 ;  /* 0x0c40000002219fae */ /* 0x000fe8000d901d64 */
[----:B------:R-:W-:Y:S04]  /*10170*/  @!P1 LDGSTS.E.BYPASS.LTC128B.128 [R33+0x10400], desc[UR36][R2.64+0x80], !P2 ;  /* 0x1040008002219fae */ /* 0x000fe8000d101d64 */
[----:B------:R1:W-:Y:S01]  /*10180*/  @!P1 LDGSTS.E.BYPASS.LTC128B.128 [R33+0x14400], desc[UR36][R2.64+0x100], !P0 ;  /* 0x1440010002219fae */ /* 0x0003e2000c101d64 */
[----:B------:R-:W-:Y:S01]  /*10190*/  ISETP.GE.AND P1, PT, R6, R5, PT ;  /* 0x000000050600720c */ /* 0x000fe20003f26270 */
[----:B------:R-:W-:-:S02]  /*101a0*/  VIADD R6, R17, 0x20 ;  /* 0x0000002011067836 */ /* 0x000fc40000000000 */
[----:B-1----:R-:W1:Y:S10]  /*101b0*/  SHFL.IDX PT, R2, R4, 0x1, 0x181f ;  /* 0x00381f0004027f89 */ /* 0x002e7400000e0000 */
[----:B0-----:R-:W-:-:S05]  /*101c0*/  @!P1 LEA R14, P4, R8, R14, 0x1 ;  /* 0x0000000e080e9211 */ /* 0x001fca00078808ff */
[----:B-1----:R-:W-:Y:S02]  /*101d0*/  @!P1 IMAD.X R7, RZ, RZ, R2, P4 ;  /* 0x000000ffff079224 */ /* 0x002fe400020e0602 */
[----:B------:R-:W-:Y:S02]  /*101e0*/  @!P1 IMAD.MOV.U32 R2, RZ, RZ, R14 ;  /* 0x000000ffff029224 */ /* 0x000fe400078e000e */
[----:B------:R-:W-:Y:S01]  /*101f0*/  @!P1 IMAD.MOV.U32 R3, RZ, RZ, R7 ;  /* 0x000000ffff039224 */ /* 0x000fe200078e0007 */
        /* <DEDUP_REMOVED lines=8> */
[----:B-1----:R-:W-:Y:S01]  /*10280*/  @!P1 IMAD.X R7, RZ, RZ, R2, P4 ;  /* 0x000000ffff079224 */ /* 0x002fe200020e0602 */
[----:B------:R-:W-:Y:S02]  /*10290*/  @!P1 MOV R2, R14 ;  /* 0x0000000e00029202 */ /* 0x000fe40000000f00 */
[----:B------:R-:W0:Y:S01]  /*102a0*/  SHFL.IDX PT, R14, R0, 0x3, 0x181f ;  /* 0x00781f00000e7f89 */ /* 0x000e2200000e0000 */
[----:B------:R-:W-:-:S05]  /*102b0*/  @!P1 IMAD.MOV.U32 R3, RZ, RZ, R7 ;  /* 0x000000ffff039224 */ /* 0x000fca00078e0007 */
        /* <DEDUP_REMOVED lines=36> */
[----:B------:R-:W-:-:S03]  /*10500*/  ISETP.GE.AND P1, PT, R6, R5, PT ;  /* 0x000000050600720c */ /* 0x000fc60003f26270 */
[----:B-1----:R-:W1:Y:S10]  /*10510*/  SHFL.IDX PT, R2, R4, 0x6, 0x181f ;  /* 0x00d81f0004027f89 */ /* 0x002e7400000e0000 */
[----:B0-----:R-:W-:Y:S01]  /*10520*/  @!P1 LEA R14, P4, R8, R14, 0x1 ;  /* 0x0000000e080e9211 */ /* 0x001fe200078808ff */
[----:B------:R-:W0:Y:S04]  /*10530*/  SHFL.IDX PT, R4, R4, 0x7, 0x181f ;  /* 0x00f81f0004047f89 */ /* 0x000e2800000e0000 */
[----:B-1----:R-:W-:Y:S01]  /*10540*/  @!P1 IMAD.X R7, RZ, RZ, R2, P4 ;  /* 0x000000ffff079224 */ /* 0x002fe200020e0602 */
[----:B------:R-:W-:-:S02]  /*10550*/  @!P1 MOV R2, R14 ;  /* 0x0000000e00029202 */ /* 0x000fc40000000f00 */
[----:B------:R1:W2:Y:S01]  /*10560*/  SHFL.IDX PT, R14, R0, 0x7, 0x181f ;  /* 0x00f81f00000e7f89 */ /* 0x0002a200000e0000 */
[----:B------:R-:W-:-:S05]  /*10570*/  @!P1 IMAD.MOV.U32 R3, RZ, RZ, R7 ;  /* 0x000000ffff039224 */ /* 0x000fca00078e0007 */
[----:B------:R1:W-:Y:S04]  /*10580*/  @!P1 LDGSTS.E.BYPASS.LTC128B.128 [R33+0xf400], desc[UR36][R2.64], !P3 ;  /* 0x0f40000002219fae */ /* 0x0003e8000d901d64 */
[----:B------:R1:W-:Y:S04]  /*10590*/  @!P1 LDGSTS.E.BYPASS.LTC128B.128 [R33+0x13400], desc[UR36][R2.64+0x80], !P2 ;  /* 0x1340008002219fae */ /* 0x0003e8000d101d64 */
[----:B0-----:R1:W-:Y:S02]  /*105a0*/  @!P1 LDGSTS.E.BYPASS.LTC128B.128 [R33+0x17400], desc[UR36][R2.64+0x100], !P0 ;  /* 0x1740010002219fae */ /* 0x0013e4000c101d64 */
.L_x_2560:
[----:B-1----:R-:W-:Y:S01]  /*105b0*/  VIADD R0, R17, 0x70 ;  /* 0x0000007011007836 */ /* 0x002fe20000000000 */
[----:B------:R-:W-:Y:S04]  /*105c0*/  BSSY B0, `(.L_x_2470) ;  /* 0x000000b000007945 */ /* 0x000fe80003800000 */
        /* <DEDUP_REMOVED lines=10> */
.L_x_2471:
[----:B------:R-:W-:Y:S05]  /*10670*/  BSYNC B0 ;  /* 0x0000000000007941 */ /* 0x000fea0003800000 */
.L_x_2470:
[----:B------:R-:W-:Y:S01]  /*10680*/  NOP ;  /* 0x0000000000007918 */ /* 0x000fe20000000000 */
[----:B------:R-:W-:-:S13]  /*10690*/  PLOP3.LUT P0, PT, PT, PT, PT, 0x80, 0x0 ;  /* 0x000000000000781c */ /* 0x000fda0003f0f070 */
.L_x_2472:
        /* <DEDUP_REMOVED lines=20> */
.L_x_2561:
[----:B------:R-:W-:Y:S05]  /*107e0*/  BSYNC B0 ;  /* 0x0000000000007941 */ /* 0x000fea0003800000 */
.L_x_2473:
[----:B------:R-:W-:Y:S01]  /*107f0*/  ISETP.GE.AND P0, PT, R0, R36, PT ;  /* 0x000000240000720c */ /* 0x000fe20003f06270 */
[----:B------:R-:W-:-:S12]  /*10800*/  BSSY B0, `(.L_x_2475) ;  /* 0x00000f6000007945 */ /* 0x000fd80003800000 */
[----:B------:R-:W-:Y:S05]  /*10810*/  @!P0 BRA `(.L_x_2476) ;  /* 0x0000000c00d08947 */ /* 0x000fea0003800000 */
[----:B------:R-:W-:Y:S01]  /*10820*/  IMAD.MOV.U32 R10, RZ, RZ, R27 ;  /* 0x000000ffff0a7224 */ /* 0x000fe200078e001b */
[----:B------:R-:W-:Y:S01]  /*10830*/  MOV R17, R28 ;  /* 0x0000001c00117202 */ /* 0x000fe20000000f00 */
[----:B------:R-:W-:-:S07]  /*10840*/  IMAD.MOV.U32 R30, RZ, RZ, R25 ;  /* 0x000000ffff1e7224 */ /* 0x000fce00078e0019 */
.L_x_2489:
        /* <DEDUP_REMOVED lines=42> */
.L_x_2477:
[----:B------:R-:W-:Y:S01]  /*10af0*/  IMAD R6, R27, 0x8, R22 ;  /* 0x000000081b067824 */ /* 0x000fe200078e0216 */
[----:B------:R-:W-:Y:S01]  /*10b00*/  SHF.L.U32 R3, R28, 0x1f, RZ ;  /* 0x0000001f1c037819 */ /* 0x000fe200000006ff */
[----:B------:R-:W-:Y:S03]  /*10b10*/  BSSY B1, `(.L_x_2478) ;  /* 0x0000003000017945 */ /* 0x000fe60003800000 */
[----:B------:R-:W0:Y:S02]  /*10b20*/  SYNCS.PHASECHK.TRANS64.TRYWAIT P0, [R6+URZ+0x2a840], R3 ;  /* 0x02a84003060075a7 */ /* 0x000e24000800017f */
[----:B0-----:R-:W-:Y:S05]  /*10b30*/  @!P0 BRA `(.L_x_2479) ;  /* 0x0000003c00908947 */ /* 0x001fea0003800000 */
.L_x_2562:
[----:B------:R-:W-:Y:S05]  /*10b40*/  BSYNC B1 ;  /* 0x0000000000017941 */ /* 0x000fea0003800000 */
.L_x_2478:
        /* <DEDUP_REMOVED lines=30> */
[----:B------:R-:W-:-:S05]  /*10d30*/  LOP3.LUT R11, R11, 0x38, RZ, 0xc0, !PT ;  /* 0x000000380b0b7812 */ /* 0x000fca00078ec0ff */
[----:B------:R-:W-:-:S05]  /*10d40*/  IMAD.SHL.U32 R0, R11, 0x2, RZ ;  /* 0x000000020b007824 */ /* 0x000fca00078e00ff */
[----:B-1----:R-:W-:-:S04]  /*10d50*/  IADD3 R2, P0, R2, R0, RZ ;  /* 0x0000000002027210 */ /* 0x002fc80007f1e0ff */
[----:B0-----:R-:W-:-:S05]  /*10d60*/  IADD3.X R3, RZ, R3, RZ, P0, !PT ;  /* 0x00000003ff037210 */ /* 0x001fca00007fe4ff */
        /* <DEDUP_REMOVED lines=32> */
.L_x_2576:
        /* <DEDUP_REMOVED lines=10> */
.L_x_2481:
        /* <DEDUP_REMOVED lines=10> */
.L_x_2482:
[----:B------:R3:W-:Y:S01]  /*110b0*/  SYNCS.ARRIVE.TRANS64.A1T0 RZ, [R6+URZ+0x2a830], RZ ;  /* 0x02a830ff06ff79a7 */ /* 0x0007e2000810003f */
[----:B------:R-:W-:Y:S05]  /*110c0*/  @!P2 BRA `(.L_x_2483) ;  /* 0x000000000004a947 */ /* 0x000fea0003800000 */
[----:B------:R-:W-:Y:S01]  /*110d0*/  BPT.TRAP 0x1 ;  /* 0x000000040000795c */ /* 0x000fe20000300000 */
.L_x_2483:
[----:B-1----:R-:W-:Y:S01]  /*110e0*/  SHF.L.U32 R2, R17, 0x1f, RZ ;  /* 0x0000001f11027819 */ /* 0x002fe200000006ff */
[----:B------:R-:W-:Y:S01]  /*110f0*/  IMAD R4, R10, 0x8, R22 ;  /* 0x000000080a047824 */ /* 0x000fe200078e0216 */
[----:B------:R-:W-:Y:S03]  /*11100*/  BSSY B1, `(.L_x_2484) ;  /* 0x0000003000017945 */ /* 0x000fe60003800000 */
[----:B------:R-:W1:Y:S02]  /*11110*/  SYNCS.PHASECHK.TRANS64.TRYWAIT P0, [R4+URZ+0x2a860], R2 ;  /* 0x02a86002040075a7 */ /* 0x000e64000800017f */
[----:B-1----:R-:W-:Y:S05]  /*11120*/  @!P0 BRA `(.L_x_2485) ;  /* 0x0000004000048947 */ /* 0x002fea0003800000 */
.L_x_2577:
[----:B------:R-:W-:Y:S05]  /*11130*/  BSYNC B1 ;  /* 0x0000000000017941 */ /* 0x000fea0003800000 */
.L_x_2484:
[----:B------:R-:W4:Y:S01]  /*11140*/  S2R R3, SR_TID.X ;  /* 0x0000000000037919 */ /* 0x000f220000002100 */
[----:B---3--:R-:W-:Y:S01]  /*11150*/  IMAD R6, R30, -0x60, R34 ;  /* 0xffffffa01e067824 */ /* 0x008fe200078e0222 */
[----:B------:R-:W-:Y:S01]  /*11160*/  UMOV UR4, 0xffffffff ;  /* 0xffffffff00047882 */ /* 0x000fe20000000000 */
[----:B0-----:R-:W-:Y:S01]  /*11170*/  IMAD R5, R10, 0x3000, R32 ;  /* 0x000030000a057824 */ /* 0x001fe200078e0220 */
[----:B------:R-:W-:Y:S02]  /*11180*/  LOP3.LUT P0, RZ, R29, 0x2, RZ, 0xc0, !PT ;  /* 0x000000021dff7812 */ /* 0x000fe4000780c0ff */
[----:B----4-:R-:W-:-:S04]  /*11190*/  LOP3.LUT R3, R3, 0x7f, RZ, 0xc0, !PT ;  /* 0x0000007f03037812 */ /* 0x010fc800078ec0ff */
[----:B------:R-:W-:-:S04]  /*111a0*/  SHF.R.U32.HI R3, RZ, 0x3, R3 ;  /* 0x00000003ff037819 */ /* 0x000fc80000011603 */
[----:B------:R-:W-:Y:S01]  /*111b0*/  IADD3 R6, -R3, R6, RZ ;  /* 0x0000000603067210 */ /* 0x000fe20007ffe1ff */
        /* <DEDUP_REMOVED lines=45> */
.L_x_2591:
        /* <DEDUP_REMOVED lines=16> */
[----:B------:R-:W-:Y:S01]  /*11590*/  IMAD R21, R21, UR4, RZ ;  /* 0x0000000415157c24 */ /* 0x000fe2000f8e02ff */
[----:B------:R-:W-:-:S03]  /*115a0*/  IADD3 R3, R3, R9, RZ ;  /* 0x0000000903037210 */ /* 0x000fc60007ffe0ff */
[C---:B------:R-:W-:Y:S02]  /*115b0*/  IMAD R21, R8.reuse, UR5, R21 ;  /* 0x0000000508157c24 */ /* 0x040fe4000f8e0215 */
[----:B------:R-:W-:-:S04]  /*115c0*/  IMAD.WIDE.U32 R2, R8, UR4, R2 ;  /* 0x0000000408027c25 */ /* 0x000fc8000f8e0002 */
[----:B------:R-:W-:-:S07]  /*115d0*/  IMAD.IADD R21, R3, 0x1, R21 ;  /* 0x0000000103157824 */ /* 0x000fce00078e0215 */
.L_x_2487:
        /* <DEDUP_REMOVED lines=10> */
.L_x_2488:
        /* <DEDUP_REMOVED lines=14> */
.L_x_2476:
[----:B------:R-:W-:Y:S05]  /*11760*/  BSYNC B0 ;  /* 0x0000000000007941 */ /* 0x000fea0003800000 */
.L_x_2475:
        /* <DEDUP_REMOVED lines=17> */
.L_x_2491:
[----:B------:R-:W-:Y:S05]  /*11880*/  BSYNC B0 ;  /* 0x0000000000007941 */ /* 0x000fea0003800000 */
.L_x_2490:
[----:B------:R-:W-:-:S13]  /*11890*/  LOP3.LUT P0, RZ, R23, 0x10, RZ, 0xc0, !PT ;  /* 0x0000001017ff7812 */ /* 0x000fda000780c0ff */
[----:B------:R-:W-:Y:S05]  /*118a0*/  @!P0 BRA `(.L_x_2492) ;  /* 0x0000000000048947 */ /* 0x000fea0003800000 */
[----:B------:R-:W-:Y:S01]  /*118b0*/  BPT.TRAP 0x1 ;  /* 0x000000040000795c */ /* 0x000fe20000300000 */
.L_x_2492:
[----:B------:R-:W-:Y:S01]  /*118c0*/  IMAD R0, R27, 0x8, R22 ;  /* 0x000000081b007824 */ /* 0x000fe200078e0216 */
[----:B0-----:R-:W-:Y:S01]  /*118d0*/  SHF.L.U32 R3, R28, 0x1f, RZ ;  /* 0x0000001f1c037819 */ /* 0x001fe200000006ff */
[----:B------:R-:W-:Y:S01]  /*118e0*/  BSSY B0, `(.L_x_2493) ;  /* 0x0000004000007945 */ /* 0x000fe20003800000 */
[----:B------:R-:W-:Y:S02]  /*118f0*/  IMAD R6, R25, -0x60, R34 ;  /* 0xffffffa019067824 */ /* 0x000fe400078e0222 */
[----:B------:R-:W0:Y:S02]  /*11900*/  SYNCS.PHASECHK.TRANS64.TRYWAIT P0, [R0+URZ+0x2a860], R3 ;  /* 0x02a86003000075a7 */ /* 0x000e24000800017f */
[----:B0-----:R-:W-:Y:S05]  /*11910*/  @!P0 BRA `(.L_x_2494) ;  /* 0x0000004000088947 */ /* 0x001fea0003800000 */
.L_x_2592:
[----:B------:R-:W-:Y:S05]  /*11920*/  BSYNC B0 ;  /* 0x0000000000007941 */ /* 0x000fea0003800000 */
.L_x_2493:
[----:B------:R-:W1:Y:S01]  /*11930*/  S2R R2, SR_TID.X ;  /* 0x0000000000027919 */ /* 0x000e620000002100 */
[----:B------:R-:W-:Y:S01]  /*11940*/  UMOV UR4, 0xffffffff ;  /* 0xffffffff00047882 */ /* 0x000fe20000000000 */
[----:B------:R-:W-:Y:S01]  /*11950*/  IMAD R7, R27, 0x3000, R32 ;  /* 0x000030001b077824 */ /* 0x000fe200078e0220 */
[----:B-1----:R-:W-:-:S04]  /*11960*/  LOP3.LUT R2, R2, 0x7f, RZ, 0xc0, !PT ;  /* 0x0000007f02027812 */ /* 0x002fc800078ec0ff */
[----:B------:R-:W-:-:S04]  /*11970*/  SHF.R.U32.HI R2, RZ, 0x3, R2 ;  /* 0x00000003ff027819 */ /* 0x000fc80000011602 */
[----:B------:R-:W-:Y:S01]  /*11980*/  IADD3 R6, -R2, R6, RZ ;  /* 0x0000000602067210 */ /* 0x000fe20007ffe1ff */
        /* <DEDUP_REMOVED lines=47> */
[----:B--2---:R-:W-:-:S04]  /*11c80*/  IADD3 R2, P4, R10, R5, RZ ;  /* 0x000000050a027210 */ /* 0x004fc80007f9e0ff */
[----:B---3--:R-:W-:-:S05]  /*11c90*/  IADD3.X R3, RZ, R7, RZ, P4, !PT ;  /* 0x00000007ff037210 */ /* 0x008fca00027fe4ff */
[----:B------:R1:W-:Y:S04]  /*11ca0*/  LDGSTS.E.BYPASS.LTC128B.128 [R4+0x2400], desc[UR36][R2.64], !P2 ;  /* 0x0240000002047fae */ /* 0x0003e8000d101d64 */
[----:B0---4-:R1:W-:Y:S02]  /*11cb0*/  LDGSTS.E.BYPASS.LTC128B.128 [R4+0x5400], desc[UR36][R2.64+0x80], !P3 ;  /* 0x0540008002047fae */ /* 0x0113e4000d901d64 */
.L_x_2606:
        /* <DEDUP_REMOVED lines=11> */
.L_x_2496:
        /* <DEDUP_REMOVED lines=10> */
.L_x_2497:
[----:B------:R1:W-:Y:S01]  /*11e10*/  SYNCS.ARRIVE.TRANS64.A1T0 RZ, [R0+URZ+0x2a850], RZ ;  /* 0x02a850ff00ff79a7 */ /* 0x0003e2000810003f */
[----:B------:R-:W-:-:S05]  /*11e20*/  VIADD R27, R27, 0x1 ;  /* 0x000000011b1b7836 */ /* 0x000fca0000000000 */
[----:B------:R-:W-:-:S04]  /*11e30*/  ISETP.NE.AND P0, PT, R27, 0x2, PT ;  /* 0x000000021b00780c */ /* 0x000fc80003f05270 */
[----:B0-----:R-:W-:Y:S02]  /*11e40*/  SEL R3, RZ, 0x1, P0 ;  /* 0x00000001ff037807 */ /* 0x001fe40000000000 */
[----:B------:R-:W-:Y:S02]  /*11e50*/  SEL R27, R27, RZ, P0 ;  /* 0x000000ff1b1b7207 */ /* 0x000fe40000000000 */
[----:B-1----:R-:W-:-:S07]  /*11e60*/  LOP3.LUT R28, R28, R3, RZ, 0x3c, !PT ;  /* 0x000000031c1c7212 */ /* 0x002fce00078e3cff */
.L_x_2454:
[----:B------:R-:W-:Y:S05]  /*11e70*/  BSYNC B7 ;  /* 0x0000000000077941 */ /* 0x000fea0003800000 */
.L_x_2452:
        /* <DEDUP_REMOVED lines=8> */
[----:B------:R1:W2:Y:S01]  /*11f00*/  LDS.128 R16, [R22+0x2a8d0] ;  /* 0x02a8d00016107984 */ /* 0x0002a20000000c00 */
[----:B------:R-:W-:Y:S06]  /*11f10*/  BAR.ARV 0x4, 0x180 ;  /* 0x0106000000007b1d */ /* 0x000fec0000002000 */
[----:B------:R-:W-:Y:S05]  /*11f20*/  BRA `(.L_x_2499) ;  /* 0x0000000c00d47947 */ /* 0x000fea0003800000 */
.L_x_2498:
        /* <DEDUP_REMOVED lines=22> */
[----:B--2---:R-:W-:Y:S01]  /*12090*/  @!P1 MOV R8, R2 ;  /* 0x0000000200089202 */ /* 0x004fe20000000f00 */
        /* <DEDUP_REMOVED lines=20> */
.L_x_2616:
[----:B------:R-:W-:Y:S02]  /*121e0*/  ULDC UR4, c[0x0][0xc38] ;  /* 0x00030e0000047ab9 */ /* 0x000fe40000000800 */
[----:B------:R-:W-:-:S04]  /*121f0*/  IMAD.U32 R5, RZ, RZ, UR4 ;  /* 0x00000004ff057e24 */ /* 0x000fc8000f8e00ff */
[----:B-1----:R-:W-:-:S05]  /*12200*/  IMAD R14, R14, R5, RZ ;  /* 0x000000050e0e7224 */ /* 0x002fca00078e02ff */
[----:B------:R-:W-:-:S04]  /*12210*/  IADD3 R7, R7, R14, RZ ;  /* 0x0000000e07077210 */ /* 0x000fc80007ffe0ff */
[----:B------:R-:W-:-:S13]  /*12220*/  ISETP.GT.AND P6, PT, R7, R0, PT ;  /* 0x000000000700720c */ /* 0x000fda0003fc4270 */
[----:B------:R-:W-:Y:S05]  /*12230*/  @P6 BRA `(.L_x_2501) ;  /* 0x0000000000a46947 */ /* 0x000fea0003800000 */
.L_x_2504:
        /* <DEDUP_REMOVED lines=34> */
[----:B------:R0:W1:Y:S02]  /*12460*/  SHFL.IDX PT, R14, R2, 0x1f, 0x1f ;  /* 0x03e01f00020e7f89 */ /* 0x00006400000e0000 */
.L_x_2624:
[----:B------:R-:W-:Y:S02]  /*12470*/  ULDC UR4, c[0x0][0xc38] ;  /* 0x00030e0000047ab9 */ /* 0x000fe40000000800 */
[----:B------:R-:W-:-:S04]  /*12480*/  IMAD.U32 R5, RZ, RZ, UR4 ;  /* 0x00000004ff057e24 */ /* 0x000fc8000f8e00ff */
[----:B-1----:R-:W-:-:S04]  /*12490*/  IMAD R14, R14, R5, RZ ;  /* 0x000000050e0e7224 */ /* 0x002fc800078e02ff */
[----:B------:R-:W-:-:S05]  /*124a0*/  IMAD.IADD R7, R14, 0x1, R7 ;  /* 0x000000010e077824 */ /* 0x000fca00078e0207 */
[----:B------:R-:W-:-:S13]  /*124b0*/  ISETP.GT.AND P6, PT, R7, R0, PT ;  /* 0x000000000700720c */ /* 0x000fda0003fc4270 */
[----:B------:R-:W-:Y:S05]  /*124c0*/  @!P6 BRA `(.L_x_2504) ;  /* 0xfffffffc005ce947 */ /* 0x000fea000383ffff */
.L_x_2501:
        /* <DEDUP_REMOVED lines=10> */
.L_x_2629:
[----:B------:R-:W-:-:S13]  /*12570*/  ISETP.NE.AND P0, PT, R3, RZ, PT ;  /* 0x000000ff0300720c */ /* 0x000fda0003f05270 */
[----:B------:R-:W-:Y:S05]  /*12580*/  @!P0 BRA `(.L_x_2506) ;  /* 0x0000000000108947 */ /* 0x000fea0003800000 */
[----:B------:R-:W-:Y:S01]  /*12590*/  UMOV UR4, 0xffffffff ;  /* 0xffffffff00047882 */ /* 0x000fe20000000000 */
[----:B-1----:R-:W-:Y:S02]  /*125a0*/  VIADD R12, R12, 0xffffffff ;  /* 0xffffffff0c0c7836 */ /* 0x002fe40000000000 */
[----:B------:R-:W-:Y:S05]  /*125b0*/  BRA.DIV UR4, `(.L_x_2507) ;  /* 0x0000004604307947 */ /* 0x000fea000b800000 */
[----:B------:R4:W1:Y:S02]  /*125c0*/  SHFL.IDX PT, R6, R2, R12, 0x1f ;  /* 0x00001f0c02067589 */ /* 0x00086400000e0000 */
.L_x_2506:
[----:B---3--:R-:W-:Y:S01]  /*125d0*/  ISETP.NE.AND P0, PT, R8, 0x1, PT ;  /* 0x000000010800780c */ /* 0x008fe20003f05270 */
[----:B-1----:R-:W-:-:S04]  /*125e0*/  IMAD R16, R6, R5, R7 ;  /* 0x0000000506107224 */ /* 0x002fc800078e0207 */
[----:B------:R-:W-:-:S08]  /*125f0*/  IMAD.IADD R0, R0, 0x1, -R16 ;  /* 0x0000000100007824 */ /* 0x000fd000078e0a10 */
[----:B------:R-:W-:Y:S05]  /*12600*/  @!P0 BRA `(.L_x_2508) ;  /* 0x0000000000dc8947 */ /* 0x000fea0003800000 */
[----:B--2---:R-:W-:Y:S02]  /*12610*/  IABS R5, R17 ;  /* 0x0000001100057213 */ /* 0x004fe40000000000 */
[----:B------:R-:W-:Y:S02]  /*12620*/  IABS R4, R8 ;  /* 0x0000000800047213 */ /* 0x000fe40000000000 */
[----:B------:R-:W1:Y:S08]  /*12630*/  I2F.RP R6, R5 ;  /* 0x0000000500067306 */ /* 0x000e700000209400 */
[----:B------:R-:W2:Y:S08]  /*12640*/  I2F.RP R7, R4 ;  /* 0x0000000400077306 */ /* 0x000eb00000209400 */
[----:B-1----:R-:W0:Y:S08]  /*12650*/  MUFU.RCP R6, R6 ;  /* 0x0000000600067308 */ /* 0x002e300000001000 */
[----:B--2---:R-:W-:Y:S01]  /*12660*/  MUFU.RCP R7, R7 ;  /* 0x0000000700077308 */ /* 0x004fe20000001000 */
[----:B0---4-:R-:W-:-:S02]  /*12670*/  IADD3 R2, R6, 0xffffffe, RZ ;  /* 0x0ffffffe06027810 */ /* 0x011fc40007ffe0ff */
[----:B------:R-:W-:-:S05]  /*12680*/  IABS R6, R17 ;  /* 0x0000001100067213 */ /* 0x000fca0000000000 */
        /* <DEDUP_REMOVED lines=12> */
[----:B------:R-:W-:Y:S01]  /*12750*/  @!P1 IMAD.IADD R2, R2, 0x1, -R5 ;  /* 0x0000000102029824 */ /* 0x000fe200078e0a05 */
[----:B------:R-:W-:-:S02]  /*12760*/  @!P1 IADD3 R6, R6, 0x1, RZ ;  /* 0x0000000106069810 */ /* 0x000fc40007ffe0ff */
        /* <DEDUP_REMOVED lines=27> */
[----:B------:R-:W-:-:S04]  /*12920*/  @!P1 LOP3.LUT R5, RZ, R8, RZ, 0x33, !PT ;  /* 0x00000008ff059212 */ /* 0x000fc800078e33ff */
[----:B------:R-:W-:Y:S01]  /*12930*/  IADD3 R3, -R5, RZ, RZ ;  /* 0x000000ff05037210 */ /* 0x000fe20007ffe1ff */
[----:B------:R-:W-:-:S04]  /*12940*/  IMAD R5, R8, 0x1000000, R5 ;  /* 0x0100000008057824 */ /* 0x000fc800078e0205 */
[----:B------:R-:W-:-:S04]  /*12950*/  IMAD R8, R8, R3, R6 ;  /* 0x0000000308087224 */ /* 0x000fc800078e0206 */
[----:B------:R-:W-:Y:S01]  /*12960*/  IMAD R18, R8, 0x10000, R5 ;  /* 0x0001000008127824 */ /* 0x000fe200078e0205 */
[----:B------:R-:W-:Y:S06]  /*12970*/  BRA `(.L_x_2509) ;  /* 0x0000000000f07947 */ /* 0x000fec0003800000 */
.L_x_2508:
        /* <DEDUP_REMOVED lines=19> */
[-C--:B------:R-:W-:Y:S01]  /*12ab0*/  @!P1 IADD3 R3, R3, -R4.reuse, RZ ;  /* 0x8000000403039210 */ /* 0x080fe20007ffe0ff */
        /* <DEDUP_REMOVED lines=11> */
[----:B------:R-:W-:Y:S01]  /*12b70*/  IMAD R0, R7, R2, R0 ;  /* 0x0000000207007224 */ /* 0x000fe200078e0200 */
[----:B------:R-:W-:Y:S02]  /*12b80*/  MOV R2, RZ ;  /* 0x000000ff00027202 */ /* 0x000fe40000000f00 */
        /* <DEDUP_REMOVED lines=27> */
.L_x_2509:
[----:B------:R-:W-:-:S05]  /*12d40*/  LOP3.LUT R2, RZ, R2, RZ, 0x33, !PT ;  /* 0x00000002ff027212 */ /* 0x000fca00078e33ff */
[----:B------:R-:W-:Y:S01]  /*12d50*/  IMAD.IADD R17, R17, 0x1, R2 ;  /* 0x0000000111117824 */ /* 0x000fe200078e0202 */
[----:B------:R-:W-:Y:S06]  /*12d60*/  BRA `(.L_x_2510) ;  /* 0x00000000001c7947 */ /* 0x000fec0003800000 */
.L_x_2502:
[----:B------:R-:W-:Y:S01]  /*12d70*/  UMOV UR4, URZ ;  /* 0x0000003f00047c82 */ /* 0x000fe20008000000 */
[----:B------:R-:W-:Y:S01]  /*12d80*/  UMOV UR5, URZ ;  /* 0x0000003f00057c82 */ /* 0x000fe20008000000 */
[----:B------:R-:W-:Y:S01]  /*12d90*/  ULDC UR6, c[0x0][0xc3c] ;  /* 0x00030f0000067ab9 */ /* 0x000fe20000000800 */
[----:B------:R-:W-:Y:S01]  /*12da0*/  MOV R16, R0 ;  /* 0x0000000000107202 */ /* 0x000fe20000000f00 */
[----:B------:R-:W-:Y:S02]  /*12db0*/  IMAD.U32 R17, RZ, RZ, UR4 ;  /* 0x00000004ff117e24 */ /* 0x000fe4000f8e00ff */
[----:B------:R-:W-:Y:S02]  /*12dc0*/  IMAD.U32 R18, RZ, RZ, UR5 ;  /* 0x00000005ff127e24 */ /* 0x000fe4000f8e00ff */
[----:B------:R-:W-:-:S07]  /*12dd0*/  IMAD.U32 R19, RZ, RZ, UR6 ;  /* 0x00000006ff137e24 */ /* 0x000fce000f8e00ff */
.L_x_2510:
        /* <DEDUP_REMOVED lines=10> */
.L_x_2499:
[----:B------:R-:W-:Y:S02]  /*12e80*/  ULDC UR4, c[0x0][0xc3c] ;  /* 0x00030f0000047ab9 */ /* 0x000fe40000000800 */
[----:B--2---:R-:W-:-:S13]  /*12e90*/  ISETP.GE.AND P0, PT, R19, UR4, PT ;  /* 0x0000000413007c0c */ /* 0x004fda000bf06270 */
[----:B------:R-:W-:Y:S05]  /*12ea0*/  @!P0 BRA `(.L_x_2511) ;  /* 0xffffffb0006c8947 */ /* 0x000fea000383ffff */
[----:B------:R-:W-:Y:S05]  /*12eb0*/  BSYNC B8 ;  /* 0x0000000000087941 */ /* 0x000fea0003800000 */
.L_x_2446:
[----:B-1----:R-:W2:Y:S01]  /*12ec0*/  LDL.LU R0, [R1+0x14] ;  /* 0x0000140001007983 */ /* 0x002ea20000300800 */
[----:B------:R-:W-:Y:S01]  /*12ed0*/  BSSY B0, `(.L_x_2512) ;  /* 0x000000b000007945 */ /* 0x000fe20003800000 */
[----:B------:R-:W1:Y:S01]  /*12ee0*/  S2R R5, SR_CgaCtaId ;  /* 0x0000000000057919 */ /* 0x000e620000008800 */
[----:B--2---:R-:W-:-:S05]  /*12ef0*/  VIADD R0, R0, 0x1 ;  /* 0x0000000100007836 */ /* 0x004fca0000000000 */
        /* <DEDUP_REMOVED lines=8> */
.L_x_2632:
[----:B------:R-:W-:Y:S05]  /*12f80*/  BSYNC B0 ;  /* 0x0000000000007941 */ /* 0x000fea0003800000 */
.L_x_2512:
[----:B------:R-:W-:-:S03]  /*12f90*/  UMOV UR4, 0xffffffff ;  /* 0xffffffff00047882 */ /* 0x000fc60000000000 */
[----:B------:R-:W-:Y:S05]  /*12fa0*/  BRA.DIV UR4, `(.L_x_2514) ;  /* 0x0000003a04f07947 */ /* 0x000fea000b800000 */
[----:B-1----:R-:W1:Y:S02]  /*12fb0*/  S2R R0, SR_TID.X ;  /* 0x0000000000007919 */ /* 0x002e640000002100 */
[----:B-1----:R-:W-:-:S04]  /*12fc0*/  SHF.R.U32.HI R0, RZ, 0x5, R0 ;  /* 0x00000005ff007819 */ /* 0x002fc80000011600 */
[----:B------:R-:W-:-:S05]  /*12fd0*/  LOP3.LUT R0, R0, 0x3, RZ, 0xc0, !PT ;  /* 0x0000000300007812 */ /* 0x000fca00078ec0ff */
[----:B------:R1:W2:Y:S02]  /*12fe0*/  SHFL.IDX PT, R14, R0, RZ, 0x1f ;  /* 0x00001fff000e7589 */ /* 0x0002a400000e0000 */
.L_x_2635:
[----:B--2---:R-:W-:Y:S01]  /*12ff0*/  ISETP.NE.AND P0, PT, R14, RZ, PT ;  /* 0x000000ff0e00720c */ /* 0x004fe20003f05270 */
[----:B------:R-:W-:-:S12]  /*13000*/  BSSY B0, `(.L_x_2515) ;  /* 0x0000026000007945 */ /* 0x000fd80003800000 */
[----:B------:R-:W-:Y:S05]  /*13010*/  @P0 BRA `(.L_x_2516) ;  /* 0x0000000000900947 */ /* 0x000fea0003800000 */
[----:B------:R-:W-:-:S03]  /*13020*/  UMOV UR4, 0xffffffff ;  /* 0xffffffff00047882 */ /* 0x000fc60000000000 */
[----:B------:R-:W-:Y:S05]  /*13030*/  BRA.DIV UR4, `(.L_x_2517) ;  /* 0x0000003e04007947 */ /* 0x000fea000b800000 */
[----:B------:R-:W-:-:S13]  /*13040*/  ELECT P6, URZ, PT ;  /* 0x00000000003f782f */ /* 0x000fda00038c0000 */
.L_x_2638:
[----:B------:R-:W-:Y:S05]  /*13050*/  @!P6 BRA `(.L_x_2516) ;  /* 0x000000000080e947 */ /* 0x000fea0003800000 */
[----:B-1----:R-:W2:Y:S02]  /*13060*/  LDL R0, [R1+0x1c] ;  /* 0x00001c0001007983 */ /* 0x002ea40000100800 */
[----:B--2---:R-:W-:-:S13]  /*13070*/  R2UR UR4, R0 ;  /* 0x00000000000472ca */ /* 0x004fda00000e0000 */
[----:B------:R-:W-:-:S06]  /*13080*/  ULOP3.LUT UR4, UR4, 0x2, URZ, 0xfc, !UPT ;  /* 0x0000000204047892 */ /* 0x000fcc000f8efc3f */
[----:B------:R-:W-:-:S05]  /*13090*/  IMAD.U32 R0, RZ, RZ, UR4 ;  /* 0x00000004ff007e24 */ /* 0x000fca000f8e00ff */
[----:B------:R-:W-:-:S13]  /*130a0*/  ISETP.NE.AND P0, PT, R0, 0x3, PT ;  /* 0x000000030000780c */ /* 0x000fda0003f05270 */
[----:B------:R-:W-:Y:S05]  /*130b0*/  @!P0 BRA `(.L_x_2518) ;  /* 0x0000000000048947 */ /* 0x000fea0003800000 */
[----:B------:R-:W-:Y:S01]  /*130c0*/  BPT.TRAP 0x1 ;  /* 0x000000040000795c */ /* 0x000fe20000300000 */
.L_x_2518:
[C---:B------:R-:W-:Y:S01]  /*130d0*/  IMAD R5, R27.reuse, 0x8, R4 ;  /* 0x000000081b057824 */ /* 0x040fe200078e0204 */
[----:B------:R-:W-:Y:S02]  /*130e0*/  SHF.L.U32 R0, R28, 0x1f, RZ ;  /* 0x0000001f1c007819 */ /* 0x000fe400000006ff */
[----:B------:R-:W-:Y:S02]  /*130f0*/  IADD3 R27, R27, 0x1, RZ ;  /* 0x000000011b1b7810 */ /* 0x000fe40007ffe0ff */
[----:B------:R-:W1:Y:S02]  /*13100*/  SYNCS.PHASECHK.TRANS64.TRYWAIT P1, [R5+URZ+0x2a840], R0 ;  /* 0x02a84000050075a7 */ /* 0x000e64000802017f */
[----:B------:R-:W-:-:S04]  /*13110*/  ISETP.NE.AND P2, PT, R27, 0x2, PT ;  /* 0x000000021b00780c */ /* 0x000fc80003f45270 */
[----:B------:R-:W-:Y:S01]  /*13120*/  SEL R3, RZ, 0x1, P2 ;  /* 0x00000001ff037807 */ /* 0x000fe20001000000 */
[----:B-1----:R-:W-:Y:S08]  /*13130*/  @!P1 BRA `(.L_x_2519) ;  /* 0x0000003800e09947 */ /* 0x002ff00003800000 */
.L_x_2639:
[----:B------:R-:W-:Y:S02]  /*13140*/  SEL R27, R27, RZ, P2 ;  /* 0x000000ff1b1b7207 */ /* 0x000fe40001000000 */
[----:B------:R-:W-:Y:S01]  /*13150*/  LOP3.LUT R2, R28, R3, RZ, 0x3c, !PT ;  /* 0x000000031c027212 */ /* 0x000fe200078e3cff */
[----:B------:R-:W-:Y:S06]  /*13160*/  @!P0 BRA `(.L_x_2520) ;  /* 0x0000000000048947 */ /* 0x000fec0003800000 */
[----:B------:R-:W-:Y:S01]  /*13170*/  BPT.TRAP 0x1 ;  /* 0x000000040000795c */ /* 0x000fe20000300000 */
.L_x_2520:
[----:B------:R-:W-:Y:S01]  /*13180*/  IMAD R27, R27, 0x8, R4 ;  /* 0x000000081b1b7824 */ /* 0x000fe200078e0204 */
[----:B------:R-:W-:-:S04]  /*13190*/  SHF.L.U32 R2, R2, 0x1f, RZ ;  /* 0x0000001f02027819 */ /* 0x000fc800000006ff */
[----:B------:R-:W2:Y:S02]  /*131a0*/  SYNCS.PHASECHK.TRANS64.TRYWAIT P1, [R27+URZ+0x2a840], R2 ;  /* 0x02a840021b0075a7 */ /* 0x000ea4000802017f */
[----:B--2---:R-:W-:Y:S05]  /*131b0*/  @!P1 BRA `(.L_x_2521) ;  /* 0x0000003800d49947 */ /* 0x004fea0003800000 */
.L_x_2640:
[----:B------:R-:W-:Y:S05]  /*131c0*/  @!P0 BRA `(.L_x_2522) ;  /* 0x0000000000048947 */ /* 0x000fea0003800000 */
[----:B------:R-:W-:Y:S01]  /*131d0*/  BPT.TRAP 0x1 ;  /* 0x000000040000795c */ /* 0x000fe20000300000 */
.L_x_2522:
[----:B------:R-:W3:Y:S02]  /*131e0*/  SYNCS.PHASECHK.TRANS64.TRYWAIT P1, [R5+URZ+0x2a860], R0 ;  /* 0x02a86000050075a7 */ /* 0x000ee4000802017f */
[----:B---3--:R-:W-:Y:S05]  /*131f0*/  @!P1 BRA `(.L_x_2523) ;  /* 0x0000003800d89947 */ /* 0x008fea0003800000 */
.L_x_2641:
[----:B------:R-:W-:Y:S05]  /*13200*/  @!P0 BRA `(.L_x_2524) ;  /* 0x0000000000048947 */ /* 0x000fea0003800000 */
[----:B------:R-:W-:Y:S01]  /*13210*/  BPT.TRAP 0x1 ;  /* 0x000000040000795c */ /* 0x000fe20000300000 */
.L_x_2524:
[----:B----4-:R4:W0:Y:S02]  /*13220*/  SYNCS.PHASECHK.TRANS64.TRYWAIT P0, [R27+URZ+0x2a860], R2 ;  /* 0x02a860021b0075a7 */ /* 0x010824000800017f */
[----:B0-----:R-:W-:Y:S05]  /*13230*/  @!P0 NANOSLEEP.SYNCS 0x989680 ;  /* 0x009896800000895d */ /* 0x001fea0003900000 */
[----:B------:R-:W0:Y:S02]  /*13240*/  @!P0 SYNCS.PHASECHK.TRANS64 P0, [R27+URZ+0x2a860], R2 ;  /* 0x02a860021b0085a7 */ /* 0x000e24000800007f */
[----:B0-----:R-:W-:Y:S05]  /*13250*/  @!P0 BRA `(.L_x_2524) ;  /* 0xfffffffc00f08947 */ /* 0x001fea000383ffff */
.L_x_2516:
[----:B------:R-:W-:Y:S05]  /*13260*/  BSYNC B0 ;  /* 0x0000000000007941 */ /* 0x000fea0003800000 */
.L_x_2515:
[----:B------:R-:W-:Y:S05]  /*13270*/  EXIT ;  /* 0x000000000000794d */ /* 0x000fea0003800000 */
.L_x_2379:
[----:B0-----:R-:W-:-:S04]  /*13280*/  IMAD.U32 R3, RZ, RZ, UR40 ;  /* 0x00000028ff037e24 */ /* 0x001fc8000f8e00ff */
[----:B------:R0:W1:Y:S03]  /*13290*/  SYNCS.PHASECHK.TRANS64.TRYWAIT P1, [R3+URZ+0x2a800], R0 ;  /* 0x02a80000030075a7 */ /* 0x000066000802017f */
[----:B-1----:R-:W-:Y:S05]  /*132a0*/  @!P1 NANOSLEEP.SYNCS 0x989680 ;  /* 0x009896800000995d */ /* 0x002fea0003900000 */
[----:B------:R-:W1:Y:S02]  /*132b0*/  @!P1 SYNCS.PHASECHK.TRANS64 P1, [R3+URZ+0x2a800], R0 ;  /* 0x02a80000030095a7 */ /* 0x000e64000802007f */
[----:B-1----:R-:W-:Y:S05]  /*132c0*/  @!P1 BRA `(.L_x_2379) ;  /* 0xfffffffc00ec9947 */ /* 0x002fea000383ffff */
[----:B------:R-:W-:Y:S05]  /*132d0*/  BRA `(.L_x_2525) ;  /* 0xfffffee800d07947 */ /* 0x000fea000383ffff */
.L_x_2383:
[----:B-1----:R1:W2:Y:S02]  /*132e0*/  SYNCS.PHASECHK.TRANS64.TRYWAIT P1, [R0+URZ+0x2a830], R3 ;  /* 0x02a83003000075a7 */ /* 0x0022a4000802017f */
[----:B--2---:R-:W-:Y:S05]  /*132f0*/  @!P1 NANOSLEEP.SYNCS 0x989680 ;  /* 0x009896800000995d */ /* 0x004fea0003900000 */
[----:B------:R-:W2:Y:S02]  /*13300*/  @!P1 SYNCS.PHASECHK.TRANS64 P1, [R0+URZ+0x2a830], R3 ;  /* 0x02a83003000095a7 */ /* 0x000ea4000802007f */
[----:B--2---:R-:W-:Y:S05]  /*13310*/  @!P1 BRA `(.L_x_2383) ;  /* 0xfffffffc00f09947 */ /* 0x004fea000383ffff */
[----:B------:R-:W-:Y:S05]  /*13320*/  BRA `(.L_x_2382) ;  /* 0xfffffee800ec7947 */ /* 0x000fea000383ffff */
.L_x_2389:
[----:B-1----:R-:W-:-:S04]  /*13330*/  IMAD.U32 R12, RZ, RZ, UR8 ;  /* 0x00000008ff0c7e24 */ /* 0x002fc8000f8e00ff */
[----:B------:R1:W2:Y:S03]  /*13340*/  SYNCS.PHASECHK.TRANS64.TRYWAIT P1, [R12+URZ+0x2a830], R11 ;  /* 0x02a8300b0c0075a7 */ /* 0x0002a6000802017f */
[----:B--2---:R-:W-:Y:S05]  /*13350*/  @!P1 NANOSLEEP.SYNCS 0x989680 ;  /* 0x009896800000995d */ /* 0x004fea0003900000 */
[----:B------:R-:W2:Y:S02]  /*13360*/  @!P1 SYNCS.PHASECHK.TRANS64 P1, [R12+URZ+0x2a830], R11 ;  /* 0x02a8300b0c0095a7 */ /* 0x000ea4000802007f */
[----:B--2---:R-:W-:Y:S05]  /*13370*/  @!P1 BRA `(.L_x_2389) ;  /* 0xfffffffc00ec9947 */ /* 0x004fea000383ffff */
[----:B------:R-:W-:Y:S05]  /*13380*/  BRA `(.L_x_2388) ;  /* 0xffffff1000907947 */ /* 0x000fea000383ffff */
.L_x_2393:
[----:B01----:R-:W-:-:S04]  /*13390*/  IMAD.U32 R11, RZ, RZ, UR9 ;  /* 0x00000009ff0b7e24 */ /* 0x003fc8000f8e00ff */
[----:B------:R0:W1:Y:S03]  /*133a0*/  SYNCS.PHASECHK.TRANS64.TRYWAIT P1, [R11+URZ+0x2a850], R0 ;  /* 0x02a850000b0075a7 */ /* 0x000066000802017f */
[----:B-1----:R-:W-:Y:S05]  /*133b0*/  @!P1 NANOSLEEP.SYNCS 0x989680 ;  /* 0x009896800000995d */ /* 0x002fea0003900000 */
[----:B------:R-:W1:Y:S02]  /*133c0*/  @!P1 SYNCS.PHASECHK.TRANS64 P1, [R11+URZ+0x2a850], R0 ;  /* 0x02a850000b0095a7 */ /* 0x000e64000802007f */
[----:B-1----:R-:W-:Y:S05]  /*133d0*/  @!P1 BRA `(.L_x_2393) ;  /* 0xfffffffc00ec9947 */ /* 0x002fea000383ffff */
[----:B------:R-:W-:Y:S05]  /*133e0*/  BRA `(.L_x_2392) ;  /* 0xffffff1800d87947 */ /* 0x000fea000383ffff */
.L_x_2401:
[----:B-1----:R-:W-:-:S04]  /*133f0*/  IMAD.U32 R12, RZ, RZ, UR8 ;  /* 0x00000008ff0c7e24 */ /* 0x002fc8000f8e00ff */
[----:B------:R1:W2:Y:S03]  /*13400*/  SYNCS.PHASECHK.TRANS64.TRYWAIT P1, [R12+URZ+0x2a830], R11 ;  /* 0x02a8300b0c0075a7 */ /* 0x0002a6000802017f */
[----:B--2---:R-:W-:Y:S05]  /*13410*/  @!P1 NANOSLEEP.SYNCS 0x989680 ;  /* 0x009896800000995d */ /* 0x004fea0003900000 */
[----:B------:R-:W2:Y:S02]  /*13420*/  @!P1 SYNCS.PHASECHK.TRANS64 P1, [R12+URZ+0x2a830], R11 ;  /* 0x02a8300b0c0095a7 */ /* 0x000ea4000802007f */
[----:B--2---:R-:W-:Y:S05]  /*13430*/  @!P1 BRA `(.L_x_2401) ;  /* 0xfffffffc00ec9947 */ /* 0x004fea000383ffff */
[----:B------:R-:W-:Y:S05]  /*13440*/  BRA `(.L_x_2400) ;  /* 0xffffff3c00047947 */ /* 0x000fea000383ffff */
.L_x_2405:
[----:B01----:R-:W-:-:S04]  /*13450*/  IMAD.U32 R11, RZ, RZ, UR8 ;  /* 0x00000008ff0b7e24 */ /* 0x003fc8000f8e00ff */
[----:B------:R0:W1:Y:S03]  /*13460*/  SYNCS.PHASECHK.TRANS64.TRYWAIT P1, [R11+URZ+0x2a850], R0 ;  /* 0x02a850000b0075a7 */ /* 0x000066000802017f */
[----:B-1----:R-:W-:Y:S05]  /*13470*/  @!P1 NANOSLEEP.SYNCS 0x989680 ;  /* 0x009896800000995d */ /* 0x002fea0003900000 */
[----:B------:R-:W1:Y:S02]  /*13480*/  @!P1 SYNCS.PHASECHK.TRANS64 P1, [R11+URZ+0x2a850], R0 ;  /* 0x02a850000b0095a7 */ /* 0x000e64000802007f */
[----:B-1----:R-:W-:Y:S05]  /*13490*/  @!P1 BRA `(.L_x_2405) ;  /* 0xfffffffc00ec9947 */ /* 0x002fea000383ffff */
[----:B------:R-:W-:Y:S05]  /*134a0*/  BRA `(.L_x_2404) ;  /* 0xffffff44004c7947 */ /* 0x000fea000383ffff */
.L_x_2412:
[----:B-1----:R-:W-:-:S04]  /*134b0*/  IMAD.U32 R3, RZ, RZ, UR5 ;  /* 0x00000005ff037e24 */ /* 0x002fc8000f8e00ff */
[----:B------:R1:W2:Y:S03]  /*134c0*/  SYNCS.PHASECHK.TRANS64.TRYWAIT P1, [R3+URZ+0x2a850], R0 ;  /* 0x02a85000030075a7 */ /* 0x0002a6000802017f */
[----:B--2---:R-:W-:Y:S05]  /*134d0*/  @!P1 NANOSLEEP.SYNCS 0x989680 ;  /* 0x009896800000995d */ /* 0x004fea0003900000 */
[----:B------:R-:W2:Y:S02]  /*134e0*/  @!P1 SYNCS.PHASECHK.TRANS64 P1, [R3+URZ+0x2a850], R0 ;  /* 0x02a85000030095a7 */ /* 0x000ea4000802007f */
[----:B--2---:R-:W-:Y:S05]  /*134f0*/  @!P1 BRA `(.L_x_2412) ;  /* 0xfffffffc00ec9947 */ /* 0x004fea000383ffff */
[----:B------:R-:W-:Y:S05]  /*13500*/  BRA `(.L_x_2411) ;  /* 0xffffff6000687947 */ /* 0x000fea000383ffff */
.L_x_2460:
[----:B------:R-:W-:Y:S01]  /*13510*/  SHF.R.U32.HI R7, RZ, 0x5, R21 ;  /* 0x00000005ff077819 */ /* 0x000fe20000011615 */
[----:B------:R-:W-:Y:S01]  /*13520*/  BSSY B0, `(.L_x_2526) ;  /* 0x0000009000007945 */ /* 0x000fe20003800000 */
[----:B------:R-:W-:Y:S02]  /*13530*/  IMAD.MOV.U32 R12, RZ, RZ, RZ ;  /* 0x000000ffff0c7224 */ /* 0x000fe400078e00ff */
[----:B------:R-:W-:Y:S01]  /*13540*/  LOP3.LUT R7, R7, 0x3, RZ, 0xc0, !PT ;  /* 0x0000000307077812 */ /* 0x000fe200078ec0ff */
[----:B------:R-:W-:Y:S02]  /*13550*/  IMAD.MOV.U32 R11, RZ, RZ, 0x1f ;  /* 0x0000001fff0b7424 */ /* 0x000fe400078e00ff */
[----:B------:R-:W-:Y:S01]  /*13560*/  IMAD.MOV.U32 R15, RZ, RZ, -0x1 ;  /* 0xffffffffff0f7424 */ /* 0x000fe200078e00ff */
[----:B------:R-:W-:-:S07]  /*13570*/  MOV R13, R7 ;  /* 0x00000007000d7202 */ /* 0x000fce0000000f00 */
[----:B-----5:R-:W-:Y:S05]  /*13580*/  WARPSYNC.COLLECTIVE R15, `(.L_x_2527) ;  /* 0x000000000f087348 */ /* 0x020fea0003c00000 */
[----:B------:R0:W1:Y:S02]  /*13590*/  SHFL.IDX P6, R14, R13, R12, R11 ;  /* 0x0000000c0d0e7389 */ /* 0x00006400000c000b */
[----:B01---5:R-:W-:Y:S01]  /*135a0*/  ENDCOLLECTIVE ;  /* 0x000000000000791b */ /* 0x023fe20003800000 */
.L_x_2527:
[----:B------:R-:W-:Y:S05]  /*135b0*/  BSYNC B0 ;  /* 0x0000000000007941 */ /* 0x000fea0003800000 */
.L_x_2526:
[----:B------:R-:W-:Y:S05]  /*135c0*/  BRA `(.L_x_2528) ;  /* 0xffffffb800ec7947 */ /* 0x000fea000383ffff */
.L_x_2463:
[----:B0-----:R0:W1:Y:S02]  /*135d0*/  SYNCS.PHASECHK.TRANS64.TRYWAIT P0, [R7+URZ+0x2a840], R2 ;  /* 0x02a84002070075a7 */ /* 0x001064000800017f */
[----:B-1----:R-:W-:Y:S05]  /*135e0*/  @!P0 NANOSLEEP.SYNCS 0x989680 ;  /* 0x009896800000895d */ /* 0x002fea0003900000 */
[----:B------:R-:W1:Y:S02]  /*135f0*/  @!P0 SYNCS.PHASECHK.TRANS64 P0, [R7+URZ+0x2a840], R2 ;  /* 0x02a84002070085a7 */ /* 0x000e64000800007f */
[----:B-1----:R-:W-:Y:S05]  /*13600*/  @!P0 BRA `(.L_x_2463) ;  /* 0xfffffffc00f08947 */ /* 0x002fea000383ffff */
[----:B------:R-:W-:Y:S05]  /*13610*/  BRA `(.L_x_2529) ;  /* 0xffffffbc00547947 */ /* 0x000fea000383ffff */
.L_x_2464:
        /* <DEDUP_REMOVED lines=8> */
.L_x_2531:
[----:B------:R-:W-:Y:S05]  /*136a0*/  BSYNC B0 ;  /* 0x0000000000007941 */ /* 0x000fea0003800000 */
.L_x_2530:
[----:B------:R-:W-:Y:S01]  /*136b0*/  IMAD.MOV.U32 R13, RZ, RZ, R4 ;  /* 0x000000ffff0d7224 */ /* 0x000fe200078e0004 */
[----:B------:R-:W-:Y:S01]  /*136c0*/  MOV R2, R14 ;  /* 0x0000000e00027202 */ /* 0x000fe20000000f00 */
[----:B------:R-:W-:Y:S02]  /*136d0*/  IMAD.MOV.U32 R12, RZ, RZ, RZ ;  /* 0x000000ffff0c7224 */ /* 0x000fe400078e00ff */
[----:B------:R-:W-:Y:S02]  /*136e0*/  IMAD.MOV.U32 R11, RZ, RZ, 0x181f ;  /* 0x0000181fff0b7424 */ /* 0x000fe400078e00ff */
[----:B------:R-:W-:Y:S02]  /*136f0*/  IMAD.MOV.U32 R15, RZ, RZ, -0x1 ;  /* 0xffffffffff0f7424 */ /* 0x000fe400078e00ff */
[----:B------:R-:W-:-:S07]  /*13700*/  @P0 IMAD R8, R5, 0x2, R22 ;  /* 0x0000000205080824 */ /* 0x000fce00078e0216 */
[----:B------:R-:W-:Y:S05]  /*13710*/  WARPSYNC.COLLECTIVE R15, `(.L_x_2532) ;  /* 0x000000000f087348 */ /* 0x000fea0003c00000 */
[----:B------:R0:W1:Y:S02]  /*13720*/  SHFL.IDX P6, R14, R13, R12, R11 ;  /* 0x0000000c0d0e7389 */ /* 0x00006400000c000b */
[----:B01----:R-:W-:Y:S01]  /*13730*/  ENDCOLLECTIVE ;  /* 0x000000000000791b */ /* 0x003fe20003800000 */
.L_x_2532:
[----:B------:R-:W-:Y:S01]  /*13740*/  MOV R13, R0 ;  /* 0x00000000000d7202 */ /* 0x000fe20000000f00 */
[----:B------:R-:W-:Y:S02]  /*13750*/  IMAD.MOV.U32 R12, RZ, RZ, 0x1 ;  /* 0x00000001ff0c7424 */ /* 0x000fe400078e00ff */
[----:B------:R-:W-:-:S07]  /*13760*/  IMAD.MOV.U32 R3, RZ, RZ, R14 ;  /* 0x000000ffff037224 */ /* 0x000fce00078e000e */
[----:B------:R-:W-:Y:S05]  /*13770*/  WARPSYNC.COLLECTIVE R15, `(.L_x_2533) ;  /* 0x000000000f087348 */ /* 0x000fea0003c00000 */
[----:B------:R0:W1:Y:S02]  /*13780*/  SHFL.IDX P6, R14, R13, R12, R11 ;  /* 0x0000000c0d0e7389 */ /* 0x00006400000c000b */
[----:B01----:R-:W-:Y:S01]  /*13790*/  ENDCOLLECTIVE ;  /* 0x000000000000791b */ /* 0x003fe20003800000 */
.L_x_2533:
        /* <DEDUP_REMOVED lines=17> */
.L_x_2534:
[----:B------:R-:W-:Y:S02]  /*138b0*/  @P1 IMAD R8, R5, 0x2, R22 ;  /* 0x0000000205081824 */ /* 0x000fe400078e0216 */
[----:B------:R-:W-:Y:S01]  /*138c0*/  IMAD.MOV.U32 R13, RZ, RZ, R0 ;  /* 0x000000ffff0d7224 */ /* 0x000fe200078e0000 */
[----:B------:R-:W-:Y:S01]  /*138d0*/  MOV R12, 0x2 ;  /* 0x00000002000c7802 */ /* 0x000fe20000000f00 */
[----:B------:R-:W-:-:S07]  /*138e0*/  IMAD.MOV.U32 R3, RZ, RZ, R14 ;  /* 0x000000ffff037224 */ /* 0x000fce00078e000e */
[----:B------:R-:W-:Y:S05]  /*138f0*/  WARPSYNC.COLLECTIVE R15, `(.L_x_2535) ;  /* 0x000000000f087348 */ /* 0x000fea0003c00000 */
[----:B------:R0:W1:Y:S02]  /*13900*/  SHFL.IDX P6, R14, R13, R12, R11 ;  /* 0x0000000c0d0e7389 */ /* 0x00006400000c000b */
[----:B01----:R-:W-:Y:S01]  /*13910*/  ENDCOLLECTIVE ;  /* 0x000000000000791b */ /* 0x003fe20003800000 */
.L_x_2535:
        /* <DEDUP_REMOVED lines=17> */
.L_x_2536:
[----:B------:R-:W-:Y:S02]  /*13a30*/  @P1 IMAD R8, R5, 0x2, R22 ;  /* 0x0000000205081824 */ /* 0x000fe400078e0216 */
[----:B------:R-:W-:Y:S02]  /*13a40*/  IMAD.MOV.U32 R13, RZ, RZ, R0 ;  /* 0x000000ffff0d7224 */ /* 0x000fe400078e0000 */
[----:B------:R-:W-:Y:S02]  /*13a50*/  IMAD.MOV.U32 R12, RZ, RZ, 0x3 ;  /* 0x00000003ff0c7424 */ /* 0x000fe400078e00ff */
[----:B------:R-:W-:-:S07]  /*13a60*/  IMAD.MOV.U32 R3, RZ, RZ, R14 ;  /* 0x000000ffff037224 */ /* 0x000fce00078e000e */
[----:B------:R-:W-:Y:S05]  /*13a70*/  WARPSYNC.COLLECTIVE R15, `(.L_x_2537) ;  /* 0x000000000f087348 */ /* 0x000fea0003c00000 */
[----:B------:R0:W1:Y:S02]  /*13a80*/  SHFL.IDX P6, R14, R13, R12, R11 ;  /* 0x0000000c0d0e7389 */ /* 0x00006400000c000b */
[----:B01----:R-:W-:Y:S01]  /*13a90*/  ENDCOLLECTIVE ;  /* 0x000000000000791b */ /* 0x003fe20003800000 */
.L_x_2537:
        /* <DEDUP_REMOVED lines=17> */
.L_x_2538:
[----:B------:R-:W-:Y:S02]  /*13bb0*/  @P1 IMAD R8, R5, 0x2, R22 ;  /* 0x0000000205081824 */ /* 0x000fe400078e0216 */
[----:B------:R-:W-:Y:S02]  /*13bc0*/  IMAD.MOV.U32 R13, RZ, RZ, R0 ;  /* 0x000000ffff0d7224 */ /* 0x000fe400078e0000 */
[----:B------:R-:W-:Y:S02]  /*13bd0*/  IMAD.MOV.U32 R12, RZ, RZ, 0x4 ;  /* 0x00000004ff0c7424 */ /* 0x000fe400078e00ff */
[----:B------:R-:W-:-:S07]  /*13be0*/  IMAD.MOV.U32 R3, RZ, RZ, R14 ;  /* 0x000000ffff037224 */ /* 0x000fce00078e000e */
[----:B------:R-:W-:Y:S05]  /*13bf0*/  WARPSYNC.COLLECTIVE R15, `(.L_x_2539) ;  /* 0x000000000f087348 */ /* 0x000fea0003c00000 */
[----:B------:R0:W1:Y:S02]  /*13c00*/  SHFL.IDX P6, R14, R13, R12, R11 ;  /* 0x0000000c0d0e7389 */ /* 0x00006400000c000b */
[----:B01----:R-:W-:Y:S01]  /*13c10*/  ENDCOLLECTIVE ;  /* 0x000000000000791b */ /* 0x003fe20003800000 */
.L_x_2539:
        /* <DEDUP_REMOVED lines=17> */
.L_x_2540:
[----:B------:R-:W-:Y:S02]  /*13d30*/  @P1 IMAD R8, R5, 0x2, R22 ;  /* 0x0000000205081824 */ /* 0x000fe400078e0216 */
[----:B------:R-:W-:Y:S02]  /*13d40*/  IMAD.MOV.U32 R13, RZ, RZ, R0 ;  /* 0x000000ffff0d7224 */ /* 0x000fe400078e0000 */
[----:B------:R-:W-:Y:S02]  /*13d50*/  IMAD.MOV.U32 R12, RZ, RZ, 0x5 ;  /* 0x00000005ff0c7424 */ /* 0x000fe400078e00ff */
[----:B------:R-:W-:-:S07]  /*13d60*/  IMAD.MOV.U32 R3, RZ, RZ, R14 ;  /* 0x000000ffff037224 */ /* 0x000fce00078e000e */
[----:B------:R-:W-:Y:S05]  /*13d70*/  WARPSYNC.COLLECTIVE R15, `(.L_x_2541) ;  /* 0x000000000f087348 */ /* 0x000fea0003c00000 */
[----:B------:R0:W1:Y:S02]  /*13d80*/  SHFL.IDX P6, R14, R13, R12, R11 ;  /* 0x0000000c0d0e7389 */ /* 0x00006400000c000b */
[----:B01----:R-:W-:Y:S01]  /*13d90*/  ENDCOLLECTIVE ;  /* 0x000000000000791b */ /* 0x003fe20003800000 */
.L_x_2541:
        /* <DEDUP_REMOVED lines=10> */
.L_x_2542:
        /* <DEDUP_REMOVED lines=8> */
.L_x_2469:
[----:B------:R-:W-:Y:S02]  /*13ec0*/  IMAD.MOV.U32 R13, RZ, RZ, R4 ;  /* 0x000000ffff0d7224 */ /* 0x000fe400078e0004 */
[----:B------:R-:W-:Y:S02]  /*13ed0*/  IMAD.MOV.U32 R12, RZ, RZ, RZ ;  /* 0x000000ffff0c7224 */ /* 0x000fe400078e00ff */
[----:B------:R-:W-:Y:S02]  /*13ee0*/  IMAD.MOV.U32 R11, RZ, RZ, 0x181f ;  /* 0x0000181fff0b7424 */ /* 0x000fe400078e00ff */
[----:B------:R-:W-:Y:S02]  /*13ef0*/  IMAD.MOV.U32 R15, RZ, RZ, -0x1 ;  /* 0xffffffffff0f7424 */ /* 0x000fe400078e00ff */
[----:B-----5:R-:W-:Y:S02]  /*13f00*/  IMAD R5, R10, R6, RZ ;  /* 0x000000060a057224 */ /* 0x020fe400078e02ff */
[----:B------:R-:W-:-:S07]  /*13f10*/  IMAD R17, R17, 0x80, R9 ;  /* 0x0000008011117824 */ /* 0x000fce00078e0209 */
[----:B------:R-:W-:Y:S05]  /*13f20*/  WARPSYNC.COLLECTIVE R15, `(.L_x_2544) ;  /* 0x000000000f087348 */ /* 0x000fea0003c00000 */
[----:B------:R0:W1:Y:S02]  /*13f30*/  SHFL.IDX P6, R14, R13, R12, R11 ;  /* 0x0000000c0d0e7389 */ /* 0x00006400000c000b */
[----:B01----:R-:W-:Y:S01]  /*13f40*/  ENDCOLLECTIVE ;  /* 0x000000000000791b */ /* 0x003fe20003800000 */
.L_x_2544:
[C---:B------:R-:W-:Y:S01]  /*13f50*/  VIADD R6, R17.reuse, 0x10 ;  /* 0x0000001011067836 */ /* 0x040fe20000000000 */
[----:B------:R-:W-:Y:S01]  /*13f60*/  ISETP.GE.AND P1, PT, R17, R5, PT ;  /* 0x000000051100720c */ /* 0x000fe20003f26270 */
[----:B------:R-:W-:Y:S02]  /*13f70*/  IMAD.MOV.U32 R13, RZ, RZ, R0 ;  /* 0x000000ffff0d7224 */ /* 0x000fe400078e0000 */
[----:B------:R-:W-:-:S10]  /*13f80*/  IMAD.MOV.U32 R2, RZ, RZ, R14 ;  /* 0x000000ffff027224 */ /* 0x000fd400078e000e */
[----:B------:R-:W-:Y:S05]  /*13f90*/  WARPSYNC.COLLECTIVE R15, `(.L_x_2545) ;  /* 0x000000000f087348 */ /* 0x000fea0003c00000 */
[----:B------:R0:W1:Y:S02]  /*13fa0*/  SHFL.IDX P6, R14, R13, R12, R11 ;  /* 0x0000000c0d0e7389 */ /* 0x00006400000c000b */
[----:B01----:R-:W-:Y:S01]  /*13fb0*/  ENDCOLLECTIVE ;  /* 0x000000000000791b */ /* 0x003fe20003800000 */
.L_x_2545:
        /* <DEDUP_REMOVED lines=8> */
.L_x_2546:
        /* <DEDUP_REMOVED lines=8> */
[----:B------:R-:W-:Y:S02]  /*140c0*/  VIADD R6, R17, 0x20 ;  /* 0x0000002011067836 */ /* 0x000fe40000000000 */
[----:B0-----:R-:W-:-:S08]  /*140d0*/  IMAD.MOV.U32 R2, RZ, RZ, R14 ;  /* 0x000000ffff027224 */ /* 0x001fd000078e000e */
[----:B------:R-:W-:Y:S05]  /*140e0*/  WARPSYNC.COLLECTIVE R15, `(.L_x_2547) ;  /* 0x000000000f087348 */ /* 0x000fea0003c00000 */
[----:B------:R0:W1:Y:S02]  /*140f0*/  SHFL.IDX P6, R14, R13, R12, R11 ;  /* 0x0000000c0d0e7389 */ /* 0x00006400000c000b */
[----:B01----:R-:W-:Y:S01]  /*14100*/  ENDCOLLECTIVE ;  /* 0x000000000000791b */ /* 0x003fe20003800000 */
.L_x_2547:
        /* <DEDUP_REMOVED lines=8> */
.L_x_2548:
[----:B------:R-:W-:-:S05]  /*14190*/  @!P1 IMAD.MOV.U32 R3, RZ, RZ, R7 ;  /* 0x000000ffff039224 */ /* 0x000fca00078e0007 */
        /* <DEDUP_REMOVED lines=8> */
[----:B------:R-:W-:Y:S02]  /*14220*/  VIADD R6, R17, 0x30 ;  /* 0x0000003011067836 */ /* 0x000fe40000000000 */
[----:B0-----:R-:W-:-:S10]  /*14230*/  IMAD.MOV.U32 R2, RZ, RZ, R14 ;  /* 0x000000ffff027224 */ /* 0x001fd400078e000e */
[----:B------:R-:W-:Y:S05]  /*14240*/  WARPSYNC.COLLECTIVE R15, `(.L_x_2549) ;  /* 0x000000000f087348 */ /* 0x000fea0003c00000 */
[----:B------:R0:W1:Y:S02]  /*14250*/  SHFL.IDX P6, R14, R13, R12, R11 ;  /* 0x0000000c0d0e7389 */ /* 0x00006400000c000b */
[----:B01----:R-:W-:Y:S01]  /*14260*/  ENDCOLLECTIVE ;  /* 0x000000000000791b */ /* 0x003fe20003800000 */
.L_x_2549:
        /* <DEDUP_REMOVED lines=8> */
.L_x_2550:
        /* <DEDUP_REMOVED lines=14> */
.L_x_2551:
        /* <DEDUP_REMOVED lines=8> */
.L_x_2552:
        /* <DEDUP_REMOVED lines=14> */
.L_x_2553:
        /* <DEDUP_REMOVED lines=8> */
.L_x_2554:
        /* <DEDUP_REMOVED lines=14> */
.L_x_2555:
        /* <DEDUP_REMOVED lines=8> */
.L_x_2556:
        /* <DEDUP_REMOVED lines=13> */
.L_x_2557:
        /* <DEDUP_REMOVED lines=8> */
.L_x_2558:
        /* <DEDUP_REMOVED lines=12> */
.L_x_2559:
[----:B------:R-:W-:Y:S05]  /*14920*/  BRA `(.L_x_2560) ;  /* 0xffffffbc00207947 */ /* 0x000fea000383ffff */
.L_x_2474:
[----:B0-----:R0:W1:Y:S02]  /*14930*/  SYNCS.PHASECHK.TRANS64.TRYWAIT P0, [R22+URZ+0x2a820], R3 ;  /* 0x02a82003160075a7 */ /* 0x001064000800017f */
[----:B-1----:R-:W-:Y:S05]  /*14940*/  @!P0 NANOSLEEP.SYNCS 0x989680 ;  /* 0x009896800000895d */ /* 0x002fea0003900000 */
[----:B------:R-:W1:Y:S02]  /*14950*/  @!P0 SYNCS.PHASECHK.TRANS64 P0, [R22+URZ+0x2a820], R3 ;  /* 0x02a82003160085a7 */ /* 0x000e64000800007f */
[----:B-1----:R-:W-:Y:S05]  /*14960*/  @!P0 BRA `(.L_x_2474) ;  /* 0xfffffffc00f08947 */ /* 0x002fea000383ffff */
[----:B------:R-:W-:Y:S05]  /*14970*/  BRA `(.L_x_2561) ;  /* 0xffffffbc00987947 */ /* 0x000fea000383ffff */
.L_x_2479:
[----:B0-----:R0:W1:Y:S02]  /*14980*/  SYNCS.PHASECHK.TRANS64.TRYWAIT P0, [R6+URZ+0x2a840], R3 ;  /* 0x02a84003060075a7 */ /* 0x001064000800017f */
[----:B-1----:R-:W-:Y:S05]  /*14990*/  @!P0 NANOSLEEP.SYNCS 0x989680 ;  /* 0x009896800000895d */ /* 0x002fea0003900000 */
[----:B------:R-:W1:Y:S02]  /*149a0*/  @!P0 SYNCS.PHASECHK.TRANS64 P0, [R6+URZ+0x2a840], R3 ;  /* 0x02a84003060085a7 */ /* 0x000e64000800007f */
[----:B-1----:R-:W-:Y:S05]  /*149b0*/  @!P0 BRA `(.L_x_2479) ;  /* 0xfffffffc00f08947 */ /* 0x002fea000383ffff */
[----:B------:R-:W-:Y:S05]  /*149c0*/  BRA `(.L_x_2562) ;  /* 0xffffffc0005c7947 */ /* 0x000fea000383ffff */
.L_x_2480:
[----:B------:R-:W-:Y:S01]  /*149d0*/  BSSY B1, `(.L_x_2563) ;  /* 0x0000008000017945 */ /* 0x000fe20003800000 */
[----:B------:R-:W-:Y:S01]  /*149e0*/  IMAD.MOV.U32 R13, RZ, RZ, R5 ;  /* 0x000000ffff0d7224 */ /* 0x000fe200078e0005 */
[----:B------:R-:W-:Y:S01]  /*149f0*/  MOV R11, 0x181f ;  /* 0x0000181f000b7802 */ /* 0x000fe20000000f00 */
[----:B------:R-:W-:Y:S02]  /*14a00*/  IMAD.MOV.U32 R12, RZ, RZ, RZ ;  /* 0x000000ffff0c7224 */ /* 0x000fe400078e00ff */
[----:B------:R-:W-:-:S07]  /*14a10*/  IMAD.MOV.U32 R15, RZ, RZ, -0x1 ;  /* 0xffffffffff0f7424 */ /* 0x000fce00078e00ff */
[----:B--2---:R-:W-:Y:S05]  /*14a20*/  WARPSYNC.COLLECTIVE R15, `(.L_x_2564) ;  /* 0x000000000f087348 */ /* 0x004fea0003c00000 */
[----:B--2---:R0:W1:Y:S02]  /*14a30*/  SHFL.IDX P6, R14, R13, R12, R11 ;  /* 0x0000000c0d0e7389 */ /* 0x00406400000c000b */
[----:B01----:R-:W-:Y:S01]  /*14a40*/  ENDCOLLECTIVE ;  /* 0x000000000000791b */ /* 0x003fe20003800000 */
.L_x_2564:
[----:B------:R-:W-:Y:S05]  /*14a50*/  BSYNC B1 ;  /* 0x0000000000017941 */ /* 0x000fea0003800000 */
.L_x_2563:
        /* <DEDUP_REMOVED lines=10> */
.L_x_2565:
[----:B------:R-:W-:Y:S02]  /*14b00*/  IMAD.MOV.U32 R13, RZ, RZ, R5 ;  /* 0x000000ffff0d7224 */ /* 0x000fe400078e0005 */
[----:B------:R-:W-:Y:S02]  /*14b10*/  IMAD.MOV.U32 R12, RZ, RZ, 0x1 ;  /* 0x00000001ff0c7424 */ /* 0x000fe400078e00ff */
[----:B------:R-:W-:Y:S01]  /*14b20*/  IMAD.SHL.U32 R35, R35, 0x8, RZ ;  /* 0x0000000823237824 */ /* 0x000fe200078e00ff */
[----:B------:R-:W-:-:S07]  /*14b30*/  MOV R2, R14 ;  /* 0x0000000e00027202 */ /* 0x000fce0000000f00 */
[----:B------:R-:W-:Y:S05]  /*14b40*/  WARPSYNC.COLLECTIVE R15, `(.L_x_2566) ;  /* 0x000000000f087348 */ /* 0x000fea0003c00000 */
[----:B------:R0:W1:Y:S02]  /*14b50*/  SHFL.IDX P6, R14, R13, R12, R11 ;  /* 0x0000000c0d0e7389 */ /* 0x00006400000c000b */
[----:B01----:R-:W-:Y:S01]  /*14b60*/  ENDCOLLECTIVE ;  /* 0x000000000000791b */ /* 0x003fe20003800000 */
.L_x_2566:
[----:B------:R-:W-:-:S05]  /*14b70*/  LOP3.LUT R35, R35, 0x38, RZ, 0xc0, !PT ;  /* 0x0000003823237812 */ /* 0x000fca00078ec0ff */
[----:B------:R-:W-:-:S05]  /*14b80*/  IMAD.SHL.U32 R0, R35, 0x2, RZ ;  /* 0x0000000223007824 */ /* 0x000fca00078e00ff */
[----:B------:R-:W-:Y:S01]  /*14b90*/  IADD3 R2, P0, R2, R0, RZ ;  /* 0x0000000002027210 */ /* 0x000fe20007f1e0ff */
[----:B------:R-:W-:-:S04]  /*14ba0*/  IMAD.MOV.U32 R13, RZ, RZ, R9 ;  /* 0x000000ffff0d7224 */ /* 0x000fc800078e0009 */
[----:B------:R-:W-:-:S05]  /*14bb0*/  IMAD.X R3, RZ, RZ, R3, P0 ;  /* 0x000000ffff037224 */ /* 0x000fca00000e0603 */
        /* <DEDUP_REMOVED lines=10> */
.L_x_2567:
[----:B------:R-:W-:Y:S02]  /*14c60*/  IMAD.MOV.U32 R13, RZ, RZ, R5 ;  /* 0x000000ffff0d7224 */ /* 0x000fe400078e0005 */
[----:B------:R-:W-:Y:S01]  /*14c70*/  IMAD.MOV.U32 R12, RZ, RZ, 0x2 ;  /* 0x00000002ff0c7424 */ /* 0x000fe200078e00ff */
[----:B------:R-:W-:-:S07]  /*14c80*/  MOV R2, R14 ;  /* 0x0000000e00027202 */ /* 0x000fce0000000f00 */
[----:B------:R-:W-:Y:S05]  /*14c90*/  WARPSYNC.COLLECTIVE R15, `(.L_x_2568) ;  /* 0x000000000f087348 */ /* 0x000fea0003c00000 */
[----:B------:R0:W1:Y:S02]  /*14ca0*/  SHFL.IDX P6, R14, R13, R12, R11 ;  /* 0x0000000c0d0e7389 */ /* 0x00006400000c000b */
[----:B01----:R-:W-:Y:S01]  /*14cb0*/  ENDCOLLECTIVE ;  /* 0x000000000000791b */ /* 0x003fe20003800000 */
.L_x_2568:
        /* <DEDUP_REMOVED lines=13> */
.L_x_2569:
[----:B------:R-:W-:Y:S01]  /*14d90*/  MOV R13, R5 ;  /* 0x00000005000d7202 */ /* 0x000fe20000000f00 */
[----:B------:R-:W-:Y:S02]  /*14da0*/  IMAD.MOV.U32 R12, RZ, RZ, 0x3 ;  /* 0x00000003ff0c7424 */ /* 0x000fe400078e00ff */
[----:B------:R-:W-:-:S07]  /*14db0*/  IMAD.MOV.U32 R2, RZ, RZ, R14 ;  /* 0x000000ffff027224 */ /* 0x000fce00078e000e */
[----:B------:R-:W-:Y:S05]  /*14dc0*/  WARPSYNC.COLLECTIVE R15, `(.L_x_2570) ;  /* 0x000000000f087348 */ /* 0x000fea0003c00000 */
[----:B------:R0:W1:Y:S02]  /*14dd0*/  SHFL.IDX P6, R14, R13, R12, R11 ;  /* 0x0000000c0d0e7389 */ /* 0x00006400000c000b */
[----:B01----:R-:W-:Y:S01]  /*14de0*/  ENDCOLLECTIVE ;  /* 0x000000000000791b */ /* 0x003fe20003800000 */
.L_x_2570:
        /* <DEDUP_REMOVED lines=13> */
.L_x_2571:
[----:B------:R-:W-:Y:S02]  /*14ec0*/  IMAD.MOV.U32 R13, RZ, RZ, R5 ;  /* 0x000000ffff0d7224 */ /* 0x000fe400078e0005 */
[----:B------:R-:W-:Y:S02]  /*14ed0*/  IMAD.MOV.U32 R12, RZ, RZ, 0x4 ;  /* 0x00000004ff0c7424 */ /* 0x000fe400078e00ff */
[----:B------:R-:W-:-:S07]  /*14ee0*/  IMAD.MOV.U32 R2, RZ, RZ, R14 ;  /* 0x000000ffff027224 */ /* 0x000fce00078e000e */
[----:B------:R-:W-:Y:S05]  /*14ef0*/  WARPSYNC.COLLECTIVE R15, `(.L_x_2572) ;  /* 0x000000000f087348 */ /* 0x000fea0003c00000 */
[----:B------:R0:W1:Y:S02]  /*14f00*/  SHFL.IDX P6, R14, R13, R12, R11 ;  /* 0x0000000c0d0e7389 */ /* 0x00006400000c000b */
[----:B01----:R-:W-:Y:S01]  /*14f10*/  ENDCOLLECTIVE ;  /* 0x000000000000791b */ /* 0x003fe20003800000 */
.L_x_2572:
        /* <DEDUP_REMOVED lines=9> */
[----:B------:R-:W-:-:S07]  /*14fb0*/  MOV R35, R14 ;  /* 0x0000000e00237202 */ /* 0x000fce0000000f00 */
[----:B0-----:R-:W-:Y:S05]  /*14fc0*/  WARPSYNC.COLLECTIVE R15, `(.L_x_2573) ;  /* 0x000000000f087348 */ /* 0x001fea0003c00000 */
[----:B------:R1:W2:Y:S02]  /*14fd0*/  SHFL.IDX P6, R14, R13, R12, R11 ;  /* 0x0000000c0d0e7389 */ /* 0x0002a400000c000b */
[----:B012---:R-:W-:Y:S01]  /*14fe0*/  ENDCOLLECTIVE ;  /* 0x000000000000791b */ /* 0x007fe20003800000 */
.L_x_2573:
[----:B------:R-:W-:Y:S02]  /*14ff0*/  IMAD.MOV.U32 R13, RZ, RZ, R5 ;  /* 0x000000ffff0d7224 */ /* 0x000fe400078e0005 */
[----:B------:R-:W-:Y:S02]  /*15000*/  IMAD.MOV.U32 R12, RZ, RZ, 0x5 ;  /* 0x00000005ff0c7424 */ /* 0x000fe400078e00ff */
[----:B------:R-:W-:-:S07]  /*15010*/  IMAD.MOV.U32 R2, RZ, RZ, R14 ;  /* 0x000000ffff027224 */ /* 0x000fce00078e000e */
[----:B------:R-:W-:Y:S05]  /*15020*/  WARPSYNC.COLLECTIVE R15, `(.L_x_2574) ;  /* 0x000000000f087348 */ /* 0x000fea0003c00000 */
[----:B------:R0:W1:Y:S02]  /*15030*/  SHFL.IDX P6, R14, R13, R12, R11 ;  /* 0x0000000c0d0e7389 */ /* 0x00006400000c000b */
[----:B01----:R-:W-:Y:S01]  /*15040*/  ENDCOLLECTIVE ;  /* 0x000000000000791b */ /* 0x003fe20003800000 */
.L_x_2574:
        /* <DEDUP_REMOVED lines=13> */
.L_x_2575:
[----:B------:R-:W-:Y:S01]  /*15120*/  MOV R2, R14 ;  /* 0x0000000e00027202 */ /* 0x000fe20000000f00 */
[----:B------:R-:W-:Y:S06]  /*15130*/  BRA `(.L_x_2576) ;  /* 0xffffffbc008c7947 */ /* 0x000fec000383ffff */
.L_x_2485:
[----:B-1----:R1:W4:Y:S02]  /*15140*/  SYNCS.PHASECHK.TRANS64.TRYWAIT P0, [R4+URZ+0x2a860], R2 ;  /* 0x02a86002040075a7 */ /* 0x002324000800017f */
[----:B----4-:R-:W-:Y:S05]  /*15150*/  @!P0 NANOSLEEP.SYNCS 0x989680 ;  /* 0x009896800000895d */ /* 0x010fea0003900000 */
[----:B------:R-:W4:Y:S02]  /*15160*/  @!P0 SYNCS.PHASECHK.TRANS64 P0, [R4+URZ+0x2a860], R2 ;  /* 0x02a86002040085a7 */ /* 0x000f24000800007f */
[----:B----4-:R-:W-:Y:S05]  /*15170*/  @!P0 BRA `(.L_x_2485) ;  /* 0xfffffffc00f08947 */ /* 0x010fea000383ffff */
[----:B------:R-:W-:Y:S05]  /*15180*/  BRA `(.L_x_2577) ;  /* 0xffffffbc00e87947 */ /* 0x000fea000383ffff */
.L_x_2486:
        /* <DEDUP_REMOVED lines=8> */
.L_x_2579:
[----:B------:R-:W-:Y:S05]  /*15210*/  BSYNC B1 ;  /* 0x0000000000017941 */ /* 0x000fea0003800000 */
.L_x_2578:
[----:B------:R-:W-:Y:S01]  /*15220*/  IMAD.MOV.U32 R13, RZ, RZ, R18 ;  /* 0x000000ffff0d7224 */ /* 0x000fe200078e0012 */
[----:B------:R-:W-:Y:S01]  /*15230*/  MOV R11, 0x181f ;  /* 0x0000181f000b7802 */ /* 0x000fe20000000f00 */
[----:B------:R-:W-:Y:S02]  /*15240*/  IMAD.MOV.U32 R12, RZ, RZ, RZ ;  /* 0x000000ffff0c7224 */ /* 0x000fe400078e00ff */
[----:B------:R-:W-:Y:S02]  /*15250*/  IMAD.MOV.U32 R15, RZ, RZ, -0x1 ;  /* 0xffffffffff0f7424 */ /* 0x000fe400078e00ff */
[----:B------:R-:W-:Y:S02]  /*15260*/  IMAD.MOV.U32 R3, RZ, RZ, R14 ;  /* 0x000000ffff037224 */ /* 0x000fe400078e000e */
[----:B------:R-:W-:-:S07]  /*15270*/  IMAD R5, R5, 0x2, R22 ;  /* 0x0000000205057824 */ /* 0x000fce00078e0216 */
[----:B------:R-:W-:Y:S05]  /*15280*/  WARPSYNC.COLLECTIVE R15, `(.L_x_2580) ;  /* 0x000000000f087348 */ /* 0x000fea0003c00000 */
[----:B------:R0:W1:Y:S02]  /*15290*/  SHFL.IDX P6, R14, R13, R12, R11 ;  /* 0x0000000c0d0e7389 */ /* 0x00006400000c000b */
[----:B01----:R-:W-:Y:S01]  /*152a0*/  ENDCOLLECTIVE ;  /* 0x000000000000791b */ /* 0x003fe20003800000 */
.L_x_2580:
[----:B------:R-:W-:Y:S02]  /*152b0*/  IMAD.MOV.U32 R13, RZ, RZ, R24 ;  /* 0x000000ffff0d7224 */ /* 0x000fe400078e0018 */
[----:B------:R-:W-:Y:S02]  /*152c0*/  IMAD.MOV.U32 R12, RZ, RZ, 0x1 ;  /* 0x00000001ff0c7424 */ /* 0x000fe400078e00ff */
[----:B------:R-:W-:-:S07]  /*152d0*/  IMAD.MOV.U32 R2, RZ, RZ, R14 ;  /* 0x000000ffff027224 */ /* 0x000fce00078e000e */
[----:B------:R-:W-:Y:S05]  /*152e0*/  WARPSYNC.COLLECTIVE R15, `(.L_x_2581) ;  /* 0x000000000f087348 */ /* 0x000fea0003c00000 */
[----:B------:R0:W1:Y:S02]  /*152f0*/  SHFL.IDX P6, R14, R13, R12, R11 ;  /* 0x0000000c0d0e7389 */ /* 0x00006400000c000b */
[----:B01----:R-:W-:Y:S01]  /*15300*/  ENDCOLLECTIVE ;  /* 0x000000000000791b */ /* 0x003fe20003800000 */
.L_x_2581:
[----:B------:R-:W-:-:S05]  /*15310*/  IADD3 R2, P1, R2, R0, RZ ;  /* 0x0000000002027210 */ /* 0x000fca0007f3e0ff */
[----:B------:R-:W-:Y:S01]  /*15320*/  IMAD.X R3, RZ, RZ, R3, P1 ;  /* 0x000000ffff037224 */ /* 0x000fe200008e0603 */
[----:B------:R-:W-:-:S04]  /*15330*/  LOP3.LUT P1, RZ, R29, 0x1, RZ, 0xc0, !PT ;  /* 0x000000011dff7812 */ /* 0x000fc8000782c0ff */
[----:B------:R-:W-:Y:S02]  /*15340*/  ISETP.LT.OR P2, PT, R6, 0x1, !P1 ;  /* 0x000000010600780c */ /* 0x000fe40004f41670 */
[----:B------:R-:W-:-:S11]  /*15350*/  MOV R13, R18 ;  /* 0x00000012000d7202 */ /* 0x000fd60000000f00 */
        /* <DEDUP_REMOVED lines=10> */
.L_x_2582:
[----:B------:R-:W-:Y:S02]  /*15400*/  IMAD.MOV.U32 R13, RZ, RZ, R24 ;  /* 0x000000ffff0d7224 */ /* 0x000fe400078e0018 */
[----:B------:R-:W-:Y:S02]  /*15410*/  IMAD.MOV.U32 R12, RZ, RZ, 0x2 ;  /* 0x00000002ff0c7424 */ /* 0x000fe400078e00ff */
[----:B------:R-:W-:-:S07]  /*15420*/  IMAD.MOV.U32 R2, RZ, RZ, R14 ;  /* 0x000000ffff027224 */ /* 0x000fce00078e000e */
[----:B------:R-:W-:Y:S05]  /*15430*/  WARPSYNC.COLLECTIVE R15, `(.L_x_2583) ;  /* 0x000000000f087348 */ /* 0x000fea0003c00000 */
[----:B------:R0:W1:Y:S02]  /*15440*/  SHFL.IDX P6, R14, R13, R12, R11 ;  /* 0x0000000c0d0e7389 */ /* 0x00006400000c000b */
[----:B01----:R-:W-:Y:S01]  /*15450*/  ENDCOLLECTIVE ;  /* 0x000000000000791b */ /* 0x003fe20003800000 */
.L_x_2583:
        /* <DEDUP_REMOVED lines=14> */
.L_x_2584:
[----:B------:R-:W-:Y:S02]  /*15540*/  IMAD.MOV.U32 R13, RZ, RZ, R24 ;  /* 0x000000ffff0d7224 */ /* 0x000fe400078e0018 */
[----:B------:R-:W-:Y:S02]  /*15550*/  IMAD.MOV.U32 R12, RZ, RZ, 0x3 ;  /* 0x00000003ff0c7424 */ /* 0x000fe400078e00ff */
[----:B------:R-:W-:-:S07]  /*15560*/  IMAD.MOV.U32 R2, RZ, RZ, R14 ;  /* 0x000000ffff027224 */ /* 0x000fce00078e000e */
[----:B------:R-:W-:Y:S05]  /*15570*/  WARPSYNC.COLLECTIVE R15, `(.L_x_2585) ;  /* 0x000000000f087348 */ /* 0x000fea0003c00000 */
[----:B------:R0:W1:Y:S02]  /*15580*/  SHFL.IDX P6, R14, R13, R12, R11 ;  /* 0x0000000c0d0e7389 */ /* 0x00006400000c000b */
[----:B01----:R-:W-:Y:S01]  /*15590*/  ENDCOLLECTIVE ;  /* 0x000000000000791b */ /* 0x003fe20003800000 */
.L_x_2585:
        /* <DEDUP_REMOVED lines=14> */
.L_x_2586:
[----:B------:R-:W-:Y:S01]  /*15680*/  IMAD.MOV.U32 R13, RZ, RZ, R24 ;  /* 0x000000ffff0d7224 */ /* 0x000fe200078e0018 */
[----:B------:R-:W-:Y:S01]  /*15690*/  MOV R12, 0x4 ;  /* 0x00000004000c7802 */ /* 0x000fe20000000f00 */
[----:B------:R-:W-:-:S07]  /*156a0*/  IMAD.MOV.U32 R2, RZ, RZ, R14 ;  /* 0x000000ffff027224 */ /* 0x000fce00078e000e */
[----:B------:R-:W-:Y:S05]  /*156b0*/  WARPSYNC.COLLECTIVE R15, `(.L_x_2587) ;  /* 0x000000000f087348 */ /* 0x000fea0003c00000 */
[----:B------:R0:W1:Y:S02]  /*156c0*/  SHFL.IDX P6, R14, R13, R12, R11 ;  /* 0x0000000c0d0e7389 */ /* 0x00006400000c000b */
[----:B01----:R-:W-:Y:S01]  /*156d0*/  ENDCOLLECTIVE ;  /* 0x000000000000791b */ /* 0x003fe20003800000 */
.L_x_2587:
        /* <DEDUP_REMOVED lines=14> */
.L_x_2588:
[----:B------:R-:W-:Y:S02]  /*157c0*/  IMAD.MOV.U32 R13, RZ, RZ, R24 ;  /* 0x000000ffff0d7224 */ /* 0x000fe400078e0018 */
[----:B------:R-:W-:Y:S02]  /*157d0*/  IMAD.MOV.U32 R12, RZ, RZ, 0x5 ;  /* 0x00000005ff0c7424 */ /* 0x000fe400078e00ff */
[----:B------:R-:W-:-:S07]  /*157e0*/  IMAD.MOV.U32 R2, RZ, RZ, R14 ;  /* 0x000000ffff027224 */ /* 0x000fce00078e000e */
[----:B------:R-:W-:Y:S05]  /*157f0*/  WARPSYNC.COLLECTIVE R15, `(.L_x_2589) ;  /* 0x000000000f087348 */ /* 0x000fea0003c00000 */
[----:B------:R0:W1:Y:S02]  /*15800*/  SHFL.IDX P6, R14, R13, R12, R11 ;  /* 0x0000000c0d0e7389 */ /* 0x00006400000c000b */
[----:B01----:R-:W-:Y:S01]  /*15810*/  ENDCOLLECTIVE ;  /* 0x000000000000791b */ /* 0x003fe20003800000 */
.L_x_2589:
[----:B------:R-:W-:-:S05]  /*15820*/  IADD3 R2, P2, R2, R0, RZ ;  /* 0x0000000002027210 */ /* 0x000fca0007f5e0ff */
        /* <DEDUP_REMOVED lines=12> */
.L_x_2590:
[----:B------:R-:W-:Y:S01]  /*158f0*/  @!PT LDS RZ, [RZ] ;  /* 0x00000000fffff984 */ /* 0x000fe20000000800 */
[----:B------:R-:W-:Y:S01]  /*15900*/  @!PT LDS RZ, [RZ] ;  /* 0x00000000fffff984 */ /* 0x000fe20000000800 */
[----:B------:R-:W-:Y:S01]  /*15910*/  @!PT LDS RZ, [RZ] ;  /* 0x00000000fffff984 */ /* 0x000fe20000000800 */
[----:B------:R1:W-:Y:S01]  /*15920*/  LDGSTS.E.BYPASS.LTC128B.128 [R5+0x5400], desc[UR36][R2.64+0x80], !P2 ;  /* 0x0540008002057fae */ /* 0x0003e2000d101d64 */
[----:B------:R-:W-:Y:S05]  /*15930*/  BRA `(.L_x_2591) ;  /* 0xffffffb800d47947 */ /* 0x000fea000383ffff */
.L_x_2494:
[----:B0-----:R0:W1:Y:S02]  /*15940*/  SYNCS.PHASECHK.TRANS64.TRYWAIT P0, [R0+URZ+0x2a860], R3 ;  /* 0x02a86003000075a7 */ /* 0x001064000800017f */
[----:B-1----:R-:W-:Y:S05]  /*15950*/  @!P0 NANOSLEEP.SYNCS 0x989680 ;  /* 0x009896800000895d */ /* 0x002fea0003900000 */
[----:B------:R-:W1:Y:S02]  /*15960*/  @!P0 SYNCS.PHASECHK.TRANS64 P0, [R0+URZ+0x2a860], R3 ;  /* 0x02a86003000085a7 */ /* 0x000e64000800007f */
[----:B-1----:R-:W-:Y:S05]  /*15970*/  @!P0 BRA `(.L_x_2494) ;  /* 0xfffffffc00f08947 */ /* 0x002fea000383ffff */
[----:B------:R-:W-:Y:S05]  /*15980*/  BRA `(.L_x_2592) ;  /* 0xffffffbc00e47947 */ /* 0x000fea000383ffff */
.L_x_2495:
        /* <DEDUP_REMOVED lines=8> */
.L_x_2594:
[----:B------:R-:W-:Y:S05]  /*15a10*/  BSYNC B0 ;  /* 0x0000000000007941 */ /* 0x000fea0003800000 */
.L_x_2593:
        /* <DEDUP_REMOVED lines=12> */
.L_x_2595:
[C---:B------:R-:W-:Y:S02]  /*15ae0*/  ISETP.LT.OR P4, PT, R6.reuse, 0x1, !P0 ;  /* 0x000000010600780c */ /* 0x040fe40004781670 */
[----:B------:R-:W-:Y:S01]  /*15af0*/  ISETP.LT.OR P3, PT, R6, 0x1, P1 ;  /* 0x000000010600780c */ /* 0x000fe20000f61670 */
        /* <DEDUP_REMOVED lines=10> */
.L_x_2596:
        /* <DEDUP_REMOVED lines=13> */
.L_x_2597:
[----:B------:R-:W-:Y:S02]  /*15c70*/  IMAD.MOV.U32 R13, RZ, RZ, R24 ;  /* 0x000000ffff0d7224 */ /* 0x000fe400078e0018 */
[----:B------:R-:W-:Y:S01]  /*15c80*/  IMAD.MOV.U32 R12, RZ, RZ, 0x2 ;  /* 0x00000002ff0c7424 */ /* 0x000fe200078e00ff */
[----:B------:R-:W-:-:S13]  /*15c90*/  IADD3 R2, P2, R14, R5, RZ ;  /* 0x000000050e027210 */ /* 0x000fda0007f5e0ff */
[----:B------:R-:W-:Y:S05]  /*15ca0*/  WARPSYNC.COLLECTIVE R15, `(.L_x_2598) ;  /* 0x000000000f087348 */ /* 0x000fea0003c00000 */
[----:B------:R0:W1:Y:S02]  /*15cb0*/  SHFL.IDX P6, R14, R13, R12, R11 ;  /* 0x0000000c0d0e7389 */ /* 0x00006400000c000b */
[----:B01----:R-:W-:Y:S01]  /*15cc0*/  ENDCOLLECTIVE ;  /* 0x000000000000791b */ /* 0x003fe20003800000 */
.L_x_2598:
        /* <DEDUP_REMOVED lines=13> */
.L_x_2599:
[----:B------:R-:W-:Y:S02]  /*15da0*/  IMAD.MOV.U32 R13, RZ, RZ, R24 ;  /* 0x000000ffff0d7224 */ /* 0x000fe400078e0018 */
[----:B------:R-:W-:Y:S02]  /*15db0*/  IMAD.MOV.U32 R12, RZ, RZ, 0x3 ;  /* 0x00000003ff0c7424 */ /* 0x000fe400078e00ff */
[----:B------:R-:W-:-:S07]  /*15dc0*/  IMAD.MOV.U32 R10, RZ, RZ, R14 ;  /* 0x000000ffff0a7224 */ /* 0x000fce00078e000e */
[----:B------:R-:W-:Y:S05]  /*15dd0*/  WARPSYNC.COLLECTIVE R15, `(.L_x_2600) ;  /* 0x000000000f087348 */ /* 0x000fea0003c00000 */
[----:B------:R0:W1:Y:S02]  /*15de0*/  SHFL.IDX P6, R14, R13, R12, R11 ;  /* 0x0000000c0d0e7389 */ /* 0x00006400000c000b */
[----:B01----:R-:W-:Y:S01]  /*15df0*/  ENDCOLLECTIVE ;  /* 0x000000000000791b */ /* 0x003fe20003800000 */
.L_x_2600:
[----:B------:R-:W-:-:S04]  /*15e00*/  IADD3 R2, P2, R10, R5, RZ ;  /* 0x000000050a027210 */ /* 0x000fc80007f5e0ff */
[----:B------:R-:W-:-:S05]  /*15e10*/  IADD3.X R3, RZ, R7, RZ, P2, !PT ;  /* 0x00000007ff037210 */ /* 0x000fca00017fe4ff */
        /* <DEDUP_REMOVED lines=12> */
.L_x_2601:
[----:B------:R-:W-:Y:S02]  /*15ee0*/  IMAD.MOV.U32 R13, RZ, RZ, R24 ;  /* 0x000000ffff0d7224 */ /* 0x000fe400078e0018 */
[----:B------:R-:W-:Y:S01]  /*15ef0*/  IMAD.MOV.U32 R12, RZ, RZ, 0x4 ;  /* 0x00000004ff0c7424 */ /* 0x000fe200078e00ff */
[----:B------:R-:W-:-:S13]  /*15f00*/  IADD3 R2, P2, R14, R5, RZ ;  /* 0x000000050e027210 */ /* 0x000fda0007f5e0ff */
[----:B------:R-:W-:Y:S05]  /*15f10*/  WARPSYNC.COLLECTIVE R15, `(.L_x_2602) ;  /* 0x000000000f087348 */ /* 0x000fea0003c00000 */
[----:B------:R0:W1:Y:S02]  /*15f20*/  SHFL.IDX P6, R14, R13, R12, R11 ;  /* 0x0000000c0d0e7389 */ /* 0x00006400000c000b */
[----:B01----:R-:W-:Y:S01]  /*15f30*/  ENDCOLLECTIVE ;  /* 0x000000000000791b */ /* 0x003fe20003800000 */
.L_x_2602:
        /* <DEDUP_REMOVED lines=13> */
.L_x_2603:
[----:B------:R-:W-:Y:S02]  /*16010*/  IMAD.MOV.U32 R13, RZ, RZ, R24 ;  /* 0x000000ffff0d7224 */ /* 0x000fe400078e0018 */
[----:B------:R-:W-:Y:S02]  /*16020*/  IMAD.MOV.U32 R12, RZ, RZ, 0x5 ;  /* 0x00000005ff0c7424 */ /* 0x000fe400078e00ff */
[----:B------:R-:W-:-:S07]  /*16030*/  IMAD.MOV.U32 R10, RZ, RZ, R14 ;  /* 0x000000ffff0a7224 */ /* 0x000fce00078e000e */
[----:B------:R-:W-:Y:S05]  /*16040*/  WARPSYNC.COLLECTIVE R15, `(.L_x_2604) ;  /* 0x000000000f087348 */ /* 0x000fea0003c00000 */
[----:B------:R0:W1:Y:S02]  /*16050*/  SHFL.IDX P6, R14, R13, R12, R11 ;  /* 0x0000000c0d0e7389 */ /* 0x00006400000c000b */
[----:B01----:R-:W-:Y:S01]  /*16060*/  ENDCOLLECTIVE ;  /* 0x000000000000791b */ /* 0x003fe20003800000 */
.L_x_2604:
        /* <DEDUP_REMOVED lines=12> */
.L_x_2605:
[----:B------:R-:W-:Y:S05]  /*16130*/  BRA `(.L_x_2606) ;  /* 0xffffffb800e07947 */ /* 0x000fea000383ffff */
.L_x_2500:
[----:B------:R-:W-:Y:S01]  /*16140*/  BSSY B0, `(.L_x_2607) ;  /* 0x0000008000007945 */ /* 0x000fe20003800000 */
[----:B------:R-:W-:Y:S01]  /*16150*/  MOV R13, R16 ;  /* 0x00000010000d7202 */ /* 0x000fe20000000f00 */
[----:B------:R-:W-:Y:S02]  /*16160*/  IMAD.MOV.U32 R12, RZ, RZ, RZ ;  /* 0x000000ffff0c7224 */ /* 0x000fe400078e00ff */
[----:B------:R-:W-:Y:S02]  /*16170*/  IMAD.MOV.U32 R11, RZ, RZ, 0x1f ;  /* 0x0000001fff0b7424 */ /* 0x000fe400078e00ff */
[----:B------:R-:W-:-:S07]  /*16180*/  IMAD.MOV.U32 R15, RZ, RZ, -0x1 ;  /* 0xffffffffff0f7424 */ /* 0x000fce00078e00ff */
[----:B------:R-:W-:Y:S05]  /*16190*/  WARPSYNC.COLLECTIVE R15, `(.L_x_2608) ;  /* 0x000000000f087348 */ /* 0x000fea0003c00000 */
[----:B------:R0:W1:Y:S02]  /*161a0*/  SHFL.IDX P6, R14, R13, R12, R11 ;  /* 0x0000000c0d0e7389 */ /* 0x00006400000c000b */
[----:B01----:R-:W-:Y:S01]  /*161b0*/  ENDCOLLECTIVE ;  /* 0x000000000000791b */ /* 0x003fe20003800000 */
.L_x_2608:
[----:B------:R-:W-:Y:S05]  /*161c0*/  BSYNC B0 ;  /* 0x0000000000007941 */ /* 0x000fea0003800000 */
.L_x_2607:
[----:B------:R-:W-:Y:S01]  /*161d0*/  IMAD.MOV.U32 R13, RZ, RZ, R16 ;  /* 0x000000ffff0d7224 */ /* 0x000fe200078e0010 */
[----:B------:R-:W-:Y:S01]  /*161e0*/  MOV R15, 0xffffffff ;  /* 0xffffffff000f7802 */ /* 0x000fe20000000f00 */
[----:B------:R-:W-:Y:S02]  /*161f0*/  IMAD.MOV.U32 R12, RZ, RZ, 0x1 ;  /* 0x00000001ff0c7424 */ /* 0x000fe400078e00ff */
[----:B------:R-:W-:Y:S02]  /*16200*/  IMAD.MOV.U32 R11, RZ, RZ, 0x1f ;  /* 0x0000001fff0b7424 */ /* 0x000fe400078e00ff */
[----:B------:R-:W-:Y:S02]  /*16210*/  IMAD.IADD R9, R19, 0x1, R10 ;  /* 0x0000000113097824 */ /* 0x000fe400078e020a */
[----:B------:R-:W-:-:S07]  /*16220*/  IMAD.MOV.U32 R0, RZ, RZ, R14 ;  /* 0x000000ffff007224 */ /* 0x000fce00078e000e */
[----:B------:R-:W-:Y:S05]  /*16230*/  WARPSYNC.COLLECTIVE R15, `(.L_x_2609) ;  /* 0x000000000f087348 */ /* 0x000fea0003c00000 */
[----:B------:R0:W1:Y:S02]  /*16240*/  SHFL.IDX P6, R14, R13, R12, R11 ;  /* 0x0000000c0d0e7389 */ /* 0x00006400000c000b */
[----:B01----:R-:W-:Y:S01]  /*16250*/  ENDCOLLECTIVE ;  /* 0x000000000000791b */ /* 0x003fe20003800000 */
.L_x_2609:
        /* <DEDUP_REMOVED lines=23> */
.L_x_2610:
[----:B------:R-:W-:Y:S01]  /*163d0*/  IMAD.MOV.U32 R12, RZ, RZ, 0x2 ;  /* 0x00000002ff0c7424 */ /* 0x000fe200078e00ff */
[----:B------:R-:W-:-:S04]  /*163e0*/  SEL R6, R14, RZ, P1 ;  /* 0x000000ff0e067207 */ /* 0x000fc80000800000 */
[----:B------:R-:W-:-:S05]  /*163f0*/  IADD3 R6, R13, R6, RZ ;  /* 0x000000060d067210 */ /* 0x000fca0007ffe0ff */
[----:B------:R-:W-:-:S07]  /*16400*/  IMAD.MOV.U32 R13, RZ, RZ, R6 ;  /* 0x000000ffff0d7224 */ /* 0x000fce00078e0006 */
[----:B------:R-:W-:Y:S05]  /*16410*/  WARPSYNC.COLLECTIVE R15, `(.L_x_2611) ;  /* 0x000000000f087348 */ /* 0x000fea0003c00000 */
[----:B------:R0:W1:Y:S02]  /*16420*/  SHFL.UP P6, R14, R13, R12, R11 ;  /* 0x0400000c0d0e7389 */ /* 0x00006400000c000b */
[----:B01----:R-:W-:Y:S01]  /*16430*/  ENDCOLLECTIVE ;  /* 0x000000000000791b */ /* 0x003fe20003800000 */
.L_x_2611:
[----:B------:R-:W-:Y:S01]  /*16440*/  IMAD.MOV.U32 R12, RZ, RZ, 0x4 ;  /* 0x00000004ff0c7424 */ /* 0x000fe200078e00ff */
[----:B------:R-:W-:-:S05]  /*16450*/  SEL R3, R14, RZ, P2 ;  /* 0x000000ff0e037207 */ /* 0x000fca0001000000 */
[----:B------:R-:W-:Y:S01]  /*16460*/  IMAD.IADD R2, R6, 0x1, R3 ;  /* 0x0000000106027824 */ /* 0x000fe200078e0203 */
[----:B------:R-:W-:-:S03]  /*16470*/  MOV R6, RZ ;  /* 0x000000ff00067202 */ /* 0x000fc60000000f00 */
[----:B------:R-:W-:-:S07]  /*16480*/  IMAD.MOV.U32 R13, RZ, RZ, R2 ;  /* 0x000000ffff0d7224 */ /* 0x000fce00078e0002 */
[----:B------:R-:W-:Y:S05]  /*16490*/  WARPSYNC.COLLECTIVE R15, `(.L_x_2612) ;  /* 0x000000000f087348 */ /* 0x000fea0003c00000 */
[----:B------:R0:W1:Y:S02]  /*164a0*/  SHFL.UP P6, R14, R13, R12, R11 ;  /* 0x0400000c0d0e7389 */ /* 0x00006400000c000b */
[----:B01----:R-:W-:Y:S01]  /*164b0*/  ENDCOLLECTIVE ;  /* 0x000000000000791b */ /* 0x003fe20003800000 */
.L_x_2612:
[----:B------:R-:W-:Y:S02]  /*164c0*/  MOV R12, 0x8 ;  /* 0x00000008000c7802 */ /* 0x000fe40000000f00 */
[----:B------:R-:W-:-:S05]  /*164d0*/  SEL R3, R14, RZ, P3 ;  /* 0x000000ff0e037207 */ /* 0x000fca0001800000 */
[----:B------:R-:W-:-:S04]  /*164e0*/  IMAD.IADD R3, R2, 0x1, R3 ;  /* 0x0000000102037824 */ /* 0x000fc800078e0203 */
[----:B------:R-:W-:-:S07]  /*164f0*/  IMAD.MOV.U32 R13, RZ, RZ, R3 ;  /* 0x000000ffff0d7224 */ /* 0x000fce00078e0003 */
[----:B------:R-:W-:Y:S05]  /*16500*/  WARPSYNC.COLLECTIVE R15, `(.L_x_2613) ;  /* 0x000000000f087348 */ /* 0x000fea0003c00000 */
[----:B------:R0:W1:Y:S02]  /*16510*/  SHFL.UP P6, R14, R13, R12, R11 ;  /* 0x0400000c0d0e7389 */ /* 0x00006400000c000b */
[----:B01----:R-:W-:Y:S01]  /*16520*/  ENDCOLLECTIVE ;  /* 0x000000000000791b */ /* 0x003fe20003800000 */
.L_x_2613:
[----:B------:R-:W-:Y:S01]  /*16530*/  IMAD.MOV.U32 R12, RZ, RZ, 0x10 ;  /* 0x00000010ff0c7424 */ /* 0x000fe200078e00ff */
[----:B------:R-:W-:-:S05]  /*16540*/  SEL R4, R14, RZ, P4 ;  /* 0x000000ff0e047207 */ /* 0x000fca0002000000 */
[----:B------:R-:W-:-:S04]  /*16550*/  IMAD.IADD R4, R3, 0x1, R4 ;  /* 0x0000000103047824 */ /* 0x000fc800078e0204 */
[----:B------:R-:W-:-:S07]  /*16560*/  IMAD.MOV.U32 R13, RZ, RZ, R4 ;  /* 0x000000ffff0d7224 */ /* 0x000fce00078e0004 */
[----:B------:R-:W-:Y:S05]  /*16570*/  WARPSYNC.COLLECTIVE R15, `(.L_x_2614) ;  /* 0x000000000f087348 */ /* 0x000fea0003c00000 */
[----:B------:R0:W1:Y:S02]  /*16580*/  SHFL.UP P6, R14, R13, R12, R11 ;  /* 0x0400000c0d0e7389 */ /* 0x00006400000c000b */
[----:B01----:R-:W-:Y:S01]  /*16590*/  ENDCOLLECTIVE ;  /* 0x000000000000791b */ /* 0x003fe20003800000 */
.L_x_2614:
        /* <DEDUP_REMOVED lines=8> */
.L_x_2615:
[----:B------:R-:W-:Y:S05]  /*16620*/  BRA `(.L_x_2616) ;  /* 0xffffffb800ec7947 */ /* 0x000fea000383ffff */
.L_x_2503:
[----:B------:R-:W-:Y:S01]  /*16630*/  BSSY B0, `(.L_x_2617) ;  /* 0x0000007000007945 */ /* 0x000fe20003800000 */
[----:B------:R-:W-:Y:S02]  /*16640*/  IMAD.MOV.U32 R12, RZ, RZ, 0x1 ;  /* 0x00000001ff0c7424 */ /* 0x000fe400078e00ff */
[----:B------:R-:W-:Y:S02]  /*16650*/  IMAD.MOV.U32 R11, RZ, RZ, RZ ;  /* 0x000000ffff0b7224 */ /* 0x000fe400078e00ff */
[----:B------:R-:W-:-:S07]  /*16660*/  IMAD.MOV.U32 R15, RZ, RZ, -0x1 ;  /* 0xffffffffff0f7424 */ /* 0x000fce00078e00ff */
[----:B------:R-:W-:Y:S05]  /*16670*/  WARPSYNC.COLLECTIVE R15, `(.L_x_2618) ;  /* 0x000000000f087348 */ /* 0x000fea0003c00000 */
[----:B------:R0:W1:Y:S02]  /*16680*/  SHFL.UP P6, R14, R13, R12, R11 ;  /* 0x0400000c0d0e7389 */ /* 0x00006400000c000b */
[----:B01----:R-:W-:Y:S01]  /*16690*/  ENDCOLLECTIVE ;  /* 0x000000000000791b */ /* 0x003fe20003800000 */
.L_x_2618:
[----:B------:R-:W-:Y:S05]  /*166a0*/  BSYNC B0 ;  /* 0x0000000000007941 */ /* 0x000fea0003800000 */
.L_x_2617:
        /* <DEDUP_REMOVED lines=8> */
.L_x_2619:
[----:B------:R-:W-:Y:S01]  /*16730*/  IMAD.MOV.U32 R12, RZ, RZ, 0x4 ;  /* 0x00000004ff0c7424 */ /* 0x000fe200078e00ff */
[----:B------:R-:W-:-:S04]  /*16740*/  SEL R2, R14, RZ, P2 ;  /* 0x000000ff0e027207 */ /* 0x000fc80001000000 */
[----:B------:R-:W-:-:S05]  /*16750*/  IADD3 R2, R13, R2, RZ ;  /* 0x000000020d027210 */ /* 0x000fca0007ffe0ff */
[----:B------:R-:W-:-:S07]  /*16760*/  IMAD.MOV.U32 R13, RZ, RZ, R2 ;  /* 0x000000ffff0d7224 */ /* 0x000fce00078e0002 */
[----:B------:R-:W-:Y:S05]  /*16770*/  WARPSYNC.COLLECTIVE R15, `(.L_x_2620) ;  /* 0x000000000f087348 */ /* 0x000fea0003c00000 */
[----:B------:R0:W1:Y:S02]  /*16780*/  SHFL.UP P6, R14, R13, R12, R11 ;  /* 0x0400000c0d0e7389 */ /* 0x00006400000c000b */
[----:B01----:R-:W-:Y:S01]  /*16790*/  ENDCOLLECTIVE ;  /* 0x000000000000791b */ /* 0x003fe20003800000 */
.L_x_2620:
[----:B------:R-:W-:Y:S01]  /*167a0*/  IMAD.MOV.U32 R12, RZ, RZ, 0x8 ;  /* 0x00000008ff0c7424 */ /* 0x000fe200078e00ff */
[----:B------:R-:W-:-:S05]  /*167b0*/  SEL R3, R14, RZ, P3 ;  /* 0x000000ff0e037207 */ /* 0x000fca0001800000 */
[----:B------:R-:W-:-:S04]  /*167c0*/  IMAD.IADD R3, R2, 0x1, R3 ;  /* 0x0000000102037824 */ /* 0x000fc800078e0203 */
[----:B------:R-:W-:-:S07]  /*167d0*/  IMAD.MOV.U32 R13, RZ, RZ, R3 ;  /* 0x000000ffff0d7224 */ /* 0x000fce00078e0003 */
[----:B------:R-:W-:Y:S05]  /*167e0*/  WARPSYNC.COLLECTIVE R15, `(.L_x_2621) ;  /* 0x000000000f087348 */ /* 0x000fea0003c00000 */
[----:B------:R0:W1:Y:S02]  /*167f0*/  SHFL.UP P6, R14, R13, R12, R11 ;  /* 0x0400000c0d0e7389 */ /* 0x00006400000c000b */
[----:B01----:R-:W-:Y:S01]  /*16800*/  ENDCOLLECTIVE ;  /* 0x000000000000791b */ /* 0x003fe20003800000 */
.L_x_2621:
[----:B------:R-:W-:Y:S02]  /*16810*/  MOV R12, 0x10 ;  /* 0x00000010000c7802 */ /* 0x000fe40000000f00 */
[----:B------:R-:W-:-:S05]  /*16820*/  SEL R4, R14, RZ, P4 ;  /* 0x000000ff0e047207 */ /* 0x000fca0002000000 */
[----:B------:R-:W-:-:S04]  /*16830*/  IMAD.IADD R4, R3, 0x1, R4 ;  /* 0x0000000103047824 */ /* 0x000fc800078e0204 */
[----:B------:R-:W-:-:S07]  /*16840*/  IMAD.MOV.U32 R13, RZ, RZ, R4 ;  /* 0x000000ffff0d7224 */ /* 0x000fce00078e0004 */
[----:B------:R-:W-:Y:S05]  /*16850*/  WARPSYNC.COLLECTIVE R15, `(.L_x_2622) ;  /* 0x000000000f087348 */ /* 0x000fea0003c00000 */
[----:B------:R0:W1:Y:S02]  /*16860*/  SHFL.UP P6, R14, R13, R12, R11 ;  /* 0x0400000c0d0e7389 */ /* 0x00006400000c000b */
[----:B01----:R-:W-:Y:S01]  /*16870*/  ENDCOLLECTIVE ;  /* 0x000000000000791b */ /* 0x003fe20003800000 */
.L_x_2622:
        /* <DEDUP_REMOVED lines=8> */
.L_x_2623:
[----:B------:R-:W-:Y:S05]  /*16900*/  BRA `(.L_x_2624) ;  /* 0xffffffb800d87947 */ /* 0x000fea000383ffff */
.L_x_2505:
[----:B------:R-:W-:Y:S01]  /*16910*/  BSSY B0, `(.L_x_2625) ;  /* 0x0000006000007945 */ /* 0x000fe20003800000 */
[----:B------:R-:W-:Y:S01]  /*16920*/  PLOP3.LUT P6, PT, P6, PT, PT, 0x8, 0x0 ;  /* 0x000000000000781c */ /* 0x000fe200037ce170 */
[----:B------:R-:W-:-:S12]  /*16930*/  IMAD.MOV.U32 R15, RZ, RZ, -0x1 ;  /* 0xffffffffff0f7424 */ /* 0x000fd800078e00ff */
[----:B0-----:R-:W-:Y:S05]  /*16940*/  WARPSYNC.COLLECTIVE R15, `(.L_x_2626) ;  /* 0x000000000f087348 */ /* 0x001fea0003c00000 */
[----:B------:R-:W-:Y:S01]  /*16950*/  VOTE.ANY R14, PT, P6 ;  /* 0x00000000000e7806 */ /* 0x000fe200030e0100 */
[----:B0-----:R-:W-:Y:S06]  /*16960*/  ENDCOLLECTIVE ;  /* 0x000000000000791b */ /* 0x001fec0003800000 */
.L_x_2626:
[----:B------:R-:W-:Y:S05]  /*16970*/  BSYNC B0 ;  /* 0x0000000000007941 */ /* 0x000fea0003800000 */
.L_x_2625:
[----:B------:R-:W-:Y:S01]  /*16980*/  IMAD.MOV.U32 R3, RZ, RZ, R14 ;  /* 0x000000ffff037224 */ /* 0x000fe200078e000e */
[----:B------:R-:W-:Y:S01]  /*16990*/  MOV R11, 0x1f ;  /* 0x0000001f000b7802 */ /* 0x000fe20000000f00 */
[----:B------:R-:W-:Y:S02]  /*169a0*/  IMAD.MOV.U32 R13, RZ, RZ, R17 ;  /* 0x000000ffff0d7224 */ /* 0x000fe400078e0011 */
[----:B------:R0:W1:Y:S01]  /*169b0*/  POPC R12, R3 ;  /* 0x00000003000c7309 */ /* 0x0000620000000000 */
[----:B------:R-:W-:-:S07]  /*169c0*/  IMAD.MOV.U32 R15, RZ, RZ, -0x1 ;  /* 0xffffffffff0f7424 */ /* 0x000fce00078e00ff */
[----:B01----:R-:W-:Y:S05]  /*169d0*/  WARPSYNC.COLLECTIVE R15, `(.L_x_2627) ;  /* 0x000000000f087348 */ /* 0x003fea0003c00000 */
[----:B-1----:R1:W2:Y:S02]  /*169e0*/  SHFL.IDX P6, R14, R13, R12, R11 ;  /* 0x0000000c0d0e7389 */ /* 0x0022a400000c000b */
[----:B012---:R-:W-:Y:S01]  /*169f0*/  ENDCOLLECTIVE ;  /* 0x000000000000791b */ /* 0x007fe20003800000 */
.L_x_2627:
[----:B------:R-:W-:Y:S02]  /*16a00*/  IMAD.IADD R19, R12, 0x1, R19 ;  /* 0x000000010c137824 */ /* 0x000fe400078e0213 */
[----:B------:R-:W-:Y:S02]  /*16a10*/  IMAD.MOV.U32 R13, RZ, RZ, R8 ;  /* 0x000000ffff0d7224 */ /* 0x000fe400078e0008 */
[----:B------:R-:W-:-:S07]  /*16a20*/  IMAD.MOV.U32 R17, RZ, RZ, R14 ;  /* 0x000000ffff117224 */ /* 0x000fce00078e000e */
[----:B------:R-:W-:Y:S05]  /*16a30*/  WARPSYNC.COLLECTIVE R15, `(.L_x_2628) ;  /* 0x000000000f087348 */ /* 0x000fea0003c00000 */
[----:B------:R0:W1:Y:S02]  /*16a40*/  SHFL.IDX P6, R14, R13, R12, R11 ;  /* 0x0000000c0d0e7389 */ /* 0x00006400000c000b */
[----:B01----:R-:W-:Y:S01]  /*16a50*/  ENDCOLLECTIVE ;  /* 0x000000000000791b */ /* 0x003fe20003800000 */
.L_x_2628:
[----:B------:R-:W-:Y:S01]  /*16a60*/  IMAD.MOV.U32 R8, RZ, RZ, R14 ;  /* 0x000000ffff087224 */ /* 0x000fe200078e000e */
[----:B------:R-:W-:Y:S06]  /*16a70*/  BRA `(.L_x_2629) ;  /* 0xffffffb800bc7947 */ /* 0x000fec000383ffff */
.L_x_2507:
[----:B------:R-:W-:Y:S01]  /*16a80*/  BSSY B0, `(.L_x_2630) ;  /* 0x0000007000007945 */ /* 0x000fe20003800000 */
[----:B------:R-:W-:Y:S01]  /*16a90*/  IMAD.MOV.U32 R13, RZ, RZ, R2 ;  /* 0x000000ffff0d7224 */ /* 0x000fe200078e0002 */
[----:B------:R-:W-:Y:S01]  /*16aa0*/  MOV R15, 0xffffffff ;  /* 0xffffffff000f7802 */ /* 0x000fe20000000f00 */
[----:B------:R-:W-:-:S07]  /*16ab0*/  IMAD.MOV.U32 R11, RZ, RZ, 0x1f ;  /* 0x0000001fff0b7424 */ /* 0x000fce00078e00ff */
[----:B0-23--:R-:W-:Y:S05]  /*16ac0*/  WARPSYNC.COLLECTIVE R15, `(.L_x_2631) ;  /* 0x000000000f087348 */ /* 0x00dfea0003c00000 */
[----:B------:R1:W4:Y:S02]  /*16ad0*/  SHFL.IDX P6, R14, R13, R12, R11 ;  /* 0x0000000c0d0e7389 */ /* 0x00032400000c000b */
[----:B01234-:R-:W-:Y:S01]  /*16ae0*/  ENDCOLLECTIVE ;  /* 0x000000000000791b */ /* 0x01ffe20003800000 */
.L_x_2631:
[----:B------:R-:W-:Y:S05]  /*16af0*/  BSYNC B0 ;  /* 0x0000000000007941 */ /* 0x000fea0003800000 */
.L_x_2630:
[----:B------:R-:W-:Y:S01]  /*16b00*/  IMAD.MOV.U32 R6, RZ, RZ, R14 ;  /* 0x000000ffff067224 */ /* 0x000fe200078e000e */
[----:B------:R-:W-:Y:S06]  /*16b10*/  BRA `(.L_x_2506) ;  /* 0xffffffb800ac7947 */ /* 0x000fec000383ffff */
.L_x_2513:
[----:B-1----:R1:W2:Y:S02]  /*16b20*/  SYNCS.PHASECHK.TRANS64.TRYWAIT P0, [R4+URZ+0x2a820], R0 ;  /* 0x02a82000040075a7 */ /* 0x0022a4000800017f */
[----:B--2---:R-:W-:Y:S05]  /*16b30*/  @!P0 NANOSLEEP.SYNCS 0x989680 ;  /* 0x009896800000895d */ /* 0x004fea0003900000 */
[----:B------:R-:W2:Y:S02]  /*16b40*/  @!P0 SYNCS.PHASECHK.TRANS64 P0, [R4+URZ+0x2a820], R0 ;  /* 0x02a82000040085a7 */ /* 0x000ea4000800007f */
[----:B--2---:R-:W-:Y:S05]  /*16b50*/  @!P0 BRA `(.L_x_2513) ;  /* 0xfffffffc00f08947 */ /* 0x004fea000383ffff */
[----:B------:R-:W-:Y:S05]  /*16b60*/  BRA `(.L_x_2632) ;  /* 0xffffffc400047947 */ /* 0x000fea000383ffff */
.L_x_2514:
        /* <DEDUP_REMOVED lines=8> */
[----:B01----:R-:W-:Y:S05]  /*16bf0*/  WARPSYNC.COLLECTIVE R15, `(.L_x_2634) ;  /* 0x000000000f087348 */ /* 0x003fea0003c00000 */
[----:B------:R2:W3:Y:S02]  /*16c00*/  SHFL.IDX P6, R14, R13, R12, R11 ;  /* 0x0000000c0d0e7389 */ /* 0x0004e400000c000b */
[----:B0123--:R-:W-:Y:S01]  /*16c10*/  ENDCOLLECTIVE ;  /* 0x000000000000791b */ /* 0x00ffe20003800000 */
.L_x_2634:
[----:B------:R-:W-:Y:S05]  /*16c20*/  BSYNC B0 ;  /* 0x0000000000007941 */ /* 0x000fea0003800000 */
.L_x_2633:
[----:B------:R-:W-:Y:S05]  /*16c30*/  BRA `(.L_x_2635) ;  /* 0xffffffc000ec7947 */ /* 0x000fea000383ffff */
.L_x_2517:
[----:B------:R-:W-:Y:S01]  /*16c40*/  BSSY B1, `(.L_x_2636) ;  /* 0x0000006000017945 */ /* 0x000fe20003800000 */
[----:B------:R-:W-:-:S07]  /*16c50*/  IMAD.MOV.U32 R15, RZ, RZ, -0x1 ;  /* 0xffffffffff0f7424 */ /* 0x000fce00078e00ff */
[----:B01----:R-:W-:Y:S05]  /*16c60*/  WARPSYNC.COLLECTIVE R15, `(.L_x_2637) ;  /* 0x000000000f0c7348 */ /* 0x003fea0003c00000 */
[----:B------:R-:W-:Y:S02]  /*16c70*/  ELECT P6, UR62, PT ;  /* 0x00000000003e782f */ /* 0x000fe400038c0000 */
[----:B------:R-:W-:Y:S01]  /*16c80*/  MOV R14, UR62 ;  /* 0x0000003e000e7c02 */ /* 0x000fe20008000f00 */
[----:B01----:R-:W-:Y:S10]  /*16c90*/  ENDCOLLECTIVE ;  /* 0x000000000000791b */ /* 0x003ff40003800000 */
.L_x_2637:
[----:B------:R-:W-:Y:S05]  /*16ca0*/  BSYNC B1 ;  /* 0x0000000000017941 */ /* 0x000fea0003800000 */
.L_x_2636:
[----:B------:R-:W-:Y:S05]  /*16cb0*/  BRA `(.L_x_2638) ;  /* 0xffffffc000e47947 */ /* 0x000fea000383ffff */
.L_x_2519:
[----:B-1----:R1:W2:Y:S02]  /*16cc0*/  SYNCS.PHASECHK.TRANS64.TRYWAIT P1, [R5+URZ+0x2a840], R0 ;  /* 0x02a84000050075a7 */ /* 0x0022a4000802017f */
[----:B--2---:R-:W-:Y:S05]  /*16cd0*/  @!P1 NANOSLEEP.SYNCS 0x989680 ;  /* 0x009896800000995d */ /* 0x004fea0003900000 */
[----:B------:R-:W2:Y:S02]  /*16ce0*/  @!P1 SYNCS.PHASECHK.TRANS64 P1, [R5+URZ+0x2a840], R0 ;  /* 0x02a84000050095a7 */ /* 0x000ea4000802007f */
[----:B--2---:R-:W-:Y:S05]  /*16cf0*/  @!P1 BRA `(.L_x_2519) ;  /* 0xfffffffc00f09947 */ /* 0x004fea000383ffff */
[----:B------:R-:W-:Y:S05]  /*16d00*/  BRA `(.L_x_2639) ;  /* 0xffffffc4000c7947 */ /* 0x000fea000383ffff */
.L_x_2521:
[----:B--2---:R2:W3:Y:S02]  /*16d10*/  SYNCS.PHASECHK.TRANS64.TRYWAIT P1, [R27+URZ+0x2a840], R2 ;  /* 0x02a840021b0075a7 */ /* 0x0044e4000802017f */
[----:B---3--:R-:W-:Y:S05]  /*16d20*/  @!P1 NANOSLEEP.SYNCS 0x989680 ;  /* 0x009896800000995d */ /* 0x008fea0003900000 */
[----:B------:R-:W3:Y:S02]  /*16d30*/  @!P1 SYNCS.PHASECHK.TRANS64 P1, [R27+URZ+0x2a840], R2 ;  /* 0x02a840021b0095a7 */ /* 0x000ee4000802007f */
[----:B---3--:R-:W-:Y:S05]  /*16d40*/  @!P1 BRA `(.L_x_2521) ;  /* 0xfffffffc00f09947 */ /* 0x008fea000383ffff */
[----:B------:R-:W-:Y:S05]  /*16d50*/  BRA `(.L_x_2640) ;  /* 0xffffffc400187947 */ /* 0x000fea000383ffff */
.L_x_2523:
[----:B---3--:R3:W4:Y:S02]  /*16d60*/  SYNCS.PHASECHK.TRANS64.TRYWAIT P1, [R5+URZ+0x2a860], R0 ;  /* 0x02a86000050075a7 */ /* 0x008724000802017f */
[----:B----4-:R-:W-:Y:S05]  /*16d70*/  @!P1 NANOSLEEP.SYNCS 0x989680 ;  /* 0x009896800000995d */ /* 0x010fea0003900000 */
[----:B------:R-:W4:Y:S02]  /*16d80*/  @!P1 SYNCS.PHASECHK.TRANS64 P1, [R5+URZ+0x2a860], R0 ;  /* 0x02a86000050095a7 */ /* 0x000f24000802007f */
[----:B----4-:R-:W-:Y:S05]  /*16d90*/  @!P1 BRA `(.L_x_2523) ;  /* 0xfffffffc00f09947 */ /* 0x010fea000383ffff */
[----:B------:R-:W-:Y:S05]  /*16da0*/  BRA `(.L_x_2641) ;  /* 0xffffffc400147947 */ /* 0x000fea000383ffff */
.L_x_2642:
        /* <DEDUP_REMOVED lines=13> */
.L_x_15740:


//--------------------- .text._ZN7cutlass13device_kernelIN5flash11enable_sm90INS1_16FlashAttnFwdSm90INS1_25CollectiveMainloopFwdSm90ILi2EN4cute5tupleIJNS5_1CILi1EEES8_S8_EEENS6_IJNS7_ILi128EEENS7_ILi96EEENS7_ILi192EEEEEELi128ENS_10bfloat16_tEfNS_4arch4Sm90ELb1ELb0ELb1ELb1ELb1ELb1ELb0ELb1ELb1ELb1ELb1ELb0EEENS1_21CollectiveEpilogueFwdINS6_IJSA_SA_SB_EEES9_SE_SG_Li256ELb1ELb1ELb1ELb0EEENS1_36VarlenDynamicPersistentTileSchedulerILi128ELi96ELi256ELi128ELb1ELb1ELb1ELb1ELb1ELb1EEEEEEEEEvNT_6ParamsE --------------------------
	.section	.text._ZN7cutlass13device_kernelIN5flash11enable_sm90INS1_16FlashAttnFwdSm90INS1_25CollectiveMainloopFwdSm90ILi2EN4cute5tupleIJNS5_1CILi1EEES8_S8_EEENS6_IJNS7_ILi128EEENS7_ILi96EEENS7_ILi192EEEEEELi128ENS_10bfloat16_tEfNS_4arch4Sm90ELb1ELb0ELb1ELb1ELb1ELb1ELb0ELb1ELb1ELb1ELb1ELb0EEENS1_21CollectiveEpilogueFwdINS6_IJSA_SA_SB_EEES9_SE_SG_Li256ELb1ELb1ELb1ELb0EEENS1_36VarlenDynamicPersistentTileSchedulerILi128ELi96ELi256ELi128ELb1ELb1ELb1ELb1ELb1ELb1EEEEEEEEEvNT_6ParamsE,"ax",@progbits
	.align	128
.text._ZN7cutlass13device_kernelIN5flash11enable_sm90INS1_16FlashAttnFwdSm90INS1_25CollectiveMainloopFwdSm90ILi2EN4cute5tupleIJNS5_1CILi1EEES8_S8_EEENS6_IJNS7_ILi128EEENS7_ILi96EEENS7_ILi192EEEEEELi128ENS_10bfloat16_tEfNS_4arch4Sm90ELb1ELb0ELb1ELb1ELb1ELb1ELb0ELb1ELb1ELb1ELb1ELb0EEENS1_21CollectiveEpilogueFwdINS6_IJSA_SA_SB_EEES9_SE_SG_Li256ELb1ELb1ELb1ELb0EEENS1_36VarlenDynamicPersistentTileSchedulerILi128ELi96ELi256ELi128ELb1ELb1ELb1ELb1ELb1ELb1EEEEEEEEEvNT_6ParamsE:
        .type           _ZN7cutlass13device_kernelIN5flash11enable_sm90INS1_16FlashAttnFwdSm90INS1_25CollectiveMainloopFwdSm90ILi2EN4cute5tupleIJNS5_1CILi1EEES8_S8_EEENS6_IJNS7_ILi128EEENS7_ILi96EEENS7_ILi192EEEEEELi128ENS_10bfloat16_tEfNS_4arch4Sm90ELb1ELb0ELb1ELb1ELb1ELb1ELb0ELb1ELb1ELb1ELb1ELb0EEENS1_21CollectiveEpilogueFwdINS6_IJSA_SA_SB_EEES9_SE_SG_Li256ELb1ELb1ELb1ELb0EEENS1_36VarlenDynamicPersistentTileSchedulerILi128ELi96ELi256ELi128ELb1ELb1ELb1ELb1ELb1ELb1EEEEEEEEEvNT_6ParamsE,@function
        .size           _ZN7cutlass13device_kernelIN5flash11enable_sm90INS1_16FlashAttnFwdSm90INS1_25CollectiveMainloopFwdSm90ILi2EN4cute5tupleIJNS5_1CILi1EEES8_S8_EEENS6_IJNS7_ILi128EEENS7_ILi96EEENS7_ILi192EEEEEELi128ENS_10bfloat16_tEfNS_4arch4Sm90ELb1ELb0ELb1ELb1ELb1ELb1ELb0ELb1ELb1ELb1ELb1ELb0EEENS1_21CollectiveEpilogueFwdINS6_IJSA_SA_SB_EEES9_SE_SG_Li256ELb1ELb1ELb1ELb0EEENS1_36VarlenDynamicPersistentTileSchedulerILi128ELi96ELi256ELi128ELb1ELb1ELb1ELb1ELb1ELb1EEEEEEEEEvNT_6ParamsE,(.L_x_15741 - _ZN7cutlass13device_kernelIN5flash11enable_sm90INS1_16FlashAttnFwdSm90INS1_25CollectiveMainloopFwdSm90ILi2EN4cute5tupleIJNS5_1CILi1EEES8_S8_EEENS6_IJNS7_ILi128EEENS7_ILi96EEENS7_ILi192EEEEEELi128ENS_10bfloat16_tEfNS_4arch4Sm90ELb1ELb0ELb1ELb1ELb1ELb1ELb0ELb1ELb1ELb1ELb1ELb0EEENS1_21CollectiveEpilogueFwdINS6_IJSA_SA_SB_EEES9_SE_SG_Li256ELb1ELb1ELb1ELb0EEENS1_36VarlenDynamicPersistentTileSchedulerILi128ELi96ELi256ELi128ELb1ELb1ELb1ELb1ELb1ELb1EEEEEEEEEvNT_6ParamsE)
        .other          _ZN7cutlass13device_kernelIN5flash11enable_sm90INS1_16FlashAttnFwdSm90INS1_25CollectiveMainloopFwdSm90ILi2EN4cute5tupleIJNS5_1CILi1EEES8_S8_EEENS6_IJNS7_ILi128EEENS7_ILi96EEENS7_ILi192EEEEEELi128ENS_10bfloat16_tEfNS_4arch4Sm90ELb1ELb0ELb1ELb1ELb1ELb1ELb0ELb1ELb1ELb1ELb1ELb0EEENS1_21CollectiveEpilogueFwdINS6_IJSA_SA_SB_EEES9_SE_SG_Li256ELb1ELb1ELb1ELb0EEENS1_36VarlenDynamicPersistentTileSchedulerILi128ELi96ELi256ELi128ELb1ELb1ELb1ELb1ELb1ELb1EEEEEEEEEvNT_6ParamsE,@"STO_CUDA_ENTRY STV_DEFAULT"
_ZN7cutlass13device_kernelIN5flash11enable_sm90INS1_16FlashAttnFwdSm90INS1_25CollectiveMainloopFwdSm90ILi2EN4cute5tupleIJNS5_1CILi1EEES8_S8_EEENS6_IJNS7_ILi128EEENS7_ILi96EEENS7_ILi192EEEEEELi128ENS_10bfloat16_tEfNS_4arch4Sm90ELb1ELb0ELb1ELb1ELb1ELb1ELb0ELb1ELb1ELb1ELb1ELb0EEENS1_21CollectiveEpilogueFwdINS6_IJSA_SA_SB_EEES9_SE_SG_Li256ELb1ELb1ELb1ELb0EEENS1_36VarlenDynamicPersistentTileSchedulerILi128ELi96ELi256ELi128ELb1ELb1ELb1ELb1ELb1ELb1EEEEEEEEEvNT_6ParamsE:
        /* <DEDUP_REMOVED lines=18> */
.L_x_2644:
[----:B------:R-:W-:Y:S05]  /*0120*/  BSYNC B0 ;  /* 0x0000000000007941 */ /* 0x000fea0003800000 */
.L_x_2643:
        /* <DEDUP_REMOVED lines=41> */
.L_x_2645:
        /* <DEDUP_REMOVED lines=22> */
.L_x_2646:
        /* <DEDUP_REMOVED lines=18> */
.L_x_2647:
        /* <DEDUP_REMOVED lines=22> */
.L_x_2648:
        /* <DEDUP_REMOVED lines=22> */
.L_x_2649:
        /* <DEDUP_REMOVED lines=10> */
.L_x_2652:
        /* <DEDUP_REMOVED lines=23> */
[CC--:B------:R-:W-:Y:S01]  /*0b10*/  LEA.HI R5, R3.reuse, R0.reuse, RZ, 0x4 ;  /* 0x0000000003057211 */ /* 0x0c0fe200078f20ff */
[----:B------:R-:W-:Y:S01]  /*0b20*/  IMAD.MOV.U32 R162, RZ, RZ, RZ ;  /* 0x000000ffffa27224 */ /* 0x000fe200078e00ff */
[----:B------:R-:W-:-:S02]  /*0b30*/  LEA.HI R224, R3, R0, RZ, 0x3 ;  /* 0x0000000003e07211 */ /* 0x000fc400078f18ff */
[----:B------:R-:W-:Y:S01]  /*0b40*/  SHF.R.S32.HI R6, RZ, 0x4, R5 ;  /* 0x00000004ff067819 */ /* 0x000fe20000011405 */
[----:B------:R-:W-:Y:S01]  /*0b50*/  UIADD3 UR4, UR4, 0xc400, URZ ;  /* 0x0000c40004047890 */ /* 0x000fe2000fffe03f */
[----:B------:R-:W-:Y:S02]  /*0b60*/  LOP3.LUT R11, R224, 0xfffffff8, RZ, 0xc0, !PT ;  /* 0xfffffff8e00b7812 */ /* 0x000fe400078ec0ff */
[C---:B------:R-:W-:Y:S02]  /*0b70*/  LEA.HI R7, R5.reuse, R6, RZ, 0x1 ;  /* 0x0000000605077211 */ /* 0x040fe400078f08ff */
[----:B------:R-:W-:Y:S01]  /*0b80*/  LOP3.LUT R5, R5, 0x3fffff0, RZ, 0xc0, !PT ;  /* 0x03fffff005057812 */ /* 0x000fe200078ec0ff */
[C---:B------:R-:W-:Y:S01]  /*0b90*/  IMAD.IADD R200, R0.reuse, 0x1, -R11 ;  /* 0x0000000100c87824 */ /* 0x040fe200078e0a0b */
[----:B------:R-:W-:Y:S02]  /*0ba0*/  LOP3.LUT R7, R7, 0x1ffffffe, RZ, 0xc0, !PT ;  /* 0x1ffffffe07077812 */ /* 0x000fe400078ec0ff */
[----:B------:R-:W-:Y:S01]  /*0bb0*/  SHF.R.S32.HI R224, RZ, 0x3, R224 ;  /* 0x00000003ffe07819 */ /* 0x000fe200000114e0 */
[----:B------:R-:W-:-:S02]  /*0bc0*/  IMAD.IADD R5, R0, 0x1, -R5 ;  /* 0x0000000100057824 */ /* 0x000fc400078e0a05 */
[----:B------:R-:W-:Y:S01]  /*0bd0*/  IMAD.IADD R7, R6, 0x1, -R7 ;  /* 0x0000000106077824 */ /* 0x000fe200078e0a07 */
[----:B------:R-:W-:Y:S01]  /*0be0*/  LEA.HI R6, R3, R0, RZ, 0x5 ;  /* 0x0000000003067211 */ /* 0x000fe200078f28ff */
[----:B------:R-:W-:-:S03]  /*0bf0*/  IMAD.SHL.U32 R189, R200, 0x8, RZ ;  /* 0x00000008c8bd7824 */ /* 0x000fc600078e00ff */
[----:B------:R-:W-:Y:S01]  /*0c00*/  SHF.R.S32.HI R6, RZ, 0x5, R6 ;  /* 0x00000005ff067819 */ /* 0x000fe20000011406 */
[----:B------:R-:W-:-:S04]  /*0c10*/  VIADD R192, R189, 0x40 ;  /* 0x00000040bdc07836 */ /* 0x000fc80000000000 */
[----:B------:R-:W-:Y:S01]  /*0c20*/  IMAD.SHL.U32 R183, R6, 0x200, RZ ;  /* 0x0000020006b77824 */ /* 0x000fe200078e00ff */
[----:B--2---:R-:W-:Y:S02]  /*0c30*/  R2UR UR5, R4 ;  /* 0x00000000040572ca */ /* 0x004fe400000e0000 */
[----:B------:R-:W-:-:S04]  /*0c40*/  LEA.HI R4, R3, R0, RZ, 0x7 ;  /* 0x0000000003047211 */ /* 0x000fc800078f38ff */
[----:B------:R-:W-:Y:S02]  /*0c50*/  LOP3.LUT R227, R4, 0xffffff80, RZ, 0xc0, !PT ;  /* 0xffffff8004e37812 */ /* 0x000fe400078ec0ff */
[----:B------:R-:W-:-:S03]  /*0c60*/  SHF.R.S32.HI R16, RZ, 0x7, R4 ;  /* 0x00000007ff107819 */ /* 0x000fc60000011404 */
[----:B------:R-:W-:Y:S01]  /*0c70*/  IMAD.IADD R227, R0, 0x1, -R227 ;  /* 0x0000000100e37824 */ /* 0x000fe200078e0ae3 */
[----:B------:R-:W-:Y:S01]  /*0c80*/  LEA.HI R4, R4, R16, RZ, 0x1 ;  /* 0x0000001004047211 */ /* 0x000fe200078f08ff */
[----:B------:R-:W-:Y:S01]  /*0c90*/  ULOP3.LUT UR5, UR5, 0x1, URZ, 0xfc, !UPT ;  /* 0x0000000105057892 */ /* 0x000fe2000f8efc3f */
[----:B------:R0:W-:Y:S02]  /*0ca0*/  STL [R1+0x4c], R16 ;  /* 0x00004c1001007387 */ /* 0x0001e40000100800 */
[----:B------:R-:W-:Y:S02]  /*0cb0*/  SHF.R.S32.HI R8, RZ, 0x1f, R227 ;  /* 0x0000001fff087819 */ /* 0x000fe400000114e3 */
[----:B------:R-:W-:Y:S02]  /*0cc0*/  LOP3.LUT R4, R4, 0x3fffffe, RZ, 0xc0, !PT ;  /* 0x03fffffe04047812 */ /* 0x000fe400078ec0ff */
[CC--:B------:R-:W-:Y:S02]  /*0cd0*/  LEA.HI R10, R8.reuse, R227.reuse, RZ, 0x2 ;  /* 0x000000e3080a7211 */ /* 0x0c0fe400078f10ff */
[----:B------:R-:W-:Y:S01]  /*0ce0*/  LEA.HI R8, R8, R227, RZ, 0x5 ;  /* 0x000000e308087211 */ /* 0x000fe200078f28ff */
[----:B------:R-:W-:Y:S01]  /*0cf0*/  IMAD.IADD R4, R16, 0x1, -R4 ;  /* 0x0000000110047824 */ /* 0x000fe200078e0a04 */
[----:B------:R-:W-:-:S02]  /*0d00*/  SHF.R.S32.HI R9, RZ, 0x2, R10 ;  /* 0x00000002ff097819 */ /* 0x000fc4000001140a */
[----:B------:R-:W-:Y:S02]  /*0d10*/  SHF.R.S32.HI R12, RZ, 0x1f, R10 ;  /* 0x0000001fff0c7819 */ /* 0x000fe4000001140a */
[----:B------:R-:W-:Y:S02]  /*0d20*/  SHF.R.S32.HI R8, RZ, 0x5, R8 ;  /* 0x00000005ff087819 */ /* 0x000fe40000011408 */
[----:B------:R-:W-:Y:S02]  /*0d30*/  LEA.HI R12, R12, R9, RZ, 0x3 ;  /* 0x000000090c0c7211 */ /* 0x000fe400078f18ff */
[----:B------:R-:W-:Y:S02]  /*0d40*/  LOP3.LUT R10, R10, 0x7ffffffc, RZ, 0xc0, !PT ;  /* 0x7ffffffc0a0a7812 */ /* 0x000fe400078ec0ff */
[----:B------:R-:W-:-:S03]  /*0d50*/  LOP3.LUT R12, R12, 0xfffffff8, RZ, 0xc0, !PT ;  /* 0xfffffff80c0c7812 */ /* 0x000fc600078ec0ff */
[----:B------:R-:W-:Y:S02]  /*0d60*/  IMAD.IADD R10, R227, 0x1, -R10 ;  /* 0x00000001e30a7824 */ /* 0x000fe400078e0a0a */
[----:B------:R-:W-:Y:S02]  /*0d70*/  IMAD.IADD R9, R9, 0x1, -R12 ;  /* 0x0000000109097824 */ /* 0x000fe400078e0a0c */
[----:B------:R-:W-:Y:S02]  /*0d80*/  IMAD.SHL.U32 R190, R10, 0x2, RZ ;  /* 0x000000020abe7824 */ /* 0x000fe400078e00ff */
[----:B------:R-:W-:Y:S01]  /*0d90*/  IMAD R17, R8, 0x10, R9 ;  /* 0x0000001008117824 */ /* 0x000fe200078e0209 */
[----:B------:R-:W-:Y:S01]  /*0da0*/  LEA.HI R8, R3, R0, RZ, 0x2 ;  /* 0x0000000003087211 */ /* 0x000fe200078f10ff */
[----:B------:R-:W-:Y:S02]  /*0db0*/  VIADD R220, R190, 0x20 ;  /* 0x00000020bedc7836 */ /* 0x000fe40000000000 */
[----:B------:R-:W-:Y:S01]  /*0dc0*/  IMAD R24, R4, 0x40, R17 ;  /* 0x0000004004187824 */ /* 0x000fe200078e0211 */
[----:B------:R-:W-:Y:S01]  /*0dd0*/  LOP3.LUT R3, R8, 0xfffffffc, RZ, 0xc0, !PT ;  /* 0xfffffffc08037812 */ /* 0x000fe200078ec0ff */
[C---:B------:R-:W-:Y:S01]  /*0de0*/  VIADD R217, R190.reuse, 0x38 ;  /* 0x00000038bed97836 */ /* 0x040fe20000000000 */
[--C-:B------:R-:W-:Y:S01]  /*0df0*/  SHF.R.S32.HI R170, RZ, 0x2, R8.reuse ;  /* 0x00000002ffaa7819 */ /* 0x100fe20000011408 */
[----:B------:R-:W-:Y:S01]  /*0e00*/  VIADD R214, R190, 0x50 ;  /* 0x00000050bed67836 */ /* 0x000fe20000000000 */
[----:B------:R-:W-:Y:S01]  /*0e10*/  SHF.R.S32.HI R9, RZ, 0x1f, R8 ;  /* 0x0000001fff097819 */ /* 0x000fe20000011408 */
[----:B------:R-:W-:Y:S01]  /*0e20*/  IMAD.IADD R206, R0, 0x1, -R3 ;  /* 0x0000000100ce7824 */ /* 0x000fe200078e0a03 */
[----:B------:R-:W-:Y:S01]  /*0e30*/  STL [R1+0x58], R24 ;  /* 0x0000581801007387 */ /* 0x000fe20000100800 */
[----:B------:R-:W-:Y:S01]  /*0e40*/  IMAD R8, R6, 0x10, R5 ;  /* 0x0000001006087824 */ /* 0x000fe200078e0205 */
[----:B------:R-:W-:Y:S01]  /*0e50*/  LEA.HI R9, R9, R170, RZ, 0x3 ;  /* 0x000000aa09097211 */ /* 0x000fe200078f18ff */
[----:B------:R-:W-:-:S02]  /*0e60*/  VIADD R5, R170, 0x40 ;  /* 0x00000040aa057836 */ /* 0x000fc40000000000 */
[----:B------:R-:W-:Y:S01]  /*0e70*/  IMAD.SHL.U32 R160, R206, 0x4, RZ ;  /* 0x00000004cea07824 */ /* 0x000fe200078e00ff */
[----:B------:R-:W-:Y:S01]  /*0e80*/  LOP3.LUT R9, R9, 0xfffffff8, RZ, 0xc0, !PT ;  /* 0xfffffff809097812 */ /* 0x000fe200078ec0ff */
[----:B------:R-:W-:Y:S01]  /*0e90*/  IMAD.SHL.U32 R177, R5, 0x40, RZ ;  /* 0x0000004005b17824 */ /* 0x000fe200078e00ff */
[----:B------:R-:W-:Y:S01]  /*0ea0*/  SHF.R.S32.HI R0, RZ, 0x1f, R5 ;  /* 0x0000001fff007819 */ /* 0x000fe20000011405 */
[C---:B------:R-:W-:Y:S01]  /*0eb0*/  VIADD R173, R160.reuse, 0x20 ;  /* 0x00000020a0ad7836 */ /* 0x040fe20000000000 */
[C---:B------:R-:W-:Y:S01]  /*0ec0*/  IADD3 R176, R160.reuse, 0x50, RZ ;  /* 0x00000050a0b07810 */ /* 0x040fe20007ffe0ff */
[----:B------:R-:W-:Y:S01]  /*0ed0*/  VIADD R172, R160, 0x40 ;  /* 0x00000040a0ac7836 */ /* 0x000fe20000000000 */
[----:B------:R-:W-:Y:S01]  /*0ee0*/  LEA.HI R0, R0, R5, RZ, 0x3 ;  /* 0x0000000500007211 */ /* 0x000fe200078f18ff */
[----:B------:R-:W-:Y:S01]  /*0ef0*/  IMAD.IADD R163, R160, 0x1, R173 ;  /* 0x00000001a0a37824 */ /* 0x000fe200078e02ad */
[----:B------:R-:W-:Y:S01]  /*0f00*/  LOP3.LUT R177, R177, 0x1c0, RZ, 0xc0, !PT ;  /* 0x000001c0b1b17812 */ /* 0x000fe200078ec0ff */
[----:B------:R-:W-:Y:S01]  /*0f10*/  IMAD.IADD R226, R170, 0x1, -R9 ;  /* 0x00000001aae27824 */ /* 0x000fe200078e0a09 */
[----:B------:R-:W-:Y:S01]  /*0f20*/  SHF.R.S32.HI R225, RZ, 0x1f, R176 ;  /* 0x0000001fffe17819 */ /* 0x000fe200000114b0 */
[----:B------:R-:W-:Y:S01]  /*0f30*/  IMAD.SHL.U32 R184, R0, 0x40, RZ ;  /* 0x0000004000b87824 */ /* 0x000fe200078e00ff */
[----:B------:R-:W-:Y:S01]  /*0f40*/  SHF.R.S32.HI R0, RZ, 0x1f, R163 ;  /* 0x0000001fff007819 */ /* 0x000fe200000114a3 */
[----:B------:R-:W-:Y:S01]  /*0f50*/  IMAD.IADD R164, R160, 0x1, R172 ;  /* 0x00000001a0a47824 */ /* 0x000fe200078e02ac */
[----:B------:R-:W-:Y:S01]  /*0f60*/  SHF.R.U32.HI R25, RZ, 0x3, R177 ;  /* 0x00000003ff197819 */ /* 0x000fe200000116b1 */
[----:B------:R-:W-:Y:S01]  /*0f70*/  IMAD.SHL.U32 R181, R226, 0x40, RZ ;  /* 0x00000040e2b57824 */ /* 0x000fe200078e00ff */
[-C--:B------:R-:W-:Y:S01]  /*0f80*/  LEA.HI R166, R0, R163.reuse, RZ, 0x3 ;  /* 0x000000a300a67211 */ /* 0x080fe200078f18ff */
[----:B------:R-:W-:Y:S01]  /*0f90*/  IMAD R21, R8, 0x8, R7 ;  /* 0x0000000808157824 */ /* 0x000fe200078e0207 */
[----:B------:R-:W-:Y:S01]  /*0fa0*/  LEA.HI R0, R0, R163, RZ, 0x6 ;  /* 0x000000a300007211 */ /* 0x000fe200078f30ff */
[----:B0-----:R-:W-:Y:S01]  /*0fb0*/  IMAD.SHL.U32 R16, R206, 0x8, RZ ;  /* 0x00000008ce107824 */ /* 0x001fe200078e00ff */
[----:B------:R-:W-:Y:S01]  /*0fc0*/  SHF.R.S32.HI R3, RZ, 0x1f, R164 ;  /* 0x0000001fff037819 */ /* 0x000fe200000114a4 */
[----:B------:R-:W-:Y:S01]  /*0fd0*/  VIADD R211, R190, 0x68 ;  /* 0x00000068bed37836 */ /* 0x000fe20000000000 */
[----:B------:R-:W-:Y:S01]  /*0fe0*/  LOP3.LUT R181, R181, 0x1c0, RZ, 0xc0, !PT ;  /* 0x000001c0b5b57812 */ /* 0x000fe200078ec0ff */
[----:B------:R-:W-:Y:S01]  /*0ff0*/  IMAD.SHL.U32 R0, R0, 0x80, RZ ;  /* 0x0000008000007824 */ /* 0x000fe200078e00ff */
[CC--:B------:R-:W-:Y:S01]  /*1000*/  LEA.HI R5, R3.reuse, R164.reuse, RZ, 0x6 ;  /* 0x000000a403057211 */ /* 0x0c0fe200078f30ff */
[C---:B------:R-:W-:Y:S01]  /*1010*/  VIADD R221, R190.reuse, 0x18 ;  /* 0x00000018bedd7836 */ /* 0x040fe20000000000 */
[----:B------:R-:W-:Y:S01]  /*1020*/  LEA.HI R4, R3, R164, RZ, 0x3 ;  /* 0x000000a403047211 */ /* 0x000fe200078f18ff */
[C---:B------:R-:W-:Y:S01]  /*1030*/  VIADD R218, R190.reuse, 0x30 ;  /* 0x00000030beda7836 */ /* 0x040fe20000000000 */
[----:B------:R-:W-:Y:S01]  /*1040*/  SHF.R.U32.HI R182, RZ, 0x3, R181 ;  /* 0x00000003ffb67819 */ /* 0x000fe200000116b5 */
[----:B------:R-:W-:Y:S01]  /*1050*/  IMAD.SHL.U32 R6, R5, 0x80, RZ ;  /* 0x0000008005067824 */ /* 0x000fe200078e00ff */
[--C-:B------:R-:W-:Y:S01]  /*1060*/  LOP3.LUT R3, R181, 0x38, R166.reuse, 0xf8, !PT ;  /* 0x00000038b5037812 */ /* 0x100fe200078ef8a6 */
[C---:B------:R-:W-:Y:S01]  /*1070*/  VIADD R215, R190.reuse, 0x48 ;  /* 0x00000048bed77836 */ /* 0x040fe20000000000 */
[C---:B------:R-:W-:Y:S01]  /*1080*/  LOP3.LUT R7, R177.reuse, 0x38, R166, 0xf8, !PT ;  /* 0x00000038b1077812 */ /* 0x040fe200078ef8a6 */
[C---:B------:R-:W-:Y:S01]  /*1090*/  VIADD R212, R190.reuse, 0x60 ;  /* 0x00000060bed47836 */ /* 0x040fe20000000000 */
[----:B------:R-:W-:Y:S01]  /*10a0*/  LOP3.LUT R8, R177, 0x38, R4, 0xf8, !PT ;  /* 0x00000038b1087812 */ /* 0x000fe200078ef804 */
[----:B------:R-:W-:Y:S01]  /*10b0*/  VIADD R222, R190, 0x10 ;  /* 0x00000010bede7836 */ /* 0x000fe20000000000 */
[----:B------:R-:W-:Y:S01]  /*10c0*/  LOP3.LUT R184, R184, 0xfffffe00, RZ, 0xc0, !PT ;  /* 0xfffffe00b8b87812 */ /* 0x000fe200078ec0ff */
[----:B------:R-:W-:Y:S01]  /*10d0*/  VIADD R219, R190, 0x28 ;  /* 0x00000028bedb7836 */ /* 0x000fe20000000000 */
[----:B------:R-:W-:Y:S01]  /*10e0*/  LOP3.LUT R0, R0, 0xffffe000, RZ, 0xc0, !PT ;  /* 0xffffe00000007812 */ /* 0x000fe200078ec0ff */
[----:B------:R-:W-:Y:S01]  /*10f0*/  VIADD R216, R190, 0x40 ;  /* 0x00000040bed87836 */ /* 0x000fe20000000000 */
[----:B------:R-:W-:Y:S01]  /*1100*/  LOP3.LUT R3, R3, R182, RZ, 0x3c, !PT ;  /* 0x000000b603037212 */ /* 0x000fe200078e3cff */
[C---:B------:R-:W-:Y:S01]  /*1110*/  VIADD R19, R16.reuse, 0x60 ;  /* 0x0000006010137836 */ /* 0x040fe20000000000 */
[-C--:B------:R-:W-:Y:S01]  /*1120*/  LOP3.LUT R7, R7, R25.reuse, RZ, 0x3c, !PT ;  /* 0x0000001907077212 */ /* 0x080fe200078e3cff */
[----:B------:R-:W-:Y:S01]  /*1130*/  VIADD R22, R16, 0x80 ;  /* 0x0000008010167836 */ /* 0x000fe20000000000 */
[----:B------:R-:W-:Y:S01]  /*1140*/  LOP3.LUT R9, R8, R25, RZ, 0x3c, !PT ;  /* 0x0000001908097212 */ /* 0x000fe200078e3cff */
[----:B------:R-:W-:Y:S01]  /*1150*/  VIADD R23, R16, 0xa0 ;  /* 0x000000a010177836 */ /* 0x000fe20000000000 */
[-C--:B------:R-:W-:Y:S01]  /*1160*/  IADD3 R8, R3, R0.reuse, R183 ;  /* 0x0000000003087210 */ /* 0x080fe20007ffe0b7 */
[----:B------:R-:W-:Y:S01]  /*1170*/  VIADD R213, R190, 0x58 ;  /* 0x00000058bed57836 */ /* 0x000fe20000000000 */
[----:B------:R-:W-:Y:S01]  /*1180*/  IADD3 R12, R7, R0, R184 ;  /* 0x00000000070c7210 */ /* 0x000fe20007ffe0b8 */
[----:B------:R-:W-:Y:S01]  /*1190*/  IMAD.U32 R0, RZ, RZ, UR5 ;  /* 0x00000005ff007e24 */ /* 0x000fe2000f8e00ff */
[----:B------:R-:W-:Y:S01]  /*11a0*/  LOP3.LUT R6, R6, 0xffffe000, RZ, 0xc0, !PT ;  /* 0xffffe00006067812 */ /* 0x000fe200078ec0ff */
[C---:B------:R-:W-:Y:S01]  /*11b0*/  VIADD R210, R190.reuse, 0x70 ;  /* 0x00000070bed27836 */ /* 0x040fe20000000000 */
[----:B------:R-:W-:Y:S01]  /*11c0*/  LOP3.LUT R5, R181, 0x38, R4, 0xf8, !PT ;  /* 0x00000038b5057812 */ /* 0x000fe200078ef804 */
[----:B------:R-:W-:Y:S01]  /*11d0*/  VIADD R209, R190, 0x78 ;  /* 0x00000078bed17836 */ /* 0x000fe20000000000 */
[----:B------:R-:W-:Y:S01]  /*11e0*/  IADD3 R20, R9, R6, R184 ;  /* 0x0000000609147210 */ /* 0x000fe20007ffe0b8 */
[----:B------:R0:W-:Y:S01]  /*11f0*/  STL [R1+0x30], R0 ;  /* 0x0000300001007387 */ /* 0x0001e20000100800 */
[----:B------:R-:W-:Y:S01]  /*1200*/  IMAD.U32 R9, RZ, RZ, UR4 ;  /* 0x00000004ff097e24 */ /* 0x000fe2000f8e00ff */
[----:B------:R-:W-:Y:S01]  /*1210*/  LOP3.LUT R5, R5, R182, RZ, 0x3c, !PT ;  /* 0x000000b605057212 */ /* 0x000fe200078e3cff */
[----:B------:R-:W-:Y:S01]  /*1220*/  IMAD.MOV.U32 R7, RZ, RZ, R15 ;  /* 0x000000ffff077224 */ /* 0x000fe200078e000f */
[----:B------:R-:W-:Y:S01]  /*1230*/  SHF.R.S32.HI R167, RZ, 0x3, R4 ;  /* 0x00000003ffa77819 */ /* 0x000fe20000011404 */
[----:B------:R-:W-:Y:S01]  /*1240*/  VIADD R175, R160, 0x10 ;  /* 0x00000010a0af7836 */ /* 0x000fe20000000000 */
[----:B------:R1:W-:Y:S01]  /*1250*/  STL [R1+0x48], R9 ;  /* 0x0000480901007387 */ /* 0x0003e20000100800 */
[----:B------:R-:W-:Y:S01]  /*1260*/  IADD3 R11, R5, R6, R183 ;  /* 0x00000006050b7210 */ /* 0x000fe20007ffe0b7 */
[----:B------:R-:W-:Y:S01]  /*1270*/  IMAD.MOV.U32 R5, RZ, RZ, R13 ;  /* 0x000000ffff057224 */ /* 0x000fe200078e000d */
[----:B------:R-:W-:Y:S01]  /*1280*/  SHF.R.S32.HI R4, RZ, 0x1f, R221 ;  /* 0x0000001fff047819 */ /* 0x000fe200000114dd */
[----:B------:R-:W-:Y:S01]  /*1290*/  IMAD.MOV.U32 R6, RZ, RZ, R14 ;  /* 0x000000ffff067224 */ /* 0x000fe200078e000e */
[----:B0-----:R-:W-:Y:S01]  /*12a0*/  LEA.HI R0, R206, R206, RZ, 0x1 ;  /* 0x000000cece007211 */ /* 0x001fe200078f08ff */
[----:B------:R-:W-:Y:S01]  /*12b0*/  VIADD R174, R160, 0x30 ;  /* 0x00000030a0ae7836 */ /* 0x000fe20000000000 */
[----:B------:R-:W-:Y:S01]  /*12c0*/  SHF.R.S32.HI R4, RZ, 0x1f, R218 ;  /* 0x0000001fff047819 */ /* 0x000fe200000114da */
[----:B------:R-:W-:Y:S01]  /*12d0*/  VIADD R208, R190, 0x8 ;  /* 0x00000008bed07836 */ /* 0x000fe20000000000 */
[----:B------:R-:W-:-:S02]  /*12e0*/  LOP3.LUT R3, R0, 0x1ffffffe, RZ, 0xc0, !PT ;  /* 0x1ffffffe00037812 */ /* 0x000fc400078ec0ff */
[----:B------:R-:W-:Y:S02]  /*12f0*/  SHF.R.S32.HI R0, RZ, 0x1f, R189 ;  /* 0x0000001fff007819 */ /* 0x000fe400000114bd */
[----:B-1----:R-:W-:Y:S01]  /*1300*/  LOP3.LUT R9, R177, 0x38, R16, 0xf8, !PT ;  /* 0x00000038b1097812 */ /* 0x002fe200078ef810 */
[----:B------:R-:W-:Y:S01]  /*1310*/  IMAD.IADD R3, R206, 0x1, -R3 ;  /* 0x00000001ce037824 */ /* 0x000fe200078e0a03 */
[----:B------:R-:W-:Y:S01]  /*1320*/  SHF.R.S32.HI R0, RZ, 0x1f, R192 ;  /* 0x0000001fff007819 */ /* 0x000fe200000114c0 */
[----:B------:R-:W-:Y:S01]  /*1330*/  IMAD.SHL.U32 R0, R21, 0x8, RZ ;  /* 0x0000000815007824 */ /* 0x000fe200078e00ff */
[----:B------:R-:W-:Y:S01]  /*1340*/  LOP3.LUT R9, R184, R9, R25, 0xf6, !PT ;  /* 0x00000009b8097212 */ /* 0x000fe200078ef619 */
[----:B------:R-:W-:Y:S01]  /*1350*/  IMAD R191, R3, 0x8, R24 ;  /* 0x0000000803bf7824 */ /* 0x000fe200078e0218 */
[----:B------:R-:W-:Y:S02]  /*1360*/  SHF.R.S32.HI R4, RZ, 0x1f, R215 ;  /* 0x0000001fff047819 */ /* 0x000fe400000114d7 */
[----:B------:R0:W-:Y:S01]  /*1370*/  STL [R1+0x5c], R0 ;  /* 0x00005c0001007387 */ /* 0x0001e20000100800 */
[----:B------:R-:W-:-:S02]  /*1380*/  SHF.R.S32.HI R4, RZ, 0x1f, R212 ;  /* 0x0000001fff047819 */ /* 0x000fc400000114d4 */
[----:B------:R-:W-:Y:S02]  /*1390*/  LEA R4, R11, UR4, 0x1 ;  /* 0x000000040b047c11 */ /* 0x000fe4000f8e08ff */
[----:B------:R-:W-:Y:S02]  /*13a0*/  SHF.R.S32.HI R17, RZ, 0x1f, R16 ;  /* 0x0000001fff117819 */ /* 0x000fe40000011410 */
[----:B------:R-:W-:Y:S02]  /*13b0*/  SHF.R.S32.HI R169, RZ, 0x1f, R19 ;  /* 0x0000001fffa97819 */ /* 0x000fe40000011413 */
[----:B------:R-:W-:Y:S02]  /*13c0*/  SHF.R.S32.HI R180, RZ, 0x1f, R22 ;  /* 0x0000001fffb47819 */ /* 0x000fe40000011416 */
[----:B0-----:R-:W-:Y:S02]  /*13d0*/  LEA R0, R9, UR4, 0x1 ;  /* 0x0000000409007c11 */ /* 0x001fe4000f8e08ff */
[----:B------:R-:W-:-:S02]  /*13e0*/  SHF.R.S32.HI R9, RZ, 0x1f, R222 ;  /* 0x0000001fff097819 */ /* 0x000fc400000114de */
[----:B------:R-:W-:Y:S01]  /*13f0*/  SHF.R.S32.HI R9, RZ, 0x1f, R219 ;  /* 0x0000001fff097819 */ /* 0x000fe200000114db */
[----:B------:R0:W-:Y:S01]  /*1400*/  STL [R1+0x40], R0 ;  /* 0x0000400001007387 */ /* 0x0001e20000100800 */
[----:B------:R-:W-:Y:S02]  /*1410*/  SHF.R.S32.HI R9, RZ, 0x1f, R216 ;  /* 0x0000001fff097819 */ /* 0x000fe400000114d8 */
[----:B------:R-:W-:Y:S02]  /*1420*/  SHF.R.S32.HI R179, RZ, 0x1f, R23 ;  /* 0x0000001fffb37819 */ /* 0x000fe40000011417 */
[----:B------:R-:W-:Y:S02]  /*1430*/  SHF.R.S32.HI R166, RZ, 0x3, R166 ;  /* 0x00000003ffa67819 */ /* 0x000fe400000114a6 */
[----:B------:R-:W-:Y:S02]  /*1440*/  SHF.R.S32.HI R9, RZ, 0x1f, R213 ;  /* 0x0000001fff097819 */ /* 0x000fe400000114d5 */
[----:B------:R-:W-:-:S02]  /*1450*/  SHF.R.S32.HI R229, RZ, 0x1f, R210 ;  /* 0x0000001fffe57819 */ /* 0x000fc400000114d2 */
[----:B0-----:R-:W-:Y:S02]  /*1460*/  SHF.R.S32.HI R0, RZ, 0x1f, R220 ;  /* 0x0000001fff007819 */ /* 0x001fe400000114dc */
[----:B------:R-:W-:Y:S02]  /*1470*/  SHF.R.S32.HI R0, RZ, 0x1f, R217 ;  /* 0x0000001fff007819 */ /* 0x000fe400000114d9 */
[----:B------:R-:W-:Y:S02]  /*1480*/  SHF.R.S32.HI R0, RZ, 0x1f, R214 ;  /* 0x0000001fff007819 */ /* 0x000fe400000114d6 */
[----:B------:R-:W-:Y:S02]  /*1490*/  SHF.R.S32.HI R0, RZ, 0x1f, R211 ;  /* 0x0000001fff007819 */ /* 0x000fe400000114d3 */
[----:B------:R-:W-:Y:S02]  /*14a0*/  LEA R0, R8, UR4, 0x1 ;  /* 0x0000000408007c11 */ /* 0x000fe4000f8e08ff */
[----:B------:R-:W-:-:S02]  /*14b0*/  LEA R8, R12, UR4, 0x1 ;  /* 0x000000040c087c11 */ /* 0x000fc4000f8e08ff */
[----:B------:R-:W-:Y:S01]  /*14c0*/  SHF.R.S32.HI R228, RZ, 0x1f, R209 ;  /* 0x0000001fffe47819 */ /* 0x000fe200000114d1 */
[----:B------:R0:W-:Y:S04]  /*14d0*/  STL [R1+0x44], R0 ;  /* 0x0000440001007387 */ /* 0x0001e80000100800 */
[----:B------:R1:W-:Y:S04]  /*14e0*/  STL [R1+0x38], R8 ;  /* 0x0000380801007387 */ /* 0x0003e80000100800 */
[----:B------:R1:W-:Y:S01]  /*14f0*/  STL [R1+0x3c], R4 ;  /* 0x00003c0401007387 */ /* 0x0003e20000100800 */
[----:B0-----:R-:W-:-:S05]  /*1500*/  LEA R0, R20, UR4, 0x1 ;  /* 0x0000000414007c11 */ /* 0x001fca000f8e08ff */
[----:B------:R1:W-:Y:S02]  /*1510*/  STL [R1+0x34], R0 ;  /* 0x0000340001007387 */ /* 0x0003e40000100800 */
.L_x_2896:
[----:B0-----:R-:W0:Y:S01]  /*1520*/  LDC.64 R202, c[0x0][0xc88] ;  /* 0x00032200ffca7b82 */ /* 0x001e220000000a00 */
[----:B------:R-:W-:Y:S01]  /*1530*/  ULDC.64 UR4, c[0x0][0xa28] ;  /* 0x00028a0000047ab9 */ /* 0x000fe20000000a00 */
[----:B------:R-:W-:Y:S01]  /*1540*/  ULDC.64 UR8, c[0x0][0xa18] ;  /* 0x0002860000087ab9 */ /* 0x000fe20000000a00 */
[----:B------:R-:W-:Y:S01]  /*1550*/  ULDC.64 UR6, c[0x0][0xa08] ;  /* 0x0002820000067ab9 */ /* 0x000fe20000000a00 */
[----:B0-----:R-:W-:-:S06]  /*1560*/  IMAD.WIDE R202, R7, 0x4, R202 ;  /* 0x0000000407ca7825 */ /* 0x001fcc00078e02ca */
[----:B--2---:R-:W2:Y:S01]  /*1570*/  LDG.E R202, desc[UR60][R202.64] ;  /* 0x0000003ccaca7981 */ /* 0x004ea2000c1e1900 */
[----:B------:R-:W-:Y:S01]  /*1580*/  ISETP.NE.U32.AND P2, PT, RZ, UR4, PT ;  /* 0x00000004ff007c0c */ /* 0x000fe2000bf45070 */
[----:B-1----:R-:W-:Y:S01]  /*1590*/  IMAD.MOV.U32 R4, RZ, RZ, RZ ;  /* 0x000000ffff047224 */ /* 0x002fe200078e00ff */
[----:B------:R-:W-:Y:S01]  /*15a0*/  ISETP.NE.U32.AND P1, PT, RZ, UR8, PT ;  /* 0x00000008ff007c0c */ /* 0x000fe2000bf25070 */
[----:B------:R-:W-:Y:S01]  /*15b0*/  IMAD.MOV.U32 R128, RZ, RZ, RZ ;  /* 0x000000ffff807224 */ /* 0x000fe200078e00ff */
[----:B------:R-:W-:Y:S02]  /*15c0*/  ISETP.NE.AND.EX P2, PT, RZ, UR5, PT, P2 ;  /* 0x00000005ff007c0c */ /* 0x000fe4000bf45320 */
[----:B------:R-:W-:Y:S02]  /*15d0*/  ISETP.NE.AND.EX P1, PT, RZ, UR9, PT, P1 ;  /* 0x00000009ff007c0c */ /* 0x000fe4000bf25310 */
[----:B------:R-:W-:-:S04]  /*15e0*/  ISETP.NE.U32.AND P0, PT, RZ, UR6, PT ;  /* 0x00000006ff007c0c */ /* 0x000fc8000bf05070 */
[----:B------:R-:W-:Y:S02]  /*15f0*/  ISETP.NE.AND.EX P0, PT, RZ, UR7, PT, P0 ;  /* 0x00000007ff007c0c */ /* 0x000fe4000bf05300 */
[----:B--2---:R-:W-:Y:S01]  /*1600*/  SHF.R.S32.HI R223, RZ, 0x1f, R202 ;  /* 0x0000001fffdf7819 */ /* 0x004fe200000114ca */
[C---:B------:R-:W-:Y:S02]  /*1610*/  IMAD.SHL.U32 R203, R202.reuse, 0x4, RZ ;  /* 0x00000004cacb7824 */ /* 0x040fe400078e00ff */
[C---:B---34-:R-:W-:Y:S02]  /*1620*/  @P2 LEA R10, P3, R202.reuse, UR4, 0x2 ;  /* 0x00000004ca0a2c11 */ /* 0x058fe4000f8610ff */
[C-C-:B------:R-:W-:Y:S02]  /*1630*/  SHF.L.U64.HI R204, R202.reuse, 0x2, R223.reuse ;  /* 0x00000002cacc7819 */ /* 0x140fe400000102df */
[----:B------:R-:W-:Y:S01]  /*1640*/  @P2 LEA.HI.X R11, R202, UR5, R223, 0x2, P3 ;  /* 0x00000005ca0b2c11 */ /* 0x000fe200098f14df */
[----:B------:R-:W-:Y:S01]  /*1650*/  ULDC UR4, c[0x0][0x288] ;  /* 0x0000a20000047ab9 */ /* 0x000fe20000000800 */
[----:B------:R-:W-:-:S03]  /*1660*/  IADD3 R8, P4, R203, UR6, RZ ;  /* 0x00000006cb087c10 */ /* 0x000fc6000ff9e0ff */
        /* <DEDUP_REMOVED lines=8> */
[C---:B------:R-:W-:Y:S01]  /*16f0*/  LOP3.LUT R3, R6.reuse, 0xff000000, RZ, 0xc0, !PT ;  /* 0xff00000006037812 */ /* 0x040fe200078ec0ff */
        /* <DEDUP_REMOVED lines=12> */
[----:B------:R-:W-:Y:S02]  /*17c0*/  LEA.HI R201, R0, R3, RZ, 0x10 ;  /* 0x0000000300c97211 */ /* 0x000fe400078f80ff */
[----:B------:R-:W-:Y:S01]  /*17d0*/  LOP3.LUT R165, R6, 0xffff, RZ, 0xc0, !PT ;  /* 0x0000ffff06a57812 */ /* 0x000fe200078ec0ff */
[----:B0-----:R-:W-:Y:S08]  /*17e0*/  @P1 BRA `(.L_x_2654) ;  /* 0x0000000000241947 */ /* 0x001ff00003800000 */
        /* <DEDUP_REMOVED lines=9> */
.L_x_2654:
[----:B------:R-:W-:Y:S02]  /*1880*/  IMAD.U32 R25, RZ, RZ, UR5 ;  /* 0x00000005ff197e24 */ /* 0x000fe4000f8e00ff */
[----:B------:R-:W-:Y:S01]  /*1890*/  IMAD.U32 R27, RZ, RZ, UR4 ;  /* 0x00000004ff1b7e24 */ /* 0x000fe2000f8e00ff */
[----:B------:R-:W-:Y:S06]  /*18a0*/  @!P2 BRA `(.L_x_2655) ;  /* 0x000000000010a947 */ /* 0x000fec0003800000 */
[----:B------:R-:W-:-:S04]  /*18b0*/  IADD3 R6, P0, R203, UR8, RZ ;  /* 0x00000008cb067c10 */ /* 0x000fc8000ff1e0ff */
[----:B------:R-:W-:-:S05]  /*18c0*/  IADD3.X R7, R204, UR9, RZ, P0, !PT ;  /* 0x00000009cc077c10 */ /* 0x000fca00087fe4ff */
[----:B------:R0:W5:Y:S01]  /*18d0*/  LDG.E R27, desc[UR60][R6.64] ;  /* 0x0000003c061b7981 */ /* 0x000162000c1e1900 */
[----:B------:R-:W-:Y:S05]  /*18e0*/  BRA `(.L_x_2656) ;  /* 0x0000000000107947 */ /* 0x000fea0003800000 */
.L_x_2655:
[----:B------:R-:W-:Y:S05]  /*18f0*/  @!P0 BRA `(.L_x_2656) ;  /* 0x00000000000c8947 */ /* 0x000fea0003800000 */
[----:B------:R-:W2:Y:S04]  /*1900*/  LDG.E R0, desc[UR60][R8.64] ;  /* 0x0000003c08007981 */ /* 0x000ea8000c1e1900 */
[----:B------:R-:W2:Y:S02]  /*1910*/  LDG.E R27, desc[UR60][R8.64+0x4] ;  /* 0x0000043c081b7981 */ /* 0x000ea4000c1e1900 */
[----:B--2---:R-:W-:-:S07]  /*1920*/  IMAD.IADD R27, R27, 0x1, -R0 ;  /* 0x000000011b1b7824 */ /* 0x004fce00078e0a00 */
.L_x_2656:
[----:B------:R-:W-:Y:S01]  /*1930*/  ULDC.64 UR4, c[0x0][0xa10] ;  /* 0x0002840000047ab9 */ /* 0x000fe20000000a00 */
[----:B------:R-:W1:Y:S01]  /*1940*/  LDC R10, c[0x0][0x448] ;  /* 0x00011200ff0a7b82 */ /* 0x000e620000000800 */
[----:B------:R-:W-:-:S04]  /*1950*/  ISETP.NE.U32.AND P0, PT, RZ, UR4, PT ;  /* 0x00000004ff007c0c */ /* 0x000fc8000bf05070 */
[----:B------:R-:W-:Y:S01]  /*1960*/  ISETP.NE.AND.EX P0, PT, RZ, UR5, PT, P0 ;  /* 0x00000005ff007c0c */ /* 0x000fe2000bf05300 */
[----:B------:R-:W-:-:S12]  /*1970*/  ULDC.64 UR4, c[0x0][0xa30] ;  /* 0x00028c0000047ab9 */ /* 0x000fd80000000a00 */
[----:B0-----:R-:W0:Y:S02]  /*1980*/  @P0 LDC.64 R6, c[0x0][0xa10] ;  /* 0x00028400ff060b82 */ /* 0x001e240000000a00 */
[----:B0-----:R-:W-:-:S05]  /*1990*/  @P0 IMAD.WIDE R6, R202, 0x4, R6 ;  /* 0x00000004ca060825 */ /* 0x001fca00078e0206 */
[----:B------:R-:W2:Y:S04]  /*19a0*/  @P0 LDG.E R0, desc[UR60][R6.64] ;  /* 0x0000003c06000981 */ /* 0x000ea8000c1e1900 */
[----:B------:R0:W2:Y:S01]  /*19b0*/  @P0 LDG.E R3, desc[UR60][R6.64+0x4] ;  /* 0x0000043c06030981 */ /* 0x0000a2000c1e1900 */
[----:B------:R-:W-:Y:S01]  /*19c0*/  ISETP.NE.U32.AND P1, PT, RZ, UR4, PT ;  /* 0x00000004ff007c0c */ /* 0x000fe2000bf25070 */
[----:B-----5:R-:W-:-:S03]  /*19d0*/  IMAD.MOV.U32 R140, RZ, RZ, R27 ;  /* 0x000000ffff8c7224 */ /* 0x020fc600078e001b */
[----:B------:R-:W-:-:S13]  /*19e0*/  ISETP.NE.AND.EX P1, PT, RZ, UR5, PT, P1 ;  /* 0x00000005ff007c0c */ /* 0x000fda000bf25310 */
[----:B------:R-:W-:-:S04]  /*19f0*/  @P1 IADD3 R8, P2, R203, UR4, RZ ;  /* 0x00000004cb081c10 */ /* 0x000fc8000ff5e0ff */
[----:B------:R-:W-:-:S05]  /*1a00*/  @P1 IADD3.X R9, R204, UR5, RZ, P2, !PT ;  /* 0x00000005cc091c10 */ /* 0x000fca00097fe4ff */
[----:B------:R3:W5:Y:S01]  /*1a10*/  @P1 LDG.E R140, desc[UR60][R8.64] ;  /* 0x0000003c088c1981 */ /* 0x000762000c1e1900 */
[----:B-1----:R-:W-:Y:S01]  /*1a20*/  ISETP.NE.AND P1, PT, R10, 0x1, PT ;  /* 0x000000010a00780c */ /* 0x002fe20003f25270 */
[----:B------:R-:W-:Y:S01]  /*1a30*/  IMAD.SHL.U32 R186, R5, 0x80, RZ ;  /* 0x0000008005ba7824 */ /* 0x000fe200078e00ff */
[----:B------:R-:W-:Y:S01]  /*1a40*/  BSSY B0, `(.L_x_2657) ;  /* 0x0000035000007945 */ /* 0x000fe20003800000 */
[----:B------:R-:W-:Y:S01]  /*1a50*/  IMAD.IADD R12, R27, 0x1, -R4 ;  /* 0x000000011b0c7824 */ /* 0x000fe200078e0a04 */
[----:B------:R-:W-:Y:S01]  /*1a60*/  LOP3.LUT R207, R201, 0xff, RZ, 0xc0, !PT ;  /* 0x000000ffc9cf7812 */ /* 0x000fe200078ec0ff */
[----:B------:R-:W-:Y:S01]  /*1a70*/  VIADD R5, R186, 0x7f ;  /* 0x0000007fba057836 */ /* 0x000fe20000000000 */
[----:B------:R-:W-:-:S07]  /*1a80*/  SHF.R.U32.HI R201, RZ, 0x10, R201 ;  /* 0x00000010ffc97819 */ /* 0x000fce00000116c9 */
[----:B------:R-:W1:Y:S08]  /*1a90*/  @P1 LDC R10, c[0x0][0x44c] ;  /* 0x00011300ff0a1b82 */ /* 0x000e700000000800 */
[----:B0-----:R-:W0:Y:S01]  /*1aa0*/  @P1 LDC R7, c[0x0][0x450] ;  /* 0x00011400ff071b82 */ /* 0x001e220000000800 */
[----:B--2---:R-:W-:Y:S02]  /*1ab0*/  @P0 IMAD.IADD R25, R3, 0x1, -R0 ;  /* 0x0000000103190824 */ /* 0x004fe400078e0a00 */
[----:B-1----:R-:W-:-:S04]  /*1ac0*/  @P1 IMAD.HI.U32 R0, R5, R10, RZ ;  /* 0x0000000a05001227 */ /* 0x002fc800078e00ff */
[----:B------:R-:W-:Y:S01]  /*1ad0*/  IMAD.IADD R188, R12, 0x1, R25 ;  /* 0x000000010cbc7824 */ /* 0x000fe200078e0219 */
[----:B0-----:R-:W-:-:S03]  /*1ae0*/  @P1 SHF.R.U32.HI R5, RZ, R7, R0 ;  /* 0x00000007ff051219 */ /* 0x001fc60000011600 */
[C---:B------:R-:W-:Y:S01]  /*1af0*/  VIADD R0, R188.reuse, 0x5f ;  /* 0x0000005fbc007836 */ /* 0x040fe20000000000 */
[----:B------:R-:W-:-:S03]  /*1b00*/  IADD3 R195, R188, 0x60, -R187 ;  /* 0x00000060bcc37810 */ /* 0x000fc60007ffe8bb */
[----:B------:R-:W-:-:S04]  /*1b10*/  IMAD.HI R0, R0, 0x2aaaaaab, RZ ;  /* 0x2aaaaaab00007827 */ /* 0x000fc800078e02ff */
[----:B------:R-:W-:Y:S01]  /*1b20*/  IMAD.IADD R5, R195, 0x1, R5 ;  /* 0x00000001c3057824 */ /* 0x000fe200078e0205 */
[----:B------:R-:W-:-:S03]  /*1b30*/  SHF.R.U32.HI R3, RZ, 0x1f, R0 ;  /* 0x0000001fff037819 */ /* 0x000fc60000011600 */
[----:B------:R-:W-:Y:S01]  /*1b40*/  IMAD.HI R5, R5, 0x2aaaaaab, RZ ;  /* 0x2aaaaaab05057827 */ /* 0x000fe200078e02ff */
[----:B------:R-:W-:-:S03]  /*1b50*/  LEA.HI.SX32 R196, R0, R3, 0x1c ;  /* 0x0000000300c47211 */ /* 0x000fc600078fe2ff */
[----:B------:R-:W-:Y:S01]  /*1b60*/  IMAD.MOV.U32 R0, RZ, RZ, RZ ;  /* 0x000000ffff007224 */ /* 0x000fe200078e00ff */
[----:B------:R-:W-:-:S04]  /*1b70*/  SHF.R.U32.HI R4, RZ, 0x1f, R5 ;  /* 0x0000001fff047819 */ /* 0x000fc80000011605 */
[----:B------:R-:W-:-:S04]  /*1b80*/  LEA.HI.SX32 R5, R5, R4, 0x1c ;  /* 0x0000000405057211 */ /* 0x000fc800078fe2ff */
[----:B---3--:R-:W-:-:S04]  /*1b90*/  VIMNMX R9, R196, R5, PT ;  /* 0x00000005c4097248 */ /* 0x008fc80003fe0100 */
[----:B------:R-:W-:-:S13]  /*1ba0*/  ISETP.GE.AND P0, PT, R9, 0x1, PT ;  /* 0x000000010900780c */ /* 0x000fda0003f06270 */
        /* <DEDUP_REMOVED lines=27> */
[----:B------:R-:W-:-:S05]  /*1d60*/  IMAD.MOV.U32 R0, RZ, RZ, R5 ;  /* 0x000000ffff007224 */ /* 0x000fca00078e0005 */
[----:B------:R-:W-:Y:S02]  /*1d70*/  @!P2 IADD3 R0, -R0, RZ, RZ ;  /* 0x000000ff0000a210 */ /* 0x000fe40007ffe1ff */
[----:B------:R-:W-:-:S07]  /*1d80*/  @!P1 LOP3.LUT R0, RZ, R10, RZ, 0x33, !PT ;  /* 0x0000000aff009212 */ /* 0x000fce00078e33ff */
.L_x_2658:
[----:B------:R-:W-:Y:S05]  /*1d90*/  BSYNC B0 ;  /* 0x0000000000007941 */ /* 0x000fea0003800000 */
.L_x_2657:
[----:B------:R-:W-:-:S05]  /*1da0*/  IMAD R3, R207, R0, RZ ;  /* 0x00000000cf037224 */ /* 0x000fca00078e02ff */
        /* <DEDUP_REMOVED lines=36> */
.L_x_2661:
[----:B------:R-:W-:Y:S05]  /*1ff0*/  BSYNC B6 ;  /* 0x0000000000067941 */ /* 0x000fea0003800000 */
.L_x_2660:
        /* <DEDUP_REMOVED lines=20> */
.L_x_2663:
[----:B------:R-:W-:Y:S05]  /*2140*/  BSYNC B6 ;  /* 0x0000000000067941 */ /* 0x000fea0003800000 */
.L_x_2662:
[----:B------:R-:W-:Y:S01]  /*2150*/  ULDC.64 UR4, c[0x0][0x9f8] ;  /* 0x00027e0000047ab9 */ /* 0x000fe20000000a00 */
[----:B------:R-:W-:Y:S01]  /*2160*/  IMAD.MOV.U32 R100, RZ, RZ, R202 ;  /* 0x000000ffff647224 */ /* 0x000fe200078e00ca */
[----:B------:R-:W-:Y:S01]  /*2170*/  ISETP.NE.U32.AND P0, PT, RZ, UR4, PT ;  /* 0x00000004ff007c0c */ /* 0x000fe2000bf05070 */
[----:B------:R-:W0:Y:S03]  /*2180*/  LDC.64 R92, c[0x0][0x3f8] ;  /* 0x0000fe00ff5c7b82 */ /* 0x000e260000000a00 */
[----:B------:R-:W-:-:S05]  /*2190*/  ISETP.NE.AND.EX P0, PT, RZ, UR5, PT, P0 ;  /* 0x00000005ff007c0c */ /* 0x000fca000bf05300 */
[----:B------:R-:W1:Y:S08]  /*21a0*/  LDC.64 R86, c[0x0][0x408] ;  /* 0x00010200ff567b82 */ /* 0x000e700000000a00 */
[----:B------:R-:W-:Y:S01]  /*21b0*/  @P0 IADD3 R4, P1, R203, UR4, RZ ;  /* 0x00000004cb040c10 */ /* 0x000fe2000ff3e0ff */
[----:B------:R-:W-:-:S03]  /*21c0*/  ULDC UR4, c[0x0][0x2f4] ;  /* 0x0000bd0000047ab9 */ /* 0x000fc60000000800 */
[----:B------:R-:W-:Y:S01]  /*21d0*/  @P0 IADD3.X R5, R204, UR5, RZ, P1, !PT ;  /* 0x00000005cc050c10 */ /* 0x000fe20008ffe4ff */
[----:B------:R-:W-:-:S04]  /*21e0*/  ULDC UR5, c[0x0][0x320] ;  /* 0x0000c80000057ab9 */ /* 0x000fc80000000800 */
[----:B------:R2:W3:Y:S01]  /*21f0*/  @P0 LDG.E R100, desc[UR60][R4.64] ;  /* 0x0000003c04640981 */ /* 0x0004e2000c1e1900 */
[C---:B------:R-:W-:Y:S01]  /*2200*/  ISETP.GE.AND P1, PT, R163.reuse, UR4, PT ;  /* 0x00000004a3007c0c */ /* 0x040fe2000bf26270 */
[--C-:B0-----:R-:W-:Y:S01]  /*2210*/  IMAD.WIDE.U32 R94, R170, R92, R16.reuse ;  /* 0x0000005caa5e7225 */ /* 0x101fe200078e0010 */
[----:B------:R-:W-:Y:S01]  /*2220*/  ISETP.GE.AND P0, PT, R16, UR4, PT ;  /* 0x0000000410007c0c */ /* 0x000fe2000bf06270 */
[----:B------:R-:W0:Y:S01]  /*2230*/  S2R R197, SR_TID.X ;  /* 0x0000000000c57919 */ /* 0x000e220000002100 */
[----:B------:R-:W-:Y:S01]  /*2240*/  SEL R3, RZ, 0xffffffff, P1 ;  /* 0xffffffffff037807 */ /* 0x000fe20000800000 */
[----:B------:R-:W-:Y:S01]  /*2250*/  IMAD.MOV.U32 R126, RZ, RZ, 0x20 ;  /* 0x00000020ff7e7424 */ /* 0x000fe200078e00ff */
[----:B------:R-:W-:Y:S01]  /*2260*/  SEL R0, RZ, 0x1, P0 ;  /* 0x00000001ff007807 */ /* 0x000fe20000000000 */
[----:B-1----:R-:W-:Y:S01]  /*2270*/  IMAD.WIDE.U32 R88, R170, R86, R16 ;  /* 0x00000056aa587225 */ /* 0x002fe200078e0010 */
[----:B------:R-:W-:Y:S02]  /*2280*/  ISETP.GE.AND P0, PT, R163, UR5, PT ;  /* 0x00000005a3007c0c */ /* 0x000fe4000bf06270 */
[----:B------:R-:W-:Y:S01]  /*2290*/  ISETP.GE.AND P1, PT, R19, UR4, PT ;  /* 0x0000000413007c0c */ /* 0x000fe2000bf26270 */
[----:B------:R-:W-:Y:S01]  /*22a0*/  IMAD.SHL.U32 R3, R3, 0x2, RZ ;  /* 0x0000000203037824 */ /* 0x000fe200078e00ff */
[----:B--2---:R-:W-:Y:S01]  /*22b0*/  SEL R4, RZ, 0xffffffff, P0 ;  /* 0xffffffffff047807 */ /* 0x004fe20000000000 */
[----:B------:R-:W-:Y:S01]  /*22c0*/  IMAD.SHL.U32 R108, R86, 0x40, RZ ;  /* 0x00000040566c7824 */ /* 0x000fe200078e00ff */
[----:B------:R-:W-:Y:S01]  /*22d0*/  ISETP.GE.AND P0, PT, R164, UR4, PT ;  /* 0x00000004a4007c0c */ /* 0x000fe2000bf06270 */
[----:B------:R-:W-:Y:S01]  /*22e0*/  IMAD R129, R93, 0x60, RZ ;  /* 0x000000605d817824 */ /* 0x000fe200078e02ff */
[----:B------:R-:W-:Y:S01]  /*22f0*/  LOP3.LUT R0, R3, 0x2, R0, 0xe2, !PT ;  /* 0x0000000203007812 */ /* 0x000fe200078ee200 */
[----:B------:R-:W-:Y:S01]  /*2300*/  IMAD.SHL.U32 R7, R4, 0x2, RZ ;  /* 0x0000000204077824 */ /* 0x000fe200078e00ff */
[----:B------:R-:W1:Y:S01]  /*2310*/  LDC R3, c[0x0][0x3f4] ;  /* 0x0000fd00ff037b82 */ /* 0x000e620000000800 */
[----:B------:R-:W-:Y:S01]  /*2320*/  ISETP.GE.AND P2, PT, R16, UR5, PT ;  /* 0x0000000510007c0c */ /* 0x000fe2000bf46270 */
[----:B------:R-:W-:Y:S01]  /*2330*/  IMAD.SHL.U32 R106, R92, 0x40, RZ ;  /* 0x000000405c6a7824 */ /* 0x000fe200078e00ff */
[----:B------:R-:W-:Y:S01]  /*2340*/  SEL R5, RZ, 0x4, P0 ;  /* 0x00000004ff057807 */ /* 0x000fe20000000000 */
[----:B------:R-:W-:Y:S01]  /*2350*/  IMAD.IADD R128, R128, 0x1, R27 ;  /* 0x0000000180807824 */ /* 0x000fe200078e021b */
[----:B------:R-:W-:Y:S01]  /*2360*/  SEL R4, RZ, 0x8, P1 ;  /* 0x00000008ff047807 */ /* 0x000fe20000800000 */
[--C-:B------:R-:W-:Y:S01]  /*2370*/  IMAD R112, R206, 0x40, R170.reuse ;  /* 0x00000040ce707824 */ /* 0x100fe200078e02aa */
[----:B------:R-:W-:-:S02]  /*2380*/  SHF.R.S32.HI R9, RZ, 0x1f, R170 ;  /* 0x0000001fff097819 */ /* 0x000fc400000114aa */
[----:B------:R-:W-:Y:S02]  /*2390*/  SEL R6, RZ, 0x1, P2 ;  /* 0x00000001ff067807 */ /* 0x000fe40001000000 */
[----:B------:R-:W-:Y:S02]  /*23a0*/  ISETP.GE.AND P1, PT, R164, UR5, PT ;  /* 0x00000005a4007c0c */ /* 0x000fe4000bf26270 */
[----:B------:R-:W-:Y:S02]  /*23b0*/  ISETP.GE.AND P0, PT, R22, UR4, PT ;  /* 0x0000000416007c0c */ /* 0x000fe4000bf06270 */
[----:B------:R-:W-:Y:S01]  /*23c0*/  LOP3.LUT R0, R4, R0, R5, 0xfe, !PT ;  /* 0x0000000004007212 */ /* 0x000fe200078efe05 */
[----:B------:R-:W-:Y:S01]  /*23d0*/  IMAD R4, R9, R92, RZ ;  /* 0x0000005c09047224 */ /* 0x000fe200078e02ff */
[----:B------:R-:W-:Y:S01]  /*23e0*/  LOP3.LUT R6, R7, 0x2, R6, 0xe2, !PT ;  /* 0x0000000207067812 */ /* 0x000fe200078ee206 */
[----:B------:R-:W-:Y:S01]  /*23f0*/  IMAD R9, R9, R86, RZ ;  /* 0x0000005609097224 */ /* 0x000fe200078e02ff */
[----:B------:R-:W-:Y:S01]  /*2400*/  SHF.R.S32.HI R161, RZ, 0x1f, R160 ;  /* 0x0000001fffa17819 */ /* 0x000fe200000114a0 */
[----:B------:R-:W-:Y:S01]  /*2410*/  IMAD R11, R170, R93, R4 ;  /* 0x0000005daa0b7224 */ /* 0x000fe200078e0204 */
[----:B------:R-:W-:-:S02]  /*2420*/  SEL R5, RZ, 0x4, P1 ;  /* 0x00000004ff057807 */ /* 0x000fc40000800000 */
[----:B------:R-:W-:Y:S01]  /*2430*/  SEL R7, RZ, 0x10, P0 ;  /* 0x00000010ff077807 */ /* 0x000fe20000000000 */
[----:B------:R-:W-:Y:S01]  /*2440*/  IMAD.WIDE.U32 R96, R170, R92, R160 ;  /* 0x0000005caa607225 */ /* 0x000fe200078e00a0 */
[-C--:B-1----:R-:W-:Y:S02]  /*2450*/  ISETP.GE.AND P3, PT, R16, R3.reuse, PT ;  /* 0x000000031000720c */ /* 0x082fe40003f66270 */
[----:B------:R-:W-:Y:S01]  /*2460*/  ISETP.GE.AND P2, PT, R163, R3, PT ;  /* 0x00000003a300720c */ /* 0x000fe20003f46270 */
[----:B------:R-:W-:Y:S01]  /*2470*/  IMAD.IADD R97, R97, 0x1, R11 ;  /* 0x0000000161617824 */ /* 0x000fe200078e020b */
[----:B------:R-:W-:Y:S01]  /*2480*/  LOP3.LUT R6, R6, R5, RZ, 0xfc, !PT ;  /* 0x0000000506067212 */ /* 0x000fe200078efcff */
[----:B------:R-:W-:Y:S01]  /*2490*/  IMAD.IADD R95, R11, 0x1, R95 ;  /* 0x000000010b5f7824 */ /* 0x000fe200078e025f */
[----:B------:R-:W-:Y:S01]  /*24a0*/  SEL R5, R3, RZ, P3 ;  /* 0x000000ff03057207 */ /* 0x000fe20001800000 */
[----:B------:R-:W-:Y:S01]  /*24b0*/  IMAD R11, R170, R87, R9 ;  /* 0x00000057aa0b7224 */ /* 0x000fe200078e0209 */
[----:B------:R-:W-:Y:S01]  /*24c0*/  LOP3.LUT R7, R0, R7, RZ, 0xfc, !PT ;  /* 0x0000000700077212 */ /* 0x000fe200078efcff */
[----:B------:R-:W-:Y:S01]  /*24d0*/  IMAD.WIDE.U32 R90, R170, R86, R160 ;  /* 0x00000056aa5a7225 */ /* 0x000fe200078e00a0 */
[----:B------:R-:W-:-:S02]  /*24e0*/  ISETP.GE.AND P1, PT, R164, R3, PT ;  /* 0x00000003a400720c */ /* 0x000fc40003f26270 */
[C---:B------:R-:W-:Y:S01]  /*24f0*/  SEL R0, R3.reuse, RZ, P2 ;  /* 0x000000ff03007207 */ /* 0x040fe20001000000 */
[----:B------:R-:W-:Y:S01]  /*2500*/  IMAD.IADD R5, R16, 0x1, R5 ;  /* 0x0000000110057824 */ /* 0x000fe200078e0205 */
[----:B------:R-:W-:Y:S01]  /*2510*/  SEL R9, R3, RZ, P1 ;  /* 0x000000ff03097207 */ /* 0x000fe20000800000 */
[----:B------:R-:W-:Y:S01]  /*2520*/  IMAD.IADD R91, R91, 0x1, R11 ;  /* 0x000000015b5b7824 */ /* 0x000fe200078e020b */
[----:B------:R-:W-:Y:S01]  /*2530*/  SHF.R.U32.HI R21, RZ, 0x3, R177 ;  /* 0x00000003ff157819 */ /* 0x000fe200000116b1 */
[----:B------:R-:W-:Y:S01]  /*2540*/  IMAD.IADD R8, R163, 0x1, R0 ;  /* 0x00000001a3087824 */ /* 0x000fe200078e0200 */
[----:B------:R-:W-:Y:S01]  /*2550*/  SHF.R.S32.HI R0, RZ, 0x1f, R5 ;  /* 0x0000001fff007819 */ /* 0x000fe20000011405 */
[----:B------:R-:W-:Y:S01]  /*2560*/  IMAD.IADD R89, R11, 0x1, R89 ;  /* 0x000000010b597824 */ /* 0x000fe200078e0259 */
[----:B-----5:R-:W-:Y:S01]  /*2570*/  SHF.R.S32.HI R13, RZ, 0x1f, R140 ;  /* 0x0000001fff0d7819 */ /* 0x020fe2000001148c */
[----:B------:R-:W-:Y:S01]  /*2580*/  IMAD.IADD R11, R164, 0x1, R9 ;  /* 0x00000001a40b7824 */ /* 0x000fe200078e0209 */
[----:B------:R-:W-:Y:S01]  /*2590*/  SHF.R.S32.HI R9, RZ, 0x1f, R8 ;  /* 0x0000001fff097819 */ /* 0x000fe20000011408 */
[----:B------:R-:W-:Y:S01]  /*25a0*/  IMAD.SHL.U32 R124, R3, 0x2, RZ ;  /* 0x00000002037c7824 */ /* 0x000fe200078e00ff */
[-C--:B------:R-:W-:Y:S01]  /*25b0*/  LEA.HI R4, R0, R5.reuse, RZ, 0x3 ;  /* 0x0000000500047211 */ /* 0x080fe200078f18ff */
[----:B------:R-:W-:Y:S01]  /*25c0*/  IMAD.WIDE.U32 R90, R140, R86, R90 ;  /* 0x000000568c5a7225 */ /* 0x000fe200078e005a */
[----:B------:R-:W-:-:S02]  /*25d0*/  LEA.HI R0, R0, R5, RZ, 0x6 ;  /* 0x0000000500007211 */ /* 0x000fc400078f30ff */
[C---:B------:R-:W-:Y:S01]  /*25e0*/  LEA.HI R5, R9.reuse, R8, RZ, 0x6 ;  /* 0x0000000809057211 */ /* 0x040fe200078f30ff */
[C---:B------:R-:W-:Y:S01]  /*25f0*/  IMAD.WIDE.U32 R88, R140.reuse, R86, R88 ;  /* 0x000000568c587225 */ /* 0x040fe200078e0058 */
[----:B------:R-:W-:Y:S02]  /*2600*/  SHF.R.S32.HI R14, RZ, 0x1f, R11 ;  /* 0x0000001fff0e7819 */ /* 0x000fe4000001140b */
[----:B------:R-:W-:Y:S01]  /*2610*/  LEA.HI R12, R9, R8, RZ, 0x3 ;  /* 0x00000008090c7211 */ /* 0x000fe200078f18ff */
[CC--:B------:R-:W-:Y:S01]  /*2620*/  IMAD.WIDE.U32 R96, R140.reuse, R92.reuse, R96 ;  /* 0x0000005c8c607225 */ /* 0x0c0fe200078e0060 */
[----:B------:R-:W-:Y:S02]  /*2630*/  SHF.R.S32.HI R0, RZ, 0x6, R0 ;  /* 0x00000006ff007819 */ /* 0x000fe40000011400 */
[----:B------:R-:W-:Y:S01]  /*2640*/  SHF.R.S32.HI R8, RZ, 0x6, R5 ;  /* 0x00000006ff087819 */ /* 0x000fe20000011405 */
[----:B------:R-:W-:Y:S01]  /*2650*/  IMAD.WIDE.U32 R94, R140, R92, R94 ;  /* 0x0000005c8c5e7225 */ /* 0x000fe200078e005e */
[----:B------:R-:W-:-:S02]  /*2660*/  LOP3.LUT R10, R177, 0x38, R4, 0xf8, !PT ;  /* 0x00000038b10a7812 */ /* 0x000fc400078ef804 */
[C---:B------:R-:W-:Y:S01]  /*2670*/  LOP3.LUT R5, R181.reuse, 0x38, R4, 0xf8, !PT ;  /* 0x00000038b5057812 */ /* 0x040fe200078ef804 */
[--C-:B------:R-:W-:Y:S01]  /*2680*/  IMAD R139, R0, 0x1800, R183.reuse ;  /* 0x00001800008b7824 */ /* 0x100fe200078e02b7 */
[-C--:B------:R-:W-:Y:S01]  /*2690*/  LEA.HI R20, R14, R11.reuse, RZ, 0x3 ;  /* 0x0000000b0e147211 */ /* 0x080fe200078f18ff */
[--C-:B------:R-:W-:Y:S01]  /*26a0*/  IMAD R137, R0, 0x1800, R184.reuse ;  /* 0x0000180000897824 */ /* 0x100fe200078e02b8 */
[----:B------:R-:W-:Y:S01]  /*26b0*/  LEA.HI R11, R14, R11, RZ, 0x6 ;  /* 0x0000000b0e0b7211 */ /* 0x000fe200078f30ff */
[----:B------:R-:W-:Y:S01]  /*26c0*/  IMAD R138, R8, 0x1800, R183 ;  /* 0x00001800088a7824 */ /* 0x000fe200078e02b7 */
[----:B------:R-:W-:Y:S01]  /*26d0*/  LOP3.LUT R10, R10, R21, RZ, 0x3c, !PT ;  /* 0x000000150a0a7212 */ /* 0x000fe200078e3cff */
[----:B------:R-:W-:Y:S01]  /*26e0*/  IMAD R134, R8, 0x1800, R184 ;  /* 0x0000180008867824 */ /* 0x000fe200078e02b8 */
[----:B------:R-:W-:Y:S02]  /*26f0*/  LOP3.LUT R9, R181, 0x38, R12, 0xf8, !PT ;  /* 0x00000038b5097812 */ /* 0x000fe400078ef80c */
[----:B------:R-:W-:Y:S01]  /*2700*/  LOP3.LUT R0, R5, R182, RZ, 0x3c, !PT ;  /* 0x000000b605007212 */ /* 0x000fe200078e3cff */
[----:B------:R-:W-:Y:S01]  /*2710*/  IMAD.IADD R137, R137, 0x1, R10 ;  /* 0x0000000189897824 */ /* 0x000fe200078e020a */
[----:B------:R-:W-:-:S02]  /*2720*/  SHF.R.S32.HI R11, RZ, 0x6, R11 ;  /* 0x00000006ff0b7819 */ /* 0x000fc4000001140b */
[----:B------:R-:W-:Y:S01]  /*2730*/  LOP3.LUT R5, R181, 0x38, R20, 0xf8, !PT ;  /* 0x00000038b5057812 */ /* 0x000fe200078ef814 */
[----:B------:R-:W-:Y:S01]  /*2740*/  IMAD.IADD R139, R139, 0x1, R0 ;  /* 0x000000018b8b7824 */ /* 0x000fe200078e0200 */
[-C--:B------:R-:W-:Y:S01]  /*2750*/  LOP3.LUT R9, R9, R182.reuse, RZ, 0x3c, !PT ;  /* 0x000000b609097212 */ /* 0x080fe200078e3cff */
[----:B------:R-:W-:Y:S01]  /*2760*/  IMAD R136, R11, 0x1800, R183 ;  /* 0x000018000b887824 */ /* 0x000fe200078e02b7 */
[----:B------:R-:W-:Y:S01]  /*2770*/  LOP3.LUT R10, R177, 0x38, R20, 0xf8, !PT ;  /* 0x00000038b10a7812 */ /* 0x000fe200078ef814 */
[----:B------:R-:W-:Y:S01]  /*2780*/  IMAD R132, R11, 0x1800, R184 ;  /* 0x000018000b847824 */ /* 0x000fe200078e02b8 */
[----:B------:R-:W-:Y:S01]  /*2790*/  LOP3.LUT R0, R177, 0x38, R12, 0xf8, !PT ;  /* 0x00000038b1007812 */ /* 0x000fe200078ef80c */
[----:B------:R-:W-:Y:S01]  /*27a0*/  IMAD.IADD R138, R138, 0x1, R9 ;  /* 0x000000018a8a7824 */ /* 0x000fe200078e0209 */
[----:B------:R-:W-:Y:S02]  /*27b0*/  LOP3.LUT R5, R5, R182, RZ, 0x3c, !PT ;  /* 0x000000b605057212 */ /* 0x000fe400078e3cff */
[----:B------:R-:W-:-:S02]  /*27c0*/  LOP3.LUT R11, R10, R21, RZ, 0x3c, !PT ;  /* 0x000000150a0b7212 */ /* 0x000fc400078e3cff */
[----:B------:R-:W-:Y:S01]  /*27d0*/  LOP3.LUT R9, R0, R21, RZ, 0x3c, !PT ;  /* 0x0000001500097212 */ /* 0x000fe200078e3cff */
[----:B------:R-:W-:Y:S01]  /*27e0*/  IMAD R0, R13, R92, RZ ;  /* 0x0000005c0d007224 */ /* 0x000fe200078e02ff */
[----:B------:R-:W-:Y:S01]  /*27f0*/  ISETP.GE.AND P4, PT, R19, UR5, PT ;  /* 0x0000000513007c0c */ /* 0x000fe2000bf86270 */
[----:B------:R-:W-:Y:S01]  /*2800*/  IMAD.IADD R136, R136, 0x1, R5 ;  /* 0x0000000188887824 */ /* 0x000fe200078e0205 */
[----:B------:R-:W-:Y:S01]  /*2810*/  LOP3.LUT R5, R181, 0x18, R16, 0xf8, !PT ;  /* 0x00000018b5057812 */ /* 0x000fe200078ef810 */
[----:B------:R-:W-:Y:S01]  /*2820*/  IMAD.IADD R132, R132, 0x1, R11 ;  /* 0x0000000184847824 */ /* 0x000fe200078e020b */
[----:B------:R-:W-:Y:S01]  /*2830*/  ISETP.GE.AND P0, PT, R23, UR4, PT ;  /* 0x0000000417007c0c */ /* 0x000fe2000bf06270 */
[----:B------:R-:W-:Y:S01]  /*2840*/  IMAD R13, R13, R86, RZ ;  /* 0x000000560d0d7224 */ /* 0x000fe200078e02ff */
[----:B------:R-:W-:Y:S01]  /*2850*/  SEL R3, RZ, 0x8, P4 ;  /* 0x00000008ff037807 */ /* 0x000fe20002000000 */
[----:B------:R-:W-:Y:S01]  /*2860*/  IMAD R11, R140, R93, R0 ;  /* 0x0000005d8c0b7224 */ /* 0x000fe200078e0200 */
[----:B------:R-:W-:Y:S01]  /*2870*/  LOP3.LUT P5, RZ, R226, 0x4, RZ, 0xc0, !PT ;  /* 0x00000004e2ff7812 */ /* 0x000fe200078ac0ff */
[----:B------:R-:W-:Y:S01]  /*2880*/  IMAD.IADD R134, R134, 0x1, R9 ;  /* 0x0000000186867824 */ /* 0x000fe200078e0209 */
[----:B------:R-:W-:Y:S01]  /*2890*/  LOP3.LUT R0, R5, R182, RZ, 0x3c, !PT ;  /* 0x000000b605007212 */ /* 0x000fe200078e3cff */
[----:B------:R-:W-:Y:S01]  /*28a0*/  IMAD R9, R87, 0x60, RZ ;  /* 0x0000006057097824 */ /* 0x000fe200078e02ff */
[----:B------:R-:W-:Y:S01]  /*28b0*/  SEL R8, RZ, 0x20, P0 ;  /* 0x00000020ff087807 */ /* 0x000fe20000000000 */
[----:B------:R-:W-:Y:S01]  /*28c0*/  IMAD R13, R140, R87, R13 ;  /* 0x000000578c0d7224 */ /* 0x000fe200078e020d */
[C---:B------:R-:W-:Y:S01]  /*28d0*/  SHF.L.U64.HI R107, R86.reuse, 0x6, R87 ;  /* 0x00000006566b7819 */ /* 0x040fe20000010257 */
[----:B------:R-:W-:Y:S01]  /*28e0*/  IMAD.WIDE.U32 R86, R86, 0x60, RZ ;  /* 0x0000006056567825 */ /* 0x000fe200078e00ff */
[----:B------:R-:W-:-:S02]  /*28f0*/  SHF.L.U64.HI R105, R92, 0x6, R93 ;  /* 0x000000065c697819 */ /* 0x000fc4000001025d */
[----:B------:R-:W-:Y:S01]  /*2900*/  LOP3.LUT R10, R6, R3, RZ, 0xfc, !PT ;  /* 0x00000003060a7212 */ /* 0x000fe200078efcff */
[----:B------:R-:W-:Y:S01]  /*2910*/  IMAD.WIDE.U32 R92, R92, 0x60, RZ ;  /* 0x000000605c5c7825 */ /* 0x000fe200078e00ff */
[----:B------:R-:W-:Y:S02]  /*2920*/  SEL R126, R126, 0xffffffe0, !P5 ;  /* 0xffffffe07e7e7807 */ /* 0x000fe40006800000 */
[----:B------:R-:W-:Y:S01]  /*2930*/  LOP3.LUT R3, R6, 0x1, RZ, 0xc0, !PT ;  /* 0x0000000106037812 */ /* 0x000fe200078ec0ff */
[----:B------:R-:W-:Y:S01]  /*2940*/  IMAD.IADD R0, R183, 0x1, R0 ;  /* 0x00000001b7007824 */ /* 0x000fe200078e0200 */
[----:B------:R-:W-:Y:S01]  /*2950*/  SHF.R.S32.HI R115, RZ, 0x3, R4 ;  /* 0x00000003ff737819 */ /* 0x000fe20000011404 */
[----:B------:R-:W-:Y:S01]  /*2960*/  IMAD.IADD R130, R87, 0x1, R9 ;  /* 0x0000000157827824 */ /* 0x000fe200078e0209 */
[----:B------:R-:W-:Y:S01]  /*2970*/  LOP3.LUT R26, R7, R8, RZ, 0xfc, !PT ;  /* 0x00000008071a7212 */ /* 0x000fe200078efcff */
[----:B------:R-:W-:Y:S01]  /*2980*/  IMAD.IADD R131, R126, 0x1, R0 ;  /* 0x000000017e837824 */ /* 0x000fe200078e0200 */
[----:B------:R-:W-:Y:S01]  /*2990*/  LOP3.LUT R4, R4, 0xfffffff8, RZ, 0xc0, !PT ;  /* 0xfffffff804047812 */ /* 0x000fe200078ec0ff */
[----:B------:R-:W-:Y:S01]  /*29a0*/  IMAD.IADD R104, R97, 0x1, R11 ;  /* 0x0000000161687824 */ /* 0x000fe200078e020b */
[----:B------:R-:W-:Y:S01]  /*29b0*/  LOP3.LUT R5, R12, 0xfffffff8, RZ, 0xc0, !PT ;  /* 0xfffffff80c057812 */ /* 0x000fe200078ec0ff */
[----:B------:R-:W-:Y:S01]  /*29c0*/  IMAD.IADD R102, R11, 0x1, R95 ;  /* 0x000000010b667824 */ /* 0x000fe200078e025f */
[----:B------:R-:W-:Y:S01]  /*29d0*/  LOP3.LUT R6, R20, 0xfffffff8, RZ, 0xc0, !PT ;  /* 0xfffffff814067812 */ /* 0x000fe200078ec0ff */
[----:B------:R-:W-:Y:S01]  /*29e0*/  IMAD.IADD R103, R91, 0x1, R13 ;  /* 0x000000015b677824 */ /* 0x000fe200078e020d */
[----:B------:R-:W-:Y:S01]  /*29f0*/  SHF.R.S32.HI R113, RZ, 0x3, R20 ;  /* 0x00000003ff717819 */ /* 0x000fe20000011414 */
[----:B------:R-:W-:Y:S01]  /*2a00*/  IMAD.IADD R101, R13, 0x1, R89 ;  /* 0x000000010d657824 */ /* 0x000fe200078e0259 */
[----:B------:R-:W-:-:S02]  /*2a10*/  LOP3.LUT R8, R10, 0x2, RZ, 0xc0, !PT ;  /* 0x000000020a087812 */ /* 0x000fc400078ec0ff */
[----:B------:R-:W-:Y:S02]  /*2a20*/  LOP3.LUT R9, R10, 0x4, RZ, 0xc0, !PT ;  /* 0x000000040a097812 */ /* 0x000fe400078ec0ff */
[C---:B------:R-:W-:Y:S02]  /*2a30*/  LOP3.LUT R20, R26.reuse, 0x2, RZ, 0xc0, !PT ;  /* 0x000000021a147812 */ /* 0x040fe400078ec0ff */
[C---:B------:R-:W-:Y:S02]  /*2a40*/  LOP3.LUT R21, R26.reuse, 0x4, RZ, 0xc0, !PT ;  /* 0x000000041a157812 */ /* 0x040fe400078ec0ff */
[C---:B------:R-:W-:Y:S02]  /*2a50*/  LOP3.LUT R99, R26.reuse, 0x8, RZ, 0xc0, !PT ;  /* 0x000000081a637812 */ /* 0x040fe400078ec0ff */
[----:B------:R-:W-:Y:S02]  /*2a60*/  LOP3.LUT R98, R26, 0x10, RZ, 0xc0, !PT ;  /* 0x000000101a627812 */ /* 0x000fe400078ec0ff */
[----:B0-----:R-:W-:-:S02]  /*2a70*/  LEA.HI R197, R197, 0x8, RZ, 0x19 ;  /* 0x00000008c5c57811 */ /* 0x001fc400078fc8ff */
[----:B------:R-:W-:Y:S02]  /*2a80*/  IADD3 R129, R93, R129, RZ ;  /* 0x000000815d817210 */ /* 0x000fe40007ffe0ff */
[----:B------:R-:W-:Y:S02]  /*2a90*/  SHF.R.S32.HI R114, RZ, 0x3, R12 ;  /* 0x00000003ff727819 */ /* 0x000fe4000001140c */
[----:B------:R-:W-:Y:S02]  /*2aa0*/  LOP3.LUT R7, R7, 0x1, RZ, 0xc0, !PT ;  /* 0x0000000107077812 */ /* 0x000fe400078ec0ff */
[----:B------:R-:W-:Y:S02]  /*2ab0*/  LOP3.LUT R10, R10, 0x8, RZ, 0xc0, !PT ;  /* 0x000000080a0a7812 */ /* 0x000fe400078ec0ff */
[----:B------:R-:W-:Y:S02]  /*2ac0*/  SHF.R.S32.HI R111, RZ, 0x1f, R4 ;  /* 0x0000001fff6f7819 */ /* 0x000fe40000011404 */
[----:B------:R-:W-:-:S02]  /*2ad0*/  SHF.R.S32.HI R110, RZ, 0x1f, R5 ;  /* 0x0000001fff6e7819 */ /* 0x000fc40000011405 */
[----:B------:R-:W-:Y:S02]  /*2ae0*/  SHF.R.S32.HI R109, RZ, 0x1f, R6 ;  /* 0x0000001fff6d7819 */ /* 0x000fe40000011406 */
[----:B------:R-:W-:Y:S02]  /*2af0*/  LOP3.LUT R26, R26, 0x20, RZ, 0xc0, !PT ;  /* 0x000000201a1a7812 */ /* 0x000fe400078ec0ff */
[----:B---3--:R-:W-:-:S07]  /*2b00*/  SHF.R.S32.HI R127, RZ, 0x1f, R100 ;  /* 0x0000001fff7f7819 */ /* 0x008fce0000011464 */
.L_x_2769:
        /* <DEDUP_REMOVED lines=124> */
.L_x_2668:
[----:B------:R-:W-:Y:S05]  /*32d0*/  BSYNC B1 ;  /* 0x0000000000017941 */ /* 0x000fea0003800000 */
.L_x_2667:
        /* <DEDUP_REMOVED lines=55> */
.L_x_2670:
[----:B------:R-:W-:Y:S05]  /*3650*/  BSYNC B1 ;  /* 0x0000000000017941 */ /* 0x000fea0003800000 */
.L_x_2669:
[----:B------:R-:W2:Y:S01]  /*3660*/  LDL R11, [R1+0x30] ;  /* 0x00003000010b7983 */ /* 0x000ea20000100800 */
[----:B0----5:R-:W-:Y:S02]  /*3670*/  IMAD.MOV.U32 R12, RZ, RZ, R54 ;  /* 0x000000ffff0c7224 */ /* 0x021fe400078e0036 */
[----:B------:R-:W-:Y:S02]  /*3680*/  IMAD.MOV.U32 R14, RZ, RZ, R58 ;  /* 0x000000ffff0e7224 */ /* 0x000fe400078e003a */
[----:B------:R-:W-:-:S05]  /*3690*/  IMAD.MOV.U32 R13, RZ, RZ, R59 ;  /* 0x000000ffff0d7224 */ /* 0x000fca00078e003b */
[----:B------:R-:W-:Y:S01]  /*36a0*/  PRMT R156, R13, 0x5410, R14 ;  /* 0x000054100d9c7816 */ /* 0x000fe2000000000e */
[----:B------:R-:W-:Y:S02]  /*36b0*/  IMAD.MOV.U32 R13, RZ, RZ, R70 ;  /* 0x000000ffff0d7224 */ /* 0x000fe400078e0046 */
[----:B------:R-:W-:-:S03]  /*36c0*/  IMAD.MOV.U32 R14, RZ, RZ, R71 ;  /* 0x000000ffff0e7224 */ /* 0x000fc600078e0047 */
[----:B------:R-:W-:Y:S02]  /*36d0*/  PRMT R193, R193, 0x5410, R13 ;  /* 0x00005410c1c17816 */ /* 0x000fe4000000000d */
        /* <DEDUP_REMOVED lines=10> */
[----:B------:R-:W-:Y:S02]  /*3780*/  UISETP.NE.AND UP0, UPT, UR4, 0x3, UPT ;  /* 0x000000030400788c */ /* 0x000fe4000bf05270 */
[----:B------:R-:W-:Y:S01]  /*3790*/  PRMT R185, R185, 0x5410, R12 ;  /* 0x00005410b9b97816 */ /* 0x000fe2000000000c */
[----:B------:R-:W-:Y:S01]  /*37a0*/  IMAD.MOV.U32 R12, RZ, RZ, R75 ;  /* 0x000000ffff0c7224 */ /* 0x000fe200078e004b */
[----:B------:R-:W-:Y:S01]  /*37b0*/  PRMT R159, R159, 0x5410, R11 ;  /* 0x000054109f9f7816 */ /* 0x000fe2000000000b */
[----:B------:R-:W-:Y:S01]  /*37c0*/  IMAD.MOV.U32 R11, RZ, RZ, R74 ;  /* 0x000000ffff0b7224 */ /* 0x000fe200078e004a */
[----:B------:R-:W-:-:S02]  /*37d0*/  PLOP3.LUT P0, PT, PT, PT, UP0, 0x80, 0x0 ;  /* 0x000000000000781c */ /* 0x000fc40003f0f008 */
        /* <DEDUP_REMOVED lines=65> */
.L_x_2671:
[----:B------:R-:W-:Y:S01]  /*3bf0*/  IMAD R84, R18, 0x8, R2 ;  /* 0x0000000812547824 */ /* 0x000fe200078e0202 */
[----:B------:R-:W-:Y:S01]  /*3c00*/  SHF.L.U32 R85, R171, 0x1f, RZ ;  /* 0x0000001fab557819 */ /* 0x000fe200000006ff */
[----:B------:R-:W-:Y:S03]  /*3c10*/  BSSY B1, `(.L_x_2672) ;  /* 0x0000003000017945 */ /* 0x000fe60003800000 */
[----:B------:R-:W0:Y:S02]  /*3c20*/  SYNCS.PHASECHK.TRANS64.TRYWAIT P6, [R84+URZ+0x2a890], R85 ;  /* 0x02a89055540075a7 */ /* 0x000e2400080c017f */
[----:B0-----:R-:W-:Y:S05]  /*3c30*/  @!P6 BRA `(.L_x_2673) ;  /* 0x000002280048e947 */ /* 0x001fea0003800000 */
.L_x_3023:
[----:B------:R-:W-:Y:S05]  /*3c40*/  BSYNC B1 ;  /* 0x0000000000017941 */ /* 0x000fea0003800000 */
.L_x_2672:
[----:B------:R-:W-:-:S03]  /*3c50*/  UMOV UR4, 0xffffffff ;  /* 0xffffffff00047882 */ /* 0x000fc60000000000 */
[----:B------:R-:W-:Y:S05]  /*3c60*/  BRA.DIV UR4, `(.L_x_2674) ;  /* 0x0000022a04507947 */ /* 0x000fea000b800000 */
[----:B------:R1:W2:Y:S04]  /*3c70*/  SHFL.IDX PT, R78, R118, RZ, 0x1c1f ;  /* 0x001c1fff764e7589 */ /* 0x0002a800000e0000 */
[----:B------:R1:W3:Y:S02]  /*3c80*/  SHFL.IDX PT, R11, R119, RZ, 0x1c1f ;  /* 0x001c1fff770b7589 */ /* 0x0002e400000e0000 */
.L_x_3027:
        /* <DEDUP_REMOVED lines=16> */
[----:B------:R-:W-:Y:S01]  /*3d90*/  PRMT R74, R143, 0x5432, R74 ;  /* 0x000054328f4a7816 */ /* 0x000fe2000000004a */
[C---:B0-----:R-:W-:Y:S01]  /*3da0*/  IMAD.U32 R143, R13.reuse, 0x10000, RZ ;  /* 0x000100000d8f7824 */ /* 0x041fe200078e00ff */
[----:B------:R-:W-:Y:S02]  /*3db0*/  LOP3.LUT R145, R13, 0xffff0000, RZ, 0xc0, !PT ;  /* 0xffff00000d917812 */ /* 0x000fe400078ec0ff */
[C---:B------:R-:W-:Y:S01]  /*3dc0*/  LOP3.LUT R144, R77.reuse, 0xffff0000, RZ, 0xc0, !PT ;  /* 0xffff00004d907812 */ /* 0x040fe200078ec0ff */
[----:B------:R-:W-:Y:S01]  /*3dd0*/  IMAD.U32 R77, R77, 0x10000, RZ ;  /* 0x000100004d4d7824 */ /* 0x000fe200078e00ff */
[C---:B------:R-:W-:Y:S01]  /*3de0*/  LOP3.LUT R13, R74.reuse, 0xffff0000, RZ, 0xc0, !PT ;  /* 0xffff00004a0d7812 */ /* 0x040fe200078ec0ff */
[----:B------:R-:W-:Y:S02]  /*3df0*/  IMAD.U32 R74, R74, 0x10000, RZ ;  /* 0x000100004a4a7824 */ /* 0x000fe400078e00ff */
[----:B------:R-:W-:-:S04]  /*3e00*/  FMUL.FTZ R76, R145, R144 ;  /* 0x00000090914c7220 */ /* 0x000fc80000410000 */
        /* <DEDUP_REMOVED lines=32> */
.L_x_2680:
[----:B------:R-:W-:Y:S05]  /*4010*/  BSYNC B3 ;  /* 0x0000000000037941 */ /* 0x000fea0003800000 */
.L_x_2679:
[----:B---3--:R-:W-:-:S04]  /*4020*/  LEA R74, P4, R16, R11, 0x1 ;  /* 0x0000000b104a7211 */ /* 0x008fc800078808ff */
[----:B--2---:R-:W-:-:S05]  /*4030*/  LEA.HI.X R75, R16, R78, R17, 0x1, P4 ;  /* 0x0000004e104b7211 */ /* 0x004fca00020f0c11 */
[----:B0-----:R4:W-:Y:S04]  /*4040*/  ST.E.128 desc[UR60][R74.64], R12 ;  /* 0x0000000c4a007985 */ /* 0x0019e8000c101d3c */
.L_x_2678:
[----:B------:R-:W-:Y:S05]  /*4050*/  BSYNC B2 ;  /* 0x0000000000027941 */ /* 0x000fea0003800000 */
.L_x_2677:
        /* <DEDUP_REMOVED lines=52> */
[----:B------:R-:W-:Y:S01]  /*43a0*/  IMAD.MOV.U32 R14, RZ, RZ, R76 ;  /* 0x000000ffff0e7224 */ /* 0x000fe200078e004c */
[----:B------:R-:W-:-:S07]  /*43b0*/  MOV R12, R71 ;  /* 0x00000047000c7202 */ /* 0x000fce0000000f00 */
.L_x_2684:
[----:B------:R-:W-:Y:S05]  /*43c0*/  BSYNC B3 ;  /* 0x0000000000037941 */ /* 0x000fea0003800000 */
.L_x_2683:
[----:B------:R-:W-:Y:S02]  /*43d0*/  IMAD.SHL.U32 R72, R166, 0x8, RZ ;  /* 0x00000008a6487824 */ /* 0x000fe400078e00ff */
[----:B---3--:R-:W-:Y:S02]  /*43e0*/  IMAD.MOV.U32 R70, RZ, RZ, R11 ;  /* 0x000000ffff467224 */ /* 0x008fe400078e000b */
[----:B--2---:R-:W-:Y:S02]  /*43f0*/  IMAD.MOV.U32 R71, RZ, RZ, R78 ;  /* 0x000000ffff477224 */ /* 0x004fe400078e004e */
[----:B------:R-:W-:-:S05]  /*4400*/  IMAD.WIDE R70, R72, 0x2, R70 ;  /* 0x0000000248467825 */ /* 0x000fca00078e0246 */
[----:B0-----:R0:W-:Y:S02]  /*4410*/  ST.E.128 desc[UR60][R70.64], R12 ;  /* 0x0000000c46007985 */ /* 0x0011e4000c101d3c */
.L_x_2682:
[----:B------:R-:W-:Y:S05]  /*4420*/  BSYNC B2 ;  /* 0x0000000000027941 */ /* 0x000fea0003800000 */
.L_x_2681:
        /* <DEDUP_REMOVED lines=18> */
[C---:B------:R-:W-:Y:S01]  /*4550*/  LOP3.LUT R13, R66.reuse, 0xffff0000, RZ, 0xc0, !PT ;  /* 0xffff0000420d7812 */ /* 0x040fe200078ec0ff */
        /* <DEDUP_REMOVED lines=35> */
.L_x_2688:
[----:B------:R-:W-:Y:S05]  /*4790*/  BSYNC B3 ;  /* 0x0000000000037941 */ /* 0x000fea0003800000 */
.L_x_2687:
[----:B------:R-:W-:Y:S02]  /*47a0*/  IMAD.SHL.U32 R68, R167, 0x8, RZ ;  /* 0x00000008a7447824 */ /* 0x000fe400078e00ff */
[----:B---3--:R-:W-:Y:S02]  /*47b0*/  IMAD.MOV.U32 R66, RZ, RZ, R11 ;  /* 0x000000ffff427224 */ /* 0x008fe400078e000b */
[----:B--2---:R-:W-:Y:S02]  /*47c0*/  IMAD.MOV.U32 R67, RZ, RZ, R78 ;  /* 0x000000ffff437224 */ /* 0x004fe400078e004e */
[----:B------:R-:W-:-:S05]  /*47d0*/  IMAD.WIDE R66, R68, 0x2, R66 ;  /* 0x0000000244427825 */ /* 0x000fca00078e0242 */
[----:B----4-:R0:W-:Y:S02]  /*47e0*/  ST.E.128 desc[UR60][R66.64], R12 ;  /* 0x0000000c42007985 */ /* 0x0101e4000c101d3c */
.L_x_2686:
[----:B------:R-:W-:Y:S05]  /*47f0*/  BSYNC B2 ;  /* 0x0000000000027941 */ /* 0x000fea0003800000 */
.L_x_2685:
        /* <DEDUP_REMOVED lines=54> */
.L_x_2692:
[----:B------:R-:W-:Y:S05]  /*4b60*/  BSYNC B3 ;  /* 0x0000000000037941 */ /* 0x000fea0003800000 */
.L_x_2691:
[----:B---3--:R-:W-:-:S04]  /*4b70*/  LEA R62, P4, R19, R11, 0x1 ;  /* 0x0000000b133e7211 */ /* 0x008fc800078808ff */
[----:B--2---:R-:W-:-:S05]  /*4b80*/  LEA.HI.X R63, R19, R78, R169, 0x1, P4 ;  /* 0x0000004e133f7211 */ /* 0x004fca00020f0ca9 */
[----:B----4-:R0:W-:Y:S04]  /*4b90*/  ST.E.128 desc[UR60][R62.64], R12 ;  /* 0x0000000c3e007985 */ /* 0x0101e8000c101d3c */
.L_x_2690:
[----:B------:R-:W-:Y:S05]  /*4ba0*/  BSYNC B2 ;  /* 0x0000000000027941 */ /* 0x000fea0003800000 */
.L_x_2689:
        /* <DEDUP_REMOVED lines=13> */
[----:B------:R-:W-:Y:S02]  /*4c80*/  PRMT R155, R155, 0x5410, R60 ;  /* 0x000054109b9b7816 */ /* 0x000fe4000000003c */
[C---:B----4-:R-:W-:Y:S01]  /*4c90*/  LOP3.LUT R63, R13.reuse, 0xffff0000, RZ, 0xc0, !PT ;  /* 0xffff00000d3f7812 */ /* 0x050fe200078ec0ff */
[----:B------:R-:W-:Y:S01]  /*4ca0*/  IMAD.U32 R13, R13, 0x10000, RZ ;  /* 0x000100000d0d7824 */ /* 0x000fe200078e00ff */
[C---:B------:R-:W-:Y:S01]  /*4cb0*/  LOP3.LUT R61, R59.reuse, 0xffff0000, RZ, 0xc0, !PT ;  /* 0xffff00003b3d7812 */ /* 0x040fe200078ec0ff */
[----:B------:R-:W-:Y:S01]  /*4cc0*/  IMAD.U32 R59, R59, 0x10000, RZ ;  /* 0x000100003b3b7824 */ /* 0x000fe200078e00ff */
[C---:B------:R-:W-:Y:S01]  /*4cd0*/  LOP3.LUT R60, R58.reuse, 0xffff0000, RZ, 0xc0, !PT ;  /* 0xffff00003a3c7812 */ /* 0x040fe200078ec0ff */
[----:B------:R-:W-:Y:S01]  /*4ce0*/  IMAD.U32 R58, R58, 0x10000, RZ ;  /* 0x000100003a3a7824 */ /* 0x000fe200078e00ff */
[----:B------:R-:W-:Y:S01]  /*4cf0*/  PRMT R62, R156, 0x5410, R62 ;  /* 0x000054109c3e7816 */ /* 0x000fe2000000003e */
[C---:B------:R-:W-:Y:S02]  /*4d00*/  FMUL.FTZ R64, R63.reuse, R61 ;  /* 0x0000003d3f407220 */ /* 0x040fe40000410000 */
[----:B------:R-:W-:-:S02]  /*4d10*/  FMUL.FTZ R63, R63, R60 ;  /* 0x0000003c3f3f7220 */ /* 0x000fc40000410000 */
[C---:B------:R-:W-:Y:S01]  /*4d20*/  FFMA.FTZ R60, R13.reuse, R60, -R64 ;  /* 0x0000003c0d3c7223 */ /* 0x040fe20000010840 */
[----:B------:R-:W-:Y:S02]  /*4d30*/  IMAD.U32 R64, R62, 0x10000, RZ ;  /* 0x000100003e407824 */ /* 0x000fe400078e00ff */
[----:B------:R-:W-:Y:S01]  /*4d40*/  FFMA.FTZ R13, R13, R61, R63 ;  /* 0x0000003d0d0d7223 */ /* 0x000fe2000001003f */
[C---:B------:R-:W-:Y:S01]  /*4d50*/  LOP3.LUT R63, R14.reuse, 0xffff0000, RZ, 0xc0, !PT ;  /* 0xffff00000e3f7812 */ /* 0x040fe200078ec0ff */
[C---:B------:R-:W-:Y:S01]  /*4d60*/  IMAD.U32 R61, R155.reuse, 0x10000, RZ ;  /* 0x000100009b3d7824 */ /* 0x040fe200078e00ff */
[----:B------:R-:W-:Y:S01]  /*4d70*/  LOP3.LUT R155, R155, 0xffff0000, RZ, 0xc0, !PT ;  /* 0xffff00009b9b7812 */ /* 0x000fe200078ec0ff */
[----:B------:R-:W-:Y:S01]  /*4d80*/  IMAD.U32 R14, R14, 0x10000, RZ ;  /* 0x000100000e0e7824 */ /* 0x000fe200078e00ff */
[----:B------:R-:W-:Y:S01]  /*4d90*/  LOP3.LUT R62, R62, 0xffff0000, RZ, 0xc0, !PT ;  /* 0xffff00003e3e7812 */ /* 0x000fe200078ec0ff */
[C---:B------:R-:W-:Y:S01]  /*4da0*/  FMUL.FTZ R65, R63.reuse, R61 ;  /* 0x0000003d3f417220 */ /* 0x040fe20000410000 */
[----:B------:R-:W-:Y:S01]  /*4db0*/  FMUL.FTZ R63, R63, R64 ;  /* 0x000000403f3f7220 */ /* 0x000fe20000410000 */
[----:B------:R-:W-:-:S02]  /*4dc0*/  F2FP.BF16.F32.PACK_AB R13, R13, R60 ;  /* 0x0000003c0d0d723e */ /* 0x000fc400000010ff */
        /* <DEDUP_REMOVED lines=20> */
.L_x_2696:
[----:B------:R-:W-:Y:S05]  /*4f10*/  BSYNC B3 ;  /* 0x0000000000037941 */ /* 0x000fea0003800000 */
.L_x_2695:
[----:B---3--:R-:W-:-:S04]  /*4f20*/  LEA R58, P4, R22, R11, 0x1 ;  /* 0x0000000b163a7211 */ /* 0x008fc800078808ff */
[----:B--2---:R-:W-:-:S05]  /*4f30*/  LEA.HI.X R59, R22, R78, R180, 0x1, P4 ;  /* 0x0000004e163b7211 */ /* 0x004fca00020f0cb4 */
[----:B----4-:R0:W-:Y:S04]  /*4f40*/  ST.E.128 desc[UR60][R58.64], R12 ;  /* 0x0000000c3a007985 */ /* 0x0101e8000c101d3c */
.L_x_2694:
[----:B------:R-:W-:Y:S05]  /*4f50*/  BSYNC B2 ;  /* 0x0000000000027941 */ /* 0x000fea0003800000 */
.L_x_2693:
[----:B------:R-:W-:-:S13]  /*4f60*/  ISETP.NE.AND P4, PT, R26, RZ, PT ;  /* 0x000000ff1a00720c */ /* 0x000fda0003f85270 */
[----:B------:R-:W-:Y:S05]  /*4f70*/  @!P4 BRA `(.L_x_2676) ;  /* 0x0000000000dcc947 */ /* 0x000fea0003800000 */
[----:B0---4-:R0:W4:Y:S01]  /*4f80*/  LDS.128 R12, [R28+0x6000] ;  /* 0x006000001c0c7984 */ /* 0x0111220000000c00 */
[----:B------:R-:W-:Y:S01]  /*4f90*/  ISETP.GE.AND P4, PT, R176, R123, PT ;  /* 0x0000007bb000720c */ /* 0x000fe20003f86270 */
[----:B------:R-:W-:-:S12]  /*4fa0*/  BSSY B2, `(.L_x_2697) ;  /* 0x0000031000027945 */ /* 0x000fd80003800000 */
[----:B0-----:R-:W-:Y:S05]  /*4fb0*/  @P4 BRA `(.L_x_2698) ;  /* 0x0000000000bc4947 */ /* 0x001fea0003800000 */
[----:B------:R-:W-:Y:S02]  /*4fc0*/  SHF.R.U64 R58, R56, 0x10, R57 ;  /* 0x00000010383a7819 */ /* 0x000fe40000001239 */
[----:B------:R-:W-:Y:S02]  /*4fd0*/  SHF.R.U64 R54, R54, 0x10, R55 ;  /* 0x0000001036367819 */ /* 0x000fe40000001237 */
[----:B------:R-:W-:Y:S02]  /*4fe0*/  SHF.R.U32.HI R56, RZ, 0x10, R57 ;  /* 0x00000010ff387819 */ /* 0x000fe40000011639 */
[----:B------:R-:W-:Y:S02]  /*4ff0*/  PRMT R57, R154, 0x5410, R58 ;  /* 0x000054109a397816 */ /* 0x000fe4000000003a */
[----:B------:R-:W-:Y:S02]  /*5000*/  PRMT R54, R153, 0x5410, R54 ;  /* 0x0000541099367816 */ /* 0x000fe40000000036 */
[C---:B----4-:R-:W-:Y:S01]  /*5010*/  LOP3.LUT R61, R13.reuse, 0xffff0000, RZ, 0xc0, !PT ;  /* 0xffff00000d3d7812 */ /* 0x050fe200078ec0ff */
[----:B------:R-:W-:Y:S01]  /*5020*/  IMAD.U32 R13, R13, 0x10000, RZ ;  /* 0x000100000d0d7824 */ /* 0x000fe200078e00ff */
[----:B------:R-:W-:-:S02]  /*5030*/  LOP3.LUT R58, R57, 0xffff0000, RZ, 0xc0, !PT ;  /* 0xffff0000393a7812 */ /* 0x000fc400078ec0ff */
        /* <DEDUP_REMOVED lines=15> */
[CC--:B------:R-:W-:Y:S01]  /*5130*/  FMUL.FTZ R14, R62.reuse, R58.reuse ;  /* 0x0000003a3e0e7220 */ /* 0x0c0fe20000410000 */
[-C--:B------:R-:W-:Y:S01]  /*5140*/  FMUL.FTZ R62, R62, R59.reuse ;  /* 0x0000003b3e3e7220 */ /* 0x080fe20000410000 */
[----:B------:R-:W-:Y:S02]  /*5150*/  SHF.L.U32 R57, R57, 0x10, RZ ;  /* 0x0000001039397819 */ /* 0x000fe400000006ff */
        /* <DEDUP_REMOVED lines=21> */
.L_x_2698:
[----:B------:R-:W-:Y:S05]  /*52b0*/  BSYNC B2 ;  /* 0x0000000000027941 */ /* 0x000fea0003800000 */
.L_x_2697:
[----:B---3--:R-:W-:-:S04]  /*52c0*/  LEA R54, P4, R23, R11, 0x1 ;  /* 0x0000000b17367211 */ /* 0x008fc800078808ff */
[----:B--2---:R-:W-:-:S05]  /*52d0*/  LEA.HI.X R55, R23, R78, R179, 0x1, P4 ;  /* 0x0000004e17377211 */ /* 0x004fca00020f0cb3 */
[----:B----4-:R0:W-:Y:S04]  /*52e0*/  ST.E.128 desc[UR60][R54.64], R12 ;  /* 0x0000000c36007985 */ /* 0x0101e8000c101d3c */
.L_x_2676:
[----:B------:R-:W-:Y:S05]  /*52f0*/  BSYNC B1 ;  /* 0x0000000000017941 */ /* 0x000fea0003800000 */
.L_x_2675:
[----:B------:R-:W-:-:S03]  /*5300*/  UMOV UR4, 0xffffffff ;  /* 0xffffffff00047882 */ /* 0x000fc60000000000 */
[----:B------:R-:W-:Y:S05]  /*5310*/  BRA.DIV UR4, `(.L_x_2699) ;  /* 0x0000021204f07947 */ /* 0x000fea000b800000 */
[----:B-1----:R-:W1:Y:S04]  /*5320*/  SHFL.IDX PT, R118, R118, 0x1, 0x1c1f ;  /* 0x003c1f0076767f89 */ /* 0x002e6800000e0000 */
[----:B------:R-:W0:Y:S02]  /*5330*/  SHFL.IDX PT, R119, R119, 0x1, 0x1c1f ;  /* 0x003c1f0077777f89 */ /* 0x000e2400000e0000 */
.L_x_3031:
        /* <DEDUP_REMOVED lines=29> */
[C---:B------:R-:W-:Y:S01]  /*5510*/  IMAD.U32 R53, R52.reuse, 0x10000, RZ ;  /* 0x0001000034357824 */ /* 0x040fe200078e00ff */
[----:B------:R-:W-:Y:S01]  /*5520*/  LOP3.LUT R52, R52, 0xffff0000, RZ, 0xc0, !PT ;  /* 0xffff000034347812 */ /* 0x000fe200078ec0ff */
[C---:B------:R-:W-:Y:S01]  /*5530*/  IMAD.U32 R56, R50.reuse, 0x10000, RZ ;  /* 0x0001000032387824 */ /* 0x040fe200078e00ff */
[----:B------:R-:W-:Y:S01]  /*5540*/  LOP3.LUT R50, R50, 0xffff0000, RZ, 0xc0, !PT ;  /* 0xffff000032327812 */ /* 0x000fe200078ec0ff */
[----:B------:R-:W-:Y:S02]  /*5550*/  IMAD.U32 R13, R14, 0x10000, RZ ;  /* 0x000100000e0d7824 */ /* 0x000fe400078e00ff */
        /* <DEDUP_REMOVED lines=23> */
.L_x_2704:
[----:B------:R-:W-:Y:S05]  /*56d0*/  BSYNC B2 ;  /* 0x0000000000027941 */ /* 0x000fea0003800000 */
.L_x_2703:
[----:B----4-:R0:W-:Y:S02]  /*56e0*/  ST.E.128 desc[UR60][R54.64], R12 ;  /* 0x0000000c36007985 */ /* 0x0101e4000c101d3c */
.L_x_2702:
[----:B------:R-:W-:Y:S05]  /*56f0*/  BSYNC B1 ;  /* 0x0000000000017941 */ /* 0x000fea0003800000 */
.L_x_2701:
        /* <DEDUP_REMOVED lines=42> */
[----:B------:R-:W-:Y:S01]  /*59a0*/  FMUL.FTZ R13, R48, R52 ;  /* 0x00000034300d7220 */ /* 0x000fe20000410000 */
[----:B------:R-:W-:-:S02]  /*59b0*/  IMAD.U32 R15, R15, 0x10000, RZ ;  /* 0x000100000f0f7824 */ /* 0x000fc400078e00ff */
        /* <DEDUP_REMOVED lines=8> */
[----:B------:R-:W-:Y:S02]  /*5a40*/  F2FP.BF16.F32.PACK_AB R14, R14, R53 ;  /* 0x000000350e0e723e */ /* 0x000fe400000010ff */
[----:B------:R-:W-:Y:S01]  /*5a50*/  F2FP.BF16.F32.PACK_AB R15, R49, R13 ;  /* 0x0000000d310f723e */ /* 0x000fe200000010ff */
[----:B------:R-:W-:Y:S01]  /*5a60*/  IMAD.MOV.U32 R13, RZ, RZ, R54 ;  /* 0x000000ffff0d7224 */ /* 0x000fe200078e0036 */
[----:B------:R-:W-:-:S07]  /*5a70*/  F2FP.BF16.F32.PACK_AB R12, R47, R48 ;  /* 0x000000302f0c723e */ /* 0x000fce00000010ff */
.L_x_2708:
[----:B------:R-:W-:Y:S05]  /*5a80*/  BSYNC B2 ;  /* 0x0000000000027941 */ /* 0x000fea0003800000 */
.L_x_2707:
[----:B----4-:R0:W-:Y:S02]  /*5a90*/  ST.E.128 desc[UR60][R50.64], R12 ;  /* 0x0000000c32007985 */ /* 0x0101e4000c101d3c */
.L_x_2706:
[----:B------:R-:W-:Y:S05]  /*5aa0*/  BSYNC B1 ;  /* 0x0000000000017941 */ /* 0x000fea0003800000 */
.L_x_2705:
        /* <DEDUP_REMOVED lines=41> */
[----:B------:R-:W-:Y:S01]  /*5d40*/  FFMA.FTZ R53, R48, R49, -R53 ;  /* 0x0000003130357223 */ /* 0x000fe20000010835 */
[----:B------:R-:W-:Y:S01]  /*5d50*/  FMUL.FTZ R45, R12, R13 ;  /* 0x0000000d0c2d7220 */ /* 0x000fe20000410000 */
[----:B------:R-:W-:Y:S02]  /*5d60*/  IMAD.U32 R15, R15, 0x10000, RZ ;  /* 0x000100000f0f7824 */ /* 0x000fe400078e00ff */
[CC--:B------:R-:W-:Y:S01]  /*5d70*/  FMUL.FTZ R42, R44.reuse, R148.reuse ;  /* 0x000000942c2a7220 */ /* 0x0c0fe20000410000 */
        /* <DEDUP_REMOVED lines=9> */
[----:B------:R-:W-:-:S07]  /*5e10*/  F2FP.BF16.F32.PACK_AB R12, R12, R45 ;  /* 0x0000002d0c0c723e */ /* 0x000fce00000010ff */
.L_x_2712:
[----:B------:R-:W-:Y:S05]  /*5e20*/  BSYNC B2 ;  /* 0x0000000000027941 */ /* 0x000fea0003800000 */
.L_x_2711:
[----:B----4-:R0:W-:Y:S02]  /*5e30*/  ST.E.128 desc[UR60][R46.64], R12 ;  /* 0x0000000c2e007985 */ /* 0x0101e4000c101d3c */
.L_x_2710:
[----:B------:R-:W-:Y:S05]  /*5e40*/  BSYNC B1 ;  /* 0x0000000000017941 */ /* 0x000fea0003800000 */
.L_x_2709:
        /* <DEDUP_REMOVED lines=9> */
[----:B------:R-:W-:Y:S01]  /*5ee0*/  SHF.R.U64 R44, R40, 0x10, R41 ;  /* 0x00000010282c7819 */ /* 0x000fe20000001229 */
[----:B----4-:R-:W-:Y:S01]  /*5ef0*/  IMAD.U32 R45, R13, 0x10000, RZ ;  /* 0x000100000d2d7824 */ /* 0x010fe200078e00ff */
[--C-:B------:R-:W-:Y:S01]  /*5f00*/  SHF.R.U64 R48, R38, 0x10, R39.reuse ;  /* 0x0000001026307819 */ /* 0x100fe20000001227 */
[C---:B------:R-:W-:Y:S01]  /*5f10*/  IMAD.U32 R38, R14.reuse, 0x10000, RZ ;  /* 0x000100000e267824 */ /* 0x040fe200078e00ff */
[----:B------:R-:W-:Y:S02]  /*5f20*/  SHF.R.U32.HI R46, RZ, 0x10, R39 ;  /* 0x00000010ff2e7819 */ /* 0x000fe40000011627 */
[----:B------:R-:W-:Y:S02]  /*5f30*/  SHF.R.U32.HI R40, RZ, 0x10, R41 ;  /* 0x00000010ff287819 */ /* 0x000fe40000011629 */
[----:B------:R-:W-:Y:S01]  /*5f40*/  LOP3.LUT R39, R14, 0xffff0000, RZ, 0xc0, !PT ;  /* 0xffff00000e277812 */ /* 0x000fe200078ec0ff */
[C---:B------:R-:W-:Y:S01]  /*5f50*/  IMAD.U32 R14, R15.reuse, 0x10000, RZ ;  /* 0x000100000f0e7824 */ /* 0x040fe200078e00ff */
[----:B---3--:R-:W-:-:S02]  /*5f60*/  LOP3.LUT R11, R15, 0xffff0000, RZ, 0xc0, !PT ;  /* 0xffff00000f0b7812 */ /* 0x008fc400078ec0ff */
[----:B------:R-:W-:Y:S02]  /*5f70*/  PRMT R41, R141, 0x5410, R44 ;  /* 0x000054108d297816 */ /* 0x000fe4000000002c */
[C---:B------:R-:W-:Y:S02]  /*5f80*/  PRMT R15, R135.reuse, 0x5410, R48 ;  /* 0x00005410870f7816 */ /* 0x040fe40000000030 */
[----:B------:R-:W-:Y:S02]  /*5f90*/  PRMT R135, R135, 0x5432, R46 ;  /* 0x0000543287877816 */ /* 0x000fe4000000002e */
[----:B------:R-:W-:Y:S01]  /*5fa0*/  LOP3.LUT R44, R13, 0xffff0000, RZ, 0xc0, !PT ;  /* 0xffff00000d2c7812 */ /* 0x000fe200078ec0ff */
[----:B------:R-:W-:Y:S01]  /*5fb0*/  IMAD.U32 R13, R12, 0x10000, RZ ;  /* 0x000100000c0d7824 */ /* 0x000fe200078e00ff */
[----:B------:R-:W-:Y:S01]  /*5fc0*/  LOP3.LUT R48, R41, 0xffff0000, RZ, 0xc0, !PT ;  /* 0xffff000029307812 */ /* 0x000fe200078ec0ff */
[----:B------:R-:W-:Y:S01]  /*5fd0*/  IMAD.U32 R47, R135, 0x10000, RZ ;  /* 0x00010000872f7824 */ /* 0x000fe200078e00ff */
[----:B------:R-:W-:Y:S01]  /*5fe0*/  LOP3.LUT R46, R15, 0xffff0000, RZ, 0xc0, !PT ;  /* 0xffff00000f2e7812 */ /* 0x000fe200078ec0ff */
[----:B------:R-:W-:Y:S01]  /*5ff0*/  IMAD.U32 R41, R41, 0x10000, RZ ;  /* 0x0001000029297824 */ /* 0x000fe200078e00ff */
[----:B------:R-:W-:Y:S01]  /*6000*/  PRMT R141, R141, 0x5432, R40 ;  /* 0x000054328d8d7816 */ /* 0x000fe20000000028 */
[C---:B------:R-:W-:Y:S01]  /*6010*/  FMUL.FTZ R50, R44.reuse, R48 ;  /* 0x000000302c327220 */ /* 0x040fe20000410000 */
[----:B------:R-:W-:Y:S01]  /*6020*/  SHF.L.U32 R15, R15, 0x10, RZ ;  /* 0x000000100f0f7819 */ /* 0x000fe200000006ff */
[----:B------:R-:W-:Y:S01]  /*6030*/  FMUL.FTZ R49, R44, R46 ;  /* 0x0000002e2c317220 */ /* 0x000fe20000410000 */
[----:B------:R-:W-:Y:S01]  /*6040*/  LOP3.LUT R44, R12, 0xffff0000, RZ, 0xc0, !PT ;  /* 0xffff00000c2c7812 */ /* 0x000fe200078ec0ff */
[----:B------:R-:W-:-:S02]  /*6050*/  IMAD.U32 R40, R141, 0x10000, RZ ;  /* 0x000100008d287824 */ /* 0x000fc400078e00ff */
[C---:B------:R-:W-:Y:S01]  /*6060*/  FFMA.FTZ R12, R45.reuse, R46, -R50 ;  /* 0x0000002e2d0c7223 */ /* 0x040fe20000010832 */
[----:B------:R-:W-:Y:S01]  /*6070*/  FFMA.FTZ R45, R45, R48, R49 ;  /* 0x000000302d2d7223 */ /* 0x000fe20000010031 */
[CC--:B------:R-:W-:Y:S01]  /*6080*/  FMUL.FTZ R49, R39.reuse, R47.reuse ;  /* 0x0000002f27317220 */ /* 0x0c0fe20000410000 */
[-C--:B------:R-:W-:Y:S01]  /*6090*/  FMUL.FTZ R51, R39, R40.reuse ;  /* 0x0000002827337220 */ /* 0x080fe20000410000 */
[----:B------:R-:W-:Y:S02]  /*60a0*/  LOP3.LUT R141, R141, 0xffff0000, RZ, 0xc0, !PT ;  /* 0xffff00008d8d7812 */ /* 0x000fe400078ec0ff */
[----:B------:R-:W-:Y:S01]  /*60b0*/  LOP3.LUT R135, R135, 0xffff0000, RZ, 0xc0, !PT ;  /* 0xffff000087877812 */ /* 0x000fe200078ec0ff */
[C---:B------:R-:W-:Y:S01]  /*60c0*/  FFMA.FTZ R39, R38.reuse, R47, -R51 ;  /* 0x0000002f26277223 */ /* 0x040fe20000010833 */
        /* <DEDUP_REMOVED lines=14> */
.L_x_2716:
[----:B------:R-:W-:Y:S05]  /*61b0*/  BSYNC B2 ;  /* 0x0000000000027941 */ /* 0x000fea0003800000 */
.L_x_2715:
[----:B----4-:R0:W-:Y:S02]  /*61c0*/  ST.E.128 desc[UR60][R42.64], R12 ;  /* 0x0000000c2a007985 */ /* 0x0101e4000c101d3c */
.L_x_2714:
[----:B------:R-:W-:Y:S05]  /*61d0*/  BSYNC B1 ;  /* 0x0000000000017941 */ /* 0x000fea0003800000 */
.L_x_2713:
        /* <DEDUP_REMOVED lines=11> */
[--C-:B------:R-:W-:Y:S02]  /*6290*/  SHF.R.U64 R40, R36, 0x10, R37.reuse ;  /* 0x0000001024287819 */ /* 0x100fe40000001225 */
[----:B------:R-:W-:Y:S02]  /*62a0*/  SHF.R.U32.HI R34, RZ, 0x10, R37 ;  /* 0x00000010ff227819 */ /* 0x000fe40000011625 */
[----:B------:R-:W-:Y:S02]  /*62b0*/  PRMT R36, R117, 0x5410, R44 ;  /* 0x0000541075247816 */ /* 0x000fe4000000002c */
[----:B------:R-:W-:Y:S02]  /*62c0*/  SHF.R.U32.HI R42, RZ, 0x10, R35 ;  /* 0x00000010ff2a7819 */ /* 0x000fe40000011623 */
[----:B------:R-:W-:-:S02]  /*62d0*/  PRMT R41, R133, 0x5410, R40 ;  /* 0x0000541085297816 */ /* 0x000fc40000000028 */
[----:B------:R-:W-:Y:S02]  /*62e0*/  PRMT R133, R133, 0x5432, R34 ;  /* 0x0000543285857816 */ /* 0x000fe40000000022 */
        /* <DEDUP_REMOVED lines=8> */
[C---:B------:R-:W-:Y:S01]  /*6370*/  IMAD.U32 R14, R15.reuse, 0x10000, RZ ;  /* 0x000100000f0e7824 */ /* 0x040fe200078e00ff */
[----:B---3--:R-:W-:Y:S01]  /*6380*/  LOP3.LUT R11, R15, 0xffff0000, RZ, 0xc0, !PT ;  /* 0xffff00000f0b7812 */ /* 0x008fe200078ec0ff */
[----:B------:R-:W-:-:S02]  /*6390*/  IMAD.U32 R15, R13, 0x10000, RZ ;  /* 0x000100000d0f7824 */ /* 0x000fc400078e00ff */
[----:B------:R-:W-:Y:S01]  /*63a0*/  FMUL.FTZ R46, R34, R42 ;  /* 0x0000002a222e7220 */ /* 0x000fe20000410000 */
[----:B------:R-:W-:Y:S02]  /*63b0*/  IMAD.U32 R40, R117, 0x10000, RZ ;  /* 0x0001000075287824 */ /* 0x000fe400078e00ff */
[----:B------:R-:W-:Y:S01]  /*63c0*/  FMUL.FTZ R34, R35, R44 ;  /* 0x0000002c23227220 */ /* 0x000fe20000410000 */
[C---:B------:R-:W-:Y:S01]  /*63d0*/  IMAD.U32 R13, R12.reuse, 0x10000, RZ ;  /* 0x000100000c0d7824 */ /* 0x040fe200078e00ff */
[----:B------:R-:W-:Y:S01]  /*63e0*/  LOP3.LUT R12, R12, 0xffff0000, RZ, 0xc0, !PT ;  /* 0xffff00000c0c7812 */ /* 0x000fe200078ec0ff */
[----:B------:R-:W-:Y:S01]  /*63f0*/  FFMA.FTZ R43, R15, R42, R43 ;  /* 0x0000002a0f2b7223 */ /* 0x000fe2000001002b */
[----:B------:R-:W-:Y:S02]  /*6400*/  IMAD.U32 R41, R41, 0x10000, RZ ;  /* 0x0001000029297824 */ /* 0x000fe400078e00ff */
[-C--:B------:R-:W-:Y:S01]  /*6410*/  FMUL.FTZ R42, R35, R40.reuse ;  /* 0x00000028232a7220 */ /* 0x080fe20000410000 */
[----:B------:R-:W-:Y:S01]  /*6420*/  LOP3.LUT R133, R133, 0xffff0000, RZ, 0xc0, !PT ;  /* 0xffff000085857812 */ /* 0x000fe200078ec0ff */
[----:B------:R-:W-:Y:S01]  /*6430*/  FFMA.FTZ R40, R29, R40, -R34 ;  /* 0x000000281d287223 */ /* 0x000fe20000010822 */
[----:B------:R-:W-:Y:S01]  /*6440*/  LOP3.LUT R117, R117, 0xffff0000, RZ, 0xc0, !PT ;  /* 0xffff000075757812 */ /* 0x000fe200078ec0ff */
[C---:B------:R-:W-:Y:S01]  /*6450*/  FMUL.FTZ R34, R12.reuse, R41 ;  /* 0x000000290c227220 */ /* 0x040fe20000410000 */
[----:B------:R-:W-:Y:S01]  /*6460*/  FFMA.FTZ R46, R15, R37, -R46 ;  /* 0x000000250f2e7223 */ /* 0x000fe2000001082e */
        /* <DEDUP_REMOVED lines=13> */
.L_x_2720:
[----:B------:R-:W-:Y:S05]  /*6540*/  BSYNC B2 ;  /* 0x0000000000027941 */ /* 0x000fea0003800000 */
.L_x_2719:
[----:B----4-:R0:W-:Y:S02]  /*6550*/  ST.E.128 desc[UR60][R38.64], R12 ;  /* 0x0000000c26007985 */ /* 0x0101e4000c101d3c */
.L_x_2718:
[----:B------:R-:W-:Y:S05]  /*6560*/  BSYNC B1 ;  /* 0x0000000000017941 */ /* 0x000fea0003800000 */
.L_x_2717:
        /* <DEDUP_REMOVED lines=54> */
.L_x_2722:
[----:B------:R-:W-:Y:S05]  /*68d0*/  BSYNC B1 ;  /* 0x0000000000017941 */ /* 0x000fea0003800000 */
.L_x_2721:
[----:B----4-:R0:W-:Y:S01]  /*68e0*/  ST.E.128 desc[UR60][R34.64], R12 ;  /* 0x0000000c22007985 */ /* 0x0101e2000c101d3c */
[----:B------:R-:W-:Y:S05]  /*68f0*/  BRA `(.L_x_2700) ;  /* 0x0000004000d07947 */ /* 0x000fea0003800000 */
.L_x_2666:
        /* <DEDUP_REMOVED lines=47> */
.L_x_2724:
[----:B------:R-:W-:Y:S05]  /*6bf0*/  BSYNC B1 ;  /* 0x0000000000017941 */ /* 0x000fea0003800000 */
.L_x_2723:
        /* <DEDUP_REMOVED lines=47> */
.L_x_2726:
[----:B------:R-:W-:Y:S05]  /*6ef0*/  BSYNC B1 ;  /* 0x0000000000017941 */ /* 0x000fea0003800000 */
.L_x_2725:
        /* <DEDUP_REMOVED lines=15> */
[----:B------:R0:W-:Y:S01]  /*6ff0*/  STL.S16 [R1+0x52], R11 ;  /* 0x0000520b01007387 */ /* 0x0001e20000100600 */
[----:B------:R-:W-:-:S03]  /*7000*/  UISETP.NE.AND UP0, UPT, UR4, 0x3, UPT ;  /* 0x000000030400788c */ /* 0x000fc6000bf05270 */
[----:B------:R1:W-:Y:S03]  /*7010*/  STL.S16 [R1+0x50], R12 ;  /* 0x0000500c01007387 */ /* 0x0003e60000100600 */
[----:B------:R-:W-:Y:S01]  /*7020*/  PLOP3.LUT P0, PT, PT, PT, UP0, 0x80, 0x0 ;  /* 0x000000000000781c */ /* 0x000fe20003f0f008 */
[----:B0-----:R-:W-:Y:S02]  /*7030*/  IMAD.MOV.U32 R11, RZ, RZ, R38 ;  /* 0x000000ffff0b7224 */ /* 0x001fe400078e0026 */
[----:B-1----:R-:W-:-:S03]  /*7040*/  IMAD.MOV.U32 R12, RZ, RZ, R39 ;  /* 0x000000ffff0c7224 */ /* 0x002fc600078e0027 */
        /* <DEDUP_REMOVED lines=22> */
[----:B-----5:R-:W-:-:S03]  /*71b0*/  IMAD.MOV.U32 R11, RZ, RZ, R55 ;  /* 0x000000ffff0b7224 */ /* 0x020fc600078e0037 */
        /* <DEDUP_REMOVED lines=41> */
.L_x_2727:
[----:B------:R-:W-:Y:S01]  /*7450*/  IMAD R84, R18, 0x8, R2 ;  /* 0x0000000812547824 */ /* 0x000fe200078e0202 */
[----:B------:R-:W-:Y:S01]  /*7460*/  SHF.L.U32 R85, R171, 0x1f, RZ ;  /* 0x0000001fab557819 */ /* 0x000fe200000006ff */
[----:B------:R-:W-:Y:S03]  /*7470*/  BSSY B1, `(.L_x_2728) ;  /* 0x0000003000017945 */ /* 0x000fe60003800000 */
[----:B------:R-:W0:Y:S02]  /*7480*/  SYNCS.PHASECHK.TRANS64.TRYWAIT P6, [R84+URZ+0x2a890], R85 ;  /* 0x02a89055540075a7 */ /* 0x000e2400080c017f */
[----:B0-----:R-:W-:Y:S05]  /*7490*/  @!P6 BRA `(.L_x_2729) ;  /* 0x000001f000dce947 */ /* 0x001fea0003800000 */
.L_x_3032:
[----:B------:R-:W-:Y:S05]  /*74a0*/  BSYNC B1 ;  /* 0x0000000000017941 */ /* 0x000fea0003800000 */
.L_x_2728:
[----:B------:R-:W1:Y:S01]  /*74b0*/  LDC R133, c[0x0][0x2f4] ;  /* 0x0000bd00ff857b82 */ /* 0x000e620000000800 */
[----:B------:R-:W-:Y:S01]  /*74c0*/  UMOV UR4, 0xffffffff ;  /* 0xffffffff00047882 */ /* 0x000fe20000000000 */
[----:B-1----:R-:W-:Y:S02]  /*74d0*/  IMAD.IADD R135, R133, 0x1, -R124 ;  /* 0x0000000185877824 */ /* 0x002fe400078e0a7c */
[----:B------:R-:W-:Y:S05]  /*74e0*/  BRA.DIV UR4, `(.L_x_2730) ;  /* 0x000001f204dc7947 */ /* 0x000fea000b800000 */
[----:B------:R1:W2:Y:S04]  /*74f0*/  SHFL.IDX PT, R117, R118, RZ, 0x1c1f ;  /* 0x001c1fff76757589 */ /* 0x0002a800000e0000 */
[----:B------:R1:W3:Y:S02]  /*7500*/  SHFL.IDX PT, R11, R119, RZ, 0x1c1f ;  /* 0x001c1fff770b7589 */ /* 0x0002e400000e0000 */
.L_x_3036:
        /* <DEDUP_REMOVED lines=38> */
[----:B------:R-:W-:Y:S01]  /*7770*/  SHF.R.U32.HI R50, RZ, 0x10, R51 ;  /* 0x00000010ff327819 */ /* 0x000fe20000011633 */
[----:B------:R-:W-:Y:S01]  /*7780*/  IMAD.U32 R51, R37, 0x10000, RZ ;  /* 0x0001000025337824 */ /* 0x000fe200078e00ff */
[----:B------:R-:W-:-:S02]  /*7790*/  PRMT R38, R153, 0x5432, R150 ;  /* 0x0000543299267816 */ /* 0x000fc40000000096 */
[----:B------:R-:W-:Y:S01]  /*77a0*/  PRMT R39, R153, 0x5410, R39 ;  /* 0x0000541099277816 */ /* 0x000fe20000000027 */
[----:B------:R-:W-:Y:S01]  /*77b0*/  IMAD.U32 R153, R151, 0x10000, RZ ;  /* 0x0001000097997824 */ /* 0x000fe200078e00ff */
[----:B------:R-:W-:Y:S01]  /*77c0*/  PRMT R48, R154, 0x5432, R48 ;  /* 0x000054329a307816 */ /* 0x000fe20000000030 */
[----:B---3--:R-:W-:Y:S01]  /*77d0*/  IMAD.U32 R154, R77, 0x10000, RZ ;  /* 0x000100004d9a7824 */ /* 0x008fe200078e00ff */
[----:B------:R-:W-:Y:S01]  /*77e0*/  PRMT R50, R152, 0x5410, R50 ;  /* 0x0000541098327816 */ /* 0x000fe20000000032 */
[----:B----4-:R-:W-:Y:S01]  /*77f0*/  IMAD.U32 R152, R13, 0x10000, RZ ;  /* 0x000100000d987824 */ /* 0x010fe200078e00ff */
[----:B------:R-:W-:Y:S01]  /*7800*/  LOP3.LUT R151, R151, 0xffff0000, RZ, 0xc0, !PT ;  /* 0xffff000097977812 */ /* 0x000fe200078ec0ff */
[----:B------:R-:W-:Y:S01]  /*7810*/  FMUL.FTZ R150, R154, R153 ;  /* 0x000000999a967220 */ /* 0x000fe20000410000 */
[----:B------:R-:W-:Y:S02]  /*7820*/  LOP3.LUT R77, R77, 0xffff0000, RZ, 0xc0, !PT ;  /* 0xffff00004d4d7812 */ /* 0x000fe400078ec0ff */
[----:B------:R-:W-:Y:S01]  /*7830*/  LOP3.LUT R37, R37, 0xffff0000, RZ, 0xc0, !PT ;  /* 0xffff000025257812 */ /* 0x000fe200078ec0ff */
[-C--:B------:R-:W-:Y:S01]  /*7840*/  FFMA.FTZ R150, R152, R51.reuse, -R150 ;  /* 0x0000003398967223 */ /* 0x080fe20000010896 */
[----:B------:R-:W-:Y:S01]  /*7850*/  FMUL.FTZ R51, R154, R51 ;  /* 0x000000339a337220 */ /* 0x000fe20000410000 */
[C---:B------:R-:W-:Y:S01]  /*7860*/  IMAD.U32 R154, R79.reuse, 0x10000, RZ ;  /* 0x000100004f9a7824 */ /* 0x040fe200078e00ff */
[----:B------:R-:W-:-:S02]  /*7870*/  LOP3.LUT R79, R79, 0xffff0000, RZ, 0xc0, !PT ;  /* 0xffff00004f4f7812 */ /* 0x000fc400078ec0ff */
[----:B------:R-:W-:Y:S01]  /*7880*/  FFMA.FTZ R51, R152, R153, R51 ;  /* 0x0000009998337223 */ /* 0x000fe20000010033 */
[----:B------:R-:W-:Y:S01]  /*7890*/  LOP3.LUT R152, R13, 0xffff0000, RZ, 0xc0, !PT ;  /* 0xffff00000d987812 */ /* 0x000fe200078ec0ff */
[C---:B------:R-:W-:Y:S01]  /*78a0*/  FMUL.FTZ R13, R77.reuse, R151 ;  /* 0x000000974d0d7220 */ /* 0x040fe20000410000 */
        /* <DEDUP_REMOVED lines=48> */
[----:B------:R-:W-:-:S02]  /*7bb0*/  LOP3.LUT R36, R78, 0xffff0000, RZ, 0xc0, !PT ;  /* 0xffff00004e247812 */ /* 0x000fc400078ec0ff */
        /* <DEDUP_REMOVED lines=14> */
.L_x_2736:
[----:B------:R-:W-:Y:S05]  /*7ca0*/  BSYNC B3 ;  /* 0x0000000000037941 */ /* 0x000fea0003800000 */
.L_x_2735:
[----:B------:R-:W-:-:S04]  /*7cb0*/  LEA R36, P4, R4, R11, 0x1 ;  /* 0x0000000b04247211 */ /* 0x000fc800078808ff */
[----:B--2---:R-:W-:Y:S02]  /*7cc0*/  LEA.HI.X R37, R4, R117, R111, 0x1, P4 ;  /* 0x0000007504257211 */ /* 0x004fe400020f0c6f */
[----:B------:R-:W-:-:S03]  /*7cd0*/  ISETP.GE.AND P4, PT, R149, R133, PT ;  /* 0x000000859500720c */ /* 0x000fc60003f86270 */
[----:B----4-:R2:W-:Y:S10]  /*7ce0*/  ST.E.128 desc[UR60][R36.64], R12 ;  /* 0x0000000c24007985 */ /* 0x0105f4000c101d3c */
[----:B--2---:R-:W-:-:S05]  /*7cf0*/  @!P4 IMAD.WIDE R12, R149, 0x2, R116 ;  /* 0x00000002950cc825 */ /* 0x004fca00078e0274 */
[----:B---3--:R3:W-:Y:S02]  /*7d00*/  @!P4 ST.E.128 desc[UR60][R12.64], R76 ;  /* 0x0000004c0c00c985 */ /* 0x0087e4000c101d3c */
.L_x_2734:
[----:B------:R-:W-:Y:S05]  /*7d10*/  BSYNC B2 ;  /* 0x0000000000027941 */ /* 0x000fea0003800000 */
.L_x_2733:
        /* <DEDUP_REMOVED lines=26> */
[----:B------:R-:W4:Y:S04]  /*7ec0*/  LDL.S16 R76, [R1+0x54] ;  /* 0x00005400014c7983 */ /* 0x000f280000100600 */
[----:B------:R-:W4:Y:S01]  /*7ed0*/  LDL.LU.S16 R51, [R1+0x56] ;  /* 0x0000560001337983 */ /* 0x000f220000300600 */
[--C-:B------:R-:W-:Y:S01]  /*7ee0*/  SHF.R.U64 R32, R32, 0x10, R33.reuse ;  /* 0x0000001020207819 */ /* 0x100fe20000001221 */
[----:B---3--:R-:W-:Y:S01]  /*7ef0*/  IMAD.U32 R77, R37, 0x10000, RZ ;  /* 0x00010000254d7824 */ /* 0x008fe200078e00ff */
[----:B------:R-:W-:-:S02]  /*7f00*/  SHF.R.U32.HI R33, RZ, 0x10, R33 ;  /* 0x00000010ff217819 */ /* 0x000fc40000011621 */
[----:B------:R-:W-:Y:S02]  /*7f10*/  SHF.R.U64 R34, R34, 0x10, R35 ;  /* 0x0000001022227819 */ /* 0x000fe40000001223 */
[----:B------:R-:W-:Y:S02]  /*7f20*/  LOP3.LUT R37, R37, 0xffff0000, RZ, 0xc0, !PT ;  /* 0xffff000025257812 */ /* 0x000fe400078ec0ff */
[----:B-----5:R-:W-:Y:S02]  /*7f30*/  PRMT R32, R50, 0x5410, R32 ;  /* 0x0000541032207816 */ /* 0x020fe40000000020 */
[----:B------:R-:W-:Y:S02]  /*7f40*/  SHF.R.U32.HI R50, RZ, 0x10, R45 ;  /* 0x00000010ff327819 */ /* 0x000fe4000001162d */
[----:B--2---:R-:W-:Y:S02]  /*7f50*/  PRMT R33, R49, 0x5410, R33 ;  /* 0x0000541031217816 */ /* 0x004fe40000000021 */
[----:B------:R-:W-:-:S02]  /*7f60*/  SHF.R.U32.HI R49, RZ, 0x10, R35 ;  /* 0x00000010ff317819 */ /* 0x000fc40000011623 */
[----:B------:R-:W-:Y:S02]  /*7f70*/  SHF.R.U64 R35, R44, 0x10, R45 ;  /* 0x000000102c237819 */ /* 0x000fe4000000122d */
[----:B------:R-:W-:Y:S02]  /*7f80*/  SHF.R.U64 R44, R46, 0x10, R47 ;  /* 0x000000102e2c7819 */ /* 0x000fe4000000122f */
[----:B----4-:R-:W-:Y:S01]  /*7f90*/  PRMT R50, R51, 0x5410, R50 ;  /* 0x0000541033327816 */ /* 0x010fe20000000032 */
[----:B------:R-:W-:Y:S01]  /*7fa0*/  IMAD.U32 R51, R13, 0x10000, RZ ;  /* 0x000100000d337824 */ /* 0x000fe200078e00ff */
[----:B------:R-:W-:Y:S02]  /*7fb0*/  PRMT R35, R76, 0x5410, R35 ;  /* 0x000054104c237816 */ /* 0x000fe40000000023 */
[----:B------:R-:W-:Y:S01]  /*7fc0*/  PRMT R45, R198, 0x5410, R34 ;  /* 0x00005410c62d7816 */ /* 0x000fe20000000022 */
[----:B------:R-:W-:Y:S01]  /*7fd0*/  IMAD.U32 R76, R50, 0x10000, RZ ;  /* 0x00010000324c7824 */ /* 0x000fe200078e00ff */
        /* <DEDUP_REMOVED lines=8> */
[----:B------:R-:W-:Y:S01]  /*8060*/  PRMT R46, R199, 0x5432, R46 ;  /* 0x00005432c72e7816 */ /* 0x000fe2000000002e */
        /* <DEDUP_REMOVED lines=9> */
[----:B------:R-:W-:Y:S01]  /*8100*/  FMUL.FTZ R37, R77, R76 ;  /* 0x0000004c4d257220 */ /* 0x000fe20000410000 */
[----:B------:R-:W-:Y:S02]  /*8110*/  PRMT R44, R199, 0x5410, R44 ;  /* 0x00005410c72c7816 */ /* 0x000fe4000000002c */
        /* <DEDUP_REMOVED lines=58> */
.L_x_2740:
[----:B------:R-:W-:Y:S05]  /*84c0*/  BSYNC B3 ;  /* 0x0000000000037941 */ /* 0x000fea0003800000 */
.L_x_2739:
[----:B------:R-:W-:-:S04]  /*84d0*/  LEA R32, P4, R5, R11, 0x1 ;  /* 0x0000000b05207211 */ /* 0x000fc800078808ff */
[----:B--2---:R-:W-:Y:S02]  /*84e0*/  LEA.HI.X R33, R5, R117, R110, 0x1, P4 ;  /* 0x0000007505217211 */ /* 0x004fe400020f0c6e */
[----:B------:R-:W-:-:S03]  /*84f0*/  ISETP.GE.AND P4, PT, R48, R133, PT ;  /* 0x000000853000720c */ /* 0x000fc60003f86270 */
[----:B----4-:R2:W-:Y:S10]  /*8500*/  ST.E.128 desc[UR60][R32.64], R12 ;  /* 0x0000000c20007985 */ /* 0x0105f4000c101d3c */
[----:B--2---:R-:W-:-:S05]  /*8510*/  @!P4 IMAD.WIDE R12, R48, 0x2, R116 ;  /* 0x00000002300cc825 */ /* 0x004fca00078e0274 */
[----:B---3--:R4:W-:Y:S02]  /*8520*/  @!P4 ST.E.128 desc[UR60][R12.64], R36 ;  /* 0x000000240c00c985 */ /* 0x0089e4000c101d3c */
.L_x_2738:
[----:B------:R-:W-:Y:S05]  /*8530*/  BSYNC B2 ;  /* 0x0000000000027941 */ /* 0x000fea0003800000 */
.L_x_2737:
        /* <DEDUP_REMOVED lines=55> */
[C---:B------:R-:W-:Y:S01]  /*88b0*/  SHF.L.U32 R33, R37.reuse, 0x10, RZ ;  /* 0x0000001025217819 */ /* 0x040fe200000006ff */
        /* <DEDUP_REMOVED lines=8> */
[----:B------:R-:W-:Y:S01]  /*8940*/  F2FP.BF16.F32.PACK_AB R29, R29, R39 ;  /* 0x000000271d1d723e */ /* 0x000fe200000010ff */
[C---:B------:R-:W-:Y:S01]  /*8950*/  IMAD.U32 R39, R28.reuse, 0x10000, RZ ;  /* 0x000100001c277824 */ /* 0x040fe200078e00ff */
[----:B------:R-:W-:Y:S01]  /*8960*/  LOP3.LUT R28, R28, 0xffff0000, RZ, 0xc0, !PT ;  /* 0xffff00001c1c7812 */ /* 0x000fe200078ec0ff */
[----:B------:R-:W-:Y:S01]  /*8970*/  FFMA.FTZ R41, R41, R43, R33 ;  /* 0x0000002b29297223 */ /* 0x000fe20000010021 */
[----:B------:R-:W-:-:S02]  /*8980*/  LOP3.LUT R33, R35, 0xffff0000, RZ, 0xc0, !PT ;  /* 0xffff000023217812 */ /* 0x000fc400078ec0ff */
[----:B------:R-:W-:Y:S02]  /*8990*/  PRMT R38, R193, 0x5410, R38 ;  /* 0x00005410c1267816 */ /* 0x000fe40000000026 */
[----:B------:R-:W-:Y:S01]  /*89a0*/  PRMT R30, R159, 0x5410, R30 ;  /* 0x000054109f1e7816 */ /* 0x000fe2000000001e */
[C---:B------:R-:W-:Y:S01]  /*89b0*/  FMUL.FTZ R35, R33.reuse, R42 ;  /* 0x0000002a21237220 */ /* 0x040fe20000410000 */
[----:B------:R-:W-:-:S03]  /*89c0*/  FMUL.FTZ R33, R33, R37 ;  /* 0x0000002521217220 */ /* 0x000fc60000410000 */
[C---:B------:R-:W-:Y:S01]  /*89d0*/  FFMA.FTZ R35, R15.reuse, R37, -R35 ;  /* 0x000000250f237223 */ /* 0x040fe20000010823 */
[----:B------:R-:W-:Y:S01]  /*89e0*/  FFMA.FTZ R33, R15, R42, R33 ;  /* 0x0000002a0f217223 */ /* 0x000fe20000010021 */
[----:B------:R-:W-:Y:S02]  /*89f0*/  IMAD.U32 R37, R32, 0x10000, RZ ;  /* 0x0001000020257824 */ /* 0x000fe400078e00ff */
        /* <DEDUP_REMOVED lines=41> */
.L_x_2742:
[----:B------:R-:W-:Y:S05]  /*8c90*/  BSYNC B2 ;  /* 0x0000000000027941 */ /* 0x000fea0003800000 */
.L_x_2741:
[----:B------:R-:W-:-:S04]  /*8ca0*/  LEA R28, P4, R6, R11, 0x1 ;  /* 0x0000000b061c7211 */ /* 0x000fc800078808ff */
[----:B--2---:R-:W-:Y:S02]  /*8cb0*/  LEA.HI.X R29, R6, R117, R109, 0x1, P4 ;  /* 0x00000075061d7211 */ /* 0x004fe400020f0c6d */
[----:B------:R-:W-:-:S03]  /*8cc0*/  ISETP.GE.AND P4, PT, R36, R133, PT ;  /* 0x000000852400720c */ /* 0x000fc60003f86270 */
[----:B----4-:R2:W-:Y:S10]  /*8cd0*/  ST.E.128 desc[UR60][R28.64], R12 ;  /* 0x0000000c1c007985 */ /* 0x0105f4000c101d3c */
[----:B------:R-:W-:-:S05]  /*8ce0*/  @!P4 IMAD.WIDE R116, R36, 0x2, R116 ;  /* 0x000000022474c825 */ /* 0x000fca00078e0274 */
[----:B---3--:R2:W-:Y:S02]  /*8cf0*/  @!P4 ST.E.128 desc[UR60][R116.64], R32 ;  /* 0x000000207400c985 */ /* 0x0085e4000c101d3c */
.L_x_2732:
[----:B------:R-:W-:Y:S05]  /*8d00*/  BSYNC B1 ;  /* 0x0000000000017941 */ /* 0x000fea0003800000 */
.L_x_2731:
[----:B------:R-:W-:-:S03]  /*8d10*/  UMOV UR4, 0xffffffff ;  /* 0xffffffff00047882 */ /* 0x000fc60000000000 */
[----:B------:R-:W-:Y:S05]  /*8d20*/  BRA.DIV UR4, `(.L_x_2743) ;  /* 0x000001de04187947 */ /* 0x000fea000b800000 */
[----:B-1----:R-:W1:Y:S04]  /*8d30*/  SHFL.IDX PT, R118, R118, 0x1, 0x1c1f ;  /* 0x003c1f0076767f89 */ /* 0x002e6800000e0000 */
[----:B------:R-:W0:Y:S02]  /*8d40*/  SHFL.IDX PT, R119, R119, 0x1, 0x1c1f ;  /* 0x003c1f0077777f89 */ /* 0x000e2400000e0000 */
.L_x_3040:
        /* <DEDUP_REMOVED lines=106> */
[-C--:B------:R-:W-:Y:S01]  /*93f0*/  FMUL.FTZ R30, R30, R62.reuse ;  /* 0x0000003e1e1e7220 */ /* 0x080fe20000410000 */
        /* <DEDUP_REMOVED lines=14> */
.L_x_2747:
[----:B------:R-:W-:Y:S05]  /*94e0*/  BSYNC B2 ;  /* 0x0000000000027941 */ /* 0x000fea0003800000 */
.L_x_2746:
[----:B------:R-:W-:Y:S02]  /*94f0*/  ISETP.GE.AND P5, PT, R36, R133, PT ;  /* 0x000000852400720c */ /* 0x000fe40003fa6270 */
[----:B------:R-:W-:-:S04]  /*9500*/  LEA R34, P4, R4, R119, 0x1 ;  /* 0x0000007704227211 */ /* 0x000fc800078808ff */
[----:B------:R-:W-:-:S05]  /*9510*/  LEA.HI.X R35, R4, R118, R111, 0x1, P4 ;  /* 0x0000007604237211 */ /* 0x000fca00020f0c6f */
[----:B0-----:R0:W-:Y:S02]  /*9520*/  ST.E.128 desc[UR60][R34.64], R12 ;  /* 0x0000000c22007985 */ /* 0x0011e4000c101d3c */
[----:B------:R-:W-:-:S05]  /*9530*/  @!P5 IMAD.WIDE R36, R36, 0x2, R32 ;  /* 0x000000022424d825 */ /* 0x000fca00078e0220 */
[----:B-1----:R0:W-:Y:S02]  /*9540*/  @!P5 ST.E.128 desc[UR60][R36.64], R28 ;  /* 0x0000001c2400d985 */ /* 0x0021e4000c101d3c */
.L_x_2745:
[----:B------:R-:W-:Y:S05]  /*9550*/  BSYNC B1 ;  /* 0x0000000000017941 */ /* 0x000fea0003800000 */
.L_x_2744:
        /* <DEDUP_REMOVED lines=29> */
[----:B------:R-:W-:Y:S01]  /*9730*/  SHF.R.U32.HI R41, RZ, 0x10, R69 ;  /* 0x00000010ff297819 */ /* 0x000fe20000011645 */
[----:B-1----:R-:W-:Y:S01]  /*9740*/  IMAD.U32 R44, R13, 0x10000, RZ ;  /* 0x000100000d2c7824 */ /* 0x002fe200078e00ff */
[----:B0-----:R-:W-:Y:S01]  /*9750*/  SHF.R.U32.HI R11, RZ, 0x10, R57 ;  /* 0x00000010ff0b7819 */ /* 0x001fe20000011639 */
[----:B------:R-:W-:Y:S01]  /*9760*/  IMAD.U32 R46, R15, 0x10000, RZ ;  /* 0x000100000f2e7824 */ /* 0x000fe200078e00ff */
[----:B------:R-:W-:Y:S02]  /*9770*/  PRMT R41, R148, 0x5432, R41 ;  /* 0x0000543294297816 */ /* 0x000fe40000000029 */
[----:B------:R-:W-:Y:S02]  /*9780*/  PRMT R11, R146, 0x5432, R11 ;  /* 0x00005432920b7816 */ /* 0x000fe4000000000b */
[----:B--2---:R-:W-:Y:S01]  /*9790*/  SHF.L.U32 R39, R29, 0x10, RZ ;  /* 0x000000101d277819 */ /* 0x004fe200000006ff */
[----:B------:R-:W-:Y:S01]  /*97a0*/  IMAD.U32 R42, R41, 0x10000, RZ ;  /* 0x00010000292a7824 */ /* 0x000fe200078e00ff */
[----:B------:R-:W-:Y:S01]  /*97b0*/  LOP3.LUT R29, R29, 0xffff0000, RZ, 0xc0, !PT ;  /* 0xffff00001d1d7812 */ /* 0x000fe200078ec0ff */
[----:B------:R-:W-:Y:S01]  /*97c0*/  IMAD.U32 R40, R11, 0x10000, RZ ;  /* 0x000100000b287824 */ /* 0x000fe200078e00ff */
[----:B------:R-:W-:Y:S01]  /*97d0*/  LOP3.LUT R41, R41, 0xffff0000, RZ, 0xc0, !PT ;  /* 0xffff000029297812 */ /* 0x000fe200078ec0ff */
[C---:B------:R-:W-:Y:S01]  /*97e0*/  FMUL.FTZ R43, R39.reuse, R42 ;  /* 0x0000002a272b7220 */ /* 0x040fe20000410000 */
[----:B------:R-:W-:Y:S01]  /*97f0*/  SHF.R.U64 R45, R70, 0x10, R71 ;  /* 0x00000010462d7819 */ /* 0x000fe20000001247 */
[-C--:B------:R-:W-:Y:S01]  /*9800*/  FMUL.FTZ R39, R39, R40.reuse ;  /* 0x0000002827277220 */ /* 0x080fe20000410000 */
[----:B------:R-:W-:Y:S01]  /*9810*/  SHF.R.U64 R38, R58, 0x10, R59 ;  /* 0x000000103a267819 */ /* 0x000fe2000000123b */
[C---:B------:R-:W-:Y:S01]  /*9820*/  FFMA.FTZ R43, R44.reuse, R40, -R43 ;  /* 0x000000282c2b7223 */ /* 0x040fe2000001082b */
[----:B------:R-:W-:Y:S01]  /*9830*/  LOP3.LUT R40, R11, 0xffff0000, RZ, 0xc0, !PT ;  /* 0xffff00000b287812 */ /* 0x000fe200078ec0ff */
[----:B------:R-:W-:Y:S01]  /*9840*/  FFMA.FTZ R39, R44, R42, R39 ;  /* 0x0000002a2c277223 */ /* 0x000fe20000010027 */
[----:B------:R-:W-:Y:S01]  /*9850*/  SHF.R.U32.HI R70, RZ, 0x10, R71 ;  /* 0x00000010ff467819 */ /* 0x000fe20000011647 */
[C---:B------:R-:W-:Y:S01]  /*9860*/  FMUL.FTZ R42, R29.reuse, R41 ;  /* 0x000000291d2a7220 */ /* 0x040fe20000410000 */
[----:B------:R-:W-:Y:S01]  /*9870*/  SHF.R.U32.HI R58, RZ, 0x10, R59 ;  /* 0x00000010ff3a7819 */ /* 0x000fe2000001163b */
[----:B------:R-:W-:Y:S01]  /*9880*/  FMUL.FTZ R29, R29, R40 ;  /* 0x000000281d1d7220 */ /* 0x000fe20000410000 */
[----:B------:R-:W-:Y:S01]  /*9890*/  LOP3.LUT R13, R13, 0xffff0000, RZ, 0xc0, !PT ;  /* 0xffff00000d0d7812 */ /* 0x000fe200078ec0ff */
[----:B------:R-:W-:Y:S01]  /*98a0*/  IMAD.U32 R11, R12, 0x10000, RZ ;  /* 0x000100000c0b7824 */ /* 0x000fe200078e00ff */
[----:B------:R-:W-:-:S02]  /*98b0*/  PRMT R70, R147, 0x5432, R70 ;  /* 0x0000543293467816 */ /* 0x000fc40000000046 */
[----:B------:R-:W-:Y:S01]  /*98c0*/  PRMT R58, R145, 0x5432, R58 ;  /* 0x00005432913a7816 */ /* 0x000fe2000000003a */
[C---:B------:R-:W-:Y:S01]  /*98d0*/  FFMA.FTZ R42, R13.reuse, R40, -R42 ;  /* 0x000000280d2a7223 */ /* 0x040fe2000001082a */
[----:B------:R-:W-:Y:S01]  /*98e0*/  FFMA.FTZ R29, R13, R41, R29 ;  /* 0x000000290d1d7223 */ /* 0x000fe2000001001d */
[C---:B------:R-:W-:Y:S01]  /*98f0*/  IMAD.U32 R13, R31.reuse, 0x10000, RZ ;  /* 0x000100001f0d7824 */ /* 0x040fe200078e00ff */
[----:B------:R-:W-:Y:S01]  /*9900*/  LOP3.LUT R31, R31, 0xffff0000, RZ, 0xc0, !PT ;  /* 0xffff00001f1f7812 */ /* 0x000fe200078ec0ff */
[C---:B------:R-:W-:Y:S01]  /*9910*/  IMAD.U32 R41, R70.reuse, 0x10000, RZ ;  /* 0x0001000046297824 */ /* 0x040fe200078e00ff */
[----:B------:R-:W-:Y:S01]  /*9920*/  LOP3.LUT R70, R70, 0xffff0000, RZ, 0xc0, !PT ;  /* 0xffff000046467812 */ /* 0x000fe200078ec0ff */
[----:B------:R-:W-:Y:S01]  /*9930*/  IMAD.U32 R44, R58, 0x10000, RZ ;  /* 0x000100003a2c7824 */ /* 0x000fe200078e00ff */
[----:B------:R-:W-:Y:S01]  /*9940*/  SHF.R.U64 R68, R68, 0x10, R69 ;  /* 0x0000001044447819 */ /* 0x000fe20000001245 */
[CC--:B------:R-:W-:Y:S01]  /*9950*/  FMUL.FTZ R47, R13.reuse, R41.reuse ;  /* 0x000000290d2f7220 */ /* 0x0c0fe20000410000 */
[----:B------:R-:W-:Y:S01]  /*9960*/  LOP3.LUT R58, R58, 0xffff0000, RZ, 0xc0, !PT ;  /* 0xffff00003a3a7812 */ /* 0x000fe200078ec0ff */
        /* <DEDUP_REMOVED lines=8> */
[----:B------:R-:W-:Y:S01]  /*99f0*/  PRMT R56, R146, 0x5410, R56 ;  /* 0x0000541092387816 */ /* 0x000fe20000000038 */
[----:B------:R-:W-:-:S02]  /*9a00*/  IMAD.U32 R40, R28, 0x10000, RZ ;  /* 0x000100001c287824 */ /* 0x000fc400078e00ff */
[C---:B------:R-:W-:Y:S01]  /*9a10*/  FFMA.FTZ R46, R41.reuse, R58, -R46 ;  /* 0x0000003a292e7223 */ /* 0x040fe2000001082e */
[----:B------:R-:W-:Y:S01]  /*9a20*/  FFMA.FTZ R31, R41, R70, R31 ;  /* 0x00000046291f7223 */ /* 0x000fe2000001001f */
[----:B------:R-:W-:Y:S01]  /*9a30*/  IMAD.U32 R48, R68, 0x10000, RZ ;  /* 0x0001000044307824 */ /* 0x000fe200078e00ff */
[----:B------:R-:W-:Y:S01]  /*9a40*/  LOP3.LUT R28, R28, 0xffff0000, RZ, 0xc0, !PT ;  /* 0xffff00001c1c7812 */ /* 0x000fe200078ec0ff */
[----:B------:R-:W-:Y:S01]  /*9a50*/  IMAD.U32 R41, R56, 0x10000, RZ ;  /* 0x0001000038297824 */ /* 0x000fe200078e00ff */
[----:B------:R-:W-:Y:S01]  /*9a60*/  LOP3.LUT R68, R68, 0xffff0000, RZ, 0xc0, !PT ;  /* 0xffff000044447812 */ /* 0x000fe200078ec0ff */
[----:B------:R-:W-:Y:S01]  /*9a70*/  FMUL.FTZ R49, R40, R48 ;  /* 0x0000003028317220 */ /* 0x000fe20000410000 */
[----:B------:R-:W-:Y:S01]  /*9a80*/  LOP3.LUT R56, R56, 0xffff0000, RZ, 0xc0, !PT ;  /* 0xffff000038387812 */ /* 0x000fe200078ec0ff */
[-C--:B------:R-:W-:Y:S01]  /*9a90*/  FMUL.FTZ R40, R40, R41.reuse ;  /* 0x0000002928287220 */ /* 0x080fe20000410000 */
[----:B------:R-:W-:Y:S01]  /*9aa0*/  PRMT R45, R147, 0x5410, R45 ;  /* 0x00005410932d7816 */ /* 0x000fe2000000002d */
[----:B------:R-:W-:Y:S01]  /*9ab0*/  FMUL.FTZ R50, R28, R68 ;  /* 0x000000441c327220 */ /* 0x000fe20000410000 */
[----:B------:R-:W-:Y:S01]  /*9ac0*/  PRMT R38, R145, 0x5410, R38 ;  /* 0x0000541091267816 */ /* 0x000fe20000000026 */
[C---:B------:R-:W-:Y:S01]  /*9ad0*/  FFMA.FTZ R49, R11.reuse, R41, -R49 ;  /* 0x000000290b317223 */ /* 0x040fe20000010831 */
[----:B------:R-:W-:Y:S01]  /*9ae0*/  LOP3.LUT R12, R12, 0xffff0000, RZ, 0xc0, !PT ;  /* 0xffff00000c0c7812 */ /* 0x000fe200078ec0ff */
[----:B------:R-:W-:Y:S01]  /*9af0*/  FFMA.FTZ R40, R11, R48, R40 ;  /* 0x000000300b287223 */ /* 0x000fe20000010028 */
[----:B------:R-:W-:-:S02]  /*9b00*/  IMAD.U32 R44, R30, 0x10000, RZ ;  /* 0x000100001e2c7824 */ /* 0x000fc400078e00ff */
[-C--:B------:R-:W-:Y:S01]  /*9b10*/  FMUL.FTZ R28, R28, R56.reuse ;  /* 0x000000381c1c7220 */ /* 0x080fe20000410000 */
[C---:B------:R-:W-:Y:S01]  /*9b20*/  IMAD.U32 R11, R45.reuse, 0x10000, RZ ;  /* 0x000100002d0b7824 */ /* 0x040fe200078e00ff */
[----:B------:R-:W-:Y:S01]  /*9b30*/  LOP3.LUT R30, R30, 0xffff0000, RZ, 0xc0, !PT ;  /* 0xffff00001e1e7812 */ /* 0x000fe200078ec0ff */
[----:B------:R-:W-:Y:S01]  /*9b40*/  IMAD.U32 R41, R38, 0x10000, RZ ;  /* 0x0001000026297824 */ /* 0x000fe200078e00ff */
[----:B------:R-:W-:Y:S01]  /*9b50*/  LOP3.LUT R45, R45, 0xffff0000, RZ, 0xc0, !PT ;  /* 0xffff00002d2d7812 */ /* 0x000fe200078ec0ff */
[----:B------:R-:W-:Y:S01]  /*9b60*/  IMAD.U32 R15, R14, 0x10000, RZ ;  /* 0x000100000e0f7824 */ /* 0x000fe200078e00ff */
[----:B------:R-:W-:Y:S01]  /*9b70*/  LOP3.LUT R38, R38, 0xffff0000, RZ, 0xc0, !PT ;  /* 0xffff000026267812 */ /* 0x000fe200078ec0ff */
[C---:B------:R-:W-:Y:S01]  /*9b80*/  FFMA.FTZ R50, R12.reuse, R56, -R50 ;  /* 0x000000380c327223 */ /* 0x040fe20000010832 */
[----:B------:R-:W-:Y:S01]  /*9b90*/  FFMA.FTZ R28, R12, R68, R28 ;  /* 0x000000440c1c7223 */ /* 0x000fe2000001001c */
[----:B------:R-:W-:Y:S01]  /*9ba0*/  LOP3.LUT R14, R14, 0xffff0000, RZ, 0xc0, !PT ;  /* 0xffff00000e0e7812 */ /* 0x000fe200078ec0ff */
[C---:B------:R-:W-:Y:S01]  /*9bb0*/  FMUL.FTZ R12, R44.reuse, R11 ;  /* 0x0000000b2c0c7220 */ /* 0x040fe20000410000 */
[----:B------:R-:W-:Y:S01]  /*9bc0*/  FMUL.FTZ R48, R44, R41 ;  /* 0x000000292c307220 */ /* 0x000fe20000410000 */
        /* <DEDUP_REMOVED lines=10> */
[----:B------:R-:W-:Y:S01]  /*9c70*/  F2FP.BF16.F32.PACK_AB R14, R11, R12 ;  /* 0x0000000c0b0e723e */ /* 0x000fe200000010ff */
[----:B------:R-:W-:Y:S01]  /*9c80*/  IMAD.MOV.U32 R12, RZ, RZ, R49 ;  /* 0x000000ffff0c7224 */ /* 0x000fe200078e0031 */
[----:B------:R-:W-:Y:S02]  /*9c90*/  F2FP.BF16.F32.PACK_AB R15, R46, R47 ;  /* 0x0000002f2e0f723e */ /* 0x000fe400000010ff */
[----:B------:R-:W-:Y:S02]  /*9ca0*/  F2FP.BF16.F32.PACK_AB R29, R29, R39 ;  /* 0x000000271d1d723e */ /* 0x000fe400000010ff */
[----:B------:R-:W-:-:S02]  /*9cb0*/  F2FP.BF16.F32.PACK_AB R28, R28, R40 ;  /* 0x000000281c1c723e */ /* 0x000fc400000010ff */
[----:B------:R-:W-:-:S07]  /*9cc0*/  F2FP.BF16.F32.PACK_AB R30, R45, R48 ;  /* 0x000000302d1e723e */ /* 0x000fce00000010ff */
.L_x_2751:
[----:B------:R-:W-:Y:S05]  /*9cd0*/  BSYNC B2 ;  /* 0x0000000000027941 */ /* 0x000fea0003800000 */
.L_x_2750:
[----:B-1----:R1:W-:Y:S04]  /*9ce0*/  ST.E.128 desc[UR60][R34.64], R12 ;  /* 0x0000000c22007985 */ /* 0x0023e8000c101d3c */
[----:B--2---:R1:W-:Y:S02]  /*9cf0*/  @!P4 ST.E.128 desc[UR60][R36.64], R28 ;  /* 0x0000001c2400c985 */ /* 0x0043e4000c101d3c */
.L_x_2749:
[----:B------:R-:W-:Y:S05]  /*9d00*/  BSYNC B1 ;  /* 0x0000000000017941 */ /* 0x000fea0003800000 */
.L_x_2748:
        /* <DEDUP_REMOVED lines=36> */
[----:B------:R-:W-:-:S02]  /*9f50*/  PRMT R53, R142, 0x5432, R53 ;  /* 0x000054328e357816 */ /* 0x000fc40000000035 */
[--C-:B------:R-:W-:Y:S01]  /*9f60*/  SHF.R.U64 R40, R66, 0x10, R67.reuse ;  /* 0x0000001042287819 */ /* 0x100fe20000001243 */
[----:B------:R-:W-:Y:S01]  /*9f70*/  IMAD.U32 R48, R65, 0x10000, RZ ;  /* 0x0001000041307824 */ /* 0x000fe200078e00ff */
[----:B------:R-:W-:Y:S02]  /*9f80*/  SHF.R.U32.HI R66, RZ, 0x10, R67 ;  /* 0x00000010ff427819 */ /* 0x000fe40000011643 */
[----:B------:R-:W-:Y:S01]  /*9f90*/  PRMT R144, R144, 0x5410, R37 ;  /* 0x0000541090907816 */ /* 0x000fe20000000025 */
[----:B------:R-:W-:Y:S01]  /*9fa0*/  IMAD.U32 R37, R53, 0x10000, RZ ;  /* 0x0001000035257824 */ /* 0x000fe200078e00ff */
[--C-:B------:R-:W-:Y:S01]  /*9fb0*/  SHF.R.U64 R38, R54, 0x10, R55.reuse ;  /* 0x0000001036267819 */ /* 0x100fe20000001237 */
[CC--:B------:R-:W-:Y:S01]  /*9fc0*/  FMUL.FTZ R50, R46.reuse, R48.reuse ;  /* 0x000000302e327220 */ /* 0x0c0fe20000410000 */
[----:B------:R-:W-:Y:S01]  /*9fd0*/  SHF.R.U32.HI R54, RZ, 0x10, R55 ;  /* 0x00000010ff367819 */ /* 0x000fe20000011637 */
[-C--:B------:R-:W-:Y:S01]  /*9fe0*/  FMUL.FTZ R46, R46, R37.reuse ;  /* 0x000000252e2e7220 */ /* 0x080fe20000410000 */
[----:B------:R-:W-:Y:S01]  /*9ff0*/  PRMT R66, R143, 0x5432, R66 ;  /* 0x000054328f427816 */ /* 0x000fe20000000042 */
[----:B------:R-:W-:Y:S01]  /*a000*/  FFMA.FTZ R37, R39, R37, -R50 ;  /* 0x0000002527257223 */ /* 0x000fe20000010832 */
[----:B------:R-:W-:Y:S01]  /*a010*/  LOP3.LUT R42, R29, 0xffff0000, RZ, 0xc0, !PT ;  /* 0xffff00001d2a7812 */ /* 0x000fe200078ec0ff */
[----:B------:R-:W-:Y:S01]  /*a020*/  FFMA.FTZ R39, R39, R48, R46 ;  /* 0x0000003027277223 */ /* 0x000fe2000001002e */
[----:B------:R-:W-:Y:S01]  /*a030*/  LOP3.LUT R65, R65, 0xffff0000, RZ, 0xc0, !PT ;  /* 0xffff000041417812 */ /* 0x000fe200078ec0ff */
[----:B------:R-:W-:Y:S01]  /*a040*/  IMAD.U32 R49, R66, 0x10000, RZ ;  /* 0x0001000042317824 */ /* 0x000fe200078e00ff */
[----:B------:R-:W-:Y:S01]  /*a050*/  LOP3.LUT R53, R53, 0xffff0000, RZ, 0xc0, !PT ;  /* 0xffff000035357812 */ /* 0x000fe200078ec0ff */
[----:B------:R-:W-:Y:S01]  /*a060*/  IMAD.U32 R29, R28, 0x10000, RZ ;  /* 0x000100001c1d7824 */ /* 0x000fe200078e00ff */
[----:B------:R-:W-:Y:S01]  /*a070*/  PRMT R54, R141, 0x5432, R54 ;  /* 0x000054328d367816 */ /* 0x000fe20000000036 */
[C---:B------:R-:W-:Y:S01]  /*a080*/  FMUL.FTZ R50, R42.reuse, R65 ;  /* 0x000000412a327220 */ /* 0x040fe20000410000 */
[----:B------:R-:W-:Y:S01]  /*a090*/  LOP3.LUT R41, R13, 0xffff0000, RZ, 0xc0, !PT ;  /* 0xffff00000d297812 */ /* 0x000fe200078ec0ff */
[----:B------:R-:W-:Y:S01]  /*a0a0*/  FMUL.FTZ R46, R42, R53 ;  /* 0x000000352a2e7220 */ /* 0x000fe20000410000 */
[----:B------:R-:W-:Y:S01]  /*a0b0*/  FMUL.FTZ R51, R47, R49 ;  /* 0x000000312f337220 */ /* 0x000fe20000410000 */
[----:B------:R-:W-:Y:S01]  /*a0c0*/  IMAD.U32 R48, R54, 0x10000, RZ ;  /* 0x0001000036307824 */ /* 0x000fe200078e00ff */
[----:B------:R-:W-:Y:S01]  /*a0d0*/  LOP3.LUT R31, R31, 0xffff0000, RZ, 0xc0, !PT ;  /* 0xffff00001f1f7812 */ /* 0x000fe200078ec0ff */
[C---:B------:R-:W-:Y:S01]  /*a0e0*/  FFMA.FTZ R42, R41.reuse, R53, -R50 ;  /* 0x00000035292a7223 */ /* 0x040fe20000010832 */
        /* <DEDUP_REMOVED lines=9> */
[----:B------:R-:W-:-:S02]  /*a180*/  IMAD.U32 R52, R144, 0x10000, RZ ;  /* 0x0001000090347824 */ /* 0x000fc400078e00ff */
[-C--:B------:R-:W-:Y:S01]  /*a190*/  FMUL.FTZ R56, R31, R48.reuse ;  /* 0x000000301f387220 */ /* 0x080fe20000410000 */
[----:B------:R-:W-:Y:S02]  /*a1a0*/  IMAD.U32 R50, R11, 0x10000, RZ ;  /* 0x000100000b327824 */ /* 0x000fe400078e00ff */
[----:B------:R-:W-:Y:S01]  /*a1b0*/  FFMA.FTZ R48, R15, R48, -R54 ;  /* 0x000000300f307223 */ /* 0x000fe20000010836 */
[----:B------:R-:W-:Y:S01]  /*a1c0*/  LOP3.LUT R28, R28, 0xffff0000, RZ, 0xc0, !PT ;  /* 0xffff00001c1c7812 */ /* 0x000fe200078ec0ff */
[----:B------:R-:W-:Y:S01]  /*a1d0*/  FMUL.FTZ R54, R29, R52 ;  /* 0x000000341d367220 */ /* 0x000fe20000410000 */
[----:B------:R-:W-:Y:S01]  /*a1e0*/  LOP3.LUT R47, R144, 0xffff0000, RZ, 0xc0, !PT ;  /* 0xffff0000902f7812 */ /* 0x000fe200078ec0ff */
[----:B------:R-:W-:Y:S01]  /*a1f0*/  IMAD.U32 R13, R12, 0x10000, RZ ;  /* 0x000100000c0d7824 */ /* 0x000fe200078e00ff */
        /* <DEDUP_REMOVED lines=8> */
[----:B------:R-:W-:Y:S01]  /*a280*/  LOP3.LUT R45, R14, 0xffff0000, RZ, 0xc0, !PT ;  /* 0xffff00000e2d7812 */ /* 0x000fe200078ec0ff */
[-C--:B------:R-:W-:Y:S01]  /*a290*/  FMUL.FTZ R51, R28, R31.reuse ;  /* 0x0000001f1c337220 */ /* 0x080fe20000410000 */
[C---:B------:R-:W-:Y:S01]  /*a2a0*/  IMAD.U32 R14, R30.reuse, 0x10000, RZ ;  /* 0x000100001e0e7824 */ /* 0x040fe200078e00ff */
[----:B------:R-:W-:Y:S01]  /*a2b0*/  LOP3.LUT R30, R30, 0xffff0000, RZ, 0xc0, !PT ;  /* 0xffff00001e1e7812 */ /* 0x000fe200078ec0ff */
[C---:B------:R-:W-:Y:S01]  /*a2c0*/  IMAD.U32 R28, R40.reuse, 0x10000, RZ ;  /* 0x00010000281c7824 */ /* 0x040fe200078e00ff */
[----:B------:R-:W-:Y:S01]  /*a2d0*/  LOP3.LUT R40, R40, 0xffff0000, RZ, 0xc0, !PT ;  /* 0xffff000028287812 */ /* 0x000fe200078ec0ff */
[C---:B------:R-:W-:Y:S01]  /*a2e0*/  IMAD.U32 R13, R38.reuse, 0x10000, RZ ;  /* 0x00010000260d7824 */ /* 0x040fe200078e00ff */
[----:B------:R-:W-:Y:S01]  /*a2f0*/  LOP3.LUT R38, R38, 0xffff0000, RZ, 0xc0, !PT ;  /* 0xffff000026267812 */ /* 0x000fe200078ec0ff */
[C---:B------:R-:W-:Y:S01]  /*a300*/  FFMA.FTZ R50, R12.reuse, R31, -R49 ;  /* 0x0000001f0c327223 */ /* 0x040fe20000010831 */
[----:B------:R-:W-:Y:S01]  /*a310*/  FFMA.FTZ R12, R12, R47, R51 ;  /* 0x0000002f0c0c7223 */ /* 0x000fe20000010033 */
[C---:B------:R-:W-:Y:S01]  /*a320*/  FMUL.FTZ R52, R14.reuse, R28 ;  /* 0x0000001c0e347220 */ /* 0x040fe20000410000 */
[-C--:B------:R-:W-:Y:S01]  /*a330*/  FMUL.FTZ R31, R14, R13.reuse ;  /* 0x0000000d0e1f7220 */ /* 0x080fe20000410000 */
[----:B------:R-:W-:Y:S01]  /*a340*/  FFMA.FTZ R15, R15, R66, R56 ;  /* 0x000000420f0f7223 */ /* 0x000fe20000010038 */
        /* <DEDUP_REMOVED lines=9> */
[----:B------:R-:W-:Y:S01]  /*a3e0*/  F2FP.BF16.F32.PACK_AB R44, R15, R44 ;  /* 0x0000002c0f2c723e */ /* 0x000fe200000010ff */
[----:B------:R-:W-:Y:S01]  /*a3f0*/  IMAD.MOV.U32 R15, RZ, RZ, R41 ;  /* 0x000000ffff0f7224 */ /* 0x000fe200078e0029 */
[----:B------:R-:W-:Y:S02]  /*a400*/  F2FP.BF16.F32.PACK_AB R50, R50, R11 ;  /* 0x0000000b3232723e */ /* 0x000fe400000010ff */
[----:B------:R-:W-:Y:S01]  /*a410*/  F2FP.BF16.F32.PACK_AB R28, R12, R29 ;  /* 0x0000001d0c1c723e */ /* 0x000fe200000010ff */
[----:B------:R-:W-:Y:S01]  /*a420*/  IMAD.MOV.U32 R29, RZ, RZ, R39 ;  /* 0x000000ffff1d7224 */ /* 0x000fe200078e0027 */
[----:B------:R-:W-:Y:S01]  /*a430*/  F2FP.BF16.F32.PACK_AB R14, R13, R52 ;  /* 0x000000340d0e723e */ /* 0x000fe200000010ff */
[----:B------:R-:W-:Y:S01]  /*a440*/  IMAD.MOV.U32 R12, RZ, RZ, R50 ;  /* 0x000000ffff0c7224 */ /* 0x000fe200078e0032 */
[----:B------:R-:W-:Y:S01]  /*a450*/  F2FP.BF16.F32.PACK_AB R30, R40, R31 ;  /* 0x0000001f281e723e */ /* 0x000fe200000010ff */
[----:B------:R-:W-:-:S02]  /*a460*/  IMAD.MOV.U32 R13, RZ, RZ, R37 ;  /* 0x000000ffff0d7224 */ /* 0x000fc400078e0025 */
[----:B------:R-:W-:-:S07]  /*a470*/  IMAD.MOV.U32 R31, RZ, RZ, R44 ;  /* 0x000000ffff1f7224 */ /* 0x000fce00078e002c */
.L_x_2753:
[----:B------:R-:W-:Y:S05]  /*a480*/  BSYNC B1 ;  /* 0x0000000000017941 */ /* 0x000fea0003800000 */
.L_x_2752:
[----:B-1----:R1:W-:Y:S01]  /*a490*/  ST.E.128 desc[UR60][R34.64], R12 ;  /* 0x0000000c22007985 */ /* 0x0023e2000c101d3c */
[----:B------:R-:W-:-:S13]  /*a4a0*/  ISETP.GE.AND P4, PT, R36, R133, PT ;  /* 0x000000852400720c */ /* 0x000fda0003f86270 */
[----:B------:R-:W-:Y:S05]  /*a4b0*/  @P4 BRA `(.L_x_2700) ;  /* 0x0000000400e04947 */ /* 0x000fea0003800000 */
[----:B------:R-:W-:-:S05]  /*a4c0*/  IMAD.WIDE R32, R36, 0x2, R32 ;  /* 0x0000000224207825 */ /* 0x000fca00078e0220 */
[----:B--2---:R2:W-:Y:S01]  /*a4d0*/  ST.E.128 desc[UR60][R32.64], R28 ;  /* 0x0000001c20007985 */ /* 0x0045e2000c101d3c */
[----:B------:R-:W-:Y:S05]  /*a4e0*/  BRA `(.L_x_2700) ;  /* 0x0000000400d47947 */ /* 0x000fea0003800000 */
.L_x_2665:
[----:B------:R-:W2:Y:S02]  /*a4f0*/  LDL R11, [R1+0x30] ;  /* 0x00003000010b7983 */ /* 0x000ea40000100800 */
[----:B--2---:R-:W-:-:S13]  /*a500*/  R2UR UR4, R11 ;  /* 0x000000000b0472ca */ /* 0x004fda00000e0000 */
[----:B------:R-:W-:-:S06]  /*a510*/  UISETP.NE.AND UP0, UPT, UR4, 0x3, UPT ;  /* 0x000000030400788c */ /* 0x000fcc000bf05270 */
[----:B------:R-:W-:-:S13]  /*a520*/  PLOP3.LUT P0, PT, PT, PT, UP0, 0x80, 0x0 ;  /* 0x000000000000781c */ /* 0x000fda0003f0f008 */
[----:B------:R-:W-:Y:S05]  /*a530*/  @!P0 BRA `(.L_x_2754) ;  /* 0x0000000000048947 */ /* 0x000fea0003800000 */
[----:B------:R-:W-:Y:S01]  /*a540*/  BPT.TRAP 0x1 ;  /* 0x000000040000795c */ /* 0x000fe20000300000 */
.L_x_2754:
[----:B------:R-:W-:Y:S01]  /*a550*/  IMAD R84, R18, 0x8, R2 ;  /* 0x0000000812547824 */ /* 0x000fe200078e0202 */
[----:B------:R-:W-:Y:S01]  /*a560*/  SHF.L.U32 R85, R171, 0x1f, RZ ;  /* 0x0000001fab557819 */ /* 0x000fe200000006ff */
[----:B------:R-:W-:Y:S01]  /*a570*/  BSSY B1, `(.L_x_2755) ;  /* 0x0000004000017945 */ /* 0x000fe20003800000 */
[----:B------:R-:W-:Y:S02]  /*a580*/  SHF.R.S32.HI R81, RZ, 0x1f, R80 ;  /* 0x0000001fff517819 */ /* 0x000fe40000011450 */
[----:B------:R-:W0:Y:S02]  /*a590*/  SYNCS.PHASECHK.TRANS64.TRYWAIT P4, [R84+URZ+0x2a890], R85 ;  /* 0x02a89055540075a7 */ /* 0x000e24000808017f */
[----:B0-----:R-:W-:Y:S05]  /*a5a0*/  @!P4 BRA `(.L_x_2756) ;  /* 0x000001c40044c947 */ /* 0x001fea0003800000 */
.L_x_3041:
[----:B------:R-:W-:Y:S05]  /*a5b0*/  BSYNC B1 ;  /* 0x0000000000017941 */ /* 0x000fea0003800000 */
.L_x_2755:
        /* <DEDUP_REMOVED lines=13> */
[----:B------:R-:W-:Y:S01]  /*a690*/  ULDC.64 UR4, c[0x0][0x308] ;  /* 0x0000c20000047ab9 */ /* 0x000fe20000000a00 */
[----:B------:R-:W-:-:S02]  /*a6a0*/  IADD3 R35, -R170, R83, RZ ;  /* 0x00000053aa237210 */ /* 0x000fc40007ffe1ff */
[----:B------:R-:W-:Y:S02]  /*a6b0*/  IMAD.IADD R13, R13, 0x1, R11 ;  /* 0x000000010d0d7824 */ /* 0x000fe400078e020b */
        /* <DEDUP_REMOVED lines=9> */
.L_x_3045:
        /* <DEDUP_REMOVED lines=37> */
.L_x_2759:
[----:B------:R-:W-:Y:S05]  /*a9a0*/  BSYNC B1 ;  /* 0x0000000000017941 */ /* 0x000fea0003800000 */
.L_x_2758:
[----:B------:R-:W-:-:S03]  /*a9b0*/  UMOV UR4, 0xffffffff ;  /* 0xffffffff00047882 */ /* 0x000fc60000000000 */
[----:B------:R-:W-:Y:S05]  /*a9c0*/  BRA.DIV UR4, `(.L_x_2760) ;  /* 0x000001c2049c7947 */ /* 0x000fea000b800000 */
[----:B-1----:R-:W1:Y:S04]  /*a9d0*/  SHFL.IDX PT, R33, R33, 0x1, 0x1c1f ;  /* 0x003c1f0021217f89 */ /* 0x002e6800000e0000 */
[----:B------:R-:W0:Y:S02]  /*a9e0*/  SHFL.IDX PT, R32, R32, 0x1, 0x1c1f ;  /* 0x003c1f0020207f89 */ /* 0x000e2400000e0000 */
.L_x_3049:
        /* <DEDUP_REMOVED lines=37> */
.L_x_2700:
[----:B------:R-:W-:Y:S05]  /*ac40*/  BSYNC B0 ;  /* 0x0000000000007941 */ /* 0x000fea0003800000 */
.L_x_2664:
        /* <DEDUP_REMOVED lines=17> */
.L_x_2762:
[----:B------:R-:W-:Y:S05]  /*ad60*/  BSYNC B0 ;  /* 0x0000000000007941 */ /* 0x000fea0003800000 */
.L_x_2761:
[----:B------:R-:W3:Y:S01]  /*ad70*/  SYNCS.PHASECHK.TRANS64.TRYWAIT P0, [R84+URZ+0x2a8b0], R85 ;  /* 0x02a8b055540075a7 */ /* 0x000ee2000800017f */
[----:B------:R-:W-:Y:S04]  /*ad80*/  BSSY B0, `(.L_x_2763) ;  /* 0x0000002000007945 */ /* 0x000fe80003800000 */
[----:B---3--:R-:W-:Y:S05]  /*ad90*/  @!P0 BRA `(.L_x_2764) ;  /* 0x000001bc00f48947 */ /* 0x008fea0003800000 */
.L_x_3050:
[----:B------:R-:W-:Y:S05]  /*ada0*/  BSYNC B0 ;  /* 0x0000000000007941 */ /* 0x000fea0003800000 */
.L_x_2763:
        /* <DEDUP_REMOVED lines=46> */
.L_x_2766:
[----:B------:R-:W-:Y:S05]  /*b090*/  BSYNC B0 ;  /* 0x0000000000007941 */ /* 0x000fea0003800000 */
.L_x_2765:
        /* <DEDUP_REMOVED lines=25> */
.L_x_2768:
[----:B------:R-:W-:Y:S05]  /*b230*/  BSYNC B0 ;  /* 0x0000000000007941 */ /* 0x000fea0003800000 */
.L_x_2767:
        /* <DEDUP_REMOVED lines=18> */
.L_x_2659:
[----:B------:R-:W2:Y:S01]  /*b360*/  LDC R0, c[0x0][0x448] ;  /* 0x00011200ff007b82 */ /* 0x000ea20000000800 */
[----:B------:R-:W-:Y:S01]  /*b370*/  BSSY B0, `(.L_x_2770) ;  /* 0x0000011000007945 */ /* 0x000fe20003800000 */
[----:B------:R-:W-:Y:S01]  /*b380*/  IMAD.MOV.U32 R72, RZ, RZ, RZ ;  /* 0x000000ffff487224 */ /* 0x000fe200078e00ff */
[----:B--2---:R-:W-:Y:S01]  /*b390*/  ISETP.NE.AND P1, PT, R0, 0x1, PT ;  /* 0x000000010000780c */ /* 0x004fe20003f25270 */
[----:B------:R-:W-:-:S12]  /*b3a0*/  VIADD R0, R186, 0x7f ;  /* 0x0000007fba007836 */ /* 0x000fd80000000000 */
[----:B------:R-:W2:Y:S08]  /*b3b0*/  @P1 LDC R3, c[0x0][0x44c] ;  /* 0x00011300ff031b82 */ /* 0x000eb00000000800 */
[----:B------:R-:W3:Y:S01]  /*b3c0*/  @P1 LDC R4, c[0x0][0x450] ;  /* 0x00011400ff041b82 */ /* 0x000ee20000000800 */
[----:B--2---:R-:W-:-:S05]  /*b3d0*/  @P1 IMAD.HI.U32 R3, R0, R3, RZ ;  /* 0x0000000300031227 */ /* 0x004fca00078e00ff */
[----:B---3--:R-:W-:-:S05]  /*b3e0*/  @P1 SHF.R.U32.HI R0, RZ, R4, R3 ;  /* 0x00000004ff001219 */ /* 0x008fca0000011603 */
[----:B------:R-:W-:-:S04]  /*b3f0*/  IMAD.IADD R0, R195, 0x1, R0 ;  /* 0x00000001c3007824 */ /* 0x000fc800078e0200 */
[----:B------:R-:W-:-:S05]  /*b400*/  IMAD.HI R0, R0, 0x2aaaaaab, RZ ;  /* 0x2aaaaaab00007827 */ /* 0x000fca00078e02ff */
[----:B------:R-:W-:-:S04]  /*b410*/  SHF.R.U32.HI R3, RZ, 0x1f, R0 ;  /* 0x0000001fff037819 */ /* 0x000fc80000011600 */
[----:B------:R-:W-:-:S04]  /*b420*/  LEA.HI.SX32 R3, R0, R3, 0x1c ;  /* 0x0000000300037211 */ /* 0x000fc800078fe2ff */
[----:B------:R-:W-:-:S04]  /*b430*/  VIMNMX R196, R196, R3, PT ;  /* 0x00000003c4c47248 */ /* 0x000fc80003fe0100 */
[----:B------:R-:W-:Y:S01]  /*b440*/  ISETP.GE.AND P1, PT, R196, 0x1, PT ;  /* 0x00000001c400780c */ /* 0x000fe20003f26270 */
[----:B------:R-:W-:-:S12]  /*b450*/  @P0 BRA `(.L_x_2771) ;  /* 0x0000000000080947 */ /* 0x000fd80003800000 */
[----:B------:R-:W2:Y:S02]  /*b460*/  FENCE.VIEW.ASYNC.G ;  /* 0x00000000000073c6 */ /* 0x000ea40000000100 */
[----:B--2---:R-:W-:Y:S06]  /*b470*/  BAR.ARV 0xc, 0x180 ;  /* 0x0306000000007b1d */ /* 0x004fec0000002000 */
.L_x_2771:
[----:B------:R-:W-:Y:S05]  /*b480*/  BSYNC B0 ;  /* 0x0000000000007941 */ /* 0x000fea0003800000 */
.L_x_2770:
[----:B------:R-:W-:Y:S04]  /*b490*/  BSSY B0, `(.L_x_2772) ;  /* 0x000001f000007945 */ /* 0x000fe80003800000 */
[----:B------:R-:W-:Y:S05]  /*b4a0*/  @!P1 BRA `(.L_x_2773) ;  /* 0x0000000000749947 */ /* 0x000fea0003800000 */
[----:B------:R-:W-:Y:S01]  /*b4b0*/  ISETP.NE.AND P0, PT, R201, RZ, PT ;  /* 0x000000ffc900720c */ /* 0x000fe20003f05270 */
[----:B------:R-:W-:-:S03]  /*b4c0*/  ULDC UR4, c[0x0][0x9f0] ;  /* 0x00027c0000047ab9 */ /* 0x000fc60000000800 */
[----:B------:R-:W-:-:S04]  /*b4d0*/  SEL R9, R201, UR4, P0 ;  /* 0x00000004c9097c07 */ /* 0x000fc80008000000 */
[-C--:B------:R-:W-:Y:S02]  /*b4e0*/  IABS R6, R9.reuse ;  /* 0x0000000900067213 */ /* 0x080fe40000000000 */
[----:B------:R-:W-:Y:S02]  /*b4f0*/  IADD3 R0, R9, -0x1, R196 ;  /* 0xffffffff09007810 */ /* 0x000fe40007ffe0c4 */
[----:B------:R-:W2:Y:S01]  /*b500*/  I2F.RP R3, R6 ;  /* 0x0000000600037306 */ /* 0x000ea20000209400 */
[-C--:B------:R-:W-:Y:S02]  /*b510*/  IABS R10, R9.reuse ;  /* 0x00000009000a7213 */ /* 0x080fe40000000000 */
        /* <DEDUP_REMOVED lines=22> */
.L_x_2773:
[----:B------:R-:W-:Y:S05]  /*b680*/  BSYNC B0 ;  /* 0x0000000000007941 */ /* 0x000fea0003800000 */
.L_x_2772:
[-C--:B------:R-:W-:Y:S01]  /*b690*/  IMAD R185, R207, R72.reuse, RZ ;  /* 0x00000048cfb97224 */ /* 0x080fe200078e02ff */
        /* <DEDUP_REMOVED lines=58> */
[----:B------:R-:W-:Y:S01]  /*ba40*/  IMAD.U32 R6, RZ, RZ, UR6 ;  /* 0x00000006ff067e24 */ /* 0x000fe2000f8e00ff */
[----:B------:R-:W-:Y:S01]  /*ba50*/  MOV R11, UR5 ;  /* 0x00000005000b7c02 */ /* 0x000fe20008000f00 */
[----:B------:R-:W-:-:S02]  /*ba60*/  IMAD.U32 R7, RZ, RZ, UR7 ;  /* 0x00000007ff077e24 */ /* 0x000fc4000f8e00ff */
[----:B------:R-:W-:Y:S02]  /*ba70*/  IMAD.U32 R10, RZ, RZ, UR4 ;  /* 0x00000004ff0a7e24 */ /* 0x000fe4000f8e00ff */
[----:B------:R-:W-:Y:S02]  /*ba80*/  IMAD.MOV.U32 R8, RZ, RZ, 0x70 ;  /* 0x00000070ff087424 */ /* 0x000fe400078e00ff */
[----:B------:R-:W-:Y:S02]  /*ba90*/  IMAD.MOV.U32 R12, RZ, RZ, 0x1 ;  /* 0x00000001ff0c7424 */ /* 0x000fe400078e00ff */
[----:B------:R-:W-:-:S07]  /*baa0*/  IMAD.MOV.U32 R13, RZ, RZ, RZ ;  /* 0x000000ffff0d7224 */ /* 0x000fce00078e00ff */
[----:B------:R-:W-:-:S07]  /*bab0*/  LEPC R20, `(.L_x_2775) ;  /* 0x000000001014794e */ /* 0x000fce0000000000 */
[----:B012-45:R-:W-:Y:S05]  /*bac0*/  CALL.ABS.NOINC R14 ;  /* 0x000000000e007343 */ /* 0x037fea0003c00000 */
.L_x_2775:
        /* <DEDUP_REMOVED lines=12> */
.L_x_2779:
[----:B---3--:R3:W0:Y:S02]  /*bb90*/  SYNCS.PHASECHK.TRANS64.TRYWAIT P0, [R2+URZ+0x2a800], R3 ;  /* 0x02a80003020075a7 */ /* 0x008624000800017f */
[----:B0-----:R-:W-:Y:S05]  /*bba0*/  @!P0 NANOSLEEP.SYNCS 0x989680 ;  /* 0x009896800000895d */ /* 0x001fea0003900000 */
[----:B------:R-:W0:Y:S02]  /*bbb0*/  @!P0 SYNCS.PHASECHK.TRANS64 P0, [R2+URZ+0x2a800], R3 ;  /* 0x02a80003020085a7 */ /* 0x000e24000800007f */
[----:B0-----:R-:W-:Y:S05]  /*bbc0*/  @!P0 BRA `(.L_x_2779) ;  /* 0xfffffffc00f08947 */ /* 0x001fea000383ffff */
.L_x_2778:
[----:B------:R-:W-:Y:S05]  /*bbd0*/  BSYNC B0 ;  /* 0x0000000000007941 */ /* 0x000fea0003800000 */
.L_x_2777:
[----:B------:R-:W-:Y:S05]  /*bbe0*/  BRA `(.L_x_2780) ;  /* 0x00000074005c7947 */ /* 0x000fea0003800000 */
.L_x_2776:
        /* <DEDUP_REMOVED lines=13> */
[----:B0-----:R-:W-:Y:S02]  /*bcc0*/  IMAD.IADD R27, R3, 0x1, R25 ;  /* 0x00000001031b7824 */ /* 0x001fe400078e0219 */
[----:B----4-:R-:W-:Y:S01]  /*bcd0*/  IMAD.IADD R29, R5, 0x1, R141 ;  /* 0x00000001051d7824 */ /* 0x010fe200078e028d */
[----:B------:R-:W-:Y:S06]  /*bce0*/  @!P0 BRA `(.L_x_2781) ;  /* 0x0000000000408947 */ /* 0x000fec0003800000 */
        /* <DEDUP_REMOVED lines=15> */
[----:B01----:R-:W-:Y:S05]  /*bde0*/  CALL.ABS.NOINC R14 ;  /* 0x000000000e007343 */ /* 0x003fea0003c00000 */
.L_x_2781:
[----:B------:R-:W-:Y:S01]  /*bdf0*/  ULDC.U8 UR4, c[0x0][0x410] ;  /* 0x0001040000047ab9 */ /* 0x000fe20000000000 */
[----:B------:R-:W-:Y:S01]  /*be00*/  BSSY B0, `(.L_x_2782) ;  /* 0x000072d000007945 */ /* 0x000fe20003800000 */
[----:B------:R-:W-:Y:S01]  /*be10*/  ISETP.NE.AND P0, PT, RZ, UR4, PT ;  /* 0x00000004ff007c0c */ /* 0x000fe2000bf05270 */
[----:B------:R-:W-:-:S12]  /*be20*/  IMAD.IADD R69, R170, 0x1, R186 ;  /* 0x00000001aa457824 */ /* 0x000fd800078e02ba */
[----:B------:R-:W-:Y:S05]  /*be30*/  @!P0 BRA `(.L_x_2783) ;  /* 0x0000003800888947 */ /* 0x000fea0003800000 */
[----:B------:R-:W0:Y:S01]  /*be40*/  LDC R10, c[0x0][0x448] ;  /* 0x00011200ff0a7b82 */ /* 0x000e220000000800 */
        /* <DEDUP_REMOVED lines=10> */
[----:B0-----:R-:W-:-:S13]  /*bef0*/  ISETP.NE.AND P0, PT, R10, 0x1, PT ;  /* 0x000000010a00780c */ /* 0x001fda0003f05270 */
[----:B------:R-:W0:Y:S08]  /*bf00*/  @P0 LDC R0, c[0x0][0x44c] ;  /* 0x00011300ff000b82 */ /* 0x000e300000000800 */
[----:B------:R-:W2:Y:S01]  /*bf10*/  @P0 LDC R5, c[0x0][0x450] ;  /* 0x00011400ff050b82 */ /* 0x000ea20000000800 */
[----:B0-----:R-:W-:-:S05]  /*bf20*/  @P0 IMAD.HI.U32 R0, R3, R0, RZ ;  /* 0x0000000003000227 */ /* 0x001fca00078e00ff */
[----:B--2---:R-:W-:Y:S01]  /*bf30*/  @P0 SHF.R.U32.HI R3, RZ, R5, R0 ;  /* 0x00000005ff030219 */ /* 0x004fe20000011600 */
        /* <DEDUP_REMOVED lines=18> */
[----:B------:R0:W2:Y:S04]  /*c060*/  SHFL.IDX PT, R9, R0, RZ, 0x1c1f ;  /* 0x001c1fff00097589 */ /* 0x0000a800000e0000 */
[----:B------:R0:W3:Y:S04]  /*c070*/  SHFL.IDX PT, R8, R65, RZ, 0x1c1f ;  /* 0x001c1fff41087589 */ /* 0x0000e800000e0000 */
[----:B------:R0:W4:Y:S04]  /*c080*/  SHFL.IDX PT, R30, R63, RZ, 0x1c1f ;  /* 0x001c1fff3f1e7589 */ /* 0x00012800000e0000 */
[----:B------:R0:W0:Y:S02]  /*c090*/  SHFL.IDX PT, R31, R3, RZ, 0x1c1f ;  /* 0x001c1fff031f7589 */ /* 0x00002400000e0000 */
.L_x_3056:
        /* <DEDUP_REMOVED lines=29> */
[-C--:B-1-3--:R-:W-:Y:S01]  /*c270*/  @!P3 IADD3 R28, P6, R8, R26.reuse, RZ ;  /* 0x0000001a081cb210 */ /* 0x08afe20007fde0ff */
[----:B------:R-:W-:Y:S01]  /*c280*/  @!P0 IMAD.SHL.U32 R32, R172, 0x2, RZ ;  /* 0x00000002ac208824 */ /* 0x000fe200078e00ff */
[----:B0-----:R-:W-:Y:S01]  /*c290*/  @!P3 IADD3 R26, P5, R31, R26, RZ ;  /* 0x0000001a1f1ab210 */ /* 0x001fe20007fbe0ff */
[----:B----4-:R-:W-:Y:S01]  /*c2a0*/  @!P4 IMAD.MOV.U32 R7, RZ, RZ, R30 ;  /* 0x000000ffff07c224 */ /* 0x010fe200078e001e */
[----:B------:R-:W-:Y:S01]  /*c2b0*/  @!P1 SHF.L.U64.HI R6, R174, 0x1, R81 ;  /* 0x00000001ae069819 */ /* 0x000fe20000010251 */
[--C-:B--2---:R-:W-:Y:S01]  /*c2c0*/  @!P3 IMAD.X R29, R9, 0x1, R5.reuse, P6 ;  /* 0x00000001091db824 */ /* 0x104fe200030e0605 */
        /* <DEDUP_REMOVED lines=9> */
[----:B------:R-:W-:-:S02]  /*c360*/  @!P4 IMAD.MOV.U32 R4, RZ, RZ, R8 ;  /* 0x000000ffff04c224 */ /* 0x000fc400078e0008 */
[----:B------:R-:W-:Y:S01]  /*c370*/  @!P1 IMAD.X R15, R9, 0x1, R6, P6 ;  /* 0x00000001090f9824 */ /* 0x000fe200030e0606 */
[----:B------:R-:W-:Y:S01]  /*c380*/  @!P1 IADD3 R12, P6, R31, R12, RZ ;  /* 0x0000000c1f0c9210 */ /* 0x000fe20007fde0ff */
[----:B------:R-:W-:-:S04]  /*c390*/  @!P4 IMAD.WIDE R4, R160, 0x2, R4 ;  /* 0x00000002a004c825 */ /* 0x000fc800078e0204 */
[----:B------:R-:W-:Y:S01]  /*c3a0*/  @!P1 IMAD.X R13, R30, 0x1, R6, P6 ;  /* 0x000000011e0d9824 */ /* 0x000fe200030e0606 */
[-C--:B------:R-:W-:Y:S01]  /*c3b0*/  @!P0 IADD3 R10, P6, R8, R32.reuse, RZ ;  /* 0x00000020080a8210 */ /* 0x080fe20007fde0ff */
[----:B------:R-:W-:Y:S01]  /*c3c0*/  @!P4 IMAD.MOV.U32 R6, RZ, RZ, R31 ;  /* 0x000000ffff06c224 */ /* 0x000fe200078e001f */
[----:B------:R0:W5:Y:S03]  /*c3d0*/  @!P4 LD.E.64 R60, desc[UR60][R4.64] ;  /* 0x0000003c043cc980 */ /* 0x000166000c101b00 */
[----:B------:R-:W-:Y:S02]  /*c3e0*/  @!P0 IMAD.X R11, R9, 0x1, R34, P6 ;  /* 0x00000001090b8824 */ /* 0x000fe400030e0622 */
[----:B------:R-:W-:Y:S01]  /*c3f0*/  @!P4 IMAD.WIDE R6, R160, 0x2, R6 ;  /* 0x00000002a006c825 */ /* 0x000fe200078e0206 */
[----:B0-----:R-:W-:-:S03]  /*c400*/  @!P0 IADD3 R4, P6, R31, R32, RZ ;  /* 0x000000201f048210 */ /* 0x001fc60007fde0ff */
[C---:B------:R-:W-:Y:S01]  /*c410*/  @!P5 IMAD.SHL.U32 R32, R176.reuse, 0x2, RZ ;  /* 0x00000002b020d824 */ /* 0x040fe200078e00ff */
[----:B------:R0:W5:Y:S01]  /*c420*/  @!P4 LD.E.64 R58, desc[UR60][R6.64] ;  /* 0x0000003c063ac980 */ /* 0x000162000c101b00 */
[----:B------:R-:W-:Y:S01]  /*c430*/  @!P5 SHF.L.U64.HI R33, R176, 0x1, R225 ;  /* 0x00000001b021d819 */ /* 0x000fe200000102e1 */
[----:B------:R-:W-:Y:S01]  /*c440*/  @!P0 IMAD.X R5, R30, 0x1, R34, P6 ;  /* 0x000000011e058824 */ /* 0x000fe200030e0622 */
[----:B------:R-:W-:Y:S02]  /*c450*/  CS2R R56, SRZ ;  /* 0x0000000000387805 */ /* 0x000fe4000001ff00 */
[----:B------:R-:W-:Y:S02]  /*c460*/  CS2R R54, SRZ ;  /* 0x0000000000367805 */ /* 0x000fe4000001ff00 */
[----:B0-----:R-:W-:Y:S02]  /*c470*/  @!P5 IADD3 R6, P4, R8, R32, RZ ;  /* 0x000000200806d210 */ /* 0x001fe40007f9e0ff */
[----:B------:R-:W-:-:S02]  /*c480*/  CS2R R52, SRZ ;  /* 0x0000000000347805 */ /* 0x000fc4000001ff00 */
[----:B------:R-:W-:Y:S02]  /*c490*/  @!P5 IADD3 R8, P6, R31, R32, RZ ;  /* 0x000000201f08d210 */ /* 0x000fe40007fde0ff */
[----:B------:R-:W-:Y:S02]  /*c4a0*/  CS2R R50, SRZ ;  /* 0x0000000000327805 */ /* 0x000fe4000001ff00 */
[----:B------:R-:W-:Y:S01]  /*c4b0*/  CS2R R48, SRZ ;  /* 0x0000000000307805 */ /* 0x000fe2000001ff00 */
[----:B------:R-:W-:Y:S01]  /*c4c0*/  @!P5 IMAD.X R7, R9, 0x1, R33, P4 ;  /* 0x000000010907d824 */ /* 0x000fe200020e0621 */
[----:B------:R-:W-:Y:S02]  /*c4d0*/  CS2R R46, SRZ ;  /* 0x00000000002e7805 */ /* 0x000fe4000001ff00 */
[----:B------:R-:W-:Y:S02]  /*c4e0*/  CS2R R44, SRZ ;  /* 0x00000000002c7805 */ /* 0x000fe4000001ff00 */
[----:B------:R-:W-:-:S02]  /*c4f0*/  CS2R R42, SRZ ;  /* 0x00000000002a7805 */ /* 0x000fc4000001ff00 */
[----:B------:R-:W-:Y:S02]  /*c500*/  CS2R R34, SRZ ;  /* 0x0000000000227805 */ /* 0x000fe4000001ff00 */
[----:B------:R-:W-:Y:S01]  /*c510*/  CS2R R36, SRZ ;  /* 0x0000000000247805 */ /* 0x000fe2000001ff00 */
[----:B------:R-:W-:Y:S01]  /*c520*/  @!P5 IMAD.X R9, R30, 0x1, R33, P6 ;  /* 0x000000011e09d824 */ /* 0x000fe200030e0621 */
        /* <DEDUP_REMOVED lines=10> */
.L_x_2786:
[----:B------:R-:W-:Y:S05]  /*c5d0*/  BSYNC B1 ;  /* 0x0000000000017941 */ /* 0x000fea0003800000 */
.L_x_2785:
[----:B0----5:R-:W-:Y:S01]  /*c5e0*/  IMAD.MOV.U32 R4, RZ, RZ, R36 ;  /* 0x000000ffff047224 */ /* 0x021fe200078e0024 */
[----:B------:R-:W-:Y:S01]  /*c5f0*/  MOV R7, R43 ;  /* 0x0000002b00077202 */ /* 0x000fe20000000f00 */
[----:B------:R-:W-:Y:S01]  /*c600*/  IMAD.MOV.U32 R5, RZ, RZ, R37 ;  /* 0x000000ffff057224 */ /* 0x000fe200078e0025 */
[----:B------:R-:W-:Y:S01]  /*c610*/  UMOV UR4, 0xffffffff ;  /* 0xffffffff00047882 */ /* 0x000fe20000000000 */
        /* <DEDUP_REMOVED lines=44> */
[----:B------:R-:W-:Y:S02]  /*c8e0*/  PRMT R71, R6, 0x7610, R71 ;  /* 0x0000761006477816 */ /* 0x000fe40000000047 */
[----:B------:R-:W-:Y:S01]  /*c8f0*/  PRMT R73, R7, 0x7610, R73 ;  /* 0x0000761007497816 */ /* 0x000fe20000000049 */
[----:B------:R-:W-:Y:S06]  /*c900*/  BRA.DIV UR4, `(.L_x_2787) ;  /* 0x000001a604a07947 */ /* 0x000fec000b800000 */
[----:B------:R-:W0:Y:S04]  /*c910*/  SHFL.IDX PT, R0, R0, 0x1, 0x1c1f ;  /* 0x003c1f0000007f89 */ /* 0x000e2800000e0000 */
[----:B------:R-:W0:Y:S04]  /*c920*/  SHFL.IDX PT, R65, R65, 0x1, 0x1c1f ;  /* 0x003c1f0041417f89 */ /* 0x000e2800000e0000 */
[----:B------:R-:W0:Y:S04]  /*c930*/  SHFL.IDX PT, R63, R63, 0x1, 0x1c1f ;  /* 0x003c1f003f3f7f89 */ /* 0x000e2800000e0000 */
[----:B------:R0:W0:Y:S02]  /*c940*/  SHFL.IDX PT, R62, R3, 0x1, 0x1c1f ;  /* 0x003c1f00033e7f89 */ /* 0x00002400000e0000 */
.L_x_3062:
[----:B------:R-:W-:Y:S01]  /*c950*/  VIADD R4, R69, 0x40 ;  /* 0x0000004045047836 */ /* 0x000fe20000000000 */
[----:B0-----:R-:W-:Y:S01]  /*c960*/  LOP3.LUT R3, R181, 0x18, R16, 0xf8, !PT ;  /* 0x00000018b5037812 */ /* 0x001fe200078ef810 */
[----:B------:R-:W-:Y:S01]  /*c970*/  BSSY B1, `(.L_x_2788) ;  /* 0x0000055000017945 */ /* 0x000fe20003800000 */
[----:B------:R-:W-:Y:S02]  /*c980*/  LOP3.LUT P0, RZ, R226, 0x4, RZ, 0xc0, !PT ;  /* 0x00000004e2ff7812 */ /* 0x000fe4000780c0ff */
[----:B----4-:R-:W-:Y:S02]  /*c990*/  CS2R R30, SRZ ;  /* 0x00000000001e7805 */ /* 0x010fe4000001ff00 */
[----:B------:R-:W-:Y:S02]  /*c9a0*/  ISETP.GE.AND P1, PT, R4, R67, PT ;  /* 0x000000430400720c */ /* 0x000fe40003f26270 */
[----:B------:R-:W-:Y:S02]  /*c9b0*/  CS2R R38, SRZ ;  /* 0x0000000000267805 */ /* 0x000fe4000001ff00 */
[----:B------:R-:W-:-:S02]  /*c9c0*/  LOP3.LUT R4, R3, R182, RZ, 0x3c, !PT ;  /* 0x000000b603047212 */ /* 0x000fc400078e3cff */
[----:B------:R-:W-:Y:S02]  /*c9d0*/  CS2R R24, SRZ ;  /* 0x0000000000187805 */ /* 0x000fe4000001ff00 */
[----:B------:R-:W-:Y:S02]  /*c9e0*/  CS2R R12, SRZ ;  /* 0x00000000000c7805 */ /* 0x000fe4000001ff00 */
[----:B--23--:R-:W-:Y:S02]  /*c9f0*/  CS2R R8, SRZ ;  /* 0x0000000000087805 */ /* 0x00cfe4000001ff00 */
        /* <DEDUP_REMOVED lines=21> */
[CC--:B------:R-:W-:Y:S01]  /*cb50*/  @!P4 IADD3 R26, P5, R65.reuse, R20.reuse, RZ ;  /* 0x00000014411ac210 */ /* 0x0c0fe20007fbe0ff */
[----:B------:R-:W-:Y:S01]  /*cb60*/  @!P1 IMAD.SHL.U32 R4, R172, 0x2, RZ ;  /* 0x00000002ac049824 */ /* 0x000fe200078e00ff */
[----:B------:R-:W-:Y:S02]  /*cb70*/  @!P4 IADD3 R20, P6, R62, R20, RZ ;  /* 0x000000143e14c210 */ /* 0x000fe40007fde0ff */
[----:B------:R-:W-:Y:S01]  /*cb80*/  @!P2 SHF.L.U64.HI R81, R174, 0x1, R81 ;  /* 0x00000001ae51a819 */ /* 0x000fe20000010251 */
[--C-:B------:R-:W-:Y:S01]  /*cb90*/  @!P4 IMAD.X R27, R0, 0x1, R74.reuse, P5 ;  /* 0x00000001001bc824 */ /* 0x100fe200028e064a */
[-C--:B------:R-:W-:Y:S01]  /*cba0*/  @!P3 IADD3 R24, P5, R65, R14.reuse, RZ ;  /* 0x0000000e4118b210 */ /* 0x080fe20007fbe0ff */
[----:B------:R-:W-:Y:S01]  /*cbb0*/  @!P4 IMAD.X R21, R63, 0x1, R74, P6 ;  /* 0x000000013f15c824 */ /* 0x000fe200030e064a */
        /* <DEDUP_REMOVED lines=26> */
[----:B------:R-:W-:-:S05]  /*cd60*/  @!P5 IADD3 R62, P6, R62, R31, RZ ;  /* 0x0000001f3e3ed210 */ /* 0x000fca0007fde0ff */
[----:B------:R-:W-:Y:S01]  /*cd70*/  @!P5 IMAD.X R63, R63, 0x1, R30, P6 ;  /* 0x000000013f3fd824 */ /* 0x000fe200030e061e */
        /* <DEDUP_REMOVED lines=10> */
[----:B------:R1:W5:Y:S04]  /*ce20*/  @!P2 LD.E.64 R26, desc[UR60][R12.64] ;  /* 0x0000003c0c1aa980 */ /* 0x000368000c101b00 */
        /* <DEDUP_REMOVED lines=9> */
.L_x_2789:
[----:B------:R-:W-:Y:S05]  /*cec0*/  BSYNC B1 ;  /* 0x0000000000017941 */ /* 0x000fea0003800000 */
.L_x_2788:
[----:B-1----:R-:W-:Y:S01]  /*ced0*/  LEA.HI R4, R205, R205, RZ, 0x1 ;  /* 0x000000cdcd047211 */ /* 0x002fe200078f08ff */
[----:B-----5:R-:W-:Y:S01]  /*cee0*/  IMAD.MOV.U32 R5, RZ, RZ, R20 ;  /* 0x000000ffff057224 */ /* 0x020fe200078e0014 */
[----:B------:R-:W-:Y:S01]  /*cef0*/  VIADDMNMX R67, R67, -R186, 0x80, PT ;  /* 0x0000008043437446 */ /* 0x000fe200038009ba */
[C---:B------:R-:W-:Y:S01]  /*cf00*/  VIADD R6, R3.reuse, 0xc400 ;  /* 0x0000c40003067836 */ /* 0x040fe20000000000 */
[----:B------:R-:W-:Y:S01]  /*cf10*/  LOP3.LUT R4, R4, 0xfffffffe, RZ, 0xc0, !PT ;  /* 0xfffffffe04047812 */ /* 0x000fe200078ec0ff */
[----:B------:R-:W-:Y:S01]  /*cf20*/  VIADD R0, R3, 0xc440 ;  /* 0x0000c44003007836 */ /* 0x000fe20000000000 */
[----:B------:R-:W-:Y:S01]  /*cf30*/  PRMT R90, R5, 0x7610, R90 ;  /* 0x00007610055a7816 */ /* 0x000fe2000000005a */
[----:B------:R-:W-:Y:S01]  /*cf40*/  IMAD.MOV.U32 R5, RZ, RZ, R21 ;  /* 0x000000ffff057224 */ /* 0x000fe200078e0015 */
[----:B------:R-:W-:Y:S01]  /*cf50*/  @P0 IADD3 R0, R6, -0x40, RZ ;  /* 0xffffffc006000810 */ /* 0x000fe20007ffe0ff */
[----:B------:R-:W-:Y:S01]  /*cf60*/  IMAD.IADD R4, R205, 0x1, -R4 ;  /* 0x00000001cd047824 */ /* 0x000fe200078e0a04 */
[----:B------:R-:W-:Y:S01]  /*cf70*/  BSSY B1, `(.L_x_2790) ;  /* 0x000002f000017945 */ /* 0x000fe20003800000 */
[----:B------:R-:W-:Y:S01]  /*cf80*/  IMAD.MOV.U32 R6, RZ, RZ, R30 ;  /* 0x000000ffff067224 */ /* 0x000fe200078e001e */
[----:B------:R-:W-:Y:S01]  /*cf90*/  PRMT R89, R5, 0x7610, R89 ;  /* 0x0000761005597816 */ /* 0x000fe20000000059 */
[----:B------:R-:W-:Y:S01]  /*cfa0*/  IMAD.MOV.U32 R7, RZ, RZ, R31 ;  /* 0x000000ffff077224 */ /* 0x000fe200078e001f */
[----:B------:R-:W-:Y:S01]  /*cfb0*/  SHF.L.U32 R5, R4, 0x1f, RZ ;  /* 0x0000001f04057819 */ /* 0x000fe200000006ff */
        /* <DEDUP_REMOVED lines=36> */
[----:B------:R-:W-:Y:S01]  /*d200*/  ISETP.GE.AND P1, PT, R170, R67, PT ;  /* 0x00000043aa00720c */ /* 0x000fe20003f26270 */
[----:B------:R-:W-:Y:S01]  /*d210*/  IMAD.MOV.U32 R4, RZ, RZ, R10 ;  /* 0x000000ffff047224 */ /* 0x000fe200078e000a */
[----:B------:R-:W-:Y:S01]  /*d220*/  PRMT R75, R7, 0x7610, R75 ;  /* 0x00007610074b7816 */ /* 0x000fe2000000004b */
[----:B------:R-:W-:Y:S01]  /*d230*/  IMAD.MOV.U32 R6, RZ, RZ, R11 ;  /* 0x000000ffff067224 */ /* 0x000fe200078e000b */
[----:B------:R-:W-:Y:S01]  /*d240*/  PRMT R76, R64, 0x7610, R76 ;  /* 0x00007610404c7816 */ /* 0x000fe2000000004c */
[----:B0-----:R-:W-:Y:S08]  /*d250*/  @!P0 BRA `(.L_x_2791) ;  /* 0x0000019c00c08947 */ /* 0x001ff00003800000 */
.L_x_3063:
[----:B------:R-:W-:Y:S05]  /*d260*/  BSYNC B1 ;  /* 0x0000000000017941 */ /* 0x000fea0003800000 */
.L_x_2790:
[----:B------:R-:W-:Y:S01]  /*d270*/  BSSY B1, `(.L_x_2792) ;  /* 0x000012f000017945 */ /* 0x000fe20003800000 */
[----:B------:R-:W-:Y:S02]  /*d280*/  PRMT R64, R4, 0x7610, R64 ;  /* 0x0000761004407816 */ /* 0x000fe40000000040 */
[----:B------:R-:W-:Y:S01]  /*d290*/  PRMT R65, R6, 0x7610, R65 ;  /* 0x0000761006417816 */ /* 0x000fe20000000041 */
        /* <DEDUP_REMOVED lines=11> */
[----:B------:R-:W-:Y:S02]  /*d350*/  SHF.R.U32.HI R111, RZ, 0x10, R61 ;  /* 0x00000010ff6f7819 */ /* 0x000fe4000001163d */
[----:B------:R-:W-:Y:S02]  /*d360*/  SHF.R.U32.HI R112, RZ, 0x10, R59 ;  /* 0x00000010ff707819 */ /* 0x000fe4000001163b */
[----:B------:R-:W-:Y:S02]  /*d370*/  SHF.R.U64 R113, R60, 0x10, R61 ;  /* 0x000000103c717819 */ /* 0x000fe4000000123d */
[----:B------:R-:W-:Y:S02]  /*d380*/  SHF.R.U64 R61, R58, 0x10, R59 ;  /* 0x000000103a3d7819 */ /* 0x000fe4000000123b */
[----:B------:R-:W-:Y:S02]  /*d390*/  PRMT R111, R110, 0x5410, R111 ;  /* 0x000054106e6f7816 */ /* 0x000fe4000000006f */
[----:B------:R-:W-:-:S02]  /*d3a0*/  PRMT R110, R109, 0x5410, R112 ;  /* 0x000054106d6e7816 */ /* 0x000fc40000000070 */
[----:B------:R-:W-:Y:S02]  /*d3b0*/  PRMT R60, R66, 0x5432, R61 ;  /* 0x00005432423c7816 */ /* 0x000fe4000000003d */
[----:B------:R-:W-:Y:S01]  /*d3c0*/  PRMT R58, R70, 0x5432, R113 ;  /* 0x00005432463a7816 */ /* 0x000fe20000000071 */
[C---:B------:R-:W-:Y:S01]  /*d3d0*/  IMAD.U32 R115, R110.reuse, 0x10000, RZ ;  /* 0x000100006e737824 */ /* 0x040fe200078e00ff */
[C---:B------:R-:W-:Y:S01]  /*d3e0*/  LOP3.LUT R114, R111.reuse, 0xffff0000, RZ, 0xc0, !PT ;  /* 0xffff00006f727812 */ /* 0x040fe200078ec0ff */
[----:B------:R-:W-:Y:S01]  /*d3f0*/  IMAD.U32 R113, R111, 0x10000, RZ ;  /* 0x000100006f717824 */ /* 0x000fe200078e00ff */
[----:B------:R-:W-:Y:S02]  /*d400*/  LOP3.LUT R110, R110, 0xffff0000, RZ, 0xc0, !PT ;  /* 0xffff00006e6e7812 */ /* 0x000fe400078ec0ff */
[C---:B0-----:R-:W-:Y:S01]  /*d410*/  LOP3.LUT R61, R6.reuse, 0xffff0000, RZ, 0xc0, !PT ;  /* 0xffff0000063d7812 */ /* 0x041fe200078ec0ff */
[----:B------:R-:W-:Y:S01]  /*d420*/  IMAD.U32 R112, R6, 0x10000, RZ ;  /* 0x0001000006707824 */ /* 0x000fe200078e00ff */
[C---:B------:R-:W-:Y:S01]  /*d430*/  LOP3.LUT R109, R7.reuse, 0xffff0000, RZ, 0xc0, !PT ;  /* 0xffff0000076d7812 */ /* 0x040fe200078ec0ff */
[----:B------:R-:W-:Y:S01]  /*d440*/  IMAD.U32 R59, R7, 0x10000, RZ ;  /* 0x00010000073b7824 */ /* 0x000fe200078e00ff */
[C---:B------:R-:W-:Y:S01]  /*d450*/  LOP3.LUT R7, R4.reuse, 0xffff0000, RZ, 0xc0, !PT ;  /* 0xffff000004077812 */ /* 0x040fe200078ec0ff */
[C---:B------:R-:W-:Y:S01]  /*d460*/  FMUL.FTZ R111, R61.reuse, R115 ;  /* 0x000000733d6f7220 */ /* 0x040fe20000410000 */
[----:B------:R-:W-:Y:S01]  /*d470*/  FMUL.FTZ R116, R61, R113 ;  /* 0x000000713d747220 */ /* 0x000fe20000410000 */
[----:B------:R-:W-:Y:S01]  /*d480*/  IMAD.U32 R6, R4, 0x10000, RZ ;  /* 0x0001000004067824 */ /* 0x000fe200078e00ff */
[C---:B------:R-:W-:Y:S01]  /*d490*/  LOP3.LUT R61, R5.reuse, 0xffff0000, RZ, 0xc0, !PT ;  /* 0xffff0000053d7812 */ /* 0x040fe200078ec0ff */
[----:B------:R-:W-:-:S02]  /*d4a0*/  IMAD.U32 R4, R5, 0x10000, RZ ;  /* 0x0001000005047824 */ /* 0x000fc400078e00ff */
[C---:B------:R-:W-:Y:S01]  /*d4b0*/  FFMA.FTZ R5, R112.reuse, R113, -R111 ;  /* 0x0000007170057223 */ /* 0x040fe2000001086f */
[----:B------:R-:W-:Y:S01]  /*d4c0*/  FFMA.FTZ R112, R112, R115, R116 ;  /* 0x0000007370707223 */ /* 0x000fe20000010074 */
[C---:B------:R-:W-:Y:S01]  /*d4d0*/  FMUL.FTZ R118, R109.reuse, R110 ;  /* 0x0000006e6d767220 */ /* 0x040fe20000410000 */
[-C--:B------:R-:W-:Y:S01]  /*d4e0*/  FMUL.FTZ R116, R109, R114.reuse ;  /* 0x000000726d747220 */ /* 0x080fe20000410000 */
        /* <DEDUP_REMOVED lines=19> */
.L_x_2795:
[----:B------:R-:W-:Y:S05]  /*d620*/  BSYNC B2 ;  /* 0x0000000000027941 */ /* 0x000fea0003800000 */
.L_x_2794:
[----:B------:R-:W-:Y:S04]  /*d630*/  BSSY B2, `(.L_x_2796) ;  /* 0x0000030000027945 */ /* 0x000fe80003800000 */
[----:B------:R-:W-:Y:S05]  /*d640*/  @P1 BRA `(.L_x_2797) ;  /* 0x0000000000b81947 */ /* 0x000fea0003800000 */
[----:B0-----:R-:W0:Y:S01]  /*d650*/  LDS.128 R4, [R0] ;  /* 0x0000000000047984 */ /* 0x001e220000000c00 */
        /* <DEDUP_REMOVED lines=16> */
[C---:B------:R-:W-:Y:S01]  /*d760*/  LOP3.LUT R7, R4.reuse, 0xffff0000, RZ, 0xc0, !PT ;  /* 0xffff000004077812 */ /* 0x040fe200078ec0ff */
[C---:B------:R-:W-:Y:S01]  /*d770*/  FMUL.FTZ R61, R55.reuse, R59 ;  /* 0x0000003b373d7220 */ /* 0x040fe20000410000 */
[----:B------:R-:W-:Y:S01]  /*d780*/  FMUL.FTZ R60, R55, R58 ;  /* 0x0000003a373c7220 */ /* 0x000fe20000410000 */
[C---:B------:R-:W-:Y:S01]  /*d790*/  FMUL.FTZ R55, R57.reuse, R102 ;  /* 0x0000006639377220 */ /* 0x040fe20000410000 */
[----:B------:R-:W-:Y:S01]  /*d7a0*/  FMUL.FTZ R57, R57, R104 ;  /* 0x0000006839397220 */ /* 0x000fe20000410000 */
[----:B------:R-:W-:-:S02]  /*d7b0*/  IMAD.U32 R6, R4, 0x10000, RZ ;  /* 0x0001000004067824 */ /* 0x000fc400078e00ff */
[C---:B------:R-:W-:Y:S01]  /*d7c0*/  FFMA.FTZ R61, R54.reuse, R58, -R61 ;  /* 0x0000003a363d7223 */ /* 0x040fe2000001083d */
[----:B------:R-:W-:Y:S01]  /*d7d0*/  FFMA.FTZ R60, R54, R59, R60 ;  /* 0x0000003b363c7223 */ /* 0x000fe2000001003c */
[C---:B------:R-:W-:Y:S01]  /*d7e0*/  FFMA.FTZ R104, R56.reuse, R104, -R55 ;  /* 0x0000006838687223 */ /* 0x040fe20000010837 */
        /* <DEDUP_REMOVED lines=20> */
.L_x_2797:
[----:B------:R-:W-:Y:S05]  /*d930*/  BSYNC B2 ;  /* 0x0000000000027941 */ /* 0x000fea0003800000 */
.L_x_2796:
        /* <DEDUP_REMOVED lines=18> */
[----:B------:R-:W-:Y:S01]  /*da60*/  IMAD.U32 R52, R7, 0x10000, RZ ;  /* 0x0001000007347824 */ /* 0x000fe200078e00ff */
[----:B------:R-:W-:Y:S01]  /*da70*/  SHF.L.U32 R7, R5, 0x10, RZ ;  /* 0x0000001005077819 */ /* 0x000fe200000006ff */
[C---:B------:R-:W-:Y:S01]  /*da80*/  FMUL.FTZ R56, R51.reuse, R54 ;  /* 0x0000003633387220 */ /* 0x040fe20000410000 */
[----:B------:R-:W-:Y:S01]  /*da90*/  FMUL.FTZ R57, R51, R55 ;  /* 0x0000003733397220 */ /* 0x000fe20000410000 */
[----:B------:R-:W-:Y:S01]  /*daa0*/  FMUL.FTZ R51, R53, R95 ;  /* 0x0000005f35337220 */ /* 0x000fe20000410000 */
[----:B------:R-:W-:-:S02]  /*dab0*/  IMAD.U32 R6, R4, 0x10000, RZ ;  /* 0x0001000004067824 */ /* 0x000fc400078e00ff */
[----:B------:R-:W-:Y:S01]  /*dac0*/  FFMA.FTZ R59, R50, R55, R56 ;  /* 0x00000037323b7223 */ /* 0x000fe20000010038 */
[-C--:B------:R-:W-:Y:S01]  /*dad0*/  FMUL.FTZ R55, R53, R93.reuse ;  /* 0x0000005d35377220 */ /* 0x080fe20000410000 */
[----:B------:R-:W-:Y:S01]  /*dae0*/  FFMA.FTZ R93, R52, R93, -R51 ;  /* 0x0000005d345d7223 */ /* 0x000fe20000010833 */
[----:B------:R-:W-:Y:S01]  /*daf0*/  IMAD.U32 R53, R96, 0x10000, RZ ;  /* 0x0001000060357824 */ /* 0x000fe200078e00ff */
[----:B------:R-:W-:Y:S01]  /*db00*/  LOP3.LUT R4, R4, 0xffff0000, RZ, 0xc0, !PT ;  /* 0xffff000004047812 */ /* 0x000fe200078ec0ff */
[----:B------:R-:W-:Y:S01]  /*db10*/  IMAD.U32 R51, R94, 0x10000, RZ ;  /* 0x000100005e337824 */ /* 0x000fe200078e00ff */
[----:B------:R-:W-:Y:S01]  /*db20*/  LOP3.LUT R5, R5, 0xffff0000, RZ, 0xc0, !PT ;  /* 0xffff000005057812 */ /* 0x000fe200078ec0ff */
[----:B------:R-:W-:Y:S01]  /*db30*/  FFMA.FTZ R54, R50, R54, -R57 ;  /* 0x0000003632367223 */ /* 0x000fe20000010839 */
        /* <DEDUP_REMOVED lines=16> */
.L_x_2799:
[----:B------:R-:W-:Y:S05]  /*dc40*/  BSYNC B2 ;  /* 0x0000000000027941 */ /* 0x000fea0003800000 */
.L_x_2798:
        /* <DEDUP_REMOVED lines=48> */
.L_x_2801:
[----:B------:R-:W-:Y:S05]  /*df50*/  BSYNC B2 ;  /* 0x0000000000027941 */ /* 0x000fea0003800000 */
.L_x_2800:
        /* <DEDUP_REMOVED lines=48> */
.L_x_2803:
[----:B------:R-:W-:Y:S05]  /*e260*/  BSYNC B2 ;  /* 0x0000000000027941 */ /* 0x000fea0003800000 */
.L_x_2802:
[----:B------:R-:W-:Y:S05]  /*e270*/  @P5 BRA `(.L_x_2793) ;  /* 0x0000000000b85947 */ /* 0x000fea0003800000 */
[----:B01234-:R-:W0:Y:S01]  /*e280*/  LDS.128 R4, [R0+0x8000] ;  /* 0x0080000000047984 */ /* 0x01fe220000000c00 */
        /* <DEDUP_REMOVED lines=8> */
[C---:B------:R-:W-:Y:S01]  /*e310*/  IMAD.U32 R42, R73.reuse, 0x10000, RZ ;  /* 0x00010000492a7824 */ /* 0x040fe200078e00ff */
[----:B------:R-:W-:Y:S01]  /*e320*/  LOP3.LUT R73, R73, 0xffff0000, RZ, 0xc0, !PT ;  /* 0xffff000049497812 */ /* 0x000fe200078ec0ff */
[C---:B------:R-:W-:Y:S01]  /*e330*/  IMAD.U32 R43, R66.reuse, 0x10000, RZ ;  /* 0x00010000422b7824 */ /* 0x040fe200078e00ff */
[----:B------:R-:W-:Y:S02]  /*e340*/  LOP3.LUT R66, R66, 0xffff0000, RZ, 0xc0, !PT ;  /* 0xffff000042427812 */ /* 0x000fe400078ec0ff */
[C---:B0-----:R-:W-:Y:S01]  /*e350*/  LOP3.LUT R35, R6.reuse, 0xffff0000, RZ, 0xc0, !PT ;  /* 0xffff000006237812 */ /* 0x041fe200078ec0ff */
[----:B------:R-:W-:Y:S01]  /*e360*/  IMAD.U32 R34, R6, 0x10000, RZ ;  /* 0x0001000006227824 */ /* 0x000fe200078e00ff */
[C---:B------:R-:W-:Y:S01]  /*e370*/  LOP3.LUT R37, R7.reuse, 0xffff0000, RZ, 0xc0, !PT ;  /* 0xffff000007257812 */ /* 0x040fe200078ec0ff */
[----:B------:R-:W-:-:S02]  /*e380*/  IMAD.U32 R36, R7, 0x10000, RZ ;  /* 0x0001000007247824 */ /* 0x000fc400078e00ff */
[C---:B------:R-:W-:Y:S01]  /*e390*/  FMUL.FTZ R46, R35.reuse, R42 ;  /* 0x0000002a232e7220 */ /* 0x040fe20000410000 */
[-C--:B------:R-:W-:Y:S01]  /*e3a0*/  FMUL.FTZ R45, R35, R43.reuse ;  /* 0x0000002b232d7220 */ /* 0x080fe20000410000 */
[C---:B------:R-:W-:Y:S01]  /*e3b0*/  FMUL.FTZ R35, R37.reuse, R66 ;  /* 0x0000004225237220 */ /* 0x040fe20000410000 */
[----:B------:R-:W-:Y:S02]  /*e3c0*/  IMAD.U32 R6, R4, 0x10000, RZ ;  /* 0x0001000004067824 */ /* 0x000fe400078e00ff */
[C---:B------:R-:W-:Y:S01]  /*e3d0*/  FFMA.FTZ R47, R34.reuse, R43, R46 ;  /* 0x0000002b222f7223 */ /* 0x040fe2000001002e */
[-C--:B------:R-:W-:Y:S01]  /*e3e0*/  FMUL.FTZ R43, R37, R73.reuse ;  /* 0x00000049252b7220 */ /* 0x080fe20000410000 */
        /* <DEDUP_REMOVED lines=23> */
.L_x_2793:
[----:B------:R-:W-:Y:S05]  /*e560*/  BSYNC B1 ;  /* 0x0000000000017941 */ /* 0x000fea0003800000 */
.L_x_2792:
        /* <DEDUP_REMOVED lines=58> */
.L_x_2806:
[----:B------:R-:W-:Y:S05]  /*e910*/  BSYNC B1 ;  /* 0x0000000000017941 */ /* 0x000fea0003800000 */
.L_x_2805:
        /* <DEDUP_REMOVED lines=48> */
.L_x_2808:
[----:B------:R-:W-:Y:S05]  /*ec20*/  BSYNC B1 ;  /* 0x0000000000017941 */ /* 0x000fea0003800000 */
.L_x_2807:
        /* <DEDUP_REMOVED lines=24> */
[C---:B------:R-:W-:Y:S01]  /*edb0*/  FFMA.FTZ R35, R20.reuse, R31, R34 ;  /* 0x0000001f14237223 */ /* 0x040fe20000010022 */
[----:B------:R-:W-:Y:S01]  /*edc0*/  FMUL.FTZ R31, R29, R92 ;  /* 0x0000005c1d1f7220 */ /* 0x000fe20000410000 */
        /* <DEDUP_REMOVED lines=22> */
.L_x_2810:
[----:B------:R-:W-:Y:S05]  /*ef30*/  BSYNC B1 ;  /* 0x0000000000017941 */ /* 0x000fea0003800000 */
.L_x_2809:
[----:B------:R-:W-:Y:S04]  /*ef40*/  BSSY B1, `(.L_x_2811) ;  /* 0x0000030000017945 */ /* 0x000fe80003800000 */
[----:B------:R-:W-:Y:S05]  /*ef50*/  @P3 BRA `(.L_x_2812) ;  /* 0x0000000000b83947 */ /* 0x000fea0003800000 */
[----:B012---:R-:W0:Y:S01]  /*ef60*/  LDS.128 R4, [R0+0x6000] ;  /* 0x0060000000047984 */ /* 0x007e220000000c00 */
[----:B------:R-:W-:Y:S02]  /*ef70*/  SHF.R.U64 R26, R26, 0x10, R27 ;  /* 0x000000101a1a7819 */ /* 0x000fe4000000121b */
[----:B------:R-:W-:Y:S02]  /*ef80*/  SHF.R.U64 R20, R24, 0x10, R25 ;  /* 0x0000001018147819 */ /* 0x000fe40000001219 */
[----:B------:R-:W-:Y:S02]  /*ef90*/  SHF.R.U32.HI R27, RZ, 0x10, R27 ;  /* 0x00000010ff1b7819 */ /* 0x000fe4000001161b */
        /* <DEDUP_REMOVED lines=42> */
.L_x_2812:
[----:B------:R-:W-:Y:S05]  /*f240*/  BSYNC B1 ;  /* 0x0000000000017941 */ /* 0x000fea0003800000 */
.L_x_2811:
        /* <DEDUP_REMOVED lines=48> */
.L_x_2814:
[----:B------:R-:W-:Y:S05]  /*f550*/  BSYNC B1 ;  /* 0x0000000000017941 */ /* 0x000fea0003800000 */
.L_x_2813:
        /* <DEDUP_REMOVED lines=48> */
.L_x_2783:
[----:B------:R-:W0:Y:S01]  /*f860*/  LDC R64, c[0x0][0x448] ;  /* 0x00011200ff407b82 */ /* 0x000e220000000800 */
[----:B------:R-:W-:Y:S01]  /*f870*/  IMAD R3, R206, 0x40, R69 ;  /* 0x00000040ce037824 */ /* 0x000fe200078e0245 */
[----:B------:R-:W-:Y:S01]  /*f880*/  ULDC.64 UR4, c[0x0][0x3f8] ;  /* 0x0000fe0000047ab9 */ /* 0x000fe20000000a00 */
[----:B------:R-:W-:Y:S01]  /*f890*/  ULDC.64 UR6, c[0x0][0x408] ;  /* 0x0001020000067ab9 */ /* 0x000fe20000000a00 */
[----:B------:R-:W-:Y:S02]  /*f8a0*/  IMAD.MOV.U32 R4, RZ, RZ, R24 ;  /* 0x000000ffff047224 */ /* 0x000fe400078e0018 */
[----:B------:R-:W-:Y:S02]  /*f8b0*/  IMAD.MOV.U32 R6, RZ, RZ, R140 ;  /* 0x000000ffff067224 */ /* 0x000fe400078e008c */
[----:B------:R-:W-:Y:S01]  /*f8c0*/  IMAD.MOV.U32 R7, RZ, RZ, R29 ;  /* 0x000000ffff077224 */ /* 0x000fe200078e001d */
        /* <DEDUP_REMOVED lines=12> */
[----:B------:R-:W-:-:S04]  /*f990*/  IMAD.WIDE.U32 R6, R3, UR6, R6 ;  /* 0x0000000603067c25 */ /* 0x000fc8000f8e0006 */
[----:B------:R-:W-:Y:S01]  /*f9a0*/  IMAD R61, R3, UR7, R0 ;  /* 0x00000007033d7c24 */ /* 0x000fe2000f8e0200 */
[----:B------:R-:W-:Y:S01]  /*f9b0*/  ULDC.64 UR6, c[0x0][0x400] ;  /* 0x0001000000067ab9 */ /* 0x000fe20000000a00 */
[----:B------:R-:W-:Y:S01]  /*f9c0*/  IMAD.IADD R21, R5, 0x1, R21 ;  /* 0x0000000105157824 */ /* 0x000fe200078e0215 */
[----:B------:R-:W-:Y:S01]  /*f9d0*/  LEA R3, P0, R4, UR4, 0x1 ;  /* 0x0000000404037c11 */ /* 0x000fe2000f8008ff */
[----:B------:R-:W-:Y:S01]  /*f9e0*/  IMAD.IADD R61, R7, 0x1, R61 ;  /* 0x00000001073d7824 */ /* 0x000fe200078e023d */
[----:B------:R-:W-:Y:S01]  /*f9f0*/  LEA R0, P1, R6, UR6, 0x1 ;  /* 0x0000000606007c11 */ /* 0x000fe2000f8208ff */
[----:B------:R-:W-:Y:S01]  /*fa00*/  UMOV UR4, 0xffffffff ;  /* 0xffffffff00047882 */ /* 0x000fe20000000000 */
[----:B------:R-:W-:Y:S02]  /*fa10*/  LEA.HI.X R21, R4, UR5, R21, 0x1, P0 ;  /* 0x0000000504157c11 */ /* 0x000fe400080f0c15 */
[----:B------:R-:W-:Y:S01]  /*fa20*/  LEA.HI.X R61, R6, UR7, R61, 0x1, P1 ;  /* 0x00000007063d7c11 */ /* 0x000fe200088f0c3d */
[----:B------:R-:W-:Y:S08]  /*fa30*/  BRA.DIV UR4, `(.L_x_2815) ;  /* 0x0000017604dc7947 */ /* 0x000ff0000b800000 */
[----:B------:R0:W2:Y:S04]  /*fa40*/  SHFL.IDX PT, R5, R21, RZ, 0x1c1f ;  /* 0x001c1fff15057589 */ /* 0x0000a800000e0000 */
[----:B------:R0:W3:Y:S04]  /*fa50*/  SHFL.IDX PT, R4, R3, RZ, 0x1c1f ;  /* 0x001c1fff03047589 */ /* 0x0000e800000e0000 */
[----:B------:R0:W4:Y:S04]  /*fa60*/  SHFL.IDX PT, R7, R61, RZ, 0x1c1f ;  /* 0x001c1fff3d077589 */ /* 0x00012800000e0000 */
[----:B------:R0:W0:Y:S02]  /*fa70*/  SHFL.IDX PT, R8, R0, RZ, 0x1c1f ;  /* 0x001c1fff00087589 */ /* 0x00002400000e0000 */
.L_x_3069:
        /* <DEDUP_REMOVED lines=11> */
[----:B-1----:R-:W-:Y:S02]  /*fb30*/  CS2R R28, SRZ ;  /* 0x00000000001c7805 */ /* 0x002fe4000001ff00 */
[----:B------:R-:W-:-:S02]  /*fb40*/  CS2R R30, SRZ ;  /* 0x00000000001e7805 */ /* 0x000fc4000001ff00 */
[----:B------:R-:W-:Y:S02]  /*fb50*/  CS2R R24, SRZ ;  /* 0x0000000000187805 */ /* 0x000fe4000001ff00 */
[----:B------:R-:W-:Y:S01]  /*fb60*/  CS2R R26, SRZ ;  /* 0x00000000001a7805 */ /* 0x000fe2000001ff00 */
[----:B------:R-:W-:Y:S06]  /*fb70*/  @P0 BRA `(.L_x_2817) ;  /* 0x0000000000940947 */ /* 0x000fec0003800000 */
[----:B------:R-:W-:Y:S01]  /*fb80*/  ULDC UR4, c[0x0][0x3f4] ;  /* 0x0000fd0000047ab9 */ /* 0x000fe20000000800 */
[----:B---3--:R-:W-:Y:S01]  /*fb90*/  IMAD.MOV.U32 R12, RZ, RZ, R4 ;  /* 0x000000ffff0c7224 */ /* 0x008fe200078e0004 */
[----:B------:R-:W-:Y:S01]  /*fba0*/  ISETP.GE.AND P2, PT, R16, UR4, PT ;  /* 0x0000000410007c0c */ /* 0x000fe2000bf46270 */
[----:B--2---:R-:W-:Y:S01]  /*fbb0*/  IMAD.MOV.U32 R13, RZ, RZ, R5 ;  /* 0x000000ffff0d7224 */ /* 0x004fe200078e0005 */
[----:B------:R-:W-:Y:S02]  /*fbc0*/  ISETP.GE.AND P3, PT, R163, UR4, PT ;  /* 0x00000004a3007c0c */ /* 0x000fe4000bf66270 */
[----:B------:R-:W-:Y:S02]  /*fbd0*/  CS2R R28, SRZ ;  /* 0x00000000001c7805 */ /* 0x000fe4000001ff00 */
[----:B------:R-:W-:Y:S02]  /*fbe0*/  ISETP.GE.AND P4, PT, R164, UR4, PT ;  /* 0x00000004a4007c0c */ /* 0x000fe4000bf86270 */
[----:B------:R-:W-:-:S02]  /*fbf0*/  CS2R R30, SRZ ;  /* 0x00000000001e7805 */ /* 0x000fc4000001ff00 */
[----:B------:R-:W-:Y:S02]  /*fc00*/  CS2R R40, SRZ ;  /* 0x0000000000287805 */ /* 0x000fe4000001ff00 */
[----:B------:R-:W-:Y:S02]  /*fc10*/  CS2R R42, SRZ ;  /* 0x00000000002a7805 */ /* 0x000fe4000001ff00 */
[----:B------:R-:W-:Y:S01]  /*fc20*/  CS2R R26, SRZ ;  /* 0x00000000001a7805 */ /* 0x000fe2000001ff00 */
[C---:B------:R-:W-:Y:S01]  /*fc30*/  @!P2 IMAD.SHL.U32 R9, R16.reuse, 0x2, RZ ;  /* 0x000000021009a824 */ /* 0x040fe200078e00ff */
[----:B------:R-:W-:Y:S01]  /*fc40*/  @!P2 SHF.L.U64.HI R20, R16, 0x1, R17 ;  /* 0x000000011014a819 */ /* 0x000fe20000010211 */
[----:B------:R-:W-:Y:S02]  /*fc50*/  @!P3 IMAD.SHL.U32 R15, R166, 0x8, RZ ;  /* 0x00000008a60fb824 */ /* 0x000fe400078e00ff */
[----:B------:R-:W-:Y:S01]  /*fc60*/  @!P4 IMAD.SHL.U32 R25, R167, 0x8, RZ ;  /* 0x00000008a719c824 */ /* 0x000fe200078e00ff */
[-C--:B------:R-:W-:Y:S01]  /*fc70*/  @!P2 IADD3 R4, P0, R4, R9.reuse, RZ ;  /* 0x000000090404a210 */ /* 0x080fe20007f1e0ff */
[----:B------:R-:W-:Y:S01]  /*fc80*/  @!P3 IMAD.WIDE R10, R15, 0x2, R12 ;  /* 0x000000020f0ab825 */ /* 0x000fe200078e020c */
[----:B0-----:R-:W-:-:S03]  /*fc90*/  @!P2 IADD3 R6, P1, R8, R9, RZ ;  /* 0x000000090806a210 */ /* 0x001fc60007f3e0ff */
[----:B----4-:R-:W-:Y:S01]  /*fca0*/  IMAD.MOV.U32 R9, RZ, RZ, R7 ;  /* 0x000000ffff097224 */ /* 0x010fe200078e0007 */
[----:B------:R-:W-:Y:S01]  /*fcb0*/  CS2R R36, SRZ ;  /* 0x0000000000247805 */ /* 0x000fe2000001ff00 */
[----:B------:R-:W-:Y:S01]  /*fcc0*/  @!P4 IMAD.WIDE R12, R25, 0x2, R12 ;  /* 0x00000002190cc825 */ /* 0x000fe200078e020c */
[----:B------:R-:W-:Y:S02]  /*fcd0*/  CS2R R38, SRZ ;  /* 0x0000000000267805 */ /* 0x000fe4000001ff00 */
[----:B------:R-:W-:Y:S02]  /*fce0*/  CS2R R32, SRZ ;  /* 0x0000000000207805 */ /* 0x000fe4000001ff00 */
[----:B------:R-:W-:Y:S01]  /*fcf0*/  CS2R R34, SRZ ;  /* 0x0000000000227805 */ /* 0x000fe2000001ff00 */
[--C-:B------:R-:W-:Y:S01]  /*fd00*/  @!P3 IMAD.WIDE R14, R15, 0x2, R8.reuse ;  /* 0x000000020f0eb825 */ /* 0x100fe200078e0208 */
[----:B------:R-:W-:Y:S02]  /*fd10*/  CS2R R44, SRZ ;  /* 0x00000000002c7805 */ /* 0x000fe4000001ff00 */
[----:B------:R-:W-:Y:S01]  /*fd20*/  CS2R R46, SRZ ;  /* 0x00000000002e7805 */ /* 0x000fe2000001ff00 */
[----:B------:R1:W5:Y:S01]  /*fd30*/  @!P3 LD.E.128 R28, desc[UR60][R10.64] ;  /* 0x0000003c0a1cb980 */ /* 0x000362000c101d00 */
[----:B------:R-:W-:Y:S01]  /*fd40*/  @!P4 IMAD.WIDE R8, R25, 0x2, R8 ;  /* 0x000000021908c825 */ /* 0x000fe200078e0208 */
[----:B------:R-:W-:-:S02]  /*fd50*/  CS2R R24, SRZ ;  /* 0x0000000000187805 */ /* 0x000fc4000001ff00 */
[----:B------:R1:W5:Y:S01]  /*fd60*/  @!P3 LD.E.128 R40, desc[UR60][R14.64] ;  /* 0x0000003c0e28b980 */ /* 0x000362000c101d00 */
[--C-:B------:R-:W-:Y:S02]  /*fd70*/  @!P2 IMAD.X R5, R5, 0x1, R20.reuse, P0 ;  /* 0x000000010505a824 */ /* 0x100fe400000e0614 */
[----:B------:R-:W-:Y:S01]  /*fd80*/  @!P2 IMAD.X R7, R7, 0x1, R20, P1 ;  /* 0x000000010707a824 */ /* 0x000fe200008e0614 */
[----:B------:R1:W5:Y:S04]  /*fd90*/  @!P4 LD.E.128 R24, desc[UR60][R12.64] ;  /* 0x0000003c0c18c980 */ /* 0x000368000c101d00 */
[----:B------:R1:W5:Y:S04]  /*fda0*/  @!P4 LD.E.128 R36, desc[UR60][R8.64] ;  /* 0x0000003c0824c980 */ /* 0x000368000c101d00 */
[----:B------:R1:W5:Y:S04]  /*fdb0*/  @!P2 LD.E.128 R32, desc[UR60][R4.64] ;  /* 0x0000003c0420a980 */ /* 0x000368000c101d00 */
[----:B------:R1:W5:Y:S02]  /*fdc0*/  @!P2 LD.E.128 R44, desc[UR60][R6.64] ;  /* 0x0000003c062ca980 */ /* 0x000364000c101d00 */
.L_x_2817:
[----:B------:R-:W-:Y:S05]  /*fdd0*/  BSYNC B1 ;  /* 0x0000000000017941 */ /* 0x000fea0003800000 */
.L_x_2816:
[----:B-1-3-5:R-:W-:Y:S01]  /*fde0*/  IMAD.MOV.U32 R4, RZ, RZ, R44 ;  /* 0x000000ffff047224 */ /* 0x02afe200078e002c */
[----:B--2---:R-:W-:Y:S01]  /*fdf0*/  MOV R5, R45 ;  /* 0x0000002d00057202 */ /* 0x004fe20000000f00 */
[----:B------:R-:W-:Y:S01]  /*fe00*/  IMAD.MOV.U32 R6, RZ, RZ, R46 ;  /* 0x000000ffff067224 */ /* 0x000fe200078e002e */
[----:B------:R-:W-:Y:S01]  /*fe10*/  UMOV UR4, 0xffffffff ;  /* 0xffffffff00047882 */ /* 0x000fe20000000000 */
        /* <DEDUP_REMOVED lines=43> */
[----:B------:R-:W-:Y:S02]  /*100d0*/  CS2R R4, SRZ ;  /* 0x0000000000047805 */ /* 0x000fe4000001ff00 */
[----:B------:R-:W-:Y:S02]  /*100e0*/  PRMT R90, R6, 0x7610, R90 ;  /* 0x00007610065a7816 */ /* 0x000fe4000000005a */
[----:B------:R-:W-:Y:S01]  /*100f0*/  PRMT R91, R7, 0x7610, R91 ;  /* 0x00007610075b7816 */ /* 0x000fe2000000005b */
[----:B------:R-:W-:Y:S06]  /*10100*/  BRA.DIV UR4, `(.L_x_2818) ;  /* 0x00000172049c7947 */ /* 0x000fec000b800000 */
[----:B0-----:R-:W0:Y:S04]  /*10110*/  SHFL.IDX PT, R21, R21, 0x1, 0x1c1f ;  /* 0x003c1f0015157f89 */ /* 0x001e2800000e0000 */
[----:B------:R1:W2:Y:S04]  /*10120*/  SHFL.IDX PT, R20, R3, 0x1, 0x1c1f ;  /* 0x003c1f0003147f89 */ /* 0x0002a800000e0000 */
[----:B------:R-:W3:Y:S04]  /*10130*/  SHFL.IDX PT, R61, R61, 0x1, 0x1c1f ;  /* 0x003c1f003d3d7f89 */ /* 0x000ee800000e0000 */
[----:B-1----:R-:W4:Y:S02]  /*10140*/  SHFL.IDX PT, R0, R0, 0x1, 0x1c1f ;  /* 0x003c1f0000007f89 */ /* 0x002f2400000e0000 */
.L_x_3075:
        /* <DEDUP_REMOVED lines=16> */
[----:B--2---:R-:W-:Y:S01]  /*10250*/  IMAD.MOV.U32 R6, RZ, RZ, R20 ;  /* 0x000000ffff067224 */ /* 0x004fe200078e0014 */
[----:B------:R-:W-:Y:S01]  /*10260*/  ISETP.GE.AND P3, PT, R163, UR4, PT ;  /* 0x00000004a3007c0c */ /* 0x000fe2000bf66270 */
[----:B0-----:R-:W-:Y:S01]  /*10270*/  IMAD.MOV.U32 R7, RZ, RZ, R21 ;  /* 0x000000ffff077224 */ /* 0x001fe200078e0015 */
[----:B------:R-:W-:Y:S01]  /*10280*/  ISETP.GE.AND P4, PT, R164, UR4, PT ;  /* 0x00000004a4007c0c */ /* 0x000fe2000bf86270 */
[----:B----4-:R-:W-:Y:S01]  /*10290*/  IMAD.MOV.U32 R8, RZ, RZ, R0 ;  /* 0x000000ffff087224 */ /* 0x010fe200078e0000 */
[----:B------:R-:W-:Y:S01]  /*102a0*/  ISETP.GE.AND P2, PT, R16, UR4, PT ;  /* 0x0000000410007c0c */ /* 0x000fe2000bf46270 */
[----:B---3--:R-:W-:Y:S01]  /*102b0*/  IMAD.MOV.U32 R9, RZ, RZ, R61 ;  /* 0x000000ffff097224 */ /* 0x008fe200078e003d */
[----:B------:R-:W-:Y:S02]  /*102c0*/  CS2R R52, SRZ ;  /* 0x0000000000347805 */ /* 0x000fe4000001ff00 */
[----:B------:R-:W-:-:S02]  /*102d0*/  CS2R R54, SRZ ;  /* 0x0000000000367805 */ /* 0x000fc4000001ff00 */
[----:B------:R-:W-:Y:S02]  /*102e0*/  CS2R R10, SRZ ;  /* 0x00000000000a7805 */ /* 0x000fe4000001ff00 */
[----:B------:R-:W-:Y:S02]  /*102f0*/  CS2R R56, SRZ ;  /* 0x0000000000387805 */ /* 0x000fe4000001ff00 */
[----:B------:R-:W-:Y:S01]  /*10300*/  CS2R R58, SRZ ;  /* 0x00000000003a7805 */ /* 0x000fe2000001ff00 */
[----:B------:R-:W-:Y:S02]  /*10310*/  @!P3 IMAD.SHL.U32 R13, R166, 0x8, RZ ;  /* 0x00000008a60db824 */ /* 0x000fe400078e00ff */
[----:B------:R-:W-:Y:S02]  /*10320*/  @!P4 IMAD.SHL.U32 R63, R167, 0x8, RZ ;  /* 0x00000008a73fc824 */ /* 0x000fe400078e00ff */
[----:B------:R-:W-:Y:S02]  /*10330*/  @!P2 IMAD.SHL.U32 R3, R16, 0x2, RZ ;  /* 0x000000021003a824 */ /* 0x000fe400078e00ff */
[----:B------:R-:W-:-:S03]  /*10340*/  @!P3 IMAD.WIDE R4, R13, 0x2, R6 ;  /* 0x000000020d04b825 */ /* 0x000fc600078e0206 */
[-C--:B------:R-:W-:Y:S01]  /*10350*/  @!P2 IADD3 R60, P1, R0, R3.reuse, RZ ;  /* 0x00000003003ca210 */ /* 0x080fe20007f3e0ff */
[----:B------:R-:W-:Y:S01]  /*10360*/  @!P4 IMAD.WIDE R6, R63, 0x2, R6 ;  /* 0x000000023f06c825 */ /* 0x000fe200078e0206 */
[----:B------:R-:W-:Y:S01]  /*10370*/  @!P2 IADD3 R20, P0, R20, R3, RZ ;  /* 0x000000031414a210 */ /* 0x000fe20007f1e0ff */
[----:B------:R0:W5:Y:S01]  /*10380*/  @!P3 LD.E.128 R52, desc[UR60][R4.64] ;  /* 0x0000003c0434b980 */ /* 0x000162000c101d00 */
[----:B------:R-:W-:Y:S01]  /*10390*/  @!P2 SHF.L.U64.HI R0, R16, 0x1, R17 ;  /* 0x000000011000a819 */ /* 0x000fe20000010211 */
[--C-:B------:R-:W-:Y:S01]  /*103a0*/  @!P3 IMAD.WIDE R12, R13, 0x2, R8.reuse ;  /* 0x000000020d0cb825 */ /* 0x100fe200078e0208 */
[----:B------:R-:W-:Y:S01]  /*103b0*/  CS2R R14, SRZ ;  /* 0x00000000000e7805 */ /* 0x000fe2000001ff00 */
[----:B------:R1:W5:Y:S02]  /*103c0*/  @!P4 LD.E.128 R56, desc[UR60][R6.64] ;  /* 0x0000003c0638c980 */ /* 0x000364000c101d00 */
[----:B------:R-:W-:Y:S01]  /*103d0*/  @!P4 IMAD.WIDE R62, R63, 0x2, R8 ;  /* 0x000000023f3ec825 */ /* 0x000fe200078e0208 */
[----:B------:R-:W-:-:S02]  /*103e0*/  CS2R R8, SRZ ;  /* 0x0000000000087805 */ /* 0x000fc4000001ff00 */
[----:B------:R-:W-:Y:S02]  /*103f0*/  CS2R R48, SRZ ;  /* 0x0000000000307805 */ /* 0x000fe4000001ff00 */
[----:B------:R-:W-:Y:S02]  /*10400*/  CS2R R50, SRZ ;  /* 0x0000000000327805 */ /* 0x000fe4000001ff00 */
[----:B0-----:R-:W-:Y:S01]  /*10410*/  CS2R R4, SRZ ;  /* 0x0000000000047805 */ /* 0x001fe2000001ff00 */
[--C-:B------:R-:W-:Y:S01]  /*10420*/  @!P2 IMAD.X R21, R21, 0x1, R0.reuse, P0 ;  /* 0x000000011515a824 */ /* 0x100fe200000e0600 */
[----:B------:R0:W5:Y:S01]  /*10430*/  @!P3 LD.E.128 R8, desc[UR60][R12.64] ;  /* 0x0000003c0c08b980 */ /* 0x000162000c101d00 */
[----:B-1----:R-:W-:Y:S01]  /*10440*/  CS2R R6, SRZ ;  /* 0x0000000000067805 */ /* 0x002fe2000001ff00 */
[----:B------:R-:W-:Y:S02]  /*10450*/  @!P2 IMAD.X R61, R61, 0x1, R0, P1 ;  /* 0x000000013d3da824 */ /* 0x000fe400008e0600 */
[----:B------:R1:W5:Y:S04]  /*10460*/  @!P2 LD.E.128 R48, desc[UR60][R20.64] ;  /* 0x0000003c1430a980 */ /* 0x000368000c101d00 */
[----:B------:R1:W5:Y:S01]  /*10470*/  @!P2 LD.E.128 R4, desc[UR60][R60.64] ;  /* 0x0000003c3c04a980 */ /* 0x000362000c101d00 */
[----:B0-----:R-:W-:-:S06]  /*10480*/  CS2R R12, SRZ ;  /* 0x00000000000c7805 */ /* 0x001fcc000001ff00 */
[----:B------:R1:W5:Y:S02]  /*10490*/  @!P4 LD.E.128 R12, desc[UR60][R62.64] ;  /* 0x0000003c3e0cc980 */ /* 0x000364000c101d00 */
.L_x_2820:
[----:B------:R-:W-:Y:S05]  /*104a0*/  BSYNC B1 ;  /* 0x0000000000017941 */ /* 0x000fea0003800000 */
.L_x_2819:
[----:B----4-:R-:W-:Y:S01]  /*104b0*/  LEA.HI R0, R205, R205, RZ, 0x1 ;  /* 0x000000cdcd007211 */ /* 0x010fe200078f08ff */
[----:B-----5:R-:W-:Y:S01]  /*104c0*/  IMAD.MOV.U32 R3, RZ, RZ, R4 ;  /* 0x000000ffff037224 */ /* 0x020fe200078e0004 */
[----:B-1----:R-:W-:Y:S01]  /*104d0*/  MOV R60, R48 ;  /* 0x00000030003c7202 */ /* 0x002fe20000000f00 */
[----:B------:R-:W-:Y:S01]  /*104e0*/  IMAD.MOV.U32 R62, RZ, RZ, R49 ;  /* 0x000000ffff3e7224 */ /* 0x000fe200078e0031 */
[----:B------:R-:W-:Y:S01]  /*104f0*/  LOP3.LUT R0, R0, 0xfffffffe, RZ, 0xc0, !PT ;  /* 0xfffffffe00007812 */ /* 0x000fe200078ec0ff */
[----:B------:R-:W-:Y:S01]  /*10500*/  IMAD.MOV.U32 R63, RZ, RZ, R50 ;  /* 0x000000ffff3f7224 */ /* 0x000fe200078e0032 */
[----:B------:R-:W-:Y:S01]  /*10510*/  PRMT R94, R3, 0x7610, R94 ;  /* 0x00007610035e7816 */ /* 0x000fe2000000005e */
[----:B------:R-:W-:Y:S01]  /*10520*/  IMAD.MOV.U32 R3, RZ, RZ, R6 ;  /* 0x000000ffff037224 */ /* 0x000fe200078e0006 */
[----:B------:R-:W-:Y:S01]  /*10530*/  PRMT R98, R60, 0x7610, R98 ;  /* 0x000076103c627816 */ /* 0x000fe20000000062 */
[----:B------:R-:W-:Y:S01]  /*10540*/  IMAD.IADD R0, R205, 0x1, -R0 ;  /* 0x00000001cd007824 */ /* 0x000fe200078e0a00 */
[----:B------:R-:W-:Y:S01]  /*10550*/  PRMT R99, R62, 0x7610, R99 ;  /* 0x000076103e637816 */ /* 0x000fe20000000063 */
[----:B--2---:R-:W-:Y:S01]  /*10560*/  IMAD.MOV.U32 R20, RZ, RZ, R5 ;  /* 0x000000ffff147224 */ /* 0x004fe200078e0005 */
[----:B------:R-:W-:Y:S01]  /*10570*/  PRMT R96, R3, 0x7610, R96 ;  /* 0x0000761003607816 */ /* 0x000fe20000000060 */
[----:B------:R-:W-:Y:S01]  /*10580*/  IMAD.MOV.U32 R3, RZ, RZ, R8 ;  /* 0x000000ffff037224 */ /* 0x000fe200078e0008 */
[----:B---3--:R-:W-:Y:S01]  /*10590*/  SHF.L.U32 R61, R0, 0x1f, RZ ;  /* 0x0000001f003d7819 */ /* 0x008fe200000006ff */
[----:B------:R-:W-:Y:S01]  /*105a0*/  IMAD.MOV.U32 R0, RZ, RZ, R11 ;  /* 0x000000ffff007224 */ /* 0x000fe200078e000b */
[----:B------:R-:W-:Y:S01]  /*105b0*/  PRMT R100, R63, 0x7610, R100 ;  /* 0x000076103f647816 */ /* 0x000fe20000000064 */
[----:B0-----:R-:W-:Y:S01]  /*105c0*/  IMAD.MOV.U32 R21, RZ, RZ, R7 ;  /* 0x000000ffff157224 */ /* 0x001fe200078e0007 */
        /* <DEDUP_REMOVED lines=17> */
[----:B------:R-:W-:Y:S01]  /*106e0*/  VIADDMNMX R3, R64, -R186, 0x80, PT ;  /* 0x0000008040037446 */ /* 0x000fe200038009ba */
        /* <DEDUP_REMOVED lines=17> */
.L_x_3076:
[----:B------:R-:W-:Y:S05]  /*10800*/  BSYNC B1 ;  /* 0x0000000000017941 */ /* 0x000fea0003800000 */
.L_x_2821:
        /* <DEDUP_REMOVED lines=24> */
[----:B------:R-:W-:Y:S02]  /*10990*/  SHF.R.U64 R115, R34, 0x10, R35 ;  /* 0x0000001022737819 */ /* 0x000fe40000001223 */
[----:B------:R-:W-:Y:S02]  /*109a0*/  IADD3 R93, R63, R62, R183 ;  /* 0x0000003e3f5d7210 */ /* 0x000fe40007ffe0b7 */
[----:B------:R-:W0:Y:S01]  /*109b0*/  LDS.128 R60, [R92+0xc400] ;  /* 0x00c400005c3c7984 */ /* 0x000e220000000c00 */
[----:B------:R-:W-:Y:S02]  /*109c0*/  PRMT R113, R113, 0x5410, R110 ;  /* 0x0000541071717816 */ /* 0x000fe4000000006e */
[----:B------:R-:W-:Y:S01]  /*109d0*/  IMAD R93, R93, 0x2, R2 ;  /* 0x000000025d5d7824 */ /* 0x000fe200078e0202 */
[----:B------:R-:W-:-:S02]  /*109e0*/  SHF.R.U32.HI R32, RZ, 0x10, R33 ;  /* 0x00000010ff207819 */ /* 0x000fc40000011621 */
[----:B------:R-:W-:Y:S01]  /*109f0*/  SHF.R.U32.HI R34, RZ, 0x10, R45 ;  /* 0x00000010ff227819 */ /* 0x000fe2000001162d */
[----:B------:R-:W-:Y:S01]  /*10a00*/  IMAD.U32 R121, R113, 0x10000, RZ ;  /* 0x0001000071797824 */ /* 0x000fe200078e00ff */
[----:B------:R-:W1:Y:S01]  /*10a10*/  LDS.128 R64, [R93+0xc400] ;  /* 0x00c400005d407984 */ /* 0x000e620000000c00 */
[--C-:B------:R-:W-:Y:S02]  /*10a20*/  SHF.R.U64 R44, R46, 0x10, R47.reuse ;  /* 0x000000102e2c7819 */ /* 0x100fe4000000122f */
[----:B------:R-:W-:Y:S02]  /*10a30*/  SHF.R.U32.HI R33, RZ, 0x10, R47 ;  /* 0x00000010ff217819 */ /* 0x000fe4000001162f */
[----:B------:R-:W-:Y:S02]  /*10a40*/  PRMT R47, R78, 0x5432, R117 ;  /* 0x000054324e2f7816 */ /* 0x000fe40000000075 */
[----:B------:R-:W-:Y:S02]  /*10a50*/  PRMT R34, R73, 0x5432, R34 ;  /* 0x0000543249227816 */ /* 0x000fe40000000022 */
[----:B------:R-:W-:Y:S01]  /*10a60*/  SHF.R.U32.HI R111, RZ, 0x10, R35 ;  /* 0x00000010ff6f7819 */ /* 0x000fe20000011623 */
[----:B------:R-:W-:Y:S01]  /*10a70*/  IMAD.U32 R119, R47, 0x10000, RZ ;  /* 0x000100002f777824 */ /* 0x000fe200078e00ff */
[----:B------:R-:W-:Y:S01]  /*10a80*/  PRMT R32, R77, 0x5432, R32 ;  /* 0x000054324d207816 */ /* 0x000fe20000000020 */
[----:B------:R-:W-:Y:S01]  /*10a90*/  IMAD.U32 R120, R34, 0x10000, RZ ;  /* 0x0001000022787824 */ /* 0x000fe200078e00ff */
[----:B------:R-:W-:-:S02]  /*10aa0*/  PRMT R35, R76, 0x5432, R115 ;  /* 0x000054324c237816 */ /* 0x000fc40000000073 */
[----:B------:R-:W-:Y:S01]  /*10ab0*/  PRMT R33, R70, 0x5432, R33 ;  /* 0x0000543246217816 */ /* 0x000fe20000000021 */
[----:B------:R-:W-:Y:S01]  /*10ac0*/  IMAD.U32 R122, R32, 0x10000, RZ ;  /* 0x00010000207a7824 */ /* 0x000fe200078e00ff */
[----:B------:R-:W-:Y:S02]  /*10ad0*/  PRMT R45, R74, 0x5432, R111 ;  /* 0x000054324a2d7816 */ /* 0x000fe4000000006f */
        /* <DEDUP_REMOVED lines=16> */
[C---:B------:R-:W-:Y:S01]  /*10be0*/  IMAD.U32 R118, R67.reuse, 0x10000, RZ ;  /* 0x0001000043767824 */ /* 0x040fe200078e00ff */
[----:B------:R-:W-:Y:S01]  /*10bf0*/  LOP3.LUT R66, R67, 0xffff0000, RZ, 0xc0, !PT ;  /* 0xffff000043427812 */ /* 0x000fe200078ec0ff */
[-C--:B------:R-:W-:Y:S01]  /*10c00*/  FMUL.FTZ R125, R116, R119.reuse ;  /* 0x00000077747d7220 */ /* 0x080fe20000410000 */
[----:B------:R-:W-:Y:S01]  /*10c10*/  FFMA.FTZ R67, R114, R119, -R123 ;  /* 0x0000007772437223 */ /* 0x000fe2000001087b */
[----:B------:R-:W-:Y:S01]  /*10c20*/  FMUL.FTZ R123, R117, R120 ;  /* 0x00000078757b7220 */ /* 0x000fe20000410000 */
[----:B------:R-:W-:-:S02]  /*10c30*/  IMAD.U32 R119, R33, 0x10000, RZ ;  /* 0x0001000021777824 */ /* 0x000fc400078e00ff */
[----:B------:R-:W-:Y:S01]  /*10c40*/  FFMA.FTZ R116, R114, R121, R125 ;  /* 0x0000007972747223 */ /* 0x000fe2000001007d */
[----:B------:R-:W-:Y:S02]  /*10c50*/  IMAD.U32 R121, R45, 0x10000, RZ ;  /* 0x000100002d797824 */ /* 0x000fe400078e00ff */
[-C--:B------:R-:W-:Y:S01]  /*10c60*/  FMUL.FTZ R125, R117, R122.reuse ;  /* 0x0000007a757d7220 */ /* 0x080fe20000410000 */
[----:B------:R-:W-:Y:S01]  /*10c70*/  FFMA.FTZ R114, R112, R122, -R123 ;  /* 0x0000007a70727223 */ /* 0x000fe2000001087b */
[C---:B------:R-:W-:Y:S01]  /*10c80*/  FMUL.FTZ R122, R118.reuse, R119 ;  /* 0x00000077767a7220 */ /* 0x040fe20000410000 */
[----:B------:R-:W-:Y:S01]  /*10c90*/  LOP3.LUT R117, R113, 0xffff0000, RZ, 0xc0, !PT ;  /* 0xffff000071757812 */ /* 0x000fe200078ec0ff */
[-C--:B------:R-:W-:Y:S01]  /*10ca0*/  FMUL.FTZ R118, R118, R121.reuse ;  /* 0x0000007976767220 */ /* 0x080fe20000410000 */
[----:B------:R-:W-:Y:S01]  /*10cb0*/  FFMA.FTZ R113, R112, R120, R125 ;  /* 0x0000007870717223 */ /* 0x000fe2000001007d */
[----:B------:R-:W-:Y:S01]  /*10cc0*/  FFMA.FTZ R112, R111, R121, -R122 ;  /* 0x000000796f707223 */ /* 0x000fe2000001087a */
[----:B------:R-:W-:Y:S01]  /*10cd0*/  LOP3.LUT R121, R47, 0xffff0000, RZ, 0xc0, !PT ;  /* 0xffff00002f797812 */ /* 0x000fe200078ec0ff */
[----:B------:R-:W-:Y:S01]  /*10ce0*/  FFMA.FTZ R47, R111, R119, R118 ;  /* 0x000000776f2f7223 */ /* 0x000fe20000010076 */
[----:B------:R-:W-:Y:S01]  /*10cf0*/  FMUL.FTZ R119, R62, R117 ;  /* 0x000000753e777220 */ /* 0x000fe20000410000 */
[----:B------:R-:W-:Y:S01]  /*10d00*/  LOP3.LUT R111, R34, 0xffff0000, RZ, 0xc0, !PT ;  /* 0xffff0000226f7812 */ /* 0x000fe200078ec0ff */
[----:B------:R-:W-:Y:S01]  /*10d10*/  IMAD.U32 R34, R44, 0x10000, RZ ;  /* 0x000100002c227824 */ /* 0x000fe200078e00ff */
[----:B------:R-:W-:Y:S01]  /*10d20*/  LOP3.LUT R118, R32, 0xffff0000, RZ, 0xc0, !PT ;  /* 0xffff000020767812 */ /* 0x000fe200078ec0ff */
[-C--:B------:R-:W-:Y:S01]  /*10d30*/  FFMA.FTZ R32, R46, R121.reuse, -R119 ;  /* 0x000000792e207223 */ /* 0x080fe20000010877 */
[----:B------:R-:W-:Y:S01]  /*10d40*/  FMUL.FTZ R123, R62, R121 ;  /* 0x000000793e7b7220 */ /* 0x000fe20000410000 */
[----:B------:R-:W-:Y:S01]  /*10d50*/  FMUL.FTZ R119, R115, R111 ;  /* 0x0000006f73777220 */ /* 0x000fe20000410000 */
[----:B------:R-:W-:-:S02]  /*10d60*/  IMAD.U32 R62, R35, 0x10000, RZ ;  /* 0x00010000233e7824 */ /* 0x000fc400078e00ff */
[-C--:B------:R-:W-:Y:S01]  /*10d70*/  FMUL.FTZ R120, R115, R118.reuse ;  /* 0x0000007673787220 */ /* 0x080fe20000410000 */
[----:B------:R-:W-:Y:S01]  /*10d80*/  FFMA.FTZ R117, R46, R117, R123 ;  /* 0x000000752e757223 */ /* 0x000fe2000001007b */
[----:B------:R-:W-:Y:S01]  /*10d90*/  FFMA.FTZ R115, R110, R118, -R119 ;  /* 0x000000766e737223 */ /* 0x000fe20000010877 */
[C---:B------:R-:W-:Y:S01]  /*10da0*/  FMUL.FTZ R46, R65.reuse, R34 ;  /* 0x00000022412e7220 */ /* 0x040fe20000410000 */
[-C--:B------:R-:W-:Y:S01]  /*10db0*/  FMUL.FTZ R118, R65, R62.reuse ;  /* 0x0000003e41767220 */ /* 0x080fe20000410000 */
[----:B------:R-:W-:Y:S01]  /*10dc0*/  LOP3.LUT R65, R44, 0xffff0000, RZ, 0xc0, !PT ;  /* 0xffff00002c417812 */ /* 0x000fe200078ec0ff */
[----:B------:R-:W-:Y:S01]  /*10dd0*/  FFMA.FTZ R110, R110, R111, R120 ;  /* 0x0000006f6e6e7223 */ /* 0x000fe20000010078 */
[----:B------:R-:W-:Y:S01]  /*10de0*/  LOP3.LUT R33, R33, 0xffff0000, RZ, 0xc0, !PT ;  /* 0xffff000021217812 */ /* 0x000fe200078ec0ff */
[----:B------:R-:W-:Y:S01]  /*10df0*/  FFMA.FTZ R46, R61, R62, -R46 ;  /* 0x0000003e3d2e7223 */ /* 0x000fe2000001082e */
[----:B------:R-:W-:Y:S01]  /*10e00*/  LOP3.LUT R35, R35, 0xffff0000, RZ, 0xc0, !PT ;  /* 0xffff000023237812 */ /* 0x000fe200078ec0ff */
[----:B------:R-:W-:Y:S01]  /*10e10*/  FFMA.FTZ R118, R61, R34, R118 ;  /* 0x000000223d767223 */ /* 0x000fe20000010076 */
[----:B------:R-:W-:Y:S01]  /*10e20*/  LOP3.LUT R45, R45, 0xffff0000, RZ, 0xc0, !PT ;  /* 0xffff00002d2d7812 */ /* 0x000fe200078ec0ff */
[----:B------:R-:W-:Y:S01]  /*10e30*/  FMUL.FTZ R61, R64, R65 ;  /* 0x00000041403d7220 */ /* 0x000fe20000410000 */
[----:B------:R-:W-:Y:S01]  /*10e40*/  FMUL.FTZ R34, R66, R33 ;  /* 0x0000002142227220 */ /* 0x000fe20000410000 */
[----:B------:R-:W-:Y:S01]  /*10e50*/  FMUL.FTZ R64, R64, R35 ;  /* 0x0000002340407220 */ /* 0x000fe20000410000 */
[----:B------:R-:W-:Y:S01]  /*10e60*/  F2FP.BF16.F32.PACK_AB R32, R32, R67 ;  /* 0x000000432020723e */ /* 0x000fe200000010ff */
[----:B------:R-:W-:Y:S01]  /*10e70*/  FMUL.FTZ R66, R66, R45 ;  /* 0x0000002d42427220 */ /* 0x000fe20000410000 */
        /* <DEDUP_REMOVED lines=9> */
[----:B------:R1:W-:Y:S01]  /*10f10*/  STS.128 [R92+0xc400], R32 ;  /* 0x00c400205c007388 */ /* 0x0003e20000000c00 */
[----:B------:R-:W-:Y:S02]  /*10f20*/  F2FP.BF16.F32.PACK_AB R46, R65, R118 ;  /* 0x00000076412e723e */ /* 0x000fe400000010ff */
[----:B------:R-:W-:-:S05]  /*10f30*/  F2FP.BF16.F32.PACK_AB R47, R66, R47 ;  /* 0x0000002f422f723e */ /* 0x000fca00000010ff */
[----:B------:R1:W-:Y:S02]  /*10f40*/  STS.128 [R93+0xc400], R44 ;  /* 0x00c4002c5d007388 */ /* 0x0003e40000000c00 */
.L_x_2826:
[----:B------:R-:W-:Y:S05]  /*10f50*/  BSYNC B2 ;  /* 0x0000000000027941 */ /* 0x000fea0003800000 */
.L_x_2825:
[----:B------:R-:W-:Y:S04]  /*10f60*/  BSSY B2, `(.L_x_2827) ;  /* 0x0000069000027945 */ /* 0x000fe80003800000 */
[----:B------:R-:W-:Y:S05]  /*10f70*/  @P1 BRA `(.L_x_2828) ;  /* 0x00000004009c1947 */ /* 0x000fea0003800000 */
[----:B-1----:R-:W2:Y:S01]  /*10f80*/  LDL R93, [R1+0x44] ;  /* 0x00004400015d7983 */ /* 0x002ea20000100800 */
[----:B------:R-:W-:Y:S02]  /*10f90*/  LEA.HI R32, R75, R166, RZ, 0x1d ;  /* 0x000000a64b207211 */ /* 0x000fe400078fe8ff */
        /* <DEDUP_REMOVED lines=20> */
[----:B------:R-:W-:-:S02]  /*110e0*/  SHF.R.U32.HI R42, RZ, 0x10, R43 ;  /* 0x00000010ff2a7819 */ /* 0x000fc4000001162b */
[----:B------:R-:W-:Y:S01]  /*110f0*/  PRMT R106, R106, 0x5410, R63 ;  /* 0x000054106a6a7816 */ /* 0x000fe2000000003f */
[----:B------:R-:W-:Y:S01]  /*11100*/  IMAD.U32 R63, R102, 0x10000, RZ ;  /* 0x00010000663f7824 */ /* 0x000fe200078e00ff */
[----:B------:R-:W-:Y:S02]  /*11110*/  PRMT R103, R103, 0x5410, R40 ;  /* 0x0000541067677816 */ /* 0x000fe40000000028 */
[----:B------:R-:W-:Y:S01]  /*11120*/  PRMT R109, R109, 0x5410, R30 ;  /* 0x000054106d6d7816 */ /* 0x000fe2000000001e */
[----:B------:R-:W-:Y:S01]  /*11130*/  IMAD.U32 R62, R106, 0x10000, RZ ;  /* 0x000100006a3e7824 */ /* 0x000fe200078e00ff */
[----:B------:R-:W-:Y:S02]  /*11140*/  PRMT R108, R108, 0x5410, R61 ;  /* 0x000054106c6c7816 */ /* 0x000fe4000000003d */
[----:B------:R-:W-:Y:S02]  /*11150*/  PRMT R105, R105, 0x5410, R42 ;  /* 0x0000541069697816 */ /* 0x000fe4000000002a */
[----:B------:R-:W-:-:S02]  /*11160*/  SHF.L.U32 R64, R103, 0x10, RZ ;  /* 0x0000001067407819 */ /* 0x000fc400000006ff */
[----:B------:R-:W-:Y:S01]  /*11170*/  LOP3.LUT R102, R102, 0xffff0000, RZ, 0xc0, !PT ;  /* 0xffff000066667812 */ /* 0x000fe200078ec0ff */
[----:B------:R-:W-:Y:S01]  /*11180*/  IMAD.U32 R66, R105, 0x10000, RZ ;  /* 0x0001000069427824 */ /* 0x000fe200078e00ff */
[----:B------:R-:W-:Y:S02]  /*11190*/  LOP3.LUT R106, R106, 0xffff0000, RZ, 0xc0, !PT ;  /* 0xffff00006a6a7812 */ /* 0x000fe400078ec0ff */
[----:B------:R-:W-:Y:S02]  /*111a0*/  LOP3.LUT R103, R103, 0xffff0000, RZ, 0xc0, !PT ;  /* 0xffff000067677812 */ /* 0x000fe400078ec0ff */
[----:B------:R-:W-:Y:S01]  /*111b0*/  LOP3.LUT R105, R105, 0xffff0000, RZ, 0xc0, !PT ;  /* 0xffff000069697812 */ /* 0x000fe200078ec0ff */
[----:B0-----:R-:W-:Y:S01]  /*111c0*/  IMAD.U32 R41, R45, 0x10000, RZ ;  /* 0x000100002d297824 */ /* 0x001fe200078e00ff */
[----:B------:R-:W-:Y:S02]  /*111d0*/  LOP3.LUT R61, R44, 0xffff0000, RZ, 0xc0, !PT ;  /* 0xffff00002c3d7812 */ /* 0x000fe400078ec0ff */
[----:B------:R-:W-:Y:S01]  /*111e0*/  LOP3.LUT R31, R46, 0xffff0000, RZ, 0xc0, !PT ;  /* 0xffff00002e1f7812 */ /* 0x000fe200078ec0ff */
        /* <DEDUP_REMOVED lines=9> */
[----:B------:R-:W-:Y:S01]  /*11280*/  FMUL.FTZ R65, R35, R63 ;  /* 0x0000003f23417220 */ /* 0x000fe20000410000 */
[----:B------:R-:W-:Y:S01]  /*11290*/  IMAD.U32 R42, R33, 0x10000, RZ ;  /* 0x00010000212a7824 */ /* 0x000fe200078e00ff */
[----:B------:R-:W-:Y:S01]  /*112a0*/  LOP3.LUT R44, R45, 0xffff0000, RZ, 0xc0, !PT ;  /* 0xffff00002d2c7812 */ /* 0x000fe200078ec0ff */
[----:B------:R-:W-:Y:S01]  /*112b0*/  IMAD.U32 R33, R46, 0x10000, RZ ;  /* 0x000100002e217824 */ /* 0x000fe200078e00ff */
[C---:B------:R-:W-:Y:S01]  /*112c0*/  LOP3.LUT R46, R47.reuse, 0xffff0000, RZ, 0xc0, !PT ;  /* 0xffff00002f2e7812 */ /* 0x040fe200078ec0ff */
[----:B------:R-:W-:-:S02]  /*112d0*/  IMAD.U32 R45, R47, 0x10000, RZ ;  /* 0x000100002f2d7824 */ /* 0x000fc400078e00ff */
[-C--:B------:R-:W-:Y:S01]  /*112e0*/  FMUL.FTZ R67, R35, R62.reuse ;  /* 0x0000003e23437220 */ /* 0x080fe20000410000 */
[C---:B------:R-:W-:Y:S01]  /*112f0*/  FFMA.FTZ R35, R40.reuse, R62, -R65 ;  /* 0x0000003e28237223 */ /* 0x040fe20000010841 */
[----:B------:R-:W-:Y:S02]  /*11300*/  IMAD.U32 R47, R107, 0x10000, RZ ;  /* 0x000100006b2f7824 */ /* 0x000fe400078e00ff */
[----:B------:R-:W-:Y:S01]  /*11310*/  FMUL.FTZ R65, R41, R64 ;  /* 0x0000004029417220 */ /* 0x000fe20000410000 */
[----:B------:R-:W-:Y:S02]  /*11320*/  IMAD.U32 R62, R109, 0x10000, RZ ;  /* 0x000100006d3e7824 */ /* 0x000fe400078e00ff */
[----:B------:R-:W-:Y:S01]  /*11330*/  FFMA.FTZ R40, R40, R63, R67 ;  /* 0x0000003f28287223 */ /* 0x000fe20000010043 */
[-C--:B------:R-:W-:Y:S01]  /*11340*/  FMUL.FTZ R63, R41, R47.reuse ;  /* 0x0000002f293f7220 */ /* 0x080fe20000410000 */
[C---:B------:R-:W-:Y:S01]  /*11350*/  FFMA.FTZ R41, R42.reuse, R47, -R65 ;  /* 0x0000002f2a297223 */ /* 0x040fe20000010841 */
[C---:B------:R-:W-:Y:S01]  /*11360*/  FMUL.FTZ R92, R45.reuse, R66 ;  /* 0x000000422d5c7220 */ /* 0x040fe20000410000 */
[----:B------:R-:W-:Y:S01]  /*11370*/  FMUL.FTZ R47, R45, R62 ;  /* 0x0000003e2d2f7220 */ /* 0x000fe20000410000 */
[----:B------:R-:W-:Y:S01]  /*11380*/  FFMA.FTZ R45, R42, R64, R63 ;  /* 0x000000402a2d7223 */ /* 0x000fe2000001003f */
[----:B------:R-:W-:Y:S01]  /*11390*/  LOP3.LUT R107, R107, 0xffff0000, RZ, 0xc0, !PT ;  /* 0xffff00006b6b7812 */ /* 0x000fe200078ec0ff */
[C---:B------:R-:W-:Y:S01]  /*113a0*/  FFMA.FTZ R42, R43.reuse, R62, -R92 ;  /* 0x0000003e2b2a7223 */ /* 0x040fe2000001085c */
[----:B------:R-:W-:Y:S01]  /*113b0*/  FFMA.FTZ R43, R43, R66, R47 ;  /* 0x000000422b2b7223 */ /* 0x000fe2000001002f */
[C---:B------:R-:W-:Y:S01]  /*113c0*/  FMUL.FTZ R47, R61.reuse, R102 ;  /* 0x000000663d2f7220 */ /* 0x040fe20000410000 */
[-C--:B------:R-:W-:Y:S01]  /*113d0*/  FMUL.FTZ R61, R61, R106.reuse ;  /* 0x0000006a3d3d7220 */ /* 0x080fe20000410000 */
[C---:B------:R-:W-:Y:S01]  /*113e0*/  IMAD.U32 R64, R104.reuse, 0x10000, RZ ;  /* 0x0001000068407824 */ /* 0x040fe200078e00ff */
[----:B------:R-:W-:Y:S01]  /*113f0*/  LOP3.LUT R104, R104, 0xffff0000, RZ, 0xc0, !PT ;  /* 0xffff000068687812 */ /* 0x000fe200078ec0ff */
[----:B------:R-:W-:Y:S01]  /*11400*/  FFMA.FTZ R106, R30, R106, -R47 ;  /* 0x0000006a1e6a7223 */ /* 0x000fe2000001082f */
[C---:B------:R-:W-:Y:S01]  /*11410*/  FMUL.FTZ R47, R44.reuse, R103 ;  /* 0x000000672c2f7220 */ /* 0x040fe20000410000 */
[----:B------:R-:W-:Y:S01]  /*11420*/  FMUL.FTZ R44, R44, R107 ;  /* 0x0000006b2c2c7220 */ /* 0x000fe20000410000 */
[----:B------:R-:W-:-:S02]  /*11430*/  IMAD.U32 R62, R108, 0x10000, RZ ;  /* 0x000100006c3e7824 */ /* 0x000fc400078e00ff */
[----:B------:R-:W-:Y:S01]  /*11440*/  FFMA.FTZ R61, R30, R102, R61 ;  /* 0x000000661e3d7223 */ /* 0x000fe2000001003d */
[C---:B------:R-:W-:Y:S01]  /*11450*/  FFMA.FTZ R30, R32.reuse, R107, -R47 ;  /* 0x0000006b201e7223 */ /* 0x040fe2000001082f */
[----:B------:R-:W-:Y:S01]  /*11460*/  FFMA.FTZ R44, R32, R103, R44 ;  /* 0x00000067202c7223 */ /* 0x000fe2000001002c */
[C---:B------:R-:W-:Y:S01]  /*11470*/  FMUL.FTZ R66, R33.reuse, R64 ;  /* 0x0000004021427220 */ /* 0x040fe20000410000 */
[-C--:B------:R-:W-:Y:S01]  /*11480*/  FMUL.FTZ R32, R33, R62.reuse ;  /* 0x0000003e21207220 */ /* 0x080fe20000410000 */
[----:B------:R-:W-:Y:S01]  /*11490*/  LOP3.LUT R108, R108, 0xffff0000, RZ, 0xc0, !PT ;  /* 0xffff00006c6c7812 */ /* 0x000fe200078ec0ff */
[C---:B------:R-:W-:Y:S01]  /*114a0*/  FMUL.FTZ R63, R46.reuse, R105 ;  /* 0x000000692e3f7220 */ /* 0x040fe20000410000 */
[----:B------:R-:W-:Y:S01]  /*114b0*/  LOP3.LUT R109, R109, 0xffff0000, RZ, 0xc0, !PT ;  /* 0xffff00006d6d7812 */ /* 0x000fe200078ec0ff */
[C---:B------:R-:W-:Y:S01]  /*114c0*/  FFMA.FTZ R66, R29.reuse, R62, -R66 ;  /* 0x0000003e1d427223 */ /* 0x040fe20000010842 */
[----:B------:R-:W-:Y:S01]  /*114d0*/  FFMA.FTZ R64, R29, R64, R32 ;  /* 0x000000401d407223 */ /* 0x000fe20000010020 */
[C---:B------:R-:W-:Y:S01]  /*114e0*/  FMUL.FTZ R29, R31.reuse, R104 ;  /* 0x000000681f1d7220 */ /* 0x040fe20000410000 */
[-C--:B------:R-:W-:Y:S01]  /*114f0*/  FMUL.FTZ R33, R31, R108.reuse ;  /* 0x0000006c1f217220 */ /* 0x080fe20000410000 */
[-C--:B------:R-:W-:Y:S01]  /*11500*/  FMUL.FTZ R46, R46, R109.reuse ;  /* 0x0000006d2e2e7220 */ /* 0x080fe20000410000 */
[----:B------:R-:W-:Y:S01]  /*11510*/  FFMA.FTZ R63, R34, R109, -R63 ;  /* 0x0000006d223f7223 */ /* 0x000fe2000001083f */
        /* <DEDUP_REMOVED lines=13> */
.L_x_2828:
[----:B------:R-:W-:Y:S05]  /*115f0*/  BSYNC B2 ;  /* 0x0000000000027941 */ /* 0x000fea0003800000 */
.L_x_2827:
[----:B------:R-:W-:Y:S05]  /*11600*/  @P2 BRA `(.L_x_2824) ;  /* 0x00000004009c2947 */ /* 0x000fea0003800000 */
[----:B-1----:R-:W3:Y:S01]  /*11610*/  LDL R47, [R1+0x3c] ;  /* 0x00003c00012f7983 */ /* 0x002ee20000100800 */
[----:B------:R-:W-:Y:S02]  /*11620*/  LEA.HI R75, R75, R167, RZ, 0x1d ;  /* 0x000000a74b4b7211 */ /* 0x000fe400078fe8ff */
[----:B------:R-:W-:Y:S02]  /*11630*/  SHF.R.U64 R41, R24, 0x10, R25 ;  /* 0x0000001018297819 */ /* 0x000fe40000001219 */
[----:B--2---:R-:W-:Y:S01]  /*11640*/  SHF.R.S32.HI R30, RZ, 0x1f, R75 ;  /* 0x0000001fff1e7819 */ /* 0x004fe2000001144b */
        /* <DEDUP_REMOVED lines=11> */
[----:B------:R-:W-:Y:S02]  /*11700*/  PRMT R87, R87, 0x5410, R26 ;  /* 0x0000541057577816 */ /* 0x000fe4000000001a */
[----:B------:R-:W-:Y:S01]  /*11710*/  SHF.R.U32.HI R37, RZ, 0x10, R37 ;  /* 0x00000010ff257819 */ /* 0x000fe20000011625 */
[----:B------:R-:W-:Y:S01]  /*11720*/  IMAD R40, R33, 0x2, R2 ;  /* 0x0000000221287824 */ /* 0x000fe200078e0202 */
[----:B------:R-:W-:Y:S02]  /*11730*/  PRMT R88, R88, 0x5410, R41 ;  /* 0x0000541058587816 */ /* 0x000fe40000000029 */
[----:B------:R-:W-:Y:S01]  /*11740*/  PRMT R91, R91, 0x5410, R42 ;  /* 0x000054105b5b7816 */ /* 0x000fe2000000002a */
[----:B------:R-:W-:Y:S01]  /*11750*/  IMAD.U32 R42, R87, 0x10000, RZ ;  /* 0x00010000572a7824 */ /* 0x000fe200078e00ff */
[----:B------:R-:W1:Y:S01]  /*11760*/  LDS.128 R32, [R40+0xc400] ;  /* 0x00c4000028207984 */ /* 0x000e620000000c00 */
[----:B------:R-:W-:Y:S01]  /*11770*/  SHF.R.U64 R24, R38, 0x10, R39 ;  /* 0x0000001026187819 */ /* 0x000fe20000001227 */
[----:B------:R-:W-:Y:S01]  /*11780*/  IMAD.U32 R41, R88, 0x10000, RZ ;  /* 0x0001000058297824 */ /* 0x000fe200078e00ff */
[----:B------:R-:W-:-:S02]  /*11790*/  PRMT R86, R86, 0x5410, R37 ;  /* 0x0000541056567816 */ /* 0x000fc40000000025 */
[----:B------:R-:W-:Y:S02]  /*117a0*/  SHF.R.U32.HI R39, RZ, 0x10, R39 ;  /* 0x00000010ff277819 */ /* 0x000fe40000011627 */
[----:B------:R-:W-:Y:S01]  /*117b0*/  PRMT R89, R89, 0x5410, R44 ;  /* 0x0000541059597816 */ /* 0x000fe2000000002c */
[----:B------:R-:W-:Y:S01]  /*117c0*/  IMAD.U32 R43, R86, 0x10000, RZ ;  /* 0x00010000562b7824 */ /* 0x000fe200078e00ff */
[----:B------:R-:W-:Y:S02]  /*117d0*/  PRMT R84, R84, 0x5410, R39 ;  /* 0x0000541054547816 */ /* 0x000fe40000000027 */
[----:B------:R-:W-:Y:S02]  /*117e0*/  PRMT R90, R90, 0x5410, R25 ;  /* 0x000054105a5a7816 */ /* 0x000fe40000000019 */
[----:B------:R-:W-:Y:S02]  /*117f0*/  PRMT R85, R85, 0x5410, R24 ;  /* 0x0000541055557816 */ /* 0x000fe40000000018 */
[----:B------:R-:W-:-:S02]  /*11800*/  LOP3.LUT R87, R87, 0xffff0000, RZ, 0xc0, !PT ;  /* 0xffff000057577812 */ /* 0x000fc400078ec0ff */
[----:B------:R-:W-:Y:S02]  /*11810*/  LOP3.LUT R88, R88, 0xffff0000, RZ, 0xc0, !PT ;  /* 0xffff000058587812 */ /* 0x000fe400078ec0ff */
[----:B------:R-:W-:Y:S01]  /*11820*/  LOP3.LUT R86, R86, 0xffff0000, RZ, 0xc0, !PT ;  /* 0xffff000056567812 */ /* 0x000fe200078ec0ff */
[----:B-1----:R-:W-:Y:S02]  /*11830*/  IMAD.U32 R26, R32, 0x10000, RZ ;  /* 0x00010000201a7824 */ /* 0x002fe400078e00ff */
[----:B------:R-:W-:Y:S02]  /*11840*/  IMAD.U32 R38, R33, 0x10000, RZ ;  /* 0x0001000021267824 */ /* 0x000fe400078e00ff */
[C---:B------:R-:W-:Y:S01]  /*11850*/  FMUL.FTZ R44, R26.reuse, R42 ;  /* 0x0000002a1a2c7220 */ /* 0x040fe20000410000 */
[----:B------:R-:W-:Y:S01]  /*11860*/  FMUL.FTZ R46, R26, R41 ;  /* 0x000000291a2e7220 */ /* 0x000fe20000410000 */
[----:B------:R-:W-:Y:S01]  /*11870*/  FMUL.FTZ R45, R38, R43 ;  /* 0x0000002b262d7220 */ /* 0x000fe20000410000 */
[C---:B------:R-:W-:Y:S01]  /*11880*/  IMAD.U32 R39, R35.reuse, 0x10000, RZ ;  /* 0x0001000023277824 */ /* 0x040fe200078e00ff */
[----:B------:R-:W-:Y:S01]  /*11890*/  LOP3.LUT R35, R35, 0xffff0000, RZ, 0xc0, !PT ;  /* 0xffff000023237812 */ /* 0x000fe200078ec0ff */
[----:B---3--:R-:W1:Y:S02]  /*118a0*/  LDS.128 R28, [R47] ;  /* 0x000000002f1c7984 */ /* 0x008e640000000c00 */
[----:B-1----:R-:W-:Y:S01]  /*118b0*/  IMAD.U32 R27, R28, 0x10000, RZ ;  /* 0x000100001c1b7824 */ /* 0x002fe200078e00ff */
[----:B------:R-:W-:Y:S01]  /*118c0*/  LOP3.LUT R24, R30, 0xffff0000, RZ, 0xc0, !PT ;  /* 0xffff00001e187812 */ /* 0x000fe200078ec0ff */
[----:B------:R-:W-:Y:S01]  /*118d0*/  IMAD.U32 R36, R29, 0x10000, RZ ;  /* 0x000100001d247824 */ /* 0x000fe200078e00ff */
[----:B------:R-:W-:Y:S01]  /*118e0*/  LOP3.LUT R28, R28, 0xffff0000, RZ, 0xc0, !PT ;  /* 0xffff00001c1c7812 */ /* 0x000fe200078ec0ff */
[----:B------:R-:W-:Y:S01]  /*118f0*/  FFMA.FTZ R26, R27, R41, -R44 ;  /* 0x000000291b1a7223 */ /* 0x000fe2000001082c */
[----:B------:R-:W-:-:S02]  /*11900*/  IMAD.U32 R41, R89, 0x10000, RZ ;  /* 0x0001000059297824 */ /* 0x000fc400078e00ff */
[----:B------:R-:W-:Y:S01]  /*11910*/  FFMA.FTZ R46, R27, R42, R46 ;  /* 0x0000002a1b2e7223 */ /* 0x000fe2000001002e */
[----:B------:R-:W-:Y:S01]  /*11920*/  IMAD.U32 R25, R30, 0x10000, RZ ;  /* 0x000100001e197824 */ /* 0x000fe200078e00ff */
[C---:B------:R-:W-:Y:S01]  /*11930*/  LOP3.LUT R30, R31.reuse, 0xffff0000, RZ, 0xc0, !PT ;  /* 0xffff00001f1e7812 */ /* 0x040fe200078ec0ff */
[----:B------:R-:W-:Y:S01]  /*11940*/  IMAD.U32 R37, R31, 0x10000, RZ ;  /* 0x000100001f257824 */ /* 0x000fe200078e00ff */
[----:B------:R-:W-:Y:S01]  /*11950*/  LOP3.LUT R31, R32, 0xffff0000, RZ, 0xc0, !PT ;  /* 0xffff0000201f7812 */ /* 0x000fe200078ec0ff */
[----:B------:R-:W-:Y:S02]  /*11960*/  IMAD.U32 R44, R84, 0x10000, RZ ;  /* 0x00010000542c7824 */ /* 0x000fe400078e00ff */
[-C--:B------:R-:W-:Y:S01]  /*11970*/  FMUL.FTZ R27, R38, R41.reuse ;  /* 0x00000029261b7220 */ /* 0x080fe20000410000 */
[----:B------:R-:W-:Y:S02]  /*11980*/  IMAD.U32 R42, R91, 0x10000, RZ ;  /* 0x000100005b2a7824 */ /* 0x000fe400078e00ff */
[C---:B------:R-:W-:Y:S01]  /*11990*/  FFMA.FTZ R45, R36.reuse, R41, -R45 ;  /* 0x00000029242d7223 */ /* 0x040fe2000001082d */
[C---:B------:R-:W-:Y:S01]  /*119a0*/  FMUL.FTZ R38, R39.reuse, R44 ;  /* 0x0000002c27267220 */ /* 0x040fe20000410000 */
[----:B------:R-:W-:Y:S01]  /*119b0*/  FFMA.FTZ R43, R36, R43, R27 ;  /* 0x0000002b242b7223 */ /* 0x000fe2000001001b */
[-C--:B------:R-:W-:Y:S01]  /*119c0*/  FMUL.FTZ R41, R39, R42.reuse ;  /* 0x0000002a27297220 */ /* 0x080fe20000410000 */
[----:B------:R-:W-:Y:S01]  /*119d0*/  LOP3.LUT R32, R33, 0xffff0000, RZ, 0xc0, !PT ;  /* 0xffff000021207812 */ /* 0x000fe200078ec0ff */
[----:B------:R-:W-:Y:S01]  /*119e0*/  FMUL.FTZ R27, R31, R87 ;  /* 0x000000571f1b7220 */ /* 0x000fe20000410000 */
[----:B------:R-:W-:Y:S01]  /*119f0*/  LOP3.LUT R89, R89, 0xffff0000, RZ, 0xc0, !PT ;  /* 0xffff000059597812 */ /* 0x000fe200078ec0ff */
[C---:B------:R-:W-:Y:S01]  /*11a00*/  FFMA.FTZ R39, R37.reuse, R42, -R38 ;  /* 0x0000002a25277223 */ /* 0x040fe20000010826 */
[----:B------:R-:W-:Y:S01]  /*11a10*/  FFMA.FTZ R41, R37, R44, R41 ;  /* 0x0000002c25297223 */ /* 0x000fe20000010029 */
[-C--:B------:R-:W-:Y:S01]  /*11a20*/  FMUL.FTZ R37, R31, R88.reuse ;  /* 0x000000581f257220 */ /* 0x080fe20000410000 */
[----:B------:R-:W-:Y:S01]  /*11a30*/  LOP3.LUT R29, R29, 0xffff0000, RZ, 0xc0, !PT ;  /* 0xffff00001d1d7812 */ /* 0x000fe200078ec0ff */
[----:B------:R-:W-:Y:S01]  /*11a40*/  FFMA.FTZ R31, R28, R88, -R27 ;  /* 0x000000581c1f7223 */ /* 0x000fe2000001081b */
[----:B------:R-:W-:-:S02]  /*11a50*/  IMAD.U32 R33, R34, 0x10000, RZ ;  /* 0x0001000022217824 */ /* 0x000fc400078e00ff */
[C---:B------:R-:W-:Y:S01]  /*11a60*/  FMUL.FTZ R27, R32.reuse, R89 ;  /* 0x00000059201b7220 */ /* 0x040fe20000410000 */
[----:B------:R-:W-:Y:S02]  /*11a70*/  IMAD.U32 R38, R85, 0x10000, RZ ;  /* 0x0001000055267824 */ /* 0x000fe400078e00ff */
[----:B------:R-:W-:Y:S01]  /*11a80*/  FMUL.FTZ R42, R32, R86 ;  /* 0x00000056202a7220 */ /* 0x000fe20000410000 */
[----:B------:R-:W-:Y:S02]  /*11a90*/  IMAD.U32 R36, R90, 0x10000, RZ ;  /* 0x000100005a247824 */ /* 0x000fe400078e00ff */
[----:B------:R-:W-:Y:S01]  /*11aa0*/  FFMA.FTZ R37, R28, R87, R37 ;  /* 0x000000571c257223 */ /* 0x000fe20000010025 */
[----:B------:R-:W-:Y:S01]  /*11ab0*/  LOP3.LUT R34, R34, 0xffff0000, RZ, 0xc0, !PT ;  /* 0xffff000022227812 */ /* 0x000fe200078ec0ff */
[----:B------:R-:W-:Y:S01]  /*11ac0*/  FMUL.FTZ R28, R33, R38 ;  /* 0x00000026211c7220 */ /* 0x000fe20000410000 */
[----:B------:R-:W-:Y:S01]  /*11ad0*/  FFMA.FTZ R86, R29, R86, R27 ;  /* 0x000000561d567223 */ /* 0x000fe2000001001b */
[-C--:B------:R-:W-:Y:S01]  /*11ae0*/  FMUL.FTZ R32, R33, R36.reuse ;  /* 0x0000002421207220 */ /* 0x080fe20000410000 */
[----:B------:R-:W-:Y:S01]  /*11af0*/  LOP3.LUT R85, R85, 0xffff0000, RZ, 0xc0, !PT ;  /* 0xffff000055557812 */ /* 0x000fe200078ec0ff */
[C---:B------:R-:W-:Y:S01]  /*11b00*/  FFMA.FTZ R36, R25.reuse, R36, -R28 ;  /* 0x0000002419247223 */ /* 0x040fe2000001081c */
[----:B------:R-:W-:Y:S01]  /*11b10*/  LOP3.LUT R27, R90, 0xffff0000, RZ, 0xc0, !PT ;  /* 0xffff00005a1b7812 */ /* 0x000fe200078ec0ff */
[----:B------:R-:W-:Y:S01]  /*11b20*/  FFMA.FTZ R32, R25, R38, R32 ;  /* 0x0000002619207223 */ /* 0x000fe20000010020 */
[----:B------:R-:W-:Y:S01]  /*11b30*/  LOP3.LUT R84, R84, 0xffff0000, RZ, 0xc0, !PT ;  /* 0xffff000054547812 */ /* 0x000fe200078ec0ff */
[C---:B------:R-:W-:Y:S01]  /*11b40*/  FMUL.FTZ R25, R34.reuse, R85 ;  /* 0x0000005522197220 */ /* 0x040fe20000410000 */
[----:B------:R-:W-:Y:S01]  /*11b50*/  LOP3.LUT R91, R91, 0xffff0000, RZ, 0xc0, !PT ;  /* 0xffff00005b5b7812 */ /* 0x000fe200078ec0ff */
[----:B------:R-:W-:Y:S01]  /*11b60*/  FFMA.FTZ R42, R29, R89, -R42 ;  /* 0x000000591d2a7223 */ /* 0x000fe2000001082a */
[-C--:B------:R-:W-:Y:S01]  /*11b70*/  FMUL.FTZ R34, R34, R27.reuse ;  /* 0x0000001b22227220 */ /* 0x080fe20000410000 */
[C---:B------:R-:W-:Y:S01]  /*11b80*/  FMUL.FTZ R29, R35.reuse, R84 ;  /* 0x00000054231d7220 */ /* 0x040fe20000410000 */
[C---:B------:R-:W-:Y:S01]  /*11b90*/  FFMA.FTZ R27, R24.reuse, R27, -R25 ;  /* 0x0000001b181b7223 */ /* 0x040fe20000010819 */
[----:B------:R-:W-:Y:S01]  /*11ba0*/  FMUL.FTZ R35, R35, R91 ;  /* 0x0000005b23237220 */ /* 0x000fe20000410000 */
[----:B------:R-:W-:Y:S01]  /*11bb0*/  FFMA.FTZ R85, R24, R85, R34 ;  /* 0x0000005518557223 */ /* 0x000fe20000010022 */
[C---:B------:R-:W-:Y:S01]  /*11bc0*/  FFMA.FTZ R34, R30.reuse, R91, -R29 ;  /* 0x0000005b1e227223 */ /* 0x040fe2000001081d */
[----:B------:R-:W-:Y:S01]  /*11bd0*/  F2FP.BF16.F32.PACK_AB R24, R31, R26 ;  /* 0x0000001a1f18723e */ /* 0x000fe200000010ff */
        /* <DEDUP_REMOVED lines=10> */
.L_x_2824:
[----:B------:R-:W-:Y:S05]  /*11c80*/  BSYNC B1 ;  /* 0x0000000000017941 */ /* 0x000fea0003800000 */
.L_x_2823:
[----:B---3--:R-:W-:-:S05]  /*11c90*/  VIADD R24, R170, 0x40 ;  /* 0x00000040aa187836 */ /* 0x008fca0000000000 */
[----:B------:R-:W-:-:S13]  /*11ca0*/  ISETP.GE.AND P0, PT, R24, R3, PT ;  /* 0x000000031800720c */ /* 0x000fda0003f06270 */
[----:B------:R-:W-:Y:S05]  /*11cb0*/  @P0 BRA `(.L_x_2804) ;  /* 0x0000001400040947 */ /* 0x000fea0003800000 */
[----:B------:R-:W3:Y:S01]  /*11cc0*/  LDC R3, c[0x0][0x3f4] ;  /* 0x0000fd00ff037b82 */ /* 0x000ee20000000800 */
[----:B------:R-:W-:Y:S01]  /*11cd0*/  BSSY B1, `(.L_x_2829) ;  /* 0x000006d000017945 */ /* 0x000fe20003800000 */
[----:B-1----:R-:W-:Y:S02]  /*11ce0*/  SHF.R.U32.HI R44, RZ, 0x3, R177 ;  /* 0x00000003ff2c7819 */ /* 0x002fe400000116b1 */
[-C--:B---3--:R-:W-:Y:S02]  /*11cf0*/  ISETP.GE.AND P0, PT, R16, R3.reuse, PT ;  /* 0x000000031000720c */ /* 0x088fe40003f06270 */
[-C--:B------:R-:W-:Y:S02]  /*11d00*/  ISETP.GE.AND P1, PT, R163, R3.reuse, PT ;  /* 0x00000003a300720c */ /* 0x080fe40003f26270 */
[----:B------:R-:W-:-:S09]  /*11d10*/  ISETP.GE.AND P2, PT, R164, R3, PT ;  /* 0x00000003a400720c */ /* 0x000fd20003f46270 */
[----:B------:R-:W-:Y:S05]  /*11d20*/  @P0 BRA `(.L_x_2830) ;  /* 0x00000004009c0947 */ /* 0x000fea0003800000 */
[----:B------:R-:W3:Y:S01]  /*11d30*/  LDL R42, [R1+0x40] ;  /* 0x00004000012a7983 */ /* 0x000ee20000100800 */
[----:B------:R-:W-:Y:S02]  /*11d40*/  LEA.HI R24, R3, R206, RZ, 0x1d ;  /* 0x000000ce03187211 */ /* 0x000fe400078fe8ff */
[--C-:B--2---:R-:W-:Y:S02]  /*11d50*/  SHF.R.U64 R33, R4, 0x10, R5.reuse ;  /* 0x0000001004217819 */ /* 0x104fe40000001205 */
        /* <DEDUP_REMOVED lines=15> */
[----:B------:R-:W-:Y:S01]  /*11e50*/  PRMT R96, R96, 0x5410, R5 ;  /* 0x0000541060607816 */ /* 0x000fe20000000005 */
[----:B------:R-:W-:Y:S01]  /*11e60*/  IMAD.U32 R38, R94, 0x10000, RZ ;  /* 0x000100005e267824 */ /* 0x000fe200078e00ff */
[----:B------:R-:W-:Y:S01]  /*11e70*/  PRMT R97, R97, 0x5410, R6 ;  /* 0x0000541061617816 */ /* 0x000fe20000000006 */
[----:B------:R-:W-:Y:S01]  /*11e80*/  IMAD.U32 R39, R95, 0x10000, RZ ;  /* 0x000100005f277824 */ /* 0x000fe200078e00ff */
[----:B------:R-:W1:Y:S01]  /*11e90*/  LDS.128 R28, [R32+0xc400] ;  /* 0x00c40000201c7984 */ /* 0x000e620000000c00 */
[----:B------:R-:W-:Y:S02]  /*11ea0*/  PRMT R98, R98, 0x5410, R37 ;  /* 0x0000541062627816 */ /* 0x000fe40000000025 */
[----:B------:R-:W-:-:S02]  /*11eb0*/  SHF.R.U32.HI R48, RZ, 0x10, R49 ;  /* 0x00000010ff307819 */ /* 0x000fc40000011631 */
[--C-:B------:R-:W-:Y:S01]  /*11ec0*/  SHF.R.U64 R35, R50, 0x10, R51.reuse ;  /* 0x0000001032237819 */ /* 0x100fe20000001233 */
[----:B------:R-:W-:Y:S01]  /*11ed0*/  IMAD.U32 R37, R98, 0x10000, RZ ;  /* 0x0001000062257824 */ /* 0x000fe200078e00ff */
[----:B------:R-:W-:Y:S02]  /*11ee0*/  PRMT R99, R99, 0x5410, R48 ;  /* 0x0000541063637816 */ /* 0x000fe40000000030 */
[----:B------:R-:W-:Y:S02]  /*11ef0*/  SHF.R.U32.HI R50, RZ, 0x10, R51 ;  /* 0x00000010ff327819 */ /* 0x000fe40000011633 */
[----:B------:R-:W-:Y:S02]  /*11f00*/  LOP3.LUT R94, R94, 0xffff0000, RZ, 0xc0, !PT ;  /* 0xffff00005e5e7812 */ /* 0x000fe400078ec0ff */
[----:B------:R-:W-:Y:S02]  /*11f10*/  PRMT R101, R101, 0x5410, R50 ;  /* 0x0000541065657816 */ /* 0x000fe40000000032 */
[----:B------:R-:W-:-:S02]  /*11f20*/  LOP3.LUT R98, R98, 0xffff0000, RZ, 0xc0, !PT ;  /* 0xffff000062627812 */ /* 0x000fc400078ec0ff */
[----:B------:R-:W-:Y:S02]  /*11f30*/  LOP3.LUT R95, R95, 0xffff0000, RZ, 0xc0, !PT ;  /* 0xffff00005f5f7812 */ /* 0x000fe400078ec0ff */
[----:B------:R-:W-:Y:S01]  /*11f40*/  PRMT R100, R100, 0x5410, R35 ;  /* 0x0000541064647816 */ /* 0x000fe20000000023 */
        /* <DEDUP_REMOVED lines=25> */
[----:B------:R-:W-:Y:S01]  /*120e0*/  FMUL.FTZ R47, R34, R27 ;  /* 0x0000001b222f7220 */ /* 0x000fe20000410000 */
[----:B------:R-:W-:Y:S02]  /*120f0*/  IMAD.U32 R4, R101, 0x10000, RZ ;  /* 0x0001000065047824 */ /* 0x000fe400078e00ff */
[----:B------:R-:W-:Y:S01]  /*12100*/  FMUL.FTZ R34, R36, R37 ;  /* 0x0000002524227220 */ /* 0x000fe20000410000 */
[C---:B------:R-:W-:Y:S01]  /*12110*/  FFMA.FTZ R45, R6.reuse, R27, -R45 ;  /* 0x0000001b062d7223 */ /* 0x040fe2000001082d */
[----:B------:R-:W-:Y:S01]  /*12120*/  FFMA.FTZ R47, R6, R39, R47 ;  /* 0x00000027062f7223 */ /* 0x000fe2000001002f */
        /* <DEDUP_REMOVED lines=8> */
[-C--:B------:R-:W-:Y:S01]  /*121b0*/  FMUL.FTZ R36, R29, R99.reuse ;  /* 0x000000631d247220 */ /* 0x080fe20000410000 */
[C---:B------:R-:W-:Y:S01]  /*121c0*/  IMAD.U32 R4, R100.reuse, 0x10000, RZ ;  /* 0x0001000064047824 */ /* 0x040fe200078e00ff */
[----:B------:R-:W-:Y:S01]  /*121d0*/  LOP3.LUT R100, R100, 0xffff0000, RZ, 0xc0, !PT ;  /* 0xffff000064647812 */ /* 0x000fe200078ec0ff */
[C---:B------:R-:W-:Y:S01]  /*121e0*/  FMUL.FTZ R38, R35.reuse, R6 ;  /* 0x0000000623267220 */ /* 0x040fe20000410000 */
[C---:B------:R-:W-:Y:S01]  /*121f0*/  FFMA.FTZ R34, R24.reuse, R99, -R27 ;  /* 0x0000006318227223 */ /* 0x040fe2000001081b */
[----:B------:R-:W-:Y:S01]  /*12200*/  FFMA.FTZ R36, R24, R95, R36 ;  /* 0x0000005f18247223 */ /* 0x000fe20000010024 */
[----:B------:R-:W-:Y:S01]  /*12210*/  LOP3.LUT R96, R96, 0xffff0000, RZ, 0xc0, !PT ;  /* 0xffff000060607812 */ /* 0x000fe200078ec0ff */
[----:B------:R-:W-:Y:S01]  /*12220*/  FMUL.FTZ R24, R35, R4 ;  /* 0x0000000423187220 */ /* 0x000fe20000410000 */
[----:B------:R-:W-:Y:S01]  /*12230*/  LOP3.LUT R97, R97, 0xffff0000, RZ, 0xc0, !PT ;  /* 0xffff000061617812 */ /* 0x000fe200078ec0ff */
[----:B------:R-:W-:Y:S01]  /*12240*/  FFMA.FTZ R28, R5, R94, R28 ;  /* 0x0000005e051c7223 */ /* 0x000fe2000001001c */
[----:B------:R-:W-:Y:S01]  /*12250*/  LOP3.LUT R101, R101, 0xffff0000, RZ, 0xc0, !PT ;  /* 0xffff000065657812 */ /* 0x000fe200078ec0ff */
[C---:B------:R-:W-:Y:S01]  /*12260*/  FFMA.FTZ R38, R7.reuse, R4, -R38 ;  /* 0x0000000407267223 */ /* 0x040fe20000010826 */
[C---:B------:R-:W-:Y:S01]  /*12270*/  FMUL.FTZ R5, R30.reuse, R100 ;  /* 0x000000641e057220 */ /* 0x040fe20000410000 */
[----:B------:R-:W-:Y:S01]  /*12280*/  FFMA.FTZ R7, R7, R6, R24 ;  /* 0x0000000607077223 */ /* 0x000fe20000010018 */
[-C--:B------:R-:W-:Y:S01]  /*12290*/  FMUL.FTZ R4, R30, R96.reuse ;  /* 0x000000601e047220 */ /* 0x080fe20000410000 */
[C---:B------:R-:W-:Y:S01]  /*122a0*/  FMUL.FTZ R29, R31.reuse, R97 ;  /* 0x000000611f1d7220 */ /* 0x040fe20000410000 */
[-C--:B------:R-:W-:Y:S01]  /*122b0*/  FMUL.FTZ R6, R31, R101.reuse ;  /* 0x000000651f067220 */ /* 0x080fe20000410000 */
[C---:B------:R-:W-:Y:S01]  /*122c0*/  FFMA.FTZ R96, R25.reuse, R96, R5 ;  /* 0x0000006019607223 */ /* 0x040fe20000010005 */
[----:B------:R-:W-:Y:S01]  /*122d0*/  FFMA.FTZ R27, R25, R100, -R4 ;  /* 0x00000064191b7223 */ /* 0x000fe20000010804 */
[C---:B------:R-:W-:Y:S01]  /*122e0*/  FFMA.FTZ R30, R26.reuse, R101, -R29 ;  /* 0x000000651a1e7223 */ /* 0x040fe2000001081d */
        /* <DEDUP_REMOVED lines=11> */
.L_x_2830:
[----:B------:R-:W-:Y:S05]  /*123a0*/  BSYNC B1 ;  /* 0x0000000000017941 */ /* 0x000fea0003800000 */
.L_x_2829:
[----:B------:R-:W-:Y:S04]  /*123b0*/  BSSY B1, `(.L_x_2831) ;  /* 0x0000069000017945 */ /* 0x000fe80003800000 */
[----:B------:R-:W-:Y:S05]  /*123c0*/  @P1 BRA `(.L_x_2832) ;  /* 0x00000004009c1947 */ /* 0x000fea0003800000 */
[----:B------:R-:W3:Y:S01]  /*123d0*/  LDL R43, [R1+0x38] ;  /* 0x00003800012b7983 */ /* 0x000ee20000100800 */
[----:B-1----:R-:W-:Y:S02]  /*123e0*/  LEA.HI R4, R3, R166, RZ, 0x1d ;  /* 0x000000a603047211 */ /* 0x002fe400078fe8ff */
[----:B--2---:R-:W-:Y:S02]  /*123f0*/  SHF.R.U64 R29, R8, 0x10, R9 ;  /* 0x00000010081d7819 */ /* 0x004fe40000001209 */
[----:B------:R-:W-:Y:S01]  /*12400*/  SHF.R.S32.HI R5, RZ, 0x1f, R4 ;  /* 0x0000001fff057819 */ /* 0x000fe20000011404 */
[----:B------:R-:W-:Y:S01]  /*12410*/  IMAD.SHL.U32 R6, R4, 0x8, RZ ;  /* 0x0000000804067824 */ /* 0x000fe200078e00ff */
[----:B------:R-:W-:Y:S02]  /*12420*/  SHF.R.U64 R33, R52, 0x10, R53 ;  /* 0x0000001034217819 */ /* 0x000fe40000001235 */
[----:B------:R-:W-:Y:S02]  /*12430*/  LEA.HI R5, R5, R4, RZ, 0x3 ;  /* 0x0000000405057211 */ /* 0x000fe400078f18ff */
[----:B------:R-:W-:-:S02]  /*12440*/  LOP3.LUT R4, R177, 0x38, R6, 0xf8, !PT ;  /* 0x00000038b1047812 */ /* 0x000fc400078ef806 */
[----:B------:R-:W-:Y:S02]  /*12450*/  SHF.L.U32 R6, R5, 0xa, RZ ;  /* 0x0000000a05067819 */ /* 0x000fe400000006ff */
[----:B------:R-:W-:Y:S02]  /*12460*/  LOP3.LUT R5, R4, R44, RZ, 0x3c, !PT ;  /* 0x0000002c04057212 */ /* 0x000fe400078e3cff */
[----:B------:R-:W-:Y:S02]  /*12470*/  LOP3.LUT R6, R6, 0x7fffe000, RZ, 0xc0, !PT ;  /* 0x7fffe00006067812 */ /* 0x000fe400078ec0ff */
[----:B------:R-:W-:Y:S02]  /*12480*/  PRMT R76, R76, 0x5410, R29 ;  /* 0x000054104c4c7816 */ /* 0x000fe4000000001d */
[----:B------:R-:W-:Y:S02]  /*12490*/  IADD3 R25, R5, R6, R184 ;  /* 0x0000000605197210 */ /* 0x000fe40007ffe0b8 */
[----:B------:R-:W-:Y:S01]  /*124a0*/  SHF.R.U32.HI R8, RZ, 0x10, R9 ;  /* 0x00000010ff087819 */ /* 0x000fe20000011609 */
[----:B------:R-:W-:Y:S01]  /*124b0*/  IMAD.U32 R34, R76, 0x10000, RZ ;  /* 0x000100004c227824 */ /* 0x000fe200078e00ff */
[----:B------:R-:W-:Y:S01]  /*124c0*/  PRMT R80, R80, 0x5410, R33 ;  /* 0x0000541050507816 */ /* 0x000fe20000000021 */
[----:B------:R-:W-:Y:S01]  /*124d0*/  IMAD R28, R25, 0x2, R2 ;  /* 0x00000002191c7824 */ /* 0x000fe200078e0202 */
[----:B------:R-:W-:-:S02]  /*124e0*/  SHF.R.U32.HI R52, RZ, 0x10, R53 ;  /* 0x00000010ff347819 */ /* 0x000fc40000011635 */
[----:B------:R-:W-:Y:S01]  /*124f0*/  SHF.R.U64 R9, R10, 0x10, R11 ;  /* 0x000000100a097819 */ /* 0x000fe2000000120b */
[----:B------:R-:W-:Y:S01]  /*12500*/  IMAD.U32 R33, R80, 0x10000, RZ ;  /* 0x0001000050217824 */ /* 0x000fe200078e00ff */
[----:B------:R-:W1:Y:S01]  /*12510*/  LDS.128 R24, [R28+0xc400] ;  /* 0x00c400001c187984 */ /* 0x000e620000000c00 */
[----:B------:R-:W-:Y:S02]  /*12520*/  SHF.R.U64 R31, R54, 0x10, R55 ;  /* 0x00000010361f7819 */ /* 0x000fe40000001237 */
[----:B------:R-:W-:Y:S02]  /*12530*/  SHF.R.U32.HI R10, RZ, 0x10, R11 ;  /* 0x00000010ff0a7819 */ /* 0x000fe4000001160b */
[----:B------:R-:W-:Y:S02]  /*12540*/  PRMT R77, R77, 0x5410, R8 ;  /* 0x000054104d4d7816 */ /* 0x000fe40000000008 */
[----:B------:R-:W-:Y:S02]  /*12550*/  SHF.R.U32.HI R54, RZ, 0x10, R55 ;  /* 0x00000010ff367819 */ /* 0x000fe40000011637 */
[----:B------:R-:W-:Y:S01]  /*12560*/  PRMT R81, R81, 0x5410, R52 ;  /* 0x0000541051517816 */ /* 0x000fe20000000034 */
[----:B------:R-:W-:Y:S01]  /*12570*/  IMAD.U32 R35, R77, 0x10000, RZ ;  /* 0x000100004d237824 */ /* 0x000fe200078e00ff */
[----:B------:R-:W-:-:S02]  /*12580*/  PRMT R79, R79, 0x5410, R10 ;  /* 0x000054104f4f7816 */ /* 0x000fc4000000000a */
[----:B------:R-:W-:Y:S02]  /*12590*/  PRMT R83, R83, 0x5410, R54 ;  /* 0x0000541053537816 */ /* 0x000fe40000000036 */
[----:B------:R-:W-:Y:S02]  /*125a0*/  PRMT R78, R78, 0x5410, R9 ;  /* 0x000054104e4e7816 */ /* 0x000fe40000000009 */
[----:B------:R-:W-:Y:S01]  /*125b0*/  PRMT R82, R82, 0x5410, R31 ;  /* 0x0000541052527816 */ /* 0x000fe2000000001f */
[C---:B-1----:R-:W-:Y:S01]  /*125c0*/  IMAD.U32 R29, R24.reuse, 0x10000, RZ ;  /* 0x00010000181d7824 */ /* 0x042fe200078e00ff */
[----:B------:R-:W-:Y:S01]  /*125d0*/  LOP3.LUT R24, R24, 0xffff0000, RZ, 0xc0, !PT ;  /* 0xffff000018187812 */ /* 0x000fe200078ec0ff */
[C---:B------:R-:W-:Y:S01]  /*125e0*/  IMAD.U32 R30, R25.reuse, 0x10000, RZ ;  /* 0x00010000191e7824 */ /* 0x040fe200078e00ff */
[----:B------:R-:W-:Y:S01]  /*125f0*/  LOP3.LUT R25, R25, 0xffff0000, RZ, 0xc0, !PT ;  /* 0xffff000019197812 */ /* 0x000fe200078ec0ff */
[C---:B------:R-:W-:Y:S01]  /*12600*/  FMUL.FTZ R37, R29.reuse, R34 ;  /* 0x000000221d257220 */ /* 0x040fe20000410000 */
[----:B------:R-:W-:Y:S01]  /*12610*/  FMUL.FTZ R39, R29, R33 ;  /* 0x000000211d277220 */ /* 0x000fe20000410000 */
[----:B------:R-:W-:-:S02]  /*12620*/  IMAD.U32 R29, R81, 0x10000, RZ ;  /* 0x00010000511d7824 */ /* 0x000fc400078e00ff */
[C---:B------:R-:W-:Y:S01]  /*12630*/  FMUL.FTZ R36, R30.reuse, R35 ;  /* 0x000000231e247220 */ /* 0x040fe20000410000 */
        /* <DEDUP_REMOVED lines=10> */
[----:B------:R-:W-:Y:S01]  /*126e0*/  FFMA.FTZ R37, R8, R33, -R37 ;  /* 0x0000002108257223 */ /* 0x000fe20000010825 */
[----:B------:R-:W-:-:S02]  /*126f0*/  IMAD.U32 R33, R79, 0x10000, RZ ;  /* 0x000100004f217824 */ /* 0x000fc400078e00ff */
[----:B------:R-:W-:Y:S01]  /*12700*/  FFMA.FTZ R39, R8, R34, R39 ;  /* 0x0000002208277223 */ /* 0x000fe20000010027 */
[----:B------:R-:W-:Y:S02]  /*12710*/  IMAD.U32 R8, R83, 0x10000, RZ ;  /* 0x0001000053087824 */ /* 0x000fe400078e00ff */
[----:B------:R-:W-:Y:S01]  /*12720*/  FFMA.FTZ R36, R9, R29, -R36 ;  /* 0x0000001d09247223 */ /* 0x000fe20000010824 */
[----:B------:R-:W-:Y:S01]  /*12730*/  FMUL.FTZ R34, R32, R33 ;  /* 0x0000002120227220 */ /* 0x000fe20000410000 */
[----:B------:R-:W-:Y:S01]  /*12740*/  IMAD.U32 R11, R7, 0x10000, RZ ;  /* 0x00010000070b7824 */ /* 0x000fe200078e00ff */
[----:B------:R-:W-:Y:S01]  /*12750*/  LOP3.LUT R29, R76, 0xffff0000, RZ, 0xc0, !PT ;  /* 0xffff00004c1d7812 */ /* 0x000fe200078ec0ff */
[-C--:B------:R-:W-:Y:S01]  /*12760*/  FMUL.FTZ R32, R32, R8.reuse ;  /* 0x0000000820207220 */ /* 0x080fe20000410000 */
[----:B------:R-:W-:Y:S01]  /*12770*/  FFMA.FTZ R35, R9, R35, R30 ;  /* 0x0000002309237223 */ /* 0x000fe2000001001e */
[----:B------:R-:W-:Y:S01]  /*12780*/  LOP3.LUT R9, R80, 0xffff0000, RZ, 0xc0, !PT ;  /* 0xffff000050097812 */ /* 0x000fe200078ec0ff */
[C---:B------:R-:W-:Y:S01]  /*12790*/  FFMA.FTZ R38, R11.reuse, R8, -R34 ;  /* 0x000000080b267223 */ /* 0x040fe20000010822 */
[----:B------:R-:W-:Y:S01]  /*127a0*/  FFMA.FTZ R40, R11, R33, R32 ;  /* 0x000000210b287223 */ /* 0x000fe20000010020 */
[C---:B------:R-:W-:Y:S01]  /*127b0*/  FMUL.FTZ R11, R24.reuse, R29 ;  /* 0x0000001d180b7220 */ /* 0x040fe20000410000 */
[----:B------:R-:W-:Y:S01]  /*127c0*/  LOP3.LUT R8, R81, 0xffff0000, RZ, 0xc0, !PT ;  /* 0xffff000051087812 */ /* 0x000fe200078ec0ff */
[-C--:B------:R-:W-:Y:S01]  /*127d0*/  FMUL.FTZ R33, R24, R9.reuse ;  /* 0x0000000918217220 */ /* 0x080fe20000410000 */
[----:B------:R-:W-:Y:S01]  /*127e0*/  LOP3.LUT R30, R77, 0xffff0000, RZ, 0xc0, !PT ;  /* 0xffff00004d1e7812 */ /* 0x000fe200078ec0ff */
[----:B------:R-:W-:Y:S01]  /*127f0*/  FFMA.FTZ R24, R4, R9, -R11 ;  /* 0x0000000904187223 */ /* 0x000fe2000001080b */
[----:B------:R-:W-:-:S02]  /*12800*/  IMAD.U32 R11, R78, 0x10000, RZ ;  /* 0x000100004e0b7824 */ /* 0x000fc400078e00ff */
[----:B------:R-:W-:Y:S01]  /*12810*/  FFMA.FTZ R32, R4, R29, R33 ;  /* 0x0000001d04207223 */ /* 0x000fe20000010021 */
[----:B------:R-:W-:Y:S02]  /*12820*/  IMAD.U32 R10, R6, 0x10000, RZ ;  /* 0x00010000060a7824 */ /* 0x000fe400078e00ff */
[----:B------:R-:W-:Y:S01]  /*12830*/  FMUL.FTZ R34, R25, R30 ;  /* 0x0000001e19227220 */ /* 0x000fe20000410000 */
[----:B------:R-:W-:Y:S02]  /*12840*/  IMAD.U32 R9, R82, 0x10000, RZ ;  /* 0x0001000052097824 */ /* 0x000fe400078e00ff */
[----:B------:R-:W-:Y:S01]  /*12850*/  FMUL.FTZ R29, R31, R11 ;  /* 0x0000000b1f1d7220 */ /* 0x000fe20000410000 */
[-C--:B------:R-:W-:Y:S01]  /*12860*/  FMUL.FTZ R41, R25, R8.reuse ;  /* 0x0000000819297220 */ /* 0x080fe20000410000 */
[----:B------:R-:W-:Y:S01]  /*12870*/  FFMA.FTZ R25, R5, R8, -R34 ;  /* 0x0000000805197223 */ /* 0x000fe20000010822 */
[-C--:B------:R-:W-:Y:S01]  /*12880*/  FMUL.FTZ R31, R31, R9.reuse ;  /* 0x000000091f1f7220 */ /* 0x080fe20000410000 */
[----:B------:R-:W-:Y:S01]  /*12890*/  FFMA.FTZ R29, R10, R9, -R29 ;  /* 0x000000090a1d7223 */ /* 0x000fe2000001081d */
[----:B------:R-:W-:Y:S01]  /*128a0*/  FFMA.FTZ R30, R5, R30, R41 ;  /* 0x0000001e051e7223 */ /* 0x000fe20000010029 */
[----:B------:R-:W-:Y:S01]  /*128b0*/  LOP3.LUT R9, R78, 0xffff0000, RZ, 0xc0, !PT ;  /* 0xffff00004e097812 */ /* 0x000fe200078ec0ff */
[----:B------:R-:W-:Y:S01]  /*128c0*/  FFMA.FTZ R10, R10, R11, R31 ;  /* 0x0000000b0a0a7223 */ /* 0x000fe2000001001f */
[----:B------:R-:W-:-:S02]  /*128d0*/  LOP3.LUT R5, R82, 0xffff0000, RZ, 0xc0, !PT ;  /* 0xffff000052057812 */ /* 0x000fc400078ec0ff */
[----:B------:R-:W-:Y:S01]  /*128e0*/  LOP3.LUT R8, R79, 0xffff0000, RZ, 0xc0, !PT ;  /* 0xffff00004f087812 */ /* 0x000fe200078ec0ff */
[C---:B------:R-:W-:Y:S01]  /*128f0*/  FMUL.FTZ R11, R26.reuse, R9 ;  /* 0x000000091a0b7220 */ /* 0x040fe20000410000 */
[----:B------:R-:W-:Y:S01]  /*12900*/  LOP3.LUT R4, R83, 0xffff0000, RZ, 0xc0, !PT ;  /* 0xffff000053047812 */ /* 0x000fe200078ec0ff */
[-C--:B------:R-:W-:Y:S01]  /*12910*/  FMUL.FTZ R34, R26, R5.reuse ;  /* 0x000000051a227220 */ /* 0x080fe20000410000 */
[----:B------:R-:W-:Y:S01]  /*12920*/  LOP3.LUT R6, R6, 0xffff0000, RZ, 0xc0, !PT ;  /* 0xffff000006067812 */ /* 0x000fe200078ec0ff */
[----:B------:R-:W-:Y:S01]  /*12930*/  FMUL.FTZ R42, R27, R8 ;  /* 0x000000081b2a7220 */ /* 0x000fe20000410000 */
[----:B------:R-:W-:Y:S01]  /*12940*/  LOP3.LUT R7, R7, 0xffff0000, RZ, 0xc0, !PT ;  /* 0xffff000007077812 */ /* 0x000fe200078ec0ff */
[-C--:B------:R-:W-:Y:S02]  /*12950*/  FMUL.FTZ R31, R27, R4.reuse ;  /* 0x000000041b1f7220 */ /* 0x080fe40000410000 */
[C---:B------:R-:W-:Y:S01]  /*12960*/  FFMA.FTZ R26, R6.reuse, R5, -R11 ;  /* 0x00000005061a7223 */ /* 0x040fe2000001080b */
[----:B------:R-:W-:Y:S01]  /*12970*/  FFMA.FTZ R11, R6, R9, R34 ;  /* 0x00000009060b7223 */ /* 0x000fe20000010022 */
        /* <DEDUP_REMOVED lines=12> */
.L_x_2832:
[----:B------:R-:W-:Y:S05]  /*12a40*/  BSYNC B1 ;  /* 0x0000000000017941 */ /* 0x000fea0003800000 */
.L_x_2831:
[----:B------:R-:W-:Y:S05]  /*12a50*/  @P2 BRA `(.L_x_2804) ;  /* 0x00000004009c2947 */ /* 0x000fea0003800000 */
[----:B--2---:R-:W2:Y:S01]  /*12a60*/  LDL R34, [R1+0x34] ;  /* 0x0000340001227983 */ /* 0x004ea20000100800 */
[----:B------:R-:W-:Y:S02]  /*12a70*/  LEA.HI R3, R3, R167, RZ, 0x1d ;  /* 0x000000a703037211 */ /* 0x000fe400078fe8ff */
[----:B-1----:R-:W-:Y:S02]  /*12a80*/  SHF.R.U64 R25, R12, 0x10, R13 ;  /* 0x000000100c197819 */ /* 0x002fe4000000120d */
[----:B---3--:R-:W-:Y:S01]  /*12a90*/  SHF.R.S32.HI R6, RZ, 0x1f, R3 ;  /* 0x0000001fff067819 */ /* 0x008fe20000011403 */
[----:B------:R-:W-:Y:S01]  /*12aa0*/  IMAD.SHL.U32 R4, R3, 0x8, RZ ;  /* 0x0000000803047824 */ /* 0x000fe200078e00ff */
[----:B------:R-:W-:Y:S02]  /*12ab0*/  SHF.R.U64 R27, R56, 0x10, R57 ;  /* 0x00000010381b7819 */ /* 0x000fe40000001239 */
[----:B------:R-:W-:Y:S02]  /*12ac0*/  LEA.HI R6, R6, R3, RZ, 0x3 ;  /* 0x0000000306067211 */ /* 0x000fe400078f18ff */
[----:B------:R-:W-:-:S02]  /*12ad0*/  LOP3.LUT R3, R177, 0x38, R4, 0xf8, !PT ;  /* 0x00000038b1037812 */ /* 0x000fc400078ef804 */
[----:B------:R-:W-:Y:S01]  /*12ae0*/  SHF.R.U32.HI R13, RZ, 0x10, R13 ;  /* 0x00000010ff0d7819 */ /* 0x000fe2000001160d */
[----:B------:R-:W-:Y:S01]  /*12af0*/  IMAD.SHL.U32 R6, R6, 0x400, RZ ;  /* 0x0000040006067824 */ /* 0x000fe200078e00ff */
[----:B------:R-:W-:Y:S02]  /*12b00*/  LOP3.LUT R3, R3, R44, RZ, 0x3c, !PT ;  /* 0x0000002c03037212 */ /* 0x000fe400078e3cff */
[----:B------:R-:W-:Y:S02]  /*12b10*/  PRMT R26, R0, 0x5410, R25 ;  /* 0x00005410001a7816 */ /* 0x000fe40000000019 */
[----:B------:R-:W-:Y:S02]  /*12b20*/  LOP3.LUT R6, R6, 0x7fffe000, RZ, 0xc0, !PT ;  /* 0x7fffe00006067812 */ /* 0x000fe400078ec0ff */
[----:B------:R-:W-:Y:S02]  /*12b30*/  SHF.R.U64 R30, R14, 0x10, R15 ;  /* 0x000000100e1e7819 */ /* 0x000fe4000000120f */
[----:B------:R-:W-:-:S02]  /*12b40*/  IADD3 R3, R3, R6, R184 ;  /* 0x0000000603037210 */ /* 0x000fc40007ffe0b8 */
[----:B------:R-:W-:Y:S01]  /*12b50*/  PRMT R70, R70, 0x5410, R27 ;  /* 0x0000541046467816 */ /* 0x000fe2000000001b */
[----:B------:R-:W-:Y:S01]  /*12b60*/  IMAD.U32 R27, R26, 0x10000, RZ ;  /* 0x000100001a1b7824 */ /* 0x000fe200078e00ff */
[----:B------:R-:W-:Y:S01]  /*12b70*/  SHF.R.U32.HI R56, RZ, 0x10, R57 ;  /* 0x00000010ff387819 */ /* 0x000fe20000011639 */
[----:B------:R-:W-:Y:S01]  /*12b80*/  IMAD R3, R3, 0x2, R2 ;  /* 0x0000000203037824 */ /* 0x000fe200078e0202 */
[----:B------:R-:W-:Y:S01]  /*12b90*/  SHF.R.U32.HI R14, RZ, 0x10, R15 ;  /* 0x00000010ff0e7819 */ /* 0x000fe2000001160f */
[----:B------:R-:W-:Y:S01]  /*12ba0*/  IMAD.U32 R25, R70, 0x10000, RZ ;  /* 0x0001000046197824 */ /* 0x000fe200078e00ff */
[----:B------:R-:W-:Y:S02]  /*12bb0*/  PRMT R28, R20, 0x5410, R13 ;  /* 0x00005410141c7816 */ /* 0x000fe4000000000d */
[----:B------:R-:W1:Y:S01]  /*12bc0*/  LDS.128 R8, [R3+0xc400] ;  /* 0x00c4000003087984 */ /* 0x000e620000000c00 */
[--C-:B------:R-:W-:Y:S02]  /*12bd0*/  SHF.R.U64 R24, R58, 0x10, R59.reuse ;  /* 0x000000103a187819 */ /* 0x100fe4000000123b */
[----:B------:R-:W-:Y:S01]  /*12be0*/  PRMT R71, R71, 0x5410, R56 ;  /* 0x0000541047477816 */ /* 0x000fe20000000038 */
[----:B------:R-:W-:Y:S01]  /*12bf0*/  IMAD.U32 R29, R28, 0x10000, RZ ;  /* 0x000100001c1d7824 */ /* 0x000fe200078e00ff */
[----:B------:R-:W-:-:S02]  /*12c00*/  SHF.R.U32.HI R59, RZ, 0x10, R59 ;  /* 0x00000010ff3b7819 */ /* 0x000fc4000001163b */
[----:B------:R-:W-:Y:S02]  /*12c10*/  PRMT R69, R69, 0x5410, R14 ;  /* 0x0000541045457816 */ /* 0x000fe4000000000e */
[----:B------:R-:W-:Y:S02]  /*12c20*/  PRMT R73, R73, 0x5410, R24 ;  /* 0x0000541049497816 */ /* 0x000fe40000000018 */
[----:B------:R-:W-:Y:S02]  /*12c30*/  PRMT R74, R74, 0x5410, R59 ;  /* 0x000054104a4a7816 */ /* 0x000fe4000000003b */
[----:B------:R-:W-:Y:S02]  /*12c40*/  LOP3.LUT R28, R28, 0xffff0000, RZ, 0xc0, !PT ;  /* 0xffff00001c1c7812 */ /* 0x000fe400078ec0ff */
        /* <DEDUP_REMOVED lines=20> */
[----:B------:R-:W-:Y:S01]  /*12d90*/  FFMA.FTZ R32, R0, R25, -R31 ;  /* 0x0000001900207223 */ /* 0x000fe2000001081f */
[----:B------:R-:W-:-:S02]  /*12da0*/  IMAD.U32 R31, R69, 0x10000, RZ ;  /* 0x00010000451f7824 */ /* 0x000fc400078e00ff */
[----:B------:R-:W-:Y:S01]  /*12db0*/  FFMA.FTZ R35, R12, R15, -R35 ;  /* 0x0000000f0c237223 */ /* 0x000fe20000010823 */
[----:B------:R-:W-:Y:S02]  /*12dc0*/  IMAD.U32 R14, R7, 0x10000, RZ ;  /* 0x00010000070e7824 */ /* 0x000fe400078e00ff */
[----:B------:R-:W-:Y:S01]  /*12dd0*/  FFMA.FTZ R33, R0, R27, R33 ;  /* 0x0000001b00217223 */ /* 0x000fe20000010021 */
[----:B------:R-:W-:Y:S02]  /*12de0*/  IMAD.U32 R25, R74, 0x10000, RZ ;  /* 0x000100004a197824 */ /* 0x000fe400078e00ff */
[----:B------:R-:W-:Y:S01]  /*12df0*/  FMUL.FTZ R15, R24, R31 ;  /* 0x0000001f180f7220 */ /* 0x000fe20000410000 */
[----:B------:R-:W-:Y:S01]  /*12e00*/  LOP3.LUT R27, R26, 0xffff0000, RZ, 0xc0, !PT ;  /* 0xffff00001a1b7812 */ /* 0x000fe200078ec0ff */
[----:B------:R-:W-:Y:S01]  /*12e10*/  FFMA.FTZ R37, R12, R29, R37 ;  /* 0x0000001d0c257223 */ /* 0x000fe20000010025 */
[----:B------:R-:W-:Y:S01]  /*12e20*/  LOP3.LUT R0, R71, 0xffff0000, RZ, 0xc0, !PT ;  /* 0xffff000047007812 */ /* 0x000fe200078ec0ff */
[-C--:B------:R-:W-:Y:S01]  /*12e30*/  FFMA.FTZ R26, R14, R25.reuse, -R15 ;  /* 0x000000190e1a7223 */ /* 0x080fe2000001080f */
[----:B------:R-:W-:Y:S01]  /*12e40*/  LOP3.LUT R15, R70, 0xffff0000, RZ, 0xc0, !PT ;  /* 0xffff0000460f7812 */ /* 0x000fe200078ec0ff */
[----:B------:R-:W-:Y:S01]  /*12e50*/  FMUL.FTZ R24, R24, R25 ;  /* 0x0000001918187220 */ /* 0x000fe20000410000 */
[----:B------:R-:W-:Y:S01]  /*12e60*/  FMUL.FTZ R25, R8, R27 ;  /* 0x0000001b08197220 */ /* 0x000fe20000410000 */
[----:B------:R-:W-:Y:S01]  /*12e70*/  FMUL.FTZ R9, R9, R0 ;  /* 0x0000000009097220 */ /* 0x000fe20000410000 */
[----:B------:R-:W-:-:S02]  /*12e80*/  IMAD.U32 R12, R30, 0x10000, RZ ;  /* 0x000100001e0c7824 */ /* 0x000fc400078e00ff */
[----:B------:R-:W-:Y:S01]  /*12e90*/  FMUL.FTZ R29, R8, R15 ;  /* 0x0000000f081d7220 */ /* 0x000fe20000410000 */
[----:B------:R-:W-:Y:S01]  /*12ea0*/  FFMA.FTZ R31, R14, R31, R24 ;  /* 0x0000001f0e1f7223 */ /* 0x000fe20000010018 */
[C---:B------:R-:W-:Y:S01]  /*12eb0*/  FFMA.FTZ R20, R5.reuse, R0, -R20 ;  /* 0x0000000005147223 */ /* 0x040fe20000010814 */
[----:B------:R-:W-:Y:S01]  /*12ec0*/  FFMA.FTZ R28, R5, R28, R9 ;  /* 0x0000001c051c7223 */ /* 0x000fe20000010009 */
[C---:B------:R-:W-:Y:S01]  /*12ed0*/  FFMA.FTZ R25, R4.reuse, R15, -R25 ;  /* 0x0000000f04197223 */ /* 0x040fe20000010819 */
[----:B------:R-:W-:Y:S02]  /*12ee0*/  IMAD.U32 R8, R73, 0x10000, RZ ;  /* 0x0001000049087824 */ /* 0x000fe400078e00ff */
[----:B------:R-:W-:Y:S01]  /*12ef0*/  FFMA.FTZ R14, R4, R27, R29 ;  /* 0x0000001b040e7223 */ /* 0x000fe2000001001d */
[----:B------:R-:W-:Y:S01]  /*12f00*/  LOP3.LUT R5, R30, 0xffff0000, RZ, 0xc0, !PT ;  /* 0xffff00001e057812 */ /* 0x000fe200078ec0ff */
[----:B------:R-:W-:Y:S02]  /*12f10*/  IMAD.U32 R13, R6, 0x10000, RZ ;  /* 0x00010000060d7824 */ /* 0x000fe400078e00ff */
[----:B------:R-:W-:Y:S01]  /*12f20*/  FMUL.FTZ R4, R21, R12 ;  /* 0x0000000c15047220 */ /* 0x000fe20000410000 */
[----:B------:R-:W-:Y:S01]  /*12f30*/  LOP3.LUT R73, R73, 0xffff0000, RZ, 0xc0, !PT ;  /* 0xffff000049497812 */ /* 0x000fe200078ec0ff */
[-C--:B------:R-:W-:Y:S01]  /*12f40*/  FMUL.FTZ R24, R21, R8.reuse ;  /* 0x0000000815187220 */ /* 0x080fe20000410000 */
[----:B------:R-:W-:Y:S01]  /*12f50*/  LOP3.LUT R0, R69, 0xffff0000, RZ, 0xc0, !PT ;  /* 0xffff000045007812 */ /* 0x000fe200078ec0ff */
[----:B------:R-:W-:Y:S01]  /*12f60*/  FFMA.FTZ R15, R13, R8, -R4 ;  /* 0x000000080d0f7223 */ /* 0x000fe20000010804 */
[----:B------:R-:W-:Y:S01]  /*12f70*/  LOP3.LUT R74, R74, 0xffff0000, RZ, 0xc0, !PT ;  /* 0xffff00004a4a7812 */ /* 0x000fe200078ec0ff */
[----:B------:R-:W-:Y:S01]  /*12f80*/  FMUL.FTZ R9, R10, R5 ;  /* 0x000000050a097220 */ /* 0x000fe20000410000 */
[----:B------:R-:W-:Y:S01]  /*12f90*/  LOP3.LUT R6, R6, 0xffff0000, RZ, 0xc0, !PT ;  /* 0xffff000006067812 */ /* 0x000fe200078ec0ff */
[-C--:B------:R-:W-:Y:S01]  /*12fa0*/  FMUL.FTZ R4, R10, R73.reuse ;  /* 0x000000490a047220 */ /* 0x080fe20000410000 */
[----:B------:R-:W-:Y:S01]  /*12fb0*/  LOP3.LUT R7, R7, 0xffff0000, RZ, 0xc0, !PT ;  /* 0xffff000007077812 */ /* 0x000fe200078ec0ff */
[C---:B------:R-:W-:Y:S01]  /*12fc0*/  FMUL.FTZ R8, R11.reuse, R0 ;  /* 0x000000000b087220 */ /* 0x040fe20000410000 */
[----:B------:R-:W-:Y:S01]  /*12fd0*/  FMUL.FTZ R21, R11, R74 ;  /* 0x0000004a0b157220 */ /* 0x000fe20000410000 */
[----:B------:R-:W-:Y:S01]  /*12fe0*/  FFMA.FTZ R24, R13, R12, R24 ;  /* 0x0000000c0d187223 */ /* 0x000fe20000010018 */
        /* <DEDUP_REMOVED lines=14> */
.L_x_2804:
[----:B------:R-:W-:Y:S05]  /*130d0*/  BSYNC B0 ;  /* 0x0000000000007941 */ /* 0x000fea0003800000 */
.L_x_2782:
        /* <DEDUP_REMOVED lines=8> */
.L_x_2780:
[----:B01-3--:R-:W3:Y:S02]  /*13160*/  LDL R0, [R1+0x30] ;  /* 0x0000300001007983 */ /* 0x00bee40000100800 */
[----:B---3--:R-:W-:-:S13]  /*13170*/  R2UR UR4, R0 ;  /* 0x00000000000472ca */ /* 0x008fda00000e0000 */
[----:B------:R-:W-:-:S05]  /*13180*/  IMAD.U32 R0, RZ, RZ, UR4 ;  /* 0x00000004ff007e24 */ /* 0x000fca000f8e00ff */
[----:B------:R-:W-:-:S13]  /*13190*/  ISETP.NE.AND P0, PT, R0, 0x3, PT ;  /* 0x000000030000780c */ /* 0x000fda0003f05270 */
[----:B------:R-:W-:Y:S05]  /*131a0*/  @!P0 BRA `(.L_x_2833) ;  /* 0x0000000000048947 */ /* 0x000fea0003800000 */
[----:B------:R-:W-:Y:S01]  /*131b0*/  BPT.TRAP 0x1 ;  /* 0x000000040000795c */ /* 0x000fe20000300000 */
.L_x_2833:
[----:B------:R-:W-:Y:S01]  /*131c0*/  IMAD R0, R162, 0x8, R2 ;  /* 0x00000008a2007824 */ /* 0x000fe200078e0202 */
[----:B--2-4-:R-:W-:-:S04]  /*131d0*/  SHF.L.U32 R3, R168, 0x1f, RZ ;  /* 0x0000001fa8037819 */ /* 0x014fc800000006ff */
[----:B------:R0:W1:Y:S01]  /*131e0*/  SYNCS.PHASECHK.TRANS64.TRYWAIT P1, [R0+URZ+0x2a830], R3 ;  /* 0x02a83003000075a7 */ /* 0x000062000802017f */
[----:B------:R-:W-:Y:S05]  /*131f0*/  @!P0 BRA `(.L_x_2834) ;  /* 0x0000000000048947 */ /* 0x000fea0003800000 */
[----:B------:R-:W-:Y:S01]  /*13200*/  BPT.TRAP 0x1 ;  /* 0x000000040000795c */ /* 0x000fe20000300000 */
.L_x_2834:
[----:B-1----:R-:W-:Y:S05]  /*13210*/  @P1 BRA `(.L_x_2835) ;  /* 0x0000000000081947 */ /* 0x002fea0003800000 */
[----:B------:R-:W1:Y:S02]  /*13220*/  SYNCS.PHASECHK.TRANS64.TRYWAIT P1, [R0+URZ+0x2a830], R3 ;  /* 0x02a83003000075a7 */ /* 0x000e64000802017f */
[----:B-1----:R-:W-:Y:S05]  /*13230*/  @!P1 BRA `(.L_x_2836) ;  /* 0x0000014000d89947 */ /* 0x002fea0003800000 */
.L_x_2835:
[----:B------:R-:W-:Y:S05]  /*13240*/  WARPSYNC.ALL ;  /* 0x0000000000007948 */ /* 0x000fea0003800000 */
[----:B01----:R-:W-:Y:S01]  /*13250*/  VIADD R3, R2, 0x18400 ;  /* 0x0001840002037836 */ /* 0x003fe20000000000 */
[----:B------:R-:W-:Y:S01]  /*13260*/  R2UR UR4, R68 ;  /* 0x00000000440472ca */ /* 0x000fe200000e0000 */
[----:B------:R-:W-:Y:S01]  /*13270*/  IMAD.MOV.U32 R7, RZ, RZ, 0x40000040 ;  /* 0x40000040ff077424 */ /* 0x000fe200078e00ff */
        /* <DEDUP_REMOVED lines=36> */
[----:B0-----:R-:W-:Y:S01]  /*134c0*/  MOV R11, UR9 ;  /* 0x00000009000b7c02 */ /* 0x001fe20008000f00 */
[----:B------:R-:W-:Y:S01]  /*134d0*/  IMAD.U32 R10, RZ, RZ, UR8 ;  /* 0x00000008ff0a7e24 */ /* 0x000fe2000f8e00ff */
[----:B------:R-:W-:Y:S01]  /*134e0*/  UIADD3 UR36, UR4, 0x806, URZ ;  /* 0x0000080604247890 */ /* 0x000fe2000fffe03f */
[----:B------:R-:W-:-:S03]  /*134f0*/  UMOV UR37, 0x40000040 ;  /* 0x4000004000257882 */ /* 0x000fc60000000000 */
        /* <DEDUP_REMOVED lines=96> */
.L_x_2837:
[----:B------:R-:W0:Y:S01]  /*13b00*/  LDC R6, c[0x0][0x448] ;  /* 0x00011200ff067b82 */ /* 0x000e220000000800 */
[----:B------:R-:W-:Y:S01]  /*13b10*/  IMAD.IADD R8, R191, 0x1, R186 ;  /* 0x00000001bf087824 */ /* 0x000fe200078e02ba */
[----:B------:R-:W-:Y:S01]  /*13b20*/  ULDC UR4, c[0x0][0x9d8] ;  /* 0x0002760000047ab9 */ /* 0x000fe20000000800 */
[----:B------:R-:W-:Y:S01]  /*13b30*/  ULDC UR38, c[0x0][0x9d8] ;  /* 0x0002760000267ab9 */ /* 0x000fe20000000800 */
        /* <DEDUP_REMOVED lines=20> */
[----:B0-----:R-:W-:Y:S01]  /*13c80*/  ISETP.NE.AND P1, PT, R6, 0x1, PT ;  /* 0x000000010600780c */ /* 0x001fe20003f25270 */
        /* <DEDUP_REMOVED lines=12> */
[----:B------:R-:W4:Y:S01]  /*13d50*/  @P1 LDC R9, c[0x0][0x44c] ;  /* 0x00011300ff091b82 */ /* 0x000f220000000800 */
[----:B------:R-:W-:Y:S01]  /*13d60*/  FMUL.FTZ R71, R71, UR4 ;  /* 0x0000000447477c20 */ /* 0x000fe20008410000 */
[----:B------:R-:W-:Y:S01]  /*13d70*/  FMUL.FTZ R44, R44, UR4 ;  /* 0x000000042c2c7c20 */ /* 0x000fe20008410000 */
[----:B------:R-:W-:Y:S01]  /*13d80*/  FMUL.FTZ R10, R29, UR4 ;  /* 0x000000041d0a7c20 */ /* 0x000fe20008410000 */
[----:B------:R-:W-:Y:S01]  /*13d90*/  FMUL.FTZ R12, R33, UR4 ;  /* 0x00000004210c7c20 */ /* 0x000fe20008410000 */
[----:B------:R-:W3:Y:S01]  /*13da0*/  MUFU.TANH R34, R34 ;  /* 0x0000002200227308 */ /* 0x000ee20000002400 */
[----:B------:R-:W-:Y:S01]  /*13db0*/  FMUL.FTZ R14, R37, UR4 ;  /* 0x00000004250e7c20 */ /* 0x000fe20008410000 */
[----:B------:R-:W-:Y:S01]  /*13dc0*/  FMUL.FTZ R15, R41, UR4 ;  /* 0x00000004290f7c20 */ /* 0x000fe20008410000 */
[----:B------:R-:W1:Y:S01]  /*13dd0*/  @P1 LDC R21, c[0x0][0x450] ;  /* 0x00011400ff151b82 */ /* 0x000e620000000800 */
        /* <DEDUP_REMOVED lines=15> */
[----:B----4-:R-:W-:Y:S01]  /*13ed0*/  @P1 IMAD.HI.U32 R6, R8, R9, RZ ;  /* 0x0000000908061227 */ /* 0x010fe200078e00ff */
[----:B------:R-:W-:Y:S01]  /*13ee0*/  ULDC UR39, c[0x0][0x9d8] ;  /* 0x0002760000277ab9 */ /* 0x000fe20000000800 */
[----:B------:R-:W-:Y:S01]  /*13ef0*/  ULDC UR42, c[0x0][0x988] ;  /* 0x00026200002a7ab9 */ /* 0x000fe20000000800 */
[----:B------:R-:W-:Y:S01]  /*13f00*/  ULDC UR43, c[0x0][0x988] ;  /* 0x00026200002b7ab9 */ /* 0x000fe20000000800 */
[C---:B------:R-:W-:Y:S01]  /*13f10*/  IMAD R9, R72.reuse, -0x60, RZ ;  /* 0xffffffa048097824 */ /* 0x040fe200078e02ff */
[----:B------:R-:W4:Y:S01]  /*13f20*/  MUFU.TANH R39, R39 ;  /* 0x0000002700277308 */ /* 0x000f220000002400 */
[----:B------:R-:W-:Y:S01]  /*13f30*/  BSSY B0, `(.L_x_2838) ;  /* 0x000048c000007945 */ /* 0x000fe20003800000 */
[----:B-1----:R-:W-:Y:S01]  /*13f40*/  @P1 SHF.R.U32.HI R8, RZ, R21, R6 ;  /* 0x00000015ff081219 */ /* 0x002fe20000011606 */
[----:B------:R-:W-:Y:S01]  /*13f50*/  IMAD R21, R72, -0x60, R188 ;  /* 0xffffffa048157824 */ /* 0x000fe200078e02bc */
[----:B------:R-:W-:-:S03]  /*13f60*/  IADD3 R88, -R190, 0x61, R9 ;  /* 0x00000061be587810 */ /* 0x000fc60007ffe109 */
[----:B------:R-:W1:Y:S01]  /*13f70*/  SHFL.IDX PT, R6, R8, 0x1, 0x1c1f ;  /* 0x003c1f0008067f89 */ /* 0x000e6200000e0000 */
[----:B------:R-:W-:Y:S01]  /*13f80*/  IADD3 R9, -R190, 0x60, R21 ;  /* 0x00000060be097810 */ /* 0x000fe20007ffe115 */
[----:B------:R-:W4:Y:S01]  /*13f90*/  MUFU.TANH R42, R42 ;  /* 0x0000002a002a7308 */ /* 0x000f220000002400 */
[----:B------:R-:W-:Y:S01]  /*13fa0*/  IADD3 R88, -R187, R88, R188 ;  /* 0x00000058bb587210 */ /* 0x000fe20007ffe1bc */
[----:B------:R-:W-:Y:S06]  /*13fb0*/  SHFL.IDX PT, R8, R8, RZ, 0x1c1f ;  /* 0x001c1fff08087589 */ /* 0x000fec00000e0000 */
[----:B------:R-:W4:Y:S08]  /*13fc0*/  MUFU.TANH R40, R43 ;  /* 0x0000002b00287308 */ /* 0x000f300000002400 */
[----:B------:R-:W4:Y:S01]  /*13fd0*/  MUFU.TANH R46, R46 ;  /* 0x0000002e002e7308 */ /* 0x000f220000002400 */
[----:B-1----:R-:W-:Y:S01]  /*13fe0*/  VIADDMNMX R25, R6, R88, R9, PT ;  /* 0x0000005806197246 */ /* 0x002fe20003800109 */
[----:B------:R-:W-:-:S06]  /*13ff0*/  FMUL.FTZ R6, R62, UR4 ;  /* 0x000000043e067c20 */ /* 0x000fcc0008410000 */
[----:B------:R-:W1:Y:S01]  /*14000*/  MUFU.TANH R47, R47 ;  /* 0x0000002f002f7308 */ /* 0x000e620000002400 */
[----:B------:R-:W-:Y:S01]  /*14010*/  ULDC UR4, c[0x0][0x988] ;  /* 0x0002620000047ab9 */ /* 0x000fe20000000800 */
[C---:B------:R-:W-:Y:S02]  /*14020*/  ISETP.GT.AND P2, PT, R25.reuse, RZ, PT ;  /* 0x000000ff1900720c */ /* 0x040fe40003f44270 */
[C---:B------:R-:W-:Y:S02]  /*14030*/  ISETP.GT.AND P3, PT, R25.reuse, 0x1, PT ;  /* 0x000000011900780c */ /* 0x040fe40003f64270 */
[----:B------:R-:W-:Y:S02]  /*14040*/  ISETP.GT.AND P4, PT, R25, 0x8, PT ;  /* 0x000000081900780c */ /* 0x000fe40003f84270 */
[----:B------:R-:W-:Y:S01]  /*14050*/  FSEL R21, R26, -INF , P2 ;  /* 0xff8000001a157808 */ /* 0x000fe20001000000 */
[----:B------:R1:W1:Y:S01]  /*14060*/  MUFU.TANH R24, R50 ;  /* 0x0000003200187308 */ /* 0x0002620000002400 */
[----:B--2---:R-:W-:-:S02]  /*14070*/  FSEL R86, R27, -INF , P3 ;  /* 0xff8000001b567808 */ /* 0x004fc40001800000 */
[----:B------:R-:W-:Y:S02]  /*14080*/  ISETP.GT.AND P2, PT, R25, 0x9, PT ;  /* 0x000000091900780c */ /* 0x000fe40003f44270 */
[----:B0-----:R-:W-:Y:S02]  /*14090*/  FSEL R84, R30, -INF , P4 ;  /* 0xff8000001e547808 */ /* 0x001fe40002000000 */
[----:B------:R-:W-:Y:S01]  /*140a0*/  FMNMX.FTZ R27, R21, R86, !PT ;  /* 0x00000056151b7209 */ /* 0x000fe20007810000 */
[----:B------:R-:W0:Y:S01]  /*140b0*/  MUFU.TANH R51, R51 ;  /* 0x0000003300337308 */ /* 0x000e220000002400 */
[----:B------:R-:W-:Y:S02]  /*140c0*/  ISETP.GT.AND P3, PT, R25, 0x10, PT ;  /* 0x000000101900780c */ /* 0x000fe40003f64270 */
[----:B---3--:R-:W-:Y:S02]  /*140d0*/  FSEL R82, R31, -INF , P2 ;  /* 0xff8000001f527808 */ /* 0x008fe40001000000 */
[----:B------:R-:W-:-:S02]  /*140e0*/  FMNMX.FTZ R27, R84, R27, !PT ;  /* 0x0000001b541b7209 */ /* 0x000fc40007810000 */
[C---:B------:R-:W-:Y:S01]  /*140f0*/  ISETP.GT.AND P2, PT, R25.reuse, 0x11, PT ;  /* 0x000000111900780c */ /* 0x040fe20003f44270 */
[----:B------:R-:W2:Y:S01]  /*14100*/  MUFU.TANH R32, R54 ;  /* 0x0000003600207308 */ /* 0x000ea20000002400 */
[----:B------:R-:W-:Y:S02]  /*14110*/  FSEL R80, R34, -INF , P3 ;  /* 0xff80000022507808 */ /* 0x000fe40001800000 */
[----:B------:R-:W-:Y:S02]  /*14120*/  FMNMX.FTZ R27, R82, R27, !PT ;  /* 0x0000001b521b7209 */ /* 0x000fe40007810000 */
[----:B------:R-:W-:Y:S02]  /*14130*/  ISETP.GT.AND P3, PT, R25, 0x18, PT ;  /* 0x000000181900780c */ /* 0x000fe40003f64270 */
[----:B------:R-:W-:Y:S01]  /*14140*/  FSEL R78, R35, -INF , P2 ;  /* 0xff800000234e7808 */ /* 0x000fe20001000000 */
[----:B------:R-:W3:Y:S01]  /*14150*/  MUFU.TANH R55, R55 ;  /* 0x0000003700377308 */ /* 0x000ee20000002400 */
[----:B------:R-:W-:-:S02]  /*14160*/  FMNMX.FTZ R27, R80, R27, !PT ;  /* 0x0000001b501b7209 */ /* 0x000fc40007810000 */
[C---:B------:R-:W-:Y:S02]  /*14170*/  ISETP.GT.AND P2, PT, R25.reuse, 0x19, PT ;  /* 0x000000191900780c */ /* 0x040fe40003f44270 */
[----:B------:R-:W-:Y:S02]  /*14180*/  FSEL R76, R38, -INF , P3 ;  /* 0xff800000264c7808 */ /* 0x000fe40001800000 */
[----:B------:R-:W-:Y:S01]  /*14190*/  FMNMX.FTZ R27, R78, R27, !PT ;  /* 0x0000001b4e1b7209 */ /* 0x000fe20007810000 */
[----:B------:R0:W3:Y:S01]  /*141a0*/  MUFU.TANH R34, R58 ;  /* 0x0000003a00227308 */ /* 0x0000e20000002400 */
[----:B------:R-:W-:Y:S02]  /*141b0*/  ISETP.GT.AND P3, PT, R25, 0x20, PT ;  /* 0x000000201900780c */ /* 0x000fe40003f64270 */
[----:B----4-:R-:W-:Y:S02]  /*141c0*/  FSEL R74, R39, -INF , P2 ;  /* 0xff800000274a7808 */ /* 0x010fe40001000000 */
[----:B------:R-:W-:-:S02]  /*141d0*/  FMNMX.FTZ R27, R76, R27, !PT ;  /* 0x0000001b4c1b7209 */ /* 0x000fc40007810000 */
[C---:B------:R-:W-:Y:S01]  /*141e0*/  ISETP.GT.AND P2, PT, R25.reuse, 0x21, PT ;  /* 0x000000211900780c */ /* 0x040fe20003f44270 */
[----:B------:R-:W4:Y:S01]  /*141f0*/  MUFU.TANH R59, R59 ;  /* 0x0000003b003b7308 */ /* 0x000f220000002400 */
[----:B-1----:R-:W-:Y:S02]  /*14200*/  FSEL R50, R42, -INF , P3 ;  /* 0xff8000002a327808 */ /* 0x002fe40001800000 */
[----:B------:R-:W-:Y:S02]  /*14210*/  FMNMX.FTZ R27, R74, R27, !PT ;  /* 0x0000001b4a1b7209 */ /* 0x000fe40007810000 */
[----:B------:R-:W-:Y:S02]  /*14220*/  ISETP.GT.AND P3, PT, R25, 0x28, PT ;  /* 0x000000281900780c */ /* 0x000fe40003f64270 */
[----:B------:R-:W-:Y:S01]  /*14230*/  FSEL R40, R40, -INF , P2 ;  /* 0xff80000028287808 */ /* 0x000fe20001000000 */
[----:B------:R-:W1:Y:S01]  /*14240*/  MUFU.TANH R6, R6 ;  /* 0x0000000600067308 */ /* 0x000e620000002400 */
[----:B------:R-:W-:-:S02]  /*14250*/  FMNMX.FTZ R27, R50, R27, !PT ;  /* 0x0000001b321b7209 */ /* 0x000fc40007810000 */
[C---:B------:R-:W-:Y:S02]  /*14260*/  ISETP.GT.AND P2, PT, R25.reuse, 0x29, PT ;  /* 0x000000291900780c */ /* 0x040fe40003f44270 */
[----:B------:R-:W-:Y:S02]  /*14270*/  FSEL R38, R46, -INF , P3 ;  /* 0xff8000002e267808 */ /* 0x000fe40001800000 */
[----:B------:R-:W-:Y:S01]  /*14280*/  FMNMX.FTZ R27, R40, R27, !PT ;  /* 0x0000001b281b7209 */ /* 0x000fe20007810000 */
[----:B------:R-:W1:Y:S01]  /*14290*/  MUFU.TANH R42, R63 ;  /* 0x0000003f002a7308 */ /* 0x000e620000002400 */
[----:B------:R-:W-:Y:S02]  /*142a0*/  ISETP.GT.AND P3, PT, R25, 0x30, PT ;  /* 0x000000301900780c */ /* 0x000fe40003f64270 */
[----:B------:R-:W-:Y:S02]  /*142b0*/  FSEL R62, R47, -INF , P2 ;  /* 0xff8000002f3e7808 */ /* 0x000fe40001000000 */
[----:B------:R-:W-:-:S02]  /*142c0*/  FMNMX.FTZ R27, R38, R27, !PT ;  /* 0x0000001b261b7209 */ /* 0x000fc40007810000 */
[C---:B------:R-:W-:Y:S01]  /*142d0*/  ISETP.GT.AND P2, PT, R25.reuse, 0x31, PT ;  /* 0x000000311900780c */ /* 0x040fe20003f44270 */
[----:B------:R-:W-:Y:S01]  /*142e0*/  MUFU.TANH R28, R67 ;  /* 0x00000043001c7308 */ /* 0x000fe20000002400 */
[----:B------:R-:W-:Y:S02]  /*142f0*/  FSEL R30, R24, -INF , P3 ;  /* 0xff800000181e7808 */ /* 0x000fe40001800000 */
[----:B------:R-:W-:Y:S02]  /*14300*/  FMNMX.FTZ R27, R62, R27, !PT ;  /* 0x0000001b3e1b7209 */ /* 0x000fe40007810000 */
[----:B------:R-:W-:Y:S02]  /*14310*/  ISETP.GT.AND P3, PT, R25, 0x38, PT ;  /* 0x000000381900780c */ /* 0x000fe40003f64270 */
[----:B0-----:R-:W-:Y:S01]  /*14320*/  FSEL R58, R51, -INF , P2 ;  /* 0xff800000333a7808 */ /* 0x001fe20001000000 */
[----:B------:R-:W0:Y:S01]  /*14330*/  MUFU.TANH R24, R66 ;  /* 0x0000004200187308 */ /* 0x000e220000002400 */
[----:B------:R-:W-:-:S02]  /*14340*/  FMNMX.FTZ R27, R30, R27, !PT ;  /* 0x0000001b1e1b7209 */ /* 0x000fc40007810000 */
[C---:B------:R-:W-:Y:S02]  /*14350*/  ISETP.GT.AND P2, PT, R25.reuse, 0x39, PT ;  /* 0x000000391900780c */ /* 0x040fe40003f44270 */
[----:B--2---:R-:W-:Y:S02]  /*14360*/  FSEL R32, R32, -INF , P3 ;  /* 0xff80000020207808 */ /* 0x004fe40001800000 */
[----:B------:R-:W-:Y:S01]  /*14370*/  FMNMX.FTZ R27, R58, R27, !PT ;  /* 0x0000001b3a1b7209 */ /* 0x000fe20007810000 */
[----:B------:R-:W2:Y:S01]  /*14380*/  MUFU.TANH R26, R70 ;  /* 0x00000046001a7308 */ /* 0x000ea20000002400 */
[----:B------:R-:W-:Y:S02]  /*14390*/  ISETP.GT.AND P3, PT, R25, 0x40, PT ;  /* 0x000000401900780c */ /* 0x000fe40003f64270 */
[----:B---3--:R-:W-:Y:S02]  /*143a0*/  FSEL R54, R55, -INF , P2 ;  /* 0xff80000037367808 */ /* 0x008fe40001000000 */
[----:B------:R-:W-:-:S02]  /*143b0*/  FMNMX.FTZ R27, R32, R27, !PT ;  /* 0x0000001b201b7209 */ /* 0x000fc40007810000 */
[C---:B------:R-:W-:Y:S01]  /*143c0*/  ISETP.GT.AND P2, PT, R25.reuse, 0x41, PT ;  /* 0x000000411900780c */ /* 0x040fe20003f44270 */
[----:B------:R-:W-:Y:S01]  /*143d0*/  MUFU.TANH R29, R44 ;  /* 0x0000002c001d7308 */ /* 0x000fe20000002400 */
[----:B------:R-:W-:Y:S02]  /*143e0*/  FSEL R34, R34, -INF , P3 ;  /* 0xff80000022227808 */ /* 0x000fe40001800000 */
[----:B------:R-:W-:Y:S02]  /*143f0*/  FMNMX.FTZ R27, R54, R27, !PT ;  /* 0x0000001b361b7209 */ /* 0x000fe40007810000 */
[----:B------:R-:W-:Y:S02]  /*14400*/  ISETP.GT.AND P3, PT, R25, 0x48, PT ;  /* 0x000000481900780c */ /* 0x000fe40003f64270 */
[----:B----4-:R-:W-:Y:S01]  /*14410*/  FSEL R46, R59, -INF , P2 ;  /* 0xff8000003b2e7808 */ /* 0x010fe20001000000 */
[----:B------:R-:W-:Y:S01]  /*14420*/  MUFU.TANH R3, R3 ;  /* 0x0000000300037308 */ /* 0x000fe20000002400 */
[----:B------:R-:W-:-:S02]  /*14430*/  FMNMX.FTZ R27, R34, R27, !PT ;  /* 0x0000001b221b7209 */ /* 0x000fc40007810000 */
[C---:B------:R-:W-:Y:S02]  /*14440*/  ISETP.GT.AND P2, PT, R25.reuse, 0x49, PT ;  /* 0x000000491900780c */ /* 0x040fe40003f44270 */
[----:B-1----:R-:W-:Y:S02]  /*14450*/  FSEL R36, R6, -INF , P3 ;  /* 0xff80000006247808 */ /* 0x002fe40001800000 */
[----:B------:R-:W-:Y:S01]  /*14460*/  FMNMX.FTZ R27, R46, R27, !PT ;  /* 0x0000001b2e1b7209 */ /* 0x000fe20007810000 */
[----:B------:R-:W1:Y:S01]  /*14470*/  MUFU.TANH R6, R71 ;  /* 0x0000004700067308 */ /* 0x000e620000002400 */
[----:B------:R-:W-:Y:S02]  /*14480*/  ISETP.GT.AND P3, PT, R25, 0x50, PT ;  /* 0x000000501900780c */ /* 0x000fe40003f64270 */
[----:B------:R-:W-:Y:S02]  /*14490*/  FSEL R42, R42, -INF , P2 ;  /* 0xff8000002a2a7808 */ /* 0x000fe40001000000 */
[----:B------:R-:W-:-:S02]  /*144a0*/  FMNMX.FTZ R27, R36, R27, !PT ;  /* 0x0000001b241b7209 */ /* 0x000fc40007810000 */
[C---:B------:R-:W-:Y:S01]  /*144b0*/  ISETP.GT.AND P2, PT, R25.reuse, 0x51, PT ;  /* 0x000000511900780c */ /* 0x040fe20003f44270 */
[----:B------:R-:W3:Y:S01]  /*144c0*/  MUFU.TANH R5, R5 ;  /* 0x0000000500057308 */ /* 0x000ee20000002400 */
[----:B0-----:R-:W-:Y:S02]  /*144d0*/  FSEL R24, R24, -INF , P3 ;  /* 0xff80000018187808 */ /* 0x001fe40001800000 */
[----:B------:R-:W-:Y:S02]  /*144e0*/  FMNMX.FTZ R27, R42, R27, !PT ;  /* 0x0000001b2a1b7209 */ /* 0x000fe40007810000 */
[----:B------:R-:W-:Y:S02]  /*144f0*/  ISETP.GT.AND P3, PT, R25, 0x58, PT ;  /* 0x000000581900780c */ /* 0x000fe40003f64270 */
[----:B------:R-:W-:Y:S01]  /*14500*/  FSEL R28, R28, -INF , P2 ;  /* 0xff8000001c1c7808 */ /* 0x000fe20001000000 */
[----:B------:R-:W0:Y:S01]  /*14510*/  MUFU.TANH R7, R7 ;  /* 0x0000000700077308 */ /* 0x000e220000002400 */
[----:B------:R-:W-:-:S02]  /*14520*/  FMNMX.FTZ R27, R24, R27, !PT ;  /* 0x0000001b181b7209 */ /* 0x000fc40007810000 */
[----:B------:R-:W-:Y:S02]  /*14530*/  ISETP.GT.AND P2, PT, R25, 0x59, PT ;  /* 0x000000591900780c */ /* 0x000fe40003f44270 */
[----:B--2---:R-:W-:Y:S02]  /*14540*/  FSEL R26, R26, -INF , P3 ;  /* 0xff8000001a1a7808 */ /* 0x004fe40001800000 */
[----:B------:R-:W-:Y:S01]  /*14550*/  FMNMX.FTZ R27, R28, R27, !PT ;  /* 0x0000001b1c1b7209 */ /* 0x000fe20007810000 */
[----:B------:R-:W-:Y:S01]  /*14560*/  MUFU.TANH R10, R10 ;  /* 0x0000000a000a7308 */ /* 0x000fe20000002400 */
[----:B-1----:R-:W-:Y:S02]  /*14570*/  FSEL R6, R6, -INF , P2 ;  /* 0xff80000006067808 */ /* 0x002fe40001000000 */
[----:B------:R-:W-:-:S04]  /*14580*/  FMNMX.FTZ R27, R26, R27, !PT ;  /* 0x0000001b1a1b7209 */ /* 0x000fc80007810000 */
[----:B------:R-:W-:Y:S01]  /*14590*/  FMNMX.FTZ R27, R6, R27, !PT ;  /* 0x0000001b061b7209 */ /* 0x000fe20007810000 */
[----:B------:R-:W1:Y:S04]  /*145a0*/  MUFU.TANH R11, R11 ;  /* 0x0000000b000b7308 */ /* 0x000e680000002400 */
[----:B------:R-:W2:Y:S04]  /*145b0*/  SHFL.BFLY PT, R44, R27, 0x2, 0x1f ;  /* 0x0c401f001b2c7f89 */ /* 0x000ea800000e0000 */
[----:B------:R-:W-:Y:S08]  /*145c0*/  MUFU.TANH R12, R12 ;  /* 0x0000000c000c7308 */ /* 0x000ff00000002400 */
[----:B------:R-:W4:Y:S08]  /*145d0*/  MUFU.TANH R13, R13 ;  /* 0x0000000d000d7308 */ /* 0x000f300000002400 */
[----:B------:R-:W4:Y:S01]  /*145e0*/  MUFU.TANH R14, R14 ;  /* 0x0000000e000e7308 */ /* 0x000f220000002400 */
[----:B--2---:R-:W-:-:S02]  /*145f0*/  FMNMX.FTZ R44, R27, R44, !PT ;  /* 0x0000002c1b2c7209 */ /* 0x004fc40007810000 */
[----:B------:R-:W-:Y:S01]  /*14600*/  VIADDMNMX R27, R8, R88, R9, PT ;  /* 0x00000058081b7246 */ /* 0x000fe20003800109 */
[----:B------:R-:W-:-:S04]  /*14610*/  IMAD.U32 R9, RZ, RZ, UR4 ;  /* 0x00000004ff097e24 */ /* 0x000fc8000f8e00ff */
[----:B------:R-:W2:Y:S01]  /*14620*/  MUFU.TANH R20, R20 ;  /* 0x0000001400147308 */ /* 0x000ea20000002400 */
[----:B------:R-:W2:Y:S01]  /*14630*/  SHFL.BFLY PT, R25, R44, 0x1, 0x1f ;  /* 0x0c201f002c197f89 */ /* 0x000ea200000e0000 */
[C---:B------:R-:W-:Y:S02]  /*14640*/  ISETP.GT.AND P2, PT, R27.reuse, RZ, PT ;  /* 0x000000ff1b00720c */ /* 0x040fe40003f44270 */
[C---:B------:R-:W-:Y:S02]  /*14650*/  ISETP.GT.AND P3, PT, R27.reuse, 0x1, PT ;  /* 0x000000011b00780c */ /* 0x040fe40003f64270 */
[----:B------:R-:W-:Y:S02]  /*14660*/  ISETP.GT.AND P4, PT, R27, 0x8, PT ;  /* 0x000000081b00780c */ /* 0x000fe40003f84270 */
[----:B---3--:R-:W-:Y:S01]  /*14670*/  FSEL R100, R5, -INF , P3 ;  /* 0xff80000005647808 */ /* 0x008fe20001800000 */
[----:B------:R-:W3:Y:S01]  /*14680*/  MUFU.TANH R15, R15 ;  /* 0x0000000f000f7308 */ /* 0x000ee20000002400 */
[----:B0-----:R-:W-:-:S02]  /*14690*/  FSEL R90, R7, -INF , P4 ;  /* 0xff800000075a7808 */ /* 0x001fc40002000000 */
[C---:B------:R-:W-:Y:S02]  /*146a0*/  ISETP.GT.AND P3, PT, R27.reuse, 0x10, PT ;  /* 0x000000101b00780c */ /* 0x040fe40003f64270 */
[----:B------:R-:W-:Y:S02]  /*146b0*/  ISETP.GT.AND P4, PT, R27, 0x18, PT ;  /* 0x000000181b00780c */ /* 0x000fe40003f84270 */
[----:B-1----:R-:W-:Y:S01]  /*146c0*/  FSEL R88, R11, -INF , P3 ;  /* 0xff8000000b587808 */ /* 0x002fe20001800000 */
[----:B------:R-:W0:Y:S01]  /*146d0*/  MUFU.TANH R45, R45 ;  /* 0x0000002d002d7308 */ /* 0x000e220000002400 */
[----:B----4-:R-:W-:Y:S02]  /*146e0*/  FSEL R96, R13, -INF , P4 ;  /* 0xff8000000d607808 */ /* 0x010fe40002000000 */
[----:B--2---:R-:W-:-:S05]  /*146f0*/  FMNMX.FTZ R8, R44, R25, !PT ;  /* 0x000000192c087209 */ /* 0x004fca0007810000 */
[----:B------:R-:W1:Y:S01]  /*14700*/  MUFU.TANH R48, R48 ;  /* 0x0000003000307308 */ /* 0x000e620000002400 */
[----:B------:R-:W-:Y:S02]  /*14710*/  FSEL R25, R3, -INF , P2 ;  /* 0xff80000003197808 */ /* 0x000fe40001000000 */
[----:B------:R-:W-:Y:S01]  /*14720*/  ISETP.GT.AND P2, PT, R27, 0x9, PT ;  /* 0x000000091b00780c */ /* 0x000fe20003f44270 */
[----:B------:R-:W-:Y:S01]  /*14730*/  FMUL.FTZ R7, R8, R9 ;  /* 0x0000000908077220 */ /* 0x000fe20000410000 */
[----:B------:R-:W-:Y:S02]  /*14740*/  FMNMX.FTZ R3, R25, R100, !PT ;  /* 0x0000006419037209 */ /* 0x000fe40007810000 */
[----:B------:R-:W-:Y:S01]  /*14750*/  FSEL R92, R10, -INF , P2 ;  /* 0xff8000000a5c7808 */ /* 0x000fe20001000000 */
[----:B------:R-:W2:Y:S01]  /*14760*/  MUFU.TANH R49, R49 ;  /* 0x0000003100317308 */ /* 0x000ea20000002400 */
[----:B------:R-:W-:Y:S02]  /*14770*/  FMNMX.FTZ R3, R90, R3, !PT ;  /* 0x000000035a037209 */ /* 0x000fe40007810000 */
[----:B------:R-:W-:-:S02]  /*14780*/  ISETP.GT.AND P2, PT, R27, 0x11, PT ;  /* 0x000000111b00780c */ /* 0x000fc40003f44270 */
[----:B------:R-:W-:Y:S02]  /*14790*/  FMNMX.FTZ R3, R92, R3, !PT ;  /* 0x000000035c037209 */ /* 0x000fe40007810000 */
[----:B------:R-:W-:Y:S01]  /*147a0*/  FSEL R94, R12, -INF , P2 ;  /* 0xff8000000c5e7808 */ /* 0x000fe20001000000 */
[----:B------:R-:W4:Y:S01]  /*147b0*/  MUFU.TANH R52, R52 ;  /* 0x0000003400347308 */ /* 0x000f220000002400 */
[----:B------:R-:W-:Y:S02]  /*147c0*/  FMNMX.FTZ R5, R88, R3, !PT ;  /* 0x0000000358057209 */ /* 0x000fe40007810000 */
[----:B------:R-:W-:Y:S02]  /*147d0*/  FSETP.NEU.FTZ.AND P3, PT, R8, -INF , PT ;  /* 0xff8000000800780b */ /* 0x000fe40003f7d000 */
[----:B------:R-:W-:Y:S02]  /*147e0*/  ISETP.GT.AND P2, PT, R27, 0x19, PT ;  /* 0x000000191b00780c */ /* 0x000fe40003f44270 */
[----:B------:R-:W-:Y:S01]  /*147f0*/  FMNMX.FTZ R5, R94, R5, !PT ;  /* 0x000000055e057209 */ /* 0x000fe20007810000 */
[----:B------:R-:W4:Y:S01]  /*14800*/  MUFU.TANH R53, R53 ;  /* 0x0000003500357308 */ /* 0x000f220000002400 */
[----:B------:R-:W-:-:S02]  /*14810*/  FSEL R3, R7, RZ, P3 ;  /* 0x000000ff07037208 */ /* 0x000fc40001800000 */
[C---:B------:R-:W-:Y:S02]  /*14820*/  ISETP.GT.AND P3, PT, R27.reuse, 0x20, PT ;  /* 0x000000201b00780c */ /* 0x040fe40003f64270 */
[----:B------:R-:W-:Y:S01]  /*14830*/  FSEL R98, R14, -INF , P2 ;  /* 0xff8000000e627808 */ /* 0x000fe20001000000 */
[--C-:B------:R-:W-:Y:S01]  /*14840*/  FFMA.FTZ R12, R86, R9, -R3.reuse ;  /* 0x00000009560c7223 */ /* 0x100fe20000010803 */
[----:B------:R-:W-:Y:S01]  /*14850*/  FMNMX.FTZ R5, R96, R5, !PT ;  /* 0x0000000560057209 */ /* 0x000fe20007810000 */
[----:B------:R2:W4:Y:S01]  /*14860*/  MUFU.TANH R31, R56 ;  /* 0x00000038001f7308 */ /* 0x0005220000002400 */
[C---:B------:R-:W-:Y:S01]  /*14870*/  ISETP.GT.AND P2, PT, R27.reuse, 0x21, PT ;  /* 0x000000211b00780c */ /* 0x040fe20003f44270 */
[-CC-:B------:R-:W-:Y:S01]  /*14880*/  FFMA.FTZ R159, R84, R9.reuse, -R3.reuse ;  /* 0x00000009549f7223 */ /* 0x180fe20000010803 */
[----:B------:R-:W-:Y:S01]  /*14890*/  FSEL R102, R20, -INF , P3 ;  /* 0xff80000014667808 */ /* 0x000fe20001800000 */
[--C-:B------:R-:W-:Y:S01]  /*148a0*/  FFMA.FTZ R66, R74, R9, -R3.reuse ;  /* 0x000000094a427223 */ /* 0x100fe20000010803 */
[----:B------:R-:W-:Y:S01]  /*148b0*/  FMNMX.FTZ R5, R98, R5, !PT ;  /* 0x0000000562057209 */ /* 0x000fe20007810000 */
[-CC-:B------:R-:W-:Y:S01]  /*148c0*/  FFMA.FTZ R155, R76, R9.reuse, -R3.reuse ;  /* 0x000000094c9b7223 */ /* 0x180fe20000010803 */
[----:B------:R-:W-:Y:S01]  /*148d0*/  ISETP.GT.AND P3, PT, R27, 0x28, PT ;  /* 0x000000281b00780c */ /* 0x000fe20003f64270 */
[----:B------:R-:W4:Y:S01]  /*148e0*/  MUFU.TANH R57, R57 ;  /* 0x0000003900397308 */ /* 0x000f220000002400 */
[----:B---3--:R-:W-:Y:S01]  /*148f0*/  FSEL R106, R15, -INF , P2 ;  /* 0xff8000000f6a7808 */ /* 0x008fe20001000000 */
[--C-:B------:R-:W-:Y:S01]  /*14900*/  FFMA.FTZ R20, R78, R9, -R3.reuse ;  /* 0x000000094e147223 */ /* 0x100fe20000010803 */
[----:B------:R-:W-:Y:S01]  /*14910*/  FMNMX.FTZ R5, R102, R5, !PT ;  /* 0x0000000566057209 */ /* 0x000fe20007810000 */
[-CC-:B------:R-:W-:Y:S01]  /*14920*/  FFMA.FTZ R157, R21, R9.reuse, -R3.reuse ;  /* 0x00000009159d7223 */ /* 0x180fe20000010803 */
[----:B------:R-:W-:Y:S01]  /*14930*/  ISETP.GT.AND P2, PT, R27, 0x29, PT ;  /* 0x000000291b00780c */ /* 0x000fe20003f44270 */
[--C-:B------:R-:W-:Y:S01]  /*14940*/  FFMA.FTZ R14, R82, R9, -R3.reuse ;  /* 0x00000009520e7223 */ /* 0x100fe20000010803 */
[----:B------:R-:W-:Y:S01]  /*14950*/  FSEL R86, R29, -INF , P3 ;  /* 0xff8000001d567808 */ /* 0x000fe20001800000 */
[----:B------:R-:W3:Y:S01]  /*14960*/  MUFU.TANH R60, R60 ;  /* 0x0000003c003c7308 */ /* 0x000ee20000002400 */
[----:B------:R-:W-:Y:S01]  /*14970*/  FMNMX.FTZ R5, R106, R5, !PT ;  /* 0x000000056a057209 */ /* 0x000fe20007810000 */
[-CC-:B------:R-:W-:Y:S01]  /*14980*/  FFMA.FTZ R153, R80, R9.reuse, -R3.reuse ;  /* 0x0000000950997223 */ /* 0x180fe20000010803 */
[----:B------:R-:W-:Y:S01]  /*14990*/  ISETP.GT.AND P3, PT, R27, 0x30, PT ;  /* 0x000000301b00780c */ /* 0x000fe20003f64270 */
[-CC-:B------:R-:W-:Y:S01]  /*149a0*/  FFMA.FTZ R137, R24, R9.reuse, -R3.reuse ;  /* 0x0000000918897223 */ /* 0x180fe20000010803 */
[----:B0-----:R-:W-:Y:S01]  /*149b0*/  FSEL R104, R45, -INF , P2 ;  /* 0xff8000002d687808 */ /* 0x001fe20001000000 */
[--C-:B------:R-:W-:Y:S01]  /*149c0*/  FFMA.FTZ R24, R28, R9, -R3.reuse ;  /* 0x000000091c187223 */ /* 0x100fe20000010803 */
[----:B------:R-:W-:Y:S01]  /*149d0*/  FMNMX.FTZ R5, R86, R5, !PT ;  /* 0x0000000556057209 */ /* 0x000fe20007810000 */
[----:B------:R-:W0:Y:S01]  /*149e0*/  MUFU.TANH R61, R61 ;  /* 0x0000003d003d7308 */ /* 0x000e220000002400 */
[C---:B------:R-:W-:Y:S01]  /*149f0*/  ISETP.GT.AND P2, PT, R27.reuse, 0x31, PT ;  /* 0x000000311b00780c */ /* 0x040fe20003f44270 */
[----:B------:R-:W-:Y:S01]  /*14a00*/  VIADD R29, R0, 0x2a840 ;  /* 0x0002a840001d7836 */ /* 0x000fe20000000000 */
[----:B-1----:R-:W-:Y:S01]  /*14a10*/  FSEL R84, R48, -INF , P3 ;  /* 0xff80000030547808 */ /* 0x002fe20001800000 */
[--C-:B------:R-:W-:Y:S01]  /*14a20*/  FFMA.FTZ R139, R26, R9, -R3.reuse ;  /* 0x000000091a8b7223 */ /* 0x100fe20000010803 */
[----:B------:R-:W-:Y:S01]  /*14a30*/  FMNMX.FTZ R5, R104, R5, !PT ;  /* 0x0000000568057209 */ /* 0x000fe20007810000 */
[----:B------:R-:W-:Y:S01]  /*14a40*/  IMAD.MOV.U32 R26, RZ, RZ, R186 ;  /* 0x000000ffff1a7224 */ /* 0x000fe200078e00ba */
[----:B------:R-:W-:Y:S01]  /*14a50*/  ISETP.GT.AND P3, PT, R27, 0x38, PT ;  /* 0x000000381b00780c */ /* 0x000fe20003f64270 */
[----:B------:R0:W1:Y:S01]  /*14a60*/  MUFU.TANH R33, R64 ;  /* 0x0000004000217308 */ /* 0x0000620000002400 */
[----:B--2---:R-:W-:Y:S01]  /*14a70*/  FSEL R56, R49, -INF , P2 ;  /* 0xff80000031387808 */ /* 0x004fe20001000000 */
[--C-:B------:R-:W-:Y:S01]  /*14a80*/  FFMA.FTZ R149, R50, R9, -R3.reuse ;  /* 0x0000000932957223 */ /* 0x100fe20000010803 */
[----:B------:R-:W-:Y:S01]  /*14a90*/  FMNMX.FTZ R5, R84, R5, !PT ;  /* 0x0000000554057209 */ /* 0x000fe20007810000 */
[-CC-:B------:R-:W-:Y:S01]  /*14aa0*/  FFMA.FTZ R40, R40, R9.reuse, -R3.reuse ;  /* 0x0000000928287223 */ /* 0x180fe20000010803 */
[C---:B------:R-:W-:Y:S01]  /*14ab0*/  ISETP.GT.AND P2, PT, R27.reuse, 0x39, PT ;  /* 0x000000391b00780c */ /* 0x040fe20003f44270 */
[--C-:B------:R-:W-:Y:S01]  /*14ac0*/  FFMA.FTZ R151, R38, R9, -R3.reuse ;  /* 0x0000000926977223 */ /* 0x100fe20000010803 */
[----:B----4-:R-:W-:Y:S01]  /*14ad0*/  FSEL R52, R52, -INF , P3 ;  /* 0xff80000034347808 */ /* 0x010fe20001800000 */
[----:B------:R-:W2:Y:S01]  /*14ae0*/  MUFU.TANH R65, R65 ;  /* 0x0000004100417308 */ /* 0x000ea20000002400 */
[----:B------:R-:W-:Y:S01]  /*14af0*/  FMNMX.FTZ R5, R56, R5, !PT ;  /* 0x0000000538057209 */ /* 0x000fe20007810000 */
[-CC-:B------:R-:W-:Y:S01]  /*14b00*/  FFMA.FTZ R145, R30, R9.reuse, -R3.reuse ;  /* 0x000000091e917223 */ /* 0x180fe20000010803 */
[----:B------:R-:W-:Y:S01]  /*14b10*/  ISETP.GT.AND P3, PT, R27, 0x40, PT ;  /* 0x000000401b00780c */ /* 0x000fe20003f64270 */
[-CC-:B------:R-:W-:Y:S01]  /*14b20*/  FFMA.FTZ R147, R32, R9.reuse, -R3.reuse ;  /* 0x0000000920937223 */ /* 0x180fe20000010803 */
[----:B------:R-:W-:Y:S01]  /*14b30*/  FSEL R44, R53, -INF , P2 ;  /* 0xff800000352c7808 */ /* 0x000fe20001000000 */
[--C-:B------:R-:W-:Y:S01]  /*14b40*/  FFMA.FTZ R38, R62, R9, -R3.reuse ;  /* 0x000000093e267223 */ /* 0x100fe20000010803 */
[----:B------:R-:W-:Y:S01]  /*14b50*/  FMNMX.FTZ R5, R52, R5, !PT ;  /* 0x0000000534057209 */ /* 0x000fe20007810000 */
[----:B------:R1:W4:Y:S01]  /*14b60*/  MUFU.TANH R35, R68 ;  /* 0x0000004400237308 */ /* 0x0003220000002400 */
[----:B------:R-:W-:Y:S01]  /*14b70*/  ISETP.GT.AND P2, PT, R27, 0x41, PT ;  /* 0x000000411b00780c */ /* 0x000fe20003f44270 */
[-CC-:B------:R-:W-:Y:S01]  /*14b80*/  FFMA.FTZ R50, R58, R9.reuse, -R3.reuse ;  /* 0x000000093a327223 */ /* 0x180fe20000010803 */
[----:B------:R-:W-:Y:S01]  /*14b90*/  FSEL R48, R31, -INF , P3 ;  /* 0xff8000001f307808 */ /* 0x000fe20001800000 */
[--C-:B------:R-:W-:Y:S01]  /*14ba0*/  FFMA.FTZ R54, R54, R9, -R3.reuse ;  /* 0x0000000936367223 */ /* 0x100fe20000010803 */
[----:B------:R-:W-:Y:S01]  /*14bb0*/  FMNMX.FTZ R5, R44, R5, !PT ;  /* 0x000000052c057209 */ /* 0x000fe20007810000 */
[-CC-:B------:R-:W-:Y:S01]  /*14bc0*/  FFMA.FTZ R141, R34, R9.reuse, -R3.reuse ;  /* 0x00000009228d7223 */ /* 0x180fe20000010803 */
[----:B------:R-:W-:Y:S01]  /*14bd0*/  ISETP.GT.AND P3, PT, R27, 0x48, PT ;  /* 0x000000481b00780c */ /* 0x000fe20003f64270 */
[----:B------:R-:W4:Y:S01]  /*14be0*/  MUFU.TANH R69, R69 ;  /* 0x0000004500457308 */ /* 0x000f220000002400 */
[----:B------:R-:W-:Y:S01]  /*14bf0*/  FSEL R10, R57, -INF , P2 ;  /* 0xff800000390a7808 */ /* 0x000fe20001000000 */
[--C-:B------:R-:W-:Y:S01]  /*14c00*/  FFMA.FTZ R30, R46, R9, -R3.reuse ;  /* 0x000000092e1e7223 */ /* 0x100fe20000010803 */
[----:B------:R-:W-:Y:S01]  /*14c10*/  FMNMX.FTZ R5, R48, R5, !PT ;  /* 0x0000000530057209 */ /* 0x000fe20007810000 */
[-CC-:B------:R-:W-:Y:S01]  /*14c20*/  FFMA.FTZ R143, R36, R9.reuse, -R3.reuse ;  /* 0x00000009248f7223 */ /* 0x180fe20000010803 */
[C---:B------:R-:W-:Y:S01]  /*14c30*/  ISETP.GT.AND P2, PT, R27.reuse, 0x49, PT ;  /* 0x000000491b00780c */ /* 0x040fe20003f44270 */
[--C-:B------:R-:W-:Y:S01]  /*14c40*/  FFMA.FTZ R32, R42, R9, -R3.reuse ;  /* 0x000000092a207223 */ /* 0x100fe20000010803 */
[----:B---3--:R-:W-:Y:S01]  /*14c50*/  FSEL R60, R60, -INF , P3 ;  /* 0xff8000003c3c7808 */ /* 0x008fe20001800000 */
[----:B------:R-:W-:Y:S01]  /*14c60*/  MUFU.EX2 R157, R157 ;  /* 0x0000009d009d7308 */ /* 0x000fe20000000800 */
[----:B------:R-:W-:Y:S01]  /*14c70*/  FMNMX.FTZ R5, R10, R5, !PT ;  /* 0x000000050a057209 */ /* 0x000fe20007810000 */
[----:B------:R-:W-:Y:S01]  /*14c80*/  FFMA.FTZ R3, R6, R9, -R3 ;  /* 0x0000000906037223 */ /* 0x000fe20000010803 */
[----:B------:R-:W-:-:S02]  /*14c90*/  ISETP.GT.AND P3, PT, R27, 0x50, PT ;  /* 0x000000501b00780c */ /* 0x000fc40003f64270 */
[----:B------:R-:W-:Y:S02]  /*14ca0*/  CS2R R82, SRZ ;  /* 0x0000000000527805 */ /* 0x000fe4000001ff00 */
[----:B0-----:R-:W-:Y:S02]  /*14cb0*/  FSEL R64, R61, -INF , P2 ;  /* 0xff8000003d407808 */ /* 0x001fe40001000000 */
[----:B------:R-:W-:Y:S02]  /*14cc0*/  CS2R R80, SRZ ;  /* 0x0000000000507805 */ /* 0x000fe4000001ff00 */
[----:B------:R-:W-:Y:S01]  /*14cd0*/  FMNMX.FTZ R5, R60, R5, !PT ;  /* 0x000000053c057209 */ /* 0x000fe20007810000 */
[----:B------:R-:W0:Y:S01]  /*14ce0*/  MUFU.EX2 R12, R12 ;  /* 0x0000000c000c7308 */ /* 0x000e220000000800 */
[----:B------:R-:W-:Y:S02]  /*14cf0*/  ISETP.GT.AND P2, PT, R27, 0x51, PT ;  /* 0x000000511b00780c */ /* 0x000fe40003f44270 */
[----:B------:R-:W-:-:S02]  /*14d00*/  CS2R R62, SRZ ;  /* 0x00000000003e7805 */ /* 0x000fc4000001ff00 */
[----:B-1----:R-:W-:Y:S02]  /*14d10*/  FSEL R68, R33, -INF , P3 ;  /* 0xff80000021447808 */ /* 0x002fe40001800000 */
[----:B------:R-:W-:Y:S02]  /*14d20*/  CS2R R58, SRZ ;  /* 0x00000000003a7805 */ /* 0x000fe4000001ff00 */
[----:B------:R-:W-:Y:S01]  /*14d30*/  FMNMX.FTZ R5, R64, R5, !PT ;  /* 0x0000000540057209 */ /* 0x000fe20007810000 */
[----:B------:R-:W1:Y:S01]  /*14d40*/  @P1 LDC R33, c[0x0][0x44c] ;  /* 0x00011300ff211b82 */ /* 0x000e620000000800 */
[----:B------:R-:W-:Y:S01]  /*14d50*/  ISETP.GT.AND P3, PT, R27, 0x58, PT ;  /* 0x000000581b00780c */ /* 0x000fe20003f64270 */
[----:B------:R-:W3:Y:S01]  /*14d60*/  MUFU.EX2 R159, R159 ;  /* 0x0000009f009f7308 */ /* 0x000ee20000000800 */
[----:B--2---:R-:W-:Y:S02]  /*14d70*/  FSEL R70, R65, -INF , P2 ;  /* 0xff80000041467808 */ /* 0x004fe40001000000 */
[----:B------:R-:W-:-:S02]  /*14d80*/  CS2R R46, SRZ ;  /* 0x00000000002e7805 */ /* 0x000fc4000001ff00 */
[----:B------:R-:W-:Y:S02]  /*14d90*/  FMNMX.FTZ R5, R68, R5, !PT ;  /* 0x0000000544057209 */ /* 0x000fe40007810000 */
[----:B------:R-:W-:Y:S02]  /*14da0*/  CS2R R42, SRZ ;  /* 0x00000000002a7805 */ /* 0x000fe4000001ff00 */
[----:B------:R-:W-:Y:S02]  /*14db0*/  ISETP.GT.AND P2, PT, R27, 0x59, PT ;  /* 0x000000591b00780c */ /* 0x000fe40003f44270 */
[----:B----4-:R-:W-:Y:S01]  /*14dc0*/  FSEL R74, R35, -INF , P3 ;  /* 0xff800000234a7808 */ /* 0x010fe20001800000 */
[----:B------:R-:W2:Y:S01]  /*14dd0*/  MUFU.EX2 R14, R14 ;  /* 0x0000000e000e7308 */ /* 0x000ea20000000800 */
[----:B------:R-:W-:Y:S01]  /*14de0*/  FMNMX.FTZ R5, R70, R5, !PT ;  /* 0x0000000546057209 */ /* 0x000fe20007810000 */
[----:B------:R-:W4:Y:S01]  /*14df0*/  @P1 LDC R35, c[0x0][0x450] ;  /* 0x00011400ff231b82 */ /* 0x000f220000000800 */
[----:B------:R-:W-:Y:S01]  /*14e00*/  FSEL R76, R69, -INF , P2 ;  /* 0xff800000454c7808 */ /* 0x000fe20001000000 */
[----:B0-----:R-:W-:Y:S01]  /*14e10*/  FADD.FTZ R0, R157, R12 ;  /* 0x0000000c9d007221 */ /* 0x001fe20000010000 */
[----:B------:R-:W-:-:S02]  /*14e20*/  FMNMX.FTZ R5, R74, R5, !PT ;  /* 0x000000054a057209 */ /* 0x000fc40007810000 */
[----:B------:R-:W-:Y:S01]  /*14e30*/  PRMT R29, R178, 0x654, R29 ;  /* 0x00000654b21d7816 */ /* 0x000fe2000000001d */
[----:B------:R-:W0:Y:S01]  /*14e40*/  MUFU.EX2 R153, R153 ;  /* 0x0000009900997308 */ /* 0x000e220000000800 */
[----:B------:R-:W-:Y:S02]  /*14e50*/  FMNMX.FTZ R5, R76, R5, !PT ;  /* 0x000000054c057209 */ /* 0x000fe40007810000 */
[----:B------:R0:W-:Y:S01]  /*14e60*/  SYNCS.ARRIVE.TRANS64.RED.A1T0 RZ, [R29+URZ], RZ ;  /* 0x000000ff1dff79a7 */ /* 0x0001e2000810043f */
[----:B------:R-:W-:Y:S02]  /*14e70*/  F2FP.BF16.F32.PACK_AB R157, R12, R157 ;  /* 0x0000009d0c9d723e */ /* 0x000fe400000010ff */
[----:B------:R-:W0:Y:S01]  /*14e80*/  SHFL.BFLY PT, R78, R5, 0x2, 0x1f ;  /* 0x0c401f00054e7f89 */ /* 0x000e2200000e0000 */
[----:B-1----:R-:W-:Y:S01]  /*14e90*/  @P1 IMAD.HI.U32 R28, R186, R33, RZ ;  /* 0x00000021ba1c1227 */ /* 0x002fe200078e00ff */
[----:B------:R-:W1:Y:S08]  /*14ea0*/  MUFU.EX2 R20, R20 ;  /* 0x0000001400147308 */ /* 0x000e700000000800 */
[----:B------:R-:W1:Y:S01]  /*14eb0*/  MUFU.EX2 R155, R155 ;  /* 0x0000009b009b7308 */ /* 0x000e620000000800 */
[----:B----4-:R-:W-:Y:S01]  /*14ec0*/  @P1 SHF.R.U32.HI R26, RZ, R35, R28 ;  /* 0x00000023ff1a1219 */ /* 0x010fe2000001161c */
[----:B---3--:R-:W-:Y:S01]  /*14ed0*/  FADD.FTZ R35, R159, R0 ;  /* 0x000000009f237221 */ /* 0x008fe20000010000 */
[----:B--2---:R-:W-:-:S02]  /*14ee0*/  F2FP.BF16.F32.PACK_AB R159, R14, R159 ;  /* 0x0000009f0e9f723e */ /* 0x004fc400000010ff */
[----:B------:R-:W-:Y:S01]  /*14ef0*/  IADD3 R28, R26, R188, -R187 ;  /* 0x000000bc1a1c7210 */ /* 0x000fe20007ffe8bb */
[----:B------:R-:W-:Y:S02]  /*14f00*/  FADD.FTZ R26, R14, R35 ;  /* 0x000000230e1a7221 */ /* 0x000fe40000010000 */
[----:B------:R-:W2:Y:S02]  /*14f10*/  MUFU.EX2 R66, R66 ;  /* 0x0000004200427308 */ /* 0x000ea40000000800 */
[----:B0-----:R-:W-:Y:S01]  /*14f20*/  FADD.FTZ R35, R153, R26 ;  /* 0x0000001a99237221 */ /* 0x001fe20000010000 */
[----:B------:R-:W-:Y:S01]  /*14f30*/  IMAD.HI R28, R28, 0x2aaaaaab, RZ ;  /* 0x2aaaaaab1c1c7827 */ /* 0x000fe200078e02ff */
[C---:B-1----:R-:W-:Y:S02]  /*14f40*/  F2FP.BF16.F32.PACK_AB R153, R20.reuse, R153 ;  /* 0x000000991499723e */ /* 0x042fe400000010ff */
[----:B------:R-:W-:Y:S02]  /*14f50*/  FMNMX.FTZ R78, R5, R78, !PT ;  /* 0x0000004e054e7209 */ /* 0x000fe40007810000 */
[----:B------:R-:W0:Y:S01]  /*14f60*/  MUFU.EX2 R149, R149 ;  /* 0x0000009500957308 */ /* 0x000e220000000800 */
[----:B------:R-:W-:Y:S01]  /*14f70*/  FADD.FTZ R6, R20, R35 ;  /* 0x0000002314067221 */ /* 0x000fe20000010000 */
[----:B------:R-:W-:Y:S01]  /*14f80*/  SHF.R.U32.HI R39, RZ, 0x1f, R28 ;  /* 0x0000001fff277819 */ /* 0x000fe2000001161c */
[----:B------:R-:W1:Y:S02]  /*14f90*/  SHFL.BFLY PT, R15, R78, 0x1, 0x1f ;  /* 0x0c201f004e0f7f89 */ /* 0x000e6400000e0000 */
[----:B------:R-:W-:-:S03]  /*14fa0*/  FADD.FTZ R37, R155, R6 ;  /* 0x000000069b257221 */ /* 0x000fc60000010000 */
[----:B------:R-:W3:Y:S01]  /*14fb0*/  MUFU.EX2 R40, R40 ;  /* 0x0000002800287308 */ /* 0x000ee20000000800 */
[C---:B--2---:R-:W-:Y:S01]  /*14fc0*/  FADD.FTZ R6, R66.reuse, R37 ;  /* 0x0000002542067221 */ /* 0x044fe20000010000 */
[----:B------:R-:W-:Y:S02]  /*14fd0*/  F2FP.BF16.F32.PACK_AB R155, R66, R155 ;  /* 0x0000009b429b723e */ /* 0x000fe400000010ff */
[----:B------:R-:W-:-:S04]  /*14fe0*/  CS2R R66, SRZ ;  /* 0x0000000000427805 */ /* 0x000fc8000001ff00 */
[----:B------:R-:W2:Y:S01]  /*14ff0*/  MUFU.EX2 R151, R151 ;  /* 0x0000009700977308 */ /* 0x000ea20000000800 */
[----:B0-----:R-:W-:-:S07]  /*15000*/  FADD.FTZ R37, R149, R6 ;  /* 0x0000000695257221 */ /* 0x001fce0000010000 */
[----:B------:R-:W0:Y:S01]  /*15010*/  MUFU.EX2 R38, R38 ;  /* 0x0000002600267308 */ /* 0x000e220000000800 */
[C---:B---3--:R-:W-:Y:S01]  /*15020*/  FADD.FTZ R6, R40.reuse, R37 ;  /* 0x0000002528067221 */ /* 0x048fe20000010000 */
[----:B------:R-:W-:Y:S02]  /*15030*/  F2FP.BF16.F32.PACK_AB R149, R40, R149 ;  /* 0x000000952895723e */ /* 0x000fe400000010ff */
[----:B------:R-:W-:Y:S02]  /*15040*/  CS2R R40, SRZ ;  /* 0x0000000000287805 */ /* 0x000fe4000001ff00 */
[----:B-1----:R-:W-:Y:S02]  /*15050*/  FMNMX.FTZ R15, R78, R15, !PT ;  /* 0x0000000f4e0f7209 */ /* 0x002fe40007810000 */
[----:B------:R-:W-:Y:S02]  /*15060*/  CS2R R78, SRZ ;  /* 0x00000000004e7805 */ /* 0x000fe4000001ff00 */
[C---:B------:R-:W-:Y:S01]  /*15070*/  FSETP.NEU.FTZ.AND P2, PT, R15.reuse, -INF , PT ;  /* 0xff8000000f00780b */ /* 0x040fe20003f5d000 */
[----:B------:R-:W-:Y:S01]  /*15080*/  FMUL.FTZ R31, R15, R9 ;  /* 0x000000090f1f7220 */ /* 0x000fe20000410000 */
[----:B------:R-:W1:Y:S01]  /*15090*/  MUFU.EX2 R145, R145 ;  /* 0x0000009100917308 */ /* 0x000e620000000800 */
[----:B--2---:R-:W-:-:S03]  /*150a0*/  FADD.FTZ R37, R151, R6 ;  /* 0x0000000697257221 */ /* 0x004fc60000010000 */
[----:B------:R-:W-:Y:S01]  /*150b0*/  FSEL R31, R31, RZ, P2 ;  /* 0x000000ff1f1f7208 */ /* 0x000fe20001000000 */
[----:B0-----:R-:W-:-:S03]  /*150c0*/  FADD.FTZ R6, R38, R37 ;  /* 0x0000002526067221 */ /* 0x001fc60000010000 */
        /* <DEDUP_REMOVED lines=19> */
[-CC-:B-----5:R-:W-:Y:S01]  /*15200*/  FFMA.FTZ R140, R48, R9.reuse, -R31.reuse ;  /* 0x00000009308c7223 */ /* 0x1a0fe2000001081f */
[-CC-:B------:R-:W-:Y:S01]  /*15210*/  FFMA.FTZ R10, R10, R9.reuse, -R31.reuse ;  /* 0x000000090a0a7223 */ /* 0x180fe2000001081f */
[----:B-1----:R-:W-:Y:S01]  /*15220*/  FADD.FTZ R37, R145, R6 ;  /* 0x0000000691257221 */ /* 0x002fe20000010000 */
[-CC-:B------:R-:W-:Y:S01]  /*15230*/  FFMA.FTZ R60, R60, R9.reuse, -R31.reuse ;  /* 0x000000093c3c7223 */ /* 0x180fe2000001081f */
[-C--:B------:R-:W-:Y:S01]  /*15240*/  FFMA.FTZ R64, R64, R9.reuse, -R31 ;  /* 0x0000000940407223 */ /* 0x080fe2000001081f */
[----:B------:R-:W1:Y:S01]  /*15250*/  MUFU.EX2 R158, R158 ;  /* 0x0000009e009e7308 */ /* 0x000e620000000800 */
[----:B0-----:R-:W-:Y:S01]  /*15260*/  FADD.FTZ R6, R50, R37 ;  /* 0x0000002532067221 */ /* 0x001fe20000010000 */
[-CC-:B------:R-:W-:Y:S01]  /*15270*/  FFMA.FTZ R68, R68, R9.reuse, -R31.reuse ;  /* 0x0000000944447223 */ /* 0x180fe2000001081f */
[-CC-:B------:R-:W-:Y:S01]  /*15280*/  FFMA.FTZ R70, R70, R9.reuse, -R31.reuse ;  /* 0x0000000946467223 */ /* 0x180fe2000001081f */
[-CC-:B------:R-:W-:Y:S01]  /*15290*/  FFMA.FTZ R74, R74, R9.reuse, -R31.reuse ;  /* 0x000000094a4a7223 */ /* 0x180fe2000001081f */
[----:B------:R-:W-:Y:S01]  /*152a0*/  FFMA.FTZ R76, R76, R9, -R31 ;  /* 0x000000094c4c7223 */ /* 0x000fe2000001081f */
[----:B------:R-:W-:Y:S01]  /*152b0*/  F2FP.BF16.F32.PACK_AB R151, R38, R151 ;  /* 0x000000972697723e */ /* 0x000fe200000010ff */
[----:B------:R-:W-:Y:S01]  /*152c0*/  IMAD.MOV.U32 R94, RZ, RZ, 0x3f800000 ;  /* 0x3f800000ff5e7424 */ /* 0x000fe200078e00ff */
[----:B------:R-:W0:Y:S01]  /*152d0*/  MUFU.EX2 R7, R7 ;  /* 0x0000000700077308 */ /* 0x000e220000000800 */
[----:B--2---:R-:W-:Y:S01]  /*152e0*/  FADD.FTZ R33, R156, R5 ;  /* 0x000000059c217221 */ /* 0x004fe20000010000 */
[----:B------:R-:W-:-:S02]  /*152f0*/  F2FP.BF16.F32.PACK_AB R156, R5, R156 ;  /* 0x0000009c059c723e */ /* 0x000fc400000010ff */
[----:B------:R-:W-:Y:S02]  /*15300*/  CS2R R86, SRZ ;  /* 0x0000000000567805 */ /* 0x000fe4000001ff00 */
[----:B------:R-:W-:Y:S02]  /*15310*/  F2FP.BF16.F32.PACK_AB R145, R50, R145 ;  /* 0x000000913291723e */ /* 0x000fe400000010ff */
[----:B------:R-:W-:Y:S02]  /*15320*/  CS2R R84, SRZ ;  /* 0x0000000000547805 */ /* 0x000fe4000001ff00 */
[----:B------:R-:W-:Y:S02]  /*15330*/  CS2R R56, SRZ ;  /* 0x0000000000387805 */ /* 0x000fe4000001ff00 */
[----:B------:R-:W-:Y:S01]  /*15340*/  CS2R R52, SRZ ;  /* 0x0000000000347805 */ /* 0x000fe2000001ff00 */
[----:B------:R-:W2:Y:S01]  /*15350*/  MUFU.EX2 R152, R152 ;  /* 0x0000009800987308 */ /* 0x000ea20000000800 */
[----:B-1----:R-:W-:Y:S01]  /*15360*/  FADD.FTZ R0, R158, R33 ;  /* 0x000000219e007221 */ /* 0x002fe20000010000 */
[----:B------:R-:W-:-:S02]  /*15370*/  CS2R R50, SRZ ;  /* 0x0000000000327805 */ /* 0x000fc4000001ff00 */
[----:B------:R-:W-:Y:S02]  /*15380*/  CS2R R48, SRZ ;  /* 0x0000000000307805 */ /* 0x000fe4000001ff00 */
[----:B------:R-:W-:Y:S02]  /*15390*/  CS2R R44, SRZ ;  /* 0x00000000002c7805 */ /* 0x000fe4000001ff00 */
[----:B------:R-:W1:Y:S01]  /*153a0*/  MUFU.EX2 R11, R11 ;  /* 0x0000000b000b7308 */ /* 0x000e620000000800 */
[C---:B0-----:R-:W-:Y:S01]  /*153b0*/  FADD.FTZ R33, R7.reuse, R0 ;  /* 0x0000000007217221 */ /* 0x041fe20000010000 */
[----:B------:R-:W-:-:S06]  /*153c0*/  F2FP.BF16.F32.PACK_AB R158, R7, R158 ;  /* 0x0000009e079e723e */ /* 0x000fcc00000010ff */
[----:B------:R-:W0:Y:S01]  /*153d0*/  MUFU.EX2 R154, R154 ;  /* 0x0000009a009a7308 */ /* 0x000e220000000800 */
[----:B--2---:R-:W-:-:S07]  /*153e0*/  FADD.FTZ R0, R152, R33 ;  /* 0x0000002198007221 */ /* 0x004fce0000010000 */
[----:B------:R-:W2:Y:S01]  /*153f0*/  MUFU.EX2 R13, R13 ;  /* 0x0000000d000d7308 */ /* 0x000ea20000000800 */
[C---:B-1----:R-:W-:Y:S01]  /*15400*/  FADD.FTZ R35, R11.reuse, R0 ;  /* 0x000000000b237221 */ /* 0x042fe20000010000 */
[----:B------:R-:W-:-:S06]  /*15410*/  F2FP.BF16.F32.PACK_AB R152, R11, R152 ;  /* 0x000000980b98723e */ /* 0x000fcc00000010ff */
[----:B------:R-:W1:Y:S01]  /*15420*/  MUFU.EX2 R148, R148 ;  /* 0x0000009400947308 */ /* 0x000e620000000800 */
[----:B0-----:R-:W-:-:S07]  /*15430*/  FADD.FTZ R0, R154, R35 ;  /* 0x000000239a007221 */ /* 0x001fce0000010000 */
[----:B------:R-:W0:Y:S01]  /*15440*/  MUFU.EX2 R21, R21 ;  /* 0x0000001500157308 */ /* 0x000e220000000800 */
[C---:B--2---:R-:W-:Y:S01]  /*15450*/  FADD.FTZ R35, R13.reuse, R0 ;  /* 0x000000000d237221 */ /* 0x044fe20000010000 */
[----:B------:R-:W-:Y:S01]  /*15460*/  F2FP.BF16.F32.PACK_AB R154, R13, R154 ;  /* 0x0000009a0d9a723e */ /* 0x000fe200000010ff */
[----:B------:R-:W-:Y:S01]  /*15470*/  VIADD R13, R72, 0xfffffffe ;  /* 0xfffffffe480d7836 */ /* 0x000fe20000000000 */
[----:B------:R-:W-:-:S04]  /*15480*/  CS2R R72, SRZ ;  /* 0x0000000000487805 */ /* 0x000fc8000001ff00 */
[----:B------:R-:W2:Y:S01]  /*15490*/  MUFU.EX2 R150, R150 ;  /* 0x0000009600967308 */ /* 0x000ea20000000800 */
[----:B-1----:R-:W-:-:S07]  /*154a0*/  FADD.FTZ R0, R148, R35 ;  /* 0x0000002394007221 */ /* 0x002fce0000010000 */
        /* <DEDUP_REMOVED lines=10> */
[----:B------:R-:W-:Y:S01]  /*15550*/  MUFU.EX2 R147, R147 ;  /* 0x0000009300937308 */ /* 0x000fe20000000800 */
[C---:B--2---:R-:W-:Y:S01]  /*15560*/  FADD.FTZ R37, R27.reuse, R0 ;  /* 0x000000001b257221 */ /* 0x044fe20000010000 */
[----:B------:R-:W-:Y:S02]  /*15570*/  F2FP.BF16.F32.PACK_AB R144, R27, R144 ;  /* 0x000000901b90723e */ /* 0x000fe400000010ff */
[----:B------:R-:W-:-:S04]  /*15580*/  CS2R R26, SRZ ;  /* 0x00000000001a7805 */ /* 0x000fc8000001ff00 */
[----:B------:R-:W0:Y:S01]  /*15590*/  MUFU.EX2 R29, R29 ;  /* 0x0000001d001d7308 */ /* 0x000e220000000800 */
[----:B-1----:R-:W-:-:S07]  /*155a0*/  FADD.FTZ R0, R146, R37 ;  /* 0x0000002592007221 */ /* 0x002fce0000010000 */
[----:B------:R-:W-:Y:S08]  /*155b0*/  MUFU.EX2 R54, R54 ;  /* 0x0000003600367308 */ /* 0x000ff00000000800 */
[----:B------:R-:W1:Y:S01]  /*155c0*/  MUFU.EX2 R140, R140 ;  /* 0x0000008c008c7308 */ /* 0x000e620000000800 */
[C---:B0-----:R-:W-:Y:S01]  /*155d0*/  FADD.FTZ R37, R29.reuse, R0 ;  /* 0x000000001d257221 */ /* 0x041fe20000010000 */
[----:B------:R-:W-:-:S06]  /*155e0*/  F2FP.BF16.F32.PACK_AB R146, R29, R146 ;  /* 0x000000921d92723e */ /* 0x000fcc00000010ff */
[----:B------:R-:W-:Y:S08]  /*155f0*/  MUFU.EX2 R141, R141 ;  /* 0x0000008d008d7308 */ /* 0x000ff00000000800 */
[----:B------:R0:W2:Y:S01]  /*15600*/  MUFU.EX2 R33, R10 ;  /* 0x0000000a00217308 */ /* 0x0000a20000000800 */
[----:B-1----:R-:W-:Y:S01]  /*15610*/  FADD.FTZ R0, R140, R37 ;  /* 0x000000258c007221 */ /* 0x002fe20000010000 */
[----:B------:R-:W-:-:S06]  /*15620*/  CS2R R36, SRZ ;  /* 0x0000000000247805 */ /* 0x000fcc000001ff00 */
[----:B------:R-:W1:Y:S01]  /*15630*/  MUFU.EX2 R30, R30 ;  /* 0x0000001e001e7308 */ /* 0x000e620000000800 */
[----:B0-----:R-:W-:Y:S01]  /*15640*/  LEA.HI.SX32 R10, R28, R39, 0x1c ;  /* 0x000000271c0a7211 */ /* 0x001fe200078fe2ff */
[----:B------:R-:W-:Y:S01]  /*15650*/  FADD.FTZ R39, R147, R6 ;  /* 0x0000000693277221 */ /* 0x000fe20000010000 */
[C---:B------:R-:W-:Y:S02]  /*15660*/  F2FP.BF16.F32.PACK_AB R147, R54.reuse, R147 ;  /* 0x000000933693723e */ /* 0x040fe400000010ff */
[----:B------:R-:W-:Y:S02]  /*15670*/  CS2R R28, SRZ ;  /* 0x00000000001c7805 */ /* 0x000fe4000001ff00 */
[----:B------:R-:W-:Y:S01]  /*15680*/  VIMNMX R10, R185, R10, !PT ;  /* 0x0000000ab90a7248 */ /* 0x000fe20007fe0100 */
[----:B------:R-:W-:Y:S01]  /*15690*/  FADD.FTZ R6, R54, R39 ;  /* 0x0000002736067221 */ /* 0x000fe20000010000 */
[----:B------:R-:W-:Y:S01]  /*156a0*/  CS2R R54, SRZ ;  /* 0x0000000000367805 */ /* 0x000fe2000001ff00 */
[----:B------:R-:W0:Y:S01]  /*156b0*/  MUFU.EX2 R60, R60 ;  /* 0x0000003c003c7308 */ /* 0x000e220000000800 */
[----:B--2---:R-:W-:Y:S01]  /*156c0*/  FADD.FTZ R11, R33, R0 ;  /* 0x00000000210b7221 */ /* 0x004fe20000010000 */
[----:B------:R-:W-:Y:S01]  /*156d0*/  FADD.FTZ R7, R141, R6 ;  /* 0x000000068d077221 */ /* 0x000fe20000010000 */
[----:B------:R-:W-:-:S02]  /*156e0*/  ISETP.GE.AND P2, PT, R13, R10, PT ;  /* 0x0000000a0d00720c */ /* 0x000fc40003f46270 */
[----:B------:R-:W-:Y:S02]  /*156f0*/  CS2R R38, SRZ ;  /* 0x0000000000267805 */ /* 0x000fe4000001ff00 */
[----:B------:R-:W-:Y:S01]  /*15700*/  F2FP.BF16.F32.PACK_AB R140, R33, R140 ;  /* 0x0000008c218c723e */ /* 0x000fe200000010ff */
        /* <DEDUP_REMOVED lines=11> */
[----:B------:R-:W-:Y:S02]  /*157c0*/  CS2R R60, SRZ ;  /* 0x00000000003c7805 */ /* 0x000fe4000001ff00 */
[----:B------:R-:W-:Y:S02]  /*157d0*/  CS2R R30, SRZ ;  /* 0x00000000001e7805 */ /* 0x000fe4000001ff00 */
[----:B------:R-:W2:Y:S01]  /*157e0*/  MUFU.EX2 R137, R137 ;  /* 0x0000008900897308 */ /* 0x000ea20000000800 */
[C---:B0-----:R-:W-:Y:S01]  /*157f0*/  FADD.FTZ R0, R32.reuse, R7 ;  /* 0x0000000720007221 */ /* 0x041fe20000010000 */
[----:B------:R-:W-:-:S02]  /*15800*/  F2FP.BF16.F32.PACK_AB R143, R32, R143 ;  /* 0x0000008f208f723e */ /* 0x000fc400000010ff */
        /* <DEDUP_REMOVED lines=9> */
[----:B------:R-:W-:Y:S02]  /*158a0*/  CS2R R68, SRZ ;  /* 0x0000000000447805 */ /* 0x000fe4000001ff00 */
[----:B------:R-:W-:Y:S02]  /*158b0*/  CS2R R34, SRZ ;  /* 0x0000000000227805 */ /* 0x000fe4000001ff00 */
[----:B------:R-:W2:Y:S01]  /*158c0*/  MUFU.EX2 R139, R139 ;  /* 0x0000008b008b7308 */ /* 0x000ea20000000800 */
[C---:B-1----:R-:W-:Y:S01]  /*158d0*/  FADD.FTZ R0, R24.reuse, R7 ;  /* 0x0000000718007221 */ /* 0x042fe20000010000 */
[----:B------:R-:W-:-:S02]  /*158e0*/  F2FP.BF16.F32.PACK_AB R137, R24, R137 ;  /* 0x000000891889723e */ /* 0x000fc400000010ff */
[----:B------:R-:W-:-:S04]  /*158f0*/  CS2R R24, SRZ ;  /* 0x0000000000187805 */ /* 0x000fc8000001ff00 */
[----:B------:R1:W3:Y:S01]  /*15900*/  MUFU.EX2 R5, R76 ;  /* 0x0000004c00057308 */ /* 0x0002e20000000800 */
[----:B0-----:R-:W-:-:S07]  /*15910*/  FADD.FTZ R12, R74, R11 ;  /* 0x0000000b4a0c7221 */ /* 0x001fce0000010000 */
[----:B------:R3:W0:Y:S01]  /*15920*/  MUFU.EX2 R6, R3 ;  /* 0x0000000300067308 */ /* 0x0006220000000800 */
[----:B--2---:R-:W-:Y:S01]  /*15930*/  FADD.FTZ R7, R139, R0 ;  /* 0x000000008b077221 */ /* 0x004fe20000010000 */
[----:B-1----:R-:W-:Y:S01]  /*15940*/  CS2R R76, SRZ ;  /* 0x00000000004c7805 */ /* 0x002fe2000001ff00 */
[C---:B---3--:R-:W-:Y:S01]  /*15950*/  FADD.FTZ R3, R5.reuse, R12 ;  /* 0x0000000c05037221 */ /* 0x048fe20000010000 */
[----:B------:R-:W-:Y:S01]  /*15960*/  F2FP.BF16.F32.PACK_AB R138, R5, R74 ;  /* 0x0000004a058a723e */ /* 0x000fe200000010ff */
[----:B------:R-:W-:Y:S01]  /*15970*/  IMAD.MOV.U32 R5, RZ, RZ, 0x3f800000 ;  /* 0x3f800000ff057424 */ /* 0x000fe200078e00ff */
[----:B------:R-:W-:Y:S01]  /*15980*/  CS2R R74, SRZ ;  /* 0x00000000004a7805 */ /* 0x000fe2000001ff00 */
[C---:B0-----:R-:W-:Y:S01]  /*15990*/  FADD.FTZ R0, R6.reuse, R7 ;  /* 0x0000000706007221 */ /* 0x041fe20000010000 */
[----:B------:R-:W-:Y:S01]  /*159a0*/  F2FP.BF16.F32.PACK_AB R139, R6, R139 ;  /* 0x0000008b068b723e */ /* 0x000fe200000010ff */
[----:B------:R-:W-:Y:S06]  /*159b0*/  @!P2 BRA `(.L_x_2839) ;  /* 0x0000002c008ca947 */ /* 0x000fec0003800000 */
[----:B------:R-:W-:Y:S01]  /*159c0*/  BSSY B1, `(.L_x_2839) ;  /* 0x00002e2000017945 */ /* 0x000fe20003800000 */
[----:B------:R-:W-:Y:S02]  /*159d0*/  IMAD.MOV.U32 R11, RZ, RZ, R8 ;  /* 0x000000ffff0b7224 */ /* 0x000fe400078e0008 */
[----:B------:R-:W-:Y:S02]  /*159e0*/  IMAD.MOV.U32 R12, RZ, RZ, R15 ;  /* 0x000000ffff0c7224 */ /* 0x000fe400078e000f */
[----:B------:R-:W-:Y:S02]  /*159f0*/  IMAD.MOV.U32 R6, RZ, RZ, R168 ;  /* 0x000000ffff067224 */ /* 0x000fe400078e00a8 */
[----:B------:R-:W-:Y:S02]  /*15a00*/  IMAD.MOV.U32 R7, RZ, RZ, R162 ;  /* 0x000000ffff077224 */ /* 0x000fe400078e00a2 */
[----:B------:R-:W-:Y:S02]  /*15a10*/  IMAD.MOV.U32 R5, RZ, RZ, 0x3f800000 ;  /* 0x3f800000ff057424 */ /* 0x000fe400078e00ff */
[----:B------:R-:W-:-:S07]  /*15a20*/  IMAD.MOV.U32 R87, RZ, RZ, RZ ;  /* 0x000000ffff577224 */ /* 0x000fce00078e00ff */
.L_x_2852:
[----:B------:R-:W-:-:S04]  /*15a30*/  ISETP.NE.AND P2, PT, R7, 0x1, PT ;  /* 0x000000010700780c */ /* 0x000fc80003f45270 */
[----:B------:R-:W-:-:S04]  /*15a40*/  SEL R9, RZ, 0x1, P2 ;  /* 0x00000001ff097807 */ /* 0x000fc80001000000 */
[----:B------:R-:W-:Y:S01]  /*15a50*/  LOP3.LUT R168, R6, R9, RZ, 0x3c, !PT ;  /* 0x0000000906a87212 */ /* 0x000fe200078e3cff */
[----:B------:R-:W-:Y:S06]  /*15a60*/  @!P0 BRA `(.L_x_2840) ;  /* 0x0000000000048947 */ /* 0x000fec0003800000 */
[----:B------:R-:W-:Y:S01]  /*15a70*/  BPT.TRAP 0x1 ;  /* 0x000000040000795c */ /* 0x000fe20000300000 */
.L_x_2840:
        /* <DEDUP_REMOVED lines=8> */
.L_x_2841:
[----:B------:R-:W-:Y:S01]  /*15b00*/  IMAD R95, R162, 0x900, R4 ;  /* 0x00000900a25f7824 */ /* 0x000fe200078e0204 */
[----:B------:R-:W-:Y:S03]  /*15b10*/  BSSY B2, `(.L_x_2842) ;  /* 0x0000006000027945 */ /* 0x000fe60003800000 */
[C---:B------:R-:W-:Y:S02]  /*15b20*/  VIADD R90, R95.reuse, 0x2 ;  /* 0x000000025f5a7836 */ /* 0x040fe40000000000 */
[----:B------:R-:W-:Y:S01]  /*15b30*/  VIADD R92, R95, 0x4 ;  /* 0x000000045f5c7836 */ /* 0x000fe20000000000 */
[----:B-1----:R-:W-:Y:S06]  /*15b40*/  @P2 BRA `(.L_x_2843) ;  /* 0x0000000000082947 */ /* 0x002fec0003800000 */
[----:B------:R-:W1:Y:S02]  /*15b50*/  SYNCS.PHASECHK.TRANS64.TRYWAIT P2, [R14+URZ+0x2a830], R9 ;  /* 0x02a830090e0075a7 */ /* 0x000e64000804017f */
[----:B-1----:R-:W-:Y:S05]  /*15b60*/  @!P2 BRA `(.L_x_2844) ;  /* 0x0000011800a0a947 */ /* 0x002fea0003800000 */
.L_x_2843:
[----:B------:R-:W-:Y:S05]  /*15b70*/  BSYNC B2 ;  /* 0x0000000000027941 */ /* 0x000fea0003800000 */
.L_x_2842:
[----:B------:R-:W2:Y:S01]  /*15b80*/  LDL.64 R96, [R1+0x28] ;  /* 0x0000280001607983 */ /* 0x000ea20000100a00 */
[----:B------:R-:W-:Y:S01]  /*15b90*/  MOV R88, R95 ;  /* 0x0000005f00587202 */ /* 0x000fe20000000f00 */
[----:B------:R-:W-:Y:S01]  /*15ba0*/  IMAD.MOV.U32 R89, RZ, RZ, 0x40000040 ;  /* 0x40000040ff597424 */ /* 0x000fe200078e00ff */
[----:B------:R-:W-:Y:S01]  /*15bb0*/  R2UR UR46, R90 ;  /* 0x000000005a2e72ca */ /* 0x000fe200000e0000 */
[----:B------:R-:W-:Y:S01]  /*15bc0*/  IMAD.MOV.U32 R90, RZ, RZ, R92 ;  /* 0x000000ffff5a7224 */ /* 0x000fe200078e005c */
[----:B------:R-:W-:Y:S01]  /*15bd0*/  R2UR UR50, R88 ;  /* 0x00000000583272ca */ /* 0x000fe200000e0000 */
[C---:B------:R-:W-:Y:S01]  /*15be0*/  VIADD R88, R95.reuse, 0x6 ;  /* 0x000000065f587836 */ /* 0x040fe20000000000 */
[----:B------:R-:W-:Y:S01]  /*15bf0*/  MOV R193, UR42 ;  /* 0x0000002a00c17c02 */ /* 0x000fe20008000f00 */
        /* <DEDUP_REMOVED lines=8> */
[----:B------:R-:W-:Y:S01]  /*15c80*/  IMAD.MOV.U32 R93, RZ, RZ, 0x40000040 ;  /* 0x40000040ff5d7424 */ /* 0x000fe200078e00ff */
[----:B------:R-:W-:Y:S01]  /*15c90*/  R2UR UR34, R90 ;  /* 0x000000005a2272ca */ /* 0x000fe200000e0000 */
[C---:B------:R-:W-:Y:S01]  /*15ca0*/  VIADD R90, R95.reuse, 0x306 ;  /* 0x000003065f5a7836 */ /* 0x040fe20000000000 */
[----:B------:R-:W-:Y:S01]  /*15cb0*/  R2UR UR26, R88 ;  /* 0x00000000581a72ca */ /* 0x000fe200000e0000 */
[----:B------:R-:W-:Y:S01]  /*15cc0*/  VIADD R88, R95, 0x602 ;  /* 0x000006025f587836 */ /* 0x000fe20000000000 */
        /* <DEDUP_REMOVED lines=105> */
[----:B------:R-:W2:Y:S11]  /*16360*/  LDL.64 R198, [R1+0x8] ;  /* 0x0000080001c67983 */ /* 0x000eb60000100a00 */
[----:B------:R-:W-:Y:S01]  /*16370*/  HGMMA.64x96x16.F32.BF16 R88, gdesc[UR44], R88, gsb0 ;  /* 0x016000002c5879f0 */ /* 0x000fe20008001858 */
[----:B------:R-:W-:-:S02]  /*16380*/  R2UR UR45, R196 ;  /* 0x00000000c42d72ca */ /* 0x000fc400000e0000 */
[----:B------:R-:W-:Y:S02]  /*16390*/  R2UR UR44, R197 ;  /* 0x00000000c52c72ca */ /* 0x000fe400000e0000 */
[----:B------:R-:W3:Y:S01]  /*163a0*/  LDL.64 R196, [R1+0x18] ;  /* 0x0000180001c47983 */ /* 0x000ee20000100a00 */
[----:B------:R-:W-:Y:S02]  /*163b0*/  WARPGROUP.DEPBAR.LE gsb0, 0x0 ;  /* 0x00008000000079c5 */ /* 0x000fe40000010000 */
[----:B------:R-:W-:Y:S01]  /*163c0*/  WARPGROUP.ARRIVE ;  /* 0x00000000000079c5 */ /* 0x000fe20000000000 */
[----:B---3--:R-:W-:Y:S02]  /*163d0*/  R2UR UR40, R196 ;  /* 0x00000000c42872ca */ /* 0x008fe400000e0000 */
[----:B------:R-:W-:Y:S02]  /*163e0*/  R2UR UR41, R197 ;  /* 0x00000000c52972ca */ /* 0x000fe400000e0000 */
[----:B------:R-:W3:Y:S11]  /*163f0*/  LDL.64 R196, [R1] ;  /* 0x0000000001c47983 */ /* 0x000ef60000100a00 */
[----:B------:R-:W-:Y:S01]  /*16400*/  HGMMA.64x96x16.F32.BF16 R88, gdesc[UR40], R88, gsb0 ;  /* 0x01600000285879f0 */ /* 0x000fe20008001858 */
[----:B------:R-:W-:-:S02]  /*16410*/  R2UR UR41, R194 ;  /* 0x00000000c22972ca */ /* 0x000fc400000e0000 */
[----:B------:R-:W-:Y:S02]  /*16420*/  R2UR UR40, R195 ;  /* 0x00000000c32872ca */ /* 0x000fe400000e0000 */
[----:B------:R-:W4:Y:S01]  /*16430*/  LDL.64 R194, [R1+0x10] ;  /* 0x0000100001c27983 */ /* 0x000f220000100a00 */
[----:B--2---:R-:W-:Y:S02]  /*16440*/  R2UR UR32, R198 ;  /* 0x00000000c62072ca */ /* 0x004fe400000e0000 */
[----:B------:R-:W-:Y:S01]  /*16450*/  R2UR UR33, R199 ;  /* 0x00000000c72172ca */ /* 0x000fe200000e0000 */
[----:B------:R-:W-:Y:S02]  /*16460*/  WARPGROUP.DEPBAR.LE gsb0, 0x0 ;  /* 0x00008000000079c5 */ /* 0x000fe40000010000 */
[----:B------:R-:W-:Y:S01]  /*16470*/  WARPGROUP.ARRIVE ;  /* 0x00000000000079c5 */ /* 0x000fe20000000000 */
[----:B----4-:R-:W-:Y:S02]  /*16480*/  R2UR UR36, R194 ;  /* 0x00000000c22472ca */ /* 0x010fe400000e0000 */
[----:B------:R-:W-:-:S13]  /*16490*/  R2UR UR37, R195 ;  /* 0x00000000c32572ca */ /* 0x000fda00000e0000 */
[----:B------:R-:W-:Y:S01]  /*164a0*/  HGMMA.64x96x16.F32.BF16 R88, gdesc[UR36], R88, gsb0 ;  /* 0x01600000245879f0 */ /* 0x000fe20008001858 */
[----:B---3--:R-:W-:Y:S02]  /*164b0*/  R2UR UR28, R196 ;  /* 0x00000000c41c72ca */ /* 0x008fe400000e0000 */
        /* <DEDUP_REMOVED lines=46> */
.L_x_2845:
[----:B------:R-:W-:Y:S01]  /*167a0*/  SHF.L.U32 R5, R6, 0x1f, RZ ;  /* 0x0000001f06057819 */ /* 0x000fe200000006ff */
[----:B------:R-:W-:-:S04]  /*167b0*/  IMAD R20, R7, 0x8, R2 ;  /* 0x0000000807147824 */ /* 0x000fc800078e0202 */
[----:B------:R0:W1:Y:S01]  /*167c0*/  SYNCS.PHASECHK.TRANS64.TRYWAIT P2, [R20+URZ+0x2a850], R5 ;  /* 0x02a85005140075a7 */ /* 0x000062000804017f */
[----:B------:R-:W-:Y:S05]  /*167d0*/  @!P0 BRA `(.L_x_2846) ;  /* 0x0000000000048947 */ /* 0x000fea0003800000 */
[----:B------:R-:W-:Y:S01]  /*167e0*/  BPT.TRAP 0x1 ;  /* 0x000000040000795c */ /* 0x000fe20000300000 */
.L_x_2846:
[----:B------:R-:W-:Y:S04]  /*167f0*/  BSSY B2, `(.L_x_2847) ;  /* 0x0000004000027945 */ /* 0x000fe80003800000 */
[----:B-1----:R-:W-:Y:S05]  /*16800*/  @P2 BRA `(.L_x_2848) ;  /* 0x0000000000082947 */ /* 0x002fea0003800000 */
[----:B------:R-:W1:Y:S02]  /*16810*/  SYNCS.PHASECHK.TRANS64.TRYWAIT P2, [R20+URZ+0x2a850], R5 ;  /* 0x02a85005140075a7 */ /* 0x000e64000804017f */
[----:B-1----:R-:W-:Y:S05]  /*16820*/  @!P2 BRA `(.L_x_2849) ;  /* 0x0000010c0084a947 */ /* 0x002fea0003800000 */
.L_x_2848:
[----:B------:R-:W-:Y:S05]  /*16830*/  BSYNC B2 ;  /* 0x0000000000027941 */ /* 0x000fea0003800000 */
.L_x_2847:
        /* <DEDUP_REMOVED lines=48> */
.L_x_2850:
[----:B------:R-:W0:Y:S01]  /*16b40*/  @P1 LDC R7, c[0x0][0x44c] ;  /* 0x00011300ff071b82 */ /* 0x000e220000000800 */
[----:B------:R-:W-:Y:S02]  /*16b50*/  IMAD.IADD R5, R191, 0x1, R186 ;  /* 0x00000001bf057824 */ /* 0x000fe400078e02ba */
[----:B------:R-:W-:Y:S01]  /*16b60*/  FMUL.FTZ R137, R89, UR39 ;  /* 0x0000002759897c20 */ /* 0x000fe20008410000 */
[----:B------:R-:W-:Y:S01]  /*16b70*/  FMUL.FTZ R89, R102, UR39 ;  /* 0x0000002766597c20 */ /* 0x000fe20008410000 */
[----:B------:R-:W-:Y:S01]  /*16b80*/  FMUL.FTZ R102, R113, UR39 ;  /* 0x0000002771667c20 */ /* 0x000fe20008410000 */
[----:B------:R-:W-:Y:S01]  /*16b90*/  FMUL.FTZ R136, R88, UR39 ;  /* 0x0000002758887c20 */ /* 0x000fe20008410000 */
[----:B------:R-:W-:Y:S02]  /*16ba0*/  IMAD R15, R13, -0x60, RZ ;  /* 0xffffffa00d0f7824 */ /* 0x000fe400078e02ff */
[----:B------:R-:W-:Y:S01]  /*16bb0*/  FMUL.FTZ R8, R94, UR39 ;  /* 0x000000275e087c20 */ /* 0x000fe20008410000 */
[----:B------:R-:W1:Y:S01]  /*16bc0*/  @P1 LDC R6, c[0x0][0x450] ;  /* 0x00011400ff061b82 */ /* 0x000e620000000800 */
[----:B------:R-:W-:Y:S01]  /*16bd0*/  FMUL.FTZ R94, R97, UR39 ;  /* 0x00000027615e7c20 */ /* 0x000fe20008410000 */
[----:B------:R-:W-:Y:S01]  /*16be0*/  FMUL.FTZ R9, R95, UR39 ;  /* 0x000000275f097c20 */ /* 0x000fe20008410000 */
[----:B------:R-:W-:Y:S01]  /*16bf0*/  IADD3 R15, -R190, 0x1, R15 ;  /* 0x00000001be0f7810 */ /* 0x000fe20007ffe10f */
[----:B------:R-:W2:Y:S01]  /*16c00*/  MUFU.TANH R136, R136 ;  /* 0x0000008800887308 */ /* 0x000ea20000002400 */
[----:B------:R-:W-:Y:S01]  /*16c10*/  FMUL.FTZ R95, R100, UR39 ;  /* 0x00000027645f7c20 */ /* 0x000fe20008410000 */
[----:B------:R-:W-:Y:S01]  /*16c20*/  FMUL.FTZ R97, R104, UR39 ;  /* 0x0000002768617c20 */ /* 0x000fe20008410000 */
[----:B------:R-:W-:Y:S01]  /*16c30*/  FMUL.FTZ R21, R98, UR39 ;  /* 0x0000002762157c20 */ /* 0x000fe20008410000 */
[----:B------:R-:W-:Y:S01]  /*16c40*/  IADD3 R15, -R187, R15, R188 ;  /* 0x0000000fbb0f7210 */ /* 0x000fe20007ffe1bc */
[----:B------:R-:W-:Y:S01]  /*16c50*/  FMUL.FTZ R98, R108, UR39 ;  /* 0x000000276c627c20 */ /* 0x000fe20008410000 */
[----:B------:R-:W-:Y:S01]  /*16c60*/  FMUL.FTZ R138, R112, UR39 ;  /* 0x00000027708a7c20 */ /* 0x000fe20008410000 */
[----:B------:R-:W-:Y:S01]  /*16c70*/  FMUL.FTZ R105, R105, UR39 ;  /* 0x0000002769697c20 */ /* 0x000fe20008410000 */
[----:B------:R-:W-:Y:S01]  /*16c80*/  MUFU.TANH R137, R137 ;  /* 0x0000008900897308 */ /* 0x000fe20000002400 */
[----:B------:R-:W-:Y:S01]  /*16c90*/  FMUL.FTZ R109, R109, UR39 ;  /* 0x000000276d6d7c20 */ /* 0x000fe20008410000 */
[----:B------:R-:W-:Y:S01]  /*16ca0*/  FMUL.FTZ R88, R99, UR39 ;  /* 0x0000002763587c20 */ /* 0x000fe20008410000 */
[----:B------:R-:W-:Y:S01]  /*16cb0*/  FMUL.FTZ R100, R117, UR39 ;  /* 0x0000002775647c20 */ /* 0x000fe20008410000 */
[----:B0-----:R-:W-:-:S04]  /*16cc0*/  @P1 IMAD.HI.U32 R7, R5, R7, RZ ;  /* 0x0000000705071227 */ /* 0x001fc800078e00ff */
[----:B------:R-:W-:Y:S01]  /*16cd0*/  FMUL.FTZ R104, R121, UR39 ;  /* 0x0000002779687c20 */ /* 0x000fe20008410000 */
[----:B------:R-:W-:Y:S01]  /*16ce0*/  FMUL.FTZ R99, R116, UR39 ;  /* 0x0000002774637c20 */ /* 0x000fe20008410000 */
[----:B------:R-:W-:Y:S01]  /*16cf0*/  FMUL.FTZ R117, R124, UR39 ;  /* 0x000000277c757c20 */ /* 0x000fe20008410000 */
[----:B------:R-:W-:Y:S01]  /*16d00*/  MUFU.TANH R94, R94 ;  /* 0x0000005e005e7308 */ /* 0x000fe20000002400 */
        /* <DEDUP_REMOVED lines=10> */
[----:B------:R-:W-:Y:S01]  /*16db0*/  MUFU.TANH R95, R95 ;  /* 0x0000005f005f7308 */ /* 0x000fe20000002400 */
        /* <DEDUP_REMOVED lines=12> */
[----:B------:R-:W-:-:S03]  /*16e80*/  VIADD R14, R14, 0x2a840 ;  /* 0x0002a8400e0e7836 */ /* 0x000fc60000000000 */
[----:B------:R-:W3:Y:S02]  /*16e90*/  MUFU.TANH R92, R92 ;  /* 0x0000005c005c7308 */ /* 0x000ee40000002400 */
[----:B------:R-:W-:Y:S01]  /*16ea0*/  PRMT R14, R178, 0x654, R14 ;  /* 0x00000654b20e7816 */ /* 0x000fe2000000000e */
[----:B0-----:R-:W-:-:S03]  /*16eb0*/  IMAD.IADD R113, R15, 0x1, R113 ;  /* 0x000000010f717824 */ /* 0x001fc600078e0271 */
[----:B------:R0:W-:Y:S02]  /*16ec0*/  SYNCS.ARRIVE.TRANS64.RED.A1T0 RZ, [R14+URZ], RZ ;  /* 0x000000ff0eff79a7 */ /* 0x0001e4000810043f */
[----:B------:R-:W4:Y:S01]  /*16ed0*/  MUFU.TANH R96, R96 ;  /* 0x0000006000607308 */ /* 0x000f220000002400 */
[C---:B------:R-:W-:Y:S02]  /*16ee0*/  ISETP.GT.AND P5, PT, R113.reuse, RZ, PT ;  /* 0x000000ff7100720c */ /* 0x040fe40003fa4270 */
[C---:B------:R-:W-:Y:S02]  /*16ef0*/  ISETP.GT.AND P4, PT, R113.reuse, 0x8, PT ;  /* 0x000000087100780c */ /* 0x040fe40003f84270 */
[----:B------:R-:W-:-:S03]  /*16f00*/  ISETP.GT.AND P2, PT, R113, 0x1, PT ;  /* 0x000000017100780c */ /* 0x000fc60003f44270 */
[----:B------:R-:W5:Y:S01]  /*16f10*/  MUFU.TANH R93, R93 ;  /* 0x0000005d005d7308 */ /* 0x000f620000002400 */
[C---:B------:R-:W-:Y:S02]  /*16f20*/  ISETP.GT.AND P3, PT, R113.reuse, 0x9, PT ;  /* 0x000000097100780c */ /* 0x040fe40003f64270 */
[----:B--2---:R-:W-:Y:S02]  /*16f30*/  FSEL R108, R136, -INF , P5 ;  /* 0xff800000886c7808 */ /* 0x004fe40002800000 */
[----:B------:R-:W-:Y:S02]  /*16f40*/  ISETP.GT.AND P5, PT, R113, 0x11, PT ;  /* 0x000000117100780c */ /* 0x000fe40003fa4270 */
[----:B-1----:R-:W-:Y:S01]  /*16f50*/  FSEL R91, R91, -INF , P4 ;  /* 0xff8000005b5b7808 */ /* 0x002fe20002000000 */
[----:B------:R-:W1:Y:S01]  /*16f60*/  MUFU.TANH R97, R97 ;  /* 0x0000006100617308 */ /* 0x000e620000002400 */
[----:B------:R-:W-:Y:S02]  /*16f70*/  FSEL R90, R137, -INF , P2 ;  /* 0xff800000895a7808 */ /* 0x000fe40001000000 */
[----:B------:R-:W-:-:S02]  /*16f80*/  ISETP.GT.AND P4, PT, R113, 0x19, PT ;  /* 0x000000197100780c */ /* 0x000fc40003f84270 */
[----:B---3--:R-:W-:Y:S02]  /*16f90*/  FSEL R92, R92, -INF , P3 ;  /* 0xff8000005c5c7808 */ /* 0x008fe40001800000 */
[C---:B------:R-:W-:Y:S01]  /*16fa0*/  ISETP.GT.AND P6, PT, R113.reuse, 0x10, PT ;  /* 0x000000107100780c */ /* 0x040fe20003fc4270 */
[----:B------:R-:W2:Y:S01]  /*16fb0*/  MUFU.TANH R98, R98 ;  /* 0x0000006200627308 */ /* 0x000ea20000002400 */
[C---:B------:R-:W-:Y:S02]  /*16fc0*/  ISETP.GT.AND P2, PT, R113.reuse, 0x18, PT ;  /* 0x000000187100780c */ /* 0x040fe40003f44270 */
[C---:B------:R-:W-:Y:S02]  /*16fd0*/  ISETP.GT.AND P3, PT, R113.reuse, 0x20, PT ;  /* 0x000000207100780c */ /* 0x040fe40003f64270 */
[----:B------:R-:W-:Y:S02]  /*16fe0*/  FSEL R94, R94, -INF , P5 ;  /* 0xff8000005e5e7808 */ /* 0x000fe40002800000 */
[----:B------:R-:W-:Y:S01]  /*16ff0*/  ISETP.GT.AND P5, PT, R113, 0x28, PT ;  /* 0x000000287100780c */ /* 0x000fe20003fa4270 */
[----:B------:R-:W3:Y:S01]  /*17000*/  MUFU.TANH R138, R138 ;  /* 0x0000008a008a7308 */ /* 0x000ee20000002400 */
[----:B----4-:R-:W-:-:S02]  /*17010*/  FSEL R96, R96, -INF , P4 ;  /* 0xff80000060607808 */ /* 0x010fc40002000000 */
[----:B-----5:R-:W-:Y:S02]  /*17020*/  FSEL R93, R93, -INF , P6 ;  /* 0xff8000005d5d7808 */ /* 0x020fe40003000000 */
[----:B------:R-:W-:Y:S02]  /*17030*/  FSEL R95, R95, -INF , P2 ;  /* 0xff8000005f5f7808 */ /* 0x000fe40001000000 */
[----:B------:R-:W-:Y:S01]  /*17040*/  ISETP.GT.AND P4, PT, R113, 0x30, PT ;  /* 0x000000307100780c */ /* 0x000fe20003f84270 */
[----:B------:R-:W4:Y:S01]  /*17050*/  MUFU.TANH R105, R105 ;  /* 0x0000006900697308 */ /* 0x000f220000002400 */
[----:B-1----:R-:W-:Y:S02]  /*17060*/  FSEL R97, R97, -INF , P3 ;  /* 0xff80000061617808 */ /* 0x002fe40001800000 */
[C---:B------:R-:W-:Y:S02]  /*17070*/  ISETP.GT.AND P6, PT, R113.reuse, 0x21, PT ;  /* 0x000000217100780c */ /* 0x040fe40003fc4270 */
[----:B------:R-:W-:-:S02]  /*17080*/  ISETP.GT.AND P2, PT, R113, 0x29, PT ;  /* 0x000000297100780c */ /* 0x000fc40003f44270 */
[C---:B------:R-:W-:Y:S01]  /*17090*/  ISETP.GT.AND P3, PT, R113.reuse, 0x31, PT ;  /* 0x000000317100780c */ /* 0x040fe20003f64270 */
[----:B------:R-:W1:Y:S01]  /*170a0*/  MUFU.TANH R109, R109 ;  /* 0x0000006d006d7308 */ /* 0x000e620000002400 */
[----:B--2---:R-:W-:Y:S02]  /*170b0*/  FSEL R112, R98, -INF , P5 ;  /* 0xff80000062707808 */ /* 0x004fe40002800000 */
[----:B---3--:R-:W-:Y:S02]  /*170c0*/  FSEL R98, R138, -INF , P4 ;  /* 0xff8000008a627808 */ /* 0x008fe40002000000 */
[C---:B------:R-:W-:Y:S02]  /*170d0*/  ISETP.GT.AND P4, PT, R113.reuse, 0x41, PT ;  /* 0x000000417100780c */ /* 0x040fe40003f84270 */
[----:B------:R-:W-:Y:S01]  /*170e0*/  ISETP.GT.AND P5, PT, R113, 0x39, PT ;  /* 0x000000397100780c */ /* 0x000fe20003fa4270 */
[----:B------:R-:W2:Y:S01]  /*170f0*/  MUFU.TANH R102, R102 ;  /* 0x0000006600667308 */ /* 0x000ea20000002400 */
[----:B----4-:R-:W-:-:S02]  /*17100*/  FSEL R105, R105, -INF , P6 ;  /* 0xff80000069697808 */ /* 0x010fc40003000000 */
[----:B------:R-:W-:-:S05]  /*17110*/  ISETP.GT.AND P6, PT, R113, 0x38, PT ;  /* 0x000000387100780c */ /* 0x000fca0003fc4270 */
[----:B------:R-:W3:Y:S01]  /*17120*/  MUFU.TANH R104, R104 ;  /* 0x0000006800687308 */ /* 0x000ee20000002400 */
[----:B-1----:R-:W-:Y:S02]  /*17130*/  FSEL R109, R109, -INF , P2 ;  /* 0xff8000006d6d7808 */ /* 0x002fe40001000000 */
[----:B------:R-:W-:-:S05]  /*17140*/  ISETP.GT.AND P2, PT, R113, 0x40, PT ;  /* 0x000000407100780c */ /* 0x000fca0003f44270 */
[----:B------:R-:W1:Y:S01]  /*17150*/  MUFU.TANH R99, R99 ;  /* 0x0000006300637308 */ /* 0x000e620000002400 */
[----:B--2---:R-:W-:Y:S02]  /*17160*/  FSEL R102, R102, -INF , P3 ;  /* 0xff80000066667808 */ /* 0x004fe40001800000 */
[----:B------:R-:W-:-:S05]  /*17170*/  ISETP.GT.AND P3, PT, R113, 0x48, PT ;  /* 0x000000487100780c */ /* 0x000fca0003f64270 */
[----:B------:R-:W2:Y:S01]  /*17180*/  MUFU.TANH R100, R100 ;  /* 0x0000006400647308 */ /* 0x000ea20000002400 */
[----:B---3--:R-:W-:Y:S02]  /*17190*/  FSEL R103, R104, -INF , P4 ;  /* 0xff80000068677808 */ /* 0x008fe40002000000 */
[----:B------:R-:W-:-:S05]  /*171a0*/  ISETP.GT.AND P4, PT, R113, 0x58, PT ;  /* 0x000000587100780c */ /* 0x000fca0003f84270 */
[----:B------:R-:W3:Y:S01]  /*171b0*/  MUFU.TANH R101, R101 ;  /* 0x0000006500657308 */ /* 0x000ee20000002400 */
[----:B-1----:R-:W-:Y:S02]  /*171c0*/  FSEL R99, R99, -INF , P6 ;  /* 0xff80000063637808 */ /* 0x002fe40003000000 */
[----:B------:R-:W-:-:S05]  /*171d0*/  ISETP.GT.AND P6, PT, R113, 0x49, PT ;  /* 0x000000497100780c */ /* 0x000fca0003fc4270 */
[----:B------:R-:W1:Y:S01]  /*171e0*/  MUFU.TANH R117, R117 ;  /* 0x0000007500757308 */ /* 0x000e620000002400 */
[----:B--2---:R-:W-:Y:S02]  /*171f0*/  FSEL R100, R100, -INF , P5 ;  /* 0xff80000064647808 */ /* 0x004fe40002800000 */
[----:B------:R-:W-:-:S05]  /*17200*/  ISETP.GT.AND P5, PT, R113, 0x50, PT ;  /* 0x000000507100780c */ /* 0x000fca0003fa4270 */
[----:B------:R-:W-:Y:S01]  /*17210*/  MUFU.TANH R124, R124 ;  /* 0x0000007c007c7308 */ /* 0x000fe20000002400 */
[----:B---3--:R-:W-:Y:S02]  /*17220*/  FSEL R101, R101, -INF , P2 ;  /* 0xff80000065657808 */ /* 0x008fe40001000000 */
[----:B------:R-:W-:-:S05]  /*17230*/  ISETP.GT.AND P2, PT, R113, 0x51, PT ;  /* 0x000000517100780c */ /* 0x000fca0003f44270 */
[----:B------:R-:W-:Y:S01]  /*17240*/  MUFU.TANH R21, R21 ;  /* 0x0000001500157308 */ /* 0x000fe20000002400 */
[----:B-1----:R-:W-:Y:S02]  /*17250*/  FSEL R104, R117, -INF , P3 ;  /* 0xff80000075687808 */ /* 0x002fe40001800000 */
[----:B------:R-:W-:-:S05]  /*17260*/  ISETP.GT.AND P3, PT, R113, 0x59, PT ;  /* 0x000000597100780c */ /* 0x000fca0003f64270 */
[----:B------:R1:W-:Y:S08]  /*17270*/  MUFU.TANH R113, R116 ;  /* 0x0000007400717308 */ /* 0x0003f00000002400 */
[----:B------:R-:W-:Y:S01]  /*17280*/  MUFU.TANH R107, R107 ;  /* 0x0000006b006b7308 */ /* 0x000fe20000002400 */
[----:B-1----:R-:W-:-:S04]  /*17290*/  FMNMX.FTZ R116, R108, R12, !PT ;  /* 0x0000000c6c747209 */ /* 0x002fc80007810000 */
[----:B------:R-:W-:-:S03]  /*172a0*/  FMNMX.FTZ R116, R90, R116, !PT ;  /* 0x000000745a747209 */ /* 0x000fc60007810000 */
[----:B------:R-:W-:Y:S01]  /*172b0*/  MUFU.TANH R6, R6 ;  /* 0x0000000600067308 */ /* 0x000fe20000002400 */
[----:B------:R-:W-:-:S04]  /*172c0*/  FMNMX.FTZ R116, R91, R116, !PT ;  /* 0x000000745b747209 */ /* 0x000fc80007810000 */
        /* <DEDUP_REMOVED lines=10> */
[----:B------:R1:W2:Y:S01]  /*17370*/  MUFU.TANH R116, R125 ;  /* 0x0000007d00747308 */ /* 0x0002a20000002400 */
[----:B------:R-:W-:-:S04]  /*17380*/  FMNMX.FTZ R117, R112, R117, !PT ;  /* 0x0000007570757209 */ /* 0x000fc80007810000 */
[----:B------:R-:W-:-:S03]  /*17390*/  FMNMX.FTZ R120, R109, R117, !PT ;  /* 0x000000756d787209 */ /* 0x000fc60007810000 */
[----:B------:R-:W3:Y:S01]  /*173a0*/  MUFU.TANH R117, R128 ;  /* 0x0000008000757308 */ /* 0x000ee20000002400 */
[----:B------:R-:W-:Y:S01]  /*173b0*/  FMNMX.FTZ R120, R98, R120, !PT ;  /* 0x0000007862787209 */ /* 0x000fe20007810000 */
[----:B-1----:R-:W-:-:S03]  /*173c0*/  FMUL.FTZ R125, R133, UR39 ;  /* 0x00000027857d7c20 */ /* 0x002fc60008410000 */
[----:B------:R-:W-:-:S03]  /*173d0*/  FMNMX.FTZ R121, R102, R120, !PT ;  /* 0x0000007866797209 */ /* 0x000fc60007810000 */
[----:B------:R-:W1:Y:S01]  /*173e0*/  MUFU.TANH R120, R129 ;  /* 0x0000008100787308 */ /* 0x000e620000002400 */
[----:B------:R-:W-:Y:S02]  /*173f0*/  FMNMX.FTZ R121, R99, R121, !PT ;  /* 0x0000007963797209 */ /* 0x000fe40007810000 */
[----:B--2---:R-:W-:Y:S02]  /*17400*/  FSEL R116, R116, -INF , P6 ;  /* 0xff80000074747808 */ /* 0x004fe40003000000 */
[----:B------:R-:W-:-:S03]  /*17410*/  FMNMX.FTZ R121, R100, R121, !PT ;  /* 0x0000007964797209 */ /* 0x000fc60007810000 */
[----:B------:R-:W2:Y:S01]  /*17420*/  MUFU.TANH R125, R125 ;  /* 0x0000007d007d7308 */ /* 0x000ea20000002400 */
[----:B------:R-:W-:Y:S02]  /*17430*/  FMNMX.FTZ R121, R101, R121, !PT ;  /* 0x0000007965797209 */ /* 0x000fe40007810000 */
[----:B---3--:R-:W-:Y:S02]  /*17440*/  FSEL R117, R117, -INF , P5 ;  /* 0xff80000075757808 */ /* 0x008fe40002800000 */
[----:B------:R-:W-:-:S03]  /*17450*/  FMNMX.FTZ R121, R103, R121, !PT ;  /* 0x0000007967797209 */ /* 0x000fc60007810000 */
[----:B------:R-:W-:Y:S01]  /*17460*/  MUFU.TANH R88, R88 ;  /* 0x0000005800587308 */ /* 0x000fe20000002400 */
[----:B------:R-:W-:Y:S02]  /*17470*/  FMNMX.FTZ R121, R104, R121, !PT ;  /* 0x0000007968797209 */ /* 0x000fe40007810000 */
[----:B-1----:R-:W-:Y:S02]  /*17480*/  FSEL R120, R120, -INF , P2 ;  /* 0xff80000078787808 */ /* 0x002fe40001000000 */
[----:B------:R-:W-:-:S03]  /*17490*/  FMNMX.FTZ R128, R116, R121, !PT ;  /* 0x0000007974807209 */ /* 0x000fc60007810000 */
[----:B------:R1:W-:Y:S01]  /*174a0*/  MUFU.TANH R121, R114 ;  /* 0x0000007200797308 */ /* 0x0003e20000002400 */
[----:B------:R-:W-:-:S04]  /*174b0*/  FMNMX.FTZ R128, R117, R128, !PT ;  /* 0x0000008075807209 */ /* 0x000fc80007810000 */
[----:B------:R-:W-:-:S03]  /*174c0*/  FMNMX.FTZ R128, R120, R128, !PT ;  /* 0x0000008078807209 */ /* 0x000fc60007810000 */
[----:B------:R-:W-:Y:S01]  /*174d0*/  MUFU.TANH R89, R89 ;  /* 0x0000005900597308 */ /* 0x000fe20000002400 */
[----:B-1----:R-:W-:-:S04]  /*174e0*/  FSEL R114, R124, -INF , P4 ;  /* 0xff8000007c727808 */ /* 0x002fc80002000000 */
[----:B------:R-:W-:-:S03]  /*174f0*/  FMNMX.FTZ R128, R114, R128, !PT ;  /* 0x0000008072807209 */ /* 0x000fc60007810000 */
[----:B------:R2:W-:Y:S08]  /*17500*/  MUFU.TANH R124, R115 ;  /* 0x00000073007c7308 */ /* 0x0005f00000002400 */
[----:B------:R-:W-:Y:S01]  /*17510*/  MUFU.TANH R106, R106 ;  /* 0x0000006a006a7308 */ /* 0x000fe20000002400 */
[----:B--2---:R-:W-:Y:S01]  /*17520*/  FSEL R115, R125, -INF , P3 ;  /* 0xff8000007d737808 */ /* 0x004fe20001800000 */
[----:B------:R-:W-:Y:S01]  /*17530*/  FMUL.FTZ R125, R118, UR39 ;  /* 0x00000027767d7c20 */ /* 0x000fe20008410000 */
[----:B------:R-:W-:Y:S01]  /*17540*/  FMUL.FTZ R118, R119, UR39 ;  /* 0x0000002777767c20 */ /* 0x000fe20008410000 */
[----:B------:R-:W-:Y:S01]  /*17550*/  FMUL.FTZ R119, R122, UR39 ;  /* 0x000000277a777c20 */ /* 0x000fe20008410000 */
[----:B------:R-:W-:Y:S01]  /*17560*/  FMNMX.FTZ R128, R115, R128, !PT ;  /* 0x0000008073807209 */ /* 0x000fe20007810000 */
[----:B------:R-:W-:Y:S01]  /*17570*/  FMUL.FTZ R122, R123, UR39 ;  /* 0x000000277b7a7c20 */ /* 0x000fe20008410000 */
[----:B------:R-:W-:Y:S01]  /*17580*/  FMUL.FTZ R123, R126, UR39 ;  /* 0x000000277e7b7c20 */ /* 0x000fe20008410000 */
[----:B------:R-:W1:Y:S01]  /*17590*/  MUFU.TANH R125, R125 ;  /* 0x0000007d007d7308 */ /* 0x000e620000002400 */
[----:B------:R-:W-:Y:S01]  /*175a0*/  FMUL.FTZ R126, R130, UR39 ;  /* 0x00000027827e7c20 */ /* 0x000fe20008410000 */
[----:B------:R-:W2:Y:S01]  /*175b0*/  SHFL.BFLY PT, R129, R128, 0x2, 0x1f ;  /* 0x0c401f0080817f89 */ /* 0x000ea200000e0000 */
[----:B------:R-:W-:-:S05]  /*175c0*/  FMUL.FTZ R130, R135, UR39 ;  /* 0x0000002787827c20 */ /* 0x000fca0008410000 */
[----:B------:R-:W-:Y:S08]  /*175d0*/  MUFU.TANH R110, R110 ;  /* 0x0000006e006e7308 */ /* 0x000ff00000002400 */
[----:B------:R-:W-:Y:S08]  /*175e0*/  MUFU.TANH R111, R111 ;  /* 0x0000006f006f7308 */ /* 0x000ff00000002400 */
[----:B------:R-:W-:Y:S01]  /*175f0*/  MUFU.TANH R118, R118 ;  /* 0x0000007600767308 */ /* 0x000fe20000002400 */
[----:B--2---:R-:W-:Y:S01]  /*17600*/  FMNMX.FTZ R132, R128, R129, !PT ;  /* 0x0000008180847209 */ /* 0x004fe20007810000 */
[----:B------:R-:W-:Y:S01]  /*17610*/  FMUL.FTZ R128, R134, UR39 ;  /* 0x0000002786807c20 */ /* 0x000fe20008410000 */
[----:B------:R2:W3:Y:S04]  /*17620*/  SHFL.IDX PT, R129, R5, 0x1, 0x1c1f ;  /* 0x003c1f0005817f89 */ /* 0x0004e800000e0000 */
[----:B------:R-:W4:Y:S01]  /*17630*/  SHFL.BFLY PT, R133, R132, 0x1, 0x1f ;  /* 0x0c201f0084857f89 */ /* 0x000f2200000e0000 */
[----:B------:R-:W-:Y:S08]  /*17640*/  MUFU.TANH R119, R119 ;  /* 0x0000007700777308 */ /* 0x000ff00000002400 */
[----:B--2---:R2:W5:Y:S08]  /*17650*/  MUFU.TANH R5, R127 ;  /* 0x0000007f00057308 */ /* 0x0045700000002400 */
[----:B------:R-:W0:Y:S01]  /*17660*/  MUFU.TANH R122, R122 ;  /* 0x0000007a007a7308 */ /* 0x000e220000002400 */
[----:B--2---:R-:W-:Y:S01]  /*17670*/  FMUL.FTZ R127, R131, UR39 ;  /* 0x00000027837f7c20 */ /* 0x004fe20008410000 */
[----:B---3--:R-:W-:Y:S01]  /*17680*/  IMAD.IADD R129, R15, 0x1, R129 ;  /* 0x000000010f817824 */ /* 0x008fe200078e0281 */
[----:B----4-:R-:W-:-:S05]  /*17690*/  FMNMX.FTZ R15, R132, R133, !PT ;  /* 0x00000085840f7209 */ /* 0x010fca0007810000 */
[----:B------:R-:W2:Y:S01]  /*176a0*/  MUFU.TANH R123, R123 ;  /* 0x0000007b007b7308 */ /* 0x000ea20000002400 */
[C---:B------:R-:W-:Y:S02]  /*176b0*/  ISETP.GT.AND P6, PT, R129.reuse, 0x10, PT ;  /* 0x000000108100780c */ /* 0x040fe40003fc4270 */
[----:B------:R-:W-:Y:S02]  /*176c0*/  ISETP.GT.AND P5, PT, R129, RZ, PT ;  /* 0x000000ff8100720c */ /* 0x000fe40003fa4270 */
[----:B------:R-:W-:Y:S02]  /*176d0*/  FSEL R21, R21, -INF , P6 ;  /* 0xff80000015157808 */ /* 0x000fe40003000000 */
[C---:B------:R-:W-:Y:S01]  /*176e0*/  ISETP.GT.AND P6, PT, R129.reuse, 0x21, PT ;  /* 0x000000218100780c */ /* 0x040fe20003fc4270 */
[----:B------:R-:W3:Y:S01]  /*176f0*/  MUFU.TANH R126, R126 ;  /* 0x0000007e007e7308 */ /* 0x000ee20000002400 */
[----:B------:R-:W-:Y:S02]  /*17700*/  ISETP.GT.AND P3, PT, R129, 0x1, PT ;  /* 0x000000018100780c */ /* 0x000fe40003f64270 */
[----:B------:R-:W-:-:S02]  /*17710*/  FSEL R107, R107, -INF , P6 ;  /* 0xff8000006b6b7808 */ /* 0x000fc40003000000 */
[----:B------:R-:W-:Y:S02]  /*17720*/  ISETP.GT.AND P6, PT, R129, 0x38, PT ;  /* 0x000000388100780c */ /* 0x000fe40003fc4270 */
[----:B------:R-:W-:Y:S01]  /*17730*/  FSEL R6, R6, -INF , P5 ;  /* 0xff80000006067808 */ /* 0x000fe20002800000 */
[----:B------:R-:W4:Y:S01]  /*17740*/  MUFU.TANH R127, R127 ;  /* 0x0000007f007f7308 */ /* 0x000f220000002400 */
[----:B-1----:R-:W-:Y:S02]  /*17750*/  FSEL R125, R125, -INF , P6 ;  /* 0xff8000007d7d7808 */ /* 0x002fe40003000000 */
[C---:B------:R-:W-:Y:S02]  /*17760*/  ISETP.GT.AND P6, PT, R129.reuse, 0x49, PT ;  /* 0x000000498100780c */ /* 0x040fe40003fc4270 */
[----:B------:R-:W-:Y:S02]  /*17770*/  ISETP.GT.AND P4, PT, R129, 0x8, PT ;  /* 0x000000088100780c */ /* 0x000fe40003f84270 */
[----:B-----5:R-:W-:Y:S01]  /*17780*/  FSEL R133, R5, -INF , P6 ;  /* 0xff80000005857808 */ /* 0x020fe20003000000 */
[----:B------:R-:W1:Y:S01]  /*17790*/  MUFU.TANH R128, R128 ;  /* 0x0000008000807308 */ /* 0x000e620000002400 */
[----:B------:R-:W-:-:S02]  /*177a0*/  FSEL R7, R7, -INF , P3 ;  /* 0xff80000007077808 */ /* 0x000fc40001800000 */
[----:B------:R-:W-:Y:S02]  /*177b0*/  FMNMX.FTZ R5, R6, R11, !PT ;  /* 0x0000000b06057209 */ /* 0x000fe40007810000 */
[----:B------:R-:W-:Y:S02]  /*177c0*/  ISETP.GT.AND P2, PT, R129, 0x9, PT ;  /* 0x000000098100780c */ /* 0x000fe40003f44270 */
[----:B------:R-:W-:Y:S01]  /*177d0*/  FSEL R131, R8, -INF , P4 ;  /* 0xff80000008837808 */ /* 0x000fe20002000000 */
[----:B------:R-:W5:Y:S01]  /*177e0*/  MUFU.TANH R130, R130 ;  /* 0x0000008200827308 */ /* 0x000f620000002400 */
[----:B------:R-:W-:Y:S02]  /*177f0*/  FMNMX.FTZ R5, R7, R5, !PT ;  /* 0x0000000507057209 */ /* 0x000fe40007810000 */
[----:B------:R-:W-:Y:S01]  /*17800*/  FSEL R132, R9, -INF , P2 ;  /* 0xff80000009847808 */ /* 0x000fe20001000000 */
[----:B------:R-:W-:Y:S01]  /*17810*/  IMAD.U32 R9, RZ, RZ, UR43 ;  /* 0x0000002bff097e24 */ /* 0x000fe2000f8e00ff */
[----:B------:R-:W-:-:S02]  /*17820*/  FMNMX.FTZ R5, R131, R5, !PT ;  /* 0x0000000583057209 */ /* 0x000fc40007810000 */
[----:B------:R-:W-:Y:S01]  /*17830*/  ISETP.GT.AND P5, PT, R129, 0x11, PT ;  /* 0x000000118100780c */ /* 0x000fe20003fa4270 */
[----:B------:R-:W-:Y:S01]  /*17840*/  FMUL.FTZ R134, R15, R9 ;  /* 0x000000090f867220 */ /* 0x000fe20000410000 */
[----:B------:R-:W-:Y:S02]  /*17850*/  FMNMX.FTZ R5, R132, R5, !PT ;  /* 0x0000000584057209 */ /* 0x000fe40007810000 */
[----:B------:R-:W-:Y:S02]  /*17860*/  ISETP.GT.AND P3, PT, R129, 0x18, PT ;  /* 0x000000188100780c */ /* 0x000fe40003f64270 */
[----:B------:R-:W-:Y:S02]  /*17870*/  FSEL R88, R88, -INF , P5 ;  /* 0xff80000058587808 */ /* 0x000fe40002800000 */
[----:B------:R-:W-:Y:S02]  /*17880*/  FMNMX.FTZ R5, R21, R5, !PT ;  /* 0x0000000515057209 */ /* 0x000fe40007810000 */
[----:B------:R-:W-:-:S02]  /*17890*/  ISETP.GT.AND P4, PT, R129, 0x19, PT ;  /* 0x000000198100780c */ /* 0x000fc40003f84270 */
[----:B------:R-:W-:Y:S02]  /*178a0*/  FSEL R89, R89, -INF , P3 ;  /* 0xff80000059597808 */ /* 0x000fe40001800000 */
[----:B------:R-:W-:Y:S02]  /*178b0*/  FMNMX.FTZ R5, R88, R5, !PT ;  /* 0x0000000558057209 */ /* 0x000fe40007810000 */
[----:B------:R-:W-:Y:S02]  /*178c0*/  ISETP.GT.AND P2, PT, R129, 0x20, PT ;  /* 0x000000208100780c */ /* 0x000fe40003f44270 */
[----:B------:R-:W-:Y:S02]  /*178d0*/  FSEL R113, R113, -INF , P4 ;  /* 0xff80000071717808 */ /* 0x000fe40002000000 */
[----:B------:R-:W-:Y:S02]  /*178e0*/  FMNMX.FTZ R5, R89, R5, !PT ;  /* 0x0000000559057209 */ /* 0x000fe40007810000 */
[----:B------:R-:W-:-:S02]  /*178f0*/  FSEL R106, R106, -INF , P2 ;  /* 0xff8000006a6a7808 */ /* 0x000fc40001000000 */
[----:B------:R-:W-:Y:S02]  /*17900*/  FMNMX.FTZ R5, R113, R5, !PT ;  /* 0x0000000571057209 */ /* 0x000fe40007810000 */
[C---:B------:R-:W-:Y:S02]  /*17910*/  ISETP.GT.AND P5, PT, R129.reuse, 0x28, PT ;  /* 0x000000288100780c */ /* 0x040fe40003fa4270 */
[----:B------:R-:W-:Y:S02]  /*17920*/  FMNMX.FTZ R5, R106, R5, !PT ;  /* 0x000000056a057209 */ /* 0x000fe40007810000 */
[----:B------:R-:W-:Y:S02]  /*17930*/  ISETP.GT.AND P3, PT, R129, 0x29, PT ;  /* 0x000000298100780c */ /* 0x000fe40003f64270 */
[----:B------:R-:W-:Y:S02]  /*17940*/  FSEL R110, R110, -INF , P5 ;  /* 0xff8000006e6e7808 */ /* 0x000fe40002800000 */
[----:B------:R-:W-:-:S02]  /*17950*/  FMNMX.FTZ R5, R107, R5, !PT ;  /* 0x000000056b057209 */ /* 0x000fc40007810000 */
[----:B------:R-:W-:Y:S02]  /*17960*/  ISETP.GT.AND P4, PT, R129, 0x30, PT ;  /* 0x000000308100780c */ /* 0x000fe40003f84270 */
[----:B------:R-:W-:Y:S02]  /*17970*/  FSEL R111, R111, -INF , P3 ;  /* 0xff8000006f6f7808 */ /* 0x000fe40001800000 */
[----:B------:R-:W-:Y:S02]  /*17980*/  FMNMX.FTZ R5, R110, R5, !PT ;  /* 0x000000056e057209 */ /* 0x000fe40007810000 */
[----:B------:R-:W-:Y:S02]  /*17990*/  ISETP.GT.AND P2, PT, R129, 0x31, PT ;  /* 0x000000318100780c */ /* 0x000fe40003f44270 */
[----:B------:R-:W-:Y:S02]  /*179a0*/  FSEL R121, R121, -INF , P4 ;  /* 0xff80000079797808 */ /* 0x000fe40002000000 */
[----:B------:R-:W-:-:S02]  /*179b0*/  FMNMX.FTZ R5, R111, R5, !PT ;  /* 0x000000056f057209 */ /* 0x000fc40007810000 */
[----:B------:R-:W-:Y:S02]  /*179c0*/  FSEL R124, R124, -INF , P2 ;  /* 0xff8000007c7c7808 */ /* 0x000fe40001000000 */
[----:B------:R-:W-:Y:S02]  /*179d0*/  FMNMX.FTZ R5, R121, R5, !PT ;  /* 0x0000000579057209 */ /* 0x000fe40007810000 */
[C---:B------:R-:W-:Y:S02]  /*179e0*/  ISETP.GT.AND P5, PT, R129.reuse, 0x39, PT ;  /* 0x000000398100780c */ /* 0x040fe40003fa4270 */
[----:B------:R-:W-:Y:S02]  /*179f0*/  FMNMX.FTZ R5, R124, R5, !PT ;  /* 0x000000057c057209 */ /* 0x000fe40007810000 */
[----:B------:R-:W-:Y:S02]  /*17a00*/  ISETP.GT.AND P3, PT, R129, 0x40, PT ;  /* 0x000000408100780c */ /* 0x000fe40003f64270 */
[----:B------:R-:W-:-:S02]  /*17a10*/  FSEL R118, R118, -INF , P5 ;  /* 0xff80000076767808 */ /* 0x000fc40002800000 */
[----:B------:R-:W-:Y:S02]  /*17a20*/  FMNMX.FTZ R5, R125, R5, !PT ;  /* 0x000000057d057209 */ /* 0x000fe40007810000 */
[----:B------:R-:W-:Y:S02]  /*17a30*/  ISETP.GT.AND P4, PT, R129, 0x41, PT ;  /* 0x000000418100780c */ /* 0x000fe40003f84270 */
[----:B------:R-:W-:Y:S02]  /*17a40*/  FSEL R119, R119, -INF , P3 ;  /* 0xff80000077777808 */ /* 0x000fe40001800000 */
[----:B------:R-:W-:Y:S02]  /*17a50*/  FMNMX.FTZ R5, R118, R5, !PT ;  /* 0x0000000576057209 */ /* 0x000fe40007810000 */
[----:B------:R-:W-:Y:S02]  /*17a60*/  ISETP.GT.AND P2, PT, R129, 0x48, PT ;  /* 0x000000488100780c */ /* 0x000fe40003f44270 */
[----:B0-----:R-:W-:-:S02]  /*17a70*/  FSEL R122, R122, -INF , P4 ;  /* 0xff8000007a7a7808 */ /* 0x001fc40002000000 */
[----:B------:R-:W-:Y:S02]  /*17a80*/  FMNMX.FTZ R5, R119, R5, !PT ;  /* 0x0000000577057209 */ /* 0x000fe40007810000 */
[----:B--2---:R-:W-:Y:S02]  /*17a90*/  FSEL R123, R123, -INF , P2 ;  /* 0xff8000007b7b7808 */ /* 0x004fe40001000000 */
[----:B------:R-:W-:Y:S02]  /*17aa0*/  FMNMX.FTZ R5, R122, R5, !PT ;  /* 0x000000057a057209 */ /* 0x000fe40007810000 */
[----:B------:R-:W-:Y:S02]  /*17ab0*/  ISETP.GT.AND P5, PT, R129, 0x50, PT ;  /* 0x000000508100780c */ /* 0x000fe40003fa4270 */
[----:B------:R-:W-:Y:S02]  /*17ac0*/  FMNMX.FTZ R5, R123, R5, !PT ;  /* 0x000000057b057209 */ /* 0x000fe40007810000 */
[----:B------:R-:W-:-:S02]  /*17ad0*/  ISETP.GT.AND P4, PT, R129, 0x51, PT ;  /* 0x000000518100780c */ /* 0x000fc40003f84270 */
[----:B---3--:R-:W-:Y:S02]  /*17ae0*/  FSEL R126, R126, -INF , P5 ;  /* 0xff8000007e7e7808 */ /* 0x008fe40002800000 */
[----:B------:R-:W-:Y:S02]  /*17af0*/  FMNMX.FTZ R5, R133, R5, !PT ;  /* 0x0000000585057209 */ /* 0x000fe40007810000 */
[----:B------:R-:W-:Y:S02]  /*17b00*/  ISETP.GT.AND P2, PT, R129, 0x58, PT ;  /* 0x000000588100780c */ /* 0x000fe40003f44270 */
[----:B----4-:R-:W-:Y:S02]  /*17b10*/  FSEL R127, R127, -INF , P4 ;  /* 0xff8000007f7f7808 */ /* 0x010fe40002000000 */
[----:B------:R-:W-:Y:S02]  /*17b20*/  FMNMX.FTZ R5, R126, R5, !PT ;  /* 0x000000057e057209 */ /* 0x000fe40007810000 */
[----:B------:R-:W-:-:S02]  /*17b30*/  ISETP.GT.AND P6, PT, R129, 0x59, PT ;  /* 0x000000598100780c */ /* 0x000fc40003fc4270 */
[----:B-1----:R-:W-:Y:S02]  /*17b40*/  FSEL R128, R128, -INF , P2 ;  /* 0xff80000080807808 */ /* 0x002fe40001000000 */
[----:B------:R-:W-:Y:S02]  /*17b50*/  FMNMX.FTZ R5, R127, R5, !PT ;  /* 0x000000057f057209 */ /* 0x000fe40007810000 */
[----:B-----5:R-:W-:Y:S02]  /*17b60*/  FSEL R130, R130, -INF , P6 ;  /* 0xff80000082827808 */ /* 0x020fe40003000000 */
[----:B------:R-:W-:Y:S02]  /*17b70*/  FMNMX.FTZ R5, R128, R5, !PT ;  /* 0x0000000580057209 */ /* 0x000fe40007810000 */
[----:B------:R-:W-:Y:S02]  /*17b80*/  FSETP.NEU.FTZ.AND P3, PT, R15, -INF , PT ;  /* 0xff8000000f00780b */ /* 0x000fe40003f7d000 */
[----:B------:R-:W-:-:S02]  /*17b90*/  FMNMX.FTZ R5, R130, R5, !PT ;  /* 0x0000000582057209 */ /* 0x000fc40007810000 */
[----:B------:R-:W-:-:S03]  /*17ba0*/  FSEL R134, R134, RZ, P3 ;  /* 0x000000ff86867208 */ /* 0x000fc60001800000 */
[----:B------:R-:W0:Y:S02]  /*17bb0*/  SHFL.BFLY PT, R8, R5, 0x2, 0x1f ;  /* 0x0c401f0005087f89 */ /* 0x000e2400000e0000 */
        /* <DEDUP_REMOVED lines=22> */
[----:B0-----:R-:W-:Y:S01]  /*17d20*/  FMNMX.FTZ R5, R5, R8, !PT ;  /* 0x0000000805057209 */ /* 0x001fe20007810000 */
[-CC-:B------:R-:W-:Y:S01]  /*17d30*/  FFMA.FTZ R136, R117, R9.reuse, -R134.reuse ;  /* 0x0000000975887223 */ /* 0x180fe20000010886 */
[----:B------:R-:W-:Y:S01]  /*17d40*/  MUFU.EX2 R158, R158 ;  /* 0x0000009e009e7308 */ /* 0x000fe20000000800 */
[-CC-:B------:R-:W-:Y:S01]  /*17d50*/  FFMA.FTZ R95, R120, R9.reuse, -R134.reuse ;  /* 0x00000009785f7223 */ /* 0x180fe20000010886 */
[-CC-:B------:R-:W-:Y:S01]  /*17d60*/  FFMA.FTZ R138, R114, R9.reuse, -R134.reuse ;  /* 0x00000009728a7223 */ /* 0x180fe20000010886 */
[----:B------:R-:W0:Y:S01]  /*17d70*/  SHFL.BFLY PT, R8, R5, 0x1, 0x1f ;  /* 0x0c201f0005087f89 */ /* 0x000e2200000e0000 */
[----:B------:R-:W-:-:S04]  /*17d80*/  FFMA.FTZ R99, R115, R9, -R134 ;  /* 0x0000000973637223 */ /* 0x000fc80000010886 */
[----:B------:R-:W-:Y:S08]  /*17d90*/  MUFU.EX2 R92, R92 ;  /* 0x0000005c005c7308 */ /* 0x000ff00000000800 */
[----:B------:R-:W-:Y:S08]  /*17da0*/  MUFU.EX2 R152, R152 ;  /* 0x0000009800987308 */ /* 0x000ff00000000800 */
[----:B------:R-:W-:Y:S01]  /*17db0*/  MUFU.EX2 R91, R91 ;  /* 0x0000005b005b7308 */ /* 0x000fe20000000800 */
[----:B0-----:R-:W-:-:S02]  /*17dc0*/  FMNMX.FTZ R8, R5, R8, !PT ;  /* 0x0000000805087209 */ /* 0x001fc40007810000 */
[----:B------:R-:W-:Y:S02]  /*17dd0*/  FSEL R5, R15, RZ, P3 ;  /* 0x000000ff0f057208 */ /* 0x000fe40001800000 */
[C---:B------:R-:W-:Y:S01]  /*17de0*/  FSETP.NEU.FTZ.AND P2, PT, R8.reuse, -INF , PT ;  /* 0xff8000000800780b */ /* 0x040fe20003f5d000 */
[-C--:B------:R-:W-:Y:S02]  /*17df0*/  FMUL.FTZ R100, R8, R9.reuse ;  /* 0x0000000908647220 */ /* 0x080fe40000410000 */
[----:B------:R-:W-:Y:S01]  /*17e00*/  MUFU.EX2 R154, R154 ;  /* 0x0000009a009a7308 */ /* 0x000fe20000000800 */
[----:B------:R-:W-:Y:S02]  /*17e10*/  FADD.FTZ R5, -R5, R12 ;  /* 0x0000000c05057221 */ /* 0x000fe40000010100 */
[----:B------:R-:W-:Y:S02]  /*17e20*/  FSEL R100, R100, RZ, P2 ;  /* 0x000000ff64647208 */ /* 0x000fe40001000000 */
[----:B------:R-:W-:-:S03]  /*17e30*/  FMUL.FTZ R5, R5, R9 ;  /* 0x0000000905057220 */ /* 0x000fc60000410000 */
[----:B------:R-:W-:Y:S01]  /*17e40*/  MUFU.EX2 R90, R90 ;  /* 0x0000005a005a7308 */ /* 0x000fe20000000800 */
[-CC-:B------:R-:W-:Y:S01]  /*17e50*/  FFMA.FTZ R153, R21, R9.reuse, -R100.reuse ;  /* 0x0000000915997223 */ /* 0x180fe20000010864 */
[-CC-:B------:R-:W-:Y:S01]  /*17e60*/  FFMA.FTZ R21, R88, R9.reuse, -R100.reuse ;  /* 0x0000000958157223 */ /* 0x180fe20000010864 */
[----:B------:R-:W-:Y:S01]  /*17e70*/  FSEL R88, R8, RZ, P2 ;  /* 0x000000ff08587208 */ /* 0x000fe20001000000 */
[-CC-:B------:R-:W-:Y:S01]  /*17e80*/  FFMA.FTZ R157, R6, R9.reuse, -R100.reuse ;  /* 0x00000009069d7223 */ /* 0x180fe20000010864 */
[-CC-:B------:R-:W-:Y:S01]  /*17e90*/  FFMA.FTZ R103, R7, R9.reuse, -R100.reuse ;  /* 0x0000000907677223 */ /* 0x180fe20000010864 */
[-CC-:B------:R-:W-:Y:S01]  /*17ea0*/  FFMA.FTZ R159, R131, R9.reuse, -R100.reuse ;  /* 0x00000009839f7223 */ /* 0x180fe20000010864 */
[-CC-:B------:R-:W-:Y:S01]  /*17eb0*/  FFMA.FTZ R101, R132, R9.reuse, -R100.reuse ;  /* 0x0000000984657223 */ /* 0x180fe20000010864 */
[----:B------:R-:W-:Y:S01]  /*17ec0*/  FADD.FTZ R88, -R88, R11 ;  /* 0x0000000b58587221 */ /* 0x000fe20000010100 */
[----:B------:R-:W0:Y:S01]  /*17ed0*/  MUFU.EX2 R94, R5 ;  /* 0x00000005005e7308 */ /* 0x000e220000000800 */
        /* <DEDUP_REMOVED lines=15> */
[----:B------:R1:W2:Y:S01]  /*17fd0*/  MUFU.EX2 R5, R88 ;  /* 0x0000005800057308 */ /* 0x0002a20000000800 */
[----:B0-----:R-:W-:Y:S01]  /*17fe0*/  FFMA.FTZ R3, R94, R3, R156 ;  /* 0x000000035e037223 */ /* 0x001fe2000001009c */
[-CC-:B------:R-:W-:Y:S01]  /*17ff0*/  FFMA.FTZ R137, R126, R9.reuse, -R100.reuse ;  /* 0x000000097e897223 */ /* 0x180fe20000010864 */
[-CC-:B------:R-:W-:Y:S01]  /*18000*/  FFMA.FTZ R14, R127, R9.reuse, -R100.reuse ;  /* 0x000000097f0e7223 */ /* 0x180fe20000010864 */
[-CC-:B------:R-:W-:Y:S01]  /*18010*/  FFMA.FTZ R139, R128, R9.reuse, -R100.reuse ;  /* 0x00000009808b7223 */ /* 0x180fe20000010864 */
[----:B------:R-:W-:Y:S01]  /*18020*/  FFMA.FTZ R11, R130, R9, -R100 ;  /* 0x00000009820b7223 */ /* 0x000fe20000010864 */
[----:B------:R-:W-:-:S02]  /*18030*/  FADD.FTZ R3, R108, R3 ;  /* 0x000000036c037221 */ /* 0x000fc40000010000 */
[----:B------:R-:W0:Y:S01]  /*18040*/  MUFU.EX2 R103, R103 ;  /* 0x0000006700677308 */ /* 0x000e220000000800 */
[----:B-1----:R-:W-:-:S07]  /*18050*/  FFMA.FTZ R88, R133, R9, -R100 ;  /* 0x0000000985587223 */ /* 0x002fce0000010864 */
[----:B------:R-:W1:Y:S01]  /*18060*/  MUFU.EX2 R159, R159 ;  /* 0x0000009f009f7308 */ /* 0x000e620000000800 */
[----:B--2---:R-:W-:-:S07]  /*18070*/  FFMA.FTZ R0, R5, R0, R157 ;  /* 0x0000000005007223 */ /* 0x004fce000001009d */
        /* <DEDUP_REMOVED lines=84> */
.L_x_2851:
        /* <DEDUP_REMOVED lines=35> */
.L_x_2839:
[----:B------:R-:W-:Y:S05]  /*187f0*/  BSYNC B0 ;  /* 0x0000000000007941 */ /* 0x000fea0003800000 */
.L_x_2838:
[----:B------:R-:W-:Y:S01]  /*18800*/  ISETP.GE.AND P1, PT, R13, R185, PT ;  /* 0x000000b90d00720c */ /* 0x000fe20003f26270 */
[----:B------:R-:W-:-:S12]  /*18810*/  BSSY B0, `(.L_x_2853) ;  /* 0x0000270000007945 */ /* 0x000fd80003800000 */
[----:B------:R-:W-:Y:S05]  /*18820*/  @!P1 BRA `(.L_x_2854) ;  /* 0x0000002400b89947 */ /* 0x000fea0003800000 */
[----:B------:R-:W-:Y:S02]  /*18830*/  IMAD.MOV.U32 R10, RZ, RZ, R8 ;  /* 0x000000ffff0a7224 */ /* 0x000fe400078e0008 */
[----:B------:R-:W-:Y:S02]  /*18840*/  IMAD.MOV.U32 R11, RZ, RZ, R15 ;  /* 0x000000ffff0b7224 */ /* 0x000fe400078e000f */
[----:B------:R-:W-:Y:S02]  /*18850*/  IMAD.MOV.U32 R6, RZ, RZ, R168 ;  /* 0x000000ffff067224 */ /* 0x000fe400078e00a8 */
[----:B------:R-:W-:-:S07]  /*18860*/  IMAD.MOV.U32 R7, RZ, RZ, R162 ;  /* 0x000000ffff077224 */ /* 0x000fce00078e00a2 */
.L_x_2867:
[----:B------:R-:W-:-:S05]  /*18870*/  VIADD R12, R7, 0x1 ;  /* 0x00000001070c7836 */ /* 0x000fca0000000000 */
[----:B------:R-:W-:-:S04]  /*18880*/  ISETP.NE.AND P1, PT, R12, 0x2, PT ;  /* 0x000000020c00780c */ /* 0x000fc80003f25270 */
[----:B------:R-:W-:Y:S02]  /*18890*/  SEL R12, R12, RZ, P1 ;  /* 0x000000ff0c0c7207 */ /* 0x000fe40000800000 */
[----:B------:R-:W-:-:S03]  /*188a0*/  SEL R9, RZ, 0x1, P1 ;  /* 0x00000001ff097807 */ /* 0x000fc60000800000 */
[----:B------:R-:W-:Y:S01]  /*188b0*/  IMAD.MOV.U32 R162, RZ, RZ, R12 ;  /* 0x000000ffffa27224 */ /* 0x000fe200078e000c */
[----:B------:R-:W-:Y:S01]  /*188c0*/  LOP3.LUT R168, R6, R9, RZ, 0x3c, !PT ;  /* 0x0000000906a87212 */ /* 0x000fe200078e3cff */
[----:B------:R-:W-:Y:S06]  /*188d0*/  @!P0 BRA `(.L_x_2855) ;  /* 0x0000000000048947 */ /* 0x000fec0003800000 */
[----:B------:R-:W-:Y:S01]  /*188e0*/  BPT.TRAP 0x1 ;  /* 0x000000040000795c */ /* 0x000fe20000300000 */
.L_x_2855:
[----:B------:R-:W-:Y:S01]  /*188f0*/  IMAD R8, R162, 0x8, R2 ;  /* 0x00000008a2087824 */ /* 0x000fe200078e0202 */
[----:B------:R-:W-:-:S04]  /*18900*/  SHF.L.U32 R9, R168, 0x1f, RZ ;  /* 0x0000001fa8097819 */ /* 0x000fc800000006ff */
[----:B------:R0:W1:Y:S01]  /*18910*/  SYNCS.PHASECHK.TRANS64.TRYWAIT P1, [R8+URZ+0x2a830], R9 ;  /* 0x02a83009080075a7 */ /* 0x000062000802017f */
[----:B------:R-:W-:Y:S05]  /*18920*/  @!P0 BRA `(.L_x_2856) ;  /* 0x0000000000048947 */ /* 0x000fea0003800000 */
[----:B------:R-:W-:Y:S01]  /*18930*/  BPT.TRAP 0x1 ;  /* 0x000000040000795c */ /* 0x000fe20000300000 */
.L_x_2856:
[----:B------:R-:W-:Y:S01]  /*18940*/  IMAD R95, R162, 0x900, R4 ;  /* 0x00000900a25f7824 */ /* 0x000fe200078e0204 */
[----:B------:R-:W-:Y:S03]  /*18950*/  BSSY B1, `(.L_x_2857) ;  /* 0x0000006000017945 */ /* 0x000fe60003800000 */
[C---:B------:R-:W-:Y:S01]  /*18960*/  VIADD R90, R95.reuse, 0x2 ;  /* 0x000000025f5a7836 */ /* 0x040fe20000000000 */
[----:B------:R-:W-:Y:S01]  /*18970*/  IADD3 R92, R95, 0x4, RZ ;  /* 0x000000045f5c7810 */ /* 0x000fe20007ffe0ff */
[----:B-1----:R-:W-:Y:S06]  /*18980*/  @P1 BRA `(.L_x_2858) ;  /* 0x0000000000081947 */ /* 0x002fec0003800000 */
[----:B------:R-:W1:Y:S02]  /*18990*/  SYNCS.PHASECHK.TRANS64.TRYWAIT P1, [R8+URZ+0x2a830], R9 ;  /* 0x02a83009080075a7 */ /* 0x000e64000802017f */
[----:B-1----:R-:W-:Y:S05]  /*189a0*/  @!P1 BRA `(.L_x_2859) ;  /* 0x000000ec00389947 */ /* 0x002fea0003800000 */
.L_x_2858:
[----:B------:R-:W-:Y:S05]  /*189b0*/  BSYNC B1 ;  /* 0x0000000000017941 */ /* 0x000fea0003800000 */
.L_x_2857:
[----:B------:R-:W2:Y:S01]  /*189c0*/  LDL.64 R96, [R1+0x28] ;  /* 0x0000280001607983 */ /* 0x000ea20000100a00 */
[----:B------:R-:W-:Y:S01]  /*189d0*/  IMAD.MOV.U32 R88, RZ, RZ, R95 ;  /* 0x000000ffff587224 */ /* 0x000fe200078e005f */
[----:B------:R-:W-:Y:S01]  /*189e0*/  R2UR UR46, R90 ;  /* 0x000000005a2e72ca */ /* 0x000fe200000e0000 */
[----:B------:R-:W-:Y:S01]  /*189f0*/  IMAD.MOV.U32 R90, RZ, RZ, R92 ;  /* 0x000000ffff5a7224 */ /* 0x000fe200078e005c */
[----:B------:R-:W-:Y:S01]  /*18a00*/  MOV R21, UR42 ;  /* 0x0000002a00157c02 */ /* 0x000fe20008000f00 */
[----:B------:R-:W-:Y:S01]  /*18a10*/  IMAD.MOV.U32 R89, RZ, RZ, 0x40000040 ;  /* 0x40000040ff597424 */ /* 0x000fe200078e00ff */
[----:B------:R-:W-:Y:S01]  /*18a20*/  R2UR UR50, R88 ;  /* 0x00000000583272ca */ /* 0x000fe200000e0000 */
[C---:B------:R-:W-:Y:S01]  /*18a30*/  VIADD R88, R95.reuse, 0x6 ;  /* 0x000000065f587836 */ /* 0x040fe20000000000 */
[----:B01----:R-:W-:Y:S01]  /*18a40*/  MOV R9, UR38 ;  /* 0x0000002600097c02 */ /* 0x003fe20008000f00 */
[C---:B------:R-:W-:Y:S01]  /*18a50*/  VIADD R92, R95.reuse, 0x302 ;  /* 0x000003025f5c7836 */ /* 0x040fe20000000000 */
        /* <DEDUP_REMOVED lines=11> */
[----:B------:R-:W-:Y:S01]  /*18b10*/  IMAD.MOV.U32 R93, RZ, RZ, 0x40000040 ;  /* 0x40000040ff5d7424 */ /* 0x000fe200078e00ff */
        /* <DEDUP_REMOVED lines=54> */
[----:B------:R-:W3:Y:S01]  /*18e80*/  LDL.64 R198, [R1+0x10] ;  /* 0x0000100001c67983 */ /* 0x000ee20000100a00 */
        /* <DEDUP_REMOVED lines=44> */
[----:B------:R-:W2:Y:S01]  /*19150*/  LDL.64 R196, [R1+0x20] ;  /* 0x0000200001c47983 */ /* 0x000ea20000100a00 */
[----:B------:R-:W-:Y:S01]  /*19160*/  R2UR UR49, R195 ;  /* 0x00000000c33172ca */ /* 0x000fe200000e0000 */
[----:B------:R-:W-:Y:S02]  /*19170*/  WARPGROUP.DEPBAR.LE gsb0, 0x0 ;  /* 0x00008000000079c5 */ /* 0x000fe40000010000 */
[----:B------:R-:W-:Y:S01]  /*19180*/  WARPGROUP.ARRIVE ;  /* 0x00000000000079c5 */ /* 0x000fe20000000000 */
[----:B--2---:R-:W-:Y:S02]  /*19190*/  R2UR UR44, R196 ;  /* 0x00000000c42c72ca */ /* 0x004fe400000e0000 */
[----:B------:R-:W-:-:S02]  /*191a0*/  R2UR UR45, R197 ;  /* 0x00000000c52d72ca */ /* 0x000fc400000e0000 */
[----:B------:R-:W2:Y:S11]  /*191b0*/  LDL.64 R196, [R1+0x8] ;  /* 0x0000080001c47983 */ /* 0x000eb60000100a00 */
[----:B------:R-:W-:Y:S01]  /*191c0*/  HGMMA.64x96x16.F32.BF16 R88, gdesc[UR44], R88, gsb0 ;  /* 0x016000002c5879f0 */ /* 0x000fe20008001858 */
[----:B------:R-:W-:-:S02]  /*191d0*/  R2UR UR44, R194 ;  /* 0x00000000c22c72ca */ /* 0x000fc400000e0000 */
[----:B------:R-:W4:Y:S01]  /*191e0*/  LDL.64 R194, [R1+0x18] ;  /* 0x0000180001c27983 */ /* 0x000f220000100a00 */
[----:B---3--:R-:W-:Y:S02]  /*191f0*/  R2UR UR36, R198 ;  /* 0x00000000c62472ca */ /* 0x008fe400000e0000 */
[----:B------:R-:W-:Y:S01]  /*19200*/  R2UR UR37, R199 ;  /* 0x00000000c72572ca */ /* 0x000fe200000e0000 */
[----:B------:R-:W-:Y:S02]  /*19210*/  WARPGROUP.DEPBAR.LE gsb0, 0x0 ;  /* 0x00008000000079c5 */ /* 0x000fe40000010000 */
[----:B------:R-:W-:Y:S01]  /*19220*/  WARPGROUP.ARRIVE ;  /* 0x00000000000079c5 */ /* 0x000fe20000000000 */
[----:B----4-:R-:W-:Y:S02]  /*19230*/  R2UR UR40, R194 ;  /* 0x00000000c22872ca */ /* 0x010fe400000e0000 */
[----:B------:R-:W-:Y:S02]  /*19240*/  R2UR UR41, R195 ;  /* 0x00000000c32972ca */ /* 0x000fe400000e0000 */
[----:B------:R-:W3:Y:S11]  /*19250*/  LDL.64 R194, [R1] ;  /* 0x0000000001c27983 */ /* 0x000ef60000100a00 */
[----:B------:R-:W-:Y:S01]  /*19260*/  HGMMA.64x96x16.F32.BF16 R88, gdesc[UR40], R88, gsb0 ;  /* 0x01600000285879f0 */ /* 0x000fe20008001858 */
[----:B--2---:R-:W-:-:S02]  /*19270*/  R2UR UR32, R196 ;  /* 0x00000000c42072ca */ /* 0x004fc400000e0000 */
[----:B------:R-:W-:Y:S01]  /*19280*/  R2UR UR33, R197 ;  /* 0x00000000c52172ca */ /* 0x000fe200000e0000 */
[----:B------:R-:W-:Y:S02]  /*19290*/  WARPGROUP.DEPBAR.LE gsb0, 0x0 ;  /* 0x00008000000079c5 */ /* 0x000fe40000010000 */
[----:B------:R-:W-:-:S06]  /*192a0*/  WARPGROUP.ARRIVE ;  /* 0x00000000000079c5 */ /* 0x000fcc0000000000 */
[----:B------:R-:W-:Y:S03]  /*192b0*/  HGMMA.64x96x16.F32.BF16 R88, gdesc[UR36], R88, gsb0 ;  /* 0x01600000245879f0 */ /* 0x000fe60008001858 */
[----:B------:R-:W-:Y:S02]  /*192c0*/  WARPGROUP.DEPBAR.LE gsb0, 0x0 ;  /* 0x00008000000079c5 */ /* 0x000fe40000010000 */
[----:B------:R-:W-:-:S06]  /*192d0*/  WARPGROUP.ARRIVE ;  /* 0x00000000000079c5 */ /* 0x000fcc0000000000 */
[----:B------:R-:W-:Y:S01]  /*192e0*/  HGMMA.64x96x16.F32.BF16 R88, gdesc[UR32], R88, gsb0 ;  /* 0x01600000205879f0 */ /* 0x000fe20008001858 */
[----:B---3--:R-:W-:Y:S02]  /*192f0*/  R2UR UR28, R194 ;  /* 0x00000000c21c72ca */ /* 0x008fe400000e0000 */
[----:B------:R-:W-:Y:S01]  /*19300*/  R2UR UR29, R195 ;  /* 0x00000000c31d72ca */ /* 0x000fe200000e0000 */
[----:B------:R-:W-:Y:S02]  /*19310*/  WARPGROUP.DEPBAR.LE gsb0, 0x0 ;  /* 0x00008000000079c5 */ /* 0x000fe40000010000 */
[----:B------:R-:W-:-:S10]  /*19320*/  WARPGROUP.ARRIVE ;  /* 0x00000000000079c5 */ /* 0x000fd40000000000 */
        /* <DEDUP_REMOVED lines=17> */
[----:B------:R-:W-:-:S03]  /*19440*/  UMOV UR12, UR44 ;  /* 0x0000002c000c7c82 */ /* 0x000fc60008000000 */
        /* <DEDUP_REMOVED lines=25> */
.L_x_2860:
[----:B------:R-:W-:Y:S01]  /*195e0*/  SHF.L.U32 R5, R6, 0x1f, RZ ;  /* 0x0000001f06057819 */ /* 0x000fe200000006ff */
[----:B------:R-:W-:-:S04]  /*195f0*/  IMAD R14, R7, 0x8, R2 ;  /* 0x00000008070e7824 */ /* 0x000fc800078e0202 */
[----:B------:R0:W1:Y:S01]  /*19600*/  SYNCS.PHASECHK.TRANS64.TRYWAIT P1, [R14+URZ+0x2a850], R5 ;  /* 0x02a850050e0075a7 */ /* 0x000062000802017f */
[----:B------:R-:W-:Y:S05]  /*19610*/  @!P0 BRA `(.L_x_2861) ;  /* 0x0000000000048947 */ /* 0x000fea0003800000 */
[----:B------:R-:W-:Y:S01]  /*19620*/  BPT.TRAP 0x1 ;  /* 0x000000040000795c */ /* 0x000fe20000300000 */
.L_x_2861:
[----:B------:R-:W-:Y:S04]  /*19630*/  BSSY B1, `(.L_x_2862) ;  /* 0x0000004000017945 */ /* 0x000fe80003800000 */
[----:B-1----:R-:W-:Y:S05]  /*19640*/  @P1 BRA `(.L_x_2863) ;  /* 0x0000000000081947 */ /* 0x002fea0003800000 */
[----:B------:R-:W1:Y:S02]  /*19650*/  SYNCS.PHASECHK.TRANS64.TRYWAIT P1, [R14+URZ+0x2a850], R5 ;  /* 0x02a850050e0075a7 */ /* 0x000e64000802017f */
[----:B-1----:R-:W-:Y:S05]  /*19660*/  @!P1 BRA `(.L_x_2864) ;  /* 0x000000e0001c9947 */ /* 0x002fea0003800000 */
.L_x_2863:
[----:B------:R-:W-:Y:S05]  /*19670*/  BSYNC B1 ;  /* 0x0000000000017941 */ /* 0x000fea0003800000 */
.L_x_2862:
        /* <DEDUP_REMOVED lines=48> */
.L_x_2865:
        /* <DEDUP_REMOVED lines=60> */
[----:B------:R-:W-:-:S02]  /*19d40*/  IMAD R12, R12, 0x8, R2 ;  /* 0x000000080c0c7824 */ /* 0x000fc400078e0202 */
        /* <DEDUP_REMOVED lines=81> */
[----:B0-----:R-:W-:Y:S02]  /*1a260*/  FMNMX.FTZ R5, R131, R5, !PT ;  /* 0x0000000583057209 */ /* 0x001fe40007810000 */
[----:B-1----:R-:W-:-:S05]  /*1a270*/  FMNMX.FTZ R15, R130, R8, !PT ;  /* 0x00000008820f7209 */ /* 0x002fca0007810000 */
[----:B------:R-:W0:Y:S01]  /*1a280*/  SHFL.BFLY PT, R9, R15, 0x2, 0x1f ;  /* 0x0c401f000f097f89 */ /* 0x000e2200000e0000 */
        /* <DEDUP_REMOVED lines=8> */
[----:B------:R-:W-:Y:S01]  /*1a310*/  FADD.FTZ R94, -R15, R11 ;  /* 0x0000000b0f5e7221 */ /* 0x000fe20000010100 */
[----:B-1----:R-:W-:-:S03]  /*1a320*/  FMNMX.FTZ R8, R8, R5, !PT ;  /* 0x0000000508087209 */ /* 0x002fc60007810000 */
[-C--:B------:R-:W-:Y:S02]  /*1a330*/  FMUL.FTZ R94, R94, R9.reuse ;  /* 0x000000095e5e7220 */ /* 0x080fe40000410000 */
[----:B------:R-:W-:Y:S01]  /*1a340*/  FADD.FTZ R5, -R8, R10 ;  /* 0x0000000a08057221 */ /* 0x000fe20000010100 */
[----:B------:R-:W-:-:S03]  /*1a350*/  FMUL.FTZ R10, R15, R9 ;  /* 0x000000090f0a7220 */ /* 0x000fc60000410000 */
[----:B------:R-:W-:Y:S01]  /*1a360*/  MUFU.EX2 R94, R94 ;  /* 0x0000005e005e7308 */ /* 0x000fe20000000800 */
[-C--:B------:R-:W-:Y:S01]  /*1a370*/  FMUL.FTZ R5, R5, R9.reuse ;  /* 0x0000000905057220 */ /* 0x080fe20000410000 */
[-CC-:B------:R-:W-:Y:S01]  /*1a380*/  FFMA.FTZ R154, R97, R9.reuse, -R10.reuse ;  /* 0x00000009619a7223 */ /* 0x180fe2000001080a */
[-CC-:B------:R-:W-:Y:S01]  /*1a390*/  FFMA.FTZ R97, R98, R9.reuse, -R10.reuse ;  /* 0x0000000962617223 */ /* 0x180fe2000001080a */
[-C--:B------:R-:W-:Y:S01]  /*1a3a0*/  FMUL.FTZ R98, R8, R9.reuse ;  /* 0x0000000908627220 */ /* 0x080fe20000410000 */
[-CC-:B------:R-:W-:Y:S01]  /*1a3b0*/  FFMA.FTZ R156, R6, R9.reuse, -R10.reuse ;  /* 0x00000009069c7223 */ /* 0x180fe2000001080a */
[-CC-:B------:R-:W-:Y:S01]  /*1a3c0*/  FFMA.FTZ R135, R7, R9.reuse, -R10.reuse ;  /* 0x0000000907877223 */ /* 0x180fe2000001080a */
[-C--:B------:R-:W-:Y:S01]  /*1a3d0*/  FFMA.FTZ R148, R101, R9.reuse, -R10 ;  /* 0x0000000965947223 */ /* 0x080fe2000001080a */
[-CC-:B------:R-:W-:Y:S01]  /*1a3e0*/  FFMA.FTZ R157, R20, R9.reuse, -R98.reuse ;  /* 0x00000009149d7223 */ /* 0x180fe20000010862 */
[-C--:B------:R-:W-:Y:S01]  /*1a3f0*/  FFMA.FTZ R101, R21, R9.reuse, -R98 ;  /* 0x0000000915657223 */ /* 0x080fe20000010862 */
[----:B------:R-:W-:Y:S01]  /*1a400*/  MUFU.EX2 R5, R5 ;  /* 0x0000000500057308 */ /* 0x000fe20000000800 */
[-C--:B------:R-:W-:Y:S01]  /*1a410*/  FFMA.FTZ R158, R88, R9.reuse, -R10 ;  /* 0x00000009589e7223 */ /* 0x080fe2000001080a */
[-C--:B------:R-:W-:Y:S01]  /*1a420*/  FFMA.FTZ R159, R90, R9.reuse, -R98 ;  /* 0x000000095a9f7223 */ /* 0x080fe20000010862 */
[-C--:B------:R-:W-:Y:S01]  /*1a430*/  FFMA.FTZ R134, R89, R9.reuse, -R10 ;  /* 0x0000000959867223 */ /* 0x080fe2000001080a */
[-C--:B------:R-:W-:Y:S01]  /*1a440*/  FFMA.FTZ R91, R91, R9.reuse, -R98 ;  /* 0x000000095b5b7223 */ /* 0x080fe20000010862 */
[-C--:B------:R-:W-:Y:S01]  /*1a450*/  FFMA.FTZ R152, R92, R9.reuse, -R10 ;  /* 0x000000095c987223 */ /* 0x080fe2000001080a */
[-C--:B------:R-:W-:Y:S01]  /*1a460*/  FFMA.FTZ R153, R95, R9.reuse, -R98 ;  /* 0x000000095f997223 */ /* 0x080fe20000010862 */
[----:B------:R-:W-:Y:S01]  /*1a470*/  VIADD R95, R12, 0x2a840 ;  /* 0x0002a8400c5f7836 */ /* 0x000fe20000000000 */
[----:B------:R-:W0:Y:S01]  /*1a480*/  MUFU.EX2 R156, R156 ;  /* 0x0000009c009c7308 */ /* 0x000e220000000800 */
[-C--:B------:R-:W-:Y:S01]  /*1a490*/  FFMA.FTZ R133, R93, R9.reuse, -R10 ;  /* 0x000000095d857223 */ /* 0x080fe2000001080a */
[-CC-:B------:R-:W-:Y:S01]  /*1a4a0*/  FFMA.FTZ R90, R96, R9.reuse, -R98.reuse ;  /* 0x00000009605a7223 */ /* 0x180fe20000010862 */
[-C--:B------:R-:W-:Y:S01]  /*1a4b0*/  FFMA.FTZ R155, R99, R9.reuse, -R98 ;  /* 0x00000009639b7223 */ /* 0x080fe20000010862 */
[----:B------:R-:W-:Y:S01]  /*1a4c0*/  PRMT R95, R178, 0x654, R95 ;  /* 0x00000654b25f7816 */ /* 0x000fe2000000005f */
[-C--:B------:R-:W-:Y:S01]  /*1a4d0*/  FFMA.FTZ R93, R102, R9.reuse, -R10 ;  /* 0x00000009665d7223 */ /* 0x080fe2000001080a */
[-CC-:B------:R-:W-:Y:S01]  /*1a4e0*/  FFMA.FTZ R21, R100, R9.reuse, -R98.reuse ;  /* 0x0000000964157223 */ /* 0x180fe20000010862 */
[-CC-:B------:R-:W-:Y:S01]  /*1a4f0*/  FFMA.FTZ R149, R103, R9.reuse, -R98.reuse ;  /* 0x0000000967957223 */ /* 0x180fe20000010862 */
[----:B------:R-:W1:Y:S01]  /*1a500*/  MUFU.EX2 R157, R157 ;  /* 0x0000009d009d7308 */ /* 0x000e620000000800 */
[----:B------:R2:W-:Y:S01]  /*1a510*/  SYNCS.ARRIVE.TRANS64.RED.A1T0 RZ, [R95+URZ], RZ ;  /* 0x000000ff5fff79a7 */ /* 0x0005e2000810043f */
[-CC-:B------:R-:W-:Y:S01]  /*1a520*/  FFMA.FTZ R20, R104, R9.reuse, -R98.reuse ;  /* 0x0000000968147223 */ /* 0x180fe20000010862 */
[-CC-:B------:R-:W-:Y:S01]  /*1a530*/  FFMA.FTZ R151, R107, R9.reuse, -R98.reuse ;  /* 0x000000096b977223 */ /* 0x180fe20000010862 */
[-CC-:B------:R-:W-:Y:S01]  /*1a540*/  FFMA.FTZ R108, R108, R9.reuse, -R98.reuse ;  /* 0x000000096c6c7223 */ /* 0x180fe20000010862 */
[-CC-:B------:R-:W-:Y:S01]  /*1a550*/  FFMA.FTZ R145, R111, R9.reuse, -R98.reuse ;  /* 0x000000096f917223 */ /* 0x180fe20000010862 */
[-CC-:B------:R-:W-:Y:S01]  /*1a560*/  FFMA.FTZ R99, R112, R9.reuse, -R98.reuse ;  /* 0x0000000970637223 */ /* 0x180fe20000010862 */
[----:B------:R-:W-:Y:S01]  /*1a570*/  FFMA.FTZ R147, R115, R9, -R98 ;  /* 0x0000000973937223 */ /* 0x000fe20000010862 */
[----:B------:R-:W3:Y:S01]  /*1a580*/  MUFU.EX2 R135, R135 ;  /* 0x0000008700877308 */ /* 0x000ee20000000800 */
        /* <DEDUP_REMOVED lines=8> */
[----:B-1----:R-:W-:Y:S01]  /*1a610*/  FFMA.FTZ R0, R5, R0, R157 ;  /* 0x0000000005007223 */ /* 0x002fe2000001009d */
[-CC-:B------:R-:W-:Y:S01]  /*1a620*/  FFMA.FTZ R96, R128, R9.reuse, -R98.reuse ;  /* 0x0000000980607223 */ /* 0x180fe20000010862 */
[-CC-:B------:R-:W-:Y:S01]  /*1a630*/  FFMA.FTZ R139, R131, R9.reuse, -R98.reuse ;  /* 0x00000009838b7223 */ /* 0x180fe20000010862 */
[-C--:B--2---:R-:W-:Y:S01]  /*1a640*/  FFMA.FTZ R95, R132, R9.reuse, -R98 ;  /* 0x00000009845f7223 */ /* 0x084fe20000010862 */
[-CC-:B------:R-:W-:Y:S01]  /*1a650*/  FFMA.FTZ R150, R105, R9.reuse, -R10.reuse ;  /* 0x0000000969967223 */ /* 0x180fe2000001080a */
[-CC-:B------:R-:W-:Y:S01]  /*1a660*/  FFMA.FTZ R92, R106, R9.reuse, -R10.reuse ;  /* 0x000000096a5c7223 */ /* 0x180fe2000001080a */
[-CC-:B------:R-:W-:Y:S01]  /*1a670*/  FFMA.FTZ R144, R109, R9.reuse, -R10.reuse ;  /* 0x000000096d907223 */ /* 0x180fe2000001080a */
[----:B------:R-:W1:Y:S01]  /*1a680*/  MUFU.EX2 R158, R158 ;  /* 0x0000009e009e7308 */ /* 0x000e620000000800 */
[----:B---3--:R-:W-:Y:S01]  /*1a690*/  FADD.FTZ R3, R135, R3 ;  /* 0x0000000387037221 */ /* 0x008fe20000010000 */
[-CC-:B------:R-:W-:Y:S01]  /*1a6a0*/  FFMA.FTZ R89, R110, R9.reuse, -R10.reuse ;  /* 0x000000096e597223 */ /* 0x180fe2000001080a */
[-CC-:B------:R-:W-:Y:S01]  /*1a6b0*/  FFMA.FTZ R146, R113, R9.reuse, -R10.reuse ;  /* 0x0000000971927223 */ /* 0x180fe2000001080a */
[-CC-:B------:R-:W-:Y:S01]  /*1a6c0*/  FFMA.FTZ R88, R114, R9.reuse, -R10.reuse ;  /* 0x0000000972587223 */ /* 0x180fe2000001080a */
[-CC-:B------:R-:W-:Y:S01]  /*1a6d0*/  FFMA.FTZ R140, R117, R9.reuse, -R10.reuse ;  /* 0x00000009758c7223 */ /* 0x180fe2000001080a */
[-CC-:B------:R-:W-:Y:S01]  /*1a6e0*/  FFMA.FTZ R11, R118, R9.reuse, -R10.reuse ;  /* 0x00000009760b7223 */ /* 0x180fe2000001080a */
[-C--:B------:R-:W-:Y:S01]  /*1a6f0*/  FFMA.FTZ R142, R121, R9.reuse, -R10 ;  /* 0x00000009798e7223 */ /* 0x080fe2000001080a */
[----:B------:R-:W2:Y:S01]  /*1a700*/  MUFU.EX2 R159, R159 ;  /* 0x0000009f009f7308 */ /* 0x000ea20000000800 */
[----:B0-----:R-:W-:Y:S01]  /*1a710*/  FADD.FTZ R98, R101, R0 ;  /* 0x0000000065627221 */ /* 0x001fe20000010000 */
[-CC-:B------:R-:W-:Y:S01]  /*1a720*/  FFMA.FTZ R7, R122, R9.reuse, -R10.reuse ;  /* 0x000000097a077223 */ /* 0x180fe2000001080a */
[-CC-:B------:R-:W-:Y:S01]  /*1a730*/  FFMA.FTZ R136, R125, R9.reuse, -R10.reuse ;  /* 0x000000097d887223 */ /* 0x180fe2000001080a */
[-CC-:B------:R-:W-:Y:S01]  /*1a740*/  FFMA.FTZ R6, R126, R9.reuse, -R10.reuse ;  /* 0x000000097e067223 */ /* 0x180fe2000001080a */
[-CC-:B------:R-:W-:Y:S01]  /*1a750*/  FFMA.FTZ R138, R129, R9.reuse, -R10.reuse ;  /* 0x00000009818a7223 */ /* 0x180fe2000001080a */
[----:B------:R-:W-:-:S02]  /*1a760*/  FFMA.FTZ R10, R130, R9, -R10 ;  /* 0x00000009820a7223 */ /* 0x000fc4000001080a */
        /* <DEDUP_REMOVED lines=88> */
.L_x_2866:
        /* <DEDUP_REMOVED lines=34> */
.L_x_2854:
[----:B------:R-:W-:Y:S05]  /*1af10*/  BSYNC B0 ;  /* 0x0000000000007941 */ /* 0x000fea0003800000 */
.L_x_2853:
        /* <DEDUP_REMOVED lines=67> */
.L_x_2868:
[----:B------:R-:W-:Y:S01]  /*1b350*/  IMAD R6, R162, 0x8, R2 ;  /* 0x00000008a2067824 */ /* 0x000fe200078e0202 */
[----:B------:R-:W-:-:S04]  /*1b360*/  SHF.L.U32 R5, R168, 0x1f, RZ ;  /* 0x0000001fa8057819 */ /* 0x000fc800000006ff */
[----:B------:R0:W1:Y:S01]  /*1b370*/  SYNCS.PHASECHK.TRANS64.TRYWAIT P1, [R6+URZ+0x2a850], R5 ;  /* 0x02a85005060075a7 */ /* 0x000062000802017f */
[----:B------:R-:W-:Y:S05]  /*1b380*/  @!P0 BRA `(.L_x_2869) ;  /* 0x0000000000048947 */ /* 0x000fea0003800000 */
[----:B------:R-:W-:Y:S01]  /*1b390*/  BPT.TRAP 0x1 ;  /* 0x000000040000795c */ /* 0x000fe20000300000 */
.L_x_2869:
        /* <DEDUP_REMOVED lines=9> */
.L_x_2871:
[----:B------:R-:W-:Y:S05]  /*1b430*/  BSYNC B0 ;  /* 0x0000000000007941 */ /* 0x000fea0003800000 */
.L_x_2870:
[----:B------:R-:W-:Y:S01]  /*1b440*/  IMAD.MOV.U32 R4, RZ, RZ, R2 ;  /* 0x000000ffff047224 */ /* 0x000fe200078e0002 */
[----:B------:R-:W-:Y:S01]  /*1b450*/  WARPGROUP.ARRIVE ;  /* 0x00000000000079c5 */ /* 0x000fe20000000000 */
[----:B01----:R-:W-:-:S03]  /*1b460*/  IMAD.MOV.U32 R5, RZ, RZ, 0x40000040 ;  /* 0x40000040ff057424 */ /* 0x003fc600078e00ff */
        /* <DEDUP_REMOVED lines=14> */
[----:B------:R-:W-:Y:S02]  /*1b550*/  R2UR UR7, R5 ;  /* 0x00000000050772ca */ /* 0x000fe400000e0000 */
[----:B------:R-:W-:Y:S01]  /*1b560*/  MOV R5, 0x40000040 ;  /* 0x4000004000057802 */ /* 0x000fe20000000f00 */
        /* <DEDUP_REMOVED lines=21> */
[----:B------:R-:W-:Y:S01]  /*1b6c0*/  IMAD.MOV.U32 R3, RZ, RZ, -0x800000 ;  /* 0xff800000ff037424 */ /* 0x000fe200078e00ff */
[----:B------:R-:W0:Y:S02]  /*1b6d0*/  SHFL.BFLY PT, R5, R0, 0x2, 0x1f ;  /* 0x0c401f0000057f89 */ /* 0x000e2400000e0000 */
[----:B0-----:R-:W-:Y:S01]  /*1b6e0*/  FADD.FTZ R7, R5, R0 ;  /* 0x0000000005077221 */ /* 0x001fe20000010000 */
[----:B------:R-:W-:Y:S01]  /*1b6f0*/  IMAD.MOV.U32 R0, RZ, RZ, -0x800000 ;  /* 0xff800000ff007424 */ /* 0x000fe200078e00ff */
[----:B------:R-:W0:Y:S04]  /*1b700*/  SHFL.BFLY PT, R5, R4, 0x1, 0x1f ;  /* 0x0c201f0004057f89 */ /* 0x000e2800000e0000 */
[----:B------:R-:W1:Y:S01]  /*1b710*/  SHFL.BFLY PT, R2, R7, 0x1, 0x1f ;  /* 0x0c201f0007027f89 */ /* 0x000e6200000e0000 */
[----:B0-----:R-:W-:Y:S01]  /*1b720*/  FADD.FTZ R12, R4, R5 ;  /* 0x00000005040c7221 */ /* 0x001fe20000010000 */
[----:B------:R-:W-:-:S02]  /*1b730*/  IMAD.MOV.U32 R5, RZ, RZ, RZ ;  /* 0x000000ffff057224 */ /* 0x000fc400078e00ff */
[----:B-1----:R-:W-:Y:S02]  /*1b740*/  FADD.FTZ R13, R7, R2 ;  /* 0x00000002070d7221 */ /* 0x002fe40000010000 */
[----:B------:R-:W-:Y:S01]  /*1b750*/  FSETP.NE.FTZ.AND P1, PT, R12, RZ, PT ;  /* 0x000000ff0c00720b */ /* 0x000fe20003f35000 */
[----:B------:R-:W-:Y:S02]  /*1b760*/  IMAD.MOV.U32 R2, RZ, RZ, RZ ;  /* 0x000000ffff027224 */ /* 0x000fe400078e00ff */
        /* <DEDUP_REMOVED lines=17> */
.L_x_2873:
        /* <DEDUP_REMOVED lines=37> */
[----:B------:R-:W-:Y:S01]  /*1bad0*/  SEL R5, RZ, 0x1, P1 ;  /* 0x00000001ff057807 */ /* 0x000fe20000800000 */
[-C--:B0-----:R-:W-:Y:S01]  /*1bae0*/  FMUL.FTZ R96, R26, R2.reuse ;  /* 0x000000021a607220 */ /* 0x081fe20000410000 */
        /* <DEDUP_REMOVED lines=34> */
[----:B--2---:R-:W-:-:S07]  /*1bd10*/  SEL R162, R162, RZ, P1 ;  /* 0x000000ffa2a27207 */ /* 0x004fce0000800000 */
.L_x_2774:
[----:B------:R-:W2:Y:S08]  /*1bd20*/  S2UR UR4, SR_CgaCtaId ;  /* 0x00000000000479c3 */ /* 0x000eb00000008800 */
[----:B------:R-:W-:Y:S01]  /*1bd30*/  BAR.SYNC.DEFER_BLOCKING 0x5, 0x180 ;  /* 0x0146000000007b1d */ /* 0x000fe20000010000 */
[----:B------:R-:W-:-:S05]  /*1bd40*/  MOV R5, 0x400 ;  /* 0x0000040000057802 */ /* 0x000fca0000000f00 */
[----:B------:R-:W-:Y:S01]  /*1bd50*/  BSSY B0, `(.L_x_2874) ;  /* 0x00002d5000007945 */ /* 0x000fe20003800000 */
[----:B--2---:R-:W-:-:S05]  /*1bd60*/  IMAD.U32 R178, RZ, RZ, UR4 ;  /* 0x00000004ffb27e24 */ /* 0x004fca000f8e00ff */
[----:B------:R-:W-:-:S05]  /*1bd70*/  LEA R2, R178, R5, 0x18 ;  /* 0x00000005b2027211 */ /* 0x000fca00078ec0ff */
[----:B------:R2:W3:Y:S01]  /*1bd80*/  LDS.128 R4, [R2+0x2a8d0] ;  /* 0x02a8d00002047984 */ /* 0x0004e20000000c00 */
[----:B------:R-:W-:Y:S06]  /*1bd90*/  BAR.ARV 0x4, 0x180 ;  /* 0x0106000000007b1d */ /* 0x000fec0000002000 */
[----:B------:R-:W-:Y:S05]  /*1bda0*/  @P0 BRA `(.L_x_2875) ;  /* 0x0000002000580947 */ /* 0x000fea0003800000 */
[----:B------:R-:W4:Y:S01]  /*1bdb0*/  LDL R8, [R1+0x5c] ;  /* 0x00005c0001087983 */ /* 0x000f220000100800 */
[----:B------:R-:W-:Y:S01]  /*1bdc0*/  F2FP.BF16.F32.PACK_AB R36, R95, R94 ;  /* 0x0000005e5f24723e */ /* 0x000fe200000010ff */
[----:B------:R-:W-:Y:S01]  /*1bdd0*/  ULDC.64 UR6, c[0x0][0xc00] ;  /* 0x0003000000067ab9 */ /* 0x000fe20000000a00 */
[----:B------:R-:W-:Y:S01]  /*1bde0*/  ULDC.64 UR4, c[0x0][0xc08] ;  /* 0x0003020000047ab9 */ /* 0x000fe20000000a00 */
[----:B------:R-:W0:Y:S01]  /*1bdf0*/  S2R R9, SR_SWINHI ;  /* 0x0000000000097919 */ /* 0x000e220000002f00 */
[----:B------:R-:W-:Y:S02]  /*1be00*/  MOV R72, R2 ;  /* 0x0000000200487202 */ /* 0x000fe40000000f00 */
[----:B0-----:R-:W-:Y:S01]  /*1be10*/  MOV R73, R9 ;  /* 0x0000000900497202 */ /* 0x001fe20000000f00 */
[----:B------:R-:W-:Y:S02]  /*1be20*/  BAR.SYNC.DEFER_BLOCKING 0x1, 0x100 ;  /* 0x0044000000007b1d */ /* 0x000fe40000010000 */
[----:B----4-:R-:W-:-:S03]  /*1be30*/  IMAD.WIDE R12, R8, 0x2, R72 ;  /* 0x00000002080c7825 */ /* 0x010fc600078e0248 */
        /* <DEDUP_REMOVED lines=8> */
[----:B---3--:R-:W-:Y:S01]  /*1bec0*/  LOP3.LUT R4, R35, 0x380, RZ, 0xc0, !PT ;  /* 0x0000038023047812 */ /* 0x008fe200078ec0ff */
[--C-:B------:R-:W-:Y:S01]  /*1bed0*/  IMAD.X R27, RZ, RZ, R13.reuse, P3 ;  /* 0x000000ffff1b7224 */ /* 0x100fe200018e060d */
[C---:B------:R-:W-:Y:S01]  /*1bee0*/  IADD3 R105, P2, R12.reuse, 0x4020, RZ ;  /* 0x000040200c697810 */ /* 0x040fe20007f5e0ff */
[----:B------:R-:W-:Y:S01]  /*1bef0*/  IMAD.X R11, RZ, RZ, R13, P5 ;  /* 0x000000ffff0b7224 */ /* 0x000fe200028e060d */
[----:B------:R-:W-:-:S02]  /*1bf00*/  IADD3 R107, P1, R12, 0x4040, RZ ;  /* 0x000040400c6b7810 */ /* 0x000fc40007f3e0ff */
[----:B------:R-:W-:Y:S01]  /*1bf10*/  IADD3 R109, P0, R12, 0x4060, RZ ;  /* 0x000040600c6d7810 */ /* 0x000fe20007f1e0ff */
[--C-:B------:R-:W-:Y:S01]  /*1bf20*/  IMAD.X R29, RZ, RZ, R13.reuse, P2 ;  /* 0x000000ffff1d7224 */ /* 0x100fe200010e060d */
[----:B------:R-:W-:Y:S01]  /*1bf30*/  LOP3.LUT R12, R15, R12, RZ, 0x3c, !PT ;  /* 0x0000000c0f0c7212 */ /* 0x000fe200078e3cff */
[--C-:B------:R-:W-:Y:S01]  /*1bf40*/  IMAD.X R31, RZ, RZ, R13.reuse, P1 ;  /* 0x000000ffff1f7224 */ /* 0x100fe200008e060d */
[----:B------:R-:W-:Y:S01]  /*1bf50*/  LOP3.LUT R14, R39, 0x380, RZ, 0xc0, !PT ;  /* 0x00000380270e7812 */ /* 0x000fe200078ec0ff */
[----:B------:R-:W-:Y:S01]  /*1bf60*/  IMAD.X R33, RZ, RZ, R13, P0 ;  /* 0x000000ffff217224 */ /* 0x000fe200000e060d */
[----:B------:R-:W-:Y:S02]  /*1bf70*/  LOP3.LUT R15, R26, 0x380, RZ, 0xc0, !PT ;  /* 0x000003801a0f7812 */ /* 0x000fe400078ec0ff */
[----:B------:R-:W-:Y:S02]  /*1bf80*/  LOP3.LUT R10, R37, 0x380, RZ, 0xc0, !PT ;  /* 0x00000380250a7812 */ /* 0x000fe400078ec0ff */
[----:B------:R-:W-:-:S02]  /*1bf90*/  SHF.R.U64 R4, R4, 0x3, RZ ;  /* 0x0000000304047819 */ /* 0x000fc400000012ff */
[----:B------:R-:W-:Y:S02]  /*1bfa0*/  SHF.R.U64 R14, R14, 0x3, RZ ;  /* 0x000000030e0e7819 */ /* 0x000fe400000012ff */
[----:B------:R-:W-:Y:S02]  /*1bfb0*/  SHF.R.U64 R15, R15, 0x3, RZ ;  /* 0x000000030f0f7819 */ /* 0x000fe400000012ff */
[----:B------:R-:W-:Y:S02]  /*1bfc0*/  SHF.R.U64 R10, R10, 0x3, RZ ;  /* 0x000000030a0a7819 */ /* 0x000fe400000012ff */
[----:B------:R-:W-:Y:S02]  /*1bfd0*/  LOP3.LUT R8, R4, R35, RZ, 0x3c, !PT ;  /* 0x0000002304087212 */ /* 0x000fe400078e3cff */
[----:B------:R-:W-:Y:S02]  /*1bfe0*/  LOP3.LUT R4, R105, 0x380, RZ, 0xc0, !PT ;  /* 0x0000038069047812 */ /* 0x000fe400078ec0ff */
[----:B------:R-:W-:-:S02]  /*1bff0*/  LOP3.LUT R30, R107, 0x380, RZ, 0xc0, !PT ;  /* 0x000003806b1e7812 */ /* 0x000fc400078ec0ff */
[----:B------:R-:W-:Y:S02]  /*1c000*/  LOP3.LUT R24, R14, R39, RZ, 0x3c, !PT ;  /* 0x000000270e187212 */ /* 0x000fe400078e3cff */
[----:B------:R-:W-:Y:S02]  /*1c010*/  LOP3.LUT R26, R15, R26, RZ, 0x3c, !PT ;  /* 0x0000001a0f1a7212 */ /* 0x000fe400078e3cff */
[----:B------:R-:W-:Y:S02]  /*1c020*/  MOV R34, R12 ;  /* 0x0000000c00227202 */ /* 0x000fe40000000f00 */
[----:B------:R-:W-:Y:S02]  /*1c030*/  LOP3.LUT R32, R109, 0x380, RZ, 0xc0, !PT ;  /* 0x000003806d207812 */ /* 0x000fe400078ec0ff */
[----:B------:R-:W-:Y:S02]  /*1c040*/  LOP3.LUT R10, R10, R37, RZ, 0x3c, !PT ;  /* 0x000000250a0a7212 */ /* 0x000fe400078e3cff */
[----:B------:R-:W-:-:S02]  /*1c050*/  F2FP.BF16.F32.PACK_AB R12, R21, R20 ;  /* 0x00000014150c723e */ /* 0x000fc400000010ff */
[----:B------:R-:W-:Y:S02]  /*1c060*/  F2FP.BF16.F32.PACK_AB R13, R97, R96 ;  /* 0x00000060610d723e */ /* 0x000fe400000010ff */
[----:B------:R-:W-:Y:S02]  /*1c070*/  F2FP.BF16.F32.PACK_AB R14, R89, R88 ;  /* 0x00000058590e723e */ /* 0x000fe400000010ff */
[----:B------:R-:W-:Y:S02]  /*1c080*/  F2FP.BF16.F32.PACK_AB R15, R99, R98 ;  /* 0x00000062630f723e */ /* 0x000fe400000010ff */
[----:B------:R-:W-:Y:S02]  /*1c090*/  SHF.R.U64 R4, R4, 0x3, RZ ;  /* 0x0000000304047819 */ /* 0x000fe400000012ff */
[----:B------:R-:W-:Y:S01]  /*1c0a0*/  SHF.R.U64 R30, R30, 0x3, RZ ;  /* 0x000000031e1e7819 */ /* 0x000fe200000012ff */
[----:B------:R0:W-:Y:S01]  /*1c0b0*/  STSM.16.M88.4 [R34], R12 ;  /* 0x0000000c22007844 */ /* 0x0001e20000000200 */
[----:B------:R-:W-:-:S02]  /*1c0c0*/  SHF.R.U64 R32, R32, 0x3, RZ ;  /* 0x0000000320207819 */ /* 0x000fc400000012ff */
[----:B------:R-:W-:Y:S02]  /*1c0d0*/  MOV R37, R8 ;  /* 0x0000000800257202 */ /* 0x000fe40000000f00 */
[----:B------:R-:W-:Y:S02]  /*1c0e0*/  MOV R38, R10 ;  /* 0x0000000a00267202 */ /* 0x000fe40000000f00 */
[----:B-1----:R-:W-:Y:S02]  /*1c0f0*/  LOP3.LUT R28, R4, R105, RZ, 0x3c, !PT ;  /* 0x00000069041c7212 */ /* 0x002fe400078e3cff */
[----:B------:R-:W-:Y:S02]  /*1c100*/  F2FP.BF16.F32.PACK_AB R8, R91, R90 ;  /* 0x0000005a5b08723e */ /* 0x000fe400000010ff */
[----:B------:R-:W-:Y:S02]  /*1c110*/  F2FP.BF16.F32.PACK_AB R9, R101, R100 ;  /* 0x000000646509723e */ /* 0x000fe400000010ff */
[----:B------:R-:W-:-:S02]  /*1c120*/  F2FP.BF16.F32.PACK_AB R10, R93, R92 ;  /* 0x0000005c5d0a723e */ /* 0x000fc400000010ff */
[----:B------:R-:W-:Y:S02]  /*1c130*/  F2FP.BF16.F32.PACK_AB R11, R103, R102 ;  /* 0x00000066670b723e */ /* 0x000fe400000010ff */
[----:B------:R-:W-:Y:S02]  /*1c140*/  LOP3.LUT R30, R30, R107, RZ, 0x3c, !PT ;  /* 0x0000006b1e1e7212 */ /* 0x000fe400078e3cff */
[----:B------:R-:W-:Y:S01]  /*1c150*/  MOV R39, R24 ;  /* 0x0000001800277202 */ /* 0x000fe20000000f00 */
[----:B------:R-:W-:Y:S01]  /*1c160*/  STSM.16.M88.4 [R37], R8 ;  /* 0x0000000825007844 */ /* 0x000fe20000000200 */
[----:B------:R-:W-:Y:S02]  /*1c170*/  MOV R4, R26 ;  /* 0x0000001a00047202 */ /* 0x000fe40000000f00 */
[----:B0-----:R-:W-:Y:S02]  /*1c180*/  F2FP.BF16.F32.PACK_AB R12, R41, R40 ;  /* 0x00000028290c723e */ /* 0x001fe400000010ff */
[----:B------:R-:W-:-:S02]  /*1c190*/  F2FP.BF16.F32.PACK_AB R13, R43, R42 ;  /* 0x0000002a2b0d723e */ /* 0x000fc400000010ff */
[----:B------:R-:W-:Y:S02]  /*1c1a0*/  F2FP.BF16.F32.PACK_AB R14, R45, R44 ;  /* 0x0000002c2d0e723e */ /* 0x000fe400000010ff */
[----:B------:R-:W-:Y:S02]  /*1c1b0*/  F2FP.BF16.F32.PACK_AB R15, R47, R46 ;  /* 0x0000002e2f0f723e */ /* 0x000fe400000010ff */
[----:B------:R-:W-:Y:S02]  /*1c1c0*/  LOP3.LUT R32, R32, R109, RZ, 0x3c, !PT ;  /* 0x0000006d20207212 */ /* 0x000fe400078e3cff */
[----:B------:R-:W-:Y:S01]  /*1c1d0*/  F2FP.BF16.F32.PACK_AB R24, R49, R48 ;  /* 0x000000303118723e */ /* 0x000fe200000010ff */
[----:B------:R-:W-:Y:S01]  /*1c1e0*/  STSM.16.M88.4 [R38], R12 ;  /* 0x0000000c26007844 */ /* 0x000fe20000000200 */
[----:B------:R-:W-:Y:S02]  /*1c1f0*/  F2FP.BF16.F32.PACK_AB R25, R51, R50 ;  /* 0x000000323319723e */ /* 0x000fe400000010ff */
[----:B------:R-:W-:-:S02]  /*1c200*/  F2FP.BF16.F32.PACK_AB R26, R53, R52 ;  /* 0x00000034351a723e */ /* 0x000fc400000010ff */
[----:B------:R-:W-:Y:S02]  /*1c210*/  F2FP.BF16.F32.PACK_AB R27, R55, R54 ;  /* 0x00000036371b723e */ /* 0x000fe400000010ff */
[----:B------:R-:W-:Y:S02]  /*1c220*/  MOV R104, R28 ;  /* 0x0000001c00687202 */ /* 0x000fe40000000f00 */
[----:B------:R-:W-:Y:S01]  /*1c230*/  MOV R106, R30 ;  /* 0x0000001e006a7202 */ /* 0x000fe20000000f00 */
[----:B------:R0:W-:Y:S01]  /*1c240*/  STSM.16.M88.4 [R39], R24 ;  /* 0x0000001827007844 */ /* 0x0001e20000000200 */
[----:B------:R-:W-:Y:S02]  /*1c250*/  F2FP.BF16.F32.PACK_AB R28, R57, R56 ;  /* 0x00000038391c723e */ /* 0x000fe400000010ff */
[----:B------:R-:W-:Y:S02]  /*1c260*/  F2FP.BF16.F32.PACK_AB R29, R59, R58 ;  /* 0x0000003a3b1d723e */ /* 0x000fe400000010ff */
[----:B------:R-:W-:-:S02]  /*1c270*/  F2FP.BF16.F32.PACK_AB R30, R61, R60 ;  /* 0x0000003c3d1e723e */ /* 0x000fc400000010ff */
[----:B------:R-:W-:Y:S02]  /*1c280*/  F2FP.BF16.F32.PACK_AB R31, R63, R62 ;  /* 0x0000003e3f1f723e */ /* 0x000fe400000010ff */
[----:B------:R-:W-:Y:S02]  /*1c290*/  MOV R105, R32 ;  /* 0x0000002000697202 */ /* 0x000fe40000000f00 */
[----:B------:R-:W-:Y:S01]  /*1c2a0*/  F2FP.BF16.F32.PACK_AB R32, R65, R64 ;  /* 0x000000404120723e */ /* 0x000fe200000010ff */
[----:B------:R1:W-:Y:S01]  /*1c2b0*/  STSM.16.M88.4 [R4], R28 ;  /* 0x0000001c04007844 */ /* 0x0003e20000000200 */
[----:B------:R-:W-:Y:S02]  /*1c2c0*/  F2FP.BF16.F32.PACK_AB R33, R67, R66 ;  /* 0x000000424321723e */ /* 0x000fe400000010ff */
[----:B------:R-:W-:Y:S01]  /*1c2d0*/  F2FP.BF16.F32.PACK_AB R34, R69, R68 ;  /* 0x000000444522723e */ /* 0x000fe200000010ff */
[----:B0-----:R-:W0:Y:S01]  /*1c2e0*/  LDC.64 R26, c[0x0][0xba8] ;  /* 0x0002ea00ff1a7b82 */ /* 0x001e220000000a00 */
[----:B------:R-:W-:-:S02]  /*1c2f0*/  F2FP.BF16.F32.PACK_AB R35, R71, R70 ;  /* 0x000000464723723e */ /* 0x000fc400000010ff */
[----:B------:R-:W-:Y:S02]  /*1c300*/  F2FP.BF16.F32.PACK_AB R37, R75, R74 ;  /* 0x0000004a4b25723e */ /* 0x000fe400000010ff */
[----:B------:R-:W-:Y:S01]  /*1c310*/  F2FP.BF16.F32.PACK_AB R38, R77, R76 ;  /* 0x0000004c4d26723e */ /* 0x000fe200000010ff */
[----:B------:R-:W-:Y:S01]  /*1c320*/  STSM.16.M88.4 [R104], R32 ;  /* 0x0000002068007844 */ /* 0x000fe20000000200 */
[----:B------:R-:W-:Y:S02]  /*1c330*/  F2FP.BF16.F32.PACK_AB R39, R79, R78 ;  /* 0x0000004e4f27723e */ /* 0x000fe400000010ff */
[----:B------:R-:W-:Y:S02]  /*1c340*/  F2FP.BF16.F32.PACK_AB R8, R81, R80 ;  /* 0x000000505108723e */ /* 0x000fe400000010ff */
[----:B------:R-:W-:Y:S01]  /*1c350*/  F2FP.BF16.F32.PACK_AB R9, R83, R82 ;  /* 0x000000525309723e */ /* 0x000fe200000010ff */
[----:B------:R-:W-:Y:S01]  /*1c360*/  STSM.16.M88.4 [R106], R36 ;  /* 0x000000246a007844 */ /* 0x000fe20000000200 */
[----:B------:R-:W-:Y:S01]  /*1c370*/  F2FP.BF16.F32.PACK_AB R10, R85, R84 ;  /* 0x00000054550a723e */ /* 0x000fe200000010ff */
[----:B-1----:R-:W-:Y:S01]  /*1c380*/  IMAD.MOV.U32 R4, RZ, RZ, RZ ;  /* 0x000000ffff047224 */ /* 0x002fe200078e00ff */
[----:B------:R-:W-:-:S02]  /*1c390*/  F2FP.BF16.F32.PACK_AB R11, R87, R86 ;  /* 0x00000056570b723e */ /* 0x000fc400000010ff */
[----:B------:R-:W-:Y:S02]  /*1c3a0*/  ISETP.NE.U32.AND P0, PT, RZ, UR6, PT ;  /* 0x00000006ff007c0c */ /* 0x000fe4000bf05070 */
[----:B------:R-:W-:Y:S01]  /*1c3b0*/  IADD3 R12, P1, R203, UR6, RZ ;  /* 0x00000006cb0c7c10 */ /* 0x000fe2000ff3e0ff */
[----:B------:R1:W-:Y:S01]  /*1c3c0*/  STSM.16.M88.4 [R105], R8 ;  /* 0x0000000869007844 */ /* 0x0003e20000000200 */
[----:B------:R-:W-:Y:S01]  /*1c3d0*/  BAR.SYNC.DEFER_BLOCKING 0x1, 0x100 ;  /* 0x0044000000007b1d */ /* 0x000fe20000010000 */
[----:B------:R-:W-:Y:S02]  /*1c3e0*/  ISETP.NE.AND.EX P0, PT, RZ, UR7, PT, P0 ;  /* 0x00000007ff007c0c */ /* 0x000fe4000bf05300 */
[----:B------:R-:W-:Y:S01]  /*1c3f0*/  IADD3.X R13, R204, UR7, RZ, P1, !PT ;  /* 0x00000007cc0d7c10 */ /* 0x000fe20008ffe4ff */
[----:B------:R-:W-:-:S04]  /*1c400*/  IMAD.MOV.U32 R30, RZ, RZ, 0x9b8 ;  /* 0x000009b8ff1e7424 */ /* 0x000fc800078e00ff */
[----:B-1----:R-:W1:Y:S06]  /*1c410*/  LDC R105, c[0x0][0xbe8] ;  /* 0x0002fa00ff697b82 */ /* 0x002e6c0000000800 */
[----:B------:R-:W3:Y:S01]  /*1c420*/  @P0 LDG.E R4, desc[UR60][R12.64] ;  /* 0x0000003c0c040981 */ /* 0x000ee2000c1e1900 */
[----:B------:R-:W-:-:S04]  /*1c430*/  ISETP.NE.U32.AND P1, PT, RZ, UR4, PT ;  /* 0x00000004ff007c0c */ /* 0x000fc8000bf25070 */
[----:B------:R-:W-:-:S13]  /*1c440*/  ISETP.NE.AND.EX P1, PT, RZ, UR5, PT, P1 ;  /* 0x00000005ff007c0c */ /* 0x000fda000bf25310 */
[----:B------:R-:W-:Y:S01]  /*1c450*/  @P1 IADD3 R8, P2, R203, UR4, RZ ;  /* 0x00000004cb081c10 */ /* 0x000fe2000ff5e0ff */
[----:B------:R-:W-:Y:S02]  /*1c460*/  ULDC UR4, c[0x0][0xa88] ;  /* 0x0002a20000047ab9 */ /* 0x000fe40000000800 */
[----:B------:R-:W-:Y:S01]  /*1c470*/  IMAD.U32 R104, RZ, RZ, UR4 ;  /* 0x00000004ff687e24 */ /* 0x000fe2000f8e00ff */
[----:B------:R-:W-:Y:S01]  /*1c480*/  @P1 IADD3.X R9, R204, UR5, RZ, P2, !PT ;  /* 0x00000005cc091c10 */ /* 0x000fe200097fe4ff */
[----:B------:R-:W-:Y:S01]  /*1c490*/  ULDC UR4, c[0x0][0xad4] ;  /* 0x0002b50000047ab9 */ /* 0x000fe20000000800 */
[----:B------:R-:W-:Y:S02]  /*1c4a0*/  ISETP.NE.AND P2, PT, R201, RZ, PT ;  /* 0x000000ffc900720c */ /* 0x000fe40003f45270 */
[----:B-1----:R-:W-:Y:S01]  /*1c4b0*/  ISETP.NE.AND P4, PT, R105, 0x1, PT ;  /* 0x000000016900780c */ /* 0x002fe20003f85270 */
[----:B------:R1:W5:Y:S01]  /*1c4c0*/  @P1 LDG.E R104, desc[UR60][R8.64] ;  /* 0x0000003c08681981 */ /* 0x000362000c1e1900 */
[----:B------:R-:W-:Y:S01]  /*1c4d0*/  SEL R201, R201, UR4, P2 ;  /* 0x00000004c9c97c07 */ /* 0x000fe20009000000 */
[----:B------:R-:W-:Y:S01]  /*1c4e0*/  IMAD.IADD R28, R191, 0x1, R186 ;  /* 0x00000001bf1c7824 */ /* 0x000fe200078e02ba */
[----:B------:R-:W-:-:S02]  /*1c4f0*/  ISETP.NE.U32.AND P2, PT, RZ, UR6, PT ;  /* 0x00000006ff007c0c */ /* 0x000fc4000bf45070 */
[----:B------:R-:W-:Y:S02]  /*1c500*/  ISETP.GT.AND P3, PT, R201, 0x1, PT ;  /* 0x00000001c900780c */ /* 0x000fe40003f64270 */
[----:B------:R-:W-:Y:S02]  /*1c510*/  ISETP.NE.AND.EX P2, PT, RZ, UR7, PT, P2 ;  /* 0x00000007ff007c0c */ /* 0x000fe4000bf45320 */
[----:B------:R-:W-:Y:S02]  /*1c520*/  SEL R30, R30, 0x978, P3 ;  /* 0x000009781e1e7807 */ /* 0x000fe40001800000 */
[----:B------:R-:W-:Y:S01]  /*1c530*/  SEL R202, R202, RZ, !P2 ;  /* 0x000000ffcaca7207 */ /* 0x000fe20005000000 */
[----:B------:R-:W4:Y:S01]  /*1c540*/  @P4 LDC R33, c[0x0][0xbec] ;  /* 0x0002fb00ff214b82 */ /* 0x000f220000000800 */
[----:B------:R-:W-:Y:S02]  /*1c550*/  SEL R223, R223, RZ, !P2 ;  /* 0x000000ffdfdf7207 */ /* 0x000fe40005000000 */
[----:B------:R-:W-:-:S05]  /*1c560*/  SEL R29, R207, RZ, P3 ;  /* 0x000000ffcf1d7207 */ /* 0x000fca0001800000 */
[----:B------:R-:W2:Y:S08]  /*1c570*/  LDC.64 R10, c[0x0][R30+0x220] ;  /* 0x000088001e0a7b82 */ /* 0x000eb00000000a00 */
[----:B------:R-:W4:Y:S08]  /*1c580*/  LDC.64 R14, c[0x0][R30+0x218] ;  /* 0x000086001e0e7b82 */ /* 0x000f300000000a00 */
[----:B------:R-:W4:Y:S08]  /*1c590*/  LDC.64 R24, c[0x0][R30+0x228] ;  /* 0x00008a001e187b82 */ /* 0x000f300000000a00 */
[----:B-1----:R-:W1:Y:S08]  /*1c5a0*/  LDC.64 R8, c[0x0][R30+0x210] ;  /* 0x000084001e087b82 */ /* 0x002e700000000a00 */
[----:B------:R-:W1:Y:S08]  /*1c5b0*/  @P4 LDC R35, c[0x0][0xbf0] ;  /* 0x0002fc00ff234b82 */ /* 0x000e700000000800 */
[----:B0-----:R-:W0:Y:S01]  /*1c5c0*/  @!P3 LDC R26, c[0x0][0xb50] ;  /* 0x0002d400ff1abb82 */ /* 0x001e220000000800 */
[----:B--2---:R-:W-:-:S07]  /*1c5d0*/  IMAD R11, R11, R202, RZ ;  /* 0x000000ca0b0b7224 */ /* 0x004fce00078e02ff */
[----:B------:R-:W2:Y:S01]  /*1c5e0*/  @!P3 LDC R27, c[0x0][0xb54] ;  /* 0x0002d500ff1bbb82 */ /* 0x000ea20000000800 */
[C---:B------:R-:W-:Y:S02]  /*1c5f0*/  IMAD R223, R10.reuse, R223, R11 ;  /* 0x000000df0adf7224 */ /* 0x040fe400078e020b */
[----:B------:R-:W-:-:S04]  /*1c600*/  IMAD.WIDE.U32 R10, R10, R202, RZ ;  /* 0x000000ca0a0a7225 */ /* 0x000fc800078e00ff */
[-C--:B----4-:R-:W-:Y:S02]  /*1c610*/  IMAD R31, R15, R165.reuse, RZ ;  /* 0x000000a50f1f7224 */ /* 0x090fe400078e02ff */
[----:B------:R-:W-:-:S04]  /*1c620*/  IMAD.WIDE.U32 R14, R14, R165, RZ ;  /* 0x000000a50e0e7225 */ /* 0x000fc800078e00ff */
[----:B------:R-:W-:Y:S02]  /*1c630*/  IMAD.IADD R223, R11, 0x1, R223 ;  /* 0x000000010bdf7824 */ /* 0x000fe400078e02df */
[----:B------:R-:W-:Y:S02]  /*1c640*/  IMAD.MOV.U32 R11, RZ, RZ, R28 ;  /* 0x000000ffff0b7224 */ /* 0x000fe400078e001c */
[----:B------:R-:W-:Y:S02]  /*1c650*/  IMAD.IADD R15, R15, 0x1, R31 ;  /* 0x000000010f0f7824 */ /* 0x000fe400078e021f */
[-C--:B------:R-:W-:Y:S02]  /*1c660*/  IMAD R31, R25, R29.reuse, RZ ;  /* 0x0000001d191f7224 */ /* 0x080fe400078e02ff */
[----:B------:R-:W-:-:S04]  /*1c670*/  IMAD.WIDE.U32 R24, R24, R29, RZ ;  /* 0x0000001d18187225 */ /* 0x000fc800078e00ff */
[----:B------:R-:W-:Y:S01]  /*1c680*/  IMAD.IADD R31, R25, 0x1, R31 ;  /* 0x00000001191f7824 */ /* 0x000fe200078e021f */
[--C-:B---3--:R-:W-:Y:S01]  /*1c690*/  IADD3 R14, P2, P5, R10, R14, R4.reuse ;  /* 0x0000000e0a0e7210 */ /* 0x108fe20007d5e004 */
[----:B------:R-:W-:Y:S01]  /*1c6a0*/  @P4 IMAD.HI.U32 R10, R28, R33, RZ ;  /* 0x000000211c0a4227 */ /* 0x000fe200078e00ff */
[----:B------:R-:W-:-:S04]  /*1c6b0*/  SHF.R.S32.HI R106, RZ, 0x1f, R4 ;  /* 0x0000001fff6a7819 */ /* 0x000fc80000011404 */
[----:B-1----:R-:W-:Y:S02]  /*1c6c0*/  @P4 SHF.R.U32.HI R11, RZ, R35, R10 ;  /* 0x00000023ff0b4219 */ /* 0x002fe4000001160a */
        /* <DEDUP_REMOVED lines=12> */
[----:B--2---:R-:W-:Y:S01]  /*1c790*/  LEA.HI.X R27, R24, R27, R8, 0x2, P2 ;  /* 0x0000001b181b7211 */ /* 0x004fe200010f1408 */
[----:B------:R-:W-:Y:S06]  /*1c7a0*/  @P1 BRA `(.L_x_2876) ;  /* 0x0000000000101947 */ /* 0x000fec0003800000 */
[----:B------:R-:W-:Y:S05]  /*1c7b0*/  @!P0 BRA `(.L_x_2876) ;  /* 0x00000000000c8947 */ /* 0x000fea0003800000 */
[----:B------:R-:W2:Y:S04]  /*1c7c0*/  LDG.E R9, desc[UR60][R12.64] ;  /* 0x0000003c0c097981 */ /* 0x000ea8000c1e1900 */
[----:B-----5:R-:W2:Y:S02]  /*1c7d0*/  LDG.E R104, desc[UR60][R12.64+0x4] ;  /* 0x0000043c0c687981 */ /* 0x020ea4000c1e1900 */
[----:B--2---:R-:W-:-:S07]  /*1c7e0*/  IMAD.IADD R104, R104, 0x1, -R9 ;  /* 0x0000000168687824 */ /* 0x004fce00078e0a09 */
.L_x_2876:
        /* <DEDUP_REMOVED lines=18> */
[----:B------:R-:W-:Y:S02]  /*1c910*/  IADD3 R13, P6, R72, 0x1000, RZ ;  /* 0x00001000480d7810 */ /* 0x000fe40007fde0ff */
        /* <DEDUP_REMOVED lines=23> */
[----:B------:R-:W-:Y:S01]  /*1ca90*/  LOP3.LUT R36, R37, 0x380, RZ, 0xc0, !PT ;  /* 0x0000038025247812 */ /* 0x000fe200078ec0ff */
[----:B------:R-:W5:Y:S01]  /*1caa0*/  LD.E.128 R44, desc[UR60][R44.64] ;  /* 0x0000003c2c2c7980 */ /* 0x000f62000c101d00 */
[----:B------:R-:W-:Y:S01]  /*1cab0*/  IMAD.IADD R21, R21, 0x1, R3 ;  /* 0x0000000115157824 */ /* 0x000fe200078e0203 */
[----:B------:R-:W-:Y:S01]  /*1cac0*/  LOP3.LUT R40, R41, 0x380, RZ, 0xc0, !PT ;  /* 0x0000038029287812 */ /* 0x000fe200078ec0ff */
[----:B------:R-:W-:Y:S01]  /*1cad0*/  IMAD R3, R200, 0x20, R224 ;  /* 0x00000020c8037824 */ /* 0x000fe200078e02e0 */
[----:B------:R-:W-:Y:S01]  /*1cae0*/  SHF.R.S32.HI R49, RZ, 0x1f, R202 ;  /* 0x0000001fff317819 */ /* 0x000fe200000114ca */
[----:B------:R-:W-:Y:S01]  /*1caf0*/  IMAD.WIDE.U32 R20, R165, UR4, R20 ;  /* 0x00000004a5147c25 */ /* 0x000fe2000f8e0014 */
[----:B------:R-:W-:-:S02]  /*1cb00*/  LOP3.LUT R9, R72, 0x380, RZ, 0xc0, !PT ;  /* 0x0000038048097812 */ /* 0x000fc400078ec0ff */
[----:B------:R-:W-:Y:S01]  /*1cb10*/  SHF.R.U64 R24, R24, 0x3, RZ ;  /* 0x0000000318187819 */ /* 0x000fe200000012ff */
[----:B------:R-:W-:Y:S01]  /*1cb20*/  IMAD.IADD R48, R186, 0x1, R3 ;  /* 0x00000001ba307824 */ /* 0x000fe200078e0203 */
[----:B------:R-:W-:Y:S01]  /*1cb30*/  SHF.R.U64 R28, R28, 0x3, RZ ;  /* 0x000000031c1c7819 */ /* 0x000fe200000012ff */
[----:B------:R-:W-:Y:S01]  /*1cb40*/  IMAD R21, R165, UR5, R21 ;  /* 0x00000005a5157c24 */ /* 0x000fe2000f8e0215 */
[----:B------:R-:W-:Y:S01]  /*1cb50*/  ULDC.64 UR4, c[0x0][0xaf0] ;  /* 0x0002bc0000047ab9 */ /* 0x000fe20000000a00 */
[----:B0-----:R-:W-:Y:S01]  /*1cb60*/  @P4 IMAD.HI.U32 R0, R48, R51, RZ ;  /* 0x0000003330004227 */ /* 0x001fe200078e00ff */
[----:B------:R-:W-:Y:S02]  /*1cb70*/  SHF.R.U64 R32, R32, 0x3, RZ ;  /* 0x0000000320207819 */ /* 0x000fe400000012ff */
[----:B------:R-:W-:Y:S01]  /*1cb80*/  SHF.R.U64 R36, R36, 0x3, RZ ;  /* 0x0000000324247819 */ /* 0x000fe200000012ff */
[----:B------:R-:W-:Y:S01]  /*1cb90*/  IMAD.MOV.U32 R3, RZ, RZ, R48 ;  /* 0x000000ffff037224 */ /* 0x000fe200078e0030 */
[----:B------:R-:W-:Y:S01]  /*1cba0*/  SHF.R.U64 R40, R40, 0x3, RZ ;  /* 0x0000000328287819 */ /* 0x000fe200000012ff */
[----:B------:R-:W-:Y:S01]  /*1cbb0*/  IMAD R49, R49, UR4, RZ ;  /* 0x0000000431317c24 */ /* 0x000fe2000f8e02ff */
[----:B-1----:R-:W-:-:S02]  /*1cbc0*/  @P4 SHF.R.U32.HI R3, RZ, R53, R0 ;  /* 0x00000035ff034219 */ /* 0x002fc40000011600 */
[----:B------:R-:W-:Y:S01]  /*1cbd0*/  SHF.R.U64 R9, R9, 0x3, RZ ;  /* 0x0000000309097819 */ /* 0x000fe200000012ff */
        /* <DEDUP_REMOVED lines=11> */
[----:B------:R-:W-:Y:S01]  /*1cc90*/  SHF.R.S32.HI R0, RZ, 0x1f, R3 ;  /* 0x0000001fff007819 */ /* 0x000fe20000011403 */
[----:B------:R-:W-:Y:S01]  /*1cca0*/  IMAD.WIDE.U32 R20, R202, UR4, R20 ;  /* 0x00000004ca147c25 */ /* 0x000fe2000f8e0014 */
[----:B------:R-:W-:Y:S01]  /*1ccb0*/  LOP3.LUT R72, R9, R72, RZ, 0x3c, !PT ;  /* 0x0000004809487212 */ /* 0x000fe200078e3cff */
[----:B------:R-:W-:Y:S01]  /*1ccc0*/  ULDC.64 UR4, c[0x0][0xae0] ;  /* 0x0002b80000047ab9 */ /* 0x000fe20000000a00 */
[----:B------:R-:W5:Y:S01]  /*1ccd0*/  LD.E.128 R24, desc[UR60][R24.64] ;  /* 0x0000003c18187980 */ /* 0x000f62000c101d00 */
[----:B------:R-:W-:Y:S01]  /*1cce0*/  IMAD.MOV R4, RZ, RZ, -R3 ;  /* 0x000000ffff047224 */ /* 0x000fe200078e0a03 */
[----:B------:R-:W-:Y:S01]  /*1ccf0*/  IADD3 R21, R21, R49, RZ ;  /* 0x0000003115157210 */ /* 0x000fe20007ffe0ff */
[----:B------:R-:W-:Y:S01]  /*1cd00*/  IMAD R0, R0, UR4, RZ ;  /* 0x0000000400007c24 */ /* 0x000fe2000f8e02ff */
[----:B------:R0:W5:Y:S01]  /*1cd10*/  LD.E.128 R8, desc[UR60][R72.64] ;  /* 0x0000003c48087980 */ /* 0x000162000c101d00 */
[----:B------:R-:W-:-:S03]  /*1cd20*/  IMAD R105, R105, R4, R48 ;  /* 0x0000000469697224 */ /* 0x000fc600078e0230 */
[----:B------:R-:W5:Y:S01]  /*1cd30*/  LD.E.128 R28, desc[UR60][R28.64] ;  /* 0x0000003c1c1c7980 */ /* 0x000f62000c101d00 */
[----:B------:R-:W-:-:S03]  /*1cd40*/  IMAD R49, R3, UR5, R0 ;  /* 0x0000000503317c24 */ /* 0x000fc6000f8e0200 */
[----:B------:R-:W5:Y:S01]  /*1cd50*/  LD.E.128 R32, desc[UR60][R32.64] ;  /* 0x0000003c20207980 */ /* 0x000f62000c101d00 */
[----:B------:R-:W-:-:S03]  /*1cd60*/  SHF.R.S32.HI R0, RZ, 0x1f, R105 ;  /* 0x0000001fff007819 */ /* 0x000fc60000011469 */
        /* <DEDUP_REMOVED lines=10> */
[----:B------:R-:W-:-:S02]  /*1ce10*/  IMAD.IADD R21, R21, 0x1, R49 ;  /* 0x0000000115157824 */ /* 0x000fc400078e0231 */
[----:B------:R-:W-:Y:S02]  /*1ce20*/  IMAD R0, R0, UR4, RZ ;  /* 0x0000000400007c24 */ /* 0x000fe4000f8e02ff */
        /* <DEDUP_REMOVED lines=30> */
.L_x_2879:
[----:B------:R-:W-:Y:S05]  /*1d010*/  BSYNC B1 ;  /* 0x0000000000017941 */ /* 0x000fea0003800000 */
.L_x_2878:
        /* <DEDUP_REMOVED lines=13> */
.L_x_2881:
[----:B------:R-:W-:Y:S05]  /*1d0f0*/  BSYNC B1 ;  /* 0x0000000000017941 */ /* 0x000fea0003800000 */
.L_x_2880:
        /* <DEDUP_REMOVED lines=13> */
.L_x_2883:
[----:B------:R-:W-:Y:S05]  /*1d1d0*/  BSYNC B1 ;  /* 0x0000000000017941 */ /* 0x000fea0003800000 */
.L_x_2882:
        /* <DEDUP_REMOVED lines=16> */
.L_x_2877:
[----:B------:R-:W1:Y:S01]  /*1d2e0*/  @P4 LDC R15, c[0x0][0xbec] ;  /* 0x0002fb00ff0f4b82 */ /* 0x000e620000000800 */
[----:B------:R-:W-:Y:S01]  /*1d2f0*/  ULDC.64 UR4, c[0x0][0xb08] ;  /* 0x0002c20000047ab9 */ /* 0x000fe20000000a00 */
[----:B------:R-:W-:Y:S01]  /*1d300*/  ULDC.64 UR6, c[0x0][0xb30] ;  /* 0x0002cc0000067ab9 */ /* 0x000fe20000000a00 */
[----:B0-----:R-:W-:Y:S01]  /*1d310*/  IMAD R3, R106, UR4, RZ ;  /* 0x000000046a037c24 */ /* 0x001fe2000f8e02ff */
[----:B------:R-:W-:Y:S01]  /*1d320*/  ISETP.GE.AND P0, PT, R13, R104, PT ;  /* 0x000000680d00720c */ /* 0x000fe20003f06270 */
[C---:B------:R-:W-:Y:S01]  /*1d330*/  IMAD.WIDE.U32 R8, R4.reuse, UR4, RZ ;  /* 0x0000000404087c25 */ /* 0x040fe2000f8e00ff */
[----:B------:R-:W-:Y:S01]  /*1d340*/  BSSY B1, `(.L_x_2885) ;  /* 0x0000076000017945 */ /* 0x000fe20003800000 */
[----:B------:R-:W-:Y:S01]  /*1d350*/  SHF.R.S32.HI R25, RZ, 0x1f, R208 ;  /* 0x0000001fff197819 */ /* 0x000fe200000114d0 */
[----:B------:R-:W0:Y:S01]  /*1d360*/  @P4 LDC R0, c[0x0][0xbf0] ;  /* 0x0002fc00ff004b82 */ /* 0x000e220000000800 */
[----:B------:R-:W-:Y:S01]  /*1d370*/  IMAD R3, R4, UR5, R3 ;  /* 0x0000000504037c24 */ /* 0x000fe2000f8e0203 */
[----:B------:R-:W-:Y:S01]  /*1d380*/  ULDC.64 UR4, c[0x0][0xb38] ;  /* 0x0002ce0000047ab9 */ /* 0x000fe20000000a00 */
[----:B------:R-:W-:-:S02]  /*1d390*/  SHF.R.S32.HI R29, RZ, 0x1f, R211 ;  /* 0x0000001fff1d7819 */ /* 0x000fc400000114d3 */
[----:B------:R-:W-:Y:S01]  /*1d3a0*/  IMAD.IADD R9, R9, 0x1, R3 ;  /* 0x0000000109097824 */ /* 0x000fe200078e0203 */
[----:B------:R-:W-:Y:S02]  /*1d3b0*/  SHF.R.S32.HI R3, RZ, 0x1f, R202 ;  /* 0x0000001fff037819 */ /* 0x000fe400000114ca */
[----:B------:R-:W-:Y:S01]  /*1d3c0*/  SHF.R.S32.HI R30, RZ, 0x1f, R212 ;  /* 0x0000001fff1e7819 */ /* 0x000fe200000114d4 */
[C---:B------:R-:W-:Y:S01]  /*1d3d0*/  IMAD.WIDE.U32 R8, R165.reuse, UR4, R8 ;  /* 0x00000004a5087c25 */ /* 0x040fe2000f8e0008 */
[----:B------:R-:W-:Y:S02]  /*1d3e0*/  SHF.R.S32.HI R31, RZ, 0x1f, R213 ;  /* 0x0000001fff1f7819 */ /* 0x000fe400000114d5 */
[----:B------:R-:W-:Y:S01]  /*1d3f0*/  SHF.R.S32.HI R32, RZ, 0x1f, R214 ;  /* 0x0000001fff207819 */ /* 0x000fe200000114d6 */
[----:B------:R-:W-:Y:S01]  /*1d400*/  IMAD R9, R165, UR5, R9 ;  /* 0x00000005a5097c24 */ /* 0x000fe2000f8e0209 */
[----:B------:R-:W-:Y:S01]  /*1d410*/  ULDC.64 UR4, c[0x0][0xb40] ;  /* 0x0002d00000047ab9 */ /* 0x000fe20000000a00 */
[----:B------:R-:W-:Y:S01]  /*1d420*/  SHF.R.S32.HI R33, RZ, 0x1f, R215 ;  /* 0x0000001fff217819 */ /* 0x000fe200000114d7 */
[----:B------:R-:W-:Y:S01]  /*1d430*/  IMAD R3, R3, UR4, RZ ;  /* 0x0000000403037c24 */ /* 0x000fe2000f8e02ff */
[----:B------:R-:W-:Y:S01]  /*1d440*/  SHF.R.S32.HI R34, RZ, 0x1f, R216 ;  /* 0x0000001fff227819 */ /* 0x000fe200000114d8 */
[----:B-1----:R-:W-:Y:S01]  /*1d450*/  @P4 IMAD.HI.U32 R15, R28, R15, RZ ;  /* 0x0000000f1c0f4227 */ /* 0x002fe200078e00ff */
[----:B------:R-:W-:-:S02]  /*1d460*/  SHF.R.S32.HI R35, RZ, 0x1f, R217 ;  /* 0x0000001fff237819 */ /* 0x000fc400000114d9 */
[----:B------:R-:W-:Y:S01]  /*1d470*/  SHF.R.S32.HI R36, RZ, 0x1f, R218 ;  /* 0x0000001fff247819 */ /* 0x000fe200000114da */
[C---:B------:R-:W-:Y:S01]  /*1d480*/  IMAD R11, R202.reuse, UR5, R3 ;  /* 0x00000005ca0b7c24 */ /* 0x040fe2000f8e0203 */
[----:B------:R-:W-:Y:S01]  /*1d490*/  SHF.R.S32.HI R37, RZ, 0x1f, R219 ;  /* 0x0000001fff257819 */ /* 0x000fe200000114db */
[----:B------:R-:W-:Y:S01]  /*1d4a0*/  IMAD.WIDE.U32 R8, R202, UR4, R8 ;  /* 0x00000004ca087c25 */ /* 0x000fe2000f8e0008 */
[----:B------:R-:W-:Y:S01]  /*1d4b0*/  ULDC.64 UR4, c[0x0][0xb48] ;  /* 0x0002d20000047ab9 */ /* 0x000fe20000000a00 */
[----:B------:R-:W-:Y:S02]  /*1d4c0*/  SHF.R.S32.HI R38, RZ, 0x1f, R220 ;  /* 0x0000001fff267819 */ /* 0x000fe400000114dc */
[----:B------:R-:W-:Y:S01]  /*1d4d0*/  IMAD.MOV.U32 R3, RZ, RZ, R28 ;  /* 0x000000ffff037224 */ /* 0x000fe200078e001c */
[----:B0-----:R-:W-:Y:S01]  /*1d4e0*/  @P4 SHF.R.U32.HI R3, RZ, R0, R15 ;  /* 0x00000000ff034219 */ /* 0x001fe2000001160f */
[----:B------:R-:W-:Y:S01]  /*1d4f0*/  IMAD.IADD R9, R9, 0x1, R11 ;  /* 0x0000000109097824 */ /* 0x000fe200078e020b */
[----:B------:R-:W-:-:S02]  /*1d500*/  SHF.R.S32.HI R26, RZ, 0x1f, R221 ;  /* 0x0000001fff1a7819 */ /* 0x000fc400000114dd */
[--C-:B------:R-:W-:Y:S01]  /*1d510*/  SHF.R.S32.HI R0, RZ, 0x1f, R3.reuse ;  /* 0x0000001fff007819 */ /* 0x100fe20000011403 */
[----:B------:R-:W-:Y:S01]  /*1d520*/  IMAD.MOV R4, RZ, RZ, -R3 ;  /* 0x000000ffff047224 */ /* 0x000fe200078e0a03 */
[----:B------:R-:W-:Y:S01]  /*1d530*/  SHF.R.S32.HI R27, RZ, 0x1f, R222 ;  /* 0x0000001fff1b7819 */ /* 0x000fe200000114de */
[----:B------:R-:W-:-:S04]  /*1d540*/  IMAD.WIDE.U32 R8, R207, UR4, R8 ;  /* 0x00000004cf087c25 */ /* 0x000fc8000f8e0008 */
        /* <DEDUP_REMOVED lines=27> */
[----:B-12---:R-:W-:-:S04]  /*1d700*/  @!P3 IMAD.WIDE R10, R190, 0x4, R8 ;  /* 0x00000004be0ab825 */ /* 0x006fc800078e0208 */
[-C--:B------:R-:W-:Y:S01]  /*1d710*/  @!P1 LEA R12, P5, R222, R8.reuse, 0x2 ;  /* 0x00000008de0c9211 */ /* 0x080fe200078a10ff */
[----:B------:R1:W-:Y:S01]  /*1d720*/  @!P3 ST.E.64 desc[UR60][R10.64], R20 ;  /* 0x000000140a00b985 */ /* 0x0003e2000c101b3c */
[----:B------:R-:W-:Y:S02]  /*1d730*/  ISETP.GE.AND P3, PT, R220, UR4, PT ;  /* 0x00000004dc007c0c */ /* 0x000fe4000bf66270 */
[----:B------:R-:W-:Y:S02]  /*1d740*/  @!P1 LEA.HI.X R13, R222, R9, R27, 0x2, P5 ;  /* 0x00000009de0d9211 */ /* 0x000fe400028f141b */
[----:B------:R-:W-:Y:S02]  /*1d750*/  ISETP.GE.AND P5, PT, R218, UR4, PT ;  /* 0x00000004da007c0c */ /* 0x000fe4000bfa6270 */
[----:B-1----:R-:W-:-:S04]  /*1d760*/  @!P2 LEA R10, P6, R208, R8, 0x2 ;  /* 0x00000008d00aa211 */ /* 0x002fc800078c10ff */
        /* <DEDUP_REMOVED lines=8> */
[CC--:B-1----:R-:W-:Y:S02]  /*1d7f0*/  @!P3 LEA R10, P6, R220.reuse, R8.reuse, 0x2 ;  /* 0x00000008dc0ab211 */ /* 0x0c2fe400078c10ff */
[CC--:B--2---:R-:W-:Y:S02]  /*1d800*/  @!P4 LEA R12, P0, R219.reuse, R8.reuse, 0x2 ;  /* 0x00000008db0cc211 */ /* 0x0c4fe400078010ff */
[-C--:B------:R-:W-:Y:S02]  /*1d810*/  @!P3 LEA.HI.X R11, R220, R9.reuse, R38, 0x2, P6 ;  /* 0x00000009dc0bb211 */ /* 0x080fe400030f1426 */
[----:B------:R-:W-:Y:S02]  /*1d820*/  @!P4 LEA.HI.X R13, R219, R9, R37, 0x2, P0 ;  /* 0x00000009db0dc211 */ /* 0x000fe400000f1425 */
[----:B------:R-:W-:Y:S01]  /*1d830*/  ISETP.GE.AND P0, PT, R215, UR4, PT ;  /* 0x00000004d7007c0c */ /* 0x000fe2000bf06270 */
[----:B------:R1:W-:Y:S01]  /*1d840*/  @!P3 ST.E.64 desc[UR60][R10.64], R40 ;  /* 0x000000280a00b985 */ /* 0x0003e2000c101b3c */
[----:B---3--:R-:W-:-:S02]  /*1d850*/  @!P5 LEA R14, P6, R218, R8, 0x2 ;  /* 0x00000008da0ed211 */ /* 0x008fc400078c10ff */
[----:B------:R-:W-:Y:S01]  /*1d860*/  ISETP.GE.AND P3, PT, R214, UR4, PT ;  /* 0x00000004d6007c0c */ /* 0x000fe2000bf66270 */
[----:B------:R2:W-:Y:S01]  /*1d870*/  @!P4 ST.E.64 desc[UR60][R12.64], R44 ;  /* 0x0000002c0c00c985 */ /* 0x0005e2000c101b3c */
[----:B------:R-:W-:-:S05]  /*1d880*/  @!P5 LEA.HI.X R15, R218, R9, R36, 0x2, P6 ;  /* 0x00000009da0fd211 */ /* 0x000fca00030f1424 */
[----:B------:R3:W-:Y:S01]  /*1d890*/  @!P5 ST.E.64 desc[UR60][R14.64], R48 ;  /* 0x000000300e00d985 */ /* 0x0007e2000c101b3c */
[CC--:B-1----:R-:W-:Y:S02]  /*1d8a0*/  @!P2 LEA R10, P4, R217.reuse, R8.reuse, 0x2 ;  /* 0x00000008d90aa211 */ /* 0x0c2fe400078810ff */
[CC--:B--2---:R-:W-:Y:S02]  /*1d8b0*/  @!P1 LEA R12, P5, R216.reuse, R8.reuse, 0x2 ;  /* 0x00000008d80c9211 */ /* 0x0c4fe400078a10ff */
[-C--:B------:R-:W-:Y:S02]  /*1d8c0*/  @!P2 LEA.HI.X R11, R217, R9.reuse, R35, 0x2, P4 ;  /* 0x00000009d90ba211 */ /* 0x080fe400020f1423 */
[----:B------:R-:W-:Y:S02]  /*1d8d0*/  ISETP.GE.AND P4, PT, R213, UR4, PT ;  /* 0x00000004d5007c0c */ /* 0x000fe4000bf86270 */
[----:B---3--:R-:W-:Y:S01]  /*1d8e0*/  @!P0 LEA R14, P6, R215, R8, 0x2 ;  /* 0x00000008d70e8211 */ /* 0x008fe200078c10ff */
        /* <DEDUP_REMOVED lines=8> */
[----:B-1----:R-:W-:-:S04]  /*1d970*/  @!P3 LEA R10, P5, R214, R8, 0x2 ;  /* 0x00000008d60ab211 */ /* 0x002fc800078a10ff */
[-C--:B------:R-:W-:Y:S02]  /*1d980*/  @!P3 LEA.HI.X R11, R214, R9.reuse, R32, 0x2, P5 ;  /* 0x00000009d60bb211 */ /* 0x080fe400028f1420 */
[----:B------:R-:W-:Y:S02]  /*1d990*/  ISETP.GE.AND P5, PT, R209, UR4, PT ;  /* 0x00000004d1007c0c */ /* 0x000fe4000bfa6270 */
[CC--:B--2---:R-:W-:Y:S01]  /*1d9a0*/  @!P4 LEA R12, P6, R213.reuse, R8.reuse, 0x2 ;  /* 0x00000008d50cc211 */ /* 0x0c4fe200078c10ff */
[----:B------:R1:W-:Y:S03]  /*1d9b0*/  @!P3 ST.E.64 desc[UR60][R10.64], R64 ;  /* 0x000000400a00b985 */ /* 0x0003e6000c101b3c */
[----:B------:R-:W-:Y:S02]  /*1d9c0*/  @!P4 LEA.HI.X R13, R213, R9, R31, 0x2, P6 ;  /* 0x00000009d50dc211 */ /* 0x000fe400030f141f */
[----:B---3--:R-:W-:-:S03]  /*1d9d0*/  @!P1 LEA R14, P6, R211, R8, 0x2 ;  /* 0x00000008d30e9211 */ /* 0x008fc600078c10ff */
[----:B------:R2:W-:Y:S01]  /*1d9e0*/  @!P4 ST.E.64 desc[UR60][R12.64], R68 ;  /* 0x000000440c00c985 */ /* 0x0005e2000c101b3c */
[----:B------:R-:W-:Y:S02]  /*1d9f0*/  @!P1 LEA.HI.X R15, R211, R9, R29, 0x2, P6 ;  /* 0x00000009d30f9211 */ /* 0x000fe400030f141d */
[----:B-1----:R-:W-:-:S04]  /*1da00*/  @!P2 LEA R10, P3, R212, R8, 0x2 ;  /* 0x00000008d40aa211 */ /* 0x002fc800078610ff */
[----:B------:R-:W-:Y:S02]  /*1da10*/  @!P2 LEA.HI.X R11, R212, R9, R30, 0x2, P3 ;  /* 0x00000009d40ba211 */ /* 0x000fe400018f141e */
[----:B--2---:R-:W-:-:S03]  /*1da20*/  @!P0 LEA R12, P4, R210, R8, 0x2 ;  /* 0x00000008d20c8211 */ /* 0x004fc600078810ff */
[----:B------:R3:W-:Y:S01]  /*1da30*/  @!P2 ST.E.64 desc[UR60][R10.64], R94 ;  /* 0x0000005e0a00a985 */ /* 0x0007e2000c101b3c */
[C---:B------:R-:W-:Y:S02]  /*1da40*/  @!P5 LEA R8, P3, R209.reuse, R8, 0x2 ;  /* 0x00000008d108d211 */ /* 0x040fe400078610ff */
[-C--:B------:R-:W-:Y:S01]  /*1da50*/  @!P0 LEA.HI.X R13, R210, R9.reuse, R229, 0x2, P4 ;  /* 0x00000009d20d8211 */ /* 0x080fe200020f14e5 */
[----:B------:R3:W-:Y:S01]  /*1da60*/  @!P1 ST.E.64 desc[UR60][R14.64], R76 ;  /* 0x0000004c0e009985 */ /* 0x0007e2000c101b3c */
[----:B------:R-:W-:-:S03]  /*1da70*/  @!P5 LEA.HI.X R9, R209, R9, R228, 0x2, P3 ;  /* 0x00000009d109d211 */ /* 0x000fc600018f14e4 */
[----:B------:R3:W-:Y:S04]  /*1da80*/  @!P0 ST.E.64 desc[UR60][R12.64], R80 ;  /* 0x000000500c008985 */ /* 0x0007e8000c101b3c */
[----:B------:R3:W-:Y:S02]  /*1da90*/  @!P5 ST.E.64 desc[UR60][R8.64], R84 ;  /* 0x000000540800d985 */ /* 0x0007e4000c101b3c */
.L_x_2886:
[----:B------:R-:W-:Y:S05]  /*1daa0*/  BSYNC B1 ;  /* 0x0000000000017941 */ /* 0x000fea0003800000 */
.L_x_2885:
        /* <DEDUP_REMOVED lines=31> */
[-C--:B-1----:R-:W-:Y:S02]  /*1dca0*/  @!P0 LEA R10, P4, R218, R8.reuse, 0x2 ;  /* 0x00000008da0a8211 */ /* 0x082fe400078810ff */
[-C--:B--2---:R-:W-:Y:S01]  /*1dcb0*/  @!P2 LEA R14, P6, R216, R8.reuse, 0x2 ;  /* 0x00000008d80ea211 */ /* 0x084fe200078c10ff */
[----:B------:R-:W-:Y:S01]  /*1dcc0*/  @!P5 ST.E.64 desc[UR60][R26.64], R46 ;  /* 0x0000002e1a00d985 */ /* 0x000fe2000c101b3c */
[----:B------:R-:W-:Y:S02]  /*1dcd0*/  @!P1 LEA R12, P5, R217, R8, 0x2 ;  /* 0x00000008d90c9211 */ /* 0x000fe400078a10ff */
[----:B------:R-:W-:-:S02]  /*1dce0*/  @!P0 LEA.HI.X R11, R218, R9, R36, 0x2, P4 ;  /* 0x00000009da0b8211 */ /* 0x000fc400020f1424 */
[-C--:B------:R-:W-:Y:S02]  /*1dcf0*/  @!P1 LEA.HI.X R13, R217, R9.reuse, R35, 0x2, P5 ;  /* 0x00000009d90d9211 */ /* 0x080fe400028f1423 */
[----:B------:R-:W-:Y:S01]  /*1dd00*/  ISETP.GE.AND P4, PT, R214, UR4, PT ;  /* 0x00000004d6007c0c */ /* 0x000fe2000bf86270 */
[----:B------:R-:W-:Y:S01]  /*1dd10*/  @!P0 ST.E.64 desc[UR60][R10.64], R50 ;  /* 0x000000320a008985 */ /* 0x000fe2000c101b3c */
[----:B------:R-:W-:Y:S02]  /*1dd20*/  @!P2 LEA.HI.X R15, R216, R9, R34, 0x2, P6 ;  /* 0x00000009d80fa211 */ /* 0x000fe400030f1422 */
[----:B---3--:R-:W-:Y:S01]  /*1dd30*/  @!P3 LEA R20, P5, R215, R8, 0x2 ;  /* 0x00000008d714b211 */ /* 0x008fe200078a10ff */
[----:B------:R1:W-:Y:S01]  /*1dd40*/  @!P1 ST.E.64 desc[UR60][R12.64], R54 ;  /* 0x000000360c009985 */ /* 0x0003e2000c101b3c */
[----:B------:R-:W-:Y:S02]  /*1dd50*/  ISETP.GE.AND P1, PT, R212, UR4, PT ;  /* 0x00000004d4007c0c */ /* 0x000fe4000bf26270 */
[----:B------:R-:W-:Y:S01]  /*1dd60*/  ISETP.GE.AND P0, PT, R211, UR4, PT ;  /* 0x00000004d3007c0c */ /* 0x000fe2000bf06270 */
[----:B------:R2:W-:Y:S01]  /*1dd70*/  @!P2 ST.E.64 desc[UR60][R14.64], R58 ;  /* 0x0000003a0e00a985 */ /* 0x0005e2000c101b3c */
[----:B------:R-:W-:-:S02]  /*1dd80*/  ISETP.GE.AND P2, PT, R213, UR4, PT ;  /* 0x00000004d5007c0c */ /* 0x000fc4000bf46270 */
[-C--:B------:R-:W-:Y:S02]  /*1dd90*/  @!P3 LEA.HI.X R21, R215, R9.reuse, R33, 0x2, P5 ;  /* 0x00000009d715b211 */ /* 0x080fe400028f1421 */
[----:B------:R-:W-:Y:S02]  /*1dda0*/  ISETP.GE.AND P5, PT, R210, UR4, PT ;  /* 0x00000004d2007c0c */ /* 0x000fe4000bfa6270 */
[CC--:B----4-:R-:W-:Y:S01]  /*1ddb0*/  @!P4 LEA R24, P6, R214.reuse, R8.reuse, 0x2 ;  /* 0x00000008d618c211 */ /* 0x0d0fe200078c10ff */
[----:B------:R4:W-:Y:S03]  /*1ddc0*/  @!P3 ST.E.64 desc[UR60][R20.64], R62 ;  /* 0x0000003e1400b985 */ /* 0x0009e6000c101b3c */
[----:B------:R-:W-:Y:S02]  /*1ddd0*/  @!P4 LEA.HI.X R25, R214, R9, R32, 0x2, P6 ;  /* 0x00000009d619c211 */ /* 0x000fe400030f1420 */
[----:B-1----:R-:W-:-:S02]  /*1dde0*/  @!P1 LEA R12, P6, R212, R8, 0x2 ;  /* 0x00000008d40c9211 */ /* 0x002fc400078c10ff */
[-C--:B------:R-:W-:Y:S01]  /*1ddf0*/  @!P2 LEA R10, P3, R213, R8.reuse, 0x2 ;  /* 0x00000008d50aa211 */ /* 0x080fe200078610ff */
[----:B------:R4:W-:Y:S01]  /*1de00*/  @!P4 ST.E.64 desc[UR60][R24.64], R66 ;  /* 0x000000421800c985 */ /* 0x0009e2000c101b3c */
[-C--:B--2---:R-:W-:Y:S02]  /*1de10*/  @!P0 LEA R14, P4, R211, R8.reuse, 0x2 ;  /* 0x00000008d30e8211 */ /* 0x084fe400078810ff */
        /* <DEDUP_REMOVED lines=15> */
.L_x_2875:
        /* <DEDUP_REMOVED lines=11> */
[----:B------:R-:W-:-:S04]  /*1dfc0*/  @P1 IADD3 R10, P2, R203, UR6, RZ ;  /* 0x00000006cb0a1c10 */ /* 0x000fc8000ff5e0ff */
[----:B------:R-:W-:Y:S01]  /*1dfd0*/  @P1 IADD3.X R11, R204, UR7, RZ, P2, !PT ;  /* 0x00000007cc0b1c10 */ /* 0x000fe200097fe4ff */
[----:B------:R0:W5:Y:S04]  /*1dfe0*/  @P0 LDG.E R3, desc[UR60][R8.64] ;  /* 0x0000003c08030981 */ /* 0x000168000c1e1900 */
[----:B------:R0:W5:Y:S01]  /*1dff0*/  @P1 LDG.E R0, desc[UR60][R10.64] ;  /* 0x0000003c0a001981 */ /* 0x000162000c1e1900 */
[----:B------:R-:W-:Y:S01]  /*1e000*/  ISETP.NE.AND P2, PT, R201, RZ, PT ;  /* 0x000000ffc900720c */ /* 0x000fe20003f45270 */
[----:B------:R-:W3:-:S12]  /*1e010*/  S2R R33, SR_TID.X ;  /* 0x0000000000217919 */ /* 0x000ed80000002100 */
[----:B------:R-:W1:Y:S01]  /*1e020*/  @!P2 LDC R201, c[0x0][0xad4] ;  /* 0x0002b500ffc9ab82 */ /* 0x000e620000000800 */
[----:B---3--:R-:W-:Y:S01]  /*1e030*/  VIADD R4, R33, 0xffffff80 ;  /* 0xffffff8021047836 */ /* 0x008fe20000000000 */
[----:B-1----:R-:W-:-:S04]  /*1e040*/  ISETP.GT.AND P2, PT, R201, 0x1, PT ;  /* 0x00000001c900780c */ /* 0x002fc80003f44270 */
[----:B------:R-:W-:Y:S01]  /*1e050*/  ISETP.GT.AND P3, PT, R4, 0x7f, PT ;  /* 0x0000007f0400780c */ /* 0x000fe20003f64270 */
[----:B0-----:R-:W-:-:S12]  /*1e060*/  @P1 BRA `(.L_x_2887) ;  /* 0x0000000000101947 */ /* 0x001fd80003800000 */
[----:B------:R-:W-:Y:S05]  /*1e070*/  @!P0 BRA `(.L_x_2887) ;  /* 0x00000000000c8947 */ /* 0x000fea0003800000 */
[----:B------:R-:W3:Y:S04]  /*1e080*/  LDG.E R11, desc[UR60][R8.64] ;  /* 0x0000003c080b7981 */ /* 0x000ee8000c1e1900 */
[----:B-----5:R-:W3:Y:S02]  /*1e090*/  LDG.E R0, desc[UR60][R8.64+0x4] ;  /* 0x0000043c08007981 */ /* 0x020ee4000c1e1900 */
[----:B---3--:R-:W-:-:S07]  /*1e0a0*/  IMAD.IADD R0, R0, 0x1, -R11 ;  /* 0x0000000100007824 */ /* 0x008fce00078e0a0b */
.L_x_2887:
[----:B------:R-:W-:Y:S01]  /*1e0b0*/  BSSY B1, `(.L_x_2888) ;  /* 0x0000035000017945 */ /* 0x000fe20003800000 */
[----:B------:R-:W-:Y:S02]  /*1e0c0*/  SEL R31, R202, RZ, !P0 ;  /* 0x000000ffca1f7207 */ /* 0x000fe40004000000 */
        /* <DEDUP_REMOVED lines=13> */
[----:B------:R-:W-:Y:S02]  /*1e1a0*/  SEL R26, R26, 0x978, P0 ;  /* 0x000009781a1a7807 */ /* 0x000fe40000000000 */
[----:B------:R-:W-:-:S03]  /*1e1b0*/  SEL R207, R207, RZ, P0 ;  /* 0x000000ffcfcf7207 */ /* 0x000fc60000000000 */
[----:B------:R-:W1:Y:S08]  /*1e1c0*/  LDC.64 R24, c[0x0][R26+0x220] ;  /* 0x000088001a187b82 */ /* 0x000e700000000a00 */
[----:B------:R-:W4:Y:S08]  /*1e1d0*/  LDC.64 R20, c[0x0][R26+0x218] ;  /* 0x000086001a147b82 */ /* 0x000f300000000a00 */
[----:B------:R-:W3:Y:S08]  /*1e1e0*/  LDC.64 R12, c[0x0][R26+0x228] ;  /* 0x00008a001a0c7b82 */ /* 0x000ef00000000a00 */
[----:B------:R-:W5:Y:S08]  /*1e1f0*/  LDC.64 R10, c[0x0][R26+0x210] ;  /* 0x000084001a0a7b82 */ /* 0x000f700000000a00 */
[----:B------:R-:W2:Y:S08]  /*1e200*/  @P1 LDC R4, c[0x0][0xbec] ;  /* 0x0002fb00ff041b82 */ /* 0x000eb00000000800 */
[----:B------:R-:W3:Y:S01]  /*1e210*/  @P1 LDC R37, c[0x0][0xbf0] ;  /* 0x0002fc00ff251b82 */ /* 0x000ee20000000800 */
[----:B-1----:R-:W-:-:S07]  /*1e220*/  IMAD R25, R25, R31, RZ ;  /* 0x0000001f19197224 */ /* 0x002fce00078e02ff */
[----:B0-----:R-:W0:Y:S01]  /*1e230*/  @!P0 LDC R8, c[0x0][0xb50] ;  /* 0x0002d400ff088b82 */ /* 0x001e220000000800 */
[----:B------:R-:W-:-:S04]  /*1e240*/  IMAD.WIDE.U32 R14, R24, R31, RZ ;  /* 0x0000001f180e7225 */ /* 0x000fc800078e00ff */
[----:B------:R-:W-:Y:S02]  /*1e250*/  IMAD R25, R24, R223, R25 ;  /* 0x000000df18197224 */ /* 0x000fe400078e0219 */
[----:B--2---:R-:W-:Y:S01]  /*1e260*/  @P1 IMAD.HI.U32 R4, R33, R4, RZ ;  /* 0x0000000421041227 */ /* 0x004fe200078e00ff */
[----:B------:R-:W1:Y:S03]  /*1e270*/  @!P0 LDC R9, c[0x0][0xb54] ;  /* 0x0002d500ff098b82 */ /* 0x000e660000000800 */
[-C--:B----4-:R-:W-:Y:S02]  /*1e280*/  IMAD R29, R21, R165.reuse, RZ ;  /* 0x000000a5151d7224 */ /* 0x090fe400078e02ff */
[----:B------:R-:W-:Y:S01]  /*1e290*/  IMAD.WIDE.U32 R20, R20, R165, RZ ;  /* 0x000000a514147225 */ /* 0x000fe200078e00ff */
[----:B---3--:R-:W-:-:S03]  /*1e2a0*/  @P1 SHF.R.U32.HI R27, RZ, R37, R4 ;  /* 0x00000025ff1b1219 */ /* 0x008fc60000011604 */
[----:B------:R-:W-:Y:S01]  /*1e2b0*/  IMAD.IADD R29, R21, 0x1, R29 ;  /* 0x00000001151d7824 */ /* 0x000fe200078e021d */
[----:B------:R-:W-:Y:S01]  /*1e2c0*/  IADD3 R20, P1, P3, R14, R20, R3 ;  /* 0x000000140e147210 */ /* 0x000fe20007b3e003 */
[----:B------:R-:W-:Y:S02]  /*1e2d0*/  IMAD.IADD R25, R15, 0x1, R25 ;  /* 0x000000010f197824 */ /* 0x000fe400078e0219 */
[----:B------:R-:W-:Y:S02]  /*1e2e0*/  IMAD.MOV R4, RZ, RZ, -R27 ;  /* 0x000000ffff047224 */ /* 0x000fe400078e0a1b */
[-C--:B------:R-:W-:Y:S02]  /*1e2f0*/  IMAD R21, R13, R207.reuse, RZ ;  /* 0x000000cf0d157224 */ /* 0x080fe400078e02ff */
[----:B------:R-:W-:-:S04]  /*1e300*/  IMAD.WIDE.U32 R12, R12, R207, RZ ;  /* 0x000000cf0c0c7225 */ /* 0x000fc800078e00ff */
[----:B------:R-:W-:Y:S01]  /*1e310*/  IMAD R15, R35, R4, R33 ;  /* 0x00000004230f7224 */ /* 0x000fe200078e0221 */
[----:B------:R-:W-:Y:S01]  /*1e320*/  IADD3.X R4, R25, R29, R28, P1, P3 ;  /* 0x0000001d19047210 */ /* 0x000fe20000fe641c */
[----:B------:R-:W-:Y:S01]  /*1e330*/  IMAD.IADD R21, R13, 0x1, R21 ;  /* 0x000000010d157824 */ /* 0x000fe200078e0215 */
[----:B------:R-:W-:Y:S02]  /*1e340*/  IADD3 R12, P0, P1, R27, R20, R12 ;  /* 0x000000141b0c7210 */ /* 0x000fe4000791e00c */
[----:B------:R-:W-:-:S04]  /*1e350*/  SHF.R.S32.HI R27, RZ, 0x1f, R27 ;  /* 0x0000001fff1b7819 */ /* 0x000fc8000001141b */
[----:B------:R-:W-:Y:S01]  /*1e360*/  IADD3.X R13, R27, R4, R21, P0, P1 ;  /* 0x000000041b0d7210 */ /* 0x000fe200007e2415 */
[----:B-----5:R-:W-:Y:S01]  /*1e370*/  IMAD R4, R11, R15, RZ ;  /* 0x0000000f0b047224 */ /* 0x020fe200078e02ff */
[----:B------:R-:W-:-:S05]  /*1e380*/  SHF.R.S32.HI R21, RZ, 0x1f, R15 ;  /* 0x0000001fff157819 */ /* 0x000fca000001140f */
[C---:B------:R-:W-:Y:S02]  /*1e390*/  IMAD R21, R10.reuse, R21, R4 ;  /* 0x000000150a157224 */ /* 0x040fe400078e0204 */
[----:B------:R-:W-:-:S04]  /*1e3a0*/  IMAD.WIDE.U32 R10, R10, R15, R12 ;  /* 0x0000000f0a0a7225 */ /* 0x000fc800078e000c */
[----:B------:R-:W-:Y:S01]  /*1e3b0*/  IMAD.IADD R4, R11, 0x1, R21 ;  /* 0x000000010b047824 */ /* 0x000fe200078e0215 */
[----:B0-----:R-:W-:Y:S01]  /*1e3c0*/  LEA R8, P0, R10, R8, 0x2 ;  /* 0x000000080a087211 */ /* 0x001fe200078010ff */
[----:B------:R-:W-:-:S03]  /*1e3d0*/  IMAD.MOV.U32 R11, RZ, RZ, -0x800000 ;  /* 0xff800000ff0b7424 */ /* 0x000fc600078e00ff */
[----:B-1----:R-:W-:-:S05]  /*1e3e0*/  LEA.HI.X R9, R10, R9, R4, 0x2, P0 ;  /* 0x000000090a097211 */ /* 0x002fca00000f1404 */
[----:B------:R0:W-:Y:S04]  /*1e3f0*/  STG.E desc[UR60][R8.64], R11 ;  /* 0x0000000b08007986 */ /* 0x0001e8000c10193c */
.L_x_2889:
[----:B------:R-:W-:Y:S05]  /*1e400*/  BSYNC B1 ;  /* 0x0000000000017941 */ /* 0x000fea0003800000 */
.L_x_2888:
[----:B------:R-:W-:Y:S05]  /*1e410*/  @P2 BRA `(.L_x_2884) ;  /* 0x0000000400a02947 */ /* 0x000fea0003800000 */
[----:B------:R-:W1:Y:S01]  /*1e420*/  LDC R15, c[0x0][0xbe8] ;  /* 0x0002fa00ff0f7b82 */ /* 0x000e620000000800 */
[----:B------:R-:W-:Y:S01]  /*1e430*/  ULDC.64 UR4, c[0x0][0xaa0] ;  /* 0x0002a80000047ab9 */ /* 0x000fe20000000a00 */
[----:B------:R-:W-:Y:S01]  /*1e440*/  ULDC.64 UR6, c[0x0][0xaf0] ;  /* 0x0002bc0000067ab9 */ /* 0x000fe20000000a00 */
[----:B------:R-:W-:Y:S01]  /*1e450*/  IMAD R4, R28, UR4, RZ ;  /* 0x000000041c047c24 */ /* 0x000fe2000f8e02ff */
[----:B------:R-:W-:Y:S01]  /*1e460*/  BSSY B1, `(.L_x_2890) ;  /* 0x0000039000017945 */ /* 0x000fe20003800000 */
[C---:B0-----:R-:W-:Y:S01]  /*1e470*/  IMAD.WIDE.U32 R8, R3.reuse, UR4, RZ ;  /* 0x0000000403087c25 */ /* 0x041fe2000f8e00ff */
[----:B------:R-:W-:Y:S02]  /*1e480*/  SHF.R.S32.HI R12, RZ, 0x1f, R192 ;  /* 0x0000001fff0c7819 */ /* 0x000fe400000114c0 */
[----:B------:R-:W-:Y:S01]  /*1e490*/  SHF.R.S32.HI R14, RZ, 0x1f, R189 ;  /* 0x0000001fff0e7819 */ /* 0x000fe200000114bd */
[----:B------:R-:W-:Y:S01]  /*1e4a0*/  IMAD R11, R3, UR5, R4 ;  /* 0x00000005030b7c24 */ /* 0x000fe2000f8e0204 */
[----:B------:R-:W-:Y:S01]  /*1e4b0*/  ULDC.64 UR4, c[0x0][0xae8] ;  /* 0x0002ba0000047ab9 */ /* 0x000fe20000000a00 */
[----:B------:R-:W-:-:S02]  /*1e4c0*/  IMAD R3, R200, 0x20, R224 ;  /* 0x00000020c8037824 */ /* 0x000fc400078e02e0 */
[----:B------:R-:W-:Y:S02]  /*1e4d0*/  IMAD.IADD R9, R9, 0x1, R11 ;  /* 0x0000000109097824 */ /* 0x000fe400078e020b */
[----:B------:R-:W-:Y:S02]  /*1e4e0*/  IMAD.IADD R13, R186, 0x1, R3 ;  /* 0x00000001ba0d7824 */ /* 0x000fe400078e0203 */
[----:B------:R-:W-:-:S04]  /*1e4f0*/  IMAD.WIDE.U32 R8, R165, UR4, R8 ;  /* 0x00000004a5087c25 */ /* 0x000fc8000f8e0008 */
[----:B------:R-:W-:Y:S02]  /*1e500*/  IMAD.MOV.U32 R3, RZ, RZ, R13 ;  /* 0x000000ffff037224 */ /* 0x000fe400078e000d */
[----:B------:R-:W-:Y:S01]  /*1e510*/  IMAD R9, R165, UR5, R9 ;  /* 0x00000005a5097c24 */ /* 0x000fe2000f8e0209 */
[----:B-1----:R-:W-:Y:S01]  /*1e520*/  ISETP.NE.AND P0, PT, R15, 0x1, PT ;  /* 0x000000010f00780c */ /* 0x002fe20003f05270 */
[----:B------:R-:W-:Y:S01]  /*1e530*/  ULDC.64 UR4, c[0x0][0xae0] ;  /* 0x0002b80000047ab9 */ /* 0x000fe20000000a00 */
[----:B------:R-:W-:Y:S02]  /*1e540*/  IMAD.IADD R186, R224, 0x1, R186 ;  /* 0x00000001e0ba7824 */ /* 0x000fe400078e02ba */
[----:B------:R-:W-:-:S09]  /*1e550*/  IMAD.WIDE.U32 R8, R31, UR6, R8 ;  /* 0x000000061f087c25 */ /* 0x000fd2000f8e0008 */
[----:B------:R-:W0:Y:S08]  /*1e560*/  @P0 LDC R10, c[0x0][0xbec] ;  /* 0x0002fb00ff0a0b82 */ /* 0x000e300000000800 */
[----:B------:R-:W1:Y:S01]  /*1e570*/  @P0 LDC R21, c[0x0][0xbf0] ;  /* 0x0002fc00ff150b82 */ /* 0x000e620000000800 */
[----:B0-----:R-:W-:-:S04]  /*1e580*/  @P0 IMAD.HI.U32 R4, R13, R10, RZ ;  /* 0x0000000a0d040227 */ /* 0x001fc800078e00ff */
[----:B------:R-:W-:Y:S01]  /*1e590*/  IMAD R10, R223, UR6, RZ ;  /* 0x00000006df0a7c24 */ /* 0x000fe2000f8e02ff */
[----:B-1----:R-:W-:-:S03]  /*1e5a0*/  @P0 SHF.R.U32.HI R3, RZ, R21, R4 ;  /* 0x00000015ff030219 */ /* 0x002fc60000011604 */
[----:B------:R-:W-:Y:S01]  /*1e5b0*/  IMAD R11, R31, UR7, R10 ;  /* 0x000000071f0b7c24 */ /* 0x000fe2000f8e020a */
[--C-:B------:R-:W-:Y:S01]  /*1e5c0*/  SHF.R.S32.HI R4, RZ, 0x1f, R3.reuse ;  /* 0x0000001fff047819 */ /* 0x100fe20000011403 */
[----:B------:R-:W-:Y:S02]  /*1e5d0*/  IMAD.MOV R10, RZ, RZ, -R3 ;  /* 0x000000ffff0a7224 */ /* 0x000fe400078e0a03 */
[----:B------:R-:W-:Y:S02]  /*1e5e0*/  IMAD.IADD R9, R9, 0x1, R11 ;  /* 0x0000000109097824 */ /* 0x000fe400078e020b */
[----:B------:R-:W-:Y:S02]  /*1e5f0*/  IMAD R4, R4, UR4, RZ ;  /* 0x0000000404047c24 */ /* 0x000fe4000f8e02ff */
[----:B------:R-:W-:Y:S02]  /*1e600*/  IMAD R11, R15, R10, R13 ;  /* 0x0000000a0f0b7224 */ /* 0x000fe400078e020d */
[----:B------:R-:W-:-:S02]  /*1e610*/  IMAD R13, R3, UR5, R4 ;  /* 0x00000005030d7c24 */ /* 0x000fc4000f8e0204 */
[----:B------:R-:W-:Y:S01]  /*1e620*/  IMAD.WIDE.U32 R8, R3, UR4, R8 ;  /* 0x0000000403087c25 */ /* 0x000fe2000f8e0008 */
[----:B------:R-:W-:Y:S01]  /*1e630*/  SHF.R.S32.HI R3, RZ, 0x1f, R11 ;  /* 0x0000001fff037819 */ /* 0x000fe2000001140b */
[----:B------:R-:W-:Y:S02]  /*1e640*/  ULDC.64 UR4, c[0x0][0xad8] ;  /* 0x0002b60000047ab9 */ /* 0x000fe40000000a00 */
[----:B------:R-:W-:Y:S02]  /*1e650*/  IMAD.IADD R9, R9, 0x1, R13 ;  /* 0x0000000109097824 */ /* 0x000fe400078e020d */
[----:B------:R-:W-:Y:S02]  /*1e660*/  IMAD R4, R3, UR4, RZ ;  /* 0x0000000403047c24 */ /* 0x000fe4000f8e02ff */
[----:B------:R-:W-:Y:S02]  /*1e670*/  IMAD R15, R0, R15, RZ ;  /* 0x0000000f000f7224 */ /* 0x000fe400078e02ff */
[----:B------:R-:W-:-:S02]  /*1e680*/  IMAD R3, R11, UR5, R4 ;  /* 0x000000050b037c24 */ /* 0x000fc4000f8e0204 */
[----:B------:R-:W-:Y:S01]  /*1e690*/  IMAD.WIDE.U32 R8, R11, UR4, R8 ;  /* 0x000000040b087c25 */ /* 0x000fe2000f8e0008 */
[C---:B------:R-:W-:Y:S01]  /*1e6a0*/  ISETP.GE.AND P2, PT, R186.reuse, R15, PT ;  /* 0x0000000fba00720c */ /* 0x040fe20003f46270 */
[----:B------:R-:W-:Y:S02]  /*1e6b0*/  ULDC.64 UR4, c[0x0][0xa80] ;  /* 0x0002a00000047ab9 */ /* 0x000fe40000000a00 */
        /* <DEDUP_REMOVED lines=8> */
[----:B------:R0:W3:Y:S01]  /*1e740*/  SHFL.IDX PT, R0, R3, RZ, 0x181f ;  /* 0x00181fff03007589 */ /* 0x0000e200000e0000 */
[----:B------:R-:W-:Y:S10]  /*1e750*/  @P2 BRA `(.L_x_2891) ;  /* 0x0000000000242947 */ /* 0x000ff40003800000 */
[----:B------:R-:W-:Y:S02]  /*1e760*/  ULDC UR4, c[0x0][0xac8] ;  /* 0x0002b20000047ab9 */ /* 0x000fe40000000800 */
[----:B------:R-:W-:Y:S02]  /*1e770*/  ISETP.GE.AND P4, PT, R189, UR4, PT ;  /* 0x00000004bd007c0c */ /* 0x000fe4000bf86270 */
[----:B------:R-:W-:-:S11]  /*1e780*/  ISETP.GE.AND P5, PT, R192, UR4, PT ;  /* 0x00000004c0007c0c */ /* 0x000fd6000bfa6270 */
[CC--:B-1----:R-:W-:Y:S02]  /*1e790*/  @!P4 LEA R10, P2, R189.reuse, R8.reuse, 0x1 ;  /* 0x00000008bd0ac211 */ /* 0x0c2fe400078408ff */
[C---:B------:R-:W-:Y:S02]  /*1e7a0*/  @!P5 LEA R8, P3, R192.reuse, R8, 0x1 ;  /* 0x00000008c008d211 */ /* 0x040fe400078608ff */
[-C--:B---3--:R-:W-:Y:S02]  /*1e7b0*/  @!P4 LEA.HI.X R11, R189, R0.reuse, R14, 0x1, P2 ;  /* 0x00000000bd0bc211 */ /* 0x088fe400010f0c0e */
[----:B------:R-:W-:-:S03]  /*1e7c0*/  @!P5 LEA.HI.X R9, R192, R0, R12, 0x1, P3 ;  /* 0x00000000c009d211 */ /* 0x000fc600018f0c0c */
[----:B------:R1:W-:Y:S04]  /*1e7d0*/  @!P4 ST.E.128 desc[UR60][R10.64], RZ ;  /* 0x000000ff0a00c985 */ /* 0x0003e8000c101d3c */
[----:B------:R1:W-:Y:S02]  /*1e7e0*/  @!P5 ST.E.128 desc[UR60][R8.64], RZ ;  /* 0x000000ff0800d985 */ /* 0x0003e4000c101d3c */
.L_x_2891:
[----:B------:R-:W-:Y:S05]  /*1e7f0*/  BSYNC B1 ;  /* 0x0000000000017941 */ /* 0x000fea0003800000 */
.L_x_2890:
[----:B---3--:R3:W0:Y:S01]  /*1e800*/  SHFL.IDX PT, R0, R3, 0x1, 0x181f ;  /* 0x00381f0003007f89 */ /* 0x00862200000e0000 */
[----:B------:R-:W-:Y:S03]  /*1e810*/  BSSY B1, `(.L_x_2892) ;  /* 0x000000c000017945 */ /* 0x000fe60003800000 */
[----:B-1----:R3:W1:Y:S01]  /*1e820*/  SHFL.IDX PT, R8, R4, 0x1, 0x181f ;  /* 0x00381f0004087f89 */ /* 0x00266200000e0000 */
        /* <DEDUP_REMOVED lines=10> */
.L_x_2893:
[----:B------:R-:W-:Y:S05]  /*1e8d0*/  BSYNC B1 ;  /* 0x0000000000017941 */ /* 0x000fea0003800000 */
.L_x_2892:
[----:B0-----:R0:W0:Y:S01]  /*1e8e0*/  SHFL.IDX PT, R0, R3, 0x2, 0x181f ;  /* 0x00581f0003007f89 */ /* 0x00102200000e0000 */
[----:B------:R-:W-:Y:S03]  /*1e8f0*/  BSSY B1, `(.L_x_2894) ;  /* 0x000000c000017945 */ /* 0x000fe60003800000 */
[----:B-1----:R1:W0:Y:S01]  /*1e900*/  SHFL.IDX PT, R8, R4, 0x2, 0x181f ;  /* 0x00581f0004087f89 */ /* 0x00222200000e0000 */
        /* <DEDUP_REMOVED lines=10> */
.L_x_2895:
[----:B------:R-:W-:Y:S05]  /*1e9b0*/  BSYNC B1 ;  /* 0x0000000000017941 */ /* 0x000fea0003800000 */
.L_x_2894:
[----:B0-----:R-:W-:Y:S01]  /*1e9c0*/  VIADD R0, R186, 0x60 ;  /* 0x00000060ba007836 */ /* 0x001fe20000000000 */
[----:B---3--:R-:W0:Y:S04]  /*1e9d0*/  SHFL.IDX PT, R3, R3, 0x3, 0x181f ;  /* 0x00781f0003037f89 */ /* 0x008e2800000e0000 */
[----:B------:R-:W-:Y:S01]  /*1e9e0*/  ISETP.GE.AND P0, PT, R0, R15, PT ;  /* 0x0000000f0000720c */ /* 0x000fe20003f06270 */
[----:B-1----:R-:W1:-:S12]  /*1e9f0*/  SHFL.IDX PT, R4, R4, 0x3, 0x181f ;  /* 0x00781f0004047f89 */ /* 0x002e5800000e0000 */
        /* <DEDUP_REMOVED lines=10> */
.L_x_2884:
[----:B------:R-:W-:Y:S05]  /*1eaa0*/  BSYNC B0 ;  /* 0x0000000000007941 */ /* 0x000fea0003800000 */
.L_x_2874:
[----:B------:R-:W-:Y:S02]  /*1eab0*/  ULDC UR4, c[0x0][0xc3c] ;  /* 0x00030f0000047ab9 */ /* 0x000fe40000000800 */
[----:B------:R-:W-:-:S13]  /*1eac0*/  ISETP.GE.AND P0, PT, R7, UR4, PT ;  /* 0x0000000407007c0c */ /* 0x000fda000bf06270 */
[----:B------:R-:W-:Y:S05]  /*1ead0*/  @!P0 BRA `(.L_x_2896) ;  /* 0xfffffe2800908947 */ /* 0x000fea000383ffff */
[----:B------:R-:W-:Y:S05]  /*1eae0*/  BRA `(.L_x_2653) ;  /* 0x0000007800947947 */ /* 0x000fea0003800000 */
.L_x_2651:
        /* <DEDUP_REMOVED lines=16> */
.L_x_2897:
        /* <DEDUP_REMOVED lines=37> */
[----:B0-----:R-:W-:Y:S02]  /*1ee40*/  ISETP.GT.AND P6, PT, R9, UR6, PT ;  /* 0x0000000609007c0c */ /* 0x001fe4000bfc4270 */
[----:B------:R-:W-:-:S11]  /*1ee50*/  MOV R4, R9 ;  /* 0x0000000900047202 */ /* 0x000fd60000000f00 */
[----:B------:R-:W-:Y:S05]  /*1ee60*/  @P6 BRA `(.L_x_2899) ;  /* 0x0000000000a06947 */ /* 0x000fea0003800000 */
[----:B------:R-:W-:Y:S01]  /*1ee70*/  IMAD.MOV.U32 R9, RZ, RZ, R4 ;  /* 0x000000ffff097224 */ /* 0x000fe200078e0004 */
[----:B------:R-:W-:Y:S01]  /*1ee80*/  UMOV UR4, URZ ;  /* 0x0000003f00047c82 */ /* 0x000fe20008000000 */
[----:B------:R-:W-:-:S05]  /*1ee90*/  ULDC UR5, c[0x0][0xc38] ;  /* 0x00030e0000057ab9 */ /* 0x000fca0000000800 */
.L_x_2901:
        /* <DEDUP_REMOVED lines=37> */
.L_x_2899:
        /* <DEDUP_REMOVED lines=13> */
.L_x_2902:
        /* <DEDUP_REMOVED lines=62> */
.L_x_2903:
        /* <DEDUP_REMOVED lines=26> */
[----:B------:R-:W-:Y:S02]  /*1f740*/  @!P2 IADD3 R2, -R2, RZ, RZ ;  /* 0x000000ff0202a210 */ /* 0x000fe40007ffe1ff */
        /* <DEDUP_REMOVED lines=34> */
.L_x_2904:
[----:B------:R-:W-:-:S05]  /*1f970*/  LOP3.LUT R2, RZ, R2, RZ, 0x33, !PT ;  /* 0x00000002ff027212 */ /* 0x000fca00078e33ff */
[----:B------:R-:W-:Y:S01]  /*1f980*/  IMAD.IADD R17, R7, 0x1, R2 ;  /* 0x0000000107117824 */ /* 0x000fe200078e0202 */
[----:B------:R-:W-:Y:S06]  /*1f990*/  BRA `(.L_x_2905) ;  /* 0x00000000000c7947 */ /* 0x000fec0003800000 */
.L_x_2900:
[----:B------:R-:W-:Y:S02]  /*1f9a0*/  IMAD.MOV.U32 R17, RZ, RZ, RZ ;  /* 0x000000ffff117224 */ /* 0x000fe400078e00ff */
[----:B------:R-:W-:Y:S02]  /*1f9b0*/  IMAD.U32 R16, RZ, RZ, UR6 ;  /* 0x00000006ff107e24 */ /* 0x000fe4000f8e00ff */
[----:B------:R-:W-:-:S07]  /*1f9c0*/  IMAD.MOV.U32 R18, RZ, RZ, RZ ;  /* 0x000000ffff127224 */ /* 0x000fce00078e00ff */
.L_x_2905:
[----:B------:R-:W-:-:S13]  /*1f9d0*/  ISETP.NE.AND P0, PT, R6, RZ, PT ;  /* 0x000000ff0600720c */ /* 0x000fda0003f05270 */
[----:B------:R-:W0:Y:S01]  /*1f9e0*/  @!P0 S2R R3, SR_CgaCtaId ;  /* 0x0000000000038919 */ /* 0x000e220000008800 */
[----:B------:R-:W-:-:S04]  /*1f9f0*/  @!P0 MOV R2, 0x400 ;  /* 0x0000040000028802 */ /* 0x000fc80000000f00 */
[----:B0-----:R-:W-:-:S05]  /*1fa00*/  @!P0 LEA R2, R3, R2, 0x18 ;  /* 0x0000000203028211 */ /* 0x001fca00078ec0ff */
[----:B------:R1:W-:Y:S01]  /*1fa10*/  @!P0 STS.128 [R2+0x2a8d0], R16 ;  /* 0x02a8d01002008388 */ /* 0x0003e20000000c00 */
[----:B------:R-:W-:Y:S06]  /*1fa20*/  BAR.ARV 0x5, 0x180 ;  /* 0x0146000000007b1d */ /* 0x000fec0000002000 */
.L_x_2898:
        /* <DEDUP_REMOVED lines=34> */
.L_x_3011:
[----:B0-----:R-:W0:Y:S02]  /*1fc50*/  LDC.64 R32, c[0x0][0xc88] ;  /* 0x00032200ff207b82 */ /* 0x001e240000000a00 */
[----:B0-----:R-:W-:-:S06]  /*1fc60*/  IMAD.WIDE R32, R19, 0x4, R32 ;  /* 0x0000000413207825 */ /* 0x001fcc00078e0220 */
        /* <DEDUP_REMOVED lines=12> */
[C---:B------:R-:W-:Y:S01]  /*1fd30*/  @P0 LEA R2, P1, R32.reuse, UR4, 0x2 ;  /* 0x0000000420020c11 */ /* 0x040fe2000f8210ff */
[C---:B------:R-:W-:Y:S01]  /*1fd40*/  IMAD.SHL.U32 R24, R32.reuse, 0x4, RZ ;  /* 0x0000000420187824 */ /* 0x040fe200078e00ff */
[C-C-:B------:R-:W-:Y:S01]  /*1fd50*/  SHF.L.U64.HI R25, R32.reuse, 0x2, R0.reuse ;  /* 0x0000000220197819 */ /* 0x140fe20000010200 */
[----:B------:R0:W-:Y:S01]  /*1fd60*/  STL [R1+0x18], R0 ;  /* 0x0000180001007387 */ /* 0x0001e20000100800 */
[----:B------:R-:W-:Y:S01]  /*1fd70*/  @P0 LEA.HI.X R3, R32, UR5, R0, 0x2, P1 ;  /* 0x0000000520030c11 */ /* 0x000fe200088f1400 */
[----:B------:R-:W-:-:S04]  /*1fd80*/  ULDC.64 UR4, c[0x0][0xa00] ;  /* 0x0002800000047ab9 */ /* 0x000fc80000000a00 */
[----:B------:R1:W2:Y:S01]  /*1fd90*/  @P0 LDG.E R12, desc[UR60][R2.64] ;  /* 0x0000003c020c0981 */ /* 0x0002a2000c1e1900 */
[----:B------:R-:W-:Y:S02]  /*1fda0*/  ISETP.NE.U32.AND P0, PT, RZ, UR4, PT ;  /* 0x00000004ff007c0c */ /* 0x000fe4000bf05070 */
[----:B------:R-:W-:Y:S01]  /*1fdb0*/  ISETP.NE.U32.AND P1, PT, RZ, UR6, PT ;  /* 0x00000006ff007c0c */ /* 0x000fe2000bf25070 */
[----:B0-----:R-:W-:Y:S01]  /*1fdc0*/  IMAD.MOV.U32 R0, RZ, RZ, RZ ;  /* 0x000000ffff007224 */ /* 0x001fe200078e00ff */
[----:B------:R-:W-:Y:S02]  /*1fdd0*/  ISETP.NE.AND.EX P0, PT, RZ, UR5, PT, P0 ;  /* 0x00000005ff007c0c */ /* 0x000fe4000bf05300 */
[----:B------:R-:W-:Y:S02]  /*1fde0*/  ISETP.NE.AND.EX P1, PT, RZ, UR7, PT, P1 ;  /* 0x00000007ff007c0c */ /* 0x000fe4000bf25310 */
[C---:B------:R-:W-:Y:S02]  /*1fdf0*/  IADD3 R4, P4, R24.reuse, UR6, RZ ;  /* 0x0000000618047c10 */ /* 0x040fe4000ff9e0ff */
[----:B-1----:R-:W-:Y:S01]  /*1fe00*/  IADD3 R2, P3, R24, UR4, RZ ;  /* 0x0000000418027c10 */ /* 0x002fe2000ff7e0ff */
[----:B------:R-:W-:Y:S01]  /*1fe10*/  ULDC UR4, c[0x0][0x288] ;  /* 0x0000a20000047ab9 */ /* 0x000fe20000000800 */
[----:B------:R-:W-:-:S02]  /*1fe20*/  IADD3.X R5, R25, UR7, RZ, P4, !PT ;  /* 0x0000000719057c10 */ /* 0x000fc4000a7fe4ff */
[C---:B------:R-:W-:Y:S02]  /*1fe30*/  IADD3.X R3, R25.reuse, UR5, RZ, P3, !PT ;  /* 0x0000000519037c10 */ /* 0x040fe40009ffe4ff */
[----:B------:R-:W-:Y:S01]  /*1fe40*/  @P2 IADD3 R6, P3, R24, UR8, RZ ;  /* 0x0000000818062c10 */ /* 0x000fe2000ff7e0ff */
[----:B------:R-:W-:Y:S01]  /*1fe50*/  IMAD.U32 R8, RZ, RZ, UR4 ;  /* 0x00000004ff087e24 */ /* 0x000fe2000f8e00ff */
[----:B------:R-:W-:Y:S01]  /*1fe60*/  ULDC.64 UR4, c[0x0][0x418] ;  /* 0x0001060000047ab9 */ /* 0x000fe20000000a00 */
[----:B------:R-:W5:Y:S01]  /*1fe70*/  @P0 LDG.E R35, desc[UR60][R2.64] ;  /* 0x0000003c02230981 */ /* 0x000f62000c1e1900 */
[----:B------:R-:W-:-:S03]  /*1fe80*/  @P2 IADD3.X R7, R25, UR9, RZ, P3, !PT ;  /* 0x0000000919072c10 */ /* 0x000fc60009ffe4ff */
[----:B------:R-:W5:Y:S04]  /*1fe90*/  @P1 LDG.E R0, desc[UR60][R4.64] ;  /* 0x0000003c04001981 */ /* 0x000f68000c1e1900 */
        /* <DEDUP_REMOVED lines=8> */
[----:B0-----:R-:W-:Y:S02]  /*1ff20*/  IMAD.U32 R6, RZ, RZ, UR5 ;  /* 0x00000005ff067e24 */ /* 0x001fe4000f8e00ff */
[----:B------:R-:W-:Y:S01]  /*1ff30*/  IMAD.U32 R10, RZ, RZ, UR4 ;  /* 0x00000004ff0a7e24 */ /* 0x000fe2000f8e00ff */
[----:B---3--:R0:W-:Y:S01]  /*1ff40*/  STL [R1+0x10], R8 ;  /* 0x0000100801007387 */ /* 0x0081e20000100800 */
[----:B------:R-:W-:-:S03]  /*1ff50*/  IMAD.MOV.U32 R11, RZ, RZ, R8 ;  /* 0x000000ffff0b7224 */ /* 0x000fc600078e0008 */
[----:B--2---:R0:W-:Y:S01]  /*1ff60*/  STL [R1+0x4], R12 ;  /* 0x0000040c01007387 */ /* 0x0041e20000100800 */
[----:B------:R-:W-:Y:S05]  /*1ff70*/  @P2 BRA `(.L_x_2907) ;  /* 0x0000000000142947 */ /* 0x000fea0003800000 */
[----:B------:R-:W-:Y:S05]  /*1ff80*/  @!P0 BRA `(.L_x_2907) ;  /* 0x0000000000108947 */ /* 0x000fea0003800000 */
[----:B0-----:R-:W2:Y:S04]  /*1ff90*/  LDG.E R8, desc[UR60][R2.64] ;  /* 0x0000003c02087981 */ /* 0x001ea8000c1e1900 */
[----:B------:R-:W2:Y:S02]  /*1ffa0*/  LDG.E R7, desc[UR60][R2.64+0x4] ;  /* 0x0000043c02077981 */ /* 0x000ea4000c1e1900 */
[----:B--2---:R-:W-:-:S05]  /*1ffb0*/  IMAD.IADD R11, R7, 0x1, -R8 ;  /* 0x00000001070b7824 */ /* 0x004fca00078e0a08 */
[----:B------:R1:W-:Y:S02]  /*1ffc0*/  STL [R1+0x10], R11 ;  /* 0x0000100b01007387 */ /* 0x0003e40000100800 */
.L_x_2907:
[----:B------:R-:W-:Y:S01]  /*1ffd0*/  ULDC.64 UR4, c[0x0][0xa20] ;  /* 0x0002880000047ab9 */ /* 0x000fe20000000a00 */
[C---:B------:R-:W-:Y:S01]  /*1ffe0*/  LOP3.LUT R2, R18.reuse, 0xff000000, RZ, 0xc0, !PT ;  /* 0xff00000012027812 */ /* 0x040fe200078ec0ff */
        /* <DEDUP_REMOVED lines=12> */
.L_x_2908:
[----:B------:R-:W-:Y:S02]  /*200b0*/  ULDC.64 UR4, c[0x0][0xa08] ;  /* 0x0002820000047ab9 */ /* 0x000fe40000000a00 */
[----:B------:R-:W-:-:S04]  /*200c0*/  ISETP.NE.U32.AND P0, PT, RZ, UR4, PT ;  /* 0x00000004ff007c0c */ /* 0x000fc8000bf05070 */
[----:B------:R-:W-:-:S13]  /*200d0*/  ISETP.NE.AND.EX P0, PT, RZ, UR5, PT, P0 ;  /* 0x00000005ff007c0c */ /* 0x000fda000bf05300 */
[----:B------:R-:W-:Y:S05]  /*200e0*/  @!P0 BRA `(.L_x_2909) ;  /* 0x0000000000148947 */ /* 0x000fea0003800000 */
[----:B------:R-:W2:Y:S02]  /*200f0*/  LDC.64 R2, c[0x0][0xa08] ;  /* 0x00028200ff027b82 */ /* 0x000ea40000000a00 */
[----:B--2---:R-:W-:-:S05]  /*20100*/  IMAD.WIDE R2, R33, 0x4, R2 ;  /* 0x0000000421027825 */ /* 0x004fca00078e0202 */
[----:B------:R-:W2:Y:S04]  /*20110*/  LDG.E R10, desc[UR60][R2.64] ;  /* 0x0000003c020a7981 */ /* 0x000ea8000c1e1900 */
[----:B------:R-:W2:Y:S02]  /*20120*/  LDG.E R7, desc[UR60][R2.64+0x4] ;  /* 0x0000043c02077981 */ /* 0x000ea4000c1e1900 */
[----:B--2---:R-:W-:-:S07]  /*20130*/  IMAD.IADD R10, R7, 0x1, -R10 ;  /* 0x00000001070a7824 */ /* 0x004fce00078e0a0a */
.L_x_2909:
[----:B--2---:R-:W2:Y:S01]  /*20140*/  @P1 LDG.E R2, desc[UR60][R4.64] ;  /* 0x0000003c04021981 */ /* 0x004ea2000c1e1900 */
[----:B------:R-:W3:Y:S03]  /*20150*/  LDC R3, c[0x0][0x448] ;  /* 0x00011200ff037b82 */ /* 0x000ee60000000800 */
[----:B------:R4:W2:Y:S01]  /*20160*/  @P1 LDG.E R5, desc[UR60][R4.64+0x4] ;  /* 0x0000043c04051981 */ /* 0x0008a2000c1e1900 */
[----:B-----5:R-:W-:Y:S01]  /*20170*/  IMAD.IADD R10, R10, 0x1, -R12 ;  /* 0x000000010a0a7824 */ /* 0x020fe200078e0a0c */
[----:B------:R-:W-:Y:S01]  /*20180*/  BSSY B0, `(.L_x_2910) ;  /* 0x0000035000007945 */ /* 0x000fe20003800000 */
[----:B------:R-:W-:Y:S02]  /*20190*/  MOV R14, RZ ;  /* 0x000000ff000e7202 */ /* 0x000fe40000000f00 */
[----:B---3--:R-:W-:-:S13]  /*201a0*/  ISETP.NE.AND P0, PT, R3, 0x1, PT ;  /* 0x000000010300780c */ /* 0x008fda0003f05270 */
[----:B----4-:R-:W3:Y:S08]  /*201b0*/  @P0 LDC R4, c[0x0][0x44c] ;  /* 0x00011300ff040b82 */ /* 0x010ef00000000800 */
[----:B------:R-:W4:Y:S01]  /*201c0*/  @P0 LDC R3, c[0x0][0x450] ;  /* 0x00011400ff030b82 */ /* 0x000f220000000800 */
[----:B--2---:R-:W-:Y:S01]  /*201d0*/  @P1 IMAD.IADD R6, R5, 0x1, -R2 ;  /* 0x0000000105061824 */ /* 0x004fe200078e0a02 */
[----:B------:R-:W-:Y:S01]  /*201e0*/  SHF.R.U32.HI R5, RZ, 0x10, R9 ;  /* 0x00000010ff057819 */ /* 0x000fe20000011609 */
[----:B------:R-:W-:-:S02]  /*201f0*/  IMAD.SHL.U32 R2, R17, 0x80, RZ ;  /* 0x0000008011027824 */ /* 0x000fc400078e00ff */
[----:B------:R-:W-:Y:S02]  /*20200*/  IMAD.IADD R37, R10, 0x1, R6 ;  /* 0x000000010a257824 */ /* 0x000fe400078e0206 */
[----:B------:R-:W-:Y:S02]  /*20210*/  VIADD R2, R2, 0x7f ;  /* 0x0000007f02027836 */ /* 0x000fe40000000000 */
[C---:B------:R-:W-:Y:S01]  /*20220*/  VIADD R7, R37.reuse, 0x5f ;  /* 0x0000005f25077836 */ /* 0x040fe20000000000 */
[----:B0-----:R-:W-:Y:S01]  /*20230*/  IADD3 R8, R37, 0x60, -R11 ;  /* 0x0000006025087810 */ /* 0x001fe20007ffe80b */
[----:B---3--:R-:W-:-:S04]  /*20240*/  @P0 IMAD.HI.U32 R4, R2, R4, RZ ;  /* 0x0000000402040227 */ /* 0x008fc800078e00ff */
[----:B------:R-:W-:Y:S01]  /*20250*/  IMAD.HI R7, R7, 0x2aaaaaab, RZ ;  /* 0x2aaaaaab07077827 */ /* 0x000fe200078e02ff */
[----:B----4-:R-:W-:Y:S02]  /*20260*/  @P0 SHF.R.U32.HI R2, RZ, R3, R4 ;  /* 0x00000003ff020219 */ /* 0x010fe40000011604 */
[----:B------:R-:W-:Y:S02]  /*20270*/  LOP3.LUT R4, R9, 0xff, RZ, 0xc0, !PT ;  /* 0x000000ff09047812 */ /* 0x000fe400078ec0ff */
[----:B------:R-:W-:Y:S01]  /*20280*/  SHF.R.U32.HI R3, RZ, 0x1f, R7 ;  /* 0x0000001fff037819 */ /* 0x000fe20000011607 */
[----:B------:R-:W-:-:S03]  /*20290*/  IMAD.IADD R2, R8, 0x1, R2 ;  /* 0x0000000108027824 */ /* 0x000fc600078e0202 */
[----:B------:R-:W-:Y:S01]  /*202a0*/  LEA.HI.SX32 R7, R7, R3, 0x1c ;  /* 0x0000000307077211 */ /* 0x000fe200078fe2ff */
[----:B------:R-:W-:-:S05]  /*202b0*/  IMAD.HI R2, R2, 0x2aaaaaab, RZ ;  /* 0x2aaaaaab02027827 */ /* 0x000fca00078e02ff */
[----:B------:R-:W-:-:S04]  /*202c0*/  SHF.R.U32.HI R3, RZ, 0x1f, R2 ;  /* 0x0000001fff037819 */ /* 0x000fc80000011602 */
[----:B------:R-:W-:-:S04]  /*202d0*/  LEA.HI.SX32 R3, R2, R3, 0x1c ;  /* 0x0000000302037211 */ /* 0x000fc800078fe2ff */
[----:B-1----:R-:W-:-:S04]  /*202e0*/  VIMNMX R11, R7, R3, PT ;  /* 0x00000003070b7248 */ /* 0x002fc80003fe0100 */
[----:B------:R-:W-:-:S13]  /*202f0*/  ISETP.GE.AND P0, PT, R11, 0x1, PT ;  /* 0x000000010b00780c */ /* 0x000fda0003f06270 */
[----:B------:R-:W-:Y:S05]  /*20300*/  @!P0 BRA `(.L_x_2911) ;  /* 0x0000000000708947 */ /* 0x000fea0003800000 */
        /* <DEDUP_REMOVED lines=28> */
.L_x_2911:
[----:B------:R-:W-:Y:S05]  /*204d0*/  BSYNC B0 ;  /* 0x0000000000007941 */ /* 0x000fea0003800000 */
.L_x_2910:
[-C--:B------:R-:W-:Y:S01]  /*204e0*/  IMAD R2, R4, R14.reuse, RZ ;  /* 0x0000000e04027224 */ /* 0x080fe200078e02ff */
[----:B------:R-:W-:Y:S04]  /*204f0*/  BSSY B0, `(.L_x_2912) ;  /* 0x0000133000007945 */ /* 0x000fe80003800000 */
[C---:B------:R-:W-:Y:S01]  /*20500*/  VIADDMNMX R11, R2.reuse, R14, R11, PT ;  /* 0x0000000e020b7246 */ /* 0x040fe2000380010b */
[----:B------:R-:W-:-:S04]  /*20510*/  IMAD R2, R2, 0x60, -R10 ;  /* 0x0000006002027824 */ /* 0x000fc800078e0a0a */
[----:B------:R-:W-:Y:S01]  /*20520*/  IMAD R11, R11, 0x60, -R10 ;  /* 0x000000600b0b7824 */ /* 0x000fe200078e0a0a */
[----:B------:R-:W-:-:S04]  /*20530*/  VIMNMX R2, RZ, R2, !PT ;  /* 0x00000002ff027248 */ /* 0x000fc80007fe0100 */
[----:B------:R-:W-:-:S04]  /*20540*/  VIMNMX R11, R11, R6, PT ;  /* 0x000000060b0b7248 */ /* 0x000fc80003fe0100 */
[----:B------:R-:W-:Y:S01]  /*20550*/  ISETP.GT.AND P0, PT, R11, R2, PT ;  /* 0x000000020b00720c */ /* 0x000fe20003f04270 */
[----:B------:R-:W-:-:S05]  /*20560*/  IMAD.WIDE.U32 R2, R2, -0x55555555, RZ ;  /* 0xaaaaaaab02027825 */ /* 0x000fca00078e00ff */
[----:B------:R-:W-:-:S05]  /*20570*/  SHF.R.U32.HI R6, RZ, 0x6, R3 ;  /* 0x00000006ff067819 */ /* 0x000fca0000011603 */
[----:B------:R-:W-:Y:S02]  /*20580*/  IMAD.MOV.U32 R3, RZ, RZ, R6 ;  /* 0x000000ffff037224 */ /* 0x000fe400078e0006 */
[----:B------:R-:W-:-:S04]  /*20590*/  @P0 VIADD R9, R11, 0x5f ;  /* 0x0000005f0b090836 */ /* 0x000fc80000000000 */
[----:B------:R-:W-:-:S05]  /*205a0*/  @P0 IMAD.HI R9, R9, 0x2aaaaaab, RZ ;  /* 0x2aaaaaab09090827 */ /* 0x000fca00078e02ff */
[----:B------:R-:W-:-:S04]  /*205b0*/  @P0 SHF.R.U32.HI R2, RZ, 0x1f, R9 ;  /* 0x0000001fff020819 */ /* 0x000fc80000011609 */
        /* <DEDUP_REMOVED lines=11> */
.L_x_3079:
[----:B-1----:R-:W-:Y:S02]  /*20670*/  ISETP.NE.AND P0, PT, R14, RZ, PT ;  /* 0x000000ff0e00720c */ /* 0x002fe40003f05270 */
[----:B------:R-:W-:-:S11]  /*20680*/  PLOP3.LUT P6, PT, PT, PT, PT, 0x8, 0x0 ;  /* 0x000000000000781c */ /* 0x000fd60003fce170 */
[----:B------:R-:W-:Y:S05]  /*20690*/  @P0 BRA `(.L_x_2915) ;  /* 0x00000000000c0947 */ /* 0x000fea0003800000 */
[----:B------:R-:W-:-:S03]  /*206a0*/  UMOV UR4, 0xffffffff ;  /* 0xffffffff00047882 */ /* 0x000fc60000000000 */
[----:B------:R-:W-:Y:S05]  /*206b0*/  BRA.DIV UR4, `(.L_x_2916) ;  /* 0x0000007204647947 */ /* 0x000fea000b800000 */
[----:B------:R-:W-:-:S13]  /*206c0*/  ELECT P6, URZ, PT ;  /* 0x00000000003f782f */ /* 0x000fda00038c0000 */
.L_x_2915:
        /* <DEDUP_REMOVED lines=9> */
.L_x_3082:
[----:B------:R-:W-:Y:S05]  /*20760*/  BSYNC B1 ;  /* 0x0000000000017941 */ /* 0x000fea0003800000 */
.L_x_2917:
        /* <DEDUP_REMOVED lines=10> */
.L_x_3083:
[----:B------:R-:W-:Y:S05]  /*20810*/  BSYNC B2 ;  /* 0x0000000000027941 */ /* 0x000fea0003800000 */
.L_x_2921:
        /* <DEDUP_REMOVED lines=9> */
.L_x_2924:
[----:B------:R-:W-:Y:S05]  /*208b0*/  BSYNC B2 ;  /* 0x0000000000027941 */ /* 0x000fea0003800000 */
.L_x_2923:
        /* <DEDUP_REMOVED lines=12> */
.L_x_2925:
        /* <DEDUP_REMOVED lines=16> */
.L_x_2926:
        /* <DEDUP_REMOVED lines=15> */
.L_x_2927:
        /* <DEDUP_REMOVED lines=13> */
.L_x_3084:
[----:B------:R-:W-:Y:S05]  /*20c40*/  BSYNC B2 ;  /* 0x0000000000027941 */ /* 0x000fea0003800000 */
.L_x_2928:
        /* <DEDUP_REMOVED lines=11> */
.L_x_2931:
[----:B------:R-:W-:Y:S05]  /*20d00*/  BSYNC B2 ;  /* 0x0000000000027941 */ /* 0x000fea0003800000 */
.L_x_2930:
        /* <DEDUP_REMOVED lines=9> */
.L_x_2932:
        /* <DEDUP_REMOVED lines=15> */
.L_x_2933:
        /* <DEDUP_REMOVED lines=10> */
.L_x_2920:
[----:B------:R-:W-:Y:S05]  /*20f30*/  BSYNC B1 ;  /* 0x0000000000017941 */ /* 0x000fea0003800000 */
.L_x_2919:
        /* <DEDUP_REMOVED lines=9> */
.L_x_2949:
        /* <DEDUP_REMOVED lines=11> */
.L_x_3085:
[----:B------:R-:W-:Y:S05]  /*21080*/  BSYNC B2 ;  /* 0x0000000000027941 */ /* 0x000fea0003800000 */
.L_x_2936:
        /* <DEDUP_REMOVED lines=9> */
.L_x_2939:
[----:B------:R-:W-:Y:S05]  /*21120*/  BSYNC B2 ;  /* 0x0000000000027941 */ /* 0x000fea0003800000 */
.L_x_2938:
        /* <DEDUP_REMOVED lines=10> */
[----:B------:R-:W-:-:S10]  /*211d0*/  UMOV UR7, 0x12f00000 ;  /* 0x12f0000000077882 */ /* 0x000fd40000000000 */
.L_x_2940:
        /* <DEDUP_REMOVED lines=16> */
.L_x_2941:
        /* <DEDUP_REMOVED lines=15> */
.L_x_2942:
        /* <DEDUP_REMOVED lines=13> */
.L_x_3086:
[----:B------:R-:W-:Y:S05]  /*214a0*/  BSYNC B2 ;  /* 0x0000000000027941 */ /* 0x000fea0003800000 */
.L_x_2943:
        /* <DEDUP_REMOVED lines=11> */
.L_x_2946:
[----:B------:R-:W-:Y:S05]  /*21560*/  BSYNC B2 ;  /* 0x0000000000027941 */ /* 0x000fea0003800000 */
.L_x_2945:
        /* <DEDUP_REMOVED lines=9> */
.L_x_2947:
        /* <DEDUP_REMOVED lines=15> */
.L_x_2948:
        /* <DEDUP_REMOVED lines=10> */
.L_x_2935:
[----:B------:R-:W-:Y:S05]  /*21790*/  BSYNC B1 ;  /* 0x0000000000017941 */ /* 0x000fea0003800000 */
.L_x_2934:
        /* <DEDUP_REMOVED lines=8> */
.L_x_2913:
[----:B------:R-:W-:Y:S05]  /*21820*/  BSYNC B0 ;  /* 0x0000000000007941 */ /* 0x000fea0003800000 */
.L_x_2912:
[----:B------:R-:W1:Y:S01]  /*21830*/  LDC R0, c[0x0][0x448] ;  /* 0x00011200ff007b82 */ /* 0x000e620000000800 */
[----:B------:R-:W-:Y:S01]  /*21840*/  LEA R2, R17, 0x7f, 0x7 ;  /* 0x0000007f11027811 */ /* 0x000fe200078e38ff */
[----:B------:R-:W-:Y:S06]  /*21850*/  @!P0 WARPSYNC.ALL ;  /* 0x0000000000008948 */ /* 0x000fec0003800000 */
[----:B------:R-:W-:Y:S01]  /*21860*/  @!P0 BAR.SYNC.DEFER_BLOCKING 0xc, 0x180 ;  /* 0x0306000000008b1d */ /* 0x000fe20000010000 */
[----:B------:R-:W-:-:S05]  /*21870*/  ISETP.NE.AND P2, PT, R5, RZ, PT ;  /* 0x000000ff0500720c */ /* 0x000fca0003f45270 */
[----:B------:R-:W-:Y:S08]  /*21880*/  BSSY B0, `(.L_x_2950) ;  /* 0x0000029000007945 */ /* 0x000ff00003800000 */
[----:B------:R-:W2:Y:S01]  /*21890*/  @!P2 LDC R5, c[0x0][0x9f0] ;  /* 0x00027c00ff05ab82 */ /* 0x000ea20000000800 */
[----:B-1----:R-:W-:-:S13]  /*218a0*/  ISETP.NE.AND P1, PT, R0, 0x1, PT ;  /* 0x000000010000780c */ /* 0x002fda0003f25270 */
[----:B------:R-:W1:Y:S08]  /*218b0*/  @P1 LDC R3, c[0x0][0x44c] ;  /* 0x00011300ff031b82 */ /* 0x000e700000000800 */
[----:B------:R-:W3:Y:S01]  /*218c0*/  @P1 LDC R0, c[0x0][0x450] ;  /* 0x00011400ff001b82 */ /* 0x000ee20000000800 */
[----:B-1----:R-:W-:-:S05]  /*218d0*/  @P1 IMAD.HI.U32 R3, R2, R3, RZ ;  /* 0x0000000302031227 */ /* 0x002fca00078e00ff */
[----:B---3--:R-:W-:Y:S01]  /*218e0*/  @P1 SHF.R.U32.HI R2, RZ, R0, R3 ;  /* 0x00000000ff021219 */ /* 0x008fe20000011603 */
[----:B------:R-:W-:-:S03]  /*218f0*/  IMAD.MOV.U32 R0, RZ, RZ, RZ ;  /* 0x000000ffff007224 */ /* 0x000fc600078e00ff */
[----:B------:R-:W-:-:S05]  /*21900*/  IADD3 R2, R8, R2, RZ ;  /* 0x0000000208027210 */ /* 0x000fca0007ffe0ff */
[----:B------:R-:W-:-:S05]  /*21910*/  IMAD.HI R2, R2, 0x2aaaaaab, RZ ;  /* 0x2aaaaaab02027827 */ /* 0x000fca00078e02ff */
[----:B------:R-:W-:-:S04]  /*21920*/  SHF.R.U32.HI R3, RZ, 0x1f, R2 ;  /* 0x0000001fff037819 */ /* 0x000fc80000011602 */
[----:B------:R-:W-:-:S04]  /*21930*/  LEA.HI.SX32 R2, R2, R3, 0x1c ;  /* 0x0000000302027211 */ /* 0x000fc800078fe2ff */
[----:B------:R-:W-:-:S04]  /*21940*/  VIMNMX R7, R7, R2, PT ;  /* 0x0000000207077248 */ /* 0x000fc80003fe0100 */
[----:B------:R-:W-:-:S13]  /*21950*/  ISETP.GE.AND P1, PT, R7, 0x1, PT ;  /* 0x000000010700780c */ /* 0x000fda0003f26270 */
[----:B--2---:R-:W-:Y:S05]  /*21960*/  @!P1 BRA `(.L_x_2951) ;  /* 0x0000000000689947 */ /* 0x004fea0003800000 */
[-C--:B------:R-:W-:Y:S02]  /*21970*/  IABS R0, R5.reuse ;  /* 0x0000000500007213 */ /* 0x080fe40000000000 */
[----:B------:R-:W-:Y:S02]  /*21980*/  IABS R8, R5 ;  /* 0x0000000500087213 */ /* 0x000fe40000000000 */
[----:B0-----:R-:W0:Y:S03]  /*21990*/  I2F.RP R9, R0 ;  /* 0x0000000000097306 */ /* 0x001e260000209400 */
[----:B------:R-:W-:-:S05]  /*219a0*/  IMAD.MOV R8, RZ, RZ, -R8 ;  /* 0x000000ffff087224 */ /* 0x000fca00078e0a08 */
[----:B0-----:R-:W0:Y:S02]  /*219b0*/  MUFU.RCP R9, R9 ;  /* 0x0000000900097308 */ /* 0x001e240000001000 */
[----:B0-----:R-:W-:-:S06]  /*219c0*/  VIADD R10, R9, 0xffffffe ;  /* 0x0ffffffe090a7836 */ /* 0x001fcc0000000000 */
[----:B------:R-:W0:Y:S02]  /*219d0*/  F2I.FTZ.U32.TRUNC.NTZ R3, R10 ;  /* 0x0000000a00037305 */ /* 0x000e24000021f000 */
[----:B0-----:R-:W-:-:S04]  /*219e0*/  IMAD.MOV R2, RZ, RZ, -R3 ;  /* 0x000000ffff027224 */ /* 0x001fc800078e0a03 */
[----:B------:R-:W-:Y:S02]  /*219f0*/  IMAD R6, R2, R0, RZ ;  /* 0x0000000002067224 */ /* 0x000fe400078e02ff */
[----:B------:R-:W-:-:S04]  /*21a00*/  IMAD.MOV.U32 R2, RZ, RZ, RZ ;  /* 0x000000ffff027224 */ /* 0x000fc800078e00ff */
[----:B------:R-:W-:Y:S01]  /*21a10*/  IMAD.HI.U32 R6, R3, R6, R2 ;  /* 0x0000000603067227 */ /* 0x000fe200078e0002 */
[----:B------:R-:W-:-:S04]  /*21a20*/  IADD3 R3, R5, -0x1, R7 ;  /* 0xffffffff05037810 */ /* 0x000fc80007ffe007 */
        /* <DEDUP_REMOVED lines=14> */
.L_x_2951:
[----:B------:R-:W-:Y:S05]  /*21b10*/  BSYNC B0 ;  /* 0x0000000000007941 */ /* 0x000fea0003800000 */
.L_x_2950:
[-C--:B------:R-:W-:Y:S01]  /*21b20*/  IMAD R2, R4, R0.reuse, RZ ;  /* 0x0000000004027224 */ /* 0x080fe200078e02ff */
[----:B------:R-:W-:Y:S04]  /*21b30*/  BSSY B7, `(.L_x_2952) ;  /* 0x0000363000077945 */ /* 0x000fe80003800000 */
[----:B------:R-:W-:Y:S01]  /*21b40*/  VIADDMNMX R30, R2, R0, R7, PT ;  /* 0x00000000021e7246 */ /* 0x000fe20003800107 */
[----:B------:R1:W-:Y:S03]  /*21b50*/  STL [R1], R2 ;  /* 0x0000000201007387 */ /* 0x0003e60000100800 */
        /* <DEDUP_REMOVED lines=16> */
[----:B------:R-:W1:Y:S01]  /*21c60*/  POPC R7, R4 ;  /* 0x0000000400077309 */ /* 0x000e620000000000 */
[----:B--2---:R-:W1:Y:S02]  /*21c70*/  SHFL.IDX PT, R0, R3, R0, 0x1f ;  /* 0x00001f0003007589 */ /* 0x004e6400000e0000 */
[----:B-1----:R-:W-:Y:S01]  /*21c80*/  IADD3 R16, R0, UR38, R7 ;  /* 0x0000002600107c10 */ /* 0x002fe2000fffe007 */
[----:B------:R-:W-:Y:S06]  /*21c90*/  BRA `(.L_x_2954) ;  /* 0x0000003400307947 */ /* 0x000fec0003800000 */
.L_x_2953:
        /* <DEDUP_REMOVED lines=9> */
[----:B------:R-:W1:Y:S01]  /*21d30*/  LDC.64 R2, c[0x4][R2] ;  /* 0x0100000002027b82 */ /* 0x000e620000000a00 */
        /* <DEDUP_REMOVED lines=10> */
.L_x_2956:
[----:B------:R-:W-:Y:S05]  /*21de0*/  BSYNC B6 ;  /* 0x0000000000067941 */ /* 0x000fea0003800000 */
.L_x_2955:
        /* <DEDUP_REMOVED lines=17> */
[----:B-1----:R-:W-:-:S07]  /*21f00*/  IMAD.MOV.U32 R13, RZ, RZ, RZ ;  /* 0x000000ffff0d7224 */ /* 0x002fce00078e00ff */
[----:B------:R-:W-:-:S07]  /*21f10*/  LEPC R20, `(.L_x_2959) ;  /* 0x000000001014794e */ /* 0x000fce0000000000 */
[----:B0-2---:R-:W-:Y:S05]  /*21f20*/  CALL.ABS.NOINC R2 ;  /* 0x0000000002007343 */ /* 0x005fea0003c00000 */
.L_x_2959:
        /* <DEDUP_REMOVED lines=15> */
.L_x_2958:
[----:B------:R-:W-:Y:S05]  /*22020*/  BSYNC B6 ;  /* 0x0000000000067941 */ /* 0x000fea0003800000 */
.L_x_2957:
[----:B------:R-:W2:Y:S01]  /*22030*/  LDL R20, [R1+0x4] ;  /* 0x0000040001147983 */ /* 0x000ea20000100800 */
[----:B------:R-:W-:Y:S01]  /*22040*/  ULDC.64 UR4, c[0x0][0x9f8] ;  /* 0x00027e0000047ab9 */ /* 0x000fe20000000a00 */
[----:B------:R-:W1:Y:S01]  /*22050*/  LDC R0, c[0x0][0x430] ;  /* 0x00010c00ff007b82 */ /* 0x000e620000000800 */
[----:B------:R-:W-:Y:S01]  /*22060*/  ISETP.NE.U32.AND P0, PT, RZ, UR4, PT ;  /* 0x00000004ff007c0c */ /* 0x000fe2000bf05070 */
[----:B------:R-:W3:Y:S03]  /*22070*/  S2R R2, SR_TID.X ;  /* 0x0000000000027919 */ /* 0x000ee60000002100 */
[----:B------:R-:W-:-:S13]  /*22080*/  ISETP.NE.AND.EX P0, PT, RZ, UR5, PT, P0 ;  /* 0x00000005ff007c0c */ /* 0x000fda000bf05300 */
[----:B------:R-:W-:Y:S01]  /*22090*/  @P0 IADD3 R24, P1, R24, UR4, RZ ;  /* 0x0000000418180c10 */ /* 0x000fe2000ff3e0ff */
[----:B------:R-:W4:Y:S01]  /*220a0*/  S2R R7, SR_TID.X ;  /* 0x0000000000077919 */ /* 0x000f220000002100 */
[----:B------:R-:W-:Y:S01]  /*220b0*/  VIADD R27, R30, 0xffffffff ;  /* 0xffffffff1e1b7836 */ /* 0x000fe20000000000 */
[----:B------:R-:W-:Y:S01]  /*220c0*/  ULDC UR4, c[0x0][0x320] ;  /* 0x0000c80000047ab9 */ /* 0x000fe20000000800 */
[----:B------:R-:W-:-:S05]  /*220d0*/  @P0 IADD3.X R25, R25, UR5, RZ, P1, !PT ;  /* 0x0000000519190c10 */ /* 0x000fca0008ffe4ff */
[----:B------:R-:W2:Y:S01]  /*220e0*/  @P0 LDG.E R33, desc[UR60][R24.64] ;  /* 0x0000003c18210981 */ /* 0x000ea2000c1e1900 */
[----:B-1----:R-:W-:Y:S02]  /*220f0*/  ISETP.NE.AND P1, PT, R0, 0x1, PT ;  /* 0x000000010000780c */ /* 0x002fe40003f25270 */
[----:B---3--:R-:W-:-:S04]  /*22100*/  LOP3.LUT R2, R2, 0x7f, RZ, 0xc0, !PT ;  /* 0x0000007f02027812 */ /* 0x008fc800078ec0ff */
[----:B------:R-:W-:-:S07]  /*22110*/  SHF.R.U32.HI R2, RZ, 0x3, R2 ;  /* 0x00000003ff027819 */ /* 0x000fce0000011602 */
[----:B------:R-:W1:Y:S01]  /*22120*/  @P1 LDC R6, c[0x0][0x434] ;  /* 0x00010d00ff061b82 */ /* 0x000e620000000800 */
[----:B------:R-:W3:Y:S01]  /*22130*/  S2R R21, SR_TID.X ;  /* 0x0000000000157919 */ /* 0x000ee20000002100 */
[----:B----4-:R-:W-:-:S05]  /*22140*/  IMAD.SHL.U32 R7, R7, 0x10, RZ ;  /* 0x0000001007077824 */ /* 0x010fca00078e00ff */
[----:B------:R-:W-:Y:S02]  /*22150*/  LOP3.LUT R7, R2, 0x70, R7, 0xf8, !PT ;  /* 0x0000007002077812 */ /* 0x000fe400078ef807 */
[----:B------:R-:W4:Y:S03]  /*22160*/  @P1 LDC R2, c[0x0][0x438] ;  /* 0x00010e00ff021b82 */ /* 0x000f260000000800 */
[----:B------:R-:W-:-:S05]  /*22170*/  IMAD R4, R27, 0x60, R7 ;  /* 0x000000601b047824 */ /* 0x000fca00078e0207 */
[----:B------:R-:W-:-:S04]  /*22180*/  ISETP.GE.AND P0, PT, R4, R37, PT ;  /* 0x000000250400720c */ /* 0x000fc80003f06270 */
[----:B------:R-:W-:Y:S01]  /*22190*/  ISETP.GT.U32.OR P0, PT, R7, 0x5f, P0 ;  /* 0x0000005f0700780c */ /* 0x000fe20000704470 */
[----:B---3--:R-:W-:-:S05]  /*221a0*/  IMAD.SHL.U32 R21, R21, 0x8, RZ ;  /* 0x0000000815157824 */ /* 0x008fca00078e00ff */
[----:B------:R-:W-:Y:S02]  /*221b0*/  LOP3.LUT R21, R21, 0x38, RZ, 0xc0, !PT ;  /* 0x0000003815157812 */ /* 0x000fe400078ec0ff */
        /* <DEDUP_REMOVED lines=8> */
[----:B------:R-:W1:Y:S01]  /*22240*/  @!P0 LDC.64 R2, c[0x0][0x428] ;  /* 0x00010a00ff028b82 */ /* 0x000e620000000a00 */
[----:B------:R-:W-:-:S04]  /*22250*/  LOP3.LUT R20, R21, 0x40, RZ, 0xfc, !PT ;  /* 0x0000004015147812 */ /* 0x000fc800078efcff */
[----:B------:R-:W-:Y:S02]  /*22260*/  ISETP.GE.AND P2, PT, R20, UR4, PT ;  /* 0x0000000414007c0c */ /* 0x000fe4000bf46270 */
[----:B------:R-:W-:Y:S01]  /*22270*/  ISETP.GE.AND P1, PT, R21, UR4, PT ;  /* 0x0000000415007c0c */ /* 0x000fe2000bf26270 */
[----:B------:R-:W-:Y:S01]  /*22280*/  ULDC UR4, c[0x0][0x2f4] ;  /* 0x0000bd0000047ab9 */ /* 0x000fe20000000800 */
[----:B------:R-:W-:Y:S02]  /*22290*/  SEL R30, RZ, 0xffffffff, P2 ;  /* 0xffffffffff1e7807 */ /* 0x000fe40001000000 */
[----:B------:R-:W-:Y:S02]  /*222a0*/  SEL R5, RZ, 0x1, P1 ;  /* 0x00000001ff057807 */ /* 0x000fe40000800000 */
[----:B------:R-:W-:Y:S02]  /*222b0*/  SHF.L.U32 R30, R30, 0x1, RZ ;  /* 0x000000011e1e7819 */ /* 0x000fe400000006ff */
[----:B------:R-:W-:-:S02]  /*222c0*/  SHF.R.S32.HI R8, RZ, 0x1f, R33 ;  /* 0x0000001fff087819 */ /* 0x000fc40000011421 */
[----:B------:R-:W-:Y:S02]  /*222d0*/  LOP3.LUT R30, R30, 0x2, R5, 0xe2, !PT ;  /* 0x000000021e1e7812 */ /* 0x000fe400078ee205 */
[--C-:B------:R-:W-:Y:S01]  /*222e0*/  @!P0 SHF.R.S32.HI R5, RZ, 0x1f, R4.reuse ;  /* 0x0000001fff058819 */ /* 0x100fe20000011404 */
[-C--:B-1----:R-:W-:Y:S02]  /*222f0*/  @!P0 IMAD R6, R8, R2.reuse, RZ ;  /* 0x0000000208068224 */ /* 0x082fe400078e02ff */
[----:B------:R-:W-:-:S04]  /*22300*/  @!P0 IMAD.WIDE.U32 R4, R33, R2, R4 ;  /* 0x0000000221048225 */ /* 0x000fc800078e0004 */
        /* <DEDUP_REMOVED lines=10> */
[----:B------:R-:W-:-:S09]  /*223b0*/  ISETP.GE.AND P2, PT, R21, UR4, PT ;  /* 0x0000000415007c0c */ /* 0x000fd2000bf46270 */
[----:B------:R-:W-:-:S04]  /*223c0*/  @P0 LOP3.LUT R23, R23, 0x8, RZ, 0xfc, !PT ;  /* 0x0000000817170812 */ /* 0x000fc800078efcff */
[----:B------:R-:W-:-:S04]  /*223d0*/  LOP3.LUT R23, R23, 0xffffffef, RZ, 0xc0, !PT ;  /* 0xffffffef17177812 */ /* 0x000fc800078ec0ff */
[----:B------:R-:W-:Y:S01]  /*223e0*/  @P3 LOP3.LUT R23, R23, 0x10, RZ, 0xfc, !PT ;  /* 0x0000001017173812 */ /* 0x000fe200078efcff */
[----:B------:R1:W-:Y:S03]  /*223f0*/  STL [R1+0x8], R8 ;  /* 0x0000080801007387 */ /* 0x0003e60000100800 */
[----:B------:R-:W-:Y:S02]  /*22400*/  LOP3.LUT R23, R23, 0xfffffffb, RZ, 0xc0, !PT ;  /* 0xfffffffb17177812 */ /* 0x000fe400078ec0ff */
[----:B------:R-:W-:Y:S02]  /*22410*/  LOP3.LUT R7, R21, 0x80, RZ, 0xfc, !PT ;  /* 0x0000008015077812 */ /* 0x000fe400078efcff */
[----:B------:R-:W-:Y:S02]  /*22420*/  ISETP.GE.AND P1, PT, R20, UR4, PT ;  /* 0x0000000414007c0c */ /* 0x000fe4000bf26270 */
[----:B------:R-:W-:-:S02]  /*22430*/  @P2 LOP3.LUT R23, R23, 0x4, RZ, 0xfc, !PT ;  /* 0x0000000417172812 */ /* 0x000fc400078efcff */
[----:B------:R-:W-:Y:S02]  /*22440*/  ISETP.GE.AND P0, PT, R7, UR4, PT ;  /* 0x0000000407007c0c */ /* 0x000fe4000bf06270 */
[----:B------:R-:W-:-:S04]  /*22450*/  LOP3.LUT R23, R23, 0xfffffffe, RZ, 0xc0, !PT ;  /* 0xfffffffe17177812 */ /* 0x000fc800078ec0ff */
[----:B------:R-:W-:-:S04]  /*22460*/  LOP3.LUT R23, R23, 0xfffffffd, RZ, 0xc0, !PT ;  /* 0xfffffffd17177812 */ /* 0x000fc800078ec0ff */
[----:B------:R-:W-:-:S04]  /*22470*/  @P1 LOP3.LUT R23, R23, 0x2, RZ, 0xfc, !PT ;  /* 0x0000000217171812 */ /* 0x000fc800078efcff */
[----:B------:R-:W-:Y:S01]  /*22480*/  @P0 LOP3.LUT R23, R23, 0x1, RZ, 0xfc, !PT ;  /* 0x0000000117170812 */ /* 0x000fe200078efcff */
[----:B-1----:R-:W-:Y:S06]  /*22490*/  BRA.DIV UR5, `(.L_x_2960) ;  /* 0x0000005605707947 */ /* 0x002fec000b800000 */
.L_x_3089:
[----:B------:R-:W-:Y:S05]  /*224a0*/  @!P3 BRA `(.L_x_2961) ;  /* 0x000000000004b947 */ /* 0x000fea0003800000 */
[----:B------:R-:W-:Y:S01]  /*224b0*/  BPT.TRAP 0x1 ;  /* 0x000000040000795c */ /* 0x000fe20000300000 */
.L_x_2961:
        /* <DEDUP_REMOVED lines=21> */
[----:B------:R-:W1:Y:S02]  /*22610*/  SYNCS.PHASECHK.TRANS64.TRYWAIT P0, [R7+URZ+0x2a840], R2 ;  /* 0x02a84002070075a7 */ /* 0x000e64000800017f */
[----:B-1----:R-:W-:Y:S05]  /*22620*/  @!P0 BRA `(.L_x_2963) ;  /* 0x0000005400408947 */ /* 0x002fea0003800000 */
.L_x_3090:
[----:B------:R-:W-:Y:S05]  /*22630*/  BSYNC B0 ;  /* 0x0000000000007941 */ /* 0x000fea0003800000 */
.L_x_2962:
[----:B------:R-:W2:Y:S01]  /*22640*/  S2R R8, SR_TID.X ;  /* 0x0000000000087919 */ /* 0x000ea20000002100 */
[----:B------:R-:W-:Y:S01]  /*22650*/  ULDC.64 UR4, c[0x0][0x300] ;  /* 0x0000c00000047ab9 */ /* 0x000fe20000000a00 */
[----:B------:R-:W-:Y:S01]  /*22660*/  ULDC.64 UR6, c[0x0][0x2e8] ;  /* 0x0000ba0000067ab9 */ /* 0x000fe20000000a00 */
[----:B------:R-:W-:Y:S01]  /*22670*/  IMAD R5, R5, UR4, RZ ;  /* 0x0000000405057c24 */ /* 0x000fe2000f8e02ff */
[----:B0-----:R-:W0:Y:S01]  /*22680*/  S2R R9, SR_TID.X ;  /* 0x0000000000097919 */ /* 0x001e220000002100 */
[C---:B-1----:R-:W-:Y:S01]  /*22690*/  IMAD.WIDE.U32 R2, R0.reuse, UR4, RZ ;  /* 0x0000000400027c25 */ /* 0x042fe2000f8e00ff */
        /* <DEDUP_REMOVED lines=17> */
[----:B--2---:R-:W-:Y:S02]  /*227b0*/  LOP3.LUT R8, R8, 0x7f, RZ, 0xc0, !PT ;  /* 0x0000007f08087812 */ /* 0x004fe400078ec0ff */
[----:B------:R-:W-:Y:S01]  /*227c0*/  LEA.HI.X R0, R2, UR7, R0, 0x1, P0 ;  /* 0x0000000702007c11 */ /* 0x000fe200080f0c00 */
[----:B0-----:R-:W-:Y:S01]  /*227d0*/  IMAD.SHL.U32 R9, R9, 0x8, RZ ;  /* 0x0000000809097824 */ /* 0x001fe200078e00ff */
        /* <DEDUP_REMOVED lines=67> */
.L_x_3104:
        /* <DEDUP_REMOVED lines=12> */
.L_x_2965:
        /* <DEDUP_REMOVED lines=10> */
.L_x_2966:
        /* <DEDUP_REMOVED lines=29> */
[----:B-1----:R-:W-:-:S02]  /*22f40*/  IMAD.U32 R7, RZ, RZ, UR7 ;  /* 0x00000007ff077e24 */ /* 0x002fc4000f8e00ff */
[----:B------:R-:W-:Y:S02]  /*22f50*/  IMAD.U32 R10, RZ, RZ, UR8 ;  /* 0x00000008ff0a7e24 */ /* 0x000fe4000f8e00ff */
[----:B------:R-:W-:Y:S02]  /*22f60*/  IMAD.U32 R11, RZ, RZ, UR9 ;  /* 0x00000009ff0b7e24 */ /* 0x000fe4000f8e00ff */
[----:B------:R-:W-:Y:S02]  /*22f70*/  IMAD.MOV.U32 R8, RZ, RZ, 0x70 ;  /* 0x00000070ff087424 */ /* 0x000fe400078e00ff */
[----:B------:R-:W-:Y:S02]  /*22f80*/  IMAD.MOV.U32 R12, RZ, RZ, 0x1 ;  /* 0x00000001ff0c7424 */ /* 0x000fe400078e00ff */
[----:B------:R-:W-:-:S07]  /*22f90*/  IMAD.MOV.U32 R13, RZ, RZ, RZ ;  /* 0x000000ffff0d7224 */ /* 0x000fce00078e00ff */
[----:B------:R-:W-:-:S07]  /*22fa0*/  LEPC R20, `(.L_x_2968) ;  /* 0x000000001014794e */ /* 0x000fce0000000000 */
[----:B0-----:R-:W-:Y:S05]  /*22fb0*/  CALL.ABS.NOINC R2 ;  /* 0x0000000002007343 */ /* 0x001fea0003c00000 */
.L_x_2968:
[----:B------:R-:W-:Y:S05]  /*22fc0*/  BSYNC B6 ;  /* 0x0000000000067941 */ /* 0x000fea0003800000 */
.L_x_2967:
[----:B------:R-:W2:Y:S01]  /*22fd0*/  LDL.LU R20, [R1+0x28] ;  /* 0x0000280001147983 */ /* 0x000ea20000300800 */
[----:B------:R-:W-:Y:S01]  /*22fe0*/  ULDC.64 UR4, c[0x0][0x2d8] ;  /* 0x0000b60000047ab9 */ /* 0x000fe20000000a00 */
[----:B-1----:R-:W1:Y:S02]  /*22ff0*/  LDC R7, c[0x0][0x448] ;  /* 0x00011200ff077b82 */ /* 0x002e640000000800 */
[----:B0-----:R-:W3:Y:S04]  /*23000*/  LDL.LU.64 R2, [R1+0x18] ;  /* 0x0000180001027983 */ /* 0x001ee80000300a00 */
[----:B------:R0:W5:Y:S01]  /*23010*/  LDL R10, [R1+0x10] ;  /* 0x00001000010a7983 */ /* 0x0001620000100800 */
[----:B-1----:R-:W-:-:S13]  /*23020*/  ISETP.NE.AND P0, PT, R7, 0x1, PT ;  /* 0x000000010700780c */ /* 0x002fda0003f05270 */
[----:B------:R-:W1:Y:S01]  /*23030*/  @P0 LDC R6, c[0x0][0x44c] ;  /* 0x00011300ff060b82 */ /* 0x000e620000000800 */
[----:B------:R-:W4:Y:S02]  /*23040*/  S2R R8, SR_TID.X ;  /* 0x0000000000087919 */ /* 0x000f240000002100 */
[----:B----4-:R-:W-:-:S05]  /*23050*/  IMAD.SHL.U32 R8, R8, 0x8, RZ ;  /* 0x0000000808087824 */ /* 0x010fca00078e00ff */
[----:B------:R-:W-:Y:S01]  /*23060*/  LOP3.LUT R8, R8, 0x38, RZ, 0xc0, !PT ;  /* 0x0000003808087812 */ /* 0x000fe200078ec0ff */
[----:B---3--:R-:W-:Y:S02]  /*23070*/  IMAD.MOV.U32 R3, RZ, RZ, R35 ;  /* 0x000000ffff037224 */ /* 0x008fe400078e0023 */
        /* <DEDUP_REMOVED lines=14> */
[----:B------:R-:W-:-:S05]  /*23160*/  LOP3.LUT R20, R21, 0x70, R20, 0xf8, !PT ;  /* 0x0000007015147812 */ /* 0x000fca00078ef814 */
[----:B------:R-:W-:Y:S01]  /*23170*/  IMAD R5, R17, 0x80, R20 ;  /* 0x0000008011057824 */ /* 0x000fe200078e0214 */
[----:B------:R-:W2:Y:S03]  /*23180*/  S2R R21, SR_TID.X ;  /* 0x0000000000157919 */ /* 0x000ea60000002100 */
[----:B-1----:R-:W-:-:S04]  /*23190*/  @P0 IMAD.HI.U32 R6, R5, R6, RZ ;  /* 0x0000000605060227 */ /* 0x002fc800078e00ff */
[----:B------:R-:W-:Y:S01]  /*231a0*/  IMAD.MOV.U32 R4, RZ, RZ, R5 ;  /* 0x000000ffff047224 */ /* 0x000fe200078e0005 */
[----:B---3--:R-:W-:Y:S01]  /*231b0*/  @P0 SHF.R.U32.HI R4, RZ, R0, R6 ;  /* 0x00000000ff040219 */ /* 0x008fe20000011606 */
[----:B------:R-:W1:Y:S04]  /*231c0*/  S2R R20, SR_TID.X ;  /* 0x0000000000147919 */ /* 0x000e680000002100 */
        /* <DEDUP_REMOVED lines=31> */
[----:B------:R-:W1:Y:S04]  /*233c0*/  SHFL.IDX PT, R2, R4, RZ, 0x181f ;  /* 0x00181fff04027589 */ /* 0x000e6800000e0000 */
[----:B------:R-:W-:Y:S01]  /*233d0*/  ISETP.GE.AND P1, PT, R17, R5, PT ;  /* 0x000000051100720c */ /* 0x000fe20003f26270 */
[----:B------:R-:W-:-:S12]  /*233e0*/  SHFL.IDX PT, R14, R0, 0x7, 0x181f ;  /* 0x00f81f00000e7f89 */ /* 0x000fd800000e0000 */
[----:B0-----:R-:W-:-:S05]  /*233f0*/  @!P1 LEA R6, P4, R8, R3, 0x1 ;  /* 0x0000000308069211 */ /* 0x001fca00078808ff */
[----:B-1----:R-:W-:Y:S01]  /*23400*/  @!P1 IMAD.X R3, RZ, RZ, R2, P4 ;  /* 0x000000ffff039224 */ /* 0x002fe200020e0602 */
[----:B------:R-:W-:Y:S01]  /*23410*/  @!P1 MOV R2, R6 ;  /* 0x0000000600029202 */ /* 0x000fe20000000f00 */
[----:B------:R-:W-:-:S04]  /*23420*/  VIADD R6, R17, 0x10 ;  /* 0x0000001011067836 */ /* 0x000fc80000000000 */
        /* <DEDUP_REMOVED lines=69> */
.L_x_3121:
        /* <DEDUP_REMOVED lines=12> */
.L_x_2971:
[----:B------:R-:W-:Y:S05]  /*23940*/  BSYNC B0 ;  /* 0x0000000000007941 */ /* 0x000fea0003800000 */
.L_x_2970:
[----:B------:R-:W-:Y:S01]  /*23950*/  NOP ;  /* 0x0000000000007918 */ /* 0x000fe20000000000 */
[----:B------:R-:W-:-:S13]  /*23960*/  PLOP3.LUT P0, PT, PT, PT, PT, 0x80, 0x0 ;  /* 0x000000000000781c */ /* 0x000fda0003f0f070 */
.L_x_2972:
        /* <DEDUP_REMOVED lines=18> */
[----:B--2---:R-:W-:Y:S02]  /*23a90*/  VIADD R0, R2, 0xfffffffe ;  /* 0xfffffffe02007836 */ /* 0x004fe40000000000 */
[----:B01----:R-:W-:Y:S05]  /*23aa0*/  @!P0 BRA `(.L_x_2974) ;  /* 0x0000005400208947 */ /* 0x003fea0003800000 */
.L_x_3122:
[----:B------:R-:W-:Y:S05]  /*23ab0*/  BSYNC B0 ;  /* 0x0000000000007941 */ /* 0x000fea0003800000 */
.L_x_2973:
[----:B------:R-:W2:Y:S01]  /*23ac0*/  LDL R2, [R1] ;  /* 0x0000000001027983 */ /* 0x000ea20000100800 */
[----:B------:R-:W-:Y:S01]  /*23ad0*/  BSSY B0, `(.L_x_2975) ;  /* 0x00000f8000007945 */ /* 0x000fe20003800000 */
[----:B--2---:R-:W-:-:S13]  /*23ae0*/  ISETP.GE.AND P0, PT, R0, R2, PT ;  /* 0x000000020000720c */ /* 0x004fda0003f06270 */
[----:B------:R-:W-:Y:S05]  /*23af0*/  @!P0 BRA `(.L_x_2976) ;  /* 0x0000000c00d48947 */ /* 0x000fea0003800000 */
[----:B------:R-:W-:Y:S02]  /*23b00*/  IMAD.MOV.U32 R10, RZ, RZ, R28 ;  /* 0x000000ffff0a7224 */ /* 0x000fe400078e001c */
[----:B------:R-:W-:Y:S02]  /*23b10*/  IMAD.MOV.U32 R17, RZ, RZ, R29 ;  /* 0x000000ffff117224 */ /* 0x000fe400078e001d */
[----:B------:R-:W-:-:S07]  /*23b20*/  IMAD.MOV.U32 R32, RZ, RZ, R27 ;  /* 0x000000ffff207224 */ /* 0x000fce00078e001b */
.L_x_2989:
[----:B------:R-:W2:Y:S01]  /*23b30*/  LDL R2, [R1+0x4] ;  /* 0x0000040001027983 */ /* 0x000ea20000100800 */
[----:B------:R-:W1:Y:S03]  /*23b40*/  LDC R7, c[0x0][0x430] ;  /* 0x00010c00ff077b82 */ /* 0x000e660000000800 */
[----:B------:R-:W3:Y:S01]  /*23b50*/  LDL R8, [R1+0x8] ;  /* 0x0000080001087983 */ /* 0x000ee20000100800 */
[----:B0-----:R-:W0:Y:S01]  /*23b60*/  S2R R3, SR_TID.X ;  /* 0x0000000000037919 */ /* 0x001e220000002100 */
[----:B------:R-:W4:Y:S01]  /*23b70*/  S2R R9, SR_TID.X ;  /* 0x0000000000097919 */ /* 0x000f220000002100 */
[----:B-1----:R-:W-:-:S13]  /*23b80*/  ISETP.NE.AND P0, PT, R7, 0x1, PT ;  /* 0x000000010700780c */ /* 0x002fda0003f05270 */
[----:B------:R-:W1:Y:S01]  /*23b90*/  @P0 LDC R5, c[0x0][0x434] ;  /* 0x00010d00ff050b82 */ /* 0x000e620000000800 */
[----:B0-----:R-:W-:-:S04]  /*23ba0*/  LOP3.LUT R3, R3, 0x7f, RZ, 0xc0, !PT ;  /* 0x0000007f03037812 */ /* 0x001fc800078ec0ff */
[----:B------:R-:W-:Y:S01]  /*23bb0*/  SHF.R.U32.HI R3, RZ, 0x3, R3 ;  /* 0x00000003ff037819 */ /* 0x000fe20000011603 */
[----:B----4-:R-:W-:-:S05]  /*23bc0*/  IMAD.SHL.U32 R9, R9, 0x10, RZ ;  /* 0x0000001009097824 */ /* 0x010fca00078e00ff */
[----:B------:R-:W-:Y:S02]  /*23bd0*/  LOP3.LUT R9, R3, 0x70, R9, 0xf8, !PT ;  /* 0x0000007003097812 */ /* 0x000fe400078ef809 */
[----:B------:R-:W0:Y:S02]  /*23be0*/  @P0 LDC R3, c[0x0][0x438] ;  /* 0x00010e00ff030b82 */ /* 0x000e240000000800 */
[----:B------:R-:W-:Y:S01]  /*23bf0*/  ISETP.GT.U32.AND P2, PT, R9, 0x5f, PT ;  /* 0x0000005f0900780c */ /* 0x000fe20003f44070 */
        /* <DEDUP_REMOVED lines=28> */
.L_x_2977:
[----:B------:R-:W-:Y:S01]  /*23dc0*/  IMAD R5, R28, 0x8, R22 ;  /* 0x000000081c057824 */ /* 0x000fe200078e0216 */
[----:B------:R-:W-:Y:S01]  /*23dd0*/  SHF.L.U32 R0, R29, 0x1f, RZ ;  /* 0x0000001f1d007819 */ /* 0x000fe200000006ff */
[----:B------:R-:W-:Y:S03]  /*23de0*/  BSSY B1, `(.L_x_2978) ;  /* 0x0000003000017945 */ /* 0x000fe60003800000 */
[----:B------:R-:W0:Y:S02]  /*23df0*/  SYNCS.PHASECHK.TRANS64.TRYWAIT P0, [R5+URZ+0x2a840], R0 ;  /* 0x02a84000050075a7 */ /* 0x000e24000800017f */
[----:B0-----:R-:W-:Y:S05]  /*23e00*/  @!P0 BRA `(.L_x_2979) ;  /* 0x00000050005c8947 */ /* 0x001fea0003800000 */
.L_x_3123:
[----:B------:R-:W-:Y:S05]  /*23e10*/  BSYNC B1 ;  /* 0x0000000000017941 */ /* 0x000fea0003800000 */
.L_x_2978:
[----:B------:R-:W-:Y:S01]  /*23e20*/  SHF.R.S32.HI R20, RZ, 0x1f, R7 ;  /* 0x0000001fff147819 */ /* 0x000fe20000011407 */
[----:B------:R-:W-:Y:S01]  /*23e30*/  ULDC.64 UR4, c[0x0][0x300] ;  /* 0x0000c00000047ab9 */ /* 0x000fe20000000a00 */
[----:B-----5:R-:W-:Y:S01]  /*23e40*/  SHF.R.S32.HI R21, RZ, 0x1f, R6 ;  /* 0x0000001fff157819 */ /* 0x020fe20000011406 */
[----:B------:R-:W-:Y:S01]  /*23e50*/  IMAD.WIDE.U32 R2, R7, UR4, RZ ;  /* 0x0000000407027c25 */ /* 0x000fe2000f8e00ff */
[----:B------:R-:W-:Y:S01]  /*23e60*/  ULDC.64 UR6, c[0x0][0x2e8] ;  /* 0x0000ba0000067ab9 */ /* 0x000fe20000000a00 */
[C---:B------:R-:W-:Y:S02]  /*23e70*/  LOP3.LUT P3, RZ, R23.reuse, 0x4, RZ, 0xc0, !PT ;  /* 0x0000000417ff7812 */ /* 0x040fe4000786c0ff */
[----:B0-----:R-:W-:Y:S01]  /*23e80*/  IMAD R0, R20, UR4, RZ ;  /* 0x0000000414007c24 */ /* 0x001fe2000f8e02ff */
        /* <DEDUP_REMOVED lines=25> */
[----:B-1----:R-:W-:-:S04]  /*24020*/  IADD3 R2, P0, R2, R0, RZ ;  /* 0x0000000002027210 */ /* 0x002fc80007f1e0ff */
[----:B--2---:R-:W-:-:S05]  /*24030*/  IADD3.X R3, RZ, R3, RZ, P0, !PT ;  /* 0x00000003ff037210 */ /* 0x004fca00007fe4ff */
        /* <DEDUP_REMOVED lines=32> */
.L_x_3137:
        /* <DEDUP_REMOVED lines=10> */
.L_x_2981:
        /* <DEDUP_REMOVED lines=10> */
.L_x_2982:
[----:B------:R2:W-:Y:S01]  /*24380*/  SYNCS.ARRIVE.TRANS64.A1T0 RZ, [R5+URZ+0x2a830], RZ ;  /* 0x02a830ff05ff79a7 */ /* 0x0005e2000810003f */
[----:B------:R-:W-:Y:S05]  /*24390*/  @!P2 BRA `(.L_x_2983) ;  /* 0x000000000004a947 */ /* 0x000fea0003800000 */
[----:B------:R-:W-:Y:S01]  /*243a0*/  BPT.TRAP 0x1 ;  /* 0x000000040000795c */ /* 0x000fe20000300000 */
.L_x_2983:
[----:B-1----:R-:W-:Y:S01]  /*243b0*/  SHF.L.U32 R2, R17, 0x1f, RZ ;  /* 0x0000001f11027819 */ /* 0x002fe200000006ff */
[----:B--2---:R-:W-:Y:S01]  /*243c0*/  IMAD R5, R10, 0x8, R22 ;  /* 0x000000080a057824 */ /* 0x004fe200078e0216 */
[----:B------:R-:W-:Y:S03]  /*243d0*/  BSSY B1, `(.L_x_2984) ;  /* 0x0000003000017945 */ /* 0x000fe60003800000 */
[----:B------:R-:W1:Y:S02]  /*243e0*/  SYNCS.PHASECHK.TRANS64.TRYWAIT P0, [R5+URZ+0x2a860], R2 ;  /* 0x02a86002050075a7 */ /* 0x000e64000800017f */
[----:B-1----:R-:W-:Y:S05]  /*243f0*/  @!P0 BRA `(.L_x_2985) ;  /* 0x0000005000d08947 */ /* 0x002fea0003800000 */
.L_x_3138:
[----:B------:R-:W-:Y:S05]  /*24400*/  BSYNC B1 ;  /* 0x0000000000017941 */ /* 0x000fea0003800000 */
.L_x_2984:
        /* <DEDUP_REMOVED lines=54> */
.L_x_3152:
        /* <DEDUP_REMOVED lines=21> */
.L_x_2987:
        /* <DEDUP_REMOVED lines=10> */
.L_x_2988:
        /* <DEDUP_REMOVED lines=15> */
.L_x_2976:
[----:B------:R-:W-:Y:S05]  /*24a50*/  BSYNC B0 ;  /* 0x0000000000007941 */ /* 0x000fea0003800000 */
.L_x_2975:
        /* <DEDUP_REMOVED lines=17> */
.L_x_2991:
[----:B------:R-:W-:Y:S05]  /*24b70*/  BSYNC B0 ;  /* 0x0000000000007941 */ /* 0x000fea0003800000 */
.L_x_2990:
[----:B------:R-:W-:-:S13]  /*24b80*/  LOP3.LUT P0, RZ, R23, 0x10, RZ, 0xc0, !PT ;  /* 0x0000001017ff7812 */ /* 0x000fda000780c0ff */
[----:B------:R-:W-:Y:S05]  /*24b90*/  @!P0 BRA `(.L_x_2992) ;  /* 0x0000000000048947 */ /* 0x000fea0003800000 */
[----:B------:R-:W-:Y:S01]  /*24ba0*/  BPT.TRAP 0x1 ;  /* 0x000000040000795c */ /* 0x000fe20000300000 */
.L_x_2992:
[----:B------:R-:W-:Y:S01]  /*24bb0*/  IMAD R0, R28, 0x8, R22 ;  /* 0x000000081c007824 */ /* 0x000fe200078e0216 */
[----:B0-----:R-:W-:Y:S01]  /*24bc0*/  SHF.L.U32 R3, R29, 0x1f, RZ ;  /* 0x0000001f1d037819 */ /* 0x001fe200000006ff */
[----:B------:R-:W-:Y:S01]  /*24bd0*/  BSSY B0, `(.L_x_2993) ;  /* 0x0000004000007945 */ /* 0x000fe20003800000 */
[----:B------:R-:W-:Y:S02]  /*24be0*/  IMAD R6, R27, -0x60, R37 ;  /* 0xffffffa01b067824 */ /* 0x000fe400078e0225 */
[----:B------:R-:W0:Y:S02]  /*24bf0*/  SYNCS.PHASECHK.TRANS64.TRYWAIT P0, [R0+URZ+0x2a860], R3 ;  /* 0x02a86003000075a7 */ /* 0x000e24000800017f */
[----:B0-----:R-:W-:Y:S05]  /*24c00*/  @!P0 BRA `(.L_x_2994) ;  /* 0x0000005000d08947 */ /* 0x001fea0003800000 */
.L_x_3153:
[----:B------:R-:W-:Y:S05]  /*24c10*/  BSYNC B0 ;  /* 0x0000000000007941 */ /* 0x000fea0003800000 */
.L_x_2993:
        /* <DEDUP_REMOVED lines=57> */
.L_x_3167:
        /* <DEDUP_REMOVED lines=11> */
.L_x_2996:
        /* <DEDUP_REMOVED lines=10> */
.L_x_2997:
[----:B------:R-:W-:Y:S01]  /*25100*/  VIADD R28, R28, 0x1 ;  /* 0x000000011c1c7836 */ /* 0x000fe20000000000 */
[----:B------:R1:W-:Y:S04]  /*25110*/  SYNCS.ARRIVE.TRANS64.A1T0 RZ, [R0+URZ+0x2a850], RZ ;  /* 0x02a850ff00ff79a7 */ /* 0x0003e8000810003f */
[----:B------:R-:W-:-:S04]  /*25120*/  ISETP.NE.AND P0, PT, R28, 0x2, PT ;  /* 0x000000021c00780c */ /* 0x000fc80003f05270 */
[----:B-1----:R-:W-:Y:S02]  /*25130*/  SEL R0, RZ, 0x1, P0 ;  /* 0x00000001ff007807 */ /* 0x002fe40000000000 */
[----:B------:R-:W-:Y:S02]  /*25140*/  SEL R28, R28, RZ, P0 ;  /* 0x000000ff1c1c7207 */ /* 0x000fe40000000000 */
[----:B------:R-:W-:-:S07]  /*25150*/  LOP3.LUT R29, R29, R0, RZ, 0x3c, !PT ;  /* 0x000000001d1d7212 */ /* 0x000fce00078e3cff */
.L_x_2954:
[----:B------:R-:W-:Y:S05]  /*25160*/  BSYNC B7 ;  /* 0x0000000000077941 */ /* 0x000fea0003800000 */
.L_x_2952:
[----:B------:R-:W-:-:S13]  /*25170*/  LOP3.LUT P0, RZ, R23, 0x20, RZ, 0xc0, !PT ;  /* 0x0000002017ff7812 */ /* 0x000fda000780c0ff */
[----:B------:R-:W-:Y:S05]  /*25180*/  @!P0 BRA `(.L_x_2998) ;  /* 0x0000000000248947 */ /* 0x000fea0003800000 */
[----:B------:R-:W-:Y:S05]  /*25190*/  WARPSYNC.ALL ;  /* 0x0000000000007948 */ /* 0x000fea0003800000 */
[----:B------:R-:W1:Y:S08]  /*251a0*/  S2UR UR5, SR_CgaCtaId ;  /* 0x00000000000579c3 */ /* 0x000e700000008800 */
[----:B------:R-:W-:Y:S06]  /*251b0*/  BAR.SYNC.DEFER_BLOCKING 0x5, 0x180 ;  /* 0x0146000000007b1d */ /* 0x000fec0000010000 */
[----:B------:R-:W-:-:S02]  /*251c0*/  UMOV UR4, 0x400 ;  /* 0x0000040000047882 */ /* 0x000fc40000000000 */
[----:B-1----:R-:W-:-:S06]  /*251d0*/  ULEA UR4, UR5, UR4, 0x18 ;  /* 0x0000000405047291 */ /* 0x002fcc000f8ec03f */
[----:B0-----:R-:W-:-:S05]  /*251e0*/  IMAD.U32 R22, RZ, RZ, UR4 ;  /* 0x00000004ff167e24 */ /* 0x001fca000f8e00ff */
[----:B------:R0:W1:Y:S01]  /*251f0*/  LDS.128 R16, [R22+0x2a8d0] ;  /* 0x02a8d00016107984 */ /* 0x0000620000000c00 */
[----:B------:R-:W-:Y:S06]  /*25200*/  BAR.ARV 0x4, 0x180 ;  /* 0x0106000000007b1d */ /* 0x000fec0000002000 */
[----:B------:R-:W-:Y:S05]  /*25210*/  BRA `(.L_x_2999) ;  /* 0x0000000c00d47947 */ /* 0x000fea0003800000 */
.L_x_2998:
[----:B------:R-:W1:Y:S01]  /*25220*/  S2R R8, SR_TID.X ;  /* 0x0000000000087919 */ /* 0x000e620000002100 */
[----:B------:R-:W-:Y:S01]  /*25230*/  UMOV UR4, 0xffffffff ;  /* 0xffffffff00047882 */ /* 0x000fe20000000000 */
[----:B-1----:R-:W-:-:S04]  /*25240*/  LOP3.LUT R8, R8, 0x1f, RZ, 0xc0, !PT ;  /* 0x0000001f08087812 */ /* 0x002fc800078ec0ff */
[----:B------:R-:W-:Y:S01]  /*25250*/  ISETP.NE.AND P0, PT, R8, 0x1f, PT ;  /* 0x0000001f0800780c */ /* 0x000fe20003f05270 */
[----:B------:R-:W-:-:S12]  /*25260*/  BRA.DIV UR4, `(.L_x_3000) ;  /* 0x0000005604387947 */ /* 0x000fd8000b800000 */
[----:B------:R-:W-:Y:S01]  /*25270*/  IMAD.IADD R7, R19, 0x1, R8 ;  /* 0x0000000113077824 */ /* 0x000fe200078e0208 */
[----:B------:R-:W-:-:S04]  /*25280*/  ULDC UR4, c[0x0][0xc3c] ;  /* 0x00030f0000047ab9 */ /* 0x000fc80000000800 */
[----:B------:R-:W-:-:S13]  /*25290*/  ISETP.GE.OR P1, PT, R7, UR4, !P0 ;  /* 0x0000000407007c0c */ /* 0x000fda000c726670 */
[----:B0-----:R-:W0:Y:S08]  /*252a0*/  @!P1 LDC.64 R2, c[0x0][0xc80] ;  /* 0x00032000ff029b82 */ /* 0x001e300000000a00 */
        /* <DEDUP_REMOVED lines=11> */
[C---:B------:R-:W-:Y:S01]  /*25360*/  ISETP.GE.U32.AND P5, PT, R8.reuse, 0x10, PT ;  /* 0x000000100800780c */ /* 0x040fe20003fa6070 */
[----:B------:R-:W-:Y:S01]  /*25370*/  SHFL.IDX PT, R7, R16, 0x1, 0x1f ;  /* 0x00201f0010077f89 */ /* 0x000fe200000e0000 */
[----:B--2---:R-:W-:Y:S01]  /*25380*/  @!P1 IMAD.MOV.U32 R17, RZ, RZ, R6 ;  /* 0x000000ffff119224 */ /* 0x004fe200078e0006 */
[----:B------:R-:W-:Y:S01]  /*25390*/  MOV R6, RZ ;  /* 0x000000ff00067202 */ /* 0x000fe20000000f00 */
        /* <DEDUP_REMOVED lines=19> */
.L_x_3177:
[----:B------:R-:W-:Y:S02]  /*254d0*/  ULDC UR4, c[0x0][0xc38] ;  /* 0x00030e0000047ab9 */ /* 0x000fe40000000800 */
[----:B------:R-:W-:-:S04]  /*254e0*/  IMAD.U32 R5, RZ, RZ, UR4 ;  /* 0x00000004ff057e24 */ /* 0x000fc8000f8e00ff */
[----:B-1----:R-:W-:-:S04]  /*254f0*/  IMAD R14, R14, R5, RZ ;  /* 0x000000050e0e7224 */ /* 0x002fc800078e02ff */
[----:B------:R-:W-:-:S05]  /*25500*/  IMAD.IADD R7, R7, 0x1, R14 ;  /* 0x0000000107077824 */ /* 0x000fca00078e020e */
[----:B------:R-:W-:-:S13]  /*25510*/  ISETP.GT.AND P6, PT, R7, R0, PT ;  /* 0x000000000700720c */ /* 0x000fda0003fc4270 */
[----:B------:R-:W-:Y:S05]  /*25520*/  @P6 BRA `(.L_x_3001) ;  /* 0x0000000000a46947 */ /* 0x000fea0003800000 */
.L_x_3004:
        /* <DEDUP_REMOVED lines=35> */
.L_x_3185:
[----:B------:R-:W-:Y:S02]  /*25760*/  ULDC UR4, c[0x0][0xc38] ;  /* 0x00030e0000047ab9 */ /* 0x000fe40000000800 */
[----:B------:R-:W-:-:S04]  /*25770*/  IMAD.U32 R5, RZ, RZ, UR4 ;  /* 0x00000004ff057e24 */ /* 0x000fc8000f8e00ff */
[----:B-1----:R-:W-:-:S04]  /*25780*/  IMAD R14, R14, R5, RZ ;  /* 0x000000050e0e7224 */ /* 0x002fc800078e02ff */
[----:B------:R-:W-:-:S05]  /*25790*/  IMAD.IADD R7, R14, 0x1, R7 ;  /* 0x000000010e077824 */ /* 0x000fca00078e0207 */
[----:B------:R-:W-:-:S13]  /*257a0*/  ISETP.GT.AND P6, PT, R7, R0, PT ;  /* 0x000000000700720c */ /* 0x000fda0003fc4270 */
[----:B------:R-:W-:Y:S05]  /*257b0*/  @!P6 BRA `(.L_x_3004) ;  /* 0xfffffffc005ce947 */ /* 0x000fea000383ffff */
.L_x_3001:
        /* <DEDUP_REMOVED lines=10> */
.L_x_3190:
[----:B------:R-:W-:-:S13]  /*25860*/  ISETP.NE.AND P0, PT, R3, RZ, PT ;  /* 0x000000ff0300720c */ /* 0x000fda0003f05270 */
[----:B------:R-:W-:Y:S05]  /*25870*/  @!P0 BRA `(.L_x_3006) ;  /* 0x0000000000108947 */ /* 0x000fea0003800000 */
[----:B------:R-:W-:Y:S01]  /*25880*/  UMOV UR4, 0xffffffff ;  /* 0xffffffff00047882 */ /* 0x000fe20000000000 */
[----:B-1----:R-:W-:Y:S02]  /*25890*/  VIADD R12, R12, 0xffffffff ;  /* 0xffffffff0c0c7836 */ /* 0x002fe40000000000 */
[----:B------:R-:W-:Y:S05]  /*258a0*/  BRA.DIV UR4, `(.L_x_3007) ;  /* 0x0000005604f87947 */ /* 0x000fea000b800000 */
[----:B------:R4:W1:Y:S02]  /*258b0*/  SHFL.IDX PT, R6, R2, R12, 0x1f ;  /* 0x00001f0c02067589 */ /* 0x00086400000e0000 */
.L_x_3006:
        /* <DEDUP_REMOVED lines=59> */
.L_x_3008:
        /* <DEDUP_REMOVED lines=29> */
[----:B------:R-:W-:-:S03]  /*25e40*/  IMAD.MOV R2, RZ, RZ, -R2 ;  /* 0x000000ffff027224 */ /* 0x000fc600078e0a02 */
[----:B------:R-:W-:Y:S01]  /*25e50*/  IADD3 R3, -R4, RZ, RZ ;  /* 0x000000ff04037210 */ /* 0x000fe20007ffe1ff */
        /* <DEDUP_REMOVED lines=29> */
.L_x_3009:
[----:B------:R-:W-:-:S05]  /*26030*/  LOP3.LUT R2, RZ, R2, RZ, 0x33, !PT ;  /* 0x00000002ff027212 */ /* 0x000fca00078e33ff */
[----:B------:R-:W-:Y:S01]  /*26040*/  IMAD.IADD R17, R17, 0x1, R2 ;  /* 0x0000000111117824 */ /* 0x000fe200078e0202 */
[----:B------:R-:W-:Y:S06]  /*26050*/  BRA `(.L_x_3010) ;  /* 0x00000000001c7947 */ /* 0x000fec0003800000 */
.L_x_3002:
[----:B------:R-:W-:Y:S01]  /*26060*/  UMOV UR4, URZ ;  /* 0x0000003f00047c82 */ /* 0x000fe20008000000 */
[----:B------:R-:W-:Y:S01]  /*26070*/  UMOV UR5, URZ ;  /* 0x0000003f00057c82 */ /* 0x000fe20008000000 */
[----:B------:R-:W-:Y:S01]  /*26080*/  ULDC UR6, c[0x0][0xc3c] ;  /* 0x00030f0000067ab9 */ /* 0x000fe20000000800 */
[----:B------:R-:W-:Y:S02]  /*26090*/  IMAD.MOV.U32 R16, RZ, RZ, R0 ;  /* 0x000000ffff107224 */ /* 0x000fe400078e0000 */
[----:B------:R-:W-:Y:S02]  /*260a0*/  IMAD.U32 R17, RZ, RZ, UR4 ;  /* 0x00000004ff117e24 */ /* 0x000fe4000f8e00ff */
[----:B------:R-:W-:Y:S02]  /*260b0*/  IMAD.U32 R18, RZ, RZ, UR5 ;  /* 0x00000005ff127e24 */ /* 0x000fe4000f8e00ff */
[----:B------:R-:W-:-:S07]  /*260c0*/  IMAD.U32 R19, RZ, RZ, UR6 ;  /* 0x00000006ff137e24 */ /* 0x000fce000f8e00ff */
.L_x_3010:
        /* <DEDUP_REMOVED lines=10> */
.L_x_2999:
[----:B------:R-:W-:Y:S02]  /*26170*/  ULDC UR4, c[0x0][0xc3c] ;  /* 0x00030f0000047ab9 */ /* 0x000fe40000000800 */
[----:B-1----:R-:W-:-:S13]  /*26180*/  ISETP.GE.AND P0, PT, R19, UR4, PT ;  /* 0x0000000413007c0c */ /* 0x002fda000bf06270 */
[----:B------:R-:W-:Y:S05]  /*26190*/  @!P0 BRA `(.L_x_3011) ;  /* 0xffffff9800ac8947 */ /* 0x000fea000383ffff */
[----:B------:R-:W-:Y:S05]  /*261a0*/  BSYNC B8 ;  /* 0x0000000000087941 */ /* 0x000fea0003800000 */
.L_x_2906:
[----:B------:R-:W3:Y:S01]  /*261b0*/  LDL.LU R0, [R1+0x24] ;  /* 0x0000240001007983 */ /* 0x000ee20000300800 */
[----:B------:R-:W-:Y:S01]  /*261c0*/  BSSY B0, `(.L_x_3012) ;  /* 0x000000b000007945 */ /* 0x000fe20003800000 */
[----:B------:R-:W4:Y:S01]  /*261d0*/  S2R R5, SR_CgaCtaId ;  /* 0x0000000000057919 */ /* 0x000f220000008800 */
[----:B---3--:R-:W-:-:S05]  /*261e0*/  VIADD R0, R0, 0x1 ;  /* 0x0000000100007836 */ /* 0x008fca0000000000 */
[----:B-1----:R-:W-:-:S04]  /*261f0*/  LEA.HI R2, R0, R0, RZ, 0x1 ;  /* 0x0000000000027211 */ /* 0x002fc800078f08ff */
[----:B------:R-:W-:Y:S02]  /*26200*/  LOP3.LUT R3, R2, 0xfffffffe, RZ, 0xc0, !PT ;  /* 0xfffffffe02037812 */ /* 0x000fe400078ec0ff */
[----:B------:R-:W-:-:S03]  /*26210*/  MOV R2, 0x400 ;  /* 0x0000040000027802 */ /* 0x000fc60000000f00 */
[----:B------:R-:W-:Y:S01]  /*26220*/  IMAD.IADD R0, R0, 0x1, -R3 ;  /* 0x0000000100007824 */ /* 0x000fe200078e0a03 */
[----:B----4-:R-:W-:-:S04]  /*26230*/  LEA R5, R5, R2, 0x18 ;  /* 0x0000000205057211 */ /* 0x010fc800078ec0ff */
[----:B------:R-:W-:-:S04]  /*26240*/  SHF.L.U32 R0, R0, 0x1f, RZ ;  /* 0x0000001f00007819 */ /* 0x000fc800000006ff */
[----:B------:R-:W1:Y:S02]  /*26250*/  SYNCS.PHASECHK.TRANS64.TRYWAIT P0, [R5+URZ+0x2a820], R0 ;  /* 0x02a82000050075a7 */ /* 0x000e64000800017f */
[----:B-1----:R-:W-:Y:S05]  /*26260*/  @!P0 BRA `(.L_x_3013) ;  /* 0x0000004c00b08947 */ /* 0x002fea0003800000 */
.L_x_3193:
[----:B------:R-:W-:Y:S05]  /*26270*/  BSYNC B0 ;  /* 0x0000000000007941 */ /* 0x000fea0003800000 */
.L_x_3012:
[----:B------:R-:W-:-:S03]  /*26280*/  UMOV UR4, 0xffffffff ;  /* 0xffffffff00047882 */ /* 0x000fc60000000000 */
[----:B------:R-:W-:Y:S05]  /*26290*/  BRA.DIV UR4, `(.L_x_3014) ;  /* 0x0000004e04b87947 */ /* 0x000fea000b800000 */
[----:B-1----:R-:W1:Y:S02]  /*262a0*/  S2R R0, SR_TID.X ;  /* 0x0000000000007919 */ /* 0x002e640000002100 */
[----:B-1----:R-:W-:-:S04]  /*262b0*/  SHF.R.U32.HI R0, RZ, 0x5, R0 ;  /* 0x00000005ff007819 */ /* 0x002fc80000011600 */
[----:B------:R-:W-:-:S05]  /*262c0*/  LOP3.LUT R0, R0, 0x3, RZ, 0xc0, !PT ;  /* 0x0000000300007812 */ /* 0x000fca00078ec0ff */
[----:B------:R1:W3:Y:S02]  /*262d0*/  SHFL.IDX PT, R14, R0, RZ, 0x1f ;  /* 0x00001fff000e7589 */ /* 0x0002e400000e0000 */
.L_x_3196:
[----:B---3--:R-:W-:-:S13]  /*262e0*/  ISETP.NE.AND P0, PT, R14, RZ, PT ;  /* 0x000000ff0e00720c */ /* 0x008fda0003f05270 */
[----:B------:R-:W-:Y:S05]  /*262f0*/  @P0 BRA `(.L_x_2653) ;  /* 0x0000000000900947 */ /* 0x000fea0003800000 */
[----:B------:R-:W-:-:S03]  /*26300*/  UMOV UR4, 0xffffffff ;  /* 0xffffffff00047882 */ /* 0x000fc60000000000 */
[----:B------:R-:W-:Y:S05]  /*26310*/  BRA.DIV UR4, `(.L_x_3015) ;  /* 0x0000004e04cc7947 */ /* 0x000fea000b800000 */
[----:B------:R-:W-:-:S13]  /*26320*/  ELECT P6, URZ, PT ;  /* 0x00000000003f782f */ /* 0x000fda00038c0000 */
.L_x_3199:
[----:B------:R-:W-:Y:S05]  /*26330*/  @!P6 BRA `(.L_x_2653) ;  /* 0x000000000080e947 */ /* 0x000fea0003800000 */
[----:B-1----:R-:W3:Y:S02]  /*26340*/  LDL R0, [R1+0x60] ;  /* 0x0000600001007983 */ /* 0x002ee40000100800 */
[----:B---3--:R-:W-:-:S13]  /*26350*/  R2UR UR4, R0 ;  /* 0x00000000000472ca */ /* 0x008fda00000e0000 */
[----:B------:R-:W-:-:S06]  /*26360*/  ULOP3.LUT UR4, UR4, 0x2, URZ, 0xfc, !UPT ;  /* 0x0000000204047892 */ /* 0x000fcc000f8efc3f */
[----:B------:R-:W-:-:S05]  /*26370*/  IMAD.U32 R0, RZ, RZ, UR4 ;  /* 0x00000004ff007e24 */ /* 0x000fca000f8e00ff */
[----:B------:R-:W-:-:S13]  /*26380*/  ISETP.NE.AND P0, PT, R0, 0x3, PT ;  /* 0x000000030000780c */ /* 0x000fda0003f05270 */
[----:B------:R-:W-:Y:S05]  /*26390*/  @!P0 BRA `(.L_x_3016) ;  /* 0x0000000000048947 */ /* 0x000fea0003800000 */
[----:B------:R-:W-:Y:S01]  /*263a0*/  BPT.TRAP 0x1 ;  /* 0x000000040000795c */ /* 0x000fe20000300000 */
.L_x_3016:
[C---:B------:R-:W-:Y:S01]  /*263b0*/  IMAD R3, R28.reuse, 0x8, R5 ;  /* 0x000000081c037824 */ /* 0x040fe200078e0205 */
[----:B------:R-:W-:Y:S01]  /*263c0*/  SHF.L.U32 R2, R29, 0x1f, RZ ;  /* 0x0000001f1d027819 */ /* 0x000fe200000006ff */
[----:B------:R-:W-:-:S03]  /*263d0*/  VIADD R28, R28, 0x1 ;  /* 0x000000011c1c7836 */ /* 0x000fc60000000000 */
[----:B------:R-:W1:Y:S02]  /*263e0*/  SYNCS.PHASECHK.TRANS64.TRYWAIT P1, [R3+URZ+0x2a840], R2 ;  /* 0x02a84002030075a7 */ /* 0x000e64000802017f */
[----:B------:R-:W-:-:S04]  /*263f0*/  ISETP.NE.AND P2, PT, R28, 0x2, PT ;  /* 0x000000021c00780c */ /* 0x000fc80003f45270 */
[----:B------:R-:W-:Y:S01]  /*26400*/  SEL R0, RZ, 0x1, P2 ;  /* 0x00000001ff007807 */ /* 0x000fe20001000000 */
[----:B-1----:R-:W-:Y:S08]  /*26410*/  @!P1 BRA `(.L_x_3017) ;  /* 0x0000004c00ac9947 */ /* 0x002ff00003800000 */
.L_x_3200:
[----:B------:R-:W-:Y:S02]  /*26420*/  SEL R28, R28, RZ, P2 ;  /* 0x000000ff1c1c7207 */ /* 0x000fe40001000000 */
[----:B------:R-:W-:Y:S01]  /*26430*/  LOP3.LUT R0, R29, R0, RZ, 0x3c, !PT ;  /* 0x000000001d007212 */ /* 0x000fe200078e3cff */
[----:B------:R-:W-:Y:S06]  /*26440*/  @!P0 BRA `(.L_x_3018) ;  /* 0x0000000000048947 */ /* 0x000fec0003800000 */
[----:B------:R-:W-:Y:S01]  /*26450*/  BPT.TRAP 0x1 ;  /* 0x000000040000795c */ /* 0x000fe20000300000 */
.L_x_3018:
[----:B------:R-:W-:Y:S01]  /*26460*/  IMAD R5, R28, 0x8, R5 ;  /* 0x000000081c057824 */ /* 0x000fe200078e0205 */
[----:B------:R-:W-:-:S04]  /*26470*/  SHF.L.U32 R0, R0, 0x1f, RZ ;  /* 0x0000001f00007819 */ /* 0x000fc800000006ff */
[----:B------:R-:W3:Y:S02]  /*26480*/  SYNCS.PHASECHK.TRANS64.TRYWAIT P1, [R5+URZ+0x2a840], R0 ;  /* 0x02a84000050075a7 */ /* 0x000ee4000802017f */
[----:B---3--:R-:W-:Y:S05]  /*26490*/  @!P1 BRA `(.L_x_3019) ;  /* 0x0000004c00a09947 */ /* 0x008fea0003800000 */
.L_x_3201:
[----:B------:R-:W-:Y:S05]  /*264a0*/  @!P0 BRA `(.L_x_3020) ;  /* 0x0000000000048947 */ /* 0x000fea0003800000 */
[----:B------:R-:W-:Y:S01]  /*264b0*/  BPT.TRAP 0x1 ;  /* 0x000000040000795c */ /* 0x000fe20000300000 */
.L_x_3020:
[----:B------:R-:W4:Y:S02]  /*264c0*/  SYNCS.PHASECHK.TRANS64.TRYWAIT P1, [R3+URZ+0x2a860], R2 ;  /* 0x02a86002030075a7 */ /* 0x000f24000802017f */
[----:B----4-:R-:W-:Y:S05]  /*264d0*/  @!P1 BRA `(.L_x_3021) ;  /* 0x0000004c00a49947 */ /* 0x010fea0003800000 */
.L_x_3202:
[----:B------:R-:W-:Y:S05]  /*264e0*/  @!P0 BRA `(.L_x_3022) ;  /* 0x0000000000048947 */ /* 0x000fea0003800000 */
[----:B------:R-:W-:Y:S01]  /*264f0*/  BPT.TRAP 0x1 ;  /* 0x000000040000795c */ /* 0x000fe20000300000 */
.L_x_3022:
[----:B------:R0:W0:Y:S02]  /*26500*/  SYNCS.PHASECHK.TRANS64.TRYWAIT P0, [R5+URZ+0x2a860], R0 ;  /* 0x02a86000050075a7 */ /* 0x000024000800017f */
[----:B0-----:R-:W-:Y:S05]  /*26510*/  @!P0 NANOSLEEP.SYNCS 0x989680 ;  /* 0x009896800000895d */ /* 0x001fea0003900000 */
[----:B------:R-:W0:Y:S02]  /*26520*/  @!P0 SYNCS.PHASECHK.TRANS64 P0, [R5+URZ+0x2a860], R0 ;  /* 0x02a86000050085a7 */ /* 0x000e24000800007f */
[----:B0-----:R-:W-:Y:S05]  /*26530*/  @!P0 BRA `(.L_x_3022) ;  /* 0xfffffffc00f08947 */ /* 0x001fea000383ffff */
.L_x_2653:
[----:B------:R-:W-:Y:S05]  /*26540*/  BSYNC B9 ;  /* 0x0000000000097941 */ /* 0x000fea0003800000 */
.L_x_2650:
[----:B------:R-:W-:Y:S05]  /*26550*/  EXIT ;  /* 0x000000000000794d */ /* 0x000fea0003800000 */
.L_x_2673:
[----:B0-----:R0:W1:Y:S02]  /*26560*/  SYNCS.PHASECHK.TRANS64.TRYWAIT P6, [R84+URZ+0x2a890], R85 ;  /* 0x02a89055540075a7 */ /* 0x00106400080c017f */
[----:B-1----:R-:W-:Y:S05]  /*26570*/  @!P6 NANOSLEEP.SYNCS 0x989680 ;  /* 0x009896800000e95d */ /* 0x002fea0003900000 */
[----:B------:R-:W1:Y:S02]  /*26580*/  @!P6 SYNCS.PHASECHK.TRANS64 P6, [R84+URZ+0x2a890], R85 ;  /* 0x02a890555400e5a7 */ /* 0x000e6400080c007f */
[----:B-1----:R-:W-:Y:S05]  /*26590*/  @!P6 BRA `(.L_x_2673) ;  /* 0xfffffffc00f0e947 */ /* 0x002fea000383ffff */
[----:B------:R-:W-:Y:S05]  /*265a0*/  BRA `(.L_x_3023) ;  /* 0xfffffdd400a47947 */ /* 0x000fea000383ffff */
.L_x_2674:
        /* <DEDUP_REMOVED lines=8> */
.L_x_3025:
[----:B------:R-:W-:Y:S05]  /*26630*/  BSYNC B1 ;  /* 0x0000000000017941 */ /* 0x000fea0003800000 */
.L_x_3024:
        /* <DEDUP_REMOVED lines=8> */
.L_x_3026:
[----:B------:R-:W-:Y:S01]  /*266c0*/  IMAD.MOV.U32 R11, RZ, RZ, R14 ;  /* 0x000000ffff0b7224 */ /* 0x000fe200078e000e */
[----:B------:R-:W-:Y:S06]  /*266d0*/  BRA `(.L_x_3027) ;  /* 0xfffffdd4006c7947 */ /* 0x000fec000383ffff */
.L_x_2699:
        /* <DEDUP_REMOVED lines=8> */
.L_x_3029:
[----:B------:R-:W-:Y:S05]  /*26760*/  BSYNC B1 ;  /* 0x0000000000017941 */ /* 0x000fea0003800000 */
.L_x_3028:
        /* <DEDUP_REMOVED lines=8> */
.L_x_3030:
[----:B------:R-:W-:Y:S01]  /*267f0*/  IMAD.MOV.U32 R119, RZ, RZ, R14 ;  /* 0x000000ffff777224 */ /* 0x000fe200078e000e */
[----:B------:R-:W-:Y:S06]  /*26800*/  BRA `(.L_x_3031) ;  /* 0xfffffde800cc7947 */ /* 0x000fec000383ffff */
.L_x_2729:
[----:B0-----:R0:W1:Y:S02]  /*26810*/  SYNCS.PHASECHK.TRANS64.TRYWAIT P6, [R84+URZ+0x2a890], R85 ;  /* 0x02a89055540075a7 */ /* 0x00106400080c017f */
[----:B-1----:R-:W-:Y:S05]  /*26820*/  @!P6 NANOSLEEP.SYNCS 0x989680 ;  /* 0x009896800000e95d */ /* 0x002fea0003900000 */
[----:B------:R-:W1:Y:S02]  /*26830*/  @!P6 SYNCS.PHASECHK.TRANS64 P6, [R84+URZ+0x2a890], R85 ;  /* 0x02a890555400e5a7 */ /* 0x000e6400080c007f */
[----:B-1----:R-:W-:Y:S05]  /*26840*/  @!P6 BRA `(.L_x_2729) ;  /* 0xfffffffc00f0e947 */ /* 0x002fea000383ffff */
[----:B------:R-:W-:Y:S05]  /*26850*/  BRA `(.L_x_3032) ;  /* 0xfffffe0c00107947 */ /* 0x000fea000383ffff */
.L_x_2730:
        /* <DEDUP_REMOVED lines=8> */
.L_x_3034:
[----:B------:R-:W-:Y:S05]  /*268e0*/  BSYNC B1 ;  /* 0x0000000000017941 */ /* 0x000fea0003800000 */
.L_x_3033:
[----:B------:R-:W-:Y:S01]  /*268f0*/  IMAD.MOV.U32 R13, RZ, RZ, R119 ;  /* 0x000000ffff0d7224 */ /* 0x000fe200078e0077 */
[----:B------:R-:W-:Y:S01]  /*26900*/  MOV R117, R14 ;  /* 0x0000000e00757202 */ /* 0x000fe20000000f00 */
[----:B------:R-:W-:Y:S02]  /*26910*/  IMAD.MOV.U32 R12, RZ, RZ, RZ ;  /* 0x000000ffff0c7224 */ /* 0x000fe400078e00ff */
[----:B------:R-:W-:Y:S02]  /*26920*/  IMAD.MOV.U32 R11, RZ, RZ, 0x1c1f ;  /* 0x00001c1fff0b7424 */ /* 0x000fe400078e00ff */
[----:B------:R-:W-:-:S07]  /*26930*/  IMAD.MOV.U32 R15, RZ, RZ, -0x1 ;  /* 0xffffffffff0f7424 */ /* 0x000fce00078e00ff */
[----:B------:R-:W-:Y:S05]  /*26940*/  WARPSYNC.COLLECTIVE R15, `(.L_x_3035) ;  /* 0x000000000f087348 */ /* 0x000fea0003c00000 */
[----:B------:R0:W1:Y:S02]  /*26950*/  SHFL.IDX P6, R14, R13, R12, R11 ;  /* 0x0000000c0d0e7389 */ /* 0x00006400000c000b */
[----:B01----:R-:W-:Y:S01]  /*26960*/  ENDCOLLECTIVE ;  /* 0x000000000000791b */ /* 0x003fe20003800000 */
.L_x_3035:
[----:B------:R-:W-:Y:S01]  /*26970*/  IMAD.MOV.U32 R11, RZ, RZ, R14 ;  /* 0x000000ffff0b7224 */ /* 0x000fe200078e000e */
[----:B------:R-:W-:Y:S06]  /*26980*/  BRA `(.L_x_3036) ;  /* 0xfffffe0800e07947 */ /* 0x000fec000383ffff */
.L_x_2743:
        /* <DEDUP_REMOVED lines=8> */
.L_x_3038:
[----:B------:R-:W-:Y:S05]  /*26a10*/  BSYNC B1 ;  /* 0x0000000000017941 */ /* 0x000fea0003800000 */
.L_x_3037:
        /* <DEDUP_REMOVED lines=8> */
.L_x_3039:
[----:B------:R-:W-:Y:S01]  /*26aa0*/  IMAD.MOV.U32 R119, RZ, RZ, R14 ;  /* 0x000000ffff777224 */ /* 0x000fe200078e000e */
[----:B------:R-:W-:Y:S06]  /*26ab0*/  BRA `(.L_x_3040) ;  /* 0xfffffe2000a47947 */ /* 0x000fec000383ffff */
.L_x_2756:
[----:B0-----:R0:W1:Y:S02]  /*26ac0*/  SYNCS.PHASECHK.TRANS64.TRYWAIT P4, [R84+URZ+0x2a890], R85 ;  /* 0x02a89055540075a7 */ /* 0x001064000808017f */
[----:B-1----:R-:W-:Y:S05]  /*26ad0*/  @!P4 NANOSLEEP.SYNCS 0x989680 ;  /* 0x009896800000c95d */ /* 0x002fea0003900000 */
[----:B------:R-:W1:Y:S02]  /*26ae0*/  @!P4 SYNCS.PHASECHK.TRANS64 P4, [R84+URZ+0x2a890], R85 ;  /* 0x02a890555400c5a7 */ /* 0x000e64000808007f */
[----:B-1----:R-:W-:Y:S05]  /*26af0*/  @!P4 BRA `(.L_x_2756) ;  /* 0xfffffffc00f0c947 */ /* 0x002fea000383ffff */
[----:B------:R-:W-:Y:S05]  /*26b00*/  BRA `(.L_x_3041) ;  /* 0xfffffe3800a87947 */ /* 0x000fea000383ffff */
.L_x_2757:
        /* <DEDUP_REMOVED lines=8> */
.L_x_3043:
[----:B------:R-:W-:Y:S05]  /*26b90*/  BSYNC B1 ;  /* 0x0000000000017941 */ /* 0x000fea0003800000 */
.L_x_3042:
        /* <DEDUP_REMOVED lines=8> */
.L_x_3044:
[----:B------:R-:W-:Y:S01]  /*26c20*/  IMAD.MOV.U32 R37, RZ, RZ, R14 ;  /* 0x000000ffff257224 */ /* 0x000fe200078e000e */
[----:B------:R-:W-:Y:S06]  /*26c30*/  BRA `(.L_x_3045) ;  /* 0xfffffe3800c47947 */ /* 0x000fec000383ffff */
.L_x_2760:
        /* <DEDUP_REMOVED lines=8> */
.L_x_3047:
[----:B------:R-:W-:Y:S05]  /*26cc0*/  BSYNC B1 ;  /* 0x0000000000017941 */ /* 0x000fea0003800000 */
.L_x_3046:
        /* <DEDUP_REMOVED lines=8> */
.L_x_3048:
[----:B------:R-:W-:Y:S01]  /*26d50*/  IMAD.MOV.U32 R32, RZ, RZ, R14 ;  /* 0x000000ffff207224 */ /* 0x000fe200078e000e */
[----:B------:R-:W-:Y:S06]  /*26d60*/  BRA `(.L_x_3049) ;  /* 0xfffffe3c00207947 */ /* 0x000fec000383ffff */
.L_x_2764:
[----:B---3--:R3:W0:Y:S02]  /*26d70*/  SYNCS.PHASECHK.TRANS64.TRYWAIT P0, [R84+URZ+0x2a8b0], R85 ;  /* 0x02a8b055540075a7 */ /* 0x008624000800017f */
[----:B0-----:R-:W-:Y:S05]  /*26d80*/  @!P0 NANOSLEEP.SYNCS 0x989680 ;  /* 0x009896800000895d */ /* 0x001fea0003900000 */
[----:B------:R-:W0:Y:S02]  /*26d90*/  @!P0 SYNCS.PHASECHK.TRANS64 P0, [R84+URZ+0x2a8b0], R85 ;  /* 0x02a8b055540085a7 */ /* 0x000e24000800007f */
[----:B0-----:R-:W-:Y:S05]  /*26da0*/  @!P0 BRA `(.L_x_2764) ;  /* 0xfffffffc00f08947 */ /* 0x001fea000383ffff */
[----:B------:R-:W-:Y:S05]  /*26db0*/  BRA `(.L_x_3050) ;  /* 0xfffffe3c00f87947 */ /* 0x000fea000383ffff */
.L_x_2784:
        /* <DEDUP_REMOVED lines=8> */
.L_x_3052:
[----:B------:R-:W-:Y:S05]  /*26e40*/  BSYNC B1 ;  /* 0x0000000000017941 */ /* 0x000fea0003800000 */
.L_x_3051:
        /* <DEDUP_REMOVED lines=8> */
.L_x_3053:
[----:B------:R-:W-:Y:S01]  /*26ed0*/  MOV R13, R63 ;  /* 0x0000003f000d7202 */ /* 0x000fe20000000f00 */
[----:B------:R-:W-:-:S07]  /*26ee0*/  IMAD.MOV.U32 R8, RZ, RZ, R14 ;  /* 0x000000ffff087224 */ /* 0x000fce00078e000e */
[----:B------:R-:W-:Y:S05]  /*26ef0*/  WARPSYNC.COLLECTIVE R15, `(.L_x_3054) ;  /* 0x000000000f087348 */ /* 0x000fea0003c00000 */
[----:B------:R0:W1:Y:S02]  /*26f00*/  SHFL.IDX P6, R14, R13, R12, R11 ;  /* 0x0000000c0d0e7389 */ /* 0x00006400000c000b */
[----:B01----:R-:W-:Y:S01]  /*26f10*/  ENDCOLLECTIVE ;  /* 0x000000000000791b */ /* 0x003fe20003800000 */
.L_x_3054:
[----:B------:R-:W-:Y:S02]  /*26f20*/  IMAD.MOV.U32 R13, RZ, RZ, R3 ;  /* 0x000000ffff0d7224 */ /* 0x000fe400078e0003 */
[----:B------:R-:W-:-:S07]  /*26f30*/  IMAD.MOV.U32 R30, RZ, RZ, R14 ;  /* 0x000000ffff1e7224 */ /* 0x000fce00078e000e */
[----:B------:R-:W-:Y:S05]  /*26f40*/  WARPSYNC.COLLECTIVE R15, `(.L_x_3055) ;  /* 0x000000000f087348 */ /* 0x000fea0003c00000 */
[----:B------:R0:W1:Y:S02]  /*26f50*/  SHFL.IDX P6, R14, R13, R12, R11 ;  /* 0x0000000c0d0e7389 */ /* 0x00006400000c000b */
[----:B01----:R-:W-:Y:S01]  /*26f60*/  ENDCOLLECTIVE ;  /* 0x000000000000791b */ /* 0x003fe20003800000 */
.L_x_3055:
[----:B------:R-:W-:Y:S01]  /*26f70*/  IMAD.MOV.U32 R31, RZ, RZ, R14 ;  /* 0x000000ffff1f7224 */ /* 0x000fe200078e000e */
[----:B------:R-:W-:Y:S06]  /*26f80*/  BRA `(.L_x_3056) ;  /* 0xfffffe5000447947 */ /* 0x000fec000383ffff */
.L_x_2787:
[----:B------:R-:W-:Y:S01]  /*26f90*/  BSSY B1, `(.L_x_3057) ;  /* 0x0000008000017945 */ /* 0x000fe20003800000 */
[----:B------:R-:W-:Y:S02]  /*26fa0*/  IMAD.MOV.U32 R13, RZ, RZ, R0 ;  /* 0x000000ffff0d7224 */ /* 0x000fe400078e0000 */
[----:B------:R-:W-:Y:S02]  /*26fb0*/  IMAD.MOV.U32 R12, RZ, RZ, 0x1 ;  /* 0x00000001ff0c7424 */ /* 0x000fe400078e00ff */
[----:B------:R-:W-:Y:S02]  /*26fc0*/  IMAD.MOV.U32 R11, RZ, RZ, 0x1c1f ;  /* 0x00001c1fff0b7424 */ /* 0x000fe400078e00ff */
[----:B------:R-:W-:-:S07]  /*26fd0*/  IMAD.MOV.U32 R15, RZ, RZ, -0x1 ;  /* 0xffffffffff0f7424 */ /* 0x000fce00078e00ff */
[----:B-1234-:R-:W-:Y:S05]  /*26fe0*/  WARPSYNC.COLLECTIVE R15, `(.L_x_3058) ;  /* 0x000000000f087348 */ /* 0x01efea0003c00000 */
[----:B------:R0:W0:Y:S02]  /*26ff0*/  SHFL.IDX P6, R14, R13, R12, R11 ;  /* 0x0000000c0d0e7389 */ /* 0x00002400000c000b */
[----:B01234-:R-:W-:Y:S01]  /*27000*/  ENDCOLLECTIVE ;  /* 0x000000000000791b */ /* 0x01ffe20003800000 */
.L_x_3058:
[----:B------:R-:W-:Y:S05]  /*27010*/  BSYNC B1 ;  /* 0x0000000000017941 */ /* 0x000fea0003800000 */
.L_x_3057:
        /* <DEDUP_REMOVED lines=8> */
.L_x_3059:
[----:B------:R-:W-:Y:S02]  /*270a0*/  IMAD.MOV.U32 R13, RZ, RZ, R63 ;  /* 0x000000ffff0d7224 */ /* 0x000fe400078e003f */
[----:B------:R-:W-:-:S07]  /*270b0*/  IMAD.MOV.U32 R65, RZ, RZ, R14 ;  /* 0x000000ffff417224 */ /* 0x000fce00078e000e */
[----:B------:R-:W-:Y:S05]  /*270c0*/  WARPSYNC.COLLECTIVE R15, `(.L_x_3060) ;  /* 0x000000000f087348 */ /* 0x000fea0003c00000 */
[----:B------:R0:W1:Y:S02]  /*270d0*/  SHFL.IDX P6, R14, R13, R12, R11 ;  /* 0x0000000c0d0e7389 */ /* 0x00006400000c000b */
[----:B01----:R-:W-:Y:S01]  /*270e0*/  ENDCOLLECTIVE ;  /* 0x000000000000791b */ /* 0x003fe20003800000 */
.L_x_3060:
[----:B------:R-:W-:Y:S02]  /*270f0*/  IMAD.MOV.U32 R13, RZ, RZ, R3 ;  /* 0x000000ffff0d7224 */ /* 0x000fe400078e0003 */
[----:B------:R-:W-:-:S07]  /*27100*/  IMAD.MOV.U32 R63, RZ, RZ, R14 ;  /* 0x000000ffff3f7224 */ /* 0x000fce00078e000e */
[----:B------:R-:W-:Y:S05]  /*27110*/  WARPSYNC.COLLECTIVE R15, `(.L_x_3061) ;  /* 0x000000000f087348 */ /* 0x000fea0003c00000 */
[----:B------:R0:W1:Y:S02]  /*27120*/  SHFL.IDX P6, R14, R13, R12, R11 ;  /* 0x0000000c0d0e7389 */ /* 0x00006400000c000b */
[----:B01----:R-:W-:Y:S01]  /*27130*/  ENDCOLLECTIVE ;  /* 0x000000000000791b */ /* 0x003fe20003800000 */
.L_x_3061:
[----:B------:R-:W-:Y:S01]  /*27140*/  IMAD.MOV.U32 R62, RZ, RZ, R14 ;  /* 0x000000ffff3e7224 */ /* 0x000fe200078e000e */
[----:B------:R-:W-:Y:S06]  /*27150*/  BRA `(.L_x_3062) ;  /* 0xfffffe5400fc7947 */ /* 0x000fec000383ffff */
.L_x_2791:
[----:B0-----:R0:W1:Y:S02]  /*27160*/  SYNCS.PHASECHK.TRANS64.TRYWAIT P0, [R2+URZ+0x2a800], R5 ;  /* 0x02a80005020075a7 */ /* 0x001064000800017f */
[----:B-1----:R-:W-:Y:S05]  /*27170*/  @!P0 NANOSLEEP.SYNCS 0x989680 ;  /* 0x009896800000895d */ /* 0x002fea0003900000 */
[----:B------:R-:W1:Y:S02]  /*27180*/  @!P0 SYNCS.PHASECHK.TRANS64 P0, [R2+URZ+0x2a800], R5 ;  /* 0x02a80005020085a7 */ /* 0x000e64000800007f */
[----:B-1----:R-:W-:Y:S05]  /*27190*/  @!P0 BRA `(.L_x_2791) ;  /* 0xfffffffc00f08947 */ /* 0x002fea000383ffff */
[----:B------:R-:W-:Y:S05]  /*271a0*/  BRA `(.L_x_3063) ;  /* 0xfffffe60002c7947 */ /* 0x000fea000383ffff */
.L_x_2815:
        /* <DEDUP_REMOVED lines=8> */
.L_x_3065:
[----:B------:R-:W-:Y:S05]  /*27230*/  BSYNC B1 ;  /* 0x0000000000017941 */ /* 0x000fea0003800000 */
.L_x_3064:
        /* <DEDUP_REMOVED lines=8> */
.L_x_3066:
[----:B------:R-:W-:Y:S02]  /*272c0*/  IMAD.MOV.U32 R13, RZ, RZ, R61 ;  /* 0x000000ffff0d7224 */ /* 0x000fe400078e003d */
[----:B------:R-:W-:-:S07]  /*272d0*/  IMAD.MOV.U32 R4, RZ, RZ, R14 ;  /* 0x000000ffff047224 */ /* 0x000fce00078e000e */
[----:B------:R-:W-:Y:S05]  /*272e0*/  WARPSYNC.COLLECTIVE R15, `(.L_x_3067) ;  /* 0x000000000f087348 */ /* 0x000fea0003c00000 */
[----:B------:R0:W1:Y:S02]  /*272f0*/  SHFL.IDX P6, R14, R13, R12, R11 ;  /* 0x0000000c0d0e7389 */ /* 0x00006400000c000b */
[----:B01----:R-:W-:Y:S01]  /*27300*/  ENDCOLLECTIVE ;  /* 0x000000000000791b */ /* 0x003fe20003800000 */
.L_x_3067:
[----:B------:R-:W-:Y:S02]  /*27310*/  IMAD.MOV.U32 R13, RZ, RZ, R0 ;  /* 0x000000ffff0d7224 */ /* 0x000fe400078e0000 */
[----:B------:R-:W-:-:S07]  /*27320*/  IMAD.MOV.U32 R7, RZ, RZ, R14 ;  /* 0x000000ffff077224 */ /* 0x000fce00078e000e */
[----:B------:R-:W-:Y:S05]  /*27330*/  WARPSYNC.COLLECTIVE R15, `(.L_x_3068) ;  /* 0x000000000f087348 */ /* 0x000fea0003c00000 */
[----:B------:R0:W1:Y:S02]  /*27340*/  SHFL.IDX P6, R14, R13, R12, R11 ;  /* 0x0000000c0d0e7389 */ /* 0x00006400000c000b */
[----:B01----:R-:W-:Y:S01]  /*27350*/  ENDCOLLECTIVE ;  /* 0x000000000000791b */ /* 0x003fe20003800000 */
.L_x_3068:
[----:B------:R-:W-:Y:S01]  /*27360*/  IMAD.MOV.U32 R8, RZ, RZ, R14 ;  /* 0x000000ffff087224 */ /* 0x000fe200078e000e */
[----:B------:R-:W-:Y:S06]  /*27370*/  BRA `(.L_x_3069) ;  /* 0xfffffe8400c07947 */ /* 0x000fec000383ffff */
.L_x_2818:
[----:B------:R-:W-:Y:S01]  /*27380*/  BSSY B1, `(.L_x_3070) ;  /* 0x0000008000017945 */ /* 0x000fe20003800000 */
[----:B------:R-:W-:Y:S02]  /*27390*/  IMAD.MOV.U32 R13, RZ, RZ, R21 ;  /* 0x000000ffff0d7224 */ /* 0x000fe400078e0015 */
[----:B------:R-:W-:Y:S02]  /*273a0*/  IMAD.MOV.U32 R12, RZ, RZ, 0x1 ;  /* 0x00000001ff0c7424 */ /* 0x000fe400078e00ff */
[----:B------:R-:W-:Y:S02]  /*273b0*/  IMAD.MOV.U32 R11, RZ, RZ, 0x1c1f ;  /* 0x00001c1fff0b7424 */ /* 0x000fe400078e00ff */
[----:B------:R-:W-:-:S07]  /*273c0*/  IMAD.MOV.U32 R15, RZ, RZ, -0x1 ;  /* 0xffffffffff0f7424 */ /* 0x000fce00078e00ff */
[----:B0-----:R-:W-:Y:S05]  /*273d0*/  WARPSYNC.COLLECTIVE R15, `(.L_x_3071) ;  /* 0x000000000f087348 */ /* 0x001fea0003c00000 */
[----:B------:R1:W2:Y:S02]  /*273e0*/  SHFL.IDX P6, R14, R13, R12, R11 ;  /* 0x0000000c0d0e7389 */ /* 0x0002a400000c000b */
[----:B012---:R-:W-:Y:S01]  /*273f0*/  ENDCOLLECTIVE ;  /* 0x000000000000791b */ /* 0x007fe20003800000 */
.L_x_3071:
[----:B------:R-:W-:Y:S05]  /*27400*/  BSYNC B1 ;  /* 0x0000000000017941 */ /* 0x000fea0003800000 */
.L_x_3070:
        /* <DEDUP_REMOVED lines=8> */
.L_x_3072:
[----:B------:R-:W-:Y:S02]  /*27490*/  IMAD.MOV.U32 R13, RZ, RZ, R61 ;  /* 0x000000ffff0d7224 */ /* 0x000fe400078e003d */
[----:B------:R-:W-:-:S07]  /*274a0*/  IMAD.MOV.U32 R20, RZ, RZ, R14 ;  /* 0x000000ffff147224 */ /* 0x000fce00078e000e */
[----:B------:R-:W-:Y:S05]  /*274b0*/  WARPSYNC.COLLECTIVE R15, `(.L_x_3073) ;  /* 0x000000000f087348 */ /* 0x000fea0003c00000 */
[----:B------:R0:W1:Y:S02]  /*274c0*/  SHFL.IDX P6, R14, R13, R12, R11 ;  /* 0x0000000c0d0e7389 */ /* 0x00006400000c000b */
[----:B01----:R-:W-:Y:S01]  /*274d0*/  ENDCOLLECTIVE ;  /* 0x000000000000791b */ /* 0x003fe20003800000 */
.L_x_3073:
[----:B------:R-:W-:Y:S02]  /*274e0*/  IMAD.MOV.U32 R13, RZ, RZ, R0 ;  /* 0x000000ffff0d7224 */ /* 0x000fe400078e0000 */
[----:B------:R-:W-:-:S07]  /*274f0*/  IMAD.MOV.U32 R61, RZ, RZ, R14 ;  /* 0x000000ffff3d7224 */ /* 0x000fce00078e000e */
[----:B------:R-:W-:Y:S05]  /*27500*/  WARPSYNC.COLLECTIVE R15, `(.L_x_3074) ;  /* 0x000000000f087348 */ /* 0x000fea0003c00000 */
[----:B------:R0:W1:Y:S02]  /*27510*/  SHFL.IDX P6, R14, R13, R12, R11 ;  /* 0x0000000c0d0e7389 */ /* 0x00006400000c000b */
[----:B01----:R-:W-:Y:S01]  /*27520*/  ENDCOLLECTIVE ;  /* 0x000000000000791b */ /* 0x003fe20003800000 */
.L_x_3074:
[----:B------:R-:W-:Y:S01]  /*27530*/  IMAD.MOV.U32 R0, RZ, RZ, R14 ;  /* 0x000000ffff007224 */ /* 0x000fe200078e000e */
[----:B------:R-:W-:Y:S06]  /*27540*/  BRA `(.L_x_3075) ;  /* 0xfffffe8c00007947 */ /* 0x000fec000383ffff */
.L_x_2822:
[----:B0-----:R0:W1:Y:S02]  /*27550*/  SYNCS.PHASECHK.TRANS64.TRYWAIT P0, [R2+URZ+0x2a800], R61 ;  /* 0x02a8003d020075a7 */ /* 0x001064000800017f */
[----:B-1----:R-:W-:Y:S05]  /*27560*/  @!P0 NANOSLEEP.SYNCS 0x989680 ;  /* 0x009896800000895d */ /* 0x002fea0003900000 */
[----:B------:R-:W1:Y:S02]  /*27570*/  @!P0 SYNCS.PHASECHK.TRANS64 P0, [R2+URZ+0x2a800], R61 ;  /* 0x02a8003d020085a7 */ /* 0x000e64000800007f */
[----:B-1----:R-:W-:Y:S05]  /*27580*/  @!P0 BRA `(.L_x_2822) ;  /* 0xfffffffc00f08947 */ /* 0x002fea000383ffff */
[----:B------:R-:W-:Y:S05]  /*27590*/  BRA `(.L_x_3076) ;  /* 0xfffffe9000987947 */ /* 0x000fea000383ffff */
.L_x_2836:
[----:B-1----:R1:W2:Y:S02]  /*275a0*/  SYNCS.PHASECHK.TRANS64.TRYWAIT P1, [R0+URZ+0x2a830], R3 ;  /* 0x02a83003000075a7 */ /* 0x0022a4000802017f */
[----:B--2---:R-:W-:Y:S05]  /*275b0*/  @!P1 NANOSLEEP.SYNCS 0x989680 ;  /* 0x009896800000995d */ /* 0x004fea0003900000 */
[----:B------:R-:W2:Y:S02]  /*275c0*/  @!P1 SYNCS.PHASECHK.TRANS64 P1, [R0+URZ+0x2a830], R3 ;  /* 0x02a83003000095a7 */ /* 0x000ea4000802007f */
[----:B--2---:R-:W-:Y:S05]  /*275d0*/  @!P1 BRA `(.L_x_2836) ;  /* 0xfffffffc00f09947 */ /* 0x004fea000383ffff */
[----:B------:R-:W-:Y:S05]  /*275e0*/  BRA `(.L_x_2835) ;  /* 0xfffffebc00147947 */ /* 0x000fea000383ffff */
.L_x_2844:
[----:B-1----:R1:W2:Y:S02]  /*275f0*/  SYNCS.PHASECHK.TRANS64.TRYWAIT P2, [R14+URZ+0x2a830], R9 ;  /* 0x02a830090e0075a7 */ /* 0x0022a4000804017f */
[----:B--2---:R-:W-:Y:S05]  /*27600*/  @!P2 NANOSLEEP.SYNCS 0x989680 ;  /* 0x009896800000a95d */ /* 0x004fea0003900000 */
[----:B------:R-:W2:Y:S02]  /*27610*/  @!P2 SYNCS.PHASECHK.TRANS64 P2, [R14+URZ+0x2a830], R9 ;  /* 0x02a830090e00a5a7 */ /* 0x000ea4000804007f */
[----:B--2---:R-:W-:Y:S05]  /*27620*/  @!P2 BRA `(.L_x_2844) ;  /* 0xfffffffc00f0a947 */ /* 0x004fea000383ffff */
[----:B------:R-:W-:Y:S05]  /*27630*/  BRA `(.L_x_2843) ;  /* 0xfffffee4004c7947 */ /* 0x000fea000383ffff */
.L_x_2849:
[----:B-1----:R1:W2:Y:S02]  /*27640*/  SYNCS.PHASECHK.TRANS64.TRYWAIT P2, [R20+URZ+0x2a850], R5 ;  /* 0x02a85005140075a7 */ /* 0x0022a4000804017f */
[----:B--2---:R-:W-:Y:S05]  /*27650*/  @!P2 NANOSLEEP.SYNCS 0x989680 ;  /* 0x009896800000a95d */ /* 0x004fea0003900000 */
[----:B------:R-:W2:Y:S02]  /*27660*/  @!P2 SYNCS.PHASECHK.TRANS64 P2, [R20+URZ+0x2a850], R5 ;  /* 0x02a850051400a5a7 */ /* 0x000ea4000804007f */
[----:B--2---:R-:W-:Y:S05]  /*27670*/  @!P2 BRA `(.L_x_2849) ;  /* 0xfffffffc00f0a947 */ /* 0x004fea000383ffff */
[----:B------:R-:W-:Y:S05]  /*27680*/  BRA `(.L_x_2848) ;  /* 0xfffffef000687947 */ /* 0x000fea000383ffff */
.L_x_2859:
[----:B-1----:R1:W2:Y:S02]  /*27690*/  SYNCS.PHASECHK.TRANS64.TRYWAIT P1, [R8+URZ+0x2a830], R9 ;  /* 0x02a83009080075a7 */ /* 0x0022a4000802017f */
[----:B--2---:R-:W-:Y:S05]  /*276a0*/  @!P1 NANOSLEEP.SYNCS 0x989680 ;  /* 0x009896800000995d */ /* 0x004fea0003900000 */
[----:B------:R-:W2:Y:S02]  /*276b0*/  @!P1 SYNCS.PHASECHK.TRANS64 P1, [R8+URZ+0x2a830], R9 ;  /* 0x02a83009080095a7 */ /* 0x000ea4000802007f */
[----:B--2---:R-:W-:Y:S05]  /*276c0*/  @!P1 BRA `(.L_x_2859) ;  /* 0xfffffffc00f09947 */ /* 0x004fea000383ffff */
[----:B------:R-:W-:Y:S05]  /*276d0*/  BRA `(.L_x_2858) ;  /* 0xffffff1000b47947 */ /* 0x000fea000383ffff */
.L_x_2864:
[----:B-1----:R1:W2:Y:S02]  /*276e0*/  SYNCS.PHASECHK.TRANS64.TRYWAIT P1, [R14+URZ+0x2a850], R5 ;  /* 0x02a850050e0075a7 */ /* 0x0022a4000802017f */
[----:B--2---:R-:W-:Y:S05]  /*276f0*/  @!P1 NANOSLEEP.SYNCS 0x989680 ;  /* 0x009896800000995d */ /* 0x004fea0003900000 */
[----:B------:R-:W2:Y:S02]  /*27700*/  @!P1 SYNCS.PHASECHK.TRANS64 P1, [R14+URZ+0x2a850], R5 ;  /* 0x02a850050e0095a7 */ /* 0x000ea4000802007f */
[----:B--2---:R-:W-:Y:S05]  /*27710*/  @!P1 BRA `(.L_x_2864) ;  /* 0xfffffffc00f09947 */ /* 0x004fea000383ffff */
[----:B------:R-:W-:Y:S05]  /*27720*/  BRA `(.L_x_2863) ;  /* 0xffffff1c00d07947 */ /* 0x000fea000383ffff */
.L_x_2872:
[----:B-1----:R1:W2:Y:S02]  /*27730*/  SYNCS.PHASECHK.TRANS64.TRYWAIT P1, [R6+URZ+0x2a850], R5 ;  /* 0x02a85005060075a7 */ /* 0x0022a4000802017f */
[----:B--2---:R-:W-:Y:S05]  /*27740*/  @!P1 NANOSLEEP.SYNCS 0x989680 ;  /* 0x009896800000995d */ /* 0x004fea0003900000 */
[----:B------:R-:W2:Y:S02]  /*27750*/  @!P1 SYNCS.PHASECHK.TRANS64 P1, [R6+URZ+0x2a850], R5 ;  /* 0x02a85005060095a7 */ /* 0x000ea4000802007f */
[----:B--2---:R-:W-:Y:S05]  /*27760*/  @!P1 BRA `(.L_x_2872) ;  /* 0xfffffffc00f09947 */ /* 0x004fea000383ffff */
[----:B------:R-:W-:Y:S05]  /*27770*/  BRA `(.L_x_2871) ;  /* 0xffffff3c002c7947 */ /* 0x000fea000383ffff */
.L_x_2914:
[----:B------:R-:W0:Y:S01]  /*27780*/  S2R R12, SR_TID.X ;  /* 0x00000000000c7919 */ /* 0x000e220000002100 */
[----:B------:R-:W-:Y:S01]  /*27790*/  BSSY B1, `(.L_x_3077) ;  /* 0x000000a000017945 */ /* 0x000fe20003800000 */
[----:B------:R-:W-:Y:S02]  /*277a0*/  IMAD.MOV.U32 R11, RZ, RZ, 0x1f ;  /* 0x0000001fff0b7424 */ /* 0x000fe400078e00ff */
[----:B------:R-:W-:Y:S01]  /*277b0*/  IMAD.MOV.U32 R15, RZ, RZ, -0x1 ;  /* 0xffffffffff0f7424 */ /* 0x000fe200078e00ff */
[----:B0-----:R-:W-:-:S04]  /*277c0*/  SHF.R.U32.HI R12, RZ, 0x5, R12 ;  /* 0x00000005ff0c7819 */ /* 0x001fc8000001160c */
[----:B------:R-:W-:-:S04]  /*277d0*/  LOP3.LUT R12, R12, 0x3, RZ, 0xc0, !PT ;  /* 0x000000030c0c7812 */ /* 0x000fc800078ec0ff */
[----:B------:R-:W-:Y:S01]  /*277e0*/  MOV R13, R12 ;  /* 0x0000000c000d7202 */ /* 0x000fe20000000f00 */
[----:B------:R-:W-:-:S07]  /*277f0*/  IMAD.MOV.U32 R12, RZ, RZ, RZ ;  /* 0x000000ffff0c7224 */ /* 0x000fce00078e00ff */
[----:B------:R-:W-:Y:S05]  /*27800*/  WARPSYNC.COLLECTIVE R15, `(.L_x_3078) ;  /* 0x000000000f087348 */ /* 0x000fea0003c00000 */
[----:B------:R0:W1:Y:S02]  /*27810*/  SHFL.IDX P6, R14, R13, R12, R11 ;  /* 0x0000000c0d0e7389 */ /* 0x00006400000c000b */
[----:B01----:R-:W-:Y:S01]  /*27820*/  ENDCOLLECTIVE ;  /* 0x000000000000791b */ /* 0x003fe20003800000 */
.L_x_3078:
[----:B------:R-:W-:Y:S05]  /*27830*/  BSYNC B1 ;  /* 0x0000000000017941 */ /* 0x000fea0003800000 */
.L_x_3077:
[----:B------:R-:W-:Y:S05]  /*27840*/  BRA `(.L_x_3079) ;  /* 0xffffff8c00887947 */ /* 0x000fea000383ffff */
.L_x_2916:
[----:B------:R-:W-:Y:S01]  /*27850*/  BSSY B1, `(.L_x_3080) ;  /* 0x0000006000017945 */ /* 0x000fe20003800000 */
[----:B------:R-:W-:-:S07]  /*27860*/  IMAD.MOV.U32 R15, RZ, RZ, -0x1 ;  /* 0xffffffffff0f7424 */ /* 0x000fce00078e00ff */
[----:B0-----:R-:W-:Y:S05]  /*27870*/  WARPSYNC.COLLECTIVE R15, `(.L_x_3081) ;  /* 0x000000000f0c7348 */ /* 0x001fea0003c00000 */
[----:B------:R-:W-:Y:S02]  /*27880*/  ELECT P6, UR62, PT ;  /* 0x00000000003e782f */ /* 0x000fe400038c0000 */
[----:B------:R-:W-:Y:S01]  /*27890*/  MOV R14, UR62 ;  /* 0x0000003e000e7c02 */ /* 0x000fe20008000f00 */
[----:B0-----:R-:W-:Y:S10]  /*278a0*/  ENDCOLLECTIVE ;  /* 0x000000000000791b */ /* 0x001ff40003800000 */
.L_x_3081:
[----:B------:R-:W-:Y:S05]  /*278b0*/  BSYNC B1 ;  /* 0x0000000000017941 */ /* 0x000fea0003800000 */
.L_x_3080:
[----:B------:R-:W-:Y:S05]  /*278c0*/  BRA `(.L_x_2915) ;  /* 0xffffff8c00807947 */ /* 0x000fea000383ffff */
.L_x_2918:
[----:B0-----:R0:W1:Y:S02]  /*278d0*/  SYNCS.PHASECHK.TRANS64.TRYWAIT P0, [R22+URZ+0x2a820], R9 ;  /* 0x02a82009160075a7 */ /* 0x001064000800017f */
[----:B-1----:R-:W-:Y:S05]  /*278e0*/  @!P0 NANOSLEEP.SYNCS 0x989680 ;  /* 0x009896800000895d */ /* 0x002fea0003900000 */
[----:B------:R-:W1:Y:S02]  /*278f0*/  @!P0 SYNCS.PHASECHK.TRANS64 P0, [R22+URZ+0x2a820], R9 ;  /* 0x02a82009160085a7 */ /* 0x000e64000800007f */
[----:B-1----:R-:W-:Y:S05]  /*27900*/  @!P0 BRA `(.L_x_2918) ;  /* 0xfffffffc00f08947 */ /* 0x002fea000383ffff */
[----:B------:R-:W-:Y:S05]  /*27910*/  BRA `(.L_x_3082) ;  /* 0xffffff8c00907947 */ /* 0x000fea000383ffff */
.L_x_2922:
[----:B-1----:R1:W2:Y:S02]  /*27920*/  SYNCS.PHASECHK.TRANS64.TRYWAIT P0, [R13+URZ+0x2a8a0], R12 ;  /* 0x02a8a00c0d0075a7 */ /* 0x0022a4000800017f */
[----:B--2---:R-:W-:Y:S05]  /*27930*/  @!P0 NANOSLEEP.SYNCS 0x989680 ;  /* 0x009896800000895d */ /* 0x004fea0003900000 */
[----:B------:R-:W2:Y:S02]  /*27940*/  @!P0 SYNCS.PHASECHK.TRANS64 P0, [R13+URZ+0x2a8a0], R12 ;  /* 0x02a8a00c0d0085a7 */ /* 0x000ea4000800007f */
[----:B--2---:R-:W-:Y:S05]  /*27950*/  @!P0 BRA `(.L_x_2922) ;  /* 0xfffffffc00f08947 */ /* 0x004fea000383ffff */
[----:B------:R-:W-:Y:S05]  /*27960*/  BRA `(.L_x_3083) ;  /* 0xffffff8c00a87947 */ /* 0x000fea000383ffff */
.L_x_2929:
[----:B0-----:R0:W2:Y:S02]  /*27970*/  SYNCS.PHASECHK.TRANS64.TRYWAIT P0, [R13+URZ+0x2a8c0], R12 ;  /* 0x02a8c00c0d0075a7 */ /* 0x0010a4000800017f */
[----:B--2---:R-:W-:Y:S05]  /*27980*/  @!P0 NANOSLEEP.SYNCS 0x989680 ;  /* 0x009896800000895d */ /* 0x004fea0003900000 */
[----:B------:R-:W2:Y:S02]  /*27990*/  @!P0 SYNCS.PHASECHK.TRANS64 P0, [R13+URZ+0x2a8c0], R12 ;  /* 0x02a8c00c0d0085a7 */ /* 0x000ea4000800007f */
[----:B--2---:R-:W-:Y:S05]  /*279a0*/  @!P0 BRA `(.L_x_2929) ;  /* 0xfffffffc00f08947 */ /* 0x004fea000383ffff */
[----:B------:R-:W-:Y:S05]  /*279b0*/  BRA `(.L_x_3084) ;  /* 0xffffff9000a07947 */ /* 0x000fea000383ffff */
.L_x_2937:
[----:B-1----:R1:W2:Y:S02]  /*279c0*/  SYNCS.PHASECHK.TRANS64.TRYWAIT P1, [R12+URZ+0x2a8a0], R11 ;  /* 0x02a8a00b0c0075a7 */ /* 0x0022a4000802017f */
[----:B--2---:R-:W-:Y:S05]  /*279d0*/  @!P1 NANOSLEEP.SYNCS 0x989680 ;  /* 0x009896800000995d */ /* 0x004fea0003900000 */
[----:B------:R-:W2:Y:S02]  /*279e0*/  @!P1 SYNCS.PHASECHK.TRANS64 P1, [R12+URZ+0x2a8a0], R11 ;  /* 0x02a8a00b0c0095a7 */ /* 0x000ea4000802007f */
[----:B--2---:R-:W-:Y:S05]  /*279f0*/  @!P1 BRA `(.L_x_2937) ;  /* 0xfffffffc00f09947 */ /* 0x004fea000383ffff */
[----:B------:R-:W-:Y:S05]  /*27a00*/  BRA `(.L_x_3085) ;  /* 0xffffff94009c7947 */ /* 0x000fea000383ffff */
.L_x_2944:
[----:B0-----:R0:W2:Y:S02]  /*27a10*/  SYNCS.PHASECHK.TRANS64.TRYWAIT P1, [R12+URZ+0x2a8c0], R11 ;  /* 0x02a8c00b0c0075a7 */ /* 0x0010a4000802017f */
[----:B--2---:R-:W-:Y:S05]  /*27a20*/  @!P1 NANOSLEEP.SYNCS 0x989680 ;  /* 0x009896800000995d */ /* 0x004fea0003900000 */
[----:B------:R-:W2:Y:S02]  /*27a30*/  @!P1 SYNCS.PHASECHK.TRANS64 P1, [R12+URZ+0x2a8c0], R11 ;  /* 0x02a8c00b0c0095a7 */ /* 0x000ea4000802007f */
[----:B--2---:R-:W-:Y:S05]  /*27a40*/  @!P1 BRA `(.L_x_2944) ;  /* 0xfffffffc00f09947 */ /* 0x004fea000383ffff */
[----:B------:R-:W-:Y:S05]  /*27a50*/  BRA `(.L_x_3086) ;  /* 0xffffff9800907947 */ /* 0x000fea000383ffff */
.L_x_2960:
        /* <DEDUP_REMOVED lines=11> */
.L_x_3088:
[----:B------:R-:W-:Y:S05]  /*27b10*/  BSYNC B0 ;  /* 0x0000000000007941 */ /* 0x000fea0003800000 */
.L_x_3087:
[----:B------:R-:W-:Y:S05]  /*27b20*/  BRA `(.L_x_3089) ;  /* 0xffffffa8005c7947 */ /* 0x000fea000383ffff */
.L_x_2963:
[----:B-1----:R1:W2:Y:S02]  /*27b30*/  SYNCS.PHASECHK.TRANS64.TRYWAIT P0, [R7+URZ+0x2a840], R2 ;  /* 0x02a84002070075a7 */ /* 0x0022a4000800017f */
[----:B--2---:R-:W-:Y:S05]  /*27b40*/  @!P0 NANOSLEEP.SYNCS 0x989680 ;  /* 0x009896800000895d */ /* 0x004fea0003900000 */
[----:B------:R-:W2:Y:S02]  /*27b50*/  @!P0 SYNCS.PHASECHK.TRANS64 P0, [R7+URZ+0x2a840], R2 ;  /* 0x02a84002070085a7 */ /* 0x000ea4000800007f */
[----:B--2---:R-:W-:Y:S05]  /*27b60*/  @!P0 BRA `(.L_x_2963) ;  /* 0xfffffffc00f08947 */ /* 0x004fea000383ffff */
[----:B------:R-:W-:Y:S05]  /*27b70*/  BRA `(.L_x_3090) ;  /* 0xffffffa800ac7947 */ /* 0x000fea000383ffff */
.L_x_2964:
        /* <DEDUP_REMOVED lines=8> */
.L_x_3092:
[----:B------:R-:W-:Y:S05]  /*27c00*/  BSYNC B0 ;  /* 0x0000000000007941 */ /* 0x000fea0003800000 */
.L_x_3091:
        /* <DEDUP_REMOVED lines=9> */
.L_x_3093:
[----:B------:R-:W-:Y:S02]  /*27ca0*/  IMAD.MOV.U32 R13, RZ, RZ, R0 ;  /* 0x000000ffff0d7224 */ /* 0x000fe400078e0000 */
[----:B------:R-:W-:Y:S02]  /*27cb0*/  IMAD.MOV.U32 R12, RZ, RZ, 0x1 ;  /* 0x00000001ff0c7424 */ /* 0x000fe400078e00ff */
[----:B------:R-:W-:-:S07]  /*27cc0*/  IMAD.MOV.U32 R3, RZ, RZ, R14 ;  /* 0x000000ffff037224 */ /* 0x000fce00078e000e */
[----:B------:R-:W-:Y:S05]  /*27cd0*/  WARPSYNC.COLLECTIVE R15, `(.L_x_3094) ;  /* 0x000000000f087348 */ /* 0x000fea0003c00000 */
[----:B------:R0:W1:Y:S02]  /*27ce0*/  SHFL.IDX P6, R14, R13, R12, R11 ;  /* 0x0000000c0d0e7389 */ /* 0x00006400000c000b */
[----:B01----:R-:W-:Y:S01]  /*27cf0*/  ENDCOLLECTIVE ;  /* 0x000000000000791b */ /* 0x003fe20003800000 */
.L_x_3094:
        /* <DEDUP_REMOVED lines=17> */
.L_x_3095:
[----:B------:R-:W-:Y:S02]  /*27e10*/  @P1 IMAD R8, R5, 0x2, R22 ;  /* 0x0000000205081824 */ /* 0x000fe400078e0216 */
[----:B------:R-:W-:Y:S02]  /*27e20*/  IMAD.MOV.U32 R13, RZ, RZ, R0 ;  /* 0x000000ffff0d7224 */ /* 0x000fe400078e0000 */
[----:B------:R-:W-:Y:S02]  /*27e30*/  IMAD.MOV.U32 R12, RZ, RZ, 0x2 ;  /* 0x00000002ff0c7424 */ /* 0x000fe400078e00ff */
[----:B------:R-:W-:-:S07]  /*27e40*/  IMAD.MOV.U32 R3, RZ, RZ, R14 ;  /* 0x000000ffff037224 */ /* 0x000fce00078e000e */
[----:B------:R-:W-:Y:S05]  /*27e50*/  WARPSYNC.COLLECTIVE R15, `(.L_x_3096) ;  /* 0x000000000f087348 */ /* 0x000fea0003c00000 */
[----:B------:R0:W1:Y:S02]  /*27e60*/  SHFL.IDX P6, R14, R13, R12, R11 ;  /* 0x0000000c0d0e7389 */ /* 0x00006400000c000b */
[----:B01----:R-:W-:Y:S01]  /*27e70*/  ENDCOLLECTIVE ;  /* 0x000000000000791b */ /* 0x003fe20003800000 */
.L_x_3096:
        /* <DEDUP_REMOVED lines=17> */
.L_x_3097:
[----:B------:R-:W-:Y:S02]  /*27f90*/  @P1 IMAD R8, R5, 0x2, R22 ;  /* 0x0000000205081824 */ /* 0x000fe400078e0216 */
[----:B------:R-:W-:Y:S02]  /*27fa0*/  IMAD.MOV.U32 R13, RZ, RZ, R0 ;  /* 0x000000ffff0d7224 */ /* 0x000fe400078e0000 */
[----:B------:R-:W-:Y:S02]  /*27fb0*/  IMAD.MOV.U32 R12, RZ, RZ, 0x3 ;  /* 0x00000003ff0c7424 */ /* 0x000fe400078e00ff */
[----:B------:R-:W-:-:S07]  /*27fc0*/  IMAD.MOV.U32 R3, RZ, RZ, R14 ;  /* 0x000000ffff037224 */ /* 0x000fce00078e000e */
[----:B------:R-:W-:Y:S05]  /*27fd0*/  WARPSYNC.COLLECTIVE R15, `(.L_x_3098) ;  /* 0x000000000f087348 */ /* 0x000fea0003c00000 */
[----:B------:R0:W1:Y:S02]  /*27fe0*/  SHFL.IDX P6, R14, R13, R12, R11 ;  /* 0x0000000c0d0e7389 */ /* 0x00006400000c000b */
[----:B01----:R-:W-:Y:S01]  /*27ff0*/  ENDCOLLECTIVE ;  /* 0x000000000000791b */ /* 0x003fe20003800000 */
.L_x_3098:
        /* <DEDUP_REMOVED lines=17> */
.L_x_3099:
[----:B------:R-:W-:Y:S02]  /*28110*/  @P1 IMAD R8, R5, 0x2, R22 ;  /* 0x0000000205081824 */ /* 0x000fe400078e0216 */
[----:B------:R-:W-:Y:S02]  /*28120*/  IMAD.MOV.U32 R13, RZ, RZ, R0 ;  /* 0x000000ffff0d7224 */ /* 0x000fe400078e0000 */
[----:B------:R-:W-:Y:S02]  /*28130*/  IMAD.MOV.U32 R12, RZ, RZ, 0x4 ;  /* 0x00000004ff0c7424 */ /* 0x000fe400078e00ff */
[----:B------:R-:W-:-:S07]  /*28140*/  IMAD.MOV.U32 R3, RZ, RZ, R14 ;  /* 0x000000ffff037224 */ /* 0x000fce00078e000e */
[----:B------:R-:W-:Y:S05]  /*28150*/  WARPSYNC.COLLECTIVE R15, `(.L_x_3100) ;  /* 0x000000000f087348 */ /* 0x000fea0003c00000 */
[----:B------:R0:W1:Y:S02]  /*28160*/  SHFL.IDX P6, R14, R13, R12, R11 ;  /* 0x0000000c0d0e7389 */ /* 0x00006400000c000b */
[----:B01----:R-:W-:Y:S01]  /*28170*/  ENDCOLLECTIVE ;  /* 0x000000000000791b */ /* 0x003fe20003800000 */
.L_x_3100:
        /* <DEDUP_REMOVED lines=17> */
.L_x_3101:
[----:B------:R-:W-:Y:S02]  /*28290*/  @P1 IMAD R8, R5, 0x2, R22 ;  /* 0x0000000205081824 */ /* 0x000fe400078e0216 */
[----:B------:R-:W-:Y:S02]  /*282a0*/  IMAD.MOV.U32 R13, RZ, RZ, R0 ;  /* 0x000000ffff0d7224 */ /* 0x000fe400078e0000 */
[----:B------:R-:W-:Y:S01]  /*282b0*/  IMAD.MOV.U32 R12, RZ, RZ, 0x5 ;  /* 0x00000005ff0c7424 */ /* 0x000fe200078e00ff */
[----:B------:R-:W-:-:S07]  /*282c0*/  MOV R3, R14 ;  /* 0x0000000e00037202 */ /* 0x000fce0000000f00 */
[----:B------:R-:W-:Y:S05]  /*282d0*/  WARPSYNC.COLLECTIVE R15, `(.L_x_3102) ;  /* 0x000000000f087348 */ /* 0x000fea0003c00000 */
[----:B------:R0:W1:Y:S02]  /*282e0*/  SHFL.IDX P6, R14, R13, R12, R11 ;  /* 0x0000000c0d0e7389 */ /* 0x00006400000c000b */
[----:B01----:R-:W-:Y:S01]  /*282f0*/  ENDCOLLECTIVE ;  /* 0x000000000000791b */ /* 0x003fe20003800000 */
.L_x_3102:
[----:B------:R-:W-:-:S05]  /*28300*/  @P1 LEA R3, P0, R9, R3, 0x1 ;  /* 0x0000000309031211 */ /* 0x000fca00078008ff */
[----:B------:R-:W-:-:S05]  /*28310*/  @P1 IMAD.X R2, RZ, RZ, R2, P0 ;  /* 0x000000ffff021224 */ /* 0x000fca00000e0602 */
[----:B------:R-:W-:Y:S01]  /*28320*/  @P1 LOP3.LUT R3, R3, R2, RZ, 0x3c, !PT ;  /* 0x0000000203031212 */ /* 0x000fe200078e3cff */
[----:B------:R-:W-:-:S03]  /*28330*/  IMAD.MOV.U32 R13, RZ, RZ, R4 ;  /* 0x000000ffff0d7224 */ /* 0x000fc600078e0004 */
[----:B------:R-:W-:-:S04]  /*28340*/  @P1 LOP3.LUT R2, R3, R2, RZ, 0x3c, !PT ;  /* 0x0000000203021212 */ /* 0x000fc800078e3cff */
[----:B------:R-:W-:Y:S01]  /*28350*/  @P1 LOP3.LUT R3, R3, R2, RZ, 0x3c, !PT ;  /* 0x0000000203031212 */ /* 0x000fe200078e3cff */
[----:B------:R-:W-:-:S04]  /*28360*/  IMAD.MOV.U32 R0, RZ, RZ, R14 ;  /* 0x000000ffff007224 */ /* 0x000fc800078e000e */
[----:B------:R-:W-:Y:S01]  /*28370*/  @!PT LDS RZ, [RZ] ;  /* 0x00000000fffff984 */ /* 0x000fe20000000800 */
[----:B------:R-:W-:Y:S01]  /*28380*/  @!PT LDS RZ, [RZ] ;  /* 0x00000000fffff984 */ /* 0x000fe20000000800 */
[----:B------:R-:W-:Y:S01]  /*28390*/  @!PT LDS RZ, [RZ] ;  /* 0x00000000fffff984 */ /* 0x000fe20000000800 */
[----:B------:R0:W-:Y:S03]  /*283a0*/  @P1 LDGSTS.E.BYPASS.LTC128B.128 [R8+0x1a400], desc[UR60][R2.64], !P4 ;  /* 0x1a40000002081fae */ /* 0x0001e6000e101d7c */
[----:B0-----:R-:W-:Y:S05]  /*283b0*/  WARPSYNC.COLLECTIVE R15, `(.L_x_3103) ;  /* 0x000000000f087348 */ /* 0x001fea0003c00000 */
[----:B------:R1:W2:Y:S02]  /*283c0*/  SHFL.IDX P6, R14, R13, R12, R11 ;  /* 0x0000000c0d0e7389 */ /* 0x0002a400000c000b */
[----:B012---:R-:W-:Y:S01]  /*283d0*/  ENDCOLLECTIVE ;  /* 0x000000000000791b */ /* 0x007fe20003800000 */
.L_x_3103:
[----:B------:R-:W-:Y:S01]  /*283e0*/  @!PT LDS RZ, [RZ] ;  /* 0x00000000fffff984 */ /* 0x000fe20000000800 */
[----:B------:R-:W-:Y:S01]  /*283f0*/  @!PT LDS RZ, [RZ] ;  /* 0x00000000fffff984 */ /* 0x000fe20000000800 */
[----:B------:R-:W-:Y:S01]  /*28400*/  @!PT LDS RZ, [RZ] ;  /* 0x00000000fffff984 */ /* 0x000fe20000000800 */
[----:B------:R-:W-:Y:S04]  /*28410*/  @P1 LDGSTS.E.BYPASS.LTC128B.128 [R8+0x1d400], desc[UR60][R2.64+0x80], !P3 ;  /* 0x1d40008002081fae */ /* 0x000fe8000d901d7c */
[----:B------:R0:W-:Y:S02]  /*28420*/  @P1 LDGSTS.E.BYPASS.LTC128B.128 [R8+0x20400], desc[UR60][R2.64+0x100], !P2 ;  /* 0x2040010002081fae */ /* 0x0001e4000d101d7c */
[----:B0-----:R-:W-:Y:S01]  /*28430*/  IMAD.MOV.U32 R2, RZ, RZ, R14 ;  /* 0x000000ffff027224 */ /* 0x001fe200078e000e */
[----:B------:R-:W-:Y:S06]  /*28440*/  BRA `(.L_x_3104) ;  /* 0xffffffa400f07947 */ /* 0x000fec000383ffff */
.L_x_2969:
        /* <DEDUP_REMOVED lines=9> */
.L_x_3105:
[----:B------:R-:W-:Y:S01]  /*284e0*/  ISETP.GE.AND P1, PT, R17, R5, PT ;  /* 0x000000051100720c */ /* 0x000fe20003f26270 */
[----:B------:R-:W-:Y:S02]  /*284f0*/  IMAD.MOV.U32 R13, RZ, RZ, R0 ;  /* 0x000000ffff0d7224 */ /* 0x000fe400078e0000 */
[----:B------:R-:W-:-:S10]  /*28500*/  IMAD.MOV.U32 R2, RZ, RZ, R14 ;  /* 0x000000ffff027224 */ /* 0x000fd400078e000e */
[----:B------:R-:W-:Y:S05]  /*28510*/  WARPSYNC.COLLECTIVE R15, `(.L_x_3106) ;  /* 0x000000000f087348 */ /* 0x000fea0003c00000 */
[----:B------:R0:W1:Y:S02]  /*28520*/  SHFL.IDX P6, R14, R13, R12, R11 ;  /* 0x0000000c0d0e7389 */ /* 0x00006400000c000b */
[----:B01----:R-:W-:Y:S01]  /*28530*/  ENDCOLLECTIVE ;  /* 0x000000000000791b */ /* 0x003fe20003800000 */
.L_x_3106:
[----:B------:R-:W-:Y:S02]  /*28540*/  IMAD.MOV.U32 R13, RZ, RZ, R4 ;  /* 0x000000ffff0d7224 */ /* 0x000fe400078e0004 */
[----:B------:R-:W-:Y:S02]  /*28550*/  IMAD.MOV.U32 R12, RZ, RZ, 0x1 ;  /* 0x00000001ff0c7424 */ /* 0x000fe400078e00ff */
[----:B------:R-:W-:-:S07]  /*28560*/  IMAD.MOV.U32 R3, RZ, RZ, R14 ;  /* 0x000000ffff037224 */ /* 0x000fce00078e000e */
[----:B------:R-:W-:Y:S05]  /*28570*/  WARPSYNC.COLLECTIVE R15, `(.L_x_3107) ;  /* 0x000000000f087348 */ /* 0x000fea0003c00000 */
[----:B------:R0:W1:Y:S02]  /*28580*/  SHFL.IDX P6, R14, R13, R12, R11 ;  /* 0x0000000c0d0e7389 */ /* 0x00006400000c000b */
[----:B01----:R-:W-:Y:S01]  /*28590*/  ENDCOLLECTIVE ;  /* 0x000000000000791b */ /* 0x003fe20003800000 */
.L_x_3107:
        /* <DEDUP_REMOVED lines=16> */
.L_x_3108:
[----:B------:R-:W-:Y:S02]  /*286a0*/  IMAD.MOV.U32 R13, RZ, RZ, R4 ;  /* 0x000000ffff0d7224 */ /* 0x000fe400078e0004 */
[----:B------:R-:W-:Y:S02]  /*286b0*/  IMAD.MOV.U32 R12, RZ, RZ, 0x2 ;  /* 0x00000002ff0c7424 */ /* 0x000fe400078e00ff */
[----:B------:R-:W-:-:S07]  /*286c0*/  IMAD.MOV.U32 R3, RZ, RZ, R14 ;  /* 0x000000ffff037224 */ /* 0x000fce00078e000e */
[----:B------:R-:W-:Y:S05]  /*286d0*/  WARPSYNC.COLLECTIVE R15, `(.L_x_3109) ;  /* 0x000000000f087348 */ /* 0x000fea0003c00000 */
[----:B------:R0:W1:Y:S02]  /*286e0*/  SHFL.IDX P6, R14, R13, R12, R11 ;  /* 0x0000000c0d0e7389 */ /* 0x00006400000c000b */
[----:B01----:R-:W-:Y:S01]  /*286f0*/  ENDCOLLECTIVE ;  /* 0x000000000000791b */ /* 0x003fe20003800000 */
.L_x_3109:
        /* <DEDUP_REMOVED lines=17> */
.L_x_3110:
[----:B------:R-:W-:Y:S02]  /*28810*/  IMAD.MOV.U32 R13, RZ, RZ, R4 ;  /* 0x000000ffff0d7224 */ /* 0x000fe400078e0004 */
[----:B------:R-:W-:Y:S02]  /*28820*/  IMAD.MOV.U32 R12, RZ, RZ, 0x3 ;  /* 0x00000003ff0c7424 */ /* 0x000fe400078e00ff */
[----:B------:R-:W-:-:S07]  /*28830*/  IMAD.MOV.U32 R3, RZ, RZ, R14 ;  /* 0x000000ffff037224 */ /* 0x000fce00078e000e */
[----:B------:R-:W-:Y:S05]  /*28840*/  WARPSYNC.COLLECTIVE R15, `(.L_x_3111) ;  /* 0x000000000f087348 */ /* 0x000fea0003c00000 */
[----:B------:R0:W1:Y:S02]  /*28850*/  SHFL.IDX P6, R14, R13, R12, R11 ;  /* 0x0000000c0d0e7389 */ /* 0x00006400000c000b */
[----:B01----:R-:W-:Y:S01]  /*28860*/  ENDCOLLECTIVE ;  /* 0x000000000000791b */ /* 0x003fe20003800000 */
.L_x_3111:
        /* <DEDUP_REMOVED lines=17> */
.L_x_3112:
[----:B------:R-:W-:Y:S01]  /*28980*/  MOV R13, R4 ;  /* 0x00000004000d7202 */ /* 0x000fe20000000f00 */
[----:B------:R-:W-:Y:S02]  /*28990*/  IMAD.MOV.U32 R12, RZ, RZ, 0x4 ;  /* 0x00000004ff0c7424 */ /* 0x000fe400078e00ff */
[----:B------:R-:W-:-:S07]  /*289a0*/  IMAD.MOV.U32 R3, RZ, RZ, R14 ;  /* 0x000000ffff037224 */ /* 0x000fce00078e000e */
[----:B------:R-:W-:Y:S05]  /*289b0*/  WARPSYNC.COLLECTIVE R15, `(.L_x_3113) ;  /* 0x000000000f087348 */ /* 0x000fea0003c00000 */
[----:B------:R0:W1:Y:S02]  /*289c0*/  SHFL.IDX P6, R14, R13, R12, R11 ;  /* 0x0000000c0d0e7389 */ /* 0x00006400000c000b */
[----:B01----:R-:W-:Y:S01]  /*289d0*/  ENDCOLLECTIVE ;  /* 0x000000000000791b */ /* 0x003fe20003800000 */
.L_x_3113:
        /* <DEDUP_REMOVED lines=17> */
.L_x_3114:
[----:B------:R-:W-:Y:S02]  /*28af0*/  IMAD.MOV.U32 R13, RZ, RZ, R4 ;  /* 0x000000ffff0d7224 */ /* 0x000fe400078e0004 */
[----:B------:R-:W-:Y:S02]  /*28b00*/  IMAD.MOV.U32 R12, RZ, RZ, 0x5 ;  /* 0x00000005ff0c7424 */ /* 0x000fe400078e00ff */
[----:B------:R-:W-:-:S07]  /*28b10*/  IMAD.MOV.U32 R3, RZ, RZ, R14 ;  /* 0x000000ffff037224 */ /* 0x000fce00078e000e */
[----:B------:R-:W-:Y:S05]  /*28b20*/  WARPSYNC.COLLECTIVE R15, `(.L_x_3115) ;  /* 0x000000000f087348 */ /* 0x000fea0003c00000 */
[----:B------:R0:W1:Y:S02]  /*28b30*/  SHFL.IDX P6, R14, R13, R12, R11 ;  /* 0x0000000c0d0e7389 */ /* 0x00006400000c000b */
[----:B01----:R-:W-:Y:S01]  /*28b40*/  ENDCOLLECTIVE ;  /* 0x000000000000791b */ /* 0x003fe20003800000 */
.L_x_3115:
        /* <DEDUP_REMOVED lines=17> */
.L_x_3116:
[----:B------:R-:W-:Y:S02]  /*28c60*/  IMAD.MOV.U32 R13, RZ, RZ, R4 ;  /* 0x000000ffff0d7224 */ /* 0x000fe400078e0004 */
[----:B------:R-:W-:Y:S02]  /*28c70*/  IMAD.MOV.U32 R12, RZ, RZ, 0x6 ;  /* 0x00000006ff0c7424 */ /* 0x000fe400078e00ff */
[----:B------:R-:W-:-:S07]  /*28c80*/  IMAD.MOV.U32 R3, RZ, RZ, R14 ;  /* 0x000000ffff037224 */ /* 0x000fce00078e000e */
[----:B------:R-:W-:Y:S05]  /*28c90*/  WARPSYNC.COLLECTIVE R15, `(.L_x_3117) ;  /* 0x000000000f087348 */ /* 0x000fea0003c00000 */
[----:B------:R0:W1:Y:S02]  /*28ca0*/  SHFL.IDX P6, R14, R13, R12, R11 ;  /* 0x0000000c0d0e7389 */ /* 0x00006400000c000b */
[----:B01----:R-:W-:Y:S01]  /*28cb0*/  ENDCOLLECTIVE ;  /* 0x000000000000791b */ /* 0x003fe20003800000 */
.L_x_3117:
        /* <DEDUP_REMOVED lines=17> */
.L_x_3118:
[----:B------:R-:W-:Y:S02]  /*28dd0*/  IMAD.MOV.U32 R13, RZ, RZ, R4 ;  /* 0x000000ffff0d7224 */ /* 0x000fe400078e0004 */
[----:B------:R-:W-:Y:S02]  /*28de0*/  IMAD.MOV.U32 R12, RZ, RZ, 0x7 ;  /* 0x00000007ff0c7424 */ /* 0x000fe400078e00ff */
[----:B------:R-:W-:-:S07]  /*28df0*/  IMAD.MOV.U32 R3, RZ, RZ, R14 ;  /* 0x000000ffff037224 */ /* 0x000fce00078e000e */
[----:B------:R-:W-:Y:S05]  /*28e00*/  WARPSYNC.COLLECTIVE R15, `(.L_x_3119) ;  /* 0x000000000f087348 */ /* 0x000fea0003c00000 */
[----:B------:R0:W1:Y:S02]  /*28e10*/  SHFL.IDX P6, R14, R13, R12, R11 ;  /* 0x0000000c0d0e7389 */ /* 0x00006400000c000b */
[----:B01----:R-:W-:Y:S01]  /*28e20*/  ENDCOLLECTIVE ;  /* 0x000000000000791b */ /* 0x003fe20003800000 */
.L_x_3119:
        /* <DEDUP_REMOVED lines=15> */
.L_x_3120:
[----:B------:R-:W-:Y:S05]  /*28f20*/  BRA `(.L_x_3121) ;  /* 0xffffffa800547947 */ /* 0x000fea000383ffff */
.L_x_2974:
[----:B0-----:R0:W1:Y:S02]  /*28f30*/  SYNCS.PHASECHK.TRANS64.TRYWAIT P0, [R22+URZ+0x2a820], R3 ;  /* 0x02a82003160075a7 */ /* 0x001064000800017f */
[----:B-1----:R-:W-:Y:S05]  /*28f40*/  @!P0 NANOSLEEP.SYNCS 0x989680 ;  /* 0x009896800000895d */ /* 0x002fea0003900000 */
[----:B------:R-:W1:Y:S02]  /*28f50*/  @!P0 SYNCS.PHASECHK.TRANS64 P0, [R22+URZ+0x2a820], R3 ;  /* 0x02a82003160085a7 */ /* 0x000e64000800007f */
[----:B-1----:R-:W-:Y:S05]  /*28f60*/  @!P0 BRA `(.L_x_2974) ;  /* 0xfffffffc00f08947 */ /* 0x002fea000383ffff */
[----:B------:R-:W-:Y:S05]  /*28f70*/  BRA `(.L_x_3122) ;  /* 0xffffffa800cc7947 */ /* 0x000fea000383ffff */
.L_x_2979:
[----:B0-----:R0:W1:Y:S02]  /*28f80*/  SYNCS.PHASECHK.TRANS64.TRYWAIT P0, [R5+URZ+0x2a840], R0 ;  /* 0x02a84000050075a7 */ /* 0x001064000800017f */
[----:B-1----:R-:W-:Y:S05]  /*28f90*/  @!P0 NANOSLEEP.SYNCS 0x989680 ;  /* 0x009896800000895d */ /* 0x002fea0003900000 */
[----:B------:R-:W1:Y:S02]  /*28fa0*/  @!P0 SYNCS.PHASECHK.TRANS64 P0, [R5+URZ+0x2a840], R0 ;  /* 0x02a84000050085a7 */ /* 0x000e64000800007f */
[----:B-1----:R-:W-:Y:S05]  /*28fb0*/  @!P0 BRA `(.L_x_2979) ;  /* 0xfffffffc00f08947 */ /* 0x002fea000383ffff */
[----:B------:R-:W-:Y:S05]  /*28fc0*/  BRA `(.L_x_3123) ;  /* 0xffffffac00907947 */ /* 0x000fea000383ffff */
.L_x_2980:
        /* <DEDUP_REMOVED lines=8> */
.L_x_3125:
[----:B------:R-:W-:Y:S05]  /*29050*/  BSYNC B1 ;  /* 0x0000000000017941 */ /* 0x000fea0003800000 */
.L_x_3124:
        /* <DEDUP_REMOVED lines=10> */
.L_x_3126:
        /* <DEDUP_REMOVED lines=8> */
.L_x_3127:
        /* <DEDUP_REMOVED lines=14> */
.L_x_3128:
[----:B------:R-:W-:Y:S02]  /*29260*/  IMAD.MOV.U32 R13, RZ, RZ, R8 ;  /* 0x000000ffff0d7224 */ /* 0x000fe400078e0008 */
[----:B------:R-:W-:Y:S02]  /*29270*/  IMAD.MOV.U32 R12, RZ, RZ, 0x2 ;  /* 0x00000002ff0c7424 */ /* 0x000fe400078e00ff */
[----:B------:R-:W-:-:S07]  /*29280*/  IMAD.MOV.U32 R2, RZ, RZ, R14 ;  /* 0x000000ffff027224 */ /* 0x000fce00078e000e */
[----:B------:R-:W-:Y:S05]  /*29290*/  WARPSYNC.COLLECTIVE R15, `(.L_x_3129) ;  /* 0x000000000f087348 */ /* 0x000fea0003c00000 */
[----:B------:R0:W1:Y:S02]  /*292a0*/  SHFL.IDX P6, R14, R13, R12, R11 ;  /* 0x0000000c0d0e7389 */ /* 0x00006400000c000b */
[----:B01----:R-:W-:Y:S01]  /*292b0*/  ENDCOLLECTIVE ;  /* 0x000000000000791b */ /* 0x003fe20003800000 */
.L_x_3129:
        /* <DEDUP_REMOVED lines=13> */
.L_x_3130:
[----:B------:R-:W-:Y:S02]  /*29390*/  IMAD.MOV.U32 R13, RZ, RZ, R8 ;  /* 0x000000ffff0d7224 */ /* 0x000fe400078e0008 */
[----:B------:R-:W-:Y:S02]  /*293a0*/  IMAD.MOV.U32 R12, RZ, RZ, 0x3 ;  /* 0x00000003ff0c7424 */ /* 0x000fe400078e00ff */
[----:B------:R-:W-:-:S07]  /*293b0*/  IMAD.MOV.U32 R2, RZ, RZ, R14 ;  /* 0x000000ffff027224 */ /* 0x000fce00078e000e */
[----:B------:R-:W-:Y:S05]  /*293c0*/  WARPSYNC.COLLECTIVE R15, `(.L_x_3131) ;  /* 0x000000000f087348 */ /* 0x000fea0003c00000 */
[----:B------:R0:W1:Y:S02]  /*293d0*/  SHFL.IDX P6, R14, R13, R12, R11 ;  /* 0x0000000c0d0e7389 */ /* 0x00006400000c000b */
[----:B01----:R-:W-:Y:S01]  /*293e0*/  ENDCOLLECTIVE ;  /* 0x000000000000791b */ /* 0x003fe20003800000 */
.L_x_3131:
        /* <DEDUP_REMOVED lines=13> */
.L_x_3132:
[----:B------:R-:W-:Y:S02]  /*294c0*/  IMAD.MOV.U32 R13, RZ, RZ, R8 ;  /* 0x000000ffff0d7224 */ /* 0x000fe400078e0008 */
[----:B------:R-:W-:Y:S02]  /*294d0*/  IMAD.MOV.U32 R12, RZ, RZ, 0x4 ;  /* 0x00000004ff0c7424 */ /* 0x000fe400078e00ff */
[----:B------:R-:W-:-:S07]  /*294e0*/  IMAD.MOV.U32 R2, RZ, RZ, R14 ;  /* 0x000000ffff027224 */ /* 0x000fce00078e000e */
[----:B------:R-:W-:Y:S05]  /*294f0*/  WARPSYNC.COLLECTIVE R15, `(.L_x_3133) ;  /* 0x000000000f087348 */ /* 0x000fea0003c00000 */
[----:B------:R0:W1:Y:S02]  /*29500*/  SHFL.IDX P6, R14, R13, R12, R11 ;  /* 0x0000000c0d0e7389 */ /* 0x00006400000c000b */
[----:B01----:R-:W-:Y:S01]  /*29510*/  ENDCOLLECTIVE ;  /* 0x000000000000791b */ /* 0x003fe20003800000 */
.L_x_3133:
        /* <DEDUP_REMOVED lines=13> */
.L_x_3134:
[----:B------:R-:W-:Y:S02]  /*295f0*/  IMAD.MOV.U32 R13, RZ, RZ, R8 ;  /* 0x000000ffff0d7224 */ /* 0x000fe400078e0008 */
[----:B------:R-:W-:Y:S02]  /*29600*/  IMAD.MOV.U32 R12, RZ, RZ, 0x5 ;  /* 0x00000005ff0c7424 */ /* 0x000fe400078e00ff */
[----:B------:R-:W-:-:S07]  /*29610*/  IMAD.MOV.U32 R2, RZ, RZ, R14 ;  /* 0x000000ffff027224 */ /* 0x000fce00078e000e */
[----:B------:R-:W-:Y:S05]  /*29620*/  WARPSYNC.COLLECTIVE R15, `(.L_x_3135) ;  /* 0x000000000f087348 */ /* 0x000fea0003c00000 */
[----:B------:R0:W1:Y:S02]  /*29630*/  SHFL.IDX P6, R14, R13, R12, R11 ;  /* 0x0000000c0d0e7389 */ /* 0x00006400000c000b */
[----:B01----:R-:W-:Y:S01]  /*29640*/  ENDCOLLECTIVE ;  /* 0x000000000000791b */ /* 0x003fe20003800000 */
.L_x_3135:
        /* <DEDUP_REMOVED lines=13> */
.L_x_3136:
[----:B------:R-:W-:Y:S01]  /*29720*/  IMAD.MOV.U32 R2, RZ, RZ, R14 ;  /* 0x000000ffff027224 */ /* 0x000fe200078e000e */
[----:B------:R-:W-:Y:S06]  /*29730*/  BRA `(.L_x_3137) ;  /* 0xffffffa800c07947 */ /* 0x000fec000383ffff */
.L_x_2985:
[----:B-1----:R1:W2:Y:S02]  /*29740*/  SYNCS.PHASECHK.TRANS64.TRYWAIT P0, [R5+URZ+0x2a860], R2 ;  /* 0x02a86002050075a7 */ /* 0x0022a4000800017f */
[----:B--2---:R-:W-:Y:S05]  /*29750*/  @!P0 NANOSLEEP.SYNCS 0x989680 ;  /* 0x009896800000895d */ /* 0x004fea0003900000 */
[----:B------:R-:W2:Y:S02]  /*29760*/  @!P0 SYNCS.PHASECHK.TRANS64 P0, [R5+URZ+0x2a860], R2 ;  /* 0x02a86002050085a7 */ /* 0x000ea4000800007f */
[----:B--2---:R-:W-:Y:S05]  /*29770*/  @!P0 BRA `(.L_x_2985) ;  /* 0xfffffffc00f08947 */ /* 0x004fea000383ffff */
[----:B------:R-:W-:Y:S05]  /*29780*/  BRA `(.L_x_3138) ;  /* 0xffffffac001c7947 */ /* 0x000fea000383ffff */
.L_x_2986:
        /* <DEDUP_REMOVED lines=8> */
.L_x_3140:
[----:B------:R-:W-:Y:S05]  /*29810*/  BSYNC B1 ;  /* 0x0000000000017941 */ /* 0x000fea0003800000 */
.L_x_3139:
        /* <DEDUP_REMOVED lines=9> */
.L_x_3141:
[----:B------:R-:W-:Y:S02]  /*298b0*/  IMAD.MOV.U32 R13, RZ, RZ, R25 ;  /* 0x000000ffff0d7224 */ /* 0x000fe400078e0019 */
[----:B------:R-:W-:Y:S02]  /*298c0*/  IMAD.MOV.U32 R12, RZ, RZ, 0x1 ;  /* 0x00000001ff0c7424 */ /* 0x000fe400078e00ff */
[----:B------:R-:W-:-:S07]  /*298d0*/  IMAD.MOV.U32 R2, RZ, RZ, R14 ;  /* 0x000000ffff027224 */ /* 0x000fce00078e000e */
[----:B------:R-:W-:Y:S05]  /*298e0*/  WARPSYNC.COLLECTIVE R15, `(.L_x_3142) ;  /* 0x000000000f087348 */ /* 0x000fea0003c00000 */
[----:B------:R0:W1:Y:S02]  /*298f0*/  SHFL.IDX P6, R14, R13, R12, R11 ;  /* 0x0000000c0d0e7389 */ /* 0x00006400000c000b */
[----:B01----:R-:W-:Y:S01]  /*29900*/  ENDCOLLECTIVE ;  /* 0x000000000000791b */ /* 0x003fe20003800000 */
.L_x_3142:
        /* <DEDUP_REMOVED lines=15> */
.L_x_3143:
[----:B------:R-:W-:Y:S02]  /*29a00*/  IMAD.MOV.U32 R13, RZ, RZ, R25 ;  /* 0x000000ffff0d7224 */ /* 0x000fe400078e0019 */
[----:B------:R-:W-:Y:S02]  /*29a10*/  IMAD.MOV.U32 R12, RZ, RZ, 0x2 ;  /* 0x00000002ff0c7424 */ /* 0x000fe400078e00ff */
[----:B------:R-:W-:-:S07]  /*29a20*/  IMAD.MOV.U32 R2, RZ, RZ, R14 ;  /* 0x000000ffff027224 */ /* 0x000fce00078e000e */
[----:B------:R-:W-:Y:S05]  /*29a30*/  WARPSYNC.COLLECTIVE R15, `(.L_x_3144) ;  /* 0x000000000f087348 */ /* 0x000fea0003c00000 */
[----:B------:R0:W1:Y:S02]  /*29a40*/  SHFL.IDX P6, R14, R13, R12, R11 ;  /* 0x0000000c0d0e7389 */ /* 0x00006400000c000b */
[----:B01----:R-:W-:Y:S01]  /*29a50*/  ENDCOLLECTIVE ;  /* 0x000000000000791b */ /* 0x003fe20003800000 */
.L_x_3144:
        /* <DEDUP_REMOVED lines=14> */
.L_x_3145:
[----:B------:R-:W-:Y:S02]  /*29b40*/  IMAD.MOV.U32 R13, RZ, RZ, R25 ;  /* 0x000000ffff0d7224 */ /* 0x000fe400078e0019 */
[----:B------:R-:W-:Y:S02]  /*29b50*/  IMAD.MOV.U32 R12, RZ, RZ, 0x3 ;  /* 0x00000003ff0c7424 */ /* 0x000fe400078e00ff */
[----:B------:R-:W-:-:S07]  /*29b60*/  IMAD.MOV.U32 R2, RZ, RZ, R14 ;  /* 0x000000ffff027224 */ /* 0x000fce00078e000e */
[----:B------:R-:W-:Y:S05]  /*29b70*/  WARPSYNC.COLLECTIVE R15, `(.L_x_3146) ;  /* 0x000000000f087348 */ /* 0x000fea0003c00000 */
[----:B------:R0:W1:Y:S02]  /*29b80*/  SHFL.IDX P6, R14, R13, R12, R11 ;  /* 0x0000000c0d0e7389 */ /* 0x00006400000c000b */
[----:B01----:R-:W-:Y:S01]  /*29b90*/  ENDCOLLECTIVE ;  /* 0x000000000000791b */ /* 0x003fe20003800000 */
.L_x_3146:
        /* <DEDUP_REMOVED lines=14> */
.L_x_3147:
[----:B------:R-:W-:Y:S02]  /*29c80*/  IMAD.MOV.U32 R13, RZ, RZ, R25 ;  /* 0x000000ffff0d7224 */ /* 0x000fe400078e0019 */
[----:B------:R-:W-:Y:S02]  /*29c90*/  IMAD.MOV.U32 R12, RZ, RZ, 0x4 ;  /* 0x00000004ff0c7424 */ /* 0x000fe400078e00ff */
[----:B------:R-:W-:-:S07]  /*29ca0*/  IMAD.MOV.U32 R2, RZ, RZ, R14 ;  /* 0x000000ffff027224 */ /* 0x000fce00078e000e */
[----:B------:R-:W-:Y:S05]  /*29cb0*/  WARPSYNC.COLLECTIVE R15, `(.L_x_3148) ;  /* 0x000000000f087348 */ /* 0x000fea0003c00000 */
[----:B------:R0:W1:Y:S02]  /*29cc0*/  SHFL.IDX P6, R14, R13, R12, R11 ;  /* 0x0000000c0d0e7389 */ /* 0x00006400000c000b */
[----:B01----:R-:W-:Y:S01]  /*29cd0*/  ENDCOLLECTIVE ;  /* 0x000000000000791b */ /* 0x003fe20003800000 */
.L_x_3148:
        /* <DEDUP_REMOVED lines=14> */
.L_x_3149:
[----:B------:R-:W-:Y:S02]  /*29dc0*/  IMAD.MOV.U32 R13, RZ, RZ, R25 ;  /* 0x000000ffff0d7224 */ /* 0x000fe400078e0019 */
[----:B------:R-:W-:Y:S02]  /*29dd0*/  IMAD.MOV.U32 R12, RZ, RZ, 0x5 ;  /* 0x00000005ff0c7424 */ /* 0x000fe400078e00ff */
[----:B------:R-:W-:-:S07]  /*29de0*/  IMAD.MOV.U32 R2, RZ, RZ, R14 ;  /* 0x000000ffff027224 */ /* 0x000fce00078e000e */
[----:B------:R-:W-:Y:S05]  /*29df0*/  WARPSYNC.COLLECTIVE R15, `(.L_x_3150) ;  /* 0x000000000f087348 */ /* 0x000fea0003c00000 */
[----:B------:R0:W1:Y:S02]  /*29e00*/  SHFL.IDX P6, R14, R13, R12, R11 ;  /* 0x0000000c0d0e7389 */ /* 0x00006400000c000b */
[----:B01----:R-:W-:Y:S01]  /*29e10*/  ENDCOLLECTIVE ;  /* 0x000000000000791b */ /* 0x003fe20003800000 */
.L_x_3150:
        /* <DEDUP_REMOVED lines=13> */
.L_x_3151:
[----:B------:R-:W-:Y:S01]  /*29ef0*/  @!PT LDS RZ, [RZ] ;  /* 0x00000000fffff984 */ /* 0x000fe20000000800 */
[----:B------:R-:W-:Y:S01]  /*29f00*/  @!PT LDS RZ, [RZ] ;  /* 0x00000000fffff984 */ /* 0x000fe20000000800 */
[----:B------:R-:W-:Y:S01]  /*29f10*/  @!PT LDS RZ, [RZ] ;  /* 0x00000000fffff984 */ /* 0x000fe20000000800 */
[----:B------:R0:W-:Y:S02]  /*29f20*/  LDGSTS.E.BYPASS.LTC128B.128 [R4+0x5400], desc[UR60][R2.64+0x80], !P2 ;  /* 0x0540008002047fae */ /* 0x0001e4000d101d7c */
[----:B0-----:R-:W-:Y:S01]  /*29f30*/  IMAD.MOV.U32 R2, RZ, RZ, R14 ;  /* 0x000000ffff027224 */ /* 0x001fe200078e000e */
[----:B------:R-:W-:Y:S06]  /*29f40*/  BRA `(.L_x_3152) ;  /* 0xffffffa800087947 */ /* 0x000fec000383ffff */
.L_x_2994:
[----:B0-----:R0:W1:Y:S02]  /*29f50*/  SYNCS.PHASECHK.TRANS64.TRYWAIT P0, [R0+URZ+0x2a860], R3 ;  /* 0x02a86003000075a7 */ /* 0x001064000800017f */
[----:B-1----:R-:W-:Y:S05]  /*29f60*/  @!P0 NANOSLEEP.SYNCS 0x989680 ;  /* 0x009896800000895d */ /* 0x002fea0003900000 */
[----:B------:R-:W1:Y:S02]  /*29f70*/  @!P0 SYNCS.PHASECHK.TRANS64 P0, [R0+URZ+0x2a860], R3 ;  /* 0x02a86003000085a7 */ /* 0x000e64000800007f */
[----:B-1----:R-:W-:Y:S05]  /*29f80*/  @!P0 BRA `(.L_x_2994) ;  /* 0xfffffffc00f08947 */ /* 0x002fea000383ffff */
[----:B------:R-:W-:Y:S05]  /*29f90*/  BRA `(.L_x_3153) ;  /* 0xffffffac001c7947 */ /* 0x000fea000383ffff */
.L_x_2995:
        /* <DEDUP_REMOVED lines=8> */
.L_x_3155:
[----:B------:R-:W-:Y:S05]  /*2a020*/  BSYNC B0 ;  /* 0x0000000000007941 */ /* 0x000fea0003800000 */
.L_x_3154:
        /* <DEDUP_REMOVED lines=15> */
.L_x_3156:
        /* <DEDUP_REMOVED lines=9> */
.L_x_3157:
        /* <DEDUP_REMOVED lines=13> */
.L_x_3158:
[----:B------:R-:W-:Y:S02]  /*2a280*/  IMAD.MOV.U32 R13, RZ, RZ, R25 ;  /* 0x000000ffff0d7224 */ /* 0x000fe400078e0019 */
[----:B------:R-:W-:Y:S01]  /*2a290*/  IMAD.MOV.U32 R12, RZ, RZ, 0x2 ;  /* 0x00000002ff0c7424 */ /* 0x000fe200078e00ff */
[----:B------:R-:W-:-:S13]  /*2a2a0*/  IADD3 R2, P2, R14, R5, RZ ;  /* 0x000000050e027210 */ /* 0x000fda0007f5e0ff */
[----:B------:R-:W-:Y:S05]  /*2a2b0*/  WARPSYNC.COLLECTIVE R15, `(.L_x_3159) ;  /* 0x000000000f087348 */ /* 0x000fea0003c00000 */
[----:B------:R0:W1:Y:S02]  /*2a2c0*/  SHFL.IDX P6, R14, R13, R12, R11 ;  /* 0x0000000c0d0e7389 */ /* 0x00006400000c000b */
[----:B01----:R-:W-:Y:S01]  /*2a2d0*/  ENDCOLLECTIVE ;  /* 0x000000000000791b */ /* 0x003fe20003800000 */
.L_x_3159:
[----:B------:R-:W-:-:S05]  /*2a2e0*/  IMAD.X R3, RZ, RZ, R8, P2 ;  /* 0x000000ffff037224 */ /* 0x000fca00010e0608 */
[----:B------:R-:W-:Y:S01]  /*2a2f0*/  @!PT LDS RZ, [RZ] ;  /* 0x00000000fffff984 */ /* 0x000fe20000000800 */
[----:B------:R-:W-:Y:S01]  /*2a300*/  @!PT LDS RZ, [RZ] ;  /* 0x00000000fffff984 */ /* 0x000fe20000000800 */
[----:B------:R-:W-:Y:S01]  /*2a310*/  @!PT LDS RZ, [RZ] ;  /* 0x00000000fffff984 */ /* 0x000fe20000000800 */
[----:B------:R0:W-:Y:S01]  /*2a320*/  LDGSTS.E.BYPASS.LTC128B.128 [R4+0xc00], desc[UR60][R2.64], !P3 ;  /* 0x00c0000002047fae */ /* 0x0001e2000d901d7c */
[----:B------:R-:W-:-:S03]  /*2a330*/  ISETP.LT.OR P3, PT, R6, 0x21, P1 ;  /* 0x000000210600780c */ /* 0x000fc60000f61670 */
[----:B------:R0:W-:Y:S01]  /*2a340*/  LDGSTS.E.BYPASS.LTC128B.128 [R4+0x3c00], desc[UR60][R2.64+0x80], !P4 ;  /* 0x03c0008002047fae */ /* 0x0001e2000e101d7c */
[----:B------:R-:W-:Y:S02]  /*2a350*/  ISETP.LT.OR P4, PT, R6, 0x21, !P0 ;  /* 0x000000210600780c */ /* 0x000fe40004781670 */
[----:B------:R-:W-:Y:S01]  /*2a360*/  MOV R13, R24 ;  /* 0x00000018000d7202 */ /* 0x000fe20000000f00 */
[----:B------:R-:W-:-:S10]  /*2a370*/  IMAD.MOV.U32 R7, RZ, RZ, R14 ;  /* 0x000000ffff077224 */ /* 0x000fd400078e000e */
[----:B0-----:R-:W-:Y:S05]  /*2a380*/  WARPSYNC.COLLECTIVE R15, `(.L_x_3160) ;  /* 0x000000000f087348 */ /* 0x001fea0003c00000 */
[----:B------:R1:W2:Y:S02]  /*2a390*/  SHFL.IDX P6, R14, R13, R12, R11 ;  /* 0x0000000c0d0e7389 */ /* 0x0002a400000c000b */
[----:B012---:R-:W-:Y:S01]  /*2a3a0*/  ENDCOLLECTIVE ;  /* 0x000000000000791b */ /* 0x007fe20003800000 */
.L_x_3160:
[----:B------:R-:W-:Y:S02]  /*2a3b0*/  IMAD.MOV.U32 R13, RZ, RZ, R25 ;  /* 0x000000ffff0d7224 */ /* 0x000fe400078e0019 */
[----:B------:R-:W-:Y:S02]  /*2a3c0*/  IMAD.MOV.U32 R12, RZ, RZ, 0x3 ;  /* 0x00000003ff0c7424 */ /* 0x000fe400078e00ff */
[----:B------:R-:W-:-:S07]  /*2a3d0*/  IMAD.MOV.U32 R10, RZ, RZ, R14 ;  /* 0x000000ffff0a7224 */ /* 0x000fce00078e000e */
[----:B------:R-:W-:Y:S05]  /*2a3e0*/  WARPSYNC.COLLECTIVE R15, `(.L_x_3161) ;  /* 0x000000000f087348 */ /* 0x000fea0003c00000 */
[----:B------:R0:W1:Y:S02]  /*2a3f0*/  SHFL.IDX P6, R14, R13, R12, R11 ;  /* 0x0000000c0d0e7389 */ /* 0x00006400000c000b */
[----:B01----:R-:W-:Y:S01]  /*2a400*/  ENDCOLLECTIVE ;  /* 0x000000000000791b */ /* 0x003fe20003800000 */
.L_x_3161:
        /* <DEDUP_REMOVED lines=14> */
.L_x_3162:
[----:B------:R-:W-:Y:S02]  /*2a4f0*/  IMAD.MOV.U32 R13, RZ, RZ, R25 ;  /* 0x000000ffff0d7224 */ /* 0x000fe400078e0019 */
[----:B------:R-:W-:Y:S01]  /*2a500*/  IMAD.MOV.U32 R12, RZ, RZ, 0x4 ;  /* 0x00000004ff0c7424 */ /* 0x000fe200078e00ff */
[----:B------:R-:W-:-:S13]  /*2a510*/  IADD3 R2, P2, R14, R5, RZ ;  /* 0x000000050e027210 */ /* 0x000fda0007f5e0ff */
[----:B------:R-:W-:Y:S05]  /*2a520*/  WARPSYNC.COLLECTIVE R15, `(.L_x_3163) ;  /* 0x000000000f087348 */ /* 0x000fea0003c00000 */
[----:B------:R0:W1:Y:S02]  /*2a530*/  SHFL.IDX P6, R14, R13, R12, R11 ;  /* 0x0000000c0d0e7389 */ /* 0x00006400000c000b */
[----:B01----:R-:W-:Y:S01]  /*2a540*/  ENDCOLLECTIVE ;  /* 0x000000000000791b */ /* 0x003fe20003800000 */
.L_x_3163:
        /* <DEDUP_REMOVED lines=13> */
.L_x_3164:
[----:B------:R-:W-:Y:S02]  /*2a620*/  IMAD.MOV.U32 R13, RZ, RZ, R25 ;  /* 0x000000ffff0d7224 */ /* 0x000fe400078e0019 */
[----:B------:R-:W-:Y:S02]  /*2a630*/  IMAD.MOV.U32 R12, RZ, RZ, 0x5 ;  /* 0x00000005ff0c7424 */ /* 0x000fe400078e00ff */
[----:B------:R-:W-:-:S07]  /*2a640*/  IMAD.MOV.U32 R10, RZ, RZ, R14 ;  /* 0x000000ffff0a7224 */ /* 0x000fce00078e000e */
[----:B------:R-:W-:Y:S05]  /*2a650*/  WARPSYNC.COLLECTIVE R15, `(.L_x_3165) ;  /* 0x000000000f087348 */ /* 0x000fea0003c00000 */
[----:B------:R0:W1:Y:S02]  /*2a660*/  SHFL.IDX P6, R14, R13, R12, R11 ;  /* 0x0000000c0d0e7389 */ /* 0x00006400000c000b */
[----:B01----:R-:W-:Y:S01]  /*2a670*/  ENDCOLLECTIVE ;  /* 0x000000000000791b */ /* 0x003fe20003800000 */
.L_x_3165:
        /* <DEDUP_REMOVED lines=12> */
.L_x_3166:
[----:B------:R-:W-:Y:S05]  /*2a740*/  BRA `(.L_x_3167) ;  /* 0xffffffa800187947 */ /* 0x000fea000383ffff */
.L_x_3000:
        /* <DEDUP_REMOVED lines=8> */
.L_x_3169:
[----:B------:R-:W-:Y:S05]  /*2a7d0*/  BSYNC B0 ;  /* 0x0000000000007941 */ /* 0x000fea0003800000 */
.L_x_3168:
        /* <DEDUP_REMOVED lines=9> */
.L_x_3170:
        /* <DEDUP_REMOVED lines=24> */
.L_x_3171:
[----:B------:R-:W-:Y:S01]  /*2a9f0*/  IMAD.MOV.U32 R12, RZ, RZ, 0x2 ;  /* 0x00000002ff0c7424 */ /* 0x000fe200078e00ff */
[----:B------:R-:W-:-:S05]  /*2aa00*/  SEL R14, R14, RZ, P1 ;  /* 0x000000ff0e0e7207 */ /* 0x000fca0000800000 */
[----:B------:R-:W-:-:S04]  /*2aa10*/  IMAD.IADD R5, R13, 0x1, R14 ;  /* 0x000000010d057824 */ /* 0x000fc800078e020e */
[----:B------:R-:W-:-:S07]  /*2aa20*/  IMAD.MOV.U32 R13, RZ, RZ, R5 ;  /* 0x000000ffff0d7224 */ /* 0x000fce00078e0005 */
[----:B------:R-:W-:Y:S05]  /*2aa30*/  WARPSYNC.COLLECTIVE R15, `(.L_x_3172) ;  /* 0x000000000f087348 */ /* 0x000fea0003c00000 */
[----:B------:R0:W1:Y:S02]  /*2aa40*/  SHFL.UP P6, R14, R13, R12, R11 ;  /* 0x0400000c0d0e7389 */ /* 0x00006400000c000b */
[----:B01----:R-:W-:Y:S01]  /*2aa50*/  ENDCOLLECTIVE ;  /* 0x000000000000791b */ /* 0x003fe20003800000 */
.L_x_3172:
[----:B------:R-:W-:Y:S01]  /*2aa60*/  IMAD.MOV.U32 R12, RZ, RZ, 0x4 ;  /* 0x00000004ff0c7424 */ /* 0x000fe200078e00ff */
[----:B------:R-:W-:-:S05]  /*2aa70*/  SEL R2, R14, RZ, P2 ;  /* 0x000000ff0e027207 */ /* 0x000fca0001000000 */
[----:B------:R-:W-:-:S04]  /*2aa80*/  IMAD.IADD R2, R5, 0x1, R2 ;  /* 0x0000000105027824 */ /* 0x000fc800078e0202 */
[----:B------:R-:W-:-:S07]  /*2aa90*/  IMAD.MOV.U32 R13, RZ, RZ, R2 ;  /* 0x000000ffff0d7224 */ /* 0x000fce00078e0002 */
[----:B------:R-:W-:Y:S05]  /*2aaa0*/  WARPSYNC.COLLECTIVE R15, `(.L_x_3173) ;  /* 0x000000000f087348 */ /* 0x000fea0003c00000 */
[----:B------:R0:W1:Y:S02]  /*2aab0*/  SHFL.UP P6, R14, R13, R12, R11 ;  /* 0x0400000c0d0e7389 */ /* 0x00006400000c000b */
[----:B01----:R-:W-:Y:S01]  /*2aac0*/  ENDCOLLECTIVE ;  /* 0x000000000000791b */ /* 0x003fe20003800000 */
.L_x_3173:
[----:B------:R-:W-:Y:S01]  /*2aad0*/  IMAD.MOV.U32 R12, RZ, RZ, 0x8 ;  /* 0x00000008ff0c7424 */ /* 0x000fe200078e00ff */
[----:B------:R-:W-:-:S05]  /*2aae0*/  SEL R3, R14, RZ, P3 ;  /* 0x000000ff0e037207 */ /* 0x000fca0001800000 */
[----:B------:R-:W-:-:S04]  /*2aaf0*/  IMAD.IADD R3, R2, 0x1, R3 ;  /* 0x0000000102037824 */ /* 0x000fc800078e0203 */
[----:B------:R-:W-:-:S07]  /*2ab00*/  IMAD.MOV.U32 R13, RZ, RZ, R3 ;  /* 0x000000ffff0d7224 */ /* 0x000fce00078e0003 */
[----:B------:R-:W-:Y:S05]  /*2ab10*/  WARPSYNC.COLLECTIVE R15, `(.L_x_3174) ;  /* 0x000000000f087348 */ /* 0x000fea0003c00000 */
[----:B------:R0:W1:Y:S02]  /*2ab20*/  SHFL.UP P6, R14, R13, R12, R11 ;  /* 0x0400000c0d0e7389 */ /* 0x00006400000c000b */
[----:B01----:R-:W-:Y:S01]  /*2ab30*/  ENDCOLLECTIVE ;  /* 0x000000000000791b */ /* 0x003fe20003800000 */
.L_x_3174:
[----:B------:R-:W-:Y:S02]  /*2ab40*/  MOV R12, 0x10 ;  /* 0x00000010000c7802 */ /* 0x000fe40000000f00 */
[----:B------:R-:W-:-:S05]  /*2ab50*/  SEL R14, R14, RZ, P4 ;  /* 0x000000ff0e0e7207 */ /* 0x000fca0002000000 */
[----:B------:R-:W-:-:S04]  /*2ab60*/  IMAD.IADD R5, R3, 0x1, R14 ;  /* 0x0000000103057824 */ /* 0x000fc800078e020e */
[----:B------:R-:W-:-:S07]  /*2ab70*/  IMAD.MOV.U32 R13, RZ, RZ, R5 ;  /* 0x000000ffff0d7224 */ /* 0x000fce00078e0005 */
[----:B------:R-:W-:Y:S05]  /*2ab80*/  WARPSYNC.COLLECTIVE R15, `(.L_x_3175) ;  /* 0x000000000f087348 */ /* 0x000fea0003c00000 */
[----:B------:R0:W1:Y:S02]  /*2ab90*/  SHFL.UP P6, R14, R13, R12, R11 ;  /* 0x0400000c0d0e7389 */ /* 0x00006400000c000b */
[----:B01----:R-:W-:Y:S01]  /*2aba0*/  ENDCOLLECTIVE ;  /* 0x000000000000791b */ /* 0x003fe20003800000 */
.L_x_3175:
        /* <DEDUP_REMOVED lines=8> */
.L_x_3176:
[----:B------:R-:W-:Y:S05]  /*2ac30*/  BRA `(.L_x_3177) ;  /* 0xffffffa800247947 */ /* 0x000fea000383ffff */
.L_x_3003:
[----:B------:R-:W-:Y:S01]  /*2ac40*/  BSSY B0, `(.L_x_3178) ;  /* 0x0000007000007945 */ /* 0x000fe20003800000 */
[----:B------:R-:W-:Y:S02]  /*2ac50*/  IMAD.MOV.U32 R12, RZ, RZ, 0x1 ;  /* 0x00000001ff0c7424 */ /* 0x000fe400078e00ff */
[----:B------:R-:W-:Y:S02]  /*2ac60*/  IMAD.MOV.U32 R11, RZ, RZ, RZ ;  /* 0x000000ffff0b7224 */ /* 0x000fe400078e00ff */
[----:B------:R-:W-:-:S07]  /*2ac70*/  IMAD.MOV.U32 R15, RZ, RZ, -0x1 ;  /* 0xffffffffff0f7424 */ /* 0x000fce00078e00ff */
[----:B------:R-:W-:Y:S05]  /*2ac80*/  WARPSYNC.COLLECTIVE R15, `(.L_x_3179) ;  /* 0x000000000f087348 */ /* 0x000fea0003c00000 */
[----:B------:R0:W1:Y:S02]  /*2ac90*/  SHFL.UP P6, R14, R13, R12, R11 ;  /* 0x0400000c0d0e7389 */ /* 0x00006400000c000b */
[----:B01----:R-:W-:Y:S01]  /*2aca0*/  ENDCOLLECTIVE ;  /* 0x000000000000791b */ /* 0x003fe20003800000 */
.L_x_3179:
[----:B------:R-:W-:Y:S05]  /*2acb0*/  BSYNC B0 ;  /* 0x0000000000007941 */ /* 0x000fea0003800000 */
.L_x_3178:
        /* <DEDUP_REMOVED lines=8> */
.L_x_3180:
[----:B------:R-:W-:Y:S01]  /*2ad40*/  IMAD.MOV.U32 R12, RZ, RZ, 0x4 ;  /* 0x00000004ff0c7424 */ /* 0x000fe200078e00ff */
[----:B------:R-:W-:-:S05]  /*2ad50*/  SEL R2, R14, RZ, P2 ;  /* 0x000000ff0e027207 */ /* 0x000fca0001000000 */
[----:B------:R-:W-:-:S04]  /*2ad60*/  IMAD.IADD R2, R13, 0x1, R2 ;  /* 0x000000010d027824 */ /* 0x000fc800078e0202 */
[----:B------:R-:W-:-:S07]  /*2ad70*/  IMAD.MOV.U32 R13, RZ, RZ, R2 ;  /* 0x000000ffff0d7224 */ /* 0x000fce00078e0002 */
[----:B------:R-:W-:Y:S05]  /*2ad80*/  WARPSYNC.COLLECTIVE R15, `(.L_x_3181) ;  /* 0x000000000f087348 */ /* 0x000fea0003c00000 */
[----:B------:R0:W1:Y:S02]  /*2ad90*/  SHFL.UP P6, R14, R13, R12, R11 ;  /* 0x0400000c0d0e7389 */ /* 0x00006400000c000b */
[----:B01----:R-:W-:Y:S01]  /*2ada0*/  ENDCOLLECTIVE ;  /* 0x000000000000791b */ /* 0x003fe20003800000 */
.L_x_3181:
[----:B------:R-:W-:Y:S01]  /*2adb0*/  IMAD.MOV.U32 R12, RZ, RZ, 0x8 ;  /* 0x00000008ff0c7424 */ /* 0x000fe200078e00ff */
[----:B------:R-:W-:-:S05]  /*2adc0*/  SEL R3, R14, RZ, P3 ;  /* 0x000000ff0e037207 */ /* 0x000fca0001800000 */
[----:B------:R-:W-:-:S04]  /*2add0*/  IMAD.IADD R3, R2, 0x1, R3 ;  /* 0x0000000102037824 */ /* 0x000fc800078e0203 */
[----:B------:R-:W-:-:S07]  /*2ade0*/  IMAD.MOV.U32 R13, RZ, RZ, R3 ;  /* 0x000000ffff0d7224 */ /* 0x000fce00078e0003 */
[----:B------:R-:W-:Y:S05]  /*2adf0*/  WARPSYNC.COLLECTIVE R15, `(.L_x_3182) ;  /* 0x000000000f087348 */ /* 0x000fea0003c00000 */
[----:B------:R0:W1:Y:S02]  /*2ae00*/  SHFL.UP P6, R14, R13, R12, R11 ;  /* 0x0400000c0d0e7389 */ /* 0x00006400000c000b */
[----:B01----:R-:W-:Y:S01]  /*2ae10*/  ENDCOLLECTIVE ;  /* 0x000000000000791b */ /* 0x003fe20003800000 */
.L_x_3182:
[----:B------:R-:W-:Y:S01]  /*2ae20*/  IMAD.MOV.U32 R12, RZ, RZ, 0x10 ;  /* 0x00000010ff0c7424 */ /* 0x000fe200078e00ff */
[----:B------:R-:W-:-:S05]  /*2ae30*/  SEL R14, R14, RZ, P4 ;  /* 0x000000ff0e0e7207 */ /* 0x000fca0002000000 */
[----:B------:R-:W-:-:S04]  /*2ae40*/  IMAD.IADD R5, R3, 0x1, R14 ;  /* 0x0000000103057824 */ /* 0x000fc800078e020e */
[----:B------:R-:W-:-:S07]  /*2ae50*/  IMAD.MOV.U32 R13, RZ, RZ, R5 ;  /* 0x000000ffff0d7224 */ /* 0x000fce00078e0005 */
[----:B------:R-:W-:Y:S05]  /*2ae60*/  WARPSYNC.COLLECTIVE R15, `(.L_x_3183) ;  /* 0x000000000f087348 */ /* 0x000fea0003c00000 */
[----:B------:R0:W1:Y:S02]  /*2ae70*/  SHFL.UP P6, R14, R13, R12, R11 ;  /* 0x0400000c0d0e7389 */ /* 0x00006400000c000b */
[----:B01----:R-:W-:Y:S01]  /*2ae80*/  ENDCOLLECTIVE ;  /* 0x000000000000791b */ /* 0x003fe20003800000 */
.L_x_3183:
        /* <DEDUP_REMOVED lines=8> */
.L_x_3184:
[----:B------:R-:W-:Y:S05]  /*2af10*/  BRA `(.L_x_3185) ;  /* 0xffffffa800107947 */ /* 0x000fea000383ffff */
.L_x_3005:
[----:B------:R-:W-:Y:S01]  /*2af20*/  BSSY B0, `(.L_x_3186) ;  /* 0x0000006000007945 */ /* 0x000fe20003800000 */
[----:B------:R-:W-:Y:S01]  /*2af30*/  PLOP3.LUT P6, PT, P6, PT, PT, 0x8, 0x0 ;  /* 0x000000000000781c */ /* 0x000fe200037ce170 */
[----:B------:R-:W-:-:S12]  /*2af40*/  IMAD.MOV.U32 R15, RZ, RZ, -0x1 ;  /* 0xffffffffff0f7424 */ /* 0x000fd800078e00ff */
[----:B0-----:R-:W-:Y:S05]  /*2af50*/  WARPSYNC.COLLECTIVE R15, `(.L_x_3187) ;  /* 0x000000000f087348 */ /* 0x001fea0003c00000 */
[----:B------:R-:W-:Y:S01]  /*2af60*/  VOTE.ANY R14, PT, P6 ;  /* 0x00000000000e7806 */ /* 0x000fe200030e0100 */
[----:B0-----:R-:W-:Y:S06]  /*2af70*/  ENDCOLLECTIVE ;  /* 0x000000000000791b */ /* 0x001fec0003800000 */
.L_x_3187:
[----:B------:R-:W-:Y:S05]  /*2af80*/  BSYNC B0 ;  /* 0x0000000000007941 */ /* 0x000fea0003800000 */
.L_x_3186:
        /* <DEDUP_REMOVED lines=8> */
.L_x_3188:
[----:B------:R-:W-:Y:S02]  /*2b010*/  IMAD.IADD R19, R12, 0x1, R19 ;  /* 0x000000010c137824 */ /* 0x000fe400078e0213 */
[----:B------:R-:W-:Y:S02]  /*2b020*/  IMAD.MOV.U32 R13, RZ, RZ, R4 ;  /* 0x000000ffff0d7224 */ /* 0x000fe400078e0004 */
[----:B------:R-:W-:-:S07]  /*2b030*/  IMAD.MOV.U32 R17, RZ, RZ, R14 ;  /* 0x000000ffff117224 */ /* 0x000fce00078e000e */
[----:B------:R-:W-:Y:S05]  /*2b040*/  WARPSYNC.COLLECTIVE R15, `(.L_x_3189) ;  /* 0x000000000f087348 */ /* 0x000fea0003c00000 */
[----:B------:R0:W1:Y:S02]  /*2b050*/  SHFL.IDX P6, R14, R13, R12, R11 ;  /* 0x0000000c0d0e7389 */ /* 0x00006400000c000b */
[----:B01----:R-:W-:Y:S01]  /*2b060*/  ENDCOLLECTIVE ;  /* 0x000000000000791b */ /* 0x003fe20003800000 */
.L_x_3189:
[----:B------:R-:W-:Y:S01]  /*2b070*/  IMAD.MOV.U32 R4, RZ, RZ, R14 ;  /* 0x000000ffff047224 */ /* 0x000fe200078e000e */
[----:B------:R-:W-:Y:S06]  /*2b080*/  BRA `(.L_x_3190) ;  /* 0xffffffa400f47947 */ /* 0x000fec000383ffff */
.L_x_3007:
[----:B------:R-:W-:Y:S01]  /*2b090*/  BSSY B0, `(.L_x_3191) ;  /* 0x0000007000007945 */ /* 0x000fe20003800000 */
[----:B------:R-:W-:Y:S02]  /*2b0a0*/  IMAD.MOV.U32 R13, RZ, RZ, R2 ;  /* 0x000000ffff0d7224 */ /* 0x000fe400078e0002 */
[----:B------:R-:W-:Y:S02]  /*2b0b0*/  IMAD.MOV.U32 R11, RZ, RZ, 0x1f ;  /* 0x0000001fff0b7424 */ /* 0x000fe400078e00ff */
[----:B------:R-:W-:-:S07]  /*2b0c0*/  IMAD.MOV.U32 R15, RZ, RZ, -0x1 ;  /* 0xffffffffff0f7424 */ /* 0x000fce00078e00ff */
[----:B0-23--:R-:W-:Y:S05]  /*2b0d0*/  WARPSYNC.COLLECTIVE R15, `(.L_x_3192) ;  /* 0x000000000f087348 */ /* 0x00dfea0003c00000 */
[----:B------:R1:W4:Y:S02]  /*2b0e0*/  SHFL.IDX P6, R14, R13, R12, R11 ;  /* 0x0000000c0d0e7389 */ /* 0x00032400000c000b */
[----:B01234-:R-:W-:Y:S01]  /*2b0f0*/  ENDCOLLECTIVE ;  /* 0x000000000000791b */ /* 0x01ffe20003800000 */
.L_x_3192:
[----:B------:R-:W-:Y:S05]  /*2b100*/  BSYNC B0 ;  /* 0x0000000000007941 */ /* 0x000fea0003800000 */
.L_x_3191:
[----:B------:R-:W-:Y:S01]  /*2b110*/  IMAD.MOV.U32 R6, RZ, RZ, R14 ;  /* 0x000000ffff067224 */ /* 0x000fe200078e000e */
[----:B------:R-:W-:Y:S06]  /*2b120*/  BRA `(.L_x_3006) ;  /* 0xffffffa400e47947 */ /* 0x000fec000383ffff */
.L_x_3013:
[----:B-1----:R1:W3:Y:S02]  /*2b130*/  SYNCS.PHASECHK.TRANS64.TRYWAIT P0, [R5+URZ+0x2a820], R0 ;  /* 0x02a82000050075a7 */ /* 0x0022e4000800017f */
[----:B---3--:R-:W-:Y:S05]  /*2b140*/  @!P0 NANOSLEEP.SYNCS 0x989680 ;  /* 0x009896800000895d */ /* 0x008fea0003900000 */
[----:B------:R-:W3:Y:S02]  /*2b150*/  @!P0 SYNCS.PHASECHK.TRANS64 P0, [R5+URZ+0x2a820], R0 ;  /* 0x02a82000050085a7 */ /* 0x000ee4000800007f */
[----:B---3--:R-:W-:Y:S05]  /*2b160*/  @!P0 BRA `(.L_x_3013) ;  /* 0xfffffffc00f08947 */ /* 0x008fea000383ffff */
[----:B------:R-:W-:Y:S05]  /*2b170*/  BRA `(.L_x_3193) ;  /* 0xffffffb0003c7947 */ /* 0x000fea000383ffff */
.L_x_3014:
        /* <DEDUP_REMOVED lines=11> */
.L_x_3195:
[----:B------:R-:W-:Y:S05]  /*2b230*/  BSYNC B0 ;  /* 0x0000000000007941 */ /* 0x000fea0003800000 */
.L_x_3194:
[----:B------:R-:W-:Y:S05]  /*2b240*/  BRA `(.L_x_3196) ;  /* 0xffffffb000247947 */ /* 0x000fea000383ffff */
.L_x_3015:
[----:B------:R-:W-:Y:S01]  /*2b250*/  BSSY B0, `(.L_x_3197) ;  /* 0x0000006000007945 */ /* 0x000fe20003800000 */
[----:B------:R-:W-:-:S07]  /*2b260*/  IMAD.MOV.U32 R15, RZ, RZ, -0x1 ;  /* 0xffffffffff0f7424 */ /* 0x000fce00078e00ff */
[----:B012---:R-:W-:Y:S05]  /*2b270*/  WARPSYNC.COLLECTIVE R15, `(.L_x_3198) ;  /* 0x000000000f0c7348 */ /* 0x007fea0003c00000 */
[----:B------:R-:W-:Y:S02]  /*2b280*/  ELECT P6, UR62, PT ;  /* 0x00000000003e782f */ /* 0x000fe400038c0000 */
[----:B------:R-:W-:Y:S01]  /*2b290*/  MOV R14, UR62 ;  /* 0x0000003e000e7c02 */ /* 0x000fe20008000f00 */
[----:B012---:R-:W-:Y:S10]  /*2b2a0*/  ENDCOLLECTIVE ;  /* 0x000000000000791b */ /* 0x007ff40003800000 */
.L_x_3198:
[----:B------:R-:W-:Y:S05]  /*2b2b0*/  BSYNC B0 ;  /* 0x0000000000007941 */ /* 0x000fea0003800000 */
.L_x_3197:
[----:B------:R-:W-:Y:S05]  /*2b2c0*/  BRA `(.L_x_3199) ;  /* 0xffffffb000187947 */ /* 0x000fea000383ffff */
.L_x_3017:
[----:B-1----:R1:W3:Y:S02]  /*2b2d0*/  SYNCS.PHASECHK.TRANS64.TRYWAIT P1, [R3+URZ+0x2a840], R2 ;  /* 0x02a84002030075a7 */ /* 0x0022e4000802017f */
[----:B---3--:R-:W-:Y:S05]  /*2b2e0*/  @!P1 NANOSLEEP.SYNCS 0x989680 ;  /* 0x009896800000995d */ /* 0x008fea0003900000 */
[----:B------:R-:W3:Y:S02]  /*2b2f0*/  @!P1 SYNCS.PHASECHK.TRANS64 P1, [R3+URZ+0x2a840], R2 ;  /* 0x02a84002030095a7 */ /* 0x000ee4000802007f */
[----:B---3--:R-:W-:Y:S05]  /*2b300*/  @!P1 BRA `(.L_x_3017) ;  /* 0xfffffffc00f09947 */ /* 0x008fea000383ffff */
[----:B------:R-:W-:Y:S05]  /*2b310*/  BRA `(.L_x_3200) ;  /* 0xffffffb000407947 */ /* 0x000fea000383ffff */
.L_x_3019:
[----:B---3--:R3:W4:Y:S02]  /*2b320*/  SYNCS.PHASECHK.TRANS64.TRYWAIT P1, [R5+URZ+0x2a840], R0 ;  /* 0x02a84000050075a7 */ /* 0x008724000802017f */
[----:B----4-:R-:W-:Y:S05]  /*2b330*/  @!P1 NANOSLEEP.SYNCS 0x989680 ;  /* 0x009896800000995d */ /* 0x010fea0003900000 */
[----:B------:R-:W4:Y:S02]  /*2b340*/  @!P1 SYNCS.PHASECHK.TRANS64 P1, [R5+URZ+0x2a840], R0 ;  /* 0x02a84000050095a7 */ /* 0x000f24000802007f */
[----:B----4-:R-:W-:Y:S05]  /*2b350*/  @!P1 BRA `(.L_x_3019) ;  /* 0xfffffffc00f09947 */ /* 0x010fea000383ffff */
[----:B------:R-:W-:Y:S05]  /*2b360*/  BRA `(.L_x_3201) ;  /* 0xffffffb0004c7947 */ /* 0x000fea000383ffff */
.L_x_3021:
[----:B----4-:R4:W0:Y:S02]  /*2b370*/  SYNCS.PHASECHK.TRANS64.TRYWAIT P1, [R3+URZ+0x2a860], R2 ;  /* 0x02a86002030075a7 */ /* 0x010824000802017f */
[----:B0-----:R-:W-:Y:S05]  /*2b380*/  @!P1 NANOSLEEP.SYNCS 0x989680 ;  /* 0x009896800000995d */ /* 0x001fea0003900000 */
[----:B------:R-:W0:Y:S02]  /*2b390*/  @!P1 SYNCS.PHASECHK.TRANS64 P1, [R3+URZ+0x2a860], R2 ;  /* 0x02a86002030095a7 */ /* 0x000e24000802007f */
[----:B0-----:R-:W-:Y:S05]  /*2b3a0*/  @!P1 BRA `(.L_x_3021) ;  /* 0xfffffffc00f09947 */ /* 0x001fea000383ffff */
[----:B------:R-:W-:Y:S05]  /*2b3b0*/  BRA `(.L_x_3202) ;  /* 0xffffffb000487947 */ /* 0x000fea000383ffff */
.L_x_3203:
        /* <DEDUP_REMOVED lines=12> */
.L_x_15741:


//--------------------- .text._ZN7cutlass13device_kernelIN5flash11enable_sm90INS1_16FlashAttnFwdSm90INS1_25CollectiveMainloopFwdSm90ILi2EN4cute5tupleIJNS5_1CILi1EEES8_S8_EEENS6_IJNS7_ILi64EEESA_SA_EEELi512ENS_10bfloat16_tEfNS_4arch4Sm90ELb0ELb0ELb1ELb0ELb1ELb0ELb0ELb0ELb0ELb1ELb1ELb0EEENS1_21CollectiveEpilogueFwdINS6_IJSA_NS7_ILi512EEESA_EEES9_SC_SE_Li256ELb0ELb1ELb1ELb0EEENS1_19SingleTileSchedulerILb0ELb1ELb1ELi64EEEEEEEEEvNT_6ParamsE --------------------------
	.section	.text._ZN7cutlass13device_kernelIN5flash11enable_sm90INS1_16FlashAttnFwdSm90INS1_25CollectiveMainloopFwdSm90ILi2EN4cute5tupleIJNS5_1CILi1EEES8_S8_EEENS6_IJNS7_ILi64EEESA_SA_EEELi512ENS_10bfloat16_tEfNS_4arch4Sm90ELb0ELb0ELb1ELb0ELb1ELb0ELb0ELb0ELb0ELb1ELb1ELb0EEENS1_21CollectiveEpilogueFwdINS6_IJSA_NS7_ILi512EEESA_EEES9_SC_SE_Li256ELb0ELb1ELb1ELb0EEENS1_19SingleTileSchedulerILb0ELb1ELb1ELi64EEEEEEEEEvNT_6ParamsE,"ax",@progbits
	.align	128
.text._ZN7cutlass13device_kernelIN5flash11enable_sm90INS1_16FlashAttnFwdSm90INS1_25CollectiveMainloopFwdSm90ILi2EN4cute5tupleIJNS5_1CILi1EEES8_S8_EEENS6_IJNS7_ILi64EEESA_SA_EEELi512ENS_10bfloat16_tEfNS_4arch4Sm90ELb0ELb0ELb1ELb0ELb1ELb0ELb0ELb0ELb0ELb1ELb1ELb0EEENS1_21CollectiveEpilogueFwdINS6_IJSA_NS7_ILi512EEESA_EEES9_SC_SE_Li256ELb0ELb1ELb1ELb0EEENS1_19SingleTileSchedulerILb0ELb1ELb1ELi64EEEEEEEEEvNT_6ParamsE:
        .type           _ZN7cutlass13device_kernelIN5flash11enable_sm90INS1_16FlashAttnFwdSm90INS1_25CollectiveMainloopFwdSm90ILi2EN4cute5tupleIJNS5_1CILi1EEES8_S8_EEENS6_IJNS7_ILi64EEESA_SA_EEELi512ENS_10bfloat16_tEfNS_4arch4Sm90ELb0ELb0ELb1ELb0ELb1ELb0ELb0ELb0ELb0ELb1ELb1ELb0EEENS1_21CollectiveEpilogueFwdINS6_IJSA_NS7_ILi512EEESA_EEES9_SC_SE_Li256ELb0ELb1ELb1ELb0EEENS1_19SingleTileSchedulerILb0ELb1ELb1ELi64EEEEEEEEEvNT_6ParamsE,@function
        .size           _ZN7cutlass13device_kernelIN5flash11enable_sm90INS1_16FlashAttnFwdSm90INS1_25CollectiveMainloopFwdSm90ILi2EN4cute5tupleIJNS5_1CILi1EEES8_S8_EEENS6_IJNS7_ILi64EEESA_SA_EEELi512ENS_10bfloat16_tEfNS_4arch4Sm90ELb0ELb0ELb1ELb0ELb1ELb0ELb0ELb0ELb0ELb1ELb1ELb0EEENS1_21CollectiveEpilogueFwdINS6_IJSA_NS7_ILi512EEESA_EEES9_SC_SE_Li256ELb0ELb1ELb1ELb0EEENS1_19SingleTileSchedulerILb0ELb1ELb1ELi64EEEEEEEEEvNT_6ParamsE,(.L_x_15742 - _ZN7cutlass13device_kernelIN5flash11enable_sm90INS1_16FlashAttnFwdSm90INS1_25CollectiveMainloopFwdSm90ILi2EN4cute5tupleIJNS5_1CILi1EEES8_S8_EEENS6_IJNS7_ILi64EEESA_SA_EEELi512ENS_10bfloat16_tEfNS_4arch4Sm90ELb0ELb0ELb1ELb0ELb1ELb0ELb0ELb0ELb0ELb1ELb1ELb0EEENS1_21CollectiveEpilogueFwdINS6_IJSA_NS7_ILi512EEESA_EEES9_SC_SE_Li256ELb0ELb1ELb1ELb0EEENS1_19SingleTileSchedulerILb0ELb1ELb1ELi64EEEEEEEEEvNT_6ParamsE)
        .other          _ZN7cutlass13device_kernelIN5flash11enable_sm90INS1_16FlashAttnFwdSm90INS1_25CollectiveMainloopFwdSm90ILi2EN4cute5tupleIJNS5_1CILi1EEES8_S8_EEENS6_IJNS7_ILi64EEESA_SA_EEELi512ENS_10bfloat16_tEfNS_4arch4Sm90ELb0ELb0ELb1ELb0ELb1ELb0ELb0ELb0ELb0ELb1ELb1ELb0EEENS1_21CollectiveEpilogueFwdINS6_IJSA_NS7_ILi512EEESA_EEES9_SC_SE_Li256ELb0ELb1ELb1ELb0EEENS1_19SingleTileSchedulerILb0ELb1ELb1ELi64EEEEEEEEEvNT_6ParamsE,@"STO_CUDA_ENTRY STV_DEFAULT"
_ZN7cutlass13device_kernelIN5flash11enable_sm90INS1_16FlashAttnFwdSm90INS1_25CollectiveMainloopFwdSm90ILi2EN4cute5tupleIJNS5_1CILi1EEES8_S8_EEENS6_IJNS7_ILi64EEESA_SA_EEELi512ENS_10bfloat16_tEfNS_4arch4Sm90ELb0ELb0ELb1ELb0ELb1ELb0ELb0ELb0ELb0ELb1ELb1ELb0EEENS1_21CollectiveEpilogueFwdINS6_IJSA_NS7_ILi512EEESA_EEES9_SC_SE_Li256ELb0ELb1ELb1ELb0EEENS1_19SingleTileSchedulerILb0ELb1ELb1ELi64EEEEEEEEEvNT_6ParamsE:
        /* <DEDUP_REMOVED lines=35> */
[----:B0-----:R0:W1:Y:S01]  /*0230*/  SYNCS.EXCH.64 URZ, [UR6+0x28c30], UR4 ;  /* 0x028c3004063f75b2 */ /* 0x0010620008000100 */
[----:B------:R0:W2:Y:S01]  /*0240*/  SYNCS.EXCH.64 URZ, [UR6+0x28c40], UR4 ;  /* 0x028c4004063f75b2 */ /* 0x0000a20008000100 */
[----:B------:R0:W0:Y:S01]  /*0250*/  SYNCS.EXCH.64 URZ, [UR6+0x28c38], UR4 ;  /* 0x028c3804063f75b2 */ /* 0x0000220008000100 */
[----:B------:R0:W0:Y:S01]  /*0260*/  SYNCS.EXCH.64 URZ, [UR6+0x28c48], UR4 ;  /* 0x028c4804063f75b2 */ /* 0x0000220008000100 */
[----:B------:R-:W-:Y:S01]  /*0270*/  NOP ;  /* 0x0000000000007918 */ /* 0x000fe20000000000 */
.L_x_3204:
        /* <DEDUP_REMOVED lines=22> */
.L_x_3205:
        /* <DEDUP_REMOVED lines=18> */
.L_x_3206:
        /* <DEDUP_REMOVED lines=22> */
.L_x_3207:
        /* <DEDUP_REMOVED lines=23> */
.L_x_3208:
        /* <DEDUP_REMOVED lines=9> */
.L_x_3211:
[----:B------:R-:W-:-:S08]  /*0860*/  NOP ;  /* 0x0000000000007918 */ /* 0x000fd00000000000 */
[----:B------:R-:W0:Y:S02]  /*0870*/  USETMAXREG.TRY_ALLOC.CTAPOOL UP0, 0xe8 ;  /* 0x000000e8000079c8 */ /* 0x000e240008000600 */
[----:B0-----:R-:W-:-:S13]  /*0880*/  PLOP3.LUT P0, PT, PT, PT, UP0, 0x80, 0x0 ;  /* 0x000000000000781c */ /* 0x001fda0003f0f008 */
[----:B------:R-:W-:Y:S05]  /*0890*/  @!P0 BRA `(.L_x_3211) ;  /* 0xfffffffc00f08947 */ /* 0x000fea000383ffff */
[----:B------:R-:W-:Y:S01]  /*08a0*/  LOP3.LUT R0, R30, 0xffffff80, RZ, 0xc0, !PT ;  /* 0xffffff801e007812 */ /* 0x000fe200078ec0ff */
[----:B------:R-:W0:Y:S01]  /*08b0*/  S2UR UR6, SR_CTAID.Y ;  /* 0x00000000000679c3 */ /* 0x000e220000002600 */
[----:B------:R-:W-:Y:S02]  /*08c0*/  ULDC UR7, c[0x0][0xc50] ;  /* 0x0003140000077ab9 */ /* 0x000fe40000000800 */
[----:B------:R-:W-:Y:S01]  /*08d0*/  ISETP.NE.AND P0, PT, R0, 0x80, PT ;  /* 0x000000800000780c */ /* 0x000fe20003f05270 */
[----:B------:R-:W-:-:S04]  /*08e0*/  UISETP.NE.AND UP0, UPT, UR7, 0x1, UPT ;  /* 0x000000010700788c */ /* 0x000fc8000bf05270 */
[----:B------:R-:W1:Y:S07]  /*08f0*/  S2UR UR8, SR_CTAID.Z ;  /* 0x00000000000879c3 */ /* 0x000e6e0000002700 */
[----:B------:R-:W-:Y:S01]  /*0900*/  @UP0 ULDC UR4, c[0x0][0xc54] ;  /* 0x0003150000040ab9 */ /* 0x000fe20000000800 */
[----:B------:R-:W-:Y:S06]  /*0910*/  @!P0 BAR.ARV 0x8, 0x100 ;  /* 0x0204000000008b1d */ /* 0x000fec0000002000 */
[----:B------:R-:W-:Y:S01]  /*0920*/  ISETP.GE.U32.AND P0, PT, R30, 0x100, PT ;  /* 0x000001001e00780c */ /* 0x000fe20003f06070 */
[----:B------:R-:W-:Y:S01]  /*0930*/  @UP0 ULDC UR10, c[0x0][0xc58] ;  /* 0x00031600000a0ab9 */ /* 0x000fe20000000800 */
[----:B0-----:R-:W-:-:S02]  /*0940*/  UIMAD.WIDE.U32 UR4, UR6, UR4, URZ ;  /* 0x00000004060472a5 */ /* 0x001fc4000f8e003f */
[----:B------:R-:W-:Y:S02]  /*0950*/  UMOV UR38, UR6 ;  /* 0x0000000600267c82 */ /* 0x000fe40008000000 */
[----:B------:R-:W-:-:S04]  /*0960*/  @UP0 USHF.R.U32.HI UR38, URZ, UR10, UR5 ;  /* 0x0000000a3f260299 */ /* 0x000fc80008011605 */
[----:B------:R-:W-:-:S03]  /*0970*/  UIADD3 UR4, -UR38, URZ, URZ ;  /* 0x0000003f26047290 */ /* 0x000fc6000fffe13f */
[----:B------:R-:W-:Y:S06]  /*0980*/  @P0 BAR.ARV 0xf, 0x100 ;  /* 0x03c4000000000b1d */ /* 0x000fec0000002000 */
[----:B-1----:R-:W-:Y:S01]  /*0990*/  ISETP.LE.AND P0, PT, RZ, UR8, PT ;  /* 0x00000008ff007c0c */ /* 0x002fe2000bf03270 */
[----:B------:R-:W-:-:S12]  /*09a0*/  UIMAD UR7, UR7, UR4, UR6 ;  /* 0x00000004070772a4 */ /* 0x000fd8000f8e0206 */
[----:B------:R-:W-:Y:S05]  /*09b0*/  @!P0 BRA `(.L_x_3212) ;  /* 0x000000c800bc8947 */ /* 0x000fea0003800000 */
[----:B------:R-:W-:Y:S01]  /*09c0*/  ULDC.64 UR4, c[0x0][0x418] ;  /* 0x0001060000047ab9 */ /* 0x000fe20000000a00 */
[----:B------:R-:W-:Y:S01]  /*09d0*/  ULDC UR43, c[0x0][0x424] ;  /* 0x00010900002b7ab9 */ /* 0x000fe20000000800 */
[----:B------:R-:W-:Y:S01]  /*09e0*/  UISETP.NE.U32.AND UP0, UPT, UR4, URZ, UPT ;  /* 0x0000003f0400728c */ /* 0x000fe2000bf05070 */
[----:B------:R-:W0:Y:S01]  /*09f0*/  S2UR UR42, SR_CgaCtaId ;  /* 0x00000000002a79c3 */ /* 0x000e220000008800 */
[----:B------:R-:W-:Y:S01]  /*0a00*/  UISETP.NE.AND UP1, UPT, UR9, 0x1, UPT ;  /* 0x000000010900788c */ /* 0x000fe2000bf25270 */
[----:B------:R-:W-:Y:S01]  /*0a10*/  VIADD R16, R30, 0xffffff80 ;  /* 0xffffff801e107836 */ /* 0x000fe20000000000 */
[----:B------:R-:W-:Y:S01]  /*0a20*/  UISETP.NE.AND.EX UP0, UPT, UR5, URZ, UPT, UP0 ;  /* 0x0000003f0500728c */ /* 0x000fe2000bf05300 */
[----:B------:R-:W-:Y:S01]  /*0a30*/  ULDC UR4, c[0x0][0x2f0] ;  /* 0x0000bc0000047ab9 */ /* 0x000fe20000000800 */
[----:B------:R-:W-:Y:S02]  /*0a40*/  USHF.R.U32.HI UR11, URZ, 0x10, UR7 ;  /* 0x000000103f0b7899 */ /* 0x000fe40008011607 */
[----:B------:R-:W-:Y:S01]  /*0a50*/  PLOP3.LUT P0, PT, PT, PT, UP1, 0x80, 0x0 ;  /* 0x000000000000781c */ /* 0x000fe20003f0f018 */
[----:B------:R-:W-:-:S02]  /*0a60*/  USEL UR43, UR43, 0x1, UP0 ;  /* 0x000000012b2b7887 */ /* 0x000fc40008000000 */
[----:B------:R-:W-:Y:S02]  /*0a70*/  UISETP.NE.AND UP0, UPT, UR11, URZ, UPT ;  /* 0x0000003f0b00728c */ /* 0x000fe4000bf05270 */
[----:B------:R-:W-:Y:S02]  /*0a80*/  UIMAD UR43, UR43, UR4, URZ ;  /* 0x000000042b2b72a4 */ /* 0x000fe4000f8e023f */
[----:B------:R-:W-:Y:S02]  /*0a90*/  ULOP3.LUT UR7, UR7, 0xffff, URZ, 0xc0, !UPT ;  /* 0x0000ffff07077892 */ /* 0x000fe4000f8ec03f */
[----:B------:R-:W-:-:S04]  /*0aa0*/  UIADD3 UR4, UR43, 0x3f, URZ ;  /* 0x0000003f2b047890 */ /* 0x000fc8000fffe03f */
[----:B------:R-:W-:Y:S01]  /*0ab0*/  USHF.R.S32.HI UR5, URZ, 0x1f, UR4 ;  /* 0x0000001f3f057899 */ /* 0x000fe20008011404 */
[----:B------:R-:W-:-:S03]  /*0ac0*/  @!UP0 ULDC UR11, c[0x0][0x9f0] ;  /* 0x00027c00000b8ab9 */ /* 0x000fc60000000800 */
[----:B------:R-:W-:-:S04]  /*0ad0*/  ULEA.HI UR5, UR5, UR4, URZ, 0x6 ;  /* 0x0000000405057291 */ /* 0x000fc8000f8f303f */
[----:B------:R-:W-:Y:S01]  /*0ae0*/  USHF.R.S32.HI UR6, URZ, 0x6, UR5 ;  /* 0x000000063f067899 */ /* 0x000fe20008011405 */
[----:B0-----:R-:W-:Y:S11]  /*0af0*/  @!P0 BRA `(.L_x_3213) ;  /* 0x0000001c00e48947 */ /* 0x001ff60003800000 */
[----:B------:R-:W-:Y:S01]  /*0b00*/  UISETP.GE.AND UP0, UPT, UR43, 0x1, UPT ;  /* 0x000000012b00788c */ /* 0x000fe2000bf06270 */
[----:B------:R-:W-:Y:S02]  /*0b10*/  PLOP3.LUT P0, PT, PT, PT, PT, 0x80, 0x0 ;  /* 0x000000000000781c */ /* 0x000fe40003f0f070 */
[----:B------:R-:W-:Y:S02]  /*0b20*/  CS2R R4, SRZ ;  /* 0x0000000000047805 */ /* 0x000fe4000001ff00 */
[----:B------:R-:W-:Y:S02]  /*0b30*/  CS2R R150, SRZ ;  /* 0x0000000000967805 */ /* 0x000fe4000001ff00 */
[----:B------:R-:W-:Y:S02]  /*0b40*/  CS2R R148, SRZ ;  /* 0x0000000000947805 */ /* 0x000fe4000001ff00 */
[----:B------:R-:W-:Y:S02]  /*0b50*/  CS2R R146, SRZ ;  /* 0x0000000000927805 */ /* 0x000fe4000001ff00 */
[----:B------:R-:W-:-:S02]  /*0b60*/  PLOP3.LUT P1, PT, PT, PT, UP0, 0x80, 0x0 ;  /* 0x000000000000781c */ /* 0x000fc40003f2f008 */
        /* <DEDUP_REMOVED lines=54> */
[----:B------:R-:W-:Y:S01]  /*0ed0*/  IMAD.MOV.U32 R37, RZ, RZ, RZ ;  /* 0x000000ffff257224 */ /* 0x000fe200078e00ff */
[----:B------:R-:W-:Y:S01]  /*0ee0*/  MOV R3, RZ ;  /* 0x000000ff00037202 */ /* 0x000fe20000000f00 */
[----:B------:R-:W-:Y:S06]  /*0ef0*/  @!P1 BRA `(.L_x_3214) ;  /* 0x0000000000709947 */ /* 0x000fec0003800000 */
[----:B------:R-:W-:Y:S01]  /*0f00*/  IMAD.U32 R6, RZ, RZ, UR11 ;  /* 0x0000000bff067e24 */ /* 0x000fe2000f8e00ff */
[----:B------:R-:W-:-:S04]  /*0f10*/  UIADD3 UR4, UR6, -0x1, UR11 ;  /* 0xffffffff06047890 */ /* 0x000fc8000fffe00b */
[-C--:B------:R-:W-:Y:S02]  /*0f20*/  IABS R7, R6.reuse ;  /* 0x0000000600077213 */ /* 0x080fe40000000000 */
[----:B------:R-:W-:Y:S01]  /*0f30*/  IMAD.U32 R8, RZ, RZ, UR4 ;  /* 0x00000004ff087e24 */ /* 0x000fe2000f8e00ff */
[----:B------:R-:W-:Y:S01]  /*0f40*/  IABS R6, R6 ;  /* 0x0000000600067213 */ /* 0x000fe20000000000 */
[----:B------:R-:W0:Y:S01]  /*0f50*/  I2F.RP R0, R7 ;  /* 0x0000000700007306 */ /* 0x000e220000209400 */
[----:B------:R-:W-:-:S03]  /*0f60*/  ULOP3.LUT UR4, UR4, UR11, URZ, 0x3c, !UPT ;  /* 0x0000000b04047292 */ /* 0x000fc6000f8e3c3f */
[----:B------:R-:W-:-:S03]  /*0f70*/  IMAD.MOV R6, RZ, RZ, -R6 ;  /* 0x000000ffff067224 */ /* 0x000fc600078e0a06 */
[----:B------:R-:W-:Y:S01]  /*0f80*/  ISETP.LE.AND P3, PT, RZ, UR4, PT ;  /* 0x00000004ff007c0c */ /* 0x000fe2000bf63270 */
[----:B0-----:R-:W0:Y:S02]  /*0f90*/  MUFU.RCP R0, R0 ;  /* 0x0000000000007308 */ /* 0x001e240000001000 */
[----:B0-----:R-:W-:Y:S01]  /*0fa0*/  VIADD R2, R0, 0xffffffe ;  /* 0x0ffffffe00027836 */ /* 0x001fe20000000000 */
[----:B------:R-:W-:-:S05]  /*0fb0*/  IABS R0, R8 ;  /* 0x0000000800007213 */ /* 0x000fca0000000000 */
[----:B------:R0:W1:Y:S02]  /*0fc0*/  F2I.FTZ.U32.TRUNC.NTZ R3, R2 ;  /* 0x0000000200037305 */ /* 0x000064000021f000 */
[----:B0-----:R-:W-:Y:S02]  /*0fd0*/  MOV R2, RZ ;  /* 0x000000ff00027202 */ /* 0x001fe40000000f00 */
[----:B-1----:R-:W-:-:S05]  /*0fe0*/  IADD3 R10, RZ, -R3, RZ ;  /* 0x80000003ff0a7210 */ /* 0x002fca0007ffe0ff */
        /* <DEDUP_REMOVED lines=8> */
[----:B------:R-:W-:Y:S02]  /*1070*/  ISETP.NE.AND P2, PT, RZ, UR11, PT ;  /* 0x0000000bff007c0c */ /* 0x000fe4000bf45270 */
[----:B------:R-:W-:-:S13]  /*1080*/  ISETP.GE.U32.AND P1, PT, R0, R7, PT ;  /* 0x000000070000720c */ /* 0x000fda0003f26070 */
[----:B------:R-:W-:-:S04]  /*1090*/  @P1 VIADD R3, R3, 0x1 ;  /* 0x0000000103031836 */ /* 0x000fc80000000000 */
[----:B------:R-:W-:Y:S01]  /*10a0*/  @!P3 IMAD.MOV R3, RZ, RZ, -R3 ;  /* 0x000000ffff03b224 */ /* 0x000fe200078e0a03 */
[----:B------:R-:W-:-:S07]  /*10b0*/  @!P2 LOP3.LUT R3, RZ, UR11, RZ, 0x33, !PT ;  /* 0x0000000bff03ac12 */ /* 0x000fce000f8e33ff */
.L_x_3214:
[----:B------:R-:W-:Y:S01]  /*10c0*/  IMAD R0, R3, UR7, RZ ;  /* 0x0000000703007c24 */ /* 0x000fe2000f8e02ff */
[----:B------:R-:W-:Y:S02]  /*10d0*/  MOV R36, RZ ;  /* 0x000000ff00247202 */ /* 0x000fe40000000f00 */
[----:B------:R-:W-:Y:S02]  /*10e0*/  CS2R R34, SRZ ;  /* 0x0000000000227805 */ /* 0x000fe4000001ff00 */
[----:B------:R-:W-:Y:S02]  /*10f0*/  CS2R R32, SRZ ;  /* 0x0000000000207805 */ /* 0x000fe4000001ff00 */
[----:B------:R-:W-:Y:S02]  /*1100*/  CS2R R30, SRZ ;  /* 0x00000000001e7805 */ /* 0x000fe4000001ff00 */
[----:B------:R-:W-:Y:S02]  /*1110*/  VIADDMNMX R3, R0, R3, UR6, PT ;  /* 0x0000000600037e46 */ /* 0x000fe4000b800103 */
[----:B------:R-:W-:-:S02]  /*1120*/  CS2R R28, SRZ ;  /* 0x00000000001c7805 */ /* 0x000fc4000001ff00 */
[----:B------:R-:W-:Y:S02]  /*1130*/  CS2R R26, SRZ ;  /* 0x00000000001a7805 */ /* 0x000fe4000001ff00 */
[----:B------:R-:W-:Y:S02]  /*1140*/  CS2R R24, SRZ ;  /* 0x0000000000187805 */ /* 0x000fe4000001ff00 */
[----:B------:R-:W-:-:S13]  /*1150*/  ISETP.GT.AND P1, PT, R3, R0, PT ;  /* 0x000000000300720c */ /* 0x000fda0003f24270 */
[----:B------:R-:W-:Y:S05]  /*1160*/  @!P1 BRA `(.L_x_3215) ;  /* 0x00000064001c9947 */ /* 0x000fea0003800000 */
[----:B------:R-:W-:Y:S01]  /*1170*/  SHF.R.S32.HI R5, RZ, 0x1f, R16 ;  /* 0x0000001fff057819 */ /* 0x000fe20000011410 */
[----:B------:R-:W-:-:S03]  /*1180*/  UMOV UR7, 0x400 ;  /* 0x0000040000077882 */ /* 0x000fc60000000000 */
[----:B------:R-:W-:-:S04]  /*1190*/  LEA.HI R5, R5, R16, RZ, 0x7 ;  /* 0x0000001005057211 */ /* 0x000fc800078f38ff */
[----:B------:R-:W-:Y:S02]  /*11a0*/  SHF.R.S32.HI R2, RZ, 0x7, R5 ;  /* 0x00000007ff027819 */ /* 0x000fe40000011405 */
[----:B------:R-:W-:-:S04]  /*11b0*/  LOP3.LUT R5, R5, 0xffffff80, RZ, 0xc0, !PT ;  /* 0xffffff8005057812 */ /* 0x000fc800078ec0ff */
[----:B------:R-:W0:Y:S01]  /*11c0*/  SHFL.IDX PT, R2, R2, RZ, 0x1f ;  /* 0x00001fff02027589 */ /* 0x000e2200000e0000 */
[----:B------:R-:W-:-:S05]  /*11d0*/  IMAD.IADD R5, R16, 0x1, -R5 ;  /* 0x0000000110057824 */ /* 0x000fca00078e0a05 */
[----:B------:R-:W-:-:S04]  /*11e0*/  SHF.R.S32.HI R4, RZ, 0x1f, R5 ;  /* 0x0000001fff047819 */ /* 0x000fc80000011405 */
[CC--:B------:R-:W-:Y:S02]  /*11f0*/  LEA.HI R6, R4.reuse, R5.reuse, RZ, 0x2 ;  /* 0x0000000504067211 */ /* 0x0c0fe400078f10ff */
[----:B------:R-:W-:Y:S02]  /*1200*/  LEA.HI R4, R4, R5, RZ, 0x5 ;  /* 0x0000000504047211 */ /* 0x000fe400078f28ff */
[----:B------:R-:W-:Y:S02]  /*1210*/  SHF.R.S32.HI R7, RZ, 0x1f, R6 ;  /* 0x0000001fff077819 */ /* 0x000fe40000011406 */
[----:B------:R-:W-:Y:S02]  /*1220*/  SHF.R.S32.HI R4, RZ, 0x5, R4 ;  /* 0x00000005ff047819 */ /* 0x000fe40000011404 */
[----:B0-----:R-:W-:Y:S02]  /*1230*/  R2UR UR4, R2 ;  /* 0x00000000020472ca */ /* 0x001fe400000e0000 */
[----:B------:R-:W-:-:S04]  /*1240*/  SHF.R.S32.HI R2, RZ, 0x2, R6 ;  /* 0x00000002ff027819 */ /* 0x000fc80000011406 */
[----:B------:R-:W-:-:S04]  /*1250*/  LEA.HI R7, R7, R2, RZ, 0x3 ;  /* 0x0000000207077211 */ /* 0x000fc800078f18ff */
[----:B------:R-:W-:-:S03]  /*1260*/  LOP3.LUT R7, R7, 0xfffffff8, RZ, 0xc0, !PT ;  /* 0xfffffff807077812 */ /* 0x000fc600078ec0ff */
[----:B------:R-:W-:Y:S02]  /*1270*/  ULEA.HI UR5, UR4, UR4, URZ, 0x1 ;  /* 0x0000000404057291 */ /* 0x000fe4000f8f083f */
[----:B------:R-:W-:Y:S02]  /*1280*/  IMAD.IADD R7, R2, 0x1, -R7 ;  /* 0x0000000102077824 */ /* 0x000fe400078e0a07 */
[----:B------:R-:W-:Y:S02]  /*1290*/  ULOP3.LUT UR6, UR5, 0x1fffe, URZ, 0xc0, !UPT ;  /* 0x0001fffe05067892 */ /* 0x000fe4000f8ec03f */
[----:B------:R-:W-:Y:S01]  /*12a0*/  ULEA UR5, UR42, UR7, 0x18 ;  /* 0x000000072a057291 */ /* 0x000fe2000f8ec03f */
[----:B------:R-:W-:Y:S01]  /*12b0*/  LEA R4, R4, R7, 0x4 ;  /* 0x0000000704047211 */ /* 0x000fe200078e20ff */
[----:B------:R-:W-:Y:S02]  /*12c0*/  UIADD3 UR6, UR4, -UR6, URZ ;  /* 0x8000000604067290 */ /* 0x000fe4000fffe03f */
[----:B------:R-:W-:-:S02]  /*12d0*/  ULOP3.LUT UR4, UR39, 0x1, URZ, 0xfc, !UPT ;  /* 0x0000000127047892 */ /* 0x000fc4000f8efc3f */
[----:B------:R-:W-:Y:S02]  /*12e0*/  ULEA UR6, UR6, UR5, 0xf ;  /* 0x0000000506067291 */ /* 0x000fe4000f8e783f */
[----:B------:R-:W-:Y:S02]  /*12f0*/  UISETP.NE.AND UP0, UPT, UR4, 0x3, UPT ;  /* 0x000000030400788c */ /* 0x000fe4000bf05270 */
[----:B------:R-:W-:-:S04]  /*1300*/  UIADD3 UR6, UR6, 0x400, URZ ;  /* 0x0000040006067890 */ /* 0x000fc8000fffe03f */
[----:B------:R-:W-:Y:S01]  /*1310*/  PLOP3.LUT P0, PT, PT, PT, UP0, 0x80, 0x0 ;  /* 0x000000000000781c */ /* 0x000fe20003f0f008 */
[----:B------:R-:W-:-:S04]  /*1320*/  USHF.R.U32.HI UR6, URZ, 0x4, UR6 ;  /* 0x000000043f067899 */ /* 0x000fc80008011606 */
[----:B------:R-:W-:-:S04]  /*1330*/  ULOP3.LUT UR6, UR6, 0x3fff, URZ, 0xc0, !UPT ;  /* 0x00003fff06067892 */ /* 0x000fc8000f8ec03f */
[----:B------:R-:W-:-:S04]  /*1340*/  ULOP3.LUT UR6, UR6, 0x2000000, URZ, 0xfc, !UPT ;  /* 0x0200000006067892 */ /* 0x000fc8000f8efc3f */
[----:B------:R-:W-:Y:S08]  /*1350*/  @!P0 BRA `(.L_x_3216) ;  /* 0x0000000000048947 */ /* 0x000ff00003800000 */
[----:B------:R-:W-:Y:S01]  /*1360*/  BPT.TRAP 0x1 ;  /* 0x000000040000795c */ /* 0x000fe20000300000 */
.L_x_3216:
[----:B------:R-:W-:-:S04]  /*1370*/  SHF.L.U32 R2, RZ, 0x1f, RZ ;  /* 0x0000001fff027819 */ /* 0x000fc800000006ff */
[----:B------:R-:W0:Y:S02]  /*1380*/  SYNCS.PHASECHK.TRANS64.TRYWAIT P1, [UR5+0x28c50], R2 ;  /* 0x028c5002ff0075a7 */ /* 0x000e240008020145 */
[----:B0-----:R-:W-:Y:S05]  /*1390*/  @!P1 BRA `(.L_x_3217) ;  /* 0x000000c0004c9947 */ /* 0x001fea0003800000 */
.L_x_3301:
[----:B------:R-:W-:Y:S01]  /*13a0*/  BAR.SYNC.DEFER_BLOCKING 0xe, 0x100 ;  /* 0x0384000000007b1d */ /* 0x000fe20000010000 */
[----:B------:R-:W-:Y:S02]  /*13b0*/  UIADD3 UR4, UR5, 0x26800, URZ ;  /* 0x0002680005047890 */ /* 0x000fe4000fffe03f */
[----:B------:R-:W-:Y:S02]  /*13c0*/  UIADD3 UR14, UR6, 0x80, URZ ;  /* 0x00000080060e7890 */ /* 0x000fe4000fffe03f */
[----:B------:R-:W-:Y:S01]  /*13d0*/  USHF.R.U32.HI UR4, URZ, 0x4, UR4 ;  /* 0x000000043f047899 */ /* 0x000fe20008011604 */
[----:B------:R-:W-:Y:S01]  /*13e0*/  UMOV UR9, 0x40000040 ;  /* 0x4000004000097882 */ /* 0x000fe20000000000 */
[----:B------:R-:W-:Y:S02]  /*13f0*/  UMOV UR10, UR6 ;  /* 0x00000006000a7c82 */ /* 0x000fe40008000000 */
[----:B------:R-:W-:Y:S01]  /*1400*/  ULOP3.LUT UR4, UR4, 0x3fff, URZ, 0xc0, !UPT ;  /* 0x00003fff04047892 */ /* 0x000fe2000f8ec03f */
[----:B------:R-:W-:Y:S01]  /*1410*/  UMOV UR11, 0x40000040 ;  /* 0x40000040000b7882 */ /* 0x000fe20000000000 */
[----:B------:R-:W-:-:S02]  /*1420*/  UMOV UR13, 0x40000040 ;  /* 0x40000040000d7882 */ /* 0x000fc40000000000 */
[----:B------:R-:W-:Y:S01]  /*1430*/  ULOP3.LUT UR4, UR4, 0x10000, URZ, 0xfc, !UPT ;  /* 0x0001000004047892 */ /* 0x000fe2000f8efc3f */
[----:B------:R-:W-:Y:S01]  /*1440*/  UMOV UR15, 0x40000040 ;  /* 0x40000040000f7882 */ /* 0x000fe20000000000 */
[----:B------:R-:W-:Y:S02]  /*1450*/  UIADD3 UR18, UR6, 0x100, URZ ;  /* 0x0000010006127890 */ /* 0x000fe4000fffe03f */
[----:B------:R-:W-:-:S03]  /*1460*/  UIADD3 UR12, UR4, 0x2, URZ ;  /* 0x00000002040c7890 */ /* 0x000fc6000fffe03f */
[----:B------:R-:W-:Y:S01]  /*1470*/  UMOV UR8, UR4 ;  /* 0x0000000400087c82 */ /* 0x000fe20008000000 */
[----:B------:R-:W-:Y:S01]  /*1480*/  UIADD3 UR16, UR4, 0x4, URZ ;  /* 0x0000000404107890 */ /* 0x000fe2000fffe03f */
[----:B------:R-:W-:Y:S01]  /*1490*/  UMOV UR17, 0x40000040 ;  /* 0x4000004000117882 */ /* 0x000fe20000000000 */
[----:B------:R-:W-:Y:S01]  /*14a0*/  WARPGROUP.ARRIVE ;  /* 0x00000000000079c5 */ /* 0x000fe20000000000 */
[----:B------:R-:W-:Y:S01]  /*14b0*/  UMOV UR19, 0x40000040 ;  /* 0x4000004000137882 */ /* 0x000fe20000000000 */
[----:B------:R-:W-:Y:S02]  /*14c0*/  UIADD3 UR20, UR4, 0x6, URZ ;  /* 0x0000000604147890 */ /* 0x000fe4000fffe03f */
[----:B------:R-:W-:Y:S02]  /*14d0*/  UIADD3 UR22, UR6, 0x180, URZ ;  /* 0x0000018006167890 */ /* 0x000fe4000fffe03f */
[----:B------:R-:W-:Y:S01]  /*14e0*/  HGMMA.64x256x16.F32.BF16 R24, gdesc[UR8].tnspB, RZ, !UPT, gsb0 ;  /* 0x43e00000081879f0 */ /* 0x000fe2000c0018ff */
[----:B------:R-:W-:Y:S01]  /*14f0*/  UMOV UR21, 0x40000040 ;  /* 0x4000004000157882 */ /* 0x000fe20000000000 */
[----:B------:R-:W-:Y:S01]  /*1500*/  UMOV UR23, 0x40000040 ;  /* 0x4000004000177882 */ /* 0x000fe20000000000 */
[----:B------:R-:W-:-:S02]  /*1510*/  WARPGROUP.DEPBAR.LE gsb0, 0x0 ;  /* 0x00008000000079c5 */ /* 0x000fc40000010000 */
[----:B------:R-:W-:-:S15]  /*1520*/  WARPGROUP.ARRIVE ;  /* 0x00000000000079c5 */ /* 0x000fde0000000000 */
[----:B------:R-:W-:-:S08]  /*1530*/  NOP ;  /* 0x0000000000007918 */ /* 0x000fd00000000000 */
[----:B------:R-:W-:Y:S03]  /*1540*/  HGMMA.64x256x16.F32.BF16 R24, gdesc[UR12].tnspB, R24, gsb0 ;  /* 0x43e000000c1879f0 */ /* 0x000fe60008001818 */
[----:B------:R-:W-:Y:S02]  /*1550*/  WARPGROUP.DEPBAR.LE gsb0, 0x0 ;  /* 0x00008000000079c5 */ /* 0x000fe40000010000 */
        /* <DEDUP_REMOVED lines=8> */
[----:B------:R-:W-:Y:S06]  /*15e0*/  BAR.ARV 0xf, 0x100 ;  /* 0x03c4000000007b1d */ /* 0x000fec0000002000 */
[----:B------:R-:W-:Y:S05]  /*15f0*/  @!P0 BRA `(.L_x_3218) ;  /* 0x0000000000048947 */ /* 0x000fea0003800000 */
[----:B------:R-:W-:Y:S01]  /*1600*/  BPT.TRAP 0x1 ;  /* 0x000000040000795c */ /* 0x000fe20000300000 */
.L_x_3218:
[----:B------:R-:W-:Y:S01]  /*1610*/  VIADD R3, R3, 0xfffffffe ;  /* 0xfffffffe03037836 */ /* 0x000fe20000000000 */
[----:B------:R-:W-:-:S04]  /*1620*/  UIADD3 UR4, UR5, 0x28c60, URZ ;  /* 0x00028c6005047890 */ /* 0x000fc8000fffe03f */
[----:B------:R-:W-:Y:S01]  /*1630*/  ISETP.GE.AND P1, PT, R3, R0, PT ;  /* 0x000000000300720c */ /* 0x000fe20003f26270 */
[----:B------:R-:W-:-:S09]  /*1640*/  UPRMT UR4, UR42, 0x654, UR4 ;  /* 0x000006542a047896 */ /* 0x000fd20008000004 */
[----:B------:R-:W-:Y:S01]  /*1650*/  SYNCS.ARRIVE.TRANS64.RED.A1T0 RZ, [UR4], RZ ;  /* 0x000000ffffff79a7 */ /* 0x000fe20008100404 */
[----:B------:R-:W-:Y:S02]  /*1660*/  UMOV UR4, URZ ;  /* 0x0000003f00047c82 */ /* 0x000fe40008000000 */
[----:B------:R-:W-:Y:S05]  /*1670*/  @!P1 BRA `(.L_x_3219) ;  /* 0x0000000800e09947 */ /* 0x000fea0003800000 */
[----:B------:R-:W-:Y:S01]  /*1680*/  IMAD.MOV.U32 R7, RZ, RZ, RZ ;  /* 0x000000ffff077224 */ /* 0x000fe200078e00ff */
[----:B------:R-:W-:-:S06]  /*1690*/  UMOV UR4, URZ ;  /* 0x0000003f00047c82 */ /* 0x000fcc0008000000 */
.L_x_3225:
[----:B------:R-:W-:Y:S01]  /*16a0*/  BAR.SYNC.DEFER_BLOCKING 0xe, 0x100 ;  /* 0x0384000000007b1d */ /* 0x000fe20000010000 */
[----:B01----:R-:W-:Y:S01]  /*16b0*/  MOV R5, UR4 ;  /* 0x0000000400057c02 */ /* 0x003fe20008000f00 */
[----:B------:R-:W-:Y:S01]  /*16c0*/  UIADD3 UR4, UR4, 0x1, URZ ;  /* 0x0000000104047890 */ /* 0x000fe2000fffe03f */
[C---:B------:R-:W-:Y:S01]  /*16d0*/  ISETP.GT.AND P2, PT, R3.reuse, R0, PT ;  /* 0x000000000300720c */ /* 0x040fe20003f44270 */
[----:B------:R-:W-:Y:S02]  /*16e0*/  VIADD R3, R3, 0xffffffff ;  /* 0xffffffff03037836 */ /* 0x000fe40000000000 */
[----:B------:R-:W-:Y:S01]  /*16f0*/  IMAD R2, R5, 0x40, R4 ;  /* 0x0000004005027824 */ /* 0x000fe200078e0204 */
[----:B------:R-:W-:-:S04]  /*1700*/  UISETP.NE.AND UP0, UPT, UR4, 0x2, UPT ;  /* 0x000000020400788c */ /* 0x000fc8000bf05270 */
[----:B------:R-:W-:Y:S01]  /*1710*/  LEA R2, R2, UR5, 0x2 ;  /* 0x0000000502027c11 */ /* 0x000fe2000f8e10ff */
[----:B------:R-:W-:Y:S02]  /*1720*/  USEL UR7, URZ, 0x1, UP0 ;  /* 0x000000013f077887 */ /* 0x000fe40008000000 */
[----:B------:R-:W-:-:S04]  /*1730*/  USEL UR4, UR4, URZ, UP0 ;  /* 0x0000003f04047287 */ /* 0x000fc80008000000 */
[----:B------:R-:W-:Y:S01]  /*1740*/  LOP3.LUT R7, R7, UR7, RZ, 0x3c, !PT ;  /* 0x0000000707077c12 */ /* 0x000fe2000f8e3cff */
[----:B------:R-:W0:Y:S04]  /*1750*/  LDS R5, [R2+0x28800] ;  /* 0x0288000002057984 */ /* 0x000e280000000800 */
[----:B------:R-:W1:Y:S01]  /*1760*/  LDS R6, [R2+0x28820] ;  /* 0x0288200002067984 */ /* 0x000e620000000800 */
        /* <DEDUP_REMOVED lines=64> */
[-C--:B-1----:R-:W-:Y:S01]  /*1b70*/  FMUL.FTZ R26, R26, R6.reuse ;  /* 0x000000061a1a7220 */ /* 0x082fe20000410000 */
        /* <DEDUP_REMOVED lines=65> */
.L_x_3220:
[----:B------:R-:W-:Y:S01]  /*1f90*/  ULEA UR7, UR4, UR5, 0x3 ;  /* 0x0000000504077291 */ /* 0x000fe2000f8e183f */
[----:B------:R-:W-:-:S08]  /*1fa0*/  SHF.L.U32 R2, R7, 0x1f, RZ ;  /* 0x0000001f07027819 */ /* 0x000fd000000006ff */
[----:B------:R0:W1:Y:S01]  /*1fb0*/  SYNCS.PHASECHK.TRANS64.TRYWAIT P1, [UR7+0x28c50], R2 ;  /* 0x028c5002ff0075a7 */ /* 0x0000620008020147 */
[----:B------:R-:W-:Y:S05]  /*1fc0*/  @!P0 BRA `(.L_x_3221) ;  /* 0x0000000000048947 */ /* 0x000fea0003800000 */
[----:B------:R-:W-:Y:S01]  /*1fd0*/  BPT.TRAP 0x1 ;  /* 0x000000040000795c */ /* 0x000fe20000300000 */
.L_x_3221:
[----:B-1----:R-:W-:Y:S05]  /*1fe0*/  @P1 BRA `(.L_x_3222) ;  /* 0x0000000000081947 */ /* 0x002fea0003800000 */
[----:B------:R-:W1:Y:S02]  /*1ff0*/  SYNCS.PHASECHK.TRANS64.TRYWAIT P1, [UR7+0x28c50], R2 ;  /* 0x028c5002ff0075a7 */ /* 0x000e640008020147 */
[----:B-1----:R-:W-:Y:S05]  /*2000*/  @!P1 BRA `(.L_x_3223) ;  /* 0x000000b400489947 */ /* 0x002fea0003800000 */
.L_x_3222:
[----:B------:R-:W-:Y:S01]  /*2010*/  ULEA UR10, UR4, UR6, 0xc ;  /* 0x00000006040a7291 */ /* 0x000fe2000f8e603f */
[----:B------:R-:W-:Y:S01]  /*2020*/  WARPGROUP.ARRIVE ;  /* 0x00000000000079c5 */ /* 0x000fe20000000000 */
[----:B------:R-:W-:Y:S01]  /*2030*/  UMOV UR11, 0x40000040 ;  /* 0x40000040000b7882 */ /* 0x000fe20000000000 */
[----:B------:R-:W-:Y:S01]  /*2040*/  UMOV UR15, 0x40000040 ;  /* 0x40000040000f7882 */ /* 0x000fe20000000000 */
[----:B------:R-:W-:Y:S02]  /*2050*/  UIADD3 UR14, UR10, 0x80, URZ ;  /* 0x000000800a0e7890 */ /* 0x000fe4000fffe03f */
[----:B------:R-:W-:Y:S01]  /*2060*/  UIADD3 UR18, UR10, 0x100, URZ ;  /* 0x000001000a127890 */ /* 0x000fe2000fffe03f */
[----:B------:R-:W-:Y:S02]  /*2070*/  UMOV UR19, 0x40000040 ;  /* 0x4000004000137882 */ /* 0x000fe40000000000 */
[----:B------:R-:W-:Y:S01]  /*2080*/  HGMMA.64x256x16.F32.BF16 R24, gdesc[UR8].tnspB, R24, gsb0 ;  /* 0x43e00000081879f0 */ /* 0x000fe20008001818 */
[----:B------:R-:W-:Y:S01]  /*2090*/  UIADD3 UR22, UR10, 0x180, URZ ;  /* 0x000001800a167890 */ /* 0x000fe2000fffe03f */
        /* <DEDUP_REMOVED lines=17> */
.L_x_3224:
[----:B------:R-:W-:-:S04]  /*21b0*/  UIADD3 UR7, UR7, 0x28c60, URZ ;  /* 0x00028c6007077890 */ /* 0x000fc8000fffe03f */
[----:B------:R-:W-:-:S09]  /*21c0*/  UPRMT UR7, UR42, 0x654, UR7 ;  /* 0x000006542a077896 */ /* 0x000fd20008000007 */
[----:B------:R-:W-:Y:S01]  /*21d0*/  SYNCS.ARRIVE.TRANS64.RED.A1T0 RZ, [UR7], RZ ;  /* 0x000000ffffff79a7 */ /* 0x000fe20008100407 */
[----:B------:R-:W-:Y:S05]  /*21e0*/  @P2 BRA `(.L_x_3225) ;  /* 0xfffffff4002c2947 */ /* 0x000fea000383ffff */
[----:B------:R-:W-:-:S12]  /*21f0*/  USHF.L.U32 UR4, UR4, 0x6, URZ ;  /* 0x0000000604047899 */ /* 0x000fd8000800063f */
.L_x_3219:
[----:B------:R-:W-:Y:S01]  /*2200*/  BAR.SYNC.DEFER_BLOCKING 0xe, 0x100 ;  /* 0x0384000000007b1d */ /* 0x000fe20000010000 */
[----:B------:R-:W-:Y:S02]  /*2210*/  IADD3 R4, R4, UR4, RZ ;  /* 0x0000000404047c10 */ /* 0x000fe4000fffe0ff */
[----:B------:R-:W-:Y:S02]  /*2220*/  PLOP3.LUT P0, PT, PT, PT, PT, 0x8, 0x0 ;  /* 0x000000000000781c */ /* 0x000fe40003f0e170 */
[----:B------:R-:W-:-:S05]  /*2230*/  LEA R4, R4, UR5, 0x2 ;  /* 0x0000000504047c11 */ /* 0x000fca000f8e10ff */
[----:B01----:R-:W0:Y:S04]  /*2240*/  LDS R2, [R4+0x28800] ;  /* 0x0288000004027984 */ /* 0x003e280000000800 */
[----:B------:R1:W2:Y:S02]  /*2250*/  LDS R0, [R4+0x28820] ;  /* 0x0288200004007984 */ /* 0x0002a40000000800 */
[----:B-1----:R-:W-:Y:S01]  /*2260*/  CS2R R4, SRZ ;  /* 0x0000000000047805 */ /* 0x002fe2000001ff00 */
        /* <DEDUP_REMOVED lines=64> */
[-C--:B--2---:R-:W-:Y:S01]  /*2670*/  FMUL.FTZ R26, R26, R0.reuse ;  /* 0x000000001a1a7220 */ /* 0x084fe20000410000 */
        /* <DEDUP_REMOVED lines=63> */
[----:B------:R-:W-:Y:S06]  /*2a70*/  BAR.ARV 0xf, 0x100 ;  /* 0x03c4000000007b1d */ /* 0x000fec0000002000 */
[----:B------:R-:W-:Y:S05]  /*2a80*/  BRA `(.L_x_3215) ;  /* 0x0000004800d47947 */ /* 0x000fea0003800000 */
.L_x_3213:
[----:B------:R-:W-:Y:S01]  /*2a90*/  UISETP.GE.AND UP0, UPT, UR43, 0x1, UPT ;  /* 0x000000012b00788c */ /* 0x000fe2000bf06270 */
[----:B------:R-:W-:-:S05]  /*2aa0*/  UMOV UR4, URZ ;  /* 0x0000003f00047c82 */ /* 0x000fca0008000000 */
[----:B------:R-:W-:-:S13]  /*2ab0*/  PLOP3.LUT P0, PT, PT, PT, UP0, 0x80, 0x0 ;  /* 0x000000000000781c */ /* 0x000fda0003f0f008 */
[----:B------:R-:W-:Y:S05]  /*2ac0*/  @!P0 BRA `(.L_x_3226) ;  /* 0x0000000000848947 */ /* 0x000fea0003800000 */
[----:B------:R-:W-:Y:S01]  /*2ad0*/  IMAD.U32 R3, RZ, RZ, UR11 ;  /* 0x0000000bff037e24 */ /* 0x000fe2000f8e00ff */
[----:B------:R-:W-:Y:S01]  /*2ae0*/  UIADD3 UR8, UR6, -0x1, UR11 ;  /* 0xffffffff06087890 */ /* 0x000fe2000fffe00b */
[----:B------:R-:W-:-:S03]  /*2af0*/  UMOV UR4, URZ ;  /* 0x0000003f00047c82 */ /* 0x000fc60008000000 */
[-C--:B------:R-:W-:Y:S02]  /*2b00*/  IABS R0, R3.reuse ;  /* 0x0000000300007213 */ /* 0x080fe40000000000 */
[----:B------:R-:W-:Y:S01]  /*2b10*/  MOV R4, UR8 ;  /* 0x0000000800047c02 */ /* 0x000fe20008000f00 */
[----:B------:R-:W-:Y:S01]  /*2b20*/  ULOP3.LUT UR8, UR8, UR11, URZ, 0x3c, !UPT ;  /* 0x0000000b08087292 */ /* 0x000fe2000f8e3c3f */
[----:B------:R-:W-:Y:S02]  /*2b30*/  R2UR UR12, R0 ;  /* 0x00000000000c72ca */ /* 0x000fe400000e0000 */
[----:B------:R-:W-:Y:S02]  /*2b40*/  IABS R4, R4 ;  /* 0x0000000400047213 */ /* 0x000fe40000000000 */
[----:B------:R-:W-:-:S03]  /*2b50*/  IABS R5, R3 ;  /* 0x0000000300057213 */ /* 0x000fc60000000000 */
        /* <DEDUP_REMOVED lines=24> */
.L_x_3226:
[----:B------:R-:W-:Y:S02]  /*2ce0*/  UIMAD UR40, UR7, UR4, URZ ;  /* 0x00000004072872a4 */ /* 0x000fe4000f8e023f */
[----:B------:R-:W-:Y:S01]  /*2cf0*/  IMAD.U32 R3, RZ, RZ, UR4 ;  /* 0x00000004ff037e24 */ /* 0x000fe2000f8e00ff */
[----:B------:R-:W-:Y:S02]  /*2d00*/  MOV R0, UR6 ;  /* 0x0000000600007c02 */ /* 0x000fe40008000f00 */
[----:B------:R-:W-:Y:S02]  /*2d10*/  CS2R R4, SRZ ;  /* 0x0000000000047805 */ /* 0x000fe4000001ff00 */
[----:B------:R-:W-:Y:S02]  /*2d20*/  PLOP3.LUT P0, PT, PT, PT, PT, 0x80, 0x0 ;  /* 0x000000000000781c */ /* 0x000fe40003f0f070 */
[----:B------:R-:W-:Y:S02]  /*2d30*/  CS2R R150, SRZ ;  /* 0x0000000000967805 */ /* 0x000fe4000001ff00 */
[----:B------:R-:W-:-:S02]  /*2d40*/  VIADDMNMX R0, R3, UR40, R0, PT ;  /* 0x0000002803007c46 */ /* 0x000fc4000b800100 */
[----:B------:R-:W-:Y:S02]  /*2d50*/  CS2R R148, SRZ ;  /* 0x0000000000947805 */ /* 0x000fe4000001ff00 */
[----:B------:R-:W-:Y:S02]  /*2d60*/  CS2R R146, SRZ ;  /* 0x0000000000927805 */ /* 0x000fe4000001ff00 */
[----:B------:R-:W-:Y:S02]  /*2d70*/  CS2R R144, SRZ ;  /* 0x0000000000907805 */ /* 0x000fe4000001ff00 */
[----:B------:R-:W-:Y:S02]  /*2d80*/  R2UR UR44, R0 ;  /* 0x00000000002c72ca */ /* 0x000fe400000e0000 */
        /* <DEDUP_REMOVED lines=12> */
[----:B------:R-:W-:Y:S01]  /*2e50*/  UISETP.GT.AND UP0, UPT, UR44, UR40, UPT ;  /* 0x000000282c00728c */ /* 0x000fe2000bf04270 */
[----:B------:R-:W-:Y:S02]  /*2e60*/  CS2R R118, SRZ ;  /* 0x0000000000767805 */ /* 0x000fe4000001ff00 */
[----:B------:R-:W-:-:S02]  /*2e70*/  CS2R R116, SRZ ;  /* 0x0000000000747805 */ /* 0x000fc4000001ff00 */
[----:B------:R-:W-:Y:S02]  /*2e80*/  CS2R R114, SRZ ;  /* 0x0000000000727805 */ /* 0x000fe4000001ff00 */
[----:B------:R-:W-:Y:S02]  /*2e90*/  CS2R R112, SRZ ;  /* 0x0000000000707805 */ /* 0x000fe4000001ff00 */
[----:B------:R-:W-:Y:S02]  /*2ea0*/  CS2R R110, SRZ ;  /* 0x00000000006e7805 */ /* 0x000fe4000001ff00 */
[----:B------:R-:W-:Y:S02]  /*2eb0*/  PLOP3.LUT P1, PT, PT, PT, UP0, 0x80, 0x0 ;  /* 0x000000000000781c */ /* 0x000fe40003f2f008 */
        /* <DEDUP_REMOVED lines=45> */
[----:B------:R-:W-:Y:S02]  /*3190*/  UMOV UR41, 0x400 ;  /* 0x0000040000297882 */ /* 0x000fe40000000000 */
[----:B------:R-:W-:Y:S01]  /*31a0*/  ULEA UR41, UR42, UR41, 0x18 ;  /* 0x000000292a297291 */ /* 0x000fe2000f8ec03f */
[----:B------:R-:W-:-:S04]  /*31b0*/  LEA.HI R18, R17, R16, RZ, 0x7 ;  /* 0x0000001011127211 */ /* 0x000fc800078f38ff */
[----:B------:R-:W-:-:S05]  /*31c0*/  SHF.R.S32.HI R19, RZ, 0x7, R18 ;  /* 0x00000007ff137819 */ /* 0x000fca0000011412 */
[----:B------:R-:W0:Y:S02]  /*31d0*/  SHFL.IDX PT, R0, R19, RZ, 0x1f ;  /* 0x00001fff13007589 */ /* 0x000e2400000e0000 */
[----:B0-----:R-:W-:-:S13]  /*31e0*/  R2UR UR4, R0 ;  /* 0x00000000000472ca */ /* 0x001fda00000e0000 */
[----:B------:R-:W-:-:S04]  /*31f0*/  ULEA.HI UR5, UR4, UR4, URZ, 0x1 ;  /* 0x0000000404057291 */ /* 0x000fc8000f8f083f */
[----:B------:R-:W-:-:S04]  /*3200*/  ULOP3.LUT UR5, UR5, 0x1fffe, URZ, 0xc0, !UPT ;  /* 0x0001fffe05057892 */ /* 0x000fc8000f8ec03f */
[----:B------:R-:W-:Y:S02]  /*3210*/  UIADD3 UR5, UR4, -UR5, URZ ;  /* 0x8000000504057290 */ /* 0x000fe4000fffe03f */
[----:B------:R-:W-:Y:S02]  /*3220*/  UIADD3 UR4, UR41, 0x26800, URZ ;  /* 0x0002680029047890 */ /* 0x000fe4000fffe03f */
[----:B------:R-:W-:Y:S02]  /*3230*/  ULEA UR5, UR5, UR41, 0xf ;  /* 0x0000002905057291 */ /* 0x000fe4000f8e783f */
[----:B------:R-:W-:Y:S02]  /*3240*/  ULOP3.LUT UP0, URZ, UR4, 0x3ff, URZ, 0xc0, !UPT ;  /* 0x000003ff043f7892 */ /* 0x000fe4000f80c03f */
[----:B------:R-:W-:-:S04]  /*3250*/  UIADD3 UR5, UR5, 0x400, URZ ;  /* 0x0000040005057890 */ /* 0x000fc8000fffe03f */
[----:B------:R-:W-:Y:S01]  /*3260*/  PLOP3.LUT P0, PT, PT, PT, UP0, 0x80, 0x0 ;  /* 0x000000000000781c */ /* 0x000fe20003f0f008 */
[----:B------:R-:W-:-:S04]  /*3270*/  USHF.R.U32.HI UR5, URZ, 0x4, UR5 ;  /* 0x000000043f057899 */ /* 0x000fc80008011605 */
[----:B------:R-:W-:-:S08]  /*3280*/  ULOP3.LUT UR45, UR5, 0x3fff, URZ, 0xc0, !UPT ;  /* 0x00003fff052d7892 */ /* 0x000fd0000f8ec03f */
[----:B------:R-:W-:Y:S05]  /*3290*/  @!P0 BRA `(.L_x_3227) ;  /* 0x0000000000408947 */ /* 0x000fea0003800000 */
[----:B------:R-:W-:Y:S01]  /*32a0*/  MOV R0, 0x0 ;  /* 0x0000000000007802 */ /* 0x000fe20000000f00 */
[----:B------:R-:W-:Y:S01]  /*32b0*/  ULDC.64 UR4, c[0x4][0xf0] ;  /* 0x01003c0000047ab9 */ /* 0x000fe20000000a00 */
[----:B------:R-:W-:Y:S01]  /*32c0*/  ULDC.64 UR6, c[0x4][0x58] ;  /* 0x0100160000067ab9 */ /* 0x000fe20000000a00 */
[----:B------:R-:W-:Y:S01]  /*32d0*/  IMAD.U32 R4, RZ, RZ, UR4 ;  /* 0x00000004ff047e24 */ /* 0x000fe2000f8e00ff */
[----:B------:R0:W1:Y:S01]  /*32e0*/  LDC.64 R2, c[0x4][R0] ;  /* 0x0100000000027b82 */ /* 0x0000620000000a00 */
[----:B------:R-:W-:Y:S01]  /*32f0*/  MOV R5, UR5 ;  /* 0x0000000500057c02 */ /* 0x000fe20008000f00 */
[----:B------:R-:W-:Y:S01]  /*3300*/  ULDC.64 UR4, c[0x4][0xf8] ;  /* 0x01003e0000047ab9 */ /* 0x000fe20000000a00 */
[----:B------:R-:W-:Y:S01]  /*3310*/  MOV R10, UR6 ;  /* 0x00000006000a7c02 */ /* 0x000fe20008000f00 */
[----:B------:R-:W-:Y:S01]  /*3320*/  IMAD.U32 R6, RZ, RZ, UR4 ;  /* 0x00000004ff067e24 */ /* 0x000fe2000f8e00ff */
[----:B------:R-:W-:Y:S01]  /*3330*/  MOV R12, 0x1 ;  /* 0x00000001000c7802 */ /* 0x000fe20000000f00 */
[----:B------:R-:W-:-:S02]  /*3340*/  IMAD.U32 R7, RZ, RZ, UR5 ;  /* 0x00000005ff077e24 */ /* 0x000fc4000f8e00ff */
[----:B------:R-:W-:Y:S02]  /*3350*/  IMAD.U32 R11, RZ, RZ, UR7 ;  /* 0x00000007ff0b7e24 */ /* 0x000fe4000f8e00ff */
[----:B------:R-:W-:Y:S02]  /*3360*/  IMAD.MOV.U32 R8, RZ, RZ, 0x70 ;  /* 0x00000070ff087424 */ /* 0x000fe400078e00ff */
[----:B0-----:R-:W-:-:S07]  /*3370*/  IMAD.MOV.U32 R13, RZ, RZ, RZ ;  /* 0x000000ffff0d7224 */ /* 0x001fce00078e00ff */
[----:B------:R-:W-:-:S07]  /*3380*/  LEPC R20, `(.L_x_3227) ;  /* 0x000000001014794e */ /* 0x000fce0000000000 */
[----:B-1----:R-:W-:Y:S05]  /*3390*/  CALL.ABS.NOINC R2 ;  /* 0x0000000002007343 */ /* 0x002fea0003c00000 */
.L_x_3227:
[----:B------:R-:W-:Y:S02]  /*33a0*/  SHF.L.U32 R11, RZ, 0x1f, RZ ;  /* 0x0000001fff0b7819 */ /* 0x000fe400000006ff */
[----:B------:R-:W-:Y:S02]  /*33b0*/  LOP3.LUT R3, R18, 0xffffff80, RZ, 0xc0, !PT ;  /* 0xffffff8012037812 */ /* 0x000fe400078ec0ff */
[----:B------:R-:W0:Y:S01]  /*33c0*/  SYNCS.PHASECHK.TRANS64.TRYWAIT P0, [UR41+0x28c00], R11 ;  /* 0x028c000bff0075a7 */ /* 0x000e220008000169 */
[----:B------:R-:W-:Y:S02]  /*33d0*/  LEA.HI R0, R19, R19, RZ, 0x1 ;  /* 0x0000001313007211 */ /* 0x000fe400078f08ff */
[----:B------:R-:W-:Y:S02]  /*33e0*/  IMAD.IADD R5, R16, 0x1, -R3 ;  /* 0x0000000110057824 */ /* 0x000fe400078e0a03 */
[----:B------:R-:W-:-:S03]  /*33f0*/  LOP3.LUT R2, R0, 0xfffffe, RZ, 0xc0, !PT ;  /* 0x00fffffe00027812 */ /* 0x000fc600078ec0ff */
[----:B------:R-:W-:-:S04]  /*3400*/  SHF.R.S32.HI R4, RZ, 0x1f, R5 ;  /* 0x0000001fff047819 */ /* 0x000fc80000011405 */
[----:B------:R-:W-:-:S04]  /*3410*/  LEA.HI R3, R4, R5, RZ, 0x2 ;  /* 0x0000000504037211 */ /* 0x000fc800078f10ff */
[--C-:B------:R-:W-:Y:S02]  /*3420*/  SHF.R.S32.HI R6, RZ, 0x2, R3.reuse ;  /* 0x00000002ff067819 */ /* 0x100fe40000011403 */
[----:B------:R-:W-:Y:S01]  /*3430*/  SHF.R.S32.HI R7, RZ, 0x1f, R3 ;  /* 0x0000001fff077819 */ /* 0x000fe20000011403 */
[----:B0-----:R-:W-:Y:S06]  /*3440*/  @!P0 BRA `(.L_x_3228) ;  /* 0x000000a000508947 */ /* 0x001fec0003800000 */
.L_x_3302:
[----:B------:R-:W-:Y:S01]  /*3450*/  ULOP3.LUT UR4, UR39, 0x1, URZ, 0xfc, !UPT ;  /* 0x0000000127047892 */ /* 0x000fe2000f8efc3f */
[----:B0-----:R-:W-:Y:S02]  /*3460*/  LOP3.LUT R0, R3, 0x7ffffffc, RZ, 0xc0, !PT ;  /* 0x7ffffffc03007812 */ /* 0x001fe400078ec0ff */
[----:B------:R-:W-:Y:S02]  /*3470*/  IADD3 R3, -R2, R19, RZ ;  /* 0x0000001302037210 */ /* 0x000fe40007ffe1ff */
[----:B------:R-:W-:Y:S01]  /*3480*/  LEA.HI R7, R7, R6, RZ, 0x3 ;  /* 0x0000000607077211 */ /* 0x000fe200078f18ff */
[----:B------:R-:W-:Y:S01]  /*3490*/  IMAD.U32 R2, RZ, RZ, UR4 ;  /* 0x00000004ff027e24 */ /* 0x000fe2000f8e00ff */
[----:B------:R-:W-:Y:S01]  /*34a0*/  LEA.HI R4, R4, R5, RZ, 0x5 ;  /* 0x0000000504047211 */ /* 0x000fe200078f28ff */
[----:B------:R-:W-:Y:S01]  /*34b0*/  IMAD.IADD R0, R5, 0x1, -R0 ;  /* 0x0000000105007824 */ /* 0x000fe200078e0a00 */
[----:B------:R-:W-:Y:S02]  /*34c0*/  LOP3.LUT R7, R7, 0xfffffff8, RZ, 0xc0, !PT ;  /* 0xfffffff807077812 */ /* 0x000fe400078ec0ff */
[----:B------:R-:W-:Y:S01]  /*34d0*/  ISETP.NE.AND P0, PT, R2, 0x3, PT ;  /* 0x000000030200780c */ /* 0x000fe20003f05270 */
[----:B------:R-:W-:Y:S01]  /*34e0*/  IMAD.SHL.U32 R0, R0, 0x2, RZ ;  /* 0x0000000200007824 */ /* 0x000fe200078e00ff */
[----:B------:R-:W-:-:S02]  /*34f0*/  IADD3 R7, R6, -R7, RZ ;  /* 0x8000000706077210 */ /* 0x000fc40007ffe0ff */
[----:B------:R-:W-:Y:S01]  /*3500*/  SHF.R.S32.HI R4, RZ, 0x5, R4 ;  /* 0x00000005ff047819 */ /* 0x000fe20000011404 */
[----:B------:R-:W-:-:S03]  /*3510*/  IMAD R3, R3, 0x100, R0 ;  /* 0x0000010003037824 */ /* 0x000fc600078e0200 */
[----:B------:R-:W-:-:S05]  /*3520*/  LEA R4, R4, R7, 0x4 ;  /* 0x0000000704047211 */ /* 0x000fca00078e20ff */
[----:B------:R-:W-:Y:S05]  /*3530*/  @!P0 BRA `(.L_x_3229) ;  /* 0x0000000000048947 */ /* 0x000fea0003800000 */
[----:B------:R-:W-:Y:S01]  /*3540*/  BPT.TRAP 0x1 ;  /* 0x000000040000795c */ /* 0x000fe20000300000 */
.L_x_3229:
[----:B------:R0:W1:Y:S01]  /*3550*/  SYNCS.PHASECHK.TRANS64.TRYWAIT P1, [UR41+0x28c30], R11 ;  /* 0x028c300bff0075a7 */ /* 0x0000620008020169 */
[----:B------:R-:W-:Y:S05]  /*3560*/  @!P0 BRA `(.L_x_3230) ;  /* 0x0000000000048947 */ /* 0x000fea0003800000 */
[----:B------:R-:W-:Y:S01]  /*3570*/  BPT.TRAP 0x1 ;  /* 0x000000040000795c */ /* 0x000fe20000300000 */
.L_x_3230:
[----:B-1----:R-:W-:Y:S05]  /*3580*/  @P1 BRA `(.L_x_3231) ;  /* 0x0000000000081947 */ /* 0x002fea0003800000 */
[----:B------:R-:W1:Y:S02]  /*3590*/  SYNCS.PHASECHK.TRANS64.TRYWAIT P1, [UR41+0x28c30], R11 ;  /* 0x028c300bff0075a7 */ /* 0x000e640008020169 */
[----:B-1----:R-:W-:Y:S05]  /*35a0*/  @!P1 BRA `(.L_x_3232) ;  /* 0x000000a000109947 */ /* 0x002fea0003800000 */
.L_x_3231:
[----:B------:R-:W-:Y:S05]  /*35b0*/  WARPSYNC.ALL ;  /* 0x0000000000007948 */ /* 0x000fea0003800000 */
[----:B------:R-:W-:Y:S01]  /*35c0*/  UIADD3 UR4, UR41, 0x20400, URZ ;  /* 0x0002040029047890 */ /* 0x000fe2000fffe03f */
[----:B------:R-:W-:Y:S01]  /*35d0*/  WARPGROUP.ARRIVE ;  /* 0x00000000000079c5 */ /* 0x000fe20000000000 */
[----:B------:R-:W-:Y:S02]  /*35e0*/  UIADD3 UR5, UR41, 0x22400, URZ ;  /* 0x0002240029057890 */ /* 0x000fe4000fffe03f */
[----:B------:R-:W-:Y:S02]  /*35f0*/  USHF.R.U32.HI UR4, URZ, 0x4, UR4 ;  /* 0x000000043f047899 */ /* 0x000fe40008011604 */
[----:B------:R-:W-:-:S02]  /*3600*/  USHF.R.U32.HI UR5, URZ, 0x4, UR5 ;  /* 0x000000043f057899 */ /* 0x000fc40008011605 */
[----:B------:R-:W-:Y:S02]  /*3610*/  ULOP3.LUT UR4, UR4, 0x3fff, URZ, 0xc0, !UPT ;  /* 0x00003fff04047892 */ /* 0x000fe4000f8ec03f */
[----:B------:R-:W-:Y:S02]  /*3620*/  ULOP3.LUT UR5, UR5, 0x3fff, URZ, 0xc0, !UPT ;  /* 0x00003fff05057892 */ /* 0x000fe4000f8ec03f */
[----:B------:R-:W-:Y:S02]  /*3630*/  ULOP3.LUT UR8, UR4, 0x10000, URZ, 0xfc, !UPT ;  /* 0x0001000004087892 */ /* 0x000fe4000f8efc3f */
[----:B------:R-:W-:Y:S01]  /*3640*/  ULOP3.LUT UR6, UR5, 0x10000, URZ, 0xfc, !UPT ;  /* 0x0001000005067892 */ /* 0x000fe2000f8efc3f */
[----:B------:R-:W-:Y:S01]  /*3650*/  UMOV UR9, 0x40000040 ;  /* 0x4000004000097882 */ /* 0x000fe20000000000 */
[----:B------:R-:W-:Y:S01]  /*3660*/  UMOV UR7, 0x40000040 ;  /* 0x4000004000077882 */ /* 0x000fe20000000000 */
[----:B------:R-:W-:Y:S02]  /*3670*/  UMOV UR5, UR9 ;  /* 0x0000000900057c82 */ /* 0x000fe40008000000 */
[----:B------:R-:W-:Y:S01]  /*3680*/  UMOV UR4, UR8 ;  /* 0x0000000800047c82 */ /* 0x000fe20008000000 */
[----:B------:R-:W-:-:S02]  /*3690*/  UIADD3 UR12, UR8, 0x2, URZ ;  /* 0x00000002080c7890 */ /* 0x000fc4000fffe03f */
[----:B------:R-:W-:Y:S02]  /*36a0*/  UIADD3 UR14, UR6, 0x2, URZ ;  /* 0x00000002060e7890 */ /* 0x000fe4000fffe03f */
[----:B------:R-:W-:Y:S01]  /*36b0*/  HGMMA.64x64x16.F32.BF16 R24, gdesc[UR4], RZ, !UPT, gsb0 ;  /* 0x00e00000041879f0 */ /* 0x000fe2000c0018ff */
        /* <DEDUP_REMOVED lines=12> */
[----:B------:R-:W-:Y:S03]  /*3780*/  HGMMA.64x64x16.F32.BF16 R24, gdesc[UR12], R24, gsb0 ;  /* 0x00e000000c1879f0 */ /* 0x000fe60008001818 */
[----:B------:R-:W-:Y:S02]  /*3790*/  WARPGROUP.DEPBAR.LE gsb0, 0x0 ;  /* 0x00008000000079c5 */ /* 0x000fe40000010000 */
[----:B------:R-:W-:-:S06]  /*37a0*/  WARPGROUP.ARRIVE ;  /* 0x00000000000079c5 */ /* 0x000fcc0000000000 */
[----:B------:R-:W-:Y:S03]  /*37b0*/  HGMMA.64x64x16.F32.BF16 R24, gdesc[UR16], R24, gsb0 ;  /* 0x00e00000101879f0 */ /* 0x000fe60008001818 */
[----:B------:R-:W-:Y:S02]  /*37c0*/  WARPGROUP.DEPBAR.LE gsb0, 0x0 ;  /* 0x00008000000079c5 */ /* 0x000fe40000010000 */
[----:B------:R-:W-:-:S06]  /*37d0*/  WARPGROUP.ARRIVE ;  /* 0x00000000000079c5 */ /* 0x000fcc0000000000 */
[----:B------:R-:W-:Y:S03]  /*37e0*/  HGMMA.64x64x16.F32.BF16 R24, gdesc[UR20], R24, gsb0 ;  /* 0x00e00000141879f0 */ /* 0x000fe60008001818 */
[----:B------:R-:W-:Y:S02]  /*37f0*/  WARPGROUP.DEPBAR.LE gsb0, 0x0 ;  /* 0x00008000000079c5 */ /* 0x000fe40000010000 */
[----:B------:R-:W-:Y:S05]  /*3800*/  @!P0 BRA `(.L_x_3233) ;  /* 0x0000000000048947 */ /* 0x000fea0003800000 */
[----:B------:R-:W-:Y:S01]  /*3810*/  BPT.TRAP 0x1 ;  /* 0x000000040000795c */ /* 0x000fe20000300000 */
.L_x_3233:
[----:B------:R-:W-:Y:S01]  /*3820*/  ULDC UR4, c[0x0][0x9d8] ;  /* 0x0002760000047ab9 */ /* 0x000fe20000000800 */
[----:B------:R-:W-:Y:S01]  /*3830*/  UIMAD UR43, UR44, -0x40, UR43 ;  /* 0xffffffc02c2b78a4 */ /* 0x000fe2000f8e022b */
[----:B------:R-:W-:Y:S01]  /*3840*/  FMUL.FTZ R24, R24, UR4 ;  /* 0x0000000418187c20 */ /* 0x000fe20008410000 */
[----:B------:R-:W-:Y:S01]  /*3850*/  FMUL.FTZ R25, R25, UR4 ;  /* 0x0000000419197c20 */ /* 0x000fe20008410000 */
[----:B------:R-:W-:Y:S01]  /*3860*/  FMUL.FTZ R28, R28, UR4 ;  /* 0x000000041c1c7c20 */ /* 0x000fe20008410000 */
[----:B------:R-:W-:Y:S01]  /*3870*/  FMUL.FTZ R29, R29, UR4 ;  /* 0x000000041d1d7c20 */ /* 0x000fe20008410000 */
[----:B------:R-:W-:Y:S01]  /*3880*/  FMUL.FTZ R32, R32, UR4 ;  /* 0x0000000420207c20 */ /* 0x000fe20008410000 */
[----:B------:R-:W-:Y:S01]  /*3890*/  IMAD.U32 R5, RZ, RZ, UR43 ;  /* 0x0000002bff057e24 */ /* 0x000fe2000f8e00ff */
[----:B------:R-:W2:Y:S01]  /*38a0*/  MUFU.TANH R24, R24 ;  /* 0x0000001800187308 */ /* 0x000ea20000002400 */
[----:B------:R-:W-:Y:S01]  /*38b0*/  FMUL.FTZ R26, R26, UR4 ;  /* 0x000000041a1a7c20 */ /* 0x000fe20008410000 */
[----:B------:R-:W-:Y:S01]  /*38c0*/  FMUL.FTZ R33, R33, UR4 ;  /* 0x0000000421217c20 */ /* 0x000fe20008410000 */
[----:B------:R-:W-:Y:S01]  /*38d0*/  FMUL.FTZ R27, R27, UR4 ;  /* 0x000000041b1b7c20 */ /* 0x000fe20008410000 */
[----:B------:R-:W-:Y:S01]  /*38e0*/  IADD3 R0, -R0, 0x40, R5 ;  /* 0x0000004000007810 */ /* 0x000fe20007ffe105 */
[----:B------:R-:W-:Y:S01]  /*38f0*/  FMUL.FTZ R36, R36, UR4 ;  /* 0x0000000424247c20 */ /* 0x000fe20008410000 */
[----:B------:R-:W-:Y:S01]  /*3900*/  FMUL.FTZ R30, R30, UR4 ;  /* 0x000000041e1e7c20 */ /* 0x000fe20008410000 */
[----:B------:R-:W-:Y:S01]  /*3910*/  FMUL.FTZ R37, R37, UR4 ;  /* 0x0000000425257c20 */ /* 0x000fe20008410000 */
[----:B------:R-:W3:Y:S01]  /*3920*/  MUFU.TANH R25, R25 ;  /* 0x0000001900197308 */ /* 0x000ee20000002400 */
[C---:B------:R-:W-:Y:S01]  /*3930*/  ISETP.GT.AND P5, PT, R0.reuse, RZ, PT ;  /* 0x000000ff0000720c */ /* 0x040fe20003fa4270 */
[----:B------:R-:W-:Y:S01]  /*3940*/  FMUL.FTZ R31, R31, UR4 ;  /* 0x000000041f1f7c20 */ /* 0x000fe20008410000 */
[----:B------:R-:W-:Y:S01]  /*3950*/  ISETP.GT.AND P4, PT, R0, 0x1, PT ;  /* 0x000000010000780c */ /* 0x000fe20003f84270 */
[----:B------:R-:W-:Y:S01]  /*3960*/  FMUL.FTZ R40, R40, UR4 ;  /* 0x0000000428287c20 */ /* 0x000fe20008410000 */
[----:B------:R-:W-:Y:S01]  /*3970*/  ISETP.GT.AND P3, PT, R0, 0x8, PT ;  /* 0x000000080000780c */ /* 0x000fe20003f64270 */
[----:B------:R-:W-:Y:S01]  /*3980*/  FMUL.FTZ R34, R34, UR4 ;  /* 0x0000000422227c20 */ /* 0x000fe20008410000 */
[----:B------:R-:W-:Y:S01]  /*3990*/  ISETP.GT.AND P2, PT, R0, 0x9, PT ;  /* 0x000000090000780c */ /* 0x000fe20003f44270 */
[----:B------:R-:W4:Y:S01]  /*39a0*/  MUFU.TANH R28, R28 ;  /* 0x0000001c001c7308 */ /* 0x000f220000002400 */
[----:B--2---:R-:W-:Y:S01]  /*39b0*/  FSEL R24, R24, -INF , P5 ;  /* 0xff80000018187808 */ /* 0x004fe20002800000 */
[----:B------:R-:W-:Y:S01]  /*39c0*/  FMUL.FTZ R41, R41, UR4 ;  /* 0x0000000429297c20 */ /* 0x000fe20008410000 */
[C---:B------:R-:W-:Y:S01]  /*39d0*/  ISETP.GT.AND P1, PT, R0.reuse, 0x10, PT ;  /* 0x000000100000780c */ /* 0x040fe20003f24270 */
[----:B------:R-:W-:Y:S01]  /*39e0*/  FMUL.FTZ R35, R35, UR4 ;  /* 0x0000000423237c20 */ /* 0x000fe20008410000 */
[----:B------:R-:W-:Y:S01]  /*39f0*/  ISETP.GT.AND P6, PT, R0, 0x11, PT ;  /* 0x000000110000780c */ /* 0x000fe20003fc4270 */
[----:B------:R-:W-:Y:S01]  /*3a00*/  FMUL.FTZ R44, R44, UR4 ;  /* 0x000000042c2c7c20 */ /* 0x000fe20008410000 */
[----:B------:R-:W-:Y:S01]  /*3a10*/  FMUL.FTZ R38, R38, UR4 ;  /* 0x0000000426267c20 */ /* 0x000fe20008410000 */
[----:B------:R-:W2:Y:S01]  /*3a20*/  MUFU.TANH R29, R29 ;  /* 0x0000001d001d7308 */ /* 0x000ea20000002400 */
[----:B---3--:R-:W-:Y:S01]  /*3a30*/  FSEL R25, R25, -INF , P4 ;  /* 0xff80000019197808 */ /* 0x008fe20002000000 */
[----:B------:R-:W-:Y:S01]  /*3a40*/  FMUL.FTZ R45, R45, UR4 ;  /* 0x000000042d2d7c20 */ /* 0x000fe20008410000 */
[----:B------:R-:W-:Y:S01]  /*3a50*/  FMUL.FTZ R39, R39, UR4 ;  /* 0x0000000427277c20 */ /* 0x000fe20008410000 */
[----:B------:R-:W-:Y:S01]  /*3a60*/  FMUL.FTZ R48, R48, UR4 ;  /* 0x0000000430307c20 */ /* 0x000fe20008410000 */
[----:B------:R-:W-:Y:S01]  /*3a70*/  FMNMX.FTZ R5, R24, R25, !PT ;  /* 0x0000001918057209 */ /* 0x000fe20007810000 */
[----:B------:R-:W-:Y:S01]  /*3a80*/  FMUL.FTZ R42, R42, UR4 ;  /* 0x000000042a2a7c20 */ /* 0x000fe20008410000 */
[----:B------:R-:W-:Y:S01]  /*3a90*/  FMUL.FTZ R49, R49, UR4 ;  /* 0x0000000431317c20 */ /* 0x000fe20008410000 */
[----:B------:R-:W3:Y:S01]  /*3aa0*/  MUFU.TANH R32, R32 ;  /* 0x0000002000207308 */ /* 0x000ee20000002400 */
[----:B----4-:R-:W-:Y:S01]  /*3ab0*/  FSEL R28, R28, -INF , P3 ;  /* 0xff8000001c1c7808 */ /* 0x010fe20001800000 */
[----:B------:R-:W-:Y:S01]  /*3ac0*/  FMUL.FTZ R43, R43, UR4 ;  /* 0x000000042b2b7c20 */ /* 0x000fe20008410000 */
[----:B------:R-:W-:Y:S01]  /*3ad0*/  FMUL.FTZ R52, R52, UR4 ;  /* 0x0000000434347c20 */ /* 0x000fe20008410000 */
[----:B------:R-:W-:Y:S01]  /*3ae0*/  FMUL.FTZ R53, R53, UR4 ;  /* 0x0000000435357c20 */ /* 0x000fe20008410000 */
[----:B-1----:R-:W-:Y:S01]  /*3af0*/  FMNMX.FTZ R2, R28, R5, !PT ;  /* 0x000000051c027209 */ /* 0x002fe20007810000 */
        /* <DEDUP_REMOVED lines=9> */
[----:B------:R-:W-:Y:S01]  /*3b90*/  ULDC UR7, c[0x0][0x988] ;  /* 0x0002620000077ab9 */ /* 0x000fe20000000800 */
[----:B------:R-:W2:Y:S01]  /*3ba0*/  MUFU.TANH R33, R33 ;  /* 0x0000002100217308 */ /* 0x000ea20000002400 */
[----:B---3--:R-:W-:Y:S01]  /*3bb0*/  FSEL R32, R32, -INF , P1 ;  /* 0xff80000020207808 */ /* 0x008fe20000800000 */
[----:B------:R-:W-:Y:S01]  /*3bc0*/  UIADD3 UR4, UR41, 0x28c40, URZ ;  /* 0x00028c4029047890 */ /* 0x000fe2000fffe03f */
[----:B------:R-:W-:-:S02]  /*3bd0*/  IMAD.MOV.U32 R19, RZ, RZ, 0x20 ;  /* 0x00000020ff137424 */ /* 0x000fc400078e00ff */
[----:B------:R-:W-:Y:S01]  /*3be0*/  FMNMX.FTZ R2, R32, R5, !PT ;  /* 0x0000000520027209 */ /* 0x000fe20007810000 */
[----:B------:R-:W-:Y:S02]  /*3bf0*/  UPRMT UR4, UR42, 0x654, UR4 ;  /* 0x000006542a047896 */ /* 0x000fe40008000004 */
[----:B------:R-:W3:Y:S01]  /*3c00*/  MUFU.TANH R27, R27 ;  /* 0x0000001b001b7308 */ /* 0x000ee20000002400 */
[----:B-1----:R-:W-:Y:S02]  /*3c10*/  FSEL R26, R26, -INF , P5 ;  /* 0xff8000001a1a7808 */ /* 0x002fe40002800000 */
[----:B------:R-:W-:-:S04]  /*3c20*/  ISETP.GT.AND P5, PT, R0, 0x18, PT ;  /* 0x000000180000780c */ /* 0x000fc80003fa4270 */
[----:B------:R-:W-:Y:S01]  /*3c30*/  SYNCS.ARRIVE.TRANS64.RED.A1T0 RZ, [UR4], RZ ;  /* 0x000000ffffff79a7 */ /* 0x000fe20008100404 */
[----:B------:R-:W1:Y:S01]  /*3c40*/  MUFU.TANH R36, R36 ;  /* 0x0000002400247308 */ /* 0x000e620000002400 */
[----:B--2---:R-:W-:-:S04]  /*3c50*/  FSEL R33, R33, -INF , P6 ;  /* 0xff80000021217808 */ /* 0x004fc80003000000 */
[----:B------:R-:W-:-:S03]  /*3c60*/  FMNMX.FTZ R5, R33, R2, !PT ;  /* 0x0000000221057209 */ /* 0x000fc60007810000 */
[----:B------:R-:W2:Y:S01]  /*3c70*/  MUFU.TANH R30, R30 ;  /* 0x0000001e001e7308 */ /* 0x000ea20000002400 */
[----:B---3--:R-:W-:Y:S02]  /*3c80*/  FSEL R27, R27, -INF , P4 ;  /* 0xff8000001b1b7808 */ /* 0x008fe40002000000 */
[----:B------:R-:W-:-:S05]  /*3c90*/  ISETP.GT.AND P4, PT, R0, 0x19, PT ;  /* 0x000000190000780c */ /* 0x000fca0003f84270 */
[----:B------:R-:W3:Y:S01]  /*3ca0*/  MUFU.TANH R37, R37 ;  /* 0x0000002500257308 */ /* 0x000ee20000002400 */
[----:B-1----:R-:W-:-:S04]  /*3cb0*/  FSEL R36, R36, -INF , P5 ;  /* 0xff80000024247808 */ /* 0x002fc80002800000 */
[----:B------:R-:W-:-:S03]  /*3cc0*/  FMNMX.FTZ R2, R36, R5, !PT ;  /* 0x0000000524027209 */ /* 0x000fc60007810000 */
[----:B------:R-:W1:Y:S01]  /*3cd0*/  MUFU.TANH R31, R31 ;  /* 0x0000001f001f7308 */ /* 0x000e620000002400 */
[----:B--2---:R-:W-:Y:S02]  /*3ce0*/  FSEL R30, R30, -INF , P3 ;  /* 0xff8000001e1e7808 */ /* 0x004fe40001800000 */
[----:B------:R-:W-:-:S05]  /*3cf0*/  ISETP.GT.AND P3, PT, R0, 0x20, PT ;  /* 0x000000200000780c */ /* 0x000fca0003f64270 */
[----:B------:R-:W2:Y:S01]  /*3d00*/  MUFU.TANH R40, R40 ;  /* 0x0000002800287308 */ /* 0x000ea20000002400 */
[----:B---3--:R-:W-:-:S04]  /*3d10*/  FSEL R37, R37, -INF , P4 ;  /* 0xff80000025257808 */ /* 0x008fc80002000000 */
[----:B------:R-:W-:-:S03]  /*3d20*/  FMNMX.FTZ R5, R37, R2, !PT ;  /* 0x0000000225057209 */ /* 0x000fc60007810000 */
[----:B------:R-:W3:Y:S01]  /*3d30*/  MUFU.TANH R34, R34 ;  /* 0x0000002200227308 */ /* 0x000ee20000002400 */
[----:B-1----:R-:W-:Y:S02]  /*3d40*/  FSEL R31, R31, -INF , P2 ;  /* 0xff8000001f1f7808 */ /* 0x002fe40001000000 */
[----:B------:R-:W-:-:S05]  /*3d50*/  ISETP.GT.AND P2, PT, R0, 0x21, PT ;  /* 0x000000210000780c */ /* 0x000fca0003f44270 */
        /* <DEDUP_REMOVED lines=40> */
[----:B---3--:R-:W-:-:S04]  /*3fe0*/  FSEL R53, R53, -INF , P2 ;  /* 0xff80000035357808 */ /* 0x008fc80001000000 */
[----:B------:R-:W-:-:S03]  /*3ff0*/  FMNMX.FTZ R2, R53, R0, !PT ;  /* 0x0000000035027209 */ /* 0x000fc60007810000 */
[----:B------:R-:W3:Y:S01]  /*4000*/  MUFU.TANH R50, R50 ;  /* 0x0000003200327308 */ /* 0x000ee20000002400 */
[----:B-1----:R-:W-:Y:S01]  /*4010*/  FSEL R46, R46, -INF , P1 ;  /* 0xff8000002e2e7808 */ /* 0x002fe20000800000 */
[----:B------:R-:W1:Y:S06]  /*4020*/  SHFL.BFLY PT, R5, R2, 0x2, 0x1f ;  /* 0x0c401f0002057f89 */ /* 0x000e6c00000e0000 */
[----:B------:R-:W4:Y:S01]  /*4030*/  MUFU.TANH R51, R51 ;  /* 0x0000003300337308 */ /* 0x000f220000002400 */
[----:B--2---:R-:W-:-:S07]  /*4040*/  FSEL R47, R47, -INF , P6 ;  /* 0xff8000002f2f7808 */ /* 0x004fce0003000000 */
[----:B------:R-:W2:Y:S01]  /*4050*/  MUFU.TANH R54, R54 ;  /* 0x0000003600367308 */ /* 0x000ea20000002400 */
[----:B---3--:R-:W-:-:S07]  /*4060*/  FSEL R50, R50, -INF , P5 ;  /* 0xff80000032327808 */ /* 0x008fce0002800000 */
[----:B------:R-:W3:Y:S01]  /*4070*/  MUFU.TANH R55, R55 ;  /* 0x0000003700377308 */ /* 0x000ee20000002400 */
[----:B----4-:R-:W-:Y:S02]  /*4080*/  FSEL R51, R51, -INF , P4 ;  /* 0xff80000033337808 */ /* 0x010fe40002000000 */
[----:B-1----:R-:W-:Y:S02]  /*4090*/  FMNMX.FTZ R6, R2, R5, !PT ;  /* 0x0000000502067209 */ /* 0x002fe40007810000 */
[----:B------:R-:W-:-:S03]  /*40a0*/  FMNMX.FTZ R5, R26, R27, !PT ;  /* 0x0000001b1a057209 */ /* 0x000fc60007810000 */
[----:B------:R-:W1:Y:S01]  /*40b0*/  SHFL.BFLY PT, R7, R6, 0x1, 0x1f ;  /* 0x0c201f0006077f89 */ /* 0x000e6200000e0000 */
[----:B------:R-:W-:Y:S02]  /*40c0*/  FMNMX.FTZ R0, R30, R5, !PT ;  /* 0x000000051e007209 */ /* 0x000fe40007810000 */
[----:B--2---:R-:W-:Y:S02]  /*40d0*/  FSEL R54, R54, -INF , P3 ;  /* 0xff80000036367808 */ /* 0x004fe40001800000 */
[----:B------:R-:W-:-:S04]  /*40e0*/  FMNMX.FTZ R5, R31, R0, !PT ;  /* 0x000000001f057209 */ /* 0x000fc80007810000 */
[----:B------:R-:W-:Y:S02]  /*40f0*/  FMNMX.FTZ R0, R34, R5, !PT ;  /* 0x0000000522007209 */ /* 0x000fe40007810000 */
[----:B---3--:R-:W-:Y:S02]  /*4100*/  FSEL R55, R55, -INF , P2 ;  /* 0xff80000037377808 */ /* 0x008fe40001000000 */
[----:B------:R-:W-:-:S04]  /*4110*/  FMNMX.FTZ R5, R35, R0, !PT ;  /* 0x0000000023057209 */ /* 0x000fc80007810000 */
[----:B------:R-:W-:-:S04]  /*4120*/  FMNMX.FTZ R2, R38, R5, !PT ;  /* 0x0000000526027209 */ /* 0x000fc80007810000 */
[----:B------:R-:W-:Y:S02]  /*4130*/  FMNMX.FTZ R5, R39, R2, !PT ;  /* 0x0000000227057209 */ /* 0x000fe40007810000 */
[----:B-1----:R-:W-:Y:S02]  /*4140*/  FMNMX.FTZ R0, R6, R7, !PT ;  /* 0x0000000706007209 */ /* 0x002fe40007810000 */
[----:B------:R-:W-:Y:S01]  /*4150*/  FMNMX.FTZ R2, R42, R5, !PT ;  /* 0x000000052a027209 */ /* 0x000fe20007810000 */
[----:B------:R-:W-:Y:S01]  /*4160*/  BAR.SYNC.DEFER_BLOCKING 0xf, 0x100 ;  /* 0x03c4000000007b1d */ /* 0x000fe20000010000 */
[C---:B------:R-:W-:Y:S01]  /*4170*/  FSETP.NEU.FTZ.AND P1, PT, R0.reuse, -INF , PT ;  /* 0xff8000000000780b */ /* 0x040fe20003f3d000 */
[----:B------:R-:W-:Y:S01]  /*4180*/  FMUL.FTZ R6, R0, UR7 ;  /* 0x0000000700067c20 */ /* 0x000fe20008410000 */
[----:B------:R-:W-:-:S04]  /*4190*/  FMNMX.FTZ R5, R43, R2, !PT ;  /* 0x000000022b057209 */ /* 0x000fc80007810000 */
[----:B------:R-:W-:Y:S02]  /*41a0*/  FMNMX.FTZ R2, R46, R5, !PT ;  /* 0x000000052e027209 */ /* 0x000fe40007810000 */
[----:B------:R-:W-:Y:S02]  /*41b0*/  FSEL R6, R6, RZ, P1 ;  /* 0x000000ff06067208 */ /* 0x000fe40000800000 */
[----:B------:R-:W-:-:S03]  /*41c0*/  FMNMX.FTZ R5, R47, R2, !PT ;  /* 0x000000022f057209 */ /* 0x000fc60007810000 */
[--C-:B------:R-:W-:Y:S01]  /*41d0*/  FFMA.FTZ R24, R24, UR7, -R6.reuse ;  /* 0x0000000718187c23 */ /* 0x100fe20008010806 */
[----:B------:R-:W-:Y:S01]  /*41e0*/  FMNMX.FTZ R2, R50, R5, !PT ;  /* 0x0000000532027209 */ /* 0x000fe20007810000 */
[--C-:B------:R-:W-:Y:S01]  /*41f0*/  FFMA.FTZ R25, R25, UR7, -R6.reuse ;  /* 0x0000000719197c23 */ /* 0x100fe20008010806 */
[--C-:B------:R-:W-:Y:S01]  /*4200*/  FFMA.FTZ R28, R28, UR7, -R6.reuse ;  /* 0x000000071c1c7c23 */ /* 0x100fe20008010806 */
        /* <DEDUP_REMOVED lines=13> */
[--C-:B------:R-:W-:Y:S01]  /*42e0*/  FFMA.FTZ R49, R49, UR7, -R6.reuse ;  /* 0x0000000731317c23 */ /* 0x100fe20008010806 */
[----:B------:R-:W1:Y:S01]  /*42f0*/  SHFL.BFLY PT, R5, R2, 0x2, 0x1f ;  /* 0x0c401f0002057f89 */ /* 0x000e6200000e0000 */
[--C-:B------:R-:W-:Y:S01]  /*4300*/  FFMA.FTZ R52, R52, UR7, -R6.reuse ;  /* 0x0000000734347c23 */ /* 0x100fe20008010806 */
[----:B------:R-:W-:Y:S01]  /*4310*/  FFMA.FTZ R6, R53, UR7, -R6 ;  /* 0x0000000735067c23 */ /* 0x000fe20008010806 */
[----:B------:R-:W-:Y:S08]  /*4320*/  MUFU.EX2 R24, R24 ;  /* 0x0000001800187308 */ /* 0x000ff00000000800 */
[----:B------:R-:W-:Y:S08]  /*4330*/  MUFU.EX2 R9, R6 ;  /* 0x0000000600097308 */ /* 0x000ff00000000800 */
[----:B------:R-:W2:Y:S01]  /*4340*/  MUFU.EX2 R25, R25 ;  /* 0x0000001900197308 */ /* 0x000ea20000000800 */
[----:B-1----:R-:W-:-:S07]  /*4350*/  FMNMX.FTZ R5, R2, R5, !PT ;  /* 0x0000000502057209 */ /* 0x002fce0007810000 */
[----:B------:R-:W-:Y:S01]  /*4360*/  MUFU.EX2 R28, R28 ;  /* 0x0000001c001c7308 */ /* 0x000fe20000000800 */
[----:B------:R-:W1:Y:S07]  /*4370*/  SHFL.BFLY PT, R2, R5, 0x1, 0x1f ;  /* 0x0c201f0005027f89 */ /* 0x000e6e00000e0000 */
[----:B------:R-:W3:Y:S01]  /*4380*/  MUFU.EX2 R29, R29 ;  /* 0x0000001d001d7308 */ /* 0x000ee20000000800 */
[----:B--2---:R-:W-:-:S07]  /*4390*/  F2FP.BF16.F32.PACK_AB R152, R25, R24 ;  /* 0x000000181998723e */ /* 0x004fce00000010ff */
[----:B------:R-:W-:Y:S08]  /*43a0*/  MUFU.EX2 R32, R32 ;  /* 0x0000002000207308 */ /* 0x000ff00000000800 */
[----:B------:R-:W-:Y:S01]  /*43b0*/  MUFU.EX2 R33, R33 ;  /* 0x0000002100217308 */ /* 0x000fe20000000800 */
[----:B---3--:R-:W-:Y:S02]  /*43c0*/  F2FP.BF16.F32.PACK_AB R154, R29, R28 ;  /* 0x0000001c1d9a723e */ /* 0x008fe400000010ff */
[----:B-1----:R-:W-:-:S04]  /*43d0*/  FMNMX.FTZ R2, R5, R2, !PT ;  /* 0x0000000205027209 */ /* 0x002fc80007810000 */
[C---:B------:R-:W-:Y:S01]  /*43e0*/  FSETP.NEU.FTZ.AND P1, PT, R2.reuse, -INF , PT ;  /* 0xff8000000200780b */ /* 0x040fe20003f3d000 */
[----:B------:R-:W-:Y:S01]  /*43f0*/  FMUL.FTZ R5, R2, UR7 ;  /* 0x0000000702057c20 */ /* 0x000fe20008410000 */
[----:B------:R-:W-:Y:S04]  /*4400*/  MUFU.EX2 R36, R36 ;  /* 0x0000002400247308 */ /* 0x000fe80000000800 */
[----:B------:R-:W-:Y:S02]  /*4410*/  FSEL R10, R5, RZ, P1 ;  /* 0x000000ff050a7208 */ /* 0x000fe40000800000 */
[-C--:B------:R-:W-:Y:S02]  /*4420*/  LEA.HI R5, R17, R16.reuse, RZ, 0x4 ;  /* 0x0000001011057211 */ /* 0x080fe400078f20ff */
[----:B------:R-:W-:Y:S01]  /*4430*/  MUFU.EX2 R37, R37 ;  /* 0x0000002500257308 */ /* 0x000fe20000000800 */
[--C-:B------:R-:W-:Y:S01]  /*4440*/  FFMA.FTZ R26, R26, UR7, -R10.reuse ;  /* 0x000000071a1a7c23 */ /* 0x100fe2000801080a */
[----:B------:R-:W-:Y:S01]  /*4450*/  LOP3.LUT R7, R5, 0xfffffff0, RZ, 0xc0, !PT ;  /* 0xfffffff005077812 */ /* 0x000fe200078ec0ff */
[--C-:B------:R-:W-:Y:S01]  /*4460*/  FFMA.FTZ R27, R27, UR7, -R10.reuse ;  /* 0x000000071b1b7c23 */ /* 0x100fe2000801080a */
[--C-:B------:R-:W-:Y:S01]  /*4470*/  FFMA.FTZ R30, R30, UR7, -R10.reuse ;  /* 0x000000071e1e7c23 */ /* 0x100fe2000801080a */
[--C-:B------:R-:W-:Y:S01]  /*4480*/  FFMA.FTZ R31, R31, UR7, -R10.reuse ;  /* 0x000000071f1f7c23 */ /* 0x100fe2000801080a */
[--C-:B------:R-:W-:Y:S01]  /*4490*/  FFMA.FTZ R34, R34, UR7, -R10.reuse ;  /* 0x0000000722227c23 */ /* 0x100fe2000801080a */
[----:B------:R-:W-:Y:S01]  /*44a0*/  IMAD.IADD R7, R16, 0x1, -R7 ;  /* 0x0000000110077824 */ /* 0x000fe200078e0a07 */
[----:B------:R-:W-:Y:S01]  /*44b0*/  MUFU.EX2 R26, R26 ;  /* 0x0000001a001a7308 */ /* 0x000fe20000000800 */
[----:B------:R-:W-:Y:S01]  /*44c0*/  LEA.HI R16, R17, R16, RZ, 0x5 ;  /* 0x0000001011107211 */ /* 0x000fe200078f28ff */
[--C-:B------:R-:W-:Y:S01]  /*44d0*/  FFMA.FTZ R35, R35, UR7, -R10.reuse ;  /* 0x0000000723237c23 */ /* 0x100fe2000801080a */
[--C-:B------:R-:W-:Y:S01]  /*44e0*/  FFMA.FTZ R38, R38, UR7, -R10.reuse ;  /* 0x0000000726267c23 */ /* 0x100fe2000801080a */
[----:B------:R-:W-:Y:S01]  /*44f0*/  SHF.R.S32.HI R6, RZ, 0x1f, R7 ;  /* 0x0000001fff067819 */ /* 0x000fe20000011407 */
[--C-:B------:R-:W-:Y:S01]  /*4500*/  FFMA.FTZ R39, R39, UR7, -R10.reuse ;  /* 0x0000000727277c23 */ /* 0x100fe2000801080a */
[----:B------:R-:W-:Y:S01]  /*4510*/  SHF.L.U32 R16, R16, 0x5, RZ ;  /* 0x0000000510107819 */ /* 0x000fe200000006ff */
[--C-:B------:R-:W-:Y:S01]  /*4520*/  FFMA.FTZ R42, R42, UR7, -R10.reuse ;  /* 0x000000072a2a7c23 */ /* 0x100fe2000801080a */
[----:B------:R-:W-:Y:S01]  /*4530*/  LEA.HI R6, R6, R7, RZ, 0x3 ;  /* 0x0000000706067211 */ /* 0x000fe200078f18ff */
[----:B------:R-:W1:Y:S01]  /*4540*/  MUFU.EX2 R27, R27 ;  /* 0x0000001b001b7308 */ /* 0x000e620000000800 */
[----:B------:R-:W-:Y:S01]  /*4550*/  LOP3.LUT R16, R16, 0x7ffffc00, RZ, 0xc0, !PT ;  /* 0x7ffffc0010107812 */ /* 0x000fe200078ec0ff */
[--C-:B------:R-:W-:Y:S01]  /*4560*/  FFMA.FTZ R43, R43, UR7, -R10.reuse ;  /* 0x000000072b2b7c23 */ /* 0x100fe2000801080a */
[----:B------:R-:W-:Y:S01]  /*4570*/  LOP3.LUT R8, R6, 0xfffffff8, RZ, 0xc0, !PT ;  /* 0xfffffff806087812 */ /* 0x000fe200078ec0ff */
[--C-:B------:R-:W-:Y:S01]  /*4580*/  FFMA.FTZ R46, R46, UR7, -R10.reuse ;  /* 0x000000072e2e7c23 */ /* 0x100fe2000801080a */
[--C-:B------:R-:W-:Y:S01]  /*4590*/  FFMA.FTZ R47, R47, UR7, -R10.reuse ;  /* 0x000000072f2f7c23 */ /* 0x100fe2000801080a */
[--C-:B------:R-:W-:Y:S01]  /*45a0*/  FFMA.FTZ R50, R50, UR7, -R10.reuse ;  /* 0x0000000732327c23 */ /* 0x100fe2000801080a */
[----:B------:R-:W-:Y:S01]  /*45b0*/  IADD3 R8, R7, -R8, RZ ;  /* 0x8000000807087210 */ /* 0x000fe20007ffe0ff */
[----:B------:R-:W-:Y:S01]  /*45c0*/  MUFU.EX2 R30, R30 ;  /* 0x0000001e001e7308 */ /* 0x000fe20000000800 */
[----:B------:R-:W-:Y:S01]  /*45d0*/  SHF.R.S32.HI R7, RZ, 0x4, R5 ;  /* 0x00000004ff077819 */ /* 0x000fe20000011405 */
[----:B------:R-:W-:Y:S01]  /*45e0*/  FFMA.FTZ R51, R51, UR7, -R10 ;  /* 0x0000000733337c23 */ /* 0x000fe2000801080a */
[C---:B------:R-:W-:Y:S01]  /*45f0*/  LOP3.LUT P1, RZ, R8.reuse, 0x2, RZ, 0xc0, !PT ;  /* 0x0000000208ff7812 */ /* 0x040fe2000782c0ff */
[C---:B------:R-:W-:Y:S01]  /*4600*/  IMAD.SHL.U32 R5, R8.reuse, 0x40, RZ ;  /* 0x0000004008057824 */ /* 0x040fe200078e00ff */
[----:B------:R-:W-:Y:S01]  /*4610*/  LOP3.LUT P2, RZ, R8, 0x4, RZ, 0xc0, !PT ;  /* 0x0000000408ff7812 */ /* 0x000fe2000784c0ff */
[----:B------:R-:W-:-:S02]  /*4620*/  IMAD.SHL.U32 R12, R7, 0x8, RZ ;  /* 0x00000008070c7824 */ /* 0x000fc400078e00ff */
[--C-:B------:R-:W-:Y:S01]  /*4630*/  FFMA.FTZ R54, R54, UR7, -R10.reuse ;  /* 0x0000000736367c23 */ /* 0x100fe2000801080a */
[----:B------:R-:W-:Y:S01]  /*4640*/  IMAD.SHL.U32 R7, R6, 0x40, RZ ;  /* 0x0000004006077824 */ /* 0x000fe200078e00ff */
[----:B------:R-:W-:Y:S01]  /*4650*/  LOP3.LUT R5, R5, 0x1c0, RZ, 0xc0, !PT ;  /* 0x000001c005057812 */ /* 0x000fe200078ec0ff */
[----:B------:R-:W2:Y:S01]  /*4660*/  MUFU.EX2 R31, R31 ;  /* 0x0000001f001f7308 */ /* 0x000ea20000000800 */
[----:B------:R-:W-:Y:S01]  /*4670*/  FFMA.FTZ R10, R55, UR7, -R10 ;  /* 0x00000007370a7c23 */ /* 0x000fe2000801080a */
[----:B------:R-:W-:Y:S02]  /*4680*/  SEL R19, R19, 0xffffffe0, !P1 ;  /* 0xffffffe013137807 */ /* 0x000fe40004800000 */
[----:B------:R-:W-:Y:S02]  /*4690*/  LOP3.LUT R12, R5, 0x8, R12, 0xf8, !PT ;  /* 0x00000008050c7812 */ /* 0x000fe400078ef80c */
[----:B------:R-:W-:Y:S02]  /*46a0*/  SHF.R.U32.HI R5, RZ, 0x3, R5 ;  /* 0x00000003ff057819 */ /* 0x000fe40000011605 */
[----:B------:R-:W-:Y:S01]  /*46b0*/  MUFU.EX2 R34, R34 ;  /* 0x0000002200227308 */ /* 0x000fe20000000800 */
[----:B------:R-:W-:-:S02]  /*46c0*/  LOP3.LUT R7, R7, 0x7ffffe00, RZ, 0xc0, !PT ;  /* 0x7ffffe0007077812 */ /* 0x000fc400078ec0ff */
[----:B------:R-:W-:Y:S01]  /*46d0*/  LOP3.LUT R12, R12, R5, RZ, 0x3c, !PT ;  /* 0x000000050c0c7212 */ /* 0x000fe200078e3cff */
[----:B------:R-:W-:Y:S01]  /*46e0*/  FADD.FTZ R5, R24, R25 ;  /* 0x0000001918057221 */ /* 0x000fe20000010000 */
[----:B-1----:R-:W-:Y:S02]  /*46f0*/  F2FP.BF16.F32.PACK_AB R153, R27, R26 ;  /* 0x0000001a1b99723e */ /* 0x002fe400000010ff */
[----:B------:R-:W-:Y:S01]  /*4700*/  IADD3 R12, R12, R7, R16 ;  /* 0x000000070c0c7210 */ /* 0x000fe20007ffe010 */
[----:B------:R-:W-:Y:S01]  /*4710*/  FADD.FTZ R6, R28, R5 ;  /* 0x000000051c067221 */ /* 0x000fe20000010000 */
[----:B------:R-:W1:Y:S01]  /*4720*/  MUFU.EX2 R35, R35 ;  /* 0x0000002300237308 */ /* 0x000e620000000800 */
[----:B--2---:R-:W-:Y:S02]  /*4730*/  F2FP.BF16.F32.PACK_AB R155, R31, R30 ;  /* 0x0000001e1f9b723e */ /* 0x004fe400000010ff */
[----:B------:R-:W-:Y:S01]  /*4740*/  FADD.FTZ R5, R29, R6 ;  /* 0x000000061d057221 */ /* 0x000fe20000010000 */
[----:B------:R-:W-:-:S02]  /*4750*/  F2FP.BF16.F32.PACK_AB R156, R33, R32 ;  /* 0x00000020219c723e */ /* 0x000fc400000010ff */
[----:B------:R-:W-:Y:S01]  /*4760*/  F2FP.BF16.F32.PACK_AB R158, R37, R36 ;  /* 0x00000024259e723e */ /* 0x000fe200000010ff */
[----:B------:R-:W-:Y:S01]  /*4770*/  FADD.FTZ R6, R32, R5 ;  /* 0x0000000520067221 */ /* 0x000fe20000010000 */
[----:B------:R-:W-:Y:S01]  /*4780*/  FADD.FTZ R5, R26, R27 ;  /* 0x0000001b1a057221 */ /* 0x000fe20000010000 */
[----:B------:R-:W2:Y:S02]  /*4790*/  MUFU.EX2 R38, R38 ;  /* 0x0000002600267308 */ /* 0x000ea40000000800 */
[----:B------:R-:W-:Y:S01]  /*47a0*/  FADD.FTZ R7, R33, R6 ;  /* 0x0000000621077221 */ /* 0x000fe20000010000 */
[----:B------:R-:W-:-:S03]  /*47b0*/  FADD.FTZ R6, R30, R5 ;  /* 0x000000051e067221 */ /* 0x000fc60000010000 */
[----:B------:R-:W-:Y:S01]  /*47c0*/  FADD.FTZ R8, R36, R7 ;  /* 0x0000000724087221 */ /* 0x000fe20000010000 */
[----:B------:R-:W-:Y:S01]  /*47d0*/  FADD.FTZ R5, R31, R6 ;  /* 0x000000061f057221 */ /* 0x000fe20000010000 */
[----:B------:R-:W3:Y:S01]  /*47e0*/  MUFU.EX2 R40, R40 ;  /* 0x0000002800287308 */ /* 0x000ee20000000800 */
[----:B-1----:R-:W-:Y:S01]  /*47f0*/  F2FP.BF16.F32.PACK_AB R157, R35, R34 ;  /* 0x00000022239d723e */ /* 0x002fe200000010ff */
[----:B------:R-:W-:Y:S01]  /*4800*/  FADD.FTZ R7, R37, R8 ;  /* 0x0000000825077221 */ /* 0x000fe20000010000 */
[----:B------:R-:W-:-:S04]  /*4810*/  FADD.FTZ R6, R34, R5 ;  /* 0x0000000522067221 */ /* 0x000fc80000010000 */
[----:B------:R-:W-:Y:S01]  /*4820*/  FADD.FTZ R5, R35, R6 ;  /* 0x0000000623057221 */ /* 0x000fe20000010000 */
[----:B------:R-:W1:Y:S03]  /*4830*/  MUFU.EX2 R39, R39 ;  /* 0x0000002700277308 */ /* 0x000e660000000800 */
[----:B--2---:R-:W-:Y:S01]  /*4840*/  FADD.FTZ R6, R38, R5 ;  /* 0x0000000526067221 */ /* 0x004fe20000010000 */
[----:B------:R-:W-:-:S04]  /*4850*/  LEA R5, R12, UR41, 0x1 ;  /* 0x000000290c057c11 */ /* 0x000fc8000f8e08ff */
[----:B------:R-:W2:Y:S01]  /*4860*/  MUFU.EX2 R41, R41 ;  /* 0x0000002900297308 */ /* 0x000ea20000000800 */
[----:B---3--:R-:W-:Y:S01]  /*4870*/  FADD.FTZ R8, R40, R7 ;  /* 0x0000000728087221 */ /* 0x008fe20000010000 */
[----:B------:R-:W-:Y:S01]  /*4880*/  IADD3 R12, R5, 0x26800, RZ ;  /* 0x00026800050c7810 */ /* 0x000fe20007ffe0ff */
[----:B------:R3:W-:Y:S05]  /*4890*/  STSM.16.M88.4 [R5+0x26800], R152 ;  /* 0x0268009805007844 */ /* 0x0007ea0000000200 */
[----:B------:R-:W4:Y:S01]  /*48a0*/  MUFU.EX2 R42, R42 ;  /* 0x0000002a002a7308 */ /* 0x000f220000000800 */
[----:B-1----:R-:W-:Y:S01]  /*48b0*/  FADD.FTZ R7, R39, R6 ;  /* 0x0000000627077221 */ /* 0x002fe20000010000 */
[----:B------:R-:W-:Y:S01]  /*48c0*/  VIADD R6, R5, 0x26840 ;  /* 0x0002684005067836 */ /* 0x000fe20000000000 */
[----:B------:R-:W-:Y:S01]  /*48d0*/  F2FP.BF16.F32.PACK_AB R159, R39, R38 ;  /* 0x00000026279f723e */ /* 0x000fe200000010ff */
[----:B------:R-:W-:-:S04]  /*48e0*/  @P2 VIADD R6, R12, 0xffffffc0 ;  /* 0xffffffc00c062836 */ /* 0x000fc80000000000 */
[----:B------:R-:W1:Y:S01]  /*48f0*/  MUFU.EX2 R43, R43 ;  /* 0x0000002b002b7308 */ /* 0x000e620000000800 */
[C---:B--2---:R-:W-:Y:S01]  /*4900*/  FADD.FTZ R15, R41.reuse, R8 ;  /* 0x00000008290f7221 */ /* 0x044fe20000010000 */
[----:B------:R-:W-:-:S06]  /*4910*/  F2FP.BF16.F32.PACK_AB R160, R41, R40 ;  /* 0x0000002829a0723e */ /* 0x000fcc00000010ff */
[----:B------:R-:W2:Y:S01]  /*4920*/  MUFU.EX2 R44, R44 ;  /* 0x0000002c002c7308 */ /* 0x000ea20000000800 */
[----:B----4-:R-:W-:Y:S01]  /*4930*/  FADD.FTZ R8, R42, R7 ;  /* 0x000000072a087221 */ /* 0x010fe20000010000 */
[----:B------:R-:W-:-:S05]  /*4940*/  IADD3 R7, R12, R19, RZ ;  /* 0x000000130c077210 */ /* 0x000fca0007ffe0ff */
[----:B------:R3:W-:Y:S01]  /*4950*/  STSM.16.M88.4 [R7], R156 ;  /* 0x0000009c07007844 */ /* 0x0007e20000000200 */
[----:B------:R-:W-:Y:S01]  /*4960*/  MUFU.EX2 R46, R46 ;  /* 0x0000002e002e7308 */ /* 0x000fe20000000800 */
[C---:B-1----:R-:W-:Y:S01]  /*4970*/  FADD.FTZ R17, R43.reuse, R8 ;  /* 0x000000082b117221 */ /* 0x042fe20000010000 */
[----:B------:R-:W-:Y:S01]  /*4980*/  F2FP.BF16.F32.PACK_AB R161, R43, R42 ;  /* 0x0000002a2ba1723e */ /* 0x000fe200000010ff */
[----:B------:R-:W-:-:S05]  /*4990*/  IMAD.IADD R8, R19, 0x1, R6 ;  /* 0x0000000113087824 */ /* 0x000fca00078e0206 */
[----:B------:R-:W1:Y:S01]  /*49a0*/  MUFU.EX2 R45, R45 ;  /* 0x0000002d002d7308 */ /* 0x000e620000000800 */
[----:B--2---:R-:W-:-:S07]  /*49b0*/  FADD.FTZ R12, R44, R15 ;  /* 0x0000000f2c0c7221 */ /* 0x004fce0000010000 */
[----:B------:R-:W2:Y:S08]  /*49c0*/  MUFU.EX2 R47, R47 ;  /* 0x0000002f002f7308 */ /* 0x000eb00000000800 */
[----:B------:R-:W-:Y:S01]  /*49d0*/  MUFU.EX2 R48, R48 ;  /* 0x0000003000307308 */ /* 0x000fe20000000800 */
[C---:B-1----:R-:W-:Y:S01]  /*49e0*/  F2FP.BF16.F32.PACK_AB R162, R45.reuse, R44 ;  /* 0x0000002c2da2723e */ /* 0x042fe200000010ff */
[----:B------:R-:W-:-:S06]  /*49f0*/  FADD.FTZ R45, R45, R12 ;  /* 0x0000000c2d2d7221 */ /* 0x000fcc0000010000 */
[----:B------:R-:W1:Y:S01]  /*4a00*/  MUFU.EX2 R49, R49 ;  /* 0x0000003100317308 */ /* 0x000e620000000800 */
[----:B--2---:R-:W-:-:S05]  /*4a10*/  F2FP.BF16.F32.PACK_AB R163, R47, R46 ;  /* 0x0000002e2fa3723e */ /* 0x004fca00000010ff */
[----:B------:R3:W-:Y:S02]  /*4a20*/  STSM.16.M88.4 [R6], R160 ;  /* 0x000000a006007844 */ /* 0x0007e40000000200 */
[----:B------:R-:W-:Y:S08]  /*4a30*/  MUFU.EX2 R50, R50 ;  /* 0x0000003200327308 */ /* 0x000ff00000000800 */
[----:B------:R-:W2:Y:S01]  /*4a40*/  MUFU.EX2 R51, R51 ;  /* 0x0000003300337308 */ /* 0x000ea20000000800 */
[----:B-1----:R-:W-:Y:S01]  /*4a50*/  F2FP.BF16.F32.PACK_AB R164, R49, R48 ;  /* 0x0000003031a4723e */ /* 0x002fe200000010ff */
[----:B------:R-:W-:-:S04]  /*4a60*/  FADD.FTZ R48, R48, R45 ;  /* 0x0000002d30307221 */ /* 0x000fc80000010000 */
[----:B------:R-:W-:Y:S02]  /*4a70*/  FADD.FTZ R49, R49, R48 ;  /* 0x0000003031317221 */ /* 0x000fe40000010000 */
[----:B------:R-:W1:Y:S08]  /*4a80*/  MUFU.EX2 R52, R52 ;  /* 0x0000003400347308 */ /* 0x000e700000000800 */
[----:B------:R-:W-:Y:S01]  /*4a90*/  MUFU.EX2 R54, R54 ;  /* 0x0000003600367308 */ /* 0x000fe20000000800 */
[----:B--2---:R-:W-:-:S07]  /*4aa0*/  F2FP.BF16.F32.PACK_AB R165, R51, R50 ;  /* 0x0000003233a5723e */ /* 0x004fce00000010ff */
[----:B------:R2:W4:Y:S01]  /*4ab0*/  MUFU.EX2 R13, R10 ;  /* 0x0000000a000d7308 */ /* 0x0005220000000800 */
[----:B-1----:R-:W-:Y:S01]  /*4ac0*/  F2FP.BF16.F32.PACK_AB R166, R9, R52 ;  /* 0x0000003409a6723e */ /* 0x002fe200000010ff */
[----:B--2---:R-:W-:-:S04]  /*4ad0*/  FADD.FTZ R10, R46, R17 ;  /* 0x000000112e0a7221 */ /* 0x004fc80000010000 */
[----:B------:R-:W-:Y:S01]  /*4ae0*/  FADD.FTZ R47, R47, R10 ;  /* 0x0000000a2f2f7221 */ /* 0x000fe20000010000 */
[----:B------:R-:W-:-:S03]  /*4af0*/  FADD.FTZ R10, R52, R49 ;  /* 0x00000031340a7221 */ /* 0x000fc60000010000 */
[----:B------:R-:W-:Y:S01]  /*4b00*/  FADD.FTZ R50, R50, R47 ;  /* 0x0000002f32327221 */ /* 0x000fe20000010000 */
[----:B----4-:R-:W-:Y:S01]  /*4b10*/  F2FP.BF16.F32.PACK_AB R167, R13, R54 ;  /* 0x000000360da7723e */ /* 0x010fe200000010ff */
[----:B------:R-:W-:Y:S02]  /*4b20*/  FADD.FTZ R10, R9, R10 ;  /* 0x0000000a090a7221 */ /* 0x000fe40000010000 */
[----:B------:R-:W-:Y:S02]  /*4b30*/  FADD.FTZ R51, R51, R50 ;  /* 0x0000003233337221 */ /* 0x000fe40000010000 */
[----:B------:R3:W-:Y:S02]  /*4b40*/  STSM.16.M88.4 [R8], R164 ;  /* 0x000000a408007844 */ /* 0x0007e40000000200 */
[----:B------:R-:W-:-:S04]  /*4b50*/  FADD.FTZ R54, R54, R51 ;  /* 0x0000003336367221 */ /* 0x000fc80000010000 */
[----:B------:R-:W-:Y:S01]  /*4b60*/  FADD.FTZ R9, R13, R54 ;  /* 0x000000360d097221 */ /* 0x000fe20000010000 */
[----:B------:R-:W-:Y:S06]  /*4b70*/  @!P0 BRA `(.L_x_3234) ;  /* 0x0000000000048947 */ /* 0x000fec0003800000 */
[----:B------:R-:W-:Y:S01]  /*4b80*/  BPT.TRAP 0x1 ;  /* 0x000000040000795c */ /* 0x000fe20000300000 */
.L_x_3234:
[----:B------:R1:W2:Y:S01]  /*4b90*/  SYNCS.PHASECHK.TRANS64.TRYWAIT P1, [UR41+0x28c50], R11 ;  /* 0x028c500bff0075a7 */ /* 0x0002a20008020169 */
[----:B------:R-:W-:Y:S05]  /*4ba0*/  @!P0 BRA `(.L_x_3235) ;  /* 0x0000000000048947 */ /* 0x000fea0003800000 */
[----:B------:R-:W-:Y:S01]  /*4bb0*/  BPT.TRAP 0x1 ;  /* 0x000000040000795c */ /* 0x000fe20000300000 */
.L_x_3235:
[----:B------:R-:W-:Y:S01]  /*4bc0*/  ULOP3.LUT UR24, UR45, 0x2000000, URZ, 0xfc, !UPT ;  /* 0x020000002d187892 */ /* 0x000fe2000f8efc3f */
[----:B--2---:R-:W-:Y:S11]  /*4bd0*/  @P1 BRA `(.L_x_3236) ;  /* 0x0000000000081947 */ /* 0x004ff60003800000 */
[----:B------:R-:W2:Y:S02]  /*4be0*/  SYNCS.PHASECHK.TRANS64.TRYWAIT P1, [UR41+0x28c50], R11 ;  /* 0x028c500bff0075a7 */ /* 0x000ea40008020169 */
[----:B--2---:R-:W-:Y:S05]  /*4bf0*/  @!P1 BRA `(.L_x_3237) ;  /* 0x0000008800949947 */ /* 0x004fea0003800000 */
.L_x_3236:
[----:B------:R-:W-:Y:S01]  /*4c00*/  WARPGROUP.ARRIVE ;  /* 0x00000000000079c5 */ /* 0x000fe20000000000 */
[----:B------:R-:W-:Y:S01]  /*4c10*/  UMOV UR10, UR24 ;  /* 0x00000018000a7c82 */ /* 0x000fe20008000000 */
[----:B------:R-:W-:Y:S01]  /*4c20*/  UMOV UR11, 0x40000040 ;  /* 0x40000040000b7882 */ /* 0x000fe20000000000 */
[----:B------:R-:W-:-:S03]  /*4c30*/  UIADD3 UR4, UR24, 0x80, URZ ;  /* 0x0000008018047890 */ /* 0x000fc6000fffe03f */
[----:B------:R-:W-:Y:S01]  /*4c40*/  HGMMA.64x256x16.F32.BF16 R24, R152, gdesc[UR8].tnspB, RZ, !UPT, gsb0 ;  /* 0x43e0000898187df0 */ /* 0x000fe2000c0018ff */
[----:B------:R-:W-:-:S03]  /*4c50*/  UMOV UR11, 0x40000040 ;  /* 0x40000040000b7882 */ /* 0x000fc60000000000 */
[----:B------:R-:W-:Y:S01]  /*4c60*/  UMOV UR10, UR4 ;  /* 0x00000004000a7c82 */ /* 0x000fe20008000000 */
[----:B------:R-:W-:Y:S01]  /*4c70*/  UIADD3 UR4, UR24, 0x100, URZ ;  /* 0x0000010018047890 */ /* 0x000fe2000fffe03f */
[----:B------:R-:W-:Y:S02]  /*4c80*/  WARPGROUP.DEPBAR.LE gsb0, 0x0 ;  /* 0x00008000000079c5 */ /* 0x000fe40000010000 */
[----:B------:R-:W-:-:S15]  /*4c90*/  WARPGROUP.ARRIVE ;  /* 0x00000000000079c5 */ /* 0x000fde0000000000 */
[----:B------:R-:W-:-:S05]  /*4ca0*/  NOP ;  /* 0x0000000000007918 */ /* 0x000fca0000000000 */
[----:B------:R-:W-:Y:S01]  /*4cb0*/  HGMMA.64x256x16.F32.BF16 R24, R156, gdesc[UR8].tnspB, R24, gsb0 ;  /* 0x43e000089c187df0 */ /* 0x000fe20008001818 */
[----:B------:R-:W-:Y:S01]  /*4cc0*/  UMOV UR10, UR4 ;  /* 0x00000004000a7c82 */ /* 0x000fe20008000000 */
[----:B------:R-:W-:Y:S01]  /*4cd0*/  UMOV UR11, 0x40000040 ;  /* 0x40000040000b7882 */ /* 0x000fe20000000000 */
[----:B------:R-:W-:Y:S01]  /*4ce0*/  UIADD3 UR4, UR24, 0x180, URZ ;  /* 0x0000018018047890 */ /* 0x000fe2000fffe03f */
[----:B------:R-:W-:Y:S02]  /*4cf0*/  WARPGROUP.DEPBAR.LE gsb0, 0x0 ;  /* 0x00008000000079c5 */ /* 0x000fe40000010000 */
[----:B------:R-:W-:-:S15]  /*4d00*/  WARPGROUP.ARRIVE ;  /* 0x00000000000079c5 */ /* 0x000fde0000000000 */
[----:B------:R-:W-:-:S07]  /*4d10*/  NOP ;  /* 0x0000000000007918 */ /* 0x000fce0000000000 */
[----:B------:R-:W-:Y:S01]  /*4d20*/  HGMMA.64x256x16.F32.BF16 R24, R160, gdesc[UR8].tnspB, R24, gsb0 ;  /* 0x43e00008a0187df0 */ /* 0x000fe20008001818 */
[----:B------:R-:W-:Y:S01]  /*4d30*/  UMOV UR10, UR4 ;  /* 0x00000004000a7c82 */ /* 0x000fe20008000000 */
[----:B------:R-:W-:Y:S01]  /*4d40*/  UMOV UR11, 0x40000040 ;  /* 0x40000040000b7882 */ /* 0x000fe20000000000 */
[----:B------:R-:W-:Y:S01]  /*4d50*/  UMOV UR4, URZ ;  /* 0x0000003f00047c82 */ /* 0x000fe20008000000 */
[----:B------:R-:W-:Y:S02]  /*4d60*/  WARPGROUP.DEPBAR.LE gsb0, 0x0 ;  /* 0x00008000000079c5 */ /* 0x000fe40000010000 */
[----:B------:R-:W-:-:S15]  /*4d70*/  WARPGROUP.ARRIVE ;  /* 0x00000000000079c5 */ /* 0x000fde0000000000 */
[----:B------:R-:W-:-:S07]  /*4d80*/  NOP ;  /* 0x0000000000007918 */ /* 0x000fce0000000000 */
[----:B------:R-:W-:Y:S03]  /*4d90*/  HGMMA.64x256x16.F32.BF16 R24, R164, gdesc[UR8].tnspB, R24, gsb0 ;  /* 0x43e00008a4187df0 */ /* 0x000fe60008001818 */
[----:B------:R-:W-:Y:S02]  /*4da0*/  WARPGROUP.DEPBAR.LE gsb0, 0x0 ;  /* 0x00008000000079c5 */ /* 0x000fe40000010000 */
[----:B------:R-:W-:Y:S01]  /*4db0*/  @!PT LDS RZ, [RZ] ;  /* 0x00000000fffff984 */ /* 0x000fe20000000800 */
[----:B------:R-:W-:Y:S01]  /*4dc0*/  @!PT LDS RZ, [RZ] ;  /* 0x00000000fffff984 */ /* 0x000fe20000000800 */
[----:B------:R-:W-:Y:S01]  /*4dd0*/  @!PT LDS RZ, [RZ] ;  /* 0x00000000fffff984 */ /* 0x000fe20000000800 */
[----:B------:R-:W-:Y:S01]  /*4de0*/  @!PT LDS RZ, [RZ] ;  /* 0x00000000fffff984 */ /* 0x000fe20000000800 */
[----:B------:R4:W-:Y:S06]  /*4df0*/  MEMBAR.ALL.CTA ;  /* 0x0000000000007992 */ /* 0x0009ec0000008000 */
[----:B----4-:R-:W4:Y:S02]  /*4e00*/  FENCE.VIEW.ASYNC.S ;  /* 0x00000000000073c6 */ /* 0x010f240000000000 */
[----:B----4-:R-:W-:Y:S01]  /*4e10*/  NOP ;  /* 0x0000000000007918 */ /* 0x010fe20000000000 */
[----:B------:R-:W-:Y:S06]  /*4e20*/  BAR.ARV 0xe, 0x100 ;  /* 0x0384000000007b1d */ /* 0x000fec0000002000 */
[----:B------:R-:W-:Y:S05]  /*4e30*/  @!P0 BRA `(.L_x_3238) ;  /* 0x0000000000048947 */ /* 0x000fea0003800000 */
[----:B------:R-:W-:Y:S01]  /*4e40*/  BPT.TRAP 0x1 ;  /* 0x000000040000795c */ /* 0x000fe20000300000 */
.L_x_3238:
[----:B------:R-:W-:Y:S02]  /*4e50*/  UIADD3 UR44, UR44, -0x2, URZ ;  /* 0xfffffffe2c2c7890 */ /* 0x000fe4000fffe03f */
[----:B------:R-:W-:Y:S02]  /*4e60*/  UIADD3 UR5, UR41, 0x28c60, URZ ;  /* 0x00028c6029057890 */ /* 0x000fe4000fffe03f */
[----:B------:R-:W-:Y:S02]  /*4e70*/  UISETP.GE.AND UP0, UPT, UR44, UR40, UPT ;  /* 0x000000282c00728c */ /* 0x000fe4000bf06270 */
[----:B------:R-:W-:-:S04]  /*4e80*/  UPRMT UR5, UR42, 0x654, UR5 ;  /* 0x000006542a057896 */ /* 0x000fc80008000005 */
[----:B------:R-:W-:-:S05]  /*4e90*/  PLOP3.LUT P1, PT, PT, PT, UP0, 0x80, 0x0 ;  /* 0x000000000000781c */ /* 0x000fca0003f2f008 */
[----:B------:R-:W-:Y:S08]  /*4ea0*/  SYNCS.ARRIVE.TRANS64.RED.A1T0 RZ, [UR5], RZ ;  /* 0x000000ffffff79a7 */ /* 0x000ff00008100405 */
[----:B------:R-:W-:Y:S05]  /*4eb0*/  @!P1 BRA `(.L_x_3239) ;  /* 0x0000001c003c9947 */ /* 0x000fea0003800000 */
[----:B------:R-:W-:Y:S01]  /*4ec0*/  UMOV UR4, URZ ;  /* 0x0000003f00047c82 */ /* 0x000fe20008000000 */
[----:B------:R-:W-:Y:S01]  /*4ed0*/  UMOV UR5, URZ ;  /* 0x0000003f00057c82 */ /* 0x000fe20008000000 */
[----:B------:R-:W-:Y:S01]  /*4ee0*/  ULDC UR28, c[0x0][0x9d8] ;  /* 0x00027600001c7ab9 */ /* 0x000fe20000000800 */
[----:B------:R-:W-:-:S05]  /*4ef0*/  ULDC UR27, c[0x0][0x988] ;  /* 0x00026200001b7ab9 */ /* 0x000fca0000000800 */
.L_x_3250:
[----:B------:R-:W-:Y:S01]  /*4f00*/  UIADD3 UR7, UR5, 0x1, URZ ;  /* 0x0000000105077890 */ /* 0x000fe2000fffe03f */
[----:B012---:R-:W-:Y:S01]  /*4f10*/  IMAD.U32 R11, RZ, RZ, UR44 ;  /* 0x0000002cff0b7e24 */ /* 0x007fe2000f8e00ff */
[----:B------:R-:W-:Y:S02]  /*4f20*/  UIADD3 UR44, UR44, -0x1, URZ ;  /* 0xffffffff2c2c7890 */ /* 0x000fe4000fffe03f */
[----:B------:R-:W-:Y:S02]  /*4f30*/  UISETP.NE.AND UP0, UPT, UR7, 0x2, UPT ;  /* 0x000000020700788c */ /* 0x000fe4000bf05270 */
[----:B------:R-:W-:Y:S02]  /*4f40*/  ISETP.GT.AND P1, PT, R11, UR40, PT ;  /* 0x000000280b007c0c */ /* 0x000fe4000bf24270 */
[----:B------:R-:W-:Y:S02]  /*4f50*/  USEL UR10, URZ, 0x1, UP0 ;  /* 0x000000013f0a7887 */ /* 0x000fe40008000000 */
[----:B------:R-:W-:-:S02]  /*4f60*/  USEL UR25, UR7, URZ, UP0 ;  /* 0x0000003f07197287 */ /* 0x000fc40008000000 */
[----:B------:R-:W-:Y:S01]  /*4f70*/  ULOP3.LUT UR4, UR4, UR10, URZ, 0x3c, !UPT ;  /* 0x0000000a04047292 */ /* 0x000fe2000f8e3c3f */
[----:B------:R-:W-:Y:S11]  /*4f80*/  @!P0 BRA `(.L_x_3240) ;  /* 0x0000000000048947 */ /* 0x000ff60003800000 */
[----:B------:R-:W-:Y:S01]  /*4f90*/  BPT.TRAP 0x1 ;  /* 0x000000040000795c */ /* 0x000fe20000300000 */
.L_x_3240:
[----:B------:R-:W-:Y:S01]  /*4fa0*/  ULEA UR26, UR25, UR41, 0x3 ;  /* 0x00000029191a7291 */ /* 0x000fe2000f8e183f */
[----:B------:R-:W-:-:S04]  /*4fb0*/  MOV R11, UR4 ;  /* 0x00000004000b7c02 */ /* 0x000fc80008000f00 */
[----:B------:R-:W-:-:S04]  /*4fc0*/  SHF.L.U32 R11, R11, 0x1f, RZ ;  /* 0x0000001f0b0b7819 */ /* 0x000fc800000006ff */
[----:B------:R0:W1:Y:S01]  /*4fd0*/  SYNCS.PHASECHK.TRANS64.TRYWAIT P2, [UR26+0x28c30], R11 ;  /* 0x028c300bff0075a7 */ /* 0x000062000804015a */
[----:B------:R-:W-:Y:S05]  /*4fe0*/  @!P0 BRA `(.L_x_3241) ;  /* 0x0000000000048947 */ /* 0x000fea0003800000 */
[----:B------:R-:W-:Y:S01]  /*4ff0*/  BPT.TRAP 0x1 ;  /* 0x000000040000795c */ /* 0x000fe20000300000 */
.L_x_3241:
[----:B-1----:R-:W-:Y:S05]  /*5000*/  @P2 BRA `(.L_x_3242) ;  /* 0x0000000000082947 */ /* 0x002fea0003800000 */
[----:B------:R-:W1:Y:S02]  /*5010*/  SYNCS.PHASECHK.TRANS64.TRYWAIT P2, [UR26+0x28c30], R11 ;  /* 0x028c300bff0075a7 */ /* 0x000e64000804015a */
[----:B-1----:R-:W-:Y:S05]  /*5020*/  @!P2 BRA `(.L_x_3243) ;  /* 0x0000008400a0a947 */ /* 0x002fea0003800000 */
.L_x_3242:
[----:B------:R-:W-:Y:S01]  /*5030*/  ULEA UR10, UR25, UR6, 0x9 ;  /* 0x00000006190a7291 */ /* 0x000fe2000f8e483f */
[----:B---3--:R-:W-:Y:S01]  /*5040*/  WARPGROUP.ARRIVE ;  /* 0x00000000000079c5 */ /* 0x008fe20000000000 */
[----:B------:R-:W-:Y:S01]  /*5050*/  UMOV UR11, 0x40000040 ;  /* 0x40000040000b7882 */ /* 0x000fe20000000000 */
[----:B------:R-:W-:Y:S01]  /*5060*/  UMOV UR15, 0x40000040 ;  /* 0x40000040000f7882 */ /* 0x000fe20000000000 */
[----:B------:R-:W-:Y:S02]  /*5070*/  UIADD3 UR14, UR10, 0x2, URZ ;  /* 0x000000020a0e7890 */ /* 0x000fe4000fffe03f */
[----:B------:R-:W-:Y:S01]  /*5080*/  UIADD3 UR18, UR10, 0x4, URZ ;  /* 0x000000040a127890 */ /* 0x000fe2000fffe03f */
[----:B------:R-:W-:Y:S02]  /*5090*/  UMOV UR19, 0x40000040 ;  /* 0x4000004000137882 */ /* 0x000fe40000000000 */
[----:B------:R-:W-:Y:S01]  /*50a0*/  HGMMA.64x64x16.F32.BF16 R152, gdesc[UR8], RZ, !UPT, gsb0 ;  /* 0x00e00000089879f0 */ /* 0x000fe2000c0018ff */
[----:B------:R-:W-:Y:S01]  /*50b0*/  UIADD3 UR22, UR10, 0x6, URZ ;  /* 0x000000060a167890 */ /* 0x000fe2000fffe03f */
[----:B------:R-:W-:Y:S01]  /*50c0*/  UMOV UR23, 0x40000040 ;  /* 0x4000004000177882 */ /* 0x000fe20000000000 */
[----:B------:R-:W-:-:S02]  /*50d0*/  WARPGROUP.DEPBAR.LE gsb0, 0x0 ;  /* 0x00008000000079c5 */ /* 0x000fc40000010000 */
        /* <DEDUP_REMOVED lines=11> */
.L_x_3244:
        /* <DEDUP_REMOVED lines=16> */
[----:B-1----:R-:W-:Y:S01]  /*5290*/  FMUL.FTZ R12, R155, UR28 ;  /* 0x0000001c9b0c7c20 */ /* 0x002fe20008410000 */
[----:B------:R-:W-:Y:S01]  /*52a0*/  FMUL.FTZ R155, R173, UR28 ;  /* 0x0000001cad9b7c20 */ /* 0x000fe20008410000 */
[----:B------:R-:W-:Y:S01]  /*52b0*/  FMUL.FTZ R156, R176, UR28 ;  /* 0x0000001cb09c7c20 */ /* 0x000fe20008410000 */
[----:B------:R-:W-:Y:S01]  /*52c0*/  FMUL.FTZ R165, R171, UR28 ;  /* 0x0000001caba57c20 */ /* 0x000fe20008410000 */
[----:B------:R-:W-:Y:S01]  /*52d0*/  UMOV UR7, UR27 ;  /* 0x0000001b00077c82 */ /* 0x000fe20008000000 */
[----:B------:R-:W-:Y:S01]  /*52e0*/  FMUL.FTZ R172, R182, UR28 ;  /* 0x0000001cb6ac7c20 */ /* 0x000fe20008410000 */
[----:B------:R-:W1:Y:S01]  /*52f0*/  MUFU.TANH R18, R18 ;  /* 0x0000001200127308 */ /* 0x000e620000002400 */
[----:B--2---:R-:W-:Y:S01]  /*5300*/  FMNMX.FTZ R157, R17, R0, !PT ;  /* 0x00000000119d7209 */ /* 0x004fe20007810000 */
[----:B------:R-:W-:Y:S01]  /*5310*/  FMUL.FTZ R173, R183, UR28 ;  /* 0x0000001cb7ad7c20 */ /* 0x000fe20008410000 */
[----:B------:R-:W-:Y:S01]  /*5320*/  ISETP.NE.AND P2, PT, R3, RZ, PT ;  /* 0x000000ff0300720c */ /* 0x000fe20003f45270 */
[----:B------:R-:W-:-:S04]  /*5330*/  UIADD3 UR10, UR26, 0x28c40, URZ ;  /* 0x00028c401a0a7890 */ /* 0x000fc8000fffe03f */
[----:B------:R-:W2:Y:S01]  /*5340*/  MUFU.TANH R19, R19 ;  /* 0x0000001300137308 */ /* 0x000ea20000002400 */
[----:B---3--:R-:W-:Y:S01]  /*5350*/  FMNMX.FTZ R157, R16, R157, !PT ;  /* 0x0000009d109d7209 */ /* 0x008fe20007810000 */
[----:B------:R-:W-:-:S06]  /*5360*/  UPRMT UR10, UR42, 0x654, UR10 ;  /* 0x000006542a0a7896 */ /* 0x000fcc000800000a */
[----:B------:R-:W3:Y:S01]  /*5370*/  MUFU.TANH R20, R20 ;  /* 0x0000001400147308 */ /* 0x000ee20000002400 */
[----:B-1----:R-:W-:Y:S02]  /*5380*/  FMNMX.FTZ R158, R18, R157, !PT ;  /* 0x0000009d129e7209 */ /* 0x002fe40007810000 */
[----:B------:R-:W-:Y:S05]  /*5390*/  SYNCS.ARRIVE.TRANS64.RED.A1T0 RZ, [UR10], RZ ;  /* 0x000000ffffff79a7 */ /* 0x000fea000810040a */
[----:B------:R-:W1:Y:S01]  /*53a0*/  MUFU.TANH R21, R21 ;  /* 0x0000001500157308 */ /* 0x000e620000002400 */
[----:B--2---:R-:W-:-:S07]  /*53b0*/  FMNMX.FTZ R157, R19, R158, !PT ;  /* 0x0000009e139d7209 */ /* 0x004fce0007810000 */
[----:B------:R-:W2:Y:S01]  /*53c0*/  MUFU.TANH R22, R22 ;  /* 0x0000001600167308 */ /* 0x000ea20000002400 */
[----:B---3--:R-:W-:Y:S01]  /*53d0*/  FMNMX.FTZ R158, R20, R157, !PT ;  /* 0x0000009d149e7209 */ /* 0x008fe20007810000 */
[----:B------:R-:W-:-:S06]  /*53e0*/  FMUL.FTZ R157, R177, UR28 ;  /* 0x0000001cb19d7c20 */ /* 0x000fcc0008410000 */
[----:B------:R-:W3:Y:S01]  /*53f0*/  MUFU.TANH R23, R23 ;  /* 0x0000001700177308 */ /* 0x000ee20000002400 */
[----:B-1----:R-:W-:Y:S01]  /*5400*/  FMNMX.FTZ R159, R21, R158, !PT ;  /* 0x0000009e159f7209 */ /* 0x002fe20007810000 */
[----:B------:R-:W-:-:S06]  /*5410*/  FMUL.FTZ R158, R180, UR28 ;  /* 0x0000001cb49e7c20 */ /* 0x000fcc0008410000 */
[----:B------:R-:W1:Y:S01]  /*5420*/  MUFU.TANH R152, R152 ;  /* 0x0000009800987308 */ /* 0x000e620000002400 */
[----:B--2---:R-:W-:-:S07]  /*5430*/  FMNMX.FTZ R160, R22, R159, !PT ;  /* 0x0000009f16a07209 */ /* 0x004fce0007810000 */
[----:B------:R-:W2:Y:S01]  /*5440*/  MUFU.TANH R153, R153 ;  /* 0x0000009900997308 */ /* 0x000ea20000002400 */
[----:B---3--:R-:W-:-:S07]  /*5450*/  FMNMX.FTZ R159, R23, R160, !PT ;  /* 0x000000a0179f7209 */ /* 0x008fce0007810000 */
[----:B------:R-:W3:Y:S01]  /*5460*/  MUFU.TANH R154, R154 ;  /* 0x0000009a009a7308 */ /* 0x000ee20000002400 */
[----:B-1----:R-:W-:Y:S01]  /*5470*/  FMNMX.FTZ R160, R152, R159, !PT ;  /* 0x0000009f98a07209 */ /* 0x002fe20007810000 */
[----:B------:R-:W-:-:S06]  /*5480*/  FMUL.FTZ R159, R181, UR28 ;  /* 0x0000001cb59f7c20 */ /* 0x000fcc0008410000 */
[----:B------:R-:W1:Y:S01]  /*5490*/  MUFU.TANH R155, R155 ;  /* 0x0000009b009b7308 */ /* 0x000e620000002400 */
[----:B--2---:R-:W-:Y:S01]  /*54a0*/  FMNMX.FTZ R161, R153, R160, !PT ;  /* 0x000000a099a17209 */ /* 0x004fe20007810000 */
[----:B------:R-:W-:-:S06]  /*54b0*/  FMUL.FTZ R160, R162, UR28 ;  /* 0x0000001ca2a07c20 */ /* 0x000fcc0008410000 */
[----:B------:R-:W2:Y:S01]  /*54c0*/  MUFU.TANH R156, R156 ;  /* 0x0000009c009c7308 */ /* 0x000ea20000002400 */
[----:B---3--:R-:W-:-:S07]  /*54d0*/  FMNMX.FTZ R164, R154, R161, !PT ;  /* 0x000000a19aa47209 */ /* 0x008fce0007810000 */
[----:B------:R-:W3:Y:S01]  /*54e0*/  MUFU.TANH R157, R157 ;  /* 0x0000009d009d7308 */ /* 0x000ee20000002400 */
[----:B-1----:R-:W-:-:S07]  /*54f0*/  FMNMX.FTZ R161, R155, R164, !PT ;  /* 0x000000a49ba17209 */ /* 0x002fce0007810000 */
[----:B------:R-:W1:Y:S01]  /*5500*/  MUFU.TANH R158, R158 ;  /* 0x0000009e009e7308 */ /* 0x000e620000002400 */
[----:B--2---:R-:W-:Y:S01]  /*5510*/  FMNMX.FTZ R162, R156, R161, !PT ;  /* 0x000000a19ca27209 */ /* 0x004fe20007810000 */
[----:B------:R-:W-:-:S06]  /*5520*/  FMUL.FTZ R161, R163, UR28 ;  /* 0x0000001ca3a17c20 */ /* 0x000fcc0008410000 */
[----:B------:R-:W2:Y:S01]  /*5530*/  MUFU.TANH R159, R159 ;  /* 0x0000009f009f7308 */ /* 0x000ea20000002400 */
[----:B---3--:R-:W-:Y:S01]  /*5540*/  FMNMX.FTZ R163, R157, R162, !PT ;  /* 0x000000a29da37209 */ /* 0x008fe20007810000 */
[----:B------:R-:W-:Y:S01]  /*5550*/  FMUL.FTZ R162, R166, UR28 ;  /* 0x0000001ca6a27c20 */ /* 0x000fe20008410000 */
[----:B------:R-:W-:-:S05]  /*5560*/  FMUL.FTZ R166, R174, UR28 ;  /* 0x0000001caea67c20 */ /* 0x000fca0008410000 */
[----:B------:R-:W3:Y:S01]  /*5570*/  MUFU.TANH R13, R13 ;  /* 0x0000000d000d7308 */ /* 0x000ee20000002400 */
[----:B-1----:R-:W-:Y:S01]  /*5580*/  FMNMX.FTZ R164, R158, R163, !PT ;  /* 0x000000a39ea47209 */ /* 0x002fe20007810000 */
[----:B------:R-:W-:Y:S01]  /*5590*/  FMUL.FTZ R163, R167, UR28 ;  /* 0x0000001ca7a37c20 */ /* 0x000fe20008410000 */
[----:B------:R-:W-:-:S05]  /*55a0*/  FMUL.FTZ R167, R175, UR28 ;  /* 0x0000001cafa77c20 */ /* 0x000fca0008410000 */
[----:B------:R-:W1:Y:S01]  /*55b0*/  MUFU.TANH R12, R12 ;  /* 0x0000000c000c7308 */ /* 0x000e620000002400 */
[----:B--2---:R-:W-:Y:S01]  /*55c0*/  FMNMX.FTZ R168, R159, R164, !PT ;  /* 0x000000a49fa87209 */ /* 0x004fe20007810000 */
[----:B------:R-:W-:Y:S01]  /*55d0*/  FMUL.FTZ R164, R170, UR28 ;  /* 0x0000001caaa47c20 */ /* 0x000fe20008410000 */
[----:B------:R-:W-:-:S03]  /*55e0*/  FMUL.FTZ R170, R179, UR28 ;  /* 0x0000001cb3aa7c20 */ /* 0x000fc60008410000 */
[----:B------:R-:W2:Y:S02]  /*55f0*/  SHFL.BFLY PT, R169, R168, 0x2, 0x1f ;  /* 0x0c401f00a8a97f89 */ /* 0x000ea400000e0000 */
[----:B------:R-:W4:Y:S08]  /*5600*/  MUFU.TANH R14, R14 ;  /* 0x0000000e000e7308 */ /* 0x000f300000002400 */
[----:B------:R-:W5:Y:S08]  /*5610*/  MUFU.TANH R15, R15 ;  /* 0x0000000f000f7308 */ /* 0x000f700000002400 */
[----:B------:R-:W0:Y:S01]  /*5620*/  MUFU.TANH R160, R160 ;  /* 0x000000a000a07308 */ /* 0x000e220000002400 */
[----:B--2---:R-:W-:Y:S01]  /*5630*/  FMNMX.FTZ R171, R168, R169, !PT ;  /* 0x000000a9a8ab7209 */ /* 0x004fe20007810000 */
[----:B------:R-:W-:Y:S01]  /*5640*/  FMUL.FTZ R168, R178, UR28 ;  /* 0x0000001cb2a87c20 */ /* 0x000fe20008410000 */
[----:B---3--:R-:W-:-:S05]  /*5650*/  FMNMX.FTZ R169, R13, R2, !PT ;  /* 0x000000020da97209 */ /* 0x008fca0007810000 */
[----:B------:R-:W2:Y:S01]  /*5660*/  MUFU.TANH R161, R161 ;  /* 0x000000a100a17308 */ /* 0x000ea20000002400 */
[----:B------:R-:W3:Y:S01]  /*5670*/  SHFL.BFLY PT, R176, R171, 0x1, 0x1f ;  /* 0x0c201f00abb07f89 */ /* 0x000ee200000e0000 */
[----:B-1----:R-:W-:-:S04]  /*5680*/  FMNMX.FTZ R169, R12, R169, !PT ;  /* 0x000000a90ca97209 */ /* 0x002fc80007810000 */
[----:B----4-:R-:W-:Y:S02]  /*5690*/  FMNMX.FTZ R174, R14, R169, !PT ;  /* 0x000000a90eae7209 */ /* 0x010fe40007810000 */
[----:B------:R-:W1:Y:S02]  /*56a0*/  MUFU.TANH R162, R162 ;  /* 0x000000a200a27308 */ /* 0x000e640000002400 */
[----:B-----5:R-:W-:-:S04]  /*56b0*/  FMNMX.FTZ R169, R15, R174, !PT ;  /* 0x000000ae0fa97209 */ /* 0x020fc80007810000 */
[----:B0-----:R-:W-:Y:S02]  /*56c0*/  FMNMX.FTZ R174, R160, R169, !PT ;  /* 0x000000a9a0ae7209 */ /* 0x001fe40007810000 */
[----:B------:R-:W0:Y:S08]  /*56d0*/  MUFU.TANH R163, R163 ;  /* 0x000000a300a37308 */ /* 0x000e300000002400 */
[----:B------:R-:W4:Y:S01]  /*56e0*/  MUFU.TANH R164, R164 ;  /* 0x000000a400a47308 */ /* 0x000f220000002400 */
[----:B---3--:R-:W-:-:S02]  /*56f0*/  FMNMX.FTZ R169, R171, R176, !PT ;  /* 0x000000b0aba97209 */ /* 0x008fc40007810000 */
[----:B--2---:R-:W-:-:S03]  /*5700*/  FMNMX.FTZ R171, R161, R174, !PT ;  /* 0x000000aea1ab7209 */ /* 0x004fc60007810000 */
[C---:B------:R-:W-:Y:S02]  /*5710*/  FADD.FTZ R174, -R169.reuse, R0 ;  /* 0x00000000a9ae7221 */ /* 0x040fe40000010100 */
[----:B------:R-:W2:Y:S01]  /*5720*/  MUFU.TANH R165, R165 ;  /* 0x000000a500a57308 */ /* 0x000ea20000002400 */
[----:B-1----:R-:W-:Y:S01]  /*5730*/  FMNMX.FTZ R0, R162, R171, !PT ;  /* 0x000000aba2007209 */ /* 0x002fe20007810000 */
[----:B------:R-:W-:Y:S01]  /*5740*/  FMUL.FTZ R180, R169, UR7 ;  /* 0x00000007a9b47c20 */ /* 0x000fe20008410000 */
[----:B------:R-:W-:Y:S02]  /*5750*/  FMUL.FTZ R171, R174, UR7 ;  /* 0x00000007aeab7c20 */ /* 0x000fe40008410000 */
[----:B0-----:R-:W-:Y:S01]  /*5760*/  FMNMX.FTZ R175, R163, R0, !PT ;  /* 0x00000000a3af7209 */ /* 0x001fe20007810000 */
[--C-:B------:R-:W-:Y:S01]  /*5770*/  FFMA.FTZ R176, R17, UR7, -R180.reuse ;  /* 0x0000000711b07c23 */ /* 0x100fe200080108b4 */
[--C-:B------:R-:W-:Y:S01]  /*5780*/  FFMA.FTZ R19, R19, UR7, -R180.reuse ;  /* 0x0000000713137c23 */ /* 0x100fe200080108b4 */
[----:B------:R-:W0:Y:S01]  /*5790*/  MUFU.TANH R166, R166 ;  /* 0x000000a600a67308 */ /* 0x000e220000002400 */
[----:B----4-:R-:W-:Y:S01]  /*57a0*/  FMNMX.FTZ R0, R164, R175, !PT ;  /* 0x000000afa4007209 */ /* 0x010fe20007810000 */
[--C-:B------:R-:W-:Y:S01]  /*57b0*/  FFMA.FTZ R21, R21, UR7, -R180.reuse ;  /* 0x0000000715157c23 */ /* 0x100fe200080108b4 */
[----:B------:R-:W-:Y:S01]  /*57c0*/  FFMA.FTZ R179, R155, UR7, -R180 ;  /* 0x000000079bb37c23 */ /* 0x000fe200080108b4 */
[----:B------:R-:W-:-:S02]  /*57d0*/  IMAD.U32 R155, RZ, RZ, UR5 ;  /* 0x00000005ff9b7e24 */ /* 0x000fc4000f8e00ff */
[--C-:B------:R-:W-:Y:S01]  /*57e0*/  FFMA.FTZ R181, R157, UR7, -R180.reuse ;  /* 0x000000079db57c23 */ /* 0x100fe200080108b4 */
[--C-:B------:R-:W-:Y:S01]  /*57f0*/  FFMA.FTZ R178, R158, UR7, -R180.reuse ;  /* 0x000000079eb27c23 */ /* 0x100fe200080108b4 */
[--C-:B------:R-:W-:Y:S01]  /*5800*/  FFMA.FTZ R23, R23, UR7, -R180.reuse ;  /* 0x0000000717177c23 */ /* 0x100fe200080108b4 */
[----:B------:R-:W1:Y:S01]  /*5810*/  MUFU.TANH R167, R167 ;  /* 0x000000a700a77308 */ /* 0x000e620000002400 */
[----:B--2---:R-:W-:Y:S01]  /*5820*/  FMNMX.FTZ R17, R165, R0, !PT ;  /* 0x00000000a5117209 */ /* 0x004fe20007810000 */
[----:B------:R-:W-:-:S06]  /*5830*/  FFMA.FTZ R183, R159, UR7, -R180 ;  /* 0x000000079fb77c23 */ /* 0x000fcc00080108b4 */
[----:B------:R-:W2:Y:S01]  /*5840*/  MUFU.TANH R168, R168 ;  /* 0x000000a800a87308 */ /* 0x000ea20000002400 */
[----:B0-----:R-:W-:Y:S01]  /*5850*/  FMNMX.FTZ R174, R166, R17, !PT ;  /* 0x00000011a6ae7209 */ /* 0x001fe20007810000 */
[--C-:B------:R-:W-:Y:S01]  /*5860*/  FFMA.FTZ R17, R16, UR7, -R180.reuse ;  /* 0x0000000710117c23 */ /* 0x100fe200080108b4 */
[----:B------:R-:W-:-:S05]  /*5870*/  FFMA.FTZ R16, R18, UR7, -R180 ;  /* 0x0000000712107c23 */ /* 0x000fca00080108b4 */
[----:B------:R-:W0:Y:S01]  /*5880*/  MUFU.TANH R170, R170 ;  /* 0x000000aa00aa7308 */ /* 0x000e220000002400 */
[----:B-1----:R-:W-:-:S07]  /*5890*/  FMNMX.FTZ R175, R167, R174, !PT ;  /* 0x000000aea7af7209 */ /* 0x002fce0007810000 */
[----:B------:R-:W1:Y:S01]  /*58a0*/  MUFU.TANH R172, R172 ;  /* 0x000000ac00ac7308 */ /* 0x000e620000002400 */
[----:B--2---:R-:W-:-:S07]  /*58b0*/  FMNMX.FTZ R175, R168, R175, !PT ;  /* 0x000000afa8af7209 */ /* 0x004fce0007810000 */
[----:B------:R-:W2:Y:S01]  /*58c0*/  MUFU.TANH R173, R173 ;  /* 0x000000ad00ad7308 */ /* 0x000ea20000002400 */
[----:B0-----:R-:W-:-:S07]  /*58d0*/  FMNMX.FTZ R175, R170, R175, !PT ;  /* 0x000000afaaaf7209 */ /* 0x001fce0007810000 */
[----:B------:R-:W0:Y:S01]  /*58e0*/  MUFU.EX2 R171, R171 ;  /* 0x000000ab00ab7308 */ /* 0x000e220000000800 */
[----:B-1----:R-:W-:-:S07]  /*58f0*/  FMNMX.FTZ R18, R172, R175, !PT ;  /* 0x000000afac127209 */ /* 0x002fce0007810000 */
[----:B------:R1:W3:Y:S01]  /*5900*/  MUFU.EX2 R0, R176 ;  /* 0x000000b000007308 */ /* 0x0002e20000000800 */
[----:B--2---:R-:W-:Y:S01]  /*5910*/  FMNMX.FTZ R174, R173, R18, !PT ;  /* 0x00000012adae7209 */ /* 0x004fe20007810000 */
[--C-:B------:R-:W-:Y:S01]  /*5920*/  FFMA.FTZ R18, R20, UR7, -R180.reuse ;  /* 0x0000000714127c23 */ /* 0x100fe200080108b4 */
[--C-:B------:R-:W-:Y:S01]  /*5930*/  FFMA.FTZ R20, R22, UR7, -R180.reuse ;  /* 0x0000000716147c23 */ /* 0x100fe200080108b4 */
[--C-:B------:R-:W-:Y:S02]  /*5940*/  FFMA.FTZ R22, R152, UR7, -R180.reuse ;  /* 0x0000000798167c23 */ /* 0x100fe400080108b4 */
[----:B------:R-:W2:Y:S02]  /*5950*/  SHFL.BFLY PT, R175, R174, 0x2, 0x1f ;  /* 0x0c401f00aeaf7f89 */ /* 0x000ea400000e0000 */
[----:B------:R-:W-:Y:S01]  /*5960*/  MUFU.EX2 R17, R17 ;  /* 0x0000001100117308 */ /* 0x000fe20000000800 */
[----:B-1----:R-:W-:Y:S01]  /*5970*/  FFMA.FTZ R176, R156, UR7, -R180 ;  /* 0x000000079cb07c23 */ /* 0x002fe200080108b4 */
[-C--:B0-----:R-:W-:Y:S01]  /*5980*/  FMUL.FTZ R24, R24, R171.reuse ;  /* 0x000000ab18187220 */ /* 0x081fe20000410000 */
[-C--:B------:R-:W-:Y:S01]  /*5990*/  FMUL.FTZ R25, R25, R171.reuse ;  /* 0x000000ab19197220 */ /* 0x080fe20000410000 */
[-C--:B------:R-:W-:Y:S01]  /*59a0*/  FMUL.FTZ R28, R28, R171.reuse ;  /* 0x000000ab1c1c7220 */ /* 0x080fe20000410000 */
[-C--:B------:R-:W-:Y:S01]  /*59b0*/  FMUL.FTZ R29, R29, R171.reuse ;  /* 0x000000ab1d1d7220 */ /* 0x080fe20000410000 */
[-C--:B------:R-:W-:Y:S01]  /*59c0*/  FMUL.FTZ R32, R32, R171.reuse ;  /* 0x000000ab20207220 */ /* 0x080fe20000410000 */
[-C--:B------:R-:W-:Y:S01]  /*59d0*/  FMUL.FTZ R33, R33, R171.reuse ;  /* 0x000000ab21217220 */ /* 0x080fe20000410000 */
[----:B------:R-:W-:Y:S01]  /*59e0*/  MUFU.EX2 R16, R16 ;  /* 0x0000001000107308 */ /* 0x000fe20000000800 */
[----:B---3--:R-:W-:Y:S01]  /*59f0*/  FFMA.FTZ R10, R171, R10, R0 ;  /* 0x0000000aab0a7223 */ /* 0x008fe20000010000 */
[-C--:B------:R-:W-:Y:S01]  /*5a00*/  FMUL.FTZ R36, R36, R171.reuse ;  /* 0x000000ab24247220 */ /* 0x080fe20000410000 */
[-C--:B------:R-:W-:Y:S01]  /*5a10*/  FMUL.FTZ R37, R37, R171.reuse ;  /* 0x000000ab25257220 */ /* 0x080fe20000410000 */
[-C--:B------:R-:W-:Y:S01]  /*5a20*/  FMUL.FTZ R40, R40, R171.reuse ;  /* 0x000000ab28287220 */ /* 0x080fe20000410000 */
[-C--:B------:R-:W-:Y:S01]  /*5a30*/  FMUL.FTZ R41, R41, R171.reuse ;  /* 0x000000ab29297220 */ /* 0x080fe20000410000 */
[-C--:B------:R-:W-:Y:S01]  /*5a40*/  FMUL.FTZ R44, R44, R171.reuse ;  /* 0x000000ab2c2c7220 */ /* 0x080fe20000410000 */
[-C--:B------:R-:W-:Y:S01]  /*5a50*/  FMUL.FTZ R45, R45, R171.reuse ;  /* 0x000000ab2d2d7220 */ /* 0x080fe20000410000 */
[----:B------:R-:W-:Y:S01]  /*5a60*/  MUFU.EX2 R19, R19 ;  /* 0x0000001300137308 */ /* 0x000fe20000000800 */
[-C--:B------:R-:W-:Y:S01]  /*5a70*/  FMUL.FTZ R48, R48, R171.reuse ;  /* 0x000000ab30307220 */ /* 0x080fe20000410000 */
[-C--:B------:R-:W-:Y:S01]  /*5a80*/  FMUL.FTZ R49, R49, R171.reuse ;  /* 0x000000ab31317220 */ /* 0x080fe20000410000 */
[-C--:B------:R-:W-:Y:S01]  /*5a90*/  FMUL.FTZ R52, R52, R171.reuse ;  /* 0x000000ab34347220 */ /* 0x080fe20000410000 */
[-C--:B------:R-:W-:Y:S01]  /*5aa0*/  FMUL.FTZ R53, R53, R171.reuse ;  /* 0x000000ab35357220 */ /* 0x080fe20000410000 */
[----:B------:R-:W-:Y:S01]  /*5ab0*/  FMUL.FTZ R56, R56, R171 ;  /* 0x000000ab38387220 */ /* 0x000fe20000410000 */
[----:B--2---:R-:W-:Y:S01]  /*5ac0*/  FMNMX.FTZ R152, R174, R175, !PT ;  /* 0x000000afae987209 */ /* 0x004fe20007810000 */
[--C-:B------:R-:W-:Y:S01]  /*5ad0*/  FFMA.FTZ R175, R153, UR7, -R180.reuse ;  /* 0x0000000799af7c23 */ /* 0x100fe200080108b4 */
[----:B------:R-:W-:Y:S01]  /*5ae0*/  MUFU.EX2 R18, R18 ;  /* 0x0000001200127308 */ /* 0x000fe20000000800 */
[----:B------:R-:W-:Y:S01]  /*5af0*/  FFMA.FTZ R174, R154, UR7, -R180 ;  /* 0x000000079aae7c23 */ /* 0x000fe200080108b4 */
[-C--:B------:R-:W-:Y:S01]  /*5b00*/  FMUL.FTZ R57, R57, R171.reuse ;  /* 0x000000ab39397220 */ /* 0x080fe20000410000 */
[----:B------:R-:W0:Y:S01]  /*5b10*/  SHFL.BFLY PT, R177, R152, 0x1, 0x1f ;  /* 0x0c201f0098b17f89 */ /* 0x000e2200000e0000 */
        /* <DEDUP_REMOVED lines=22> */
[----:B------:R-:W-:Y:S01]  /*5c80*/  FMUL.FTZ R97, R97, R171 ;  /* 0x000000ab61617220 */ /* 0x000fe20000410000 */
[----:B0-----:R-:W-:Y:S01]  /*5c90*/  FMNMX.FTZ R177, R152, R177, !PT ;  /* 0x000000b198b17209 */ /* 0x001fe20007810000 */
[-C--:B------:R-:W-:Y:S01]  /*5ca0*/  FMUL.FTZ R100, R100, R171.reuse ;  /* 0x000000ab64647220 */ /* 0x080fe20000410000 */
[-C--:B------:R-:W-:Y:S01]  /*5cb0*/  FMUL.FTZ R101, R101, R171.reuse ;  /* 0x000000ab65657220 */ /* 0x080fe20000410000 */
[-C--:B------:R-:W-:Y:S01]  /*5cc0*/  FMUL.FTZ R104, R104, R171.reuse ;  /* 0x000000ab68687220 */ /* 0x080fe20000410000 */
[-C--:B------:R-:W-:Y:S01]  /*5cd0*/  FMUL.FTZ R105, R105, R171.reuse ;  /* 0x000000ab69697220 */ /* 0x080fe20000410000 */
[C---:B------:R-:W-:Y:S01]  /*5ce0*/  FADD.FTZ R2, -R177.reuse, R2 ;  /* 0x00000002b1027221 */ /* 0x040fe20000010100 */
[----:B------:R-:W-:Y:S01]  /*5cf0*/  FMUL.FTZ R153, R177, UR7 ;  /* 0x00000007b1997c20 */ /* 0x000fe20008410000 */
[----:B------:R-:W-:Y:S01]  /*5d00*/  MUFU.EX2 R22, R22 ;  /* 0x0000001600167308 */ /* 0x000fe20000000800 */
[-C--:B------:R-:W-:Y:S01]  /*5d10*/  FMUL.FTZ R108, R108, R171.reuse ;  /* 0x000000ab6c6c7220 */ /* 0x080fe20000410000 */
[----:B------:R-:W-:Y:S01]  /*5d20*/  FMUL.FTZ R2, R2, UR7 ;  /* 0x0000000702027c20 */ /* 0x000fe20008410000 */
        /* <DEDUP_REMOVED lines=17> */
[----:B------:R-:W-:Y:S01]  /*5e40*/  FFMA.FTZ R173, R173, UR7, -R153 ;  /* 0x00000007adad7c23 */ /* 0x000fe20008010899 */
[-C--:B------:R-:W-:Y:S01]  /*5e50*/  FMUL.FTZ R109, R109, R171.reuse ;  /* 0x000000ab6d6d7220 */ /* 0x080fe20000410000 */
[-C--:B------:R-:W-:Y:S01]  /*5e60*/  FMUL.FTZ R112, R112, R171.reuse ;  /* 0x000000ab70707220 */ /* 0x080fe20000410000 */
[-C--:B------:R-:W-:Y:S01]  /*5e70*/  FMUL.FTZ R113, R113, R171.reuse ;  /* 0x000000ab71717220 */ /* 0x080fe20000410000 */
[----:B------:R1:W2:Y:S01]  /*5e80*/  MUFU.EX2 R156, R12 ;  /* 0x0000000c009c7308 */ /* 0x0002a20000000800 */
[-C--:B------:R-:W-:Y:S01]  /*5e90*/  FMUL.FTZ R116, R116, R171.reuse ;  /* 0x000000ab74747220 */ /* 0x080fe20000410000 */
[-C--:B------:R-:W-:Y:S01]  /*5ea0*/  FMUL.FTZ R117, R117, R171.reuse ;  /* 0x000000ab75757220 */ /* 0x080fe20000410000 */
[-C--:B------:R-:W-:Y:S01]  /*5eb0*/  FMUL.FTZ R120, R120, R171.reuse ;  /* 0x000000ab78787220 */ /* 0x080fe20000410000 */
[-C--:B------:R-:W-:Y:S01]  /*5ec0*/  FMUL.FTZ R121, R121, R171.reuse ;  /* 0x000000ab79797220 */ /* 0x080fe20000410000 */
[-C--:B------:R-:W-:Y:S01]  /*5ed0*/  FMUL.FTZ R124, R124, R171.reuse ;  /* 0x000000ab7c7c7220 */ /* 0x080fe20000410000 */
[-C--:B------:R-:W-:Y:S01]  /*5ee0*/  FMUL.FTZ R125, R125, R171.reuse ;  /* 0x000000ab7d7d7220 */ /* 0x080fe20000410000 */
[----:B------:R-:W-:Y:S01]  /*5ef0*/  FMUL.FTZ R128, R128, R171 ;  /* 0x000000ab80807220 */ /* 0x000fe20000410000 */
[----:B------:R-:W3:Y:S01]  /*5f00*/  MUFU.EX2 R14, R14 ;  /* 0x0000000e000e7308 */ /* 0x000ee20000000800 */
[----:B0-----:R-:W-:Y:S01]  /*5f10*/  FFMA.FTZ R9, R2, R9, R13 ;  /* 0x0000000902097223 */ /* 0x001fe2000001000d */
[----:B-1----:R-:W-:-:S02]  /*5f20*/  @!P2 IMAD R12, R155, 0x40, R4 ;  /* 0x000000409b0ca824 */ /* 0x002fc400078e0204 */
[----:B------:R-:W-:Y:S01]  /*5f30*/  FADD.FTZ R155, R17, R10 ;  /* 0x0000000a119b7221 */ /* 0x000fe20000010000 */
[-C--:B------:R-:W-:Y:S01]  /*5f40*/  FMUL.FTZ R129, R129, R171.reuse ;  /* 0x000000ab81817220 */ /* 0x080fe20000410000 */
[-C--:B------:R-:W-:Y:S01]  /*5f50*/  FMUL.FTZ R132, R132, R171.reuse ;  /* 0x000000ab84847220 */ /* 0x080fe20000410000 */
[-C--:B------:R-:W-:Y:S01]  /*5f60*/  FMUL.FTZ R133, R133, R171.reuse ;  /* 0x000000ab85857220 */ /* 0x080fe20000410000 */
[----:B------:R-:W-:Y:S01]  /*5f70*/  FADD.FTZ R10, R16, R155 ;  /* 0x0000009b100a7221 */ /* 0x000fe20000010000 */
[----:B------:R-:W0:Y:S01]  /*5f80*/  MUFU.EX2 R15, R15 ;  /* 0x0000000f000f7308 */ /* 0x000e220000000800 */
[----:B--2---:R-:W-:Y:S01]  /*5f90*/  FADD.FTZ R9, R156, R9 ;  /* 0x000000099c097221 */ /* 0x004fe20000010000 */
[----:B------:R-:W-:Y:S01]  /*5fa0*/  @!P2 LEA R12, R12, UR41, 0x2 ;  /* 0x000000290c0cac11 */ /* 0x000fe2000f8e10ff */
[-C--:B------:R-:W-:Y:S01]  /*5fb0*/  FMUL.FTZ R136, R136, R171.reuse ;  /* 0x000000ab88887220 */ /* 0x080fe20000410000 */
[-C--:B------:R-:W-:Y:S01]  /*5fc0*/  FMUL.FTZ R137, R137, R171.reuse ;  /* 0x000000ab89897220 */ /* 0x080fe20000410000 */
[-C--:B------:R-:W-:Y:S01]  /*5fd0*/  FMUL.FTZ R140, R140, R171.reuse ;  /* 0x000000ab8c8c7220 */ /* 0x080fe20000410000 */
[-C--:B------:R-:W-:Y:S01]  /*5fe0*/  FMUL.FTZ R141, R141, R171.reuse ;  /* 0x000000ab8d8d7220 */ /* 0x080fe20000410000 */
[----:B------:R-:W-:Y:S01]  /*5ff0*/  @!P2 STS [R12+0x28800], R171 ;  /* 0x028800ab0c00a388 */ /* 0x000fe20000000800 */
[----:B------:R-:W1:Y:S01]  /*6000*/  MUFU.EX2 R157, R160 ;  /* 0x000000a0009d7308 */ /* 0x000e620000000800 */
[----:B---3--:R-:W-:Y:S01]  /*6010*/  FADD.FTZ R152, R14, R9 ;  /* 0x000000090e987221 */ /* 0x008fe20000010000 */
[----:B------:R-:W-:Y:S01]  /*6020*/  FADD.FTZ R9, R19, R10 ;  /* 0x0000000a13097221 */ /* 0x000fe20000010000 */
[----:B------:R2:W-:Y:S01]  /*6030*/  @!P2 STS [R12+0x28820], R2 ;  /* 0x028820020c00a388 */ /* 0x0005e20000000800 */
[-C--:B------:R-:W-:Y:S01]  /*6040*/  FMUL.FTZ R144, R144, R171.reuse ;  /* 0x000000ab90907220 */ /* 0x080fe20000410000 */
[-C--:B------:R-:W-:Y:S01]  /*6050*/  FMUL.FTZ R145, R145, R171.reuse ;  /* 0x000000ab91917220 */ /* 0x080fe20000410000 */
[----:B------:R-:W-:Y:S01]  /*6060*/  FADD.FTZ R154, R18, R9 ;  /* 0x00000009129a7221 */ /* 0x000fe20000010000 */
[-C--:B------:R-:W-:Y:S01]  /*6070*/  FMUL.FTZ R148, R148, R171.reuse ;  /* 0x000000ab94947220 */ /* 0x080fe20000410000 */
[----:B------:R-:W3:Y:S01]  /*6080*/  MUFU.EX2 R158, R161 ;  /* 0x000000a1009e7308 */ /* 0x000ee20000000800 */
[----:B0-----:R-:W-:Y:S01]  /*6090*/  FADD.FTZ R152, R15, R152 ;  /* 0x000000980f987221 */ /* 0x001fe20000010000 */
[----:B------:R-:W-:Y:S01]  /*60a0*/  FADD.FTZ R153, R21, R154 ;  /* 0x0000009a15997221 */ /* 0x000fe20000010000 */
[----:B------:R-:W-:Y:S01]  /*60b0*/  F2FP.BF16.F32.PACK_AB R155, R15, R14 ;  /* 0x0000000e0f9b723e */ /* 0x000fe200000010ff */
[----:B------:R-:W-:Y:S01]  /*60c0*/  FMUL.FTZ R149, R149, R171 ;  /* 0x000000ab95957220 */ /* 0x000fe20000410000 */
[----:B------:R-:W-:Y:S01]  /*60d0*/  FMUL.FTZ R26, R26, R2 ;  /* 0x000000021a1a7220 */ /* 0x000fe20000410000 */
[----:B------:R-:W-:Y:S01]  /*60e0*/  FADD.FTZ R154, R20, R153 ;  /* 0x00000099149a7221 */ /* 0x000fe20000010000 */
[----:B------:R-:W-:Y:S01]  /*60f0*/  F2FP.BF16.F32.PACK_AB R153, R156, R13 ;  /* 0x0000000d9c99723e */ /* 0x000fe200000010ff */
[----:B------:R-:W0:Y:S01]  /*6100*/  MUFU.EX2 R159, R162 ;  /* 0x000000a2009f7308 */ /* 0x000e220000000800 */
[----:B-1----:R-:W-:Y:S01]  /*6110*/  FADD.FTZ R9, R157, R152 ;  /* 0x000000989d097221 */ /* 0x002fe20000010000 */
[----:B------:R-:W-:Y:S01]  /*6120*/  F2FP.BF16.F32.PACK_AB R156, R21, R18 ;  /* 0x00000012159c723e */ /* 0x000fe200000010ff */
[-C--:B------:R-:W-:Y:S01]  /*6130*/  FMUL.FTZ R27, R27, R2.reuse ;  /* 0x000000021b1b7220 */ /* 0x080fe20000410000 */
[-C--:B------:R-:W-:Y:S01]  /*6140*/  FMUL.FTZ R30, R30, R2.reuse ;  /* 0x000000021e1e7220 */ /* 0x080fe20000410000 */
[-C--:B------:R-:W-:Y:S01]  /*6150*/  FMUL.FTZ R31, R31, R2.reuse ;  /* 0x000000021f1f7220 */ /* 0x080fe20000410000 */
[-C--:B------:R-:W-:Y:S01]  /*6160*/  FMUL.FTZ R34, R34, R2.reuse ;  /* 0x0000000222227220 */ /* 0x080fe20000410000 */
[-C--:B------:R-:W-:Y:S01]  /*6170*/  FMUL.FTZ R35, R35, R2.reuse ;  /* 0x0000000223237220 */ /* 0x080fe20000410000 */
[----:B------:R-:W1:Y:S01]  /*6180*/  MUFU.EX2 R180, R163 ;  /* 0x000000a300b47308 */ /* 0x000e620000000800 */
[C---:B---3--:R-:W-:Y:S01]  /*6190*/  FADD.FTZ R152, R158.reuse, R9 ;  /* 0x000000099e987221 */ /* 0x048fe20000010000 */
[----:B------:R-:W-:Y:S01]  /*61a0*/  F2FP.BF16.F32.PACK_AB R157, R158, R157 ;  /* 0x0000009d9e9d723e */ /* 0x000fe200000010ff */
[----:B------:R-:W-:Y:S01]  /*61b0*/  FMUL.FTZ R38, R38, R2 ;  /* 0x0000000226267220 */ /* 0x000fe20000410000 */
[----:B------:R-:W-:Y:S01]  /*61c0*/  F2FP.BF16.F32.PACK_AB R158, R23, R20 ;  /* 0x00000014179e723e */ /* 0x000fe200000010ff */
[-C--:B------:R-:W-:Y:S01]  /*61d0*/  FMUL.FTZ R39, R39, R2.reuse ;  /* 0x0000000227277220 */ /* 0x080fe20000410000 */
[-C--:B------:R-:W-:Y:S01]  /*61e0*/  FMUL.FTZ R42, R42, R2.reuse ;  /* 0x000000022a2a7220 */ /* 0x080fe20000410000 */
[----:B------:R-:W-:Y:S01]  /*61f0*/  FMUL.FTZ R43, R43, R2 ;  /* 0x000000022b2b7220 */ /* 0x000fe20000410000 */
[----:B------:R-:W3:Y:S01]  /*6200*/  MUFU.EX2 R164, R164 ;  /* 0x000000a400a47308 */ /* 0x000ee20000000800 */
[----:B0-----:R-:W-:Y:S01]  /*6210*/  FADD.FTZ R9, R159, R152 ;  /* 0x000000989f097221 */ /* 0x001fe20000010000 */
[----:B------:R-:W-:Y:S01]  /*6220*/  F2FP.BF16.F32.PACK_AB R152, R17, R0 ;  /* 0x000000001198723e */ /* 0x000fe200000010ff */
[----:B------:R-:W-:Y:S01]  /*6230*/  FADD.FTZ R17, R23, R154 ;  /* 0x0000009a17117221 */ /* 0x000fe20000010000 */
[----:B------:R-:W-:Y:S01]  /*6240*/  F2FP.BF16.F32.PACK_AB R154, R19, R16 ;  /* 0x00000010139a723e */ /* 0x000fe200000010ff */
[----:B------:R-:W-:Y:S01]  /*6250*/  BAR.SYNC.DEFER_BLOCKING 0xf, 0x100 ;  /* 0x03c4000000007b1d */ /* 0x000fe20000010000 */
[-C--:B------:R-:W-:Y:S01]  /*6260*/  FMUL.FTZ R46, R46, R2.reuse ;  /* 0x000000022e2e7220 */ /* 0x080fe20000410000 */
[----:B------:R-:W-:Y:S01]  /*6270*/  FADD.FTZ R0, R22, R17 ;  /* 0x0000001116007221 */ /* 0x000fe20000010000 */
[-C--:B------:R-:W-:Y:S01]  /*6280*/  FMUL.FTZ R47, R47, R2.reuse ;  /* 0x000000022f2f7220 */ /* 0x080fe20000410000 */
[C---:B-1----:R-:W-:Y:S01]  /*6290*/  FADD.FTZ R9, R180.reuse, R9 ;  /* 0x00000009b4097221 */ /* 0x042fe20000010000 */
[----:B------:R-:W-:Y:S01]  /*62a0*/  F2FP.BF16.F32.PACK_AB R159, R180, R159 ;  /* 0x0000009fb49f723e */ /* 0x000fe200000010ff */
[----:B------:R-:W0:Y:S01]  /*62b0*/  MUFU.EX2 R175, R175 ;  /* 0x000000af00af7308 */ /* 0x000e220000000800 */
[-C--:B------:R-:W-:Y:S01]  /*62c0*/  FMUL.FTZ R50, R50, R2.reuse ;  /* 0x0000000232327220 */ /* 0x080fe20000410000 */
[-C--:B------:R-:W-:Y:S01]  /*62d0*/  FMUL.FTZ R51, R51, R2.reuse ;  /* 0x0000000233337220 */ /* 0x080fe20000410000 */
[-C--:B------:R-:W-:Y:S01]  /*62e0*/  FMUL.FTZ R54, R54, R2.reuse ;  /* 0x0000000236367220 */ /* 0x080fe20000410000 */
[-C--:B------:R-:W-:Y:S01]  /*62f0*/  FMUL.FTZ R55, R55, R2.reuse ;  /* 0x0000000237377220 */ /* 0x080fe20000410000 */
[-C--:B------:R-:W-:Y:S01]  /*6300*/  FMUL.FTZ R58, R58, R2.reuse ;  /* 0x000000023a3a7220 */ /* 0x080fe20000410000 */
[----:B---3--:R-:W-:Y:S01]  /*6310*/  FADD.FTZ R16, R164, R9 ;  /* 0x00000009a4107221 */ /* 0x008fe20000010000 */
[-C--:B------:R-:W-:Y:S01]  /*6320*/  FMUL.FTZ R59, R59, R2.reuse ;  /* 0x000000023b3b7220 */ /* 0x080fe20000410000 */
[----:B------:R-:W1:Y:S01]  /*6330*/  MUFU.EX2 R174, R174 ;  /* 0x000000ae00ae7308 */ /* 0x000e620000000800 */
        /* <DEDUP_REMOVED lines=8> */
[C---:B0-----:R-:W-:Y:S01]  /*63c0*/  FADD.FTZ R9, R175.reuse, R0 ;  /* 0x00000000af097221 */ /* 0x041fe20000010000 */
[----:B------:R-:W-:Y:S01]  /*63d0*/  F2FP.BF16.F32.PACK_AB R160, R175, R22 ;  /* 0x00000016afa0723e */ /* 0x000fe200000010ff */
[----:B------:R0:W-:Y:S01]  /*63e0*/  STSM.16.M88.4 [R5+0x26800], R152 ;  /* 0x0268009805007844 */ /* 0x0001e20000000200 */
[-C--:B------:R-:W-:Y:S01]  /*63f0*/  FMUL.FTZ R75, R75, R2.reuse ;  /* 0x000000024b4b7220 */ /* 0x080fe20000410000 */
[-C--:B------:R-:W-:Y:S01]  /*6400*/  FMUL.FTZ R78, R78, R2.reuse ;  /* 0x000000024e4e7220 */ /* 0x080fe20000410000 */
[-C--:B------:R-:W-:Y:S01]  /*6410*/  FMUL.FTZ R79, R79, R2.reuse ;  /* 0x000000024f4f7220 */ /* 0x080fe20000410000 */
[----:B------:R0:W-:Y:S01]  /*6420*/  STSM.16.M88.4 [R7], R156 ;  /* 0x0000009c07007844 */ /* 0x0001e20000000200 */
[----:B------:R-:W4:Y:S01]  /*6430*/  MUFU.EX2 R179, R179 ;  /* 0x000000b300b37308 */ /* 0x000f220000000800 */
[----:B-1----:R-:W-:Y:S01]  /*6440*/  FADD.FTZ R0, R174, R9 ;  /* 0x00000009ae007221 */ /* 0x002fe20000010000 */
[-C--:B------:R-:W-:Y:S01]  /*6450*/  FMUL.FTZ R82, R82, R2.reuse ;  /* 0x0000000252527220 */ /* 0x080fe20000410000 */
[-C--:B------:R-:W-:Y:S01]  /*6460*/  FMUL.FTZ R83, R83, R2.reuse ;  /* 0x0000000253537220 */ /* 0x080fe20000410000 */
[-C--:B------:R-:W-:Y:S01]  /*6470*/  FMUL.FTZ R86, R86, R2.reuse ;  /* 0x0000000256567220 */ /* 0x080fe20000410000 */
[-C--:B------:R-:W-:Y:S01]  /*6480*/  FMUL.FTZ R87, R87, R2.reuse ;  /* 0x0000000257577220 */ /* 0x080fe20000410000 */
[-C--:B------:R-:W-:Y:S01]  /*6490*/  FMUL.FTZ R90, R90, R2.reuse ;  /* 0x000000025a5a7220 */ /* 0x080fe20000410000 */
[----:B------:R-:W-:Y:S01]  /*64a0*/  FMUL.FTZ R91, R91, R2 ;  /* 0x000000025b5b7220 */ /* 0x000fe20000410000 */
[----:B------:R-:W1:Y:S01]  /*64b0*/  MUFU.EX2 R163, R166 ;  /* 0x000000a600a37308 */ /* 0x000e620000000800 */
[C---:B---3--:R-:W-:Y:S01]  /*64c0*/  FADD.FTZ R16, R161.reuse, R16 ;  /* 0x00000010a1107221 */ /* 0x048fe20000010000 */
[----:B------:R-:W-:Y:S01]  /*64d0*/  F2FP.BF16.F32.PACK_AB R161, R161, R164 ;  /* 0x000000a4a1a1723e */ /* 0x000fe200000010ff */
[-C--:B------:R-:W-:Y:S01]  /*64e0*/  FMUL.FTZ R94, R94, R2.reuse ;  /* 0x000000025e5e7220 */ /* 0x080fe20000410000 */
[-C--:B------:R-:W-:Y:S01]  /*64f0*/  FMUL.FTZ R95, R95, R2.reuse ;  /* 0x000000025f5f7220 */ /* 0x080fe20000410000 */
[-C--:B------:R-:W-:Y:S01]  /*6500*/  FMUL.FTZ R98, R98, R2.reuse ;  /* 0x0000000262627220 */ /* 0x080fe20000410000 */
[-C--:B------:R-:W-:Y:S01]  /*6510*/  FMUL.FTZ R99, R99, R2.reuse ;  /* 0x0000000263637220 */ /* 0x080fe20000410000 */
[----:B------:R-:W-:Y:S01]  /*6520*/  FMUL.FTZ R102, R102, R2 ;  /* 0x0000000266667220 */ /* 0x000fe20000410000 */
[----:B------:R-:W2:Y:S01]  /*6530*/  MUFU.EX2 R10, R167 ;  /* 0x000000a7000a7308 */ /* 0x000ea20000000800 */
[C---:B----4-:R-:W-:Y:S01]  /*6540*/  FADD.FTZ R13, R179.reuse, R0 ;  /* 0x00000000b30d7221 */ /* 0x050fe20000010000 */
[----:B------:R-:W-:Y:S01]  /*6550*/  F2FP.BF16.F32.PACK_AB R162, R179, R174 ;  /* 0x000000aeb3a2723e */ /* 0x000fe200000010ff */
[-C--:B------:R-:W-:Y:S01]  /*6560*/  FMUL.FTZ R103, R103, R2.reuse ;  /* 0x0000000267677220 */ /* 0x080fe20000410000 */
[-C--:B------:R-:W-:Y:S01]  /*6570*/  FMUL.FTZ R106, R106, R2.reuse ;  /* 0x000000026a6a7220 */ /* 0x080fe20000410000 */
[-C--:B------:R-:W-:Y:S01]  /*6580*/  FMUL.FTZ R107, R107, R2.reuse ;  /* 0x000000026b6b7220 */ /* 0x080fe20000410000 */
[-C--:B------:R-:W-:Y:S01]  /*6590*/  FMUL.FTZ R110, R110, R2.reuse ;  /* 0x000000026e6e7220 */ /* 0x080fe20000410000 */
[-C--:B------:R-:W-:Y:S01]  /*65a0*/  FMUL.FTZ R111, R111, R2.reuse ;  /* 0x000000026f6f7220 */ /* 0x080fe20000410000 */
[----:B------:R-:W3:Y:S01]  /*65b0*/  MUFU.EX2 R165, R168 ;  /* 0x000000a800a57308 */ /* 0x000ee20000000800 */
[----:B-1----:R-:W-:Y:S01]  /*65c0*/  FADD.FTZ R9, R163, R16 ;  /* 0x00000010a3097221 */ /* 0x002fe20000010000 */
[-C--:B------:R-:W-:Y:S01]  /*65d0*/  FMUL.FTZ R114, R114, R2.reuse ;  /* 0x0000000272727220 */ /* 0x080fe20000410000 */
[-C--:B------:R-:W-:Y:S01]  /*65e0*/  FMUL.FTZ R115, R115, R2.reuse ;  /* 0x0000000273737220 */ /* 0x080fe20000410000 */
[-C--:B------:R-:W-:Y:S01]  /*65f0*/  FMUL.FTZ R118, R118, R2.reuse ;  /* 0x0000000276767220 */ /* 0x080fe20000410000 */
[-C--:B------:R-:W-:Y:S01]  /*6600*/  FMUL.FTZ R119, R119, R2.reuse ;  /* 0x0000000277777220 */ /* 0x080fe20000410000 */
[-C--:B------:R-:W-:Y:S01]  /*6610*/  FMUL.FTZ R122, R122, R2.reuse ;  /* 0x000000027a7a7220 */ /* 0x080fe20000410000 */
[-C--:B------:R-:W-:Y:S01]  /*6620*/  FMUL.FTZ R123, R123, R2.reuse ;  /* 0x000000027b7b7220 */ /* 0x080fe20000410000 */
[----:B------:R-:W1:Y:S01]  /*6630*/  MUFU.EX2 R170, R170 ;  /* 0x000000aa00aa7308 */ /* 0x000e620000000800 */
[C---:B--2---:R-:W-:Y:S01]  /*6640*/  FADD.FTZ R12, R10.reuse, R9 ;  /* 0x000000090a0c7221 */ /* 0x044fe20000010000 */
[----:B------:R-:W-:Y:S01]  /*6650*/  F2FP.BF16.F32.PACK_AB R163, R10, R163 ;  /* 0x000000a30aa3723e */ /* 0x000fe200000010ff */
[-C--:B------:R-:W-:Y:S01]  /*6660*/  FMUL.FTZ R126, R126, R2.reuse ;  /* 0x000000027e7e7220 */ /* 0x080fe20000410000 */
[-C--:B------:R-:W-:Y:S01]  /*6670*/  FMUL.FTZ R127, R127, R2.reuse ;  /* 0x000000027f7f7220 */ /* 0x080fe20000410000 */
[-C--:B------:R-:W-:Y:S01]  /*6680*/  FMUL.FTZ R130, R130, R2.reuse ;  /* 0x0000000282827220 */ /* 0x080fe20000410000 */
[-C--:B------:R-:W-:Y:S01]  /*6690*/  FMUL.FTZ R131, R131, R2.reuse ;  /* 0x0000000283837220 */ /* 0x080fe20000410000 */
[----:B------:R0:W-:Y:S01]  /*66a0*/  STSM.16.M88.4 [R6], R160 ;  /* 0x000000a006007844 */ /* 0x0001e20000000200 */
[----:B------:R-:W2:Y:S01]  /*66b0*/  MUFU.EX2 R176, R176 ;  /* 0x000000b000b07308 */ /* 0x000ea20000000800 */
[----:B---3--:R-:W-:Y:S01]  /*66c0*/  FADD.FTZ R9, R165, R12 ;  /* 0x0000000ca5097221 */ /* 0x008fe20000010000 */
[-C--:B------:R-:W-:Y:S01]  /*66d0*/  FMUL.FTZ R134, R134, R2.reuse ;  /* 0x0000000286867220 */ /* 0x080fe20000410000 */
[-C--:B------:R-:W-:Y:S01]  /*66e0*/  FMUL.FTZ R135, R135, R2.reuse ;  /* 0x0000000287877220 */ /* 0x080fe20000410000 */
[-C--:B------:R-:W-:Y:S01]  /*66f0*/  FMUL.FTZ R138, R138, R2.reuse ;  /* 0x000000028a8a7220 */ /* 0x080fe20000410000 */
[-C--:B------:R-:W-:Y:S01]  /*6700*/  FMUL.FTZ R139, R139, R2.reuse ;  /* 0x000000028b8b7220 */ /* 0x080fe20000410000 */
[-C--:B------:R-:W-:Y:S01]  /*6710*/  FMUL.FTZ R142, R142, R2.reuse ;  /* 0x000000028e8e7220 */ /* 0x080fe20000410000 */
[-C--:B------:R-:W-:Y:S01]  /*6720*/  FMUL.FTZ R143, R143, R2.reuse ;  /* 0x000000028f8f7220 */ /* 0x080fe20000410000 */
[----:B------:R-:W3:Y:S01]  /*6730*/  MUFU.EX2 R167, R172 ;  /* 0x000000ac00a77308 */ /* 0x000ee20000000800 */
[C---:B-1----:R-:W-:Y:S01]  /*6740*/  FADD.FTZ R12, R170.reuse, R9 ;  /* 0x00000009aa0c7221 */ /* 0x042fe20000010000 */
[----:B------:R-:W-:Y:S01]  /*6750*/  F2FP.BF16.F32.PACK_AB R165, R170, R165 ;  /* 0x000000a5aaa5723e */ /* 0x000fe200000010ff */
[-C--:B------:R-:W-:Y:S01]  /*6760*/  FMUL.FTZ R146, R146, R2.reuse ;  /* 0x0000000292927220 */ /* 0x080fe20000410000 */
[-C--:B------:R-:W-:Y:S01]  /*6770*/  FMUL.FTZ R147, R147, R2.reuse ;  /* 0x0000000293937220 */ /* 0x080fe20000410000 */
[-C--:B------:R-:W-:Y:S01]  /*6780*/  FMUL.FTZ R150, R150, R2.reuse ;  /* 0x0000000296967220 */ /* 0x080fe20000410000 */
[----:B------:R-:W-:-:S02]  /*6790*/  FMUL.FTZ R151, R151, R2 ;  /* 0x0000000297977220 */ /* 0x000fc40000410000 */
[----:B------:R-:W1:Y:S01]  /*67a0*/  MUFU.EX2 R181, R181 ;  /* 0x000000b500b57308 */ /* 0x000e620000000800 */
[----:B--2---:R-:W-:-:S07]  /*67b0*/  FADD.FTZ R14, R176, R13 ;  /* 0x0000000db00e7221 */ /* 0x004fce0000010000 */
[----:B------:R-:W2:Y:S01]  /*67c0*/  MUFU.EX2 R178, R178 ;  /* 0x000000b200b27308 */ /* 0x000ea20000000800 */
[----:B---3--:R-:W-:-:S07]  /*67d0*/  FADD.FTZ R9, R167, R12 ;  /* 0x0000000ca7097221 */ /* 0x008fce0000010000 */
[----:B------:R-:W3:Y:S01]  /*67e0*/  MUFU.EX2 R183, R183 ;  /* 0x000000b700b77308 */ /* 0x000ee20000000800 */
[C---:B-1----:R-:W-:Y:S01]  /*67f0*/  FADD.FTZ R13, R181.reuse, R14 ;  /* 0x0000000eb50d7221 */ /* 0x042fe20000010000 */
[----:B------:R-:W-:-:S06]  /*6800*/  F2FP.BF16.F32.PACK_AB R164, R181, R176 ;  /* 0x000000b0b5a4723e */ /* 0x000fcc00000010ff */
[----:B------:R-:W1:Y:S01]  /*6810*/  MUFU.EX2 R0, R173 ;  /* 0x000000ad00007308 */ /* 0x000e620000000800 */
[----:B--2---:R-:W-:Y:S01]  /*6820*/  FADD.FTZ R10, R178, R13 ;  /* 0x0000000db20a7221 */ /* 0x004fe20000010000 */
[----:B---3--:R-:W-:-:S03]  /*6830*/  F2FP.BF16.F32.PACK_AB R166, R183, R178 ;  /* 0x000000b2b7a6723e */ /* 0x008fc600000010ff */
[----:B------:R-:W-:Y:S01]  /*6840*/  FADD.FTZ R10, R183, R10 ;  /* 0x0000000ab70a7221 */ /* 0x000fe20000010000 */
[C---:B-1----:R-:W-:Y:S01]  /*6850*/  F2FP.BF16.F32.PACK_AB R167, R0.reuse, R167 ;  /* 0x000000a700a7723e */ /* 0x042fe200000010ff */
[----:B------:R-:W-:-:S04]  /*6860*/  FADD.FTZ R9, R0, R9 ;  /* 0x0000000900097221 */ /* 0x000fc80000010000 */
[----:B------:R0:W-:Y:S01]  /*6870*/  STSM.16.M88.4 [R8], R164 ;  /* 0x000000a408007844 */ /* 0x0001e20000000200 */
[----:B------:R-:W-:Y:S05]  /*6880*/  @!P0 BRA `(.L_x_3245) ;  /* 0x0000000000048947 */ /* 0x000fea0003800000 */
[----:B------:R-:W-:Y:S01]  /*6890*/  BPT.TRAP 0x1 ;  /* 0x000000040000795c */ /* 0x000fe20000300000 */
.L_x_3245:
[----:B------:R1:W2:Y:S01]  /*68a0*/  SYNCS.PHASECHK.TRANS64.TRYWAIT P2, [UR26+0x28c50], R11 ;  /* 0x028c500bff0075a7 */ /* 0x0002a2000804015a */
[----:B------:R-:W-:Y:S05]  /*68b0*/  @!P0 BRA `(.L_x_3246) ;  /* 0x0000000000048947 */ /* 0x000fea0003800000 */
[----:B------:R-:W-:Y:S01]  /*68c0*/  BPT.TRAP 0x1 ;  /* 0x000000040000795c */ /* 0x000fe20000300000 */
.L_x_3246:
[----:B--2---:R-:W-:Y:S05]  /*68d0*/  @P2 BRA `(.L_x_3247) ;  /* 0x0000000000082947 */ /* 0x004fea0003800000 */
[----:B------:R-:W2:Y:S02]  /*68e0*/  SYNCS.PHASECHK.TRANS64.TRYWAIT P2, [UR26+0x28c50], R11 ;  /* 0x028c500bff0075a7 */ /* 0x000ea4000804015a */
[----:B--2---:R-:W-:Y:S05]  /*68f0*/  @!P2 BRA `(.L_x_3248) ;  /* 0x0000006c0084a947 */ /* 0x004fea0003800000 */
.L_x_3247:
[----:B------:R-:W-:Y:S01]  /*6900*/  ULEA UR10, UR25, UR24, 0xc ;  /* 0x00000018190a7291 */ /* 0x000fe2000f8e603f */
[----:B------:R-:W-:Y:S01]  /*6910*/  WARPGROUP.ARRIVE ;  /* 0x00000000000079c5 */ /* 0x000fe20000000000 */
[----:B------:R-:W-:Y:S01]  /*6920*/  UMOV UR11, 0x40000040 ;  /* 0x40000040000b7882 */ /* 0x000fe20000000000 */
[----:B------:R-:W-:Y:S01]  /*6930*/  UMOV UR15, 0x40000040 ;  /* 0x40000040000f7882 */ /* 0x000fe20000000000 */
[----:B------:R-:W-:-:S05]  /*6940*/  UIADD3 UR14, UR10, 0x80, URZ ;  /* 0x000000800a0e7890 */ /* 0x000fca000fffe03f */
[----:B------:R-:W-:Y:S01]  /*6950*/  HGMMA.64x256x16.F32.BF16 R24, R152, gdesc[UR8].tnspB, R24, gsb0 ;  /* 0x43e0000898187df0 */ /* 0x000fe20008001818 */
[----:B------:R-:W-:Y:S02]  /*6960*/  UMOV UR11, 0x40000040 ;  /* 0x40000040000b7882 */ /* 0x000fe40000000000 */
[----:B------:R-:W-:Y:S02]  /*6970*/  WARPGROUP.DEPBAR.LE gsb0, 0x0 ;  /* 0x00008000000079c5 */ /* 0x000fe40000010000 */
[----:B------:R-:W-:-:S15]  /*6980*/  WARPGROUP.ARRIVE ;  /* 0x00000000000079c5 */ /* 0x000fde0000000000 */
[----:B------:R-:W-:-:S08]  /*6990*/  NOP ;  /* 0x0000000000007918 */ /* 0x000fd00000000000 */
[----:B------:R-:W-:Y:S01]  /*69a0*/  HGMMA.64x256x16.F32.BF16 R24, R156, gdesc[UR12].tnspB, R24, gsb0 ;  /* 0x43e0000c9c187df0 */ /* 0x000fe20008001818 */
[----:B------:R-:W-:Y:S01]  /*69b0*/  UIADD3 UR14, UR10, 0x100, URZ ;  /* 0x000001000a0e7890 */ /* 0x000fe2000fffe03f */
[----:B------:R-:W-:Y:S01]  /*69c0*/  UMOV UR15, 0x40000040 ;  /* 0x40000040000f7882 */ /* 0x000fe20000000000 */
[----:B------:R-:W-:Y:S01]  /*69d0*/  UIADD3 UR10, UR10, 0x180, URZ ;  /* 0x000001800a0a7890 */ /* 0x000fe2000fffe03f */
[----:B------:R-:W-:Y:S02]  /*69e0*/  WARPGROUP.DEPBAR.LE gsb0, 0x0 ;  /* 0x00008000000079c5 */ /* 0x000fe40000010000 */
[----:B------:R-:W-:-:S15]  /*69f0*/  WARPGROUP.ARRIVE ;  /* 0x00000000000079c5 */ /* 0x000fde0000000000 */
[----:B------:R-:W-:-:S07]  /*6a00*/  NOP ;  /* 0x0000000000007918 */ /* 0x000fce0000000000 */
[----:B------:R-:W-:Y:S03]  /*6a10*/  HGMMA.64x256x16.F32.BF16 R24, R160, gdesc[UR12].tnspB, R24, gsb0 ;  /* 0x43e0000ca0187df0 */ /* 0x000fe60008001818 */
[----:B------:R-:W-:Y:S02]  /*6a20*/  WARPGROUP.DEPBAR.LE gsb0, 0x0 ;  /* 0x00008000000079c5 */ /* 0x000fe40000010000 */
[----:B------:R-:W-:-:S15]  /*6a30*/  WARPGROUP.ARRIVE ;  /* 0x00000000000079c5 */ /* 0x000fde0000000000 */
[----:B------:R-:W-:-:S08]  /*6a40*/  NOP ;  /* 0x0000000000007918 */ /* 0x000fd00000000000 */
[----:B------:R-:W-:Y:S03]  /*6a50*/  HGMMA.64x256x16.F32.BF16 R24, R164, gdesc[UR8].tnspB, R24, gsb0 ;  /* 0x43e00008a4187df0 */ /* 0x000fe60008001818 */
[----:B------:R-:W-:Y:S02]  /*6a60*/  WARPGROUP.DEPBAR.LE gsb0, 0x0 ;  /* 0x00008000000079c5 */ /* 0x000fe40000010000 */
[----:B------:R-:W-:Y:S01]  /*6a70*/  @!PT LDS RZ, [RZ] ;  /* 0x00000000fffff984 */ /* 0x000fe20000000800 */
[----:B------:R-:W-:Y:S01]  /*6a80*/  @!PT LDS RZ, [RZ] ;  /* 0x00000000fffff984 */ /* 0x000fe20000000800 */
[----:B------:R-:W-:Y:S01]  /*6a90*/  @!PT LDS RZ, [RZ] ;  /* 0x00000000fffff984 */ /* 0x000fe20000000800 */
[----:B------:R-:W-:Y:S01]  /*6aa0*/  @!PT LDS RZ, [RZ] ;  /* 0x00000000fffff984 */ /* 0x000fe20000000800 */
[----:B------:R3:W-:Y:S06]  /*6ab0*/  MEMBAR.ALL.CTA ;  /* 0x0000000000007992 */ /* 0x0007ec0000008000 */
[----:B---3--:R-:W3:Y:S02]  /*6ac0*/  FENCE.VIEW.ASYNC.S ;  /* 0x00000000000073c6 */ /* 0x008ee40000000000 */
[----:B---3--:R-:W-:Y:S01]  /*6ad0*/  NOP ;  /* 0x0000000000007918 */ /* 0x008fe20000000000 */
[----:B------:R-:W-:Y:S06]  /*6ae0*/  BAR.ARV 0xe, 0x100 ;  /* 0x0384000000007b1d */ /* 0x000fec0000002000 */
[----:B------:R-:W-:Y:S05]  /*6af0*/  @!P0 BRA `(.L_x_3249) ;  /* 0x0000000000048947 */ /* 0x000fea0003800000 */
[----:B------:R-:W-:Y:S01]  /*6b00*/  BPT.TRAP 0x1 ;  /* 0x000000040000795c */ /* 0x000fe20000300000 */
.L_x_3249:
[----:B------:R-:W-:Y:S01]  /*6b10*/  UIADD3 UR5, UR26, 0x28c60, URZ ;  /* 0x00028c601a057890 */ /* 0x000fe2000fffe03f */
[----:B------:R-:W-:Y:S01]  /*6b20*/  MOV R2, R177 ;  /* 0x000000b100027202 */ /* 0x000fe20000000f00 */
[----:B--2---:R-:W-:Y:S02]  /*6b30*/  IMAD.MOV.U32 R0, RZ, RZ, R169 ;  /* 0x000000ffff007224 */ /* 0x004fe400078e00a9 */
[----:B------:R-:W-:-:S09]  /*6b40*/  UPRMT UR5, UR42, 0x654, UR5 ;  /* 0x000006542a057896 */ /* 0x000fd20008000005 */
[----:B------:R-:W-:Y:S01]  /*6b50*/  SYNCS.ARRIVE.TRANS64.RED.A1T0 RZ, [UR5], RZ ;  /* 0x000000ffffff79a7 */ /* 0x000fe20008100405 */
[----:B------:R-:W-:Y:S01]  /*6b60*/  UMOV UR5, UR25 ;  /* 0x0000001900057c82 */ /* 0x000fe20008000000 */
[----:B------:R-:W-:Y:S05]  /*6b70*/  @P1 BRA `(.L_x_3250) ;  /* 0xffffffe000e01947 */ /* 0x000fea000383ffff */
[----:B------:R-:W-:Y:S01]  /*6b80*/  IMAD.MOV.U32 R2, RZ, RZ, R177 ;  /* 0x000000ffff027224 */ /* 0x000fe200078e00b1 */
[----:B------:R-:W-:Y:S01]  /*6b90*/  MOV R0, R169 ;  /* 0x000000a900007202 */ /* 0x000fe20000000f00 */
[----:B------:R-:W-:-:S12]  /*6ba0*/  USHF.L.U32 UR4, UR25, 0x6, URZ ;  /* 0x0000000619047899 */ /* 0x000fd8000800063f */
.L_x_3239:
[----:B0--3--:R-:W0:Y:S01]  /*6bb0*/  SHFL.BFLY PT, R5, R10, 0x2, 0x1f ;  /* 0x0c401f000a057f89 */ /* 0x009e2200000e0000 */
[----:B------:R-:W-:Y:S08]  /*6bc0*/  BAR.ARV 0x8, 0x100 ;  /* 0x0204000000007b1d */ /* 0x000ff00000002000 */
[----:B------:R-:W-:Y:S01]  /*6bd0*/  BAR.SYNC.DEFER_BLOCKING 0xf, 0x100 ;  /* 0x03c4000000007b1d */ /* 0x000fe20000010000 */
[----:B------:R-:W-:Y:S01]  /*6be0*/  ISETP.NE.AND P0, PT, R3, RZ, PT ;  /* 0x000000ff0300720c */ /* 0x000fe20003f05270 */
[----:B------:R-:W-:Y:S01]  /*6bf0*/  IMAD.MOV.U32 R3, RZ, RZ, RZ ;  /* 0x000000ffff037224 */ /* 0x000fe200078e00ff */
[----:B------:R-:W-:-:S03]  /*6c00*/  IADD3 R4, R4, UR4, RZ ;  /* 0x0000000404047c10 */ /* 0x000fc6000fffe0ff */
[----:B------:R-:W3:Y:S01]  /*6c10*/  SHFL.BFLY PT, R8, R9, 0x2, 0x1f ;  /* 0x0c401f0009087f89 */ /* 0x000ee200000e0000 */
[----:B0-----:R-:W-:-:S07]  /*6c20*/  FADD.FTZ R5, R5, R10 ;  /* 0x0000000a05057221 */ /* 0x001fce0000010000 */
[----:B------:R-:W-:Y:S01]  /*6c30*/  @!P0 LEA R4, R4, UR41, 0x2 ;  /* 0x0000002904048c11 */ /* 0x000fe2000f8e10ff */
[----:B------:R-:W1:Y:S01]  /*6c40*/  SHFL.BFLY PT, R6, R5, 0x1, 0x1f ;  /* 0x0c201f0005067f89 */ /* 0x000e6200000e0000 */
[----:B---3--:R-:W-:-:S05]  /*6c50*/  FADD.FTZ R8, R8, R9 ;  /* 0x0000000908087221 */ /* 0x008fca0000010000 */
[----:B------:R-:W0:Y:S01]  /*6c60*/  SHFL.BFLY PT, R7, R8, 0x1, 0x1f ;  /* 0x0c201f0008077f89 */ /* 0x000e2200000e0000 */
[----:B-12---:R-:W-:Y:S01]  /*6c70*/  FADD.FTZ R11, R5, R6 ;  /* 0x00000006050b7221 */ /* 0x006fe20000010000 */
[----:B------:R-:W-:Y:S01]  /*6c80*/  IMAD.MOV.U32 R6, RZ, RZ, RZ ;  /* 0x000000ffff067224 */ /* 0x000fe200078e00ff */
[----:B------:R-:W-:-:S03]  /*6c90*/  MOV R5, 0xff800000 ;  /* 0xff80000000057802 */ /* 0x000fc60000000f00 */
[----:B------:R-:W-:-:S13]  /*6ca0*/  FSETP.NE.FTZ.AND P1, PT, R11, RZ, PT ;  /* 0x000000ff0b00720b */ /* 0x000fda0003f35000 */
[----:B------:R-:W1:Y:S01]  /*6cb0*/  @P1 MUFU.RCP R6, R11 ;  /* 0x0000000b00061308 */ /* 0x000e620000001000 */
[----:B0-----:R-:W-:-:S05]  /*6cc0*/  FADD.FTZ R7, R8, R7 ;  /* 0x0000000708077221 */ /* 0x001fca0000010000 */
[----:B------:R-:W-:Y:S02]  /*6cd0*/  FSETP.NE.FTZ.AND P2, PT, R7, RZ, PT ;  /* 0x000000ff0700720b */ /* 0x000fe40003f55000 */
[----:B------:R-:W-:Y:S01]  /*6ce0*/  @P1 MUFU.LG2 R8, R11 ;  /* 0x0000000b00081308 */ /* 0x000fe20000000c00 */
[----:B-1----:R0:W-:Y:S01]  /*6cf0*/  @!P0 STS [R4+0x28800], R6 ;  /* 0x0288000604008388 */ /* 0x0021e20000000800 */
[-C--:B------:R-:W-:Y:S01]  /*6d00*/  FMUL.FTZ R24, R24, R6.reuse ;  /* 0x0000000618187220 */ /* 0x080fe20000410000 */
[----:B------:R-:W-:-:S08]  /*6d10*/  FMUL.FTZ R25, R25, R6 ;  /* 0x0000000619197220 */ /* 0x000fd00000410000 */
[----:B------:R-:W1:Y:S01]  /*6d20*/  @P2 MUFU.RCP R3, R7 ;  /* 0x0000000700032308 */ /* 0x000e620000001000 */
[-C--:B------:R-:W-:Y:S01]  /*6d30*/  FMUL.FTZ R28, R28, R6.reuse ;  /* 0x000000061c1c7220 */ /* 0x080fe20000410000 */
[-C--:B------:R-:W-:Y:S01]  /*6d40*/  FMUL.FTZ R29, R29, R6.reuse ;  /* 0x000000061d1d7220 */ /* 0x080fe20000410000 */
[-C--:B------:R-:W-:Y:S01]  /*6d50*/  FMUL.FTZ R32, R32, R6.reuse ;  /* 0x0000000620207220 */ /* 0x080fe20000410000 */
[-C--:B------:R-:W-:Y:S01]  /*6d60*/  FMUL.FTZ R33, R33, R6.reuse ;  /* 0x0000000621217220 */ /* 0x080fe20000410000 */
[-C--:B------:R-:W-:Y:S01]  /*6d70*/  FMUL.FTZ R36, R36, R6.reuse ;  /* 0x0000000624247220 */ /* 0x080fe20000410000 */
[-C--:B------:R-:W-:Y:S01]  /*6d80*/  FMUL.FTZ R37, R37, R6.reuse ;  /* 0x0000000625257220 */ /* 0x080fe20000410000 */
[-C--:B------:R-:W-:Y:S01]  /*6d90*/  FMUL.FTZ R40, R40, R6.reuse ;  /* 0x0000000628287220 */ /* 0x080fe20000410000 */
[----:B------:R2:W3:Y:S01]  /*6da0*/  @P2 MUFU.LG2 R9, R7 ;  /* 0x0000000700092308 */ /* 0x0004e20000000c00 */
        /* <DEDUP_REMOVED lines=8> */
[----:B-1----:R1:W-:Y:S01]  /*6e30*/  @!P0 STS [R4+0x28820], R3 ;  /* 0x0288200304008388 */ /* 0x0023e20000000800 */
        /* <DEDUP_REMOVED lines=47> */
[----:B--2---:R-:W-:-:S02]  /*7130*/  IMAD.U32 R7, RZ, RZ, UR7 ;  /* 0x00000007ff077e24 */ /* 0x004fc4000f8e00ff */
[----:B------:R-:W-:Y:S01]  /*7140*/  @P1 FMUL.FTZ R8, R8, 0.69314718246459960938 ;  /* 0x3f31721808081820 */ /* 0x000fe20000410000 */
[----:B0-----:R-:W-:Y:S02]  /*7150*/  IMAD.U32 R6, RZ, RZ, UR7 ;  /* 0x00000007ff067e24 */ /* 0x001fe4000f8e00ff */
[----:B---3--:R-:W-:Y:S01]  /*7160*/  @P2 FMUL.FTZ R9, R9, 0.69314718246459960938 ;  /* 0x3f31721809092820 */ /* 0x008fe20000410000 */
[----:B------:R-:W-:Y:S01]  /*7170*/  @P1 FMUL.FTZ R7, R7, 0.69314718246459960938 ;  /* 0x3f31721807071820 */ /* 0x000fe20000410000 */
[----:B-1----:R-:W-:Y:S02]  /*7180*/  IMAD.MOV.U32 R4, RZ, RZ, -0x800000 ;  /* 0xff800000ff047424 */ /* 0x002fe400078e00ff */
[----:B------:R-:W-:Y:S01]  /*7190*/  @P2 FMUL.FTZ R6, R6, 0.69314718246459960938 ;  /* 0x3f31721806062820 */ /* 0x000fe20000410000 */
        /* <DEDUP_REMOVED lines=65> */
[----:B------:R-:W-:Y:S01]  /*75b0*/  @P1 FFMA.FTZ R5, R7, R0, R8 ;  /* 0x0000000007051223 */ /* 0x000fe20000010008 */
[----:B------:R-:W-:Y:S01]  /*75c0*/  @P2 FFMA.FTZ R4, R6, R2, R9 ;  /* 0x0000000206042223 */ /* 0x000fe20000010009 */
[----:B------:R-:W-:Y:S06]  /*75d0*/  BAR.ARV 0xe, 0x100 ;  /* 0x0384000000007b1d */ /* 0x000fec0000002000 */
.L_x_3215:
[----:B------:R-:W-:Y:S05]  /*75e0*/  @P0 BRA `(.L_x_3251) ;  /* 0x0000002000f80947 */ /* 0x000fea0003800000 */
[----:B------:R-:W0:Y:S01]  /*75f0*/  S2R R0, SR_TID.X ;  /* 0x0000000000007919 */ /* 0x000e220000002100 */
[----:B------:R-:W1:Y:S01]  /*7600*/  S2UR UR5, SR_CgaCtaId ;  /* 0x00000000000579c3 */ /* 0x000e620000008800 */
[----:B------:R-:W-:Y:S01]  /*7610*/  UMOV UR4, 0x400 ;  /* 0x0000040000047882 */ /* 0x000fe20000000000 */
[----:B------:R-:W-:-:S06]  /*7620*/  IADD3 R2, RZ, -UR38, RZ ;  /* 0x80000026ff027c10 */ /* 0x000fcc000fffe0ff */
[----:B------:R-:W-:Y:S08]  /*7630*/  BAR.SYNC.DEFER_BLOCKING 0x1, 0x100 ;  /* 0x0044000000007b1d */ /* 0x000ff00000010000 */
[----:B------:R-:W2:Y:S08]  /*7640*/  S2UR UR6, SR_CTAID.Y ;  /* 0x00000000000679c3 */ /* 0x000eb00000002600 */
[----:B------:R-:W2:Y:S01]  /*7650*/  LDC R3, c[0x0][0xc50] ;  /* 0x00031400ff037b82 */ /* 0x000ea20000000800 */
[----:B-1----:R-:W-:-:S07]  /*7660*/  ULEA UR4, UR5, UR4, 0x18 ;  /* 0x0000000405047291 */ /* 0x002fce000f8ec03f */
[----:B------:R-:W1:Y:S01]  /*7670*/  LDC R6, c[0x0][0xbe8] ;  /* 0x0002fa00ff067b82 */ /* 0x000e620000000800 */
[----:B------:R-:W-:Y:S01]  /*7680*/  UIADD3 UR4, UR4, 0x28c20, URZ ;  /* 0x00028c2004047890 */ /* 0x000fe2000fffe03f */
[----:B0-----:R-:W-:-:S03]  /*7690*/  VIADD R22, R0, 0xffffff80 ;  /* 0xffffff8000167836 */ /* 0x001fc60000000000 */
[----:B------:R-:W-:Y:S02]  /*76a0*/  UPRMT UR4, URZ, 0x654, UR4 ;  /* 0x000006543f047896 */ /* 0x000fe40008000004 */
[----:B------:R-:W-:-:S04]  /*76b0*/  SHF.R.S32.HI R19, RZ, 0x1f, R22 ;  /* 0x0000001fff137819 */ /* 0x000fc80000011416 */
[----:B------:R-:W-:Y:S01]  /*76c0*/  LEA.HI R9, R19, R22, RZ, 0x7 ;  /* 0x0000001613097211 */ /* 0x000fe200078f38ff */
[----:B--2---:R-:W-:Y:S01]  /*76d0*/  IMAD R2, R3, R2, UR6 ;  /* 0x0000000603027e24 */ /* 0x004fe2000f8e0202 */
[----:B------:R-:W-:Y:S01]  /*76e0*/  USHF.R.S32.HI UR6, URZ, 0x1f, UR38 ;  /* 0x0000001f3f067899 */ /* 0x000fe20008011426 */
[----:B------:R-:W-:Y:S01]  /*76f0*/  SYNCS.ARRIVE.TRANS64.RED.A1T0 RZ, [UR4], RZ ;  /* 0x000000ffffff79a7 */ /* 0x000fe20008100404 */
[----:B------:R-:W-:Y:S02]  /*7700*/  SHF.R.S32.HI R0, RZ, 0x7, R9 ;  /* 0x00000007ff007819 */ /* 0x000fe40000011409 */
[----:B------:R-:W-:Y:S02]  /*7710*/  LOP3.LUT R7, R9, 0xffffff80, RZ, 0xc0, !PT ;  /* 0xffffff8009077812 */ /* 0x000fe400078ec0ff */
[----:B------:R-:W-:Y:S01]  /*7720*/  SHF.R.S32.HI R3, RZ, 0x1f, R2 ;  /* 0x0000001fff037819 */ /* 0x000fe20000011402 */
[----:B------:R-:W0:Y:S01]  /*7730*/  SHFL.IDX PT, R10, R0, RZ, 0x1f ;  /* 0x00001fff000a7589 */ /* 0x000e2200000e0000 */
[----:B-1----:R-:W-:Y:S01]  /*7740*/  ISETP.NE.AND P1, PT, R6, 0x1, PT ;  /* 0x000000010600780c */ /* 0x002fe20003f25270 */
[----:B------:R-:W-:-:S05]  /*7750*/  IMAD.IADD R8, R22, 0x1, -R7 ;  /* 0x0000000116087824 */ /* 0x000fca00078e0a07 */
[----:B------:R-:W-:-:S04]  /*7760*/  SHF.R.S32.HI R155, RZ, 0x1f, R8 ;  /* 0x0000001fff9b7819 */ /* 0x000fc80000011408 */
[----:B------:R-:W-:-:S04]  /*7770*/  LEA.HI R7, R155, R8, RZ, 0x2 ;  /* 0x000000089b077211 */ /* 0x000fc800078f10ff */
[----:B------:R-:W-:Y:S02]  /*7780*/  SHF.R.S32.HI R154, RZ, 0x2, R7 ;  /* 0x00000002ff9a7819 */ /* 0x000fe40000011407 */
[----:B0-----:R-:W-:-:S13]  /*7790*/  ISETP.NE.AND P0, PT, R10, RZ, PT ;  /* 0x000000ff0a00720c */ /* 0x001fda0003f05270 */
[----:B------:R-:W-:Y:S05]  /*77a0*/  @P0 BRA `(.L_x_3252) ;  /* 0x0000000400440947 */ /* 0x000fea0003800000 */
[----:B------:R-:W0:Y:S01]  /*77b0*/  LDC R18, c[0x0][0xbe8] ;  /* 0x0002fa00ff127b82 */ /* 0x000e220000000800 */
[----:B------:R-:W-:Y:S01]  /*77c0*/  LOP3.LUT R9, R9, 0xffffff80, RZ, 0xc0, !PT ;  /* 0xffffff8009097812 */ /* 0x000fe200078ec0ff */
[----:B------:R-:W1:Y:S01]  /*77d0*/  S2R R14, SR_CTAID.X ;  /* 0x00000000000e7919 */ /* 0x000e620000002500 */
[----:B------:R-:W-:Y:S02]  /*77e0*/  ULDC.64 UR4, c[0x0][0xbd0] ;  /* 0x0002f40000047ab9 */ /* 0x000fe40000000a00 */
[----:B------:R-:W-:Y:S01]  /*77f0*/  UIMAD.WIDE.U32 UR8, UR38, UR4, URZ ;  /* 0x00000004260872a5 */ /* 0x000fe2000f8e003f */
[----:B------:R-:W-:Y:S01]  /*7800*/  IMAD.IADD R23, R22, 0x1, -R9 ;  /* 0x0000000116177824 */ /* 0x000fe200078e0a09 */
[----:B------:R-:W-:Y:S01]  /*7810*/  LEA.HI R9, R19, R22, RZ, 0x2 ;  /* 0x0000001613097211 */ /* 0x000fe200078f10ff */
[----:B------:R-:W2:Y:S01]  /*7820*/  S2UR UR7, SR_CTAID.Z ;  /* 0x00000000000779c3 */ /* 0x000ea20000002700 */
[----:B------:R-:W-:Y:S02]  /*7830*/  UIMAD UR4, UR6, UR4, URZ ;  /* 0x00000004060472a4 */ /* 0x000fe4000f8e023f */
[----:B------:R-:W-:-:S02]  /*7840*/  SHF.R.S32.HI R12, RZ, 0x1f, R23 ;  /* 0x0000001fff0c7819 */ /* 0x000fc40000011417 */
[----:B------:R-:W-:Y:S01]  /*7850*/  LOP3.LUT R9, R9, 0xfffffffc, RZ, 0xc0, !PT ;  /* 0xfffffffc09097812 */ /* 0x000fe200078ec0ff */
[----:B------:R-:W-:Y:S01]  /*7860*/  UIMAD UR4, UR38, UR5, UR4 ;  /* 0x00000005260472a4 */ /* 0x000fe2000f8e0204 */
[----:B------:R-:W-:Y:S01]  /*7870*/  LEA.HI R152, R12, R23, RZ, 0x2 ;  /* 0x000000170c987211 */ /* 0x000fe200078f10ff */
[----:B------:R-:W3:Y:S01]  /*7880*/  LDC.64 R20, c[0x0][0xbd8] ;  /* 0x0002f600ff147b82 */ /* 0x000ee20000000a00 */
[----:B------:R-:W-:Y:S01]  /*7890*/  IADD3 R9, R22, -R9, RZ ;  /* 0x8000000916097210 */ /* 0x000fe20007ffe0ff */
[----:B------:R-:W-:Y:S01]  /*78a0*/  UIADD3 UR4, UR9, UR4, URZ ;  /* 0x0000000409047290 */ /* 0x000fe2000fffe03f */
[--C-:B------:R-:W-:Y:S02]  /*78b0*/  SHF.R.S32.HI R10, RZ, 0x2, R152.reuse ;  /* 0x00000002ff0a7819 */ /* 0x100fe40000011498 */
[----:B------:R-:W-:Y:S02]  /*78c0*/  SHF.R.S32.HI R11, RZ, 0x1f, R152 ;  /* 0x0000001fff0b7819 */ /* 0x000fe40000011498 */
[----:B------:R-:W-:-:S02]  /*78d0*/  LEA.HI R12, R12, R23, RZ, 0x5 ;  /* 0x000000170c0c7211 */ /* 0x000fc400078f28ff */
[----:B0-----:R-:W-:Y:S02]  /*78e0*/  ISETP.NE.AND P0, PT, R18, 0x1, PT ;  /* 0x000000011200780c */ /* 0x001fe40003f05270 */
[----:B------:R-:W-:Y:S02]  /*78f0*/  LEA.HI R11, R11, R10, RZ, 0x3 ;  /* 0x0000000a0b0b7211 */ /* 0x000fe400078f18ff */
[----:B------:R-:W-:Y:S02]  /*7900*/  SHF.R.S32.HI R12, RZ, 0x5, R12 ;  /* 0x00000005ff0c7819 */ /* 0x000fe4000001140c */
[----:B------:R-:W-:Y:S01]  /*7910*/  LOP3.LUT R11, R11, 0xfffffff8, RZ, 0xc0, !PT ;  /* 0xfffffff80b0b7812 */ /* 0x000fe200078ec0ff */
[----:B--2---:R-:W-:Y:S01]  /*7920*/  USHF.R.S32.HI UR5, URZ, 0x1f, UR7 ;  /* 0x0000001f3f057899 */ /* 0x004fe20008011407 */
[----:B------:R-:W-:-:S03]  /*7930*/  LOP3.LUT R152, R152, 0x7ffffffc, RZ, 0xc0, !PT ;  /* 0x7ffffffc98987812 */ /* 0x000fc600078ec0ff */
[----:B------:R-:W-:Y:S01]  /*7940*/  IMAD.IADD R11, R10, 0x1, -R11 ;  /* 0x000000010a0b7824 */ /* 0x000fe200078e0a0b */
[----:B------:R-:W-:Y:S01]  /*7950*/  LEA.HI R10, R9, R9, RZ, 0x1 ;  /* 0x00000009090a7211 */ /* 0x000fe200078f08ff */
[----:B------:R-:W0:Y:S01]  /*7960*/  @P0 LDC R16, c[0x0][0xbec] ;  /* 0x0002fb00ff100b82 */ /* 0x000e220000000800 */
[----:B------:R-:W-:Y:S02]  /*7970*/  IMAD.IADD R152, R23, 0x1, -R152 ;  /* 0x0000000117987824 */ /* 0x000fe400078e0a98 */
[----:B------:R-:W-:Y:S02]  /*7980*/  LOP3.LUT R10, R10, 0x1ffffffe, RZ, 0xc0, !PT ;  /* 0x1ffffffe0a0a7812 */ /* 0x000fe400078ec0ff */
[----:B------:R-:W-:Y:S01]  /*7990*/  LEA R153, R12, R11, 0x4 ;  /* 0x0000000b0c997211 */ /* 0x000fe200078e20ff */
[----:B---3--:R-:W-:Y:S02]  /*79a0*/  IMAD R12, R20, UR5, RZ ;  /* 0x00000005140c7c24 */ /* 0x008fe4000f8e02ff */
[----:B------:R-:W2:Y:S01]  /*79b0*/  @P0 LDC R17, c[0x0][0xbf0] ;  /* 0x0002fc00ff110b82 */ /* 0x000ea20000000800 */
[----:B------:R-:W-:-:S02]  /*79c0*/  IMAD.IADD R9, R9, 0x1, -R10 ;  /* 0x0000000109097824 */ /* 0x000fc400078e0a0a */
[----:B------:R-:W-:Y:S02]  /*79d0*/  IMAD R15, R21, UR7, R12 ;  /* 0x00000007150f7c24 */ /* 0x000fe4000f8e020c */
[----:B------:R-:W-:Y:S01]  /*79e0*/  IMAD.U32 R11, RZ, RZ, UR9 ;  /* 0x00000009ff0b7e24 */ /* 0x000fe2000f8e00ff */
[----:B------:R-:W-:Y:S01]  /*79f0*/  LEA R9, R9, R153, 0x3 ;  /* 0x0000009909097211 */ /* 0x000fe200078e18ff */
[----:B------:R-:W-:Y:S02]  /*7a00*/  IMAD.U32 R10, RZ, RZ, UR8 ;  /* 0x00000008ff0a7e24 */ /* 0x000fe4000f8e00ff */
[----:B------:R-:W-:Y:S01]  /*7a10*/  IMAD.U32 R11, RZ, RZ, UR4 ;  /* 0x00000004ff0b7e24 */ /* 0x000fe2000f8e00ff */
[----:B------:R-:W-:Y:S01]  /*7a20*/  ULDC.64 UR4, c[0x0][0xbe0] ;  /* 0x0002f80000047ab9 */ /* 0x000fe20000000a00 */
[----:B-1----:R-:W-:Y:S02]  /*7a30*/  IMAD R9, R14, 0x40, R9 ;  /* 0x000000400e097824 */ /* 0x002fe400078e0209 */
[----:B------:R-:W-:-:S03]  /*7a40*/  IMAD.WIDE.U32 R10, R20, UR7, R10 ;  /* 0x00000007140a7c25 */ /* 0x000fc6000f8e000a */
[----:B------:R-:W-:Y:S01]  /*7a50*/  MOV R13, R9 ;  /* 0x00000009000d7202 */ /* 0x000fe20000000f00 */
[----:B0-----:R-:W-:-:S04]  /*7a60*/  @P0 IMAD.HI.U32 R12, R9, R16, RZ ;  /* 0x00000010090c0227 */ /* 0x001fc800078e00ff */
[----:B------:R-:W-:Y:S02]  /*7a70*/  IMAD.IADD R11, R11, 0x1, R15 ;  /* 0x000000010b0b7824 */ /* 0x000fe400078e020f */
[----:B------:R-:W-:Y:S01]  /*7a80*/  IMAD R15, R3, UR4, RZ ;  /* 0x00000004030f7c24 */ /* 0x000fe2000f8e02ff */
[----:B--2---:R-:W-:Y:S01]  /*7a90*/  @P0 SHF.R.U32.HI R13, RZ, R17, R12 ;  /* 0x00000011ff0d0219 */ /* 0x004fe2000001160c */
[----:B------:R-:W-:-:S04]  /*7aa0*/  IMAD.WIDE.U32 R10, R2, UR4, R10 ;  /* 0x00000004020a7c25 */ /* 0x000fc8000f8e000a */
[----:B------:R-:W-:Y:S01]  /*7ab0*/  IMAD.MOV R12, RZ, RZ, -R13 ;  /* 0x000000ffff0c7224 */ /* 0x000fe200078e0a0d */
[----:B------:R-:W-:Y:S01]  /*7ac0*/  IADD3 R10, P0, R13, R10, RZ ;  /* 0x0000000a0d0a7210 */ /* 0x000fe20007f1e0ff */
[----:B------:R-:W-:Y:S01]  /*7ad0*/  IMAD R16, R2, UR5, R15 ;  /* 0x0000000502107c24 */ /* 0x000fe2000f8e020f */
[----:B------:R-:W-:Y:S01]  /*7ae0*/  SHF.R.S32.HI R15, RZ, 0x1f, R13 ;  /* 0x0000001fff0f7819 */ /* 0x000fe2000001140d */
[----:B------:R-:W-:Y:S01]  /*7af0*/  IMAD R9, R18, R12, R9 ;  /* 0x0000000c12097224 */ /* 0x000fe200078e0209 */
[----:B------:R-:W-:Y:S01]  /*7b00*/  ULDC.64 UR4, c[0x0][0xbc8] ;  /* 0x0002f20000047ab9 */ /* 0x000fe20000000a00 */
[----:B------:R-:W-:Y:S01]  /*7b10*/  IMAD.SHL.U32 R152, R152, 0x2, RZ ;  /* 0x0000000298987824 */ /* 0x000fe200078e00ff */
[----:B------:R-:W-:Y:S02]  /*7b20*/  IADD3.X R11, R15, R11, R16, P0, !PT ;  /* 0x0000000b0f0b7210 */ /* 0x000fe400007fe410 */
[----:B------:R-:W-:Y:S01]  /*7b30*/  SHF.R.S32.HI R12, RZ, 0x1f, R9 ;  /* 0x0000001fff0c7819 */ /* 0x000fe20000011409 */
[----:B------:R-:W-:-:S04]  /*7b40*/  IMAD.WIDE.U32 R10, R9, UR4, R10 ;  /* 0x00000004090a7c25 */ /* 0x000fc8000f8e000a */
[----:B------:R-:W-:-:S04]  /*7b50*/  IMAD R12, R12, UR4, RZ ;  /* 0x000000040c0c7c24 */ /* 0x000fc8000f8e02ff */
[----:B------:R-:W-:Y:S01]  /*7b60*/  IMAD R9, R9, UR5, R12 ;  /* 0x0000000509097c24 */ /* 0x000fe2000f8e020c */
[----:B------:R-:W-:Y:S01]  /*7b70*/  LEA.HI R12, R0, R0, RZ, 0x1 ;  /* 0x00000000000c7211 */ /* 0x000fe200078f08ff */
[----:B------:R-:W-:Y:S02]  /*7b80*/  ULDC.64 UR4, c[0x0][0xba8] ;  /* 0x0002ea0000047ab9 */ /* 0x000fe40000000a00 */
[----:B------:R-:W-:Y:S01]  /*7b90*/  LEA R16, P0, R10, UR4, 0x2 ;  /* 0x000000040a107c11 */ /* 0x000fe2000f8010ff */
[----:B------:R-:W-:Y:S01]  /*7ba0*/  ULDC UR4, c[0x0][0xa88] ;  /* 0x0002a20000047ab9 */ /* 0x000fe20000000800 */
[----:B------:R-:W-:Y:S02]  /*7bb0*/  IADD3 R9, R11, R9, RZ ;  /* 0x000000090b097210 */ /* 0x000fe40007ffe0ff */
[----:B------:R-:W-:Y:S02]  /*7bc0*/  LOP3.LUT R11, R12, 0xfffffe, RZ, 0xc0, !PT ;  /* 0x00fffffe0c0b7812 */ /* 0x000fe400078ec0ff */
[----:B------:R-:W-:Y:S01]  /*7bd0*/  LEA.HI.X R17, R10, UR5, R9, 0x2, P0 ;  /* 0x000000050a117c11 */ /* 0x000fe200080f1409 */
[----:B------:R-:W-:Y:S01]  /*7be0*/  SHFL.IDX PT, R12, R16, 0x1, 0x1c1f ;  /* 0x003c1f00100c7f89 */ /* 0x000fe200000e0000 */
[----:B------:R-:W-:Y:S01]  /*7bf0*/  LEA R9, R14, R153, 0x6 ;  /* 0x000000990e097211 */ /* 0x000fe200078e30ff */
[----:B------:R-:W-:-:S02]  /*7c00*/  IMAD.IADD R15, R0, 0x1, -R11 ;  /* 0x00000001000f7824 */ /* 0x000fc400078e0a0b */
[----:B------:R-:W-:Y:S01]  /*7c10*/  SHFL.IDX PT, R10, R16, RZ, 0x1c1f ;  /* 0x001c1fff100a7589 */ /* 0x000fe200000e0000 */
[----:B------:R-:W-:Y:S02]  /*7c20*/  IMAD R14, R18, UR4, RZ ;  /* 0x00000004120e7c24 */ /* 0x000fe4000f8e02ff */
[----:B------:R-:W-:Y:S01]  /*7c30*/  IMAD.U32 R15, R15, -0x100, RZ ;  /* 0xffffff000f0f7824 */ /* 0x000fe200078e00ff */
[----:B------:R-:W0:Y:S04]  /*7c40*/  SHFL.IDX PT, R11, R17, RZ, 0x1c1f ;  /* 0x001c1fff110b7589 */ /* 0x000e2800000e0000 */
[----:B------:R-:W1:Y:S01]  /*7c50*/  SHFL.IDX PT, R13, R17, 0x1, 0x1c1f ;  /* 0x003c1f00110d7f89 */ /* 0x000e6200000e0000 */
[----:B------:R-:W-:Y:S02]  /*7c60*/  ISETP.NE.AND P0, PT, R152, R15, PT ;  /* 0x0000000f9800720c */ /* 0x000fe40003f05270 */
[----:B------:R-:W-:-:S02]  /*7c70*/  IADD3 R15, R9, 0x8, RZ ;  /* 0x00000008090f7810 */ /* 0x000fc40007ffe0ff */
[-C--:B------:R-:W-:Y:S02]  /*7c80*/  ISETP.GE.OR P2, PT, R9, R14.reuse, P0 ;  /* 0x0000000e0900720c */ /* 0x080fe40000746670 */
[----:B------:R-:W-:-:S11]  /*7c90*/  ISETP.GE.OR P0, PT, R15, R14, P0 ;  /* 0x0000000e0f00720c */ /* 0x000fd60000706670 */
[----:B0-----:R0:W-:Y:S04]  /*7ca0*/  @!P2 ST.E desc[UR36][R10.64], R5 ;  /* 0x000000050a00a985 */ /* 0x0011e8000c101924 */
[----:B-1----:R0:W-:Y:S02]  /*7cb0*/  @!P0 ST.E desc[UR36][R12.64], R4 ;  /* 0x000000040c008985 */ /* 0x0021e4000c101924 */
.L_x_3252:
[----:B------:R-:W1:Y:S01]  /*7cc0*/  S2R R14, SR_CTAID.X ;  /* 0x00000000000e7919 */ /* 0x000e620000002500 */
[----:B------:R-:W-:Y:S01]  /*7cd0*/  LEA.HI R19, R19, R22, RZ, 0x2 ;  /* 0x0000001613137211 */ /* 0x000fe200078f10ff */
[----:B------:R-:W2:Y:S01]  /*7ce0*/  S2UR UR7, SR_CTAID.Z ;  /* 0x00000000000779c3 */ /* 0x000ea20000002700 */
[----:B0-----:R-:W-:Y:S01]  /*7cf0*/  SHF.R.S32.HI R5, RZ, 0x1f, R7 ;  /* 0x0000001fff057819 */ /* 0x001fe20000011407 */
[----:B------:R-:W-:Y:S01]  /*7d00*/  ULDC.64 UR8, c[0x0][0xb38] ;  /* 0x0002ce0000087ab9 */ /* 0x000fe20000000a00 */
[----:B------:R-:W-:Y:S01]  /*7d10*/  LOP3.LUT R19, R19, 0xfffffffc, RZ, 0xc0, !PT ;  /* 0xfffffffc13137812 */ /* 0x000fe200078ec0ff */
[----:B------:R-:W-:Y:S01]  /*7d20*/  UIMAD UR6, UR6, UR8, URZ ;  /* 0x00000008060672a4 */ /* 0x000fe2000f8e023f */
[----:B------:R-:W-:Y:S01]  /*7d30*/  LEA.HI R5, R5, R154, RZ, 0x3 ;  /* 0x0000009a05057211 */ /* 0x000fe200078f18ff */
[----:B------:R-:W-:Y:S01]  /*7d40*/  UIMAD.WIDE.U32 UR4, UR38, UR8, URZ ;  /* 0x00000008260472a5 */ /* 0x000fe2000f8e003f */
[----:B------:R-:W-:Y:S01]  /*7d50*/  LEA.HI R155, R155, R8, RZ, 0x5 ;  /* 0x000000089b9b7211 */ /* 0x000fe200078f28ff */
[----:B------:R-:W-:Y:S01]  /*7d60*/  IMAD.IADD R19, R22, 0x1, -R19 ;  /* 0x0000000116137824 */ /* 0x000fe200078e0a13 */
[----:B------:R-:W0:Y:S01]  /*7d70*/  LDC.64 R12, c[0x0][0xb40] ;  /* 0x0002d000ff0c7b82 */ /* 0x000e220000000a00 */
[----:B------:R-:W-:Y:S01]  /*7d80*/  LOP3.LUT R5, R5, 0xfffffff8, RZ, 0xc0, !PT ;  /* 0xfffffff805057812 */ /* 0x000fe200078ec0ff */
[----:B------:R-:W-:Y:S01]  /*7d90*/  UIMAD UR6, UR38, UR9, UR6 ;  /* 0x00000009260672a4 */ /* 0x000fe2000f8e0206 */
[----:B------:R-:W-:Y:S01]  /*7da0*/  SHF.R.S32.HI R155, RZ, 0x5, R155 ;  /* 0x00000005ff9b7819 */ /* 0x000fe2000001149b */
[----:B------:R-:W-:Y:S01]  /*7db0*/  BSSY B0, `(.L_x_3253) ;  /* 0x00000fa000007945 */ /* 0x000fe20003800000 */
[----:B------:R-:W-:Y:S01]  /*7dc0*/  LEA.HI R4, R19, R19, RZ, 0x1 ;  /* 0x0000001313047211 */ /* 0x000fe200078f08ff */
[----:B------:R-:W-:Y:S01]  /*7dd0*/  IMAD.IADD R154, R154, 0x1, -R5 ;  /* 0x000000019a9a7824 */ /* 0x000fe200078e0a05 */
[----:B------:R-:W-:Y:S01]  /*7de0*/  UIADD3 UR6, UR5, UR6, URZ ;  /* 0x0000000605067290 */ /* 0x000fe2000fffe03f */
[----:B------:R-:W3:Y:S01]  /*7df0*/  @P1 LDC R16, c[0x0][0xbec] ;  /* 0x0002fb00ff101b82 */ /* 0x000ee20000000800 */
[----:B------:R-:W-:Y:S01]  /*7e00*/  LOP3.LUT R4, R4, 0x1ffffffe, RZ, 0xc0, !PT ;  /* 0x1ffffffe04047812 */ /* 0x000fe200078ec0ff */
[----:B------:R-:W-:-:S02]  /*7e10*/  IMAD R155, R155, 0x10, R154 ;  /* 0x000000109b9b7824 */ /* 0x000fc400078e029a */
[----:B------:R-:W-:Y:S01]  /*7e20*/  IMAD.U32 R5, RZ, RZ, UR5 ;  /* 0x00000005ff057e24 */ /* 0x000fe2000f8e00ff */
[----:B------:R-:W-:Y:S01]  /*7e30*/  IADD3 R4, R19, -R4, RZ ;  /* 0x8000000413047210 */ /* 0x000fe20007ffe0ff */
[----:B------:R-:W-:Y:S01]  /*7e40*/  IMAD.U32 R5, RZ, RZ, UR6 ;  /* 0x00000006ff057e24 */ /* 0x000fe2000f8e00ff */
[----:B--2---:R-:W-:Y:S01]  /*7e50*/  USHF.R.S32.HI UR8, URZ, 0x1f, UR7 ;  /* 0x0000001f3f087899 */ /* 0x004fe20008011407 */
[----:B------:R-:W2:Y:S02]  /*7e60*/  @P1 LDC R17, c[0x0][0xbf0] ;  /* 0x0002fc00ff111b82 */ /* 0x000ea40000000800 */
[----:B------:R-:W-:Y:S01]  /*7e70*/  IMAD R9, R4, 0x8, R155 ;  /* 0x0000000804097824 */ /* 0x000fe200078e029b */
[----:B------:R-:W-:Y:S01]  /*7e80*/  MOV R4, UR4 ;  /* 0x0000000400047c02 */ /* 0x000fe20008000f00 */
[----:B------:R-:W-:Y:S02]  /*7e90*/  ULDC.64 UR4, c[0x0][0xb48] ;  /* 0x0002d20000047ab9 */ /* 0x000fe40000000a00 */
[----:B------:R-:W-:Y:S01]  /*7ea0*/  IMAD R3, R3, UR4, RZ ;  /* 0x0000000403037c24 */ /* 0x000fe2000f8e02ff */
[----:B-1----:R-:W-:Y:S01]  /*7eb0*/  LEA R15, R14, R9, 0x6 ;  /* 0x000000090e0f7211 */ /* 0x002fe200078e30ff */
[----:B0-----:R-:W-:-:S02]  /*7ec0*/  IMAD R10, R12, UR8, RZ ;  /* 0x000000080c0a7c24 */ /* 0x001fc4000f8e02ff */
[----:B------:R-:W-:-:S04]  /*7ed0*/  IMAD.WIDE.U32 R4, R12, UR7, R4 ;  /* 0x000000070c047c25 */ /* 0x000fc8000f8e0004 */
[----:B------:R-:W-:Y:S02]  /*7ee0*/  IMAD R11, R13, UR7, R10 ;  /* 0x000000070d0b7c24 */ /* 0x000fe4000f8e020a */
[----:B---3--:R-:W-:-:S04]  /*7ef0*/  @P1 IMAD.HI.U32 R16, R15, R16, RZ ;  /* 0x000000100f101227 */ /* 0x008fc800078e00ff */
[----:B------:R-:W-:Y:S02]  /*7f00*/  IMAD.MOV.U32 R9, RZ, RZ, R15 ;  /* 0x000000ffff097224 */ /* 0x000fe400078e000f */
[----:B------:R-:W-:Y:S01]  /*7f10*/  IMAD.IADD R5, R5, 0x1, R11 ;  /* 0x0000000105057824 */ /* 0x000fe200078e020b */
[----:B--2---:R-:W-:Y:S01]  /*7f20*/  @P1 SHF.R.U32.HI R9, RZ, R17, R16 ;  /* 0x00000011ff091219 */ /* 0x004fe20000011610 */
[C---:B------:R-:W-:Y:S02]  /*7f30*/  IMAD R11, R2.reuse, UR5, R3 ;  /* 0x00000005020b7c24 */ /* 0x040fe4000f8e0203 */
[----:B------:R-:W-:Y:S01]  /*7f40*/  IMAD.WIDE.U32 R2, R2, UR4, R4 ;  /* 0x0000000402027c25 */ /* 0x000fe2000f8e0004 */
[----:B------:R-:W-:Y:S01]  /*7f50*/  IADD3 R13, -R9, RZ, RZ ;  /* 0x000000ff090d7210 */ /* 0x000fe20007ffe1ff */
[----:B------:R-:W-:Y:S01]  /*7f60*/  ULDC.64 UR4, c[0x0][0xb30] ;  /* 0x0002cc0000047ab9 */ /* 0x000fe20000000a00 */
[----:B------:R-:W-:Y:S01]  /*7f70*/  SHF.R.S32.HI R10, RZ, 0x1f, R9 ;  /* 0x0000001fff0a7819 */ /* 0x000fe20000011409 */
[----:B------:R-:W-:-:S02]  /*7f80*/  IMAD.IADD R3, R3, 0x1, R11 ;  /* 0x0000000103037824 */ /* 0x000fc400078e020b */
[----:B------:R-:W-:Y:S02]  /*7f90*/  IMAD R5, R6, R13, R15 ;  /* 0x0000000d06057224 */ /* 0x000fe400078e020f */
[----:B------:R-:W-:Y:S02]  /*7fa0*/  IMAD R10, R10, UR4, RZ ;  /* 0x000000040a0a7c24 */ /* 0x000fe4000f8e02ff */
[----:B------:R-:W-:Y:S01]  /*7fb0*/  IMAD.WIDE.U32 R2, R9, UR4, R2 ;  /* 0x0000000409027c25 */ /* 0x000fe2000f8e0002 */
[----:B------:R-:W-:-:S03]  /*7fc0*/  SHF.R.S32.HI R4, RZ, 0x1f, R5 ;  /* 0x0000001fff047819 */ /* 0x000fc60000011405 */
[----:B------:R-:W-:Y:S01]  /*7fd0*/  IMAD R11, R9, UR5, R10 ;  /* 0x00000005090b7c24 */ /* 0x000fe2000f8e020a */
[----:B------:R-:W-:Y:S02]  /*7fe0*/  ULDC.64 UR4, c[0x0][0xb28] ;  /* 0x0002ca0000047ab9 */ /* 0x000fe40000000a00 */
[----:B------:R-:W-:Y:S02]  /*7ff0*/  IMAD R4, R4, UR4, RZ ;  /* 0x0000000404047c24 */ /* 0x000fe4000f8e02ff */
[----:B------:R-:W-:Y:S02]  /*8000*/  IMAD.IADD R3, R3, 0x1, R11 ;  /* 0x0000000103037824 */ /* 0x000fe400078e020b */
[C---:B------:R-:W-:Y:S02]  /*8010*/  IMAD R9, R5.reuse, UR5, R4 ;  /* 0x0000000505097c24 */ /* 0x040fe4000f8e0204 */
[----:B------:R-:W-:Y:S01]  /*8020*/  IMAD.WIDE.U32 R2, R5, UR4, R2 ;  /* 0x0000000405027c25 */ /* 0x000fe2000f8e0002 */
[----:B------:R-:W-:-:S04]  /*8030*/  ULDC.64 UR4, c[0x0][0xb00] ;  /* 0x0002c00000047ab9 */ /* 0x000fc80000000a00 */
[----:B------:R-:W-:Y:S02]  /*8040*/  IADD3 R5, R3, R9, RZ ;  /* 0x0000000903057210 */ /* 0x000fe40007ffe0ff */
[----:B------:R-:W-:Y:S02]  /*8050*/  LEA.HI R9, R0, R0, RZ, 0x1 ;  /* 0x0000000000097211 */ /* 0x000fe400078f08ff */
[----:B------:R-:W-:Y:S01]  /*8060*/  LEA R4, P0, R2, UR4, 0x2 ;  /* 0x0000000402047c11 */ /* 0x000fe2000f8010ff */
[----:B------:R-:W-:Y:S01]  /*8070*/  ULDC UR4, c[0x0][0xa88] ;  /* 0x0002a20000047ab9 */ /* 0x000fe20000000800 */
[----:B------:R-:W-:Y:S01]  /*8080*/  LOP3.LUT R11, R9, 0xfffffe, RZ, 0xc0, !PT ;  /* 0x00fffffe090b7812 */ /* 0x000fe200078ec0ff */
[----:B------:R-:W-:Y:S01]  /*8090*/  IMAD R6, R6, UR4, RZ ;  /* 0x0000000406067c24 */ /* 0x000fe2000f8e02ff */
[----:B------:R-:W-:Y:S01]  /*80a0*/  LOP3.LUT R9, R7, 0x7ffffffc, RZ, 0xc0, !PT ;  /* 0x7ffffffc07097812 */ /* 0x000fe200078ec0ff */
[----:B------:R-:W-:Y:S01]  /*80b0*/  IMAD R7, R14, 0x40, R155 ;  /* 0x000000400e077824 */ /* 0x000fe200078e029b */
[----:B------:R-:W-:Y:S01]  /*80c0*/  LEA.HI.X R5, R2, UR5, R5, 0x2, P0 ;  /* 0x0000000502057c11 */ /* 0x000fe200080f1405 */
[----:B------:R-:W-:Y:S01]  /*80d0*/  IMAD.IADD R11, R0, 0x1, -R11 ;  /* 0x00000001000b7824 */ /* 0x000fe200078e0a0b */
[----:B------:R-:W-:Y:S01]  /*80e0*/  IADD3 R0, -R9, R8, RZ ;  /* 0x0000000809007210 */ /* 0x000fe20007ffe1ff */
[----:B------:R0:W1:Y:S01]  /*80f0*/  SHFL.IDX PT, R2, R4, RZ, 0x1c1f ;  /* 0x001c1fff04027589 */ /* 0x00006200000e0000 */
[----:B------:R-:W-:-:S03]  /*8100*/  ISETP.GE.AND P0, PT, R7, R6, PT ;  /* 0x000000060700720c */ /* 0x000fc60003f06270 */
[----:B------:R-:W-:Y:S01]  /*8110*/  IMAD R0, R11, 0x80, R0 ;  /* 0x000000800b007824 */ /* 0x000fe200078e0200 */
[----:B------:R0:W2:Y:S03]  /*8120*/  SHFL.IDX PT, R3, R5, RZ, 0x1c1f ;  /* 0x001c1fff05037589 */ /* 0x0000a600000e0000 */
[----:B------:R-:W-:-:S06]  /*8130*/  IMAD.SHL.U32 R0, R0, 0x2, RZ ;  /* 0x0000000200007824 */ /* 0x000fcc00078e00ff */
[----:B0-----:R-:W-:Y:S05]  /*8140*/  @P0 BRA `(.L_x_3254) ;  /* 0x0000000c00000947 */ /* 0x001fea0003800000 */
[C---:B------:R-:W-:Y:S01]  /*8150*/  IADD3 R9, R0.reuse, 0x8, RZ ;  /* 0x0000000800097810 */ /* 0x040fe20007ffe0ff */
[C---:B------:R-:W-:Y:S01]  /*8160*/  VIADD R11, R0.reuse, 0x10 ;  /* 0x00000010000b7836 */ /* 0x040fe20000000000 */
[----:B------:R-:W-:Y:S01]  /*8170*/  ULDC UR4, c[0x0][0xac8] ;  /* 0x0002b20000047ab9 */ /* 0x000fe20000000800 */
[C---:B------:R-:W-:Y:S01]  /*8180*/  VIADD R13, R0.reuse, 0x18 ;  /* 0x00000018000d7836 */ /* 0x040fe20000000000 */
[C---:B------:R-:W-:Y:S01]  /*8190*/  ISETP.GE.AND P2, PT, R0.reuse, UR4, PT ;  /* 0x0000000400007c0c */ /* 0x040fe2000bf46270 */
[C---:B------:R-:W-:Y:S01]  /*81a0*/  VIADD R17, R0.reuse, 0x28 ;  /* 0x0000002800117836 */ /* 0x040fe20000000000 */
[----:B------:R-:W-:Y:S01]  /*81b0*/  ISETP.GE.AND P3, PT, R9, UR4, PT ;  /* 0x0000000409007c0c */ /* 0x000fe2000bf66270 */
[C---:B------:R-:W-:Y:S01]  /*81c0*/  VIADD R18, R0.reuse, 0x30 ;  /* 0x0000003000127836 */ /* 0x040fe20000000000 */
[----:B------:R-:W-:Y:S01]  /*81d0*/  ISETP.GE.AND P4, PT, R11, UR4, PT ;  /* 0x000000040b007c0c */ /* 0x000fe2000bf86270 */
[C---:B------:R-:W-:Y:S01]  /*81e0*/  VIADD R20, R0.reuse, 0x40 ;  /* 0x0000004000147836 */ /* 0x040fe20000000000 */
[----:B------:R-:W-:Y:S01]  /*81f0*/  ISETP.GE.AND P5, PT, R13, UR4, PT ;  /* 0x000000040d007c0c */ /* 0x000fe2000bfa6270 */
[C---:B------:R-:W-:Y:S01]  /*8200*/  VIADD R21, R0.reuse, 0x48 ;  /* 0x0000004800157836 */ /* 0x040fe20000000000 */
[C---:B------:R-:W-:Y:S01]  /*8210*/  IADD3 R16, R0.reuse, 0x20, RZ ;  /* 0x0000002000107810 */ /* 0x040fe20007ffe0ff */
[----:B------:R-:W-:Y:S01]  /*8220*/  VIADD R23, R0, 0x58 ;  /* 0x0000005800177836 */ /* 0x000fe20000000000 */
[----:B------:R-:W-:-:S02]  /*8230*/  ISETP.GE.AND P1, PT, R17, UR4, PT ;  /* 0x0000000411007c0c */ /* 0x000fc4000bf26270 */
[----:B------:R-:W-:Y:S02]  /*8240*/  ISETP.GE.AND P0, PT, R16, UR4, PT ;  /* 0x0000000410007c0c */ /* 0x000fe4000bf06270 */
[----:B------:R-:W-:Y:S02]  /*8250*/  @!P2 LEA.HI R8, R0, R0, RZ, 0x1 ;  /* 0x000000000008a211 */ /* 0x000fe400078f08ff */
[----:B------:R-:W-:Y:S02]  /*8260*/  @!P3 LEA.HI R10, R9, R9, RZ, 0x1 ;  /* 0x00000009090ab211 */ /* 0x000fe400078f08ff */
[----:B------:R-:W-:Y:S02]  /*8270*/  @!P4 LEA.HI R12, R11, R11, RZ, 0x1 ;  /* 0x0000000b0b0cc211 */ /* 0x000fe400078f08ff */
[----:B------:R-:W-:Y:S02]  /*8280*/  @!P5 LEA.HI R14, R13, R13, RZ, 0x1 ;  /* 0x0000000d0d0ed211 */ /* 0x000fe400078f08ff */
[----:B------:R-:W-:-:S02]  /*8290*/  @!P2 LOP3.LUT R9, R8, 0xfffffffe, RZ, 0xc0, !PT ;  /* 0xfffffffe0809a812 */ /* 0x000fc400078ec0ff */
[----:B------:R-:W-:Y:S02]  /*82a0*/  @!P3 LOP3.LUT R11, R10, 0xfffffffe, RZ, 0xc0, !PT ;  /* 0xfffffffe0a0bb812 */ /* 0x000fe400078ec0ff */
[----:B------:R-:W-:Y:S01]  /*82b0*/  @!P4 LOP3.LUT R13, R12, 0xfffffffe, RZ, 0xc0, !PT ;  /* 0xfffffffe0c0dc812 */ /* 0x000fe200078ec0ff */
[--C-:B-12---:R-:W-:Y:S01]  /*82c0*/  @!P2 IMAD.WIDE R8, R9, 0x4, R2.reuse ;  /* 0x000000040908a825 */ /* 0x106fe200078e0202 */
[----:B------:R-:W-:Y:S02]  /*82d0*/  @!P5 LOP3.LUT R15, R14, 0xfffffffe, RZ, 0xc0, !PT ;  /* 0xfffffffe0e0fd812 */ /* 0x000fe400078ec0ff */
[C---:B------:R-:W-:Y:S01]  /*82e0*/  IADD3 R19, R0.reuse, 0x38, RZ ;  /* 0x0000003800137810 */ /* 0x040fe20007ffe0ff */
[--C-:B------:R-:W-:Y:S01]  /*82f0*/  @!P3 IMAD.WIDE R10, R11, 0x4, R2.reuse ;  /* 0x000000040b0ab825 */ /* 0x100fe200078e0202 */
[----:B------:R0:W-:Y:S01]  /*8300*/  @!P2 ST.E.64 desc[UR36][R8.64], R24 ;  /* 0x000000180800a985 */ /* 0x0001e2000c101b24 */
[----:B------:R-:W-:Y:S02]  /*8310*/  IADD3 R22, R0, 0x50, RZ ;  /* 0x0000005000167810 */ /* 0x000fe40007ffe0ff */
[----:B------:R-:W-:Y:S01]  /*8320*/  @!P4 IMAD.WIDE R12, R13, 0x4, R2 ;  /* 0x000000040d0cc825 */ /* 0x000fe200078e0202 */
[----:B------:R1:W-:Y:S01]  /*8330*/  @!P3 ST.E.64 desc[UR36][R10.64], R28 ;  /* 0x0000001c0a00b985 */ /* 0x0003e2000c101b24 */
[----:B------:R-:W-:-:S02]  /*8340*/  ISETP.GE.AND P2, PT, R18, UR4, PT ;  /* 0x0000000412007c0c */ /* 0x000fc4000bf46270 */
[----:B------:R-:W-:Y:S01]  /*8350*/  @!P5 IMAD.WIDE R14, R15, 0x4, R2 ;  /* 0x000000040f0ed825 */ /* 0x000fe200078e0202 */
[----:B------:R2:W-:Y:S01]  /*8360*/  @!P4 ST.E.64 desc[UR36][R12.64], R32 ;  /* 0x000000200c00c985 */ /* 0x0005e2000c101b24 */
[----:B------:R-:W-:Y:S02]  /*8370*/  ISETP.GE.AND P3, PT, R19, UR4, PT ;  /* 0x0000000413007c0c */ /* 0x000fe4000bf66270 */
[----:B------:R-:W-:Y:S01]  /*8380*/  ISETP.GE.AND P4, PT, R20, UR4, PT ;  /* 0x0000000414007c0c */ /* 0x000fe2000bf86270 */
[----:B------:R3:W-:Y:S01]  /*8390*/  @!P5 ST.E.64 desc[UR36][R14.64], R36 ;  /* 0x000000240e00d985 */ /* 0x0007e2000c101b24 */
[----:B------:R-:W-:Y:S01]  /*83a0*/  ISETP.GE.AND P5, PT, R21, UR4, PT ;  /* 0x0000000415007c0c */ /* 0x000fe2000bfa6270 */
[----:B0-----:R-:W-:Y:S01]  /*83b0*/  VIADD R24, R0, 0x60 ;  /* 0x0000006000187836 */ /* 0x001fe20000000000 */
[----:B------:R-:W-:Y:S02]  /*83c0*/  ISETP.GE.AND P6, PT, R22, UR4, PT ;  /* 0x0000000416007c0c */ /* 0x000fe4000bfc6270 */
[----:B------:R-:W-:-:S02]  /*83d0*/  @!P0 LEA.HI R16, R16, R16, RZ, 0x1 ;  /* 0x0000001010108211 */ /* 0x000fc400078f08ff */
[----:B------:R-:W-:Y:S02]  /*83e0*/  @!P1 LEA.HI R17, R17, R17, RZ, 0x1 ;  /* 0x0000001111119211 */ /* 0x000fe400078f08ff */
[----:B------:R-:W-:Y:S02]  /*83f0*/  @!P0 LOP3.LUT R9, R16, 0xfffffffe, RZ, 0xc0, !PT ;  /* 0xfffffffe10098812 */ /* 0x000fe400078ec0ff */
        /* <DEDUP_REMOVED lines=11> */
[----:B------:R-:W-:Y:S02]  /*84b0*/  @!P3 LOP3.LUT R19, R19, 0xfffffffe, RZ, 0xc0, !PT ;  /* 0xfffffffe1313b812 */ /* 0x000fe400078ec0ff */
[----:B---3--:R-:W-:Y:S01]  /*84c0*/  @!P4 LOP3.LUT R15, R20, 0xfffffffe, RZ, 0xc0, !PT ;  /* 0xfffffffe140fc812 */ /* 0x008fe200078ec0ff */
[----:B------:R-:W-:Y:S01]  /*84d0*/  VIADD R20, R0, 0x78 ;  /* 0x0000007800147836 */ /* 0x000fe20000000000 */
[----:B------:R-:W-:Y:S02]  /*84e0*/  @!P5 LOP3.LUT R21, R21, 0xfffffffe, RZ, 0xc0, !PT ;  /* 0xfffffffe1515d812 */ /* 0x000fe400078ec0ff */
[----:B------:R-:W-:Y:S01]  /*84f0*/  @!P6 LOP3.LUT R17, R22, 0xfffffffe, RZ, 0xc0, !PT ;  /* 0xfffffffe1611e812 */ /* 0x000fe200078ec0ff */
[----:B------:R-:W-:Y:S01]  /*8500*/  VIADD R22, R0, 0x88 ;  /* 0x0000008800167836 */ /* 0x000fe20000000000 */
[----:B------:R-:W-:Y:S01]  /*8510*/  ISETP.GE.AND P1, PT, R23, UR4, PT ;  /* 0x0000000417007c0c */ /* 0x000fe2000bf26270 */
[----:B0-----:R-:W-:Y:S01]  /*8520*/  @!P2 IMAD.WIDE R8, R13, 0x4, R2 ;  /* 0x000000040d08a825 */ /* 0x001fe200078e0202 */
[----:B------:R-:W-:-:S02]  /*8530*/  ISETP.GE.AND P0, PT, R24, UR4, PT ;  /* 0x0000000418007c0c */ /* 0x000fc4000bf06270 */
[----:B------:R-:W-:Y:S01]  /*8540*/  IADD3 R18, R0, 0x68, RZ ;  /* 0x0000006800127810 */ /* 0x000fe20007ffe0ff */
[--C-:B-1----:R-:W-:Y:S01]  /*8550*/  @!P3 IMAD.WIDE R10, R19, 0x4, R2.reuse ;  /* 0x00000004130ab825 */ /* 0x102fe200078e0202 */
[----:B------:R0:W-:Y:S02]  /*8560*/  @!P2 ST.E.64 desc[UR36][R8.64], R48 ;  /* 0x000000300800a985 */ /* 0x0001e4000c101b24 */
[----:B------:R-:W-:Y:S01]  /*8570*/  ISETP.GE.AND P2, PT, R18, UR4, PT ;  /* 0x0000000412007c0c */ /* 0x000fe2000bf46270 */
[--C-:B------:R-:W-:Y:S01]  /*8580*/  @!P4 IMAD.WIDE R12, R15, 0x4, R2.reuse ;  /* 0x000000040f0cc825 */ /* 0x100fe200078e0202 */
[----:B------:R1:W-:Y:S01]  /*8590*/  @!P3 ST.E.64 desc[UR36][R10.64], R52 ;  /* 0x000000340a00b985 */ /* 0x0003e2000c101b24 */
[----:B------:R-:W-:Y:S02]  /*85a0*/  ISETP.GE.AND P3, PT, R22, UR4, PT ;  /* 0x0000000416007c0c */ /* 0x000fe4000bf66270 */
[----:B------:R-:W-:Y:S01]  /*85b0*/  @!P5 IMAD.WIDE R14, R21, 0x4, R2 ;  /* 0x00000004150ed825 */ /* 0x000fe200078e0202 */
[----:B------:R2:W-:Y:S01]  /*85c0*/  @!P4 ST.E.64 desc[UR36][R12.64], R56 ;  /* 0x000000380c00c985 */ /* 0x0005e2000c101b24 */
[----:B------:R-:W-:-:S02]  /*85d0*/  IADD3 R21, R0, 0x80, RZ ;  /* 0x0000008000157810 */ /* 0x000fc40007ffe0ff */
[----:B------:R-:W-:Y:S01]  /*85e0*/  @!P6 IMAD.WIDE R16, R17, 0x4, R2 ;  /* 0x000000041110e825 */ /* 0x000fe200078e0202 */
[----:B------:R3:W-:Y:S01]  /*85f0*/  @!P5 ST.E.64 desc[UR36][R14.64], R60 ;  /* 0x0000003c0e00d985 */ /* 0x0007e2000c101b24 */
[----:B------:R-:W-:Y:S02]  /*8600*/  ISETP.GE.AND P5, PT, R20, UR4, PT ;  /* 0x0000000414007c0c */ /* 0x000fe4000bfa6270 */
[----:B------:R-:W-:Y:S01]  /*8610*/  VIADD R19, R0, 0x70 ;  /* 0x0000007000137836 */ /* 0x000fe20000000000 */
[----:B------:R4:W-:Y:S01]  /*8620*/  @!P6 ST.E.64 desc[UR36][R16.64], R64 ;  /* 0x000000401000e985 */ /* 0x0009e2000c101b24 */
[----:B------:R-:W-:Y:S02]  /*8630*/  ISETP.GE.AND P4, PT, R21, UR4, PT ;  /* 0x0000000415007c0c */ /* 0x000fe4000bf86270 */
[----:B------:R-:W-:Y:S02]  /*8640*/  @!P1 LEA.HI R23, R23, R23, RZ, 0x1 ;  /* 0x0000001717179211 */ /* 0x000fe400078f08ff */
[----:B------:R-:W-:-:S02]  /*8650*/  ISETP.GE.AND P6, PT, R19, UR4, PT ;  /* 0x0000000413007c0c */ /* 0x000fc4000bfc6270 */
[----:B------:R-:W-:Y:S02]  /*8660*/  @!P0 LEA.HI R24, R24, R24, RZ, 0x1 ;  /* 0x0000001818188211 */ /* 0x000fe400078f08ff */
[----:B0-----:R-:W-:Y:S01]  /*8670*/  @!P1 LOP3.LUT R9, R23, 0xfffffffe, RZ, 0xc0, !PT ;  /* 0xfffffffe17099812 */ /* 0x001fe200078ec0ff */
[----:B------:R-:W-:Y:S01]  /*8680*/  VIADD R23, R0, 0x90 ;  /* 0x0000009000177836 */ /* 0x000fe20000000000 */
        /* <DEDUP_REMOVED lines=11> */
[----:B------:R-:W-:Y:S01]  /*8740*/  @!P6 LOP3.LUT R19, R19, 0xfffffffe, RZ, 0xc0, !PT ;  /* 0xfffffffe1313e812 */ /* 0x000fe200078ec0ff */
[----:B------:R-:W-:Y:S01]  /*8750*/  VIADD R18, R0, 0xa0 ;  /* 0x000000a000127836 */ /* 0x000fe20000000000 */
[----:B---3--:R-:W-:Y:S02]  /*8760*/  @!P5 LOP3.LUT R15, R20, 0xfffffffe, RZ, 0xc0, !PT ;  /* 0xfffffffe140fd812 */ /* 0x008fe400078ec0ff */
[----:B------:R-:W-:Y:S02]  /*8770*/  @!P4 LOP3.LUT R21, R21, 0xfffffffe, RZ, 0xc0, !PT ;  /* 0xfffffffe1515c812 */ /* 0x000fe400078ec0ff */
[----:B----4-:R-:W-:Y:S01]  /*8780*/  @!P3 LOP3.LUT R17, R22, 0xfffffffe, RZ, 0xc0, !PT ;  /* 0xfffffffe1611b812 */ /* 0x010fe200078ec0ff */
[C---:B------:R-:W-:Y:S01]  /*8790*/  VIADD R22, R0.reuse, 0xc0 ;  /* 0x000000c000167836 */ /* 0x040fe20000000000 */
[----:B------:R-:W-:Y:S01]  /*87a0*/  IADD3 R24, R0, 0x98, RZ ;  /* 0x0000009800187810 */ /* 0x000fe20007ffe0ff */
[----:B0-----:R-:W-:Y:S01]  /*87b0*/  @!P2 IMAD.WIDE R8, R13, 0x4, R2 ;  /* 0x000000040d08a825 */ /* 0x001fe200078e0202 */
[----:B------:R-:W-:-:S02]  /*87c0*/  ISETP.GE.AND P0, PT, R23, UR4, PT ;  /* 0x0000000417007c0c */ /* 0x000fc4000bf06270 */
[----:B------:R-:W-:Y:S01]  /*87d0*/  ISETP.GE.AND P1, PT, R24, UR4, PT ;  /* 0x0000000418007c0c */ /* 0x000fe2000bf26270 */
        /* <DEDUP_REMOVED lines=12> */
[C---:B------:R-:W-:Y:S01]  /*88a0*/  VIADD R19, R0.reuse, 0xa8 ;  /* 0x000000a800137836 */ /* 0x040fe20000000000 */
[----:B------:R4:W-:Y:S01]  /*88b0*/  @!P3 ST.E.64 desc[UR36][R16.64], R92 ;  /* 0x0000005c1000b985 */ /* 0x0009e2000c101b24 */
[----:B------:R-:W-:Y:S01]  /*88c0*/  VIADD R21, R0, 0xb8 ;  /* 0x000000b800157836 */ /* 0x000fe20000000000 */
[----:B------:R-:W-:Y:S02]  /*88d0*/  @!P0 LEA.HI R23, R23, R23, RZ, 0x1 ;  /* 0x0000001717178211 */ /* 0x000fe400078f08ff */
[----:B------:R-:W-:Y:S02]  /*88e0*/  ISETP.GE.AND P3, PT, R19, UR4, PT ;  /* 0x0000000413007c0c */ /* 0x000fe4000bf66270 */
[----:B------:R-:W-:-:S02]  /*88f0*/  ISETP.GE.AND P5, PT, R21, UR4, PT ;  /* 0x0000000415007c0c */ /* 0x000fc4000bfa6270 */
[----:B------:R-:W-:Y:S02]  /*8900*/  @!P1 LEA.HI R24, R24, R24, RZ, 0x1 ;  /* 0x0000001818189211 */ /* 0x000fe400078f08ff */
[----:B0-----:R-:W-:Y:S02]  /*8910*/  @!P0 LOP3.LUT R9, R23, 0xfffffffe, RZ, 0xc0, !PT ;  /* 0xfffffffe17098812 */ /* 0x001fe400078ec0ff */
[----:B------:R-:W-:Y:S02]  /*8920*/  @!P2 LEA.HI R18, R18, R18, RZ, 0x1 ;  /* 0x000000121212a211 */ /* 0x000fe400078f08ff */
[----:B-1----:R-:W-:Y:S01]  /*8930*/  @!P1 LOP3.LUT R11, R24, 0xfffffffe, RZ, 0xc0, !PT ;  /* 0xfffffffe180b9812 */ /* 0x002fe200078ec0ff */
[--C-:B------:R-:W-:Y:S01]  /*8940*/  @!P0 IMAD.WIDE R8, R9, 0x4, R2.reuse ;  /* 0x0000000409088825 */ /* 0x100fe200078e0202 */
[----:B------:R-:W-:Y:S02]  /*8950*/  @!P4 LEA.HI R20, R20, R20, RZ, 0x1 ;  /* 0x000000141414c211 */ /* 0x000fe400078f08ff */
[----:B------:R-:W-:Y:S01]  /*8960*/  @!P3 LEA.HI R19, R19, R19, RZ, 0x1 ;  /* 0x000000131313b211 */ /* 0x000fe200078f08ff */
[----:B------:R-:W-:Y:S01]  /*8970*/  @!P1 IMAD.WIDE R10, R11, 0x4, R2 ;  /* 0x000000040b0a9825 */ /* 0x000fe200078e0202 */
[----:B--2---:R-:W-:Y:S01]  /*8980*/  @!P2 LOP3.LUT R13, R18, 0xfffffffe, RZ, 0xc0, !PT ;  /* 0xfffffffe120da812 */ /* 0x004fe200078ec0ff */
[----:B------:R0:W-:Y:S01]  /*8990*/  @!P0 ST.E.64 desc[UR36][R8.64], R96 ;  /* 0x0000006008008985 */ /* 0x0001e2000c101b24 */
[----:B------:R-:W-:-:S02]  /*89a0*/  @!P5 LEA.HI R21, R21, R21, RZ, 0x1 ;  /* 0x000000151515d211 */ /* 0x000fc400078f08ff */
[----:B------:R-:W-:Y:S01]  /*89b0*/  @!P3 LOP3.LUT R19, R19, 0xfffffffe, RZ, 0xc0, !PT ;  /* 0xfffffffe1313b812 */ /* 0x000fe200078ec0ff */
[--C-:B------:R-:W-:Y:S01]  /*89c0*/  @!P2 IMAD.WIDE R12, R13, 0x4, R2.reuse ;  /* 0x000000040d0ca825 */ /* 0x100fe200078e0202 */
[----:B------:R-:W-:Y:S01]  /*89d0*/  @!P6 LEA.HI R22, R22, R22, RZ, 0x1 ;  /* 0x000000161616e211 */ /* 0x000fe200078f08ff */
[----:B------:R1:W-:Y:S01]  /*89e0*/  @!P1 ST.E.64 desc[UR36][R10.64], R100 ;  /* 0x000000640a009985 */ /* 0x0003e2000c101b24 */
[----:B---3--:R-:W-:Y:S01]  /*89f0*/  @!P4 LOP3.LUT R15, R20, 0xfffffffe, RZ, 0xc0, !PT ;  /* 0xfffffffe140fc812 */ /* 0x008fe200078ec0ff */
[----:B------:R-:W-:Y:S01]  /*8a00*/  VIADD R20, R0, 0xd8 ;  /* 0x000000d800147836 */ /* 0x000fe20000000000 */
[----:B------:R-:W-:Y:S01]  /*8a10*/  @!P5 LOP3.LUT R21, R21, 0xfffffffe, RZ, 0xc0, !PT ;  /* 0xfffffffe1515d812 */ /* 0x000fe200078ec0ff */
[----:B------:R2:W-:Y:S01]  /*8a20*/  @!P2 ST.E.64 desc[UR36][R12.64], R104 ;  /* 0x000000680c00a985 */ /* 0x0005e2000c101b24 */
[----:B----4-:R-:W-:Y:S02]  /*8a30*/  @!P6 LOP3.LUT R17, R22, 0xfffffffe, RZ, 0xc0, !PT ;  /* 0xfffffffe1611e812 */ /* 0x010fe400078ec0ff */
[----:B------:R-:W-:Y:S01]  /*8a40*/  IADD3 R18, R0, 0xc8, RZ ;  /* 0x000000c800127810 */ /* 0x000fe20007ffe0ff */
[----:B0-----:R-:W-:Y:S01]  /*8a50*/  @!P3 IMAD.WIDE R8, R19, 0x4, R2 ;  /* 0x000000041308b825 */ /* 0x001fe200078e0202 */
[----:B------:R-:W-:-:S02]  /*8a60*/  ISETP.GE.AND P2, PT, R20, UR4, PT ;  /* 0x0000000414007c0c */ /* 0x000fc4000bf46270 */
[----:B------:R-:W-:Y:S01]  /*8a70*/  ISETP.GE.AND P0, PT, R18, UR4, PT ;  /* 0x0000000412007c0c */ /* 0x000fe2000bf06270 */
[----:B------:R-:W-:Y:S01]  /*8a80*/  VIADD R19, R0, 0xd0 ;  /* 0x000000d000137836 */ /* 0x000fe20000000000 */
[----:B------:R0:W-:Y:S01]  /*8a90*/  @!P3 ST.E.64 desc[UR36][R8.64], R108 ;  /* 0x0000006c0800b985 */ /* 0x0001e2000c101b24 */
[----:B-1----:R-:W-:-:S03]  /*8aa0*/  @!P4 IMAD.WIDE R10, R15, 0x4, R2 ;  /* 0x000000040f0ac825 */ /* 0x002fc600078e0202 */
[----:B------:R-:W-:Y:S01]  /*8ab0*/  ISETP.GE.AND P1, PT, R19, UR4, PT ;  /* 0x0000000413007c0c */ /* 0x000fe2000bf26270 */
[--C-:B------:R-:W-:Y:S01]  /*8ac0*/  @!P5 IMAD.WIDE R14, R21, 0x4, R2.reuse ;  /* 0x00000004150ed825 */ /* 0x100fe200078e0202 */
[----:B------:R-:W-:Y:S01]  /*8ad0*/  IADD3 R21, R0, 0xe0, RZ ;  /* 0x000000e000157810 */ /* 0x000fe20007ffe0ff */
[----:B------:R1:W-:Y:S02]  /*8ae0*/  @!P4 ST.E.64 desc[UR36][R10.64], R112 ;  /* 0x000000700a00c985 */ /* 0x0003e4000c101b24 */
[----:B------:R-:W-:Y:S01]  /*8af0*/  @!P6 IMAD.WIDE R16, R17, 0x4, R2 ;  /* 0x000000041110e825 */ /* 0x000fe200078e0202 */
[----:B------:R-:W-:Y:S01]  /*8b00*/  ISETP.GE.AND P3, PT, R21, UR4, PT ;  /* 0x0000000415007c0c */ /* 0x000fe2000bf66270 */
[----:B------:R3:W-:Y:S01]  /*8b10*/  @!P5 ST.E.64 desc[UR36][R14.64], R116 ;  /* 0x000000740e00d985 */ /* 0x0007e2000c101b24 */
[----:B------:R-:W-:Y:S01]  /*8b20*/  @!P0 LEA.HI R18, R18, R18, RZ, 0x1 ;  /* 0x0000001212128211 */ /* 0x000fe200078f08ff */
[C---:B--2---:R-:W-:Y:S01]  /*8b30*/  VIADD R12, R0.reuse, 0xe8 ;  /* 0x000000e8000c7836 */ /* 0x044fe20000000000 */
[C---:B0-----:R-:W-:Y:S01]  /*8b40*/  IADD3 R9, R0.reuse, 0xf8, RZ ;  /* 0x000000f800097810 */ /* 0x041fe20007ffe0ff */
[----:B------:R-:W-:Y:S01]  /*8b50*/  VIADD R13, R0, 0xf0 ;  /* 0x000000f0000d7836 */ /* 0x000fe20000000000 */
[----:B------:R0:W-:Y:S01]  /*8b60*/  @!P6 ST.E.64 desc[UR36][R16.64], R120 ;  /* 0x000000781000e985 */ /* 0x0001e2000c101b24 */
[----:B------:R-:W-:-:S02]  /*8b70*/  @!P1 LEA.HI R19, R19, R19, RZ, 0x1 ;  /* 0x0000001313139211 */ /* 0x000fc400078f08ff */
[----:B------:R-:W-:Y:S02]  /*8b80*/  ISETP.GE.AND P6, PT, R9, UR4, PT ;  /* 0x0000000409007c0c */ /* 0x000fe4000bfc6270 */
[----:B------:R-:W-:Y:S02]  /*8b90*/  ISETP.GE.AND P4, PT, R12, UR4, PT ;  /* 0x000000040c007c0c */ /* 0x000fe4000bf86270 */
[----:B------:R-:W-:Y:S02]  /*8ba0*/  ISETP.GE.AND P5, PT, R13, UR4, PT ;  /* 0x000000040d007c0c */ /* 0x000fe4000bfa6270 */
[----:B------:R-:W-:Y:S02]  /*8bb0*/  @!P2 LEA.HI R20, R20, R20, RZ, 0x1 ;  /* 0x000000141414a211 */ /* 0x000fe400078f08ff */
[----:B------:R-:W-:Y:S02]  /*8bc0*/  @!P3 LEA.HI R21, R21, R21, RZ, 0x1 ;  /* 0x000000151515b211 */ /* 0x000fe400078f08ff */
[----:B-1----:R-:W-:-:S02]  /*8bd0*/  @!P1 LOP3.LUT R11, R19, 0xfffffffe, RZ, 0xc0, !PT ;  /* 0xfffffffe130b9812 */ /* 0x002fc400078ec0ff */
[----:B---3--:R-:W-:Y:S02]  /*8be0*/  @!P3 LOP3.LUT R15, R21, 0xfffffffe, RZ, 0xc0, !PT ;  /* 0xfffffffe150fb812 */ /* 0x008fe400078ec0ff */
[----:B------:R-:W-:Y:S02]  /*8bf0*/  @!P6 LEA.HI R10, R9, R9, RZ, 0x1 ;  /* 0x00000009090ae211 */ /* 0x000fe400078f08ff */
[----:B------:R-:W-:Y:S01]  /*8c00*/  @!P4 LEA.HI R12, R12, R12, RZ, 0x1 ;  /* 0x0000000c0c0cc211 */ /* 0x000fe200078f08ff */
[----:B------:R-:W-:Y:S01]  /*8c10*/  @!P3 IMAD.WIDE R14, R15, 0x4, R2 ;  /* 0x000000040f0eb825 */ /* 0x000fe200078e0202 */
[----:B------:R-:W-:Y:S02]  /*8c20*/  @!P5 LEA.HI R8, R13, R13, RZ, 0x1 ;  /* 0x0000000d0d08d211 */ /* 0x000fe400078f08ff */
[----:B------:R-:W-:Y:S02]  /*8c30*/  @!P0 LOP3.LUT R9, R18, 0xfffffffe, RZ, 0xc0, !PT ;  /* 0xfffffffe12098812 */ /* 0x000fe400078ec0ff */
[----:B------:R-:W-:-:S02]  /*8c40*/  @!P2 LOP3.LUT R13, R20, 0xfffffffe, RZ, 0xc0, !PT ;  /* 0xfffffffe140da812 */ /* 0x000fc400078ec0ff */
[----:B0-----:R-:W-:Y:S02]  /*8c50*/  @!P4 LOP3.LUT R17, R12, 0xfffffffe, RZ, 0xc0, !PT ;  /* 0xfffffffe0c11c812 */ /* 0x001fe400078ec0ff */
        /* <DEDUP_REMOVED lines=15> */
.L_x_3254:
[----:B------:R-:W-:Y:S05]  /*8d50*/  BSYNC B0 ;  /* 0x0000000000007941 */ /* 0x000fea0003800000 */
.L_x_3253:
[----:B------:R-:W-:Y:S01]  /*8d60*/  VIADD R7, R7, 0x8 ;  /* 0x0000000807077836 */ /* 0x000fe20000000000 */
[----:B0-2---:R2:W3:Y:S04]  /*8d70*/  SHFL.IDX PT, R3, R5, 0x1, 0x1c1f ;  /* 0x003c1f0005037f89 */ /* 0x0054e800000e0000 */
[----:B------:R-:W-:Y:S01]  /*8d80*/  ISETP.GE.AND P0, PT, R7, R6, PT ;  /* 0x000000060700720c */ /* 0x000fe20003f06270 */
[----:B-1----:R2:W1:-:S12]  /*8d90*/  SHFL.IDX PT, R2, R4, 0x1, 0x1c1f ;  /* 0x003c1f0004027f89 */ /* 0x00245800000e0000 */
[----:B--2---:R-:W-:Y:S05]  /*8da0*/  @P0 BRA `(.L_x_3212) ;  /* 0x0000004400c00947 */ /* 0x004fea0003800000 */
[C---:B------:R-:W-:Y:S01]  /*8db0*/  VIADD R5, R0.reuse, 0x8 ;  /* 0x0000000800057836 */ /* 0x040fe20000000000 */
        /* <DEDUP_REMOVED lines=11> */
[----:B------:R-:W-:Y:S01]  /*8e70*/  ISETP.GE.AND P6, PT, R11, UR4, PT ;  /* 0x000000040b007c0c */ /* 0x000fe2000bfc6270 */
[C---:B------:R-:W-:Y:S01]  /*8e80*/  VIADD R18, R0.reuse, 0x50 ;  /* 0x0000005000127836 */ /* 0x040fe20000000000 */
[C---:B------:R-:W-:Y:S01]  /*8e90*/  IADD3 R12, R0.reuse, 0x28, RZ ;  /* 0x00000028000c7810 */ /* 0x040fe20007ffe0ff */
[C---:B------:R-:W-:Y:S01]  /*8ea0*/  VIADD R20, R0.reuse, 0x80 ;  /* 0x0000008000147836 */ /* 0x040fe20000000000 */
[----:B------:R-:W-:-:S02]  /*8eb0*/  IADD3 R15, R0, 0x40, RZ ;  /* 0x00000040000f7810 */ /* 0x000fc40007ffe0ff */
[----:B------:R-:W-:Y:S02]  /*8ec0*/  @!P0 LEA.HI R4, R0, R0, RZ, 0x1 ;  /* 0x0000000000048211 */ /* 0x000fe400078f08ff */
[----:B------:R-:W-:Y:S02]  /*8ed0*/  @!P1 LEA.HI R6, R5, R5, RZ, 0x1 ;  /* 0x0000000505069211 */ /* 0x000fe400078f08ff */
[----:B------:R-:W-:Y:S02]  /*8ee0*/  @!P2 LEA.HI R8, R7, R7, RZ, 0x1 ;  /* 0x000000070708a211 */ /* 0x000fe400078f08ff */
[----:B------:R-:W-:Y:S02]  /*8ef0*/  @!P0 LOP3.LUT R5, R4, 0xfffffffe, RZ, 0xc0, !PT ;  /* 0xfffffffe04058812 */ /* 0x000fe400078ec0ff */
[----:B------:R-:W-:Y:S02]  /*8f00*/  @!P1 LOP3.LUT R7, R6, 0xfffffffe, RZ, 0xc0, !PT ;  /* 0xfffffffe06079812 */ /* 0x000fe400078ec0ff */
[----:B------:R-:W-:Y:S01]  /*8f10*/  @!P2 LOP3.LUT R9, R8, 0xfffffffe, RZ, 0xc0, !PT ;  /* 0xfffffffe0809a812 */ /* 0x000fe200078ec0ff */
[----:B-1-3--:R-:W-:Y:S01]  /*8f20*/  @!P0 IMAD.WIDE R4, R5, 0x4, R2 ;  /* 0x0000000405048825 */ /* 0x00afe200078e0202 */
[----:B------:R-:W-:-:S02]  /*8f30*/  ISETP.GE.AND P3, PT, R15, UR4, PT ;  /* 0x000000040f007c0c */ /* 0x000fc4000bf66270 */
[----:B------:R-:W-:Y:S01]  /*8f40*/  ISETP.GE.AND P4, PT, R16, UR4, PT ;  /* 0x0000000410007c0c */ /* 0x000fe2000bf86270 */
[--C-:B------:R-:W-:Y:S01]  /*8f50*/  @!P1 IMAD.WIDE R6, R7, 0x4, R2.reuse ;  /* 0x0000000407069825 */ /* 0x100fe200078e0202 */
[----:B------:R0:W-:Y:S01]  /*8f60*/  @!P0 ST.E.64 desc[UR36][R4.64], R26 ;  /* 0x0000001a04008985 */ /* 0x0001e2000c101b24 */
[----:B------:R-:W-:Y:S02]  /*8f70*/  ISETP.GE.AND P0, PT, R12, UR4, PT ;  /* 0x000000040c007c0c */ /* 0x000fe4000bf06270 */
[----:B------:R-:W-:Y:S01]  /*8f80*/  @!P2 IMAD.WIDE R8, R9, 0x4, R2 ;  /* 0x000000040908a825 */ /* 0x000fe200078e0202 */
[----:B------:R1:W-:Y:S01]  /*8f90*/  @!P1 ST.E.64 desc[UR36][R6.64], R30 ;  /* 0x0000001e06009985 */ /* 0x0003e2000c101b24 */
[----:B------:R-:W-:Y:S02]  /*8fa0*/  ISETP.GE.AND P1, PT, R13, UR4, PT ;  /* 0x000000040d007c0c */ /* 0x000fe4000bf26270 */
[----:B------:R-:W-:Y:S01]  /*8fb0*/  @!P5 LEA.HI R10, R10, R10, RZ, 0x1 ;  /* 0x0000000a0a0ad211 */ /* 0x000fe200078f08ff */
[----:B------:R2:W-:Y:S01]  /*8fc0*/  @!P2 ST.E.64 desc[UR36][R8.64], R34 ;  /* 0x000000220800a985 */ /* 0x0005e2000c101b24 */
[----:B------:R-:W-:-:S02]  /*8fd0*/  ISETP.GE.AND P2, PT, R14, UR4, PT ;  /* 0x000000040e007c0c */ /* 0x000fc4000bf46270 */
[----:B------:R-:W-:Y:S02]  /*8fe0*/  @!P6 LEA.HI R11, R11, R11, RZ, 0x1 ;  /* 0x0000000b0b0be211 */ /* 0x000fe400078f08ff */
[----:B------:R-:W-:Y:S02]  /*8ff0*/  @!P3 LEA.HI R15, R15, R15, RZ, 0x1 ;  /* 0x0000000f0f0fb211 */ /* 0x000fe400078f08ff */
[----:B0-----:R-:W-:Y:S02]  /*9000*/  @!P5 LOP3.LUT R5, R10, 0xfffffffe, RZ, 0xc0, !PT ;  /* 0xfffffffe0a05d812 */ /* 0x001fe400078ec0ff */
[----:B------:R-:W-:Y:S02]  /*9010*/  @!P0 LEA.HI R12, R12, R12, RZ, 0x1 ;  /* 0x0000000c0c0c8211 */ /* 0x000fe400078f08ff */
[----:B-1----:R-:W-:Y:S01]  /*9020*/  @!P6 LOP3.LUT R7, R11, 0xfffffffe, RZ, 0xc0, !PT ;  /* 0xfffffffe0b07e812 */ /* 0x002fe200078ec0ff */
[----:B------:R-:W-:Y:S01]  /*9030*/  @!P5 IMAD.WIDE R4, R5, 0x4, R2 ;  /* 0x000000040504d825 */ /* 0x000fe200078e0202 */
[----:B------:R-:W-:-:S02]  /*9040*/  @!P1 LEA.HI R13, R13, R13, RZ, 0x1 ;  /* 0x0000000d0d0d9211 */ /* 0x000fc400078f08ff */
[----:B------:R-:W-:Y:S01]  /*9050*/  @!P2 LEA.HI R14, R14, R14, RZ, 0x1 ;  /* 0x0000000e0e0ea211 */ /* 0x000fe200078f08ff */
[----:B------:R-:W-:Y:S01]  /*9060*/  @!P6 IMAD.WIDE R6, R7, 0x4, R2 ;  /* 0x000000040706e825 */ /* 0x000fe200078e0202 */
[----:B------:R-:W-:Y:S01]  /*9070*/  @!P4 LEA.HI R16, R16, R16, RZ, 0x1 ;  /* 0x000000101010c211 */ /* 0x000fe200078f08ff */
[----:B------:R0:W-:Y:S01]  /*9080*/  @!P5 ST.E.64 desc[UR36][R4.64], R38 ;  /* 0x000000260400d985 */ /* 0x0001e2000c101b24 */
[----:B--2---:R-:W-:Y:S02]  /*9090*/  @!P0 LOP3.LUT R9, R12, 0xfffffffe, RZ, 0xc0, !PT ;  /* 0xfffffffe0c098812 */ /* 0x004fe400078ec0ff */
[----:B------:R-:W-:Y:S01]  /*90a0*/  @!P1 LOP3.LUT R13, R13, 0xfffffffe, RZ, 0xc0, !PT ;  /* 0xfffffffe0d0d9812 */ /* 0x000fe200078ec0ff */
[----:B------:R1:W-:Y:S01]  /*90b0*/  @!P6 ST.E.64 desc[UR36][R6.64], R42 ;  /* 0x0000002a0600e985 */ /* 0x0003e2000c101b24 */
[----:B------:R-:W-:Y:S01]  /*90c0*/  @!P2 LOP3.LUT R11, R14, 0xfffffffe, RZ, 0xc0, !PT ;  /* 0xfffffffe0e0ba812 */ /* 0x000fe200078ec0ff */
[----:B------:R-:W-:Y:S01]  /*90d0*/  VIADD R14, R0, 0x60 ;  /* 0x00000060000e7836 */ /* 0x000fe20000000000 */
[----:B------:R-:W-:-:S02]  /*90e0*/  @!P3 LOP3.LUT R15, R15, 0xfffffffe, RZ, 0xc0, !PT ;  /* 0xfffffffe0f0fb812 */ /* 0x000fc400078ec0ff */
[----:B------:R-:W-:Y:S02]  /*90f0*/  @!P4 LOP3.LUT R17, R16, 0xfffffffe, RZ, 0xc0, !PT ;  /* 0xfffffffe1011c812 */ /* 0x000fe400078ec0ff */
[----:B------:R-:W-:Y:S02]  /*9100*/  IADD3 R19, R0, 0x58, RZ ;  /* 0x0000005800137810 */ /* 0x000fe40007ffe0ff */
[----:B------:R-:W-:Y:S01]  /*9110*/  ISETP.GE.AND P5, PT, R18, UR4, PT ;  /* 0x0000000412007c0c */ /* 0x000fe2000bfa6270 */
[--C-:B0-----:R-:W-:Y:S01]  /*9120*/  @!P0 IMAD.WIDE R4, R9, 0x4, R2.reuse ;  /* 0x0000000409048825 */ /* 0x101fe200078e0202 */
[----:B------:R-:W-:Y:S02]  /*9130*/  ISETP.GE.AND P6, PT, R19, UR4, PT ;  /* 0x0000000413007c0c */ /* 0x000fe4000bfc6270 */
[----:B------:R-:W-:Y:S01]  /*9140*/  IADD3 R16, R0, 0x70, RZ ;  /* 0x0000007000107810 */ /* 0x000fe20007ffe0ff */
[----:B-1----:R-:W-:Y:S01]  /*9150*/  @!P1 IMAD.WIDE R6, R13, 0x4, R2 ;  /* 0x000000040d069825 */ /* 0x002fe200078e0202 */
[----:B------:R0:W-:Y:S01]  /*9160*/  @!P0 ST.E.64 desc[UR36][R4.64], R46 ;  /* 0x0000002e04008985 */ /* 0x0001e2000c101b24 */
[----:B------:R-:W-:-:S02]  /*9170*/  ISETP.GE.AND P0, PT, R20, UR4, PT ;  /* 0x0000000414007c0c */ /* 0x000fc4000bf06270 */
[--C-:B------:R-:W-:Y:S01]  /*9180*/  @!P2 IMAD.WIDE R8, R11, 0x4, R2.reuse ;  /* 0x000000040b08a825 */ /* 0x100fe200078e0202 */
[----:B------:R1:W-:Y:S03]  /*9190*/  @!P1 ST.E.64 desc[UR36][R6.64], R50 ;  /* 0x0000003206009985 */ /* 0x0003e6000c101b24 */
[--C-:B------:R-:W-:Y:S01]  /*91a0*/  @!P3 IMAD.WIDE R10, R15, 0x4, R2.reuse ;  /* 0x000000040f0ab825 */ /* 0x100fe200078e0202 */
[----:B------:R2:W-:Y:S01]  /*91b0*/  @!P2 ST.E.64 desc[UR36][R8.64], R54 ;  /* 0x000000360800a985 */ /* 0x0005e2000c101b24 */
[----:B------:R-:W-:Y:S02]  /*91c0*/  ISETP.GE.AND P2, PT, R16, UR4, PT ;  /* 0x0000000410007c0c */ /* 0x000fe4000bf46270 */
[----:B------:R-:W-:Y:S01]  /*91d0*/  @!P4 IMAD.WIDE R12, R17, 0x4, R2 ;  /* 0x00000004110cc825 */ /* 0x000fe200078e0202 */
[----:B------:R3:W-:Y:S01]  /*91e0*/  @!P3 ST.E.64 desc[UR36][R10.64], R58 ;  /* 0x0000003a0a00b985 */ /* 0x0007e2000c101b24 */
[----:B------:R-:W-:-:S02]  /*91f0*/  @!P5 LEA.HI R18, R18, R18, RZ, 0x1 ;  /* 0x000000121212d211 */ /* 0x000fc400078f08ff */
[C---:B------:R-:W-:Y:S01]  /*9200*/  VIADD R15, R0.reuse, 0x68 ;  /* 0x00000068000f7836 */ /* 0x040fe20000000000 */
[----:B------:R4:W-:Y:S01]  /*9210*/  @!P4 ST.E.64 desc[UR36][R12.64], R62 ;  /* 0x0000003e0c00c985 */ /* 0x0009e2000c101b24 */
[----:B------:R-:W-:Y:S01]  /*9220*/  VIADD R17, R0, 0x78 ;  /* 0x0000007800117836 */ /* 0x000fe20000000000 */
[----:B------:R-:W-:Y:S02]  /*9230*/  ISETP.GE.AND P4, PT, R14, UR4, PT ;  /* 0x000000040e007c0c */ /* 0x000fe4000bf86270 */
[----:B------:R-:W-:Y:S02]  /*9240*/  ISETP.GE.AND P3, PT, R15, UR4, PT ;  /* 0x000000040f007c0c */ /* 0x000fe4000bf66270 */
[----:B------:R-:W-:Y:S02]  /*9250*/  ISETP.GE.AND P1, PT, R17, UR4, PT ;  /* 0x0000000411007c0c */ /* 0x000fe4000bf26270 */
[----:B------:R-:W-:Y:S02]  /*9260*/  @!P6 LEA.HI R19, R19, R19, RZ, 0x1 ;  /* 0x000000131313e211 */ /* 0x000fe400078f08ff */
[----:B0-----:R-:W-:-:S02]  /*9270*/  @!P5 LOP3.LUT R5, R18, 0xfffffffe, RZ, 0xc0, !PT ;  /* 0xfffffffe1205d812 */ /* 0x001fc400078ec0ff */
[----:B-1----:R-:W-:Y:S01]  /*9280*/  @!P6 LOP3.LUT R7, R19, 0xfffffffe, RZ, 0xc0, !PT ;  /* 0xfffffffe1307e812 */ /* 0x002fe200078ec0ff */
[----:B------:R-:W-:Y:S01]  /*9290*/  VIADD R19, R0, 0x90 ;  /* 0x0000009000137836 */ /* 0x000fe20000000000 */
        /* <DEDUP_REMOVED lines=12> */
[----:B---3--:R-:W-:Y:S01]  /*9360*/  @!P2 LOP3.LUT R11, R16, 0xfffffffe, RZ, 0xc0, !PT ;  /* 0xfffffffe100ba812 */ /* 0x008fe200078ec0ff */
[----:B------:R-:W-:Y:S01]  /*9370*/  VIADD R16, R0, 0xa8 ;  /* 0x000000a800107836 */ /* 0x000fe20000000000 */
[----:B------:R-:W-:Y:S02]  /*9380*/  @!P1 LOP3.LUT R17, R17, 0xfffffffe, RZ, 0xc0, !PT ;  /* 0xfffffffe11119812 */ /* 0x000fe400078ec0ff */
[----:B----4-:R-:W-:Y:S02]  /*9390*/  @!P0 LOP3.LUT R13, R20, 0xfffffffe, RZ, 0xc0, !PT ;  /* 0xfffffffe140d8812 */ /* 0x010fe400078ec0ff */
[----:B------:R-:W-:Y:S01]  /*93a0*/  IADD3 R18, R0, 0x88, RZ ;  /* 0x0000008800127810 */ /* 0x000fe20007ffe0ff */
[----:B0-----:R-:W-:Y:S01]  /*93b0*/  @!P4 IMAD.WIDE R4, R9, 0x4, R2 ;  /* 0x000000040904c825 */ /* 0x001fe200078e0202 */
[----:B------:R-:W-:-:S02]  /*93c0*/  ISETP.GE.AND P5, PT, R19, UR4, PT ;  /* 0x0000000413007c0c */ /* 0x000fc4000bfa6270 */
[----:B------:R-:W-:Y:S01]  /*93d0*/  ISETP.GE.AND P6, PT, R18, UR4, PT ;  /* 0x0000000412007c0c */ /* 0x000fe2000bfc6270 */
[--C-:B-1----:R-:W-:Y:S01]  /*93e0*/  @!P3 IMAD.WIDE R6, R15, 0x4, R2.reuse ;  /* 0x000000040f06b825 */ /* 0x102fe200078e0202 */
[----:B------:R0:W-:Y:S01]  /*93f0*/  @!P4 ST.E.64 desc[UR36][R4.64], R74 ;  /* 0x0000004a0400c985 */ /* 0x0001e2000c101b24 */
[C---:B------:R-:W-:Y:S02]  /*9400*/  IADD3 R15, R0.reuse, 0xa0, RZ ;  /* 0x000000a0000f7810 */ /* 0x040fe40007ffe0ff */
        /* <DEDUP_REMOVED lines=11> */
[----:B------:R-:W-:Y:S02]  /*94c0*/  ISETP.GE.AND P0, PT, R14, UR4, PT ;  /* 0x000000040e007c0c */ /* 0x000fe4000bf06270 */
[----:B------:R-:W-:Y:S02]  /*94d0*/  ISETP.GE.AND P1, PT, R20, UR4, PT ;  /* 0x0000000414007c0c */ /* 0x000fe4000bf26270 */
[----:B------:R-:W-:-:S02]  /*94e0*/  ISETP.GE.AND P2, PT, R17, UR4, PT ;  /* 0x0000000411007c0c */ /* 0x000fc4000bf46270 */
[----:B------:R-:W-:Y:S02]  /*94f0*/  @!P6 LEA.HI R18, R18, R18, RZ, 0x1 ;  /* 0x000000121212e211 */ /* 0x000fe400078f08ff */
[----:B------:R-:W-:Y:S02]  /*9500*/  @!P5 LEA.HI R19, R19, R19, RZ, 0x1 ;  /* 0x000000131313d211 */ /* 0x000fe400078f08ff */
[----:B0-----:R-:W-:Y:S01]  /*9510*/  @!P6 LOP3.LUT R5, R18, 0xfffffffe, RZ, 0xc0, !PT ;  /* 0xfffffffe1205e812 */ /* 0x001fe200078ec0ff */
[C---:B------:R-:W-:Y:S01]  /*9520*/  VIADD R18, R0.reuse, 0xc0 ;  /* 0x000000c000127836 */ /* 0x040fe20000000000 */
[----:B-1----:R-:W-:Y:S01]  /*9530*/  @!P5 LOP3.LUT R7, R19, 0xfffffffe, RZ, 0xc0, !PT ;  /* 0xfffffffe1307d812 */ /* 0x002fe200078ec0ff */
[----:B------:R-:W-:Y:S01]  /*9540*/  VIADD R19, R0, 0xc8 ;  /* 0x000000c800137836 */ /* 0x000fe20000000000 */
[----:B------:R-:W-:Y:S01]  /*9550*/  @!P0 LEA.HI R14, R14, R14, RZ, 0x1 ;  /* 0x0000000e0e0e8211 */ /* 0x000fe200078f08ff */
[----:B------:R-:W-:Y:S01]  /*9560*/  @!P6 IMAD.WIDE R4, R5, 0x4, R2 ;  /* 0x000000040504e825 */ /* 0x000fe200078e0202 */
[----:B------:R-:W-:-:S02]  /*9570*/  @!P4 LEA.HI R15, R15, R15, RZ, 0x1 ;  /* 0x0000000f0f0fc211 */ /* 0x000fc400078f08ff */
[----:B------:R-:W-:Y:S01]  /*9580*/  @!P3 LEA.HI R16, R16, R16, RZ, 0x1 ;  /* 0x000000101010b211 */ /* 0x000fe200078f08ff */
[----:B------:R-:W-:Y:S01]  /*9590*/  @!P5 IMAD.WIDE R6, R7, 0x4, R2 ;  /* 0x000000040706d825 */ /* 0x000fe200078e0202 */
[----:B------:R-:W-:Y:S01]  /*95a0*/  @!P2 LEA.HI R17, R17, R17, RZ, 0x1 ;  /* 0x000000111111a211 */ /* 0x000fe200078f08ff */
[----:B------:R0:W-:Y:S01]  /*95b0*/  @!P6 ST.E.64 desc[UR36][R4.64], R94 ;  /* 0x0000005e0400e985 */ /* 0x0001e2000c101b24 */
[----:B------:R-:W-:Y:S02]  /*95c0*/  @!P1 LEA.HI R20, R20, R20, RZ, 0x1 ;  /* 0x0000001414149211 */ /* 0x000fe400078f08ff */
[----:B--2---:R-:W-:Y:S01]  /*95d0*/  @!P0 LOP3.LUT R9, R14, 0xfffffffe, RZ, 0xc0, !PT ;  /* 0xfffffffe0e098812 */ /* 0x004fe200078ec0ff */
[----:B------:R1:W-:Y:S01]  /*95e0*/  @!P5 ST.E.64 desc[UR36][R6.64], R98 ;  /* 0x000000620600d985 */ /* 0x0003e2000c101b24 */
[----:B------:R-:W-:Y:S02]  /*95f0*/  @!P4 LOP3.LUT R15, R15, 0xfffffffe, RZ, 0xc0, !PT ;  /* 0xfffffffe0f0fc812 */ /* 0x000fe400078ec0ff */
[----:B---3--:R-:W-:Y:S01]  /*9600*/  @!P3 LOP3.LUT R11, R16, 0xfffffffe, RZ, 0xc0, !PT ;  /* 0xfffffffe100bb812 */ /* 0x008fe200078ec0ff */
[----:B------:R-:W-:Y:S01]  /*9610*/  VIADD R16, R0, 0xe0 ;  /* 0x000000e000107836 */ /* 0x000fe20000000000 */
[----:B------:R-:W-:-:S02]  /*9620*/  @!P2 LOP3.LUT R17, R17, 0xfffffffe, RZ, 0xc0, !PT ;  /* 0xfffffffe1111a812 */ /* 0x000fc400078ec0ff */
[----:B----4-:R-:W-:Y:S01]  /*9630*/  @!P1 LOP3.LUT R13, R20, 0xfffffffe, RZ, 0xc0, !PT ;  /* 0xfffffffe140d9812 */ /* 0x010fe200078ec0ff */
[----:B------:R-:W-:Y:S01]  /*9640*/  VIADD R20, R0, 0xf0 ;  /* 0x000000f000147836 */ /* 0x000fe20000000000 */
[----:B------:R-:W-:Y:S01]  /*9650*/  ISETP.GE.AND P5, PT, R18, UR4, PT ;  /* 0x0000000412007c0c */ /* 0x000fe2000bfa6270 */
[--C-:B0-----:R-:W-:Y:S01]  /*9660*/  @!P0 IMAD.WIDE R4, R9, 0x4, R2.reuse ;  /* 0x0000000409048825 */ /* 0x101fe200078e0202 */
[----:B------:R-:W-:Y:S02]  /*9670*/  ISETP.GE.AND P6, PT, R19, UR4, PT ;  /* 0x0000000413007c0c */ /* 0x000fe4000bfc6270 */
[----:B------:R-:W-:Y:S01]  /*9680*/  IADD3 R14, R0, 0xd0, RZ ;  /* 0x000000d0000e7810 */ /* 0x000fe20007ffe0ff */
[--C-:B-1----:R-:W-:Y:S01]  /*9690*/  @!P4 IMAD.WIDE R6, R15, 0x4, R2.reuse ;  /* 0x000000040f06c825 */ /* 0x102fe200078e0202 */
[----:B------:R0:W-:Y:S02]  /*96a0*/  @!P0 ST.E.64 desc[UR36][R4.64], R102 ;  /* 0x0000006604008985 */ /* 0x0001e4000c101b24 */
[----:B------:R-:W-:Y:S01]  /*96b0*/  ISETP.GE.AND P0, PT, R14, UR4, PT ;  /* 0x000000040e007c0c */ /* 0x000fe2000bf06270 */
[----:B------:R-:W-:Y:S01]  /*96c0*/  @!P3 IMAD.WIDE R8, R11, 0x4, R2 ;  /* 0x000000040b08b825 */ /* 0x000fe200078e0202 */
[----:B------:R1:W-:Y:S01]  /*96d0*/  @!P4 ST.E.64 desc[UR36][R6.64], R106 ;  /* 0x0000006a0600c985 */ /* 0x0003e2000c101b24 */
[----:B------:R-:W-:-:S02]  /*96e0*/  ISETP.GE.AND P4, PT, R20, UR4, PT ;  /* 0x0000000414007c0c */ /* 0x000fc4000bf86270 */
[--C-:B------:R-:W-:Y:S01]  /*96f0*/  @!P2 IMAD.WIDE R10, R17, 0x4, R2.reuse ;  /* 0x00000004110aa825 */ /* 0x100fe200078e0202 */
[----:B------:R2:W-:Y:S01]  /*9700*/  @!P3 ST.E.64 desc[UR36][R8.64], R110 ;  /* 0x0000006e0800b985 */ /* 0x0005e2000c101b24 */
[----:B------:R-:W-:Y:S02]  /*9710*/  IADD3 R17, R0, 0xe8, RZ ;  /* 0x000000e800117810 */ /* 0x000fe40007ffe0ff */
[----:B------:R-:W-:Y:S01]  /*9720*/  @!P1 IMAD.WIDE R12, R13, 0x4, R2 ;  /* 0x000000040d0c9825 */ /* 0x000fe200078e0202 */
[----:B------:R3:W-:Y:S01]  /*9730*/  @!P2 ST.E.64 desc[UR36][R10.64], R114 ;  /* 0x000000720a00a985 */ /* 0x0007e2000c101b24 */
[----:B------:R-:W-:Y:S02]  /*9740*/  ISETP.GE.AND P2, PT, R16, UR4, PT ;  /* 0x0000000410007c0c */ /* 0x000fe4000bf46270 */
[C---:B------:R-:W-:Y:S01]  /*9750*/  VIADD R15, R0.reuse, 0xd8 ;  /* 0x000000d8000f7836 */ /* 0x040fe20000000000 */
[----:B------:R4:W-:Y:S01]  /*9760*/  @!P1 ST.E.64 desc[UR36][R12.64], R118 ;  /* 0x000000760c009985 */ /* 0x0009e2000c101b24 */
[----:B------:R-:W-:Y:S01]  /*9770*/  ISETP.GE.AND P3, PT, R17, UR4, PT ;  /* 0x0000000411007c0c */ /* 0x000fe2000bf66270 */
[----:B------:R-:W-:Y:S01]  /*9780*/  VIADD R0, R0, 0xf8 ;  /* 0x000000f800007836 */ /* 0x000fe20000000000 */
[----:B------:R-:W-:-:S02]  /*9790*/  @!P5 LEA.HI R18, R18, R18, RZ, 0x1 ;  /* 0x000000121212d211 */ /* 0x000fc400078f08ff */
[----:B------:R-:W-:Y:S02]  /*97a0*/  ISETP.GE.AND P1, PT, R15, UR4, PT ;  /* 0x000000040f007c0c */ /* 0x000fe4000bf26270 */
[----:B------:R-:W-:Y:S02]  /*97b0*/  @!P6 LEA.HI R19, R19, R19, RZ, 0x1 ;  /* 0x000000131313e211 */ /* 0x000fe400078f08ff */
[----:B0-----:R-:W-:Y:S02]  /*97c0*/  @!P5 LOP3.LUT R5, R18, 0xfffffffe, RZ, 0xc0, !PT ;  /* 0xfffffffe1205d812 */ /* 0x001fe400078ec0ff */
[----:B-1----:R-:W-:Y:S02]  /*97d0*/  @!P6 LOP3.LUT R7, R19, 0xfffffffe, RZ, 0xc0, !PT ;  /* 0xfffffffe1307e812 */ /* 0x002fe400078ec0ff */
        /* <DEDUP_REMOVED lines=11> */
[----:B---3--:R-:W-:-:S02]  /*9890*/  @!P2 LOP3.LUT R11, R16, 0xfffffffe, RZ, 0xc0, !PT ;  /* 0xfffffffe100ba812 */ /* 0x008fc400078ec0ff */
        /* <DEDUP_REMOVED lines=15> */
[----:B--2---:R-:W-:-:S05]  /*9990*/  LOP3.LUT R5, R0, 0xfffffffe, RZ, 0xc0, !PT ;  /* 0xfffffffe00057812 */ /* 0x004fca00078ec0ff */
[----:B------:R-:W-:-:S05]  /*99a0*/  IMAD.WIDE R2, R5, 0x4, R2 ;  /* 0x0000000405027825 */ /* 0x000fca00078e0202 */
[----:B------:R4:W-:Y:S01]  /*99b0*/  ST.E.64 desc[UR36][R2.64], R150 ;  /* 0x0000009602007985 */ /* 0x0009e2000c101b24 */
[----:B------:R-:W-:Y:S05]  /*99c0*/  BRA `(.L_x_3212) ;  /* 0x0000003800b87947 */ /* 0x000fea0003800000 */
.L_x_3251:
        /* <DEDUP_REMOVED lines=14> */
[----:B------:R-:W-:Y:S01]  /*9ab0*/  USHF.R.S32.HI UR6, URZ, 0x1f, UR38 ;  /* 0x0000001f3f067899 */ /* 0x000fe20008011426 */
[----:B------:R-:W-:Y:S01]  /*9ac0*/  MOV R5, R0 ;  /* 0x0000000000057202 */ /* 0x000fe20000000f00 */
[----:B------:R-:W-:Y:S02]  /*9ad0*/  ULDC.64 UR8, c[0x0][0xbd0] ;  /* 0x0002f40000087ab9 */ /* 0x000fe40000000a00 */
[----:B------:R-:W-:Y:S02]  /*9ae0*/  UIMAD UR6, UR6, UR8, URZ ;  /* 0x00000008060672a4 */ /* 0x000fe4000f8e023f */
[----:B------:R-:W-:Y:S01]  /*9af0*/  UIMAD.WIDE.U32 UR4, UR38, UR8, URZ ;  /* 0x00000008260472a5 */ /* 0x000fe2000f8e003f */
[----:B------:R-:W1:Y:S01]  /*9b00*/  LDC.64 R10, c[0x0][0xbd8] ;  /* 0x0002f600ff0a7b82 */ /* 0x000e620000000a00 */
[----:B------:R-:W-:-:S04]  /*9b10*/  UIMAD UR6, UR38, UR9, UR6 ;  /* 0x00000009260672a4 */ /* 0x000fc8000f8e0206 */
[----:B------:R-:W-:Y:S02]  /*9b20*/  UIADD3 UR6, UR5, UR6, URZ ;  /* 0x0000000605067290 */ /* 0x000fe4000fffe03f */
[----:B------:R-:W-:Y:S01]  /*9b30*/  IMAD.U32 R3, RZ, RZ, UR5 ;  /* 0x00000005ff037e24 */ /* 0x000fe2000f8e00ff */
[----:B------:R-:W2:Y:S01]  /*9b40*/  @P0 LDC R7, c[0x0][0xbec] ;  /* 0x0002fb00ff070b82 */ /* 0x000ea20000000800 */
[----:B------:R-:W-:Y:S01]  /*9b50*/  IMAD.U32 R2, RZ, RZ, UR4 ;  /* 0x00000004ff027e24 */ /* 0x000fe2000f8e00ff */
[----:B------:R-:W-:Y:S01]  /*9b60*/  ULDC.64 UR4, c[0x0][0xbe0] ;  /* 0x0002f80000047ab9 */ /* 0x000fe20000000a00 */
[----:B------:R-:W-:-:S05]  /*9b70*/  MOV R3, UR6 ;  /* 0x0000000600037c02 */ /* 0x000fca0008000f00 */
[----:B------:R-:W3:Y:S01]  /*9b80*/  @P0 LDC R9, c[0x0][0xbf0] ;  /* 0x0002fc00ff090b82 */ /* 0x000ee20000000800 */
[----:B0-----:R-:W-:-:S07]  /*9b90*/  USHF.R.S32.HI UR8, URZ, 0x1f, UR7 ;  /* 0x0000001f3f087899 */ /* 0x001fce0008011407 */
[----:B------:R-:W0:Y:S01]  /*9ba0*/  S2UR UR10, SR_CTAID.Y ;  /* 0x00000000000a79c3 */ /* 0x000e220000002600 */
[C---:B-1----:R-:W-:Y:S02]  /*9bb0*/  IMAD R12, R10.reuse, UR8, RZ ;  /* 0x000000080a0c7c24 */ /* 0x042fe4000f8e02ff */
[----:B------:R-:W-:-:S04]  /*9bc0*/  IMAD.WIDE.U32 R2, R10, UR7, R2 ;  /* 0x000000070a027c25 */ /* 0x000fc8000f8e0002 */
[----:B------:R-:W-:Y:S01]  /*9bd0*/  IMAD R11, R11, UR7, R12 ;  /* 0x000000070b0b7c24 */ /* 0x000fe2000f8e020c */
[----:B------:R-:W0:Y:S01]  /*9be0*/  LDC R8, c[0x0][0xc50] ;  /* 0x00031400ff087b82 */ /* 0x000e220000000800 */
[----:B--2---:R-:W-:-:S03]  /*9bf0*/  @P0 IMAD.HI.U32 R4, R0, R7, RZ ;  /* 0x0000000700040227 */ /* 0x004fc600078e00ff */
[----:B------:R-:W-:Y:S01]  /*9c00*/  IADD3 R3, R11, R3, RZ ;  /* 0x000000030b037210 */ /* 0x000fe20007ffe0ff */
[----:B------:R-:W-:Y:S01]  /*9c10*/  IMAD R7, RZ, RZ, -UR38 ;  /* 0x80000026ff077e24 */ /* 0x000fe2000f8e02ff */
[----:B---3--:R-:W-:-:S03]  /*9c20*/  @P0 SHF.R.U32.HI R5, RZ, R9, R4 ;  /* 0x00000009ff050219 */ /* 0x008fc60000011604 */
[----:B0-----:R-:W-:Y:S02]  /*9c30*/  IMAD R9, R8, R7, UR10 ;  /* 0x0000000a08097e24 */ /* 0x001fe4000f8e0207 */
[----:B------:R-:W-:Y:S02]  /*9c40*/  IMAD.MOV R7, RZ, RZ, -R5 ;  /* 0x000000ffff077224 */ /* 0x000fe400078e0a05 */
[----:B------:R-:W-:Y:S01]  /*9c50*/  IMAD.WIDE.U32 R2, R9, UR4, R2 ;  /* 0x0000000409027c25 */ /* 0x000fe2000f8e0002 */
[----:B------:R-:W-:-:S03]  /*9c60*/  SHF.R.S32.HI R4, RZ, 0x1f, R9 ;  /* 0x0000001fff047819 */ /* 0x000fc60000011409 */
[----:B------:R-:W-:Y:S01]  /*9c70*/  IMAD R7, R6, R7, R0 ;  /* 0x0000000706077224 */ /* 0x000fe200078e0200 */
[----:B------:R-:W-:Y:S01]  /*9c80*/  IADD3 R2, P0, R5, R2, RZ ;  /* 0x0000000205027210 */ /* 0x000fe20007f1e0ff */
[----:B------:R-:W-:-:S03]  /*9c90*/  IMAD R4, R4, UR4, RZ ;  /* 0x0000000404047c24 */ /* 0x000fc6000f8e02ff */
[----:B------:R-:W-:Y:S01]  /*9ca0*/  SHF.R.S32.HI R0, RZ, 0x1f, R7 ;  /* 0x0000001fff007819 */ /* 0x000fe20000011407 */
[----:B------:R-:W-:Y:S01]  /*9cb0*/  IMAD R4, R9, UR5, R4 ;  /* 0x0000000509047c24 */ /* 0x000fe2000f8e0204 */
[----:B------:R-:W-:Y:S01]  /*9cc0*/  SHF.R.S32.HI R9, RZ, 0x1f, R5 ;  /* 0x0000001fff097819 */ /* 0x000fe20000011405 */
[----:B------:R-:W-:Y:S02]  /*9cd0*/  ULDC.64 UR4, c[0x0][0xbc8] ;  /* 0x0002f20000047ab9 */ /* 0x000fe40000000a00 */
[----:B------:R-:W-:Y:S01]  /*9ce0*/  IMAD R0, R0, UR4, RZ ;  /* 0x0000000400007c24 */ /* 0x000fe2000f8e02ff */
[----:B------:R-:W-:-:S03]  /*9cf0*/  IADD3.X R3, R9, R3, R4, P0, !PT ;  /* 0x0000000309037210 */ /* 0x000fc600007fe404 */
[C---:B------:R-:W-:Y:S02]  /*9d00*/  IMAD R5, R7.reuse, UR5, R0 ;  /* 0x0000000507057c24 */ /* 0x040fe4000f8e0200 */
[----:B------:R-:W-:Y:S01]  /*9d10*/  IMAD.WIDE.U32 R2, R7, UR4, R2 ;  /* 0x0000000407027c25 */ /* 0x000fe2000f8e0002 */
[----:B------:R-:W-:-:S03]  /*9d20*/  ULDC.64 UR4, c[0x0][0xba8] ;  /* 0x0002ea0000047ab9 */ /* 0x000fc60000000a00 */
[----:B------:R-:W-:Y:S01]  /*9d30*/  IMAD.IADD R3, R3, 0x1, R5 ;  /* 0x0000000103037824 */ /* 0x000fe200078e0205 */
[----:B------:R-:W-:-:S04]  /*9d40*/  LEA R4, P0, R2, UR4, 0x2 ;  /* 0x0000000402047c11 */ /* 0x000fc8000f8010ff */
[----:B------:R-:W-:Y:S01]  /*9d50*/  LEA.HI.X R5, R2, UR5, R3, 0x2, P0 ;  /* 0x0000000502057c11 */ /* 0x000fe200080f1403 */
[----:B------:R-:W-:-:S05]  /*9d60*/  IMAD.MOV.U32 R3, RZ, RZ, -0x800000 ;  /* 0xff800000ff037424 */ /* 0x000fca00078e00ff */
[----:B------:R0:W-:Y:S01]  /*9d70*/  STG.E desc[UR36][R4.64], R3 ;  /* 0x0000000304007986 */ /* 0x0001e2000c101924 */
[----:B------:R-:W-:Y:S05]  /*9d80*/  BRA `(.L_x_3212) ;  /* 0x0000003400c87947 */ /* 0x000fea0003800000 */
.L_x_3210:
        /* <DEDUP_REMOVED lines=18> */
.L_x_3255:
[----:B------:R-:W-:Y:S01]  /*9eb0*/  ULDC UR7, c[0x0][0xc50] ;  /* 0x0003140000077ab9 */ /* 0x000fe20000000800 */
[----:B------:R-:W-:Y:S01]  /*9ec0*/  UMOV UR40, UR6 ;  /* 0x0000000600287c82 */ /* 0x000fe20008000000 */
[----:B------:R-:W-:-:S11]  /*9ed0*/  UISETP.NE.AND UP0, UPT, UR7, 0x1, UPT ;  /* 0x000000010700788c */ /* 0x000fd6000bf05270 */
[----:B------:R-:W-:Y:S01]  /*9ee0*/  @UP0 ULDC UR4, c[0x0][0xc54] ;  /* 0x0003150000040ab9 */ /* 0x000fe20000000800 */
[----:B------:R-:W-:Y:S01]  /*9ef0*/  @UP0 ULDC UR8, c[0x0][0xc58] ;  /* 0x0003160000080ab9 */ /* 0x000fe20000000800 */
[----:B------:R-:W-:-:S04]  /*9f00*/  UIMAD.WIDE.U32 UR4, UR6, UR4, URZ ;  /* 0x00000004060472a5 */ /* 0x000fc8000f8e003f */
[----:B------:R-:W-:-:S12]  /*9f10*/  @UP0 USHF.R.U32.HI UR40, URZ, UR8, UR5 ;  /* 0x000000083f280299 */ /* 0x000fd80008011605 */
.L_x_3256:
        /* <DEDUP_REMOVED lines=8> */
[----:B------:R-:W-:Y:S01]  /*9fa0*/  ULDC.64 UR6, c[0x0][0x418] ;  /* 0x0001060000067ab9 */ /* 0x000fe20000000a00 */
[----:B------:R-:W-:Y:S01]  /*9fb0*/  ULDC UR5, c[0x0][0x424] ;  /* 0x0001090000057ab9 */ /* 0x000fe20000000800 */
[----:B------:R-:W-:Y:S01]  /*9fc0*/  ULDC UR41, c[0x0][0x2f0] ;  /* 0x0000bc0000297ab9 */ /* 0x000fe20000000800 */
[----:B------:R-:W-:Y:S02]  /*9fd0*/  MOV R28, RZ ;  /* 0x000000ff001c7202 */ /* 0x000fe40000000f00 */
[----:B0-----:R-:W-:-:S04]  /*9fe0*/  ISETP.NE.U32.AND P0, PT, R2, RZ, PT ;  /* 0x000000ff0200720c */ /* 0x001fc80003f05070 */
[----:B------:R-:W-:Y:S01]  /*9ff0*/  ISETP.NE.AND.EX P0, PT, R3, RZ, PT, P0 ;  /* 0x000000ff0300720c */ /* 0x000fe20003f05300 */
[----:B------:R-:W-:-:S12]  /*a000*/  UISETP.NE.U32.AND UP0, UPT, UR6, URZ, UPT ;  /* 0x0000003f0600728c */ /* 0x000fd8000bf05070 */
        /* <DEDUP_REMOVED lines=10> */
[----:B------:R-:W-:Y:S02]  /*a0b0*/  USHF.R.S32.HI UR6, URZ, 0x1f, UR5 ;  /* 0x0000001f3f067899 */ /* 0x000fe40008011405 */
[----:B------:R-:W-:Y:S02]  /*a0c0*/  ULOP3.LUT UR44, UR4, 0xffff, URZ, 0xc0, !UPT ;  /* 0x0000ffff042c7892 */ /* 0x000fe4000f8ec03f */
[----:B------:R-:W-:Y:S01]  /*a0d0*/  ULEA.HI UR6, UR6, UR5, URZ, 0x6 ;  /* 0x0000000506067291 */ /* 0x000fe2000f8f303f */
[----:B------:R-:W-:-:S03]  /*a0e0*/  UMOV UR38, URZ ;  /* 0x0000003f00267c82 */ /* 0x000fc60008000000 */
[----:B------:R-:W-:-:S04]  /*a0f0*/  USHF.R.S32.HI UR42, URZ, 0x6, UR6 ;  /* 0x000000063f2a7899 */ /* 0x000fc80008011406 */
[----:B01----:R-:W-:Y:S08]  /*a100*/  @!P0 BRA `(.L_x_3258) ;  /* 0x0000000000848947 */ /* 0x003ff00003800000 */
[----:B------:R-:W-:-:S03]  /*a110*/  USHF.R.U32.HI UR6, URZ, 0x10, UR4 ;  /* 0x000000103f067899 */ /* 0x000fc60008011604 */
[----:B------:R-:W-:Y:S01]  /*a120*/  UMOV UR4, URZ ;  /* 0x0000003f00047c82 */ /* 0x000fe20008000000 */
        /* <DEDUP_REMOVED lines=31> */
.L_x_3258:
[----:B------:R-:W-:Y:S02]  /*a320*/  UIMAD UR45, UR44, UR38, URZ ;  /* 0x000000262c2d72a4 */ /* 0x000fe4000f8e023f */
[----:B------:R-:W-:Y:S02]  /*a330*/  MOV R0, UR38 ;  /* 0x0000002600007c02 */ /* 0x000fe40008000f00 */
[----:B------:R-:W-:Y:S02]  /*a340*/  MOV R4, 0x1 ;  /* 0x0000000100047802 */ /* 0x000fe40000000f00 */
        /* <DEDUP_REMOVED lines=28> */
.L_x_3259:
        /* <DEDUP_REMOVED lines=20> */
.L_x_3261:
        /* <DEDUP_REMOVED lines=15> */
.L_x_3260:
[----:B------:R-:W0:Y:S01]  /*a740*/  LDC.64 R2, c[0x0][0x9f8] ;  /* 0x00027e00ff027b82 */ /* 0x000e220000000a00 */
[----:B------:R-:W-:-:S07]  /*a750*/  IMAD.MOV.U32 R24, RZ, RZ, R17 ;  /* 0x000000ffff187224 */ /* 0x000fce00078e0011 */
[----:B------:R-:W1:Y:S01]  /*a760*/  LDC R11, c[0x0][0x430] ;  /* 0x00010c00ff0b7b82 */ /* 0x000e620000000800 */
[C---:B------:R-:W-:Y:S01]  /*a770*/  IMAD.SHL.U32 R37, R30.reuse, 0x10, RZ ;  /* 0x000000101e257824 */ /* 0x040fe200078e00ff */
[----:B------:R-:W-:Y:S01]  /*a780*/  LOP3.LUT R6, R30, 0x7f, RZ, 0xc0, !PT ;  /* 0x0000007f1e067812 */ /* 0x000fe200078ec0ff */
        /* <DEDUP_REMOVED lines=8> */
[----:B------:R-:W-:Y:S02]  /*a810*/  LEA R18, R25, 0xffffffc0, 0x6 ;  /* 0xffffffc019127811 */ /* 0x000fe400078e30ff */
[----:B------:R-:W-:Y:S02]  /*a820*/  LOP3.LUT R31, R37, R36, RZ, 0xfc, !PT ;  /* 0x00000024251f7212 */ /* 0x000fe400078efcff */
[----:B-1----:R-:W-:Y:S02]  /*a830*/  ISETP.NE.AND P1, PT, R11, 0x1, PT ;  /* 0x000000010b00780c */ /* 0x002fe40003f25270 */
[----:B------:R-:W-:-:S02]  /*a840*/  IADD3 R5, R31, R18, RZ ;  /* 0x000000121f057210 */ /* 0x000fc40007ffe0ff */
[----:B------:R-:W-:Y:S02]  /*a850*/  LOP3.LUT R16, R16, 0xfffffbff, RZ, 0xc0, !PT ;  /* 0xfffffbff10107812 */ /* 0x000fe400078ec0ff */
[C---:B------:R-:W-:Y:S01]  /*a860*/  ISETP.GE.AND P0, PT, R5.reuse, UR41, PT ;  /* 0x0000002905007c0c */ /* 0x040fe2000bf06270 */
[----:B-----5:R-:W-:-:S03]  /*a870*/  IMAD.IADD R10, R5, 0x1, R28 ;  /* 0x00000001050a7824 */ /* 0x020fc600078e021c */
[----:B------:R-:W-:Y:S01]  /*a880*/  ISETP.GT.U32.OR P0, PT, R31, 0x3f, P0 ;  /* 0x0000003f1f00780c */ /* 0x000fe20000704470 */
[----:B------:R-:W-:Y:S02]  /*a890*/  IMAD.MOV.U32 R7, RZ, RZ, R10 ;  /* 0x000000ffff077224 */ /* 0x000fe400078e000a */
[----:B------:R-:W1:Y:S01]  /*a8a0*/  @P1 LDC R0, c[0x0][0x434] ;  /* 0x00010d00ff001b82 */ /* 0x000e620000000800 */
[----:B------:R-:W-:-:S07]  /*a8b0*/  @P1 LOP3.LUT R16, R16, 0x400, RZ, 0xfc, !PT ;  /* 0x0000040010101812 */ /* 0x000fce00078efcff */
[----:B0-----:R-:W0:Y:S08]  /*a8c0*/  @P1 LDC R3, c[0x0][0x438] ;  /* 0x00010e00ff031b82 */ /* 0x001e300000000800 */
[----:B------:R-:W3:Y:S08]  /*a8d0*/  @!P0 LDC.64 R8, c[0x0][0x428] ;  /* 0x00010a00ff088b82 */ /* 0x000ef00000000a00 */
[----:B------:R-:W4:Y:S01]  /*a8e0*/  @!P0 LDC.64 R4, c[0x0][0x418] ;  /* 0x00010600ff048b82 */ /* 0x000f220000000a00 */
[----:B-1----:R-:W-:-:S05]  /*a8f0*/  @P1 IMAD.HI.U32 R0, R10, R0, RZ ;  /* 0x000000000a001227 */ /* 0x002fca00078e00ff */
[----:B0-----:R-:W-:-:S04]  /*a900*/  @P1 SHF.R.U32.HI R7, RZ, R3, R0 ;  /* 0x00000003ff071219 */ /* 0x001fc80000011600 */
[----:B------:R-:W-:Y:S02]  /*a910*/  @!P0 SHF.R.S32.HI R3, RZ, 0x1f, R7 ;  /* 0x0000001fff038819 */ /* 0x000fe40000011407 */
[----:B------:R-:W-:Y:S02]  /*a920*/  @!P0 MOV R2, R7 ;  /* 0x0000000700028202 */ /* 0x000fe40000000f00 */
[----:B--2---:R-:W-:-:S03]  /*a930*/  SHF.R.S32.HI R32, RZ, 0x1f, R24 ;  /* 0x0000001fff207819 */ /* 0x004fc60000011418 */
[----:B---3--:R-:W-:-:S04]  /*a940*/  @!P0 IMAD.WIDE.U32 R2, R24, R8, R2 ;  /* 0x0000000818028225 */ /* 0x008fc800078e0002 */
[----:B------:R-:W-:Y:S01]  /*a950*/  @!P0 IMAD R0, R32, R8, RZ ;  /* 0x0000000820008224 */ /* 0x000fe200078e02ff */
[----:B----4-:R-:W-:-:S03]  /*a960*/  @!P0 LEA R4, P1, R2, R4, 0x2 ;  /* 0x0000000402048211 */ /* 0x010fc600078210ff */
[----:B------:R-:W-:-:S04]  /*a970*/  @!P0 IMAD R9, R24, R9, R0 ;  /* 0x0000000918098224 */ /* 0x000fc800078e0200 */
[----:B------:R-:W-:-:S05]  /*a980*/  @!P0 IMAD.IADD R0, R3, 0x1, R9 ;  /* 0x0000000103008824 */ /* 0x000fca00078e0209 */
[----:B------:R-:W-:-:S06]  /*a990*/  @!P0 LEA.HI.X R5, R2, R5, R0, 0x2, P1 ;  /* 0x0000000502058211 */ /* 0x000fcc00008f1400 */
[----:B------:R0:W2:Y:S01]  /*a9a0*/  @!P0 LDG.E R5, desc[UR36][R4.64] ;  /* 0x0000002404058981 */ /* 0x0000a2000c1e1900 */
[----:B------:R-:W-:Y:S02]  /*a9b0*/  LOP3.LUT R16, R16, 0xffffffdf, RZ, 0xc0, !PT ;  /* 0xffffffdf10107812 */ /* 0x000fe400078ec0ff */
[----:B------:R-:W-:Y:S01]  /*a9c0*/  CS2R R26, SRZ ;  /* 0x00000000001a7805 */ /* 0x000fe2000001ff00 */
[----:B------:R-:W-:-:S04]  /*a9d0*/  IMAD.MOV R19, RZ, RZ, -R7 ;  /* 0x000000ffff137224 */ /* 0x000fc800078e0a07 */
[----:B------:R-:W-:Y:S01]  /*a9e0*/  IMAD R19, R11, R19, R10 ;  /* 0x000000130b137224 */ /* 0x000fe200078e020a */
[----:B0-----:R-:W-:-:S04]  /*a9f0*/  SHF.L.U32 R4, R30, 0x3, RZ ;  /* 0x000000031e047819 */ /* 0x001fc800000006ff */
[----:B------:R-:W-:-:S04]  /*aa00*/  LOP3.LUT R22, R4, 0x38, RZ, 0xc0, !PT ;  /* 0x0000003804167812 */ /* 0x000fc800078ec0ff */
[C---:B------:R-:W-:Y:S02]  /*aa10*/  LOP3.LUT R0, R22.reuse, 0x40, RZ, 0xfc, !PT ;  /* 0x0000004016007812 */ /* 0x040fe400078efcff */
[----:B------:R-:W-:Y:S02]  /*aa20*/  LOP3.LUT R2, R22, 0x80, RZ, 0xfc, !PT ;  /* 0x0000008016027812 */ /* 0x000fe400078efcff */
[----:B------:R-:W-:Y:S02]  /*aa30*/  ISETP.GE.AND P1, PT, R0, UR4, PT ;  /* 0x0000000400007c0c */ /* 0x000fe4000bf26270 */
[----:B------:R-:W-:Y:S02]  /*aa40*/  ISETP.GE.AND P5, PT, R2, UR4, PT ;  /* 0x0000000402007c0c */ /* 0x000fe4000bfa6270 */
[C---:B------:R-:W-:Y:S02]  /*aa50*/  LOP3.LUT R0, R22.reuse, 0xc0, RZ, 0xfc, !PT ;  /* 0x000000c016007812 */ /* 0x040fe400078efcff */
[----:B------:R-:W-:-:S02]  /*aa60*/  LOP3.LUT R2, R22, 0x180, RZ, 0xfc, !PT ;  /* 0x0000018016027812 */ /* 0x000fc400078efcff */
[----:B------:R-:W-:Y:S02]  /*aa70*/  ISETP.GE.AND P4, PT, R0, UR4, PT ;  /* 0x0000000400007c0c */ /* 0x000fe4000bf86270 */
[C---:B------:R-:W-:Y:S02]  /*aa80*/  LOP3.LUT R0, R22.reuse, 0x100, RZ, 0xfc, !PT ;  /* 0x0000010016007812 */ /* 0x040fe400078efcff */
[----:B------:R-:W-:Y:S02]  /*aa90*/  ISETP.GE.AND P6, PT, R22, UR4, PT ;  /* 0x0000000416007c0c */ /* 0x000fe4000bfc6270 */
[----:B------:R-:W-:Y:S02]  /*aaa0*/  @P1 LOP3.LUT R16, R16, 0x20, RZ, 0xfc, !PT ;  /* 0x0000002010101812 */ /* 0x000fe400078efcff */
[----:B------:R-:W-:Y:S02]  /*aab0*/  ISETP.GE.AND P3, PT, R0, UR4, PT ;  /* 0x0000000400007c0c */ /* 0x000fe4000bf66270 */
[----:B------:R-:W-:-:S02]  /*aac0*/  LOP3.LUT R16, R16, 0xffffffef, RZ, 0xc0, !PT ;  /* 0xffffffef10107812 */ /* 0x000fc400078ec0ff */
[----:B------:R-:W-:Y:S02]  /*aad0*/  LOP3.LUT R0, R22, 0x140, RZ, 0xfc, !PT ;  /* 0x0000014016007812 */ /* 0x000fe400078efcff */
[----:B------:R-:W-:Y:S02]  /*aae0*/  @P5 LOP3.LUT R16, R16, 0x10, RZ, 0xfc, !PT ;  /* 0x0000001010105812 */ /* 0x000fe400078efcff */
[----:B------:R-:W-:Y:S02]  /*aaf0*/  ISETP.GE.AND P2, PT, R0, UR4, PT ;  /* 0x0000000400007c0c */ /* 0x000fe4000bf46270 */
[----:B------:R-:W-:Y:S02]  /*ab00*/  LOP3.LUT R16, R16, 0xfffffff7, RZ, 0xc0, !PT ;  /* 0xfffffff710107812 */ /* 0x000fe400078ec0ff */
[----:B------:R-:W-:Y:S02]  /*ab10*/  SEL R0, RZ, 0xffffffff, P1 ;  /* 0xffffffffff007807 */ /* 0x000fe40000800000 */
[----:B------:R-:W-:-:S03]  /*ab20*/  @P4 LOP3.LUT R16, R16, 0x8, RZ, 0xfc, !PT ;  /* 0x0000000810104812 */ /* 0x000fc600078efcff */
[----:B------:R-:W-:Y:S01]  /*ab30*/  IMAD.SHL.U32 R3, R0, 0x2, RZ ;  /* 0x0000000200037824 */ /* 0x000fe200078e00ff */
[----:B------:R-:W-:Y:S02]  /*ab40*/  LOP3.LUT R16, R16, 0xfffffffb, RZ, 0xc0, !PT ;  /* 0xfffffffb10107812 */ /* 0x000fe400078ec0ff */
[----:B------:R-:W-:Y:S02]  /*ab50*/  SEL R0, RZ, 0x1, P6 ;  /* 0x00000001ff007807 */ /* 0x000fe40003000000 */
[----:B------:R-:W-:Y:S02]  /*ab60*/  @P3 LOP3.LUT R16, R16, 0x4, RZ, 0xfc, !PT ;  /* 0x0000000410103812 */ /* 0x000fe400078efcff */
[----:B------:R-:W-:Y:S02]  /*ab70*/  LOP3.LUT R0, R3, 0x2, R0, 0xe2, !PT ;  /* 0x0000000203007812 */ /* 0x000fe400078ee200 */
[----:B------:R-:W-:Y:S02]  /*ab80*/  LOP3.LUT R16, R16, 0xfffffffd, RZ, 0xc0, !PT ;  /* 0xfffffffd10107812 */ /* 0x000fe400078ec0ff */
[----:B------:R-:W-:-:S02]  /*ab90*/  SEL R3, RZ, 0x4, P5 ;  /* 0x00000004ff037807 */ /* 0x000fc40002800000 */
[----:B------:R-:W-:-:S04]  /*aba0*/  LOP3.LUT R16, R16, 0xffffffbf, RZ, 0xc0, !PT ;  /* 0xffffffbf10107812 */ /* 0x000fc800078ec0ff */
[----:B------:R-:W-:-:S04]  /*abb0*/  @P6 LOP3.LUT R16, R16, 0x40, RZ, 0xfc, !PT ;  /* 0x0000004010106812 */ /* 0x000fc800078efcff */
[----:B------:R-:W-:Y:S02]  /*abc0*/  @P2 LOP3.LUT R16, R16, 0x2, RZ, 0xfc, !PT ;  /* 0x0000000210102812 */ /* 0x000fe400078efcff */
[--C-:B--2---:R-:W-:Y:S01]  /*abd0*/  @!P0 SHF.R.S32.HI R27, RZ, 0x1f, R5.reuse ;  /* 0x0000001fff1b8819 */ /* 0x104fe20000011405 */
[----:B------:R-:W-:Y:S01]  /*abe0*/  @!P0 IMAD.MOV.U32 R26, RZ, RZ, R5 ;  /* 0x000000ffff1a8224 */ /* 0x000fe200078e0005 */
[----:B------:R-:W-:Y:S02]  /*abf0*/  ISETP.GE.AND P0, PT, R2, UR4, PT ;  /* 0x0000000402007c0c */ /* 0x000fe4000bf06270 */
[----:B------:R-:W-:Y:S02]  /*ac00*/  LOP3.LUT R2, R22, 0x1c0, RZ, 0xfc, !PT ;  /* 0x000001c016027812 */ /* 0x000fe400078efcff */
[----:B------:R-:W-:Y:S02]  /*ac10*/  SEL R34, RZ, 0x40, P0 ;  /* 0x00000040ff227807 */ /* 0x000fe40000000000 */
[----:B------:R-:W-:Y:S01]  /*ac20*/  ISETP.GE.AND P0, PT, R2, UR4, PT ;  /* 0x0000000402007c0c */ /* 0x000fe2000bf06270 */
[----:B------:R-:W-:Y:S01]  /*ac30*/  UMOV UR4, 0xffffffff ;  /* 0xffffffff00047882 */ /* 0x000fe20000000000 */
[----:B------:R-:W-:-:S02]  /*ac40*/  SEL R2, RZ, 0x8, P4 ;  /* 0x00000008ff027807 */ /* 0x000fc40002000000 */
[----:B------:R-:W-:Y:S02]  /*ac50*/  SEL R17, RZ, 0x80, P0 ;  /* 0x00000080ff117807 */ /* 0x000fe40000000000 */
[----:B------:R-:W-:Y:S02]  /*ac60*/  LOP3.LUT R0, R2, R0, R3, 0xfe, !PT ;  /* 0x0000000002007212 */ /* 0x000fe400078efe03 */
[----:B------:R-:W-:Y:S02]  /*ac70*/  SEL R3, RZ, 0x10, P3 ;  /* 0x00000010ff037807 */ /* 0x000fe40001800000 */
[----:B------:R-:W-:-:S04]  /*ac80*/  SEL R2, RZ, 0x20, P2 ;  /* 0x00000020ff027807 */ /* 0x000fc80001000000 */
[----:B------:R-:W-:Y:S01]  /*ac90*/  LOP3.LUT R3, R2, R0, R3, 0xfe, !PT ;  /* 0x0000000002037212 */ /* 0x000fe200078efe03 */
[----:B------:R-:W-:Y:S06]  /*aca0*/  BRA.DIV UR4, `(.L_x_3262) ;  /* 0x0000002a04b07947 */ /* 0x000fec000b800000 */
.L_x_3304:
[----:B------:R-:W-:Y:S01]  /*acb0*/  ULOP3.LUT UR4, UR39, 0x2, URZ, 0xfc, !UPT ;  /* 0x0000000227047892 */ /* 0x000fe2000f8efc3f */
[----:B------:R-:W-:Y:S02]  /*acc0*/  ISETP.GT.U32.AND P1, PT, R31, 0x3f, PT ;  /* 0x0000003f1f00780c */ /* 0x000fe40003f24070 */
[----:B------:R-:W-:Y:S02]  /*acd0*/  LOP3.LUT R16, R16, 0xffffff7f, RZ, 0xc0, !PT ;  /* 0xffffff7f10107812 */ /* 0x000fe400078ec0ff */
[----:B------:R-:W-:Y:S01]  /*ace0*/  LOP3.LUT R34, R3, R34, RZ, 0xfc, !PT ;  /* 0x0000002203227212 */ /* 0x000fe200078efcff */
[----:B------:R-:W-:Y:S01]  /*acf0*/  IMAD.U32 R33, RZ, RZ, UR4 ;  /* 0x00000004ff217e24 */ /* 0x000fe2000f8e00ff */
[----:B------:R-:W-:Y:S02]  /*ad00*/  MOV R23, UR40 ;  /* 0x0000002800177c02 */ /* 0x000fe40008000f00 */
[----:B------:R-:W-:Y:S02]  /*ad10*/  LOP3.LUT R17, R34, R17, RZ, 0xfc, !PT ;  /* 0x0000001122117212 */ /* 0x000fe400078efcff */
[----:B------:R-:W-:-:S02]  /*ad20*/  ISETP.NE.AND P0, PT, R33, 0x3, PT ;  /* 0x000000032100780c */ /* 0x000fc40003f05270 */
[----:B------:R-:W-:-:S11]  /*ad30*/  SHF.R.S32.HI R23, RZ, 0x1f, R23 ;  /* 0x0000001fff177819 */ /* 0x000fd60000011417 */
[----:B------:R-:W-:-:S04]  /*ad40*/  @P0 LOP3.LUT R16, R16, 0x80, RZ, 0xfc, !PT ;  /* 0x0000008010100812 */ /* 0x000fc800078efcff */
[----:B------:R-:W-:-:S04]  /*ad50*/  LOP3.LUT R16, R16, 0xfffff7ff, RZ, 0xc0, !PT ;  /* 0xfffff7ff10107812 */ /* 0x000fc800078ec0ff */
[----:B------:R-:W-:Y:S01]  /*ad60*/  @P1 LOP3.LUT R16, R16, 0x800, RZ, 0xfc, !PT ;  /* 0x0000080010101812 */ /* 0x000fe200078efcff */
[----:B------:R-:W-:Y:S06]  /*ad70*/  @!P0 BRA `(.L_x_3263) ;  /* 0x0000000000048947 */ /* 0x000fec0003800000 */
[----:B------:R-:W-:Y:S01]  /*ad80*/  BPT.TRAP 0x1 ;  /* 0x000000040000795c */ /* 0x000fe20000300000 */
.L_x_3263:
[----:B------:R-:W-:-:S05]  /*ad90*/  IMAD.MOV.U32 R0, RZ, RZ, 0x1 ;  /* 0x00000001ff007424 */ /* 0x000fca00078e00ff */
[----:B------:R-:W-:-:S04]  /*ada0*/  SHF.L.U32 R0, R0, 0x1f, RZ ;  /* 0x0000001f00007819 */ /* 0x000fc800000006ff */
[----:B------:R-:W0:Y:S02]  /*adb0*/  SYNCS.PHASECHK.TRANS64.TRYWAIT P0, [UR43+0x28c40], R0 ;  /* 0x028c4000ff0075a7 */ /* 0x000e24000800016b */
[----:B0-----:R-:W-:Y:S05]  /*adc0*/  @!P0 BRA `(.L_x_3264) ;  /* 0x0000002800888947 */ /* 0x001fea0003800000 */
.L_x_3305:
[----:B------:R-:W-:Y:S01]  /*add0*/  SHF.R.S32.HI R29, RZ, 0x1f, R19 ;  /* 0x0000001fff1d7819 */ /* 0x000fe20000011413 */
[----:B------:R-:W-:Y:S01]  /*ade0*/  ULDC.64 UR4, c[0x0][0x300] ;  /* 0x0000c00000047ab9 */ /* 0x000fe20000000a00 */
[----:B------:R-:W-:Y:S01]  /*adf0*/  R2UR UR6, R23 ;  /* 0x00000000170672ca */ /* 0x000fe200000e0000 */
[----:B0-----:R-:W-:Y:S01]  /*ae00*/  IMAD.WIDE.U32 R2, R19, UR4, RZ ;  /* 0x0000000413027c25 */ /* 0x001fe2000f8e00ff */
[----:B------:R-:W-:Y:S02]  /*ae10*/  IADD3 R18, -R36, UR41, -R18 ;  /* 0x0000002924127c10 */ /* 0x000fe4000fffe912 */
[----:B------:R-:W-:Y:S01]  /*ae20*/  LOP3.LUT R16, R16, 0xfffffffe, RZ, 0xc0, !PT ;  /* 0xfffffffe10107812 */ /* 0x000fe200078ec0ff */
[----:B------:R-:W-:-:S04]  /*ae30*/  IMAD R0, R29, UR4, RZ ;  /* 0x000000041d007c24 */ /* 0x000fc8000f8e02ff */
[----:B------:R-:W-:Y:S01]  /*ae40*/  IMAD R5, R19, UR5, R0 ;  /* 0x0000000513057c24 */ /* 0x000fe2000f8e0200 */
[----:B------:R-:W-:-:S04]  /*ae50*/  ULDC.64 UR4, c[0x0][0x310] ;  /* 0x0000c40000047ab9 */ /* 0x000fc80000000a00 */
[----:B------:R-:W-:Y:S01]  /*ae60*/  IADD3 R3, R3, R5, RZ ;  /* 0x0000000503037210 */ /* 0x000fe20007ffe0ff */
[----:B------:R-:W-:-:S04]  /*ae70*/  IMAD R5, R27, UR4, RZ ;  /* 0x000000041b057c24 */ /* 0x000fc8000f8e02ff */
[C---:B------:R-:W-:Y:S02]  /*ae80*/  IMAD R5, R26.reuse, UR5, R5 ;  /* 0x000000051a057c24 */ /* 0x040fe4000f8e0205 */
[----:B------:R-:W-:Y:S01]  /*ae90*/  IMAD.WIDE.U32 R2, R26, UR4, R2 ;  /* 0x000000041a027c25 */ /* 0x000fe2000f8e0002 */
[----:B------:R-:W-:-:S03]  /*aea0*/  ULDC.64 UR4, c[0x0][0x308] ;  /* 0x0000c20000047ab9 */ /* 0x000fc60000000a00 */
[----:B------:R-:W-:Y:S02]  /*aeb0*/  IMAD.IADD R3, R3, 0x1, R5 ;  /* 0x0000000103037824 */ /* 0x000fe400078e0205 */
[----:B------:R-:W-:Y:S01]  /*aec0*/  IMAD.U32 R5, RZ, RZ, UR4 ;  /* 0x00000004ff057e24 */ /* 0x000fe2000f8e00ff */
[----:B------:R-:W-:-:S03]  /*aed0*/  UIMAD UR4, UR6, UR4, URZ ;  /* 0x00000004060472a4 */ /* 0x000fc6000f8e023f */
[----:B------:R-:W-:Y:S01]  /*aee0*/  IMAD.WIDE.U32 R2, R5, UR40, R2 ;  /* 0x0000002805027c25 */ /* 0x000fe2000f8e0002 */
[----:B------:R-:W-:Y:S01]  /*aef0*/  UIMAD UR4, UR40, UR5, UR4 ;  /* 0x00000005280472a4 */ /* 0x000fe2000f8e0204 */
[----:B------:R-:W-:Y:S02]  /*af00*/  ULDC.64 UR6, c[0x0][0x2e8] ;  /* 0x0000ba0000067ab9 */ /* 0x000fe40000000a00 */
[----:B------:R-:W-:Y:S01]  /*af10*/  UMOV UR5, 0xffffffff ;  /* 0xffffffff00057882 */ /* 0x000fe20000000000 */
[----:B------:R-:W-:Y:S02]  /*af20*/  LEA R0, P0, R2, UR6, 0x1 ;  /* 0x0000000602007c11 */ /* 0x000fe4000f8008ff */
[----:B------:R-:W-:Y:S01]  /*af30*/  IADD3 R5, R3, UR4, RZ ;  /* 0x0000000403057c10 */ /* 0x000fe2000fffe0ff */
[----:B------:R-:W-:Y:S01]  /*af40*/  ULDC UR4, c[0x0][0x2f4] ;  /* 0x0000bd0000047ab9 */ /* 0x000fe20000000800 */
[----:B------:R-:W-:Y:S02]  /*af50*/  LOP3.LUT R3, R4, 0x1c0, RZ, 0xc0, !PT ;  /* 0x000001c004037812 */ /* 0x000fe400078ec0ff */
[----:B------:R-:W-:-:S02]  /*af60*/  ISETP.GE.AND P2, PT, R22, UR4, PT ;  /* 0x0000000416007c0c */ /* 0x000fc4000bf46270 */
[----:B------:R-:W-:Y:S02]  /*af70*/  LOP3.LUT R3, R3, 0x38, R4, 0xf8, !PT ;  /* 0x0000003803037812 */ /* 0x000fe400078ef804 */
[----:B------:R-:W-:Y:S02]  /*af80*/  LEA.HI.X R5, R2, UR7, R5, 0x1, P0 ;  /* 0x0000000702057c11 */ /* 0x000fe400080f0c05 */
[----:B------:R-:W-:Y:S01]  /*af90*/  LOP3.LUT R3, R3, 0x38, R30, 0x78, !PT ;  /* 0x0000003803037812 */ /* 0x000fe200078e781e */
[----:B------:R-:W-:Y:S01]  /*afa0*/  IMAD.SHL.U32 R30, R6, 0x8, RZ ;  /* 0x00000008061e7824 */ /* 0x000fe200078e00ff */
[----:B------:R-:W-:-:S04]  /*afb0*/  ISETP.GE.AND P0, PT, R18, 0x1, PT ;  /* 0x000000011200780c */ /* 0x000fc80003f06270 */
[----:B------:R-:W-:Y:S02]  /*afc0*/  LOP3.LUT R30, R3, 0x200, R30, 0xf8, !PT ;  /* 0x00000200031e7812 */ /* 0x000fe400078ef81e */
[----:B------:R-:W-:Y:S01]  /*afd0*/  @P2 LOP3.LUT R16, R16, 0x1, RZ, 0xfc, !PT ;  /* 0x0000000110102812 */ /* 0x000fe200078efcff */
[----:B------:R-:W-:Y:S06]  /*afe0*/  BRA.DIV UR5, `(.L_x_3265) ;  /* 0x0000002a05187947 */ /* 0x000fec000b800000 */
[----:B------:R-:W0:Y:S01]  /*aff0*/  SHFL.IDX PT, R14, R0, RZ, 0x181f ;  /* 0x00181fff000e7589 */ /* 0x000e2200000e0000 */
[----:B------:R-:W-:-:S03]  /*b000*/  @P0 LEA R7, R30, UR43, 0x1 ;  /* 0x0000002b1e070c11 */ /* 0x000fc6000f8e08ff */
[----:B------:R-:W1:Y:S04]  /*b010*/  SHFL.IDX PT, R2, R5, RZ, 0x181f ;  /* 0x00181fff05027589 */ /* 0x000e6800000e0000 */
[----:B------:R-:W-:Y:S01]  /*b020*/  SHFL.IDX PT, R4, R5, 0x1, 0x181f ;  /* 0x00381f0005047f89 */ /* 0x000fe200000e0000 */
[----:B0-----:R-:W-:-:S05]  /*b030*/  @P0 LEA R14, P1, R22, R14, 0x1 ;  /* 0x0000000e160e0211 */ /* 0x001fca00078208ff */
[----:B-1----:R-:W-:Y:S01]  /*b040*/  @P0 IMAD.X R3, RZ, RZ, R2, P1 ;  /* 0x000000ffff030224 */ /* 0x002fe200008e0602 */
[----:B------:R-:W-:Y:S02]  /*b050*/  @P0 MOV R2, R14 ;  /* 0x0000000e00020202 */ /* 0x000fe40000000f00 */
[----:B------:R-:W0:Y:S04]  /*b060*/  SHFL.IDX PT, R14, R0, 0x1, 0x181f ;  /* 0x00381f00000e7f89 */ /* 0x000e2800000e0000 */
[----:B------:R0:W-:Y:S01]  /*b070*/  @P0 LDGSTS.E.BYPASS.LTC128B.128 [R7+0x22400], desc[UR36][R2.64], !P2 ;  /* 0x2240000002070fae */ /* 0x0001e2000d101d64 */
[----:B------:R-:W-:-:S13]  /*b080*/  ISETP.GE.AND P0, PT, R18, 0x11, PT ;  /* 0x000000111200780c */ /* 0x000fda0003f06270 */
[----:B------:R-:W-:Y:S02]  /*b090*/  @P0 LEA R9, R30, UR43, 0x1 ;  /* 0x0000002b1e090c11 */ /* 0x000fe4000f8e08ff */
[----:B0-----:R-:W-:Y:S02]  /*b0a0*/  @P0 LEA R2, P1, R22, R14, 0x1 ;  /* 0x0000000e16020211 */ /* 0x001fe400078208ff */
[----:B------:R-:W0:Y:S03]  /*b0b0*/  SHFL.IDX PT, R14, R0, 0x2, 0x181f ;  /* 0x00581f00000e7f89 */ /* 0x000e2600000e0000 */
[----:B------:R-:W-:Y:S02]  /*b0c0*/  @P0 IMAD.X R3, RZ, RZ, R4, P1 ;  /* 0x000000ffff030224 */ /* 0x000fe400008e0604 */
[----:B------:R-:W1:Y:S04]  /*b0d0*/  SHFL.IDX PT, R4, R5, 0x2, 0x181f ;  /* 0x00581f0005047f89 */ /* 0x000e6800000e0000 */
[----:B------:R0:W-:Y:S01]  /*b0e0*/  @P0 LDGSTS.E.BYPASS.LTC128B.128 [R9+0x22c00], desc[UR36][R2.64], !P2 ;  /* 0x22c0000002090fae */ /* 0x0001e2000d101d64 */
[----:B------:R-:W-:-:S13]  /*b0f0*/  ISETP.GE.AND P0, PT, R18, 0x21, PT ;  /* 0x000000211200780c */ /* 0x000fda0003f06270 */
[----:B------:R-:W-:Y:S02]  /*b100*/  @P0 LEA R7, R30, UR43, 0x1 ;  /* 0x0000002b1e070c11 */ /* 0x000fe4000f8e08ff */
[----:B0-----:R-:W-:Y:S02]  /*b110*/  @P0 LEA R2, P1, R22, R14, 0x1 ;  /* 0x0000000e16020211 */ /* 0x001fe400078208ff */
[----:B------:R0:W2:Y:S03]  /*b120*/  SHFL.IDX PT, R14, R0, 0x3, 0x181f ;  /* 0x00781f00000e7f89 */ /* 0x0000a600000e0000 */
[----:B-1----:R-:W-:Y:S02]  /*b130*/  @P0 IMAD.X R3, RZ, RZ, R4, P1 ;  /* 0x000000ffff030224 */ /* 0x002fe400008e0604 */
[----:B------:R0:W1:Y:S04]  /*b140*/  SHFL.IDX PT, R4, R5, 0x3, 0x181f ;  /* 0x00781f0005047f89 */ /* 0x00006800000e0000 */
[----:B------:R0:W-:Y:S02]  /*b150*/  @P0 LDGSTS.E.BYPASS.LTC128B.128 [R7+0x23400], desc[UR36][R2.64], !P2 ;  /* 0x2340000002070fae */ /* 0x0001e4000d101d64 */
.L_x_3315:
[----:B------:R-:W-:-:S13]  /*b160*/  ISETP.GE.AND P0, PT, R18, 0x31, PT ;  /* 0x000000311200780c */ /* 0x000fda0003f06270 */
[----:B0-2---:R-:W-:Y:S02]  /*b170*/  @P0 LEA R2, P1, R22, R14, 0x1 ;  /* 0x0000000e16020211 */ /* 0x005fe400078208ff */
[----:B------:R-:W-:Y:S02]  /*b180*/  @P0 LEA R5, R30, UR43, 0x1 ;  /* 0x0000002b1e050c11 */ /* 0x000fe4000f8e08ff */
[----:B-1----:R-:W-:-:S05]  /*b190*/  @P0 IADD3.X R3, RZ, R4, RZ, P1, !PT ;  /* 0x00000004ff030210 */ /* 0x002fca0000ffe4ff */
[----:B------:R-:W-:Y:S01]  /*b1a0*/  @!PT LDS RZ, [RZ] ;  /* 0x00000000fffff984 */ /* 0x000fe20000000800 */
[----:B------:R-:W-:Y:S01]  /*b1b0*/  @!PT LDS RZ, [RZ] ;  /* 0x00000000fffff984 */ /* 0x000fe20000000800 */
[----:B------:R-:W-:Y:S01]  /*b1c0*/  @!PT LDS RZ, [RZ] ;  /* 0x00000000fffff984 */ /* 0x000fe20000000800 */
        /* <DEDUP_REMOVED lines=8> */
.L_x_3266:
[----:B------:R-:W-:Y:S01]  /*b250*/  SYNCS.ARRIVE.TRANS64.A1T0 RZ, [UR43+0x28c30], RZ ;  /* 0x028c30ffffff79a7 */ /* 0x000fe2000810002b */
[----:B------:R-:W-:Y:S05]  /*b260*/  WARPSYNC.ALL ;  /* 0x0000000000007948 */ /* 0x000fea0003800000 */
[----:B------:R-:W-:-:S04]  /*b270*/  UIADD3 UR4, UR43, 0x20400, URZ ;  /* 0x000204002b047890 */ /* 0x000fc8000fffe03f */
[----:B------:R-:W-:Y:S01]  /*b280*/  ULOP3.LUT UP0, URZ, UR4, 0x3ff, URZ, 0xc0, !UPT ;  /* 0x000003ff043f7892 */ /* 0x000fe2000f80c03f */
[----:B------:R-:W-:Y:S05]  /*b290*/  BAR.SYNC.DEFER_BLOCKING 0x8, 0x100 ;  /* 0x0204000000007b1d */ /* 0x000fea0000010000 */
[----:B------:R-:W-:-:S13]  /*b2a0*/  PLOP3.LUT P0, PT, PT, PT, UP0, 0x80, 0x0 ;  /* 0x000000000000781c */ /* 0x000fda0003f0f008 */
        /* <DEDUP_REMOVED lines=17> */
.L_x_3267:
[----:B------:R-:W0:Y:S01]  /*b3c0*/  LDC R0, c[0x0][0x448] ;  /* 0x00011200ff007b82 */ /* 0x000e220000000800 */
[----:B------:R-:W1:Y:S01]  /*b3d0*/  S2R R20, SR_CTAID.Z ;  /* 0x0000000000147919 */ /* 0x000e620000002700 */
[----:B------:R-:W-:Y:S01]  /*b3e0*/  R2UR UR6, R23 ;  /* 0x00000000170672ca */ /* 0x000fe200000e0000 */
[----:B------:R-:W-:Y:S01]  /*b3f0*/  ULDC.64 UR8, c[0x0][0x2d8] ;  /* 0x0000b60000087ab9 */ /* 0x000fe20000000a00 */
[----:B------:R-:W-:Y:S01]  /*b400*/  IMAD R9, R35, 0x40, R31 ;  /* 0x0000004023097824 */ /* 0x000fe200078e021f */
[----:B------:R-:W-:-:S03]  /*b410*/  UIMAD.WIDE.U32 UR4, UR40, UR8, URZ ;  /* 0x00000008280472a5 */ /* 0x000fc6000f8e003f */
[----:B------:R-:W-:-:S03]  /*b420*/  IMAD.MOV.U32 R7, RZ, RZ, R9 ;  /* 0x000000ffff077224 */ /* 0x000fc600078e0009 */
[----:B------:R-:W-:Y:S02]  /*b430*/  IMAD.U32 R4, RZ, RZ, UR4 ;  /* 0x00000004ff047e24 */ /* 0x000fe4000f8e00ff */
[----:B------:R-:W-:Y:S02]  /*b440*/  IMAD.U32 R5, RZ, RZ, UR5 ;  /* 0x00000005ff057e24 */ /* 0x000fe4000f8e00ff */
[----:B------:R-:W-:-:S04]  /*b450*/  UIMAD UR6, UR6, UR8, URZ ;  /* 0x00000008060672a4 */ /* 0x000fc8000f8e023f */
[----:B------:R-:W-:-:S03]  /*b460*/  UIMAD UR6, UR40, UR9, UR6 ;  /* 0x00000009280672a4 */ /* 0x000fc6000f8e0206 */
[----:B------:R-:W-:Y:S01]  /*b470*/  ULDC.64 UR8, c[0x0][0x2e0] ;  /* 0x0000b80000087ab9 */ /* 0x000fe20000000a00 */
[----:B------:R-:W-:Y:S01]  /*b480*/  UIADD3 UR6, UR5, UR6, URZ ;  /* 0x0000000605067290 */ /* 0x000fe2000fffe03f */
[----:B0-----:R-:W-:Y:S02]  /*b490*/  ISETP.NE.AND P0, PT, R0, 0x1, PT ;  /* 0x000000010000780c */ /* 0x001fe40003f05270 */
[----:B------:R-:W-:Y:S01]  /*b4a0*/  ULDC.64 UR4, c[0x0][0x2d0] ;  /* 0x0000b40000047ab9 */ /* 0x000fe20000000a00 */
[----:B-1----:R-:W-:-:S10]  /*b4b0*/  SHF.R.S32.HI R6, RZ, 0x1f, R20 ;  /* 0x0000001fff067819 */ /* 0x002fd40000011414 */
[----:B------:R-:W0:Y:S01]  /*b4c0*/  @P0 LDC R2, c[0x0][0x44c] ;  /* 0x00011300ff020b82 */ /* 0x000e220000000800 */
[----:B------:R-:W-:-:S04]  /*b4d0*/  IMAD R6, R6, UR8, RZ ;  /* 0x0000000806067c24 */ /* 0x000fc8000f8e02ff */
[----:B------:R-:W-:-:S03]  /*b4e0*/  IMAD R5, R20, UR9, R6 ;  /* 0x0000000914057c24 */ /* 0x000fc6000f8e0206 */
[----:B------:R-:W1:Y:S01]  /*b4f0*/  @P0 LDC R3, c[0x0][0x450] ;  /* 0x00011400ff030b82 */ /* 0x000e620000000800 */
[----:B0-----:R-:W-:-:S05]  /*b500*/  @P0 IMAD.HI.U32 R2, R9, R2, RZ ;  /* 0x0000000209020227 */ /* 0x001fca00078e00ff */
[----:B-1----:R-:W-:Y:S02]  /*b510*/  @P0 SHF.R.U32.HI R7, RZ, R3, R2 ;  /* 0x00000003ff070219 */ /* 0x002fe40000011602 */
[----:B------:R-:W-:Y:S02]  /*b520*/  MOV R3, UR6 ;  /* 0x0000000600037c02 */ /* 0x000fe40008000f00 */
[----:B------:R-:W-:Y:S02]  /*b530*/  MOV R2, R4 ;  /* 0x0000000400027202 */ /* 0x000fe40000000f00 */
[----:B------:R-:W-:-:S03]  /*b540*/  SHF.R.S32.HI R4, RZ, 0x1f, R7 ;  /* 0x0000001fff047819 */ /* 0x000fc60000011407 */
[----:B------:R-:W-:-:S04]  /*b550*/  IMAD.WIDE.U32 R2, R20, UR8, R2 ;  /* 0x0000000814027c25 */ /* 0x000fc8000f8e0002 */
[----:B------:R-:W-:Y:S02]  /*b560*/  IMAD.IADD R3, R3, 0x1, R5 ;  /* 0x0000000103037824 */ /* 0x000fe400078e0205 */
[----:B------:R-:W-:Y:S02]  /*b570*/  IMAD.MOV R5, RZ, RZ, -R7 ;  /* 0x000000ffff057224 */ /* 0x000fe400078e0a07 */
[----:B------:R-:W-:Y:S02]  /*b580*/  IMAD R4, R4, UR4, RZ ;  /* 0x0000000404047c24 */ /* 0x000fe4000f8e02ff */
[----:B------:R-:W-:Y:S02]  /*b590*/  IMAD R5, R0, R5, R9 ;  /* 0x0000000500057224 */ /* 0x000fe400078e0209 */
[C---:B------:R-:W-:Y:S02]  /*b5a0*/  IMAD R9, R7.reuse, UR5, R4 ;  /* 0x0000000507097c24 */ /* 0x040fe4000f8e0204 */
[----:B------:R-:W-:Y:S01]  /*b5b0*/  IMAD.WIDE.U32 R2, R7, UR4, R2 ;  /* 0x0000000407027c25 */ /* 0x000fe2000f8e0002 */
        /* <DEDUP_REMOVED lines=8> */
[----:B------:R-:W-:Y:S01]  /*b640*/  LEA R4, P0, R2, UR4, 0x1 ;  /* 0x0000000402047c11 */ /* 0x000fe2000f8008ff */
[----:B------:R-:W-:Y:S02]  /*b650*/  ULDC UR4, c[0x0][0x2b8] ;  /* 0x0000ae0000047ab9 */ /* 0x000fe40000000800 */
[----:B------:R-:W-:Y:S02]  /*b660*/  ISETP.GE.AND P1, PT, R22, UR4, PT ;  /* 0x0000000416007c0c */ /* 0x000fe4000bf26270 */
[----:B------:R-:W-:Y:S01]  /*b670*/  LEA.HI.X R5, R2, UR5, R5, 0x1, P0 ;  /* 0x0000000502057c11 */ /* 0x000fe200080f0c05 */
[----:B------:R-:W-:-:S03]  /*b680*/  UMOV UR5, 0xffffffff ;  /* 0xffffffff00057882 */ /* 0x000fc60000000000 */
[----:B------:R-:W-:Y:S07]  /*b690*/  BRA.DIV UR5, `(.L_x_3268) ;  /* 0x00000026058c7947 */ /* 0x000fee000b800000 */
[----:B------:R-:W0:Y:S01]  /*b6a0*/  SHFL.IDX PT, R14, R4, RZ, 0x181f ;  /* 0x00181fff040e7589 */ /* 0x000e2200000e0000 */
[----:B------:R-:W-:Y:S01]  /*b6b0*/  ULDC UR4, c[0x0][0x288] ;  /* 0x0000a20000047ab9 */ /* 0x000fe20000000800 */
[----:B------:R-:W-:Y:S02]  /*b6c0*/  IMAD R35, R35, 0x40, R36 ;  /* 0x0000004023237824 */ /* 0x000fe400078e0224 */
[----:B------:R-:W1:Y:S01]  /*b6d0*/  SHFL.IDX PT, R2, R5, RZ, 0x181f ;  /* 0x00181fff05027589 */ /* 0x000e6200000e0000 */
[----:B------:R-:W-:Y:S02]  /*b6e0*/  IMAD R0, R0, UR4, RZ ;  /* 0x0000000400007c24 */ /* 0x000fe4000f8e02ff */
[C---:B------:R-:W-:Y:S01]  /*b6f0*/  VIADD R9, R35.reuse, 0x10 ;  /* 0x0000001023097836 */ /* 0x040fe20000000000 */
[----:B------:R-:W-:Y:S02]  /*b700*/  SHFL.IDX PT, R6, R5, 0x1, 0x181f ;  /* 0x00381f0005067f89 */ /* 0x000fe400000e0000 */
[----:B------:R-:W-:-:S13]  /*b710*/  ISETP.GE.AND P0, PT, R35, R0, PT ;  /* 0x000000002300720c */ /* 0x000fda0003f06270 */
[----:B------:R-:W-:Y:S02]  /*b720*/  @!P0 LEA R7, R30, UR43, 0x1 ;  /* 0x0000002b1e078c11 */ /* 0x000fe4000f8e08ff */
[----:B0-----:R-:W-:-:S04]  /*b730*/  @!P0 LEA R14, P2, R22, R14, 0x1 ;  /* 0x0000000e160e8211 */ /* 0x001fc800078408ff */
[----:B-1----:R-:W-:Y:S01]  /*b740*/  @!P0 IADD3.X R3, RZ, R2, RZ, P2, !PT ;  /* 0x00000002ff038210 */ /* 0x002fe200017fe4ff */
[----:B------:R-:W-:Y:S02]  /*b750*/  @!P0 IMAD.MOV.U32 R2, RZ, RZ, R14 ;  /* 0x000000ffff028224 */ /* 0x000fe400078e000e */
[----:B------:R-:W0:Y:S04]  /*b760*/  SHFL.IDX PT, R14, R4, 0x1, 0x181f ;  /* 0x00381f00040e7f89 */ /* 0x000e2800000e0000 */
[----:B------:R1:W-:Y:S01]  /*b770*/  @!P0 LDGSTS.E.BYPASS.LTC128B.128 [R7+0x20400], desc[UR36][R2.64], !P1 ;  /* 0x2040000002078fae */ /* 0x0003e2000c901d64 */
[----:B------:R-:W-:Y:S01]  /*b780*/  ISETP.GE.AND P0, PT, R9, R0, PT ;  /* 0x000000000900720c */ /* 0x000fe20003f06270 */
[----:B-1----:R-:W-:-:S12]  /*b790*/  VIADD R7, R35, 0x20 ;  /* 0x0000002023077836 */ /* 0x002fd80000000000 */
[----:B------:R-:W-:Y:S02]  /*b7a0*/  @!P0 LEA R9, R30, UR43, 0x1 ;  /* 0x0000002b1e098c11 */ /* 0x000fe4000f8e08ff */
[----:B0-----:R-:W-:Y:S02]  /*b7b0*/  @!P0 LEA R2, P2, R22, R14, 0x1 ;  /* 0x0000000e16028211 */ /* 0x001fe400078408ff */
[----:B------:R-:W0:Y:S02]  /*b7c0*/  SHFL.IDX PT, R14, R4, 0x2, 0x181f ;  /* 0x00581f00040e7f89 */ /* 0x000e2400000e0000 */
[----:B------:R-:W-:Y:S02]  /*b7d0*/  @!P0 IADD3.X R3, RZ, R6, RZ, P2, !PT ;  /* 0x00000006ff038210 */ /* 0x000fe400017fe4ff */
[----:B------:R-:W1:Y:S04]  /*b7e0*/  SHFL.IDX PT, R6, R5, 0x2, 0x181f ;  /* 0x00581f0005067f89 */ /* 0x000e6800000e0000 */
[----:B------:R0:W-:Y:S01]  /*b7f0*/  @!P0 LDGSTS.E.BYPASS.LTC128B.128 [R9+0x20c00], desc[UR36][R2.64], !P1 ;  /* 0x20c0000002098fae */ /* 0x0001e2000c901d64 */
[----:B------:R-:W-:-:S13]  /*b800*/  ISETP.GE.AND P0, PT, R7, R0, PT ;  /* 0x000000000700720c */ /* 0x000fda0003f06270 */
[----:B------:R-:W-:Y:S02]  /*b810*/  @!P0 LEA R7, R30, UR43, 0x1 ;  /* 0x0000002b1e078c11 */ /* 0x000fe4000f8e08ff */
[----:B0-----:R-:W-:Y:S02]  /*b820*/  @!P0 LEA R2, P2, R22, R14, 0x1 ;  /* 0x0000000e16028211 */ /* 0x001fe400078408ff */
[----:B------:R0:W2:Y:S03]  /*b830*/  SHFL.IDX PT, R14, R4, 0x3, 0x181f ;  /* 0x00781f00040e7f89 */ /* 0x0000a600000e0000 */
[----:B-1----:R-:W-:Y:S02]  /*b840*/  @!P0 IMAD.X R3, RZ, RZ, R6, P2 ;  /* 0x000000ffff038224 */ /* 0x002fe400010e0606 */
[----:B------:R0:W1:Y:S04]  /*b850*/  SHFL.IDX PT, R6, R5, 0x3, 0x181f ;  /* 0x00781f0005067f89 */ /* 0x00006800000e0000 */
[----:B------:R0:W-:Y:S02]  /*b860*/  @!P0 LDGSTS.E.BYPASS.LTC128B.128 [R7+0x21400], desc[UR36][R2.64], !P1 ;  /* 0x2140000002078fae */ /* 0x0001e4000c901d64 */
.L_x_3324:
[----:B------:R-:W-:-:S04]  /*b870*/  IADD3 R35, R35, 0x30, RZ ;  /* 0x0000003023237810 */ /* 0x000fc80007ffe0ff */
[----:B------:R-:W-:Y:S01]  /*b880*/  ISETP.GE.AND P0, PT, R35, R0, PT ;  /* 0x000000002300720c */ /* 0x000fe20003f06270 */
[----:B------:R-:W-:-:S05]  /*b890*/  IMAD.MOV.U32 R0, RZ, RZ, 0x1 ;  /* 0x00000001ff007424 */ /* 0x000fca00078e00ff */
[----:B------:R-:W-:-:S07]  /*b8a0*/  SHF.L.U32 R0, R0, 0x1f, RZ ;  /* 0x0000001f00007819 */ /* 0x000fce00000006ff */
[----:B0-2---:R-:W-:Y:S02]  /*b8b0*/  @!P0 LEA R2, P2, R22, R14, 0x1 ;  /* 0x0000000e16028211 */ /* 0x005fe400078408ff */
[----:B------:R-:W-:-:S03]  /*b8c0*/  @!P0 LEA R5, R30, UR43, 0x1 ;  /* 0x0000002b1e058c11 */ /* 0x000fc6000f8e08ff */
[----:B-1----:R-:W-:-:S05]  /*b8d0*/  @!P0 IMAD.X R3, RZ, RZ, R6, P2 ;  /* 0x000000ffff038224 */ /* 0x002fca00010e0606 */
[----:B------:R-:W-:Y:S01]  /*b8e0*/  @!PT LDS RZ, [RZ] ;  /* 0x00000000fffff984 */ /* 0x000fe20000000800 */
[----:B------:R-:W-:Y:S01]  /*b8f0*/  @!PT LDS RZ, [RZ] ;  /* 0x00000000fffff984 */ /* 0x000fe20000000800 */
[----:B------:R-:W-:Y:S01]  /*b900*/  @!PT LDS RZ, [RZ] ;  /* 0x00000000fffff984 */ /* 0x000fe20000000800 */
[----:B------:R0:W-:Y:S01]  /*b910*/  @!P0 LDGSTS.E.BYPASS.LTC128B.128 [R5+0x21c00], desc[UR36][R2.64], !P1 ;  /* 0x21c0000002058fae */ /* 0x0001e2000c901d64 */
[----:B------:R-:W-:Y:S01]  /*b920*/  NOP ;  /* 0x0000000000007918 */ /* 0x000fe20000000000 */
[----:B------:R-:W-:Y:S02]  /*b930*/  SYNCS.ARRIVE.TRANS64.RED.A0T1 RZ, [UR43+0x28c00], RZ ;  /* 0x028c00ffffff79a7 */ /* 0x000fe4000820042b */
[----:B------:R-:W-:Y:S01]  /*b940*/  ARRIVES.LDGSTSBAR.64.TRANSCNT [UR43+0x28c00] ;  /* 0x028c0000ff0079b0 */ /* 0x000fe20008000aab */
[----:B------:R-:W-:Y:S01]  /*b950*/  NOP ;  /* 0x0000000000007918 */ /* 0x000fe20000000000 */
[----:B------:R-:W-:Y:S01]  /*b960*/  SYNCS.ARRIVE.TRANS64.A1T0 RZ, [UR43+0x28c00], RZ ;  /* 0x028c00ffffff79a7 */ /* 0x000fe2000810002b */
[----:B------:R-:W1:Y:S02]  /*b970*/  SYNCS.PHASECHK.TRANS64.TRYWAIT P0, [UR43+0x28c20], R0 ;  /* 0x028c2000ff0075a7 */ /* 0x000e64000800016b */
[----:B01----:R-:W-:Y:S05]  /*b980*/  @!P0 BRA `(.L_x_3269) ;  /* 0x0000002400f48947 */ /* 0x003fea0003800000 */
.L_x_3325:
[----:B------:R-:W-:-:S13]  /*b990*/  ISETP.NE.AND P0, PT, R33, 0x3, PT ;  /* 0x000000032100780c */ /* 0x000fda0003f05270 */
[----:B------:R-:W-:Y:S05]  /*b9a0*/  @!P0 BRA `(.L_x_3270) ;  /* 0x0000000000048947 */ /* 0x000fea0003800000 */
[----:B------:R-:W-:Y:S01]  /*b9b0*/  BPT.TRAP 0x1 ;  /* 0x000000040000795c */ /* 0x000fe20000300000 */
.L_x_3270:
[----:B------:R-:W1:Y:S02]  /*b9c0*/  SYNCS.PHASECHK.TRANS64.TRYWAIT P0, [UR43+0x28c60], R0 ;  /* 0x028c6000ff0075a7 */ /* 0x000e64000800016b */
[----:B-1----:R-:W-:Y:S05]  /*b9d0*/  @!P0 BRA `(.L_x_3271) ;  /* 0x0000002400f88947 */ /* 0x002fea0003800000 */
.L_x_3326:
[----:B------:R-:W-:Y:S01]  /*b9e0*/  ULDC.64 UR4, c[0x0][0x328] ;  /* 0x0000ca0000047ab9 */ /* 0x000fe20000000a00 */
[----:B------:R-:W-:Y:S01]  /*b9f0*/  ULDC.64 UR6, c[0x0][0x338] ;  /* 0x0000ce0000067ab9 */ /* 0x000fe20000000a00 */
[----:B0-----:R-:W-:Y:S02]  /*ba00*/  IMAD R0, R29, UR4, RZ ;  /* 0x000000041d007c24 */ /* 0x001fe4000f8e02ff */
[----:B------:R-:W-:Y:S01]  /*ba10*/  IMAD.WIDE.U32 R2, R19, UR4, RZ ;  /* 0x0000000413027c25 */ /* 0x000fe2000f8e00ff */
[----:B------:R-:W-:-:S03]  /*ba20*/  R2UR UR4, R23 ;  /* 0x00000000170472ca */ /* 0x000fc600000e0000 */
[----:B------:R-:W-:Y:S02]  /*ba30*/  IMAD R19, R19, UR5, R0 ;  /* 0x0000000513137c24 */ /* 0x000fe4000f8e0200 */
[----:B------:R-:W-:-:S03]  /*ba40*/  IMAD R5, R27, UR6, RZ ;  /* 0x000000061b057c24 */ /* 0x000fc6000f8e02ff */
[----:B------:R-:W-:Y:S01]  /*ba50*/  IADD3 R3, R3, R19, RZ ;  /* 0x0000001303037210 */ /* 0x000fe20007ffe0ff */
[C---:B------:R-:W-:Y:S02]  /*ba60*/  IMAD R5, R26.reuse, UR7, R5 ;  /* 0x000000071a057c24 */ /* 0x040fe4000f8e0205 */
[----:B------:R-:W-:Y:S01]  /*ba70*/  IMAD.WIDE.U32 R2, R26, UR6, R2 ;  /* 0x000000061a027c25 */ /* 0x000fe2000f8e0002 */
[----:B------:R-:W-:Y:S02]  /*ba80*/  ULDC.64 UR6, c[0x0][0x330] ;  /* 0x0000cc0000067ab9 */ /* 0x000fe40000000a00 */
[----:B------:R-:W-:Y:S01]  /*ba90*/  UIMAD UR4, UR4, UR6, URZ ;  /* 0x00000006040472a4 */ /* 0x000fe2000f8e023f */
[----:B------:R-:W-:Y:S02]  /*baa0*/  IMAD.IADD R3, R3, 0x1, R5 ;  /* 0x0000000103037824 */ /* 0x000fe400078e0205 */
[----:B------:R-:W-:Y:S01]  /*bab0*/  IMAD.U32 R5, RZ, RZ, UR6 ;  /* 0x00000006ff057e24 */ /* 0x000fe2000f8e00ff */
[----:B------:R-:W-:-:S03]  /*bac0*/  UIMAD UR4, UR40, UR7, UR4 ;  /* 0x00000007280472a4 */ /* 0x000fc6000f8e0204 */
[----:B------:R-:W-:Y:S01]  /*bad0*/  IMAD.WIDE.U32 R2, R5, UR40, R2 ;  /* 0x0000002805027c25 */ /* 0x000fe2000f8e0002 */
[----:B------:R-:W-:-:S04]  /*bae0*/  ULDC.64 UR6, c[0x0][0x318] ;  /* 0x0000c60000067ab9 */ /* 0x000fc80000000a00 */
[----:B------:R-:W-:Y:S01]  /*baf0*/  IADD3 R3, R3, UR4, RZ ;  /* 0x0000000403037c10 */ /* 0x000fe2000fffe0ff */
[----:B------:R-:W-:Y:S01]  /*bb00*/  UMOV UR4, 0xffffffff ;  /* 0xffffffff00047882 */ /* 0x000fe20000000000 */
[----:B------:R-:W-:-:S04]  /*bb10*/  LEA R0, P0, R2, UR6, 0x1 ;  /* 0x0000000602007c11 */ /* 0x000fc8000f8008ff */
[----:B------:R-:W-:Y:S01]  /*bb20*/  LEA.HI.X R6, R2, UR7, R3, 0x1, P0 ;  /* 0x0000000702067c11 */ /* 0x000fe200080f0c03 */
[----:B------:R-:W-:Y:S08]  /*bb30*/  BRA.DIV UR4, `(.L_x_3272) ;  /* 0x0000002604b87947 */ /* 0x000ff0000b800000 */
[----:B------:R-:W0:Y:S01]  /*bb40*/  SHFL.IDX PT, R14, R0, RZ, 0x181f ;  /* 0x00181fff000e7589 */ /* 0x000e2200000e0000 */
[----:B------:R-:W-:Y:S01]  /*bb50*/  IMAD.SHL.U32 R8, R22, 0x2, RZ ;  /* 0x0000000216087824 */ /* 0x000fe200078e00ff */
[C---:B------:R-:W-:Y:S02]  /*bb60*/  LOP3.LUT R4, R17.reuse, 0x1, RZ, 0xc0, !PT ;  /* 0x0000000111047812 */ /* 0x040fe400078ec0ff */
[----:B------:R-:W1:Y:S01]  /*bb70*/  SHFL.IDX PT, R3, R6, RZ, 0x181f ;  /* 0x00181fff06037589 */ /* 0x000e6200000e0000 */
[----:B------:R-:W-:Y:S02]  /*bb80*/  LEA R7, R30, UR43, 0x1 ;  /* 0x0000002b1e077c11 */ /* 0x000fe4000f8e08ff */
[----:B------:R-:W-:Y:S01]  /*bb90*/  ISETP.NE.U32.AND P1, PT, R4, 0x1, PT ;  /* 0x000000010400780c */ /* 0x000fe20003f25070 */
[----:B------:R-:W-:Y:S01]  /*bba0*/  SHFL.IDX PT, R5, R6, 0x1, 0x181f ;  /* 0x00381f0006057f89 */ /* 0x000fe200000e0000 */
[C---:B------:R-:W-:Y:S02]  /*bbb0*/  LOP3.LUT P5, RZ, R17.reuse, 0x2, RZ, 0xc0, !PT ;  /* 0x0000000211ff7812 */ /* 0x040fe400078ac0ff */
[C---:B------:R-:W-:Y:S01]  /*bbc0*/  LOP3.LUT P4, RZ, R17.reuse, 0x4, RZ, 0xc0, !PT ;  /* 0x0000000411ff7812 */ /* 0x040fe2000788c0ff */
[----:B------:R-:W-:Y:S01]  /*bbd0*/  SHFL.IDX PT, R9, R6, 0x2, 0x181f ;  /* 0x00581f0006097f89 */ /* 0x000fe200000e0000 */
[----:B------:R-:W-:-:S02]  /*bbe0*/  LOP3.LUT P3, RZ, R17, 0x8, RZ, 0xc0, !PT ;  /* 0x0000000811ff7812 */ /* 0x000fc4000786c0ff */
[C---:B------:R-:W-:Y:S01]  /*bbf0*/  LOP3.LUT P2, RZ, R17.reuse, 0x10, RZ, 0xc0, !PT ;  /* 0x0000001011ff7812 */ /* 0x040fe2000784c0ff */
[----:B------:R-:W-:Y:S01]  /*bc00*/  SHFL.IDX PT, R6, R6, 0x3, 0x181f ;  /* 0x00781f0006067f89 */ /* 0x000fe200000e0000 */
[----:B------:R-:W-:Y:S02]  /*bc10*/  LOP3.LUT R16, R16, 0xfffffeff, RZ, 0xc0, !PT ;  /* 0xfffffeff10107812 */ /* 0x000fe400078ec0ff */
[----:B------:R-:W-:Y:S02]  /*bc20*/  PRMT R4, R17, 0x8880, RZ ;  /* 0x0000888011047816 */ /* 0x000fe400000000ff */
[----:B------:R-:W-:Y:S02]  /*bc30*/  @P1 LOP3.LUT R16, R16, 0x100, RZ, 0xfc, !PT ;  /* 0x0000010010101812 */ /* 0x000fe400078efcff */
[----:B0-----:R-:W-:Y:S02]  /*bc40*/  IADD3 R2, P0, R14, R8, RZ ;  /* 0x000000080e027210 */ /* 0x001fe40007f1e0ff */
[----:B------:R-:W0:Y:S01]  /*bc50*/  SHFL.IDX PT, R14, R0, 0x1, 0x181f ;  /* 0x00381f00000e7f89 */ /* 0x000e2200000e0000 */
[----:B------:R-:W-:-:S02]  /*bc60*/  LOP3.LUT R16, R16, 0xfffffdff, RZ, 0xc0, !PT ;  /* 0xfffffdff10107812 */ /* 0x000fc400078ec0ff */
[----:B-1----:R-:W-:Y:S01]  /*bc70*/  IMAD.X R3, RZ, RZ, R3, P0 ;  /* 0x000000ffff037224 */ /* 0x002fe200000e0603 */
[----:B------:R-:W-:Y:S02]  /*bc80*/  ISETP.LT.OR P0, PT, R18, 0x1, P1 ;  /* 0x000000011200780c */ /* 0x000fe40000f01670 */
[----:B------:R-:W-:-:S11]  /*bc90*/  LOP3.LUT P1, RZ, R17, 0x20, RZ, 0xc0, !PT ;  /* 0x0000002011ff7812 */ /* 0x000fd6000782c0ff */
[----:B------:R-:W-:Y:S01]  /*bca0*/  LDGSTS.E.BYPASS.LTC128B.128 [R7+0x400], desc[UR36][R2.64], !P0 ;  /* 0x0040000002077fae */ /* 0x000fe2000c101d64 */
[----:B------:R-:W-:-:S13]  /*bcb0*/  ISETP.LT.OR P0, PT, R18, 0x1, !P5 ;  /* 0x000000011200780c */ /* 0x000fda0006f01670 */
        /* <DEDUP_REMOVED lines=9> */
[----:B------:R-:W-:-:S04]  /*bd50*/  LOP3.LUT P0, RZ, R17, 0x40, RZ, 0xc0, !PT ;  /* 0x0000004011ff7812 */ /* 0x000fc8000780c0ff */
[----:B------:R-:W-:-:S13]  /*bd60*/  ISETP.LT.OR P6, PT, R18, 0x1, !P0 ;  /* 0x000000011200780c */ /* 0x000fda00047c1670 */
[----:B------:R-:W-:Y:S01]  /*bd70*/  LDGSTS.E.BYPASS.LTC128B.128 [R7+0xc400], desc[UR36][R2.64+0x300], !P6 ;  /* 0x0c40030002077fae */ /* 0x000fe2000f101d64 */
[----:B------:R-:W-:-:S13]  /*bd80*/  ISETP.GT.AND P6, PT, R4, -0x1, PT ;  /* 0xffffffff0400780c */ /* 0x000fda0003fc4270 */
[----:B------:R-:W-:Y:S02]  /*bd90*/  @P6 LOP3.LUT R16, R16, 0x200, RZ, 0xfc, !PT ;  /* 0x0000020010106812 */ /* 0x000fe400078efcff */
[----:B------:R-:W-:-:S13]  /*bda0*/  ISETP.LT.OR P6, PT, R18, 0x1, P6 ;  /* 0x000000011200780c */ /* 0x000fda00037c1670 */
[----:B------:R1:W-:Y:S01]  /*bdb0*/  LDGSTS.E.BYPASS.LTC128B.128 [R7+0xe400], desc[UR36][R2.64+0x380], !P6 ;  /* 0x0e40038002077fae */ /* 0x0003e2000f101d64 */
[----:B0-----:R-:W-:-:S03]  /*bdc0*/  IADD3 R4, P6, R14, R8, RZ ;  /* 0x000000080e047210 */ /* 0x001fc60007fde0ff */
[----:B------:R-:W1:Y:S01]  /*bdd0*/  SHFL.IDX PT, R14, R0, 0x2, 0x181f ;  /* 0x00581f00000e7f89 */ /* 0x000e6200000e0000 */
[----:B------:R-:W-:Y:S02]  /*bde0*/  IADD3.X R5, RZ, R5, RZ, P6, !PT ;  /* 0x00000005ff057210 */ /* 0x000fe400037fe4ff */
[----:B-1----:R-:W-:Y:S02]  /*bdf0*/  IADD3 R2, P6, R14, R8, RZ ;  /* 0x000000080e027210 */ /* 0x002fe40007fde0ff */
[----:B------:R0:W1:Y:S03]  /*be00*/  SHFL.IDX PT, R14, R0, 0x3, 0x181f ;  /* 0x00781f00000e7f89 */ /* 0x00006600000e0000 */
[----:B------:R-:W-:Y:S01]  /*be10*/  IMAD.X R3, RZ, RZ, R9, P6 ;  /* 0x000000ffff037224 */ /* 0x000fe200030e0609 */
[----:B------:R-:W-:-:S04]  /*be20*/  LOP3.LUT P6, RZ, R16, 0x100, RZ, 0xc0, !PT ;  /* 0x0000010010ff7812 */ /* 0x000fc800078cc0ff */
[----:B------:R-:W-:-:S13]  /*be30*/  ISETP.LT.OR P6, PT, R18, 0x11, P6 ;  /* 0x000000111200780c */ /* 0x000fda00037c1670 */
        /* <DEDUP_REMOVED lines=14> */
[----:B------:R-:W-:-:S13]  /*bf20*/  ISETP.LT.OR P6, PT, R18, 0x11, P6 ;  /* 0x000000111200780c */ /* 0x000fda00037c1670 */
[----:B------:R2:W-:Y:S01]  /*bf30*/  LDGSTS.E.BYPASS.LTC128B.128 [R7+0xec00], desc[UR36][R4.64+0x380], !P6 ;  /* 0x0ec0038004077fae */ /* 0x0005e2000f101d64 */
[----:B------:R-:W-:-:S04]  /*bf40*/  LOP3.LUT P6, RZ, R16, 0x100, RZ, 0xc0, !PT ;  /* 0x0000010010ff7812 */ /* 0x000fc800078cc0ff */
[----:B------:R-:W-:Y:S01]  /*bf50*/  ISETP.LT.OR P6, PT, R18, 0x21, P6 ;  /* 0x000000211200780c */ /* 0x000fe200037c1670 */
[----:B--2---:R-:W-:-:S12]  /*bf60*/  IMAD.MOV.U32 R4, RZ, RZ, RZ ;  /* 0x000000ffff047224 */ /* 0x004fd800078e00ff */
[----:B------:R0:W-:Y:S01]  /*bf70*/  LDGSTS.E.BYPASS.LTC128B.128 [R7+0x1400], desc[UR36][R2.64], !P6 ;  /* 0x0140000002077fae */ /* 0x0001e2000f101d64 */
[----:B------:R-:W-:-:S13]  /*bf80*/  ISETP.LT.OR P6, PT, R18, 0x21, !P5 ;  /* 0x000000211200780c */ /* 0x000fda0006fc1670 */
        /* <DEDUP_REMOVED lines=11> */
[----:B------:R-:W-:-:S04]  /*c040*/  LOP3.LUT P6, RZ, R16, 0x200, RZ, 0xc0, !PT ;  /* 0x0000020010ff7812 */ /* 0x000fc800078cc0ff */
[----:B------:R-:W-:-:S13]  /*c050*/  ISETP.LT.OR P6, PT, R18, 0x21, P6 ;  /* 0x000000211200780c */ /* 0x000fda00037c1670 */
[----:B-1----:R0:W-:Y:S02]  /*c060*/  LDGSTS.E.BYPASS.LTC128B.128 [R7+0xf400], desc[UR36][R2.64+0x380], !P6 ;  /* 0x0f40038002077fae */ /* 0x0021e4000f101d64 */
.L_x_3336:
[----:B0-----:R-:W-:Y:S02]  /*c070*/  IADD3 R2, P6, R14, R8, RZ ;  /* 0x000000080e027210 */ /* 0x001fe40007fde0ff */
[----:B------:R-:W-:Y:S02]  /*c080*/  ISETP.LT.OR P5, PT, R18, 0x31, !P5 ;  /* 0x000000311200780c */ /* 0x000fe40006fa1670 */
[----:B------:R-:W-:Y:S02]  /*c090*/  IADD3.X R3, RZ, R6, RZ, P6, !PT ;  /* 0x00000006ff037210 */ /* 0x000fe400037fe4ff */
[----:B------:R-:W-:Y:S02]  /*c0a0*/  LOP3.LUT P6, RZ, R16, 0x100, RZ, 0xc0, !PT ;  /* 0x0000010010ff7812 */ /* 0x000fe400078cc0ff */
[C---:B------:R-:W-:Y:S02]  /*c0b0*/  ISETP.LT.OR P4, PT, R18.reuse, 0x31, !P4 ;  /* 0x000000311200780c */ /* 0x040fe40006781670 */
[----:B------:R-:W-:-:S02]  /*c0c0*/  ISETP.LT.OR P6, PT, R18, 0x31, P6 ;  /* 0x000000311200780c */ /* 0x000fc400037c1670 */
[C---:B------:R-:W-:Y:S02]  /*c0d0*/  ISETP.LT.OR P3, PT, R18.reuse, 0x31, !P3 ;  /* 0x000000311200780c */ /* 0x040fe40005f61670 */
[C---:B------:R-:W-:Y:S02]  /*c0e0*/  ISETP.LT.OR P2, PT, R18.reuse, 0x31, !P2 ;  /* 0x000000311200780c */ /* 0x040fe40005741670 */
[C---:B------:R-:W-:Y:S02]  /*c0f0*/  ISETP.LT.OR P1, PT, R18.reuse, 0x31, !P1 ;  /* 0x000000311200780c */ /* 0x040fe40004f21670 */
[----:B------:R-:W-:-:S05]  /*c100*/  ISETP.LT.OR P0, PT, R18, 0x31, !P0 ;  /* 0x000000311200780c */ /* 0x000fca0004701670 */
[----:B------:R-:W-:Y:S01]  /*c110*/  @!PT LDS RZ, [RZ] ;  /* 0x00000000fffff984 */ /* 0x000fe20000000800 */
[----:B------:R-:W-:Y:S01]  /*c120*/  @!PT LDS RZ, [RZ] ;  /* 0x00000000fffff984 */ /* 0x000fe20000000800 */
[----:B------:R-:W-:Y:S01]  /*c130*/  @!PT LDS RZ, [RZ] ;  /* 0x00000000fffff984 */ /* 0x000fe20000000800 */
[----:B------:R0:W-:Y:S01]  /*c140*/  LDGSTS.E.BYPASS.LTC128B.128 [R7+0x1c00], desc[UR36][R2.64], !P6 ;  /* 0x01c0000002077fae */ /* 0x0001e2000f101d64 */
[----:B------:R-:W-:-:S03]  /*c150*/  LOP3.LUT P6, RZ, R16, 0x200, RZ, 0xc0, !PT ;  /* 0x0000020010ff7812 */ /* 0x000fc600078cc0ff */
[----:B------:R0:W-:Y:S04]  /*c160*/  LDGSTS.E.BYPASS.LTC128B.128 [R7+0x3c00], desc[UR36][R2.64+0x80], !P5 ;  /* 0x03c0008002077fae */ /* 0x0001e8000e901d64 */
[----:B------:R0:W-:Y:S04]  /*c170*/  LDGSTS.E.BYPASS.LTC128B.128 [R7+0x5c00], desc[UR36][R2.64+0x100], !P4 ;  /* 0x05c0010002077fae */ /* 0x0001e8000e101d64 */
[----:B------:R0:W-:Y:S04]  /*c180*/  LDGSTS.E.BYPASS.LTC128B.128 [R7+0x7c00], desc[UR36][R2.64+0x180], !P3 ;  /* 0x07c0018002077fae */ /* 0x0001e8000d901d64 */
[----:B------:R0:W-:Y:S04]  /*c190*/  LDGSTS.E.BYPASS.LTC128B.128 [R7+0x9c00], desc[UR36][R2.64+0x200], !P2 ;  /* 0x09c0020002077fae */ /* 0x0001e8000d101d64 */
[----:B------:R0:W-:Y:S04]  /*c1a0*/  LDGSTS.E.BYPASS.LTC128B.128 [R7+0xbc00], desc[UR36][R2.64+0x280], !P1 ;  /* 0x0bc0028002077fae */ /* 0x0001e8000c901d64 */
[----:B------:R0:W-:Y:S01]  /*c1b0*/  LDGSTS.E.BYPASS.LTC128B.128 [R7+0xdc00], desc[UR36][R2.64+0x300], !P0 ;  /* 0x0dc0030002077fae */ /* 0x0001e2000c101d64 */
[----:B------:R-:W-:-:S13]  /*c1c0*/  ISETP.LT.OR P0, PT, R18, 0x31, P6 ;  /* 0x000000311200780c */ /* 0x000fda0003701670 */
[----:B------:R0:W-:Y:S01]  /*c1d0*/  LDGSTS.E.BYPASS.LTC128B.128 [R7+0xfc00], desc[UR36][R2.64+0x380], !P0 ;  /* 0x0fc0038002077fae */ /* 0x0001e2000c101d64 */
[----:B------:R-:W-:Y:S01]  /*c1e0*/  NOP ;  /* 0x0000000000007918 */ /* 0x000fe20000000000 */
[----:B------:R-:W-:Y:S02]  /*c1f0*/  SYNCS.ARRIVE.TRANS64.RED.A0T1 RZ, [UR43+0x28c50], RZ ;  /* 0x028c50ffffff79a7 */ /* 0x000fe4000820042b */
[----:B------:R-:W-:Y:S01]  /*c200*/  ARRIVES.LDGSTSBAR.64.TRANSCNT [UR43+0x28c50] ;  /* 0x028c5000ff0079b0 */ /* 0x000fe20008000aab */
[----:B------:R-:W-:Y:S01]  /*c210*/  NOP ;  /* 0x0000000000007918 */ /* 0x000fe20000000000 */
[----:B------:R-:W-:-:S13]  /*c220*/  ISETP.NE.AND P6, PT, R33, 0x3, PT ;  /* 0x000000032100780c */ /* 0x000fda0003fc5270 */
[----:B0-----:R-:W-:Y:S05]  /*c230*/  @!P6 BRA `(.L_x_3273) ;  /* 0x000000000004e947 */ /* 0x001fea0003800000 */
[----:B------:R-:W-:Y:S01]  /*c240*/  BPT.TRAP 0x1 ;  /* 0x000000040000795c */ /* 0x000fe20000300000 */
.L_x_3273:
[----:B------:R-:W-:Y:S01]  /*c250*/  VIADD R25, R25, 0xfffffffe ;  /* 0xfffffffe19197836 */ /* 0x000fe20000000000 */
[----:B------:R-:W-:Y:S01]  /*c260*/  SYNCS.ARRIVE.TRANS64.A1T0 RZ, [UR43+0x28c50], RZ ;  /* 0x028c50ffffff79a7 */ /* 0x000fe2000810002b */
[----:B------:R-:W-:Y:S01]  /*c270*/  BSSY B0, `(.L_x_3257) ;  /* 0x00000f1000007945 */ /* 0x000fe20003800000 */
[----:B------:R-:W-:Y:S01]  /*c280*/  IMAD.MOV.U32 R0, RZ, RZ, 0x1 ;  /* 0x00000001ff007424 */ /* 0x000fe200078e00ff */
[----:B------:R-:W-:Y:S02]  /*c290*/  MOV R21, 0x1 ;  /* 0x0000000100157802 */ /* 0x000fe40000000f00 */
[----:B------:R-:W-:-:S13]  /*c2a0*/  ISETP.GE.AND P0, PT, R25, UR45, PT ;  /* 0x0000002d19007c0c */ /* 0x000fda000bf06270 */
[----:B------:R-:W-:Y:S05]  /*c2b0*/  @!P0 BRA `(.L_x_3274) ;  /* 0x0000000c00b08947 */ /* 0x000fea0003800000 */
[----:B------:R-:W-:Y:S01]  /*c2c0*/  UIADD3 UR4, UR44, 0x1, URZ ;  /* 0x000000012c047890 */ /* 0x000fe2000fffe03f */
[----:B------:R-:W-:Y:S01]  /*c2d0*/  LOP3.LUT R3, RZ, UR42, RZ, 0x33, !PT ;  /* 0x0000002aff037c12 */ /* 0x000fe2000f8e33ff */
[----:B------:R-:W-:Y:S01]  /*c2e0*/  IMAD.MOV.U32 R21, RZ, RZ, 0x1 ;  /* 0x00000001ff157424 */ /* 0x000fe200078e00ff */
[----:B------:R-:W-:Y:S01]  /*c2f0*/  IADD3 R36, R37, R28, R36 ;  /* 0x0000001c25247210 */ /* 0x000fe20007ffe024 */
[----:B------:R-:W-:Y:S01]  /*c300*/  UIMAD UR4, UR4, UR38, URZ ;  /* 0x00000026040472a4 */ /* 0x000fe2000f8e023f */
[----:B------:R-:W-:Y:S02]  /*c310*/  LOP3.LUT R28, R34, 0x40, RZ, 0xc0, !PT ;  /* 0x00000040221c7812 */ /* 0x000fe400078ec0ff */
[----:B------:R-:W-:Y:S01]  /*c320*/  LOP3.LUT R25, R17, 0x80, RZ, 0xc0, !PT ;  /* 0x0000008011197812 */ /* 0x000fe200078ec0ff */
[----:B------:R-:W-:Y:S01]  /*c330*/  VIADD R36, R36, 0xffffff40 ;  /* 0xffffff4024247836 */ /* 0x000fe20000000000 */
[----:B------:R-:W-:Y:S02]  /*c340*/  SHF.R.U32.HI R28, RZ, 0x2, R28 ;  /* 0x00000002ff1c7819 */ /* 0x000fe4000001161c */
[----:B------:R-:W-:-:S02]  /*c350*/  LOP3.LUT R0, RZ, UR4, RZ, 0x33, !PT ;  /* 0x00000004ff007c12 */ /* 0x000fc4000f8e33ff */
[----:B------:R-:W-:Y:S02]  /*c360*/  SHF.R.U32.HI R25, RZ, 0x3, R25 ;  /* 0x00000003ff197819 */ /* 0x000fe40000011619 */
[----:B------:R-:W-:Y:S02]  /*c370*/  VIMNMX R3, R0, R3, !PT ;  /* 0x0000000300037248 */ /* 0x000fe40007fe0100 */
[----:B------:R-:W-:Y:S02]  /*c380*/  MOV R0, 0x1 ;  /* 0x0000000100007802 */ /* 0x000fe40000000f00 */
[C---:B------:R-:W-:Y:S01]  /*c390*/  IADD3 R22, -R3.reuse, -0x2, RZ ;  /* 0xfffffffe03167810 */ /* 0x040fe20007ffe1ff */
[----:B------:R-:W-:-:S07]  /*c3a0*/  IMAD R9, R3, -0x40, R36 ;  /* 0xffffffc003097824 */ /* 0x000fce00078e0224 */
.L_x_3289:
[----:B------:R-:W0:Y:S01]  /*c3b0*/  LDC R2, c[0x0][0x430] ;  /* 0x00010c00ff027b82 */ /* 0x000e220000000800 */
[----:B------:R-:W-:Y:S01]  /*c3c0*/  ISETP.GT.U32.AND P0, PT, R31, 0x3f, PT ;  /* 0x0000003f1f00780c */ /* 0x000fe20003f04070 */
[----:B------:R-:W-:Y:S01]  /*c3d0*/  BSSY B1, `(.L_x_3275) ;  /* 0x0000014000017945 */ /* 0x000fe20003800000 */
[----:B------:R-:W-:Y:S02]  /*c3e0*/  IMAD.MOV.U32 R7, RZ, RZ, R9 ;  /* 0x000000ffff077224 */ /* 0x000fe400078e0009 */
[----:B------:R-:W-:Y:S01]  /*c3f0*/  IMAD.MOV.U32 R6, RZ, RZ, RZ ;  /* 0x000000ffff067224 */ /* 0x000fe200078e00ff */
[----:B0-----:R-:W-:-:S13]  /*c400*/  ISETP.NE.AND P1, PT, R2, 0x1, PT ;  /* 0x000000010200780c */ /* 0x001fda0003f25270 */
[----:B------:R-:W0:Y:S08]  /*c410*/  @P1 LDC R2, c[0x0][0x434] ;  /* 0x00010d00ff021b82 */ /* 0x000e300000000800 */
[----:B------:R-:W1:Y:S01]  /*c420*/  @P1 LDC R3, c[0x0][0x438] ;  /* 0x00010e00ff031b82 */ /* 0x000e620000000800 */
[----:B0-----:R-:W-:-:S05]  /*c430*/  @P1 IMAD.HI.U32 R2, R9, R2, RZ ;  /* 0x0000000209021227 */ /* 0x001fca00078e00ff */
[----:B-1----:R-:W-:Y:S01]  /*c440*/  @P1 SHF.R.U32.HI R7, RZ, R3, R2 ;  /* 0x00000003ff071219 */ /* 0x002fe20000011602 */
[----:B--2---:R-:W-:Y:S06]  /*c450*/  @P0 BRA `(.L_x_3276) ;  /* 0x00000000002c0947 */ /* 0x004fec0003800000 */
[----:B------:R-:W-:Y:S01]  /*c460*/  ULDC.64 UR4, c[0x0][0x428] ;  /* 0x00010a0000047ab9 */ /* 0x000fe20000000a00 */
[----:B------:R-:W-:Y:S01]  /*c470*/  SHF.R.S32.HI R3, RZ, 0x1f, R7 ;  /* 0x0000001fff037819 */ /* 0x000fe20000011407 */
[----:B------:R-:W-:Y:S01]  /*c480*/  IMAD R5, R32, UR4, RZ ;  /* 0x0000000420057c24 */ /* 0x000fe2000f8e02ff */
[----:B------:R-:W-:-:S03]  /*c490*/  MOV R2, R7 ;  /* 0x0000000700027202 */ /* 0x000fc60000000f00 */
[C---:B------:R-:W-:Y:S02]  /*c4a0*/  IMAD R5, R24.reuse, UR5, R5 ;  /* 0x0000000518057c24 */ /* 0x040fe4000f8e0205 */
[----:B------:R-:W-:Y:S01]  /*c4b0*/  IMAD.WIDE.U32 R2, R24, UR4, R2 ;  /* 0x0000000418027c25 */ /* 0x000fe2000f8e0002 */
[----:B------:R-:W-:-:S03]  /*c4c0*/  ULDC.64 UR4, c[0x0][0x418] ;  /* 0x0001060000047ab9 */ /* 0x000fc60000000a00 */
[----:B------:R-:W-:Y:S01]  /*c4d0*/  IMAD.IADD R3, R5, 0x1, R3 ;  /* 0x0000000105037824 */ /* 0x000fe200078e0203 */
[----:B------:R-:W-:-:S04]  /*c4e0*/  LEA R4, P0, R2, UR4, 0x2 ;  /* 0x0000000402047c11 */ /* 0x000fc8000f8010ff */
[----:B------:R-:W-:-:S05]  /*c4f0*/  LEA.HI.X R5, R2, UR5, R3, 0x2, P0 ;  /* 0x0000000502057c11 */ /* 0x000fca00080f1403 */
[----:B------:R0:W5:Y:S04]  /*c500*/  LDG.E R6, desc[UR36][R4.64] ;  /* 0x0000002404067981 */ /* 0x000168000c1e1900 */
.L_x_3276:
[----:B------:R-:W-:Y:S05]  /*c510*/  BSYNC B1 ;  /* 0x0000000000017941 */ /* 0x000fea0003800000 */
.L_x_3275:
[----:B------:R-:W-:-:S13]  /*c520*/  ISETP.NE.AND P0, PT, R33, 0x3, PT ;  /* 0x000000032100780c */ /* 0x000fda0003f05270 */
[----:B------:R-:W-:Y:S05]  /*c530*/  @!P0 BRA `(.L_x_3277) ;  /* 0x0000000000048947 */ /* 0x000fea0003800000 */
[----:B------:R-:W-:Y:S01]  /*c540*/  BPT.TRAP 0x1 ;  /* 0x000000040000795c */ /* 0x000fe20000300000 */
.L_x_3277:
[----:B------:R-:W-:Y:S01]  /*c550*/  LEA R10, R0, UR43, 0x3 ;  /* 0x0000002b000a7c11 */ /* 0x000fe2000f8e18ff */
[----:B------:R-:W-:Y:S01]  /*c560*/  BSSY B1, `(.L_x_3278) ;  /* 0x0000004000017945 */ /* 0x000fe20003800000 */
[----:B------:R-:W-:-:S04]  /*c570*/  SHF.L.U32 R20, R21, 0x1f, RZ ;  /* 0x0000001f15147819 */ /* 0x000fc800000006ff */
[----:B------:R-:W1:Y:S02]  /*c580*/  SYNCS.PHASECHK.TRANS64.TRYWAIT P0, [R10+URZ+0x28c40], R20 ;  /* 0x028c40140a0075a7 */ /* 0x000e64000800017f */
[----:B-1----:R-:W-:Y:S05]  /*c590*/  @!P0 BRA `(.L_x_3279) ;  /* 0x0000002400308947 */ /* 0x002fea0003800000 */
.L_x_3337:
[----:B------:R-:W-:Y:S05]  /*c5a0*/  BSYNC B1 ;  /* 0x0000000000017941 */ /* 0x000fea0003800000 */
.L_x_3278:
[----:B------:R-:W-:Y:S01]  /*c5b0*/  ULDC UR4, c[0x0][0x430] ;  /* 0x00010c0000047ab9 */ /* 0x000fe20000000800 */
[----:B-----5:R-:W-:Y:S01]  /*c5c0*/  SHF.R.S32.HI R18, RZ, 0x1f, R6 ;  /* 0x0000001fff127819 */ /* 0x020fe20000011406 */
[----:B------:R-:W-:Y:S01]  /*c5d0*/  UIADD3 UR4, -UR4, URZ, URZ ;  /* 0x0000003f04047290 */ /* 0x000fe2000fffe13f */
[----:B------:R-:W-:Y:S02]  /*c5e0*/  R2UR UR6, R23 ;  /* 0x00000000170672ca */ /* 0x000fe400000e0000 */
[----:B------:R-:W-:Y:S02]  /*c5f0*/  LOP3.LUT P1, RZ, R16, 0x1, RZ, 0xc0, !PT ;  /* 0x0000000110ff7812 */ /* 0x000fe4000782c0ff */
[----:B------:R-:W-:Y:S01]  /*c600*/  LEA R17, R0, R30, 0xc ;  /* 0x0000001e00117211 */ /* 0x000fe200078e60ff */
[----:B------:R-:W-:Y:S01]  /*c610*/  IMAD R7, R7, UR4, R9 ;  /* 0x0000000407077c24 */ /* 0x000fe2000f8e0209 */
[----:B------:R-:W-:-:S04]  /*c620*/  ULDC.64 UR4, c[0x0][0x300] ;  /* 0x0000c00000047ab9 */ /* 0x000fc80000000a00 */
[----:B------:R-:W-:-:S05]  /*c630*/  SHF.R.S32.HI R19, RZ, 0x1f, R7 ;  /* 0x0000001fff137819 */ /* 0x000fca0000011407 */
[----:B------:R-:W-:-:S04]  /*c640*/  IMAD R2, R19, UR4, RZ ;  /* 0x0000000413027c24 */ /* 0x000fc8000f8e02ff */
[C---:B0-----:R-:W-:Y:S02]  /*c650*/  IMAD R5, R7.reuse, UR5, R2 ;  /* 0x0000000507057c24 */ /* 0x041fe4000f8e0202 */
        /* <DEDUP_REMOVED lines=20> */
[----:B------:R-:W2:Y:S04]  /*c7a0*/  SHFL.IDX PT, R3, R29, RZ, 0x181f ;  /* 0x00181fff1d037589 */ /* 0x000ea800000e0000 */
[----:B------:R-:W-:Y:S01]  /*c7b0*/  SHFL.IDX PT, R34, R29, 0x3, 0x181f ;  /* 0x00781f001d227f89 */ /* 0x000fe200000e0000 */
[----:B0-----:R-:W-:-:S03]  /*c7c0*/  IADD3 R12, P0, R14, R8, RZ ;  /* 0x000000080e0c7210 */ /* 0x001fc60007f1e0ff */
[----:B------:R-:W0:Y:S02]  /*c7d0*/  SHFL.IDX PT, R14, R26, 0x1, 0x181f ;  /* 0x00381f001a0e7f89 */ /* 0x000e2400000e0000 */
[----:B--2---:R-:W-:Y:S02]  /*c7e0*/  IMAD.X R13, RZ, RZ, R3, P0 ;  /* 0x000000ffff0d7224 */ /* 0x004fe400000e0603 */
[----:B------:R-:W2:Y:S04]  /*c7f0*/  SHFL.IDX PT, R3, R29, 0x1, 0x181f ;  /* 0x00381f001d037f89 */ /* 0x000ea800000e0000 */
[----:B------:R3:W-:Y:S01]  /*c800*/  LDGSTS.E.BYPASS.LTC128B.128 [R27+0x22400], desc[UR36][R12.64], !P1 ;  /* 0x224000000c1b7fae */ /* 0x0007e2000c901d64 */
[----:B0-----:R-:W-:-:S03]  /*c810*/  IADD3 R4, P0, R14, R8, RZ ;  /* 0x000000080e047210 */ /* 0x001fc60007f1e0ff */
[----:B------:R-:W0:Y:S02]  /*c820*/  SHFL.IDX PT, R14, R26, 0x2, 0x181f ;  /* 0x00581f001a0e7f89 */ /* 0x000e2400000e0000 */
[----:B--2---:R-:W-:Y:S02]  /*c830*/  IMAD.X R5, RZ, RZ, R3, P0 ;  /* 0x000000ffff057224 */ /* 0x004fe400000e0603 */
[----:B------:R-:W2:Y:S04]  /*c840*/  SHFL.IDX PT, R3, R29, 0x2, 0x181f ;  /* 0x00581f001d037f89 */ /* 0x000ea800000e0000 */
[----:B------:R3:W-:Y:S01]  /*c850*/  LDGSTS.E.BYPASS.LTC128B.128 [R27+0x22c00], desc[UR36][R4.64], !P1 ;  /* 0x22c00000041b7fae */ /* 0x0007e2000c901d64 */
[----:B0-----:R-:W-:-:S03]  /*c860*/  IADD3 R2, P0, R14, R8, RZ ;  /* 0x000000080e027210 */ /* 0x001fc60007f1e0ff */
[----:B------:R3:W0:Y:S01]  /*c870*/  SHFL.IDX PT, R14, R26, 0x3, 0x181f ;  /* 0x00781f001a0e7f89 */ /* 0x00062200000e0000 */
[----:B--2---:R-:W-:-:S05]  /*c880*/  IADD3.X R3, RZ, R3, RZ, P0, !PT ;  /* 0x00000003ff037210 */ /* 0x004fca00007fe4ff */
[----:B------:R3:W-:Y:S04]  /*c890*/  LDGSTS.E.BYPASS.LTC128B.128 [R27+0x23400], desc[UR36][R2.64], !P1 ;  /* 0x23400000021b7fae */ /* 0x0007e8000c901d64 */
.L_x_3347:
[----:B0--3--:R-:W-:-:S05]  /*c8a0*/  IADD3 R2, P0, R14, R8, RZ ;  /* 0x000000080e027210 */ /* 0x009fca0007f1e0ff */
[----:B------:R-:W-:Y:S01]  /*c8b0*/  IMAD.X R3, RZ, RZ, R34, P0 ;  /* 0x000000ffff037224 */ /* 0x000fe200000e0622 */
[----:B------:R-:W-:-:S04]  /*c8c0*/  PLOP3.LUT P0, PT, PT, PT, PT, 0x80, 0x0 ;  /* 0x000000000000781c */ /* 0x000fc80003f0f070 */
[----:B------:R-:W-:Y:S01]  /*c8d0*/  @!PT LDS RZ, [RZ] ;  /* 0x00000000fffff984 */ /* 0x000fe20000000800 */
[----:B------:R-:W-:Y:S01]  /*c8e0*/  @!PT LDS RZ, [RZ] ;  /* 0x00000000fffff984 */ /* 0x000fe20000000800 */
[----:B------:R-:W-:Y:S01]  /*c8f0*/  @!PT LDS RZ, [RZ] ;  /* 0x00000000fffff984 */ /* 0x000fe20000000800 */
[----:B------:R0:W-:Y:S01]  /*c900*/  LDGSTS.E.BYPASS.LTC128B.128 [R27+0x23c00], desc[UR36][R2.64], !P1 ;  /* 0x23c00000021b7fae */ /* 0x0001e2000c901d64 */
[----:B------:R-:W-:-:S08]  /*c910*/  NOP ;  /* 0x0000000000007918 */ /* 0x000fd00000000000 */
.L_x_3281:
        /* <DEDUP_REMOVED lines=10> */
.L_x_3282:
[----:B------:R2:W-:Y:S01]  /*c9c0*/  SYNCS.ARRIVE.TRANS64.A1T0 RZ, [R10+URZ+0x28c30], RZ ;  /* 0x028c30ff0aff79a7 */ /* 0x0005e2000810003f */
[----:B------:R-:W-:Y:S05]  /*c9d0*/  @!P2 BRA `(.L_x_3283) ;  /* 0x000000000004a947 */ /* 0x000fea0003800000 */
[----:B------:R-:W-:Y:S01]  /*c9e0*/  BPT.TRAP 0x1 ;  /* 0x000000040000795c */ /* 0x000fe20000300000 */
.L_x_3283:
[----:B------:R-:W3:Y:S01]  /*c9f0*/  SYNCS.PHASECHK.TRANS64.TRYWAIT P0, [R10+URZ+0x28c60], R20 ;  /* 0x028c60140a0075a7 */ /* 0x000ee2000800017f */
[----:B------:R-:W-:Y:S04]  /*ca00*/  BSSY B1, `(.L_x_3284) ;  /* 0x0000002000017945 */ /* 0x000fe80003800000 */
[----:B---3--:R-:W-:Y:S05]  /*ca10*/  @!P0 BRA `(.L_x_3285) ;  /* 0x0000002400308947 */ /* 0x008fea0003800000 */
.L_x_3348:
[----:B------:R-:W-:Y:S05]  /*ca20*/  BSYNC B1 ;  /* 0x0000000000017941 */ /* 0x000fea0003800000 */
.L_x_3284:
[----:B------:R-:W-:Y:S01]  /*ca30*/  ULDC.64 UR4, c[0x0][0x328] ;  /* 0x0000ca0000047ab9 */ /* 0x000fe20000000a00 */
[----:B------:R-:W-:Y:S01]  /*ca40*/  ULDC.64 UR6, c[0x0][0x338] ;  /* 0x0000ce0000067ab9 */ /* 0x000fe20000000a00 */
[----:B0-----:R-:W-:Y:S01]  /*ca50*/  IMAD R2, R19, UR4, RZ ;  /* 0x0000000413027c24 */ /* 0x001fe2000f8e02ff */
[----:B------:R-:W-:Y:S01]  /*ca60*/  LOP3.LUT P5, RZ, R16, 0x8, RZ, 0xc0, !PT ;  /* 0x0000000810ff7812 */ /* 0x000fe200078ac0ff */
[----:B------:R-:W-:Y:S01]  /*ca70*/  IMAD R17, R0, 0x7000, R17 ;  /* 0x0000700000117824 */ /* 0x000fe200078e0211 */
[C---:B------:R-:W-:Y:S01]  /*ca80*/  LOP3.LUT P4, RZ, R16.reuse, 0x4, RZ, 0xc0, !PT ;  /* 0x0000000410ff7812 */ /* 0x040fe2000788c0ff */
[C---:B------:R-:W-:Y:S01]  /*ca90*/  IMAD R5, R7.reuse, UR5, R2 ;  /* 0x0000000507057c24 */ /* 0x040fe2000f8e0202 */
[----:B------:R-:W-:Y:S01]  /*caa0*/  LOP3.LUT P3, RZ, R16, 0x2, RZ, 0xc0, !PT ;  /* 0x0000000210ff7812 */ /* 0x000fe2000786c0ff */
[----:B------:R-:W-:Y:S01]  /*cab0*/  IMAD.WIDE.U32 R2, R7, UR4, RZ ;  /* 0x0000000407027c25 */ /* 0x000fe2000f8e00ff */
[----:B------:R-:W-:-:S03]  /*cac0*/  R2UR UR4, R23 ;  /* 0x00000000170472ca */ /* 0x000fc600000e0000 */
[----:B------:R-:W-:Y:S02]  /*cad0*/  IMAD R7, R18, UR6, RZ ;  /* 0x0000000612077c24 */ /* 0x000fe4000f8e02ff */
[----:B------:R-:W-:Y:S02]  /*cae0*/  IMAD.IADD R3, R3, 0x1, R5 ;  /* 0x0000000103037824 */ /* 0x000fe400078e0205 */
[C---:B------:R-:W-:Y:S02]  /*caf0*/  IMAD R7, R6.reuse, UR7, R7 ;  /* 0x0000000706077c24 */ /* 0x040fe4000f8e0207 */
[----:B------:R-:W-:Y:S01]  /*cb00*/  IMAD.WIDE.U32 R2, R6, UR6, R2 ;  /* 0x0000000606027c25 */ /* 0x000fe2000f8e0002 */
[----:B------:R-:W-:-:S03]  /*cb10*/  ULDC.64 UR6, c[0x0][0x330] ;  /* 0x0000cc0000067ab9 */ /* 0x000fc60000000a00 */
[----:B------:R-:W-:Y:S01]  /*cb20*/  UIMAD UR4, UR4, UR6, URZ ;  /* 0x00000006040472a4 */ /* 0x000fe2000f8e023f */
[----:B------:R-:W-:Y:S01]  /*cb30*/  IADD3 R3, R3, R7, RZ ;  /* 0x0000000703037210 */ /* 0x000fe20007ffe0ff */
[----:B------:R-:W-:Y:S02]  /*cb40*/  IMAD.U32 R5, RZ, RZ, UR6 ;  /* 0x00000006ff057e24 */ /* 0x000fe4000f8e00ff */
[----:B------:R-:W-:Y:S02]  /*cb50*/  UIMAD UR4, UR40, UR7, UR4 ;  /* 0x00000007280472a4 */ /* 0x000fe4000f8e0204 */
[----:B------:R-:W-:Y:S01]  /*cb60*/  IMAD.WIDE.U32 R2, R5, UR40, R2 ;  /* 0x0000002805027c25 */ /* 0x000fe2000f8e0002 */
[----:B------:R-:W-:-:S03]  /*cb70*/  ULDC.64 UR6, c[0x0][0x318] ;  /* 0x0000c60000067ab9 */ /* 0x000fc60000000a00 */
[----:B------:R-:W-:Y:S01]  /*cb80*/  VIADD R19, R3, UR4 ;  /* 0x0000000403137c36 */ /* 0x000fe20008000000 */
[----:B------:R-:W-:Y:S01]  /*cb90*/  LEA R18, P0, R2, UR6, 0x1 ;  /* 0x0000000602127c11 */ /* 0x000fe2000f8008ff */
[----:B------:R-:W-:-:S03]  /*cba0*/  UMOV UR4, 0xffffffff ;  /* 0xffffffff00047882 */ /* 0x000fc60000000000 */
[----:B------:R-:W-:Y:S01]  /*cbb0*/  LEA.HI.X R19, R2, UR7, R19, 0x1, P0 ;  /* 0x0000000702137c11 */ /* 0x000fe200080f0c13 */
[----:B------:R-:W-:Y:S08]  /*cbc0*/  BRA.DIV UR4, `(.L_x_3286) ;  /* 0x0000002204d87947 */ /* 0x000ff0000b800000 */
[----:B------:R-:W0:Y:S01]  /*cbd0*/  SHFL.IDX PT, R14, R18, RZ, 0x181f ;  /* 0x00181fff120e7589 */ /* 0x000e2200000e0000 */
[C---:B------:R-:W-:Y:S02]  /*cbe0*/  LOP3.LUT P1, RZ, R16.reuse, 0x40, RZ, 0xc0, !PT ;  /* 0x0000004010ff7812 */ /* 0x040fe4000782c0ff */
[C---:B------:R-:W-:Y:S01]  /*cbf0*/  LOP3.LUT P6, RZ, R16.reuse, 0x20, RZ, 0xc0, !PT ;  /* 0x0000002010ff7812 */ /* 0x040fe200078cc0ff */
[----:B------:R-:W4:Y:S01]  /*cc00*/  SHFL.IDX PT, R3, R19, RZ, 0x181f ;  /* 0x00181fff13037589 */ /* 0x000f2200000e0000 */
[----:B------:R-:W-:Y:S02]  /*cc10*/  LEA R17, R17, UR43, 0x1 ;  /* 0x0000002b11117c11 */ /* 0x000fe4000f8e08ff */
[----:B------:R-:W-:Y:S01]  /*cc20*/  LOP3.LUT P2, RZ, R16, 0x10, RZ, 0xc0, !PT ;  /* 0x0000001010ff7812 */ /* 0x000fe2000784c0ff */
[----:B------:R-:W-:Y:S01]  /*cc30*/  SHFL.IDX PT, R5, R19, 0x1, 0x181f ;  /* 0x00381f0013057f89 */ /* 0x000fe200000e0000 */
[----:B------:R-:W-:-:S03]  /*cc40*/  P2R R11, PR, RZ, 0x40 ;  /* 0x00000040ff0b7803 */ /* 0x000fc60000000000 */
[----:B-1-3--:R-:W-:Y:S04]  /*cc50*/  SHFL.IDX PT, R20, R19, 0x2, 0x181f ;  /* 0x00581f0013147f89 */ /* 0x00afe800000e0000 */
[----:B------:R-:W-:Y:S01]  /*cc60*/  SHFL.IDX PT, R19, R19, 0x3, 0x181f ;  /* 0x00781f0013137f89 */ /* 0x000fe200000e0000 */
[----:B0-----:R-:W-:-:S03]  /*cc70*/  IADD3 R6, P0, R14, R8, RZ ;  /* 0x000000080e067210 */ /* 0x001fc60007f1e0ff */
[----:B------:R-:W0:Y:S01]  /*cc80*/  SHFL.IDX PT, R14, R18, 0x1, 0x181f ;  /* 0x00381f00120e7f89 */ /* 0x000e2200000e0000 */
[----:B----4-:R-:W-:-:S05]  /*cc90*/  IADD3.X R7, RZ, R3, RZ, P0, !PT ;  /* 0x00000003ff077210 */ /* 0x010fca00007fe4ff */
[----:B------:R-:W-:Y:S01]  /*cca0*/  LDGSTS.E.BYPASS.LTC128B.128 [R17+0x400], desc[UR36][R6.64], !P1 ;  /* 0x0040000006117fae */ /* 0x000fe2000c901d64 */
[----:B------:R-:W-:-:S03]  /*ccb0*/  ISETP.NE.U32.AND P1, PT, R25, RZ, PT ;  /* 0x000000ff1900720c */ /* 0x000fc60003f25070 */
[----:B------:R-:W-:Y:S01]  /*ccc0*/  LDGSTS.E.BYPASS.LTC128B.128 [R17+0x2400], desc[UR36][R6.64+0x80], !P6 ;  /* 0x0240008006117fae */ /* 0x000fe2000f101d64 */
[----:B------:R-:W-:-:S03]  /*ccd0*/  LOP3.LUT P6, RZ, R16, 0x40, RZ, 0xc0, !PT ;  /* 0x0000004010ff7812 */ /* 0x000fc600078cc0ff */
[----:B------:R-:W-:Y:S04]  /*cce0*/  LDGSTS.E.BYPASS.LTC128B.128 [R17+0x4400], desc[UR36][R6.64+0x100], !P2 ;  /* 0x0440010006117fae */ /* 0x000fe8000d101d64 */
[----:B------:R-:W-:Y:S04]  /*ccf0*/  LDGSTS.E.BYPASS.LTC128B.128 [R17+0x6400], desc[UR36][R6.64+0x180], !P5 ;  /* 0x0640018006117fae */ /* 0x000fe8000e901d64 */
[----:B------:R-:W-:Y:S01]  /*cd00*/  LDGSTS.E.BYPASS.LTC128B.128 [R17+0x8400], desc[UR36][R6.64+0x200], !P4 ;  /* 0x0840020006117fae */ /* 0x000fe2000e101d64 */
[----:B0-----:R-:W-:-:S03]  /*cd10*/  IADD3 R4, P0, R14, R8, RZ ;  /* 0x000000080e047210 */ /* 0x001fc60007f1e0ff */
[----:B------:R-:W0:Y:S02]  /*cd20*/  SHFL.IDX PT, R14, R18, 0x2, 0x181f ;  /* 0x00581f00120e7f89 */ /* 0x000e2400000e0000 */
[----:B------:R-:W-:Y:S02]  /*cd30*/  IMAD.X R5, RZ, RZ, R5, P0 ;  /* 0x000000ffff057224 */ /* 0x000fe400000e0605 */
[----:B------:R-:W-:Y:S01]  /*cd40*/  LDGSTS.E.BYPASS.LTC128B.128 [R17+0xa400], desc[UR36][R6.64+0x280], !P3 ;  /* 0x0a40028006117fae */ /* 0x000fe2000d901d64 */
[----:B0-----:R-:W-:-:S03]  /*cd50*/  IADD3 R2, P0, R14, R8, RZ ;  /* 0x000000080e027210 */ /* 0x001fc60007f1e0ff */
[----:B------:R0:W1:Y:S02]  /*cd60*/  SHFL.IDX PT, R14, R18, 0x3, 0x181f ;  /* 0x00781f00120e7f89 */ /* 0x00006400000e0000 */
[----:B------:R-:W-:Y:S01]  /*cd70*/  IMAD.X R3, RZ, RZ, R20, P0 ;  /* 0x000000ffff037224 */ /* 0x000fe200000e0614 */
[----:B------:R-:W-:-:S13]  /*cd80*/  ISETP.NE.U32.AND P0, PT, R28, RZ, PT ;  /* 0x000000ff1c00720c */ /* 0x000fda0003f05070 */
[----:B------:R-:W-:Y:S04]  /*cd90*/  LDGSTS.E.BYPASS.LTC128B.128 [R17+0xc400], desc[UR36][R6.64+0x300], P0 ;  /* 0x0c40030006117fae */ /* 0x000fe80008101d64 */
[----:B------:R3:W-:Y:S04]  /*cda0*/  LDGSTS.E.BYPASS.LTC128B.128 [R17+0xe400], desc[UR36][R6.64+0x380], P1 ;  /* 0x0e40038006117fae */ /* 0x0007e80008901d64 */
[----:B------:R-:W-:Y:S01]  /*cdb0*/  LDGSTS.E.BYPASS.LTC128B.128 [R17+0xc00], desc[UR36][R4.64], !P6 ;  /* 0x00c0000004117fae */ /* 0x000fe2000f101d64 */
[----:B------:R-:W-:-:S04]  /*cdc0*/  ISETP.NE.AND P6, PT, R11, RZ, PT ;  /* 0x000000ff0b00720c */ /* 0x000fc80003fc5270 */
[----:B---3--:R-:W-:-:S09]  /*cdd0*/  P2R R6, PR, RZ, 0x40 ;  /* 0x00000040ff067803 */ /* 0x008fd20000000000 */
[----:B------:R-:W-:Y:S01]  /*cde0*/  LDGSTS.E.BYPASS.LTC128B.128 [R17+0x2c00], desc[UR36][R4.64+0x80], !P6 ;  /* 0x02c0008004117fae */ /* 0x000fe2000f101d64 */
[----:B------:R-:W-:-:S03]  /*cdf0*/  LOP3.LUT P6, RZ, R16, 0x40, RZ, 0xc0, !PT ;  /* 0x0000004010ff7812 */ /* 0x000fc600078cc0ff */
[----:B------:R-:W-:Y:S04]  /*ce00*/  LDGSTS.E.BYPASS.LTC128B.128 [R17+0x4c00], desc[UR36][R4.64+0x100], !P2 ;  /* 0x04c0010004117fae */ /* 0x000fe8000d101d64 */
[----:B------:R-:W-:Y:S04]  /*ce10*/  LDGSTS.E.BYPASS.LTC128B.128 [R17+0x6c00], desc[UR36][R4.64+0x180], !P5 ;  /* 0x06c0018004117fae */ /* 0x000fe8000e901d64 */
[----:B------:R-:W-:Y:S04]  /*ce20*/  LDGSTS.E.BYPASS.LTC128B.128 [R17+0x8c00], desc[UR36][R4.64+0x200], !P4 ;  /* 0x08c0020004117fae */ /* 0x000fe8000e101d64 */
[----:B------:R-:W-:Y:S04]  /*ce30*/  LDGSTS.E.BYPASS.LTC128B.128 [R17+0xac00], desc[UR36][R4.64+0x280], !P3 ;  /* 0x0ac0028004117fae */ /* 0x000fe8000d901d64 */
[----:B------:R-:W-:Y:S04]  /*ce40*/  LDGSTS.E.BYPASS.LTC128B.128 [R17+0xcc00], desc[UR36][R4.64+0x300], P0 ;  /* 0x0cc0030004117fae */ /* 0x000fe80008101d64 */
[----:B------:R3:W-:Y:S04]  /*ce50*/  LDGSTS.E.BYPASS.LTC128B.128 [R17+0xec00], desc[UR36][R4.64+0x380], P1 ;  /* 0x0ec0038004117fae */ /* 0x0007e80008901d64 */
[----:B------:R0:W-:Y:S01]  /*ce60*/  LDGSTS.E.BYPASS.LTC128B.128 [R17+0x1400], desc[UR36][R2.64], !P6 ;  /* 0x0140000002117fae */ /* 0x0001e2000f101d64 */
[----:B------:R-:W-:-:S02]  /*ce70*/  ISETP.NE.AND P6, PT, R6, RZ, PT ;  /* 0x000000ff0600720c */ /* 0x000fc40003fc5270 */
[----:B---3--:R-:W-:-:S11]  /*ce80*/  MOV R4, RZ ;  /* 0x000000ff00047202 */ /* 0x008fd60000000f00 */
[----:B------:R0:W-:Y:S04]  /*ce90*/  LDGSTS.E.BYPASS.LTC128B.128 [R17+0x3400], desc[UR36][R2.64+0x80], !P6 ;  /* 0x0340008002117fae */ /* 0x0001e8000f101d64 */
[----:B------:R0:W-:Y:S04]  /*cea0*/  LDGSTS.E.BYPASS.LTC128B.128 [R17+0x5400], desc[UR36][R2.64+0x100], !P2 ;  /* 0x0540010002117fae */ /* 0x0001e8000d101d64 */
[----:B------:R0:W-:Y:S04]  /*ceb0*/  LDGSTS.E.BYPASS.LTC128B.128 [R17+0x7400], desc[UR36][R2.64+0x180], !P5 ;  /* 0x0740018002117fae */ /* 0x0001e8000e901d64 */
[----:B------:R0:W-:Y:S04]  /*cec0*/  LDGSTS.E.BYPASS.LTC128B.128 [R17+0x9400], desc[UR36][R2.64+0x200], !P4 ;  /* 0x0940020002117fae */ /* 0x0001e8000e101d64 */
[----:B------:R0:W-:Y:S04]  /*ced0*/  LDGSTS.E.BYPASS.LTC128B.128 [R17+0xb400], desc[UR36][R2.64+0x280], !P3 ;  /* 0x0b40028002117fae */ /* 0x0001e8000d901d64 */
[----:B------:R0:W-:Y:S04]  /*cee0*/  LDGSTS.E.BYPASS.LTC128B.128 [R17+0xd400], desc[UR36][R2.64+0x300], P0 ;  /* 0x0d40030002117fae */ /* 0x0001e80008101d64 */
[----:B-1----:R0:W-:Y:S02]  /*cef0*/  LDGSTS.E.BYPASS.LTC128B.128 [R17+0xf400], desc[UR36][R2.64+0x380], P1 ;  /* 0x0f40038002117fae */ /* 0x0021e40008901d64 */
.L_x_3358:
[----:B------:R-:W-:Y:S02]  /*cf00*/  P2R R5, PR, RZ, 0x2 ;  /* 0x00000002ff057803 */ /* 0x000fe40000000000 */
[----:B------:R-:W-:Y:S02]  /*cf10*/  LOP3.LUT P1, RZ, R16, 0x40, RZ, 0xc0, !PT ;  /* 0x0000004010ff7812 */ /* 0x000fe4000782c0ff */
[----:B0-----:R-:W-:Y:S02]  /*cf20*/  IADD3 R2, P2, R14, R8, RZ ;  /* 0x000000080e027210 */ /* 0x001fe40007f5e0ff */
[----:B------:R-:W-:-:S03]  /*cf30*/  LOP3.LUT P6, RZ, R16, 0x10, RZ, 0xc0, !PT ;  /* 0x0000001010ff7812 */ /* 0x000fc600078cc0ff */
[----:B------:R-:W-:Y:S01]  /*cf40*/  IMAD.X R3, RZ, RZ, R19, P2 ;  /* 0x000000ffff037224 */ /* 0x000fe200010e0613 */
[----:B------:R-:W-:-:S05]  /*cf50*/  LOP3.LUT P2, RZ, R16, 0x20, RZ, 0xc0, !PT ;  /* 0x0000002010ff7812 */ /* 0x000fca000784c0ff */
[----:B------:R-:W-:Y:S01]  /*cf60*/  @!PT LDS RZ, [RZ] ;  /* 0x00000000fffff984 */ /* 0x000fe20000000800 */
[----:B------:R-:W-:Y:S01]  /*cf70*/  @!PT LDS RZ, [RZ] ;  /* 0x00000000fffff984 */ /* 0x000fe20000000800 */
[----:B------:R-:W-:Y:S01]  /*cf80*/  @!PT LDS RZ, [RZ] ;  /* 0x00000000fffff984 */ /* 0x000fe20000000800 */
[----:B------:R0:W-:Y:S01]  /*cf90*/  LDGSTS.E.BYPASS.LTC128B.128 [R17+0x1c00], desc[UR36][R2.64], !P1 ;  /* 0x01c0000002117fae */ /* 0x0001e2000c901d64 */
[----:B------:R-:W-:-:S07]  /*cfa0*/  ISETP.NE.AND P1, PT, R5, RZ, PT ;  /* 0x000000ff0500720c */ /* 0x000fce0003f25270 */
[----:B------:R0:W-:Y:S04]  /*cfb0*/  LDGSTS.E.BYPASS.LTC128B.128 [R17+0x3c00], desc[UR36][R2.64+0x80], !P2 ;  /* 0x03c0008002117fae */ /* 0x0001e8000d101d64 */
[----:B------:R0:W-:Y:S04]  /*cfc0*/  LDGSTS.E.BYPASS.LTC128B.128 [R17+0x5c00], desc[UR36][R2.64+0x100], !P6 ;  /* 0x05c0010002117fae */ /* 0x0001e8000f101d64 */
[----:B------:R0:W-:Y:S04]  /*cfd0*/  LDGSTS.E.BYPASS.LTC128B.128 [R17+0x7c00], desc[UR36][R2.64+0x180], !P5 ;  /* 0x07c0018002117fae */ /* 0x0001e8000e901d64 */
[----:B------:R0:W-:Y:S04]  /*cfe0*/  LDGSTS.E.BYPASS.LTC128B.128 [R17+0x9c00], desc[UR36][R2.64+0x200], !P4 ;  /* 0x09c0020002117fae */ /* 0x0001e8000e101d64 */
[----:B------:R0:W-:Y:S04]  /*cff0*/  LDGSTS.E.BYPASS.LTC128B.128 [R17+0xbc00], desc[UR36][R2.64+0x280], !P3 ;  /* 0x0bc0028002117fae */ /* 0x0001e8000d901d64 */
[----:B------:R0:W-:Y:S01]  /*d000*/  LDGSTS.E.BYPASS.LTC128B.128 [R17+0xdc00], desc[UR36][R2.64+0x300], P0 ;  /* 0x0dc0030002117fae */ /* 0x0001e20008101d64 */
[----:B------:R-:W-:-:S03]  /*d010*/  PLOP3.LUT P0, PT, PT, PT, PT, 0x80, 0x0 ;  /* 0x000000000000781c */ /* 0x000fc60003f0f070 */
[----:B------:R0:W-:Y:S01]  /*d020*/  LDGSTS.E.BYPASS.LTC128B.128 [R17+0xfc00], desc[UR36][R2.64+0x380], P1 ;  /* 0x0fc0038002117fae */ /* 0x0001e20008901d64 */
[----:B------:R-:W-:-:S09]  /*d030*/  NOP ;  /* 0x0000000000007918 */ /* 0x000fd20000000000 */
.L_x_3287:
        /* <DEDUP_REMOVED lines=10> */
.L_x_3288:
[----:B------:R-:W-:Y:S01]  /*d0e0*/  VIADD R0, R0, 0x1 ;  /* 0x0000000100007836 */ /* 0x000fe20000000000 */
[----:B------:R-:W-:Y:S01]  /*d0f0*/  IADD3 R22, R22, -0x1, RZ ;  /* 0xffffffff16167810 */ /* 0x000fe20007ffe0ff */
[----:B------:R1:W-:Y:S01]  /*d100*/  SYNCS.ARRIVE.TRANS64.A1T0 RZ, [R10+URZ+0x28c50], RZ ;  /* 0x028c50ff0aff79a7 */ /* 0x0003e2000810003f */
[----:B------:R-:W-:Y:S02]  /*d110*/  VIADD R9, R9, 0xffffffc0 ;  /* 0xffffffc009097836 */ /* 0x000fe40000000000 */
[----:B------:R-:W-:-:S04]  /*d120*/  ISETP.NE.AND P0, PT, R0, 0x2, PT ;  /* 0x000000020000780c */ /* 0x000fc80003f05270 */
[----:B------:R-:W-:Y:S02]  /*d130*/  SEL R0, R0, RZ, P0 ;  /* 0x000000ff00007207 */ /* 0x000fe40000000000 */
[----:B0-----:R-:W-:Y:S02]  /*d140*/  SEL R2, RZ, 0x1, P0 ;  /* 0x00000001ff027807 */ /* 0x001fe40000000000 */
[----:B------:R-:W-:Y:S02]  /*d150*/  ISETP.GT.AND P0, PT, R22, UR45, PT ;  /* 0x0000002d16007c0c */ /* 0x000fe4000bf04270 */
[----:B------:R-:W-:-:S11]  /*d160*/  LOP3.LUT R21, R21, R2, RZ, 0x3c, !PT ;  /* 0x0000000215157212 */ /* 0x000fd600078e3cff */
[----:B-1----:R-:W-:Y:S05]  /*d170*/  @P0 BRA `(.L_x_3289) ;  /* 0xfffffff0008c0947 */ /* 0x002fea000383ffff */
.L_x_3274:
[----:B------:R-:W-:Y:S05]  /*d180*/  BSYNC B0 ;  /* 0x0000000000007941 */ /* 0x000fea0003800000 */
.L_x_3257:
[----:B------:R-:W0:Y:S01]  /*d190*/  S2R R3, SR_CgaCtaId ;  /* 0x0000000000037919 */ /* 0x000e220000008800 */
[----:B------:R-:W-:Y:S01]  /*d1a0*/  MOV R2, 0x400 ;  /* 0x0000040000027802 */ /* 0x000fe20000000f00 */
[----:B------:R-:W-:Y:S01]  /*d1b0*/  BSSY B0, `(.L_x_3290) ;  /* 0x0000005000007945 */ /* 0x000fe20003800000 */
[----:B------:R-:W-:Y:S02]  /*d1c0*/  SHF.L.U32 R4, R4, 0x1f, RZ ;  /* 0x0000001f04047819 */ /* 0x000fe400000006ff */
[----:B0-----:R-:W-:-:S04]  /*d1d0*/  LEA R5, R3, R2, 0x18 ;  /* 0x0000000203057211 */ /* 0x001fc800078ec0ff */
[----:B------:R-:W0:Y:S02]  /*d1e0*/  SYNCS.PHASECHK.TRANS64.TRYWAIT P0, [R5+URZ+0x28c20], R4 ;  /* 0x028c2004050075a7 */ /* 0x000e24000800017f */
[----:B0-----:R-:W-:Y:S05]  /*d1f0*/  @!P0 BRA `(.L_x_3291) ;  /* 0x0000002400108947 */ /* 0x001fea0003800000 */
.L_x_3359:
[----:B------:R-:W-:Y:S05]  /*d200*/  BSYNC B0 ;  /* 0x0000000000007941 */ /* 0x000fea0003800000 */
.L_x_3290:
[----:B------:R-:W-:-:S03]  /*d210*/  UMOV UR4, 0xffffffff ;  /* 0xffffffff00047882 */ /* 0x000fc60000000000 */
[----:B------:R-:W-:Y:S05]  /*d220*/  BRA.DIV UR4, `(.L_x_3292) ;  /* 0x0000002604187947 */ /* 0x000fea000b800000 */
[----:B------:R-:W1:Y:S02]  /*d230*/  S2R R2, SR_TID.X ;  /* 0x0000000000027919 */ /* 0x000e640000002100 */
[----:B-1----:R-:W-:-:S04]  /*d240*/  SHF.R.U32.HI R2, RZ, 0x5, R2 ;  /* 0x00000005ff027819 */ /* 0x002fc80000011602 */
[----:B------:R-:W-:-:S05]  /*d250*/  LOP3.LUT R2, R2, 0x3, RZ, 0xc0, !PT ;  /* 0x0000000302027812 */ /* 0x000fca00078ec0ff */
[----:B------:R1:W3:Y:S02]  /*d260*/  SHFL.IDX PT, R14, R2, RZ, 0x1f ;  /* 0x00001fff020e7589 */ /* 0x0002e400000e0000 */
.L_x_3362:
[----:B---3--:R-:W-:-:S13]  /*d270*/  ISETP.NE.AND P0, PT, R14, RZ, PT ;  /* 0x000000ff0e00720c */ /* 0x008fda0003f05270 */
[----:B------:R-:W-:Y:S05]  /*d280*/  @P0 BRA `(.L_x_3212) ;  /* 0x0000000000880947 */ /* 0x000fea0003800000 */
[----:B------:R-:W-:-:S03]  /*d290*/  UMOV UR4, 0xffffffff ;  /* 0xffffffff00047882 */ /* 0x000fc60000000000 */
[----:B------:R-:W-:Y:S05]  /*d2a0*/  BRA.DIV UR4, `(.L_x_3293) ;  /* 0x00000026042c7947 */ /* 0x000fea000b800000 */
[----:B------:R-:W-:-:S13]  /*d2b0*/  ELECT P6, URZ, PT ;  /* 0x00000000003f782f */ /* 0x000fda00038c0000 */
.L_x_3365:
[----:B------:R-:W-:Y:S05]  /*d2c0*/  @!P6 BRA `(.L_x_3212) ;  /* 0x000000000078e947 */ /* 0x000fea0003800000 */
[----:B------:R-:W-:-:S06]  /*d2d0*/  ULOP3.LUT UR4, UR39, 0x2, URZ, 0xfc, !UPT ;  /* 0x0000000227047892 */ /* 0x000fcc000f8efc3f */
[----:B-1----:R-:W-:-:S05]  /*d2e0*/  IMAD.U32 R2, RZ, RZ, UR4 ;  /* 0x00000004ff027e24 */ /* 0x002fca000f8e00ff */
[----:B------:R-:W-:-:S13]  /*d2f0*/  ISETP.NE.AND P0, PT, R2, 0x3, PT ;  /* 0x000000030200780c */ /* 0x000fda0003f05270 */
[----:B------:R-:W-:Y:S05]  /*d300*/  @!P0 BRA `(.L_x_3294) ;  /* 0x0000000000048947 */ /* 0x000fea0003800000 */
[----:B------:R-:W-:Y:S01]  /*d310*/  BPT.TRAP 0x1 ;  /* 0x000000040000795c */ /* 0x000fe20000300000 */
.L_x_3294:
[C---:B0-----:R-:W-:Y:S01]  /*d320*/  LEA R4, R0.reuse, R5, 0x3 ;  /* 0x0000000500047211 */ /* 0x041fe200078e18ff */
[----:B------:R-:W-:Y:S01]  /*d330*/  VIADD R0, R0, 0x1 ;  /* 0x0000000100007836 */ /* 0x000fe20000000000 */
[----:B------:R-:W-:-:S04]  /*d340*/  SHF.L.U32 R3, R21, 0x1f, RZ ;  /* 0x0000001f15037819 */ /* 0x000fc800000006ff */
[----:B------:R-:W0:Y:S01]  /*d350*/  SYNCS.PHASECHK.TRANS64.TRYWAIT P1, [R4+URZ+0x28c40], R3 ;  /* 0x028c4003040075a7 */ /* 0x000e22000802017f */
[----:B------:R-:W-:-:S04]  /*d360*/  ISETP.NE.AND P2, PT, R0, 0x2, PT ;  /* 0x000000020000780c */ /* 0x000fc80003f45270 */
[----:B------:R-:W-:Y:S01]  /*d370*/  SEL R2, RZ, 0x1, P2 ;  /* 0x00000001ff027807 */ /* 0x000fe20001000000 */
[----:B0-----:R-:W-:Y:S08]  /*d380*/  @!P1 BRA `(.L_x_3295) ;  /* 0x0000002400149947 */ /* 0x001ff00003800000 */
.L_x_3366:
[----:B------:R-:W-:Y:S02]  /*d390*/  SEL R0, R0, RZ, P2 ;  /* 0x000000ff00007207 */ /* 0x000fe40001000000 */
[----:B------:R-:W-:Y:S01]  /*d3a0*/  LOP3.LUT R2, R21, R2, RZ, 0x3c, !PT ;  /* 0x0000000215027212 */ /* 0x000fe200078e3cff */
[----:B------:R-:W-:Y:S06]  /*d3b0*/  @!P0 BRA `(.L_x_3296) ;  /* 0x0000000000048947 */ /* 0x000fec0003800000 */
[----:B------:R-:W-:Y:S01]  /*d3c0*/  BPT.TRAP 0x1 ;  /* 0x000000040000795c */ /* 0x000fe20000300000 */
.L_x_3296:
[----:B------:R-:W-:Y:S01]  /*d3d0*/  IMAD R5, R0, 0x8, R5 ;  /* 0x0000000800057824 */ /* 0x000fe200078e0205 */
[----:B------:R-:W-:-:S04]  /*d3e0*/  SHF.L.U32 R0, R2, 0x1f, RZ ;  /* 0x0000001f02007819 */ /* 0x000fc800000006ff */
[----:B------:R-:W1:Y:S02]  /*d3f0*/  SYNCS.PHASECHK.TRANS64.TRYWAIT P1, [R5+URZ+0x28c40], R0 ;  /* 0x028c4000050075a7 */ /* 0x000e64000802017f */
[----:B-1----:R-:W-:Y:S05]  /*d400*/  @!P1 BRA `(.L_x_3297) ;  /* 0x0000002400089947 */ /* 0x002fea0003800000 */
.L_x_3367:
[----:B------:R-:W-:Y:S05]  /*d410*/  @!P0 BRA `(.L_x_3298) ;  /* 0x0000000000048947 */ /* 0x000fea0003800000 */
[----:B------:R-:W-:Y:S01]  /*d420*/  BPT.TRAP 0x1 ;  /* 0x000000040000795c */ /* 0x000fe20000300000 */
.L_x_3298:
[----:B------:R-:W3:Y:S02]  /*d430*/  SYNCS.PHASECHK.TRANS64.TRYWAIT P1, [R4+URZ+0x28c60], R3 ;  /* 0x028c6003040075a7 */ /* 0x000ee4000802017f */
[----:B---3--:R-:W-:Y:S05]  /*d440*/  @!P1 BRA `(.L_x_3299) ;  /* 0x00000024000c9947 */ /* 0x008fea0003800000 */
.L_x_3368:
[----:B------:R-:W-:Y:S05]  /*d450*/  @!P0 BRA `(.L_x_3300) ;  /* 0x0000000000048947 */ /* 0x000fea0003800000 */
[----:B------:R-:W-:Y:S01]  /*d460*/  BPT.TRAP 0x1 ;  /* 0x000000040000795c */ /* 0x000fe20000300000 */
.L_x_3300:
[----:B----4-:R4:W0:Y:S02]  /*d470*/  SYNCS.PHASECHK.TRANS64.TRYWAIT P0, [R5+URZ+0x28c60], R0 ;  /* 0x028c6000050075a7 */ /* 0x010824000800017f */
[----:B0-----:R-:W-:Y:S05]  /*d480*/  @!P0 NANOSLEEP.SYNCS 0x989680 ;  /* 0x009896800000895d */ /* 0x001fea0003900000 */
[----:B------:R-:W0:Y:S02]  /*d490*/  @!P0 SYNCS.PHASECHK.TRANS64 P0, [R5+URZ+0x28c60], R0 ;  /* 0x028c6000050085a7 */ /* 0x000e24000800007f */
[----:B0-----:R-:W-:Y:S05]  /*d4a0*/  @!P0 BRA `(.L_x_3300) ;  /* 0xfffffffc00f08947 */ /* 0x001fea000383ffff */
.L_x_3212:
[----:B------:R-:W-:Y:S05]  /*d4b0*/  BSYNC B6 ;  /* 0x0000000000067941 */ /* 0x000fea0003800000 */
.L_x_3209:
[----:B------:R-:W-:Y:S05]  /*d4c0*/  EXIT ;  /* 0x000000000000794d */ /* 0x000fea0003800000 */
.L_x_3217:
[----:B0-----:R-:W-:-:S04]  /*d4d0*/  MOV R5, UR5 ;  /* 0x0000000500057c02 */ /* 0x001fc80008000f00 */
[----:B------:R0:W1:Y:S03]  /*d4e0*/  SYNCS.PHASECHK.TRANS64.TRYWAIT P1, [R5+URZ+0x28c50], R2 ;  /* 0x028c5002050075a7 */ /* 0x000066000802017f */
[----:B-1----:R-:W-:Y:S05]  /*d4f0*/  @!P1 NANOSLEEP.SYNCS 0x989680 ;  /* 0x009896800000995d */ /* 0x002fea0003900000 */
[----:B------:R-:W1:Y:S02]  /*d500*/  @!P1 SYNCS.PHASECHK.TRANS64 P1, [R5+URZ+0x28c50], R2 ;  /* 0x028c5002050095a7 */ /* 0x000e64000802007f */
[----:B-1----:R-:W-:Y:S05]  /*d510*/  @!P1 BRA `(.L_x_3217) ;  /* 0xfffffffc00ec9947 */ /* 0x002fea000383ffff */
[----:B------:R-:W-:Y:S05]  /*d520*/  BRA `(.L_x_3301) ;  /* 0xffffff3c009c7947 */ /* 0x000fea000383ffff */
.L_x_3223:
[----:B-1----:R-:W-:-:S04]  /*d530*/  IMAD.U32 R5, RZ, RZ, UR7 ;  /* 0x00000007ff057e24 */ /* 0x002fc8000f8e00ff */
[----:B------:R1:W2:Y:S03]  /*d540*/  SYNCS.PHASECHK.TRANS64.TRYWAIT P1, [R5+URZ+0x28c50], R2 ;  /* 0x028c5002050075a7 */ /* 0x0002a6000802017f */
[----:B--2---:R-:W-:Y:S05]  /*d550*/  @!P1 NANOSLEEP.SYNCS 0x989680 ;  /* 0x009896800000995d */ /* 0x004fea0003900000 */
[----:B------:R-:W2:Y:S02]  /*d560*/  @!P1 SYNCS.PHASECHK.TRANS64 P1, [R5+URZ+0x28c50], R2 ;  /* 0x028c5002050095a7 */ /* 0x000ea4000802007f */
[----:B--2---:R-:W-:Y:S05]  /*d570*/  @!P1 BRA `(.L_x_3223) ;  /* 0xfffffffc00ec9947 */ /* 0x004fea000383ffff */
[----:B------:R-:W-:Y:S05]  /*d580*/  BRA `(.L_x_3222) ;  /* 0xffffff4800a07947 */ /* 0x000fea000383ffff */
.L_x_3228:
[----:B0-----:R-:W-:-:S04]  /*d590*/  IMAD.U32 R0, RZ, RZ, UR41 ;  /* 0x00000029ff007e24 */ /* 0x001fc8000f8e00ff */
[----:B------:R0:W1:Y:S03]  /*d5a0*/  SYNCS.PHASECHK.TRANS64.TRYWAIT P0, [R0+URZ+0x28c00], R11 ;  /* 0x028c000b000075a7 */ /* 0x000066000800017f */
[----:B-1----:R-:W-:Y:S05]  /*d5b0*/  @!P0 NANOSLEEP.SYNCS 0x989680 ;  /* 0x009896800000895d */ /* 0x002fea0003900000 */
[----:B------:R-:W1:Y:S02]  /*d5c0*/  @!P0 SYNCS.PHASECHK.TRANS64 P0, [R0+URZ+0x28c00], R11 ;  /* 0x028c000b000085a7 */ /* 0x000e64000800007f */
[----:B-1----:R-:W-:Y:S05]  /*d5d0*/  @!P0 BRA `(.L_x_3228) ;  /* 0xfffffffc00ec8947 */ /* 0x002fea000383ffff */
[----:B------:R-:W-:Y:S05]  /*d5e0*/  BRA `(.L_x_3302) ;  /* 0xffffff5c00987947 */ /* 0x000fea000383ffff */
.L_x_3232:
[----:B-1----:R-:W-:-:S04]  /*d5f0*/  MOV R2, UR41 ;  /* 0x0000002900027c02 */ /* 0x002fc80008000f00 */
[----:B------:R1:W2:Y:S03]  /*d600*/  SYNCS.PHASECHK.TRANS64.TRYWAIT P1, [R2+URZ+0x28c30], R11 ;  /* 0x028c300b020075a7 */ /* 0x0002a6000802017f */
[----:B--2---:R-:W-:Y:S05]  /*d610*/  @!P1 NANOSLEEP.SYNCS 0x989680 ;  /* 0x009896800000995d */ /* 0x004fea0003900000 */
[----:B------:R-:W2:Y:S02]  /*d620*/  @!P1 SYNCS.PHASECHK.TRANS64 P1, [R2+URZ+0x28c30], R11 ;  /* 0x028c300b020095a7 */ /* 0x000ea4000802007f */
[----:B--2---:R-:W-:Y:S05]  /*d630*/  @!P1 BRA `(.L_x_3232) ;  /* 0xfffffffc00ec9947 */ /* 0x004fea000383ffff */
[----:B------:R-:W-:Y:S05]  /*d640*/  BRA `(.L_x_3231) ;  /* 0xffffff5c00d87947 */ /* 0x000fea000383ffff */
.L_x_3237:
[----:B--2---:R-:W-:-:S04]  /*d650*/  IMAD.U32 R12, RZ, RZ, UR41 ;  /* 0x00000029ff0c7e24 */ /* 0x004fc8000f8e00ff */
[----:B------:R2:W4:Y:S03]  /*d660*/  SYNCS.PHASECHK.TRANS64.TRYWAIT P1, [R12+URZ+0x28c50], R11 ;  /* 0x028c500b0c0075a7 */ /* 0x000526000802017f */
[----:B----4-:R-:W-:Y:S05]  /*d670*/  @!P1 NANOSLEEP.SYNCS 0x989680 ;  /* 0x009896800000995d */ /* 0x010fea0003900000 */
[----:B------:R-:W4:Y:S02]  /*d680*/  @!P1 SYNCS.PHASECHK.TRANS64 P1, [R12+URZ+0x28c50], R11 ;  /* 0x028c500b0c0095a7 */ /* 0x000f24000802007f */
[----:B----4-:R-:W-:Y:S05]  /*d690*/  @!P1 BRA `(.L_x_3237) ;  /* 0xfffffffc00ec9947 */ /* 0x010fea000383ffff */
[----:B------:R-:W-:Y:S05]  /*d6a0*/  BRA `(.L_x_3236) ;  /* 0xffffff7400547947 */ /* 0x000fea000383ffff */
.L_x_3243:
[----:B-1----:R-:W-:-:S04]  /*d6b0*/  IMAD.U32 R12, RZ, RZ, UR26 ;  /* 0x0000001aff0c7e24 */ /* 0x002fc8000f8e00ff */
[----:B------:R1:W2:Y:S03]  /*d6c0*/  SYNCS.PHASECHK.TRANS64.TRYWAIT P2, [R12+URZ+0x28c30], R11 ;  /* 0x028c300b0c0075a7 */ /* 0x0002a6000804017f */
[----:B--2---:R-:W-:Y:S05]  /*d6d0*/  @!P2 NANOSLEEP.SYNCS 0x989680 ;  /* 0x009896800000a95d */ /* 0x004fea0003900000 */
[----:B------:R-:W2:Y:S02]  /*d6e0*/  @!P2 SYNCS.PHASECHK.TRANS64 P2, [R12+URZ+0x28c30], R11 ;  /* 0x028c300b0c00a5a7 */ /* 0x000ea4000804007f */
[----:B--2---:R-:W-:Y:S05]  /*d6f0*/  @!P2 BRA `(.L_x_3243) ;  /* 0xfffffffc00eca947 */ /* 0x004fea000383ffff */
[----:B------:R-:W-:Y:S05]  /*d700*/  BRA `(.L_x_3242) ;  /* 0xffffff7800487947 */ /* 0x000fea000383ffff */
.L_x_3248:
[----:B--2---:R-:W-:-:S04]  /*d710*/  MOV R0, UR26 ;  /* 0x0000001a00007c02 */ /* 0x004fc80008000f00 */
[----:B------:R2:W3:Y:S03]  /*d720*/  SYNCS.PHASECHK.TRANS64.TRYWAIT P2, [R0+URZ+0x28c50], R11 ;  /* 0x028c500b000075a7 */ /* 0x0004e6000804017f */
[----:B---3--:R-:W-:Y:S05]  /*d730*/  @!P2 NANOSLEEP.SYNCS 0x989680 ;  /* 0x009896800000a95d */ /* 0x008fea0003900000 */
[----:B------:R-:W3:Y:S02]  /*d740*/  @!P2 SYNCS.PHASECHK.TRANS64 P2, [R0+URZ+0x28c50], R11 ;  /* 0x028c500b0000a5a7 */ /* 0x000ee4000804007f */
[----:B---3--:R-:W-:Y:S05]  /*d750*/  @!P2 BRA `(.L_x_3248) ;  /* 0xfffffffc00eca947 */ /* 0x008fea000383ffff */
[----:B------:R-:W-:Y:S05]  /*d760*/  BRA `(.L_x_3247) ;  /* 0xffffff9000647947 */ /* 0x000fea000383ffff */
.L_x_3262:
[----:B------:R-:W-:Y:S01]  /*d770*/  IMAD.MOV.U32 R13, RZ, RZ, R23 ;  /* 0x000000ffff0d7224 */ /* 0x000fe200078e0017 */
[----:B------:R-:W-:Y:S01]  /*d780*/  MOV R11, 0x1f ;  /* 0x0000001f000b7802 */ /* 0x000fe20000000f00 */
[----:B------:R-:W-:Y:S02]  /*d790*/  IMAD.MOV.U32 R12, RZ, RZ, RZ ;  /* 0x000000ffff0c7224 */ /* 0x000fe400078e00ff */
[----:B------:R-:W-:-:S07]  /*d7a0*/  IMAD.MOV.U32 R15, RZ, RZ, -0x1 ;  /* 0xffffffffff0f7424 */ /* 0x000fce00078e00ff */
[----:B------:R-:W-:Y:S05]  /*d7b0*/  WARPSYNC.COLLECTIVE R15, `(.L_x_3303) ;  /* 0x000000000f087348 */ /* 0x000fea0003c00000 */
[----:B------:R0:W1:Y:S02]  /*d7c0*/  SHFL.IDX P6, R14, R13, R12, R11 ;  /* 0x0000000c0d0e7389 */ /* 0x00006400000c000b */
[----:B01----:R-:W-:Y:S01]  /*d7d0*/  ENDCOLLECTIVE ;  /* 0x000000000000791b */ /* 0x003fe20003800000 */
.L_x_3303:
[----:B------:R-:W-:Y:S05]  /*d7e0*/  BRA `(.L_x_3304) ;  /* 0xffffffd400307947 */ /* 0x000fea000383ffff */
.L_x_3264:
[----:B0-----:R-:W-:-:S04]  /*d7f0*/  IMAD.U32 R3, RZ, RZ, UR43 ;  /* 0x0000002bff037e24 */ /* 0x001fc8000f8e00ff */
[----:B------:R0:W1:Y:S03]  /*d800*/  SYNCS.PHASECHK.TRANS64.TRYWAIT P0, [R3+URZ+0x28c40], R0 ;  /* 0x028c4000030075a7 */ /* 0x000066000800017f */
[----:B-1----:R-:W-:Y:S05]  /*d810*/  @!P0 NANOSLEEP.SYNCS 0x989680 ;  /* 0x009896800000895d */ /* 0x002fea0003900000 */
[----:B------:R-:W1:Y:S02]  /*d820*/  @!P0 SYNCS.PHASECHK.TRANS64 P0, [R3+URZ+0x28c40], R0 ;  /* 0x028c4000030085a7 */ /* 0x000e64000800007f */
[----:B-1----:R-:W-:Y:S05]  /*d830*/  @!P0 BRA `(.L_x_3264) ;  /* 0xfffffffc00ec8947 */ /* 0x002fea000383ffff */
[----:B------:R-:W-:Y:S05]  /*d840*/  BRA `(.L_x_3305) ;  /* 0xffffffd400607947 */ /* 0x000fea000383ffff */
.L_x_3265:
[----:B------:R-:W-:Y:S01]  /*d850*/  BSSY B0, `(.L_x_3306) ;  /* 0x0000008000007945 */ /* 0x000fe20003800000 */
[----:B------:R-:W-:Y:S01]  /*d860*/  MOV R13, R5 ;  /* 0x00000005000d7202 */ /* 0x000fe20000000f00 */
[----:B------:R-:W-:Y:S01]  /*d870*/  IMAD.MOV.U32 R12, RZ, RZ, RZ ;  /* 0x000000ffff0c7224 */ /* 0x000fe200078e00ff */
[----:B------:R-:W-:Y:S01]  /*d880*/  MOV R15, 0xffffffff ;  /* 0xffffffff000f7802 */ /* 0x000fe20000000f00 */
[----:B------:R-:W-:-:S07]  /*d890*/  IMAD.MOV.U32 R11, RZ, RZ, 0x181f ;  /* 0x0000181fff0b7424 */ /* 0x000fce00078e00ff */
[----:B------:R-:W-:Y:S05]  /*d8a0*/  WARPSYNC.COLLECTIVE R15, `(.L_x_3307) ;  /* 0x000000000f087348 */ /* 0x000fea0003c00000 */
[----:B------:R0:W1:Y:S02]  /*d8b0*/  SHFL.IDX P6, R14, R13, R12, R11 ;  /* 0x0000000c0d0e7389 */ /* 0x00006400000c000b */
[----:B01----:R-:W-:Y:S01]  /*d8c0*/  ENDCOLLECTIVE ;  /* 0x000000000000791b */ /* 0x003fe20003800000 */
.L_x_3307:
[----:B------:R-:W-:Y:S05]  /*d8d0*/  BSYNC B0 ;  /* 0x0000000000007941 */ /* 0x000fea0003800000 */
.L_x_3306:
[----:B------:R-:W-:Y:S01]  /*d8e0*/  IMAD.MOV.U32 R13, RZ, RZ, R0 ;  /* 0x000000ffff0d7224 */ /* 0x000fe200078e0000 */
[----:B------:R-:W-:Y:S01]  /*d8f0*/  MOV R12, RZ ;  /* 0x000000ff000c7202 */ /* 0x000fe20000000f00 */
[----:B------:R-:W-:Y:S01]  /*d900*/  IMAD.MOV.U32 R11, RZ, RZ, 0x181f ;  /* 0x0000181fff0b7424 */ /* 0x000fe200078e00ff */
[----:B------:R-:W-:Y:S01]  /*d910*/  @P0 LEA R7, R30, UR43, 0x1 ;  /* 0x0000002b1e070c11 */ /* 0x000fe2000f8e08ff */
[----:B------:R-:W-:Y:S02]  /*d920*/  IMAD.MOV.U32 R15, RZ, RZ, -0x1 ;  /* 0xffffffffff0f7424 */ /* 0x000fe400078e00ff */
[----:B------:R-:W-:-:S07]  /*d930*/  IMAD.MOV.U32 R2, RZ, RZ, R14 ;  /* 0x000000ffff027224 */ /* 0x000fce00078e000e */
[----:B------:R-:W-:Y:S05]  /*d940*/  WARPSYNC.COLLECTIVE R15, `(.L_x_3308) ;  /* 0x000000000f087348 */ /* 0x000fea0003c00000 */
[----:B------:R0:W1:Y:S02]  /*d950*/  SHFL.IDX P6, R14, R13, R12, R11 ;  /* 0x0000000c0d0e7389 */ /* 0x00006400000c000b */
[----:B01----:R-:W-:Y:S01]  /*d960*/  ENDCOLLECTIVE ;  /* 0x000000000000791b */ /* 0x003fe20003800000 */
.L_x_3308:
[----:B------:R-:W-:Y:S01]  /*d970*/  IMAD.MOV.U32 R13, RZ, RZ, R5 ;  /* 0x000000ffff0d7224 */ /* 0x000fe200078e0005 */
[----:B------:R-:W-:Y:S02]  /*d980*/  MOV R12, 0x1 ;  /* 0x00000001000c7802 */ /* 0x000fe40000000f00 */
[----:B------:R-:W-:-:S04]  /*d990*/  @P0 LEA R14, P1, R22, R14, 0x1 ;  /* 0x0000000e160e0211 */ /* 0x000fc800078208ff */
[----:B------:R-:W-:Y:S01]  /*d9a0*/  @P0 IADD3.X R3, RZ, R2, RZ, P1, !PT ;  /* 0x00000002ff030210 */ /* 0x000fe20000ffe4ff */
[----:B------:R-:W-:-:S08]  /*d9b0*/  @P0 IMAD.MOV.U32 R2, RZ, RZ, R14 ;  /* 0x000000ffff020224 */ /* 0x000fd000078e000e */
[----:B------:R-:W-:Y:S05]  /*d9c0*/  WARPSYNC.COLLECTIVE R15, `(.L_x_3309) ;  /* 0x000000000f087348 */ /* 0x000fea0003c00000 */
[----:B------:R0:W1:Y:S02]  /*d9d0*/  SHFL.IDX P6, R14, R13, R12, R11 ;  /* 0x0000000c0d0e7389 */ /* 0x00006400000c000b */
[----:B01----:R-:W-:Y:S01]  /*d9e0*/  ENDCOLLECTIVE ;  /* 0x000000000000791b */ /* 0x003fe20003800000 */
.L_x_3309:
[----:B------:R-:W-:Y:S01]  /*d9f0*/  @!PT LDS RZ, [RZ] ;  /* 0x00000000fffff984 */ /* 0x000fe20000000800 */
[----:B------:R-:W-:Y:S01]  /*da00*/  @!PT LDS RZ, [RZ] ;  /* 0x00000000fffff984 */ /* 0x000fe20000000800 */
[----:B------:R-:W-:Y:S01]  /*da10*/  @!PT LDS RZ, [RZ] ;  /* 0x00000000fffff984 */ /* 0x000fe20000000800 */
[----:B------:R0:W-:Y:S01]  /*da20*/  @P0 LDGSTS.E.BYPASS.LTC128B.128 [R7+0x22400], desc[UR36][R2.64], !P2 ;  /* 0x2240000002070fae */ /* 0x0001e2000d101d64 */
[----:B------:R-:W-:Y:S01]  /*da30*/  ISETP.GE.AND P0, PT, R18, 0x11, PT ;  /* 0x000000111200780c */ /* 0x000fe20003f06270 */
[----:B------:R-:W-:-:S12]  /*da40*/  IMAD.MOV.U32 R13, RZ, RZ, R0 ;  /* 0x000000ffff0d7224 */ /* 0x000fd800078e0000 */
[----:B------:R-:W-:Y:S01]  /*da50*/  @P0 LEA R9, R30, UR43, 0x1 ;  /* 0x0000002b1e090c11 */ /* 0x000fe2000f8e08ff */
[----:B0-----:R-:W-:-:S07]  /*da60*/  IMAD.MOV.U32 R4, RZ, RZ, R14 ;  /* 0x000000ffff047224 */ /* 0x001fce00078e000e */
[----:B------:R-:W-:Y:S05]  /*da70*/  WARPSYNC.COLLECTIVE R15, `(.L_x_3310) ;  /* 0x000000000f087348 */ /* 0x000fea0003c00000 */
[----:B------:R0:W1:Y:S02]  /*da80*/  SHFL.IDX P6, R14, R13, R12, R11 ;  /* 0x0000000c0d0e7389 */ /* 0x00006400000c000b */
[----:B01----:R-:W-:Y:S01]  /*da90*/  ENDCOLLECTIVE ;  /* 0x000000000000791b */ /* 0x003fe20003800000 */
.L_x_3310:
[----:B------:R-:W-:Y:S02]  /*daa0*/  IMAD.MOV.U32 R13, RZ, RZ, R5 ;  /* 0x000000ffff0d7224 */ /* 0x000fe400078e0005 */
[----:B------:R-:W-:Y:S01]  /*dab0*/  IMAD.MOV.U32 R12, RZ, RZ, 0x2 ;  /* 0x00000002ff0c7424 */ /* 0x000fe200078e00ff */
[----:B------:R-:W-:-:S13]  /*dac0*/  @P0 LEA R2, P1, R22, R14, 0x1 ;  /* 0x0000000e16020211 */ /* 0x000fda00078208ff */
[----:B------:R-:W-:Y:S05]  /*dad0*/  WARPSYNC.COLLECTIVE R15, `(.L_x_3311) ;  /* 0x000000000f087348 */ /* 0x000fea0003c00000 */
[----:B------:R0:W1:Y:S02]  /*dae0*/  SHFL.IDX P6, R14, R13, R12, R11 ;  /* 0x0000000c0d0e7389 */ /* 0x00006400000c000b */
[----:B01----:R-:W-:Y:S01]  /*daf0*/  ENDCOLLECTIVE ;  /* 0x000000000000791b */ /* 0x003fe20003800000 */
.L_x_3311:
[----:B------:R-:W-:-:S05]  /*db00*/  @P0 IADD3.X R3, RZ, R4, RZ, P1, !PT ;  /* 0x00000004ff030210 */ /* 0x000fca0000ffe4ff */
[----:B------:R-:W-:Y:S01]  /*db10*/  @!PT LDS RZ, [RZ] ;  /* 0x00000000fffff984 */ /* 0x000fe20000000800 */
[----:B------:R-:W-:Y:S01]  /*db20*/  @!PT LDS RZ, [RZ] ;  /* 0x00000000fffff984 */ /* 0x000fe20000000800 */
[----:B------:R-:W-:Y:S01]  /*db30*/  @!PT LDS RZ, [RZ] ;  /* 0x00000000fffff984 */ /* 0x000fe20000000800 */
[----:B------:R0:W-:Y:S01]  /*db40*/  @P0 LDGSTS.E.BYPASS.LTC128B.128 [R9+0x22c00], desc[UR36][R2.64], !P2 ;  /* 0x22c0000002090fae */ /* 0x0001e2000d101d64 */
[----:B------:R-:W-:Y:S01]  /*db50*/  ISETP.GE.AND P0, PT, R18, 0x21, PT ;  /* 0x000000211200780c */ /* 0x000fe20003f06270 */
[----:B------:R-:W-:-:S12]  /*db60*/  IMAD.MOV.U32 R13, RZ, RZ, R0 ;  /* 0x000000ffff0d7224 */ /* 0x000fd800078e0000 */
[----:B------:R-:W-:Y:S02]  /*db70*/  @P0 LEA R7, R30, UR43, 0x1 ;  /* 0x0000002b1e070c11 */ /* 0x000fe4000f8e08ff */
[----:B0-----:R-:W-:-:S07]  /*db80*/  MOV R4, R14 ;  /* 0x0000000e00047202 */ /* 0x001fce0000000f00 */
[----:B------:R-:W-:Y:S05]  /*db90*/  WARPSYNC.COLLECTIVE R15, `(.L_x_3312) ;  /* 0x000000000f087348 */ /* 0x000fea0003c00000 */
[----:B------:R0:W1:Y:S02]  /*dba0*/  SHFL.IDX P6, R14, R13, R12, R11 ;  /* 0x0000000c0d0e7389 */ /* 0x00006400000c000b */
[----:B01----:R-:W-:Y:S01]  /*dbb0*/  ENDCOLLECTIVE ;  /* 0x000000000000791b */ /* 0x003fe20003800000 */
.L_x_3312:
[----:B------:R-:W-:Y:S01]  /*dbc0*/  MOV R13, R5 ;  /* 0x00000005000d7202 */ /* 0x000fe20000000f00 */
[----:B------:R-:W-:Y:S01]  /*dbd0*/  IMAD.MOV.U32 R12, RZ, RZ, 0x3 ;  /* 0x00000003ff0c7424 */ /* 0x000fe200078e00ff */
[----:B------:R-:W-:-:S13]  /*dbe0*/  @P0 LEA R2, P1, R22, R14, 0x1 ;  /* 0x0000000e16020211 */ /* 0x000fda00078208ff */
[----:B------:R-:W-:Y:S05]  /*dbf0*/  WARPSYNC.COLLECTIVE R15, `(.L_x_3313) ;  /* 0x000000000f087348 */ /* 0x000fea0003c00000 */
[----:B------:R0:W1:Y:S02]  /*dc00*/  SHFL.IDX P6, R14, R13, R12, R11 ;  /* 0x0000000c0d0e7389 */ /* 0x00006400000c000b */
[----:B01----:R-:W-:Y:S01]  /*dc10*/  ENDCOLLECTIVE ;  /* 0x000000000000791b */ /* 0x003fe20003800000 */
.L_x_3313:
[----:B------:R-:W-:-:S05]  /*dc20*/  @P0 IMAD.X R3, RZ, RZ, R4, P1 ;  /* 0x000000ffff030224 */ /* 0x000fca00008e0604 */
[----:B------:R-:W-:Y:S01]  /*dc30*/  @!PT LDS RZ, [RZ] ;  /* 0x00000000fffff984 */ /* 0x000fe20000000800 */
[----:B------:R-:W-:Y:S01]  /*dc40*/  @!PT LDS RZ, [RZ] ;  /* 0x00000000fffff984 */ /* 0x000fe20000000800 */
[----:B------:R-:W-:Y:S01]  /*dc50*/  @!PT LDS RZ, [RZ] ;  /* 0x00000000fffff984 */ /* 0x000fe20000000800 */
[----:B------:R0:W-:Y:S01]  /*dc60*/  @P0 LDGSTS.E.BYPASS.LTC128B.128 [R7+0x23400], desc[UR36][R2.64], !P2 ;  /* 0x2340000002070fae */ /* 0x0001e2000d101d64 */
[----:B------:R-:W-:Y:S01]  /*dc70*/  MOV R13, R0 ;  /* 0x00000000000d7202 */ /* 0x000fe20000000f00 */
[----:B------:R-:W-:-:S07]  /*dc80*/  IMAD.MOV.U32 R4, RZ, RZ, R14 ;  /* 0x000000ffff047224 */ /* 0x000fce00078e000e */
[----:B0-----:R-:W-:Y:S05]  /*dc90*/  WARPSYNC.COLLECTIVE R15, `(.L_x_3314) ;  /* 0x000000000f087348 */ /* 0x001fea0003c00000 */
[----:B------:R1:W2:Y:S02]  /*dca0*/  SHFL.IDX P6, R14, R13, R12, R11 ;  /* 0x0000000c0d0e7389 */ /* 0x0002a400000c000b */
[----:B012---:R-:W-:Y:S01]  /*dcb0*/  ENDCOLLECTIVE ;  /* 0x000000000000791b */ /* 0x007fe20003800000 */
.L_x_3314:
[----:B------:R-:W-:Y:S05]  /*dcc0*/  BRA `(.L_x_3315) ;  /* 0xffffffd400247947 */ /* 0x000fea000383ffff */
.L_x_3268:
[----:B------:R-:W-:Y:S01]  /*dcd0*/  IMAD.MOV.U32 R13, RZ, RZ, R5 ;  /* 0x000000ffff0d7224 */ /* 0x000fe200078e0005 */
[----:B------:R-:W-:Y:S01]  /*dce0*/  MOV R11, 0x181f ;  /* 0x0000181f000b7802 */ /* 0x000fe20000000f00 */
[----:B------:R-:W-:Y:S02]  /*dcf0*/  IMAD.MOV.U32 R12, RZ, RZ, RZ ;  /* 0x000000ffff0c7224 */ /* 0x000fe400078e00ff */
[----:B------:R-:W-:Y:S02]  /*dd00*/  IMAD.MOV.U32 R15, RZ, RZ, -0x1 ;  /* 0xffffffffff0f7424 */ /* 0x000fe400078e00ff */
[----:B------:R-:W-:-:S07]  /*dd10*/  IMAD R35, R35, 0x40, R36 ;  /* 0x0000004023237824 */ /* 0x000fce00078e0224 */
[----:B------:R-:W-:Y:S05]  /*dd20*/  WARPSYNC.COLLECTIVE R15, `(.L_x_3316) ;  /* 0x000000000f087348 */ /* 0x000fea0003c00000 */
[----:B------:R0:W1:Y:S02]  /*dd30*/  SHFL.IDX P6, R14, R13, R12, R11 ;  /* 0x0000000c0d0e7389 */ /* 0x00006400000c000b */
[----:B01----:R-:W-:Y:S01]  /*dd40*/  ENDCOLLECTIVE ;  /* 0x000000000000791b */ /* 0x003fe20003800000 */
.L_x_3316:
[----:B------:R-:W-:Y:S01]  /*dd50*/  VIADD R9, R35, 0x10 ;  /* 0x0000001023097836 */ /* 0x000fe20000000000 */
[----:B------:R-:W-:Y:S01]  /*dd60*/  MOV R13, R4 ;  /* 0x00000004000d7202 */ /* 0x000fe20000000f00 */
[----:B------:R-:W-:-:S07]  /*dd70*/  IMAD.MOV.U32 R2, RZ, RZ, R14 ;  /* 0x000000ffff027224 */ /* 0x000fce00078e000e */
[----:B------:R-:W-:Y:S05]  /*dd80*/  WARPSYNC.COLLECTIVE R15, `(.L_x_3317) ;  /* 0x000000000f087348 */ /* 0x000fea0003c00000 */
[----:B------:R0:W1:Y:S02]  /*dd90*/  SHFL.IDX P6, R14, R13, R12, R11 ;  /* 0x0000000c0d0e7389 */ /* 0x00006400000c000b */
[----:B01----:R-:W-:Y:S01]  /*dda0*/  ENDCOLLECTIVE ;  /* 0x000000000000791b */ /* 0x003fe20003800000 */
.L_x_3317:
[----:B------:R-:W-:Y:S02]  /*ddb0*/  ULDC UR4, c[0x0][0x288] ;  /* 0x0000a20000047ab9 */ /* 0x000fe40000000800 */
[----:B------:R-:W-:-:S05]  /*ddc0*/  IMAD R0, R0, UR4, RZ ;  /* 0x0000000400007c24 */ /* 0x000fca000f8e02ff */
[----:B------:R-:W-:Y:S01]  /*ddd0*/  ISETP.GE.AND P0, PT, R35, R0, PT ;  /* 0x000000002300720c */ /* 0x000fe20003f06270 */
[----:B------:R-:W-:Y:S01]  /*dde0*/  IMAD.MOV.U32 R13, RZ, RZ, R5 ;  /* 0x000000ffff0d7224 */ /* 0x000fe200078e0005 */
[----:B------:R-:W-:-:S11]  /*ddf0*/  MOV R12, 0x1 ;  /* 0x00000001000c7802 */ /* 0x000fd60000000f00 */
[----:B------:R-:W-:Y:S02]  /*de00*/  @!P0 LEA R7, R30, UR43, 0x1 ;  /* 0x0000002b1e078c11 */ /* 0x000fe4000f8e08ff */
[----:B------:R-:W-:-:S05]  /*de10*/  @!P0 LEA R14, P2, R22, R14, 0x1 ;  /* 0x0000000e160e8211 */ /* 0x000fca00078408ff */
[----:B------:R-:W-:Y:S01]  /*de20*/  @!P0 IMAD.X R3, RZ, RZ, R2, P2 ;  /* 0x000000ffff038224 */ /* 0x000fe200010e0602 */
[----:B------:R-:W-:-:S07]  /*de30*/  @!P0 MOV R2, R14 ;  /* 0x0000000e00028202 */ /* 0x000fce0000000f00 */
[----:B------:R-:W-:Y:S05]  /*de40*/  WARPSYNC.COLLECTIVE R15, `(.L_x_3318) ;  /* 0x000000000f087348 */ /* 0x000fea0003c00000 */
[----:B------:R0:W1:Y:S02]  /*de50*/  SHFL.IDX P6, R14, R13, R12, R11 ;  /* 0x0000000c0d0e7389 */ /* 0x00006400000c000b */
[----:B01----:R-:W-:Y:S01]  /*de60*/  ENDCOLLECTIVE ;  /* 0x000000000000791b */ /* 0x003fe20003800000 */
.L_x_3318:
[----:B------:R-:W-:Y:S01]  /*de70*/  @!PT LDS RZ, [RZ] ;  /* 0x00000000fffff984 */ /* 0x000fe20000000800 */
[----:B------:R-:W-:Y:S01]  /*de80*/  @!PT LDS RZ, [RZ] ;  /* 0x00000000fffff984 */ /* 0x000fe20000000800 */
[----:B------:R-:W-:Y:S01]  /*de90*/  @!PT LDS RZ, [RZ] ;  /* 0x00000000fffff984 */ /* 0x000fe20000000800 */
[----:B------:R0:W-:Y:S01]  /*dea0*/  @!P0 LDGSTS.E.BYPASS.LTC128B.128 [R7+0x20400], desc[UR36][R2.64], !P1 ;  /* 0x2040000002078fae */ /* 0x0001e2000c901d64 */
[----:B------:R-:W-:Y:S01]  /*deb0*/  ISETP.GE.AND P0, PT, R9, R0, PT ;  /* 0x000000000900720c */ /* 0x000fe20003f06270 */
[----:B------:R-:W-:Y:S02]  /*dec0*/  IMAD.MOV.U32 R13, RZ, RZ, R4 ;  /* 0x000000ffff0d7224 */ /* 0x000fe400078e0004 */
[----:B0-----:R-:W-:-:S10]  /*ded0*/  VIADD R7, R35, 0x20 ;  /* 0x0000002023077836 */ /* 0x001fd40000000000 */
[----:B------:R-:W-:Y:S01]  /*dee0*/  @!P0 LEA R9, R30, UR43, 0x1 ;  /* 0x0000002b1e098c11 */ /* 0x000fe2000f8e08ff */
[----:B------:R-:W-:-:S07]  /*def0*/  IMAD.MOV.U32 R6, RZ, RZ, R14 ;  /* 0x000000ffff067224 */ /* 0x000fce00078e000e */
[----:B------:R-:W-:Y:S05]  /*df00*/  WARPSYNC.COLLECTIVE R15, `(.L_x_3319) ;  /* 0x000000000f087348 */ /* 0x000fea0003c00000 */
[----:B------:R0:W1:Y:S02]  /*df10*/  SHFL.IDX P6, R14, R13, R12, R11 ;  /* 0x0000000c0d0e7389 */ /* 0x00006400000c000b */
[----:B01----:R-:W-:Y:S01]  /*df20*/  ENDCOLLECTIVE ;  /* 0x000000000000791b */ /* 0x003fe20003800000 */
.L_x_3319:
[----:B------:R-:W-:Y:S01]  /*df30*/  IMAD.MOV.U32 R13, RZ, RZ, R5 ;  /* 0x000000ffff0d7224 */ /* 0x000fe200078e0005 */
[----:B------:R-:W-:Y:S02]  /*df40*/  MOV R12, 0x2 ;  /* 0x00000002000c7802 */ /* 0x000fe40000000f00 */
[----:B------:R-:W-:-:S13]  /*df50*/  @!P0 LEA R2, P2, R22, R14, 0x1 ;  /* 0x0000000e16028211 */ /* 0x000fda00078408ff */
[----:B------:R-:W-:Y:S05]  /*df60*/  WARPSYNC.COLLECTIVE R15, `(.L_x_3320) ;  /* 0x000000000f087348 */ /* 0x000fea0003c00000 */
[----:B------:R0:W1:Y:S02]  /*df70*/  SHFL.IDX P6, R14, R13, R12, R11 ;  /* 0x0000000c0d0e7389 */ /* 0x00006400000c000b */
[----:B01----:R-:W-:Y:S01]  /*df80*/  ENDCOLLECTIVE ;  /* 0x000000000000791b */ /* 0x003fe20003800000 */
.L_x_3320:
[----:B------:R-:W-:-:S05]  /*df90*/  @!P0 IADD3.X R3, RZ, R6, RZ, P2, !PT ;  /* 0x00000006ff038210 */ /* 0x000fca00017fe4ff */
[----:B------:R-:W-:Y:S01]  /*dfa0*/  @!PT LDS RZ, [RZ] ;  /* 0x00000000fffff984 */ /* 0x000fe20000000800 */
[----:B------:R-:W-:Y:S01]  /*dfb0*/  @!PT LDS RZ, [RZ] ;  /* 0x00000000fffff984 */ /* 0x000fe20000000800 */
[----:B------:R-:W-:Y:S01]  /*dfc0*/  @!PT LDS RZ, [RZ] ;  /* 0x00000000fffff984 */ /* 0x000fe20000000800 */
[----:B------:R0:W-:Y:S01]  /*dfd0*/  @!P0 LDGSTS.E.BYPASS.LTC128B.128 [R9+0x20c00], desc[UR36][R2.64], !P1 ;  /* 0x20c0000002098fae */ /* 0x0001e2000c901d64 */
[----:B------:R-:W-:Y:S01]  /*dfe0*/  ISETP.GE.AND P0, PT, R7, R0, PT ;  /* 0x000000000700720c */ /* 0x000fe20003f06270 */
[----:B------:R-:W-:-:S12]  /*dff0*/  IMAD.MOV.U32 R13, RZ, RZ, R4 ;  /* 0x000000ffff0d7224 */ /* 0x000fd800078e0004 */
[----:B------:R-:W-:Y:S01]  /*e000*/  @!P0 LEA R7, R30, UR43, 0x1 ;  /* 0x0000002b1e078c11 */ /* 0x000fe2000f8e08ff */
[----:B0-----:R-:W-:-:S07]  /*e010*/  IMAD.MOV.U32 R6, RZ, RZ, R14 ;  /* 0x000000ffff067224 */ /* 0x001fce00078e000e */
[----:B------:R-:W-:Y:S05]  /*e020*/  WARPSYNC.COLLECTIVE R15, `(.L_x_3321) ;  /* 0x000000000f087348 */ /* 0x000fea0003c00000 */
[----:B------:R0:W1:Y:S02]  /*e030*/  SHFL.IDX P6, R14, R13, R12, R11 ;  /* 0x0000000c0d0e7389 */ /* 0x00006400000c000b */
[----:B01----:R-:W-:Y:S01]  /*e040*/  ENDCOLLECTIVE ;  /* 0x000000000000791b */ /* 0x003fe20003800000 */
.L_x_3321:
[----:B------:R-:W-:Y:S02]  /*e050*/  IMAD.MOV.U32 R13, RZ, RZ, R5 ;  /* 0x000000ffff0d7224 */ /* 0x000fe400078e0005 */
[----:B------:R-:W-:Y:S01]  /*e060*/  IMAD.MOV.U32 R12, RZ, RZ, 0x3 ;  /* 0x00000003ff0c7424 */ /* 0x000fe200078e00ff */
[----:B------:R-:W-:-:S13]  /*e070*/  @!P0 LEA R2, P2, R22, R14, 0x1 ;  /* 0x0000000e16028211 */ /* 0x000fda00078408ff */
[----:B------:R-:W-:Y:S05]  /*e080*/  WARPSYNC.COLLECTIVE R15, `(.L_x_3322) ;  /* 0x000000000f087348 */ /* 0x000fea0003c00000 */
[----:B------:R0:W1:Y:S02]  /*e090*/  SHFL.IDX P6, R14, R13, R12, R11 ;  /* 0x0000000c0d0e7389 */ /* 0x00006400000c000b */
[----:B01----:R-:W-:Y:S01]  /*e0a0*/  ENDCOLLECTIVE ;  /* 0x000000000000791b */ /* 0x003fe20003800000 */
.L_x_3322:
[----:B------:R-:W-:-:S05]  /*e0b0*/  @!P0 IADD3.X R3, RZ, R6, RZ, P2, !PT ;  /* 0x00000006ff038210 */ /* 0x000fca00017fe4ff */
[----:B------:R-:W-:Y:S01]  /*e0c0*/  @!PT LDS RZ, [RZ] ;  /* 0x00000000fffff984 */ /* 0x000fe20000000800 */
[----:B------:R-:W-:Y:S01]  /*e0d0*/  @!PT LDS RZ, [RZ] ;  /* 0x00000000fffff984 */ /* 0x000fe20000000800 */
[----:B------:R-:W-:Y:S01]  /*e0e0*/  @!PT LDS RZ, [RZ] ;  /* 0x00000000fffff984 */ /* 0x000fe20000000800 */
[----:B------:R0:W-:Y:S01]  /*e0f0*/  @!P0 LDGSTS.E.BYPASS.LTC128B.128 [R7+0x21400], desc[UR36][R2.64], !P1 ;  /* 0x2140000002078fae */ /* 0x0001e2000c901d64 */
[----:B------:R-:W-:Y:S01]  /*e100*/  IMAD.MOV.U32 R13, RZ, RZ, R4 ;  /* 0x000000ffff0d7224 */ /* 0x000fe200078e0004 */
[----:B------:R-:W-:-:S07]  /*e110*/  MOV R6, R14 ;  /* 0x0000000e00067202 */ /* 0x000fce0000000f00 */
[----:B0-----:R-:W-:Y:S05]  /*e120*/  WARPSYNC.COLLECTIVE R15, `(.L_x_3323) ;  /* 0x000000000f087348 */ /* 0x001fea0003c00000 */
[----:B------:R1:W2:Y:S02]  /*e130*/  SHFL.IDX P6, R14, R13, R12, R11 ;  /* 0x0000000c0d0e7389 */ /* 0x0002a400000c000b */
[----:B012---:R-:W-:Y:S01]  /*e140*/  ENDCOLLECTIVE ;  /* 0x000000000000791b */ /* 0x007fe20003800000 */
.L_x_3323:
[----:B------:R-:W-:Y:S05]  /*e150*/  BRA `(.L_x_3324) ;  /* 0xffffffd400c47947 */ /* 0x000fea000383ffff */
.L_x_3269:
[----:B0-----:R-:W-:-:S04]  /*e160*/  IMAD.U32 R3, RZ, RZ, UR43 ;  /* 0x0000002bff037e24 */ /* 0x001fc8000f8e00ff */
[----:B------:R0:W1:Y:S03]  /*e170*/  SYNCS.PHASECHK.TRANS64.TRYWAIT P0, [R3+URZ+0x28c20], R0 ;  /* 0x028c2000030075a7 */ /* 0x000066000800017f */
[----:B-1----:R-:W-:Y:S05]  /*e180*/  @!P0 NANOSLEEP.SYNCS 0x989680 ;  /* 0x009896800000895d */ /* 0x002fea0003900000 */
[----:B------:R-:W1:Y:S02]  /*e190*/  @!P0 SYNCS.PHASECHK.TRANS64 P0, [R3+URZ+0x28c20], R0 ;  /* 0x028c2000030085a7 */ /* 0x000e64000800007f */
[----:B-1----:R-:W-:Y:S05]  /*e1a0*/  @!P0 BRA `(.L_x_3269) ;  /* 0xfffffffc00ec8947 */ /* 0x002fea000383ffff */
[----:B------:R-:W-:Y:S05]  /*e1b0*/  BRA `(.L_x_3325) ;  /* 0xffffffd400f47947 */ /* 0x000fea000383ffff */
.L_x_3271:
[----:B0-----:R-:W-:-:S04]  /*e1c0*/  MOV R3, UR43 ;  /* 0x0000002b00037c02 */ /* 0x001fc80008000f00 */
[----:B------:R0:W1:Y:S03]  /*e1d0*/  SYNCS.PHASECHK.TRANS64.TRYWAIT P0, [R3+URZ+0x28c60], R0 ;  /* 0x028c6000030075a7 */ /* 0x000066000800017f */
[----:B-1----:R-:W-:Y:S05]  /*e1e0*/  @!P0 NANOSLEEP.SYNCS 0x989680 ;  /* 0x009896800000895d */ /* 0x002fea0003900000 */
[----:B------:R-:W1:Y:S02]  /*e1f0*/  @!P0 SYNCS.PHASECHK.TRANS64 P0, [R3+URZ+0x28c60], R0 ;  /* 0x028c6000030085a7 */ /* 0x000e64000800007f */
[----:B-1----:R-:W-:Y:S05]  /*e200*/  @!P0 BRA `(.L_x_3271) ;  /* 0xfffffffc00ec8947 */ /* 0x002fea000383ffff */
[----:B------:R-:W-:Y:S05]  /*e210*/  BRA `(.L_x_3326) ;  /* 0xffffffd400f07947 */ /* 0x000fea000383ffff */
.L_x_3272:
        /* <DEDUP_REMOVED lines=8> */
.L_x_3328:
[----:B------:R-:W-:Y:S05]  /*e2a0*/  BSYNC B0 ;  /* 0x0000000000007941 */ /* 0x000fea0003800000 */
.L_x_3327:
[----:B------:R-:W-:Y:S01]  /*e2b0*/  MOV R13, R0 ;  /* 0x00000000000d7202 */ /* 0x000fe20000000f00 */
[----:B------:R-:W-:Y:S01]  /*e2c0*/  IMAD.MOV.U32 R12, RZ, RZ, RZ ;  /* 0x000000ffff0c7224 */ /* 0x000fe200078e00ff */
[----:B------:R-:W-:Y:S01]  /*e2d0*/  MOV R15, 0xffffffff ;  /* 0xffffffff000f7802 */ /* 0x000fe20000000f00 */
[----:B------:R-:W-:Y:S01]  /*e2e0*/  IMAD.MOV.U32 R11, RZ, RZ, 0x181f ;  /* 0x0000181fff0b7424 */ /* 0x000fe200078e00ff */
[----:B------:R-:W-:Y:S01]  /*e2f0*/  LOP3.LUT R4, R17, 0x1, RZ, 0xc0, !PT ;  /* 0x0000000111047812 */ /* 0x000fe200078ec0ff */
[----:B------:R-:W-:Y:S01]  /*e300*/  IMAD.MOV.U32 R3, RZ, RZ, R14 ;  /* 0x000000ffff037224 */ /* 0x000fe200078e000e */
[----:B------:R-:W-:Y:S01]  /*e310*/  LEA R7, R30, UR43, 0x1 ;  /* 0x0000002b1e077c11 */ /* 0x000fe2000f8e08ff */
[----:B------:R-:W-:-:S07]  /*e320*/  IMAD.SHL.U32 R8, R22, 0x2, RZ ;  /* 0x0000000216087824 */ /* 0x000fce00078e00ff */
[----:B------:R-:W-:Y:S05]  /*e330*/  WARPSYNC.COLLECTIVE R15, `(.L_x_3329) ;  /* 0x000000000f087348 */ /* 0x000fea0003c00000 */
[----:B------:R0:W1:Y:S02]  /*e340*/  SHFL.IDX P6, R14, R13, R12, R11 ;  /* 0x0000000c0d0e7389 */ /* 0x00006400000c000b */
[----:B01----:R-:W-:Y:S01]  /*e350*/  ENDCOLLECTIVE ;  /* 0x000000000000791b */ /* 0x003fe20003800000 */
.L_x_3329:
[----:B------:R-:W-:Y:S02]  /*e360*/  ISETP.NE.U32.AND P1, PT, R4, 0x1, PT ;  /* 0x000000010400780c */ /* 0x000fe40003f25070 */
[C---:B------:R-:W-:Y:S02]  /*e370*/  LOP3.LUT P5, RZ, R17.reuse, 0x2, RZ, 0xc0, !PT ;  /* 0x0000000211ff7812 */ /* 0x040fe400078ac0ff */
[C---:B------:R-:W-:Y:S02]  /*e380*/  LOP3.LUT P4, RZ, R17.reuse, 0x4, RZ, 0xc0, !PT ;  /* 0x0000000411ff7812 */ /* 0x040fe4000788c0ff */
[C---:B------:R-:W-:Y:S02]  /*e390*/  LOP3.LUT P3, RZ, R17.reuse, 0x8, RZ, 0xc0, !PT ;  /* 0x0000000811ff7812 */ /* 0x040fe4000786c0ff */
[----:B------:R-:W-:Y:S02]  /*e3a0*/  LOP3.LUT P2, RZ, R17, 0x10, RZ, 0xc0, !PT ;  /* 0x0000001011ff7812 */ /* 0x000fe4000784c0ff */
[----:B------:R-:W-:-:S02]  /*e3b0*/  LOP3.LUT R16, R16, 0xfffffeff, RZ, 0xc0, !PT ;  /* 0xfffffeff10107812 */ /* 0x000fc400078ec0ff */
[----:B------:R-:W-:Y:S01]  /*e3c0*/  PRMT R4, R17, 0x8880, RZ ;  /* 0x0000888011047816 */ /* 0x000fe200000000ff */
[----:B------:R-:W-:Y:S01]  /*e3d0*/  IMAD.MOV.U32 R12, RZ, RZ, 0x1 ;  /* 0x00000001ff0c7424 */ /* 0x000fe200078e00ff */
[----:B------:R-:W-:Y:S02]  /*e3e0*/  @P1 LOP3.LUT R16, R16, 0x100, RZ, 0xfc, !PT ;  /* 0x0000010010101812 */ /* 0x000fe400078efcff */
[----:B------:R-:W-:Y:S02]  /*e3f0*/  MOV R13, R6 ;  /* 0x00000006000d7202 */ /* 0x000fe40000000f00 */
[----:B------:R-:W-:Y:S02]  /*e400*/  LOP3.LUT R16, R16, 0xfffffdff, RZ, 0xc0, !PT ;  /* 0xfffffdff10107812 */ /* 0x000fe400078ec0ff */
[----:B------:R-:W-:-:S05]  /*e410*/  IADD3 R2, P0, R14, R8, RZ ;  /* 0x000000080e027210 */ /* 0x000fca0007f1e0ff */
[----:B------:R-:W-:Y:S01]  /*e420*/  IMAD.X R3, RZ, RZ, R3, P0 ;  /* 0x000000ffff037224 */ /* 0x000fe200000e0603 */
[----:B------:R-:W-:Y:S02]  /*e430*/  ISETP.LT.OR P0, PT, R18, 0x1, P1 ;  /* 0x000000011200780c */ /* 0x000fe40000f01670 */
[----:B------:R-:W-:-:S11]  /*e440*/  LOP3.LUT P1, RZ, R17, 0x20, RZ, 0xc0, !PT ;  /* 0x0000002011ff7812 */ /* 0x000fd6000782c0ff */
[----:B------:R-:W-:Y:S01]  /*e450*/  @!PT LDS RZ, [RZ] ;  /* 0x00000000fffff984 */ /* 0x000fe20000000800 */
[----:B------:R-:W-:Y:S01]  /*e460*/  @!PT LDS RZ, [RZ] ;  /* 0x00000000fffff984 */ /* 0x000fe20000000800 */
[----:B------:R-:W-:Y:S01]  /*e470*/  @!PT LDS RZ, [RZ] ;  /* 0x00000000fffff984 */ /* 0x000fe20000000800 */
        /* <DEDUP_REMOVED lines=12> */
[----:B------:R-:W-:-:S13]  /*e540*/  ISETP.LT.OR P6, PT, R18, 0x1, !P0 ;  /* 0x000000011200780c */ /* 0x000fda00047c1670 */
[----:B------:R0:W-:Y:S01]  /*e550*/  LDGSTS.E.BYPASS.LTC128B.128 [R7+0xc400], desc[UR36][R2.64+0x300], !P6 ;  /* 0x0c40030002077fae */ /* 0x0001e2000f101d64 */
[----:B------:R-:W-:Y:S01]  /*e560*/  ISETP.GT.AND P6, PT, R4, -0x1, PT ;  /* 0xffffffff0400780c */ /* 0x000fe20003fc4270 */
[----:B------:R-:W-:-:S12]  /*e570*/  IMAD.MOV.U32 R4, RZ, RZ, RZ ;  /* 0x000000ffff047224 */ /* 0x000fd800078e00ff */
[----:B------:R-:W-:Y:S02]  /*e580*/  @P6 LOP3.LUT R16, R16, 0x200, RZ, 0xfc, !PT ;  /* 0x0000020010106812 */ /* 0x000fe400078efcff */
[----:B------:R-:W-:-:S13]  /*e590*/  ISETP.LT.OR P6, PT, R18, 0x1, P6 ;  /* 0x000000011200780c */ /* 0x000fda00037c1670 */
[----:B------:R0:W-:Y:S02]  /*e5a0*/  LDGSTS.E.BYPASS.LTC128B.128 [R7+0xe400], desc[UR36][R2.64+0x380], !P6 ;  /* 0x0e40038002077fae */ /* 0x0001e4000f101d64 */
[----:B0-----:R-:W-:Y:S05]  /*e5b0*/  WARPSYNC.COLLECTIVE R15, `(.L_x_3330) ;  /* 0x000000000f087348 */ /* 0x001fea0003c00000 */
[----:B------:R1:W2:Y:S02]  /*e5c0*/  SHFL.IDX P6, R14, R13, R12, R11 ;  /* 0x0000000c0d0e7389 */ /* 0x0002a400000c000b */
[----:B012---:R-:W-:Y:S01]  /*e5d0*/  ENDCOLLECTIVE ;  /* 0x000000000000791b */ /* 0x007fe20003800000 */
.L_x_3330:
[----:B------:R-:W-:Y:S01]  /*e5e0*/  MOV R13, R0 ;  /* 0x00000000000d7202 */ /* 0x000fe20000000f00 */
[----:B------:R-:W-:-:S07]  /*e5f0*/  IMAD.MOV.U32 R5, RZ, RZ, R14 ;  /* 0x000000ffff057224 */ /* 0x000fce00078e000e */
[----:B------:R-:W-:Y:S05]  /*e600*/  WARPSYNC.COLLECTIVE R15, `(.L_x_3331) ;  /* 0x000000000f087348 */ /* 0x000fea0003c00000 */
[----:B------:R0:W1:Y:S02]  /*e610*/  SHFL.IDX P6, R14, R13, R12, R11 ;  /* 0x0000000c0d0e7389 */ /* 0x00006400000c000b */
[----:B01----:R-:W-:Y:S01]  /*e620*/  ENDCOLLECTIVE ;  /* 0x000000000000791b */ /* 0x003fe20003800000 */
.L_x_3331:
[----:B------:R-:W-:Y:S01]  /*e630*/  IMAD.MOV.U32 R13, RZ, RZ, R6 ;  /* 0x000000ffff0d7224 */ /* 0x000fe200078e0006 */
[----:B------:R-:W-:Y:S02]  /*e640*/  MOV R12, 0x2 ;  /* 0x00000002000c7802 */ /* 0x000fe40000000f00 */
[----:B------:R-:W-:-:S05]  /*e650*/  IADD3 R2, P6, R14, R8, RZ ;  /* 0x000000080e027210 */ /* 0x000fca0007fde0ff */
[----:B------:R-:W-:Y:S01]  /*e660*/  IMAD.X R3, RZ, RZ, R5, P6 ;  /* 0x000000ffff037224 */ /* 0x000fe200030e0605 */
[----:B------:R-:W-:-:S04]  /*e670*/  LOP3.LUT P6, RZ, R16, 0x100, RZ, 0xc0, !PT ;  /* 0x0000010010ff7812 */ /* 0x000fc800078cc0ff */
[----:B------:R-:W-:-:S13]  /*e680*/  ISETP.LT.OR P6, PT, R18, 0x11, P6 ;  /* 0x000000111200780c */ /* 0x000fda00037c1670 */
        /* <DEDUP_REMOVED lines=18> */
[----:B------:R0:W-:Y:S02]  /*e7b0*/  LDGSTS.E.BYPASS.LTC128B.128 [R7+0xec00], desc[UR36][R2.64+0x380], !P6 ;  /* 0x0ec0038002077fae */ /* 0x0001e4000f101d64 */
[----:B0-----:R-:W-:Y:S05]  /*e7c0*/  WARPSYNC.COLLECTIVE R15, `(.L_x_3332) ;  /* 0x000000000f087348 */ /* 0x001fea0003c00000 */
[----:B------:R1:W2:Y:S02]  /*e7d0*/  SHFL.IDX P6, R14, R13, R12, R11 ;  /* 0x0000000c0d0e7389 */ /* 0x0002a400000c000b */
[----:B012---:R-:W-:Y:S01]  /*e7e0*/  ENDCOLLECTIVE ;  /* 0x000000000000791b */ /* 0x007fe20003800000 */
.L_x_3332:
[----:B------:R-:W-:Y:S02]  /*e7f0*/  IMAD.MOV.U32 R13, RZ, RZ, R0 ;  /* 0x000000ffff0d7224 */ /* 0x000fe400078e0000 */
[----:B------:R-:W-:-:S07]  /*e800*/  IMAD.MOV.U32 R9, RZ, RZ, R14 ;  /* 0x000000ffff097224 */ /* 0x000fce00078e000e */
[----:B------:R-:W-:Y:S05]  /*e810*/  WARPSYNC.COLLECTIVE R15, `(.L_x_3333) ;  /* 0x000000000f087348 */ /* 0x000fea0003c00000 */
[----:B------:R0:W1:Y:S02]  /*e820*/  SHFL.IDX P6, R14, R13, R12, R11 ;  /* 0x0000000c0d0e7389 */ /* 0x00006400000c000b */
[----:B01----:R-:W-:Y:S01]  /*e830*/  ENDCOLLECTIVE ;  /* 0x000000000000791b */ /* 0x003fe20003800000 */
.L_x_3333:
[----:B------:R-:W-:Y:S02]  /*e840*/  IMAD.MOV.U32 R13, RZ, RZ, R6 ;  /* 0x000000ffff0d7224 */ /* 0x000fe400078e0006 */
[----:B------:R-:W-:Y:S01]  /*e850*/  IMAD.MOV.U32 R12, RZ, RZ, 0x3 ;  /* 0x00000003ff0c7424 */ /* 0x000fe200078e00ff */
[----:B------:R-:W-:-:S04]  /*e860*/  IADD3 R2, P6, R14, R8, RZ ;  /* 0x000000080e027210 */ /* 0x000fc80007fde0ff */
[----:B------:R-:W-:Y:S02]  /*e870*/  IADD3.X R3, RZ, R9, RZ, P6, !PT ;  /* 0x00000009ff037210 */ /* 0x000fe400037fe4ff */
        /* <DEDUP_REMOVED lines=24> */
.L_x_3334:
[----:B------:R-:W-:Y:S01]  /*ea00*/  IMAD.MOV.U32 R13, RZ, RZ, R0 ;  /* 0x000000ffff0d7224 */ /* 0x000fe200078e0000 */
[----:B------:R-:W-:-:S07]  /*ea10*/  MOV R6, R14 ;  /* 0x0000000e00067202 */ /* 0x000fce0000000f00 */
[----:B------:R-:W-:Y:S05]  /*ea20*/  WARPSYNC.COLLECTIVE R15, `(.L_x_3335) ;  /* 0x000000000f087348 */ /* 0x000fea0003c00000 */
[----:B------:R0:W1:Y:S02]  /*ea30*/  SHFL.IDX P6, R14, R13, R12, R11 ;  /* 0x0000000c0d0e7389 */ /* 0x00006400000c000b */
[----:B01----:R-:W-:Y:S01]  /*ea40*/  ENDCOLLECTIVE ;  /* 0x000000000000791b */ /* 0x003fe20003800000 */
.L_x_3335:
[----:B------:R-:W-:Y:S05]  /*ea50*/  BRA `(.L_x_3336) ;  /* 0xffffffd400847947 */ /* 0x000fea000383ffff */
.L_x_3279:
[----:B-1----:R1:W2:Y:S02]  /*ea60*/  SYNCS.PHASECHK.TRANS64.TRYWAIT P0, [R10+URZ+0x28c40], R20 ;  /* 0x028c40140a0075a7 */ /* 0x0022a4000800017f */
[----:B--2---:R-:W-:Y:S05]  /*ea70*/  @!P0 NANOSLEEP.SYNCS 0x989680 ;  /* 0x009896800000895d */ /* 0x004fea0003900000 */
[----:B------:R-:W2:Y:S02]  /*ea80*/  @!P0 SYNCS.PHASECHK.TRANS64 P0, [R10+URZ+0x28c40], R20 ;  /* 0x028c40140a0085a7 */ /* 0x000ea4000800007f */
[----:B--2---:R-:W-:Y:S05]  /*ea90*/  @!P0 BRA `(.L_x_3279) ;  /* 0xfffffffc00f08947 */ /* 0x004fea000383ffff */
[----:B------:R-:W-:Y:S05]  /*eaa0*/  BRA `(.L_x_3337) ;  /* 0xffffffd800bc7947 */ /* 0x000fea000383ffff */
.L_x_3280:
[----:B------:R-:W-:Y:S01]  /*eab0*/  BSSY B1, `(.L_x_3338) ;  /* 0x0000008000017945 */ /* 0x000fe20003800000 */
[----:B------:R-:W-:Y:S01]  /*eac0*/  MOV R13, R29 ;  /* 0x0000001d000d7202 */ /* 0x000fe20000000f00 */
[----:B------:R-:W-:Y:S01]  /*ead0*/  IMAD.MOV.U32 R12, RZ, RZ, RZ ;  /* 0x000000ffff0c7224 */ /* 0x000fe200078e00ff */
[----:B------:R-:W-:Y:S01]  /*eae0*/  MOV R15, 0xffffffff ;  /* 0xffffffff000f7802 */ /* 0x000fe20000000f00 */
[----:B------:R-:W-:-:S07]  /*eaf0*/  IMAD.MOV.U32 R11, RZ, RZ, 0x181f ;  /* 0x0000181fff0b7424 */ /* 0x000fce00078e00ff */
[----:B-1----:R-:W-:Y:S05]  /*eb00*/  WARPSYNC.COLLECTIVE R15, `(.L_x_3339) ;  /* 0x000000000f087348 */ /* 0x002fea0003c00000 */
[----:B------:R0:W2:Y:S02]  /*eb10*/  SHFL.IDX P6, R14, R13, R12, R11 ;  /* 0x0000000c0d0e7389 */ /* 0x0000a400000c000b */
[----:B012---:R-:W-:Y:S01]  /*eb20*/  ENDCOLLECTIVE ;  /* 0x000000000000791b */ /* 0x007fe20003800000 */
.L_x_3339:
[----:B------:R-:W-:Y:S05]  /*eb30*/  BSYNC B1 ;  /* 0x0000000000017941 */ /* 0x000fea0003800000 */
.L_x_3338:
        /* <DEDUP_REMOVED lines=9> */
.L_x_3340:
[----:B------:R-:W-:Y:S02]  /*ebd0*/  IMAD.MOV.U32 R13, RZ, RZ, R29 ;  /* 0x000000ffff0d7224 */ /* 0x000fe400078e001d */
[----:B------:R-:W-:Y:S01]  /*ebe0*/  IMAD.MOV.U32 R12, RZ, RZ, 0x1 ;  /* 0x00000001ff0c7424 */ /* 0x000fe200078e00ff */
[----:B------:R-:W-:-:S13]  /*ebf0*/  IADD3 R2, P0, R14, R8, RZ ;  /* 0x000000080e027210 */ /* 0x000fda0007f1e0ff */
[----:B------:R-:W-:Y:S05]  /*ec00*/  WARPSYNC.COLLECTIVE R15, `(.L_x_3341) ;  /* 0x000000000f087348 */ /* 0x000fea0003c00000 */
[----:B------:R0:W1:Y:S02]  /*ec10*/  SHFL.IDX P6, R14, R13, R12, R11 ;  /* 0x0000000c0d0e7389 */ /* 0x00006400000c000b */
[----:B01----:R-:W-:Y:S01]  /*ec20*/  ENDCOLLECTIVE ;  /* 0x000000000000791b */ /* 0x003fe20003800000 */
.L_x_3341:
[----:B------:R-:W-:-:S05]  /*ec30*/  IADD3.X R3, RZ, R3, RZ, P0, !PT ;  /* 0x00000003ff037210 */ /* 0x000fca00007fe4ff */
[----:B------:R-:W-:Y:S01]  /*ec40*/  @!PT LDS RZ, [RZ] ;  /* 0x00000000fffff984 */ /* 0x000fe20000000800 */
[----:B------:R-:W-:Y:S01]  /*ec50*/  @!PT LDS RZ, [RZ] ;  /* 0x00000000fffff984 */ /* 0x000fe20000000800 */
[----:B------:R-:W-:Y:S01]  /*ec60*/  @!PT LDS RZ, [RZ] ;  /* 0x00000000fffff984 */ /* 0x000fe20000000800 */
[----:B------:R0:W-:Y:S01]  /*ec70*/  LDGSTS.E.BYPASS.LTC128B.128 [R27+0x22400], desc[UR36][R2.64], !P1 ;  /* 0x22400000021b7fae */ /* 0x0001e2000c901d64 */
[----:B------:R-:W-:Y:S01]  /*ec80*/  IMAD.MOV.U32 R13, RZ, RZ, R26 ;  /* 0x000000ffff0d7224 */ /* 0x000fe200078e001a */
[----:B0-----:R-:W-:-:S07]  /*ec90*/  MOV R3, R14 ;  /* 0x0000000e00037202 */ /* 0x001fce0000000f00 */
[----:B------:R-:W-:Y:S05]  /*eca0*/  WARPSYNC.COLLECTIVE R15, `(.L_x_3342) ;  /* 0x000000000f087348 */ /* 0x000fea0003c00000 */
[----:B------:R0:W1:Y:S02]  /*ecb0*/  SHFL.IDX P6, R14, R13, R12, R11 ;  /* 0x0000000c0d0e7389 */ /* 0x00006400000c000b */
[----:B01----:R-:W-:Y:S01]  /*ecc0*/  ENDCOLLECTIVE ;  /* 0x000000000000791b */ /* 0x003fe20003800000 */
.L_x_3342:
[----:B------:R-:W-:Y:S01]  /*ecd0*/  MOV R13, R29 ;  /* 0x0000001d000d7202 */ /* 0x000fe20000000f00 */
[----:B------:R-:W-:Y:S01]  /*ece0*/  IMAD.MOV.U32 R12, RZ, RZ, 0x2 ;  /* 0x00000002ff0c7424 */ /* 0x000fe200078e00ff */
[----:B------:R-:W-:-:S13]  /*ecf0*/  IADD3 R2, P0, R14, R8, RZ ;  /* 0x000000080e027210 */ /* 0x000fda0007f1e0ff */
[----:B------:R-:W-:Y:S05]  /*ed00*/  WARPSYNC.COLLECTIVE R15, `(.L_x_3343) ;  /* 0x000000000f087348 */ /* 0x000fea0003c00000 */
[----:B------:R0:W1:Y:S02]  /*ed10*/  SHFL.IDX P6, R14, R13, R12, R11 ;  /* 0x0000000c0d0e7389 */ /* 0x00006400000c000b */
[----:B01----:R-:W-:Y:S01]  /*ed20*/  ENDCOLLECTIVE ;  /* 0x000000000000791b */ /* 0x003fe20003800000 */
.L_x_3343:
[----:B------:R-:W-:-:S05]  /*ed30*/  IMAD.X R3, RZ, RZ, R3, P0 ;  /* 0x000000ffff037224 */ /* 0x000fca00000e0603 */
[----:B------:R-:W-:Y:S01]  /*ed40*/  @!PT LDS RZ, [RZ] ;  /* 0x00000000fffff984 */ /* 0x000fe20000000800 */
[----:B------:R-:W-:Y:S01]  /*ed50*/  @!PT LDS RZ, [RZ] ;  /* 0x00000000fffff984 */ /* 0x000fe20000000800 */
[----:B------:R-:W-:Y:S01]  /*ed60*/  @!PT LDS RZ, [RZ] ;  /* 0x00000000fffff984 */ /* 0x000fe20000000800 */
[----:B------:R0:W-:Y:S01]  /*ed70*/  LDGSTS.E.BYPASS.LTC128B.128 [R27+0x22c00], desc[UR36][R2.64], !P1 ;  /* 0x22c00000021b7fae */ /* 0x0001e2000c901d64 */
[----:B------:R-:W-:Y:S01]  /*ed80*/  MOV R13, R26 ;  /* 0x0000001a000d7202 */ /* 0x000fe20000000f00 */
[----:B0-----:R-:W-:-:S07]  /*ed90*/  IMAD.MOV.U32 R3, RZ, RZ, R14 ;  /* 0x000000ffff037224 */ /* 0x001fce00078e000e */
[----:B------:R-:W-:Y:S05]  /*eda0*/  WARPSYNC.COLLECTIVE R15, `(.L_x_3344) ;  /* 0x000000000f087348 */ /* 0x000fea0003c00000 */
[----:B------:R0:W1:Y:S02]  /*edb0*/  SHFL.IDX P6, R14, R13, R12, R11 ;  /* 0x0000000c0d0e7389 */ /* 0x00006400000c000b */
[----:B01----:R-:W-:Y:S01]  /*edc0*/  ENDCOLLECTIVE ;  /* 0x000000000000791b */ /* 0x003fe20003800000 */
.L_x_3344:
[----:B------:R-:W-:Y:S01]  /*edd0*/  IMAD.MOV.U32 R13, RZ, RZ, R29 ;  /* 0x000000ffff0d7224 */ /* 0x000fe200078e001d */
[----:B------:R-:W-:Y:S02]  /*ede0*/  MOV R12, 0x3 ;  /* 0x00000003000c7802 */ /* 0x000fe40000000f00 */
[----:B------:R-:W-:-:S13]  /*edf0*/  IADD3 R2, P0, R14, R8, RZ ;  /* 0x000000080e027210 */ /* 0x000fda0007f1e0ff */
[----:B------:R-:W-:Y:S05]  /*ee00*/  WARPSYNC.COLLECTIVE R15, `(.L_x_3345) ;  /* 0x000000000f087348 */ /* 0x000fea0003c00000 */
[----:B------:R0:W1:Y:S02]  /*ee10*/  SHFL.IDX P6, R14, R13, R12, R11 ;  /* 0x0000000c0d0e7389 */ /* 0x00006400000c000b */
[----:B01----:R-:W-:Y:S01]  /*ee20*/  ENDCOLLECTIVE ;  /* 0x000000000000791b */ /* 0x003fe20003800000 */
.L_x_3345:
[----:B------:R-:W-:-:S05]  /*ee30*/  IMAD.X R3, RZ, RZ, R3, P0 ;  /* 0x000000ffff037224 */ /* 0x000fca00000e0603 */
[----:B------:R-:W-:Y:S01]  /*ee40*/  @!PT LDS RZ, [RZ] ;  /* 0x00000000fffff984 */ /* 0x000fe20000000800 */
[----:B------:R-:W-:Y:S01]  /*ee50*/  @!PT LDS RZ, [RZ] ;  /* 0x00000000fffff984 */ /* 0x000fe20000000800 */
[----:B------:R-:W-:Y:S01]  /*ee60*/  @!PT LDS RZ, [RZ] ;  /* 0x00000000fffff984 */ /* 0x000fe20000000800 */
[----:B------:R0:W-:Y:S01]  /*ee70*/  LDGSTS.E.BYPASS.LTC128B.128 [R27+0x23400], desc[UR36][R2.64], !P1 ;  /* 0x23400000021b7fae */ /* 0x0001e2000c901d64 */
[----:B------:R-:W-:Y:S02]  /*ee80*/  IMAD.MOV.U32 R13, RZ, RZ, R26 ;  /* 0x000000ffff0d7224 */ /* 0x000fe400078e001a */
[----:B------:R-:W-:-:S07]  /*ee90*/  IMAD.MOV.U32 R34, RZ, RZ, R14 ;  /* 0x000000ffff227224 */ /* 0x000fce00078e000e */
[----:B0-----:R-:W-:Y:S05]  /*eea0*/  WARPSYNC.COLLECTIVE R15, `(.L_x_3346) ;  /* 0x000000000f087348 */ /* 0x001fea0003c00000 */
[----:B------:R1:W2:Y:S02]  /*eeb0*/  SHFL.IDX P6, R14, R13, R12, R11 ;  /* 0x0000000c0d0e7389 */ /* 0x0002a400000c000b */
[----:B012---:R-:W-:Y:S01]  /*eec0*/  ENDCOLLECTIVE ;  /* 0x000000000000791b */ /* 0x007fe20003800000 */
.L_x_3346:
[----:B------:R-:W-:Y:S05]  /*eed0*/  BRA `(.L_x_3347) ;  /* 0xffffffd800707947 */ /* 0x000fea000383ffff */
.L_x_3285:
[----:B---3--:R3:W4:Y:S02]  /*eee0*/  SYNCS.PHASECHK.TRANS64.TRYWAIT P0, [R10+URZ+0x28c60], R20 ;  /* 0x028c60140a0075a7 */ /* 0x008724000800017f */
[----:B----4-:R-:W-:Y:S05]  /*eef0*/  @!P0 NANOSLEEP.SYNCS 0x989680 ;  /* 0x009896800000895d */ /* 0x010fea0003900000 */
[----:B------:R-:W4:Y:S02]  /*ef00*/  @!P0 SYNCS.PHASECHK.TRANS64 P0, [R10+URZ+0x28c60], R20 ;  /* 0x028c60140a0085a7 */ /* 0x000f24000800007f */
[----:B----4-:R-:W-:Y:S05]  /*ef10*/  @!P0 BRA `(.L_x_3285) ;  /* 0xfffffffc00f08947 */ /* 0x010fea000383ffff */
[----:B------:R-:W-:Y:S05]  /*ef20*/  BRA `(.L_x_3348) ;  /* 0xffffffd800bc7947 */ /* 0x000fea000383ffff */
.L_x_3286:
[----:B------:R-:W-:Y:S01]  /*ef30*/  BSSY B1, `(.L_x_3349) ;  /* 0x0000008000017945 */ /* 0x000fe20003800000 */
[----:B------:R-:W-:Y:S01]  /*ef40*/  MOV R13, R19 ;  /* 0x00000013000d7202 */ /* 0x000fe20000000f00 */
[----:B------:R-:W-:Y:S01]  /*ef50*/  IMAD.MOV.U32 R12, RZ, RZ, RZ ;  /* 0x000000ffff0c7224 */ /* 0x000fe200078e00ff */
[----:B------:R-:W-:Y:S01]  /*ef60*/  MOV R15, 0xffffffff ;  /* 0xffffffff000f7802 */ /* 0x000fe20000000f00 */
[----:B------:R-:W-:-:S07]  /*ef70*/  IMAD.MOV.U32 R11, RZ, RZ, 0x181f ;  /* 0x0000181fff0b7424 */ /* 0x000fce00078e00ff */
[----:B-123--:R-:W-:Y:S05]  /*ef80*/  WARPSYNC.COLLECTIVE R15, `(.L_x_3350) ;  /* 0x000000000f087348 */ /* 0x00efea0003c00000 */
[----:B------:R0:W4:Y:S02]  /*ef90*/  SHFL.IDX P6, R14, R13, R12, R11 ;  /* 0x0000000c0d0e7389 */ /* 0x00012400000c000b */
[----:B01234-:R-:W-:Y:S01]  /*efa0*/  ENDCOLLECTIVE ;  /* 0x000000000000791b */ /* 0x01ffe20003800000 */
.L_x_3350:
[----:B------:R-:W-:Y:S05]  /*efb0*/  BSYNC B1 ;  /* 0x0000000000017941 */ /* 0x000fea0003800000 */
.L_x_3349:
[----:B------:R-:W-:Y:S01]  /*efc0*/  MOV R13, R18 ;  /* 0x00000012000d7202 */ /* 0x000fe20000000f00 */
[----:B------:R-:W-:Y:S01]  /*efd0*/  IMAD.MOV.U32 R12, RZ, RZ, RZ ;  /* 0x000000ffff0c7224 */ /* 0x000fe200078e00ff */
[----:B------:R-:W-:Y:S01]  /*efe0*/  MOV R11, 0x181f ;  /* 0x0000181f000b7802 */ /* 0x000fe20000000f00 */
[----:B------:R-:W-:Y:S01]  /*eff0*/  IMAD.MOV.U32 R15, RZ, RZ, -0x1 ;  /* 0xffffffffff0f7424 */ /* 0x000fe200078e00ff */
[----:B------:R-:W-:Y:S01]  /*f000*/  LEA R17, R17, UR43, 0x1 ;  /* 0x0000002b11117c11 */ /* 0x000fe2000f8e08ff */
[----:B------:R-:W-:Y:S01]  /*f010*/  IMAD.MOV.U32 R3, RZ, RZ, R14 ;  /* 0x000000ffff037224 */ /* 0x000fe200078e000e */
[----:B------:R-:W-:-:S13]  /*f020*/  LOP3.LUT P2, RZ, R16, 0x20, RZ, 0xc0, !PT ;  /* 0x0000002010ff7812 */ /* 0x000fda000784c0ff */
[----:B------:R-:W-:Y:S05]  /*f030*/  WARPSYNC.COLLECTIVE R15, `(.L_x_3351) ;  /* 0x000000000f087348 */ /* 0x000fea0003c00000 */
[----:B------:R0:W1:Y:S02]  /*f040*/  SHFL.IDX P6, R14, R13, R12, R11 ;  /* 0x0000000c0d0e7389 */ /* 0x00006400000c000b */
[----:B01----:R-:W-:Y:S01]  /*f050*/  ENDCOLLECTIVE ;  /* 0x000000000000791b */ /* 0x003fe20003800000 */
.L_x_3351:
[C---:B------:R-:W-:Y:S02]  /*f060*/  LOP3.LUT P1, RZ, R16.reuse, 0x10, RZ, 0xc0, !PT ;  /* 0x0000001010ff7812 */ /* 0x040fe4000782c0ff */
[----:B------:R-:W-:Y:S01]  /*f070*/  P2R R4, PR, RZ, 0x20 ;  /* 0x00000020ff047803 */ /* 0x000fe20000000000 */
[----:B------:R-:W-:Y:S01]  /*f080*/  IMAD.MOV.U32 R13, RZ, RZ, R19 ;  /* 0x000000ffff0d7224 */ /* 0x000fe200078e0013 */
[----:B------:R-:W-:Y:S02]  /*f090*/  MOV R12, 0x1 ;  /* 0x00000001000c7802 */ /* 0x000fe40000000f00 */
[----:B------:R-:W-:Y:S02]  /*f0a0*/  LOP3.LUT P6, RZ, R16, 0x40, RZ, 0xc0, !PT ;  /* 0x0000004010ff7812 */ /* 0x000fe400078cc0ff */
[----:B------:R-:W-:-:S04]  /*f0b0*/  IADD3 R2, P0, R14, R8, RZ ;  /* 0x000000080e027210 */ /* 0x000fc80007f1e0ff */
[----:B------:R-:W-:Y:S02]  /*f0c0*/  IADD3.X R3, RZ, R3, RZ, P0, !PT ;  /* 0x00000003ff037210 */ /* 0x000fe400007fe4ff */
[----:B------:R-:W-:-:S05]  /*f0d0*/  ISETP.NE.U32.AND P0, PT, R28, RZ, PT ;  /* 0x000000ff1c00720c */ /* 0x000fca0003f05070 */
[----:B------:R-:W-:Y:S01]  /*f0e0*/  @!PT LDS RZ, [RZ] ;  /* 0x00000000fffff984 */ /* 0x000fe20000000800 */
[----:B------:R-:W-:Y:S01]  /*f0f0*/  @!PT LDS RZ, [RZ] ;  /* 0x00000000fffff984 */ /* 0x000fe20000000800 */
[----:B------:R-:W-:Y:S01]  /*f100*/  @!PT LDS RZ, [RZ] ;  /* 0x00000000fffff984 */ /* 0x000fe20000000800 */
[----:B------:R0:W-:Y:S08]  /*f110*/  LDGSTS.E.BYPASS.LTC128B.128 [R17+0x400], desc[UR36][R2.64], !P6 ;  /* 0x0040000002117fae */ /* 0x0001f0000f101d64 */
[----:B0-----:R-:W-:Y:S05]  /*f120*/  WARPSYNC.COLLECTIVE R15, `(.L_x_3352) ;  /* 0x000000000f087348 */ /* 0x001fea0003c00000 */
[----:B------:R1:W2:Y:S02]  /*f130*/  SHFL.IDX P6, R14, R13, R12, R11 ;  /* 0x0000000c0d0e7389 */ /* 0x0002a400000c000b */
[----:B012---:R-:W-:Y:S01]  /*f140*/  ENDCOLLECTIVE ;  /* 0x000000000000791b */ /* 0x007fe20003800000 */
.L_x_3352:
[----:B------:R-:W-:Y:S01]  /*f150*/  @!PT LDS RZ, [RZ] ;  /* 0x00000000fffff984 */ /* 0x000fe20000000800 */
[----:B------:R-:W-:Y:S01]  /*f160*/  @!PT LDS RZ, [RZ] ;  /* 0x00000000fffff984 */ /* 0x000fe20000000800 */
[----:B------:R-:W-:Y:S01]  /*f170*/  @!PT LDS RZ, [RZ] ;  /* 0x00000000fffff984 */ /* 0x000fe20000000800 */
[----:B------:R0:W-:Y:S04]  /*f180*/  LDGSTS.E.BYPASS.LTC128B.128 [R17+0x2400], desc[UR36][R2.64+0x80], !P2 ;  /* 0x0240008002117fae */ /* 0x0001e8000d101d64 */
[----:B------:R0:W-:Y:S01]  /*f190*/  LDGSTS.E.BYPASS.LTC128B.128 [R17+0x4400], desc[UR36][R2.64+0x100], !P1 ;  /* 0x0440010002117fae */ /* 0x0001e2000c901d64 */
[----:B------:R-:W-:-:S03]  /*f1a0*/  ISETP.NE.U32.AND P1, PT, R25, RZ, PT ;  /* 0x000000ff1900720c */ /* 0x000fc60003f25070 */
[----:B------:R0:W-:Y:S01]  /*f1b0*/  LDGSTS.E.BYPASS.LTC128B.128 [R17+0x6400], desc[UR36][R2.64+0x180], !P5 ;  /* 0x0640018002117fae */ /* 0x0001e2000e901d64 */
[----:B------:R-:W-:Y:S02]  /*f1c0*/  LOP3.LUT P5, RZ, R16, 0x40, RZ, 0xc0, !PT ;  /* 0x0000004010ff7812 */ /* 0x000fe400078ac0ff */
[----:B------:R-:W-:Y:S01]  /*f1d0*/  MOV R13, R18 ;  /* 0x00000012000d7202 */ /* 0x000fe20000000f00 */
[----:B------:R0:W-:Y:S04]  /*f1e0*/  LDGSTS.E.BYPASS.LTC128B.128 [R17+0x8400], desc[UR36][R2.64+0x200], !P4 ;  /* 0x0840020002117fae */ /* 0x0001e8000e101d64 */
[----:B------:R0:W-:Y:S01]  /*f1f0*/  LDGSTS.E.BYPASS.LTC128B.128 [R17+0xa400], desc[UR36][R2.64+0x280], !P3 ;  /* 0x0a40028002117fae */ /* 0x0001e2000d901d64 */
[----:B------:R-:W-:-:S03]  /*f200*/  IMAD.MOV.U32 R5, RZ, RZ, R14 ;  /* 0x000000ffff057224 */ /* 0x000fc600078e000e */
[----:B------:R0:W-:Y:S04]  /*f210*/  LDGSTS.E.BYPASS.LTC128B.128 [R17+0xc400], desc[UR36][R2.64+0x300], P0 ;  /* 0x0c40030002117fae */ /* 0x0001e80008101d64 */
[----:B0-----:R-:W-:Y:S05]  /*f220*/  WARPSYNC.COLLECTIVE R15, `(.L_x_3353) ;  /* 0x000000000f087348 */ /* 0x001fea0003c00000 */
[----:B------:R1:W2:Y:S02]  /*f230*/  SHFL.IDX P6, R14, R13, R12, R11 ;  /* 0x0000000c0d0e7389 */ /* 0x0002a400000c000b */
[----:B012---:R-:W-:Y:S01]  /*f240*/  ENDCOLLECTIVE ;  /* 0x000000000000791b */ /* 0x007fe20003800000 */
.L_x_3353:
[----:B------:R-:W-:Y:S01]  /*f250*/  @!PT LDS RZ, [RZ] ;  /* 0x00000000fffff984 */ /* 0x000fe20000000800 */
[----:B------:R-:W-:Y:S01]  /*f260*/  @!PT LDS RZ, [RZ] ;  /* 0x00000000fffff984 */ /* 0x000fe20000000800 */
[----:B------:R-:W-:Y:S01]  /*f270*/  @!PT LDS RZ, [RZ] ;  /* 0x00000000fffff984 */ /* 0x000fe20000000800 */
[----:B------:R0:W-:Y:S01]  /*f280*/  LDGSTS.E.BYPASS.LTC128B.128 [R17+0xe400], desc[UR36][R2.64+0x380], P1 ;  /* 0x0e40038002117fae */ /* 0x0001e20008901d64 */
[----:B------:R-:W-:Y:S01]  /*f290*/  MOV R13, R19 ;  /* 0x00000013000d7202 */ /* 0x000fe20000000f00 */
[----:B------:R-:W-:Y:S01]  /*f2a0*/  IMAD.MOV.U32 R12, RZ, RZ, 0x2 ;  /* 0x00000002ff0c7424 */ /* 0x000fe200078e00ff */
[----:B0-----:R-:W-:Y:S02]  /*f2b0*/  IADD3 R2, P2, R14, R8, RZ ;  /* 0x000000080e027210 */ /* 0x001fe40007f5e0ff */
[----:B------:R-:W-:-:S03]  /*f2c0*/  LOP3.LUT P6, RZ, R16, 0x10, RZ, 0xc0, !PT ;  /* 0x0000001010ff7812 */ /* 0x000fc600078cc0ff */
[----:B------:R-:W-:Y:S01]  /*f2d0*/  IMAD.X R3, RZ, RZ, R5, P2 ;  /* 0x000000ffff037224 */ /* 0x000fe200010e0605 */
[----:B------:R-:W-:-:S04]  /*f2e0*/  LOP3.LUT P2, RZ, R16, 0x20, RZ, 0xc0, !PT ;  /* 0x0000002010ff7812 */ /* 0x000fc8000784c0ff */
[----:B------:R0:W-:Y:S01]  /*f2f0*/  LDGSTS.E.BYPASS.LTC128B.128 [R17+0xc00], desc[UR36][R2.64], !P5 ;  /* 0x00c0000002117fae */ /* 0x0001e2000e901d64 */
[----:B------:R-:W-:-:S04]  /*f300*/  ISETP.NE.AND P5, PT, R4, RZ, PT ;  /* 0x000000ff0400720c */ /* 0x000fc80003fa5270 */
[----:B------:R-:W-:-:S04]  /*f310*/  P2R R4, PR, RZ, 0x20 ;  /* 0x00000020ff047803 */ /* 0x000fc80000000000 */
[----:B------:R0:W-:Y:S04]  /*f320*/  LDGSTS.E.BYPASS.LTC128B.128 [R17+0x2c00], desc[UR36][R2.64+0x80], !P2 ;  /* 0x02c0008002117fae */ /* 0x0001e8000d101d64 */
[----:B------:R0:W-:Y:S02]  /*f330*/  LDGSTS.E.BYPASS.LTC128B.128 [R17+0x4c00], desc[UR36][R2.64+0x100], !P6 ;  /* 0x04c0010002117fae */ /* 0x0001e4000f101d64 */
[----:B0-----:R-:W-:Y:S05]  /*f340*/  WARPSYNC.COLLECTIVE R15, `(.L_x_3354) ;  /* 0x000000000f087348 */ /* 0x001fea0003c00000 */
[----:B------:R1:W2:Y:S02]  /*f350*/  SHFL.IDX P6, R14, R13, R12, R11 ;  /* 0x0000000c0d0e7389 */ /* 0x0002a400000c000b */
[----:B012---:R-:W-:Y:S01]  /*f360*/  ENDCOLLECTIVE ;  /* 0x000000000000791b */ /* 0x007fe20003800000 */
.L_x_3354:
[----:B------:R-:W-:Y:S01]  /*f370*/  @!PT LDS RZ, [RZ] ;  /* 0x00000000fffff984 */ /* 0x000fe20000000800 */
[----:B------:R-:W-:Y:S01]  /*f380*/  @!PT LDS RZ, [RZ] ;  /* 0x00000000fffff984 */ /* 0x000fe20000000800 */
[----:B------:R-:W-:Y:S01]  /*f390*/  @!PT LDS RZ, [RZ] ;  /* 0x00000000fffff984 */ /* 0x000fe20000000800 */
[----:B------:R0:W-:Y:S01]  /*f3a0*/  LDGSTS.E.BYPASS.LTC128B.128 [R17+0x6c00], desc[UR36][R2.64+0x180], !P5 ;  /* 0x06c0018002117fae */ /* 0x0001e2000e901d64 */
[----:B------:R-:W-:-:S03]  /*f3b0*/  LOP3.LUT P5, RZ, R16, 0x40, RZ, 0xc0, !PT ;  /* 0x0000004010ff7812 */ /* 0x000fc600078ac0ff */
[----:B------:R0:W-:Y:S04]  /*f3c0*/  LDGSTS.E.BYPASS.LTC128B.128 [R17+0x8c00], desc[UR36][R2.64+0x200], !P4 ;  /* 0x08c0020002117fae */ /* 0x0001e8000e101d64 */
[----:B------:R0:W-:Y:S01]  /*f3d0*/  LDGSTS.E.BYPASS.LTC128B.128 [R17+0xac00], desc[UR36][R2.64+0x280], !P3 ;  /* 0x0ac0028002117fae */ /* 0x0001e2000d901d64 */
[----:B------:R-:W-:-:S03]  /*f3e0*/  IMAD.MOV.U32 R13, RZ, RZ, R18 ;  /* 0x000000ffff0d7224 */ /* 0x000fc600078e0012 */
[----:B------:R0:W-:Y:S04]  /*f3f0*/  LDGSTS.E.BYPASS.LTC128B.128 [R17+0xcc00], desc[UR36][R2.64+0x300], P0 ;  /* 0x0cc0030002117fae */ /* 0x0001e80008101d64 */
[----:B------:R0:W-:Y:S01]  /*f400*/  LDGSTS.E.BYPASS.LTC128B.128 [R17+0xec00], desc[UR36][R2.64+0x380], P1 ;  /* 0x0ec0038002117fae */ /* 0x0001e20008901d64 */
[----:B------:R-:W-:-:S07]  /*f410*/  MOV R20, R14 ;  /* 0x0000000e00147202 */ /* 0x000fce0000000f00 */
[----:B0-----:R-:W-:Y:S05]  /*f420*/  WARPSYNC.COLLECTIVE R15, `(.L_x_3355) ;  /* 0x000000000f087348 */ /* 0x001fea0003c00000 */
[----:B------:R1:W2:Y:S02]  /*f430*/  SHFL.IDX P6, R14, R13, R12, R11 ;  /* 0x0000000c0d0e7389 */ /* 0x0002a400000c000b */
[----:B012---:R-:W-:Y:S01]  /*f440*/  ENDCOLLECTIVE ;  /* 0x000000000000791b */ /* 0x007fe20003800000 */
.L_x_3355:
[----:B------:R-:W-:Y:S01]  /*f450*/  IMAD.MOV.U32 R13, RZ, RZ, R19 ;  /* 0x000000ffff0d7224 */ /* 0x000fe200078e0013 */
[----:B------:R-:W-:Y:S02]  /*f460*/  MOV R12, 0x3 ;  /* 0x00000003000c7802 */ /* 0x000fe40000000f00 */
[----:B------:R-:W-:Y:S02]  /*f470*/  IADD3 R2, P2, R14, R8, RZ ;  /* 0x000000080e027210 */ /* 0x000fe40007f5e0ff */
[C---:B------:R-:W-:Y:S02]  /*f480*/  LOP3.LUT P6, RZ, R16.reuse, 0x10, RZ, 0xc0, !PT ;  /* 0x0000001010ff7812 */ /* 0x040fe400078cc0ff */
[----:B------:R-:W-:Y:S02]  /*f490*/  IADD3.X R3, RZ, R20, RZ, P2, !PT ;  /* 0x00000014ff037210 */ /* 0x000fe400017fe4ff */
[----:B------:R-:W-:-:S03]  /*f4a0*/  LOP3.LUT P2, RZ, R16, 0x20, RZ, 0xc0, !PT ;  /* 0x0000002010ff7812 */ /* 0x000fc6000784c0ff */
[----:B------:R-:W-:Y:S01]  /*f4b0*/  @!PT LDS RZ, [RZ] ;  /* 0x00000000fffff984 */ /* 0x000fe20000000800 */
[----:B------:R-:W-:Y:S01]  /*f4c0*/  @!PT LDS RZ, [RZ] ;  /* 0x00000000fffff984 */ /* 0x000fe20000000800 */
[----:B------:R-:W-:Y:S01]  /*f4d0*/  @!PT LDS RZ, [RZ] ;  /* 0x00000000fffff984 */ /* 0x000fe20000000800 */
[----:B------:R0:W-:Y:S01]  /*f4e0*/  LDGSTS.E.BYPASS.LTC128B.128 [R17+0x1400], desc[UR36][R2.64], !P5 ;  /* 0x0140000002117fae */ /* 0x0001e2000e901d64 */
[----:B------:R-:W-:Y:S01]  /*f4f0*/  ISETP.NE.AND P5, PT, R4, RZ, PT ;  /* 0x000000ff0400720c */ /* 0x000fe20003fa5270 */
[----:B------:R-:W-:-:S08]  /*f500*/  IMAD.MOV.U32 R4, RZ, RZ, RZ ;  /* 0x000000ffff047224 */ /* 0x000fd000078e00ff */
[----:B------:R0:W-:Y:S04]  /*f510*/  LDGSTS.E.BYPASS.LTC128B.128 [R17+0x3400], desc[UR36][R2.64+0x80], !P2 ;  /* 0x0340008002117fae */ /* 0x0001e8000d101d64 */
[----:B------:R0:W-:Y:S02]  /*f520*/  LDGSTS.E.BYPASS.LTC128B.128 [R17+0x5400], desc[UR36][R2.64+0x100], !P6 ;  /* 0x0540010002117fae */ /* 0x0001e4000f101d64 */
[----:B0-----:R-:W-:Y:S05]  /*f530*/  WARPSYNC.COLLECTIVE R15, `(.L_x_3356) ;  /* 0x000000000f087348 */ /* 0x001fea0003c00000 */
[----:B------:R1:W2:Y:S02]  /*f540*/  SHFL.IDX P6, R14, R13, R12, R11 ;  /* 0x0000000c0d0e7389 */ /* 0x0002a400000c000b */
[----:B012---:R-:W-:Y:S01]  /*f550*/  ENDCOLLECTIVE ;  /* 0x000000000000791b */ /* 0x007fe20003800000 */
.L_x_3356:
[----:B------:R-:W-:Y:S01]  /*f560*/  @!PT LDS RZ, [RZ] ;  /* 0x00000000fffff984 */ /* 0x000fe20000000800 */
[----:B------:R-:W-:Y:S01]  /*f570*/  @!PT LDS RZ, [RZ] ;  /* 0x00000000fffff984 */ /* 0x000fe20000000800 */
[----:B------:R-:W-:Y:S01]  /*f580*/  @!PT LDS RZ, [RZ] ;  /* 0x00000000fffff984 */ /* 0x000fe20000000800 */
[----:B------:R0:W-:Y:S04]  /*f590*/  LDGSTS.E.BYPASS.LTC128B.128 [R17+0x7400], desc[UR36][R2.64+0x180], !P5 ;  /* 0x0740018002117fae */ /* 0x0001e8000e901d64 */
[----:B------:R0:W-:Y:S04]  /*f5a0*/  LDGSTS.E.BYPASS.LTC128B.128 [R17+0x9400], desc[UR36][R2.64+0x200], !P4 ;  /* 0x0940020002117fae */ /* 0x0001e8000e101d64 */
[----:B------:R0:W-:Y:S01]  /*f5b0*/  LDGSTS.E.BYPASS.LTC128B.128 [R17+0xb400], desc[UR36][R2.64+0x280], !P3 ;  /* 0x0b40028002117fae */ /* 0x0001e2000d901d64 */
[----:B------:R-:W-:-:S03]  /*f5c0*/  MOV R13, R18 ;  /* 0x00000012000d7202 */ /* 0x000fc60000000f00 */
[----:B------:R0:W-:Y:S04]  /*f5d0*/  LDGSTS.E.BYPASS.LTC128B.128 [R17+0xd400], desc[UR36][R2.64+0x300], P0 ;  /* 0x0d40030002117fae */ /* 0x0001e80008101d64 */
[----:B------:R0:W-:Y:S01]  /*f5e0*/  LDGSTS.E.BYPASS.LTC128B.128 [R17+0xf400], desc[UR36][R2.64+0x380], P1 ;  /* 0x0f40038002117fae */ /* 0x0001e20008901d64 */
[----:B------:R-:W-:-:S07]  /*f5f0*/  IMAD.MOV.U32 R19, RZ, RZ, R14 ;  /* 0x000000ffff137224 */ /* 0x000fce00078e000e */
[----:B0-----:R-:W-:Y:S05]  /*f600*/  WARPSYNC.COLLECTIVE R15, `(.L_x_3357) ;  /* 0x000000000f087348 */ /* 0x001fea0003c00000 */
[----:B------:R1:W2:Y:S02]  /*f610*/  SHFL.IDX P6, R14, R13, R12, R11 ;  /* 0x0000000c0d0e7389 */ /* 0x0002a400000c000b */
[----:B012---:R-:W-:Y:S01]  /*f620*/  ENDCOLLECTIVE ;  /* 0x000000000000791b */ /* 0x007fe20003800000 */
.L_x_3357:
[----:B------:R-:W-:Y:S05]  /*f630*/  BRA `(.L_x_3358) ;  /* 0xffffffd800307947 */ /* 0x000fea000383ffff */
.L_x_3291:
[----:B0-----:R0:W1:Y:S02]  /*f640*/  SYNCS.PHASECHK.TRANS64.TRYWAIT P0, [R5+URZ+0x28c20], R4 ;  /* 0x028c2004050075a7 */ /* 0x001064000800017f */
[----:B-1----:R-:W-:Y:S05]  /*f650*/  @!P0 NANOSLEEP.SYNCS 0x989680 ;  /* 0x009896800000895d */ /* 0x002fea0003900000 */
[----:B------:R-:W1:Y:S02]  /*f660*/  @!P0 SYNCS.PHASECHK.TRANS64 P0, [R5+URZ+0x28c20], R4 ;  /* 0x028c2004050085a7 */ /* 0x000e64000800007f */
[----:B-1----:R-:W-:Y:S05]  /*f670*/  @!P0 BRA `(.L_x_3291) ;  /* 0xfffffffc00f08947 */ /* 0x002fea000383ffff */
[----:B------:R-:W-:Y:S05]  /*f680*/  BRA `(.L_x_3359) ;  /* 0xffffffd800dc7947 */ /* 0x000fea000383ffff */
.L_x_3292:
        /* <DEDUP_REMOVED lines=8> */
[----:B0-2--5:R-:W-:Y:S05]  /*f710*/  WARPSYNC.COLLECTIVE R15, `(.L_x_3361) ;  /* 0x000000000f087348 */ /* 0x025fea0003c00000 */
[----:B------:R1:W3:Y:S02]  /*f720*/  SHFL.IDX P6, R14, R13, R12, R11 ;  /* 0x0000000c0d0e7389 */ /* 0x0002e400000c000b */
[----:B0123-5:R-:W-:Y:S01]  /*f730*/  ENDCOLLECTIVE ;  /* 0x000000000000791b */ /* 0x02ffe20003800000 */
.L_x_3361:
[----:B------:R-:W-:Y:S05]  /*f740*/  BSYNC B0 ;  /* 0x0000000000007941 */ /* 0x000fea0003800000 */
.L_x_3360:
[----:B------:R-:W-:Y:S05]  /*f750*/  BRA `(.L_x_3362) ;  /* 0xffffffd800c47947 */ /* 0x000fea000383ffff */
.L_x_3293:
[----:B------:R-:W-:Y:S01]  /*f760*/  BSSY B0, `(.L_x_3363) ;  /* 0x0000006000007945 */ /* 0x000fe20003800000 */
[----:B------:R-:W-:-:S07]  /*f770*/  MOV R15, 0xffffffff ;  /* 0xffffffff000f7802 */ /* 0x000fce0000000f00 */
[----:B012--5:R-:W-:Y:S05]  /*f780*/  WARPSYNC.COLLECTIVE R15, `(.L_x_3364) ;  /* 0x000000000f0c7348 */ /* 0x027fea0003c00000 */
[----:B------:R-:W-:Y:S02]  /*f790*/  ELECT P6, UR62, PT ;  /* 0x00000000003e782f */ /* 0x000fe400038c0000 */
[----:B------:R-:W-:Y:S01]  /*f7a0*/  MOV R14, UR62 ;  /* 0x0000003e000e7c02 */ /* 0x000fe20008000f00 */
[----:B012--5:R-:W-:Y:S10]  /*f7b0*/  ENDCOLLECTIVE ;  /* 0x000000000000791b */ /* 0x027ff40003800000 */
.L_x_3364:
[----:B------:R-:W-:Y:S05]  /*f7c0*/  BSYNC B0 ;  /* 0x0000000000007941 */ /* 0x000fea0003800000 */
.L_x_3363:
[----:B------:R-:W-:Y:S05]  /*f7d0*/  BRA `(.L_x_3365) ;  /* 0xffffffd800b87947 */ /* 0x000fea000383ffff */
.L_x_3295:
[----:B0-----:R0:W1:Y:S02]  /*f7e0*/  SYNCS.PHASECHK.TRANS64.TRYWAIT P1, [R4+URZ+0x28c40], R3 ;  /* 0x028c4003040075a7 */ /* 0x001064000802017f */
[----:B-1----:R-:W-:Y:S05]  /*f7f0*/  @!P1 NANOSLEEP.SYNCS 0x989680 ;  /* 0x009896800000995d */ /* 0x002fea0003900000 */
[----:B------:R-:W1:Y:S02]  /*f800*/  @!P1 SYNCS.PHASECHK.TRANS64 P1, [R4+URZ+0x28c40], R3 ;  /* 0x028c4003040095a7 */ /* 0x000e64000802007f */
[----:B-1----:R-:W-:Y:S05]  /*f810*/  @!P1 BRA `(.L_x_3295) ;  /* 0xfffffffc00f09947 */ /* 0x002fea000383ffff */
[----:B------:R-:W-:Y:S05]  /*f820*/  BRA `(.L_x_3366) ;  /* 0xffffffd800d87947 */ /* 0x000fea000383ffff */
.L_x_3297:
[----:B-1----:R1:W3:Y:S02]  /*f830*/  SYNCS.PHASECHK.TRANS64.TRYWAIT P1, [R5+URZ+0x28c40], R0 ;  /* 0x028c4000050075a7 */ /* 0x0022e4000802017f */
[----:B---3--:R-:W-:Y:S05]  /*f840*/  @!P1 NANOSLEEP.SYNCS 0x989680 ;  /* 0x009896800000995d */ /* 0x008fea0003900000 */
[----:B------:R-:W3:Y:S02]  /*f850*/  @!P1 SYNCS.PHASECHK.TRANS64 P1, [R5+URZ+0x28c40], R0 ;  /* 0x028c4000050095a7 */ /* 0x000ee4000802007f */
[----:B---3--:R-:W-:Y:S05]  /*f860*/  @!P1 BRA `(.L_x_3297) ;  /* 0xfffffffc00f09947 */ /* 0x008fea000383ffff */
[----:B------:R-:W-:Y:S05]  /*f870*/  BRA `(.L_x_3367) ;  /* 0xffffffd800e47947 */ /* 0x000fea000383ffff */
.L_x_3299:
[----:B---3--:R3:W4:Y:S02]  /*f880*/  SYNCS.PHASECHK.TRANS64.TRYWAIT P1, [R4+URZ+0x28c60], R3 ;  /* 0x028c6003040075a7 */ /* 0x008724000802017f */
[----:B----4-:R-:W-:Y:S05]  /*f890*/  @!P1 NANOSLEEP.SYNCS 0x989680 ;  /* 0x009896800000995d */ /* 0x010fea0003900000 */
[----:B------:R-:W4:Y:S02]  /*f8a0*/  @!P1 SYNCS.PHASECHK.TRANS64 P1, [R4+URZ+0x28c60], R3 ;  /* 0x028c6003040095a7 */ /* 0x000f24000802007f */
[----:B----4-:R-:W-:Y:S05]  /*f8b0*/  @!P1 BRA `(.L_x_3299) ;  /* 0xfffffffc00f09947 */ /* 0x010fea000383ffff */
[----:B------:R-:W-:Y:S05]  /*f8c0*/  BRA `(.L_x_3368) ;  /* 0xffffffd800e07947 */ /* 0x000fea000383ffff */
.L_x_3369:
        /* <DEDUP_REMOVED lines=11> */
.L_x_15742:


//--------------------- .text._ZN7cutlass13device_kernelIN5flash11enable_sm90INS1_16FlashAttnFwdSm90INS1_25CollectiveMainloopFwdSm90ILi2EN4cute5tupleIJNS5_1CILi1EEES8_S8_EEENS6_IJNS7_ILi64EEESA_SA_EEELi512ENS_10bfloat16_tEfNS_4arch4Sm90ELb0ELb0ELb1ELb0ELb1ELb0ELb1ELb0ELb0ELb1ELb1ELb0EEENS1_21CollectiveEpilogueFwdINS6_IJSA_NS7_ILi512EEESA_EEES9_SC_SE_Li256ELb0ELb1ELb1ELb0EEENS1_19SingleTileSchedulerILb0ELb1ELb1ELi64EEEEEEEEEvNT_6ParamsE --------------------------
	.section	.text._ZN7cutlass13device_kernelIN5flash11enable_sm90INS1_16FlashAttnFwdSm90INS1_25CollectiveMainloopFwdSm90ILi2EN4cute5tupleIJNS5_1CILi1EEES8_S8_EEENS6_IJNS7_ILi64EEESA_SA_EEELi512ENS_10bfloat16_tEfNS_4arch4Sm90ELb0ELb0ELb1ELb0ELb1ELb0ELb1ELb0ELb0ELb1ELb1ELb0EEENS1_21CollectiveEpilogueFwdINS6_IJSA_NS7_ILi512EEESA_EEES9_SC_SE_Li256ELb0ELb1ELb1ELb0EEENS1_19SingleTileSchedulerILb0ELb1ELb1ELi64EEEEEEEEEvNT_6ParamsE,"ax",@progbits
	.align	128
.text._ZN7cutlass13device_kernelIN5flash11enable_sm90INS1_16FlashAttnFwdSm90INS1_25CollectiveMainloopFwdSm90ILi2EN4cute5tupleIJNS5_1CILi1EEES8_S8_EEENS6_IJNS7_ILi64EEESA_SA_EEELi512ENS_10bfloat16_tEfNS_4arch4Sm90ELb0ELb0ELb1ELb0ELb1ELb0ELb1ELb0ELb0ELb1ELb1ELb0EEENS1_21CollectiveEpilogueFwdINS6_IJSA_NS7_ILi512EEESA_EEES9_SC_SE_Li256ELb0ELb1ELb1ELb0EEENS1_19SingleTileSchedulerILb0ELb1ELb1ELi64EEEEEEEEEvNT_6ParamsE:
        .type           _ZN7cutlass13device_kernelIN5flash11enable_sm90INS1_16FlashAttnFwdSm90INS1_25CollectiveMainloopFwdSm90ILi2EN4cute5tupleIJNS5_1CILi1EEES8_S8_EEENS6_IJNS7_ILi64EEESA_SA_EEELi512ENS_10bfloat16_tEfNS_4arch4Sm90ELb0ELb0ELb1ELb0ELb1ELb0ELb1ELb0ELb0ELb1ELb1ELb0EEENS1_21CollectiveEpilogueFwdINS6_IJSA_NS7_ILi512EEESA_EEES9_SC_SE_Li256ELb0ELb1ELb1ELb0EEENS1_19SingleTileSchedulerILb0ELb1ELb1ELi64EEEEEEEEEvNT_6ParamsE,@function
        .size           _ZN7cutlass13device_kernelIN5flash11enable_sm90INS1_16FlashAttnFwdSm90INS1_25CollectiveMainloopFwdSm90ILi2EN4cute5tupleIJNS5_1CILi1EEES8_S8_EEENS6_IJNS7_ILi64EEESA_SA_EEELi512ENS_10bfloat16_tEfNS_4arch4Sm90ELb0ELb0ELb1ELb0ELb1ELb0ELb1ELb0ELb0ELb1ELb1ELb0EEENS1_21CollectiveEpilogueFwdINS6_IJSA_NS7_ILi512EEESA_EEES9_SC_SE_Li256ELb0ELb1ELb1ELb0EEENS1_19SingleTileSchedulerILb0ELb1ELb1ELi64EEEEEEEEEvNT_6ParamsE,(.L_x_15743 - _ZN7cutlass13device_kernelIN5flash11enable_sm90INS1_16FlashAttnFwdSm90INS1_25CollectiveMainloopFwdSm90ILi2EN4cute5tupleIJNS5_1CILi1EEES8_S8_EEENS6_IJNS7_ILi64EEESA_SA_EEELi512ENS_10bfloat16_tEfNS_4arch4Sm90ELb0ELb0ELb1ELb0ELb1ELb0ELb1ELb0ELb0ELb1ELb1ELb0EEENS1_21CollectiveEpilogueFwdINS6_IJSA_NS7_ILi512EEESA_EEES9_SC_SE_Li256ELb0ELb1ELb1ELb0EEENS1_19SingleTileSchedulerILb0ELb1ELb1ELi64EEEEEEEEEvNT_6ParamsE)
        .other          _ZN7cutlass13device_kernelIN5flash11enable_sm90INS1_16FlashAttnFwdSm90INS1_25CollectiveMainloopFwdSm90ILi2EN4cute5tupleIJNS5_1CILi1EEES8_S8_EEENS6_IJNS7_ILi64EEESA_SA_EEELi512ENS_10bfloat16_tEfNS_4arch4Sm90ELb0ELb0ELb1ELb0ELb1ELb0ELb1ELb0ELb0ELb1ELb1ELb0EEENS1_21CollectiveEpilogueFwdINS6_IJSA_NS7_ILi512EEESA_EEES9_SC_SE_Li256ELb0ELb1ELb1ELb0EEENS1_19SingleTileSchedulerILb0ELb1ELb1ELi64EEEEEEEEEvNT_6ParamsE,@"STO_CUDA_ENTRY STV_DEFAULT"
_ZN7cutlass13device_kernelIN5flash11enable_sm90INS1_16FlashAttnFwdSm90INS1_25CollectiveMainloopFwdSm90ILi2EN4cute5tupleIJNS5_1CILi1EEES8_S8_EEENS6_IJNS7_ILi64EEESA_SA_EEELi512ENS_10bfloat16_tEfNS_4arch4Sm90ELb0ELb0ELb1ELb0ELb1ELb0ELb1ELb0ELb0ELb1ELb1ELb0EEENS1_21CollectiveEpilogueFwdINS6_IJSA_NS7_ILi512EEESA_EEES9_SC_SE_Li256ELb0ELb1ELb1ELb0EEENS1_19SingleTileSchedulerILb0ELb1ELb1ELi64EEEEEEEEEvNT_6ParamsE:
[----:B------:R-:W0:Y:S02]  /*0000*/  LDC R1, c[0x0][0x28] ;  /* 0x00000a00ff017b82 */ /* 0x000e240000000800 */
[----:B0-----:R-:W-:Y:S01]  /*0010*/  VIADD R1, R1, 0xfffffff8 ;  /* 0xfffffff801017836 */ /* 0x001fe20000000000 */
[----:B------:R-:W0:Y:S01]  /*0020*/  S2R R24, SR_TID.X ;  /* 0x0000000000187919 */ /* 0x000e220000002100 */
[----:B------:R-:W-:Y:S01]  /*0030*/  ELECT P0, URZ, PT ;  /* 0x00000000003f782f */ /* 0x000fe20003800000 */
[----:B------:R-:W-:Y:S01]  /*0040*/  UMOV UR4, 0x80 ;  /* 0x0000008000047882 */ /* 0x000fe20000000000 */
[----:B------:R-:W-:Y:S01]  /*0050*/  UMOV UR7, 0x100 ;  /* 0x0000010000077882 */ /* 0x000fe20000000000 */
[--C-:B0-----:R-:W-:Y:S02]  /*0060*/  SHF.R.U32.HI R0, RZ, 0x5, R24.reuse ;  /* 0x00000005ff007819 */ /* 0x101fe40000011618 */
[----:B------:R-:W-:-:S03]  /*0070*/  SHF.R.U32.HI R3, RZ, 0x7, R24 ;  /* 0x00000007ff037819 */ /* 0x000fc60000011618 */
[----:B------:R-:W0:Y:S04]  /*0080*/  SHFL.IDX PT, R2, R0, RZ, 0x1f ;  /* 0x00001fff00027589 */ /* 0x000e2800000e0000 */
[----:B------:R-:W1:Y:S01]  /*0090*/  SHFL.IDX PT, R3, R3, RZ, 0x1f ;  /* 0x00001fff03037589 */ /* 0x000e6200000e0000 */
[C---:B0-----:R-:W-:Y:S02]  /*00a0*/  ISETP.NE.OR P0, PT, R2.reuse, RZ, !P0 ;  /* 0x000000ff0200720c */ /* 0x041fe40004705670 */
[----:B------:R-:W-:-:S11]  /*00b0*/  ISETP.NE.AND P1, PT, R2, RZ, PT ;  /* 0x000000ff0200720c */ /* 0x000fd60003f25270 */
[----:B------:R-:W-:Y:S01]  /*00c0*/  VOTEU.ALL UP0, P0 ;  /* 0x00000000003f7886 */ /* 0x000fe20000000000 */
[----:B------:R-:W-:Y:S01]  /*00d0*/  VOTEU.ALL UP1, P0 ;  /* 0x00000000003f7886 */ /* 0x000fe20000020000 */
[----:B------:R-:W-:-:S03]  /*00e0*/  VOTEU.ALL UP2, P0 ;  /* 0x00000000003f7886 */ /* 0x000fc60000040000 */
[----:B------:R-:W0:Y:S01]  /*00f0*/  @!UP0 S2UR UR8, SR_CgaCtaId ;  /* 0x00000000000889c3 */ /* 0x000e220000008800 */
[----:B------:R-:W-:Y:S01]  /*0100*/  @!UP0 UMOV UR6, 0x400 ;  /* 0x0000040000068882 */ /* 0x000fe20000000000 */
[----:B------:R-:W-:-:S04]  /*0110*/  @!UP0 UIADD3 UR4, -UR4, 0x100000, URZ ;  /* 0x0010000004048890 */ /* 0x000fc8000fffe13f */
[----:B------:R-:W-:Y:S02]  /*0120*/  @!UP0 USHF.L.U32 UR5, UR4, 0xb, URZ ;  /* 0x0000000b04058899 */ /* 0x000fe4000800063f */
[----:B------:R-:W-:Y:S02]  /*0130*/  @!UP0 USHF.L.U32 UR4, UR4, 0x1, URZ ;  /* 0x0000000104048899 */ /* 0x000fe4000800063f */
[----:B0-----:R-:W-:Y:S02]  /*0140*/  @!UP0 ULEA UR8, UR8, UR6, 0x18 ;  /* 0x0000000608088291 */ /* 0x001fe4000f8ec03f */
[----:B------:R-:W-:-:S04]  /*0150*/  @!UP0 UIADD3 UR6, -UR7, 0x100000, URZ ;  /* 0x0010000007068890 */ /* 0x000fc8000fffe13f */
[----:B------:R-:W-:Y:S02]  /*0160*/  @!UP0 USHF.L.U32 UR7, UR6, 0xb, URZ ;  /* 0x0000000b06078899 */ /* 0x000fe4000800063f */
[----:B------:R-:W-:Y:S01]  /*0170*/  @!UP0 USHF.L.U32 UR6, UR6, 0x1, URZ ;  /* 0x0000000106068899 */ /* 0x000fe2000800063f */
[----:B------:R-:W-:-:S05]  /*0180*/  VOTEU.ALL UP0, P0 ;  /* 0x00000000003f7886 */ /* 0x000fca0000000000 */
[----:B------:R0:W2:Y:S01]  /*0190*/  @!UP0 SYNCS.EXCH.64 URZ, [UR8+0x38800], UR4 ;  /* 0x03880004083f85b2 */ /* 0x0000a20008000100 */
[----:B------:R0:W3:Y:S05]  /*01a0*/  @!UP1 SYNCS.EXCH.64 URZ, [UR8+0x38810], UR4 ;  /* 0x03881004083f95b2 */ /* 0x0000ea0008000100 */
[----:B------:R0:W4:Y:S02]  /*01b0*/  @!UP2 SYNCS.EXCH.64 URZ, [UR8+0x38820], UR6 ;  /* 0x03882006083fa5b2 */ /* 0x0001240008000100 */
[----:B01----:R-:W-:Y:S05]  /*01c0*/  @P1 BRA `(.L_x_3370) ;  /* 0x0000000000381947 */ /* 0x003fea0003800000 */
        /* <DEDUP_REMOVED lines=10> */
[----:B------:R0:W0:Y:S01]  /*0270*/  SYNCS.EXCH.64 URZ, [UR6+0x38840], UR4 ;  /* 0x03884004063f75b2 */ /* 0x0000220008000100 */
[----:B------:R0:W0:Y:S01]  /*0280*/  SYNCS.EXCH.64 URZ, [UR6+0x38838], UR4 ;  /* 0x03883804063f75b2 */ /* 0x0000220008000100 */
[----:B------:R0:W0:Y:S01]  /*0290*/  SYNCS.EXCH.64 URZ, [UR6+0x38848], UR4 ;  /* 0x03884804063f75b2 */ /* 0x0000220008000100 */
[----:B------:R-:W-:Y:S01]  /*02a0*/  NOP ;  /* 0x0000000000007918 */ /* 0x000fe20000000000 */
.L_x_3370:
        /* <DEDUP_REMOVED lines=22> */
.L_x_3371:
        /* <DEDUP_REMOVED lines=18> */
.L_x_3372:
        /* <DEDUP_REMOVED lines=22> */
.L_x_3373:
        /* <DEDUP_REMOVED lines=23> */
.L_x_3374:
        /* <DEDUP_REMOVED lines=11> */
.L_x_3377:
[----:B------:R-:W-:-:S08]  /*08b0*/  NOP ;  /* 0x0000000000007918 */ /* 0x000fd00000000000 */
[----:B------:R-:W1:Y:S02]  /*08c0*/  USETMAXREG.TRY_ALLOC.CTAPOOL UP0, 0xe8 ;  /* 0x000000e8000079c8 */ /* 0x000e640008000600 */
[----:B-1----:R-:W-:-:S13]  /*08d0*/  PLOP3.LUT P0, PT, PT, PT, UP0, 0x80, 0x0 ;  /* 0x000000000000781c */ /* 0x002fda0003f0f008 */
[----:B------:R-:W-:Y:S05]  /*08e0*/  @!P0 BRA `(.L_x_3377) ;  /* 0xfffffffc00f08947 */ /* 0x000fea000383ffff */
[----:B------:R-:W-:Y:S01]  /*08f0*/  LOP3.LUT R0, R24, 0xffffff80, RZ, 0xc0, !PT ;  /* 0xffffff8018007812 */ /* 0x000fe200078ec0ff */
[----:B------:R-:W1:Y:S01]  /*0900*/  S2UR UR6, SR_CTAID.Y ;  /* 0x00000000000679c3 */ /* 0x000e620000002600 */
[----:B------:R-:W-:Y:S02]  /*0910*/  ULDC UR7, c[0x0][0xd50] ;  /* 0x0003540000077ab9 */ /* 0x000fe40000000800 */
[----:B------:R-:W-:Y:S01]  /*0920*/  ISETP.NE.AND P0, PT, R0, 0x80, PT ;  /* 0x000000800000780c */ /* 0x000fe20003f05270 */
[----:B------:R-:W-:-:S04]  /*0930*/  UISETP.NE.AND UP0, UPT, UR7, 0x1, UPT ;  /* 0x000000010700788c */ /* 0x000fc8000bf05270 */
[----:B------:R-:W2:Y:S07]  /*0940*/  S2UR UR8, SR_CTAID.Z ;  /* 0x00000000000879c3 */ /* 0x000eae0000002700 */
[----:B------:R-:W-:Y:S01]  /*0950*/  @UP0 ULDC UR4, c[0x0][0xd54] ;  /* 0x0003550000040ab9 */ /* 0x000fe20000000800 */
[----:B------:R-:W-:Y:S06]  /*0960*/  @!P0 BAR.ARV 0x8, 0x100 ;  /* 0x0204000000008b1d */ /* 0x000fec0000002000 */
[----:B------:R-:W-:Y:S01]  /*0970*/  ISETP.GE.U32.AND P0, PT, R24, 0x100, PT ;  /* 0x000001001800780c */ /* 0x000fe20003f06070 */
[----:B------:R-:W-:Y:S01]  /*0980*/  @UP0 ULDC UR10, c[0x0][0xd58] ;  /* 0x00035600000a0ab9 */ /* 0x000fe20000000800 */
[----:B-1----:R-:W-:-:S02]  /*0990*/  UIMAD.WIDE.U32 UR4, UR6, UR4, URZ ;  /* 0x00000004060472a5 */ /* 0x002fc4000f8e003f */
[----:B------:R-:W-:Y:S02]  /*09a0*/  UMOV UR61, UR6 ;  /* 0x00000006003d7c82 */ /* 0x000fe40008000000 */
[----:B------:R-:W-:-:S04]  /*09b0*/  @UP0 USHF.R.U32.HI UR61, URZ, UR10, UR5 ;  /* 0x0000000a3f3d0299 */ /* 0x000fc80008011605 */
[----:B------:R-:W-:-:S03]  /*09c0*/  UIADD3 UR4, -UR61, URZ, URZ ;  /* 0x0000003f3d047290 */ /* 0x000fc6000fffe13f */
[----:B------:R-:W-:Y:S06]  /*09d0*/  @P0 BAR.ARV 0xf, 0x100 ;  /* 0x03c4000000000b1d */ /* 0x000fec0000002000 */
[----:B--2---:R-:W-:Y:S01]  /*09e0*/  ISETP.LE.AND P0, PT, RZ, UR8, PT ;  /* 0x00000008ff007c0c */ /* 0x004fe2000bf03270 */
[----:B------:R-:W-:-:S12]  /*09f0*/  UIMAD UR7, UR7, UR4, UR6 ;  /* 0x00000004070772a4 */ /* 0x000fd8000f8e0206 */
[----:B------:R-:W-:Y:S05]  /*0a00*/  @!P0 BRA `(.L_x_3378) ;  /* 0x00000104007c8947 */ /* 0x000fea0003800000 */
[----:B------:R-:W-:Y:S01]  /*0a10*/  ULDC.64 UR4, c[0x0][0x418] ;  /* 0x0001060000047ab9 */ /* 0x000fe20000000a00 */
[----:B------:R-:W-:Y:S01]  /*0a20*/  ULDC UR38, c[0x0][0x424] ;  /* 0x0001090000267ab9 */ /* 0x000fe20000000800 */
[----:B------:R-:W-:Y:S01]  /*0a30*/  UISETP.NE.U32.AND UP0, UPT, UR4, URZ, UPT ;  /* 0x0000003f0400728c */ /* 0x000fe2000bf05070 */
[----:B------:R-:W-:Y:S01]  /*0a40*/  VIADD R152, R24, 0xffffff80 ;  /* 0xffffff8018987836 */ /* 0x000fe20000000000 */
[----:B------:R-:W-:Y:S02]  /*0a50*/  UISETP.NE.AND UP1, UPT, UR9, 0x1, UPT ;  /* 0x000000010900788c */ /* 0x000fe4000bf25270 */
        /* <DEDUP_REMOVED lines=13> */
[----:B------:R-:W-:Y:S11]  /*0b30*/  @!P0 BRA `(.L_x_3379) ;  /* 0x0000001c00b88947 */ /* 0x000ff60003800000 */
[----:B------:R-:W-:Y:S01]  /*0b40*/  UISETP.GE.AND UP0, UPT, UR38, 0x1, UPT ;  /* 0x000000012600788c */ /* 0x000fe2000bf06270 */
[----:B------:R-:W-:Y:S02]  /*0b50*/  PLOP3.LUT P0, PT, PT, PT, PT, 0x80, 0x0 ;  /* 0x000000000000781c */ /* 0x000fe40003f0f070 */
[----:B0-----:R-:W-:Y:S01]  /*0b60*/  CS2R R2, SRZ ;  /* 0x0000000000027805 */ /* 0x001fe2000001ff00 */
[----:B------:R-:W-:Y:S01]  /*0b70*/  IMAD.MOV.U32 R4, RZ, RZ, RZ ;  /* 0x000000ffff047224 */ /* 0x000fe200078e00ff */
[----:B------:R-:W-:Y:S02]  /*0b80*/  CS2R R150, SRZ ;  /* 0x0000000000967805 */ /* 0x000fe4000001ff00 */
[----:B------:R-:W-:Y:S02]  /*0b90*/  CS2R R148, SRZ ;  /* 0x0000000000947805 */ /* 0x000fe4000001ff00 */
[----:B------:R-:W-:Y:S02]  /*0ba0*/  PLOP3.LUT P1, PT, PT, PT, UP0, 0x80, 0x0 ;  /* 0x000000000000781c */ /* 0x000fe40003f2f008 */
        /* <DEDUP_REMOVED lines=56> */
[----:B------:R-:W-:Y:S06]  /*0f30*/  @!P1 BRA `(.L_x_3380) ;  /* 0x0000000000749947 */ /* 0x000fec0003800000 */
[----:B------:R-:W-:Y:S01]  /*0f40*/  IMAD.U32 R5, RZ, RZ, UR11 ;  /* 0x0000000bff057e24 */ /* 0x000fe2000f8e00ff */
[----:B------:R-:W-:-:S04]  /*0f50*/  UIADD3 UR4, UR6, -0x1, UR11 ;  /* 0xffffffff06047890 */ /* 0x000fc8000fffe00b */
[-C--:B------:R-:W-:Y:S02]  /*0f60*/  IABS R3, R5.reuse ;  /* 0x0000000500037213 */ /* 0x080fe40000000000 */
[----:B------:R-:W-:Y:S01]  /*0f70*/  IABS R9, R5 ;  /* 0x0000000500097213 */ /* 0x000fe20000000000 */
[----:B------:R-:W-:Y:S01]  /*0f80*/  IMAD.U32 R8, RZ, RZ, UR4 ;  /* 0x00000004ff087e24 */ /* 0x000fe2000f8e00ff */
[----:B------:R-:W0:Y:S01]  /*0f90*/  I2F.RP R0, R3 ;  /* 0x0000000300007306 */ /* 0x000e220000209400 */
[----:B------:R-:W-:Y:S01]  /*0fa0*/  ULOP3.LUT UR4, UR4, UR11, URZ, 0x3c, !UPT ;  /* 0x0000000b04047292 */ /* 0x000fe2000f8e3c3f */
[----:B------:R-:W-:-:S05]  /*0fb0*/  IADD3 R9, RZ, -R9, RZ ;  /* 0x80000009ff097210 */ /* 0x000fca0007ffe0ff */
[----:B------:R-:W-:Y:S01]  /*0fc0*/  ISETP.LE.AND P3, PT, RZ, UR4, PT ;  /* 0x00000004ff007c0c */ /* 0x000fe2000bf63270 */
[----:B0-----:R-:W0:Y:S02]  /*0fd0*/  MUFU.RCP R0, R0 ;  /* 0x0000000000007308 */ /* 0x001e240000001000 */
[----:B0-----:R-:W-:Y:S01]  /*0fe0*/  VIADD R6, R0, 0xffffffe ;  /* 0x0ffffffe00067836 */ /* 0x001fe20000000000 */
[----:B------:R-:W-:-:S05]  /*0ff0*/  IABS R0, R8 ;  /* 0x0000000800007213 */ /* 0x000fca0000000000 */
[----:B------:R0:W1:Y:S02]  /*1000*/  F2I.FTZ.U32.TRUNC.NTZ R7, R6 ;  /* 0x0000000600077305 */ /* 0x000064000021f000 */
[----:B0-----:R-:W-:Y:S02]  /*1010*/  IMAD.MOV.U32 R6, RZ, RZ, RZ ;  /* 0x000000ffff067224 */ /* 0x001fe400078e00ff */
[----:B-1----:R-:W-:-:S04]  /*1020*/  IMAD.MOV R10, RZ, RZ, -R7 ;  /* 0x000000ffff0a7224 */ /* 0x002fc800078e0a07 */
[----:B------:R-:W-:-:S04]  /*1030*/  IMAD R5, R10, R3, RZ ;  /* 0x000000030a057224 */ /* 0x000fc800078e02ff */
[----:B------:R-:W-:-:S04]  /*1040*/  IMAD.HI.U32 R7, R7, R5, R6 ;  /* 0x0000000507077227 */ /* 0x000fc800078e0006 */
[----:B------:R-:W-:Y:S02]  /*1050*/  IMAD.MOV.U32 R5, RZ, RZ, R9 ;  /* 0x000000ffff057224 */ /* 0x000fe400078e0009 */
[----:B------:R-:W-:-:S04]  /*1060*/  IMAD.HI.U32 R7, R7, R0, RZ ;  /* 0x0000000007077227 */ /* 0x000fc800078e00ff */
[----:B------:R-:W-:-:S05]  /*1070*/  IMAD R0, R7, R5, R0 ;  /* 0x0000000507007224 */ /* 0x000fca00078e0200 */
[----:B------:R-:W-:-:S13]  /*1080*/  ISETP.GT.U32.AND P2, PT, R3, R0, PT ;  /* 0x000000000300720c */ /* 0x000fda0003f44070 */
[----:B------:R-:W-:Y:S02]  /*1090*/  @!P2 IMAD.IADD R0, R0, 0x1, -R3 ;  /* 0x000000010000a824 */ /* 0x000fe400078e0a03 */
[----:B------:R-:W-:Y:S01]  /*10a0*/  @!P2 VIADD R7, R7, 0x1 ;  /* 0x000000010707a836 */ /* 0x000fe20000000000 */
[----:B------:R-:W-:Y:S02]  /*10b0*/  ISETP.NE.AND P2, PT, RZ, UR11, PT ;  /* 0x0000000bff007c0c */ /* 0x000fe4000bf45270 */
[----:B------:R-:W-:-:S13]  /*10c0*/  ISETP.GE.U32.AND P1, PT, R0, R3, PT ;  /* 0x000000030000720c */ /* 0x000fda0003f26070 */
[----:B------:R-:W-:-:S04]  /*10d0*/  @P1 VIADD R7, R7, 0x1 ;  /* 0x0000000107071836 */ /* 0x000fc80000000000 */
[----:B------:R-:W-:-:S04]  /*10e0*/  IMAD.MOV.U32 R3, RZ, RZ, R7 ;  /* 0x000000ffff037224 */ /* 0x000fc800078e0007 */
[----:B------:R-:W-:Y:S01]  /*10f0*/  @!P3 IMAD.MOV R3, RZ, RZ, -R3 ;  /* 0x000000ffff03b224 */ /* 0x000fe200078e0a03 */
[----:B------:R-:W-:-:S07]  /*1100*/  @!P2 LOP3.LUT R3, RZ, UR11, RZ, 0x33, !PT ;  /* 0x0000000bff03ac12 */ /* 0x000fce000f8e33ff */
.L_x_3380:
[----:B------:R-:W-:Y:S01]  /*1110*/  IMAD R0, R3, UR7, RZ ;  /* 0x0000000703007c24 */ /* 0x000fe2000f8e02ff */
[----:B------:R-:W-:Y:S01]  /*1120*/  CS2R R34, SRZ ;  /* 0x0000000000227805 */ /* 0x000fe2000001ff00 */
[----:B------:R-:W-:Y:S01]  /*1130*/  IMAD.MOV.U32 R36, RZ, RZ, RZ ;  /* 0x000000ffff247224 */ /* 0x000fe200078e00ff */
[----:B------:R-:W-:Y:S02]  /*1140*/  CS2R R32, SRZ ;  /* 0x0000000000207805 */ /* 0x000fe4000001ff00 */
[----:B------:R-:W-:Y:S02]  /*1150*/  CS2R R30, SRZ ;  /* 0x00000000001e7805 */ /* 0x000fe4000001ff00 */
[----:B------:R-:W-:Y:S02]  /*1160*/  VIADDMNMX R3, R0, R3, UR6, PT ;  /* 0x0000000600037e46 */ /* 0x000fe4000b800103 */
[----:B------:R-:W-:Y:S02]  /*1170*/  CS2R R28, SRZ ;  /* 0x00000000001c7805 */ /* 0x000fe4000001ff00 */
[----:B------:R-:W-:-:S02]  /*1180*/  CS2R R26, SRZ ;  /* 0x00000000001a7805 */ /* 0x000fc4000001ff00 */
[----:B------:R-:W-:Y:S02]  /*1190*/  CS2R R24, SRZ ;  /* 0x0000000000187805 */ /* 0x000fe4000001ff00 */
[----:B------:R-:W-:-:S13]  /*11a0*/  ISETP.GT.AND P1, PT, R3, R0, PT ;  /* 0x000000000300720c */ /* 0x000fda0003f24270 */
[----:B------:R-:W-:Y:S05]  /*11b0*/  @!P1 BRA `(.L_x_3381) ;  /* 0x0000009000389947 */ /* 0x000fea0003800000 */
[----:B------:R-:W-:Y:S01]  /*11c0*/  SHF.R.S32.HI R5, RZ, 0x1f, R152 ;  /* 0x0000001fff057819 */ /* 0x000fe20000011498 */
[----:B------:R-:W0:Y:S08]  /*11d0*/  S2UR UR7, SR_CgaCtaId ;  /* 0x00000000000779c3 */ /* 0x000e300000008800 */
[----:B------:R-:W-:Y:S01]  /*11e0*/  BAR.SYNC.DEFER_BLOCKING 0xe, 0x100 ;  /* 0x0384000000007b1d */ /* 0x000fe20000010000 */
[----:B------:R-:W-:-:S04]  /*11f0*/  LEA.HI R5, R5, R152, RZ, 0x7 ;  /* 0x0000009805057211 */ /* 0x000fc800078f38ff */
[----:B------:R-:W-:Y:S01]  /*1200*/  SHF.R.S32.HI R2, RZ, 0x7, R5 ;  /* 0x00000007ff027819 */ /* 0x000fe20000011405 */
[----:B------:R-:W2:Y:S01]  /*1210*/  LDL R6, [R1] ;  /* 0x0000000001067983 */ /* 0x000ea20000100800 */
[----:B------:R-:W-:Y:S01]  /*1220*/  UMOV UR9, 0x40000040 ;  /* 0x4000004000097882 */ /* 0x000fe20000000000 */
[----:B------:R-:W-:Y:S01]  /*1230*/  UMOV UR11, 0x40000040 ;  /* 0x40000040000b7882 */ /* 0x000fe20000000000 */
[----:B------:R-:W-:Y:S02]  /*1240*/  UMOV UR13, 0x40000040 ;  /* 0x40000040000d7882 */ /* 0x000fe40000000000 */
[----:B------:R-:W1:Y:S01]  /*1250*/  SHFL.IDX PT, R2, R2, RZ, 0x1f ;  /* 0x00001fff02027589 */ /* 0x000e6200000e0000 */
[----:B------:R-:W-:Y:S01]  /*1260*/  UMOV UR15, 0x40000040 ;  /* 0x40000040000f7882 */ /* 0x000fe20000000000 */
[----:B------:R-:W-:Y:S01]  /*1270*/  UMOV UR17, 0x40000040 ;  /* 0x4000004000117882 */ /* 0x000fe20000000000 */
[----:B------:R-:W-:Y:S01]  /*1280*/  UMOV UR19, 0x40000040 ;  /* 0x4000004000137882 */ /* 0x000fe20000000000 */
[----:B------:R-:W-:Y:S01]  /*1290*/  UMOV UR21, 0x40000040 ;  /* 0x4000004000157882 */ /* 0x000fe20000000000 */
[----:B------:R-:W-:Y:S01]  /*12a0*/  UMOV UR23, 0x40000040 ;  /* 0x4000004000177882 */ /* 0x000fe20000000000 */
[----:B------:R-:W-:-:S05]  /*12b0*/  LOP3.LUT R5, R5, 0xffffff80, RZ, 0xc0, !PT ;  /* 0xffffff8005057812 */ /* 0x000fca00078ec0ff */
[----:B------:R-:W-:Y:S01]  /*12c0*/  IMAD.IADD R5, R152, 0x1, -R5 ;  /* 0x0000000198057824 */ /* 0x000fe200078e0a05 */
[----:B------:R-:W-:Y:S01]  /*12d0*/  WARPGROUP.ARRIVE ;  /* 0x00000000000079c5 */ /* 0x000fe20000000000 */
[----:B-1----:R-:W-:-:S03]  /*12e0*/  R2UR UR4, R2 ;  /* 0x00000000020472ca */ /* 0x002fc600000e0000 */
[----:B------:R-:W-:-:S04]  /*12f0*/  SHF.R.S32.HI R2, RZ, 0x1f, R5 ;  /* 0x0000001fff027819 */ /* 0x000fc80000011405 */
[CC--:B------:R-:W-:Y:S02]  /*1300*/  LEA.HI R4, R2.reuse, R5.reuse, RZ, 0x2 ;  /* 0x0000000502047211 */ /* 0x0c0fe400078f10ff */
[----:B------:R-:W-:Y:S02]  /*1310*/  LEA.HI R2, R2, R5, RZ, 0x5 ;  /* 0x0000000502027211 */ /* 0x000fe400078f28ff */
[----:B------:R-:W-:Y:S02]  /*1320*/  SHF.R.S32.HI R7, RZ, 0x1f, R4 ;  /* 0x0000001fff077819 */ /* 0x000fe40000011404 */
[----:B------:R-:W-:Y:S01]  /*1330*/  SHF.R.S32.HI R2, RZ, 0x5, R2 ;  /* 0x00000005ff027819 */ /* 0x000fe20000011402 */
[----:B------:R-:W-:-:S04]  /*1340*/  ULEA.HI UR5, UR4, UR4, URZ, 0x1 ;  /* 0x0000000404057291 */ /* 0x000fc8000f8f083f */
[----:B------:R-:W-:-:S03]  /*1350*/  ULOP3.LUT UR6, UR5, 0x1fffe, URZ, 0xc0, !UPT ;  /* 0x0001fffe05067892 */ /* 0x000fc6000f8ec03f */
[----:B------:R-:W-:Y:S01]  /*1360*/  UMOV UR5, 0x400 ;  /* 0x0000040000057882 */ /* 0x000fe20000000000 */
[----:B------:R-:W-:Y:S02]  /*1370*/  UIADD3 UR6, UR4, -UR6, URZ ;  /* 0x8000000604067290 */ /* 0x000fe4000fffe03f */
[----:B0-----:R-:W-:-:S04]  /*1380*/  ULEA UR5, UR7, UR5, 0x18 ;  /* 0x0000000507057291 */ /* 0x001fc8000f8ec03f */
[----:B------:R-:W-:Y:S02]  /*1390*/  ULEA UR6, UR6, UR5, 0xf ;  /* 0x0000000506067291 */ /* 0x000fe4000f8e783f */
[----:B------:R-:W-:Y:S02]  /*13a0*/  UIADD3 UR4, UR5, 0x36400, URZ ;  /* 0x0003640005047890 */ /* 0x000fe4000fffe03f */
[----:B------:R-:W-:Y:S02]  /*13b0*/  UIADD3 UR6, UR6, 0x400, URZ ;  /* 0x0000040006067890 */ /* 0x000fe4000fffe03f */
[----:B------:R-:W-:Y:S02]  /*13c0*/  USHF.R.U32.HI UR4, URZ, 0x4, UR4 ;  /* 0x000000043f047899 */ /* 0x000fe40008011604 */
[----:B------:R-:W-:Y:S02]  /*13d0*/  USHF.R.U32.HI UR6, URZ, 0x4, UR6 ;  /* 0x000000043f067899 */ /* 0x000fe40008011606 */
[----:B------:R-:W-:-:S02]  /*13e0*/  ULOP3.LUT UR4, UR4, 0x3fff, URZ, 0xc0, !UPT ;  /* 0x00003fff04047892 */ /* 0x000fc4000f8ec03f */
[----:B------:R-:W-:Y:S02]  /*13f0*/  ULOP3.LUT UR6, UR6, 0x3fff, URZ, 0xc0, !UPT ;  /* 0x00003fff06067892 */ /* 0x000fe4000f8ec03f */
[----:B------:R-:W-:Y:S02]  /*1400*/  ULOP3.LUT UR4, UR4, 0x10000, URZ, 0xfc, !UPT ;  /* 0x0001000004047892 */ /* 0x000fe4000f8efc3f */
[----:B------:R-:W-:Y:S02]  /*1410*/  ULOP3.LUT UR6, UR6, 0x2000000, URZ, 0xfc, !UPT ;  /* 0x0200000006067892 */ /* 0x000fe4000f8efc3f */
[----:B------:R-:W-:Y:S02]  /*1420*/  UIADD3 UR12, UR4, 0x2, URZ ;  /* 0x00000002040c7890 */ /* 0x000fe4000fffe03f */
[----:B------:R-:W-:Y:S01]  /*1430*/  UIADD3 UR14, UR6, 0x80, URZ ;  /* 0x00000080060e7890 */ /* 0x000fe2000fffe03f */
[----:B------:R-:W-:Y:S02]  /*1440*/  UMOV UR8, UR4 ;  /* 0x0000000400087c82 */ /* 0x000fe40008000000 */
[----:B------:R-:W-:Y:S01]  /*1450*/  UMOV UR10, UR6 ;  /* 0x00000006000a7c82 */ /* 0x000fe20008000000 */
[----:B------:R-:W-:Y:S01]  /*1460*/  UIADD3 UR16, UR4, 0x4, URZ ;  /* 0x0000000404107890 */ /* 0x000fe2000fffe03f */
[----:B------:R-:W-:Y:S01]  /*1470*/  HGMMA.64x256x16.F32.BF16 R24, gdesc[UR8].tnspB, RZ, !UPT, gsb0 ;  /* 0x43e00000081879f0 */ /* 0x000fe2000c0018ff */
[----:B------:R-:W-:-:S02]  /*1480*/  UIADD3 UR18, UR6, 0x100, URZ ;  /* 0x0000010006127890 */ /* 0x000fc4000fffe03f */
[----:B------:R-:W-:Y:S02]  /*1490*/  UIADD3 UR20, UR4, 0x6, URZ ;  /* 0x0000000604147890 */ /* 0x000fe4000fffe03f */
[----:B------:R-:W-:Y:S01]  /*14a0*/  UIADD3 UR22, UR6, 0x180, URZ ;  /* 0x0000018006167890 */ /* 0x000fe2000fffe03f */
[----:B--2---:R-:W-:Y:S02]  /*14b0*/  R2UR UR7, R6 ;  /* 0x00000000060772ca */ /* 0x004fe400000e0000 */
[----:B------:R-:W-:-:S04]  /*14c0*/  SHF.R.S32.HI R6, RZ, 0x2, R4 ;  /* 0x00000002ff067819 */ /* 0x000fc80000011404 */
[----:B------:R-:W-:-:S04]  /*14d0*/  LEA.HI R7, R7, R6, RZ, 0x3 ;  /* 0x0000000607077211 */ /* 0x000fc800078f18ff */
[----:B------:R-:W-:-:S03]  /*14e0*/  LOP3.LUT R7, R7, 0xfffffff8, RZ, 0xc0, !PT ;  /* 0xfffffff807077812 */ /* 0x000fc600078ec0ff */
[----:B------:R-:W-:Y:S01]  /*14f0*/  ULOP3.LUT UR4, UR7, 0x1, URZ, 0xfc, !UPT ;  /* 0x0000000107047892 */ /* 0x000fe2000f8efc3f */
[----:B------:R-:W-:-:S03]  /*1500*/  IADD3 R7, R6, -R7, RZ ;  /* 0x8000000706077210 */ /* 0x000fc60007ffe0ff */
[----:B------:R-:W-:Y:S02]  /*1510*/  UISETP.NE.AND UP0, UPT, UR4, 0x3, UPT ;  /* 0x000000030400788c */ /* 0x000fe4000bf05270 */
[----:B------:R-:W-:Y:S01]  /*1520*/  IMAD R2, R2, 0x10, R7 ;  /* 0x0000001002027824 */ /* 0x000fe200078e0207 */
[----:B------:R-:W-:-:S03]  /*1530*/  UMOV UR4, URZ ;  /* 0x0000003f00047c82 */ /* 0x000fc60008000000 */
[----:B------:R-:W-:Y:S01]  /*1540*/  PLOP3.LUT P1, PT, PT, PT, UP0, 0x80, 0x0 ;  /* 0x000000000000781c */ /* 0x000fe20003f2f008 */
[----:B------:R-:W-:Y:S02]  /*1550*/  WARPGROUP.DEPBAR.LE gsb0, 0x0 ;  /* 0x00008000000079c5 */ /* 0x000fe40000010000 */
[----:B------:R-:W-:-:S06]  /*1560*/  WARPGROUP.ARRIVE ;  /* 0x00000000000079c5 */ /* 0x000fcc0000000000 */
        /* <DEDUP_REMOVED lines=13> */
.L_x_3382:
[----:B------:R-:W0:Y:S01]  /*1640*/  S2UR UR10, SR_CgaCtaId ;  /* 0x00000000000a79c3 */ /* 0x000e220000008800 */
[----:B------:R-:W-:Y:S01]  /*1650*/  VIADD R3, R3, 0xfffffffe ;  /* 0xfffffffe03037836 */ /* 0x000fe20000000000 */
[----:B------:R-:W-:-:S04]  /*1660*/  UIADD3 UR7, UR5, 0x38860, URZ ;  /* 0x0003886005077890 */ /* 0x000fc8000fffe03f */
[----:B------:R-:W-:Y:S01]  /*1670*/  ISETP.GE.AND P0, PT, R3, R0, PT ;  /* 0x000000000300720c */ /* 0x000fe20003f06270 */
[----:B0-----:R-:W-:-:S09]  /*1680*/  UPRMT UR7, UR10, 0x654, UR7 ;  /* 0x000006540a077896 */ /* 0x001fd20008000007 */
[----:B------:R-:W-:Y:S03]  /*1690*/  SYNCS.ARRIVE.TRANS64.RED.A1T0 RZ, [UR7], RZ ;  /* 0x000000ffffff79a7 */ /* 0x000fe60008100407 */
[----:B------:R-:W-:Y:S05]  /*16a0*/  @!P0 BRA `(.L_x_3383) ;  /* 0x0000000800b48947 */ /* 0x000fea0003800000 */
[----:B------:R-:W-:-:S05]  /*16b0*/  UMOV UR4, URZ ;  /* 0x0000003f00047c82 */ /* 0x000fca0008000000 */
.L_x_3385:
[----:B------:R-:W-:Y:S01]  /*16c0*/  BAR.SYNC.DEFER_BLOCKING 0xe, 0x100 ;  /* 0x0384000000007b1d */ /* 0x000fe20000010000 */
[----:B------:R-:W-:Y:S01]  /*16d0*/  IMAD.U32 R5, RZ, RZ, UR4 ;  /* 0x00000004ff057e24 */ /* 0x000fe2000f8e00ff */
[----:B------:R-:W-:Y:S01]  /*16e0*/  UIADD3 UR4, UR4, 0x1, URZ ;  /* 0x0000000104047890 */ /* 0x000fe2000fffe03f */
[C---:B------:R-:W-:Y:S01]  /*16f0*/  ISETP.GT.AND P0, PT, R3.reuse, R0, PT ;  /* 0x000000000300720c */ /* 0x040fe20003f04270 */
[----:B------:R-:W-:Y:S02]  /*1700*/  VIADD R3, R3, 0xffffffff ;  /* 0xffffffff03037836 */ /* 0x000fe40000000000 */
[----:B------:R-:W-:Y:S01]  /*1710*/  IMAD R4, R5, 0x40, R2 ;  /* 0x0000004005047824 */ /* 0x000fe200078e0202 */
[----:B------:R-:W-:Y:S01]  /*1720*/  UISETP.NE.AND UP0, UPT, UR4, 0x2, UPT ;  /* 0x000000020400788c */ /* 0x000fe2000bf05270 */
[----:B------:R-:W-:Y:S01]  /*1730*/  UMOV UR11, 0x40000040 ;  /* 0x40000040000b7882 */ /* 0x000fe20000000000 */
[----:B------:R-:W-:Y:S02]  /*1740*/  UMOV UR15, 0x40000040 ;  /* 0x40000040000f7882 */ /* 0x000fe40000000000 */
[----:B------:R-:W-:Y:S01]  /*1750*/  LEA R4, R4, UR5, 0x2 ;  /* 0x0000000504047c11 */ /* 0x000fe2000f8e10ff */
[----:B------:R-:W-:Y:S01]  /*1760*/  USEL UR4, UR4, URZ, UP0 ;  /* 0x0000003f04047287 */ /* 0x000fe20008000000 */
[----:B------:R-:W-:Y:S01]  /*1770*/  UMOV UR19, 0x40000040 ;  /* 0x4000004000137882 */ /* 0x000fe20000000000 */
[----:B------:R-:W-:-:S02]  /*1780*/  UMOV UR23, 0x40000040 ;  /* 0x4000004000177882 */ /* 0x000fc40000000000 */
[----:B------:R-:W-:-:S04]  /*1790*/  ULEA UR10, UR4, UR6, 0xc ;  /* 0x00000006040a7291 */ /* 0x000fc8000f8e603f */
[----:B------:R-:W-:Y:S02]  /*17a0*/  UIADD3 UR14, UR10, 0x80, URZ ;  /* 0x000000800a0e7890 */ /* 0x000fe4000fffe03f */
[----:B------:R-:W-:Y:S01]  /*17b0*/  UIADD3 UR18, UR10, 0x100, URZ ;  /* 0x000001000a127890 */ /* 0x000fe2000fffe03f */
[----:B------:R-:W0:Y:S01]  /*17c0*/  LDS R5, [R4+0x38400] ;  /* 0x0384000004057984 */ /* 0x000e220000000800 */
[----:B------:R-:W-:-:S03]  /*17d0*/  UIADD3 UR22, UR10, 0x180, URZ ;  /* 0x000001800a167890 */ /* 0x000fc6000fffe03f */
        /* <DEDUP_REMOVED lines=128> */
[----:B------:R-:W-:-:S06]  /*1fe0*/  FMUL.FTZ R151, R151, R6 ;  /* 0x0000000697977220 */ /* 0x000fcc0000410000 */
        /* <DEDUP_REMOVED lines=18> */
.L_x_3384:
[----:B------:R-:W0:Y:S01]  /*2110*/  S2UR UR10, SR_CgaCtaId ;  /* 0x00000000000a79c3 */ /* 0x000e220000008800 */
[----:B------:R-:W-:-:S04]  /*2120*/  ULEA UR7, UR4, UR5, 0x3 ;  /* 0x0000000504077291 */ /* 0x000fc8000f8e183f */
[----:B------:R-:W-:-:S04]  /*2130*/  UIADD3 UR7, UR7, 0x38860, URZ ;  /* 0x0003886007077890 */ /* 0x000fc8000fffe03f */
[----:B0-----:R-:W-:-:S09]  /*2140*/  UPRMT UR7, UR10, 0x654, UR7 ;  /* 0x000006540a077896 */ /* 0x001fd20008000007 */
[----:B------:R-:W-:Y:S01]  /*2150*/  SYNCS.ARRIVE.TRANS64.RED.A1T0 RZ, [UR7], RZ ;  /* 0x000000ffffff79a7 */ /* 0x000fe20008100407 */
[----:B------:R-:W-:Y:S05]  /*2160*/  @P0 BRA `(.L_x_3385) ;  /* 0xfffffff400540947 */ /* 0x000fea000383ffff */
[----:B------:R-:W-:-:S12]  /*2170*/  USHF.L.U32 UR4, UR4, 0x6, URZ ;  /* 0x0000000604047899 */ /* 0x000fd8000800063f */
.L_x_3383:
[----:B------:R-:W-:Y:S01]  /*2180*/  BAR.SYNC.DEFER_BLOCKING 0xe, 0x100 ;  /* 0x0384000000007b1d */ /* 0x000fe20000010000 */
[----:B------:R-:W-:Y:S01]  /*2190*/  VIADD R2, R2, UR4 ;  /* 0x0000000402027c36 */ /* 0x000fe20008000000 */
[----:B------:R-:W-:Y:S01]  /*21a0*/  PLOP3.LUT P0, PT, PT, PT, PT, 0x8, 0x0 ;  /* 0x000000000000781c */ /* 0x000fe20003f0e170 */
[----:B------:R-:W-:-:S03]  /*21b0*/  IMAD.MOV.U32 R4, RZ, RZ, RZ ;  /* 0x000000ffff047224 */ /* 0x000fc600078e00ff */
[----:B------:R-:W-:-:S05]  /*21c0*/  LEA R2, R2, UR5, 0x2 ;  /* 0x0000000502027c11 */ /* 0x000fca000f8e10ff */
[----:B------:R-:W0:Y:S04]  /*21d0*/  LDS R3, [R2+0x38400] ;  /* 0x0384000002037984 */ /* 0x000e280000000800 */
[----:B------:R1:W2:Y:S02]  /*21e0*/  LDS R0, [R2+0x38420] ;  /* 0x0384200002007984 */ /* 0x0002a40000000800 */
[----:B-1----:R-:W-:Y:S02]  /*21f0*/  IMAD.MOV.U32 R2, RZ, RZ, RZ ;  /* 0x000000ffff027224 */ /* 0x002fe400078e00ff */
        /* <DEDUP_REMOVED lines=130> */
.L_x_3379:
        /* <DEDUP_REMOVED lines=8> */
[----:B------:R-:W-:Y:S01]  /*2aa0*/  IMAD.U32 R4, RZ, RZ, UR8 ;  /* 0x00000008ff047e24 */ /* 0x000fe2000f8e00ff */
[----:B------:R-:W-:Y:S01]  /*2ab0*/  IABS R5, R3 ;  /* 0x0000000300057213 */ /* 0x000fe20000000000 */
[----:B------:R-:W-:Y:S01]  /*2ac0*/  ULOP3.LUT UR8, UR8, UR11, URZ, 0x3c, !UPT ;  /* 0x0000000b08087292 */ /* 0x000fe2000f8e3c3f */
[----:B------:R-:W-:Y:S02]  /*2ad0*/  R2UR UR12, R0 ;  /* 0x00000000000c72ca */ /* 0x000fe400000e0000 */
[----:B------:R-:W-:-:S05]  /*2ae0*/  IABS R4, R4 ;  /* 0x0000000400047213 */ /* 0x000fca0000000000 */
[----:B------:R-:W-:-:S05]  /*2af0*/  IMAD.MOV.U32 R3, RZ, RZ, R4 ;  /* 0x000000ffff037224 */ /* 0x000fca00078e0004 */
[----:B------:R-:W-:Y:S01]  /*2b00*/  R2UR UR10, R3 ;  /* 0x00000000030a72ca */ /* 0x000fe200000e0000 */
[----:B------:R-:W1:Y:S08]  /*2b10*/  I2F.RP R0, UR12 ;  /* 0x0000000c00007d06 */ /* 0x000e700008209400 */
[----:B-1----:R-:W0:Y:S02]  /*2b20*/  MUFU.RCP R0, R0 ;  /* 0x0000000000007308 */ /* 0x002e240000001000 */
        /* <DEDUP_REMOVED lines=20> */
.L_x_3386:
[----:B------:R-:W-:Y:S01]  /*2c70*/  UIMAD UR60, UR7, UR4, URZ ;  /* 0x00000004073c72a4 */ /* 0x000fe2000f8e023f */
[----:B------:R-:W-:Y:S01]  /*2c80*/  IMAD.U32 R0, RZ, RZ, UR6 ;  /* 0x00000006ff007e24 */ /* 0x000fe2000f8e00ff */
[----:B------:R-:W-:Y:S01]  /*2c90*/  PLOP3.LUT P0, PT, PT, PT, PT, 0x80, 0x0 ;  /* 0x000000000000781c */ /* 0x000fe20003f0f070 */
[----:B------:R-:W-:Y:S01]  /*2ca0*/  IMAD.U32 R3, RZ, RZ, UR4 ;  /* 0x00000004ff037e24 */ /* 0x000fe2000f8e00ff */
[----:B------:R-:W-:Y:S01]  /*2cb0*/  CS2R R150, SRZ ;  /* 0x0000000000967805 */ /* 0x000fe2000001ff00 */
[----:B0-----:R-:W-:Y:S01]  /*2cc0*/  IMAD.MOV.U32 R2, RZ, RZ, RZ ;  /* 0x000000ffff027224 */ /* 0x001fe200078e00ff */
[----:B------:R-:W-:Y:S01]  /*2cd0*/  CS2R R148, SRZ ;  /* 0x0000000000947805 */ /* 0x000fe2000001ff00 */
[----:B------:R-:W-:Y:S01]  /*2ce0*/  IMAD.MOV.U32 R4, RZ, RZ, RZ ;  /* 0x000000ffff047224 */ /* 0x000fe200078e00ff */
[----:B------:R-:W-:Y:S02]  /*2cf0*/  VIADDMNMX R0, R3, UR60, R0, PT ;  /* 0x0000003c03007c46 */ /* 0x000fe4000b800100 */
[----:B------:R-:W-:-:S02]  /*2d00*/  CS2R R146, SRZ ;  /* 0x0000000000927805 */ /* 0x000fc4000001ff00 */
[----:B------:R-:W-:Y:S02]  /*2d10*/  CS2R R144, SRZ ;  /* 0x0000000000907805 */ /* 0x000fe4000001ff00 */
[----:B------:R-:W-:Y:S02]  /*2d20*/  CS2R R142, SRZ ;  /* 0x00000000008e7805 */ /* 0x000fe4000001ff00 */
[----:B------:R-:W-:Y:S02]  /*2d30*/  R2UR UR39, R0 ;  /* 0x00000000002772ca */ /* 0x000fe400000e0000 */
        /* <DEDUP_REMOVED lines=12> */
[----:B------:R-:W-:Y:S01]  /*2e00*/  UISETP.GT.AND UP0, UPT, UR39, UR60, UPT ;  /* 0x0000003c2700728c */ /* 0x000fe2000bf04270 */
[----:B------:R-:W-:Y:S02]  /*2e10*/  CS2R R116, SRZ ;  /* 0x0000000000747805 */ /* 0x000fe4000001ff00 */
[----:B------:R-:W-:Y:S02]  /*2e20*/  CS2R R114, SRZ ;  /* 0x0000000000727805 */ /* 0x000fe4000001ff00 */
[----:B------:R-:W-:-:S02]  /*2e30*/  CS2R R112, SRZ ;  /* 0x0000000000707805 */ /* 0x000fc4000001ff00 */
[----:B------:R-:W-:Y:S02]  /*2e40*/  CS2R R110, SRZ ;  /* 0x00000000006e7805 */ /* 0x000fe4000001ff00 */
[----:B------:R-:W-:Y:S02]  /*2e50*/  CS2R R108, SRZ ;  /* 0x00000000006c7805 */ /* 0x000fe4000001ff00 */
[----:B------:R-:W-:Y:S02]  /*2e60*/  PLOP3.LUT P1, PT, PT, PT, UP0, 0x80, 0x0 ;  /* 0x000000000000781c */ /* 0x000fe40003f2f008 */
        /* <DEDUP_REMOVED lines=42> */
[----:B------:R-:W-:Y:S06]  /*3110*/  @!P1 BRA `(.L_x_3381) ;  /* 0x0000007000609947 */ /* 0x000fec0003800000 */
[----:B------:R-:W-:Y:S01]  /*3120*/  SHF.R.S32.HI R57, RZ, 0x1f, R152 ;  /* 0x0000001fff397819 */ /* 0x000fe20000011498 */
[----:B------:R-:W0:Y:S01]  /*3130*/  S2UR UR4, SR_CgaCtaId ;  /* 0x00000000000479c3 */ /* 0x000e220000008800 */
[----:B------:R-:W-:Y:S02]  /*3140*/  MOV R4, 0x400 ;  /* 0x0000040000047802 */ /* 0x000fe40000000f00 */
[----:B------:R-:W-:-:S04]  /*3150*/  LEA.HI R16, R57, R152, RZ, 0x7 ;  /* 0x0000009839107211 */ /* 0x000fc800078f38ff */
[----:B------:R-:W-:-:S05]  /*3160*/  SHF.R.S32.HI R18, RZ, 0x7, R16 ;  /* 0x00000007ff127819 */ /* 0x000fca0000011410 */
[----:B------:R-:W1:Y:S01]  /*3170*/  SHFL.IDX PT, R0, R18, RZ, 0x1f ;  /* 0x00001fff12007589 */ /* 0x000e6200000e0000 */
[----:B0-----:R-:W-:Y:S01]  /*3180*/  IMAD.U32 R5, RZ, RZ, UR4 ;  /* 0x00000004ff057e24 */ /* 0x001fe2000f8e00ff */
[----:B-1----:R-:W-:-:S04]  /*3190*/  LEA.HI R2, R0, R0, RZ, 0x1 ;  /* 0x0000000000027211 */ /* 0x002fc800078f08ff */
[----:B------:R-:W-:Y:S02]  /*31a0*/  LOP3.LUT R3, R2, 0x1fffe, RZ, 0xc0, !PT ;  /* 0x0001fffe02037812 */ /* 0x000fe400078ec0ff */
[----:B------:R-:W-:-:S03]  /*31b0*/  LEA R2, R5, R4, 0x18 ;  /* 0x0000000405027211 */ /* 0x000fc600078ec0ff */
[----:B------:R-:W-:Y:S02]  /*31c0*/  IMAD.IADD R3, R0, 0x1, -R3 ;  /* 0x0000000100037824 */ /* 0x000fe400078e0a03 */
[----:B------:R-:W-:-:S03]  /*31d0*/  VIADD R0, R2, 0x36400 ;  /* 0x0003640002007836 */ /* 0x000fc60000000000 */
[----:B------:R-:W-:Y:S02]  /*31e0*/  LEA R3, R3, R2, 0xf ;  /* 0x0000000203037211 */ /* 0x000fe400078e78ff */
[----:B------:R-:W-:-:S03]  /*31f0*/  LOP3.LUT P0, RZ, R0, 0x3ff, RZ, 0xc0, !PT ;  /* 0x000003ff00ff7812 */ /* 0x000fc6000780c0ff */
[----:B------:R-:W-:-:S05]  /*3200*/  VIADD R3, R3, 0x400 ;  /* 0x0000040003037836 */ /* 0x000fca0000000000 */
[----:B------:R-:W-:-:S04]  /*3210*/  SHF.R.U32.HI R3, RZ, 0x4, R3 ;  /* 0x00000004ff037819 */ /* 0x000fc80000011603 */
[----:B------:R-:W-:Y:S01]  /*3220*/  LOP3.LUT R193, R3, 0x3fff, RZ, 0xc0, !PT ;  /* 0x00003fff03c17812 */ /* 0x000fe200078ec0ff */
[----:B------:R-:W-:Y:S06]  /*3230*/  @!P0 BRA `(.L_x_3387) ;  /* 0x0000000000408947 */ /* 0x000fec0003800000 */
        /* <DEDUP_REMOVED lines=8> */
[----:B------:R-:W-:Y:S01]  /*32c0*/  MOV R12, 0x1 ;  /* 0x00000001000c7802 */ /* 0x000fe20000000f00 */
[----:B------:R-:W-:Y:S02]  /*32d0*/  IMAD.U32 R6, RZ, RZ, UR4 ;  /* 0x00000004ff067e24 */ /* 0x000fe4000f8e00ff */
[----:B------:R-:W-:-:S02]  /*32e0*/  IMAD.U32 R7, RZ, RZ, UR5 ;  /* 0x00000005ff077e24 */ /* 0x000fc4000f8e00ff */
[----:B------:R-:W-:Y:S02]  /*32f0*/  IMAD.U32 R11, RZ, RZ, UR7 ;  /* 0x00000007ff0b7e24 */ /* 0x000fe4000f8e00ff */
[----:B------:R-:W-:Y:S02]  /*3300*/  IMAD.MOV.U32 R8, RZ, RZ, 0x70 ;  /* 0x00000070ff087424 */ /* 0x000fe400078e00ff */
[----:B0-----:R-:W-:-:S07]  /*3310*/  IMAD.MOV.U32 R13, RZ, RZ, RZ ;  /* 0x000000ffff0d7224 */ /* 0x001fce00078e00ff */
[----:B------:R-:W-:-:S07]  /*3320*/  LEPC R20, `(.L_x_3387) ;  /* 0x000000001014794e */ /* 0x000fce0000000000 */
[----:B-1----:R-:W-:Y:S05]  /*3330*/  CALL.ABS.NOINC R14 ;  /* 0x000000000e007343 */ /* 0x002fea0003c00000 */
.L_x_3387:
[----:B------:R-:W-:Y:S02]  /*3340*/  SHF.L.U32 R5, RZ, 0x1f, RZ ;  /* 0x0000001fff057819 */ /* 0x000fe400000006ff */
[----:B------:R-:W-:Y:S02]  /*3350*/  LOP3.LUT R3, R16, 0xffffff80, RZ, 0xc0, !PT ;  /* 0xffffff8010037812 */ /* 0x000fe400078ec0ff */
[----:B------:R-:W0:Y:S01]  /*3360*/  SYNCS.PHASECHK.TRANS64.TRYWAIT P0, [R2+URZ+0x38800], R5 ;  /* 0x03880005020075a7 */ /* 0x000e22000800017f */
        /* <DEDUP_REMOVED lines=8> */
.L_x_3466:
[----:B------:R-:W2:Y:S01]  /*33f0*/  LDL R0, [R1] ;  /* 0x0000000001007983 */ /* 0x000ea20000100800 */
[----:B------:R-:W-:Y:S01]  /*3400*/  LEA.HI R9, R9, R8, RZ, 0x3 ;  /* 0x0000000809097211 */ /* 0x000fe200078f18ff */
[----:B------:R-:W-:Y:S01]  /*3410*/  IMAD.IADD R3, R18, 0x1, -R3 ;  /* 0x0000000112037824 */ /* 0x000fe200078e0a03 */
[----:B------:R-:W-:Y:S02]  /*3420*/  LEA.HI R4, R4, R7, RZ, 0x5 ;  /* 0x0000000704047211 */ /* 0x000fe400078f28ff */
[----:B------:R-:W-:Y:S02]  /*3430*/  LOP3.LUT R9, R9, 0xfffffff8, RZ, 0xc0, !PT ;  /* 0xfffffff809097812 */ /* 0x000fe400078ec0ff */
[----:B------:R-:W-:-:S03]  /*3440*/  SHF.R.S32.HI R4, RZ, 0x5, R4 ;  /* 0x00000005ff047819 */ /* 0x000fc60000011404 */
[----:B------:R-:W-:-:S04]  /*3450*/  IMAD.IADD R9, R8, 0x1, -R9 ;  /* 0x0000000108097824 */ /* 0x000fc800078e0a09 */
[----:B------:R-:W-:Y:S01]  /*3460*/  IMAD R185, R4, 0x10, R9 ;  /* 0x0000001004b97824 */ /* 0x000fe200078e0209 */
[----:B--2---:R-:W-:Y:S02]  /*3470*/  R2UR UR4, R0 ;  /* 0x00000000000472ca */ /* 0x004fe400000e0000 */
[----:B------:R-:W-:-:S05]  /*3480*/  LOP3.LUT R0, R6, 0x7ffffffc, RZ, 0xc0, !PT ;  /* 0x7ffffffc06007812 */ /* 0x000fca00078ec0ff */
[----:B------:R-:W-:-:S04]  /*3490*/  IMAD.IADD R0, R7, 0x1, -R0 ;  /* 0x0000000107007824 */ /* 0x000fc800078e0a00 */
[----:B------:R-:W-:Y:S02]  /*34a0*/  IMAD.SHL.U32 R56, R0, 0x2, RZ ;  /* 0x0000000200387824 */ /* 0x000fe400078e00ff */
[----:B------:R-:W-:Y:S02]  /*34b0*/  ULOP3.LUT UR4, UR4, 0x1, URZ, 0xfc, !UPT ;  /* 0x0000000104047892 */ /* 0x000fe4000f8efc3f */
[----:B------:R-:W-:-:S04]  /*34c0*/  IMAD R186, R3, 0x100, R56 ;  /* 0x0000010003ba7824 */ /* 0x000fc800078e0238 */
[----:B------:R-:W-:-:S05]  /*34d0*/  IMAD.U32 R6, RZ, RZ, UR4 ;  /* 0x00000004ff067e24 */ /* 0x000fca000f8e00ff */
[----:B------:R-:W-:-:S13]  /*34e0*/  ISETP.NE.AND P0, PT, R6, 0x3, PT ;  /* 0x000000030600780c */ /* 0x000fda0003f05270 */
[----:B------:R-:W-:Y:S05]  /*34f0*/  @!P0 BRA `(.L_x_3389) ;  /* 0x0000000000048947 */ /* 0x000fea0003800000 */
[----:B------:R-:W-:Y:S01]  /*3500*/  BPT.TRAP 0x1 ;  /* 0x000000040000795c */ /* 0x000fe20000300000 */
.L_x_3389:
[----:B------:R1:W2:Y:S01]  /*3510*/  SYNCS.PHASECHK.TRANS64.TRYWAIT P1, [R2+URZ+0x38830], R5 ;  /* 0x03883005020075a7 */ /* 0x0002a2000802017f */
[----:B------:R-:W-:Y:S05]  /*3520*/  @!P0 BRA `(.L_x_3390) ;  /* 0x0000000000048947 */ /* 0x000fea0003800000 */
[----:B------:R-:W-:Y:S01]  /*3530*/  BPT.TRAP 0x1 ;  /* 0x000000040000795c */ /* 0x000fe20000300000 */
.L_x_3390:
[----:B--2---:R-:W-:Y:S05]  /*3540*/  @P1 BRA `(.L_x_3391) ;  /* 0x0000000000081947 */ /* 0x004fea0003800000 */
[----:B------:R-:W2:Y:S02]  /*3550*/  SYNCS.PHASECHK.TRANS64.TRYWAIT P1, [R2+URZ+0x38830], R5 ;  /* 0x03883005020075a7 */ /* 0x000ea4000802017f */
[----:B--2---:R-:W-:Y:S05]  /*3560*/  @!P1 BRA `(.L_x_3392) ;  /* 0x000000d800c09947 */ /* 0x004fea0003800000 */
.L_x_3391:
[----:B------:R-:W-:Y:S05]  /*3570*/  WARPSYNC.ALL ;  /* 0x0000000000007948 */ /* 0x000fea0003800000 */
[C---:B------:R-:W-:Y:S01]  /*3580*/  IADD3 R0, R2.reuse, 0x20400, RZ ;  /* 0x0002040002007810 */ /* 0x040fe20007ffe0ff */
[----:B------:R-:W-:Y:S01]  /*3590*/  VIADD R3, R2, 0x22400 ;  /* 0x0002240002037836 */ /* 0x000fe20000000000 */
[----:B------:R-:W-:Y:S01]  /*35a0*/  WARPGROUP.ARRIVE ;  /* 0x00000000000079c5 */ /* 0x000fe20000000000 */
[----:B------:R-:W-:Y:S01]  /*35b0*/  UMOV UR9, 0x40000040 ;  /* 0x4000004000097882 */ /* 0x000fe20000000000 */
[----:B------:R-:W-:Y:S01]  /*35c0*/  SHF.R.U32.HI R0, RZ, 0x4, R0 ;  /* 0x00000004ff007819 */ /* 0x000fe20000011600 */
[----:B------:R-:W-:Y:S01]  /*35d0*/  UMOV UR5, UR9 ;  /* 0x0000000900057c82 */ /* 0x000fe20008000000 */
[----:B------:R-:W-:Y:S01]  /*35e0*/  SHF.R.U32.HI R3, RZ, 0x4, R3 ;  /* 0x00000004ff037819 */ /* 0x000fe20000011603 */
[----:B------:R-:W-:Y:S01]  /*35f0*/  UMOV UR7, 0x40000040 ;  /* 0x4000004000077882 */ /* 0x000fe20000000000 */
[----:B------:R-:W-:Y:S01]  /*3600*/  LOP3.LUT R0, R0, 0x3fff, RZ, 0xc0, !PT ;  /* 0x00003fff00007812 */ /* 0x000fe200078ec0ff */
[----:B------:R-:W-:Y:S01]  /*3610*/  IMAD.U32 R23, RZ, RZ, UR9 ;  /* 0x00000009ff177e24 */ /* 0x000fe2000f8e00ff */
[----:B------:R-:W-:Y:S01]  /*3620*/  LOP3.LUT R3, R3, 0x3fff, RZ, 0xc0, !PT ;  /* 0x00003fff03037812 */ /* 0x000fe200078ec0ff */
[----:B------:R-:W-:Y:S01]  /*3630*/  UMOV UR9, 0x40000040 ;  /* 0x4000004000097882 */ /* 0x000fe20000000000 */
[----:B------:R-:W-:Y:S01]  /*3640*/  LOP3.LUT R0, R0, 0x10000, RZ, 0xfc, !PT ;  /* 0x0001000000007812 */ /* 0x000fe200078efcff */
[----:B------:R-:W-:Y:S01]  /*3650*/  IMAD.U32 R9, RZ, RZ, UR9 ;  /* 0x00000009ff097e24 */ /* 0x000fe2000f8e00ff */
[----:B------:R-:W-:-:S02]  /*3660*/  LOP3.LUT R184, R3, 0x10000, RZ, 0xfc, !PT ;  /* 0x0001000003b87812 */ /* 0x000fc400078efcff */
[C---:B------:R-:W-:Y:S01]  /*3670*/  R2UR UR4, R0.reuse ;  /* 0x00000000000472ca */ /* 0x040fe200000e0000 */
[----:B------:R-:W-:Y:S01]  /*3680*/  VIADD R3, R0, 0x2 ;  /* 0x0000000200037836 */ /* 0x000fe20000000000 */
[C---:B------:R-:W-:Y:S01]  /*3690*/  R2UR UR6, R184.reuse ;  /* 0x00000000b80672ca */ /* 0x040fe200000e0000 */
[----:B------:R-:W-:-:S10]  /*36a0*/  VIADD R4, R184, 0x2 ;  /* 0x00000002b8047836 */ /* 0x000fd40000000000 */
[----:B------:R-:W-:Y:S02]  /*36b0*/  UMOV UR8, UR4 ;  /* 0x0000000400087c82 */ /* 0x000fe40008000000 */
[----:B------:R-:W-:Y:S01]  /*36c0*/  UMOV UR4, UR8 ;  /* 0x0000000800047c82 */ /* 0x000fe20008000000 */
[----:B------:R-:W-:Y:S01]  /*36d0*/  IMAD.U32 R22, RZ, RZ, UR8 ;  /* 0x00000008ff167e24 */ /* 0x000fe2000f8e00ff */
[----:B------:R-:W-:Y:S01]  /*36e0*/  HGMMA.64x64x16.F32.BF16 R24, gdesc[UR4], RZ, !UPT, gsb0 ;  /* 0x00e00000041879f0 */ /* 0x000fe2000c0018ff */
[----:B------:R-:W-:Y:S01]  /*36f0*/  R2UR UR4, R3 ;  /* 0x00000000030472ca */ /* 0x000fe200000e0000 */
[----:B------:R-:W-:Y:S01]  /*3700*/  UMOV UR5, UR9 ;  /* 0x0000000900057c82 */ /* 0x000fe20008000000 */
[----:B------:R-:W-:Y:S01]  /*3710*/  R2UR UR6, R4 ;  /* 0x00000000040672ca */ /* 0x000fe200000e0000 */
[----:B------:R-:W-:Y:S01]  /*3720*/  UMOV UR7, 0x40000040 ;  /* 0x4000004000077882 */ /* 0x000fe20000000000 */
[----:B------:R-:W-:Y:S01]  /*3730*/  VIADD R3, R0, 0x4 ;  /* 0x0000000400037836 */ /* 0x000fe20000000000 */
[----:B------:R-:W-:Y:S01]  /*3740*/  UMOV UR9, 0x40000040 ;  /* 0x4000004000097882 */ /* 0x000fe20000000000 */
[----:B------:R-:W-:-:S02]  /*3750*/  VIADD R4, R184, 0x4 ;  /* 0x00000004b8047836 */ /* 0x000fc40000000000 */
[----:B------:R-:W-:Y:S02]  /*3760*/  VIADD R0, R0, 0x6 ;  /* 0x0000000600007836 */ /* 0x000fe40000000000 */
[----:B------:R-:W-:-:S03]  /*3770*/  IMAD.U32 R11, RZ, RZ, UR9 ;  /* 0x00000009ff0b7e24 */ /* 0x000fc6000f8e00ff */
[----:B------:R-:W-:Y:S02]  /*3780*/  UMOV UR8, UR4 ;  /* 0x0000000400087c82 */ /* 0x000fe40008000000 */
[----:B------:R-:W-:Y:S01]  /*3790*/  UMOV UR4, UR8 ;  /* 0x0000000800047c82 */ /* 0x000fe20008000000 */
[----:B------:R-:W-:Y:S01]  /*37a0*/  IMAD.U32 R8, RZ, RZ, UR8 ;  /* 0x00000008ff087e24 */ /* 0x000fe2000f8e00ff */
[----:B------:R-:W-:Y:S02]  /*37b0*/  WARPGROUP.DEPBAR.LE gsb0, 0x0 ;  /* 0x00008000000079c5 */ /* 0x000fe40000010000 */
[----:B------:R-:W-:-:S06]  /*37c0*/  WARPGROUP.ARRIVE ;  /* 0x00000000000079c5 */ /* 0x000fcc0000000000 */
[----:B------:R-:W-:Y:S01]  /*37d0*/  HGMMA.64x64x16.F32.BF16 R24, gdesc[UR4], R24, gsb0 ;  /* 0x00e00000041879f0 */ /* 0x000fe20008001818 */
[----:B------:R-:W-:Y:S01]  /*37e0*/  R2UR UR4, R3 ;  /* 0x00000000030472ca */ /* 0x000fe200000e0000 */
[----:B------:R-:W-:Y:S01]  /*37f0*/  UMOV UR5, UR9 ;  /* 0x0000000900057c82 */ /* 0x000fe20008000000 */
[----:B------:R-:W-:Y:S01]  /*3800*/  R2UR UR6, R4 ;  /* 0x00000000040672ca */ /* 0x000fe200000e0000 */
[----:B------:R-:W-:Y:S01]  /*3810*/  UMOV UR7, 0x40000040 ;  /* 0x4000004000077882 */ /* 0x000fe20000000000 */
[----:B------:R-:W-:Y:S01]  /*3820*/  VIADD R3, R184, 0x6 ;  /* 0x00000006b8037836 */ /* 0x000fe20000000000 */
[----:B------:R-:W-:Y:S02]  /*3830*/  UMOV UR9, 0x40000040 ;  /* 0x4000004000097882 */ /* 0x000fe40000000000 */
[----:B------:R-:W-:-:S06]  /*3840*/  IMAD.U32 R13, RZ, RZ, UR9 ;  /* 0x00000009ff0d7e24 */ /* 0x000fcc000f8e00ff */
[----:B------:R-:W-:Y:S02]  /*3850*/  UMOV UR8, UR4 ;  /* 0x0000000400087c82 */ /* 0x000fe40008000000 */
[----:B------:R-:W-:Y:S01]  /*3860*/  UMOV UR4, UR8 ;  /* 0x0000000800047c82 */ /* 0x000fe20008000000 */
[----:B------:R-:W-:Y:S01]  /*3870*/  MOV R10, UR8 ;  /* 0x00000008000a7c02 */ /* 0x000fe20008000f00 */
[----:B------:R-:W-:Y:S02]  /*3880*/  WARPGROUP.DEPBAR.LE gsb0, 0x0 ;  /* 0x00008000000079c5 */ /* 0x000fe40000010000 */
[----:B------:R-:W-:-:S06]  /*3890*/  WARPGROUP.ARRIVE ;  /* 0x00000000000079c5 */ /* 0x000fcc0000000000 */
[----:B------:R-:W-:Y:S01]  /*38a0*/  HGMMA.64x64x16.F32.BF16 R24, gdesc[UR4], R24, gsb0 ;  /* 0x00e00000041879f0 */ /* 0x000fe20008001818 */
[----:B------:R-:W-:Y:S01]  /*38b0*/  R2UR UR4, R0 ;  /* 0x00000000000472ca */ /* 0x000fe200000e0000 */
[----:B------:R-:W-:Y:S01]  /*38c0*/  UMOV UR5, UR9 ;  /* 0x0000000900057c82 */ /* 0x000fe20008000000 */
[----:B------:R-:W-:Y:S01]  /*38d0*/  R2UR UR6, R3 ;  /* 0x00000000030672ca */ /* 0x000fe200000e0000 */
[----:B------:R-:W-:-:S10]  /*38e0*/  UMOV UR7, 0x40000040 ;  /* 0x4000004000077882 */ /* 0x000fd40000000000 */
[----:B------:R-:W-:Y:S02]  /*38f0*/  UMOV UR8, UR4 ;  /* 0x0000000400087c82 */ /* 0x000fe40008000000 */
[----:B------:R-:W-:Y:S01]  /*3900*/  UMOV UR4, UR8 ;  /* 0x0000000800047c82 */ /* 0x000fe20008000000 */
[----:B------:R-:W-:Y:S01]  /*3910*/  IMAD.U32 R12, RZ, RZ, UR8 ;  /* 0x00000008ff0c7e24 */ /* 0x000fe2000f8e00ff */
[----:B------:R-:W-:Y:S02]  /*3920*/  WARPGROUP.DEPBAR.LE gsb0, 0x0 ;  /* 0x00008000000079c5 */ /* 0x000fe40000010000 */
[----:B------:R-:W-:-:S06]  /*3930*/  WARPGROUP.ARRIVE ;  /* 0x00000000000079c5 */ /* 0x000fcc0000000000 */
[----:B------:R-:W-:Y:S03]  /*3940*/  HGMMA.64x64x16.F32.BF16 R24, gdesc[UR4], R24, gsb0 ;  /* 0x00e00000041879f0 */ /* 0x000fe60008001818 */
[----:B------:R-:W-:Y:S02]  /*3950*/  WARPGROUP.DEPBAR.LE gsb0, 0x0 ;  /* 0x00008000000079c5 */ /* 0x000fe40000010000 */
[----:B------:R-:W3:Y:S02]  /*3960*/  SYNCS.PHASECHK.TRANS64.TRYWAIT P1, [R2+URZ+0x38810], R5 ;  /* 0x03881005020075a7 */ /* 0x000ee4000802017f */
[----:B---3--:R-:W-:Y:S05]  /*3970*/  @!P1 BRA `(.L_x_3393) ;  /* 0x000000d400d09947 */ /* 0x008fea0003800000 */
.L_x_3467:
[----:B------:R-:W-:Y:S05]  /*3980*/  @!P0 BRA `(.L_x_3394) ;  /* 0x0000000000048947 */ /* 0x000fea0003800000 */
[----:B------:R-:W-:Y:S01]  /*3990*/  BPT.TRAP 0x1 ;  /* 0x000000040000795c */ /* 0x000fe20000300000 */
.L_x_3394:
[----:B------:R4:W0:Y:S01]  /*39a0*/  SYNCS.PHASECHK.TRANS64.TRYWAIT P1, [R2+URZ+0x38850], R5 ;  /* 0x03885005020075a7 */ /* 0x000822000802017f */
[----:B------:R-:W-:Y:S05]  /*39b0*/  @!P0 BRA `(.L_x_3395) ;  /* 0x0000000000048947 */ /* 0x000fea0003800000 */
[----:B------:R-:W-:Y:S01]  /*39c0*/  BPT.TRAP 0x1 ;  /* 0x000000040000795c */ /* 0x000fe20000300000 */
.L_x_3395:
[C---:B------:R-:W-:Y:S02]  /*39d0*/  VIADD R0, R2.reuse, 0x26400 ;  /* 0x0002640002007836 */ /* 0x040fe40000000000 */
[----:B------:R-:W-:-:S03]  /*39e0*/  VIADD R3, R2, 0x400 ;  /* 0x0000040002037836 */ /* 0x000fc60000000000 */
[----:B------:R-:W-:Y:S02]  /*39f0*/  SHF.R.U32.HI R0, RZ, 0x4, R0 ;  /* 0x00000004ff007819 */ /* 0x000fe40000011600 */
[----:B------:R-:W-:Y:S02]  /*3a00*/  SHF.R.U32.HI R3, RZ, 0x4, R3 ;  /* 0x00000004ff037819 */ /* 0x000fe40000011603 */
[----:B------:R-:W-:Y:S02]  /*3a10*/  LOP3.LUT R0, R0, 0x3fff, RZ, 0xc0, !PT ;  /* 0x00003fff00007812 */ /* 0x000fe400078ec0ff */
[----:B------:R-:W-:Y:S02]  /*3a20*/  LOP3.LUT R3, R3, 0x3fff, RZ, 0xc0, !PT ;  /* 0x00003fff03037812 */ /* 0x000fe400078ec0ff */
[----:B------:R-:W-:Y:S02]  /*3a30*/  LOP3.LUT R0, R0, 0x10000, RZ, 0xfc, !PT ;  /* 0x0001000000007812 */ /* 0x000fe400078efcff */
[----:B------:R-:W-:Y:S01]  /*3a40*/  LOP3.LUT R3, R3, 0x10000, RZ, 0xfc, !PT ;  /* 0x0001000003037812 */ /* 0x000fe200078efcff */
[----:B0-----:R-:W-:Y:S06]  /*3a50*/  @P1 BRA `(.L_x_3396) ;  /* 0x0000000000081947 */ /* 0x001fec0003800000 */
[----:B------:R-:W0:Y:S02]  /*3a60*/  SYNCS.PHASECHK.TRANS64.TRYWAIT P1, [R2+URZ+0x38850], R5 ;  /* 0x03885005020075a7 */ /* 0x000e24000802017f */
[----:B0-----:R-:W-:Y:S05]  /*3a70*/  @!P1 BRA `(.L_x_3397) ;  /* 0x000000d400a49947 */ /* 0x001fea0003800000 */
.L_x_3396:
[C---:B------:R-:W-:Y:S01]  /*3a80*/  R2UR UR4, R0.reuse ;  /* 0x00000000000472ca */ /* 0x040fe200000e0000 */
[----:B------:R-:W-:Y:S01]  /*3a90*/  WARPGROUP.ARRIVE ;  /* 0x00000000000079c5 */ /* 0x000fe20000000000 */
[C---:B------:R-:W-:Y:S01]  /*3aa0*/  R2UR UR6, R3.reuse ;  /* 0x00000000030672ca */ /* 0x040fe200000e0000 */
[----:B------:R-:W-:Y:S01]  /*3ab0*/  UMOV UR9, 0x40000040 ;  /* 0x4000004000097882 */ /* 0x000fe20000000000 */
[----:B------:R-:W-:Y:S01]  /*3ac0*/  UMOV UR7, 0x40000040 ;  /* 0x4000004000077882 */ /* 0x000fe20000000000 */
[----:B------:R-:W-:Y:S01]  /*3ad0*/  UMOV UR5, UR9 ;  /* 0x0000000900057c82 */ /* 0x000fe20008000000 */
[----:B------:R-:W-:Y:S01]  /*3ae0*/  IADD3 R4, R0, 0x2, RZ ;  /* 0x0000000200047810 */ /* 0x000fe20007ffe0ff */
[----:B-1234-:R-:W-:Y:S01]  /*3af0*/  VIADD R5, R3, 0x2 ;  /* 0x0000000203057836 */ /* 0x01efe20000000000 */
[----:B------:R-:W-:Y:S01]  /*3b00*/  UMOV UR11, 0x40000040 ;  /* 0x40000040000b7882 */ /* 0x000fe20000000000 */
[----:B------:R-:W-:Y:S01]  /*3b10*/  IMAD.U32 R15, RZ, RZ, UR9 ;  /* 0x00000009ff0f7e24 */ /* 0x000fe2000f8e00ff */
[----:B------:R-:W-:Y:S01]  /*3b20*/  UMOV UR9, 0x40000040 ;  /* 0x4000004000097882 */ /* 0x000fe20000000000 */
[----:B------:R-:W-:Y:S01]  /*3b30*/  UMOV UR13, 0x40000040 ;  /* 0x40000040000d7882 */ /* 0x000fe20000000000 */
[----:B------:R-:W-:Y:S01]  /*3b40*/  IMAD.U32 R17, RZ, RZ, UR9 ;  /* 0x00000009ff117e24 */ /* 0x000fe2000f8e00ff */
[----:B------:R-:W-:Y:S01]  /*3b50*/  UMOV UR8, UR4 ;  /* 0x0000000400087c82 */ /* 0x000fe20008000000 */
[----:B------:R-:W-:Y:S01]  /*3b60*/  UMOV UR15, 0x40000040 ;  /* 0x40000040000f7882 */ /* 0x000fe20000000000 */
[----:B------:R-:W-:Y:S01]  /*3b70*/  UMOV UR4, UR8 ;  /* 0x0000000800047c82 */ /* 0x000fe20008000000 */
[----:B------:R-:W-:Y:S01]  /*3b80*/  IMAD.U32 R14, RZ, RZ, UR8 ;  /* 0x00000008ff0e7e24 */ /* 0x000fe2000f8e00ff */
[----:B------:R-:W-:Y:S01]  /*3b90*/  HGMMA.64x64x16.F32.BF16 R24, gdesc[UR4], R24, gsb0 ;  /* 0x00e00000041879f0 */ /* 0x000fe20008001818 */
[----:B------:R-:W-:Y:S01]  /*3ba0*/  R2UR UR4, R4 ;  /* 0x00000000040472ca */ /* 0x000fe200000e0000 */
[----:B------:R-:W-:Y:S01]  /*3bb0*/  UMOV UR5, UR9 ;  /* 0x0000000900057c82 */ /* 0x000fe20008000000 */
[----:B------:R-:W-:Y:S01]  /*3bc0*/  R2UR UR6, R5 ;  /* 0x00000000050672ca */ /* 0x000fe200000e0000 */
[----:B------:R-:W-:Y:S01]  /*3bd0*/  UMOV UR7, 0x40000040 ;  /* 0x4000004000077882 */ /* 0x000fe20000000000 */
[----:B------:R-:W-:Y:S01]  /*3be0*/  VIADD R4, R0, 0x4 ;  /* 0x0000000400047836 */ /* 0x000fe20000000000 */
[----:B------:R-:W-:Y:S01]  /*3bf0*/  UMOV UR9, 0x40000040 ;  /* 0x4000004000097882 */ /* 0x000fe20000000000 */
[----:B------:R-:W-:Y:S01]  /*3c00*/  VIADD R5, R3, 0x4 ;  /* 0x0000000403057836 */ /* 0x000fe20000000000 */
[----:B------:R-:W-:Y:S01]  /*3c10*/  UMOV UR17, 0x40000040 ;  /* 0x4000004000117882 */ /* 0x000fe20000000000 */
[----:B------:R-:W-:Y:S01]  /*3c20*/  IMAD.U32 R19, RZ, RZ, UR9 ;  /* 0x00000009ff137e24 */ /* 0x000fe2000f8e00ff */
[----:B------:R-:W-:Y:S01]  /*3c30*/  UMOV UR19, 0x40000040 ;  /* 0x4000004000137882 */ /* 0x000fe20000000000 */
[----:B------:R-:W-:Y:S01]  /*3c40*/  UMOV UR21, 0x40000040 ;  /* 0x4000004000157882 */ /* 0x000fe20000000000 */
[----:B------:R-:W-:Y:S01]  /*3c50*/  UMOV UR23, 0x40000040 ;  /* 0x4000004000177882 */ /* 0x000fe20000000000 */
[----:B------:R-:W-:Y:S01]  /*3c60*/  UMOV UR25, 0x40000040 ;  /* 0x4000004000197882 */ /* 0x000fe20000000000 */
[----:B------:R-:W-:Y:S01]  /*3c70*/  UMOV UR8, UR4 ;  /* 0x0000000400087c82 */ /* 0x000fe20008000000 */
[----:B------:R-:W-:Y:S01]  /*3c80*/  UMOV UR27, 0x40000040 ;  /* 0x40000040001b7882 */ /* 0x000fe20000000000 */
[----:B------:R-:W-:Y:S01]  /*3c90*/  UMOV UR4, UR8 ;  /* 0x0000000800047c82 */ /* 0x000fe20008000000 */
[----:B------:R-:W-:Y:S01]  /*3ca0*/  IMAD.U32 R16, RZ, RZ, UR8 ;  /* 0x00000008ff107e24 */ /* 0x000fe2000f8e00ff */
        /* <DEDUP_REMOVED lines=10> */
[----:B------:R-:W0:Y:S01]  /*3d50*/  S2R R6, SR_TID.X ;  /* 0x0000000000067919 */ /* 0x000e220000002100 */
[----:B------:R-:W-:Y:S01]  /*3d60*/  UMOV UR53, 0x40000040 ;  /* 0x4000004000357882 */ /* 0x000fe20000000000 */
[----:B------:R-:W-:Y:S01]  /*3d70*/  UMOV UR55, 0x40000040 ;  /* 0x4000004000377882 */ /* 0x000fe20000000000 */
[----:B------:R-:W-:Y:S01]  /*3d80*/  UMOV UR57, 0x40000040 ;  /* 0x4000004000397882 */ /* 0x000fe20000000000 */
[----:B------:R-:W-:Y:S01]  /*3d90*/  UMOV UR59, 0x40000040 ;  /* 0x40000040003b7882 */ /* 0x000fe20000000000 */
[----:B------:R-:W-:-:S02]  /*3da0*/  MOV R62, 0x4 ;  /* 0x00000004003e7802 */ /* 0x000fc40000000f00 */
[----:B0-----:R-:W-:Y:S01]  /*3db0*/  SHF.R.U32.HI R6, RZ, 0x7, R6 ;  /* 0x00000007ff067819 */ /* 0x001fe20000011606 */
        /* <DEDUP_REMOVED lines=8> */
[----:B------:R-:W-:Y:S01]  /*3e40*/  UMOV UR9, 0x40000040 ;  /* 0x4000004000097882 */ /* 0x000fe20000000000 */
[----:B------:R-:W-:Y:S02]  /*3e50*/  VIADD R5, R3, 0x6 ;  /* 0x0000000603057836 */ /* 0x000fe40000000000 */
[----:B------:R-:W-:-:S05]  /*3e60*/  IMAD.U32 R21, RZ, RZ, UR9 ;  /* 0x00000009ff157e24 */ /* 0x000fca000f8e00ff */
        /* <DEDUP_REMOVED lines=12> */
[----:B------:R-:W-:-:S07]  /*3f30*/  VIADD R5, R3, 0x200 ;  /* 0x0000020003057836 */ /* 0x000fce0000000000 */
[----:B------:R-:W-:Y:S02]  /*3f40*/  UMOV UR8, UR4 ;  /* 0x0000000400087c82 */ /* 0x000fe40008000000 */
[----:B------:R-:W-:Y:S01]  /*3f50*/  UMOV UR4, UR8 ;  /* 0x0000000800047c82 */ /* 0x000fe20008000000 */
[----:B------:R-:W-:Y:S01]  /*3f60*/  MOV R20, UR8 ;  /* 0x0000000800147c02 */ /* 0x000fe20008000f00 */
[----:B------:R-:W-:Y:S02]  /*3f70*/  WARPGROUP.DEPBAR.LE gsb0, 0x0 ;  /* 0x00008000000079c5 */ /* 0x000fe40000010000 */
[----:B------:R-:W-:-:S06]  /*3f80*/  WARPGROUP.ARRIVE ;  /* 0x00000000000079c5 */ /* 0x000fcc0000000000 */
[----:B------:R-:W-:Y:S01]  /*3f90*/  HGMMA.64x64x16.F32.BF16 R24, gdesc[UR4], R24, gsb0 ;  /* 0x00e00000041879f0 */ /* 0x000fe20008001818 */
[----:B------:R-:W-:Y:S01]  /*3fa0*/  R2UR UR4, R4 ;  /* 0x00000000040472ca */ /* 0x000fe200000e0000 */
[----:B------:R-:W-:Y:S01]  /*3fb0*/  UMOV UR5, 0x40000040 ;  /* 0x4000004000057882 */ /* 0x000fe20000000000 */
[----:B------:R-:W-:Y:S01]  /*3fc0*/  R2UR UR6, R5 ;  /* 0x00000000050672ca */ /* 0x000fe200000e0000 */
[----:B------:R-:W-:Y:S01]  /*3fd0*/  UMOV UR7, 0x40000040 ;  /* 0x4000004000077882 */ /* 0x000fe20000000000 */
[----:B------:R-:W-:Y:S02]  /*3fe0*/  VIADD R4, R0, 0x202 ;  /* 0x0000020200047836 */ /* 0x000fe40000000000 */
[----:B------:R-:W-:-:S03]  /*3ff0*/  VIADD R5, R3, 0x202 ;  /* 0x0000020203057836 */ /* 0x000fc60000000000 */
[----:B------:R-:W-:Y:S01]  /*4000*/  R2UR UR8, R4 ;  /* 0x00000000040872ca */ /* 0x000fe200000e0000 */
[----:B------:R-:W-:Y:S01]  /*4010*/  VIADD R4, R0, 0x204 ;  /* 0x0000020400047836 */ /* 0x000fe20000000000 */
[----:B------:R-:W-:Y:S01]  /*4020*/  R2UR UR10, R5 ;  /* 0x00000000050a72ca */ /* 0x000fe200000e0000 */
[----:B------:R-:W-:-:S03]  /*4030*/  VIADD R5, R3, 0x204 ;  /* 0x0000020403057836 */ /* 0x000fc60000000000 */
[----:B------:R-:W-:Y:S01]  /*4040*/  R2UR UR12, R4 ;  /* 0x00000000040c72ca */ /* 0x000fe200000e0000 */
[----:B------:R-:W-:Y:S01]  /*4050*/  VIADD R4, R0, 0x206 ;  /* 0x0000020600047836 */ /* 0x000fe20000000000 */
[----:B------:R-:W-:Y:S01]  /*4060*/  R2UR UR14, R5 ;  /* 0x00000000050e72ca */ /* 0x000fe200000e0000 */
[----:B------:R-:W-:-:S03]  /*4070*/  VIADD R5, R3, 0x206 ;  /* 0x0000020603057836 */ /* 0x000fc60000000000 */
[----:B------:R-:W-:Y:S02]  /*4080*/  R2UR UR16, R4 ;  /* 0x00000000041072ca */ /* 0x000fe400000e0000 */
[----:B------:R-:W-:Y:S01]  /*4090*/  R2UR UR18, R5 ;  /* 0x00000000051272ca */ /* 0x000fe200000e0000 */
[----:B------:R-:W-:Y:S01]  /*40a0*/  VIADD R5, R3, 0x400 ;  /* 0x0000040003057836 */ /* 0x000fe20000000000 */
[----:B------:R-:W-:-:S04]  /*40b0*/  IADD3 R4, R0, 0x400, RZ ;  /* 0x0000040000047810 */ /* 0x000fc80007ffe0ff */
        /* <DEDUP_REMOVED lines=29> */
[----:B------:R-:W-:Y:S02]  /*4290*/  WARPGROUP.DEPBAR.LE gsb0, 0x0 ;  /* 0x00008000000079c5 */ /* 0x000fe40000010000 */
[----:B------:R-:W-:Y:S01]  /*42a0*/  WARPGROUP.ARRIVE ;  /* 0x00000000000079c5 */ /* 0x000fe20000000000 */
[----:B------:R-:W-:Y:S01]  /*42b0*/  R2UR UR54, R5 ;  /* 0x00000000053672ca */ /* 0x000fe200000e0000 */
[----:B------:R-:W0:Y:S01]  /*42c0*/  SHFL.IDX PT, R4, R6, RZ, 0x1f ;  /* 0x00001fff06047589 */ /* 0x000e2200000e0000 */
[----:B------:R-:W-:-:S03]  /*42d0*/  VIADD R5, R3, 0x800 ;  /* 0x0000080003057836 */ /* 0x000fc60000000000 */
[----:B------:R-:W-:Y:S01]  /*42e0*/  HGMMA.64x64x16.F32.BF16 R24, gdesc[UR4], R24, gsb0 ;  /* 0x00e00000041879f0 */ /* 0x000fe20008001818 */
[----:B0-----:R-:W-:Y:S01]  /*42f0*/  ISETP.GT.AND P1, PT, R4, 0x7f, PT ;  /* 0x0000007f0400780c */ /* 0x001fe20003f24270 */
[----:B------:R-:W-:-:S03]  /*4300*/  VIADD R4, R0, 0x800 ;  /* 0x0000080000047836 */ /* 0x000fc60000000000 */
[----:B------:R-:W-:Y:S02]  /*4310*/  SEL R58, RZ, 0x2, !P1 ;  /* 0x00000002ff3a7807 */ /* 0x000fe40004800000 */
[C---:B------:R-:W-:Y:S02]  /*4320*/  SEL R60, R62.reuse, 0x2, P1 ;  /* 0x000000023e3c7807 */ /* 0x040fe40000800000 */
[----:B------:R-:W-:Y:S01]  /*4330*/  SEL R62, R62, 0x6, !P1 ;  /* 0x000000063e3e7807 */ /* 0x000fe20004800000 */
[C---:B------:R-:W-:Y:S02]  /*4340*/  IMAD.IADD R6, R58.reuse, 0x1, R4 ;  /* 0x000000013a067824 */ /* 0x040fe400078e0204 */
[----:B------:R-:W-:-:S03]  /*4350*/  IMAD.IADD R7, R58, 0x1, R5 ;  /* 0x000000013a077824 */ /* 0x000fc600078e0205 */
[----:B------:R-:W-:Y:S01]  /*4360*/  R2UR UR56, R6 ;  /* 0x00000000063872ca */ /* 0x000fe200000e0000 */
[--C-:B------:R-:W-:Y:S01]  /*4370*/  IMAD.IADD R6, R4, 0x1, R60.reuse ;  /* 0x0000000104067824 */ /* 0x100fe200078e023c */
[----:B------:R-:W-:Y:S01]  /*4380*/  R2UR UR58, R7 ;  /* 0x00000000073a72ca */ /* 0x000fe200000e0000 */
[C---:B------:R-:W-:Y:S02]  /*4390*/  IMAD.IADD R7, R5.reuse, 0x1, R60 ;  /* 0x0000000105077824 */ /* 0x040fe400078e023c */
[----:B------:R-:W-:Y:S01]  /*43a0*/  IMAD.IADD R5, R5, 0x1, R62 ;  /* 0x0000000105057824 */ /* 0x000fe200078e023e */
        /* <DEDUP_REMOVED lines=35> */
[----:B------:R-:W-:Y:S01]  /*45e0*/  HGMMA.64x64x16.F32.BF16 R24, gdesc[UR56], R24, gsb0 ;  /* 0x00e00000381879f0 */ /* 0x000fe20008001818 */
[----:B------:R-:W-:Y:S01]  /*45f0*/  R2UR UR56, R6 ;  /* 0x00000000063872ca */ /* 0x000fe200000e0000 */
[----:B------:R-:W-:Y:S01]  /*4600*/  UMOV UR57, 0x40000040 ;  /* 0x4000004000397882 */ /* 0x000fe20000000000 */
[----:B------:R-:W-:Y:S01]  /*4610*/  R2UR UR58, R7 ;  /* 0x00000000073a72ca */ /* 0x000fe200000e0000 */
[----:B------:R-:W-:Y:S01]  /*4620*/  UMOV UR59, 0x40000040 ;  /* 0x40000040003b7882 */ /* 0x000fe20000000000 */
[----:B------:R-:W-:Y:S01]  /*4630*/  IMAD.IADD R6, R4, 0x1, R62 ;  /* 0x0000000104067824 */ /* 0x000fe200078e023e */
[----:B------:R-:W-:Y:S02]  /*4640*/  WARPGROUP.DEPBAR.LE gsb0, 0x0 ;  /* 0x00008000000079c5 */ /* 0x000fe40000010000 */
[----:B------:R-:W-:-:S08]  /*4650*/  WARPGROUP.ARRIVE ;  /* 0x00000000000079c5 */ /* 0x000fd00000000000 */
[----:B------:R-:W-:Y:S01]  /*4660*/  HGMMA.64x64x16.F32.BF16 R24, gdesc[UR56], R24, gsb0 ;  /* 0x00e00000381879f0 */ /* 0x000fe20008001818 */
[----:B------:R-:W-:Y:S01]  /*4670*/  R2UR UR58, R5 ;  /* 0x00000000053a72ca */ /* 0x000fe200000e0000 */
[----:B------:R-:W-:Y:S01]  /*4680*/  UMOV UR59, 0x40000040 ;  /* 0x40000040003b7882 */ /* 0x000fe20000000000 */
[----:B------:R-:W-:Y:S01]  /*4690*/  R2UR UR56, R6 ;  /* 0x00000000063872ca */ /* 0x000fe200000e0000 */
[----:B------:R-:W-:Y:S01]  /*46a0*/  UMOV UR57, 0x40000040 ;  /* 0x4000004000397882 */ /* 0x000fe20000000000 */
[----:B------:R-:W-:Y:S02]  /*46b0*/  IMAD.MOV.U32 R5, RZ, RZ, 0x28 ;  /* 0x00000028ff057424 */ /* 0x000fe400078e00ff */
[----:B------:R-:W-:-:S03]  /*46c0*/  IMAD.MOV.U32 R6, RZ, RZ, 0xa00 ;  /* 0x00000a00ff067424 */ /* 0x000fc600078e00ff */
[----:B------:R-:W-:Y:S02]  /*46d0*/  SEL R5, R5, 0x26, P1 ;  /* 0x0000002605057807 */ /* 0x000fe40000800000 */
[----:B------:R-:W-:Y:S02]  /*46e0*/  SEL R6, R6, 0x980, P1 ;  /* 0x0000098006067807 */ /* 0x000fe40000800000 */
[----:B------:R-:W-:Y:S02]  /*46f0*/  LOP3.LUT R5, R5, 0x6, RZ, 0xc0, !PT ;  /* 0x0000000605057812 */ /* 0x000fe400078ec0ff */
[----:B------:R-:W-:-:S04]  /*4700*/  LOP3.LUT R6, R6, 0xa00, RZ, 0xc0, !PT ;  /* 0x00000a0006067812 */ /* 0x000fc800078ec0ff */
[CC--:B------:R-:W-:Y:S02]  /*4710*/  IADD3 R7, R5.reuse, R6.reuse, R0 ;  /* 0x0000000605077210 */ /* 0x0c0fe40007ffe000 */
[----:B------:R-:W-:Y:S01]  /*4720*/  IADD3 R5, R5, R6, R3 ;  /* 0x0000000605057210 */ /* 0x000fe20007ffe003 */
        /* <DEDUP_REMOVED lines=8> */
[----:B------:R-:W-:Y:S02]  /*47b0*/  VIADD R5, R0, 0xa00 ;  /* 0x00000a0000057836 */ /* 0x000fe40000000000 */
[----:B------:R-:W-:-:S03]  /*47c0*/  IMAD.IADD R59, R58, 0x1, R7 ;  /* 0x000000013a3b7824 */ /* 0x000fc600078e0207 */
[----:B------:R-:W-:Y:S01]  /*47d0*/  IADD3 R6, R58, R5, RZ ;  /* 0x000000053a067210 */ /* 0x000fe20007ffe0ff */
[----:B------:R-:W-:Y:S02]  /*47e0*/  WARPGROUP.DEPBAR.LE gsb0, 0x0 ;  /* 0x00008000000079c5 */ /* 0x000fe40000010000 */
[----:B------:R-:W-:-:S06]  /*47f0*/  WARPGROUP.ARRIVE ;  /* 0x00000000000079c5 */ /* 0x000fcc0000000000 */
[----:B------:R-:W-:Y:S01]  /*4800*/  HGMMA.64x64x16.F32.BF16 R24, gdesc[UR56], R24, gsb0 ;  /* 0x00e00000381879f0 */ /* 0x000fe20008001818 */
[----:B------:R-:W-:Y:S01]  /*4810*/  R2UR UR58, R59 ;  /* 0x000000003b3a72ca */ /* 0x000fe200000e0000 */
[----:B------:R-:W-:Y:S01]  /*4820*/  UMOV UR59, 0x40000040 ;  /* 0x40000040003b7882 */ /* 0x000fe20000000000 */
[----:B------:R-:W-:Y:S01]  /*4830*/  R2UR UR56, R6 ;  /* 0x00000000063872ca */ /* 0x000fe200000e0000 */
[----:B------:R-:W-:Y:S01]  /*4840*/  UMOV UR57, 0x40000040 ;  /* 0x4000004000397882 */ /* 0x000fe20000000000 */
[C---:B------:R-:W-:Y:S02]  /*4850*/  IMAD.IADD R59, R60.reuse, 0x1, R7 ;  /* 0x000000013c3b7824 */ /* 0x040fe400078e0207 */
[----:B------:R-:W-:Y:S02]  /*4860*/  IMAD.IADD R6, R60, 0x1, R5 ;  /* 0x000000013c067824 */ /* 0x000fe400078e0205 */
[----:B------:R-:W-:Y:S01]  /*4870*/  IMAD.IADD R7, R62, 0x1, R7 ;  /* 0x000000013e077824 */ /* 0x000fe200078e0207 */
[----:B------:R-:W-:-:S02]  /*4880*/  WARPGROUP.DEPBAR.LE gsb0, 0x0 ;  /* 0x00008000000079c5 */ /* 0x000fc40000010000 */
        /* <DEDUP_REMOVED lines=22> */
[----:B------:R-:W-:-:S04]  /*49f0*/  VIADD R7, R3, 0xc00 ;  /* 0x00000c0003077836 */ /* 0x000fc80000000000 */
[----:B------:R-:W-:Y:S01]  /*4a00*/  IMAD.IADD R61, R58, 0x1, R7 ;  /* 0x000000013a3d7824 */ /* 0x000fe200078e0207 */
[----:B------:R-:W-:Y:S02]  /*4a10*/  WARPGROUP.DEPBAR.LE gsb0, 0x0 ;  /* 0x00008000000079c5 */ /* 0x000fe40000010000 */
[----:B------:R-:W-:-:S06]  /*4a20*/  WARPGROUP.ARRIVE ;  /* 0x00000000000079c5 */ /* 0x000fcc0000000000 */
[----:B------:R-:W-:Y:S01]  /*4a30*/  HGMMA.64x64x16.F32.BF16 R24, gdesc[UR56], R24, gsb0 ;  /* 0x00e00000381879f0 */ /* 0x000fe20008001818 */
[----:B------:R-:W-:Y:S01]  /*4a40*/  R2UR UR56, R59 ;  /* 0x000000003b3872ca */ /* 0x000fe200000e0000 */
[----:B------:R-:W-:Y:S01]  /*4a50*/  UMOV UR57, 0x40000040 ;  /* 0x4000004000397882 */ /* 0x000fe20000000000 */
[----:B------:R-:W-:Y:S01]  /*4a60*/  R2UR UR58, R6 ;  /* 0x00000000063a72ca */ /* 0x000fe200000e0000 */
[----:B------:R-:W-:Y:S01]  /*4a70*/  UMOV UR59, 0x40000040 ;  /* 0x40000040003b7882 */ /* 0x000fe20000000000 */
[----:B------:R-:W-:-:S05]  /*4a80*/  VIADD R6, R0, 0xc00 ;  /* 0x00000c0000067836 */ /* 0x000fca0000000000 */
        /* <DEDUP_REMOVED lines=8> */
[C-C-:B------:R-:W-:Y:S02]  /*4b10*/  IMAD.IADD R61, R60.reuse, 0x1, R7.reuse ;  /* 0x000000013c3d7824 */ /* 0x140fe400078e0207 */
        /* <DEDUP_REMOVED lines=44> */
[--C-:B------:R-:W-:Y:S02]  /*4de0*/  IMAD.IADD R60, R60, 0x1, R59.reuse ;  /* 0x000000013c3c7824 */ /* 0x100fe400078e023b */
        /* <DEDUP_REMOVED lines=31> */
[----:B------:R-:W-:Y:S02]  /*4fe0*/  WARPGROUP.DEPBAR.LE gsb0, 0x0 ;  /* 0x00008000000079c5 */ /* 0x000fe40000010000 */
[----:B------:R-:W-:-:S09]  /*4ff0*/  WARPGROUP.ARRIVE ;  /* 0x00000000000079c5 */ /* 0x000fd20000000000 */
[----:B------:R-:W-:Y:S03]  /*5000*/  HGMMA.64x64x16.F32.BF16 R24, gdesc[UR56], R24, gsb0 ;  /* 0x00e00000381879f0 */ /* 0x000fe60008001818 */
[----:B------:R-:W-:Y:S02]  /*5010*/  WARPGROUP.DEPBAR.LE gsb0, 0x0 ;  /* 0x00008000000079c5 */ /* 0x000fe40000010000 */
[----:B------:R-:W-:Y:S05]  /*5020*/  @!P0 BRA `(.L_x_3398) ;  /* 0x0000000000048947 */ /* 0x000fea0003800000 */
[----:B------:R-:W-:Y:S01]  /*5030*/  BPT.TRAP 0x1 ;  /* 0x000000040000795c */ /* 0x000fe20000300000 */
.L_x_3398:
        /* <DEDUP_REMOVED lines=8> */
[----:B------:R-:W0:Y:S01]  /*50c0*/  MUFU.TANH R24, R24 ;  /* 0x0000001800187308 */ /* 0x000e220000002400 */
[----:B------:R-:W-:Y:S01]  /*50d0*/  FMUL.FTZ R26, R26, UR6 ;  /* 0x000000061a1a7c20 */ /* 0x000fe20008410000 */
[----:B------:R-:W-:Y:S01]  /*50e0*/  FMUL.FTZ R33, R33, UR6 ;  /* 0x0000000621217c20 */ /* 0x000fe20008410000 */
[----:B------:R-:W-:Y:S01]  /*50f0*/  FMUL.FTZ R27, R27, UR6 ;  /* 0x000000061b1b7c20 */ /* 0x000fe20008410000 */
[----:B------:R-:W-:Y:S01]  /*5100*/  IADD3 R56, -R56, 0x40, R59 ;  /* 0x0000004038387810 */ /* 0x000fe20007ffe13b */
[----:B------:R-:W-:Y:S01]  /*5110*/  FMUL.FTZ R36, R36, UR6 ;  /* 0x0000000624247c20 */ /* 0x000fe20008410000 */
[----:B------:R-:W-:Y:S01]  /*5120*/  FMUL.FTZ R30, R30, UR6 ;  /* 0x000000061e1e7c20 */ /* 0x000fe20008410000 */
[----:B------:R-:W-:Y:S01]  /*5130*/  FMUL.FTZ R37, R37, UR6 ;  /* 0x0000000625257c20 */ /* 0x000fe20008410000 */
[----:B------:R-:W1:Y:S01]  /*5140*/  MUFU.TANH R25, R25 ;  /* 0x0000001900197308 */ /* 0x000e620000002400 */
[C---:B------:R-:W-:Y:S01]  /*5150*/  ISETP.GT.AND P5, PT, R56.reuse, RZ, PT ;  /* 0x000000ff3800720c */ /* 0x040fe20003fa4270 */
[----:B------:R-:W-:Y:S01]  /*5160*/  FMUL.FTZ R31, R31, UR6 ;  /* 0x000000061f1f7c20 */ /* 0x000fe20008410000 */
[----:B------:R-:W-:Y:S01]  /*5170*/  ISETP.GT.AND P4, PT, R56, 0x1, PT ;  /* 0x000000013800780c */ /* 0x000fe20003f84270 */
[----:B------:R-:W-:Y:S01]  /*5180*/  FMUL.FTZ R40, R40, UR6 ;  /* 0x0000000628287c20 */ /* 0x000fe20008410000 */
[----:B------:R-:W-:Y:S01]  /*5190*/  ISETP.GT.AND P3, PT, R56, 0x8, PT ;  /* 0x000000083800780c */ /* 0x000fe20003f64270 */
[----:B------:R-:W-:Y:S01]  /*51a0*/  FMUL.FTZ R34, R34, UR6 ;  /* 0x0000000622227c20 */ /* 0x000fe20008410000 */
[----:B------:R-:W-:Y:S01]  /*51b0*/  ISETP.GT.AND P2, PT, R56, 0x9, PT ;  /* 0x000000093800780c */ /* 0x000fe20003f44270 */
[----:B------:R-:W2:Y:S01]  /*51c0*/  MUFU.TANH R28, R28 ;  /* 0x0000001c001c7308 */ /* 0x000ea20000002400 */
[----:B0-----:R-:W-:Y:S01]  /*51d0*/  FSEL R24, R24, -INF , P5 ;  /* 0xff80000018187808 */ /* 0x001fe20002800000 */
[----:B------:R-:W-:Y:S01]  /*51e0*/  FMUL.FTZ R41, R41, UR6 ;  /* 0x0000000629297c20 */ /* 0x000fe20008410000 */
[C---:B------:R-:W-:Y:S01]  /*51f0*/  ISETP.GT.AND P1, PT, R56.reuse, 0x10, PT ;  /* 0x000000103800780c */ /* 0x040fe20003f24270 */
[----:B------:R-:W-:Y:S01]  /*5200*/  FMUL.FTZ R35, R35, UR6 ;  /* 0x0000000623237c20 */ /* 0x000fe20008410000 */
[----:B------:R-:W-:Y:S01]  /*5210*/  ISETP.GT.AND P6, PT, R56, 0x11, PT ;  /* 0x000000113800780c */ /* 0x000fe20003fc4270 */
[----:B------:R-:W-:Y:S01]  /*5220*/  FMUL.FTZ R44, R44, UR6 ;  /* 0x000000062c2c7c20 */ /* 0x000fe20008410000 */
[----:B------:R-:W-:Y:S01]  /*5230*/  FMUL.FTZ R38, R38, UR6 ;  /* 0x0000000626267c20 */ /* 0x000fe20008410000 */
        /* <DEDUP_REMOVED lines=19> */
[----:B------:R-:W-:Y:S01]  /*5370*/  FMUL.FTZ R51, R51, UR6 ;  /* 0x0000000633337c20 */ /* 0x000fe20008410000 */
[----:B------:R-:W-:Y:S01]  /*5380*/  FMUL.FTZ R54, R54, UR6 ;  /* 0x0000000636367c20 */ /* 0x000fe20008410000 */
[----:B------:R-:W-:Y:S01]  /*5390*/  FMNMX.FTZ R59, R29, R58, !PT ;  /* 0x0000003a1d3b7209 */ /* 0x000fe20007810000 */
[----:B------:R-:W-:Y:S01]  /*53a0*/  FMUL.FTZ R55, R55, UR6 ;  /* 0x0000000637377c20 */ /* 0x000fe20008410000 */
[----:B------:R-:W-:Y:S01]  /*53b0*/  ULDC UR6, c[0x0][0xa80] ;  /* 0x0002a00000067ab9 */ /* 0x000fe20000000800 */
[----:B------:R-:W0:Y:S01]  /*53c0*/  MUFU.TANH R33, R33 ;  /* 0x0000002100217308 */ /* 0x000e220000002400 */
[----:B-1----:R-:W-:Y:S01]  /*53d0*/  FSEL R32, R32, -INF , P1 ;  /* 0xff80000020207808 */ /* 0x002fe20000800000 */
[----:B------:R-:W1:Y:S01]  /*53e0*/  S2UR UR11, SR_CgaCtaId ;  /* 0x00000000000b79c3 */ /* 0x000e620000008800 */
[----:B------:R-:W-:Y:S01]  /*53f0*/  R2UR UR7, R2 ;  /* 0x00000000020772ca */ /* 0x000fe200000e0000 */
[----:B------:R-:W-:Y:S01]  /*5400*/  IMAD.MOV.U32 R189, RZ, RZ, 0x20 ;  /* 0x00000020ffbd7424 */ /* 0x000fe200078e00ff */
[----:B------:R-:W-:-:S02]  /*5410*/  FMNMX.FTZ R58, R32, R59, !PT ;  /* 0x0000003b203a7209 */ /* 0x000fc40007810000 */
[----:B------:R-:W-:Y:S01]  /*5420*/  LOP3.LUT R193, R193, 0x2000000, RZ, 0xfc, !PT ;  /* 0x02000000c1c17812 */ /* 0x000fe200078efcff */
[----:B------:R-:W3:Y:S01]  /*5430*/  MUFU.TANH R27, R27 ;  /* 0x0000001b001b7308 */ /* 0x000ee20000002400 */
[----:B--2---:R-:W-:Y:S02]  /*5440*/  FSEL R26, R26, -INF , P5 ;  /* 0xff8000001a1a7808 */ /* 0x004fe40002800000 */
[----:B------:R-:W-:Y:S02]  /*5450*/  ISETP.GT.AND P5, PT, R56, 0x18, PT ;  /* 0x000000183800780c */ /* 0x000fe40003fa4270 */
[C---:B------:R-:W-:Y:S02]  /*5460*/  R2UR UR10, R193.reuse ;  /* 0x00000000c10a72ca */ /* 0x040fe400000e0000 */
[----:B------:R-:W-:Y:S01]  /*5470*/  IADD3 R210, R193, 0x80, RZ ;  /* 0x00000080c1d27810 */ /* 0x000fe20007ffe0ff */
[----:B------:R-:W2:Y:S01]  /*5480*/  MUFU.TANH R36, R36 ;  /* 0x0000002400247308 */ /* 0x000ea20000002400 */
[----:B0-----:R-:W-:Y:S01]  /*5490*/  FSEL R33, R33, -INF , P6 ;  /* 0xff80000021217808 */ /* 0x001fe20003000000 */
[----:B------:R-:W-:-:S03]  /*54a0*/  UIADD3 UR7, UR7, 0x38840, URZ ;  /* 0x0003884007077890 */ /* 0x000fc6000fffe03f */
[----:B------:R-:W-:-:S03]  /*54b0*/  FMNMX.FTZ R59, R33, R58, !PT ;  /* 0x0000003a213b7209 */ /* 0x000fc60007810000 */
[----:B------:R-:W0:Y:S01]  /*54c0*/  MUFU.TANH R30, R30 ;  /* 0x0000001e001e7308 */ /* 0x000e220000002400 */
[----:B---3--:R-:W-:Y:S01]  /*54d0*/  FSEL R27, R27, -INF , P4 ;  /* 0xff8000001b1b7808 */ /* 0x008fe20002000000 */
[----:B-1----:R-:W-:Y:S01]  /*54e0*/  UPRMT UR7, UR11, 0x654, UR7 ;  /* 0x000006540b077896 */ /* 0x002fe20008000007 */
[----:B------:R-:W-:Y:S02]  /*54f0*/  ISETP.GT.AND P4, PT, R56, 0x19, PT ;  /* 0x000000193800780c */ /* 0x000fe40003f84270 */
[----:B------:R-:W-:-:S03]  /*5500*/  UMOV UR11, 0x40000040 ;  /* 0x40000040000b7882 */ /* 0x000fc60000000000 */
[----:B------:R-:W1:Y:S01]  /*5510*/  MUFU.TANH R37, R37 ;  /* 0x0000002500257308 */ /* 0x000e620000002400 */
[----:B--2---:R-:W-:Y:S02]  /*5520*/  FSEL R36, R36, -INF , P5 ;  /* 0xff80000024247808 */ /* 0x004fe40002800000 */
[----:B------:R-:W-:Y:S02]  /*5530*/  SYNCS.ARRIVE.TRANS64.RED.A1T0 RZ, [UR7], RZ ;  /* 0x000000ffffff79a7 */ /* 0x000fe40008100407 */
        /* <DEDUP_REMOVED lines=50> */
[----:B-1----:R-:W-:-:S04]  /*5860*/  FSEL R53, R53, -INF , P2 ;  /* 0xff80000035357808 */ /* 0x002fc80001000000 */
[----:B------:R-:W-:-:S03]  /*5870*/  FMNMX.FTZ R58, R53, R56, !PT ;  /* 0x00000038353a7209 */ /* 0x000fc60007810000 */
[----:B------:R-:W1:Y:S01]  /*5880*/  MUFU.TANH R50, R50 ;  /* 0x0000003200327308 */ /* 0x000e620000002400 */
[----:B--2---:R-:W-:Y:S01]  /*5890*/  FSEL R46, R46, -INF , P1 ;  /* 0xff8000002e2e7808 */ /* 0x004fe20000800000 */
[----:B------:R-:W2:Y:S06]  /*58a0*/  SHFL.BFLY PT, R59, R58, 0x2, 0x1f ;  /* 0x0c401f003a3b7f89 */ /* 0x000eac00000e0000 */
[----:B------:R-:W3:Y:S01]  /*58b0*/  MUFU.TANH R51, R51 ;  /* 0x0000003300337308 */ /* 0x000ee20000002400 */
[----:B0-----:R-:W-:-:S07]  /*58c0*/  FSEL R47, R47, -INF , P6 ;  /* 0xff8000002f2f7808 */ /* 0x001fce0003000000 */
[----:B------:R-:W0:Y:S01]  /*58d0*/  MUFU.TANH R54, R54 ;  /* 0x0000003600367308 */ /* 0x000e220000002400 */
[----:B-1----:R-:W-:-:S07]  /*58e0*/  FSEL R50, R50, -INF , P5 ;  /* 0xff80000032327808 */ /* 0x002fce0002800000 */
[----:B------:R-:W1:Y:S01]  /*58f0*/  MUFU.TANH R55, R55 ;  /* 0x0000003700377308 */ /* 0x000e620000002400 */
[----:B---3--:R-:W-:Y:S02]  /*5900*/  FSEL R51, R51, -INF , P4 ;  /* 0xff80000033337808 */ /* 0x008fe40002000000 */
[----:B--2---:R-:W-:Y:S02]  /*5910*/  FMNMX.FTZ R187, R58, R59, !PT ;  /* 0x0000003b3abb7209 */ /* 0x004fe40007810000 */
[----:B------:R-:W-:-:S03]  /*5920*/  FMNMX.FTZ R59, R26, R27, !PT ;  /* 0x0000001b1a3b7209 */ /* 0x000fc60007810000 */
[----:B------:R-:W2:Y:S01]  /*5930*/  SHFL.BFLY PT, R60, R187, 0x1, 0x1f ;  /* 0x0c201f00bb3c7f89 */ /* 0x000ea200000e0000 */
[----:B------:R-:W-:Y:S02]  /*5940*/  FMNMX.FTZ R56, R30, R59, !PT ;  /* 0x0000003b1e387209 */ /* 0x000fe40007810000 */
[----:B0-----:R-:W-:Y:S02]  /*5950*/  FSEL R54, R54, -INF , P3 ;  /* 0xff80000036367808 */ /* 0x001fe40001800000 */
[----:B------:R-:W-:-:S04]  /*5960*/  FMNMX.FTZ R59, R31, R56, !PT ;  /* 0x000000381f3b7209 */ /* 0x000fc80007810000 */
[----:B------:R-:W-:Y:S02]  /*5970*/  FMNMX.FTZ R56, R34, R59, !PT ;  /* 0x0000003b22387209 */ /* 0x000fe40007810000 */
[----:B-1----:R-:W-:Y:S02]  /*5980*/  FSEL R55, R55, -INF , P2 ;  /* 0xff80000037377808 */ /* 0x002fe40001000000 */
[----:B------:R-:W-:-:S04]  /*5990*/  FMNMX.FTZ R59, R35, R56, !PT ;  /* 0x00000038233b7209 */ /* 0x000fc80007810000 */
[----:B------:R-:W-:-:S04]  /*59a0*/  FMNMX.FTZ R56, R38, R59, !PT ;  /* 0x0000003b26387209 */ /* 0x000fc80007810000 */
[----:B------:R-:W-:Y:S02]  /*59b0*/  FMNMX.FTZ R59, R39, R56, !PT ;  /* 0x00000038273b7209 */ /* 0x000fe40007810000 */
[----:B--2---:R-:W-:Y:S02]  /*59c0*/  FMNMX.FTZ R187, R187, R60, !PT ;  /* 0x0000003cbbbb7209 */ /* 0x004fe40007810000 */
        /* <DEDUP_REMOVED lines=26> */
[----:B------:R-:W0:Y:S01]  /*5b70*/  SHFL.BFLY PT, R25, R24, 0x2, 0x1f ;  /* 0x0c401f0018197f89 */ /* 0x000e2200000e0000 */
[--C-:B------:R-:W-:Y:S01]  /*5b80*/  FFMA.FTZ R182, R52, UR6, -R58.reuse ;  /* 0x0000000634b67c23 */ /* 0x100fe2000801083a */
[----:B------:R-:W-:Y:S01]  /*5b90*/  FFMA.FTZ R183, R53, UR6, -R58 ;  /* 0x0000000635b77c23 */ /* 0x000fe2000801083a */
[----:B------:R-:W-:Y:S08]  /*5ba0*/  MUFU.EX2 R168, R168 ;  /* 0x000000a800a87308 */ /* 0x000ff00000000800 */
[----:B------:R-:W-:Y:S08]  /*5bb0*/  MUFU.EX2 R169, R169 ;  /* 0x000000a900a97308 */ /* 0x000ff00000000800 */
[----:B------:R-:W-:Y:S01]  /*5bc0*/  MUFU.EX2 R170, R170 ;  /* 0x000000aa00aa7308 */ /* 0x000fe20000000800 */
[----:B0-----:R-:W-:-:S07]  /*5bd0*/  FMNMX.FTZ R25, R24, R25, !PT ;  /* 0x0000001918197209 */ /* 0x001fce0007810000 */
[----:B------:R-:W0:Y:S01]  /*5be0*/  MUFU.EX2 R171, R171 ;  /* 0x000000ab00ab7308 */ /* 0x000e220000000800 */
[----:B------:R-:W1:Y:S07]  /*5bf0*/  SHFL.BFLY PT, R188, R25, 0x1, 0x1f ;  /* 0x0c201f0019bc7f89 */ /* 0x000e6e00000e0000 */
[----:B------:R-:W-:Y:S08]  /*5c00*/  MUFU.EX2 R172, R172 ;  /* 0x000000ac00ac7308 */ /* 0x000ff00000000800 */
[----:B------:R-:W2:Y:S01]  /*5c10*/  MUFU.EX2 R173, R173 ;  /* 0x000000ad00ad7308 */ /* 0x000ea20000000800 */
[----:B0-----:R-:W-:-:S07]  /*5c20*/  F2FP.BF16.F32.PACK_AB R154, R171, R170 ;  /* 0x000000aaab9a723e */ /* 0x001fce00000010ff */
[----:B------:R-:W-:Y:S01]  /*5c30*/  MUFU.EX2 R174, R174 ;  /* 0x000000ae00ae7308 */ /* 0x000fe20000000800 */
[----:B-1----:R-:W-:-:S04]  /*5c40*/  FMNMX.FTZ R188, R25, R188, !PT ;  /* 0x000000bc19bc7209 */ /* 0x002fc80007810000 */
[C---:B------:R-:W-:Y:S01]  /*5c50*/  FSETP.NEU.FTZ.AND P1, PT, R188.reuse, -INF , PT ;  /* 0xff800000bc00780b */ /* 0x040fe20003f3d000 */
[----:B------:R-:W-:Y:S02]  /*5c60*/  FMUL.FTZ R24, R188, UR6 ;  /* 0x00000006bc187c20 */ /* 0x000fe40008410000 */
[----:B------:R-:W0:Y:S01]  /*5c70*/  MUFU.EX2 R175, R175 ;  /* 0x000000af00af7308 */ /* 0x000e220000000800 */
[----:B--2---:R-:W-:Y:S02]  /*5c80*/  F2FP.BF16.F32.PACK_AB R156, R173, R172 ;  /* 0x000000acad9c723e */ /* 0x004fe400000010ff */
[----:B------:R-:W-:Y:S02]  /*5c90*/  FSEL R29, R24, RZ, P1 ;  /* 0x000000ff181d7208 */ /* 0x000fe40000800000 */
[CC--:B------:R-:W-:Y:S02]  /*5ca0*/  LEA.HI R24, R57.reuse, R152.reuse, RZ, 0x4 ;  /* 0x0000009839187211 */ /* 0x0c0fe400078f20ff */
[----:B------:R-:W-:Y:S01]  /*5cb0*/  LEA.HI R57, R57, R152, RZ, 0x5 ;  /* 0x0000009839397211 */ /* 0x000fe200078f28ff */
[--C-:B------:R-:W-:Y:S01]  /*5cc0*/  FFMA.FTZ R194, R26, UR6, -R29.reuse ;  /* 0x000000061ac27c23 */ /* 0x100fe2000801081d */
[----:B------:R-:W-:Y:S01]  /*5cd0*/  LOP3.LUT R25, R24, 0xfffffff0, RZ, 0xc0, !PT ;  /* 0xfffffff018197812 */ /* 0x000fe200078ec0ff */
[--C-:B------:R-:W-:Y:S01]  /*5ce0*/  FFMA.FTZ R195, R27, UR6, -R29.reuse ;  /* 0x000000061bc37c23 */ /* 0x100fe2000801081d */
[----:B------:R-:W-:Y:S01]  /*5cf0*/  SHF.R.U32.HI R24, RZ, 0x1, R24 ;  /* 0x00000001ff187819 */ /* 0x000fe20000011618 */
[--C-:B------:R-:W-:Y:S01]  /*5d00*/  FFMA.FTZ R196, R30, UR6, -R29.reuse ;  /* 0x000000061ec47c23 */ /* 0x100fe2000801081d */
[----:B------:R-:W-:Y:S01]  /*5d10*/  FFMA.FTZ R197, R31, UR6, -R29 ;  /* 0x000000061fc57c23 */ /* 0x000fe2000801081d */
[----:B------:R-:W-:-:S02]  /*5d20*/  IMAD.IADD R25, R152, 0x1, -R25 ;  /* 0x0000000198197824 */ /* 0x000fc400078e0a19 */
[--C-:B------:R-:W-:Y:S01]  /*5d30*/  FFMA.FTZ R198, R34, UR6, -R29.reuse ;  /* 0x0000000622c67c23 */ /* 0x100fe2000801081d */
[----:B------:R-:W-:Y:S02]  /*5d40*/  IMAD.SHL.U32 R57, R57, 0x20, RZ ;  /* 0x0000002039397824 */ /* 0x000fe400078e00ff */
[--C-:B------:R-:W-:Y:S01]  /*5d50*/  FFMA.FTZ R199, R35, UR6, -R29.reuse ;  /* 0x0000000623c77c23 */ /* 0x100fe2000801081d */
[----:B------:R-:W-:Y:S01]  /*5d60*/  FFMA.FTZ R200, R38, UR6, -R29 ;  /* 0x0000000626c87c23 */ /* 0x000fe2000801081d */
[----:B------:R-:W-:Y:S01]  /*5d70*/  SHF.R.S32.HI R26, RZ, 0x1f, R25 ;  /* 0x0000001fff1a7819 */ /* 0x000fe20000011419 */
[--C-:B------:R-:W-:Y:S01]  /*5d80*/  FFMA.FTZ R201, R39, UR6, -R29.reuse ;  /* 0x0000000627c97c23 */ /* 0x100fe2000801081d */
[--C-:B------:R-:W-:Y:S01]  /*5d90*/  FFMA.FTZ R202, R42, UR6, -R29.reuse ;  /* 0x000000062aca7c23 */ /* 0x100fe2000801081d */
[--C-:B------:R-:W-:Y:S01]  /*5da0*/  FFMA.FTZ R203, R43, UR6, -R29.reuse ;  /* 0x000000062bcb7c23 */ /* 0x100fe2000801081d */
[----:B------:R-:W-:Y:S01]  /*5db0*/  LEA.HI R26, R26, R25, RZ, 0x3 ;  /* 0x000000191a1a7211 */ /* 0x000fe200078f18ff */
[--C-:B------:R-:W-:Y:S01]  /*5dc0*/  FFMA.FTZ R204, R46, UR6, -R29.reuse ;  /* 0x000000062ecc7c23 */ /* 0x100fe2000801081d */
[--C-:B------:R-:W-:Y:S01]  /*5dd0*/  FFMA.FTZ R205, R47, UR6, -R29.reuse ;  /* 0x000000062fcd7c23 */ /* 0x100fe2000801081d */
[----:B------:R-:W-:Y:S01]  /*5de0*/  FFMA.FTZ R206, R50, UR6, -R29 ;  /* 0x0000000632ce7c23 */ /* 0x000fe2000801081d */
[C---:B------:R-:W-:Y:S01]  /*5df0*/  LOP3.LUT R28, R26.reuse, 0xfffffff8, RZ, 0xc0, !PT ;  /* 0xfffffff81a1c7812 */ /* 0x040fe200078ec0ff */
[----:B------:R-:W-:-:S02]  /*5e00*/  IMAD.SHL.U32 R26, R26, 0x40, RZ ;  /* 0x000000401a1a7824 */ /* 0x000fc400078e00ff */
[--C-:B------:R-:W-:Y:S01]  /*5e10*/  FFMA.FTZ R207, R51, UR6, -R29.reuse ;  /* 0x0000000633cf7c23 */ /* 0x100fe2000801081d */
[--C-:B------:R-:W-:Y:S01]  /*5e20*/  FFMA.FTZ R208, R54, UR6, -R29.reuse ;  /* 0x0000000636d07c23 */ /* 0x100fe2000801081d */
[----:B------:R-:W-:Y:S01]  /*5e30*/  FFMA.FTZ R209, R55, UR6, -R29 ;  /* 0x0000000637d17c23 */ /* 0x000fe2000801081d */
[----:B------:R-:W-:Y:S01]  /*5e40*/  IMAD.IADD R28, R25, 0x1, -R28 ;  /* 0x00000001191c7824 */ /* 0x000fe200078e0a1c */
[----:B------:R-:W-:Y:S01]  /*5e50*/  LOP3.LUT R57, R57, 0x7ffffc00, RZ, 0xc0, !PT ;  /* 0x7ffffc0039397812 */ /* 0x000fe200078ec0ff */
[----:B------:R-:W-:Y:S01]  /*5e60*/  MUFU.EX2 R194, R194 ;  /* 0x000000c200c27308 */ /* 0x000fe20000000800 */
[----:B------:R-:W-:Y:S02]  /*5e70*/  LOP3.LUT R26, R26, 0x7ffffe00, RZ, 0xc0, !PT ;  /* 0x7ffffe001a1a7812 */ /* 0x000fe400078ec0ff */
[C---:B------:R-:W-:Y:S02]  /*5e80*/  SHF.L.U32 R25, R28.reuse, 0x6, RZ ;  /* 0x000000061c197819 */ /* 0x040fe400000006ff */
[----:B------:R-:W-:-:S02]  /*5e90*/  LOP3.LUT P2, RZ, R28, 0x4, RZ, 0xc0, !PT ;  /* 0x000000041cff7812 */ /* 0x000fc4000784c0ff */
[----:B------:R-:W-:Y:S01]  /*5ea0*/  LOP3.LUT R25, R25, 0x1c0, RZ, 0xc0, !PT ;  /* 0x000001c019197812 */ /* 0x000fe200078ec0ff */
[----:B------:R-:W1:Y:S01]  /*5eb0*/  MUFU.EX2 R195, R195 ;  /* 0x000000c300c37308 */ /* 0x000e620000000800 */
[----:B------:R-:W-:Y:S02]  /*5ec0*/  LOP3.LUT P1, RZ, R28, 0x2, RZ, 0xc0, !PT ;  /* 0x000000021cff7812 */ /* 0x000fe4000782c0ff */
[----:B------:R-:W-:Y:S02]  /*5ed0*/  LOP3.LUT R24, R25, 0x8, R24, 0xf8, !PT ;  /* 0x0000000819187812 */ /* 0x000fe400078ef818 */
[----:B------:R-:W-:Y:S02]  /*5ee0*/  SHF.R.U32.HI R25, RZ, 0x3, R25 ;  /* 0x00000003ff197819 */ /* 0x000fe40000011619 */
[----:B------:R-:W-:Y:S01]  /*5ef0*/  SEL R189, R189, 0xffffffe0, !P1 ;  /* 0xffffffe0bdbd7807 */ /* 0x000fe20004800000 */
[----:B------:R-:W-:Y:S01]  /*5f00*/  MUFU.EX2 R196, R196 ;  /* 0x000000c400c47308 */ /* 0x000fe20000000800 */
[----:B------:R-:W-:-:S02]  /*5f10*/  LOP3.LUT R24, R24, R25, RZ, 0x3c, !PT ;  /* 0x0000001918187212 */ /* 0x000fc400078e3cff */
[----:B------:R-:W-:Y:S01]  /*5f20*/  F2FP.BF16.F32.PACK_AB R152, R169, R168 ;  /* 0x000000a8a998723e */ /* 0x000fe200000010ff */
[----:B------:R-:W-:Y:S01]  /*5f30*/  FADD.FTZ R169, R168, R169 ;  /* 0x000000a9a8a97221 */ /* 0x000fe20000010000 */
[----:B------:R-:W-:Y:S02]  /*5f40*/  IADD3 R57, R24, R26, R57 ;  /* 0x0000001a18397210 */ /* 0x000fe40007ffe039 */
[----:B0-----:R-:W-:Y:S01]  /*5f50*/  F2FP.BF16.F32.PACK_AB R158, R175, R174 ;  /* 0x000000aeaf9e723e */ /* 0x001fe200000010ff */
[----:B------:R-:W0:Y:S01]  /*5f60*/  MUFU.EX2 R197, R197 ;  /* 0x000000c500c57308 */ /* 0x000e220000000800 */
[----:B-1----:R-:W-:Y:S01]  /*5f70*/  F2FP.BF16.F32.PACK_AB R153, R195, R194 ;  /* 0x000000c2c399723e */ /* 0x002fe200000010ff */
[----:B------:R-:W-:Y:S02]  /*5f80*/  IMAD R192, R57, 0x2, R2 ;  /* 0x0000000239c07824 */ /* 0x000fe400078e0202 */
[----:B------:R-:W-:Y:S01]  /*5f90*/  FADD.FTZ R195, R194, R195 ;  /* 0x000000c3c2c37221 */ /* 0x000fe20000010000 */
[----:B------:R-:W-:Y:S01]  /*5fa0*/  FADD.FTZ R170, R170, R169 ;  /* 0x000000a9aaaa7221 */ /* 0x000fe20000010000 */
[----:B------:R-:W-:-:S02]  /*5fb0*/  VIADD R190, R192, 0x36400 ;  /* 0x00036400c0be7836 */ /* 0x000fc40000000000 */
[----:B------:R-:W-:Y:S01]  /*5fc0*/  MUFU.EX2 R198, R198 ;  /* 0x000000c600c67308 */ /* 0x000fe20000000800 */
[----:B------:R-:W-:Y:S02]  /*5fd0*/  VIADD R191, R192, 0x36440 ;  /* 0x00036440c0bf7836 */ /* 0x000fe40000000000 */
[----:B------:R-:W-:Y:S01]  /*5fe0*/  FADD.FTZ R171, R171, R170 ;  /* 0x000000aaabab7221 */ /* 0x000fe20000010000 */
[C---:B------:R-:W-:Y:S02]  /*5ff0*/  @P2 VIADD R191, R190.reuse, 0xffffffc0 ;  /* 0xffffffc0bebf2836 */ /* 0x040fe40000000000 */
[----:B------:R-:W-:Y:S02]  /*6000*/  IMAD.IADD R190, R190, 0x1, R189 ;  /* 0x00000001bebe7824 */ /* 0x000fe400078e02bd */
[----:B------:R-:W-:Y:S01]  /*6010*/  FADD.FTZ R172, R172, R171 ;  /* 0x000000abacac7221 */ /* 0x000fe20000010000 */
[----:B------:R-:W-:Y:S01]  /*6020*/  IMAD.IADD R189, R189, 0x1, R191 ;  /* 0x00000001bdbd7824 */ /* 0x000fe200078e02bf */
[----:B------:R-:W1:Y:S01]  /*6030*/  MUFU.EX2 R199, R199 ;  /* 0x000000c700c77308 */ /* 0x000e620000000800 */
[----:B0-----:R-:W-:Y:S01]  /*6040*/  F2FP.BF16.F32.PACK_AB R155, R197, R196 ;  /* 0x000000c4c59b723e */ /* 0x001fe200000010ff */
[----:B------:R-:W-:Y:S01]  /*6050*/  FADD.FTZ R196, R196, R195 ;  /* 0x000000c3c4c47221 */ /* 0x000fe20000010000 */
[----:B------:R-:W-:-:S03]  /*6060*/  FADD.FTZ R173, R173, R172 ;  /* 0x000000acadad7221 */ /* 0x000fc60000010000 */
[----:B------:R0:W-:Y:S01]  /*6070*/  STSM.16.M88.4 [R192+0x36400], R152 ;  /* 0x03640098c0007844 */ /* 0x0001e20000000200 */
[----:B------:R-:W-:Y:S01]  /*6080*/  FADD.FTZ R197, R197, R196 ;  /* 0x000000c4c5c57221 */ /* 0x000fe20000010000 */
[----:B------:R-:W-:Y:S01]  /*6090*/  MUFU.EX2 R200, R200 ;  /* 0x000000c800c87308 */ /* 0x000fe20000000800 */
[----:B------:R-:W-:-:S04]  /*60a0*/  FADD.FTZ R174, R174, R173 ;  /* 0x000000adaeae7221 */ /* 0x000fc80000010000 */
[----:B------:R-:W-:-:S03]  /*60b0*/  FADD.FTZ R175, R175, R174 ;  /* 0x000000aeafaf7221 */ /* 0x000fc60000010000 */
[----:B------:R-:W2:Y:S01]  /*60c0*/  MUFU.EX2 R201, R201 ;  /* 0x000000c900c97308 */ /* 0x000ea20000000800 */
[----:B-1----:R-:W-:Y:S01]  /*60d0*/  F2FP.BF16.F32.PACK_AB R157, R199, R198 ;  /* 0x000000c6c79d723e */ /* 0x002fe200000010ff */
[----:B------:R-:W-:-:S04]  /*60e0*/  FADD.FTZ R198, R198, R197 ;  /* 0x000000c5c6c67221 */ /* 0x000fc80000010000 */
[----:B------:R-:W-:Y:S02]  /*60f0*/  FADD.FTZ R199, R199, R198 ;  /* 0x000000c6c7c77221 */ /* 0x000fe40000010000 */
[----:B------:R-:W-:Y:S08]  /*6100*/  MUFU.EX2 R176, R176 ;  /* 0x000000b000b07308 */ /* 0x000ff00000000800 */
[----:B------:R-:W1:Y:S01]  /*6110*/  MUFU.EX2 R177, R177 ;  /* 0x000000b100b17308 */ /* 0x000e620000000800 */
[----:B--2---:R-:W-:Y:S01]  /*6120*/  F2FP.BF16.F32.PACK_AB R159, R201, R200 ;  /* 0x000000c8c99f723e */ /* 0x004fe200000010ff */
[----:B------:R-:W-:-:S04]  /*6130*/  FADD.FTZ R200, R200, R199 ;  /* 0x000000c7c8c87221 */ /* 0x000fc80000010000 */
[----:B------:R2:W-:Y:S01]  /*6140*/  STSM.16.M88.4 [R190], R156 ;  /* 0x0000009cbe007844 */ /* 0x0005e20000000200 */
[----:B------:R-:W-:Y:S01]  /*6150*/  FADD.FTZ R201, R201, R200 ;  /* 0x000000c8c9c97221 */ /* 0x000fe20000010000 */
[----:B------:R-:W-:Y:S08]  /*6160*/  MUFU.EX2 R178, R178 ;  /* 0x000000b200b27308 */ /* 0x000ff00000000800 */
[----:B------:R-:W3:Y:S01]  /*6170*/  MUFU.EX2 R179, R179 ;  /* 0x000000b300b37308 */ /* 0x000ee20000000800 */
[----:B-1----:R-:W-:Y:S01]  /*6180*/  F2FP.BF16.F32.PACK_AB R160, R177, R176 ;  /* 0x000000b0b1a0723e */ /* 0x002fe200000010ff */
[----:B------:R-:W-:-:S04]  /*6190*/  FADD.FTZ R176, R176, R175 ;  /* 0x000000afb0b07221 */ /* 0x000fc80000010000 */
[----:B------:R-:W-:Y:S02]  /*61a0*/  FADD.FTZ R177, R177, R176 ;  /* 0x000000b0b1b17221 */ /* 0x000fe40000010000 */
[----:B------:R-:W-:Y:S08]  /*61b0*/  MUFU.EX2 R202, R202 ;  /* 0x000000ca00ca7308 */ /* 0x000ff00000000800 */
[----:B------:R-:W1:Y:S01]  /*61c0*/  MUFU.EX2 R203, R203 ;  /* 0x000000cb00cb7308 */ /* 0x000e620000000800 */
[----:B---3--:R-:W-:Y:S01]  /*61d0*/  F2FP.BF16.F32.PACK_AB R162, R179, R178 ;  /* 0x000000b2b3a2723e */ /* 0x008fe200000010ff */
[----:B------:R-:W-:-:S04]  /*61e0*/  FADD.FTZ R178, R178, R177 ;  /* 0x000000b1b2b27221 */ /* 0x000fc80000010000 */
[----:B------:R-:W-:Y:S02]  /*61f0*/  FADD.FTZ R179, R179, R178 ;  /* 0x000000b2b3b37221 */ /* 0x000fe40000010000 */
        /* <DEDUP_REMOVED lines=25> */
[----:B------:R-:W-:Y:S01]  /*6390*/  FADD.FTZ R207, R207, R206 ;  /* 0x000000cecfcf7221 */ /* 0x000fe20000010000 */
[----:B---3--:R-:W-:-:S03]  /*63a0*/  F2FP.BF16.F32.PACK_AB R167, R209, R208 ;  /* 0x000000d0d1a7723e */ /* 0x008fc600000010ff */
[----:B------:R-:W-:Y:S02]  /*63b0*/  FADD.FTZ R208, R208, R207 ;  /* 0x000000cfd0d07221 */ /* 0x000fe40000010000 */
[----:B------:R2:W-:Y:S01]  /*63c0*/  STSM.16.M88.4 [R189], R164 ;  /* 0x000000a4bd007844 */ /* 0x0005e20000000200 */
[----:B------:R-:W-:Y:S01]  /*63d0*/  WARPGROUP.ARRIVE ;  /* 0x00000000000079c5 */ /* 0x000fe20000000000 */
[----:B------:R-:W-:-:S05]  /*63e0*/  FADD.FTZ R195, R209, R208 ;  /* 0x000000d0d1c37221 */ /* 0x000fca0000010000 */
[----:B------:R-:W-:Y:S01]  /*63f0*/  HGMMA.64x256x16.F32.BF16 R24, R152, gdesc[UR8].tnspB, RZ, !UPT, gsb0 ;  /* 0x43e0000898187df0 */ /* 0x000fe2000c0018ff */
[----:B------:R-:W-:Y:S01]  /*6400*/  R2UR UR10, R210 ;  /* 0x00000000d20a72ca */ /* 0x000fe200000e0000 */
[----:B------:R-:W-:Y:S01]  /*6410*/  UMOV UR11, 0x40000040 ;  /* 0x40000040000b7882 */ /* 0x000fe20000000000 */
[C---:B------:R-:W-:Y:S01]  /*6420*/  VIADD R210, R193.reuse, 0x100 ;  /* 0x00000100c1d27836 */ /* 0x040fe20000000000 */
[----:B------:R-:W-:Y:S02]  /*6430*/  WARPGROUP.DEPBAR.LE gsb0, 0x0 ;  /* 0x00008000000079c5 */ /* 0x000fe40000010000 */
[----:B------:R-:W-:Y:S01]  /*6440*/  WARPGROUP.ARRIVE ;  /* 0x00000000000079c5 */ /* 0x000fe20000000000 */
[----:B0-----:R-:W-:-:S15]  /*6450*/  VIADD R152, R193, 0x180 ;  /* 0x00000180c1987836 */ /* 0x001fde0000000000 */
[----:B------:R-:W-:-:S06]  /*6460*/  NOP ;  /* 0x0000000000007918 */ /* 0x000fcc0000000000 */
[----:B------:R-:W-:Y:S01]  /*6470*/  HGMMA.64x256x16.F32.BF16 R24, R156, gdesc[UR8].tnspB, R24, gsb0 ;  /* 0x43e000089c187df0 */ /* 0x000fe20008001818 */
[----:B------:R-:W-:Y:S01]  /*6480*/  R2UR UR10, R210 ;  /* 0x00000000d20a72ca */ /* 0x000fe200000e0000 */
[----:B------:R-:W-:Y:S01]  /*6490*/  UMOV UR11, 0x40000040 ;  /* 0x40000040000b7882 */ /* 0x000fe20000000000 */
[----:B------:R-:W-:Y:S02]  /*64a0*/  WARPGROUP.DEPBAR.LE gsb0, 0x0 ;  /* 0x00008000000079c5 */ /* 0x000fe40000010000 */
[----:B------:R-:W-:-:S15]  /*64b0*/  WARPGROUP.ARRIVE ;  /* 0x00000000000079c5 */ /* 0x000fde0000000000 */
[----:B------:R-:W-:-:S08]  /*64c0*/  NOP ;  /* 0x0000000000007918 */ /* 0x000fd00000000000 */
[----:B------:R-:W-:Y:S01]  /*64d0*/  HGMMA.64x256x16.F32.BF16 R24, R160, gdesc[UR8].tnspB, R24, gsb0 ;  /* 0x43e00008a0187df0 */ /* 0x000fe20008001818 */
[----:B------:R-:W-:Y:S01]  /*64e0*/  R2UR UR10, R152 ;  /* 0x00000000980a72ca */ /* 0x000fe200000e0000 */
[----:B------:R-:W-:Y:S01]  /*64f0*/  UMOV UR11, 0x40000040 ;  /* 0x40000040000b7882 */ /* 0x000fe20000000000 */
[----:B------:R-:W-:Y:S02]  /*6500*/  WARPGROUP.DEPBAR.LE gsb0, 0x0 ;  /* 0x00008000000079c5 */ /* 0x000fe40000010000 */
[----:B------:R-:W-:-:S15]  /*6510*/  WARPGROUP.ARRIVE ;  /* 0x00000000000079c5 */ /* 0x000fde0000000000 */
[----:B------:R-:W-:-:S08]  /*6520*/  NOP ;  /* 0x0000000000007918 */ /* 0x000fd00000000000 */
[----:B------:R-:W-:Y:S03]  /*6530*/  HGMMA.64x256x16.F32.BF16 R24, R164, gdesc[UR8].tnspB, R24, gsb0 ;  /* 0x43e00008a4187df0 */ /* 0x000fe60008001818 */
[----:B------:R-:W-:Y:S02]  /*6540*/  WARPGROUP.DEPBAR.LE gsb0, 0x0 ;  /* 0x00008000000079c5 */ /* 0x000fe40000010000 */
[----:B------:R-:W-:Y:S01]  /*6550*/  @!PT LDS RZ, [RZ] ;  /* 0x00000000fffff984 */ /* 0x000fe20000000800 */
[----:B------:R-:W-:Y:S01]  /*6560*/  @!PT LDS RZ, [RZ] ;  /* 0x00000000fffff984 */ /* 0x000fe20000000800 */
[----:B------:R0:W-:Y:S06]  /*6570*/  MEMBAR.ALL.CTA ;  /* 0x0000000000007992 */ /* 0x0001ec0000008000 */
[----:B0-----:R-:W0:Y:S02]  /*6580*/  FENCE.VIEW.ASYNC.S ;  /* 0x00000000000073c6 */ /* 0x001e240000000000 */
[----:B0-----:R-:W-:Y:S01]  /*6590*/  NOP ;  /* 0x0000000000007918 */ /* 0x001fe20000000000 */
[----:B------:R-:W-:Y:S06]  /*65a0*/  BAR.ARV 0xe, 0x100 ;  /* 0x0384000000007b1d */ /* 0x000fec0000002000 */
[----:B--2---:R-:W-:Y:S05]  /*65b0*/  @!P0 BRA `(.L_x_3399) ;  /* 0x0000000000048947 */ /* 0x004fea0003800000 */
[----:B------:R-:W-:Y:S01]  /*65c0*/  BPT.TRAP 0x1 ;  /* 0x000000040000795c */ /* 0x000fe20000300000 */
.L_x_3399:
[----:B------:R-:W0:Y:S01]  /*65d0*/  S2UR UR10, SR_CgaCtaId ;  /* 0x00000000000a79c3 */ /* 0x000e220000008800 */
[----:B------:R-:W-:Y:S01]  /*65e0*/  R2UR UR7, R2 ;  /* 0x00000000020772ca */ /* 0x000fe200000e0000 */
[----:B------:R-:W-:Y:S01]  /*65f0*/  UIADD3 UR39, UR39, -0x2, URZ ;  /* 0xfffffffe27277890 */ /* 0x000fe2000fffe03f */
[----:B------:R-:W-:-:S03]  /*6600*/  IMAD.MOV.U32 R152, RZ, RZ, RZ ;  /* 0x000000ffff987224 */ /* 0x000fc600078e00ff */
[----:B------:R-:W-:-:S06]  /*6610*/  UISETP.GE.AND UP0, UPT, UR39, UR60, UPT ;  /* 0x0000003c2700728c */ /* 0x000fcc000bf06270 */
[----:B------:R-:W-:Y:S02]  /*6620*/  PLOP3.LUT P1, PT, PT, PT, UP0, 0x80, 0x0 ;  /* 0x000000000000781c */ /* 0x000fe40003f2f008 */
[----:B------:R-:W-:-:S04]  /*6630*/  UIADD3 UR7, UR7, 0x38860, URZ ;  /* 0x0003886007077890 */ /* 0x000fc8000fffe03f */
[----:B0-----:R-:W-:-:S09]  /*6640*/  UPRMT UR7, UR10, 0x654, UR7 ;  /* 0x000006540a077896 */ /* 0x001fd20008000007 */
[----:B------:R-:W-:Y:S01]  /*6650*/  SYNCS.ARRIVE.TRANS64.RED.A1T0 RZ, [UR7], RZ ;  /* 0x000000ffffff79a7 */ /* 0x000fe20008100407 */
[----:B------:R-:W-:Y:S05]  /*6660*/  @!P1 BRA `(.L_x_3400) ;  /* 0x0000003000809947 */ /* 0x000fea0003800000 */
[----:B------:R-:W-:Y:S01]  /*6670*/  IMAD.MOV.U32 R198, RZ, RZ, RZ ;  /* 0x000000ffffc67224 */ /* 0x000fe200078e00ff */
[----:B------:R-:W-:Y:S01]  /*6680*/  ULDC UR38, c[0x0][0xad0] ;  /* 0x0002b40000267ab9 */ /* 0x000fe20000000800 */
[----:B------:R-:W-:-:S07]  /*6690*/  IMAD.MOV.U32 R200, RZ, RZ, RZ ;  /* 0x000000ffffc87224 */ /* 0x000fce00078e00ff */
.L_x_3411:
[----:B------:R-:W-:Y:S02]  /*66a0*/  VIADD R197, R200, 0x1 ;  /* 0x00000001c8c57836 */ /* 0x000fe40000000000 */
[----:B------:R-:W-:Y:S01]  /*66b0*/  IMAD.U32 R152, RZ, RZ, UR39 ;  /* 0x00000027ff987e24 */ /* 0x000fe2000f8e00ff */
[----:B------:R-:W-:Y:S02]  /*66c0*/  UIADD3 UR39, UR39, -0x1, URZ ;  /* 0xffffffff27277890 */ /* 0x000fe4000fffe03f */
[C---:B------:R-:W-:Y:S02]  /*66d0*/  ISETP.NE.AND P2, PT, R197.reuse, 0x2, PT ;  /* 0x00000002c500780c */ /* 0x040fe40003f45270 */
[----:B------:R-:W-:Y:S02]  /*66e0*/  ISETP.GT.AND P1, PT, R152, UR60, PT ;  /* 0x0000003c98007c0c */ /* 0x000fe4000bf24270 */
[----:B------:R-:W-:Y:S02]  /*66f0*/  SEL R153, RZ, 0x1, P2 ;  /* 0x00000001ff997807 */ /* 0x000fe40001000000 */
[----:B------:R-:W-:-:S02]  /*6700*/  SEL R197, R197, RZ, P2 ;  /* 0x000000ffc5c57207 */ /* 0x000fc40001000000 */
[----:B------:R-:W-:Y:S01]  /*6710*/  LOP3.LUT R198, R198, R153, RZ, 0x3c, !PT ;  /* 0x00000099c6c67212 */ /* 0x000fe200078e3cff */
[----:B------:R-:W-:Y:S06]  /*6720*/  @!P0 BRA `(.L_x_3401) ;  /* 0x0000000000048947 */ /* 0x000fec0003800000 */
[----:B------:R-:W-:Y:S01]  /*6730*/  BPT.TRAP 0x1 ;  /* 0x000000040000795c */ /* 0x000fe20000300000 */
.L_x_3401:
[----:B------:R-:W-:Y:S01]  /*6740*/  IMAD R196, R197, 0x8, R2 ;  /* 0x00000008c5c47824 */ /* 0x000fe200078e0202 */
[----:B------:R-:W-:-:S04]  /*6750*/  SHF.L.U32 R201, R198, 0x1f, RZ ;  /* 0x0000001fc6c97819 */ /* 0x000fc800000006ff */
[----:B------:R0:W1:Y:S01]  /*6760*/  SYNCS.PHASECHK.TRANS64.TRYWAIT P2, [R196+URZ+0x38830], R201 ;  /* 0x038830c9c40075a7 */ /* 0x000062000804017f */
[----:B------:R-:W-:Y:S05]  /*6770*/  @!P0 BRA `(.L_x_3402) ;  /* 0x0000000000048947 */ /* 0x000fea0003800000 */
[----:B------:R-:W-:Y:S01]  /*6780*/  BPT.TRAP 0x1 ;  /* 0x000000040000795c */ /* 0x000fe20000300000 */
.L_x_3402:
[----:B------:R-:W-:Y:S01]  /*6790*/  IMAD R199, R197, 0x200, R184 ;  /* 0x00000200c5c77824 */ /* 0x000fe200078e02b8 */
[----:B-1----:R-:W-:Y:S06]  /*67a0*/  @P2 BRA `(.L_x_3403) ;  /* 0x0000000000082947 */ /* 0x002fec0003800000 */
[----:B------:R-:W1:Y:S02]  /*67b0*/  SYNCS.PHASECHK.TRANS64.TRYWAIT P2, [R196+URZ+0x38830], R201 ;  /* 0x038830c9c40075a7 */ /* 0x000e64000804017f */
[----:B-1----:R-:W-:Y:S05]  /*67c0*/  @!P2 BRA `(.L_x_3404) ;  /* 0x000000a80064a947 */ /* 0x002fea0003800000 */
.L_x_3403:
[----:B------:R-:W-:Y:S01]  /*67d0*/  R2UR UR6, R199 ;  /* 0x00000000c70672ca */ /* 0x000fe200000e0000 */
[----:B------:R-:W-:Y:S01]  /*67e0*/  WARPGROUP.ARRIVE ;  /* 0x00000000000079c5 */ /* 0x000fe20000000000 */
[----:B------:R-:W-:Y:S01]  /*67f0*/  MOV R202, UR17 ;  /* 0x0000001100ca7c02 */ /* 0x000fe20008000f00 */
[----:B------:R-:W-:Y:S01]  /*6800*/  UMOV UR19, 0x40000040 ;  /* 0x4000004000137882 */ /* 0x000fe20000000000 */
[----:B------:R-:W-:Y:S01]  /*6810*/  MOV R203, UR16 ;  /* 0x0000001000cb7c02 */ /* 0x000fe20008000f00 */
[----:B------:R-:W-:Y:S01]  /*6820*/  UMOV UR15, 0x40000040 ;  /* 0x40000040000f7882 */ /* 0x000fe20000000000 */
[----:B------:R-:W-:Y:S01]  /*6830*/  R2UR UR16, R22 ;  /* 0x00000000161072ca */ /* 0x000fe200000e0000 */
[----:B------:R-:W-:Y:S01]  /*6840*/  UMOV UR11, 0x40000040 ;  /* 0x40000040000b7882 */ /* 0x000fe20000000000 */
[----:B------:R-:W-:Y:S01]  /*6850*/  R2UR UR17, R23 ;  /* 0x00000000171172ca */ /* 0x000fe200000e0000 */
[----:B------:R-:W-:Y:S01]  /*6860*/  UMOV UR59, 0x40000040 ;  /* 0x40000040003b7882 */ /* 0x000fe20000000000 */
[----:B------:R-:W-:-:S02]  /*6870*/  MOV R204, UR13 ;  /* 0x0000000d00cc7c02 */ /* 0x000fc40008000f00 */
[----:B------:R-:W-:Y:S01]  /*6880*/  MOV R205, UR12 ;  /* 0x0000000c00cd7c02 */ /* 0x000fe20008000f00 */
[----:B------:R-:W-:Y:S01]  /*6890*/  UMOV UR18, UR6 ;  /* 0x0000000600127c82 */ /* 0x000fe20008000000 */
[----:B------:R-:W-:Y:S02]  /*68a0*/  R2UR UR12, R8 ;  /* 0x00000000080c72ca */ /* 0x000fe400000e0000 */
[----:B------:R-:W-:Y:S02]  /*68b0*/  R2UR UR13, R9 ;  /* 0x00000000090d72ca */ /* 0x000fe400000e0000 */
[----:B------:R-:W-:Y:S02]  /*68c0*/  MOV R206, UR9 ;  /* 0x0000000900ce7c02 */ /* 0x000fe40008000f00 */
[----:B------:R-:W-:Y:S01]  /*68d0*/  MOV R207, UR8 ;  /* 0x0000000800cf7c02 */ /* 0x000fe20008000f00 */
[----:B------:R-:W-:Y:S01]  /*68e0*/  HGMMA.64x64x16.F32.BF16 R152, gdesc[UR16], RZ, !UPT, gsb0 ;  /* 0x00e00000109879f0 */ /* 0x000fe2000c0018ff */
[----:B------:R-:W-:-:S02]  /*68f0*/  R2UR UR17, R202 ;  /* 0x00000000ca1172ca */ /* 0x000fc400000e0000 */
[C---:B------:R-:W-:Y:S02]  /*6900*/  IADD3 R202, R199.reuse, 0x2, RZ ;  /* 0x00000002c7ca7810 */ /* 0x040fe40007ffe0ff */
[----:B------:R-:W-:Y:S02]  /*6910*/  R2UR UR8, R10 ;  /* 0x000000000a0872ca */ /* 0x000fe400000e0000 */
[----:B------:R-:W-:Y:S01]  /*6920*/  R2UR UR6, R202 ;  /* 0x00000000ca0672ca */ /* 0x000fe200000e0000 */
[----:B------:R-:W-:Y:S01]  /*6930*/  VIADD R202, R199, 0x4 ;  /* 0x00000004c7ca7836 */ /* 0x000fe20000000000 */
[----:B------:R-:W-:Y:S01]  /*6940*/  R2UR UR9, R11 ;  /* 0x000000000b0972ca */ /* 0x000fe200000e0000 */
[----:B------:R-:W-:Y:S01]  /*6950*/  VIADD R199, R199, 0x6 ;  /* 0x00000006c7c77836 */ /* 0x000fe20000000000 */
[----:B------:R-:W-:Y:S02]  /*6960*/  R2UR UR56, R12 ;  /* 0x000000000c3872ca */ /* 0x000fe400000e0000 */
[----:B------:R-:W-:-:S02]  /*6970*/  R2UR UR57, R13 ;  /* 0x000000000d3972ca */ /* 0x000fc400000e0000 */
[----:B------:R-:W-:-:S05]  /*6980*/  R2UR UR16, R203 ;  /* 0x00000000cb1072ca */ /* 0x000fca00000e0000 */
[----:B------:R-:W-:Y:S01]  /*6990*/  UMOV UR14, UR6 ;  /* 0x00000006000e7c82 */ /* 0x000fe20008000000 */
[----:B------:R-:W-:-:S13]  /*69a0*/  R2UR UR6, R202 ;  /* 0x00000000ca0672ca */ /* 0x000fda00000e0000 */
[----:B------:R-:W-:Y:S01]  /*69b0*/  UMOV UR10, UR6 ;  /* 0x00000006000a7c82 */ /* 0x000fe20008000000 */
[----:B------:R-:W-:-:S13]  /*69c0*/  R2UR UR6, R199 ;  /* 0x00000000c70672ca */ /* 0x000fda00000e0000 */
[----:B------:R-:W-:Y:S01]  /*69d0*/  UMOV UR58, UR6 ;  /* 0x00000006003a7c82 */ /* 0x000fe20008000000 */
[----:B------:R-:W-:Y:S02]  /*69e0*/  WARPGROUP.DEPBAR.LE gsb0, 0x0 ;  /* 0x00008000000079c5 */ /* 0x000fe40000010000 */
[----:B------:R-:W-:-:S06]  /*69f0*/  WARPGROUP.ARRIVE ;  /* 0x00000000000079c5 */ /* 0x000fcc0000000000 */
[----:B------:R-:W-:Y:S01]  /*6a00*/  HGMMA.64x64x16.F32.BF16 R152, gdesc[UR12], R152, gsb0 ;  /* 0x00e000000c9879f0 */ /* 0x000fe20008001898 */
[----:B------:R-:W-:Y:S02]  /*6a10*/  R2UR UR13, R204 ;  /* 0x00000000cc0d72ca */ /* 0x000fe400000e0000 */
[----:B------:R-:W-:Y:S01]  /*6a20*/  R2UR UR12, R205 ;  /* 0x00000000cd0c72ca */ /* 0x000fe200000e0000 */
[----:B------:R-:W-:Y:S02]  /*6a30*/  WARPGROUP.DEPBAR.LE gsb0, 0x0 ;  /* 0x00008000000079c5 */ /* 0x000fe40000010000 */
[----:B------:R-:W-:-:S06]  /*6a40*/  WARPGROUP.ARRIVE ;  /* 0x00000000000079c5 */ /* 0x000fcc0000000000 */
[----:B------:R-:W-:Y:S01]  /*6a50*/  HGMMA.64x64x16.F32.BF16 R152, gdesc[UR8], R152, gsb0 ;  /* 0x00e00000089879f0 */ /* 0x000fe20008001898 */
[----:B------:R-:W-:Y:S02]  /*6a60*/  R2UR UR9, R206 ;  /* 0x00000000ce0972ca */ /* 0x000fe400000e0000 */
[----:B------:R-:W-:Y:S01]  /*6a70*/  R2UR UR8, R207 ;  /* 0x00000000cf0872ca */ /* 0x000fe200000e0000 */
[----:B------:R-:W-:Y:S02]  /*6a80*/  WARPGROUP.DEPBAR.LE gsb0, 0x0 ;  /* 0x00008000000079c5 */ /* 0x000fe40000010000 */
[----:B------:R-:W-:-:S06]  /*6a90*/  WARPGROUP.ARRIVE ;  /* 0x00000000000079c5 */ /* 0x000fcc0000000000 */
[----:B------:R-:W-:Y:S03]  /*6aa0*/  HGMMA.64x64x16.F32.BF16 R152, gdesc[UR56], R152, gsb0 ;  /* 0x00e00000389879f0 */ /* 0x000fe60008001898 */
[----:B------:R-:W-:Y:S02]  /*6ab0*/  WARPGROUP.DEPBAR.LE gsb0, 0x0 ;  /* 0x00008000000079c5 */ /* 0x000fe40000010000 */
[----:B------:R-:W-:Y:S05]  /*6ac0*/  @!P0 BRA `(.L_x_3405) ;  /* 0x0000000000048947 */ /* 0x000fea0003800000 */
[----:B------:R-:W-:Y:S01]  /*6ad0*/  BPT.TRAP 0x1 ;  /* 0x000000040000795c */ /* 0x000fe20000300000 */
.L_x_3405:
[----:B------:R2:W3:Y:S01]  /*6ae0*/  SYNCS.PHASECHK.TRANS64.TRYWAIT P2, [R196+URZ+0x38850], R201 ;  /* 0x038850c9c40075a7 */ /* 0x0004e2000804017f */
[----:B------:R-:W-:Y:S05]  /*6af0*/  @!P0 BRA `(.L_x_3406) ;  /* 0x0000000000048947 */ /* 0x000fea0003800000 */
[----:B------:R-:W-:Y:S01]  /*6b00*/  BPT.TRAP 0x1 ;  /* 0x000000040000795c */ /* 0x000fe20000300000 */
.L_x_3406:
[----:B------:R-:W-:Y:S01]  /*6b10*/  IMAD R199, R197, 0x1000, R3 ;  /* 0x00001000c5c77824 */ /* 0x000fe200078e0203 */
[----:B---3--:R-:W-:Y:S06]  /*6b20*/  @P2 BRA `(.L_x_3407) ;  /* 0x0000000000082947 */ /* 0x008fec0003800000 */
[----:B------:R-:W3:Y:S02]  /*6b30*/  SYNCS.PHASECHK.TRANS64.TRYWAIT P2, [R196+URZ+0x38850], R201 ;  /* 0x038850c9c40075a7 */ /* 0x000ee4000804017f */
[----:B---3--:R-:W-:Y:S05]  /*6b40*/  @!P2 BRA `(.L_x_3408) ;  /* 0x000000a40098a947 */ /* 0x008fea0003800000 */
.L_x_3407:
[----:B------:R-:W-:Y:S01]  /*6b50*/  R2UR UR6, R199 ;  /* 0x00000000c70672ca */ /* 0x000fe200000e0000 */
[----:B------:R-:W-:Y:S01]  /*6b60*/  WARPGROUP.ARRIVE ;  /* 0x00000000000079c5 */ /* 0x000fe20000000000 */
[----:B0123--:R-:W-:Y:S01]  /*6b70*/  MOV R201, UR49 ;  /* 0x0000003100c97c02 */ /* 0x00ffe20008000f00 */
[----:B------:R-:W-:Y:S01]  /*6b80*/  UMOV UR51, 0x40000040 ;  /* 0x4000004000337882 */ /* 0x000fe20000000000 */
[----:B------:R-:W-:Y:S01]  /*6b90*/  MOV R202, UR48 ;  /* 0x0000003000ca7c02 */ /* 0x000fe20008000f00 */
[----:B------:R-:W-:Y:S01]  /*6ba0*/  UMOV UR55, 0x40000040 ;  /* 0x4000004000377882 */ /* 0x000fe20000000000 */
[----:B------:R-:W-:Y:S01]  /*6bb0*/  R2UR UR48, R14 ;  /* 0x000000000e3072ca */ /* 0x000fe200000e0000 */
[----:B------:R-:W-:Y:S01]  /*6bc0*/  UMOV UR59, 0x40000040 ;  /* 0x40000040003b7882 */ /* 0x000fe20000000000 */
[----:B------:R-:W-:Y:S01]  /*6bd0*/  R2UR UR49, R15 ;  /* 0x000000000f3172ca */ /* 0x000fe200000e0000 */
[----:B------:R-:W-:Y:S01]  /*6be0*/  UMOV UR7, 0x40000040 ;  /* 0x4000004000077882 */ /* 0x000fe20000000000 */
[----:B------:R-:W-:Y:S01]  /*6bf0*/  MOV R203, UR53 ;  /* 0x0000003500cb7c02 */ /* 0x000fe20008000f00 */
[----:B------:R-:W-:Y:S01]  /*6c00*/  UMOV UR11, 0x40000040 ;  /* 0x40000040000b7882 */ /* 0x000fe20000000000 */
[----:B------:R-:W-:Y:S01]  /*6c10*/  MOV R204, UR52 ;  /* 0x0000003400cc7c02 */ /* 0x000fe20008000f00 */
[----:B------:R-:W-:Y:S01]  /*6c20*/  UMOV UR50, UR6 ;  /* 0x0000000600327c82 */ /* 0x000fe20008000000 */
[----:B------:R-:W-:Y:S01]  /*6c30*/  R2UR UR52, R16 ;  /* 0x00000000103472ca */ /* 0x000fe200000e0000 */
[----:B------:R-:W-:Y:S01]  /*6c40*/  UMOV UR15, 0x40000040 ;  /* 0x40000040000f7882 */ /* 0x000fe20000000000 */
[----:B------:R-:W-:Y:S01]  /*6c50*/  R2UR UR53, R17 ;  /* 0x00000000113572ca */ /* 0x000fe200000e0000 */
[----:B------:R-:W-:Y:S01]  /*6c60*/  UMOV UR19, 0x40000040 ;  /* 0x4000004000137882 */ /* 0x000fe20000000000 */
[----:B------:R-:W-:Y:S01]  /*6c70*/  MOV R207, UR37 ;  /* 0x0000002500cf7c02 */ /* 0x000fe20008000f00 */
[----:B------:R-:W-:Y:S01]  /*6c80*/  UMOV UR23, 0x40000040 ;  /* 0x4000004000177882 */ /* 0x000fe20000000000 */
[----:B------:R-:W-:Y:S01]  /*6c90*/  MOV R208, UR36 ;  /* 0x0000002400d07c02 */ /* 0x000fe20008000f00 */
[----:B------:R-:W-:Y:S01]  /*6ca0*/  HGMMA.64x64x16.F32.BF16 R152, gdesc[UR48], R152, gsb0 ;  /* 0x00e00000309879f0 */ /* 0x000fe20008001898 */
[----:B------:R-:W-:Y:S01]  /*6cb0*/  R2UR UR49, R201 ;  /* 0x00000000c93172ca */ /* 0x000fe200000e0000 */
[----:B------:R-:W-:Y:S01]  /*6cc0*/  VIADD R201, R199, 0x2 ;  /* 0x00000002c7c97836 */ /* 0x000fe20000000000 */
[----:B------:R-:W-:Y:S01]  /*6cd0*/  R2UR UR36, R18 ;  /* 0x00000000122472ca */ /* 0x000fe200000e0000 */
[----:B------:R-:W-:Y:S01]  /*6ce0*/  UMOV UR27, 0x40000040 ;  /* 0x40000040001b7882 */ /* 0x000fe20000000000 */
[----:B------:R-:W-:Y:S01]  /*6cf0*/  R2UR UR37, R19 ;  /* 0x00000000132572ca */ /* 0x000fe200000e0000 */
[----:B------:R-:W-:Y:S01]  /*6d00*/  UMOV UR31, 0x40000040 ;  /* 0x40000040001f7882 */ /* 0x000fe20000000000 */
[----:B------:R-:W-:Y:S01]  /*6d10*/  R2UR UR6, R201 ;  /* 0x00000000c90672ca */ /* 0x000fe200000e0000 */
[----:B------:R-:W-:Y:S01]  /*6d20*/  VIADD R201, R199, 0x4 ;  /* 0x00000004c7c97836 */ /* 0x000fe20000000000 */
        /* <DEDUP_REMOVED lines=8> */
[----:B------:R-:W-:Y:S01]  /*6db0*/  R2UR UR48, R202 ;  /* 0x00000000ca3072ca */ /* 0x000fe200000e0000 */
[----:B------:R-:W-:Y:S01]  /*6dc0*/  UMOV UR51, 0x40000040 ;  /* 0x4000004000337882 */ /* 0x000fe20000000000 */
[----:B------:R-:W0:Y:S01]  /*6dd0*/  S2R R209, SR_TID.X ;  /* 0x0000000000d17919 */ /* 0x000e220000002100 */
[----:B------:R-:W-:Y:S01]  /*6de0*/  UMOV UR54, UR6 ;  /* 0x0000000600367c82 */ /* 0x000fe20008000000 */
[----:B------:R-:W-:Y:S01]  /*6df0*/  R2UR UR6, R201 ;  /* 0x00000000c90672ca */ /* 0x000fe200000e0000 */
[----:B------:R-:W-:-:S12]  /*6e00*/  VIADD R201, R199, 0x6 ;  /* 0x00000006c7c97836 */ /* 0x000fd80000000000 */
[----:B------:R-:W-:Y:S01]  /*6e10*/  UMOV UR38, UR6 ;  /* 0x0000000600267c82 */ /* 0x000fe20008000000 */
[----:B------:R-:W-:Y:S01]  /*6e20*/  R2UR UR6, R201 ;  /* 0x00000000c90672ca */ /* 0x000fe200000e0000 */
[----:B------:R-:W-:-:S12]  /*6e30*/  VIADD R201, R199, 0x200 ;  /* 0x00000200c7c97836 */ /* 0x000fd80000000000 */
[----:B------:R-:W-:Y:S01]  /*6e40*/  UMOV UR58, UR6 ;  /* 0x00000006003a7c82 */ /* 0x000fe20008000000 */
[----:B------:R-:W-:Y:S01]  /*6e50*/  R2UR UR6, R201 ;  /* 0x00000000c90672ca */ /* 0x000fe200000e0000 */
[----:B------:R-:W-:Y:S01]  /*6e60*/  VIADD R201, R199, 0x202 ;  /* 0x00000202c7c97836 */ /* 0x000fe20000000000 */
[----:B0-----:R-:W-:-:S04]  /*6e70*/  SHF.R.U32.HI R209, RZ, 0x7, R209 ;  /* 0x00000007ffd17819 */ /* 0x001fc800000116d1 */
[----:B------:R-:W-:Y:S01]  /*6e80*/  R2UR UR10, R201 ;  /* 0x00000000c90a72ca */ /* 0x000fe200000e0000 */
[----:B------:R-:W-:-:S05]  /*6e90*/  VIADD R201, R199, 0x204 ;  /* 0x00000204c7c97836 */ /* 0x000fca0000000000 */
[----:B------:R-:W-:Y:S02]  /*6ea0*/  R2UR UR14, R201 ;  /* 0x00000000c90e72ca */ /* 0x000fe400000e0000 */
[----:B------:R-:W-:-:S04]  /*6eb0*/  IADD3 R201, R199, 0x206, RZ ;  /* 0x00000206c7c97810 */ /* 0x000fc80007ffe0ff */
[----:B------:R-:W-:Y:S01]  /*6ec0*/  R2UR UR18, R201 ;  /* 0x00000000c91272ca */ /* 0x000fe200000e0000 */
[----:B------:R-:W-:-:S05]  /*6ed0*/  VIADD R201, R199, 0x400 ;  /* 0x00000400c7c97836 */ /* 0x000fca0000000000 */
[----:B------:R-:W-:Y:S01]  /*6ee0*/  R2UR UR22, R201 ;  /* 0x00000000c91672ca */ /* 0x000fe200000e0000 */
[----:B------:R-:W-:Y:S01]  /*6ef0*/  VIADD R201, R199, 0x402 ;  /* 0x00000402c7c97836 */ /* 0x000fe20000000000 */
[----:B------:R-:W-:Y:S02]  /*6f00*/  WARPGROUP.DEPBAR.LE gsb0, 0x0 ;  /* 0x00008000000079c5 */ /* 0x000fe40000010000 */
[----:B------:R-:W-:Y:S02]  /*6f10*/  WARPGROUP.ARRIVE ;  /* 0x00000000000079c5 */ /* 0x000fe40000000000 */
[----:B------:R-:W-:Y:S01]  /*6f20*/  R2UR UR26, R201 ;  /* 0x00000000c91a72ca */ /* 0x000fe200000e0000 */
[----:B------:R-:W-:-:S03]  /*6f30*/  VIADD R201, R199, 0x404 ;  /* 0x00000404c7c97836 */ /* 0x000fc60000000000 */
[----:B------:R-:W-:Y:S02]  /*6f40*/  HGMMA.64x64x16.F32.BF16 R152, gdesc[UR52], R152, gsb0 ;  /* 0x00e00000349879f0 */ /* 0x000fe40008001898 */
[----:B------:R-:W-:Y:S01]  /*6f50*/  R2UR UR30, R201 ;  /* 0x00000000c91e72ca */ /* 0x000fe200000e0000 */
[----:B------:R-:W-:Y:S01]  /*6f60*/  VIADD R201, R199, 0x406 ;  /* 0x00000406c7c97836 */ /* 0x000fe20000000000 */
[----:B------:R-:W-:Y:S01]  /*6f70*/  R2UR UR53, R203 ;  /* 0x00000000cb3572ca */ /* 0x000fe200000e0000 */
[----:B------:R-:W-:Y:S01]  /*6f80*/  UMOV UR55, 0x40000040 ;  /* 0x4000004000377882 */ /* 0x000fe20000000000 */
[----:B------:R-:W-:Y:S01]  /*6f90*/  R2UR UR52, R204 ;  /* 0x00000000cc3472ca */ /* 0x000fe200000e0000 */
[----:B------:R-:W-:Y:S01]  /*6fa0*/  VIADD R204, R199, 0x800 ;  /* 0x00000800c7cc7836 */ /* 0x000fe20000000000 */
[----:B------:R-:W-:Y:S01]  /*6fb0*/  R2UR UR34, R201 ;  /* 0x00000000c92272ca */ /* 0x000fe200000e0000 */
[----:B------:R-:W-:-:S05]  /*6fc0*/  VIADD R201, R199, 0x600 ;  /* 0x00000600c7c97836 */ /* 0x000fca0000000000 */
[----:B------:R-:W-:Y:S01]  /*6fd0*/  R2UR UR42, R201 ;  /* 0x00000000c92a72ca */ /* 0x000fe200000e0000 */
[----:B------:R-:W-:-:S05]  /*6fe0*/  VIADD R201, R199, 0x602 ;  /* 0x00000602c7c97836 */ /* 0x000fca0000000000 */
[----:B------:R-:W-:Y:S01]  /*6ff0*/  R2UR UR46, R201 ;  /* 0x00000000c92e72ca */ /* 0x000fe200000e0000 */
[----:B------:R-:W-:-:S05]  /*7000*/  VIADD R201, R199, 0x604 ;  /* 0x00000604c7c97836 */ /* 0x000fca0000000000 */
[----:B------:R-:W-:Y:S01]  /*7010*/  R2UR UR50, R201 ;  /* 0x00000000c93272ca */ /* 0x000fe200000e0000 */
[----:B------:R-:W-:-:S05]  /*7020*/  VIADD R201, R199, 0x606 ;  /* 0x00000606c7c97836 */ /* 0x000fca0000000000 */
[----:B------:R-:W-:Y:S02]  /*7030*/  R2UR UR54, R201 ;  /* 0x00000000c93672ca */ /* 0x000fe400000e0000 */
[----:B------:R-:W0:Y:S02]  /*7040*/  SHFL.IDX PT, R201, R209, RZ, 0x1f ;  /* 0x00001fffd1c97589 */ /* 0x000e2400000e0000 */
[----:B0-----:R-:W-:-:S04]  /*7050*/  ISETP.GT.AND P2, PT, R201, 0x7f, PT ;  /* 0x0000007fc900780c */ /* 0x001fc80003f44270 */
[----:B------:R-:W-:-:S04]  /*7060*/  SEL R201, RZ, 0x2, !P2 ;  /* 0x00000002ffc97807 */ /* 0x000fc80005000000 */
[----:B------:R-:W-:Y:S01]  /*7070*/  IADD3 R202, R4, R201, RZ ;  /* 0x000000c904ca7210 */ /* 0x000fe20007ffe0ff */
[----:B------:R-:W-:Y:S01]  /*7080*/  IMAD.IADD R203, R201, 0x1, R204 ;  /* 0x00000001c9cb7824 */ /* 0x000fe200078e02cc */
[----:B------:R-:W-:Y:S02]  /*7090*/  WARPGROUP.DEPBAR.LE gsb0, 0x0 ;  /* 0x00008000000079c5 */ /* 0x000fe40000010000 */
[----:B------:R-:W-:-:S06]  /*70a0*/  WARPGROUP.ARRIVE ;  /* 0x00000000000079c5 */ /* 0x000fcc0000000000 */
[----:B------:R-:W-:Y:S01]  /*70b0*/  HGMMA.64x64x16.F32.BF16 R152, gdesc[UR36], R152, gsb0 ;  /* 0x00e00000249879f0 */ /* 0x000fe20008001898 */
[----:B------:R-:W-:Y:S02]  /*70c0*/  R2UR UR39, R205 ;  /* 0x00000000cd2772ca */ /* 0x000fe400000e0000 */
[----:B------:R-:W-:Y:S02]  /*70d0*/  R2UR UR38, R206 ;  /* 0x00000000ce2672ca */ /* 0x000fe400000e0000 */
[----:B------:R-:W-:Y:S02]  /*70e0*/  R2UR UR37, R207 ;  /* 0x00000000cf2572ca */ /* 0x000fe400000e0000 */
[----:B------:R-:W-:Y:S01]  /*70f0*/  R2UR UR36, R208 ;  /* 0x00000000d02472ca */ /* 0x000fe200000e0000 */
[----:B------:R-:W-:Y:S02]  /*7100*/  WARPGROUP.DEPBAR.LE gsb0, 0x0 ;  /* 0x00008000000079c5 */ /* 0x000fe40000010000 */
[----:B------:R-:W-:-:S06]  /*7110*/  WARPGROUP.ARRIVE ;  /* 0x00000000000079c5 */ /* 0x000fcc0000000000 */
[----:B------:R-:W-:Y:S01]  /*7120*/  HGMMA.64x64x16.F32.BF16 R152, gdesc[UR56], R152, gsb0 ;  /* 0x00e00000389879f0 */ /* 0x000fe20008001898 */
[----:B------:R-:W-:Y:S01]  /*7130*/  R2UR UR56, R202 ;  /* 0x00000000ca3872ca */ /* 0x000fe200000e0000 */
[----:B------:R-:W-:Y:S01]  /*7140*/  UMOV UR57, 0x40000040 ;  /* 0x4000004000397882 */ /* 0x000fe20000000000 */
[----:B------:R-:W-:Y:S01]  /*7150*/  R2UR UR58, R203 ;  /* 0x00000000cb3a72ca */ /* 0x000fe200000e0000 */
[----:B------:R-:W-:Y:S01]  /*7160*/  UMOV UR59, 0x40000040 ;  /* 0x40000040003b7882 */ /* 0x000fe20000000000 */
[----:B------:R-:W-:-:S05]  /*7170*/  IMAD.MOV.U32 R202, RZ, RZ, 0x4 ;  /* 0x00000004ffca7424 */ /* 0x000fca00078e00ff */
[C---:B------:R-:W-:Y:S02]  /*7180*/  SEL R203, R202.reuse, 0x2, P2 ;  /* 0x00000002cacb7807 */ /* 0x040fe40001000000 */
[----:B------:R-:W-:-:S03]  /*7190*/  SEL R202, R202, 0x6, !P2 ;  /* 0x00000006caca7807 */ /* 0x000fc60005000000 */
[--C-:B------:R-:W-:Y:S02]  /*71a0*/  IMAD.IADD R205, R4, 0x1, R203.reuse ;  /* 0x0000000104cd7824 */ /* 0x100fe400078e02cb */
        /* <DEDUP_REMOVED lines=60> */
[----:B------:R-:W-:Y:S02]  /*7570*/  IADD3 R204, R204, R205, R199 ;  /* 0x000000cdcccc7210 */ /* 0x000fe40007ffe0c7 */
        /* <DEDUP_REMOVED lines=17> */
[----:B------:R-:W-:Y:S02]  /*7690*/  IMAD.IADD R205, R5, 0x1, R203 ;  /* 0x0000000105cd7824 */ /* 0x000fe400078e02cb */
        /* <DEDUP_REMOVED lines=85> */
[----:B------:R-:W-:Y:S01]  /*7bf0*/  IADD3 R201, R7, R203, RZ ;  /* 0x000000cb07c97210 */ /* 0x000fe20007ffe0ff */
[----:B------:R-:W-:Y:S01]  /*7c00*/  IMAD.IADD R203, R203, 0x1, R204 ;  /* 0x00000001cbcb7824 */ /* 0x000fe200078e02cc */
[----:B------:R-:W-:Y:S02]  /*7c10*/  WARPGROUP.DEPBAR.LE gsb0, 0x0 ;  /* 0x00008000000079c5 */ /* 0x000fe40000010000 */
[----:B------:R-:W-:-:S07]  /*7c20*/  WARPGROUP.ARRIVE ;  /* 0x00000000000079c5 */ /* 0x000fce0000000000 */
[----:B------:R-:W-:Y:S01]  /*7c30*/  HGMMA.64x64x16.F32.BF16 R152, gdesc[UR56], R152, gsb0 ;  /* 0x00e00000389879f0 */ /* 0x000fe20008001898 */
[----:B------:R-:W-:Y:S01]  /*7c40*/  R2UR UR56, R201 ;  /* 0x00000000c93872ca */ /* 0x000fe200000e0000 */
[----:B------:R-:W-:Y:S01]  /*7c50*/  UMOV UR57, 0x40000040 ;  /* 0x4000004000397882 */ /* 0x000fe20000000000 */
[----:B------:R-:W-:Y:S01]  /*7c60*/  R2UR UR58, R203 ;  /* 0x00000000cb3a72ca */ /* 0x000fe200000e0000 */
[----:B------:R-:W-:Y:S01]  /*7c70*/  UMOV UR59, 0x40000040 ;  /* 0x40000040003b7882 */ /* 0x000fe20000000000 */
[----:B------:R-:W-:Y:S02]  /*7c80*/  IMAD.IADD R201, R7, 0x1, R202 ;  /* 0x0000000107c97824 */ /* 0x000fe400078e02ca */
        /* <DEDUP_REMOVED lines=29> */
.L_x_3409:
        /* <DEDUP_REMOVED lines=34> */
[----:B------:R-:W-:Y:S01]  /*8080*/  ULDC UR6, c[0x0][0xa80] ;  /* 0x0002a00000067ab9 */ /* 0x000fe20000000800 */
[----:B------:R-:W-:Y:S01]  /*8090*/  FMUL.FTZ R209, R179, UR38 ;  /* 0x00000026b3d17c20 */ /* 0x000fe20008410000 */
[----:B------:R-:W-:Y:S01]  /*80a0*/  FMUL.FTZ R210, R182, UR38 ;  /* 0x00000026b6d27c20 */ /* 0x000fe20008410000 */
[----:B------:R-:W-:Y:S01]  /*80b0*/  FMUL.FTZ R211, R183, UR38 ;  /* 0x00000026b7d37c20 */ /* 0x000fe20008410000 */
[----:B------:R-:W1:Y:S01]  /*80c0*/  MUFU.TANH R159, R159 ;  /* 0x0000009f009f7308 */ /* 0x000e620000002400 */
[----:B--2---:R-:W-:Y:S01]  /*80d0*/  FMNMX.FTZ R158, R156, R169, !PT ;  /* 0x000000a99c9e7209 */ /* 0x004fe20007810000 */
[----:B------:R-:W2:Y:S01]  /*80e0*/  S2UR UR11, SR_CgaCtaId ;  /* 0x00000000000b79c3 */ /* 0x000ea20000008800 */
[----:B------:R-:W-:Y:S01]  /*80f0*/  R2UR UR7, R196 ;  /* 0x00000000c40772ca */ /* 0x000fe200000e0000 */
[----:B------:R-:W-:Y:S01]  /*8100*/  IMAD R217, R197, 0x1000, R193 ;  /* 0x00001000c5d97824 */ /* 0x000fe200078e02c1 */
[----:B------:R-:W-:-:S03]  /*8110*/  ISETP.NE.AND P2, PT, R186, RZ, PT ;  /* 0x000000ffba00720c */ /* 0x000fc60003f45270 */
[----:B------:R-:W3:Y:S01]  /*8120*/  MUFU.TANH R160, R160 ;  /* 0x000000a000a07308 */ /* 0x000ee20000002400 */
[----:B0-----:R-:W-:Y:S02]  /*8130*/  FMNMX.FTZ R158, R157, R158, !PT ;  /* 0x0000009e9d9e7209 */ /* 0x001fe40007810000 */
[----:B------:R-:W-:-:S05]  /*8140*/  R2UR UR10, R217 ;  /* 0x00000000d90a72ca */ /* 0x000fca00000e0000 */
[----:B------:R-:W0:Y:S01]  /*8150*/  MUFU.TANH R161, R161 ;  /* 0x000000a100a17308 */ /* 0x000e220000002400 */
[----:B-1----:R-:W-:Y:S01]  /*8160*/  FMNMX.FTZ R169, R159, R158, !PT ;  /* 0x0000009e9fa97209 */ /* 0x002fe20007810000 */
[----:B------:R-:W-:-:S06]  /*8170*/  UIADD3 UR7, UR7, 0x38840, URZ ;  /* 0x0003884007077890 */ /* 0x000fcc000fffe03f */
[----:B------:R-:W1:Y:S01]  /*8180*/  MUFU.TANH R164, R164 ;  /* 0x000000a400a47308 */ /* 0x000e620000002400 */
[----:B---3--:R-:W-:Y:S01]  /*8190*/  FMNMX.FTZ R158, R160, R169, !PT ;  /* 0x000000a9a09e7209 */ /* 0x008fe20007810000 */
[----:B--2---:R-:W-:-:S03]  /*81a0*/  UPRMT UR7, UR11, 0x654, UR7 ;  /* 0x000006540b077896 */ /* 0x004fc60008000007 */
[----:B------:R-:W-:-:S03]  /*81b0*/  UMOV UR11, 0x40000040 ;  /* 0x40000040000b7882 */ /* 0x000fc60000000000 */
[----:B------:R-:W2:Y:S01]  /*81c0*/  MUFU.TANH R165, R165 ;  /* 0x000000a500a57308 */ /* 0x000ea20000002400 */
[----:B0-----:R-:W-:Y:S02]  /*81d0*/  FMNMX.FTZ R169, R161, R158, !PT ;  /* 0x0000009ea1a97209 */ /* 0x001fe40007810000 */
[----:B------:R-:W-:Y:S05]  /*81e0*/  SYNCS.ARRIVE.TRANS64.RED.A1T0 RZ, [UR7], RZ ;  /* 0x000000ffffff79a7 */ /* 0x000fea0008100407 */
        /* <DEDUP_REMOVED lines=19> */
[----:B------:R-:W0:Y:S02]  /*8320*/  SHFL.BFLY PT, R168, R169, 0x2, 0x1f ;  /* 0x0c401f00a9a87f89 */ /* 0x000e2400000e0000 */
[----:B------:R-:W3:Y:S08]  /*8330*/  MUFU.TANH R154, R154 ;  /* 0x0000009a009a7308 */ /* 0x000ef00000002400 */
[----:B------:R-:W4:Y:S08]  /*8340*/  MUFU.TANH R155, R155 ;  /* 0x0000009b009b7308 */ /* 0x000f300000002400 */
[----:B------:R-:W5:Y:S01]  /*8350*/  MUFU.TANH R162, R162 ;  /* 0x000000a200a27308 */ /* 0x000f620000002400 */
[----:B0-----:R-:W-:-:S02]  /*8360*/  FMNMX.FTZ R171, R169, R168, !PT ;  /* 0x000000a8a9ab7209 */ /* 0x001fc40007810000 */
[----:B-1----:R-:W-:-:S05]  /*8370*/  FMNMX.FTZ R169, R153, R188, !PT ;  /* 0x000000bc99a97209 */ /* 0x002fca0007810000 */
[----:B------:R-:W0:Y:S01]  /*8380*/  MUFU.TANH R163, R163 ;  /* 0x000000a300a37308 */ /* 0x000e220000002400 */
[----:B------:R-:W1:Y:S01]  /*8390*/  SHFL.BFLY PT, R174, R171, 0x1, 0x1f ;  /* 0x0c201f00abae7f89 */ /* 0x000e6200000e0000 */
[----:B--2---:R-:W-:-:S04]  /*83a0*/  FMNMX.FTZ R169, R152, R169, !PT ;  /* 0x000000a998a97209 */ /* 0x004fc80007810000 */
[----:B---3--:R-:W-:Y:S02]  /*83b0*/  FMNMX.FTZ R168, R154, R169, !PT ;  /* 0x000000a99aa87209 */ /* 0x008fe40007810000 */
[----:B------:R-:W2:Y:S02]  /*83c0*/  MUFU.TANH R166, R166 ;  /* 0x000000a600a67308 */ /* 0x000ea40000002400 */
[----:B----4-:R-:W-:-:S04]  /*83d0*/  FMNMX.FTZ R169, R155, R168, !PT ;  /* 0x000000a89ba97209 */ /* 0x010fc80007810000 */
[----:B-----5:R-:W-:Y:S02]  /*83e0*/  FMNMX.FTZ R170, R162, R169, !PT ;  /* 0x000000a9a2aa7209 */ /* 0x020fe40007810000 */
[----:B------:R-:W3:Y:S02]  /*83f0*/  MUFU.TANH R167, R167 ;  /* 0x000000a700a77308 */ /* 0x000ee40000002400 */
[----:B0-----:R-:W-:-:S06]  /*8400*/  FMNMX.FTZ R169, R163, R170, !PT ;  /* 0x000000aaa3a97209 */ /* 0x001fcc0007810000 */
[----:B------:R-:W0:Y:S01]  /*8410*/  MUFU.TANH R204, R204 ;  /* 0x000000cc00cc7308 */ /* 0x000e220000002400 */
[----:B--2---:R-:W-:Y:S02]  /*8420*/  FMNMX.FTZ R170, R166, R169, !PT ;  /* 0x000000a9a6aa7209 */ /* 0x004fe40007810000 */
[----:B-1----:R-:W-:-:S05]  /*8430*/  FMNMX.FTZ R168, R171, R174, !PT ;  /* 0x000000aeaba87209 */ /* 0x002fca0007810000 */
[----:B------:R-:W1:Y:S01]  /*8440*/  MUFU.TANH R205, R205 ;  /* 0x000000cd00cd7308 */ /* 0x000e620000002400 */
[C---:B------:R-:W-:Y:S01]  /*8450*/  FADD.FTZ R171, -R168.reuse, R187 ;  /* 0x000000bba8ab7221 */ /* 0x040fe20000010100 */
[----:B------:R-:W-:-:S03]  /*8460*/  FMUL.FTZ R212, R168, UR6 ;  /* 0x00000006a8d47c20 */ /* 0x000fc60008410000 */
[----:B------:R-:W-:Y:S01]  /*8470*/  FMUL.FTZ R169, R171, UR6 ;  /* 0x00000006aba97c20 */ /* 0x000fe20008410000 */
[----:B---3--:R-:W-:Y:S01]  /*8480*/  FMNMX.FTZ R171, R167, R170, !PT ;  /* 0x000000aaa7ab7209 */ /* 0x008fe20007810000 */
[--C-:B------:R-:W-:Y:S01]  /*8490*/  FFMA.FTZ R180, R156, UR6, -R212.reuse ;  /* 0x000000069cb47c23 */ /* 0x100fe200080108d4 */
[----:B------:R-:W2:Y:S01]  /*84a0*/  MUFU.TANH R206, R206 ;  /* 0x000000ce00ce7308 */ /* 0x000ea20000002400 */
[--C-:B------:R-:W-:Y:S01]  /*84b0*/  FFMA.FTZ R183, R201, UR6, -R212.reuse ;  /* 0x00000006c9b77c23 */ /* 0x100fe200080108d4 */
[----:B0-----:R-:W-:Y:S01]  /*84c0*/  FMNMX.FTZ R170, R204, R171, !PT ;  /* 0x000000abccaa7209 */ /* 0x001fe20007810000 */
[--C-:B------:R-:W-:Y:S01]  /*84d0*/  FFMA.FTZ R202, R202, UR6, -R212.reuse ;  /* 0x00000006caca7c23 */ /* 0x100fe200080108d4 */
[--C-:B------:R-:W-:Y:S01]  /*84e0*/  FFMA.FTZ R178, R159, UR6, -R212.reuse ;  /* 0x000000069fb27c23 */ /* 0x100fe200080108d4 */
[--C-:B------:R-:W-:Y:S01]  /*84f0*/  FFMA.FTZ R179, R160, UR6, -R212.reuse ;  /* 0x00000006a0b37c23 */ /* 0x100fe200080108d4 */
[--C-:B------:R-:W-:Y:S01]  /*8500*/  FFMA.FTZ R161, R161, UR6, -R212.reuse ;  /* 0x00000006a1a17c23 */ /* 0x100fe200080108d4 */
[--C-:B------:R-:W-:Y:S01]  /*8510*/  FFMA.FTZ R181, R164, UR6, -R212.reuse ;  /* 0x00000006a4b57c23 */ /* 0x100fe200080108d4 */
[----:B------:R-:W0:Y:S01]  /*8520*/  MUFU.TANH R207, R207 ;  /* 0x000000cf00cf7308 */ /* 0x000e220000002400 */
[----:B-1----:R-:W-:Y:S01]  /*8530*/  FMNMX.FTZ R171, R205, R170, !PT ;  /* 0x000000aacdab7209 */ /* 0x002fe20007810000 */
[--C-:B------:R-:W-:Y:S01]  /*8540*/  FFMA.FTZ R182, R165, UR6, -R212.reuse ;  /* 0x00000006a5b67c23 */ /* 0x100fe200080108d4 */
[--C-:B------:R-:W-:Y:S01]  /*8550*/  FFMA.FTZ R187, R203, UR6, -R212.reuse ;  /* 0x00000006cbbb7c23 */ /* 0x100fe200080108d4 */
[--C-:B------:R-:W-:Y:S01]  /*8560*/  FFMA.FTZ R172, R172, UR6, -R212.reuse ;  /* 0x00000006acac7c23 */ /* 0x100fe200080108d4 */
[--C-:B------:R-:W-:Y:S01]  /*8570*/  FFMA.FTZ R173, R173, UR6, -R212.reuse ;  /* 0x00000006adad7c23 */ /* 0x100fe200080108d4 */
[----:B------:R-:W-:-:S02]  /*8580*/  FFMA.FTZ R176, R176, UR6, -R212 ;  /* 0x00000006b0b07c23 */ /* 0x000fc400080108d4 */
[----:B------:R-:W1:Y:S01]  /*8590*/  MUFU.TANH R208, R208 ;  /* 0x000000d000d07308 */ /* 0x000e620000002400 */
[----:B--2---:R-:W-:Y:S01]  /*85a0*/  FMNMX.FTZ R174, R206, R171, !PT ;  /* 0x000000abceae7209 */ /* 0x004fe20007810000 */
[--C-:B------:R-:W-:Y:S01]  /*85b0*/  FFMA.FTZ R171, R199, UR6, -R212.reuse ;  /* 0x00000006c7ab7c23 */ /* 0x100fe200080108d4 */
[----:B------:R-:W-:-:S05]  /*85c0*/  FFMA.FTZ R199, R177, UR6, -R212 ;  /* 0x00000006b1c77c23 */ /* 0x000fca00080108d4 */
[----:B------:R-:W2:Y:S01]  /*85d0*/  MUFU.TANH R209, R209 ;  /* 0x000000d100d17308 */ /* 0x000ea20000002400 */
[----:B0-----:R-:W-:-:S07]  /*85e0*/  FMNMX.FTZ R175, R207, R174, !PT ;  /* 0x000000aecfaf7209 */ /* 0x001fce0007810000 */
[----:B------:R-:W0:Y:S01]  /*85f0*/  MUFU.TANH R210, R210 ;  /* 0x000000d200d27308 */ /* 0x000e220000002400 */
[----:B-1----:R-:W-:-:S07]  /*8600*/  FMNMX.FTZ R174, R208, R175, !PT ;  /* 0x000000afd0ae7209 */ /* 0x002fce0007810000 */
[----:B------:R-:W1:Y:S01]  /*8610*/  MUFU.TANH R211, R211 ;  /* 0x000000d300d37308 */ /* 0x000e620000002400 */
[----:B--2---:R-:W-:-:S07]  /*8620*/  FMNMX.FTZ R175, R209, R174, !PT ;  /* 0x000000aed1af7209 */ /* 0x004fce0007810000 */
[----:B------:R-:W2:Y:S01]  /*8630*/  MUFU.EX2 R169, R169 ;  /* 0x000000a900a97308 */ /* 0x000ea20000000800 */
[----:B0-----:R-:W-:Y:S01]  /*8640*/  FMNMX.FTZ R156, R210, R175, !PT ;  /* 0x000000afd29c7209 */ /* 0x001fe20007810000 */
[----:B------:R-:W-:-:S06]  /*8650*/  FFMA.FTZ R175, R157, UR6, -R212 ;  /* 0x000000069daf7c23 */ /* 0x000fcc00080108d4 */
[----:B------:R0:W-:Y:S01]  /*8660*/  MUFU.EX2 R170, R202 ;  /* 0x000000ca00aa7308 */ /* 0x0001e20000000800 */
[----:B-1----:R-:W-:-:S05]  /*8670*/  FMNMX.FTZ R156, R211, R156, !PT ;  /* 0x0000009cd39c7209 */ /* 0x002fca0007810000 */
[----:B------:R-:W1:Y:S02]  /*8680*/  SHFL.BFLY PT, R157, R156, 0x2, 0x1f ;  /* 0x0c401f009c9d7f89 */ /* 0x000e6400000e0000 */
[----:B------:R-:W3:Y:S01]  /*8690*/  MUFU.EX2 R171, R171 ;  /* 0x000000ab00ab7308 */ /* 0x000ee20000000800 */
[----:B0-----:R-:W-:Y:S01]  /*86a0*/  FFMA.FTZ R202, R158, UR6, -R212 ;  /* 0x000000069eca7c23 */ /* 0x001fe200080108d4 */
[-C--:B--2---:R-:W-:Y:S01]  /*86b0*/  FMUL.FTZ R24, R24, R169.reuse ;  /* 0x000000a918187220 */ /* 0x084fe20000410000 */
        /* <DEDUP_REMOVED lines=19> */
[----:B-1----:R-:W-:Y:S01]  /*87f0*/  FMNMX.FTZ R157, R156, R157, !PT ;  /* 0x0000009d9c9d7209 */ /* 0x002fe20007810000 */
[-C--:B------:R-:W-:Y:S01]  /*8800*/  FMUL.FTZ R60, R60, R169.reuse ;  /* 0x000000a93c3c7220 */ /* 0x080fe20000410000 */
[----:B------:R-:W-:Y:S01]  /*8810*/  MUFU.EX2 R178, R178 ;  /* 0x000000b200b27308 */ /* 0x000fe20000000800 */
[-C--:B------:R-:W-:Y:S01]  /*8820*/  FMUL.FTZ R61, R61, R169.reuse ;  /* 0x000000a93d3d7220 */ /* 0x080fe20000410000 */
        /* <DEDUP_REMOVED lines=25> */
[----:B0-----:R-:W-:Y:S01]  /*89c0*/  FMNMX.FTZ R177, R157, R156, !PT ;  /* 0x0000009c9db17209 */ /* 0x001fe20007810000 */
[-C--:B------:R-:W-:Y:S01]  /*89d0*/  FMUL.FTZ R105, R105, R169.reuse ;  /* 0x000000a969697220 */ /* 0x080fe20000410000 */
[-C--:B------:R-:W-:Y:S01]  /*89e0*/  FMUL.FTZ R108, R108, R169.reuse ;  /* 0x000000a96c6c7220 */ /* 0x080fe20000410000 */
[-C--:B------:R-:W-:Y:S01]  /*89f0*/  FMUL.FTZ R109, R109, R169.reuse ;  /* 0x000000a96d6d7220 */ /* 0x080fe20000410000 */
[-C--:B------:R-:W-:Y:S01]  /*8a00*/  FMUL.FTZ R112, R112, R169.reuse ;  /* 0x000000a970707220 */ /* 0x080fe20000410000 */
[----:B------:R-:W-:Y:S01]  /*8a10*/  FADD.FTZ R156, -R177, R188 ;  /* 0x000000bcb19c7221 */ /* 0x000fe20000010100 */
[----:B------:R-:W-:Y:S01]  /*8a20*/  MUFU.EX2 R182, R182 ;  /* 0x000000b600b67308 */ /* 0x000fe20000000800 */
[-C--:B------:R-:W-:Y:S01]  /*8a30*/  FMUL.FTZ R113, R113, R169.reuse ;  /* 0x000000a971717220 */ /* 0x080fe20000410000 */
[-C--:B------:R-:W-:Y:S01]  /*8a40*/  FMUL.FTZ R116, R116, R169.reuse ;  /* 0x000000a974747220 */ /* 0x080fe20000410000 */
[----:B------:R-:W-:Y:S01]  /*8a50*/  FMUL.FTZ R188, R156, UR6 ;  /* 0x000000069cbc7c20 */ /* 0x000fe20008410000 */
[----:B------:R-:W-:Y:S01]  /*8a60*/  FMUL.FTZ R156, R177, UR6 ;  /* 0x00000006b19c7c20 */ /* 0x000fe20008410000 */
[-C--:B------:R-:W-:Y:S01]  /*8a70*/  FMUL.FTZ R117, R117, R169.reuse ;  /* 0x000000a975757220 */ /* 0x080fe20000410000 */
[-C--:B------:R-:W-:Y:S01]  /*8a80*/  FMUL.FTZ R120, R120, R169.reuse ;  /* 0x000000a978787220 */ /* 0x080fe20000410000 */
[----:B------:R-:W-:Y:S01]  /*8a90*/  FMUL.FTZ R121, R121, R169 ;  /* 0x000000a979797220 */ /* 0x000fe20000410000 */
[----:B------:R-:W-:Y:S01]  /*8aa0*/  FFMA.FTZ R201, R153, UR6, -R156 ;  /* 0x0000000699c97c23 */ /* 0x000fe2000801089c */
[----:B------:R-:W0:Y:S01]  /*8ab0*/  MUFU.EX2 R188, R188 ;  /* 0x000000bc00bc7308 */ /* 0x000e220000000800 */
[----:B------:R-:W-:-:S02]  /*8ac0*/  @!P2 IMAD R153, R200, 0x40, R185 ;  /* 0x00000040c899a824 */ /* 0x000fc400078e02b9 */
[--C-:B------:R-:W-:Y:S01]  /*8ad0*/  FFMA.FTZ R212, R152, UR6, -R156.reuse ;  /* 0x0000000698d47c23 */ /* 0x100fe2000801089c */
[--C-:B------:R-:W-:Y:S01]  /*8ae0*/  FFMA.FTZ R203, R154, UR6, -R156.reuse ;  /* 0x000000069acb7c23 */ /* 0x100fe2000801089c */
[----:B------:R-:W-:Y:S01]  /*8af0*/  FFMA.FTZ R214, R155, UR6, -R156 ;  /* 0x000000069bd67c23 */ /* 0x000fe2000801089c */
[----:B------:R-:W-:Y:S02]  /*8b00*/  @!P2 IMAD R153, R153, 0x4, R2 ;  /* 0x000000049999a824 */ /* 0x000fe400078e0202 */
[--C-:B------:R-:W-:Y:S01]  /*8b10*/  FFMA.FTZ R213, R162, UR6, -R156.reuse ;  /* 0x00000006a2d57c23 */ /* 0x100fe2000801089c */
        /* <DEDUP_REMOVED lines=10> */
[----:B------:R-:W-:Y:S01]  /*8bc0*/  FFMA.FTZ R211, R211, UR6, -R156 ;  /* 0x00000006d3d37c23 */ /* 0x000fe2000801089c */
[----:B------:R-:W-:Y:S01]  /*8bd0*/  @!P2 STS [R153+0x38400], R169 ;  /* 0x038400a99900a388 */ /* 0x000fe20000000800 */
[----:B------:R-:W-:Y:S01]  /*8be0*/  MUFU.EX2 R201, R201 ;  /* 0x000000c900c97308 */ /* 0x000fe20000000800 */
[----:B---3--:R-:W-:Y:S01]  /*8bf0*/  F2FP.BF16.F32.PACK_AB R152, R171, R170 ;  /* 0x000000aaab98723e */ /* 0x008fe200000010ff */
[----:B0-----:R-:W-:Y:S01]  /*8c00*/  FMUL.FTZ R26, R26, R188 ;  /* 0x000000bc1a1a7220 */ /* 0x001fe20000410000 */
[----:B------:R0:W-:Y:S01]  /*8c10*/  @!P2 STS [R153+0x38420], R188 ;  /* 0x038420bc9900a388 */ /* 0x0001e20000000800 */
[----:B------:R-:W-:Y:S01]  /*8c20*/  F2FP.BF16.F32.PACK_AB R154, R175, R174 ;  /* 0x000000aeaf9a723e */ /* 0x000fe200000010ff */
[----:B------:R-:W-:Y:S01]  /*8c30*/  FMUL.FTZ R27, R27, R188 ;  /* 0x000000bc1b1b7220 */ /* 0x000fe20000410000 */
[----:B------:R-:W-:Y:S01]  /*8c40*/  F2FP.BF16.F32.PACK_AB R156, R179, R178 ;  /* 0x000000b2b39c723e */ /* 0x000fe200000010ff */
[----:B------:R-:W-:Y:S01]  /*8c50*/  FMUL.FTZ R30, R30, R188 ;  /* 0x000000bc1e1e7220 */ /* 0x000fe20000410000 */
[----:B------:R-:W0:Y:S01]  /*8c60*/  MUFU.EX2 R212, R212 ;  /* 0x000000d400d47308 */ /* 0x000e220000000800 */
[----:B------:R-:W-:Y:S01]  /*8c70*/  F2FP.BF16.F32.PACK_AB R158, R181, R180 ;  /* 0x000000b4b59e723e */ /* 0x000fe200000010ff */
        /* <DEDUP_REMOVED lines=14> */
[----:B------:R-:W1:Y:S01]  /*8d60*/  MUFU.EX2 R214, R214 ;  /* 0x000000d600d67308 */ /* 0x000e620000000800 */
[----:B0-----:R-:W-:Y:S01]  /*8d70*/  F2FP.BF16.F32.PACK_AB R153, R212, R201 ;  /* 0x000000c9d499723e */ /* 0x001fe200000010ff */
        /* <DEDUP_REMOVED lines=14> */
[----:B------:R-:W0:Y:S01]  /*8e60*/  MUFU.EX2 R216, R216 ;  /* 0x000000d800d87308 */ /* 0x000e220000000800 */
[----:B-1----:R-:W-:Y:S01]  /*8e70*/  F2FP.BF16.F32.PACK_AB R155, R214, R203 ;  /* 0x000000cbd69b723e */ /* 0x002fe200000010ff */
[----:B------:R-:W-:Y:S01]  /*8e80*/  BAR.SYNC.DEFER_BLOCKING 0xf, 0x100 ;  /* 0x03c4000000007b1d */ /* 0x000fe20000010000 */
        /* <DEDUP_REMOVED lines=21> */
[----:B------:R-:W0:Y:S01]  /*8fe0*/  MUFU.EX2 R183, R183 ;  /* 0x000000b700b77308 */ /* 0x000e220000000800 */
[-C--:B------:R-:W-:Y:S01]  /*8ff0*/  FMUL.FTZ R119, R119, R188.reuse ;  /* 0x000000bc77777220 */ /* 0x080fe20000410000 */
[-C--:B------:R-:W-:Y:S01]  /*9000*/  FMUL.FTZ R122, R122, R188.reuse ;  /* 0x000000bc7a7a7220 */ /* 0x080fe20000410000 */
[-C--:B------:R-:W-:Y:S01]  /*9010*/  FMUL.FTZ R123, R123, R188.reuse ;  /* 0x000000bc7b7b7220 */ /* 0x080fe20000410000 */
[-C--:B------:R-:W-:Y:S01]  /*9020*/  FMUL.FTZ R124, R124, R169.reuse ;  /* 0x000000a97c7c7220 */ /* 0x080fe20000410000 */
[----:B------:R-:W-:Y:S01]  /*9030*/  FMUL.FTZ R125, R125, R169 ;  /* 0x000000a97d7d7220 */ /* 0x000fe20000410000 */
[-C--:B------:R-:W-:Y:S01]  /*9040*/  FMUL.FTZ R126, R126, R188.reuse ;  /* 0x000000bc7e7e7220 */ /* 0x080fe20000410000 */
[-C--:B------:R-:W-:Y:S01]  /*9050*/  FMUL.FTZ R127, R127, R188.reuse ;  /* 0x000000bc7f7f7220 */ /* 0x080fe20000410000 */
[----:B------:R-:W-:Y:S01]  /*9060*/  MUFU.EX2 R187, R187 ;  /* 0x000000bb00bb7308 */ /* 0x000fe20000000800 */
[----:B-1----:R-:W-:Y:S01]  /*9070*/  F2FP.BF16.F32.PACK_AB R159, R218, R215 ;  /* 0x000000d7da9f723e */ /* 0x002fe200000010ff */
[-C--:B------:R-:W-:Y:S01]  /*9080*/  FMUL.FTZ R128, R128, R169.reuse ;  /* 0x000000a980807220 */ /* 0x080fe20000410000 */
[-C--:B------:R-:W-:Y:S01]  /*9090*/  FMUL.FTZ R129, R129, R169.reuse ;  /* 0x000000a981817220 */ /* 0x080fe20000410000 */
[-C--:B------:R-:W-:Y:S01]  /*90a0*/  FMUL.FTZ R130, R130, R188.reuse ;  /* 0x000000bc82827220 */ /* 0x080fe20000410000 */
[----:B------:R-:W-:Y:S01]  /*90b0*/  FMUL.FTZ R131, R131, R188 ;  /* 0x000000bc83837220 */ /* 0x000fe20000410000 */
        /* <DEDUP_REMOVED lines=16> */
[----:B------:R-:W-:Y:S01]  /*91c0*/  FMUL.FTZ R145, R145, R169 ;  /* 0x000000a991917220 */ /* 0x000fe20000410000 */
[-C--:B------:R-:W-:Y:S01]  /*91d0*/  FMUL.FTZ R146, R146, R188.reuse ;  /* 0x000000bc92927220 */ /* 0x080fe20000410000 */
[----:B------:R-:W0:Y:S01]  /*91e0*/  MUFU.EX2 R205, R205 ;  /* 0x000000cd00cd7308 */ /* 0x000e220000000800 */
[----:B-1----:R-:W-:Y:S01]  /*91f0*/  F2FP.BF16.F32.PACK_AB R162, R172, R187 ;  /* 0x000000bbaca2723e */ /* 0x002fe200000010ff */
[-C--:B------:R-:W-:Y:S01]  /*9200*/  FMUL.FTZ R147, R147, R188.reuse ;  /* 0x000000bc93937220 */ /* 0x080fe20000410000 */
[-C--:B------:R-:W-:Y:S01]  /*9210*/  FMUL.FTZ R148, R148, R169.reuse ;  /* 0x000000a994947220 */ /* 0x080fe20000410000 */
[----:B------:R-:W-:Y:S01]  /*9220*/  FMUL.FTZ R149, R149, R169 ;  /* 0x000000a995957220 */ /* 0x000fe20000410000 */
[-C--:B------:R-:W-:Y:S01]  /*9230*/  FMUL.FTZ R150, R150, R188.reuse ;  /* 0x000000bc96967220 */ /* 0x080fe20000410000 */
[----:B------:R-:W-:Y:S01]  /*9240*/  FMUL.FTZ R151, R151, R188 ;  /* 0x000000bc97977220 */ /* 0x000fe20000410000 */
[----:B------:R1:W-:Y:S01]  /*9250*/  STSM.16.M88.4 [R192+0x36400], R152 ;  /* 0x03640098c0007844 */ /* 0x0003e20000000200 */
[----:B------:R-:W-:Y:S01]  /*9260*/  MUFU.EX2 R206, R206 ;  /* 0x000000ce00ce7308 */ /* 0x000fe20000000800 */
[----:B------:R-:W-:-:S02]  /*9270*/  VIADD R210, R217, 0x80 ;  /* 0x00000080d9d27836 */ /* 0x000fc40000000000 */
[----:B------:R-:W-:Y:S01]  /*9280*/  FFMA.FTZ R170, R169, R194, R170 ;  /* 0x000000c2a9aa7223 */ /* 0x000fe200000100aa */
[----:B------:R1:W-:Y:S01]  /*9290*/  STSM.16.M88.4 [R190], R156 ;  /* 0x0000009cbe007844 */ /* 0x0003e20000000200 */
[----:B------:R-:W-:Y:S02]  /*92a0*/  FFMA.FTZ R195, R188, R195, R201 ;  /* 0x000000c3bcc37223 */ /* 0x000fe400000100c9 */
[----:B------:R-:W-:Y:S01]  /*92b0*/  FADD.FTZ R171, R171, R170 ;  /* 0x000000aaabab7221 */ /* 0x000fe20000010000 */
[----:B------:R-:W2:Y:S01]  /*92c0*/  MUFU.EX2 R207, R207 ;  /* 0x000000cf00cf7308 */ /* 0x000ea20000000800 */
[----:B0-----:R-:W-:Y:S01]  /*92d0*/  F2FP.BF16.F32.PACK_AB R161, R205, R204 ;  /* 0x000000cccda1723e */ /* 0x001fe200000010ff */
[----:B------:R-:W-:Y:S01]  /*92e0*/  FADD.FTZ R212, R212, R195 ;  /* 0x000000c3d4d47221 */ /* 0x000fe20000010000 */
[----:B------:R-:W-:-:S03]  /*92f0*/  FADD.FTZ R174, R174, R171 ;  /* 0x000000abaeae7221 */ /* 0x000fc60000010000 */
[----:B------:R-:W-:Y:S01]  /*9300*/  FADD.FTZ R203, R203, R212 ;  /* 0x000000d4cbcb7221 */ /* 0x000fe20000010000 */
[----:B------:R-:W-:Y:S01]  /*9310*/  FADD.FTZ R175, R175, R174 ;  /* 0x000000aeafaf7221 */ /* 0x000fe20000010000 */
[----:B------:R-:W-:Y:S02]  /*9320*/  MUFU.EX2 R173, R173 ;  /* 0x000000ad00ad7308 */ /* 0x000fe40000000800 */
[----:B------:R-:W-:Y:S01]  /*9330*/  FADD.FTZ R214, R214, R203 ;  /* 0x000000cbd6d67221 */ /* 0x000fe20000010000 */
[----:B------:R-:W-:-:S03]  /*9340*/  FADD.FTZ R178, R178, R175 ;  /* 0x000000afb2b27221 */ /* 0x000fc60000010000 */
[----:B------:R-:W-:Y:S01]  /*9350*/  FADD.FTZ R213, R213, R214 ;  /* 0x000000d6d5d57221 */ /* 0x000fe20000010000 */
[----:B------:R-:W-:Y:S01]  /*9360*/  FADD.FTZ R179, R179, R178 ;  /* 0x000000b2b3b37221 */ /* 0x000fe20000010000 */
[----:B------:R-:W0:Y:S01]  /*9370*/  MUFU.EX2 R176, R176 ;  /* 0x000000b000b07308 */ /* 0x000e220000000800 */
[----:B--2---:R-:W-:Y:S01]  /*9380*/  F2FP.BF16.F32.PACK_AB R163, R207, R206 ;  /* 0x000000cecfa3723e */ /* 0x004fe200000010ff */
[----:B------:R-:W-:Y:S01]  /*9390*/  FADD.FTZ R216, R216, R213 ;  /* 0x000000d5d8d87221 */ /* 0x000fe20000010000 */
[----:B------:R-:W-:-:S03]  /*93a0*/  FADD.FTZ R180, R180, R179 ;  /* 0x000000b3b4b47221 */ /* 0x000fc60000010000 */
[----:B------:R1:W-:Y:S01]  /*93b0*/  STSM.16.M88.4 [R191], R160 ;  /* 0x000000a0bf007844 */ /* 0x0003e20000000200 */
[----:B------:R-:W-:Y:S01]  /*93c0*/  FADD.FTZ R215, R215, R216 ;  /* 0x000000d8d7d77221 */ /* 0x000fe20000010000 */
[----:B------:R-:W-:Y:S01]  /*93d0*/  MUFU.EX2 R199, R199 ;  /* 0x000000c700c77308 */ /* 0x000fe20000000800 */
[----:B------:R-:W-:Y:S02]  /*93e0*/  FADD.FTZ R181, R181, R180 ;  /* 0x000000b4b5b57221 */ /* 0x000fe40000010000 */
[----:B------:R-:W-:Y:S02]  /*93f0*/  FADD.FTZ R215, R218, R215 ;  /* 0x000000d7dad77221 */ /* 0x000fe40000010000 */
[----:B------:R-:W-:Y:S02]  /*9400*/  FADD.FTZ R182, R182, R181 ;  /* 0x000000b5b6b67221 */ /* 0x000fe40000010000 */
        /* <DEDUP_REMOVED lines=10> */
[----:B------:R-:W-:Y:S02]  /*94b0*/  FADD.FTZ R173, R173, R172 ;  /* 0x000000acadad7221 */ /* 0x000fe40000010000 */
[----:B------:R-:W0:Y:S01]  /*94c0*/  MUFU.EX2 R209, R209 ;  /* 0x000000d100d17308 */ /* 0x000e220000000800 */
[----:B--2---:R-:W-:Y:S01]  /*94d0*/  F2FP.BF16.F32.PACK_AB R166, R202, R199 ;  /* 0x000000c7caa6723e */ /* 0x004fe200000010ff */
[----:B------:R-:W-:-:S04]  /*94e0*/  FADD.FTZ R176, R176, R173 ;  /* 0x000000adb0b07221 */ /* 0x000fc80000010000 */
[----:B------:R-:W-:Y:S02]  /*94f0*/  FADD.FTZ R199, R199, R176 ;  /* 0x000000b0c7c77221 */ /* 0x000fe40000010000 */
[----:B------:R-:W-:Y:S02]  /*9500*/  MUFU.EX2 R200, R200 ;  /* 0x000000c800c87308 */ /* 0x000fe40000000800 */
[----:B------:R-:W-:-:S06]  /*9510*/  FADD.FTZ R194, R202, R199 ;  /* 0x000000c7cac27221 */ /* 0x000fcc0000010000 */
[----:B------:R-:W2:Y:S01]  /*9520*/  MUFU.EX2 R211, R211 ;  /* 0x000000d300d37308 */ /* 0x000ea20000000800 */
[----:B0-----:R-:W-:Y:S01]  /*9530*/  F2FP.BF16.F32.PACK_AB R165, R209, R208 ;  /* 0x000000d0d1a5723e */ /* 0x001fe200000010ff */
[----:B------:R-:W-:-:S04]  /*9540*/  FADD.FTZ R208, R208, R207 ;  /* 0x000000cfd0d07221 */ /* 0x000fc80000010000 */
[----:B------:R-:W-:Y:S01]  /*9550*/  FADD.FTZ R209, R209, R208 ;  /* 0x000000d0d1d17221 */ /* 0x000fe20000010000 */
[----:B--2---:R-:W-:-:S03]  /*9560*/  F2FP.BF16.F32.PACK_AB R167, R211, R200 ;  /* 0x000000c8d3a7723e */ /* 0x004fc600000010ff */
[----:B------:R-:W-:Y:S02]  /*9570*/  FADD.FTZ R200, R200, R209 ;  /* 0x000000d1c8c87221 */ /* 0x000fe40000010000 */
[----:B------:R1:W-:Y:S01]  /*9580*/  STSM.16.M88.4 [R189], R164 ;  /* 0x000000a4bd007844 */ /* 0x0003e20000000200 */
[----:B------:R-:W-:Y:S01]  /*9590*/  WARPGROUP.ARRIVE ;  /* 0x00000000000079c5 */ /* 0x000fe20000000000 */
[----:B------:R-:W-:-:S05]  /*95a0*/  FADD.FTZ R195, R211, R200 ;  /* 0x000000c8d3c37221 */ /* 0x000fca0000010000 */
[----:B------:R-:W-:Y:S01]  /*95b0*/  HGMMA.64x256x16.F32.BF16 R24, R152, gdesc[UR8].tnspB, R24, gsb0 ;  /* 0x43e0000898187df0 */ /* 0x000fe20008001818 */
[----:B------:R-:W-:Y:S01]  /*95c0*/  R2UR UR10, R210 ;  /* 0x00000000d20a72ca */ /* 0x000fe200000e0000 */
[----:B------:R-:W-:Y:S01]  /*95d0*/  UMOV UR11, 0x40000040 ;  /* 0x40000040000b7882 */ /* 0x000fe20000000000 */
[C---:B------:R-:W-:Y:S01]  /*95e0*/  IADD3 R210, R217.reuse, 0x100, RZ ;  /* 0x00000100d9d27810 */ /* 0x040fe20007ffe0ff */
[----:B------:R-:W-:Y:S01]  /*95f0*/  VIADD R217, R217, 0x180 ;  /* 0x00000180d9d97836 */ /* 0x000fe20000000000 */
[----:B------:R-:W-:Y:S02]  /*9600*/  WARPGROUP.DEPBAR.LE gsb0, 0x0 ;  /* 0x00008000000079c5 */ /* 0x000fe40000010000 */
[----:B------:R-:W-:-:S15]  /*9610*/  WARPGROUP.ARRIVE ;  /* 0x00000000000079c5 */ /* 0x000fde0000000000 */
        /* <DEDUP_REMOVED lines=20> */
[----:B0-----:R-:W0:Y:S02]  /*9760*/  FENCE.VIEW.ASYNC.S ;  /* 0x00000000000073c6 */ /* 0x001e240000000000 */
[----:B0-----:R-:W-:Y:S01]  /*9770*/  NOP ;  /* 0x0000000000007918 */ /* 0x001fe20000000000 */
[----:B------:R-:W-:Y:S06]  /*9780*/  BAR.ARV 0xe, 0x100 ;  /* 0x0384000000007b1d */ /* 0x000fec0000002000 */
[----:B-1----:R-:W-:Y:S05]  /*9790*/  @!P0 BRA `(.L_x_3410) ;  /* 0x0000000000048947 */ /* 0x002fea0003800000 */
[----:B------:R-:W-:Y:S01]  /*97a0*/  BPT.TRAP 0x1 ;  /* 0x000000040000795c */ /* 0x000fe20000300000 */
.L_x_3410:
[----:B------:R-:W0:Y:S01]  /*97b0*/  S2UR UR10, SR_CgaCtaId ;  /* 0x00000000000a79c3 */ /* 0x000e220000008800 */
[----:B------:R-:W-:Y:S01]  /*97c0*/  R2UR UR7, R196 ;  /* 0x00000000c40772ca */ /* 0x000fe200000e0000 */
[----:B------:R-:W-:Y:S02]  /*97d0*/  IMAD.MOV.U32 R188, RZ, RZ, R177 ;  /* 0x000000ffffbc7224 */ /* 0x000fe400078e00b1 */
[----:B------:R-:W-:Y:S02]  /*97e0*/  IMAD.MOV.U32 R187, RZ, RZ, R168 ;  /* 0x000000ffffbb7224 */ /* 0x000fe400078e00a8 */
[----:B------:R-:W-:-:S08]  /*97f0*/  IMAD.MOV.U32 R200, RZ, RZ, R197 ;  /* 0x000000ffffc87224 */ /* 0x000fd000078e00c5 */
[----:B------:R-:W-:-:S04]  /*9800*/  UIADD3 UR7, UR7, 0x38860, URZ ;  /* 0x0003886007077890 */ /* 0x000fc8000fffe03f */
[----:B0-----:R-:W-:-:S09]  /*9810*/  UPRMT UR7, UR10, 0x654, UR7 ;  /* 0x000006540a077896 */ /* 0x001fd20008000007 */
[----:B------:R-:W-:Y:S01]  /*9820*/  SYNCS.ARRIVE.TRANS64.RED.A1T0 RZ, [UR7], RZ ;  /* 0x000000ffffff79a7 */ /* 0x000fe20008100407 */
[----:B------:R-:W-:Y:S05]  /*9830*/  @P1 BRA `(.L_x_3411) ;  /* 0xffffffcc00981947 */ /* 0x000fea000383ffff */
[----:B------:R-:W-:Y:S02]  /*9840*/  IMAD.SHL.U32 R152, R197, 0x40, RZ ;  /* 0x00000040c5987824 */ /* 0x000fe400078e00ff */
[----:B------:R-:W-:Y:S02]  /*9850*/  IMAD.MOV.U32 R188, RZ, RZ, R177 ;  /* 0x000000ffffbc7224 */ /* 0x000fe400078e00b1 */
[----:B------:R-:W-:-:S07]  /*9860*/  IMAD.MOV.U32 R187, RZ, RZ, R168 ;  /* 0x000000ffffbb7224 */ /* 0x000fce00078e00a8 */
.L_x_3400:
[----:B------:R-:W0:Y:S01]  /*9870*/  SHFL.BFLY PT, R3, R194, 0x2, 0x1f ;  /* 0x0c401f00c2037f89 */ /* 0x000e2200000e0000 */
[----:B------:R-:W-:Y:S08]  /*9880*/  BAR.ARV 0x8, 0x100 ;  /* 0x0204000000007b1d */ /* 0x000ff00000002000 */
[----:B------:R-:W-:Y:S01]  /*9890*/  BAR.SYNC.DEFER_BLOCKING 0xf, 0x100 ;  /* 0x03c4000000007b1d */ /* 0x000fe20000010000 */
[----:B------:R-:W-:-:S02]  /*98a0*/  ISETP.NE.AND P0, PT, R186, RZ, PT ;  /* 0x000000ffba00720c */ /* 0x000fc40003f05270 */
[----:B------:R-:W-:-:S03]  /*98b0*/  IADD3 R185, R185, R152, RZ ;  /* 0x00000098b9b97210 */ /* 0x000fc60007ffe0ff */
[----:B------:R-:W1:Y:S01]  /*98c0*/  SHFL.BFLY PT, R4, R195, 0x2, 0x1f ;  /* 0x0c401f00c3047f89 */ /* 0x000e6200000e0000 */
[----:B0-----:R-:W-:-:S07]  /*98d0*/  FADD.FTZ R3, R3, R194 ;  /* 0x000000c203037221 */ /* 0x001fce0000010000 */
[----:B------:R-:W-:Y:S01]  /*98e0*/  @!P0 IMAD R2, R185, 0x4, R2 ;  /* 0x00000004b9028824 */ /* 0x000fe200078e0202 */
[----:B------:R-:W0:Y:S01]  /*98f0*/  SHFL.BFLY PT, R0, R3, 0x1, 0x1f ;  /* 0x0c201f0003007f89 */ /* 0x000e2200000e0000 */
[----:B-1----:R-:W-:-:S05]  /*9900*/  FADD.FTZ R4, R4, R195 ;  /* 0x000000c304047221 */ /* 0x002fca0000010000 */
[----:B------:R-:W1:Y:S01]  /*9910*/  SHFL.BFLY PT, R5, R4, 0x1, 0x1f ;  /* 0x0c201f0004057f89 */ /* 0x000e6200000e0000 */
[----:B0-----:R-:W-:Y:S01]  /*9920*/  FADD.FTZ R6, R3, R0 ;  /* 0x0000000003067221 */ /* 0x001fe20000010000 */
[----:B------:R-:W-:-:S04]  /*9930*/  IMAD.MOV.U32 R0, RZ, RZ, RZ ;  /* 0x000000ffff007224 */ /* 0x000fc800078e00ff */
[----:B------:R-:W-:-:S13]  /*9940*/  FSETP.NE.FTZ.AND P1, PT, R6, RZ, PT ;  /* 0x000000ff0600720b */ /* 0x000fda0003f35000 */
[----:B------:R-:W0:Y:S01]  /*9950*/  @P1 MUFU.LG2 R3, R6 ;  /* 0x0000000600031308 */ /* 0x000e220000000c00 */
[----:B-1----:R-:W-:Y:S01]  /*9960*/  FADD.FTZ R8, R4, R5 ;  /* 0x0000000504087221 */ /* 0x002fe20000010000 */
[----:B------:R-:W-:Y:S02]  /*9970*/  IMAD.MOV.U32 R5, RZ, RZ, RZ ;  /* 0x000000ffff057224 */ /* 0x000fe400078e00ff */
[----:B------:R-:W-:Y:S02]  /*9980*/  IMAD.MOV.U32 R4, RZ, RZ, -0x800000 ;  /* 0xff800000ff047424 */ /* 0x000fe400078e00ff */
[----:B------:R-:W-:Y:S02]  /*9990*/  FSETP.NE.FTZ.AND P2, PT, R8, RZ, PT ;  /* 0x000000ff0800720b */ /* 0x000fe40003f55000 */
[----:B------:R1:W2:Y:S01]  /*99a0*/  @P1 MUFU.RCP R5, R6 ;  /* 0x0000000600051308 */ /* 0x0002a20000001000 */
[----:B0-----:R-:W-:Y:S01]  /*99b0*/  @P1 FMUL.FTZ R3, R3, 0.69314718246459960938 ;  /* 0x3f31721803031820 */ /* 0x001fe20000410000 */
[----:B-1----:R-:W-:-:S09]  /*99c0*/  IMAD.U32 R6, RZ, RZ, UR6 ;  /* 0x00000006ff067e24 */ /* 0x002fd2000f8e00ff */
[----:B------:R-:W0:Y:S01]  /*99d0*/  @P2 MUFU.RCP R0, R8 ;  /* 0x0000000800002308 */ /* 0x000e220000001000 */
[----:B------:R-:W-:Y:S01]  /*99e0*/  @P1 FMUL.FTZ R6, R6, 0.69314718246459960938 ;  /* 0x3f31721806061820 */ /* 0x000fe20000410000 */
[----:B--2---:R-:W-:Y:S01]  /*99f0*/  @!P0 STS [R2+0x38400], R5 ;  /* 0x0384000502008388 */ /* 0x004fe20000000800 */
[----:B------:R-:W-:-:S05]  /*9a00*/  FMUL.FTZ R24, R24, R5 ;  /* 0x0000000518187220 */ /* 0x000fca0000410000 */
[----:B------:R1:W2:Y:S01]  /*9a10*/  @P2 MUFU.LG2 R7, R8 ;  /* 0x0000000800072308 */ /* 0x0002a20000000c00 */
        /* <DEDUP_REMOVED lines=8> */
[----:B0-----:R0:W-:Y:S01]  /*9aa0*/  @!P0 STS [R2+0x38420], R0 ;  /* 0x0384200002008388 */ /* 0x0011e20000000800 */
[----:B-1----:R-:W-:-:S02]  /*9ab0*/  IMAD.U32 R8, RZ, RZ, UR6 ;  /* 0x00000006ff087e24 */ /* 0x002fc4000f8e00ff */
[-C--:B------:R-:W-:Y:S01]  /*9ac0*/  FMUL.FTZ R41, R41, R5.reuse ;  /* 0x0000000529297220 */ /* 0x080fe20000410000 */
[-C--:B------:R-:W-:Y:S01]  /*9ad0*/  FMUL.FTZ R44, R44, R5.reuse ;  /* 0x000000052c2c7220 */ /* 0x080fe20000410000 */
[-C--:B------:R-:W-:Y:S01]  /*9ae0*/  FMUL.FTZ R45, R45, R5.reuse ;  /* 0x000000052d2d7220 */ /* 0x080fe20000410000 */
[----:B------:R-:W-:Y:S01]  /*9af0*/  @P2 FMUL.FTZ R8, R8, 0.69314718246459960938 ;  /* 0x3f31721808082820 */ /* 0x000fe20000410000 */
[-C--:B------:R-:W-:Y:S01]  /*9b00*/  FMUL.FTZ R48, R48, R5.reuse ;  /* 0x0000000530307220 */ /* 0x080fe20000410000 */
[-C--:B------:R-:W-:Y:S01]  /*9b10*/  FMUL.FTZ R49, R49, R5.reuse ;  /* 0x0000000531317220 */ /* 0x080fe20000410000 */
[----:B--2---:R-:W-:Y:S01]  /*9b20*/  @P2 FMUL.FTZ R7, R7, 0.69314718246459960938 ;  /* 0x3f31721807072820 */ /* 0x004fe20000410000 */
[-C--:B------:R-:W-:Y:S01]  /*9b30*/  FMUL.FTZ R52, R52, R5.reuse ;  /* 0x0000000534347220 */ /* 0x080fe20000410000 */
[----:B0-----:R-:W-:Y:S02]  /*9b40*/  IMAD.MOV.U32 R2, RZ, RZ, -0x800000 ;  /* 0xff800000ff027424 */ /* 0x001fe400078e00ff */
        /* <DEDUP_REMOVED lines=117> */
.L_x_3381:
[----:B------:R-:W-:Y:S05]  /*a2a0*/  @P0 BRA `(.L_x_3412) ;  /* 0x0000002000f80947 */ /* 0x000fea0003800000 */
[----:B------:R-:W0:Y:S01]  /*a2b0*/  S2R R0, SR_TID.X ;  /* 0x0000000000007919 */ /* 0x000e220000002100 */
[----:B------:R-:W1:Y:S01]  /*a2c0*/  S2UR UR5, SR_CgaCtaId ;  /* 0x00000000000579c3 */ /* 0x000e620000008800 */
[----:B------:R-:W-:Y:S01]  /*a2d0*/  UMOV UR4, 0x400 ;  /* 0x0000040000047882 */ /* 0x000fe20000000000 */
[----:B------:R-:W-:-:S06]  /*a2e0*/  IMAD R3, RZ, RZ, -UR61 ;  /* 0x8000003dff037e24 */ /* 0x000fcc000f8e02ff */
        /* <DEDUP_REMOVED lines=14> */
[----:B------:R-:W-:-:S03]  /*a3d0*/  LOP3.LUT R5, R9, 0xffffff80, RZ, 0xc0, !PT ;  /* 0xffffff8009057812 */ /* 0x000fc600078ec0ff */
[----:B------:R-:W0:Y:S01]  /*a3e0*/  SHFL.IDX PT, R7, R0, RZ, 0x1f ;  /* 0x00001fff00077589 */ /* 0x000e2200000e0000 */
[----:B-1----:R-:W-:Y:S01]  /*a3f0*/  ISETP.NE.AND P1, PT, R6, 0x1, PT ;  /* 0x000000010600780c */ /* 0x002fe20003f25270 */
[----:B------:R-:W-:Y:S01]  /*a400*/  IMAD.IADD R8, R22, 0x1, -R5 ;  /* 0x0000000116087824 */ /* 0x000fe200078e0a05 */
[----:B------:R-:W-:-:S04]  /*a410*/  SHF.R.S32.HI R5, RZ, 0x1f, R3 ;  /* 0x0000001fff057819 */ /* 0x000fc80000011403 */
[----:B------:R-:W-:Y:S02]  /*a420*/  SHF.R.S32.HI R155, RZ, 0x1f, R8 ;  /* 0x0000001fff9b7819 */ /* 0x000fe40000011408 */
[----:B0-----:R-:W-:Y:S02]  /*a430*/  ISETP.NE.AND P0, PT, R7, RZ, PT ;  /* 0x000000ff0700720c */ /* 0x001fe40003f05270 */
[----:B------:R-:W-:-:S04]  /*a440*/  LEA.HI R7, R155, R8, RZ, 0x2 ;  /* 0x000000089b077211 */ /* 0x000fc800078f10ff */
[----:B------:R-:W-:-:S07]  /*a450*/  SHF.R.S32.HI R154, RZ, 0x2, R7 ;  /* 0x00000002ff9a7819 */ /* 0x000fce0000011407 */
        /* <DEDUP_REMOVED lines=30> */
[----:B------:R-:W-:Y:S01]  /*a640*/  LOP3.LUT R10, R10, 0x1ffffffe, RZ, 0xc0, !PT ;  /* 0x1ffffffe0a0a7812 */ /* 0x000fe200078ec0ff */
[----:B------:R-:W-:Y:S02]  /*a650*/  IMAD R153, R12, 0x10, R11 ;  /* 0x000000100c997824 */ /* 0x000fe400078e020b */
[----:B---3--:R-:W-:Y:S02]  /*a660*/  IMAD R12, R20, UR5, RZ ;  /* 0x00000005140c7c24 */ /* 0x008fe4000f8e02ff */
[----:B------:R-:W2:Y:S01]  /*a670*/  @P0 LDC R17, c[0x0][0xcf0] ;  /* 0x00033c00ff110b82 */ /* 0x000ea20000000800 */
[----:B------:R-:W-:-:S02]  /*a680*/  IMAD.IADD R9, R9, 0x1, -R10 ;  /* 0x0000000109097824 */ /* 0x000fc400078e0a0a */
[----:B------:R-:W-:Y:S02]  /*a690*/  IMAD.U32 R11, RZ, RZ, UR9 ;  /* 0x00000009ff0b7e24 */ /* 0x000fe4000f8e00ff */
[----:B------:R-:W-:Y:S02]  /*a6a0*/  IMAD R9, R9, 0x8, R153 ;  /* 0x0000000809097824 */ /* 0x000fe400078e0299 */
[----:B------:R-:W-:Y:S02]  /*a6b0*/  IMAD.U32 R10, RZ, RZ, UR8 ;  /* 0x00000008ff0a7e24 */ /* 0x000fe4000f8e00ff */
[----:B-1----:R-:W-:Y:S02]  /*a6c0*/  IMAD R9, R14, 0x40, R9 ;  /* 0x000000400e097824 */ /* 0x002fe400078e0209 */
[----:B------:R-:W-:Y:S01]  /*a6d0*/  IMAD.U32 R11, RZ, RZ, UR4 ;  /* 0x00000004ff0b7e24 */ /* 0x000fe2000f8e00ff */
[----:B------:R-:W-:Y:S01]  /*a6e0*/  ULDC.64 UR4, c[0x0][0xce0] ;  /* 0x0003380000047ab9 */ /* 0x000fe20000000a00 */
[----:B------:R-:W-:-:S02]  /*a6f0*/  IMAD R15, R21, UR7, R12 ;  /* 0x00000007150f7c24 */ /* 0x000fc4000f8e020c */
[----:B------:R-:W-:-:S04]  /*a700*/  IMAD.WIDE.U32 R10, R20, UR7, R10 ;  /* 0x00000007140a7c25 */ /* 0x000fc8000f8e000a */
[----:B0-----:R-:W-:Y:S01]  /*a710*/  @P0 IMAD.HI.U32 R12, R9, R16, RZ ;  /* 0x00000010090c0227 */ /* 0x001fe200078e00ff */
[----:B------:R-:W-:-:S03]  /*a720*/  IADD3 R11, R11, R15, RZ ;  /* 0x0000000f0b0b7210 */ /* 0x000fc60007ffe0ff */
[----:B------:R-:W-:Y:S01]  /*a730*/  IMAD.MOV.U32 R13, RZ, RZ, R9 ;  /* 0x000000ffff0d7224 */ /* 0x000fe200078e0009 */
[----:B--2---:R-:W-:Y:S01]  /*a740*/  @P0 SHF.R.U32.HI R13, RZ, R17, R12 ;  /* 0x00000011ff0d0219 */ /* 0x004fe2000001160c */
[----:B------:R-:W-:Y:S02]  /*a750*/  IMAD R12, R5, UR4, RZ ;  /* 0x00000004050c7c24 */ /* 0x000fe4000f8e02ff */
[----:B------:R-:W-:-:S04]  /*a760*/  IMAD.WIDE.U32 R10, R3, UR4, R10 ;  /* 0x00000004030a7c25 */ /* 0x000fc8000f8e000a */
[----:B------:R-:W-:Y:S01]  /*a770*/  IMAD.MOV R15, RZ, RZ, -R13 ;  /* 0x000000ffff0f7224 */ /* 0x000fe200078e0a0d */
[----:B------:R-:W-:Y:S01]  /*a780*/  IADD3 R10, P0, R13, R10, RZ ;  /* 0x0000000a0d0a7210 */ /* 0x000fe20007f1e0ff */
[----:B------:R-:W-:Y:S01]  /*a790*/  IMAD R16, R3, UR5, R12 ;  /* 0x0000000503107c24 */ /* 0x000fe2000f8e020c */
[----:B------:R-:W-:Y:S01]  /*a7a0*/  ULDC.64 UR4, c[0x0][0xcc8] ;  /* 0x0003320000047ab9 */ /* 0x000fe20000000a00 */
[----:B------:R-:W-:Y:S01]  /*a7b0*/  IMAD R9, R18, R15, R9 ;  /* 0x0000000f12097224 */ /* 0x000fe200078e0209 */
[----:B------:R-:W-:Y:S01]  /*a7c0*/  SHF.R.S32.HI R15, RZ, 0x1f, R13 ;  /* 0x0000001fff0f7819 */ /* 0x000fe2000001140d */
[----:B------:R-:W-:-:S03]  /*a7d0*/  IMAD.SHL.U32 R152, R152, 0x2, RZ ;  /* 0x0000000298987824 */ /* 0x000fc600078e00ff */
[----:B------:R-:W-:Y:S02]  /*a7e0*/  SHF.R.S32.HI R12, RZ, 0x1f, R9 ;  /* 0x0000001fff0c7819 */ /* 0x000fe40000011409 */
[----:B------:R-:W-:-:S03]  /*a7f0*/  IADD3.X R11, R15, R11, R16, P0, !PT ;  /* 0x0000000b0f0b7210 */ /* 0x000fc600007fe410 */
[----:B------:R-:W-:Y:S02]  /*a800*/  IMAD R12, R12, UR4, RZ ;  /* 0x000000040c0c7c24 */ /* 0x000fe4000f8e02ff */
[----:B------:R-:W-:-:S04]  /*a810*/  IMAD.WIDE.U32 R10, R9, UR4, R10 ;  /* 0x00000004090a7c25 */ /* 0x000fc8000f8e000a */
[----:B------:R-:W-:Y:S01]  /*a820*/  IMAD R9, R9, UR5, R12 ;  /* 0x0000000509097c24 */ /* 0x000fe2000f8e020c */
[----:B------:R-:W-:Y:S01]  /*a830*/  LEA.HI R12, R0, R0, RZ, 0x1 ;  /* 0x00000000000c7211 */ /* 0x000fe200078f08ff */
[----:B------:R-:W-:Y:S02]  /*a840*/  ULDC.64 UR4, c[0x0][0xca8] ;  /* 0x00032a0000047ab9 */ /* 0x000fe40000000a00 */
[----:B------:R-:W-:Y:S01]  /*a850*/  IMAD.IADD R9, R11, 0x1, R9 ;  /* 0x000000010b097824 */ /* 0x000fe200078e0209 */
[----:B------:R-:W-:Y:S01]  /*a860*/  LEA R16, P0, R10, UR4, 0x2 ;  /* 0x000000040a107c11 */ /* 0x000fe2000f8010ff */
[----:B------:R-:W-:Y:S01]  /*a870*/  ULDC UR4, c[0x0][0xb88] ;  /* 0x0002e20000047ab9 */ /* 0x000fe20000000800 */
[----:B------:R-:W-:Y:S02]  /*a880*/  LOP3.LUT R11, R12, 0xfffffe, RZ, 0xc0, !PT ;  /* 0x00fffffe0c0b7812 */ /* 0x000fe400078ec0ff */
[----:B------:R-:W-:Y:S01]  /*a890*/  LEA.HI.X R17, R10, UR5, R9, 0x2, P0 ;  /* 0x000000050a117c11 */ /* 0x000fe200080f1409 */
[----:B------:R-:W-:Y:S01]  /*a8a0*/  SHFL.IDX PT, R12, R16, 0x1, 0x1c1f ;  /* 0x003c1f00100c7f89 */ /* 0x000fe200000e0000 */
[----:B------:R-:W-:-:S02]  /*a8b0*/  IMAD R9, R14, 0x40, R153 ;  /* 0x000000400e097824 */ /* 0x000fc400078e0299 */
[----:B------:R-:W-:Y:S01]  /*a8c0*/  IMAD.IADD R15, R0, 0x1, -R11 ;  /* 0x00000001000f7824 */ /* 0x000fe200078e0a0b */
[----:B------:R-:W-:Y:S01]  /*a8d0*/  SHFL.IDX PT, R10, R16, RZ, 0x1c1f ;  /* 0x001c1fff100a7589 */ /* 0x000fe200000e0000 */
[----:B------:R-:W-:Y:S02]  /*a8e0*/  IMAD R14, R18, UR4, RZ ;  /* 0x00000004120e7c24 */ /* 0x000fe4000f8e02ff */
[----:B------:R-:W-:Y:S01]  /*a8f0*/  IMAD.U32 R15, R15, -0x100, RZ ;  /* 0xffffff000f0f7824 */ /* 0x000fe200078e00ff */
[----:B------:R-:W0:Y:S04]  /*a900*/  SHFL.IDX PT, R11, R17, RZ, 0x1c1f ;  /* 0x001c1fff110b7589 */ /* 0x000e2800000e0000 */
[----:B------:R-:W1:Y:S01]  /*a910*/  SHFL.IDX PT, R13, R17, 0x1, 0x1c1f ;  /* 0x003c1f00110d7f89 */ /* 0x000e6200000e0000 */
[----:B------:R-:W-:Y:S01]  /*a920*/  ISETP.NE.AND P0, PT, R152, R15, PT ;  /* 0x0000000f9800720c */ /* 0x000fe20003f05270 */
[----:B------:R-:W-:-:S03]  /*a930*/  VIADD R15, R9, 0x8 ;  /* 0x00000008090f7836 */ /* 0x000fc60000000000 */
[-C--:B------:R-:W-:Y:S02]  /*a940*/  ISETP.GE.OR P2, PT, R9, R14.reuse, P0 ;  /* 0x0000000e0900720c */ /* 0x080fe40000746670 */
[----:B------:R-:W-:-:S11]  /*a950*/  ISETP.GE.OR P0, PT, R15, R14, P0 ;  /* 0x0000000e0f00720c */ /* 0x000fd60000706670 */
[----:B0-----:R0:W-:Y:S04]  /*a960*/  @!P2 ST.E desc[UR36][R10.64], R4 ;  /* 0x000000040a00a985 */ /* 0x0011e8000c101924 */
[----:B-1----:R0:W-:Y:S02]  /*a970*/  @!P0 ST.E desc[UR36][R12.64], R2 ;  /* 0x000000020c008985 */ /* 0x0021e4000c101924 */
.L_x_3413:
[----:B------:R-:W1:Y:S01]  /*a980*/  S2R R14, SR_CTAID.X ;  /* 0x00000000000e7919 */ /* 0x000e620000002500 */
[----:B------:R-:W-:Y:S01]  /*a990*/  LEA.HI R19, R19, R22, RZ, 0x2 ;  /* 0x0000001613137211 */ /* 0x000fe200078f10ff */
[----:B------:R-:W2:Y:S01]  /*a9a0*/  S2UR UR7, SR_CTAID.Z ;  /* 0x00000000000779c3 */ /* 0x000ea20000002700 */
[----:B------:R-:W-:Y:S01]  /*a9b0*/  SHF.R.S32.HI R9, RZ, 0x1f, R7 ;  /* 0x0000001fff097819 */ /* 0x000fe20000011407 */
[----:B------:R-:W-:Y:S01]  /*a9c0*/  ULDC.64 UR8, c[0x0][0xc38] ;  /* 0x00030e0000087ab9 */ /* 0x000fe20000000a00 */
[----:B------:R-:W-:Y:S01]  /*a9d0*/  LOP3.LUT R19, R19, 0xfffffffc, RZ, 0xc0, !PT ;  /* 0xfffffffc13137812 */ /* 0x000fe200078ec0ff */
[----:B------:R-:W-:Y:S01]  /*a9e0*/  UIMAD UR6, UR6, UR8, URZ ;  /* 0x00000008060672a4 */ /* 0x000fe2000f8e023f */
[----:B------:R-:W-:Y:S01]  /*a9f0*/  LEA.HI R9, R9, R154, RZ, 0x3 ;  /* 0x0000009a09097211 */ /* 0x000fe200078f18ff */
[----:B------:R-:W-:Y:S01]  /*aa00*/  UIMAD.WIDE.U32 UR4, UR61, UR8, URZ ;  /* 0x000000083d0472a5 */ /* 0x000fe2000f8e003f */
[----:B------:R-:W-:Y:S01]  /*aa10*/  LEA.HI R155, R155, R8, RZ, 0x5 ;  /* 0x000000089b9b7211 */ /* 0x000fe200078f28ff */
[----:B------:R-:W-:Y:S01]  /*aa20*/  IMAD.IADD R19, R22, 0x1, -R19 ;  /* 0x0000000116137824 */ /* 0x000fe200078e0a13 */
[----:B0-----:R-:W0:Y:S01]  /*aa30*/  LDC.64 R12, c[0x0][0xc40] ;  /* 0x00031000ff0c7b82 */ /* 0x001e220000000a00 */
[----:B------:R-:W-:Y:S01]  /*aa40*/  LOP3.LUT R9, R9, 0xfffffff8, RZ, 0xc0, !PT ;  /* 0xfffffff809097812 */ /* 0x000fe200078ec0ff */
[----:B------:R-:W-:Y:S01]  /*aa50*/  UIMAD UR6, UR61, UR9, UR6 ;  /* 0x000000093d0672a4 */ /* 0x000fe2000f8e0206 */
[----:B------:R-:W-:Y:S01]  /*aa60*/  SHF.R.S32.HI R155, RZ, 0x5, R155 ;  /* 0x00000005ff9b7819 */ /* 0x000fe2000001149b */
[----:B------:R-:W-:Y:S01]  /*aa70*/  IMAD.U32 R11, RZ, RZ, UR5 ;  /* 0x00000005ff0b7e24 */ /* 0x000fe2000f8e00ff */
[----:B------:R-:W-:Y:S01]  /*aa80*/  LEA.HI R2, R19, R19, RZ, 0x1 ;  /* 0x0000001313027211 */ /* 0x000fe200078f08ff */
[----:B------:R-:W-:Y:S01]  /*aa90*/  UIADD3 UR6, UR5, UR6, URZ ;  /* 0x0000000605067290 */ /* 0x000fe2000fffe03f */
[----:B------:R-:W-:Y:S01]  /*aaa0*/  IADD3 R154, R154, -R9, RZ ;  /* 0x800000099a9a7210 */ /* 0x000fe20007ffe0ff */
[----:B------:R-:W3:Y:S01]  /*aab0*/  @P1 LDC R16, c[0x0][0xcec] ;  /* 0x00033b00ff101b82 */ /* 0x000ee20000000800 */
[----:B------:R-:W-:Y:S01]  /*aac0*/  LOP3.LUT R2, R2, 0x1ffffffe, RZ, 0xc0, !PT ;  /* 0x1ffffffe02027812 */ /* 0x000fe200078ec0ff */
[----:B------:R-:W-:Y:S01]  /*aad0*/  IMAD.U32 R10, RZ, RZ, UR4 ;  /* 0x00000004ff0a7e24 */ /* 0x000fe2000f8e00ff */
[----:B------:R-:W-:Y:S01]  /*aae0*/  ULDC.64 UR4, c[0x0][0xc48] ;  /* 0x0003120000047ab9 */ /* 0x000fe20000000a00 */
[----:B------:R-:W-:Y:S01]  /*aaf0*/  IMAD R155, R155, 0x10, R154 ;  /* 0x000000109b9b7824 */ /* 0x000fe200078e029a */
[----:B------:R-:W-:Y:S01]  /*ab00*/  BSSY B0, `(.L_x_3414) ;  /* 0x00000f1000007945 */ /* 0x000fe20003800000 */
[----:B------:R-:W-:Y:S01]  /*ab10*/  IMAD.IADD R2, R19, 0x1, -R2 ;  /* 0x0000000113027824 */ /* 0x000fe200078e0a02 */
[----:B--2---:R-:W-:Y:S01]  /*ab20*/  USHF.R.S32.HI UR8, URZ, 0x1f, UR7 ;  /* 0x0000001f3f087899 */ /* 0x004fe20008011407 */
[----:B------:R-:W2:Y:S01]  /*ab30*/  @P1 LDC R17, c[0x0][0xcf0] ;  /* 0x00033c00ff111b82 */ /* 0x000ea20000000800 */
[----:B------:R-:W-:-:S02]  /*ab40*/  IMAD.U32 R11, RZ, RZ, UR6 ;  /* 0x00000006ff0b7e24 */ /* 0x000fc4000f8e00ff */
[----:B------:R-:W-:-:S04]  /*ab50*/  IMAD R4, R2, 0x8, R155 ;  /* 0x0000000802047824 */ /* 0x000fc800078e029b */
[----:B-1----:R-:W-:Y:S02]  /*ab60*/  IMAD R15, R14, 0x40, R4 ;  /* 0x000000400e0f7824 */ /* 0x002fe400078e0204 */
[C---:B0-----:R-:W-:Y:S02]  /*ab70*/  IMAD R2, R12.reuse, UR8, RZ ;  /* 0x000000080c027c24 */ /* 0x041fe4000f8e02ff */
[----:B------:R-:W-:-:S04]  /*ab80*/  IMAD.WIDE.U32 R10, R12, UR7, R10 ;  /* 0x000000070c0a7c25 */ /* 0x000fc8000f8e000a */
[----:B------:R-:W-:Y:S02]  /*ab90*/  IMAD R13, R13, UR7, R2 ;  /* 0x000000070d0d7c24 */ /* 0x000fe4000f8e0202 */
[----:B---3--:R-:W-:-:S04]  /*aba0*/  @P1 IMAD.HI.U32 R16, R15, R16, RZ ;  /* 0x000000100f101227 */ /* 0x008fc800078e00ff */
[----:B------:R-:W-:Y:S02]  /*abb0*/  IMAD.MOV.U32 R9, RZ, RZ, R15 ;  /* 0x000000ffff097224 */ /* 0x000fe400078e000f */
[----:B------:R-:W-:Y:S01]  /*abc0*/  IMAD R2, R5, UR4, RZ ;  /* 0x0000000405027c24 */ /* 0x000fe2000f8e02ff */
[----:B--2---:R-:W-:Y:S01]  /*abd0*/  @P1 SHF.R.U32.HI R9, RZ, R17, R16 ;  /* 0x00000011ff091219 */ /* 0x004fe20000011610 */
[----:B------:R-:W-:Y:S02]  /*abe0*/  IMAD.IADD R11, R11, 0x1, R13 ;  /* 0x000000010b0b7824 */ /* 0x000fe400078e020d */
[----:B------:R-:W-:Y:S01]  /*abf0*/  IMAD R13, R3, UR5, R2 ;  /* 0x00000005030d7c24 */ /* 0x000fe2000f8e0202 */
[----:B------:R-:W-:Y:S01]  /*ac00*/  IADD3 R5, -R9, RZ, RZ ;  /* 0x000000ff09057210 */ /* 0x000fe20007ffe1ff */
[----:B------:R-:W-:Y:S01]  /*ac10*/  IMAD.WIDE.U32 R2, R3, UR4, R10 ;  /* 0x0000000403027c25 */ /* 0x000fe2000f8e000a */
[----:B------:R-:W-:Y:S01]  /*ac20*/  SHF.R.S32.HI R4, RZ, 0x1f, R9 ;  /* 0x0000001fff047819 */ /* 0x000fe20000011409 */
[----:B------:R-:W-:-:S02]  /*ac30*/  ULDC.64 UR4, c[0x0][0xc30] ;  /* 0x00030c0000047ab9 */ /* 0x000fc40000000a00 */
[----:B------:R-:W-:Y:S02]  /*ac40*/  IMAD R5, R6, R5, R15 ;  /* 0x0000000506057224 */ /* 0x000fe400078e020f */
[----:B------:R-:W-:Y:S02]  /*ac50*/  IMAD R4, R4, UR4, RZ ;  /* 0x0000000404047c24 */ /* 0x000fe4000f8e02ff */
[----:B------:R-:W-:Y:S02]  /*ac60*/  IMAD.IADD R3, R3, 0x1, R13 ;  /* 0x0000000103037824 */ /* 0x000fe400078e020d */
[C---:B------:R-:W-:Y:S01]  /*ac70*/  IMAD R11, R9.reuse, UR5, R4 ;  /* 0x00000005090b7c24 */ /* 0x040fe2000f8e0204 */
[----:B------:R-:W-:Y:S01]  /*ac80*/  SHF.R.S32.HI R4, RZ, 0x1f, R5 ;  /* 0x0000001fff047819 */ /* 0x000fe20000011405 */
[----:B------:R-:W-:Y:S01]  /*ac90*/  IMAD.WIDE.U32 R2, R9, UR4, R2 ;  /* 0x0000000409027c25 */ /* 0x000fe2000f8e0002 */
[----:B------:R-:W-:-:S03]  /*aca0*/  ULDC.64 UR4, c[0x0][0xc28] ;  /* 0x00030a0000047ab9 */ /* 0x000fc60000000a00 */
[----:B------:R-:W-:Y:S02]  /*acb0*/  IMAD R4, R4, UR4, RZ ;  /* 0x0000000404047c24 */ /* 0x000fe4000f8e02ff */
[----:B------:R-:W-:Y:S02]  /*acc0*/  IMAD.IADD R3, R3, 0x1, R11 ;  /* 0x0000000103037824 */ /* 0x000fe400078e020b */
[C---:B------:R-:W-:Y:S02]  /*acd0*/  IMAD R9, R5.reuse, UR5, R4 ;  /* 0x0000000505097c24 */ /* 0x040fe4000f8e0204 */
[----:B------:R-:W-:Y:S01]  /*ace0*/  IMAD.WIDE.U32 R2, R5, UR4, R2 ;  /* 0x0000000405027c25 */ /* 0x000fe2000f8e0002 */
[----:B------:R-:W-:-:S03]  /*acf0*/  ULDC.64 UR4, c[0x0][0xc00] ;  /* 0x0003000000047ab9 */ /* 0x000fc60000000a00 */
[----:B------:R-:W-:Y:S01]  /*ad00*/  IMAD.IADD R5, R3, 0x1, R9 ;  /* 0x0000000103057824 */ /* 0x000fe200078e0209 */
        /* <DEDUP_REMOVED lines=9> */
[----:B------:R0:W1:Y:S01]  /*ada0*/  SHFL.IDX PT, R2, R4, RZ, 0x1c1f ;  /* 0x001c1fff04027589 */ /* 0x00006200000e0000 */
[----:B------:R-:W-:Y:S01]  /*adb0*/  IMAD.IADD R0, R8, 0x1, -R9 ;  /* 0x0000000108007824 */ /* 0x000fe200078e0a09 */
[----:B------:R-:W-:-:S02]  /*adc0*/  ISETP.GE.AND P0, PT, R7, R6, PT ;  /* 0x000000060700720c */ /* 0x000fc40003f06270 */
[----:B------:R0:W2:Y:S01]  /*add0*/  SHFL.IDX PT, R3, R5, RZ, 0x1c1f ;  /* 0x001c1fff05037589 */ /* 0x0000a200000e0000 */
[----:B------:R-:W-:-:S04]  /*ade0*/  IMAD R0, R11, 0x80, R0 ;  /* 0x000000800b007824 */ /* 0x000fc800078e0200 */
[----:B------:R-:W-:-:S06]  /*adf0*/  IMAD.SHL.U32 R0, R0, 0x2, RZ ;  /* 0x0000000200007824 */ /* 0x000fcc00078e00ff */
[----:B0-----:R-:W-:Y:S05]  /*ae00*/  @P0 BRA `(.L_x_3415) ;  /* 0x0000000c00000947 */ /* 0x001fea0003800000 */
        /* <DEDUP_REMOVED lines=15> */
[----:B------:R-:W-:-:S02]  /*af00*/  VIADD R21, R0, 0x48 ;  /* 0x0000004800157836 */ /* 0x000fc40000000000 */
[C---:B------:R-:W-:Y:S01]  /*af10*/  @!P2 LEA.HI R8, R0.reuse, R0, RZ, 0x1 ;  /* 0x000000000008a211 */ /* 0x040fe200078f08ff */
[C---:B------:R-:W-:Y:S01]  /*af20*/  VIADD R22, R0.reuse, 0x50 ;  /* 0x0000005000167836 */ /* 0x040fe20000000000 */
[----:B------:R-:W-:Y:S01]  /*af30*/  @!P3 LEA.HI R10, R9, R9, RZ, 0x1 ;  /* 0x00000009090ab211 */ /* 0x000fe200078f08ff */
[----:B------:R-:W-:Y:S01]  /*af40*/  VIADD R23, R0, 0x58 ;  /* 0x0000005800177836 */ /* 0x000fe20000000000 */
[----:B------:R-:W-:Y:S02]  /*af50*/  @!P4 LEA.HI R12, R11, R11, RZ, 0x1 ;  /* 0x0000000b0b0cc211 */ /* 0x000fe400078f08ff */
[----:B------:R-:W-:Y:S02]  /*af60*/  @!P5 LEA.HI R14, R13, R13, RZ, 0x1 ;  /* 0x0000000d0d0ed211 */ /* 0x000fe400078f08ff */
[----:B------:R-:W-:Y:S02]  /*af70*/  @!P2 LOP3.LUT R9, R8, 0xfffffffe, RZ, 0xc0, !PT ;  /* 0xfffffffe0809a812 */ /* 0x000fe400078ec0ff */
[----:B------:R-:W-:-:S02]  /*af80*/  @!P3 LOP3.LUT R11, R10, 0xfffffffe, RZ, 0xc0, !PT ;  /* 0xfffffffe0a0bb812 */ /* 0x000fc400078ec0ff */
[----:B------:R-:W-:Y:S01]  /*af90*/  @!P4 LOP3.LUT R13, R12, 0xfffffffe, RZ, 0xc0, !PT ;  /* 0xfffffffe0c0dc812 */ /* 0x000fe200078ec0ff */
[--C-:B-12---:R-:W-:Y:S01]  /*afa0*/  @!P2 IMAD.WIDE R8, R9, 0x4, R2.reuse ;  /* 0x000000040908a825 */ /* 0x106fe200078e0202 */
[----:B------:R-:W-:Y:S02]  /*afb0*/  @!P5 LOP3.LUT R15, R14, 0xfffffffe, RZ, 0xc0, !PT ;  /* 0xfffffffe0e0fd812 */ /* 0x000fe400078ec0ff */
[----:B------:R-:W-:Y:S01]  /*afc0*/  ISETP.GE.AND P6, PT, R22, UR4, PT ;  /* 0x0000000416007c0c */ /* 0x000fe2000bfc6270 */
        /* <DEDUP_REMOVED lines=9> */
[----:B------:R-:W-:Y:S01]  /*b060*/  @!P0 LEA.HI R16, R16, R16, RZ, 0x1 ;  /* 0x0000001010108211 */ /* 0x000fe200078f08ff */
[----:B------:R3:W-:Y:S01]  /*b070*/  @!P5 ST.E.64 desc[UR36][R14.64], R36 ;  /* 0x000000240e00d985 */ /* 0x0007e2000c101b24 */
[----:B------:R-:W-:Y:S02]  /*b080*/  ISETP.GE.AND P5, PT, R21, UR4, PT ;  /* 0x0000000415007c0c */ /* 0x000fe4000bfa6270 */
[----:B------:R-:W-:Y:S02]  /*b090*/  @!P1 LEA.HI R17, R17, R17, RZ, 0x1 ;  /* 0x0000001111119211 */ /* 0x000fe400078f08ff */
[----:B0-----:R-:W-:-:S02]  /*b0a0*/  @!P0 LOP3.LUT R9, R16, 0xfffffffe, RZ, 0xc0, !PT ;  /* 0xfffffffe10098812 */ /* 0x001fc400078ec0ff */
        /* <DEDUP_REMOVED lines=16> */
[----:B------:R-:W-:Y:S01]  /*b1b0*/  @!P6 LOP3.LUT R17, R22, 0xfffffffe, RZ, 0xc0, !PT ;  /* 0xfffffffe1611e812 */ /* 0x000fe200078ec0ff */
[C---:B------:R-:W-:Y:S01]  /*b1c0*/  VIADD R22, R0.reuse, 0x88 ;  /* 0x0000008800167836 */ /* 0x040fe20000000000 */
[----:B------:R-:W-:Y:S01]  /*b1d0*/  IADD3 R24, R0, 0x60, RZ ;  /* 0x0000006000187810 */ /* 0x000fe20007ffe0ff */
[----:B0-----:R-:W-:Y:S01]  /*b1e0*/  @!P2 IMAD.WIDE R8, R13, 0x4, R2 ;  /* 0x000000040d08a825 */ /* 0x001fe200078e0202 */
[----:B------:R-:W-:-:S02]  /*b1f0*/  ISETP.GE.AND P1, PT, R23, UR4, PT ;  /* 0x0000000417007c0c */ /* 0x000fc4000bf26270 */
[----:B------:R-:W-:Y:S01]  /*b200*/  ISETP.GE.AND P0, PT, R24, UR4, PT ;  /* 0x0000000418007c0c */ /* 0x000fe2000bf06270 */
        /* <DEDUP_REMOVED lines=18> */
[----:B0-----:R-:W-:Y:S01]  /*b330*/  @!P1 LOP3.LUT R9, R23, 0xfffffffe, RZ, 0xc0, !PT ;  /* 0xfffffffe17099812 */ /* 0x001fe200078ec0ff */
[----:B------:R-:W-:Y:S01]  /*b340*/  VIADD R23, R0, 0x90 ;  /* 0x0000009000177836 */ /* 0x000fe20000000000 */
        /* <DEDUP_REMOVED lines=17> */
[----:B------:R-:W-:Y:S01]  /*b460*/  VIADD R22, R0, 0xc0 ;  /* 0x000000c000167836 */ /* 0x000fe20000000000 */
[----:B------:R-:W-:Y:S01]  /*b470*/  ISETP.GE.AND P0, PT, R23, UR4, PT ;  /* 0x0000000417007c0c */ /* 0x000fe2000bf06270 */
[----:B0-----:R-:W-:Y:S01]  /*b480*/  @!P2 IMAD.WIDE R8, R13, 0x4, R2 ;  /* 0x000000040d08a825 */ /* 0x001fe200078e0202 */
[----:B------:R-:W-:-:S02]  /*b490*/  ISETP.GE.AND P1, PT, R24, UR4, PT ;  /* 0x0000000418007c0c */ /* 0x000fc4000bf26270 */
[----:B------:R-:W-:Y:S01]  /*b4a0*/  IADD3 R20, R0, 0xb0, RZ ;  /* 0x000000b000147810 */ /* 0x000fe20007ffe0ff */
        /* <DEDUP_REMOVED lines=18> */
[----:B0-----:R-:W-:Y:S02]  /*b5d0*/  @!P0 LOP3.LUT R9, R23, 0xfffffffe, RZ, 0xc0, !PT ;  /* 0xfffffffe17098812 */ /* 0x001fe400078ec0ff */
[----:B------:R-:W-:Y:S02]  /*b5e0*/  @!P2 LEA.HI R18, R18, R18, RZ, 0x1 ;  /* 0x000000121212a211 */ /* 0x000fe400078f08ff */
[----:B-1----:R-:W-:Y:S01]  /*b5f0*/  @!P1 LOP3.LUT R11, R24, 0xfffffffe, RZ, 0xc0, !PT ;  /* 0xfffffffe180b9812 */ /* 0x002fe200078ec0ff */
[--C-:B------:R-:W-:Y:S01]  /*b600*/  @!P0 IMAD.WIDE R8, R9, 0x4, R2.reuse ;  /* 0x0000000409088825 */ /* 0x100fe200078e0202 */
[----:B------:R-:W-:Y:S02]  /*b610*/  @!P4 LEA.HI R20, R20, R20, RZ, 0x1 ;  /* 0x000000141414c211 */ /* 0x000fe400078f08ff */
[----:B--2---:R-:W-:Y:S01]  /*b620*/  @!P2 LOP3.LUT R13, R18, 0xfffffffe, RZ, 0xc0, !PT ;  /* 0xfffffffe120da812 */ /* 0x004fe200078ec0ff */
[--C-:B------:R-:W-:Y:S01]  /*b630*/  @!P1 IMAD.WIDE R10, R11, 0x4, R2.reuse ;  /* 0x000000040b0a9825 */ /* 0x100fe200078e0202 */
[----:B------:R-:W-:Y:S01]  /*b640*/  @!P3 LEA.HI R19, R19, R19, RZ, 0x1 ;  /* 0x000000131313b211 */ /* 0x000fe200078f08ff */
[----:B------:R0:W-:Y:S01]  /*b650*/  @!P0 ST.E.64 desc[UR36][R8.64], R96 ;  /* 0x0000006008008985 */ /* 0x0001e2000c101b24 */
[----:B------:R-:W-:Y:S01]  /*b660*/  @!P5 LEA.HI R21, R21, R21, RZ, 0x1 ;  /* 0x000000151515d211 */ /* 0x000fe200078f08ff */
[----:B------:R-:W-:Y:S01]  /*b670*/  @!P2 IMAD.WIDE R12, R13, 0x4, R2 ;  /* 0x000000040d0ca825 */ /* 0x000fe200078e0202 */
[----:B------:R-:W-:Y:S01]  /*b680*/  @!P3 LOP3.LUT R19, R19, 0xfffffffe, RZ, 0xc0, !PT ;  /* 0xfffffffe1313b812 */ /* 0x000fe200078ec0ff */
[----:B------:R1:W-:Y:S01]  /*b690*/  @!P1 ST.E.64 desc[UR36][R10.64], R100 ;  /* 0x000000640a009985 */ /* 0x0003e2000c101b24 */
[----:B------:R-:W-:Y:S01]  /*b6a0*/  @!P6 LEA.HI R22, R22, R22, RZ, 0x1 ;  /* 0x000000161616e211 */ /* 0x000fe200078f08ff */
[----:B------:R-:W-:Y:S01]  /*b6b0*/  VIADD R18, R0, 0xc8 ;  /* 0x000000c800127836 */ /* 0x000fe20000000000 */
[----:B---3--:R-:W-:Y:S01]  /*b6c0*/  @!P4 LOP3.LUT R15, R20, 0xfffffffe, RZ, 0xc0, !PT ;  /* 0xfffffffe140fc812 */ /* 0x008fe200078ec0ff */
[----:B------:R-:W-:Y:S01]  /*b6d0*/  @!P2 ST.E.64 desc[UR36][R12.64], R104 ;  /* 0x000000680c00a985 */ /* 0x000fe2000c101b24 */
[----:B------:R-:W-:Y:S01]  /*b6e0*/  @!P5 LOP3.LUT R21, R21, 0xfffffffe, RZ, 0xc0, !PT ;  /* 0xfffffffe1515d812 */ /* 0x000fe200078ec0ff */
[----:B------:R-:W-:Y:S01]  /*b6f0*/  VIADD R20, R0, 0xd8 ;  /* 0x000000d800147836 */ /* 0x000fe20000000000 */
[----:B----4-:R-:W-:-:S02]  /*b700*/  @!P6 LOP3.LUT R17, R22, 0xfffffffe, RZ, 0xc0, !PT ;  /* 0xfffffffe1611e812 */ /* 0x010fc400078ec0ff */
[----:B------:R-:W-:Y:S01]  /*b710*/  ISETP.GE.AND P0, PT, R18, UR4, PT ;  /* 0x0000000412007c0c */ /* 0x000fe2000bf06270 */
[----:B0-----:R-:W-:Y:S01]  /*b720*/  @!P3 IMAD.WIDE R8, R19, 0x4, R2 ;  /* 0x000000041308b825 */ /* 0x001fe200078e0202 */
[----:B------:R-:W-:-:S03]  /*b730*/  ISETP.GE.AND P2, PT, R20, UR4, PT ;  /* 0x0000000414007c0c */ /* 0x000fc6000bf46270 */
[--C-:B-1----:R-:W-:Y:S01]  /*b740*/  @!P4 IMAD.WIDE R10, R15, 0x4, R2.reuse ;  /* 0x000000040f0ac825 */ /* 0x102fe200078e0202 */
[----:B------:R0:W-:Y:S03]  /*b750*/  @!P3 ST.E.64 desc[UR36][R8.64], R108 ;  /* 0x0000006c0800b985 */ /* 0x0001e6000c101b24 */
[--C-:B------:R-:W-:Y:S01]  /*b760*/  @!P5 IMAD.WIDE R14, R21, 0x4, R2.reuse ;  /* 0x00000004150ed825 */ /* 0x100fe200078e0202 */
[----:B------:R1:W-:Y:S03]  /*b770*/  @!P4 ST.E.64 desc[UR36][R10.64], R112 ;  /* 0x000000700a00c985 */ /* 0x0003e6000c101b24 */
[----:B------:R-:W-:Y:S01]  /*b780*/  VIADD R19, R0, 0xd0 ;  /* 0x000000d000137836 */ /* 0x000fe20000000000 */
[----:B------:R2:W-:Y:S01]  /*b790*/  @!P5 ST.E.64 desc[UR36][R14.64], R116 ;  /* 0x000000740e00d985 */ /* 0x0005e2000c101b24 */
[----:B------:R-:W-:Y:S01]  /*b7a0*/  @!P6 IMAD.WIDE R16, R17, 0x4, R2 ;  /* 0x000000041110e825 */ /* 0x000fe200078e0202 */
[----:B------:R-:W-:-:S02]  /*b7b0*/  @!P0 LEA.HI R18, R18, R18, RZ, 0x1 ;  /* 0x0000001212128211 */ /* 0x000fc400078f08ff */
[----:B------:R-:W-:Y:S01]  /*b7c0*/  ISETP.GE.AND P1, PT, R19, UR4, PT ;  /* 0x0000000413007c0c */ /* 0x000fe2000bf26270 */
[C---:B------:R-:W-:Y:S01]  /*b7d0*/  VIADD R21, R0.reuse, 0xe0 ;  /* 0x000000e000157836 */ /* 0x040fe20000000000 */
[----:B------:R3:W-:Y:S01]  /*b7e0*/  @!P6 ST.E.64 desc[UR36][R16.64], R120 ;  /* 0x000000781000e985 */ /* 0x0007e2000c101b24 */
[----:B0-----:R-:W-:Y:S01]  /*b7f0*/  VIADD R9, R0, 0xf8 ;  /* 0x000000f800097836 */ /* 0x001fe20000000000 */
[----:B------:R-:W-:Y:S01]  /*b800*/  @!P2 LEA.HI R20, R20, R20, RZ, 0x1 ;  /* 0x000000141414a211 */ /* 0x000fe200078f08ff */
[C---:B------:R-:W-:Y:S01]  /*b810*/  VIADD R12, R0.reuse, 0xe8 ;  /* 0x000000e8000c7836 */ /* 0x040fe20000000000 */
[----:B------:R-:W-:Y:S01]  /*b820*/  ISETP.GE.AND P3, PT, R21, UR4, PT ;  /* 0x0000000415007c0c */ /* 0x000fe2000bf66270 */
[----:B------:R-:W-:Y:S01]  /*b830*/  VIADD R13, R0, 0xf0 ;  /* 0x000000f0000d7836 */ /* 0x000fe20000000000 */
[----:B------:R-:W-:Y:S02]  /*b840*/  ISETP.GE.AND P6, PT, R9, UR4, PT ;  /* 0x0000000409007c0c */ /* 0x000fe4000bfc6270 */
[----:B------:R-:W-:-:S02]  /*b850*/  ISETP.GE.AND P4, PT, R12, UR4, PT ;  /* 0x000000040c007c0c */ /* 0x000fc4000bf86270 */
[----:B------:R-:W-:Y:S02]  /*b860*/  ISETP.GE.AND P5, PT, R13, UR4, PT ;  /* 0x000000040d007c0c */ /* 0x000fe4000bfa6270 */
[----:B------:R-:W-:-:S04]  /*b870*/  @!P1 LEA.HI R19, R19, R19, RZ, 0x1 ;  /* 0x0000001313139211 */ /* 0x000fc800078f08ff */
[----:B-1----:R-:W-:Y:S02]  /*b880*/  @!P1 LOP3.LUT R11, R19, 0xfffffffe, RZ, 0xc0, !PT ;  /* 0xfffffffe130b9812 */ /* 0x002fe400078ec0ff */
[----:B------:R-:W-:Y:S02]  /*b890*/  @!P3 LEA.HI R21, R21, R21, RZ, 0x1 ;  /* 0x000000151515b211 */ /* 0x000fe400078f08ff */
[----:B------:R-:W-:Y:S02]  /*b8a0*/  @!P6 LEA.HI R10, R9, R9, RZ, 0x1 ;  /* 0x00000009090ae211 */ /* 0x000fe400078f08ff */
[----:B------:R-:W-:Y:S02]  /*b8b0*/  @!P4 LEA.HI R12, R12, R12, RZ, 0x1 ;  /* 0x0000000c0c0cc211 */ /* 0x000fe400078f08ff */
[----:B------:R-:W-:Y:S02]  /*b8c0*/  @!P5 LEA.HI R8, R13, R13, RZ, 0x1 ;  /* 0x0000000d0d08d211 */ /* 0x000fe400078f08ff */
[----:B------:R-:W-:-:S02]  /*b8d0*/  @!P0 LOP3.LUT R9, R18, 0xfffffffe, RZ, 0xc0, !PT ;  /* 0xfffffffe12098812 */ /* 0x000fc400078ec0ff */
[----:B------:R-:W-:Y:S02]  /*b8e0*/  @!P2 LOP3.LUT R13, R20, 0xfffffffe, RZ, 0xc0, !PT ;  /* 0xfffffffe140da812 */ /* 0x000fe400078ec0ff */
[----:B--2---:R-:W-:Y:S02]  /*b8f0*/  @!P3 LOP3.LUT R15, R21, 0xfffffffe, RZ, 0xc0, !PT ;  /* 0xfffffffe150fb812 */ /* 0x004fe400078ec0ff */
        /* <DEDUP_REMOVED lines=17> */
.L_x_3415:
[----:B------:R-:W-:Y:S05]  /*ba10*/  BSYNC B0 ;  /* 0x0000000000007941 */ /* 0x000fea0003800000 */
.L_x_3414:
[----:B------:R-:W-:Y:S01]  /*ba20*/  IADD3 R7, R7, 0x8, RZ ;  /* 0x0000000807077810 */ /* 0x000fe20007ffe0ff */
[----:B0-2---:R2:W3:Y:S03]  /*ba30*/  SHFL.IDX PT, R3, R5, 0x1, 0x1c1f ;  /* 0x003c1f0005037f89 */ /* 0x0054e600000e0000 */
[----:B------:R-:W-:Y:S01]  /*ba40*/  ISETP.GE.AND P0, PT, R7, R6, PT ;  /* 0x000000060700720c */ /* 0x000fe20003f06270 */
[----:B-1----:R2:W4:-:S12]  /*ba50*/  SHFL.IDX PT, R2, R4, 0x1, 0x1c1f ;  /* 0x003c1f0004027f89 */ /* 0x00251800000e0000 */
[----:B--2---:R-:W-:Y:S05]  /*ba60*/  @P0 BRA `(.L_x_3378) ;  /* 0x0000005400640947 */ /* 0x004fea0003800000 */
        /* <DEDUP_REMOVED lines=14> */
[----:B------:R-:W-:-:S02]  /*bb50*/  VIADD R15, R0, 0x40 ;  /* 0x00000040000f7836 */ /* 0x000fc40000000000 */
[C---:B------:R-:W-:Y:S01]  /*bb60*/  @!P0 LEA.HI R4, R0.reuse, R0, RZ, 0x1 ;  /* 0x0000000000048211 */ /* 0x040fe200078f08ff */
[C---:B------:R-:W-:Y:S01]  /*bb70*/  VIADD R16, R0.reuse, 0x48 ;  /* 0x0000004800107836 */ /* 0x040fe20000000000 */
[----:B------:R-:W-:Y:S01]  /*bb80*/  @!P1 LEA.HI R6, R5, R5, RZ, 0x1 ;  /* 0x0000000505069211 */ /* 0x000fe200078f08ff */
[C---:B------:R-:W-:Y:S01]  /*bb90*/  VIADD R19, R0.reuse, 0x58 ;  /* 0x0000005800137836 */ /* 0x040fe20000000000 */
[----:B------:R-:W-:Y:S01]  /*bba0*/  @!P2 LEA.HI R8, R7, R7, RZ, 0x1 ;  /* 0x000000070708a211 */ /* 0x000fe200078f08ff */
[----:B------:R-:W-:Y:S01]  /*bbb0*/  VIADD R20, R0, 0x80 ;  /* 0x0000008000147836 */ /* 0x000fe20000000000 */
[----:B------:R-:W-:Y:S02]  /*bbc0*/  @!P0 LOP3.LUT R5, R4, 0xfffffffe, RZ, 0xc0, !PT ;  /* 0xfffffffe04058812 */ /* 0x000fe400078ec0ff */
[----:B------:R-:W-:Y:S02]  /*bbd0*/  @!P1 LOP3.LUT R7, R6, 0xfffffffe, RZ, 0xc0, !PT ;  /* 0xfffffffe06079812 */ /* 0x000fe400078ec0ff */
[----:B------:R-:W-:Y:S01]  /*bbe0*/  @!P2 LOP3.LUT R9, R8, 0xfffffffe, RZ, 0xc0, !PT ;  /* 0xfffffffe0809a812 */ /* 0x000fe200078ec0ff */
[----:B---34-:R-:W-:Y:S01]  /*bbf0*/  @!P0 IMAD.WIDE R4, R5, 0x4, R2 ;  /* 0x0000000405048825 */ /* 0x018fe200078e0202 */
        /* <DEDUP_REMOVED lines=28> */
[----:B------:R-:W-:Y:S01]  /*bdc0*/  @!P4 LOP3.LUT R17, R16, 0xfffffffe, RZ, 0xc0, !PT ;  /* 0xfffffffe1011c812 */ /* 0x000fe200078ec0ff */
[----:B------:R-:W-:Y:S01]  /*bdd0*/  VIADD R16, R0, 0x70 ;  /* 0x0000007000107836 */ /* 0x000fe20000000000 */
[----:B------:R-:W-:Y:S02]  /*bde0*/  ISETP.GE.AND P5, PT, R18, UR4, PT ;  /* 0x0000000412007c0c */ /* 0x000fe4000bfa6270 */
[----:B------:R-:W-:Y:S01]  /*bdf0*/  ISETP.GE.AND P6, PT, R19, UR4, PT ;  /* 0x0000000413007c0c */ /* 0x000fe2000bfc6270 */
[----:B0-----:R-:W-:-:S04]  /*be00*/  @!P0 IMAD.WIDE R4, R9, 0x4, R2 ;  /* 0x0000000409048825 */ /* 0x001fc800078e0202 */
[--C-:B-1----:R-:W-:Y:S01]  /*be10*/  @!P1 IMAD.WIDE R6, R13, 0x4, R2.reuse ;  /* 0x000000040d069825 */ /* 0x102fe200078e0202 */
[----:B------:R0:W-:Y:S01]  /*be20*/  @!P0 ST.E.64 desc[UR36][R4.64], R46 ;  /* 0x0000002e04008985 */ /* 0x0001e2000c101b24 */
[----:B------:R-:W-:Y:S02]  /*be30*/  ISETP.GE.AND P0, PT, R20, UR4, PT ;  /* 0x0000000414007c0c */ /* 0x000fe4000bf06270 */
[--C-:B------:R-:W-:Y:S01]  /*be40*/  @!P2 IMAD.WIDE R8, R11, 0x4, R2.reuse ;  /* 0x000000040b08a825 */ /* 0x100fe200078e0202 */
[----:B------:R1:W-:Y:S01]  /*be50*/  @!P1 ST.E.64 desc[UR36][R6.64], R50 ;  /* 0x0000003206009985 */ /* 0x0003e2000c101b24 */
[----:B------:R-:W-:Y:S02]  /*be60*/  @!P5 LEA.HI R18, R18, R18, RZ, 0x1 ;  /* 0x000000121212d211 */ /* 0x000fe400078f08ff */
[----:B------:R-:W-:Y:S01]  /*be70*/  @!P3 IMAD.WIDE R10, R15, 0x4, R2 ;  /* 0x000000040f0ab825 */ /* 0x000fe200078e0202 */
[----:B------:R2:W-:Y:S01]  /*be80*/  @!P2 ST.E.64 desc[UR36][R8.64], R54 ;  /* 0x000000360800a985 */ /* 0x0005e2000c101b24 */
[----:B------:R-:W-:-:S02]  /*be90*/  ISETP.GE.AND P2, PT, R16, UR4, PT ;  /* 0x0000000410007c0c */ /* 0x000fc4000bf46270 */
[----:B------:R-:W-:Y:S01]  /*bea0*/  @!P4 IMAD.WIDE R12, R17, 0x4, R2 ;  /* 0x00000004110cc825 */ /* 0x000fe200078e0202 */
[----:B------:R3:W-:Y:S01]  /*beb0*/  @!P3 ST.E.64 desc[UR36][R10.64], R58 ;  /* 0x0000003a0a00b985 */ /* 0x0007e2000c101b24 */
[----:B------:R-:W-:Y:S02]  /*bec0*/  @!P6 LEA.HI R19, R19, R19, RZ, 0x1 ;  /* 0x000000131313e211 */ /* 0x000fe400078f08ff */
[C---:B------:R-:W-:Y:S01]  /*bed0*/  VIADD R15, R0.reuse, 0x68 ;  /* 0x00000068000f7836 */ /* 0x040fe20000000000 */
[----:B------:R4:W-:Y:S01]  /*bee0*/  @!P4 ST.E.64 desc[UR36][R12.64], R62 ;  /* 0x0000003e0c00c985 */ /* 0x0009e2000c101b24 */
[----:B------:R-:W-:Y:S01]  /*bef0*/  VIADD R17, R0, 0x78 ;  /* 0x0000007800117836 */ /* 0x000fe20000000000 */
[----:B------:R-:W-:Y:S02]  /*bf00*/  ISETP.GE.AND P4, PT, R14, UR4, PT ;  /* 0x000000040e007c0c */ /* 0x000fe4000bf86270 */
[----:B------:R-:W-:Y:S02]  /*bf10*/  ISETP.GE.AND P3, PT, R15, UR4, PT ;  /* 0x000000040f007c0c */ /* 0x000fe4000bf66270 */
[----:B------:R-:W-:-:S02]  /*bf20*/  ISETP.GE.AND P1, PT, R17, UR4, PT ;  /* 0x0000000411007c0c */ /* 0x000fc4000bf26270 */
[----:B0-----:R-:W-:Y:S01]  /*bf30*/  @!P5 LOP3.LUT R5, R18, 0xfffffffe, RZ, 0xc0, !PT ;  /* 0xfffffffe1205d812 */ /* 0x001fe200078ec0ff */
[C---:B------:R-:W-:Y:S01]  /*bf40*/  VIADD R18, R0.reuse, 0x88 ;  /* 0x0000008800127836 */ /* 0x040fe20000000000 */
        /* <DEDUP_REMOVED lines=17> */
[----:B----4-:R-:W-:Y:S01]  /*c060*/  @!P0 LOP3.LUT R13, R20, 0xfffffffe, RZ, 0xc0, !PT ;  /* 0xfffffffe140d8812 */ /* 0x010fe200078ec0ff */
[----:B------:R-:W-:Y:S01]  /*c070*/  VIADD R20, R0, 0xb8 ;  /* 0x000000b800147836 */ /* 0x000fe20000000000 */
[----:B------:R-:W-:Y:S01]  /*c080*/  ISETP.GE.AND P6, PT, R18, UR4, PT ;  /* 0x0000000412007c0c */ /* 0x000fe2000bfc6270 */
[----:B0-----:R-:W-:Y:S01]  /*c090*/  @!P4 IMAD.WIDE R4, R9, 0x4, R2 ;  /* 0x000000040904c825 */ /* 0x001fe200078e0202 */
[----:B------:R-:W-:-:S03]  /*c0a0*/  ISETP.GE.AND P5, PT, R19, UR4, PT ;  /* 0x0000000413007c0c */ /* 0x000fc6000bfa6270 */
        /* <DEDUP_REMOVED lines=56> */
[C---:B------:R-:W-:Y:S01]  /*c430*/  VIADD R17, R0.reuse, 0xe8 ;  /* 0x000000e800117836 */ /* 0x040fe20000000000 */
[----:B------:R-:W-:Y:S01]  /*c440*/  @!P6 LEA.HI R19, R19, R19, RZ, 0x1 ;  /* 0x000000131313e211 */ /* 0x000fe200078f08ff */
        /* <DEDUP_REMOVED lines=16> */
[----:B---3--:R-:W-:Y:S02]  /*c550*/  @!P2 LOP3.LUT R11, R16, 0xfffffffe, RZ, 0xc0, !PT ;  /* 0xfffffffe100ba812 */ /* 0x008fe400078ec0ff */
        /* <DEDUP_REMOVED lines=19> */
.L_x_3412:
        /* <DEDUP_REMOVED lines=15> */
[----:B------:R-:W-:Y:S01]  /*c780*/  IMAD.MOV.U32 R5, RZ, RZ, R0 ;  /* 0x000000ffff057224 */ /* 0x000fe200078e0000 */
        /* <DEDUP_REMOVED lines=10> */
[----:B------:R-:W-:-:S05]  /*c830*/  IMAD.U32 R3, RZ, RZ, UR6 ;  /* 0x00000006ff037e24 */ /* 0x000fca000f8e00ff */
[----:B------:R-:W3:Y:S01]  /*c840*/  @P0 LDC R9, c[0x0][0xcf0] ;  /* 0x00033c00ff090b82 */ /* 0x000ee20000000800 */
[----:B0-----:R-:W-:-:S07]  /*c850*/  USHF.R.S32.HI UR8, URZ, 0x1f, UR7 ;  /* 0x0000001f3f087899 */ /* 0x001fce0008011407 */
[----:B------:R-:W0:Y:S01]  /*c860*/  S2UR UR10, SR_CTAID.Y ;  /* 0x00000000000a79c3 */ /* 0x000e220000002600 */
[C---:B-1----:R-:W-:Y:S02]  /*c870*/  IMAD R12, R10.reuse, UR8, RZ ;  /* 0x000000080a0c7c24 */ /* 0x042fe4000f8e02ff */
[----:B------:R-:W-:-:S04]  /*c880*/  IMAD.WIDE.U32 R2, R10, UR7, R2 ;  /* 0x000000070a027c25 */ /* 0x000fc8000f8e0002 */
[----:B------:R-:W-:Y:S01]  /*c890*/  IMAD R11, R11, UR7, R12 ;  /* 0x000000070b0b7c24 */ /* 0x000fe2000f8e020c */
[----:B------:R-:W0:Y:S01]  /*c8a0*/  LDC R8, c[0x0][0xd50] ;  /* 0x00035400ff087b82 */ /* 0x000e220000000800 */
[----:B--2---:R-:W-:-:S04]  /*c8b0*/  @P0 IMAD.HI.U32 R4, R0, R7, RZ ;  /* 0x0000000700040227 */ /* 0x004fc800078e00ff */
[----:B------:R-:W-:Y:S02]  /*c8c0*/  IMAD R7, RZ, RZ, -UR61 ;  /* 0x8000003dff077e24 */ /* 0x000fe4000f8e02ff */
[----:B------:R-:W-:Y:S01]  /*c8d0*/  IMAD.IADD R3, R11, 0x1, R3 ;  /* 0x000000010b037824 */ /* 0x000fe200078e0203 */
[----:B---3--:R-:W-:Y:S01]  /*c8e0*/  @P0 SHF.R.U32.HI R5, RZ, R9, R4 ;  /* 0x00000009ff050219 */ /* 0x008fe20000011604 */
[----:B0-----:R-:W-:-:S03]  /*c8f0*/  IMAD R9, R8, R7, UR10 ;  /* 0x0000000a08097e24 */ /* 0x001fc6000f8e0207 */
[----:B------:R-:W-:Y:S01]  /*c900*/  IADD3 R7, -R5, RZ, RZ ;  /* 0x000000ff05077210 */ /* 0x000fe20007ffe1ff */
        /* <DEDUP_REMOVED lines=20> */
.L_x_3376:
[----:B------:R-:W-:-:S08]  /*ca50*/  NOP ;  /* 0x0000000000007918 */ /* 0x000fd00000000000 */
[----:B0-----:R-:W0:-:S00]  /*ca60*/  USETMAXREG.DEALLOC.CTAPOOL 0x28 ;  /* 0x00000028000079c8 */ /* 0x001e0000080e0500 */
[----:B0-----:R-:W-:-:S06]  /*ca70*/  LOP3.LUT R17, R0, 0x3, RZ, 0xc0, !PT ;  /* 0x0000000300117812 */ /* 0x001fcc00078ec0ff */
[----:B------:R-:W0:Y:S01]  /*ca80*/  S2UR UR6, SR_CTAID.Y ;  /* 0x00000000000679c3 */ /* 0x000e220000002600 */
[----:B------:R-:W1:Y:S07]  /*ca90*/  SHFL.IDX PT, R0, R17, RZ, 0x1f ;  /* 0x00001fff11007589 */ /* 0x000e6e00000e0000 */
[----:B------:R-:W2:Y:S01]  /*caa0*/  S2UR UR43, SR_CTAID.Z ;  /* 0x00000000002b79c3 */ /* 0x000ea20000002700 */
[----:B-1----:R-:W-:-:S13]  /*cab0*/  ISETP.NE.AND P0, PT, R0, RZ, PT ;  /* 0x000000ff0000720c */ /* 0x002fda0003f05270 */
[----:B0-2---:R-:W-:Y:S05]  /*cac0*/  @!P0 BRA `(.L_x_3416) ;  /* 0x0000000000288947 */ /* 0x005fea0003800000 */
        /* <DEDUP_REMOVED lines=10> */
.L_x_3416:
[----:B------:R-:W-:Y:S01]  /*cb70*/  ULDC UR7, c[0x0][0xd50] ;  /* 0x0003540000077ab9 */ /* 0x000fe20000000800 */
[----:B------:R-:W-:Y:S01]  /*cb80*/  UMOV UR39, UR6 ;  /* 0x0000000600277c82 */ /* 0x000fe20008000000 */
[----:B------:R-:W-:-:S11]  /*cb90*/  UISETP.NE.AND UP0, UPT, UR7, 0x1, UPT ;  /* 0x000000010700788c */ /* 0x000fd6000bf05270 */
[----:B------:R-:W-:Y:S01]  /*cba0*/  @UP0 ULDC UR4, c[0x0][0xd54] ;  /* 0x0003550000040ab9 */ /* 0x000fe20000000800 */
[----:B------:R-:W-:Y:S01]  /*cbb0*/  @UP0 ULDC UR8, c[0x0][0xd58] ;  /* 0x0003560000080ab9 */ /* 0x000fe20000000800 */
[----:B------:R-:W-:-:S04]  /*cbc0*/  UIMAD.WIDE.U32 UR4, UR6, UR4, URZ ;  /* 0x00000004060472a5 */ /* 0x000fc8000f8e003f */
[----:B------:R-:W-:-:S12]  /*cbd0*/  @UP0 USHF.R.U32.HI UR39, URZ, UR8, UR5 ;  /* 0x000000083f270299 */ /* 0x000fd80008011605 */
.L_x_3417:
[----:B------:R-:W-:Y:S01]  /*cbe0*/  ISETP.LE.AND P0, PT, RZ, UR43, PT ;  /* 0x0000002bff007c0c */ /* 0x000fe2000bf03270 */
[----:B------:R-:W-:Y:S01]  /*cbf0*/  UIADD3 UR4, -UR39, URZ, URZ ;  /* 0x0000003f27047290 */ /* 0x000fe2000fffe13f */
[----:B------:R-:W-:Y:S02]  /*cc00*/  IMAD.MOV.U32 R21, RZ, RZ, 0x1 ;  /* 0x00000001ff157424 */ /* 0x000fe400078e00ff */
[----:B------:R-:W-:Y:S01]  /*cc10*/  IMAD.MOV.U32 R8, RZ, RZ, RZ ;  /* 0x000000ffff087224 */ /* 0x000fe200078e00ff */
[----:B------:R-:W-:Y:S01]  /*cc20*/  UIMAD UR6, UR7, UR4, UR6 ;  /* 0x00000004070672a4 */ /* 0x000fe2000f8e0206 */
[----:B------:R-:W-:-:S07]  /*cc30*/  IMAD.MOV.U32 R4, RZ, RZ, 0x1 ;  /* 0x00000001ff047424 */ /* 0x000fce00078e00ff */
[----:B------:R-:W-:Y:S05]  /*cc40*/  @!P0 BRA `(.L_x_3418) ;  /* 0x00000040001c8947 */ /* 0x000fea0003800000 */
[----:B------:R-:W-:Y:S01]  /*cc50*/  ULDC.64 UR4, c[0x0][0xb20] ;  /* 0x0002c80000047ab9 */ /* 0x000fe20000000a00 */
[----:B------:R-:W-:Y:S01]  /*cc60*/  ULDC UR41, c[0x0][0x2f0] ;  /* 0x0000bc0000297ab9 */ /* 0x000fe20000000800 */
[----:B------:R-:W-:Y:S01]  /*cc70*/  UISETP.NE.U32.AND UP0, UPT, UR4, URZ, UPT ;  /* 0x0000003f0400728c */ /* 0x000fe2000bf05070 */
[----:B------:R-:W-:-:S03]  /*cc80*/  IMAD.MOV.U32 R29, RZ, RZ, RZ ;  /* 0x000000ffff1d7224 */ /* 0x000fc600078e00ff */
[----:B------:R-:W-:-:S06]  /*cc90*/  UISETP.NE.AND.EX UP0, UPT, UR5, URZ, UPT, UP0 ;  /* 0x0000003f0500728c */ /* 0x000fcc000bf05300 */
[----:B------:R-:W-:-:S05]  /*cca0*/  PLOP3.LUT P0, PT, PT, PT, UP0, 0x80, 0x0 ;  /* 0x000000000000781c */ /* 0x000fca0003f0f008 */
[----:B------:R-:W-:Y:S02]  /*ccb0*/  @UP0 ULDC.64 UR4, c[0x0][0xb20] ;  /* 0x0002c80000040ab9 */ /* 0x000fe40000000a00 */
[----:B------:R-:W-:-:S06]  /*ccc0*/  @UP0 UIMAD.WIDE UR4, UR43, 0x4, UR4 ;  /* 0x000000042b0408a5 */ /* 0x000fcc000f8e0204 */
[----:B------:R-:W-:Y:S02]  /*ccd0*/  IMAD.U32 R2, RZ, RZ, UR4 ;  /* 0x00000004ff027e24 */ /* 0x000fe4000f8e00ff */
[----:B------:R-:W-:Y:S01]  /*cce0*/  IMAD.U32 R3, RZ, RZ, UR5 ;  /* 0x00000005ff037e24 */ /* 0x000fe2000f8e00ff */
[----:B------:R-:W-:Y:S02]  /*ccf0*/  ULDC.64 UR4, c[0x0][0x418] ;  /* 0x0001060000047ab9 */ /* 0x000fe40000000a00 */
[----:B------:R-:W-:Y:S02]  /*cd00*/  UISETP.NE.U32.AND UP0, UPT, UR4, URZ, UPT ;  /* 0x0000003f0400728c */ /* 0x000fe4000bf05070 */
[----:B------:R0:W5:Y:S01]  /*cd10*/  @P0 LDG.E R29, desc[UR36][R2.64] ;  /* 0x00000024021d0981 */ /* 0x000162000c1e1900 */
[----:B------:R-:W-:Y:S01]  /*cd20*/  ULDC UR4, c[0x0][0x424] ;  /* 0x0001090000047ab9 */ /* 0x000fe20000000800 */
[----:B------:R-:W-:Y:S02]  /*cd30*/  UISETP.NE.AND.EX UP0, UPT, UR5, URZ, UPT, UP0 ;  /* 0x0000003f0500728c */ /* 0x000fe4000bf05300 */
[----:B------:R-:W-:-:S02]  /*cd40*/  ULOP3.LUT UR44, UR6, 0xffff, URZ, 0xc0, !UPT ;  /* 0x0000ffff062c7892 */ /* 0x000fc4000f8ec03f */
[----:B------:R-:W-:Y:S01]  /*cd50*/  USEL UR4, UR4, 0x1, UP0 ;  /* 0x0000000104047887 */ /* 0x000fe20008000000 */
[----:B------:R-:W-:-:S03]  /*cd60*/  UMOV UR38, URZ ;  /* 0x0000003f00267c82 */ /* 0x000fc60008000000 */
[----:B------:R-:W-:-:S04]  /*cd70*/  UIMAD UR41, UR4, UR41, URZ ;  /* 0x00000029042972a4 */ /* 0x000fc8000f8e023f */
[----:B------:R-:W-:Y:S02]  /*cd80*/  UISETP.GE.AND UP0, UPT, UR41, 0x1, UPT ;  /* 0x000000012900788c */ /* 0x000fe4000bf06270 */
[----:B------:R-:W-:-:S04]  /*cd90*/  UIADD3 UR4, UR41, 0x3f, URZ ;  /* 0x0000003f29047890 */ /* 0x000fc8000fffe03f */
[----:B------:R-:W-:Y:S01]  /*cda0*/  PLOP3.LUT P0, PT, PT, PT, UP0, 0x80, 0x0 ;  /* 0x000000000000781c */ /* 0x000fe20003f0f008 */
[----:B------:R-:W-:-:S04]  /*cdb0*/  USHF.R.S32.HI UR5, URZ, 0x1f, UR4 ;  /* 0x0000001f3f057899 */ /* 0x000fc80008011404 */
[----:B------:R-:W-:-:S04]  /*cdc0*/  ULEA.HI UR5, UR5, UR4, URZ, 0x6 ;  /* 0x0000000405057291 */ /* 0x000fc8000f8f303f */
[----:B------:R-:W-:-:S04]  /*cdd0*/  USHF.R.S32.HI UR40, URZ, 0x6, UR5 ;  /* 0x000000063f287899 */ /* 0x000fc80008011405 */
[----:B0-----:R-:W-:Y:S08]  /*cde0*/  @!P0 BRA `(.L_x_3419) ;  /* 0x0000000000848947 */ /* 0x001ff00003800000 */
        /* <DEDUP_REMOVED lines=33> */
.L_x_3419:
[----:B------:R-:W-:Y:S02]  /*d000*/  UIMAD UR45, UR44, UR38, URZ ;  /* 0x000000262c2d72a4 */ /* 0x000fe4000f8e023f */
[----:B------:R-:W-:Y:S02]  /*d010*/  IMAD.U32 R3, RZ, RZ, UR38 ;  /* 0x00000026ff037e24 */ /* 0x000fe4000f8e00ff */
[----:B------:R-:W-:Y:S02]  /*d020*/  IMAD.MOV.U32 R8, RZ, RZ, RZ ;  /* 0x000000ffff087224 */ /* 0x000fe400078e00ff */
[----:B------:R-:W-:Y:S02]  /*d030*/  IMAD.MOV.U32 R4, RZ, RZ, 0x1 ;  /* 0x00000001ff047424 */ /* 0x000fe400078e00ff */
[----:B------:R-:W-:-:S05]  /*d040*/  IMAD.U32 R28, RZ, RZ, UR45 ;  /* 0x0000002dff1c7e24 */ /* 0x000fca000f8e00ff */
[----:B------:R-:W-:-:S04]  /*d050*/  VIADDMNMX R28, R28, R3, UR40, PT ;  /* 0x000000281c1c7e46 */ /* 0x000fc8000b800103 */
        /* <DEDUP_REMOVED lines=24> */
[----:B0----5:R-:W-:Y:S05]  /*d1e0*/  CALL.ABS.NOINC R2 ;  /* 0x0000000002007343 */ /* 0x021fea0003c00000 */
.L_x_3420:
        /* <DEDUP_REMOVED lines=20> */
.L_x_3422:
[----:B------:R0:W1:Y:S01]  /*d330*/  LDC.64 R2, c[0x4][R16] ;  /* 0x0100000010027b82 */ /* 0x0000620000000a00 */
[----:B------:R-:W-:Y:S01]  /*d340*/  ULDC.64 UR4, c[0x4][0xf0] ;  /* 0x01003c0000047ab9 */ /* 0x000fe20000000a00 */
[----:B------:R-:W-:Y:S01]  /*d350*/  ULDC.64 UR6, c[0x4][0xf8] ;  /* 0x01003e0000067ab9 */ /* 0x000fe20000000a00 */
[----:B------:R-:W-:Y:S01]  /*d360*/  IMAD.U32 R4, RZ, RZ, UR4 ;  /* 0x00000004ff047e24 */ /* 0x000fe2000f8e00ff */
[----:B------:R-:W-:Y:S01]  /*d370*/  MOV R8, 0x70 ;  /* 0x0000007000087802 */ /* 0x000fe20000000f00 */
[----:B------:R-:W-:Y:S01]  /*d380*/  IMAD.U32 R5, RZ, RZ, UR5 ;  /* 0x00000005ff057e24 */ /* 0x000fe2000f8e00ff */
[----:B------:R-:W-:Y:S01]  /*d390*/  ULDC.64 UR4, c[0x4][0x50] ;  /* 0x0100140000047ab9 */ /* 0x000fe20000000a00 */
[----:B------:R-:W-:Y:S02]  /*d3a0*/  IMAD.U32 R6, RZ, RZ, UR6 ;  /* 0x00000006ff067e24 */ /* 0x000fe4000f8e00ff */
[----:B------:R-:W-:Y:S02]  /*d3b0*/  IMAD.U32 R7, RZ, RZ, UR7 ;  /* 0x00000007ff077e24 */ /* 0x000fe4000f8e00ff */
[----:B------:R-:W-:-:S02]  /*d3c0*/  IMAD.U32 R10, RZ, RZ, UR4 ;  /* 0x00000004ff0a7e24 */ /* 0x000fc4000f8e00ff */
[----:B------:R-:W-:Y:S02]  /*d3d0*/  IMAD.U32 R11, RZ, RZ, UR5 ;  /* 0x00000005ff0b7e24 */ /* 0x000fe4000f8e00ff */
[----:B------:R-:W-:Y:S02]  /*d3e0*/  IMAD.MOV.U32 R12, RZ, RZ, 0x1 ;  /* 0x00000001ff0c7424 */ /* 0x000fe400078e00ff */
[----:B0-----:R-:W-:-:S07]  /*d3f0*/  IMAD.MOV.U32 R13, RZ, RZ, RZ ;  /* 0x000000ffff0d7224 */ /* 0x001fce00078e00ff */
[----:B------:R-:W-:-:S07]  /*d400*/  LEPC R20, `(.L_x_3421) ;  /* 0x000000001014794e */ /* 0x000fce0000000000 */
[----:B-1----:R-:W-:Y:S05]  /*d410*/  CALL.ABS.NOINC R2 ;  /* 0x0000000002007343 */ /* 0x002fea0003c00000 */
.L_x_3421:
[----:B------:R-:W-:Y:S01]  /*d420*/  ULDC.64 UR4, c[0x0][0xaf0] ;  /* 0x0002bc0000047ab9 */ /* 0x000fe20000000a00 */
[----:B------:R-:W-:Y:S01]  /*d430*/  IMAD.U32 R25, RZ, RZ, UR43 ;  /* 0x0000002bff197e24 */ /* 0x000fe2000f8e00ff */
[----:B------:R-:W-:Y:S01]  /*d440*/  UISETP.NE.U32.AND UP0, UPT, UR4, URZ, UPT ;  /* 0x0000003f0400728c */ /* 0x000fe2000bf05070 */
[----:B------:R-:W0:Y:S03]  /*d450*/  LDC R11, c[0x0][0x430] ;  /* 0x00010c00ff0b7b82 */ /* 0x000e260000000800 */
[----:B------:R-:W-:-:S06]  /*d460*/  UISETP.NE.AND.EX UP0, UPT, UR5, URZ, UPT, UP0 ;  /* 0x0000003f0500728c */ /* 0x000fcc000bf05300 */
[----:B------:R-:W-:-:S05]  /*d470*/  PLOP3.LUT P0, PT, PT, PT, UP0, 0x80, 0x0 ;  /* 0x000000000000781c */ /* 0x000fca0003f0f008 */
[----:B------:R-:W-:Y:S02]  /*d480*/  @UP0 ULDC.64 UR4, c[0x0][0xaf0] ;  /* 0x0002bc0000040ab9 */ /* 0x000fe40000000a00 */
[----:B------:R-:W-:-:S06]  /*d490*/  @UP0 UIMAD.WIDE UR4, UR43, 0x4, UR4 ;  /* 0x000000042b0408a5 */ /* 0x000fcc000f8e0204 */
[----:B------:R-:W-:Y:S01]  /*d4a0*/  IMAD.U32 R2, RZ, RZ, UR4 ;  /* 0x00000004ff027e24 */ /* 0x000fe2000f8e00ff */
[C---:B------:R-:W-:Y:S01]  /*d4b0*/  LOP3.LUT R6, R24.reuse, 0x7f, RZ, 0xc0, !PT ;  /* 0x0000007f18067812 */ /* 0x040fe200078ec0ff */
[----:B------:R-:W-:Y:S02]  /*d4c0*/  IMAD.U32 R3, RZ, RZ, UR5 ;  /* 0x00000005ff037e24 */ /* 0x000fe4000f8e00ff */
[----:B------:R-:W-:Y:S01]  /*d4d0*/  IMAD.SHL.U32 R0, R24, 0x10, RZ ;  /* 0x0000001018007824 */ /* 0x000fe200078e00ff */
[----:B------:R-:W-:Y:S01]  /*d4e0*/  LEA R18, R28, 0xffffffc0, 0x6 ;  /* 0xffffffc01c127811 */ /* 0x000fe200078e30ff */
[----:B------:R-:W-:Y:S01]  /*d4f0*/  ULDC UR4, c[0x0][0x320] ;  /* 0x0000c80000047ab9 */ /* 0x000fe20000000800 */
[----:B------:R1:W2:Y:S01]  /*d500*/  @P0 LDG.E R25, desc[UR36][R2.64] ;  /* 0x0000002402190981 */ /* 0x0002a2000c1e1900 */
[----:B------:R-:W-:Y:S02]  /*d510*/  SHF.R.U32.HI R5, RZ, 0x3, R6 ;  /* 0x00000003ff057819 */ /* 0x000fe40000011606 */
[----:B------:R-:W-:-:S02]  /*d520*/  LOP3.LUT R4, R0, 0x70, RZ, 0xc0, !PT ;  /* 0x0000007000047812 */ /* 0x000fc400078ec0ff */
[----:B0-----:R-:W-:Y:S02]  /*d530*/  ISETP.NE.AND P1, PT, R11, 0x1, PT ;  /* 0x000000010b00780c */ /* 0x001fe40003f25270 */
[----:B------:R-:W-:Y:S02]  /*d540*/  LOP3.LUT R31, R4, R5, RZ, 0xfc, !PT ;  /* 0x00000005041f7212 */ /* 0x000fe400078efcff */
[----:B------:R-:W-:-:S03]  /*d550*/  LOP3.LUT R16, R16, 0xffffefff, RZ, 0xc0, !PT ;  /* 0xffffefff10107812 */ /* 0x000fc600078ec0ff */
[----:B------:R-:W-:-:S04]  /*d560*/  IMAD.IADD R4, R31, 0x1, R18 ;  /* 0x000000011f047824 */ /* 0x000fc800078e0212 */
[C---:B-----5:R-:W-:Y:S01]  /*d570*/  IMAD.IADD R10, R4.reuse, 0x1, R29 ;  /* 0x00000001040a7824 */ /* 0x060fe200078e021d */
[----:B------:R-:W-:Y:S01]  /*d580*/  ISETP.GE.AND P0, PT, R4, UR41, PT ;  /* 0x0000002904007c0c */ /* 0x000fe2000bf06270 */
[----:B------:R-:W0:Y:S01]  /*d590*/  @P1 LDC R0, c[0x0][0x434] ;  /* 0x00010d00ff001b82 */ /* 0x000e220000000800 */
[----:B------:R-:W-:Y:S01]  /*d5a0*/  @P1 LOP3.LUT R16, R16, 0x1000, RZ, 0xfc, !PT ;  /* 0x0000100010101812 */ /* 0x000fe200078efcff */
[----:B------:R-:W-:Y:S01]  /*d5b0*/  IMAD.MOV.U32 R7, RZ, RZ, R10 ;  /* 0x000000ffff077224 */ /* 0x000fe200078e000a */
[----:B------:R-:W-:-:S05]  /*d5c0*/  ISETP.GT.U32.OR P0, PT, R31, 0x3f, P0 ;  /* 0x0000003f1f00780c */ /* 0x000fca0000704470 */
[----:B-1----:R-:W1:Y:S08]  /*d5d0*/  @P1 LDC R3, c[0x0][0x438] ;  /* 0x00010e00ff031b82 */ /* 0x002e700000000800 */
[----:B------:R-:W3:Y:S08]  /*d5e0*/  @!P0 LDC.64 R8, c[0x0][0x428] ;  /* 0x00010a00ff088b82 */ /* 0x000ef00000000a00 */
[----:B------:R-:W4:Y:S01]  /*d5f0*/  @!P0 LDC.64 R4, c[0x0][0x418] ;  /* 0x00010600ff048b82 */ /* 0x000f220000000a00 */
[----:B0-----:R-:W-:-:S05]  /*d600*/  @P1 IMAD.HI.U32 R0, R10, R0, RZ ;  /* 0x000000000a001227 */ /* 0x001fca00078e00ff */
[----:B-1----:R-:W-:-:S04]  /*d610*/  @P1 SHF.R.U32.HI R7, RZ, R3, R0 ;  /* 0x00000003ff071219 */ /* 0x002fc80000011600 */
        /* <DEDUP_REMOVED lines=8> */
[----:B------:R-:W-:-:S05]  /*d6a0*/  @!P0 LEA.HI.X R5, R2, R5, R0, 0x2, P1 ;  /* 0x0000000502058211 */ /* 0x000fca00008f1400 */
[----:B------:R0:W2:Y:S01]  /*d6b0*/  @!P0 LDG.E R3, desc[UR36][R4.64] ;  /* 0x0000002404038981 */ /* 0x0000a2000c1e1900 */
[----:B------:R-:W-:Y:S02]  /*d6c0*/  CS2R R26, SRZ ;  /* 0x00000000001a7805 */ /* 0x000fe4000001ff00 */
[----:B------:R-:W-:Y:S01]  /*d6d0*/  LOP3.LUT R16, R16, 0xffffffdf, RZ, 0xc0, !PT ;  /* 0xffffffdf10107812 */ /* 0x000fe200078ec0ff */
[----:B------:R-:W-:-:S04]  /*d6e0*/  IMAD.MOV R19, RZ, RZ, -R7 ;  /* 0x000000ffff137224 */ /* 0x000fc800078e0a07 */
[----:B------:R-:W-:Y:S02]  /*d6f0*/  IMAD R19, R11, R19, R10 ;  /* 0x000000130b137224 */ /* 0x000fe400078e020a */
[----:B0-----:R-:W-:-:S05]  /*d700*/  IMAD.SHL.U32 R5, R24, 0x8, RZ ;  /* 0x0000000818057824 */ /* 0x001fca00078e00ff */
[----:B------:R-:W-:-:S04]  /*d710*/  LOP3.LUT R22, R5, 0x38, RZ, 0xc0, !PT ;  /* 0x0000003805167812 */ /* 0x000fc800078ec0ff */
[C---:B------:R-:W-:Y:S02]  /*d720*/  LOP3.LUT R0, R22.reuse, 0x40, RZ, 0xfc, !PT ;  /* 0x0000004016007812 */ /* 0x040fe400078efcff */
[----:B------:R-:W-:Y:S02]  /*d730*/  LOP3.LUT R2, R22, 0x80, RZ, 0xfc, !PT ;  /* 0x0000008016027812 */ /* 0x000fe400078efcff */
[----:B------:R-:W-:Y:S02]  /*d740*/  ISETP.GE.AND P2, PT, R0, UR4, PT ;  /* 0x0000000400007c0c */ /* 0x000fe4000bf46270 */
[----:B------:R-:W-:Y:S02]  /*d750*/  ISETP.GE.AND P1, PT, R2, UR4, PT ;  /* 0x0000000402007c0c */ /* 0x000fe4000bf26270 */
[----:B------:R-:W-:Y:S02]  /*d760*/  SEL R0, RZ, 0xffffffff, P2 ;  /* 0xffffffffff007807 */ /* 0x000fe40001000000 */
[----:B------:R-:W-:-:S02]  /*d770*/  LOP3.LUT R2, R22, 0xc0, RZ, 0xfc, !PT ;  /* 0x000000c016027812 */ /* 0x000fc400078efcff */
[C---:B------:R-:W-:Y:S02]  /*d780*/  LOP3.LUT R35, R22.reuse, 0x100, RZ, 0xfc, !PT ;  /* 0x0000010016237812 */ /* 0x040fe400078efcff */
[C---:B------:R-:W-:Y:S02]  /*d790*/  LOP3.LUT R34, R22.reuse, 0x140, RZ, 0xfc, !PT ;  /* 0x0000014016227812 */ /* 0x040fe400078efcff */
[----:B------:R-:W-:Y:S02]  /*d7a0*/  LOP3.LUT R4, R22, 0x180, RZ, 0xfc, !PT ;  /* 0x0000018016047812 */ /* 0x000fe400078efcff */
[----:B------:R-:W-:Y:S02]  /*d7b0*/  @P2 LOP3.LUT R16, R16, 0x20, RZ, 0xfc, !PT ;  /* 0x0000002010102812 */ /* 0x000fe400078efcff */
[----:B------:R-:W-:Y:S02]  /*d7c0*/  ISETP.GE.AND P2, PT, R35, UR4, PT ;  /* 0x0000000423007c0c */ /* 0x000fe4000bf46270 */
[----:B------:R-:W-:-:S02]  /*d7d0*/  LOP3.LUT R16, R16, 0xfffffdff, RZ, 0xc0, !PT ;  /* 0xfffffdff10107812 */ /* 0x000fc400078ec0ff */
[C---:B------:R-:W-:Y:S02]  /*d7e0*/  LOP3.LUT R37, R22.reuse, 0x1c0, RZ, 0xfc, !PT ;  /* 0x000001c016257812 */ /* 0x040fe400078efcff */
[--C-:B--2---:R-:W-:Y:S01]  /*d7f0*/  @!P0 SHF.R.S32.HI R27, RZ, 0x1f, R3.reuse ;  /* 0x0000001fff1b8819 */ /* 0x104fe20000011403 */
[----:B------:R-:W-:Y:S01]  /*d800*/  @!P0 IMAD.MOV.U32 R26, RZ, RZ, R3 ;  /* 0x000000ffff1a8224 */ /* 0x000fe200078e0003 */
[----:B------:R-:W-:Y:S01]  /*d810*/  ISETP.GE.AND P0, PT, R22, UR4, PT ;  /* 0x0000000416007c0c */ /* 0x000fe2000bf06270 */
[----:B------:R-:W-:-:S03]  /*d820*/  IMAD.SHL.U32 R3, R0, 0x2, RZ ;  /* 0x0000000200037824 */ /* 0x000fc600078e00ff */
[----:B------:R-:W-:-:S04]  /*d830*/  SEL R0, RZ, 0x1, P0 ;  /* 0x00000001ff007807 */ /* 0x000fc80000000000 */
[----:B------:R-:W-:Y:S02]  /*d840*/  LOP3.LUT R0, R3, 0x2, R0, 0xe2, !PT ;  /* 0x0000000203007812 */ /* 0x000fe400078ee200 */
[----:B------:R-:W-:-:S03]  /*d850*/  SEL R3, RZ, 0x4, P1 ;  /* 0x00000004ff037807 */ /* 0x000fc60000800000 */
[----:B------:R-:W-:Y:S02]  /*d860*/  @P0 LOP3.LUT R16, R16, 0x200, RZ, 0xfc, !PT ;  /* 0x0000020010100812 */ /* 0x000fe400078efcff */
[----:B------:R-:W-:Y:S02]  /*d870*/  ISETP.GE.AND P0, PT, R2, UR4, PT ;  /* 0x0000000402007c0c */ /* 0x000fe4000bf06270 */
[----:B------:R-:W-:Y:S02]  /*d880*/  LOP3.LUT R16, R16, 0xffffffef, RZ, 0xc0, !PT ;  /* 0xffffffef10107812 */ /* 0x000fe400078ec0ff */
[----:B------:R-:W-:Y:S02]  /*d890*/  SEL R2, RZ, 0x8, P0 ;  /* 0x00000008ff027807 */ /* 0x000fe40000000000 */
[----:B------:R-:W-:Y:S02]  /*d8a0*/  @P1 LOP3.LUT R16, R16, 0x10, RZ, 0xfc, !PT ;  /* 0x0000001010101812 */ /* 0x000fe400078efcff */
[----:B------:R-:W-:-:S02]  /*d8b0*/  ISETP.GE.AND P1, PT, R34, UR4, PT ;  /* 0x0000000422007c0c */ /* 0x000fc4000bf26270 */
[----:B------:R-:W-:Y:S02]  /*d8c0*/  LOP3.LUT R16, R16, 0xfffffff7, RZ, 0xc0, !PT ;  /* 0xfffffff710107812 */ /* 0x000fe400078ec0ff */
[----:B------:R-:W-:Y:S02]  /*d8d0*/  LOP3.LUT R2, R2, R0, R3, 0xfe, !PT ;  /* 0x0000000002027212 */ /* 0x000fe400078efe03 */
[----:B------:R-:W-:Y:S02]  /*d8e0*/  @P0 LOP3.LUT R16, R16, 0x8, RZ, 0xfc, !PT ;  /* 0x0000000810100812 */ /* 0x000fe400078efcff */
[----:B------:R-:W-:Y:S02]  /*d8f0*/  ISETP.GE.AND P0, PT, R4, UR4, PT ;  /* 0x0000000404007c0c */ /* 0x000fe4000bf06270 */
[----:B------:R-:W-:Y:S02]  /*d900*/  LOP3.LUT R16, R16, 0xfffffffb, RZ, 0xc0, !PT ;  /* 0xfffffffb10107812 */ /* 0x000fe400078ec0ff */
[----:B------:R-:W-:-:S02]  /*d910*/  SEL R33, RZ, 0x40, P0 ;  /* 0x00000040ff217807 */ /* 0x000fc40000000000 */
[----:B------:R-:W-:Y:S02]  /*d920*/  @P2 LOP3.LUT R16, R16, 0x4, RZ, 0xfc, !PT ;  /* 0x0000000410102812 */ /* 0x000fe400078efcff */
[----:B------:R-:W-:Y:S01]  /*d930*/  ISETP.GE.AND P0, PT, R37, UR4, PT ;  /* 0x0000000425007c0c */ /* 0x000fe2000bf06270 */
[----:B------:R-:W-:Y:S01]  /*d940*/  UMOV UR4, 0xffffffff ;  /* 0xffffffff00047882 */ /* 0x000fe20000000000 */
[----:B------:R-:W-:Y:S02]  /*d950*/  SEL R3, RZ, 0x10, P2 ;  /* 0x00000010ff037807 */ /* 0x000fe40001000000 */
[----:B------:R-:W-:Y:S02]  /*d960*/  LOP3.LUT R16, R16, 0xfffffffd, RZ, 0xc0, !PT ;  /* 0xfffffffd10107812 */ /* 0x000fe400078ec0ff */
[----:B------:R-:W-:Y:S02]  /*d970*/  SEL R4, RZ, 0x20, P1 ;  /* 0x00000020ff047807 */ /* 0x000fe40000800000 */
[----:B------:R-:W-:-:S02]  /*d980*/  SEL R0, RZ, 0x80, P0 ;  /* 0x00000080ff007807 */ /* 0x000fc40000000000 */
[----:B------:R-:W-:Y:S02]  /*d990*/  @P1 LOP3.LUT R16, R16, 0x2, RZ, 0xfc, !PT ;  /* 0x0000000210101812 */ /* 0x000fe400078efcff */
[----:B------:R-:W-:Y:S01]  /*d9a0*/  LOP3.LUT R2, R4, R2, R3, 0xfe, !PT ;  /* 0x0000000204027212 */ /* 0x000fe200078efe03 */
[----:B------:R-:W-:Y:S06]  /*d9b0*/  BRA.DIV UR4, `(.L_x_3423) ;  /* 0x0000003a04107947 */ /* 0x000fec000b800000 */
.L_x_3469:
[----:B------:R-:W2:Y:S01]  /*d9c0*/  LDL R3, [R1] ;  /* 0x0000000001037983 */ /* 0x000ea20000100800 */
[----:B------:R-:W-:Y:S01]  /*d9d0*/  LOP3.LUT R33, R2, R33, RZ, 0xfc, !PT ;  /* 0x0000002102217212 */ /* 0x000fe200078efcff */
[----:B------:R-:W-:Y:S01]  /*d9e0*/  IMAD.U32 R23, RZ, RZ, UR39 ;  /* 0x00000027ff177e24 */ /* 0x000fe2000f8e00ff */
[----:B------:R-:W-:Y:S02]  /*d9f0*/  ISETP.GT.U32.AND P1, PT, R31, 0x3f, PT ;  /* 0x0000003f1f00780c */ /* 0x000fe40003f24070 */
[----:B------:R-:W-:Y:S02]  /*da00*/  LOP3.LUT R16, R16, 0xfffffbff, RZ, 0xc0, !PT ;  /* 0xfffffbff10107812 */ /* 0x000fe400078ec0ff */
[----:B------:R-:W-:Y:S02]  /*da10*/  SHF.R.S32.HI R23, RZ, 0x1f, R23 ;  /* 0x0000001fff177819 */ /* 0x000fe40000011417 */
[----:B------:R-:W-:Y:S02]  /*da20*/  LOP3.LUT R17, R33, R0, RZ, 0xfc, !PT ;  /* 0x0000000021117212 */ /* 0x000fe400078efcff */
[----:B--2---:R-:W-:-:S13]  /*da30*/  R2UR UR4, R3 ;  /* 0x00000000030472ca */ /* 0x004fda00000e0000 */
[----:B------:R-:W-:-:S06]  /*da40*/  ULOP3.LUT UR4, UR4, 0x2, URZ, 0xfc, !UPT ;  /* 0x0000000204047892 */ /* 0x000fcc000f8efc3f */
[----:B------:R-:W-:-:S05]  /*da50*/  IMAD.U32 R2, RZ, RZ, UR4 ;  /* 0x00000004ff027e24 */ /* 0x000fca000f8e00ff */
[----:B------:R-:W-:-:S13]  /*da60*/  ISETP.NE.AND P0, PT, R2, 0x3, PT ;  /* 0x000000030200780c */ /* 0x000fda0003f05270 */
[----:B------:R-:W-:-:S04]  /*da70*/  @P0 LOP3.LUT R16, R16, 0x400, RZ, 0xfc, !PT ;  /* 0x0000040010100812 */ /* 0x000fc800078efcff */
[----:B------:R-:W-:-:S04]  /*da80*/  LOP3.LUT R16, R16, 0xffffbfff, RZ, 0xc0, !PT ;  /* 0xffffbfff10107812 */ /* 0x000fc800078ec0ff */
[----:B------:R-:W-:Y:S01]  /*da90*/  @P1 LOP3.LUT R16, R16, 0x4000, RZ, 0xfc, !PT ;  /* 0x0000400010101812 */ /* 0x000fe200078efcff */
[----:B------:R-:W-:Y:S06]  /*daa0*/  @!P0 BRA `(.L_x_3424) ;  /* 0x0000000000048947 */ /* 0x000fec0003800000 */
[----:B------:R-:W-:Y:S01]  /*dab0*/  BPT.TRAP 0x1 ;  /* 0x000000040000795c */ /* 0x000fe20000300000 */
.L_x_3424:
[----:B------:R-:W-:-:S05]  /*dac0*/  IMAD.MOV.U32 R0, RZ, RZ, 0x1 ;  /* 0x00000001ff007424 */ /* 0x000fca00078e00ff */
[----:B------:R-:W-:-:S04]  /*dad0*/  SHF.L.U32 R0, R0, 0x1f, RZ ;  /* 0x0000001f00007819 */ /* 0x000fc800000006ff */
[----:B------:R-:W0:Y:S02]  /*dae0*/  SYNCS.PHASECHK.TRANS64.TRYWAIT P0, [UR42+0x38840], R0 ;  /* 0x03884000ff0075a7 */ /* 0x000e24000800016a */
[----:B0-----:R-:W-:Y:S05]  /*daf0*/  @!P0 BRA `(.L_x_3425) ;  /* 0x0000003400e08947 */ /* 0x001fea0003800000 */
.L_x_3470:
[----:B------:R-:W-:Y:S01]  /*db00*/  SHF.R.S32.HI R30, RZ, 0x1f, R19 ;  /* 0x0000001fff1e7819 */ /* 0x000fe20000011413 */
[----:B------:R-:W-:Y:S01]  /*db10*/  ULDC.64 UR4, c[0x0][0x300] ;  /* 0x0000c00000047ab9 */ /* 0x000fe20000000a00 */
[----:B------:R-:W-:Y:S01]  /*db20*/  R2UR UR6, R23 ;  /* 0x00000000170672ca */ /* 0x000fe200000e0000 */
[----:B0-----:R-:W-:Y:S01]  /*db30*/  IMAD.WIDE.U32 R2, R19, UR4, RZ ;  /* 0x0000000413027c25 */ /* 0x001fe2000f8e00ff */
[----:B------:R-:W-:Y:S02]  /*db40*/  SHF.R.U32.HI R8, RZ, 0x3, R6 ;  /* 0x00000003ff087819 */ /* 0x000fe40000011606 */
[----:B------:R-:W-:Y:S01]  /*db50*/  LOP3.LUT R16, R16, 0xfffffffe, RZ, 0xc0, !PT ;  /* 0xfffffffe10107812 */ /* 0x000fe200078ec0ff */
[----:B------:R-:W-:Y:S01]  /*db60*/  IMAD R0, R30, UR4, RZ ;  /* 0x000000041e007c24 */ /* 0x000fe2000f8e02ff */
[----:B------:R-:W-:-:S03]  /*db70*/  IADD3 R18, -R8, UR41, -R18 ;  /* 0x0000002908127c10 */ /* 0x000fc6000fffe912 */
[----:B------:R-:W-:Y:S01]  /*db80*/  IMAD R7, R19, UR5, R0 ;  /* 0x0000000513077c24 */ /* 0x000fe2000f8e0200 */
        /* <DEDUP_REMOVED lines=12> */
[----:B------:R-:W-:Y:S01]  /*dc50*/  UMOV UR5, 0xffffffff ;  /* 0xffffffff00057882 */ /* 0x000fe20000000000 */
[----:B------:R-:W-:Y:S02]  /*dc60*/  LEA R0, P0, R2, UR6, 0x1 ;  /* 0x0000000602007c11 */ /* 0x000fe4000f8008ff */
[----:B------:R-:W-:Y:S01]  /*dc70*/  VIADD R3, R3, UR4 ;  /* 0x0000000403037c36 */ /* 0x000fe20008000000 */
[----:B------:R-:W-:Y:S02]  /*dc80*/  ULDC UR4, c[0x0][0x2f4] ;  /* 0x0000bd0000047ab9 */ /* 0x000fe40000000800 */
[----:B------:R-:W-:-:S02]  /*dc90*/  ISETP.GE.AND P2, PT, R22, UR4, PT ;  /* 0x0000000416007c0c */ /* 0x000fc4000bf46270 */
[----:B------:R-:W-:Y:S02]  /*dca0*/  LEA.HI.X R4, R2, UR7, R3, 0x1, P0 ;  /* 0x0000000702047c11 */ /* 0x000fe400080f0c03 */
[----:B------:R-:W-:Y:S02]  /*dcb0*/  LOP3.LUT R2, R5, 0x1c0, RZ, 0xc0, !PT ;  /* 0x000001c005027812 */ /* 0x000fe400078ec0ff */
[----:B------:R-:W-:Y:S02]  /*dcc0*/  ISETP.GE.AND P0, PT, R18, 0x1, PT ;  /* 0x000000011200780c */ /* 0x000fe40003f06270 */
[----:B------:R-:W-:-:S04]  /*dcd0*/  LOP3.LUT R5, R2, 0x38, R5, 0xf8, !PT ;  /* 0x0000003802057812 */ /* 0x000fc800078ef805 */
[----:B------:R-:W-:Y:S01]  /*dce0*/  LOP3.LUT R5, R5, 0x38, R24, 0x78, !PT ;  /* 0x0000003805057812 */ /* 0x000fe200078e7818 */
[----:B------:R-:W-:Y:S01]  /*dcf0*/  IMAD.SHL.U32 R24, R6, 0x8, RZ ;  /* 0x0000000806187824 */ /* 0x000fe200078e00ff */
[----:B------:R-:W-:-:S04]  /*dd00*/  @P2 LOP3.LUT R16, R16, 0x1, RZ, 0xfc, !PT ;  /* 0x0000000110102812 */ /* 0x000fc800078efcff */
[----:B------:R-:W-:Y:S01]  /*dd10*/  LOP3.LUT R24, R5, 0x200, R24, 0xf8, !PT ;  /* 0x0000020005187812 */ /* 0x000fe200078ef818 */
[----:B------:R-:W-:Y:S06]  /*dd20*/  BRA.DIV UR5, `(.L_x_3426) ;  /* 0x00000036056c7947 */ /* 0x000fec000b800000 */
[----:B------:R-:W0:Y:S01]  /*dd30*/  SHFL.IDX PT, R14, R0, RZ, 0x181f ;  /* 0x00181fff000e7589 */ /* 0x000e2200000e0000 */
[----:B------:R-:W-:-:S03]  /*dd40*/  @P0 LEA R7, R24, UR42, 0x1 ;  /* 0x0000002a18070c11 */ /* 0x000fc6000f8e08ff */
[----:B------:R-:W1:Y:S04]  /*dd50*/  SHFL.IDX PT, R2, R4, RZ, 0x181f ;  /* 0x00181fff04027589 */ /* 0x000e6800000e0000 */
[----:B------:R-:W-:Y:S01]  /*dd60*/  SHFL.IDX PT, R5, R4, 0x1, 0x181f ;  /* 0x00381f0004057f89 */ /* 0x000fe200000e0000 */
[----:B0-----:R-:W-:-:S05]  /*dd70*/  @P0 LEA R14, P1, R22, R14, 0x1 ;  /* 0x0000000e160e0211 */ /* 0x001fca00078208ff */
[----:B-1----:R-:W-:Y:S02]  /*dd80*/  @P0 IMAD.X R3, RZ, RZ, R2, P1 ;  /* 0x000000ffff030224 */ /* 0x002fe400008e0602 */
[----:B------:R-:W-:Y:S02]  /*dd90*/  @P0 IMAD.MOV.U32 R2, RZ, RZ, R14 ;  /* 0x000000ffff020224 */ /* 0x000fe400078e000e */
        /* <DEDUP_REMOVED lines=9> */
[----:B------:R-:W-:-:S03]  /*de30*/  ISETP.GE.AND P0, PT, R18, 0x21, PT ;  /* 0x000000211200780c */ /* 0x000fc60003f06270 */
[----:B------:R-:W2:Y:S10]  /*de40*/  SHFL.IDX PT, R4, R4, 0x3, 0x181f ;  /* 0x00781f0004047f89 */ /* 0x000eb400000e0000 */
[----:B0-----:R-:W-:-:S02]  /*de50*/  @P0 LEA R2, P1, R22, R14, 0x1 ;  /* 0x0000000e16020211 */ /* 0x001fc400078208ff */
[----:B------:R0:W3:Y:S03]  /*de60*/  SHFL.IDX PT, R14, R0, 0x3, 0x181f ;  /* 0x00781f00000e7f89 */ /* 0x0000e600000e0000 */
[----:B-1----:R-:W-:Y:S01]  /*de70*/  @P0 IMAD.X R3, RZ, RZ, R5, P1 ;  /* 0x000000ffff030224 */ /* 0x002fe200008e0605 */
[----:B------:R-:W-:-:S05]  /*de80*/  @P0 LEA R5, R24, UR42, 0x1 ;  /* 0x0000002a18050c11 */ /* 0x000fca000f8e08ff */
[----:B------:R0:W-:Y:S02]  /*de90*/  @P0 LDGSTS.E.BYPASS.LTC128B.128 [R5+0x23400], desc[UR36][R2.64], !P2 ;  /* 0x2340000002050fae */ /* 0x0001e4000d101d64 */
.L_x_3480:
[----:B------:R-:W-:-:S13]  /*dea0*/  ISETP.GE.AND P0, PT, R18, 0x31, PT ;  /* 0x000000311200780c */ /* 0x000fda0003f06270 */
[----:B0--3--:R-:W-:Y:S02]  /*deb0*/  @P0 LEA R2, P1, R22, R14, 0x1 ;  /* 0x0000000e16020211 */ /* 0x009fe400078208ff */
[----:B------:R-:W-:-:S03]  /*dec0*/  @P0 LEA R5, R24, UR42, 0x1 ;  /* 0x0000002a18050c11 */ /* 0x000fc6000f8e08ff */
[----:B--2---:R-:W-:-:S05]  /*ded0*/  @P0 IMAD.X R3, RZ, RZ, R4, P1 ;  /* 0x000000ffff030224 */ /* 0x004fca00008e0604 */
        /* <DEDUP_REMOVED lines=11> */
.L_x_3427:
[----:B------:R-:W-:Y:S01]  /*df90*/  SYNCS.ARRIVE.TRANS64.A1T0 RZ, [UR42+0x38830], RZ ;  /* 0x038830ffffff79a7 */ /* 0x000fe2000810002a */
[----:B------:R-:W-:Y:S05]  /*dfa0*/  WARPSYNC.ALL ;  /* 0x0000000000007948 */ /* 0x000fea0003800000 */
[----:B------:R-:W-:Y:S01]  /*dfb0*/  UIADD3 UR4, UR42, 0x20400, URZ ;  /* 0x000204002a047890 */ /* 0x000fe2000fffe03f */
[----:B------:R-:W-:Y:S01]  /*dfc0*/  BAR.SYNC.DEFER_BLOCKING 0x8, 0x100 ;  /* 0x0204000000007b1d */ /* 0x000fe20000010000 */
[----:B------:R-:W-:Y:S02]  /*dfd0*/  USHF.R.S32.HI UR46, URZ, 0x1f, UR43 ;  /* 0x0000001f3f2e7899 */ /* 0x000fe4000801142b */
[----:B------:R-:W-:-:S06]  /*dfe0*/  ULOP3.LUT UP0, URZ, UR4, 0x3ff, URZ, 0xc0, !UPT ;  /* 0x000003ff043f7892 */ /* 0x000fcc000f80c03f */
        /* <DEDUP_REMOVED lines=18> */
.L_x_3428:
[----:B------:R-:W0:Y:S01]  /*e110*/  LDC R8, c[0x0][0x448] ;  /* 0x00011200ff087b82 */ /* 0x000e220000000800 */
[----:B------:R-:W1:Y:S01]  /*e120*/  S2R R20, SR_CTAID.X ;  /* 0x0000000000147919 */ /* 0x000e620000002500 */
[----:B------:R-:W-:Y:S01]  /*e130*/  R2UR UR6, R23 ;  /* 0x00000000170672ca */ /* 0x000fe200000e0000 */
[----:B------:R-:W-:Y:S01]  /*e140*/  ULDC.64 UR8, c[0x0][0x2d8] ;  /* 0x0000b60000087ab9 */ /* 0x000fe20000000a00 */
[----:B------:R-:W-:Y:S01]  /*e150*/  LOP3.LUT R16, R16, 0xfffff7ff, RZ, 0xc0, !PT ;  /* 0xfffff7ff10107812 */ /* 0x000fe200078ec0ff */
[----:B------:R-:W-:Y:S01]  /*e160*/  UIMAD.WIDE.U32 UR4, UR39, UR8, URZ ;  /* 0x00000008270472a5 */ /* 0x000fe2000f8e003f */
[----:B------:R-:W2:Y:S09]  /*e170*/  S2R R21, SR_TID.X ;  /* 0x0000000000157919 */ /* 0x000eb20000002100 */
[----:B------:R-:W-:-:S04]  /*e180*/  UIMAD UR6, UR6, UR8, URZ ;  /* 0x00000008060672a4 */ /* 0x000fc8000f8e023f */
[----:B------:R-:W-:-:S03]  /*e190*/  UIMAD UR6, UR39, UR9, UR6 ;  /* 0x00000009270672a4 */ /* 0x000fc6000f8e0206 */
[----:B------:R-:W-:Y:S01]  /*e1a0*/  ULDC.64 UR8, c[0x0][0x2e0] ;  /* 0x0000b80000087ab9 */ /* 0x000fe20000000a00 */
[----:B------:R-:W-:Y:S01]  /*e1b0*/  UIADD3 UR5, UR5, UR6, URZ ;  /* 0x0000000605057290 */ /* 0x000fe2000fffe03f */
[----:B0-----:R-:W-:Y:S01]  /*e1c0*/  ISETP.NE.AND P0, PT, R8, 0x1, PT ;  /* 0x000000010800780c */ /* 0x001fe20003f05270 */
[----:B------:R-:W-:Y:S02]  /*e1d0*/  UIMAD UR6, UR46, UR8, URZ ;  /* 0x000000082e0672a4 */ /* 0x000fe4000f8e023f */
[----:B------:R-:W-:Y:S02]  /*e1e0*/  UIMAD.WIDE.U32 UR4, UR43, UR8, UR4 ;  /* 0x000000082b0472a5 */ /* 0x000fe4000f8e0004 */
[----:B------:R-:W-:Y:S01]  /*e1f0*/  UIMAD UR6, UR43, UR9, UR6 ;  /* 0x000000092b0672a4 */ /* 0x000fe2000f8e0206 */
[----:B-1----:R-:W-:-:S03]  /*e200*/  IMAD R36, R20, 0x40, R31 ;  /* 0x0000004014247824 */ /* 0x002fc600078e021f */
[----:B------:R-:W-:Y:S01]  /*e210*/  UIADD3 UR6, UR5, UR6, URZ ;  /* 0x0000000605067290 */ /* 0x000fe2000fffe03f */
[----:B------:R-:W-:-:S03]  /*e220*/  IMAD.U32 R4, RZ, RZ, UR4 ;  /* 0x00000004ff047e24 */ /* 0x000fc6000f8e00ff */
[----:B------:R-:W0:Y:S01]  /*e230*/  @P0 LDC R3, c[0x0][0x44c] ;  /* 0x00011300ff030b82 */ /* 0x000e220000000800 */
[----:B------:R-:W-:Y:S01]  /*e240*/  IMAD.MOV.U32 R6, RZ, RZ, R36 ;  /* 0x000000ffff067224 */ /* 0x000fe200078e0024 */
[----:B------:R-:W-:Y:S01]  /*e250*/  @P0 LOP3.LUT R16, R16, 0x800, RZ, 0xfc, !PT ;  /* 0x0000080010100812 */ /* 0x000fe200078efcff */
[----:B------:R-:W-:Y:S01]  /*e260*/  IMAD.MOV.U32 R2, RZ, RZ, R4 ;  /* 0x000000ffff027224 */ /* 0x000fe200078e0004 */
[----:B--2---:R-:W-:-:S04]  /*e270*/  LOP3.LUT R21, R21, 0x7f, RZ, 0xc0, !PT ;  /* 0x0000007f15157812 */ /* 0x004fc800078ec0ff */
[----:B------:R-:W1:Y:S01]  /*e280*/  @P0 LDC R5, c[0x0][0x450] ;  /* 0x00011400ff050b82 */ /* 0x000e620000000800 */
[----:B------:R-:W-:Y:S01]  /*e290*/  SHF.R.U32.HI R21, RZ, 0x3, R21 ;  /* 0x00000003ff157819 */ /* 0x000fe20000011615 */
[----:B0-----:R-:W-:Y:S01]  /*e2a0*/  @P0 IMAD.HI.U32 R0, R36, R3, RZ ;  /* 0x0000000324000227 */ /* 0x001fe200078e00ff */
[----:B------:R-:W-:-:S04]  /*e2b0*/  MOV R3, UR6 ;  /* 0x0000000600037c02 */ /* 0x000fc80008000f00 */
[----:B-1----:R-:W-:Y:S01]  /*e2c0*/  @P0 SHF.R.U32.HI R6, RZ, R5, R0 ;  /* 0x00000005ff060219 */ /* 0x002fe20000011600 */
[----:B------:R-:W-:Y:S01]  /*e2d0*/  IMAD.U32 R5, RZ, RZ, UR5 ;  /* 0x00000005ff057e24 */ /* 0x000fe2000f8e00ff */
[----:B------:R-:W-:Y:S02]  /*e2e0*/  ULDC.64 UR4, c[0x0][0x2d0] ;  /* 0x0000b40000047ab9 */ /* 0x000fe40000000a00 */
[--C-:B------:R-:W-:Y:S01]  /*e2f0*/  SHF.R.S32.HI R0, RZ, 0x1f, R6.reuse ;  /* 0x0000001fff007819 */ /* 0x100fe20000011406 */
[----:B------:R-:W-:Y:S02]  /*e300*/  IMAD.MOV R7, RZ, RZ, -R6 ;  /* 0x000000ffff077224 */ /* 0x000fe400078e0a06 */
[----:B------:R-:W-:-:S04]  /*e310*/  IMAD.WIDE.U32 R2, R6, UR4, R2 ;  /* 0x0000000406027c25 */ /* 0x000fc8000f8e0002 */
[----:B------:R-:W-:Y:S02]  /*e320*/  IMAD R5, R0, UR4, RZ ;  /* 0x0000000400057c24 */ /* 0x000fe4000f8e02ff */
[----:B------:R-:W-:Y:S02]  /*e330*/  IMAD R0, R8, R7, R36 ;  /* 0x0000000708007224 */ /* 0x000fe400078e0224 */
[----:B------:R-:W-:Y:S01]  /*e340*/  IMAD R4, R6, UR5, R5 ;  /* 0x0000000506047c24 */ /* 0x000fe2000f8e0205 */
[----:B------:R-:W-:Y:S02]  /*e350*/  ULDC.64 UR4, c[0x0][0x2c8] ;  /* 0x0000b20000047ab9 */ /* 0x000fe40000000a00 */
[----:B------:R-:W-:Y:S01]  /*e360*/  SHF.R.S32.HI R5, RZ, 0x1f, R0 ;  /* 0x0000001fff057819 */ /* 0x000fe20000011400 */
[----:B------:R-:W-:-:S04]  /*e370*/  IMAD.IADD R3, R3, 0x1, R4 ;  /* 0x0000000103037824 */ /* 0x000fc800078e0204 */
[----:B------:R-:W-:Y:S02]  /*e380*/  IMAD R5, R5, UR4, RZ ;  /* 0x0000000405057c24 */ /* 0x000fe4000f8e02ff */
[----:B------:R-:W-:-:S04]  /*e390*/  IMAD.WIDE.U32 R2, R0, UR4, R2 ;  /* 0x0000000400027c25 */ /* 0x000fc8000f8e0002 */
[----:B------:R-:W-:Y:S01]  /*e3a0*/  IMAD R5, R0, UR5, R5 ;  /* 0x0000000500057c24 */ /* 0x000fe2000f8e0205 */
[----:B------:R-:W-:Y:S02]  /*e3b0*/  ULDC.64 UR4, c[0x0][0x280] ;  /* 0x0000a00000047ab9 */ /* 0x000fe40000000a00 */
[----:B------:R-:W-:Y:S01]  /*e3c0*/  LEA R0, P0, R2, UR4, 0x1 ;  /* 0x0000000402007c11 */ /* 0x000fe2000f8008ff */
[----:B------:R-:W-:Y:S01]  /*e3d0*/  IMAD.IADD R3, R3, 0x1, R5 ;  /* 0x0000000103037824 */ /* 0x000fe200078e0205 */
[----:B------:R-:W-:-:S04]  /*e3e0*/  ULDC UR4, c[0x0][0x2b8] ;  /* 0x0000ae0000047ab9 */ /* 0x000fc80000000800 */
[----:B------:R-:W-:Y:S01]  /*e3f0*/  LEA.HI.X R4, R2, UR5, R3, 0x1, P0 ;  /* 0x0000000502047c11 */ /* 0x000fe200080f0c03 */
[----:B------:R-:W-:Y:S01]  /*e400*/  UMOV UR5, 0xffffffff ;  /* 0xffffffff00057882 */ /* 0x000fe20000000000 */
[----:B------:R-:W-:Y:S02]  /*e410*/  ISETP.GE.AND P0, PT, R22, UR4, PT ;  /* 0x0000000416007c0c */ /* 0x000fe4000bf06270 */
[----:B------:R-:W-:Y:S11]  /*e420*/  BRA.DIV UR5, `(.L_x_3429) ;  /* 0x0000003205cc7947 */ /* 0x000ff6000b800000 */
[----:B------:R-:W0:Y:S01]  /*e430*/  LDC R3, c[0x0][0x448] ;  /* 0x00011200ff037b82 */ /* 0x000e220000000800 */
[----:B------:R-:W1:Y:S01]  /*e440*/  SHFL.IDX PT, R14, R0, RZ, 0x181f ;  /* 0x00181fff000e7589 */ /* 0x000e6200000e0000 */
[----:B------:R-:W-:Y:S01]  /*e450*/  ULDC UR4, c[0x0][0x288] ;  /* 0x0000a20000047ab9 */ /* 0x000fe20000000800 */
[----:B------:R-:W-:Y:S01]  /*e460*/  IMAD R6, R20, 0x40, R21 ;  /* 0x0000004014067824 */ /* 0x000fe200078e0215 */
[----:B------:R-:W-:Y:S01]  /*e470*/  LOP3.LUT R16, R16, 0xfffffeff, RZ, 0xc0, !PT ;  /* 0xfffffeff10107812 */ /* 0x000fe200078ec0ff */
[----:B------:R-:W2:Y:S02]  /*e480*/  SHFL.IDX PT, R2, R4, RZ, 0x181f ;  /* 0x00181fff04027589 */ /* 0x000ea400000e0000 */
[----:B------:R-:W-:Y:S02]  /*e490*/  VIADD R8, R6, 0x10 ;  /* 0x0000001006087836 */ /* 0x000fe40000000000 */
[----:B------:R-:W3:Y:S04]  /*e4a0*/  SHFL.IDX PT, R7, R0, 0x1, 0x181f ;  /* 0x00381f0000077f89 */ /* 0x000ee800000e0000 */
[----:B------:R-:W4:Y:S01]  /*e4b0*/  SHFL.IDX PT, R9, R4, 0x1, 0x181f ;  /* 0x00381f0004097f89 */ /* 0x000f2200000e0000 */
[----:B0-----:R-:W-:-:S05]  /*e4c0*/  IMAD R5, R3, UR4, RZ ;  /* 0x0000000403057c24 */ /* 0x001fca000f8e02ff */
[-C--:B------:R-:W-:Y:S02]  /*e4d0*/  ISETP.GE.AND P2, PT, R6, R5.reuse, PT ;  /* 0x000000050600720c */ /* 0x080fe40003f46270 */
[----:B------:R-:W-:-:S11]  /*e4e0*/  ISETP.GE.AND P3, PT, R8, R5, PT ;  /* 0x000000050800720c */ /* 0x000fd60003f66270 */
[----:B-1----:R-:W-:Y:S02]  /*e4f0*/  @!P2 LEA R3, P1, R22, R14, 0x1 ;  /* 0x0000000e1603a211 */ /* 0x002fe400078208ff */
[----:B------:R-:W-:Y:S01]  /*e500*/  @!P2 LEA R8, R24, UR42, 0x1 ;  /* 0x0000002a1808ac11 */ /* 0x000fe2000f8e08ff */
[----:B------:R-:W-:Y:S01]  /*e510*/  SHFL.IDX PT, R14, R0, 0x3, 0x181f ;  /* 0x00781f00000e7f89 */ /* 0x000fe200000e0000 */
[----:B------:R-:W-:Y:S01]  /*e520*/  @P2 LOP3.LUT R16, R16, 0x100, RZ, 0xfc, !PT ;  /* 0x0000010010102812 */ /* 0x000fe200078efcff */
[----:B--2---:R-:W-:Y:S01]  /*e530*/  @!P2 IMAD.X R2, RZ, RZ, R2, P1 ;  /* 0x000000ffff02a224 */ /* 0x004fe200008e0602 */
[----:B---3--:R-:W-:Y:S02]  /*e540*/  @!P3 LEA R7, P1, R22, R7, 0x1 ;  /* 0x000000071607b211 */ /* 0x008fe400078208ff */
[----:B------:R-:W-:Y:S02]  /*e550*/  @!P3 LEA R10, R24, UR42, 0x1 ;  /* 0x0000002a180abc11 */ /* 0x000fe4000f8e08ff */
[----:B------:R-:W-:-:S02]  /*e560*/  @!P2 LOP3.LUT R3, R3, R2, RZ, 0x3c, !PT ;  /* 0x000000020303a212 */ /* 0x000fc400078e3cff */
[----:B----4-:R-:W-:Y:S02]  /*e570*/  @!P3 IADD3.X R9, RZ, R9, RZ, P1, !PT ;  /* 0x00000009ff09b210 */ /* 0x010fe40000ffe4ff */
[C---:B------:R-:W-:Y:S02]  /*e580*/  @!P2 LOP3.LUT R2, R3.reuse, R2, RZ, 0x3c, !PT ;  /* 0x000000020302a212 */ /* 0x040fe400078e3cff */
[----:B------:R-:W-:Y:S02]  /*e590*/  LOP3.LUT R16, R16, 0xffffff7f, RZ, 0xc0, !PT ;  /* 0xffffff7f10107812 */ /* 0x000fe400078ec0ff */
[----:B------:R-:W-:Y:S02]  /*e5a0*/  @!P2 LOP3.LUT R3, R3, R2, RZ, 0x3c, !PT ;  /* 0x000000020303a212 */ /* 0x000fe400078e3cff */
[----:B------:R-:W-:-:S03]  /*e5b0*/  @P3 LOP3.LUT R16, R16, 0x80, RZ, 0xfc, !PT ;  /* 0x0000008010103812 */ /* 0x000fc600078efcff */
[----:B------:R0:W-:Y:S01]  /*e5c0*/  @!P2 LDGSTS.E.BYPASS.LTC128B.128 [R8+0x20400], desc[UR36][R2.64], !P0 ;  /* 0x204000000208afae */ /* 0x0001e2000c101d64 */
[----:B------:R-:W-:-:S03]  /*e5d0*/  LOP3.LUT R16, R16, 0xffffffbf, RZ, 0xc0, !PT ;  /* 0xffffffbf10107812 */ /* 0x000fc600078ec0ff */
[----:B0-----:R-:W0:Y:S01]  /*e5e0*/  SHFL.IDX PT, R8, R0, 0x2, 0x181f ;  /* 0x00581f0000087f89 */ /* 0x001e2200000e0000 */
[----:B------:R-:W-:-:S03]  /*e5f0*/  VIADD R3, R6, 0x20 ;  /* 0x0000002006037836 */ /* 0x000fc60000000000 */
[----:B------:R-:W1:Y:S02]  /*e600*/  SHFL.IDX PT, R2, R4, 0x2, 0x181f ;  /* 0x00581f0004027f89 */ /* 0x000e6400000e0000 */
[----:B------:R-:W-:Y:S01]  /*e610*/  ISETP.GE.AND P2, PT, R3, R5, PT ;  /* 0x000000050300720c */ /* 0x000fe20003f46270 */
[----:B------:R-:W-:Y:S01]  /*e620*/  @!P3 IMAD.MOV.U32 R3, RZ, RZ, R9 ;  /* 0x000000ffff03b224 */ /* 0x000fe200078e0009 */
[----:B------:R-:W2:Y:S11]  /*e630*/  SHFL.IDX PT, R4, R4, 0x3, 0x181f ;  /* 0x00781f0004047f89 */ /* 0x000eb600000e0000 */
[----:B------:R-:W-:-:S02]  /*e640*/  @P2 LOP3.LUT R16, R16, 0x40, RZ, 0xfc, !PT ;  /* 0x0000004010102812 */ /* 0x000fc400078efcff */
[----:B0-----:R-:W-:-:S05]  /*e650*/  @!P2 LEA R8, P1, R22, R8, 0x1 ;  /* 0x000000081608a211 */ /* 0x001fca00078208ff */
[----:B-1----:R-:W-:Y:S02]  /*e660*/  @!P2 IMAD.X R11, RZ, RZ, R2, P1 ;  /* 0x000000ffff0ba224 */ /* 0x002fe400008e0602 */
[----:B------:R-:W-:Y:S01]  /*e670*/  @!P3 IMAD.MOV.U32 R2, RZ, RZ, R7 ;  /* 0x000000ffff02b224 */ /* 0x000fe200078e0007 */
[----:B------:R-:W-:-:S04]  /*e680*/  @!P2 LEA R7, R24, UR42, 0x1 ;  /* 0x0000002a1807ac11 */ /* 0x000fc8000f8e08ff */
[----:B------:R0:W-:Y:S02]  /*e690*/  @!P3 LDGSTS.E.BYPASS.LTC128B.128 [R10+0x20c00], desc[UR36][R2.64], !P0 ;  /* 0x20c00000020abfae */ /* 0x0001e4000c101d64 */
[----:B0-----:R-:W-:Y:S02]  /*e6a0*/  @!P2 IMAD.MOV.U32 R2, RZ, RZ, R8 ;  /* 0x000000ffff02a224 */ /* 0x001fe400078e0008 */
[----:B------:R-:W-:-:S05]  /*e6b0*/  @!P2 IMAD.MOV.U32 R3, RZ, RZ, R11 ;  /* 0x000000ffff03a224 */ /* 0x000fca00078e000b */
[----:B--2---:R0:W-:Y:S02]  /*e6c0*/  @!P2 LDGSTS.E.BYPASS.LTC128B.128 [R7+0x21400], desc[UR36][R2.64], !P0 ;  /* 0x214000000207afae */ /* 0x0041e4000c101d64 */
.L_x_3489:
[----:B------:R-:W-:Y:S01]  /*e6d0*/  VIADD R6, R6, 0x30 ;  /* 0x0000003006067836 */ /* 0x000fe20000000000 */
[----:B------:R-:W-:-:S04]  /*e6e0*/  LOP3.LUT R16, R16, 0xffffdfff, RZ, 0xc0, !PT ;  /* 0xffffdfff10107812 */ /* 0x000fc800078ec0ff */
[----:B------:R-:W-:-:S13]  /*e6f0*/  ISETP.GE.AND P2, PT, R6, R5, PT ;  /* 0x000000050600720c */ /* 0x000fda0003f46270 */
[----:B0-----:R-:W-:Y:S02]  /*e700*/  @!P2 LEA R2, P1, R22, R14, 0x1 ;  /* 0x0000000e1602a211 */ /* 0x001fe400078208ff */
[----:B------:R-:W-:Y:S02]  /*e710*/  @!P2 LEA R5, R24, UR42, 0x1 ;  /* 0x0000002a1805ac11 */ /* 0x000fe4000f8e08ff */
[----:B------:R-:W-:Y:S01]  /*e720*/  @P2 LOP3.LUT R16, R16, 0x2000, RZ, 0xfc, !PT ;  /* 0x0000200010102812 */ /* 0x000fe200078efcff */
[----:B------:R-:W-:-:S05]  /*e730*/  @!P2 IMAD.X R3, RZ, RZ, R4, P1 ;  /* 0x000000ffff03a224 */ /* 0x000fca00008e0604 */
        /* <DEDUP_REMOVED lines=8> */
[----:B------:R-:W-:Y:S02]  /*e7c0*/  UIADD3 UR4, UR42, 0x26400, URZ ;  /* 0x000264002a047890 */ /* 0x000fe4000fffe03f */
[----:B------:R-:W-:Y:S02]  /*e7d0*/  SYNCS.ARRIVE.TRANS64.A1T0 RZ, [UR42+0x38800], RZ ;  /* 0x038800ffffff79a7 */ /* 0x000fe4000810002a */
[----:B------:R-:W-:-:S06]  /*e7e0*/  ULOP3.LUT UP0, URZ, UR4, 0x3ff, URZ, 0xc0, !UPT ;  /* 0x000003ff043f7892 */ /* 0x000fcc000f80c03f */
[----:B------:R-:W-:-:S13]  /*e7f0*/  PLOP3.LUT P0, PT, PT, PT, UP0, 0x80, 0x0 ;  /* 0x000000000000781c */ /* 0x000fda0003f0f008 */
[----:B0-----:R-:W-:Y:S05]  /*e800*/  @!P0 BRA `(.L_x_3430) ;  /* 0x0000000000408947 */ /* 0x001fea0003800000 */
        /* <DEDUP_REMOVED lines=16> */
.L_x_3430:
[----:B------:R-:W0:Y:S01]  /*e910*/  LDC R2, c[0x0][0x448] ;  /* 0x00011200ff027b82 */ /* 0x000e220000000800 */
[----:B------:R-:W-:Y:S01]  /*e920*/  R2UR UR6, R23 ;  /* 0x00000000170672ca */ /* 0x000fe200000e0000 */
[----:B------:R-:W-:Y:S01]  /*e930*/  ULDC.64 UR8, c[0x0][0x3d8] ;  /* 0x0000f60000087ab9 */ /* 0x000fe20000000a00 */
[----:B------:R-:W-:Y:S01]  /*e940*/  ULDC UR7, c[0x0][0x448] ;  /* 0x0001120000077ab9 */ /* 0x000fe20000000800 */
[----:B------:R-:W-:Y:S01]  /*e950*/  UIMAD.WIDE.U32 UR4, UR39, UR8, URZ ;  /* 0x00000008270472a5 */ /* 0x000fe2000f8e003f */
[C---:B------:R-:W-:Y:S02]  /*e960*/  LOP3.LUT R10, R22.reuse, 0x80, RZ, 0xfc, !PT ;  /* 0x00000080160a7812 */ /* 0x040fe400078efcff */
[C---:B------:R-:W-:Y:S02]  /*e970*/  LOP3.LUT R8, R22.reuse, 0x40, RZ, 0xfc, !PT ;  /* 0x0000004016087812 */ /* 0x040fe400078efcff */
[----:B------:R-:W-:Y:S02]  /*e980*/  LOP3.LUT R6, R22, 0x180, RZ, 0xfc, !PT ;  /* 0x0000018016067812 */ /* 0x000fe400078efcff */
[----:B------:R-:W-:-:S03]  /*e990*/  LOP3.LUT R16, R16, 0xfffff7ff, RZ, 0xc0, !PT ;  /* 0xfffff7ff10107812 */ /* 0x000fc600078ec0ff */
[----:B------:R-:W-:-:S04]  /*e9a0*/  UIMAD UR6, UR6, UR8, URZ ;  /* 0x00000008060672a4 */ /* 0x000fc8000f8e023f */
[----:B------:R-:W-:-:S03]  /*e9b0*/  UIMAD UR6, UR39, UR9, UR6 ;  /* 0x00000009270672a4 */ /* 0x000fc6000f8e0206 */
[----:B------:R-:W-:Y:S01]  /*e9c0*/  ULDC.64 UR8, c[0x0][0x3e0] ;  /* 0x0000f80000087ab9 */ /* 0x000fe20000000a00 */
[----:B------:R-:W-:Y:S01]  /*e9d0*/  UIADD3 UR5, UR5, UR6, URZ ;  /* 0x0000000605057290 */ /* 0x000fe2000fffe03f */
[----:B0-----:R-:W-:Y:S01]  /*e9e0*/  ISETP.NE.AND P6, PT, R2, 0x1, PT ;  /* 0x000000010200780c */ /* 0x001fe20003fc5270 */
[----:B------:R-:W-:Y:S01]  /*e9f0*/  IMAD.MOV.U32 R2, RZ, RZ, R36 ;  /* 0x000000ffff027224 */ /* 0x000fe200078e0024 */
[----:B------:R-:W-:Y:S02]  /*ea00*/  UIMAD UR6, UR46, UR8, URZ ;  /* 0x000000082e0672a4 */ /* 0x000fe4000f8e023f */
[----:B------:R-:W-:Y:S02]  /*ea10*/  UIMAD.WIDE.U32 UR4, UR43, UR8, UR4 ;  /* 0x000000082b0472a5 */ /* 0x000fe4000f8e0004 */
[----:B------:R-:W-:-:S03]  /*ea20*/  UIMAD UR6, UR43, UR9, UR6 ;  /* 0x000000092b0672a4 */ /* 0x000fc6000f8e0206 */
[----:B------:R-:W-:Y:S01]  /*ea30*/  ULDC.64 UR8, c[0x0][0x3d0] ;  /* 0x0000f40000087ab9 */ /* 0x000fe20000000a00 */
[----:B------:R-:W-:Y:S01]  /*ea40*/  UIADD3 UR5, UR5, UR6, URZ ;  /* 0x0000000605057290 */ /* 0x000fe2000fffe03f */
[----:B------:R-:W-:Y:S02]  /*ea50*/  MOV R9, UR8 ;  /* 0x0000000800097c02 */ /* 0x000fe40008000f00 */
[----:B------:R-:W0:Y:S08]  /*ea60*/  @P6 LDC R3, c[0x0][0x44c] ;  /* 0x00011300ff036b82 */ /* 0x000e300000000800 */
[----:B------:R-:W1:Y:S01]  /*ea70*/  @P6 LDC R0, c[0x0][0x450] ;  /* 0x00011400ff006b82 */ /* 0x000e620000000800 */
[----:B0-----:R-:W-:-:S05]  /*ea80*/  @P6 IMAD.HI.U32 R3, R36, R3, RZ ;  /* 0x0000000324036227 */ /* 0x001fca00078e00ff */
[----:B-1----:R-:W-:-:S04]  /*ea90*/  @P6 SHF.R.U32.HI R2, RZ, R0, R3 ;  /* 0x00000000ff026219 */ /* 0x002fc80000011603 */
[--C-:B------:R-:W-:Y:S01]  /*eaa0*/  SHF.R.S32.HI R0, RZ, 0x1f, R2.reuse ;  /* 0x0000001fff007819 */ /* 0x100fe20000011402 */
[----:B------:R-:W-:-:S04]  /*eab0*/  IMAD.MOV R5, RZ, RZ, -R2 ;  /* 0x000000ffff057224 */ /* 0x000fc800078e0a02 */
[----:B------:R-:W-:Y:S02]  /*eac0*/  IMAD R3, R0, UR8, RZ ;  /* 0x0000000800037c24 */ /* 0x000fe4000f8e02ff */
[----:B------:R-:W-:Y:S02]  /*ead0*/  IMAD R5, R5, UR7, R36 ;  /* 0x0000000705057c24 */ /* 0x000fe4000f8e0224 */
[C---:B------:R-:W-:Y:S02]  /*eae0*/  IMAD R7, R2.reuse, UR9, R3 ;  /* 0x0000000902077c24 */ /* 0x040fe4000f8e0203 */
[----:B------:R-:W-:Y:S01]  /*eaf0*/  IMAD.WIDE.U32 R2, R2, R9, UR4 ;  /* 0x0000000402027e25 */ /* 0x000fe2000f8e0009 */
[----:B------:R-:W-:Y:S01]  /*eb00*/  SHF.R.S32.HI R0, RZ, 0x1f, R5 ;  /* 0x0000001fff007819 */ /* 0x000fe20000011405 */
[----:B------:R-:W-:Y:S02]  /*eb10*/  ULDC.64 UR4, c[0x0][0x3c8] ;  /* 0x0000f20000047ab9 */ /* 0x000fe40000000a00 */
[----:B------:R-:W-:-:S02]  /*eb20*/  IMAD.IADD R3, R3, 0x1, R7 ;  /* 0x0000000103037824 */ /* 0x000fc400078e0207 */
[----:B------:R-:W-:Y:S02]  /*eb30*/  IMAD R0, R0, UR4, RZ ;  /* 0x0000000400007c24 */ /* 0x000fe4000f8e02ff */
[----:B------:R-:W-:-:S04]  /*eb40*/  IMAD.WIDE.U32 R2, R5, UR4, R2 ;  /* 0x0000000405027c25 */ /* 0x000fc8000f8e0002 */
[----:B------:R-:W-:Y:S01]  /*eb50*/  IMAD R7, R5, UR5, R0 ;  /* 0x0000000505077c24 */ /* 0x000fe2000f8e0200 */
[----:B------:R-:W-:Y:S02]  /*eb60*/  ULDC.64 UR4, c[0x0][0x390] ;  /* 0x0000e40000047ab9 */ /* 0x000fe40000000a00 */
[----:B------:R-:W-:Y:S01]  /*eb70*/  LEA R0, P0, R2, UR4, 0x1 ;  /* 0x0000000402007c11 */ /* 0x000fe2000f8008ff */
[----:B------:R-:W-:Y:S01]  /*eb80*/  ULDC UR4, c[0x0][0x3b8] ;  /* 0x0000ee0000047ab9 */ /* 0x000fe20000000800 */
[----:B------:R-:W-:Y:S01]  /*eb90*/  IMAD.IADD R3, R3, 0x1, R7 ;  /* 0x0000000103037824 */ /* 0x000fe200078e0207 */
[----:B------:R-:W-:Y:S02]  /*eba0*/  ISETP.GE.AND P1, PT, R22, UR4, PT ;  /* 0x0000000416007c0c */ /* 0x000fe4000bf26270 */
[----:B------:R-:W-:Y:S02]  /*ebb0*/  ISETP.GE.AND P4, PT, R10, UR4, PT ;  /* 0x000000040a007c0c */ /* 0x000fe4000bf86270 */
[----:B------:R-:W-:-:S02]  /*ebc0*/  ISETP.GE.AND P5, PT, R8, UR4, PT ;  /* 0x0000000408007c0c */ /* 0x000fc4000bfa6270 */
[----:B------:R-:W-:Y:S02]  /*ebd0*/  LOP3.LUT R8, R22, 0xc0, RZ, 0xfc, !PT ;  /* 0x000000c016087812 */ /* 0x000fe400078efcff */
[----:B------:R-:W-:Y:S02]  /*ebe0*/  LEA.HI.X R4, R2, UR5, R3, 0x1, P0 ;  /* 0x0000000502047c11 */ /* 0x000fe400080f0c03 */
[----:B------:R-:W-:Y:S02]  /*ebf0*/  SEL R2, RZ, 0x1, P1 ;  /* 0x00000001ff027807 */ /* 0x000fe40000800000 */
[----:B------:R-:W-:Y:S02]  /*ec00*/  SEL R3, RZ, 0x4, P4 ;  /* 0x00000004ff037807 */ /* 0x000fe40002000000 */
[----:B------:R-:W-:Y:S02]  /*ec10*/  SEL R7, RZ, 0x2, P5 ;  /* 0x00000002ff077807 */ /* 0x000fe40002800000 */
[----:B------:R-:W-:-:S02]  /*ec20*/  ISETP.GE.AND P2, PT, R35, UR4, PT ;  /* 0x0000000423007c0c */ /* 0x000fc4000bf46270 */
[----:B------:R-:W-:Y:S02]  /*ec30*/  ISETP.GE.AND P3, PT, R8, UR4, PT ;  /* 0x0000000408007c0c */ /* 0x000fe4000bf66270 */
[----:B------:R-:W-:Y:S02]  /*ec40*/  IADD3 R7, R3, R7, R2 ;  /* 0x0000000703077210 */ /* 0x000fe40007ffe002 */
[----:B------:R-:W-:Y:S02]  /*ec50*/  ISETP.GE.AND P0, PT, R6, UR4, PT ;  /* 0x0000000406007c0c */ /* 0x000fe4000bf06270 */
[----:B------:R-:W-:Y:S02]  /*ec60*/  @P1 LOP3.LUT R16, R16, 0x800, RZ, 0xfc, !PT ;  /* 0x0000080010101812 */ /* 0x000fe400078efcff */
[----:B------:R-:W-:Y:S02]  /*ec70*/  SEL R2, RZ, 0x10, P2 ;  /* 0x00000010ff027807 */ /* 0x000fe40001000000 */
[----:B------:R-:W-:-:S02]  /*ec80*/  SEL R3, RZ, 0x8, P3 ;  /* 0x00000008ff037807 */ /* 0x000fc40001800000 */
[----:B------:R-:W-:Y:S02]  /*ec90*/  ISETP.GE.AND P1, PT, R34, UR4, PT ;  /* 0x0000000422007c0c */ /* 0x000fe4000bf26270 */
[----:B------:R-:W-:Y:S02]  /*eca0*/  SEL R5, RZ, 0x40, P0 ;  /* 0x00000040ff057807 */ /* 0x000fe40000000000 */
[----:B------:R-:W-:Y:S02]  /*ecb0*/  IADD3 R3, R2, R7, R3 ;  /* 0x0000000702037210 */ /* 0x000fe40007ffe003 */
[----:B------:R-:W-:Y:S01]  /*ecc0*/  ISETP.GE.AND P0, PT, R37, UR4, PT ;  /* 0x0000000425007c0c */ /* 0x000fe2000bf06270 */
[----:B------:R-:W-:Y:S01]  /*ecd0*/  UMOV UR4, 0xffffffff ;  /* 0xffffffff00047882 */ /* 0x000fe20000000000 */
[----:B------:R-:W-:Y:S02]  /*ece0*/  SEL R2, RZ, 0x20, P1 ;  /* 0x00000020ff027807 */ /* 0x000fe40000800000 */
[----:B------:R-:W-:-:S02]  /*ecf0*/  SEL R6, RZ, 0x80, P0 ;  /* 0x00000080ff067807 */ /* 0x000fc40000000000 */
[----:B------:R-:W-:-:S05]  /*ed00*/  IADD3 R5, R5, R3, R2 ;  /* 0x0000000305057210 */ /* 0x000fca0007ffe002 */
[----:B------:R-:W-:Y:S01]  /*ed10*/  IMAD.IADD R6, R5, 0x1, R6 ;  /* 0x0000000105067824 */ /* 0x000fe200078e0206 */
[----:B------:R-:W-:Y:S06]  /*ed20*/  BRA.DIV UR4, `(.L_x_3431) ;  /* 0x0000002e04ec7947 */ /* 0x000fec000b800000 */
[----:B------:R-:W0:Y:S01]  /*ed30*/  SHFL.IDX PT, R14, R0, RZ, 0x181f ;  /* 0x00181fff000e7589 */ /* 0x000e2200000e0000 */
[----:B------:R-:W-:Y:S02]  /*ed40*/  LOP3.LUT P6, RZ, R16, 0x100, RZ, 0xc0, !PT ;  /* 0x0000010010ff7812 */ /* 0x000fe400078cc0ff */
[----:B------:R-:W-:Y:S01]  /*ed50*/  P2R R8, PR, RZ, 0x20 ;  /* 0x00000020ff087803 */ /* 0x000fe20000000000 */
[----:B------:R-:W1:Y:S10]  /*ed60*/  SHFL.IDX PT, R2, R4, RZ, 0x181f ;  /* 0x00181fff04027589 */ /* 0x000e7400000e0000 */
[----:B------:R-:W-:-:S02]  /*ed70*/  @!P6 LEA R7, R24, UR42, 0x1 ;  /* 0x0000002a1807ec11 */ /* 0x000fc4000f8e08ff */
[----:B0-----:R-:W-:-:S05]  /*ed80*/  @!P6 LEA R14, P0, R22, R14, 0x1 ;  /* 0x0000000e160ee211 */ /* 0x001fca00078008ff */
[----:B-1----:R-:W-:Y:S01]  /*ed90*/  @!P6 IMAD.X R21, RZ, RZ, R2, P0 ;  /* 0x000000ffff15e224 */ /* 0x002fe200000e0602 */
[----:B------:R-:W-:Y:S02]  /*eda0*/  LOP3.LUT P0, RZ, R16, 0x800, RZ, 0xc0, !PT ;  /* 0x0000080010ff7812 */ /* 0x000fe4000780c0ff */
[----:B------:R-:W-:Y:S01]  /*edb0*/  @!P6 LOP3.LUT R2, R5, 0x40, RZ, 0xc0, !PT ;  /* 0x000000400502e812 */ /* 0x000fe200078ec0ff */
[----:B------:R-:W-:-:S03]  /*edc0*/  @!P6 IMAD.MOV.U32 R3, RZ, RZ, R21 ;  /* 0x000000ffff03e224 */ /* 0x000fc600078e0015 */
[----:B------:R-:W-:Y:S01]  /*edd0*/  @!P6 SHF.R.U32.HI R9, RZ, 0x2, R2 ;  /* 0x00000002ff09e819 */ /* 0x000fe20000011602 */
[----:B------:R-:W-:Y:S02]  /*ede0*/  @!P6 IMAD.MOV.U32 R2, RZ, RZ, R14 ;  /* 0x000000ffff02e224 */ /* 0x000fe400078e000e */
[----:B------:R-:W0:Y:S04]  /*edf0*/  SHFL.IDX PT, R14, R0, 0x1, 0x181f ;  /* 0x00381f00000e7f89 */ /* 0x000e2800000e0000 */
[----:B------:R-:W-:Y:S04]  /*ee00*/  @!P6 LDGSTS.E.BYPASS.LTC128B.128 [R7+0x26400], desc[UR36][R2.64], !P0 ;  /* 0x264000000207efae */ /* 0x000fe8000c101d64 */
[----:B------:R-:W-:Y:S01]  /*ee10*/  @!P6 LDGSTS.E.BYPASS.LTC128B.128 [R7+0x28400], desc[UR36][R2.64+0x80], !P5 ;  /* 0x284000800207efae */ /* 0x000fe2000e901d64 */
[----:B------:R-:W-:-:S13]  /*ee20*/  LOP3.LUT P5, RZ, R16, 0x100, RZ, 0xc0, !PT ;  /* 0x0000010010ff7812 */ /* 0x000fda00078ac0ff */
[----:B------:R-:W-:Y:S01]  /*ee30*/  @!P5 ISETP.NE.U32.AND P6, PT, R9, RZ, PT ;  /* 0x000000ff0900d20c */ /* 0x000fe20003fc5070 */
[----:B------:R-:W-:Y:S01]  /*ee40*/  @!P5 LDGSTS.E.BYPASS.LTC128B.128 [R7+0x2a400], desc[UR36][R2.64+0x100], !P4 ;  /* 0x2a4001000207dfae */ /* 0x000fe2000e101d64 */
[----:B------:R-:W-:-:S03]  /*ee50*/  @!P5 LOP3.LUT R9, R6, 0x80, RZ, 0xc0, !PT ;  /* 0x000000800609d812 */ /* 0x000fc600078ec0ff */
[----:B------:R-:W-:Y:S01]  /*ee60*/  @!P5 LDGSTS.E.BYPASS.LTC128B.128 [R7+0x2c400], desc[UR36][R2.64+0x180], !P3 ;  /* 0x2c4001800207dfae */ /* 0x000fe2000d901d64 */
[----:B------:R-:W-:-:S03]  /*ee70*/  @!P5 SHF.R.U32.HI R9, RZ, 0x3, R9 ;  /* 0x00000003ff09d819 */ /* 0x000fc60000011609 */
[----:B------:R-:W-:Y:S01]  /*ee80*/  @!P5 LDGSTS.E.BYPASS.LTC128B.128 [R7+0x2e400], desc[UR36][R2.64+0x200], !P2 ;  /* 0x2e4002000207dfae */ /* 0x000fe2000d101d64 */
[----:B------:R-:W-:-:S03]  /*ee90*/  @!P5 ISETP.NE.U32.AND P0, PT, R9, RZ, PT ;  /* 0x000000ff0900d20c */ /* 0x000fc60003f05070 */
[----:B------:R-:W1:Y:S04]  /*eea0*/  SHFL.IDX PT, R9, R4, 0x1, 0x181f ;  /* 0x00381f0004097f89 */ /* 0x000e6800000e0000 */
[----:B------:R-:W-:Y:S04]  /*eeb0*/  @!P5 LDGSTS.E.BYPASS.LTC128B.128 [R7+0x30400], desc[UR36][R2.64+0x280], !P1 ;  /* 0x304002800207dfae */ /* 0x000fe8000c901d64 */
[----:B------:R-:W-:Y:S01]  /*eec0*/  @!P5 LDGSTS.E.BYPASS.LTC128B.128 [R7+0x32400], desc[UR36][R2.64+0x300], P6 ;  /* 0x324003000207dfae */ /* 0x000fe2000b101d64 */
[----:B------:R-:W-:-:S03]  /*eed0*/  LOP3.LUT P6, RZ, R16, 0x80, RZ, 0xc0, !PT ;  /* 0x0000008010ff7812 */ /* 0x000fc600078cc0ff */
[----:B------:R2:W-:Y:S01]  /*eee0*/  @!P5 LDGSTS.E.BYPASS.LTC128B.128 [R7+0x34400], desc[UR36][R2.64+0x380], P0 ;  /* 0x344003800207dfae */ /* 0x0005e20008101d64 */
[----:B------:R-:W-:-:S04]  /*eef0*/  ISETP.NE.AND P5, PT, R8, RZ, PT ;  /* 0x000000ff0800720c */ /* 0x000fc80003fa5270 */
[----:B------:R-:W-:-:S05]  /*ef00*/  P2R R10, PR, RZ, 0x20 ;  /* 0x00000020ff0a7803 */ /* 0x000fca0000000000 */
[----:B0-----:R-:W-:Y:S02]  /*ef10*/  @!P6 LEA R14, P0, R22, R14, 0x1 ;  /* 0x0000000e160ee211 */ /* 0x001fe400078008ff */
[----:B------:R-:W-:-:S03]  /*ef20*/  @!P6 LOP3.LUT R20, R5, 0x40, RZ, 0xc0, !PT ;  /* 0x000000400514e812 */ /* 0x000fc600078ec0ff */
[----:B-1----:R-:W-:Y:S01]  /*ef30*/  @!P6 IMAD.X R21, RZ, RZ, R9, P0 ;  /* 0x000000ffff15e224 */ /* 0x002fe200000e0609 */
[----:B------:R-:W-:Y:S01]  /*ef40*/  LOP3.LUT P0, RZ, R16, 0x800, RZ, 0xc0, !PT ;  /* 0x0000080010ff7812 */ /* 0x000fe2000780c0ff */
[----:B--2---:R-:W-:Y:S01]  /*ef50*/  @!P6 IMAD.MOV.U32 R2, RZ, RZ, R14 ;  /* 0x000000ffff02e224 */ /* 0x004fe200078e000e */
[----:B------:R-:W-:Y:S01]  /*ef60*/  @!P6 LEA R9, R24, UR42, 0x1 ;  /* 0x0000002a1809ec11 */ /* 0x000fe2000f8e08ff */
[----:B------:R-:W-:Y:S01]  /*ef70*/  @!P6 IMAD.MOV.U32 R3, RZ, RZ, R21 ;  /* 0x000000ffff03e224 */ /* 0x000fe200078e0015 */
[----:B------:R-:W-:Y:S01]  /*ef80*/  @!P6 SHF.R.U32.HI R20, RZ, 0x2, R20 ;  /* 0x00000002ff14e819 */ /* 0x000fe20000011614 */
[----:B------:R-:W0:Y:S08]  /*ef90*/  SHFL.IDX PT, R14, R0, 0x2, 0x181f ;  /* 0x00581f00000e7f89 */ /* 0x000e3000000e0000 */
[----:B------:R-:W-:Y:S04]  /*efa0*/  @!P6 LDGSTS.E.BYPASS.LTC128B.128 [R9+0x26c00], desc[UR36][R2.64], !P0 ;  /* 0x26c000000209efae */ /* 0x000fe8000c101d64 */
[----:B------:R-:W-:Y:S01]  /*efb0*/  @!P6 LDGSTS.E.BYPASS.LTC128B.128 [R9+0x28c00], desc[UR36][R2.64+0x80], !P5 ;  /* 0x28c000800209efae */ /* 0x000fe2000e901d64 */
[----:B------:R-:W-:-:S04]  /*efc0*/  LOP3.LUT P5, RZ, R16, 0x40, RZ, 0xc0, !PT ;  /* 0x0000004010ff7812 */ /* 0x000fc800078ac0ff */
[----:B------:R-:W-:Y:S02]  /*efd0*/  P2R R8, PR, RZ, 0x20 ;  /* 0x00000020ff087803 */ /* 0x000fe40000000000 */
[----:B------:R-:W-:-:S13]  /*efe0*/  LOP3.LUT P5, RZ, R16, 0x80, RZ, 0xc0, !PT ;  /* 0x0000008010ff7812 */ /* 0x000fda00078ac0ff */
[----:B------:R-:W-:Y:S01]  /*eff0*/  @!P5 LOP3.LUT R7, R6, 0x80, RZ, 0xc0, !PT ;  /* 0x000000800607d812 */ /* 0x000fe200078ec0ff */
[----:B------:R-:W-:Y:S01]  /*f000*/  @!P5 LDGSTS.E.BYPASS.LTC128B.128 [R9+0x2ac00], desc[UR36][R2.64+0x100], !P4 ;  /* 0x2ac001000209dfae */ /* 0x000fe2000e101d64 */
[----:B------:R-:W-:Y:S02]  /*f010*/  @!P5 ISETP.NE.U32.AND P6, PT, R20, RZ, PT ;  /* 0x000000ff1400d20c */ /* 0x000fe40003fc5070 */
[----:B------:R-:W-:Y:S01]  /*f020*/  @!P5 SHF.R.U32.HI R7, RZ, 0x3, R7 ;  /* 0x00000003ff07d819 */ /* 0x000fe20000011607 */
[----:B------:R-:W-:Y:S03]  /*f030*/  @!P5 LDGSTS.E.BYPASS.LTC128B.128 [R9+0x2cc00], desc[UR36][R2.64+0x180], !P3 ;  /* 0x2cc001800209dfae */ /* 0x000fe6000d901d64 */
[----:B------:R-:W-:Y:S01]  /*f040*/  @!P5 ISETP.NE.U32.AND P0, PT, R7, RZ, PT ;  /* 0x000000ff0700d20c */ /* 0x000fe20003f05070 */
[----:B------:R-:W-:Y:S04]  /*f050*/  @!P5 LDGSTS.E.BYPASS.LTC128B.128 [R9+0x2ec00], desc[UR36][R2.64+0x200], !P2 ;  /* 0x2ec002000209dfae */ /* 0x000fe8000d101d64 */
[----:B------:R-:W1:Y:S04]  /*f060*/  SHFL.IDX PT, R7, R4, 0x2, 0x181f ;  /* 0x00581f0004077f89 */ /* 0x000e6800000e0000 */
[----:B------:R-:W-:Y:S04]  /*f070*/  @!P5 LDGSTS.E.BYPASS.LTC128B.128 [R9+0x30c00], desc[UR36][R2.64+0x280], !P1 ;  /* 0x30c002800209dfae */ /* 0x000fe8000c901d64 */
[----:B------:R-:W-:Y:S01]  /*f080*/  @!P5 LDGSTS.E.BYPASS.LTC128B.128 [R9+0x32c00], desc[UR36][R2.64+0x300], P6 ;  /* 0x32c003000209dfae */ /* 0x000fe2000b101d64 */
[----:B------:R-:W-:-:S03]  /*f090*/  LOP3.LUT P6, RZ, R16, 0x800, RZ, 0xc0, !PT ;  /* 0x0000080010ff7812 */ /* 0x000fc600078cc0ff */
[----:B------:R2:W-:Y:S01]  /*f0a0*/  @!P5 LDGSTS.E.BYPASS.LTC128B.128 [R9+0x34c00], desc[UR36][R2.64+0x380], P0 ;  /* 0x34c003800209dfae */ /* 0x0005e20008101d64 */
[----:B------:R-:W-:-:S03]  /*f0b0*/  ISETP.NE.AND P5, PT, R8, RZ, PT ;  /* 0x000000ff0800720c */ /* 0x000fc60003fa5270 */
[----:B------:R-:W3:Y:S10]  /*f0c0*/  SHFL.IDX PT, R4, R4, 0x3, 0x181f ;  /* 0x00781f0004047f89 */ /* 0x000ef400000e0000 */
[----:B0-----:R-:W-:-:S04]  /*f0d0*/  @!P5 LEA R14, P0, R22, R14, 0x1 ;  /* 0x0000000e160ed211 */ /* 0x001fc800078008ff */
[----:B-1----:R-:W-:Y:S02]  /*f0e0*/  @!P5 IADD3.X R7, RZ, R7, RZ, P0, !PT ;  /* 0x00000007ff07d210 */ /* 0x002fe400007fe4ff */
[----:B------:R-:W-:Y:S02]  /*f0f0*/  LOP3.LUT P0, RZ, R16, 0x40, RZ, 0xc0, !PT ;  /* 0x0000004010ff7812 */ /* 0x000fe4000780c0ff */
[----:B------:R-:W-:-:S11]  /*f100*/  ISETP.NE.AND P5, PT, R10, RZ, PT ;  /* 0x000000ff0a00720c */ /* 0x000fd60003fa5270 */
[----:B------:R-:W-:Y:S01]  /*f110*/  @!P0 LOP3.LUT R20, R5, 0x40, RZ, 0xc0, !PT ;  /* 0x0000004005148812 */ /* 0x000fe200078ec0ff */
[----:B--2---:R-:W-:Y:S01]  /*f120*/  @!P0 IMAD.MOV.U32 R2, RZ, RZ, R14 ;  /* 0x000000ffff028224 */ /* 0x004fe200078e000e */
[----:B------:R-:W-:Y:S01]  /*f130*/  @!P0 LEA R21, R24, UR42, 0x1 ;  /* 0x0000002a18158c11 */ /* 0x000fe2000f8e08ff */
[----:B------:R-:W-:Y:S01]  /*f140*/  @!P0 IMAD.MOV.U32 R3, RZ, RZ, R7 ;  /* 0x000000ffff038224 */ /* 0x000fe200078e0007 */
[----:B------:R-:W-:Y:S01]  /*f150*/  @!P0 SHF.R.U32.HI R20, RZ, 0x2, R20 ;  /* 0x00000002ff148819 */ /* 0x000fe20000011614 */
[----:B------:R0:W1:Y:S04]  /*f160*/  SHFL.IDX PT, R14, R0, 0x3, 0x181f ;  /* 0x00781f00000e7f89 */ /* 0x00006800000e0000 */
[----:B------:R0:W-:Y:S01]  /*f170*/  @!P0 LDGSTS.E.BYPASS.LTC128B.128 [R21+0x27400], desc[UR36][R2.64], !P6 ;  /* 0x2740000002158fae */ /* 0x0001e2000f101d64 */
[----:B------:R-:W-:-:S03]  /*f180*/  @!P0 ISETP.NE.U32.AND P6, PT, R20, RZ, PT ;  /* 0x000000ff1400820c */ /* 0x000fc60003fc5070 */
[----:B------:R0:W-:Y:S04]  /*f190*/  @!P0 LDGSTS.E.BYPASS.LTC128B.128 [R21+0x29400], desc[UR36][R2.64+0x80], !P5 ;  /* 0x2940008002158fae */ /* 0x0001e8000e901d64 */
[----:B------:R0:W-:Y:S04]  /*f1a0*/  @!P0 LDGSTS.E.BYPASS.LTC128B.128 [R21+0x2b400], desc[UR36][R2.64+0x100], !P4 ;  /* 0x2b40010002158fae */ /* 0x0001e8000e101d64 */
[----:B------:R0:W-:Y:S04]  /*f1b0*/  @!P0 LDGSTS.E.BYPASS.LTC128B.128 [R21+0x2d400], desc[UR36][R2.64+0x180], !P3 ;  /* 0x2d40018002158fae */ /* 0x0001e8000d901d64 */
[----:B------:R0:W-:Y:S04]  /*f1c0*/  @!P0 LDGSTS.E.BYPASS.LTC128B.128 [R21+0x2f400], desc[UR36][R2.64+0x200], !P2 ;  /* 0x2f40020002158fae */ /* 0x0001e8000d101d64 */
[----:B------:R0:W-:Y:S04]  /*f1d0*/  @!P0 LDGSTS.E.BYPASS.LTC128B.128 [R21+0x31400], desc[UR36][R2.64+0x280], !P1 ;  /* 0x3140028002158fae */ /* 0x0001e8000c901d64 */
[----:B------:R0:W-:Y:S01]  /*f1e0*/  @!P0 LDGSTS.E.BYPASS.LTC128B.128 [R21+0x33400], desc[UR36][R2.64+0x300], P6 ;  /* 0x3340030002158fae */ /* 0x0001e2000b101d64 */
[----:B------:R-:W-:-:S13]  /*f1f0*/  LOP3.LUT P6, RZ, R16, 0x40, RZ, 0xc0, !PT ;  /* 0x0000004010ff7812 */ /* 0x000fda00078cc0ff */
[----:B------:R-:W-:-:S04]  /*f200*/  @!P6 LOP3.LUT R9, R6, 0x80, RZ, 0xc0, !PT ;  /* 0x000000800609e812 */ /* 0x000fc800078ec0ff */
[----:B------:R-:W-:-:S04]  /*f210*/  @!P6 SHF.R.U32.HI R9, RZ, 0x3, R9 ;  /* 0x00000003ff09e819 */ /* 0x000fc80000011609 */
[----:B------:R-:W-:-:S13]  /*f220*/  @!P6 ISETP.NE.U32.AND P0, PT, R9, RZ, PT ;  /* 0x000000ff0900e20c */ /* 0x000fda0003f05070 */
[----:B-1-3--:R0:W-:Y:S02]  /*f230*/  @!P6 LDGSTS.E.BYPASS.LTC128B.128 [R21+0x35400], desc[UR36][R2.64+0x380], P0 ;  /* 0x354003800215efae */ /* 0x00a1e40008101d64 */
.L_x_3499:
[----:B------:R-:W-:Y:S01]  /*f240*/  LOP3.LUT P0, RZ, R16, 0x2000, RZ, 0xc0, !PT ;  /* 0x0000200010ff7812 */ /* 0x000fe2000780c0ff */
[----:B------:R-:W-:-:S12]  /*f250*/  BSSY B0, `(.L_x_3432) ;  /* 0x0000017000007945 */ /* 0x000fd80003800000 */
[----:B------:R-:W-:Y:S05]  /*f260*/  @P0 BRA `(.L_x_3433) ;  /* 0x0000000000540947 */ /* 0x000fea0003800000 */
[----:B------:R-:W-:Y:S02]  /*f270*/  LOP3.LUT R5, R5, 0x40, RZ, 0xc0, !PT ;  /* 0x0000004005057812 */ /* 0x000fe400078ec0ff */
[----:B------:R-:W-:Y:S02]  /*f280*/  LOP3.LUT P6, RZ, R16, 0x800, RZ, 0xc0, !PT ;  /* 0x0000080010ff7812 */ /* 0x000fe400078cc0ff */
[----:B0-----:R-:W-:Y:S02]  /*f290*/  LEA R2, P0, R22, R14, 0x1 ;  /* 0x0000000e16027211 */ /* 0x001fe400078008ff */
[----:B------:R-:W-:Y:S02]  /*f2a0*/  SHF.R.U32.HI R5, RZ, 0x2, R5 ;  /* 0x00000002ff057819 */ /* 0x000fe40000011605 */
[----:B------:R-:W-:Y:S01]  /*f2b0*/  LEA R7, R24, UR42, 0x1 ;  /* 0x0000002a18077c11 */ /* 0x000fe2000f8e08ff */
[----:B------:R-:W-:Y:S01]  /*f2c0*/  IMAD.X R3, RZ, RZ, R4, P0 ;  /* 0x000000ffff037224 */ /* 0x000fe200000e0604 */
[----:B------:R-:W-:-:S02]  /*f2d0*/  ISETP.NE.U32.AND P0, PT, R5, RZ, PT ;  /* 0x000000ff0500720c */ /* 0x000fc40003f05070 */
[----:B------:R-:W-:-:S03]  /*f2e0*/  LOP3.LUT R6, R6, 0x80, RZ, 0xc0, !PT ;  /* 0x0000008006067812 */ /* 0x000fc600078ec0ff */
[----:B------:R-:W-:Y:S01]  /*f2f0*/  @!PT LDS RZ, [RZ] ;  /* 0x00000000fffff984 */ /* 0x000fe20000000800 */
[----:B------:R-:W-:Y:S01]  /*f300*/  @!PT LDS RZ, [RZ] ;  /* 0x00000000fffff984 */ /* 0x000fe20000000800 */
[----:B------:R-:W-:Y:S01]  /*f310*/  @!PT LDS RZ, [RZ] ;  /* 0x00000000fffff984 */ /* 0x000fe20000000800 */
[----:B------:R1:W-:Y:S01]  /*f320*/  LDGSTS.E.BYPASS.LTC128B.128 [R7+0x27c00], desc[UR36][R2.64], !P6 ;  /* 0x27c0000002077fae */ /* 0x0003e2000f101d64 */
[----:B------:R-:W-:-:S03]  /*f330*/  SHF.R.U32.HI R6, RZ, 0x3, R6 ;  /* 0x00000003ff067819 */ /* 0x000fc60000011606 */
[----:B------:R1:W-:Y:S04]  /*f340*/  LDGSTS.E.BYPASS.LTC128B.128 [R7+0x29c00], desc[UR36][R2.64+0x80], !P5 ;  /* 0x29c0008002077fae */ /* 0x0003e8000e901d64 */
[----:B------:R1:W-:Y:S04]  /*f350*/  LDGSTS.E.BYPASS.LTC128B.128 [R7+0x2bc00], desc[UR36][R2.64+0x100], !P4 ;  /* 0x2bc0010002077fae */ /* 0x0003e8000e101d64 */
[----:B------:R1:W-:Y:S04]  /*f360*/  LDGSTS.E.BYPASS.LTC128B.128 [R7+0x2dc00], desc[UR36][R2.64+0x180], !P3 ;  /* 0x2dc0018002077fae */ /* 0x0003e8000d901d64 */
[----:B------:R1:W-:Y:S04]  /*f370*/  LDGSTS.E.BYPASS.LTC128B.128 [R7+0x2fc00], desc[UR36][R2.64+0x200], !P2 ;  /* 0x2fc0020002077fae */ /* 0x0003e8000d101d64 */
[----:B------:R1:W-:Y:S04]  /*f380*/  LDGSTS.E.BYPASS.LTC128B.128 [R7+0x31c00], desc[UR36][R2.64+0x280], !P1 ;  /* 0x31c0028002077fae */ /* 0x0003e8000c901d64 */
[----:B------:R1:W-:Y:S01]  /*f390*/  LDGSTS.E.BYPASS.LTC128B.128 [R7+0x33c00], desc[UR36][R2.64+0x300], P0 ;  /* 0x33c0030002077fae */ /* 0x0003e20008101d64 */
[----:B------:R-:W-:-:S13]  /*f3a0*/  ISETP.NE.U32.AND P0, PT, R6, RZ, PT ;  /* 0x000000ff0600720c */ /* 0x000fda0003f05070 */
[----:B------:R1:W-:Y:S02]  /*f3b0*/  LDGSTS.E.BYPASS.LTC128B.128 [R7+0x35c00], desc[UR36][R2.64+0x380], P0 ;  /* 0x35c0038002077fae */ /* 0x0003e40008101d64 */
.L_x_3433:
[----:B------:R-:W-:Y:S05]  /*f3c0*/  BSYNC B0 ;  /* 0x0000000000007941 */ /* 0x000fea0003800000 */
.L_x_3432:
[----:B------:R-:W-:Y:S01]  /*f3d0*/  NOP ;  /* 0x0000000000007918 */ /* 0x000fe20000000000 */
[----:B------:R-:W-:Y:S01]  /*f3e0*/  SYNCS.ARRIVE.TRANS64.RED.A0T1 RZ, [UR42+0x38810], RZ ;  /* 0x038810ffffff79a7 */ /* 0x000fe2000820042a */
[----:B0-----:R-:W-:Y:S01]  /*f3f0*/  IMAD.MOV.U32 R0, RZ, RZ, 0x1 ;  /* 0x00000001ff007424 */ /* 0x001fe200078e00ff */
[----:B------:R-:W-:Y:S04]  /*f400*/  ARRIVES.LDGSTSBAR.64.TRANSCNT [UR42+0x38810] ;  /* 0x03881000ff0079b0 */ /* 0x000fe80008000aaa */
[----:B------:R-:W-:Y:S01]  /*f410*/  SHF.L.U32 R0, R0, 0x1f, RZ ;  /* 0x0000001f00007819 */ /* 0x000fe200000006ff */
[----:B------:R-:W-:Y:S01]  /*f420*/  NOP ;  /* 0x0000000000007918 */ /* 0x000fe20000000000 */
[----:B------:R-:W-:Y:S02]  /*f430*/  SYNCS.ARRIVE.TRANS64.A1T0 RZ, [UR42+0x38810], RZ ;  /* 0x038810ffffff79a7 */ /* 0x000fe4000810002a */
[----:B------:R-:W0:Y:S02]  /*f440*/  SYNCS.PHASECHK.TRANS64.TRYWAIT P0, [UR42+0x38820], R0 ;  /* 0x03882000ff0075a7 */ /* 0x000e24000800016a */
[----:B0-----:R-:W-:Y:S05]  /*f450*/  @!P0 BRA `(.L_x_3434) ;  /* 0x0000003000608947 */ /* 0x001fea0003800000 */
.L_x_3500:
[----:B------:R-:W-:-:S13]  /*f460*/  LOP3.LUT P0, RZ, R16, 0x400, RZ, 0xc0, !PT ;  /* 0x0000040010ff7812 */ /* 0x000fda000780c0ff */
[----:B------:R-:W-:Y:S05]  /*f470*/  @!P0 BRA `(.L_x_3435) ;  /* 0x0000000000048947 */ /* 0x000fea0003800000 */
[----:B------:R-:W-:Y:S01]  /*f480*/  BPT.TRAP 0x1 ;  /* 0x000000040000795c */ /* 0x000fe20000300000 */
.L_x_3435:
[----:B------:R-:W2:Y:S02]  /*f490*/  SYNCS.PHASECHK.TRANS64.TRYWAIT P0, [UR42+0x38860], R0 ;  /* 0x03886000ff0075a7 */ /* 0x000ea4000800016a */
[----:B--2---:R-:W-:Y:S05]  /*f4a0*/  @!P0 BRA `(.L_x_3436) ;  /* 0x0000003000648947 */ /* 0x004fea0003800000 */
.L_x_3501:
[----:B------:R-:W-:Y:S01]  /*f4b0*/  ULDC.64 UR4, c[0x0][0x328] ;  /* 0x0000ca0000047ab9 */ /* 0x000fe20000000a00 */
[----:B------:R-:W-:Y:S01]  /*f4c0*/  ULDC.64 UR6, c[0x0][0x338] ;  /* 0x0000ce0000067ab9 */ /* 0x000fe20000000a00 */
[----:B------:R-:W-:Y:S02]  /*f4d0*/  IMAD R30, R30, UR4, RZ ;  /* 0x000000041e1e7c24 */ /* 0x000fe4000f8e02ff */
[----:B01----:R-:W-:Y:S01]  /*f4e0*/  IMAD.WIDE.U32 R2, R19, UR4, RZ ;  /* 0x0000000413027c25 */ /* 0x003fe2000f8e00ff */
[----:B------:R-:W-:-:S03]  /*f4f0*/  R2UR UR4, R23 ;  /* 0x00000000170472ca */ /* 0x000fc600000e0000 */
[----:B------:R-:W-:Y:S02]  /*f500*/  IMAD R19, R19, UR5, R30 ;  /* 0x0000000513137c24 */ /* 0x000fe4000f8e021e */
[----:B------:R-:W-:Y:S02]  /*f510*/  IMAD R5, R27, UR6, RZ ;  /* 0x000000061b057c24 */ /* 0x000fe4000f8e02ff */
[----:B------:R-:W-:Y:S02]  /*f520*/  IMAD.IADD R3, R3, 0x1, R19 ;  /* 0x0000000103037824 */ /* 0x000fe400078e0213 */
[C---:B------:R-:W-:Y:S02]  /*f530*/  IMAD R5, R26.reuse, UR7, R5 ;  /* 0x000000071a057c24 */ /* 0x040fe4000f8e0205 */
[----:B------:R-:W-:Y:S01]  /*f540*/  IMAD.WIDE.U32 R2, R26, UR6, R2 ;  /* 0x000000061a027c25 */ /* 0x000fe2000f8e0002 */
[----:B------:R-:W-:Y:S02]  /*f550*/  ULDC.64 UR6, c[0x0][0x330] ;  /* 0x0000cc0000067ab9 */ /* 0x000fe40000000a00 */
[----:B------:R-:W-:Y:S01]  /*f560*/  UIMAD UR4, UR4, UR6, URZ ;  /* 0x00000006040472a4 */ /* 0x000fe2000f8e023f */
[----:B------:R-:W-:-:S02]  /*f570*/  IMAD.IADD R3, R3, 0x1, R5 ;  /* 0x0000000103037824 */ /* 0x000fc400078e0205 */
[----:B------:R-:W-:Y:S01]  /*f580*/  IMAD.U32 R5, RZ, RZ, UR6 ;  /* 0x00000006ff057e24 */ /* 0x000fe2000f8e00ff */
[----:B------:R-:W-:-:S03]  /*f590*/  UIMAD UR4, UR39, UR7, UR4 ;  /* 0x00000007270472a4 */ /* 0x000fc6000f8e0204 */
        /* <DEDUP_REMOVED lines=8> */
[----:B------:R-:W-:Y:S02]  /*f620*/  SHF.L.U32 R0, R22, 0x1, RZ ;  /* 0x0000000116007819 */ /* 0x000fe400000006ff */
[C---:B------:R-:W-:Y:S01]  /*f630*/  LOP3.LUT R4, R17.reuse, 0x1, RZ, 0xc0, !PT ;  /* 0x0000000111047812 */ /* 0x040fe200078ec0ff */
        /* <DEDUP_REMOVED lines=38> */
[----:B------:R-:W1:Y:S02]  /*f8a0*/  SHFL.IDX PT, R14, R6, 0x2, 0x181f ;  /* 0x00581f00060e7f89 */ /* 0x000e6400000e0000 */
[----:B------:R-:W-:Y:S01]  /*f8b0*/  IMAD.X R5, RZ, RZ, R5, P6 ;  /* 0x000000ffff057224 */ /* 0x000fe200030e0605 */
        /* <DEDUP_REMOVED lines=40> */
.L_x_3511:
[----:B0-----:R-:W-:Y:S02]  /*fb40*/  IADD3 R2, P6, R14, R0, RZ ;  /* 0x000000000e027210 */ /* 0x001fe40007fde0ff */
[C---:B------:R-:W-:Y:S02]  /*fb50*/  ISETP.LT.OR P5, PT, R18.reuse, 0x31, !P5 ;  /* 0x000000311200780c */ /* 0x040fe40006fa1670 */
[----:B------:R-:W-:Y:S01]  /*fb60*/  ISETP.LT.OR P4, PT, R18, 0x31, !P4 ;  /* 0x000000311200780c */ /* 0x000fe20006781670 */
[----:B------:R-:W-:Y:S01]  /*fb70*/  IMAD.X R3, RZ, RZ, R8, P6 ;  /* 0x000000ffff037224 */ /* 0x000fe200030e0608 */
[----:B------:R-:W-:Y:S02]  /*fb80*/  LOP3.LUT P6, RZ, R16, 0x40, RZ, 0xc0, !PT ;  /* 0x0000004010ff7812 */ /* 0x000fe400078cc0ff */
[C---:B------:R-:W-:Y:S02]  /*fb90*/  ISETP.LT.OR P3, PT, R18.reuse, 0x31, !P3 ;  /* 0x000000311200780c */ /* 0x040fe40005f61670 */
[----:B------:R-:W-:-:S02]  /*fba0*/  ISETP.LT.OR P6, PT, R18, 0x31, P6 ;  /* 0x000000311200780c */ /* 0x000fc400037c1670 */
[C---:B------:R-:W-:Y:S02]  /*fbb0*/  ISETP.LT.OR P2, PT, R18.reuse, 0x31, !P2 ;  /* 0x000000311200780c */ /* 0x040fe40005741670 */
[C---:B------:R-:W-:Y:S02]  /*fbc0*/  ISETP.LT.OR P1, PT, R18.reuse, 0x31, !P1 ;  /* 0x000000311200780c */ /* 0x040fe40004f21670 */
[----:B------:R-:W-:-:S07]  /*fbd0*/  ISETP.LT.OR P0, PT, R18, 0x31, !P0 ;  /* 0x000000311200780c */ /* 0x000fce0004701670 */
        /* <DEDUP_REMOVED lines=17> */
[----:B------:R-:W-:-:S13]  /*fcf0*/  LOP3.LUT P6, RZ, R16, 0x400, RZ, 0xc0, !PT ;  /* 0x0000040010ff7812 */ /* 0x000fda00078cc0ff */
[----:B0-----:R-:W-:Y:S05]  /*fd00*/  @!P6 BRA `(.L_x_3438) ;  /* 0x000000000004e947 */ /* 0x001fea0003800000 */
[----:B------:R-:W-:Y:S01]  /*fd10*/  BPT.TRAP 0x1 ;  /* 0x000000040000795c */ /* 0x000fe20000300000 */
.L_x_3438:
[----:B------:R-:W-:Y:S01]  /*fd20*/  VIADD R28, R28, 0xfffffffe ;  /* 0xfffffffe1c1c7836 */ /* 0x000fe20000000000 */
[----:B------:R-:W-:Y:S01]  /*fd30*/  SYNCS.ARRIVE.TRANS64.A1T0 RZ, [UR42+0x38850], RZ ;  /* 0x038850ffffff79a7 */ /* 0x000fe2000810002a */
[----:B------:R-:W-:Y:S01]  /*fd40*/  BSSY B0, `(.L_x_3418) ;  /* 0x00000f7000007945 */ /* 0x000fe20003800000 */
[----:B------:R-:W-:Y:S02]  /*fd50*/  IMAD.MOV.U32 R8, RZ, RZ, 0x1 ;  /* 0x00000001ff087424 */ /* 0x000fe400078e00ff */
[----:B------:R-:W-:Y:S01]  /*fd60*/  ISETP.GE.AND P0, PT, R28, UR45, PT ;  /* 0x0000002d1c007c0c */ /* 0x000fe2000bf06270 */
[----:B------:R-:W-:-:S12]  /*fd70*/  IMAD.MOV.U32 R21, RZ, RZ, 0x1 ;  /* 0x00000001ff157424 */ /* 0x000fd800078e00ff */
[----:B------:R-:W-:Y:S05]  /*fd80*/  @!P0 BRA `(.L_x_3439) ;  /* 0x0000000c00c88947 */ /* 0x000fea0003800000 */
[----:B------:R-:W0:Y:S01]  /*fd90*/  S2R R5, SR_TID.X ;  /* 0x0000000000057919 */ /* 0x000e220000002100 */
[----:B------:R-:W-:Y:S01]  /*fda0*/  UIADD3 UR4, UR44, 0x1, URZ ;  /* 0x000000012c047890 */ /* 0x000fe2000fffe03f */
[----:B------:R-:W-:Y:S01]  /*fdb0*/  LOP3.LUT R3, RZ, UR40, RZ, 0x33, !PT ;  /* 0x00000028ff037c12 */ /* 0x000fe2000f8e33ff */
[----:B------:R-:W-:Y:S01]  /*fdc0*/  IMAD.MOV.U32 R21, RZ, RZ, 0x1 ;  /* 0x00000001ff157424 */ /* 0x000fe200078e00ff */
[----:B------:R-:W1:Y:S01]  /*fdd0*/  S2R R6, SR_TID.X ;  /* 0x0000000000067919 */ /* 0x000e620000002100 */
[----:B------:R-:W-:Y:S01]  /*fde0*/  UIMAD UR4, UR4, UR38, URZ ;  /* 0x00000026040472a4 */ /* 0x000fe2000f8e023f */
[----:B------:R-:W-:Y:S01]  /*fdf0*/  LOP3.LUT R30, R33, 0x40, RZ, 0xc0, !PT ;  /* 0x00000040211e7812 */ /* 0x000fe200078ec0ff */
[----:B------:R-:W-:Y:S01]  /*fe00*/  IMAD.MOV.U32 R8, RZ, RZ, 0x1 ;  /* 0x00000001ff087424 */ /* 0x000fe200078e00ff */
[----:B------:R-:W-:Y:S02]  /*fe10*/  LOP3.LUT R28, R17, 0x80, RZ, 0xc0, !PT ;  /* 0x00000080111c7812 */ /* 0x000fe400078ec0ff */
[----:B------:R-:W-:-:S02]  /*fe20*/  SHF.R.U32.HI R30, RZ, 0x2, R30 ;  /* 0x00000002ff1e7819 */ /* 0x000fc4000001161e */
[----:B------:R-:W-:Y:S02]  /*fe30*/  LOP3.LUT R2, RZ, UR4, RZ, 0x33, !PT ;  /* 0x00000004ff027c12 */ /* 0x000fe4000f8e33ff */
[----:B------:R-:W-:Y:S02]  /*fe40*/  SHF.R.U32.HI R28, RZ, 0x3, R28 ;  /* 0x00000003ff1c7819 */ /* 0x000fe4000001161c */
[----:B------:R-:W-:-:S04]  /*fe50*/  VIMNMX R2, R2, R3, !PT ;  /* 0x0000000302027248 */ /* 0x000fc80007fe0100 */
[----:B------:R-:W-:Y:S02]  /*fe60*/  IADD3 R22, -R2, -0x2, RZ ;  /* 0xfffffffe02167810 */ /* 0x000fe40007ffe1ff */
[----:B0-----:R-:W-:Y:S02]  /*fe70*/  SHF.L.U32 R5, R5, 0x4, RZ ;  /* 0x0000000405057819 */ /* 0x001fe400000006ff */
[----:B-1----:R-:W-:Y:S02]  /*fe80*/  LOP3.LUT R6, R6, 0x7f, RZ, 0xc0, !PT ;  /* 0x0000007f06067812 */ /* 0x002fe400078ec0ff */
[----:B------:R-:W-:Y:S02]  /*fe90*/  LOP3.LUT R5, R5, 0x70, RZ, 0xc0, !PT ;  /* 0x0000007005057812 */ /* 0x000fe400078ec0ff */
[----:B------:R-:W-:-:S04]  /*fea0*/  SHF.R.U32.HI R6, RZ, 0x3, R6 ;  /* 0x00000003ff067819 */ /* 0x000fc80000011606 */
[----:B------:R-:W-:-:S05]  /*feb0*/  IADD3 R29, R5, R29, R6 ;  /* 0x0000001d051d7210 */ /* 0x000fca0007ffe006 */
[----:B------:R-:W-:-:S04]  /*fec0*/  VIADD R29, R29, 0xffffff40 ;  /* 0xffffff401d1d7836 */ /* 0x000fc80000000000 */
[----:B------:R-:W-:-:S07]  /*fed0*/  IMAD R9, R2, -0x40, R29 ;  /* 0xffffffc002097824 */ /* 0x000fce00078e021d */
.L_x_3454:
        /* <DEDUP_REMOVED lines=12> */
[--C-:B------:R-:W-:Y:S01]  /*ffa0*/  SHF.R.S32.HI R3, RZ, 0x1f, R7.reuse ;  /* 0x0000001fff037819 */ /* 0x100fe20000011407 */
[----:B------:R-:W-:Y:S02]  /*ffb0*/  IMAD R4, R32, UR4, RZ ;  /* 0x0000000420047c24 */ /* 0x000fe4000f8e02ff */
[----:B------:R-:W-:Y:S02]  /*ffc0*/  IMAD.MOV.U32 R2, RZ, RZ, R7 ;  /* 0x000000ffff027224 */ /* 0x000fe400078e0007 */
[C---:B------:R-:W-:Y:S02]  /*ffd0*/  IMAD R5, R25.reuse, UR5, R4 ;  /* 0x0000000519057c24 */ /* 0x040fe4000f8e0204 */
[----:B------:R-:W-:Y:S01]  /*ffe0*/  IMAD.WIDE.U32 R2, R25, UR4, R2 ;  /* 0x0000000419027c25 */ /* 0x000fe2000f8e0002 */
[----:B------:R-:W-:-:S03]  /*fff0*/  ULDC.64 UR4, c[0x0][0x418] ;  /* 0x0001060000047ab9 */ /* 0x000fc60000000a00 */
[----:B------:R-:W-:Y:S01]  /*10000*/  IMAD.IADD R3, R5, 0x1, R3 ;  /* 0x0000000105037824 */ /* 0x000fe200078e0203 */
[----:B------:R-:W-:-:S04]  /*10010*/  LEA R4, P0, R2, UR4, 0x2 ;  /* 0x0000000402047c11 */ /* 0x000fc8000f8010ff */
[----:B------:R-:W-:-:S05]  /*10020*/  LEA.HI.X R5, R2, UR5, R3, 0x2, P0 ;  /* 0x0000000502057c11 */ /* 0x000fca00080f1403 */
[----:B------:R0:W5:Y:S04]  /*10030*/  LDG.E R6, desc[UR36][R4.64] ;  /* 0x0000002404067981 */ /* 0x000168000c1e1900 */
.L_x_3441:
[----:B------:R-:W-:Y:S05]  /*10040*/  BSYNC B1 ;  /* 0x0000000000017941 */ /* 0x000fea0003800000 */
.L_x_3440:
[----:B------:R-:W-:-:S13]  /*10050*/  LOP3.LUT P0, RZ, R16, 0x400, RZ, 0xc0, !PT ;  /* 0x0000040010ff7812 */ /* 0x000fda000780c0ff */
[----:B------:R-:W-:Y:S05]  /*10060*/  @!P0 BRA `(.L_x_3442) ;  /* 0x0000000000048947 */ /* 0x000fea0003800000 */
[----:B------:R-:W-:Y:S01]  /*10070*/  BPT.TRAP 0x1 ;  /* 0x000000040000795c */ /* 0x000fe20000300000 */
.L_x_3442:
[----:B------:R-:W-:Y:S01]  /*10080*/  LEA R10, R8, UR42, 0x3 ;  /* 0x0000002a080a7c11 */ /* 0x000fe2000f8e18ff */
[----:B------:R-:W-:Y:S01]  /*10090*/  BSSY B1, `(.L_x_3443) ;  /* 0x0000004000017945 */ /* 0x000fe20003800000 */
[----:B------:R-:W-:-:S04]  /*100a0*/  SHF.L.U32 R20, R21, 0x1f, RZ ;  /* 0x0000001f15147819 */ /* 0x000fc800000006ff */
[----:B------:R-:W1:Y:S02]  /*100b0*/  SYNCS.PHASECHK.TRANS64.TRYWAIT P0, [R10+URZ+0x38840], R20 ;  /* 0x038840140a0075a7 */ /* 0x000e64000800017f */
[----:B-1----:R-:W-:Y:S05]  /*100c0*/  @!P0 BRA `(.L_x_3444) ;  /* 0x0000002c00848947 */ /* 0x002fea0003800000 */
.L_x_3512:
[----:B------:R-:W-:Y:S05]  /*100d0*/  BSYNC B1 ;  /* 0x0000000000017941 */ /* 0x000fea0003800000 */
.L_x_3443:
[----:B------:R-:W-:Y:S01]  /*100e0*/  ULDC UR4, c[0x0][0x430] ;  /* 0x00010c0000047ab9 */ /* 0x000fe20000000800 */
[----:B-----5:R-:W-:Y:S01]  /*100f0*/  SHF.R.S32.HI R18, RZ, 0x1f, R6 ;  /* 0x0000001fff127819 */ /* 0x020fe20000011406 */
[----:B------:R-:W-:Y:S01]  /*10100*/  UIADD3 UR4, -UR4, URZ, URZ ;  /* 0x0000003f04047290 */ /* 0x000fe2000fffe13f */
[----:B------:R-:W-:Y:S01]  /*10110*/  R2UR UR6, R23 ;  /* 0x00000000170672ca */ /* 0x000fe200000e0000 */
[----:B------:R-:W-:Y:S01]  /*10120*/  IMAD R17, R8, 0x1000, R24 ;  /* 0x0000100008117824 */ /* 0x000fe200078e0218 */
[----:B------:R-:W-:-:S03]  /*10130*/  LOP3.LUT P1, RZ, R16, 0x1, RZ, 0xc0, !PT ;  /* 0x0000000110ff7812 */ /* 0x000fc6000782c0ff */
        /* <DEDUP_REMOVED lines=38> */
[----:B------:R3:W0:Y:S02]  /*103a0*/  SHFL.IDX PT, R14, R26, 0x3, 0x181f ;  /* 0x00781f001a0e7f89 */ /* 0x00062400000e0000 */
[----:B--2---:R-:W-:-:S05]  /*103b0*/  IMAD.X R3, RZ, RZ, R3, P0 ;  /* 0x000000ffff037224 */ /* 0x004fca00000e0603 */
[----:B------:R3:W-:Y:S03]  /*103c0*/  LDGSTS.E.BYPASS.LTC128B.128 [R27+0x23400], desc[UR36][R2.64], !P1 ;  /* 0x23400000021b7fae */ /* 0x0007e6000c901d64 */
.L_x_3522:
        /* <DEDUP_REMOVED lines=8> */
.L_x_3446:
        /* <DEDUP_REMOVED lines=10> */
.L_x_3447:
[----:B------:R2:W-:Y:S01]  /*104f0*/  SYNCS.ARRIVE.TRANS64.A1T0 RZ, [R10+URZ+0x38830], RZ ;  /* 0x038830ff0aff79a7 */ /* 0x0005e2000810003f */
[----:B------:R-:W-:Y:S05]  /*10500*/  @!P2 BRA `(.L_x_3448) ;  /* 0x000000000004a947 */ /* 0x000fea0003800000 */
[----:B------:R-:W-:Y:S01]  /*10510*/  BPT.TRAP 0x1 ;  /* 0x000000040000795c */ /* 0x000fe20000300000 */
.L_x_3448:
[----:B------:R-:W3:Y:S01]  /*10520*/  SYNCS.PHASECHK.TRANS64.TRYWAIT P0, [R10+URZ+0x38860], R20 ;  /* 0x038860140a0075a7 */ /* 0x000ee2000800017f */
[----:B------:R-:W-:Y:S04]  /*10530*/  BSSY B1, `(.L_x_3449) ;  /* 0x0000002000017945 */ /* 0x000fe80003800000 */
[----:B---3--:R-:W-:Y:S05]  /*10540*/  @!P0 BRA `(.L_x_3450) ;  /* 0x0000002c00848947 */ /* 0x008fea0003800000 */
.L_x_3523:
[----:B------:R-:W-:Y:S05]  /*10550*/  BSYNC B1 ;  /* 0x0000000000017941 */ /* 0x000fea0003800000 */
.L_x_3449:
        /* <DEDUP_REMOVED lines=37> */
[----:B------:R-:W0:Y:S02]  /*107b0*/  SHFL.IDX PT, R14, R18, 0x1, 0x181f ;  /* 0x00381f00120e7f89 */ /* 0x000e2400000e0000 */
[----:B----4-:R-:W-:-:S05]  /*107c0*/  IMAD.X R7, RZ, RZ, R3, P0 ;  /* 0x000000ffff077224 */ /* 0x010fca00000e0603 */
[----:B------:R-:W-:Y:S01]  /*107d0*/  LDGSTS.E.BYPASS.LTC128B.128 [R17+0x400], desc[UR36][R6.64], !P1 ;  /* 0x0040000006117fae */ /* 0x000fe2000c901d64 */
[----:B------:R-:W-:-:S03]  /*107e0*/  ISETP.NE.U32.AND P1, PT, R28, RZ, PT ;  /* 0x000000ff1c00720c */ /* 0x000fc60003f25070 */
[----:B------:R-:W-:Y:S01]  /*107f0*/  LDGSTS.E.BYPASS.LTC128B.128 [R17+0x2400], desc[UR36][R6.64+0x80], !P6 ;  /* 0x0240008006117fae */ /* 0x000fe2000f101d64 */
[----:B------:R-:W-:-:S03]  /*10800*/  LOP3.LUT P6, RZ, R16, 0x200, RZ, 0xc0, !PT ;  /* 0x0000020010ff7812 */ /* 0x000fc600078cc0ff */
[----:B------:R-:W-:Y:S04]  /*10810*/  LDGSTS.E.BYPASS.LTC128B.128 [R17+0x4400], desc[UR36][R6.64+0x100], !P2 ;  /* 0x0440010006117fae */ /* 0x000fe8000d101d64 */
[----:B------:R-:W-:Y:S01]  /*10820*/  LDGSTS.E.BYPASS.LTC128B.128 [R17+0x6400], desc[UR36][R6.64+0x180], !P5 ;  /* 0x0640018006117fae */ /* 0x000fe2000e901d64 */
[----:B0-----:R-:W-:-:S03]  /*10830*/  IADD3 R4, P0, R14, R0, RZ ;  /* 0x000000000e047210 */ /* 0x001fc60007f1e0ff */
[----:B------:R-:W-:Y:S04]  /*10840*/  LDGSTS.E.BYPASS.LTC128B.128 [R17+0x8400], desc[UR36][R6.64+0x200], !P4 ;  /* 0x0840020006117fae */ /* 0x000fe8000e101d64 */
[----:B------:R-:W0:Y:S01]  /*10850*/  SHFL.IDX PT, R14, R18, 0x2, 0x181f ;  /* 0x00581f00120e7f89 */ /* 0x000e2200000e0000 */
[----:B------:R-:W-:-:S03]  /*10860*/  IMAD.X R5, RZ, RZ, R5, P0 ;  /* 0x000000ffff057224 */ /* 0x000fc600000e0605 */
        /* <DEDUP_REMOVED lines=19> */
[----:B------:R-:W-:Y:S01]  /*109a0*/  ISETP.NE.AND P6, PT, R6, RZ, PT ;  /* 0x000000ff0600720c */ /* 0x000fe20003fc5270 */
[----:B---3--:R-:W-:-:S12]  /*109b0*/  IMAD.MOV.U32 R4, RZ, RZ, RZ ;  /* 0x000000ffff047224 */ /* 0x008fd800078e00ff */
[----:B------:R0:W-:Y:S04]  /*109c0*/  LDGSTS.E.BYPASS.LTC128B.128 [R17+0x3400], desc[UR36][R2.64+0x80], !P6 ;  /* 0x0340008002117fae */ /* 0x0001e8000f101d64 */
[----:B------:R0:W-:Y:S04]  /*109d0*/  LDGSTS.E.BYPASS.LTC128B.128 [R17+0x5400], desc[UR36][R2.64+0x100], !P2 ;  /* 0x0540010002117fae */ /* 0x0001e8000d101d64 */
[----:B------:R0:W-:Y:S04]  /*109e0*/  LDGSTS.E.BYPASS.LTC128B.128 [R17+0x7400], desc[UR36][R2.64+0x180], !P5 ;  /* 0x0740018002117fae */ /* 0x0001e8000e901d64 */
[----:B------:R0:W-:Y:S04]  /*109f0*/  LDGSTS.E.BYPASS.LTC128B.128 [R17+0x9400], desc[UR36][R2.64+0x200], !P4 ;  /* 0x0940020002117fae */ /* 0x0001e8000e101d64 */
[----:B------:R0:W-:Y:S04]  /*10a00*/  LDGSTS.E.BYPASS.LTC128B.128 [R17+0xb400], desc[UR36][R2.64+0x280], !P3 ;  /* 0x0b40028002117fae */ /* 0x0001e8000d901d64 */
[----:B------:R0:W-:Y:S04]  /*10a10*/  LDGSTS.E.BYPASS.LTC128B.128 [R17+0xd400], desc[UR36][R2.64+0x300], P0 ;  /* 0x0d40030002117fae */ /* 0x0001e80008101d64 */
[----:B-1----:R0:W-:Y:S02]  /*10a20*/  LDGSTS.E.BYPASS.LTC128B.128 [R17+0xf400], desc[UR36][R2.64+0x380], P1 ;  /* 0x0f40038002117fae */ /* 0x0021e40008901d64 */
.L_x_3533:
        /* <DEDUP_REMOVED lines=20> */
.L_x_3452:
        /* <DEDUP_REMOVED lines=10> */
.L_x_3453:
        /* <DEDUP_REMOVED lines=10> */
.L_x_3439:
[----:B------:R-:W-:Y:S05]  /*10cb0*/  BSYNC B0 ;  /* 0x0000000000007941 */ /* 0x000fea0003800000 */
.L_x_3418:
[----:B------:R-:W0:Y:S01]  /*10cc0*/  S2R R3, SR_CgaCtaId ;  /* 0x0000000000037919 */ /* 0x000e220000008800 */
[----:B------:R-:W-:Y:S01]  /*10cd0*/  MOV R0, 0x400 ;  /* 0x0000040000007802 */ /* 0x000fe20000000f00 */
[----:B------:R-:W-:Y:S01]  /*10ce0*/  BSSY B0, `(.L_x_3455) ;  /* 0x0000005000007945 */ /* 0x000fe20003800000 */
[----:B------:R-:W-:Y:S02]  /*10cf0*/  SHF.L.U32 R4, R4, 0x1f, RZ ;  /* 0x0000001f04047819 */ /* 0x000fe400000006ff */
[----:B0-----:R-:W-:-:S04]  /*10d00*/  LEA R5, R3, R0, 0x18 ;  /* 0x0000000003057211 */ /* 0x001fc800078ec0ff */
[----:B------:R-:W0:Y:S02]  /*10d10*/  SYNCS.PHASECHK.TRANS64.TRYWAIT P0, [R5+URZ+0x38820], R4 ;  /* 0x03882004050075a7 */ /* 0x000e24000800017f */
[----:B0-----:R-:W-:Y:S05]  /*10d20*/  @!P0 BRA `(.L_x_3456) ;  /* 0x0000002c00648947 */ /* 0x001fea0003800000 */
.L_x_3534:
[----:B------:R-:W-:Y:S05]  /*10d30*/  BSYNC B0 ;  /* 0x0000000000007941 */ /* 0x000fea0003800000 */
.L_x_3455:
[----:B------:R-:W-:-:S03]  /*10d40*/  UMOV UR4, 0xffffffff ;  /* 0xffffffff00047882 */ /* 0x000fc60000000000 */
[----:B------:R-:W-:Y:S05]  /*10d50*/  BRA.DIV UR4, `(.L_x_3457) ;  /* 0x0000002e046c7947 */ /* 0x000fea000b800000 */
[----:B------:R-:W1:Y:S02]  /*10d60*/  S2R R0, SR_TID.X ;  /* 0x0000000000007919 */ /* 0x000e640000002100 */
[----:B-1----:R-:W-:-:S04]  /*10d70*/  SHF.R.U32.HI R0, RZ, 0x5, R0 ;  /* 0x00000005ff007819 */ /* 0x002fc80000011600 */
[----:B------:R-:W-:-:S05]  /*10d80*/  LOP3.LUT R0, R0, 0x3, RZ, 0xc0, !PT ;  /* 0x0000000300007812 */ /* 0x000fca00078ec0ff */
[----:B------:R1:W3:Y:S02]  /*10d90*/  SHFL.IDX PT, R14, R0, RZ, 0x1f ;  /* 0x00001fff000e7589 */ /* 0x0002e400000e0000 */
.L_x_3537:
[----:B---3--:R-:W-:-:S13]  /*10da0*/  ISETP.NE.AND P0, PT, R14, RZ, PT ;  /* 0x000000ff0e00720c */ /* 0x008fda0003f05270 */
[----:B------:R-:W-:Y:S05]  /*10db0*/  @P0 BRA `(.L_x_3378) ;  /* 0x0000000000900947 */ /* 0x000fea0003800000 */
[----:B------:R-:W-:-:S03]  /*10dc0*/  UMOV UR4, 0xffffffff ;  /* 0xffffffff00047882 */ /* 0x000fc60000000000 */
[----:B------:R-:W-:Y:S05]  /*10dd0*/  BRA.DIV UR4, `(.L_x_3458) ;  /* 0x0000002e04807947 */ /* 0x000fea000b800000 */
[----:B------:R-:W-:-:S13]  /*10de0*/  ELECT P6, URZ, PT ;  /* 0x00000000003f782f */ /* 0x000fda00038c0000 */
.L_x_3540:
[----:B------:R-:W-:Y:S05]  /*10df0*/  @!P6 BRA `(.L_x_3378) ;  /* 0x000000000080e947 */ /* 0x000fea0003800000 */
[----:B-1----:R-:W3:Y:S02]  /*10e00*/  LDL R0, [R1] ;  /* 0x0000000001007983 */ /* 0x002ee40000100800 */
[----:B---3--:R-:W-:-:S13]  /*10e10*/  R2UR UR4, R0 ;  /* 0x00000000000472ca */ /* 0x008fda00000e0000 */
[----:B------:R-:W-:-:S06]  /*10e20*/  ULOP3.LUT UR4, UR4, 0x2, URZ, 0xfc, !UPT ;  /* 0x0000000204047892 */ /* 0x000fcc000f8efc3f */
[----:B------:R-:W-:-:S05]  /*10e30*/  IMAD.U32 R0, RZ, RZ, UR4 ;  /* 0x00000004ff007e24 */ /* 0x000fca000f8e00ff */
[----:B------:R-:W-:-:S13]  /*10e40*/  ISETP.NE.AND P0, PT, R0, 0x3, PT ;  /* 0x000000030000780c */ /* 0x000fda0003f05270 */
[----:B------:R-:W-:Y:S05]  /*10e50*/  @!P0 BRA `(.L_x_3459) ;  /* 0x0000000000048947 */ /* 0x000fea0003800000 */
[----:B------:R-:W-:Y:S01]  /*10e60*/  BPT.TRAP 0x1 ;  /* 0x000000040000795c */ /* 0x000fe20000300000 */
.L_x_3459:
[C---:B------:R-:W-:Y:S01]  /*10e70*/  IMAD R3, R8.reuse, 0x8, R5 ;  /* 0x0000000808037824 */ /* 0x040fe200078e0205 */
[----:B------:R-:W-:Y:S01]  /*10e80*/  SHF.L.U32 R2, R21, 0x1f, RZ ;  /* 0x0000001f15027819 */ /* 0x000fe200000006ff */
[----:B------:R-:W-:-:S03]  /*10e90*/  VIADD R8, R8, 0x1 ;  /* 0x0000000108087836 */ /* 0x000fc60000000000 */
[----:B------:R-:W1:Y:S02]  /*10ea0*/  SYNCS.PHASECHK.TRANS64.TRYWAIT P1, [R3+URZ+0x38840], R2 ;  /* 0x03884002030075a7 */ /* 0x000e64000802017f */
[----:B------:R-:W-:-:S04]  /*10eb0*/  ISETP.NE.AND P2, PT, R8, 0x2, PT ;  /* 0x000000020800780c */ /* 0x000fc80003f45270 */
[----:B------:R-:W-:Y:S01]  /*10ec0*/  SEL R0, RZ, 0x1, P2 ;  /* 0x00000001ff007807 */ /* 0x000fe20001000000 */
[----:B-1----:R-:W-:Y:S08]  /*10ed0*/  @!P1 BRA `(.L_x_3460) ;  /* 0x0000002c00609947 */ /* 0x002ff00003800000 */
.L_x_3541:
[----:B------:R-:W-:Y:S02]  /*10ee0*/  SEL R8, R8, RZ, P2 ;  /* 0x000000ff08087207 */ /* 0x000fe40001000000 */
[----:B------:R-:W-:Y:S01]  /*10ef0*/  LOP3.LUT R0, R21, R0, RZ, 0x3c, !PT ;  /* 0x0000000015007212 */ /* 0x000fe200078e3cff */
[----:B------:R-:W-:Y:S06]  /*10f00*/  @!P0 BRA `(.L_x_3461) ;  /* 0x0000000000048947 */ /* 0x000fec0003800000 */
[----:B------:R-:W-:Y:S01]  /*10f10*/  BPT.TRAP 0x1 ;  /* 0x000000040000795c */ /* 0x000fe20000300000 */
.L_x_3461:
[----:B0-----:R-:W-:Y:S01]  /*10f20*/  IMAD R5, R8, 0x8, R5 ;  /* 0x0000000808057824 */ /* 0x001fe200078e0205 */
[----:B------:R-:W-:-:S04]  /*10f30*/  SHF.L.U32 R0, R0, 0x1f, RZ ;  /* 0x0000001f00007819 */ /* 0x000fc800000006ff */
[----:B------:R-:W0:Y:S02]  /*10f40*/  SYNCS.PHASECHK.TRANS64.TRYWAIT P1, [R5+URZ+0x38840], R0 ;  /* 0x03884000050075a7 */ /* 0x000e24000802017f */
[----:B0-----:R-:W-:Y:S05]  /*10f50*/  @!P1 BRA `(.L_x_3462) ;  /* 0x0000002c00549947 */ /* 0x001fea0003800000 */
.L_x_3542:
[----:B------:R-:W-:Y:S05]  /*10f60*/  @!P0 BRA `(.L_x_3463) ;  /* 0x0000000000048947 */ /* 0x000fea0003800000 */
[----:B------:R-:W-:Y:S01]  /*10f70*/  BPT.TRAP 0x1 ;  /* 0x000000040000795c */ /* 0x000fe20000300000 */
.L_x_3463:
[----:B------:R-:W3:Y:S02]  /*10f80*/  SYNCS.PHASECHK.TRANS64.TRYWAIT P1, [R3+URZ+0x38860], R2 ;  /* 0x03886002030075a7 */ /* 0x000ee4000802017f */
[----:B---3--:R-:W-:Y:S05]  /*10f90*/  @!P1 BRA `(.L_x_3464) ;  /* 0x0000002c00589947 */ /* 0x008fea0003800000 */
.L_x_3543:
[----:B------:R-:W-:Y:S05]  /*10fa0*/  @!P0 BRA `(.L_x_3465) ;  /* 0x0000000000048947 */ /* 0x000fea0003800000 */
[----:B------:R-:W-:Y:S01]  /*10fb0*/  BPT.TRAP 0x1 ;  /* 0x000000040000795c */ /* 0x000fe20000300000 */
.L_x_3465:
[----:B----4-:R4:W0:Y:S02]  /*10fc0*/  SYNCS.PHASECHK.TRANS64.TRYWAIT P0, [R5+URZ+0x38860], R0 ;  /* 0x03886000050075a7 */ /* 0x010824000800017f */
[----:B0-----:R-:W-:Y:S05]  /*10fd0*/  @!P0 NANOSLEEP.SYNCS 0x989680 ;  /* 0x009896800000895d */ /* 0x001fea0003900000 */
[----:B------:R-:W0:Y:S02]  /*10fe0*/  @!P0 SYNCS.PHASECHK.TRANS64 P0, [R5+URZ+0x38860], R0 ;  /* 0x03886000050085a7 */ /* 0x000e24000800007f */
[----:B0-----:R-:W-:Y:S05]  /*10ff0*/  @!P0 BRA `(.L_x_3465) ;  /* 0xfffffffc00f08947 */ /* 0x001fea000383ffff */
.L_x_3378:
[----:B------:R-:W-:Y:S05]  /*11000*/  BSYNC B6 ;  /* 0x0000000000067941 */ /* 0x000fea0003800000 */
.L_x_3375:
[----:B------:R-:W-:Y:S05]  /*11010*/  EXIT ;  /* 0x000000000000794d */ /* 0x000fea0003800000 */
.L_x_3388:
[----:B0-----:R0:W1:Y:S02]  /*11020*/  SYNCS.PHASECHK.TRANS64.TRYWAIT P0, [R2+URZ+0x38800], R5 ;  /* 0x03880005020075a7 */ /* 0x001064000800017f */
[----:B-1----:R-:W-:Y:S05]  /*11030*/  @!P0 NANOSLEEP.SYNCS 0x989680 ;  /* 0x009896800000895d */ /* 0x002fea0003900000 */
[----:B------:R-:W1:Y:S02]  /*11040*/  @!P0 SYNCS.PHASECHK.TRANS64 P0, [R2+URZ+0x38800], R5 ;  /* 0x03880005020085a7 */ /* 0x000e64000800007f */
[----:B-1----:R-:W-:Y:S05]  /*11050*/  @!P0 BRA `(.L_x_3388) ;  /* 0xfffffffc00f08947 */ /* 0x002fea000383ffff */
[----:B------:R-:W-:Y:S05]  /*11060*/  BRA `(.L_x_3466) ;  /* 0xffffff2000e07947 */ /* 0x000fea000383ffff */
.L_x_3392:
[----:B--2---:R2:W3:Y:S02]  /*11070*/  SYNCS.PHASECHK.TRANS64.TRYWAIT P1, [R2+URZ+0x38830], R5 ;  /* 0x03883005020075a7 */ /* 0x0044e4000802017f */
[----:B---3--:R-:W-:Y:S05]  /*11080*/  @!P1 NANOSLEEP.SYNCS 0x989680 ;  /* 0x009896800000995d */ /* 0x008fea0003900000 */
[----:B------:R-:W3:Y:S02]  /*11090*/  @!P1 SYNCS.PHASECHK.TRANS64 P1, [R2+URZ+0x38830], R5 ;  /* 0x03883005020095a7 */ /* 0x000ee4000802007f */
[----:B---3--:R-:W-:Y:S05]  /*110a0*/  @!P1 BRA `(.L_x_3392) ;  /* 0xfffffffc00f09947 */ /* 0x008fea000383ffff */
[----:B------:R-:W-:Y:S05]  /*110b0*/  BRA `(.L_x_3391) ;  /* 0xffffff24002c7947 */ /* 0x000fea000383ffff */
.L_x_3393:
[----:B---3--:R3:W4:Y:S02]  /*110c0*/  SYNCS.PHASECHK.TRANS64.TRYWAIT P1, [R2+URZ+0x38810], R5 ;  /* 0x03881005020075a7 */ /* 0x008724000802017f */
[----:B----4-:R-:W-:Y:S05]  /*110d0*/  @!P1 NANOSLEEP.SYNCS 0x989680 ;  /* 0x009896800000995d */ /* 0x010fea0003900000 */
[----:B------:R-:W4:Y:S02]  /*110e0*/  @!P1 SYNCS.PHASECHK.TRANS64 P1, [R2+URZ+0x38810], R5 ;  /* 0x03881005020095a7 */ /* 0x000f24000802007f */
[----:B----4-:R-:W-:Y:S05]  /*110f0*/  @!P1 BRA `(.L_x_3393) ;  /* 0xfffffffc00f09947 */ /* 0x010fea000383ffff */
[----:B------:R-:W-:Y:S05]  /*11100*/  BRA `(.L_x_3467) ;  /* 0xffffff28001c7947 */ /* 0x000fea000383ffff */
.L_x_3397:
[----:B------:R0:W0:Y:S02]  /*11110*/  SYNCS.PHASECHK.TRANS64.TRYWAIT P1, [R2+URZ+0x38850], R5 ;  /* 0x03885005020075a7 */ /* 0x000024000802017f */
[----:B0-----:R-:W-:Y:S05]  /*11120*/  @!P1 NANOSLEEP.SYNCS 0x989680 ;  /* 0x009896800000995d */ /* 0x001fea0003900000 */
[----:B------:R-:W0:Y:S02]  /*11130*/  @!P1 SYNCS.PHASECHK.TRANS64 P1, [R2+URZ+0x38850], R5 ;  /* 0x03885005020095a7 */ /* 0x000e24000802007f */
[----:B0-----:R-:W-:Y:S05]  /*11140*/  @!P1 BRA `(.L_x_3397) ;  /* 0xfffffffc00f09947 */ /* 0x001fea000383ffff */
[----:B------:R-:W-:Y:S05]  /*11150*/  BRA `(.L_x_3396) ;  /* 0xffffff2800487947 */ /* 0x000fea000383ffff */
.L_x_3404:
[----:B-1----:R1:W2:Y:S02]  /*11160*/  SYNCS.PHASECHK.TRANS64.TRYWAIT P2, [R196+URZ+0x38830], R201 ;  /* 0x038830c9c40075a7 */ /* 0x0022a4000804017f */
[----:B--2---:R-:W-:Y:S05]  /*11170*/  @!P2 NANOSLEEP.SYNCS 0x989680 ;  /* 0x009896800000a95d */ /* 0x004fea0003900000 */
[----:B------:R-:W2:Y:S02]  /*11180*/  @!P2 SYNCS.PHASECHK.TRANS64 P2, [R196+URZ+0x38830], R201 ;  /* 0x038830c9c400a5a7 */ /* 0x000ea4000804007f */
[----:B--2---:R-:W-:Y:S05]  /*11190*/  @!P2 BRA `(.L_x_3404) ;  /* 0xfffffffc00f0a947 */ /* 0x004fea000383ffff */
[----:B------:R-:W-:Y:S05]  /*111a0*/  BRA `(.L_x_3403) ;  /* 0xffffff5400887947 */ /* 0x000fea000383ffff */
.L_x_3408:
[----:B---3--:R3:W4:Y:S02]  /*111b0*/  SYNCS.PHASECHK.TRANS64.TRYWAIT P2, [R196+URZ+0x38850], R201 ;  /* 0x038850c9c40075a7 */ /* 0x008724000804017f */
[----:B----4-:R-:W-:Y:S05]  /*111c0*/  @!P2 NANOSLEEP.SYNCS 0x989680 ;  /* 0x009896800000a95d */ /* 0x010fea0003900000 */
[----:B------:R-:W4:Y:S02]  /*111d0*/  @!P2 SYNCS.PHASECHK.TRANS64 P2, [R196+URZ+0x38850], R201 ;  /* 0x038850c9c400a5a7 */ /* 0x000f24000804007f */
[----:B----4-:R-:W-:Y:S05]  /*111e0*/  @!P2 BRA `(.L_x_3408) ;  /* 0xfffffffc00f0a947 */ /* 0x010fea000383ffff */
[----:B------:R-:W-:Y:S05]  /*111f0*/  BRA `(.L_x_3407) ;  /* 0xffffff5800547947 */ /* 0x000fea000383ffff */
.L_x_3423:
[----:B------:R-:W-:Y:S01]  /*11200*/  IMAD.MOV.U32 R13, RZ, RZ, R17 ;  /* 0x000000ffff0d7224 */ /* 0x000fe200078e0011 */
[----:B------:R-:W-:Y:S01]  /*11210*/  MOV R15, 0xffffffff ;  /* 0xffffffff000f7802 */ /* 0x000fe20000000f00 */
[----:B------:R-:W-:Y:S02]  /*11220*/  IMAD.MOV.U32 R12, RZ, RZ, RZ ;  /* 0x000000ffff0c7224 */ /* 0x000fe400078e00ff */
[----:B------:R-:W-:-:S07]  /*11230*/  IMAD.MOV.U32 R11, RZ, RZ, 0x1f ;  /* 0x0000001fff0b7424 */ /* 0x000fce00078e00ff */
[----:B------:R-:W-:Y:S05]  /*11240*/  WARPSYNC.COLLECTIVE R15, `(.L_x_3468) ;  /* 0x000000000f087348 */ /* 0x000fea0003c00000 */
[----:B------:R0:W1:Y:S02]  /*11250*/  SHFL.IDX P6, R14, R13, R12, R11 ;  /* 0x0000000c0d0e7389 */ /* 0x00006400000c000b */
[----:B01----:R-:W-:Y:S01]  /*11260*/  ENDCOLLECTIVE ;  /* 0x000000000000791b */ /* 0x003fe20003800000 */
.L_x_3468:
[----:B------:R-:W-:Y:S05]  /*11270*/  BRA `(.L_x_3469) ;  /* 0xffffffc400d07947 */ /* 0x000fea000383ffff */
.L_x_3425:
[----:B0-----:R-:W-:-:S04]  /*11280*/  IMAD.U32 R3, RZ, RZ, UR42 ;  /* 0x0000002aff037e24 */ /* 0x001fc8000f8e00ff */
[----:B------:R0:W1:Y:S03]  /*11290*/  SYNCS.PHASECHK.TRANS64.TRYWAIT P0, [R3+URZ+0x38840], R0 ;  /* 0x03884000030075a7 */ /* 0x000066000800017f */
[----:B-1----:R-:W-:Y:S05]  /*112a0*/  @!P0 NANOSLEEP.SYNCS 0x989680 ;  /* 0x009896800000895d */ /* 0x002fea0003900000 */
[----:B------:R-:W1:Y:S02]  /*112b0*/  @!P0 SYNCS.PHASECHK.TRANS64 P0, [R3+URZ+0x38840], R0 ;  /* 0x03884000030085a7 */ /* 0x000e64000800007f */
[----:B-1----:R-:W-:Y:S05]  /*112c0*/  @!P0 BRA `(.L_x_3425) ;  /* 0xfffffffc00ec8947 */ /* 0x002fea000383ffff */
[----:B------:R-:W-:Y:S05]  /*112d0*/  BRA `(.L_x_3470) ;  /* 0xffffffc800087947 */ /* 0x000fea000383ffff */
.L_x_3426:
        /* <DEDUP_REMOVED lines=8> */
.L_x_3472:
[----:B------:R-:W-:Y:S05]  /*11360*/  BSYNC B0 ;  /* 0x0000000000007941 */ /* 0x000fea0003800000 */
.L_x_3471:
[----:B------:R-:W-:Y:S01]  /*11370*/  IMAD.MOV.U32 R13, RZ, RZ, R0 ;  /* 0x000000ffff0d7224 */ /* 0x000fe200078e0000 */
[----:B------:R-:W-:Y:S01]  /*11380*/  MOV R11, 0x181f ;  /* 0x0000181f000b7802 */ /* 0x000fe20000000f00 */
[----:B------:R-:W-:Y:S01]  /*11390*/  IMAD.MOV.U32 R12, RZ, RZ, RZ ;  /* 0x000000ffff0c7224 */ /* 0x000fe200078e00ff */
[----:B------:R-:W-:Y:S01]  /*113a0*/  @P0 LEA R7, R24, UR42, 0x1 ;  /* 0x0000002a18070c11 */ /* 0x000fe2000f8e08ff */
[----:B------:R-:W-:Y:S02]  /*113b0*/  IMAD.MOV.U32 R15, RZ, RZ, -0x1 ;  /* 0xffffffffff0f7424 */ /* 0x000fe400078e00ff */
[----:B------:R-:W-:-:S07]  /*113c0*/  IMAD.MOV.U32 R2, RZ, RZ, R14 ;  /* 0x000000ffff027224 */ /* 0x000fce00078e000e */
[----:B------:R-:W-:Y:S05]  /*113d0*/  WARPSYNC.COLLECTIVE R15, `(.L_x_3473) ;  /* 0x000000000f087348 */ /* 0x000fea0003c00000 */
[----:B------:R0:W1:Y:S02]  /*113e0*/  SHFL.IDX P6, R14, R13, R12, R11 ;  /* 0x0000000c0d0e7389 */ /* 0x00006400000c000b */
[----:B01----:R-:W-:Y:S01]  /*113f0*/  ENDCOLLECTIVE ;  /* 0x000000000000791b */ /* 0x003fe20003800000 */
.L_x_3473:
[----:B------:R-:W-:Y:S02]  /*11400*/  IMAD.MOV.U32 R13, RZ, RZ, R4 ;  /* 0x000000ffff0d7224 */ /* 0x000fe400078e0004 */
[----:B------:R-:W-:Y:S01]  /*11410*/  IMAD.MOV.U32 R12, RZ, RZ, 0x1 ;  /* 0x00000001ff0c7424 */ /* 0x000fe200078e00ff */
[----:B------:R-:W-:-:S05]  /*11420*/  @P0 LEA R14, P1, R22, R14, 0x1 ;  /* 0x0000000e160e0211 */ /* 0x000fca00078208ff */
[----:B------:R-:W-:Y:S02]  /*11430*/  @P0 IMAD.X R3, RZ, RZ, R2, P1 ;  /* 0x000000ffff030224 */ /* 0x000fe400008e0602 */
[----:B------:R-:W-:-:S07]  /*11440*/  @P0 IMAD.MOV.U32 R2, RZ, RZ, R14 ;  /* 0x000000ffff020224 */ /* 0x000fce00078e000e */
[----:B------:R-:W-:Y:S05]  /*11450*/  WARPSYNC.COLLECTIVE R15, `(.L_x_3474) ;  /* 0x000000000f087348 */ /* 0x000fea0003c00000 */
[----:B------:R0:W1:Y:S02]  /*11460*/  SHFL.IDX P6, R14, R13, R12, R11 ;  /* 0x0000000c0d0e7389 */ /* 0x00006400000c000b */
[----:B01----:R-:W-:Y:S01]  /*11470*/  ENDCOLLECTIVE ;  /* 0x000000000000791b */ /* 0x003fe20003800000 */
.L_x_3474:
        /* <DEDUP_REMOVED lines=11> */
.L_x_3475:
[----:B------:R-:W-:Y:S01]  /*11530*/  MOV R13, R4 ;  /* 0x00000004000d7202 */ /* 0x000fe20000000f00 */
[----:B------:R-:W-:Y:S01]  /*11540*/  IMAD.MOV.U32 R12, RZ, RZ, 0x2 ;  /* 0x00000002ff0c7424 */ /* 0x000fe200078e00ff */
[----:B------:R-:W-:-:S13]  /*11550*/  @P0 LEA R2, P1, R22, R14, 0x1 ;  /* 0x0000000e16020211 */ /* 0x000fda00078208ff */
[----:B------:R-:W-:Y:S05]  /*11560*/  WARPSYNC.COLLECTIVE R15, `(.L_x_3476) ;  /* 0x000000000f087348 */ /* 0x000fea0003c00000 */
[----:B------:R0:W1:Y:S02]  /*11570*/  SHFL.IDX P6, R14, R13, R12, R11 ;  /* 0x0000000c0d0e7389 */ /* 0x00006400000c000b */
[----:B01----:R-:W-:Y:S01]  /*11580*/  ENDCOLLECTIVE ;  /* 0x000000000000791b */ /* 0x003fe20003800000 */
.L_x_3476:
[----:B------:R-:W-:-:S05]  /*11590*/  @P0 IMAD.X R3, RZ, RZ, R5, P1 ;  /* 0x000000ffff030224 */ /* 0x000fca00008e0605 */
[----:B------:R-:W-:Y:S01]  /*115a0*/  @!PT LDS RZ, [RZ] ;  /* 0x00000000fffff984 */ /* 0x000fe20000000800 */
[----:B------:R-:W-:Y:S01]  /*115b0*/  @!PT LDS RZ, [RZ] ;  /* 0x00000000fffff984 */ /* 0x000fe20000000800 */
[----:B------:R-:W-:Y:S01]  /*115c0*/  @!PT LDS RZ, [RZ] ;  /* 0x00000000fffff984 */ /* 0x000fe20000000800 */
[----:B------:R0:W-:Y:S01]  /*115d0*/  @P0 LDGSTS.E.BYPASS.LTC128B.128 [R9+0x22c00], desc[UR36][R2.64], !P2 ;  /* 0x22c0000002090fae */ /* 0x0001e2000d101d64 */
[----:B------:R-:W-:Y:S01]  /*115e0*/  ISETP.GE.AND P0, PT, R18, 0x21, PT ;  /* 0x000000211200780c */ /* 0x000fe20003f06270 */
[----:B------:R-:W-:Y:S02]  /*115f0*/  IMAD.MOV.U32 R13, RZ, RZ, R0 ;  /* 0x000000ffff0d7224 */ /* 0x000fe400078e0000 */
[----:B------:R-:W-:-:S10]  /*11600*/  IMAD.MOV.U32 R5, RZ, RZ, R14 ;  /* 0x000000ffff057224 */ /* 0x000fd400078e000e */
[----:B0-----:R-:W-:Y:S05]  /*11610*/  WARPSYNC.COLLECTIVE R15, `(.L_x_3477) ;  /* 0x000000000f087348 */ /* 0x001fea0003c00000 */
[----:B------:R1:W2:Y:S02]  /*11620*/  SHFL.IDX P6, R14, R13, R12, R11 ;  /* 0x0000000c0d0e7389 */ /* 0x0002a400000c000b */
[----:B012---:R-:W-:Y:S01]  /*11630*/  ENDCOLLECTIVE ;  /* 0x000000000000791b */ /* 0x007fe20003800000 */
.L_x_3477:
[----:B------:R-:W-:Y:S02]  /*11640*/  IMAD.MOV.U32 R13, RZ, RZ, R4 ;  /* 0x000000ffff0d7224 */ /* 0x000fe400078e0004 */
[----:B------:R-:W-:Y:S01]  /*11650*/  IMAD.MOV.U32 R12, RZ, RZ, 0x3 ;  /* 0x00000003ff0c7424 */ /* 0x000fe200078e00ff */
[----:B------:R-:W-:-:S13]  /*11660*/  @P0 LEA R2, P1, R22, R14, 0x1 ;  /* 0x0000000e16020211 */ /* 0x000fda00078208ff */
[----:B------:R-:W-:Y:S05]  /*11670*/  WARPSYNC.COLLECTIVE R15, `(.L_x_3478) ;  /* 0x000000000f087348 */ /* 0x000fea0003c00000 */
[----:B------:R0:W1:Y:S02]  /*11680*/  SHFL.IDX P6, R14, R13, R12, R11 ;  /* 0x0000000c0d0e7389 */ /* 0x00006400000c000b */
[----:B01----:R-:W-:Y:S01]  /*11690*/  ENDCOLLECTIVE ;  /* 0x000000000000791b */ /* 0x003fe20003800000 */
.L_x_3478:
[----:B------:R-:W-:Y:S01]  /*116a0*/  @P0 IMAD.X R3, RZ, RZ, R5, P1 ;  /* 0x000000ffff030224 */ /* 0x000fe200008e0605 */
[----:B------:R-:W-:-:S05]  /*116b0*/  @P0 LEA R5, R24, UR42, 0x1 ;  /* 0x0000002a18050c11 */ /* 0x000fca000f8e08ff */
[----:B------:R-:W-:Y:S01]  /*116c0*/  @!PT LDS RZ, [RZ] ;  /* 0x00000000fffff984 */ /* 0x000fe20000000800 */
[----:B------:R-:W-:Y:S01]  /*116d0*/  @!PT LDS RZ, [RZ] ;  /* 0x00000000fffff984 */ /* 0x000fe20000000800 */
[----:B------:R-:W-:Y:S01]  /*116e0*/  @!PT LDS RZ, [RZ] ;  /* 0x00000000fffff984 */ /* 0x000fe20000000800 */
[----:B------:R0:W-:Y:S01]  /*116f0*/  @P0 LDGSTS.E.BYPASS.LTC128B.128 [R5+0x23400], desc[UR36][R2.64], !P2 ;  /* 0x2340000002050fae */ /* 0x0001e2000d101d64 */
[----:B------:R-:W-:Y:S02]  /*11700*/  IMAD.MOV.U32 R13, RZ, RZ, R0 ;  /* 0x000000ffff0d7224 */ /* 0x000fe400078e0000 */
[----:B------:R-:W-:-:S07]  /*11710*/  IMAD.MOV.U32 R4, RZ, RZ, R14 ;  /* 0x000000ffff047224 */ /* 0x000fce00078e000e */
[----:B0-----:R-:W-:Y:S05]  /*11720*/  WARPSYNC.COLLECTIVE R15, `(.L_x_3479) ;  /* 0x000000000f087348 */ /* 0x001fea0003c00000 */
[----:B------:R1:W2:Y:S02]  /*11730*/  SHFL.IDX P6, R14, R13, R12, R11 ;  /* 0x0000000c0d0e7389 */ /* 0x0002a400000c000b */
[----:B012---:R-:W-:Y:S01]  /*11740*/  ENDCOLLECTIVE ;  /* 0x000000000000791b */ /* 0x007fe20003800000 */
.L_x_3479:
[----:B------:R-:W-:Y:S05]  /*11750*/  BRA `(.L_x_3480) ;  /* 0xffffffc400d07947 */ /* 0x000fea000383ffff */
.L_x_3429:
[----:B------:R-:W-:Y:S01]  /*11760*/  MOV R13, R4 ;  /* 0x00000004000d7202 */ /* 0x000fe20000000f00 */
[----:B------:R-:W-:Y:S01]  /*11770*/  IMAD.MOV.U32 R12, RZ, RZ, RZ ;  /* 0x000000ffff0c7224 */ /* 0x000fe200078e00ff */
[----:B------:R-:W-:Y:S01]  /*11780*/  LOP3.LUT R16, R16, 0xfffffeff, RZ, 0xc0, !PT ;  /* 0xfffffeff10107812 */ /* 0x000fe200078ec0ff */
[----:B------:R-:W-:Y:S02]  /*11790*/  IMAD.MOV.U32 R11, RZ, RZ, 0x181f ;  /* 0x0000181fff0b7424 */ /* 0x000fe400078e00ff */
[----:B------:R-:W-:Y:S02]  /*117a0*/  IMAD.MOV.U32 R15, RZ, RZ, -0x1 ;  /* 0xffffffffff0f7424 */ /* 0x000fe400078e00ff */
[----:B------:R-:W-:-:S07]  /*117b0*/  IMAD R6, R20, 0x40, R21 ;  /* 0x0000004014067824 */ /* 0x000fce00078e0215 */
[----:B------:R-:W-:Y:S05]  /*117c0*/  WARPSYNC.COLLECTIVE R15, `(.L_x_3481) ;  /* 0x000000000f087348 */ /* 0x000fea0003c00000 */
[----:B------:R0:W1:Y:S02]  /*117d0*/  SHFL.IDX P6, R14, R13, R12, R11 ;  /* 0x0000000c0d0e7389 */ /* 0x00006400000c000b */
[----:B01----:R-:W-:Y:S01]  /*117e0*/  ENDCOLLECTIVE ;  /* 0x000000000000791b */ /* 0x003fe20003800000 */
.L_x_3481:
[----:B------:R-:W-:Y:S02]  /*117f0*/  VIADD R10, R6, 0x10 ;  /* 0x00000010060a7836 */ /* 0x000fe40000000000 */
[----:B------:R-:W-:Y:S02]  /*11800*/  IMAD.MOV.U32 R13, RZ, RZ, R0 ;  /* 0x000000ffff0d7224 */ /* 0x000fe400078e0000 */
[----:B------:R-:W-:-:S07]  /*11810*/  IMAD.MOV.U32 R2, RZ, RZ, R14 ;  /* 0x000000ffff027224 */ /* 0x000fce00078e000e */
[----:B------:R-:W-:Y:S05]  /*11820*/  WARPSYNC.COLLECTIVE R15, `(.L_x_3482) ;  /* 0x000000000f087348 */ /* 0x000fea0003c00000 */
[----:B------:R0:W1:Y:S02]  /*11830*/  SHFL.IDX P6, R14, R13, R12, R11 ;  /* 0x0000000c0d0e7389 */ /* 0x00006400000c000b */
[----:B01----:R-:W-:Y:S01]  /*11840*/  ENDCOLLECTIVE ;  /* 0x000000000000791b */ /* 0x003fe20003800000 */
.L_x_3482:
[----:B------:R-:W-:Y:S02]  /*11850*/  ULDC UR4, c[0x0][0x288] ;  /* 0x0000a20000047ab9 */ /* 0x000fe40000000800 */
[----:B------:R-:W-:-:S05]  /*11860*/  IMAD R5, R8, UR4, RZ ;  /* 0x0000000408057c24 */ /* 0x000fca000f8e02ff */
[----:B------:R-:W-:Y:S02]  /*11870*/  ISETP.GE.AND P2, PT, R6, R5, PT ;  /* 0x000000050600720c */ /* 0x000fe40003f46270 */
[----:B------:R-:W-:Y:S01]  /*11880*/  MOV R13, R4 ;  /* 0x00000004000d7202 */ /* 0x000fe20000000f00 */
[----:B------:R-:W-:-:S10]  /*11890*/  IMAD.MOV.U32 R12, RZ, RZ, 0x1 ;  /* 0x00000001ff0c7424 */ /* 0x000fd400078e00ff */
[----:B------:R-:W-:Y:S02]  /*118a0*/  @!P2 LEA R8, R24, UR42, 0x1 ;  /* 0x0000002a1808ac11 */ /* 0x000fe4000f8e08ff */
[----:B------:R-:W-:Y:S02]  /*118b0*/  @P2 LOP3.LUT R16, R16, 0x100, RZ, 0xfc, !PT ;  /* 0x0000010010102812 */ /* 0x000fe400078efcff */
[----:B------:R-:W-:-:S13]  /*118c0*/  @!P2 LEA R3, P1, R22, R14, 0x1 ;  /* 0x0000000e1603a211 */ /* 0x000fda00078208ff */
[----:B------:R-:W-:Y:S05]  /*118d0*/  WARPSYNC.COLLECTIVE R15, `(.L_x_3483) ;  /* 0x000000000f087348 */ /* 0x000fea0003c00000 */
[----:B------:R0:W1:Y:S02]  /*118e0*/  SHFL.IDX P6, R14, R13, R12, R11 ;  /* 0x0000000c0d0e7389 */ /* 0x00006400000c000b */
[----:B01----:R-:W-:Y:S01]  /*118f0*/  ENDCOLLECTIVE ;  /* 0x000000000000791b */ /* 0x003fe20003800000 */
.L_x_3483:
[----:B------:R-:W-:Y:S01]  /*11900*/  LOP3.LUT R16, R16, 0xffffff7f, RZ, 0xc0, !PT ;  /* 0xffffff7f10107812 */ /* 0x000fe200078ec0ff */
[----:B------:R-:W-:-:S05]  /*11910*/  @!P2 IMAD.X R2, RZ, RZ, R2, P1 ;  /* 0x000000ffff02a224 */ /* 0x000fca00008e0602 */
[----:B------:R-:W-:-:S04]  /*11920*/  @!P2 LOP3.LUT R3, R3, R2, RZ, 0x3c, !PT ;  /* 0x000000020303a212 */ /* 0x000fc800078e3cff */
[----:B------:R-:W-:Y:S01]  /*11930*/  @!P2 LOP3.LUT R2, R3, R2, RZ, 0x3c, !PT ;  /* 0x000000020302a212 */ /* 0x000fe200078e3cff */
[----:B------:R-:W-:-:S03]  /*11940*/  IMAD.MOV.U32 R13, RZ, RZ, R0 ;  /* 0x000000ffff0d7224 */ /* 0x000fc600078e0000 */
[----:B------:R-:W-:-:S05]  /*11950*/  @!P2 LOP3.LUT R3, R3, R2, RZ, 0x3c, !PT ;  /* 0x000000020303a212 */ /* 0x000fca00078e3cff */
[----:B------:R-:W-:Y:S01]  /*11960*/  @!PT LDS RZ, [RZ] ;  /* 0x00000000fffff984 */ /* 0x000fe20000000800 */
[----:B------:R-:W-:Y:S01]  /*11970*/  @!PT LDS RZ, [RZ] ;  /* 0x00000000fffff984 */ /* 0x000fe20000000800 */
[----:B------:R-:W-:Y:S01]  /*11980*/  @!PT LDS RZ, [RZ] ;  /* 0x00000000fffff984 */ /* 0x000fe20000000800 */
[----:B------:R0:W-:Y:S01]  /*11990*/  @!P2 LDGSTS.E.BYPASS.LTC128B.128 [R8+0x20400], desc[UR36][R2.64], !P0 ;  /* 0x204000000208afae */ /* 0x0001e2000c101d64 */
[----:B------:R-:W-:Y:S01]  /*119a0*/  ISETP.GE.AND P2, PT, R10, R5, PT ;  /* 0x000000050a00720c */ /* 0x000fe20003f46270 */
[----:B------:R-:W-:-:S12]  /*119b0*/  IMAD.MOV.U32 R9, RZ, RZ, R14 ;  /* 0x000000ffff097224 */ /* 0x000fd800078e000e */
[----:B0-----:R-:W-:Y:S05]  /*119c0*/  WARPSYNC.COLLECTIVE R15, `(.L_x_3484) ;  /* 0x000000000f087348 */ /* 0x001fea0003c00000 */
[----:B------:R1:W2:Y:S02]  /*119d0*/  SHFL.IDX P6, R14, R13, R12, R11 ;  /* 0x0000000c0d0e7389 */ /* 0x0002a400000c000b */
[----:B012---:R-:W-:Y:S01]  /*119e0*/  ENDCOLLECTIVE ;  /* 0x000000000000791b */ /* 0x007fe20003800000 */
.L_x_3484:
[----:B------:R-:W-:Y:S01]  /*119f0*/  VIADD R8, R6, 0x20 ;  /* 0x0000002006087836 */ /* 0x000fe20000000000 */
[----:B------:R-:W-:Y:S02]  /*11a00*/  @!P2 LEA R10, R24, UR42, 0x1 ;  /* 0x0000002a180aac11 */ /* 0x000fe4000f8e08ff */
[----:B------:R-:W-:Y:S02]  /*11a10*/  @P2 LOP3.LUT R16, R16, 0x80, RZ, 0xfc, !PT ;  /* 0x0000008010102812 */ /* 0x000fe400078efcff */
[----:B------:R-:W-:Y:S01]  /*11a20*/  MOV R13, R4 ;  /* 0x00000004000d7202 */ /* 0x000fe20000000f00 */
[----:B------:R-:W-:Y:S01]  /*11a30*/  IMAD.MOV.U32 R12, RZ, RZ, 0x2 ;  /* 0x00000002ff0c7424 */ /* 0x000fe200078e00ff */
[----:B------:R-:W-:Y:S01]  /*11a40*/  LOP3.LUT R16, R16, 0xffffffbf, RZ, 0xc0, !PT ;  /* 0xffffffbf10107812 */ /* 0x000fe200078ec0ff */
[----:B------:R-:W-:-:S07]  /*11a50*/  IMAD.MOV.U32 R7, RZ, RZ, R14 ;  /* 0x000000ffff077224 */ /* 0x000fce00078e000e */
[----:B------:R-:W-:Y:S05]  /*11a60*/  WARPSYNC.COLLECTIVE R15, `(.L_x_3485) ;  /* 0x000000000f087348 */ /* 0x000fea0003c00000 */
[----:B------:R0:W1:Y:S02]  /*11a70*/  SHFL.IDX P6, R14, R13, R12, R11 ;  /* 0x0000000c0d0e7389 */ /* 0x00006400000c000b */
[----:B01----:R-:W-:Y:S01]  /*11a80*/  ENDCOLLECTIVE ;  /* 0x000000000000791b */ /* 0x003fe20003800000 */
.L_x_3485:
        /* <DEDUP_REMOVED lines=8> */
[----:B------:R0:W-:Y:S01]  /*11b10*/  @!P2 LDGSTS.E.BYPASS.LTC128B.128 [R10+0x20c00], desc[UR36][R2.64], !P0 ;  /* 0x20c00000020aafae */ /* 0x0001e2000c101d64 */
[----:B------:R-:W-:Y:S01]  /*11b20*/  ISETP.GE.AND P2, PT, R8, R5, PT ;  /* 0x000000050800720c */ /* 0x000fe20003f46270 */
[----:B0-----:R-:W-:-:S12]  /*11b30*/  IMAD.MOV.U32 R2, RZ, RZ, R14 ;  /* 0x000000ffff027224 */ /* 0x001fd800078e000e */
[----:B------:R-:W-:Y:S05]  /*11b40*/  WARPSYNC.COLLECTIVE R15, `(.L_x_3486) ;  /* 0x000000000f087348 */ /* 0x000fea0003c00000 */
[----:B------:R0:W1:Y:S02]  /*11b50*/  SHFL.IDX P6, R14, R13, R12, R11 ;  /* 0x0000000c0d0e7389 */ /* 0x00006400000c000b */
[----:B01----:R-:W-:Y:S01]  /*11b60*/  ENDCOLLECTIVE ;  /* 0x000000000000791b */ /* 0x003fe20003800000 */
.L_x_3486:
[----:B------:R-:W-:Y:S02]  /*11b70*/  @!P2 LEA R7, R24, UR42, 0x1 ;  /* 0x0000002a1807ac11 */ /* 0x000fe4000f8e08ff */
[----:B------:R-:W-:Y:S01]  /*11b80*/  @P2 LOP3.LUT R16, R16, 0x40, RZ, 0xfc, !PT ;  /* 0x0000004010102812 */ /* 0x000fe200078efcff */
[----:B------:R-:W-:Y:S01]  /*11b90*/  IMAD.MOV.U32 R13, RZ, RZ, R4 ;  /* 0x000000ffff0d7224 */ /* 0x000fe200078e0004 */
[----:B------:R-:W-:Y:S01]  /*11ba0*/  MOV R12, 0x3 ;  /* 0x00000003000c7802 */ /* 0x000fe20000000f00 */
[----:B------:R-:W-:-:S05]  /*11bb0*/  IMAD.MOV.U32 R8, RZ, RZ, R14 ;  /* 0x000000ffff087224 */ /* 0x000fca00078e000e */
[----:B------:R-:W-:-:S05]  /*11bc0*/  @!P2 LEA R8, P1, R22, R8, 0x1 ;  /* 0x000000081608a211 */ /* 0x000fca00078208ff */
[----:B------:R-:W-:Y:S02]  /*11bd0*/  @!P2 IMAD.X R11, RZ, RZ, R2, P1 ;  /* 0x000000ffff0ba224 */ /* 0x000fe400008e0602 */
[----:B------:R-:W-:Y:S02]  /*11be0*/  @!P2 IMAD.MOV.U32 R2, RZ, RZ, R8 ;  /* 0x000000ffff02a224 */ /* 0x000fe400078e0008 */
[----:B------:R-:W-:Y:S02]  /*11bf0*/  @!P2 IMAD.MOV.U32 R3, RZ, RZ, R11 ;  /* 0x000000ffff03a224 */ /* 0x000fe400078e000b */
[----:B------:R-:W-:-:S03]  /*11c00*/  IMAD.MOV.U32 R11, RZ, RZ, 0x181f ;  /* 0x0000181fff0b7424 */ /* 0x000fc600078e00ff */
[----:B------:R-:W-:Y:S01]  /*11c10*/  @!PT LDS RZ, [RZ] ;  /* 0x00000000fffff984 */ /* 0x000fe20000000800 */
[----:B------:R-:W-:Y:S01]  /*11c20*/  @!PT LDS RZ, [RZ] ;  /* 0x00000000fffff984 */ /* 0x000fe20000000800 */
[----:B------:R-:W-:Y:S01]  /*11c30*/  @!PT LDS RZ, [RZ] ;  /* 0x00000000fffff984 */ /* 0x000fe20000000800 */
[----:B------:R0:W-:Y:S04]  /*11c40*/  @!P2 LDGSTS.E.BYPASS.LTC128B.128 [R7+0x21400], desc[UR36][R2.64], !P0 ;  /* 0x214000000207afae */ /* 0x0001e8000c101d64 */
[----:B0-----:R-:W-:Y:S05]  /*11c50*/  WARPSYNC.COLLECTIVE R15, `(.L_x_3487) ;  /* 0x000000000f087348 */ /* 0x001fea0003c00000 */
[----:B------:R1:W2:Y:S02]  /*11c60*/  SHFL.IDX P6, R14, R13, R12, R11 ;  /* 0x0000000c0d0e7389 */ /* 0x0002a400000c000b */
[----:B012---:R-:W-:Y:S01]  /*11c70*/  ENDCOLLECTIVE ;  /* 0x000000000000791b */ /* 0x007fe20003800000 */
.L_x_3487:
[----:B------:R-:W-:Y:S02]  /*11c80*/  IMAD.MOV.U32 R13, RZ, RZ, R0 ;  /* 0x000000ffff0d7224 */ /* 0x000fe400078e0000 */
[----:B------:R-:W-:-:S07]  /*11c90*/  IMAD.MOV.U32 R4, RZ, RZ, R14 ;  /* 0x000000ffff047224 */ /* 0x000fce00078e000e */
[----:B------:R-:W-:Y:S05]  /*11ca0*/  WARPSYNC.COLLECTIVE R15, `(.L_x_3488) ;  /* 0x000000000f087348 */ /* 0x000fea0003c00000 */
[----:B------:R0:W1:Y:S02]  /*11cb0*/  SHFL.IDX P6, R14, R13, R12, R11 ;  /* 0x0000000c0d0e7389 */ /* 0x00006400000c000b */
[----:B01----:R-:W-:Y:S01]  /*11cc0*/  ENDCOLLECTIVE ;  /* 0x000000000000791b */ /* 0x003fe20003800000 */
.L_x_3488:
[----:B------:R-:W-:Y:S05]  /*11cd0*/  BRA `(.L_x_3489) ;  /* 0xffffffc8007c7947 */ /* 0x000fea000383ffff */
.L_x_3431:
        /* <DEDUP_REMOVED lines=8> */
.L_x_3491:
[----:B------:R-:W-:Y:S05]  /*11d60*/  BSYNC B0 ;  /* 0x0000000000007941 */ /* 0x000fea0003800000 */
.L_x_3490:
[----:B------:R-:W-:Y:S01]  /*11d70*/  MOV R13, R0 ;  /* 0x00000000000d7202 */ /* 0x000fe20000000f00 */
[----:B------:R-:W-:Y:S01]  /*11d80*/  IMAD.MOV.U32 R12, RZ, RZ, RZ ;  /* 0x000000ffff0c7224 */ /* 0x000fe200078e00ff */
[----:B------:R-:W-:Y:S01]  /*11d90*/  P2R R3, PR, RZ, 0x4 ;  /* 0x00000004ff037803 */ /* 0x000fe20000000000 */
[----:B------:R-:W-:Y:S01]  /*11da0*/  IMAD.MOV.U32 R11, RZ, RZ, 0x181f ;  /* 0x0000181fff0b7424 */ /* 0x000fe200078e00ff */
[C---:B------:R-:W-:Y:S01]  /*11db0*/  LOP3.LUT P2, RZ, R16.reuse, 0x100, RZ, 0xc0, !PT ;  /* 0x0000010010ff7812 */ /* 0x040fe2000784c0ff */
[----:B------:R-:W-:Y:S01]  /*11dc0*/  IMAD.MOV.U32 R15, RZ, RZ, -0x1 ;  /* 0xffffffffff0f7424 */ /* 0x000fe200078e00ff */
[----:B------:R-:W-:Y:S01]  /*11dd0*/  P2R R8, PR, RZ, 0x2 ;  /* 0x00000002ff087803 */ /* 0x000fe20000000000 */
[----:B------:R-:W-:Y:S01]  /*11de0*/  IMAD.MOV.U32 R2, RZ, RZ, R14 ;  /* 0x000000ffff027224 */ /* 0x000fe200078e000e */
[----:B------:R-:W-:-:S13]  /*11df0*/  LOP3.LUT P1, RZ, R16, 0x800, RZ, 0xc0, !PT ;  /* 0x0000080010ff7812 */ /* 0x000fda000782c0ff */
[----:B------:R-:W-:Y:S05]  /*11e00*/  WARPSYNC.COLLECTIVE R15, `(.L_x_3492) ;  /* 0x000000000f087348 */ /* 0x000fea0003c00000 */
[----:B------:R0:W1:Y:S02]  /*11e10*/  SHFL.IDX P6, R14, R13, R12, R11 ;  /* 0x0000000c0d0e7389 */ /* 0x00006400000c000b */
[----:B01----:R-:W-:Y:S01]  /*11e20*/  ENDCOLLECTIVE ;  /* 0x000000000000791b */ /* 0x003fe20003800000 */
.L_x_3492:
[----:B------:R-:W-:Y:S01]  /*11e30*/  P2R R10, PR, RZ, 0x8 ;  /* 0x00000008ff0a7803 */ /* 0x000fe20000000000 */
[----:B------:R-:W-:Y:S02]  /*11e40*/  IMAD.MOV.U32 R13, RZ, RZ, R4 ;  /* 0x000000ffff0d7224 */ /* 0x000fe400078e0004 */
[----:B------:R-:W-:Y:S01]  /*11e50*/  IMAD.MOV.U32 R12, RZ, RZ, 0x1 ;  /* 0x00000001ff0c7424 */ /* 0x000fe200078e00ff */
[----:B------:R-:W-:-:S05]  /*11e60*/  @!P2 LEA R14, P0, R22, R14, 0x1 ;  /* 0x0000000e160ea211 */ /* 0x000fca00078008ff */
[----:B------:R-:W-:Y:S01]  /*11e70*/  @!P2 IMAD.X R21, RZ, RZ, R2, P0 ;  /* 0x000000ffff15a224 */ /* 0x000fe200000e0602 */
[----:B------:R-:W-:-:S04]  /*11e80*/  @!P2 LOP3.LUT R2, R5, 0x40, RZ, 0xc0, !PT ;  /* 0x000000400502a812 */ /* 0x000fc800078ec0ff */
[----:B------:R-:W-:-:S04]  /*11e90*/  @!P2 SHF.R.U32.HI R9, RZ, 0x2, R2 ;  /* 0x00000002ff09a819 */ /* 0x000fc80000011602 */
[----:B------:R-:W-:Y:S02]  /*11ea0*/  @!P2 ISETP.NE.U32.AND P6, PT, R9, RZ, PT ;  /* 0x000000ff0900a20c */ /* 0x000fe40003fc5070 */
[----:B------:R-:W-:-:S04]  /*11eb0*/  @!P2 LOP3.LUT R9, R6, 0x80, RZ, 0xc0, !PT ;  /* 0x000000800609a812 */ /* 0x000fc800078ec0ff */
[----:B------:R-:W-:-:S04]  /*11ec0*/  @!P2 SHF.R.U32.HI R9, RZ, 0x3, R9 ;  /* 0x00000003ff09a819 */ /* 0x000fc80000011609 */
[----:B------:R-:W-:Y:S02]  /*11ed0*/  @!P2 ISETP.NE.U32.AND P0, PT, R9, RZ, PT ;  /* 0x000000ff0900a20c */ /* 0x000fe40003f05070 */
[----:B------:R-:W-:Y:S02]  /*11ee0*/  ISETP.NE.AND P2, PT, R3, RZ, PT ;  /* 0x000000ff0300720c */ /* 0x000fe40003f45270 */
[----:B------:R-:W-:Y:S02]  /*11ef0*/  P2R R9, PR, RZ, 0x1 ;  /* 0x00000001ff097803 */ /* 0x000fe40000000000 */
[----:B------:R-:W-:-:S13]  /*11f00*/  LOP3.LUT P0, RZ, R16, 0x100, RZ, 0xc0, !PT ;  /* 0x0000010010ff7812 */ /* 0x000fda000780c0ff */
[----:B------:R-:W-:Y:S01]  /*11f10*/  @!P0 LEA R7, R24, UR42, 0x1 ;  /* 0x0000002a18078c11 */ /* 0x000fe2000f8e08ff */
[----:B------:R-:W-:Y:S02]  /*11f20*/  @!P0 IMAD.MOV.U32 R2, RZ, RZ, R14 ;  /* 0x000000ffff028224 */ /* 0x000fe400078e000e */
[----:B------:R-:W-:-:S05]  /*11f30*/  @!P0 IMAD.MOV.U32 R3, RZ, RZ, R21 ;  /* 0x000000ffff038224 */ /* 0x000fca00078e0015 */
[----:B------:R-:W-:Y:S01]  /*11f40*/  @!PT LDS RZ, [RZ] ;  /* 0x00000000fffff984 */ /* 0x000fe20000000800 */
[----:B------:R-:W-:Y:S01]  /*11f50*/  @!PT LDS RZ, [RZ] ;  /* 0x00000000fffff984 */ /* 0x000fe20000000800 */
[----:B------:R-:W-:Y:S01]  /*11f60*/  @!PT LDS RZ, [RZ] ;  /* 0x00000000fffff984 */ /* 0x000fe20000000800 */
[----:B------:R0:W-:Y:S01]  /*11f70*/  @!P0 LDGSTS.E.BYPASS.LTC128B.128 [R7+0x26400], desc[UR36][R2.64], !P1 ;  /* 0x2640000002078fae */ /* 0x0001e2000c901d64 */
[----:B------:R-:W-:Y:S02]  /*11f80*/  ISETP.NE.AND P1, PT, R8, RZ, PT ;  /* 0x000000ff0800720c */ /* 0x000fe40003f25270 */
[----:B------:R-:W-:Y:S01]  /*11f90*/  P2R R8, PR, RZ, 0x20 ;  /* 0x00000020ff087803 */ /* 0x000fe20000000000 */
[----:B------:R0:W-:Y:S01]  /*11fa0*/  @!P0 LDGSTS.E.BYPASS.LTC128B.128 [R7+0x28400], desc[UR36][R2.64+0x80], !P5 ;  /* 0x2840008002078fae */ /* 0x0001e2000e901d64 */
[----:B------:R-:W-:-:S03]  /*11fb0*/  LOP3.LUT P5, RZ, R16, 0x800, RZ, 0xc0, !PT ;  /* 0x0000080010ff7812 */ /* 0x000fc600078ac0ff */
[----:B------:R0:W-:Y:S04]  /*11fc0*/  @!P0 LDGSTS.E.BYPASS.LTC128B.128 [R7+0x2a400], desc[UR36][R2.64+0x100], !P4 ;  /* 0x2a40010002078fae */ /* 0x0001e8000e101d64 */
[----:B------:R0:W-:Y:S01]  /*11fd0*/  @!P0 LDGSTS.E.BYPASS.LTC128B.128 [R7+0x2c400], desc[UR36][R2.64+0x180], !P3 ;  /* 0x2c40018002078fae */ /* 0x0001e2000d901d64 */
[----:B------:R-:W-:-:S03]  /*11fe0*/  LOP3.LUT P3, RZ, R16, 0x80, RZ, 0xc0, !PT ;  /* 0x0000008010ff7812 */ /* 0x000fc6000786c0ff */
[----:B------:R0:W-:Y:S04]  /*11ff0*/  @!P0 LDGSTS.E.BYPASS.LTC128B.128 [R7+0x2e400], desc[UR36][R2.64+0x200], !P2 ;  /* 0x2e40020002078fae */ /* 0x0001e8000d101d64 */
[----:B------:R0:W-:Y:S04]  /*12000*/  @!P0 LDGSTS.E.BYPASS.LTC128B.128 [R7+0x30400], desc[UR36][R2.64+0x280], !P1 ;  /* 0x3040028002078fae */ /* 0x0001e8000c901d64 */
[----:B------:R0:W-:Y:S01]  /*12010*/  @!P0 LDGSTS.E.BYPASS.LTC128B.128 [R7+0x32400], desc[UR36][R2.64+0x300], P6 ;  /* 0x3240030002078fae */ /* 0x0001e2000b101d64 */
[----:B------:R-:W-:Y:S02]  /*12020*/  ISETP.NE.AND P0, PT, R9, RZ, PT ;  /* 0x000000ff0900720c */ /* 0x000fe40003f05270 */
[----:B------:R-:W-:-:S02]  /*12030*/  LOP3.LUT P6, RZ, R16, 0x100, RZ, 0xc0, !PT ;  /* 0x0000010010ff7812 */ /* 0x000fc400078cc0ff */
[----:B------:R-:W-:-:S04]  /*12040*/  @!P3 LOP3.LUT R20, R5, 0x40, RZ, 0xc0, !PT ;  /* 0x000000400514b812 */ /* 0x000fc800078ec0ff */
[----:B------:R-:W-:-:S07]  /*12050*/  @!P3 SHF.R.U32.HI R20, RZ, 0x2, R20 ;  /* 0x00000002ff14b819 */ /* 0x000fce0000011614 */
[----:B------:R0:W-:Y:S02]  /*12060*/  @!P6 LDGSTS.E.BYPASS.LTC128B.128 [R7+0x34400], desc[UR36][R2.64+0x380], P0 ;  /* 0x344003800207efae */ /* 0x0001e40008101d64 */
[----:B0-----:R-:W-:Y:S05]  /*12070*/  WARPSYNC.COLLECTIVE R15, `(.L_x_3493) ;  /* 0x000000000f087348 */ /* 0x001fea0003c00000 */
[----:B------:R1:W2:Y:S02]  /*12080*/  SHFL.IDX P6, R14, R13, R12, R11 ;  /* 0x0000000c0d0e7389 */ /* 0x0002a400000c000b */
[----:B012---:R-:W-:Y:S01]  /*12090*/  ENDCOLLECTIVE ;  /* 0x000000000000791b */ /* 0x007fe20003800000 */
.L_x_3493:
[----:B------:R-:W-:-:S04]  /*120a0*/  @!P3 LOP3.LUT R7, R6, 0x80, RZ, 0xc0, !PT ;  /* 0x000000800607b812 */ /* 0x000fc800078ec0ff */
[----:B------:R-:W-:Y:S01]  /*120b0*/  @!P3 SHF.R.U32.HI R7, RZ, 0x3, R7 ;  /* 0x00000003ff07b819 */ /* 0x000fe20000011607 */
[----:B------:R-:W-:Y:S01]  /*120c0*/  IMAD.MOV.U32 R13, RZ, RZ, R0 ;  /* 0x000000ffff0d7224 */ /* 0x000fe200078e0000 */
[----:B------:R-:W-:-:S07]  /*120d0*/  MOV R9, R14 ;  /* 0x0000000e00097202 */ /* 0x000fce0000000f00 */
[----:B------:R-:W-:Y:S05]  /*120e0*/  WARPSYNC.COLLECTIVE R15, `(.L_x_3494) ;  /* 0x000000000f087348 */ /* 0x000fea0003c00000 */
[----:B------:R0:W1:Y:S02]  /*120f0*/  SHFL.IDX P6, R14, R13, R12, R11 ;  /* 0x0000000c0d0e7389 */ /* 0x00006400000c000b */
[----:B01----:R-:W-:Y:S01]  /*12100*/  ENDCOLLECTIVE ;  /* 0x000000000000791b */ /* 0x003fe20003800000 */
.L_x_3494:
[----:B------:R-:W-:Y:S02]  /*12110*/  IMAD.MOV.U32 R13, RZ, RZ, R4 ;  /* 0x000000ffff0d7224 */ /* 0x000fe400078e0004 */
[----:B------:R-:W-:Y:S01]  /*12120*/  IMAD.MOV.U32 R12, RZ, RZ, 0x2 ;  /* 0x00000002ff0c7424 */ /* 0x000fe200078e00ff */
[----:B------:R-:W-:Y:S02]  /*12130*/  @!P3 LEA R14, P0, R22, R14, 0x1 ;  /* 0x0000000e160eb211 */ /* 0x000fe400078008ff */
[----:B------:R-:W-:-:S03]  /*12140*/  @!P3 ISETP.NE.U32.AND P6, PT, R20, RZ, PT ;  /* 0x000000ff1400b20c */ /* 0x000fc60003fc5070 */
[----:B------:R-:W-:Y:S01]  /*12150*/  @!P3 IMAD.X R21, RZ, RZ, R9, P0 ;  /* 0x000000ffff15b224 */ /* 0x000fe200000e0609 */
[----:B------:R-:W-:Y:S02]  /*12160*/  @!P3 ISETP.NE.U32.AND P0, PT, R7, RZ, PT ;  /* 0x000000ff0700b20c */ /* 0x000fe40003f05070 */
[----:B------:R-:W-:Y:S02]  /*12170*/  ISETP.NE.AND P3, PT, R10, RZ, PT ;  /* 0x000000ff0a00720c */ /* 0x000fe40003f65270 */
[----:B------:R-:W-:Y:S02]  /*12180*/  P2R R7, PR, RZ, 0x1 ;  /* 0x00000001ff077803 */ /* 0x000fe40000000000 */
[----:B------:R-:W-:Y:S02]  /*12190*/  LOP3.LUT P0, RZ, R16, 0x80, RZ, 0xc0, !PT ;  /* 0x0000008010ff7812 */ /* 0x000fe4000780c0ff */
[----:B------:R-:W-:-:S11]  /*121a0*/  P2R R10, PR, RZ, 0x2 ;  /* 0x00000002ff0a7803 */ /* 0x000fd60000000000 */
[----:B------:R-:W-:Y:S01]  /*121b0*/  @!P0 LEA R9, R24, UR42, 0x1 ;  /* 0x0000002a18098c11 */ /* 0x000fe2000f8e08ff */
[----:B------:R-:W-:Y:S02]  /*121c0*/  @!P0 IMAD.MOV.U32 R2, RZ, RZ, R14 ;  /* 0x000000ffff028224 */ /* 0x000fe400078e000e */
[----:B------:R-:W-:-:S05]  /*121d0*/  @!P0 IMAD.MOV.U32 R3, RZ, RZ, R21 ;  /* 0x000000ffff038224 */ /* 0x000fca00078e0015 */
[----:B------:R-:W-:Y:S01]  /*121e0*/  @!PT LDS RZ, [RZ] ;  /* 0x00000000fffff984 */ /* 0x000fe20000000800 */
[----:B------:R-:W-:Y:S01]  /*121f0*/  @!PT LDS RZ, [RZ] ;  /* 0x00000000fffff984 */ /* 0x000fe20000000800 */
[----:B------:R-:W-:Y:S01]  /*12200*/  @!PT LDS RZ, [RZ] ;  /* 0x00000000fffff984 */ /* 0x000fe20000000800 */
[----:B------:R0:W-:Y:S01]  /*12210*/  @!P0 LDGSTS.E.BYPASS.LTC128B.128 [R9+0x26c00], desc[UR36][R2.64], !P5 ;  /* 0x26c0000002098fae */ /* 0x0001e2000e901d64 */
[----:B------:R-:W-:-:S04]  /*12220*/  ISETP.NE.AND P5, PT, R8, RZ, PT ;  /* 0x000000ff0800720c */ /* 0x000fc80003fa5270 */
[----:B------:R-:W-:-:S09]  /*12230*/  P2R R8, PR, RZ, 0x20 ;  /* 0x00000020ff087803 */ /* 0x000fd20000000000 */
[----:B------:R0:W-:Y:S01]  /*12240*/  @!P0 LDGSTS.E.BYPASS.LTC128B.128 [R9+0x28c00], desc[UR36][R2.64+0x80], !P5 ;  /* 0x28c0008002098fae */ /* 0x0001e2000e901d64 */
[----:B------:R-:W-:-:S03]  /*12250*/  LOP3.LUT P5, RZ, R16, 0x800, RZ, 0xc0, !PT ;  /* 0x0000080010ff7812 */ /* 0x000fc600078ac0ff */
[----:B------:R0:W-:Y:S04]  /*12260*/  @!P0 LDGSTS.E.BYPASS.LTC128B.128 [R9+0x2ac00], desc[UR36][R2.64+0x100], !P4 ;  /* 0x2ac0010002098fae */ /* 0x0001e8000e101d64 */
[----:B------:R0:W-:Y:S04]  /*12270*/  @!P0 LDGSTS.E.BYPASS.LTC128B.128 [R9+0x2cc00], desc[UR36][R2.64+0x180], !P3 ;  /* 0x2cc0018002098fae */ /* 0x0001e8000d901d64 */
[----:B------:R0:W-:Y:S04]  /*12280*/  @!P0 LDGSTS.E.BYPASS.LTC128B.128 [R9+0x2ec00], desc[UR36][R2.64+0x200], !P2 ;  /* 0x2ec0020002098fae */ /* 0x0001e8000d101d64 */
[----:B------:R0:W-:Y:S01]  /*12290*/  @!P0 LDGSTS.E.BYPASS.LTC128B.128 [R9+0x30c00], desc[UR36][R2.64+0x280], !P1 ;  /* 0x30c0028002098fae */ /* 0x0001e2000c901d64 */
[----:B------:R-:W-:-:S03]  /*122a0*/  LOP3.LUT P1, RZ, R16, 0x40, RZ, 0xc0, !PT ;  /* 0x0000004010ff7812 */ /* 0x000fc6000782c0ff */
[----:B------:R0:W-:Y:S01]  /*122b0*/  @!P0 LDGSTS.E.BYPASS.LTC128B.128 [R9+0x32c00], desc[UR36][R2.64+0x300], P6 ;  /* 0x32c0030002098fae */ /* 0x0001e2000b101d64 */
[----:B------:R-:W-:Y:S02]  /*122c0*/  ISETP.NE.AND P0, PT, R7, RZ, PT ;  /* 0x000000ff0700720c */ /* 0x000fe40003f05270 */
[----:B------:R-:W-:-:S07]  /*122d0*/  LOP3.LUT P6, RZ, R16, 0x80, RZ, 0xc0, !PT ;  /* 0x0000008010ff7812 */ /* 0x000fce00078cc0ff */
[----:B------:R-:W-:-:S04]  /*122e0*/  @!P1 LOP3.LUT R20, R5, 0x40, RZ, 0xc0, !PT ;  /* 0x0000004005149812 */ /* 0x000fc800078ec0ff */
[----:B------:R-:W-:Y:S02]  /*122f0*/  @!P1 SHF.R.U32.HI R20, RZ, 0x2, R20 ;  /* 0x00000002ff149819 */ /* 0x000fe40000011614 */
[----:B------:R0:W-:Y:S05]  /*12300*/  @!P6 LDGSTS.E.BYPASS.LTC128B.128 [R9+0x34c00], desc[UR36][R2.64+0x380], P0 ;  /* 0x34c003800209efae */ /* 0x0001ea0008101d64 */
[----:B0-----:R-:W-:Y:S05]  /*12310*/  WARPSYNC.COLLECTIVE R15, `(.L_x_3495) ;  /* 0x000000000f087348 */ /* 0x001fea0003c00000 */
[----:B------:R1:W2:Y:S02]  /*12320*/  SHFL.IDX P6, R14, R13, R12, R11 ;  /* 0x0000000c0d0e7389 */ /* 0x0002a400000c000b */
[----:B012---:R-:W-:Y:S01]  /*12330*/  ENDCOLLECTIVE ;  /* 0x000000000000791b */ /* 0x007fe20003800000 */
.L_x_3495:
[----:B------:R-:W-:-:S04]  /*12340*/  @!P1 LOP3.LUT R9, R6, 0x80, RZ, 0xc0, !PT ;  /* 0x0000008006099812 */ /* 0x000fc800078ec0ff */
[----:B------:R-:W-:Y:S01]  /*12350*/  @!P1 SHF.R.U32.HI R9, RZ, 0x3, R9 ;  /* 0x00000003ff099819 */ /* 0x000fe20000011609 */
[----:B------:R-:W-:Y:S02]  /*12360*/  IMAD.MOV.U32 R13, RZ, RZ, R0 ;  /* 0x000000ffff0d7224 */ /* 0x000fe400078e0000 */
[----:B------:R-:W-:-:S07]  /*12370*/  IMAD.MOV.U32 R7, RZ, RZ, R14 ;  /* 0x000000ffff077224 */ /* 0x000fce00078e000e */
[----:B------:R-:W-:Y:S05]  /*12380*/  WARPSYNC.COLLECTIVE R15, `(.L_x_3496) ;  /* 0x000000000f087348 */ /* 0x000fea0003c00000 */
[----:B------:R0:W1:Y:S02]  /*12390*/  SHFL.IDX P6, R14, R13, R12, R11 ;  /* 0x0000000c0d0e7389 */ /* 0x00006400000c000b */
[----:B01----:R-:W-:Y:S01]  /*123a0*/  ENDCOLLECTIVE ;  /* 0x000000000000791b */ /* 0x003fe20003800000 */
.L_x_3496:
[----:B------:R-:W-:Y:S02]  /*123b0*/  IMAD.MOV.U32 R13, RZ, RZ, R4 ;  /* 0x000000ffff0d7224 */ /* 0x000fe400078e0004 */
[----:B------:R-:W-:Y:S01]  /*123c0*/  IMAD.MOV.U32 R12, RZ, RZ, 0x3 ;  /* 0x00000003ff0c7424 */ /* 0x000fe200078e00ff */
[----:B------:R-:W-:Y:S02]  /*123d0*/  @!P1 LEA R14, P0, R22, R14, 0x1 ;  /* 0x0000000e160e9211 */ /* 0x000fe400078008ff */
[----:B------:R-:W-:Y:S02]  /*123e0*/  @!P1 ISETP.NE.U32.AND P6, PT, R20, RZ, PT ;  /* 0x000000ff1400920c */ /* 0x000fe40003fc5070 */
[----:B------:R-:W-:Y:S02]  /*123f0*/  @!P1 IADD3.X R7, RZ, R7, RZ, P0, !PT ;  /* 0x00000007ff079210 */ /* 0x000fe400007fe4ff */
[----:B------:R-:W-:Y:S02]  /*12400*/  @!P1 ISETP.NE.U32.AND P0, PT, R9, RZ, PT ;  /* 0x000000ff0900920c */ /* 0x000fe40003f05070 */
[----:B------:R-:W-:-:S02]  /*12410*/  ISETP.NE.AND P1, PT, R10, RZ, PT ;  /* 0x000000ff0a00720c */ /* 0x000fc40003f25270 */
        /* <DEDUP_REMOVED lines=9> */
[----:B------:R-:W-:-:S13]  /*124b0*/  ISETP.NE.AND P5, PT, R8, RZ, PT ;  /* 0x000000ff0800720c */ /* 0x000fda0003fa5270 */
[----:B------:R0:W-:Y:S04]  /*124c0*/  @!P0 LDGSTS.E.BYPASS.LTC128B.128 [R21+0x29400], desc[UR36][R2.64+0x80], !P5 ;  /* 0x2940008002158fae */ /* 0x0001e8000e901d64 */
[----:B------:R0:W-:Y:S04]  /*124d0*/  @!P0 LDGSTS.E.BYPASS.LTC128B.128 [R21+0x2b400], desc[UR36][R2.64+0x100], !P4 ;  /* 0x2b40010002158fae */ /* 0x0001e8000e101d64 */
[----:B------:R0:W-:Y:S04]  /*124e0*/  @!P0 LDGSTS.E.BYPASS.LTC128B.128 [R21+0x2d400], desc[UR36][R2.64+0x180], !P3 ;  /* 0x2d40018002158fae */ /* 0x0001e8000d901d64 */
[----:B------:R0:W-:Y:S04]  /*124f0*/  @!P0 LDGSTS.E.BYPASS.LTC128B.128 [R21+0x2f400], desc[UR36][R2.64+0x200], !P2 ;  /* 0x2f40020002158fae */ /* 0x0001e8000d101d64 */
[----:B------:R0:W-:Y:S04]  /*12500*/  @!P0 LDGSTS.E.BYPASS.LTC128B.128 [R21+0x31400], desc[UR36][R2.64+0x280], !P1 ;  /* 0x3140028002158fae */ /* 0x0001e8000c901d64 */
[----:B------:R0:W-:Y:S01]  /*12510*/  @!P0 LDGSTS.E.BYPASS.LTC128B.128 [R21+0x33400], desc[UR36][R2.64+0x300], P6 ;  /* 0x3340030002158fae */ /* 0x0001e2000b101d64 */
[----:B------:R-:W-:-:S02]  /*12520*/  ISETP.NE.AND P0, PT, R9, RZ, PT ;  /* 0x000000ff0900720c */ /* 0x000fc40003f05270 */
[----:B------:R-:W-:-:S13]  /*12530*/  LOP3.LUT P6, RZ, R16, 0x40, RZ, 0xc0, !PT ;  /* 0x0000004010ff7812 */ /* 0x000fda00078cc0ff */
[----:B------:R0:W-:Y:S02]  /*12540*/  @!P6 LDGSTS.E.BYPASS.LTC128B.128 [R21+0x35400], desc[UR36][R2.64+0x380], P0 ;  /* 0x354003800215efae */ /* 0x0001e40008101d64 */
[----:B0-----:R-:W-:Y:S05]  /*12550*/  WARPSYNC.COLLECTIVE R15, `(.L_x_3497) ;  /* 0x000000000f087348 */ /* 0x001fea0003c00000 */
[----:B------:R1:W2:Y:S02]  /*12560*/  SHFL.IDX P6, R14, R13, R12, R11 ;  /* 0x0000000c0d0e7389 */ /* 0x0002a400000c000b */
[----:B012---:R-:W-:Y:S01]  /*12570*/  ENDCOLLECTIVE ;  /* 0x000000000000791b */ /* 0x007fe20003800000 */
.L_x_3497:
[----:B------:R-:W-:Y:S02]  /*12580*/  IMAD.MOV.U32 R13, RZ, RZ, R0 ;  /* 0x000000ffff0d7224 */ /* 0x000fe400078e0000 */
[----:B------:R-:W-:-:S07]  /*12590*/  IMAD.MOV.U32 R4, RZ, RZ, R14 ;  /* 0x000000ffff047224 */ /* 0x000fce00078e000e */
[----:B------:R-:W-:Y:S05]  /*125a0*/  WARPSYNC.COLLECTIVE R15, `(.L_x_3498) ;  /* 0x000000000f087348 */ /* 0x000fea0003c00000 */
[----:B------:R0:W1:Y:S02]  /*125b0*/  SHFL.IDX P6, R14, R13, R12, R11 ;  /* 0x0000000c0d0e7389 */ /* 0x00006400000c000b */
[----:B01----:R-:W-:Y:S01]  /*125c0*/  ENDCOLLECTIVE ;  /* 0x000000000000791b */ /* 0x003fe20003800000 */
.L_x_3498:
[----:B------:R-:W-:Y:S05]  /*125d0*/  BRA `(.L_x_3499) ;  /* 0xffffffcc00187947 */ /* 0x000fea000383ffff */
.L_x_3434:
[----:B01----:R-:W-:-:S04]  /*125e0*/  IMAD.U32 R3, RZ, RZ, UR42 ;  /* 0x0000002aff037e24 */ /* 0x003fc8000f8e00ff */
[----:B------:R0:W1:Y:S03]  /*125f0*/  SYNCS.PHASECHK.TRANS64.TRYWAIT P0, [R3+URZ+0x38820], R0 ;  /* 0x03882000030075a7 */ /* 0x000066000800017f */
[----:B-1----:R-:W-:Y:S05]  /*12600*/  @!P0 NANOSLEEP.SYNCS 0x989680 ;  /* 0x009896800000895d */ /* 0x002fea0003900000 */
[----:B------:R-:W1:Y:S02]  /*12610*/  @!P0 SYNCS.PHASECHK.TRANS64 P0, [R3+URZ+0x38820], R0 ;  /* 0x03882000030085a7 */ /* 0x000e64000800007f */
[----:B-1----:R-:W-:Y:S05]  /*12620*/  @!P0 BRA `(.L_x_3434) ;  /* 0xfffffffc00ec8947 */ /* 0x002fea000383ffff */
[----:B------:R-:W-:Y:S05]  /*12630*/  BRA `(.L_x_3500) ;  /* 0xffffffcc00887947 */ /* 0x000fea000383ffff */
.L_x_3436:
[----:B01----:R-:W-:-:S04]  /*12640*/  IMAD.U32 R3, RZ, RZ, UR42 ;  /* 0x0000002aff037e24 */ /* 0x003fc8000f8e00ff */
[----:B------:R0:W1:Y:S03]  /*12650*/  SYNCS.PHASECHK.TRANS64.TRYWAIT P0, [R3+URZ+0x38860], R0 ;  /* 0x03886000030075a7 */ /* 0x000066000800017f */
[----:B-1----:R-:W-:Y:S05]  /*12660*/  @!P0 NANOSLEEP.SYNCS 0x989680 ;  /* 0x009896800000895d */ /* 0x002fea0003900000 */
[----:B------:R-:W1:Y:S02]  /*12670*/  @!P0 SYNCS.PHASECHK.TRANS64 P0, [R3+URZ+0x38860], R0 ;  /* 0x03886000030085a7 */ /* 0x000e64000800007f */
[----:B-1----:R-:W-:Y:S05]  /*12680*/  @!P0 BRA `(.L_x_3436) ;  /* 0xfffffffc00ec8947 */ /* 0x002fea000383ffff */
[----:B------:R-:W-:Y:S05]  /*12690*/  BRA `(.L_x_3501) ;  /* 0xffffffcc00847947 */ /* 0x000fea000383ffff */
.L_x_3437:
        /* <DEDUP_REMOVED lines=8> */
.L_x_3503:
[----:B------:R-:W-:Y:S05]  /*12720*/  BSYNC B0 ;  /* 0x0000000000007941 */ /* 0x000fea0003800000 */
.L_x_3502:
[----:B------:R-:W-:Y:S01]  /*12730*/  IMAD.MOV.U32 R13, RZ, RZ, R6 ;  /* 0x000000ffff0d7224 */ /* 0x000fe200078e0006 */
[----:B------:R-:W-:Y:S01]  /*12740*/  SHF.L.U32 R0, R22, 0x1, RZ ;  /* 0x0000000116007819 */ /* 0x000fe200000006ff */
[----:B------:R-:W-:Y:S01]  /*12750*/  IMAD.MOV.U32 R12, RZ, RZ, RZ ;  /* 0x000000ffff0c7224 */ /* 0x000fe200078e00ff */
[C---:B------:R-:W-:Y:S01]  /*12760*/  LOP3.LUT R4, R17.reuse, 0x1, RZ, 0xc0, !PT ;  /* 0x0000000111047812 */ /* 0x040fe200078ec0ff */
[----:B------:R-:W-:Y:S01]  /*12770*/  IMAD.MOV.U32 R11, RZ, RZ, 0x181f ;  /* 0x0000181fff0b7424 */ /* 0x000fe200078e00ff */
[----:B------:R-:W-:Y:S01]  /*12780*/  LEA R7, R24, UR42, 0x1 ;  /* 0x0000002a18077c11 */ /* 0x000fe2000f8e08ff */
[----:B------:R-:W-:Y:S01]  /*12790*/  IMAD.MOV.U32 R15, RZ, RZ, -0x1 ;  /* 0xffffffffff0f7424 */ /* 0x000fe200078e00ff */
[----:B------:R-:W-:Y:S01]  /*127a0*/  ISETP.NE.U32.AND P1, PT, R4, 0x1, PT ;  /* 0x000000010400780c */ /* 0x000fe20003f25070 */
[----:B------:R-:W-:Y:S01]  /*127b0*/  IMAD.MOV.U32 R3, RZ, RZ, R14 ;  /* 0x000000ffff037224 */ /* 0x000fe200078e000e */
[----:B------:R-:W-:-:S13]  /*127c0*/  LOP3.LUT P5, RZ, R17, 0x2, RZ, 0xc0, !PT ;  /* 0x0000000211ff7812 */ /* 0x000fda00078ac0ff */
[----:B------:R-:W-:Y:S05]  /*127d0*/  WARPSYNC.COLLECTIVE R15, `(.L_x_3504) ;  /* 0x000000000f087348 */ /* 0x000fea0003c00000 */
[----:B------:R0:W1:Y:S02]  /*127e0*/  SHFL.IDX P6, R14, R13, R12, R11 ;  /* 0x0000000c0d0e7389 */ /* 0x00006400000c000b */
[----:B01----:R-:W-:Y:S01]  /*127f0*/  ENDCOLLECTIVE ;  /* 0x000000000000791b */ /* 0x003fe20003800000 */
.L_x_3504:
[C---:B------:R-:W-:Y:S02]  /*12800*/  LOP3.LUT P4, RZ, R17.reuse, 0x4, RZ, 0xc0, !PT ;  /* 0x0000000411ff7812 */ /* 0x040fe4000788c0ff */
[C---:B------:R-:W-:Y:S02]  /*12810*/  LOP3.LUT P3, RZ, R17.reuse, 0x8, RZ, 0xc0, !PT ;  /* 0x0000000811ff7812 */ /* 0x040fe4000786c0ff */
[C---:B------:R-:W-:Y:S02]  /*12820*/  LOP3.LUT P2, RZ, R17.reuse, 0x10, RZ, 0xc0, !PT ;  /* 0x0000001011ff7812 */ /* 0x040fe4000784c0ff */
[----:B------:R-:W-:Y:S02]  /*12830*/  LOP3.LUT R16, R16, 0xffffffbf, RZ, 0xc0, !PT ;  /* 0xffffffbf10107812 */ /* 0x000fe400078ec0ff */
[----:B------:R-:W-:Y:S02]  /*12840*/  PRMT R4, R17, 0x8880, RZ ;  /* 0x0000888011047816 */ /* 0x000fe400000000ff */
[----:B------:R-:W-:Y:S01]  /*12850*/  @P1 LOP3.LUT R16, R16, 0x40, RZ, 0xfc, !PT ;  /* 0x0000004010101812 */ /* 0x000fe200078efcff */
[----:B------:R-:W-:-:S03]  /*12860*/  IMAD.MOV.U32 R13, RZ, RZ, R8 ;  /* 0x000000ffff0d7224 */ /* 0x000fc600078e0008 */
[----:B------:R-:W-:Y:S01]  /*12870*/  LOP3.LUT R16, R16, 0xffffff7f, RZ, 0xc0, !PT ;  /* 0xffffff7f10107812 */ /* 0x000fe200078ec0ff */
[----:B------:R-:W-:Y:S01]  /*12880*/  IMAD.MOV.U32 R12, RZ, RZ, 0x1 ;  /* 0x00000001ff0c7424 */ /* 0x000fe200078e00ff */
        /* <DEDUP_REMOVED lines=29> */
.L_x_3505:
[----:B------:R-:W-:Y:S02]  /*12a60*/  IMAD.MOV.U32 R13, RZ, RZ, R6 ;  /* 0x000000ffff0d7224 */ /* 0x000fe400078e0006 */
[----:B------:R-:W-:-:S07]  /*12a70*/  IMAD.MOV.U32 R5, RZ, RZ, R14 ;  /* 0x000000ffff057224 */ /* 0x000fce00078e000e */
[----:B------:R-:W-:Y:S05]  /*12a80*/  WARPSYNC.COLLECTIVE R15, `(.L_x_3506) ;  /* 0x000000000f087348 */ /* 0x000fea0003c00000 */
[----:B------:R0:W1:Y:S02]  /*12a90*/  SHFL.IDX P6, R14, R13, R12, R11 ;  /* 0x0000000c0d0e7389 */ /* 0x00006400000c000b */
[----:B01----:R-:W-:Y:S01]  /*12aa0*/  ENDCOLLECTIVE ;  /* 0x000000000000791b */ /* 0x003fe20003800000 */
.L_x_3506:
[----:B------:R-:W-:Y:S02]  /*12ab0*/  IMAD.MOV.U32 R13, RZ, RZ, R8 ;  /* 0x000000ffff0d7224 */ /* 0x000fe400078e0008 */
[----:B------:R-:W-:Y:S01]  /*12ac0*/  IMAD.MOV.U32 R12, RZ, RZ, 0x2 ;  /* 0x00000002ff0c7424 */ /* 0x000fe200078e00ff */
        /* <DEDUP_REMOVED lines=26> */
.L_x_3507:
[----:B------:R-:W-:Y:S01]  /*12c70*/  IMAD.MOV.U32 R13, RZ, RZ, R6 ;  /* 0x000000ffff0d7224 */ /* 0x000fe200078e0006 */
[----:B------:R-:W-:-:S07]  /*12c80*/  MOV R9, R14 ;  /* 0x0000000e00097202 */ /* 0x000fce0000000f00 */
[----:B------:R-:W-:Y:S05]  /*12c90*/  WARPSYNC.COLLECTIVE R15, `(.L_x_3508) ;  /* 0x000000000f087348 */ /* 0x000fea0003c00000 */
[----:B------:R0:W1:Y:S02]  /*12ca0*/  SHFL.IDX P6, R14, R13, R12, R11 ;  /* 0x0000000c0d0e7389 */ /* 0x00006400000c000b */
[----:B01----:R-:W-:Y:S01]  /*12cb0*/  ENDCOLLECTIVE ;  /* 0x000000000000791b */ /* 0x003fe20003800000 */
.L_x_3508:
        /* <DEDUP_REMOVED lines=28> */
.L_x_3509:
[----:B------:R-:W-:Y:S02]  /*12e80*/  IMAD.MOV.U32 R13, RZ, RZ, R6 ;  /* 0x000000ffff0d7224 */ /* 0x000fe400078e0006 */
[----:B------:R-:W-:-:S07]  /*12e90*/  IMAD.MOV.U32 R8, RZ, RZ, R14 ;  /* 0x000000ffff087224 */ /* 0x000fce00078e000e */
[----:B------:R-:W-:Y:S05]  /*12ea0*/  WARPSYNC.COLLECTIVE R15, `(.L_x_3510) ;  /* 0x000000000f087348 */ /* 0x000fea0003c00000 */
[----:B------:R0:W1:Y:S02]  /*12eb0*/  SHFL.IDX P6, R14, R13, R12, R11 ;  /* 0x0000000c0d0e7389 */ /* 0x00006400000c000b */
[----:B01----:R-:W-:Y:S01]  /*12ec0*/  ENDCOLLECTIVE ;  /* 0x000000000000791b */ /* 0x003fe20003800000 */
.L_x_3510:
[----:B------:R-:W-:Y:S05]  /*12ed0*/  BRA `(.L_x_3511) ;  /* 0xffffffcc00187947 */ /* 0x000fea000383ffff */
.L_x_3444:
[----:B-1----:R1:W2:Y:S02]  /*12ee0*/  SYNCS.PHASECHK.TRANS64.TRYWAIT P0, [R10+URZ+0x38840], R20 ;  /* 0x038840140a0075a7 */ /* 0x0022a4000800017f */
[----:B--2---:R-:W-:Y:S05]  /*12ef0*/  @!P0 NANOSLEEP.SYNCS 0x989680 ;  /* 0x009896800000895d */ /* 0x004fea0003900000 */
[----:B------:R-:W2:Y:S02]  /*12f00*/  @!P0 SYNCS.PHASECHK.TRANS64 P0, [R10+URZ+0x38840], R20 ;  /* 0x038840140a0085a7 */ /* 0x000ea4000800007f */
[----:B--2---:R-:W-:Y:S05]  /*12f10*/  @!P0 BRA `(.L_x_3444) ;  /* 0xfffffffc00f08947 */ /* 0x004fea000383ffff */
[----:B------:R-:W-:Y:S05]  /*12f20*/  BRA `(.L_x_3512) ;  /* 0xffffffd000687947 */ /* 0x000fea000383ffff */
.L_x_3445:
[----:B------:R-:W-:Y:S01]  /*12f30*/  BSSY B1, `(.L_x_3513) ;  /* 0x0000008000017945 */ /* 0x000fe20003800000 */
[----:B------:R-:W-:Y:S01]  /*12f40*/  IMAD.MOV.U32 R13, RZ, RZ, R29 ;  /* 0x000000ffff0d7224 */ /* 0x000fe200078e001d */
[----:B------:R-:W-:Y:S01]  /*12f50*/  MOV R12, RZ ;  /* 0x000000ff000c7202 */ /* 0x000fe20000000f00 */
[----:B------:R-:W-:Y:S02]  /*12f60*/  IMAD.MOV.U32 R11, RZ, RZ, 0x181f ;  /* 0x0000181fff0b7424 */ /* 0x000fe400078e00ff */
[----:B------:R-:W-:-:S07]  /*12f70*/  IMAD.MOV.U32 R15, RZ, RZ, -0x1 ;  /* 0xffffffffff0f7424 */ /* 0x000fce00078e00ff */
[----:B-1----:R-:W-:Y:S05]  /*12f80*/  WARPSYNC.COLLECTIVE R15, `(.L_x_3514) ;  /* 0x000000000f087348 */ /* 0x002fea0003c00000 */
[----:B------:R0:W2:Y:S02]  /*12f90*/  SHFL.IDX P6, R14, R13, R12, R11 ;  /* 0x0000000c0d0e7389 */ /* 0x0000a400000c000b */
[----:B012---:R-:W-:Y:S01]  /*12fa0*/  ENDCOLLECTIVE ;  /* 0x000000000000791b */ /* 0x007fe20003800000 */
.L_x_3514:
[----:B------:R-:W-:Y:S05]  /*12fb0*/  BSYNC B1 ;  /* 0x0000000000017941 */ /* 0x000fea0003800000 */
.L_x_3513:
        /* <DEDUP_REMOVED lines=9> */
.L_x_3515:
[----:B------:R-:W-:Y:S01]  /*13050*/  MOV R13, R29 ;  /* 0x0000001d000d7202 */ /* 0x000fe20000000f00 */
[----:B------:R-:W-:Y:S01]  /*13060*/  IMAD.MOV.U32 R12, RZ, RZ, 0x1 ;  /* 0x00000001ff0c7424 */ /* 0x000fe200078e00ff */
[----:B------:R-:W-:-:S13]  /*13070*/  IADD3 R2, P0, R14, R0, RZ ;  /* 0x000000000e027210 */ /* 0x000fda0007f1e0ff */
[----:B------:R-:W-:Y:S05]  /*13080*/  WARPSYNC.COLLECTIVE R15, `(.L_x_3516) ;  /* 0x000000000f087348 */ /* 0x000fea0003c00000 */
[----:B------:R0:W1:Y:S02]  /*13090*/  SHFL.IDX P6, R14, R13, R12, R11 ;  /* 0x0000000c0d0e7389 */ /* 0x00006400000c000b */
[----:B01----:R-:W-:Y:S01]  /*130a0*/  ENDCOLLECTIVE ;  /* 0x000000000000791b */ /* 0x003fe20003800000 */
.L_x_3516:
[----:B------:R-:W-:-:S05]  /*130b0*/  IMAD.X R3, RZ, RZ, R3, P0 ;  /* 0x000000ffff037224 */ /* 0x000fca00000e0603 */
[----:B------:R-:W-:Y:S01]  /*130c0*/  @!PT LDS RZ, [RZ] ;  /* 0x00000000fffff984 */ /* 0x000fe20000000800 */
[----:B------:R-:W-:Y:S01]  /*130d0*/  @!PT LDS RZ, [RZ] ;  /* 0x00000000fffff984 */ /* 0x000fe20000000800 */
[----:B------:R-:W-:Y:S01]  /*130e0*/  @!PT LDS RZ, [RZ] ;  /* 0x00000000fffff984 */ /* 0x000fe20000000800 */
[----:B------:R0:W-:Y:S01]  /*130f0*/  LDGSTS.E.BYPASS.LTC128B.128 [R27+0x22400], desc[UR36][R2.64], !P1 ;  /* 0x22400000021b7fae */ /* 0x0001e2000c901d64 */
[----:B------:R-:W-:Y:S02]  /*13100*/  IMAD.MOV.U32 R13, RZ, RZ, R26 ;  /* 0x000000ffff0d7224 */ /* 0x000fe400078e001a */
[----:B0-----:R-:W-:-:S07]  /*13110*/  IMAD.MOV.U32 R3, RZ, RZ, R14 ;  /* 0x000000ffff037224 */ /* 0x001fce00078e000e */
[----:B------:R-:W-:Y:S05]  /*13120*/  WARPSYNC.COLLECTIVE R15, `(.L_x_3517) ;  /* 0x000000000f087348 */ /* 0x000fea0003c00000 */
[----:B------:R0:W1:Y:S02]  /*13130*/  SHFL.IDX P6, R14, R13, R12, R11 ;  /* 0x0000000c0d0e7389 */ /* 0x00006400000c000b */
[----:B01----:R-:W-:Y:S01]  /*13140*/  ENDCOLLECTIVE ;  /* 0x000000000000791b */ /* 0x003fe20003800000 */
.L_x_3517:
[----:B------:R-:W-:Y:S02]  /*13150*/  IMAD.MOV.U32 R13, RZ, RZ, R29 ;  /* 0x000000ffff0d7224 */ /* 0x000fe400078e001d */
[----:B------:R-:W-:Y:S01]  /*13160*/  IMAD.MOV.U32 R12, RZ, RZ, 0x2 ;  /* 0x00000002ff0c7424 */ /* 0x000fe200078e00ff */
[----:B------:R-:W-:-:S13]  /*13170*/  IADD3 R2, P0, R14, R0, RZ ;  /* 0x000000000e027210 */ /* 0x000fda0007f1e0ff */
[----:B------:R-:W-:Y:S05]  /*13180*/  WARPSYNC.COLLECTIVE R15, `(.L_x_3518) ;  /* 0x000000000f087348 */ /* 0x000fea0003c00000 */
[----:B------:R0:W1:Y:S02]  /*13190*/  SHFL.IDX P6, R14, R13, R12, R11 ;  /* 0x0000000c0d0e7389 */ /* 0x00006400000c000b */
[----:B01----:R-:W-:Y:S01]  /*131a0*/  ENDCOLLECTIVE ;  /* 0x000000000000791b */ /* 0x003fe20003800000 */
.L_x_3518:
        /* <DEDUP_REMOVED lines=10> */
.L_x_3519:
[----:B------:R-:W-:Y:S02]  /*13250*/  IMAD.MOV.U32 R13, RZ, RZ, R29 ;  /* 0x000000ffff0d7224 */ /* 0x000fe400078e001d */
[----:B------:R-:W-:Y:S01]  /*13260*/  IMAD.MOV.U32 R12, RZ, RZ, 0x3 ;  /* 0x00000003ff0c7424 */ /* 0x000fe200078e00ff */
[----:B------:R-:W-:-:S13]  /*13270*/  IADD3 R2, P0, R14, R0, RZ ;  /* 0x000000000e027210 */ /* 0x000fda0007f1e0ff */
[----:B------:R-:W-:Y:S05]  /*13280*/  WARPSYNC.COLLECTIVE R15, `(.L_x_3520) ;  /* 0x000000000f087348 */ /* 0x000fea0003c00000 */
[----:B------:R0:W1:Y:S02]  /*13290*/  SHFL.IDX P6, R14, R13, R12, R11 ;  /* 0x0000000c0d0e7389 */ /* 0x00006400000c000b */
[----:B01----:R-:W-:Y:S01]  /*132a0*/  ENDCOLLECTIVE ;  /* 0x000000000000791b */ /* 0x003fe20003800000 */
.L_x_3520:
[----:B------:R-:W-:-:S05]  /*132b0*/  IADD3.X R3, RZ, R3, RZ, P0, !PT ;  /* 0x00000003ff037210 */ /* 0x000fca00007fe4ff */
        /* <DEDUP_REMOVED lines=9> */
.L_x_3521:
[----:B------:R-:W-:Y:S05]  /*13350*/  BRA `(.L_x_3522) ;  /* 0xffffffd0001c7947 */ /* 0x000fea000383ffff */
.L_x_3450:
[----:B---3--:R3:W4:Y:S02]  /*13360*/  SYNCS.PHASECHK.TRANS64.TRYWAIT P0, [R10+URZ+0x38860], R20 ;  /* 0x038860140a0075a7 */ /* 0x008724000800017f */
[----:B----4-:R-:W-:Y:S05]  /*13370*/  @!P0 NANOSLEEP.SYNCS 0x989680 ;  /* 0x009896800000895d */ /* 0x010fea0003900000 */
[----:B------:R-:W4:Y:S02]  /*13380*/  @!P0 SYNCS.PHASECHK.TRANS64 P0, [R10+URZ+0x38860], R20 ;  /* 0x038860140a0085a7 */ /* 0x000f24000800007f */
[----:B----4-:R-:W-:Y:S05]  /*13390*/  @!P0 BRA `(.L_x_3450) ;  /* 0xfffffffc00f08947 */ /* 0x010fea000383ffff */
[----:B------:R-:W-:Y:S05]  /*133a0*/  BRA `(.L_x_3523) ;  /* 0xffffffd000687947 */ /* 0x000fea000383ffff */
.L_x_3451:
[----:B------:R-:W-:Y:S01]  /*133b0*/  BSSY B1, `(.L_x_3524) ;  /* 0x0000008000017945 */ /* 0x000fe20003800000 */
[----:B------:R-:W-:Y:S02]  /*133c0*/  IMAD.MOV.U32 R13, RZ, RZ, R19 ;  /* 0x000000ffff0d7224 */ /* 0x000fe400078e0013 */
[----:B------:R-:W-:Y:S02]  /*133d0*/  IMAD.MOV.U32 R12, RZ, RZ, RZ ;  /* 0x000000ffff0c7224 */ /* 0x000fe400078e00ff */
[----:B------:R-:W-:Y:S02]  /*133e0*/  IMAD.MOV.U32 R11, RZ, RZ, 0x181f ;  /* 0x0000181fff0b7424 */ /* 0x000fe400078e00ff */
[----:B------:R-:W-:-:S07]  /*133f0*/  IMAD.MOV.U32 R15, RZ, RZ, -0x1 ;  /* 0xffffffffff0f7424 */ /* 0x000fce00078e00ff */
[----:B-123--:R-:W-:Y:S05]  /*13400*/  WARPSYNC.COLLECTIVE R15, `(.L_x_3525) ;  /* 0x000000000f087348 */ /* 0x00efea0003c00000 */
[----:B------:R0:W4:Y:S02]  /*13410*/  SHFL.IDX P6, R14, R13, R12, R11 ;  /* 0x0000000c0d0e7389 */ /* 0x00012400000c000b */
[----:B01234-:R-:W-:Y:S01]  /*13420*/  ENDCOLLECTIVE ;  /* 0x000000000000791b */ /* 0x01ffe20003800000 */
.L_x_3525:
[----:B------:R-:W-:Y:S05]  /*13430*/  BSYNC B1 ;  /* 0x0000000000017941 */ /* 0x000fea0003800000 */
.L_x_3524:
[----:B------:R-:W-:Y:S01]  /*13440*/  IMAD.MOV.U32 R13, RZ, RZ, R18 ;  /* 0x000000ffff0d7224 */ /* 0x000fe200078e0012 */
[----:B------:R-:W-:Y:S01]  /*13450*/  MOV R3, R14 ;  /* 0x0000000e00037202 */ /* 0x000fe20000000f00 */
[----:B------:R-:W-:Y:S01]  /*13460*/  IMAD.MOV.U32 R12, RZ, RZ, RZ ;  /* 0x000000ffff0c7224 */ /* 0x000fe200078e00ff */
[----:B------:R-:W-:Y:S01]  /*13470*/  LEA R17, R17, UR42, 0x1 ;  /* 0x0000002a11117c11 */ /* 0x000fe2000f8e08ff */
[----:B------:R-:W-:Y:S01]  /*13480*/  IMAD.MOV.U32 R11, RZ, RZ, 0x181f ;  /* 0x0000181fff0b7424 */ /* 0x000fe200078e00ff */
[C---:B------:R-:W-:Y:S01]  /*13490*/  LOP3.LUT P2, RZ, R16.reuse, 0x20, RZ, 0xc0, !PT ;  /* 0x0000002010ff7812 */ /* 0x040fe2000784c0ff */
[----:B------:R-:W-:Y:S01]  /*134a0*/  IMAD.MOV.U32 R15, RZ, RZ, -0x1 ;  /* 0xffffffffff0f7424 */ /* 0x000fe200078e00ff */
[----:B------:R-:W-:Y:S02]  /*134b0*/  LOP3.LUT P1, RZ, R16, 0x10, RZ, 0xc0, !PT ;  /* 0x0000001010ff7812 */ /* 0x000fe4000782c0ff */
[----:B------:R-:W-:-:S11]  /*134c0*/  P2R R4, PR, RZ, 0x20 ;  /* 0x00000020ff047803 */ /* 0x000fd60000000000 */
[----:B------:R-:W-:Y:S05]  /*134d0*/  WARPSYNC.COLLECTIVE R15, `(.L_x_3526) ;  /* 0x000000000f087348 */ /* 0x000fea0003c00000 */
[----:B------:R0:W1:Y:S02]  /*134e0*/  SHFL.IDX P6, R14, R13, R12, R11 ;  /* 0x0000000c0d0e7389 */ /* 0x00006400000c000b */
[----:B01----:R-:W-:Y:S01]  /*134f0*/  ENDCOLLECTIVE ;  /* 0x000000000000791b */ /* 0x003fe20003800000 */
.L_x_3526:
[----:B------:R-:W-:Y:S02]  /*13500*/  IMAD.MOV.U32 R13, RZ, RZ, R19 ;  /* 0x000000ffff0d7224 */ /* 0x000fe400078e0013 */
[----:B------:R-:W-:Y:S01]  /*13510*/  IMAD.MOV.U32 R12, RZ, RZ, 0x1 ;  /* 0x00000001ff0c7424 */ /* 0x000fe200078e00ff */
[----:B------:R-:W-:Y:S02]  /*13520*/  LOP3.LUT P6, RZ, R16, 0x200, RZ, 0xc0, !PT ;  /* 0x0000020010ff7812 */ /* 0x000fe400078cc0ff */
[----:B------:R-:W-:-:S05]  /*13530*/  IADD3 R2, P0, R14, R0, RZ ;  /* 0x000000000e027210 */ /* 0x000fca0007f1e0ff */
[----:B------:R-:W-:Y:S01]  /*13540*/  IMAD.X R3, RZ, RZ, R3, P0 ;  /* 0x000000ffff037224 */ /* 0x000fe200000e0603 */
        /* <DEDUP_REMOVED lines=8> */
.L_x_3527:
        /* <DEDUP_REMOVED lines=16> */
.L_x_3528:
[----:B------:R-:W-:Y:S01]  /*136d0*/  @!PT LDS RZ, [RZ] ;  /* 0x00000000fffff984 */ /* 0x000fe20000000800 */
[----:B------:R-:W-:Y:S01]  /*136e0*/  @!PT LDS RZ, [RZ] ;  /* 0x00000000fffff984 */ /* 0x000fe20000000800 */
[----:B------:R-:W-:Y:S01]  /*136f0*/  @!PT LDS RZ, [RZ] ;  /* 0x00000000fffff984 */ /* 0x000fe20000000800 */
[----:B------:R0:W-:Y:S01]  /*13700*/  LDGSTS.E.BYPASS.LTC128B.128 [R17+0xe400], desc[UR36][R2.64+0x380], P1 ;  /* 0x0e40038002117fae */ /* 0x0001e20008901d64 */
[----:B------:R-:W-:Y:S02]  /*13710*/  IMAD.MOV.U32 R13, RZ, RZ, R19 ;  /* 0x000000ffff0d7224 */ /* 0x000fe400078e0013 */
        /* <DEDUP_REMOVED lines=13> */
.L_x_3529:
        /* <DEDUP_REMOVED lines=10> */
[----:B------:R-:W-:-:S07]  /*13890*/  IMAD.MOV.U32 R20, RZ, RZ, R14 ;  /* 0x000000ffff147224 */ /* 0x000fce00078e000e */
[----:B0-----:R-:W-:Y:S05]  /*138a0*/  WARPSYNC.COLLECTIVE R15, `(.L_x_3530) ;  /* 0x000000000f087348 */ /* 0x001fea0003c00000 */
[----:B------:R1:W2:Y:S02]  /*138b0*/  SHFL.IDX P6, R14, R13, R12, R11 ;  /* 0x0000000c0d0e7389 */ /* 0x0002a400000c000b */
[----:B012---:R-:W-:Y:S01]  /*138c0*/  ENDCOLLECTIVE ;  /* 0x000000000000791b */ /* 0x007fe20003800000 */
.L_x_3530:
[----:B------:R-:W-:Y:S02]  /*138d0*/  IMAD.MOV.U32 R13, RZ, RZ, R19 ;  /* 0x000000ffff0d7224 */ /* 0x000fe400078e0013 */
[----:B------:R-:W-:Y:S01]  /*138e0*/  IMAD.MOV.U32 R12, RZ, RZ, 0x3 ;  /* 0x00000003ff0c7424 */ /* 0x000fe200078e00ff */
[----:B------:R-:W-:Y:S02]  /*138f0*/  IADD3 R2, P2, R14, R0, RZ ;  /* 0x000000000e027210 */ /* 0x000fe40007f5e0ff */
[----:B------:R-:W-:-:S03]  /*13900*/  LOP3.LUT P6, RZ, R16, 0x10, RZ, 0xc0, !PT ;  /* 0x0000001010ff7812 */ /* 0x000fc600078cc0ff */
[----:B------:R-:W-:Y:S01]  /*13910*/  IMAD.X R3, RZ, RZ, R20, P2 ;  /* 0x000000ffff037224 */ /* 0x000fe200010e0614 */
[----:B------:R-:W-:-:S04]  /*13920*/  LOP3.LUT P2, RZ, R16, 0x20, RZ, 0xc0, !PT ;  /* 0x0000002010ff7812 */ /* 0x000fc8000784c0ff */
[----:B------:R-:W-:Y:S01]  /*13930*/  @!PT LDS RZ, [RZ] ;  /* 0x00000000fffff984 */ /* 0x000fe20000000800 */
[----:B------:R-:W-:Y:S01]  /*13940*/  @!PT LDS RZ, [RZ] ;  /* 0x00000000fffff984 */ /* 0x000fe20000000800 */
[----:B------:R-:W-:Y:S01]  /*13950*/  @!PT LDS RZ, [RZ] ;  /* 0x00000000fffff984 */ /* 0x000fe20000000800 */
[----:B------:R0:W-:Y:S01]  /*13960*/  LDGSTS.E.BYPASS.LTC128B.128 [R17+0x1400], desc[UR36][R2.64], !P5 ;  /* 0x0140000002117fae */ /* 0x0001e2000e901d64 */
[----:B------:R-:W-:Y:S01]  /*13970*/  ISETP.NE.AND P5, PT, R4, RZ, PT ;  /* 0x000000ff0400720c */ /* 0x000fe20003fa5270 */
[----:B------:R-:W-:-:S07]  /*13980*/  IMAD.MOV.U32 R4, RZ, RZ, RZ ;  /* 0x000000ffff047224 */ /* 0x000fce00078e00ff */
[----:B------:R0:W-:Y:S04]  /*13990*/  LDGSTS.E.BYPASS.LTC128B.128 [R17+0x3400], desc[UR36][R2.64+0x80], !P2 ;  /* 0x0340008002117fae */ /* 0x0001e8000d101d64 */
[----:B------:R0:W-:Y:S02]  /*139a0*/  LDGSTS.E.BYPASS.LTC128B.128 [R17+0x5400], desc[UR36][R2.64+0x100], !P6 ;  /* 0x0540010002117fae */ /* 0x0001e4000f101d64 */
[----:B0-----:R-:W-:Y:S05]  /*139b0*/  WARPSYNC.COLLECTIVE R15, `(.L_x_3531) ;  /* 0x000000000f087348 */ /* 0x001fea0003c00000 */
[----:B------:R1:W2:Y:S02]  /*139c0*/  SHFL.IDX P6, R14, R13, R12, R11 ;  /* 0x0000000c0d0e7389 */ /* 0x0002a400000c000b */
[----:B012---:R-:W-:Y:S01]  /*139d0*/  ENDCOLLECTIVE ;  /* 0x000000000000791b */ /* 0x007fe20003800000 */
.L_x_3531:
[----:B------:R-:W-:Y:S01]  /*139e0*/  @!PT LDS RZ, [RZ] ;  /* 0x00000000fffff984 */ /* 0x000fe20000000800 */
[----:B------:R-:W-:Y:S01]  /*139f0*/  @!PT LDS RZ, [RZ] ;  /* 0x00000000fffff984 */ /* 0x000fe20000000800 */
[----:B------:R-:W-:Y:S01]  /*13a00*/  @!PT LDS RZ, [RZ] ;  /* 0x00000000fffff984 */ /* 0x000fe20000000800 */
[----:B------:R0:W-:Y:S04]  /*13a10*/  LDGSTS.E.BYPASS.LTC128B.128 [R17+0x7400], desc[UR36][R2.64+0x180], !P5 ;  /* 0x0740018002117fae */ /* 0x0001e8000e901d64 */
        /* <DEDUP_REMOVED lines=9> */
.L_x_3532:
[----:B------:R-:W-:Y:S05]  /*13ab0*/  BRA `(.L_x_3533) ;  /* 0xffffffcc00dc7947 */ /* 0x000fea000383ffff */
.L_x_3456:
[----:B0-----:R0:W1:Y:S02]  /*13ac0*/  SYNCS.PHASECHK.TRANS64.TRYWAIT P0, [R5+URZ+0x38820], R4 ;  /* 0x03882004050075a7 */ /* 0x001064000800017f */
[----:B-1----:R-:W-:Y:S05]  /*13ad0*/  @!P0 NANOSLEEP.SYNCS 0x989680 ;  /* 0x009896800000895d */ /* 0x002fea0003900000 */
[----:B------:R-:W1:Y:S02]  /*13ae0*/  @!P0 SYNCS.PHASECHK.TRANS64 P0, [R5+URZ+0x38820], R4 ;  /* 0x03882004050085a7 */ /* 0x000e64000800007f */
[----:B-1----:R-:W-:Y:S05]  /*13af0*/  @!P0 BRA `(.L_x_3456) ;  /* 0xfffffffc00f08947 */ /* 0x002fea000383ffff */
[----:B------:R-:W-:Y:S05]  /*13b00*/  BRA `(.L_x_3534) ;  /* 0xffffffd000887947 */ /* 0x000fea000383ffff */
.L_x_3457:
        /* <DEDUP_REMOVED lines=8> */
[----:B0-2--5:R-:W-:Y:S05]  /*13b90*/  WARPSYNC.COLLECTIVE R15, `(.L_x_3536) ;  /* 0x000000000f087348 */ /* 0x025fea0003c00000 */
[----:B------:R1:W3:Y:S02]  /*13ba0*/  SHFL.IDX P6, R14, R13, R12, R11 ;  /* 0x0000000c0d0e7389 */ /* 0x0002e400000c000b */
[----:B0123-5:R-:W-:Y:S01]  /*13bb0*/  ENDCOLLECTIVE ;  /* 0x000000000000791b */ /* 0x02ffe20003800000 */
.L_x_3536:
[----:B------:R-:W-:Y:S05]  /*13bc0*/  BSYNC B0 ;  /* 0x0000000000007941 */ /* 0x000fea0003800000 */
.L_x_3535:
[----:B------:R-:W-:Y:S05]  /*13bd0*/  BRA `(.L_x_3537) ;  /* 0xffffffd000707947 */ /* 0x000fea000383ffff */
.L_x_3458:
[----:B------:R-:W-:Y:S01]  /*13be0*/  BSSY B0, `(.L_x_3538) ;  /* 0x0000006000007945 */ /* 0x000fe20003800000 */
[----:B------:R-:W-:-:S07]  /*13bf0*/  IMAD.MOV.U32 R15, RZ, RZ, -0x1 ;  /* 0xffffffffff0f7424 */ /* 0x000fce00078e00ff */
[----:B012--5:R-:W-:Y:S05]  /*13c00*/  WARPSYNC.COLLECTIVE R15, `(.L_x_3539) ;  /* 0x000000000f0c7348 */ /* 0x027fea0003c00000 */
[----:B------:R-:W-:Y:S02]  /*13c10*/  ELECT P6, UR62, PT ;  /* 0x00000000003e782f */ /* 0x000fe400038c0000 */
[----:B------:R-:W-:Y:S01]  /*13c20*/  MOV R14, UR62 ;  /* 0x0000003e000e7c02 */ /* 0x000fe20008000f00 */
[----:B012--5:R-:W-:Y:S10]  /*13c30*/  ENDCOLLECTIVE ;  /* 0x000000000000791b */ /* 0x027ff40003800000 */
.L_x_3539:
[----:B------:R-:W-:Y:S05]  /*13c40*/  BSYNC B0 ;  /* 0x0000000000007941 */ /* 0x000fea0003800000 */
.L_x_3538:
[----:B------:R-:W-:Y:S05]  /*13c50*/  BRA `(.L_x_3540) ;  /* 0xffffffd000647947 */ /* 0x000fea000383ffff */
.L_x_3460:
[----:B-1----:R1:W3:Y:S02]  /*13c60*/  SYNCS.PHASECHK.TRANS64.TRYWAIT P1, [R3+URZ+0x38840], R2 ;  /* 0x03884002030075a7 */ /* 0x0022e4000802017f */
[----:B---3--:R-:W-:Y:S05]  /*13c70*/  @!P1 NANOSLEEP.SYNCS 0x989680 ;  /* 0x009896800000995d */ /* 0x008fea0003900000 */
[----:B------:R-:W3:Y:S02]  /*13c80*/  @!P1 SYNCS.PHASECHK.TRANS64 P1, [R3+URZ+0x38840], R2 ;  /* 0x03884002030095a7 */ /* 0x000ee4000802007f */
[----:B---3--:R-:W-:Y:S05]  /*13c90*/  @!P1 BRA `(.L_x_3460) ;  /* 0xfffffffc00f09947 */ /* 0x008fea000383ffff */
[----:B------:R-:W-:Y:S05]  /*13ca0*/  BRA `(.L_x_3541) ;  /* 0xffffffd0008c7947 */ /* 0x000fea000383ffff */
.L_x_3462:
[----:B0-----:R0:W3:Y:S02]  /*13cb0*/  SYNCS.PHASECHK.TRANS64.TRYWAIT P1, [R5+URZ+0x38840], R0 ;  /* 0x03884000050075a7 */ /* 0x0010e4000802017f */
[----:B---3--:R-:W-:Y:S05]  /*13cc0*/  @!P1 NANOSLEEP.SYNCS 0x989680 ;  /* 0x009896800000995d */ /* 0x008fea0003900000 */
[----:B------:R-:W3:Y:S02]  /*13cd0*/  @!P1 SYNCS.PHASECHK.TRANS64 P1, [R5+URZ+0x38840], R0 ;  /* 0x03884000050095a7 */ /* 0x000ee4000802007f */
[----:B---3--:R-:W-:Y:S05]  /*13ce0*/  @!P1 BRA `(.L_x_3462) ;  /* 0xfffffffc00f09947 */ /* 0x008fea000383ffff */
[----:B------:R-:W-:Y:S05]  /*13cf0*/  BRA `(.L_x_3542) ;  /* 0xffffffd000987947 */ /* 0x000fea000383ffff */
.L_x_3464:
[----:B---3--:R3:W4:Y:S02]  /*13d00*/  SYNCS.PHASECHK.TRANS64.TRYWAIT P1, [R3+URZ+0x38860], R2 ;  /* 0x03886002030075a7 */ /* 0x008724000802017f */
[----:B----4-:R-:W-:Y:S05]  /*13d10*/  @!P1 NANOSLEEP.SYNCS 0x989680 ;  /* 0x009896800000995d */ /* 0x010fea0003900000 */
[----:B------:R-:W4:Y:S02]  /*13d20*/  @!P1 SYNCS.PHASECHK.TRANS64 P1, [R3+URZ+0x38860], R2 ;  /* 0x03886002030095a7 */ /* 0x000f24000802007f */
[----:B----4-:R-:W-:Y:S05]  /*13d30*/  @!P1 BRA `(.L_x_3464) ;  /* 0xfffffffc00f09947 */ /* 0x010fea000383ffff */
[----:B------:R-:W-:Y:S05]  /*13d40*/  BRA `(.L_x_3543) ;  /* 0xffffffd000947947 */ /* 0x000fea000383ffff */
.L_x_3544:
        /* <DEDUP_REMOVED lines=11> */
.L_x_15743:


//--------------------- .text._ZN7cutlass13device_kernelIN5flash11enable_sm90INS1_16FlashAttnFwdSm90INS1_25CollectiveMainloopFwdSm90ILi2EN4cute5tupleIJNS5_1CILi1EEES8_S8_EEENS6_IJNS7_ILi64EEESA_SA_EEELi512ENS_10bfloat16_tEfNS_4arch4Sm90ELb0ELb0ELb1ELb1ELb1ELb0ELb0ELb0ELb0ELb1ELb1ELb0EEENS1_21CollectiveEpilogueFwdINS6_IJSA_NS7_ILi512EEESA_EEES9_SC_SE_Li256ELb1ELb1ELb1ELb0EEENS1_36VarlenDynamicPersistentTileSchedulerILi64ELi64ELi256ELi128ELb1ELb1ELb1ELb0ELb1ELb1EEEEEEEEEvNT_6ParamsE --------------------------
	.section	.text._ZN7cutlass13device_kernelIN5flash11enable_sm90INS1_16FlashAttnFwdSm90INS1_25CollectiveMainloopFwdSm90ILi2EN4cute5tupleIJNS5_1CILi1EEES8_S8_EEENS6_IJNS7_ILi64EEESA_SA_EEELi512ENS_10bfloat16_tEfNS_4arch4Sm90ELb0ELb0ELb1ELb1ELb1ELb0ELb0ELb0ELb0ELb1ELb1ELb0EEENS1_21CollectiveEpilogueFwdINS6_IJSA_NS7_ILi512EEESA_EEES9_SC_SE_Li256ELb1ELb1ELb1ELb0EEENS1_36VarlenDynamicPersistentTileSchedulerILi64ELi64ELi256ELi128ELb1ELb1ELb1ELb0ELb1ELb1EEEEEEEEEvNT_6ParamsE,"ax",@progbits
	.align	128
.text._ZN7cutlass13device_kernelIN5flash11enable_sm90INS1_16FlashAttnFwdSm90INS1_25CollectiveMainloopFwdSm90ILi2EN4cute5tupleIJNS5_1CILi1EEES8_S8_EEENS6_IJNS7_ILi64EEESA_SA_EEELi512ENS_10bfloat16_tEfNS_4arch4Sm90ELb0ELb0ELb1ELb1ELb1ELb0ELb0ELb0ELb0ELb1ELb1ELb0EEENS1_21CollectiveEpilogueFwdINS6_IJSA_NS7_ILi512EEESA_EEES9_SC_SE_Li256ELb1ELb1ELb1ELb0EEENS1_36VarlenDynamicPersistentTileSchedulerILi64ELi64ELi256ELi128ELb1ELb1ELb1ELb0ELb1ELb1EEEEEEEEEvNT_6ParamsE:
        .type           _ZN7cutlass13device_kernelIN5flash11enable_sm90INS1_16FlashAttnFwdSm90INS1_25CollectiveMainloopFwdSm90ILi2EN4cute5tupleIJNS5_1CILi1EEES8_S8_EEENS6_IJNS7_ILi64EEESA_SA_EEELi512ENS_10bfloat16_tEfNS_4arch4Sm90ELb0ELb0ELb1ELb1ELb1ELb0ELb0ELb0ELb0ELb1ELb1ELb0EEENS1_21CollectiveEpilogueFwdINS6_IJSA_NS7_ILi512EEESA_EEES9_SC_SE_Li256ELb1ELb1ELb1ELb0EEENS1_36VarlenDynamicPersistentTileSchedulerILi64ELi64ELi256ELi128ELb1ELb1ELb1ELb0ELb1ELb1EEEEEEEEEvNT_6ParamsE,@function
        .size           _ZN7cutlass13device_kernelIN5flash11enable_sm90INS1_16FlashAttnFwdSm90INS1_25CollectiveMainloopFwdSm90ILi2EN4cute5tupleIJNS5_1CILi1EEES8_S8_EEENS6_IJNS7_ILi64EEESA_SA_EEELi512ENS_10bfloat16_tEfNS_4arch4Sm90ELb0ELb0ELb1ELb1ELb1ELb0ELb0ELb0ELb0ELb1ELb1ELb0EEENS1_21CollectiveEpilogueFwdINS6_IJSA_NS7_ILi512EEESA_EEES9_SC_SE_Li256ELb1ELb1ELb1ELb0EEENS1_36VarlenDynamicPersistentTileSchedulerILi64ELi64ELi256ELi128ELb1ELb1ELb1ELb0ELb1ELb1EEEEEEEEEvNT_6ParamsE,(.L_x_15744 - _ZN7cutlass13device_kernelIN5flash11enable_sm90INS1_16FlashAttnFwdSm90INS1_25CollectiveMainloopFwdSm90ILi2EN4cute5tupleIJNS5_1CILi1EEES8_S8_EEENS6_IJNS7_ILi64EEESA_SA_EEELi512ENS_10bfloat16_tEfNS_4arch4Sm90ELb0ELb0ELb1ELb1ELb1ELb0ELb0ELb0ELb0ELb1ELb1ELb0EEENS1_21CollectiveEpilogueFwdINS6_IJSA_NS7_ILi512EEESA_EEES9_SC_SE_Li256ELb1ELb1ELb1ELb0EEENS1_36VarlenDynamicPersistentTileSchedulerILi64ELi64ELi256ELi128ELb1ELb1ELb1ELb0ELb1ELb1EEEEEEEEEvNT_6ParamsE)
        .other          _ZN7cutlass13device_kernelIN5flash11enable_sm90INS1_16FlashAttnFwdSm90INS1_25CollectiveMainloopFwdSm90ILi2EN4cute5tupleIJNS5_1CILi1EEES8_S8_EEENS6_IJNS7_ILi64EEESA_SA_EEELi512ENS_10bfloat16_tEfNS_4arch4Sm90ELb0ELb0ELb1ELb1ELb1ELb0ELb0ELb0ELb0ELb1ELb1ELb0EEENS1_21CollectiveEpilogueFwdINS6_IJSA_NS7_ILi512EEESA_EEES9_SC_SE_Li256ELb1ELb1ELb1ELb0EEENS1_36VarlenDynamicPersistentTileSchedulerILi64ELi64ELi256ELi128ELb1ELb1ELb1ELb0ELb1ELb1EEEEEEEEEvNT_6ParamsE,@"STO_CUDA_ENTRY STV_DEFAULT"
_ZN7cutlass13device_kernelIN5flash11enable_sm90INS1_16FlashAttnFwdSm90INS1_25CollectiveMainloopFwdSm90ILi2EN4cute5tupleIJNS5_1CILi1EEES8_S8_EEENS6_IJNS7_ILi64EEESA_SA_EEELi512ENS_10bfloat16_tEfNS_4arch4Sm90ELb0ELb0ELb1ELb1ELb1ELb0ELb0ELb0ELb0ELb1ELb1ELb0EEENS1_21CollectiveEpilogueFwdINS6_IJSA_NS7_ILi512EEESA_EEES9_SC_SE_Li256ELb1ELb1ELb1ELb0EEENS1_36VarlenDynamicPersistentTileSchedulerILi64ELi64ELi256ELi128ELb1ELb1ELb1ELb0ELb1ELb1EEEEEEEEEvNT_6ParamsE:
        /* <DEDUP_REMOVED lines=37> */
[----:B------:R0:W4:Y:S01]  /*0250*/  SYNCS.EXCH.64 URZ, [UR6+0x28c40], UR4 ;  /* 0x028c4004063f75b2 */ /* 0x0001220008000100 */
[----:B------:R0:W0:Y:S01]  /*0260*/  SYNCS.EXCH.64 URZ, [UR6+0x28c38], UR4 ;  /* 0x028c3804063f75b2 */ /* 0x0000220008000100 */
[----:B------:R0:W0:Y:S01]  /*0270*/  SYNCS.EXCH.64 URZ, [UR6+0x28c48], UR4 ;  /* 0x028c4804063f75b2 */ /* 0x0000220008000100 */
[----:B------:R-:W-:Y:S01]  /*0280*/  NOP ;  /* 0x0000000000007918 */ /* 0x000fe20000000000 */
.L_x_3545:
        /* <DEDUP_REMOVED lines=22> */
.L_x_3546:
        /* <DEDUP_REMOVED lines=18> */
.L_x_3547:
        /* <DEDUP_REMOVED lines=22> */
.L_x_3548:
        /* <DEDUP_REMOVED lines=23> */
.L_x_3549:
[----:B------:R-:W-:Y:S01]  /*07e0*/  UISETP.NE.AND UP0, UPT, UR47, URZ, UPT ;  /* 0x0000003f2f00728c */ /* 0x000fe2000bf05270 */
[----:B------:R-:W-:Y:S01]  /*07f0*/  NOP ;  /* 0x0000000000007918 */ /* 0x000fe20000000000 */
[----:B------:R-:W-:Y:S01]  /*0800*/  UMOV UR37, 0x1 ;  /* 0x0000000100257882 */ /* 0x000fe20000000000 */
[----:B------:R-:W-:Y:S01]  /*0810*/  ULDC.64 UR50, c[0x0][0x208] ;  /* 0x0000820000327ab9 */ /* 0x000fe20000000a00 */
[----:B------:R-:W-:Y:S01]  /*0820*/  USEL UR37, UR37, 0x2, !UP0 ;  /* 0x0000000225257887 */ /* 0x000fe2000c000000 */
[----:B01234-:R-:W-:Y:S01]  /*0830*/  BAR.SYNC.DEFER_BLOCKING 0x0 ;  /* 0x0000000000007b1d */ /* 0x01ffe20000010000 */
[----:B------:R-:W-:-:S13]  /*0840*/  PLOP3.LUT P0, PT, PT, PT, UP0, 0x80, 0x0 ;  /* 0x000000000000781c */ /* 0x000fda0003f0f008 */
[----:B------:R-:W-:Y:S05]  /*0850*/  @!P0 BRA `(.L_x_3550) ;  /* 0x000000c000cc8947 */ /* 0x000fea0003800000 */
.L_x_3551:
[----:B------:R-:W-:-:S08]  /*0860*/  NOP ;  /* 0x0000000000007918 */ /* 0x000fd00000000000 */
[----:B------:R-:W0:Y:S02]  /*0870*/  USETMAXREG.TRY_ALLOC.CTAPOOL UP0, 0xe8 ;  /* 0x000000e8000079c8 */ /* 0x000e240008000600 */
[----:B0-----:R-:W-:-:S13]  /*0880*/  PLOP3.LUT P0, PT, PT, PT, UP0, 0x80, 0x0 ;  /* 0x000000000000781c */ /* 0x001fda0003f0f008 */
[----:B------:R-:W-:Y:S05]  /*0890*/  @!P0 BRA `(.L_x_3551) ;  /* 0xfffffffc00f08947 */ /* 0x000fea000383ffff */
[----:B------:R-:W-:Y:S01]  /*08a0*/  LOP3.LUT R2, R0, 0xffffff80, RZ, 0xc0, !PT ;  /* 0xffffff8000027812 */ /* 0x000fe200078ec0ff */
[----:B------:R-:W0:Y:S01]  /*08b0*/  S2UR UR38, SR_CgaCtaId ;  /* 0x00000000002679c3 */ /* 0x000e220000008800 */
[----:B------:R-:W-:Y:S01]  /*08c0*/  UMOV UR39, 0x400 ;  /* 0x0000040000277882 */ /* 0x000fe20000000000 */
[----:B------:R-:W-:Y:S01]  /*08d0*/  ULDC UR4, c[0x0][0xc3c] ;  /* 0x00030f0000047ab9 */ /* 0x000fe20000000800 */
[----:B------:R-:W-:-:S13]  /*08e0*/  ISETP.NE.AND P0, PT, R2, 0x80, PT ;  /* 0x000000800200780c */ /* 0x000fda0003f05270 */
[----:B------:R-:W-:Y:S06]  /*08f0*/  @!P0 BAR.ARV 0x8, 0x100 ;  /* 0x0204000000008b1d */ /* 0x000fec0000002000 */
[----:B------:R-:W-:Y:S01]  /*0900*/  ISETP.GE.U32.AND P0, PT, R0, 0x100, PT ;  /* 0x000001000000780c */ /* 0x000fe20003f06070 */
[----:B0-----:R-:W-:-:S12]  /*0910*/  ULEA UR39, UR38, UR39, 0x18 ;  /* 0x0000002726277291 */ /* 0x001fd8000f8ec03f */
[----:B------:R-:W-:Y:S08]  /*0920*/  @P0 BAR.ARV 0xf, 0x100 ;  /* 0x03c4000000000b1d */ /* 0x000ff00000002000 */
[----:B------:R-:W-:Y:S06]  /*0930*/  BAR.SYNC.DEFER_BLOCKING 0x5, 0x180 ;  /* 0x0146000000007b1d */ /* 0x000fec0000010000 */
[----:B------:R-:W0:Y:S02]  /*0940*/  LDS.128 R4, [UR39+0x28cd0] ;  /* 0x028cd027ff047984 */ /* 0x000e240008000c00 */
[----:B------:R-:W-:Y:S06]  /*0950*/  BAR.ARV 0x4, 0x180 ;  /* 0x0106000000007b1d */ /* 0x000fec0000002000 */
[----:B0-----:R-:W-:-:S13]  /*0960*/  ISETP.GE.AND P0, PT, R7, UR4, PT ;  /* 0x0000000407007c0c */ /* 0x001fda000bf06270 */
[----:B------:R-:W-:Y:S05]  /*0970*/  @P0 EXIT ;  /* 0x000000000000094d */ /* 0x000fea0003800000 */
[----:B------:R-:W-:Y:S01]  /*0980*/  VIADD R0, R0, 0xffffff80 ;  /* 0xffffff8000007836 */ /* 0x000fe20000000000 */
[----:B------:R-:W-:Y:S01]  /*0990*/  R2UR UR5, R5 ;  /* 0x00000000050572ca */ /* 0x000fe200000e0000 */
[----:B------:R-:W-:Y:S01]  /*09a0*/  IMAD.MOV.U32 R22, RZ, RZ, 0x20 ;  /* 0x00000020ff167424 */ /* 0x000fe200078e00ff */
[----:B------:R-:W-:Y:S01]  /*09b0*/  R2UR UR6, R6 ;  /* 0x00000000060672ca */ /* 0x000fe200000e0000 */
[----:B------:R-:W-:Y:S01]  /*09c0*/  UMOV UR46, URZ ;  /* 0x0000003f002e7c82 */ /* 0x000fe20008000000 */
[----:B------:R-:W-:Y:S01]  /*09d0*/  SHF.R.S32.HI R3, RZ, 0x1f, R0 ;  /* 0x0000001fff037819 */ /* 0x000fe20000011400 */
[----:B------:R-:W-:Y:S01]  /*09e0*/  UMOV UR36, URZ ;  /* 0x0000003f00247c82 */ /* 0x000fe20008000000 */
[----:B------:R-:W-:Y:S01]  /*09f0*/  R2UR UR7, R7 ;  /* 0x00000000070772ca */ /* 0x000fe200000e0000 */
[----:B------:R-:W-:Y:S01]  /*0a00*/  UMOV UR48, URZ ;  /* 0x0000003f00307c82 */ /* 0x000fe20008000000 */
[CC--:B------:R-:W-:Y:S02]  /*0a10*/  LEA.HI R5, R3.reuse, R0.reuse, RZ, 0x5 ;  /* 0x0000000003057211 */ /* 0x0c0fe400078f28ff */
[----:B------:R-:W-:-:S02]  /*0a20*/  LEA.HI R4, R3, R0, RZ, 0x4 ;  /* 0x0000000003047211 */ /* 0x000fc400078f20ff */
[CC--:B------:R-:W-:Y:S02]  /*0a30*/  LEA.HI R8, R3.reuse, R0.reuse, RZ, 0x2 ;  /* 0x0000000003087211 */ /* 0x0c0fe400078f10ff */
[--C-:B------:R-:W-:Y:S02]  /*0a40*/  SHF.R.S32.HI R10, RZ, 0x5, R5.reuse ;  /* 0x00000005ff0a7819 */ /* 0x100fe40000011405 */
[----:B------:R-:W-:Y:S02]  /*0a50*/  SHF.R.S32.HI R9, RZ, 0x1f, R5 ;  /* 0x0000001fff097819 */ /* 0x000fe40000011405 */
[CC--:B------:R-:W-:Y:S02]  /*0a60*/  LEA.HI R2, R3.reuse, R0.reuse, RZ, 0x7 ;  /* 0x0000000003027211 */ /* 0x0c0fe400078f38ff */
[----:B------:R-:W-:Y:S02]  /*0a70*/  LEA.HI R6, R3, R0, RZ, 0x3 ;  /* 0x0000000003067211 */ /* 0x000fe400078f18ff */
[----:B------:R-:W-:-:S02]  /*0a80*/  SHF.R.S32.HI R7, RZ, 0x4, R4 ;  /* 0x00000004ff077819 */ /* 0x000fc40000011404 */
[----:B------:R-:W-:Y:S02]  /*0a90*/  LOP3.LUT R5, R4, 0xfffffff0, RZ, 0xc0, !PT ;  /* 0xfffffff004057812 */ /* 0x000fe400078ec0ff */
[----:B------:R-:W-:Y:S02]  /*0aa0*/  LOP3.LUT R13, R8, 0xfffffffc, RZ, 0xc0, !PT ;  /* 0xfffffffc080d7812 */ /* 0x000fe400078ec0ff */
[----:B------:R-:W-:Y:S01]  /*0ab0*/  LOP3.LUT R11, R6, 0xfffffff8, RZ, 0xc0, !PT ;  /* 0xfffffff8060b7812 */ /* 0x000fe200078ec0ff */
[----:B------:R-:W-:Y:S01]  /*0ac0*/  IMAD.IADD R6, R0, 0x1, -R5 ;  /* 0x0000000100067824 */ /* 0x000fe200078e0a05 */
[----:B------:R-:W-:Y:S01]  /*0ad0*/  LOP3.LUT R3, R2, 0xffffff80, RZ, 0xc0, !PT ;  /* 0xffffff8002037812 */ /* 0x000fe200078ec0ff */
[----:B------:R-:W-:Y:S01]  /*0ae0*/  IMAD.IADD R13, R0, 0x1, -R13 ;  /* 0x00000001000d7824 */ /* 0x000fe200078e0a0d */
[----:B------:R-:W-:Y:S01]  /*0af0*/  LEA.HI R4, R4, R7, RZ, 0x1 ;  /* 0x0000000704047211 */ /* 0x000fe200078f08ff */
[C---:B------:R-:W-:Y:S01]  /*0b00*/  IMAD.IADD R11, R0.reuse, 0x1, -R11 ;  /* 0x00000001000b7824 */ /* 0x040fe200078e0a0b */
[----:B------:R-:W-:Y:S01]  /*0b10*/  LEA.HI R9, R9, R10, RZ, 0x2 ;  /* 0x0000000a09097211 */ /* 0x000fe200078f10ff */
[----:B------:R-:W-:Y:S01]  /*0b20*/  IMAD.IADD R3, R0, 0x1, -R3 ;  /* 0x0000000100037824 */ /* 0x000fe200078e0a03 */
[----:B------:R-:W-:-:S02]  /*0b30*/  LOP3.LUT R4, R4, 0x1ffffffe, RZ, 0xc0, !PT ;  /* 0x1ffffffe04047812 */ /* 0x000fc400078ec0ff */
[----:B------:R-:W-:Y:S02]  /*0b40*/  SHF.R.S32.HI R5, RZ, 0x1f, R6 ;  /* 0x0000001fff057819 */ /* 0x000fe40000011406 */
[----:B------:R-:W-:Y:S01]  /*0b50*/  LEA.HI R0, R13, R13, RZ, 0x1 ;  /* 0x0000000d0d007211 */ /* 0x000fe200078f08ff */
[----:B------:R-:W-:Y:S01]  /*0b60*/  IMAD.IADD R8, R7, 0x1, -R4 ;  /* 0x0000000107087824 */ /* 0x000fe200078e0a04 */
[----:B------:R-:W-:Y:S02]  /*0b70*/  SHF.R.S32.HI R217, RZ, 0x7, R2 ;  /* 0x00000007ffd97819 */ /* 0x000fe40000011402 */
[----:B------:R-:W-:Y:S01]  /*0b80*/  LOP3.LUT R9, R9, 0x3ffffc, RZ, 0xc0, !PT ;  /* 0x003ffffc09097812 */ /* 0x000fe200078ec0ff */
[----:B------:R-:W-:Y:S01]  /*0b90*/  IMAD.SHL.U32 R8, R8, 0x8, RZ ;  /* 0x0000000808087824 */ /* 0x000fe200078e00ff */
[----:B------:R-:W-:Y:S01]  /*0ba0*/  LEA.HI R5, R5, R6, RZ, 0x3 ;  /* 0x0000000605057211 */ /* 0x000fe200078f18ff */
[----:B------:R-:W-:Y:S01]  /*0bb0*/  IMAD R12, R217, 0x100, R6 ;  /* 0x00000100d90c7824 */ /* 0x000fe200078e0206 */
[----:B------:R-:W-:Y:S01]  /*0bc0*/  LOP3.LUT R4, R0, 0x1ffffffe, RZ, 0xc0, !PT ;  /* 0x1ffffffe00047812 */ /* 0x000fe200078ec0ff */
[----:B------:R-:W-:Y:S01]  /*0bd0*/  IMAD.IADD R9, R10, 0x1, -R9 ;  /* 0x000000010a097824 */ /* 0x000fe200078e0a09 */
[----:B------:R-:W-:-:S02]  /*0be0*/  SHF.R.S32.HI R0, RZ, 0x1f, R3 ;  /* 0x0000001fff007819 */ /* 0x000fc40000011403 */
[----:B------:R-:W-:Y:S01]  /*0bf0*/  LOP3.LUT R7, R5, 0xfffffff8, RZ, 0xc0, !PT ;  /* 0xfffffff805077812 */ /* 0x000fe200078ec0ff */
[----:B------:R-:W-:Y:S01]  /*0c00*/  IMAD.IADD R13, R13, 0x1, -R4 ;  /* 0x000000010d0d7824 */ /* 0x000fe200078e0a04 */
[----:B------:R-:W-:Y:S01]  /*0c10*/  LEA.HI R4, R0, R3, RZ, 0x2 ;  /* 0x0000000300047211 */ /* 0x000fe200078f10ff */
[----:B------:R-:W-:Y:S01]  /*0c20*/  IMAD R15, R9, 0x10, R12 ;  /* 0x00000010090f7824 */ /* 0x000fe200078e020c */
[----:B------:R-:W-:Y:S01]  /*0c30*/  LEA.HI R2, R2, R217, RZ, 0x1 ;  /* 0x000000d902027211 */ /* 0x000fe200078f08ff */
[----:B------:R-:W-:Y:S01]  /*0c40*/  IMAD.IADD R6, R6, 0x1, -R7 ;  /* 0x0000000106067824 */ /* 0x000fe200078e0a07 */
[----:B------:R-:W-:Y:S01]  /*0c50*/  LOP3.LUT R12, R4, 0x7ffffffc, RZ, 0xc0, !PT ;  /* 0x7ffffffc040c7812 */ /* 0x000fe200078ec0ff */
[----:B------:R-:W-:Y:S01]  /*0c60*/  IMAD.SHL.U32 R7, R5, 0x40, RZ ;  /* 0x0000004005077824 */ /* 0x000fe200078e00ff */
[----:B------:R-:W-:Y:S02]  /*0c70*/  LEA.HI R5, R0, R3, RZ, 0x5 ;  /* 0x0000000300057211 */ /* 0x000fe400078f28ff */
[----:B------:R-:W-:Y:S01]  /*0c80*/  SHF.R.S32.HI R0, RZ, 0x2, R4 ;  /* 0x00000002ff007819 */ /* 0x000fe20000011404 */
[----:B------:R-:W-:Y:S01]  /*0c90*/  IMAD.IADD R12, R3, 0x1, -R12 ;  /* 0x00000001030c7824 */ /* 0x000fe200078e0a0c */
[----:B------:R-:W-:Y:S01]  /*0ca0*/  LOP3.LUT R9, R7, 0x7ffffe00, RZ, 0xc0, !PT ;  /* 0x7ffffe0007097812 */ /* 0x000fe200078ec0ff */
[----:B------:R-:W-:Y:S01]  /*0cb0*/  IMAD.SHL.U32 R3, R6, 0x40, RZ ;  /* 0x0000004006037824 */ /* 0x000fe200078e00ff */
[----:B------:R-:W-:Y:S01]  /*0cc0*/  SHF.R.S32.HI R7, RZ, 0x1f, R4 ;  /* 0x0000001fff077819 */ /* 0x000fe20000011404 */
[----:B------:R-:W-:Y:S01]  /*0cd0*/  IMAD.U32 R4, R15, 0x40, R8 ;  /* 0x000000400f047824 */ /* 0x000fe200078e0008 */
[----:B------:R-:W-:Y:S01]  /*0ce0*/  LOP3.LUT R2, R2, 0xfffffe, RZ, 0xc0, !PT ;  /* 0x00fffffe02027812 */ /* 0x000fe200078ec0ff */
[----:B------:R-:W-:Y:S01]  /*0cf0*/  IMAD R9, R10, 0x400, R9 ;  /* 0x000004000a097824 */ /* 0x000fe200078e0209 */
[----:B------:R-:W-:Y:S01]  /*0d00*/  LEA.HI R7, R7, R0, RZ, 0x3 ;  /* 0x0000000007077211 */ /* 0x000fe200078f18ff */
[----:B------:R-:W-:Y:S01]  /*0d10*/  IMAD.SHL.U32 R218, R12, 0x2, RZ ;  /* 0x000000020cda7824 */ /* 0x000fe200078e00ff */
[----:B------:R-:W-:Y:S01]  /*0d20*/  LOP3.LUT R3, R3, 0x1c0, RZ, 0xc0, !PT ;  /* 0x000001c003037812 */ /* 0x000fe200078ec0ff */
[----:B------:R0:W-:Y:S01]  /*0d30*/  STL [R1+0x38], R4 ;  /* 0x0000380401007387 */ /* 0x0001e20000100800 */
[----:B------:R-:W-:-:S02]  /*0d40*/  LOP3.LUT R7, R7, 0xfffffff8, RZ, 0xc0, !PT ;  /* 0xfffffff807077812 */ /* 0x000fc400078ec0ff */
[----:B------:R-:W-:Y:S02]  /*0d50*/  LOP3.LUT R8, R3, 0x8, R8, 0xf8, !PT ;  /* 0x0000000803087812 */ /* 0x000fe400078ef808 */
[----:B------:R-:W-:Y:S01]  /*0d60*/  SHF.R.U32.HI R3, RZ, 0x3, R3 ;  /* 0x00000003ff037819 */ /* 0x000fe20000011603 */
[----:B------:R-:W-:Y:S01]  /*0d70*/  IMAD.IADD R16, R0, 0x1, -R7 ;  /* 0x0000000100107824 */ /* 0x000fe200078e0a07 */
[----:B------:R-:W-:Y:S01]  /*0d80*/  SHF.R.S32.HI R5, RZ, 0x5, R5 ;  /* 0x00000005ff057819 */ /* 0x000fe20000011405 */
[----:B------:R-:W-:Y:S01]  /*0d90*/  IMAD.IADD R0, R217, 0x1, -R2 ;  /* 0x00000001d9007824 */ /* 0x000fe200078e0a02 */
[----:B------:R-:W-:Y:S01]  /*0da0*/  LOP3.LUT R8, R8, R3, RZ, 0x3c, !PT ;  /* 0x0000000308087212 */ /* 0x000fe200078e3cff */
[----:B------:R-:W-:Y:S01]  /*0db0*/  IMAD.SHL.U32 R2, R11, 0x8, RZ ;  /* 0x000000080b027824 */ /* 0x000fe200078e00ff */
[----:B------:R-:W-:Y:S01]  /*0dc0*/  R2P PR, R6, 0x6 ;  /* 0x0000000606007804 */ /* 0x000fe20000000000 */
[----:B0-----:R-:W-:Y:S02]  /*0dd0*/  IMAD.SHL.U32 R4, R0, 0x100, RZ ;  /* 0x0000010000047824 */ /* 0x001fe400078e00ff */
[----:B------:R-:W-:-:S02]  /*0de0*/  IMAD.IADD R8, R9, 0x1, R8 ;  /* 0x0000000109087824 */ /* 0x000fc400078e0208 */
[----:B------:R-:W-:Y:S01]  /*0df0*/  IMAD R16, R5, 0x10, R16 ;  /* 0x0000001005107824 */ /* 0x000fe200078e0210 */
[----:B------:R0:W-:Y:S01]  /*0e00*/  STL [R1+0x34], R4 ;  /* 0x0000340401007387 */ /* 0x0001e20000100800 */
[----:B------:R-:W-:Y:S01]  /*0e10*/  IMAD.IADD R17, R218, 0x1, R4 ;  /* 0x00000001da117824 */ /* 0x000fe200078e0204 */
[----:B------:R-:W-:Y:S01]  /*0e20*/  LEA R18, R8, UR39, 0x1 ;  /* 0x0000002708127c11 */ /* 0x000fe2000f8e08ff */
[----:B------:R-:W-:Y:S01]  /*0e30*/  VIADD R185, R2, 0x40 ;  /* 0x0000004002b97836 */ /* 0x000fe20000000000 */
[----:B------:R-:W-:Y:S01]  /*0e40*/  SEL R22, R22, 0xffffffe0, !P1 ;  /* 0xffffffe016167807 */ /* 0x000fe20004800000 */
[C---:B------:R-:W-:Y:S01]  /*0e50*/  VIADD R216, R17.reuse, 0x8 ;  /* 0x0000000811d87836 */ /* 0x040fe20000000000 */
[----:B------:R-:W-:Y:S01]  /*0e60*/  SHF.R.S32.HI R0, RZ, 0x1f, R17 ;  /* 0x0000001fff007819 */ /* 0x000fe20000011411 */
[C---:B------:R-:W-:Y:S01]  /*0e70*/  VIADD R215, R17.reuse, 0x10 ;  /* 0x0000001011d77836 */ /* 0x040fe20000000000 */
[----:B------:R-:W-:Y:S01]  /*0e80*/  SHF.R.S32.HI R3, RZ, 0x1f, R185 ;  /* 0x0000001fff037819 */ /* 0x000fe200000114b9 */
[----:B------:R-:W-:Y:S01]  /*0e90*/  VIADD R214, R17, 0x18 ;  /* 0x0000001811d67836 */ /* 0x000fe20000000000 */
[----:B------:R-:W-:Y:S01]  /*0ea0*/  SHF.R.S32.HI R3, RZ, 0x1f, R216 ;  /* 0x0000001fff037819 */ /* 0x000fe200000114d8 */
[----:B0-----:R-:W-:Y:S01]  /*0eb0*/  IMAD R4, R13, 0x8, R16 ;  /* 0x000000080d047824 */ /* 0x001fe200078e0210 */
[----:B------:R-:W-:Y:S01]  /*0ec0*/  SHF.R.S32.HI R0, RZ, 0x1f, R215 ;  /* 0x0000001fff007819 */ /* 0x000fe200000114d7 */
[----:B------:R-:W-:-:S02]  /*0ed0*/  VIADD R213, R17, 0x20 ;  /* 0x0000002011d57836 */ /* 0x000fc40000000000 */
[C---:B------:R-:W-:Y:S01]  /*0ee0*/  VIADD R212, R17.reuse, 0x28 ;  /* 0x0000002811d47836 */ /* 0x040fe20000000000 */
[----:B------:R0:W-:Y:S01]  /*0ef0*/  STL [R1+0x30], R4 ;  /* 0x0000300401007387 */ /* 0x0001e20000100800 */
[C---:B------:R-:W-:Y:S01]  /*0f00*/  VIADD R211, R17.reuse, 0x30 ;  /* 0x0000003011d37836 */ /* 0x040fe20000000000 */
[----:B------:R-:W-:Y:S01]  /*0f10*/  SHF.R.S32.HI R3, RZ, 0x1f, R213 ;  /* 0x0000001fff037819 */ /* 0x000fe200000114d5 */
[C---:B------:R-:W-:Y:S01]  /*0f20*/  VIADD R210, R17.reuse, 0x38 ;  /* 0x0000003811d27836 */ /* 0x040fe20000000000 */
[----:B------:R-:W-:Y:S01]  /*0f30*/  SHF.R.S32.HI R0, RZ, 0x1f, R212 ;  /* 0x0000001fff007819 */ /* 0x000fe200000114d4 */
[C---:B------:R-:W-:Y:S02]  /*0f40*/  VIADD R209, R17.reuse, 0x40 ;  /* 0x0000004011d17836 */ /* 0x040fe40000000000 */
[C---:B------:R-:W-:Y:S01]  /*0f50*/  VIADD R208, R17.reuse, 0x48 ;  /* 0x0000004811d07836 */ /* 0x040fe20000000000 */
[----:B------:R-:W-:Y:S01]  /*0f60*/  SHF.R.S32.HI R3, RZ, 0x1f, R210 ;  /* 0x0000001fff037819 */ /* 0x000fe200000114d2 */
        /* <DEDUP_REMOVED lines=46> */
[----:B------:R-:W-:Y:S01]  /*1250*/  VIADD R19, R18, 0x26840 ;  /* 0x0002684012137836 */ /* 0x000fe20000000000 */
[----:B------:R-:W-:Y:S01]  /*1260*/  SHF.R.S32.HI R221, RZ, 0x1f, R188 ;  /* 0x0000001fffdd7819 */ /* 0x000fe200000114bc */
[C---:B------:R-:W-:Y:S01]  /*1270*/  @P2 VIADD R19, R23.reuse, 0xffffffc0 ;  /* 0xffffffc017132836 */ /* 0x040fe20000000000 */
[----:B------:R-:W-:Y:S01]  /*1280*/  SHF.R.S32.HI R220, RZ, 0x1f, R187 ;  /* 0x0000001fffdc7819 */ /* 0x000fe200000114bb */
[----:B------:R-:W-:Y:S01]  /*1290*/  IMAD.IADD R23, R23, 0x1, R22 ;  /* 0x0000000117177824 */ /* 0x000fe200078e0216 */
[----:B------:R-:W-:Y:S01]  /*12a0*/  SHF.R.S32.HI R219, RZ, 0x1f, R186 ;  /* 0x0000001fffdb7819 */ /* 0x000fe200000114ba */
[----:B------:R-:W-:-:S02]  /*12b0*/  VIADD R184, R2, 0x80 ;  /* 0x0000008002b87836 */ /* 0x000fc40000000000 */
[----:B------:R-:W-:-:S07]  /*12c0*/  IMAD.IADD R22, R22, 0x1, R19 ;  /* 0x0000000116167824 */ /* 0x000fce00078e0213 */
.L_x_3606:
[----:B------:R-:W-:Y:S01]  /*12d0*/  ULDC.64 UR8, c[0x0][0xc88] ;  /* 0x0003220000087ab9 */ /* 0x000fe20000000a00 */
[----:B------:R-:W-:Y:S01]  /*12e0*/  ULDC.64 UR10, c[0x0][0xa20] ;  /* 0x00028800000a7ab9 */ /* 0x000fe20000000a00 */
[----:B------:R-:W-:-:S06]  /*12f0*/  UIMAD.WIDE UR8, UR7, 0x4, UR8 ;  /* 0x00000004070878a5 */ /* 0x000fcc000f8e0208 */
[----:B01-3--:R-:W-:Y:S02]  /*1300*/  IMAD.U32 R4, RZ, RZ, UR8 ;  /* 0x00000008ff047e24 */ /* 0x00bfe4000f8e00ff */
[----:B----4-:R-:W-:Y:S01]  /*1310*/  IMAD.U32 R5, RZ, RZ, UR9 ;  /* 0x00000009ff057e24 */ /* 0x010fe2000f8e00ff */
[----:B------:R-:W-:-:S04]  /*1320*/  ULDC.64 UR8, c[0x0][0xa28] ;  /* 0x00028a0000087ab9 */ /* 0x000fc80000000a00 */
        /* <DEDUP_REMOVED lines=11> */
[----:B------:R-:W-:Y:S01]  /*13e0*/  @UP1 ULEA UR10, UP0, UR40, UR10, 0x2 ;  /* 0x0000000a280a1291 */ /* 0x000fe2000f80103f */
[----:B------:R-:W-:-:S03]  /*13f0*/  IMAD.U32 R4, RZ, RZ, UR8 ;  /* 0x00000008ff047e24 */ /* 0x000fc6000f8e00ff */
[----:B------:R-:W-:Y:S01]  /*1400*/  @UP1 ULEA.HI.X UR11, UR40, UR11, UR41, 0x2, UP0 ;  /* 0x0000000b280b1291 */ /* 0x000fe200080f1429 */
[----:B------:R-:W-:Y:S01]  /*1410*/  IMAD.U32 R5, RZ, RZ, UR9 ;  /* 0x00000009ff057e24 */ /* 0x000fe2000f8e00ff */
[----:B------:R-:W-:Y:S01]  /*1420*/  ULDC.64 UR8, c[0x0][0x418] ;  /* 0x0001060000087ab9 */ /* 0x000fe20000000a00 */
[----:B------:R-:W-:-:S03]  /*1430*/  IMAD.U32 R6, RZ, RZ, UR10 ;  /* 0x0000000aff067e24 */ /* 0x000fc6000f8e00ff */
[----:B------:R-:W-:Y:S01]  /*1440*/  IMAD.U32 R7, RZ, RZ, UR11 ;  /* 0x0000000bff077e24 */ /* 0x000fe2000f8e00ff */
[----:B------:R-:W2:Y:S04]  /*1450*/  @P0 LDG.E R4, desc[UR50][R4.64] ;  /* 0x0000003204040981 */ /* 0x000ea8000c1e1900 */
[----:B------:R-:W3:Y:S01]  /*1460*/  @P1 LDG.E R6, desc[UR50][R6.64] ;  /* 0x0000003206061981 */ /* 0x000ee2000c1e1900 */
[----:B------:R-:W-:Y:S02]  /*1470*/  ULOP3.LUT UR4, UR6, 0xff000000, URZ, 0xc0, !UPT ;  /* 0xff00000006047892 */ /* 0x000fe4000f8ec03f */
[----:B------:R-:W-:Y:S02]  /*1480*/  UISETP.NE.U32.AND UP0, UPT, UR8, URZ, UPT ;  /* 0x0000003f0800728c */ /* 0x000fe4000bf05070 */
[----:B------:R-:W-:-:S02]  /*1490*/  USHF.R.U32.HI UR7, URZ, 0x8, UR4 ;  /* 0x000000083f077899 */ /* 0x000fc40008011604 */
[----:B------:R-:W-:Y:S02]  /*14a0*/  UISETP.NE.AND.EX UP0, UPT, UR9, URZ, UPT, UP0 ;  /* 0x0000003f0900728c */ /* 0x000fe4000bf05300 */
[----:B------:R-:W-:Y:S02]  /*14b0*/  ULOP3.LUT UR42, UR6, 0xffff, URZ, 0xc0, !UPT ;  /* 0x0000ffff062a7892 */ /* 0x000fe4000f8ec03f */
[----:B------:R-:W-:Y:S01]  /*14c0*/  ULOP3.LUT UR6, UR6, 0xff0000, URZ, 0xc0, !UPT ;  /* 0x00ff000006067892 */ /* 0x000fe2000f8ec03f */
[----:B------:R-:W-:Y:S01]  /*14d0*/  ULDC UR4, c[0x0][0x424] ;  /* 0x0001090000047ab9 */ /* 0x000fe20000000800 */
[----:B------:R-:W-:Y:S01]  /*14e0*/  UMOV UR53, URZ ;  /* 0x0000003f00357c82 */ /* 0x000fe20008000000 */
[----:B------:R-:W-:Y:S02]  /*14f0*/  USEL UR4, UR4, 0x1, UP0 ;  /* 0x0000000104047887 */ /* 0x000fe40008000000 */
[----:B------:R-:W-:Y:S01]  /*1500*/  ULEA.HI UR6, UR6, UR7, URZ, 0x10 ;  /* 0x0000000706067291 */ /* 0x000fe2000f8f803f */
[----:B------:R-:W-:-:S02]  /*1510*/  UMOV UR43, UR5 ;  /* 0x00000005002b7c82 */ /* 0x000fc40008000000 */
[----:B------:R-:W-:Y:S02]  /*1520*/  ULDC UR7, c[0x0][0x2f0] ;  /* 0x0000bc0000077ab9 */ /* 0x000fe40000000800 */
[----:B------:R-:W-:-:S03]  /*1530*/  UIMAD UR4, UR4, UR7, URZ ;  /* 0x00000007040472a4 */ /* 0x000fc6000f8e023f */
[----:B------:R-:W-:Y:S01]  /*1540*/  ULDC UR7, c[0x0][0x9f0] ;  /* 0x00027c0000077ab9 */ /* 0x000fe20000000800 */
[----:B--2---:R-:W-:-:S03]  /*1550*/  @P0 R2UR UR53, R4 ;  /* 0x00000000043502ca */ /* 0x004fc600000e0000 */
[----:B---3--:R-:W-:Y:S01]  /*1560*/  @P1 R2UR UR4, R6 ;  /* 0x00000000060412ca */ /* 0x008fe200000e0000 */
[----:B-----5:R-:W-:-:S14]  /*1570*/  @P1 BRA `(.L_x_3552) ;  /* 0x0000000000341947 */ /* 0x020fdc0003800000 */
        /* <DEDUP_REMOVED lines=13> */
.L_x_3552:
[----:B------:R-:W-:Y:S02]  /*1650*/  UISETP.NE.AND UP1, UPT, UR47, 0x1, UPT ;  /* 0x000000012f00788c */ /* 0x000fe4000bf25270 */
[----:B------:R-:W-:Y:S02]  /*1660*/  UIADD3 UR53, -UR53, UR4, URZ ;  /* 0x0000000435357290 */ /* 0x000fe4000fffe13f */
[----:B------:R-:W-:Y:S02]  /*1670*/  USHF.R.U32.HI UR45, URZ, 0x10, UR6 ;  /* 0x000000103f2d7899 */ /* 0x000fe40008011606 */
[----:B------:R-:W-:Y:S01]  /*1680*/  UIADD3 UR4, UR53, 0x3f, URZ ;  /* 0x0000003f35047890 */ /* 0x000fe2000fffe03f */
[----:B------:R-:W-:Y:S01]  /*1690*/  PLOP3.LUT P0, PT, PT, PT, UP1, 0x80, 0x0 ;  /* 0x000000000000781c */ /* 0x000fe20003f0f018 */
[----:B------:R-:W-:Y:S02]  /*16a0*/  UISETP.NE.AND UP0, UPT, UR45, URZ, UPT ;  /* 0x0000003f2d00728c */ /* 0x000fe4000bf05270 */
[----:B------:R-:W-:-:S02]  /*16b0*/  USHF.R.S32.HI UR5, URZ, 0x1f, UR4 ;  /* 0x0000001f3f057899 */ /* 0x000fc40008011404 */
[----:B------:R-:W-:Y:S02]  /*16c0*/  ULOP3.LUT UR44, UR6, 0xff, URZ, 0xc0, !UPT ;  /* 0x000000ff062c7892 */ /* 0x000fe4000f8ec03f */
[----:B------:R-:W-:Y:S02]  /*16d0*/  ULEA.HI UR5, UR5, UR4, URZ, 0x6 ;  /* 0x0000000405057291 */ /* 0x000fe4000f8f303f */
[----:B------:R-:W-:Y:S02]  /*16e0*/  USEL UR10, UR45, UR7, UP0 ;  /* 0x000000072d0a7287 */ /* 0x000fe40008000000 */
[----:B------:R-:W-:Y:S02]  /*16f0*/  USHF.R.S32.HI UR9, URZ, 0x6, UR5 ;  /* 0x000000063f097899 */ /* 0x000fe40008011405 */
[----:B------:R-:W-:Y:S10]  /*1700*/  @!P0 BRA `(.L_x_3553) ;  /* 0x0000002000048947 */ /* 0x000ff40003800000 */
        /* <DEDUP_REMOVED lines=37> */
.L_x_3554:
[----:B------:R-:W-:Y:S01]  /*1960*/  UIMAD UR21, UR44, UR4, URZ ;  /* 0x000000042c1572a4 */ /* 0x000fe2000f8e023f */
[----:B------:R-:W-:Y:S01]  /*1970*/  IMAD.U32 R0, RZ, RZ, UR9 ;  /* 0x00000009ff007e24 */ /* 0x000fe2000f8e00ff */
[----:B------:R-:W-:Y:S01]  /*1980*/  PLOP3.LUT P0, PT, PT, PT, PT, 0x80, 0x0 ;  /* 0x000000000000781c */ /* 0x000fe20003f0f070 */
[----:B------:R-:W-:Y:S01]  /*1990*/  IMAD.U32 R3, RZ, RZ, UR4 ;  /* 0x00000004ff037e24 */ /* 0x000fe2000f8e00ff */
[----:B------:R-:W-:Y:S02]  /*19a0*/  CS2R R12, SRZ ;  /* 0x00000000000c7805 */ /* 0x000fe4000001ff00 */
[----:B------:R-:W-:Y:S02]  /*19b0*/  CS2R R150, SRZ ;  /* 0x0000000000967805 */ /* 0x000fe4000001ff00 */
[----:B------:R-:W-:Y:S02]  /*19c0*/  CS2R R148, SRZ ;  /* 0x0000000000947805 */ /* 0x000fe4000001ff00 */
[----:B------:R-:W-:-:S02]  /*19d0*/  CS2R R146, SRZ ;  /* 0x0000000000927805 */ /* 0x000fc4000001ff00 */
[----:B------:R-:W-:Y:S02]  /*19e0*/  VIADDMNMX R0, R3, UR21, R0, PT ;  /* 0x0000001503007c46 */ /* 0x000fe4000b800100 */
[----:B------:R-:W-:Y:S02]  /*19f0*/  CS2R R144, SRZ ;  /* 0x0000000000907805 */ /* 0x000fe4000001ff00 */
[----:B------:R-:W-:Y:S02]  /*1a00*/  CS2R R142, SRZ ;  /* 0x00000000008e7805 */ /* 0x000fe4000001ff00 */
[----:B------:R-:W-:Y:S02]  /*1a10*/  CS2R R140, SRZ ;  /* 0x00000000008c7805 */ /* 0x000fe4000001ff00 */
[----:B------:R-:W-:Y:S02]  /*1a20*/  R2UR UR16, R0 ;  /* 0x00000000001072ca */ /* 0x000fe400000e0000 */
        /* <DEDUP_REMOVED lines=12> */
[----:B------:R-:W-:Y:S01]  /*1af0*/  UISETP.GT.AND UP0, UPT, UR16, UR21, UPT ;  /* 0x000000151000728c */ /* 0x000fe2000bf04270 */
[----:B------:R-:W-:-:S02]  /*1b00*/  CS2R R114, SRZ ;  /* 0x0000000000727805 */ /* 0x000fc4000001ff00 */
[----:B------:R-:W-:Y:S02]  /*1b10*/  CS2R R112, SRZ ;  /* 0x0000000000707805 */ /* 0x000fe4000001ff00 */
[----:B------:R-:W-:Y:S02]  /*1b20*/  CS2R R110, SRZ ;  /* 0x00000000006e7805 */ /* 0x000fe4000001ff00 */
        /* <DEDUP_REMOVED lines=45> */
[----:B------:R-:W0:Y:S01]  /*1e00*/  SHFL.IDX PT, R0, R217, RZ, 0x1f ;  /* 0x00001fffd9007589 */ /* 0x000e2200000e0000 */
[----:B------:R-:W-:Y:S02]  /*1e10*/  ISETP.NE.AND P0, PT, RZ, UR47, PT ;  /* 0x0000002fff007c0c */ /* 0x000fe4000bf05270 */
[----:B0-----:R-:W-:Y:S01]  /*1e20*/  R2UR UR4, R0 ;  /* 0x00000000000472ca */ /* 0x001fe200000e0000 */
[----:B------:R-:W-:-:S05]  /*1e30*/  IMAD.MOV.U32 R0, RZ, RZ, 0x1 ;  /* 0x00000001ff007424 */ /* 0x000fca00078e00ff */
[----:B------:R-:W-:-:S04]  /*1e40*/  SEL R0, R0, 0x2, !P0 ;  /* 0x0000000200007807 */ /* 0x000fc80004000000 */
[----:B------:R-:W-:-:S03]  /*1e50*/  LOP3.LUT R0, R0, 0x1, RZ, 0xfc, !PT ;  /* 0x0000000100007812 */ /* 0x000fc600078efcff */
[----:B------:R-:W-:Y:S01]  /*1e60*/  ULEA.HI UR5, UR4, UR4, URZ, 0x1 ;  /* 0x0000000404057291 */ /* 0x000fe2000f8f083f */
[----:B------:R-:W-:-:S03]  /*1e70*/  ISETP.NE.AND P0, PT, R0, 0x3, PT ;  /* 0x000000030000780c */ /* 0x000fc60003f05270 */
[----:B------:R-:W-:-:S04]  /*1e80*/  ULOP3.LUT UR5, UR5, 0x1fffe, URZ, 0xc0, !UPT ;  /* 0x0001fffe05057892 */ /* 0x000fc8000f8ec03f */
[----:B------:R-:W-:-:S04]  /*1e90*/  UIADD3 UR5, UR4, -UR5, URZ ;  /* 0x8000000504057290 */ /* 0x000fc8000fffe03f */
[----:B------:R-:W-:-:S04]  /*1ea0*/  ULEA UR5, UR5, UR39, 0xf ;  /* 0x0000002705057291 */ /* 0x000fc8000f8e783f */
[----:B------:R-:W-:-:S04]  /*1eb0*/  UIADD3 UR5, UR5, 0x400, URZ ;  /* 0x0000040005057890 */ /* 0x000fc8000fffe03f */
[----:B------:R-:W-:-:S04]  /*1ec0*/  USHF.R.U32.HI UR5, URZ, 0x4, UR5 ;  /* 0x000000043f057899 */ /* 0x000fc80008011605 */
[----:B------:R-:W-:-:S04]  /*1ed0*/  ULOP3.LUT UR5, UR5, 0x3fff, URZ, 0xc0, !UPT ;  /* 0x00003fff05057892 */ /* 0x000fc8000f8ec03f */
[----:B------:R-:W-:Y:S01]  /*1ee0*/  ULOP3.LUT UR20, UR5, 0x2000000, URZ, 0xfc, !UPT ;  /* 0x0200000005147892 */ /* 0x000fe2000f8efc3f */
[----:B------:R-:W-:Y:S11]  /*1ef0*/  @!P0 BRA `(.L_x_3556) ;  /* 0x0000000000048947 */ /* 0x000ff60003800000 */
[----:B------:R-:W-:Y:S01]  /*1f00*/  BPT.TRAP 0x1 ;  /* 0x000000040000795c */ /* 0x000fe20000300000 */
.L_x_3556:
[----:B------:R-:W-:Y:S01]  /*1f10*/  ULEA UR17, UR48, UR39, 0x3 ;  /* 0x0000002730117291 */ /* 0x000fe2000f8e183f */
[----:B------:R-:W-:-:S05]  /*1f20*/  IMAD.U32 R0, RZ, RZ, UR36 ;  /* 0x00000024ff007e24 */ /* 0x000fca000f8e00ff */
[----:B------:R-:W-:-:S04]  /*1f30*/  SHF.L.U32 R0, R0, 0x1f, RZ ;  /* 0x0000001f00007819 */ /* 0x000fc800000006ff */
[----:B------:R-:W0:Y:S02]  /*1f40*/  SYNCS.PHASECHK.TRANS64.TRYWAIT P1, [UR17+0x28c50], R0 ;  /* 0x028c5000ff0075a7 */ /* 0x000e240008020151 */
[----:B0-----:R-:W-:Y:S05]  /*1f50*/  @!P1 BRA `(.L_x_3557) ;  /* 0x0000010400949947 */ /* 0x001fea0003800000 */
.L_x_3689:
[----:B------:R-:W-:Y:S01]  /*1f60*/  BAR.SYNC.DEFER_BLOCKING 0xe, 0x100 ;  /* 0x0384000000007b1d */ /* 0x000fe20000010000 */
[----:B------:R-:W-:Y:S02]  /*1f70*/  UIADD3 UR4, UR39, 0x26800, URZ ;  /* 0x0002680027047890 */ /* 0x000fe4000fffe03f */
[----:B------:R-:W-:Y:S02]  /*1f80*/  ULEA UR12, UR48, UR20, 0xc ;  /* 0x00000014300c7291 */ /* 0x000fe4000f8e603f */
[----:B------:R-:W-:Y:S01]  /*1f90*/  USHF.R.U32.HI UR4, URZ, 0x4, UR4 ;  /* 0x000000043f047899 */ /* 0x000fe20008011604 */
[----:B------:R-:W-:Y:S01]  /*1fa0*/  UMOV UR7, 0x40000040 ;  /* 0x4000004000077882 */ /* 0x000fe20000000000 */
[----:B------:R-:W-:Y:S02]  /*1fb0*/  UMOV UR5, 0x40000040 ;  /* 0x4000004000057882 */ /* 0x000fe40000000000 */
[----:B------:R-:W-:Y:S01]  /*1fc0*/  ULOP3.LUT UR4, UR4, 0x3fff, URZ, 0xc0, !UPT ;  /* 0x00003fff04047892 */ /* 0x000fe2000f8ec03f */
[----:B------:R-:W-:Y:S01]  /*1fd0*/  UMOV UR6, UR12 ;  /* 0x0000000c00067c82 */ /* 0x000fe20008000000 */
[----:B------:R-:W-:-:S02]  /*1fe0*/  UIADD3 UR10, UR12, 0x100, URZ ;  /* 0x000001000c0a7890 */ /* 0x000fc4000fffe03f */
[----:B------:R-:W-:Y:S01]  /*1ff0*/  ULOP3.LUT UR13, UR4, 0x10000, URZ, 0xfc, !UPT ;  /* 0x00010000040d7892 */ /* 0x000fe2000f8efc3f */
[----:B------:R-:W-:Y:S01]  /*2000*/  UMOV UR11, 0x40000040 ;  /* 0x40000040000b7882 */ /* 0x000fe20000000000 */
[----:B------:R-:W-:Y:S02]  /*2010*/  UMOV UR9, 0x40000040 ;  /* 0x4000004000097882 */ /* 0x000fe40000000000 */
[----:B------:R-:W-:Y:S02]  /*2020*/  UIADD3 UR8, UR13, 0x4, URZ ;  /* 0x000000040d087890 */ /* 0x000fe4000fffe03f */
[----:B------:R-:W-:Y:S01]  /*2030*/  UIADD3 UR14, UR12, 0x180, URZ ;  /* 0x000001800c0e7890 */ /* 0x000fe2000fffe03f */
[----:B------:R-:W-:Y:S01]  /*2040*/  UMOV UR4, UR13 ;  /* 0x0000000d00047c82 */ /* 0x000fe20008000000 */
[----:B------:R-:W-:Y:S01]  /*2050*/  UMOV UR15, 0x40000040 ;  /* 0x40000040000f7882 */ /* 0x000fe20000000000 */
[----:B------:R-:W-:-:S06]  /*2060*/  WARPGROUP.ARRIVE ;  /* 0x00000000000079c5 */ /* 0x000fcc0000000000 */
[----:B------:R-:W-:Y:S01]  /*2070*/  HGMMA.64x256x16.F32.BF16 R24, gdesc[UR4].tnspB, RZ, !UPT, gsb0 ;  /* 0x43e00000041879f0 */ /* 0x000fe2000c0018ff */
[----:B------:R-:W-:Y:S02]  /*2080*/  UIADD3 UR6, UR12, 0x80, URZ ;  /* 0x000000800c067890 */ /* 0x000fe4000fffe03f */
[----:B------:R-:W-:Y:S01]  /*2090*/  UIADD3 UR4, UR13, 0x2, URZ ;  /* 0x000000020d047890 */ /* 0x000fe2000fffe03f */
[----:B------:R-:W-:Y:S01]  /*20a0*/  UMOV UR7, 0x40000040 ;  /* 0x4000004000077882 */ /* 0x000fe20000000000 */
[----:B------:R-:W-:Y:S01]  /*20b0*/  UMOV UR5, 0x40000040 ;  /* 0x4000004000057882 */ /* 0x000fe20000000000 */
[----:B------:R-:W-:-:S03]  /*20c0*/  UIADD3 UR12, UR13, 0x6, URZ ;  /* 0x000000060d0c7890 */ /* 0x000fc6000fffe03f */
[----:B------:R-:W-:Y:S01]  /*20d0*/  UMOV UR13, 0x40000040 ;  /* 0x40000040000d7882 */ /* 0x000fe20000000000 */
[----:B------:R-:W-:Y:S02]  /*20e0*/  WARPGROUP.DEPBAR.LE gsb0, 0x0 ;  /* 0x00008000000079c5 */ /* 0x000fe40000010000 */
[----:B------:R-:W-:-:S15]  /*20f0*/  WARPGROUP.ARRIVE ;  /* 0x00000000000079c5 */ /* 0x000fde0000000000 */
[----:B------:R-:W-:-:S01]  /*2100*/  NOP ;  /* 0x0000000000007918 */ /* 0x000fc20000000000 */
        /* <DEDUP_REMOVED lines=13> */
.L_x_3558:
[----:B------:R-:W-:-:S04]  /*21e0*/  UIADD3 UR6, UR17, 0x28c60, URZ ;  /* 0x00028c6011067890 */ /* 0x000fc8000fffe03f */
[----:B------:R-:W-:-:S09]  /*21f0*/  UPRMT UR6, UR38, 0x654, UR6 ;  /* 0x0000065426067896 */ /* 0x000fd20008000006 */
[----:B------:R-:W-:Y:S01]  /*2200*/  SYNCS.ARRIVE.TRANS64.RED.A1T0 RZ, [UR6], RZ ;  /* 0x000000ffffff79a7 */ /* 0x000fe20008100406 */
[----:B------:R-:W-:-:S04]  /*2210*/  UIADD3 UR6, UR16, -0x2, URZ ;  /* 0xfffffffe10067890 */ /* 0x000fc8000fffe03f */
[----:B------:R-:W-:-:S06]  /*2220*/  UISETP.GE.AND UP0, UPT, UR6, UR21, UPT ;  /* 0x000000150600728c */ /* 0x000fcc000bf06270 */
[----:B------:R-:W-:-:S13]  /*2230*/  PLOP3.LUT P1, PT, PT, PT, UP0, 0x80, 0x0 ;  /* 0x000000000000781c */ /* 0x000fda0003f2f008 */
[----:B------:R-:W-:Y:S05]  /*2240*/  @!P1 BRA `(.L_x_3559) ;  /* 0x0000000800f89947 */ /* 0x000fea0003800000 */
[----:B------:R-:W-:-:S05]  /*2250*/  UMOV UR22, UR6 ;  /* 0x0000000600167c82 */ /* 0x000fca0008000000 */
.L_x_3565:
[----:B------:R-:W-:Y:S01]  /*2260*/  BAR.SYNC.DEFER_BLOCKING 0xe, 0x100 ;  /* 0x0384000000007b1d */ /* 0x000fe20000010000 */
[----:B01----:R-:W-:Y:S01]  /*2270*/  IMAD.U32 R3, RZ, RZ, UR48 ;  /* 0x00000030ff037e24 */ /* 0x003fe2000f8e00ff */
[----:B------:R-:W-:-:S03]  /*2280*/  UIADD3 UR48, UR48, 0x1, URZ ;  /* 0x0000000130307890 */ /* 0x000fc6000fffe03f */
[----:B------:R-:W-:Y:S01]  /*2290*/  IMAD R0, R3, 0x40, R16 ;  /* 0x0000004003007824 */ /* 0x000fe200078e0210 */
[----:B------:R-:W-:-:S04]  /*22a0*/  UISETP.NE.AND UP0, UPT, UR48, 0x2, UPT ;  /* 0x000000023000788c */ /* 0x000fc8000bf05270 */
[----:B------:R-:W-:Y:S01]  /*22b0*/  LEA R0, R0, UR39, 0x2 ;  /* 0x0000002700007c11 */ /* 0x000fe2000f8e10ff */
[----:B------:R-:W-:Y:S02]  /*22c0*/  USEL UR6, URZ, 0x1, UP0 ;  /* 0x000000013f067887 */ /* 0x000fe40008000000 */
[----:B------:R-:W-:Y:S02]  /*22d0*/  USEL UR48, UR48, URZ, UP0 ;  /* 0x0000003f30307287 */ /* 0x000fe40008000000 */
[----:B------:R-:W-:Y:S01]  /*22e0*/  ULOP3.LUT UR36, UR36, UR6, URZ, 0x3c, !UPT ;  /* 0x0000000624247292 */ /* 0x000fe2000f8e3c3f */
        /* <DEDUP_REMOVED lines=132> */
.L_x_3560:
[----:B------:R-:W-:Y:S01]  /*2b30*/  ULEA UR6, UR48, UR39, 0x3 ;  /* 0x0000002730067291 */ /* 0x000fe2000f8e183f */
[----:B------:R-:W-:-:S05]  /*2b40*/  IMAD.U32 R0, RZ, RZ, UR36 ;  /* 0x00000024ff007e24 */ /* 0x000fca000f8e00ff */
[----:B------:R-:W-:-:S04]  /*2b50*/  SHF.L.U32 R0, R0, 0x1f, RZ ;  /* 0x0000001f00007819 */ /* 0x000fc800000006ff */
[----:B------:R0:W1:Y:S01]  /*2b60*/  SYNCS.PHASECHK.TRANS64.TRYWAIT P1, [UR6+0x28c50], R0 ;  /* 0x028c5000ff0075a7 */ /* 0x0000620008020146 */
[----:B------:R-:W-:Y:S05]  /*2b70*/  @!P0 BRA `(.L_x_3561) ;  /* 0x0000000000048947 */ /* 0x000fea0003800000 */
[----:B------:R-:W-:Y:S01]  /*2b80*/  BPT.TRAP 0x1 ;  /* 0x000000040000795c */ /* 0x000fe20000300000 */
.L_x_3561:
[----:B-1----:R-:W-:Y:S05]  /*2b90*/  @P1 BRA `(.L_x_3562) ;  /* 0x0000000000081947 */ /* 0x002fea0003800000 */
[----:B------:R-:W1:Y:S02]  /*2ba0*/  SYNCS.PHASECHK.TRANS64.TRYWAIT P1, [UR6+0x28c50], R0 ;  /* 0x028c5000ff0075a7 */ /* 0x000e640008020146 */
[----:B-1----:R-:W-:Y:S05]  /*2bb0*/  @!P1 BRA `(.L_x_3563) ;  /* 0x000000f800949947 */ /* 0x002fea0003800000 */
.L_x_3562:
[----:B------:R-:W-:Y:S01]  /*2bc0*/  UIADD3 UR6, UR39, 0x26800, URZ ;  /* 0x0002680027067890 */ /* 0x000fe2000fffe03f */
[----:B------:R-:W-:Y:S01]  /*2bd0*/  WARPGROUP.ARRIVE ;  /* 0x00000000000079c5 */ /* 0x000fe20000000000 */
[----:B------:R-:W-:Y:S02]  /*2be0*/  ULEA UR18, UR48, UR20, 0xc ;  /* 0x0000001430127291 */ /* 0x000fe4000f8e603f */
[----:B------:R-:W-:Y:S01]  /*2bf0*/  USHF.R.U32.HI UR6, URZ, 0x4, UR6 ;  /* 0x000000043f067899 */ /* 0x000fe20008011606 */
[----:B------:R-:W-:Y:S01]  /*2c00*/  UMOV UR19, 0x40000040 ;  /* 0x4000004000137882 */ /* 0x000fe20000000000 */
[----:B------:R-:W-:Y:S02]  /*2c10*/  UMOV UR17, 0x40000040 ;  /* 0x4000004000117882 */ /* 0x000fe40000000000 */
[----:B------:R-:W-:Y:S01]  /*2c20*/  ULOP3.LUT UR6, UR6, 0x3fff, URZ, 0xc0, !UPT ;  /* 0x00003fff06067892 */ /* 0x000fe2000f8ec03f */
[----:B------:R-:W-:Y:S01]  /*2c30*/  UMOV UR7, 0x40000040 ;  /* 0x4000004000077882 */ /* 0x000fe20000000000 */
[----:B------:R-:W-:-:S02]  /*2c40*/  UIADD3 UR10, UR18, 0x100, URZ ;  /* 0x00000100120a7890 */ /* 0x000fc4000fffe03f */
[----:B------:R-:W-:Y:S02]  /*2c50*/  ULOP3.LUT UR16, UR6, 0x10000, URZ, 0xfc, !UPT ;  /* 0x0001000006107892 */ /* 0x000fe4000f8efc3f */
[----:B------:R-:W-:Y:S01]  /*2c60*/  UIADD3 UR6, UR18, 0x80, URZ ;  /* 0x0000008012067890 */ /* 0x000fe2000fffe03f */
[----:B------:R-:W-:Y:S01]  /*2c70*/  UMOV UR11, 0x40000040 ;  /* 0x40000040000b7882 */ /* 0x000fe20000000000 */
[----:B------:R-:W-:Y:S01]  /*2c80*/  UIADD3 UR14, UR18, 0x180, URZ ;  /* 0x00000180120e7890 */ /* 0x000fe2000fffe03f */
[----:B------:R-:W-:-:S04]  /*2c90*/  UMOV UR15, 0x40000040 ;  /* 0x40000040000f7882 */ /* 0x000fc80000000000 */
        /* <DEDUP_REMOVED lines=17> */
.L_x_3564:
[----:B------:R-:W-:Y:S02]  /*2db0*/  UISETP.GT.AND UP0, UPT, UR22, UR21, UPT ;  /* 0x000000151600728c */ /* 0x000fe4000bf04270 */
[----:B------:R-:W-:Y:S02]  /*2dc0*/  ULEA UR6, UR48, UR39, 0x3 ;  /* 0x0000002730067291 */ /* 0x000fe4000f8e183f */
[----:B------:R-:W-:Y:S02]  /*2dd0*/  UIADD3 UR22, UR22, -0x1, URZ ;  /* 0xffffffff16167890 */ /* 0x000fe4000fffe03f */
[----:B------:R-:W-:Y:S01]  /*2de0*/  UIADD3 UR6, UR6, 0x28c60, URZ ;  /* 0x00028c6006067890 */ /* 0x000fe2000fffe03f */
[----:B------:R-:W-:-:S03]  /*2df0*/  PLOP3.LUT P1, PT, PT, PT, UP0, 0x80, 0x0 ;  /* 0x000000000000781c */ /* 0x000fc60003f2f008 */
[----:B------:R-:W-:-:S09]  /*2e00*/  UPRMT UR6, UR38, 0x654, UR6 ;  /* 0x0000065426067896 */ /* 0x000fd20008000006 */
[----:B------:R-:W-:Y:S01]  /*2e10*/  SYNCS.ARRIVE.TRANS64.RED.A1T0 RZ, [UR6], RZ ;  /* 0x000000ffffff79a7 */ /* 0x000fe20008100406 */
[----:B------:R-:W-:Y:S05]  /*2e20*/  @P1 BRA `(.L_x_3565) ;  /* 0xfffffff4000c1947 */ /* 0x000fea000383ffff */
.L_x_3559:
[----:B------:R-:W-:Y:S01]  /*2e30*/  BAR.SYNC.DEFER_BLOCKING 0xe, 0x100 ;  /* 0x0384000000007b1d */ /* 0x000fe20000010000 */
[----:B01----:R-:W-:Y:S01]  /*2e40*/  IMAD.U32 R3, RZ, RZ, UR48 ;  /* 0x00000030ff037e24 */ /* 0x003fe2000f8e00ff */
[----:B------:R-:W-:Y:S01]  /*2e50*/  UIADD3 UR48, UR48, 0x1, URZ ;  /* 0x0000000130307890 */ /* 0x000fe2000fffe03f */
[----:B------:R-:W-:Y:S02]  /*2e60*/  PLOP3.LUT P0, PT, PT, PT, PT, 0x8, 0x0 ;  /* 0x000000000000781c */ /* 0x000fe40003f0e170 */
[----:B------:R-:W-:Y:S01]  /*2e70*/  CS2R R12, SRZ ;  /* 0x00000000000c7805 */ /* 0x000fe2000001ff00 */
        /* <DEDUP_REMOVED lines=138> */
.L_x_3553:
        /* <DEDUP_REMOVED lines=37> */
.L_x_3566:
        /* <DEDUP_REMOVED lines=103> */
.L_x_3567:
[----:B------:R-:W-:Y:S01]  /*3fe0*/  ULEA.HI UR4, UR46, UR46, URZ, 0x1 ;  /* 0x0000002e2e047291 */ /* 0x000fe2000f8f083f */
[----:B------:R-:W-:Y:S01]  /*3ff0*/  IMAD.MOV.U32 R3, RZ, RZ, 0x1 ;  /* 0x00000001ff037424 */ /* 0x000fe200078e00ff */
[----:B------:R-:W-:Y:S02]  /*4000*/  ISETP.NE.AND P0, PT, RZ, UR47, PT ;  /* 0x0000002fff007c0c */ /* 0x000fe4000bf05270 */
[----:B------:R-:W-:Y:S02]  /*4010*/  ULOP3.LUT UR4, UR4, 0xfffffffe, URZ, 0xc0, !UPT ;  /* 0xfffffffe04047892 */ /* 0x000fe4000f8ec03f */
[----:B------:R-:W-:Y:S02]  /*4020*/  SEL R3, R3, 0x2, !P0 ;  /* 0x0000000203037807 */ /* 0x000fe40004000000 */
[----:B------:R-:W-:Y:S02]  /*4030*/  UIADD3 UR4, UR46, -UR4, URZ ;  /* 0x800000042e047290 */ /* 0x000fe4000fffe03f */
[----:B------:R-:W-:-:S04]  /*4040*/  LOP3.LUT R3, R3, 0x1, RZ, 0xfc, !PT ;  /* 0x0000000103037812 */ /* 0x000fc800078efcff */
[----:B------:R-:W-:Y:S01]  /*4050*/  IMAD.U32 R0, RZ, RZ, UR4 ;  /* 0x00000004ff007e24 */ /* 0x000fe2000f8e00ff */
[----:B------:R-:W-:-:S04]  /*4060*/  ISETP.NE.AND P0, PT, R3, 0x3, PT ;  /* 0x000000030300780c */ /* 0x000fc80003f05270 */
[----:B------:R-:W-:-:S04]  /*4070*/  SHF.L.U32 R0, R0, 0x1f, RZ ;  /* 0x0000001f00007819 */ /* 0x000fc800000006ff */
[----:B------:R-:W0:Y:S02]  /*4080*/  SYNCS.PHASECHK.TRANS64.TRYWAIT P1, [UR39+0x28c00], R0 ;  /* 0x028c0000ff0075a7 */ /* 0x000e240008020167 */
[----:B0-----:R-:W-:Y:S05]  /*4090*/  @!P1 BRA `(.L_x_3568) ;  /* 0x000000e400749947 */ /* 0x001fea0003800000 */
.L_x_3690:
[----:B------:R-:W-:Y:S05]  /*40a0*/  @!P0 BRA `(.L_x_3569) ;  /* 0x0000000000048947 */ /* 0x000fea0003800000 */
[----:B------:R-:W-:Y:S01]  /*40b0*/  BPT.TRAP 0x1 ;  /* 0x000000040000795c */ /* 0x000fe20000300000 */
.L_x_3569:
[----:B------:R-:W-:Y:S02]  /*40c0*/  IMAD.U32 R6, RZ, RZ, UR48 ;  /* 0x00000030ff067e24 */ /* 0x000fe4000f8e00ff */
[----:B------:R-:W-:-:S03]  /*40d0*/  IMAD.U32 R9, RZ, RZ, UR36 ;  /* 0x00000024ff097e24 */ /* 0x000fc6000f8e00ff */
[----:B------:R-:W-:Y:S02]  /*40e0*/  LEA R6, R6, UR39, 0x3 ;  /* 0x0000002706067c11 */ /* 0x000fe4000f8e18ff */
[----:B------:R-:W-:-:S04]  /*40f0*/  SHF.L.U32 R9, R9, 0x1f, RZ ;  /* 0x0000001f09097819 */ /* 0x000fc800000006ff */
[----:B------:R1:W2:Y:S01]  /*4100*/  SYNCS.PHASECHK.TRANS64.TRYWAIT P1, [R6+URZ+0x28c30], R9 ;  /* 0x028c3009060075a7 */ /* 0x0002a2000802017f */
[----:B------:R-:W-:Y:S05]  /*4110*/  @!P0 BRA `(.L_x_3570) ;  /* 0x0000000000048947 */ /* 0x000fea0003800000 */
[----:B------:R-:W-:Y:S01]  /*4120*/  BPT.TRAP 0x1 ;  /* 0x000000040000795c */ /* 0x000fe20000300000 */
.L_x_3570:
[----:B--2---:R-:W-:Y:S05]  /*4130*/  @P1 BRA `(.L_x_3571) ;  /* 0x0000000000081947 */ /* 0x004fea0003800000 */
[----:B------:R-:W2:Y:S02]  /*4140*/  SYNCS.PHASECHK.TRANS64.TRYWAIT P1, [R6+URZ+0x28c30], R9 ;  /* 0x028c3009060075a7 */ /* 0x000ea4000802017f */
[----:B--2---:R-:W-:Y:S05]  /*4150*/  @!P1 BRA `(.L_x_3572) ;  /* 0x000000e4005c9947 */ /* 0x004fea0003800000 */
.L_x_3571:
[----:B------:R-:W-:-:S04]  /*4160*/  UIADD3 UR4, UR39, 0x22400, URZ ;  /* 0x0002240027047890 */ /* 0x000fc8000fffe03f */
[----:B------:R-:W-:-:S04]  /*4170*/  USHF.R.U32.HI UR4, URZ, 0x4, UR4 ;  /* 0x000000043f047899 */ /* 0x000fc80008011604 */
[----:B------:R-:W-:-:S06]  /*4180*/  ULOP3.LUT UR4, UR4, 0x3fff, URZ, 0xc0, !UPT ;  /* 0x00003fff04047892 */ /* 0x000fcc000f8ec03f */
[----:B0-----:R-:W-:Y:S01]  /*4190*/  IMAD.U32 R3, RZ, RZ, UR4 ;  /* 0x00000004ff037e24 */ /* 0x001fe2000f8e00ff */
[----:B------:R-:W-:Y:S05]  /*41a0*/  WARPSYNC.ALL ;  /* 0x0000000000007948 */ /* 0x000fea0003800000 */
[----:B------:R-:W-:-:S04]  /*41b0*/  LOP3.LUT R3, R3, 0x10000, RZ, 0xfc, !PT ;  /* 0x0001000003037812 */ /* 0x000fc800078efcff */
[----:B------:R-:W-:Y:S01]  /*41c0*/  R2UR UR12, R3 ;  /* 0x00000000030c72ca */ /* 0x000fe200000e0000 */
[----:B------:R-:W-:Y:S01]  /*41d0*/  UIADD3 UR4, UR39, 0x20400, URZ ;  /* 0x0002040027047890 */ /* 0x000fe2000fffe03f */
[----:B------:R-:W-:Y:S01]  /*41e0*/  WARPGROUP.ARRIVE ;  /* 0x00000000000079c5 */ /* 0x000fe20000000000 */
[----:B------:R-:W-:Y:S01]  /*41f0*/  UMOV UR7, 0x40000040 ;  /* 0x4000004000077882 */ /* 0x000fe20000000000 */
[----:B------:R-:W-:Y:S01]  /*4200*/  UMOV UR5, 0x40000040 ;  /* 0x4000004000057882 */ /* 0x000fe20000000000 */
[----:B------:R-:W-:Y:S01]  /*4210*/  USHF.R.U32.HI UR4, URZ, 0x4, UR4 ;  /* 0x000000043f047899 */ /* 0x000fe20008011604 */
[----:B------:R-:W-:Y:S01]  /*4220*/  UMOV UR11, 0x40000040 ;  /* 0x40000040000b7882 */ /* 0x000fe20000000000 */
[----:B------:R-:W-:Y:S02]  /*4230*/  UMOV UR9, 0x40000040 ;  /* 0x4000004000097882 */ /* 0x000fe40000000000 */
[----:B------:R-:W-:Y:S01]  /*4240*/  ULOP3.LUT UR4, UR4, 0x3fff, URZ, 0xc0, !UPT ;  /* 0x00003fff04047892 */ /* 0x000fe2000f8ec03f */
[----:B------:R-:W-:-:S03]  /*4250*/  UMOV UR15, 0x40000040 ;  /* 0x40000040000f7882 */ /* 0x000fc60000000000 */
[----:B------:R-:W-:Y:S02]  /*4260*/  ULEA UR12, UR48, UR12, 0x9 ;  /* 0x0000000c300c7291 */ /* 0x000fe4000f8e483f */
[----:B------:R-:W-:Y:S02]  /*4270*/  ULOP3.LUT UR13, UR4, 0x10000, URZ, 0xfc, !UPT ;  /* 0x00010000040d7892 */ /* 0x000fe4000f8efc3f */
[----:B------:R-:W-:Y:S02]  /*4280*/  UIADD3 UR10, UR12, 0x4, URZ ;  /* 0x000000040c0a7890 */ /* 0x000fe4000fffe03f */
[----:B------:R-:W-:Y:S01]  /*4290*/  UIADD3 UR8, UR13, 0x4, URZ ;  /* 0x000000040d087890 */ /* 0x000fe2000fffe03f */
[----:B------:R-:W-:Y:S02]  /*42a0*/  UMOV UR6, UR12 ;  /* 0x0000000c00067c82 */ /* 0x000fe40008000000 */
[----:B------:R-:W-:Y:S01]  /*42b0*/  UMOV UR4, UR13 ;  /* 0x0000000d00047c82 */ /* 0x000fe20008000000 */
[----:B------:R-:W-:Y:S01]  /*42c0*/  UIADD3 UR14, UR12, 0x6, URZ ;  /* 0x000000060c0e7890 */ /* 0x000fe2000fffe03f */
[----:B------:R-:W-:Y:S01]  /*42d0*/  HGMMA.64x64x16.F32.BF16 R24, gdesc[UR4], RZ, !UPT, gsb0 ;  /* 0x00e00000041879f0 */ /* 0x000fe2000c0018ff */
[----:B------:R-:W-:-:S02]  /*42e0*/  UIADD3 UR6, UR12, 0x2, URZ ;  /* 0x000000020c067890 */ /* 0x000fc4000fffe03f */
[----:B------:R-:W-:Y:S01]  /*42f0*/  UIADD3 UR4, UR13, 0x2, URZ ;  /* 0x000000020d047890 */ /* 0x000fe2000fffe03f */
[----:B------:R-:W-:Y:S01]  /*4300*/  UMOV UR7, 0x40000040 ;  /* 0x4000004000077882 */ /* 0x000fe20000000000 */
[----:B------:R-:W-:Y:S01]  /*4310*/  UMOV UR5, 0x40000040 ;  /* 0x4000004000057882 */ /* 0x000fe20000000000 */
[----:B------:R-:W-:-:S03]  /*4320*/  UIADD3 UR12, UR13, 0x6, URZ ;  /* 0x000000060d0c7890 */ /* 0x000fc6000fffe03f */
        /* <DEDUP_REMOVED lines=13> */
.L_x_3573:
        /* <DEDUP_REMOVED lines=45> */
[----:B------:R-:W-:Y:S01]  /*46d0*/  FMNMX.FTZ R4, R28, R5, !PT ;  /* 0x000000051c047209 */ /* 0x000fe20007810000 */
[----:B------:R-:W-:Y:S01]  /*46e0*/  FMUL.FTZ R46, R46, UR6 ;  /* 0x000000062e2e7c20 */ /* 0x000fe20008410000 */
[----:B------:R-:W-:Y:S01]  /*46f0*/  FMUL.FTZ R47, R47, UR6 ;  /* 0x000000062f2f7c20 */ /* 0x000fe20008410000 */
[----:B------:R-:W4:Y:S01]  /*4700*/  MUFU.TANH R26, R26 ;  /* 0x0000001a001a7308 */ /* 0x000f220000002400 */
        /* <DEDUP_REMOVED lines=8> */
[----:B---3--:R-:W-:-:S02]  /*4790*/  FSEL R32, R32, -INF , P1 ;  /* 0xff80000020207808 */ /* 0x008fc40000800000 */
[----:B------:R-:W-:Y:S02]  /*47a0*/  R2UR UR6, R6 ;  /* 0x00000000060672ca */ /* 0x000fe400000e0000 */
[----:B------:R-:W-:-:S03]  /*47b0*/  FMNMX.FTZ R4, R32, R5, !PT ;  /* 0x0000000520047209 */ /* 0x000fc60007810000 */
[----:B------:R-:W3:Y:S01]  /*47c0*/  MUFU.TANH R27, R27 ;  /* 0x0000001b001b7308 */ /* 0x000ee20000002400 */
[----:B----4-:R-:W-:Y:S02]  /*47d0*/  FSEL R26, R26, -INF , P5 ;  /* 0xff8000001a1a7808 */ /* 0x010fe40002800000 */
[----:B------:R-:W-:-:S05]  /*47e0*/  ISETP.GT.AND P5, PT, R0, 0x18, PT ;  /* 0x000000180000780c */ /* 0x000fca0003fa4270 */
[----:B------:R-:W4:Y:S01]  /*47f0*/  MUFU.TANH R36, R36 ;  /* 0x0000002400247308 */ /* 0x000f220000002400 */
[----:B0-----:R-:W-:Y:S01]  /*4800*/  FSEL R33, R33, -INF , P6 ;  /* 0xff80000021217808 */ /* 0x001fe20003000000 */
[----:B------:R-:W-:-:S03]  /*4810*/  UIADD3 UR6, UR6, 0x28c40, URZ ;  /* 0x00028c4006067890 */ /* 0x000fc6000fffe03f */
[----:B------:R-:W-:Y:S01]  /*4820*/  FMNMX.FTZ R5, R33, R4, !PT ;  /* 0x0000000421057209 */ /* 0x000fe20007810000 */
[----:B------:R-:W-:Y:S02]  /*4830*/  UPRMT UR6, UR38, 0x654, UR6 ;  /* 0x0000065426067896 */ /* 0x000fe40008000006 */
[----:B------:R-:W0:Y:S01]  /*4840*/  MUFU.TANH R30, R30 ;  /* 0x0000001e001e7308 */ /* 0x000e220000002400 */
[----:B---3--:R-:W-:Y:S02]  /*4850*/  FSEL R27, R27, -INF , P4 ;  /* 0xff8000001b1b7808 */ /* 0x008fe40002000000 */
[----:B------:R-:W-:-:S04]  /*4860*/  ISETP.GT.AND P4, PT, R0, 0x19, PT ;  /* 0x000000190000780c */ /* 0x000fc80003f84270 */
[----:B------:R-:W-:Y:S01]  /*4870*/  SYNCS.ARRIVE.TRANS64.RED.A1T0 RZ, [UR6], RZ ;  /* 0x000000ffffff79a7 */ /* 0x000fe20008100406 */
[----:B------:R-:W3:Y:S01]  /*4880*/  MUFU.TANH R37, R37 ;  /* 0x0000002500257308 */ /* 0x000ee20000002400 */
[----:B----4-:R-:W-:-:S04]  /*4890*/  FSEL R36, R36, -INF , P5 ;  /* 0xff80000024247808 */ /* 0x010fc80002800000 */
[----:B------:R-:W-:-:S03]  /*48a0*/  FMNMX.FTZ R4, R36, R5, !PT ;  /* 0x0000000524047209 */ /* 0x000fc60007810000 */
[----:B------:R-:W4:Y:S01]  /*48b0*/  MUFU.TANH R31, R31 ;  /* 0x0000001f001f7308 */ /* 0x000f220000002400 */
[----:B0-----:R-:W-:Y:S02]  /*48c0*/  FSEL R30, R30, -INF , P3 ;  /* 0xff8000001e1e7808 */ /* 0x001fe40001800000 */
[----:B------:R-:W-:-:S05]  /*48d0*/  ISETP.GT.AND P3, PT, R0, 0x20, PT ;  /* 0x000000200000780c */ /* 0x000fca0003f64270 */
[----:B------:R-:W0:Y:S01]  /*48e0*/  MUFU.TANH R40, R40 ;  /* 0x0000002800287308 */ /* 0x000e220000002400 */
[----:B---3--:R-:W-:-:S04]  /*48f0*/  FSEL R37, R37, -INF , P4 ;  /* 0xff80000025257808 */ /* 0x008fc80002000000 */
[----:B------:R-:W-:-:S03]  /*4900*/  FMNMX.FTZ R5, R37, R4, !PT ;  /* 0x0000000425057209 */ /* 0x000fc60007810000 */
[----:B------:R-:W3:Y:S01]  /*4910*/  MUFU.TANH R34, R34 ;  /* 0x0000002200227308 */ /* 0x000ee20000002400 */
[----:B----4-:R-:W-:Y:S02]  /*4920*/  FSEL R31, R31, -INF , P2 ;  /* 0xff8000001f1f7808 */ /* 0x010fe40001000000 */
[----:B------:R-:W-:-:S05]  /*4930*/  ISETP.GT.AND P2, PT, R0, 0x21, PT ;  /* 0x000000210000780c */ /* 0x000fca0003f44270 */
[----:B------:R-:W4:Y:S01]  /*4940*/  MUFU.TANH R41, R41 ;  /* 0x0000002900297308 */ /* 0x000f220000002400 */
[----:B0-----:R-:W-:-:S04]  /*4950*/  FSEL R40, R40, -INF , P3 ;  /* 0xff80000028287808 */ /* 0x001fc80001800000 */
[----:B------:R-:W-:-:S03]  /*4960*/  FMNMX.FTZ R4, R40, R5, !PT ;  /* 0x0000000528047209 */ /* 0x000fc60007810000 */
[----:B------:R-:W0:Y:S01]  /*4970*/  MUFU.TANH R35, R35 ;  /* 0x0000002300237308 */ /* 0x000e220000002400 */
[----:B---3--:R-:W-:Y:S02]  /*4980*/  FSEL R34, R34, -INF , P1 ;  /* 0xff80000022227808 */ /* 0x008fe40000800000 */
[----:B------:R-:W-:-:S05]  /*4990*/  ISETP.GT.AND P1, PT, R0, 0x28, PT ;  /* 0x000000280000780c */ /* 0x000fca0003f24270 */
        /* <DEDUP_REMOVED lines=34> */
[----:B---3--:R-:W-:-:S04]  /*4bc0*/  FSEL R53, R53, -INF , P2 ;  /* 0xff80000035357808 */ /* 0x008fc80001000000 */
[----:B------:R-:W-:-:S03]  /*4bd0*/  FMNMX.FTZ R4, R53, R0, !PT ;  /* 0x0000000035047209 */ /* 0x000fc60007810000 */
[----:B------:R-:W3:Y:S01]  /*4be0*/  MUFU.TANH R50, R50 ;  /* 0x0000003200327308 */ /* 0x000ee20000002400 */
[----:B----4-:R-:W-:Y:S01]  /*4bf0*/  FSEL R46, R46, -INF , P1 ;  /* 0xff8000002e2e7808 */ /* 0x010fe20000800000 */
[----:B------:R-:W4:Y:S06]  /*4c00*/  SHFL.BFLY PT, R5, R4, 0x2, 0x1f ;  /* 0x0c401f0004057f89 */ /* 0x000f2c00000e0000 */
[----:B------:R-:W5:Y:S01]  /*4c10*/  MUFU.TANH R51, R51 ;  /* 0x0000003300337308 */ /* 0x000f620000002400 */
[----:B0-----:R-:W-:-:S07]  /*4c20*/  FSEL R47, R47, -INF , P6 ;  /* 0xff8000002f2f7808 */ /* 0x001fce0003000000 */
[----:B------:R-:W0:Y:S01]  /*4c30*/  MUFU.TANH R54, R54 ;  /* 0x0000003600367308 */ /* 0x000e220000002400 */
[----:B---3--:R-:W-:-:S07]  /*4c40*/  FSEL R50, R50, -INF , P5 ;  /* 0xff80000032327808 */ /* 0x008fce0002800000 */
[----:B------:R-:W3:Y:S01]  /*4c50*/  MUFU.TANH R55, R55 ;  /* 0x0000003700377308 */ /* 0x000ee20000002400 */
[----:B-----5:R-:W-:Y:S02]  /*4c60*/  FSEL R51, R51, -INF , P4 ;  /* 0xff80000033337808 */ /* 0x020fe40002000000 */
[----:B----4-:R-:W-:Y:S02]  /*4c70*/  FMNMX.FTZ R7, R4, R5, !PT ;  /* 0x0000000504077209 */ /* 0x010fe40007810000 */
[----:B------:R-:W-:-:S03]  /*4c80*/  FMNMX.FTZ R5, R26, R27, !PT ;  /* 0x0000001b1a057209 */ /* 0x000fc60007810000 */
[----:B------:R-:W4:Y:S01]  /*4c90*/  SHFL.BFLY PT, R8, R7, 0x1, 0x1f ;  /* 0x0c201f0007087f89 */ /* 0x000f2200000e0000 */
[----:B------:R-:W-:Y:S02]  /*4ca0*/  FMNMX.FTZ R0, R30, R5, !PT ;  /* 0x000000051e007209 */ /* 0x000fe40007810000 */
[----:B0-----:R-:W-:Y:S02]  /*4cb0*/  FSEL R54, R54, -INF , P3 ;  /* 0xff80000036367808 */ /* 0x001fe40001800000 */
[----:B------:R-:W-:-:S04]  /*4cc0*/  FMNMX.FTZ R5, R31, R0, !PT ;  /* 0x000000001f057209 */ /* 0x000fc80007810000 */
[----:B------:R-:W-:Y:S02]  /*4cd0*/  FMNMX.FTZ R0, R34, R5, !PT ;  /* 0x0000000522007209 */ /* 0x000fe40007810000 */
[----:B---3--:R-:W-:Y:S02]  /*4ce0*/  FSEL R55, R55, -INF , P2 ;  /* 0xff80000037377808 */ /* 0x008fe40001000000 */
[----:B------:R-:W-:-:S04]  /*4cf0*/  FMNMX.FTZ R5, R35, R0, !PT ;  /* 0x0000000023057209 */ /* 0x000fc80007810000 */
[----:B------:R-:W-:-:S04]  /*4d00*/  FMNMX.FTZ R0, R38, R5, !PT ;  /* 0x0000000526007209 */ /* 0x000fc80007810000 */
[----:B------:R-:W-:Y:S02]  /*4d10*/  FMNMX.FTZ R5, R39, R0, !PT ;  /* 0x0000000027057209 */ /* 0x000fe40007810000 */
[----:B----4-:R-:W-:Y:S02]  /*4d20*/  FMNMX.FTZ R7, R7, R8, !PT ;  /* 0x0000000807077209 */ /* 0x010fe40007810000 */
        /* <DEDUP_REMOVED lines=14> */
[----:B------:R-:W-:Y:S01]  /*4e10*/  MUFU.EX2 R24, R24 ;  /* 0x0000001800187308 */ /* 0x000fe20000000800 */
[--C-:B------:R-:W-:Y:S01]  /*4e20*/  FFMA.FTZ R32, R32, UR10, -R4.reuse ;  /* 0x0000000a20207c23 */ /* 0x100fe20008010804 */
[--C-:B------:R-:W-:Y:S01]  /*4e30*/  FFMA.FTZ R33, R33, UR10, -R4.reuse ;  /* 0x0000000a21217c23 */ /* 0x100fe20008010804 */
[----:B------:R-:W-:Y:S01]  /*4e40*/  FMNMX.FTZ R0, R54, R5, !PT ;  /* 0x0000000536007209 */ /* 0x000fe20007810000 */
[--C-:B------:R-:W-:Y:S01]  /*4e50*/  FFMA.FTZ R36, R36, UR10, -R4.reuse ;  /* 0x0000000a24247c23 */ /* 0x100fe20008010804 */
[--C-:B------:R-:W-:Y:S01]  /*4e60*/  FFMA.FTZ R37, R37, UR10, -R4.reuse ;  /* 0x0000000a25257c23 */ /* 0x100fe20008010804 */
[--C-:B------:R-:W-:Y:S01]  /*4e70*/  FFMA.FTZ R40, R40, UR10, -R4.reuse ;  /* 0x0000000a28287c23 */ /* 0x100fe20008010804 */
[----:B------:R-:W-:Y:S01]  /*4e80*/  FMNMX.FTZ R0, R55, R0, !PT ;  /* 0x0000000037007209 */ /* 0x000fe20007810000 */
[----:B------:R-:W0:Y:S01]  /*4e90*/  MUFU.EX2 R25, R25 ;  /* 0x0000001900197308 */ /* 0x000e220000000800 */
[--C-:B------:R-:W-:Y:S01]  /*4ea0*/  FFMA.FTZ R41, R41, UR10, -R4.reuse ;  /* 0x0000000a29297c23 */ /* 0x100fe20008010804 */
[--C-:B------:R-:W-:Y:S01]  /*4eb0*/  FFMA.FTZ R44, R44, UR10, -R4.reuse ;  /* 0x0000000a2c2c7c23 */ /* 0x100fe20008010804 */
[--C-:B------:R-:W-:Y:S01]  /*4ec0*/  FFMA.FTZ R45, R45, UR10, -R4.reuse ;  /* 0x0000000a2d2d7c23 */ /* 0x100fe20008010804 */
[----:B------:R-:W3:Y:S01]  /*4ed0*/  SHFL.BFLY PT, R5, R0, 0x2, 0x1f ;  /* 0x0c401f0000057f89 */ /* 0x000ee200000e0000 */
[--C-:B------:R-:W-:Y:S01]  /*4ee0*/  FFMA.FTZ R48, R48, UR10, -R4.reuse ;  /* 0x0000000a30307c23 */ /* 0x100fe20008010804 */
[--C-:B------:R-:W-:Y:S01]  /*4ef0*/  FFMA.FTZ R49, R49, UR10, -R4.reuse ;  /* 0x0000000a31317c23 */ /* 0x100fe20008010804 */
[--C-:B------:R-:W-:Y:S01]  /*4f00*/  FFMA.FTZ R52, R52, UR10, -R4.reuse ;  /* 0x0000000a34347c23 */ /* 0x100fe20008010804 */
[----:B------:R-:W-:Y:S01]  /*4f10*/  MUFU.EX2 R28, R28 ;  /* 0x0000001c001c7308 */ /* 0x000fe20000000800 */
[----:B------:R-:W-:-:S07]  /*4f20*/  FFMA.FTZ R4, R53, UR10, -R4 ;  /* 0x0000000a35047c23 */ /* 0x000fce0008010804 */
[----:B------:R-:W4:Y:S01]  /*4f30*/  MUFU.EX2 R29, R29 ;  /* 0x0000001d001d7308 */ /* 0x000f220000000800 */
[----:B0-----:R-:W-:Y:S01]  /*4f40*/  FADD.FTZ R11, R24, R25 ;  /* 0x00000019180b7221 */ /* 0x001fe20000010000 */
[----:B------:R-:W-:-:S06]  /*4f50*/  F2FP.BF16.F32.PACK_AB R152, R25, R24 ;  /* 0x000000181998723e */ /* 0x000fcc00000010ff */
[----:B------:R-:W-:Y:S01]  /*4f60*/  MUFU.EX2 R32, R32 ;  /* 0x0000002000207308 */ /* 0x000fe20000000800 */
[----:B---3--:R-:W-:-:S07]  /*4f70*/  FMNMX.FTZ R5, R0, R5, !PT ;  /* 0x0000000500057209 */ /* 0x008fce0007810000 */
[----:B------:R-:W0:Y:S01]  /*4f80*/  MUFU.EX2 R33, R33 ;  /* 0x0000002100217308 */ /* 0x000e220000000800 */
[----:B------:R-:W3:Y:S01]  /*4f90*/  SHFL.BFLY PT, R0, R5, 0x1, 0x1f ;  /* 0x0c201f0005007f89 */ /* 0x000ee200000e0000 */
[----:B----4-:R-:W-:-:S06]  /*4fa0*/  F2FP.BF16.F32.PACK_AB R154, R29, R28 ;  /* 0x0000001c1d9a723e */ /* 0x010fcc00000010ff */
[----:B------:R-:W-:Y:S08]  /*4fb0*/  MUFU.EX2 R36, R36 ;  /* 0x0000002400247308 */ /* 0x000ff00000000800 */
[----:B------:R-:W4:Y:S01]  /*4fc0*/  MUFU.EX2 R37, R37 ;  /* 0x0000002500257308 */ /* 0x000f220000000800 */
[----:B0-----:R-:W-:-:S07]  /*4fd0*/  F2FP.BF16.F32.PACK_AB R156, R33, R32 ;  /* 0x00000020219c723e */ /* 0x001fce00000010ff */
[----:B------:R-:W-:Y:S01]  /*4fe0*/  MUFU.EX2 R40, R40 ;  /* 0x0000002800287308 */ /* 0x000fe20000000800 */
[----:B---3--:R-:W-:-:S04]  /*4ff0*/  FMNMX.FTZ R0, R5, R0, !PT ;  /* 0x0000000005007209 */ /* 0x008fc80007810000 */
[C---:B------:R-:W-:Y:S01]  /*5000*/  FSETP.NEU.FTZ.AND P1, PT, R0.reuse, -INF , PT ;  /* 0xff8000000000780b */ /* 0x040fe20003f3d000 */
[----:B------:R-:W-:Y:S02]  /*5010*/  FMUL.FTZ R5, R0, UR10 ;  /* 0x0000000a00057c20 */ /* 0x000fe40008410000 */
[----:B------:R-:W0:Y:S01]  /*5020*/  MUFU.EX2 R41, R41 ;  /* 0x0000002900297308 */ /* 0x000e220000000800 */
[----:B----4-:R-:W-:Y:S02]  /*5030*/  F2FP.BF16.F32.PACK_AB R158, R37, R36 ;  /* 0x00000024259e723e */ /* 0x010fe400000010ff */
[----:B------:R-:W-:-:S05]  /*5040*/  FSEL R8, R5, RZ, P1 ;  /* 0x000000ff05087208 */ /* 0x000fca0000800000 */
        /* <DEDUP_REMOVED lines=14> */
[----:B------:R-:W3:Y:S01]  /*5130*/  MUFU.EX2 R27, R27 ;  /* 0x0000001b001b7308 */ /* 0x000ee20000000800 */
[--C-:B------:R-:W-:Y:S01]  /*5140*/  FFMA.FTZ R51, R51, UR10, -R8.reuse ;  /* 0x0000000a33337c23 */ /* 0x100fe20008010808 */
[--C-:B------:R-:W-:Y:S01]  /*5150*/  FFMA.FTZ R54, R54, UR10, -R8.reuse ;  /* 0x0000000a36367c23 */ /* 0x100fe20008010808 */
[----:B------:R-:W-:Y:S01]  /*5160*/  FFMA.FTZ R8, R55, UR10, -R8 ;  /* 0x0000000a37087c23 */ /* 0x000fe20008010808 */
[----:B0-----:R-:W-:-:S04]  /*5170*/  F2FP.BF16.F32.PACK_AB R160, R41, R40 ;  /* 0x0000002829a0723e */ /* 0x001fc800000010ff */
[----:B------:R-:W-:Y:S08]  /*5180*/  MUFU.EX2 R30, R30 ;  /* 0x0000001e001e7308 */ /* 0x000ff00000000800 */
[----:B------:R-:W0:Y:S01]  /*5190*/  MUFU.EX2 R31, R31 ;  /* 0x0000001f001f7308 */ /* 0x000e220000000800 */
[----:B---3--:R-:W-:-:S07]  /*51a0*/  F2FP.BF16.F32.PACK_AB R153, R27, R26 ;  /* 0x0000001a1b99723e */ /* 0x008fce00000010ff */
[----:B------:R-:W3:Y:S08]  /*51b0*/  MUFU.EX2 R34, R34 ;  /* 0x0000002200227308 */ /* 0x000ef00000000800 */
[----:B------:R4:W-:Y:S01]  /*51c0*/  MUFU.EX2 R5, R4 ;  /* 0x0000000400057308 */ /* 0x0009e20000000800 */
[----:B0-----:R-:W-:-:S05]  /*51d0*/  F2FP.BF16.F32.PACK_AB R155, R31, R30 ;  /* 0x0000001e1f9b723e */ /* 0x001fca00000010ff */
[----:B------:R0:W-:Y:S02]  /*51e0*/  STSM.16.M88.4 [R18+0x26800], R152 ;  /* 0x0268009812007844 */ /* 0x0001e40000000200 */
[----:B------:R-:W5:Y:S01]  /*51f0*/  MUFU.EX2 R35, R35 ;  /* 0x0000002300237308 */ /* 0x000f620000000800 */
[----:B----4-:R-:W-:Y:S01]  /*5200*/  FADD.FTZ R4, R28, R11 ;  /* 0x0000000b1c047221 */ /* 0x010fe20000010000 */
[----:B------:R-:W-:-:S03]  /*5210*/  FADD.FTZ R11, R26, R27 ;  /* 0x0000001b1a0b7221 */ /* 0x000fc60000010000 */
[----:B------:R-:W-:Y:S01]  /*5220*/  FADD.FTZ R13, R29, R4 ;  /* 0x000000041d0d7221 */ /* 0x000fe20000010000 */
[----:B------:R-:W-:Y:S02]  /*5230*/  FADD.FTZ R4, R30, R11 ;  /* 0x0000000b1e047221 */ /* 0x000fe40000010000 */
[----:B------:R-:W4:Y:S01]  /*5240*/  MUFU.EX2 R38, R38 ;  /* 0x0000002600267308 */ /* 0x000f220000000800 */
[----:B------:R-:W-:Y:S01]  /*5250*/  FADD.FTZ R10, R32, R13 ;  /* 0x0000000d200a7221 */ /* 0x000fe20000010000 */
[----:B------:R-:W-:-:S03]  /*5260*/  FADD.FTZ R11, R31, R4 ;  /* 0x000000041f0b7221 */ /* 0x000fc60000010000 */
[----:B------:R-:W-:Y:S01]  /*5270*/  FADD.FTZ R13, R33, R10 ;  /* 0x0000000a210d7221 */ /* 0x000fe20000010000 */
[----:B---3--:R-:W-:Y:S02]  /*5280*/  FADD.FTZ R4, R34, R11 ;  /* 0x0000000b22047221 */ /* 0x008fe40000010000 */
[----:B------:R-:W3:Y:S01]  /*5290*/  MUFU.EX2 R39, R39 ;  /* 0x0000002700277308 */ /* 0x000ee20000000800 */
[----:B------:R-:W-:Y:S01]  /*52a0*/  FADD.FTZ R10, R36, R13 ;  /* 0x0000000d240a7221 */ /* 0x000fe20000010000 */
[C---:B-----5:R-:W-:Y:S01]  /*52b0*/  FADD.FTZ R11, R35.reuse, R4 ;  /* 0x00000004230b7221 */ /* 0x060fe20000010000 */
[----:B------:R-:W-:Y:S02]  /*52c0*/  F2FP.BF16.F32.PACK_AB R157, R35, R34 ;  /* 0x00000022239d723e */ /* 0x000fe400000010ff */
[----:B------:R-:W-:-:S03]  /*52d0*/  FADD.FTZ R13, R37, R10 ;  /* 0x0000000a250d7221 */ /* 0x000fc60000010000 */
[----:B------:R-:W5:Y:S01]  /*52e0*/  MUFU.EX2 R42, R42 ;  /* 0x0000002a002a7308 */ /* 0x000f620000000800 */
[----:B----4-:R-:W-:Y:S01]  /*52f0*/  FADD.FTZ R4, R38, R11 ;  /* 0x0000000b26047221 */ /* 0x010fe20000010000 */
[----:B------:R-:W-:-:S04]  /*5300*/  FADD.FTZ R10, R40, R13 ;  /* 0x0000000d280a7221 */ /* 0x000fc80000010000 */
[----:B------:R-:W-:Y:S02]  /*5310*/  FADD.FTZ R15, R41, R10 ;  /* 0x0000000a290f7221 */ /* 0x000fe40000010000 */
[----:B------:R-:W4:Y:S01]  /*5320*/  MUFU.EX2 R43, R43 ;  /* 0x0000002b002b7308 */ /* 0x000f220000000800 */
[C---:B---3--:R-:W-:Y:S01]  /*5330*/  FADD.FTZ R13, R39.reuse, R4 ;  /* 0x00000004270d7221 */ /* 0x048fe20000010000 */
[----:B------:R-:W-:-:S05]  /*5340*/  F2FP.BF16.F32.PACK_AB R159, R39, R38 ;  /* 0x00000026279f723e */ /* 0x000fca00000010ff */
[----:B------:R0:W-:Y:S01]  /*5350*/  STSM.16.M88.4 [R23], R156 ;  /* 0x0000009c17007844 */ /* 0x0001e20000000200 */
[----:B------:R-:W3:Y:S01]  /*5360*/  MUFU.EX2 R44, R44 ;  /* 0x0000002c002c7308 */ /* 0x000ee20000000800 */
[----:B-----5:R-:W-:-:S07]  /*5370*/  FADD.FTZ R4, R42, R13 ;  /* 0x0000000d2a047221 */ /* 0x020fce0000010000 */
[----:B------:R-:W-:Y:S01]  /*5380*/  MUFU.EX2 R46, R46 ;  /* 0x0000002e002e7308 */ /* 0x000fe20000000800 */
[C---:B----4-:R-:W-:Y:S01]  /*5390*/  FADD.FTZ R13, R43.reuse, R4 ;  /* 0x000000042b0d7221 */ /* 0x050fe20000010000 */
[----:B------:R-:W-:-:S06]  /*53a0*/  F2FP.BF16.F32.PACK_AB R161, R43, R42 ;  /* 0x0000002a2ba1723e */ /* 0x000fcc00000010ff */
[----:B------:R-:W4:Y:S01]  /*53b0*/  MUFU.EX2 R45, R45 ;  /* 0x0000002d002d7308 */ /* 0x000f220000000800 */
[----:B---3--:R-:W-:-:S07]  /*53c0*/  FADD.FTZ R4, R44, R15 ;  /* 0x0000000f2c047221 */ /* 0x008fce0000010000 */
[----:B------:R-:W3:Y:S08]  /*53d0*/  MUFU.EX2 R47, R47 ;  /* 0x0000002f002f7308 */ /* 0x000ef00000000800 */
[----:B------:R-:W-:Y:S01]  /*53e0*/  MUFU.EX2 R48, R48 ;  /* 0x0000003000307308 */ /* 0x000fe20000000800 */
[C---:B----4-:R-:W-:Y:S01]  /*53f0*/  F2FP.BF16.F32.PACK_AB R162, R45.reuse, R44 ;  /* 0x0000002c2da2723e */ /* 0x050fe200000010ff */
[----:B------:R-:W-:-:S06]  /*5400*/  FADD.FTZ R45, R45, R4 ;  /* 0x000000042d2d7221 */ /* 0x000fcc0000010000 */
[----:B------:R-:W4:Y:S01]  /*5410*/  MUFU.EX2 R49, R49 ;  /* 0x0000003100317308 */ /* 0x000f220000000800 */
[----:B---3--:R-:W-:-:S05]  /*5420*/  F2FP.BF16.F32.PACK_AB R163, R47, R46 ;  /* 0x0000002e2fa3723e */ /* 0x008fca00000010ff */
[----:B------:R0:W-:Y:S02]  /*5430*/  STSM.16.M88.4 [R19], R160 ;  /* 0x000000a013007844 */ /* 0x0001e40000000200 */
[----:B------:R-:W-:Y:S08]  /*5440*/  MUFU.EX2 R50, R50 ;  /* 0x0000003200327308 */ /* 0x000ff00000000800 */
[----:B------:R-:W3:Y:S01]  /*5450*/  MUFU.EX2 R51, R51 ;  /* 0x0000003300337308 */ /* 0x000ee20000000800 */
[----:B----4-:R-:W-:Y:S01]  /*5460*/  F2FP.BF16.F32.PACK_AB R164, R49, R48 ;  /* 0x0000003031a4723e */ /* 0x010fe200000010ff */
[----:B------:R-:W-:-:S04]  /*5470*/  FADD.FTZ R48, R48, R45 ;  /* 0x0000002d30307221 */ /* 0x000fc80000010000 */
[----:B------:R-:W-:Y:S02]  /*5480*/  FADD.FTZ R49, R49, R48 ;  /* 0x0000003031317221 */ /* 0x000fe40000010000 */
[----:B------:R-:W4:Y:S08]  /*5490*/  MUFU.EX2 R52, R52 ;  /* 0x0000003400347308 */ /* 0x000f300000000800 */
[----:B------:R-:W-:Y:S01]  /*54a0*/  MUFU.EX2 R54, R54 ;  /* 0x0000003600367308 */ /* 0x000fe20000000800 */
[----:B---3--:R-:W-:-:S07]  /*54b0*/  F2FP.BF16.F32.PACK_AB R165, R51, R50 ;  /* 0x0000003233a5723e */ /* 0x008fce00000010ff */
[----:B------:R3:W5:Y:S01]  /*54c0*/  MUFU.EX2 R11, R8 ;  /* 0x00000008000b7308 */ /* 0x0007620000000800 */
[----:B----4-:R-:W-:Y:S01]  /*54d0*/  F2FP.BF16.F32.PACK_AB R166, R5, R52 ;  /* 0x0000003405a6723e */ /* 0x010fe200000010ff */
[----:B------:R-:W-:-:S04]  /*54e0*/  FADD.FTZ R4, R52, R49 ;  /* 0x0000003134047221 */ /* 0x000fc80000010000 */
[----:B------:R-:W-:Y:S01]  /*54f0*/  FADD.FTZ R4, R5, R4 ;  /* 0x0000000405047221 */ /* 0x000fe20000010000 */
[----:B---3--:R-:W-:-:S04]  /*5500*/  FADD.FTZ R8, R46, R13 ;  /* 0x0000000d2e087221 */ /* 0x008fc80000010000 */
[----:B------:R-:W-:-:S04]  /*5510*/  FADD.FTZ R47, R47, R8 ;  /* 0x000000082f2f7221 */ /* 0x000fc80000010000 */
[----:B------:R-:W-:Y:S01]  /*5520*/  FADD.FTZ R50, R50, R47 ;  /* 0x0000002f32327221 */ /* 0x000fe20000010000 */
[----:B-----5:R-:W-:-:S03]  /*5530*/  F2FP.BF16.F32.PACK_AB R167, R11, R54 ;  /* 0x000000360ba7723e */ /* 0x020fc600000010ff */
[----:B------:R-:W-:Y:S02]  /*5540*/  FADD.FTZ R51, R51, R50 ;  /* 0x0000003233337221 */ /* 0x000fe40000010000 */
[----:B------:R0:W-:Y:S02]  /*5550*/  STSM.16.M88.4 [R22], R164 ;  /* 0x000000a416007844 */ /* 0x0001e40000000200 */
[----:B------:R-:W-:-:S04]  /*5560*/  FADD.FTZ R54, R54, R51 ;  /* 0x0000003336367221 */ /* 0x000fc80000010000 */
[----:B------:R-:W-:Y:S01]  /*5570*/  FADD.FTZ R5, R11, R54 ;  /* 0x000000360b057221 */ /* 0x000fe20000010000 */
[----:B------:R-:W-:Y:S06]  /*5580*/  @!P0 BRA `(.L_x_3574) ;  /* 0x0000000000048947 */ /* 0x000fec0003800000 */
[----:B------:R-:W-:Y:S01]  /*5590*/  BPT.TRAP 0x1 ;  /* 0x000000040000795c */ /* 0x000fe20000300000 */
.L_x_3574:
[----:B------:R3:W4:Y:S01]  /*55a0*/  SYNCS.PHASECHK.TRANS64.TRYWAIT P1, [R6+URZ+0x28c50], R9 ;  /* 0x028c5009060075a7 */ /* 0x000722000802017f */
[----:B------:R-:W-:Y:S05]  /*55b0*/  @!P0 BRA `(.L_x_3575) ;  /* 0x0000000000048947 */ /* 0x000fea0003800000 */
[----:B------:R-:W-:Y:S01]  /*55c0*/  BPT.TRAP 0x1 ;  /* 0x000000040000795c */ /* 0x000fe20000300000 */
.L_x_3575:
[----:B------:R-:W-:Y:S01]  /*55d0*/  ULOP3.LUT UR54, UR54, 0x2000000, URZ, 0xfc, !UPT ;  /* 0x0200000036367892 */ /* 0x000fe2000f8efc3f */
[----:B----4-:R-:W-:Y:S11]  /*55e0*/  @P1 BRA `(.L_x_3576) ;  /* 0x0000000000081947 */ /* 0x010ff60003800000 */
[----:B------:R-:W4:Y:S02]  /*55f0*/  SYNCS.PHASECHK.TRANS64.TRYWAIT P1, [R6+URZ+0x28c50], R9 ;  /* 0x028c5009060075a7 */ /* 0x000f24000802017f */
[----:B----4-:R-:W-:Y:S05]  /*5600*/  @!P1 BRA `(.L_x_3577) ;  /* 0x000000d000449947 */ /* 0x010fea0003800000 */
.L_x_3576:
[----:B------:R-:W-:Y:S01]  /*5610*/  ULEA UR11, UR48, UR54, 0xc ;  /* 0x00000036300b7291 */ /* 0x000fe2000f8e603f */
[----:B------:R-:W-:Y:S01]  /*5620*/  WARPGROUP.ARRIVE ;  /* 0x00000000000079c5 */ /* 0x000fe20000000000 */
[----:B------:R-:W-:-:S05]  /*5630*/  UMOV UR7, 0x40000040 ;  /* 0x4000004000077882 */ /* 0x000fca0000000000 */
[----:B------:R-:W-:Y:S02]  /*5640*/  UMOV UR6, UR11 ;  /* 0x0000000b00067c82 */ /* 0x000fe40008000000 */
[----:B------:R-:W-:Y:S01]  /*5650*/  HGMMA.64x256x16.F32.BF16 R24, R152, gdesc[UR4].tnspB, RZ, !UPT, gsb0 ;  /* 0x43e0000498187df0 */ /* 0x000fe2000c0018ff */
[----:B------:R-:W-:Y:S01]  /*5660*/  UIADD3 UR6, UR11, 0x80, URZ ;  /* 0x000000800b067890 */ /* 0x000fe2000fffe03f */
[----:B------:R-:W-:Y:S01]  /*5670*/  UMOV UR7, 0x40000040 ;  /* 0x4000004000077882 */ /* 0x000fe20000000000 */
[----:B------:R-:W-:Y:S02]  /*5680*/  WARPGROUP.DEPBAR.LE gsb0, 0x0 ;  /* 0x00008000000079c5 */ /* 0x000fe40000010000 */
[----:B------:R-:W-:-:S15]  /*5690*/  WARPGROUP.ARRIVE ;  /* 0x00000000000079c5 */ /* 0x000fde0000000000 */
[----:B------:R-:W-:-:S08]  /*56a0*/  NOP ;  /* 0x0000000000007918 */ /* 0x000fd00000000000 */
[----:B------:R-:W-:Y:S01]  /*56b0*/  HGMMA.64x256x16.F32.BF16 R24, R156, gdesc[UR4].tnspB, R24, gsb0 ;  /* 0x43e000049c187df0 */ /* 0x000fe20008001818 */
        /* <DEDUP_REMOVED lines=18> */
[----:B-----5:R-:W5:Y:S02]  /*57e0*/  FENCE.VIEW.ASYNC.S ;  /* 0x00000000000073c6 */ /* 0x020f640000000000 */
[----:B-----5:R-:W-:Y:S01]  /*57f0*/  NOP ;  /* 0x0000000000007918 */ /* 0x020fe20000000000 */
[----:B------:R-:W-:Y:S06]  /*5800*/  BAR.ARV 0xe, 0x100 ;  /* 0x0384000000007b1d */ /* 0x000fec0000002000 */
[----:B------:R-:W-:Y:S05]  /*5810*/  @!P0 BRA `(.L_x_3578) ;  /* 0x0000000000048947 */ /* 0x000fea0003800000 */
[----:B------:R-:W-:Y:S01]  /*5820*/  BPT.TRAP 0x1 ;  /* 0x000000040000795c */ /* 0x000fe20000300000 */
.L_x_3578:
[----:B------:R-:W-:Y:S01]  /*5830*/  R2UR UR6, R6 ;  /* 0x00000000060672ca */ /* 0x000fe200000e0000 */
[----:B------:R-:W-:-:S04]  /*5840*/  UIADD3 UR20, UR52, -0x2, URZ ;  /* 0xfffffffe34147890 */ /* 0x000fc8000fffe03f */
[----:B------:R-:W-:-:S06]  /*5850*/  UISETP.GE.AND UP0, UPT, UR20, UR49, UPT ;  /* 0x000000311400728c */ /* 0x000fcc000bf06270 */
[----:B------:R-:W-:Y:S02]  /*5860*/  PLOP3.LUT P1, PT, PT, PT, UP0, 0x80, 0x0 ;  /* 0x000000000000781c */ /* 0x000fe40003f2f008 */
[----:B------:R-:W-:-:S04]  /*5870*/  UIADD3 UR6, UR6, 0x28c60, URZ ;  /* 0x00028c6006067890 */ /* 0x000fc8000fffe03f */
[----:B------:R-:W-:-:S09]  /*5880*/  UPRMT UR6, UR38, 0x654, UR6 ;  /* 0x0000065426067896 */ /* 0x000fd20008000006 */
[----:B------:R-:W-:Y:S01]  /*5890*/  SYNCS.ARRIVE.TRANS64.RED.A1T0 RZ, [UR6], RZ ;  /* 0x000000ffffff79a7 */ /* 0x000fe20008100406 */
[----:B------:R-:W-:Y:S05]  /*58a0*/  @!P1 BRA `(.L_x_3579) ;  /* 0x0000001c00549947 */ /* 0x000fea0003800000 */
[----:B------:R-:W-:Y:S01]  /*58b0*/  IMAD.MOV.U32 R8, RZ, RZ, R0 ;  /* 0x000000ffff087224 */ /* 0x000fe200078e0000 */
[----:B------:R-:W-:Y:S01]  /*58c0*/  UMOV UR23, UR48 ;  /* 0x0000003000177c82 */ /* 0x000fe20008000000 */
[----:B-1234-:R-:W-:Y:S01]  /*58d0*/  IMAD.MOV.U32 R9, RZ, RZ, R7 ;  /* 0x000000ffff097224 */ /* 0x01efe200078e0007 */
[----:B------:R-:W-:Y:S01]  /*58e0*/  ULDC UR24, c[0x0][0x9d8] ;  /* 0x0002760000187ab9 */ /* 0x000fe20000000800 */
[----:B------:R-:W-:-:S05]  /*58f0*/  ULDC UR21, c[0x0][0x988] ;  /* 0x0002620000157ab9 */ /* 0x000fca0000000800 */
.L_x_3590:
[----:B------:R-:W-:Y:S01]  /*5900*/  UIADD3 UR48, UR23, 0x1, URZ ;  /* 0x0000000117307890 */ /* 0x000fe2000fffe03f */
[----:B------:R-:W-:Y:S01]  /*5910*/  UMOV UR6, UR20 ;  /* 0x0000001400067c82 */ /* 0x000fe20008000000 */
[----:B------:R-:W-:Y:S02]  /*5920*/  UIADD3 UR20, UR20, -0x1, URZ ;  /* 0xffffffff14147890 */ /* 0x000fe4000fffe03f */
[----:B------:R-:W-:-:S04]  /*5930*/  UISETP.NE.AND UP0, UPT, UR48, 0x2, UPT ;  /* 0x000000023000788c */ /* 0x000fc8000bf05270 */
[----:B------:R-:W-:Y:S02]  /*5940*/  USEL UR7, URZ, 0x1, UP0 ;  /* 0x000000013f077887 */ /* 0x000fe40008000000 */
[----:B------:R-:W-:Y:S02]  /*5950*/  USEL UR48, UR48, URZ, UP0 ;  /* 0x0000003f30307287 */ /* 0x000fe40008000000 */
[----:B------:R-:W-:Y:S02]  /*5960*/  ULOP3.LUT UR36, UR36, UR7, URZ, 0x3c, !UPT ;  /* 0x0000000724247292 */ /* 0x000fe4000f8e3c3f */
[----:B------:R-:W-:Y:S01]  /*5970*/  UISETP.GT.AND UP0, UPT, UR6, UR49, UPT ;  /* 0x000000310600728c */ /* 0x000fe2000bf04270 */
[----:B-12---:R-:W-:Y:S10]  /*5980*/  @!P0 BRA `(.L_x_3580) ;  /* 0x0000000000048947 */ /* 0x006ff40003800000 */
[----:B------:R-:W-:Y:S01]  /*5990*/  BPT.TRAP 0x1 ;  /* 0x000000040000795c */ /* 0x000fe20000300000 */
.L_x_3580:
[----:B------:R-:W-:Y:S01]  /*59a0*/  ULEA UR22, UR48, UR39, 0x3 ;  /* 0x0000002730167291 */ /* 0x000fe2000f8e183f */
[----:B------:R-:W-:-:S05]  /*59b0*/  IMAD.U32 R6, RZ, RZ, UR36 ;  /* 0x00000024ff067e24 */ /* 0x000fca000f8e00ff */
[----:B------:R-:W-:-:S04]  /*59c0*/  SHF.L.U32 R6, R6, 0x1f, RZ ;  /* 0x0000001f06067819 */ /* 0x000fc800000006ff */
[----:B------:R1:W2:Y:S01]  /*59d0*/  SYNCS.PHASECHK.TRANS64.TRYWAIT P1, [UR22+0x28c30], R6 ;  /* 0x028c3006ff0075a7 */ /* 0x0002a20008020156 */
[----:B------:R-:W-:Y:S05]  /*59e0*/  @!P0 BRA `(.L_x_3581) ;  /* 0x0000000000048947 */ /* 0x000fea0003800000 */
[----:B------:R-:W-:Y:S01]  /*59f0*/  BPT.TRAP 0x1 ;  /* 0x000000040000795c */ /* 0x000fe20000300000 */
.L_x_3581:
[----:B--2---:R-:W-:Y:S05]  /*5a00*/  @P1 BRA `(.L_x_3582) ;  /* 0x0000000000081947 */ /* 0x004fea0003800000 */
[----:B------:R-:W2:Y:S02]  /*5a10*/  SYNCS.PHASECHK.TRANS64.TRYWAIT P1, [UR22+0x28c30], R6 ;  /* 0x028c3006ff0075a7 */ /* 0x000ea40008020156 */
[----:B--2---:R-:W-:Y:S05]  /*5a20*/  @!P1 BRA `(.L_x_3583) ;  /* 0x000000cc00509947 */ /* 0x004fea0003800000 */
.L_x_3582:
[----:B------:R-:W-:Y:S01]  /*5a30*/  R2UR UR18, R3 ;  /* 0x00000000031272ca */ /* 0x000fe200000e0000 */
[----:B------:R-:W-:Y:S01]  /*5a40*/  UIADD3 UR6, UR39, 0x20400, URZ ;  /* 0x0002040027067890 */ /* 0x000fe2000fffe03f */
[----:B0-----:R-:W-:Y:S01]  /*5a50*/  WARPGROUP.ARRIVE ;  /* 0x00000000000079c5 */ /* 0x001fe20000000000 */
        /* <DEDUP_REMOVED lines=10> */
[----:B------:R-:W-:Y:S02]  /*5b00*/  UIADD3 UR10, UR18, 0x4, URZ ;  /* 0x00000004120a7890 */ /* 0x000fe4000fffe03f */
[----:B------:R-:W-:-:S03]  /*5b10*/  UIADD3 UR14, UR18, 0x6, URZ ;  /* 0x00000006120e7890 */ /* 0x000fc6000fffe03f */
[----:B------:R-:W-:Y:S03]  /*5b20*/  HGMMA.64x64x16.F32.BF16 R152, gdesc[UR16], RZ, !UPT, gsb0 ;  /* 0x00e00000109879f0 */ /* 0x000fe6000c0018ff */
        /* <DEDUP_REMOVED lines=12> */
.L_x_3584:
        /* <DEDUP_REMOVED lines=18> */
[----:B------:R-:W-:Y:S01]  /*5d10*/  UMOV UR10, UR21 ;  /* 0x00000015000a7c82 */ /* 0x000fe20008000000 */
[----:B------:R-:W-:Y:S01]  /*5d20*/  FMUL.FTZ R155, R155, UR24 ;  /* 0x000000189b9b7c20 */ /* 0x000fe20008410000 */
[----:B------:R-:W-:Y:S01]  /*5d30*/  FMUL.FTZ R158, R158, UR24 ;  /* 0x000000189e9e7c20 */ /* 0x000fe20008410000 */
[----:B------:R-:W-:Y:S01]  /*5d40*/  FMUL.FTZ R159, R159, UR24 ;  /* 0x000000189f9f7c20 */ /* 0x000fe20008410000 */
[----:B------:R-:W3:Y:S01]  /*5d50*/  MUFU.TANH R11, R11 ;  /* 0x0000000b000b7308 */ /* 0x000ee20000002400 */
[----:B--2---:R-:W-:Y:S01]  /*5d60*/  FMNMX.FTZ R7, R0, R9, !PT ;  /* 0x0000000900077209 */ /* 0x004fe20007810000 */
[----:B------:R-:W-:Y:S01]  /*5d70*/  FMUL.FTZ R162, R162, UR24 ;  /* 0x00000018a2a27c20 */ /* 0x000fe20008410000 */
[----:B------:R-:W-:Y:S01]  /*5d80*/  FMUL.FTZ R172, R182, UR24 ;  /* 0x00000018b6ac7c20 */ /* 0x000fe20008410000 */
[----:B------:R-:W-:Y:S01]  /*5d90*/  FMUL.FTZ R173, R183, UR24 ;  /* 0x00000018b7ad7c20 */ /* 0x000fe20008410000 */
[----:B------:R-:W-:Y:S01]  /*5da0*/  ISETP.NE.AND P1, PT, R17, RZ, PT ;  /* 0x000000ff1100720c */ /* 0x000fe20003f25270 */
[----:B------:R-:W-:-:S02]  /*5db0*/  UIADD3 UR6, UR22, 0x28c40, URZ ;  /* 0x00028c4016067890 */ /* 0x000fc4000fffe03f */
[----:B------:R-:W2:Y:S01]  /*5dc0*/  MUFU.TANH R12, R12 ;  /* 0x0000000c000c7308 */ /* 0x000ea20000002400 */
[----:B0-----:R-:W-:Y:S01]  /*5dd0*/  FMNMX.FTZ R7, R10, R7, !PT ;  /* 0x000000070a077209 */ /* 0x001fe20007810000 */
[----:B------:R-:W-:-:S06]  /*5de0*/  UPRMT UR6, UR38, 0x654, UR6 ;  /* 0x0000065426067896 */ /* 0x000fcc0008000006 */
[----:B------:R-:W0:Y:S01]  /*5df0*/  MUFU.TANH R13, R13 ;  /* 0x0000000d000d7308 */ /* 0x000e220000002400 */
[----:B---3--:R-:W-:Y:S02]  /*5e00*/  FMNMX.FTZ R7, R11, R7, !PT ;  /* 0x000000070b077209 */ /* 0x008fe40007810000 */
[----:B------:R-:W-:Y:S05]  /*5e10*/  SYNCS.ARRIVE.TRANS64.RED.A1T0 RZ, [UR6], RZ ;  /* 0x000000ffffff79a7 */ /* 0x000fea0008100406 */
[----:B------:R-:W3:Y:S01]  /*5e20*/  MUFU.TANH R14, R14 ;  /* 0x0000000e000e7308 */ /* 0x000ee20000002400 */
[----:B--2---:R-:W-:-:S07]  /*5e30*/  FMNMX.FTZ R7, R12, R7, !PT ;  /* 0x000000070c077209 */ /* 0x004fce0007810000 */
[----:B------:R-:W2:Y:S01]  /*5e40*/  MUFU.TANH R15, R15 ;  /* 0x0000000f000f7308 */ /* 0x000ea20000002400 */
[----:B0-----:R-:W-:-:S07]  /*5e50*/  FMNMX.FTZ R7, R13, R7, !PT ;  /* 0x000000070d077209 */ /* 0x001fce0007810000 */
[----:B------:R-:W0:Y:S01]  /*5e60*/  MUFU.TANH R20, R20 ;  /* 0x0000001400147308 */ /* 0x000e220000002400 */
[----:B---3--:R-:W-:-:S07]  /*5e70*/  FMNMX.FTZ R7, R14, R7, !PT ;  /* 0x000000070e077209 */ /* 0x008fce0007810000 */
        /* <DEDUP_REMOVED lines=16> */
[----:B------:R-:W-:Y:S01]  /*5f80*/  MUFU.TANH R155, R155 ;  /* 0x0000009b009b7308 */ /* 0x000fe20000002400 */
[----:B---3--:R-:W-:-:S07]  /*5f90*/  FMNMX.FTZ R7, R164, R7, !PT ;  /* 0x00000007a4077209 */ /* 0x008fce0007810000 */
[----:B------:R-:W-:Y:S01]  /*5fa0*/  MUFU.TANH R158, R158 ;  /* 0x0000009e009e7308 */ /* 0x000fe20000002400 */
[----:B--2---:R-:W-:-:S05]  /*5fb0*/  FMNMX.FTZ R7, R165, R7, !PT ;  /* 0x00000007a5077209 */ /* 0x004fca0007810000 */
[----:B------:R-:W0:Y:S02]  /*5fc0*/  SHFL.BFLY PT, R161, R7, 0x2, 0x1f ;  /* 0x0c401f0007a17f89 */ /* 0x000e2400000e0000 */
[----:B------:R-:W-:Y:S08]  /*5fd0*/  MUFU.TANH R159, R159 ;  /* 0x0000009f009f7308 */ /* 0x000ff00000002400 */
[----:B------:R-:W-:Y:S08]  /*5fe0*/  MUFU.TANH R162, R162 ;  /* 0x000000a200a27308 */ /* 0x000ff00000002400 */
[----:B------:R-:W-:Y:S01]  /*5ff0*/  MUFU.TANH R172, R172 ;  /* 0x000000ac00ac7308 */ /* 0x000fe20000002400 */
[----:B0-----:R-:W-:Y:S01]  /*6000*/  FMNMX.FTZ R7, R7, R161, !PT ;  /* 0x000000a107077209 */ /* 0x001fe20007810000 */
[----:B------:R-:W-:-:S06]  /*6010*/  FMUL.FTZ R161, R154, UR24 ;  /* 0x000000189aa17c20 */ /* 0x000fcc0008410000 */
[----:B------:R-:W-:Y:S01]  /*6020*/  MUFU.TANH R173, R173 ;  /* 0x000000ad00ad7308 */ /* 0x000fe20000002400 */
[----:B------:R-:W0:Y:S07]  /*6030*/  SHFL.BFLY PT, R168, R7, 0x1, 0x1f ;  /* 0x0c201f0007a87f89 */ /* 0x000e2e00000e0000 */
[----:B------:R-:W-:Y:S01]  /*6040*/  MUFU.TANH R161, R161 ;  /* 0x000000a100a17308 */ /* 0x000fe20000002400 */
[----:B0-----:R-:W-:-:S05]  /*6050*/  FMNMX.FTZ R7, R7, R168, !PT ;  /* 0x000000a807077209 */ /* 0x001fca0007810000 */
[C---:B------:R-:W-:Y:S01]  /*6060*/  FADD.FTZ R9, -R7.reuse, R9 ;  /* 0x0000000907097221 */ /* 0x040fe20000010100 */
[----:B------:R-:W-:-:S03]  /*6070*/  FMUL.FTZ R154, R7, UR10 ;  /* 0x0000000a079a7c20 */ /* 0x000fc60008410000 */
[----:B------:R-:W-:Y:S01]  /*6080*/  FMUL.FTZ R9, R9, UR10 ;  /* 0x0000000a09097c20 */ /* 0x000fe20008410000 */
        /* <DEDUP_REMOVED lines=13> */
[----:B------:R-:W2:Y:S01]  /*6160*/  MUFU.EX2 R0, R0 ;  /* 0x0000000000007308 */ /* 0x000ea20000000800 */
[--C-:B------:R-:W-:Y:S01]  /*6170*/  FFMA.FTZ R157, R157, UR10, -R154.reuse ;  /* 0x0000000a9d9d7c23 */ /* 0x100fe2000801089a */
[--C-:B------:R-:W-:Y:S01]  /*6180*/  FFMA.FTZ R160, R160, UR10, -R154.reuse ;  /* 0x0000000aa0a07c23 */ /* 0x100fe2000801089a */
[--C-:B------:R-:W-:Y:S01]  /*6190*/  FFMA.FTZ R164, R164, UR10, -R154.reuse ;  /* 0x0000000aa4a47c23 */ /* 0x100fe2000801089a */
[----:B------:R-:W-:-:S04]  /*61a0*/  FFMA.FTZ R165, R165, UR10, -R154 ;  /* 0x0000000aa5a57c23 */ /* 0x000fc8000801089a */
[----:B------:R3:W4:Y:S01]  /*61b0*/  MUFU.EX2 R152, R10 ;  /* 0x0000000a00987308 */ /* 0x0007220000000800 */
[-C--:B0-----:R-:W-:Y:S01]  /*61c0*/  FMUL.FTZ R24, R24, R9.reuse ;  /* 0x0000000918187220 */ /* 0x081fe20000410000 */
[-C--:B------:R-:W-:Y:S01]  /*61d0*/  FMUL.FTZ R25, R25, R9.reuse ;  /* 0x0000000919197220 */ /* 0x080fe20000410000 */
[-C--:B------:R-:W-:Y:S01]  /*61e0*/  FMUL.FTZ R28, R28, R9.reuse ;  /* 0x000000091c1c7220 */ /* 0x080fe20000410000 */
[-C--:B------:R-:W-:Y:S01]  /*61f0*/  FMUL.FTZ R29, R29, R9.reuse ;  /* 0x000000091d1d7220 */ /* 0x080fe20000410000 */
[-C--:B------:R-:W-:Y:S01]  /*6200*/  FMUL.FTZ R32, R32, R9.reuse ;  /* 0x0000000920207220 */ /* 0x080fe20000410000 */
[-C--:B------:R-:W-:Y:S01]  /*6210*/  FMUL.FTZ R33, R33, R9.reuse ;  /* 0x0000000921217220 */ /* 0x080fe20000410000 */
[-C--:B------:R-:W-:Y:S01]  /*6220*/  FMUL.FTZ R36, R36, R9.reuse ;  /* 0x0000000924247220 */ /* 0x080fe20000410000 */
[----:B------:R0:W-:Y:S01]  /*6230*/  MUFU.EX2 R169, R12 ;  /* 0x0000000c00a97308 */ /* 0x0001e20000000800 */
[----:B--2---:R-:W-:Y:S01]  /*6240*/  FFMA.FTZ R154, R9, R4, R0 ;  /* 0x00000004099a7223 */ /* 0x004fe20000010000 */
[----:B---3--:R-:W-:Y:S01]  /*6250*/  FMUL.FTZ R10, R163, UR24 ;  /* 0x00000018a30a7c20 */ /* 0x008fe20008410000 */
[----:B------:R-:W-:Y:S01]  /*6260*/  FMUL.FTZ R163, R166, UR24 ;  /* 0x00000018a6a37c20 */ /* 0x000fe20008410000 */
[----:B------:R-:W-:Y:S01]  /*6270*/  FMUL.FTZ R4, R167, UR24 ;  /* 0x00000018a7047c20 */ /* 0x000fe20008410000 */
[----:B------:R-:W-:Y:S01]  /*6280*/  FMUL.FTZ R166, R171, UR24 ;  /* 0x00000018aba67c20 */ /* 0x000fe20008410000 */
[----:B------:R-:W-:Y:S01]  /*6290*/  FMUL.FTZ R167, R174, UR24 ;  /* 0x00000018aea77c20 */ /* 0x000fe20008410000 */
[----:B------:R-:W-:Y:S01]  /*62a0*/  FMUL.FTZ R171, R179, UR24 ;  /* 0x00000018b3ab7c20 */ /* 0x000fe20008410000 */
[----:B------:R-:W-:Y:S01]  /*62b0*/  MUFU.TANH R10, R10 ;  /* 0x0000000a000a7308 */ /* 0x000fe20000002400 */
[C---:B----4-:R-:W-:Y:S01]  /*62c0*/  FADD.FTZ R154, R152.reuse, R154 ;  /* 0x0000009a989a7221 */ /* 0x050fe20000010000 */
[----:B------:R-:W-:Y:S01]  /*62d0*/  F2FP.BF16.F32.PACK_AB R152, R152, R0 ;  /* 0x000000009898723e */ /* 0x000fe200000010ff */
[----:B0-----:R-:W-:Y:S01]  /*62e0*/  FMUL.FTZ R12, R170, UR24 ;  /* 0x00000018aa0c7c20 */ /* 0x001fe20008410000 */
[----:B------:R-:W-:Y:S01]  /*62f0*/  FMUL.FTZ R170, R178, UR24 ;  /* 0x00000018b2aa7c20 */ /* 0x000fe20008410000 */
        /* <DEDUP_REMOVED lines=8> */
[-C--:B------:R-:W-:Y:S01]  /*6380*/  FMUL.FTZ R52, R52, R9.reuse ;  /* 0x0000000934347220 */ /* 0x080fe20000410000 */
[-C--:B------:R-:W-:Y:S01]  /*6390*/  FMUL.FTZ R53, R53, R9.reuse ;  /* 0x0000000935357220 */ /* 0x080fe20000410000 */
[-C--:B------:R-:W-:Y:S01]  /*63a0*/  FMUL.FTZ R56, R56, R9.reuse ;  /* 0x0000000938387220 */ /* 0x080fe20000410000 */
[----:B------:R-:W2:Y:S01]  /*63b0*/  MUFU.TANH R163, R163 ;  /* 0x000000a300a37308 */ /* 0x000ea20000002400 */
[-C--:B------:R-:W-:Y:S01]  /*63c0*/  FMUL.FTZ R57, R57, R9.reuse ;  /* 0x0000000939397220 */ /* 0x080fe20000410000 */
[-C--:B------:R-:W-:Y:S01]  /*63d0*/  FMUL.FTZ R60, R60, R9.reuse ;  /* 0x000000093c3c7220 */ /* 0x080fe20000410000 */
[-C--:B------:R-:W-:Y:S01]  /*63e0*/  FMUL.FTZ R61, R61, R9.reuse ;  /* 0x000000093d3d7220 */ /* 0x080fe20000410000 */
[-C--:B------:R-:W-:Y:S01]  /*63f0*/  FMUL.FTZ R64, R64, R9.reuse ;  /* 0x0000000940407220 */ /* 0x080fe20000410000 */
[-C--:B------:R-:W-:Y:S01]  /*6400*/  FMUL.FTZ R65, R65, R9.reuse ;  /* 0x0000000941417220 */ /* 0x080fe20000410000 */
[-C--:B------:R-:W-:Y:S01]  /*6410*/  FMUL.FTZ R68, R68, R9.reuse ;  /* 0x0000000944447220 */ /* 0x080fe20000410000 */
[-C--:B------:R-:W-:Y:S01]  /*6420*/  FMUL.FTZ R69, R69, R9.reuse ;  /* 0x0000000945457220 */ /* 0x080fe20000410000 */
[----:B------:R-:W3:Y:S01]  /*6430*/  MUFU.TANH R4, R4 ;  /* 0x0000000400047308 */ /* 0x000ee20000002400 */
[----:B0-----:R-:W-:Y:S01]  /*6440*/  FADD.FTZ R11, R0, R154 ;  /* 0x0000009a000b7221 */ /* 0x001fe20000010000 */
[----:B------:R-:W-:Y:S01]  /*6450*/  F2FP.BF16.F32.PACK_AB R154, R169, R0 ;  /* 0x00000000a99a723e */ /* 0x000fe200000010ff */
[-C--:B------:R-:W-:Y:S01]  /*6460*/  FMUL.FTZ R72, R72, R9.reuse ;  /* 0x0000000948487220 */ /* 0x080fe20000410000 */
[----:B------:R-:W-:Y:S01]  /*6470*/  FMNMX.FTZ R0, R161, R8, !PT ;  /* 0x00000008a1007209 */ /* 0x000fe20007810000 */
[----:B------:R-:W-:Y:S01]  /*6480*/  FADD.FTZ R11, R169, R11 ;  /* 0x0000000ba90b7221 */ /* 0x000fe20000010000 */
[----:B------:R-:W-:Y:S01]  /*6490*/  FMUL.FTZ R169, R175, UR24 ;  /* 0x00000018afa97c20 */ /* 0x000fe20008410000 */
[-C--:B------:R-:W-:Y:S01]  /*64a0*/  FMUL.FTZ R73, R73, R9.reuse ;  /* 0x0000000949497220 */ /* 0x080fe20000410000 */
[----:B------:R-:W-:Y:S01]  /*64b0*/  FMNMX.FTZ R0, R155, R0, !PT ;  /* 0x000000009b007209 */ /* 0x000fe20007810000 */
[----:B------:R-:W0:Y:S01]  /*64c0*/  MUFU.TANH R12, R12 ;  /* 0x0000000c000c7308 */ /* 0x000e220000002400 */
[-C--:B------:R-:W-:Y:S01]  /*64d0*/  FMUL.FTZ R76, R76, R9.reuse ;  /* 0x000000094c4c7220 */ /* 0x080fe20000410000 */
[-C--:B------:R-:W-:Y:S01]  /*64e0*/  FMUL.FTZ R77, R77, R9.reuse ;  /* 0x000000094d4d7220 */ /* 0x080fe20000410000 */
[----:B------:R-:W-:Y:S01]  /*64f0*/  FMNMX.FTZ R0, R158, R0, !PT ;  /* 0x000000009e007209 */ /* 0x000fe20007810000 */
[-C--:B------:R-:W-:Y:S01]  /*6500*/  FMUL.FTZ R80, R80, R9.reuse ;  /* 0x0000000950507220 */ /* 0x080fe20000410000 */
[-C--:B------:R-:W-:Y:S01]  /*6510*/  FMUL.FTZ R81, R81, R9.reuse ;  /* 0x0000000951517220 */ /* 0x080fe20000410000 */
[-C--:B------:R-:W-:Y:S01]  /*6520*/  FMUL.FTZ R84, R84, R9.reuse ;  /* 0x0000000954547220 */ /* 0x080fe20000410000 */
[----:B------:R-:W-:Y:S01]  /*6530*/  FMNMX.FTZ R0, R159, R0, !PT ;  /* 0x000000009f007209 */ /* 0x000fe20007810000 */
[----:B------:R-:W4:Y:S01]  /*6540*/  MUFU.TANH R166, R166 ;  /* 0x000000a600a67308 */ /* 0x000f220000002400 */
[-C--:B------:R-:W-:Y:S01]  /*6550*/  FMUL.FTZ R85, R85, R9.reuse ;  /* 0x0000000955557220 */ /* 0x080fe20000410000 */
[-C--:B------:R-:W-:Y:S01]  /*6560*/  FMUL.FTZ R88, R88, R9.reuse ;  /* 0x0000000958587220 */ /* 0x080fe20000410000 */
[----:B------:R-:W-:Y:S01]  /*6570*/  FMNMX.FTZ R0, R162, R0, !PT ;  /* 0x00000000a2007209 */ /* 0x000fe20007810000 */
[-C--:B------:R-:W-:Y:S01]  /*6580*/  FMUL.FTZ R89, R89, R9.reuse ;  /* 0x0000000959597220 */ /* 0x080fe20000410000 */
[-C--:B------:R-:W-:Y:S01]  /*6590*/  FMUL.FTZ R92, R92, R9.reuse ;  /* 0x000000095c5c7220 */ /* 0x080fe20000410000 */
[-C--:B------:R-:W-:Y:S01]  /*65a0*/  FMUL.FTZ R93, R93, R9.reuse ;  /* 0x000000095d5d7220 */ /* 0x080fe20000410000 */
[----:B------:R-:W-:Y:S01]  /*65b0*/  FMNMX.FTZ R0, R10, R0, !PT ;  /* 0x000000000a007209 */ /* 0x000fe20007810000 */
[----:B------:R-:W5:Y:S01]  /*65c0*/  MUFU.TANH R167, R167 ;  /* 0x000000a700a77308 */ /* 0x000f620000002400 */
[-C--:B------:R-:W-:Y:S01]  /*65d0*/  FMUL.FTZ R96, R96, R9.reuse ;  /* 0x0000000960607220 */ /* 0x080fe20000410000 */
[-C--:B------:R-:W-:Y:S01]  /*65e0*/  FMUL.FTZ R97, R97, R9.reuse ;  /* 0x0000000961617220 */ /* 0x080fe20000410000 */
[----:B--2---:R-:W-:Y:S01]  /*65f0*/  FMNMX.FTZ R0, R163, R0, !PT ;  /* 0x00000000a3007209 */ /* 0x004fe20007810000 */
[-C--:B------:R-:W-:Y:S01]  /*6600*/  FMUL.FTZ R100, R100, R9.reuse ;  /* 0x0000000964647220 */ /* 0x080fe20000410000 */
[-C--:B------:R-:W-:Y:S01]  /*6610*/  FMUL.FTZ R101, R101, R9.reuse ;  /* 0x0000000965657220 */ /* 0x080fe20000410000 */
[-C--:B------:R-:W-:Y:S01]  /*6620*/  FMUL.FTZ R104, R104, R9.reuse ;  /* 0x0000000968687220 */ /* 0x080fe20000410000 */
[----:B---3--:R-:W-:Y:S01]  /*6630*/  FMNMX.FTZ R0, R4, R0, !PT ;  /* 0x0000000004007209 */ /* 0x008fe20007810000 */
[----:B------:R-:W2:Y:S01]  /*6640*/  MUFU.TANH R169, R169 ;  /* 0x000000a900a97308 */ /* 0x000ea20000002400 */
[-C--:B------:R-:W-:Y:S01]  /*6650*/  FMUL.FTZ R105, R105, R9.reuse ;  /* 0x0000000969697220 */ /* 0x080fe20000410000 */
[-C--:B------:R-:W-:Y:S01]  /*6660*/  FMUL.FTZ R108, R108, R9.reuse ;  /* 0x000000096c6c7220 */ /* 0x080fe20000410000 */
[----:B0-----:R-:W-:Y:S01]  /*6670*/  FMNMX.FTZ R0, R12, R0, !PT ;  /* 0x000000000c007209 */ /* 0x001fe20007810000 */
[-C--:B------:R-:W-:Y:S01]  /*6680*/  FMUL.FTZ R109, R109, R9.reuse ;  /* 0x000000096d6d7220 */ /* 0x080fe20000410000 */
[-C--:B------:R-:W-:Y:S01]  /*6690*/  FMUL.FTZ R112, R112, R9.reuse ;  /* 0x0000000970707220 */ /* 0x080fe20000410000 */
[-C--:B------:R-:W-:Y:S01]  /*66a0*/  FMUL.FTZ R113, R113, R9.reuse ;  /* 0x0000000971717220 */ /* 0x080fe20000410000 */
[----:B----4-:R-:W-:Y:S01]  /*66b0*/  FMNMX.FTZ R0, R166, R0, !PT ;  /* 0x00000000a6007209 */ /* 0x010fe20007810000 */
[----:B------:R-:W0:Y:S01]  /*66c0*/  MUFU.TANH R170, R170 ;  /* 0x000000aa00aa7308 */ /* 0x000e220000002400 */
[-C--:B------:R-:W-:Y:S01]  /*66d0*/  FMUL.FTZ R116, R116, R9.reuse ;  /* 0x0000000974747220 */ /* 0x080fe20000410000 */
[-C--:B------:R-:W-:Y:S01]  /*66e0*/  FMUL.FTZ R117, R117, R9.reuse ;  /* 0x0000000975757220 */ /* 0x080fe20000410000 */
[----:B-----5:R-:W-:Y:S01]  /*66f0*/  FMNMX.FTZ R0, R167, R0, !PT ;  /* 0x00000000a7007209 */ /* 0x020fe20007810000 */
[-C--:B------:R-:W-:Y:S01]  /*6700*/  FMUL.FTZ R120, R120, R9.reuse ;  /* 0x0000000978787220 */ /* 0x080fe20000410000 */
[-C--:B------:R-:W-:Y:S01]  /*6710*/  FMUL.FTZ R121, R121, R9.reuse ;  /* 0x0000000979797220 */ /* 0x080fe20000410000 */
[-C--:B------:R-:W-:Y:S01]  /*6720*/  FMUL.FTZ R124, R124, R9.reuse ;  /* 0x000000097c7c7220 */ /* 0x080fe20000410000 */
[-C--:B------:R-:W-:Y:S01]  /*6730*/  FMUL.FTZ R125, R125, R9.reuse ;  /* 0x000000097d7d7220 */ /* 0x080fe20000410000 */
[----:B------:R-:W3:Y:S01]  /*6740*/  MUFU.TANH R171, R171 ;  /* 0x000000ab00ab7308 */ /* 0x000ee20000002400 */
[----:B--2---:R-:W-:Y:S01]  /*6750*/  FMNMX.FTZ R0, R169, R0, !PT ;  /* 0x00000000a9007209 */ /* 0x004fe20007810000 */
[-C--:B------:R-:W-:Y:S01]  /*6760*/  FMUL.FTZ R128, R128, R9.reuse ;  /* 0x0000000980807220 */ /* 0x080fe20000410000 */
[-C--:B------:R-:W-:Y:S01]  /*6770*/  FMUL.FTZ R129, R129, R9.reuse ;  /* 0x0000000981817220 */ /* 0x080fe20000410000 */
[-C--:B------:R-:W-:Y:S01]  /*6780*/  FMUL.FTZ R132, R132, R9.reuse ;  /* 0x0000000984847220 */ /* 0x080fe20000410000 */
[-C--:B------:R-:W-:Y:S01]  /*6790*/  FMUL.FTZ R133, R133, R9.reuse ;  /* 0x0000000985857220 */ /* 0x080fe20000410000 */
[-C--:B------:R-:W-:Y:S01]  /*67a0*/  FMUL.FTZ R136, R136, R9.reuse ;  /* 0x0000000988887220 */ /* 0x080fe20000410000 */
[-C--:B------:R-:W-:Y:S01]  /*67b0*/  FMUL.FTZ R137, R137, R9.reuse ;  /* 0x0000000989897220 */ /* 0x080fe20000410000 */
[----:B------:R-:W-:Y:S01]  /*67c0*/  MUFU.EX2 R178, R156 ;  /* 0x0000009c00b27308 */ /* 0x000fe20000000800 */
[----:B0-----:R-:W-:Y:S01]  /*67d0*/  FMNMX.FTZ R0, R170, R0, !PT ;  /* 0x00000000aa007209 */ /* 0x001fe20007810000 */
[-C--:B------:R-:W-:Y:S01]  /*67e0*/  FMUL.FTZ R140, R140, R9.reuse ;  /* 0x000000098c8c7220 */ /* 0x080fe20000410000 */
[-C--:B------:R-:W-:Y:S01]  /*67f0*/  FMUL.FTZ R141, R141, R9.reuse ;  /* 0x000000098d8d7220 */ /* 0x080fe20000410000 */
[-C--:B------:R-:W-:Y:S01]  /*6800*/  FMUL.FTZ R144, R144, R9.reuse ;  /* 0x0000000990907220 */ /* 0x080fe20000410000 */
[-C--:B------:R-:W-:Y:S01]  /*6810*/  FMUL.FTZ R145, R145, R9.reuse ;  /* 0x0000000991917220 */ /* 0x080fe20000410000 */
[-C--:B------:R-:W-:Y:S01]  /*6820*/  FMUL.FTZ R148, R148, R9.reuse ;  /* 0x0000000994947220 */ /* 0x080fe20000410000 */
[----:B------:R-:W-:Y:S01]  /*6830*/  FMUL.FTZ R149, R149, R9 ;  /* 0x0000000995957220 */ /* 0x000fe20000410000 */
[----:B------:R-:W-:Y:S01]  /*6840*/  MUFU.EX2 R13, R13 ;  /* 0x0000000d000d7308 */ /* 0x000fe20000000800 */
[----:B---3--:R-:W-:-:S04]  /*6850*/  FMNMX.FTZ R0, R171, R0, !PT ;  /* 0x00000000ab007209 */ /* 0x008fc80007810000 */
[----:B------:R-:W-:-:S03]  /*6860*/  FMNMX.FTZ R0, R172, R0, !PT ;  /* 0x00000000ac007209 */ /* 0x000fc60007810000 */
[----:B------:R-:W-:Y:S01]  /*6870*/  MUFU.EX2 R14, R14 ;  /* 0x0000000e000e7308 */ /* 0x000fe20000000800 */
[----:B------:R-:W-:-:S05]  /*6880*/  FMNMX.FTZ R0, R173, R0, !PT ;  /* 0x00000000ad007209 */ /* 0x000fca0007810000 */
[----:B------:R-:W0:Y:S02]  /*6890*/  SHFL.BFLY PT, R174, R0, 0x2, 0x1f ;  /* 0x0c401f0000ae7f89 */ /* 0x000e2400000e0000 */
[----:B------:R-:W-:Y:S08]  /*68a0*/  MUFU.EX2 R15, R15 ;  /* 0x0000000f000f7308 */ /* 0x000ff00000000800 */
[----:B------:R-:W-:Y:S08]  /*68b0*/  MUFU.EX2 R20, R20 ;  /* 0x0000001400147308 */ /* 0x000ff00000000800 */
[----:B------:R-:W-:Y:S01]  /*68c0*/  MUFU.EX2 R21, R21 ;  /* 0x0000001500157308 */ /* 0x000fe20000000800 */
[----:B0-----:R-:W-:-:S07]  /*68d0*/  FMNMX.FTZ R0, R0, R174, !PT ;  /* 0x000000ae00007209 */ /* 0x001fce0007810000 */
[----:B------:R-:W0:Y:S01]  /*68e0*/  MUFU.EX2 R168, R168 ;  /* 0x000000a800a87308 */ /* 0x000e220000000800 */
[----:B------:R-:W2:Y:S07]  /*68f0*/  SHFL.BFLY PT, R174, R0, 0x1, 0x1f ;  /* 0x0c201f0000ae7f89 */ /* 0x000eae00000e0000 */
[----:B------:R-:W-:Y:S08]  /*6900*/  MUFU.EX2 R177, R165 ;  /* 0x000000a500b17308 */ /* 0x000ff00000000800 */
[----:B------:R0:W-:Y:S02]  /*6910*/  MUFU.EX2 R179, R160 ;  /* 0x000000a000b37308 */ /* 0x0001e40000000800 */
[----:B0-----:R-:W-:-:S02]  /*6920*/  F2FP.BF16.F32.PACK_AB R160, R168, R21 ;  /* 0x00000015a8a0723e */ /* 0x001fc400000010ff */
[----:B--2---:R-:W-:-:S05]  /*6930*/  FMNMX.FTZ R0, R0, R174, !PT ;  /* 0x000000ae00007209 */ /* 0x004fca0007810000 */
[C---:B------:R-:W-:Y:S01]  /*6940*/  FADD.FTZ R175, -R0.reuse, R8 ;  /* 0x0000000800af7221 */ /* 0x040fe20000010100 */
[----:B------:R-:W-:Y:S01]  /*6950*/  FMUL.FTZ R174, R0, UR10 ;  /* 0x0000000a00ae7c20 */ /* 0x000fe20008410000 */
[----:B------:R-:W-:Y:S02]  /*6960*/  MUFU.EX2 R8, R153 ;  /* 0x0000009900087308 */ /* 0x000fe40000000800 */
        /* <DEDUP_REMOVED lines=19> */
[----:B------:R-:W3:Y:S01]  /*6aa0*/  MUFU.EX2 R155, R155 ;  /* 0x0000009b009b7308 */ /* 0x000ee20000000800 */
[-C--:B0-----:R-:W-:Y:S01]  /*6ab0*/  FMUL.FTZ R26, R26, R10.reuse ;  /* 0x0000000a1a1a7220 */ /* 0x081fe20000410000 */
[-C--:B------:R-:W-:Y:S01]  /*6ac0*/  FMUL.FTZ R27, R27, R10.reuse ;  /* 0x0000000a1b1b7220 */ /* 0x080fe20000410000 */
[-C--:B------:R-:W-:Y:S01]  /*6ad0*/  FMUL.FTZ R30, R30, R10.reuse ;  /* 0x0000000a1e1e7220 */ /* 0x080fe20000410000 */
[-C--:B------:R-:W-:Y:S01]  /*6ae0*/  FMUL.FTZ R31, R31, R10.reuse ;  /* 0x0000000a1f1f7220 */ /* 0x080fe20000410000 */
[-C--:B------:R-:W-:Y:S01]  /*6af0*/  FMUL.FTZ R34, R34, R10.reuse ;  /* 0x0000000a22227220 */ /* 0x080fe20000410000 */
[-C--:B------:R-:W-:Y:S01]  /*6b00*/  FMUL.FTZ R35, R35, R10.reuse ;  /* 0x0000000a23237220 */ /* 0x080fe20000410000 */
[-C--:B------:R-:W-:Y:S01]  /*6b10*/  FMUL.FTZ R38, R38, R10.reuse ;  /* 0x0000000a26267220 */ /* 0x080fe20000410000 */
[----:B------:R-:W-:Y:S01]  /*6b20*/  MUFU.EX2 R156, R159 ;  /* 0x0000009f009c7308 */ /* 0x000fe20000000800 */
[----:B--2---:R-:W-:Y:S01]  /*6b30*/  FFMA.FTZ R5, R10, R5, R153 ;  /* 0x000000050a057223 */ /* 0x004fe20000010099 */
[-C--:B------:R-:W-:Y:S01]  /*6b40*/  FMUL.FTZ R39, R39, R10.reuse ;  /* 0x0000000a27277220 */ /* 0x080fe20000410000 */
[-C--:B------:R-:W-:Y:S01]  /*6b50*/  FMUL.FTZ R42, R42, R10.reuse ;  /* 0x0000000a2a2a7220 */ /* 0x080fe20000410000 */
[-C--:B------:R-:W-:Y:S01]  /*6b60*/  FMUL.FTZ R43, R43, R10.reuse ;  /* 0x0000000a2b2b7220 */ /* 0x080fe20000410000 */
[-C--:B------:R-:W-:Y:S01]  /*6b70*/  FMUL.FTZ R46, R46, R10.reuse ;  /* 0x0000000a2e2e7220 */ /* 0x080fe20000410000 */
[-C--:B------:R-:W-:Y:S01]  /*6b80*/  FMUL.FTZ R47, R47, R10.reuse ;  /* 0x0000000a2f2f7220 */ /* 0x080fe20000410000 */
[-C--:B------:R-:W-:Y:S01]  /*6b90*/  FMUL.FTZ R50, R50, R10.reuse ;  /* 0x0000000a32327220 */ /* 0x080fe20000410000 */
[----:B------:R-:W-:Y:S01]  /*6ba0*/  MUFU.EX2 R175, R157 ;  /* 0x0000009d00af7308 */ /* 0x000fe20000000800 */
[C---:B---3--:R-:W-:Y:S01]  /*6bb0*/  FADD.FTZ R5, R155.reuse, R5 ;  /* 0x000000059b057221 */ /* 0x048fe20000010000 */
[----:B------:R-:W-:Y:S01]  /*6bc0*/  F2FP.BF16.F32.PACK_AB R153, R155, R153 ;  /* 0x000000999b99723e */ /* 0x000fe200000010ff */
[-C--:B------:R-:W-:Y:S01]  /*6bd0*/  FMUL.FTZ R51, R51, R10.reuse ;  /* 0x0000000a33337220 */ /* 0x080fe20000410000 */
[-C--:B------:R-:W-:Y:S01]  /*6be0*/  FMUL.FTZ R54, R54, R10.reuse ;  /* 0x0000000a36367220 */ /* 0x080fe20000410000 */
        /* <DEDUP_REMOVED lines=11> */
[----:B------:R3:W4:Y:S01]  /*6ca0*/  MUFU.EX2 R157, R162 ;  /* 0x000000a2009d7308 */ /* 0x0007220000000800 */
[----:B0-----:R-:W-:-:S02]  /*6cb0*/  IMAD.U32 R158, RZ, RZ, UR23 ;  /* 0x00000017ff9e7e24 */ /* 0x001fc4000f8e00ff */
[-C--:B------:R-:W-:Y:S01]  /*6cc0*/  FMUL.FTZ R75, R75, R10.reuse ;  /* 0x0000000a4b4b7220 */ /* 0x080fe20000410000 */
[-C--:B------:R-:W-:Y:S01]  /*6cd0*/  FMUL.FTZ R78, R78, R10.reuse ;  /* 0x0000000a4e4e7220 */ /* 0x080fe20000410000 */
[-C--:B------:R-:W-:Y:S01]  /*6ce0*/  FMUL.FTZ R79, R79, R10.reuse ;  /* 0x0000000a4f4f7220 */ /* 0x080fe20000410000 */
[----:B------:R-:W-:Y:S02]  /*6cf0*/  @!P1 IMAD R158, R158, 0x40, R16 ;  /* 0x000000409e9e9824 */ /* 0x000fe400078e0210 */
[-C--:B------:R-:W-:Y:S01]  /*6d00*/  FMUL.FTZ R82, R82, R10.reuse ;  /* 0x0000000a52527220 */ /* 0x080fe20000410000 */
[-C--:B------:R-:W-:Y:S01]  /*6d10*/  FMUL.FTZ R83, R83, R10.reuse ;  /* 0x0000000a53537220 */ /* 0x080fe20000410000 */
[----:B------:R-:W0:Y:S01]  /*6d20*/  MUFU.EX2 R176, R176 ;  /* 0x000000b000b07308 */ /* 0x000e220000000800 */
[----:B--2---:R-:W-:Y:S01]  /*6d30*/  FADD.FTZ R5, R155, R5 ;  /* 0x000000059b057221 */ /* 0x004fe20000010000 */
[----:B------:R-:W-:Y:S01]  /*6d40*/  F2FP.BF16.F32.PACK_AB R155, R156, R155 ;  /* 0x0000009b9c9b723e */ /* 0x000fe200000010ff */
[----:B------:R-:W-:Y:S01]  /*6d50*/  FMUL.FTZ R86, R86, R10 ;  /* 0x0000000a56567220 */ /* 0x000fe20000410000 */
[----:B------:R-:W-:Y:S01]  /*6d60*/  @!P1 LEA R158, R158, UR39, 0x2 ;  /* 0x000000279e9e9c11 */ /* 0x000fe2000f8e10ff */
[----:B------:R-:W-:Y:S01]  /*6d70*/  FADD.FTZ R5, R156, R5 ;  /* 0x000000059c057221 */ /* 0x000fe20000010000 */
[----:B------:R-:W-:Y:S01]  /*6d80*/  FADD.FTZ R156, R13, R11 ;  /* 0x0000000b0d9c7221 */ /* 0x000fe20000010000 */
[----:B---3--:R-:W-:Y:S01]  /*6d90*/  F2FP.BF16.F32.PACK_AB R162, R178, R8 ;  /* 0x00000008b2a2723e */ /* 0x008fe200000010ff */
[----:B------:R-:W2:Y:S01]  /*6da0*/  MUFU.EX2 R159, R163 ;  /* 0x000000a3009f7308 */ /* 0x000ea20000000800 */
[----:B----4-:R-:W-:Y:S01]  /*6db0*/  FADD.FTZ R11, R157, R5 ;  /* 0x000000059d0b7221 */ /* 0x010fe20000010000 */
[C---:B------:R-:W-:Y:S01]  /*6dc0*/  FADD.FTZ R5, R14.reuse, R156 ;  /* 0x0000009c0e057221 */ /* 0x040fe20000010000 */
[----:B------:R-:W-:Y:S01]  /*6dd0*/  @!P1 STS [R158+0x28800], R9 ;  /* 0x028800099e009388 */ /* 0x000fe20000000800 */
[----:B------:R-:W-:Y:S01]  /*6de0*/  F2FP.BF16.F32.PACK_AB R156, R14, R13 ;  /* 0x0000000d0e9c723e */ /* 0x000fe200000010ff */
[-C--:B------:R-:W-:Y:S01]  /*6df0*/  FMUL.FTZ R87, R87, R10.reuse ;  /* 0x0000000a57577220 */ /* 0x080fe20000410000 */
[----:B------:R-:W-:Y:S01]  /*6e00*/  FADD.FTZ R5, R15, R5 ;  /* 0x000000050f057221 */ /* 0x000fe20000010000 */
[----:B------:R3:W-:Y:S01]  /*6e10*/  @!P1 STS [R158+0x28820], R10 ;  /* 0x0288200a9e009388 */ /* 0x0007e20000000800 */
[----:B------:R-:W4:Y:S01]  /*6e20*/  MUFU.EX2 R4, R4 ;  /* 0x0000000400047308 */ /* 0x000f220000000800 */
[----:B0-----:R-:W-:Y:S01]  /*6e30*/  FADD.FTZ R11, R176, R11 ;  /* 0x0000000bb00b7221 */ /* 0x001fe20000010000 */
[----:B------:R-:W-:Y:S01]  /*6e40*/  FADD.FTZ R5, R20, R5 ;  /* 0x0000000514057221 */ /* 0x000fe20000010000 */
[----:B------:R-:W-:Y:S01]  /*6e50*/  BAR.SYNC.DEFER_BLOCKING 0xf, 0x100 ;  /* 0x03c4000000007b1d */ /* 0x000fe20000010000 */
[----:B------:R-:W-:Y:S01]  /*6e60*/  F2FP.BF16.F32.PACK_AB R157, R176, R157 ;  /* 0x0000009db09d723e */ /* 0x000fe200000010ff */
[-C--:B------:R-:W-:Y:S01]  /*6e70*/  FMUL.FTZ R90, R90, R10.reuse ;  /* 0x0000000a5a5a7220 */ /* 0x080fe20000410000 */
[-C--:B------:R-:W-:Y:S01]  /*6e80*/  FMUL.FTZ R91, R91, R10.reuse ;  /* 0x0000000a5b5b7220 */ /* 0x080fe20000410000 */
[-C--:B------:R-:W-:Y:S01]  /*6e90*/  FMUL.FTZ R94, R94, R10.reuse ;  /* 0x0000000a5e5e7220 */ /* 0x080fe20000410000 */
[-C--:B------:R-:W-:Y:S01]  /*6ea0*/  FMUL.FTZ R95, R95, R10.reuse ;  /* 0x0000000a5f5f7220 */ /* 0x080fe20000410000 */
[----:B------:R-:W0:Y:S01]  /*6eb0*/  MUFU.EX2 R12, R12 ;  /* 0x0000000c000c7308 */ /* 0x000e220000000800 */
[----:B--2---:R-:W-:Y:S01]  /*6ec0*/  FADD.FTZ R11, R159, R11 ;  /* 0x0000000b9f0b7221 */ /* 0x004fe20000010000 */
[----:B---3--:R-:W-:Y:S01]  /*6ed0*/  F2FP.BF16.F32.PACK_AB R158, R20, R15 ;  /* 0x0000000f149e723e */ /* 0x008fe200000010ff */
[-C--:B------:R-:W-:Y:S01]  /*6ee0*/  FMUL.FTZ R98, R98, R10.reuse ;  /* 0x0000000a62627220 */ /* 0x080fe20000410000 */
[-C--:B------:R-:W-:Y:S01]  /*6ef0*/  FMUL.FTZ R99, R99, R10.reuse ;  /* 0x0000000a63637220 */ /* 0x080fe20000410000 */
[-C--:B------:R-:W-:Y:S01]  /*6f00*/  FMUL.FTZ R102, R102, R10.reuse ;  /* 0x0000000a66667220 */ /* 0x080fe20000410000 */
[-C--:B------:R-:W-:Y:S01]  /*6f10*/  FMUL.FTZ R103, R103, R10.reuse ;  /* 0x0000000a67677220 */ /* 0x080fe20000410000 */
[-C--:B------:R-:W-:Y:S01]  /*6f20*/  FMUL.FTZ R106, R106, R10.reuse ;  /* 0x0000000a6a6a7220 */ /* 0x080fe20000410000 */
[----:B------:R-:W2:Y:S01]  /*6f30*/  MUFU.EX2 R161, R166 ;  /* 0x000000a600a17308 */ /* 0x000ea20000000800 */
[C---:B----4-:R-:W-:Y:S01]  /*6f40*/  FADD.FTZ R11, R4.reuse, R11 ;  /* 0x0000000b040b7221 */ /* 0x050fe20000010000 */
[----:B------:R-:W-:Y:S01]  /*6f50*/  F2FP.BF16.F32.PACK_AB R159, R4, R159 ;  /* 0x0000009f049f723e */ /* 0x000fe200000010ff */
[----:B------:R-:W-:Y:S01]  /*6f60*/  FADD.FTZ R4, R21, R5 ;  /* 0x0000000515047221 */ /* 0x000fe20000010000 */
[-C--:B------:R-:W-:Y:S01]  /*6f70*/  FMUL.FTZ R107, R107, R10.reuse ;  /* 0x0000000a6b6b7220 */ /* 0x080fe20000410000 */
[-C--:B------:R-:W-:Y:S01]  /*6f80*/  FMUL.FTZ R110, R110, R10.reuse ;  /* 0x0000000a6e6e7220 */ /* 0x080fe20000410000 */
[-C--:B------:R-:W-:Y:S01]  /*6f90*/  FMUL.FTZ R111, R111, R10.reuse ;  /* 0x0000000a6f6f7220 */ /* 0x080fe20000410000 */
[----:B------:R-:W-:Y:S01]  /*6fa0*/  FADD.FTZ R4, R168, R4 ;  /* 0x00000004a8047221 */ /* 0x000fe20000010000 */
[----:B------:R-:W3:Y:S01]  /*6fb0*/  MUFU.EX2 R163, R167 ;  /* 0x000000a700a37308 */ /* 0x000ee20000000800 */
[----:B0-----:R-:W-:Y:S01]  /*6fc0*/  FADD.FTZ R11, R12, R11 ;  /* 0x0000000b0c0b7221 */ /* 0x001fe20000010000 */
[----:B------:R0:W-:Y:S01]  /*6fd0*/  STSM.16.M88.4 [R18+0x26800], R152 ;  /* 0x0268009812007844 */ /* 0x0001e20000000200 */
[----:B------:R-:W-:Y:S01]  /*6fe0*/  FADD.FTZ R4, R8, R4 ;  /* 0x0000000408047221 */ /* 0x000fe20000010000 */
[-C--:B------:R-:W-:Y:S01]  /*6ff0*/  FMUL.FTZ R114, R114, R10.reuse ;  /* 0x0000000a72727220 */ /* 0x080fe20000410000 */
[----:B------:R-:W-:Y:S01]  /*7000*/  FMUL.FTZ R115, R115, R10 ;  /* 0x0000000a73737220 */ /* 0x000fe20000410000 */
[----:B------:R0:W-:Y:S01]  /*7010*/  STSM.16.M88.4 [R23], R156 ;  /* 0x0000009c17007844 */ /* 0x0001e20000000200 */
[----:B------:R-:W-:Y:S01]  /*7020*/  FADD.FTZ R4, R178, R4 ;  /* 0x00000004b2047221 */ /* 0x000fe20000010000 */
[----:B------:R-:W4:Y:S01]  /*7030*/  MUFU.EX2 R169, R169 ;  /* 0x000000a900a97308 */ /* 0x000f220000000800 */
[C---:B--2---:R-:W-:Y:S01]  /*7040*/  FADD.FTZ R11, R161.reuse, R11 ;  /* 0x0000000ba10b7221 */ /* 0x044fe20000010000 */
[----:B------:R-:W-:Y:S01]  /*7050*/  F2FP.BF16.F32.PACK_AB R161, R161, R12 ;  /* 0x0000000ca1a1723e */ /* 0x000fe200000010ff */
[----:B------:R-:W-:Y:S01]  /*7060*/  FADD.FTZ R4, R175, R4 ;  /* 0x00000004af047221 */ /* 0x000fe20000010000 */
[-C--:B------:R-:W-:Y:S01]  /*7070*/  FMUL.FTZ R118, R118, R10.reuse ;  /* 0x0000000a76767220 */ /* 0x080fe20000410000 */
[-C--:B------:R-:W-:Y:S01]  /*7080*/  FMUL.FTZ R119, R119, R10.reuse ;  /* 0x0000000a77777220 */ /* 0x080fe20000410000 */
[-C--:B------:R-:W-:Y:S01]  /*7090*/  FMUL.FTZ R122, R122, R10.reuse ;  /* 0x0000000a7a7a7220 */ /* 0x080fe20000410000 */
[----:B------:R-:W-:Y:S01]  /*70a0*/  FADD.FTZ R4, R179, R4 ;  /* 0x00000004b3047221 */ /* 0x000fe20000010000 */
        /* <DEDUP_REMOVED lines=9> */
[C---:B----4-:R-:W-:Y:S01]  /*7140*/  FADD.FTZ R11, R169.reuse, R11 ;  /* 0x0000000ba90b7221 */ /* 0x050fe20000010000 */
[----:B------:R-:W-:Y:S01]  /*7150*/  F2FP.BF16.F32.PACK_AB R163, R169, R163 ;  /* 0x000000a3a9a3723e */ /* 0x000fe200000010ff */
[-C--:B------:R-:W-:Y:S01]  /*7160*/  FMUL.FTZ R135, R135, R10.reuse ;  /* 0x0000000a87877220 */ /* 0x080fe20000410000 */
[-C--:B------:R-:W-:Y:S01]  /*7170*/  FMUL.FTZ R138, R138, R10.reuse ;  /* 0x0000000a8a8a7220 */ /* 0x080fe20000410000 */
[-C--:B------:R-:W-:Y:S01]  /*7180*/  FMUL.FTZ R139, R139, R10.reuse ;  /* 0x0000000a8b8b7220 */ /* 0x080fe20000410000 */
[-C--:B------:R-:W-:Y:S01]  /*7190*/  FMUL.FTZ R142, R142, R10.reuse ;  /* 0x0000000a8e8e7220 */ /* 0x080fe20000410000 */
[----:B------:R0:W-:Y:S01]  /*71a0*/  STSM.16.M88.4 [R19], R160 ;  /* 0x000000a013007844 */ /* 0x0001e20000000200 */
[----:B------:R-:W4:Y:S01]  /*71b0*/  MUFU.EX2 R167, R172 ;  /* 0x000000ac00a77308 */ /* 0x000f220000000800 */
[----:B--2---:R-:W-:Y:S01]  /*71c0*/  FADD.FTZ R11, R165, R11 ;  /* 0x0000000ba50b7221 */ /* 0x004fe20000010000 */
[-C--:B------:R-:W-:Y:S01]  /*71d0*/  FMUL.FTZ R143, R143, R10.reuse ;  /* 0x0000000a8f8f7220 */ /* 0x080fe20000410000 */
[-C--:B------:R-:W-:Y:S01]  /*71e0*/  FMUL.FTZ R146, R146, R10.reuse ;  /* 0x0000000a92927220 */ /* 0x080fe20000410000 */
[-C--:B------:R-:W-:Y:S01]  /*71f0*/  FMUL.FTZ R147, R147, R10.reuse ;  /* 0x0000000a93937220 */ /* 0x080fe20000410000 */
[-C--:B------:R-:W-:Y:S01]  /*7200*/  FMUL.FTZ R150, R150, R10.reuse ;  /* 0x0000000a96967220 */ /* 0x080fe20000410000 */
[----:B------:R-:W-:-:S02]  /*7210*/  FMUL.FTZ R151, R151, R10 ;  /* 0x0000000a97977220 */ /* 0x000fc40000410000 */
[----:B------:R2:W5:Y:S01]  /*7220*/  MUFU.EX2 R174, R164 ;  /* 0x000000a400ae7308 */ /* 0x0005620000000800 */
[C---:B---3--:R-:W-:Y:S01]  /*7230*/  FADD.FTZ R11, R171.reuse, R11 ;  /* 0x0000000bab0b7221 */ /* 0x048fe20000010000 */
[----:B------:R-:W-:-:S06]  /*7240*/  F2FP.BF16.F32.PACK_AB R165, R171, R165 ;  /* 0x000000a5aba5723e */ /* 0x000fcc00000010ff */
[----:B------:R-:W3:Y:S01]  /*7250*/  MUFU.EX2 R173, R173 ;  /* 0x000000ad00ad7308 */ /* 0x000ee20000000800 */
[----:B----4-:R-:W-:Y:S01]  /*7260*/  FADD.FTZ R11, R167, R11 ;  /* 0x0000000ba70b7221 */ /* 0x010fe20000010000 */
[----:B--2---:R-:W-:Y:S02]  /*7270*/  F2FP.BF16.F32.PACK_AB R164, R179, R175 ;  /* 0x000000afb3a4723e */ /* 0x004fe400000010ff */
[----:B-----5:R-:W-:Y:S01]  /*7280*/  F2FP.BF16.F32.PACK_AB R166, R177, R174 ;  /* 0x000000aeb1a6723e */ /* 0x020fe200000010ff */
[----:B------:R-:W-:-:S04]  /*7290*/  FADD.FTZ R4, R174, R4 ;  /* 0x00000004ae047221 */ /* 0x000fc80000010000 */
[----:B------:R-:W-:Y:S01]  /*72a0*/  FADD.FTZ R4, R177, R4 ;  /* 0x00000004b1047221 */ /* 0x000fe20000010000 */
[C---:B---3--:R-:W-:Y:S01]  /*72b0*/  F2FP.BF16.F32.PACK_AB R167, R173.reuse, R167 ;  /* 0x000000a7ada7723e */ /* 0x048fe200000010ff */
[----:B------:R-:W-:-:S04]  /*72c0*/  FADD.FTZ R5, R173, R11 ;  /* 0x0000000bad057221 */ /* 0x000fc80000010000 */
[----:B------:R0:W-:Y:S01]  /*72d0*/  STSM.16.M88.4 [R22], R164 ;  /* 0x000000a416007844 */ /* 0x0001e20000000200 */
[----:B------:R-:W-:Y:S05]  /*72e0*/  @!P0 BRA `(.L_x_3585) ;  /* 0x0000000000048947 */ /* 0x000fea0003800000 */
[----:B------:R-:W-:Y:S01]  /*72f0*/  BPT.TRAP 0x1 ;  /* 0x000000040000795c */ /* 0x000fe20000300000 */
.L_x_3585:
[----:B------:R2:W3:Y:S01]  /*7300*/  SYNCS.PHASECHK.TRANS64.TRYWAIT P1, [UR22+0x28c50], R6 ;  /* 0x028c5006ff0075a7 */ /* 0x0004e20008020156 */
[----:B------:R-:W-:Y:S05]  /*7310*/  @!P0 BRA `(.L_x_3586) ;  /* 0x0000000000048947 */ /* 0x000fea0003800000 */
[----:B------:R-:W-:Y:S01]  /*7320*/  BPT.TRAP 0x1 ;  /* 0x000000040000795c */ /* 0x000fe20000300000 */
.L_x_3586:
[----:B---3--:R-:W-:Y:S05]  /*7330*/  @P1 BRA `(.L_x_3587) ;  /* 0x0000000000081947 */ /* 0x008fea0003800000 */
[----:B------:R-:W3:Y:S02]  /*7340*/  SYNCS.PHASECHK.TRANS64.TRYWAIT P1, [UR22+0x28c50], R6 ;  /* 0x028c5006ff0075a7 */ /* 0x000ee40008020156 */
[----:B---3--:R-:W-:Y:S05]  /*7350*/  @!P1 BRA `(.L_x_3588) ;  /* 0x000000b4001c9947 */ /* 0x008fea0003800000 */
.L_x_3587:
[----:B------:R-:W-:Y:S01]  /*7360*/  ULEA UR11, UR48, UR54, 0xc ;  /* 0x00000036300b7291 */ /* 0x000fe2000f8e603f */
[----:B------:R-:W-:Y:S01]  /*7370*/  WARPGROUP.ARRIVE ;  /* 0x00000000000079c5 */ /* 0x000fe20000000000 */
[----:B------:R-:W-:-:S05]  /*7380*/  UMOV UR7, 0x40000040 ;  /* 0x4000004000077882 */ /* 0x000fca0000000000 */
[----:B------:R-:W-:Y:S02]  /*7390*/  UMOV UR6, UR11 ;  /* 0x0000000b00067c82 */ /* 0x000fe40008000000 */
        /* <DEDUP_REMOVED lines=30> */
.L_x_3589:
[----:B------:R-:W-:Y:S01]  /*7580*/  UIADD3 UR22, UR22, 0x28c60, URZ ;  /* 0x00028c6016167890 */ /* 0x000fe2000fffe03f */
[----:B------:R-:W-:Y:S01]  /*7590*/  PLOP3.LUT P1, PT, PT, PT, UP0, 0x80, 0x0 ;  /* 0x000000000000781c */ /* 0x000fe20003f2f008 */
[----:B------:R-:W-:Y:S01]  /*75a0*/  UMOV UR23, UR48 ;  /* 0x0000003000177c82 */ /* 0x000fe20008000000 */
[----:B------:R-:W-:Y:S01]  /*75b0*/  IMAD.MOV.U32 R8, RZ, RZ, R0 ;  /* 0x000000ffff087224 */ /* 0x000fe200078e0000 */
[----:B------:R-:W-:Y:S01]  /*75c0*/  UPRMT UR22, UR38, 0x654, UR22 ;  /* 0x0000065426167896 */ /* 0x000fe20008000016 */
[----:B---3--:R-:W-:-:S08]  /*75d0*/  IMAD.MOV.U32 R9, RZ, RZ, R7 ;  /* 0x000000ffff097224 */ /* 0x008fd000078e0007 */
[----:B------:R-:W-:Y:S01]  /*75e0*/  SYNCS.ARRIVE.TRANS64.RED.A1T0 RZ, [UR22], RZ ;  /* 0x000000ffffff79a7 */ /* 0x000fe20008100416 */
[----:B------:R-:W-:Y:S05]  /*75f0*/  @P1 BRA `(.L_x_3590) ;  /* 0xffffffe000c01947 */ /* 0x000fea000383ffff */
.L_x_3579:
[----:B------:R-:W5:Y:S01]  /*7600*/  SHFL.BFLY PT, R3, R4, 0x2, 0x1f ;  /* 0x0c401f0004037f89 */ /* 0x000f6200000e0000 */
[----:B------:R-:W-:Y:S01]  /*7610*/  IMAD.U32 R12, RZ, RZ, UR10 ;  /* 0x0000000aff0c7e24 */ /* 0x000fe2000f8e00ff */
[----:B------:R-:W-:Y:S08]  /*7620*/  BAR.ARV 0x8, 0x100 ;  /* 0x0204000000007b1d */ /* 0x000ff00000002000 */
[----:B------:R-:W-:Y:S01]  /*7630*/  BAR.SYNC.DEFER_BLOCKING 0xf, 0x100 ;  /* 0x03c4000000007b1d */ /* 0x000fe20000010000 */
[----:B------:R-:W-:Y:S01]  /*7640*/  ISETP.NE.AND P2, PT, R17, RZ, PT ;  /* 0x000000ff1100720c */ /* 0x000fe20003f45270 */
[----:B------:R-:W-:Y:S01]  /*7650*/  IMAD.MOV.U32 R13, RZ, RZ, -0x800000 ;  /* 0xff800000ff0d7424 */ /* 0x000fe200078e00ff */
[----:B------:R-:W-:-:S03]  /*7660*/  UIADD3 UR46, UR46, 0x1, URZ ;  /* 0x000000012e2e7890 */ /* 0x000fc6000fffe03f */
[----:B------:R-:W0:Y:S01]  /*7670*/  SHFL.BFLY PT, R8, R5, 0x2, 0x1f ;  /* 0x0c401f0005087f89 */ /* 0x000e2200000e0000 */
[----:B-----5:R-:W-:-:S05]  /*7680*/  FADD.FTZ R3, R3, R4 ;  /* 0x0000000403037221 */ /* 0x020fca0000010000 */
[----:B-1234-:R-:W1:Y:S01]  /*7690*/  SHFL.BFLY PT, R6, R3, 0x1, 0x1f ;  /* 0x0c201f0003067f89 */ /* 0x01ee6200000e0000 */
[----:B0-----:R-:W-:Y:S01]  /*76a0*/  FADD.FTZ R8, R8, R5 ;  /* 0x0000000508087221 */ /* 0x001fe20000010000 */
[----:B------:R-:W-:Y:S01]  /*76b0*/  IMAD.U32 R5, RZ, RZ, UR48 ;  /* 0x00000030ff057e24 */ /* 0x000fe2000f8e00ff */
[----:B------:R-:W-:-:S03]  /*76c0*/  UIADD3 UR48, UR48, 0x1, URZ ;  /* 0x0000000130307890 */ /* 0x000fc6000fffe03f */
[----:B------:R-:W0:Y:S01]  /*76d0*/  SHFL.BFLY PT, R9, R8, 0x1, 0x1f ;  /* 0x0c201f0008097f89 */ /* 0x000e2200000e0000 */
[----:B------:R-:W-:Y:S01]  /*76e0*/  @!P2 IMAD R5, R5, 0x40, R16 ;  /* 0x000000400505a824 */ /* 0x000fe200078e0210 */
[----:B------:R-:W-:Y:S01]  /*76f0*/  UISETP.NE.AND UP0, UPT, UR48, 0x2, UPT ;  /* 0x000000023000788c */ /* 0x000fe2000bf05270 */
[----:B-1----:R-:W-:Y:S01]  /*7700*/  FADD.FTZ R10, R3, R6 ;  /* 0x00000006030a7221 */ /* 0x002fe20000010000 */
[----:B------:R-:W-:Y:S02]  /*7710*/  IMAD.MOV.U32 R3, RZ, RZ, RZ ;  /* 0x000000ffff037224 */ /* 0x000fe400078e00ff */
[----:B------:R-:W-:Y:S02]  /*7720*/  USEL UR4, URZ, 0x1, UP0 ;  /* 0x000000013f047887 */ /* 0x000fe40008000000 */
[----:B------:R-:W-:Y:S01]  /*7730*/  USEL UR48, UR48, URZ, UP0 ;  /* 0x0000003f30307287 */ /* 0x000fe20008000000 */
[----:B------:R-:W-:Y:S01]  /*7740*/  FSETP.NE.FTZ.AND P0, PT, R10, RZ, PT ;  /* 0x000000ff0a00720b */ /* 0x000fe20003f15000 */
[----:B------:R-:W-:-:S12]  /*7750*/  ULOP3.LUT UR36, UR36, UR4, URZ, 0x3c, !UPT ;  /* 0x0000000424247292 */ /* 0x000fd8000f8e3c3f */
[----:B------:R-:W1:Y:S01]  /*7760*/  @P0 MUFU.LG2 R6, R10 ;  /* 0x0000000a00060308 */ /* 0x000e620000000c00 */
[----:B------:R-:W-:Y:S01]  /*7770*/  @P0 FMUL.FTZ R4, R12, 0.69314718246459960938 ;  /* 0x3f3172180c040820 */ /* 0x000fe20000410000 */
[----:B0-----:R-:W-:Y:S01]  /*7780*/  FADD.FTZ R11, R8, R9 ;  /* 0x00000009080b7221 */ /* 0x001fe20000010000 */
[----:B------:R-:W-:-:S04]  /*7790*/  IMAD.MOV.U32 R12, RZ, RZ, -0x800000 ;  /* 0xff800000ff0c7424 */ /* 0x000fc800078e00ff */
[----:B------:R-:W-:Y:S01]  /*77a0*/  FSETP.NE.FTZ.AND P1, PT, R11, RZ, PT ;  /* 0x000000ff0b00720b */ /* 0x000fe20003f35000 */
[----:B-1----:R-:W-:Y:S01]  /*77b0*/  @P0 FMUL.FTZ R9, R6, 0.69314718246459960938 ;  /* 0x3f31721806090820 */ /* 0x002fe20000410000 */
[----:B------:R-:W-:-:S11]  /*77c0*/  @!P2 LEA R6, R5, UR39, 0x2 ;  /* 0x000000270506ac11 */ /* 0x000fd6000f8e10ff */
[----:B------:R-:W0:Y:S01]  /*77d0*/  @P1 MUFU.RCP R3, R11 ;  /* 0x0000000b00031308 */ /* 0x000e220000001000 */
[----:B------:R-:W-:Y:S01]  /*77e0*/  @P0 FFMA.FTZ R12, R4, R7, R9 ;  /* 0x00000007040c0223 */ /* 0x000fe20000010009 */
[----:B------:R-:W-:-:S06]  /*77f0*/  IMAD.MOV.U32 R4, RZ, RZ, RZ ;  /* 0x000000ffff047224 */ /* 0x000fcc00078e00ff */
[----:B------:R-:W1:Y:S01]  /*7800*/  @P0 MUFU.RCP R4, R10 ;  /* 0x0000000a00040308 */ /* 0x000e620000001000 */
[----:B------:R-:W-:-:S07]  /*7810*/  PLOP3.LUT P0, PT, PT, PT, PT, 0x8, 0x0 ;  /* 0x000000000000781c */ /* 0x000fce0003f0e170 */
[----:B------:R-:W2:Y:S01]  /*7820*/  @P1 MUFU.LG2 R5, R11 ;  /* 0x0000000b00051308 */ /* 0x000ea20000000c00 */
[----:B0-----:R-:W-:Y:S01]  /*7830*/  @!P2 STS [R6+0x28820], R3 ;  /* 0x028820030600a388 */ /* 0x001fe20000000800 */
[-C--:B------:R-:W-:Y:S01]  /*7840*/  FMUL.FTZ R26, R26, R3.reuse ;  /* 0x000000031a1a7220 */ /* 0x080fe20000410000 */
[-C--:B------:R-:W-:Y:S01]  /*7850*/  FMUL.FTZ R27, R27, R3.reuse ;  /* 0x000000031b1b7220 */ /* 0x080fe20000410000 */
[-C--:B------:R-:W-:Y:S01]  /*7860*/  FMUL.FTZ R30, R30, R3.reuse ;  /* 0x000000031e1e7220 */ /* 0x080fe20000410000 */
[-C--:B------:R-:W-:Y:S01]  /*7870*/  FMUL.FTZ R31, R31, R3.reuse ;  /* 0x000000031f1f7220 */ /* 0x080fe20000410000 */
[-C--:B------:R-:W-:Y:S01]  /*7880*/  FMUL.FTZ R34, R34, R3.reuse ;  /* 0x0000000322227220 */ /* 0x080fe20000410000 */
[-C--:B------:R-:W-:Y:S01]  /*7890*/  FMUL.FTZ R35, R35, R3.reuse ;  /* 0x0000000323237220 */ /* 0x080fe20000410000 */
[----:B------:R-:W-:Y:S01]  /*78a0*/  FMUL.FTZ R38, R38, R3 ;  /* 0x0000000326267220 */ /* 0x000fe20000410000 */
        /* <DEDUP_REMOVED lines=10> */
[----:B0-----:R-:W-:-:S02]  /*7950*/  IMAD.U32 R6, RZ, RZ, UR10 ;  /* 0x0000000aff067e24 */ /* 0x001fc4000f8e00ff */
        /* <DEDUP_REMOVED lines=55> */
[----:B------:R-:W-:Y:S01]  /*7cd0*/  @P1 FMUL.FTZ R6, R6, 0.69314718246459960938 ;  /* 0x3f31721806061820 */ /* 0x000fe20000410000 */
[----:B--2---:R-:W-:Y:S01]  /*7ce0*/  @P1 FMUL.FTZ R4, R5, 0.69314718246459960938 ;  /* 0x3f31721805041820 */ /* 0x004fe20000410000 */
        /* <DEDUP_REMOVED lines=58> */
[----:B------:R-:W-:Y:S06]  /*8090*/  BAR.ARV 0xe, 0x100 ;  /* 0x0384000000007b1d */ /* 0x000fec0000002000 */
.L_x_3555:
[----:B------:R-:W0:Y:S08]  /*80a0*/  S2UR UR38, SR_CgaCtaId ;  /* 0x00000000002679c3 */ /* 0x000e300000008800 */
[----:B------:R-:W-:Y:S06]  /*80b0*/  BAR.SYNC.DEFER_BLOCKING 0x5, 0x180 ;  /* 0x0146000000007b1d */ /* 0x000fec0000010000 */
[----:B------:R-:W-:Y:S01]  /*80c0*/  UMOV UR39, 0x400 ;  /* 0x0000040000277882 */ /* 0x000fe20000000000 */
[----:B------:R-:W-:Y:S01]  /*80d0*/  BSSY B0, `(.L_x_3591) ;  /* 0x00004a6000007945 */ /* 0x000fe20003800000 */
[----:B0-----:R-:W-:-:S09]  /*80e0*/  ULEA UR39, UR38, UR39, 0x18 ;  /* 0x0000002726277291 */ /* 0x001fd2000f8ec03f */
[----:B------:R-:W0:Y:S02]  /*80f0*/  LDS.128 R4, [UR39+0x28cd0] ;  /* 0x028cd027ff047984 */ /* 0x000e240008000c00 */
[----:B0-----:R-:W-:Y:S02]  /*8100*/  R2UR UR5, R5 ;  /* 0x00000000050572ca */ /* 0x001fe400000e0000 */
[----:B------:R-:W-:Y:S02]  /*8110*/  R2UR UR6, R6 ;  /* 0x00000000060672ca */ /* 0x000fe400000e0000 */
[----:B------:R-:W-:Y:S01]  /*8120*/  R2UR UR7, R7 ;  /* 0x00000000070772ca */ /* 0x000fe200000e0000 */
[----:B------:R-:W-:Y:S06]  /*8130*/  BAR.ARV 0x4, 0x180 ;  /* 0x0106000000007b1d */ /* 0x000fec0000002000 */
[----:B------:R-:W-:Y:S08]  /*8140*/  @P0 BRA `(.L_x_3592) ;  /* 0x0000003800680947 */ /* 0x000ff00003800000 */
[----:B------:R-:W2:Y:S01]  /*8150*/  LDL R0, [R1+0x38] ;  /* 0x0000380001007983 */ /* 0x000ea20000100800 */
[----:B------:R-:W0:Y:S01]  /*8160*/  S2UR UR4, SR_SWINHI ;  /* 0x00000000000479c3 */ /* 0x000e220000002f00 */
[----:B------:R-:W-:Y:S01]  /*8170*/  F2FP.BF16.F32.PACK_AB R6, R29, R28 ;  /* 0x0000001c1d06723e */ /* 0x000fe200000010ff */
[----:B------:R-:W-:Y:S01]  /*8180*/  USHF.L.U64.HI UR12, UR40, 0x2, UR41 ;  /* 0x00000002280c7899 */ /* 0x000fe20008010229 */
[----:B------:R-:W-:Y:S01]  /*8190*/  F2FP.BF16.F32.PACK_AB R7, R31, R30 ;  /* 0x0000001e1f07723e */ /* 0x000fe200000010ff */
[----:B------:R-:W-:Y:S01]  /*81a0*/  ULDC.64 UR10, c[0x0][0xc00] ;  /* 0x00030000000a7ab9 */ /* 0x000fe20000000a00 */
[----:B------:R-:W-:Y:S02]  /*81b0*/  F2FP.BF16.F32.PACK_AB R9, R35, R34 ;  /* 0x000000222309723e */ /* 0x000fe400000010ff */
[----:B------:R-:W-:Y:S02]  /*81c0*/  F2FP.BF16.F32.PACK_AB R10, R37, R36 ;  /* 0x00000024250a723e */ /* 0x000fe400000010ff */
[----:B------:R-:W-:Y:S01]  /*81d0*/  F2FP.BF16.F32.PACK_AB R11, R39, R38 ;  /* 0x00000026270b723e */ /* 0x000fe200000010ff */
[----:B------:R-:W-:Y:S01]  /*81e0*/  UMOV UR8, UR39 ;  /* 0x0000002700087c82 */ /* 0x000fe20008000000 */
[----:B0-----:R-:W-:Y:S01]  /*81f0*/  UMOV UR9, UR4 ;  /* 0x0000000400097c82 */ /* 0x001fe20008000000 */
[----:B------:R-:W-:Y:S01]  /*8200*/  USHF.L.U32 UR4, UR40, 0x2, URZ ;  /* 0x0000000228047899 */ /* 0x000fe2000800063f */
[----:B------:R-:W-:-:S02]  /*8210*/  IMAD.U32 R14, RZ, RZ, UR8 ;  /* 0x00000008ff0e7e24 */ /* 0x000fc4000f8e00ff */
[----:B------:R-:W-:Y:S01]  /*8220*/  IMAD.U32 R15, RZ, RZ, UR9 ;  /* 0x00000009ff0f7e24 */ /* 0x000fe2000f8e00ff */
[----:B------:R-:W-:Y:S02]  /*8230*/  ULDC.64 UR8, c[0x0][0xc08] ;  /* 0x0003020000087ab9 */ /* 0x000fe40000000a00 */
[----:B------:R-:W-:-:S04]  /*8240*/  UISETP.NE.U32.AND UP0, UPT, UR8, URZ, UPT ;  /* 0x0000003f0800728c */ /* 0x000fc8000bf05070 */
[----:B------:R-:W-:Y:S01]  /*8250*/  UISETP.NE.AND.EX UP0, UPT, UR9, URZ, UPT, UP0 ;  /* 0x0000003f0900728c */ /* 0x000fe2000bf05300 */
[----:B------:R-:W-:Y:S05]  /*8260*/  BAR.SYNC.DEFER_BLOCKING 0x1, 0x100 ;  /* 0x0044000000007b1d */ /* 0x000fea0000010000 */
[----:B------:R-:W-:-:S05]  /*8270*/  PLOP3.LUT P1, PT, PT, PT, UP0, 0x80, 0x0 ;  /* 0x000000000000781c */ /* 0x000fca0003f2f008 */
[----:B------:R-:W-:-:S04]  /*8280*/  @UP0 UIADD3 UR8, UP1, UR4, UR8, URZ ;  /* 0x0000000804080290 */ /* 0x000fc8000ff3e03f */
[----:B------:R-:W-:Y:S02]  /*8290*/  @UP0 UIADD3.X UR9, UR12, UR9, URZ, UP1, !UPT ;  /* 0x000000090c090290 */ /* 0x000fe40008ffe43f */
[----:B------:R-:W-:Y:S01]  /*82a0*/  UIADD3 UR4, UP0, UR4, UR10, URZ ;  /* 0x0000000a04047290 */ /* 0x000fe2000ff1e03f */
[----:B--2---:R-:W-:-:S03]  /*82b0*/  IMAD.WIDE R20, R0, 0x2, R14 ;  /* 0x0000000200147825 */ /* 0x004fc600078e020e */
[C---:B------:R-:W-:Y:S02]  /*82c0*/  LOP3.LUT R5, R20.reuse, 0x380, RZ, 0xc0, !PT ;  /* 0x0000038014057812 */ /* 0x040fe400078ec0ff */
[----:B------:R-:W-:Y:S02]  /*82d0*/  IADD3 R8, P0, R20, 0x20, RZ ;  /* 0x0000002014087810 */ /* 0x000fe40007f1e0ff */
[----:B------:R-:W-:Y:S02]  /*82e0*/  SHF.R.U64 R5, R5, 0x3, RZ ;  /* 0x0000000305057819 */ /* 0x000fe400000012ff */
[----:B------:R-:W-:Y:S02]  /*82f0*/  LOP3.LUT R3, R8, 0x380, RZ, 0xc0, !PT ;  /* 0x0000038008037812 */ /* 0x000fe400078ec0ff */
[----:B------:R-:W-:Y:S01]  /*8300*/  LOP3.LUT R4, R5, R20, RZ, 0x3c, !PT ;  /* 0x0000001405047212 */ /* 0x000fe200078e3cff */
[----:B------:R-:W-:Y:S01]  /*8310*/  IMAD.MOV.U32 R5, RZ, RZ, R21 ;  /* 0x000000ffff057224 */ /* 0x000fe200078e0015 */
[----:B------:R-:W-:-:S04]  /*8320*/  SHF.R.U64 R3, R3, 0x3, RZ ;  /* 0x0000000303037819 */ /* 0x000fc800000012ff */
[----:B------:R-:W-:Y:S02]  /*8330*/  MOV R0, R4 ;  /* 0x0000000400007202 */ /* 0x000fe40000000f00 */
[----:B------:R-:W-:Y:S02]  /*8340*/  F2FP.BF16.F32.PACK_AB R4, R25, R24 ;  /* 0x000000181904723e */ /* 0x000fe400000010ff */
[----:B------:R-:W-:-:S05]  /*8350*/  F2FP.BF16.F32.PACK_AB R5, R27, R26 ;  /* 0x0000001a1b05723e */ /* 0x000fca00000010ff */
[----:B------:R0:W-:Y:S02]  /*8360*/  STSM.16.M88.4 [R0], R4 ;  /* 0x0000000400007844 */ /* 0x0001e40000000200 */
[----:B0-----:R-:W-:Y:S01]  /*8370*/  IMAD.X R5, RZ, RZ, R21, P0 ;  /* 0x000000ffff057224 */ /* 0x001fe200000e0615 */
[----:B------:R-:W-:Y:S02]  /*8380*/  LOP3.LUT R4, R3, R8, RZ, 0x3c, !PT ;  /* 0x0000000803047212 */ /* 0x000fe400078e3cff */
[----:B------:R-:W-:Y:S02]  /*8390*/  F2FP.BF16.F32.PACK_AB R8, R33, R32 ;  /* 0x000000202108723e */ /* 0x000fe400000010ff */
[----:B------:R-:W-:Y:S02]  /*83a0*/  MOV R3, R4 ;  /* 0x0000000400037202 */ /* 0x000fe40000000f00 */
[----:B------:R-:W-:Y:S02]  /*83b0*/  IADD3 R5, P0, R20, 0x40, RZ ;  /* 0x0000004014057810 */ /* 0x000fe40007f1e0ff */
[----:B------:R-:W-:Y:S01]  /*83c0*/  F2FP.BF16.F32.PACK_AB R6, R45, R44 ;  /* 0x0000002c2d06723e */ /* 0x000fe200000010ff */
[----:B------:R0:W-:Y:S01]  /*83d0*/  STSM.16.M88.4 [R3], R8 ;  /* 0x0000000803007844 */ /* 0x0001e20000000200 */
[----:B------:R-:W-:-:S02]  /*83e0*/  LOP3.LUT R4, R5, 0x380, RZ, 0xc0, !PT ;  /* 0x0000038005047812 */ /* 0x000fc400078ec0ff */
[----:B------:R-:W-:Y:S02]  /*83f0*/  F2FP.BF16.F32.PACK_AB R7, R47, R46 ;  /* 0x0000002e2f07723e */ /* 0x000fe400000010ff */
[----:B------:R-:W-:-:S04]  /*8400*/  SHF.R.U64 R4, R4, 0x3, RZ ;  /* 0x0000000304047819 */ /* 0x000fc800000012ff */
[----:B------:R-:W-:Y:S01]  /*8410*/  LOP3.LUT R4, R4, R5, RZ, 0x3c, !PT ;  /* 0x0000000504047212 */ /* 0x000fe200078e3cff */
[----:B------:R-:W-:-:S05]  /*8420*/  IMAD.X R5, RZ, RZ, R21, P0 ;  /* 0x000000ffff057224 */ /* 0x000fca00000e0615 */
[----:B------:R-:W-:Y:S02]  /*8430*/  MOV R0, R4 ;  /* 0x0000000400007202 */ /* 0x000fe40000000f00 */
[----:B0-----:R-:W-:Y:S02]  /*8440*/  IADD3 R8, P0, R20, 0x60, RZ ;  /* 0x0000006014087810 */ /* 0x001fe40007f1e0ff */
[----:B------:R-:W-:Y:S02]  /*8450*/  F2FP.BF16.F32.PACK_AB R4, R41, R40 ;  /* 0x000000282904723e */ /* 0x000fe400000010ff */
[----:B------:R-:W-:Y:S02]  /*8460*/  LOP3.LUT R3, R8, 0x380, RZ, 0xc0, !PT ;  /* 0x0000038008037812 */ /* 0x000fe400078ec0ff */
[----:B------:R-:W-:Y:S02]  /*8470*/  F2FP.BF16.F32.PACK_AB R5, R43, R42 ;  /* 0x0000002a2b05723e */ /* 0x000fe400000010ff */
[----:B------:R-:W-:-:S02]  /*8480*/  SHF.R.U64 R3, R3, 0x3, RZ ;  /* 0x0000000303037819 */ /* 0x000fc400000012ff */
[----:B------:R-:W-:Y:S01]  /*8490*/  F2FP.BF16.F32.PACK_AB R9, R51, R50 ;  /* 0x000000323309723e */ /* 0x000fe200000010ff */
[----:B------:R0:W-:Y:S01]  /*84a0*/  STSM.16.M88.4 [R0], R4 ;  /* 0x0000000400007844 */ /* 0x0001e20000000200 */
[----:B------:R-:W-:Y:S02]  /*84b0*/  F2FP.BF16.F32.PACK_AB R10, R53, R52 ;  /* 0x00000034350a723e */ /* 0x000fe400000010ff */
[----:B------:R-:W-:Y:S01]  /*84c0*/  F2FP.BF16.F32.PACK_AB R11, R55, R54 ;  /* 0x00000036370b723e */ /* 0x000fe200000010ff */
[----:B0-----:R-:W-:Y:S01]  /*84d0*/  IMAD.X R5, RZ, RZ, R21, P0 ;  /* 0x000000ffff057224 */ /* 0x001fe200000e0615 */
[----:B------:R-:W-:Y:S02]  /*84e0*/  LOP3.LUT R4, R3, R8, RZ, 0x3c, !PT ;  /* 0x0000000803047212 */ /* 0x000fe400078e3cff */
[----:B------:R-:W-:Y:S02]  /*84f0*/  F2FP.BF16.F32.PACK_AB R8, R49, R48 ;  /* 0x000000303108723e */ /* 0x000fe400000010ff */
[----:B------:R-:W-:-:S02]  /*8500*/  MOV R3, R4 ;  /* 0x0000000400037202 */ /* 0x000fc40000000f00 */
[----:B------:R-:W-:Y:S02]  /*8510*/  IADD3 R5, P0, R20, 0x2000, RZ ;  /* 0x0000200014057810 */ /* 0x000fe40007f1e0ff */
[----:B------:R-:W-:Y:S01]  /*8520*/  F2FP.BF16.F32.PACK_AB R6, R61, R60 ;  /* 0x0000003c3d06723e */ /* 0x000fe200000010ff */
[----:B------:R0:W-:Y:S01]  /*8530*/  STSM.16.M88.4 [R3], R8 ;  /* 0x0000000803007844 */ /* 0x0001e20000000200 */
[----:B------:R-:W-:Y:S02]  /*8540*/  LOP3.LUT R4, R5, 0x380, RZ, 0xc0, !PT ;  /* 0x0000038005047812 */ /* 0x000fe400078ec0ff */
        /* <DEDUP_REMOVED lines=117> */
[----:B------:R-:W-:Y:S01]  /*8ca0*/  LOP3.LUT R3, R8, 0x380, RZ, 0xc0, !PT ;  /* 0x0000038008037812 */ /* 0x000fe200078ec0ff */
[----:B------:R-:W-:Y:S01]  /*8cb0*/  IMAD.X R21, RZ, RZ, R21, P0 ;  /* 0x000000ffff157224 */ /* 0x000fe200000e0615 */
[----:B------:R-:W-:Y:S02]  /*8cc0*/  F2FP.BF16.F32.PACK_AB R5, R139, R138 ;  /* 0x0000008a8b05723e */ /* 0x000fe400000010ff */
[----:B------:R-:W-:-:S02]  /*8cd0*/  SHF.R.U64 R3, R3, 0x3, RZ ;  /* 0x0000000303037819 */ /* 0x000fc400000012ff */
[----:B------:R-:W-:Y:S01]  /*8ce0*/  F2FP.BF16.F32.PACK_AB R9, R147, R146 ;  /* 0x000000929309723e */ /* 0x000fe200000010ff */
[----:B------:R0:W-:Y:S01]  /*8cf0*/  STSM.16.M88.4 [R0], R4 ;  /* 0x0000000400007844 */ /* 0x0001e20000000200 */
[----:B------:R-:W-:Y:S02]  /*8d00*/  LOP3.LUT R20, R3, R8, RZ, 0x3c, !PT ;  /* 0x0000000803147212 */ /* 0x000fe400078e3cff */
[----:B------:R-:W-:Y:S02]  /*8d10*/  F2FP.BF16.F32.PACK_AB R8, R145, R144 ;  /* 0x000000909108723e */ /* 0x000fe400000010ff */
[----:B------:R-:W-:Y:S02]  /*8d20*/  MOV R20, R20 ;  /* 0x0000001400147202 */ /* 0x000fe40000000f00 */
[----:B------:R-:W-:Y:S02]  /*8d30*/  F2FP.BF16.F32.PACK_AB R10, R149, R148 ;  /* 0x00000094950a723e */ /* 0x000fe400000010ff */
[----:B------:R-:W-:-:S02]  /*8d40*/  F2FP.BF16.F32.PACK_AB R11, R151, R150 ;  /* 0x00000096970b723e */ /* 0x000fc400000010ff */
[----:B------:R-:W-:-:S03]  /*8d50*/  ISETP.NE.U32.AND P0, PT, RZ, UR10, PT ;  /* 0x0000000aff007c0c */ /* 0x000fc6000bf05070 */
[----:B------:R1:W-:Y:S01]  /*8d60*/  STSM.16.M88.4 [R20], R8 ;  /* 0x0000000814007844 */ /* 0x0003e20000000200 */
[----:B------:R-:W-:Y:S01]  /*8d70*/  BAR.SYNC.DEFER_BLOCKING 0x1, 0x100 ;  /* 0x0044000000007b1d */ /* 0x000fe20000010000 */
[----:B------:R-:W-:Y:S01]  /*8d80*/  ISETP.NE.AND.EX P0, PT, RZ, UR11, PT, P0 ;  /* 0x0000000bff007c0c */ /* 0x000fe2000bf05300 */
[----:B0-----:R-:W-:Y:S01]  /*8d90*/  IMAD.U32 R4, RZ, RZ, UR8 ;  /* 0x00000008ff047e24 */ /* 0x001fe2000f8e00ff */
[----:B------:R-:W-:Y:S01]  /*8da0*/  UIADD3.X UR8, UR12, UR11, URZ, UP0, !UPT ;  /* 0x0000000b0c087290 */ /* 0x000fe200087fe43f */
[----:B------:R-:W-:-:S05]  /*8db0*/  IMAD.U32 R5, RZ, RZ, UR9 ;  /* 0x00000009ff057e24 */ /* 0x000fca000f8e00ff */
[----:B------:R0:W2:Y:S02]  /*8dc0*/  @P1 LDG.E R3, desc[UR50][R4.64] ;  /* 0x0000003204031981 */ /* 0x0000a4000c1e1900 */
[----:B0-----:R-:W-:Y:S01]  /*8dd0*/  IMAD.U32 R4, RZ, RZ, UR4 ;  /* 0x00000004ff047e24 */ /* 0x001fe2000f8e00ff */
[----:B------:R-:W-:Y:S01]  /*8de0*/  UISETP.NE.AND UP0, UPT, UR45, URZ, UPT ;  /* 0x0000003f2d00728c */ /* 0x000fe2000bf05270 */
[----:B------:R-:W-:Y:S01]  /*8df0*/  IMAD.U32 R5, RZ, RZ, UR8 ;  /* 0x00000008ff057e24 */ /* 0x000fe2000f8e00ff */
[----:B------:R-:W-:-:S04]  /*8e00*/  ULDC UR4, c[0x0][0xad4] ;  /* 0x0002b50000047ab9 */ /* 0x000fc80000000800 */
[----:B------:R1:W5:Y:S01]  /*8e10*/  @P0 LDG.E R0, desc[UR50][R4.64] ;  /* 0x0000003204000981 */ /* 0x000362000c1e1900 */
[----:B------:R-:W-:Y:S01]  /*8e20*/  ULDC UR8, c[0x0][0xa88] ;  /* 0x0002a20000087ab9 */ /* 0x000fe20000000800 */
[----:B------:R-:W-:Y:S01]  /*8e30*/  USEL UR45, UR45, UR4, UP0 ;  /* 0x000000042d2d7287 */ /* 0x000fe20008000000 */
[----:B--2---:R-:W-:Y:S01]  /*8e40*/  @P1 R2UR UR8, R3 ;  /* 0x00000000030812ca */ /* 0x004fe200000e0000 */
[----:B-1----:R-:W-:-:S14]  /*8e50*/  @P1 BRA `(.L_x_3593) ;  /* 0x0000000000181947 */ /* 0x002fdc0003800000 */
[----:B------:R-:W-:Y:S05]  /*8e60*/  @!P0 BRA `(.L_x_3593) ;  /* 0x0000000000148947 */ /* 0x000fea0003800000 */
[----:B------:R-:W2:Y:S04]  /*8e70*/  LDG.E R6, desc[UR50][R4.64] ;  /* 0x0000003204067981 */ /* 0x000ea8000c1e1900 */
[----:B------:R-:W3:Y:S01]  /*8e80*/  LDG.E R3, desc[UR50][R4.64+0x4] ;  /* 0x0000043204037981 */ /* 0x000ee2000c1e1900 */
[----:B--2---:R-:W-:Y:S02]  /*8e90*/  R2UR UR4, R6 ;  /* 0x00000000060472ca */ /* 0x004fe400000e0000 */
[----:B---3--:R-:W-:-:S13]  /*8ea0*/  R2UR UR8, R3 ;  /* 0x00000000030872ca */ /* 0x008fda00000e0000 */
[----:B------:R-:W-:-:S12]  /*8eb0*/  UIADD3 UR8, -UR4, UR8, URZ ;  /* 0x0000000804087290 */ /* 0x000fd8000fffe13f */
.L_x_3593:
[----:B------:R-:W0:Y:S01]  /*8ec0*/  SHFL.IDX PT, R3, R217, RZ, 0x1f ;  /* 0x00001fffd9037589 */ /* 0x000e2200000e0000 */
[----:B------:R-:W-:Y:S01]  /*8ed0*/  UMOV UR4, URZ ;  /* 0x0000003f00047c82 */ /* 0x000fe20008000000 */
[----:B-----5:R-:W-:Y:S01]  /*8ee0*/  @P0 R2UR UR4, R0 ;  /* 0x00000000000402ca */ /* 0x020fe200000e0000 */
[----:B------:R-:W-:Y:S02]  /*8ef0*/  UISETP.NE.U32.AND UP0, UPT, UR10, URZ, UPT ;  /* 0x0000003f0a00728c */ /* 0x000fe4000bf05070 */
[----:B------:R-:W-:Y:S02]  /*8f00*/  UISETP.GT.AND UP1, UPT, UR45, 0x1, UPT ;  /* 0x000000012d00788c */ /* 0x000fe4000bf24270 */
[----:B------:R-:W-:-:S04]  /*8f10*/  UISETP.NE.AND.EX UP0, UPT, UR11, URZ, UPT, UP0 ;  /* 0x0000003f0b00728c */ /* 0x000fc8000bf05300 */
[----:B------:R-:W-:Y:S01]  /*8f20*/  PLOP3.LUT P1, PT, PT, PT, UP1, 0x80, 0x0 ;  /* 0x000000000000781c */ /* 0x000fe20003f2f018 */
[----:B------:R-:W-:-:S03]  /*8f30*/  USEL UR9, UR40, URZ, !UP0 ;  /* 0x0000003f28097287 */ /* 0x000fc6000c000000 */
[----:B------:R-:W-:Y:S01]  /*8f40*/  USHF.R.S32.HI UR18, URZ, 0x1f, UR4 ;  /* 0x0000001f3f127899 */ /* 0x000fe20008011404 */
[----:B0-----:R-:W-:-:S13]  /*8f50*/  ISETP.NE.AND P0, PT, R3, RZ, PT ;  /* 0x000000ff0300720c */ /* 0x001fda0003f05270 */
[----:B------:R-:W-:Y:S05]  /*8f60*/  @P0 BRA `(.L_x_3594) ;  /* 0x0000000400080947 */ /* 0x000fea0003800000 */
[----:B------:R-:W2:Y:S01]  /*8f70*/  LDL R6, [R1+0x30] ;  /* 0x0000300001067983 */ /* 0x000ea20000100800 */
[----:B------:R-:W0:Y:S01]  /*8f80*/  LDC R0, c[0x0][0xbe8] ;  /* 0x0002fa00ff007b82 */ /* 0x000e220000000800 */
[----:B------:R-:W-:Y:S02]  /*8f90*/  IMAD.U32 R9, RZ, RZ, UR43 ;  /* 0x0000002bff097e24 */ /* 0x000fe4000f8e00ff */
[----:B------:R-:W3:Y:S01]  /*8fa0*/  LDL R10, [R1+0x34] ;  /* 0x00003400010a7983 */ /* 0x000ee20000100800 */
[----:B------:R-:W-:Y:S01]  /*8fb0*/  UISETP.GT.AND UP1, UPT, UR45, 0x1, UPT ;  /* 0x000000012d00788c */ /* 0x000fe2000bf24270 */
[----:B------:R-:W-:Y:S01]  /*8fc0*/  UMOV UR19, 0x9b8 ;  /* 0x000009b800137882 */ /* 0x000fe20000000000 */
[----:B0-----:R-:W-:Y:S02]  /*8fd0*/  ISETP.NE.AND P0, PT, R0, 0x1, PT ;  /* 0x000000010000780c */ /* 0x001fe40003f05270 */
[----:B------:R-:W-:Y:S02]  /*8fe0*/  USEL UR19, UR19, 0x978, UP1 ;  /* 0x0000097813137887 */ /* 0x000fe40008800000 */
[----:B------:R-:W-:-:S09]  /*8ff0*/  UISETP.NE.U32.AND UP0, UPT, UR10, URZ, UPT ;  /* 0x0000003f0a00728c */ /* 0x000fd2000bf05070 */
[----:B------:R-:W0:Y:S08]  /*9000*/  @P0 LDC R4, c[0x0][0xbec] ;  /* 0x0002fb00ff040b82 */ /* 0x000e300000000800 */
[----:B------:R-:W1:Y:S01]  /*9010*/  @P0 LDC R5, c[0x0][0xbf0] ;  /* 0x0002fc00ff050b82 */ /* 0x000e620000000800 */
[----:B------:R-:W-:Y:S02]  /*9020*/  UISETP.NE.AND.EX UP0, UPT, UR11, URZ, UPT, UP0 ;  /* 0x0000003f0b00728c */ /* 0x000fe4000bf05300 */
[----:B------:R-:W-:-:S02]  /*9030*/  USEL UR16, UR44, URZ, UP1 ;  /* 0x0000003f2c107287 */ /* 0x000fc40008800000 */
[----:B------:R-:W-:Y:S01]  /*9040*/  USEL UR40, UR40, URZ, !UP0 ;  /* 0x0000003f28287287 */ /* 0x000fe2000c000000 */
[----:B------:R-:W-:Y:S01]  /*9050*/  ULDC.64 UR14, c[0x0][UR19+0x228] ;  /* 0x00008a00130e7abb */ /* 0x000fe20008000a00 */
[----:B------:R-:W-:Y:S01]  /*9060*/  ULDC.64 UR12, c[0x0][UR19+0x220] ;  /* 0x00008800130c7abb */ /* 0x000fe20008000a00 */
[----:B------:R-:W-:Y:S02]  /*9070*/  UIMAD.WIDE.U32 UR20, UR14, UR16, URZ ;  /* 0x000000100e1472a5 */ /* 0x000fe4000f8e003f */
[----:B------:R-:W-:Y:S02]  /*9080*/  UIMAD UR22, UR15, UR16, URZ ;  /* 0x000000100f1672a4 */ /* 0x000fe4000f8e023f */
[----:B------:R-:W-:Y:S01]  /*9090*/  UIMAD.WIDE.U32 UR14, UR12, UR40, URZ ;  /* 0x000000280c0e72a5 */ /* 0x000fe2000f8e003f */
[----:B------:R-:W-:Y:S01]  /*90a0*/  ULDC.64 UR10, c[0x0][UR19+0x218] ;  /* 0x00008600130a7abb */ /* 0x000fe20008000a00 */
[----:B------:R-:W-:Y:S02]  /*90b0*/  USEL UR41, UR41, URZ, !UP0 ;  /* 0x0000003f29297287 */ /* 0x000fe4000c000000 */
[----:B------:R-:W-:-:S02]  /*90c0*/  UIMAD UR40, UR13, UR40, URZ ;  /* 0x000000280d2872a4 */ /* 0x000fc4000f8e023f */
[----:B------:R-:W-:Y:S02]  /*90d0*/  UIMAD.WIDE.U32 UR16, UR10, UR42, URZ ;  /* 0x0000002a0a1072a5 */ /* 0x000fe4000f8e003f */
[----:B------:R-:W-:Y:S02]  /*90e0*/  UIMAD UR10, UR11, UR42, URZ ;  /* 0x0000002a0b0a72a4 */ /* 0x000fe4000f8e023f */
[----:B------:R-:W-:Y:S02]  /*90f0*/  UIMAD UR40, UR12, UR41, UR40 ;  /* 0x000000290c2872a4 */ /* 0x000fe4000f8e0228 */
[----:B------:R-:W-:Y:S02]  /*9100*/  UIADD3 UR22, UR21, UR22, URZ ;  /* 0x0000001615167290 */ /* 0x000fe4000fffe03f */
[----:B------:R-:W-:Y:S02]  /*9110*/  UIADD3 UR11, UR17, UR10, URZ ;  /* 0x0000000a110b7290 */ /* 0x000fe4000fffe03f */
[----:B------:R-:W-:-:S02]  /*9120*/  UIADD3 UR16, UP0, UP2, UR14, UR16, UR4 ;  /* 0x000000100e107290 */ /* 0x000fc4000fa1e004 */
[----:B------:R-:W-:-:S04]  /*9130*/  UIADD3 UR10, UR15, UR40, URZ ;  /* 0x000000280f0a7290 */ /* 0x000fc8000fffe03f */
[----:B------:R-:W-:Y:S01]  /*9140*/  UIADD3.X UR10, UR10, UR11, UR18, UP0, UP2 ;  /* 0x0000000b0a0a7290 */ /* 0x000fe200087e4412 */
[----:B------:R-:W-:Y:S02]  /*9150*/  IMAD.U32 R11, RZ, RZ, UR43 ;  /* 0x0000002bff0b7e24 */ /* 0x000fe4000f8e00ff */
[----:B--2---:R-:W-:-:S04]  /*9160*/  IMAD R9, R9, 0x40, R6 ;  /* 0x0000004009097824 */ /* 0x004fc800078e0206 */
[----:B0-----:R-:W-:-:S04]  /*9170*/  @P0 IMAD.HI.U32 R4, R9, R4, RZ ;  /* 0x0000000409040227 */ /* 0x001fc800078e00ff */
[----:B------:R-:W-:Y:S01]  /*9180*/  IMAD.MOV.U32 R3, RZ, RZ, R9 ;  /* 0x000000ffff037224 */ /* 0x000fe200078e0009 */
[----:B-1----:R-:W-:Y:S01]  /*9190*/  @P0 SHF.R.U32.HI R3, RZ, R5, R4 ;  /* 0x00000005ff030219 */ /* 0x002fe20000011604 */
[----:B------:R-:W-:Y:S02]  /*91a0*/  IMAD.U32 R4, RZ, RZ, UR20 ;  /* 0x00000014ff047e24 */ /* 0x000fe4000f8e00ff */
[----:B------:R-:W-:Y:S02]  /*91b0*/  IMAD.U32 R6, RZ, RZ, UR22 ;  /* 0x00000016ff067e24 */ /* 0x000fe4000f8e00ff */
[--C-:B------:R-:W-:Y:S01]  /*91c0*/  IMAD.MOV R7, RZ, RZ, -R3.reuse ;  /* 0x000000ffff077224 */ /* 0x100fe200078e0a03 */
[----:B------:R-:W-:Y:S02]  /*91d0*/  IADD3 R4, P0, P2, R3, UR16, R4 ;  /* 0x0000001003047c10 */ /* 0x000fe4000fa1e004 */
[----:B------:R-:W-:Y:S01]  /*91e0*/  SHF.R.S32.HI R3, RZ, 0x1f, R3 ;  /* 0x0000001fff037819 */ /* 0x000fe20000011403 */
[----:B------:R-:W-:-:S03]  /*91f0*/  IMAD R7, R0, R7, R9 ;  /* 0x0000000700077224 */ /* 0x000fc600078e0209 */
[----:B------:R-:W-:Y:S01]  /*9200*/  IADD3.X R5, R3, UR10, R6, P0, P2 ;  /* 0x0000000a03057c10 */ /* 0x000fe200087e4406 */
[----:B------:R-:W-:Y:S01]  /*9210*/  ULDC.64 UR10, c[0x0][UR19+0x210] ;  /* 0x00008400130a7abb */ /* 0x000fe20008000a00 */
[----:B------:R-:W-:Y:S01]  /*9220*/  SHF.R.S32.HI R3, RZ, 0x1f, R7 ;  /* 0x0000001fff037819 */ /* 0x000fe20000011407 */
[C---:B------:R-:W-:Y:S02]  /*9230*/  IMAD R6, R7.reuse, UR11, RZ ;  /* 0x0000000b07067c24 */ /* 0x040fe4000f8e02ff */
[----:B------:R-:W-:-:S04]  /*9240*/  IMAD.WIDE.U32 R4, R7, UR10, R4 ;  /* 0x0000000a07047c25 */ /* 0x000fc8000f8e0004 */
[----:B------:R-:W-:Y:S01]  /*9250*/  IMAD R3, R3, UR10, R6 ;  /* 0x0000000a03037c24 */ /* 0x000fe2000f8e0206 */
[----:B------:R-:W-:Y:S01]  /*9260*/  ULDC.64 UR10, c[0x0][0xba8] ;  /* 0x0002ea00000a7ab9 */ /* 0x000fe20000000a00 */
[----:B------:R-:W-:Y:S01]  /*9270*/  @!UP1 ULDC UR10, c[0x0][0xb50] ;  /* 0x0002d400000a9ab9 */ /* 0x000fe20000000800 */
[----:B------:R-:W-:Y:S01]  /*9280*/  @!UP1 ULDC UR11, c[0x0][0xb54] ;  /* 0x0002d500000b9ab9 */ /* 0x000fe20000000800 */
[----:B------:R-:W-:Y:S01]  /*9290*/  IMAD.IADD R3, R5, 0x1, R3 ;  /* 0x0000000105037824 */ /* 0x000fe200078e0203 */
[----:B------:R-:W-:-:S04]  /*92a0*/  LEA R8, P0, R4, UR10, 0x2 ;  /* 0x0000000a04087c11 */ /* 0x000fc8000f8010ff */
[----:B------:R-:W-:Y:S01]  /*92b0*/  LEA.HI.X R9, R4, UR11, R3, 0x2, P0 ;  /* 0x0000000b04097c11 */ /* 0x000fe200080f1403 */
[----:B---3--:R-:W-:Y:S01]  /*92c0*/  IMAD.MOV R3, RZ, RZ, -R10 ;  /* 0x000000ffff037224 */ /* 0x008fe200078e0a0a */
[----:B------:R-:W-:Y:S04]  /*92d0*/  SHFL.IDX PT, R4, R8, RZ, 0x1c1f ;  /* 0x001c1fff08047589 */ /* 0x000fe800000e0000 */
[----:B------:R-:W-:Y:S01]  /*92e0*/  ISETP.NE.AND P0, PT, R218, R3, PT ;  /* 0x00000003da00720c */ /* 0x000fe20003f05270 */
[----:B------:R-:W0:Y:S01]  /*92f0*/  SHFL.IDX PT, R5, R9, RZ, 0x1c1f ;  /* 0x001c1fff09057589 */ /* 0x000e2200000e0000 */
[----:B------:R-:W-:Y:S02]  /*9300*/  IMAD R3, R0, UR8, RZ ;  /* 0x0000000800037c24 */ /* 0x000fe4000f8e02ff */
[----:B------:R-:W-:Y:S01]  /*9310*/  IMAD R0, R11, 0x40, R16 ;  /* 0x000000400b007824 */ /* 0x000fe200078e0210 */
[----:B------:R-:W-:Y:S04]  /*9320*/  SHFL.IDX PT, R6, R8, 0x1, 0x1c1f ;  /* 0x003c1f0008067f89 */ /* 0x000fe800000e0000 */
[----:B------:R-:W1:Y:S01]  /*9330*/  SHFL.IDX PT, R7, R9, 0x1, 0x1c1f ;  /* 0x003c1f0009077f89 */ /* 0x000e6200000e0000 */
[C---:B------:R-:W-:Y:S01]  /*9340*/  ISETP.GE.OR P2, PT, R0.reuse, R3, P0 ;  /* 0x000000030000720c */ /* 0x040fe20000746670 */
[----:B------:R-:W-:-:S05]  /*9350*/  VIADD R0, R0, 0x8 ;  /* 0x0000000800007836 */ /* 0x000fca0000000000 */
[----:B------:R-:W-:-:S07]  /*9360*/  ISETP.GE.OR P0, PT, R0, R3, P0 ;  /* 0x000000030000720c */ /* 0x000fce0000706670 */
[----:B0-----:R0:W-:Y:S06]  /*9370*/  @!P2 ST.E desc[UR50][R4.64], R12 ;  /* 0x0000000c0400a985 */ /* 0x0011ec000c101932 */
[----:B-1----:R0:W-:Y:S02]  /*9380*/  @!P0 ST.E desc[UR50][R6.64], R13 ;  /* 0x0000000d06008985 */ /* 0x0021e4000c101932 */
.L_x_3594:
[----:B------:R-:W-:Y:S05]  /*9390*/  @P1 BRA `(.L_x_3595) ;  /* 0x0000001000681947 */ /* 0x000fea0003800000 */
[----:B------:R-:W1:Y:S01]  /*93a0*/  S2R R0, SR_TID.X ;  /* 0x0000000000007919 */ /* 0x000e620000002100 */
[----:B------:R-:W2:Y:S01]  /*93b0*/  LDC R82, c[0x0][0xbe8] ;  /* 0x0002fa00ff527b82 */ /* 0x000ea20000000800 */
[----:B------:R-:W-:Y:S01]  /*93c0*/  ULDC UR14, c[0x0][0xac8] ;  /* 0x0002b200000e7ab9 */ /* 0x000fe20000000800 */
[----:B------:R-:W-:Y:S01]  /*93d0*/  ULDC.64 UR12, c[0x0][0xaa0] ;  /* 0x0002a800000c7ab9 */ /* 0x000fe20000000a00 */
[----:B-1----:R-:W-:-:S05]  /*93e0*/  VIADD R0, R0, 0xffffff80 ;  /* 0xffffff8000007836 */ /* 0x002fca0000000000 */
[----:B------:R-:W-:-:S04]  /*93f0*/  SHF.R.S32.HI R3, RZ, 0x1f, R0 ;  /* 0x0000001fff037819 */ /* 0x000fc80000011400 */
[----:B------:R-:W-:-:S04]  /*9400*/  LEA.HI R20, R3, R0, RZ, 0x3 ;  /* 0x0000000003147211 */ /* 0x000fc800078f18ff */
[----:B------:R-:W-:-:S05]  /*9410*/  SHF.R.S32.HI R3, RZ, 0x3, R20 ;  /* 0x00000003ff037819 */ /* 0x000fca0000011414 */
[----:B0-----:R-:W-:-:S04]  /*9420*/  IMAD R5, R3, 0x40, R2 ;  /* 0x0000004003057824 */ /* 0x001fc800078e0202 */
[----:B------:R-:W-:-:S03]  /*9430*/  IMAD.WIDE R14, R5, 0x2, R14 ;  /* 0x00000002050e7825 */ /* 0x000fc600078e020e */
[C---:B------:R-:W-:Y:S02]  /*9440*/  IADD3 R41, P2, R14.reuse, 0x7000, RZ ;  /* 0x000070000e297810 */ /* 0x040fe40007f5e0ff */
[----:B------:R-:W-:Y:S02]  /*9450*/  IADD3 R33, P0, R14, 0x5000, RZ ;  /* 0x000050000e217810 */ /* 0x000fe40007f1e0ff */
[----:B------:R-:W-:Y:S02]  /*9460*/  LOP3.LUT R40, R41, 0x380, RZ, 0xc0, !PT ;  /* 0x0000038029287812 */ /* 0x000fe400078ec0ff */
[----:B------:R-:W-:Y:S02]  /*9470*/  LOP3.LUT R32, R33, 0x380, RZ, 0xc0, !PT ;  /* 0x0000038021207812 */ /* 0x000fe400078ec0ff */
[----:B------:R-:W-:Y:S02]  /*9480*/  SHF.R.U64 R40, R40, 0x3, RZ ;  /* 0x0000000328287819 */ /* 0x000fe400000012ff */
[----:B------:R-:W-:-:S02]  /*9490*/  IADD3 R37, P1, R14, 0x6000, RZ ;  /* 0x000060000e257810 */ /* 0x000fc40007f3e0ff */
[----:B------:R-:W-:Y:S01]  /*94a0*/  LOP3.LUT R40, R40, R41, RZ, 0x3c, !PT ;  /* 0x0000002928287212 */ /* 0x000fe200078e3cff */
[--C-:B------:R-:W-:Y:S01]  /*94b0*/  IMAD.X R41, RZ, RZ, R15.reuse, P2 ;  /* 0x000000ffff297224 */ /* 0x100fe200010e060f */
[----:B------:R-:W-:Y:S02]  /*94c0*/  IADD3 R69, P2, R14, 0xe000, RZ ;  /* 0x0000e0000e457810 */ /* 0x000fe40007f5e0ff */
[----:B------:R-:W-:Y:S02]  /*94d0*/  SHF.R.U64 R32, R32, 0x3, RZ ;  /* 0x0000000320207819 */ /* 0x000fe400000012ff */
[----:B------:R-:W-:Y:S01]  /*94e0*/  LOP3.LUT R68, R69, 0x380, RZ, 0xc0, !PT ;  /* 0x0000038045447812 */ /* 0x000fe200078ec0ff */
[----:B------:R-:W-:Y:S01]  /*94f0*/  UIMAD UR18, UR18, UR12, URZ ;  /* 0x0000000c121272a4 */ /* 0x000fe2000f8e023f */
[----:B------:R-:W-:Y:S01]  /*9500*/  LOP3.LUT R36, R37, 0x380, RZ, 0xc0, !PT ;  /* 0x0000038025247812 */ /* 0x000fe200078ec0ff */
[----:B------:R-:W-:Y:S01]  /*9510*/  VIADD R87, R2, 0xc0 ;  /* 0x000000c002577836 */ /* 0x000fe20000000000 */
[----:B------:R-:W-:Y:S01]  /*9520*/  SHF.R.U64 R68, R68, 0x3, RZ ;  /* 0x0000000344447819 */ /* 0x000fe200000012ff */
[----:B------:R-:W-:Y:S01]  /*9530*/  UIMAD.WIDE.U32 UR10, UR4, UR12, URZ ;  /* 0x0000000c040a72a5 */ /* 0x000fe2000f8e003f */
[----:B------:R-:W-:Y:S01]  /*9540*/  LOP3.LUT R32, R32, R33, RZ, 0x3c, !PT ;  /* 0x0000002120207212 */ /* 0x000fe200078e3cff */
[--C-:B------:R-:W-:Y:S01]  /*9550*/  IMAD.X R33, RZ, RZ, R15.reuse, P0 ;  /* 0x000000ffff217224 */ /* 0x100fe200000e060f */
[----:B------:R-:W-:Y:S01]  /*9560*/  LOP3.LUT R68, R68, R69, RZ, 0x3c, !PT ;  /* 0x0000004544447212 */ /* 0x000fe200078e3cff */
[----:B------:R-:W-:Y:S01]  /*9570*/  IMAD.X R69, RZ, RZ, R15, P2 ;  /* 0x000000ffff457224 */ /* 0x000fe200010e060f */
[----:B--2---:R-:W-:Y:S01]  /*9580*/  ISETP.NE.AND P2, PT, R82, 0x1, PT ;  /* 0x000000015200780c */ /* 0x004fe20003f45270 */
[----:B------:R-:W-:Y:S01]  /*9590*/  VIADD R89, R2, 0x100 ;  /* 0x0000010002597836 */ /* 0x000fe20000000000 */
[----:B------:R-:W-:-:S02]  /*95a0*/  IADD3 R61, P0, R14, 0xc000, RZ ;  /* 0x0000c0000e3d7810 */ /* 0x000fc40007f1e0ff */
[----:B------:R-:W-:Y:S02]  /*95b0*/  IADD3 R9, P3, R14, 0x1000, RZ ;  /* 0x000010000e097810 */ /* 0x000fe40007f7e0ff */
[----:B------:R-:W-:Y:S02]  /*95c0*/  LOP3.LUT R81, R20, 0xfffffff8, RZ, 0xc0, !PT ;  /* 0xfffffff814517812 */ /* 0x000fe400078ec0ff */
[C---:B------:R-:W-:Y:S02]  /*95d0*/  IADD3 R13, P4, R14.reuse, 0x2000, RZ ;  /* 0x000020000e0d7810 */ /* 0x040fe40007f9e0ff */
[C---:B------:R-:W-:Y:S02]  /*95e0*/  IADD3 R25, P5, R14.reuse, 0x3000, RZ ;  /* 0x000030000e197810 */ /* 0x040fe40007fbe0ff */
[----:B------:R-:W-:Y:S01]  /*95f0*/  IADD3 R29, P6, R14, 0x4000, RZ ;  /* 0x000040000e1d7810 */ /* 0x000fe20007fde0ff */
[----:B------:R-:W0:Y:S01]  /*9600*/  @P2 LDC R77, c[0x0][0xbec] ;  /* 0x0002fb00ff4d2b82 */ /* 0x000e220000000800 */
[----:B------:R-:W-:Y:S01]  /*9610*/  SHF.R.U64 R36, R36, 0x3, RZ ;  /* 0x0000000324247819 */ /* 0x000fe200000012ff */
[----:B------:R-:W-:Y:S01]  /*9620*/  UIMAD UR18, UR4, UR13, UR18 ;  /* 0x0000000d041272a4 */ /* 0x000fe2000f8e0212 */
[----:B------:R-:W-:Y:S01]  /*9630*/  LOP3.LUT R60, R61, 0x380, RZ, 0xc0, !PT ;  /* 0x000003803d3c7812 */ /* 0x000fe200078ec0ff */
[----:B------:R-:W-:Y:S01]  /*9640*/  VIADD R95, R2, 0x140 ;  /* 0x00000140025f7836 */ /* 0x000fe20000000000 */
[----:B------:R-:W-:Y:S01]  /*9650*/  LOP3.LUT R36, R36, R37, RZ, 0x3c, !PT ;  /* 0x0000002524247212 */ /* 0x000fe200078e3cff */
[----:B------:R-:W-:Y:S01]  /*9660*/  IMAD.X R37, RZ, RZ, R15, P1 ;  /* 0x000000ffff257224 */ /* 0x000fe200008e060f */
[----:B------:R-:W-:Y:S01]  /*9670*/  IADD3 R65, P1, R14, 0xd000, RZ ;  /* 0x0000d0000e417810 */ /* 0x000fe20007f3e0ff */
[----:B------:R-:W1:Y:S01]  /*9680*/  @P2 LDC R79, c[0x0][0xbf0] ;  /* 0x0002fc00ff4f2b82 */ /* 0x000e620000000800 */
[----:B------:R-:W-:Y:S01]  /*9690*/  SHF.R.U64 R60, R60, 0x3, RZ ;  /* 0x000000033c3c7819 */ /* 0x000fe200000012ff */
[----:B------:R-:W-:Y:S01]  /*96a0*/  VIADD R97, R2, 0x180 ;  /* 0x0000018002617836 */ /* 0x000fe20000000000 */
[----:B------:R-:W-:Y:S01]  /*96b0*/  LOP3.LUT R8, R9, 0x380, RZ, 0xc0, !PT ;  /* 0x0000038009087812 */ /* 0x000fe200078ec0ff */
[----:B------:R-:W-:Y:S01]  /*96c0*/  IMAD.IADD R0, R0, 0x1, -R81 ;  /* 0x0000000100007824 */ /* 0x000fe200078e0a51 */
[----:B------:R-:W-:Y:S01]  /*96d0*/  LOP3.LUT R64, R65, 0x380, RZ, 0xc0, !PT ;  /* 0x0000038041407812 */ /* 0x000fe200078ec0ff */
[----:B------:R-:W5:Y:S01]  /*96e0*/  LD.E.128 R32, desc[UR50][R32.64] ;  /* 0x0000003220207980 */ /* 0x000f62000c101d00 */
[----:B------:R-:W-:Y:S01]  /*96f0*/  LOP3.LUT R60, R60, R61, RZ, 0x3c, !PT ;  /* 0x0000003d3c3c7212 */ /* 0x000fe200078e3cff */
[----:B------:R-:W-:Y:S01]  /*9700*/  IMAD.X R61, RZ, RZ, R15, P0 ;  /* 0x000000ffff3d7224 */ /* 0x000fe200000e060f */
[----:B------:R-:W-:Y:S01]  /*9710*/  ISETP.GE.AND P0, PT, R185, UR14, PT ;  /* 0x0000000eb9007c0c */ /* 0x000fe2000bf06270 */
[----:B------:R-:W5:Y:S01]  /*9720*/  LD.E.128 R40, desc[UR50][R40.64] ;  /* 0x0000003228287980 */ /* 0x000f62000c101d00 */
[----:B------:R-:W-:Y:S01]  /*9730*/  SHF.R.U64 R8, R8, 0x3, RZ ;  /* 0x0000000308087819 */ /* 0x000fe200000012ff */
[----:B------:R-:W-:Y:S01]  /*9740*/  ULDC.64 UR12, c[0x0][0xae8] ;  /* 0x0002ba00000c7ab9 */ /* 0x000fe20000000a00 */
[----:B------:R-:W-:Y:S01]  /*9750*/  SHF.R.U64 R64, R64, 0x3, RZ ;  /* 0x0000000340407819 */ /* 0x000fe200000012ff */
[----:B------:R-:W-:Y:S01]  /*9760*/  IMAD.U32 R81, RZ, RZ, UR43 ;  /* 0x0000002bff517e24 */ /* 0x000fe2000f8e00ff */
[----:B------:R-:W-:Y:S01]  /*9770*/  SEL R76, RZ, 0xffffffff, P0 ;  /* 0xffffffffff4c7807 */ /* 0x000fe20000000000 */
[----:B------:R-:W-:Y:S01]  /*9780*/  IMAD R0, R0, 0x20, R3 ;  /* 0x0000002000007824 */ /* 0x000fe200078e0203 */
[----:B------:R-:W-:Y:S01]  /*9790*/  LOP3.LUT R8, R8, R9, RZ, 0x3c, !PT ;  /* 0x0000000908087212 */ /* 0x000fe200078e3cff */
[--C-:B------:R-:W-:Y:S01]  /*97a0*/  IMAD.X R9, RZ, RZ, R15.reuse, P3 ;  /* 0x000000ffff097224 */ /* 0x100fe200018e060f */
[----:B------:R-:W-:Y:S01]  /*97b0*/  ISETP.GE.AND P0, PT, R184, UR14, PT ;  /* 0x0000000eb8007c0c */ /* 0x000fe2000bf06270 */
[----:B------:R-:W5:Y:S01]  /*97c0*/  LD.E.128 R68, desc[UR50][R68.64] ;  /* 0x0000003244447980 */ /* 0x000f62000c101d00 */
[----:B------:R-:W-:Y:S01]  /*97d0*/  LOP3.LUT R64, R64, R65, RZ, 0x3c, !PT ;  /* 0x0000004140407212 */ /* 0x000fe200078e3cff */
[----:B------:R-:W-:Y:S01]  /*97e0*/  IMAD.X R65, RZ, RZ, R15, P1 ;  /* 0x000000ffff417224 */ /* 0x000fe200008e060f */
[----:B------:R-:W-:Y:S01]  /*97f0*/  IADD3 R45, P3, R14, 0x8000, RZ ;  /* 0x000080000e2d7810 */ /* 0x000fe20007f7e0ff */
[----:B------:R-:W-:Y:S01]  /*9800*/  IMAD.SHL.U32 R76, R76, 0x2, RZ ;  /* 0x000000024c4c7824 */ /* 0x000fe200078e00ff */
[----:B------:R-:W-:-:S02]  /*9810*/  ISETP.GE.AND P1, PT, R2, UR14, PT ;  /* 0x0000000e02007c0c */ /* 0x000fc4000bf26270 */
[----:B------:R-:W-:Y:S02]  /*9820*/  LOP3.LUT R12, R13, 0x380, RZ, 0xc0, !PT ;  /* 0x000003800d0c7812 */ /* 0x000fe400078ec0ff */
[----:B------:R-:W-:Y:S02]  /*9830*/  LOP3.LUT R24, R25, 0x380, RZ, 0xc0, !PT ;  /* 0x0000038019187812 */ /* 0x000fe400078ec0ff */
[----:B------:R-:W-:Y:S01]  /*9840*/  LOP3.LUT R28, R29, 0x380, RZ, 0xc0, !PT ;  /* 0x000003801d1c7812 */ /* 0x000fe200078ec0ff */
[----:B------:R-:W-:Y:S01]  /*9850*/  UIADD3 UR11, UR11, UR18, URZ ;  /* 0x000000120b0b7290 */ /* 0x000fe2000fffe03f */
[----:B------:R-:W-:Y:S01]  /*9860*/  SEL R20, RZ, 0xffffffff, P0 ;  /* 0xffffffffff147807 */ /* 0x000fe20000000000 */
[----:B------:R-:W-:Y:S01]  /*9870*/  IMAD R80, R81, 0x40, R0 ;  /* 0x0000004051507824 */ /* 0x000fe200078e0200 */
[----:B------:R-:W-:Y:S01]  /*9880*/  ISETP.GE.AND P0, PT, R87, UR14, PT ;  /* 0x0000000e57007c0c */ /* 0x000fe2000bf06270 */
[----:B------:R-:W-:Y:S01]  /*9890*/  USHF.R.S32.HI UR4, URZ, 0x1f, UR9 ;  /* 0x0000001f3f047899 */ /* 0x000fe20008011409 */
[----:B------:R-:W-:Y:S01]  /*98a0*/  LOP3.LUT R44, R45, 0x380, RZ, 0xc0, !PT ;  /* 0x000003802d2c7812 */ /* 0x000fe200078ec0ff */
[----:B------:R-:W5:Y:S01]  /*98b0*/  LD.E.128 R8, desc[UR50][R8.64] ;  /* 0x0000003208087980 */ /* 0x000f62000c101d00 */
[----:B------:R-:W-:Y:S01]  /*98c0*/  SEL R21, RZ, 0x1, P1 ;  /* 0x00000001ff157807 */ /* 0x000fe20000800000 */
[----:B------:R-:W-:Y:S01]  /*98d0*/  IMAD.SHL.U32 R20, R20, 0x4, RZ ;  /* 0x0000000414147824 */ /* 0x000fe200078e00ff */
[----:B------:R-:W-:Y:S01]  /*98e0*/  SHF.R.U64 R12, R12, 0x3, RZ ;  /* 0x000000030c0c7819 */ /* 0x000fe200000012ff */
[----:B------:R-:W5:Y:S01]  /*98f0*/  LD.E.128 R36, desc[UR50][R36.64] ;  /* 0x0000003224247980 */ /* 0x000f62000c101d00 */
[----:B------:R-:W-:-:S02]  /*9900*/  SHF.R.U64 R24, R24, 0x3, RZ ;  /* 0x0000000318187819 */ /* 0x000fc400000012ff */
[----:B------:R-:W-:Y:S01]  /*9910*/  SHF.R.U64 R28, R28, 0x3, RZ ;  /* 0x000000031c1c7819 */ /* 0x000fe200000012ff */
[----:B------:R-:W5:Y:S01]  /*9920*/  LD.E.128 R60, desc[UR50][R60.64] ;  /* 0x000000323c3c7980 */ /* 0x000f62000c101d00 */
[----:B------:R-:W-:Y:S02]  /*9930*/  SEL R0, RZ, 0xffffffff, P0 ;  /* 0xffffffffff007807 */ /* 0x000fe40000000000 */
[----:B------:R-:W-:Y:S01]  /*9940*/  SHF.R.U64 R44, R44, 0x3, RZ ;  /* 0x000000032c2c7819 */ /* 0x000fe200000012ff */
[----:B------:R-:W-:Y:S01]  /*9950*/  UIMAD.WIDE.U32 UR10, UR42, UR12, UR10 ;  /* 0x0000000c2a0a72a5 */ /* 0x000fe2000f8e000a */
[----:B------:R-:W-:Y:S01]  /*9960*/  LOP3.LUT R21, R76, 0x2, R21, 0xe2, !PT ;  /* 0x000000024c157812 */ /* 0x000fe200078ee215 */
[----:B------:R-:W5:Y:S01]  /*9970*/  LD.E.128 R64, desc[UR50][R64.64] ;  /* 0x0000003240407980 */ /* 0x000f62000c101d00 */
[----:B------:R-:W-:Y:S01]  /*9980*/  ISETP.GE.AND P0, PT, R89, UR14, PT ;  /* 0x0000000e59007c0c */ /* 0x000fe2000bf06270 */
[----:B------:R-:W-:Y:S01]  /*9990*/  IMAD.SHL.U32 R76, R0, 0x8, RZ ;  /* 0x00000008004c7824 */ /* 0x000fe200078e00ff */
        /* <DEDUP_REMOVED lines=8> */
[----:B------:R-:W-:Y:S01]  /*9a20*/  IADD3 R49, P4, R14, 0x9000, RZ ;  /* 0x000090000e317810 */ /* 0x000fe20007f9e0ff */
[----:B0-----:R-:W-:Y:S01]  /*9a30*/  @P2 IMAD.HI.U32 R0, R80, R77, RZ ;  /* 0x0000004d50002227 */ /* 0x001fe200078e00ff */
[C---:B------:R-:W-:Y:S01]  /*9a40*/  IADD3 R53, P5, R14.reuse, 0xa000, RZ ;  /* 0x0000a0000e357810 */ /* 0x040fe20007fbe0ff */
[----:B------:R-:W-:Y:S01]  /*9a50*/  UIMAD UR11, UR42, UR13, UR11 ;  /* 0x0000000d2a0b72a4 */ /* 0x000fe2000f8e020b */
[----:B------:R-:W-:Y:S01]  /*9a60*/  IADD3 R57, P6, R14, 0xb000, RZ ;  /* 0x0000b0000e397810 */ /* 0x000fe20007fde0ff */
[----:B------:R-:W5:Y:S01]  /*9a70*/  LD.E.128 R24, desc[UR50][R24.64] ;  /* 0x0000003218187980 */ /* 0x000f62000c101d00 */
[----:B------:R-:W-:Y:S01]  /*9a80*/  LOP3.LUT R21, R20, 0x4, R21, 0xe2, !PT ;  /* 0x0000000414157812 */ /* 0x000fe200078ee215 */
[----:B------:R-:W-:Y:S01]  /*9a90*/  ULDC.64 UR12, c[0x0][0xaf0] ;  /* 0x0002bc00000c7ab9 */ /* 0x000fe20000000a00 */
[----:B------:R-:W-:Y:S01]  /*9aa0*/  IADD3 R7, P3, R14, 0xf000, RZ ;  /* 0x0000f0000e077810 */ /* 0x000fe20007f7e0ff */
[----:B------:R-:W5:Y:S01]  /*9ab0*/  LD.E.128 R28, desc[UR50][R28.64] ;  /* 0x000000321c1c7980 */ /* 0x000f62000c101d00 */
[----:B------:R-:W-:Y:S01]  /*9ac0*/  SEL R20, RZ, 0xffffffff, P0 ;  /* 0xffffffffff147807 */ /* 0x000fe20000000000 */
[----:B------:R-:W-:Y:S01]  /*9ad0*/  UIMAD UR4, UR4, UR12, URZ ;  /* 0x0000000c040472a4 */ /* 0x000fe2000f8e023f */
[----:B------:R-:W-:Y:S01]  /*9ae0*/  LOP3.LUT R48, R49, 0x380, RZ, 0xc0, !PT ;  /* 0x0000038031307812 */ /* 0x000fe200078ec0ff */
[----:B------:R-:W-:Y:S01]  /*9af0*/  IMAD.MOV.U32 R77, RZ, RZ, R80 ;  /* 0x000000ffff4d7224 */ /* 0x000fe200078e0050 */
[----:B------:R-:W-:Y:S01]  /*9b00*/  LOP3.LUT R52, R53, 0x380, RZ, 0xc0, !PT ;  /* 0x0000038035347812 */ /* 0x000fe200078ec0ff */
[----:B------:R-:W5:Y:S01]  /*9b10*/  LD.E.128 R44, desc[UR50][R44.64] ;  /* 0x000000322c2c7980 */ /* 0x000f62000c101d00 */
[----:B------:R-:W-:-:S02]  /*9b20*/  LOP3.LUT R56, R57, 0x380, RZ, 0xc0, !PT ;  /* 0x0000038039387812 */ /* 0x000fc400078ec0ff */
[----:B------:R-:W-:Y:S01]  /*9b30*/  LOP3.LUT R5, R14, 0x380, RZ, 0xc0, !PT ;  /* 0x000003800e057812 */ /* 0x000fe200078ec0ff */
[----:B------:R-:W-:Y:S01]  /*9b40*/  UIMAD.WIDE.U32 UR10, UR9, UR12, UR10 ;  /* 0x0000000c090a72a5 */ /* 0x000fe2000f8e000a */
[----:B------:R-:W-:Y:S01]  /*9b50*/  LOP3.LUT R6, R7, 0x380, RZ, 0xc0, !PT ;  /* 0x0000038007067812 */ /* 0x000fe200078ec0ff */
[----:B------:R-:W-:Y:S01]  /*9b60*/  IMAD.X R73, RZ, RZ, R15, P3 ;  /* 0x000000ffff497224 */ /* 0x000fe200018e060f */
[----:B-1----:R-:W-:Y:S01]  /*9b70*/  @P2 SHF.R.U32.HI R77, RZ, R79, R0 ;  /* 0x0000004fff4d2219 */ /* 0x002fe20000011600 */
[----:B------:R-:W-:Y:S01]  /*9b80*/  IMAD.SHL.U32 R79, R20, 0x10, RZ ;  /* 0x00000010144f7824 */ /* 0x000fe200078e00ff */
[----:B------:R-:W-:Y:S01]  /*9b90*/  LOP3.LUT R76, R76, 0x8, R21, 0xe2, !PT ;  /* 0x000000084c4c7812 */ /* 0x000fe200078ee215 */
[----:B------:R-:W-:Y:S01]  /*9ba0*/  UIMAD UR4, UR9, UR13, UR4 ;  /* 0x0000000d090472a4 */ /* 0x000fe2000f8e0204 */
[----:B------:R-:W-:Y:S02]  /*9bb0*/  SHF.R.U64 R48, R48, 0x3, RZ ;  /* 0x0000000330307819 */ /* 0x000fe400000012ff */
[----:B------:R-:W-:-:S02]  /*9bc0*/  SHF.R.U64 R52, R52, 0x3, RZ ;  /* 0x0000000334347819 */ /* 0x000fc400000012ff */
[----:B------:R-:W-:Y:S02]  /*9bd0*/  SHF.R.U64 R56, R56, 0x3, RZ ;  /* 0x0000000338387819 */ /* 0x000fe400000012ff */
[----:B------:R-:W-:Y:S02]  /*9be0*/  SHF.R.U64 R5, R5, 0x3, RZ ;  /* 0x0000000305057819 */ /* 0x000fe400000012ff */
[----:B------:R-:W-:Y:S01]  /*9bf0*/  SHF.R.U64 R6, R6, 0x3, RZ ;  /* 0x0000000306067819 */ /* 0x000fe200000012ff */
[----:B------:R-:W-:Y:S01]  /*9c00*/  UIADD3 UR4, UR11, UR4, URZ ;  /* 0x000000040b047290 */ /* 0x000fe2000fffe03f */
[----:B------:R-:W-:Y:S01]  /*9c10*/  LOP3.LUT R76, R79, 0x10, R76, 0xe2, !PT ;  /* 0x000000104f4c7812 */ /* 0x000fe200078ee24c */
[----:B------:R-:W-:Y:S01]  /*9c20*/  IMAD.MOV R79, RZ, RZ, -R77 ;  /* 0x000000ffff4f7224 */ /* 0x000fe200078e0a4d */
[----:B------:R-:W-:Y:S02]  /*9c30*/  ISETP.GE.AND P0, PT, R95, UR14, PT ;  /* 0x0000000e5f007c0c */ /* 0x000fe4000bf06270 */
[----:B------:R-:W-:Y:S01]  /*9c40*/  LOP3.LUT R48, R48, R49, RZ, 0x3c, !PT ;  /* 0x0000003130307212 */ /* 0x000fe200078e3cff */
[--C-:B------:R-:W-:Y:S01]  /*9c50*/  IMAD.X R49, RZ, RZ, R15.reuse, P4 ;  /* 0x000000ffff317224 */ /* 0x100fe200020e060f */
[----:B------:R-:W-:Y:S01]  /*9c60*/  LOP3.LUT R52, R52, R53, RZ, 0x3c, !PT ;  /* 0x0000003534347212 */ /* 0x000fe200078e3cff */
[--C-:B------:R-:W-:Y:S01]  /*9c70*/  IMAD.X R53, RZ, RZ, R15.reuse, P5 ;  /* 0x000000ffff357224 */ /* 0x100fe200028e060f */
[----:B------:R-:W-:Y:S01]  /*9c80*/  LOP3.LUT R56, R56, R57, RZ, 0x3c, !PT ;  /* 0x0000003938387212 */ /* 0x000fe200078e3cff */
[--C-:B------:R-:W-:Y:S01]  /*9c90*/  IMAD.X R57, RZ, RZ, R15.reuse, P6 ;  /* 0x000000ffff397224 */ /* 0x100fe200030e060f */
[----:B------:R-:W-:Y:S01]  /*9ca0*/  LOP3.LUT R4, R5, R14, RZ, 0x3c, !PT ;  /* 0x0000000e05047212 */ /* 0x000fe200078e3cff */
[----:B------:R-:W-:Y:S01]  /*9cb0*/  IMAD.MOV.U32 R5, RZ, RZ, R15 ;  /* 0x000000ffff057224 */ /* 0x000fe200078e000f */
[----:B------:R-:W-:-:S02]  /*9cc0*/  LOP3.LUT R72, R6, R7, RZ, 0x3c, !PT ;  /* 0x0000000706487212 */ /* 0x000fc400078e3cff */
[----:B------:R-:W-:Y:S01]  /*9cd0*/  SHF.R.S32.HI R78, RZ, 0x1f, R77 ;  /* 0x0000001fff4e7819 */ /* 0x000fe2000001144d */
[----:B------:R-:W-:Y:S01]  /*9ce0*/  IMAD.U32 R20, RZ, RZ, UR10 ;  /* 0x0000000aff147e24 */ /* 0x000fe2000f8e00ff */
[----:B------:R-:W-:Y:S01]  /*9cf0*/  SEL R0, RZ, 0xffffffff, P0 ;  /* 0xffffffffff007807 */ /* 0x000fe20000000000 */
[----:B------:R-:W-:Y:S01]  /*9d00*/  IMAD.U32 R21, RZ, RZ, UR11 ;  /* 0x0000000bff157e24 */ /* 0x000fe2000f8e00ff */
[----:B------:R-:W-:Y:S01]  /*9d10*/  ULDC.64 UR10, c[0x0][0xae0] ;  /* 0x0002b800000a7ab9 */ /* 0x000fe20000000a00 */
[----:B------:R-:W-:Y:S01]  /*9d20*/  IMAD R79, R82, R79, R80 ;  /* 0x0000004f524f7224 */ /* 0x000fe200078e0250 */
[----:B------:R-:W5:Y:S01]  /*9d30*/  LD.E.128 R4, desc[UR50][R4.64] ;  /* 0x0000003204047980 */ /* 0x000f62000c101d00 */
[----:B------:R-:W-:Y:S02]  /*9d40*/  IMAD.U32 R21, RZ, RZ, UR4 ;  /* 0x00000004ff157e24 */ /* 0x000fe4000f8e00ff */
[----:B------:R-:W-:Y:S01]  /*9d50*/  IMAD R78, R78, UR10, RZ ;  /* 0x0000000a4e4e7c24 */ /* 0x000fe2000f8e02ff */
[----:B------:R-:W5:Y:S01]  /*9d60*/  LD.E.128 R12, desc[UR50][R12.64] ;  /* 0x000000320c0c7980 */ /* 0x000f62000c101d00 */
[----:B------:R-:W-:Y:S01]  /*9d70*/  IMAD.SHL.U32 R83, R0, 0x20, RZ ;  /* 0x0000002000537824 */ /* 0x000fe200078e00ff */
[----:B------:R-:W-:-:S02]  /*9d80*/  ISETP.GE.AND P0, PT, R97, UR14, PT ;  /* 0x0000000e61007c0c */ /* 0x000fc4000bf06270 */
[----:B------:R-:W5:Y:S01]  /*9d90*/  LD.E.128 R48, desc[UR50][R48.64] ;  /* 0x0000003230307980 */ /* 0x000f62000c101d00 */
[----:B------:R-:W-:-:S03]  /*9da0*/  SHF.R.S32.HI R0, RZ, 0x1f, R79 ;  /* 0x0000001fff007819 */ /* 0x000fc6000001144f */
[----:B------:R-:W5:Y:S01]  /*9db0*/  LD.E.128 R52, desc[UR50][R52.64] ;  /* 0x0000003234347980 */ /* 0x000f62000c101d00 */
[----:B------:R-:W-:-:S03]  /*9dc0*/  IMAD.WIDE.U32 R20, R77, UR10, R20 ;  /* 0x0000000a4d147c25 */ /* 0x000fc6000f8e0014 */
[----:B------:R-:W5:Y:S01]  /*9dd0*/  LD.E.128 R56, desc[UR50][R56.64] ;  /* 0x0000003238387980 */ /* 0x000f62000c101d00 */
[----:B------:R-:W-:Y:S01]  /*9de0*/  IMAD R81, R77, UR11, R78 ;  /* 0x0000000b4d517c24 */ /* 0x000fe2000f8e024e */
[----:B------:R-:W-:Y:S02]  /*9df0*/  ULDC.64 UR10, c[0x0][0xad8] ;  /* 0x0002b600000a7ab9 */ /* 0x000fe40000000a00 */
[----:B------:R-:W5:Y:S01]  /*9e00*/  LD.E.128 R72, desc[UR50][R72.64] ;  /* 0x0000003248487980 */ /* 0x000f62000c101d00 */
[----:B------:R-:W-:Y:S01]  /*9e10*/  VIADD R93, R2, 0x1c0 ;  /* 0x000001c0025d7836 */ /* 0x000fe20000000000 */
[----:B------:R-:W-:Y:S01]  /*9e20*/  @!PT LDS RZ, [RZ] ;  /* 0x00000000fffff984 */ /* 0x000fe20000000800 */
[----:B------:R-:W-:Y:S01]  /*9e30*/  @!PT LDS RZ, [RZ] ;  /* 0x00000000fffff984 */ /* 0x000fe20000000800 */
[----:B------:R-:W-:Y:S01]  /*9e40*/  @!PT LDS RZ, [RZ] ;  /* 0x00000000fffff984 */ /* 0x000fe20000000800 */
[----:B------:R-:W-:Y:S01]  /*9e50*/  @!PT LDS RZ, [RZ] ;  /* 0x00000000fffff984 */ /* 0x000fe20000000800 */
[----:B------:R0:W-:Y:S06]  /*9e60*/  MEMBAR.ALL.CTA ;  /* 0x0000000000007992 */ /* 0x0001ec0000008000 */
[----:B0-----:R-:W0:Y:S01]  /*9e70*/  FENCE.VIEW.ASYNC.S ;  /* 0x00000000000073c6 */ /* 0x001e220000000000 */
[----:B------:R-:W-:Y:S01]  /*9e80*/  IMAD.U32 R90, RZ, RZ, UR43 ;  /* 0x0000002bff5a7e24 */ /* 0x000fe2000f8e00ff */
[----:B------:R-:W-:Y:S01]  /*9e90*/  LOP3.LUT R76, R83, 0x20, R76, 0xe2, !PT ;  /* 0x00000020534c7812 */ /* 0x000fe200078ee24c */
[----:B------:R-:W-:Y:S01]  /*9ea0*/  IMAD.IADD R21, R21, 0x1, R81 ;  /* 0x0000000115157824 */ /* 0x000fe200078e0251 */
[----:B------:R-:W-:Y:S01]  /*9eb0*/  SEL R77, RZ, 0x40, P0 ;  /* 0x00000040ff4d7807 */ /* 0x000fe20000000000 */
[----:B------:R-:W-:Y:S01]  /*9ec0*/  IMAD R78, R0, UR10, RZ ;  /* 0x0000000a004e7c24 */ /* 0x000fe2000f8e02ff */
[----:B------:R-:W-:Y:S01]  /*9ed0*/  ISETP.GE.AND P0, PT, R93, UR14, PT ;  /* 0x0000000e5d007c0c */ /* 0x000fe2000bf06270 */
[----:B------:R-:W-:-:S02]  /*9ee0*/  IMAD R90, R90, 0x40, R3 ;  /* 0x000000405a5a7824 */ /* 0x000fc400078e0203 */
[----:B------:R-:W-:Y:S01]  /*9ef0*/  IMAD R91, R82, UR8, RZ ;  /* 0x00000008525b7c24 */ /* 0x000fe2000f8e02ff */
[----:B------:R-:W-:Y:S01]  /*9f00*/  LOP3.LUT R0, R76, R77, RZ, 0xfc, !PT ;  /* 0x0000004d4c007212 */ /* 0x000fe200078efcff */
[C---:B------:R-:W-:Y:S01]  /*9f10*/  IMAD R77, R79.reuse, UR11, R78 ;  /* 0x0000000b4f4d7c24 */ /* 0x040fe2000f8e024e */
[----:B------:R-:W-:Y:S01]  /*9f20*/  UIADD3 UR4, UR39, 0x28c20, URZ ;  /* 0x00028c2027047890 */ /* 0x000fe2000fffe03f */
[----:B------:R-:W-:Y:S01]  /*9f30*/  IMAD.WIDE.U32 R20, R79, UR10, R20 ;  /* 0x0000000a4f147c25 */ /* 0x000fe2000f8e0014 */
[----:B------:R-:W-:Y:S01]  /*9f40*/  SEL R3, RZ, 0x80, P0 ;  /* 0x00000080ff037807 */ /* 0x000fe20000000000 */
[----:B------:R-:W-:Y:S01]  /*9f50*/  ULDC.64 UR10, c[0x0][0xa80] ;  /* 0x0002a000000a7ab9 */ /* 0x000fe20000000a00 */
[----:B------:R-:W-:Y:S01]  /*9f60*/  ISETP.GE.AND P0, PT, R90, R91, PT ;  /* 0x0000005b5a00720c */ /* 0x000fe20003f06270 */
[----:B------:R-:W-:Y:S01]  /*9f70*/  IMAD.IADD R21, R21, 0x1, R77 ;  /* 0x0000000115157824 */ /* 0x000fe200078e024d */
[----:B------:R-:W-:Y:S01]  /*9f80*/  UPRMT UR4, URZ, 0x654, UR4 ;  /* 0x000006543f047896 */ /* 0x000fe20008000004 */
[----:B------:R-:W-:-:S04]  /*9f90*/  LEA R86, P1, R20, UR10, 0x1 ;  /* 0x0000000a14567c11 */ /* 0x000fc8000f8208ff */
[----:B------:R-:W-:Y:S01]  /*9fa0*/  LEA.HI.X R88, R20, UR11, R21, 0x1, P1 ;  /* 0x0000000b14587c11 */ /* 0x000fe200088f0c15 */
[----:B------:R-:W-:Y:S01]  /*9fb0*/  BSSY B1, `(.L_x_3596) ;  /* 0x000002c000017945 */ /* 0x000fe20003800000 */
[----:B0-----:R0:W1:Y:S02]  /*9fc0*/  SHFL.IDX PT, R20, R86, RZ, 0x181f ;  /* 0x00181fff56147589 */ /* 0x00106400000e0000 */
[----:B------:R-:W-:Y:S02]  /*9fd0*/  SYNCS.ARRIVE.TRANS64.RED.A1T0 RZ, [UR4], RZ ;  /* 0x000000ffffff79a7 */ /* 0x000fe40008100404 */
[----:B------:R0:W2:Y:S01]  /*9fe0*/  SHFL.IDX PT, R21, R88, RZ, 0x181f ;  /* 0x00181fff58157589 */ /* 0x0000a200000e0000 */
[----:B------:R-:W-:Y:S02]  /*9ff0*/  LOP3.LUT R3, R0, R3, RZ, 0xfc, !PT ;  /* 0x0000000300037212 */ /* 0x000fe400078efcff */
[----:B------:R-:W-:Y:S01]  /*a000*/  SHF.R.S32.HI R152, RZ, 0x1f, R185 ;  /* 0x0000001fff987819 */ /* 0x000fe200000114b9 */
[----:B------:R-:W-:Y:S06]  /*a010*/  @P0 BRA `(.L_x_3597) ;  /* 0x0000000000940947 */ /* 0x000fec0003800000 */
[----:B------:R-:W-:Y:S02]  /*a020*/  ISETP.GE.AND P1, PT, R185, UR14, PT ;  /* 0x0000000eb9007c0c */ /* 0x000fe4000bf26270 */
[----:B------:R-:W-:Y:S02]  /*a030*/  ISETP.GE.AND P0, PT, R2, UR14, PT ;  /* 0x0000000e02007c0c */ /* 0x000fe4000bf06270 */
[----:B------:R-:W-:Y:S02]  /*a040*/  ISETP.GE.AND P4, PT, R184, UR14, PT ;  /* 0x0000000eb8007c0c */ /* 0x000fe4000bf86270 */
[----:B------:R-:W-:Y:S02]  /*a050*/  ISETP.GE.AND P3, PT, R87, UR14, PT ;  /* 0x0000000e57007c0c */ /* 0x000fe4000bf66270 */
[----:B------:R-:W-:Y:S02]  /*a060*/  SHF.R.S32.HI R81, RZ, 0x1f, R184 ;  /* 0x0000001fff517819 */ /* 0x000fe400000114b8 */
[----:B------:R-:W-:-:S02]  /*a070*/  SHF.R.S32.HI R83, RZ, 0x1f, R87 ;  /* 0x0000001fff537819 */ /* 0x000fc40000011457 */
[----:B------:R-:W-:Y:S02]  /*a080*/  SHF.R.S32.HI R85, RZ, 0x1f, R89 ;  /* 0x0000001fff557819 */ /* 0x000fe40000011459 */
[CC--:B-1----:R-:W-:Y:S01]  /*a090*/  @!P1 LEA R76, P2, R185.reuse, R20.reuse, 0x1 ;  /* 0x00000014b94c9211 */ /* 0x0c2fe200078408ff */
[----:B--2---:R-:W-:Y:S02]  /*a0a0*/  @!P0 IMAD.WIDE R78, R2, 0x2, R20 ;  /* 0x00000002024e8825 */ /* 0x004fe400078e0214 */
[----:B------:R-:W-:Y:S02]  /*a0b0*/  @!P4 LEA R80, P5, R184, R20, 0x1 ;  /* 0x00000014b850c211 */ /* 0x000fe400078a08ff */
[----:B------:R-:W-:Y:S01]  /*a0c0*/  @!P1 LEA.HI.X R77, R185, R21, R152, 0x1, P2 ;  /* 0x00000015b94d9211 */ /* 0x000fe200010f0c98 */
[----:B-----5:R1:W-:Y:S01]  /*a0d0*/  @!P0 ST.E.128 desc[UR50][R78.64], R4 ;  /* 0x000000044e008985 */ /* 0x0203e2000c101d32 */
[----:B------:R-:W-:Y:S02]  /*a0e0*/  ISETP.GE.AND P2, PT, R89, UR14, PT ;  /* 0x0000000e59007c0c */ /* 0x000fe4000bf46270 */
[----:B------:R-:W-:Y:S01]  /*a0f0*/  LOP3.LUT P0, RZ, R0, 0x40, RZ, 0xc0, !PT ;  /* 0x0000004000ff7812 */ /* 0x000fe2000780c0ff */
[----:B------:R2:W-:Y:S01]  /*a100*/  @!P1 ST.E.128 desc[UR50][R76.64], R12 ;  /* 0x0000000c4c009985 */ /* 0x0005e2000c101d32 */
[----:B------:R-:W-:-:S02]  /*a110*/  ISETP.GE.AND P1, PT, R95, UR14, PT ;  /* 0x0000000e5f007c0c */ /* 0x000fc4000bf26270 */
[CC--:B------:R-:W-:Y:S02]  /*a120*/  @!P3 LEA R82, P6, R87.reuse, R20.reuse, 0x1 ;  /* 0x000000145752b211 */ /* 0x0c0fe400078c08ff */
[-C--:B------:R-:W-:Y:S02]  /*a130*/  @!P4 LEA.HI.X R81, R184, R21.reuse, R81, 0x1, P5 ;  /* 0x00000015b851c211 */ /* 0x080fe400028f0c51 */
[-C--:B------:R-:W-:Y:S02]  /*a140*/  @!P3 LEA.HI.X R83, R87, R21.reuse, R83, 0x1, P6 ;  /* 0x000000155753b211 */ /* 0x080fe400030f0c53 */
[----:B------:R-:W-:Y:S01]  /*a150*/  LOP3.LUT P6, RZ, R3, 0x80, RZ, 0xc0, !PT ;  /* 0x0000008003ff7812 */ /* 0x000fe200078cc0ff */
[----:B------:R3:W-:Y:S01]  /*a160*/  @!P4 ST.E.128 desc[UR50][R80.64], R28 ;  /* 0x0000001c5000c985 */ /* 0x0007e2000c101d32 */
[C---:B------:R-:W-:Y:S02]  /*a170*/  @!P2 LEA R84, P5, R89.reuse, R20, 0x1 ;  /* 0x000000145954a211 */ /* 0x040fe400078a08ff */
[----:B-1----:R-:W-:Y:S01]  /*a180*/  SHF.R.S32.HI R5, RZ, 0x1f, R95 ;  /* 0x0000001fff057819 */ /* 0x002fe2000001145f */
[----:B------:R3:W-:Y:S01]  /*a190*/  @!P3 ST.E.128 desc[UR50][R82.64], R36 ;  /* 0x000000245200b985 */ /* 0x0007e2000c101d32 */
[----:B------:R-:W-:-:S02]  /*a1a0*/  @!P2 LEA.HI.X R85, R89, R21, R85, 0x1, P5 ;  /* 0x000000155955a211 */ /* 0x000fc400028f0c55 */
[CC--:B------:R-:W-:Y:S02]  /*a1b0*/  @!P1 LEA R4, P5, R95.reuse, R20.reuse, 0x1 ;  /* 0x000000145f049211 */ /* 0x0c0fe400078a08ff */
[----:B------:R-:W-:Y:S01]  /*a1c0*/  SHF.R.S32.HI R7, RZ, 0x1f, R97 ;  /* 0x0000001fff077819 */ /* 0x000fe20000011461 */
[----:B------:R3:W-:Y:S01]  /*a1d0*/  @!P2 ST.E.128 desc[UR50][R84.64], R44 ;  /* 0x0000002c5400a985 */ /* 0x0007e2000c101d32 */
[-C--:B------:R-:W-:Y:S02]  /*a1e0*/  @!P1 LEA.HI.X R5, R95, R21.reuse, R5, 0x1, P5 ;  /* 0x000000155f059211 */ /* 0x080fe400028f0c05 */
[C---:B------:R-:W-:Y:S02]  /*a1f0*/  @P0 LEA R6, P5, R97.reuse, R20, 0x1 ;  /* 0x0000001461060211 */ /* 0x040fe400078a08ff */
[----:B--2---:R-:W-:Y:S01]  /*a200*/  SHF.R.S32.HI R13, RZ, 0x1f, R93 ;  /* 0x0000001fff0d7819 */ /* 0x004fe2000001145d */
[----:B------:R3:W-:Y:S01]  /*a210*/  @!P1 ST.E.128 desc[UR50][R4.64], R52 ;  /* 0x0000003404009985 */ /* 0x0007e2000c101d32 */
[----:B------:R-:W-:-:S02]  /*a220*/  @P0 LEA.HI.X R7, R97, R21, R7, 0x1, P5 ;  /* 0x0000001561070211 */ /* 0x000fc400028f0c07 */
[----:B------:R-:W-:-:S03]  /*a230*/  @P6 LEA R12, P5, R93, R20, 0x1 ;  /* 0x000000145d0c6211 */ /* 0x000fc600078a08ff */
[----:B------:R3:W-:Y:S01]  /*a240*/  @P0 ST.E.128 desc[UR50][R6.64], R60 ;  /* 0x0000003c06000985 */ /* 0x0007e2000c101d32 */
[----:B------:R-:W-:-:S05]  /*a250*/  @P6 LEA.HI.X R13, R93, R21, R13, 0x1, P5 ;  /* 0x000000155d0d6211 */ /* 0x000fca00028f0c0d */
[----:B------:R3:W-:Y:S04]  /*a260*/  @P6 ST.E.128 desc[UR50][R12.64], R68 ;  /* 0x000000440c006985 */ /* 0x0007e8000c101d32 */
.L_x_3597:
[----:B------:R-:W-:Y:S05]  /*a270*/  BSYNC B1 ;  /* 0x0000000000017941 */ /* 0x000fea0003800000 */
.L_x_3596:
[----:B---3-5:R-:W-:Y:S01]  /*a280*/  VIADD R6, R90, 0x20 ;  /* 0x000000205a067836 */ /* 0x028fe20000000000 */
[----:B------:R3:W4:Y:S04]  /*a290*/  SHFL.IDX PT, R5, R88, 0x1, 0x181f ;  /* 0x00381f0058057f89 */ /* 0x00072800000e0000 */
[----:B------:R-:W-:Y:S01]  /*a2a0*/  ISETP.GE.AND P0, PT, R6, R91, PT ;  /* 0x0000005b0600720c */ /* 0x000fe20003f06270 */
[----:B------:R3:W0:-:S12]  /*a2b0*/  SHFL.IDX PT, R4, R86, 0x1, 0x181f ;  /* 0x00381f0056047f89 */ /* 0x00061800000e0000 */
[----:B---3--:R-:W-:Y:S05]  /*a2c0*/  @P0 BRA `(.L_x_3598) ;  /* 0x0000002800180947 */ /* 0x008fea0003800000 */
[----:B------:R-:W-:Y:S02]  /*a2d0*/  ISETP.GE.AND P0, PT, R2, UR14, PT ;  /* 0x0000000e02007c0c */ /* 0x000fe4000bf06270 */
[----:B------:R-:W-:Y:S02]  /*a2e0*/  ISETP.GE.AND P4, PT, R185, UR14, PT ;  /* 0x0000000eb9007c0c */ /* 0x000fe4000bf86270 */
[----:B------:R-:W-:Y:S02]  /*a2f0*/  ISETP.GE.AND P3, PT, R184, UR14, PT ;  /* 0x0000000eb8007c0c */ /* 0x000fe4000bf66270 */
[----:B------:R-:W-:Y:S02]  /*a300*/  ISETP.GE.AND P2, PT, R87, UR14, PT ;  /* 0x0000000e57007c0c */ /* 0x000fe4000bf46270 */
[----:B------:R-:W-:Y:S02]  /*a310*/  ISETP.GE.AND P1, PT, R89, UR14, PT ;  /* 0x0000000e59007c0c */ /* 0x000fe4000bf26270 */
[----:B------:R-:W-:-:S02]  /*a320*/  SHF.R.S32.HI R15, RZ, 0x1f, R184 ;  /* 0x0000001fff0f7819 */ /* 0x000fc400000114b8 */
[----:B--2---:R-:W-:Y:S01]  /*a330*/  SHF.R.S32.HI R21, RZ, 0x1f, R87 ;  /* 0x0000001fff157819 */ /* 0x004fe20000011457 */
[----:B0---4-:R-:W-:Y:S02]  /*a340*/  @!P0 IMAD.WIDE R6, R2, 0x2, R4 ;  /* 0x0000000202068825 */ /* 0x011fe400078e0204 */
[-C--:B------:R-:W-:Y:S02]  /*a350*/  @!P4 LEA R12, P5, R185, R4.reuse, 0x1 ;  /* 0x00000004b90cc211 */ /* 0x080fe400078a08ff */
[-C--:B------:R-:W-:Y:S01]  /*a360*/  @!P3 LEA R14, P6, R184, R4.reuse, 0x1 ;  /* 0x00000004b80eb211 */ /* 0x080fe200078c08ff */
[----:B------:R0:W-:Y:S01]  /*a370*/  @!P0 ST.E.128 desc[UR50][R6.64], R8 ;  /* 0x0000000806008985 */ /* 0x0001e2000c101d32 */
[----:B------:R-:W-:Y:S02]  /*a380*/  ISETP.GE.AND P0, PT, R95, UR14, PT ;  /* 0x0000000e5f007c0c */ /* 0x000fe4000bf06270 */
[----:B------:R-:W-:Y:S02]  /*a390*/  @!P4 LEA.HI.X R13, R185, R5, R152, 0x1, P5 ;  /* 0x00000005b90dc211 */ /* 0x000fe400028f0c98 */
[----:B-1----:R-:W-:-:S02]  /*a3a0*/  @!P2 LEA R20, P5, R87, R4, 0x1 ;  /* 0x000000045714a211 */ /* 0x002fc400078a08ff */
[-C--:B------:R-:W-:Y:S01]  /*a3b0*/  @!P3 LEA.HI.X R15, R184, R5.reuse, R15, 0x1, P6 ;  /* 0x00000005b80fb211 */ /* 0x080fe200030f0c0f */
[----:B------:R3:W-:Y:S01]  /*a3c0*/  @!P4 ST.E.128 desc[UR50][R12.64], R24 ;  /* 0x000000180c00c985 */ /* 0x0007e2000c101d32 */
[----:B------:R-:W-:Y:S02]  /*a3d0*/  LOP3.LUT P6, RZ, R0, 0x40, RZ, 0xc0, !PT ;  /* 0x0000004000ff7812 */ /* 0x000fe400078cc0ff */
[----:B------:R-:W-:Y:S01]  /*a3e0*/  @!P2 LEA.HI.X R21, R87, R5, R21, 0x1, P5 ;  /* 0x000000055715a211 */ /* 0x000fe200028f0c15 */
[----:B------:R3:W-:Y:S01]  /*a3f0*/  @!P3 ST.E.128 desc[UR50][R14.64], R32 ;  /* 0x000000200e00b985 */ /* 0x0007e2000c101d32 */
[----:B------:R-:W-:-:S03]  /*a400*/  SHF.R.S32.HI R0, RZ, 0x1f, R89 ;  /* 0x0000001fff007819 */ /* 0x000fc60000011459 */
[----:B------:R3:W-:Y:S01]  /*a410*/  @!P2 ST.E.128 desc[UR50][R20.64], R40 ;  /* 0x000000281400a985 */ /* 0x0007e2000c101d32 */
[----:B0-----:R-:W-:-:S04]  /*a420*/  @!P1 LEA R6, P5, R89, R4, 0x1 ;  /* 0x0000000459069211 */ /* 0x001fc800078a08ff */
[-C--:B------:R-:W-:Y:S02]  /*a430*/  @!P1 LEA.HI.X R7, R89, R5.reuse, R0, 0x1, P5 ;  /* 0x0000000559079211 */ /* 0x080fe400028f0c00 */
[----:B------:R-:W-:Y:S02]  /*a440*/  SHF.R.S32.HI R0, RZ, 0x1f, R95 ;  /* 0x0000001fff007819 */ /* 0x000fe4000001145f */
[C---:B------:R-:W-:Y:S01]  /*a450*/  @!P0 LEA R8, P5, R95.reuse, R4, 0x1 ;  /* 0x000000045f088211 */ /* 0x040fe200078a08ff */
[----:B------:R3:W-:Y:S03]  /*a460*/  @!P1 ST.E.128 desc[UR50][R6.64], R48 ;  /* 0x0000003006009985 */ /* 0x0007e6000c101d32 */
[----:B------:R-:W-:Y:S02]  /*a470*/  @!P0 LEA.HI.X R9, R95, R5, R0, 0x1, P5 ;  /* 0x000000055f098211 */ /* 0x000fe400028f0c00 */
[----:B------:R-:W-:-:S02]  /*a480*/  SHF.R.S32.HI R0, RZ, 0x1f, R97 ;  /* 0x0000001fff007819 */ /* 0x000fc40000011461 */
[----:B------:R-:W-:Y:S01]  /*a490*/  @P6 LEA R10, P5, R97, R4, 0x1 ;  /* 0x00000004610a6211 */ /* 0x000fe200078a08ff */
[----:B------:R3:W-:Y:S01]  /*a4a0*/  @!P0 ST.E.128 desc[UR50][R8.64], R56 ;  /* 0x0000003808008985 */ /* 0x0007e2000c101d32 */
[----:B------:R-:W-:Y:S02]  /*a4b0*/  LOP3.LUT P0, RZ, R3, 0x80, RZ, 0xc0, !PT ;  /* 0x0000008003ff7812 */ /* 0x000fe4000780c0ff */
[----:B------:R-:W-:-:S05]  /*a4c0*/  @P6 LEA.HI.X R11, R97, R5, R0, 0x1, P5 ;  /* 0x00000005610b6211 */ /* 0x000fca00028f0c00 */
[----:B------:R3:W-:Y:S06]  /*a4d0*/  @P6 ST.E.128 desc[UR50][R10.64], R64 ;  /* 0x000000400a006985 */ /* 0x0007ec000c101d32 */
[----:B------:R-:W-:Y:S05]  /*a4e0*/  @!P0 BRA `(.L_x_3598) ;  /* 0x0000002400908947 */ /* 0x000fea0003800000 */
[----:B------:R-:W-:Y:S02]  /*a4f0*/  LEA R4, P0, R93, R4, 0x1 ;  /* 0x000000045d047211 */ /* 0x000fe400078008ff */
[----:B------:R-:W-:-:S04]  /*a500*/  SHF.R.S32.HI R0, RZ, 0x1f, R93 ;  /* 0x0000001fff007819 */ /* 0x000fc8000001145d */
[----:B------:R-:W-:-:S05]  /*a510*/  LEA.HI.X R5, R93, R5, R0, 0x1, P0 ;  /* 0x000000055d057211 */ /* 0x000fca00000f0c00 */
[----:B------:R0:W-:Y:S01]  /*a520*/  ST.E.128 desc[UR50][R4.64], R72 ;  /* 0x0000004804007985 */ /* 0x0001e2000c101d32 */
[----:B------:R-:W-:Y:S05]  /*a530*/  BRA `(.L_x_3598) ;  /* 0x00000024007c7947 */ /* 0x000fea0003800000 */
.L_x_3595:
[----:B------:R-:W2:Y:S01]  /*a540*/  LDL R0, [R1+0x30] ;  /* 0x0000300001007983 */ /* 0x000ea20000100800 */
[----:B------:R-:W-:Y:S01]  /*a550*/  ULDC.64 UR12, c[0x0][0xb08] ;  /* 0x0002c200000c7ab9 */ /* 0x000fe20000000a00 */
[----:B------:R-:W-:Y:S01]  /*a560*/  ULDC UR14, c[0x0][0xbe8] ;  /* 0x0002fa00000e7ab9 */ /* 0x000fe20000000800 */
[----:B------:R-:W-:Y:S01]  /*a570*/  UIMAD UR18, UR18, UR12, URZ ;  /* 0x0000000c121272a4 */ /* 0x000fe2000f8e023f */
[----:B------:R-:W-:Y:S01]  /*a580*/  IMAD.U32 R9, RZ, RZ, UR43 ;  /* 0x0000002bff097e24 */ /* 0x000fe2000f8e00ff */
[----:B------:R-:W-:Y:S01]  /*a590*/  UIMAD.WIDE.U32 UR10, UR4, UR12, URZ ;  /* 0x0000000c040a72a5 */ /* 0x000fe2000f8e003f */
[----:B------:R-:W-:Y:S01]  /*a5a0*/  BSSY B1, `(.L_x_3599) ;  /* 0x00000cc000017945 */ /* 0x000fe20003800000 */
[----:B------:R-:W-:Y:S01]  /*a5b0*/  UIMAD UR18, UR4, UR13, UR18 ;  /* 0x0000000d041272a4 */ /* 0x000fe2000f8e0212 */
[----:B------:R-:W-:Y:S01]  /*a5c0*/  SHF.R.S32.HI R21, RZ, 0x1f, R197 ;  /* 0x0000001fff157819 */ /* 0x000fe200000114c5 */
[----:B------:R-:W-:Y:S01]  /*a5d0*/  UISETP.NE.AND UP0, UPT, UR14, 0x1, UPT ;  /* 0x000000010e00788c */ /* 0x000fe2000bf05270 */
[----:B------:R-:W-:Y:S01]  /*a5e0*/  SHF.R.S32.HI R152, RZ, 0x1f, R198 ;  /* 0x0000001fff987819 */ /* 0x000fe200000114c6 */
[----:B------:R-:W-:Y:S01]  /*a5f0*/  UIADD3 UR11, UR11, UR18, URZ ;  /* 0x000000120b0b7290 */ /* 0x000fe2000fffe03f */
[----:B------:R-:W-:Y:S01]  /*a600*/  SHF.R.S32.HI R153, RZ, 0x1f, R199 ;  /* 0x0000001fff997819 */ /* 0x000fe200000114c7 */
[----:B------:R-:W-:Y:S01]  /*a610*/  ULDC.64 UR12, c[0x0][0xb38] ;  /* 0x0002ce00000c7ab9 */ /* 0x000fe20000000a00 */
[----:B------:R-:W-:Y:S01]  /*a620*/  USHF.R.S32.HI UR4, URZ, 0x1f, UR9 ;  /* 0x0000001f3f047899 */ /* 0x000fe20008011409 */
[----:B------:R-:W-:Y:S01]  /*a630*/  PLOP3.LUT P0, PT, PT, PT, UP0, 0x80, 0x0 ;  /* 0x000000000000781c */ /* 0x000fe20003f0f008 */
[----:B------:R-:W-:Y:S01]  /*a640*/  UIMAD.WIDE.U32 UR10, UR42, UR12, UR10 ;  /* 0x0000000c2a0a72a5 */ /* 0x000fe2000f8e000a */
[----:B------:R-:W-:Y:S01]  /*a650*/  SHF.R.S32.HI R154, RZ, 0x1f, R200 ;  /* 0x0000001fff9a7819 */ /* 0x000fe200000114c8 */
[----:B------:R-:W-:Y:S01]  /*a660*/  UIMAD UR8, UR8, UR14, URZ ;  /* 0x0000000e080872a4 */ /* 0x000fe2000f8e023f */
[----:B------:R-:W-:Y:S01]  /*a670*/  SHF.R.S32.HI R155, RZ, 0x1f, R201 ;  /* 0x0000001fff9b7819 */ /* 0x000fe200000114c9 */
[----:B------:R-:W-:Y:S01]  /*a680*/  UIMAD UR11, UR42, UR13, UR11 ;  /* 0x0000000d2a0b72a4 */ /* 0x000fe2000f8e020b */
[----:B------:R-:W-:-:S02]  /*a690*/  SHF.R.S32.HI R156, RZ, 0x1f, R202 ;  /* 0x0000001fff9c7819 */ /* 0x000fc400000114ca */
[----:B------:R-:W-:Y:S01]  /*a6a0*/  ULDC.64 UR12, c[0x0][0xb40] ;  /* 0x0002d000000c7ab9 */ /* 0x000fe20000000a00 */
[----:B------:R-:W-:Y:S01]  /*a6b0*/  SHF.R.S32.HI R157, RZ, 0x1f, R203 ;  /* 0x0000001fff9d7819 */ /* 0x000fe200000114cb */
[----:B------:R-:W-:Y:S01]  /*a6c0*/  UIMAD UR4, UR4, UR12, URZ ;  /* 0x0000000c040472a4 */ /* 0x000fe2000f8e023f */
[----:B------:R-:W-:Y:S01]  /*a6d0*/  SHF.R.S32.HI R158, RZ, 0x1f, R204 ;  /* 0x0000001fff9e7819 */ /* 0x000fe200000114cc */
[----:B------:R-:W-:Y:S01]  /*a6e0*/  UIMAD.WIDE.U32 UR10, UR9, UR12, UR10 ;  /* 0x0000000c090a72a5 */ /* 0x000fe2000f8e000a */
[----:B------:R-:W-:Y:S01]  /*a6f0*/  SHF.R.S32.HI R159, RZ, 0x1f, R205 ;  /* 0x0000001fff9f7819 */ /* 0x000fe200000114cd */
[----:B------:R-:W-:Y:S01]  /*a700*/  UIMAD UR4, UR9, UR13, UR4 ;  /* 0x0000000d090472a4 */ /* 0x000fe2000f8e0204 */
[----:B------:R-:W-:Y:S02]  /*a710*/  SHF.R.S32.HI R160, RZ, 0x1f, R206 ;  /* 0x0000001fffa07819 */ /* 0x000fe400000114ce */
[----:B------:R-:W-:Y:S01]  /*a720*/  @UP0 ULDC UR9, c[0x0][0xbec] ;  /* 0x0002fb0000090ab9 */ /* 0x000fe20000000800 */
[----:B------:R-:W-:Y:S01]  /*a730*/  UIADD3 UR11, UR11, UR4, URZ ;  /* 0x000000040b0b7290 */ /* 0x000fe2000fffe03f */
[----:B------:R-:W-:Y:S01]  /*a740*/  SHF.R.S32.HI R161, RZ, 0x1f, R207 ;  /* 0x0000001fffa17819 */ /* 0x000fe200000114cf */
[----:B------:R-:W-:Y:S01]  /*a750*/  ULDC.64 UR12, c[0x0][0xb48] ;  /* 0x0002d200000c7ab9 */ /* 0x000fe20000000a00 */
[----:B------:R-:W-:Y:S01]  /*a760*/  @UP0 ULDC UR4, c[0x0][0xbf0] ;  /* 0x0002fc0000040ab9 */ /* 0x000fe20000000800 */
[----:B------:R-:W-:Y:S01]  /*a770*/  UIMAD.WIDE.U32 UR10, UR44, UR12, UR10 ;  /* 0x0000000c2c0a72a5 */ /* 0x000fe2000f8e000a */
[----:B------:R-:W-:-:S02]  /*a780*/  SHF.R.S32.HI R162, RZ, 0x1f, R208 ;  /* 0x0000001fffa27819 */ /* 0x000fc400000114d0 */
[----:B------:R-:W-:Y:S01]  /*a790*/  SHF.R.S32.HI R163, RZ, 0x1f, R209 ;  /* 0x0000001fffa37819 */ /* 0x000fe200000114d1 */
[----:B------:R-:W-:Y:S01]  /*a7a0*/  UIMAD UR44, UR44, UR13, UR11 ;  /* 0x0000000d2c2c72a4 */ /* 0x000fe2000f8e020b */
[----:B------:R-:W-:Y:S01]  /*a7b0*/  SHF.R.S32.HI R164, RZ, 0x1f, R210 ;  /* 0x0000001fffa47819 */ /* 0x000fe200000114d2 */
[----:B0-----:R-:W-:Y:S01]  /*a7c0*/  IMAD.U32 R6, RZ, RZ, UR10 ;  /* 0x0000000aff067e24 */ /* 0x001fe2000f8e00ff */
[----:B------:R-:W-:Y:S01]  /*a7d0*/  ULDC.64 UR12, c[0x0][0xb30] ;  /* 0x0002cc00000c7ab9 */ /* 0x000fe20000000a00 */
[----:B------:R-:W-:Y:S01]  /*a7e0*/  IMAD.U32 R7, RZ, RZ, UR11 ;  /* 0x0000000bff077e24 */ /* 0x000fe2000f8e00ff */
[----:B------:R-:W-:Y:S01]  /*a7f0*/  ULDC.64 UR10, c[0x0][0xb28] ;  /* 0x0002ca00000a7ab9 */ /* 0x000fe20000000a00 */
[----:B------:R-:W-:Y:S01]  /*a800*/  IMAD.U32 R5, RZ, RZ, UR44 ;  /* 0x0000002cff057e24 */ /* 0x000fe2000f8e00ff */
[----:B------:R-:W-:Y:S02]  /*a810*/  SHF.R.S32.HI R165, RZ, 0x1f, R211 ;  /* 0x0000001fffa57819 */ /* 0x000fe400000114d3 */
[----:B------:R-:W-:-:S02]  /*a820*/  SHF.R.S32.HI R166, RZ, 0x1f, R212 ;  /* 0x0000001fffa67819 */ /* 0x000fc400000114d4 */
[----:B------:R-:W-:Y:S02]  /*a830*/  SHF.R.S32.HI R167, RZ, 0x1f, R213 ;  /* 0x0000001fffa77819 */ /* 0x000fe400000114d5 */
[----:B------:R-:W-:Y:S02]  /*a840*/  SHF.R.S32.HI R14, RZ, 0x1f, R214 ;  /* 0x0000001fff0e7819 */ /* 0x000fe400000114d6 */
[----:B------:R-:W-:Y:S02]  /*a850*/  SHF.R.S32.HI R15, RZ, 0x1f, R215 ;  /* 0x0000001fff0f7819 */ /* 0x000fe400000114d7 */
[----:B------:R-:W-:Y:S02]  /*a860*/  SHF.R.S32.HI R168, RZ, 0x1f, R216 ;  /* 0x0000001fffa87819 */ /* 0x000fe400000114d8 */
[----:B------:R-:W-:Y:S01]  /*a870*/  SHF.R.S32.HI R169, RZ, 0x1f, R17 ;  /* 0x0000001fffa97819 */ /* 0x000fe20000011411 */
[----:B--2---:R-:W-:-:S04]  /*a880*/  IMAD R9, R9, 0x40, R0 ;  /* 0x0000004009097824 */ /* 0x004fc800078e0200 */
[----:B------:R-:W-:-:S04]  /*a890*/  @P0 IMAD.HI.U32 R0, R9, UR9, RZ ;  /* 0x0000000909000c27 */ /* 0x000fc8000f8e00ff */
[----:B------:R-:W-:Y:S01]  /*a8a0*/  IMAD.MOV.U32 R3, RZ, RZ, R9 ;  /* 0x000000ffff037224 */ /* 0x000fe200078e0009 */
[----:B------:R-:W-:Y:S01]  /*a8b0*/  @P0 SHF.R.U32.HI R3, RZ, UR4, R0 ;  /* 0x00000004ff030c19 */ /* 0x000fe20008011600 */
[----:B------:R-:W-:-:S03]  /*a8c0*/  UIADD3 UR4, UR39, 0x28c20, URZ ;  /* 0x00028c2027047890 */ /* 0x000fc6000fffe03f */
[--C-:B------:R-:W-:Y:S01]  /*a8d0*/  SHF.R.S32.HI R0, RZ, 0x1f, R3.reuse ;  /* 0x0000001fff007819 */ /* 0x100fe20000011403 */
[----:B------:R-:W-:Y:S01]  /*a8e0*/  IMAD.MOV R4, RZ, RZ, -R3 ;  /* 0x000000ffff047224 */ /* 0x000fe200078e0a03 */
[----:B------:R-:W-:-:S03]  /*a8f0*/  UPRMT UR4, URZ, 0x654, UR4 ;  /* 0x000006543f047896 */ /* 0x000fc60008000004 */
[----:B------:R-:W-:Y:S02]  /*a900*/  IMAD R0, R0, UR12, RZ ;  /* 0x0000000c00007c24 */ /* 0x000fe4000f8e02ff */
[----:B------:R-:W-:Y:S02]  /*a910*/  IMAD R7, R4, UR14, R9 ;  /* 0x0000000e04077c24 */ /* 0x000fe4000f8e0209 */
[----:B------:R-:W-:Y:S02]  /*a920*/  IMAD.MOV.U32 R4, RZ, RZ, R6 ;  /* 0x000000ffff047224 */ /* 0x000fe400078e0006 */
[C---:B------:R-:W-:Y:S01]  /*a930*/  IMAD R9, R3.reuse, UR13, R0 ;  /* 0x0000000d03097c24 */ /* 0x040fe2000f8e0200 */
[----:B------:R-:W-:Y:S01]  /*a940*/  SHF.R.S32.HI R0, RZ, 0x1f, R7 ;  /* 0x0000001fff007819 */ /* 0x000fe20000011407 */
[----:B------:R-:W-:Y:S01]  /*a950*/  IMAD.WIDE.U32 R4, R3, UR12, R4 ;  /* 0x0000000c03047c25 */ /* 0x000fe2000f8e0004 */
[----:B------:R-:W-:Y:S03]  /*a960*/  SYNCS.ARRIVE.TRANS64.RED.A1T0 RZ, [UR4], RZ ;  /* 0x000000ffffff79a7 */ /* 0x000fe60008100404 */
[----:B------:R-:W-:-:S02]  /*a970*/  IMAD.IADD R5, R5, 0x1, R9 ;  /* 0x0000000105057824 */ /* 0x000fc400078e0209 */
[----:B------:R-:W-:Y:S02]  /*a980*/  IMAD R0, R0, UR10, RZ ;  /* 0x0000000a00007c24 */ /* 0x000fe4000f8e02ff */
[----:B------:R-:W-:Y:S02]  /*a990*/  IMAD.U32 R9, RZ, RZ, UR43 ;  /* 0x0000002bff097e24 */ /* 0x000fe4000f8e00ff */
[----:B------:R-:W-:Y:S02]  /*a9a0*/  IMAD R3, R7, UR11, R0 ;  /* 0x0000000b07037c24 */ /* 0x000fe4000f8e0200 */
[----:B------:R-:W-:Y:S02]  /*a9b0*/  IMAD R0, R9, 0x40, R16 ;  /* 0x0000004009007824 */ /* 0x000fe400078e0210 */
[----:B------:R-:W-:Y:S01]  /*a9c0*/  IMAD.WIDE.U32 R4, R7, UR10, R4 ;  /* 0x0000000a07047c25 */ /* 0x000fe2000f8e0004 */
[----:B------:R-:W-:Y:S02]  /*a9d0*/  ULDC.64 UR10, c[0x0][0xb00] ;  /* 0x0002c000000a7ab9 */ /* 0x000fe40000000a00 */
[----:B------:R-:W-:Y:S01]  /*a9e0*/  ISETP.GE.AND P0, PT, R0, UR8, PT ;  /* 0x0000000800007c0c */ /* 0x000fe2000bf06270 */
[----:B------:R-:W-:Y:S01]  /*a9f0*/  IMAD.IADD R5, R5, 0x1, R3 ;  /* 0x0000000105057824 */ /* 0x000fe200078e0203 */
[----:B------:R-:W-:-:S04]  /*aa00*/  LEA R3, P1, R4, UR10, 0x2 ;  /* 0x0000000a04037c11 */ /* 0x000fc8000f8210ff */
[----:B------:R-:W-:Y:S01]  /*aa10*/  LEA.HI.X R10, R4, UR11, R5, 0x2, P1 ;  /* 0x0000000b040a7c11 */ /* 0x000fe200088f1405 */
[----:B------:R0:W1:Y:S04]  /*aa20*/  SHFL.IDX PT, R12, R3, RZ, 0x1c1f ;  /* 0x001c1fff030c7589 */ /* 0x00006800000e0000 */
[----:B------:R0:W2:Y:S02]  /*aa30*/  SHFL.IDX PT, R11, R10, RZ, 0x1c1f ;  /* 0x001c1fff0a0b7589 */ /* 0x0000a400000e0000 */
[----:B------:R-:W-:Y:S05]  /*aa40*/  @P0 BRA `(.L_x_3600) ;  /* 0x0000000800040947 */ /* 0x000fea0003800000 */
[----:B------:R-:W-:Y:S02]  /*aa50*/  ULDC UR4, c[0x0][0xac8] ;  /* 0x0002b20000047ab9 */ /* 0x000fe40000000800 */
[----:B------:R-:W-:Y:S02]  /*aa60*/  ISETP.GE.AND P2, PT, R17, UR4, PT ;  /* 0x0000000411007c0c */ /* 0x000fe4000bf46270 */
[----:B------:R-:W-:Y:S02]  /*aa70*/  ISETP.GE.AND P1, PT, R216, UR4, PT ;  /* 0x00000004d8007c0c */ /* 0x000fe4000bf26270 */
[----:B------:R-:W-:Y:S02]  /*aa80*/  ISETP.GE.AND P0, PT, R215, UR4, PT ;  /* 0x00000004d7007c0c */ /* 0x000fe4000bf06270 */
[----:B------:R-:W-:-:S07]  /*aa90*/  ISETP.GE.AND P4, PT, R213, UR4, PT ;  /* 0x00000004d5007c0c */ /* 0x000fce000bf86270 */
[----:B-1----:R-:W-:-:S04]  /*aaa0*/  @!P2 LEA R4, P3, R17, R12, 0x2 ;  /* 0x0000000c1104a211 */ /* 0x002fc800078610ff */
[-C--:B--2---:R-:W-:Y:S02]  /*aab0*/  @!P2 LEA.HI.X R5, R17, R11.reuse, R169, 0x2, P3 ;  /* 0x0000000b1105a211 */ /* 0x084fe400018f14a9 */
[----:B------:R-:W-:Y:S02]  /*aac0*/  ISETP.GE.AND P3, PT, R214, UR4, PT ;  /* 0x00000004d6007c0c */ /* 0x000fe4000bf66270 */
[CC--:B------:R-:W-:Y:S01]  /*aad0*/  @!P0 LEA R6, P5, R215.reuse, R12.reuse, 0x2 ;  /* 0x0000000cd7068211 */ /* 0x0c0fe200078a10ff */
[----:B------:R1:W-:Y:S03]  /*aae0*/  @!P2 ST.E.64 desc[UR50][R4.64], R24 ;  /* 0x000000180400a985 */ /* 0x0003e6000c101b32 */
[----:B------:R-:W-:Y:S02]  /*aaf0*/  @!P0 LEA.HI.X R7, R215, R11, R15, 0x2, P5 ;  /* 0x0000000bd7078211 */ /* 0x000fe400028f140f */
[----:B-1----:R-:W-:-:S04]  /*ab00*/  @!P1 LEA R4, P2, R216, R12, 0x2 ;  /* 0x0000000cd8049211 */ /* 0x002fc800078410ff */
[----:B------:R-:W-:Y:S02]  /*ab10*/  @!P1 LEA.HI.X R5, R216, R11, R168, 0x2, P2 ;  /* 0x0000000bd8059211 */ /* 0x000fe400010f14a8 */
[----:B------:R-:W-:-:S03]  /*ab20*/  ISETP.GE.AND P2, PT, R210, UR4, PT ;  /* 0x00000004d2007c0c */ /* 0x000fc6000bf46270 */
[----:B------:R1:W-:Y:S01]  /*ab30*/  @!P1 ST.E.64 desc[UR50][R4.64], R28 ;  /* 0x0000001c04009985 */ /* 0x0003e2000c101b32 */
[----:B------:R-:W-:-:S03]  /*ab40*/  ISETP.GE.AND P1, PT, R211, UR4, PT ;  /* 0x00000004d3007c0c */ /* 0x000fc6000bf26270 */
[----:B------:R2:W-:Y:S01]  /*ab50*/  @!P0 ST.E.64 desc[UR50][R6.64], R32 ;  /* 0x0000002006008985 */ /* 0x0005e2000c101b32 */
[----:B------:R-:W-:Y:S02]  /*ab60*/  ISETP.GE.AND P0, PT, R212, UR4, PT ;  /* 0x00000004d4007c0c */ /* 0x000fe4000bf06270 */
[CC--:B-1----:R-:W-:Y:S02]  /*ab70*/  @!P3 LEA R4, P5, R214.reuse, R12.reuse, 0x2 ;  /* 0x0000000cd604b211 */ /* 0x0c2fe400078a10ff */
[CC--:B--2---:R-:W-:Y:S02]  /*ab80*/  @!P4 LEA R6, P6, R213.reuse, R12.reuse, 0x2 ;  /* 0x0000000cd506c211 */ /* 0x0c4fe400078c10ff */
[-C--:B------:R-:W-:Y:S02]  /*ab90*/  @!P3 LEA.HI.X R5, R214, R11.reuse, R14, 0x2, P5 ;  /* 0x0000000bd605b211 */ /* 0x080fe400028f140e */
[----:B------:R-:W-:Y:S02]  /*aba0*/  @!P4 LEA.HI.X R7, R213, R11, R167, 0x2, P6 ;  /* 0x0000000bd507c211 */ /* 0x000fe400030f14a7 */
[----:B------:R-:W-:Y:S01]  /*abb0*/  @!P2 LEA R8, P6, R210, R12, 0x2 ;  /* 0x0000000cd208a211 */ /* 0x000fe200078c10ff */
[----:B------:R1:W-:Y:S01]  /*abc0*/  @!P3 ST.E.64 desc[UR50][R4.64], R36 ;  /* 0x000000240400b985 */ /* 0x0003e2000c101b32 */
[----:B------:R-:W-:-:S02]  /*abd0*/  ISETP.GE.AND P3, PT, R209, UR4, PT ;  /* 0x00000004d1007c0c */ /* 0x000fc4000bf66270 */
[-C--:B------:R-:W-:Y:S01]  /*abe0*/  @!P2 LEA.HI.X R9, R210, R11.reuse, R164, 0x2, P6 ;  /* 0x0000000bd209a211 */ /* 0x080fe200030f14a4 */
[----:B------:R2:W-:Y:S01]  /*abf0*/  @!P4 ST.E.64 desc[UR50][R6.64], R40 ;  /* 0x000000280600c985 */ /* 0x0005e2000c101b32 */
[CC--:B-1----:R-:W-:Y:S02]  /*ac00*/  @!P0 LEA R4, P4, R212.reuse, R12.reuse, 0x2 ;  /* 0x0000000cd4048211 */ /* 0x0c2fe400078810ff */
[C---:B--2---:R-:W-:Y:S02]  /*ac10*/  @!P1 LEA R6, P5, R211.reuse, R12, 0x2 ;  /* 0x0000000cd3069211 */ /* 0x044fe400078a10ff */
[-C--:B------:R-:W-:Y:S02]  /*ac20*/  @!P0 LEA.HI.X R5, R212, R11.reuse, R166, 0x2, P4 ;  /* 0x0000000bd4058211 */ /* 0x080fe400020f14a6 */
[----:B------:R-:W-:Y:S02]  /*ac30*/  ISETP.GE.AND P4, PT, R208, UR4, PT ;  /* 0x00000004d0007c0c */ /* 0x000fe4000bf86270 */
[----:B------:R-:W-:Y:S01]  /*ac40*/  @!P1 LEA.HI.X R7, R211, R11, R165, 0x2, P5 ;  /* 0x0000000bd3079211 */ /* 0x000fe200028f14a5 */
[----:B------:R1:W-:Y:S01]  /*ac50*/  @!P0 ST.E.64 desc[UR50][R4.64], R44 ;  /* 0x0000002c04008985 */ /* 0x0003e2000c101b32 */
[----:B------:R-:W-:-:S02]  /*ac60*/  ISETP.GE.AND P5, PT, R207, UR4, PT ;  /* 0x00000004cf007c0c */ /* 0x000fc4000bfa6270 */
[----:B------:R-:W-:Y:S01]  /*ac70*/  ISETP.GE.AND P0, PT, R206, UR4, PT ;  /* 0x00000004ce007c0c */ /* 0x000fe2000bf06270 */
[----:B------:R2:W-:Y:S01]  /*ac80*/  @!P1 ST.E.64 desc[UR50][R6.64], R48 ;  /* 0x0000003006009985 */ /* 0x0005e2000c101b32 */
[----:B------:R-:W-:-:S03]  /*ac90*/  ISETP.GE.AND P1, PT, R205, UR4, PT ;  /* 0x00000004cd007c0c */ /* 0x000fc6000bf26270 */
[----:B------:R3:W-:Y:S01]  /*aca0*/  @!P2 ST.E.64 desc[UR50][R8.64], R52 ;  /* 0x000000340800a985 */ /* 0x0007e2000c101b32 */
[CC--:B-1----:R-:W-:Y:S02]  /*acb0*/  @!P3 LEA R4, P6, R209.reuse, R12.reuse, 0x2 ;  /* 0x0000000cd104b211 */ /* 0x0c2fe400078c10ff */
[CC--:B--2---:R-:W-:Y:S02]  /*acc0*/  @!P4 LEA R6, P2, R208.reuse, R12.reuse, 0x2 ;  /* 0x0000000cd006c211 */ /* 0x0c4fe400078410ff */
[-C--:B------:R-:W-:Y:S02]  /*acd0*/  @!P3 LEA.HI.X R5, R209, R11.reuse, R163, 0x2, P6 ;  /* 0x0000000bd105b211 */ /* 0x080fe400030f14a3 */
[----:B---3--:R-:W-:Y:S02]  /*ace0*/  @!P5 LEA R8, P6, R207, R12, 0x2 ;  /* 0x0000000ccf08d211 */ /* 0x008fe400078c10ff */
[----:B------:R-:W-:Y:S01]  /*acf0*/  @!P4 LEA.HI.X R7, R208, R11, R162, 0x2, P2 ;  /* 0x0000000bd007c211 */ /* 0x000fe200010f14a2 */
[----:B------:R1:W-:Y:S01]  /*ad00*/  @!P3 ST.E.64 desc[UR50][R4.64], R56 ;  /* 0x000000380400b985 */ /* 0x0003e2000c101b32 */
[----:B------:R-:W-:-:S02]  /*ad10*/  ISETP.GE.AND P2, PT, R204, UR4, PT ;  /* 0x00000004cc007c0c */ /* 0x000fc4000bf46270 */
[-C--:B------:R-:W-:Y:S01]  /*ad20*/  @!P5 LEA.HI.X R9, R207, R11.reuse, R161, 0x2, P6 ;  /* 0x0000000bcf09d211 */ /* 0x080fe200030f14a1 */
[----:B------:R2:W-:Y:S01]  /*ad30*/  @!P4 ST.E.64 desc[UR50][R6.64], R60 ;  /* 0x0000003c0600c985 */ /* 0x0005e2000c101b32 */
[----:B------:R-:W-:Y:S02]  /*ad40*/  ISETP.GE.AND P3, PT, R203, UR4, PT ;  /* 0x00000004cb007c0c */ /* 0x000fe4000bf66270 */
[----:B------:R-:W-:Y:S01]  /*ad50*/  ISETP.GE.AND P4, PT, R202, UR4, PT ;  /* 0x00000004ca007c0c */ /* 0x000fe2000bf86270 */
[----:B------:R3:W-:Y:S01]  /*ad60*/  @!P5 ST.E.64 desc[UR50][R8.64], R64 ;  /* 0x000000400800d985 */ /* 0x0007e2000c101b32 */
[CC--:B-1----:R-:W-:Y:S02]  /*ad70*/  @!P0 LEA R4, P6, R206.reuse, R12.reuse, 0x2 ;  /* 0x0000000cce048211 */ /* 0x0c2fe400078c10ff */
[----:B--2---:R-:W-:Y:S02]  /*ad80*/  @!P1 LEA R6, P5, R205, R12, 0x2 ;  /* 0x0000000ccd069211 */ /* 0x004fe400078a10ff */
[----:B------:R-:W-:-:S02]  /*ad90*/  @!P0 LEA.HI.X R5, R206, R11, R160, 0x2, P6 ;  /* 0x0000000bce058211 */ /* 0x000fc400030f14a0 */
[----:B------:R-:W-:Y:S02]  /*ada0*/  @!P1 LEA.HI.X R7, R205, R11, R159, 0x2, P5 ;  /* 0x0000000bcd079211 */ /* 0x000fe400028f149f */
[----:B------:R-:W-:Y:S01]  /*adb0*/  ISETP.GE.AND P5, PT, R201, UR4, PT ;  /* 0x00000004c9007c0c */ /* 0x000fe2000bfa6270 */
[----:B------:R1:W-:Y:S01]  /*adc0*/  @!P0 ST.E.64 desc[UR50][R4.64], R68 ;  /* 0x0000004404008985 */ /* 0x0003e2000c101b32 */
[----:B---3--:R-:W-:-:S03]  /*add0*/  @!P2 LEA R8, P6, R204, R12, 0x2 ;  /* 0x0000000ccc08a211 */ /* 0x008fc600078c10ff */
[----:B------:R2:W-:Y:S01]  /*ade0*/  @!P1 ST.E.64 desc[UR50][R6.64], R72 ;  /* 0x0000004806009985 */ /* 0x0005e2000c101b32 */
[----:B------:R-:W-:-:S05]  /*adf0*/  @!P2 LEA.HI.X R9, R204, R11, R158, 0x2, P6 ;  /* 0x0000000bcc09a211 */ /* 0x000fca00030f149e */
[----:B------:R3:W-:Y:S01]  /*ae00*/  @!P2 ST.E.64 desc[UR50][R8.64], R76 ;  /* 0x0000004c0800a985 */ /* 0x0007e2000c101b32 */
[----:B------:R-:W-:Y:S02]  /*ae10*/  ISETP.GE.AND P2, PT, R200, UR4, PT ;  /* 0x00000004c8007c0c */ /* 0x000fe4000bf46270 */
[----:B-1----:R-:W-:-:S04]  /*ae20*/  @!P3 LEA R4, P1, R203, R12, 0x2 ;  /* 0x0000000ccb04b211 */ /* 0x002fc800078210ff */
[-C--:B------:R-:W-:Y:S02]  /*ae30*/  @!P3 LEA.HI.X R5, R203, R11.reuse, R157, 0x2, P1 ;  /* 0x0000000bcb05b211 */ /* 0x080fe400008f149d */
[----:B------:R-:W-:Y:S02]  /*ae40*/  ISETP.GE.AND P1, PT, R199, UR4, PT ;  /* 0x00000004c7007c0c */ /* 0x000fe4000bf26270 */
[CC--:B--2---:R-:W-:Y:S01]  /*ae50*/  @!P4 LEA R6, P0, R202.reuse, R12.reuse, 0x2 ;  /* 0x0000000cca06c211 */ /* 0x0c4fe200078010ff */
[----:B------:R1:W-:Y:S01]  /*ae60*/  @!P3 ST.E.64 desc[UR50][R4.64], R80 ;  /* 0x000000500400b985 */ /* 0x0003e2000c101b32 */
[----:B---3--:R-:W-:Y:S02]  /*ae70*/  @!P5 LEA R8, P6, R201, R12, 0x2 ;  /* 0x0000000cc908d211 */ /* 0x008fe400078c10ff */
[----:B------:R-:W-:Y:S02]  /*ae80*/  @!P4 LEA.HI.X R7, R202, R11, R156, 0x2, P0 ;  /* 0x0000000bca07c211 */ /* 0x000fe400000f149c */
[----:B------:R-:W-:-:S02]  /*ae90*/  ISETP.GE.AND P0, PT, R198, UR4, PT ;  /* 0x00000004c6007c0c */ /* 0x000fc4000bf06270 */
[----:B------:R-:W-:Y:S01]  /*aea0*/  @!P5 LEA.HI.X R9, R201, R11, R155, 0x2, P6 ;  /* 0x0000000bc909d211 */ /* 0x000fe200030f149b */
[----:B------:R2:W-:Y:S01]  /*aeb0*/  @!P4 ST.E.64 desc[UR50][R6.64], R84 ;  /* 0x000000540600c985 */ /* 0x0005e2000c101b32 */
[----:B------:R-:W-:-:S03]  /*aec0*/  ISETP.GE.AND P4, PT, R196, UR4, PT ;  /* 0x00000004c4007c0c */ /* 0x000fc6000bf86270 */
[----:B------:R3:W-:Y:S01]  /*aed0*/  @!P5 ST.E.64 desc[UR50][R8.64], R88 ;  /* 0x000000580800d985 */ /* 0x0007e2000c101b32 */
[----:B------:R-:W-:Y:S02]  /*aee0*/  ISETP.GE.AND P5, PT, R197, UR4, PT ;  /* 0x00000004c5007c0c */ /* 0x000fe4000bfa6270 */
[----:B-1----:R-:W-:-:S04]  /*aef0*/  @!P2 LEA R4, P6, R200, R12, 0x2 ;  /* 0x0000000cc804a211 */ /* 0x002fc800078c10ff */
[----:B------:R-:W-:Y:S02]  /*af00*/  @!P2 LEA.HI.X R5, R200, R11, R154, 0x2, P6 ;  /* 0x0000000bc805a211 */ /* 0x000fe400030f149a */
[----:B--2---:R-:W-:-:S03]  /*af10*/  @!P1 LEA R6, P3, R199, R12, 0x2 ;  /* 0x0000000cc7069211 */ /* 0x004fc600078610ff */
[----:B------:R1:W-:Y:S01]  /*af20*/  @!P2 ST.E.64 desc[UR50][R4.64], R92 ;  /* 0x0000005c0400a985 */ /* 0x0003e2000c101b32 */
[----:B------:R-:W-:Y:S02]  /*af30*/  ISETP.GE.AND P2, PT, R194, UR4, PT ;  /* 0x00000004c2007c0c */ /* 0x000fe4000bf46270 */
[-C--:B------:R-:W-:Y:S02]  /*af40*/  @!P1 LEA.HI.X R7, R199, R11.reuse, R153, 0x2, P3 ;  /* 0x0000000bc7079211 */ /* 0x080fe400018f1499 */
[----:B------:R-:W-:Y:S02]  /*af50*/  ISETP.GE.AND P3, PT, R195, UR4, PT ;  /* 0x00000004c3007c0c */ /* 0x000fe4000bf66270 */
[C---:B---3--:R-:W-:Y:S01]  /*af60*/  @!P0 LEA R8, P6, R198.reuse, R12, 0x2 ;  /* 0x0000000cc6088211 */ /* 0x048fe200078c10ff */
[----:B------:R2:W-:Y:S01]  /*af70*/  @!P1 ST.E.64 desc[UR50][R6.64], R96 ;  /* 0x0000006006009985 */ /* 0x0005e2000c101b32 */
[----:B------:R-:W-:Y:S02]  /*af80*/  ISETP.GE.AND P1, PT, R193, UR4, PT ;  /* 0x00000004c1007c0c */ /* 0x000fe4000bf26270 */
[----:B------:R-:W-:-:S02]  /*af90*/  @!P0 LEA.HI.X R9, R198, R11, R152, 0x2, P6 ;  /* 0x0000000bc6098211 */ /* 0x000fc400030f1498 */
[----:B-1----:R-:W-:-:S03]  /*afa0*/  @!P5 LEA R4, P6, R197, R12, 0x2 ;  /* 0x0000000cc504d211 */ /* 0x002fc600078c10ff */
[----:B------:R1:W-:Y:S01]  /*afb0*/  @!P0 ST.E.64 desc[UR50][R8.64], R100 ;  /* 0x0000006408008985 */ /* 0x0003e2000c101b32 */
[----:B------:R-:W-:Y:S02]  /*afc0*/  @!P5 LEA.HI.X R5, R197, R11, R21, 0x2, P6 ;  /* 0x0000000bc505d211 */ /* 0x000fe400030f1415 */
[----:B--2---:R-:W-:-:S03]  /*afd0*/  @!P4 LEA R6, P0, R196, R12, 0x2 ;  /* 0x0000000cc406c211 */ /* 0x004fc600078010ff */
[----:B------:R2:W-:Y:S01]  /*afe0*/  @!P5 ST.E.64 desc[UR50][R4.64], R104 ;  /* 0x000000680400d985 */ /* 0x0005e2000c101b32 */
[-C--:B------:R-:W-:Y:S02]  /*aff0*/  @!P4 LEA.HI.X R7, R196, R11.reuse, R229, 0x2, P0 ;  /* 0x0000000bc407c211 */ /* 0x080fe400000f14e5 */
[----:B------:R-:W-:Y:S02]  /*b000*/  ISETP.GE.AND P0, PT, R192, UR4, PT ;  /* 0x00000004c0007c0c */ /* 0x000fe4000bf06270 */
[CC--:B-1----:R-:W-:Y:S01]  /*b010*/  @!P3 LEA R8, P6, R195.reuse, R12.reuse, 0x2 ;  /* 0x0000000cc308b211 */ /* 0x0c2fe200078c10ff */
[----:B------:R1:W-:Y:S03]  /*b020*/  @!P4 ST.E.64 desc[UR50][R6.64], R108 ;  /* 0x0000006c0600c985 */ /* 0x0003e6000c101b32 */
[----:B------:R-:W-:Y:S02]  /*b030*/  @!P3 LEA.HI.X R9, R195, R11, R228, 0x2, P6 ;  /* 0x0000000bc309b211 */ /* 0x000fe400030f14e4 */
[----:B--2---:R-:W-:-:S03]  /*b040*/  @!P2 LEA R4, P4, R194, R12, 0x2 ;  /* 0x0000000cc204a211 */ /* 0x004fc600078810ff */
[----:B------:R2:W-:Y:S01]  /*b050*/  @!P3 ST.E.64 desc[UR50][R8.64], R112 ;  /* 0x000000700800b985 */ /* 0x0005e2000c101b32 */
[----:B------:R-:W-:Y:S02]  /*b060*/  ISETP.GE.AND P3, PT, R191, UR4, PT ;  /* 0x00000004bf007c0c */ /* 0x000fe4000bf66270 */
[-C--:B------:R-:W-:Y:S02]  /*b070*/  @!P2 LEA.HI.X R5, R194, R11.reuse, R227, 0x2, P4 ;  /* 0x0000000bc205a211 */ /* 0x080fe400020f14e3 */
[----:B------:R-:W-:Y:S02]  /*b080*/  ISETP.GE.AND P4, PT, R190, UR4, PT ;  /* 0x00000004be007c0c */ /* 0x000fe4000bf86270 */
[----:B-1----:R-:W-:Y:S01]  /*b090*/  @!P1 LEA R6, P5, R193, R12, 0x2 ;  /* 0x0000000cc1069211 */ /* 0x002fe200078a10ff */
[----:B------:R1:W-:Y:S01]  /*b0a0*/  @!P2 ST.E.64 desc[UR50][R4.64], R116 ;  /* 0x000000740400a985 */ /* 0x0003e2000c101b32 */
[----:B------:R-:W-:Y:S02]  /*b0b0*/  ISETP.GE.AND P2, PT, R189, UR4, PT ;  /* 0x00000004bd007c0c */ /* 0x000fe4000bf46270 */
[----:B------:R-:W-:-:S02]  /*b0c0*/  @!P1 LEA.HI.X R7, R193, R11, R226, 0x2, P5 ;  /* 0x0000000bc1079211 */ /* 0x000fc400028f14e2 */
[----:B--2---:R-:W-:-:S03]  /*b0d0*/  @!P0 LEA R8, P6, R192, R12, 0x2 ;  /* 0x0000000cc0088211 */ /* 0x004fc600078c10ff */
[----:B------:R2:W-:Y:S01]  /*b0e0*/  @!P1 ST.E.64 desc[UR50][R6.64], R120 ;  /* 0x0000007806009985 */ /* 0x0005e2000c101b32 */
[----:B------:R-:W-:Y:S02]  /*b0f0*/  ISETP.GE.AND P1, PT, R188, UR4, PT ;  /* 0x00000004bc007c0c */ /* 0x000fe4000bf26270 */
[----:B------:R-:W-:Y:S02]  /*b100*/  @!P0 LEA.HI.X R9, R192, R11, R225, 0x2, P6 ;  /* 0x0000000bc0098211 */ /* 0x000fe400030f14e1 */
[----:B-1----:R-:W-:-:S03]  /*b110*/  @!P3 LEA R4, P5, R191, R12, 0x2 ;  /* 0x0000000cbf04b211 */ /* 0x002fc600078a10ff */
[----:B------:R1:W-:Y:S01]  /*b120*/  @!P0 ST.E.64 desc[UR50][R8.64], R124 ;  /* 0x0000007c08008985 */ /* 0x0003e2000c101b32 */
[----:B------:R-:W-:Y:S02]  /*b130*/  ISETP.GE.AND P0, PT, R187, UR4, PT ;  /* 0x00000004bb007c0c */ /* 0x000fe4000bf06270 */
[-C--:B------:R-:W-:Y:S02]  /*b140*/  @!P3 LEA.HI.X R5, R191, R11.reuse, R224, 0x2, P5 ;  /* 0x0000000bbf05b211 */ /* 0x080fe400028f14e0 */
[----:B------:R-:W-:Y:S02]  /*b150*/  ISETP.GE.AND P5, PT, R186, UR4, PT ;  /* 0x00000004ba007c0c */ /* 0x000fe4000bfa6270 */
[C---:B--2---:R-:W-:Y:S01]  /*b160*/  @!P4 LEA R6, P6, R190.reuse, R12, 0x2 ;  /* 0x0000000cbe06c211 */ /* 0x044fe200078c10ff */
[----:B------:R2:W-:Y:S03]  /*b170*/  @!P3 ST.E.64 desc[UR50][R4.64], R128 ;  /* 0x000000800400b985 */ /* 0x0005e6000c101b32 */
[----:B------:R-:W-:-:S02]  /*b180*/  @!P4 LEA.HI.X R7, R190, R11, R223, 0x2, P6 ;  /* 0x0000000bbe07c211 */ /* 0x000fc400030f14df */
[----:B-1----:R-:W-:-:S03]  /*b190*/  @!P1 LEA R8, P6, R188, R12, 0x2 ;  /* 0x0000000cbc089211 */ /* 0x002fc600078c10ff */
[----:B------:R1:W-:Y:S01]  /*b1a0*/  @!P4 ST.E.64 desc[UR50][R6.64], R132 ;  /* 0x000000840600c985 */ /* 0x0003e2000c101b32 */
[----:B------:R-:W-:Y:S02]  /*b1b0*/  @!P1 LEA.HI.X R9, R188, R11, R221, 0x2, P6 ;  /* 0x0000000bbc099211 */ /* 0x000fe400030f14dd */
[----:B--2---:R-:W-:-:S04]  /*b1c0*/  @!P2 LEA R4, P3, R189, R12, 0x2 ;  /* 0x0000000cbd04a211 */ /* 0x004fc800078610ff */
        /* <DEDUP_REMOVED lines=9> */
.L_x_3600:
[----:B------:R-:W-:Y:S05]  /*b260*/  BSYNC B1 ;  /* 0x0000000000017941 */ /* 0x000fea0003800000 */
.L_x_3599:
[----:B------:R-:W-:Y:S01]  /*b270*/  VIADD R0, R0, 0x8 ;  /* 0x0000000800007836 */ /* 0x000fe20000000000 */
[----:B------:R4:W1:Y:S04]  /*b280*/  SHFL.IDX PT, R20, R10, 0x1, 0x1c1f ;  /* 0x003c1f000a147f89 */ /* 0x00086800000e0000 */
[----:B------:R-:W-:Y:S01]  /*b290*/  ISETP.GE.AND P0, PT, R0, UR8, PT ;  /* 0x0000000800007c0c */ /* 0x000fe2000bf06270 */
[----:B0-----:R-:W0:-:S12]  /*b2a0*/  SHFL.IDX PT, R3, R3, 0x1, 0x1c1f ;  /* 0x003c1f0003037f89 */ /* 0x001e1800000e0000 */
[----:B----4-:R-:W-:Y:S05]  /*b2b0*/  @P0 BRA `(.L_x_3598) ;  /* 0x00000018001c0947 */ /* 0x010fea0003800000 */
[----:B------:R-:W-:Y:S02]  /*b2c0*/  ULDC UR4, c[0x0][0xac8] ;  /* 0x0002b20000047ab9 */ /* 0x000fe40000000800 */
[----:B------:R-:W-:Y:S02]  /*b2d0*/  ISETP.GE.AND P4, PT, R17, UR4, PT ;  /* 0x0000000411007c0c */ /* 0x000fe4000bf86270 */
[----:B------:R-:W-:Y:S02]  /*b2e0*/  ISETP.GE.AND P2, PT, R216, UR4, PT ;  /* 0x00000004d8007c0c */ /* 0x000fe4000bf46270 */
[----:B------:R-:W-:Y:S02]  /*b2f0*/  ISETP.GE.AND P1, PT, R215, UR4, PT ;  /* 0x00000004d7007c0c */ /* 0x000fe4000bf26270 */
[----:B------:R-:W-:-:S07]  /*b300*/  ISETP.GE.AND P0, PT, R214, UR4, PT ;  /* 0x00000004d6007c0c */ /* 0x000fce000bf06270 */
[CC--:B0--3--:R-:W-:Y:S02]  /*b310*/  @!P4 LEA R4, P3, R17.reuse, R3.reuse, 0x2 ;  /* 0x000000031104c211 */ /* 0x0c9fe400078610ff */
[-C--:B------:R-:W-:Y:S02]  /*b320*/  @!P2 LEA R6, P6, R216, R3.reuse, 0x2 ;  /* 0x00000003d806a211 */ /* 0x080fe400078c10ff */
[----:B-1----:R-:W-:Y:S02]  /*b330*/  @!P4 LEA.HI.X R5, R17, R20, R169, 0x2, P3 ;  /* 0x000000141105c211 */ /* 0x002fe400018f14a9 */
[----:B------:R-:W-:Y:S02]  /*b340*/  ISETP.GE.AND P3, PT, R213, UR4, PT ;  /* 0x00000004d5007c0c */ /* 0x000fe4000bf66270 */
[----:B------:R-:W-:Y:S01]  /*b350*/  @!P1 LEA R8, P5, R215, R3, 0x2 ;  /* 0x00000003d7089211 */ /* 0x000fe200078a10ff */
[----:B------:R0:W-:Y:S01]  /*b360*/  @!P4 ST.E.64 desc[UR50][R4.64], R26 ;  /* 0x0000001a0400c985 */ /* 0x0001e2000c101b32 */
[----:B------:R-:W-:-:S02]  /*b370*/  ISETP.GE.AND P4, PT, R212, UR4, PT ;  /* 0x00000004d4007c0c */ /* 0x000fc4000bf86270 */
[-C--:B------:R-:W-:Y:S02]  /*b380*/  @!P2 LEA.HI.X R7, R216, R20.reuse, R168, 0x2, P6 ;  /* 0x00000014d807a211 */ /* 0x080fe400030f14a8 */
[CC--:B------:R-:W-:Y:S02]  /*b390*/  @!P0 LEA R10, P6, R214.reuse, R3.reuse, 0x2 ;  /* 0x00000003d60a8211 */ /* 0x0c0fe400078c10ff */
[-C--:B------:R-:W-:Y:S01]  /*b3a0*/  @!P1 LEA.HI.X R9, R215, R20.reuse, R15, 0x2, P5 ;  /* 0x00000014d7099211 */ /* 0x080fe200028f140f */
[----:B------:R1:W-:Y:S01]  /*b3b0*/  @!P2 ST.E.64 desc[UR50][R6.64], R30 ;  /* 0x0000001e0600a985 */ /* 0x0003e2000c101b32 */
[----:B------:R-:W-:Y:S02]  /*b3c0*/  ISETP.GE.AND P5, PT, R211, UR4, PT ;  /* 0x00000004d3007c0c */ /* 0x000fe4000bfa6270 */
[----:B--2---:R-:W-:Y:S01]  /*b3d0*/  @!P0 LEA.HI.X R11, R214, R20, R14, 0x2, P6 ;  /* 0x00000014d60b8211 */ /* 0x004fe200030f140e */
[----:B------:R2:W-:Y:S01]  /*b3e0*/  @!P1 ST.E.64 desc[UR50][R8.64], R34 ;  /* 0x0000002208009985 */ /* 0x0005e2000c101b32 */
[----:B0-----:R-:W-:-:S03]  /*b3f0*/  @!P3 LEA R4, P1, R213, R3, 0x2 ;  /* 0x00000003d504b211 */ /* 0x001fc600078210ff */
[----:B------:R0:W-:Y:S01]  /*b400*/  @!P0 ST.E.64 desc[UR50][R10.64], R38 ;  /* 0x000000260a008985 */ /* 0x0001e2000c101b32 */
[----:B------:R-:W-:Y:S02]  /*b410*/  ISETP.GE.AND P0, PT, R210, UR4, PT ;  /* 0x00000004d2007c0c */ /* 0x000fe4000bf06270 */
[C---:B------:R-:W-:Y:S02]  /*b420*/  @!P4 LEA R12, P2, R212.reuse, R3, 0x2 ;  /* 0x00000003d40cc211 */ /* 0x040fe400078410ff */
[-C--:B------:R-:W-:Y:S02]  /*b430*/  @!P3 LEA.HI.X R5, R213, R20.reuse, R167, 0x2, P1 ;  /* 0x00000014d505b211 */ /* 0x080fe400008f14a7 */
[----:B------:R-:W-:Y:S02]  /*b440*/  ISETP.GE.AND P1, PT, R209, UR4, PT ;  /* 0x00000004d1007c0c */ /* 0x000fe4000bf26270 */
[----:B------:R-:W-:Y:S01]  /*b450*/  @!P4 LEA.HI.X R13, R212, R20, R166, 0x2, P2 ;  /* 0x00000014d40dc211 */ /* 0x000fe200010f14a6 */
[----:B------:R3:W-:Y:S01]  /*b460*/  @!P3 ST.E.64 desc[UR50][R4.64], R42 ;  /* 0x0000002a0400b985 */ /* 0x0007e2000c101b32 */
[----:B------:R-:W-:-:S02]  /*b470*/  ISETP.GE.AND P2, PT, R208, UR4, PT ;  /* 0x00000004d0007c0c */ /* 0x000fc4000bf46270 */
[-C--:B------:R-:W-:Y:S01]  /*b480*/  @!P5 LEA R14, P6, R211, R3.reuse, 0x2 ;  /* 0x00000003d30ed211 */ /* 0x080fe200078c10ff */
[----:B------:R4:W-:Y:S01]  /*b490*/  @!P4 ST.E.64 desc[UR50][R12.64], R46 ;  /* 0x0000002e0c00c985 */ /* 0x0009e2000c101b32 */
[----:B------:R-:W-:Y:S02]  /*b4a0*/  ISETP.GE.AND P3, PT, R207, UR4, PT ;  /* 0x00000004cf007c0c */ /* 0x000fe4000bf66270 */
[----:B------:R-:W-:Y:S02]  /*b4b0*/  @!P5 LEA.HI.X R15, R211, R20, R165, 0x2, P6 ;  /* 0x00000014d30fd211 */ /* 0x000fe400030f14a5 */
[-C--:B-1----:R-:W-:Y:S02]  /*b4c0*/  @!P0 LEA R6, P6, R210, R3.reuse, 0x2 ;  /* 0x00000003d2068211 */ /* 0x082fe400078c10ff */
[----:B------:R-:W-:Y:S01]  /*b4d0*/  ISETP.GE.AND P4, PT, R206, UR4, PT ;  /* 0x00000004ce007c0c */ /* 0x000fe2000bf86270 */
[----:B------:R1:W-:Y:S01]  /*b4e0*/  @!P5 ST.E.64 desc[UR50][R14.64], R50 ;  /* 0x000000320e00d985 */ /* 0x0003e2000c101b32 */
[----:B--2---:R-:W-:-:S02]  /*b4f0*/  @!P1 LEA R8, P5, R209, R3, 0x2 ;  /* 0x00000003d1089211 */ /* 0x004fc400078a10ff */
[-C--:B------:R-:W-:Y:S02]  /*b500*/  @!P0 LEA.HI.X R7, R210, R20.reuse, R164, 0x2, P6 ;  /* 0x00000014d2078211 */ /* 0x080fe400030f14a4 */
[C---:B0-----:R-:W-:Y:S02]  /*b510*/  @!P2 LEA R10, P6, R208.reuse, R3, 0x2 ;  /* 0x00000003d00aa211 */ /* 0x041fe400078c10ff */
[-C--:B------:R-:W-:Y:S01]  /*b520*/  @!P1 LEA.HI.X R9, R209, R20.reuse, R163, 0x2, P5 ;  /* 0x00000014d1099211 */ /* 0x080fe200028f14a3 */
[----:B------:R0:W-:Y:S01]  /*b530*/  @!P0 ST.E.64 desc[UR50][R6.64], R54 ;  /* 0x0000003606008985 */ /* 0x0001e2000c101b32 */
[----:B------:R-:W-:Y:S02]  /*b540*/  ISETP.GE.AND P5, PT, R205, UR4, PT ;  /* 0x00000004cd007c0c */ /* 0x000fe4000bfa6270 */
[----:B------:R-:W-:Y:S01]  /*b550*/  @!P2 LEA.HI.X R11, R208, R20, R162, 0x2, P6 ;  /* 0x00000014d00ba211 */ /* 0x000fe200030f14a2 */
[----:B------:R2:W-:Y:S01]  /*b560*/  @!P1 ST.E.64 desc[UR50][R8.64], R58 ;  /* 0x0000003a08009985 */ /* 0x0005e2000c101b32 */
[----:B------:R-:W-:-:S02]  /*b570*/  ISETP.GE.AND P0, PT, R204, UR4, PT ;  /* 0x00000004cc007c0c */ /* 0x000fc4000bf06270 */
[-C--:B---3--:R-:W-:Y:S01]  /*b580*/  @!P3 LEA R4, P6, R207, R3.reuse, 0x2 ;  /* 0x00000003cf04b211 */ /* 0x088fe200078c10ff */
[----:B------:R3:W-:Y:S01]  /*b590*/  @!P2 ST.E.64 desc[UR50][R10.64], R62 ;  /* 0x0000003e0a00a985 */ /* 0x0007e2000c101b32 */
[CC--:B----4-:R-:W-:Y:S02]  /*b5a0*/  @!P4 LEA R12, P2, R206.reuse, R3.reuse, 0x2 ;  /* 0x00000003ce0cc211 */ /* 0x0d0fe400078410ff */
[----:B------:R-:W-:Y:S02]  /*b5b0*/  ISETP.GE.AND P1, PT, R203, UR4, PT ;  /* 0x00000004cb007c0c */ /* 0x000fe4000bf26270 */
[-C--:B------:R-:W-:Y:S02]  /*b5c0*/  @!P3 LEA.HI.X R5, R207, R20.reuse, R161, 0x2, P6 ;  /* 0x00000014cf05b211 */ /* 0x080fe400030f14a1 */
[----:B------:R-:W-:Y:S02]  /*b5d0*/  @!P4 LEA.HI.X R13, R206, R20, R160, 0x2, P2 ;  /* 0x00000014ce0dc211 */ /* 0x000fe400010f14a0 */
[----:B------:R-:W-:Y:S01]  /*b5e0*/  ISETP.GE.AND P2, PT, R202, UR4, PT ;  /* 0x00000004ca007c0c */ /* 0x000fe2000bf46270 */
[----:B------:R-:W-:Y:S01]  /*b5f0*/  @!P3 ST.E.64 desc[UR50][R4.64], R66 ;  /* 0x000000420400b985 */ /* 0x000fe2000c101b32 */
[----:B-1----:R-:W-:-:S03]  /*b600*/  @!P5 LEA R14, P6, R205, R3, 0x2 ;  /* 0x00000003cd0ed211 */ /* 0x002fc600078c10ff */
[----:B------:R1:W-:Y:S01]  /*b610*/  @!P4 ST.E.64 desc[UR50][R12.64], R70 ;  /* 0x000000460c00c985 */ /* 0x0003e2000c101b32 */
[-C--:B------:R-:W-:Y:S02]  /*b620*/  @!P5 LEA.HI.X R15, R205, R20.reuse, R159, 0x2, P6 ;  /* 0x00000014cd0fd211 */ /* 0x080fe400030f149f */
[CC--:B0-----:R-:W-:Y:S02]  /*b630*/  @!P0 LEA R6, P4, R204.reuse, R3.reuse, 0x2 ;  /* 0x00000003cc068211 */ /* 0x0c1fe400078810ff */
[-C--:B--2---:R-:W-:Y:S01]  /*b640*/  @!P1 LEA R8, P3, R203, R3.reuse, 0x2 ;  /* 0x00000003cb089211 */ /* 0x084fe200078610ff */
[----:B------:R0:W-:Y:S01]  /*b650*/  @!P5 ST.E.64 desc[UR50][R14.64], R74 ;  /* 0x0000004a0e00d985 */ /* 0x0001e2000c101b32 */
[----:B------:R-:W-:Y:S02]  /*b660*/  @!P0 LEA.HI.X R7, R204, R20, R158, 0x2, P4 ;  /* 0x00000014cc078211 */ /* 0x000fe400020f149e */
[----:B------:R-:W-:Y:S02]  /*b670*/  ISETP.GE.AND P4, PT, R200, UR4, PT ;  /* 0x00000004c8007c0c */ /* 0x000fe4000bf86270 */
[----:B------:R-:W-:Y:S01]  /*b680*/  ISETP.GE.AND P5, PT, R201, UR4, PT ;  /* 0x00000004c9007c0c */ /* 0x000fe2000bfa6270 */
[----:B------:R2:W-:Y:S01]  /*b690*/  @!P0 ST.E.64 desc[UR50][R6.64], R78 ;  /* 0x0000004e06008985 */ /* 0x0005e2000c101b32 */
[----:B---3--:R-:W-:-:S02]  /*b6a0*/  @!P2 LEA R10, P6, R202, R3, 0x2 ;  /* 0x00000003ca0aa211 */ /* 0x008fc400078c10ff */
[-C--:B------:R-:W-:Y:S02]  /*b6b0*/  @!P1 LEA.HI.X R9, R203, R20.reuse, R157, 0x2, P3 ;  /* 0x00000014cb099211 */ /* 0x080fe400018f149d */
[----:B------:R-:W-:Y:S02]  /*b6c0*/  ISETP.GE.AND P3, PT, R199, UR4, PT ;  /* 0x00000004c7007c0c */ /* 0x000fe4000bf66270 */
[----:B------:R-:W-:Y:S01]  /*b6d0*/  @!P2 LEA.HI.X R11, R202, R20, R156, 0x2, P6 ;  /* 0x00000014ca0ba211 */ /* 0x000fe200030f149c */
[----:B------:R3:W-:Y:S01]  /*b6e0*/  @!P1 ST.E.64 desc[UR50][R8.64], R82 ;  /* 0x0000005208009985 */ /* 0x0007e2000c101b32 */
[----:B------:R-:W-:Y:S02]  /*b6f0*/  ISETP.GE.AND P1, PT, R197, UR4, PT ;  /* 0x00000004c5007c0c */ /* 0x000fe4000bf26270 */
[----:B-1----:R-:W-:Y:S01]  /*b700*/  @!P4 LEA R12, P0, R200, R3, 0x2 ;  /* 0x00000003c80cc211 */ /* 0x002fe200078010ff */
[----:B------:R1:W-:Y:S01]  /*b710*/  @!P2 ST.E.64 desc[UR50][R10.64], R86 ;  /* 0x000000560a00a985 */ /* 0x0003e2000c101b32 */
[----:B------:R-:W-:-:S02]  /*b720*/  ISETP.GE.AND P2, PT, R198, UR4, PT ;  /* 0x00000004c6007c0c */ /* 0x000fc4000bf46270 */
[CC--:B------:R-:W-:Y:S02]  /*b730*/  @!P5 LEA R4, P6, R201.reuse, R3.reuse, 0x2 ;  /* 0x00000003c904d211 */ /* 0x0c0fe400078c10ff */
[-C--:B------:R-:W-:Y:S02]  /*b740*/  @!P4 LEA.HI.X R13, R200, R20.reuse, R154, 0x2, P0 ;  /* 0x00000014c80dc211 */ /* 0x080fe400000f149a */
[----:B------:R-:W-:Y:S02]  /*b750*/  @!P5 LEA.HI.X R5, R201, R20, R155, 0x2, P6 ;  /* 0x00000014c905d211 */ /* 0x000fe400030f149b */
[----:B------:R-:W-:Y:S02]  /*b760*/  ISETP.GE.AND P0, PT, R196, UR4, PT ;  /* 0x00000004c4007c0c */ /* 0x000fe4000bf06270 */
[----:B0-----:R-:W-:Y:S01]  /*b770*/  @!P3 LEA R14, P6, R199, R3, 0x2 ;  /* 0x00000003c70eb211 */ /* 0x001fe200078c10ff */
[----:B------:R0:W-:Y:S01]  /*b780*/  @!P5 ST.E.64 desc[UR50][R4.64], R90 ;  /* 0x0000005a0400d985 */ /* 0x0001e2000c101b32 */
[----:B------:R-:W-:-:S02]  /*b790*/  ISETP.GE.AND P5, PT, R195, UR4, PT ;  /* 0x00000004c3007c0c */ /* 0x000fc4000bfa6270 */
[-C--:B------:R-:W-:Y:S01]  /*b7a0*/  @!P3 LEA.HI.X R15, R199, R20.reuse, R153, 0x2, P6 ;  /* 0x00000014c70fb211 */ /* 0x080fe200030f1499 */
[----:B------:R4:W-:Y:S01]  /*b7b0*/  @!P4 ST.E.64 desc[UR50][R12.64], R94 ;  /* 0x0000005e0c00c985 */ /* 0x0009e2000c101b32 */
[-C--:B--2---:R-:W-:Y:S02]  /*b7c0*/  @!P2 LEA R6, P6, R198, R3.reuse, 0x2 ;  /* 0x00000003c606a211 */ /* 0x084fe400078c10ff */
[----:B------:R-:W-:Y:S01]  /*b7d0*/  ISETP.GE.AND P4, PT, R194, UR4, PT ;  /* 0x00000004c2007c0c */ /* 0x000fe2000bf86270 */
[----:B------:R2:W-:Y:S01]  /*b7e0*/  @!P3 ST.E.64 desc[UR50][R14.64], R98 ;  /* 0x000000620e00b985 */ /* 0x0005e2000c101b32 */
[-C--:B---3--:R-:W-:Y:S02]  /*b7f0*/  @!P1 LEA R8, P3, R197, R3.reuse, 0x2 ;  /* 0x00000003c5089211 */ /* 0x088fe400078610ff */
[----:B------:R-:W-:Y:S02]  /*b800*/  @!P2 LEA.HI.X R7, R198, R20, R152, 0x2, P6 ;  /* 0x00000014c607a211 */ /* 0x000fe400030f1498 */
[----:B-1----:R-:W-:-:S02]  /*b810*/  @!P0 LEA R10, P6, R196, R3, 0x2 ;  /* 0x00000003c40a8211 */ /* 0x002fc400078c10ff */
[-C--:B------:R-:W-:Y:S01]  /*b820*/  @!P1 LEA.HI.X R9, R197, R20.reuse, R21, 0x2, P3 ;  /* 0x00000014c5099211 */ /* 0x080fe200018f1415 */
[----:B------:R1:W-:Y:S01]  /*b830*/  @!P2 ST.E.64 desc[UR50][R6.64], R102 ;  /* 0x000000660600a985 */ /* 0x0003e2000c101b32 */
[----:B------:R-:W-:Y:S02]  /*b840*/  ISETP.GE.AND P3, PT, R193, UR4, PT ;  /* 0x00000004c1007c0c */ /* 0x000fe4000bf66270 */
[----:B------:R-:W-:Y:S01]  /*b850*/  @!P0 LEA.HI.X R11, R196, R20, R229, 0x2, P6 ;  /* 0x00000014c40b8211 */ /* 0x000fe200030f14e5 */
[----:B------:R3:W-:Y:S01]  /*b860*/  @!P1 ST.E.64 desc[UR50][R8.64], R106 ;  /* 0x0000006a08009985 */ /* 0x0007e2000c101b32 */
[-C--:B0-----:R-:W-:Y:S02]  /*b870*/  @!P5 LEA R4, P1, R195, R3.reuse, 0x2 ;  /* 0x00000003c304d211 */ /* 0x081fe400078210ff */
[----:B----4-:R-:W-:Y:S01]  /*b880*/  @!P4 LEA R12, P2, R194, R3, 0x2 ;  /* 0x00000003c20cc211 */ /* 0x010fe200078410ff */
[----:B------:R-:W-:Y:S01]  /*b890*/  @!P0 ST.E.64 desc[UR50][R10.64], R110 ;  /* 0x0000006e0a008985 */ /* 0x000fe2000c101b32 */
[----:B------:R-:W-:-:S02]  /*b8a0*/  ISETP.GE.AND P0, PT, R192, UR4, PT ;  /* 0x00000004c0007c0c */ /* 0x000fc4000bf06270 */
[-C--:B------:R-:W-:Y:S02]  /*b8b0*/  @!P5 LEA.HI.X R5, R195, R20.reuse, R228, 0x2, P1 ;  /* 0x00000014c305d211 */ /* 0x080fe400008f14e4 */
[----:B------:R-:W-:Y:S02]  /*b8c0*/  ISETP.GE.AND P1, PT, R191, UR4, PT ;  /* 0x00000004bf007c0c */ /* 0x000fe4000bf26270 */
[C---:B--2---:R-:W-:Y:S01]  /*b8d0*/  @!P3 LEA R14, P6, R193.reuse, R3, 0x2 ;  /* 0x00000003c10eb211 */ /* 0x044fe200078c10ff */
[----:B------:R0:W-:Y:S01]  /*b8e0*/  @!P5 ST.E.64 desc[UR50][R4.64], R114 ;  /* 0x000000720400d985 */ /* 0x0001e2000c101b32 */
[-C--:B------:R-:W-:Y:S02]  /*b8f0*/  @!P4 LEA.HI.X R13, R194, R20.reuse, R227, 0x2, P2 ;  /* 0x00000014c20dc211 */ /* 0x080fe400010f14e3 */
[----:B------:R-:W-:Y:S02]  /*b900*/  @!P3 LEA.HI.X R15, R193, R20, R226, 0x2, P6 ;  /* 0x00000014c10fb211 */ /* 0x000fe400030f14e2 */
[----:B------:R-:W-:Y:S01]  /*b910*/  ISETP.GE.AND P2, PT, R188, UR4, PT ;  /* 0x00000004bc007c0c */ /* 0x000fe2000bf46270 */
[----:B------:R2:W-:Y:S01]  /*b920*/  @!P4 ST.E.64 desc[UR50][R12.64], R118 ;  /* 0x000000760c00c985 */ /* 0x0005e2000c101b32 */
[----:B------:R-:W-:-:S02]  /*b930*/  ISETP.GE.AND P4, PT, R190, UR4, PT ;  /* 0x00000004be007c0c */ /* 0x000fc4000bf86270 */
[CC--:B-1----:R-:W-:Y:S01]  /*b940*/  @!P0 LEA R6, P5, R192.reuse, R3.reuse, 0x2 ;  /* 0x00000003c0068211 */ /* 0x0c2fe200078a10ff */
[----:B------:R1:W-:Y:S01]  /*b950*/  @!P3 ST.E.64 desc[UR50][R14.64], R122 ;  /* 0x0000007a0e00b985 */ /* 0x0003e2000c101b32 */
[----:B------:R-:W-:Y:S02]  /*b960*/  ISETP.GE.AND P3, PT, R189, UR4, PT ;  /* 0x00000004bd007c0c */ /* 0x000fe4000bf66270 */
[----:B------:R-:W-:Y:S02]  /*b970*/  @!P0 LEA.HI.X R7, R192, R20, R225, 0x2, P5 ;  /* 0x00000014c0078211 */ /* 0x000fe400028f14e1 */
[----:B------:R-:W-:Y:S02]  /*b980*/  ISETP.GE.AND P5, PT, R187, UR4, PT ;  /* 0x00000004bb007c0c */ /* 0x000fe4000bfa6270 */
[-C--:B---3--:R-:W-:Y:S01]  /*b990*/  @!P1 LEA R8, P6, R191, R3.reuse, 0x2 ;  /* 0x00000003bf089211 */ /* 0x088fe200078c10ff */
[----:B------:R3:W-:Y:S02]  /*b9a0*/  @!P0 ST.E.64 desc[UR50][R6.64], R126 ;  /* 0x0000007e06008985 */ /* 0x0007e4000c101b32 */
[----:B0-----:R-:W-:-:S02]  /*b9b0*/  @!P4 LEA R4, P0, R190, R3, 0x2 ;  /* 0x00000003be04c211 */ /* 0x001fc400078010ff */
[-C--:B------:R-:W-:Y:S02]  /*b9c0*/  @!P1 LEA.HI.X R9, R191, R20.reuse, R224, 0x2, P6 ;  /* 0x00000014bf099211 */ /* 0x080fe400030f14e0 */
[-C--:B------:R-:W-:Y:S02]  /*b9d0*/  @!P3 LEA R10, P6, R189, R3.reuse, 0x2 ;  /* 0x00000003bd0ab211 */ /* 0x080fe400078c10ff */
[-C--:B------:R-:W-:Y:S01]  /*b9e0*/  @!P4 LEA.HI.X R5, R190, R20.reuse, R223, 0x2, P0 ;  /* 0x00000014be05c211 */ /* 0x080fe200000f14df */
[----:B------:R3:W-:Y:S01]  /*b9f0*/  @!P1 ST.E.64 desc[UR50][R8.64], R130 ;  /* 0x0000008208009985 */ /* 0x0007e2000c101b32 */
[-C--:B--2---:R-:W-:Y:S02]  /*ba00*/  @!P2 LEA R12, P1, R188, R3.reuse, 0x2 ;  /* 0x00000003bc0ca211 */ /* 0x084fe400078210ff */
[----:B-1----:R-:W-:Y:S01]  /*ba10*/  @!P5 LEA R14, P0, R187, R3, 0x2 ;  /* 0x00000003bb0ed211 */ /* 0x002fe200078010ff */
[----:B------:R3:W-:Y:S01]  /*ba20*/  @!P4 ST.E.64 desc[UR50][R4.64], R134 ;  /* 0x000000860400c985 */ /* 0x0007e2000c101b32 */
[----:B------:R-:W-:-:S02]  /*ba30*/  @!P3 LEA.HI.X R11, R189, R20, R222, 0x2, P6 ;  /* 0x00000014bd0bb211 */ /* 0x000fc400030f14de */
[-C--:B------:R-:W-:Y:S02]  /*ba40*/  @!P2 LEA.HI.X R13, R188, R20.reuse, R221, 0x2, P1 ;  /* 0x00000014bc0da211 */ /* 0x080fe400008f14dd */
[----:B------:R-:W-:Y:S01]  /*ba50*/  @!P5 LEA.HI.X R15, R187, R20, R220, 0x2, P0 ;  /* 0x00000014bb0fd211 */ /* 0x000fe200000f14dc */
[----:B------:R3:W-:Y:S01]  /*ba60*/  @!P3 ST.E.64 desc[UR50][R10.64], R138 ;  /* 0x0000008a0a00b985 */ /* 0x0007e2000c101b32 */
[----:B------:R-:W-:-:S03]  /*ba70*/  ISETP.GE.AND P0, PT, R186, UR4, PT ;  /* 0x00000004ba007c0c */ /* 0x000fc6000bf06270 */
[----:B------:R3:W-:Y:S04]  /*ba80*/  @!P2 ST.E.64 desc[UR50][R12.64], R142 ;  /* 0x0000008e0c00a985 */ /* 0x0007e8000c101b32 */
[----:B------:R3:W-:Y:S06]  /*ba90*/  @!P5 ST.E.64 desc[UR50][R14.64], R146 ;  /* 0x000000920e00d985 */ /* 0x0007ec000c101b32 */
[----:B------:R-:W-:Y:S05]  /*baa0*/  @P0 BRA `(.L_x_3598) ;  /* 0x0000001000200947 */ /* 0x000fea0003800000 */
[----:B---3--:R-:W-:-:S04]  /*bab0*/  LEA R4, P0, R186, R3, 0x2 ;  /* 0x00000003ba047211 */ /* 0x008fc800078010ff */
[----:B------:R-:W-:-:S05]  /*bac0*/  LEA.HI.X R5, R186, R20, R219, 0x2, P0 ;  /* 0x00000014ba057211 */ /* 0x000fca00000f14db */
[----:B------:R0:W-:Y:S01]  /*bad0*/  ST.E.64 desc[UR50][R4.64], R150 ;  /* 0x0000009604007985 */ /* 0x0001e2000c101b32 */
[----:B------:R-:W-:Y:S05]  /*bae0*/  BRA `(.L_x_3598) ;  /* 0x0000001000107947 */ /* 0x000fea0003800000 */
.L_x_3592:
[----:B------:R-:W-:Y:S02]  /*baf0*/  ULDC.64 UR8, c[0x0][0xc00] ;  /* 0x0003000000087ab9 */ /* 0x000fe40000000a00 */
[----:B------:R-:W-:-:S04]  /*bb00*/  UISETP.NE.U32.AND UP0, UPT, UR8, URZ, UPT ;  /* 0x0000003f0800728c */ /* 0x000fc8000bf05070 */
[----:B------:R-:W-:-:S03]  /*bb10*/  UISETP.NE.AND.EX UP0, UPT, UR9, URZ, UPT, UP0 ;  /* 0x0000003f0900728c */ /* 0x000fc6000bf05300 */
[----:B------:R-:W-:Y:S02]  /*bb20*/  ULDC.64 UR8, c[0x0][0xc00] ;  /* 0x0003000000087ab9 */ /* 0x000fe40000000a00 */
[----:B------:R-:W-:Y:S01]  /*bb30*/  UIMAD.WIDE UR8, UR40, 0x4, UR8 ;  /* 0x00000004280878a5 */ /* 0x000fe2000f8e0208 */
[----:B------:R-:W-:-:S05]  /*bb40*/  PLOP3.LUT P1, PT, PT, PT, UP0, 0x80, 0x0 ;  /* 0x000000000000781c */ /* 0x000fca0003f2f008 */
[----:B------:R-:W-:Y:S02]  /*bb50*/  IMAD.U32 R4, RZ, RZ, UR8 ;  /* 0x00000008ff047e24 */ /* 0x000fe4000f8e00ff */
[----:B------:R-:W-:Y:S01]  /*bb60*/  IMAD.U32 R5, RZ, RZ, UR9 ;  /* 0x00000009ff057e24 */ /* 0x000fe2000f8e00ff */
[----:B------:R-:W-:Y:S02]  /*bb70*/  ULDC.64 UR8, c[0x0][0xc08] ;  /* 0x0003020000087ab9 */ /* 0x000fe40000000a00 */
[----:B------:R-:W-:-:S03]  /*bb80*/  UISETP.NE.U32.AND UP1, UPT, UR8, URZ, UPT ;  /* 0x0000003f0800728c */ /* 0x000fc6000bf25070 */
[----:B------:R-:W2:Y:S01]  /*bb90*/  @P1 LDG.E R8, desc[UR50][R4.64] ;  /* 0x0000003204081981 */ /* 0x000ea2000c1e1900 */
[----:B------:R-:W-:Y:S01]  /*bba0*/  UISETP.NE.AND.EX UP1, UPT, UR9, URZ, UPT, UP1 ;  /* 0x0000003f0900728c */ /* 0x000fe2000bf25310 */
[----:B------:R-:W-:Y:S02]  /*bbb0*/  ULDC UR4, c[0x0][0xa88] ;  /* 0x0002a20000047ab9 */ /* 0x000fe40000000800 */
[----:B------:R-:W-:-:S03]  /*bbc0*/  IMAD.U32 R0, RZ, RZ, UR4 ;  /* 0x00000004ff007e24 */ /* 0x000fc6000f8e00ff */
[----:B------:R-:W-:-:S05]  /*bbd0*/  PLOP3.LUT P2, PT, PT, PT, UP1, 0x80, 0x0 ;  /* 0x000000000000781c */ /* 0x000fca0003f4f018 */
[----:B------:R-:W-:-:S04]  /*bbe0*/  @UP1 ULEA UR8, UP2, UR40, UR8, 0x2 ;  /* 0x0000000828081291 */ /* 0x000fc8000f84103f */
[----:B------:R-:W-:Y:S02]  /*bbf0*/  @UP1 ULEA.HI.X UR9, UR40, UR9, UR41, 0x2, UP2 ;  /* 0x0000000928091291 */ /* 0x000fe400090f1429 */
[----:B------:R-:W-:-:S04]  /*bc00*/  IMAD.U32 R6, RZ, RZ, UR8 ;  /* 0x00000008ff067e24 */ /* 0x000fc8000f8e00ff */
[----:B------:R-:W-:-:S05]  /*bc10*/  IMAD.U32 R7, RZ, RZ, UR9 ;  /* 0x00000009ff077e24 */ /* 0x000fca000f8e00ff */
[----:B------:R0:W5:Y:S01]  /*bc20*/  @P2 LDG.E R0, desc[UR50][R6.64] ;  /* 0x0000003206002981 */ /* 0x000162000c1e1900 */
[----:B------:R-:W-:Y:S01]  /*bc30*/  UMOV UR4, URZ ;  /* 0x0000003f00047c82 */ /* 0x000fe20008000000 */
[----:B------:R-:W-:Y:S01]  /*bc40*/  UISETP.NE.AND UP1, UPT, UR45, URZ, UPT ;  /* 0x0000003f2d00728c */ /* 0x000fe2000bf25270 */
[----:B------:R-:W1:Y:S10]  /*bc50*/  S2R R3, SR_TID.X ;  /* 0x0000000000037919 */ /* 0x000e740000002100 */
[----:B------:R-:W-:Y:S01]  /*bc60*/  @!UP1 ULDC UR45, c[0x0][0xad4] ;  /* 0x0002b500002d9ab9 */ /* 0x000fe20000000800 */
[----:B--2---:R-:W-:Y:S01]  /*bc70*/  @P1 R2UR UR4, R8 ;  /* 0x00000000080412ca */ /* 0x004fe200000e0000 */
[----:B-1----:R-:W-:-:S05]  /*bc80*/  VIADD R8, R3, 0xffffff80 ;  /* 0xffffff8003087836 */ /* 0x002fca0000000000 */
[----:B------:R-:W-:-:S07]  /*bc90*/  ISETP.GT.AND P0, PT, R8, 0x3f, PT ;  /* 0x0000003f0800780c */ /* 0x000fce0003f04270 */
[----:B------:R-:W-:Y:S01]  /*bca0*/  USHF.R.S32.HI UR19, URZ, 0x1f, UR4 ;  /* 0x0000001f3f137899 */ /* 0x000fe20008011404 */
[----:B0-----:R-:W-:Y:S11]  /*bcb0*/  @P2 BRA `(.L_x_3601) ;  /* 0x0000000000102947 */ /* 0x001ff60003800000 */
[----:B------:R-:W-:Y:S05]  /*bcc0*/  @!P1 BRA `(.L_x_3601) ;  /* 0x00000000000c9947 */ /* 0x000fea0003800000 */
[----:B------:R-:W2:Y:S04]  /*bcd0*/  LDG.E R3, desc[UR50][R4.64] ;  /* 0x0000003204037981 */ /* 0x000ea8000c1e1900 */
[----:B-----5:R-:W2:Y:S02]  /*bce0*/  LDG.E R0, desc[UR50][R4.64+0x4] ;  /* 0x0000043204007981 */ /* 0x020ea4000c1e1900 */
[----:B--2---:R-:W-:-:S07]  /*bcf0*/  IMAD.IADD R0, R0, 0x1, -R3 ;  /* 0x0000000100007824 */ /* 0x004fce00078e0a03 */
.L_x_3601:
[----:B------:R-:W-:Y:S01]  /*bd00*/  USEL UR40, UR40, URZ, !UP0 ;  /* 0x0000003f28287287 */ /* 0x000fe2000c000000 */
[----:B------:R-:W-:Y:S01]  /*bd10*/  BSSY B1, `(.L_x_3602) ;  /* 0x0000039000017945 */ /* 0x000fe20003800000 */
[----:B------:R-:W-:-:S03]  /*bd20*/  USEL UR41, UR41, URZ, !UP0 ;  /* 0x0000003f29297287 */ /* 0x000fc6000c000000 */
[----:B------:R-:W-:Y:S09]  /*bd30*/  @P0 BRA `(.L_x_3603) ;  /* 0x0000000000d80947 */ /* 0x000ff20003800000 */
[----:B------:R-:W0:Y:S01]  /*bd40*/  S2R R3, SR_TID.X ;  /* 0x0000000000037919 */ /* 0x000e220000002100 */
[----:B------:R-:W1:Y:S01]  /*bd50*/  LDC R9, c[0x0][0xbe8] ;  /* 0x0002fa00ff097b82 */ /* 0x000e620000000800 */
[----:B------:R-:W-:-:S04]  /*bd60*/  IMAD.U32 R4, RZ, RZ, UR43 ;  /* 0x0000002bff047e24 */ /* 0x000fc8000f8e00ff */
[----:B0-----:R-:W-:Y:S02]  /*bd70*/  IMAD R3, R4, 0x40, R3 ;  /* 0x0000004004037824 */ /* 0x001fe400078e0203 */
[----:B-1---5:R-:W-:Y:S02]  /*bd80*/  IMAD R4, R0, R9, RZ ;  /* 0x0000000900047224 */ /* 0x022fe400078e02ff */
[----:B------:R-:W-:-:S05]  /*bd90*/  VIADD R6, R3, 0xffffff80 ;  /* 0xffffff8003067836 */ /* 0x000fca0000000000 */
[----:B------:R-:W-:-:S13]  /*bda0*/  ISETP.GE.AND P0, PT, R6, R4, PT ;  /* 0x000000040600720c */ /* 0x000fda0003f06270 */
[----:B------:R-:W-:Y:S05]  /*bdb0*/  @P0 BRA `(.L_x_3603) ;  /* 0x0000000000b80947 */ /* 0x000fea0003800000 */
[----:B------:R-:W-:Y:S01]  /*bdc0*/  ISETP.NE.AND P0, PT, R9, 0x1, PT ;  /* 0x000000010900780c */ /* 0x000fe20003f05270 */
[----:B------:R-:W-:Y:S01]  /*bdd0*/  UISETP.GT.AND UP0, UPT, UR45, 0x1, UPT ;  /* 0x000000012d00788c */ /* 0x000fe2000bf04270 */
[----:B------:R-:W-:-:S03]  /*bde0*/  UMOV UR17, 0x9b8 ;  /* 0x000009b800117882 */ /* 0x000fc60000000000 */
[----:B------:R-:W-:Y:S02]  /*bdf0*/  USEL UR17, UR17, 0x978, UP0 ;  /* 0x0000097811117887 */ /* 0x000fe40008000000 */
[----:B------:R-:W-:-:S06]  /*be00*/  USEL UR16, UR44, URZ, UP0 ;  /* 0x0000003f2c107287 */ /* 0x000fcc0008000000 */
[----:B------:R-:W0:Y:S04]  /*be10*/  @P0 LDC R3, c[0x0][0xbec] ;  /* 0x0002fb00ff030b82 */ /* 0x000e280000000800 */
[----:B------:R-:W-:Y:S01]  /*be20*/  ULDC.64 UR8, c[0x0][UR17+0x218] ;  /* 0x0000860011087abb */ /* 0x000fe20008000a00 */
[----:B------:R-:W-:Y:S01]  /*be30*/  ULDC.64 UR12, c[0x0][UR17+0x220] ;  /* 0x00008800110c7abb */ /* 0x000fe20008000a00 */
[----:B------:R-:W-:Y:S01]  /*be40*/  ULDC.64 UR14, c[0x0][UR17+0x228] ;  /* 0x00008a00110e7abb */ /* 0x000fe20008000a00 */
[----:B------:R-:W-:Y:S01]  /*be50*/  UIMAD.WIDE.U32 UR10, UR8, UR42, URZ ;  /* 0x0000002a080a72a5 */ /* 0x000fe2000f8e003f */
[----:B------:R-:W1:Y:S01]  /*be60*/  @P0 LDC R5, c[0x0][0xbf0] ;  /* 0x0002fc00ff050b82 */ /* 0x000e620000000800 */
[----:B------:R-:W-:Y:S02]  /*be70*/  UIMAD UR18, UR9, UR42, URZ ;  /* 0x0000002a091272a4 */ /* 0x000fe4000f8e023f */
[----:B------:R-:W-:-:S02]  /*be80*/  UIMAD UR13, UR13, UR40, URZ ;  /* 0x000000280d0d72a4 */ /* 0x000fc4000f8e023f */
[----:B------:R-:W-:Y:S02]  /*be90*/  UIMAD.WIDE.U32 UR20, UR14, UR16, URZ ;  /* 0x000000100e1472a5 */ /* 0x000fe4000f8e003f */
[----:B------:R-:W-:Y:S02]  /*bea0*/  UIMAD.WIDE.U32 UR8, UR12, UR40, URZ ;  /* 0x000000280c0872a5 */ /* 0x000fe4000f8e003f */
[----:B------:R-:W-:Y:S02]  /*beb0*/  UIMAD UR14, UR15, UR16, URZ ;  /* 0x000000100f0e72a4 */ /* 0x000fe4000f8e023f */
[----:B------:R-:W-:Y:S02]  /*bec0*/  UIMAD UR13, UR12, UR41, UR13 ;  /* 0x000000290c0d72a4 */ /* 0x000fe4000f8e020d */
[----:B------:R-:W-:Y:S02]  /*bed0*/  UIADD3 UR10, UP1, UP2, UR8, UR10, UR4 ;  /* 0x0000000a080a7290 */ /* 0x000fe4000fa3e004 */
[----:B------:R-:W-:Y:S01]  /*bee0*/  UIADD3 UR14, UR21, UR14, URZ ;  /* 0x0000000e150e7290 */ /* 0x000fe2000fffe03f */
[----:B0-----:R-:W-:Y:S01]  /*bef0*/  @P0 IMAD.HI.U32 R4, R6, R3, RZ ;  /* 0x0000000306040227 */ /* 0x001fe200078e00ff */
[----:B------:R-:W-:-:S02]  /*bf00*/  UIADD3 UR18, UR11, UR18, URZ ;  /* 0x000000120b127290 */ /* 0x000fc4000fffe03f */
[----:B------:R-:W-:Y:S01]  /*bf10*/  UIADD3 UR13, UR9, UR13, URZ ;  /* 0x0000000d090d7290 */ /* 0x000fe2000fffe03f */
[----:B------:R-:W-:Y:S02]  /*bf20*/  IMAD.MOV.U32 R3, RZ, RZ, R6 ;  /* 0x000000ffff037224 */ /* 0x000fe400078e0006 */
[----:B------:R-:W-:Y:S01]  /*bf30*/  IMAD.U32 R10, RZ, RZ, UR14 ;  /* 0x0000000eff0a7e24 */ /* 0x000fe2000f8e00ff */
[----:B------:R-:W-:Y:S01]  /*bf40*/  ULDC.64 UR8, c[0x0][UR17+0x210] ;  /* 0x0000840011087abb */ /* 0x000fe20008000a00 */
[----:B-1----:R-:W-:Y:S01]  /*bf50*/  @P0 SHF.R.U32.HI R3, RZ, R5, R4 ;  /* 0x00000005ff030219 */ /* 0x002fe20000011604 */
[----:B------:R-:W-:Y:S02]  /*bf60*/  IMAD.U32 R4, RZ, RZ, UR20 ;  /* 0x00000014ff047e24 */ /* 0x000fe4000f8e00ff */
[----:B------:R-:W-:Y:S01]  /*bf70*/  IMAD.U32 R5, RZ, RZ, UR21 ;  /* 0x00000015ff057e24 */ /* 0x000fe2000f8e00ff */
[--C-:B------:R-:W-:Y:S01]  /*bf80*/  SHF.R.S32.HI R5, RZ, 0x1f, R3.reuse ;  /* 0x0000001fff057819 */ /* 0x100fe20000011403 */
[----:B------:R-:W-:Y:S01]  /*bf90*/  IMAD.MOV R7, RZ, RZ, -R3 ;  /* 0x000000ffff077224 */ /* 0x000fe200078e0a03 */
[----:B------:R-:W-:Y:S01]  /*bfa0*/  IADD3 R4, P0, P1, R3, UR10, R4 ;  /* 0x0000000a03047c10 */ /* 0x000fe2000f91e004 */
[----:B------:R-:W-:-:S02]  /*bfb0*/  UIADD3.X UR10, UR13, UR18, UR19, UP1, UP2 ;  /* 0x000000120d0a7290 */ /* 0x000fc40008fe4413 */
[----:B------:R-:W-:-:S04]  /*bfc0*/  IMAD R7, R9, R7, R6 ;  /* 0x0000000709077224 */ /* 0x000fc800078e0206 */
[----:B------:R-:W-:Y:S01]  /*bfd0*/  IADD3.X R5, R5, UR10, R10, P0, P1 ;  /* 0x0000000a05057c10 */ /* 0x000fe200087e240a */
[C---:B------:R-:W-:Y:S01]  /*bfe0*/  IMAD R6, R7.reuse, UR9, RZ ;  /* 0x0000000907067c24 */ /* 0x040fe2000f8e02ff */
[----:B------:R-:W-:Y:S01]  /*bff0*/  SHF.R.S32.HI R3, RZ, 0x1f, R7 ;  /* 0x0000001fff037819 */ /* 0x000fe20000011407 */
[----:B------:R-:W-:Y:S01]  /*c000*/  ULDC.64 UR10, c[0x0][0xba8] ;  /* 0x0002ea00000a7ab9 */ /* 0x000fe20000000a00 */
[----:B------:R-:W-:Y:S01]  /*c010*/  @!UP0 ULDC UR10, c[0x0][0xb50] ;  /* 0x0002d400000a8ab9 */ /* 0x000fe20000000800 */
[----:B------:R-:W-:Y:S01]  /*c020*/  IMAD.WIDE.U32 R4, R7, UR8, R4 ;  /* 0x0000000807047c25 */ /* 0x000fe2000f8e0004 */
[----:B------:R-:W-:-:S03]  /*c030*/  @!UP0 ULDC UR11, c[0x0][0xb54] ;  /* 0x0002d500000b8ab9 */ /* 0x000fc60000000800 */
[----:B------:R-:W-:Y:S01]  /*c040*/  IMAD R3, R3, UR8, R6 ;  /* 0x0000000803037c24 */ /* 0x000fe2000f8e0206 */
[----:B------:R-:W-:-:S03]  /*c050*/  LEA R6, P0, R4, UR10, 0x2 ;  /* 0x0000000a04067c11 */ /* 0x000fc6000f8010ff */
[----:B------:R-:W-:-:S05]  /*c060*/  IMAD.IADD R3, R5, 0x1, R3 ;  /* 0x0000000105037824 */ /* 0x000fca00078e0203 */
[----:B------:R-:W-:Y:S01]  /*c070*/  LEA.HI.X R7, R4, UR11, R3, 0x2, P0 ;  /* 0x0000000b04077c11 */ /* 0x000fe200080f1403 */
[----:B------:R-:W-:-:S05]  /*c080*/  IMAD.MOV.U32 R3, RZ, RZ, -0x800000 ;  /* 0xff800000ff037424 */ /* 0x000fca00078e00ff */
[----:B------:R0:W-:Y:S02]  /*c090*/  STG.E desc[UR50][R6.64], R3 ;  /* 0x0000000306007986 */ /* 0x0001e4000c101932 */
.L_x_3603:
[----:B------:R-:W-:Y:S05]  /*c0a0*/  BSYNC B1 ;  /* 0x0000000000017941 */ /* 0x000fea0003800000 */
.L_x_3602:
[----:B------:R-:W-:-:S06]  /*c0b0*/  UISETP.GT.AND UP0, UPT, UR45, 0x1, UPT ;  /* 0x000000012d00788c */ /* 0x000fcc000bf04270 */
[----:B------:R-:W-:-:S13]  /*c0c0*/  PLOP3.LUT P0, PT, PT, PT, UP0, 0x80, 0x0 ;  /* 0x000000000000781c */ /* 0x000fda0003f0f008 */
[----:B------:R-:W-:Y:S05]  /*c0d0*/  @P0 BRA `(.L_x_3598) ;  /* 0x0000000800940947 */ /* 0x000fea0003800000 */
[----:B------:R-:W1:Y:S01]  /*c0e0*/  LDC R11, c[0x0][0xbe8] ;  /* 0x0002fa00ff0b7b82 */ /* 0x000e620000000800 */
[----:B0-----:R-:W-:Y:S01]  /*c0f0*/  SHF.R.S32.HI R3, RZ, 0x1f, R8 ;  /* 0x0000001fff037819 */ /* 0x001fe20000011408 */
[----:B------:R-:W-:Y:S01]  /*c100*/  ULDC.64 UR12, c[0x0][0xaa0] ;  /* 0x0002a800000c7ab9 */ /* 0x000fe20000000a00 */
[----:B------:R-:W-:Y:S01]  /*c110*/  IMAD.U32 R6, RZ, RZ, UR43 ;  /* 0x0000002bff067e24 */ /* 0x000fe2000f8e00ff */
[----:B------:R-:W-:Y:S01]  /*c120*/  UIMAD UR10, UR19, UR12, URZ ;  /* 0x0000000c130a72a4 */ /* 0x000fe2000f8e023f */
[----:B------:R-:W-:Y:S01]  /*c130*/  LEA.HI R3, R3, R8, RZ, 0x3 ;  /* 0x0000000803037211 */ /* 0x000fe200078f18ff */
[----:B------:R-:W-:Y:S01]  /*c140*/  UIMAD.WIDE.U32 UR8, UR4, UR12, URZ ;  /* 0x0000000c040872a5 */ /* 0x000fe2000f8e003f */
[----:B------:R-:W-:Y:S01]  /*c150*/  VIADD R35, R2, 0xc0 ;  /* 0x000000c002237836 */ /* 0x000fe20000000000 */
[----:B------:R-:W-:Y:S01]  /*c160*/  UIMAD UR10, UR4, UR13, UR10 ;  /* 0x0000000d040a72a4 */ /* 0x000fe2000f8e020a */
[----:B------:R-:W-:Y:S01]  /*c170*/  LOP3.LUT R5, R3, 0xfffffff8, RZ, 0xc0, !PT ;  /* 0xfffffff803057812 */ /* 0x000fe200078ec0ff */
[----:B------:R-:W-:Y:S01]  /*c180*/  ULDC UR12, c[0x0][0xac8] ;  /* 0x0002b200000c7ab9 */ /* 0x000fe20000000800 */
[----:B------:R-:W-:Y:S01]  /*c190*/  SHF.R.S32.HI R13, RZ, 0x3, R3 ;  /* 0x00000003ff0d7819 */ /* 0x000fe20000011403 */
[----:B------:R-:W-:Y:S01]  /*c1a0*/  UIADD3 UR9, UR9, UR10, URZ ;  /* 0x0000000a09097290 */ /* 0x000fe2000fffe03f */
[----:B------:R-:W-:Y:S01]  /*c1b0*/  ISETP.GE.AND P1, PT, R185, UR12, PT ;  /* 0x0000000cb9007c0c */ /* 0x000fe2000bf26270 */
[----:B------:R-:W-:Y:S01]  /*c1c0*/  IMAD.IADD R8, R8, 0x1, -R5 ;  /* 0x0000000108087824 */ /* 0x000fe200078e0a05 */
[----:B------:R-:W-:Y:S01]  /*c1d0*/  ULDC.64 UR10, c[0x0][0xae8] ;  /* 0x0002ba00000a7ab9 */ /* 0x000fe20000000a00 */
[----:B------:R-:W-:Y:S01]  /*c1e0*/  ISETP.GE.AND P2, PT, R2, UR12, PT ;  /* 0x0000000c02007c0c */ /* 0x000fe2000bf46270 */
[----:B------:R-:W-:Y:S01]  /*c1f0*/  UIMAD.WIDE.U32 UR8, UR42, UR10, UR8 ;  /* 0x0000000a2a0872a5 */ /* 0x000fe2000f8e0008 */
[----:B------:R-:W-:Y:S01]  /*c200*/  IMAD R3, R8, 0x20, R13 ;  /* 0x0000002008037824 */ /* 0x000fe200078e020d */
[----:B------:R-:W-:Y:S01]  /*c210*/  BSSY B1, `(.L_x_3604) ;  /* 0x000006d000017945 */ /* 0x000fe20003800000 */
[----:B------:R-:W-:Y:S01]  /*c220*/  VIADD R27, R2, 0x100 ;  /* 0x00000100021b7836 */ /* 0x000fe20000000000 */
[----:B------:R-:W-:Y:S01]  /*c230*/  UIMAD UR9, UR42, UR11, UR9 ;  /* 0x0000000b2a0972a4 */ /* 0x000fe2000f8e0209 */
[----:B------:R-:W-:Y:S01]  /*c240*/  IMAD R9, R6, 0x40, R3 ;  /* 0x0000004006097824 */ /* 0x000fe200078e0203 */
[----:B------:R-:W-:Y:S01]  /*c250*/  SEL R3, RZ, 0xffffffff, P1 ;  /* 0xffffffffff037807 */ /* 0x000fe20000800000 */
[----:B------:R-:W-:Y:S01]  /*c260*/  ULDC.64 UR10, c[0x0][0xaf0] ;  /* 0x0002bc00000a7ab9 */ /* 0x000fe20000000a00 */
[----:B-1----:R-:W-:Y:S01]  /*c270*/  ISETP.NE.AND P0, PT, R11, 0x1, PT ;  /* 0x000000010b00780c */ /* 0x002fe20003f05270 */
[----:B------:R-:W-:Y:S01]  /*c280*/  UIMAD UR41, UR41, UR10, URZ ;  /* 0x0000000a292972a4 */ /* 0x000fe2000f8e023f */
[----:B------:R-:W-:Y:S01]  /*c290*/  ISETP.GE.AND P1, PT, R184, UR12, PT ;  /* 0x0000000cb8007c0c */ /* 0x000fe2000bf26270 */
[----:B------:R-:W-:Y:S01]  /*c2a0*/  IMAD.SHL.U32 R15, R3, 0x2, RZ ;  /* 0x00000002030f7824 */ /* 0x000fe200078e00ff */
[----:B------:R-:W-:Y:S01]  /*c2b0*/  SEL R6, RZ, 0x1, P2 ;  /* 0x00000001ff067807 */ /* 0x000fe20001000000 */
[----:B------:R-:W-:Y:S01]  /*c2c0*/  UIMAD UR4, UR40, UR11, UR41 ;  /* 0x0000000b280472a4 */ /* 0x000fe2000f8e0229 */
[----:B------:R-:W-:Y:S01]  /*c2d0*/  SEL R7, RZ, 0xffffffff, P1 ;  /* 0xffffffffff077807 */ /* 0x000fe20000800000 */
[----:B------:R-:W-:Y:S01]  /*c2e0*/  UIMAD.WIDE.U32 UR40, UR40, UR10, UR8 ;  /* 0x0000000a282872a5 */ /* 0x000fe2000f8e0008 */
[----:B------:R-:W-:Y:S01]  /*c2f0*/  IMAD.MOV.U32 R3, RZ, RZ, R9 ;  /* 0x000000ffff037224 */ /* 0x000fe200078e0009 */
[----:B------:R-:W-:Y:S01]  /*c300*/  LOP3.LUT R6, R15, 0x2, R6, 0xe2, !PT ;  /* 0x000000020f067812 */ /* 0x000fe200078ee206 */
[----:B------:R-:W-:Y:S01]  /*c310*/  ULDC.64 UR8, c[0x0][0xae0] ;  /* 0x0002b80000087ab9 */ /* 0x000fe20000000a00 */
[----:B------:R-:W-:Y:S01]  /*c320*/  IMAD.SHL.U32 R7, R7, 0x4, RZ ;  /* 0x0000000407077824 */ /* 0x000fe200078e00ff */
[----:B------:R-:W-:Y:S01]  /*c330*/  UIADD3 UR4, UR41, UR4, URZ ;  /* 0x0000000429047290 */ /* 0x000fe2000fffe03f */
[----:B------:R-:W0:Y:S01]  /*c340*/  @P0 LDC R4, c[0x0][0xbec] ;  /* 0x0002fb00ff040b82 */ /* 0x000e220000000800 */
[C---:B------:R-:W-:Y:S01]  /*c350*/  VIADD R33, R2.reuse, 0x140 ;  /* 0x0000014002217836 */ /* 0x040fe20000000000 */
[----:B------:R-:W-:Y:S01]  /*c360*/  SHF.R.S32.HI R31, RZ, 0x1f, R184 ;  /* 0x0000001fff1f7819 */ /* 0x000fe200000114b8 */
[----:B------:R-:W-:Y:S01]  /*c370*/  VIADD R37, R2, 0x180 ;  /* 0x0000018002257836 */ /* 0x000fe20000000000 */
[----:B------:R-:W-:Y:S01]  /*c380*/  LOP3.LUT R10, R7, 0x4, R6, 0xe2, !PT ;  /* 0x00000004070a7812 */ /* 0x000fe200078ee206 */
[----:B------:R-:W-:Y:S01]  /*c390*/  IMAD.U32 R26, RZ, RZ, UR43 ;  /* 0x0000002bff1a7e24 */ /* 0x000fe2000f8e00ff */
[----:B------:R-:W-:Y:S01]  /*c3a0*/  SHF.R.S32.HI R28, RZ, 0x1f, R27 ;  /* 0x0000001fff1c7819 */ /* 0x000fe2000001141b */
[----:B-----5:R-:W-:Y:S01]  /*c3b0*/  IMAD R25, R0, R11, RZ ;  /* 0x0000000b00197224 */ /* 0x020fe200078e02ff */
[----:B------:R-:W1:Y:S01]  /*c3c0*/  @P0 LDC R5, c[0x0][0xbf0] ;  /* 0x0002fc00ff050b82 */ /* 0x000e620000000800 */
[----:B------:R-:W-:Y:S01]  /*c3d0*/  IMAD R26, R26, 0x40, R13 ;  /* 0x000000401a1a7824 */ /* 0x000fe200078e020d */
[----:B------:R-:W-:Y:S01]  /*c3e0*/  SHF.R.S32.HI R32, RZ, 0x1f, R37 ;  /* 0x0000001fff207819 */ /* 0x000fe20000011425 */
[----:B------:R-:W-:Y:S01]  /*c3f0*/  VIADD R29, R2, 0x1c0 ;  /* 0x000001c0021d7836 */ /* 0x000fe20000000000 */
[----:B------:R-:W-:-:S02]  /*c400*/  SHF.R.S32.HI R34, RZ, 0x1f, R35 ;  /* 0x0000001fff227819 */ /* 0x000fc40000011423 */
[----:B------:R-:W-:Y:S02]  /*c410*/  SHF.R.S32.HI R36, RZ, 0x1f, R33 ;  /* 0x0000001fff247819 */ /* 0x000fe40000011421 */
[----:B------:R-:W-:Y:S02]  /*c420*/  ISETP.GE.AND P1, PT, R29, UR12, PT ;  /* 0x0000000c1d007c0c */ /* 0x000fe4000bf26270 */
[----:B------:R-:W-:Y:S02]  /*c430*/  SHF.R.S32.HI R30, RZ, 0x1f, R29 ;  /* 0x0000001fff1e7819 */ /* 0x000fe4000001141d */
[----:B------:R-:W-:Y:S02]  /*c440*/  SEL R0, RZ, 0x80, P1 ;  /* 0x00000080ff007807 */ /* 0x000fe40000800000 */
[----:B------:R-:W-:Y:S01]  /*c450*/  SHF.R.S32.HI R38, RZ, 0x1f, R185 ;  /* 0x0000001fff267819 */ /* 0x000fe200000114b9 */
[----:B0-----:R-:W-:-:S05]  /*c460*/  @P0 IMAD.HI.U32 R4, R9, R4, RZ ;  /* 0x0000000409040227 */ /* 0x001fca00078e00ff */
[----:B-1----:R-:W-:Y:S01]  /*c470*/  @P0 SHF.R.U32.HI R3, RZ, R5, R4 ;  /* 0x00000005ff030219 */ /* 0x002fe20000011604 */
[----:B------:R-:W-:Y:S01]  /*c480*/  IMAD.U32 R5, RZ, RZ, UR41 ;  /* 0x00000029ff057e24 */ /* 0x000fe2000f8e00ff */
[----:B------:R-:W-:Y:S01]  /*c490*/  ISETP.GE.AND P0, PT, R35, UR12, PT ;  /* 0x0000000c23007c0c */ /* 0x000fe2000bf06270 */
[----:B------:R-:W-:Y:S01]  /*c4a0*/  IMAD.U32 R4, RZ, RZ, UR40 ;  /* 0x00000028ff047e24 */ /* 0x000fe2000f8e00ff */
[--C-:B------:R-:W-:Y:S01]  /*c4b0*/  SHF.R.S32.HI R6, RZ, 0x1f, R3.reuse ;  /* 0x0000001fff067819 */ /* 0x100fe20000011403 */
[----:B------:R-:W-:Y:S01]  /*c4c0*/  IMAD.U32 R5, RZ, RZ, UR4 ;  /* 0x00000004ff057e24 */ /* 0x000fe2000f8e00ff */
[----:B------:R-:W-:Y:S01]  /*c4d0*/  SEL R7, RZ, 0xffffffff, P0 ;  /* 0xffffffffff077807 */ /* 0x000fe20000000000 */
[----:B------:R-:W-:Y:S01]  /*c4e0*/  IMAD.MOV R8, RZ, RZ, -R3 ;  /* 0x000000ffff087224 */ /* 0x000fe200078e0a03 */
[----:B------:R-:W-:Y:S01]  /*c4f0*/  ISETP.GE.AND P0, PT, R27, UR12, PT ;  /* 0x0000000c1b007c0c */ /* 0x000fe2000bf06270 */
[----:B------:R-:W-:Y:S02]  /*c500*/  IMAD R6, R6, UR8, RZ ;  /* 0x0000000806067c24 */ /* 0x000fe4000f8e02ff */
[----:B------:R-:W-:Y:S01]  /*c510*/  IMAD.SHL.U32 R15, R7, 0x8, RZ ;  /* 0x00000008070f7824 */ /* 0x000fe200078e00ff */
[----:B------:R-:W-:Y:S01]  /*c520*/  SEL R12, RZ, 0xffffffff, P0 ;  /* 0xffffffffff0c7807 */ /* 0x000fe20000000000 */
[----:B------:R-:W-:Y:S01]  /*c530*/  IMAD R7, R3, UR9, R6 ;  /* 0x0000000903077c24 */ /* 0x000fe2000f8e0206 */
[----:B------:R-:W-:Y:S01]  /*c540*/  ISETP.GE.AND P0, PT, R33, UR12, PT ;  /* 0x0000000c21007c0c */ /* 0x000fe2000bf06270 */
[----:B------:R-:W-:Y:S01]  /*c550*/  IMAD.WIDE.U32 R4, R3, UR8, R4 ;  /* 0x0000000803047c25 */ /* 0x000fe2000f8e0004 */
[----:B------:R-:W-:Y:S01]  /*c560*/  LOP3.LUT R10, R15, 0x8, R10, 0xe2, !PT ;  /* 0x000000080f0a7812 */ /* 0x000fe200078ee20a */
[----:B------:R-:W-:-:S02]  /*c570*/  ULDC.64 UR8, c[0x0][0xad8] ;  /* 0x0002b60000087ab9 */ /* 0x000fc40000000a00 */
[----:B------:R-:W-:Y:S02]  /*c580*/  IMAD R3, R11, R8, R9 ;  /* 0x000000080b037224 */ /* 0x000fe400078e0209 */
[----:B------:R-:W-:Y:S02]  /*c590*/  IMAD.SHL.U32 R9, R12, 0x10, RZ ;  /* 0x000000100c097824 */ /* 0x000fe400078e00ff */
[----:B------:R-:W-:Y:S01]  /*c5a0*/  IMAD.IADD R5, R5, 0x1, R7 ;  /* 0x0000000105057824 */ /* 0x000fe200078e0207 */
[----:B------:R-:W-:Y:S02]  /*c5b0*/  SHF.R.S32.HI R6, RZ, 0x1f, R3 ;  /* 0x0000001fff067819 */ /* 0x000fe40000011403 */
[----:B------:R-:W-:Y:S01]  /*c5c0*/  SEL R7, RZ, 0xffffffff, P0 ;  /* 0xffffffffff077807 */ /* 0x000fe20000000000 */
[----:B------:R-:W-:Y:S01]  /*c5d0*/  IMAD.WIDE.U32 R4, R3, UR8, R4 ;  /* 0x0000000803047c25 */ /* 0x000fe2000f8e0004 */
[----:B------:R-:W-:Y:S02]  /*c5e0*/  LOP3.LUT R10, R9, 0x10, R10, 0xe2, !PT ;  /* 0x00000010090a7812 */ /* 0x000fe400078ee20a */
[----:B------:R-:W-:Y:S01]  /*c5f0*/  ISETP.GE.AND P0, PT, R37, UR12, PT ;  /* 0x0000000c25007c0c */ /* 0x000fe2000bf06270 */
[----:B------:R-:W-:-:S02]  /*c600*/  IMAD R6, R6, UR8, RZ ;  /* 0x0000000806067c24 */ /* 0x000fc4000f8e02ff */
[----:B------:R-:W-:Y:S02]  /*c610*/  IMAD.SHL.U32 R9, R7, 0x20, RZ ;  /* 0x0000002007097824 */ /* 0x000fe400078e00ff */
[----:B------:R-:W-:Y:S01]  /*c620*/  IMAD R7, R3, UR9, R6 ;  /* 0x0000000903077c24 */ /* 0x000fe2000f8e0206 */
[----:B------:R-:W-:Y:S02]  /*c630*/  ULDC.64 UR8, c[0x0][0xa80] ;  /* 0x0002a00000087ab9 */ /* 0x000fe40000000a00 */
[----:B------:R-:W-:Y:S01]  /*c640*/  LOP3.LUT R10, R9, 0x20, R10, 0xe2, !PT ;  /* 0x00000020090a7812 */ /* 0x000fe200078ee20a */
[----:B------:R-:W-:Y:S01]  /*c650*/  IMAD.IADD R3, R5, 0x1, R7 ;  /* 0x0000000105037824 */ /* 0x000fe200078e0207 */
[----:B------:R-:W-:Y:S02]  /*c660*/  SEL R9, RZ, 0x40, P0 ;  /* 0x00000040ff097807 */ /* 0x000fe40000000000 */
[----:B------:R-:W-:Y:S02]  /*c670*/  LEA R20, P0, R4, UR8, 0x1 ;  /* 0x0000000804147c11 */ /* 0x000fe4000f8008ff */
[----:B------:R-:W-:-:S02]  /*c680*/  LOP3.LUT R21, R10, R9, RZ, 0xfc, !PT ;  /* 0x000000090a157212 */ /* 0x000fc400078efcff */
[----:B------:R-:W-:Y:S01]  /*c690*/  LEA.HI.X R3, R4, UR9, R3, 0x1, P0 ;  /* 0x0000000904037c11 */ /* 0x000fe200080f0c03 */
[----:B------:R0:W1:Y:S01]  /*c6a0*/  SHFL.IDX PT, R6, R20, RZ, 0x181f ;  /* 0x00181fff14067589 */ /* 0x00006200000e0000 */
[----:B------:R-:W-:Y:S02]  /*c6b0*/  ISETP.GE.AND P0, PT, R26, R25, PT ;  /* 0x000000191a00720c */ /* 0x000fe40003f06270 */
[----:B------:R-:W-:Y:S01]  /*c6c0*/  LOP3.LUT R24, R21, R0, RZ, 0xfc, !PT ;  /* 0x0000000015187212 */ /* 0x000fe200078efcff */
[----:B------:R0:W2:Y:S10]  /*c6d0*/  SHFL.IDX PT, R7, R3, RZ, 0x181f ;  /* 0x00181fff03077589 */ /* 0x0000b400000e0000 */
[----:B0-----:R-:W-:Y:S05]  /*c6e0*/  @P0 BRA `(.L_x_3605) ;  /* 0x00000000007c0947 */ /* 0x001fea0003800000 */
[----:B------:R-:W-:Y:S02]  /*c6f0*/  ISETP.GE.AND P2, PT, R185, UR12, PT ;  /* 0x0000000cb9007c0c */ /* 0x000fe4000bf46270 */
[----:B------:R-:W-:Y:S02]  /*c700*/  ISETP.GE.AND P1, PT, R2, UR12, PT ;  /* 0x0000000c02007c0c */ /* 0x000fe4000bf26270 */
[----:B------:R-:W-:Y:S02]  /*c710*/  ISETP.GE.AND P5, PT, R184, UR12, PT ;  /* 0x0000000cb8007c0c */ /* 0x000fe4000bfa6270 */
[----:B------:R-:W-:-:S07]  /*c720*/  ISETP.GE.AND P3, PT, R35, UR12, PT ;  /* 0x0000000c23007c0c */ /* 0x000fce000bf66270 */
[CC--:B-1----:R-:W-:Y:S02]  /*c730*/  @!P2 LEA R8, P0, R185.reuse, R6.reuse, 0x1 ;  /* 0x00000006b908a211 */ /* 0x0c2fe400078008ff */
[----:B--2---:R-:W-:Y:S02]  /*c740*/  @!P1 IMAD.WIDE R4, R2, 0x2, R6 ;  /* 0x0000000202049825 */ /* 0x004fe400078e0206 */
[----:B------:R-:W-:Y:S02]  /*c750*/  @!P2 LEA.HI.X R9, R185, R7, R38, 0x1, P0 ;  /* 0x00000007b909a211 */ /* 0x000fe400000f0c26 */
[----:B------:R-:W-:Y:S01]  /*c760*/  @!P5 LEA R10, P4, R184, R6, 0x1 ;  /* 0x00000006b80ad211 */ /* 0x000fe200078808ff */
[----:B------:R-:W-:Y:S01]  /*c770*/  @!P1 ST.E.128 desc[UR50][R4.64], RZ ;  /* 0x000000ff04009985 */ /* 0x000fe2000c101d32 */
[----:B------:R-:W-:Y:S02]  /*c780*/  ISETP.GE.AND P1, PT, R33, UR12, PT ;  /* 0x0000000c21007c0c */ /* 0x000fe4000bf26270 */
[----:B------:R-:W-:Y:S01]  /*c790*/  LOP3.LUT P0, RZ, R21, 0x40, RZ, 0xc0, !PT ;  /* 0x0000004015ff7812 */ /* 0x000fe2000780c0ff */
[----:B------:R0:W-:Y:S01]  /*c7a0*/  @!P2 ST.E.128 desc[UR50][R8.64], RZ ;  /* 0x000000ff0800a985 */ /* 0x0001e2000c101d32 */
[----:B------:R-:W-:-:S02]  /*c7b0*/  ISETP.GE.AND P2, PT, R27, UR12, PT ;  /* 0x0000000c1b007c0c */ /* 0x000fc4000bf46270 */
[-C--:B------:R-:W-:Y:S02]  /*c7c0*/  @!P5 LEA.HI.X R11, R184, R7.reuse, R31, 0x1, P4 ;  /* 0x00000007b80bd211 */ /* 0x080fe400020f0c1f */
[----:B------:R-:W-:Y:S02]  /*c7d0*/  LOP3.LUT P4, RZ, R24, 0x80, RZ, 0xc0, !PT ;  /* 0x0000008018ff7812 */ /* 0x000fe4000788c0ff */
[CC--:B------:R-:W-:Y:S01]  /*c7e0*/  @!P3 LEA R12, P6, R35.reuse, R6.reuse, 0x1 ;  /* 0x00000006230cb211 */ /* 0x0c0fe200078c08ff */
[----:B------:R3:W-:Y:S03]  /*c7f0*/  @!P5 ST.E.128 desc[UR50][R10.64], RZ ;  /* 0x000000ff0a00d985 */ /* 0x0007e6000c101d32 */
[----:B------:R-:W-:Y:S02]  /*c800*/  @!P3 LEA.HI.X R13, R35, R7, R34, 0x1, P6 ;  /* 0x00000007230db211 */ /* 0x000fe400030f0c22 */
[----:B0-----:R-:W-:-:S02]  /*c810*/  @!P1 LEA R8, P6, R33, R6, 0x1 ;  /* 0x0000000621089211 */ /* 0x001fc400078c08ff */
[-C--:B------:R-:W-:Y:S01]  /*c820*/  @!P2 LEA R4, P5, R27, R6.reuse, 0x1 ;  /* 0x000000061b04a211 */ /* 0x080fe200078a08ff */
[----:B------:R3:W-:Y:S01]  /*c830*/  @!P3 ST.E.128 desc[UR50][R12.64], RZ ;  /* 0x000000ff0c00b985 */ /* 0x0007e2000c101d32 */
[-C--:B------:R-:W-:Y:S02]  /*c840*/  @P0 LEA R14, P3, R37, R6.reuse, 0x1 ;  /* 0x00000006250e0211 */ /* 0x080fe400078608ff */
[-C--:B------:R-:W-:Y:S02]  /*c850*/  @!P2 LEA.HI.X R5, R27, R7.reuse, R28, 0x1, P5 ;  /* 0x000000071b05a211 */ /* 0x080fe400028f0c1c */
[----:B------:R-:W-:Y:S02]  /*c860*/  @P4 LEA R6, P5, R29, R6, 0x1 ;  /* 0x000000061d064211 */ /* 0x000fe400078a08ff */
[-C--:B------:R-:W-:Y:S01]  /*c870*/  @!P1 LEA.HI.X R9, R33, R7.reuse, R36, 0x1, P6 ;  /* 0x0000000721099211 */ /* 0x080fe200030f0c24 */
[----:B------:R3:W-:Y:S01]  /*c880*/  @!P2 ST.E.128 desc[UR50][R4.64], RZ ;  /* 0x000000ff0400a985 */ /* 0x0007e2000c101d32 */
[----:B------:R-:W-:-:S02]  /*c890*/  @P0 LEA.HI.X R15, R37, R7, R32, 0x1, P3 ;  /* 0x00000007250f0211 */ /* 0x000fc400018f0c20 */
[----:B------:R-:W-:Y:S01]  /*c8a0*/  @P4 LEA.HI.X R7, R29, R7, R30, 0x1, P5 ;  /* 0x000000071d074211 */ /* 0x000fe200028f0c1e */
[----:B------:R3:W-:Y:S04]  /*c8b0*/  @!P1 ST.E.128 desc[UR50][R8.64], RZ ;  /* 0x000000ff08009985 */ /* 0x0007e8000c101d32 */
[----:B------:R3:W-:Y:S04]  /*c8c0*/  @P0 ST.E.128 desc[UR50][R14.64], RZ ;  /* 0x000000ff0e000985 */ /* 0x0007e8000c101d32 */
[----:B------:R3:W-:Y:S02]  /*c8d0*/  @P4 ST.E.128 desc[UR50][R6.64], RZ ;  /* 0x000000ff06004985 */ /* 0x0007e4000c101d32 */
.L_x_3605:
[----:B------:R-:W-:Y:S05]  /*c8e0*/  BSYNC B1 ;  /* 0x0000000000017941 */ /* 0x000fea0003800000 */
.L_x_3604:
[----:B------:R-:W-:Y:S01]  /*c8f0*/  VIADD R0, R26, 0x20 ;  /* 0x000000201a007836 */ /* 0x000fe20000000000 */
[----:B--23--:R0:W2:Y:S04]  /*c900*/  SHFL.IDX PT, R7, R3, 0x1, 0x181f ;  /* 0x00381f0003077f89 */ /* 0x00c0a800000e0000 */
[----:B------:R-:W-:Y:S01]  /*c910*/  ISETP.GE.AND P0, PT, R0, R25, PT ;  /* 0x000000190000720c */ /* 0x000fe20003f06270 */
[----:B-1----:R0:W1:-:S12]  /*c920*/  SHFL.IDX PT, R6, R20, 0x1, 0x181f ;  /* 0x00381f0014067f89 */ /* 0x00205800000e0000 */
[----:B0-----:R-:W-:Y:S05]  /*c930*/  @P0 BRA `(.L_x_3598) ;  /* 0x00000000007c0947 */ /* 0x001fea0003800000 */
[----:B------:R-:W-:Y:S02]  /*c940*/  ISETP.GE.AND P1, PT, R2, UR12, PT ;  /* 0x0000000c02007c0c */ /* 0x000fe4000bf26270 */
[----:B------:R-:W-:Y:S02]  /*c950*/  ISETP.GE.AND P5, PT, R185, UR12, PT ;  /* 0x0000000cb9007c0c */ /* 0x000fe4000bfa6270 */
[----:B------:R-:W-:Y:S02]  /*c960*/  ISETP.GE.AND P4, PT, R184, UR12, PT ;  /* 0x0000000cb8007c0c */ /* 0x000fe4000bf86270 */
[----:B------:R-:W-:Y:S02]  /*c970*/  ISETP.GE.AND P3, PT, R35, UR12, PT ;  /* 0x0000000c23007c0c */ /* 0x000fe4000bf66270 */
[----:B------:R-:W-:-:S05]  /*c980*/  ISETP.GE.AND P2, PT, R27, UR12, PT ;  /* 0x0000000c1b007c0c */ /* 0x000fca000bf46270 */
[----:B-12---:R-:W-:Y:S02]  /*c990*/  @!P1 IMAD.WIDE R4, R2, 0x2, R6 ;  /* 0x0000000202049825 */ /* 0x006fe400078e0206 */
[CC--:B------:R-:W-:Y:S02]  /*c9a0*/  @!P5 LEA R8, P0, R185.reuse, R6.reuse, 0x1 ;  /* 0x00000006b908d211 */ /* 0x0c0fe400078008ff */
[-C--:B------:R-:W-:Y:S01]  /*c9b0*/  @!P4 LEA R10, P6, R184, R6.reuse, 0x1 ;  /* 0x00000006b80ac211 */ /* 0x080fe200078c08ff */
[----:B------:R0:W-:Y:S01]  /*c9c0*/  @!P1 ST.E.128 desc[UR50][R4.64], RZ ;  /* 0x000000ff04009985 */ /* 0x0001e2000c101d32 */
[----:B------:R-:W-:Y:S02]  /*c9d0*/  @!P5 LEA.HI.X R9, R185, R7, R38, 0x1, P0 ;  /* 0x00000007b909d211 */ /* 0x000fe400000f0c26 */
[----:B------:R-:W-:Y:S02]  /*c9e0*/  ISETP.GE.AND P1, PT, R33, UR12, PT ;  /* 0x0000000c21007c0c */ /* 0x000fe4000bf26270 */
[----:B------:R-:W-:Y:S01]  /*c9f0*/  LOP3.LUT P0, RZ, R21, 0x40, RZ, 0xc0, !PT ;  /* 0x0000004015ff7812 */ /* 0x000fe2000780c0ff */
[----:B------:R1:W-:Y:S01]  /*ca00*/  @!P5 ST.E.128 desc[UR50][R8.64], RZ ;  /* 0x000000ff0800d985 */ /* 0x0003e2000c101d32 */
[----:B------:R-:W-:-:S02]  /*ca10*/  @!P3 LEA R12, P5, R35, R6, 0x1 ;  /* 0x00000006230cb211 */ /* 0x000fc400078a08ff */
[-C--:B------:R-:W-:Y:S02]  /*ca20*/  @!P4 LEA.HI.X R11, R184, R7.reuse, R31, 0x1, P6 ;  /* 0x00000007b80bc211 */ /* 0x080fe400030f0c1f */
[-C--:B------:R-:W-:Y:S02]  /*ca30*/  @!P2 LEA R14, P6, R27, R6.reuse, 0x1 ;  /* 0x000000061b0ea211 */ /* 0x080fe400078c08ff */
[-C--:B------:R-:W-:Y:S01]  /*ca40*/  @!P3 LEA.HI.X R13, R35, R7.reuse, R34, 0x1, P5 ;  /* 0x00000007230db211 */ /* 0x080fe200028f0c22 */
[----:B------:R1:W-:Y:S01]  /*ca50*/  @!P4 ST.E.128 desc[UR50][R10.64], RZ ;  /* 0x000000ff0a00c985 */ /* 0x0003e2000c101d32 */
[----:B------:R-:W-:Y:S02]  /*ca60*/  LOP3.LUT P5, RZ, R24, 0x80, RZ, 0xc0, !PT ;  /* 0x0000008018ff7812 */ /* 0x000fe400078ac0ff */
[----:B------:R-:W-:Y:S01]  /*ca70*/  @!P2 LEA.HI.X R15, R27, R7, R28, 0x1, P6 ;  /* 0x000000071b0fa211 */ /* 0x000fe200030f0c1c */
[----:B------:R1:W-:Y:S01]  /*ca80*/  @!P3 ST.E.128 desc[UR50][R12.64], RZ ;  /* 0x000000ff0c00b985 */ /* 0x0003e2000c101d32 */
[----:B0-----:R-:W-:-:S03]  /*ca90*/  @!P1 LEA R4, P6, R33, R6, 0x1 ;  /* 0x0000000621049211 */ /* 0x001fc600078c08ff */
[----:B------:R1:W-:Y:S01]  /*caa0*/  @!P2 ST.E.128 desc[UR50][R14.64], RZ ;  /* 0x000000ff0e00a985 */ /* 0x0003e2000c101d32 */
[----:B------:R-:W-:Y:S02]  /*cab0*/  @!P1 LEA.HI.X R5, R33, R7, R36, 0x1, P6 ;  /* 0x0000000721059211 */ /* 0x000fe400030f0c24 */
[----:B------:R-:W-:-:S03]  /*cac0*/  @P0 LEA R20, P6, R37, R6, 0x1 ;  /* 0x0000000625140211 */ /* 0x000fc600078c08ff */
[----:B------:R1:W-:Y:S01]  /*cad0*/  @!P1 ST.E.128 desc[UR50][R4.64], RZ ;  /* 0x000000ff04009985 */ /* 0x0003e2000c101d32 */
[----:B------:R-:W-:Y:S02]  /*cae0*/  @P0 LEA.HI.X R21, R37, R7, R32, 0x1, P6 ;  /* 0x0000000725150211 */ /* 0x000fe400030f0c20 */
[----:B------:R-:W-:-:S03]  /*caf0*/  @P5 LEA R6, P6, R29, R6, 0x1 ;  /* 0x000000061d065211 */ /* 0x000fc600078c08ff */
[----:B------:R1:W-:Y:S01]  /*cb00*/  @P0 ST.E.128 desc[UR50][R20.64], RZ ;  /* 0x000000ff14000985 */ /* 0x0003e2000c101d32 */
[----:B------:R-:W-:-:S05]  /*cb10*/  @P5 LEA.HI.X R7, R29, R7, R30, 0x1, P6 ;  /* 0x000000071d075211 */ /* 0x000fca00030f0c1e */
[----:B------:R1:W-:Y:S04]  /*cb20*/  @P5 ST.E.128 desc[UR50][R6.64], RZ ;  /* 0x000000ff06005985 */ /* 0x0003e8000c101d32 */
.L_x_3598:
[----:B------:R-:W-:Y:S05]  /*cb30*/  BSYNC B0 ;  /* 0x0000000000007941 */ /* 0x000fea0003800000 */
.L_x_3591:
[----:B------:R-:W-:Y:S02]  /*cb40*/  ULDC UR4, c[0x0][0xc3c] ;  /* 0x00030f0000047ab9 */ /* 0x000fe40000000800 */
[----:B------:R-:W-:-:S06]  /*cb50*/  UISETP.GE.AND UP0, UPT, UR7, UR4, UPT ;  /* 0x000000040700728c */ /* 0x000fcc000bf06270 */
[----:B------:R-:W-:-:S13]  /*cb60*/  PLOP3.LUT P0, PT, PT, PT, UP0, 0x80, 0x0 ;  /* 0x000000000000781c */ /* 0x000fda0003f0f008 */
[----:B------:R-:W-:Y:S05]  /*cb70*/  @!P0 BRA `(.L_x_3606) ;  /* 0xffffff4400d48947 */ /* 0x000fea000383ffff */
[----:B------:R-:W-:Y:S05]  /*cb80*/  EXIT ;  /* 0x000000000000794d */ /* 0x000fea0003800000 */
.L_x_3550:
[----:B------:R-:W-:-:S08]  /*cb90*/  NOP ;  /* 0x0000000000007918 */ /* 0x000fd00000000000 */
[----:B------:R-:W0:-:S00]  /*cba0*/  USETMAXREG.DEALLOC.CTAPOOL 0x28 ;  /* 0x00000028000079c8 */ /* 0x000e0000080e0500 */
        /* <DEDUP_REMOVED lines=14> */
.L_x_3607:
        /* <DEDUP_REMOVED lines=43> */
.L_x_3611:
        /* <DEDUP_REMOVED lines=35> */
.L_x_3609:
        /* <DEDUP_REMOVED lines=18> */
.L_x_3612:
[----:B-1----:R-:W-:Y:S01]  /*d290*/  IMAD R24, R24, UR5, R10 ;  /* 0x0000000518187c24 */ /* 0x002fe2000f8e020a */
[----:B------:R-:W-:Y:S01]  /*d2a0*/  IABS R4, R9 ;  /* 0x0000000900047213 */ /* 0x000fe20000000000 */
[----:B0-----:R-:W-:Y:S01]  /*d2b0*/  IMAD.MOV.U32 R5, RZ, RZ, R11 ;  /* 0x000000ffff057224 */ /* 0x001fe200078e000b */
[----:B------:R-:W-:Y:S01]  /*d2c0*/  IABS R11, R6 ;  /* 0x00000006000b7213 */ /* 0x000fe20000000000 */
[----:B------:R-:W-:Y:S01]  /*d2d0*/  IMAD.MOV.U32 R2, RZ, RZ, RZ ;  /* 0x000000ffff027224 */ /* 0x000fe200078e00ff */
[----:B------:R-:W-:Y:S01]  /*d2e0*/  IADD3 R25, -R24, UR6, RZ ;  /* 0x0000000618197c10 */ /* 0x000fe2000fffe1ff */
[----:B------:R-:W-:Y:S01]  /*d2f0*/  IMAD R5, R5, R12, RZ ;  /* 0x0000000c05057224 */ /* 0x000fe200078e02ff */
[----:B------:R-:W0:Y:S01]  /*d300*/  I2F.RP R8, R4 ;  /* 0x0000000400087306 */ /* 0x000e220000209400 */
[----:B------:R-:W-:Y:S01]  /*d310*/  VIADD R27, R27, UR4 ;  /* 0x000000041b1b7c36 */ /* 0x000fe20008000000 */
[----:B------:R-:W-:Y:S01]  /*d320*/  IABS R10, R25 ;  /* 0x00000019000a7213 */ /* 0x000fe20000000000 */
[----:B------:R-:W-:-:S04]  /*d330*/  IMAD.HI.U32 R2, R3, R5, R2 ;  /* 0x0000000503027227 */ /* 0x000fc800078e0002 */
[----:B------:R-:W-:Y:S02]  /*d340*/  IMAD.MOV.U32 R3, RZ, RZ, R10 ;  /* 0x000000ffff037224 */ /* 0x000fe400078e000a */
[----:B------:R-:W-:Y:S02]  /*d350*/  IMAD.MOV R5, RZ, RZ, -R11 ;  /* 0x000000ffff057224 */ /* 0x000fe400078e0a0b */
[----:B------:R-:W-:-:S04]  /*d360*/  IMAD.HI.U32 R2, R2, R3, RZ ;  /* 0x0000000302027227 */ /* 0x000fc800078e00ff */
[----:B------:R-:W-:Y:S01]  /*d370*/  IMAD R3, R2, R5, R3 ;  /* 0x0000000502037224 */ /* 0x000fe200078e0203 */
[----:B0-----:R-:W0:Y:S01]  /*d380*/  MUFU.RCP R8, R8 ;  /* 0x0000000800087308 */ /* 0x001e220000001000 */
[----:B------:R-:W-:-:S03]  /*d390*/  LOP3.LUT R5, R25, R6, RZ, 0x3c, !PT ;  /* 0x0000000619057212 */ /* 0x000fc600078e3cff */
[----:B------:R-:W-:Y:S02]  /*d3a0*/  ISETP.GT.U32.AND P1, PT, R12, R3, PT ;  /* 0x000000030c00720c */ /* 0x000fe40003f24070 */
[----:B------:R-:W-:-:S11]  /*d3b0*/  ISETP.GE.AND P2, PT, R5, RZ, PT ;  /* 0x000000ff0500720c */ /* 0x000fd60003f46270 */
[----:B------:R-:W-:Y:S02]  /*d3c0*/  @!P1 IMAD.IADD R3, R3, 0x1, -R12 ;  /* 0x0000000103039824 */ /* 0x000fe400078e0a0c */
[----:B0-----:R-:W-:Y:S02]  /*d3d0*/  VIADD R10, R8, 0xffffffe ;  /* 0x0ffffffe080a7836 */ /* 0x001fe40000000000 */
[----:B------:R-:W-:Y:S01]  /*d3e0*/  @!P1 VIADD R2, R2, 0x1 ;  /* 0x0000000102029836 */ /* 0x000fe20000000000 */
[----:B------:R-:W-:Y:S02]  /*d3f0*/  ISETP.GE.U32.AND P0, PT, R3, R12, PT ;  /* 0x0000000c0300720c */ /* 0x000fe40003f06070 */
[----:B------:R-:W0:Y:S01]  /*d400*/  F2I.FTZ.U32.TRUNC.NTZ R3, R10 ;  /* 0x0000000a00037305 */ /* 0x000e22000021f000 */
[----:B------:R-:W-:-:S10]  /*d410*/  ISETP.NE.AND P1, PT, R6, RZ, PT ;  /* 0x000000ff0600720c */ /* 0x000fd40003f25270 */
        /* <DEDUP_REMOVED lines=9> */
[----:B------:R-:W-:-:S02]  /*d4b0*/  IMAD.MOV.U32 R2, RZ, RZ, RZ ;  /* 0x000000ffff027224 */ /* 0x000fc400078e00ff */
[----:B------:R-:W-:Y:S02]  /*d4c0*/  IMAD R6, R6, R8, RZ ;  /* 0x0000000806067224 */ /* 0x000fe400078e02ff */
[----:B------:R-:W-:-:S04]  /*d4d0*/  IMAD.HI.U32 R2, R3, R5, R2 ;  /* 0x0000000503027227 */ /* 0x000fc800078e0002 */
[----:B------:R-:W-:Y:S02]  /*d4e0*/  IMAD.MOV.U32 R3, RZ, RZ, R10 ;  /* 0x000000ffff037224 */ /* 0x000fe400078e000a */
[----:B------:R-:W-:Y:S02]  /*d4f0*/  IMAD.MOV.U32 R5, RZ, RZ, R11 ;  /* 0x000000ffff057224 */ /* 0x000fe400078e000b */
        /* <DEDUP_REMOVED lines=15> */
[----:B------:R-:W-:-:S04]  /*d5f0*/  IMAD R9, R9, 0x1000000, R2 ;  /* 0x0100000009097824 */ /* 0x000fc800078e0202 */
[----:B------:R-:W-:Y:S01]  /*d600*/  IMAD R26, R26, 0x10000, R9 ;  /* 0x000100001a1a7824 */ /* 0x000fe200078e0209 */
[----:B------:R-:W-:Y:S06]  /*d610*/  BRA `(.L_x_3613) ;  /* 0x0000000000147947 */ /* 0x000fec0003800000 */
.L_x_3610:
[----:B------:R-:W-:Y:S01]  /*d620*/  ULDC UR4, c[0x0][0xc3c] ;  /* 0x00030f0000047ab9 */ /* 0x000fe20000000800 */
[----:B------:R-:W-:Y:S02]  /*d630*/  IMAD.MOV.U32 R25, RZ, RZ, RZ ;  /* 0x000000ffff197224 */ /* 0x000fe400078e00ff */
[----:B------:R-:W-:Y:S02]  /*d640*/  IMAD.U32 R24, RZ, RZ, UR6 ;  /* 0x00000006ff187e24 */ /* 0x000fe4000f8e00ff */
[----:B------:R-:W-:Y:S02]  /*d650*/  IMAD.MOV.U32 R26, RZ, RZ, RZ ;  /* 0x000000ffff1a7224 */ /* 0x000fe400078e00ff */
[----:B------:R-:W-:-:S07]  /*d660*/  IMAD.U32 R27, RZ, RZ, UR4 ;  /* 0x00000004ff1b7e24 */ /* 0x000fce000f8e00ff */
.L_x_3613:
[----:B------:R-:W-:-:S13]  /*d670*/  ISETP.NE.AND P0, PT, R7, RZ, PT ;  /* 0x000000ff0700720c */ /* 0x000fda0003f05270 */
[----:B------:R-:W0:Y:S01]  /*d680*/  @!P0 S2R R3, SR_CgaCtaId ;  /* 0x0000000000038919 */ /* 0x000e220000008800 */
[----:B------:R-:W-:-:S04]  /*d690*/  @!P0 MOV R2, 0x400 ;  /* 0x0000040000028802 */ /* 0x000fc80000000f00 */
[----:B0-----:R-:W-:-:S05]  /*d6a0*/  @!P0 LEA R2, R3, R2, 0x18 ;  /* 0x0000000203028211 */ /* 0x001fca00078ec0ff */
[----:B------:R1:W-:Y:S01]  /*d6b0*/  @!P0 STS.128 [R2+0x28cd0], R24 ;  /* 0x028cd01802008388 */ /* 0x0003e20000000c00 */
[----:B------:R-:W-:Y:S06]  /*d6c0*/  BAR.ARV 0x5, 0x180 ;  /* 0x0146000000007b1d */ /* 0x000fec0000002000 */
.L_x_3608:
[----:B------:R2:W-:Y:S01]  /*d6d0*/  STL [R1+0x24], RZ ;  /* 0x000024ff01007387 */ /* 0x0005e20000100800 */
[----:B------:R-:W-:Y:S01]  /*d6e0*/  ULDC UR4, c[0x0][0xc3c] ;  /* 0x00030f0000047ab9 */ /* 0x000fe20000000800 */
[----:B------:R-:W-:Y:S01]  /*d6f0*/  IMAD.MOV.U32 R22, RZ, RZ, 0x1 ;  /* 0x00000001ff167424 */ /* 0x000fe200078e00ff */
[----:B0-----:R-:W-:Y:S01]  /*d700*/  ISETP.GE.AND P0, PT, R27, UR4, PT ;  /* 0x000000041b007c0c */ /* 0x001fe2000bf06270 */
[----:B------:R-:W-:-:S12]  /*d710*/  IMAD.MOV.U32 R18, RZ, RZ, RZ ;  /* 0x000000ffff127224 */ /* 0x000fd800078e00ff */
[----:B--2---:R-:W-:Y:S05]  /*d720*/  @P0 BRA `(.L_x_3614) ;  /* 0x0000004800b80947 */ /* 0x004fea0003800000 */
[----:B------:R-:W0:Y:S01]  /*d730*/  S2UR UR5, SR_CgaCtaId ;  /* 0x00000000000579c3 */ /* 0x000e220000008800 */
[C---:B-1----:R-:W-:Y:S01]  /*d740*/  IMAD.SHL.U32 R2, R0.reuse, 0x8, RZ ;  /* 0x0000000800027824 */ /* 0x042fe200078e00ff */
[----:B------:R-:W-:Y:S01]  /*d750*/  UMOV UR4, 0x400 ;  /* 0x0000040000047882 */ /* 0x000fe20000000000 */
[C---:B------:R-:W-:Y:S01]  /*d760*/  LOP3.LUT R4, R0.reuse, 0x7f, RZ, 0xc0, !PT ;  /* 0x0000007f00047812 */ /* 0x040fe200078ec0ff */
[----:B------:R-:W-:Y:S01]  /*d770*/  IMAD.SHL.U32 R5, R0, 0x10, RZ ;  /* 0x0000001000057824 */ /* 0x000fe200078e00ff */
[----:B------:R1:W-:Y:S01]  /*d780*/  STL [R1+0x24], RZ ;  /* 0x000024ff01007387 */ /* 0x0003e20000100800 */
[C---:B------:R-:W-:Y:S01]  /*d790*/  LOP3.LUT R3, R2.reuse, 0x1f8, RZ, 0xc0, !PT ;  /* 0x000001f802037812 */ /* 0x040fe200078ec0ff */
[----:B------:R-:W-:Y:S01]  /*d7a0*/  BSSY B8, `(.L_x_3614) ;  /* 0x00004a6000087945 */ /* 0x000fe20003800000 */
[----:B------:R-:W-:Y:S01]  /*d7b0*/  SHF.R.U32.HI R36, RZ, 0x3, R4 ;  /* 0x00000003ff247819 */ /* 0x000fe20000011604 */
[----:B------:R-:W-:Y:S01]  /*d7c0*/  IMAD.MOV.U32 R22, RZ, RZ, 0x1 ;  /* 0x00000001ff167424 */ /* 0x000fe200078e00ff */
[----:B------:R-:W-:Y:S01]  /*d7d0*/  LOP3.LUT R3, R3, 0x38, R0, 0x78, !PT ;  /* 0x0000003803037812 */ /* 0x000fe200078e7800 */
[----:B------:R-:W-:Y:S01]  /*d7e0*/  IMAD.MOV.U32 R18, RZ, RZ, RZ ;  /* 0x000000ffff127224 */ /* 0x000fe200078e00ff */
[----:B------:R-:W-:Y:S01]  /*d7f0*/  LOP3.LUT R0, R2, 0x38, RZ, 0xc0, !PT ;  /* 0x0000003802007812 */ /* 0x000fe200078ec0ff */
[----:B------:R-:W-:Y:S01]  /*d800*/  ULOP3.LUT UR36, UR37, 0x2, URZ, 0xfc, !UPT ;  /* 0x0000000225247892 */ /* 0x000fe2000f8efc3f */
[----:B------:R-:W-:Y:S01]  /*d810*/  LOP3.LUT R33, R3, 0x200, R2, 0xf8, !PT ;  /* 0x0000020003217812 */ /* 0x000fe200078ef802 */
[----:B------:R-:W-:Y:S01]  /*d820*/  ULDC UR38, c[0x0][0xc] ;  /* 0x0000030000267ab9 */ /* 0x000fe20000000800 */
[----:B------:R-:W-:-:S02]  /*d830*/  LOP3.LUT R3, R36, 0x70, R5, 0xf8, !PT ;  /* 0x0000007024037812 */ /* 0x000fc400078ef805 */
[C---:B------:R-:W-:Y:S02]  /*d840*/  LOP3.LUT R2, R0.reuse, 0x40, RZ, 0xfc, !PT ;  /* 0x0000004000027812 */ /* 0x040fe400078efcff */
[C---:B------:R-:W-:Y:S02]  /*d850*/  LOP3.LUT R4, R0.reuse, 0x80, RZ, 0xfc, !PT ;  /* 0x0000008000047812 */ /* 0x040fe400078efcff */
[C---:B------:R-:W-:Y:S01]  /*d860*/  LOP3.LUT R3, R0.reuse, 0xc0, RZ, 0xfc, !PT ;  /* 0x000000c000037812 */ /* 0x040fe200078efcff */
[----:B0-----:R-:W-:Y:S01]  /*d870*/  ULEA UR4, UR5, UR4, 0x18 ;  /* 0x0000000405047291 */ /* 0x001fe2000f8ec03f */
[C---:B------:R-:W-:Y:S02]  /*d880*/  LOP3.LUT R2, R0.reuse, 0x100, RZ, 0xfc, !PT ;  /* 0x0000010000027812 */ /* 0x040fe400078efcff */
[C---:B------:R-:W-:Y:S02]  /*d890*/  LOP3.LUT R4, R0.reuse, 0x140, RZ, 0xfc, !PT ;  /* 0x0000014000047812 */ /* 0x040fe400078efcff */
[C---:B------:R-:W-:Y:S01]  /*d8a0*/  LOP3.LUT R3, R0.reuse, 0x180, RZ, 0xfc, !PT ;  /* 0x0000018000037812 */ /* 0x040fe200078efcff */
[----:B------:R-:W-:Y:S01]  /*d8b0*/  IMAD.U32 R17, RZ, RZ, UR4 ;  /* 0x00000004ff117e24 */ /* 0x000fe2000f8e00ff */
[----:B------:R-:W-:-:S03]  /*d8c0*/  LOP3.LUT R2, R0, 0x1c0, RZ, 0xfc, !PT ;  /* 0x000001c000027812 */ /* 0x000fc600078efcff */
[----:B------:R-:W-:-:S05]  /*d8d0*/  IMAD R0, R33, 0x2, R17 ;  /* 0x0000000221007824 */ /* 0x000fca00078e0211 */
[----:B------:R1:W-:Y:S02]  /*d8e0*/  STL [R1+0x2c], R0 ;  /* 0x00002c0001007387 */ /* 0x0003e40000100800 */
.L_x_3675:
[----:B------:R-:W0:Y:S02]  /*d8f0*/  LDC.64 R2, c[0x0][0xc88] ;  /* 0x00032200ff027b82 */ /* 0x000e240000000a00 */
[----:B0-----:R-:W-:-:S05]  /*d900*/  IMAD.WIDE R2, R27, 0x4, R2 ;  /* 0x000000041b027825 */ /* 0x001fca00078e0202 */
[----:B-1----:R-:W1:Y:S01]  /*d910*/  LDG.E R29, desc[UR50][R2.64] ;  /* 0x00000032021d7981 */ /* 0x002e62000c1e1900 */
[----:B------:R-:W-:Y:S05]  /*d920*/  YIELD ;  /* 0x0000000000007946 */ /* 0x000fea0003800000 */
[----:B------:R-:W-:Y:S01]  /*d930*/  ULDC.64 UR4, c[0x0][0xa28] ;  /* 0x00028a0000047ab9 */ /* 0x000fe20000000a00 */
[----:B------:R-:W-:Y:S01]  /*d940*/  IMAD.MOV.U32 R31, RZ, RZ, RZ ;  /* 0x000000ffff1f7224 */ /* 0x000fe200078e00ff */
[----:B------:R-:W-:Y:S01]  /*d950*/  ISETP.NE.U32.AND P0, PT, RZ, UR4, PT ;  /* 0x00000004ff007c0c */ /* 0x000fe2000bf05070 */
[----:B------:R-:W-:-:S03]  /*d960*/  ULDC.64 UR6, c[0x0][0xa18] ;  /* 0x0002860000067ab9 */ /* 0x000fc60000000a00 */
[----:B------:R-:W-:Y:S01]  /*d970*/  ISETP.NE.AND.EX P0, PT, RZ, UR5, PT, P0 ;  /* 0x00000005ff007c0c */ /* 0x000fe2000bf05300 */
[----:B------:R-:W-:Y:S01]  /*d980*/  IMAD.MOV.U32 R37, RZ, RZ, RZ ;  /* 0x000000ffff257224 */ /* 0x000fe200078e00ff */
[----:B-1----:R-:W-:-:S11]  /*d990*/  SHF.R.S32.HI R0, RZ, 0x1f, R29 ;  /* 0x0000001fff007819 */ /* 0x002fd6000001141d */
[C---:B------:R-:W-:Y:S01]  /*d9a0*/  @P0 LEA R2, P1, R29.reuse, UR4, 0x2 ;  /* 0x000000041d020c11 */ /* 0x040fe2000f8210ff */
[C---:B------:R-:W-:Y:S01]  /*d9b0*/  IMAD.SHL.U32 R19, R29.reuse, 0x4, RZ ;  /* 0x000000041d137824 */ /* 0x040fe200078e00ff */
[C-C-:B------:R-:W-:Y:S01]  /*d9c0*/  SHF.L.U64.HI R32, R29.reuse, 0x2, R0.reuse ;  /* 0x000000021d207819 */ /* 0x140fe20000010200 */
[----:B------:R0:W-:Y:S01]  /*d9d0*/  STL [R1+0x4], R0 ;  /* 0x0000040001007387 */ /* 0x0001e20000100800 */
[----:B------:R-:W-:Y:S01]  /*d9e0*/  @P0 LEA.HI.X R3, R29, UR5, R0, 0x2, P1 ;  /* 0x000000051d030c11 */ /* 0x000fe200088f1400 */
[----:B------:R-:W-:-:S04]  /*d9f0*/  ULDC.64 UR4, c[0x0][0xa00] ;  /* 0x0002800000047ab9 */ /* 0x000fc80000000a00 */
[----:B------:R1:W5:Y:S01]  /*da00*/  @P0 LDG.E R31, desc[UR50][R2.64] ;  /* 0x00000032021f0981 */ /* 0x000362000c1e1900 */
[----:B------:R-:W-:Y:S02]  /*da10*/  ISETP.NE.U32.AND P0, PT, RZ, UR4, PT ;  /* 0x00000004ff007c0c */ /* 0x000fe4000bf05070 */
[----:B------:R-:W-:Y:S02]  /*da20*/  LOP3.LUT R16, R16, 0xfffffeff, RZ, 0xc0, !PT ;  /* 0xfffffeff10107812 */ /* 0x000fe400078ec0ff */
[----:B------:R-:W-:Y:S02]  /*da30*/  ISETP.NE.AND.EX P2, PT, RZ, UR5, PT, P0 ;  /* 0x00000005ff007c0c */ /* 0x000fe4000bf45300 */
[----:B------:R-:W-:Y:S02]  /*da40*/  ISETP.NE.U32.AND P0, PT, RZ, UR6, PT ;  /* 0x00000006ff007c0c */ /* 0x000fe4000bf05070 */
[----:B-1----:R-:W-:Y:S02]  /*da50*/  IADD3 R2, P1, R19, UR4, RZ ;  /* 0x0000000413027c10 */ /* 0x002fe4000ff3e0ff */
[----:B------:R-:W-:-:S02]  /*da60*/  ISETP.NE.AND.EX P0, PT, RZ, UR7, PT, P0 ;  /* 0x00000007ff007c0c */ /* 0x000fc4000bf05300 */
[----:B------:R-:W-:Y:S01]  /*da70*/  IADD3.X R3, R32, UR5, RZ, P1, !PT ;  /* 0x0000000520037c10 */ /* 0x000fe20008ffe4ff */
[----:B------:R-:W-:-:S04]  /*da80*/  ULDC.64 UR4, c[0x0][0x418] ;  /* 0x0001060000047ab9 */ /* 0x000fc80000000a00 */
[----:B------:R-:W-:Y:S01]  /*da90*/  @P2 LOP3.LUT R16, R16, 0x100, RZ, 0xfc, !PT ;  /* 0x0000010010102812 */ /* 0x000fe200078efcff */
[----:B------:R1:W5:Y:S05]  /*daa0*/  @P2 LDG.E R37, desc[UR50][R2.64] ;  /* 0x0000003202252981 */ /* 0x00036a000c1e1900 */
[----:B------:R-:W-:-:S04]  /*dab0*/  @P0 IADD3 R4, P1, R19, UR6, RZ ;  /* 0x0000000613040c10 */ /* 0x000fc8000ff3e0ff */
[----:B------:R-:W-:-:S05]  /*dac0*/  @P0 IADD3.X R5, R32, UR7, RZ, P1, !PT ;  /* 0x0000000720050c10 */ /* 0x000fca0008ffe4ff */
[----:B0-2---:R-:W2:Y:S01]  /*dad0*/  @P0 LDG.E R0, desc[UR50][R4.64] ;  /* 0x0000003204000981 */ /* 0x005ea2000c1e1900 */
        /* <DEDUP_REMOVED lines=8> */
[----:B---34-:R-:W-:Y:S05]  /*db60*/  @P0 BRA `(.L_x_3615) ;  /* 0x0000000000200947 */ /* 0x018fea0003800000 */
        /* <DEDUP_REMOVED lines=8> */
.L_x_3615:
        /* <DEDUP_REMOVED lines=9> */
.L_x_3616:
        /* <DEDUP_REMOVED lines=9> */
.L_x_3617:
[----:B-----5:R-:W-:Y:S01]  /*dd10*/  IMAD.IADD R28, R28, 0x1, -R31 ;  /* 0x000000011c1c7824 */ /* 0x020fe200078e0a1f */
[C---:B012---:R-:W-:Y:S01]  /*dd20*/  LOP3.LUT R0, R26.reuse, 0xff000000, RZ, 0xc0, !PT ;  /* 0xff0000001a007812 */ /* 0x047fe200078ec0ff */
[----:B------:R-:W-:Y:S01]  /*dd30*/  BSSY B0, `(.L_x_3618) ;  /* 0x0000028000007945 */ /* 0x000fe20003800000 */
[----:B------:R-:W-:Y:S02]  /*dd40*/  LOP3.LUT R4, R26, 0xff0000, RZ, 0xc0, !PT ;  /* 0x00ff00001a047812 */ /* 0x000fe400078ec0ff */
[C---:B------:R-:W-:Y:S02]  /*dd50*/  ISETP.GE.AND P0, PT, R28.reuse, 0x1, PT ;  /* 0x000000011c00780c */ /* 0x040fe40003f06270 */
[----:B------:R-:W-:Y:S01]  /*dd60*/  SHF.R.U32.HI R3, RZ, 0x8, R0 ;  /* 0x00000008ff037819 */ /* 0x000fe20000011600 */
[----:B------:R-:W-:-:S03]  /*dd70*/  VIADD R0, R28, 0x3f ;  /* 0x0000003f1c007836 */ /* 0x000fc60000000000 */
[----:B------:R-:W-:Y:S02]  /*dd80*/  LEA.HI R4, R4, R3, RZ, 0x10 ;  /* 0x0000000304047211 */ /* 0x000fe400078f80ff */
[----:B------:R-:W-:-:S04]  /*dd90*/  SHF.R.S32.HI R3, RZ, 0x1f, R0 ;  /* 0x0000001fff037819 */ /* 0x000fc80000011400 */
[----:B------:R-:W-:Y:S01]  /*dda0*/  LEA.HI R0, R3, R0, RZ, 0x6 ;  /* 0x0000000003007211 */ /* 0x000fe200078f30ff */
[----:B------:R-:W-:-:S03]  /*ddb0*/  IMAD.MOV.U32 R3, RZ, RZ, RZ ;  /* 0x000000ffff037224 */ /* 0x000fc600078e00ff */
[----:B------:R-:W-:Y:S01]  /*ddc0*/  SHF.R.S32.HI R0, RZ, 0x6, R0 ;  /* 0x00000006ff007819 */ /* 0x000fe20000011400 */
[----:B------:R-:W-:Y:S06]  /*ddd0*/  @!P0 BRA `(.L_x_3619) ;  /* 0x0000000000748947 */ /* 0x000fec0003800000 */
[----:B------:R-:W-:-:S04]  /*dde0*/  SHF.R.U32.HI R5, RZ, 0x10, R4 ;  /* 0x00000010ff057819 */ /* 0x000fc80000011604 */
[----:B------:R-:W-:-:S13]  /*ddf0*/  ISETP.NE.AND P0, PT, R5, RZ, PT ;  /* 0x000000ff0500720c */ /* 0x000fda0003f05270 */
[----:B------:R-:W0:Y:S02]  /*de00*/  @!P0 LDC R5, c[0x0][0x9f0] ;  /* 0x00027c00ff058b82 */ /* 0x000e240000000800 */
[----:B0-----:R-:W-:Y:S02]  /*de10*/  IABS R7, R5 ;  /* 0x0000000500077213 */ /* 0x001fe40000000000 */
        /* <DEDUP_REMOVED lines=25> */
.L_x_3619:
[----:B------:R-:W-:Y:S05]  /*dfb0*/  BSYNC B0 ;  /* 0x0000000000007941 */ /* 0x000fea0003800000 */
.L_x_3618:
[----:B------:R-:W-:Y:S01]  /*dfc0*/  LOP3.LUT R30, R4, 0xff, RZ, 0xc0, !PT ;  /* 0x000000ff041e7812 */ /* 0x000fe200078ec0ff */
[----:B------:R-:W-:Y:S04]  /*dfd0*/  BSSY B7, `(.L_x_3620) ;  /* 0x0000360000077945 */ /* 0x000fe80003800000 */
[----:B------:R-:W-:-:S05]  /*dfe0*/  IMAD R30, R30, R3, RZ ;  /* 0x000000031e1e7224 */ /* 0x000fca00078e02ff */
        /* <DEDUP_REMOVED lines=19> */
[----:B0-----:R-:W-:Y:S01]  /*e120*/  IADD3 R24, R0, UR38, R7 ;  /* 0x0000002600187c10 */ /* 0x001fe2000fffe007 */
[----:B------:R-:W-:Y:S06]  /*e130*/  BRA `(.L_x_3622) ;  /* 0x0000003400247947 */ /* 0x000fec0003800000 */
.L_x_3621:
        /* <DEDUP_REMOVED lines=20> */
.L_x_3624:
[----:B------:R-:W-:Y:S05]  /*e280*/  BSYNC B6 ;  /* 0x0000000000067941 */ /* 0x000fea0003800000 */
.L_x_3623:
        /* <DEDUP_REMOVED lines=20> */
.L_x_3627:
        /* <DEDUP_REMOVED lines=15> */
.L_x_3626:
[----:B------:R-:W-:Y:S05]  /*e4c0*/  BSYNC B6 ;  /* 0x0000000000067941 */ /* 0x000fea0003800000 */
.L_x_3625:
[----:B------:R-:W0:Y:S01]  /*e4d0*/  S2R R0, SR_TID.X ;  /* 0x0000000000007919 */ /* 0x000e220000002100 */
[----:B------:R-:W-:Y:S01]  /*e4e0*/  ULDC.64 UR4, c[0x0][0x9f8] ;  /* 0x00027e0000047ab9 */ /* 0x000fe20000000a00 */
[----:B------:R-:W1:Y:S01]  /*e4f0*/  LDC R20, c[0x0][0x430] ;  /* 0x00010c00ff147b82 */ /* 0x000e620000000800 */
[----:B------:R-:W-:Y:S01]  /*e500*/  ISETP.NE.U32.AND P0, PT, RZ, UR4, PT ;  /* 0x00000004ff007c0c */ /* 0x000fe2000bf05070 */
[----:B------:R-:W2:Y:S03]  /*e510*/  S2R R34, SR_TID.X ;  /* 0x0000000000227919 */ /* 0x000ea60000002100 */
[----:B------:R-:W-:-:S13]  /*e520*/  ISETP.NE.AND.EX P0, PT, RZ, UR5, PT, P0 ;  /* 0x00000005ff007c0c */ /* 0x000fda000bf05300 */
[----:B------:R-:W-:Y:S01]  /*e530*/  @P0 IADD3 R2, P1, R19, UR4, RZ ;  /* 0x0000000413020c10 */ /* 0x000fe2000ff3e0ff */
[----:B------:R-:W-:-:S03]  /*e540*/  ULDC UR4, c[0x0][0x320] ;  /* 0x0000c80000047ab9 */ /* 0x000fc60000000800 */
[----:B------:R-:W-:Y:S01]  /*e550*/  @P0 IADD3.X R3, R32, UR5, RZ, P1, !PT ;  /* 0x0000000520030c10 */ /* 0x000fe20008ffe4ff */
[----:B------:R-:W3:Y:S04]  /*e560*/  S2R R21, SR_TID.X ;  /* 0x0000000000157919 */ /* 0x000ee80000002100 */
[----:B------:R4:W5:Y:S01]  /*e570*/  @P0 LDG.E R23, desc[UR50][R2.64] ;  /* 0x0000003202170981 */ /* 0x000962000c1e1900 */
[----:B------:R-:W-:Y:S01]  /*e580*/  LOP3.LUT R16, R16, 0xffffffbf, RZ, 0xc0, !PT ;  /* 0xffffffbf10107812 */ /* 0x000fe200078ec0ff */
[----:B------:R-:W-:Y:S01]  /*e590*/  UMOV UR5, 0xffffffff ;  /* 0xffffffff00057882 */ /* 0x000fe20000000000 */
[----:B0-----:R-:W-:Y:S02]  /*e5a0*/  IMAD.SHL.U32 R0, R0, 0x8, RZ ;  /* 0x0000000800007824 */ /* 0x001fe400078e00ff */
[----:B--2---:R-:W-:-:S03]  /*e5b0*/  IMAD.SHL.U32 R34, R34, 0x8, RZ ;  /* 0x0000000822227824 */ /* 0x004fc600078e00ff */
[----:B------:R-:W-:-:S04]  /*e5c0*/  LOP3.LUT R0, R0, 0x38, RZ, 0xc0, !PT ;  /* 0x0000003800007812 */ /* 0x000fc800078ec0ff */
[C---:B------:R-:W-:Y:S02]  /*e5d0*/  LOP3.LUT R4, R0.reuse, 0x40, RZ, 0xfc, !PT ;  /* 0x0000004000047812 */ /* 0x040fe400078efcff */
[----:B------:R-:W-:Y:S02]  /*e5e0*/  LOP3.LUT R0, R0, 0x180, RZ, 0xfc, !PT ;  /* 0x0000018000007812 */ /* 0x000fe400078efcff */
[----:B------:R-:W-:Y:S02]  /*e5f0*/  ISETP.GE.AND P0, PT, R4, UR4, PT ;  /* 0x0000000404007c0c */ /* 0x000fe4000bf06270 */
[----:B------:R-:W-:Y:S02]  /*e600*/  LOP3.LUT R34, R34, 0x38, RZ, 0xc0, !PT ;  /* 0x0000003822227812 */ /* 0x000fe400078ec0ff */
[----:B------:R-:W-:Y:S02]  /*e610*/  ISETP.GE.AND P1, PT, R0, UR4, PT ;  /* 0x0000000400007c0c */ /* 0x000fe4000bf26270 */
[----:B------:R-:W-:-:S02]  /*e620*/  LOP3.LUT R0, R34, 0x1c0, RZ, 0xfc, !PT ;  /* 0x000001c022007812 */ /* 0x000fc400078efcff */
[----:B------:R-:W-:Y:S02]  /*e630*/  LOP3.LUT R34, R34, 0x80, RZ, 0xfc, !PT ;  /* 0x0000008022227812 */ /* 0x000fe400078efcff */
[----:B------:R-:W-:Y:S02]  /*e640*/  SEL R7, RZ, 0x40, P1 ;  /* 0x00000040ff077807 */ /* 0x000fe40000800000 */
[----:B------:R-:W-:Y:S01]  /*e650*/  ISETP.GE.AND P5, PT, R34, UR4, PT ;  /* 0x0000000422007c0c */ /* 0x000fe2000bfa6270 */
[----:B---3--:R-:W-:Y:S01]  /*e660*/  IMAD.SHL.U32 R21, R21, 0x8, RZ ;  /* 0x0000000815157824 */ /* 0x008fe200078e00ff */
[----:B------:R-:W-:Y:S01]  /*e670*/  @P0 LOP3.LUT R16, R16, 0x40, RZ, 0xfc, !PT ;  /* 0x0000004010100812 */ /* 0x000fe200078efcff */
[----:B------:R-:W0:Y:S01]  /*e680*/  S2R R34, SR_TID.X ;  /* 0x0000000000227919 */ /* 0x000e220000002100 */
[----:B------:R-:W-:Y:S02]  /*e690*/  ISETP.GE.AND P0, PT, R0, UR4, PT ;  /* 0x0000000400007c0c */ /* 0x000fe4000bf06270 */
[----:B------:R-:W-:Y:S01]  /*e6a0*/  LOP3.LUT R21, R21, 0x38, RZ, 0xc0, !PT ;  /* 0x0000003815157812 */ /* 0x000fe200078ec0ff */
[----:B------:R-:W2:Y:S01]  /*e6b0*/  S2R R0, SR_TID.X ;  /* 0x0000000000007919 */ /* 0x000ea20000002100 */
[----:B------:R-:W-:-:S02]  /*e6c0*/  LOP3.LUT R16, R16, 0xffffff7f, RZ, 0xc0, !PT ;  /* 0xffffff7f10107812 */ /* 0x000fc400078ec0ff */
[C---:B------:R-:W-:Y:S02]  /*e6d0*/  ISETP.GE.AND P2, PT, R21.reuse, UR4, PT ;  /* 0x0000000415007c0c */ /* 0x040fe4000bf46270 */
[----:B------:R-:W-:Y:S02]  /*e6e0*/  LOP3.LUT R21, R21, 0x140, RZ, 0xfc, !PT ;  /* 0x0000014015157812 */ /* 0x000fe400078efcff */
[----:B------:R-:W-:-:S09]  /*e6f0*/  SEL R8, RZ, 0x80, P0 ;  /* 0x00000080ff087807 */ /* 0x000fd20000000000 */
[----:B------:R-:W-:Y:S02]  /*e700*/  @P2 LOP3.LUT R16, R16, 0x80, RZ, 0xfc, !PT ;  /* 0x0000008010102812 */ /* 0x000fe400078efcff */
[----:B------:R-:W-:Y:S02]  /*e710*/  ISETP.GE.AND P2, PT, R21, UR4, PT ;  /* 0x0000000415007c0c */ /* 0x000fe4000bf46270 */
[----:B------:R-:W-:-:S04]  /*e720*/  LOP3.LUT R16, R16, 0xffffffdf, RZ, 0xc0, !PT ;  /* 0xffffffdf10107812 */ /* 0x000fc800078ec0ff */
[----:B------:R-:W-:Y:S01]  /*e730*/  @P5 LOP3.LUT R16, R16, 0x20, RZ, 0xfc, !PT ;  /* 0x0000002010105812 */ /* 0x000fe200078efcff */
[----:B0-----:R-:W-:-:S03]  /*e740*/  IMAD.SHL.U32 R34, R34, 0x8, RZ ;  /* 0x0000000822227824 */ /* 0x001fc600078e00ff */
[----:B------:R-:W-:Y:S01]  /*e750*/  LOP3.LUT R16, R16, 0xffffffef, RZ, 0xc0, !PT ;  /* 0xffffffef10107812 */ /* 0x000fe200078ec0ff */
[----:B--2---:R-:W-:Y:S01]  /*e760*/  IMAD.SHL.U32 R0, R0, 0x8, RZ ;  /* 0x0000000800007824 */ /* 0x004fe200078e00ff */
[----:B------:R-:W-:-:S04]  /*e770*/  LOP3.LUT R34, R34, 0x38, RZ, 0xc0, !PT ;  /* 0x0000003822227812 */ /* 0x000fc800078ec0ff */
[----:B------:R-:W-:Y:S02]  /*e780*/  LOP3.LUT R0, R0, 0x38, RZ, 0xc0, !PT ;  /* 0x0000003800007812 */ /* 0x000fe400078ec0ff */
[----:B------:R-:W-:Y:S02]  /*e790*/  LOP3.LUT R34, R34, 0x100, RZ, 0xfc, !PT ;  /* 0x0000010022227812 */ /* 0x000fe400078efcff */
[----:B------:R-:W-:Y:S02]  /*e7a0*/  LOP3.LUT R0, R0, 0xc0, RZ, 0xfc, !PT ;  /* 0x000000c000007812 */ /* 0x000fe400078efcff */
[----:B------:R-:W-:Y:S02]  /*e7b0*/  ISETP.GE.AND P3, PT, R34, UR4, PT ;  /* 0x0000000422007c0c */ /* 0x000fe4000bf66270 */
[----:B------:R-:W-:Y:S02]  /*e7c0*/  ISETP.GE.AND P4, PT, R0, UR4, PT ;  /* 0x0000000400007c0c */ /* 0x000fe4000bf86270 */
[----:B------:R-:W-:-:S11]  /*e7d0*/  LEA R0, R35, 0xffffffc0, 0x6 ;  /* 0xffffffc023007811 */ /* 0x000fd600078e30ff */
[----:B------:R-:W-:-:S04]  /*e7e0*/  @P4 LOP3.LUT R16, R16, 0x10, RZ, 0xfc, !PT ;  /* 0x0000001010104812 */ /* 0x000fc800078efcff */
[----:B------:R-:W-:-:S04]  /*e7f0*/  LOP3.LUT R16, R16, 0xfffffffb, RZ, 0xc0, !PT ;  /* 0xfffffffb10107812 */ /* 0x000fc800078ec0ff */
[----:B------:R-:W-:-:S04]  /*e800*/  LOP3.LUT R16, R16, 0xfffffff7, RZ, 0xc0, !PT ;  /* 0xfffffff710107812 */ /* 0x000fc800078ec0ff */
[----:B------:R-:W-:-:S04]  /*e810*/  @P3 LOP3.LUT R16, R16, 0x8, RZ, 0xfc, !PT ;  /* 0x0000000810103812 */ /* 0x000fc800078efcff */
[----:B------:R-:W-:Y:S01]  /*e820*/  @P2 LOP3.LUT R16, R16, 0x4, RZ, 0xfc, !PT ;  /* 0x0000000410102812 */ /* 0x000fe200078efcff */
[----:B-1--4-:R-:W-:Y:S06]  /*e830*/  BRA.DIV UR5, `(.L_x_3628) ;  /* 0x0000003e05fc7947 */ /* 0x012fec000b800000 */
.L_x_3693:
[----:B------:R-:W0:Y:S01]  /*e840*/  S2R R10, SR_TID.X ;  /* 0x00000000000a7919 */ /* 0x000e220000002100 */
[----:B------:R-:W-:Y:S01]  /*e850*/  ISETP.NE.AND P1, PT, R20, 0x1, PT ;  /* 0x000000011400780c */ /* 0x000fe20003f25270 */
[----:B------:R-:W-:Y:S01]  /*e860*/  IMAD.MOV.U32 R34, RZ, RZ, RZ ;  /* 0x000000ffff227224 */ /* 0x000fe200078e00ff */
[----:B-----5:R-:W-:Y:S02]  /*e870*/  SHF.R.S32.HI R32, RZ, 0x1f, R23 ;  /* 0x0000001fff207819 */ /* 0x020fe40000011417 */
[C---:B------:R-:W-:Y:S02]  /*e880*/  LOP3.LUT P6, RZ, R16.reuse, 0x80, RZ, 0xc0, !PT ;  /* 0x0000008010ff7812 */ /* 0x040fe400078cc0ff */
[----:B------:R-:W-:-:S07]  /*e890*/  LOP3.LUT R16, R16, 0xfffff7ff, RZ, 0xc0, !PT ;  /* 0xfffff7ff10107812 */ /* 0x000fce00078ec0ff */
[----:B------:R-:W1:Y:S01]  /*e8a0*/  @P1 LDC R3, c[0x0][0x434] ;  /* 0x00010d00ff031b82 */ /* 0x000e620000000800 */
[----:B------:R-:W-:-:S07]  /*e8b0*/  @P1 LOP3.LUT R16, R16, 0x800, RZ, 0xfc, !PT ;  /* 0x0000080010101812 */ /* 0x000fce00078efcff */
[----:B------:R-:W2:Y:S01]  /*e8c0*/  @P1 LDC R2, c[0x0][0x438] ;  /* 0x00010e00ff021b82 */ /* 0x000ea20000000800 */
[----:B0-----:R-:W-:-:S05]  /*e8d0*/  IMAD.SHL.U32 R10, R10, 0x10, RZ ;  /* 0x000000100a0a7824 */ /* 0x001fca00078e00ff */
[----:B------:R-:W-:-:S05]  /*e8e0*/  LOP3.LUT R10, R36, 0x70, R10, 0xf8, !PT ;  /* 0x00000070240a7812 */ /* 0x000fca00078ef80a */
[----:B------:R-:W-:-:S05]  /*e8f0*/  IMAD.IADD R35, R10, 0x1, R0 ;  /* 0x000000010a237824 */ /* 0x000fca00078e0200 */
[C---:B------:R-:W-:Y:S01]  /*e900*/  ISETP.GE.AND P0, PT, R35.reuse, R28, PT ;  /* 0x0000001c2300720c */ /* 0x040fe20003f06270 */
[----:B------:R-:W-:-:S03]  /*e910*/  IMAD.IADD R35, R35, 0x1, R31 ;  /* 0x0000000123237824 */ /* 0x000fc600078e021f */
[----:B------:R-:W-:Y:S01]  /*e920*/  ISETP.GT.U32.OR P0, PT, R10, 0x3f, P0 ;  /* 0x0000003f0a00780c */ /* 0x000fe20000704470 */
[----:B-1----:R-:W-:-:S04]  /*e930*/  @P1 IMAD.HI.U32 R3, R35, R3, RZ ;  /* 0x0000000323031227 */ /* 0x002fc800078e00ff */
[----:B------:R-:W-:Y:S01]  /*e940*/  IMAD.MOV.U32 R6, RZ, RZ, R35 ;  /* 0x000000ffff067224 */ /* 0x000fe200078e0023 */
[----:B--2---:R-:W-:-:S07]  /*e950*/  @P1 SHF.R.U32.HI R6, RZ, R2, R3 ;  /* 0x00000002ff061219 */ /* 0x004fce0000011603 */
[----:B------:R-:W0:Y:S01]  /*e960*/  @!P0 LDC.64 R4, c[0x0][0x428] ;  /* 0x00010a00ff048b82 */ /* 0x000e220000000a00 */
[--C-:B------:R-:W-:Y:S01]  /*e970*/  @!P0 SHF.R.S32.HI R3, RZ, 0x1f, R6.reuse ;  /* 0x0000001fff038819 */ /* 0x100fe20000011406 */
[----:B------:R-:W-:Y:S02]  /*e980*/  @!P0 IMAD.MOV.U32 R2, RZ, RZ, R6 ;  /* 0x000000ffff028224 */ /* 0x000fe400078e0006 */
[-C--:B0-----:R-:W-:Y:S02]  /*e990*/  @!P0 IMAD R9, R32, R4.reuse, RZ ;  /* 0x0000000420098224 */ /* 0x081fe400078e02ff */
[----:B------:R-:W-:-:S04]  /*e9a0*/  @!P0 IMAD.WIDE.U32 R2, R23, R4, R2 ;  /* 0x0000000417028225 */ /* 0x000fc800078e0002 */
[----:B------:R-:W-:Y:S02]  /*e9b0*/  @!P0 IMAD R9, R23, R5, R9 ;  /* 0x0000000517098224 */ /* 0x000fe400078e0209 */
[----:B------:R-:W0:Y:S02]  /*e9c0*/  @!P0 LDC.64 R4, c[0x0][0x418] ;  /* 0x00010600ff048b82 */ /* 0x000e240000000a00 */
[----:B------:R-:W-:Y:S01]  /*e9d0*/  @!P0 IMAD.IADD R3, R3, 0x1, R9 ;  /* 0x0000000103038824 */ /* 0x000fe200078e0209 */
[----:B0-----:R-:W-:-:S04]  /*e9e0*/  @!P0 LEA R4, P1, R2, R4, 0x2 ;  /* 0x0000000402048211 */ /* 0x001fc800078210ff */
[----:B------:R-:W-:Y:S02]  /*e9f0*/  @!P0 LEA.HI.X R5, R2, R5, R3, 0x2, P1 ;  /* 0x0000000502058211 */ /* 0x000fe400008f1403 */
[----:B------:R-:W-:Y:S02]  /*ea00*/  LOP3.LUT P1, RZ, R16, 0x40, RZ, 0xc0, !PT ;  /* 0x0000004010ff7812 */ /* 0x000fe4000782c0ff */
[----:B------:R-:W-:Y:S01]  /*ea10*/  SEL R3, RZ, 0x1, P6 ;  /* 0x00000001ff037807 */ /* 0x000fe20003000000 */
[----:B------:R0:W5:Y:S01]  /*ea20*/  @!P0 LDG.E R34, desc[UR50][R4.64] ;  /* 0x0000003204228981 */ /* 0x000162000c1e1900 */
[----:B------:R-:W-:Y:S02]  /*ea30*/  SEL R2, RZ, 0xffffffff, P1 ;  /* 0xffffffffff027807 */ /* 0x000fe40000800000 */
[----:B------:R-:W-:Y:S02]  /*ea40*/  ISETP.GT.U32.AND P1, PT, R10, 0x3f, PT ;  /* 0x0000003f0a00780c */ /* 0x000fe40003f24070 */
[----:B------:R-:W-:Y:S01]  /*ea50*/  LOP3.LUT R16, R16, 0xfffffbff, RZ, 0xc0, !PT ;  /* 0xfffffbff10107812 */ /* 0x000fe200078ec0ff */
[----:B------:R-:W-:Y:S01]  /*ea60*/  IMAD.SHL.U32 R2, R2, 0x2, RZ ;  /* 0x0000000202027824 */ /* 0x000fe200078e00ff */
[----:B------:R-:W-:-:S02]  /*ea70*/  LOP3.LUT R26, R26, 0xffff, RZ, 0xc0, !PT ;  /* 0x0000ffff1a1a7812 */ /* 0x000fc400078ec0ff */
[----:B0-----:R-:W-:Y:S02]  /*ea80*/  SEL R4, RZ, 0x8, P4 ;  /* 0x00000008ff047807 */ /* 0x001fe40002000000 */
[----:B------:R-:W-:Y:S02]  /*ea90*/  LOP3.LUT R2, R2, 0x2, R3, 0xe2, !PT ;  /* 0x0000000202027812 */ /* 0x000fe400078ee203 */
[----:B------:R-:W-:-:S04]  /*eaa0*/  SEL R3, RZ, 0x4, P5 ;  /* 0x00000004ff037807 */ /* 0x000fc80002800000 */
[----:B------:R-:W-:Y:S02]  /*eab0*/  LOP3.LUT R2, R4, R2, R3, 0xfe, !PT ;  /* 0x0000000204027212 */ /* 0x000fe400078efe03 */
[----:B------:R-:W-:Y:S02]  /*eac0*/  SEL R3, RZ, 0x10, P3 ;  /* 0x00000010ff037807 */ /* 0x000fe40001800000 */
[----:B------:R-:W-:-:S04]  /*ead0*/  SEL R4, RZ, 0x20, P2 ;  /* 0x00000020ff047807 */ /* 0x000fc80001000000 */
[----:B------:R-:W-:Y:S01]  /*eae0*/  LOP3.LUT R2, R4, R2, R3, 0xfe, !PT ;  /* 0x0000000204027212 */ /* 0x000fe200078efe03 */
[----:B------:R-:W-:-:S03]  /*eaf0*/  IMAD.U32 R3, RZ, RZ, UR36 ;  /* 0x00000024ff037e24 */ /* 0x000fc6000f8e00ff */
[----:B------:R-:W-:Y:S01]  /*eb00*/  LOP3.LUT R7, R2, R7, RZ, 0xfc, !PT ;  /* 0x0000000702077212 */ /* 0x000fe200078efcff */
[----:B------:R-:W-:Y:S01]  /*eb10*/  IMAD.MOV R2, RZ, RZ, -R6 ;  /* 0x000000ffff027224 */ /* 0x000fe200078e0a06 */
[----:B------:R-:W-:-:S03]  /*eb20*/  ISETP.NE.AND P0, PT, R3, 0x3, PT ;  /* 0x000000030300780c */ /* 0x000fc60003f05270 */
[----:B------:R-:W-:Y:S01]  /*eb30*/  IMAD R35, R20, R2, R35 ;  /* 0x0000000214237224 */ /* 0x000fe200078e0223 */
[----:B------:R-:W-:Y:S01]  /*eb40*/  LOP3.LUT R2, R7, R8, RZ, 0xfc, !PT ;  /* 0x0000000807027212 */ /* 0x000fe200078efcff */
[----:B------:R0:W-:Y:S04]  /*eb50*/  STL [R1+0x28], R7 ;  /* 0x0000280701007387 */ /* 0x0001e80000100800 */
[----:B------:R0:W-:Y:S04]  /*eb60*/  STL [R1], R2 ;  /* 0x0000000201007387 */ /* 0x0001e80000100800 */
[----:B------:R-:W-:-:S04]  /*eb70*/  @P0 LOP3.LUT R16, R16, 0x400, RZ, 0xfc, !PT ;  /* 0x0000040010100812 */ /* 0x000fc800078efcff */
[----:B------:R-:W-:-:S04]  /*eb80*/  LOP3.LUT R16, R16, 0xfffffffe, RZ, 0xc0, !PT ;  /* 0xfffffffe10107812 */ /* 0x000fc800078ec0ff */
[----:B------:R-:W-:Y:S01]  /*eb90*/  @P1 LOP3.LUT R16, R16, 0x1, RZ, 0xfc, !PT ;  /* 0x0000000110101812 */ /* 0x000fe200078efcff */
[----:B0-----:R-:W-:Y:S06]  /*eba0*/  @!P0 BRA `(.L_x_3629) ;  /* 0x0000000000048947 */ /* 0x001fec0003800000 */
[----:B------:R-:W-:Y:S01]  /*ebb0*/  BPT.TRAP 0x1 ;  /* 0x000000040000795c */ /* 0x000fe20000300000 */
.L_x_3629:
[----:B------:R-:W-:Y:S01]  /*ebc0*/  IADD3 R28, -R36, R28, -R0 ;  /* 0x0000001c241c7210 */ /* 0x000fe20007ffe900 */
[----:B------:R-:W-:Y:S01]  /*ebd0*/  IMAD R19, R18, 0x8, R17 ;  /* 0x0000000812137824 */ /* 0x000fe200078e0211 */
[----:B------:R-:W-:Y:S01]  /*ebe0*/  SHF.L.U32 R0, R22, 0x1f, RZ ;  /* 0x0000001f16007819 */ /* 0x000fe200000006ff */
[----:B------:R-:W-:Y:S03]  /*ebf0*/  BSSY B0, `(.L_x_3630) ;  /* 0x0000003000007945 */ /* 0x000fe60003800000 */
[----:B------:R-:W0:Y:S02]  /*ec00*/  SYNCS.PHASECHK.TRANS64.TRYWAIT P0, [R19+URZ+0x28c40], R0 ;  /* 0x028c4000130075a7 */ /* 0x000e24000800017f */
[----:B0-----:R-:W-:Y:S05]  /*ec10*/  @!P0 BRA `(.L_x_3631) ;  /* 0x0000003c00388947 */ /* 0x001fea0003800000 */
.L_x_3694:
[----:B------:R-:W-:Y:S05]  /*ec20*/  BSYNC B0 ;  /* 0x0000000000007941 */ /* 0x000fea0003800000 */
.L_x_3630:
[----:B------:R-:W1:Y:S01]  /*ec30*/  S2R R7, SR_TID.X ;  /* 0x0000000000077919 */ /* 0x000e620000002100 */
[----:B0-----:R-:W-:Y:S01]  /*ec40*/  SHF.R.S32.HI R0, RZ, 0x1f, R35 ;  /* 0x0000001fff007819 */ /* 0x001fe20000011423 */
[----:B------:R-:W-:Y:S01]  /*ec50*/  ULDC.64 UR4, c[0x0][0x300] ;  /* 0x0000c00000047ab9 */ /* 0x000fe20000000a00 */
[----:B-----5:R-:W-:Y:S01]  /*ec60*/  SHF.R.S32.HI R4, RZ, 0x1f, R34 ;  /* 0x0000001fff047819 */ /* 0x020fe20000011422 */
[----:B------:R-:W-:Y:S01]  /*ec70*/  IMAD.WIDE.U32 R2, R35, UR4, RZ ;  /* 0x0000000423027c25 */ /* 0x000fe2000f8e00ff */
[----:B------:R-:W-:Y:S01]  /*ec80*/  ULDC.64 UR6, c[0x0][0x2e8] ;  /* 0x0000ba0000067ab9 */ /* 0x000fe20000000a00 */
[----:B------:R0:W-:Y:S01]  /*ec90*/  STL [R1+0x1c], R0 ;  /* 0x00001c0001007387 */ /* 0x0001e20000100800 */
[----:B------:R-:W-:-:S03]  /*eca0*/  LOP3.LUT R16, R16, 0xfffffffd, RZ, 0xc0, !PT ;  /* 0xfffffffd10107812 */ /* 0x000fc600078ec0ff */
[----:B------:R2:W-:Y:S01]  /*ecb0*/  STL [R1+0x20], R4 ;  /* 0x0000200401007387 */ /* 0x0005e20000100800 */
[----:B0-----:R-:W-:-:S04]  /*ecc0*/  IMAD R0, R0, UR4, RZ ;  /* 0x0000000400007c24 */ /* 0x001fc8000f8e02ff */
[----:B------:R-:W-:Y:S01]  /*ecd0*/  IMAD R0, R35, UR5, R0 ;  /* 0x0000000523007c24 */ /* 0x000fe2000f8e0200 */
[----:B------:R-:W-:-:S03]  /*ece0*/  ULDC.64 UR4, c[0x0][0x310] ;  /* 0x0000c40000047ab9 */ /* 0x000fc60000000a00 */
[----:B------:R-:W-:Y:S02]  /*ecf0*/  IMAD.IADD R3, R3, 0x1, R0 ;  /* 0x0000000103037824 */ /* 0x000fe400078e0200 */
[----:B------:R-:W-:Y:S02]  /*ed00*/  IMAD R0, R4, UR4, RZ ;  /* 0x0000000404007c24 */ /* 0x000fe4000f8e02ff */
[----:B------:R-:W-:-:S04]  /*ed10*/  IMAD.WIDE.U32 R2, R34, UR4, R2 ;  /* 0x0000000422027c25 */ /* 0x000fc8000f8e0002 */
[----:B------:R-:W-:Y:S01]  /*ed20*/  IMAD R0, R34, UR5, R0 ;  /* 0x0000000522007c24 */ /* 0x000fe2000f8e0200 */
[----:B------:R-:W-:Y:S01]  /*ed30*/  ULDC.64 UR4, c[0x0][0x308] ;  /* 0x0000c20000047ab9 */ /* 0x000fe20000000a00 */
[----:B-1----:R-:W-:Y:S02]  /*ed40*/  IMAD.SHL.U32 R7, R7, 0x8, RZ ;  /* 0x0000000807077824 */ /* 0x002fe400078e00ff */
[----:B------:R-:W-:Y:S02]  /*ed50*/  IMAD.IADD R3, R3, 0x1, R0 ;  /* 0x0000000103037824 */ /* 0x000fe400078e0200 */
[----:B--2---:R-:W-:Y:S01]  /*ed60*/  IMAD R4, R18, 0x1000, R33 ;  /* 0x0000100012047824 */ /* 0x004fe200078e0221 */
[----:B------:R-:W-:Y:S01]  /*ed70*/  LOP3.LUT R7, R7, 0x38, RZ, 0xc0, !PT ;  /* 0x0000003807077812 */ /* 0x000fe200078ec0ff */
[C---:B------:R-:W-:Y:S01]  /*ed80*/  IMAD.WIDE.U32 R2, R26.reuse, UR4, R2 ;  /* 0x000000041a027c25 */ /* 0x040fe2000f8e0002 */
[----:B------:R-:W-:Y:S02]  /*ed90*/  ULDC UR4, c[0x0][0x2f4] ;  /* 0x0000bd0000047ab9 */ /* 0x000fe40000000800 */
[----:B------:R-:W-:Y:S01]  /*eda0*/  ISETP.GE.AND P2, PT, R7, UR4, PT ;  /* 0x0000000407007c0c */ /* 0x000fe2000bf46270 */
[----:B------:R-:W-:Y:S01]  /*edb0*/  IMAD R5, R26, UR5, R3 ;  /* 0x000000051a057c24 */ /* 0x000fe2000f8e0203 */
[----:B------:R-:W-:Y:S01]  /*edc0*/  LEA R0, P0, R2, UR6, 0x1 ;  /* 0x0000000602007c11 */ /* 0x000fe2000f8008ff */
[----:B------:R-:W-:-:S03]  /*edd0*/  UMOV UR5, 0xffffffff ;  /* 0xffffffff00057882 */ /* 0x000fc60000000000 */
[----:B------:R-:W-:Y:S02]  /*ede0*/  LEA.HI.X R5, R2, UR7, R5, 0x1, P0 ;  /* 0x0000000702057c11 */ /* 0x000fe400080f0c05 */
[----:B------:R-:W-:-:S05]  /*edf0*/  ISETP.GE.AND P0, PT, R28, 0x1, PT ;  /* 0x000000011c00780c */ /* 0x000fca0003f06270 */
[----:B------:R-:W-:Y:S01]  /*ee00*/  @P2 LOP3.LUT R16, R16, 0x2, RZ, 0xfc, !PT ;  /* 0x0000000210102812 */ /* 0x000fe200078efcff */
[----:B------:R-:W-:Y:S07]  /*ee10*/  BRA.DIV UR5, `(.L_x_3632) ;  /* 0x0000003a05cc7947 */ /* 0x000fee000b800000 */
[----:B------:R-:W0:Y:S01]  /*ee20*/  SHFL.IDX PT, R3, R0, RZ, 0x181f ;  /* 0x00181fff00037589 */ /* 0x000e2200000e0000 */
[----:B------:R-:W-:-:S03]  /*ee30*/  @P0 IMAD R6, R4, 0x2, R17 ;  /* 0x0000000204060824 */ /* 0x000fc600078e0211 */
[----:B------:R-:W1:Y:S01]  /*ee40*/  SHFL.IDX PT, R2, R5, RZ, 0x181f ;  /* 0x00181fff05027589 */ /* 0x000e6200000e0000 */
[----:B0-----:R-:W-:-:S05]  /*ee50*/  @P0 LEA R3, P1, R7, R3, 0x1 ;  /* 0x0000000307030211 */ /* 0x001fca00078208ff */
[----:B-1----:R-:W-:-:S05]  /*ee60*/  @P0 IMAD.X R2, RZ, RZ, R2, P1 ;  /* 0x000000ffff020224 */ /* 0x002fca00008e0602 */
[----:B------:R-:W-:-:S04]  /*ee70*/  @P0 LOP3.LUT R3, R3, R2, RZ, 0x3c, !PT ;  /* 0x0000000203030212 */ /* 0x000fc800078e3cff */
[----:B------:R-:W-:-:S04]  /*ee80*/  @P0 LOP3.LUT R2, R3, R2, RZ, 0x3c, !PT ;  /* 0x0000000203020212 */ /* 0x000fc800078e3cff */
[----:B------:R-:W-:-:S05]  /*ee90*/  @P0 LOP3.LUT R3, R3, R2, RZ, 0x3c, !PT ;  /* 0x0000000203030212 */ /* 0x000fca00078e3cff */
[----:B------:R-:W-:Y:S01]  /*eea0*/  @!PT LDS RZ, [RZ] ;  /* 0x00000000fffff984 */ /* 0x000fe20000000800 */
        /* <DEDUP_REMOVED lines=10> */
[----:B------:R0:W-:Y:S01]  /*ef50*/  @P0 LDGSTS.E.BYPASS.LTC128B.128 [R6+0x22c00], desc[UR50][R2.64], !P2 ;  /* 0x22c0000002060fae */ /* 0x0001e2000d101d72 */
[----:B------:R-:W-:-:S03]  /*ef60*/  ISETP.GE.AND P0, PT, R28, 0x21, PT ;  /* 0x000000211c00780c */ /* 0x000fc60003f06270 */
[----:B0-----:R-:W0:Y:S10]  /*ef70*/  SHFL.IDX PT, R3, R0, 0x2, 0x181f ;  /* 0x00581f0000037f89 */ /* 0x001e3400000e0000 */
[----:B------:R-:W-:Y:S01]  /*ef80*/  @P0 IMAD R6, R4, 0x2, R17 ;  /* 0x0000000204060824 */ /* 0x000fe200078e0211 */
[----:B------:R-:W1:Y:S04]  /*ef90*/  SHFL.IDX PT, R2, R5, 0x2, 0x181f ;  /* 0x00581f0005027f89 */ /* 0x000e6800000e0000 */
[----:B------:R-:W2:Y:S04]  /*efa0*/  SHFL.IDX PT, R5, R5, 0x3, 0x181f ;  /* 0x00781f0005057f89 */ /* 0x000ea800000e0000 */
[----:B------:R-:W3:Y:S01]  /*efb0*/  SHFL.IDX PT, R0, R0, 0x3, 0x181f ;  /* 0x00781f0000007f89 */ /* 0x000ee200000e0000 */
[----:B0-----:R-:W-:-:S05]  /*efc0*/  @P0 LEA R3, P1, R7, R3, 0x1 ;  /* 0x0000000307030211 */ /* 0x001fca00078208ff */
[----:B-1----:R-:W-:-:S05]  /*efd0*/  @P0 IMAD.X R2, RZ, RZ, R2, P1 ;  /* 0x000000ffff020224 */ /* 0x002fca00008e0602 */
[----:B------:R-:W-:-:S04]  /*efe0*/  @P0 LOP3.LUT R3, R3, R2, RZ, 0x3c, !PT ;  /* 0x0000000203030212 */ /* 0x000fc800078e3cff */
[----:B------:R-:W-:-:S04]  /*eff0*/  @P0 LOP3.LUT R2, R3, R2, RZ, 0x3c, !PT ;  /* 0x0000000203020212 */ /* 0x000fc800078e3cff */
[----:B------:R-:W-:-:S05]  /*f000*/  @P0 LOP3.LUT R3, R3, R2, RZ, 0x3c, !PT ;  /* 0x0000000203030212 */ /* 0x000fca00078e3cff */
[----:B--23--:R0:W-:Y:S02]  /*f010*/  @P0 LDGSTS.E.BYPASS.LTC128B.128 [R6+0x23400], desc[UR50][R2.64], !P2 ;  /* 0x2340000002060fae */ /* 0x00c1e4000d101d72 */
.L_x_3704:
[----:B------:R-:W-:-:S13]  /*f020*/  ISETP.GE.AND P0, PT, R28, 0x31, PT ;  /* 0x000000311c00780c */ /* 0x000fda0003f06270 */
[----:B01----:R-:W-:Y:S01]  /*f030*/  @P0 LEA R2, P1, R7, R0, 0x1 ;  /* 0x0000000007020211 */ /* 0x003fe200078208ff */
[----:B------:R-:W-:-:S04]  /*f040*/  @P0 IMAD R4, R4, 0x2, R17 ;  /* 0x0000000204040824 */ /* 0x000fc800078e0211 */
[----:B------:R-:W-:-:S05]  /*f050*/  @P0 IMAD.X R3, RZ, RZ, R5, P1 ;  /* 0x000000ffff030224 */ /* 0x000fca00008e0605 */
[----:B------:R-:W-:Y:S01]  /*f060*/  @!PT LDS RZ, [RZ] ;  /* 0x00000000fffff984 */ /* 0x000fe20000000800 */
[----:B------:R-:W-:Y:S01]  /*f070*/  @!PT LDS RZ, [RZ] ;  /* 0x00000000fffff984 */ /* 0x000fe20000000800 */
[----:B------:R-:W-:Y:S01]  /*f080*/  @!PT LDS RZ, [RZ] ;  /* 0x00000000fffff984 */ /* 0x000fe20000000800 */
[----:B------:R0:W-:Y:S01]  /*f090*/  @P0 LDGSTS.E.BYPASS.LTC128B.128 [R4+0x23c00], desc[UR50][R2.64], !P2 ;  /* 0x23c0000002040fae */ /* 0x0001e2000d101d72 */
[----:B------:R-:W-:Y:S01]  /*f0a0*/  PLOP3.LUT P0, PT, PT, PT, PT, 0x80, 0x0 ;  /* 0x000000000000781c */ /* 0x000fe20003f0f070 */
[----:B------:R-:W-:-:S12]  /*f0b0*/  NOP ;  /* 0x0000000000007918 */ /* 0x000fd80000000000 */
.L_x_3633:
[----:B------:R-:W-:Y:S02]  /*f0c0*/  PLOP3.LUT P1, PT, P1, P0, PT, 0xa2, 0x0 ;  /* 0x000000000000781c */ /* 0x000fe40000f21472 */
[----:B------:R-:W-:-:S08]  /*f0d0*/  @P0 R2UR P1, UR4, R19 ;  /* 0x00000000130402ca */ /* 0x000fd00000020000 */
[----:B------:R-:W-:-:S05]  /*f0e0*/  @P0 PLOP3.LUT P0, PT, P1, PT, PT, 0x80, 0x0 ;  /* 0x000000000000081c */ /* 0x000fca0000f0f070 */
[----:B------:R-:W-:Y:S01]  /*f0f0*/  @!P1 SYNCS.ARRIVE.TRANS64.RED.A0T1 RZ, [UR4+0x28c30], RZ ;  /* 0x028c30ffffff99a7 */ /* 0x000fe20008200404 */
[----:B------:R-:W-:Y:S07]  /*f100*/  @!P1 ARRIVES.LDGSTSBAR.64.TRANSCNT [UR4+0x28c30] ;  /* 0x028c3000ff0099b0 */ /* 0x000fee0008000a84 */
[----:B------:R-:W-:Y:S05]  /*f110*/  @P0 BRA.U.ANY `(.L_x_3633) ;  /* 0xfffffffd00e80947 */ /* 0x000fea000393ffff */
[----:B------:R-:W-:Y:S01]  /*f120*/  NOP ;  /* 0x0000000000007918 */ /* 0x000fe20000000000 */
[----:B------:R-:W-:-:S05]  /*f130*/  IMAD.U32 R0, RZ, RZ, UR36 ;  /* 0x00000024ff007e24 */ /* 0x000fca000f8e00ff */
[----:B------:R-:W-:-:S13]  /*f140*/  ISETP.NE.AND P2, PT, R0, 0x3, PT ;  /* 0x000000030000780c */ /* 0x000fda0003f45270 */
[----:B------:R-:W-:Y:S05]  /*f150*/  @!P2 BRA `(.L_x_3634) ;  /* 0x000000000004a947 */ /* 0x000fea0003800000 */
[----:B------:R-:W-:Y:S01]  /*f160*/  BPT.TRAP 0x1 ;  /* 0x000000040000795c */ /* 0x000fe20000300000 */
.L_x_3634:
[----:B------:R1:W5:Y:S01]  /*f170*/  LDL.LU R0, [R1+0x4] ;  /* 0x0000040001007983 */ /* 0x0003620000300800 */
[----:B------:R-:W-:Y:S01]  /*f180*/  LOP3.LUT P0, RZ, R16, 0x100, RZ, 0xc0, !PT ;  /* 0x0000010010ff7812 */ /* 0x000fe2000780c0ff */
[----:B------:R1:W-:Y:S02]  /*f190*/  SYNCS.ARRIVE.TRANS64.A1T0 RZ, [R19+URZ+0x28c30], RZ ;  /* 0x028c30ff13ff79a7 */ /* 0x0003e4000810003f */
[----:B0-----:R1:W5:Y:S10]  /*f1a0*/  LDL R3, [R1] ;  /* 0x0000000001037983 */ /* 0x0013740000100800 */
[----:B------:R-:W-:Y:S05]  /*f1b0*/  WARPSYNC.ALL ;  /* 0x0000000000007948 */ /* 0x000fea0003800000 */
[----:B------:R-:W-:Y:S01]  /*f1c0*/  SEL R2, R29, RZ, !P0 ;  /* 0x000000ff1d027207 */ /* 0x000fe20004000000 */
[----:B------:R-:W-:Y:S01]  /*f1d0*/  ULDC.64 UR4, c[0x0][0x298] ;  /* 0x0000a60000047ab9 */ /* 0x000fe20000000a00 */
[----:B------:R-:W-:Y:S01]  /*f1e0*/  BSSY B6, `(.L_x_3635) ;  /* 0x0000020000067945 */ /* 0x000fe20003800000 */
[----:B------:R-:W-:Y:S02]  /*f1f0*/  IMAD.WIDE.U32 R4, R37, UR4, RZ ;  /* 0x0000000425047c25 */ /* 0x000fe4000f8e00ff */
[----:B------:R0:W-:Y:S02]  /*f200*/  STL [R1+0x18], R2 ;  /* 0x0000180201007387 */ /* 0x0001e40000100800 */
[----:B0-----:R-:W-:Y:S01]  /*f210*/  VIADD R2, R17, 0x20400 ;  /* 0x0002040011027836 */ /* 0x001fe20000000000 */
[----:B------:R-:W-:Y:S01]  /*f220*/  BAR.SYNC.DEFER_BLOCKING 0x8, 0x100 ;  /* 0x0204000000007b1d */ /* 0x000fe20000010000 */
[----:B-----5:R-:W-:-:S03]  /*f230*/  SEL R0, R0, RZ, !P0 ;  /* 0x000000ff00007207 */ /* 0x020fc60004000000 */
[----:B------:R-:W-:Y:S02]  /*f240*/  LOP3.LUT P0, RZ, R2, 0x3ff, RZ, 0xc0, !PT ;  /* 0x000003ff02ff7812 */ /* 0x000fe4000780c0ff */
[----:B------:R-:W-:Y:S01]  /*f250*/  PRMT R29, R3, 0x8880, RZ ;  /* 0x00008880031d7816 */ /* 0x000fe200000000ff */
[----:B------:R0:W-:Y:S03]  /*f260*/  STL [R1+0x4], R0 ;  /* 0x0000040001007387 */ /* 0x0001e60000100800 */
[----:B------:R-:W-:Y:S01]  /*f270*/  PRMT R29, R29, 0x7710, RZ ;  /* 0x000077101d1d7816 */ /* 0x000fe200000000ff */
[----:B------:R2:W-:Y:S01]  /*f280*/  STL.64 [R1+0x10], R4 ;  /* 0x0000100401007387 */ /* 0x0005e20000100a00 */
[----:B0-----:R-:W-:-:S05]  /*f290*/  SHF.R.S32.HI R0, RZ, 0x1f, R37 ;  /* 0x0000001fff007819 */ /* 0x001fca0000011425 */
[----:B------:R-:W-:-:S04]  /*f2a0*/  IMAD R0, R0, UR4, RZ ;  /* 0x0000000400007c24 */ /* 0x000fc8000f8e02ff */
[----:B------:R-:W-:-:S04]  /*f2b0*/  IMAD R0, R37, UR5, R0 ;  /* 0x0000000525007c24 */ /* 0x000fc8000f8e0200 */
[----:B------:R-:W-:Y:S01]  /*f2c0*/  IMAD.IADD R37, R5, 0x1, R0 ;  /* 0x0000000105257824 */ /* 0x000fe200078e0200 */
[----:B--2---:R-:W-:Y:S06]  /*f2d0*/  @!P0 BRA `(.L_x_3636) ;  /* 0x0000000000408947 */ /* 0x004fec0003800000 */
        /* <DEDUP_REMOVED lines=16> */
.L_x_3636:
[----:B------:R-:W-:Y:S05]  /*f3e0*/  BSYNC B6 ;  /* 0x0000000000067941 */ /* 0x000fea0003800000 */
.L_x_3635:
[----:B------:R-:W2:Y:S01]  /*f3f0*/  LDL.LU.64 R2, [R1+0x10] ;  /* 0x0000100001027983 */ /* 0x000ea20000300a00 */
[----:B------:R-:W0:Y:S01]  /*f400*/  LDC R7, c[0x0][0x448] ;  /* 0x00011200ff077b82 */ /* 0x000e220000000800 */
[----:B------:R-:W-:Y:S02]  /*f410*/  ULDC.64 UR4, c[0x0][0x2d8] ;  /* 0x0000b60000047ab9 */ /* 0x000fe40000000a00 */
[----:B------:R-:W3:Y:S04]  /*f420*/  LDL.LU R21, [R1+0x4] ;  /* 0x0000040001157983 */ /* 0x000ee80000300800 */
[----:B------:R-:W4:Y:S04]  /*f430*/  LDL.LU R20, [R1+0x18] ;  /* 0x0000180001147983 */ /* 0x000f280000300800 */
[----:B------:R0:W5:Y:S04]  /*f440*/  LDL R10, [R1+0x8] ;  /* 0x00000800010a7983 */ /* 0x0001680000100800 */
[----:B------:R0:W5:Y:S02]  /*f450*/  LDL R8, [R1+0x2c] ;  /* 0x00002c0001087983 */ /* 0x0001640000100800 */
[----:B0-----:R-:W-:-:S13]  /*f460*/  ISETP.NE.AND P0, PT, R7, 0x1, PT ;  /* 0x000000010700780c */ /* 0x001fda0003f05270 */
[----:B------:R-:W0:Y:S01]  /*f470*/  @P0 LDC R6, c[0x0][0x44c] ;  /* 0x00011300ff060b82 */ /* 0x000e220000000800 */
[----:B------:R-:W1:Y:S02]  /*f480*/  S2R R9, SR_TID.X ;  /* 0x0000000000097919 */ /* 0x000e640000002100 */
[----:B-1----:R-:W-:-:S05]  /*f490*/  IMAD.SHL.U32 R9, R9, 0x8, RZ ;  /* 0x0000000809097824 */ /* 0x002fca00078e00ff */
[----:B------:R-:W-:Y:S01]  /*f4a0*/  LOP3.LUT R9, R9, 0x38, RZ, 0xc0, !PT ;  /* 0x0000003809097812 */ /* 0x000fe200078ec0ff */
[----:B--2---:R-:W-:Y:S02]  /*f4b0*/  IMAD.MOV.U32 R3, RZ, RZ, R37 ;  /* 0x000000ffff037224 */ /* 0x004fe400078e0025 */
[----:B------:R-:W-:-:S04]  /*f4c0*/  IMAD.WIDE.U32 R2, R26, UR4, R2 ;  /* 0x000000041a027c25 */ /* 0x000fc8000f8e0002 */
[----:B------:R-:W-:Y:S01]  /*f4d0*/  IMAD R3, R26, UR5, R3 ;  /* 0x000000051a037c24 */ /* 0x000fe2000f8e0203 */
[----:B------:R-:W-:Y:S02]  /*f4e0*/  ULDC.64 UR4, c[0x0][0x2e0] ;  /* 0x0000b80000047ab9 */ /* 0x000fe40000000a00 */
[----:B---3--:R-:W-:Y:S02]  /*f4f0*/  IMAD R0, R21, UR4, RZ ;  /* 0x0000000415007c24 */ /* 0x008fe4000f8e02ff */
[----:B----4-:R-:W-:-:S04]  /*f500*/  IMAD.WIDE.U32 R2, R20, UR4, R2 ;  /* 0x0000000414027c25 */ /* 0x010fc8000f8e0002 */
[----:B------:R-:W-:Y:S01]  /*f510*/  IMAD R0, R20, UR5, R0 ;  /* 0x0000000514007c24 */ /* 0x000fe2000f8e0200 */
[----:B------:R-:W-:Y:S01]  /*f520*/  ULDC.64 UR4, c[0x0][0x2d0] ;  /* 0x0000b40000047ab9 */ /* 0x000fe20000000a00 */
[----:B------:R-:W1:Y:S02]  /*f530*/  S2R R20, SR_TID.X ;  /* 0x0000000000147919 */ /* 0x000e640000002100 */
[----:B------:R-:W-:Y:S02]  /*f540*/  IMAD.IADD R3, R3, 0x1, R0 ;  /* 0x0000000103037824 */ /* 0x000fe400078e0200 */
[----:B------:R-:W2:Y:S01]  /*f550*/  @P0 LDC R0, c[0x0][0x450] ;  /* 0x00011400ff000b82 */ /* 0x000ea20000000800 */
[----:B-1----:R-:W-:-:S05]  /*f560*/  IMAD.SHL.U32 R20, R20, 0x10, RZ ;  /* 0x0000001014147824 */ /* 0x002fca00078e00ff */
[----:B------:R-:W-:-:S05]  /*f570*/  LOP3.LUT R20, R36, 0x70, R20, 0xf8, !PT ;  /* 0x0000007024147812 */ /* 0x000fca00078ef814 */
[----:B------:R-:W-:-:S04]  /*f580*/  IMAD R5, R25, 0x40, R20 ;  /* 0x0000004019057824 */ /* 0x000fc800078e0214 */
[----:B0-----:R-:W-:-:S04]  /*f590*/  @P0 IMAD.HI.U32 R6, R5, R6, RZ ;  /* 0x0000000605060227 */ /* 0x001fc800078e00ff */
[----:B------:R-:W-:Y:S01]  /*f5a0*/  IMAD.MOV.U32 R4, RZ, RZ, R5 ;  /* 0x000000ffff047224 */ /* 0x000fe200078e0005 */
[----:B--2---:R-:W-:-:S05]  /*f5b0*/  @P0 SHF.R.U32.HI R4, RZ, R0, R6 ;  /* 0x00000000ff040219 */ /* 0x004fca0000011606 */
        /* <DEDUP_REMOVED lines=20> */
[----:B------:R-:W0:Y:S01]  /*f700*/  SHFL.IDX PT, R3, R0, RZ, 0x181f ;  /* 0x00181fff00037589 */ /* 0x000e2200000e0000 */
[----:B-----5:R-:W-:Y:S02]  /*f710*/  IMAD R5, R10, R7, RZ ;  /* 0x000000070a057224 */ /* 0x020fe400078e02ff */
[----:B------:R-:W-:Y:S01]  /*f720*/  IMAD R25, R25, 0x40, R36 ;  /* 0x0000004019197824 */ /* 0x000fe200078e0224 */
[----:B------:R-:W1:Y:S04]  /*f730*/  SHFL.IDX PT, R2, R4, RZ, 0x181f ;  /* 0x00181fff04027589 */ /* 0x000e6800000e0000 */
[----:B------:R-:W-:-:S13]  /*f740*/  ISETP.GE.AND P0, PT, R25, R5, PT ;  /* 0x000000051900720c */ /* 0x000fda0003f06270 */
[----:B0-----:R-:W-:-:S05]  /*f750*/  @!P0 LEA R3, P2, R9, R3, 0x1 ;  /* 0x0000000309038211 */ /* 0x001fca00078408ff */
[----:B-1----:R-:W-:-:S05]  /*f760*/  @!P0 IMAD.X R2, RZ, RZ, R2, P2 ;  /* 0x000000ffff028224 */ /* 0x002fca00010e0602 */
[----:B------:R-:W-:-:S04]  /*f770*/  @!P0 LOP3.LUT R3, R3, R2, RZ, 0x3c, !PT ;  /* 0x0000000203038212 */ /* 0x000fc800078e3cff */
[----:B------:R-:W-:-:S04]  /*f780*/  @!P0 LOP3.LUT R2, R3, R2, RZ, 0x3c, !PT ;  /* 0x0000000203028212 */ /* 0x000fc800078e3cff */
[----:B------:R-:W-:-:S05]  /*f790*/  @!P0 LOP3.LUT R3, R3, R2, RZ, 0x3c, !PT ;  /* 0x0000000203038212 */ /* 0x000fca00078e3cff */
[----:B------:R-:W-:Y:S01]  /*f7a0*/  @!PT LDS RZ, [RZ] ;  /* 0x00000000fffff984 */ /* 0x000fe20000000800 */
[----:B------:R0:W-:Y:S02]  /*f7b0*/  @!P0 LDGSTS.E.BYPASS.LTC128B.128 [R8+0x20400], desc[UR50][R2.64], !P1 ;  /* 0x2040000002088fae */ /* 0x0001e4000c901d72 */
[----:B0-----:R-:W-:Y:S02]  /*f7c0*/  VIADD R2, R25, 0x10 ;  /* 0x0000001019027836 */ /* 0x001fe40000000000 */
[----:B------:R-:W0:Y:S03]  /*f7d0*/  SHFL.IDX PT, R3, R0, 0x1, 0x181f ;  /* 0x00381f0000037f89 */ /* 0x000e2600000e0000 */
[----:B------:R-:W-:Y:S02]  /*f7e0*/  ISETP.GE.AND P0, PT, R2, R5, PT ;  /* 0x000000050200720c */ /* 0x000fe40003f06270 */
[----:B------:R-:W1:Y:S11]  /*f7f0*/  SHFL.IDX PT, R2, R4, 0x1, 0x181f ;  /* 0x00381f0004027f89 */ /* 0x000e7600000e0000 */
[----:B0-----:R-:W-:-:S05]  /*f800*/  @!P0 LEA R3, P2, R9, R3, 0x1 ;  /* 0x0000000309038211 */ /* 0x001fca00078408ff */
[----:B-1----:R-:W-:-:S05]  /*f810*/  @!P0 IMAD.X R2, RZ, RZ, R2, P2 ;  /* 0x000000ffff028224 */ /* 0x002fca00010e0602 */
[----:B------:R-:W-:-:S04]  /*f820*/  @!P0 LOP3.LUT R3, R3, R2, RZ, 0x3c, !PT ;  /* 0x0000000203038212 */ /* 0x000fc800078e3cff */
[----:B------:R-:W-:-:S04]  /*f830*/  @!P0 LOP3.LUT R2, R3, R2, RZ, 0x3c, !PT ;  /* 0x0000000203028212 */ /* 0x000fc800078e3cff */
[----:B------:R-:W-:-:S05]  /*f840*/  @!P0 LOP3.LUT R3, R3, R2, RZ, 0x3c, !PT ;  /* 0x0000000203038212 */ /* 0x000fca00078e3cff */
[----:B------:R0:W-:Y:S02]  /*f850*/  @!P0 LDGSTS.E.BYPASS.LTC128B.128 [R8+0x20c00], desc[UR50][R2.64], !P1 ;  /* 0x20c0000002088fae */ /* 0x0001e4000c901d72 */
[----:B0-----:R-:W-:Y:S02]  /*f860*/  VIADD R2, R25, 0x20 ;  /* 0x0000002019027836 */ /* 0x001fe40000000000 */
[----:B------:R-:W0:Y:S03]  /*f870*/  SHFL.IDX PT, R3, R0, 0x2, 0x181f ;  /* 0x00581f0000037f89 */ /* 0x000e2600000e0000 */
[----:B------:R-:W-:Y:S01]  /*f880*/  ISETP.GE.AND P0, PT, R2, R5, PT ;  /* 0x000000050200720c */ /* 0x000fe20003f06270 */
[----:B------:R-:W-:Y:S04]  /*f890*/  SHFL.IDX PT, R0, R0, 0x3, 0x181f ;  /* 0x00781f0000007f89 */ /* 0x000fe800000e0000 */
[----:B------:R-:W1:Y:S04]  /*f8a0*/  SHFL.IDX PT, R2, R4, 0x2, 0x181f ;  /* 0x00581f0004027f89 */ /* 0x000e6800000e0000 */
[----:B------:R-:W2:Y:S04]  /*f8b0*/  SHFL.IDX PT, R4, R4, 0x3, 0x181f ;  /* 0x00781f0004047f89 */ /* 0x000ea800000e0000 */
[----:B0-----:R-:W-:-:S05]  /*f8c0*/  @!P0 LEA R3, P2, R9, R3, 0x1 ;  /* 0x0000000309038211 */ /* 0x001fca00078408ff */
[----:B-1----:R-:W-:-:S05]  /*f8d0*/  @!P0 IMAD.X R2, RZ, RZ, R2, P2 ;  /* 0x000000ffff028224 */ /* 0x002fca00010e0602 */
[----:B------:R-:W-:-:S04]  /*f8e0*/  @!P0 LOP3.LUT R3, R3, R2, RZ, 0x3c, !PT ;  /* 0x0000000203038212 */ /* 0x000fc800078e3cff */
[----:B------:R-:W-:-:S04]  /*f8f0*/  @!P0 LOP3.LUT R2, R3, R2, RZ, 0x3c, !PT ;  /* 0x0000000203028212 */ /* 0x000fc800078e3cff */
[----:B------:R-:W-:-:S05]  /*f900*/  @!P0 LOP3.LUT R3, R3, R2, RZ, 0x3c, !PT ;  /* 0x0000000203038212 */ /* 0x000fca00078e3cff */
[----:B--2---:R1:W-:Y:S02]  /*f910*/  @!P0 LDGSTS.E.BYPASS.LTC128B.128 [R8+0x21400], desc[UR50][R2.64], !P1 ;  /* 0x2140000002088fae */ /* 0x0043e4000c901d72 */
.L_x_3713:
[----:B------:R-:W-:-:S05]  /*f920*/  VIADD R25, R25, 0x30 ;  /* 0x0000003019197836 */ /* 0x000fca0000000000 */
[----:B------:R-:W-:-:S13]  /*f930*/  ISETP.GE.AND P0, PT, R25, R5, PT ;  /* 0x000000051900720c */ /* 0x000fda0003f06270 */
[----:B01----:R-:W-:-:S05]  /*f940*/  @!P0 LEA R2, P2, R9, R0, 0x1 ;  /* 0x0000000009028211 */ /* 0x003fca00078408ff */
[----:B------:R-:W-:-:S05]  /*f950*/  @!P0 IMAD.X R3, RZ, RZ, R4, P2 ;  /* 0x000000ffff038224 */ /* 0x000fca00010e0604 */
[----:B------:R-:W-:Y:S01]  /*f960*/  @!PT LDS RZ, [RZ] ;  /* 0x00000000fffff984 */ /* 0x000fe20000000800 */
[----:B------:R-:W-:Y:S01]  /*f970*/  @!PT LDS RZ, [RZ] ;  /* 0x00000000fffff984 */ /* 0x000fe20000000800 */
[----:B------:R-:W-:Y:S01]  /*f980*/  @!PT LDS RZ, [RZ] ;  /* 0x00000000fffff984 */ /* 0x000fe20000000800 */
[----:B------:R0:W-:Y:S01]  /*f990*/  @!P0 LDGSTS.E.BYPASS.LTC128B.128 [R8+0x21c00], desc[UR50][R2.64], !P1 ;  /* 0x21c0000002088fae */ /* 0x0001e2000c901d72 */
[----:B------:R-:W-:Y:S01]  /*f9a0*/  PLOP3.LUT P0, PT, PT, PT, PT, 0x80, 0x0 ;  /* 0x000000000000781c */ /* 0x000fe20003f0f070 */
[----:B------:R-:W-:-:S12]  /*f9b0*/  NOP ;  /* 0x0000000000007918 */ /* 0x000fd80000000000 */
.L_x_3638:
        /* <DEDUP_REMOVED lines=14> */
[----:B------:R0:W-:Y:S01]  /*faa0*/  SYNCS.ARRIVE.TRANS64.A1T0 RZ, [R17+URZ+0x28c00], RZ ;  /* 0x028c00ff11ff79a7 */ /* 0x0001e2000810003f */
[----:B------:R-:W-:Y:S01]  /*fab0*/  BSSY B0, `(.L_x_3639) ;  /* 0x0000003000007945 */ /* 0x000fe20003800000 */
[----:B------:R-:W1:Y:S03]  /*fac0*/  SYNCS.PHASECHK.TRANS64.TRYWAIT P0, [R17+URZ+0x28c20], R0 ;  /* 0x028c2000110075a7 */ /* 0x000e66000800017f */
[----:B01----:R-:W-:Y:S05]  /*fad0*/  @!P0 BRA `(.L_x_3640) ;  /* 0x0000003800308947 */ /* 0x003fea0003800000 */
.L_x_3714:
[----:B------:R-:W-:Y:S05]  /*fae0*/  BSYNC B0 ;  /* 0x0000000000007941 */ /* 0x000fea0003800000 */
.L_x_3639:
[----:B------:R-:W-:-:S05]  /*faf0*/  IMAD.U32 R2, RZ, RZ, UR36 ;  /* 0x00000024ff027e24 */ /* 0x000fca000f8e00ff */
[----:B------:R-:W-:-:S13]  /*fb00*/  ISETP.NE.AND P0, PT, R2, 0x3, PT ;  /* 0x000000030200780c */ /* 0x000fda0003f05270 */
[----:B------:R-:W-:Y:S05]  /*fb10*/  @!P0 BRA `(.L_x_3641) ;  /* 0x0000000000048947 */ /* 0x000fea0003800000 */
[----:B------:R-:W-:Y:S01]  /*fb20*/  BPT.TRAP 0x1 ;  /* 0x000000040000795c */ /* 0x000fe20000300000 */
.L_x_3641:
[----:B0-----:R-:W-:Y:S01]  /*fb30*/  SHF.L.U32 R0, R22, 0x1f, RZ ;  /* 0x0000001f16007819 */ /* 0x001fe200000006ff */
[----:B------:R-:W-:Y:S03]  /*fb40*/  BSSY B0, `(.L_x_3642) ;  /* 0x0000003000007945 */ /* 0x000fe60003800000 */
[----:B------:R-:W0:Y:S02]  /*fb50*/  SYNCS.PHASECHK.TRANS64.TRYWAIT P0, [R19+URZ+0x28c60], R0 ;  /* 0x028c6000130075a7 */ /* 0x000e24000800017f */
[----:B0-----:R-:W-:Y:S05]  /*fb60*/  @!P0 BRA `(.L_x_3643) ;  /* 0x0000003800208947 */ /* 0x001fea0003800000 */
.L_x_3715:
[----:B------:R-:W-:Y:S05]  /*fb70*/  BSYNC B0 ;  /* 0x0000000000007941 */ /* 0x000fea0003800000 */
.L_x_3642:
[----:B------:R-:W0:Y:S01]  /*fb80*/  LDL.LU R2, [R1+0x1c] ;  /* 0x00001c0001027983 */ /* 0x000e220000300800 */
[----:B------:R-:W-:Y:S01]  /*fb90*/  ULDC.64 UR4, c[0x0][0x328] ;  /* 0x0000ca0000047ab9 */ /* 0x000fe20000000a00 */
[----:B------:R-:W-:Y:S02]  /*fba0*/  ULDC.64 UR6, c[0x0][0x318] ;  /* 0x0000c60000067ab9 */ /* 0x000fe40000000a00 */
[----:B------:R-:W2:Y:S01]  /*fbb0*/  LDL.LU R4, [R1+0x20] ;  /* 0x0000200001047983 */ /* 0x000ea20000300800 */
[----:B------:R-:W-:Y:S02]  /*fbc0*/  IMAD R5, R18, 0x8000, R33 ;  /* 0x0000800012057824 */ /* 0x000fe400078e0221 */
[----:B0-----:R-:W-:Y:S02]  /*fbd0*/  IMAD R0, R2, UR4, RZ ;  /* 0x0000000402007c24 */ /* 0x001fe4000f8e02ff */
[----:B------:R-:W-:-:S04]  /*fbe0*/  IMAD.WIDE.U32 R2, R35, UR4, RZ ;  /* 0x0000000423027c25 */ /* 0x000fc8000f8e00ff */
[----:B------:R-:W-:Y:S01]  /*fbf0*/  IMAD R0, R35, UR5, R0 ;  /* 0x0000000523007c24 */ /* 0x000fe2000f8e0200 */
[----:B------:R-:W-:-:S03]  /*fc00*/  ULDC.64 UR4, c[0x0][0x338] ;  /* 0x0000ce0000047ab9 */ /* 0x000fc60000000a00 */
[----:B------:R-:W-:Y:S02]  /*fc10*/  IMAD.IADD R3, R3, 0x1, R0 ;  /* 0x0000000103037824 */ /* 0x000fe400078e0200 */
[----:B--2---:R-:W-:Y:S02]  /*fc20*/  IMAD R0, R4, UR4, RZ ;  /* 0x0000000404007c24 */ /* 0x004fe4000f8e02ff */
        /* <DEDUP_REMOVED lines=10> */
[----:B------:R-:W2:Y:S01]  /*fcd0*/  LDL R3, [R1] ;  /* 0x0000000001037983 */ /* 0x000ea20000100800 */
[----:B------:R-:W-:Y:S01]  /*fce0*/  IMAD R5, R5, 0x2, R17 ;  /* 0x0000000205057824 */ /* 0x000fe200078e0211 */
[C---:B------:R-:W-:Y:S01]  /*fcf0*/  LOP3.LUT P5, RZ, R29.reuse, 0x2, RZ, 0xc0, !PT ;  /* 0x000000021dff7812 */ /* 0x040fe200078ac0ff */
[----:B------:R-:W0:Y:S01]  /*fd00*/  S2R R7, SR_TID.X ;  /* 0x0000000000077919 */ /* 0x000e220000002100 */
[C---:B------:R-:W-:Y:S02]  /*fd10*/  LOP3.LUT P4, RZ, R29.reuse, 0x4, RZ, 0xc0, !PT ;  /* 0x000000041dff7812 */ /* 0x040fe4000788c0ff */
[C---:B------:R-:W-:Y:S01]  /*fd20*/  LOP3.LUT P3, RZ, R29.reuse, 0x8, RZ, 0xc0, !PT ;  /* 0x000000081dff7812 */ /* 0x040fe2000786c0ff */
[----:B------:R-:W1:Y:S01]  /*fd30*/  SHFL.IDX PT, R2, R4, RZ, 0x181f ;  /* 0x00181fff04027589 */ /* 0x000e6200000e0000 */
[----:B------:R-:W-:Y:S02]  /*fd40*/  LOP3.LUT R16, R16, 0xfffffeff, RZ, 0xc0, !PT ;  /* 0xfffffeff10107812 */ /* 0x000fe400078ec0ff */
[----:B------:R-:W-:Y:S01]  /*fd50*/  LOP3.LUT P2, RZ, R29, 0x10, RZ, 0xc0, !PT ;  /* 0x000000101dff7812 */ /* 0x000fe2000784c0ff */
[----:B0-----:R-:W-:-:S05]  /*fd60*/  IMAD.SHL.U32 R7, R7, 0x8, RZ ;  /* 0x0000000807077824 */ /* 0x001fca00078e00ff */
[----:B------:R-:W-:-:S05]  /*fd70*/  LOP3.LUT R7, R7, 0x38, RZ, 0xc0, !PT ;  /* 0x0000003807077812 */ /* 0x000fca00078ec0ff */
[----:B------:R-:W-:Y:S01]  /*fd80*/  IMAD.SHL.U32 R0, R7, 0x2, RZ ;  /* 0x0000000207007824 */ /* 0x000fe200078e00ff */
[----:B------:R-:W-:-:S04]  /*fd90*/  LOP3.LUT R7, R29, 0x1, RZ, 0xc0, !PT ;  /* 0x000000011d077812 */ /* 0x000fc800078ec0ff */
[----:B-1----:R-:W-:Y:S02]  /*fda0*/  IADD3 R2, P0, R2, R0, RZ ;  /* 0x0000000002027210 */ /* 0x002fe40007f1e0ff */
[----:B------:R-:W-:-:S13]  /*fdb0*/  ISETP.NE.U32.AND P1, PT, R7, 0x1, PT ;  /* 0x000000010700780c */ /* 0x000fda0003f25070 */
[----:B------:R-:W-:-:S04]  /*fdc0*/  @P1 LOP3.LUT R16, R16, 0x100, RZ, 0xfc, !PT ;  /* 0x0000010010101812 */ /* 0x000fc800078efcff */
[----:B------:R-:W-:Y:S01]  /*fdd0*/  LOP3.LUT R16, R16, 0xfffffdff, RZ, 0xc0, !PT ;  /* 0xfffffdff10107812 */ /* 0x000fe200078ec0ff */
[----:B--2---:R-:W-:Y:S02]  /*fde0*/  IMAD.MOV.U32 R8, RZ, RZ, R3 ;  /* 0x000000ffff087224 */ /* 0x004fe400078e0003 */
[----:B------:R-:W0:Y:S03]  /*fdf0*/  SHFL.IDX PT, R3, R6, RZ, 0x181f ;  /* 0x00181fff06037589 */ /* 0x000e2600000e0000 */
[----:B------:R-:W-:Y:S01]  /*fe00*/  PRMT R7, R8, 0x8880, RZ ;  /* 0x0000888008077816 */ /* 0x000fe200000000ff */
[----:B0-----:R-:W-:Y:S01]  /*fe10*/  IMAD.X R3, RZ, RZ, R3, P0 ;  /* 0x000000ffff037224 */ /* 0x001fe200000e0603 */
[----:B------:R-:W-:Y:S02]  /*fe20*/  ISETP.LT.OR P0, PT, R28, 0x1, P1 ;  /* 0x000000011c00780c */ /* 0x000fe40000f01670 */
[----:B------:R-:W-:-:S04]  /*fe30*/  LOP3.LUT P1, RZ, R29, 0x20, RZ, 0xc0, !PT ;  /* 0x000000201dff7812 */ /* 0x000fc8000782c0ff */
[----:B------:R-:W-:-:S07]  /*fe40*/  ISETP.LT.OR P6, PT, R28, 0x1, !P1 ;  /* 0x000000011c00780c */ /* 0x000fce0004fc1670 */
[----:B------:R-:W-:Y:S01]  /*fe50*/  @!PT LDS RZ, [RZ] ;  /* 0x00000000fffff984 */ /* 0x000fe20000000800 */
        /* <DEDUP_REMOVED lines=9> */
[----:B------:R-:W-:-:S03]  /*fef0*/  LOP3.LUT P0, RZ, R29, 0x40, RZ, 0xc0, !PT ;  /* 0x000000401dff7812 */ /* 0x000fc6000780c0ff */
[----:B------:R-:W-:Y:S01]  /*ff00*/  LDGSTS.E.BYPASS.LTC128B.128 [R5+0xa400], desc[UR50][R2.64+0x280], !P6 ;  /* 0x0a40028002057fae */ /* 0x000fe2000f101d72 */
[----:B------:R-:W-:-:S13]  /*ff10*/  ISETP.LT.OR P6, PT, R28, 0x1, !P0 ;  /* 0x000000011c00780c */ /* 0x000fda00047c1670 */
[----:B------:R-:W-:Y:S01]  /*ff20*/  LDGSTS.E.BYPASS.LTC128B.128 [R5+0xc400], desc[UR50][R2.64+0x300], !P6 ;  /* 0x0c40030002057fae */ /* 0x000fe2000f101d72 */
[----:B------:R-:W-:-:S03]  /*ff30*/  ISETP.GT.AND P6, PT, R7, -0x1, PT ;  /* 0xffffffff0700780c */ /* 0x000fc60003fc4270 */
[----:B------:R-:W-:Y:S10]  /*ff40*/  SHFL.IDX PT, R7, R6, 0x2, 0x181f ;  /* 0x00581f0006077f89 */ /* 0x000ff400000e0000 */
[----:B------:R-:W-:-:S02]  /*ff50*/  @P6 LOP3.LUT R16, R16, 0x200, RZ, 0xfc, !PT ;  /* 0x0000020010106812 */ /* 0x000fc400078efcff */
[----:B------:R-:W-:-:S13]  /*ff60*/  ISETP.LT.OR P6, PT, R28, 0x1, P6 ;  /* 0x000000011c00780c */ /* 0x000fda00037c1670 */
[----:B------:R0:W-:Y:S04]  /*ff70*/  LDGSTS.E.BYPASS.LTC128B.128 [R5+0xe400], desc[UR50][R2.64+0x380], !P6 ;  /* 0x0e40038002057fae */ /* 0x0001e8000f101d72 */
[----:B0-----:R-:W0:Y:S04]  /*ff80*/  SHFL.IDX PT, R2, R4, 0x1, 0x181f ;  /* 0x00381f0004027f89 */ /* 0x001e2800000e0000 */
[----:B------:R-:W1:Y:S04]  /*ff90*/  SHFL.IDX PT, R3, R6, 0x1, 0x181f ;  /* 0x00381f0006037f89 */ /* 0x000e6800000e0000 */
[----:B------:R-:W-:Y:S01]  /*ffa0*/  SHFL.IDX PT, R6, R6, 0x3, 0x181f ;  /* 0x00781f0006067f89 */ /* 0x000fe200000e0000 */
[----:B0-----:R-:W-:-:S05]  /*ffb0*/  IADD3 R2, P6, R2, R0, RZ ;  /* 0x0000000002027210 */ /* 0x001fca0007fde0ff */
[----:B-1----:R-:W-:Y:S01]  /*ffc0*/  IMAD.X R3, RZ, RZ, R3, P6 ;  /* 0x000000ffff037224 */ /* 0x002fe200030e0603 */
        /* <DEDUP_REMOVED lines=17> */
[----:B------:R0:W-:Y:S04]  /*100e0*/  LDGSTS.E.BYPASS.LTC128B.128 [R5+0xec00], desc[UR50][R2.64+0x380], !P6 ;  /* 0x0ec0038002057fae */ /* 0x0001e8000f101d72 */
[----:B0-----:R-:W0:Y:S02]  /*100f0*/  SHFL.IDX PT, R2, R4, 0x2, 0x181f ;  /* 0x00581f0004027f89 */ /* 0x001e2400000e0000 */
[----:B0-----:R-:W-:-:S05]  /*10100*/  IADD3 R2, P6, R2, R0, RZ ;  /* 0x0000000002027210 */ /* 0x001fca0007fde0ff */
        /* <DEDUP_REMOVED lines=19> */
[----:B0-----:R0:W1:Y:S02]  /*10240*/  SHFL.IDX PT, R2, R4, 0x3, 0x181f ;  /* 0x00781f0004027f89 */ /* 0x00106400000e0000 */
.L_x_3725:
[C---:B------:R-:W-:Y:S02]  /*10250*/  LOP3.LUT P6, RZ, R16.reuse, 0x100, RZ, 0xc0, !PT ;  /* 0x0000010010ff7812 */ /* 0x040fe400078cc0ff */
[----:B------:R-:W-:Y:S02]  /*10260*/  LOP3.LUT R16, R16, 0xffffefff, RZ, 0xc0, !PT ;  /* 0xffffefff10107812 */ /* 0x000fe400078ec0ff */
[C---:B------:R-:W-:Y:S02]  /*10270*/  ISETP.LT.OR P6, PT, R28.reuse, 0x31, P6 ;  /* 0x000000311c00780c */ /* 0x040fe400037c1670 */
[----:B------:R-:W-:-:S11]  /*10280*/  ISETP.LT.OR P5, PT, R28, 0x31, !P5 ;  /* 0x000000311c00780c */ /* 0x000fd60006fa1670 */
[----:B------:R-:W-:Y:S02]  /*10290*/  @P6 LOP3.LUT R16, R16, 0x1000, RZ, 0xfc, !PT ;  /* 0x0000100010106812 */ /* 0x000fe400078efcff */
[----:B------:R-:W-:Y:S02]  /*102a0*/  ISETP.LT.OR P6, PT, R28, 0x31, !P4 ;  /* 0x000000311c00780c */ /* 0x000fe400067c1670 */
[----:B------:R-:W-:Y:S02]  /*102b0*/  LOP3.LUT R16, R16, 0xffffbfff, RZ, 0xc0, !PT ;  /* 0xffffbfff10107812 */ /* 0x000fe400078ec0ff */
[----:B------:R-:W-:Y:S02]  /*102c0*/  ISETP.LT.OR P4, PT, R28, 0x31, !P2 ;  /* 0x000000311c00780c */ /* 0x000fe40005781670 */
[----:B------:R-:W-:Y:S02]  /*102d0*/  LOP3.LUT R16, R16, 0xfffffeff, RZ, 0xc0, !PT ;  /* 0xfffffeff10107812 */ /* 0x000fe400078ec0ff */
[----:B------:R-:W-:-:S02]  /*102e0*/  ISETP.LT.OR P2, PT, R28, 0x31, !P0 ;  /* 0x000000311c00780c */ /* 0x000fc40004741670 */
[----:B------:R-:W-:Y:S02]  /*102f0*/  @P5 LOP3.LUT R16, R16, 0x100, RZ, 0xfc, !PT ;  /* 0x0000010010105812 */ /* 0x000fe400078efcff */
[----:B-1----:R-:W-:Y:S02]  /*10300*/  IADD3 R2, P0, R2, R0, RZ ;  /* 0x0000000002027210 */ /* 0x002fe40007f1e0ff */
[----:B------:R-:W-:Y:S02]  /*10310*/  @P6 LOP3.LUT R16, R16, 0x4000, RZ, 0xfc, !PT ;  /* 0x0000400010106812 */ /* 0x000fe400078efcff */
[----:B------:R-:W-:Y:S01]  /*10320*/  ISETP.LT.OR P5, PT, R28, 0x31, !P3 ;  /* 0x000000311c00780c */ /* 0x000fe20005fa1670 */
[----:B------:R-:W-:Y:S01]  /*10330*/  IMAD.X R3, RZ, RZ, R6, P0 ;  /* 0x000000ffff037224 */ /* 0x000fe200000e0606 */
[C---:B------:R-:W-:Y:S02]  /*10340*/  LOP3.LUT P6, RZ, R16.reuse, 0x1000, RZ, 0xc0, !PT ;  /* 0x0000100010ff7812 */ /* 0x040fe400078cc0ff */
[----:B------:R-:W-:-:S02]  /*10350*/  LOP3.LUT P0, RZ, R16, 0x100, RZ, 0xc0, !PT ;  /* 0x0000010010ff7812 */ /* 0x000fc4000780c0ff */
[----:B------:R-:W-:Y:S02]  /*10360*/  ISETP.LT.OR P3, PT, R28, 0x31, !P1 ;  /* 0x000000311c00780c */ /* 0x000fe40004f61670 */
[----:B------:R-:W-:-:S04]  /*10370*/  LOP3.LUT P1, RZ, R16, 0x200, RZ, 0xc0, !PT ;  /* 0x0000020010ff7812 */ /* 0x000fc8000782c0ff */
[----:B------:R-:W-:-:S03]  /*10380*/  ISETP.LT.OR P1, PT, R28, 0x31, P1 ;  /* 0x000000311c00780c */ /* 0x000fc60000f21670 */
[----:B------:R-:W-:Y:S01]  /*10390*/  @!PT LDS RZ, [RZ] ;  /* 0x00000000fffff984 */ /* 0x000fe20000000800 */
[----:B------:R-:W-:Y:S01]  /*103a0*/  @!PT LDS RZ, [RZ] ;  /* 0x00000000fffff984 */ /* 0x000fe20000000800 */
[----:B------:R-:W-:Y:S01]  /*103b0*/  @!PT LDS RZ, [RZ] ;  /* 0x00000000fffff984 */ /* 0x000fe20000000800 */
[----:B------:R1:W-:Y:S01]  /*103c0*/  LDGSTS.E.BYPASS.LTC128B.128 [R5+0x1c00], desc[UR50][R2.64], !P6 ;  /* 0x01c0000002057fae */ /* 0x0003e2000f101d72 */
[----:B------:R-:W-:-:S03]  /*103d0*/  LOP3.LUT P6, RZ, R16, 0x4000, RZ, 0xc0, !PT ;  /* 0x0000400010ff7812 */ /* 0x000fc600078cc0ff */
[----:B------:R1:W-:Y:S01]  /*103e0*/  LDGSTS.E.BYPASS.LTC128B.128 [R5+0x3c00], desc[UR50][R2.64+0x80], !P0 ;  /* 0x03c0008002057fae */ /* 0x0003e2000c101d72 */
[----:B------:R-:W-:-:S09]  /*103f0*/  PLOP3.LUT P0, PT, PT, PT, PT, 0x80, 0x0 ;  /* 0x000000000000781c */ /* 0x000fd20003f0f070 */
[----:B------:R1:W-:Y:S04]  /*10400*/  LDGSTS.E.BYPASS.LTC128B.128 [R5+0x5c00], desc[UR50][R2.64+0x100], !P6 ;  /* 0x05c0010002057fae */ /* 0x0003e8000f101d72 */
[----:B------:R1:W-:Y:S04]  /*10410*/  LDGSTS.E.BYPASS.LTC128B.128 [R5+0x7c00], desc[UR50][R2.64+0x180], !P5 ;  /* 0x07c0018002057fae */ /* 0x0003e8000e901d72 */
[----:B------:R1:W-:Y:S04]  /*10420*/  LDGSTS.E.BYPASS.LTC128B.128 [R5+0x9c00], desc[UR50][R2.64+0x200], !P4 ;  /* 0x09c0020002057fae */ /* 0x0003e8000e101d72 */
[----:B------:R1:W-:Y:S04]  /*10430*/  LDGSTS.E.BYPASS.LTC128B.128 [R5+0xbc00], desc[UR50][R2.64+0x280], !P3 ;  /* 0x0bc0028002057fae */ /* 0x0003e8000d901d72 */
[----:B------:R1:W-:Y:S04]  /*10440*/  LDGSTS.E.BYPASS.LTC128B.128 [R5+0xdc00], desc[UR50][R2.64+0x300], !P2 ;  /* 0x0dc0030002057fae */ /* 0x0003e8000d101d72 */
[----:B------:R1:W-:Y:S01]  /*10450*/  LDGSTS.E.BYPASS.LTC128B.128 [R5+0xfc00], desc[UR50][R2.64+0x380], !P1 ;  /* 0x0fc0038002057fae */ /* 0x0003e2000c901d72 */
[----:B------:R-:W-:Y:S01]  /*10460*/  NOP ;  /* 0x0000000000007918 */ /* 0x000fe20000000000 */
.L_x_3645:
[----:B------:R-:W-:Y:S02]  /*10470*/  PLOP3.LUT P1, PT, P1, P0, PT, 0xa2, 0x0 ;  /* 0x000000000000781c */ /* 0x000fe40000f21472 */
[----:B------:R-:W-:-:S08]  /*10480*/  @P0 R2UR P1, UR4, R19 ;  /* 0x00000000130402ca */ /* 0x000fd00000020000 */
[----:B------:R-:W-:-:S05]  /*10490*/  @P0 PLOP3.LUT P0, PT, P1, PT, PT, 0x80, 0x0 ;  /* 0x000000000000081c */ /* 0x000fca0000f0f070 */
[----:B------:R-:W-:Y:S01]  /*104a0*/  @!P1 SYNCS.ARRIVE.TRANS64.RED.A0T1 RZ, [UR4+0x28c50], RZ ;  /* 0x028c50ffffff99a7 */ /* 0x000fe20008200404 */
[----:B------:R-:W-:Y:S07]  /*104b0*/  @!P1 ARRIVES.LDGSTSBAR.64.TRANSCNT [UR4+0x28c50] ;  /* 0x028c5000ff0099b0 */ /* 0x000fee0008000a84 */
[----:B------:R-:W-:Y:S05]  /*104c0*/  @P0 BRA.U.ANY `(.L_x_3645) ;  /* 0xfffffffd00e80947 */ /* 0x000fea000393ffff */
[----:B------:R-:W-:Y:S01]  /*104d0*/  NOP ;  /* 0x0000000000007918 */ /* 0x000fe20000000000 */
[----:B-1----:R-:W-:-:S05]  /*104e0*/  IMAD.U32 R2, RZ, RZ, UR36 ;  /* 0x00000024ff027e24 */ /* 0x002fca000f8e00ff */
[----:B------:R-:W-:-:S13]  /*104f0*/  ISETP.NE.AND P2, PT, R2, 0x3, PT ;  /* 0x000000030200780c */ /* 0x000fda0003f45270 */
[----:B------:R-:W-:Y:S05]  /*10500*/  @!P2 BRA `(.L_x_3646) ;  /* 0x000000000004a947 */ /* 0x000fea0003800000 */
[----:B------:R-:W-:Y:S01]  /*10510*/  BPT.TRAP 0x1 ;  /* 0x000000040000795c */ /* 0x000fe20000300000 */
.L_x_3646:
[----:B------:R-:W2:Y:S01]  /*10520*/  LDL.LU R2, [R1+0xc] ;  /* 0x00000c0001027983 */ /* 0x000ea20000300800 */
[----:B------:R1:W-:Y:S01]  /*10530*/  SYNCS.ARRIVE.TRANS64.A1T0 RZ, [R19+URZ+0x28c50], RZ ;  /* 0x028c50ff13ff79a7 */ /* 0x0003e2000810003f */
[----:B------:R-:W-:Y:S01]  /*10540*/  BSSY B0, `(.L_x_3647) ;  /* 0x00000f1000007945 */ /* 0x000fe20003800000 */
[----:B--2---:R-:W-:-:S05]  /*10550*/  VIADD R7, R2, 0xfffffffe ;  /* 0xfffffffe02077836 */ /* 0x004fca0000000000 */
[----:B------:R-:W-:-:S13]  /*10560*/  ISETP.GE.AND P0, PT, R7, R30, PT ;  /* 0x0000001e0700720c */ /* 0x000fda0003f06270 */
[----:B-1----:R-:W-:Y:S05]  /*10570*/  @!P0 BRA `(.L_x_3648) ;  /* 0x0000000c00b48947 */ /* 0x002fea0003800000 */
[----:B------:R-:W2:Y:S04]  /*10580*/  LDL.LU R3, [R1+0x28] ;  /* 0x0000280001037983 */ /* 0x000ea80000300800 */
[----:B------:R-:W3:Y:S01]  /*10590*/  LDL.LU R2, [R1] ;  /* 0x0000000001027983 */ /* 0x000ee20000300800 */
[----:B--2---:R-:W-:Y:S02]  /*105a0*/  LOP3.LUT R29, R3, 0x40, RZ, 0xc0, !PT ;  /* 0x00000040031d7812 */ /* 0x004fe400078ec0ff */
[----:B---3--:R-:W-:Y:S02]  /*105b0*/  LOP3.LUT R28, R2, 0x80, RZ, 0xc0, !PT ;  /* 0x00000080021c7812 */ /* 0x008fe400078ec0ff */
[----:B------:R-:W-:Y:S02]  /*105c0*/  SHF.R.U32.HI R29, RZ, 0x2, R29 ;  /* 0x00000002ff1d7819 */ /* 0x000fe4000001161d */
[----:B------:R-:W-:-:S07]  /*105d0*/  SHF.R.U32.HI R28, RZ, 0x3, R28 ;  /* 0x00000003ff1c7819 */ /* 0x000fce000001161c */
.L_x_3661:
[----:B0-----:R-:W0:Y:S01]  /*105e0*/  S2R R4, SR_TID.X ;  /* 0x0000000000047919 */ /* 0x001e220000002100 */
[----:B-1----:R-:W1:Y:S01]  /*105f0*/  LDC R2, c[0x0][0x430] ;  /* 0x00010c00ff027b82 */ /* 0x002e620000000800 */
[----:B--23--:R-:W-:Y:S01]  /*10600*/  IMAD R6, R7, 0x40, R31 ;  /* 0x0000004007067824 */ /* 0x00cfe200078e021f */
[----:B------:R-:W-:Y:S05]  /*10610*/  YIELD ;  /* 0x0000000000007946 */ /* 0x000fea0003800000 */
[----:B------:R-:W-:Y:S01]  /*10620*/  IMAD.U32 R11, RZ, RZ, UR36 ;  /* 0x00000024ff0b7e24 */ /* 0x000fe2000f8e00ff */
[----:B------:R-:W-:Y:S01]  /*10630*/  ULDC UR4, c[0x0][0x430] ;  /* 0x00010c0000047ab9 */ /* 0x000fe20000000800 */
[----:B------:R-:W-:Y:S01]  /*10640*/  VIADD R18, R18, 0x1 ;  /* 0x0000000112127836 */ /* 0x000fe20000000000 */
[----:B-1----:R-:W-:Y:S01]  /*10650*/  ISETP.NE.AND P0, PT, R2, 0x1, PT ;  /* 0x000000010200780c */ /* 0x002fe20003f05270 */
[----:B0-----:R-:W-:-:S05]  /*10660*/  IMAD.SHL.U32 R4, R4, 0x10, RZ ;  /* 0x0000001004047824 */ /* 0x001fca00078e00ff */
[----:B------:R-:W-:-:S07]  /*10670*/  LOP3.LUT R4, R36, 0x70, R4, 0xf8, !PT ;  /* 0x0000007024047812 */ /* 0x000fce00078ef804 */
[----:B------:R-:W0:Y:S01]  /*10680*/  @P0 LDC R3, c[0x0][0x434] ;  /* 0x00010d00ff030b82 */ /* 0x000e220000000800 */
[C---:B------:R-:W-:Y:S01]  /*10690*/  ISETP.GT.U32.AND P1, PT, R4.reuse, 0x3f, PT ;  /* 0x0000003f0400780c */ /* 0x040fe20003f24070 */
[----:B------:R-:W-:-:S06]  /*106a0*/  IMAD.IADD R6, R4, 0x1, R6 ;  /* 0x0000000104067824 */ /* 0x000fcc00078e0206 */
[----:B------:R-:W1:Y:S01]  /*106b0*/  @P0 LDC R2, c[0x0][0x438] ;  /* 0x00010e00ff020b82 */ /* 0x000e620000000800 */
[----:B------:R-:W-:-:S07]  /*106c0*/  IMAD.MOV.U32 R10, RZ, RZ, R6 ;  /* 0x000000ffff0a7224 */ /* 0x000fce00078e0006 */
[----:B------:R-:W2:Y:S01]  /*106d0*/  @!P1 LDC.64 R4, c[0x0][0x428] ;  /* 0x00010a00ff049b82 */ /* 0x000ea20000000a00 */
[----:B0-----:R-:W-:-:S07]  /*106e0*/  @P0 IMAD.HI.U32 R3, R6, R3, RZ ;  /* 0x0000000306030227 */ /* 0x001fce00078e00ff */
[----:B------:R-:W0:Y:S01]  /*106f0*/  @!P1 LDC.64 R8, c[0x0][0x418] ;  /* 0x00010600ff089b82 */ /* 0x000e220000000a00 */
[----:B-1----:R-:W-:-:S04]  /*10700*/  @P0 SHF.R.U32.HI R10, RZ, R2, R3 ;  /* 0x00000002ff0a0219 */ /* 0x002fc80000011603 */
[--C-:B------:R-:W-:Y:S01]  /*10710*/  @!P1 SHF.R.S32.HI R3, RZ, 0x1f, R10.reuse ;  /* 0x0000001fff039819 */ /* 0x100fe2000001140a */
[----:B------:R-:W-:-:S04]  /*10720*/  @!P1 IMAD.MOV.U32 R2, RZ, RZ, R10 ;  /* 0x000000ffff029224 */ /* 0x000fc800078e000a */
[----:B--2---:R-:W-:-:S04]  /*10730*/  @!P1 IMAD.WIDE.U32 R2, R23, R4, R2 ;  /* 0x0000000417029225 */ /* 0x004fc800078e0002 */
[----:B------:R-:W-:-:S04]  /*10740*/  @!P1 IMAD R4, R32, R4, RZ ;  /* 0x0000000420049224 */ /* 0x000fc800078e02ff */
[----:B------:R-:W-:Y:S01]  /*10750*/  @!P1 IMAD R5, R23, R5, R4 ;  /* 0x0000000517059224 */ /* 0x000fe200078e0204 */
[----:B0-----:R-:W-:Y:S01]  /*10760*/  @!P1 LEA R8, P0, R2, R8, 0x2 ;  /* 0x0000000802089211 */ /* 0x001fe200078010ff */
[----:B------:R-:W-:Y:S02]  /*10770*/  IMAD.MOV.U32 R4, RZ, RZ, RZ ;  /* 0x000000ffff047224 */ /* 0x000fe400078e00ff */
[----:B------:R-:W-:Y:S02]  /*10780*/  @!P1 IMAD.IADD R3, R5, 0x1, R3 ;  /* 0x0000000105039824 */ /* 0x000fe400078e0203 */
[----:B------:R-:W-:-:S03]  /*10790*/  IMAD.MOV R5, RZ, RZ, -R10 ;  /* 0x000000ffff057224 */ /* 0x000fc600078e0a0a */
[----:B------:R-:W-:Y:S01]  /*107a0*/  @!P1 LEA.HI.X R9, R2, R9, R3, 0x2, P0 ;  /* 0x0000000902099211 */ /* 0x000fe200000f1403 */
[----:B------:R-:W-:Y:S01]  /*107b0*/  IMAD R5, R5, UR4, R6 ;  /* 0x0000000405057c24 */ /* 0x000fe2000f8e0206 */
[----:B------:R-:W-:-:S03]  /*107c0*/  ISETP.NE.AND P0, PT, R18, 0x2, PT ;  /* 0x000000021200780c */ /* 0x000fc60003f05270 */
[----:B------:R0:W5:Y:S01]  /*107d0*/  @!P1 LDG.E R4, desc[UR50][R8.64] ;  /* 0x0000003208049981 */ /* 0x000162000c1e1900 */
[----:B------:R-:W-:Y:S01]  /*107e0*/  ISETP.NE.AND P1, PT, R11, 0x3, PT ;  /* 0x000000030b00780c */ /* 0x000fe20003f25270 */
[----:B------:R-:W-:Y:S01]  /*107f0*/  IMAD.MOV.U32 R3, RZ, RZ, R7 ;  /* 0x000000ffff037224 */ /* 0x000fe200078e0007 */
[----:B------:R-:W-:Y:S01]  /*10800*/  SEL R2, RZ, 0x1, P0 ;  /* 0x00000001ff027807 */ /* 0x000fe20000000000 */
[----:B------:R-:W-:Y:S01]  /*10810*/  VIADD R7, R7, 0xffffffff ;  /* 0xffffffff07077836 */ /* 0x000fe20000000000 */
[----:B------:R-:W-:Y:S02]  /*10820*/  SEL R18, R18, RZ, P0 ;  /* 0x000000ff12127207 */ /* 0x000fe40000000000 */
[----:B------:R-:W-:Y:S02]  /*10830*/  LOP3.LUT R22, R22, R2, RZ, 0x3c, !PT ;  /* 0x0000000216167212 */ /* 0x000fe400078e3cff */
[----:B------:R-:W-:-:S05]  /*10840*/  ISETP.GT.AND P3, PT, R3, R30, PT ;  /* 0x0000001e0300720c */ /* 0x000fca0003f64270 */
[----:B0-----:R-:W-:Y:S08]  /*10850*/  @!P1 BRA `(.L_x_3649) ;  /* 0x0000000000049947 */ /* 0x001ff00003800000 */
[----:B------:R-:W-:Y:S01]  /*10860*/  BPT.TRAP 0x1 ;  /* 0x000000040000795c */ /* 0x000fe20000300000 */
.L_x_3649:
[----:B------:R-:W-:Y:S01]  /*10870*/  IMAD R6, R18, 0x8, R17 ;  /* 0x0000000812067824 */ /* 0x000fe200078e0211 */
[----:B------:R-:W-:Y:S01]  /*10880*/  SHF.L.U32 R19, R22, 0x1f, RZ ;  /* 0x0000001f16137819 */ /* 0x000fe200000006ff */
[----:B------:R-:W-:Y:S01]  /*10890*/  BSSY B1, `(.L_x_3650) ;  /* 0x0000004000017945 */ /* 0x000fe20003800000 */
[----:B------:R-:W-:Y:S02]  /*108a0*/  SHF.R.S32.HI R9, RZ, 0x1f, R5 ;  /* 0x0000001fff097819 */ /* 0x000fe40000011405 */
[----:B------:R-:W0:Y:S02]  /*108b0*/  SYNCS.PHASECHK.TRANS64.TRYWAIT P0, [R6+URZ+0x28c40], R19 ;  /* 0x028c4013060075a7 */ /* 0x000e24000800017f */
[----:B0-----:R-:W-:Y:S05]  /*108c0*/  @!P0 BRA `(.L_x_3651) ;  /* 0x0000003400088947 */ /* 0x001fea0003800000 */
.L_x_3726:
[----:B------:R-:W-:Y:S05]  /*108d0*/  BSYNC B1 ;  /* 0x0000000000017941 */ /* 0x000fea0003800000 */
.L_x_3650:
[----:B------:R-:W-:Y:S01]  /*108e0*/  ULDC.64 UR4, c[0x0][0x300] ;  /* 0x0000c00000047ab9 */ /* 0x000fe20000000a00 */
[----:B-----5:R-:W-:Y:S01]  /*108f0*/  SHF.R.S32.HI R10, RZ, 0x1f, R4 ;  /* 0x0000001fff0a7819 */ /* 0x020fe20000011404 */
[----:B------:R-:W-:Y:S01]  /*10900*/  IMAD R8, R9, UR4, RZ ;  /* 0x0000000409087c24 */ /* 0x000fe2000f8e02ff */
[----:B------:R-:W-:Y:S01]  /*10910*/  ULDC.64 UR6, c[0x0][0x2e8] ;  /* 0x0000ba0000067ab9 */ /* 0x000fe20000000a00 */
[----:B------:R-:W-:Y:S01]  /*10920*/  IMAD.WIDE.U32 R2, R5, UR4, RZ ;  /* 0x0000000405027c25 */ /* 0x000fe2000f8e00ff */
[----:B------:R-:W-:-:S03]  /*10930*/  LOP3.LUT P1, RZ, R16, 0x2, RZ, 0xc0, !PT ;  /* 0x0000000210ff7812 */ /* 0x000fc6000782c0ff */
        /* <DEDUP_REMOVED lines=8> */
[----:B------:R-:W-:Y:S02]  /*109c0*/  IMAD R8, R18, 0x1000, R33 ;  /* 0x0000100012087824 */ /* 0x000fe400078e0221 */
[----:B------:R-:W-:Y:S01]  /*109d0*/  IMAD.WIDE.U32 R2, R26, UR4, R2 ;  /* 0x000000041a027c25 */ /* 0x000fe2000f8e0002 */
[----:B------:R-:W-:-:S03]  /*109e0*/  UMOV UR4, 0xffffffff ;  /* 0xffffffff00047882 */ /* 0x000fc60000000000 */
[----:B------:R-:W-:Y:S01]  /*109f0*/  IMAD R25, R26, UR5, R3 ;  /* 0x000000051a197c24 */ /* 0x000fe2000f8e0203 */
[----:B------:R-:W-:-:S04]  /*10a00*/  LEA R20, P0, R2, UR6, 0x1 ;  /* 0x0000000602147c11 */ /* 0x000fc8000f8008ff */
[----:B------:R-:W-:Y:S01]  /*10a10*/  LEA.HI.X R25, R2, UR7, R25, 0x1, P0 ;  /* 0x0000000702197c11 */ /* 0x000fe200080f0c19 */
[----:B------:R-:W-:Y:S08]  /*10a20*/  BRA.DIV UR4, `(.L_x_3652) ;  /* 0x0000003204c47947 */ /* 0x000ff0000b800000 */
[----:B------:R-:W1:Y:S01]  /*10a30*/  SHFL.IDX PT, R2, R20, RZ, 0x181f ;  /* 0x00181fff14027589 */ /* 0x000e6200000e0000 */
[----:B------:R-:W-:-:S03]  /*10a40*/  IMAD R21, R8, 0x2, R17 ;  /* 0x0000000208157824 */ /* 0x000fc600078e0211 */
[----:B------:R-:W2:Y:S01]  /*10a50*/  SHFL.IDX PT, R3, R25, RZ, 0x181f ;  /* 0x00181fff19037589 */ /* 0x000ea200000e0000 */
[----:B-1----:R-:W-:-:S05]  /*10a60*/  IADD3 R2, P0, R2, R0, RZ ;  /* 0x0000000002027210 */ /* 0x002fca0007f1e0ff */
[----:B--2---:R-:W-:-:S05]  /*10a70*/  IMAD.X R3, RZ, RZ, R3, P0 ;  /* 0x000000ffff037224 */ /* 0x004fca00000e0603 */
[----:B------:R-:W-:Y:S01]  /*10a80*/  @!PT LDS RZ, [RZ] ;  /* 0x00000000fffff984 */ /* 0x000fe20000000800 */
[----:B------:R1:W-:Y:S04]  /*10a90*/  LDGSTS.E.BYPASS.LTC128B.128 [R21+0x22400], desc[UR50][R2.64], !P1 ;  /* 0x2240000002157fae */ /* 0x0003e8000c901d72 */
[----:B-1----:R-:W1:Y:S04]  /*10aa0*/  SHFL.IDX PT, R2, R20, 0x1, 0x181f ;  /* 0x00381f0014027f89 */ /* 0x002e6800000e0000 */
[----:B------:R-:W2:Y:S01]  /*10ab0*/  SHFL.IDX PT, R3, R25, 0x1, 0x181f ;  /* 0x00381f0019037f89 */ /* 0x000ea200000e0000 */
[----:B-1----:R-:W-:-:S05]  /*10ac0*/  IADD3 R2, P0, R2, R0, RZ ;  /* 0x0000000002027210 */ /* 0x002fca0007f1e0ff */
[----:B--2---:R-:W-:-:S05]  /*10ad0*/  IMAD.X R3, RZ, RZ, R3, P0 ;  /* 0x000000ffff037224 */ /* 0x004fca00000e0603 */
[----:B------:R1:W-:Y:S04]  /*10ae0*/  LDGSTS.E.BYPASS.LTC128B.128 [R21+0x22c00], desc[UR50][R2.64], !P1 ;  /* 0x22c0000002157fae */ /* 0x0003e8000c901d72 */
[----:B-1----:R-:W1:Y:S04]  /*10af0*/  SHFL.IDX PT, R2, R20, 0x2, 0x181f ;  /* 0x00581f0014027f89 */ /* 0x002e6800000e0000 */
[----:B------:R-:W2:Y:S04]  /*10b00*/  SHFL.IDX PT, R3, R25, 0x2, 0x181f ;  /* 0x00581f0019037f89 */ /* 0x000ea800000e0000 */
[----:B------:R-:W3:Y:S01]  /*10b10*/  SHFL.IDX PT, R25, R25, 0x3, 0x181f ;  /* 0x00781f0019197f89 */ /* 0x000ee200000e0000 */
[----:B-1----:R-:W-:-:S05]  /*10b20*/  IADD3 R2, P0, R2, R0, RZ ;  /* 0x0000000002027210 */ /* 0x002fca0007f1e0ff */
[----:B--2---:R-:W-:-:S05]  /*10b30*/  IMAD.X R3, RZ, RZ, R3, P0 ;  /* 0x000000ffff037224 */ /* 0x004fca00000e0603 */
[----:B------:R1:W-:Y:S04]  /*10b40*/  LDGSTS.E.BYPASS.LTC128B.128 [R21+0x23400], desc[UR50][R2.64], !P1 ;  /* 0x2340000002157fae */ /* 0x0003e8000c901d72 */
[----:B-1-3--:R1:W2:Y:S02]  /*10b50*/  SHFL.IDX PT, R2, R20, 0x3, 0x181f ;  /* 0x00781f0014027f89 */ /* 0x00a2a400000e0000 */
.L_x_3736:
[----:B--2---:R-:W-:-:S05]  /*10b60*/  IADD3 R2, P0, R2, R0, RZ ;  /* 0x0000000002027210 */ /* 0x004fca0007f1e0ff */
[----:B------:R-:W-:Y:S01]  /*10b70*/  IMAD.X R3, RZ, RZ, R25, P0 ;  /* 0x000000ffff037224 */ /* 0x000fe200000e0619 */
[----:B------:R-:W-:-:S04]  /*10b80*/  PLOP3.LUT P0, PT, PT, PT, PT, 0x80, 0x0 ;  /* 0x000000000000781c */ /* 0x000fc80003f0f070 */
[----:B------:R-:W-:Y:S01]  /*10b90*/  @!PT LDS RZ, [RZ] ;  /* 0x00000000fffff984 */ /* 0x000fe20000000800 */
[----:B------:R-:W-:Y:S01]  /*10ba0*/  @!PT LDS RZ, [RZ] ;  /* 0x00000000fffff984 */ /* 0x000fe20000000800 */
[----:B------:R-:W-:Y:S01]  /*10bb0*/  @!PT LDS RZ, [RZ] ;  /* 0x00000000fffff984 */ /* 0x000fe20000000800 */
[----:B------:R2:W-:Y:S01]  /*10bc0*/  LDGSTS.E.BYPASS.LTC128B.128 [R21+0x23c00], desc[UR50][R2.64], !P1 ;  /* 0x23c0000002157fae */ /* 0x0005e2000c901d72 */
[----:B------:R-:W-:-:S08]  /*10bd0*/  NOP ;  /* 0x0000000000007918 */ /* 0x000fd00000000000 */
.L_x_3653:
[----:B------:R-:W-:Y:S02]  /*10be0*/  PLOP3.LUT P1, PT, P1, P0, PT, 0xa2, 0x0 ;  /* 0x000000000000781c */ /* 0x000fe40000f21472 */
[----:B------:R-:W-:-:S08]  /*10bf0*/  @P0 R2UR P1, UR4, R6 ;  /* 0x00000000060402ca */ /* 0x000fd00000020000 */
[----:B------:R-:W-:-:S05]  /*10c00*/  @P0 PLOP3.LUT P0, PT, P1, PT, PT, 0x80, 0x0 ;  /* 0x000000000000081c */ /* 0x000fca0000f0f070 */
[----:B------:R-:W-:Y:S01]  /*10c10*/  @!P1 SYNCS.ARRIVE.TRANS64.RED.A0T1 RZ, [UR4+0x28c30], RZ ;  /* 0x028c30ffffff99a7 */ /* 0x000fe20008200404 */
[----:B------:R-:W-:Y:S07]  /*10c20*/  @!P1 ARRIVES.LDGSTSBAR.64.TRANSCNT [UR4+0x28c30] ;  /* 0x028c3000ff0099b0 */ /* 0x000fee0008000a84 */
[----:B------:R-:W-:Y:S05]  /*10c30*/  @P0 BRA.U.ANY `(.L_x_3653) ;  /* 0xfffffffd00e80947 */ /* 0x000fea000393ffff */
[----:B------:R-:W-:Y:S01]  /*10c40*/  NOP ;  /* 0x0000000000007918 */ /* 0x000fe20000000000 */
[----:B--2---:R-:W-:-:S05]  /*10c50*/  IMAD.U32 R2, RZ, RZ, UR36 ;  /* 0x00000024ff027e24 */ /* 0x004fca000f8e00ff */
[----:B------:R-:W-:-:S13]  /*10c60*/  ISETP.NE.AND P2, PT, R2, 0x3, PT ;  /* 0x000000030200780c */ /* 0x000fda0003f45270 */
[----:B------:R-:W-:Y:S05]  /*10c70*/  @!P2 BRA `(.L_x_3654) ;  /* 0x000000000004a947 */ /* 0x000fea0003800000 */
[----:B------:R-:W-:Y:S01]  /*10c80*/  BPT.TRAP 0x1 ;  /* 0x000000040000795c */ /* 0x000fe20000300000 */
.L_x_3654:
[----:B------:R2:W-:Y:S01]  /*10c90*/  SYNCS.ARRIVE.TRANS64.A1T0 RZ, [R6+URZ+0x28c30], RZ ;  /* 0x028c30ff06ff79a7 */ /* 0x0005e2000810003f */
[----:B------:R-:W-:Y:S05]  /*10ca0*/  @!P2 BRA `(.L_x_3655) ;  /* 0x000000000004a947 */ /* 0x000fea0003800000 */
[----:B------:R-:W-:Y:S01]  /*10cb0*/  BPT.TRAP 0x1 ;  /* 0x000000040000795c */ /* 0x000fe20000300000 */
.L_x_3655:
[----:B------:R-:W3:Y:S01]  /*10cc0*/  SYNCS.PHASECHK.TRANS64.TRYWAIT P0, [R6+URZ+0x28c60], R19 ;  /* 0x028c6013060075a7 */ /* 0x000ee2000800017f */
[----:B------:R-:W-:Y:S04]  /*10cd0*/  BSSY B1, `(.L_x_3656) ;  /* 0x0000002000017945 */ /* 0x000fe80003800000 */
[----:B---3--:R-:W-:Y:S05]  /*10ce0*/  @!P0 BRA `(.L_x_3657) ;  /* 0x0000003400308947 */ /* 0x008fea0003800000 */
.L_x_3737:
[----:B------:R-:W-:Y:S05]  /*10cf0*/  BSYNC B1 ;  /* 0x0000000000017941 */ /* 0x000fea0003800000 */
.L_x_3656:
[----:B------:R-:W-:Y:S01]  /*10d00*/  ULDC.64 UR4, c[0x0][0x328] ;  /* 0x0000ca0000047ab9 */ /* 0x000fe20000000a00 */
[----:B------:R-:W-:Y:S01]  /*10d10*/  ULDC.64 UR6, c[0x0][0x318] ;  /* 0x0000c60000067ab9 */ /* 0x000fe20000000a00 */
[----:B------:R-:W-:Y:S01]  /*10d20*/  IMAD R9, R9, UR4, RZ ;  /* 0x0000000409097c24 */ /* 0x000fe2000f8e02ff */
[C---:B------:R-:W-:Y:S01]  /*10d30*/  LOP3.LUT P5, RZ, R16.reuse, 0x8, RZ, 0xc0, !PT ;  /* 0x0000000810ff7812 */ /* 0x040fe200078ac0ff */
[----:B------:R-:W-:Y:S01]  /*10d40*/  IMAD.WIDE.U32 R2, R5, UR4, RZ ;  /* 0x0000000405027c25 */ /* 0x000fe2000f8e00ff */
[----:B------:R-:W-:-:S03]  /*10d50*/  LOP3.LUT P4, RZ, R16, 0x4, RZ, 0xc0, !PT ;  /* 0x0000000410ff7812 */ /* 0x000fc6000788c0ff */
[----:B------:R-:W-:Y:S01]  /*10d60*/  IMAD R9, R5, UR5, R9 ;  /* 0x0000000505097c24 */ /* 0x000fe2000f8e0209 */
[----:B------:R-:W-:Y:S01]  /*10d70*/  ULDC.64 UR4, c[0x0][0x338] ;  /* 0x0000ce0000047ab9 */ /* 0x000fe20000000a00 */
[----:B0--3--:R-:W-:Y:S02]  /*10d80*/  IMAD R19, R18, 0x7000, R8 ;  /* 0x0000700012137824 */ /* 0x009fe400078e0208 */
        /* <DEDUP_REMOVED lines=12> */
[----:B------:R-:W0:Y:S01]  /*10e50*/  SHFL.IDX PT, R2, R9, RZ, 0x181f ;  /* 0x00181fff09027589 */ /* 0x000e2200000e0000 */
[C---:B------:R-:W-:Y:S01]  /*10e60*/  LOP3.LUT P1, RZ, R16.reuse, 0x80, RZ, 0xc0, !PT ;  /* 0x0000008010ff7812 */ /* 0x040fe2000782c0ff */
[----:B------:R-:W-:Y:S01]  /*10e70*/  IMAD R19, R19, 0x2, R17 ;  /* 0x0000000213137824 */ /* 0x000fe200078e0211 */
[C---:B------:R-:W-:Y:S01]  /*10e80*/  LOP3.LUT P2, RZ, R16.reuse, 0x40, RZ, 0xc0, !PT ;  /* 0x0000004010ff7812 */ /* 0x040fe2000784c0ff */
[----:B------:R-:W3:Y:S01]  /*10e90*/  SHFL.IDX PT, R3, R10, RZ, 0x181f ;  /* 0x00181fff0a037589 */ /* 0x000ee200000e0000 */
[----:B------:R-:W-:-:S03]  /*10ea0*/  LOP3.LUT R16, R16, 0xffffbfff, RZ, 0xc0, !PT ;  /* 0xffffbfff10107812 */ /* 0x000fc600078ec0ff */
[----:B------:R-:W4:Y:S01]  /*10eb0*/  SHFL.IDX PT, R14, R9, 0x1, 0x181f ;  /* 0x00381f00090e7f89 */ /* 0x000f2200000e0000 */
[----:B------:R-:W-:-:S03]  /*10ec0*/  @P3 LOP3.LUT R16, R16, 0x4000, RZ, 0xfc, !PT ;  /* 0x0000400010103812 */ /* 0x000fc600078efcff */
[----:B------:R-:W5:Y:S01]  /*10ed0*/  SHFL.IDX PT, R5, R10, 0x1, 0x181f ;  /* 0x00381f000a057f89 */ /* 0x000f6200000e0000 */
[C---:B------:R-:W-:Y:S02]  /*10ee0*/  LOP3.LUT P3, RZ, R16.reuse, 0x20, RZ, 0xc0, !PT ;  /* 0x0000002010ff7812 */ /* 0x040fe4000786c0ff */
[C---:B------:R-:W-:Y:S01]  /*10ef0*/  LOP3.LUT P6, RZ, R16.reuse, 0x10, RZ, 0xc0, !PT ;  /* 0x0000001010ff7812 */ /* 0x040fe200078cc0ff */
[----:B------:R-:W-:Y:S01]  /*10f00*/  SHFL.IDX PT, R8, R10, 0x2, 0x181f ;  /* 0x00581f000a087f89 */ /* 0x000fe200000e0000 */
[----:B------:R-:W-:-:S03]  /*10f10*/  LOP3.LUT R16, R16, 0xfffeffff, RZ, 0xc0, !PT ;  /* 0xfffeffff10107812 */ /* 0x000fc600078ec0ff */
[----:B------:R-:W-:Y:S01]  /*10f20*/  SHFL.IDX PT, R10, R10, 0x3, 0x181f ;  /* 0x00781f000a0a7f89 */ /* 0x000fe200000e0000 */
[----:B0-----:R-:W-:-:S05]  /*10f30*/  IADD3 R2, P0, R2, R0, RZ ;  /* 0x0000000002027210 */ /* 0x001fca0007f1e0ff */
[----:B------:R-:W-:Y:S01]  /*10f40*/  @P3 LOP3.LUT R16, R16, 0x10000, RZ, 0xfc, !PT ;  /* 0x0001000010103812 */ /* 0x000fe200078efcff */
[----:B---3--:R-:W-:Y:S01]  /*10f50*/  IMAD.X R3, RZ, RZ, R3, P0 ;  /* 0x000000ffff037224 */ /* 0x008fe200000e0603 */
[----:B------:R-:W-:-:S04]  /*10f60*/  ISETP.NE.U32.AND P0, PT, R29, RZ, PT ;  /* 0x000000ff1d00720c */ /* 0x000fc80003f05070 */
[----:B------:R-:W-:Y:S01]  /*10f70*/  LDGSTS.E.BYPASS.LTC128B.128 [R19+0x400], desc[UR50][R2.64], !P1 ;  /* 0x0040000002137fae */ /* 0x000fe2000c901d72 */
[----:B------:R-:W-:-:S03]  /*10f80*/  ISETP.NE.U32.AND P1, PT, R28, RZ, PT ;  /* 0x000000ff1c00720c */ /* 0x000fc60003f25070 */
[----:B------:R-:W-:Y:S01]  /*10f90*/  LDGSTS.E.BYPASS.LTC128B.128 [R19+0x2400], desc[UR50][R2.64+0x80], !P2 ;  /* 0x0240008002137fae */ /* 0x000fe2000d101d72 */
[----:B----4-:R-:W-:-:S03]  /*10fa0*/  IADD3 R4, P2, R14, R0, RZ ;  /* 0x000000000e047210 */ /* 0x010fc60007f5e0ff */
[----:B------:R-:W-:Y:S01]  /*10fb0*/  LDGSTS.E.BYPASS.LTC128B.128 [R19+0x4400], desc[UR50][R2.64+0x100], !P3 ;  /* 0x0440010002137fae */ /* 0x000fe2000d901d72 */
[C---:B------:R-:W-:Y:S01]  /*10fc0*/  LOP3.LUT P3, RZ, R16.reuse, 0x80, RZ, 0xc0, !PT ;  /* 0x0000008010ff7812 */ /* 0x040fe2000786c0ff */
[----:B-----5:R-:W-:Y:S01]  /*10fd0*/  IMAD.X R5, RZ, RZ, R5, P2 ;  /* 0x000000ffff057224 */ /* 0x020fe200010e0605 */
[C---:B------:R-:W-:Y:S01]  /*10fe0*/  LOP3.LUT P2, RZ, R16.reuse, 0x40, RZ, 0xc0, !PT ;  /* 0x0000004010ff7812 */ /* 0x040fe2000784c0ff */
[----:B------:R-:W-:Y:S04]  /*10ff0*/  LDGSTS.E.BYPASS.LTC128B.128 [R19+0x6400], desc[UR50][R2.64+0x180], !P6 ;  /* 0x0640018002137fae */ /* 0x000fe8000f101d72 */
[----:B------:R-:W-:Y:S04]  /*11000*/  LDGSTS.E.BYPASS.LTC128B.128 [R19+0x8400], desc[UR50][R2.64+0x200], !P5 ;  /* 0x0840020002137fae */ /* 0x000fe8000e901d72 */
[----:B------:R-:W-:Y:S04]  /*11010*/  LDGSTS.E.BYPASS.LTC128B.128 [R19+0xa400], desc[UR50][R2.64+0x280], !P4 ;  /* 0x0a40028002137fae */ /* 0x000fe8000e101d72 */
[----:B------:R-:W0:Y:S04]  /*11020*/  SHFL.IDX PT, R14, R9, 0x2, 0x181f ;  /* 0x00581f00090e7f89 */ /* 0x000e2800000e0000 */
[----:B------:R-:W-:Y:S04]  /*11030*/  LDGSTS.E.BYPASS.LTC128B.128 [R19+0xc400], desc[UR50][R2.64+0x300], P0 ;  /* 0x0c40030002137fae */ /* 0x000fe80008101d72 */
[----:B------:R0:W-:Y:S04]  /*11040*/  LDGSTS.E.BYPASS.LTC128B.128 [R19+0xe400], desc[UR50][R2.64+0x380], P1 ;  /* 0x0e40038002137fae */ /* 0x0001e80008901d72 */
[----:B------:R3:W-:Y:S01]  /*11050*/  LDGSTS.E.BYPASS.LTC128B.128 [R19+0xc00], desc[UR50][R4.64], !P3 ;  /* 0x00c0000004137fae */ /* 0x0007e2000d901d72 */
[----:B------:R-:W-:-:S02]  /*11060*/  LOP3.LUT P3, RZ, R16, 0x10000, RZ, 0xc0, !PT ;  /* 0x0001000010ff7812 */ /* 0x000fc4000786c0ff */
[----:B------:R-:W-:Y:S01]  /*11070*/  LOP3.LUT R16, R16, 0xffff7fff, RZ, 0xc0, !PT ;  /* 0xffff7fff10107812 */ /* 0x000fe200078ec0ff */
[----:B------:R3:W-:Y:S01]  /*11080*/  LDGSTS.E.BYPASS.LTC128B.128 [R19+0x2c00], desc[UR50][R4.64+0x80], !P2 ;  /* 0x02c0008004137fae */ /* 0x0007e2000d101d72 */
[----:B0-----:R-:W-:-:S09]  /*11090*/  IADD3 R2, P2, R14, R0, RZ ;  /* 0x000000000e027210 */ /* 0x001fd20007f5e0ff */
[----:B------:R-:W-:Y:S01]  /*110a0*/  @P3 LOP3.LUT R16, R16, 0x8000, RZ, 0xfc, !PT ;  /* 0x0000800010103812 */ /* 0x000fe200078efcff */
[----:B------:R3:W-:Y:S01]  /*110b0*/  LDGSTS.E.BYPASS.LTC128B.128 [R19+0x4c00], desc[UR50][R4.64+0x100], !P3 ;  /* 0x04c0010004137fae */ /* 0x0007e2000d901d72 */
[----:B------:R-:W-:Y:S02]  /*110c0*/  IMAD.X R3, RZ, RZ, R8, P2 ;  /* 0x000000ffff037224 */ /* 0x000fe400010e0608 */
[C---:B------:R-:W-:Y:S01]  /*110d0*/  LOP3.LUT P3, RZ, R16.reuse, 0x80, RZ, 0xc0, !PT ;  /* 0x0000008010ff7812 */ /* 0x040fe2000786c0ff */
[----:B------:R3:W-:Y:S01]  /*110e0*/  LDGSTS.E.BYPASS.LTC128B.128 [R19+0x6c00], desc[UR50][R4.64+0x180], !P6 ;  /* 0x06c0018004137fae */ /* 0x0007e2000f101d72 */
[----:B------:R-:W-:-:S03]  /*110f0*/  LOP3.LUT P2, RZ, R16, 0x40, RZ, 0xc0, !PT ;  /* 0x0000004010ff7812 */ /* 0x000fc6000784c0ff */
[----:B------:R3:W-:Y:S04]  /*11100*/  LDGSTS.E.BYPASS.LTC128B.128 [R19+0x8c00], desc[UR50][R4.64+0x200], !P5 ;  /* 0x08c0020004137fae */ /* 0x0007e8000e901d72 */
[----:B------:R3:W-:Y:S04]  /*11110*/  LDGSTS.E.BYPASS.LTC128B.128 [R19+0xac00], desc[UR50][R4.64+0x280], !P4 ;  /* 0x0ac0028004137fae */ /* 0x0007e8000e101d72 */
[----:B------:R3:W-:Y:S04]  /*11120*/  LDGSTS.E.BYPASS.LTC128B.128 [R19+0xcc00], desc[UR50][R4.64+0x300], P0 ;  /* 0x0cc0030004137fae */ /* 0x0007e80008101d72 */
[----:B------:R3:W-:Y:S04]  /*11130*/  LDGSTS.E.BYPASS.LTC128B.128 [R19+0xec00], desc[UR50][R4.64+0x380], P1 ;  /* 0x0ec0038004137fae */ /* 0x0007e80008901d72 */
[----:B------:R3:W-:Y:S01]  /*11140*/  LDGSTS.E.BYPASS.LTC128B.128 [R19+0x1400], desc[UR50][R2.64], !P3 ;  /* 0x0140000002137fae */ /* 0x0007e2000d901d72 */
[----:B------:R-:W-:-:S03]  /*11150*/  LOP3.LUT P3, RZ, R16, 0x8000, RZ, 0xc0, !PT ;  /* 0x0000800010ff7812 */ /* 0x000fc6000786c0ff */
[----:B------:R3:W-:Y:S04]  /*11160*/  LDGSTS.E.BYPASS.LTC128B.128 [R19+0x3400], desc[UR50][R2.64+0x80], !P2 ;  /* 0x0340008002137fae */ /* 0x0007e8000d101d72 */
[----:B------:R3:W0:Y:S06]  /*11170*/  SHFL.IDX PT, R14, R9, 0x3, 0x181f ;  /* 0x00781f00090e7f89 */ /* 0x00062c00000e0000 */
[----:B------:R3:W-:Y:S01]  /*11180*/  LDGSTS.E.BYPASS.LTC128B.128 [R19+0x5400], desc[UR50][R2.64+0x100], !P3 ;  /* 0x0540010002137fae */ /* 0x0007e2000d901d72 */
[----:B------:R-:W-:-:S03]  /*11190*/  LOP3.LUT P3, RZ, R16, 0x4000, RZ, 0xc0, !PT ;  /* 0x0000400010ff7812 */ /* 0x000fc6000786c0ff */
[----:B------:R3:W-:Y:S04]  /*111a0*/  LDGSTS.E.BYPASS.LTC128B.128 [R19+0x7400], desc[UR50][R2.64+0x180], !P6 ;  /* 0x0740018002137fae */ /* 0x0007e8000f101d72 */
[----:B------:R3:W-:Y:S04]  /*111b0*/  LDGSTS.E.BYPASS.LTC128B.128 [R19+0x9400], desc[UR50][R2.64+0x200], !P5 ;  /* 0x0940020002137fae */ /* 0x0007e8000e901d72 */
[----:B------:R3:W-:Y:S04]  /*111c0*/  LDGSTS.E.BYPASS.LTC128B.128 [R19+0xb400], desc[UR50][R2.64+0x280], !P4 ;  /* 0x0b40028002137fae */ /* 0x0007e8000e101d72 */
[----:B------:R3:W-:Y:S04]  /*111d0*/  LDGSTS.E.BYPASS.LTC128B.128 [R19+0xd400], desc[UR50][R2.64+0x300], P0 ;  /* 0x0d40030002137fae */ /* 0x0007e80008101d72 */
[----:B0-----:R3:W-:Y:S02]  /*111e0*/  LDGSTS.E.BYPASS.LTC128B.128 [R19+0xf400], desc[UR50][R2.64+0x380], P1 ;  /* 0x0f40038002137fae */ /* 0x0017e40008901d72 */
.L_x_3747:
[----:B------:R-:W-:Y:S02]  /*111f0*/  LOP3.LUT R16, R16, 0xffff7fff, RZ, 0xc0, !PT ;  /* 0xffff7fff10107812 */ /* 0x000fe400078ec0ff */
[----:B---3--:R-:W-:Y:S02]  /*11200*/  IADD3 R2, P2, R14, R0, RZ ;  /* 0x000000000e027210 */ /* 0x008fe40007f5e0ff */
[----:B------:R-:W-:-:S03]  /*11210*/  @P1 LOP3.LUT R16, R16, 0x8000, RZ, 0xfc, !PT ;  /* 0x0000800010101812 */ /* 0x000fc600078efcff */
[----:B------:R-:W-:Y:S01]  /*11220*/  IMAD.X R3, RZ, RZ, R10, P2 ;  /* 0x000000ffff037224 */ /* 0x000fe200010e060a */
[C---:B------:R-:W-:Y:S02]  /*11230*/  LOP3.LUT P1, RZ, R16.reuse, 0x80, RZ, 0xc0, !PT ;  /* 0x0000008010ff7812 */ /* 0x040fe4000782c0ff */
[----:B------:R-:W-:-:S04]  /*11240*/  LOP3.LUT R16, R16, 0xffffbfff, RZ, 0xc0, !PT ;  /* 0xffffbfff10107812 */ /* 0x000fc800078ec0ff */
[----:B------:R-:W-:-:S04]  /*11250*/  @P3 LOP3.LUT R16, R16, 0x4000, RZ, 0xfc, !PT ;  /* 0x0000400010103812 */ /* 0x000fc800078efcff */
[C---:B------:R-:W-:Y:S02]  /*11260*/  LOP3.LUT P3, RZ, R16.reuse, 0x40, RZ, 0xc0, !PT ;  /* 0x0000004010ff7812 */ /* 0x040fe4000786c0ff */
[C---:B------:R-:W-:Y:S01]  /*11270*/  LOP3.LUT P2, RZ, R16.reuse, 0x20, RZ, 0xc0, !PT ;  /* 0x0000002010ff7812 */ /* 0x040fe2000784c0ff */
[----:B------:R-:W-:Y:S01]  /*11280*/  @!PT LDS RZ, [RZ] ;  /* 0x00000000fffff984 */ /* 0x000fe20000000800 */
[----:B------:R-:W-:Y:S01]  /*11290*/  @!PT LDS RZ, [RZ] ;  /* 0x00000000fffff984 */ /* 0x000fe20000000800 */
[----:B------:R-:W-:Y:S01]  /*112a0*/  @!PT LDS RZ, [RZ] ;  /* 0x00000000fffff984 */ /* 0x000fe20000000800 */
[----:B------:R0:W-:Y:S01]  /*112b0*/  LDGSTS.E.BYPASS.LTC128B.128 [R19+0x1c00], desc[UR50][R2.64], !P1 ;  /* 0x01c0000002137fae */ /* 0x0001e2000c901d72 */
[C---:B------:R-:W-:Y:S02]  /*112c0*/  LOP3.LUT P6, RZ, R16.reuse, 0x10, RZ, 0xc0, !PT ;  /* 0x0000001010ff7812 */ /* 0x040fe400078cc0ff */
[----:B------:R-:W-:-:S07]  /*112d0*/  LOP3.LUT P1, RZ, R16, 0x8000, RZ, 0xc0, !PT ;  /* 0x0000800010ff7812 */ /* 0x000fce000782c0ff */
[----:B------:R0:W-:Y:S01]  /*112e0*/  LDGSTS.E.BYPASS.LTC128B.128 [R19+0x3c00], desc[UR50][R2.64+0x80], !P3 ;  /* 0x03c0008002137fae */ /* 0x0001e2000d901d72 */
[----:B------:R-:W-:-:S03]  /*112f0*/  LOP3.LUT P3, RZ, R16, 0x4000, RZ, 0xc0, !PT ;  /* 0x0000400010ff7812 */ /* 0x000fc6000786c0ff */
        /* <DEDUP_REMOVED lines=8> */
.L_x_3659:
[----:B------:R-:W-:Y:S02]  /*11380*/  PLOP3.LUT P1, PT, P1, P0, PT, 0xa2, 0x0 ;  /* 0x000000000000781c */ /* 0x000fe40000f21472 */
[----:B------:R-:W-:-:S08]  /*11390*/  @P0 R2UR P1, UR4, R6 ;  /* 0x00000000060402ca */ /* 0x000fd00000020000 */
[----:B------:R-:W-:-:S05]  /*113a0*/  @P0 PLOP3.LUT P0, PT, P1, PT, PT, 0x80, 0x0 ;  /* 0x000000000000081c */ /* 0x000fca0000f0f070 */
[----:B------:R-:W-:Y:S01]  /*113b0*/  @!P1 SYNCS.ARRIVE.TRANS64.RED.A0T1 RZ, [UR4+0x28c50], RZ ;  /* 0x028c50ffffff99a7 */ /* 0x000fe20008200404 */
[----:B------:R-:W-:Y:S07]  /*113c0*/  @!P1 ARRIVES.LDGSTSBAR.64.TRANSCNT [UR4+0x28c50] ;  /* 0x028c5000ff0099b0 */ /* 0x000fee0008000a84 */
[----:B------:R-:W-:Y:S05]  /*113d0*/  @P0 BRA.U.ANY `(.L_x_3659) ;  /* 0xfffffffd00e80947 */ /* 0x000fea000393ffff */
[----:B------:R-:W-:Y:S01]  /*113e0*/  NOP ;  /* 0x0000000000007918 */ /* 0x000fe20000000000 */
[----:B0-----:R-:W-:-:S05]  /*113f0*/  IMAD.U32 R2, RZ, RZ, UR36 ;  /* 0x00000024ff027e24 */ /* 0x001fca000f8e00ff */
[----:B------:R-:W-:-:S13]  /*11400*/  ISETP.NE.AND P2, PT, R2, 0x3, PT ;  /* 0x000000030200780c */ /* 0x000fda0003f45270 */
[----:B------:R-:W-:Y:S05]  /*11410*/  @!P2 BRA `(.L_x_3660) ;  /* 0x000000000004a947 */ /* 0x000fea0003800000 */
[----:B------:R-:W-:Y:S01]  /*11420*/  BPT.TRAP 0x1 ;  /* 0x000000040000795c */ /* 0x000fe20000300000 */
.L_x_3660:
[----:B------:R3:W-:Y:S01]  /*11430*/  SYNCS.ARRIVE.TRANS64.A1T0 RZ, [R6+URZ+0x28c50], RZ ;  /* 0x028c50ff06ff79a7 */ /* 0x0007e2000810003f */
[----:B------:R-:W-:Y:S05]  /*11440*/  @P3 BRA `(.L_x_3661) ;  /* 0xfffffff000643947 */ /* 0x000fea000383ffff */
.L_x_3648:
[----:B------:R-:W-:Y:S05]  /*11450*/  BSYNC B0 ;  /* 0x0000000000007941 */ /* 0x000fea0003800000 */
.L_x_3647:
[----:B------:R-:W4:Y:S01]  /*11460*/  S2R R2, SR_TID.X ;  /* 0x0000000000027919 */ /* 0x000f220000002100 */
[----:B------:R-:W-:Y:S01]  /*11470*/  VIADD R18, R18, 0x1 ;  /* 0x0000000112127836 */ /* 0x000fe20000000000 */
[----:B------:R-:W-:Y:S04]  /*11480*/  BSSY B0, `(.L_x_3662) ;  /* 0x0000013000007945 */ /* 0x000fe80003800000 */
[----:B------:R-:W-:-:S04]  /*11490*/  ISETP.NE.AND P0, PT, R18, 0x2, PT ;  /* 0x000000021200780c */ /* 0x000fc80003f05270 */
[----:B------:R-:W-:-:S04]  /*114a0*/  SEL R3, RZ, 0x1, P0 ;  /* 0x00000001ff037807 */ /* 0x000fc80000000000 */
[----:B------:R-:W-:Y:S02]  /*114b0*/  LOP3.LUT R22, R22, R3, RZ, 0x3c, !PT ;  /* 0x0000000316167212 */ /* 0x000fe400078e3cff */
[----:B----4-:R-:W-:-:S04]  /*114c0*/  LOP3.LUT R2, R2, 0x7f, RZ, 0xc0, !PT ;  /* 0x0000007f02027812 */ /* 0x010fc800078ec0ff */
[----:B------:R-:W-:-:S13]  /*114d0*/  ISETP.NE.AND P1, PT, R2, RZ, PT ;  /* 0x000000ff0200720c */ /* 0x000fda0003f25270 */
[----:B------:R-:W-:Y:S05]  /*114e0*/  @P1 BRA `(.L_x_3663) ;  /* 0x0000000000301947 */ /* 0x000fea0003800000 */
[----:B------:R-:W4:Y:S01]  /*114f0*/  S2R R5, SR_LANEID ;  /* 0x0000000000057919 */ /* 0x000f220000000000 */
[----:B------:R-:W-:Y:S01]  /*11500*/  VOTEU.ANY UR4, UPT, PT ;  /* 0x0000000000047886 */ /* 0x000fe200038e0100 */
[----:B------:R-:W5:Y:S01]  /*11510*/  LDC.64 R2, c[0x0][0xc60] ;  /* 0x00031800ff027b82 */ /* 0x000f620000000a00 */
[----:B------:R-:W4:Y:S02]  /*11520*/  FLO.U32 R0, UR4 ;  /* 0x0000000400007d00 */ /* 0x000f2400080e0000 */
[----:B----4-:R-:W-:-:S06]  /*11530*/  ISETP.EQ.U32.AND P1, PT, R0, R5, PT ;  /* 0x000000050000720c */ /* 0x010fcc0003f22070 */
[----:B------:R-:W5:Y:S07]  /*11540*/  POPC R5, UR4 ;  /* 0x0000000400057d09 */ /* 0x000f6e0008000000 */
[----:B-----5:R-:W4:Y:S01]  /*11550*/  @P1 ATOMG.E.ADD.STRONG.GPU PT, R3, desc[UR50][R2.64], R5 ;  /* 0x00000005020319a8 */ /* 0x020f2200081ee1f2 */
[----:B0-----:R-:W0:Y:S02]  /*11560*/  S2R R4, SR_LTMASK ;  /* 0x0000000000047919 */ /* 0x001e240000003900 */
[----:B0-----:R-:W-:-:S04]  /*11570*/  LOP3.LUT R4, R4, UR4, RZ, 0xc0, !PT ;  /* 0x0000000404047c12 */ /* 0x001fc8000f8ec0ff */
[----:B------:R-:W0:Y:S01]  /*11580*/  POPC R7, R4 ;  /* 0x0000000400077309 */ /* 0x000e220000000000 */
[----:B----4-:R-:W0:Y:S02]  /*11590*/  SHFL.IDX PT, R0, R3, R0, 0x1f ;  /* 0x00001f0003007589 */ /* 0x010e2400000e0000 */
[----:B0-----:R-:W-:-:S07]  /*115a0*/  IADD3 R24, R0, UR38, R7 ;  /* 0x0000002600187c10 */ /* 0x001fce000fffe007 */
.L_x_3663:
[----:B------:R-:W-:Y:S05]  /*115b0*/  BSYNC B0 ;  /* 0x0000000000007941 */ /* 0x000fea0003800000 */
.L_x_3662:
[----:B------:R-:W-:-:S07]  /*115c0*/  SEL R18, R18, RZ, P0 ;  /* 0x000000ff12127207 */ /* 0x000fce0000000000 */
.L_x_3622:
[----:B------:R-:W-:Y:S05]  /*115d0*/  BSYNC B7 ;  /* 0x0000000000077941 */ /* 0x000fea0003800000 */
.L_x_3620:
[----:B------:R-:W-:-:S13]  /*115e0*/  LOP3.LUT P0, RZ, R16, 0x2000, RZ, 0xc0, !PT ;  /* 0x0000200010ff7812 */ /* 0x000fda000780c0ff */
[----:B------:R-:W-:Y:S05]  /*115f0*/  @!P0 BRA `(.L_x_3664) ;  /* 0x0000000000248947 */ /* 0x000fea0003800000 */
[----:B------:R-:W-:Y:S05]  /*11600*/  WARPSYNC.ALL ;  /* 0x0000000000007948 */ /* 0x000fea0003800000 */
[----:B------:R-:W4:Y:S08]  /*11610*/  S2UR UR5, SR_CgaCtaId ;  /* 0x00000000000579c3 */ /* 0x000f300000008800 */
[----:B------:R-:W-:Y:S06]  /*11620*/  BAR.SYNC.DEFER_BLOCKING 0x5, 0x180 ;  /* 0x0146000000007b1d */ /* 0x000fec0000010000 */
[----:B------:R-:W-:-:S02]  /*11630*/  UMOV UR4, 0x400 ;  /* 0x0000040000047882 */ /* 0x000fc40000000000 */
[----:B----4-:R-:W-:-:S06]  /*11640*/  ULEA UR4, UR5, UR4, 0x18 ;  /* 0x0000000405047291 */ /* 0x010fcc000f8ec03f */
[----:B------:R-:W-:-:S05]  /*11650*/  IMAD.U32 R17, RZ, RZ, UR4 ;  /* 0x00000004ff117e24 */ /* 0x000fca000f8e00ff */
[----:B------:R4:W0:Y:S01]  /*11660*/  LDS.128 R24, [R17+0x28cd0] ;  /* 0x028cd00011187984 */ /* 0x0008220000000c00 */
[----:B------:R-:W-:Y:S06]  /*11670*/  BAR.ARV 0x4, 0x180 ;  /* 0x0106000000007b1d */ /* 0x000fec0000002000 */
[----:B------:R-:W-:Y:S05]  /*11680*/  BRA `(.L_x_3665) ;  /* 0x0000000800d07947 */ /* 0x000fea0003800000 */
.L_x_3664:
[----:B------:R-:W4:Y:S01]  /*11690*/  S2R R9, SR_TID.X ;  /* 0x0000000000097919 */ /* 0x000f220000002100 */
[----:B------:R-:W-:Y:S01]  /*116a0*/  UMOV UR4, 0xffffffff ;  /* 0xffffffff00047882 */ /* 0x000fe20000000000 */
[----:B----4-:R-:W-:-:S04]  /*116b0*/  LOP3.LUT R9, R9, 0x1f, RZ, 0xc0, !PT ;  /* 0x0000001f09097812 */ /* 0x010fc800078ec0ff */
[----:B------:R-:W-:Y:S01]  /*116c0*/  ISETP.NE.AND P0, PT, R9, 0x1f, PT ;  /* 0x0000001f0900780c */ /* 0x000fe20003f05270 */
[----:B------:R-:W-:-:S12]  /*116d0*/  BRA.DIV UR4, `(.L_x_3666) ;  /* 0x0000003204a47947 */ /* 0x000fd8000b800000 */
[----:B------:R-:W-:Y:S01]  /*116e0*/  IMAD.IADD R7, R27, 0x1, R9 ;  /* 0x000000011b077824 */ /* 0x000fe200078e0209 */
[----:B------:R-:W-:-:S04]  /*116f0*/  ULDC UR4, c[0x0][0xc3c] ;  /* 0x00030f0000047ab9 */ /* 0x000fc80000000800 */
[----:B------:R-:W-:-:S13]  /*11700*/  ISETP.GE.OR P1, PT, R7, UR4, !P0 ;  /* 0x0000000407007c0c */ /* 0x000fda000c726670 */
[----:B------:R-:W4:Y:S08]  /*11710*/  @!P1 LDC.64 R2, c[0x0][0xc80] ;  /* 0x00032000ff029b82 */ /* 0x000f300000000a00 */
[----:B0-----:R-:W0:Y:S01]  /*11720*/  @!P1 LDC.64 R4, c[0x0][0xc78] ;  /* 0x00031e00ff049b82 */ /* 0x001e220000000a00 */
[----:B----4-:R-:W-:-:S05]  /*11730*/  @!P1 IMAD.WIDE R2, R7, 0x4, R2 ;  /* 0x0000000407029825 */ /* 0x010fca00078e0202 */
[----:B------:R0:W4:Y:S02]  /*11740*/  @!P1 LDG.E R8, desc[UR50][R2.64] ;  /* 0x0000003202089981 */ /* 0x000124000c1e1900 */
[----:B0-----:R-:W-:-:S05]  /*11750*/  @!P1 IMAD.WIDE R2, R7, 0x4, R4 ;  /* 0x0000000407029825 */ /* 0x001fca00078e0204 */
[----:B------:R-:W5:Y:S01]  /*11760*/  @!P1 LDG.E R5, desc[UR50][R2.64] ;  /* 0x0000003202059981 */ /* 0x000f62000c1e1900 */
[----:B------:R-:W-:Y:S01]  /*11770*/  IMAD.MOV.U32 R7, RZ, RZ, RZ ;  /* 0x000000ffff077224 */ /* 0x000fe200078e00ff */
[C---:B------:R-:W-:Y:S01]  /*11780*/  ISETP.GE.U32.AND P2, PT, R9.reuse, 0x2, PT ;  /* 0x000000020900780c */ /* 0x040fe20003f46070 */
[----:B------:R-:W-:Y:S01]  /*11790*/  IMAD.MOV.U32 R4, RZ, RZ, RZ ;  /* 0x000000ffff047224 */ /* 0x000fe200078e00ff */
[C---:B------:R-:W-:Y:S01]  /*117a0*/  ISETP.GE.U32.AND P3, PT, R9.reuse, 0x4, PT ;  /* 0x000000040900780c */ /* 0x040fe20003f66070 */
[----:B------:R-:W-:Y:S01]  /*117b0*/  SHFL.IDX PT, R0, R24, RZ, 0x1f ;  /* 0x00001fff18007589 */ /* 0x000fe200000e0000 */
[C---:B------:R-:W-:Y:S02]  /*117c0*/  ISETP.GE.U32.AND P4, PT, R9.reuse, 0x8, PT ;  /* 0x000000080900780c */ /* 0x040fe40003f86070 */
[----:B------:R-:W-:Y:S01]  /*117d0*/  ISETP.GE.U32.AND P5, PT, R9, 0x10, PT ;  /* 0x000000100900780c */ /* 0x000fe20003fa6070 */
[----:B--23--:R0:W-:Y:S02]  /*117e0*/  SHFL.IDX PT, R6, R24, 0x1, 0x1f ;  /* 0x00201f0018067f89 */ /* 0x00c1e400000e0000 */
[----:B0-----:R-:W-:-:S02]  /*117f0*/  IMAD.MOV.U32 R24, RZ, RZ, RZ ;  /* 0x000000ffff187224 */ /* 0x001fc400078e00ff */
[----:B----4-:R-:W-:Y:S02]  /*11800*/  @!P1 IMAD.MOV.U32 R7, RZ, RZ, R8 ;  /* 0x000000ffff079224 */ /* 0x010fe400078e0008 */
[----:B-----5:R-:W-:Y:S01]  /*11810*/  @!P1 IMAD.MOV.U32 R4, RZ, RZ, R5 ;  /* 0x000000ffff049224 */ /* 0x020fe200078e0005 */
        /* <DEDUP_REMOVED lines=17> */
[----:B------:R0:W2:Y:S02]  /*11930*/  SHFL.IDX PT, R14, R3, 0x1f, 0x1f ;  /* 0x03e01f00030e7f89 */ /* 0x0000a400000e0000 */
.L_x_3757:
[----:B------:R-:W-:Y:S02]  /*11940*/  ULDC UR4, c[0x0][0xc38] ;  /* 0x00030e0000047ab9 */ /* 0x000fe40000000800 */
[----:B------:R-:W-:-:S04]  /*11950*/  IMAD.U32 R5, RZ, RZ, UR4 ;  /* 0x00000004ff057e24 */ /* 0x000fc8000f8e00ff */
[----:B--2---:R-:W-:-:S04]  /*11960*/  IMAD R9, R14, R5, RZ ;  /* 0x000000050e097224 */ /* 0x004fc800078e02ff */
[----:B------:R-:W-:-:S05]  /*11970*/  IMAD.IADD R6, R6, 0x1, R9 ;  /* 0x0000000106067824 */ /* 0x000fca00078e0209 */
[----:B------:R-:W-:-:S13]  /*11980*/  ISETP.GT.AND P6, PT, R6, R0, PT ;  /* 0x000000000600720c */ /* 0x000fda0003fc4270 */
[----:B------:R-:W-:Y:S05]  /*11990*/  @P6 BRA `(.L_x_3667) ;  /* 0x0000000000a46947 */ /* 0x000fea0003800000 */
.L_x_3670:
[----:B------:R-:W2:Y:S01]  /*119a0*/  LDC R2, c[0x0][0xc3c] ;  /* 0x00030f00ff027b82 */ /* 0x000ea20000000800 */
[----:B------:R-:W-:-:S05]  /*119b0*/  VIADD R27, R27, 0x1f ;  /* 0x0000001f1b1b7836 */ /* 0x000fca0000000000 */
[----:B--2---:R-:W-:-:S13]  /*119c0*/  ISETP.GE.AND P6, PT, R27, R2, PT ;  /* 0x000000021b00720c */ /* 0x004fda0003fc6270 */
[----:B------:R-:W-:Y:S05]  /*119d0*/  @P6 BRA `(.L_x_3668) ;  /* 0x0000000400b86947 */ /* 0x000fea0003800000 */
[----:B0-----:R-:W0:Y:S01]  /*119e0*/  S2R R3, SR_TID.X ;  /* 0x0000000000037919 */ /* 0x001e220000002100 */
[----:B------:R-:W-:Y:S01]  /*119f0*/  IMAD.MOV.U32 R7, RZ, RZ, RZ ;  /* 0x000000ffff077224 */ /* 0x000fe200078e00ff */
[----:B0-----:R-:W-:-:S05]  /*11a00*/  LOP3.LUT R3, R3, 0x1f, RZ, 0xc0, !PT ;  /* 0x0000001f03037812 */ /* 0x001fca00078ec0ff */
[----:B------:R-:W-:-:S05]  /*11a10*/  IMAD.IADD R9, R27, 0x1, R3 ;  /* 0x000000011b097824 */ /* 0x000fca00078e0203 */
[----:B------:R-:W-:-:S13]  /*11a20*/  ISETP.GE.OR P6, PT, R9, R2, !P0 ;  /* 0x000000020900720c */ /* 0x000fda00047c6670 */
[----:B------:R-:W0:Y:S08]  /*11a30*/  @!P6 LDC.64 R2, c[0x0][0xc80] ;  /* 0x00032000ff02eb82 */ /* 0x000e300000000a00 */
[----:B------:R-:W2:Y:S01]  /*11a40*/  @!P6 LDC.64 R4, c[0x0][0xc78] ;  /* 0x00031e00ff04eb82 */ /* 0x000ea20000000a00 */
[----:B0-----:R-:W-:-:S05]  /*11a50*/  @!P6 IMAD.WIDE R2, R9, 0x4, R2 ;  /* 0x000000040902e825 */ /* 0x001fca00078e0202 */
[----:B------:R2:W3:Y:S02]  /*11a60*/  @!P6 LDG.E R7, desc[UR50][R2.64] ;  /* 0x000000320207e981 */ /* 0x0004e4000c1e1900 */
[----:B--2---:R-:W-:-:S04]  /*11a70*/  @!P6 IMAD.WIDE R2, R9, 0x4, R4 ;  /* 0x000000040902e825 */ /* 0x004fc800078e0204 */
[----:B------:R-:W-:-:S06]  /*11a80*/  IMAD.MOV.U32 R4, RZ, RZ, RZ ;  /* 0x000000ffff047224 */ /* 0x000fcc00078e00ff */
[----:B------:R-:W3:Y:S01]  /*11a90*/  @!P6 LDG.E R4, desc[UR50][R2.64] ;  /* 0x000000320204e981 */ /* 0x000ee2000c1e1900 */
[----:B------:R-:W-:Y:S01]  /*11aa0*/  UMOV UR4, 0xffffffff ;  /* 0xffffffff00047882 */ /* 0x000fe20000000000 */
[----:B---3--:R-:W-:Y:S02]  /*11ab0*/  IMAD R13, R4, R7, RZ ;  /* 0x00000007040d7224 */ /* 0x008fe400078e02ff */
        /* <DEDUP_REMOVED lines=17> */
.L_x_3765:
[----:B------:R-:W-:Y:S02]  /*11bd0*/  ULDC UR4, c[0x0][0xc38] ;  /* 0x00030e0000047ab9 */ /* 0x000fe40000000800 */
[----:B------:R-:W-:-:S04]  /*11be0*/  IMAD.U32 R5, RZ, RZ, UR4 ;  /* 0x00000004ff057e24 */ /* 0x000fc8000f8e00ff */
[----:B--2---:R-:W-:-:S04]  /*11bf0*/  IMAD R9, R14, R5, RZ ;  /* 0x000000050e097224 */ /* 0x004fc800078e02ff */
[----:B------:R-:W-:-:S05]  /*11c00*/  IMAD.IADD R6, R9, 0x1, R6 ;  /* 0x0000000109067824 */ /* 0x000fca00078e0206 */
[----:B------:R-:W-:-:S13]  /*11c10*/  ISETP.GT.AND P6, PT, R6, R0, PT ;  /* 0x000000000600720c */ /* 0x000fda0003fc4270 */
[----:B------:R-:W-:Y:S05]  /*11c20*/  @!P6 BRA `(.L_x_3670) ;  /* 0xfffffffc005ce947 */ /* 0x000fea000383ffff */
.L_x_3667:
[----:B------:R-:W-:Y:S01]  /*11c30*/  IMAD.IADD R2, R6, 0x1, -R9 ;  /* 0x0000000106027824 */ /* 0x000fe200078e0a09 */
[----:B------:R-:W-:-:S03]  /*11c40*/  UMOV UR4, 0xffffffff ;  /* 0xffffffff00047882 */ /* 0x000fc60000000000 */
[----:B------:R-:W-:-:S05]  /*11c50*/  IMAD R9, R3, R5, R2 ;  /* 0x0000000503097224 */ /* 0x000fca00078e0202 */
[----:B------:R-:W-:Y:S01]  /*11c60*/  ISETP.GT.AND P6, PT, R9, R0, PT ;  /* 0x000000000900720c */ /* 0x000fe20003fc4270 */
[----:B------:R-:W-:-:S12]  /*11c70*/  BRA.DIV UR4, `(.L_x_3671) ;  /* 0x0000003604307947 */ /* 0x000fd8000b800000 */
[----:B------:R-:W-:-:S04]  /*11c80*/  VOTE.ANY R8, PT, !P6 ;  /* 0x0000000000087806 */ /* 0x000fc800070e0100 */
[----:B------:R-:W2:Y:S02]  /*11c90*/  POPC R6, R8 ;  /* 0x0000000800067309 */ /* 0x000ea40000000000 */
[----:B--2---:R2:W3:Y:S04]  /*11ca0*/  SHFL.IDX PT, R7, R7, R6, 0x1f ;  /* 0x00001f0607077589 */ /* 0x0044e800000e0000 */
[----:B------:R2:W4:Y:S02]  /*11cb0*/  SHFL.IDX PT, R4, R4, R6, 0x1f ;  /* 0x00001f0604047589 */ /* 0x00052400000e0000 */
.L_x_3770:
[----:B------:R-:W-:-:S13]  /*11cc0*/  ISETP.NE.AND P0, PT, R8, RZ, PT ;  /* 0x000000ff0800720c */ /* 0x000fda0003f05270 */
[----:B------:R-:W-:Y:S05]  /*11cd0*/  @!P0 BRA `(.L_x_3672) ;  /* 0x0000000000108947 */ /* 0x000fea0003800000 */
[----:B------:R-:W-:Y:S01]  /*11ce0*/  UMOV UR4, 0xffffffff ;  /* 0xffffffff00047882 */ /* 0x000fe20000000000 */
[----:B------:R-:W-:Y:S02]  /*11cf0*/  VIADD R12, R6, 0xffffffff ;  /* 0xffffffff060c7836 */ /* 0x000fe40000000000 */
[----:B------:R-:W-:Y:S05]  /*11d00*/  BRA.DIV UR4, `(.L_x_3673) ;  /* 0x0000003604687947 */ /* 0x000fea000b800000 */
[----:B------:R0:W0:Y:S02]  /*11d10*/  SHFL.IDX PT, R24, R3, R12, 0x1f ;  /* 0x00001f0c03187589 */ /* 0x00002400000e0000 */
.L_x_3672:
[----:B---3--:R-:W-:Y:S01]  /*11d20*/  IABS R8, R7 ;  /* 0x0000000700087213 */ /* 0x008fe20000000000 */
[----:B0-----:R-:W-:Y:S01]  /*11d30*/  IMAD R24, R24, R5, R2 ;  /* 0x0000000518187224 */ /* 0x001fe200078e0202 */
[----:B----4-:R-:W-:Y:S01]  /*11d40*/  IABS R5, R4 ;  /* 0x0000000400057213 */ /* 0x010fe20000000000 */
[----:B------:R-:W-:Y:S01]  /*11d50*/  IMAD.MOV.U32 R2, RZ, RZ, RZ ;  /* 0x000000ffff027224 */ /* 0x000fe200078e00ff */
[----:B------:R-:W0:Y:S01]  /*11d60*/  I2F.RP R9, R8 ;  /* 0x0000000800097306 */ /* 0x000e220000209400 */
[----:B------:R-:W-:Y:S02]  /*11d70*/  IMAD.IADD R0, R0, 0x1, -R24 ;  /* 0x0000000100007824 */ /* 0x000fe400078e0a18 */
[----:B------:R-:W-:-:S05]  /*11d80*/  IMAD.IADD R27, R6, 0x1, R27 ;  /* 0x00000001061b7824 */ /* 0x000fca00078e021b */
[----:B------:R-:W3:Y:S08]  /*11d90*/  I2F.RP R10, R5 ;  /* 0x00000005000a7306 */ /* 0x000ef00000209400 */
[----:B0-----:R-:W0:Y:S08]  /*11da0*/  MUFU.RCP R9, R9 ;  /* 0x0000000900097308 */ /* 0x001e300000001000 */
[----:B---3--:R-:W-:Y:S01]  /*11db0*/  MUFU.RCP R10, R10 ;  /* 0x0000000a000a7308 */ /* 0x008fe20000001000 */
[----:B0-----:R-:W-:-:S07]  /*11dc0*/  VIADD R3, R9, 0xffffffe ;  /* 0x0ffffffe09037836 */ /* 0x001fce0000000000 */
[----:B------:R-:W0:Y:S02]  /*11dd0*/  F2I.FTZ.U32.TRUNC.NTZ R3, R3 ;  /* 0x0000000300037305 */ /* 0x000e24000021f000 */
[----:B0-----:R-:W-:-:S04]  /*11de0*/  IMAD.MOV R11, RZ, RZ, -R3 ;  /* 0x000000ffff0b7224 */ /* 0x001fc800078e0a03 */
        /* <DEDUP_REMOVED lines=45> */
.L_x_3668:
[----:B------:R-:W-:Y:S01]  /*120c0*/  UMOV UR4, URZ ;  /* 0x0000003f00047c82 */ /* 0x000fe20008000000 */
[----:B------:R-:W-:Y:S01]  /*120d0*/  UMOV UR5, URZ ;  /* 0x0000003f00057c82 */ /* 0x000fe20008000000 */
[----:B------:R-:W-:Y:S01]  /*120e0*/  ULDC UR6, c[0x0][0xc3c] ;  /* 0x00030f0000067ab9 */ /* 0x000fe20000000800 */
[----:B------:R-:W-:Y:S02]  /*120f0*/  IMAD.MOV.U32 R24, RZ, RZ, R0 ;  /* 0x000000ffff187224 */ /* 0x000fe400078e0000 */
[----:B------:R-:W-:Y:S02]  /*12100*/  IMAD.U32 R25, RZ, RZ, UR4 ;  /* 0x00000004ff197e24 */ /* 0x000fe4000f8e00ff */
[----:B------:R-:W-:Y:S02]  /*12110*/  IMAD.U32 R26, RZ, RZ, UR5 ;  /* 0x00000005ff1a7e24 */ /* 0x000fe4000f8e00ff */
[----:B------:R-:W-:-:S07]  /*12120*/  IMAD.U32 R27, RZ, RZ, UR6 ;  /* 0x00000006ff1b7e24 */ /* 0x000fce000f8e00ff */
.L_x_3674:
[----:B------:R-:W3:Y:S01]  /*12130*/  S2R R0, SR_TID.X ;  /* 0x0000000000007919 */ /* 0x000ee20000002100 */
[----:B------:R-:W-:Y:S05]  /*12140*/  WARPSYNC.ALL ;  /* 0x0000000000007948 */ /* 0x000fea0003800000 */
[----:B------:R-:W-:Y:S01]  /*12150*/  BAR.SYNC.DEFER_BLOCKING 0x4, 0x180 ;  /* 0x0106000000007b1d */ /* 0x000fe20000010000 */
[----:B---3--:R-:W-:-:S04]  /*12160*/  LOP3.LUT R0, R0, 0x1f, RZ, 0xc0, !PT ;  /* 0x0000001f00007812 */ /* 0x008fc800078ec0ff */
[----:B------:R-:W-:-:S13]  /*12170*/  ISETP.NE.AND P0, PT, R0, RZ, PT ;  /* 0x000000ff0000720c */ /* 0x000fda0003f05270 */
[----:B0-----:R-:W0:Y:S01]  /*12180*/  @!P0 S2R R3, SR_CgaCtaId ;  /* 0x0000000000038919 */ /* 0x001e220000008800 */
[----:B------:R-:W-:-:S04]  /*12190*/  @!P0 MOV R0, 0x400 ;  /* 0x0000040000008802 */ /* 0x000fc80000000f00 */
[----:B0-----:R-:W-:-:S05]  /*121a0*/  @!P0 LEA R17, R3, R0, 0x18 ;  /* 0x0000000003118211 */ /* 0x001fca00078ec0ff */
[----:B------:R0:W-:Y:S01]  /*121b0*/  @!P0 STS.128 [R17+0x28cd0], R24 ;  /* 0x028cd01811008388 */ /* 0x0001e20000000c00 */
[----:B------:R-:W-:Y:S06]  /*121c0*/  BAR.ARV 0x5, 0x180 ;  /* 0x0146000000007b1d */ /* 0x000fec0000002000 */
.L_x_3665:
[----:B------:R-:W-:Y:S02]  /*121d0*/  ULDC UR4, c[0x0][0xc3c] ;  /* 0x00030f0000047ab9 */ /* 0x000fe40000000800 */
[----:B0-----:R-:W-:-:S13]  /*121e0*/  ISETP.GE.AND P0, PT, R27, UR4, PT ;  /* 0x000000041b007c0c */ /* 0x001fda000bf06270 */
[----:B------:R-:W-:Y:S05]  /*121f0*/  @!P0 BRA `(.L_x_3675) ;  /* 0xffffffb400bc8947 */ /* 0x000fea000383ffff */
[----:B------:R-:W-:Y:S05]  /*12200*/  BSYNC B8 ;  /* 0x0000000000087941 */ /* 0x000fea0003800000 */
.L_x_3614:
[----:B------:R-:W5:Y:S01]  /*12210*/  LDL.LU R0, [R1+0x24] ;  /* 0x0000240001007983 */ /* 0x000f620000300800 */
[----:B------:R-:W-:Y:S01]  /*12220*/  BSSY B0, `(.L_x_3676) ;  /* 0x000000b000007945 */ /* 0x000fe20003800000 */
[----:B------:R-:W0:Y:S01]  /*12230*/  S2R R5, SR_CgaCtaId ;  /* 0x0000000000057919 */ /* 0x000e220000008800 */
[----:B-----5:R-:W-:-:S05]  /*12240*/  VIADD R0, R0, 0x1 ;  /* 0x0000000100007836 */ /* 0x020fca0000000000 */
[----:B-1----:R-:W-:-:S04]  /*12250*/  LEA.HI R2, R0, R0, RZ, 0x1 ;  /* 0x0000000000027211 */ /* 0x002fc800078f08ff */
[----:B------:R-:W-:Y:S02]  /*12260*/  LOP3.LUT R3, R2, 0xfffffffe, RZ, 0xc0, !PT ;  /* 0xfffffffe02037812 */ /* 0x000fe400078ec0ff */
[----:B------:R-:W-:-:S03]  /*12270*/  MOV R2, 0x400 ;  /* 0x0000040000027802 */ /* 0x000fc60000000f00 */
[----:B------:R-:W-:Y:S01]  /*12280*/  IMAD.IADD R0, R0, 0x1, -R3 ;  /* 0x0000000100007824 */ /* 0x000fe200078e0a03 */
[----:B0-----:R-:W-:-:S04]  /*12290*/  LEA R7, R5, R2, 0x18 ;  /* 0x0000000205077211 */ /* 0x001fc800078ec0ff */
[----:B------:R-:W-:-:S04]  /*122a0*/  SHF.L.U32 R0, R0, 0x1f, RZ ;  /* 0x0000001f00007819 */ /* 0x000fc800000006ff */
[----:B------:R-:W0:Y:S02]  /*122b0*/  SYNCS.PHASECHK.TRANS64.TRYWAIT P0, [R7+URZ+0x28c20], R0 ;  /* 0x028c2000070075a7 */ /* 0x000e24000800017f */
[----:B0-----:R-:W-:Y:S05]  /*122c0*/  @!P0 BRA `(.L_x_3677) ;  /* 0x0000003000208947 */ /* 0x001fea0003800000 */
.L_x_3773:
[----:B------:R-:W-:Y:S05]  /*122d0*/  BSYNC B0 ;  /* 0x0000000000007941 */ /* 0x000fea0003800000 */
.L_x_3676:
[----:B------:R-:W-:-:S03]  /*122e0*/  UMOV UR4, 0xffffffff ;  /* 0xffffffff00047882 */ /* 0x000fc60000000000 */
[----:B------:R-:W-:Y:S05]  /*122f0*/  BRA.DIV UR4, `(.L_x_3678) ;  /* 0x0000003204287947 */ /* 0x000fea000b800000 */
[----:B0-----:R-:W0:Y:S02]  /*12300*/  S2R R0, SR_TID.X ;  /* 0x0000000000007919 */ /* 0x001e240000002100 */
[----:B0-----:R-:W-:-:S04]  /*12310*/  SHF.R.U32.HI R0, RZ, 0x5, R0 ;  /* 0x00000005ff007819 */ /* 0x001fc80000011600 */
[----:B------:R-:W-:-:S05]  /*12320*/  LOP3.LUT R0, R0, 0x3, RZ, 0xc0, !PT ;  /* 0x0000000300007812 */ /* 0x000fca00078ec0ff */
[----:B------:R0:W1:Y:S02]  /*12330*/  SHFL.IDX PT, R14, R0, RZ, 0x1f ;  /* 0x00001fff000e7589 */ /* 0x00006400000e0000 */
.L_x_3776:
[----:B-1----:R-:W-:Y:S01]  /*12340*/  ISETP.NE.AND P0, PT, R14, RZ, PT ;  /* 0x000000ff0e00720c */ /* 0x002fe20003f05270 */
[----:B------:R-:W-:-:S12]  /*12350*/  BSSY B0, `(.L_x_3679) ;  /* 0x0000024000007945 */ /* 0x000fd80003800000 */
[----:B------:R-:W-:Y:S05]  /*12360*/  @P0 BRA `(.L_x_3680) ;  /* 0x0000000000880947 */ /* 0x000fea0003800000 */
[----:B------:R-:W-:-:S03]  /*12370*/  UMOV UR4, 0xffffffff ;  /* 0xffffffff00047882 */ /* 0x000fc60000000000 */
[----:B------:R-:W-:Y:S05]  /*12380*/  BRA.DIV UR4, `(.L_x_3681) ;  /* 0x0000003204387947 */ /* 0x000fea000b800000 */
[----:B------:R-:W-:-:S13]  /*12390*/  ELECT P6, URZ, PT ;  /* 0x00000000003f782f */ /* 0x000fda00038c0000 */
.L_x_3779:
[----:B------:R-:W-:Y:S05]  /*123a0*/  @!P6 BRA `(.L_x_3680) ;  /* 0x000000000078e947 */ /* 0x000fea0003800000 */
[----:B------:R-:W-:-:S06]  /*123b0*/  ULOP3.LUT UR4, UR37, 0x2, URZ, 0xfc, !UPT ;  /* 0x0000000225047892 */ /* 0x000fcc000f8efc3f */
[----:B0-----:R-:W-:-:S05]  /*123c0*/  IMAD.U32 R0, RZ, RZ, UR4 ;  /* 0x00000004ff007e24 */ /* 0x001fca000f8e00ff */
[----:B------:R-:W-:-:S13]  /*123d0*/  ISETP.NE.AND P0, PT, R0, 0x3, PT ;  /* 0x000000030000780c */ /* 0x000fda0003f05270 */
[----:B------:R-:W-:Y:S05]  /*123e0*/  @!P0 BRA `(.L_x_3682) ;  /* 0x0000000000048947 */ /* 0x000fea0003800000 */
[----:B------:R-:W-:Y:S01]  /*123f0*/  BPT.TRAP 0x1 ;  /* 0x000000040000795c */ /* 0x000fe20000300000 */
.L_x_3682:
[----:B------:R-:W-:Y:S01]  /*12400*/  IMAD R5, R18, 0x8, R7 ;  /* 0x0000000812057824 */ /* 0x000fe200078e0207 */
[----:B------:R-:W-:Y:S01]  /*12410*/  SHF.L.U32 R0, R22, 0x1f, RZ ;  /* 0x0000001f16007819 */ /* 0x000fe200000006ff */
[----:B------:R-:W-:-:S03]  /*12420*/  VIADD R18, R18, 0x1 ;  /* 0x0000000112127836 */ /* 0x000fc60000000000 */
[----:B------:R-:W0:Y:S02]  /*12430*/  SYNCS.PHASECHK.TRANS64.TRYWAIT P1, [R5+URZ+0x28c40], R0 ;  /* 0x028c4000050075a7 */ /* 0x000e24000802017f */
[----:B------:R-:W-:-:S04]  /*12440*/  ISETP.NE.AND P2, PT, R18, 0x2, PT ;  /* 0x000000021200780c */ /* 0x000fc80003f45270 */
[----:B------:R-:W-:Y:S01]  /*12450*/  SEL R3, RZ, 0x1, P2 ;  /* 0x00000001ff037807 */ /* 0x000fe20001000000 */
[----:B0-----:R-:W-:Y:S08]  /*12460*/  @!P1 BRA `(.L_x_3683) ;  /* 0x0000003000209947 */ /* 0x001ff00003800000 */
.L_x_3780:
[----:B------:R-:W-:Y:S02]  /*12470*/  SEL R18, R18, RZ, P2 ;  /* 0x000000ff12127207 */ /* 0x000fe40001000000 */
[----:B------:R-:W-:Y:S01]  /*12480*/  LOP3.LUT R2, R22, R3, RZ, 0x3c, !PT ;  /* 0x0000000316027212 */ /* 0x000fe200078e3cff */
[----:B------:R-:W-:Y:S06]  /*12490*/  @!P0 BRA `(.L_x_3684) ;  /* 0x0000000000048947 */ /* 0x000fec0003800000 */
[----:B------:R-:W-:Y:S01]  /*124a0*/  BPT.TRAP 0x1 ;  /* 0x000000040000795c */ /* 0x000fe20000300000 */
.L_x_3684:
[----:B------:R-:W-:Y:S01]  /*124b0*/  IMAD R3, R18, 0x8, R7 ;  /* 0x0000000812037824 */ /* 0x000fe200078e0207 */
[----:B------:R-:W-:-:S04]  /*124c0*/  SHF.L.U32 R2, R2, 0x1f, RZ ;  /* 0x0000001f02027819 */ /* 0x000fc800000006ff */
[----:B------:R-:W1:Y:S02]  /*124d0*/  SYNCS.PHASECHK.TRANS64.TRYWAIT P1, [R3+URZ+0x28c40], R2 ;  /* 0x028c4002030075a7 */ /* 0x000e64000802017f */
[----:B-1----:R-:W-:Y:S05]  /*124e0*/  @!P1 BRA `(.L_x_3685) ;  /* 0x0000003000149947 */ /* 0x002fea0003800000 */
.L_x_3781:
[----:B------:R-:W-:Y:S05]  /*124f0*/  @!P0 BRA `(.L_x_3686) ;  /* 0x0000000000048947 */ /* 0x000fea0003800000 */
[----:B------:R-:W-:Y:S01]  /*12500*/  BPT.TRAP 0x1 ;  /* 0x000000040000795c */ /* 0x000fe20000300000 */
.L_x_3686:
[----:B------:R-:W5:Y:S02]  /*12510*/  SYNCS.PHASECHK.TRANS64.TRYWAIT P1, [R5+URZ+0x28c60], R0 ;  /* 0x028c6000050075a7 */ /* 0x000f64000802017f */
[----:B-----5:R-:W-:Y:S05]  /*12520*/  @!P1 BRA `(.L_x_3687) ;  /* 0x0000003000189947 */ /* 0x020fea0003800000 */
.L_x_3782:
[----:B------:R-:W-:Y:S05]  /*12530*/  @!P0 BRA `(.L_x_3688) ;  /* 0x0000000000048947 */ /* 0x000fea0003800000 */
[----:B------:R-:W-:Y:S01]  /*12540*/  BPT.TRAP 0x1 ;  /* 0x000000040000795c */ /* 0x000fe20000300000 */
.L_x_3688:
[----:B------:R0:W0:Y:S02]  /*12550*/  SYNCS.PHASECHK.TRANS64.TRYWAIT P0, [R3+URZ+0x28c60], R2 ;  /* 0x028c6002030075a7 */ /* 0x000024000800017f */
[----:B0-----:R-:W-:Y:S05]  /*12560*/  @!P0 NANOSLEEP.SYNCS 0x989680 ;  /* 0x009896800000895d */ /* 0x001fea0003900000 */
[----:B------:R-:W0:Y:S02]  /*12570*/  @!P0 SYNCS.PHASECHK.TRANS64 P0, [R3+URZ+0x28c60], R2 ;  /* 0x028c6002030085a7 */ /* 0x000e24000800007f */
[----:B0-----:R-:W-:Y:S05]  /*12580*/  @!P0 BRA `(.L_x_3688) ;  /* 0xfffffffc00f08947 */ /* 0x001fea000383ffff */
.L_x_3680:
[----:B------:R-:W-:Y:S05]  /*12590*/  BSYNC B0 ;  /* 0x0000000000007941 */ /* 0x000fea0003800000 */
.L_x_3679:
[----:B------:R-:W-:Y:S05]  /*125a0*/  EXIT ;  /* 0x000000000000794d */ /* 0x000fea0003800000 */
.L_x_3557:
[----:B0-----:R-:W-:-:S04]  /*125b0*/  IMAD.U32 R3, RZ, RZ, UR17 ;  /* 0x00000011ff037e24 */ /* 0x001fc8000f8e00ff */
[----:B------:R0:W1:Y:S03]  /*125c0*/  SYNCS.PHASECHK.TRANS64.TRYWAIT P1, [R3+URZ+0x28c50], R0 ;  /* 0x028c5000030075a7 */ /* 0x000066000802017f */
[----:B-1----:R-:W-:Y:S05]  /*125d0*/  @!P1 NANOSLEEP.SYNCS 0x989680 ;  /* 0x009896800000995d */ /* 0x002fea0003900000 */
[----:B------:R-:W1:Y:S02]  /*125e0*/  @!P1 SYNCS.PHASECHK.TRANS64 P1, [R3+URZ+0x28c50], R0 ;  /* 0x028c5000030095a7 */ /* 0x000e64000802007f */
[----:B-1----:R-:W-:Y:S05]  /*125f0*/  @!P1 BRA `(.L_x_3557) ;  /* 0xfffffffc00ec9947 */ /* 0x002fea000383ffff */
[----:B------:R-:W-:Y:S05]  /*12600*/  BRA `(.L_x_3689) ;  /* 0xfffffef800547947 */ /* 0x000fea000383ffff */
.L_x_3563:
[----:B-1----:R-:W-:-:S04]  /*12610*/  IMAD.U32 R3, RZ, RZ, UR6 ;  /* 0x00000006ff037e24 */ /* 0x002fc8000f8e00ff */
[----:B------:R1:W2:Y:S03]  /*12620*/  SYNCS.PHASECHK.TRANS64.TRYWAIT P1, [R3+URZ+0x28c50], R0 ;  /* 0x028c5000030075a7 */ /* 0x0002a6000802017f */
[----:B--2---:R-:W-:Y:S05]  /*12630*/  @!P1 NANOSLEEP.SYNCS 0x989680 ;  /* 0x009896800000995d */ /* 0x004fea0003900000 */
[----:B------:R-:W2:Y:S02]  /*12640*/  @!P1 SYNCS.PHASECHK.TRANS64 P1, [R3+URZ+0x28c50], R0 ;  /* 0x028c5000030095a7 */ /* 0x000ea4000802007f */
[----:B--2---:R-:W-:Y:S05]  /*12650*/  @!P1 BRA `(.L_x_3563) ;  /* 0xfffffffc00ec9947 */ /* 0x004fea000383ffff */
[----:B------:R-:W-:Y:S05]  /*12660*/  BRA `(.L_x_3562) ;  /* 0xffffff0400547947 */ /* 0x000fea000383ffff */
.L_x_3568:
[----:B0-----:R-:W-:-:S04]  /*12670*/  IMAD.U32 R3, RZ, RZ, UR39 ;  /* 0x00000027ff037e24 */ /* 0x001fc8000f8e00ff */
[----:B------:R0:W1:Y:S03]  /*12680*/  SYNCS.PHASECHK.TRANS64.TRYWAIT P1, [R3+URZ+0x28c00], R0 ;  /* 0x028c0000030075a7 */ /* 0x000066000802017f */
[----:B-1----:R-:W-:Y:S05]  /*12690*/  @!P1 NANOSLEEP.SYNCS 0x989680 ;  /* 0x009896800000995d */ /* 0x002fea0003900000 */
[----:B------:R-:W1:Y:S02]  /*126a0*/  @!P1 SYNCS.PHASECHK.TRANS64 P1, [R3+URZ+0x28c00], R0 ;  /* 0x028c0000030095a7 */ /* 0x000e64000802007f */
[----:B-1----:R-:W-:Y:S05]  /*126b0*/  @!P1 BRA `(.L_x_3568) ;  /* 0xfffffffc00ec9947 */ /* 0x002fea000383ffff */
[----:B------:R-:W-:Y:S05]  /*126c0*/  BRA `(.L_x_3690) ;  /* 0xffffff1800747947 */ /* 0x000fea000383ffff */
.L_x_3572:
[----:B--2---:R2:W3:Y:S02]  /*126d0*/  SYNCS.PHASECHK.TRANS64.TRYWAIT P1, [R6+URZ+0x28c30], R9 ;  /* 0x028c3009060075a7 */ /* 0x0044e4000802017f */
[----:B---3--:R-:W-:Y:S05]  /*126e0*/  @!P1 NANOSLEEP.SYNCS 0x989680 ;  /* 0x009896800000995d */ /* 0x008fea0003900000 */
[----:B------:R-:W3:Y:S02]  /*126f0*/  @!P1 SYNCS.PHASECHK.TRANS64 P1, [R6+URZ+0x28c30], R9 ;  /* 0x028c3009060095a7 */ /* 0x000ee4000802007f */
[----:B---3--:R-:W-:Y:S05]  /*12700*/  @!P1 BRA `(.L_x_3572) ;  /* 0xfffffffc00f09947 */ /* 0x008fea000383ffff */
[----:B------:R-:W-:Y:S05]  /*12710*/  BRA `(.L_x_3571) ;  /* 0xffffff1800907947 */ /* 0x000fea000383ffff */
.L_x_3577:
[----:B----4-:R4:W0:Y:S02]  /*12720*/  SYNCS.PHASECHK.TRANS64.TRYWAIT P1, [R6+URZ+0x28c50], R9 ;  /* 0x028c5009060075a7 */ /* 0x010824000802017f */
[----:B0-----:R-:W-:Y:S05]  /*12730*/  @!P1 NANOSLEEP.SYNCS 0x989680 ;  /* 0x009896800000995d */ /* 0x001fea0003900000 */
[----:B------:R-:W0:Y:S02]  /*12740*/  @!P1 SYNCS.PHASECHK.TRANS64 P1, [R6+URZ+0x28c50], R9 ;  /* 0x028c5009060095a7 */ /* 0x000e24000802007f */
[----:B0-----:R-:W-:Y:S05]  /*12750*/  @!P1 BRA `(.L_x_3577) ;  /* 0xfffffffc00f09947 */ /* 0x001fea000383ffff */
[----:B------:R-:W-:Y:S05]  /*12760*/  BRA `(.L_x_3576) ;  /* 0xffffff2c00a87947 */ /* 0x000fea000383ffff */
.L_x_3583:
[----:B--2---:R-:W-:-:S04]  /*12770*/  IMAD.U32 R7, RZ, RZ, UR22 ;  /* 0x00000016ff077e24 */ /* 0x004fc8000f8e00ff */
[----:B------:R2:W3:Y:S03]  /*12780*/  SYNCS.PHASECHK.TRANS64.TRYWAIT P1, [R7+URZ+0x28c30], R6 ;  /* 0x028c3006070075a7 */ /* 0x0004e6000802017f */
[----:B---3--:R-:W-:Y:S05]  /*12790*/  @!P1 NANOSLEEP.SYNCS 0x989680 ;  /* 0x009896800000995d */ /* 0x008fea0003900000 */
[----:B------:R-:W3:Y:S02]  /*127a0*/  @!P1 SYNCS.PHASECHK.TRANS64 P1, [R7+URZ+0x28c30], R6 ;  /* 0x028c3006070095a7 */ /* 0x000ee4000802007f */
[----:B---3--:R-:W-:Y:S05]  /*127b0*/  @!P1 BRA `(.L_x_3583) ;  /* 0xfffffffc00ec9947 */ /* 0x008fea000383ffff */
[----:B------:R-:W-:Y:S05]  /*127c0*/  BRA `(.L_x_3582) ;  /* 0xffffff3000987947 */ /* 0x000fea000383ffff */
.L_x_3588:
[----:B---3--:R-:W-:-:S04]  /*127d0*/  IMAD.U32 R9, RZ, RZ, UR22 ;  /* 0x00000016ff097e24 */ /* 0x008fc8000f8e00ff */
[----:B------:R3:W4:Y:S03]  /*127e0*/  SYNCS.PHASECHK.TRANS64.TRYWAIT P1, [R9+URZ+0x28c50], R6 ;  /* 0x028c5006090075a7 */ /* 0x000726000802017f */
[----:B----4-:R-:W-:Y:S05]  /*127f0*/  @!P1 NANOSLEEP.SYNCS 0x989680 ;  /* 0x009896800000995d */ /* 0x010fea0003900000 */
[----:B------:R-:W4:Y:S02]  /*12800*/  @!P1 SYNCS.PHASECHK.TRANS64 P1, [R9+URZ+0x28c50], R6 ;  /* 0x028c5006090095a7 */ /* 0x000f24000802007f */
[----:B----4-:R-:W-:Y:S05]  /*12810*/  @!P1 BRA `(.L_x_3588) ;  /* 0xfffffffc00ec9947 */ /* 0x010fea000383ffff */
[----:B------:R-:W-:Y:S05]  /*12820*/  BRA `(.L_x_3587) ;  /* 0xffffff4800cc7947 */ /* 0x000fea000383ffff */
.L_x_3628:
        /* <DEDUP_REMOVED lines=11> */
.L_x_3692:
[----:B------:R-:W-:Y:S05]  /*128e0*/  BSYNC B0 ;  /* 0x0000000000007941 */ /* 0x000fea0003800000 */
.L_x_3691:
[----:B------:R-:W-:Y:S05]  /*128f0*/  BRA `(.L_x_3693) ;  /* 0xffffffbc00d07947 */ /* 0x000fea000383ffff */
.L_x_3631:
[----:B0-----:R0:W1:Y:S02]  /*12900*/  SYNCS.PHASECHK.TRANS64.TRYWAIT P0, [R19+URZ+0x28c40], R0 ;  /* 0x028c4000130075a7 */ /* 0x001064000800017f */
[----:B-1----:R-:W-:Y:S05]  /*12910*/  @!P0 NANOSLEEP.SYNCS 0x989680 ;  /* 0x009896800000895d */ /* 0x002fea0003900000 */
[----:B------:R-:W1:Y:S02]  /*12920*/  @!P0 SYNCS.PHASECHK.TRANS64 P0, [R19+URZ+0x28c40], R0 ;  /* 0x028c4000130085a7 */ /* 0x000e64000800007f */
[----:B-1----:R-:W-:Y:S05]  /*12930*/  @!P0 BRA `(.L_x_3631) ;  /* 0xfffffffc00f08947 */ /* 0x002fea000383ffff */
[----:B------:R-:W-:Y:S05]  /*12940*/  BRA `(.L_x_3694) ;  /* 0xffffffc000b47947 */ /* 0x000fea000383ffff */
.L_x_3632:
        /* <DEDUP_REMOVED lines=8> */
.L_x_3696:
[----:B------:R-:W-:Y:S05]  /*129d0*/  BSYNC B0 ;  /* 0x0000000000007941 */ /* 0x000fea0003800000 */
.L_x_3695:
        /* <DEDUP_REMOVED lines=9> */
.L_x_3697:
[----:B------:R-:W-:Y:S02]  /*12a70*/  IMAD.MOV.U32 R13, RZ, RZ, R5 ;  /* 0x000000ffff0d7224 */ /* 0x000fe400078e0005 */
[----:B------:R-:W-:Y:S02]  /*12a80*/  IMAD.MOV.U32 R12, RZ, RZ, 0x1 ;  /* 0x00000001ff0c7424 */ /* 0x000fe400078e00ff */
[----:B------:R-:W-:-:S07]  /*12a90*/  IMAD.MOV.U32 R3, RZ, RZ, R14 ;  /* 0x000000ffff037224 */ /* 0x000fce00078e000e */
[----:B------:R-:W-:Y:S05]  /*12aa0*/  WARPSYNC.COLLECTIVE R15, `(.L_x_3698) ;  /* 0x000000000f087348 */ /* 0x000fea0003c00000 */
[----:B------:R0:W1:Y:S02]  /*12ab0*/  SHFL.IDX P6, R14, R13, R12, R11 ;  /* 0x0000000c0d0e7389 */ /* 0x00006400000c000b */
[----:B01----:R-:W-:Y:S01]  /*12ac0*/  ENDCOLLECTIVE ;  /* 0x000000000000791b */ /* 0x003fe20003800000 */
.L_x_3698:
        /* <DEDUP_REMOVED lines=9> */
[----:B------:R0:W-:Y:S01]  /*12b60*/  @P0 LDGSTS.E.BYPASS.LTC128B.128 [R6+0x22400], desc[UR50][R2.64], !P2 ;  /* 0x2240000002060fae */ /* 0x0001e2000d101d72 */
[----:B------:R-:W-:Y:S01]  /*12b70*/  ISETP.GE.AND P0, PT, R28, 0x11, PT ;  /* 0x000000111c00780c */ /* 0x000fe20003f06270 */
[----:B0-----:R-:W-:-:S12]  /*12b80*/  IMAD.MOV.U32 R2, RZ, RZ, R14 ;  /* 0x000000ffff027224 */ /* 0x001fd800078e000e */
[----:B------:R-:W-:Y:S05]  /*12b90*/  WARPSYNC.COLLECTIVE R15, `(.L_x_3699) ;  /* 0x000000000f087348 */ /* 0x000fea0003c00000 */
[----:B------:R0:W1:Y:S02]  /*12ba0*/  SHFL.IDX P6, R14, R13, R12, R11 ;  /* 0x0000000c0d0e7389 */ /* 0x00006400000c000b */
[----:B01----:R-:W-:Y:S01]  /*12bb0*/  ENDCOLLECTIVE ;  /* 0x000000000000791b */ /* 0x003fe20003800000 */
.L_x_3699:
[----:B------:R-:W-:Y:S02]  /*12bc0*/  @P0 IMAD R6, R4, 0x2, R17 ;  /* 0x0000000204060824 */ /* 0x000fe400078e0211 */
[----:B------:R-:W-:Y:S02]  /*12bd0*/  IMAD.MOV.U32 R13, RZ, RZ, R5 ;  /* 0x000000ffff0d7224 */ /* 0x000fe400078e0005 */
[----:B------:R-:W-:Y:S02]  /*12be0*/  IMAD.MOV.U32 R12, RZ, RZ, 0x2 ;  /* 0x00000002ff0c7424 */ /* 0x000fe400078e00ff */
[----:B------:R-:W-:-:S07]  /*12bf0*/  IMAD.MOV.U32 R3, RZ, RZ, R14 ;  /* 0x000000ffff037224 */ /* 0x000fce00078e000e */
[----:B------:R-:W-:Y:S05]  /*12c00*/  WARPSYNC.COLLECTIVE R15, `(.L_x_3700) ;  /* 0x000000000f087348 */ /* 0x000fea0003c00000 */
[----:B------:R0:W1:Y:S02]  /*12c10*/  SHFL.IDX P6, R14, R13, R12, R11 ;  /* 0x0000000c0d0e7389 */ /* 0x00006400000c000b */
[----:B01----:R-:W-:Y:S01]  /*12c20*/  ENDCOLLECTIVE ;  /* 0x000000000000791b */ /* 0x003fe20003800000 */
.L_x_3700:
        /* <DEDUP_REMOVED lines=15> */
.L_x_3701:
[----:B------:R-:W-:Y:S02]  /*12d20*/  @P0 IMAD R6, R4, 0x2, R17 ;  /* 0x0000000204060824 */ /* 0x000fe400078e0211 */
[----:B------:R-:W-:Y:S02]  /*12d30*/  IMAD.MOV.U32 R13, RZ, RZ, R5 ;  /* 0x000000ffff0d7224 */ /* 0x000fe400078e0005 */
[----:B------:R-:W-:Y:S02]  /*12d40*/  IMAD.MOV.U32 R12, RZ, RZ, 0x3 ;  /* 0x00000003ff0c7424 */ /* 0x000fe400078e00ff */
[----:B------:R-:W-:-:S07]  /*12d50*/  IMAD.MOV.U32 R3, RZ, RZ, R14 ;  /* 0x000000ffff037224 */ /* 0x000fce00078e000e */
[----:B------:R-:W-:Y:S05]  /*12d60*/  WARPSYNC.COLLECTIVE R15, `(.L_x_3702) ;  /* 0x000000000f087348 */ /* 0x000fea0003c00000 */
[----:B------:R0:W1:Y:S02]  /*12d70*/  SHFL.IDX P6, R14, R13, R12, R11 ;  /* 0x0000000c0d0e7389 */ /* 0x00006400000c000b */
[----:B01----:R-:W-:Y:S01]  /*12d80*/  ENDCOLLECTIVE ;  /* 0x000000000000791b */ /* 0x003fe20003800000 */
.L_x_3702:
        /* <DEDUP_REMOVED lines=10> */
.L_x_3703:
[----:B------:R-:W-:Y:S01]  /*12e30*/  @!PT LDS RZ, [RZ] ;  /* 0x00000000fffff984 */ /* 0x000fe20000000800 */
[----:B------:R-:W-:Y:S01]  /*12e40*/  @!PT LDS RZ, [RZ] ;  /* 0x00000000fffff984 */ /* 0x000fe20000000800 */
[----:B------:R-:W-:Y:S01]  /*12e50*/  @!PT LDS RZ, [RZ] ;  /* 0x00000000fffff984 */ /* 0x000fe20000000800 */
[----:B------:R1:W-:Y:S01]  /*12e60*/  @P0 LDGSTS.E.BYPASS.LTC128B.128 [R6+0x23400], desc[UR50][R2.64], !P2 ;  /* 0x2340000002060fae */ /* 0x0003e2000d101d72 */
[----:B------:R-:W-:Y:S01]  /*12e70*/  IMAD.MOV.U32 R0, RZ, RZ, R14 ;  /* 0x000000ffff007224 */ /* 0x000fe200078e000e */
[----:B------:R-:W-:Y:S06]  /*12e80*/  BRA `(.L_x_3704) ;  /* 0xffffffc000647947 */ /* 0x000fec000383ffff */
.L_x_3637:
        /* <DEDUP_REMOVED lines=9> */
.L_x_3705:
[C---:B------:R-:W-:Y:S01]  /*12f20*/  VIADD R6, R25.reuse, 0x10 ;  /* 0x0000001019067836 */ /* 0x040fe20000000000 */
[----:B------:R-:W-:Y:S01]  /*12f30*/  ISETP.GE.AND P0, PT, R25, R5, PT ;  /* 0x000000051900720c */ /* 0x000fe20003f06270 */
[----:B------:R-:W-:Y:S02]  /*12f40*/  IMAD.MOV.U32 R13, RZ, RZ, R0 ;  /* 0x000000ffff0d7224 */ /* 0x000fe400078e0000 */
[----:B------:R-:W-:-:S10]  /*12f50*/  IMAD.MOV.U32 R2, RZ, RZ, R14 ;  /* 0x000000ffff027224 */ /* 0x000fd400078e000e */
[----:B------:R-:W-:Y:S05]  /*12f60*/  WARPSYNC.COLLECTIVE R15, `(.L_x_3706) ;  /* 0x000000000f087348 */ /* 0x000fea0003c00000 */
[----:B------:R0:W1:Y:S02]  /*12f70*/  SHFL.IDX P6, R14, R13, R12, R11 ;  /* 0x0000000c0d0e7389 */ /* 0x00006400000c000b */
[----:B01----:R-:W-:Y:S01]  /*12f80*/  ENDCOLLECTIVE ;  /* 0x000000000000791b */ /* 0x003fe20003800000 */
.L_x_3706:
[----:B------:R-:W-:Y:S02]  /*12f90*/  IMAD.MOV.U32 R13, RZ, RZ, R4 ;  /* 0x000000ffff0d7224 */ /* 0x000fe400078e0004 */
[----:B------:R-:W-:Y:S02]  /*12fa0*/  IMAD.MOV.U32 R12, RZ, RZ, 0x1 ;  /* 0x00000001ff0c7424 */ /* 0x000fe400078e00ff */
[----:B------:R-:W-:-:S07]  /*12fb0*/  IMAD.MOV.U32 R3, RZ, RZ, R14 ;  /* 0x000000ffff037224 */ /* 0x000fce00078e000e */
[----:B------:R-:W-:Y:S05]  /*12fc0*/  WARPSYNC.COLLECTIVE R15, `(.L_x_3707) ;  /* 0x000000000f087348 */ /* 0x000fea0003c00000 */
[----:B------:R0:W1:Y:S02]  /*12fd0*/  SHFL.IDX P6, R14, R13, R12, R11 ;  /* 0x0000000c0d0e7389 */ /* 0x00006400000c000b */
[----:B01----:R-:W-:Y:S01]  /*12fe0*/  ENDCOLLECTIVE ;  /* 0x000000000000791b */ /* 0x003fe20003800000 */
.L_x_3707:
[----:B------:R-:W-:-:S05]  /*12ff0*/  @!P0 LEA R3, P2, R9, R3, 0x1 ;  /* 0x0000000309038211 */ /* 0x000fca00078408ff */
[----:B------:R-:W-:-:S05]  /*13000*/  @!P0 IMAD.X R2, RZ, RZ, R2, P2 ;  /* 0x000000ffff028224 */ /* 0x000fca00010e0602 */
[----:B------:R-:W-:Y:S01]  /*13010*/  @!P0 LOP3.LUT R3, R3, R2, RZ, 0x3c, !PT ;  /* 0x0000000203038212 */ /* 0x000fe200078e3cff */
[----:B------:R-:W-:-:S03]  /*13020*/  IMAD.MOV.U32 R13, RZ, RZ, R0 ;  /* 0x000000ffff0d7224 */ /* 0x000fc600078e0000 */
[----:B------:R-:W-:-:S04]  /*13030*/  @!P0 LOP3.LUT R2, R3, R2, RZ, 0x3c, !PT ;  /* 0x0000000203028212 */ /* 0x000fc800078e3cff */
[----:B------:R-:W-:-:S05]  /*13040*/  @!P0 LOP3.LUT R3, R3, R2, RZ, 0x3c, !PT ;  /* 0x0000000203038212 */ /* 0x000fca00078e3cff */
        /* <DEDUP_REMOVED lines=9> */
.L_x_3708:
[----:B------:R-:W-:Y:S02]  /*130e0*/  IMAD.MOV.U32 R13, RZ, RZ, R4 ;  /* 0x000000ffff0d7224 */ /* 0x000fe400078e0004 */
[----:B------:R-:W-:Y:S02]  /*130f0*/  IMAD.MOV.U32 R12, RZ, RZ, 0x2 ;  /* 0x00000002ff0c7424 */ /* 0x000fe400078e00ff */
[----:B------:R-:W-:-:S07]  /*13100*/  IMAD.MOV.U32 R3, RZ, RZ, R14 ;  /* 0x000000ffff037224 */ /* 0x000fce00078e000e */
[----:B------:R-:W-:Y:S05]  /*13110*/  WARPSYNC.COLLECTIVE R15, `(.L_x_3709) ;  /* 0x000000000f087348 */ /* 0x000fea0003c00000 */
[----:B------:R0:W1:Y:S02]  /*13120*/  SHFL.IDX P6, R14, R13, R12, R11 ;  /* 0x0000000c0d0e7389 */ /* 0x00006400000c000b */
[----:B01----:R-:W-:Y:S01]  /*13130*/  ENDCOLLECTIVE ;  /* 0x000000000000791b */ /* 0x003fe20003800000 */
.L_x_3709:
        /* <DEDUP_REMOVED lines=9> */
[----:B------:R0:W-:Y:S02]  /*131d0*/  @!P0 LDGSTS.E.BYPASS.LTC128B.128 [R8+0x20c00], desc[UR50][R2.64], !P1 ;  /* 0x20c0000002088fae */ /* 0x0001e4000c901d72 */
[----:B0-----:R-:W-:-:S05]  /*131e0*/  VIADD R2, R25, 0x20 ;  /* 0x0000002019027836 */ /* 0x001fca0000000000 */
[----:B------:R-:W-:Y:S01]  /*131f0*/  ISETP.GE.AND P0, PT, R2, R5, PT ;  /* 0x000000050200720c */ /* 0x000fe20003f06270 */
[----:B------:R-:W-:-:S12]  /*13200*/  IMAD.MOV.U32 R2, RZ, RZ, R14 ;  /* 0x000000ffff027224 */ /* 0x000fd800078e000e */
[----:B------:R-:W-:Y:S05]  /*13210*/  WARPSYNC.COLLECTIVE R15, `(.L_x_3710) ;  /* 0x000000000f087348 */ /* 0x000fea0003c00000 */
[----:B------:R0:W1:Y:S02]  /*13220*/  SHFL.IDX P6, R14, R13, R12, R11 ;  /* 0x0000000c0d0e7389 */ /* 0x00006400000c000b */
[----:B01----:R-:W-:Y:S01]  /*13230*/  ENDCOLLECTIVE ;  /* 0x000000000000791b */ /* 0x003fe20003800000 */
.L_x_3710:
[----:B------:R-:W-:Y:S02]  /*13240*/  IMAD.MOV.U32 R13, RZ, RZ, R4 ;  /* 0x000000ffff0d7224 */ /* 0x000fe400078e0004 */
[----:B------:R-:W-:Y:S02]  /*13250*/  IMAD.MOV.U32 R12, RZ, RZ, 0x3 ;  /* 0x00000003ff0c7424 */ /* 0x000fe400078e00ff */
[----:B------:R-:W-:-:S07]  /*13260*/  IMAD.MOV.U32 R3, RZ, RZ, R14 ;  /* 0x000000ffff037224 */ /* 0x000fce00078e000e */
[----:B------:R-:W-:Y:S05]  /*13270*/  WARPSYNC.COLLECTIVE R15, `(.L_x_3711) ;  /* 0x000000000f087348 */ /* 0x000fea0003c00000 */
[----:B------:R0:W1:Y:S02]  /*13280*/  SHFL.IDX P6, R14, R13, R12, R11 ;  /* 0x0000000c0d0e7389 */ /* 0x00006400000c000b */
[----:B01----:R-:W-:Y:S01]  /*13290*/  ENDCOLLECTIVE ;  /* 0x000000000000791b */ /* 0x003fe20003800000 */
.L_x_3711:
[----:B------:R-:W-:-:S05]  /*132a0*/  @!P0 LEA R3, P2, R9, R3, 0x1 ;  /* 0x0000000309038211 */ /* 0x000fca00078408ff */
[----:B------:R-:W-:-:S05]  /*132b0*/  @!P0 IMAD.X R2, RZ, RZ, R2, P2 ;  /* 0x000000ffff028224 */ /* 0x000fca00010e0602 */
[----:B------:R-:W-:Y:S01]  /*132c0*/  @!P0 LOP3.LUT R3, R3, R2, RZ, 0x3c, !PT ;  /* 0x0000000203038212 */ /* 0x000fe200078e3cff */
[----:B------:R-:W-:-:S03]  /*132d0*/  IMAD.MOV.U32 R13, RZ, RZ, R0 ;  /* 0x000000ffff0d7224 */ /* 0x000fc600078e0000 */
[----:B------:R-:W-:-:S04]  /*132e0*/  @!P0 LOP3.LUT R2, R3, R2, RZ, 0x3c, !PT ;  /* 0x0000000203028212 */ /* 0x000fc800078e3cff */
[----:B------:R-:W-:Y:S01]  /*132f0*/  @!P0 LOP3.LUT R3, R3, R2, RZ, 0x3c, !PT ;  /* 0x0000000203038212 */ /* 0x000fe200078e3cff */
[----:B------:R-:W-:-:S07]  /*13300*/  IMAD.MOV.U32 R4, RZ, RZ, R14 ;  /* 0x000000ffff047224 */ /* 0x000fce00078e000e */
[----:B------:R-:W-:Y:S05]  /*13310*/  WARPSYNC.COLLECTIVE R15, `(.L_x_3712) ;  /* 0x000000000f087348 */ /* 0x000fea0003c00000 */
[----:B------:R0:W1:Y:S02]  /*13320*/  SHFL.IDX P6, R14, R13, R12, R11 ;  /* 0x0000000c0d0e7389 */ /* 0x00006400000c000b */
[----:B01----:R-:W-:Y:S01]  /*13330*/  ENDCOLLECTIVE ;  /* 0x000000000000791b */ /* 0x003fe20003800000 */
.L_x_3712:
[----:B------:R-:W-:Y:S01]  /*13340*/  @!PT LDS RZ, [RZ] ;  /* 0x00000000fffff984 */ /* 0x000fe20000000800 */
[----:B------:R-:W-:Y:S01]  /*13350*/  @!PT LDS RZ, [RZ] ;  /* 0x00000000fffff984 */ /* 0x000fe20000000800 */
[----:B------:R-:W-:Y:S01]  /*13360*/  @!PT LDS RZ, [RZ] ;  /* 0x00000000fffff984 */ /* 0x000fe20000000800 */
[----:B------:R0:W-:Y:S01]  /*13370*/  @!P0 LDGSTS.E.BYPASS.LTC128B.128 [R8+0x21400], desc[UR50][R2.64], !P1 ;  /* 0x2140000002088fae */ /* 0x0001e2000c901d72 */
[----:B------:R-:W-:Y:S01]  /*13380*/  IMAD.MOV.U32 R0, RZ, RZ, R14 ;  /* 0x000000ffff007224 */ /* 0x000fe200078e000e */
[----:B------:R-:W-:Y:S06]  /*13390*/  BRA `(.L_x_3713) ;  /* 0xffffffc400607947 */ /* 0x000fec000383ffff */
.L_x_3640:
[----:B0-----:R0:W1:Y:S02]  /*133a0*/  SYNCS.PHASECHK.TRANS64.TRYWAIT P0, [R17+URZ+0x28c20], R0 ;  /* 0x028c2000110075a7 */ /* 0x001064000800017f */
[----:B-1----:R-:W-:Y:S05]  /*133b0*/  @!P0 NANOSLEEP.SYNCS 0x989680 ;  /* 0x009896800000895d */ /* 0x002fea0003900000 */
[----:B------:R-:W1:Y:S02]  /*133c0*/  @!P0 SYNCS.PHASECHK.TRANS64 P0, [R17+URZ+0x28c20], R0 ;  /* 0x028c2000110085a7 */ /* 0x000e64000800007f */
[----:B-1----:R-:W-:Y:S05]  /*133d0*/  @!P0 BRA `(.L_x_3640) ;  /* 0xfffffffc00f08947 */ /* 0x002fea000383ffff */
[----:B------:R-:W-:Y:S05]  /*133e0*/  BRA `(.L_x_3714) ;  /* 0xffffffc400bc7947 */ /* 0x000fea000383ffff */
.L_x_3643:
[----:B0-----:R0:W1:Y:S02]  /*133f0*/  SYNCS.PHASECHK.TRANS64.TRYWAIT P0, [R19+URZ+0x28c60], R0 ;  /* 0x028c6000130075a7 */ /* 0x001064000800017f */
[----:B-1----:R-:W-:Y:S05]  /*13400*/  @!P0 NANOSLEEP.SYNCS 0x989680 ;  /* 0x009896800000895d */ /* 0x002fea0003900000 */
[----:B------:R-:W1:Y:S02]  /*13410*/  @!P0 SYNCS.PHASECHK.TRANS64 P0, [R19+URZ+0x28c60], R0 ;  /* 0x028c6000130085a7 */ /* 0x000e64000800007f */
[----:B-1----:R-:W-:Y:S05]  /*13420*/  @!P0 BRA `(.L_x_3643) ;  /* 0xfffffffc00f08947 */ /* 0x002fea000383ffff */
[----:B------:R-:W-:Y:S05]  /*13430*/  BRA `(.L_x_3715) ;  /* 0xffffffc400cc7947 */ /* 0x000fea000383ffff */
.L_x_3644:
        /* <DEDUP_REMOVED lines=8> */
.L_x_3717:
[----:B------:R-:W-:Y:S05]  /*134c0*/  BSYNC B0 ;  /* 0x0000000000007941 */ /* 0x000fea0003800000 */
.L_x_3716:
[----:B------:R0:W5:Y:S01]  /*134d0*/  LDL R8, [R1] ;  /* 0x0000000001087983 */ /* 0x0001620000100800 */
[----:B------:R-:W-:Y:S01]  /*134e0*/  IMAD.MOV.U32 R13, RZ, RZ, R4 ;  /* 0x000000ffff0d7224 */ /* 0x000fe200078e0004 */
[C---:B------:R-:W-:Y:S01]  /*134f0*/  LOP3.LUT P5, RZ, R29.reuse, 0x2, RZ, 0xc0, !PT ;  /* 0x000000021dff7812 */ /* 0x040fe200078ac0ff */
[----:B------:R-:W-:Y:S01]  /*13500*/  IMAD.MOV.U32 R12, RZ, RZ, RZ ;  /* 0x000000ffff0c7224 */ /* 0x000fe200078e00ff */
[----:B------:R-:W1:Y:S01]  /*13510*/  S2R R7, SR_TID.X ;  /* 0x0000000000077919 */ /* 0x000e620000002100 */
[----:B------:R-:W-:Y:S01]  /*13520*/  IMAD.MOV.U32 R11, RZ, RZ, 0x181f ;  /* 0x0000181fff0b7424 */ /* 0x000fe200078e00ff */
[C---:B------:R-:W-:Y:S01]  /*13530*/  LOP3.LUT P4, RZ, R29.reuse, 0x4, RZ, 0xc0, !PT ;  /* 0x000000041dff7812 */ /* 0x040fe2000788c0ff */
[----:B------:R-:W-:Y:S01]  /*13540*/  IMAD.MOV.U32 R15, RZ, RZ, -0x1 ;  /* 0xffffffffff0f7424 */ /* 0x000fe200078e00ff */
[----:B------:R-:W-:Y:S01]  /*13550*/  LOP3.LUT P3, RZ, R29, 0x8, RZ, 0xc0, !PT ;  /* 0x000000081dff7812 */ /* 0x000fe2000786c0ff */
[----:B------:R-:W-:Y:S01]  /*13560*/  IMAD.MOV.U32 R3, RZ, RZ, R14 ;  /* 0x000000ffff037224 */ /* 0x000fe200078e000e */
[----:B------:R-:W-:Y:S01]  /*13570*/  LOP3.LUT R16, R16, 0xfffffeff, RZ, 0xc0, !PT ;  /* 0xfffffeff10107812 */ /* 0x000fe200078ec0ff */
[----:B0-----:R-:W-:-:S10]  /*13580*/  IMAD R5, R5, 0x2, R17 ;  /* 0x0000000205057824 */ /* 0x001fd400078e0211 */
[----:B-1---5:R-:W-:Y:S05]  /*13590*/  WARPSYNC.COLLECTIVE R15, `(.L_x_3718) ;  /* 0x000000000f087348 */ /* 0x022fea0003c00000 */
[----:B------:R0:W2:Y:S02]  /*135a0*/  SHFL.IDX P6, R14, R13, R12, R11 ;  /* 0x0000000c0d0e7389 */ /* 0x0000a400000c000b */
[----:B012--5:R-:W-:Y:S01]  /*135b0*/  ENDCOLLECTIVE ;  /* 0x000000000000791b */ /* 0x027fe20003800000 */
.L_x_3718:
[----:B------:R-:W-:Y:S01]  /*135c0*/  LOP3.LUT P2, RZ, R29, 0x10, RZ, 0xc0, !PT ;  /* 0x000000101dff7812 */ /* 0x000fe2000784c0ff */
[----:B------:R-:W-:Y:S02]  /*135d0*/  IMAD.MOV.U32 R13, RZ, RZ, R6 ;  /* 0x000000ffff0d7224 */ /* 0x000fe400078e0006 */
[----:B------:R-:W-:Y:S02]  /*135e0*/  IMAD.MOV.U32 R12, RZ, RZ, 0x1 ;  /* 0x00000001ff0c7424 */ /* 0x000fe400078e00ff */
[----:B------:R-:W-:Y:S02]  /*135f0*/  IMAD.SHL.U32 R7, R7, 0x8, RZ ;  /* 0x0000000807077824 */ /* 0x000fe400078e00ff */
[----:B------:R-:W-:-:S03]  /*13600*/  IMAD.MOV.U32 R2, RZ, RZ, R14 ;  /* 0x000000ffff027224 */ /* 0x000fc600078e000e */
[----:B------:R-:W-:-:S05]  /*13610*/  LOP3.LUT R7, R7, 0x38, RZ, 0xc0, !PT ;  /* 0x0000003807077812 */ /* 0x000fca00078ec0ff */
[----:B------:R-:W-:Y:S01]  /*13620*/  IMAD.SHL.U32 R0, R7, 0x2, RZ ;  /* 0x0000000207007824 */ /* 0x000fe200078e00ff */
[----:B------:R-:W-:-:S04]  /*13630*/  LOP3.LUT R7, R29, 0x1, RZ, 0xc0, !PT ;  /* 0x000000011d077812 */ /* 0x000fc800078ec0ff */
[----:B------:R-:W-:Y:S02]  /*13640*/  IADD3 R2, P0, R2, R0, RZ ;  /* 0x0000000002027210 */ /* 0x000fe40007f1e0ff */
[----:B------:R-:W-:-:S03]  /*13650*/  ISETP.NE.U32.AND P1, PT, R7, 0x1, PT ;  /* 0x000000010700780c */ /* 0x000fc60003f25070 */
[----:B------:R-:W-:Y:S01]  /*13660*/  IMAD.X R3, RZ, RZ, R3, P0 ;  /* 0x000000ffff037224 */ /* 0x000fe200000e0603 */
[----:B------:R-:W-:-:S09]  /*13670*/  ISETP.LT.OR P0, PT, R28, 0x1, P1 ;  /* 0x000000011c00780c */ /* 0x000fd20000f01670 */
[----:B------:R-:W-:Y:S02]  /*13680*/  @P1 LOP3.LUT R16, R16, 0x100, RZ, 0xfc, !PT ;  /* 0x0000010010101812 */ /* 0x000fe400078efcff */
[----:B------:R-:W-:Y:S02]  /*13690*/  LOP3.LUT P1, RZ, R29, 0x20, RZ, 0xc0, !PT ;  /* 0x000000201dff7812 */ /* 0x000fe4000782c0ff */
[----:B------:R-:W-:Y:S01]  /*136a0*/  @!PT LDS RZ, [RZ] ;  /* 0x00000000fffff984 */ /* 0x000fe20000000800 */
[----:B------:R-:W-:Y:S01]  /*136b0*/  @!PT LDS RZ, [RZ] ;  /* 0x00000000fffff984 */ /* 0x000fe20000000800 */
[----:B------:R-:W-:Y:S01]  /*136c0*/  @!PT LDS RZ, [RZ] ;  /* 0x00000000fffff984 */ /* 0x000fe20000000800 */
[----:B------:R0:W-:Y:S01]  /*136d0*/  LDGSTS.E.BYPASS.LTC128B.128 [R5+0x400], desc[UR50][R2.64], !P0 ;  /* 0x0040000002057fae */ /* 0x0001e2000c101d72 */
[C---:B------:R-:W-:Y:S02]  /*136e0*/  ISETP.LT.OR P0, PT, R28.reuse, 0x1, !P5 ;  /* 0x000000011c00780c */ /* 0x040fe40006f01670 */
[----:B------:R-:W-:Y:S02]  /*136f0*/  ISETP.LT.OR P6, PT, R28, 0x1, !P1 ;  /* 0x000000011c00780c */ /* 0x000fe40004fc1670 */
[----:B------:R-:W-:-:S09]  /*13700*/  LOP3.LUT R16, R16, 0xfffffdff, RZ, 0xc0, !PT ;  /* 0xfffffdff10107812 */ /* 0x000fd200078ec0ff */
[----:B------:R0:W-:Y:S01]  /*13710*/  LDGSTS.E.BYPASS.LTC128B.128 [R5+0x2400], desc[UR50][R2.64+0x80], !P0 ;  /* 0x0240008002057fae */ /* 0x0001e2000c101d72 */
[----:B------:R-:W-:-:S13]  /*13720*/  ISETP.LT.OR P0, PT, R28, 0x1, !P4 ;  /* 0x000000011c00780c */ /* 0x000fda0006701670 */
[----:B------:R0:W-:Y:S01]  /*13730*/  LDGSTS.E.BYPASS.LTC128B.128 [R5+0x4400], desc[UR50][R2.64+0x100], !P0 ;  /* 0x0440010002057fae */ /* 0x0001e2000c101d72 */
[----:B------:R-:W-:-:S13]  /*13740*/  ISETP.LT.OR P0, PT, R28, 0x1, !P3 ;  /* 0x000000011c00780c */ /* 0x000fda0005f01670 */
[----:B------:R0:W-:Y:S01]  /*13750*/  LDGSTS.E.BYPASS.LTC128B.128 [R5+0x6400], desc[UR50][R2.64+0x180], !P0 ;  /* 0x0640018002057fae */ /* 0x0001e2000c101d72 */
[----:B------:R-:W-:-:S13]  /*13760*/  ISETP.LT.OR P0, PT, R28, 0x1, !P2 ;  /* 0x000000011c00780c */ /* 0x000fda0005701670 */
[----:B------:R0:W-:Y:S01]  /*13770*/  LDGSTS.E.BYPASS.LTC128B.128 [R5+0x8400], desc[UR50][R2.64+0x200], !P0 ;  /* 0x0840020002057fae */ /* 0x0001e2000c101d72 */
[----:B------:R-:W-:-:S03]  /*13780*/  LOP3.LUT P0, RZ, R29, 0x40, RZ, 0xc0, !PT ;  /* 0x000000401dff7812 */ /* 0x000fc6000780c0ff */
[----:B------:R0:W-:Y:S01]  /*13790*/  LDGSTS.E.BYPASS.LTC128B.128 [R5+0xa400], desc[UR50][R2.64+0x280], !P6 ;  /* 0x0a40028002057fae */ /* 0x0001e2000f101d72 */
[----:B------:R-:W-:-:S13]  /*137a0*/  ISETP.LT.OR P6, PT, R28, 0x1, !P0 ;  /* 0x000000011c00780c */ /* 0x000fda00047c1670 */
[----:B------:R0:W-:Y:S01]  /*137b0*/  LDGSTS.E.BYPASS.LTC128B.128 [R5+0xc400], desc[UR50][R2.64+0x300], !P6 ;  /* 0x0c40030002057fae */ /* 0x0001e2000f101d72 */
[----:B------:R-:W-:-:S04]  /*137c0*/  PRMT R7, R8, 0x8880, RZ ;  /* 0x0000888008077816 */ /* 0x000fc800000000ff */
[----:B------:R-:W-:-:S13]  /*137d0*/  ISETP.GT.AND P6, PT, R7, -0x1, PT ;  /* 0xffffffff0700780c */ /* 0x000fda0003fc4270 */
[----:B------:R-:W-:Y:S02]  /*137e0*/  @P6 LOP3.LUT R16, R16, 0x200, RZ, 0xfc, !PT ;  /* 0x0000020010106812 */ /* 0x000fe400078efcff */
[----:B------:R-:W-:-:S13]  /*137f0*/  ISETP.LT.OR P6, PT, R28, 0x1, P6 ;  /* 0x000000011c00780c */ /* 0x000fda00037c1670 */
[----:B------:R0:W-:Y:S02]  /*13800*/  LDGSTS.E.BYPASS.LTC128B.128 [R5+0xe400], desc[UR50][R2.64+0x380], !P6 ;  /* 0x0e40038002057fae */ /* 0x0001e4000f101d72 */
[----:B0-----:R-:W-:Y:S05]  /*13810*/  WARPSYNC.COLLECTIVE R15, `(.L_x_3719) ;  /* 0x000000000f087348 */ /* 0x001fea0003c00000 */
[----:B------:R1:W2:Y:S02]  /*13820*/  SHFL.IDX P6, R14, R13, R12, R11 ;  /* 0x0000000c0d0e7389 */ /* 0x0002a400000c000b */
[----:B012---:R-:W-:Y:S01]  /*13830*/  ENDCOLLECTIVE ;  /* 0x000000000000791b */ /* 0x007fe20003800000 */
.L_x_3719:
[----:B------:R-:W-:Y:S02]  /*13840*/  IMAD.MOV.U32 R13, RZ, RZ, R4 ;  /* 0x000000ffff0d7224 */ /* 0x000fe400078e0004 */
[----:B------:R-:W-:-:S07]  /*13850*/  IMAD.MOV.U32 R3, RZ, RZ, R14 ;  /* 0x000000ffff037224 */ /* 0x000fce00078e000e */
[----:B------:R-:W-:Y:S05]  /*13860*/  WARPSYNC.COLLECTIVE R15, `(.L_x_3720) ;  /* 0x000000000f087348 */ /* 0x000fea0003c00000 */
[----:B------:R0:W1:Y:S02]  /*13870*/  SHFL.IDX P6, R14, R13, R12, R11 ;  /* 0x0000000c0d0e7389 */ /* 0x00006400000c000b */
[----:B01----:R-:W-:Y:S01]  /*13880*/  ENDCOLLECTIVE ;  /* 0x000000000000791b */ /* 0x003fe20003800000 */
.L_x_3720:
[----:B------:R-:W-:Y:S02]  /*13890*/  IMAD.MOV.U32 R13, RZ, RZ, R6 ;  /* 0x000000ffff0d7224 */ /* 0x000fe400078e0006 */
[----:B------:R-:W-:Y:S02]  /*138a0*/  IMAD.MOV.U32 R12, RZ, RZ, 0x2 ;  /* 0x00000002ff0c7424 */ /* 0x000fe400078e00ff */
[----:B------:R-:W-:-:S05]  /*138b0*/  IMAD.MOV.U32 R2, RZ, RZ, R14 ;  /* 0x000000ffff027224 */ /* 0x000fca00078e000e */
        /* <DEDUP_REMOVED lines=26> */
.L_x_3721:
[----:B------:R-:W-:Y:S02]  /*13a60*/  IMAD.MOV.U32 R13, RZ, RZ, R4 ;  /* 0x000000ffff0d7224 */ /* 0x000fe400078e0004 */
[----:B------:R-:W-:-:S07]  /*13a70*/  IMAD.MOV.U32 R7, RZ, RZ, R14 ;  /* 0x000000ffff077224 */ /* 0x000fce00078e000e */
[----:B------:R-:W-:Y:S05]  /*13a80*/  WARPSYNC.COLLECTIVE R15, `(.L_x_3722) ;  /* 0x000000000f087348 */ /* 0x000fea0003c00000 */
[----:B------:R0:W1:Y:S02]  /*13a90*/  SHFL.IDX P6, R14, R13, R12, R11 ;  /* 0x0000000c0d0e7389 */ /* 0x00006400000c000b */
[----:B01----:R-:W-:Y:S01]  /*13aa0*/  ENDCOLLECTIVE ;  /* 0x000000000000791b */ /* 0x003fe20003800000 */
.L_x_3722:
        /* <DEDUP_REMOVED lines=29> */
.L_x_3723:
[----:B------:R-:W-:Y:S02]  /*13c80*/  IMAD.MOV.U32 R13, RZ, RZ, R4 ;  /* 0x000000ffff0d7224 */ /* 0x000fe400078e0004 */
[----:B------:R-:W-:-:S07]  /*13c90*/  IMAD.MOV.U32 R6, RZ, RZ, R14 ;  /* 0x000000ffff067224 */ /* 0x000fce00078e000e */
[----:B------:R-:W-:Y:S05]  /*13ca0*/  WARPSYNC.COLLECTIVE R15, `(.L_x_3724) ;  /* 0x000000000f087348 */ /* 0x000fea0003c00000 */
[----:B------:R0:W1:Y:S02]  /*13cb0*/  SHFL.IDX P6, R14, R13, R12, R11 ;  /* 0x0000000c0d0e7389 */ /* 0x00006400000c000b */
[----:B01----:R-:W-:Y:S01]  /*13cc0*/  ENDCOLLECTIVE ;  /* 0x000000000000791b */ /* 0x003fe20003800000 */
.L_x_3724:
[----:B------:R-:W-:Y:S01]  /*13cd0*/  IMAD.MOV.U32 R2, RZ, RZ, R14 ;  /* 0x000000ffff027224 */ /* 0x000fe200078e000e */
[----:B------:R-:W-:Y:S06]  /*13ce0*/  BRA `(.L_x_3725) ;  /* 0xffffffc400587947 */ /* 0x000fec000383ffff */
.L_x_3651:
[----:B0-----:R0:W1:Y:S02]  /*13cf0*/  SYNCS.PHASECHK.TRANS64.TRYWAIT P0, [R6+URZ+0x28c40], R19 ;  /* 0x028c4013060075a7 */ /* 0x001064000800017f */
[----:B-1----:R-:W-:Y:S05]  /*13d00*/  @!P0 NANOSLEEP.SYNCS 0x989680 ;  /* 0x009896800000895d */ /* 0x002fea0003900000 */
[----:B------:R-:W1:Y:S02]  /*13d10*/  @!P0 SYNCS.PHASECHK.TRANS64 P0, [R6+URZ+0x28c40], R19 ;  /* 0x028c4013060085a7 */ /* 0x000e64000800007f */
[----:B-1----:R-:W-:Y:S05]  /*13d20*/  @!P0 BRA `(.L_x_3651) ;  /* 0xfffffffc00f08947 */ /* 0x002fea000383ffff */
[----:B------:R-:W-:Y:S05]  /*13d30*/  BRA `(.L_x_3726) ;  /* 0xffffffc800e47947 */ /* 0x000fea000383ffff */
.L_x_3652:
        /* <DEDUP_REMOVED lines=8> */
.L_x_3728:
[----:B------:R-:W-:Y:S05]  /*13dc0*/  BSYNC B1 ;  /* 0x0000000000017941 */ /* 0x000fea0003800000 */
.L_x_3727:
        /* <DEDUP_REMOVED lines=9> */
.L_x_3729:
[----:B------:R-:W-:Y:S02]  /*13e60*/  IMAD.MOV.U32 R13, RZ, RZ, R25 ;  /* 0x000000ffff0d7224 */ /* 0x000fe400078e0019 */
[----:B------:R-:W-:Y:S02]  /*13e70*/  IMAD.MOV.U32 R12, RZ, RZ, 0x1 ;  /* 0x00000001ff0c7424 */ /* 0x000fe400078e00ff */
[----:B------:R-:W-:-:S07]  /*13e80*/  IMAD.MOV.U32 R2, RZ, RZ, R14 ;  /* 0x000000ffff027224 */ /* 0x000fce00078e000e */
[----:B------:R-:W-:Y:S05]  /*13e90*/  WARPSYNC.COLLECTIVE R15, `(.L_x_3730) ;  /* 0x000000000f087348 */ /* 0x000fea0003c00000 */
[----:B------:R0:W1:Y:S02]  /*13ea0*/  SHFL.IDX P6, R14, R13, R12, R11 ;  /* 0x0000000c0d0e7389 */ /* 0x00006400000c000b */
[----:B01----:R-:W-:Y:S01]  /*13eb0*/  ENDCOLLECTIVE ;  /* 0x000000000000791b */ /* 0x003fe20003800000 */
.L_x_3730:
[----:B------:R-:W-:-:S05]  /*13ec0*/  IADD3 R2, P0, R2, R0, RZ ;  /* 0x0000000002027210 */ /* 0x000fca0007f1e0ff */
        /* <DEDUP_REMOVED lines=10> */
.L_x_3731:
[----:B------:R-:W-:Y:S02]  /*13f70*/  IMAD.MOV.U32 R13, RZ, RZ, R25 ;  /* 0x000000ffff0d7224 */ /* 0x000fe400078e0019 */
[----:B------:R-:W-:Y:S02]  /*13f80*/  IMAD.MOV.U32 R12, RZ, RZ, 0x2 ;  /* 0x00000002ff0c7424 */ /* 0x000fe400078e00ff */
[----:B------:R-:W-:-:S07]  /*13f90*/  IMAD.MOV.U32 R2, RZ, RZ, R14 ;  /* 0x000000ffff027224 */ /* 0x000fce00078e000e */
[----:B------:R-:W-:Y:S05]  /*13fa0*/  WARPSYNC.COLLECTIVE R15, `(.L_x_3732) ;  /* 0x000000000f087348 */ /* 0x000fea0003c00000 */
[----:B------:R0:W1:Y:S02]  /*13fb0*/  SHFL.IDX P6, R14, R13, R12, R11 ;  /* 0x0000000c0d0e7389 */ /* 0x00006400000c000b */
[----:B01----:R-:W-:Y:S01]  /*13fc0*/  ENDCOLLECTIVE ;  /* 0x000000000000791b */ /* 0x003fe20003800000 */
.L_x_3732:
        /* <DEDUP_REMOVED lines=11> */
.L_x_3733:
[----:B------:R-:W-:Y:S02]  /*14080*/  IMAD.MOV.U32 R13, RZ, RZ, R25 ;  /* 0x000000ffff0d7224 */ /* 0x000fe400078e0019 */
[----:B------:R-:W-:Y:S02]  /*14090*/  IMAD.MOV.U32 R12, RZ, RZ, 0x3 ;  /* 0x00000003ff0c7424 */ /* 0x000fe400078e00ff */
[----:B------:R-:W-:-:S07]  /*140a0*/  IMAD.MOV.U32 R2, RZ, RZ, R14 ;  /* 0x000000ffff027224 */ /* 0x000fce00078e000e */
[----:B------:R-:W-:Y:S05]  /*140b0*/  WARPSYNC.COLLECTIVE R15, `(.L_x_3734) ;  /* 0x000000000f087348 */ /* 0x000fea0003c00000 */
[----:B------:R0:W1:Y:S02]  /*140c0*/  SHFL.IDX P6, R14, R13, R12, R11 ;  /* 0x0000000c0d0e7389 */ /* 0x00006400000c000b */
[----:B01----:R-:W-:Y:S01]  /*140d0*/  ENDCOLLECTIVE ;  /* 0x000000000000791b */ /* 0x003fe20003800000 */
.L_x_3734:
[----:B------:R-:W-:-:S05]  /*140e0*/  IADD3 R2, P0, R2, R0, RZ ;  /* 0x0000000002027210 */ /* 0x000fca0007f1e0ff */
        /* <DEDUP_REMOVED lines=10> */
.L_x_3735:
[----:B------:R-:W-:Y:S01]  /*14190*/  IMAD.MOV.U32 R2, RZ, RZ, R14 ;  /* 0x000000ffff027224 */ /* 0x000fe200078e000e */
[----:B------:R-:W-:Y:S06]  /*141a0*/  BRA `(.L_x_3736) ;  /* 0xffffffc8006c7947 */ /* 0x000fec000383ffff */
.L_x_3657:
[----:B---3--:R3:W4:Y:S02]  /*141b0*/  SYNCS.PHASECHK.TRANS64.TRYWAIT P0, [R6+URZ+0x28c60], R19 ;  /* 0x028c6013060075a7 */ /* 0x008724000800017f */
[----:B----4-:R-:W-:Y:S05]  /*141c0*/  @!P0 NANOSLEEP.SYNCS 0x989680 ;  /* 0x009896800000895d */ /* 0x010fea0003900000 */
[----:B------:R-:W4:Y:S02]  /*141d0*/  @!P0 SYNCS.PHASECHK.TRANS64 P0, [R6+URZ+0x28c60], R19 ;  /* 0x028c6013060085a7 */ /* 0x000f24000800007f */
[----:B----4-:R-:W-:Y:S05]  /*141e0*/  @!P0 BRA `(.L_x_3657) ;  /* 0xfffffffc00f08947 */ /* 0x010fea000383ffff */
[----:B------:R-:W-:Y:S05]  /*141f0*/  BRA `(.L_x_3737) ;  /* 0xffffffc800bc7947 */ /* 0x000fea000383ffff */
.L_x_3658:
[----:B------:R-:W-:Y:S01]  /*14200*/  BSSY B1, `(.L_x_3738) ;  /* 0x0000008000017945 */ /* 0x000fe20003800000 */
[----:B------:R-:W-:Y:S02]  /*14210*/  IMAD.MOV.U32 R13, RZ, RZ, R10 ;  /* 0x000000ffff0d7224 */ /* 0x000fe400078e000a */
[----:B------:R-:W-:Y:S02]  /*14220*/  IMAD.MOV.U32 R12, RZ, RZ, RZ ;  /* 0x000000ffff0c7224 */ /* 0x000fe400078e00ff */
[----:B------:R-:W-:Y:S02]  /*14230*/  IMAD.MOV.U32 R11, RZ, RZ, 0x181f ;  /* 0x0000181fff0b7424 */ /* 0x000fe400078e00ff */
[----:B------:R-:W-:-:S07]  /*14240*/  IMAD.MOV.U32 R15, RZ, RZ, -0x1 ;  /* 0xffffffffff0f7424 */ /* 0x000fce00078e00ff */
[----:B-12---:R-:W-:Y:S05]  /*14250*/  WARPSYNC.COLLECTIVE R15, `(.L_x_3739) ;  /* 0x000000000f087348 */ /* 0x006fea0003c00000 */
[----:B------:R0:W3:Y:S02]  /*14260*/  SHFL.IDX P6, R14, R13, R12, R11 ;  /* 0x0000000c0d0e7389 */ /* 0x0000e400000c000b */
[----:B0123--:R-:W-:Y:S01]  /*14270*/  ENDCOLLECTIVE ;  /* 0x000000000000791b */ /* 0x00ffe20003800000 */
.L_x_3739:
[----:B------:R-:W-:Y:S05]  /*14280*/  BSYNC B1 ;  /* 0x0000000000017941 */ /* 0x000fea0003800000 */
.L_x_3738:
[----:B------:R-:W-:Y:S01]  /*14290*/  IMAD.MOV.U32 R13, RZ, RZ, R9 ;  /* 0x000000ffff0d7224 */ /* 0x000fe200078e0009 */
[C---:B------:R-:W-:Y:S01]  /*142a0*/  LOP3.LUT P2, RZ, R16.reuse, 0x40, RZ, 0xc0, !PT ;  /* 0x0000004010ff7812 */ /* 0x040fe2000784c0ff */
[----:B------:R-:W-:Y:S01]  /*142b0*/  IMAD.MOV.U32 R12, RZ, RZ, RZ ;  /* 0x000000ffff0c7224 */ /* 0x000fe200078e00ff */
[C---:B------:R-:W-:Y:S01]  /*142c0*/  LOP3.LUT P1, RZ, R16.reuse, 0x20, RZ, 0xc0, !PT ;  /* 0x0000002010ff7812 */ /* 0x040fe2000782c0ff */
[----:B------:R-:W-:Y:S01]  /*142d0*/  IMAD.MOV.U32 R11, RZ, RZ, 0x181f ;  /* 0x0000181fff0b7424 */ /* 0x000fe200078e00ff */
[----:B------:R-:W-:Y:S01]  /*142e0*/  LOP3.LUT R16, R16, 0xffffbfff, RZ, 0xc0, !PT ;  /* 0xffffbfff10107812 */ /* 0x000fe200078ec0ff */
[----:B------:R-:W-:Y:S02]  /*142f0*/  IMAD.MOV.U32 R15, RZ, RZ, -0x1 ;  /* 0xffffffffff0f7424 */ /* 0x000fe400078e00ff */
[----:B------:R-:W-:Y:S01]  /*14300*/  IMAD.MOV.U32 R3, RZ, RZ, R14 ;  /* 0x000000ffff037224 */ /* 0x000fe200078e000e */
[----:B------:R-:W-:Y:S01]  /*14310*/  @P3 LOP3.LUT R16, R16, 0x4000, RZ, 0xfc, !PT ;  /* 0x0000400010103812 */ /* 0x000fe200078efcff */
[----:B------:R-:W-:-:S07]  /*14320*/  IMAD R19, R19, 0x2, R17 ;  /* 0x0000000213137824 */ /* 0x000fce00078e0211 */
[----:B------:R-:W-:Y:S05]  /*14330*/  WARPSYNC.COLLECTIVE R15, `(.L_x_3740) ;  /* 0x000000000f087348 */ /* 0x000fea0003c00000 */
[----:B------:R0:W1:Y:S02]  /*14340*/  SHFL.IDX P6, R14, R13, R12, R11 ;  /* 0x0000000c0d0e7389 */ /* 0x00006400000c000b */
[----:B01----:R-:W-:Y:S01]  /*14350*/  ENDCOLLECTIVE ;  /* 0x000000000000791b */ /* 0x003fe20003800000 */
.L_x_3740:
[C---:B------:R-:W-:Y:S01]  /*14360*/  LOP3.LUT P3, RZ, R16.reuse, 0x10, RZ, 0xc0, !PT ;  /* 0x0000001010ff7812 */ /* 0x040fe2000786c0ff */
[----:B------:R-:W-:Y:S02]  /*14370*/  IMAD.MOV.U32 R13, RZ, RZ, R10 ;  /* 0x000000ffff0d7224 */ /* 0x000fe400078e000a */
[----:B------:R-:W-:Y:S02]  /*14380*/  IMAD.MOV.U32 R12, RZ, RZ, 0x1 ;  /* 0x00000001ff0c7424 */ /* 0x000fe400078e00ff */
[----:B------:R-:W-:Y:S01]  /*14390*/  IMAD.MOV.U32 R2, RZ, RZ, R14 ;  /* 0x000000ffff027224 */ /* 0x000fe200078e000e */
[C---:B------:R-:W-:Y:S02]  /*143a0*/  LOP3.LUT P6, RZ, R16.reuse, 0x80, RZ, 0xc0, !PT ;  /* 0x0000008010ff7812 */ /* 0x040fe400078cc0ff */
[----:B------:R-:W-:Y:S02]  /*143b0*/  LOP3.LUT R16, R16, 0xfffeffff, RZ, 0xc0, !PT ;  /* 0xfffeffff10107812 */ /* 0x000fe400078ec0ff */
[----:B------:R-:W-:-:S03]  /*143c0*/  IADD3 R2, P0, R2, R0, RZ ;  /* 0x0000000002027210 */ /* 0x000fc60007f1e0ff */
[----:B------:R-:W-:Y:S02]  /*143d0*/  @P3 LOP3.LUT R16, R16, 0x10000, RZ, 0xfc, !PT ;  /* 0x0001000010103812 */ /* 0x000fe400078efcff */
[----:B------:R-:W-:Y:S01]  /*143e0*/  IMAD.X R3, RZ, RZ, R3, P0 ;  /* 0x000000ffff037224 */ /* 0x000fe200000e0603 */
[----:B------:R-:W-:-:S04]  /*143f0*/  ISETP.NE.U32.AND P0, PT, R29, RZ, PT ;  /* 0x000000ff1d00720c */ /* 0x000fc80003f05070 */
[----:B------:R-:W-:Y:S01]  /*14400*/  @!PT LDS RZ, [RZ] ;  /* 0x00000000fffff984 */ /* 0x000fe20000000800 */
[----:B------:R-:W-:Y:S01]  /*14410*/  @!PT LDS RZ, [RZ] ;  /* 0x00000000fffff984 */ /* 0x000fe20000000800 */
[----:B------:R-:W-:Y:S01]  /*14420*/  @!PT LDS RZ, [RZ] ;  /* 0x00000000fffff984 */ /* 0x000fe20000000800 */
[----:B------:R0:W-:Y:S09]  /*14430*/  LDGSTS.E.BYPASS.LTC128B.128 [R19+0x400], desc[UR50][R2.64], !P6 ;  /* 0x0040000002137fae */ /* 0x0001f2000f101d72 */
[----:B0-----:R-:W-:Y:S05]  /*14440*/  WARPSYNC.COLLECTIVE R15, `(.L_x_3741) ;  /* 0x000000000f087348 */ /* 0x001fea0003c00000 */
[----:B------:R1:W2:Y:S02]  /*14450*/  SHFL.IDX P6, R14, R13, R12, R11 ;  /* 0x0000000c0d0e7389 */ /* 0x0002a400000c000b */
[----:B012---:R-:W-:Y:S01]  /*14460*/  ENDCOLLECTIVE ;  /* 0x000000000000791b */ /* 0x007fe20003800000 */
.L_x_3741:
[----:B------:R-:W-:Y:S01]  /*14470*/  @!PT LDS RZ, [RZ] ;  /* 0x00000000fffff984 */ /* 0x000fe20000000800 */
[----:B------:R-:W-:Y:S01]  /*14480*/  @!PT LDS RZ, [RZ] ;  /* 0x00000000fffff984 */ /* 0x000fe20000000800 */
[----:B------:R-:W-:Y:S01]  /*14490*/  @!PT LDS RZ, [RZ] ;  /* 0x00000000fffff984 */ /* 0x000fe20000000800 */
[----:B------:R0:W-:Y:S04]  /*144a0*/  LDGSTS.E.BYPASS.LTC128B.128 [R19+0x2400], desc[UR50][R2.64+0x80], !P2 ;  /* 0x0240008002137fae */ /* 0x0001e8000d101d72 */
[----:B------:R0:W-:Y:S01]  /*144b0*/  LDGSTS.E.BYPASS.LTC128B.128 [R19+0x4400], desc[UR50][R2.64+0x100], !P1 ;  /* 0x0440010002137fae */ /* 0x0001e2000c901d72 */
[----:B------:R-:W-:-:S03]  /*144c0*/  ISETP.NE.U32.AND P1, PT, R28, RZ, PT ;  /* 0x000000ff1c00720c */ /* 0x000fc60003f25070 */
[----:B------:R0:W-:Y:S01]  /*144d0*/  LDGSTS.E.BYPASS.LTC128B.128 [R19+0x6400], desc[UR50][R2.64+0x180], !P3 ;  /* 0x0640018002137fae */ /* 0x0001e2000d901d72 */
[----:B------:R-:W-:Y:S01]  /*144e0*/  LOP3.LUT P3, RZ, R16, 0x80, RZ, 0xc0, !PT ;  /* 0x0000008010ff7812 */ /* 0x000fe2000786c0ff */
[----:B------:R-:W-:Y:S02]  /*144f0*/  IMAD.MOV.U32 R13, RZ, RZ, R9 ;  /* 0x000000ffff0d7224 */ /* 0x000fe400078e0009 */
[----:B------:R0:W-:Y:S04]  /*14500*/  LDGSTS.E.BYPASS.LTC128B.128 [R19+0x8400], desc[UR50][R2.64+0x200], !P5 ;  /* 0x0840020002137fae */ /* 0x0001e8000e901d72 */
[----:B------:R0:W-:Y:S01]  /*14510*/  LDGSTS.E.BYPASS.LTC128B.128 [R19+0xa400], desc[UR50][R2.64+0x280], !P4 ;  /* 0x0a40028002137fae */ /* 0x0001e2000e101d72 */
[----:B------:R-:W-:-:S03]  /*14520*/  IMAD.MOV.U32 R5, RZ, RZ, R14 ;  /* 0x000000ffff057224 */ /* 0x000fc600078e000e */
[----:B------:R0:W-:Y:S04]  /*14530*/  LDGSTS.E.BYPASS.LTC128B.128 [R19+0xc400], desc[UR50][R2.64+0x300], P0 ;  /* 0x0c40030002137fae */ /* 0x0001e80008101d72 */
[----:B0-----:R-:W-:Y:S05]  /*14540*/  WARPSYNC.COLLECTIVE R15, `(.L_x_3742) ;  /* 0x000000000f087348 */ /* 0x001fea0003c00000 */
[----:B------:R1:W2:Y:S02]  /*14550*/  SHFL.IDX P6, R14, R13, R12, R11 ;  /* 0x0000000c0d0e7389 */ /* 0x0002a400000c000b */
[----:B012---:R-:W-:Y:S01]  /*14560*/  ENDCOLLECTIVE ;  /* 0x000000000000791b */ /* 0x007fe20003800000 */
.L_x_3742:
        /* <DEDUP_REMOVED lines=11> */
[C---:B------:R-:W-:Y:S02]  /*14620*/  LOP3.LUT P3, RZ, R16.reuse, 0x10000, RZ, 0xc0, !PT ;  /* 0x0001000010ff7812 */ /* 0x040fe4000786c0ff */
[----:B------:R-:W-:-:S06]  /*14630*/  LOP3.LUT R16, R16, 0xffff7fff, RZ, 0xc0, !PT ;  /* 0xffff7fff10107812 */ /* 0x000fcc00078ec0ff */
[----:B------:R0:W-:Y:S04]  /*14640*/  LDGSTS.E.BYPASS.LTC128B.128 [R19+0x2c00], desc[UR50][R2.64+0x80], !P2 ;  /* 0x02c0008002137fae */ /* 0x0001e8000d101d72 */
[----:B------:R0:W-:Y:S01]  /*14650*/  LDGSTS.E.BYPASS.LTC128B.128 [R19+0x4c00], desc[UR50][R2.64+0x100], !P6 ;  /* 0x04c0010002137fae */ /* 0x0001e2000f101d72 */
[----:B------:R-:W-:-:S07]  /*14660*/  @P3 LOP3.LUT R16, R16, 0x8000, RZ, 0xfc, !PT ;  /* 0x0000800010103812 */ /* 0x000fce00078efcff */
[----:B0-----:R-:W-:Y:S05]  /*14670*/  WARPSYNC.COLLECTIVE R15, `(.L_x_3743) ;  /* 0x000000000f087348 */ /* 0x001fea0003c00000 */
[----:B------:R1:W2:Y:S02]  /*14680*/  SHFL.IDX P6, R14, R13, R12, R11 ;  /* 0x0000000c0d0e7389 */ /* 0x0002a400000c000b */
[----:B012---:R-:W-:Y:S01]  /*14690*/  ENDCOLLECTIVE ;  /* 0x000000000000791b */ /* 0x007fe20003800000 */
.L_x_3743:
        /* <DEDUP_REMOVED lines=14> */
.L_x_3744:
        /* <DEDUP_REMOVED lines=10> */
[----:B------:R-:W-:-:S08]  /*14820*/  LOP3.LUT P3, RZ, R16, 0x8000, RZ, 0xc0, !PT ;  /* 0x0000800010ff7812 */ /* 0x000fd0000786c0ff */
[----:B------:R0:W-:Y:S04]  /*14830*/  LDGSTS.E.BYPASS.LTC128B.128 [R19+0x3400], desc[UR50][R2.64+0x80], !P2 ;  /* 0x0340008002137fae */ /* 0x0001e8000d101d72 */
[----:B------:R0:W-:Y:S02]  /*14840*/  LDGSTS.E.BYPASS.LTC128B.128 [R19+0x5400], desc[UR50][R2.64+0x100], !P6 ;  /* 0x0540010002137fae */ /* 0x0001e4000f101d72 */
[----:B0-----:R-:W-:Y:S05]  /*14850*/  WARPSYNC.COLLECTIVE R15, `(.L_x_3745) ;  /* 0x000000000f087348 */ /* 0x001fea0003c00000 */
[----:B------:R1:W2:Y:S02]  /*14860*/  SHFL.IDX P6, R14, R13, R12, R11 ;  /* 0x0000000c0d0e7389 */ /* 0x0002a400000c000b */
[----:B012---:R-:W-:Y:S01]  /*14870*/  ENDCOLLECTIVE ;  /* 0x000000000000791b */ /* 0x007fe20003800000 */
.L_x_3745:
        /* <DEDUP_REMOVED lines=14> */
.L_x_3746:
[----:B------:R-:W-:Y:S05]  /*14960*/  BRA `(.L_x_3747) ;  /* 0xffffffc800207947 */ /* 0x000fea000383ffff */
.L_x_3666:
[----:B------:R-:W-:Y:S01]  /*14970*/  BSSY B0, `(.L_x_3748) ;  /* 0x0000008000007945 */ /* 0x000fe20003800000 */
[----:B------:R-:W-:Y:S02]  /*14980*/  IMAD.MOV.U32 R13, RZ, RZ, R24 ;  /* 0x000000ffff0d7224 */ /* 0x000fe400078e0018 */
[----:B------:R-:W-:Y:S02]  /*14990*/  IMAD.MOV.U32 R12, RZ, RZ, RZ ;  /* 0x000000ffff0c7224 */ /* 0x000fe400078e00ff */
[----:B------:R-:W-:Y:S02]  /*149a0*/  IMAD.MOV.U32 R11, RZ, RZ, 0x1f ;  /* 0x0000001fff0b7424 */ /* 0x000fe400078e00ff */
[----:B------:R-:W-:-:S07]  /*149b0*/  IMAD.MOV.U32 R15, RZ, RZ, -0x1 ;  /* 0xffffffffff0f7424 */ /* 0x000fce00078e00ff */
[----:B0123--:R-:W-:Y:S05]  /*149c0*/  WARPSYNC.COLLECTIVE R15, `(.L_x_3749) ;  /* 0x000000000f087348 */ /* 0x00ffea0003c00000 */
[----:B------:R4:W0:Y:S02]  /*149d0*/  SHFL.IDX P6, R14, R13, R12, R11 ;  /* 0x0000000c0d0e7389 */ /* 0x00082400000c000b */
[----:B01234-:R-:W-:Y:S01]  /*149e0*/  ENDCOLLECTIVE ;  /* 0x000000000000791b */ /* 0x01ffe20003800000 */
.L_x_3749:
[----:B------:R-:W-:Y:S05]  /*149f0*/  BSYNC B0 ;  /* 0x0000000000007941 */ /* 0x000fea0003800000 */
.L_x_3748:
        /* <DEDUP_REMOVED lines=9> */
.L_x_3750:
        /* <DEDUP_REMOVED lines=14> */
[----:B------:R-:W-:Y:S01]  /*14b70*/  IMAD.MOV.U32 R24, RZ, RZ, RZ ;  /* 0x000000ffff187224 */ /* 0x000fe200078e00ff */
        /* <DEDUP_REMOVED lines=9> */
.L_x_3751:
[----:B------:R-:W-:Y:S01]  /*14c10*/  IMAD.MOV.U32 R12, RZ, RZ, 0x2 ;  /* 0x00000002ff0c7424 */ /* 0x000fe200078e00ff */
[----:B------:R-:W-:-:S05]  /*14c20*/  SEL R14, R14, RZ, P1 ;  /* 0x000000ff0e0e7207 */ /* 0x000fca0000800000 */
[----:B------:R-:W-:-:S04]  /*14c30*/  IMAD.IADD R5, R13, 0x1, R14 ;  /* 0x000000010d057824 */ /* 0x000fc800078e020e */
[----:B------:R-:W-:-:S07]  /*14c40*/  IMAD.MOV.U32 R13, RZ, RZ, R5 ;  /* 0x000000ffff0d7224 */ /* 0x000fce00078e0005 */
[----:B------:R-:W-:Y:S05]  /*14c50*/  WARPSYNC.COLLECTIVE R15, `(.L_x_3752) ;  /* 0x000000000f087348 */ /* 0x000fea0003c00000 */
[----:B------:R0:W1:Y:S02]  /*14c60*/  SHFL.UP P6, R14, R13, R12, R11 ;  /* 0x0400000c0d0e7389 */ /* 0x00006400000c000b */
[----:B01----:R-:W-:Y:S01]  /*14c70*/  ENDCOLLECTIVE ;  /* 0x000000000000791b */ /* 0x003fe20003800000 */
.L_x_3752:
[----:B------:R-:W-:Y:S01]  /*14c80*/  IMAD.MOV.U32 R12, RZ, RZ, 0x4 ;  /* 0x00000004ff0c7424 */ /* 0x000fe200078e00ff */
[----:B------:R-:W-:-:S05]  /*14c90*/  SEL R2, R14, RZ, P2 ;  /* 0x000000ff0e027207 */ /* 0x000fca0001000000 */
[----:B------:R-:W-:-:S04]  /*14ca0*/  IMAD.IADD R2, R5, 0x1, R2 ;  /* 0x0000000105027824 */ /* 0x000fc800078e0202 */
[----:B------:R-:W-:-:S07]  /*14cb0*/  IMAD.MOV.U32 R13, RZ, RZ, R2 ;  /* 0x000000ffff0d7224 */ /* 0x000fce00078e0002 */
[----:B------:R-:W-:Y:S05]  /*14cc0*/  WARPSYNC.COLLECTIVE R15, `(.L_x_3753) ;  /* 0x000000000f087348 */ /* 0x000fea0003c00000 */
[----:B------:R0:W1:Y:S02]  /*14cd0*/  SHFL.UP P6, R14, R13, R12, R11 ;  /* 0x0400000c0d0e7389 */ /* 0x00006400000c000b */
[----:B01----:R-:W-:Y:S01]  /*14ce0*/  ENDCOLLECTIVE ;  /* 0x000000000000791b */ /* 0x003fe20003800000 */
.L_x_3753:
[----:B------:R-:W-:Y:S01]  /*14cf0*/  IMAD.MOV.U32 R12, RZ, RZ, 0x8 ;  /* 0x00000008ff0c7424 */ /* 0x000fe200078e00ff */
[----:B------:R-:W-:-:S05]  /*14d00*/  SEL R3, R14, RZ, P3 ;  /* 0x000000ff0e037207 */ /* 0x000fca0001800000 */
[----:B------:R-:W-:-:S04]  /*14d10*/  IMAD.IADD R3, R2, 0x1, R3 ;  /* 0x0000000102037824 */ /* 0x000fc800078e0203 */
[----:B------:R-:W-:-:S07]  /*14d20*/  IMAD.MOV.U32 R13, RZ, RZ, R3 ;  /* 0x000000ffff0d7224 */ /* 0x000fce00078e0003 */
[----:B------:R-:W-:Y:S05]  /*14d30*/  WARPSYNC.COLLECTIVE R15, `(.L_x_3754) ;  /* 0x000000000f087348 */ /* 0x000fea0003c00000 */
[----:B------:R0:W1:Y:S02]  /*14d40*/  SHFL.UP P6, R14, R13, R12, R11 ;  /* 0x0400000c0d0e7389 */ /* 0x00006400000c000b */
[----:B01----:R-:W-:Y:S01]  /*14d50*/  ENDCOLLECTIVE ;  /* 0x000000000000791b */ /* 0x003fe20003800000 */
.L_x_3754:
[----:B------:R-:W-:Y:S01]  /*14d60*/  IMAD.MOV.U32 R12, RZ, RZ, 0x10 ;  /* 0x00000010ff0c7424 */ /* 0x000fe200078e00ff */
[----:B------:R-:W-:-:S05]  /*14d70*/  SEL R14, R14, RZ, P4 ;  /* 0x000000ff0e0e7207 */ /* 0x000fca0002000000 */
[----:B------:R-:W-:-:S04]  /*14d80*/  IMAD.IADD R5, R3, 0x1, R14 ;  /* 0x0000000103057824 */ /* 0x000fc800078e020e */
[----:B------:R-:W-:-:S07]  /*14d90*/  IMAD.MOV.U32 R13, RZ, RZ, R5 ;  /* 0x000000ffff0d7224 */ /* 0x000fce00078e0005 */
[----:B------:R-:W-:Y:S05]  /*14da0*/  WARPSYNC.COLLECTIVE R15, `(.L_x_3755) ;  /* 0x000000000f087348 */ /* 0x000fea0003c00000 */
[----:B------:R0:W1:Y:S02]  /*14db0*/  SHFL.UP P6, R14, R13, R12, R11 ;  /* 0x0400000c0d0e7389 */ /* 0x00006400000c000b */
[----:B01----:R-:W-:Y:S01]  /*14dc0*/  ENDCOLLECTIVE ;  /* 0x000000000000791b */ /* 0x003fe20003800000 */
.L_x_3755:
        /* <DEDUP_REMOVED lines=8> */
.L_x_3756:
[----:B------:R-:W-:Y:S05]  /*14e50*/  BRA `(.L_x_3757) ;  /* 0xffffffc800b87947 */ /* 0x000fea000383ffff */
.L_x_3669:
[----:B------:R-:W-:Y:S01]  /*14e60*/  BSSY B0, `(.L_x_3758) ;  /* 0x0000007000007945 */ /* 0x000fe20003800000 */
[----:B------:R-:W-:Y:S02]  /*14e70*/  IMAD.MOV.U32 R12, RZ, RZ, 0x1 ;  /* 0x00000001ff0c7424 */ /* 0x000fe400078e00ff */
[----:B------:R-:W-:Y:S02]  /*14e80*/  IMAD.MOV.U32 R11, RZ, RZ, RZ ;  /* 0x000000ffff0b7224 */ /* 0x000fe400078e00ff */
[----:B------:R-:W-:-:S07]  /*14e90*/  IMAD.MOV.U32 R15, RZ, RZ, -0x1 ;  /* 0xffffffffff0f7424 */ /* 0x000fce00078e00ff */
[----:B-1----:R-:W-:Y:S05]  /*14ea0*/  WARPSYNC.COLLECTIVE R15, `(.L_x_3759) ;  /* 0x000000000f087348 */ /* 0x002fea0003c00000 */
[----:B------:R0:W2:Y:S02]  /*14eb0*/  SHFL.UP P6, R14, R13, R12, R11 ;  /* 0x0400000c0d0e7389 */ /* 0x0000a400000c000b */
[----:B012---:R-:W-:Y:S01]  /*14ec0*/  ENDCOLLECTIVE ;  /* 0x000000000000791b */ /* 0x007fe20003800000 */
.L_x_3759:
[----:B------:R-:W-:Y:S05]  /*14ed0*/  BSYNC B0 ;  /* 0x0000000000007941 */ /* 0x000fea0003800000 */
.L_x_3758:
        /* <DEDUP_REMOVED lines=8> */
.L_x_3760:
[----:B------:R-:W-:Y:S01]  /*14f60*/  IMAD.MOV.U32 R12, RZ, RZ, 0x4 ;  /* 0x00000004ff0c7424 */ /* 0x000fe200078e00ff */
[----:B------:R-:W-:-:S05]  /*14f70*/  SEL R2, R14, RZ, P2 ;  /* 0x000000ff0e027207 */ /* 0x000fca0001000000 */
[----:B------:R-:W-:-:S04]  /*14f80*/  IMAD.IADD R2, R13, 0x1, R2 ;  /* 0x000000010d027824 */ /* 0x000fc800078e0202 */
[----:B------:R-:W-:-:S07]  /*14f90*/  IMAD.MOV.U32 R13, RZ, RZ, R2 ;  /* 0x000000ffff0d7224 */ /* 0x000fce00078e0002 */
[----:B------:R-:W-:Y:S05]  /*14fa0*/  WARPSYNC.COLLECTIVE R15, `(.L_x_3761) ;  /* 0x000000000f087348 */ /* 0x000fea0003c00000 */
[----:B------:R0:W1:Y:S02]  /*14fb0*/  SHFL.UP P6, R14, R13, R12, R11 ;  /* 0x0400000c0d0e7389 */ /* 0x00006400000c000b */
[----:B01----:R-:W-:Y:S01]  /*14fc0*/  ENDCOLLECTIVE ;  /* 0x000000000000791b */ /* 0x003fe20003800000 */
.L_x_3761:
[----:B------:R-:W-:Y:S01]  /*14fd0*/  IMAD.MOV.U32 R12, RZ, RZ, 0x8 ;  /* 0x00000008ff0c7424 */ /* 0x000fe200078e00ff */
[----:B------:R-:W-:-:S05]  /*14fe0*/  SEL R3, R14, RZ, P3 ;  /* 0x000000ff0e037207 */ /* 0x000fca0001800000 */
[----:B------:R-:W-:-:S04]  /*14ff0*/  IMAD.IADD R3, R2, 0x1, R3 ;  /* 0x0000000102037824 */ /* 0x000fc800078e0203 */
[----:B------:R-:W-:-:S07]  /*15000*/  IMAD.MOV.U32 R13, RZ, RZ, R3 ;  /* 0x000000ffff0d7224 */ /* 0x000fce00078e0003 */
[----:B------:R-:W-:Y:S05]  /*15010*/  WARPSYNC.COLLECTIVE R15, `(.L_x_3762) ;  /* 0x000000000f087348 */ /* 0x000fea0003c00000 */
[----:B------:R0:W1:Y:S02]  /*15020*/  SHFL.UP P6, R14, R13, R12, R11 ;  /* 0x0400000c0d0e7389 */ /* 0x00006400000c000b */
[----:B01----:R-:W-:Y:S01]  /*15030*/  ENDCOLLECTIVE ;  /* 0x000000000000791b */ /* 0x003fe20003800000 */
.L_x_3762:
[----:B------:R-:W-:Y:S01]  /*15040*/  IMAD.MOV.U32 R12, RZ, RZ, 0x10 ;  /* 0x00000010ff0c7424 */ /* 0x000fe200078e00ff */
[----:B------:R-:W-:-:S05]  /*15050*/  SEL R14, R14, RZ, P4 ;  /* 0x000000ff0e0e7207 */ /* 0x000fca0002000000 */
[----:B------:R-:W-:-:S04]  /*15060*/  IMAD.IADD R5, R3, 0x1, R14 ;  /* 0x0000000103057824 */ /* 0x000fc800078e020e */
[----:B------:R-:W-:-:S07]  /*15070*/  IMAD.MOV.U32 R13, RZ, RZ, R5 ;  /* 0x000000ffff0d7224 */ /* 0x000fce00078e0005 */
[----:B------:R-:W-:Y:S05]  /*15080*/  WARPSYNC.COLLECTIVE R15, `(.L_x_3763) ;  /* 0x000000000f087348 */ /* 0x000fea0003c00000 */
[----:B------:R0:W1:Y:S02]  /*15090*/  SHFL.UP P6, R14, R13, R12, R11 ;  /* 0x0400000c0d0e7389 */ /* 0x00006400000c000b */
[----:B01----:R-:W-:Y:S01]  /*150a0*/  ENDCOLLECTIVE ;  /* 0x000000000000791b */ /* 0x003fe20003800000 */
.L_x_3763:
        /* <DEDUP_REMOVED lines=8> */
.L_x_3764:
[----:B------:R-:W-:Y:S05]  /*15130*/  BRA `(.L_x_3765) ;  /* 0xffffffc800a47947 */ /* 0x000fea000383ffff */
.L_x_3671:
[----:B------:R-:W-:Y:S01]  /*15140*/  BSSY B0, `(.L_x_3766) ;  /* 0x0000006000007945 */ /* 0x000fe20003800000 */
[----:B------:R-:W-:Y:S01]  /*15150*/  PLOP3.LUT P6, PT, P6, PT, PT, 0x8, 0x0 ;  /* 0x000000000000781c */ /* 0x000fe200037ce170 */
[----:B------:R-:W-:-:S12]  /*15160*/  IMAD.MOV.U32 R15, RZ, RZ, -0x1 ;  /* 0xffffffffff0f7424 */ /* 0x000fd800078e00ff */
[----:B01----:R-:W-:Y:S05]  /*15170*/  WARPSYNC.COLLECTIVE R15, `(.L_x_3767) ;  /* 0x000000000f087348 */ /* 0x003fea0003c00000 */
[----:B------:R-:W-:Y:S01]  /*15180*/  VOTE.ANY R14, PT, P6 ;  /* 0x00000000000e7806 */ /* 0x000fe200030e0100 */
[----:B01----:R-:W-:Y:S06]  /*15190*/  ENDCOLLECTIVE ;  /* 0x000000000000791b */ /* 0x003fec0003800000 */
.L_x_3767:
[----:B------:R-:W-:Y:S05]  /*151a0*/  BSYNC B0 ;  /* 0x0000000000007941 */ /* 0x000fea0003800000 */
.L_x_3766:
        /* <DEDUP_REMOVED lines=9> */
.L_x_3768:
[----:B------:R-:W-:Y:S02]  /*15240*/  IMAD.MOV.U32 R13, RZ, RZ, R4 ;  /* 0x000000ffff0d7224 */ /* 0x000fe400078e0004 */
[----:B------:R-:W-:-:S07]  /*15250*/  IMAD.MOV.U32 R7, RZ, RZ, R14 ;  /* 0x000000ffff077224 */ /* 0x000fce00078e000e */
[----:B------:R-:W-:Y:S05]  /*15260*/  WARPSYNC.COLLECTIVE R15, `(.L_x_3769) ;  /* 0x000000000f087348 */ /* 0x000fea0003c00000 */
[----:B------:R0:W1:Y:S02]  /*15270*/  SHFL.IDX P6, R14, R13, R12, R11 ;  /* 0x0000000c0d0e7389 */ /* 0x00006400000c000b */
[----:B01----:R-:W-:Y:S01]  /*15280*/  ENDCOLLECTIVE ;  /* 0x000000000000791b */ /* 0x003fe20003800000 */
.L_x_3769:
[----:B------:R-:W-:Y:S01]  /*15290*/  IMAD.MOV.U32 R4, RZ, RZ, R14 ;  /* 0x000000ffff047224 */ /* 0x000fe200078e000e */
[----:B------:R-:W-:Y:S06]  /*152a0*/  BRA `(.L_x_3770) ;  /* 0xffffffc800847947 */ /* 0x000fec000383ffff */
.L_x_3673:
[----:B------:R-:W-:Y:S01]  /*152b0*/  BSSY B0, `(.L_x_3771) ;  /* 0x0000007000007945 */ /* 0x000fe20003800000 */
[----:B------:R-:W-:Y:S02]  /*152c0*/  IMAD.MOV.U32 R13, RZ, RZ, R3 ;  /* 0x000000ffff0d7224 */ /* 0x000fe400078e0003 */
[----:B------:R-:W-:Y:S02]  /*152d0*/  IMAD.MOV.U32 R11, RZ, RZ, 0x1f ;  /* 0x0000001fff0b7424 */ /* 0x000fe400078e00ff */
[----:B------:R-:W-:-:S07]  /*152e0*/  IMAD.MOV.U32 R15, RZ, RZ, -0x1 ;  /* 0xffffffffff0f7424 */ /* 0x000fce00078e00ff */
[----:B01234-:R-:W-:Y:S05]  /*152f0*/  WARPSYNC.COLLECTIVE R15, `(.L_x_3772) ;  /* 0x000000000f087348 */ /* 0x01ffea0003c00000 */
[----:B------:R0:W0:Y:S02]  /*15300*/  SHFL.IDX P6, R14, R13, R12, R11 ;  /* 0x0000000c0d0e7389 */ /* 0x00002400000c000b */
[----:B01234-:R-:W-:Y:S01]  /*15310*/  ENDCOLLECTIVE ;  /* 0x000000000000791b */ /* 0x01ffe20003800000 */
.L_x_3772:
[----:B------:R-:W-:Y:S05]  /*15320*/  BSYNC B0 ;  /* 0x0000000000007941 */ /* 0x000fea0003800000 */
.L_x_3771:
[----:B------:R-:W-:Y:S01]  /*15330*/  IMAD.MOV.U32 R24, RZ, RZ, R14 ;  /* 0x000000ffff187224 */ /* 0x000fe200078e000e */
[----:B------:R-:W-:Y:S06]  /*15340*/  BRA `(.L_x_3672) ;  /* 0xffffffc800747947 */ /* 0x000fec000383ffff */
.L_x_3677:
[----:B0-----:R0:W1:Y:S02]  /*15350*/  SYNCS.PHASECHK.TRANS64.TRYWAIT P0, [R7+URZ+0x28c20], R0 ;  /* 0x028c2000070075a7 */ /* 0x001064000800017f */
[----:B-1----:R-:W-:Y:S05]  /*15360*/  @!P0 NANOSLEEP.SYNCS 0x989680 ;  /* 0x009896800000895d */ /* 0x002fea0003900000 */
[----:B------:R-:W1:Y:S02]  /*15370*/  @!P0 SYNCS.PHASECHK.TRANS64 P0, [R7+URZ+0x28c20], R0 ;  /* 0x028c2000070085a7 */ /* 0x000e64000800007f */
[----:B-1----:R-:W-:Y:S05]  /*15380*/  @!P0 BRA `(.L_x_3677) ;  /* 0xfffffffc00f08947 */ /* 0x002fea000383ffff */
[----:B------:R-:W-:Y:S05]  /*15390*/  BRA `(.L_x_3773) ;  /* 0xffffffcc00cc7947 */ /* 0x000fea000383ffff */
.L_x_3678:
        /* <DEDUP_REMOVED lines=8> */
[----:B0-234-:R-:W-:Y:S05]  /*15420*/  WARPSYNC.COLLECTIVE R15, `(.L_x_3775) ;  /* 0x000000000f087348 */ /* 0x01dfea0003c00000 */
[----:B------:R1:W0:Y:S02]  /*15430*/  SHFL.IDX P6, R14, R13, R12, R11 ;  /* 0x0000000c0d0e7389 */ /* 0x00022400000c000b */
[----:B01234-:R-:W-:Y:S01]  /*15440*/  ENDCOLLECTIVE ;  /* 0x000000000000791b */ /* 0x01ffe20003800000 */
.L_x_3775:
[----:B------:R-:W-:Y:S05]  /*15450*/  BSYNC B0 ;  /* 0x0000000000007941 */ /* 0x000fea0003800000 */
.L_x_3774:
[----:B------:R-:W-:Y:S05]  /*15460*/  BRA `(.L_x_3776) ;  /* 0xffffffcc00b47947 */ /* 0x000fea000383ffff */
.L_x_3681:
[----:B------:R-:W-:Y:S01]  /*15470*/  BSSY B1, `(.L_x_3777) ;  /* 0x0000006000017945 */ /* 0x000fe20003800000 */
[----:B------:R-:W-:-:S07]  /*15480*/  IMAD.MOV.U32 R15, RZ, RZ, -0x1 ;  /* 0xffffffffff0f7424 */ /* 0x000fce00078e00ff */
[----:B0-234-:R-:W-:Y:S05]  /*15490*/  WARPSYNC.COLLECTIVE R15, `(.L_x_3778) ;  /* 0x000000000f0c7348 */ /* 0x01dfea0003c00000 */
[----:B------:R-:W-:Y:S02]  /*154a0*/  ELECT P6, UR62, PT ;  /* 0x00000000003e782f */ /* 0x000fe400038c0000 */
[----:B------:R-:W-:Y:S01]  /*154b0*/  MOV R14, UR62 ;  /* 0x0000003e000e7c02 */ /* 0x000fe20008000f00 */
[----:B0-234-:R-:W-:Y:S10]  /*154c0*/  ENDCOLLECTIVE ;  /* 0x000000000000791b */ /* 0x01dff40003800000 */
.L_x_3778:
[----:B------:R-:W-:Y:S05]  /*154d0*/  BSYNC B1 ;  /* 0x0000000000017941 */ /* 0x000fea0003800000 */
.L_x_3777:
[----:B------:R-:W-:Y:S05]  /*154e0*/  BRA `(.L_x_3779) ;  /* 0xffffffcc00ac7947 */ /* 0x000fea000383ffff */
.L_x_3683:
[----:B0-----:R0:W1:Y:S02]  /*154f0*/  SYNCS.PHASECHK.TRANS64.TRYWAIT P1, [R5+URZ+0x28c40], R0 ;  /* 0x028c4000050075a7 */ /* 0x001064000802017f */
[----:B-1----:R-:W-:Y:S05]  /*15500*/  @!P1 NANOSLEEP.SYNCS 0x989680 ;  /* 0x009896800000995d */ /* 0x002fea0003900000 */
[----:B------:R-:W1:Y:S02]  /*15510*/  @!P1 SYNCS.PHASECHK.TRANS64 P1, [R5+URZ+0x28c40], R0 ;  /* 0x028c4000050095a7 */ /* 0x000e64000802007f */
[----:B-1----:R-:W-:Y:S05]  /*15520*/  @!P1 BRA `(.L_x_3683) ;  /* 0xfffffffc00f09947 */ /* 0x002fea000383ffff */
[----:B------:R-:W-:Y:S05]  /*15530*/  BRA `(.L_x_3780) ;  /* 0xffffffcc00cc7947 */ /* 0x000fea000383ffff */
.L_x_3685:
[----:B-1----:R1:W0:Y:S02]  /*15540*/  SYNCS.PHASECHK.TRANS64.TRYWAIT P1, [R3+URZ+0x28c40], R2 ;  /* 0x028c4002030075a7 */ /* 0x002224000802017f */
[----:B0-----:R-:W-:Y:S05]  /*15550*/  @!P1 NANOSLEEP.SYNCS 0x989680 ;  /* 0x009896800000995d */ /* 0x001fea0003900000 */
[----:B------:R-:W0:Y:S02]  /*15560*/  @!P1 SYNCS.PHASECHK.TRANS64 P1, [R3+URZ+0x28c40], R2 ;  /* 0x028c4002030095a7 */ /* 0x000e24000802007f */
[----:B0-----:R-:W-:Y:S05]  /*15570*/  @!P1 BRA `(.L_x_3685) ;  /* 0xfffffffc00f09947 */ /* 0x001fea000383ffff */
[----:B------:R-:W-:Y:S05]  /*15580*/  BRA `(.L_x_3781) ;  /* 0xffffffcc00d87947 */ /* 0x000fea000383ffff */
.L_x_3687:
[----:B------:R0:W0:Y:S02]  /*15590*/  SYNCS.PHASECHK.TRANS64.TRYWAIT P1, [R5+URZ+0x28c60], R0 ;  /* 0x028c6000050075a7 */ /* 0x000024000802017f */
[----:B0-----:R-:W-:Y:S05]  /*155a0*/  @!P1 NANOSLEEP.SYNCS 0x989680 ;  /* 0x009896800000995d */ /* 0x001fea0003900000 */
[----:B------:R-:W0:Y:S02]  /*155b0*/  @!P1 SYNCS.PHASECHK.TRANS64 P1, [R5+URZ+0x28c60], R0 ;  /* 0x028c6000050095a7 */ /* 0x000e24000802007f */
[----:B0-----:R-:W-:Y:S05]  /*155c0*/  @!P1 BRA `(.L_x_3687) ;  /* 0xfffffffc00f09947 */ /* 0x001fea000383ffff */
[----:B------:R-:W-:Y:S05]  /*155d0*/  BRA `(.L_x_3782) ;  /* 0xffffffcc00d47947 */ /* 0x000fea000383ffff */
.L_x_3783:
        /* <DEDUP_REMOVED lines=10> */
.L_x_15744:


//--------------------- .text._ZN7cutlass13device_kernelIN5flash11enable_sm90INS1_16FlashAttnFwdSm90INS1_25CollectiveMainloopFwdSm90ILi2EN4cute5tupleIJNS5_1CILi1EEES8_S8_EEENS6_IJNS7_ILi64EEESA_SA_EEELi512ENS_10bfloat16_tEfNS_4arch4Sm90ELb0ELb0ELb1ELb1ELb1ELb1ELb0ELb0ELb0ELb1ELb1ELb0EEENS1_21CollectiveEpilogueFwdINS6_IJSA_NS7_ILi512EEESA_EEES9_SC_SE_Li256ELb1ELb1ELb1ELb0EEENS1_36VarlenDynamicPersistentTileSchedulerILi64ELi64ELi256ELi128ELb1ELb1ELb1ELb0ELb1ELb1EEEEEEEEEvNT_6ParamsE --------------------------
	.section	.text._ZN7cutlass13device_kernelIN5flash11enable_sm90INS1_16FlashAttnFwdSm90INS1_25CollectiveMainloopFwdSm90ILi2EN4cute5tupleIJNS5_1CILi1EEES8_S8_EEENS6_IJNS7_ILi64EEESA_SA_EEELi512ENS_10bfloat16_tEfNS_4arch4Sm90ELb0ELb0ELb1ELb1ELb1ELb1ELb0ELb0ELb0ELb1ELb1ELb0EEENS1_21CollectiveEpilogueFwdINS6_IJSA_NS7_ILi512EEESA_EEES9_SC_SE_Li256ELb1ELb1ELb1ELb0EEENS1_36VarlenDynamicPersistentTileSchedulerILi64ELi64ELi256ELi128ELb1ELb1ELb1ELb0ELb1ELb1EEEEEEEEEvNT_6ParamsE,"ax",@progbits
	.align	128
.text._ZN7cutlass13device_kernelIN5flash11enable_sm90INS1_16FlashAttnFwdSm90INS1_25CollectiveMainloopFwdSm90ILi2EN4cute5tupleIJNS5_1CILi1EEES8_S8_EEENS6_IJNS7_ILi64EEESA_SA_EEELi512ENS_10bfloat16_tEfNS_4arch4Sm90ELb0ELb0ELb1ELb1ELb1ELb1ELb0ELb0ELb0ELb1ELb1ELb0EEENS1_21CollectiveEpilogueFwdINS6_IJSA_NS7_ILi512EEESA_EEES9_SC_SE_Li256ELb1ELb1ELb1ELb0EEENS1_36VarlenDynamicPersistentTileSchedulerILi64ELi64ELi256ELi128ELb1ELb1ELb1ELb0ELb1ELb1EEEEEEEEEvNT_6ParamsE:
        .type           _ZN7cutlass13device_kernelIN5flash11enable_sm90INS1_16FlashAttnFwdSm90INS1_25CollectiveMainloopFwdSm90ILi2EN4cute5tupleIJNS5_1CILi1EEES8_S8_EEENS6_IJNS7_ILi64EEESA_SA_EEELi512ENS_10bfloat16_tEfNS_4arch4Sm90ELb0ELb0ELb1ELb1ELb1ELb1ELb0ELb0ELb0ELb1ELb1ELb0EEENS1_21CollectiveEpilogueFwdINS6_IJSA_NS7_ILi512EEESA_EEES9_SC_SE_Li256ELb1ELb1ELb1ELb0EEENS1_36VarlenDynamicPersistentTileSchedulerILi64ELi64ELi256ELi128ELb1ELb1ELb1ELb0ELb1ELb1EEEEEEEEEvNT_6ParamsE,@function
        .size           _ZN7cutlass13device_kernelIN5flash11enable_sm90INS1_16FlashAttnFwdSm90INS1_25CollectiveMainloopFwdSm90ILi2EN4cute5tupleIJNS5_1CILi1EEES8_S8_EEENS6_IJNS7_ILi64EEESA_SA_EEELi512ENS_10bfloat16_tEfNS_4arch4Sm90ELb0ELb0ELb1ELb1ELb1ELb1ELb0ELb0ELb0ELb1ELb1ELb0EEENS1_21CollectiveEpilogueFwdINS6_IJSA_NS7_ILi512EEESA_EEES9_SC_SE_Li256ELb1ELb1ELb1ELb0EEENS1_36VarlenDynamicPersistentTileSchedulerILi64ELi64ELi256ELi128ELb1ELb1ELb1ELb0ELb1ELb1EEEEEEEEEvNT_6ParamsE,(.L_x_15745 - _ZN7cutlass13device_kernelIN5flash11enable_sm90INS1_16FlashAttnFwdSm90INS1_25CollectiveMainloopFwdSm90ILi2EN4cute5tupleIJNS5_1CILi1EEES8_S8_EEENS6_IJNS7_ILi64EEESA_SA_EEELi512ENS_10bfloat16_tEfNS_4arch4Sm90ELb0ELb0ELb1ELb1ELb1ELb1ELb0ELb0ELb0ELb1ELb1ELb0EEENS1_21CollectiveEpilogueFwdINS6_IJSA_NS7_ILi512EEESA_EEES9_SC_SE_Li256ELb1ELb1ELb1ELb0EEENS1_36VarlenDynamicPersistentTileSchedulerILi64ELi64ELi256ELi128ELb1ELb1ELb1ELb0ELb1ELb1EEEEEEEEEvNT_6ParamsE)
        .other          _ZN7cutlass13device_kernelIN5flash11enable_sm90INS1_16FlashAttnFwdSm90INS1_25CollectiveMainloopFwdSm90ILi2EN4cute5tupleIJNS5_1CILi1EEES8_S8_EEENS6_IJNS7_ILi64EEESA_SA_EEELi512ENS_10bfloat16_tEfNS_4arch4Sm90ELb0ELb0ELb1ELb1ELb1ELb1ELb0ELb0ELb0ELb1ELb1ELb0EEENS1_21CollectiveEpilogueFwdINS6_IJSA_NS7_ILi512EEESA_EEES9_SC_SE_Li256ELb1ELb1ELb1ELb0EEENS1_36VarlenDynamicPersistentTileSchedulerILi64ELi64ELi256ELi128ELb1ELb1ELb1ELb0ELb1ELb1EEEEEEEEEvNT_6ParamsE,@"STO_CUDA_ENTRY STV_DEFAULT"
_ZN7cutlass13device_kernelIN5flash11enable_sm90INS1_16FlashAttnFwdSm90INS1_25CollectiveMainloopFwdSm90ILi2EN4cute5tupleIJNS5_1CILi1EEES8_S8_EEENS6_IJNS7_ILi64EEESA_SA_EEELi512ENS_10bfloat16_tEfNS_4arch4Sm90ELb0ELb0ELb1ELb1ELb1ELb1ELb0ELb0ELb0ELb1ELb1ELb0EEENS1_21CollectiveEpilogueFwdINS6_IJSA_NS7_ILi512EEESA_EEES9_SC_SE_Li256ELb1ELb1ELb1ELb0EEENS1_36VarlenDynamicPersistentTileSchedulerILi64ELi64ELi256ELi128ELb1ELb1ELb1ELb0ELb1ELb1EEEEEEEEEvNT_6ParamsE:
        /* <DEDUP_REMOVED lines=18> */
.L_x_3785:
[----:B------:R-:W-:Y:S05]  /*0120*/  BSYNC B0 ;  /* 0x0000000000007941 */ /* 0x000fea0003800000 */
.L_x_3784:
        /* <DEDUP_REMOVED lines=32> */
[----:B0-----:R3:W4:Y:S01]  /*0330*/  SYNCS.EXCH.64 URZ, [UR6+0x28c30], UR4 ;  /* 0x028c3004063f75b2 */ /* 0x0017220008000100 */
[----:B------:R3:W0:Y:S01]  /*0340*/  SYNCS.EXCH.64 URZ, [UR6+0x28c40], UR4 ;  /* 0x028c4004063f75b2 */ /* 0x0006220008000100 */
[----:B------:R3:W0:Y:S01]  /*0350*/  SYNCS.EXCH.64 URZ, [UR6+0x28c38], UR4 ;  /* 0x028c3804063f75b2 */ /* 0x0006220008000100 */
[----:B------:R3:W0:Y:S02]  /*0360*/  SYNCS.EXCH.64 URZ, [UR6+0x28c48], UR4 ;  /* 0x028c4804063f75b2 */ /* 0x0006240008000100 */
[----:B---3--:R-:W-:Y:S01]  /*0370*/  NOP ;  /* 0x0000000000007918 */ /* 0x008fe20000000000 */
.L_x_3786:
        /* <DEDUP_REMOVED lines=22> */
.L_x_3787:
        /* <DEDUP_REMOVED lines=18> */
.L_x_3788:
        /* <DEDUP_REMOVED lines=22> */
.L_x_3789:
        /* <DEDUP_REMOVED lines=22> */
.L_x_3790:
        /* <DEDUP_REMOVED lines=8> */
.L_x_3793:
[----:B------:R-:W-:-:S08]  /*0940*/  NOP ;  /* 0x0000000000007918 */ /* 0x000fd00000000000 */
[----:B------:R-:W0:Y:S02]  /*0950*/  USETMAXREG.TRY_ALLOC.CTAPOOL UP0, 0xe8 ;  /* 0x000000e8000079c8 */ /* 0x000e240008000600 */
[----:B0-----:R-:W-:-:S13]  /*0960*/  PLOP3.LUT P0, PT, PT, PT, UP0, 0x80, 0x0 ;  /* 0x000000000000781c */ /* 0x001fda0003f0f008 */
[----:B------:R-:W-:Y:S05]  /*0970*/  @!P0 BRA `(.L_x_3793) ;  /* 0xfffffffc00f08947 */ /* 0x000fea000383ffff */
[----:B------:R-:W-:Y:S01]  /*0980*/  ISETP.NE.AND P0, PT, R3, 0x1, PT ;  /* 0x000000010300780c */ /* 0x000fe20003f05270 */
[----:B------:R-:W0:Y:S01]  /*0990*/  S2UR UR4, SR_CgaCtaId ;  /* 0x00000000000479c3 */ /* 0x000e220000008800 */
[----:B------:R-:W-:-:S11]  /*09a0*/  MOV R3, 0x400 ;  /* 0x0000040000037802 */ /* 0x000fd60000000f00 */
[----:B------:R-:W-:Y:S06]  /*09b0*/  @!P0 BAR.ARV 0x8, 0x100 ;  /* 0x0204000000008b1d */ /* 0x000fec0000002000 */
[----:B------:R-:W-:Y:S01]  /*09c0*/  ISETP.GE.U32.AND P0, PT, R0, 0x100, PT ;  /* 0x000001000000780c */ /* 0x000fe20003f06070 */
[----:B0-----:R-:W-:Y:S01]  /*09d0*/  IMAD.U32 R190, RZ, RZ, UR4 ;  /* 0x00000004ffbe7e24 */ /* 0x001fe2000f8e00ff */
[----:B------:R-:W-:-:S04]  /*09e0*/  ULDC UR4, c[0x0][0xc3c] ;  /* 0x00030f0000047ab9 */ /* 0x000fc80000000800 */
[----:B------:R-:W-:-:S07]  /*09f0*/  LEA R2, R190, R3, 0x18 ;  /* 0x00000003be027211 */ /* 0x000fce00078ec0ff */
[----:B------:R-:W-:Y:S08]  /*0a00*/  @P0 BAR.ARV 0xf, 0x100 ;  /* 0x03c4000000000b1d */ /* 0x000ff00000002000 */
[----:B------:R-:W-:Y:S06]  /*0a10*/  BAR.SYNC.DEFER_BLOCKING 0x5, 0x180 ;  /* 0x0146000000007b1d */ /* 0x000fec0000010000 */
[----:B------:R-:W0:Y:S02]  /*0a20*/  LDS.128 R152, [R2+0x28cd0] ;  /* 0x028cd00002987984 */ /* 0x000e240000000c00 */
[----:B------:R-:W-:Y:S06]  /*0a30*/  BAR.ARV 0x4, 0x180 ;  /* 0x0106000000007b1d */ /* 0x000fec0000002000 */
[----:B0-----:R-:W-:-:S13]  /*0a40*/  ISETP.GE.AND P0, PT, R155, UR4, PT ;  /* 0x000000049b007c0c */ /* 0x001fda000bf06270 */
[----:B------:R-:W-:Y:S05]  /*0a50*/  @P0 BRA `(.L_x_3794) ;  /* 0x000001a000780947 */ /* 0x000fea0003800000 */
[----:B------:R-:W-:Y:S01]  /*0a60*/  VIADD R0, R0, 0xffffff80 ;  /* 0xffffff8000007836 */ /* 0x000fe20000000000 */
[----:B------:R-:W-:Y:S01]  /*0a70*/  ULOP3.LUT UR37, UR36, 0x1, URZ, 0xfc, !UPT ;  /* 0x0000000124257892 */ /* 0x000fe2000f8efc3f */
[----:B------:R-:W-:Y:S02]  /*0a80*/  IMAD.MOV.U32 R201, RZ, RZ, 0x20 ;  /* 0x00000020ffc97424 */ /* 0x000fe400078e00ff */
[----:B------:R-:W-:Y:S01]  /*0a90*/  IMAD.MOV.U32 R23, RZ, RZ, RZ ;  /* 0x000000ffff177224 */ /* 0x000fe200078e00ff */
[----:B------:R-:W-:Y:S01]  /*0aa0*/  SHF.R.S32.HI R3, RZ, 0x1f, R0 ;  /* 0x0000001fff037819 */ /* 0x000fe20000011400 */
[----:B------:R-:W-:Y:S02]  /*0ab0*/  IMAD.MOV.U32 R188, RZ, RZ, RZ ;  /* 0x000000ffffbc7224 */ /* 0x000fe400078e00ff */
[----:B------:R-:W-:Y:S01]  /*0ac0*/  IMAD.MOV.U32 R185, RZ, RZ, RZ ;  /* 0x000000ffffb97224 */ /* 0x000fe200078e00ff */
[CC--:B------:R-:W-:Y:S01]  /*0ad0*/  LEA.HI R5, R3.reuse, R0.reuse, RZ, 0x4 ;  /* 0x0000000003057211 */ /* 0x0c0fe200078f20ff */
[----:B------:R-:W-:Y:S01]  /*0ae0*/  IMAD.MOV.U32 R19, RZ, RZ, RZ ;  /* 0x000000ffff137224 */ /* 0x000fe200078e00ff */
[----:B------:R-:W-:-:S02]  /*0af0*/  LEA.HI R7, R3, R0, RZ, 0x5 ;  /* 0x0000000003077211 */ /* 0x000fc400078f28ff */
[----:B------:R-:W-:Y:S02]  /*0b00*/  SHF.R.S32.HI R6, RZ, 0x4, R5 ;  /* 0x00000004ff067819 */ /* 0x000fe40000011405 */
[--C-:B------:R-:W-:Y:S02]  /*0b10*/  SHF.R.S32.HI R198, RZ, 0x5, R7.reuse ;  /* 0x00000005ffc67819 */ /* 0x100fe40000011407 */
[----:B------:R-:W-:Y:S02]  /*0b20*/  SHF.R.S32.HI R9, RZ, 0x1f, R7 ;  /* 0x0000001fff097819 */ /* 0x000fe40000011407 */
[----:B------:R-:W-:Y:S02]  /*0b30*/  LOP3.LUT R7, R5, 0xfffffff0, RZ, 0xc0, !PT ;  /* 0xfffffff005077812 */ /* 0x000fe400078ec0ff */
[CC--:B------:R-:W-:Y:S02]  /*0b40*/  LEA.HI R4, R3.reuse, R0.reuse, RZ, 0x7 ;  /* 0x0000000003047211 */ /* 0x0c0fe400078f38ff */
[----:B------:R-:W-:Y:S01]  /*0b50*/  LEA.HI R13, R3, R0, RZ, 0x2 ;  /* 0x00000000030d7211 */ /* 0x000fe200078f10ff */
[----:B------:R-:W-:Y:S01]  /*0b60*/  IMAD.IADD R8, R0, 0x1, -R7 ;  /* 0x0000000100087824 */ /* 0x000fe200078e0a07 */
[----:B------:R-:W-:-:S02]  /*0b70*/  LEA.HI R5, R5, R6, RZ, 0x1 ;  /* 0x0000000605057211 */ /* 0x000fc400078f08ff */
[----:B------:R-:W-:Y:S02]  /*0b80*/  LEA.HI R3, R3, R0, RZ, 0x3 ;  /* 0x0000000003037211 */ /* 0x000fe400078f18ff */
[----:B------:R-:W-:Y:S02]  /*0b90*/  LOP3.LUT R5, R5, 0x1ffffffe, RZ, 0xc0, !PT ;  /* 0x1ffffffe05057812 */ /* 0x000fe400078ec0ff */
[----:B------:R-:W-:Y:S02]  /*0ba0*/  LOP3.LUT R15, R3, 0xfffffff8, RZ, 0xc0, !PT ;  /* 0xfffffff8030f7812 */ /* 0x000fe400078ec0ff */
[----:B------:R-:W-:Y:S01]  /*0bb0*/  LOP3.LUT R3, R4, 0xffffff80, RZ, 0xc0, !PT ;  /* 0xffffff8004037812 */ /* 0x000fe200078ec0ff */
[----:B------:R-:W-:Y:S01]  /*0bc0*/  IMAD.IADD R10, R6, 0x1, -R5 ;  /* 0x00000001060a7824 */ /* 0x000fe200078e0a05 */
[----:B------:R-:W-:Y:S01]  /*0bd0*/  LEA.HI R9, R9, R198, RZ, 0x2 ;  /* 0x000000c609097211 */ /* 0x000fe200078f10ff */
[C---:B------:R-:W-:Y:S01]  /*0be0*/  IMAD.IADD R15, R0.reuse, 0x1, -R15 ;  /* 0x00000001000f7824 */ /* 0x040fe200078e0a0f */
[----:B------:R-:W-:Y:S01]  /*0bf0*/  LOP3.LUT R11, R13, 0xfffffffc, RZ, 0xc0, !PT ;  /* 0xfffffffc0d0b7812 */ /* 0x000fe200078ec0ff */
[----:B------:R-:W-:Y:S01]  /*0c00*/  IMAD.IADD R3, R0, 0x1, -R3 ;  /* 0x0000000100037824 */ /* 0x000fe200078e0a03 */
[----:B------:R-:W-:Y:S01]  /*0c10*/  SHF.R.S32.HI R5, RZ, 0x1f, R8 ;  /* 0x0000001fff057819 */ /* 0x000fe20000011408 */
[----:B------:R-:W-:Y:S01]  /*0c20*/  IMAD.SHL.U32 R10, R10, 0x8, RZ ;  /* 0x000000080a0a7824 */ /* 0x000fe200078e00ff */
[----:B------:R-:W-:Y:S01]  /*0c30*/  SHF.R.S32.HI R18, RZ, 0x7, R4 ;  /* 0x00000007ff127819 */ /* 0x000fe20000011404 */
[----:B------:R-:W-:Y:S01]  /*0c40*/  IMAD.IADD R186, R0, 0x1, -R11 ;  /* 0x0000000100ba7824 */ /* 0x000fe200078e0a0b */
[----:B------:R-:W-:Y:S01]  /*0c50*/  LOP3.LUT R7, R9, 0x3ffffc, RZ, 0xc0, !PT ;  /* 0x003ffffc09077812 */ /* 0x000fe200078ec0ff */
[----:B------:R-:W-:Y:S01]  /*0c60*/  IMAD.SHL.U32 R192, R15, 0x8, RZ ;  /* 0x000000080fc07824 */ /* 0x000fe200078e00ff */
[----:B------:R-:W-:Y:S01]  /*0c70*/  LEA.HI R9, R5, R8, RZ, 0x3 ;  /* 0x0000000805097211 */ /* 0x000fe200078f18ff */
[----:B------:R-:W-:Y:S01]  /*0c80*/  IMAD R17, R18, 0x100, R8 ;  /* 0x0000010012117824 */ /* 0x000fe200078e0208 */
[----:B------:R-:W-:Y:S01]  /*0c90*/  SHF.R.S32.HI R0, RZ, 0x1f, R3 ;  /* 0x0000001fff007819 */ /* 0x000fe20000011403 */
[----:B------:R-:W-:Y:S01]  /*0ca0*/  IMAD.IADD R12, R198, 0x1, -R7 ;  /* 0x00000001c60c7824 */ /* 0x000fe200078e0a07 */
[----:B------:R-:W-:Y:S01]  /*0cb0*/  SHF.R.S32.HI R189, RZ, 0x2, R13 ;  /* 0x00000002ffbd7819 */ /* 0x000fe2000001140d */
[----:B------:R-:W-:Y:S01]  /*0cc0*/  IMAD.SHL.U32 R16, R186, 0x8, RZ ;  /* 0x00000008ba107824 */ /* 0x000fe200078e00ff */
[----:B------:R-:W-:Y:S01]  /*0cd0*/  LOP3.LUT R11, R9, 0xfffffff8, RZ, 0xc0, !PT ;  /* 0xfffffff8090b7812 */ /* 0x000fe200078ec0ff */
[----:B------:R-:W-:Y:S01]  /*0ce0*/  IMAD R17, R12, 0x10, R17 ;  /* 0x000000100c117824 */ /* 0x000fe200078e0211 */
[CC--:B------:R-:W-:Y:S01]  /*0cf0*/  LEA.HI R5, R0.reuse, R3.reuse, RZ, 0x2 ;  /* 0x0000000300057211 */ /* 0x0c0fe200078f10ff */
[----:B------:R-:W-:Y:S01]  /*0d00*/  VIADD R12, R189, 0x20 ;  /* 0x00000020bd0c7836 */ /* 0x000fe20000000000 */
[----:B------:R-:W-:Y:S01]  /*0d10*/  LEA.HI R0, R0, R3, RZ, 0x5 ;  /* 0x0000000300007211 */ /* 0x000fe200078f28ff */
[----:B------:R-:W-:Y:S01]  /*0d20*/  IMAD.IADD R11, R8, 0x1, -R11 ;  /* 0x00000001080b7824 */ /* 0x000fe200078e0a0b */
[----:B------:R-:W-:Y:S01]  /*0d30*/  LOP3.LUT R8, R5, 0x7ffffffc, RZ, 0xc0, !PT ;  /* 0x7ffffffc05087812 */ /* 0x000fe200078ec0ff */
[C---:B------:R-:W-:Y:S01]  /*0d40*/  VIADD R213, R16.reuse, 0xa0 ;  /* 0x000000a010d57836 */ /* 0x040fe20000000000 */
[--C-:B------:R-:W-:Y:S01]  /*0d50*/  SHF.R.S32.HI R6, RZ, 0x2, R5.reuse ;  /* 0x00000002ff067819 */ /* 0x100fe20000011405 */
[C---:B------:R-:W-:Y:S01]  /*0d60*/  VIADD R214, R16.reuse, 0x80 ;  /* 0x0000008010d67836 */ /* 0x040fe20000000000 */
[----:B------:R-:W-:Y:S01]  /*0d70*/  SHF.R.S32.HI R7, RZ, 0x1f, R5 ;  /* 0x0000001fff077819 */ /* 0x000fe20000011405 */
[----:B------:R-:W-:Y:S01]  /*0d80*/  IMAD.IADD R8, R3, 0x1, -R8 ;  /* 0x0000000103087824 */ /* 0x000fe200078e0a08 */
[----:B------:R-:W-:Y:S01]  /*0d90*/  SHF.R.S32.HI R5, RZ, 0x1f, R12 ;  /* 0x0000001fff057819 */ /* 0x000fe2000001140c */
[----:B------:R-:W-:Y:S01]  /*0da0*/  IMAD.SHL.U32 R3, R11, 0x40, RZ ;  /* 0x000000400b037824 */ /* 0x000fe200078e00ff */
[----:B------:R-:W-:Y:S01]  /*0db0*/  LEA.HI R7, R7, R6, RZ, 0x3 ;  /* 0x0000000607077211 */ /* 0x000fe200078f18ff */
[----:B------:R-:W-:Y:S01]  /*0dc0*/  VIADD R208, R16, 0x140 ;  /* 0x0000014010d07836 */ /* 0x000fe20000000000 */
[----:B------:R-:W-:Y:S01]  /*0dd0*/  LEA.HI R14, R5, R12, RZ, 0x3 ;  /* 0x0000000c050e7211 */ /* 0x000fe200078f18ff */
[----:B------:R-:W-:Y:S01]  /*0de0*/  IMAD.SHL.U32 R12, R12, 0x40, RZ ;  /* 0x000000400c0c7824 */ /* 0x000fe200078e00ff */
[----:B------:R-:W-:Y:S01]  /*0df0*/  LOP3.LUT R7, R7, 0xfffffff8, RZ, 0xc0, !PT ;  /* 0xfffffff807077812 */ /* 0x000fe200078ec0ff */
[----:B------:R-:W-:Y:S01]  /*0e00*/  VIADD R207, R16, 0x160 ;  /* 0x0000016010cf7836 */ /* 0x000fe20000000000 */
[----:B------:R-:W-:Y:S01]  /*0e10*/  LOP3.LUT R3, R3, 0x1c0, RZ, 0xc0, !PT ;  /* 0x000001c003037812 */ /* 0x000fe200078ec0ff */
[----:B------:R-:W-:Y:S01]  /*0e20*/  IMAD.SHL.U32 R14, R14, 0x40, RZ ;  /* 0x000000400e0e7824 */ /* 0x000fe200078e00ff */
[----:B------:R-:W-:Y:S01]  /*0e30*/  LOP3.LUT R5, R12, 0x1c0, RZ, 0xc0, !PT ;  /* 0x000001c00c057812 */ /* 0x000fe200078ec0ff */
[--C-:B------:R-:W-:Y:S01]  /*0e40*/  IMAD.U32 R12, R17, 0x40, R10.reuse ;  /* 0x00000040110c7824 */ /* 0x100fe200078e000a */
[----:B------:R-:W-:Y:S01]  /*0e50*/  LOP3.LUT R10, R3, 0x8, R10, 0xf8, !PT ;  /* 0x00000008030a7812 */ /* 0x000fe200078ef80a */
[----:B------:R-:W-:Y:S01]  /*0e60*/  IMAD.IADD R7, R6, 0x1, -R7 ;  /* 0x0000000106077824 */ /* 0x000fe200078e0a07 */
[----:B------:R-:W-:Y:S01]  /*0e70*/  SHF.R.S32.HI R0, RZ, 0x5, R0 ;  /* 0x00000005ff007819 */ /* 0x000fe20000011400 */
[C---:B------:R-:W-:Y:S01]  /*0e80*/  VIADD R212, R16.reuse, 0xc0 ;  /* 0x000000c010d47836 */ /* 0x040fe20000000000 */
[----:B------:R-:W-:Y:S01]  /*0e90*/  SHF.R.U32.HI R3, RZ, 0x3, R3 ;  /* 0x00000003ff037819 */ /* 0x000fe20000011603 */
[----:B------:R-:W-:Y:S01]  /*0ea0*/  VIADD R215, R16, 0x60 ;  /* 0x0000006010d77836 */ /* 0x000fe20000000000 */
[----:B------:R-:W-:Y:S01]  /*0eb0*/  LEA.HI R4, R4, R18, RZ, 0x1 ;  /* 0x0000001204047211 */ /* 0x000fe200078f08ff */
[----:B------:R-:W-:Y:S01]  /*0ec0*/  IMAD R195, R0, 0x10, R7 ;  /* 0x0000001000c37824 */ /* 0x000fe200078e0207 */
[----:B------:R-:W-:Y:S01]  /*0ed0*/  LOP3.LUT R10, R10, R3, RZ, 0x3c, !PT ;  /* 0x000000030a0a7212 */ /* 0x000fe200078e3cff */
[----:B------:R-:W-:Y:S01]  /*0ee0*/  VIADD R206, R16, 0x180 ;  /* 0x0000018010ce7836 */ /* 0x000fe20000000000 */
[----:B------:R-:W-:Y:S01]  /*0ef0*/  LOP3.LUT R4, R4, 0xfffffe, RZ, 0xc0, !PT ;  /* 0x00fffffe04047812 */ /* 0x000fe200078ec0ff */
[C---:B------:R-:W-:Y:S01]  /*0f00*/  VIADD R205, R16.reuse, 0x1a0 ;  /* 0x000001a010cd7836 */ /* 0x040fe20000000000 */
[----:B------:R-:W-:Y:S01]  /*0f10*/  SHF.R.S32.HI R0, RZ, 0x1f, R13 ;  /* 0x0000001fff007819 */ /* 0x000fe2000001140d */
[----:B------:R-:W-:Y:S01]  /*0f20*/  VIADD R204, R16, 0x1c0 ;  /* 0x000001c010cc7836 */ /* 0x000fe20000000000 */
[----:B------:R-:W-:Y:S01]  /*0f30*/  LEA.HI R3, R186, R186, RZ, 0x1 ;  /* 0x000000baba037211 */ /* 0x000fe200078f08ff */
[----:B------:R-:W-:Y:S01]  /*0f40*/  IMAD.IADD R4, R18, 0x1, -R4 ;  /* 0x0000000112047824 */ /* 0x000fe200078e0a04 */
[----:B------:R-:W-:Y:S01]  /*0f50*/  SHF.R.U32.HI R6, RZ, 0x3, R5 ;  /* 0x00000003ff067819 */ /* 0x000fe20000011605 */
[----:B------:R-:W-:Y:S01]  /*0f60*/  IMAD.SHL.U32 R9, R9, 0x40, RZ ;  /* 0x0000004009097824 */ /* 0x000fe200078e00ff */
[----:B------:R-:W-:Y:S01]  /*0f70*/  LOP3.LUT R5, R5, 0x38, R16, 0xf8, !PT ;  /* 0x0000003805057812 */ /* 0x000fe200078ef810 */
[----:B------:R-:W-:Y:S01]  /*0f80*/  IMAD.SHL.U32 R24, R4, 0x100, RZ ;  /* 0x0000010004187824 */ /* 0x000fe200078e00ff */
[----:B------:R-:W-:Y:S01]  /*0f90*/  LOP3.LUT R14, R14, 0xfffffe00, RZ, 0xc0, !PT ;  /* 0xfffffe000e0e7812 */ /* 0x000fe200078ec0ff */
[----:B------:R0:W-:Y:S01]  /*0fa0*/  STL [R1+0x44], R18 ;  /* 0x0000441201007387 */ /* 0x0001e20000100800 */
[----:B------:R-:W-:Y:S01]  /*0fb0*/  LEA.HI R0, R0, R189, RZ, 0x3 ;  /* 0x000000bd00007211 */ /* 0x000fe200078f18ff */
[----:B------:R-:W-:Y:S01]  /*0fc0*/  VIADD R203, R16, 0x1e0 ;  /* 0x000001e010cb7836 */ /* 0x000fe20000000000 */
[----:B------:R-:W-:Y:S01]  /*0fd0*/  LOP3.LUT R3, R3, 0x1ffffffe, RZ, 0xc0, !PT ;  /* 0x1ffffffe03037812 */ /* 0x000fe200078ec0ff */
[----:B------:R-:W-:Y:S01]  /*0fe0*/  STL [R1+0x58], R12 ;  /* 0x0000580c01007387 */ /* 0x000fe20000100800 */
[----:B------:R-:W-:Y:S01]  /*0ff0*/  LOP3.LUT R5, R14, R5, R6, 0xf6, !PT ;  /* 0x000000050e057212 */ /* 0x000fe200078ef606 */
[----:B------:R-:W-:Y:S01]  /*1000*/  VIADD R209, R16, 0x120 ;  /* 0x0000012010d17836 */ /* 0x000fe20000000000 */
[----:B------:R-:W-:Y:S01]  /*1010*/  LOP3.LUT R0, R0, 0xfffffff8, RZ, 0xc0, !PT ;  /* 0xfffffff800007812 */ /* 0x000fe200078ec0ff */
[----:B------:R-:W-:Y:S01]  /*1020*/  IMAD.IADD R6, R186, 0x1, -R3 ;  /* 0x00000001ba067824 */ /* 0x000fe200078e0a03 */
[----:B------:R-:W-:Y:S01]  /*1030*/  SHF.R.S32.HI R4, RZ, 0x1f, R213 ;  /* 0x0000001fff047819 */ /* 0x000fe200000114d5 */
[----:B------:R-:W-:Y:S01]  /*1040*/  STL [R1+0x3c], RZ ;  /* 0x00003cff01007387 */ /* 0x000fe20000100800 */
[----:B------:R-:W-:Y:S01]  /*1050*/  SHF.R.S32.HI R3, RZ, 0x1f, R214 ;  /* 0x0000001fff037819 */ /* 0x000fe200000114d6 */
[----:B------:R-:W-:Y:S01]  /*1060*/  IMAD.IADD R191, R189, 0x1, -R0 ;  /* 0x00000001bdbf7824 */ /* 0x000fe200078e0a00 */
[----:B------:R-:W-:Y:S01]  /*1070*/  SHF.R.S32.HI R13, RZ, 0x1f, R208 ;  /* 0x0000001fff0d7819 */ /* 0x000fe200000114d0 */
[----:B------:R-:W-:Y:S01]  /*1080*/  STL [R1+0x54], R24 ;  /* 0x0000541801007387 */ /* 0x000fe20000100800 */
[----:B------:R-:W-:Y:S01]  /*1090*/  SHF.R.S32.HI R14, RZ, 0x1f, R207 ;  /* 0x0000001fff0e7819 */ /* 0x000fe200000114cf */
[C---:B------:R-:W-:Y:S01]  /*10a0*/  VIADD R29, R192.reuse, 0xc0 ;  /* 0x000000c0c01d7836 */ /* 0x040fe20000000000 */
[----:B------:R-:W-:Y:S01]  /*10b0*/  SHF.R.S32.HI R7, RZ, 0x1f, R212 ;  /* 0x0000001fff077819 */ /* 0x000fe200000114d4 */
[----:B------:R-:W-:Y:S01]  /*10c0*/  VIADD R26, R192, 0x180 ;  /* 0x00000180c01a7836 */ /* 0x000fe20000000000 */
[----:B------:R-:W-:Y:S01]  /*10d0*/  SHF.L.U64.HI R225, R213, 0x1, R4 ;  /* 0x00000001d5e17819 */ /* 0x000fe20000010204 */
[C---:B------:R-:W-:Y:S01]  /*10e0*/  VIADD R211, R16.reuse, 0xe0 ;  /* 0x000000e010d37836 */ /* 0x040fe20000000000 */
[----:B------:R-:W-:Y:S01]  /*10f0*/  SHF.R.S32.HI R0, RZ, 0x1f, R215 ;  /* 0x0000001fff007819 */ /* 0x000fe200000114d7 */
[----:B------:R-:W-:Y:S01]  /*1100*/  VIADD R210, R16, 0x100 ;  /* 0x0000010010d27836 */ /* 0x000fe20000000000 */
[----:B------:R-:W-:Y:S01]  /*1110*/  SHF.R.S32.HI R15, RZ, 0x1f, R206 ;  /* 0x0000001fff0f7819 */ /* 0x000fe200000114ce */
[----:B------:R-:W-:Y:S01]  /*1120*/  IMAD R6, R6, 0x8, R195 ;  /* 0x0000000806067824 */ /* 0x000fe200078e02c3 */
[----:B------:R-:W-:Y:S01]  /*1130*/  SHF.L.U64.HI R224, R214, 0x1, R3 ;  /* 0x00000001d6e07819 */ /* 0x000fe20000010203 */
[----:B------:R-:W-:Y:S01]  /*1140*/  VIADD R31, R192, 0x40 ;  /* 0x00000040c01f7836 */ /* 0x000fe20000000000 */
[----:B------:R-:W-:Y:S01]  /*1150*/  SHF.L.U64.HI R4, R208, 0x1, R13 ;  /* 0x00000001d0047819 */ /* 0x000fe2000001020d */
[C---:B------:R-:W-:Y:S01]  /*1160*/  VIADD R30, R192.reuse, 0x80 ;  /* 0x00000080c01e7836 */ /* 0x040fe20000000000 */
[----:B------:R-:W-:Y:S01]  /*1170*/  SHF.L.U64.HI R3, R207, 0x1, R14 ;  /* 0x00000001cf037819 */ /* 0x000fe2000001020e */
[C---:B------:R-:W-:Y:S01]  /*1180*/  VIADD R28, R192.reuse, 0x100 ;  /* 0x00000100c01c7836 */ /* 0x040fe20000000000 */
[----:B0-----:R-:W-:Y:S01]  /*1190*/  SHF.R.S32.HI R18, RZ, 0x1f, R205 ;  /* 0x0000001fff127819 */ /* 0x001fe200000114cd */
[----:B------:R0:W-:Y:S01]  /*11a0*/  STL [R1], R4 ;  /* 0x0000000401007387 */ /* 0x0001e20000100800 */
[----:B------:R-:W-:Y:S01]  /*11b0*/  SHF.R.S32.HI R21, RZ, 0x1f, R204 ;  /* 0x0000001fff157819 */ /* 0x000fe200000114cc */
[----:B------:R-:W-:Y:S01]  /*11c0*/  VIADD R27, R192, 0x140 ;  /* 0x00000140c01b7836 */ /* 0x000fe20000000000 */
[----:B------:R-:W-:Y:S01]  /*11d0*/  SHF.L.U64.HI R226, R212, 0x1, R7 ;  /* 0x00000001d4e27819 */ /* 0x000fe20000010207 */
[----:B------:R1:W-:Y:S01]  /*11e0*/  STL [R1+0x4], R3 ;  /* 0x0000040301007387 */ /* 0x0003e20000100800 */
[----:B------:R-:W-:Y:S01]  /*11f0*/  LOP3.LUT R9, R9, 0x7ffffe00, RZ, 0xc0, !PT ;  /* 0x7ffffe0009097812 */ /* 0x000fe200078ec0ff */
[----:B------:R-:W-:Y:S01]  /*1200*/  VIADD R25, R192, 0x1c0 ;  /* 0x000001c0c0197836 */ /* 0x000fe20000000000 */
[----:B------:R-:W-:Y:S01]  /*1210*/  SHF.L.U64.HI R223, R215, 0x1, R0 ;  /* 0x00000001d7df7819 */ /* 0x000fe20000010200 */
[----:B------:R-:W-:Y:S01]  /*1220*/  IMAD.SHL.U32 R0, R8, 0x2, RZ ;  /* 0x0000000208007824 */ /* 0x000fe200078e00ff */
[----:B------:R-:W-:Y:S01]  /*1230*/  SHF.L.U64.HI R7, R206, 0x1, R15 ;  /* 0x00000001ce077819 */ /* 0x000fe2000001020f */
[----:B------:R-:W-:Y:S01]  /*1240*/  IMAD R9, R198, 0x400, R9 ;  /* 0x00000400c6097824 */ /* 0x000fe200078e0209 */
[----:B0-----:R-:W-:Y:S01]  /*1250*/  SHF.L.U64.HI R4, R205, 0x1, R18 ;  /* 0x00000001cd047819 */ /* 0x001fe20000010212 */
[----:B------:R-:W-:Y:S01]  /*1260*/  IMAD.IADD R197, R0, 0x1, R24 ;  /* 0x0000000100c57824 */ /* 0x000fe200078e0218 */
[----:B------:R-:W-:Y:S01]  /*1270*/  SHF.R.S32.HI R20, RZ, 0x1f, R203 ;  /* 0x0000001fff147819 */ /* 0x000fe200000114cb */
[----:B------:R-:W-:Y:S01]  /*1280*/  STL [R1+0x8], R7 ;  /* 0x0000080701007387 */ /* 0x000fe20000100800 */
[----:B-1----:R-:W-:Y:S01]  /*1290*/  SHF.L.U64.HI R3, R204, 0x1, R21 ;  /* 0x00000001cc037819 */ /* 0x002fe20000010215 */
[----:B------:R-:W-:Y:S01]  /*12a0*/  IMAD.IADD R9, R9, 0x1, R10 ;  /* 0x0000000109097824 */ /* 0x000fe200078e020a */
[----:B------:R-:W-:Y:S01]  /*12b0*/  R2P PR, R11, 0x6 ;  /* 0x000000060b007804 */ /* 0x000fe20000000000 */
[----:B------:R0:W-:Y:S01]  /*12c0*/  STL [R1+0x48], R0 ;  /* 0x0000480001007387 */ /* 0x0001e20000100800 */
[C---:B------:R-:W-:Y:S01]  /*12d0*/  VIADD R38, R197.reuse, 0x10 ;  /* 0x00000010c5267836 */ /* 0x040fe20000000000 */
[----:B------:R-:W-:Y:S01]  /*12e0*/  SHF.R.S32.HI R12, RZ, 0x1f, R209 ;  /* 0x0000001fff0c7819 */ /* 0x000fe200000114d1 */
[C---:B------:R-:W-:Y:S01]  /*12f0*/  VIADD R35, R197.reuse, 0x28 ;  /* 0x00000028c5237836 */ /* 0x040fe20000000000 */
[----:B------:R-:W-:Y:S01]  /*1300*/  STL [R1+0xc], R4 ;  /* 0x00000c0401007387 */ /* 0x000fe20000100800 */
[----:B------:R-:W-:Y:S01]  /*1310*/  SHF.R.S32.HI R29, RZ, 0x1f, R29 ;  /* 0x0000001fff1d7819 */ /* 0x000fe2000001141d */
[----:B------:R-:W-:Y:S01]  /*1320*/  VIADD R32, R197, 0x40 ;  /* 0x00000040c5207836 */ /* 0x000fe20000000000 */
[----:B------:R-:W-:Y:S01]  /*1330*/  SHF.R.S32.HI R26, RZ, 0x1f, R26 ;  /* 0x0000001fff1a7819 */ /* 0x000fe2000001141a */
[----:B------:R1:W-:Y:S01]  /*1340*/  STL [R1+0x10], R3 ;  /* 0x0000100301007387 */ /* 0x0003e20000100800 */
[----:B------:R-:W-:Y:S01]  /*1350*/  IMAD R199, R9, 0x2, R2 ;  /* 0x0000000209c77824 */ /* 0x000fe200078e0202 */
[----:B0-----:R-:W-:Y:S01]  /*1360*/  SHF.L.U64.HI R0, R203, 0x1, R20 ;  /* 0x00000001cb007819 */ /* 0x001fe20000010214 */
[C---:B------:R-:W-:Y:S01]  /*1370*/  VIADD R29, R197.reuse, 0x58 ;  /* 0x00000058c51d7836 */ /* 0x040fe20000000000 */
[----:B------:R-:W-:Y:S01]  /*1380*/  SHF.R.S32.HI R10, RZ, 0x1f, R211 ;  /* 0x0000001fff0a7819 */ /* 0x000fe200000114d3 */
[----:B------:R-:W-:Y:S01]  /*1390*/  VIADD R26, R197, 0x70 ;  /* 0x00000070c51a7836 */ /* 0x000fe20000000000 */
[----:B------:R-:W-:Y:S01]  /*13a0*/  SHF.R.S32.HI R11, RZ, 0x1f, R210 ;  /* 0x0000001fff0b7819 */ /* 0x000fe200000114d2 */
[----:B------:R-:W-:Y:S01]  /*13b0*/  STL [R1+0x14], R0 ;  /* 0x0000140001007387 */ /* 0x000fe20000100800 */
[C---:B------:R-:W-:Y:S01]  /*13c0*/  VIADD R216, R16.reuse, 0x40 ;  /* 0x0000004010d87836 */ /* 0x040fe20000000000 */
[----:B------:R-:W-:Y:S01]  /*13d0*/  SHF.L.U64.HI R229, R209, 0x1, R12 ;  /* 0x00000001d1e57819 */ /* 0x000fe2000001020c */
[----:B-1----:R-:W-:Y:S01]  /*13e0*/  IMAD R3, R5, 0x2, R2 ;  /* 0x0000000205037824 */ /* 0x002fe200078e0202 */
[----:B------:R-:W-:Y:S01]  /*13f0*/  SHF.R.S32.HI R31, RZ, 0x1f, R31 ;  /* 0x0000001fff1f7819 */ /* 0x000fe2000001141f */
[C---:B------:R-:W-:Y:S01]  /*1400*/  VIADD R21, R197.reuse, 0x88 ;  /* 0x00000088c5157836 */ /* 0x040fe20000000000 */
[----:B------:R-:W-:Y:S01]  /*1410*/  SHF.R.S32.HI R30, RZ, 0x1f, R30 ;  /* 0x0000001fff1e7819 */ /* 0x000fe2000001141e */
[----:B------:R-:W-:Y:S01]  /*1420*/  VIADD R15, R197, 0xa0 ;  /* 0x000000a0c50f7836 */ /* 0x000fe20000000000 */
[----:B------:R-:W-:Y:S01]  /*1430*/  STL [R1+0x4c], R3 ;  /* 0x00004c0301007387 */ /* 0x000fe20000100800 */
[----:B------:R-:W-:Y:S01]  /*1440*/  VIADD R202, R199, 0x26800 ;  /* 0x00026800c7ca7836 */ /* 0x000fe20000000000 */
[----:B------:R-:W-:Y:S01]  /*1450*/  SHF.R.S32.HI R28, RZ, 0x1f, R28 ;  /* 0x0000001fff1c7819 */ /* 0x000fe2000001141c */
[C---:B------:R-:W-:Y:S01]  /*1460*/  VIADD R12, R197.reuse, 0xb8 ;  /* 0x000000b8c50c7836 */ /* 0x040fe20000000000 */
[----:B------:R0:W-:Y:S01]  /*1470*/  STL [R1+0x50], R6 ;  /* 0x0000500601007387 */ /* 0x0001e20000100800 */
[----:B------:R-:W-:Y:S01]  /*1480*/  SHF.R.S32.HI R27, RZ, 0x1f, R27 ;  /* 0x0000001fff1b7819 */ /* 0x000fe2000001141b */
[----:B------:R-:W-:Y:S01]  /*1490*/  VIADD R8, R197, 0xd0 ;  /* 0x000000d0c5087836 */ /* 0x000fe20000000000 */
[----:B------:R-:W-:Y:S01]  /*14a0*/  SHF.R.S32.HI R25, RZ, 0x1f, R25 ;  /* 0x0000001fff197819 */ /* 0x000fe20000011419 */
[----:B------:R-:W-:Y:S01]  /*14b0*/  VIADD R22, R16, 0x20 ;  /* 0x0000002010167836 */ /* 0x000fe20000000000 */
[----:B------:R-:W-:Y:S01]  /*14c0*/  SHF.L.U64.HI R227, R211, 0x1, R10 ;  /* 0x00000001d3e37819 */ /* 0x000fe2000001020a */
[C---:B------:R-:W-:Y:S01]  /*14d0*/  VIADD R39, R197.reuse, 0x8 ;  /* 0x00000008c5277836 */ /* 0x040fe20000000000 */
[----:B------:R-:W-:Y:S01]  /*14e0*/  SHF.L.U64.HI R228, R210, 0x1, R11 ;  /* 0x00000001d2e47819 */ /* 0x000fe2000001020b */
[----:B------:R-:W-:Y:S01]  /*14f0*/  VIADD R37, R197, 0x18 ;  /* 0x00000018c5257836 */ /* 0x000fe20000000000 */
[----:B------:R-:W-:Y:S01]  /*1500*/  SEL R201, R201, 0xffffffe0, !P1 ;  /* 0xffffffe0c9c97807 */ /* 0x000fe20004800000 */
        /* <DEDUP_REMOVED lines=27> */
[----:B------:R-:W-:Y:S01]  /*16c0*/  SHF.L.U64.HI R221, R216, 0x1, R221 ;  /* 0x00000001d8dd7819 */ /* 0x000fe200000102dd */
        /* <DEDUP_REMOVED lines=14> */
[----:B------:R-:W-:Y:S01]  /*17b0*/  IMAD.SHL.U32 R186, R186, 0x4, RZ ;  /* 0x00000004baba7824 */ /* 0x000fe200078e00ff */
[----:B------:R-:W-:Y:S01]  /*17c0*/  SHF.R.S32.HI R28, RZ, 0x1f, R28 ;  /* 0x0000001fff1c7819 */ /* 0x000fe2000001141c */
[C---:B------:R-:W-:Y:S01]  /*17d0*/  @P2 VIADD R200, R202.reuse, 0xffffffc0 ;  /* 0xffffffc0cac82836 */ /* 0x040fe20000000000 */
[----:B------:R-:W-:Y:S01]  /*17e0*/  SHF.R.S32.HI R27, RZ, 0x1f, R27 ;  /* 0x0000001fff1b7819 */ /* 0x000fe2000001141b */
[----:B------:R-:W-:Y:S01]  /*17f0*/  IMAD.IADD R202, R202, 0x1, R201 ;  /* 0x00000001caca7824 */ /* 0x000fe200078e02c9 */
[----:B------:R-:W-:Y:S01]  /*1800*/  SHF.R.S32.HI R25, RZ, 0x1f, R25 ;  /* 0x0000001fff197819 */ /* 0x000fe20000011419 */
[----:B------:R-:W-:Y:S01]  /*1810*/  VIADD R194, R186, 0x10 ;  /* 0x00000010bac27836 */ /* 0x000fe20000000000 */
[----:B------:R-:W-:Y:S01]  /*1820*/  SHF.R.S32.HI R24, RZ, 0x1f, R24 ;  /* 0x0000001fff187819 */ /* 0x000fe20000011418 */
[----:B------:R-:W-:Y:S01]  /*1830*/  IMAD.IADD R201, R201, 0x1, R200 ;  /* 0x00000001c9c97824 */ /* 0x000fe200078e02c8 */
[----:B------:R-:W-:-:S02]  /*1840*/  SHF.R.S32.HI R20, RZ, 0x1f, R20 ;  /* 0x0000001fff147819 */ /* 0x000fc40000011414 */
[----:B------:R-:W-:Y:S02]  /*1850*/  SHF.R.S32.HI R18, RZ, 0x1f, R18 ;  /* 0x0000001fff127819 */ /* 0x000fe40000011412 */
[----:B------:R-:W-:Y:S02]  /*1860*/  SHF.R.S32.HI R14, RZ, 0x1f, R14 ;  /* 0x0000001fff0e7819 */ /* 0x000fe4000001140e */
[----:B------:R-:W-:Y:S02]  /*1870*/  SHF.R.S32.HI R13, RZ, 0x1f, R13 ;  /* 0x0000001fff0d7819 */ /* 0x000fe4000001140d */
[----:B------:R-:W-:Y:S02]  /*1880*/  SHF.R.S32.HI R11, RZ, 0x1f, R11 ;  /* 0x0000001fff0b7819 */ /* 0x000fe4000001140b */
[----:B------:R-:W-:Y:S02]  /*1890*/  SHF.R.S32.HI R9, RZ, 0x1f, R10 ;  /* 0x0000001fff097819 */ /* 0x000fe4000001140a */
[----:B------:R-:W-:-:S02]  /*18a0*/  SHF.R.S32.HI R6, RZ, 0x1f, R7 ;  /* 0x0000001fff067819 */ /* 0x000fc40000011407 */
[----:B------:R-:W-:Y:S02]  /*18b0*/  SHF.R.S32.HI R5, RZ, 0x1f, R5 ;  /* 0x0000001fff057819 */ /* 0x000fe40000011405 */
[----:B------:R-:W-:Y:S02]  /*18c0*/  SHF.R.S32.HI R4, RZ, 0x1f, R4 ;  /* 0x0000001fff047819 */ /* 0x000fe40000011404 */
[----:B------:R-:W-:Y:S02]  /*18d0*/  SHF.R.S32.HI R3, RZ, 0x1f, R3 ;  /* 0x0000001fff037819 */ /* 0x000fe40000011403 */
[----:B------:R-:W-:-:S07]  /*18e0*/  SHF.R.S32.HI R0, RZ, 0x1f, R0 ;  /* 0x0000001fff007819 */ /* 0x000fce0000011400 */
.L_x_3931:
[----:B0123--:R-:W0:Y:S01]  /*18f0*/  LDC.64 R4, c[0x0][0xc88] ;  /* 0x00032200ff047b82 */ /* 0x00fe220000000a00 */
[----:B------:R-:W-:Y:S01]  /*1900*/  ULDC.64 UR4, c[0x0][0xa28] ;  /* 0x00028a0000047ab9 */ /* 0x000fe20000000a00 */
[----:B------:R-:W-:Y:S01]  /*1910*/  ULDC.64 UR8, c[0x0][0xa18] ;  /* 0x0002860000087ab9 */ /* 0x000fe20000000a00 */
[----:B------:R-:W-:Y:S01]  /*1920*/  ULDC.64 UR6, c[0x0][0xa08] ;  /* 0x0002820000067ab9 */ /* 0x000fe20000000a00 */
[----:B0-----:R-:W-:-:S05]  /*1930*/  IMAD.WIDE R4, R155, 0x4, R4 ;  /* 0x000000049b047825 */ /* 0x001fca00078e0204 */
[----:B-----5:R-:W2:Y:S01]  /*1940*/  LDG.E R26, desc[UR42][R4.64] ;  /* 0x0000002a041a7981 */ /* 0x020ea2000c1e1900 */
[----:B------:R-:W-:Y:S01]  /*1950*/  ISETP.NE.U32.AND P2, PT, RZ, UR4, PT ;  /* 0x00000004ff007c0c */ /* 0x000fe2000bf45070 */
[----:B----4-:R-:W-:Y:S01]  /*1960*/  IMAD.MOV.U32 R8, RZ, RZ, RZ ;  /* 0x000000ffff087224 */ /* 0x010fe200078e00ff */
        /* <DEDUP_REMOVED lines=8> */
[C---:B------:R-:W-:Y:S01]  /*19f0*/  @P2 LEA R6, P3, R26.reuse, UR4, 0x2 ;  /* 0x000000041a062c11 */ /* 0x040fe2000f8610ff */
[----:B------:R-:W-:Y:S01]  /*1a00*/  STL [R1+0x18], R26 ;  /* 0x0000181a01007387 */ /* 0x000fe20000100800 */
[C-C-:B------:R-:W-:Y:S02]  /*1a10*/  SHF.L.U64.HI R27, R26.reuse, 0x2, R0.reuse ;  /* 0x000000021a1b7819 */ /* 0x140fe40000010200 */
[----:B------:R-:W-:Y:S01]  /*1a20*/  @P2 LEA.HI.X R7, R26, UR5, R0, 0x2, P3 ;  /* 0x000000051a072c11 */ /* 0x000fe200098f1400 */
[----:B------:R-:W-:Y:S01]  /*1a30*/  ULDC UR4, c[0x0][0x288] ;  /* 0x0000a20000047ab9 */ /* 0x000fe20000000800 */
[C---:B------:R-:W-:Y:S01]  /*1a40*/  IADD3 R4, P4, R28.reuse, UR6, RZ ;  /* 0x000000061c047c10 */ /* 0x040fe2000ff9e0ff */
[----:B------:R0:W-:Y:S04]  /*1a50*/  STL [R1+0x40], R0 ;  /* 0x0000400001007387 */ /* 0x0001e80000100800 */
[----:B------:R1:W5:Y:S01]  /*1a60*/  @P2 LDG.E R8, desc[UR42][R6.64] ;  /* 0x0000002a06082981 */ /* 0x000362000c1e1900 */
[----:B------:R-:W-:Y:S01]  /*1a70*/  IMAD.U32 R155, RZ, RZ, UR4 ;  /* 0x00000004ff9b7e24 */ /* 0x000fe2000f8e00ff */
[----:B------:R-:W-:Y:S01]  /*1a80*/  IADD3.X R5, R27, UR7, RZ, P4, !PT ;  /* 0x000000071b057c10 */ /* 0x000fe2000a7fe4ff */
[----:B------:R-:W-:Y:S01]  /*1a90*/  ULDC.64 UR4, c[0x0][0x418] ;  /* 0x0001060000047ab9 */ /* 0x000fe20000000a00 */
[----:B------:R2:W-:Y:S04]  /*1aa0*/  STL [R1+0x20], R28 ;  /* 0x0000201c01007387 */ /* 0x0005e80000100800 */
[----:B------:R2:W5:Y:S01]  /*1ab0*/  @P0 LDG.E R24, desc[UR42][R4.64] ;  /* 0x0000002a04180981 */ /* 0x000562000c1e1900 */
[----:B-1----:R-:W-:-:S03]  /*1ac0*/  @P1 IADD3 R6, P2, R28, UR8, RZ ;  /* 0x000000081c061c10 */ /* 0x002fc6000ff5e0ff */
[----:B------:R2:W-:Y:S01]  /*1ad0*/  STL [R1+0x24], R27 ;  /* 0x0000241b01007387 */ /* 0x0005e20000100800 */
[----:B------:R-:W-:Y:S01]  /*1ae0*/  @P1 IADD3.X R7, R27, UR9, RZ, P2, !PT ;  /* 0x000000091b071c10 */ /* 0x000fe200097fe4ff */
[----:B------:R-:W-:Y:S02]  /*1af0*/  UISETP.NE.U32.AND UP0, UPT, UR4, URZ, UPT ;  /* 0x0000003f0400728c */ /* 0x000fe4000bf05070 */
[----:B------:R2:W-:Y:S01]  /*1b00*/  STL [R1+0x28], R153 ;  /* 0x0000289901007387 */ /* 0x0005e20000100800 */
[----:B------:R-:W-:Y:S01]  /*1b10*/  ULDC.64 UR8, c[0x0][0xa20] ;  /* 0x0002880000087ab9 */ /* 0x000fe20000000a00 */
[----:B------:R-:W-:Y:S02]  /*1b20*/  ULDC UR4, c[0x0][0x424] ;  /* 0x0001090000047ab9 */ /* 0x000fe40000000800 */
[----:B------:R2:W5:Y:S01]  /*1b30*/  @P1 LDG.E R155, desc[UR42][R6.64] ;  /* 0x0000002a069b1981 */ /* 0x000562000c1e1900 */
[----:B------:R-:W-:Y:S01]  /*1b40*/  UISETP.NE.AND.EX UP0, UPT, UR5, URZ, UPT, UP0 ;  /* 0x0000003f0500728c */ /* 0x000fe2000bf05300 */
[----:B------:R-:W-:-:S02]  /*1b50*/  LOP3.LUT R3, R154, 0xff000000, RZ, 0xc0, !PT ;  /* 0xff0000009a037812 */ /* 0x000fc400078ec0ff */
[----:B------:R-:W-:Y:S01]  /*1b60*/  ISETP.NE.U32.AND P2, PT, RZ, UR8, PT ;  /* 0x00000008ff007c0c */ /* 0x000fe2000bf45070 */
[----:B------:R-:W-:Y:S01]  /*1b70*/  USEL UR4, UR4, 0x1, UP0 ;  /* 0x0000000104047887 */ /* 0x000fe20008000000 */
[----:B------:R-:W-:Y:S01]  /*1b80*/  ULDC UR5, c[0x0][0x2f0] ;  /* 0x0000bc0000057ab9 */ /* 0x000fe20000000800 */
[----:B0-----:R-:W-:Y:S02]  /*1b90*/  LOP3.LUT R0, R154, 0xff0000, RZ, 0xc0, !PT ;  /* 0x00ff00009a007812 */ /* 0x001fe400078ec0ff */
[----:B------:R-:W-:Y:S01]  /*1ba0*/  UIMAD UR4, UR4, UR5, URZ ;  /* 0x00000005040472a4 */ /* 0x000fe2000f8e023f */
[----:B------:R-:W-:Y:S02]  /*1bb0*/  SHF.R.U32.HI R3, RZ, 0x8, R3 ;  /* 0x00000008ff037819 */ /* 0x000fe40000011603 */
[----:B------:R-:W-:Y:S01]  /*1bc0*/  ISETP.NE.AND.EX P2, PT, RZ, UR9, PT, P2 ;  /* 0x00000009ff007c0c */ /* 0x000fe2000bf45320 */
[----:B------:R-:W-:Y:S01]  /*1bd0*/  ULDC UR5, c[0x0][0x348] ;  /* 0x0000d20000057ab9 */ /* 0x000fe20000000800 */
[----:B------:R-:W-:-:S02]  /*1be0*/  LEA.HI R9, R0, R3, RZ, 0x10 ;  /* 0x0000000300097211 */ /* 0x000fc400078f80ff */
[----:B------:R-:W-:Y:S01]  /*1bf0*/  LOP3.LUT R184, R154, 0xffff, RZ, 0xc0, !PT ;  /* 0x0000ffff9ab87812 */ /* 0x000fe200078ec0ff */
[----:B--2---:R-:W-:Y:S08]  /*1c00*/  @P1 BRA `(.L_x_3795) ;  /* 0x0000000000241947 */ /* 0x004ff00003800000 */
        /* <DEDUP_REMOVED lines=9> */
.L_x_3795:
[----:B------:R-:W-:Y:S02]  /*1ca0*/  IMAD.U32 R36, RZ, RZ, UR5 ;  /* 0x00000005ff247e24 */ /* 0x000fe4000f8e00ff */
[----:B------:R-:W-:Y:S01]  /*1cb0*/  IMAD.U32 R25, RZ, RZ, UR4 ;  /* 0x00000004ff197e24 */ /* 0x000fe2000f8e00ff */
[----:B------:R-:W-:Y:S06]  /*1cc0*/  @!P2 BRA `(.L_x_3796) ;  /* 0x000000000010a947 */ /* 0x000fec0003800000 */
[----:B------:R-:W-:-:S04]  /*1cd0*/  IADD3 R4, P0, R28, UR8, RZ ;  /* 0x000000081c047c10 */ /* 0x000fc8000ff1e0ff */
[----:B------:R-:W-:-:S05]  /*1ce0*/  IADD3.X R5, R27, UR9, RZ, P0, !PT ;  /* 0x000000091b057c10 */ /* 0x000fca00087fe4ff */
[----:B------:R0:W5:Y:S01]  /*1cf0*/  LDG.E R25, desc[UR42][R4.64] ;  /* 0x0000002a04197981 */ /* 0x000162000c1e1900 */
[----:B------:R-:W-:Y:S05]  /*1d00*/  BRA `(.L_x_3797) ;  /* 0x0000000000107947 */ /* 0x000fea0003800000 */
.L_x_3796:
[----:B------:R-:W-:Y:S05]  /*1d10*/  @!P0 BRA `(.L_x_3797) ;  /* 0x00000000000c8947 */ /* 0x000fea0003800000 */
[----:B------:R-:W2:Y:S04]  /*1d20*/  LDG.E R0, desc[UR42][R4.64] ;  /* 0x0000002a04007981 */ /* 0x000ea8000c1e1900 */
[----:B------:R-:W2:Y:S02]  /*1d30*/  LDG.E R25, desc[UR42][R4.64+0x4] ;  /* 0x0000042a04197981 */ /* 0x000ea4000c1e1900 */
[----:B--2---:R-:W-:-:S07]  /*1d40*/  IMAD.IADD R25, R25, 0x1, -R0 ;  /* 0x0000000119197824 */ /* 0x004fce00078e0a00 */
.L_x_3797:
[----:B------:R-:W-:Y:S02]  /*1d50*/  ULDC.64 UR4, c[0x0][0xa10] ;  /* 0x0002840000047ab9 */ /* 0x000fe40000000a00 */
[----:B------:R-:W-:-:S04]  /*1d60*/  ISETP.NE.U32.AND P0, PT, RZ, UR4, PT ;  /* 0x00000004ff007c0c */ /* 0x000fc8000bf05070 */
[----:B------:R-:W-:Y:S01]  /*1d70*/  ISETP.NE.AND.EX P0, PT, RZ, UR5, PT, P0 ;  /* 0x00000005ff007c0c */ /* 0x000fe2000bf05300 */
[----:B------:R-:W-:Y:S02]  /*1d80*/  ULDC.64 UR4, c[0x0][0xa30] ;  /* 0x00028c0000047ab9 */ /* 0x000fe40000000a00 */
[----:B------:R-:W-:-:S10]  /*1d90*/  ISETP.NE.U32.AND P1, PT, RZ, UR4, PT ;  /* 0x00000004ff007c0c */ /* 0x000fd4000bf25070 */
[----:B0-----:R-:W0:Y:S01]  /*1da0*/  @P0 LDC.64 R4, c[0x0][0xa10] ;  /* 0x00028400ff040b82 */ /* 0x001e220000000a00 */
[----:B------:R-:W-:Y:S01]  /*1db0*/  ISETP.NE.AND.EX P1, PT, RZ, UR5, PT, P1 ;  /* 0x00000005ff007c0c */ /* 0x000fe2000bf25310 */
[----:B0-----:R-:W-:-:S05]  /*1dc0*/  @P0 IMAD.WIDE R4, R26, 0x4, R4 ;  /* 0x000000041a040825 */ /* 0x001fca00078e0204 */
[----:B------:R-:W2:Y:S04]  /*1dd0*/  @P0 LDG.E R0, desc[UR42][R4.64] ;  /* 0x0000002a04000981 */ /* 0x000ea8000c1e1900 */
[----:B------:R0:W2:Y:S01]  /*1de0*/  @P0 LDG.E R3, desc[UR42][R4.64+0x4] ;  /* 0x0000042a04030981 */ /* 0x0000a2000c1e1900 */
[----:B-----5:R-:W-:Y:S02]  /*1df0*/  IMAD.MOV.U32 R154, RZ, RZ, R25 ;  /* 0x000000ffff9a7224 */ /* 0x020fe400078e0019 */
[----:B0-----:R-:W-:-:S04]  /*1e00*/  @P1 IADD3 R4, P2, R28, UR4, RZ ;  /* 0x000000041c041c10 */ /* 0x001fc8000ff5e0ff */
[----:B------:R-:W-:-:S05]  /*1e10*/  @P1 IADD3.X R5, R27, UR5, RZ, P2, !PT ;  /* 0x000000051b051c10 */ /* 0x000fca00097fe4ff */
[----:B------:R0:W5:Y:S01]  /*1e20*/  @P1 LDG.E R154, desc[UR42][R4.64] ;  /* 0x0000002a049a1981 */ /* 0x000162000c1e1900 */
[----:B------:R-:W-:Y:S01]  /*1e30*/  LOP3.LUT R12, R9, 0xff, RZ, 0xc0, !PT ;  /* 0x000000ff090c7812 */ /* 0x000fe200078ec0ff */
[----:B------:R-:W-:Y:S01]  /*1e40*/  IMAD.IADD R11, R25, 0x1, -R8 ;  /* 0x00000001190b7824 */ /* 0x000fe200078e0a08 */
[----:B------:R-:W-:Y:S01]  /*1e50*/  SHF.R.U32.HI R6, RZ, 0x10, R9 ;  /* 0x00000010ff067819 */ /* 0x000fe20000011609 */
[----:B------:R-:W-:Y:S01]  /*1e60*/  BSSY B0, `(.L_x_3798) ;  /* 0x000002b000007945 */ /* 0x000fe20003800000 */
[----:B------:R-:W-:Y:S01]  /*1e70*/  LOP3.LUT R18, R18, 0xfffffffb, RZ, 0xc0, !PT ;  /* 0xfffffffb12127812 */ /* 0x000fe200078ec0ff */
[----:B------:R0:W-:Y:S04]  /*1e80*/  STL [R1+0x38], R12 ;  /* 0x0000380c01007387 */ /* 0x0001e80000100800 */
[----:B------:R0:W-:Y:S01]  /*1e90*/  STL [R1+0x1c], R6 ;  /* 0x00001c0601007387 */ /* 0x0001e20000100800 */
[----:B--2---:R-:W-:-:S04]  /*1ea0*/  @P0 IMAD.IADD R36, R3, 0x1, -R0 ;  /* 0x0000000103240824 */ /* 0x004fc800078e0a00 */
[----:B------:R-:W-:-:S04]  /*1eb0*/  IMAD.IADD R152, R11, 0x1, R36 ;  /* 0x000000010b987824 */ /* 0x000fc800078e0224 */
[C---:B------:R-:W-:Y:S01]  /*1ec0*/  VIADD R0, R152.reuse, 0x3f ;  /* 0x0000003f98007836 */ /* 0x040fe20000000000 */
[----:B------:R-:W-:-:S04]  /*1ed0*/  ISETP.GE.AND P3, PT, R152, 0x1, PT ;  /* 0x000000019800780c */ /* 0x000fc80003f66270 */
[----:B------:R-:W-:-:S04]  /*1ee0*/  SHF.R.S32.HI R3, RZ, 0x1f, R0 ;  /* 0x0000001fff037819 */ /* 0x000fc80000011400 */
[----:B------:R-:W-:Y:S01]  /*1ef0*/  LEA.HI R3, R3, R0, RZ, 0x6 ;  /* 0x0000000003037211 */ /* 0x000fe200078f30ff */
[----:B------:R-:W-:-:S03]  /*1f00*/  IMAD.MOV.U32 R0, RZ, RZ, RZ ;  /* 0x000000ffff007224 */ /* 0x000fc600078e00ff */
[----:B------:R-:W-:Y:S02]  /*1f10*/  SHF.R.S32.HI R171, RZ, 0x6, R3 ;  /* 0x00000006ffab7819 */ /* 0x000fe40000011403 */
[----:B------:R-:W-:Y:S01]  /*1f20*/  @P3 LOP3.LUT R18, R18, 0x4, RZ, 0xfc, !PT ;  /* 0x0000000412123812 */ /* 0x000fe200078efcff */
[----:B0-----:R-:W-:Y:S06]  /*1f30*/  @!P3 BRA `(.L_x_3799) ;  /* 0x000000000074b947 */ /* 0x001fec0003800000 */
[----:B------:R-:W-:Y:S01]  /*1f40*/  ISETP.NE.AND P0, PT, R6, RZ, PT ;  /* 0x000000ff0600720c */ /* 0x000fe20003f05270 */
[----:B------:R-:W-:-:S03]  /*1f50*/  ULDC UR4, c[0x0][0x9f0] ;  /* 0x00027c0000047ab9 */ /* 0x000fc60000000800 */
[----:B------:R-:W-:-:S04]  /*1f60*/  SEL R9, R6, UR4, P0 ;  /* 0x0000000406097c07 */ /* 0x000fc80008000000 */
[-C--:B------:R-:W-:Y:S02]  /*1f70*/  IABS R6, R9.reuse ;  /* 0x0000000900067213 */ /* 0x080fe40000000000 */
        /* <DEDUP_REMOVED lines=25> */
.L_x_3799:
[----:B------:R-:W-:Y:S05]  /*2110*/  BSYNC B0 ;  /* 0x0000000000007941 */ /* 0x000fea0003800000 */
.L_x_3798:
[----:B------:R-:W-:Y:S01]  /*2120*/  IMAD R3, R12, R0, RZ ;  /* 0x000000000c037224 */ /* 0x000fe200078e02ff */
[----:B------:R-:W-:-:S04]  /*2130*/  PLOP3.LUT P2, PT, PT, PT, PT, 0x80, 0x0 ;  /* 0x000000000000781c */ /* 0x000fc80003f4f070 */
[C---:B------:R-:W-:Y:S01]  /*2140*/  VIADDMNMX R0, R3.reuse, R0, R171, PT ;  /* 0x0000000003007246 */ /* 0x040fe200038001ab */
[----:B------:R-:W-:-:S04]  /*2150*/  IMAD R3, R3, 0x40, -R11 ;  /* 0x0000004003037824 */ /* 0x000fc800078e0a0b */
[----:B------:R-:W-:Y:S01]  /*2160*/  IMAD R5, R0, 0x40, -R11 ;  /* 0x0000004000057824 */ /* 0x000fe200078e0a0b */
[----:B------:R-:W-:-:S04]  /*2170*/  VIMNMX R3, RZ, R3, !PT ;  /* 0x00000003ff037248 */ /* 0x000fc80007fe0100 */
[----:B------:R-:W-:Y:S02]  /*2180*/  VIMNMX R0, R5, R36, PT ;  /* 0x0000002405007248 */ /* 0x000fe40003fe0100 */
[----:B------:R-:W-:Y:S02]  /*2190*/  SHF.R.U32.HI R35, RZ, 0x6, R3 ;  /* 0x00000006ff237819 */ /* 0x000fe40000011603 */
[----:B------:R-:W-:-:S03]  /*21a0*/  ISETP.GT.AND P0, PT, R0, R3, PT ;  /* 0x000000030000720c */ /* 0x000fc60003f04270 */
[----:B------:R-:W-:-:S10]  /*21b0*/  IMAD.MOV.U32 R34, RZ, RZ, R35 ;  /* 0x000000ffff227224 */ /* 0x000fd400078e0023 */
[----:B------:R-:W-:-:S05]  /*21c0*/  @P0 VIADD R0, R0, 0x3f ;  /* 0x0000003f00000836 */ /* 0x000fca0000000000 */
[----:B------:R-:W-:-:S04]  /*21d0*/  @P0 SHF.R.S32.HI R3, RZ, 0x1f, R0 ;  /* 0x0000001fff030819 */ /* 0x000fc80000011400 */
[----:B------:R-:W-:-:S04]  /*21e0*/  @P0 LEA.HI R3, R3, R0, RZ, 0x6 ;  /* 0x0000000003030211 */ /* 0x000fc800078f30ff */
[----:B------:R-:W-:-:S04]  /*21f0*/  @P0 SHF.R.S32.HI R34, RZ, 0x6, R3 ;  /* 0x00000006ff220819 */ /* 0x000fc80000011403 */
        /* <DEDUP_REMOVED lines=22> */
.L_x_3802:
[----:B------:R-:W-:Y:S05]  /*2360*/  BSYNC B6 ;  /* 0x0000000000067941 */ /* 0x000fea0003800000 */
.L_x_3801:
        /* <DEDUP_REMOVED lines=20> */
.L_x_3804:
[----:B------:R-:W-:Y:S05]  /*24b0*/  BSYNC B6 ;  /* 0x0000000000067941 */ /* 0x000fea0003800000 */
.L_x_3803:
[----:B------:R-:W-:Y:S01]  /*24c0*/  ULDC.64 UR4, c[0x0][0x9f8] ;  /* 0x00027e0000047ab9 */ /* 0x000fe20000000a00 */
[----:B------:R-:W-:Y:S01]  /*24d0*/  IMAD.MOV.U32 R0, RZ, RZ, R26 ;  /* 0x000000ffff007224 */ /* 0x000fe200078e001a */
[----:B------:R-:W-:Y:S01]  /*24e0*/  ISETP.NE.U32.AND P0, PT, RZ, UR4, PT ;  /* 0x00000004ff007c0c */ /* 0x000fe2000bf05070 */
[----:B------:R-:W0:Y:S01]  /*24f0*/  S2R R3, SR_TID.X ;  /* 0x0000000000037919 */ /* 0x000e220000002100 */
[----:B------:R-:W1:Y:S02]  /*2500*/  LDC.64 R6, c[0x0][0x3f8] ;  /* 0x0000fe00ff067b82 */ /* 0x000e640000000a00 */
[----:B------:R-:W-:-:S06]  /*2510*/  ISETP.NE.AND.EX P0, PT, RZ, UR5, PT, P0 ;  /* 0x00000005ff007c0c */ /* 0x000fcc000bf05300 */
[----:B------:R-:W2:Y:S07]  /*2520*/  LDC R45, c[0x0][0x3f4] ;  /* 0x0000fd00ff2d7b82 */ /* 0x000eae0000000800 */
[----:B------:R-:W-:Y:S02]  /*2530*/  @P0 IADD3 R4, P1, R28, UR4, RZ ;  /* 0x000000041c040c10 */ /* 0x000fe4000ff3e0ff */
[----:B------:R-:W-:Y:S02]  /*2540*/  SHF.R.S32.HI R9, RZ, 0x1f, R189 ;  /* 0x0000001fff097819 */ /* 0x000fe400000114bd */
[----:B------:R-:W-:Y:S01]  /*2550*/  SHF.R.S32.HI R187, RZ, 0x1f, R186 ;  /* 0x0000001fffbb7819 */ /* 0x000fe200000114ba */
[----:B------:R-:W3:Y:S01]  /*2560*/  S2R R44, SR_TID.X ;  /* 0x00000000002c7919 */ /* 0x000ee20000002100 */
[----:B------:R-:W-:Y:S01]  /*2570*/  @P0 IADD3.X R5, R27, UR5, RZ, P1, !PT ;  /* 0x000000051b050c10 */ /* 0x000fe20008ffe4ff */
[----:B------:R-:W-:Y:S01]  /*2580*/  IMAD.SHL.U32 R40, R191, 0x40, RZ ;  /* 0x00000040bf287824 */ /* 0x000fe200078e00ff */
[----:B------:R-:W-:-:S03]  /*2590*/  ULDC UR4, c[0x0][0x2f4] ;  /* 0x0000bd0000047ab9 */ /* 0x000fc60000000800 */
[----:B------:R4:W3:Y:S01]  /*25a0*/  @P0 LDG.E R0, desc[UR42][R4.64] ;  /* 0x0000002a04000981 */ /* 0x0008e2000c1e1900 */
[-C--:B-1----:R-:W-:Y:S01]  /*25b0*/  IMAD R8, R9, R6.reuse, RZ ;  /* 0x0000000609087224 */ /* 0x082fe200078e02ff */
[----:B------:R-:W-:Y:S01]  /*25c0*/  LOP3.LUT R40, R40, 0x1c0, RZ, 0xc0, !PT ;  /* 0x000001c028287812 */ /* 0x000fe200078ec0ff */
[-C--:B------:R-:W-:Y:S01]  /*25d0*/  IMAD.WIDE.U32 R20, R189, R6.reuse, R186 ;  /* 0x00000006bd147225 */ /* 0x080fe200078e00ba */
[C---:B------:R-:W-:Y:S02]  /*25e0*/  ISETP.GE.AND P2, PT, R16.reuse, UR4, PT ;  /* 0x0000000410007c0c */ /* 0x040fe4000bf46270 */
[----:B--2---:R-:W-:Y:S01]  /*25f0*/  ISETP.GE.AND P0, PT, R16, R45, PT ;  /* 0x0000002d1000720c */ /* 0x004fe20003f06270 */
[----:B0-----:R-:W-:Y:S01]  /*2600*/  VIADD R10, R3, 0xffffff80 ;  /* 0xffffff80030a7836 */ /* 0x001fe20000000000 */
[----:B------:R-:W-:Y:S01]  /*2610*/  SHF.R.U32.HI R42, RZ, 0x3, R40 ;  /* 0x00000003ff2a7819 */ /* 0x000fe20000011628 */
[C---:B------:R-:W-:Y:S01]  /*2620*/  IMAD R11, R189.reuse, R7, R8 ;  /* 0x00000007bd0b7224 */ /* 0x040fe200078e0208 */
[----:B----4-:R-:W0:Y:S01]  /*2630*/  LDC.64 R4, c[0x0][0x408] ;  /* 0x00010200ff047b82 */ /* 0x010e220000000a00 */
[----:B------:R-:W-:Y:S01]  /*2640*/  IMAD.WIDE.U32 R28, R189, R6, R16 ;  /* 0x00000006bd1c7225 */ /* 0x000fe200078e0010 */
[----:B------:R-:W-:-:S02]  /*2650*/  SHF.R.S32.HI R3, RZ, 0x1f, R10 ;  /* 0x0000001fff037819 */ /* 0x000fc4000001140a */
[----:B------:R-:W-:Y:S01]  /*2660*/  ISETP.GE.AND P1, PT, R22, UR4, PT ;  /* 0x0000000416007c0c */ /* 0x000fe2000bf26270 */
[----:B------:R-:W-:Y:S01]  /*2670*/  IMAD.IADD R21, R21, 0x1, R11 ;  /* 0x0000000115157824 */ /* 0x000fe200078e020b */
[----:B------:R-:W-:Y:S01]  /*2680*/  LEA.HI R3, R3, R10, RZ, 0x2 ;  /* 0x0000000a03037211 */ /* 0x000fe200078f10ff */
[----:B------:R-:W-:Y:S01]  /*2690*/  IMAD.IADD R29, R11, 0x1, R29 ;  /* 0x000000010b1d7824 */ /* 0x000fe200078e021d */
[----:B-----5:R-:W-:Y:S01]  /*26a0*/  SHF.R.S32.HI R11, RZ, 0x1f, R154 ;  /* 0x0000001fff0b7819 */ /* 0x020fe2000001149a */
[-C--:B------:R-:W-:Y:S01]  /*26b0*/  IMAD.WIDE.U32 R20, R154, R6.reuse, R20 ;  /* 0x000000069a147225 */ /* 0x080fe200078e0014 */
[----:B------:R-:W-:Y:S02]  /*26c0*/  LOP3.LUT R13, R3, 0xfffffffc, RZ, 0xc0, !PT ;  /* 0xfffffffc030d7812 */ /* 0x000fe400078ec0ff */
[----:B------:R-:W-:Y:S01]  /*26d0*/  LOP3.LUT R18, R18, 0xfffffffd, RZ, 0xc0, !PT ;  /* 0xfffffffd12127812 */ /* 0x000fe200078ec0ff */
[----:B------:R-:W-:Y:S01]  /*26e0*/  IMAD.WIDE.U32 R28, R154, R6, R28 ;  /* 0x000000069a1c7225 */ /* 0x000fe200078e001c */
[----:B------:R-:W-:-:S02]  /*26f0*/  SHF.L.U64.HI R38, R6, 0x6, R7 ;  /* 0x0000000606267819 */ /* 0x000fc40000010207 */
[----:B------:R-:W-:Y:S01]  /*2700*/  @P2 LOP3.LUT R18, R18, 0x2, RZ, 0xfc, !PT ;  /* 0x0000000212122812 */ /* 0x000fe200078efcff */
[----:B------:R-:W-:Y:S01]  /*2710*/  IMAD.IADD R12, R10, 0x1, -R13 ;  /* 0x000000010a0c7824 */ /* 0x000fe200078e0a0d */
[----:B---3--:R-:W-:Y:S01]  /*2720*/  LEA.HI R44, R44, 0x8, RZ, 0x19 ;  /* 0x000000082c2c7811 */ /* 0x008fe200078fc8ff */
[----:B------:R-:W-:Y:S01]  /*2730*/  IMAD R10, R11, R6, RZ ;  /* 0x000000060b0a7224 */ /* 0x000fe200078e02ff */
[----:B------:R-:W-:Y:S01]  /*2740*/  LOP3.LUT R18, R18, 0xfffffffe, RZ, 0xc0, !PT ;  /* 0xfffffffe12127812 */ /* 0x000fe200078ec0ff */
[----:B------:R-:W-:Y:S02]  /*2750*/  IMAD.IADD R3, R24, 0x1, R25 ;  /* 0x0000000118037824 */ /* 0x000fe400078e0219 */
[----:B------:R-:W-:Y:S01]  /*2760*/  IMAD R49, R154, R7, R10 ;  /* 0x000000079a317224 */ /* 0x000fe200078e020a */
[----:B0-----:R-:W-:Y:S01]  /*2770*/  SHF.L.U64.HI R41, R4, 0x6, R5 ;  /* 0x0000000604297819 */ /* 0x001fe20000010205 */
[-C--:B------:R-:W-:Y:S01]  /*2780*/  IMAD R8, R9, R4.reuse, RZ ;  /* 0x0000000409087224 */ /* 0x080fe200078e02ff */
[----:B------:R-:W-:Y:S01]  /*2790*/  SEL R9, R45, RZ, P0 ;  /* 0x000000ff2d097207 */ /* 0x000fe20000000000 */
[----:B------:R-:W-:Y:S01]  /*27a0*/  IMAD R11, R11, R4, RZ ;  /* 0x000000040b0b7224 */ /* 0x000fe200078e02ff */
[----:B------:R-:W-:Y:S01]  /*27b0*/  @P1 LOP3.LUT R18, R18, 0x1, RZ, 0xfc, !PT ;  /* 0x0000000112121812 */ /* 0x000fe200078efcff */
[----:B------:R-:W-:-:S02]  /*27c0*/  IMAD R13, R189, R5, R8 ;  /* 0x00000005bd0d7224 */ /* 0x000fc400078e0208 */
[----:B------:R-:W-:Y:S02]  /*27d0*/  IMAD.IADD R9, R16, 0x1, R9 ;  /* 0x0000000110097824 */ /* 0x000fe400078e0209 */
[----:B------:R-:W-:Y:S01]  /*27e0*/  IMAD R11, R154, R5, R11 ;  /* 0x000000059a0b7224 */ /* 0x000fe200078e020b */
[----:B------:R-:W-:Y:S01]  /*27f0*/  LOP3.LUT R5, R40, 0x18, R16, 0xf8, !PT ;  /* 0x0000001828057812 */ /* 0x000fe200078ef810 */
[----:B------:R-:W-:Y:S01]  /*2800*/  IMAD.WIDE.U32 R30, R189, R4, R186 ;  /* 0x00000004bd1e7225 */ /* 0x000fe200078e00ba */
[----:B------:R-:W-:Y:S02]  /*2810*/  SHF.R.S32.HI R8, RZ, 0x1f, R9 ;  /* 0x0000001fff087819 */ /* 0x000fe40000011409 */
[----:B------:R-:W-:Y:S01]  /*2820*/  LOP3.LUT R5, R5, R42, RZ, 0x3c, !PT ;  /* 0x0000002a05057212 */ /* 0x000fe200078e3cff */
[----:B------:R-:W-:Y:S01]  /*2830*/  IMAD.WIDE.U32 R32, R189, R4, R16 ;  /* 0x00000004bd207225 */ /* 0x000fe200078e0010 */
[----:B------:R-:W-:-:S03]  /*2840*/  LEA.HI R37, R8, R9, RZ, 0x3 ;  /* 0x0000000908257211 */ /* 0x000fc600078f18ff */
[----:B------:R-:W-:Y:S01]  /*2850*/  IMAD R46, R198, 0x200, R5 ;  /* 0x00000200c62e7824 */ /* 0x000fe200078e0205 */
[----:B------:R-:W-:Y:S01]  /*2860*/  LOP3.LUT R5, R40, 0x38, R37, 0xf8, !PT ;  /* 0x0000003828057812 */ /* 0x000fe200078ef825 */
[----:B------:R-:W-:Y:S01]  /*2870*/  IMAD.IADD R31, R31, 0x1, R13 ;  /* 0x000000011f1f7824 */ /* 0x000fe200078e020d */
[----:B------:R-:W-:Y:S01]  /*2880*/  LOP3.LUT R51, R37, 0xfffffff8, RZ, 0xc0, !PT ;  /* 0xfffffff825337812 */ /* 0x000fe200078ec0ff */
[----:B------:R-:W-:Y:S01]  /*2890*/  IMAD.IADD R33, R13, 0x1, R33 ;  /* 0x000000010d217824 */ /* 0x000fe200078e0221 */
[----:B------:R-:W-:Y:S01]  /*28a0*/  LOP3.LUT R5, R5, R42, RZ, 0x3c, !PT ;  /* 0x0000002a05057212 */ /* 0x000fe200078e3cff */
[----:B------:R-:W-:Y:S01]  /*28b0*/  IMAD.WIDE.U32 R30, R154, R4, R30 ;  /* 0x000000049a1e7225 */ /* 0x000fe200078e001e */
[----:B------:R-:W-:-:S03]  /*28c0*/  SHF.R.S32.HI R54, RZ, 0x1f, R51 ;  /* 0x0000001fff367819 */ /* 0x000fc60000011433 */
[----:B------:R-:W-:-:S04]  /*28d0*/  IMAD.WIDE.U32 R32, R154, R4, R32 ;  /* 0x000000049a207225 */ /* 0x000fc800078e0020 */
[----:B------:R-:W-:Y:S02]  /*28e0*/  IMAD.IADD R48, R21, 0x1, R49 ;  /* 0x0000000115307824 */ /* 0x000fe400078e0231 */
[----:B------:R-:W-:Y:S02]  /*28f0*/  IMAD.SHL.U32 R39, R6, 0x40, RZ ;  /* 0x0000004006277824 */ /* 0x000fe400078e00ff */
[----:B------:R-:W-:Y:S02]  /*2900*/  IMAD.SHL.U32 R43, R4, 0x40, RZ ;  /* 0x00000040042b7824 */ /* 0x000fe400078e00ff */
[----:B------:R-:W-:Y:S02]  /*2910*/  IMAD.SHL.U32 R45, R45, 0x2, RZ ;  /* 0x000000022d2d7824 */ /* 0x000fe400078e00ff */
[----:B------:R-:W-:Y:S02]  /*2920*/  IMAD R47, R12, 0x40, R189 ;  /* 0x000000400c2f7824 */ /* 0x000fe400078e02bd */
[----:B------:R-:W-:-:S02]  /*2930*/  IMAD.IADD R49, R49, 0x1, R29 ;  /* 0x0000000131317824 */ /* 0x000fc400078e021d */
[----:B------:R-:W-:Y:S02]  /*2940*/  IMAD.IADD R50, R31, 0x1, R11 ;  /* 0x000000011f327824 */ /* 0x000fe400078e020b */
[----:B------:R-:W-:Y:S02]  /*2950*/  IMAD.IADD R52, R11, 0x1, R33 ;  /* 0x000000010b347824 */ /* 0x000fe400078e0221 */
[----:B------:R-:W-:Y:S01]  /*2960*/  IMAD R55, R198, 0x200, R5 ;  /* 0x00000200c6377824 */ /* 0x000fe200078e0205 */
[----:B------:R-:W-:-:S07]  /*2970*/  SHF.R.S32.HI R53, RZ, 0x1f, R0 ;  /* 0x0000001fff357819 */ /* 0x000fce0000011400 */
.L_x_3837:
        /* <DEDUP_REMOVED lines=11> */
[----:B--2---:R-:W2:Y:S08]  /*2a30*/  @!P1 LDC.64 R4, c[0x0][0x418] ;  /* 0x00010600ff049b82 */ /* 0x004eb00000000a00 */
[----:B---3--:R-:W3:Y:S08]  /*2a40*/  @P2 LDC R9, c[0x0][0x434] ;  /* 0x00010d00ff092b82 */ /* 0x008ef00000000800 */
[----:B------:R-:W4:Y:S01]  /*2a50*/  @P2 LDC R10, c[0x0][0x438] ;  /* 0x00010e00ff0a2b82 */ /* 0x000f220000000800 */
[----:B---3--:R-:W-:-:S05]  /*2a60*/  @P2 IMAD.HI.U32 R9, R12, R9, RZ ;  /* 0x000000090c092227 */ /* 0x008fca00078e00ff */
[----:B----4-:R-:W-:Y:S01]  /*2a70*/  @P2 SHF.R.U32.HI R8, RZ, R10, R9 ;  /* 0x0000000aff082219 */ /* 0x010fe20000011609 */
[----:B0-----:R-:W-:-:S03]  /*2a80*/  @!P1 IMAD R10, R53, R6, RZ ;  /* 0x00000006350a9224 */ /* 0x001fc600078e02ff */
[----:B------:R-:W-:Y:S01]  /*2a90*/  @!P1 SHF.R.S32.HI R9, RZ, 0x1f, R8 ;  /* 0x0000001fff099819 */ /* 0x000fe20000011408 */
[C---:B------:R-:W-:Y:S02]  /*2aa0*/  @!P1 IMAD R11, R0.reuse, R7, R10 ;  /* 0x00000007000b9224 */ /* 0x040fe400078e020a */
[----:B------:R-:W-:-:S04]  /*2ab0*/  @!P1 IMAD.WIDE.U32 R6, R0, R6, R8 ;  /* 0x0000000600069225 */ /* 0x000fc800078e0008 */
[----:B------:R-:W-:Y:S01]  /*2ac0*/  @!P1 IMAD.IADD R7, R7, 0x1, R11 ;  /* 0x0000000107079824 */ /* 0x000fe200078e020b */
[----:B--2---:R-:W-:-:S04]  /*2ad0*/  @!P1 LEA R4, P2, R6, R4, 0x2 ;  /* 0x0000000406049211 */ /* 0x004fc800078410ff */
[----:B------:R-:W-:Y:S02]  /*2ae0*/  @!P1 LEA.HI.X R5, R6, R5, R7, 0x2, P2 ;  /* 0x0000000506059211 */ /* 0x000fe400010f1407 */
[----:B-1----:R-:W-:Y:S01]  /*2af0*/  ISETP.GE.AND P2, PT, R66, 0x1, PT ;  /* 0x000000014200780c */ /* 0x002fe20003f46270 */
[----:B------:R-:W-:Y:S01]  /*2b00*/  IMAD.SHL.U32 R64, R23, 0x1000, RZ ;  /* 0x0000100017407824 */ /* 0x000fe200078e00ff */
[----:B------:R-:W-:Y:S05]  /*2b10*/  YIELD ;  /* 0x0000000000007946 */ /* 0x000fea0003800000 */
[----:B------:R-:W-:Y:S01]  /*2b20*/  IMAD.MOV R7, RZ, RZ, -R8 ;  /* 0x000000ffff077224 */ /* 0x000fe200078e0a08 */
[----:B------:R-:W-:Y:S01]  /*2b30*/  BSSY B0, `(.L_x_3805) ;  /* 0x00001bc000007945 */ /* 0x000fe20003800000 */
[----:B------:R-:W-:Y:S01]  /*2b40*/  IMAD.IADD R67, R46, 0x1, R64 ;  /* 0x000000012e437824 */ /* 0x000fe200078e0240 */
[----:B------:R0:W5:Y:S01]  /*2b50*/  @!P1 LDG.E R59, desc[UR42][R4.64] ;  /* 0x0000002a043b9981 */ /* 0x000162000c1e1900 */
[----:B------:R-:W-:Y:S01]  /*2b60*/  IMAD R60, R60, R7, R12 ;  /* 0x000000073c3c7224 */ /* 0x000fe200078e020c */
[----:B------:R-:W-:Y:S01]  /*2b70*/  ISETP.GT.AND P1, PT, R34, R35, PT ;  /* 0x000000232200720c */ /* 0x000fe20003f24270 */
[----:B------:R-:W-:Y:S01]  /*2b80*/  IMAD R67, R67, 0x2, R2 ;  /* 0x0000000243437824 */ /* 0x000fe200078e0202 */
[----:B------:R-:W-:Y:S11]  /*2b90*/  @!P2 BRA `(.L_x_3806) ;  /* 0x000000180000a947 */ /* 0x000ff60003800000 */
[----:B------:R-:W-:Y:S01]  /*2ba0*/  SHF.R.S32.HI R62, RZ, 0x1f, R60 ;  /* 0x0000001fff3e7819 */ /* 0x000fe2000001143c */
[----:B------:R-:W-:Y:S01]  /*2bb0*/  ULDC.64 UR4, c[0x0][0x300] ;  /* 0x0000c00000047ab9 */ /* 0x000fe20000000a00 */
[----:B-----5:R-:W-:Y:S01]  /*2bc0*/  SHF.R.S32.HI R61, RZ, 0x1f, R59 ;  /* 0x0000001fff3d7819 */ /* 0x020fe2000001143b */
[----:B0-----:R-:W-:Y:S01]  /*2bd0*/  IMAD.WIDE.U32 R4, R60, UR4, RZ ;  /* 0x000000043c047c25 */ /* 0x001fe2000f8e00ff */
[----:B------:R-:W-:Y:S01]  /*2be0*/  ULDC.U8 UR8, c[0x0][0x410] ;  /* 0x0001040000087ab9 */ /* 0x000fe20000000000 */
[----:B------:R-:W-:Y:S01]  /*2bf0*/  SHF.R.S32.HI R12, RZ, 0x1f, R34 ;  /* 0x0000001fff0c7819 */ /* 0x000fe20000011422 */
[----:B------:R-:W-:Y:S01]  /*2c00*/  ULDC.64 UR6, c[0x0][0x2e8] ;  /* 0x0000ba0000067ab9 */ /* 0x000fe20000000a00 */
[----:B------:R-:W-:Y:S01]  /*2c10*/  IMAD R7, R62, UR4, RZ ;  /* 0x000000043e077c24 */ /* 0x000fe2000f8e02ff */
[----:B------:R-:W-:Y:S01]  /*2c20*/  ISETP.NE.AND P2, PT, RZ, UR8, PT ;  /* 0x00000008ff007c0c */ /* 0x000fe2000bf45270 */
[----:B------:R-:W-:Y:S02]  /*2c30*/  IMAD R8, R38, R34, RZ ;  /* 0x0000002226087224 */ /* 0x000fe400078e02ff */
[----:B------:R-:W-:Y:S01]  /*2c40*/  IMAD R7, R60, UR5, R7 ;  /* 0x000000053c077c24 */ /* 0x000fe2000f8e0207 */
[----:B------:R-:W-:Y:S01]  /*2c50*/  ULDC.64 UR4, c[0x0][0x310] ;  /* 0x0000c40000047ab9 */ /* 0x000fe20000000a00 */
[----:B------:R-:W-:-:S02]  /*2c60*/  IMAD R9, R12, R39, R8 ;  /* 0x000000270c097224 */ /* 0x000fc400078e0208 */
[----:B------:R-:W-:Y:S02]  /*2c70*/  IMAD R6, R61, UR4, RZ ;  /* 0x000000043d067c24 */ /* 0x000fe4000f8e02ff */
[----:B------:R-:W-:Y:S02]  /*2c80*/  IMAD.IADD R5, R5, 0x1, R7 ;  /* 0x0000000105057824 */ /* 0x000fe400078e0207 */
[C---:B------:R-:W-:Y:S02]  /*2c90*/  IMAD R7, R59.reuse, UR5, R6 ;  /* 0x000000053b077c24 */ /* 0x040fe4000f8e0206 */
[----:B------:R-:W-:Y:S01]  /*2ca0*/  IMAD.WIDE.U32 R4, R59, UR4, R4 ;  /* 0x000000043b047c25 */ /* 0x000fe2000f8e0004 */
[----:B------:R-:W-:-:S03]  /*2cb0*/  ULDC.64 UR4, c[0x0][0x308] ;  /* 0x0000c20000047ab9 */ /* 0x000fc60000000a00 */
[----:B------:R-:W-:Y:S02]  /*2cc0*/  IMAD.IADD R5, R5, 0x1, R7 ;  /* 0x0000000105057824 */ /* 0x000fe400078e0207 */
[----:B------:R-:W-:-:S04]  /*2cd0*/  IMAD.WIDE.U32 R6, R184, UR4, R4 ;  /* 0x00000004b8067c25 */ /* 0x000fc8000f8e0004 */
[----:B------:R-:W-:Y:S01]  /*2ce0*/  IMAD R13, R184, UR5, R7 ;  /* 0x00000005b80d7c24 */ /* 0x000fe2000f8e0207 */
[----:B------:R-:W-:Y:S01]  /*2cf0*/  LEA R68, P3, R6, UR6, 0x1 ;  /* 0x0000000606447c11 */ /* 0x000fe2000f8608ff */
[----:B------:R-:W-:-:S03]  /*2d00*/  IMAD.WIDE.U32 R4, R39, R34, RZ ;  /* 0x0000002227047225 */ /* 0x000fc600078e00ff */
[----:B------:R-:W-:Y:S01]  /*2d10*/  LEA.HI.X R13, R6, UR7, R13, 0x1, P3 ;  /* 0x00000007060d7c11 */ /* 0x000fe200098f0c0d */
[----:B------:R-:W-:Y:S01]  /*2d20*/  IMAD.IADD R10, R5, 0x1, R9 ;  /* 0x00000001050a7824 */ /* 0x000fe200078e0209 */
[----:B------:R-:W-:Y:S07]  /*2d30*/  @!P2 BRA `(.L_x_3807) ;  /* 0x0000000800c8a947 */ /* 0x000fee0003800000 */
[----:B------:R-:W-:Y:S01]  /*2d40*/  IMAD R63, R34, -0x40, R36 ;  /* 0xffffffc0223f7824 */ /* 0x000fe200078e0224 */
[----:B------:R-:W-:Y:S01]  /*2d50*/  BSSY B1, `(.L_x_3808) ;  /* 0x000001e000017945 */ /* 0x000fe20003800000 */
[----:B------:R-:W-:Y:S02]  /*2d60*/  CS2R R8, SRZ ;  /* 0x0000000000087805 */ /* 0x000fe4000001ff00 */
[----:B------:R-:W-:Y:S02]  /*2d70*/  CS2R R26, SRZ ;  /* 0x00000000001a7805 */ /* 0x000fe4000001ff00 */
[----:B------:R-:W-:Y:S02]  /*2d80*/  CS2R R24, SRZ ;  /* 0x0000000000187805 */ /* 0x000fe4000001ff00 */
[----:B------:R-:W-:Y:S02]  /*2d90*/  VIMNMX R63, R63, 0x40, PT ;  /* 0x000000403f3f7848 */ /* 0x000fe40003fe0100 */
[----:B------:R-:W-:-:S02]  /*2da0*/  CS2R R56, SRZ ;  /* 0x0000000000387805 */ /* 0x000fc4000001ff00 */
[----:B------:R-:W-:-:S13]  /*2db0*/  ISETP.GE.AND P2, PT, R189, R63, PT ;  /* 0x0000003fbd00720c */ /* 0x000fda0003f46270 */
[----:B------:R-:W-:Y:S05]  /*2dc0*/  @P2 BRA `(.L_x_3809) ;  /* 0x0000000000582947 */ /* 0x000fea0003800000 */
[----:B------:R-:W-:Y:S01]  /*2dd0*/  IMAD R6, R41, R34, RZ ;  /* 0x0000002229067224 */ /* 0x000fe200078e02ff */
[----:B------:R-:W-:Y:S01]  /*2de0*/  IADD3 R8, P3, R20, R4, RZ ;  /* 0x0000000414087210 */ /* 0x000fe20007f7e0ff */
[----:B------:R-:W-:Y:S01]  /*2df0*/  IMAD.MOV.U32 R4, RZ, RZ, R30 ;  /* 0x000000ffff047224 */ /* 0x000fe200078e001e */
[----:B------:R-:W-:Y:S01]  /*2e00*/  ULDC.64 UR6, c[0x0][0x400] ;  /* 0x0001000000067ab9 */ /* 0x000fe20000000a00 */
[----:B------:R-:W-:Y:S01]  /*2e10*/  IMAD.MOV.U32 R5, RZ, RZ, R50 ;  /* 0x000000ffff057224 */ /* 0x000fe200078e0032 */
[----:B------:R-:W-:Y:S01]  /*2e20*/  ULDC.64 UR4, c[0x0][0x3e8] ;  /* 0x0000fa0000047ab9 */ /* 0x000fe20000000a00 */
[-C--:B------:R-:W-:Y:S02]  /*2e30*/  IMAD R11, R12, R43.reuse, R6 ;  /* 0x0000002b0c0b7224 */ /* 0x080fe400078e0206 */
[----:B------:R-:W-:-:S04]  /*2e40*/  IMAD.WIDE.U32 R6, R34, R43, R4 ;  /* 0x0000002b22067225 */ /* 0x000fc800078e0004 */
[----:B------:R-:W-:Y:S01]  /*2e50*/  IMAD.X R9, R10, 0x1, R48, P3 ;  /* 0x000000010a097824 */ /* 0x000fe200018e0630 */
[----:B------:R-:W-:Y:S01]  /*2e60*/  LEA R4, P3, R6, UR6, 0x1 ;  /* 0x0000000606047c11 */ /* 0x000fe2000f8608ff */
[----:B------:R-:W-:-:S05]  /*2e70*/  IMAD.IADD R5, R7, 0x1, R11 ;  /* 0x0000000107057824 */ /* 0x000fca00078e020b */
        /* <DEDUP_REMOVED lines=11> */
.L_x_3809:
[----:B------:R-:W-:Y:S05]  /*2f30*/  BSYNC B1 ;  /* 0x0000000000017941 */ /* 0x000fea0003800000 */
.L_x_3808:
[----:B------:R-:W-:Y:S01]  /*2f40*/  UISETP.NE.AND UP0, UPT, UR37, 0x3, UPT ;  /* 0x000000032500788c */ /* 0x000fe2000bf05270 */
[----:B0----5:R-:W-:Y:S02]  /*2f50*/  IMAD.MOV.U32 R4, RZ, RZ, R8 ;  /* 0x000000ffff047224 */ /* 0x021fe400078e0008 */
[----:B------:R-:W-:Y:S02]  /*2f60*/  IMAD.MOV.U32 R5, RZ, RZ, R9 ;  /* 0x000000ffff057224 */ /* 0x000fe400078e0009 */
[----:B------:R-:W-:Y:S01]  /*2f70*/  IMAD.MOV.U32 R6, RZ, RZ, R26 ;  /* 0x000000ffff067224 */ /* 0x000fe200078e001a */
[----:B------:R-:W-:Y:S01]  /*2f80*/  PLOP3.LUT P3, PT, PT, PT, UP0, 0x80, 0x0 ;  /* 0x000000000000781c */ /* 0x000fe20003f6f008 */
[----:B------:R-:W-:Y:S01]  /*2f90*/  IMAD.MOV.U32 R7, RZ, RZ, R57 ;  /* 0x000000ffff077224 */ /* 0x000fe200078e0039 */
[----:B------:R-:W-:Y:S01]  /*2fa0*/  PRMT R72, R5, 0x5410, R4 ;  /* 0x0000541005487816 */ /* 0x000fe20000000004 */
[----:B------:R-:W-:Y:S02]  /*2fb0*/  IMAD.MOV.U32 R4, RZ, RZ, R27 ;  /* 0x000000ffff047224 */ /* 0x000fe400078e001b */
[----:B------:R-:W-:-:S03]  /*2fc0*/  IMAD.MOV.U32 R5, RZ, RZ, R25 ;  /* 0x000000ffff057224 */ /* 0x000fc600078e0019 */
[----:B------:R-:W-:Y:S01]  /*2fd0*/  PRMT R70, R4, 0x5410, R6 ;  /* 0x0000541004467816 */ /* 0x000fe20000000006 */
[----:B------:R-:W-:Y:S01]  /*2fe0*/  IMAD.MOV.U32 R4, RZ, RZ, R24 ;  /* 0x000000ffff047224 */ /* 0x000fe200078e0018 */
[----:B------:R-:W-:Y:S01]  /*2ff0*/  PRMT R74, R74, 0x5410, R5 ;  /* 0x000054104a4a7816 */ /* 0x000fe20000000005 */
[----:B------:R-:W-:-:S03]  /*3000*/  IMAD.MOV.U32 R6, RZ, RZ, R56 ;  /* 0x000000ffff067224 */ /* 0x000fc600078e0038 */
[----:B------:R-:W-:Y:S02]  /*3010*/  PRMT R73, R7, 0x5410, R4 ;  /* 0x0000541007497816 */ /* 0x000fe40000000004 */
[----:B------:R-:W-:Y:S01]  /*3020*/  PRMT R71, R6, 0x7610, R71 ;  /* 0x0000761006477816 */ /* 0x000fe20000000047 */
[----:B------:R-:W-:Y:S06]  /*3030*/  @!P3 BRA `(.L_x_3810) ;  /* 0x000000000004b947 */ /* 0x000fec0003800000 */
[----:B------:R-:W-:Y:S01]  /*3040*/  BPT.TRAP 0x1 ;  /* 0x000000040000795c */ /* 0x000fe20000300000 */
.L_x_3810:
[----:B------:R-:W-:Y:S01]  /*3050*/  IMAD R58, R23, 0x8, R2 ;  /* 0x00000008173a7824 */ /* 0x000fe200078e0202 */
[----:B------:R-:W-:Y:S01]  /*3060*/  SHF.L.U32 R65, R188, 0x1f, RZ ;  /* 0x0000001fbc417819 */ /* 0x000fe200000006ff */
[----:B------:R-:W-:Y:S03]  /*3070*/  BSSY B1, `(.L_x_3811) ;  /* 0x0000003000017945 */ /* 0x000fe60003800000 */
[----:B------:R-:W0:Y:S02]  /*3080*/  SYNCS.PHASECHK.TRANS64.TRYWAIT P4, [R58+URZ+0x28c90], R65 ;  /* 0x028c90413a0075a7 */ /* 0x000e24000808017f */
[----:B0-----:R-:W-:Y:S05]  /*3090*/  @!P4 BRA `(.L_x_3812) ;  /* 0x0000017800f0c947 */ /* 0x001fea0003800000 */
.L_x_4060:
[----:B------:R-:W-:Y:S05]  /*30a0*/  BSYNC B1 ;  /* 0x0000000000017941 */ /* 0x000fea0003800000 */
.L_x_3811:
[----:B------:R-:W-:-:S03]  /*30b0*/  UMOV UR4, 0xffffffff ;  /* 0xffffffff00047882 */ /* 0x000fc60000000000 */
[----:B------:R-:W-:Y:S05]  /*30c0*/  BRA.DIV UR4, `(.L_x_3813) ;  /* 0x0000017a04f87947 */ /* 0x000fea000b800000 */
[----:B------:R1:W2:Y:S04]  /*30d0*/  SHFL.IDX PT, R69, R13, RZ, 0x1c1f ;  /* 0x001c1fff0d457589 */ /* 0x0002a800000e0000 */
[----:B------:R1:W3:Y:S02]  /*30e0*/  SHFL.IDX PT, R14, R68, RZ, 0x1c1f ;  /* 0x001c1fff440e7589 */ /* 0x0002e400000e0000 */
.L_x_4064:
[----:B------:R-:W-:Y:S05]  /*30f0*/  @P2 BRA `(.L_x_3814) ;  /* 0x00000014007c2947 */ /* 0x000fea0003800000 */
[----:B------:R-:W-:Y:S01]  /*3100*/  LOP3.LUT P4, RZ, R18, 0x2, RZ, 0xc0, !PT ;  /* 0x0000000212ff7812 */ /* 0x000fe2000788c0ff */
[----:B------:R-:W-:-:S12]  /*3110*/  BSSY B1, `(.L_x_3815) ;  /* 0x0000037000017945 */ /* 0x000fd80003800000 */
[----:B------:R-:W-:Y:S05]  /*3120*/  @P4 BRA `(.L_x_3816) ;  /* 0x0000000000d44947 */ /* 0x000fea0003800000 */
[----:B------:R4:W0:Y:S01]  /*3130*/  LDS.128 R4, [R67+0x22400] ;  /* 0x0224000043047984 */ /* 0x0008220000000c00 */
[C---:B---3--:R-:W-:Y:S01]  /*3140*/  LEA R10, P2, R16.reuse, R14, 0x1 ;  /* 0x0000000e100a7211 */ /* 0x048fe200078408ff */
[----:B------:R-:W-:Y:S03]  /*3150*/  BSSY B2, `(.L_x_3817) ;  /* 0x0000031000027945 */ /* 0x000fe60003800000 */
[----:B--2---:R-:W-:Y:S02]  /*3160*/  LEA.HI.X R11, R16, R69, R17, 0x1, P2 ;  /* 0x00000045100b7211 */ /* 0x004fe400010f0c11 */
[----:B------:R-:W-:-:S13]  /*3170*/  ISETP.GE.AND P2, PT, R186, R66, PT ;  /* 0x00000042ba00720c */ /* 0x000fda0003f46270 */
[----:B----4-:R-:W-:Y:S05]  /*3180*/  @P2 BRA `(.L_x_3818) ;  /* 0x0000000000b42947 */ /* 0x010fea0003800000 */
[----:B-1----:R-:W-:Y:S02]  /*3190*/  SHF.R.U64 R13, R56, 0x10, R57 ;  /* 0x00000010380d7819 */ /* 0x002fe40000001239 */
[----:B------:R-:W-:Y:S01]  /*31a0*/  SHF.R.U64 R12, R26, 0x10, R27 ;  /* 0x000000101a0c7819 */ /* 0x000fe2000000121b */
[----:B0-----:R-:W-:Y:S01]  /*31b0*/  IMAD.U32 R26, R5, 0x10000, RZ ;  /* 0x00010000051a7824 */ /* 0x001fe200078e00ff */
[----:B------:R-:W-:Y:S02]  /*31c0*/  PRMT R13, R71, 0x5410, R13 ;  /* 0x00005410470d7816 */ /* 0x000fe4000000000d */
[----:B------:R-:W-:Y:S02]  /*31d0*/  PRMT R12, R70, 0x5432, R12 ;  /* 0x00005432460c7816 */ /* 0x000fe4000000000c */
[----:B------:R-:W-:Y:S02]  /*31e0*/  SHF.R.U32.HI R15, RZ, 0x10, R27 ;  /* 0x00000010ff0f7819 */ /* 0x000fe4000001161b */
[----:B------:R-:W-:-:S02]  /*31f0*/  SHF.R.U32.HI R67, RZ, 0x10, R57 ;  /* 0x00000010ff437819 */ /* 0x000fc40000011639 */
[----:B------:R-:W-:Y:S02]  /*3200*/  LOP3.LUT R27, R5, 0xffff0000, RZ, 0xc0, !PT ;  /* 0xffff0000051b7812 */ /* 0x000fe400078ec0ff */
[C---:B------:R-:W-:Y:S01]  /*3210*/  LOP3.LUT R57, R13.reuse, 0xffff0000, RZ, 0xc0, !PT ;  /* 0xffff00000d397812 */ /* 0x040fe200078ec0ff */
[----:B------:R-:W-:Y:S01]  /*3220*/  IMAD.U32 R13, R13, 0x10000, RZ ;  /* 0x000100000d0d7824 */ /* 0x000fe200078e00ff */
[C---:B------:R-:W-:Y:S01]  /*3230*/  LOP3.LUT R56, R12.reuse, 0xffff0000, RZ, 0xc0, !PT ;  /* 0xffff00000c387812 */ /* 0x040fe200078ec0ff */
[----:B------:R-:W-:Y:S01]  /*3240*/  IMAD.U32 R12, R12, 0x10000, RZ ;  /* 0x000100000c0c7824 */ /* 0x000fe200078e00ff */
[----:B------:R-:W-:Y:S01]  /*3250*/  PRMT R67, R73, 0x5410, R67 ;  /* 0x0000541049437816 */ /* 0x000fe20000000043 */
[C---:B------:R-:W-:Y:S01]  /*3260*/  FMUL.FTZ R5, R27.reuse, R57 ;  /* 0x000000391b057220 */ /* 0x040fe20000410000 */
[----:B------:R-:W-:Y:S01]  /*3270*/  PRMT R15, R70, 0x5410, R15 ;  /* 0x00005410460f7816 */ /* 0x000fe2000000000f */
[----:B------:R-:W-:Y:S01]  /*3280*/  FMUL.FTZ R68, R27, R56 ;  /* 0x000000381b447220 */ /* 0x000fe20000410000 */
[----:B------:R-:W-:-:S02]  /*3290*/  IMAD.U32 R27, R6, 0x10000, RZ ;  /* 0x00010000061b7824 */ /* 0x000fc400078e00ff */
[----:B------:R-:W-:Y:S01]  /*32a0*/  FFMA.FTZ R5, R26, R56, -R5 ;  /* 0x000000381a057223 */ /* 0x000fe20000010805 */
[----:B------:R-:W-:Y:S01]  /*32b0*/  LOP3.LUT R56, R6, 0xffff0000, RZ, 0xc0, !PT ;  /* 0xffff000006387812 */ /* 0x000fe200078ec0ff */
[----:B------:R-:W-:Y:S01]  /*32c0*/  FFMA.FTZ R26, R26, R57, R68 ;  /* 0x000000391a1a7223 */ /* 0x000fe20000010044 */
[C---:B------:R-:W-:Y:S01]  /*32d0*/  IMAD.U32 R68, R67.reuse, 0x10000, RZ ;  /* 0x0001000043447824 */ /* 0x040fe200078e00ff */
[----:B------:R-:W-:Y:S01]  /*32e0*/  LOP3.LUT R67, R67, 0xffff0000, RZ, 0xc0, !PT ;  /* 0xffff000043437812 */ /* 0x000fe200078ec0ff */
[C---:B------:R-:W-:Y:S01]  /*32f0*/  IMAD.U32 R57, R15.reuse, 0x10000, RZ ;  /* 0x000100000f397824 */ /* 0x040fe200078e00ff */
[----:B------:R-:W-:Y:S01]  /*3300*/  LOP3.LUT R15, R15, 0xffff0000, RZ, 0xc0, !PT ;  /* 0xffff00000f0f7812 */ /* 0x000fe200078ec0ff */
[----:B------:R-:W-:Y:S01]  /*3310*/  FMUL.FTZ R6, R56, R68 ;  /* 0x0000004438067220 */ /* 0x000fe20000410000 */
[----:B------:R-:W-:Y:S01]  /*3320*/  F2FP.BF16.F32.PACK_AB R5, R26, R5 ;  /* 0x000000051a05723e */ /* 0x000fe200000010ff */
[----:B------:R-:W-:Y:S01]  /*3330*/  FMUL.FTZ R71, R56, R57 ;  /* 0x0000003938477220 */ /* 0x000fe20000410000 */
[----:B------:R-:W-:-:S02]  /*3340*/  IMAD.U32 R56, R7, 0x10000, RZ ;  /* 0x0001000007387824 */ /* 0x000fc400078e00ff */
[----:B------:R-:W-:Y:S01]  /*3350*/  FFMA.FTZ R6, R27, R57, -R6 ;  /* 0x000000391b067223 */ /* 0x000fe20000010806 */
[----:B------:R-:W-:Y:S01]  /*3360*/  LOP3.LUT R57, R7, 0xffff0000, RZ, 0xc0, !PT ;  /* 0xffff000007397812 */ /* 0x000fe200078ec0ff */
[C---:B------:R-:W-:Y:S01]  /*3370*/  IMAD.U32 R7, R4.reuse, 0x10000, RZ ;  /* 0x0001000004077824 */ /* 0x040fe200078e00ff */
[----:B------:R-:W-:Y:S01]  /*3380*/  LOP3.LUT R4, R4, 0xffff0000, RZ, 0xc0, !PT ;  /* 0xffff000004047812 */ /* 0x000fe200078ec0ff */
[----:B------:R-:W-:Y:S02]  /*3390*/  FFMA.FTZ R27, R27, R68, R71 ;  /* 0x000000441b1b7223 */ /* 0x000fe40000010047 */
        /* <DEDUP_REMOVED lines=10> */
[----:B------:R-:W-:-:S03]  /*3440*/  F2FP.BF16.F32.PACK_AB R4, R7, R68 ;  /* 0x000000440704723e */ /* 0x000fc600000010ff */
[----:B------:R-:W-:-:S07]  /*3450*/  IMAD.MOV.U32 R7, RZ, RZ, R70 ;  /* 0x000000ffff077224 */ /* 0x000fce00078e0046 */
.L_x_3818:
[----:B------:R-:W-:Y:S05]  /*3460*/  BSYNC B2 ;  /* 0x0000000000027941 */ /* 0x000fea0003800000 */
.L_x_3817:
[----:B0-----:R4:W-:Y:S02]  /*3470*/  ST.E.128 desc[UR42][R10.64], R4 ;  /* 0x000000040a007985 */ /* 0x0019e4000c101d2a */
.L_x_3816:
[----:B------:R-:W-:Y:S05]  /*3480*/  BSYNC B1 ;  /* 0x0000000000017941 */ /* 0x000fea0003800000 */
.L_x_3815:
[----:B------:R-:W-:-:S13]  /*3490*/  LOP3.LUT P2, RZ, R18, 0x1, RZ, 0xc0, !PT ;  /* 0x0000000112ff7812 */ /* 0x000fda000784c0ff */
[----:B------:R-:W-:Y:S05]  /*34a0*/  @P2 BRA `(.L_x_3814) ;  /* 0x0000001000902947 */ /* 0x000fea0003800000 */
[----:B----4-:R-:W-:Y:S01]  /*34b0*/  IMAD.MOV.U32 R5, RZ, RZ, 0x20 ;  /* 0x00000020ff057424 */ /* 0x010fe200078e00ff */
[----:B------:R-:W-:Y:S01]  /*34c0*/  LOP3.LUT P2, RZ, R191, 0x4, RZ, 0xc0, !PT ;  /* 0x00000004bfff7812 */ /* 0x000fe2000784c0ff */
[----:B------:R-:W-:Y:S03]  /*34d0*/  BSSY B1, `(.L_x_3819) ;  /* 0x0000036000017945 */ /* 0x000fe60003800000 */
[----:B------:R-:W-:Y:S02]  /*34e0*/  SEL R5, R5, 0xffffffe0, !P2 ;  /* 0xffffffe005057807 */ /* 0x000fe40005000000 */
[C---:B---3--:R-:W-:Y:S02]  /*34f0*/  LEA R10, P2, R22.reuse, R14, 0x1 ;  /* 0x0000000e160a7211 */ /* 0x048fe400078408ff */
[----:B------:R-:W-:Y:S02]  /*3500*/  IADD3 R5, R5, R46, R64 ;  /* 0x0000002e05057210 */ /* 0x000fe40007ffe040 */
[----:B--2---:R-:W-:-:S02]  /*3510*/  LEA.HI.X R11, R22, R69, R193, 0x1, P2 ;  /* 0x00000045160b7211 */ /* 0x004fc400010f0cc1 */
[----:B------:R-:W-:Y:S01]  /*3520*/  ISETP.GE.AND P2, PT, R194, R66, PT ;  /* 0x00000042c200720c */ /* 0x000fe20003f46270 */
[----:B------:R-:W-:-:S06]  /*3530*/  IMAD R4, R5, 0x2, R2 ;  /* 0x0000000205047824 */ /* 0x000fcc00078e0202 */
[----:B------:R-:W2:Y:S06]  /*3540*/  LDS.128 R4, [R4+0x22400] ;  /* 0x0224000004047984 */ /* 0x000eac0000000c00 */
[----:B------:R-:W-:Y:S05]  /*3550*/  @P2 BRA `(.L_x_3820) ;  /* 0x0000000000b42947 */ /* 0x000fea0003800000 */
[----:B------:R-:W-:Y:S02]  /*3560*/  SHF.R.U64 R12, R24, 0x10, R25 ;  /* 0x00000010180c7819 */ /* 0x000fe40000001219 */
[----:B------:R-:W-:Y:S02]  /*3570*/  SHF.R.U64 R14, R8, 0x10, R9 ;  /* 0x00000010080e7819 */ /* 0x000fe40000001209 */
[----:B------:R-:W-:Y:S02]  /*3580*/  SHF.R.U32.HI R56, RZ, 0x10, R25 ;  /* 0x00000010ff387819 */ /* 0x000fe40000011619 */
[----:B------:R-:W-:Y:S01]  /*3590*/  SHF.R.U32.HI R15, RZ, 0x10, R9 ;  /* 0x00000010ff0f7819 */ /* 0x000fe20000011609 */
[----:B--2---:R-:W-:Y:S01]  /*35a0*/  IMAD.U32 R9, R6, 0x10000, RZ ;  /* 0x0001000006097824 */ /* 0x004fe200078e00ff */
        /* <DEDUP_REMOVED lines=9> */
[----:B------:R-:W-:Y:S01]  /*3640*/  FMUL.FTZ R66, R12, R27 ;  /* 0x0000001b0c427220 */ /* 0x000fe20000410000 */
[----:B-1----:R-:W-:Y:S01]  /*3650*/  LOP3.LUT R13, R6, 0xffff0000, RZ, 0xc0, !PT ;  /* 0xffff0000060d7812 */ /* 0x002fe200078ec0ff */
[C---:B------:R-:W-:Y:S01]  /*3660*/  IMAD.U32 R6, R7.reuse, 0x10000, RZ ;  /* 0x0001000007067824 */ /* 0x040fe200078e00ff */
[----:B------:R-:W-:Y:S01]  /*3670*/  LOP3.LUT R8, R7, 0xffff0000, RZ, 0xc0, !PT ;  /* 0xffff000007087812 */ /* 0x000fe200078ec0ff */
[----:B------:R-:W-:-:S02]  /*3680*/  IMAD.U32 R7, R5, 0x10000, RZ ;  /* 0x0001000005077824 */ /* 0x000fc400078e00ff */
[-C--:B------:R-:W-:Y:S01]  /*3690*/  FMUL.FTZ R12, R12, R15.reuse ;  /* 0x0000000f0c0c7220 */ /* 0x080fe20000410000 */
[----:B------:R-:W-:Y:S02]  /*36a0*/  IMAD.U32 R64, R56, 0x10000, RZ ;  /* 0x0001000038407824 */ /* 0x000fe400078e00ff */
[C---:B------:R-:W-:Y:S01]  /*36b0*/  FFMA.FTZ R66, R7.reuse, R15, -R66 ;  /* 0x0000000f07427223 */ /* 0x040fe20000010842 */
[----:B------:R-:W-:Y:S01]  /*36c0*/  FFMA.FTZ R27, R7, R27, R12 ;  /* 0x0000001b071b7223 */ /* 0x000fe2000001000c */
[C---:B------:R-:W-:Y:S01]  /*36d0*/  FMUL.FTZ R68, R13.reuse, R64 ;  /* 0x000000400d447220 */ /* 0x040fe20000410000 */
[-C--:B------:R-:W-:Y:S01]  /*36e0*/  FMUL.FTZ R12, R13, R26.reuse ;  /* 0x0000001a0d0c7220 */ /* 0x080fe20000410000 */
[----:B------:R-:W-:Y:S01]  /*36f0*/  IMAD.U32 R5, R4, 0x10000, RZ ;  /* 0x0001000004057824 */ /* 0x000fe200078e00ff */
[----:B------:R-:W-:Y:S01]  /*3700*/  LOP3.LUT R13, R56, 0xffff0000, RZ, 0xc0, !PT ;  /* 0xffff0000380d7812 */ /* 0x000fe200078ec0ff */
[C---:B------:R-:W-:Y:S01]  /*3710*/  FFMA.FTZ R68, R9.reuse, R26, -R68 ;  /* 0x0000001a09447223 */ /* 0x040fe20000010844 */
[----:B------:R-:W-:Y:S01]  /*3720*/  LOP3.LUT R7, R24, 0xffff0000, RZ, 0xc0, !PT ;  /* 0xffff000018077812 */ /* 0x000fe200078ec0ff */
[----:B------:R-:W-:Y:S01]  /*3730*/  IMAD.U32 R14, R14, 0x10000, RZ ;  /* 0x000100000e0e7824 */ /* 0x000fe200078e00ff */
[----:B------:R-:W-:Y:S01]  /*3740*/  LOP3.LUT R4, R4, 0xffff0000, RZ, 0xc0, !PT ;  /* 0xffff000004047812 */ /* 0x000fe200078ec0ff */
[----:B------:R-:W-:Y:S01]  /*3750*/  FFMA.FTZ R9, R9, R64, R12 ;  /* 0x0000004009097223 */ /* 0x000fe2000001000c */
[C---:B------:R-:W-:Y:S01]  /*3760*/  FMUL.FTZ R15, R8.reuse, R13 ;  /* 0x0000000d080f7220 */ /* 0x040fe20000410000 */
[----:B------:R-:W-:Y:S01]  /*3770*/  FMUL.FTZ R12, R8, R7 ;  /* 0x00000007080c7220 */ /* 0x000fe20000410000 */
        /* <DEDUP_REMOVED lines=10> */
[----:B------:R-:W-:-:S07]  /*3820*/  IMAD.MOV.U32 R5, RZ, RZ, R27 ;  /* 0x000000ffff057224 */ /* 0x000fce00078e001b */
.L_x_3820:
[----:B------:R-:W-:Y:S05]  /*3830*/  BSYNC B1 ;  /* 0x0000000000017941 */ /* 0x000fea0003800000 */
.L_x_3819:
[----:B--2---:R2:W-:Y:S01]  /*3840*/  ST.E.128 desc[UR42][R10.64], R4 ;  /* 0x000000040a007985 */ /* 0x0045e2000c101d2a */
[----:B------:R-:W-:Y:S05]  /*3850*/  BRA `(.L_x_3814) ;  /* 0x0000000c00a47947 */ /* 0x000fea0003800000 */
.L_x_3807:
[----:B------:R-:W-:-:S05]  /*3860*/  IMAD R63, R34, -0x40, R36 ;  /* 0xffffffc0223f7824 */ /* 0x000fca00078e0224 */
[----:B------:R-:W-:-:S04]  /*3870*/  VIMNMX R63, R63, 0x40, PT ;  /* 0x000000403f3f7848 */ /* 0x000fc80003fe0100 */
[----:B------:R-:W-:-:S04]  /*3880*/  ISETP.GE.AND P2, PT, R189, R63, PT ;  /* 0x0000003fbd00720c */ /* 0x000fc80003f46270 */
[----:B------:R-:W-:-:S13]  /*3890*/  ISETP.GE.OR P3, PT, R16, R66, P2 ;  /* 0x000000421000720c */ /* 0x000fda0001766670 */
[----:B------:R-:W-:Y:S01]  /*38a0*/  @!P3 IADD3 R4, P4, R28, R4, RZ ;  /* 0x000000041c04b210 */ /* 0x000fe20007f9e0ff */
[----:B------:R-:W0:Y:S04]  /*38b0*/  @!P3 LDC.64 R8, c[0x0][0x400] ;  /* 0x00010000ff08bb82 */ /* 0x000e280000000a00 */
[----:B------:R-:W-:-:S04]  /*38c0*/  @!P3 IMAD.X R5, R10, 0x1, R49, P4 ;  /* 0x000000010a05b824 */ /* 0x000fc800020e0631 */
[----:B------:R-:W1:Y:S02]  /*38d0*/  @!P3 LDC.64 R10, c[0x0][0x3e8] ;  /* 0x0000fa00ff0abb82 */ /* 0x000e640000000a00 */
[----:B-1----:R-:W-:-:S04]  /*38e0*/  @!P3 LEA R10, P4, R4, R10, 0x1 ;  /* 0x0000000a040ab211 */ /* 0x002fc800078808ff */
[----:B------:R-:W-:Y:S01]  /*38f0*/  @!P3 LEA.HI.X R11, R4, R11, R5, 0x1, P4 ;  /* 0x0000000b040bb211 */ /* 0x000fe200020f0c05 */
[----:B------:R-:W-:Y:S02]  /*3900*/  @!P3 IMAD R4, R41, R34, RZ ;  /* 0x000000222904b224 */ /* 0x000fe400078e02ff */
[----:B------:R-:W-:Y:S02]  /*3910*/  @!P3 IMAD.MOV.U32 R5, RZ, RZ, R52 ;  /* 0x000000ffff05b224 */ /* 0x000fe400078e0034 */
[----:B------:R-:W-:Y:S02]  /*3920*/  @!P3 IMAD R7, R12, R43, R4 ;  /* 0x0000002b0c07b224 */ /* 0x000fe400078e0204 */
[----:B------:R-:W-:-:S04]  /*3930*/  @!P3 IMAD.MOV.U32 R4, RZ, RZ, R32 ;  /* 0x000000ffff04b224 */ /* 0x000fc800078e0020 */
[----:B------:R-:W-:-:S04]  /*3940*/  @!P3 IMAD.WIDE.U32 R4, R34, R43, R4 ;  /* 0x0000002b2204b225 */ /* 0x000fc800078e0004 */
[----:B------:R-:W-:Y:S01]  /*3950*/  @!P3 IMAD.IADD R5, R7, 0x1, R5 ;  /* 0x000000010705b824 */ /* 0x000fe200078e0205 */
[C---:B0-----:R-:W-:Y:S02]  /*3960*/  @!P3 LEA R8, P4, R4.reuse, R8, 0x1 ;  /* 0x000000080408b211 */ /* 0x041fe400078808ff */
[----:B------:R-:W-:Y:S02]  /*3970*/  CS2R R6, SRZ ;  /* 0x0000000000067805 */ /* 0x000fe4000001ff00 */
[----:B------:R-:W-:Y:S02]  /*3980*/  CS2R R26, SRZ ;  /* 0x00000000001a7805 */ /* 0x000fe4000001ff00 */
[----:B------:R-:W-:Y:S02]  /*3990*/  CS2R R24, SRZ ;  /* 0x0000000000187805 */ /* 0x000fe4000001ff00 */
[----:B------:R-:W-:Y:S02]  /*39a0*/  @!P3 LEA.HI.X R9, R4, R9, R5, 0x1, P4 ;  /* 0x000000090409b211 */ /* 0x000fe400020f0c05 */
[----:B------:R-:W-:-:S03]  /*39b0*/  CS2R R4, SRZ ;  /* 0x0000000000047805 */ /* 0x000fc6000001ff00 */
[----:B------:R-:W2:Y:S04]  /*39c0*/  @!P3 LDG.E.128 R24, desc[UR42][R8.64] ;  /* 0x0000002a0818b981 */ /* 0x000ea8000c1e1d00 */
[----:B------:R-:W3:Y:S01]  /*39d0*/  @!P3 LDG.E.128 R4, desc[UR42][R10.64] ;  /* 0x0000002a0a04b981 */ /* 0x000ee2000c1e1d00 */
[----:B------:R-:W-:-:S06]  /*39e0*/  UISETP.NE.AND UP0, UPT, UR37, 0x3, UPT ;  /* 0x000000032500788c */ /* 0x000fcc000bf05270 */
[----:B------:R-:W-:Y:S02]  /*39f0*/  PLOP3.LUT P3, PT, PT, PT, UP0, 0x80, 0x0 ;  /* 0x000000000000781c */ /* 0x000fe40003f6f008 */
[----:B------:R-:W-:Y:S01]  /*3a00*/  ISETP.GE.AND P4, PT, R16, R66, PT ;  /* 0x000000421000720c */ /* 0x000fe20003f86270 */
[----:B--2---:R-:W-:Y:S02]  /*3a10*/  IMAD.MOV.U32 R8, RZ, RZ, R26 ;  /* 0x000000ffff087224 */ /* 0x004fe400078e001a */
[----:B------:R-:W-:Y:S02]  /*3a20*/  IMAD.MOV.U32 R9, RZ, RZ, R27 ;  /* 0x000000ffff097224 */ /* 0x000fe400078e001b */
[----:B---3--:R-:W-:Y:S02]  /*3a30*/  IMAD.MOV.U32 R12, RZ, RZ, R4 ;  /* 0x000000ffff0c7224 */ /* 0x008fe400078e0004 */
[----:B------:R-:W-:Y:S02]  /*3a40*/  IMAD.MOV.U32 R14, RZ, RZ, R5 ;  /* 0x000000ffff0e7224 */ /* 0x000fe400078e0005 */
[----:B------:R-:W-:-:S02]  /*3a50*/  IMAD.MOV.U32 R15, RZ, RZ, R6 ;  /* 0x000000ffff0f7224 */ /* 0x000fc400078e0006 */
[----:B------:R-:W-:Y:S02]  /*3a60*/  IMAD.MOV.U32 R56, RZ, RZ, R7 ;  /* 0x000000ffff387224 */ /* 0x000fe400078e0007 */
[----:B------:R-:W-:Y:S02]  /*3a70*/  IMAD.MOV.U32 R10, RZ, RZ, R24 ;  /* 0x000000ffff0a7224 */ /* 0x000fe400078e0018 */
[----:B------:R-:W-:Y:S01]  /*3a80*/  IMAD.MOV.U32 R11, RZ, RZ, R25 ;  /* 0x000000ffff0b7224 */ /* 0x000fe200078e0019 */
[----:B------:R-:W-:Y:S02]  /*3a90*/  PRMT R80, R12, 0x7610, R80 ;  /* 0x000076100c507816 */ /* 0x000fe40000000050 */
[----:B------:R-:W-:Y:S02]  /*3aa0*/  PRMT R71, R14, 0x7610, R71 ;  /* 0x000076100e477816 */ /* 0x000fe40000000047 */
[----:B------:R-:W-:Y:S02]  /*3ab0*/  PRMT R82, R15, 0x7610, R82 ;  /* 0x000076100f527816 */ /* 0x000fe40000000052 */
[----:B------:R-:W-:-:S02]  /*3ac0*/  PRMT R83, R56, 0x7610, R83 ;  /* 0x0000761038537816 */ /* 0x000fc40000000053 */
[----:B------:R-:W-:Y:S02]  /*3ad0*/  PRMT R81, R10, 0x5410, R8 ;  /* 0x000054100a517816 */ /* 0x000fe40000000008 */
[----:B------:R-:W-:Y:S02]  /*3ae0*/  PRMT R79, R9, 0x7610, R79 ;  /* 0x00007610094f7816 */ /* 0x000fe4000000004f */
[----:B------:R-:W-:Y:S01]  /*3af0*/  PRMT R72, R11, 0x7610, R72 ;  /* 0x000076100b487816 */ /* 0x000fe20000000048 */
[----:B------:R-:W-:Y:S06]  /*3b00*/  @!P3 BRA `(.L_x_3821) ;  /* 0x000000000004b947 */ /* 0x000fec0003800000 */
[----:B------:R-:W-:Y:S01]  /*3b10*/  BPT.TRAP 0x1 ;  /* 0x000000040000795c */ /* 0x000fe20000300000 */
.L_x_3821:
[----:B------:R-:W-:Y:S01]  /*3b20*/  IMAD R58, R23, 0x8, R2 ;  /* 0x00000008173a7824 */ /* 0x000fe200078e0202 */
[----:B------:R-:W-:Y:S01]  /*3b30*/  SHF.L.U32 R65, R188, 0x1f, RZ ;  /* 0x0000001fbc417819 */ /* 0x000fe200000006ff */
[----:B------:R-:W-:Y:S03]  /*3b40*/  BSSY B1, `(.L_x_3822) ;  /* 0x0000003000017945 */ /* 0x000fe60003800000 */
[----:B------:R-:W0:Y:S02]  /*3b50*/  SYNCS.PHASECHK.TRANS64.TRYWAIT P5, [R58+URZ+0x28c90], R65 ;  /* 0x028c90413a0075a7 */ /* 0x000e2400080a017f */
[----:B0-----:R-:W-:Y:S05]  /*3b60*/  @!P5 BRA `(.L_x_3823) ;  /* 0x000001700094d947 */ /* 0x001fea0003800000 */
.L_x_4065:
[----:B------:R-:W-:Y:S05]  /*3b70*/  BSYNC B1 ;  /* 0x0000000000017941 */ /* 0x000fea0003800000 */
.L_x_3822:
[----:B------:R-:W-:-:S03]  /*3b80*/  UMOV UR4, 0xffffffff ;  /* 0xffffffff00047882 */ /* 0x000fc60000000000 */
[----:B------:R-:W-:Y:S05]  /*3b90*/  BRA.DIV UR4, `(.L_x_3824) ;  /* 0x00000172049c7947 */ /* 0x000fea000b800000 */
[----:B------:R1:W2:Y:S04]  /*3ba0*/  SHFL.IDX PT, R66, R13, RZ, 0x1c1f ;  /* 0x001c1fff0d427589 */ /* 0x0002a800000e0000 */
[----:B------:R-:W3:Y:S02]  /*3bb0*/  SHFL.IDX PT, R68, R68, RZ, 0x1c1f ;  /* 0x001c1fff44447589 */ /* 0x000ee400000e0000 */
.L_x_4069:
[----:B------:R-:W4:Y:S02]  /*3bc0*/  LDC R70, c[0x0][0x2f4] ;  /* 0x0000bd00ff467b82 */ /* 0x000f240000000800 */
[----:B----4-:R-:W-:-:S13]  /*3bd0*/  ISETP.GE.OR P2, PT, R16, R70, P2 ;  /* 0x000000461000720c */ /* 0x010fda0001746670 */
[----:B------:R-:W-:Y:S05]  /*3be0*/  @P2 BRA `(.L_x_3814) ;  /* 0x0000000800c02947 */ /* 0x000fea0003800000 */
[----:B------:R-:W-:Y:S01]  /*3bf0*/  IMAD.IADD R8, R70, 0x1, -R45 ;  /* 0x0000000146087824 */ /* 0x000fe200078e0a2d */
[----:B---3--:R-:W-:Y:S01]  /*3c00*/  LEA R56, P2, R51, R68, 0x1 ;  /* 0x0000004433387211 */ /* 0x008fe200078408ff */
[----:B------:R-:W-:Y:S03]  /*3c10*/  BSSY B1, `(.L_x_3825) ;  /* 0x0000070000017945 */ /* 0x000fe60003800000 */
[----:B------:R-:W-:Y:S02]  /*3c20*/  SEL R8, R45, R8, !P0 ;  /* 0x000000082d087207 */ /* 0x000fe40004000000 */
[----:B--2---:R-:W-:Y:S02]  /*3c30*/  LEA.HI.X R57, R51, R66, R54, 0x1, P2 ;  /* 0x0000004233397211 */ /* 0x004fe400010f0c36 */
[----:B------:R-:W-:-:S04]  /*3c40*/  SHF.R.S32.HI R9, RZ, 0x1f, R8 ;  /* 0x0000001fff097819 */ /* 0x000fc80000011408 */
[----:B------:R-:W-:-:S04]  /*3c50*/  LEA.HI R9, R9, R8, RZ, 0x4 ;  /* 0x0000000809097211 */ /* 0x000fc800078f20ff */
[----:B------:R-:W-:-:S04]  /*3c60*/  SHF.R.S32.HI R8, RZ, 0x4, R9 ;  /* 0x00000004ff087819 */ /* 0x000fc80000011409 */
[----:B------:R-:W-:-:S05]  /*3c70*/  LEA.HI.SX32 R8, R37, R8, 0x1d ;  /* 0x0000000825087211 */ /* 0x000fca00078feaff */
[----:B------:R-:W-:-:S05]  /*3c80*/  IMAD.SHL.U32 R67, R8, 0x8, RZ ;  /* 0x0000000808437824 */ /* 0x000fca00078e00ff */
[----:B------:R-:W-:-:S04]  /*3c90*/  LOP3.LUT R9, R40, 0x38, R67, 0xf8, !PT ;  /* 0x0000003828097812 */ /* 0x000fc800078ef843 */
[----:B------:R-:W-:-:S05]  /*3ca0*/  LOP3.LUT R9, R9, R42, RZ, 0x3c, !PT ;  /* 0x0000002a09097212 */ /* 0x000fca00078e3cff */
[----:B------:R-:W-:Y:S02]  /*3cb0*/  IMAD R11, R198, 0x200, R9 ;  /* 0x00000200c60b7824 */ /* 0x000fe400078e0209 */
[----:B------:R-:W-:Y:S02]  /*3cc0*/  IMAD.IADD R9, R55, 0x1, R64 ;  /* 0x0000000137097824 */ /* 0x000fe400078e0240 */
[----:B------:R-:W-:Y:S02]  /*3cd0*/  IMAD.IADD R11, R64, 0x1, R11 ;  /* 0x00000001400b7824 */ /* 0x000fe400078e020b */
[--C-:B------:R-:W-:Y:S02]  /*3ce0*/  IMAD R9, R9, 0x2, R2.reuse ;  /* 0x0000000209097824 */ /* 0x100fe400078e0202 */
[----:B------:R-:W-:-:S04]  /*3cf0*/  IMAD R12, R11, 0x2, R2 ;  /* 0x000000020b0c7824 */ /* 0x000fc800078e0202 */
[----:B------:R-:W2:Y:S04]  /*3d00*/  LDS.128 R8, [R9+0x22400] ;  /* 0x0224000009087984 */ /* 0x000ea80000000c00 */
[----:B-1----:R-:W1:Y:S01]  /*3d10*/  LDS.128 R12, [R12+0x22400] ;  /* 0x022400000c0c7984 */ /* 0x002e620000000c00 */
[----:B------:R-:W-:Y:S05]  /*3d20*/  @P4 BRA `(.L_x_3826) ;  /* 0x0000000400784947 */ /* 0x000fea0003800000 */
[----:B------:R-:W-:Y:S01]  /*3d30*/  SHF.R.U32.HI R73, RZ, 0x10, R25 ;  /* 0x00000010ff497819 */ /* 0x000fe20000011619 */
[----:B-1----:R-:W-:Y:S01]  /*3d40*/  IMAD.U32 R64, R13, 0x10000, RZ ;  /* 0x000100000d407824 */ /* 0x002fe200078e00ff */
[----:B------:R-:W-:Y:S02]  /*3d50*/  SHF.R.U32.HI R69, RZ, 0x10, R5 ;  /* 0x00000010ff457819 */ /* 0x000fe40000011605 */
[----:B------:R-:W-:Y:S01]  /*3d60*/  PRMT R73, R72, 0x5410, R73 ;  /* 0x0000541048497816 */ /* 0x000fe20000000049 */
[----:B--2---:R-:W-:Y:S01]  /*3d70*/  IMAD.U32 R72, R9, 0x10000, RZ ;  /* 0x0001000009487824 */ /* 0x004fe200078e00ff */
[----:B------:R-:W-:Y:S02]  /*3d80*/  PRMT R69, R71, 0x5410, R69 ;  /* 0x0000541047457816 */ /* 0x000fe40000000045 */
[C---:B------:R-:W-:Y:S01]  /*3d90*/  LOP3.LUT R76, R73.reuse, 0xffff0000, RZ, 0xc0, !PT ;  /* 0xffff0000494c7812 */ /* 0x040fe200078ec0ff */
[----:B------:R-:W-:Y:S01]  /*3da0*/  IMAD.U32 R75, R73, 0x10000, RZ ;  /* 0x00010000494b7824 */ /* 0x000fe200078e00ff */
[----:B------:R-:W-:Y:S01]  /*3db0*/  LOP3.LUT R13, R13, 0xffff0000, RZ, 0xc0, !PT ;  /* 0xffff00000d0d7812 */ /* 0x000fe200078ec0ff */
[----:B------:R-:W-:Y:S01]  /*3dc0*/  IMAD.U32 R71, R69, 0x10000, RZ ;  /* 0x0001000045477824 */ /* 0x000fe200078e00ff */
[----:B------:R-:W-:Y:S01]  /*3dd0*/  SHF.R.U32.HI R73, RZ, 0x10, R27 ;  /* 0x00000010ff497819 */ /* 0x000fe2000001161b */
[C---:B------:R-:W-:Y:S01]  /*3de0*/  FMUL.FTZ R77, R64.reuse, R75 ;  /* 0x0000004b404d7220 */ /* 0x040fe20000410000 */
[----:B------:R-:W-:Y:S01]  /*3df0*/  LOP3.LUT R9, R9, 0xffff0000, RZ, 0xc0, !PT ;  /* 0xffff000009097812 */ /* 0x000fe200078ec0ff */
[-C--:B------:R-:W-:Y:S01]  /*3e00*/  FMUL.FTZ R64, R64, R71.reuse ;  /* 0x0000004740407220 */ /* 0x080fe20000410000 */
[----:B------:R-:W-:Y:S01]  /*3e10*/  FMUL.FTZ R78, R13, R76 ;  /* 0x0000004c0d4e7220 */ /* 0x000fe20000410000 */
[C---:B------:R-:W-:Y:S01]  /*3e20*/  FFMA.FTZ R74, R72.reuse, R71, -R77 ;  /* 0x00000047484a7223 */ /* 0x040fe2000001084d */
[----:B------:R-:W-:Y:S01]  /*3e30*/  SHF.R.U32.HI R71, RZ, 0x10, R7 ;  /* 0x00000010ff477819 */ /* 0x000fe20000011607 */
[----:B------:R-:W-:Y:S01]  /*3e40*/  FFMA.FTZ R72, R72, R75, R64 ;  /* 0x0000004b48487223 */ /* 0x000fe20000010040 */
[----:B------:R-:W-:-:S02]  /*3e50*/  LOP3.LUT R64, R69, 0xffff0000, RZ, 0xc0, !PT ;  /* 0xffff000045407812 */ /* 0x000fc400078ec0ff */
[----:B------:R-:W-:Y:S02]  /*3e60*/  PRMT R73, R79, 0x5410, R73 ;  /* 0x000054104f497816 */ /* 0x000fe40000000049 */
[----:B------:R-:W-:Y:S01]  /*3e70*/  PRMT R71, R83, 0x5410, R71 ;  /* 0x0000541053477816 */ /* 0x000fe20000000047 */
[-C--:B------:R-:W-:Y:S01]  /*3e80*/  FMUL.FTZ R69, R13, R64.reuse ;  /* 0x000000400d457220 */ /* 0x080fe20000410000 */
[----:B------:R-:W-:Y:S01]  /*3e90*/  FFMA.FTZ R13, R9, R64, -R78 ;  /* 0x00000040090d7223 */ /* 0x000fe2000001084e */
[----:B------:R-:W-:Y:S01]  /*3ea0*/  IMAD.U32 R64, R11, 0x10000, RZ ;  /* 0x000100000b407824 */ /* 0x000fe200078e00ff */
[----:B------:R-:W-:Y:S01]  /*3eb0*/  SHF.R.U64 R25, R24, 0x10, R25 ;  /* 0x0000001018197819 */ /* 0x000fe20000001219 */
[----:B------:R-:W-:Y:S01]  /*3ec0*/  FFMA.FTZ R9, R9, R76, R69 ;  /* 0x0000004c09097223 */ /* 0x000fe20000010045 */
[----:B------:R-:W-:Y:S01]  /*3ed0*/  IMAD.U32 R69, R15, 0x10000, RZ ;  /* 0x000100000f457824 */ /* 0x000fe200078e00ff */
[----:B------:R-:W-:Y:S01]  /*3ee0*/  SHF.R.U64 R26, R26, 0x10, R27 ;  /* 0x000000101a1a7819 */ /* 0x000fe2000000121b */
[C---:B------:R-:W-:Y:S01]  /*3ef0*/  IMAD.U32 R76, R73.reuse, 0x10000, RZ ;  /* 0x00010000494c7824 */ /* 0x040fe200078e00ff */
[----:B------:R-:W-:Y:S01]  /*3f00*/  LOP3.LUT R73, R73, 0xffff0000, RZ, 0xc0, !PT ;  /* 0xffff000049497812 */ /* 0x000fe200078ec0ff */
[C---:B------:R-:W-:Y:S01]  /*3f10*/  IMAD.U32 R75, R71.reuse, 0x10000, RZ ;  /* 0x00010000474b7824 */ /* 0x040fe200078e00ff */
[----:B------:R-:W-:Y:S01]  /*3f20*/  LOP3.LUT R71, R71, 0xffff0000, RZ, 0xc0, !PT ;  /* 0xffff000047477812 */ /* 0x000fe200078ec0ff */
[-C--:B------:R-:W-:Y:S01]  /*3f30*/  FMUL.FTZ R77, R69, R76.reuse ;  /* 0x0000004c454d7220 */ /* 0x080fe20000410000 */
[----:B------:R-:W-:Y:S01]  /*3f40*/  PRMT R25, R81, 0x5410, R25 ;  /* 0x0000541051197816 */ /* 0x000fe20000000019 */
[-C--:B------:R-:W-:Y:S01]  /*3f50*/  FMUL.FTZ R79, R69, R75.reuse ;  /* 0x0000004b454f7220 */ /* 0x080fe20000410000 */
[----:B------:R-:W-:Y:S01]  /*3f60*/  PRMT R26, R81, 0x5432, R26 ;  /* 0x00005432511a7816 */ /* 0x000fe2000000001a */
[----:B------:R-:W-:Y:S01]  /*3f70*/  FFMA.FTZ R69, R64, R75, -R77 ;  /* 0x0000004b40457223 */ /* 0x000fe2000001084d */
[----:B------:R-:W-:Y:S01]  /*3f80*/  SHF.R.U64 R75, R4, 0x10, R5 ;  /* 0x00000010044b7819 */ /* 0x000fe20000001205 */
[----:B------:R-:W-:Y:S01]  /*3f90*/  FFMA.FTZ R64, R64, R76, R79 ;  /* 0x0000004c40407223 */ /* 0x000fe2000001004f */
[----:B------:R-:W-:Y:S01]  /*3fa0*/  LOP3.LUT R4, R15, 0xffff0000, RZ, 0xc0, !PT ;  /* 0xffff00000f047812 */ /* 0x000fe200078ec0ff */
[----:B------:R-:W-:Y:S01]  /*3fb0*/  IMAD.U32 R78, R25, 0x10000, RZ ;  /* 0x00010000194e7824 */ /* 0x000fe200078e00ff */
[----:B------:R-:W-:Y:S01]  /*3fc0*/  LOP3.LUT R5, R11, 0xffff0000, RZ, 0xc0, !PT ;  /* 0xffff00000b057812 */ /* 0x000fe200078ec0ff */
[C---:B------:R-:W-:Y:S01]  /*3fd0*/  IMAD.U32 R11, R12.reuse, 0x10000, RZ ;  /* 0x000100000c0b7824 */ /* 0x040fe200078e00ff */
[----:B------:R-:W-:Y:S01]  /*3fe0*/  LOP3.LUT R12, R12, 0xffff0000, RZ, 0xc0, !PT ;  /* 0xffff00000c0c7812 */ /* 0x000fe200078ec0ff */
[C---:B------:R-:W-:Y:S01]  /*3ff0*/  FMUL.FTZ R24, R4.reuse, R73 ;  /* 0x0000004904187220 */ /* 0x040fe20000410000 */
[-C--:B------:R-:W-:Y:S01]  /*4000*/  FMUL.FTZ R76, R4, R71.reuse ;  /* 0x00000047044c7220 */ /* 0x080fe20000410000 */
[----:B------:R-:W-:Y:S01]  /*4010*/  IMAD.U32 R15, R8, 0x10000, RZ ;  /* 0x00010000080f7824 */ /* 0x000fe200078e00ff */
[----:B------:R-:W-:Y:S01]  /*4020*/  LOP3.LUT R25, R25, 0xffff0000, RZ, 0xc0, !PT ;  /* 0xffff000019197812 */ /* 0x000fe200078ec0ff */
[C---:B------:R-:W-:Y:S01]  /*4030*/  FFMA.FTZ R4, R5.reuse, R71, -R24 ;  /* 0x0000004705047223 */ /* 0x040fe20000010818 */
[----:B------:R-:W-:Y:S01]  /*4040*/  PRMT R24, R80, 0x5410, R75 ;  /* 0x0000541050187816 */ /* 0x000fe2000000004b */
[----:B------:R-:W-:Y:S01]  /*4050*/  FFMA.FTZ R5, R5, R73, R76 ;  /* 0x0000004905057223 */ /* 0x000fe2000001004c */
[----:B------:R-:W-:Y:S01]  /*4060*/  FMUL.FTZ R80, R11, R78 ;  /* 0x0000004e0b507220 */ /* 0x000fe20000410000 */
[----:B------:R-:W-:Y:S01]  /*4070*/  LOP3.LUT R8, R8, 0xffff0000, RZ, 0xc0, !PT ;  /* 0xffff000008087812 */ /* 0x000fe200078ec0ff */
[----:B------:R-:W-:Y:S01]  /*4080*/  FMUL.FTZ R27, R12, R25 ;  /* 0x000000190c1b7220 */ /* 0x000fe20000410000 */
[----:B------:R-:W-:Y:S01]  /*4090*/  IMAD.U32 R76, R24, 0x10000, RZ ;  /* 0x00010000184c7824 */ /* 0x000fe200078e00ff */
[----:B------:R-:W-:-:S02]  /*40a0*/  F2FP.BF16.F32.PACK_AB R13, R13, R74 ;  /* 0x0000004a0d0d723e */ /* 0x000fc400000010ff */
[----:B------:R-:W-:Y:S01]  /*40b0*/  F2FP.BF16.F32.PACK_AB R4, R4, R69 ;  /* 0x000000450404723e */ /* 0x000fe200000010ff */
[-C--:B------:R-:W-:Y:S01]  /*40c0*/  FMUL.FTZ R71, R11, R76.reuse ;  /* 0x0000004c0b477220 */ /* 0x080fe20000410000 */
[----:B------:R-:W-:Y:S01]  /*40d0*/  FFMA.FTZ R11, R15, R76, -R80 ;  /* 0x0000004c0f0b7223 */ /* 0x000fe20000010850 */
[----:B------:R-:W-:Y:S01]  /*40e0*/  F2FP.BF16.F32.PACK_AB R72, R9, R72 ;  /* 0x000000480948723e */ /* 0x000fe200000010ff */
[----:B------:R-:W-:Y:S02]  /*40f0*/  IMAD.MOV.U32 R9, RZ, RZ, R13 ;  /* 0x000000ffff097224 */ /* 0x000fe400078e000d */
[----:B------:R-:W-:Y:S01]  /*4100*/  FFMA.FTZ R15, R15, R78, R71 ;  /* 0x0000004e0f0f7223 */ /* 0x000fe20000010047 */
[----:B------:R-:W-:Y:S02]  /*4110*/  SHF.R.U64 R71, R6, 0x10, R7 ;  /* 0x0000001006477819 */ /* 0x000fe40000001207 */
[----:B------:R-:W-:Y:S01]  /*4120*/  LOP3.LUT R7, R24, 0xffff0000, RZ, 0xc0, !PT ;  /* 0xffff000018077812 */ /* 0x000fe200078ec0ff */
[----:B------:R-:W-:Y:S01]  /*4130*/  IMAD.MOV.U32 R13, RZ, RZ, R72 ;  /* 0x000000ffff0d7224 */ /* 0x000fe200078e0048 */
[----:B------:R-:W-:-:S02]  /*4140*/  PRMT R24, R82, 0x5410, R71 ;  /* 0x0000541052187816 */ /* 0x000fc40000000047 */
[----:B------:R-:W-:Y:S01]  /*4150*/  F2FP.BF16.F32.PACK_AB R5, R5, R64 ;  /* 0x000000400505723e */ /* 0x000fe200000010ff */
[-C--:B------:R-:W-:Y:S01]  /*4160*/  FMUL.FTZ R12, R12, R7.reuse ;  /* 0x000000070c0c7220 */ /* 0x080fe20000410000 */
[----:B------:R-:W-:Y:S01]  /*4170*/  FFMA.FTZ R6, R8, R7, -R27 ;  /* 0x0000000708067223 */ /* 0x000fe2000001081b */
[C---:B------:R-:W-:Y:S01]  /*4180*/  IMAD.U32 R7, R14.reuse, 0x10000, RZ ;  /* 0x000100000e077824 */ /* 0x040fe200078e00ff */
[----:B------:R-:W-:Y:S01]  /*4190*/  LOP3.LUT R14, R14, 0xffff0000, RZ, 0xc0, !PT ;  /* 0xffff00000e0e7812 */ /* 0x000fe200078ec0ff */
[----:B------:R-:W-:Y:S01]  /*41a0*/  FFMA.FTZ R8, R8, R25, R12 ;  /* 0x0000001908087223 */ /* 0x000fe2000001000c */
[----:B------:R-:W-:Y:S01]  /*41b0*/  IMAD.U32 R27, R26, 0x10000, RZ ;  /* 0x000100001a1b7824 */ /* 0x000fe200078e00ff */
[----:B------:R-:W-:Y:S01]  /*41c0*/  F2FP.BF16.F32.PACK_AB R6, R6, R11 ;  /* 0x0000000b0606723e */ /* 0x000fe200000010ff */
[----:B------:R-:W-:Y:S02]  /*41d0*/  IMAD.U32 R25, R24, 0x10000, RZ ;  /* 0x0001000018197824 */ /* 0x000fe400078e00ff */
[----:B------:R-:W-:-:S02]  /*41e0*/  IMAD.U32 R12, R10, 0x10000, RZ ;  /* 0x000100000a0c7824 */ /* 0x000fc400078e00ff */
[C---:B------:R-:W-:Y:S01]  /*41f0*/  FMUL.FTZ R71, R7.reuse, R27 ;  /* 0x0000001b07477220 */ /* 0x040fe20000410000 */
[-C--:B------:R-:W-:Y:S01]  /*4200*/  FMUL.FTZ R76, R7, R25.reuse ;  /* 0x00000019074c7220 */ /* 0x080fe20000410000 */
[----:B------:R-:W-:Y:S01]  /*4210*/  LOP3.LUT R10, R10, 0xffff0000, RZ, 0xc0, !PT ;  /* 0xffff00000a0a7812 */ /* 0x000fe200078ec0ff */
[----:B------:R-:W-:Y:S02]  /*4220*/  IMAD.MOV.U32 R11, RZ, RZ, R4 ;  /* 0x000000ffff0b7224 */ /* 0x000fe400078e0004 */
[C---:B------:R-:W-:Y:S01]  /*4230*/  FFMA.FTZ R7, R12.reuse, R25, -R71 ;  /* 0x000000190c077223 */ /* 0x040fe20000010847 */
[----:B------:R-:W-:Y:S01]  /*4240*/  FFMA.FTZ R12, R12, R27, R76 ;  /* 0x0000001b0c0c7223 */ /* 0x000fe2000001004c */
[----:B------:R-:W-:Y:S02]  /*4250*/  LOP3.LUT R27, R26, 0xffff0000, RZ, 0xc0, !PT ;  /* 0xffff00001a1b7812 */ /* 0x000fe400078ec0ff */
[----:B------:R-:W-:Y:S02]  /*4260*/  LOP3.LUT R25, R24, 0xffff0000, RZ, 0xc0, !PT ;  /* 0xffff000018197812 */ /* 0x000fe400078ec0ff */
[----:B------:R-:W-:Y:S01]  /*4270*/  F2FP.BF16.F32.PACK_AB R15, R8, R15 ;  /* 0x0000000f080f723e */ /* 0x000fe200000010ff */
[----:B------:R-:W-:Y:S01]  /*4280*/  FMUL.FTZ R71, R14, R27 ;  /* 0x0000001b0e477220 */ /* 0x000fe20000410000 */
[----:B------:R-:W-:-:S02]  /*4290*/  IMAD.MOV.U32 R8, RZ, RZ, R6 ;  /* 0x000000ffff087224 */ /* 0x000fc400078e0006 */
[-C--:B------:R-:W-:Y:S01]  /*42a0*/  FMUL.FTZ R24, R14, R25.reuse ;  /* 0x000000190e187220 */ /* 0x080fe20000410000 */
[----:B------:R-:W-:-:S03]  /*42b0*/  FFMA.FTZ R14, R10, R25, -R71 ;  /* 0x000000190a0e7223 */ /* 0x000fc60000010847 */
[----:B------:R-:W-:Y:S02]  /*42c0*/  FFMA.FTZ R27, R10, R27, R24 ;  /* 0x0000001b0a1b7223 */ /* 0x000fe40000010018 */
[----:B------:R-:W-:-:S03]  /*42d0*/  F2FP.BF16.F32.PACK_AB R10, R14, R7 ;  /* 0x000000070e0a723e */ /* 0x000fc600000010ff */
[----:B------:R-:W-:Y:S01]  /*42e0*/  F2FP.BF16.F32.PACK_AB R14, R27, R12 ;  /* 0x0000000c1b0e723e */ /* 0x000fe200000010ff */
[----:B------:R-:W-:Y:S02]  /*42f0*/  IMAD.MOV.U32 R12, RZ, RZ, R15 ;  /* 0x000000ffff0c7224 */ /* 0x000fe400078e000f */
[----:B------:R-:W-:-:S07]  /*4300*/  IMAD.MOV.U32 R15, RZ, RZ, R5 ;  /* 0x000000ffff0f7224 */ /* 0x000fce00078e0005 */
.L_x_3826:
[----:B------:R-:W-:Y:S05]  /*4310*/  BSYNC B1 ;  /* 0x0000000000017941 */ /* 0x000fea0003800000 */
.L_x_3825:
[----:B--2---:R2:W-:Y:S01]  /*4320*/  ST.E.128 desc[UR42][R56.64], R8 ;  /* 0x0000000838007985 */ /* 0x0045e2000c101d2a */
[----:B------:R-:W-:Y:S01]  /*4330*/  ISETP.GE.AND P2, PT, R67, R70, PT ;  /* 0x000000464300720c */ /* 0x000fe20003f46270 */
[----:B------:R-:W-:Y:S02]  /*4340*/  IMAD.MOV.U32 R4, RZ, RZ, R68 ;  /* 0x000000ffff047224 */ /* 0x000fe400078e0044 */
[----:B------:R-:W-:-:S10]  /*4350*/  IMAD.MOV.U32 R5, RZ, RZ, R66 ;  /* 0x000000ffff057224 */ /* 0x000fd400078e0042 */
[----:B------:R-:W-:Y:S05]  /*4360*/  @P2 BRA `(.L_x_3814) ;  /* 0x0000000000e02947 */ /* 0x000fea0003800000 */
[----:B------:R-:W-:-:S05]  /*4370*/  IMAD.WIDE R4, R67, 0x2, R4 ;  /* 0x0000000243047825 */ /* 0x000fca00078e0204 */
[----:B-1----:R1:W-:Y:S01]  /*4380*/  ST.E.128 desc[UR42][R4.64], R12 ;  /* 0x0000000c04007985 */ /* 0x0023e2000c101d2a */
[----:B------:R-:W-:Y:S05]  /*4390*/  BRA `(.L_x_3814) ;  /* 0x0000000000d47947 */ /* 0x000fea0003800000 */
.L_x_3806:
[----:B------:R-:W-:-:S06]  /*43a0*/  UISETP.NE.AND UP0, UPT, UR37, 0x3, UPT ;  /* 0x000000032500788c */ /* 0x000fcc000bf05270 */
[----:B------:R-:W-:-:S13]  /*43b0*/  PLOP3.LUT P3, PT, PT, PT, UP0, 0x80, 0x0 ;  /* 0x000000000000781c */ /* 0x000fda0003f6f008 */
[----:B------:R-:W-:Y:S05]  /*43c0*/  @!P3 BRA `(.L_x_3827) ;  /* 0x000000000004b947 */ /* 0x000fea0003800000 */
[----:B------:R-:W-:Y:S01]  /*43d0*/  BPT.TRAP 0x1 ;  /* 0x000000040000795c */ /* 0x000fe20000300000 */
.L_x_3827:
[----:B------:R-:W-:Y:S01]  /*43e0*/  IMAD R58, R23, 0x8, R2 ;  /* 0x00000008173a7824 */ /* 0x000fe200078e0202 */
[----:B------:R-:W-:Y:S01]  /*43f0*/  SHF.L.U32 R65, R188, 0x1f, RZ ;  /* 0x0000001fbc417819 */ /* 0x000fe200000006ff */
[----:B------:R-:W-:Y:S01]  /*4400*/  BSSY B1, `(.L_x_3828) ;  /* 0x0000004000017945 */ /* 0x000fe20003800000 */
[----:B------:R-:W-:Y:S02]  /*4410*/  SHF.R.S32.HI R62, RZ, 0x1f, R60 ;  /* 0x0000001fff3e7819 */ /* 0x000fe4000001143c */
[----:B------:R-:W1:Y:S02]  /*4420*/  SYNCS.PHASECHK.TRANS64.TRYWAIT P2, [R58+URZ+0x28c90], R65 ;  /* 0x028c90413a0075a7 */ /* 0x000e64000804017f */
[----:B-1----:R-:W-:Y:S05]  /*4430*/  @!P2 BRA `(.L_x_3829) ;  /* 0x0000016800bca947 */ /* 0x002fea0003800000 */
.L_x_4070:
[----:B------:R-:W-:Y:S05]  /*4440*/  BSYNC B1 ;  /* 0x0000000000017941 */ /* 0x000fea0003800000 */
.L_x_3828:
        /* <DEDUP_REMOVED lines=15> */
[----:B------:R-:W-:Y:S01]  /*4540*/  IMAD.WIDE.U32 R4, R184, UR4, R4 ;  /* 0x00000004b8047c25 */ /* 0x000fe2000f8e0004 */
[----:B------:R-:W-:-:S03]  /*4550*/  UMOV UR4, 0xffffffff ;  /* 0xffffffff00047882 */ /* 0x000fc60000000000 */
[----:B------:R-:W-:Y:S01]  /*4560*/  IMAD R13, R184, UR5, R5 ;  /* 0x00000005b80d7c24 */ /* 0x000fe2000f8e0205 */
[----:B------:R-:W-:-:S04]  /*4570*/  LEA R5, P2, R4, UR6, 0x1 ;  /* 0x0000000604057c11 */ /* 0x000fc8000f8408ff */
[----:B------:R-:W-:Y:S02]  /*4580*/  LEA.HI.X R13, R4, UR7, R13, 0x1, P2 ;  /* 0x00000007040d7c11 */ /* 0x000fe400090f0c0d */
[----:B------:R-:W-:Y:S01]  /*4590*/  ISETP.GT.AND P2, PT, R63, R189, PT ;  /* 0x000000bd3f00720c */ /* 0x000fe20003f44270 */
[----:B------:R-:W-:-:S12]  /*45a0*/  BRA.DIV UR4, `(.L_x_3830) ;  /* 0x0000016a04747947 */ /* 0x000fd8000b800000 */
[----:B------:R0:W2:Y:S04]  /*45b0*/  SHFL.IDX PT, R25, R13, RZ, 0x1c1f ;  /* 0x001c1fff0d197589 */ /* 0x0000a800000e0000 */
[----:B------:R0:W3:Y:S02]  /*45c0*/  SHFL.IDX PT, R14, R5, RZ, 0x1c1f ;  /* 0x001c1fff050e7589 */ /* 0x0000e400000e0000 */
.L_x_4074:
[----:B------:R-:W-:Y:S05]  /*45d0*/  @!P2 BRA `(.L_x_3814) ;  /* 0x000000000044a947 */ /* 0x000fea0003800000 */
[----:B------:R-:W-:Y:S02]  /*45e0*/  ULDC UR4, c[0x0][0x2f4] ;  /* 0x0000bd0000047ab9 */ /* 0x000fe40000000800 */
[----:B------:R-:W-:-:S13]  /*45f0*/  ISETP.GE.AND P2, PT, R16, UR4, PT ;  /* 0x0000000410007c0c */ /* 0x000fda000bf46270 */
[----:B0-----:R-:W0:Y:S01]  /*4600*/  @!P2 LDS.128 R4, [R67+0x22400] ;  /* 0x022400004304a984 */ /* 0x001e220000000c00 */
[----:B---3--:R-:W-:-:S04]  /*4610*/  @!P2 LEA R8, P4, R16, R14, 0x1 ;  /* 0x0000000e1008a211 */ /* 0x008fc800078808ff */
[----:B--2---:R-:W-:-:S05]  /*4620*/  @!P2 LEA.HI.X R9, R16, R25, R17, 0x1, P4 ;  /* 0x000000191009a211 */ /* 0x004fca00020f0c11 */
[----:B0-----:R4:W-:Y:S01]  /*4630*/  @!P2 ST.E.128 desc[UR42][R8.64], R4 ;  /* 0x000000040800a985 */ /* 0x0019e2000c101d2a */
[----:B------:R-:W-:-:S13]  /*4640*/  ISETP.GE.AND P2, PT, R22, UR4, PT ;  /* 0x0000000416007c0c */ /* 0x000fda000bf46270 */
[----:B------:R-:W-:Y:S05]  /*4650*/  @P2 BRA `(.L_x_3814) ;  /* 0x0000000000242947 */ /* 0x000fea0003800000 */
[----:B------:R-:W-:Y:S01]  /*4660*/  LOP3.LUT P2, RZ, R191, 0x4, RZ, 0xc0, !PT ;  /* 0x00000004bfff7812 */ /* 0x000fe2000784c0ff */
[----:B----4-:R-:W-:-:S12]  /*4670*/  VIADD R5, R46, 0x20 ;  /* 0x000000202e057836 */ /* 0x010fd80000000000 */
[----:B------:R-:W-:Y:S01]  /*4680*/  @P2 VIADD R5, R46, 0xffffffe0 ;  /* 0xffffffe02e052836 */ /* 0x000fe20000000000 */
[----:B------:R-:W-:-:S03]  /*4690*/  LEA R8, P2, R22, R14, 0x1 ;  /* 0x0000000e16087211 */ /* 0x000fc600078408ff */
[----:B------:R-:W-:Y:S01]  /*46a0*/  IMAD.IADD R5, R64, 0x1, R5 ;  /* 0x0000000140057824 */ /* 0x000fe200078e0205 */
[----:B------:R-:W-:-:S03]  /*46b0*/  LEA.HI.X R9, R22, R25, R193, 0x1, P2 ;  /* 0x0000001916097211 */ /* 0x000fc600010f0cc1 */
[----:B------:R-:W-:-:S06]  /*46c0*/  IMAD R5, R5, 0x2, R2 ;  /* 0x0000000205057824 */ /* 0x000fcc00078e0202 */
[----:B------:R-:W0:Y:S04]  /*46d0*/  LDS.128 R4, [R5+0x22400] ;  /* 0x0224000005047984 */ /* 0x000e280000000c00 */
[----:B0-----:R0:W-:Y:S02]  /*46e0*/  ST.E.128 desc[UR42][R8.64], R4 ;  /* 0x0000000408007985 */ /* 0x0011e4000c101d2a */
.L_x_3814:
[----:B------:R-:W-:Y:S05]  /*46f0*/  BSYNC B0 ;  /* 0x0000000000007941 */ /* 0x000fea0003800000 */
.L_x_3805:
[----:B012-4-:R-:W0:Y:S01]  /*4700*/  S2R R4, SR_TID.X ;  /* 0x0000000000047919 */ /* 0x017e220000002100 */
[----:B------:R-:W-:Y:S01]  /*4710*/  @!PT LDS RZ, [RZ] ;  /* 0x00000000fffff984 */ /* 0x000fe20000000800 */
[----:B------:R-:W-:Y:S01]  /*4720*/  @!PT LDS RZ, [RZ] ;  /* 0x00000000fffff984 */ /* 0x000fe20000000800 */
[----:B------:R-:W-:Y:S01]  /*4730*/  @!PT LDS RZ, [RZ] ;  /* 0x00000000fffff984 */ /* 0x000fe20000000800 */
[----:B------:R-:W-:Y:S01]  /*4740*/  @!PT LDS RZ, [RZ] ;  /* 0x00000000fffff984 */ /* 0x000fe20000000800 */
[----:B------:R1:W-:Y:S06]  /*4750*/  MEMBAR.ALL.CTA ;  /* 0x0000000000007992 */ /* 0x0003ec0000008000 */
[----:B-1----:R-:W1:Y:S01]  /*4760*/  FENCE.VIEW.ASYNC.S ;  /* 0x00000000000073c6 */ /* 0x002e620000000000 */
[----:B------:R-:W-:Y:S05]  /*4770*/  WARPSYNC.ALL ;  /* 0x0000000000007948 */ /* 0x000fea0003800000 */
[----:B------:R-:W-:Y:S01]  /*4780*/  BSSY B0, `(.L_x_3831) ;  /* 0x0000009000007945 */ /* 0x000fe20003800000 */
[----:B0-----:R-:W-:Y:S01]  /*4790*/  LOP3.LUT R4, R4, 0x7f, RZ, 0xc0, !PT ;  /* 0x0000007f04047812 */ /* 0x001fe200078ec0ff */
[----:B-1----:R0:W-:Y:S03]  /*47a0*/  BAR.SYNC.DEFER_BLOCKING R44, 0x80 ;  /* 0x0002002c0000751d */ /* 0x0021e60000010000 */
[----:B------:R-:W-:-:S13]  /*47b0*/  ISETP.NE.AND P2, PT, R4, RZ, PT ;  /* 0x000000ff0400720c */ /* 0x000fda0003f45270 */
[----:B------:R-:W-:-:S05]  /*47c0*/  @!P2 VIADD R4, R58, 0x28ca0 ;  /* 0x00028ca03a04a836 */ /* 0x000fca0000000000 */
[----:B------:R-:W-:-:S04]  /*47d0*/  @!P2 PRMT R4, RZ, 0x654, R4 ;  /* 0x00000654ff04a816 */ /* 0x000fc80000000004 */
[----:B------:R0:W-:Y:S01]  /*47e0*/  @!P2 SYNCS.ARRIVE.TRANS64.RED.A1T0 RZ, [R4+URZ], RZ ;  /* 0x000000ff04ffa9a7 */ /* 0x0001e2000810043f */
[----:B------:R-:W-:Y:S05]  /*47f0*/  @!P3 BRA `(.L_x_3832) ;  /* 0x000000000004b947 */ /* 0x000fea0003800000 */
[----:B------:R-:W-:Y:S01]  /*4800*/  BPT.TRAP 0x1 ;  /* 0x000000040000795c */ /* 0x000fe20000300000 */
.L_x_3832:
[----:B------:R-:W-:Y:S05]  /*4810*/  BSYNC B0 ;  /* 0x0000000000007941 */ /* 0x000fea0003800000 */
.L_x_3831:
[----:B------:R-:W1:Y:S01]  /*4820*/  SYNCS.PHASECHK.TRANS64.TRYWAIT P3, [R58+URZ+0x28cb0], R65 ;  /* 0x028cb0413a0075a7 */ /* 0x000e62000806017f */
[----:B------:R-:W-:Y:S04]  /*4830*/  BSSY B0, `(.L_x_3833) ;  /* 0x0000002000007945 */ /* 0x000fe80003800000 */
[----:B-1----:R-:W-:Y:S05]  /*4840*/  @!P3 BRA `(.L_x_3834) ;  /* 0x000001680010b947 */ /* 0x002fea0003800000 */
.L_x_4075:
[----:B------:R-:W-:Y:S05]  /*4850*/  BSYNC B0 ;  /* 0x0000000000007941 */ /* 0x000fea0003800000 */
.L_x_3833:
[----:B------:R-:W-:Y:S01]  /*4860*/  ULDC.64 UR4, c[0x0][0x328] ;  /* 0x0000ca0000047ab9 */ /* 0x000fe20000000a00 */
[----:B------:R-:W-:Y:S01]  /*4870*/  ULDC.64 UR6, c[0x0][0x318] ;  /* 0x0000c60000067ab9 */ /* 0x000fe20000000a00 */
[----:B------:R-:W-:Y:S01]  /*4880*/  IMAD R7, R62, UR4, RZ ;  /* 0x000000043e077c24 */ /* 0x000fe2000f8e02ff */
[----:B------:R-:W-:Y:S01]  /*4890*/  BSSY B0, `(.L_x_3835) ;  /* 0x000007d000007945 */ /* 0x000fe20003800000 */
[----:B0-----:R-:W-:-:S04]  /*48a0*/  IMAD.WIDE.U32 R4, R60, UR4, RZ ;  /* 0x000000043c047c25 */ /* 0x001fc8000f8e00ff */
[----:B------:R-:W-:Y:S01]  /*48b0*/  IMAD R7, R60, UR5, R7 ;  /* 0x000000053c077c24 */ /* 0x000fe2000f8e0207 */
[----:B------:R-:W-:Y:S02]  /*48c0*/  ULDC.64 UR4, c[0x0][0x338] ;  /* 0x0000ce0000047ab9 */ /* 0x000fe40000000a00 */
        /* <DEDUP_REMOVED lines=8> */
[----:B------:R-:W-:-:S04]  /*4950*/  LEA R25, P3, R4, UR6, 0x1 ;  /* 0x0000000604197c11 */ /* 0x000fc8000f8608ff */
[----:B------:R-:W-:Y:S02]  /*4960*/  LEA.HI.X R24, R4, UR7, R5, 0x1, P3 ;  /* 0x0000000704187c11 */ /* 0x000fe400098f0c05 */
[----:B------:R-:W-:Y:S01]  /*4970*/  ISETP.GT.AND P3, PT, R63, R189, PT ;  /* 0x000000bd3f00720c */ /* 0x000fe20003f64270 */
[----:B------:R-:W0:Y:S04]  /*4980*/  SHFL.IDX PT, R25, R25, RZ, 0x1c1f ;  /* 0x001c1fff19197589 */ /* 0x000e2800000e0000 */
[----:B------:R-:W2:Y:S08]  /*4990*/  SHFL.IDX PT, R24, R24, RZ, 0x1c1f ;  /* 0x001c1fff18187589 */ /* 0x000eb000000e0000 */
[----:B------:R-:W-:Y:S05]  /*49a0*/  @!P3 BRA `(.L_x_3836) ;  /* 0x0000000400acb947 */ /* 0x000fea0003800000 */
[----:B------:R-:W-:Y:S01]  /*49b0*/  LOP3.LUT P3, RZ, R191, 0x4, RZ, 0xc0, !PT ;  /* 0x00000004bfff7812 */ /* 0x000fe2000786c0ff */
[----:B------:R-:W-:Y:S01]  /*49c0*/  IMAD R5, R23, 0x8000, R46 ;  /* 0x0000800017057824 */ /* 0x000fe200078e022e */
[----:B------:R-:W-:Y:S01]  /*49d0*/  ULDC UR4, c[0x0][0x320] ;  /* 0x0000c80000047ab9 */ /* 0x000fe20000000800 */
[----:B------:R-:W4:Y:S02]  /*49e0*/  LDL R67, [R1] ;  /* 0x0000000001437983 */ /* 0x000f240000100800 */
[C---:B------:R-:W-:Y:S02]  /*49f0*/  VIADD R15, R5.reuse, 0x20 ;  /* 0x00000020050f7836 */ /* 0x040fe40000000000 */
[----:B------:R-:W5:Y:S04]  /*4a00*/  LDL R66, [R1+0x4] ;  /* 0x0000040001427983 */ /* 0x000f680000100800 */
[----:B------:R-:W5:Y:S02]  /*4a10*/  LDL R64, [R1+0x8] ;  /* 0x0000080001407983 */ /* 0x000f640000100800 */
[C---:B------:R-:W-:Y:S01]  /*4a20*/  @P3 VIADD R15, R5.reuse, 0xffffffe0 ;  /* 0xffffffe0050f3836 */ /* 0x040fe20000000000 */
[----:B------:R-:W-:Y:S01]  /*4a30*/  ISETP.GE.AND P3, PT, R16, UR4, PT ;  /* 0x0000000410007c0c */ /* 0x000fe2000bf66270 */
[--C-:B---3--:R-:W-:Y:S01]  /*4a40*/  IMAD R14, R5, 0x2, R2.reuse ;  /* 0x00000002050e7824 */ /* 0x108fe200078e0202 */
[----:B------:R-:W3:Y:S04]  /*4a50*/  LDL R57, [R1+0xc] ;  /* 0x00000c0001397983 */ /* 0x000ee80000100800 */
[----:B------:R-:W3:Y:S04]  /*4a60*/  LDL R56, [R1+0x10] ;  /* 0x0000100001387983 */ /* 0x000ee80000100800 */
[----:B------:R-:W3:Y:S01]  /*4a70*/  LDL R27, [R1+0x14] ;  /* 0x00001400011b7983 */ /* 0x000ee20000100800 */
[----:B------:R-:W-:Y:S01]  /*4a80*/  ISETP.GE.AND P5, PT, R22, UR4, PT ;  /* 0x0000000416007c0c */ /* 0x000fe2000bfa6270 */
[----:B------:R-:W-:Y:S01]  /*4a90*/  IMAD R15, R15, 0x2, R2 ;  /* 0x000000020f0f7824 */ /* 0x000fe200078e0202 */
[C---:B0-----:R-:W-:Y:S01]  /*4aa0*/  @!P3 LEA R8, P4, R16.reuse, R25, 0x1 ;  /* 0x000000191008b211 */ /* 0x041fe200078808ff */
[----:B------:R-:W0:Y:S01]  /*4ab0*/  @!P3 LDS.128 R4, [R14+0x400] ;  /* 0x000400000e04b984 */ /* 0x000e220000000c00 */
[----:B------:R-:W-:-:S02]  /*4ac0*/  VIADD R10, R16, 0x40 ;  /* 0x00000040100a7836 */ /* 0x000fc40000000000 */
[C---:B--2---:R-:W-:Y:S01]  /*4ad0*/  @!P3 LEA.HI.X R9, R16.reuse, R24, R17, 0x1, P4 ;  /* 0x000000181009b211 */ /* 0x044fe200020f0c11 */
[----:B------:R-:W-:-:S06]  /*4ae0*/  VIADD R26, R16, 0x80 ;  /* 0x00000080101a7836 */ /* 0x000fcc0000000000 */
[----:B------:R-:W-:-:S04]  /*4af0*/  @!P5 LEA R12, P4, R22, R25, 0x1 ;  /* 0x00000019160cd211 */ /* 0x000fc800078808ff */
[----:B------:R-:W-:Y:S02]  /*4b00*/  @!P5 LEA.HI.X R13, R22, R24, R193, 0x1, P4 ;  /* 0x00000018160dd211 */ /* 0x000fe400020f0cc1 */
[----:B------:R-:W-:Y:S01]  /*4b10*/  ISETP.GE.AND P4, PT, R10, UR4, PT ;  /* 0x000000040a007c0c */ /* 0x000fe2000bf86270 */
[----:B------:R-:W-:Y:S01]  /*4b20*/  VIADD R10, R16, 0x60 ;  /* 0x00000060100a7836 */ /* 0x000fe20000000000 */
[----:B0-----:R0:W-:Y:S04]  /*4b30*/  @!P3 ST.E.128 desc[UR42][R8.64], R4 ;  /* 0x000000040800b985 */ /* 0x0011e8000c101d2a */
[----:B------:R-:W2:Y:S07]  /*4b40*/  @!P5 LDS.128 R4, [R15+0x400] ;  /* 0x000400000f04d984 */ /* 0x000eae0000000c00 */
[----:B0-----:R-:W-:-:S05]  /*4b50*/  @!P4 LEA R8, P3, R216, R25, 0x1 ;  /* 0x00000019d808c211 */ /* 0x001fca00078608ff */
[----:B------:R-:W-:Y:S01]  /*4b60*/  @!P4 IMAD.X R9, R24, 0x1, R221, P3 ;  /* 0x000000011809c824 */ /* 0x000fe200018e06dd */
[----:B------:R-:W-:-:S13]  /*4b70*/  ISETP.GE.AND P3, PT, R10, UR4, PT ;  /* 0x000000040a007c0c */ /* 0x000fda000bf66270 */
[----:B------:R-:W-:-:S05]  /*4b80*/  @!P3 LEA R10, P6, R215, R25, 0x1 ;  /* 0x00000019d70ab211 */ /* 0x000fca00078c08ff */
[----:B------:R-:W-:Y:S01]  /*4b90*/  @!P3 IMAD.X R11, R24, 0x1, R223, P6 ;  /* 0x00000001180bb824 */ /* 0x000fe200030e06df */
[----:B--2---:R0:W-:Y:S01]  /*4ba0*/  @!P5 ST.E.128 desc[UR42][R12.64], R4 ;  /* 0x000000040c00d985 */ /* 0x0041e2000c101d2a */
[----:B------:R-:W-:Y:S01]  /*4bb0*/  ISETP.GE.AND P5, PT, R26, UR4, PT ;  /* 0x000000041a007c0c */ /* 0x000fe2000bfa6270 */
[----:B------:R-:W-:Y:S02]  /*4bc0*/  VIADD R26, R16, 0xa0 ;  /* 0x000000a0101a7836 */ /* 0x000fe40000000000 */
[----:B------:R-:W2:Y:S10]  /*4bd0*/  @!P4 LDS.128 R4, [R14+0x2400] ;  /* 0x002400000e04c984 */ /* 0x000eb40000000c00 */
[----:B0-----:R-:W-:-:S05]  /*4be0*/  @!P5 LEA R12, P6, R214, R25, 0x1 ;  /* 0x00000019d60cd211 */ /* 0x001fca00078c08ff */
        /* <DEDUP_REMOVED lines=36> */
[----:B----4-:R-:W-:Y:S01]  /*4e30*/  @!P5 IMAD.X R13, R24, 0x1, R67, P6 ;  /* 0x00000001180dd824 */ /* 0x010fe200030e0643 */
[----:B--2---:R0:W-:Y:S01]  /*4e40*/  @!P4 ST.E.128 desc[UR42][R8.64], R4 ;  /* 0x000000040800c985 */ /* 0x0041e2000c101d2a */
[----:B------:R-:W-:Y:S01]  /*4e50*/  ISETP.GE.AND P4, PT, R26, UR4, PT ;  /* 0x000000041a007c0c */ /* 0x000fe2000bf86270 */
[----:B------:R-:W-:Y:S02]  /*4e60*/  VIADD R26, R16, 0x180 ;  /* 0x00000180101a7836 */ /* 0x000fe40000000000 */
[----:B------:R-:W2:Y:S10]  /*4e70*/  @!P3 LDS.128 R4, [R15+0x8400] ;  /* 0x008400000f04b984 */ /* 0x000eb40000000c00 */
[----:B0-----:R-:W-:-:S05]  /*4e80*/  @!P4 LEA R8, P6, R207, R25, 0x1 ;  /* 0x00000019cf08c211 */ /* 0x001fca00078c08ff */
[----:B-----5:R-:W-:Y:S01]  /*4e90*/  @!P4 IMAD.X R9, R24, 0x1, R66, P6 ;  /* 0x000000011809c824 */ /* 0x020fe200030e0642 */
        /* <DEDUP_REMOVED lines=11> */
[----:B---3--:R-:W-:Y:S01]  /*4f50*/  @!P5 IMAD.X R13, R24, 0x1, R57, P6 ;  /* 0x00000001180dd824 */ /* 0x008fe200030e0639 */
[----:B--2---:R0:W-:Y:S01]  /*4f60*/  @!P4 ST.E.128 desc[UR42][R8.64], R4 ;  /* 0x000000040800c985 */ /* 0x0041e2000c101d2a */
[----:B------:R-:W-:Y:S01]  /*4f70*/  ISETP.GE.AND P4, PT, R26, UR4, PT ;  /* 0x000000041a007c0c */ /* 0x000fe2000bf86270 */
[----:B------:R-:W-:Y:S02]  /*4f80*/  VIADD R26, R16, 0x1e0 ;  /* 0x000001e0101a7836 */ /* 0x000fe40000000000 */
[----:B------:R-:W2:Y:S10]  /*4f90*/  @!P3 LDS.128 R4, [R14+0xc400] ;  /* 0x00c400000e04b984 */ /* 0x000eb40000000c00 */
[----:B0-----:R-:W-:-:S05]  /*4fa0*/  @!P4 LEA R8, P6, R204, R25, 0x1 ;  /* 0x00000019cc08c211 */ /* 0x001fca00078c08ff */
[----:B------:R-:W-:Y:S01]  /*4fb0*/  @!P4 IMAD.X R9, R24, 0x1, R56, P6 ;  /* 0x000000011809c824 */ /* 0x000fe200030e0638 */
[----:B--2---:R0:W-:Y:S01]  /*4fc0*/  @!P3 ST.E.128 desc[UR42][R10.64], R4 ;  /* 0x000000040a00b985 */ /* 0x0041e2000c101d2a */
[----:B------:R-:W-:-:S03]  /*4fd0*/  ISETP.GE.AND P3, PT, R26, UR4, PT ;  /* 0x000000041a007c0c */ /* 0x000fc6000bf66270 */
[----:B------:R-:W2:Y:S10]  /*4fe0*/  @!P5 LDS.128 R4, [R15+0xc400] ;  /* 0x00c400000f04d984 */ /* 0x000eb40000000c00 */
[----:B0-----:R-:W-:-:S05]  /*4ff0*/  @!P3 LEA R10, P6, R203, R25, 0x1 ;  /* 0x00000019cb0ab211 */ /* 0x001fca00078c08ff */
[----:B------:R-:W-:Y:S01]  /*5000*/  @!P3 IMAD.X R11, R24, 0x1, R27, P6 ;  /* 0x00000001180bb824 */ /* 0x000fe200030e061b */
[----:B--2---:R-:W-:Y:S04]  /*5010*/  @!P5 ST.E.128 desc[UR42][R12.64], R4 ;  /* 0x000000040c00d985 */ /* 0x004fe8000c101d2a */
[----:B------:R-:W0:Y:S04]  /*5020*/  @!P4 LDS.128 R4, [R14+0xe400] ;  /* 0x00e400000e04c984 */ /* 0x000e280000000c00 */
[----:B0-----:R-:W-:Y:S04]  /*5030*/  @!P4 ST.E.128 desc[UR42][R8.64], R4 ;  /* 0x000000040800c985 */ /* 0x001fe8000c101d2a */
[----:B------:R-:W0:Y:S04]  /*5040*/  @!P3 LDS.128 R4, [R15+0xe400] ;  /* 0x00e400000f04b984 */ /* 0x000e280000000c00 */
[----:B0-----:R4:W-:Y:S02]  /*5050*/  @!P3 ST.E.128 desc[UR42][R10.64], R4 ;  /* 0x000000040a00b985 */ /* 0x0019e4000c101d2a */
.L_x_3836:
[----:B------:R-:W-:Y:S05]  /*5060*/  BSYNC B0 ;  /* 0x0000000000007941 */ /* 0x000fea0003800000 */
.L_x_3835:
[----:B------:R-:W-:Y:S01]  /*5070*/  @!PT LDS RZ, [RZ] ;  /* 0x00000000fffff984 */ /* 0x000fe20000000800 */
[----:B------:R-:W-:Y:S01]  /*5080*/  @!PT LDS RZ, [RZ] ;  /* 0x00000000fffff984 */ /* 0x000fe20000000800 */
[----:B------:R-:W-:Y:S01]  /*5090*/  @!PT LDS RZ, [RZ] ;  /* 0x00000000fffff984 */ /* 0x000fe20000000800 */
[----:B------:R-:W-:Y:S01]  /*50a0*/  @!PT LDS RZ, [RZ] ;  /* 0x00000000fffff984 */ /* 0x000fe20000000800 */
[----:B------:R5:W-:Y:S06]  /*50b0*/  MEMBAR.ALL.CTA ;  /* 0x0000000000007992 */ /* 0x000bec0000008000 */
[----:B-----5:R-:W5:Y:S01]  /*50c0*/  FENCE.VIEW.ASYNC.S ;  /* 0x00000000000073c6 */ /* 0x020f620000000000 */
[----:B------:R-:W-:Y:S02]  /*50d0*/  VIADD R23, R23, 0x1 ;  /* 0x0000000117177836 */ /* 0x000fe40000000000 */
[----:B-1----:R-:W-:Y:S01]  /*50e0*/  @!P2 VIADD R58, R58, 0x28cc0 ;  /* 0x00028cc03a3aa836 */ /* 0x002fe20000000000 */
[----:B-----5:R1:W-:Y:S02]  /*50f0*/  BAR.SYNC.DEFER_BLOCKING R44, 0x80 ;  /* 0x0002002c0000751d */ /* 0x0203e40000010000 */
[----:B------:R-:W-:-:S02]  /*5100*/  ISETP.NE.AND P3, PT, R23, 0x2, PT ;  /* 0x000000021700780c */ /* 0x000fc40003f65270 */
[----:B------:R-:W-:Y:S02]  /*5110*/  @!P2 PRMT R58, RZ, 0x654, R58 ;  /* 0x00000654ff3aa816 */ /* 0x000fe4000000003a */
[----:B----4-:R-:W-:Y:S02]  /*5120*/  SEL R5, RZ, 0x1, P3 ;  /* 0x00000001ff057807 */ /* 0x010fe40001800000 */
[----:B------:R-:W-:Y:S02]  /*5130*/  SEL R23, R23, RZ, P3 ;  /* 0x000000ff17177207 */ /* 0x000fe40001800000 */
[----:B------:R-:W-:Y:S01]  /*5140*/  LOP3.LUT R188, R188, R5, RZ, 0x3c, !PT ;  /* 0x00000005bcbc7212 */ /* 0x000fe200078e3cff */
[----:B------:R1:W-:Y:S01]  /*5150*/  @!P2 SYNCS.ARRIVE.TRANS64.RED.A1T0 RZ, [R58+URZ], RZ ;  /* 0x000000ff3affa9a7 */ /* 0x0003e2000810043f */
[----:B------:R-:W-:Y:S01]  /*5160*/  PLOP3.LUT P2, PT, PT, PT, PT, 0x8, 0x0 ;  /* 0x000000000000781c */ /* 0x000fe20003f4e170 */
[----:B------:R-:W-:-:S12]  /*5170*/  @P1 BRA `(.L_x_3837) ;  /* 0xffffffd800001947 */ /* 0x000fd8000383ffff */
.L_x_3800:
[----:B------:R-:W-:Y:S04]  /*5180*/  BSSY B0, `(.L_x_3838) ;  /* 0x0000004000007945 */ /* 0x000fe80003800000 */
[----:B------:R-:W-:Y:S05]  /*5190*/  @P2 BRA `(.L_x_3839) ;  /* 0x0000000000082947 */ /* 0x000fea0003800000 */
[----:B------:R-:W4:Y:S02]  /*51a0*/  FENCE.VIEW.ASYNC.G ;  /* 0x00000000000073c6 */ /* 0x000f240000000100 */
[----:B----4-:R-:W-:Y:S06]  /*51b0*/  BAR.ARV 0xc, 0x180 ;  /* 0x0306000000007b1d */ /* 0x010fec0000002000 */
.L_x_3839:
[----:B------:R-:W-:Y:S05]  /*51c0*/  BSYNC B0 ;  /* 0x0000000000007941 */ /* 0x000fea0003800000 */
.L_x_3838:
[----:B------:R-:W4:Y:S01]  /*51d0*/  LDL R0, [R1+0x1c] ;  /* 0x00001c0001007983 */ /* 0x000f220000100800 */
[----:B------:R-:W-:Y:S01]  /*51e0*/  UISETP.NE.AND UP0, UPT, UR39, 0x1, UPT ;  /* 0x000000012700788c */ /* 0x000fe2000bf05270 */
[----:B------:R-:W-:Y:S01]  /*51f0*/  BSSY B7, `(.L_x_3840) ;  /* 0x0000906000077945 */ /* 0x000fe20003800000 */
[----:B------:R-:W-:-:S04]  /*5200*/  ULDC UR4, c[0x0][0x9f0] ;  /* 0x00027c0000047ab9 */ /* 0x000fc80000000800 */
[----:B------:R-:W-:Y:S02]  /*5210*/  PLOP3.LUT P1, PT, PT, PT, UP0, 0x80, 0x0 ;  /* 0x000000000000781c */ /* 0x000fe40003f2f008 */
[----:B----4-:R-:W-:-:S04]  /*5220*/  ISETP.NE.AND P0, PT, R0, RZ, PT ;  /* 0x000000ff0000720c */ /* 0x010fc80003f05270 */
[----:B------:R-:W-:-:S07]  /*5230*/  SEL R10, R0, UR4, P0 ;  /* 0x00000004000a7c07 */ /* 0x000fce0008000000 */
[----:B------:R-:W-:Y:S05]  /*5240*/  @!P1 BRA `(.L_x_3841) ;  /* 0x00000020003c9947 */ /* 0x000fea0003800000 */
[----:B------:R-:W-:Y:S01]  /*5250*/  LOP3.LUT P2, RZ, R18, 0x4, RZ, 0xc0, !PT ;  /* 0x0000000412ff7812 */ /* 0x000fe2000784c0ff */
[----:B------:R-:W-:Y:S01]  /*5260*/  BSSY B0, `(.L_x_3842) ;  /* 0x000001d000007945 */ /* 0x000fe20003800000 */
[----:B------:R-:W-:-:S11]  /*5270*/  IMAD.MOV.U32 R3, RZ, RZ, RZ ;  /* 0x000000ffff037224 */ /* 0x000fd600078e00ff */
[----:B------:R-:W-:Y:S05]  /*5280*/  @!P2 BRA `(.L_x_3843) ;  /* 0x000000000068a947 */ /* 0x000fea0003800000 */
[-C--:B------:R-:W-:Y:S02]  /*5290*/  IABS R6, R10.reuse ;  /* 0x0000000a00067213 */ /* 0x080fe40000000000 */
[----:B------:R-:W-:Y:S02]  /*52a0*/  IADD3 R0, R171, -0x1, R10 ;  /* 0xffffffffab007810 */ /* 0x000fe40007ffe00a */
[----:B------:R-:W4:Y:S01]  /*52b0*/  I2F.RP R3, R6 ;  /* 0x0000000600037306 */ /* 0x000f220000209400 */
[----:B------:R-:W-:Y:S02]  /*52c0*/  IABS R9, R10 ;  /* 0x0000000a00097213 */ /* 0x000fe40000000000 */
[----:B------:R-:W-:Y:S02]  /*52d0*/  IABS R8, R0 ;  /* 0x0000000000087213 */ /* 0x000fe40000000000 */
[----:B------:R-:W-:-:S04]  /*52e0*/  LOP3.LUT R0, R0, R10, RZ, 0x3c, !PT ;  /* 0x0000000a00007212 */ /* 0x000fc800078e3cff */
[----:B------:R-:W-:Y:S01]  /*52f0*/  ISETP.GE.AND P2, PT, R0, RZ, PT ;  /* 0x000000ff0000720c */ /* 0x000fe20003f46270 */
[----:B----4-:R-:W4:Y:S02]  /*5300*/  MUFU.RCP R3, R3 ;  /* 0x0000000300037308 */ /* 0x010f240000001000 */
[----:B----4-:R-:W-:Y:S02]  /*5310*/  VIADD R4, R3, 0xffffffe ;  /* 0x0ffffffe03047836 */ /* 0x010fe40000000000 */
[----:B------:R-:W-:-:S04]  /*5320*/  IMAD.MOV R3, RZ, RZ, -R9 ;  /* 0x000000ffff037224 */ /* 0x000fc800078e0a09 */
[----:B------:R4:W0:Y:S02]  /*5330*/  F2I.FTZ.U32.TRUNC.NTZ R5, R4 ;  /* 0x0000000400057305 */ /* 0x000824000021f000 */
[----:B----4-:R-:W-:Y:S02]  /*5340*/  IMAD.MOV.U32 R4, RZ, RZ, RZ ;  /* 0x000000ffff047224 */ /* 0x010fe400078e00ff */
[----:B0-----:R-:W-:-:S04]  /*5350*/  IMAD.MOV R7, RZ, RZ, -R5 ;  /* 0x000000ffff077224 */ /* 0x001fc800078e0a05 */
        /* <DEDUP_REMOVED lines=13> */
.L_x_3843:
[----:B------:R-:W-:Y:S05]  /*5430*/  BSYNC B0 ;  /* 0x0000000000007941 */ /* 0x000fea0003800000 */
.L_x_3842:
[----:B------:R-:W4:Y:S01]  /*5440*/  LDL R0, [R1+0x38] ;  /* 0x0000380001007983 */ /* 0x000f220000100800 */
[----:B------:R-:W-:Y:S02]  /*5450*/  PLOP3.LUT P0, PT, PT, PT, PT, 0x80, 0x0 ;  /* 0x000000000000781c */ /* 0x000fe40003f0f070 */
        /* <DEDUP_REMOVED lines=42> */
[----:B---3--:R-:W-:Y:S02]  /*5700*/  CS2R R68, SRZ ;  /* 0x0000000000447805 */ /* 0x008fe4000001ff00 */
[----:B------:R-:W-:Y:S02]  /*5710*/  CS2R R66, SRZ ;  /* 0x0000000000427805 */ /* 0x000fe4000001ff00 */
[----:B------:R-:W-:Y:S02]  /*5720*/  CS2R R64, SRZ ;  /* 0x0000000000407805 */ /* 0x000fe4000001ff00 */
[----:B------:R-:W-:Y:S02]  /*5730*/  CS2R R62, SRZ ;  /* 0x00000000003e7805 */ /* 0x000fe4000001ff00 */
[----:B------:R-:W-:-:S02]  /*5740*/  CS2R R60, SRZ ;  /* 0x00000000003c7805 */ /* 0x000fc4000001ff00 */
[----:B-1----:R-:W-:Y:S02]  /*5750*/  CS2R R58, SRZ ;  /* 0x00000000003a7805 */ /* 0x002fe4000001ff00 */
        /* <DEDUP_REMOVED lines=16> */
[----:B0-2---:R-:W-:Y:S01]  /*5860*/  CS2R R24, SRZ ;  /* 0x0000000000187805 */ /* 0x005fe2000001ff00 */
[----:B----4-:R-:W-:-:S05]  /*5870*/  IMAD R0, R0, R3, RZ ;  /* 0x0000000300007224 */ /* 0x010fca00078e02ff */
[----:B------:R-:W-:-:S04]  /*5880*/  VIADDMNMX R3, R0, R3, R171, PT ;  /* 0x0000000300037246 */ /* 0x000fc800038001ab */
[----:B------:R-:W-:-:S13]  /*5890*/  ISETP.GT.AND P1, PT, R3, R0, PT ;  /* 0x000000000300720c */ /* 0x000fda0003f24270 */
[----:B------:R-:W-:Y:S05]  /*58a0*/  @!P1 BRA `(.L_x_3844) ;  /* 0x0000008800689947 */ /* 0x000fea0003800000 */
[----:B------:R-:W2:Y:S04]  /*58b0*/  LDL R4, [R1+0x44] ;  /* 0x0000440001047983 */ /* 0x000ea80000100800 */
[----:B--2---:R-:W0:Y:S02]  /*58c0*/  SHFL.IDX PT, R4, R4, RZ, 0x1f ;  /* 0x00001fff04047589 */ /* 0x004e2400000e0000 */
[----:B0-----:R-:W-:-:S04]  /*58d0*/  LEA.HI R5, R4, R4, RZ, 0x1 ;  /* 0x0000000404057211 */ /* 0x001fc800078f08ff */
[----:B------:R-:W-:-:S05]  /*58e0*/  LOP3.LUT R5, R5, 0x1fffe, RZ, 0xc0, !PT ;  /* 0x0001fffe05057812 */ /* 0x000fca00078ec0ff */
[----:B------:R-:W-:Y:S02]  /*58f0*/  IMAD.IADD R5, R4, 0x1, -R5 ;  /* 0x0000000104057824 */ /* 0x000fe400078e0a05 */
[----:B------:R-:W-:Y:S02]  /*5900*/  IMAD.U32 R4, RZ, RZ, UR37 ;  /* 0x00000025ff047e24 */ /* 0x000fe4000f8e00ff */
[----:B------:R-:W-:-:S03]  /*5910*/  IMAD R5, R5, 0x8000, R2 ;  /* 0x0000800005057824 */ /* 0x000fc600078e0202 */
[----:B------:R-:W-:Y:S01]  /*5920*/  ISETP.NE.AND P0, PT, R4, 0x3, PT ;  /* 0x000000030400780c */ /* 0x000fe20003f05270 */
[----:B------:R-:W-:-:S05]  /*5930*/  VIADD R5, R5, 0x400 ;  /* 0x0000040005057836 */ /* 0x000fca0000000000 */
[----:B------:R-:W-:-:S04]  /*5940*/  SHF.R.U32.HI R5, RZ, 0x4, R5 ;  /* 0x00000004ff057819 */ /* 0x000fc80000011605 */
[----:B------:R-:W-:-:S04]  /*5950*/  LOP3.LUT R5, R5, 0x3fff, RZ, 0xc0, !PT ;  /* 0x00003fff05057812 */ /* 0x000fc800078ec0ff */
[----:B------:R-:W-:Y:S01]  /*5960*/  LOP3.LUT R14, R5, 0x2000000, RZ, 0xfc, !PT ;  /* 0x02000000050e7812 */ /* 0x000fe200078efcff */
[----:B------:R-:W-:Y:S06]  /*5970*/  @!P0 BRA `(.L_x_3845) ;  /* 0x0000000000048947 */ /* 0x000fec0003800000 */
[----:B------:R-:W-:Y:S01]  /*5980*/  BPT.TRAP 0x1 ;  /* 0x000000040000795c */ /* 0x000fe20000300000 */
.L_x_3845:
[----:B------:R-:W-:Y:S01]  /*5990*/  IMAD R10, R19, 0x8, R2 ;  /* 0x00000008130a7824 */ /* 0x000fe200078e0202 */
[----:B------:R-:W-:Y:S01]  /*59a0*/  SHF.L.U32 R7, R185, 0x1f, RZ ;  /* 0x0000001fb9077819 */ /* 0x000fe200000006ff */
[----:B------:R-:W-:Y:S01]  /*59b0*/  VIADD R4, R2, 0x26800 ;  /* 0x0002680002047836 */ /* 0x000fe20000000000 */
[----:B------:R-:W-:Y:S02]  /*59c0*/  BSSY B0, `(.L_x_3846) ;  /* 0x0000008000007945 */ /* 0x000fe40003800000 */
[----:B------:R-:W0:Y:S02]  /*59d0*/  SYNCS.PHASECHK.TRANS64.TRYWAIT P1, [R10+URZ+0x28c50], R7 ;  /* 0x028c50070a0075a7 */ /* 0x000e24000802017f */
[----:B------:R-:W-:Y:S01]  /*59e0*/  SHF.R.U32.HI R5, RZ, 0x4, R4 ;  /* 0x00000004ff057819 */ /* 0x000fe20000011604 */
[----:B------:R-:W-:-:S03]  /*59f0*/  IMAD R4, R19, 0x1000, R14 ;  /* 0x0000100013047824 */ /* 0x000fc600078e020e */
[----:B------:R-:W-:-:S04]  /*5a00*/  LOP3.LUT R5, R5, 0x3fff, RZ, 0xc0, !PT ;  /* 0x00003fff05057812 */ /* 0x000fc800078ec0ff */
[----:B------:R-:W-:Y:S01]  /*5a10*/  LOP3.LUT R11, R5, 0x10000, RZ, 0xfc, !PT ;  /* 0x00010000050b7812 */ /* 0x000fe200078efcff */
[----:B------:R-:W-:Y:S01]  /*5a20*/  IMAD.MOV.U32 R5, RZ, RZ, 0x40000040 ;  /* 0x40000040ff057424 */ /* 0x000fe200078e00ff */
[----:B0-----:R-:W-:Y:S06]  /*5a30*/  @!P1 BRA `(.L_x_3847) ;  /* 0x0000015400a89947 */ /* 0x001fec0003800000 */
.L_x_4076:
[----:B------:R-:W-:Y:S05]  /*5a40*/  BSYNC B0 ;  /* 0x0000000000007941 */ /* 0x000fea0003800000 */
.L_x_3846:
[----:B------:R-:W-:Y:S01]  /*5a50*/  BAR.SYNC.DEFER_BLOCKING 0xe, 0x100 ;  /* 0x0384000000007b1d */ /* 0x000fe20000010000 */
[----:B------:R-:W-:Y:S01]  /*5a60*/  IMAD.MOV.U32 R6, RZ, RZ, R11 ;  /* 0x000000ffff067224 */ /* 0x000fe200078e000b */
[C---:B------:R-:W-:Y:S01]  /*5a70*/  R2UR UR6, R4.reuse ;  /* 0x00000000040672ca */ /* 0x040fe200000e0000 */
[----:B0-----:R-:W-:Y:S01]  /*5a80*/  IMAD.MOV.U32 R7, RZ, RZ, 0x40000040 ;  /* 0x40000040ff077424 */ /* 0x001fe200078e00ff */
[----:B------:R-:W-:Y:S01]  /*5a90*/  R2UR UR7, R5 ;  /* 0x00000000050772ca */ /* 0x000fe200000e0000 */
[----:B------:R-:W-:Y:S01]  /*5aa0*/  VIADD R8, R4, 0x100 ;  /* 0x0000010004087836 */ /* 0x000fe20000000000 */
[----:B------:R-:W-:Y:S01]  /*5ab0*/  R2UR UR4, R6 ;  /* 0x00000000060472ca */ /* 0x000fe200000e0000 */
[----:B------:R-:W-:Y:S01]  /*5ac0*/  IMAD.MOV.U32 R9, RZ, RZ, 0x40000040 ;  /* 0x40000040ff097424 */ /* 0x000fe200078e00ff */
[----:B------:R-:W-:Y:S01]  /*5ad0*/  R2UR UR5, R7 ;  /* 0x00000000070572ca */ /* 0x000fe200000e0000 */
[----:B------:R-:W-:Y:S01]  /*5ae0*/  VIADD R6, R4, 0x80 ;  /* 0x0000008004067836 */ /* 0x000fe20000000000 */
[----:B------:R-:W-:Y:S01]  /*5af0*/  R2UR UR14, R8 ;  /* 0x00000000080e72ca */ /* 0x000fe200000e0000 */
[----:B------:R-:W-:Y:S01]  /*5b00*/  VIADD R8, R11, 0x2 ;  /* 0x000000020b087836 */ /* 0x000fe20000000000 */
[----:B------:R-:W-:Y:S01]  /*5b10*/  R2UR UR15, R9 ;  /* 0x00000000090f72ca */ /* 0x000fe200000e0000 */
[----:B------:R-:W-:Y:S01]  /*5b20*/  IMAD.MOV.U32 R9, RZ, RZ, 0x40000040 ;  /* 0x40000040ff097424 */ /* 0x000fe200078e00ff */
        /* <DEDUP_REMOVED lines=9> */
[----:B------:R-:W-:Y:S01]  /*5bc0*/  WARPGROUP.ARRIVE ;  /* 0x00000000000079c5 */ /* 0x000fe20000000000 */
[----:B------:R-:W-:-:S05]  /*5bd0*/  R2UR UR13, R7 ;  /* 0x00000000070d72ca */ /* 0x000fca00000e0000 */
[----:B------:R-:W-:Y:S01]  /*5be0*/  HGMMA.64x256x16.F32.BF16 R24, gdesc[UR4].tnspB, RZ, !UPT, gsb0 ;  /* 0x43e00000041879f0 */ /* 0x000fe2000c0018ff */
[----:B------:R-:W-:Y:S01]  /*5bf0*/  R2UR UR6, R4 ;  /* 0x00000000040672ca */ /* 0x000fe200000e0000 */
[----:B------:R-:W-:Y:S01]  /*5c00*/  VIADD R4, R11, 0x6 ;  /* 0x000000060b047836 */ /* 0x000fe20000000000 */
[----:B------:R-:W-:Y:S01]  /*5c10*/  R2UR UR7, R5 ;  /* 0x00000000050772ca */ /* 0x000fe200000e0000 */
[----:B------:R-:W-:-:S03]  /*5c20*/  IMAD.MOV.U32 R5, RZ, RZ, 0x40000040 ;  /* 0x40000040ff057424 */ /* 0x000fc600078e00ff */
[----:B------:R-:W-:Y:S02]  /*5c30*/  R2UR UR4, R4 ;  /* 0x00000000040472ca */ /* 0x000fe400000e0000 */
[----:B------:R-:W-:Y:S01]  /*5c40*/  R2UR UR5, R5 ;  /* 0x00000000050572ca */ /* 0x000fe200000e0000 */
        /* <DEDUP_REMOVED lines=16> */
.L_x_3848:
[----:B------:R-:W-:Y:S01]  /*5d50*/  VIADD R3, R3, 0xfffffffe ;  /* 0xfffffffe03037836 */ /* 0x000fe20000000000 */
[----:B------:R-:W-:Y:S01]  /*5d60*/  BSSY B0, `(.L_x_3849) ;  /* 0x00000cf000007945 */ /* 0x000fe20003800000 */
[----:B------:R-:W-:-:S03]  /*5d70*/  VIADD R10, R10, 0x28c60 ;  /* 0x00028c600a0a7836 */ /* 0x000fc60000000000 */
[----:B------:R-:W-:Y:S02]  /*5d80*/  ISETP.GE.AND P1, PT, R3, R0, PT ;  /* 0x000000000300720c */ /* 0x000fe40003f26270 */
[----:B------:R-:W-:-:S04]  /*5d90*/  PRMT R10, R190, 0x654, R10 ;  /* 0x00000654be0a7816 */ /* 0x000fc8000000000a */
[----:B------:R0:W-:Y:S07]  /*5da0*/  SYNCS.ARRIVE.TRANS64.RED.A1T0 RZ, [R10+URZ], RZ ;  /* 0x000000ff0aff79a7 */ /* 0x0001ee000810043f */
[----:B------:R-:W-:Y:S05]  /*5db0*/  @!P1 BRA `(.L_x_3850) ;  /* 0x0000000c00249947 */ /* 0x000fea0003800000 */
.L_x_3857:
[----:B------:R-:W-:Y:S01]  /*5dc0*/  BAR.SYNC.DEFER_BLOCKING 0xe, 0x100 ;  /* 0x0384000000007b1d */ /* 0x000fe20000010000 */
[C---:B01----:R-:W-:Y:S02]  /*5dd0*/  IMAD R10, R19.reuse, 0x40, R195 ;  /* 0x00000040130a7824 */ /* 0x043fe400078e02c3 */
[----:B------:R-:W-:Y:S02]  /*5de0*/  VIADD R19, R19, 0x1 ;  /* 0x0000000113137836 */ /* 0x000fe40000000000 */
[----:B------:R-:W-:-:S03]  /*5df0*/  IMAD R10, R10, 0x4, R2 ;  /* 0x000000040a0a7824 */ /* 0x000fc600078e0202 */
[----:B------:R-:W-:-:S04]  /*5e00*/  ISETP.NE.AND P1, PT, R19, 0x2, PT ;  /* 0x000000021300780c */ /* 0x000fc80003f25270 */
[----:B------:R-:W-:Y:S01]  /*5e10*/  SEL R19, R19, RZ, P1 ;  /* 0x000000ff13137207 */ /* 0x000fe20000800000 */
[----:B------:R-:W0:Y:S04]  /*5e20*/  LDS R11, [R10+0x28800] ;  /* 0x028800000a0b7984 */ /* 0x000e280000000800 */
[----:B------:R-:W1:Y:S01]  /*5e30*/  LDS R10, [R10+0x28820] ;  /* 0x028820000a0a7984 */ /* 0x000e620000000800 */
[-C--:B0-----:R-:W-:Y:S01]  /*5e40*/  FMUL.FTZ R24, R24, R11.reuse ;  /* 0x0000000b18187220 */ /* 0x081fe20000410000 */
[-C--:B------:R-:W-:Y:S01]  /*5e50*/  FMUL.FTZ R25, R25, R11.reuse ;  /* 0x0000000b19197220 */ /* 0x080fe20000410000 */
[-C--:B------:R-:W-:Y:S01]  /*5e60*/  FMUL.FTZ R28, R28, R11.reuse ;  /* 0x0000000b1c1c7220 */ /* 0x080fe20000410000 */
[-C--:B------:R-:W-:Y:S01]  /*5e70*/  FMUL.FTZ R29, R29, R11.reuse ;  /* 0x0000000b1d1d7220 */ /* 0x080fe20000410000 */
        /* <DEDUP_REMOVED lines=126> */
[----:B------:R-:W-:Y:S06]  /*6660*/  @!P0 BRA `(.L_x_3851) ;  /* 0x0000000000048947 */ /* 0x000fec0003800000 */
[----:B------:R-:W-:Y:S01]  /*6670*/  BPT.TRAP 0x1 ;  /* 0x000000040000795c */ /* 0x000fe20000300000 */
.L_x_3851:
[----:B------:R-:W-:Y:S01]  /*6680*/  IMAD R10, R19, 0x8, R2 ;  /* 0x00000008130a7824 */ /* 0x000fe200078e0202 */
[----:B------:R-:W-:-:S04]  /*6690*/  SHF.L.U32 R11, R185, 0x1f, RZ ;  /* 0x0000001fb90b7819 */ /* 0x000fc800000006ff */
[----:B------:R0:W1:Y:S01]  /*66a0*/  SYNCS.PHASECHK.TRANS64.TRYWAIT P1, [R10+URZ+0x28c50], R11 ;  /* 0x028c500b0a0075a7 */ /* 0x000062000802017f */
[----:B------:R-:W-:Y:S05]  /*66b0*/  @!P0 BRA `(.L_x_3852) ;  /* 0x0000000000048947 */ /* 0x000fea0003800000 */
[----:B------:R-:W-:Y:S01]  /*66c0*/  BPT.TRAP 0x1 ;  /* 0x000000040000795c */ /* 0x000fe20000300000 */
.L_x_3852:
[----:B------:R-:W-:Y:S04]  /*66d0*/  BSSY B1, `(.L_x_3853) ;  /* 0x0000004000017945 */ /* 0x000fe80003800000 */
[----:B-1----:R-:W-:Y:S05]  /*66e0*/  @P1 BRA `(.L_x_3854) ;  /* 0x0000000000081947 */ /* 0x002fea0003800000 */
[----:B------:R-:W1:Y:S02]  /*66f0*/  SYNCS.PHASECHK.TRANS64.TRYWAIT P1, [R10+URZ+0x28c50], R11 ;  /* 0x028c500b0a0075a7 */ /* 0x000e64000802017f */
[----:B-1----:R-:W-:Y:S05]  /*6700*/  @!P1 BRA `(.L_x_3855) ;  /* 0x0000014800889947 */ /* 0x002fea0003800000 */
.L_x_3854:
[----:B------:R-:W-:Y:S05]  /*6710*/  BSYNC B1 ;  /* 0x0000000000017941 */ /* 0x000fea0003800000 */
.L_x_3853:
[----:B01----:R-:W-:Y:S01]  /*6720*/  IMAD R10, R19, 0x1000, R14 ;  /* 0x00001000130a7824 */ /* 0x003fe200078e020e */
[----:B------:R-:W-:Y:S01]  /*6730*/  WARPGROUP.ARRIVE ;  /* 0x00000000000079c5 */ /* 0x000fe20000000000 */
[----:B------:R-:W-:Y:S01]  /*6740*/  IMAD.MOV.U32 R11, RZ, RZ, 0x40000040 ;  /* 0x40000040ff0b7424 */ /* 0x000fe200078e00ff */
[----:B------:R-:W-:Y:S01]  /*6750*/  R2UR UR8, R8 ;  /* 0x00000000080872ca */ /* 0x000fe200000e0000 */
[C---:B------:R-:W-:Y:S01]  /*6760*/  VIADD R12, R10.reuse, 0x80 ;  /* 0x000000800a0c7836 */ /* 0x040fe20000000000 */
[----:B------:R-:W-:Y:S01]  /*6770*/  R2UR UR6, R10 ;  /* 0x000000000a0672ca */ /* 0x000fe200000e0000 */
[----:B------:R-:W-:Y:S01]  /*6780*/  IMAD.MOV.U32 R13, RZ, RZ, 0x40000040 ;  /* 0x40000040ff0d7424 */ /* 0x000fe200078e00ff */
[C---:B------:R-:W-:Y:S02]  /*6790*/  R2UR UR7, R11.reuse ;  /* 0x000000000b0772ca */ /* 0x040fe400000e0000 */
[----:B------:R-:W-:Y:S01]  /*67a0*/  R2UR UR10, R12 ;  /* 0x000000000c0a72ca */ /* 0x000fe200000e0000 */
[C---:B------:R-:W-:Y:S01]  /*67b0*/  VIADD R12, R10.reuse, 0x100 ;  /* 0x000001000a0c7836 */ /* 0x040fe20000000000 */
[----:B------:R-:W-:Y:S01]  /*67c0*/  R2UR UR5, R11 ;  /* 0x000000000b0572ca */ /* 0x000fe200000e0000 */
[----:B------:R-:W-:Y:S01]  /*67d0*/  VIADD R10, R10, 0x180 ;  /* 0x000001800a0a7836 */ /* 0x000fe20000000000 */
[----:B------:R-:W-:-:S02]  /*67e0*/  R2UR UR11, R13 ;  /* 0x000000000d0b72ca */ /* 0x000fc400000e0000 */
[----:B------:R-:W-:Y:S02]  /*67f0*/  R2UR UR9, R9 ;  /* 0x00000000090972ca */ /* 0x000fe400000e0000 */
[----:B------:R-:W-:Y:S01]  /*6800*/  R2UR UR18, R10 ;  /* 0x000000000a1272ca */ /* 0x000fe200000e0000 */
[----:B------:R-:W-:Y:S01]  /*6810*/  VIADD R10, R2, 0x26800 ;  /* 0x00026800020a7836 */ /* 0x000fe20000000000 */
[----:B------:R-:W-:Y:S02]  /*6820*/  R2UR UR14, R12 ;  /* 0x000000000c0e72ca */ /* 0x000fe400000e0000 */
[----:B------:R-:W-:Y:S02]  /*6830*/  R2UR UR15, R13 ;  /* 0x000000000d0f72ca */ /* 0x000fe400000e0000 */
[----:B------:R-:W-:Y:S02]  /*6840*/  SHF.R.U32.HI R10, RZ, 0x4, R10 ;  /* 0x00000004ff0a7819 */ /* 0x000fe4000001160a */
[----:B------:R-:W-:-:S02]  /*6850*/  R2UR UR12, R6 ;  /* 0x00000000060c72ca */ /* 0x000fc400000e0000 */
[----:B------:R-:W-:Y:S02]  /*6860*/  LOP3.LUT R10, R10, 0x3fff, RZ, 0xc0, !PT ;  /* 0x00003fff0a0a7812 */ /* 0x000fe400078ec0ff */
[----:B------:R-:W-:Y:S02]  /*6870*/  R2UR UR13, R7 ;  /* 0x00000000070d72ca */ /* 0x000fe400000e0000 */
[----:B------:R-:W-:Y:S02]  /*6880*/  LOP3.LUT R10, R10, 0x10000, RZ, 0xfc, !PT ;  /* 0x000100000a0a7812 */ /* 0x000fe400078efcff */
[----:B------:R-:W-:Y:S02]  /*6890*/  R2UR UR19, R11 ;  /* 0x000000000b1372ca */ /* 0x000fe400000e0000 */
[----:B------:R-:W-:Y:S02]  /*68a0*/  R2UR UR4, R10 ;  /* 0x000000000a0472ca */ /* 0x000fe400000e0000 */
[----:B------:R-:W-:-:S02]  /*68b0*/  R2UR UR16, R4 ;  /* 0x00000000041072ca */ /* 0x000fc400000e0000 */
[----:B------:R-:W-:-:S09]  /*68c0*/  R2UR UR17, R5 ;  /* 0x00000000051172ca */ /* 0x000fd200000e0000 */
        /* <DEDUP_REMOVED lines=17> */
.L_x_3856:
[----:B------:R-:W-:Y:S01]  /*69e0*/  IMAD R10, R19, 0x8, R2 ;  /* 0x00000008130a7824 */ /* 0x000fe200078e0202 */
[C---:B------:R-:W-:Y:S01]  /*69f0*/  ISETP.GT.AND P1, PT, R3.reuse, R0, PT ;  /* 0x000000000300720c */ /* 0x040fe20003f24270 */
[----:B------:R-:W-:Y:S02]  /*6a00*/  VIADD R3, R3, 0xffffffff ;  /* 0xffffffff03037836 */ /* 0x000fe40000000000 */
[----:B------:R-:W-:-:S05]  /*6a10*/  VIADD R10, R10, 0x28c60 ;  /* 0x00028c600a0a7836 */ /* 0x000fca0000000000 */
[----:B------:R-:W-:-:S04]  /*6a20*/  PRMT R10, R190, 0x654, R10 ;  /* 0x00000654be0a7816 */ /* 0x000fc8000000000a */
[----:B------:R1:W-:Y:S01]  /*6a30*/  SYNCS.ARRIVE.TRANS64.RED.A1T0 RZ, [R10+URZ], RZ ;  /* 0x000000ff0aff79a7 */ /* 0x0003e2000810043f */
[----:B------:R-:W-:Y:S05]  /*6a40*/  @P1 BRA `(.L_x_3857) ;  /* 0xfffffff000dc1947 */ /* 0x000fea000383ffff */
.L_x_3850:
[----:B------:R-:W-:Y:S05]  /*6a50*/  BSYNC B0 ;  /* 0x0000000000007941 */ /* 0x000fea0003800000 */
.L_x_3849:
[----:B------:R-:W-:Y:S01]  /*6a60*/  BAR.SYNC.DEFER_BLOCKING 0xe, 0x100 ;  /* 0x0384000000007b1d */ /* 0x000fe20000010000 */
[C---:B------:R-:W-:Y:S01]  /*6a70*/  IMAD R0, R19.reuse, 0x40, R195 ;  /* 0x0000004013007824 */ /* 0x040fe200078e02c3 */
[----:B------:R-:W-:Y:S01]  /*6a80*/  PLOP3.LUT P0, PT, PT, PT, PT, 0x8, 0x0 ;  /* 0x000000000000781c */ /* 0x000fe20003f0e170 */
[----:B------:R-:W-:Y:S01]  /*6a90*/  VIADD R19, R19, 0x1 ;  /* 0x0000000113137836 */ /* 0x000fe20000000000 */
[----:B------:R-:W-:Y:S01]  /*6aa0*/  CS2R R20, SRZ ;  /* 0x0000000000147805 */ /* 0x000fe2000001ff00 */
[----:B------:R-:W-:-:S03]  /*6ab0*/  IMAD R2, R0, 0x4, R2 ;  /* 0x0000000400027824 */ /* 0x000fc600078e0202 */
[----:B------:R-:W-:-:S04]  /*6ac0*/  ISETP.NE.AND P1, PT, R19, 0x2, PT ;  /* 0x000000021300780c */ /* 0x000fc80003f25270 */
[----:B------:R-:W-:Y:S01]  /*6ad0*/  SEL R19, R19, RZ, P1 ;  /* 0x000000ff13137207 */ /* 0x000fe20000800000 */
[----:B------:R-:W2:Y:S02]  /*6ae0*/  LDS R0, [R2+0x28800] ;  /* 0x0288000002007984 */ /* 0x000ea40000000800 */
        /* <DEDUP_REMOVED lines=63> */
[----:B------:R-:W-:-:S02]  /*6ee0*/  FMUL.FTZ R149, R149, R0 ;  /* 0x0000000095957220 */ /* 0x000fc40000410000 */
        /* <DEDUP_REMOVED lines=65> */
[----:B------:R-:W-:-:S04]  /*7300*/  SEL R0, RZ, 0x1, P1 ;  /* 0x00000001ff007807 */ /* 0x000fc80000800000 */
[----:B------:R-:W-:Y:S01]  /*7310*/  LOP3.LUT R185, R185, R0, RZ, 0x3c, !PT ;  /* 0x00000000b9b97212 */ /* 0x000fe200078e3cff */
[----:B------:R-:W-:Y:S06]  /*7320*/  BAR.ARV 0xf, 0x100 ;  /* 0x03c4000000007b1d */ /* 0x000fec0000002000 */
[----:B------:R-:W-:Y:S05]  /*7330*/  BRA `(.L_x_3844) ;  /* 0x0000006c00c47947 */ /* 0x000fea0003800000 */
.L_x_3841:
[----:B------:R-:W-:Y:S01]  /*7340*/  LOP3.LUT P1, RZ, R18, 0x4, RZ, 0xc0, !PT ;  /* 0x0000000412ff7812 */ /* 0x000fe2000782c0ff */
[----:B------:R-:W-:Y:S01]  /*7350*/  BSSY B0, `(.L_x_3858) ;  /* 0x000001e000007945 */ /* 0x000fe20003800000 */
[----:B------:R-:W-:-:S11]  /*7360*/  IMAD.MOV.U32 R0, RZ, RZ, RZ ;  /* 0x000000ffff007224 */ /* 0x000fd600078e00ff */
[----:B------:R-:W-:Y:S05]  /*7370*/  @!P1 BRA `(.L_x_3859) ;  /* 0x00000000006c9947 */ /* 0x000fea0003800000 */
[-C--:B------:R-:W-:Y:S02]  /*7380*/  IABS R0, R10.reuse ;  /* 0x0000000a00007213 */ /* 0x080fe40000000000 */
[----:B------:R-:W-:Y:S02]  /*7390*/  IADD3 R3, R171, -0x1, R10 ;  /* 0xffffffffab037810 */ /* 0x000fe40007ffe00a */
[----:B------:R-:W4:Y:S01]  /*73a0*/  I2F.RP R6, R0 ;  /* 0x0000000000067306 */ /* 0x000f220000209400 */
[----:B------:R-:W-:-:S05]  /*73b0*/  IABS R8, R10 ;  /* 0x0000000a00087213 */ /* 0x000fca0000000000 */
[----:B------:R-:W-:Y:S02]  /*73c0*/  IMAD.MOV R8, RZ, RZ, -R8 ;  /* 0x000000ffff087224 */ /* 0x000fe400078e0a08 */
[----:B----4-:R-:W4:Y:S02]  /*73d0*/  MUFU.RCP R6, R6 ;  /* 0x0000000600067308 */ /* 0x010f240000001000 */
[----:B----4-:R-:W-:Y:S01]  /*73e0*/  VIADD R4, R6, 0xffffffe ;  /* 0x0ffffffe06047836 */ /* 0x010fe20000000000 */
[----:B------:R-:W-:Y:S02]  /*73f0*/  IABS R6, R3 ;  /* 0x0000000300067213 */ /* 0x000fe40000000000 */
[----:B------:R-:W-:-:S03]  /*7400*/  LOP3.LUT R3, R3, R10, RZ, 0x3c, !PT ;  /* 0x0000000a03037212 */ /* 0x000fc600078e3cff */
[----:B------:R4:W0:Y:S01]  /*7410*/  F2I.FTZ.U32.TRUNC.NTZ R5, R4 ;  /* 0x0000000400057305 */ /* 0x000822000021f000 */
[----:B------:R-:W-:Y:S01]  /*7420*/  ISETP.GE.AND P2, PT, R3, RZ, PT ;  /* 0x000000ff0300720c */ /* 0x000fe20003f46270 */
[----:B----4-:R-:W-:Y:S02]  /*7430*/  IMAD.MOV.U32 R4, RZ, RZ, RZ ;  /* 0x000000ffff047224 */ /* 0x010fe400078e00ff */
[----:B0-----:R-:W-:-:S04]  /*7440*/  IMAD.MOV R7, RZ, RZ, -R5 ;  /* 0x000000ffff077224 */ /* 0x001fc800078e0a05 */
        /* <DEDUP_REMOVED lines=14> */
.L_x_3859:
[----:B------:R-:W-:Y:S05]  /*7530*/  BSYNC B0 ;  /* 0x0000000000007941 */ /* 0x000fea0003800000 */
.L_x_3858:
        /* <DEDUP_REMOVED lines=71> */
[----:B------:R-:W2:Y:S01]  /*79b0*/  LDL R3, [R1+0x44] ;  /* 0x0000440001037983 */ /* 0x000ea20000100800 */
[----:B------:R-:W-:Y:S03]  /*79c0*/  BSSY B6, `(.L_x_3860) ;  /* 0x000001c000067945 */ /* 0x000fe60003800000 */
[----:B--2---:R-:W0:Y:S02]  /*79d0*/  SHFL.IDX PT, R0, R3, RZ, 0x1f ;  /* 0x00001fff03007589 */ /* 0x004e2400000e0000 */
[----:B0-----:R-:W-:-:S04]  /*79e0*/  LEA.HI R3, R0, R0, RZ, 0x1 ;  /* 0x0000000000037211 */ /* 0x001fc800078f08ff */
[----:B------:R-:W-:-:S05]  /*79f0*/  LOP3.LUT R3, R3, 0x1fffe, RZ, 0xc0, !PT ;  /* 0x0001fffe03037812 */ /* 0x000fca00078ec0ff */
[----:B------:R-:W-:Y:S02]  /*7a00*/  IMAD.IADD R3, R0, 0x1, -R3 ;  /* 0x0000000100037824 */ /* 0x000fe400078e0a03 */
[----:B------:R-:W-:Y:S02]  /*7a10*/  VIADD R0, R2, 0x26800 ;  /* 0x0002680002007836 */ /* 0x000fe40000000000 */
[----:B------:R-:W-:-:S03]  /*7a20*/  IMAD R3, R3, 0x8000, R2 ;  /* 0x0000800003037824 */ /* 0x000fc600078e0202 */
[----:B------:R-:W-:Y:S01]  /*7a30*/  LOP3.LUT P0, RZ, R0, 0x3ff, RZ, 0xc0, !PT ;  /* 0x000003ff00ff7812 */ /* 0x000fe2000780c0ff */
[----:B------:R-:W-:-:S05]  /*7a40*/  VIADD R3, R3, 0x400 ;  /* 0x0000040003037836 */ /* 0x000fca0000000000 */
[----:B------:R-:W-:-:S04]  /*7a50*/  SHF.R.U32.HI R3, RZ, 0x4, R3 ;  /* 0x00000004ff037819 */ /* 0x000fc80000011603 */
[----:B------:R-:W-:-:S03]  /*7a60*/  LOP3.LUT R56, R3, 0x3fff, RZ, 0xc0, !PT ;  /* 0x00003fff03387812 */ /* 0x000fc600078ec0ff */
        /* <DEDUP_REMOVED lines=17> */
.L_x_3861:
[----:B------:R-:W-:Y:S05]  /*7b80*/  BSYNC B6 ;  /* 0x0000000000067941 */ /* 0x000fea0003800000 */
.L_x_3860:
[----:B------:R-:W-:Y:S02]  /*7b90*/  ULDC UR4, c[0x0][0x3f4] ;  /* 0x0000fd0000047ab9 */ /* 0x000fe40000000800 */
[----:B------:R-:W-:-:S13]  /*7ba0*/  ISETP.LT.AND P0, PT, RZ, UR4, PT ;  /* 0x00000004ff007c0c */ /* 0x000fda000bf01270 */
[----:B------:R-:W-:Y:S05]  /*7bb0*/  @P0 BRA `(.L_x_3862) ;  /* 0x0000000000400947 */ /* 0x000fea0003800000 */
[----:B------:R-:W2:Y:S02]  /*7bc0*/  LDL R20, [R1+0x3c] ;  /* 0x00003c0001147983 */ /* 0x000ea40000100800 */
[----:B--2---:R-:W-:-:S04]  /*7bd0*/  LEA.HI R0, R20, R20, RZ, 0x1 ;  /* 0x0000001414007211 */ /* 0x004fc800078f08ff */
[----:B------:R-:W-:-:S05]  /*7be0*/  LOP3.LUT R0, R0, 0xfffffffe, RZ, 0xc0, !PT ;  /* 0xfffffffe00007812 */ /* 0x000fca00078ec0ff */
[----:B------:R-:W-:-:S05]  /*7bf0*/  IMAD.IADD R0, R20, 0x1, -R0 ;  /* 0x0000000114007824 */ /* 0x000fca00078e0a00 */
[----:B------:R-:W-:-:S04]  /*7c00*/  SHF.L.U32 R3, R0, 0x1f, RZ ;  /* 0x0000001f00037819 */ /* 0x000fc800000006ff */
[----:B------:R0:W1:Y:S03]  /*7c10*/  SYNCS.PHASECHK.TRANS64.TRYWAIT P0, [R2+URZ+0x28c00], R3 ;  /* 0x028c0003020075a7 */ /* 0x000066000800017f */
[----:B-1----:R-:W-:Y:S05]  /*7c20*/  @!P0 NANOSLEEP.SYNCS 0x989680 ;  /* 0x009896800000895d */ /* 0x002fea0003900000 */
[----:B------:R-:W1:Y:S01]  /*7c30*/  @!P0 SYNCS.PHASECHK.TRANS64 P0, [R2+URZ+0x28c00], R3 ;  /* 0x028c0003020085a7 */ /* 0x000e62000800007f */
[----:B------:R-:W-:Y:S04]  /*7c40*/  BSSY B0, `(.L_x_3863) ;  /* 0x0000006000007945 */ /* 0x000fe80003800000 */
[----:B-1----:R-:W-:Y:S05]  /*7c50*/  @P0 BRA `(.L_x_3864) ;  /* 0x0000000000100947 */ /* 0x002fea0003800000 */
.L_x_3865:
[----:B-1----:R1:W2:Y:S02]  /*7c60*/  SYNCS.PHASECHK.TRANS64.TRYWAIT P0, [R2+URZ+0x28c00], R3 ;  /* 0x028c0003020075a7 */ /* 0x0022a4000800017f */
[----:B--2---:R-:W-:Y:S05]  /*7c70*/  @!P0 NANOSLEEP.SYNCS 0x989680 ;  /* 0x009896800000895d */ /* 0x004fea0003900000 */
[----:B------:R-:W2:Y:S02]  /*7c80*/  @!P0 SYNCS.PHASECHK.TRANS64 P0, [R2+URZ+0x28c00], R3 ;  /* 0x028c0003020085a7 */ /* 0x000ea4000800007f */
[----:B--2---:R-:W-:Y:S05]  /*7c90*/  @!P0 BRA `(.L_x_3865) ;  /* 0xfffffffc00f08947 */ /* 0x004fea000383ffff */
.L_x_3864:
[----:B------:R-:W-:Y:S05]  /*7ca0*/  BSYNC B0 ;  /* 0x0000000000007941 */ /* 0x000fea0003800000 */
.L_x_3863:
[----:B------:R-:W-:Y:S05]  /*7cb0*/  BRA `(.L_x_3866) ;  /* 0x0000002000bc7947 */ /* 0x000fea0003800000 */
.L_x_3862:
[----:B-----5:R-:W-:Y:S01]  /*7cc0*/  SHF.R.S32.HI R0, RZ, 0x1f, R154 ;  /* 0x0000001fff007819 */ /* 0x020fe2000001149a */
[----:B------:R-:W-:Y:S01]  /*7cd0*/  VIADD R4, R2, 0x20400 ;  /* 0x0002040002047836 */ /* 0x000fe20000000000 */
[----:B------:R-:W-:Y:S01]  /*7ce0*/  ULDC.64 UR4, c[0x0][0x3f8] ;  /* 0x0000fe0000047ab9 */ /* 0x000fe20000000a00 */
[----:B------:R-:W-:Y:S01]  /*7cf0*/  ULDC.64 UR6, c[0x0][0x408] ;  /* 0x0001020000067ab9 */ /* 0x000fe20000000a00 */
[----:B------:R-:W-:Y:S01]  /*7d00*/  BSSY B6, `(.L_x_3867) ;  /* 0x0000021000067945 */ /* 0x000fe20003800000 */
[----:B------:R-:W-:Y:S01]  /*7d10*/  IMAD R3, R0, UR4, RZ ;  /* 0x0000000400037c24 */ /* 0x000fe2000f8e02ff */
[----:B------:R-:W-:Y:S01]  /*7d20*/  LOP3.LUT P0, RZ, R4, 0x3ff, RZ, 0xc0, !PT ;  /* 0x000003ff04ff7812 */ /* 0x000fe2000780c0ff */
[----:B------:R-:W-:Y:S02]  /*7d30*/  IMAD R9, R0, UR6, RZ ;  /* 0x0000000600097c24 */ /* 0x000fe4000f8e02ff */
[----:B------:R-:W-:-:S04]  /*7d40*/  IMAD.WIDE.U32 R4, R154, UR4, RZ ;  /* 0x000000049a047c25 */ /* 0x000fc8000f8e00ff */
[C---:B------:R-:W-:Y:S01]  /*7d50*/  IMAD R3, R154.reuse, UR5, R3 ;  /* 0x000000059a037c24 */ /* 0x040fe2000f8e0203 */
[----:B------:R-:W-:Y:S01]  /*7d60*/  ULDC.64 UR4, c[0x0][0x3e8] ;  /* 0x0000fa0000047ab9 */ /* 0x000fe20000000a00 */
[----:B------:R-:W-:Y:S01]  /*7d70*/  IMAD.WIDE.U32 R6, R154, UR6, RZ ;  /* 0x000000069a067c25 */ /* 0x000fe2000f8e00ff */
[----:B------:R-:W-:-:S03]  /*7d80*/  LEA R25, P1, R4, UR4, 0x1 ;  /* 0x0000000404197c11 */ /* 0x000fc6000f8208ff */
[----:B------:R-:W-:Y:S01]  /*7d90*/  IMAD R9, R154, UR7, R9 ;  /* 0x000000079a097c24 */ /* 0x000fe2000f8e0209 */
[----:B------:R-:W-:Y:S01]  /*7da0*/  ULDC.64 UR6, c[0x0][0x400] ;  /* 0x0001000000067ab9 */ /* 0x000fe20000000a00 */
        /* <DEDUP_REMOVED lines=22> */
.L_x_3868:
[----:B------:R-:W-:Y:S05]  /*7f10*/  BSYNC B6 ;  /* 0x0000000000067941 */ /* 0x000fea0003800000 */
.L_x_3867:
[----:B------:R-:W-:Y:S01]  /*7f20*/  ULDC.U8 UR4, c[0x0][0x410] ;  /* 0x0001040000047ab9 */ /* 0x000fe20000000000 */
[----:B------:R-:W-:Y:S01]  /*7f30*/  BSSY B0, `(.L_x_3869) ;  /* 0x00001ff000007945 */ /* 0x000fe20003800000 */
[----:B------:R-:W-:Y:S01]  /*7f40*/  ISETP.NE.AND P0, PT, RZ, UR4, PT ;  /* 0x00000004ff007c0c */ /* 0x000fe2000bf05270 */
[----:B------:R-:W-:-:S12]  /*7f50*/  IMAD R4, R153, 0x40, R189 ;  /* 0x0000004099047824 */ /* 0x000fd800078e02bd */
[----:B------:R-:W-:Y:S05]  /*7f60*/  @!P0 BRA `(.L_x_3870) ;  /* 0x0000001000088947 */ /* 0x000fea0003800000 */
[----:B------:R-:W-:-:S03]  /*7f70*/  UMOV UR4, 0xffffffff ;  /* 0xffffffff00047882 */ /* 0x000fc60000000000 */
[----:B------:R-:W-:Y:S05]  /*7f80*/  BRA.DIV UR4, `(.L_x_3871) ;  /* 0x00000132047c7947 */ /* 0x000fea000b800000 */
[----:B------:R0:W1:Y:S04]  /*7f90*/  SHFL.IDX PT, R0, R26, RZ, 0x1c1f ;  /* 0x001c1fff1a007589 */ /* 0x00006800000e0000 */
[----:B------:R0:W2:Y:S04]  /*7fa0*/  SHFL.IDX PT, R3, R25, RZ, 0x1c1f ;  /* 0x001c1fff19037589 */ /* 0x0000a800000e0000 */
[----:B------:R-:W3:Y:S04]  /*7fb0*/  SHFL.IDX PT, R24, R24, RZ, 0x1c1f ;  /* 0x001c1fff18187589 */ /* 0x000ee800000e0000 */
[----:B------:R0:W4:Y:S02]  /*7fc0*/  SHFL.IDX PT, R21, R27, RZ, 0x1c1f ;  /* 0x001c1fff1b157589 */ /* 0x00012400000e0000 */
.L_x_4082:
[----:B------:R-:W5:Y:S01]  /*7fd0*/  LDL R7, [R1+0x3c] ;  /* 0x00003c0001077983 */ /* 0x000f620000100800 */
[----:B------:R-:W-:Y:S01]  /*7fe0*/  ULDC UR4, c[0x0][0x448] ;  /* 0x0001120000047ab9 */ /* 0x000fe20000000800 */
[----:B------:R-:W-:Y:S01]  /*7ff0*/  IMAD.SHL.U32 R10, R191, 0x40, RZ ;  /* 0x00000040bf0a7824 */ /* 0x000fe200078e00ff */
[----:B------:R-:W-:Y:S01]  /*8000*/  BSSY B1, `(.L_x_3872) ;  /* 0x0000023000017945 */ /* 0x000fe20003800000 */
[----:B------:R-:W-:Y:S01]  /*8010*/  IMAD R155, R155, UR4, RZ ;  /* 0x000000049b9b7c24 */ /* 0x000fe2000f8e02ff */
[----:B------:R-:W-:Y:S02]  /*8020*/  CS2R R8, SRZ ;  /* 0x0000000000087805 */ /* 0x000fe4000001ff00 */
[----:B0-----:R-:W-:Y:S02]  /*8030*/  LOP3.LUT R27, R10, 0x1c0, RZ, 0xc0, !PT ;  /* 0x000001c00a1b7812 */ /* 0x001fe400078ec0ff */
[----:B------:R-:W-:Y:S02]  /*8040*/  CS2R R10, SRZ ;  /* 0x00000000000a7805 */ /* 0x000fe4000001ff00 */
[----:B------:R-:W-:-:S02]  /*8050*/  ISETP.GE.AND P0, PT, R4, R155, PT ;  /* 0x0000009b0400720c */ /* 0x000fc40003f06270 */
[----:B-----5:R-:W-:-:S04]  /*8060*/  LEA.HI R5, R7, R7, RZ, 0x1 ;  /* 0x0000000707057211 */ /* 0x020fc800078f08ff */
[----:B------:R-:W-:Y:S02]  /*8070*/  LOP3.LUT R6, R5, 0xfffffffe, RZ, 0xc0, !PT ;  /* 0xfffffffe05067812 */ /* 0x000fe400078ec0ff */
[----:B------:R-:W-:-:S03]  /*8080*/  CS2R R4, SRZ ;  /* 0x0000000000047805 */ /* 0x000fc6000001ff00 */
[----:B------:R-:W-:Y:S01]  /*8090*/  IMAD.IADD R25, R7, 0x1, -R6 ;  /* 0x0000000107197824 */ /* 0x000fe200078e0a06 */
[----:B------:R-:W-:-:S04]  /*80a0*/  CS2R R6, SRZ ;  /* 0x0000000000067805 */ /* 0x000fc8000001ff00 */
[----:B------:R-:W-:Y:S01]  /*80b0*/  SHF.L.U32 R25, R25, 0x1f, RZ ;  /* 0x0000001f19197819 */ /* 0x000fe200000006ff */
[----:B------:R-:W-:Y:S06]  /*80c0*/  @P0 BRA `(.L_x_3873) ;  /* 0x0000000000580947 */ /* 0x000fec0003800000 */
[----:B------:R-:W-:Y:S01]  /*80d0*/  ULDC UR4, c[0x0][0x3f4] ;  /* 0x0000fd0000047ab9 */ /* 0x000fe20000000800 */
[----:B--2---:R-:W-:Y:S01]  /*80e0*/  IMAD.MOV.U32 R4, RZ, RZ, R3 ;  /* 0x000000ffff047224 */ /* 0x004fe200078e0003 */
[----:B------:R-:W-:Y:S01]  /*80f0*/  ISETP.GE.AND P2, PT, R186, UR4, PT ;  /* 0x00000004ba007c0c */ /* 0x000fe2000bf46270 */
[----:B-1----:R-:W-:Y:S01]  /*8100*/  IMAD.MOV.U32 R5, RZ, RZ, R0 ;  /* 0x000000ffff057224 */ /* 0x002fe200078e0000 */
[C---:B------:R-:W-:Y:S01]  /*8110*/  ISETP.GE.AND P3, PT, R194.reuse, UR4, PT ;  /* 0x00000004c2007c0c */ /* 0x040fe2000bf66270 */
[----:B------:R-:W-:Y:S01]  /*8120*/  IMAD.SHL.U32 R14, R194, 0x2, RZ ;  /* 0x00000002c20e7824 */ /* 0x000fe200078e00ff */
[----:B------:R-:W-:-:S04]  /*8130*/  SHF.R.S32.HI R9, RZ, 0x1f, R194 ;  /* 0x0000001fff097819 */ /* 0x000fc800000114c2 */
[----:B------:R-:W-:-:S05]  /*8140*/  SHF.L.U64.HI R9, R194, 0x1, R9 ;  /* 0x00000001c2097819 */ /* 0x000fca0000010209 */
[----:B------:R-:W-:Y:S02]  /*8150*/  @!P2 IMAD.WIDE R4, R186, 0x2, R4 ;  /* 0x00000002ba04a825 */ /* 0x000fe400078e0204 */
[-C--:B------:R-:W-:Y:S02]  /*8160*/  @!P3 IADD3 R12, P0, R3, R14.reuse, RZ ;  /* 0x0000000e030cb210 */ /* 0x080fe40007f1e0ff */
[----:B----4-:R-:W-:Y:S01]  /*8170*/  @!P3 IADD3 R14, P1, R21, R14, RZ ;  /* 0x0000000e150eb210 */ /* 0x010fe20007f3e0ff */
[----:B------:R0:W5:Y:S02]  /*8180*/  @!P2 LD.E.64 R6, desc[UR42][R4.64] ;  /* 0x0000002a0406a980 */ /* 0x000164000c101b00 */
[--C-:B------:R-:W-:Y:S02]  /*8190*/  @!P3 IMAD.X R13, R0, 0x1, R9.reuse, P0 ;  /* 0x00000001000db824 */ /* 0x100fe400000e0609 */
[----:B---3--:R-:W-:Y:S01]  /*81a0*/  @!P3 IMAD.X R15, R24, 0x1, R9, P1 ;  /* 0x00000001180fb824 */ /* 0x008fe200008e0609 */
[----:B------:R-:W-:Y:S01]  /*81b0*/  CS2R R8, SRZ ;  /* 0x0000000000087805 */ /* 0x000fe2000001ff00 */
[----:B0-----:R-:W-:-:S05]  /*81c0*/  IMAD.MOV.U32 R4, RZ, RZ, R21 ;  /* 0x000000ffff047224 */ /* 0x001fca00078e0015 */
[----:B------:R0:W5:Y:S01]  /*81d0*/  @!P3 LD.E.64 R8, desc[UR42][R14.64] ;  /* 0x0000002a0e08b980 */ /* 0x000162000c101b00 */
[----:B------:R-:W-:Y:S02]  /*81e0*/  IMAD.MOV.U32 R5, RZ, RZ, R24 ;  /* 0x000000ffff057224 */ /* 0x000fe400078e0018 */
[----:B------:R-:W-:Y:S01]  /*81f0*/  @!P2 IMAD.WIDE R20, R186, 0x2, R4 ;  /* 0x00000002ba14a825 */ /* 0x000fe200078e0204 */
[----:B------:R-:W-:-:S04]  /*8200*/  CS2R R4, SRZ ;  /* 0x0000000000047805 */ /* 0x000fc8000001ff00 */
[----:B------:R0:W5:Y:S04]  /*8210*/  @!P2 LD.E.64 R10, desc[UR42][R20.64] ;  /* 0x0000002a140aa980 */ /* 0x000168000c101b00 */
[----:B------:R0:W5:Y:S02]  /*8220*/  @!P3 LD.E.64 R4, desc[UR42][R12.64] ;  /* 0x0000002a0c04b980 */ /* 0x000164000c101b00 */
.L_x_3873:
[----:B------:R-:W-:Y:S05]  /*8230*/  BSYNC B1 ;  /* 0x0000000000017941 */ /* 0x000fea0003800000 */
.L_x_3872:
[----:B------:R-:W3:Y:S01]  /*8240*/  SYNCS.PHASECHK.TRANS64.TRYWAIT P0, [R2+URZ+0x28c00], R25 ;  /* 0x028c0019020075a7 */ /* 0x000ee2000800017f */
[----:B-1----:R-:W-:Y:S01]  /*8250*/  LOP3.LUT R0, R27, 0x18, R16, 0xf8, !PT ;  /* 0x000000181b007812 */ /* 0x002fe200078ef810 */
[----:B0-----:R-:W-:Y:S01]  /*8260*/  IMAD R20, R153, -0x40, R155 ;  /* 0xffffffc099147824 */ /* 0x001fe200078e029b */
[----:B------:R-:W-:Y:S01]  /*8270*/  SHF.R.U32.HI R27, RZ, 0x3, R27 ;  /* 0x00000003ff1b7819 */ /* 0x000fe2000001161b */
[--C-:B-----5:R-:W-:Y:S01]  /*8280*/  IMAD.MOV.U32 R15, RZ, RZ, R11.reuse ;  /* 0x000000ffff0f7224 */ /* 0x120fe200078e000b */
[----:B----4-:R-:W-:Y:S01]  /*8290*/  SHF.R.U64 R21, R10, 0x10, R11 ;  /* 0x000000100a157819 */ /* 0x010fe2000000120b */
[----:B--2---:R-:W-:Y:S01]  /*82a0*/  IMAD.MOV.U32 R3, RZ, RZ, R4 ;  /* 0x000000ffff037224 */ /* 0x004fe200078e0004 */
[----:B------:R-:W-:Y:S01]  /*82b0*/  LOP3.LUT R31, R0, R27, RZ, 0x3c, !PT ;  /* 0x0000001b001f7212 */ /* 0x000fe200078e3cff */
[----:B------:R-:W-:Y:S01]  /*82c0*/  IMAD.MOV.U32 R0, RZ, RZ, R5 ;  /* 0x000000ffff007224 */ /* 0x000fe200078e0005 */
[----:B---3--:R-:W-:Y:S01]  /*82d0*/  SHF.R.U32.HI R24, RZ, 0x10, R11 ;  /* 0x00000010ff187819 */ /* 0x008fe2000001160b */
[----:B------:R-:W-:Y:S01]  /*82e0*/  IMAD.MOV.U32 R12, RZ, RZ, R6 ;  /* 0x000000ffff0c7224 */ /* 0x000fe200078e0006 */
[----:B------:R-:W-:Y:S01]  /*82f0*/  SHF.R.U64 R4, R4, 0x10, R5 ;  /* 0x0000001004047819 */ /* 0x000fe20000001205 */
[----:B------:R-:W-:Y:S01]  /*8300*/  IMAD R11, R198, 0x200, R31 ;  /* 0x00000200c60b7824 */ /* 0x000fe200078e021f */
[----:B------:R-:W-:Y:S01]  /*8310*/  SHF.R.U32.HI R27, RZ, 0x10, R5 ;  /* 0x00000010ff1b7819 */ /* 0x000fe20000011605 */
[--C-:B------:R-:W-:Y:S01]  /*8320*/  IMAD.MOV.U32 R13, RZ, RZ, R7.reuse ;  /* 0x000000ffff0d7224 */ /* 0x100fe200078e0007 */
[--C-:B------:R-:W-:Y:S01]  /*8330*/  SHF.R.U64 R29, R6, 0x10, R7.reuse ;  /* 0x00000010061d7819 */ /* 0x100fe20000001207 */
[----:B------:R-:W-:Y:S01]  /*8340*/  IMAD.MOV.U32 R14, RZ, RZ, R10 ;  /* 0x000000ffff0e7224 */ /* 0x000fe200078e000a */
[----:B------:R-:W-:Y:S01]  /*8350*/  SHF.R.U32.HI R26, RZ, 0x10, R7 ;  /* 0x00000010ff1a7819 */ /* 0x000fe20000011607 */
[----:B------:R-:W-:Y:S01]  /*8360*/  IMAD R11, R11, 0x2, R2 ;  /* 0x000000020b0b7824 */ /* 0x000fe200078e0202 */
[----:B------:R-:W-:Y:S01]  /*8370*/  VIMNMX R20, R20, 0x40, PT ;  /* 0x0000004014147848 */ /* 0x000fe20003fe0100 */
[----:B------:R-:W-:Y:S01]  /*8380*/  BSSY B1, `(.L_x_3874) ;  /* 0x000000f000017945 */ /* 0x000fe20003800000 */
[----:B------:R-:W-:Y:S01]  /*8390*/  IMAD.MOV.U32 R5, RZ, RZ, R8 ;  /* 0x000000ffff057224 */ /* 0x000fe200078e0008 */
[--C-:B------:R-:W-:Y:S01]  /*83a0*/  SHF.R.U64 R6, R8, 0x10, R9.reuse ;  /* 0x0000001008067819 */ /* 0x100fe20000001209 */
[----:B------:R-:W-:Y:S01]  /*83b0*/  IMAD.MOV.U32 R10, RZ, RZ, R9 ;  /* 0x000000ffff0a7224 */ /* 0x000fe200078e0009 */
[----:B------:R-:W-:Y:S01]  /*83c0*/  PRMT R3, R3, 0x5410, R4 ;  /* 0x0000541003037816 */ /* 0x000fe20000000004 */
[C---:B------:R-:W-:Y:S01]  /*83d0*/  VIADD R4, R11.reuse, 0x20400 ;  /* 0x000204000b047836 */ /* 0x040fe20000000000 */
[----:B------:R-:W-:Y:S01]  /*83e0*/  PRMT R8, R0, 0x5410, R27 ;  /* 0x0000541000087816 */ /* 0x000fe2000000001b */
[----:B------:R-:W-:Y:S01]  /*83f0*/  VIADD R0, R11, 0x20440 ;  /* 0x000204400b007836 */ /* 0x000fe20000000000 */
[----:B------:R-:W-:-:S02]  /*8400*/  SHF.R.U32.HI R7, RZ, 0x10, R9 ;  /* 0x00000010ff077819 */ /* 0x000fc40000011609 */
[----:B------:R-:W-:Y:S02]  /*8410*/  PRMT R12, R12, 0x5410, R29 ;  /* 0x000054100c0c7816 */ /* 0x000fe4000000001d */
[----:B------:R-:W-:Y:S02]  /*8420*/  LOP3.LUT P2, RZ, R191, 0x4, RZ, 0xc0, !PT ;  /* 0x00000004bfff7812 */ /* 0x000fe4000784c0ff */
[----:B------:R-:W-:Y:S02]  /*8430*/  ISETP.GE.AND P1, PT, R189, R20, PT ;  /* 0x00000014bd00720c */ /* 0x000fe40003f26270 */
[----:B------:R-:W-:Y:S02]  /*8440*/  PRMT R13, R13, 0x5410, R26 ;  /* 0x000054100d0d7816 */ /* 0x000fe4000000001a */
[----:B------:R-:W-:Y:S01]  /*8450*/  PRMT R14, R14, 0x5410, R21 ;  /* 0x000054100e0e7816 */ /* 0x000fe20000000015 */
[----:B------:R-:W-:Y:S08]  /*8460*/  @!P0 BRA `(.L_x_3875) ;  /* 0x0000012c00b88947 */ /* 0x000ff00003800000 */
.L_x_4083:
[----:B------:R-:W-:Y:S05]  /*8470*/  BSYNC B1 ;  /* 0x0000000000017941 */ /* 0x000fea0003800000 */
.L_x_3874:
[----:B------:R-:W-:Y:S01]  /*8480*/  BSSY B1, `(.L_x_3876) ;  /* 0x0000059000017945 */ /* 0x000fe20003800000 */
[----:B------:R-:W-:Y:S01]  /*8490*/  PRMT R15, R15, 0x5410, R24 ;  /* 0x000054100f0f7816 */ /* 0x000fe20000000018 */
[----:B------:R-:W-:Y:S01]  /*84a0*/  @P2 VIADD R0, R4, 0xffffffc0 ;  /* 0xffffffc004002836 */ /* 0x000fe20000000000 */
[----:B------:R-:W-:Y:S02]  /*84b0*/  PRMT R9, R5, 0x5410, R6 ;  /* 0x0000541005097816 */ /* 0x000fe40000000006 */
[----:B------:R-:W-:Y:S01]  /*84c0*/  PRMT R10, R10, 0x5410, R7 ;  /* 0x000054100a0a7816 */ /* 0x000fe20000000007 */
[----:B------:R-:W-:Y:S06]  /*84d0*/  @P1 BRA `(.L_x_3877) ;  /* 0x00000004004c1947 */ /* 0x000fec0003800000 */
[----:B------:R-:W1:Y:S01]  /*84e0*/  LDC R5, c[0x0][0x3f4] ;  /* 0x0000fd00ff057b82 */ /* 0x000e620000000800 */
[----:B------:R-:W-:Y:S01]  /*84f0*/  BSSY B2, `(.L_x_3878) ;  /* 0x000002a000027945 */ /* 0x000fe20003800000 */
[-C--:B-1----:R-:W-:Y:S02]  /*8500*/  ISETP.GE.AND P0, PT, R186, R5.reuse, PT ;  /* 0x00000005ba00720c */ /* 0x082fe40003f06270 */
[----:B------:R-:W-:-:S11]  /*8510*/  ISETP.GE.AND P1, PT, R194, R5, PT ;  /* 0x00000005c200720c */ /* 0x000fd60003f26270 */
[----:B------:R-:W-:Y:S05]  /*8520*/  @P0 BRA `(.L_x_3879) ;  /* 0x0000000000980947 */ /* 0x000fea0003800000 */
[----:B------:R-:W1:Y:S01]  /*8530*/  LDS.128 R4, [R11+0x20400] ;  /* 0x020400000b047984 */ /* 0x000e620000000c00 */
[----:B------:R-:W-:Y:S01]  /*8540*/  IMAD.U32 R29, R14, 0x10000, RZ ;  /* 0x000100000e1d7824 */ /* 0x000fe200078e00ff */
[C---:B------:R-:W-:Y:S01]  /*8550*/  LOP3.LUT R28, R12.reuse, 0xffff0000, RZ, 0xc0, !PT ;  /* 0xffff00000c1c7812 */ /* 0x040fe200078ec0ff */
[----:B------:R-:W-:Y:S01]  /*8560*/  IMAD.U32 R27, R12, 0x10000, RZ ;  /* 0x000100000c1b7824 */ /* 0x000fe200078e00ff */
[----:B------:R-:W-:Y:S01]  /*8570*/  LOP3.LUT R30, R14, 0xffff0000, RZ, 0xc0, !PT ;  /* 0xffff00000e1e7812 */ /* 0x000fe200078ec0ff */
[C---:B-1----:R-:W-:Y:S01]  /*8580*/  IMAD.U32 R21, R4.reuse, 0x10000, RZ ;  /* 0x0001000004157824 */ /* 0x042fe200078e00ff */
[----:B------:R-:W-:Y:S01]  /*8590*/  LOP3.LUT R4, R4, 0xffff0000, RZ, 0xc0, !PT ;  /* 0xffff000004047812 */ /* 0x000fe200078ec0ff */
[C---:B------:R-:W-:Y:S01]  /*85a0*/  IMAD.U32 R24, R5.reuse, 0x10000, RZ ;  /* 0x0001000005187824 */ /* 0x040fe200078e00ff */
[----:B------:R-:W-:Y:S01]  /*85b0*/  LOP3.LUT R5, R5, 0xffff0000, RZ, 0xc0, !PT ;  /* 0xffff000005057812 */ /* 0x000fe200078ec0ff */
[C---:B0-----:R-:W-:Y:S01]  /*85c0*/  IMAD.U32 R25, R6.reuse, 0x10000, RZ ;  /* 0x0001000006197824 */ /* 0x041fe200078e00ff */
[----:B------:R-:W-:Y:S01]  /*85d0*/  LOP3.LUT R6, R6, 0xffff0000, RZ, 0xc0, !PT ;  /* 0xffff000006067812 */ /* 0x000fe200078ec0ff */
[C---:B------:R-:W-:Y:S01]  /*85e0*/  FMUL.FTZ R32, R4.reuse, R29 ;  /* 0x0000001d04207220 */ /* 0x040fe20000410000 */
[----:B------:R-:W-:Y:S01]  /*85f0*/  FMUL.FTZ R4, R4, R27 ;  /* 0x0000001b04047220 */ /* 0x000fe20000410000 */
[----:B------:R-:W-:-:S02]  /*8600*/  IMAD.U32 R26, R7, 0x10000, RZ ;  /* 0x00010000071a7824 */ /* 0x000fc400078e00ff */
[----:B------:R-:W-:Y:S01]  /*8610*/  FMUL.FTZ R31, R5, R30 ;  /* 0x0000001e051f7220 */ /* 0x000fe20000410000 */
[----:B------:R-:W-:Y:S01]  /*8620*/  FFMA.FTZ R32, R21, R27, -R32 ;  /* 0x0000001b15207223 */ /* 0x000fe20000010820 */
[-C--:B------:R-:W-:Y:S01]  /*8630*/  FMUL.FTZ R33, R5, R28.reuse ;  /* 0x0000001c05217220 */ /* 0x080fe20000410000 */
[----:B------:R-:W-:Y:S01]  /*8640*/  LOP3.LUT R7, R7, 0xffff0000, RZ, 0xc0, !PT ;  /* 0xffff000007077812 */ /* 0x000fe200078ec0ff */
[----:B------:R-:W-:Y:S01]  /*8650*/  FFMA.FTZ R29, R21, R29, R4 ;  /* 0x0000001d151d7223 */ /* 0x000fe20000010004 */
        /* <DEDUP_REMOVED lines=19> */
.L_x_3879:
[----:B------:R-:W-:Y:S05]  /*8790*/  BSYNC B2 ;  /* 0x0000000000027941 */ /* 0x000fea0003800000 */
.L_x_3878:
[----:B------:R-:W-:Y:S05]  /*87a0*/  @P1 BRA `(.L_x_3877) ;  /* 0x0000000000981947 */ /* 0x000fea0003800000 */
[----:B-1----:R-:W1:Y:S01]  /*87b0*/  LDS.128 R4, [R0] ;  /* 0x0000000000047984 */ /* 0x002e620000000c00 */
        /* <DEDUP_REMOVED lines=37> */
.L_x_3877:
[----:B------:R-:W-:Y:S05]  /*8a10*/  BSYNC B1 ;  /* 0x0000000000017941 */ /* 0x000fea0003800000 */
.L_x_3876:
[----:B-12---:R-:W-:-:S05]  /*8a20*/  VIADD R5, R189, 0x20 ;  /* 0x00000020bd057836 */ /* 0x006fca0000000000 */
[----:B------:R-:W-:-:S13]  /*8a30*/  ISETP.GE.AND P0, PT, R5, R20, PT ;  /* 0x000000140500720c */ /* 0x000fda0003f06270 */
[----:B------:R-:W-:Y:S05]  /*8a40*/  @P0 BRA `(.L_x_3880) ;  /* 0x0000001400340947 */ /* 0x000fea0003800000 */
        /* <DEDUP_REMOVED lines=9> */
[----:B------:R-:W-:Y:S02]  /*8ae0*/  LOP3.LUT R29, R12, 0xffff0000, RZ, 0xc0, !PT ;  /* 0xffff00000c1d7812 */ /* 0x000fe400078ec0ff */
[----:B------:R-:W-:Y:S01]  /*8af0*/  LOP3.LUT R30, R15, 0xffff0000, RZ, 0xc0, !PT ;  /* 0xffff00000f1e7812 */ /* 0x000fe200078ec0ff */
[C---:B-1----:R-:W-:Y:S01]  /*8b00*/  IMAD.U32 R20, R4.reuse, 0x10000, RZ ;  /* 0x0001000004147824 */ /* 0x042fe200078e00ff */
[----:B------:R-:W-:Y:S01]  /*8b10*/  LOP3.LUT R4, R4, 0xffff0000, RZ, 0xc0, !PT ;  /* 0xffff000004047812 */ /* 0x000fe200078ec0ff */
[C---:B------:R-:W-:Y:S01]  /*8b20*/  IMAD.U32 R21, R5.reuse, 0x10000, RZ ;  /* 0x0001000005157824 */ /* 0x040fe200078e00ff */
[----:B------:R-:W-:Y:S01]  /*8b30*/  LOP3.LUT R5, R5, 0xffff0000, RZ, 0xc0, !PT ;  /* 0xffff000005057812 */ /* 0x000fe200078ec0ff */
[C---:B------:R-:W-:Y:S01]  /*8b40*/  IMAD.U32 R14, R7.reuse, 0x10000, RZ ;  /* 0x00010000070e7824 */ /* 0x040fe200078e00ff */
[----:B------:R-:W-:Y:S01]  /*8b50*/  LOP3.LUT R7, R7, 0xffff0000, RZ, 0xc0, !PT ;  /* 0xffff000007077812 */ /* 0x000fe200078ec0ff */
[-C--:B0-----:R-:W-:Y:S01]  /*8b60*/  FMUL.FTZ R25, R28, R4.reuse ;  /* 0x000000041c197220 */ /* 0x081fe20000410000 */
        /* <DEDUP_REMOVED lines=25> */
.L_x_3882:
[----:B------:R-:W-:Y:S05]  /*8d00*/  BSYNC B1 ;  /* 0x0000000000017941 */ /* 0x000fea0003800000 */
.L_x_3881:
[----:B------:R-:W-:Y:S05]  /*8d10*/  @P1 BRA `(.L_x_3880) ;  /* 0x0000001000801947 */ /* 0x000fea0003800000 */
[----:B-1----:R-:W1:Y:S01]  /*8d20*/  LDS.128 R4, [R0+0x1000] ;  /* 0x0010000000047984 */ /* 0x002e620000000c00 */
[C---:B------:R-:W-:Y:S01]  /*8d30*/  IMAD.U32 R21, R9.reuse, 0x10000, RZ ;  /* 0x0001000009157824 */ /* 0x040fe200078e00ff */
[----:B------:R-:W-:Y:S01]  /*8d40*/  LOP3.LUT R26, R9, 0xffff0000, RZ, 0xc0, !PT ;  /* 0xffff0000091a7812 */ /* 0x000fe200078ec0ff */
[C---:B------:R-:W-:Y:S01]  /*8d50*/  IMAD.U32 R15, R3.reuse, 0x10000, RZ ;  /* 0x00010000030f7824 */ /* 0x040fe200078e00ff */
[----:B------:R-:W-:Y:S01]  /*8d60*/  LOP3.LUT R24, R3, 0xffff0000, RZ, 0xc0, !PT ;  /* 0xffff000003187812 */ /* 0x000fe200078ec0ff */
[C---:B0-----:R-:W-:Y:S01]  /*8d70*/  IMAD.U32 R25, R10.reuse, 0x10000, RZ ;  /* 0x000100000a197824 */ /* 0x041fe200078e00ff */
[----:B------:R-:W-:Y:S01]  /*8d80*/  LOP3.LUT R27, R10, 0xffff0000, RZ, 0xc0, !PT ;  /* 0xffff00000a1b7812 */ /* 0x000fe200078ec0ff */
[C---:B-1----:R-:W-:Y:S01]  /*8d90*/  IMAD.U32 R11, R4.reuse, 0x10000, RZ ;  /* 0x00010000040b7824 */ /* 0x042fe200078e00ff */
        /* <DEDUP_REMOVED lines=13> */
[----:B------:R-:W-:Y:S01]  /*8e70*/  FFMA.FTZ R5, R24, R12, -R13 ;  /* 0x0000000c18057223 */ /* 0x000fe2000001080d */
[C---:B------:R-:W-:Y:S01]  /*8e80*/  LOP3.LUT R21, R8.reuse, 0xffff0000, RZ, 0xc0, !PT ;  /* 0xffff000008157812 */ /* 0x040fe200078ec0ff */
[----:B------:R-:W-:Y:S02]  /*8e90*/  IMAD.U32 R13, R8, 0x10000, RZ ;  /* 0x00010000080d7824 */ /* 0x000fe400078e00ff */
[----:B------:R-:W-:Y:S01]  /*8ea0*/  FMUL.FTZ R8, R25, R6 ;  /* 0x0000000619087220 */ /* 0x000fe20000410000 */
[-C--:B------:R-:W-:Y:S01]  /*8eb0*/  FMUL.FTZ R14, R27, R7.reuse ;  /* 0x000000071b0e7220 */ /* 0x080fe20000410000 */
[----:B------:R-:W-:Y:S01]  /*8ec0*/  FFMA.FTZ R12, R26, R12, R15 ;  /* 0x0000000c1a0c7223 */ /* 0x000fe2000001000f */
        /* <DEDUP_REMOVED lines=10> */
[----:B------:R3:W-:Y:S01]  /*8f70*/  STS.128 [R0+0x1000], R4 ;  /* 0x0010000400007388 */ /* 0x0007e20000000c00 */
[----:B------:R-:W-:Y:S05]  /*8f80*/  BRA `(.L_x_3880) ;  /* 0x0000000c00e47947 */ /* 0x000fea0003800000 */
.L_x_3870:
[----:B------:R-:W-:-:S03]  /*8f90*/  UMOV UR4, 0xffffffff ;  /* 0xffffffff00047882 */ /* 0x000fc60000000000 */
[----:B------:R-:W-:Y:S05]  /*8fa0*/  BRA.DIV UR4, `(.L_x_3883) ;  /* 0x0000012204fc7947 */ /* 0x000fea000b800000 */
[----:B------:R0:W1:Y:S04]  /*8fb0*/  SHFL.IDX PT, R0, R26, RZ, 0x1c1f ;  /* 0x001c1fff1a007589 */ /* 0x00006800000e0000 */
[----:B------:R0:W2:Y:S04]  /*8fc0*/  SHFL.IDX PT, R3, R25, RZ, 0x1c1f ;  /* 0x001c1fff19037589 */ /* 0x0000a800000e0000 */
[----:B------:R0:W3:Y:S04]  /*8fd0*/  SHFL.IDX PT, R20, R24, RZ, 0x1c1f ;  /* 0x001c1fff18147589 */ /* 0x0000e800000e0000 */
[----:B------:R0:W4:Y:S02]  /*8fe0*/  SHFL.IDX PT, R14, R27, RZ, 0x1c1f ;  /* 0x001c1fff1b0e7589 */ /* 0x00012400000e0000 */
.L_x_4089:
[----:B------:R-:W5:Y:S01]  /*8ff0*/  LDL R6, [R1+0x3c] ;  /* 0x00003c0001067983 */ /* 0x000f620000100800 */
[----:B------:R-:W-:Y:S01]  /*9000*/  ULDC UR4, c[0x0][0x448] ;  /* 0x0001120000047ab9 */ /* 0x000fe20000000800 */
[----:B------:R-:W0:Y:S01]  /*9010*/  LDC R21, c[0x0][0x3f4] ;  /* 0x0000fd00ff157b82 */ /* 0x000e220000000800 */
[----:B------:R-:W-:Y:S01]  /*9020*/  IMAD R155, R155, UR4, RZ ;  /* 0x000000049b9b7c24 */ /* 0x000fe2000f8e02ff */
[----:B------:R-:W-:Y:S01]  /*9030*/  BSSY B1, `(.L_x_3884) ;  /* 0x0000017000017945 */ /* 0x000fe20003800000 */
[----:B------:R-:W-:Y:S02]  /*9040*/  CS2R R8, SRZ ;  /* 0x0000000000087805 */ /* 0x000fe4000001ff00 */
[----:B------:R-:W-:Y:S02]  /*9050*/  CS2R R10, SRZ ;  /* 0x00000000000a7805 */ /* 0x000fe4000001ff00 */
[----:B------:R-:W-:Y:S02]  /*9060*/  ISETP.GE.AND P0, PT, R4, R155, PT ;  /* 0x0000009b0400720c */ /* 0x000fe40003f06270 */
[----:B-----5:R-:W-:-:S04]  /*9070*/  LEA.HI R5, R6, R6, RZ, 0x1 ;  /* 0x0000000606057211 */ /* 0x020fc800078f08ff */
[----:B------:R-:W-:-:S05]  /*9080*/  LOP3.LUT R5, R5, 0xfffffffe, RZ, 0xc0, !PT ;  /* 0xfffffffe05057812 */ /* 0x000fca00078ec0ff */
[----:B0-----:R-:W-:Y:S01]  /*9090*/  IMAD.IADD R27, R6, 0x1, -R5 ;  /* 0x00000001061b7824 */ /* 0x001fe200078e0a05 */
[----:B------:R-:W-:Y:S02]  /*90a0*/  CS2R R4, SRZ ;  /* 0x0000000000047805 */ /* 0x000fe4000001ff00 */
[----:B------:R-:W-:Y:S02]  /*90b0*/  CS2R R6, SRZ ;  /* 0x0000000000067805 */ /* 0x000fe4000001ff00 */
[----:B------:R-:W-:Y:S01]  /*90c0*/  SHF.L.U32 R27, R27, 0x1f, RZ ;  /* 0x0000001f1b1b7819 */ /* 0x000fe200000006ff */
[----:B------:R-:W-:Y:S06]  /*90d0*/  @P0 BRA `(.L_x_3885) ;  /* 0x0000000000300947 */ /* 0x000fec0003800000 */
[----:B------:R-:W-:Y:S01]  /*90e0*/  ULDC UR4, c[0x0][0x3f4] ;  /* 0x0000fd0000047ab9 */ /* 0x000fe20000000800 */
[C---:B------:R-:W-:Y:S01]  /*90f0*/  IMAD.SHL.U32 R15, R16.reuse, 0x2, RZ ;  /* 0x00000002100f7824 */ /* 0x040fe200078e00ff */
[C---:B------:R-:W-:Y:S02]  /*9100*/  ISETP.GE.AND P2, PT, R16.reuse, UR4, PT ;  /* 0x0000000410007c0c */ /* 0x040fe4000bf46270 */
[----:B------:R-:W-:Y:S02]  /*9110*/  SHF.L.U64.HI R5, R16, 0x1, R17 ;  /* 0x0000000110057819 */ /* 0x000fe40000010211 */
[-C--:B--2---:R-:W-:Y:S02]  /*9120*/  IADD3 R12, P0, R3, R15.reuse, RZ ;  /* 0x0000000f030c7210 */ /* 0x084fe40007f1e0ff */
[----:B----4-:R-:W-:-:S03]  /*9130*/  IADD3 R14, P1, R14, R15, RZ ;  /* 0x0000000f0e0e7210 */ /* 0x010fc60007f3e0ff */
[--C-:B-1----:R-:W-:Y:S02]  /*9140*/  IMAD.X R13, R0, 0x1, R5.reuse, P0 ;  /* 0x00000001000d7824 */ /* 0x102fe400000e0605 */
[----:B---3--:R-:W-:Y:S01]  /*9150*/  IMAD.X R15, R20, 0x1, R5, P1 ;  /* 0x00000001140f7824 */ /* 0x008fe200008e0605 */
[----:B------:R-:W-:Y:S01]  /*9160*/  CS2R R4, SRZ ;  /* 0x0000000000047805 */ /* 0x000fe2000001ff00 */
[----:B------:R-:W-:Y:S06]  /*9170*/  @P2 BRA `(.L_x_3885) ;  /* 0x0000000000082947 */ /* 0x000fec0003800000 */
[----:B------:R0:W5:Y:S04]  /*9180*/  LD.E.128 R4, desc[UR42][R12.64] ;  /* 0x0000002a0c047980 */ /* 0x000168000c101d00 */
[----:B------:R0:W5:Y:S02]  /*9190*/  LD.E.128 R8, desc[UR42][R14.64] ;  /* 0x0000002a0e087980 */ /* 0x000164000c101d00 */
.L_x_3885:
[----:B------:R-:W-:Y:S05]  /*91a0*/  BSYNC B1 ;  /* 0x0000000000017941 */ /* 0x000fea0003800000 */
.L_x_3884:
[----:B------:R-:W3:Y:S01]  /*91b0*/  SYNCS.PHASECHK.TRANS64.TRYWAIT P1, [R2+URZ+0x28c00], R27 ;  /* 0x028c001b020075a7 */ /* 0x000ee2000802017f */
[----:B-1----:R-:W-:Y:S01]  /*91c0*/  IMAD R0, R153, -0x40, R155 ;  /* 0xffffffc099007824 */ /* 0x002fe200078e029b */
[----:B-----5:R-:W-:Y:S01]  /*91d0*/  SHF.R.U64 R28, R4, 0x10, R5 ;  /* 0x00000010041c7819 */ /* 0x020fe20000001205 */
[----:B--2---:R-:W-:Y:S01]  /*91e0*/  IMAD.MOV.U32 R3, RZ, RZ, R4 ;  /* 0x000000ffff037224 */ /* 0x004fe200078e0004 */
[----:B------:R-:W-:Y:S01]  /*91f0*/  SHF.R.U64 R29, R8, 0x10, R9 ;  /* 0x00000010081d7819 */ /* 0x000fe20000001209 */
[--C-:B0-----:R-:W-:Y:S01]  /*9200*/  IMAD.MOV.U32 R12, RZ, RZ, R5.reuse ;  /* 0x000000ffff0c7224 */ /* 0x101fe200078e0005 */
[----:B------:R-:W-:Y:S01]  /*9210*/  SHF.R.U32.HI R33, RZ, 0x10, R5 ;  /* 0x00000010ff217819 */ /* 0x000fe20000011605 */
[----:B----4-:R-:W-:Y:S01]  /*9220*/  IMAD.MOV.U32 R14, RZ, RZ, R8 ;  /* 0x000000ffff0e7224 */ /* 0x010fe200078e0008 */
[--C-:B------:R-:W-:Y:S01]  /*9230*/  SHF.R.U64 R31, R6, 0x10, R7.reuse ;  /* 0x00000010061f7819 */ /* 0x100fe20000001207 */
[----:B------:R-:W-:Y:S01]  /*9240*/  IMAD.MOV.U32 R4, RZ, RZ, R6 ;  /* 0x000000ffff047224 */ /* 0x000fe200078e0006 */
[--C-:B------:R-:W-:Y:S01]  /*9250*/  SHF.R.U32.HI R26, RZ, 0x10, R7.reuse ;  /* 0x00000010ff1a7819 */ /* 0x100fe20000011607 */
[----:B------:R-:W-:Y:S01]  /*9260*/  IMAD.MOV.U32 R13, RZ, RZ, R7 ;  /* 0x000000ffff0d7224 */ /* 0x000fe200078e0007 */
[----:B------:R-:W-:Y:S01]  /*9270*/  ISETP.GE.AND P0, PT, R16, R21, PT ;  /* 0x000000151000720c */ /* 0x000fe20003f06270 */
[--C-:B------:R-:W-:Y:S01]  /*9280*/  IMAD.MOV.U32 R15, RZ, RZ, R9.reuse ;  /* 0x000000ffff0f7224 */ /* 0x100fe200078e0009 */
[----:B------:R-:W-:Y:S01]  /*9290*/  VIMNMX R8, R0, 0x40, PT ;  /* 0x0000004000087848 */ /* 0x000fe20003fe0100 */
[----:B------:R-:W-:Y:S01]  /*92a0*/  VIADD R25, R189, 0x20 ;  /* 0x00000020bd197836 */ /* 0x000fe20000000000 */
[----:B------:R-:W-:Y:S01]  /*92b0*/  SHF.R.U32.HI R6, RZ, 0x10, R9 ;  /* 0x00000010ff067819 */ /* 0x000fe20000011609 */
[----:B---3--:R-:W-:Y:S01]  /*92c0*/  IMAD.MOV.U32 R20, RZ, RZ, R10 ;  /* 0x000000ffff147224 */ /* 0x008fe200078e000a */
[--C-:B------:R-:W-:Y:S01]  /*92d0*/  SHF.R.U64 R7, R10, 0x10, R11.reuse ;  /* 0x000000100a077819 */ /* 0x100fe2000000120b */
[--C-:B------:R-:W-:Y:S01]  /*92e0*/  IMAD.MOV.U32 R24, RZ, RZ, R11.reuse ;  /* 0x000000ffff187224 */ /* 0x100fe200078e000b */
[----:B------:R-:W-:Y:S01]  /*92f0*/  SHF.R.U32.HI R5, RZ, 0x10, R11 ;  /* 0x00000010ff057819 */ /* 0x000fe2000001160b */
[----:B------:R-:W-:Y:S01]  /*9300*/  BSSY B1, `(.L_x_3886) ;  /* 0x000000c000017945 */ /* 0x000fe20003800000 */
[----:B------:R-:W-:-:S02]  /*9310*/  PRMT R0, R3, 0x5410, R28 ;  /* 0x0000541003007816 */ /* 0x000fc4000000001c */
[-C--:B------:R-:W-:Y:S02]  /*9320*/  ISETP.GE.OR P2, PT, R189, R8.reuse, P0 ;  /* 0x00000008bd00720c */ /* 0x080fe40000746670 */
[----:B------:R-:W-:Y:S02]  /*9330*/  PRMT R3, R12, 0x5410, R33 ;  /* 0x000054100c037816 */ /* 0x000fe40000000021 */
[----:B------:R-:W-:Y:S02]  /*9340*/  ISETP.GE.OR P0, PT, R25, R8, P0 ;  /* 0x000000081900720c */ /* 0x000fe40000706670 */
[----:B------:R-:W-:Y:S02]  /*9350*/  PRMT R12, R4, 0x5410, R31 ;  /* 0x00005410040c7816 */ /* 0x000fe4000000001f */
[----:B------:R-:W-:Y:S02]  /*9360*/  PRMT R13, R13, 0x5410, R26 ;  /* 0x000054100d0d7816 */ /* 0x000fe4000000001a */
[----:B------:R-:W-:-:S02]  /*9370*/  PRMT R14, R14, 0x5410, R29 ;  /* 0x000054100e0e7816 */ /* 0x000fc4000000001d */
[----:B------:R-:W-:Y:S02]  /*9380*/  PRMT R15, R15, 0x5410, R6 ;  /* 0x000054100f0f7816 */ /* 0x000fe40000000006 */
[----:B------:R-:W-:Y:S02]  /*9390*/  PRMT R20, R20, 0x5410, R7 ;  /* 0x0000541014147816 */ /* 0x000fe40000000007 */
[----:B------:R-:W-:Y:S01]  /*93a0*/  PRMT R24, R24, 0x5410, R5 ;  /* 0x0000541018187816 */ /* 0x000fe20000000005 */
[----:B------:R-:W-:Y:S06]  /*93b0*/  @!P1 BRA `(.L_x_3887) ;  /* 0x0000012000689947 */ /* 0x000fec0003800000 */
.L_x_4090:
[----:B------:R-:W-:Y:S05]  /*93c0*/  BSYNC B1 ;  /* 0x0000000000017941 */ /* 0x000fea0003800000 */
.L_x_3886:
[----:B------:R-:W-:Y:S04]  /*93d0*/  BSSY B1, `(.L_x_3888) ;  /* 0x000005a000017945 */ /* 0x000fe80003800000 */
[----:B------:R-:W-:Y:S05]  /*93e0*/  @P2 BRA `(.L_x_3889) ;  /* 0x0000000400602947 */ /* 0x000fea0003800000 */
[----:B------:R-:W-:Y:S01]  /*93f0*/  IMAD.SHL.U32 R4, R191, 0x40, RZ ;  /* 0x00000040bf047824 */ /* 0x000fe200078e00ff */
[----:B------:R-:W-:Y:S01]  /*9400*/  LOP3.LUT R41, R14, 0xffff0000, RZ, 0xc0, !PT ;  /* 0xffff00000e297812 */ /* 0x000fe200078ec0ff */
[----:B------:R-:W-:Y:S02]  /*9410*/  IMAD.IADD R6, R16, 0x1, R21 ;  /* 0x0000000110067824 */ /* 0x000fe400078e0215 */
[----:B------:R-:W-:Y:S01]  /*9420*/  IMAD.U32 R39, R14, 0x10000, RZ ;  /* 0x000100000e277824 */ /* 0x000fe200078e00ff */
[----:B------:R-:W-:Y:S01]  /*9430*/  LOP3.LUT R7, R4, 0x1c0, RZ, 0xc0, !PT ;  /* 0x000001c004077812 */ /* 0x000fe200078ec0ff */
[----:B------:R-:W-:-:S03]  /*9440*/  IMAD.U32 R37, R0, 0x10000, RZ ;  /* 0x0001000000257824 */ /* 0x000fc600078e00ff */
[----:B------:R-:W-:Y:S02]  /*9450*/  SHF.R.U32.HI R9, RZ, 0x3, R7 ;  /* 0x00000003ff097819 */ /* 0x000fe40000011607 */
[C---:B------:R-:W-:Y:S02]  /*9460*/  LOP3.LUT R6, R7.reuse, 0x38, R6, 0xf8, !PT ;  /* 0x0000003807067812 */ /* 0x040fe400078ef806 */
[----:B------:R-:W-:Y:S02]  /*9470*/  LOP3.LUT R4, R7, 0x38, R16, 0xf8, !PT ;  /* 0x0000003807047812 */ /* 0x000fe400078ef810 */
[-C--:B------:R-:W-:Y:S02]  /*9480*/  LOP3.LUT R7, R6, R9.reuse, RZ, 0x3c, !PT ;  /* 0x0000000906077212 */ /* 0x080fe400078e3cff */
[----:B------:R-:W-:-:S03]  /*9490*/  LOP3.LUT R5, R4, R9, RZ, 0x3c, !PT ;  /* 0x0000000904057212 */ /* 0x000fc600078e3cff */
[C---:B0-----:R-:W-:Y:S02]  /*94a0*/  IMAD R27, R198.reuse, 0x200, R7 ;  /* 0x00000200c61b7824 */ /* 0x041fe400078e0207 */
[----:B------:R-:W-:Y:S02]  /*94b0*/  IMAD R5, R198, 0x200, R5 ;  /* 0x00000200c6057824 */ /* 0x000fe400078e0205 */
[--C-:B------:R-:W-:Y:S02]  /*94c0*/  IMAD R27, R27, 0x2, R2.reuse ;  /* 0x000000021b1b7824 */ /* 0x100fe400078e0202 */
[----:B------:R-:W-:-:S03]  /*94d0*/  IMAD R26, R5, 0x2, R2 ;  /* 0x00000002051a7824 */ /* 0x000fc600078e0202 */
[----:B------:R-:W0:Y:S04]  /*94e0*/  LDS.128 R8, [R27+0x20400] ;  /* 0x020400001b087984 */ /* 0x000e280000000c00 */
[----:B------:R-:W1:Y:S01]  /*94f0*/  LDS.128 R4, [R26+0x20400] ;  /* 0x020400001a047984 */ /* 0x000e620000000c00 */
[C---:B0-----:R-:W-:Y:S01]  /*9500*/  IMAD.U32 R32, R8.reuse, 0x10000, RZ ;  /* 0x0001000008207824 */ /* 0x041fe200078e00ff */
[----:B------:R-:W-:Y:S01]  /*9510*/  LOP3.LUT R8, R8, 0xffff0000, RZ, 0xc0, !PT ;  /* 0xffff000008087812 */ /* 0x000fe200078ec0ff */
[C---:B------:R-:W-:Y:S01]  /*9520*/  IMAD.U32 R34, R10.reuse, 0x10000, RZ ;  /* 0x000100000a227824 */ /* 0x040fe200078e00ff */
[----:B------:R-:W-:Y:S01]  /*9530*/  LOP3.LUT R10, R10, 0xffff0000, RZ, 0xc0, !PT ;  /* 0xffff00000a0a7812 */ /* 0x000fe200078ec0ff */
[----:B-1----:R-:W-:Y:S02]  /*9540*/  IMAD.U32 R28, R4, 0x10000, RZ ;  /* 0x00010000041c7824 */ /* 0x002fe400078e00ff */
[C---:B------:R-:W-:Y:S01]  /*9550*/  FMUL.FTZ R43, R32.reuse, R39 ;  /* 0x00000027202b7220 */ /* 0x040fe20000410000 */
[----:B------:R-:W-:Y:S01]  /*9560*/  FMUL.FTZ R45, R32, R37 ;  /* 0x00000025202d7220 */ /* 0x000fe20000410000 */
[----:B------:R-:W-:Y:S01]  /*9570*/  LOP3.LUT R4, R4, 0xffff0000, RZ, 0xc0, !PT ;  /* 0xffff000004047812 */ /* 0x000fe200078ec0ff */
[----:B------:R-:W-:Y:S01]  /*9580*/  FMUL.FTZ R47, R8, R41 ;  /* 0x00000029082f7220 */ /* 0x000fe20000410000 */
[----:B------:R-:W-:Y:S01]  /*9590*/  FFMA.FTZ R32, R28, R37, -R43 ;  /* 0x000000251c207223 */ /* 0x000fe2000001082b */
[----:B------:R-:W-:Y:S01]  /*95a0*/  LOP3.LUT R37, R0, 0xffff0000, RZ, 0xc0, !PT ;  /* 0xffff000000257812 */ /* 0x000fe200078ec0ff */
[----:B------:R-:W-:-:S02]  /*95b0*/  IMAD.U32 R43, R20, 0x10000, RZ ;  /* 0x00010000142b7824 */ /* 0x000fc400078e00ff */
[----:B------:R-:W-:Y:S01]  /*95c0*/  FFMA.FTZ R36, R28, R39, R45 ;  /* 0x000000271c247223 */ /* 0x000fe2000001002d */
[----:B------:R-:W-:Y:S01]  /*95d0*/  IMAD.U32 R39, R12, 0x10000, RZ ;  /* 0x000100000c277824 */ /* 0x000fe200078e00ff */
[----:B------:R-:W-:Y:S01]  /*95e0*/  LOP3.LUT R45, R20, 0xffff0000, RZ, 0xc0, !PT ;  /* 0xffff0000142d7812 */ /* 0x000fe200078ec0ff */
[-C--:B------:R-:W-:Y:S01]  /*95f0*/  FMUL.FTZ R49, R8, R37.reuse ;  /* 0x0000002508317220 */ /* 0x080fe20000410000 */
[----:B------:R-:W-:Y:S01]  /*9600*/  FFMA.FTZ R47, R4, R37, -R47 ;  /* 0x00000025042f7223 */ /* 0x000fe2000001082f */
[----:B------:R-:W-:Y:S02]  /*9610*/  IMAD.U32 R30, R6, 0x10000, RZ ;  /* 0x00010000061e7824 */ /* 0x000fe400078e00ff */
[C---:B------:R-:W-:Y:S01]  /*9620*/  FMUL.FTZ R37, R34.reuse, R43 ;  /* 0x0000002b22257220 */ /* 0x040fe20000410000 */
[----:B------:R-:W-:Y:S01]  /*9630*/  FMUL.FTZ R34, R34, R39 ;  /* 0x0000002722227220 */ /* 0x000fe20000410000 */
[----:B------:R-:W-:Y:S01]  /*9640*/  LOP3.LUT R6, R6, 0xffff0000, RZ, 0xc0, !PT ;  /* 0xffff000006067812 */ /* 0x000fe200078ec0ff */
[----:B------:R-:W-:Y:S01]  /*9650*/  FFMA.FTZ R49, R4, R41, R49 ;  /* 0x0000002904317223 */ /* 0x000fe20000010031 */
[----:B------:R-:W-:Y:S01]  /*9660*/  FFMA.FTZ R39, R30, R39, -R37 ;  /* 0x000000271e277223 */ /* 0x000fe20000010825 */
[----:B------:R-:W-:Y:S01]  /*9670*/  LOP3.LUT R37, R12, 0xffff0000, RZ, 0xc0, !PT ;  /* 0xffff00000c257812 */ /* 0x000fe200078ec0ff */
[----:B------:R-:W-:-:S02]  /*9680*/  IMAD.U32 R33, R9, 0x10000, RZ ;  /* 0x0001000009217824 */ /* 0x000fc400078e00ff */
[----:B------:R-:W-:Y:S01]  /*9690*/  FMUL.FTZ R41, R10, R45 ;  /* 0x0000002d0a297220 */ /* 0x000fe20000410000 */
[----:B------:R-:W-:Y:S02]  /*96a0*/  IMAD.U32 R28, R15, 0x10000, RZ ;  /* 0x000100000f1c7824 */ /* 0x000fe400078e00ff */
[----:B------:R-:W-:Y:S01]  /*96b0*/  FFMA.FTZ R43, R30, R43, R34 ;  /* 0x0000002b1e2b7223 */ /* 0x000fe20000010022 */
[-C--:B------:R-:W-:Y:S01]  /*96c0*/  FMUL.FTZ R51, R10, R37.reuse ;  /* 0x000000250a337220 */ /* 0x080fe20000410000 */
[----:B------:R-:W-:Y:S02]  /*96d0*/  IMAD.U32 R35, R11, 0x10000, RZ ;  /* 0x000100000b237824 */ /* 0x000fe400078e00ff */
[----:B------:R-:W-:Y:S01]  /*96e0*/  FFMA.FTZ R38, R6, R37, -R41 ;  /* 0x0000002506267223 */ /* 0x000fe20000010829 */
[----:B------:R-:W-:Y:S02]  /*96f0*/  IMAD.U32 R4, R3, 0x10000, RZ ;  /* 0x0001000003047824 */ /* 0x000fe400078e00ff */
[----:B------:R-:W-:Y:S01]  /*9700*/  FMUL.FTZ R30, R33, R28 ;  /* 0x0000001c211e7220 */ /* 0x000fe20000410000 */
[----:B------:R-:W-:-:S02]  /*9710*/  IMAD.U32 R10, R24, 0x10000, RZ ;  /* 0x00010000180a7824 */ /* 0x000fc400078e00ff */
[----:B------:R-:W-:Y:S01]  /*9720*/  FFMA.FTZ R40, R6, R45, R51 ;  /* 0x0000002d06287223 */ /* 0x000fe20000010033 */
[----:B------:R-:W-:Y:S02]  /*9730*/  IMAD.U32 R8, R13, 0x10000, RZ ;  /* 0x000100000d087824 */ /* 0x000fe400078e00ff */
[----:B------:R-:W-:Y:S01]  /*9740*/  FMUL.FTZ R33, R33, R4 ;  /* 0x0000000421217220 */ /* 0x000fe20000410000 */
[----:B------:R-:W-:Y:S02]  /*9750*/  IMAD.U32 R29, R5, 0x10000, RZ ;  /* 0x00010000051d7824 */ /* 0x000fe400078e00ff */
[----:B------:R-:W-:Y:S01]  /*9760*/  FMUL.FTZ R6, R35, R10 ;  /* 0x0000000a23067220 */ /* 0x000fe20000410000 */
[----:B------:R-:W-:Y:S02]  /*9770*/  IMAD.U32 R31, R7, 0x10000, RZ ;  /* 0x00010000071f7824 */ /* 0x000fe400078e00ff */
[----:B------:R-:W-:Y:S01]  /*9780*/  FMUL.FTZ R34, R35, R8 ;  /* 0x0000000823227220 */ /* 0x000fe20000410000 */
[----:B------:R-:W-:Y:S01]  /*9790*/  FFMA.FTZ R33, R29, R28, R33 ;  /* 0x0000001c1d217223 */ /* 0x000fe20000010021 */
[----:B------:R-:W-:Y:S01]  /*97a0*/  LOP3.LUT R9, R9, 0xffff0000, RZ, 0xc0, !PT ;  /* 0xffff000009097812 */ /* 0x000fe200078ec0ff */
[----:B------:R-:W-:Y:S01]  /*97b0*/  FFMA.FTZ R35, R31, R8, -R6 ;  /* 0x000000081f237223 */ /* 0x000fe20000010806 */
[----:B------:R-:W-:Y:S01]  /*97c0*/  LOP3.LUT R11, R11, 0xffff0000, RZ, 0xc0, !PT ;  /* 0xffff00000b0b7812 */ /* 0x000fe200078ec0ff */
[----:B------:R-:W-:Y:S01]  /*97d0*/  FFMA.FTZ R30, R29, R4, -R30 ;  /* 0x000000041d1e7223 */ /* 0x000fe2000001081e */
[----:B------:R-:W-:Y:S01]  /*97e0*/  LOP3.LUT R8, R15, 0xffff0000, RZ, 0xc0, !PT ;  /* 0xffff00000f087812 */ /* 0x000fe200078ec0ff */
[----:B------:R-:W-:Y:S01]  /*97f0*/  FFMA.FTZ R31, R31, R10, R34 ;  /* 0x0000000a1f1f7223 */ /* 0x000fe20000010022 */
[----:B------:R-:W-:-:S02]  /*9800*/  LOP3.LUT R28, R24, 0xffff0000, RZ, 0xc0, !PT ;  /* 0xffff0000181c7812 */ /* 0x000fc400078ec0ff */
[----:B------:R-:W-:Y:S01]  /*9810*/  LOP3.LUT R4, R3, 0xffff0000, RZ, 0xc0, !PT ;  /* 0xffff000003047812 */ /* 0x000fe200078ec0ff */
[----:B------:R-:W-:Y:S01]  /*9820*/  FMUL.FTZ R10, R9, R8 ;  /* 0x00000008090a7220 */ /* 0x000fe20000410000 */
[----:B------:R-:W-:Y:S01]  /*9830*/  LOP3.LUT R6, R13, 0xffff0000, RZ, 0xc0, !PT ;  /* 0xffff00000d067812 */ /* 0x000fe200078ec0ff */
[----:B------:R-:W-:Y:S01]  /*9840*/  FMUL.FTZ R42, R11, R28 ;  /* 0x0000001c0b2a7220 */ /* 0x000fe20000410000 */
[----:B------:R-:W-:Y:S01]  /*9850*/  LOP3.LUT R5, R5, 0xffff0000, RZ, 0xc0, !PT ;  /* 0xffff000005057812 */ /* 0x000fe200078ec0ff */
[----:B------:R-:W-:Y:S01]  /*9860*/  FMUL.FTZ R29, R9, R4 ;  /* 0x00000004091d7220 */ /* 0x000fe20000410000 */
[----:B------:R-:W-:Y:S01]  /*9870*/  LOP3.LUT R7, R7, 0xffff0000, RZ, 0xc0, !PT ;  /* 0xffff000007077812 */ /* 0x000fe200078ec0ff */
[----:B------:R-:W-:Y:S02]  /*9880*/  FMUL.FTZ R11, R11, R6 ;  /* 0x000000060b0b7220 */ /* 0x000fe40000410000 */
        /* <DEDUP_REMOVED lines=9> */
[----:B------:R-:W-:Y:S01]  /*9920*/  F2FP.BF16.F32.PACK_AB R10, R40, R43 ;  /* 0x0000002b280a723e */ /* 0x000fe200000010ff */
[----:B------:R1:W-:Y:S01]  /*9930*/  STS.128 [R26+0x20400], R4 ;  /* 0x020400041a007388 */ /* 0x0003e20000000c00 */
[----:B------:R-:W-:-:S02]  /*9940*/  F2FP.BF16.F32.PACK_AB R9, R34, R33 ;  /* 0x000000212209723e */ /* 0x000fc400000010ff */
[----:B------:R-:W-:-:S05]  /*9950*/  F2FP.BF16.F32.PACK_AB R11, R28, R31 ;  /* 0x0000001f1c0b723e */ /* 0x000fca00000010ff */
[----:B------:R1:W-:Y:S02]  /*9960*/  STS.128 [R27+0x20400], R8 ;  /* 0x020400081b007388 */ /* 0x0003e40000000c00 */
.L_x_3889:
[----:B------:R-:W-:Y:S05]  /*9970*/  BSYNC B1 ;  /* 0x0000000000017941 */ /* 0x000fea0003800000 */
.L_x_3888:
[----:B------:R-:W-:Y:S05]  /*9980*/  @P0 BRA `(.L_x_3880) ;  /* 0x0000000400640947 */ /* 0x000fea0003800000 */
[----:B------:R-:W2:Y:S01]  /*9990*/  LDL R42, [R1+0x4c] ;  /* 0x00004c00012a7983 */ /* 0x000ea20000100800 */
[----:B-1----:R-:W-:Y:S01]  /*99a0*/  IMAD.SHL.U32 R5, R25, 0x40, RZ ;  /* 0x0000004019057824 */ /* 0x002fe200078e00ff */
[----:B------:R-:W-:Y:S01]  /*99b0*/  SHF.R.S32.HI R6, RZ, 0x1f, R25 ;  /* 0x0000001fff067819 */ /* 0x000fe20000011419 */
[----:B------:R-:W-:Y:S01]  /*99c0*/  IMAD.IADD R4, R16, 0x1, R21 ;  /* 0x0000000110047824 */ /* 0x000fe200078e0215 */
[C---:B------:R-:W-:Y:S01]  /*99d0*/  LOP3.LUT R38, R14.reuse, 0xffff0000, RZ, 0xc0, !PT ;  /* 0xffff00000e267812 */ /* 0x040fe200078ec0ff */
[----:B------:R-:W-:Y:S01]  /*99e0*/  IMAD.U32 R35, R14, 0x10000, RZ ;  /* 0x000100000e237824 */ /* 0x000fe200078e00ff */
[----:B------:R-:W-:Y:S01]  /*99f0*/  LEA.HI R6, R6, R25, RZ, 0x3 ;  /* 0x0000001906067211 */ /* 0x000fe200078f18ff */
[C---:B------:R-:W-:Y:S01]  /*9a00*/  IMAD.U32 R33, R0.reuse, 0x10000, RZ ;  /* 0x0001000000217824 */ /* 0x040fe200078e00ff */
[----:B------:R-:W-:Y:S01]  /*9a10*/  LOP3.LUT R5, R5, 0x1c0, RZ, 0xc0, !PT ;  /* 0x000001c005057812 */ /* 0x000fe200078ec0ff */
[----:B------:R-:W-:Y:S01]  /*9a20*/  IMAD.U32 R40, R15, 0x10000, RZ ;  /* 0x000100000f287824 */ /* 0x000fe200078e00ff */
[----:B------:R-:W-:Y:S01]  /*9a30*/  LOP3.LUT R0, R0, 0xffff0000, RZ, 0xc0, !PT ;  /* 0xffff000000007812 */ /* 0x000fe200078ec0ff */
[----:B------:R-:W-:Y:S01]  /*9a40*/  IMAD.SHL.U32 R6, R6, 0x40, RZ ;  /* 0x0000004006067824 */ /* 0x000fe200078e00ff */
[----:B------:R-:W-:Y:S01]  /*9a50*/  LOP3.LUT R4, R5, 0x38, R4, 0xf8, !PT ;  /* 0x0000003805047812 */ /* 0x000fe200078ef804 */
[----:B------:R-:W-:Y:S01]  /*9a60*/  IMAD.U32 R36, R3, 0x10000, RZ ;  /* 0x0001000003247824 */ /* 0x000fe200078e00ff */
[----:B------:R-:W-:Y:S01]  /*9a70*/  SHF.R.U32.HI R5, RZ, 0x3, R5 ;  /* 0x00000003ff057819 */ /* 0x000fe20000011605 */
[----:B------:R-:W-:Y:S01]  /*9a80*/  IMAD.U32 R39, R20, 0x10000, RZ ;  /* 0x0001000014277824 */ /* 0x000fe200078e00ff */
[----:B------:R-:W-:Y:S01]  /*9a90*/  LOP3.LUT R21, R6, 0xfffffe00, RZ, 0xc0, !PT ;  /* 0xfffffe0006157812 */ /* 0x000fe200078ec0ff */
[----:B------:R-:W-:Y:S01]  /*9aa0*/  IMAD.U32 R37, R12, 0x10000, RZ ;  /* 0x000100000c257824 */ /* 0x000fe200078e00ff */
[----:B------:R-:W-:-:S02]  /*9ab0*/  LOP3.LUT R4, R4, R5, RZ, 0x3c, !PT ;  /* 0x0000000504047212 */ /* 0x000fc400078e3cff */
[----:B------:R-:W-:Y:S02]  /*9ac0*/  LOP3.LUT R12, R12, 0xffff0000, RZ, 0xc0, !PT ;  /* 0xffff00000c0c7812 */ /* 0x000fe400078ec0ff */
[----:B------:R-:W-:Y:S01]  /*9ad0*/  LOP3.LUT R20, R20, 0xffff0000, RZ, 0xc0, !PT ;  /* 0xffff000014147812 */ /* 0x000fe200078ec0ff */
[----:B------:R-:W-:Y:S01]  /*9ae0*/  IMAD.IADD R21, R21, 0x1, R4 ;  /* 0x0000000115157824 */ /* 0x000fe200078e0204 */
[----:B------:R-:W-:Y:S02]  /*9af0*/  LOP3.LUT R15, R15, 0xffff0000, RZ, 0xc0, !PT ;  /* 0xffff00000f0f7812 */ /* 0x000fe400078ec0ff */
[----:B------:R-:W-:Y:S01]  /*9b00*/  LOP3.LUT R41, R24, 0xffff0000, RZ, 0xc0, !PT ;  /* 0xffff000018297812 */ /* 0x000fe200078ec0ff */
[----:B------:R-:W-:Y:S01]  /*9b10*/  IMAD R21, R21, 0x2, R2 ;  /* 0x0000000215157824 */ /* 0x000fe200078e0202 */
[----:B------:R-:W-:-:S04]  /*9b20*/  LOP3.LUT R3, R3, 0xffff0000, RZ, 0xc0, !PT ;  /* 0xffff000003037812 */ /* 0x000fc800078ec0ff */
[----:B------:R-:W1:Y:S02]  /*9b30*/  LDS.128 R8, [R21+0x20400] ;  /* 0x0204000015087984 */ /* 0x000e640000000c00 */
[C---:B-1----:R-:W-:Y:S01]  /*9b40*/  IMAD.U32 R29, R8.reuse, 0x10000, RZ ;  /* 0x00010000081d7824 */ /* 0x042fe200078e00ff */
[----:B------:R-:W-:Y:S01]  /*9b50*/  LOP3.LUT R8, R8, 0xffff0000, RZ, 0xc0, !PT ;  /* 0xffff000008087812 */ /* 0x000fe200078ec0ff */
[C---:B------:R-:W-:Y:S01]  /*9b60*/  IMAD.U32 R30, R9.reuse, 0x10000, RZ ;  /* 0x00010000091e7824 */ /* 0x040fe200078e00ff */
[----:B------:R-:W-:Y:S01]  /*9b70*/  LOP3.LUT R9, R9, 0xffff0000, RZ, 0xc0, !PT ;  /* 0xffff000009097812 */ /* 0x000fe200078ec0ff */
[-C--:B------:R-:W-:Y:S01]  /*9b80*/  FMUL.FTZ R34, R35, R29.reuse ;  /* 0x0000001d23227220 */ /* 0x080fe20000410000 */
[----:B------:R-:W-:Y:S01]  /*9b90*/  FMUL.FTZ R14, R33, R29 ;  /* 0x0000001d210e7220 */ /* 0x000fe20000410000 */
[-C--:B------:R-:W-:Y:S01]  /*9ba0*/  FMUL.FTZ R29, R38, R8.reuse ;  /* 0x00000008261d7220 */ /* 0x080fe20000410000 */
[C---:B------:R-:W-:Y:S01]  /*9bb0*/  IMAD.U32 R31, R10.reuse, 0x10000, RZ ;  /* 0x000100000a1f7824 */ /* 0x040fe200078e00ff */
[----:B------:R-:W-:Y:S01]  /*9bc0*/  LOP3.LUT R10, R10, 0xffff0000, RZ, 0xc0, !PT ;  /* 0xffff00000a0a7812 */ /* 0x000fe200078ec0ff */
[C---:B------:R-:W-:Y:S01]  /*9bd0*/  IMAD.U32 R32, R11.reuse, 0x10000, RZ ;  /* 0x000100000b207824 */ /* 0x040fe200078e00ff */
[----:B------:R-:W-:Y:S01]  /*9be0*/  LOP3.LUT R11, R11, 0xffff0000, RZ, 0xc0, !PT ;  /* 0xffff00000b0b7812 */ /* 0x000fe200078ec0ff */
[----:B--2---:R-:W1:Y:S02]  /*9bf0*/  LDS.128 R4, [R42+0x20400] ;  /* 0x020400002a047984 */ /* 0x004e640000000c00 */
[C---:B-1----:R-:W-:Y:S01]  /*9c00*/  IMAD.U32 R25, R4.reuse, 0x10000, RZ ;  /* 0x0001000004197824 */ /* 0x042fe200078e00ff */
[----:B------:R-:W-:Y:S01]  /*9c10*/  LOP3.LUT R4, R4, 0xffff0000, RZ, 0xc0, !PT ;  /* 0xffff000004047812 */ /* 0x000fe200078ec0ff */
[C---:B------:R-:W-:Y:S01]  /*9c20*/  IMAD.U32 R26, R5.reuse, 0x10000, RZ ;  /* 0x00010000051a7824 */ /* 0x040fe200078e00ff */
[----:B------:R-:W-:Y:S01]  /*9c30*/  LOP3.LUT R5, R5, 0xffff0000, RZ, 0xc0, !PT ;  /* 0xffff000005057812 */ /* 0x000fe200078ec0ff */
[-C--:B------:R-:W-:Y:S01]  /*9c40*/  FFMA.FTZ R34, R33, R25.reuse, -R34 ;  /* 0x0000001921227223 */ /* 0x080fe20000010822 */
[----:B------:R-:W-:Y:S01]  /*9c50*/  FFMA.FTZ R14, R35, R25, R14 ;  /* 0x00000019230e7223 */ /* 0x000fe2000001000e */
[----:B------:R-:W-:Y:S01]  /*9c60*/  FMUL.FTZ R25, R0, R8 ;  /* 0x0000000800197220 */ /* 0x000fe20000410000 */
[-C--:B------:R-:W-:Y:S01]  /*9c70*/  FMUL.FTZ R33, R40, R30.reuse ;  /* 0x0000001e28217220 */ /* 0x080fe20000410000 */
[----:B------:R-:W-:Y:S01]  /*9c80*/  FMUL.FTZ R35, R36, R30 ;  /* 0x0000001e24237220 */ /* 0x000fe20000410000 */
[----:B------:R-:W-:Y:S01]  /*9c90*/  FFMA.FTZ R29, R0, R4, -R29 ;  /* 0x00000004001d7223 */ /* 0x000fe2000001081d */
[----:B0-----:R-:W-:-:S02]  /*9ca0*/  IMAD.U32 R27, R6, 0x10000, RZ ;  /* 0x00010000061b7824 */ /* 0x001fc400078e00ff */
[-C--:B------:R-:W-:Y:S01]  /*9cb0*/  FMUL.FTZ R0, R39, R31.reuse ;  /* 0x0000001f27007220 */ /* 0x080fe20000410000 */
[----:B------:R-:W-:Y:S01]  /*9cc0*/  FFMA.FTZ R25, R38, R4, R25 ;  /* 0x0000000426197223 */ /* 0x000fe20000010019 */
[-C--:B------:R-:W-:Y:S01]  /*9cd0*/  FFMA.FTZ R33, R36, R26.reuse, -R33 ;  /* 0x0000001a24217223 */ /* 0x080fe20000010821 */
[----:B------:R-:W-:Y:S01]  /*9ce0*/  FFMA.FTZ R35, R40, R26, R35 ;  /* 0x0000001a28237223 */ /* 0x000fe20000010023 */
[C---:B------:R-:W-:Y:S01]  /*9cf0*/  FMUL.FTZ R4, R37.reuse, R31 ;  /* 0x0000001f25047220 */ /* 0x040fe20000410000 */
[----:B------:R-:W-:Y:S02]  /*9d00*/  IMAD.U32 R26, R24, 0x10000, RZ ;  /* 0x00010000181a7824 */ /* 0x000fe400078e00ff */
[-C--:B------:R-:W-:Y:S01]  /*9d10*/  FFMA.FTZ R8, R37, R27.reuse, -R0 ;  /* 0x0000001b25087223 */ /* 0x080fe20000010800 */
[-C--:B------:R-:W-:Y:S01]  /*9d20*/  FMUL.FTZ R31, R20, R10.reuse ;  /* 0x0000000a141f7220 */ /* 0x080fe20000410000 */
[----:B------:R-:W-:Y:S01]  /*9d30*/  FMUL.FTZ R37, R12, R10 ;  /* 0x0000000a0c257220 */ /* 0x000fe20000410000 */
[----:B------:R-:W-:Y:S01]  /*9d40*/  LOP3.LUT R6, R6, 0xffff0000, RZ, 0xc0, !PT ;  /* 0xffff000006067812 */ /* 0x000fe200078ec0ff */
[----:B------:R-:W-:Y:S01]  /*9d50*/  FFMA.FTZ R10, R39, R27, R4 ;  /* 0x0000001b270a7223 */ /* 0x000fe20000010004 */
[----:B------:R-:W-:-:S02]  /*9d60*/  IMAD.U32 R28, R7, 0x10000, RZ ;  /* 0x00010000071c7824 */ /* 0x000fc400078e00ff */
[----:B------:R-:W-:Y:S01]  /*9d70*/  FMUL.FTZ R27, R26, R32 ;  /* 0x000000201a1b7220 */ /* 0x000fe20000410000 */
[C---:B------:R-:W-:Y:S01]  /*9d80*/  IMAD.U32 R0, R13.reuse, 0x10000, RZ ;  /* 0x000100000d007824 */ /* 0x040fe200078e00ff */
[----:B------:R-:W-:Y:S01]  /*9d90*/  LOP3.LUT R13, R13, 0xffff0000, RZ, 0xc0, !PT ;  /* 0xffff00000d0d7812 */ /* 0x000fe200078ec0ff */
[-C--:B------:R-:W-:Y:S01]  /*9da0*/  FFMA.FTZ R31, R12, R6.reuse, -R31 ;  /* 0x000000060c1f7223 */ /* 0x080fe2000001081f */
[----:B------:R-:W-:Y:S01]  /*9db0*/  LOP3.LUT R7, R7, 0xffff0000, RZ, 0xc0, !PT ;  /* 0xffff000007077812 */ /* 0x000fe200078ec0ff */
[----:B------:R-:W-:Y:S01]  /*9dc0*/  FFMA.FTZ R37, R20, R6, R37 ;  /* 0x0000000614257223 */ /* 0x000fe20000010025 */
        /* <DEDUP_REMOVED lines=21> */
.L_x_3880:
[----:B------:R-:W-:Y:S05]  /*9f20*/  BSYNC B0 ;  /* 0x0000000000007941 */ /* 0x000fea0003800000 */
.L_x_3869:
[----:B------:R-:W-:Y:S01]  /*9f30*/  @!PT LDS RZ, [RZ] ;  /* 0x00000000fffff984 */ /* 0x000fe20000000800 */
[----:B------:R-:W-:Y:S01]  /*9f40*/  @!PT LDS RZ, [RZ] ;  /* 0x00000000fffff984 */ /* 0x000fe20000000800 */
[----:B------:R-:W-:Y:S01]  /*9f50*/  @!PT LDS RZ, [RZ] ;  /* 0x00000000fffff984 */ /* 0x000fe20000000800 */
[----:B------:R-:W-:Y:S01]  /*9f60*/  @!PT LDS RZ, [RZ] ;  /* 0x00000000fffff984 */ /* 0x000fe20000000800 */
[----:B------:R4:W-:Y:S06]  /*9f70*/  MEMBAR.ALL.CTA ;  /* 0x0000000000007992 */ /* 0x0009ec0000008000 */
[----:B----4-:R-:W4:Y:S01]  /*9f80*/  FENCE.VIEW.ASYNC.S ;  /* 0x00000000000073c6 */ /* 0x010f220000000000 */
[----:B------:R-:W-:Y:S05]  /*9f90*/  WARPSYNC.ALL ;  /* 0x0000000000007948 */ /* 0x000fea0003800000 */
[----:B----4-:R-:W-:Y:S06]  /*9fa0*/  BAR.SYNC.DEFER_BLOCKING 0xd, 0x80 ;  /* 0x0342000000007b1d */ /* 0x010fec0000010000 */
.L_x_3866:
[----:B---3--:R-:W-:-:S05]  /*9fb0*/  IMAD.U32 R0, RZ, RZ, UR37 ;  /* 0x00000025ff007e24 */ /* 0x008fca000f8e00ff */
[----:B------:R-:W-:-:S13]  /*9fc0*/  ISETP.NE.AND P0, PT, R0, 0x3, PT ;  /* 0x000000030000780c */ /* 0x000fda0003f05270 */
[----:B------:R-:W-:Y:S05]  /*9fd0*/  @!P0 BRA `(.L_x_3890) ;  /* 0x0000000000048947 */ /* 0x000fea0003800000 */
[----:B------:R-:W-:Y:S01]  /*9fe0*/  BPT.TRAP 0x1 ;  /* 0x000000040000795c */ /* 0x000fe20000300000 */
.L_x_3890:
[----:B------:R-:W-:Y:S01]  /*9ff0*/  IMAD R12, R19, 0x8, R2 ;  /* 0x00000008130c7824 */ /* 0x000fe200078e0202 */
[----:B------:R-:W-:-:S04]  /*a000*/  SHF.L.U32 R13, R185, 0x1f, RZ ;  /* 0x0000001fb90d7819 */ /* 0x000fc800000006ff */
[----:B------:R3:W4:Y:S01]  /*a010*/  SYNCS.PHASECHK.TRANS64.TRYWAIT P1, [R12+URZ+0x28c30], R13 ;  /* 0x028c300d0c0075a7 */ /* 0x000722000802017f */
[----:B------:R-:W-:Y:S05]  /*a020*/  @!P0 BRA `(.L_x_3891) ;  /* 0x0000000000048947 */ /* 0x000fea0003800000 */
[----:B------:R-:W-:Y:S01]  /*a030*/  BPT.TRAP 0x1 ;  /* 0x000000040000795c */ /* 0x000fe20000300000 */
.L_x_3891:
[C---:B------:R-:W-:Y:S02]  /*a040*/  VIADD R0, R2.reuse, 0x22400 ;  /* 0x0002240002007836 */ /* 0x040fe40000000000 */
[----:B01----:R-:W-:-:S03]  /*a050*/  VIADD R3, R2, 0x20400 ;  /* 0x0002040002037836 */ /* 0x003fc60000000000 */
[----:B------:R-:W-:Y:S02]  /*a060*/  SHF.R.U32.HI R0, RZ, 0x4, R0 ;  /* 0x00000004ff007819 */ /* 0x000fe40000011600 */
[----:B------:R-:W-:Y:S02]  /*a070*/  SHF.R.U32.HI R3, RZ, 0x4, R3 ;  /* 0x00000004ff037819 */ /* 0x000fe40000011603 */
[----:B------:R-:W-:Y:S02]  /*a080*/  LOP3.LUT R0, R0, 0x3fff, RZ, 0xc0, !PT ;  /* 0x00003fff00007812 */ /* 0x000fe400078ec0ff */
[----:B------:R-:W-:Y:S02]  /*a090*/  LOP3.LUT R3, R3, 0x3fff, RZ, 0xc0, !PT ;  /* 0x00003fff03037812 */ /* 0x000fe400078ec0ff */
[----:B------:R-:W-:Y:S01]  /*a0a0*/  LOP3.LUT R0, R0, 0x10000, RZ, 0xfc, !PT ;  /* 0x0001000000007812 */ /* 0x000fe200078efcff */
[----:B----4-:R-:W-:Y:S06]  /*a0b0*/  @P1 BRA `(.L_x_3892) ;  /* 0x0000000000081947 */ /* 0x010fec0003800000 */
[----:B------:R-:W0:Y:S02]  /*a0c0*/  SYNCS.PHASECHK.TRANS64.TRYWAIT P1, [R12+URZ+0x28c30], R13 ;  /* 0x028c300d0c0075a7 */ /* 0x000e24000802017f */
[----:B0-----:R-:W-:Y:S05]  /*a0d0*/  @!P1 BRA `(.L_x_3893) ;  /* 0x0000011400349947 */ /* 0x001fea0003800000 */
.L_x_3892:
[----:B--2---:R-:W-:Y:S01]  /*a0e0*/  IMAD R10, R19, 0x200, R0 ;  /* 0x00000200130a7824 */ /* 0x004fe200078e0200 */
[----:B------:R-:W-:Y:S01]  /*a0f0*/  LOP3.LUT R4, R3, 0x10000, RZ, 0xfc, !PT ;  /* 0x0001000003047812 */ /* 0x000fe200078efcff */
[----:B------:R-:W-:Y:S01]  /*a100*/  IMAD.MOV.U32 R5, RZ, RZ, 0x40000040 ;  /* 0x40000040ff057424 */ /* 0x000fe200078e00ff */
[----:B------:R-:W-:Y:S05]  /*a110*/  WARPSYNC.ALL ;  /* 0x0000000000007948 */ /* 0x000fea0003800000 */
[----:B------:R-:W-:Y:S01]  /*a120*/  IMAD.MOV.U32 R11, RZ, RZ, 0x40000040 ;  /* 0x40000040ff0b7424 */ /* 0x000fe200078e00ff */
[C---:B------:R-:W-:Y:S01]  /*a130*/  R2UR UR4, R4.reuse ;  /* 0x00000000040472ca */ /* 0x040fe200000e0000 */
[----:B------:R-:W-:Y:S01]  /*a140*/  WARPGROUP.ARRIVE ;  /* 0x00000000000079c5 */ /* 0x000fe20000000000 */
[----:B------:R-:W-:Y:S01]  /*a150*/  R2UR UR5, R5 ;  /* 0x00000000050572ca */ /* 0x000fe200000e0000 */
[----:B------:R-:W-:Y:S01]  /*a160*/  VIADD R8, R4, 0x2 ;  /* 0x0000000204087836 */ /* 0x000fe20000000000 */
[C---:B------:R-:W-:Y:S01]  /*a170*/  R2UR UR6, R10.reuse ;  /* 0x000000000a0672ca */ /* 0x040fe200000e0000 */
[----:B------:R-:W-:Y:S01]  /*a180*/  VIADD R6, R10, 0x2 ;  /* 0x000000020a067836 */ /* 0x000fe20000000000 */
[----:B------:R-:W-:Y:S01]  /*a190*/  R2UR UR7, R11 ;  /* 0x000000000b0772ca */ /* 0x000fe200000e0000 */
[----:B------:R-:W-:-:S02]  /*a1a0*/  IMAD.MOV.U32 R9, RZ, RZ, 0x40000040 ;  /* 0x40000040ff097424 */ /* 0x000fc400078e00ff */
[----:B------:R-:W-:Y:S02]  /*a1b0*/  IMAD.MOV.U32 R7, RZ, RZ, 0x40000040 ;  /* 0x40000040ff077424 */ /* 0x000fe400078e00ff */
[C---:B------:R-:W-:Y:S02]  /*a1c0*/  VIADD R14, R10.reuse, 0x4 ;  /* 0x000000040a0e7836 */ /* 0x040fe40000000000 */
[----:B------:R-:W-:Y:S02]  /*a1d0*/  IMAD.MOV.U32 R15, RZ, RZ, 0x40000040 ;  /* 0x40000040ff0f7424 */ /* 0x000fe400078e00ff */
[----:B------:R-:W-:Y:S02]  /*a1e0*/  VIADD R10, R10, 0x6 ;  /* 0x000000060a0a7836 */ /* 0x000fe40000000000 */
[----:B------:R-:W-:Y:S02]  /*a1f0*/  IMAD.MOV.U32 R5, RZ, RZ, 0x40000040 ;  /* 0x40000040ff057424 */ /* 0x000fe400078e00ff */
[----:B------:R-:W-:Y:S01]  /*a200*/  HGMMA.64x64x16.F32.BF16 R24, gdesc[UR4], RZ, !UPT, gsb0 ;  /* 0x00e00000041879f0 */ /* 0x000fe2000c0018ff */
[----:B------:R-:W-:Y:S01]  /*a210*/  R2UR UR4, R8 ;  /* 0x00000000080472ca */ /* 0x000fe200000e0000 */
[----:B------:R-:W-:Y:S01]  /*a220*/  IMAD.MOV.U32 R11, RZ, RZ, 0x40000040 ;  /* 0x40000040ff0b7424 */ /* 0x000fe200078e00ff */
[----:B------:R-:W-:-:S02]  /*a230*/  R2UR UR5, R9 ;  /* 0x00000000090572ca */ /* 0x000fc400000e0000 */
[----:B------:R-:W-:Y:S01]  /*a240*/  R2UR UR6, R6 ;  /* 0x00000000060672ca */ /* 0x000fe200000e0000 */
[C---:B------:R-:W-:Y:S01]  /*a250*/  VIADD R6, R4.reuse, 0x4 ;  /* 0x0000000404067836 */ /* 0x040fe20000000000 */
[----:B------:R-:W-:Y:S01]  /*a260*/  R2UR UR7, R7 ;  /* 0x00000000070772ca */ /* 0x000fe200000e0000 */
[----:B------:R-:W-:Y:S02]  /*a270*/  IMAD.MOV.U32 R7, RZ, RZ, 0x40000040 ;  /* 0x40000040ff077424 */ /* 0x000fe400078e00ff */
[----:B------:R-:W-:Y:S01]  /*a280*/  VIADD R4, R4, 0x6 ;  /* 0x0000000604047836 */ /* 0x000fe20000000000 */
[----:B------:R-:W-:Y:S02]  /*a290*/  WARPGROUP.DEPBAR.LE gsb0, 0x0 ;  /* 0x00008000000079c5 */ /* 0x000fe40000010000 */
[----:B------:R-:W-:-:S07]  /*a2a0*/  WARPGROUP.ARRIVE ;  /* 0x00000000000079c5 */ /* 0x000fce0000000000 */
[----:B------:R-:W-:Y:S01]  /*a2b0*/  HGMMA.64x64x16.F32.BF16 R24, gdesc[UR4], R24, gsb0 ;  /* 0x00e00000041879f0 */ /* 0x000fe20008001818 */
[----:B------:R-:W-:Y:S02]  /*a2c0*/  R2UR UR4, R6 ;  /* 0x00000000060472ca */ /* 0x000fe400000e0000 */
[----:B------:R-:W-:Y:S02]  /*a2d0*/  R2UR UR5, R7 ;  /* 0x00000000070572ca */ /* 0x000fe400000e0000 */
[----:B------:R-:W-:Y:S02]  /*a2e0*/  R2UR UR6, R14 ;  /* 0x000000000e0672ca */ /* 0x000fe400000e0000 */
[----:B------:R-:W-:Y:S01]  /*a2f0*/  R2UR UR7, R15 ;  /* 0x000000000f0772ca */ /* 0x000fe200000e0000 */
[----:B------:R-:W-:Y:S02]  /*a300*/  WARPGROUP.DEPBAR.LE gsb0, 0x0 ;  /* 0x00008000000079c5 */ /* 0x000fe40000010000 */
[----:B------:R-:W-:-:S10]  /*a310*/  WARPGROUP.ARRIVE ;  /* 0x00000000000079c5 */ /* 0x000fd40000000000 */
[----:B------:R-:W-:Y:S01]  /*a320*/  HGMMA.64x64x16.F32.BF16 R24, gdesc[UR4], R24, gsb0 ;  /* 0x00e00000041879f0 */ /* 0x000fe20008001818 */
[----:B------:R-:W-:Y:S02]  /*a330*/  R2UR UR4, R4 ;  /* 0x00000000040472ca */ /* 0x000fe400000e0000 */
[----:B------:R-:W-:Y:S02]  /*a340*/  R2UR UR5, R5 ;  /* 0x00000000050572ca */ /* 0x000fe400000e0000 */
[----:B------:R-:W-:Y:S02]  /*a350*/  R2UR UR6, R10 ;  /* 0x000000000a0672ca */ /* 0x000fe400000e0000 */
[----:B------:R-:W-:Y:S01]  /*a360*/  R2UR UR7, R11 ;  /* 0x000000000b0772ca */ /* 0x000fe200000e0000 */
[----:B------:R-:W-:Y:S02]  /*a370*/  WARPGROUP.DEPBAR.LE gsb0, 0x0 ;  /* 0x00008000000079c5 */ /* 0x000fe40000010000 */
[----:B------:R-:W-:-:S10]  /*a380*/  WARPGROUP.ARRIVE ;  /* 0x00000000000079c5 */ /* 0x000fd40000000000 */
[----:B------:R-:W-:Y:S03]  /*a390*/  HGMMA.64x64x16.F32.BF16 R24, gdesc[UR4], R24, gsb0 ;  /* 0x00e00000041879f0 */ /* 0x000fe60008001818 */
[----:B------:R-:W-:Y:S02]  /*a3a0*/  WARPGROUP.DEPBAR.LE gsb0, 0x0 ;  /* 0x00008000000079c5 */ /* 0x000fe40000010000 */
[----:B------:R-:W-:Y:S05]  /*a3b0*/  @!P0 BRA `(.L_x_3894) ;  /* 0x0000000000048947 */ /* 0x000fea0003800000 */
[----:B------:R-:W-:Y:S01]  /*a3c0*/  BPT.TRAP 0x1 ;  /* 0x000000040000795c */ /* 0x000fe20000300000 */
.L_x_3894:
[----:B------:R-:W2:Y:S01]  /*a3d0*/  LDL R58, [R1+0x48] ;  /* 0x00004800013a7983 */ /* 0x000ea20000100800 */
        /* <DEDUP_REMOVED lines=9> */
[----:B------:R-:W-:-:S02]  /*a470*/  IMAD R36, R171, -0x40, R152 ;  /* 0xffffffc0ab247824 */ /* 0x000fc400078e0298 */
        /* <DEDUP_REMOVED lines=28> */
[----:B------:R-:W-:-:S02]  /*a640*/  IMAD.U32 R168, RZ, RZ, UR5 ;  /* 0x00000005ffa87e24 */ /* 0x000fc4000f8e00ff */
[----:B------:R-:W3:Y:S08]  /*a650*/  MUFU.TANH R28, R28 ;  /* 0x0000001c001c7308 */ /* 0x000ef00000002400 */
[----:B------:R-:W3:Y:S08]  /*a660*/  MUFU.TANH R11, R11 ;  /* 0x0000000b000b7308 */ /* 0x000ef00000002400 */
[----:B------:R-:W3:Y:S08]  /*a670*/  MUFU.TANH R30, R30 ;  /* 0x0000001e001e7308 */ /* 0x000ef00000002400 */
[----:B------:R4:W-:Y:S08]  /*a680*/  MUFU.TANH R57, R41 ;  /* 0x0000002900397308 */ /* 0x0009f00000002400 */
[----:B------:R-:W3:Y:S08]  /*a690*/  MUFU.TANH R10, R10 ;  /* 0x0000000a000a7308 */ /* 0x000ef00000002400 */
        /* <DEDUP_REMOVED lines=8> */
[----:B------:R3:W-:Y:S08]  /*a720*/  MUFU.TANH R61, R45 ;  /* 0x0000002d003d7308 */ /* 0x0007f00000002400 */
[----:B------:R-:W3:Y:S08]  /*a730*/  MUFU.TANH R29, R29 ;  /* 0x0000001d001d7308 */ /* 0x000ef00000002400 */
[----:B------:R3:W-:Y:S08]  /*a740*/  MUFU.TANH R65, R49 ;  /* 0x0000003100417308 */ /* 0x0007f00000002400 */
[----:B------:R-:W3:Y:S08]  /*a750*/  MUFU.TANH R35, R35 ;  /* 0x0000002300237308 */ /* 0x000ef00000002400 */
[----:B------:R-:W3:Y:S08]  /*a760*/  MUFU.TANH R48, R48 ;  /* 0x0000003000307308 */ /* 0x000ef00000002400 */
[----:B------:R3:W-:Y:S08]  /*a770*/  MUFU.TANH R67, R53 ;  /* 0x0000003500437308 */ /* 0x0007f00000002400 */
[----:B------:R-:W3:Y:S08]  /*a780*/  MUFU.TANH R31, R31 ;  /* 0x0000001f001f7308 */ /* 0x000ef00000002400 */
[----:B------:R-:W3:Y:S08]  /*a790*/  MUFU.TANH R33, R33 ;  /* 0x0000002100217308 */ /* 0x000ef00000002400 */
[----:B------:R-:W3:Y:S08]  /*a7a0*/  MUFU.TANH R52, R52 ;  /* 0x0000003400347308 */ /* 0x000ef00000002400 */
[----:B------:R-:W-:Y:S08]  /*a7b0*/  MUFU.TANH R46, R46 ;  /* 0x0000002e002e7308 */ /* 0x000ff00000002400 */
[----:B------:R-:W-:Y:S08]  /*a7c0*/  MUFU.TANH R50, R50 ;  /* 0x0000003200327308 */ /* 0x000ff00000002400 */
[----:B------:R-:W3:Y:S01]  /*a7d0*/  MUFU.TANH R54, R54 ;  /* 0x0000003600367308 */ /* 0x000ee20000002400 */
[----:B--2---:R-:W-:-:S04]  /*a7e0*/  IADD3 R36, -R58, 0x40, R36 ;  /* 0x000000403a247810 */ /* 0x004fc80007ffe124 */
[C---:B------:R-:W-:Y:S02]  /*a7f0*/  ISETP.GT.AND P5, PT, R36.reuse, RZ, PT ;  /* 0x000000ff2400720c */ /* 0x040fe40003fa4270 */
[C---:B------:R-:W-:Y:S02]  /*a800*/  ISETP.GT.AND P4, PT, R36.reuse, 0x1, PT ;  /* 0x000000012400780c */ /* 0x040fe40003f84270 */
[----:B------:R-:W-:Y:S02]  /*a810*/  ISETP.GT.AND P3, PT, R36, 0x8, PT ;  /* 0x000000082400780c */ /* 0x000fe40003f64270 */
[----:B-1----:R-:W-:Y:S02]  /*a820*/  FSEL R26, R3, -INF , P5 ;  /* 0xff800000031a7808 */ /* 0x002fe40002800000 */
[----:B----4-:R-:W-:Y:S02]  /*a830*/  FSEL R41, R14, -INF , P4 ;  /* 0xff8000000e297808 */ /* 0x010fe40002000000 */
[----:B------:R-:W-:-:S02]  /*a840*/  ISETP.GT.AND P2, PT, R36, 0x9, PT ;  /* 0x000000092400780c */ /* 0x000fc40003f44270 */
[----:B0-----:R-:W-:Y:S02]  /*a850*/  FSEL R3, R21, -INF , P3 ;  /* 0xff80000015037808 */ /* 0x001fe40001800000 */
[----:B------:R-:W-:Y:S02]  /*a860*/  FMNMX.FTZ R14, R26, R41, !PT ;  /* 0x000000291a0e7209 */ /* 0x000fe40007810000 */
[----:B------:R-:W-:Y:S02]  /*a870*/  ISETP.GT.AND P1, PT, R36, 0x10, PT ;  /* 0x000000102400780c */ /* 0x000fe40003f24270 */
[----:B---3--:R-:W-:Y:S02]  /*a880*/  FSEL R37, R24, -INF , P2 ;  /* 0xff80000018257808 */ /* 0x008fe40001000000 */
[----:B------:R-:W-:Y:S02]  /*a890*/  FMNMX.FTZ R14, R3, R14, !PT ;  /* 0x0000000e030e7209 */ /* 0x000fe40007810000 */
[----:B------:R-:W-:-:S02]  /*a8a0*/  ISETP.GT.AND P6, PT, R36, 0x11, PT ;  /* 0x000000112400780c */ /* 0x000fc40003fc4270 */
[----:B------:R-:W-:Y:S02]  /*a8b0*/  FSEL R39, R28, -INF , P1 ;  /* 0xff8000001c277808 */ /* 0x000fe40000800000 */
[----:B------:R-:W-:Y:S02]  /*a8c0*/  FMNMX.FTZ R14, R37, R14, !PT ;  /* 0x0000000e250e7209 */ /* 0x000fe40007810000 */
[----:B------:R-:W-:Y:S02]  /*a8d0*/  FSEL R11, R11, -INF , P5 ;  /* 0xff8000000b0b7808 */ /* 0x000fe40002800000 */
[----:B------:R-:W-:Y:S02]  /*a8e0*/  ISETP.GT.AND P5, PT, R36, 0x18, PT ;  /* 0x000000182400780c */ /* 0x000fe40003fa4270 */
[----:B------:R-:W-:Y:S02]  /*a8f0*/  FSEL R43, R30, -INF , P6 ;  /* 0xff8000001e2b7808 */ /* 0x000fe40003000000 */
[----:B------:R-:W-:-:S02]  /*a900*/  FMNMX.FTZ R14, R39, R14, !PT ;  /* 0x0000000e270e7209 */ /* 0x000fc40007810000 */
[----:B------:R-:W-:Y:S02]  /*a910*/  FSEL R10, R10, -INF , P4 ;  /* 0xff8000000a0a7808 */ /* 0x000fe40002000000 */
[----:B------:R-:W-:Y:S02]  /*a920*/  ISETP.GT.AND P4, PT, R36, 0x19, PT ;  /* 0x000000192400780c */ /* 0x000fe40003f84270 */
[----:B------:R-:W-:Y:S02]  /*a930*/  FSEL R45, R34, -INF , P5 ;  /* 0xff800000222d7808 */ /* 0x000fe40002800000 */
[----:B------:R-:W-:Y:S02]  /*a940*/  FMNMX.FTZ R14, R43, R14, !PT ;  /* 0x0000000e2b0e7209 */ /* 0x000fe40007810000 */
[----:B------:R-:W-:Y:S02]  /*a950*/  FSEL R15, R15, -INF , P3 ;  /* 0xff8000000f0f7808 */ /* 0x000fe40001800000 */
        /* <DEDUP_REMOVED lines=8> */
[C---:B------:R-:W-:Y:S02]  /*a9e0*/  ISETP.GT.AND P1, PT, R36.reuse, 0x28, PT ;  /* 0x000000282400780c */ /* 0x040fe40003f24270 */
        /* <DEDUP_REMOVED lines=23> */
[----:B------:R-:W-:Y:S02]  /*ab60*/  FMNMX.FTZ R14, R69, R14, !PT ;  /* 0x0000000e450e7209 */ /* 0x000fe40007810000 */
[----:B------:R-:W-:Y:S02]  /*ab70*/  FMNMX.FTZ R20, R11, R10, !PT ;  /* 0x0000000a0b147209 */ /* 0x000fe40007810000 */
[----:B------:R-:W-:Y:S02]  /*ab80*/  FMNMX.FTZ R24, R67, R14, !PT ;  /* 0x0000000e43187209 */ /* 0x000fe40007810000 */
[----:B------:R-:W-:Y:S01]  /*ab90*/  FMNMX.FTZ R20, R15, R20, !PT ;  /* 0x000000140f147209 */ /* 0x000fe20007810000 */
[----:B------:R0:W1:Y:S01]  /*aba0*/  MUFU.TANH R14, R47 ;  /* 0x0000002f000e7308 */ /* 0x0000620000002400 */
[----:B------:R-:W-:Y:S01]  /*abb0*/  FSEL R73, R54, -INF , P3 ;  /* 0xff80000036497808 */ /* 0x000fe20001800000 */
[----:B------:R-:W2:Y:S01]  /*abc0*/  SHFL.BFLY PT, R71, R24, 0x2, 0x1f ;  /* 0x0c401f0018477f89 */ /* 0x000ea200000e0000 */
[----:B------:R-:W-:-:S04]  /*abd0*/  FMNMX.FTZ R20, R21, R20, !PT ;  /* 0x0000001415147209 */ /* 0x000fc80007810000 */
[----:B------:R-:W-:Y:S02]  /*abe0*/  FMNMX.FTZ R20, R25, R20, !PT ;  /* 0x0000001419147209 */ /* 0x000fe40007810000 */
[----:B0-----:R-:W-:Y:S02]  /*abf0*/  FSEL R47, R46, -INF , P1 ;  /* 0xff8000002e2f7808 */ /* 0x001fe40000800000 */
[----:B------:R-:W-:-:S04]  /*ac00*/  FMNMX.FTZ R20, R27, R20, !PT ;  /* 0x000000141b147209 */ /* 0x000fc80007810000 */
[----:B------:R-:W-:-:S04]  /*ac10*/  FMNMX.FTZ R20, R29, R20, !PT ;  /* 0x000000141d147209 */ /* 0x000fc80007810000 */
[----:B------:R-:W-:-:S04]  /*ac20*/  FMNMX.FTZ R20, R35, R20, !PT ;  /* 0x0000001423147209 */ /* 0x000fc80007810000 */
[----:B------:R-:W-:Y:S02]  /*ac30*/  FMNMX.FTZ R20, R31, R20, !PT ;  /* 0x000000141f147209 */ /* 0x000fe40007810000 */
[----:B--2---:R-:W-:Y:S02]  /*ac40*/  FMNMX.FTZ R71, R24, R71, !PT ;  /* 0x0000004718477209 */ /* 0x004fe40007810000 */
[----:B------:R1:W0:Y:S01]  /*ac50*/  MUFU.TANH R24, R51 ;  /* 0x0000003300187308 */ /* 0x0002220000002400 */
[----:B------:R-:W-:Y:S02]  /*ac60*/  FMNMX.FTZ R30, R33, R20, !PT ;  /* 0x00000014211e7209 */ /* 0x000fe40007810000 */
[----:B------:R-:W2:Y:S02]  /*ac70*/  SHFL.BFLY PT, R28, R71, 0x1, 0x1f ;  /* 0x0c201f00471c7f89 */ /* 0x000ea400000e0000 */
[----:B------:R-:W-:Y:S02]  /*ac80*/  FMNMX.FTZ R30, R47, R30, !PT ;  /* 0x0000001e2f1e7209 */ /* 0x000fe40007810000 */
[----:B-1----:R-:W-:-:S04]  /*ac90*/  FSEL R51, R14, -INF , P6 ;  /* 0xff8000000e337808 */ /* 0x002fc80003000000 */
[----:B------:R-:W-:Y:S02]  /*aca0*/  FMNMX.FTZ R30, R51, R30, !PT ;  /* 0x0000001e331e7209 */ /* 0x000fe40007810000 */
[----:B--2---:R-:W-:Y:S01]  /*acb0*/  FMNMX.FTZ R169, R71, R28, !PT ;  /* 0x0000001c47a97209 */ /* 0x004fe20007810000 */
[----:B------:R-:W-:Y:S01]  /*acc0*/  FMUL.FTZ R28, R55, UR4 ;  /* 0x00000004371c7c20 */ /* 0x000fe20008410000 */
[----:B------:R-:W-:Y:S02]  /*acd0*/  FSEL R71, R50, -INF , P5 ;  /* 0xff80000032477808 */ /* 0x000fe40002800000 */
[----:B0-----:R-:W-:Y:S01]  /*ace0*/  FSEL R55, R24, -INF , P4 ;  /* 0xff80000018377808 */ /* 0x001fe20002000000 */
[----:B------:R-:W-:Y:S01]  /*acf0*/  FMUL.FTZ R32, R169, R168 ;  /* 0x000000a8a9207220 */ /* 0x000fe20000410000 */
[----:B------:R-:W-:Y:S01]  /*ad00*/  FMNMX.FTZ R30, R71, R30, !PT ;  /* 0x0000001e471e7209 */ /* 0x000fe20007810000 */
[----:B------:R-:W0:Y:S01]  /*ad10*/  MUFU.TANH R28, R28 ;  /* 0x0000001c001c7308 */ /* 0x000e220000002400 */
[----:B------:R-:W-:-:S02]  /*ad20*/  FSETP.NEU.FTZ.AND P1, PT, R169, -INF , PT ;  /* 0xff800000a900780b */ /* 0x000fc40003f3d000 */
[----:B------:R-:W-:Y:S02]  /*ad30*/  FMNMX.FTZ R30, R55, R30, !PT ;  /* 0x0000001e371e7209 */ /* 0x000fe40007810000 */
[----:B------:R-:W-:Y:S02]  /*ad40*/  FSEL R20, R32, RZ, P1 ;  /* 0x000000ff20147208 */ /* 0x000fe40000800000 */
[----:B------:R-:W-:-:S03]  /*ad50*/  FMNMX.FTZ R30, R73, R30, !PT ;  /* 0x0000001e491e7209 */ /* 0x000fc60007810000 */
[-CC-:B-----5:R-:W-:Y:S01]  /*ad60*/  FFMA.FTZ R154, R3, R168.reuse, -R20.reuse ;  /* 0x000000a8039a7223 */ /* 0x1a0fe20000010814 */
[-CC-:B------:R-:W-:Y:S01]  /*ad70*/  FFMA.FTZ R158, R45, R168.reuse, -R20.reuse ;  /* 0x000000a82d9e7223 */ /* 0x180fe20000010814 */
[-CC-:B------:R-:W-:Y:S01]  /*ad80*/  FFMA.FTZ R152, R26, R168.reuse, -R20.reuse ;  /* 0x000000a81a987223 */ /* 0x180fe20000010814 */
[-CC-:B------:R-:W-:Y:S01]  /*ad90*/  FFMA.FTZ R156, R39, R168.reuse, -R20.reuse ;  /* 0x000000a8279c7223 */ /* 0x180fe20000010814 */
[-CC-:B------:R-:W-:Y:S01]  /*ada0*/  FFMA.FTZ R39, R43, R168.reuse, -R20.reuse ;  /* 0x000000a82b277223 */ /* 0x180fe20000010814 */
[-CC-:B------:R-:W-:Y:S01]  /*adb0*/  FFMA.FTZ R43, R49, R168.reuse, -R20.reuse ;  /* 0x000000a8312b7223 */ /* 0x180fe20000010814 */
[-CC-:B------:R-:W-:Y:S01]  /*adc0*/  FFMA.FTZ R160, R53, R168.reuse, -R20.reuse ;  /* 0x000000a835a07223 */ /* 0x180fe20000010814 */
[----:B0-----:R-:W-:Y:S01]  /*add0*/  FSEL R75, R28, -INF , P2 ;  /* 0xff8000001c4b7808 */ /* 0x001fe20001000000 */
[-CC-:B------:R-:W-:Y:S01]  /*ade0*/  FFMA.FTZ R41, R41, R168.reuse, -R20.reuse ;  /* 0x000000a829297223 */ /* 0x180fe20000010814 */
        /* <DEDUP_REMOVED lines=8> */
[----:B------:R-:W-:Y:S08]  /*ae70*/  MUFU.EX2 R152, R152 ;  /* 0x0000009800987308 */ /* 0x000ff00000000800 */
[----:B------:R-:W1:Y:S08]  /*ae80*/  MUFU.EX2 R41, R41 ;  /* 0x0000002900297308 */ /* 0x000e700000000800 */
[----:B------:R-:W2:Y:S01]  /*ae90*/  MUFU.EX2 R154, R154 ;  /* 0x0000009a009a7308 */ /* 0x000ea20000000800 */
[----:B0-----:R-:W-:Y:S01]  /*aea0*/  FMNMX.FTZ R24, R30, R3, !PT ;  /* 0x000000031e187209 */ /* 0x001fe20007810000 */
[----:B------:R-:W-:-:S06]  /*aeb0*/  FFMA.FTZ R3, R61, R168, -R20 ;  /* 0x000000a83d037223 */ /* 0x000fcc0000010814 */
[----:B------:R-:W0:Y:S01]  /*aec0*/  MUFU.EX2 R37, R37 ;  /* 0x0000002500257308 */ /* 0x000e220000000800 */
[----:B------:R-:W3:Y:S07]  /*aed0*/  SHFL.BFLY PT, R45, R24, 0x1, 0x1f ;  /* 0x0c201f00182d7f89 */ /* 0x000eee00000e0000 */
[----:B------:R-:W4:Y:S08]  /*aee0*/  MUFU.EX2 R156, R156 ;  /* 0x0000009c009c7308 */ /* 0x000f300000000800 */
[----:B------:R-:W4:Y:S08]  /*aef0*/  MUFU.EX2 R39, R39 ;  /* 0x0000002700277308 */ /* 0x000f300000000800 */
[----:B------:R-:W-:Y:S01]  /*af00*/  MUFU.EX2 R158, R158 ;  /* 0x0000009e009e7308 */ /* 0x000fe20000000800 */
[----:B---3--:R-:W-:Y:S01]  /*af10*/  FMNMX.FTZ R170, R24, R45, !PT ;  /* 0x0000002d18aa7209 */ /* 0x008fe20007810000 */
[----:B------:R-:W-:-:S03]  /*af20*/  FFMA.FTZ R24, R69, R168, -R20 ;  /* 0x000000a845187223 */ /* 0x000fc60000010814 */
        /* <DEDUP_REMOVED lines=13> */
[----:B-1----:R-:W-:Y:S01]  /*b000*/  FADD.FTZ R21, R152, R41 ;  /* 0x0000002998157221 */ /* 0x002fe20000010000 */
[-CC-:B------:R-:W-:Y:S01]  /*b010*/  FFMA.FTZ R30, R35, R168.reuse, -R20.reuse ;  /* 0x000000a8231e7223 */ /* 0x180fe20000010814 */
[-CC-:B------:R-:W-:Y:S01]  /*b020*/  FFMA.FTZ R161, R31, R168.reuse, -R20.reuse ;  /* 0x000000a81fa17223 */ /* 0x180fe20000010814 */
[----:B------:R-:W-:Y:S01]  /*b030*/  FFMA.FTZ R32, R33, R168, -R20 ;  /* 0x000000a821207223 */ /* 0x000fe20000010814 */
[----:B--2---:R-:W-:Y:S01]  /*b040*/  FADD.FTZ R36, R154, R21 ;  /* 0x000000159a247221 */ /* 0x004fe20000010000 */
[----:B------:R-:W-:-:S02]  /*b050*/  VIADD R21, R12, 0x28c40 ;  /* 0x00028c400c157836 */ /* 0x000fc40000000000 */
[-C--:B------:R-:W-:Y:S01]  /*b060*/  FFMA.FTZ R34, R47, R168.reuse, -R20 ;  /* 0x000000a82f227223 */ /* 0x080fe20000010814 */
[----:B------:R-:W1:Y:S01]  /*b070*/  MUFU.EX2 R10, R10 ;  /* 0x0000000a000a7308 */ /* 0x000e620000000800 */
[----:B0-----:R-:W-:Y:S01]  /*b080*/  FADD.FTZ R27, R37, R36 ;  /* 0x00000024251b7221 */ /* 0x001fe20000010000 */
[-CC-:B------:R-:W-:Y:S01]  /*b090*/  FFMA.FTZ R11, R51, R168.reuse, -R20.reuse ;  /* 0x000000a8330b7223 */ /* 0x180fe20000010814 */
[----:B------:R-:W-:Y:S01]  /*b0a0*/  PRMT R21, R190, 0x654, R21 ;  /* 0x00000654be157816 */ /* 0x000fe20000000015 */
[-CC-:B------:R-:W-:Y:S01]  /*b0b0*/  FFMA.FTZ R15, R71, R168.reuse, -R20.reuse ;  /* 0x000000a8470f7223 */ /* 0x180fe20000010814 */
[----:B----4-:R-:W-:Y:S01]  /*b0c0*/  FADD.FTZ R40, R156, R27 ;  /* 0x0000001b9c287221 */ /* 0x010fe20000010000 */
[-CC-:B------:R-:W-:Y:S01]  /*b0d0*/  FFMA.FTZ R36, R55, R168.reuse, -R20.reuse ;  /* 0x000000a837247223 */ /* 0x180fe20000010814 */
[----:B------:R0:W-:Y:S01]  /*b0e0*/  SYNCS.ARRIVE.TRANS64.RED.A1T0 RZ, [R21+URZ], RZ ;  /* 0x000000ff15ff79a7 */ /* 0x0001e2000810043f */
[----:B------:R-:W2:Y:S01]  /*b0f0*/  MUFU.EX2 R155, R155 ;  /* 0x0000009b009b7308 */ /* 0x000ea20000000800 */
[-CC-:B------:R-:W-:Y:S01]  /*b100*/  FFMA.FTZ R73, R73, R168.reuse, -R20.reuse ;  /* 0x000000a849497223 */ /* 0x180fe20000010814 */
[----:B------:R-:W-:Y:S01]  /*b110*/  FFMA.FTZ R20, R75, R168, -R20 ;  /* 0x000000a84b147223 */ /* 0x000fe20000010814 */
[----:B------:R-:W-:-:S02]  /*b120*/  F2FP.BF16.F32.PACK_AB R152, R41, R152 ;  /* 0x000000982998723e */ /* 0x000fc400000010ff */
[----:B------:R-:W-:Y:S02]  /*b130*/  F2FP.BF16.F32.PACK_AB R154, R37, R154 ;  /* 0x0000009a259a723e */ /* 0x000fe400000010ff */
[----:B------:R-:W-:Y:S01]  /*b140*/  F2FP.BF16.F32.PACK_AB R156, R39, R156 ;  /* 0x0000009c279c723e */ /* 0x000fe200000010ff */
[----:B------:R-:W3:Y:S01]  /*b150*/  MUFU.EX2 R26, R26 ;  /* 0x0000001a001a7308 */ /* 0x000ee20000000800 */
[----:B-1----:R-:W-:Y:S01]  /*b160*/  FADD.FTZ R38, R153, R10 ;  /* 0x0000000a99267221 */ /* 0x002fe20000010000 */
[----:B------:R-:W-:-:S06]  /*b170*/  F2FP.BF16.F32.PACK_AB R153, R10, R153 ;  /* 0x000000990a99723e */ /* 0x000fcc00000010ff */
[----:B------:R-:W0:Y:S01]  /*b180*/  MUFU.EX2 R157, R157 ;  /* 0x0000009d009d7308 */ /* 0x000e220000000800 */
[----:B--2---:R-:W-:-:S07]  /*b190*/  FADD.FTZ R25, R155, R38 ;  /* 0x000000269b197221 */ /* 0x004fce0000010000 */
[----:B------:R-:W1:Y:S01]  /*b1a0*/  MUFU.EX2 R28, R28 ;  /* 0x0000001c001c7308 */ /* 0x000e620000000800 */
[C---:B---3--:R-:W-:Y:S01]  /*b1b0*/  FADD.FTZ R38, R26.reuse, R25 ;  /* 0x000000191a267221 */ /* 0x048fe20000010000 */
[----:B------:R-:W-:Y:S01]  /*b1c0*/  FADD.FTZ R25, R39, R40 ;  /* 0x0000002827197221 */ /* 0x000fe20000010000 */
[----:B------:R-:W-:Y:S01]  /*b1d0*/  F2FP.BF16.F32.PACK_AB R155, R26, R155 ;  /* 0x0000009b1a9b723e */ /* 0x000fe200000010ff */
[----:B------:R-:W-:Y:S02]  /*b1e0*/  BAR.SYNC.DEFER_BLOCKING 0xf, 0x100 ;  /* 0x03c4000000007b1d */ /* 0x000fe40000010000 */
[----:B------:R-:W-:Y:S01]  /*b1f0*/  FADD.FTZ R40, R158, R25 ;  /* 0x000000199e287221 */ /* 0x000fe20000010000 */
[----:B------:R-:W-:Y:S01]  /*b200*/  F2FP.BF16.F32.PACK_AB R158, R43, R158 ;  /* 0x0000009e2b9e723e */ /* 0x000fe200000010ff */
[----:B0-----:R-:W-:Y:S02]  /*b210*/  FADD.FTZ R21, R157, R38 ;  /* 0x000000269d157221 */ /* 0x001fe40000010000 */
[----:B------:R-:W0:Y:S01]  /*b220*/  MUFU.EX2 R159, R159 ;  /* 0x0000009f009f7308 */ /* 0x000e220000000800 */
[----:B------:R-:W-:-:S04]  /*b230*/  FADD.FTZ R25, R43, R40 ;  /* 0x000000282b197221 */ /* 0x000fc80000010000 */
[----:B------:R-:W-:Y:S01]  /*b240*/  FADD.FTZ R40, R160, R25 ;  /* 0x00000019a0287221 */ /* 0x000fe20000010000 */
[C---:B-1----:R-:W-:Y:S02]  /*b250*/  FADD.FTZ R38, R28.reuse, R21 ;  /* 0x000000151c267221 */ /* 0x042fe40000010000 */
[----:B------:R-:W1:Y:S01]  /*b260*/  MUFU.EX2 R30, R30 ;  /* 0x0000001e001e7308 */ /* 0x000e620000000800 */
[----:B------:R-:W-:-:S07]  /*b270*/  F2FP.BF16.F32.PACK_AB R157, R28, R157 ;  /* 0x0000009d1c9d723e */ /* 0x000fce00000010ff */
[----:B------:R-:W2:Y:S01]  /*b280*/  MUFU.EX2 R161, R161 ;  /* 0x000000a100a17308 */ /* 0x000ea20000000800 */
[----:B0-----:R-:W-:Y:S01]  /*b290*/  FADD.FTZ R21, R159, R38 ;  /* 0x000000269f157221 */ /* 0x001fe20000010000 */
[----:B------:R0:W-:Y:S06]  /*b2a0*/  STSM.16.M88.4 [R199+0x26800], R152 ;  /* 0x02680098c7007844 */ /* 0x0001ec0000000200 */
[----:B------:R-:W3:Y:S01]  /*b2b0*/  MUFU.EX2 R49, R49 ;  /* 0x0000003100317308 */ /* 0x000ee20000000800 */
[C---:B-1----:R-:W-:Y:S01]  /*b2c0*/  FADD.FTZ R38, R30.reuse, R21 ;  /* 0x000000151e267221 */ /* 0x042fe20000010000 */
[----:B------:R-:W-:-:S05]  /*b2d0*/  F2FP.BF16.F32.PACK_AB R159, R30, R159 ;  /* 0x0000009f1e9f723e */ /* 0x000fca00000010ff */
[----:B------:R0:W-:Y:S01]  /*b2e0*/  STSM.16.M88.4 [R202], R156 ;  /* 0x0000009cca007844 */ /* 0x0001e20000000200 */
[----:B------:R-:W1:Y:S01]  /*b2f0*/  MUFU.EX2 R32, R32 ;  /* 0x0000002000207308 */ /* 0x000e620000000800 */
[----:B--2---:R-:W-:-:S07]  /*b300*/  FADD.FTZ R21, R161, R38 ;  /* 0x00000026a1157221 */ /* 0x004fce0000010000 */
[----:B------:R-:W2:Y:S01]  /*b310*/  MUFU.EX2 R162, R162 ;  /* 0x000000a200a27308 */ /* 0x000ea20000000800 */
[C---:B---3--:R-:W-:Y:S01]  /*b320*/  FADD.FTZ R25, R49.reuse, R40 ;  /* 0x0000002831197221 */ /* 0x048fe20000010000 */
[----:B------:R-:W-:-:S06]  /*b330*/  F2FP.BF16.F32.PACK_AB R160, R49, R160 ;  /* 0x000000a031a0723e */ /* 0x000fcc00000010ff */
[----:B------:R-:W3:Y:S01]  /*b340*/  MUFU.EX2 R34, R34 ;  /* 0x0000002200227308 */ /* 0x000ee20000000800 */
[C---:B-1----:R-:W-:Y:S01]  /*b350*/  FADD.FTZ R21, R32.reuse, R21 ;  /* 0x0000001520157221 */ /* 0x042fe20000010000 */
[----:B------:R-:W-:-:S06]  /*b360*/  F2FP.BF16.F32.PACK_AB R161, R32, R161 ;  /* 0x000000a120a1723e */ /* 0x000fcc00000010ff */
[----:B------:R-:W1:Y:S01]  /*b370*/  MUFU.EX2 R3, R3 ;  /* 0x0000000300037308 */ /* 0x000e620000000800 */
[----:B--2---:R-:W-:-:S07]  /*b380*/  FADD.FTZ R10, R162, R25 ;  /* 0x00000019a20a7221 */ /* 0x004fce0000010000 */
[----:B------:R-:W2:Y:S01]  /*b390*/  MUFU.EX2 R11, R11 ;  /* 0x0000000b000b7308 */ /* 0x000ea20000000800 */
[----:B---3--:R-:W-:-:S07]  /*b3a0*/  FADD.FTZ R26, R34, R21 ;  /* 0x00000015221a7221 */ /* 0x008fce0000010000 */
[----:B------:R-:W-:Y:S01]  /*b3b0*/  MUFU.EX2 R14, R14 ;  /* 0x0000000e000e7308 */ /* 0x000fe20000000800 */
[C---:B-1----:R-:W-:Y:S01]  /*b3c0*/  F2FP.BF16.F32.PACK_AB R162, R3.reuse, R162 ;  /* 0x000000a203a2723e */ /* 0x042fe200000010ff */
[----:B------:R-:W-:-:S06]  /*b3d0*/  FADD.FTZ R3, R3, R10 ;  /* 0x0000000a03037221 */ /* 0x000fcc0000010000 */
[----:B------:R-:W1:Y:S01]  /*b3e0*/  MUFU.EX2 R45, R65 ;  /* 0x00000041002d7308 */ /* 0x000e620000000800 */
[C---:B--2---:R-:W-:Y:S01]  /*b3f0*/  FADD.FTZ R26, R11.reuse, R26 ;  /* 0x0000001a0b1a7221 */ /* 0x044fe20000010000 */
[----:B------:R-:W-:-:S05]  /*b400*/  F2FP.BF16.F32.PACK_AB R163, R11, R34 ;  /* 0x000000220ba3723e */ /* 0x000fca00000010ff */
[----:B------:R0:W-:Y:S01]  /*b410*/  STSM.16.M88.4 [R200], R160 ;  /* 0x000000a0c8007844 */ /* 0x0001e20000000200 */
[----:B------:R-:W-:Y:S08]  /*b420*/  MUFU.EX2 R15, R15 ;  /* 0x0000000f000f7308 */ /* 0x000ff00000000800 */
        /* <DEDUP_REMOVED lines=8> */
[----:B------:R-:W-:Y:S02]  /*b4b0*/  FADD.FTZ R36, R36, R15 ;  /* 0x0000000f24247221 */ /* 0x000fe40000010000 */
[----:B------:R-:W-:Y:S08]  /*b4c0*/  MUFU.EX2 R73, R73 ;  /* 0x0000004900497308 */ /* 0x000ff00000000800 */
[----:B------:R-:W2:Y:S01]  /*b4d0*/  MUFU.EX2 R20, R20 ;  /* 0x0000001400147308 */ /* 0x000ea20000000800 */
[----:B-1----:R-:W-:Y:S01]  /*b4e0*/  F2FP.BF16.F32.PACK_AB R166, R53, R24 ;  /* 0x0000001835a6723e */ /* 0x002fe200000010ff */
[----:B------:R-:W-:-:S04]  /*b4f0*/  FADD.FTZ R24, R24, R45 ;  /* 0x0000002d18187221 */ /* 0x000fc80000010000 */
[----:B------:R-:W-:Y:S01]  /*b500*/  FADD.FTZ R3, R53, R24 ;  /* 0x0000001835037221 */ /* 0x000fe20000010000 */
[----:B--2---:R-:W-:Y:S01]  /*b510*/  F2FP.BF16.F32.PACK_AB R167, R20, R73 ;  /* 0x0000004914a7723e */ /* 0x004fe200000010ff */
[----:B------:R-:W-:-:S04]  /*b520*/  FADD.FTZ R73, R73, R36 ;  /* 0x0000002449497221 */ /* 0x000fc80000010000 */
[----:B------:R0:W-:Y:S01]  /*b530*/  STSM.16.M88.4 [R201], R164 ;  /* 0x000000a4c9007844 */ /* 0x0001e20000000200 */
[----:B------:R-:W-:Y:S01]  /*b540*/  FADD.FTZ R10, R20, R73 ;  /* 0x00000049140a7221 */ /* 0x000fe20000010000 */
[----:B------:R-:W-:Y:S06]  /*b550*/  @!P0 BRA `(.L_x_3895) ;  /* 0x0000000000048947 */ /* 0x000fec0003800000 */
[----:B------:R-:W-:Y:S01]  /*b560*/  BPT.TRAP 0x1 ;  /* 0x000000040000795c */ /* 0x000fe20000300000 */
.L_x_3895:
[----:B------:R1:W2:Y:S01]  /*b570*/  SYNCS.PHASECHK.TRANS64.TRYWAIT P1, [R12+URZ+0x28c50], R13 ;  /* 0x028c500d0c0075a7 */ /* 0x0002a2000802017f */
[----:B------:R-:W-:Y:S05]  /*b580*/  @!P0 BRA `(.L_x_3896) ;  /* 0x0000000000048947 */ /* 0x000fea0003800000 */
[----:B------:R-:W-:Y:S01]  /*b590*/  BPT.TRAP 0x1 ;  /* 0x000000040000795c */ /* 0x000fe20000300000 */
.L_x_3896:
[----:B------:R-:W-:Y:S01]  /*b5a0*/  LOP3.LUT R11, R56, 0x2000000, RZ, 0xfc, !PT ;  /* 0x02000000380b7812 */ /* 0x000fe200078efcff */
[----:B------:R-:W-:Y:S01]  /*b5b0*/  ULDC UR40, c[0x0][0x9d8] ;  /* 0x0002760000287ab9 */ /* 0x000fe20000000800 */
[----:B------:R-:W-:Y:S01]  /*b5c0*/  ULDC UR38, c[0x0][0x988] ;  /* 0x0002620000267ab9 */ /* 0x000fe20000000800 */
[----:B------:R-:W-:Y:S01]  /*b5d0*/  BSSY B0, `(.L_x_3897) ;  /* 0x0000006000007945 */ /* 0x000fe20003800000 */
[----:B------:R-:W-:Y:S02]  /*b5e0*/  IMAD.MOV.U32 R25, RZ, RZ, 0x40000040 ;  /* 0x40000040ff197424 */ /* 0x000fe400078e00ff */
[----:B------:R-:W-:Y:S01]  /*b5f0*/  IMAD R24, R19, 0x1000, R11 ;  /* 0x0000100013187824 */ /* 0x000fe200078e020b */
[----:B--2---:R-:W-:Y:S06]  /*b600*/  @P1 BRA `(.L_x_3898) ;  /* 0x0000000000081947 */ /* 0x004fec0003800000 */
[----:B------:R-:W2:Y:S02]  /*b610*/  SYNCS.PHASECHK.TRANS64.TRYWAIT P1, [R12+URZ+0x28c50], R13 ;  /* 0x028c500d0c0075a7 */ /* 0x000ea4000802017f */
[----:B--2---:R-:W-:Y:S05]  /*b620*/  @!P1 BRA `(.L_x_3899) ;  /* 0x000000fc00f49947 */ /* 0x004fea0003800000 */
.L_x_3898:
[----:B------:R-:W-:Y:S05]  /*b630*/  BSYNC B0 ;  /* 0x0000000000007941 */ /* 0x000fea0003800000 */
.L_x_3897:
[C---:B------:R-:W-:Y:S01]  /*b640*/  R2UR UR6, R24.reuse ;  /* 0x00000000180672ca */ /* 0x040fe200000e0000 */
[C---:B------:R-:W-:Y:S01]  /*b650*/  VIADD R20, R24.reuse, 0x80 ;  /* 0x0000008018147836 */ /* 0x040fe20000000000 */
[----:B------:R-:W-:Y:S01]  /*b660*/  R2UR UR7, R25 ;  /* 0x00000000190772ca */ /* 0x000fe200000e0000 */
[C---:B------:R-:W-:Y:S02]  /*b670*/  VIADD R14, R24.reuse, 0x100 ;  /* 0x00000100180e7836 */ /* 0x040fe40000000000 */
[----:B------:R-:W-:Y:S01]  /*b680*/  VIADD R24, R24, 0x180 ;  /* 0x0000018018187836 */ /* 0x000fe20000000000 */
[----:B------:R-:W-:Y:S01]  /*b690*/  R2UR UR10, R20 ;  /* 0x00000000140a72ca */ /* 0x000fe200000e0000 */
[----:B------:R-:W-:Y:S01]  /*b6a0*/  IMAD.MOV.U32 R25, RZ, RZ, 0x40000040 ;  /* 0x40000040ff197424 */ /* 0x000fe200078e00ff */
[----:B------:R-:W-:Y:S01]  /*b6b0*/  R2UR UR14, R14 ;  /* 0x000000000e0e72ca */ /* 0x000fe200000e0000 */
[----:B------:R-:W-:Y:S01]  /*b6c0*/  IMAD.MOV.U32 R21, RZ, RZ, 0x40000040 ;  /* 0x40000040ff157424 */ /* 0x000fe200078e00ff */
[----:B------:R-:W-:Y:S01]  /*b6d0*/  R2UR UR18, R24 ;  /* 0x00000000181272ca */ /* 0x000fe200000e0000 */
[----:B------:R-:W-:Y:S01]  /*b6e0*/  IMAD.MOV.U32 R15, RZ, RZ, 0x40000040 ;  /* 0x40000040ff0f7424 */ /* 0x000fe200078e00ff */
[----:B------:R-:W-:-:S02]  /*b6f0*/  R2UR UR19, R25 ;  /* 0x00000000191372ca */ /* 0x000fc400000e0000 */
[----:B------:R-:W-:Y:S01]  /*b700*/  WARPGROUP.ARRIVE ;  /* 0x00000000000079c5 */ /* 0x000fe20000000000 */
[----:B------:R-:W-:Y:S02]  /*b710*/  R2UR UR11, R21 ;  /* 0x00000000150b72ca */ /* 0x000fe400000e0000 */
[----:B------:R-:W-:-:S03]  /*b720*/  R2UR UR15, R15 ;  /* 0x000000000f0f72ca */ /* 0x000fc600000e0000 */
[----:B------:R-:W-:Y:S03]  /*b730*/  HGMMA.64x256x16.F32.BF16 R24, R152, gdesc[UR4].tnspB, RZ, !UPT, gsb0 ;  /* 0x43e0000498187df0 */ /* 0x000fe6000c0018ff */
[----:B------:R-:W-:Y:S02]  /*b740*/  WARPGROUP.DEPBAR.LE gsb0, 0x0 ;  /* 0x00008000000079c5 */ /* 0x000fe40000010000 */
[----:B------:R-:W-:-:S15]  /*b750*/  WARPGROUP.ARRIVE ;  /* 0x00000000000079c5 */ /* 0x000fde0000000000 */
[----:B------:R-:W-:-:S08]  /*b760*/  NOP ;  /* 0x0000000000007918 */ /* 0x000fd00000000000 */
[----:B------:R-:W-:Y:S03]  /*b770*/  HGMMA.64x256x16.F32.BF16 R24, R156, gdesc[UR8].tnspB, R24, gsb0 ;  /* 0x43e000089c187df0 */ /* 0x000fe60008001818 */
        /* <DEDUP_REMOVED lines=19> */
.L_x_3900:
[----:B------:R-:W-:Y:S01]  /*b8b0*/  VIADD R15, R171, 0xfffffffe ;  /* 0xfffffffeab0f7836 */ /* 0x000fe20000000000 */
[----:B------:R-:W-:Y:S01]  /*b8c0*/  BSSY B0, `(.L_x_3901) ;  /* 0x00001ef000007945 */ /* 0x000fe20003800000 */
[----:B-12---:R-:W-:-:S03]  /*b8d0*/  VIADD R12, R12, 0x28c60 ;  /* 0x00028c600c0c7836 */ /* 0x006fc60000000000 */
[----:B------:R-:W-:Y:S02]  /*b8e0*/  ISETP.GE.AND P1, PT, R15, R196, PT ;  /* 0x000000c40f00720c */ /* 0x000fe40003f26270 */
[----:B------:R-:W-:-:S04]  /*b8f0*/  PRMT R12, R190, 0x654, R12 ;  /* 0x00000654be0c7816 */ /* 0x000fc8000000000c */
[----:B------:R1:W-:Y:S07]  /*b900*/  SYNCS.ARRIVE.TRANS64.RED.A1T0 RZ, [R12+URZ], RZ ;  /* 0x000000ff0cff79a7 */ /* 0x0003ee000810043f */
[----:B------:R-:W-:Y:S05]  /*b910*/  @!P1 BRA `(.L_x_3902) ;  /* 0x0000001c00a49947 */ /* 0x000fea0003800000 */
[----:B------:R-:W-:Y:S02]  /*b920*/  IMAD.MOV.U32 R13, RZ, RZ, R170 ;  /* 0x000000ffff0d7224 */ /* 0x000fe400078e00aa */
[----:B------:R-:W-:Y:S02]  /*b930*/  IMAD.MOV.U32 R218, RZ, RZ, R169 ;  /* 0x000000ffffda7224 */ /* 0x000fe400078e00a9 */
[----:B------:R-:W-:-:S07]  /*b940*/  IMAD.MOV.U32 R217, RZ, RZ, R19 ;  /* 0x000000ffffd97224 */ /* 0x000fce00078e0013 */
.L_x_3915:
[----:B------:R-:W-:Y:S02]  /*b950*/  VIADD R19, R217, 0x1 ;  /* 0x00000001d9137836 */ /* 0x000fe40000000000 */
[----:B-1----:R-:W-:Y:S02]  /*b960*/  IMAD.MOV.U32 R12, RZ, RZ, R15 ;  /* 0x000000ffff0c7224 */ /* 0x002fe400078e000f */
[----:B------:R-:W-:Y:S01]  /*b970*/  VIADD R15, R15, 0xffffffff ;  /* 0xffffffff0f0f7836 */ /* 0x000fe20000000000 */
[C---:B------:R-:W-:Y:S02]  /*b980*/  ISETP.NE.AND P2, PT, R19.reuse, 0x2, PT ;  /* 0x000000021300780c */ /* 0x040fe40003f45270 */
[----:B------:R-:W-:Y:S02]  /*b990*/  ISETP.GT.AND P1, PT, R12, R196, PT ;  /* 0x000000c40c00720c */ /* 0x000fe40003f24270 */
[----:B------:R-:W-:Y:S02]  /*b9a0*/  SEL R12, RZ, 0x1, P2 ;  /* 0x00000001ff0c7807 */ /* 0x000fe40001000000 */
[----:B------:R-:W-:-:S02]  /*b9b0*/  SEL R19, R19, RZ, P2 ;  /* 0x000000ff13137207 */ /* 0x000fc40001000000 */
[----:B------:R-:W-:Y:S01]  /*b9c0*/  LOP3.LUT R185, R185, R12, RZ, 0x3c, !PT ;  /* 0x0000000cb9b97212 */ /* 0x000fe200078e3cff */
[----:B--23--:R-:W-:Y:S06]  /*b9d0*/  @!P0 BRA `(.L_x_3903) ;  /* 0x0000000000048947 */ /* 0x00cfec0003800000 */
[----:B------:R-:W-:Y:S01]  /*b9e0*/  BPT.TRAP 0x1 ;  /* 0x000000040000795c */ /* 0x000fe20000300000 */
.L_x_3903:
[----:B------:R-:W-:Y:S01]  /*b9f0*/  IMAD R14, R19, 0x8, R2 ;  /* 0x00000008130e7824 */ /* 0x000fe200078e0202 */
[----:B------:R-:W-:-:S04]  /*ba00*/  SHF.L.U32 R12, R185, 0x1f, RZ ;  /* 0x0000001fb90c7819 */ /* 0x000fc800000006ff */
[----:B------:R1:W2:Y:S01]  /*ba10*/  SYNCS.PHASECHK.TRANS64.TRYWAIT P2, [R14+URZ+0x28c30], R12 ;  /* 0x028c300c0e0075a7 */ /* 0x0002a2000804017f */
[----:B------:R-:W-:Y:S05]  /*ba20*/  @!P0 BRA `(.L_x_3904) ;  /* 0x0000000000048947 */ /* 0x000fea0003800000 */
[----:B------:R-:W-:Y:S01]  /*ba30*/  BPT.TRAP 0x1 ;  /* 0x000000040000795c */ /* 0x000fe20000300000 */
.L_x_3904:
[----:B------:R-:W-:Y:S01]  /*ba40*/  VIADD R20, R2, 0x20400 ;  /* 0x0002040002147836 */ /* 0x000fe20000000000 */
[----:B------:R-:W-:Y:S01]  /*ba50*/  BSSY B1, `(.L_x_3905) ;  /* 0x0000009000017945 */ /* 0x000fe20003800000 */
[----:B0-----:R-:W-:Y:S02]  /*ba60*/  IMAD R154, R19, 0x200, R0 ;  /* 0x00000200139a7824 */ /* 0x001fe400078e0200 */
[----:B------:R-:W-:Y:S01]  /*ba70*/  IMAD.MOV.U32 R155, RZ, RZ, 0x40000040 ;  /* 0x40000040ff9b7424 */ /* 0x000fe200078e00ff */
[----:B------:R-:W-:-:S04]  /*ba80*/  SHF.R.U32.HI R20, RZ, 0x4, R20 ;  /* 0x00000004ff147819 */ /* 0x000fc80000011614 */
[----:B------:R-:W-:-:S04]  /*ba90*/  LOP3.LUT R20, R20, 0x3fff, RZ, 0xc0, !PT ;  /* 0x00003fff14147812 */ /* 0x000fc800078ec0ff */
[----:B------:R-:W-:Y:S01]  /*baa0*/  LOP3.LUT R20, R20, 0x10000, RZ, 0xfc, !PT ;  /* 0x0001000014147812 */ /* 0x000fe200078efcff */
[----:B--2---:R-:W-:Y:S06]  /*bab0*/  @P2 BRA `(.L_x_3906) ;  /* 0x0000000000082947 */ /* 0x004fec0003800000 */
[----:B------:R-:W0:Y:S02]  /*bac0*/  SYNCS.PHASECHK.TRANS64.TRYWAIT P2, [R14+URZ+0x28c30], R12 ;  /* 0x028c300c0e0075a7 */ /* 0x000e24000804017f */
[----:B0-----:R-:W-:Y:S05]  /*bad0*/  @!P2 BRA `(.L_x_3907) ;  /* 0x000000f800dca947 */ /* 0x001fea0003800000 */
.L_x_3906:
[----:B------:R-:W-:Y:S05]  /*bae0*/  BSYNC B1 ;  /* 0x0000000000017941 */ /* 0x000fea0003800000 */
.L_x_3905:
[----:B------:R-:W-:Y:S01]  /*baf0*/  IMAD.MOV.U32 R21, RZ, RZ, 0x40000040 ;  /* 0x40000040ff157424 */ /* 0x000fe200078e00ff */
[----:B------:R-:W-:Y:S01]  /*bb00*/  R2UR UR4, R20 ;  /* 0x00000000140472ca */ /* 0x000fe200000e0000 */
[C---:B------:R-:W-:Y:S01]  /*bb10*/  VIADD R152, R154.reuse, 0x2 ;  /* 0x000000029a987836 */ /* 0x040fe20000000000 */
[C---:B------:R-:W-:Y:S01]  /*bb20*/  R2UR UR6, R154.reuse ;  /* 0x000000009a0672ca */ /* 0x040fe200000e0000 */
[C---:B------:R-:W-:Y:S01]  /*bb30*/  VIADD R20, R154.reuse, 0x4 ;  /* 0x000000049a147836 */ /* 0x040fe20000000000 */
[----:B------:R-:W-:Y:S01]  /*bb40*/  R2UR UR7, R155 ;  /* 0x000000009b0772ca */ /* 0x000fe200000e0000 */
[----:B------:R-:W-:Y:S01]  /*bb50*/  VIADD R154, R154, 0x6 ;  /* 0x000000069a9a7836 */ /* 0x000fe20000000000 */
[----:B------:R-:W-:Y:S01]  /*bb60*/  R2UR UR5, R21 ;  /* 0x00000000150572ca */ /* 0x000fe200000e0000 */
[----:B------:R-:W-:Y:S01]  /*bb70*/  IMAD.MOV.U32 R153, RZ, RZ, 0x40000040 ;  /* 0x40000040ff997424 */ /* 0x000fe200078e00ff */
[----:B------:R-:W-:Y:S01]  /*bb80*/  R2UR UR10, R152 ;  /* 0x00000000980a72ca */ /* 0x000fe200000e0000 */
[----:B------:R-:W-:Y:S01]  /*bb90*/  IMAD.MOV.U32 R155, RZ, RZ, 0x40000040 ;  /* 0x40000040ff9b7424 */ /* 0x000fe200078e00ff */
[----:B------:R-:W-:-:S02]  /*bba0*/  R2UR UR18, R154 ;  /* 0x000000009a1272ca */ /* 0x000fc400000e0000 */
[----:B------:R-:W-:Y:S02]  /*bbb0*/  R2UR UR11, R153 ;  /* 0x00000000990b72ca */ /* 0x000fe400000e0000 */
[----:B------:R-:W-:Y:S02]  /*bbc0*/  R2UR UR19, R155 ;  /* 0x000000009b1372ca */ /* 0x000fe400000e0000 */
[----:B------:R-:W-:Y:S01]  /*bbd0*/  WARPGROUP.ARRIVE ;  /* 0x00000000000079c5 */ /* 0x000fe20000000000 */
[----:B------:R-:W-:Y:S02]  /*bbe0*/  R2UR UR8, R8 ;  /* 0x00000000080872ca */ /* 0x000fe400000e0000 */
[----:B------:R-:W-:Y:S02]  /*bbf0*/  R2UR UR9, R9 ;  /* 0x00000000090972ca */ /* 0x000fe400000e0000 */
[----:B------:R-:W-:Y:S01]  /*bc00*/  R2UR UR14, R20 ;  /* 0x00000000140e72ca */ /* 0x000fe200000e0000 */
[----:B------:R-:W-:Y:S01]  /*bc10*/  HGMMA.64x64x16.F32.BF16 R152, gdesc[UR4], RZ, !UPT, gsb0 ;  /* 0x00e00000049879f0 */ /* 0x000fe2000c0018ff */
[----:B------:R-:W-:-:S02]  /*bc20*/  R2UR UR15, R21 ;  /* 0x00000000150f72ca */ /* 0x000fc400000e0000 */
[----:B------:R-:W-:Y:S02]  /*bc30*/  R2UR UR12, R6 ;  /* 0x00000000060c72ca */ /* 0x000fe400000e0000 */
[----:B------:R-:W-:Y:S02]  /*bc40*/  R2UR UR13, R7 ;  /* 0x00000000070d72ca */ /* 0x000fe400000e0000 */
[----:B------:R-:W-:Y:S02]  /*bc50*/  R2UR UR16, R4 ;  /* 0x00000000041072ca */ /* 0x000fe400000e0000 */
[----:B------:R-:W-:Y:S01]  /*bc60*/  R2UR UR17, R5 ;  /* 0x00000000051172ca */ /* 0x000fe200000e0000 */
        /* <DEDUP_REMOVED lines=12> */
.L_x_3908:
        /* <DEDUP_REMOVED lines=31> */
[----:B---3--:R-:W-:Y:S01]  /*bf20*/  FMNMX.FTZ R168, R21, R168, !PT ;  /* 0x000000a815a87209 */ /* 0x008fe20007810000 */
[----:B------:R-:W-:Y:S01]  /*bf30*/  FMUL.FTZ R175, R175, UR40 ;  /* 0x00000028afaf7c20 */ /* 0x000fe20008410000 */
[----:B------:R-:W-:Y:S01]  /*bf40*/  FMUL.FTZ R178, R178, UR40 ;  /* 0x00000028b2b27c20 */ /* 0x000fe20008410000 */
[----:B------:R-:W-:Y:S01]  /*bf50*/  FMUL.FTZ R179, R179, UR40 ;  /* 0x00000028b3b37c20 */ /* 0x000fe20008410000 */
[----:B------:R-:W-:Y:S01]  /*bf60*/  FMUL.FTZ R182, R182, UR40 ;  /* 0x00000028b6b67c20 */ /* 0x000fe20008410000 */
[----:B------:R-:W-:Y:S01]  /*bf70*/  FMUL.FTZ R183, R183, UR40 ;  /* 0x00000028b7b77c20 */ /* 0x000fe20008410000 */
[----:B------:R-:W-:Y:S01]  /*bf80*/  ISETP.NE.AND P2, PT, R197, RZ, PT ;  /* 0x000000ffc500720c */ /* 0x000fe20003f45270 */
[----:B------:R-:W3:Y:S01]  /*bf90*/  MUFU.TANH R156, R156 ;  /* 0x0000009c009c7308 */ /* 0x000ee20000002400 */
[----:B----4-:R-:W-:-:S07]  /*bfa0*/  FMNMX.FTZ R168, R152, R168, !PT ;  /* 0x000000a898a87209 */ /* 0x010fce0007810000 */
[----:B------:R-:W4:Y:S01]  /*bfb0*/  MUFU.TANH R157, R157 ;  /* 0x0000009d009d7308 */ /* 0x000f220000002400 */
[----:B--2---:R-:W-:-:S03]  /*bfc0*/  FMNMX.FTZ R168, R153, R168, !PT ;  /* 0x000000a899a87209 */ /* 0x004fc60007810000 */
[----:B------:R-:W-:-:S04]  /*bfd0*/  @!P2 IMAD R217, R217, 0x40, R195 ;  /* 0x00000040d9d9a824 */ /* 0x000fc800078e02c3 */
[----:B------:R-:W2:Y:S01]  /*bfe0*/  MUFU.TANH R160, R160 ;  /* 0x000000a000a07308 */ /* 0x000ea20000002400 */
[----:B---3--:R-:W-:Y:S01]  /*bff0*/  FMNMX.FTZ R168, R156, R168, !PT ;  /* 0x000000a89ca87209 */ /* 0x008fe20007810000 */
[----:B------:R-:W-:-:S06]  /*c000*/  @!P2 IMAD R217, R217, 0x4, R2 ;  /* 0x00000004d9d9a824 */ /* 0x000fcc00078e0202 */
[----:B------:R-:W3:Y:S01]  /*c010*/  MUFU.TANH R161, R161 ;  /* 0x000000a100a17308 */ /* 0x000ee20000002400 */
[----:B----4-:R-:W-:-:S07]  /*c020*/  FMNMX.FTZ R168, R157, R168, !PT ;  /* 0x000000a89da87209 */ /* 0x010fce0007810000 */
[----:B------:R-:W4:Y:S01]  /*c030*/  MUFU.TANH R164, R164 ;  /* 0x000000a400a47308 */ /* 0x000f220000002400 */
[----:B--2---:R-:W-:-:S07]  /*c040*/  FMNMX.FTZ R168, R160, R168, !PT ;  /* 0x000000a8a0a87209 */ /* 0x004fce0007810000 */
[----:B------:R-:W2:Y:S01]  /*c050*/  MUFU.TANH R165, R165 ;  /* 0x000000a500a57308 */ /* 0x000ea20000002400 */
[----:B---3--:R-:W-:-:S07]  /*c060*/  FMNMX.FTZ R168, R161, R168, !PT ;  /* 0x000000a8a1a87209 */ /* 0x008fce0007810000 */
        /* <DEDUP_REMOVED lines=15> */
[----:B--2---:R-:W-:-:S05]  /*c160*/  FMNMX.FTZ R169, R181, R168, !PT ;  /* 0x000000a8b5a97209 */ /* 0x004fca0007810000 */
[----:B------:R-:W2:Y:S02]  /*c170*/  SHFL.BFLY PT, R168, R169, 0x2, 0x1f ;  /* 0x0c401f00a9a87f89 */ /* 0x000ea400000e0000 */
[----:B------:R-:W5:Y:S08]  /*c180*/  MUFU.TANH R158, R158 ;  /* 0x0000009e009e7308 */ /* 0x000f700000002400 */
[----:B------:R-:W0:Y:S08]  /*c190*/  MUFU.TANH R159, R159 ;  /* 0x0000009f009f7308 */ /* 0x000e300000002400 */
[----:B------:R-:W1:Y:S01]  /*c1a0*/  MUFU.TANH R162, R162 ;  /* 0x000000a200a27308 */ /* 0x000e620000002400 */
[----:B--2---:R-:W-:-:S07]  /*c1b0*/  FMNMX.FTZ R169, R169, R168, !PT ;  /* 0x000000a8a9a97209 */ /* 0x004fce0007810000 */
[----:B------:R-:W2:Y:S01]  /*c1c0*/  MUFU.TANH R163, R163 ;  /* 0x000000a300a37308 */ /* 0x000ea20000002400 */
[----:B------:R-:W3:Y:S07]  /*c1d0*/  SHFL.BFLY PT, R168, R169, 0x1, 0x1f ;  /* 0x0c201f00a9a87f89 */ /* 0x000eee00000e0000 */
[----:B------:R-:W2:Y:S08]  /*c1e0*/  MUFU.TANH R166, R166 ;  /* 0x000000a600a67308 */ /* 0x000eb00000002400 */
[----:B------:R-:W2:Y:S08]  /*c1f0*/  MUFU.TANH R167, R167 ;  /* 0x000000a700a77308 */ /* 0x000eb00000002400 */
[----:B------:R-:W-:Y:S01]  /*c200*/  MUFU.TANH R171, R171 ;  /* 0x000000ab00ab7308 */ /* 0x000fe20000002400 */
[----:B---3--:R-:W-:Y:S01]  /*c210*/  FMNMX.FTZ R169, R169, R168, !PT ;  /* 0x000000a8a9a97209 */ /* 0x008fe20007810000 */
[----:B------:R-:W-:-:S04]  /*c220*/  IMAD.U32 R168, RZ, RZ, UR38 ;  /* 0x00000026ffa87e24 */ /* 0x000fc8000f8e00ff */
[C---:B------:R-:W-:Y:S01]  /*c230*/  FADD.FTZ R222, -R169.reuse, R218 ;  /* 0x000000daa9de7221 */ /* 0x040fe20000010100 */
[-C--:B------:R-:W-:Y:S01]  /*c240*/  FMUL.FTZ R218, R169, R168.reuse ;  /* 0x000000a8a9da7220 */ /* 0x080fe20000410000 */
[----:B------:R-:W-:Y:S02]  /*c250*/  MUFU.TANH R174, R174 ;  /* 0x000000ae00ae7308 */ /* 0x000fe40000002400 */
        /* <DEDUP_REMOVED lines=16> */
[----:B------:R-:W-:Y:S01]  /*c360*/  FFMA.FTZ R181, R181, R168, -R218 ;  /* 0x000000a8b5b57223 */ /* 0x000fe200000108da */
[----:B------:R-:W-:Y:S01]  /*c370*/  FMUL.FTZ R218, R170, UR40 ;  /* 0x00000028aada7c20 */ /* 0x000fe20008410000 */
[----:B------:R-:W-:Y:S01]  /*c380*/  VIADD R170, R14, 0x28c40 ;  /* 0x00028c400eaa7836 */ /* 0x000fe20000000000 */
[----:B------:R-:W-:Y:S04]  /*c390*/  MUFU.TANH R175, R175 ;  /* 0x000000af00af7308 */ /* 0x000fe80000002400 */
[----:B------:R-:W-:-:S04]  /*c3a0*/  PRMT R170, R190, 0x654, R170 ;  /* 0x00000654beaa7816 */ /* 0x000fc800000000aa */
[----:B------:R3:W-:Y:S01]  /*c3b0*/  SYNCS.ARRIVE.TRANS64.RED.A1T0 RZ, [R170+URZ], RZ ;  /* 0x000000ffaaff79a7 */ /* 0x0007e2000810043f */
[----:B------:R-:W2:Y:S01]  /*c3c0*/  MUFU.TANH R218, R218 ;  /* 0x000000da00da7308 */ /* 0x000ea20000002400 */
[----:B---3--:R-:W-:-:S07]  /*c3d0*/  FMNMX.FTZ R170, R154, R13, !PT ;  /* 0x0000000d9aaa7209 */ /* 0x008fce0007810000 */
[----:B------:R-:W3:Y:S01]  /*c3e0*/  MUFU.TANH R178, R178 ;  /* 0x000000b200b27308 */ /* 0x000ee20000002400 */
[----:B----4-:R-:W-:-:S04]  /*c3f0*/  FMNMX.FTZ R170, R155, R170, !PT ;  /* 0x000000aa9baa7209 */ /* 0x010fc80007810000 */
[----:B-----5:R-:W-:-:S03]  /*c400*/  FMNMX.FTZ R170, R158, R170, !PT ;  /* 0x000000aa9eaa7209 */ /* 0x020fc60007810000 */
[----:B------:R-:W4:Y:S01]  /*c410*/  MUFU.TANH R179, R179 ;  /* 0x000000b300b37308 */ /* 0x000f220000002400 */
[----:B0-----:R-:W-:-:S04]  /*c420*/  FMNMX.FTZ R170, R159, R170, !PT ;  /* 0x000000aa9faa7209 */ /* 0x001fc80007810000 */
[----:B-1----:R-:W-:-:S03]  /*c430*/  FMNMX.FTZ R170, R162, R170, !PT ;  /* 0x000000aaa2aa7209 */ /* 0x002fc60007810000 */
[----:B------:R-:W0:Y:S01]  /*c440*/  MUFU.TANH R182, R182 ;  /* 0x000000b600b67308 */ /* 0x000e220000002400 */
[----:B--2---:R-:W-:-:S04]  /*c450*/  FMNMX.FTZ R170, R163, R170, !PT ;  /* 0x000000aaa3aa7209 */ /* 0x004fc80007810000 */
[----:B------:R-:W-:-:S03]  /*c460*/  FMNMX.FTZ R170, R166, R170, !PT ;  /* 0x000000aaa6aa7209 */ /* 0x000fc60007810000 */
[----:B------:R-:W-:Y:S01]  /*c470*/  MUFU.TANH R183, R183 ;  /* 0x000000b700b77308 */ /* 0x000fe20000002400 */
[----:B------:R-:W-:-:S04]  /*c480*/  FMNMX.FTZ R170, R167, R170, !PT ;  /* 0x000000aaa7aa7209 */ /* 0x000fc80007810000 */
[----:B------:R-:W-:-:S03]  /*c490*/  FMNMX.FTZ R170, R218, R170, !PT ;  /* 0x000000aadaaa7209 */ /* 0x000fc60007810000 */
[----:B------:R-:W-:Y:S01]  /*c4a0*/  MUFU.EX2 R152, R219 ;  /* 0x000000db00987308 */ /* 0x000fe20000000800 */
[----:B------:R-:W-:-:S04]  /*c4b0*/  FMNMX.FTZ R170, R171, R170, !PT ;  /* 0x000000aaabaa7209 */ /* 0x000fc80007810000 */
[----:B------:R-:W-:-:S03]  /*c4c0*/  FMNMX.FTZ R170, R174, R170, !PT ;  /* 0x000000aaaeaa7209 */ /* 0x000fc60007810000 */
[----:B------:R-:W1:Y:S01]  /*c4d0*/  MUFU.EX2 R20, R222 ;  /* 0x000000de00147308 */ /* 0x000e620000000800 */
[----:B------:R-:W-:-:S04]  /*c4e0*/  FMNMX.FTZ R170, R175, R170, !PT ;  /* 0x000000aaafaa7209 */ /* 0x000fc80007810000 */
[----:B---3--:R-:W-:-:S03]  /*c4f0*/  FMNMX.FTZ R170, R178, R170, !PT ;  /* 0x000000aab2aa7209 */ /* 0x008fc60007810000 */
[----:B------:R-:W2:Y:S01]  /*c500*/  MUFU.EX2 R220, R220 ;  /* 0x000000dc00dc7308 */ /* 0x000ea20000000800 */
[----:B----4-:R-:W-:-:S04]  /*c510*/  FMNMX.FTZ R170, R179, R170, !PT ;  /* 0x000000aab3aa7209 */ /* 0x010fc80007810000 */
[----:B0-----:R-:W-:-:S03]  /*c520*/  FMNMX.FTZ R170, R182, R170, !PT ;  /* 0x000000aab6aa7209 */ /* 0x001fc60007810000 */
[----:B------:R-:W0:Y:S01]  /*c530*/  MUFU.EX2 R21, R21 ;  /* 0x0000001500157308 */ /* 0x000e220000000800 */
[----:B-1----:R-:W-:Y:S01]  /*c540*/  @!P2 STS [R217+0x28800], R20 ;  /* 0x02880014d900a388 */ /* 0x002fe20000000800 */
[----:B------:R-:W-:Y:S01]  /*c550*/  FFMA.FTZ R3, R20, R3, R152 ;  /* 0x0000000314037223 */ /* 0x000fe20000010098 */
[----:B------:R-:W-:Y:S01]  /*c560*/  FMNMX.FTZ R170, R183, R170, !PT ;  /* 0x000000aab7aa7209 */ /* 0x000fe20007810000 */
[-C--:B------:R-:W-:Y:S01]  /*c570*/  FMUL.FTZ R24, R24, R20.reuse ;  /* 0x0000001418187220 */ /* 0x080fe20000410000 */
[-C--:B------:R-:W-:Y:S01]  /*c580*/  FMUL.FTZ R25, R25, R20.reuse ;  /* 0x0000001419197220 */ /* 0x080fe20000410000 */
[-C--:B------:R-:W-:Y:S01]  /*c590*/  FMUL.FTZ R28, R28, R20.reuse ;  /* 0x000000141c1c7220 */ /* 0x080fe20000410000 */
[----:B------:R-:W-:Y:S01]  /*c5a0*/  FMUL.FTZ R29, R29, R20 ;  /* 0x000000141d1d7220 */ /* 0x000fe20000410000 */
[----:B------:R-:W1:Y:S01]  /*c5b0*/  SHFL.BFLY PT, R219, R170, 0x2, 0x1f ;  /* 0x0c401f00aadb7f89 */ /* 0x000e6200000e0000 */
[----:B------:R-:W3:Y:S01]  /*c5c0*/  MUFU.EX2 R153, R153 ;  /* 0x0000009900997308 */ /* 0x000ee20000000800 */
[C---:B--2---:R-:W-:Y:S01]  /*c5d0*/  FADD.FTZ R3, R220.reuse, R3 ;  /* 0x00000003dc037221 */ /* 0x044fe20000010000 */
[----:B------:R-:W-:Y:S01]  /*c5e0*/  F2FP.BF16.F32.PACK_AB R152, R220, R152 ;  /* 0x00000098dc98723e */ /* 0x000fe200000010ff */
[-C--:B------:R-:W-:Y:S01]  /*c5f0*/  FMUL.FTZ R32, R32, R20.reuse ;  /* 0x0000001420207220 */ /* 0x080fe20000410000 */
[-C--:B------:R-:W-:Y:S01]  /*c600*/  FMUL.FTZ R33, R33, R20.reuse ;  /* 0x0000001421217220 */ /* 0x080fe20000410000 */
[-C--:B------:R-:W-:Y:S01]  /*c610*/  FMUL.FTZ R36, R36, R20.reuse ;  /* 0x0000001424247220 */ /* 0x080fe20000410000 */
[-C--:B------:R-:W-:Y:S01]  /*c620*/  FMUL.FTZ R37, R37, R20.reuse ;  /* 0x0000001425257220 */ /* 0x080fe20000410000 */
[-C--:B------:R-:W-:Y:S01]  /*c630*/  FMUL.FTZ R40, R40, R20.reuse ;  /* 0x0000001428287220 */ /* 0x080fe20000410000 */
[----:B------:R-:W2:Y:S01]  /*c640*/  MUFU.EX2 R156, R156 ;  /* 0x0000009c009c7308 */ /* 0x000ea20000000800 */
[----:B0-----:R-:W-:Y:S01]  /*c650*/  FADD.FTZ R3, R21, R3 ;  /* 0x0000000315037221 */ /* 0x001fe20000010000 */
[-C--:B------:R-:W-:Y:S01]  /*c660*/  FMUL.FTZ R41, R41, R20.reuse ;  /* 0x0000001429297220 */ /* 0x080fe20000410000 */
[-C--:B------:R-:W-:Y:S01]  /*c670*/  FMUL.FTZ R44, R44, R20.reuse ;  /* 0x000000142c2c7220 */ /* 0x080fe20000410000 */
[-C--:B------:R-:W-:Y:S01]  /*c680*/  FMUL.FTZ R45, R45, R20.reuse ;  /* 0x000000142d2d7220 */ /* 0x080fe20000410000 */
[-C--:B------:R-:W-:Y:S01]  /*c690*/  FMUL.FTZ R48, R48, R20.reuse ;  /* 0x0000001430307220 */ /* 0x080fe20000410000 */
[-C--:B------:R-:W-:Y:S01]  /*c6a0*/  FMUL.FTZ R49, R49, R20.reuse ;  /* 0x0000001431317220 */ /* 0x080fe20000410000 */
[-C--:B------:R-:W-:Y:S01]  /*c6b0*/  FMUL.FTZ R52, R52, R20.reuse ;  /* 0x0000001434347220 */ /* 0x080fe20000410000 */
[----:B------:R-:W0:Y:S01]  /*c6c0*/  MUFU.EX2 R157, R157 ;  /* 0x0000009d009d7308 */ /* 0x000e220000000800 */
[----:B---3--:R-:W-:Y:S01]  /*c6d0*/  FADD.FTZ R3, R153, R3 ;  /* 0x0000000399037221 */ /* 0x008fe20000010000 */
[-C--:B------:R-:W-:Y:S01]  /*c6e0*/  FMUL.FTZ R53, R53, R20.reuse ;  /* 0x0000001435357220 */ /* 0x080fe20000410000 */
[-C--:B------:R-:W-:Y:S01]  /*c6f0*/  FMUL.FTZ R56, R56, R20.reuse ;  /* 0x0000001438387220 */ /* 0x080fe20000410000 */
[-C--:B------:R-:W-:Y:S01]  /*c700*/  FMUL.FTZ R57, R57, R20.reuse ;  /* 0x0000001439397220 */ /* 0x080fe20000410000 */
[-C--:B------:R-:W-:Y:S01]  /*c710*/  FMUL.FTZ R60, R60, R20.reuse ;  /* 0x000000143c3c7220 */ /* 0x080fe20000410000 */
[-C--:B------:R-:W-:Y:S01]  /*c720*/  FMUL.FTZ R61, R61, R20.reuse ;  /* 0x000000143d3d7220 */ /* 0x080fe20000410000 */
[----:B-1----:R-:W-:Y:S01]  /*c730*/  FMNMX.FTZ R170, R170, R219, !PT ;  /* 0x000000dbaaaa7209 */ /* 0x002fe20007810000 */
[----:B------:R-:W1:Y:S01]  /*c740*/  MUFU.EX2 R160, R160 ;  /* 0x000000a000a07308 */ /* 0x000e620000000800 */
[----:B--2---:R-:W-:Y:S01]  /*c750*/  FADD.FTZ R3, R156, R3 ;  /* 0x000000039c037221 */ /* 0x004fe20000010000 */
[-C--:B------:R-:W-:Y:S01]  /*c760*/  FMUL.FTZ R64, R64, R20.reuse ;  /* 0x0000001440407220 */ /* 0x080fe20000410000 */
[-C--:B------:R-:W-:Y:S01]  /*c770*/  FMUL.FTZ R65, R65, R20.reuse ;  /* 0x0000001441417220 */ /* 0x080fe20000410000 */
[----:B------:R-:W2:Y:S01]  /*c780*/  SHFL.BFLY PT, R219, R170, 0x1, 0x1f ;  /* 0x0c201f00aadb7f89 */ /* 0x000ea200000e0000 */
[-C--:B------:R-:W-:Y:S01]  /*c790*/  FMUL.FTZ R68, R68, R20.reuse ;  /* 0x0000001444447220 */ /* 0x080fe20000410000 */
[-C--:B------:R-:W-:Y:S01]  /*c7a0*/  FMUL.FTZ R69, R69, R20.reuse ;  /* 0x0000001445457220 */ /* 0x080fe20000410000 */
[----:B------:R-:W-:Y:S01]  /*c7b0*/  FMUL.FTZ R72, R72, R20 ;  /* 0x0000001448487220 */ /* 0x000fe20000410000 */
[----:B------:R-:W3:Y:S01]  /*c7c0*/  MUFU.EX2 R161, R161 ;  /* 0x000000a100a17308 */ /* 0x000ee20000000800 */
[C---:B0-----:R-:W-:Y:S01]  /*c7d0*/  FADD.FTZ R3, R157.reuse, R3 ;  /* 0x000000039d037221 */ /* 0x041fe20000010000 */
[----:B------:R-:W-:Y:S01]  /*c7e0*/  F2FP.BF16.F32.PACK_AB R156, R157, R156 ;  /* 0x0000009c9d9c723e */ /* 0x000fe200000010ff */
[-C--:B------:R-:W-:Y:S01]  /*c7f0*/  FMUL.FTZ R73, R73, R20.reuse ;  /* 0x0000001449497220 */ /* 0x080fe20000410000 */
[-C--:B------:R-:W-:Y:S01]  /*c800*/  FMUL.FTZ R76, R76, R20.reuse ;  /* 0x000000144c4c7220 */ /* 0x080fe20000410000 */
[-C--:B------:R-:W-:Y:S01]  /*c810*/  FMUL.FTZ R77, R77, R20.reuse ;  /* 0x000000144d4d7220 */ /* 0x080fe20000410000 */
[-C--:B------:R-:W-:Y:S01]  /*c820*/  FMUL.FTZ R80, R80, R20.reuse ;  /* 0x0000001450507220 */ /* 0x080fe20000410000 */
[-C--:B------:R-:W-:Y:S01]  /*c830*/  FMUL.FTZ R81, R81, R20.reuse ;  /* 0x0000001451517220 */ /* 0x080fe20000410000 */
[----:B------:R-:W0:Y:S01]  /*c840*/  MUFU.EX2 R164, R164 ;  /* 0x000000a400a47308 */ /* 0x000e220000000800 */
        /* <DEDUP_REMOVED lines=8> */
[----:B---3--:R-:W-:Y:S01]  /*c8d0*/  FADD.FTZ R3, R161, R3 ;  /* 0x00000003a1037221 */ /* 0x008fe20000010000 */
[-C--:B------:R-:W-:Y:S01]  /*c8e0*/  FMUL.FTZ R96, R96, R20.reuse ;  /* 0x0000001460607220 */ /* 0x080fe20000410000 */
[-C--:B------:R-:W-:Y:S01]  /*c8f0*/  FMUL.FTZ R97, R97, R20.reuse ;  /* 0x0000001461617220 */ /* 0x080fe20000410000 */
[----:B--2---:R-:W-:Y:S01]  /*c900*/  FMNMX.FTZ R170, R170, R219, !PT ;  /* 0x000000dbaaaa7209 */ /* 0x004fe20007810000 */
[-C--:B------:R-:W-:Y:S01]  /*c910*/  FMUL.FTZ R100, R100, R20.reuse ;  /* 0x0000001464647220 */ /* 0x080fe20000410000 */
[-C--:B------:R-:W-:Y:S01]  /*c920*/  FMUL.FTZ R101, R101, R20.reuse ;  /* 0x0000001465657220 */ /* 0x080fe20000410000 */
[-C--:B------:R-:W-:Y:S01]  /*c930*/  FMUL.FTZ R104, R104, R20.reuse ;  /* 0x0000001468687220 */ /* 0x080fe20000410000 */
[----:B------:R-:W2:Y:S01]  /*c940*/  MUFU.EX2 R172, R172 ;  /* 0x000000ac00ac7308 */ /* 0x000ea20000000800 */
[----:B------:R-:W-:Y:S01]  /*c950*/  FADD.FTZ R13, -R170, R13 ;  /* 0x0000000daa0d7221 */ /* 0x000fe20000010100 */
[----:B0-----:R-:W-:Y:S01]  /*c960*/  FADD.FTZ R3, R164, R3 ;  /* 0x00000003a4037221 */ /* 0x001fe20000010000 */
[-C--:B------:R-:W-:Y:S01]  /*c970*/  FMUL.FTZ R105, R105, R20.reuse ;  /* 0x0000001469697220 */ /* 0x080fe20000410000 */
[----:B------:R-:W-:Y:S01]  /*c980*/  FMUL.FTZ R108, R108, R20 ;  /* 0x000000146c6c7220 */ /* 0x000fe20000410000 */
[----:B------:R-:W-:Y:S01]  /*c990*/  FMUL.FTZ R13, R13, R168 ;  /* 0x000000a80d0d7220 */ /* 0x000fe20000410000 */
        /* <DEDUP_REMOVED lines=11> */
[----:B--2---:R-:W-:Y:S01]  /*ca50*/  FADD.FTZ R3, R172, R3 ;  /* 0x00000003ac037221 */ /* 0x004fe20000010000 */
[-C--:B------:R-:W-:Y:S01]  /*ca60*/  FMUL.FTZ R125, R125, R20.reuse ;  /* 0x000000147d7d7220 */ /* 0x080fe20000410000 */
        /* <DEDUP_REMOVED lines=14> */
[----:B-1----:R1:W-:Y:S01]  /*cb50*/  @!P2 STS [R217+0x28820], R13 ;  /* 0x0288200dd900a388 */ /* 0x0023e20000000800 */
[----:B------:R-:W-:Y:S01]  /*cb60*/  FMUL.FTZ R149, R149, R20 ;  /* 0x0000001495957220 */ /* 0x000fe20000410000 */
[-C--:B------:R-:W-:Y:S01]  /*cb70*/  FMUL.FTZ R26, R26, R13.reuse ;  /* 0x0000000d1a1a7220 */ /* 0x080fe20000410000 */
[-C--:B------:R-:W-:Y:S01]  /*cb80*/  FMUL.FTZ R27, R27, R13.reuse ;  /* 0x0000000d1b1b7220 */ /* 0x080fe20000410000 */
[-C--:B------:R-:W-:Y:S01]  /*cb90*/  FMUL.FTZ R30, R30, R13.reuse ;  /* 0x0000000d1e1e7220 */ /* 0x080fe20000410000 */
[-C--:B------:R-:W-:Y:S01]  /*cba0*/  FMUL.FTZ R31, R31, R13.reuse ;  /* 0x0000000d1f1f7220 */ /* 0x080fe20000410000 */
[-C--:B------:R-:W-:Y:S01]  /*cbb0*/  FMUL.FTZ R34, R34, R13.reuse ;  /* 0x0000000d22227220 */ /* 0x080fe20000410000 */
[----:B------:R-:W3:Y:S01]  /*cbc0*/  MUFU.EX2 R180, R180 ;  /* 0x000000b400b47308 */ /* 0x000ee20000000800 */
[----:B--2---:R-:W-:Y:S01]  /*cbd0*/  FADD.FTZ R3, R176, R3 ;  /* 0x00000003b0037221 */ /* 0x004fe20000010000 */
[-C--:B------:R-:W-:Y:S01]  /*cbe0*/  FMUL.FTZ R35, R35, R13.reuse ;  /* 0x0000000d23237220 */ /* 0x080fe20000410000 */
[-C--:B-1----:R-:W-:Y:S01]  /*cbf0*/  FMUL.FTZ R217, R170, R168.reuse ;  /* 0x000000a8aad97220 */ /* 0x082fe20000410000 */
[-C--:B------:R-:W-:Y:S01]  /*cc00*/  FMUL.FTZ R38, R38, R13.reuse ;  /* 0x0000000d26267220 */ /* 0x080fe20000410000 */
[-C--:B------:R-:W-:Y:S01]  /*cc10*/  FMUL.FTZ R39, R39, R13.reuse ;  /* 0x0000000d27277220 */ /* 0x080fe20000410000 */
[-C--:B------:R-:W-:Y:S01]  /*cc20*/  FMUL.FTZ R42, R42, R13.reuse ;  /* 0x0000000d2a2a7220 */ /* 0x080fe20000410000 */
        /* <DEDUP_REMOVED lines=11> */
[-CC-:B------:R-:W-:Y:S01]  /*cce0*/  FFMA.FTZ R174, R174, R168.reuse, -R217.reuse ;  /* 0x000000a8aeae7223 */ /* 0x180fe200000108d9 */
[----:B------:R2:W4:Y:S01]  /*ccf0*/  MUFU.EX2 R181, R154 ;  /* 0x0000009a00b57308 */ /* 0x0005220000000800 */
[-CC-:B------:R-:W-:Y:S01]  /*cd00*/  FFMA.FTZ R175, R175, R168.reuse, -R217.reuse ;  /* 0x000000a8afaf7223 */ /* 0x180fe200000108d9 */
[-CC-:B------:R-:W-:Y:S01]  /*cd10*/  FFMA.FTZ R178, R178, R168.reuse, -R217.reuse ;  /* 0x000000a8b2b27223 */ /* 0x180fe200000108d9 */
[-CC-:B------:R-:W-:Y:S01]  /*cd20*/  FFMA.FTZ R179, R179, R168.reuse, -R217.reuse ;  /* 0x000000a8b3b37223 */ /* 0x180fe200000108d9 */
[-CC-:B------:R-:W-:Y:S01]  /*cd30*/  FFMA.FTZ R183, R183, R168.reuse, -R217.reuse ;  /* 0x000000a8b7b77223 */ /* 0x180fe200000108d9 */
[----:B------:R-:W-:Y:S01]  /*cd40*/  FFMA.FTZ R182, R182, R168, -R217 ;  /* 0x000000a8b6b67223 */ /* 0x000fe200000108d9 */
[----:B0-----:R-:W-:Y:S01]  /*cd50*/  FADD.FTZ R3, R177, R3 ;  /* 0x00000003b1037221 */ /* 0x001fe20000010000 */
[----:B------:R-:W-:Y:S01]  /*cd60*/  FMUL.FTZ R43, R43, R13 ;  /* 0x0000000d2b2b7220 */ /* 0x000fe20000410000 */
[----:B------:R-:W0:Y:S01]  /*cd70*/  MUFU.EX2 R155, R155 ;  /* 0x0000009b009b7308 */ /* 0x000e220000000800 */
[----:B--2---:R-:W-:Y:S01]  /*cd80*/  F2FP.BF16.F32.PACK_AB R154, R153, R21 ;  /* 0x00000015999a723e */ /* 0x004fe200000010ff */
[----:B---3--:R-:W-:Y:S01]  /*cd90*/  FADD.FTZ R3, R180, R3 ;  /* 0x00000003b4037221 */ /* 0x008fe20000010000 */
[-C--:B------:R-:W-:Y:S01]  /*cda0*/  FMUL.FTZ R46, R46, R13.reuse ;  /* 0x0000000d2e2e7220 */ /* 0x080fe20000410000 */
[-C--:B------:R-:W-:Y:S01]  /*cdb0*/  FMUL.FTZ R47, R47, R13.reuse ;  /* 0x0000000d2f2f7220 */ /* 0x080fe20000410000 */
[-C--:B------:R-:W-:Y:S01]  /*cdc0*/  FMUL.FTZ R50, R50, R13.reuse ;  /* 0x0000000d32327220 */ /* 0x080fe20000410000 */
[C---:B-1----:R-:W-:Y:S01]  /*cdd0*/  FADD.FTZ R3, R166.reuse, R3 ;  /* 0x00000003a6037221 */ /* 0x042fe20000010000 */
[----:B------:R-:W-:Y:S01]  /*cde0*/  F2FP.BF16.F32.PACK_AB R166, R166, R180 ;  /* 0x000000b4a6a6723e */ /* 0x000fe200000010ff */
[----:B------:R-:W1:Y:S01]  /*cdf0*/  MUFU.EX2 R158, R158 ;  /* 0x0000009e009e7308 */ /* 0x000e620000000800 */
[----:B----4-:R-:W-:Y:S01]  /*ce00*/  FFMA.FTZ R10, R13, R10, R181 ;  /* 0x0000000a0d0a7223 */ /* 0x010fe200000100b5 */
[-C--:B------:R-:W-:Y:S01]  /*ce10*/  FMUL.FTZ R51, R51, R13.reuse ;  /* 0x0000000d33337220 */ /* 0x080fe20000410000 */
[-C--:B------:R-:W-:Y:S01]  /*ce20*/  FMUL.FTZ R54, R54, R13.reuse ;  /* 0x0000000d36367220 */ /* 0x080fe20000410000 */
[-C--:B------:R-:W-:Y:S01]  /*ce30*/  FMUL.FTZ R55, R55, R13.reuse ;  /* 0x0000000d37377220 */ /* 0x080fe20000410000 */
[-C--:B------:R-:W-:Y:S01]  /*ce40*/  FMUL.FTZ R58, R58, R13.reuse ;  /* 0x0000000d3a3a7220 */ /* 0x080fe20000410000 */
[-C--:B------:R-:W-:Y:S01]  /*ce50*/  FMUL.FTZ R59, R59, R13.reuse ;  /* 0x0000000d3b3b7220 */ /* 0x080fe20000410000 */
[----:B------:R-:W-:Y:S01]  /*ce60*/  FMUL.FTZ R62, R62, R13 ;  /* 0x0000000d3e3e7220 */ /* 0x000fe20000410000 */
[----:B------:R-:W2:Y:S01]  /*ce70*/  MUFU.EX2 R159, R159 ;  /* 0x0000009f009f7308 */ /* 0x000ea20000000800 */
        /* <DEDUP_REMOVED lines=18> */
[----:B------:R-:W-:Y:S01]  /*cfa0*/  BAR.SYNC.DEFER_BLOCKING 0xf, 0x100 ;  /* 0x03c4000000007b1d */ /* 0x000fe20000010000 */
[----:B------:R-:W-:Y:S01]  /*cfb0*/  F2FP.BF16.F32.PACK_AB R158, R161, R160 ;  /* 0x000000a0a19e723e */ /* 0x000fe200000010ff */
[-C--:B------:R-:W-:Y:S01]  /*cfc0*/  FMUL.FTZ R86, R86, R13.reuse ;  /* 0x0000000d56567220 */ /* 0x080fe20000410000 */
[----:B------:R-:W-:Y:S01]  /*cfd0*/  F2FP.BF16.F32.PACK_AB R160, R165, R164 ;  /* 0x000000a4a5a0723e */ /* 0x000fe200000010ff */
[-C--:B------:R-:W-:Y:S01]  /*cfe0*/  FMUL.FTZ R87, R87, R13.reuse ;  /* 0x0000000d57577220 */ /* 0x080fe20000410000 */
[----:B------:R-:W-:Y:S01]  /*cff0*/  F2FP.BF16.F32.PACK_AB R164, R177, R176 ;  /* 0x000000b0b1a4723e */ /* 0x000fe200000010ff */
        /* <DEDUP_REMOVED lines=9> */
[C---:B-1----:R-:W-:Y:S01]  /*d090*/  FADD.FTZ R10, R163.reuse, R10 ;  /* 0x0000000aa30a7221 */ /* 0x042fe20000010000 */
[----:B------:R-:W-:Y:S01]  /*d0a0*/  F2FP.BF16.F32.PACK_AB R157, R163, R162 ;  /* 0x000000a2a39d723e */ /* 0x000fe200000010ff */
[-C--:B------:R-:W-:Y:S01]  /*d0b0*/  FMUL.FTZ R102, R102, R13.reuse ;  /* 0x0000000d66667220 */ /* 0x080fe20000410000 */
[----:B------:R-:W-:Y:S01]  /*d0c0*/  F2FP.BF16.F32.PACK_AB R162, R173, R172 ;  /* 0x000000acada2723e */ /* 0x000fe200000010ff */
[-C--:B------:R-:W-:Y:S01]  /*d0d0*/  FMUL.FTZ R103, R103, R13.reuse ;  /* 0x0000000d67677220 */ /* 0x080fe20000410000 */
[-C--:B------:R-:W-:Y:S01]  /*d0e0*/  FMUL.FTZ R106, R106, R13.reuse ;  /* 0x0000000d6a6a7220 */ /* 0x080fe20000410000 */
[-C--:B------:R-:W-:Y:S01]  /*d0f0*/  FMUL.FTZ R107, R107, R13.reuse ;  /* 0x0000000d6b6b7220 */ /* 0x080fe20000410000 */
[----:B------:R-:W1:Y:S01]  /*d100*/  MUFU.EX2 R218, R218 ;  /* 0x000000da00da7308 */ /* 0x000e620000000800 */
[----:B--2---:R-:W-:Y:S01]  /*d110*/  FADD.FTZ R10, R219, R10 ;  /* 0x0000000adb0a7221 */ /* 0x004fe20000010000 */
[----:B------:R2:W-:Y:S01]  /*d120*/  STSM.16.M88.4 [R199+0x26800], R152 ;  /* 0x02680098c7007844 */ /* 0x0005e20000000200 */
        /* <DEDUP_REMOVED lines=12> */
[----:B------:R2:W-:Y:S01]  /*d1f0*/  STSM.16.M88.4 [R202], R156 ;  /* 0x0000009cca007844 */ /* 0x0005e20000000200 */
        /* <DEDUP_REMOVED lines=11> */
[-C--:B------:R-:W-:Y:S01]  /*d2b0*/  FMUL.FTZ R139, R139, R13.reuse ;  /* 0x0000000d8b8b7220 */ /* 0x080fe20000410000 */
[-C--:B------:R-:W-:Y:S01]  /*d2c0*/  FMUL.FTZ R142, R142, R13.reuse ;  /* 0x0000000d8e8e7220 */ /* 0x080fe20000410000 */
[-C--:B------:R-:W-:Y:S01]  /*d2d0*/  FMUL.FTZ R143, R143, R13.reuse ;  /* 0x0000000d8f8f7220 */ /* 0x080fe20000410000 */
[-C--:B------:R-:W-:Y:S01]  /*d2e0*/  FMUL.FTZ R146, R146, R13.reuse ;  /* 0x0000000d92927220 */ /* 0x080fe20000410000 */
[-C--:B------:R-:W-:Y:S01]  /*d2f0*/  FMUL.FTZ R147, R147, R13.reuse ;  /* 0x0000000d93937220 */ /* 0x080fe20000410000 */
[----:B------:R-:W3:Y:S01]  /*d300*/  MUFU.EX2 R178, R178 ;  /* 0x000000b200b27308 */ /* 0x000ee20000000800 */
[----:B0-----:R-:W-:Y:S01]  /*d310*/  FADD.FTZ R10, R174, R10 ;  /* 0x0000000aae0a7221 */ /* 0x001fe20000010000 */
[-C--:B------:R-:W-:Y:S01]  /*d320*/  FMUL.FTZ R150, R150, R13.reuse ;  /* 0x0000000d96967220 */ /* 0x080fe20000410000 */
[----:B------:R-:W-:-:S05]  /*d330*/  FMUL.FTZ R151, R151, R13 ;  /* 0x0000000d97977220 */ /* 0x000fca0000410000 */
[----:B------:R-:W0:Y:S01]  /*d340*/  MUFU.EX2 R179, R179 ;  /* 0x000000b300b37308 */ /* 0x000e220000000800 */
[C---:B-1----:R-:W-:Y:S01]  /*d350*/  FADD.FTZ R10, R175.reuse, R10 ;  /* 0x0000000aaf0a7221 */ /* 0x042fe20000010000 */
[----:B------:R-:W-:-:S05]  /*d360*/  F2FP.BF16.F32.PACK_AB R163, R175, R174 ;  /* 0x000000aeafa3723e */ /* 0x000fca00000010ff */
[----:B------:R2:W-:Y:S01]  /*d370*/  STSM.16.M88.4 [R200], R160 ;  /* 0x000000a0c8007844 */ /* 0x0005e20000000200 */
[----:B------:R-:W1:Y:S01]  /*d380*/  MUFU.EX2 R167, R182 ;  /* 0x000000b600a77308 */ /* 0x000e620000000800 */
[----:B---3--:R-:W-:-:S07]  /*d390*/  FADD.FTZ R10, R178, R10 ;  /* 0x0000000ab20a7221 */ /* 0x008fce0000010000 */
[----:B------:R-:W3:Y:S01]  /*d3a0*/  MUFU.EX2 R183, R183 ;  /* 0x000000b700b77308 */ /* 0x000ee20000000800 */
[C---:B0-----:R-:W-:Y:S01]  /*d3b0*/  FADD.FTZ R10, R179.reuse, R10 ;  /* 0x0000000ab30a7221 */ /* 0x041fe20000010000 */
[----:B------:R-:W-:-:S03]  /*d3c0*/  F2FP.BF16.F32.PACK_AB R165, R179, R178 ;  /* 0x000000b2b3a5723e */ /* 0x000fc600000010ff */
[----:B-1----:R-:W-:Y:S01]  /*d3d0*/  FADD.FTZ R10, R167, R10 ;  /* 0x0000000aa70a7221 */ /* 0x002fe20000010000 */
[----:B---3--:R-:W-:-:S03]  /*d3e0*/  F2FP.BF16.F32.PACK_AB R167, R183, R167 ;  /* 0x000000a7b7a7723e */ /* 0x008fc600000010ff */
[----:B------:R-:W-:Y:S02]  /*d3f0*/  FADD.FTZ R10, R183, R10 ;  /* 0x0000000ab70a7221 */ /* 0x000fe40000010000 */
[----:B------:R2:W-:Y:S01]  /*d400*/  STSM.16.M88.4 [R201], R164 ;  /* 0x000000a4c9007844 */ /* 0x0005e20000000200 */
[----:B------:R-:W-:Y:S05]  /*d410*/  @!P0 BRA `(.L_x_3909) ;  /* 0x0000000000048947 */ /* 0x000fea0003800000 */
[----:B------:R-:W-:Y:S01]  /*d420*/  BPT.TRAP 0x1 ;  /* 0x000000040000795c */ /* 0x000fe20000300000 */
.L_x_3909:
[----:B------:R0:W1:Y:S01]  /*d430*/  SYNCS.PHASECHK.TRANS64.TRYWAIT P2, [R14+URZ+0x28c50], R12 ;  /* 0x028c500c0e0075a7 */ /* 0x000062000804017f */
[----:B------:R-:W-:Y:S05]  /*d440*/  @!P0 BRA `(.L_x_3910) ;  /* 0x0000000000048947 */ /* 0x000fea0003800000 */
[----:B------:R-:W-:Y:S01]  /*d450*/  BPT.TRAP 0x1 ;  /* 0x000000040000795c */ /* 0x000fe20000300000 */
.L_x_3910:
[----:B------:R-:W-:Y:S04]  /*d460*/  BSSY B1, `(.L_x_3911) ;  /* 0x0000004000017945 */ /* 0x000fe80003800000 */
[----:B-1----:R-:W-:Y:S05]  /*d470*/  @P2 BRA `(.L_x_3912) ;  /* 0x0000000000082947 */ /* 0x002fea0003800000 */
[----:B------:R-:W1:Y:S02]  /*d480*/  SYNCS.PHASECHK.TRANS64.TRYWAIT P2, [R14+URZ+0x28c50], R12 ;  /* 0x028c500c0e0075a7 */ /* 0x000e64000804017f */
[----:B-1----:R-:W-:Y:S05]  /*d490*/  @!P2 BRA `(.L_x_3913) ;  /* 0x000000e00080a947 */ /* 0x002fea0003800000 */
.L_x_3912:
[----:B------:R-:W-:Y:S05]  /*d4a0*/  BSYNC B1 ;  /* 0x0000000000017941 */ /* 0x000fea0003800000 */
.L_x_3911:
[----:B01----:R-:W-:Y:S01]  /*d4b0*/  IMAD R12, R19, 0x1000, R11 ;  /* 0x00001000130c7824 */ /* 0x003fe200078e020b */
[----:B------:R-:W-:Y:S01]  /*d4c0*/  WARPGROUP.ARRIVE ;  /* 0x00000000000079c5 */ /* 0x000fe20000000000 */
[----:B------:R-:W-:Y:S02]  /*d4d0*/  IMAD.MOV.U32 R13, RZ, RZ, 0x40000040 ;  /* 0x40000040ff0d7424 */ /* 0x000fe400078e00ff */
[C---:B------:R-:W-:Y:S01]  /*d4e0*/  VIADD R20, R12.reuse, 0x80 ;  /* 0x000000800c147836 */ /* 0x040fe20000000000 */
[----:B------:R-:W-:Y:S01]  /*d4f0*/  R2UR UR6, R12 ;  /* 0x000000000c0672ca */ /* 0x000fe200000e0000 */
[----:B------:R-:W-:Y:S01]  /*d500*/  IMAD.MOV.U32 R21, RZ, RZ, 0x40000040 ;  /* 0x40000040ff157424 */ /* 0x000fe200078e00ff */
[----:B------:R-:W-:Y:S01]  /*d510*/  R2UR UR7, R13 ;  /* 0x000000000d0772ca */ /* 0x000fe200000e0000 */
[----:B------:R-:W-:-:S12]  /*d520*/  IMAD.MOV.U32 R13, RZ, RZ, 0x40000040 ;  /* 0x40000040ff0d7424 */ /* 0x000fd800078e00ff */
[----:B------:R-:W-:Y:S01]  /*d530*/  HGMMA.64x256x16.F32.BF16 R24, R152, gdesc[UR4].tnspB, R24, gsb0 ;  /* 0x43e0000498187df0 */ /* 0x000fe20008001818 */
[----:B------:R-:W-:Y:S01]  /*d540*/  R2UR UR6, R20 ;  /* 0x00000000140672ca */ /* 0x000fe200000e0000 */
[C---:B------:R-:W-:Y:S01]  /*d550*/  VIADD R20, R12.reuse, 0x100 ;  /* 0x000001000c147836 */ /* 0x040fe20000000000 */
[----:B------:R-:W-:Y:S01]  /*d560*/  R2UR UR7, R21 ;  /* 0x00000000150772ca */ /* 0x000fe200000e0000 */
[----:B------:R-:W-:Y:S02]  /*d570*/  IMAD.MOV.U32 R21, RZ, RZ, 0x40000040 ;  /* 0x40000040ff157424 */ /* 0x000fe400078e00ff */
[----:B------:R-:W-:Y:S01]  /*d580*/  VIADD R12, R12, 0x180 ;  /* 0x000001800c0c7836 */ /* 0x000fe20000000000 */
[----:B------:R-:W-:Y:S02]  /*d590*/  WARPGROUP.DEPBAR.LE gsb0, 0x0 ;  /* 0x00008000000079c5 */ /* 0x000fe40000010000 */
[----:B------:R-:W-:-:S15]  /*d5a0*/  WARPGROUP.ARRIVE ;  /* 0x00000000000079c5 */ /* 0x000fde0000000000 */
[----:B------:R-:W-:-:S04]  /*d5b0*/  NOP ;  /* 0x0000000000007918 */ /* 0x000fc80000000000 */
[----:B------:R-:W-:Y:S01]  /*d5c0*/  HGMMA.64x256x16.F32.BF16 R24, R156, gdesc[UR4].tnspB, R24, gsb0 ;  /* 0x43e000049c187df0 */ /* 0x000fe20008001818 */
[----:B------:R-:W-:Y:S02]  /*d5d0*/  R2UR UR6, R20 ;  /* 0x00000000140672ca */ /* 0x000fe400000e0000 */
[----:B------:R-:W-:Y:S01]  /*d5e0*/  R2UR UR7, R21 ;  /* 0x00000000150772ca */ /* 0x000fe200000e0000 */
[----:B------:R-:W-:Y:S02]  /*d5f0*/  WARPGROUP.DEPBAR.LE gsb0, 0x0 ;  /* 0x00008000000079c5 */ /* 0x000fe40000010000 */
[----:B------:R-:W-:-:S15]  /*d600*/  WARPGROUP.ARRIVE ;  /* 0x00000000000079c5 */ /* 0x000fde0000000000 */
[----:B------:R-:W-:-:S07]  /*d610*/  NOP ;  /* 0x0000000000007918 */ /* 0x000fce0000000000 */
[----:B------:R-:W-:Y:S01]  /*d620*/  HGMMA.64x256x16.F32.BF16 R24, R160, gdesc[UR4].tnspB, R24, gsb0 ;  /* 0x43e00004a0187df0 */ /* 0x000fe20008001818 */
[----:B------:R-:W-:Y:S02]  /*d630*/  R2UR UR6, R12 ;  /* 0x000000000c0672ca */ /* 0x000fe400000e0000 */
[----:B------:R-:W-:Y:S01]  /*d640*/  R2UR UR7, R13 ;  /* 0x000000000d0772ca */ /* 0x000fe200000e0000 */
        /* <DEDUP_REMOVED lines=13> */
[----:B------:R-:W-:Y:S05]  /*d720*/  @!P0 BRA `(.L_x_3914) ;  /* 0x0000000000048947 */ /* 0x000fea0003800000 */
[----:B------:R-:W-:Y:S01]  /*d730*/  BPT.TRAP 0x1 ;  /* 0x000000040000795c */ /* 0x000fe20000300000 */
.L_x_3914:
[----:B------:R-:W-:Y:S02]  /*d740*/  VIADD R14, R14, 0x28c60 ;  /* 0x00028c600e0e7836 */ /* 0x000fe40000000000 */
[----:B------:R-:W-:Y:S02]  /*d750*/  IMAD.MOV.U32 R13, RZ, RZ, R170 ;  /* 0x000000ffff0d7224 */ /* 0x000fe400078e00aa */
[----:B------:R-:W-:Y:S01]  /*d760*/  IMAD.MOV.U32 R218, RZ, RZ, R169 ;  /* 0x000000ffffda7224 */ /* 0x000fe200078e00a9 */
[----:B------:R-:W-:Y:S01]  /*d770*/  PRMT R14, R190, 0x654, R14 ;  /* 0x00000654be0e7816 */ /* 0x000fe2000000000e */
[----:B------:R-:W-:-:S03]  /*d780*/  IMAD.MOV.U32 R217, RZ, RZ, R19 ;  /* 0x000000ffffd97224 */ /* 0x000fc600078e0013 */
[----:B------:R3:W-:Y:S01]  /*d790*/  SYNCS.ARRIVE.TRANS64.RED.A1T0 RZ, [R14+URZ], RZ ;  /* 0x000000ff0eff79a7 */ /* 0x0007e2000810043f */
[----:B------:R-:W-:Y:S05]  /*d7a0*/  @P1 BRA `(.L_x_3915) ;  /* 0xffffffe000681947 */ /* 0x000fea000383ffff */
.L_x_3902:
[----:B------:R-:W-:Y:S05]  /*d7b0*/  BSYNC B0 ;  /* 0x0000000000007941 */ /* 0x000fea0003800000 */
.L_x_3901:
[----:B-1----:R-:W4:Y:S01]  /*d7c0*/  LDL.LU R12, [R1+0x3c] ;  /* 0x00003c00010c7983 */ /* 0x002f220000300800 */
[----:B------:R-:W-:Y:S02]  /*d7d0*/  IMAD.MOV.U32 R21, RZ, RZ, -0x800000 ;  /* 0xff800000ff157424 */ /* 0x000fe400078e00ff */
[----:B------:R-:W-:Y:S01]  /*d7e0*/  IMAD.MOV.U32 R20, RZ, RZ, -0x800000 ;  /* 0xff800000ff147424 */ /* 0x000fe200078e00ff */
[----:B------:R-:W1:Y:S02]  /*d7f0*/  SHFL.BFLY PT, R0, R3, 0x2, 0x1f ;  /* 0x0c401f0003007f89 */ /* 0x000e6400000e0000 */
[----:B-1----:R-:W-:-:S05]  /*d800*/  FADD.FTZ R0, R0, R3 ;  /* 0x0000000300007221 */ /* 0x002fca0000010000 */
[----:B------:R-:W1:Y:S02]  /*d810*/  SHFL.BFLY PT, R3, R0, 0x1, 0x1f ;  /* 0x0c201f0000037f89 */ /* 0x000e6400000e0000 */
[----:B-1----:R-:W-:Y:S01]  /*d820*/  FADD.FTZ R0, R0, R3 ;  /* 0x0000000300007221 */ /* 0x002fe20000010000 */
[----:B------:R-:W-:Y:S01]  /*d830*/  IMAD.MOV.U32 R3, RZ, RZ, RZ ;  /* 0x000000ffff037224 */ /* 0x000fe200078e00ff */
[----:B------:R-:W-:Y:S08]  /*d840*/  BAR.ARV 0x8, 0x100 ;  /* 0x0204000000007b1d */ /* 0x000ff00000002000 */
[----:B------:R-:W-:Y:S01]  /*d850*/  BAR.SYNC.DEFER_BLOCKING 0xf, 0x100 ;  /* 0x03c4000000007b1d */ /* 0x000fe20000010000 */
[----:B------:R-:W-:-:S13]  /*d860*/  FSETP.NE.FTZ.AND P0, PT, R0, RZ, PT ;  /* 0x000000ff0000720b */ /* 0x000fda0003f15000 */
[----:B------:R-:W1:Y:S01]  /*d870*/  @P0 MUFU.RCP R3, R0 ;  /* 0x0000000000030308 */ /* 0x000e620000001000 */
[----:B------:R-:W-:-:S07]  /*d880*/  @P0 FMUL.FTZ R4, R168, 0.69314718246459960938 ;  /* 0x3f317218a8040820 */ /* 0x000fce0000410000 */
[----:B------:R-:W5:Y:S01]  /*d890*/  @P0 MUFU.LG2 R0, R0 ;  /* 0x0000000000000308 */ /* 0x000f620000000c00 */
        /* <DEDUP_REMOVED lines=8> */
[----:B-----5:R-:W-:Y:S01]  /*d920*/  @P0 FMUL.FTZ R0, R0, 0.69314718246459960938 ;  /* 0x3f31721800000820 */ /* 0x020fe20000410000 */
[-C--:B------:R-:W-:Y:S01]  /*d930*/  FMUL.FTZ R40, R40, R3.reuse ;  /* 0x0000000328287220 */ /* 0x080fe20000410000 */
[-C--:B------:R-:W-:Y:S01]  /*d940*/  FMUL.FTZ R41, R41, R3.reuse ;  /* 0x0000000329297220 */ /* 0x080fe20000410000 */
[----:B------:R-:W-:Y:S01]  /*d950*/  FMUL.FTZ R44, R44, R3 ;  /* 0x000000032c2c7220 */ /* 0x000fe20000410000 */
[----:B------:R-:W-:Y:S01]  /*d960*/  @P0 FFMA.FTZ R21, R4, R169, R0 ;  /* 0x000000a904150223 */ /* 0x000fe20000010000 */
[-C--:B------:R-:W-:Y:S01]  /*d970*/  FMUL.FTZ R45, R45, R3.reuse ;  /* 0x000000032d2d7220 */ /* 0x080fe20000410000 */
[----:B------:R-:W1:Y:S01]  /*d980*/  SHFL.BFLY PT, R0, R10, 0x2, 0x1f ;  /* 0x0c401f000a007f89 */ /* 0x000e6200000e0000 */
        /* <DEDUP_REMOVED lines=23> */
[----:B-1----:R-:W-:Y:S01]  /*db00*/  FADD.FTZ R0, R0, R10 ;  /* 0x0000000a00007221 */ /* 0x002fe20000010000 */
[-C--:B------:R-:W-:Y:S01]  /*db10*/  FMUL.FTZ R93, R93, R3.reuse ;  /* 0x000000035d5d7220 */ /* 0x080fe20000410000 */
[-C--:B------:R-:W-:Y:S01]  /*db20*/  FMUL.FTZ R96, R96, R3.reuse ;  /* 0x0000000360607220 */ /* 0x080fe20000410000 */
[-C--:B------:R-:W-:Y:S01]  /*db30*/  FMUL.FTZ R97, R97, R3.reuse ;  /* 0x0000000361617220 */ /* 0x080fe20000410000 */
        /* <DEDUP_REMOVED lines=25> */
[----:B-1----:R-:W-:Y:S01]  /*dcd0*/  FADD.FTZ R4, R0, R4 ;  /* 0x0000000400047221 */ /* 0x002fe20000010000 */
[----:B------:R-:W-:-:S02]  /*dce0*/  IMAD.MOV.U32 R0, RZ, RZ, RZ ;  /* 0x000000ffff007224 */ /* 0x000fc400078e00ff */
[-C--:B------:R-:W-:Y:S01]  /*dcf0*/  FMUL.FTZ R148, R148, R3.reuse ;  /* 0x0000000394947220 */ /* 0x080fe20000410000 */
[----:B------:R-:W-:Y:S01]  /*dd00*/  FMUL.FTZ R149, R149, R3 ;  /* 0x0000000395957220 */ /* 0x000fe20000410000 */
        /* <DEDUP_REMOVED lines=17> */
[----:B------:R-:W-:Y:S01]  /*de20*/  ISETP.NE.AND P0, PT, R197, RZ, PT ;  /* 0x000000ffc500720c */ /* 0x000fe20003f05270 */
        /* <DEDUP_REMOVED lines=12> */
[----:B------:R-:W-:-:S02]  /*def0*/  @!P0 IMAD R4, R19, 0x40, R195 ;  /* 0x0000004013048824 */ /* 0x000fc400078e02c3 */
[-C--:B------:R-:W-:Y:S01]  /*df00*/  FMUL.FTZ R71, R71, R0.reuse ;  /* 0x0000000047477220 */ /* 0x080fe20000410000 */
[----:B------:R-:W-:Y:S02]  /*df10*/  VIADD R19, R19, 0x1 ;  /* 0x0000000113137836 */ /* 0x000fe40000000000 */
[-C--:B------:R-:W-:Y:S01]  /*df20*/  FMUL.FTZ R74, R74, R0.reuse ;  /* 0x000000004a4a7220 */ /* 0x080fe20000410000 */
[----:B------:R-:W-:Y:S02]  /*df30*/  @!P0 IMAD R4, R4, 0x4, R2 ;  /* 0x0000000404048824 */ /* 0x000fe400078e0202 */
[-C--:B------:R-:W-:Y:S01]  /*df40*/  FMUL.FTZ R75, R75, R0.reuse ;  /* 0x000000004b4b7220 */ /* 0x080fe20000410000 */
[-C--:B------:R-:W-:Y:S01]  /*df50*/  FMUL.FTZ R78, R78, R0.reuse ;  /* 0x000000004e4e7220 */ /* 0x080fe20000410000 */
[----:B------:R-:W-:Y:S01]  /*df60*/  ISETP.NE.AND P1, PT, R19, 0x2, PT ;  /* 0x000000021300780c */ /* 0x000fe20003f25270 */
[-C--:B------:R-:W-:Y:S01]  /*df70*/  FMUL.FTZ R79, R79, R0.reuse ;  /* 0x000000004f4f7220 */ /* 0x080fe20000410000 */
[----:B------:R-:W-:Y:S01]  /*df80*/  @!P0 STS [R4+0x28800], R3 ;  /* 0x0288000304008388 */ /* 0x000fe20000000800 */
[-C--:B------:R-:W-:Y:S01]  /*df90*/  FMUL.FTZ R82, R82, R0.reuse ;  /* 0x0000000052527220 */ /* 0x080fe20000410000 */
[-C--:B------:R-:W-:Y:S01]  /*dfa0*/  FMUL.FTZ R83, R83, R0.reuse ;  /* 0x0000000053537220 */ /* 0x080fe20000410000 */
[-C--:B------:R-:W-:Y:S01]  /*dfb0*/  FMUL.FTZ R86, R86, R0.reuse ;  /* 0x0000000056567220 */ /* 0x080fe20000410000 */
[----:B------:R1:W-:Y:S01]  /*dfc0*/  @!P0 STS [R4+0x28820], R0 ;  /* 0x0288200004008388 */ /* 0x0003e20000000800 */
        /* <DEDUP_REMOVED lines=33> */
[----:B-1----:R-:W-:Y:S01]  /*e1e0*/  SEL R0, RZ, 0x1, P1 ;  /* 0x00000001ff007807 */ /* 0x002fe20000800000 */
[----:B------:R-:W-:Y:S06]  /*e1f0*/  BAR.ARV 0xe, 0x100 ;  /* 0x0384000000007b1d */ /* 0x000fec0000002000 */
[----:B------:R-:W-:-:S02]  /*e200*/  PLOP3.LUT P0, PT, PT, PT, PT, 0x8, 0x0 ;  /* 0x000000000000781c */ /* 0x000fc40003f0e170 */
[----:B------:R-:W-:Y:S02]  /*e210*/  LOP3.LUT R185, R185, R0, RZ, 0x3c, !PT ;  /* 0x00000000b9b97212 */ /* 0x000fe400078e3cff */
[----:B------:R-:W-:Y:S01]  /*e220*/  SEL R19, R19, RZ, P1 ;  /* 0x000000ff13137207 */ /* 0x000fe20000800000 */
[----:B----4-:R-:W-:-:S05]  /*e230*/  VIADD R12, R12, 0x1 ;  /* 0x000000010c0c7836 */ /* 0x010fca0000000000 */
[----:B------:R1:W-:Y:S03]  /*e240*/  STL [R1+0x3c], R12 ;  /* 0x00003c0c01007387 */ /* 0x0003e60000100800 */
.L_x_3844:
[----:B------:R-:W-:Y:S05]  /*e250*/  BSYNC B7 ;  /* 0x0000000000077941 */ /* 0x000fea0003800000 */
.L_x_3840:
[----:B------:R-:W4:Y:S08]  /*e260*/  S2UR UR4, SR_CgaCtaId ;  /* 0x00000000000479c3 */ /* 0x000f300000008800 */
[----:B------:R-:W-:Y:S01]  /*e270*/  BAR.SYNC.DEFER_BLOCKING 0x5, 0x180 ;  /* 0x0146000000007b1d */ /* 0x000fe20000010000 */
[----:B------:R-:W-:-:S05]  /*e280*/  MOV R2, 0x400 ;  /* 0x0000040000027802 */ /* 0x000fca0000000f00 */
[----:B------:R-:W-:Y:S01]  /*e290*/  BSSY B0, `(.L_x_3916) ;  /* 0x0000505000007945 */ /* 0x000fe20003800000 */
[----:B----4-:R-:W-:-:S05]  /*e2a0*/  IMAD.U32 R190, RZ, RZ, UR4 ;  /* 0x00000004ffbe7e24 */ /* 0x010fca000f8e00ff */
[----:B------:R-:W-:-:S05]  /*e2b0*/  LEA R2, R190, R2, 0x18 ;  /* 0x00000002be027211 */ /* 0x000fca00078ec0ff */
[----:B0-2--5:R0:W2:Y:S01]  /*e2c0*/  LDS.128 R152, [R2+0x28cd0] ;  /* 0x028cd00002987984 */ /* 0x0250a20000000c00 */
[----:B------:R-:W-:Y:S06]  /*e2d0*/  BAR.ARV 0x4, 0x180 ;  /* 0x0106000000007b1d */ /* 0x000fec0000002000 */
[----:B------:R-:W-:Y:S05]  /*e2e0*/  @P0 BRA `(.L_x_3917) ;  /* 0x0000003c00e40947 */ /* 0x000fea0003800000 */
[----:B------:R-:W4:Y:S01]  /*e2f0*/  LDL R3, [R1+0x58] ;  /* 0x0000580001037983 */ /* 0x000f220000100800 */
[----:B------:R-:W1:Y:S01]  /*e300*/  S2R R0, SR_SWINHI ;  /* 0x0000000000007919 */ /* 0x000e620000002f00 */
[----:B------:R-:W-:Y:S01]  /*e310*/  F2FP.BF16.F32.PACK_AB R6, R29, R28 ;  /* 0x0000001c1d06723e */ /* 0x000fe200000010ff */
[----:B------:R-:W-:Y:S01]  /*e320*/  ULDC.64 UR6, c[0x0][0xc00] ;  /* 0x0003000000067ab9 */ /* 0x000fe20000000a00 */
[----:B------:R-:W-:Y:S01]  /*e330*/  F2FP.BF16.F32.PACK_AB R7, R31, R30 ;  /* 0x0000001e1f07723e */ /* 0x000fe200000010ff */
[----:B------:R-:W4:Y:S01]  /*e340*/  LDL.LU R156, [R1+0x20] ;  /* 0x00002000019c7983 */ /* 0x000f220000300800 */
[----:B------:R-:W-:Y:S01]  /*e350*/  F2FP.BF16.F32.PACK_AB R8, R33, R32 ;  /* 0x000000202108723e */ /* 0x000fe200000010ff */
[----:B------:R-:W-:Y:S01]  /*e360*/  ULDC.64 UR4, c[0x0][0xc08] ;  /* 0x0003020000047ab9 */ /* 0x000fe20000000a00 */
[----:B------:R-:W-:Y:S01]  /*e370*/  F2FP.BF16.F32.PACK_AB R9, R35, R34 ;  /* 0x000000222309723e */ /* 0x000fe200000010ff */
[----:B--2---:R-:W2:Y:S01]  /*e380*/  LDL.LU R152, [R1+0x24] ;  /* 0x0000240001987983 */ /* 0x004ea20000300800 */
[----:B---3--:R-:W-:-:S02]  /*e390*/  MOV R14, R2 ;  /* 0x00000002000e7202 */ /* 0x008fc40000000f00 */
[----:B-1----:R-:W-:Y:S02]  /*e3a0*/  MOV R15, R0 ;  /* 0x00000000000f7202 */ /* 0x002fe40000000f00 */
[----:B------:R-:W-:Y:S02]  /*e3b0*/  F2FP.BF16.F32.PACK_AB R10, R37, R36 ;  /* 0x00000024250a723e */ /* 0x000fe400000010ff */
[----:B------:R-:W-:Y:S01]  /*e3c0*/  F2FP.BF16.F32.PACK_AB R11, R39, R38 ;  /* 0x00000026270b723e */ /* 0x000fe200000010ff */
[----:B------:R-:W-:Y:S01]  /*e3d0*/  BAR.SYNC.DEFER_BLOCKING 0x1, 0x100 ;  /* 0x0044000000007b1d */ /* 0x000fe20000010000 */
[----:B----4-:R-:W-:-:S03]  /*e3e0*/  IMAD.WIDE R12, R3, 0x2, R14 ;  /* 0x00000002030c7825 */ /* 0x010fc600078e020e */
[----:B------:R-:W-:Y:S01]  /*e3f0*/  LOP3.LUT R0, R12, 0x380, RZ, 0xc0, !PT ;  /* 0x000003800c007812 */ /* 0x000fe200078ec0ff */
[----:B------:R-:W-:-:S03]  /*e400*/  IMAD.MOV.U32 R5, RZ, RZ, R13 ;  /* 0x000000ffff057224 */ /* 0x000fc600078e000d */
[----:B------:R-:W-:-:S04]  /*e410*/  SHF.R.U64 R0, R0, 0x3, RZ ;  /* 0x0000000300007819 */ /* 0x000fc800000012ff */
[----:B------:R-:W-:-:S04]  /*e420*/  LOP3.LUT R4, R0, R12, RZ, 0x3c, !PT ;  /* 0x0000000c00047212 */ /* 0x000fc800078e3cff */
[----:B------:R-:W-:Y:S02]  /*e430*/  MOV R0, R4 ;  /* 0x0000000400007202 */ /* 0x000fe40000000f00 */
[----:B------:R-:W-:Y:S02]  /*e440*/  F2FP.BF16.F32.PACK_AB R4, R25, R24 ;  /* 0x000000181904723e */ /* 0x000fe400000010ff */
[----:B------:R-:W-:-:S05]  /*e450*/  F2FP.BF16.F32.PACK_AB R5, R27, R26 ;  /* 0x0000001a1b05723e */ /* 0x000fca00000010ff */
[----:B------:R1:W-:Y:S02]  /*e460*/  STSM.16.M88.4 [R0], R4 ;  /* 0x0000000400007844 */ /* 0x0003e40000000200 */
[----:B-1----:R-:W-:-:S04]  /*e470*/  IADD3 R4, P0, R12, 0x20, RZ ;  /* 0x000000200c047810 */ /* 0x002fc80007f1e0ff */
[----:B------:R-:W-:Y:S01]  /*e480*/  LOP3.LUT R0, R4, 0x380, RZ, 0xc0, !PT ;  /* 0x0000038004007812 */ /* 0x000fe200078ec0ff */
[----:B------:R-:W-:-:S03]  /*e490*/  IMAD.X R5, RZ, RZ, R13, P0 ;  /* 0x000000ffff057224 */ /* 0x000fc600000e060d */
[----:B------:R-:W-:-:S04]  /*e4a0*/  SHF.R.U64 R0, R0, 0x3, RZ ;  /* 0x0000000300007819 */ /* 0x000fc800000012ff */
[----:B------:R-:W-:-:S04]  /*e4b0*/  LOP3.LUT R4, R0, R4, RZ, 0x3c, !PT ;  /* 0x0000000400047212 */ /* 0x000fc800078e3cff */
[----:B------:R-:W-:-:S05]  /*e4c0*/  MOV R4, R4 ;  /* 0x0000000400047202 */ /* 0x000fca0000000f00 */
[----:B------:R1:W-:Y:S02]  /*e4d0*/  STSM.16.M88.4 [R4], R8 ;  /* 0x0000000804007844 */ /* 0x0003e40000000200 */
[----:B-1----:R-:W-:-:S04]  /*e4e0*/  IADD3 R4, P0, R12, 0x40, RZ ;  /* 0x000000400c047810 */ /* 0x002fc80007f1e0ff */
[----:B------:R-:W-:Y:S01]  /*e4f0*/  LOP3.LUT R0, R4, 0x380, RZ, 0xc0, !PT ;  /* 0x0000038004007812 */ /* 0x000fe200078ec0ff */
[----:B------:R-:W-:-:S03]  /*e500*/  IMAD.X R5, RZ, RZ, R13, P0 ;  /* 0x000000ffff057224 */ /* 0x000fc600000e060d */
[----:B------:R-:W-:-:S04]  /*e510*/  SHF.R.U64 R0, R0, 0x3, RZ ;  /* 0x0000000300007819 */ /* 0x000fc800000012ff */
[----:B------:R-:W-:Y:S02]  /*e520*/  LOP3.LUT R4, R0, R4, RZ, 0x3c, !PT ;  /* 0x0000000400047212 */ /* 0x000fe400078e3cff */
[----:B------:R-:W-:Y:S02]  /*e530*/  F2FP.BF16.F32.PACK_AB R6, R45, R44 ;  /* 0x0000002c2d06723e */ /* 0x000fe400000010ff */
[----:B------:R-:W-:Y:S02]  /*e540*/  MOV R0, R4 ;  /* 0x0000000400007202 */ /* 0x000fe40000000f00 */
[----:B------:R-:W-:Y:S02]  /*e550*/  F2FP.BF16.F32.PACK_AB R4, R41, R40 ;  /* 0x000000282904723e */ /* 0x000fe400000010ff */
[----:B------:R-:W-:Y:S02]  /*e560*/  F2FP.BF16.F32.PACK_AB R5, R43, R42 ;  /* 0x0000002a2b05723e */ /* 0x000fe400000010ff */
[----:B------:R-:W-:-:S05]  /*e570*/  F2FP.BF16.F32.PACK_AB R7, R47, R46 ;  /* 0x0000002e2f07723e */ /* 0x000fca00000010ff */
        /* <DEDUP_REMOVED lines=131> */
[----:B------:R-:W-:-:S02]  /*edb0*/  F2FP.BF16.F32.PACK_AB R7, R143, R142 ;  /* 0x0000008e8f07723e */ /* 0x000fc400000010ff */
[----:B------:R-:W-:-:S03]  /*edc0*/  IADD3 R0, P0, R12, 0x6060, RZ ;  /* 0x000060600c007810 */ /* 0x000fc60007f1e0ff */
[----:B------:R1:W-:Y:S02]  /*edd0*/  STSM.16.M88.4 [R3], R4 ;  /* 0x0000000403007844 */ /* 0x0003e40000000200 */
[----:B------:R-:W-:Y:S01]  /*ede0*/  IMAD.X R13, RZ, RZ, R13, P0 ;  /* 0x000000ffff0d7224 */ /* 0x000fe200000e060d */
[----:B------:R-:W-:Y:S02]  /*edf0*/  F2FP.BF16.F32.PACK_AB R8, R145, R144 ;  /* 0x000000909108723e */ /* 0x000fe400000010ff */
[----:B-1----:R-:W-:-:S04]  /*ee00*/  LOP3.LUT R3, R0, 0x380, RZ, 0xc0, !PT ;  /* 0x0000038000037812 */ /* 0x002fc800078ec0ff */
[----:B------:R-:W-:-:S04]  /*ee10*/  SHF.R.U64 R3, R3, 0x3, RZ ;  /* 0x0000000303037819 */ /* 0x000fc800000012ff */
[----:B------:R-:W-:Y:S02]  /*ee20*/  LOP3.LUT R12, R3, R0, RZ, 0x3c, !PT ;  /* 0x00000000030c7212 */ /* 0x000fe400078e3cff */
[----:B------:R-:W-:Y:S02]  /*ee30*/  IADD3 R6, P0, R156, UR6, RZ ;  /* 0x000000069c067c10 */ /* 0x000fe4000ff1e0ff */
[----:B------:R-:W-:Y:S02]  /*ee40*/  MOV R12, R12 ;  /* 0x0000000c000c7202 */ /* 0x000fe40000000f00 */
[----:B------:R-:W-:Y:S02]  /*ee50*/  F2FP.BF16.F32.PACK_AB R9, R147, R146 ;  /* 0x000000929309723e */ /* 0x000fe400000010ff */
[----:B------:R-:W-:Y:S02]  /*ee60*/  F2FP.BF16.F32.PACK_AB R10, R149, R148 ;  /* 0x00000094950a723e */ /* 0x000fe400000010ff */
[----:B------:R-:W-:-:S02]  /*ee70*/  F2FP.BF16.F32.PACK_AB R11, R151, R150 ;  /* 0x00000096970b723e */ /* 0x000fc400000010ff */
[----:B--2---:R-:W-:Y:S02]  /*ee80*/  IADD3.X R7, R152, UR7, RZ, P0, !PT ;  /* 0x0000000798077c10 */ /* 0x004fe400087fe4ff */
[----:B------:R-:W-:Y:S01]  /*ee90*/  ISETP.NE.U32.AND P0, PT, RZ, UR4, PT ;  /* 0x00000004ff007c0c */ /* 0x000fe2000bf05070 */
[----:B------:R1:W-:Y:S01]  /*eea0*/  STSM.16.M88.4 [R12], R8 ;  /* 0x000000080c007844 */ /* 0x0003e20000000200 */
[----:B------:R-:W-:Y:S02]  /*eeb0*/  BAR.SYNC.DEFER_BLOCKING 0x1, 0x100 ;  /* 0x0044000000007b1d */ /* 0x000fe40000010000 */
[----:B------:R-:W-:Y:S02]  /*eec0*/  ISETP.NE.AND.EX P0, PT, RZ, UR5, PT, P0 ;  /* 0x00000005ff007c0c */ /* 0x000fe4000bf05300 */
[----:B------:R-:W-:-:S04]  /*eed0*/  ISETP.NE.U32.AND P1, PT, RZ, UR6, PT ;  /* 0x00000006ff007c0c */ /* 0x000fc8000bf25070 */
[----:B------:R-:W-:Y:S01]  /*eee0*/  ISETP.NE.AND.EX P1, PT, RZ, UR7, PT, P1 ;  /* 0x00000007ff007c0c */ /* 0x000fe2000bf25310 */
[----:B------:R-:W-:-:S06]  /*eef0*/  IMAD.MOV.U32 R4, RZ, RZ, RZ ;  /* 0x000000ffff047224 */ /* 0x000fcc00078e00ff */
[----:B-1----:R-:W-:Y:S01]  /*ef00*/  @P0 IADD3 R8, P2, R156, UR4, RZ ;  /* 0x000000049c080c10 */ /* 0x002fe2000ff5e0ff */
[----:B------:R-:W-:Y:S02]  /*ef10*/  ULDC UR4, c[0x0][0xa88] ;  /* 0x0002a20000047ab9 */ /* 0x000fe40000000800 */
[----:B------:R-:W-:Y:S01]  /*ef20*/  IMAD.U32 R3, RZ, RZ, UR4 ;  /* 0x00000004ff037e24 */ /* 0x000fe2000f8e00ff */
[----:B------:R-:W-:Y:S02]  /*ef30*/  @P0 IADD3.X R9, R152, UR5, RZ, P2, !PT ;  /* 0x0000000598090c10 */ /* 0x000fe400097fe4ff */
[----:B------:R1:W5:Y:S04]  /*ef40*/  @P1 LDG.E R4, desc[UR42][R6.64] ;  /* 0x0000002a06041981 */ /* 0x000368000c1e1900 */
[----:B------:R1:W5:Y:S01]  /*ef50*/  @P0 LDG.E R3, desc[UR42][R8.64] ;  /* 0x0000002a08030981 */ /* 0x000362000c1e1900 */
[----:B------:R-:W-:Y:S05]  /*ef60*/  @P0 BRA `(.L_x_3918) ;  /* 0x0000000000100947 */ /* 0x000fea0003800000 */
[----:B------:R-:W-:Y:S05]  /*ef70*/  @!P1 BRA `(.L_x_3918) ;  /* 0x00000000000c9947 */ /* 0x000fea0003800000 */
[----:B-----5:R-:W2:Y:S04]  /*ef80*/  LDG.E R3, desc[UR42][R6.64] ;  /* 0x0000002a06037981 */ /* 0x020ea8000c1e1900 */
[----:B-1----:R-:W2:Y:S02]  /*ef90*/  LDG.E R6, desc[UR42][R6.64+0x4] ;  /* 0x0000042a06067981 */ /* 0x002ea4000c1e1900 */
[----:B--2---:R-:W-:-:S07]  /*efa0*/  IMAD.IADD R3, R6, 0x1, -R3 ;  /* 0x0000000106037824 */ /* 0x004fce00078e0a03 */
.L_x_3918:
[----:B------:R-:W2:Y:S01]  /*efb0*/  LDL R0, [R1+0x44] ;  /* 0x0000440001007983 */ /* 0x000ea20000100800 */
[----:B------:R-:W-:-:S03]  /*efc0*/  ULDC UR4, c[0x0][0xad4] ;  /* 0x0002b50000047ab9 */ /* 0x000fc60000000800 */
[----:B------:R-:W3:Y:S04]  /*efd0*/  LDL.LU R5, [R1+0x1c] ;  /* 0x00001c0001057983 */ /* 0x000ee80000300800 */
[----:B------:R4:W5:Y:S04]  /*efe0*/  LDL R159, [R1+0x18] ;  /* 0x00001800019f7983 */ /* 0x0009680000100800 */
[----:B------:R4:W5:Y:S04]  /*eff0*/  LDL R158, [R1+0x28] ;  /* 0x00002800019e7983 */ /* 0x0009680000100800 */
[----:B--2---:R-:W2:Y:S01]  /*f000*/  SHFL.IDX PT, R0, R0, RZ, 0x1f ;  /* 0x00001fff00007589 */ /* 0x004ea200000e0000 */
[----:B---3--:R-:W-:-:S02]  /*f010*/  ISETP.NE.AND P1, PT, R5, RZ, PT ;  /* 0x000000ff0500720c */ /* 0x008fc40003f25270 */
[----:B--2---:R-:W-:Y:S02]  /*f020*/  ISETP.NE.AND P0, PT, R0, RZ, PT ;  /* 0x000000ff0000720c */ /* 0x004fe40003f05270 */
[----:B------:R-:W-:Y:S02]  /*f030*/  SEL R0, R5, UR4, P1 ;  /* 0x0000000405007c07 */ /* 0x000fe40008800000 */
[----:B-----5:R-:W-:-:S09]  /*f040*/  SHF.R.S32.HI R5, RZ, 0x1f, R4 ;  /* 0x0000001fff057819 */ /* 0x020fd20000011404 */
[----:B----4-:R-:W-:Y:S05]  /*f050*/  @P0 BRA `(.L_x_3919) ;  /* 0x0000000400040947 */ /* 0x010fea0003800000 */
[----:B------:R-:W2:Y:S01]  /*f060*/  LDL.LU R11, [R1+0x40] ;  /* 0x00004000010b7983 */ /* 0x000ea20000300800 */
[----:B------:R-:W-:Y:S01]  /*f070*/  IMAD.MOV.U32 R10, RZ, RZ, 0x9b8 ;  /* 0x000009b8ff0a7424 */ /* 0x000fe200078e00ff */
[----:B------:R-:W-:Y:S01]  /*f080*/  ISETP.GT.AND P1, PT, R0, 0x1, PT ;  /* 0x000000010000780c */ /* 0x000fe20003f24270 */
[----:B------:R-:W3:Y:S01]  /*f090*/  LDC R157, c[0x0][0xbe8] ;  /* 0x0002fa00ff9d7b82 */ /* 0x000ee20000000800 */
[----:B------:R-:W4:Y:S04]  /*f0a0*/  LDL R152, [R1+0x50] ;  /* 0x0000500001987983 */ /* 0x000f280000100800 */
[----:B------:R-:W5:Y:S01]  /*f0b0*/  LDL R156, [R1+0x38] ;  /* 0x00003800019c7983 */ /* 0x000f620000100800 */
[----:B------:R-:W-:Y:S02]  /*f0c0*/  SEL R10, R10, 0x978, P1 ;  /* 0x000009780a0a7807 */ /* 0x000fe40000800000 */
[----:B------:R-:W-:Y:S01]  /*f0d0*/  ISETP.NE.U32.AND P0, PT, RZ, UR6, PT ;  /* 0x00000006ff007c0c */ /* 0x000fe2000bf05070 */
[----:B------:R-:W5:Y:S01]  /*f0e0*/  LDL R161, [R1+0x54] ;  /* 0x0000540001a17983 */ /* 0x000f620000100800 */
[----:B-1----:R-:W1:Y:S02]  /*f0f0*/  LDC.64 R8, c[0x0][R10+0x220] ;  /* 0x000088000a087b82 */ /* 0x002e640000000a00 */
[----:B------:R-:W-:Y:S01]  /*f100*/  ISETP.NE.AND.EX P0, PT, RZ, UR7, PT, P0 ;  /* 0x00000007ff007c0c */ /* 0x000fe2000bf05300 */
[----:B------:R-:W5:Y:S03]  /*f110*/  LDL R160, [R1+0x48] ;  /* 0x0000480001a07983 */ /* 0x000f660000100800 */
[----:B------:R-:W-:-:S02]  /*f120*/  SEL R12, R159, RZ, !P0 ;  /* 0x000000ff9f0c7207 */ /* 0x000fc40004000000 */
[----:B------:R-:W0:Y:S03]  /*f130*/  LDC.64 R6, c[0x0][R10+0x218] ;  /* 0x000086000a067b82 */ /* 0x000e260000000a00 */
[----:B-1----:R-:W-:Y:S01]  /*f140*/  IMAD R9, R9, R12, RZ ;  /* 0x0000000c09097224 */ /* 0x002fe200078e02ff */
[----:B--2---:R-:W-:Y:S02]  /*f150*/  SEL R11, R11, RZ, !P0 ;  /* 0x000000ff0b0b7207 */ /* 0x004fe40004000000 */
[----:B---3--:R-:W-:-:S03]  /*f160*/  ISETP.NE.AND P0, PT, R157, 0x1, PT ;  /* 0x000000019d00780c */ /* 0x008fc60003f05270 */
[C---:B------:R-:W-:Y:S02]  /*f170*/  IMAD R11, R8.reuse, R11, R9 ;  /* 0x0000000b080b7224 */ /* 0x040fe400078e0209 */
[----:B------:R-:W-:-:S04]  /*f180*/  IMAD.WIDE.U32 R8, R8, R12, RZ ;  /* 0x0000000c08087225 */ /* 0x000fc800078e00ff */
[-C--:B0-----:R-:W-:Y:S02]  /*f190*/  IMAD R12, R7, R184.reuse, RZ ;  /* 0x000000b8070c7224 */ /* 0x081fe400078e02ff */
[----:B------:R-:W-:-:S04]  /*f1a0*/  IMAD.WIDE.U32 R6, R6, R184, RZ ;  /* 0x000000b806067225 */ /* 0x000fc800078e00ff */
[----:B------:R-:W-:Y:S02]  /*f1b0*/  IMAD.IADD R12, R7, 0x1, R12 ;  /* 0x00000001070c7824 */ /* 0x000fe400078e020c */
[----:B------:R-:W0:Y:S01]  /*f1c0*/  @P0 LDC R7, c[0x0][0xbec] ;  /* 0x0002fb00ff070b82 */ /* 0x000e220000000800 */
[----:B------:R-:W-:-:S07]  /*f1d0*/  IADD3 R13, P2, P3, R8, R6, R4 ;  /* 0x00000006080d7210 */ /* 0x000fce0007b5e004 */
[----:B------:R-:W1:Y:S01]  /*f1e0*/  @P0 LDC R6, c[0x0][0xbf0] ;  /* 0x0002fc00ff060b82 */ /* 0x000e620000000800 */
[----:B----4-:R-:W-:Y:S02]  /*f1f0*/  IMAD R152, R158, 0x40, R152 ;  /* 0x000000409e987824 */ /* 0x010fe400078e0298 */
[----:B------:R-:W-:-:S05]  /*f200*/  IMAD.IADD R11, R9, 0x1, R11 ;  /* 0x00000001090b7824 */ /* 0x000fca00078e020b */
[----:B------:R-:W-:Y:S01]  /*f210*/  IADD3.X R11, R11, R12, R5, P2, P3 ;  /* 0x0000000c0b0b7210 */ /* 0x000fe200017e6405 */
[----:B------:R-:W-:Y:S02]  /*f220*/  IMAD.MOV.U32 R12, RZ, RZ, R152 ;  /* 0x000000ffff0c7224 */ /* 0x000fe400078e0098 */
[----:B0-----:R-:W-:-:S05]  /*f230*/  @P0 IMAD.HI.U32 R7, R152, R7, RZ ;  /* 0x0000000798070227 */ /* 0x001fca00078e00ff */
[----:B-1----:R-:W-:Y:S02]  /*f240*/  @P0 SHF.R.U32.HI R12, RZ, R6, R7 ;  /* 0x00000006ff0c0219 */ /* 0x002fe40000011607 */
[----:B------:R-:W0:Y:S01]  /*f250*/  LDC.64 R6, c[0x0][R10+0x228] ;  /* 0x00008a000a067b82 */ /* 0x000e220000000a00 */
[----:B-----5:R-:W-:-:S05]  /*f260*/  SEL R156, R156, RZ, P1 ;  /* 0x000000ff9c9c7207 */ /* 0x020fca0000800000 */
[----:B0-----:R-:W-:-:S04]  /*f270*/  IMAD.WIDE.U32 R8, R6, R156, RZ ;  /* 0x0000009c06087225 */ /* 0x001fc800078e00ff */
[----:B------:R-:W-:-:S04]  /*f280*/  IMAD R6, R7, R156, RZ ;  /* 0x0000009c07067224 */ /* 0x000fc800078e02ff */
[----:B------:R-:W-:Y:S02]  /*f290*/  IMAD.IADD R9, R9, 0x1, R6 ;  /* 0x0000000109097824 */ /* 0x000fe400078e0206 */
[----:B------:R0:W1:Y:S01]  /*f2a0*/  LDC.64 R6, c[0x0][R10+0x210] ;  /* 0x000084000a067b82 */ /* 0x0000620000000a00 */
[----:B------:R-:W-:Y:S01]  /*f2b0*/  IADD3 R8, P0, P2, R12, R13, R8 ;  /* 0x0000000d0c087210 */ /* 0x000fe20007a1e008 */
[--C-:B------:R-:W-:Y:S01]  /*f2c0*/  IMAD.MOV R13, RZ, RZ, -R12.reuse ;  /* 0x000000ffff0d7224 */ /* 0x100fe200078e0a0c */
[----:B------:R-:W-:-:S03]  /*f2d0*/  SHF.R.S32.HI R12, RZ, 0x1f, R12 ;  /* 0x0000001fff0c7819 */ /* 0x000fc6000001140c */
[----:B------:R-:W-:Y:S01]  /*f2e0*/  IMAD R13, R157, R13, R152 ;  /* 0x0000000d9d0d7224 */ /* 0x000fe200078e0298 */
[----:B------:R-:W-:-:S04]  /*f2f0*/  IADD3.X R9, R12, R11, R9, P0, P2 ;  /* 0x0000000b0c097210 */ /* 0x000fc800007e4409 */
[----:B0-----:R-:W-:Y:S01]  /*f300*/  SHF.R.S32.HI R10, RZ, 0x1f, R13 ;  /* 0x0000001fff0a7819 */ /* 0x001fe2000001140d */
[-C--:B-1----:R-:W-:Y:S02]  /*f310*/  IMAD R7, R7, R13.reuse, RZ ;  /* 0x0000000d07077224 */ /* 0x082fe400078e02ff */
[----:B------:R-:W-:-:S04]  /*f320*/  IMAD.WIDE.U32 R8, R6, R13, R8 ;  /* 0x0000000d06087225 */ /* 0x000fc800078e0008 */
[----:B------:R-:W-:Y:S02]  /*f330*/  IMAD R10, R6, R10, R7 ;  /* 0x0000000a060a7224 */ /* 0x000fe400078e0207 */
[----:B------:R-:W0:Y:S08]  /*f340*/  LDC.64 R6, c[0x0][0xba8] ;  /* 0x0002ea00ff067b82 */ /* 0x000e300000000a00 */
[----:B0-----:R-:W0:Y:S08]  /*f350*/  @!P1 LDC R6, c[0x0][0xb50] ;  /* 0x0002d400ff069b82 */ /* 0x001e300000000800 */
[----:B------:R-:W1:Y:S01]  /*f360*/  @!P1 LDC R7, c[0x0][0xb54] ;  /* 0x0002d500ff079b82 */ /* 0x000e620000000800 */
[----:B------:R-:W-:-:S02]  /*f370*/  IMAD.IADD R10, R9, 0x1, R10 ;  /* 0x00000001090a7824 */ /* 0x000fc400078e020a */
[----:B------:R-:W-:Y:S01]  /*f380*/  IMAD R11, R158, 0x40, R195 ;  /* 0x000000409e0b7824 */ /* 0x000fe200078e02c3 */
[----:B0-----:R-:W-:Y:S01]  /*f390*/  LEA R9, P0, R8, R6, 0x2 ;  /* 0x0000000608097211 */ /* 0x001fe200078010ff */
[----:B------:R-:W-:-:S03]  /*f3a0*/  IMAD.MOV R6, RZ, RZ, -R161 ;  /* 0x000000ffff067224 */ /* 0x000fc600078e0aa1 */
[----:B-1----:R-:W-:Y:S02]  /*f3b0*/  LEA.HI.X R10, R8, R7, R10, 0x2, P0 ;  /* 0x00000007080a7211 */ /* 0x002fe400000f140a */
[----:B------:R-:W-:Y:S01]  /*f3c0*/  ISETP.NE.AND P0, PT, R160, R6, PT ;  /* 0x00000006a000720c */ /* 0x000fe20003f05270 */
[----:B------:R-:W-:Y:S04]  /*f3d0*/  SHFL.IDX PT, R8, R9, 0x1, 0x1c1f ;  /* 0x003c1f0009087f89 */ /* 0x000fe800000e0000 */
[----:B------:R-:W-:Y:S04]  /*f3e0*/  SHFL.IDX PT, R6, R9, RZ, 0x1c1f ;  /* 0x001c1fff09067589 */ /* 0x000fe800000e0000 */
[----:B------:R-:W0:Y:S04]  /*f3f0*/  SHFL.IDX PT, R7, R10, RZ, 0x1c1f ;  /* 0x001c1fff0a077589 */ /* 0x000e2800000e0000 */
[----:B------:R1:W2:Y:S02]  /*f400*/  SHFL.IDX PT, R9, R10, 0x1, 0x1c1f ;  /* 0x003c1f000a097f89 */ /* 0x0002a400000e0000 */
[----:B-1----:R-:W-:-:S05]  /*f410*/  IMAD R10, R3, R157, RZ ;  /* 0x0000009d030a7224 */ /* 0x002fca00078e02ff */
[C---:B------:R-:W-:Y:S01]  /*f420*/  ISETP.GE.OR P1, PT, R11.reuse, R10, P0 ;  /* 0x0000000a0b00720c */ /* 0x040fe20000726670 */
[----:B------:R-:W-:-:S05]  /*f430*/  VIADD R11, R11, 0x8 ;  /* 0x000000080b0b7836 */ /* 0x000fca0000000000 */
[----:B------:R-:W-:-:S07]  /*f440*/  ISETP.GE.OR P0, PT, R11, R10, P0 ;  /* 0x0000000a0b00720c */ /* 0x000fce0000706670 */
[----:B0-----:R3:W-:Y:S06]  /*f450*/  @!P1 ST.E desc[UR42][R6.64], R21 ;  /* 0x0000001506009985 */ /* 0x0017ec000c10192a */
[----:B--2---:R3:W-:Y:S02]  /*f460*/  @!P0 ST.E desc[UR42][R8.64], R20 ;  /* 0x0000001408008985 */ /* 0x0047e4000c10192a */
.L_x_3919:
[----:B------:R-:W-:Y:S02]  /*f470*/  ISETP.GT.AND P1, PT, R0, 0x1, PT ;  /* 0x000000010000780c */ /* 0x000fe40003f24270 */
[----:B------:R-:W-:-:S04]  /*f480*/  ISETP.NE.U32.AND P0, PT, RZ, UR6, PT ;  /* 0x00000006ff007c0c */ /* 0x000fc8000bf05070 */
[----:B------:R-:W-:-:S04]  /*f490*/  ISETP.NE.AND.EX P0, PT, RZ, UR7, PT, P0 ;  /* 0x00000007ff007c0c */ /* 0x000fc8000bf05300 */
[----:B------:R-:W-:-:S03]  /*f4a0*/  SEL R0, R159, RZ, !P0 ;  /* 0x000000ff9f007207 */ /* 0x000fc60004000000 */
[----:B------:R-:W-:Y:S06]  /*f4b0*/  @P1 BRA `(.L_x_3920) ;  /* 0x0000001000601947 */ /* 0x000fec0003800000 */
[----:B---3--:R-:W2:Y:S01]  /*f4c0*/  S2R R20, SR_TID.X ;  /* 0x0000000000147919 */ /* 0x008ea20000002100 */
[----:B------:R-:W3:Y:S01]  /*f4d0*/  LDC R80, c[0x0][0xbe8] ;  /* 0x0002fa00ff507b82 */ /* 0x000ee20000000800 */
[----:B------:R-:W-:Y:S01]  /*f4e0*/  ULDC.64 UR4, c[0x0][0xaa0] ;  /* 0x0002a80000047ab9 */ /* 0x000fe20000000a00 */
[----:B--2---:R-:W-:-:S05]  /*f4f0*/  VIADD R20, R20, 0xffffff80 ;  /* 0xffffff8014147836 */ /* 0x004fca0000000000 */
[----:B-1----:R-:W-:-:S04]  /*f500*/  SHF.R.S32.HI R7, RZ, 0x1f, R20 ;  /* 0x0000001fff077819 */ /* 0x002fc80000011414 */
[----:B------:R-:W-:-:S04]  /*f510*/  LEA.HI R7, R7, R20, RZ, 0x3 ;  /* 0x0000001407077211 */ /* 0x000fc800078f18ff */
[----:B------:R-:W-:-:S05]  /*f520*/  SHF.R.S32.HI R6, RZ, 0x3, R7 ;  /* 0x00000003ff067819 */ /* 0x000fca0000011407 */
[----:B------:R-:W-:-:S04]  /*f530*/  IMAD R9, R6, 0x40, R192 ;  /* 0x0000004006097824 */ /* 0x000fc800078e02c0 */
[----:B------:R-:W-:-:S03]  /*f540*/  IMAD.WIDE R14, R9, 0x2, R14 ;  /* 0x00000002090e7825 */ /* 0x000fc600078e020e */
[C---:B------:R-:W-:Y:S01]  /*f550*/  IADD3 R37, P0, R14.reuse, 0x5000, RZ ;  /* 0x000050000e257810 */ /* 0x040fe20007f1e0ff */
[----:B------:R-:W-:Y:S01]  /*f560*/  IMAD R5, R5, UR4, RZ ;  /* 0x0000000405057c24 */ /* 0x000fe2000f8e02ff */
[----:B------:R-:W-:Y:S02]  /*f570*/  LOP3.LUT R7, R7, 0xfffffff8, RZ, 0xc0, !PT ;  /* 0xfffffff807077812 */ /* 0x000fe400078ec0ff */
[----:B------:R-:W-:Y:S02]  /*f580*/  LOP3.LUT R36, R37, 0x380, RZ, 0xc0, !PT ;  /* 0x0000038025247812 */ /* 0x000fe400078ec0ff */
[----:B------:R-:W-:Y:S02]  /*f590*/  IADD3 R41, P1, R14, 0x6000, RZ ;  /* 0x000060000e297810 */ /* 0x000fe40007f3e0ff */
[----:B------:R-:W-:Y:S01]  /*f5a0*/  SHF.R.U64 R36, R36, 0x3, RZ ;  /* 0x0000000324247819 */ /* 0x000fe200000012ff */
[----:B------:R-:W-:Y:S01]  /*f5b0*/  IMAD R21, R4, UR5, R5 ;  /* 0x0000000504157c24 */ /* 0x000fe2000f8e0205 */
[----:B------:R-:W-:-:S02]  /*f5c0*/  LOP3.LUT R40, R41, 0x380, RZ, 0xc0, !PT ;  /* 0x0000038029287812 */ /* 0x000fc400078ec0ff */
[----:B------:R-:W-:Y:S01]  /*f5d0*/  LOP3.LUT R36, R36, R37, RZ, 0x3c, !PT ;  /* 0x0000002524247212 */ /* 0x000fe200078e3cff */
[----:B------:R-:W-:Y:S01]  /*f5e0*/  IMAD.X R37, RZ, RZ, R15, P0 ;  /* 0x000000ffff257224 */ /* 0x000fe200000e060f */
[----:B------:R-:W-:Y:S01]  /*f5f0*/  IADD3 R65, P0, R14, 0xc000, RZ ;  /* 0x0000c0000e417810 */ /* 0x000fe20007f1e0ff */
[----:B------:R-:W-:Y:S01]  /*f600*/  IMAD.WIDE.U32 R4, R4, UR4, RZ ;  /* 0x0000000404047c25 */ /* 0x000fe2000f8e00ff */
[----:B------:R-:W-:Y:S01]  /*f610*/  ULDC.64 UR4, c[0x0][0xae8] ;  /* 0x0002ba0000047ab9 */ /* 0x000fe20000000a00 */
[----:B------:R-:W-:Y:S02]  /*f620*/  IADD3 R13, P3, R14, 0x1000, RZ ;  /* 0x000010000e0d7810 */ /* 0x000fe40007f7e0ff */
[----:B------:R-:W-:Y:S01]  /*f630*/  LOP3.LUT R64, R65, 0x380, RZ, 0xc0, !PT ;  /* 0x0000038041407812 */ /* 0x000fe200078ec0ff */
[----:B------:R-:W-:Y:S01]  /*f640*/  IMAD.IADD R5, R5, 0x1, R21 ;  /* 0x0000000105057824 */ /* 0x000fe200078e0215 */
[----:B------:R-:W-:Y:S01]  /*f650*/  SHF.R.U64 R40, R40, 0x3, RZ ;  /* 0x0000000328287819 */ /* 0x000fe200000012ff */
[----:B------:R-:W-:Y:S01]  /*f660*/  IMAD.IADD R7, R20, 0x1, -R7 ;  /* 0x0000000114077824 */ /* 0x000fe200078e0a07 */
[----:B------:R-:W-:Y:S01]  /*f670*/  SHF.R.U64 R64, R64, 0x3, RZ ;  /* 0x0000000340407819 */ /* 0x000fe200000012ff */
[----:B------:R-:W-:Y:S01]  /*f680*/  IMAD.WIDE.U32 R4, R184, UR4, R4 ;  /* 0x00000004b8047c25 */ /* 0x000fe2000f8e0004 */
[----:B------:R-:W-:Y:S01]  /*f690*/  IADD3 R45, P2, R14, 0x7000, RZ ;  /* 0x000070000e2d7810 */ /* 0x000fe20007f5e0ff */
[----:B------:R-:W5:Y:S01]  /*f6a0*/  LD.E.128 R36, desc[UR42][R36.64] ;  /* 0x0000002a24247980 */ /* 0x000f62000c101d00 */
[----:B------:R-:W-:Y:S01]  /*f6b0*/  LOP3.LUT R64, R64, R65, RZ, 0x3c, !PT ;  /* 0x0000004140407212 */ /* 0x000fe200078e3cff */
[----:B------:R-:W-:Y:S01]  /*f6c0*/  IMAD.X R65, RZ, RZ, R15, P0 ;  /* 0x000000ffff417224 */ /* 0x000fe200000e060f */
[----:B---3--:R-:W-:-:S02]  /*f6d0*/  ISETP.NE.AND P0, PT, R80, 0x1, PT ;  /* 0x000000015000780c */ /* 0x008fc40003f05270 */
[----:B------:R-:W-:Y:S01]  /*f6e0*/  SHF.R.S32.HI R20, RZ, 0x1f, R0 ;  /* 0x0000001fff147819 */ /* 0x000fe20000011400 */
[----:B------:R-:W-:Y:S01]  /*f6f0*/  IMAD R5, R184, UR5, R5 ;  /* 0x00000005b8057c24 */ /* 0x000fe2000f8e0205 */
[----:B------:R-:W-:Y:S01]  /*f700*/  ULDC.64 UR4, c[0x0][0xaf0] ;  /* 0x0002bc0000047ab9 */ /* 0x000fe20000000a00 */
[----:B------:R-:W-:Y:S01]  /*f710*/  LOP3.LUT R12, R13, 0x380, RZ, 0xc0, !PT ;  /* 0x000003800d0c7812 */ /* 0x000fe200078ec0ff */
[----:B------:R-:W-:Y:S01]  /*f720*/  IMAD R7, R7, 0x20, R6 ;  /* 0x0000002007077824 */ /* 0x000fe200078e0206 */
[----:B------:R-:W-:Y:S01]  /*f730*/  LOP3.LUT R40, R40, R41, RZ, 0x3c, !PT ;  /* 0x0000002928287212 */ /* 0x000fe200078e3cff */
[C---:B------:R-:W-:Y:S01]  /*f740*/  VIADD R157, R192.reuse, 0x80 ;  /* 0x00000080c09d7836 */ /* 0x040fe20000000000 */
[----:B------:R-:W-:Y:S01]  /*f750*/  LOP3.LUT R44, R45, 0x380, RZ, 0xc0, !PT ;  /* 0x000003802d2c7812 */ /* 0x000fe200078ec0ff */
[----:B------:R-:W-:Y:S01]  /*f760*/  VIADD R156, R192, 0xc0 ;  /* 0x000000c0c09c7836 */ /* 0x000fe20000000000 */
[----:B------:R-:W-:Y:S01]  /*f770*/  SHF.R.U64 R12, R12, 0x3, RZ ;  /* 0x000000030c0c7819 */ /* 0x000fe200000012ff */
[----:B------:R-:W-:Y:S01]  /*f780*/  VIADD R152, R192, 0x100 ;  /* 0x00000100c0987836 */ /* 0x000fe20000000000 */
[----:B------:R-:W1:Y:S01]  /*f790*/  @P0 LDC R81, c[0x0][0xbec] ;  /* 0x0002fb00ff510b82 */ /* 0x000e620000000800 */
[----:B------:R-:W-:Y:S01]  /*f7a0*/  IMAD R21, R20, UR4, RZ ;  /* 0x0000000414157c24 */ /* 0x000fe2000f8e02ff */
[----:B------:R-:W-:Y:S01]  /*f7b0*/  SHF.R.U64 R44, R44, 0x3, RZ ;  /* 0x000000032c2c7819 */ /* 0x000fe200000012ff */
[----:B------:R-:W-:Y:S01]  /*f7c0*/  IMAD.X R41, RZ, RZ, R15, P1 ;  /* 0x000000ffff297224 */ /* 0x000fe200008e060f */
[----:B------:R-:W-:Y:S01]  /*f7d0*/  IADD3 R69, P1, R14, 0xd000, RZ ;  /* 0x0000d0000e457810 */ /* 0x000fe20007f3e0ff */
[----:B------:R-:W-:Y:S01]  /*f7e0*/  IMAD R3, R3, R80, RZ ;  /* 0x0000005003037224 */ /* 0x000fe200078e02ff */
[----:B------:R-:W-:Y:S01]  /*f7f0*/  LOP3.LUT R12, R12, R13, RZ, 0x3c, !PT ;  /* 0x0000000d0c0c7212 */ /* 0x000fe200078e3cff */
[----:B------:R-:W-:Y:S01]  /*f800*/  VIADD R88, R192, 0x140 ;  /* 0x00000140c0587836 */ /* 0x000fe20000000000 */
[----:B------:R-:W2:Y:S01]  /*f810*/  @P0 LDC R83, c[0x0][0xbf0] ;  /* 0x0002fc00ff530b82 */ /* 0x000ea20000000800 */
[----:B------:R-:W-:Y:S01]  /*f820*/  IMAD R82, R158, 0x40, R7 ;  /* 0x000000409e527824 */ /* 0x000fe200078e0207 */
[C---:B------:R-:W-:Y:S01]  /*f830*/  IADD3 R25, P4, R14.reuse, 0x2000, RZ ;  /* 0x000020000e197810 */ /* 0x040fe20007f9e0ff */
[----:B------:R-:W-:Y:S01]  /*f840*/  IMAD.X R13, RZ, RZ, R15, P3 ;  /* 0x000000ffff0d7224 */ /* 0x000fe200018e060f */
[C---:B------:R-:W-:Y:S01]  /*f850*/  IADD3 R29, P5, R14.reuse, 0x3000, RZ ;  /* 0x000030000e1d7810 */ /* 0x040fe20007fbe0ff */
[----:B------:R-:W5:Y:S01]  /*f860*/  LD.E.128 R64, desc[UR42][R64.64] ;  /* 0x0000002a40407980 */ /* 0x000f62000c101d00 */
[----:B------:R-:W-:-:S02]  /*f870*/  IADD3 R33, P6, R14, 0x4000, RZ ;  /* 0x000040000e217810 */ /* 0x000fc40007fde0ff */
[----:B------:R-:W3:Y:S01]  /*f880*/  LDC R20, c[0x0][0xac8] ;  /* 0x0002b200ff147b82 */ /* 0x000ee20000000800 */
[----:B------:R-:W-:Y:S01]  /*f890*/  LOP3.LUT R68, R69, 0x380, RZ, 0xc0, !PT ;  /* 0x0000038045447812 */ /* 0x000fe200078ec0ff */
[----:B------:R-:W-:Y:S01]  /*f8a0*/  IMAD R7, R0, UR5, R21 ;  /* 0x0000000500077c24 */ /* 0x000fe2000f8e0215 */
[----:B------:R-:W-:Y:S01]  /*f8b0*/  IADD3 R49, P3, R14, 0x8000, RZ ;  /* 0x000080000e317810 */ /* 0x000fe20007f7e0ff */
[----:B------:R-:W-:Y:S01]  /*f8c0*/  IMAD.WIDE.U32 R4, R0, UR4, R4 ;  /* 0x0000000400047c25 */ /* 0x000fe2000f8e0004 */
[----:B------:R-:W-:Y:S01]  /*f8d0*/  LOP3.LUT R44, R44, R45, RZ, 0x3c, !PT ;  /* 0x0000002d2c2c7212 */ /* 0x000fe200078e3cff */
[----:B------:R-:W-:Y:S01]  /*f8e0*/  ULDC.64 UR4, c[0x0][0xae0] ;  /* 0x0002b80000047ab9 */ /* 0x000fe20000000a00 */
[----:B------:R-:W-:Y:S01]  /*f8f0*/  LOP3.LUT R24, R25, 0x380, RZ, 0xc0, !PT ;  /* 0x0000038019187812 */ /* 0x000fe200078ec0ff */
[----:B-1----:R-:W-:Y:S01]  /*f900*/  @P0 IMAD.HI.U32 R0, R82, R81, RZ ;  /* 0x0000005152000227 */ /* 0x002fe200078e00ff */
[----:B------:R-:W-:Y:S01]  /*f910*/  LOP3.LUT R28, R29, 0x380, RZ, 0xc0, !PT ;  /* 0x000003801d1c7812 */ /* 0x000fe200078ec0ff */
[----:B------:R-:W5:Y:S01]  /*f920*/  LD.E.128 R40, desc[UR42][R40.64] ;  /* 0x0000002a28287980 */ /* 0x000f62000c101d00 */
[----:B------:R-:W-:Y:S01]  /*f930*/  LOP3.LUT R32, R33, 0x380, RZ, 0xc0, !PT ;  /* 0x0000038021207812 */ /* 0x000fe200078ec0ff */
[----:B------:R-:W-:Y:S01]  /*f940*/  IMAD.X R45, RZ, RZ, R15, P2 ;  /* 0x000000ffff2d7224 */ /* 0x000fe200010e060f */
[----:B------:R-:W-:Y:S01]  /*f950*/  IADD3 R73, P2, R14, 0xe000, RZ ;  /* 0x0000e0000e497810 */ /* 0x000fe20007f5e0ff */
[----:B------:R-:W-:Y:S01]  /*f960*/  IMAD R21, R158, 0x40, R6 ;  /* 0x000000409e157824 */ /* 0x000fe200078e0206 */
[----:B------:R-:W-:Y:S01]  /*f970*/  SHF.R.U64 R68, R68, 0x3, RZ ;  /* 0x0000000344447819 */ /* 0x000fe200000012ff */
[----:B------:R-:W-:Y:S01]  /*f980*/  VIADD R158, R192, 0x40 ;  /* 0x00000040c09e7836 */ /* 0x000fe20000000000 */
[----:B------:R-:W-:Y:S01]  /*f990*/  LOP3.LUT R48, R49, 0x380, RZ, 0xc0, !PT ;  /* 0x0000038031307812 */ /* 0x000fe200078ec0ff */
[----:B------:R-:W-:Y:S01]  /*f9a0*/  IMAD.MOV.U32 R81, RZ, RZ, R82 ;  /* 0x000000ffff517224 */ /* 0x000fe200078e0052 */
[----:B--2---:R-:W-:Y:S01]  /*f9b0*/  @P0 SHF.R.U32.HI R81, RZ, R83, R0 ;  /* 0x00000053ff510219 */ /* 0x004fe20000011600 */
[----:B------:R-:W-:Y:S01]  /*f9c0*/  IMAD.IADD R5, R5, 0x1, R7 ;  /* 0x0000000105057824 */ /* 0x000fe200078e0207 */
[----:B------:R-:W-:Y:S01]  /*f9d0*/  SHF.R.U64 R24, R24, 0x3, RZ ;  /* 0x0000000318187819 */ /* 0x000fe200000012ff */
[----:B------:R-:W5:Y:S01]  /*f9e0*/  LD.E.128 R44, desc[UR42][R44.64] ;  /* 0x0000002a2c2c7980 */ /* 0x000f62000c101d00 */
[----:B------:R-:W-:-:S02]  /*f9f0*/  SHF.R.U64 R28, R28, 0x3, RZ ;  /* 0x000000031c1c7819 */ /* 0x000fc400000012ff */
[----:B------:R-:W-:Y:S02]  /*fa00*/  SHF.R.U64 R32, R32, 0x3, RZ ;  /* 0x0000000320207819 */ /* 0x000fe400000012ff */
[----:B------:R-:W-:Y:S02]  /*fa10*/  LOP3.LUT R72, R73, 0x380, RZ, 0xc0, !PT ;  /* 0x0000038049487812 */ /* 0x000fe400078ec0ff */
[----:B------:R-:W-:Y:S01]  /*fa20*/  LOP3.LUT R68, R68, R69, RZ, 0x3c, !PT ;  /* 0x0000004544447212 */ /* 0x000fe200078e3cff */
[----:B------:R-:W-:Y:S01]  /*fa30*/  IMAD.X R69, RZ, RZ, R15, P1 ;  /* 0x000000ffff457224 */ /* 0x000fe200008e060f */
[----:B------:R-:W-:Y:S02]  /*fa40*/  SHF.R.U64 R48, R48, 0x3, RZ ;  /* 0x0000000330307819 */ /* 0x000fe400000012ff */
[----:B---3--:R-:W-:Y:S02]  /*fa50*/  ISETP.GE.AND P1, PT, R158, R20, PT ;  /* 0x000000149e00720c */ /* 0x008fe40003f26270 */
[----:B------:R-:W-:-:S02]  /*fa60*/  SHF.R.S32.HI R0, RZ, 0x1f, R81 ;  /* 0x0000001fff007819 */ /* 0x000fc40000011451 */
[----:B------:R-:W-:Y:S01]  /*fa70*/  ISETP.GE.AND P0, PT, R157, R20, PT ;  /* 0x000000149d00720c */ /* 0x000fe20003f06270 */
[----:B------:R-:W-:Y:S01]  /*fa80*/  IMAD.MOV R7, RZ, RZ, -R81 ;  /* 0x000000ffff077224 */ /* 0x000fe200078e0a51 */
[----:B------:R-:W-:Y:S01]  /*fa90*/  LOP3.LUT R24, R24, R25, RZ, 0x3c, !PT ;  /* 0x0000001918187212 */ /* 0x000fe200078e3cff */
[--C-:B------:R-:W-:Y:S01]  /*faa0*/  IMAD.X R25, RZ, RZ, R15.reuse, P4 ;  /* 0x000000ffff197224 */ /* 0x100fe200020e060f */
[----:B------:R-:W-:Y:S01]  /*fab0*/  LOP3.LUT R28, R28, R29, RZ, 0x3c, !PT ;  /* 0x0000001d1c1c7212 */ /* 0x000fe200078e3cff */
[--C-:B------:R-:W-:Y:S01]  /*fac0*/  IMAD.X R29, RZ, RZ, R15.reuse, P5 ;  /* 0x000000ffff1d7224 */ /* 0x100fe200028e060f */
[----:B------:R-:W-:Y:S01]  /*fad0*/  LOP3.LUT R32, R32, R33, RZ, 0x3c, !PT ;  /* 0x0000002120207212 */ /* 0x000fe200078e3cff */
[----:B------:R-:W-:Y:S01]  /*fae0*/  IMAD.X R33, RZ, RZ, R15, P6 ;  /* 0x000000ffff217224 */ /* 0x000fe200030e060f */
[----:B------:R-:W-:Y:S01]  /*faf0*/  SHF.R.U64 R72, R72, 0x3, RZ ;  /* 0x0000000348487819 */ /* 0x000fe200000012ff */
[----:B------:R-:W-:Y:S01]  /*fb00*/  IMAD.WIDE.U32 R4, R81, UR4, R4 ;  /* 0x0000000451047c25 */ /* 0x000fe2000f8e0004 */
[----:B------:R-:W-:Y:S01]  /*fb10*/  LOP3.LUT R48, R48, R49, RZ, 0x3c, !PT ;  /* 0x0000003130307212 */ /* 0x000fe200078e3cff */
[----:B------:R-:W5:Y:S01]  /*fb20*/  LD.E.128 R24, desc[UR42][R24.64] ;  /* 0x0000002a18187980 */ /* 0x000f62000c101d00 */
[C---:B------:R-:W-:Y:S01]  /*fb30*/  IADD3 R53, P4, R14.reuse, 0x9000, RZ ;  /* 0x000090000e357810 */ /* 0x040fe20007f9e0ff */
[----:B------:R-:W-:Y:S01]  /*fb40*/  IMAD.X R49, RZ, RZ, R15, P3 ;  /* 0x000000ffff317224 */ /* 0x000fe200018e060f */
[C---:B------:R-:W-:Y:S01]  /*fb50*/  IADD3 R57, P5, R14.reuse, 0xa000, RZ ;  /* 0x0000a0000e397810 */ /* 0x040fe20007fbe0ff */
[----:B------:R-:W5:Y:S01]  /*fb60*/  LD.E.128 R68, desc[UR42][R68.64] ;  /* 0x0000002a44447980 */ /* 0x000f62000c101d00 */
[----:B------:R-:W-:-:S02]  /*fb70*/  IADD3 R61, P6, R14, 0xb000, RZ ;  /* 0x0000b0000e3d7810 */ /* 0x000fc40007fde0ff */
[----:B------:R-:W-:Y:S01]  /*fb80*/  SEL R6, RZ, 0xffffffff, P1 ;  /* 0xffffffffff067807 */ /* 0x000fe20000800000 */
[----:B------:R-:W-:Y:S01]  /*fb90*/  IMAD R0, R0, UR4, RZ ;  /* 0x0000000400007c24 */ /* 0x000fe2000f8e02ff */
[C---:B------:R-:W-:Y:S02]  /*fba0*/  IADD3 R11, P3, R14.reuse, 0xf000, RZ ;  /* 0x0000f0000e0b7810 */ /* 0x040fe40007f7e0ff */
[----:B------:R-:W-:Y:S01]  /*fbb0*/  LOP3.LUT R9, R14, 0x380, RZ, 0xc0, !PT ;  /* 0x000003800e097812 */ /* 0x000fe200078ec0ff */
[----:B------:R-:W-:Y:S01]  /*fbc0*/  IMAD R7, R80, R7, R82 ;  /* 0x0000000750077224 */ /* 0x000fe200078e0252 */
[----:B------:R-:W-:Y:S01]  /*fbd0*/  LOP3.LUT R72, R72, R73, RZ, 0x3c, !PT ;  /* 0x0000004948487212 */ /* 0x000fe200078e3cff */
[--C-:B------:R-:W-:Y:S01]  /*fbe0*/  IMAD.X R73, RZ, RZ, R15.reuse, P2 ;  /* 0x000000ffff497224 */ /* 0x100fe200010e060f */
[----:B------:R-:W-:Y:S01]  /*fbf0*/  LOP3.LUT R52, R53, 0x380, RZ, 0xc0, !PT ;  /* 0x0000038035347812 */ /* 0x000fe200078ec0ff */
[----:B------:R-:W-:Y:S01]  /*fc00*/  IMAD.SHL.U32 R83, R6, 0x2, RZ ;  /* 0x0000000206537824 */ /* 0x000fe200078e00ff */
[----:B------:R-:W-:Y:S01]  /*fc10*/  LOP3.LUT R56, R57, 0x380, RZ, 0xc0, !PT ;  /* 0x0000038039387812 */ /* 0x000fe200078ec0ff */
[----:B------:R-:W5:Y:S01]  /*fc20*/  LD.E.128 R28, desc[UR42][R28.64] ;  /* 0x0000002a1c1c7980 */ /* 0x000f62000c101d00 */
[----:B------:R-:W-:Y:S01]  /*fc30*/  LOP3.LUT R60, R61, 0x380, RZ, 0xc0, !PT ;  /* 0x000003803d3c7812 */ /* 0x000fe200078ec0ff */
[----:B------:R-:W-:Y:S01]  /*fc40*/  IMAD R81, R81, UR5, R0 ;  /* 0x0000000551517c24 */ /* 0x000fe2000f8e0200 */
[----:B------:R-:W-:Y:S01]  /*fc50*/  ISETP.GE.AND P2, PT, R192, R20, PT ;  /* 0x00000014c000720c */ /* 0x000fe20003f46270 */
[----:B------:R-:W-:Y:S01]  /*fc60*/  IMAD.X R77, RZ, RZ, R15, P3 ;  /* 0x000000ffff4d7224 */ /* 0x000fe200018e060f */
[----:B------:R-:W-:Y:S01]  /*fc70*/  LOP3.LUT R10, R11, 0x380, RZ, 0xc0, !PT ;  /* 0x000003800b0a7812 */ /* 0x000fe200078ec0ff */
[----:B------:R-:W-:Y:S01]  /*fc80*/  ULDC.64 UR4, c[0x0][0xad8] ;  /* 0x0002b60000047ab9 */ /* 0x000fe20000000a00 */
[----:B------:R-:W-:Y:S01]  /*fc90*/  SEL R6, RZ, 0xffffffff, P0 ;  /* 0xffffffffff067807 */ /* 0x000fe20000000000 */
[----:B------:R-:W5:Y:S01]  /*fca0*/  LD.E.128 R32, desc[UR42][R32.64] ;  /* 0x0000002a20207980 */ /* 0x000f62000c101d00 */
[----:B------:R-:W-:-:S02]  /*fcb0*/  SHF.R.U64 R52, R52, 0x3, RZ ;  /* 0x0000000334347819 */ /* 0x000fc400000012ff */
[----:B------:R-:W-:Y:S01]  /*fcc0*/  SHF.R.U64 R56, R56, 0x3, RZ ;  /* 0x0000000338387819 */ /* 0x000fe200000012ff */
[----:B------:R-:W5:Y:S01]  /*fcd0*/  LD.E.128 R48, desc[UR42][R48.64] ;  /* 0x0000002a30307980 */ /* 0x000f62000c101d00 */
[----:B------:R-:W-:Y:S02]  /*fce0*/  SHF.R.U64 R60, R60, 0x3, RZ ;  /* 0x000000033c3c7819 */ /* 0x000fe400000012ff */
[----:B------:R-:W-:Y:S01]  /*fcf0*/  SHF.R.U64 R9, R9, 0x3, RZ ;  /* 0x0000000309097819 */ /* 0x000fe200000012ff */
[----:B------:R-:W5:Y:S01]  /*fd00*/  LD.E.128 R72, desc[UR42][R72.64] ;  /* 0x0000002a48487980 */ /* 0x000f62000c101d00 */
[----:B------:R-:W-:Y:S02]  /*fd10*/  SEL R0, RZ, 0x1, P2 ;  /* 0x00000001ff007807 */ /* 0x000fe40001000000 */
[----:B------:R-:W-:Y:S01]  /*fd20*/  ISETP.GE.AND P0, PT, R156, R20, PT ;  /* 0x000000149c00720c */ /* 0x000fe20003f06270 */
[----:B------:R-:W-:Y:S01]  /*fd30*/  IMAD.IADD R5, R5, 0x1, R81 ;  /* 0x0000000105057824 */ /* 0x000fe200078e0251 */
[----:B------:R-:W-:Y:S01]  /*fd40*/  SHF.R.U64 R10, R10, 0x3, RZ ;  /* 0x000000030a0a7819 */ /* 0x000fe200000012ff */
        /* <DEDUP_REMOVED lines=9> */
[----:B------:R-:W-:Y:S01]  /*fde0*/  LOP3.LUT R0, R83, 0x2, R0, 0xe2, !PT ;  /* 0x0000000253007812 */ /* 0x000fe200078ee200 */
[----:B------:R-:W5:Y:S01]  /*fdf0*/  LD.E.128 R12, desc[UR42][R12.64] ;  /* 0x0000002a0c0c7980 */ /* 0x000f62000c101d00 */
[----:B------:R-:W-:-:S02]  /*fe00*/  SEL R6, RZ, 0xffffffff, P0 ;  /* 0xffffffffff067807 */ /* 0x000fc40000000000 */
[----:B------:R-:W-:Y:S01]  /*fe10*/  LOP3.LUT R76, R10, R11, RZ, 0x3c, !PT ;  /* 0x0000000b0a4c7212 */ /* 0x000fe200078e3cff */
[----:B------:R-:W5:Y:S01]  /*fe20*/  LD.E.128 R52, desc[UR42][R52.64] ;  /* 0x0000002a34347980 */ /* 0x000f62000c101d00 */
[-C--:B------:R-:W-:Y:S02]  /*fe30*/  ISETP.GE.AND P0, PT, R152, R20.reuse, PT ;  /* 0x000000149800720c */ /* 0x080fe40003f06270 */
[----:B------:R-:W-:Y:S01]  /*fe40*/  SHF.R.S32.HI R80, RZ, 0x1f, R7 ;  /* 0x0000001fff507819 */ /* 0x000fe20000011407 */
[----:B------:R-:W5:Y:S01]  /*fe50*/  LD.E.128 R8, desc[UR42][R8.64] ;  /* 0x0000002a08087980 */ /* 0x000f62000c101d00 */
[----:B------:R-:W-:Y:S01]  /*fe60*/  LOP3.LUT R0, R81, 0x4, R0, 0xe2, !PT ;  /* 0x0000000451007812 */ /* 0x000fe200078ee200 */
[----:B------:R-:W-:Y:S01]  /*fe70*/  IMAD.SHL.U32 R81, R6, 0x8, RZ ;  /* 0x0000000806517824 */ /* 0x000fe200078e00ff */
[----:B------:R-:W-:Y:S01]  /*fe80*/  SEL R6, RZ, 0xffffffff, P0 ;  /* 0xffffffffff067807 */ /* 0x000fe20000000000 */
[----:B------:R-:W5:Y:S01]  /*fe90*/  LD.E.128 R56, desc[UR42][R56.64] ;  /* 0x0000002a38387980 */ /* 0x000f62000c101d00 */
[----:B------:R-:W-:Y:S01]  /*fea0*/  IMAD R80, R80, UR4, RZ ;  /* 0x0000000450507c24 */ /* 0x000fe2000f8e02ff */
[----:B------:R-:W-:-:S02]  /*feb0*/  ISETP.GE.AND P0, PT, R88, R20, PT ;  /* 0x000000145800720c */ /* 0x000fc40003f06270 */
[----:B------:R-:W5:Y:S04]  /*fec0*/  LD.E.128 R60, desc[UR42][R60.64] ;  /* 0x0000002a3c3c7980 */ /* 0x000f68000c101d00 */
[----:B------:R-:W5:Y:S01]  /*fed0*/  LD.E.128 R76, desc[UR42][R76.64] ;  /* 0x0000002a4c4c7980 */ /* 0x000f62000c101d00 */
[----:B------:R-:W-:Y:S01]  /*fee0*/  LOP3.LUT R0, R81, 0x8, R0, 0xe2, !PT ;  /* 0x0000000851007812 */ /* 0x000fe200078ee200 */
[----:B------:R-:W-:Y:S01]  /*fef0*/  @!PT LDS RZ, [RZ] ;  /* 0x00000000fffff984 */ /* 0x000fe20000000800 */
[----:B------:R-:W-:Y:S01]  /*ff00*/  @!PT LDS RZ, [RZ] ;  /* 0x00000000fffff984 */ /* 0x000fe20000000800 */
[----:B------:R-:W-:Y:S01]  /*ff10*/  @!PT LDS RZ, [RZ] ;  /* 0x00000000fffff984 */ /* 0x000fe20000000800 */
[----:B------:R-:W-:Y:S01]  /*ff20*/  @!PT LDS RZ, [RZ] ;  /* 0x00000000fffff984 */ /* 0x000fe20000000800 */
[----:B------:R1:W-:Y:S06]  /*ff30*/  MEMBAR.ALL.CTA ;  /* 0x0000000000007992 */ /* 0x0003ec0000008000 */
[----:B-1----:R-:W1:Y:S01]  /*ff40*/  FENCE.VIEW.ASYNC.S ;  /* 0x00000000000073c6 */ /* 0x002e620000000000 */
[----:B------:R-:W-:Y:S01]  /*ff50*/  IMAD.SHL.U32 R83, R6, 0x10, RZ ;  /* 0x0000001006537824 */ /* 0x000fe200078e00ff */
[----:B------:R-:W-:Y:S01]  /*ff60*/  SEL R6, RZ, 0xffffffff, P0 ;  /* 0xffffffffff067807 */ /* 0x000fe20000000000 */
[----:B------:R-:W-:-:S02]  /*ff70*/  IMAD R81, R7, UR5, R80 ;  /* 0x0000000507517c24 */ /* 0x000fc4000f8e0250 */
[----:B------:R-:W-:Y:S01]  /*ff80*/  IMAD.WIDE.U32 R4, R7, UR4, R4 ;  /* 0x0000000407047c25 */ /* 0x000fe2000f8e0004 */
[----:B------:R-:W-:Y:S01]  /*ff90*/  ULDC.64 UR4, c[0x0][0xa80] ;  /* 0x0002a00000047ab9 */ /* 0x000fe20000000a00 */
[----:B------:R-:W-:Y:S02]  /*ffa0*/  LOP3.LUT R0, R83, 0x10, R0, 0xe2, !PT ;  /* 0x0000001053007812 */ /* 0x000fe400078ee200 */
[----:B------:R-:W-:Y:S02]  /*ffb0*/  VIADD R86, R192, 0x180 ;  /* 0x00000180c0567836 */ /* 0x000fe40000000000 */
[----:B------:R-:W-:Y:S01]  /*ffc0*/  IMAD.IADD R7, R5, 0x1, R81 ;  /* 0x0000000105077824 */ /* 0x000fe200078e0251 */
[----:B------:R-:W-:Y:S01]  /*ffd0*/  LEA R81, P1, R4, UR4, 0x1 ;  /* 0x0000000404517c11 */ /* 0x000fe2000f8208ff */
[----:B------:R-:W-:Y:S01]  /*ffe0*/  IMAD.SHL.U32 R83, R6, 0x20, RZ ;  /* 0x0000002006537824 */ /* 0x000fe200078e00ff */
[----:B------:R-:W-:Y:S01]  /*fff0*/  ISETP.GE.AND P0, PT, R86, R20, PT ;  /* 0x000000145600720c */ /* 0x000fe20003f06270 */
[----:B------:R-:W-:Y:S01]  /*10000*/  VIADD R84, R192, 0x1c0 ;  /* 0x000001c0c0547836 */ /* 0x000fe20000000000 */
[----:B------:R-:W-:-:S02]  /*10010*/  LEA.HI.X R82, R4, UR5, R7, 0x1, P1 ;  /* 0x0000000504527c11 */ /* 0x000fc400088f0c07 */
[----:B------:R-:W-:Y:S01]  /*10020*/  LOP3.LUT R80, R83, 0x20, R0, 0xe2, !PT ;  /* 0x0000002053507812 */ /* 0x000fe200078ee200 */
[----:B------:R-:W-:Y:S01]  /*10030*/  VIADD R0, R2, 0x28c20 ;  /* 0x00028c2002007836 */ /* 0x000fe20000000000 */
[----:B------:R-:W-:Y:S02]  /*10040*/  ISETP.GE.AND P1, PT, R21, R3, PT ;  /* 0x000000031500720c */ /* 0x000fe40003f26270 */
[----:B------:R-:W-:Y:S02]  /*10050*/  SEL R5, RZ, 0x40, P0 ;  /* 0x00000040ff057807 */ /* 0x000fe40000000000 */
[----:B------:R-:W-:Y:S02]  /*10060*/  ISETP.GE.AND P0, PT, R84, R20, PT ;  /* 0x000000145400720c */ /* 0x000fe40003f06270 */
[----:B------:R-:W-:Y:S02]  /*10070*/  LOP3.LUT R80, R80, R5, RZ, 0xfc, !PT ;  /* 0x0000000550507212 */ /* 0x000fe400078efcff */
[----:B------:R-:W-:-:S02]  /*10080*/  PRMT R0, RZ, 0x654, R0 ;  /* 0x00000654ff007816 */ /* 0x000fc40000000000 */
[----:B------:R-:W-:Y:S01]  /*10090*/  SEL R5, RZ, 0x80, P0 ;  /* 0x00000080ff057807 */ /* 0x000fe20000000000 */
[C---:B------:R-:W-:Y:S01]  /*100a0*/  VIADD R85, R192.reuse, 0x1c0 ;  /* 0x000001c0c0557836 */ /* 0x040fe20000000000 */
[----:B-1----:R1:W-:Y:S01]  /*100b0*/  SYNCS.ARRIVE.TRANS64.RED.A1T0 RZ, [R0+URZ], RZ ;  /* 0x000000ff00ff79a7 */ /* 0x0023e2000810043f */
[C---:B------:R-:W-:Y:S02]  /*100c0*/  VIADD R87, R192.reuse, 0x180 ;  /* 0x00000180c0577836 */ /* 0x040fe40000000000 */
[C---:B------:R-:W-:Y:S02]  /*100d0*/  VIADD R89, R192.reuse, 0x140 ;  /* 0x00000140c0597836 */ /* 0x040fe40000000000 */
[C---:B------:R-:W-:Y:S02]  /*100e0*/  VIADD R90, R192.reuse, 0x100 ;  /* 0x00000100c05a7836 */ /* 0x040fe40000000000 */
[----:B------:R-:W-:Y:S01]  /*100f0*/  VIADD R91, R192, 0xc0 ;  /* 0x000000c0c05b7836 */ /* 0x000fe20000000000 */
[----:B-1----:R-:W-:Y:S01]  /*10100*/  LOP3.LUT R0, R80, R5, RZ, 0xfc, !PT ;  /* 0x0000000550007212 */ /* 0x002fe200078efcff */
[----:B------:R-:W-:-:S02]  /*10110*/  VIADD R92, R192, 0x80 ;  /* 0x00000080c05c7836 */ /* 0x000fc40000000000 */
[----:B------:R-:W-:Y:S01]  /*10120*/  VIADD R93, R192, 0x40 ;  /* 0x00000040c05d7836 */ /* 0x000fe20000000000 */
[----:B------:R1:W2:Y:S01]  /*10130*/  SHFL.IDX PT, R4, R81, RZ, 0x181f ;  /* 0x00181fff51047589 */ /* 0x0002a200000e0000 */
[----:B------:R-:W-:Y:S03]  /*10140*/  BSSY B1, `(.L_x_3921) ;  /* 0x0000029000017945 */ /* 0x000fe60003800000 */
[----:B------:R1:W3:Y:S01]  /*10150*/  SHFL.IDX PT, R5, R82, RZ, 0x181f ;  /* 0x00181fff52057589 */ /* 0x0002e200000e0000 */
[----:B------:R-:W-:Y:S02]  /*10160*/  SHF.R.S32.HI R85, RZ, 0x1f, R85 ;  /* 0x0000001fff557819 */ /* 0x000fe40000011455 */
[----:B------:R-:W-:Y:S02]  /*10170*/  SHF.R.S32.HI R87, RZ, 0x1f, R87 ;  /* 0x0000001fff577819 */ /* 0x000fe40000011457 */
[----:B------:R-:W-:-:S02]  /*10180*/  SHF.R.S32.HI R89, RZ, 0x1f, R89 ;  /* 0x0000001fff597819 */ /* 0x000fc40000011459 */
[----:B------:R-:W-:Y:S02]  /*10190*/  SHF.R.S32.HI R90, RZ, 0x1f, R90 ;  /* 0x0000001fff5a7819 */ /* 0x000fe4000001145a */
[----:B------:R-:W-:Y:S02]  /*101a0*/  SHF.R.S32.HI R91, RZ, 0x1f, R91 ;  /* 0x0000001fff5b7819 */ /* 0x000fe4000001145b */
[----:B------:R-:W-:Y:S02]  /*101b0*/  SHF.R.S32.HI R92, RZ, 0x1f, R92 ;  /* 0x0000001fff5c7819 */ /* 0x000fe4000001145c */
[----:B------:R-:W-:Y:S01]  /*101c0*/  SHF.R.S32.HI R93, RZ, 0x1f, R93 ;  /* 0x0000001fff5d7819 */ /* 0x000fe2000001145d */
[----:B-1----:R-:W-:Y:S06]  /*101d0*/  @P1 BRA `(.L_x_3922) ;  /* 0x00000000007c1947 */ /* 0x002fec0003800000 */
[-C--:B------:R-:W-:Y:S02]  /*101e0*/  ISETP.GE.AND P0, PT, R192, R20.reuse, PT ;  /* 0x00000014c000720c */ /* 0x080fe40003f06270 */
[-C--:B------:R-:W-:Y:S02]  /*101f0*/  ISETP.GE.AND P1, PT, R158, R20.reuse, PT ;  /* 0x000000149e00720c */ /* 0x080fe40003f26270 */
[-C--:B------:R-:W-:Y:S02]  /*10200*/  ISETP.GE.AND P5, PT, R157, R20.reuse, PT ;  /* 0x000000149d00720c */ /* 0x080fe40003fa6270 */
[-C--:B------:R-:W-:Y:S02]  /*10210*/  ISETP.GE.AND P3, PT, R156, R20.reuse, PT ;  /* 0x000000149c00720c */ /* 0x080fe40003f66270 */
[----:B------:R-:W-:-:S05]  /*10220*/  ISETP.GE.AND P2, PT, R152, R20, PT ;  /* 0x000000149800720c */ /* 0x000fca0003f46270 */
[----:B--23--:R-:W-:-:S05]  /*10230*/  @!P0 IMAD.WIDE R6, R192, 0x2, R4 ;  /* 0x00000002c0068825 */ /* 0x00cfca00078e0204 */
[----:B-----5:R1:W-:Y:S02]  /*10240*/  @!P0 ST.E.128 desc[UR42][R6.64], R8 ;  /* 0x0000000806008985 */ /* 0x0203e4000c101d2a */
[-C--:B-1----:R-:W-:Y:S02]  /*10250*/  @!P1 LEA R6, P0, R158, R4.reuse, 0x1 ;  /* 0x000000049e069211 */ /* 0x082fe400078008ff */
[----:B------:R-:W-:Y:S02]  /*10260*/  @!P3 LEA R8, P6, R156, R4, 0x1 ;  /* 0x000000049c08b211 */ /* 0x000fe400078c08ff */
[-C--:B------:R-:W-:Y:S02]  /*10270*/  @!P1 LEA.HI.X R7, R158, R5.reuse, R93, 0x1, P0 ;  /* 0x000000059e079211 */ /* 0x080fe400000f0c5d */
[----:B------:R-:W-:Y:S02]  /*10280*/  LOP3.LUT P0, RZ, R80, 0x40, RZ, 0xc0, !PT ;  /* 0x0000004050ff7812 */ /* 0x000fe4000780c0ff */
[----:B------:R-:W-:Y:S01]  /*10290*/  @!P3 LEA.HI.X R9, R156, R5, R91, 0x1, P6 ;  /* 0x000000059c09b211 */ /* 0x000fe200030f0c5b */
[----:B------:R1:W-:Y:S01]  /*102a0*/  @!P1 ST.E.128 desc[UR42][R6.64], R24 ;  /* 0x0000001806009985 */ /* 0x0003e2000c101d2a */
[----:B------:R-:W-:-:S13]  /*102b0*/  ISETP.GE.AND P1, PT, R88, R20, PT ;  /* 0x000000145800720c */ /* 0x000fda0003f26270 */
[CC--:B------:R-:W-:Y:S02]  /*102c0*/  @!P1 LEA R10, P6, R88.reuse, R4.reuse, 0x1 ;  /* 0x00000004580a9211 */ /* 0x0c0fe400078c08ff */
[C---:B-1----:R-:W-:Y:S02]  /*102d0*/  @!P5 LEA R6, P4, R157.reuse, R4, 0x1 ;  /* 0x000000049d06d211 */ /* 0x042fe400078808ff */
[-C--:B------:R-:W-:Y:S02]  /*102e0*/  @!P1 LEA.HI.X R11, R88, R5.reuse, R89, 0x1, P6 ;  /* 0x00000005580b9211 */ /* 0x080fe400030f0c59 */
[----:B------:R-:W-:Y:S02]  /*102f0*/  @!P5 LEA.HI.X R7, R157, R5, R92, 0x1, P4 ;  /* 0x000000059d07d211 */ /* 0x000fe400020f0c5c */
[----:B------:R-:W-:-:S03]  /*10300*/  LOP3.LUT P4, RZ, R0, 0x80, RZ, 0xc0, !PT ;  /* 0x0000008000ff7812 */ /* 0x000fc6000788c0ff */
[----:B------:R1:W-:Y:S04]  /*10310*/  @!P5 ST.E.128 desc[UR42][R6.64], R32 ;  /* 0x000000200600d985 */ /* 0x0003e8000c101d2a */
[----:B------:R2:W-:Y:S01]  /*10320*/  @!P3 ST.E.128 desc[UR42][R8.64], R40 ;  /* 0x000000280800b985 */ /* 0x0005e2000c101d2a */
[-C--:B-1----:R-:W-:Y:S02]  /*10330*/  @!P2 LEA R6, P5, R152, R4.reuse, 0x1 ;  /* 0x000000049806a211 */ /* 0x082fe400078a08ff */
[-C--:B--2---:R-:W-:Y:S02]  /*10340*/  @P0 LEA R8, P3, R86, R4.reuse, 0x1 ;  /* 0x0000000456080211 */ /* 0x084fe400078608ff */
[----:B------:R-:W-:Y:S02]  /*10350*/  @!P2 LEA.HI.X R7, R152, R5, R90, 0x1, P5 ;  /* 0x000000059807a211 */ /* 0x000fe400028f0c5a */
[----:B------:R-:W-:-:S02]  /*10360*/  @P4 LEA R4, P5, R84, R4, 0x1 ;  /* 0x0000000454044211 */ /* 0x000fc400078a08ff */
[-C--:B------:R-:W-:Y:S01]  /*10370*/  @P0 LEA.HI.X R9, R86, R5.reuse, R87, 0x1, P3 ;  /* 0x0000000556090211 */ /* 0x080fe200018f0c57 */
[----:B------:R1:W-:Y:S01]  /*10380*/  @!P2 ST.E.128 desc[UR42][R6.64], R48 ;  /* 0x000000300600a985 */ /* 0x0003e2000c101d2a */
[----:B------:R-:W-:-:S03]  /*10390*/  @P4 LEA.HI.X R5, R84, R5, R85, 0x1, P5 ;  /* 0x0000000554054211 */ /* 0x000fc600028f0c55 */
[----:B------:R1:W-:Y:S04]  /*103a0*/  @!P1 ST.E.128 desc[UR42][R10.64], R56 ;  /* 0x000000380a009985 */ /* 0x0003e8000c101d2a */
[----:B------:R1:W-:Y:S04]  /*103b0*/  @P0 ST.E.128 desc[UR42][R8.64], R64 ;  /* 0x0000004008000985 */ /* 0x0003e8000c101d2a */
[----:B------:R1:W-:Y:S02]  /*103c0*/  @P4 ST.E.128 desc[UR42][R4.64], R72 ;  /* 0x0000004804004985 */ /* 0x0003e4000c101d2a */
.L_x_3922:
[----:B------:R-:W-:Y:S05]  /*103d0*/  BSYNC B1 ;  /* 0x0000000000017941 */ /* 0x000fea0003800000 */
.L_x_3921:
[----:B-1----:R-:W-:Y:S01]  /*103e0*/  VIADD R6, R21, 0x20 ;  /* 0x0000002015067836 */ /* 0x002fe20000000000 */
[----:B---3--:R1:W3:Y:S04]  /*103f0*/  SHFL.IDX PT, R5, R82, 0x1, 0x181f ;  /* 0x00381f0052057f89 */ /* 0x0082e800000e0000 */
[----:B------:R-:W-:Y:S01]  /*10400*/  ISETP.GE.AND P0, PT, R6, R3, PT ;  /* 0x000000030600720c */ /* 0x000fe20003f06270 */
[----:B--2---:R1:W2:-:S12]  /*10410*/  SHFL.IDX PT, R4, R81, 0x1, 0x181f ;  /* 0x00381f0051047f89 */ /* 0x00429800000e0000 */
[----:B-1----:R-:W-:Y:S05]  /*10420*/  @P0 BRA `(.L_x_3923) ;  /* 0x0000002c00ac0947 */ /* 0x002fea0003800000 */
[-C--:B------:R-:W-:Y:S02]  /*10430*/  ISETP.GE.AND P6, PT, R192, R20.reuse, PT ;  /* 0x00000014c000720c */ /* 0x080fe40003fc6270 */
[-C--:B------:R-:W-:Y:S02]  /*10440*/  ISETP.GE.AND P5, PT, R158, R20.reuse, PT ;  /* 0x000000149e00720c */ /* 0x080fe40003fa6270 */
[-C--:B------:R-:W-:Y:S02]  /*10450*/  ISETP.GE.AND P3, PT, R157, R20.reuse, PT ;  /* 0x000000149d00720c */ /* 0x080fe40003f66270 */
[-C--:B------:R-:W-:Y:S02]  /*10460*/  ISETP.GE.AND P2, PT, R156, R20.reuse, PT ;  /* 0x000000149c00720c */ /* 0x080fe40003f46270 */
[-C--:B------:R-:W-:Y:S02]  /*10470*/  ISETP.GE.AND P1, PT, R152, R20.reuse, PT ;  /* 0x000000149800720c */ /* 0x080fe40003f26270 */
[----:B------:R-:W-:-:S03]  /*10480*/  ISETP.GE.AND P0, PT, R88, R20, PT ;  /* 0x000000145800720c */ /* 0x000fc60003f06270 */
[----:B--23--:R-:W-:Y:S02]  /*10490*/  @!P6 IMAD.WIDE R6, R192, 0x2, R4 ;  /* 0x00000002c006e825 */ /* 0x00cfe400078e0204 */
[----:B-----5:R-:W-:-:S03]  /*104a0*/  @!P5 LEA R8, P4, R158, R4, 0x1 ;  /* 0x000000049e08d211 */ /* 0x020fc600078808ff */
[----:B------:R1:W-:Y:S01]  /*104b0*/  @!P6 ST.E.128 desc[UR42][R6.64], R12 ;  /* 0x0000000c0600e985 */ /* 0x0003e2000c101d2a */
[----:B------:R-:W-:Y:S02]  /*104c0*/  @!P5 LEA.HI.X R9, R158, R5, R93, 0x1, P4 ;  /* 0x000000059e09d211 */ /* 0x000fe400020f0c5d */
[----:B------:R-:W-:-:S03]  /*104d0*/  LOP3.LUT P4, RZ, R80, 0x40, RZ, 0xc0, !PT ;  /* 0x0000004050ff7812 */ /* 0x000fc6000788c0ff */
[----:B------:R2:W-:Y:S01]  /*104e0*/  @!P5 ST.E.128 desc[UR42][R8.64], R28 ;  /* 0x0000001c0800d985 */ /* 0x0005e2000c101d2a */
[----:B-1----:R-:W-:-:S04]  /*104f0*/  @!P3 LEA R6, P6, R157, R4, 0x1 ;  /* 0x000000049d06b211 */ /* 0x002fc800078c08ff */
[----:B------:R-:W-:Y:S02]  /*10500*/  @!P3 LEA.HI.X R7, R157, R5, R92, 0x1, P6 ;  /* 0x000000059d07b211 */ /* 0x000fe400030f0c5c */
[----:B--2---:R-:W-:-:S03]  /*10510*/  @!P2 LEA R8, P5, R156, R4, 0x1 ;  /* 0x000000049c08a211 */ /* 0x004fc600078a08ff */
[----:B------:R1:W-:Y:S01]  /*10520*/  @!P3 ST.E.128 desc[UR42][R6.64], R36 ;  /* 0x000000240600b985 */ /* 0x0003e2000c101d2a */
[-C--:B------:R-:W-:Y:S02]  /*10530*/  @!P0 LEA R10, P3, R88, R4.reuse, 0x1 ;  /* 0x00000004580a8211 */ /* 0x080fe400078608ff */
[-C--:B------:R-:W-:Y:S02]  /*10540*/  @!P2 LEA.HI.X R9, R156, R5.reuse, R91, 0x1, P5 ;  /* 0x000000059c09a211 */ /* 0x080fe400028f0c5b */
[-C--:B------:R-:W-:Y:S02]  /*10550*/  @P4 LEA R12, P5, R86, R4.reuse, 0x1 ;  /* 0x00000004560c4211 */ /* 0x080fe400078a08ff */
[-C--:B------:R-:W-:Y:S01]  /*10560*/  @!P0 LEA.HI.X R11, R88, R5.reuse, R89, 0x1, P3 ;  /* 0x00000005580b8211 */ /* 0x080fe200018f0c59 */
[----:B------:R4:W-:Y:S01]  /*10570*/  @!P2 ST.E.128 desc[UR42][R8.64], R44 ;  /* 0x0000002c0800a985 */ /* 0x0009e2000c101d2a */
[----:B------:R-:W-:Y:S02]  /*10580*/  @P4 LEA.HI.X R13, R86, R5, R87, 0x1, P5 ;  /* 0x00000005560d4211 */ /* 0x000fe400028f0c57 */
[----:B-1----:R-:W-:-:S04]  /*10590*/  @!P1 LEA R6, P6, R152, R4, 0x1 ;  /* 0x0000000498069211 */ /* 0x002fc800078c08ff */
[----:B------:R-:W-:-:S05]  /*105a0*/  @!P1 LEA.HI.X R7, R152, R5, R90, 0x1, P6 ;  /* 0x0000000598079211 */ /* 0x000fca00030f0c5a */
[----:B------:R4:W-:Y:S04]  /*105b0*/  @!P1 ST.E.128 desc[UR42][R6.64], R52 ;  /* 0x0000003406009985 */ /* 0x0009e8000c101d2a */
[----:B------:R4:W-:Y:S01]  /*105c0*/  @!P0 ST.E.128 desc[UR42][R10.64], R60 ;  /* 0x0000003c0a008985 */ /* 0x0009e2000c101d2a */
[----:B------:R-:W-:-:S03]  /*105d0*/  LOP3.LUT P0, RZ, R0, 0x80, RZ, 0xc0, !PT ;  /* 0x0000008000ff7812 */ /* 0x000fc6000780c0ff */
[----:B------:R4:W-:Y:S10]  /*105e0*/  @P4 ST.E.128 desc[UR42][R12.64], R68 ;  /* 0x000000440c004985 */ /* 0x0009f4000c101d2a */
[----:B------:R-:W-:Y:S05]  /*105f0*/  @!P0 BRA `(.L_x_3923) ;  /* 0x0000002c00388947 */ /* 0x000fea0003800000 */
[----:B------:R-:W-:-:S04]  /*10600*/  LEA R4, P0, R84, R4, 0x1 ;  /* 0x0000000454047211 */ /* 0x000fc800078008ff */
[----:B------:R-:W-:-:S05]  /*10610*/  LEA.HI.X R5, R84, R5, R85, 0x1, P0 ;  /* 0x0000000554057211 */ /* 0x000fca00000f0c55 */
[----:B------:R1:W-:Y:S01]  /*10620*/  ST.E.128 desc[UR42][R4.64], R76 ;  /* 0x0000004c04007985 */ /* 0x0003e2000c101d2a */
[----:B------:R-:W-:Y:S05]  /*10630*/  BRA `(.L_x_3923) ;  /* 0x0000002c00287947 */ /* 0x000fea0003800000 */
.L_x_3920:
[----:B-1-3--:R-:W2:Y:S01]  /*10640*/  LDL.LU R8, [R1+0x38] ;  /* 0x0000380001087983 */ /* 0x00aea20000300800 */
[----:B------:R-:W-:Y:S01]  /*10650*/  ULDC.64 UR4, c[0x0][0xb08] ;  /* 0x0002c20000047ab9 */ /* 0x000fe20000000a00 */
[----:B------:R-:W1:Y:S02]  /*10660*/  LDC R9, c[0x0][0xbe8] ;  /* 0x0002fa00ff097b82 */ /* 0x000e640000000800 */
[----:B------:R-:W3:Y:S04]  /*10670*/  LDL R7, [R1+0x50] ;  /* 0x0000500001077983 */ /* 0x000ee80000100800 */
[----:B------:R-:W3:Y:S01]  /*10680*/  LDL.LU R10, [R1+0x28] ;  /* 0x00002800010a7983 */ /* 0x000ee20000300800 */
[----:B------:R-:W-:Y:S01]  /*10690*/  IMAD R6, R5, UR4, RZ ;  /* 0x0000000405067c24 */ /* 0x000fe2000f8e02ff */
[----:B------:R-:W-:Y:S01]  /*106a0*/  BSSY B1, `(.L_x_3924) ;  /* 0x0000110000017945 */ /* 0x000fe20003800000 */
[----:B------:R-:W-:-:S02]  /*106b0*/  VIADD R21, R197, 0xf8 ;  /* 0x000000f8c5157836 */ /* 0x000fc40000000000 */
[C---:B------:R-:W-:Y:S02]  /*106c0*/  IMAD R6, R4.reuse, UR5, R6 ;  /* 0x0000000504067c24 */ /* 0x040fe4000f8e0206 */
[----:B------:R-:W-:Y:S01]  /*106d0*/  IMAD.WIDE.U32 R4, R4, UR4, RZ ;  /* 0x0000000404047c25 */ /* 0x000fe2000f8e00ff */
[----:B------:R-:W-:Y:S01]  /*106e0*/  ULDC.64 UR4, c[0x0][0xb38] ;  /* 0x0002ce0000047ab9 */ /* 0x000fe20000000a00 */
[----:B------:R-:W-:Y:S02]  /*106f0*/  SHF.R.S32.HI R21, RZ, 0x1f, R21 ;  /* 0x0000001fff157819 */ /* 0x000fe40000011415 */
[----:B------:R-:W-:Y:S01]  /*10700*/  IMAD.IADD R5, R5, 0x1, R6 ;  /* 0x0000000105057824 */ /* 0x000fe200078e0206 */
[----:B------:R-:W-:Y:S01]  /*10710*/  SHF.R.S32.HI R6, RZ, 0x1f, R0 ;  /* 0x0000001fff067819 */ /* 0x000fe20000011400 */
[----:B------:R-:W-:Y:S02]  /*10720*/  VIADD R156, R197, 0xf0 ;  /* 0x000000f0c59c7836 */ /* 0x000fe40000000000 */
[----:B------:R-:W-:Y:S01]  /*10730*/  IMAD.WIDE.U32 R4, R184, UR4, R4 ;  /* 0x00000004b8047c25 */ /* 0x000fe2000f8e0004 */
[----:B-1----:R-:W-:-:S03]  /*10740*/  ISETP.NE.AND P0, PT, R9, 0x1, PT ;  /* 0x000000010900780c */ /* 0x002fc60003f05270 */
[----:B------:R-:W-:Y:S01]  /*10750*/  IMAD R5, R184, UR5, R5 ;  /* 0x00000005b8057c24 */ /* 0x000fe2000f8e0205 */
[----:B------:R-:W-:Y:S01]  /*10760*/  ULDC.64 UR4, c[0x0][0xb40] ;  /* 0x0002d00000047ab9 */ /* 0x000fe20000000a00 */
[----:B------:R-:W-:Y:S01]  /*10770*/  IMAD R3, R3, R9, RZ ;  /* 0x0000000903037224 */ /* 0x000fe200078e02ff */
[----:B------:R-:W-:Y:S01]  /*10780*/  SHF.R.S32.HI R156, RZ, 0x1f, R156 ;  /* 0x0000001fff9c7819 */ /* 0x000fe2000001149c */
[----:B------:R-:W-:Y:S02]  /*10790*/  IMAD R6, R6, UR4, RZ ;  /* 0x0000000406067c24 */ /* 0x000fe4000f8e02ff */
[----:B------:R-:W-:-:S04]  /*107a0*/  IMAD.WIDE.U32 R4, R0, UR4, R4 ;  /* 0x0000000400047c25 */ /* 0x000fc8000f8e0004 */
[----:B------:R-:W-:Y:S01]  /*107b0*/  IMAD R6, R0, UR5, R6 ;  /* 0x0000000500067c24 */ /* 0x000fe2000f8e0206 */
[----:B------:R-:W-:Y:S01]  /*107c0*/  ULDC.64 UR4, c[0x0][0xb48] ;  /* 0x0002d20000047ab9 */ /* 0x000fe20000000a00 */
[----:B------:R-:W1:Y:S01]  /*107d0*/  @P0 LDC R0, c[0x0][0xbf0] ;  /* 0x0002fc00ff000b82 */ /* 0x000e620000000800 */
[----:B------:R-:W-:Y:S02]  /*107e0*/  VIADD R158, R197, 0xe8 ;  /* 0x000000e8c59e7836 */ /* 0x000fe40000000000 */
[----:B------:R-:W-:Y:S02]  /*107f0*/  IMAD.IADD R5, R5, 0x1, R6 ;  /* 0x0000000105057824 */ /* 0x000fe400078e0206 */
[C---:B------:R-:W-:Y:S01]  /*10800*/  VIADD R160, R197.reuse, 0xe0 ;  /* 0x000000e0c5a07836 */ /* 0x040fe20000000000 */
[----:B------:R-:W-:Y:S01]  /*10810*/  SHF.R.S32.HI R158, RZ, 0x1f, R158 ;  /* 0x0000001fff9e7819 */ /* 0x000fe2000001149e */
        /* <DEDUP_REMOVED lines=33> */
[----:B------:R-:W-:-:S02]  /*10a30*/  VIADD R157, R197, 0xe8 ;  /* 0x000000e8c59d7836 */ /* 0x000fc40000000000 */
[C---:B------:R-:W-:Y:S02]  /*10a40*/  VIADD R159, R197.reuse, 0xe0 ;  /* 0x000000e0c59f7836 */ /* 0x040fe40000000000 */
[C---:B------:R-:W-:Y:S02]  /*10a50*/  VIADD R161, R197.reuse, 0xd8 ;  /* 0x000000d8c5a17836 */ /* 0x040fe40000000000 */
[C---:B------:R-:W-:Y:S02]  /*10a60*/  VIADD R163, R197.reuse, 0xd0 ;  /* 0x000000d0c5a37836 */ /* 0x040fe40000000000 */
[C---:B------:R-:W-:Y:S02]  /*10a70*/  VIADD R165, R197.reuse, 0xc8 ;  /* 0x000000c8c5a57836 */ /* 0x040fe40000000000 */
[C---:B------:R-:W-:Y:S02]  /*10a80*/  VIADD R167, R197.reuse, 0xc0 ;  /* 0x000000c0c5a77836 */ /* 0x040fe40000000000 */
        /* <DEDUP_REMOVED lines=10> */
[----:B------:R-:W-:Y:S02]  /*10b30*/  VIADD R220, R197, 0x68 ;  /* 0x00000068c5dc7836 */ /* 0x000fe40000000000 */
[----:B--2---:R-:W-:-:S04]  /*10b40*/  IMAD.WIDE.U32 R4, R8, UR4, R4 ;  /* 0x0000000408047c25 */ /* 0x004fc8000f8e0004 */
[----:B------:R-:W-:Y:S01]  /*10b50*/  IMAD R5, R8, UR5, R5 ;  /* 0x0000000508057c24 */ /* 0x000fe2000f8e0205 */
[----:B------:R-:W-:Y:S01]  /*10b60*/  ULDC.64 UR4, c[0x0][0xb30] ;  /* 0x0002cc0000047ab9 */ /* 0x000fe20000000a00 */
[----:B------:R-:W2:Y:S01]  /*10b70*/  @P0 LDC R8, c[0x0][0xbec] ;  /* 0x0002fb00ff080b82 */ /* 0x000ea20000000800 */
[----:B---3--:R-:W-:-:S04]  /*10b80*/  IMAD R7, R10, 0x40, R7 ;  /* 0x000000400a077824 */ /* 0x008fc800078e0207 */
[----:B------:R-:W-:Y:S02]  /*10b90*/  IMAD.MOV.U32 R6, RZ, RZ, R7 ;  /* 0x000000ffff067224 */ /* 0x000fe400078e0007 */
[----:B--2---:R-:W-:-:S05]  /*10ba0*/  @P0 IMAD.HI.U32 R8, R7, R8, RZ ;  /* 0x0000000807080227 */ /* 0x004fca00078e00ff */
[----:B-1----:R-:W-:-:S05]  /*10bb0*/  @P0 SHF.R.U32.HI R6, RZ, R0, R8 ;  /* 0x00000000ff060219 */ /* 0x002fca0000011608 */
[----:B------:R-:W-:Y:S02]  /*10bc0*/  IMAD.MOV R0, RZ, RZ, -R6 ;  /* 0x000000ffff007224 */ /* 0x000fe400078e0a06 */
[----:B------:R-:W-:-:S04]  /*10bd0*/  IMAD.WIDE.U32 R4, R6, UR4, R4 ;  /* 0x0000000406047c25 */ /* 0x000fc8000f8e0004 */
[----:B------:R-:W-:Y:S01]  /*10be0*/  IMAD R0, R9, R0, R7 ;  /* 0x0000000009007224 */ /* 0x000fe200078e0207 */
[----:B------:R-:W-:Y:S01]  /*10bf0*/  SHF.R.S32.HI R7, RZ, 0x1f, R6 ;  /* 0x0000001fff077819 */ /* 0x000fe20000011406 */
[----:B------:R-:W-:-:S04]  /*10c00*/  IMAD R9, R10, 0x40, R195 ;  /* 0x000000400a097824 */ /* 0x000fc800078e02c3 */
        /* <DEDUP_REMOVED lines=10> */
[----:B------:R-:W-:-:S04]  /*10cb0*/  IMAD.IADD R6, R5, 0x1, R6 ;  /* 0x0000000105067824 */ /* 0x000fc800078e0206 */
[----:B------:R1:W2:Y:S01]  /*10cc0*/  SHFL.IDX PT, R13, R0, RZ, 0x1c1f ;  /* 0x001c1fff000d7589 */ /* 0x0002a200000e0000 */
[----:B------:R-:W-:Y:S01]  /*10cd0*/  LEA.HI.X R8, R4, UR5, R6, 0x2, P0 ;  /* 0x0000000504087c11 */ /* 0x000fe200080f1406 */
[----:B------:R-:W-:Y:S01]  /*10ce0*/  VIADD R4, R2, 0x28c20 ;  /* 0x00028c2002047836 */ /* 0x000fe20000000000 */
[----:B------:R-:W-:-:S03]  /*10cf0*/  ISETP.GE.AND P0, PT, R9, R3, PT ;  /* 0x000000030900720c */ /* 0x000fc60003f06270 */
[----:B------:R1:W3:Y:S01]  /*10d00*/  SHFL.IDX PT, R12, R8, RZ, 0x1c1f ;  /* 0x001c1fff080c7589 */ /* 0x0002e200000e0000 */
[----:B------:R-:W-:-:S04]  /*10d10*/  PRMT R4, RZ, 0x654, R4 ;  /* 0x00000654ff047816 */ /* 0x000fc80000000004 */
[----:B------:R1:W-:Y:S05]  /*10d20*/  SYNCS.ARRIVE.TRANS64.RED.A1T0 RZ, [R4+URZ], RZ ;  /* 0x000000ff04ff79a7 */ /* 0x0003ea000810043f */
[----:B------:R-:W-:Y:S05]  /*10d30*/  @P0 BRA `(.L_x_3925) ;  /* 0x0000000800980947 */ /* 0x000fea0003800000 */
[----:B------:R-:W-:Y:S01]  /*10d40*/  ULDC UR4, c[0x0][0xac8] ;  /* 0x0002b20000047ab9 */ /* 0x000fe20000000800 */
[----:B------:R-:W-:Y:S01]  /*10d50*/  SHF.R.S32.HI R6, RZ, 0x1f, R197 ;  /* 0x0000001fff067819 */ /* 0x000fe200000114c5 */
[C---:B------:R-:W-:Y:S01]  /*10d60*/  VIADD R7, R197.reuse, 0x8 ;  /* 0x00000008c5077836 */ /* 0x040fe20000000000 */
[C---:B------:R-:W-:Y:S01]  /*10d70*/  ISETP.GE.AND P0, PT, R197.reuse, UR4, PT ;  /* 0x00000004c5007c0c */ /* 0x040fe2000bf06270 */
[C---:B------:R-:W-:Y:S01]  /*10d80*/  VIADD R11, R197.reuse, 0x8 ;  /* 0x00000008c50b7836 */ /* 0x040fe20000000000 */
[----:B------:R-:W-:Y:S01]  /*10d90*/  ISETP.GE.AND P4, PT, R220, UR4, PT ;  /* 0x00000004dc007c0c */ /* 0x000fe2000bf86270 */
[----:B------:R-:W-:-:S03]  /*10da0*/  VIADD R10, R197, 0x18 ;  /* 0x00000018c50a7836 */ /* 0x000fc60000000000 */
[----:B------:R-:W-:-:S07]  /*10db0*/  SHF.R.S32.HI R11, RZ, 0x1f, R11 ;  /* 0x0000001fff0b7819 */ /* 0x000fce000001140b */
[----:B-12---:R-:W-:-:S04]  /*10dc0*/  @!P0 LEA R4, P1, R197, R13, 0x2 ;  /* 0x0000000dc5048211 */ /* 0x006fc800078210ff */
[C---:B---3--:R-:W-:Y:S01]  /*10dd0*/  @!P0 LEA.HI.X R5, R197.reuse, R12, R6, 0x2, P1 ;  /* 0x0000000cc5058211 */ /* 0x048fe200008f1406 */
[----:B------:R-:W-:-:S04]  /*10de0*/  VIADD R6, R197, 0x10 ;  /* 0x00000010c5067836 */ /* 0x000fc80000000000 */
[----:B------:R1:W-:Y:S01]  /*10df0*/  @!P0 ST.E.64 desc[UR42][R4.64], R24 ;  /* 0x0000001804008985 */ /* 0x0003e2000c101b2a */
[----:B------:R-:W-:-:S13]  /*10e00*/  ISETP.GE.AND P0, PT, R7, UR4, PT ;  /* 0x0000000407007c0c */ /* 0x000fda000bf06270 */
[----:B-1----:R-:W-:-:S04]  /*10e10*/  @!P0 LEA R4, P1, R7, R13, 0x2 ;  /* 0x0000000d07048211 */ /* 0x002fc800078210ff */
[----:B------:R-:W-:Y:S01]  /*10e20*/  @!P0 LEA.HI.X R5, R7, R12, R11, 0x2, P1 ;  /* 0x0000000c07058211 */ /* 0x000fe200008f140b */
[C---:B------:R-:W-:Y:S01]  /*10e30*/  VIADD R11, R197.reuse, 0x10 ;  /* 0x00000010c50b7836 */ /* 0x040fe20000000000 */
[----:B------:R-:W-:Y:S01]  /*10e40*/  ISETP.GE.AND P1, PT, R10, UR4, PT ;  /* 0x000000040a007c0c */ /* 0x000fe2000bf26270 */
[----:B------:R-:W-:Y:S02]  /*10e50*/  VIADD R7, R197, 0x20 ;  /* 0x00000020c5077836 */ /* 0x000fe40000000000 */
[----:B------:R1:W-:Y:S01]  /*10e60*/  @!P0 ST.E.64 desc[UR42][R4.64], R28 ;  /* 0x0000001c04008985 */ /* 0x0003e2000c101b2a */
[----:B------:R-:W-:Y:S02]  /*10e70*/  ISETP.GE.AND P0, PT, R6, UR4, PT ;  /* 0x0000000406007c0c */ /* 0x000fe4000bf06270 */
[----:B------:R-:W-:-:S11]  /*10e80*/  SHF.R.S32.HI R11, RZ, 0x1f, R11 ;  /* 0x0000001fff0b7819 */ /* 0x000fd6000001140b */
[----:B-1----:R-:W-:-:S04]  /*10e90*/  @!P0 LEA R4, P2, R6, R13, 0x2 ;  /* 0x0000000d06048211 */ /* 0x002fc800078410ff */
[----:B------:R-:W-:Y:S01]  /*10ea0*/  @!P0 LEA.HI.X R5, R6, R12, R11, 0x2, P2 ;  /* 0x0000000c06058211 */ /* 0x000fe200010f140b */
[C---:B------:R-:W-:Y:S02]  /*10eb0*/  VIADD R11, R197.reuse, 0x18 ;  /* 0x00000018c50b7836 */ /* 0x040fe40000000000 */
[----:B------:R-:W-:Y:S02]  /*10ec0*/  VIADD R6, R197, 0x28 ;  /* 0x00000028c5067836 */ /* 0x000fe40000000000 */
[----:B------:R1:W-:Y:S01]  /*10ed0*/  @!P0 ST.E.64 desc[UR42][R4.64], R32 ;  /* 0x0000002004008985 */ /* 0x0003e2000c101b2a */
[----:B------:R-:W-:Y:S02]  /*10ee0*/  SHF.R.S32.HI R11, RZ, 0x1f, R11 ;  /* 0x0000001fff0b7819 */ /* 0x000fe4000001140b */
[----:B------:R-:W-:Y:S02]  /*10ef0*/  ISETP.GE.AND P0, PT, R7, UR4, PT ;  /* 0x0000000407007c0c */ /* 0x000fe4000bf06270 */
[----:B-1----:R-:W-:-:S04]  /*10f00*/  @!P1 LEA R4, P2, R10, R13, 0x2 ;  /* 0x0000000d0a049211 */ /* 0x002fc800078410ff */
[----:B------:R-:W-:Y:S01]  /*10f10*/  @!P1 LEA.HI.X R5, R10, R12, R11, 0x2, P2 ;  /* 0x0000000c0a059211 */ /* 0x000fe200010f140b */
[C---:B------:R-:W-:Y:S02]  /*10f20*/  VIADD R11, R197.reuse, 0x20 ;  /* 0x00000020c50b7836 */ /* 0x040fe40000000000 */
[----:B------:R-:W-:Y:S02]  /*10f30*/  VIADD R10, R197, 0x30 ;  /* 0x00000030c50a7836 */ /* 0x000fe40000000000 */
[----:B------:R1:W-:Y:S01]  /*10f40*/  @!P1 ST.E.64 desc[UR42][R4.64], R36 ;  /* 0x0000002404009985 */ /* 0x0003e2000c101b2a */
[----:B------:R-:W-:Y:S02]  /*10f50*/  ISETP.GE.AND P1, PT, R6, UR4, PT ;  /* 0x0000000406007c0c */ /* 0x000fe4000bf26270 */
[----:B------:R-:W-:Y:S02]  /*10f60*/  SHF.R.S32.HI R11, RZ, 0x1f, R11 ;  /* 0x0000001fff0b7819 */ /* 0x000fe4000001140b */
        /* <DEDUP_REMOVED lines=42> */
[----:B------:R-:W-:-:S02]  /*11210*/  ISETP.GE.AND P3, PT, R10, UR4, PT ;  /* 0x000000040a007c0c */ /* 0x000fc4000bf66270 */
[----:B-1----:R-:W-:-:S04]  /*11220*/  @!P0 LEA R4, P2, R7, R13, 0x2 ;  /* 0x0000000d07048211 */ /* 0x002fc800078410ff */
[----:B------:R-:W-:Y:S01]  /*11230*/  @!P0 LEA.HI.X R5, R7, R12, R11, 0x2, P2 ;  /* 0x0000000c07058211 */ /* 0x000fe200010f140b */
[----:B------:R-:W-:Y:S01]  /*11240*/  VIADD R7, R197, 0x58 ;  /* 0x00000058c5077836 */ /* 0x000fe20000000000 */
[----:B------:R-:W-:Y:S01]  /*11250*/  ISETP.GE.AND P2, PT, R183, UR4, PT ;  /* 0x00000004b7007c0c */ /* 0x000fe2000bf46270 */
[----:B------:R-:W-:Y:S02]  /*11260*/  VIADD R11, R197, 0x60 ;  /* 0x00000060c50b7836 */ /* 0x000fe40000000000 */
[----:B------:R1:W-:Y:S01]  /*11270*/  @!P0 ST.E.64 desc[UR42][R4.64], R64 ;  /* 0x0000004004008985 */ /* 0x0003e2000c101b2a */
[----:B------:R-:W-:Y:S02]  /*11280*/  SHF.R.S32.HI R7, RZ, 0x1f, R7 ;  /* 0x0000001fff077819 */ /* 0x000fe40000011407 */
[----:B------:R-:W-:Y:S02]  /*11290*/  SHF.R.S32.HI R11, RZ, 0x1f, R11 ;  /* 0x0000001fff0b7819 */ /* 0x000fe4000001140b */
[----:B-1----:R-:W-:-:S04]  /*112a0*/  @!P1 LEA R4, P0, R6, R13, 0x2 ;  /* 0x0000000d06049211 */ /* 0x002fc800078010ff */
[-C--:B------:R-:W-:Y:S02]  /*112b0*/  @!P1 LEA.HI.X R5, R6, R12.reuse, R7, 0x2, P0 ;  /* 0x0000000c06059211 */ /* 0x080fe400000f1407 */
[----:B------:R-:W-:Y:S02]  /*112c0*/  ISETP.GE.AND P0, PT, R218, UR4, PT ;  /* 0x00000004da007c0c */ /* 0x000fe4000bf06270 */
[-C--:B------:R-:W-:Y:S01]  /*112d0*/  @!P4 LEA R6, P6, R220, R13.reuse, 0x2 ;  /* 0x0000000ddc06c211 */ /* 0x080fe200078c10ff */
[----:B------:R1:W-:Y:S01]  /*112e0*/  @!P1 ST.E.64 desc[UR42][R4.64], R68 ;  /* 0x0000004404009985 */ /* 0x0003e2000c101b2a */
[----:B------:R-:W-:Y:S02]  /*112f0*/  ISETP.GE.AND P1, PT, R196, UR4, PT ;  /* 0x00000004c4007c0c */ /* 0x000fe4000bf26270 */
[----:B------:R-:W-:Y:S02]  /*11300*/  @!P4 LEA.HI.X R7, R220, R12, R222, 0x2, P6 ;  /* 0x0000000cdc07c211 */ /* 0x000fe400030f14de */
[----:B-1----:R-:W-:-:S04]  /*11310*/  @!P3 LEA R4, P5, R10, R13, 0x2 ;  /* 0x0000000d0a04b211 */ /* 0x002fc800078a10ff */
[----:B------:R-:W-:Y:S02]  /*11320*/  @!P3 LEA.HI.X R5, R10, R12, R11, 0x2, P5 ;  /* 0x0000000c0a05b211 */ /* 0x000fe400028f140b */
[----:B------:R-:W-:-:S03]  /*11330*/  @!P2 LEA R10, P6, R183, R13, 0x2 ;  /* 0x0000000db70aa211 */ /* 0x000fc600078c10ff */
[----:B------:R1:W-:Y:S01]  /*11340*/  @!P3 ST.E.64 desc[UR42][R4.64], R72 ;  /* 0x000000480400b985 */ /* 0x0003e2000c101b2a */
[----:B------:R-:W-:Y:S02]  /*11350*/  ISETP.GE.AND P3, PT, R181, UR4, PT ;  /* 0x00000004b5007c0c */ /* 0x000fe4000bf66270 */
[-C--:B------:R-:W-:Y:S01]  /*11360*/  @!P2 LEA.HI.X R11, R183, R12.reuse, R184, 0x2, P6 ;  /* 0x0000000cb70ba211 */ /* 0x080fe200030f14b8 */
[----:B------:R2:W-:Y:S01]  /*11370*/  @!P4 ST.E.64 desc[UR42][R6.64], R76 ;  /* 0x0000004c0600c985 */ /* 0x0005e2000c101b2a */
[-C--:B-1----:R-:W-:Y:S02]  /*11380*/  @!P0 LEA R4, P4, R218, R13.reuse, 0x2 ;  /* 0x0000000dda048211 */ /* 0x082fe400078810ff */
[----:B--2---:R-:W-:Y:S02]  /*11390*/  @!P1 LEA R6, P5, R196, R13, 0x2 ;  /* 0x0000000dc4069211 */ /* 0x004fe400078a10ff */
[----:B------:R-:W-:Y:S02]  /*113a0*/  @!P0 LEA.HI.X R5, R218, R12, R219, 0x2, P4 ;  /* 0x0000000cda058211 */ /* 0x000fe400020f14db */
[----:B------:R-:W-:-:S02]  /*113b0*/  ISETP.GE.AND P4, PT, R179, UR4, PT ;  /* 0x00000004b3007c0c */ /* 0x000fc4000bf86270 */
[----:B------:R-:W-:Y:S01]  /*113c0*/  @!P1 LEA.HI.X R7, R196, R12, R217, 0x2, P5 ;  /* 0x0000000cc4079211 */ /* 0x000fe200028f14d9 */
[----:B------:R1:W-:Y:S01]  /*113d0*/  @!P0 ST.E.64 desc[UR42][R4.64], R80 ;  /* 0x0000005004008985 */ /* 0x0003e2000c101b2a */
[----:B------:R-:W-:Y:S02]  /*113e0*/  ISETP.GE.AND P5, PT, R177, UR4, PT ;  /* 0x00000004b1007c0c */ /* 0x000fe4000bfa6270 */
[----:B------:R-:W-:Y:S01]  /*113f0*/  ISETP.GE.AND P0, PT, R175, UR4, PT ;  /* 0x00000004af007c0c */ /* 0x000fe2000bf06270 */
[----:B------:R2:W-:Y:S01]  /*11400*/  @!P1 ST.E.64 desc[UR42][R6.64], R84 ;  /* 0x0000005406009985 */ /* 0x0005e2000c101b2a */
[----:B------:R-:W-:-:S03]  /*11410*/  ISETP.GE.AND P1, PT, R173, UR4, PT ;  /* 0x00000004ad007c0c */ /* 0x000fc6000bf26270 */
[----:B------:R3:W-:Y:S01]  /*11420*/  @!P2 ST.E.64 desc[UR42][R10.64], R88 ;  /* 0x000000580a00a985 */ /* 0x0007e2000c101b2a */
[-C--:B-1----:R-:W-:Y:S02]  /*11430*/  @!P3 LEA R4, P6, R181, R13.reuse, 0x2 ;  /* 0x0000000db504b211 */ /* 0x082fe400078c10ff */
[-C--:B--2---:R-:W-:Y:S02]  /*11440*/  @!P4 LEA R6, P2, R179, R13.reuse, 0x2 ;  /* 0x0000000db306c211 */ /* 0x084fe400078410ff */
[-C--:B------:R-:W-:Y:S02]  /*11450*/  @!P3 LEA.HI.X R5, R181, R12.reuse, R182, 0x2, P6 ;  /* 0x0000000cb505b211 */ /* 0x080fe400030f14b6 */
[----:B---3--:R-:W-:Y:S02]  /*11460*/  @!P5 LEA R10, P6, R177, R13, 0x2 ;  /* 0x0000000db10ad211 */ /* 0x008fe400078c10ff */
[----:B------:R-:W-:Y:S01]  /*11470*/  @!P4 LEA.HI.X R7, R179, R12, R180, 0x2, P2 ;  /* 0x0000000cb307c211 */ /* 0x000fe200010f14b4 */
[----:B------:R1:W-:Y:S01]  /*11480*/  @!P3 ST.E.64 desc[UR42][R4.64], R92 ;  /* 0x0000005c0400b985 */ /* 0x0003e2000c101b2a */
[----:B------:R-:W-:-:S02]  /*11490*/  ISETP.GE.AND P2, PT, R171, UR4, PT ;  /* 0x00000004ab007c0c */ /* 0x000fc4000bf46270 */
[----:B------:R-:W-:Y:S01]  /*114a0*/  @!P5 LEA.HI.X R11, R177, R12, R178, 0x2, P6 ;  /* 0x0000000cb10bd211 */ /* 0x000fe200030f14b2 */
[----:B------:R2:W-:Y:S01]  /*114b0*/  @!P4 ST.E.64 desc[UR42][R6.64], R96 ;  /* 0x000000600600c985 */ /* 0x0005e2000c101b2a */
[----:B------:R-:W-:-:S03]  /*114c0*/  ISETP.GE.AND P4, PT, R167, UR4, PT ;  /* 0x00000004a7007c0c */ /* 0x000fc6000bf86270 */
[----:B------:R3:W-:Y:S01]  /*114d0*/  @!P5 ST.E.64 desc[UR42][R10.64], R100 ;  /* 0x000000640a00d985 */ /* 0x0007e2000c101b2a */
[----:B------:R-:W-:Y:S02]  /*114e0*/  ISETP.GE.AND P5, PT, R169, UR4, PT ;  /* 0x00000004a9007c0c */ /* 0x000fe4000bfa6270 */
[-C--:B-1----:R-:W-:Y:S02]  /*114f0*/  @!P0 LEA R4, P6, R175, R13.reuse, 0x2 ;  /* 0x0000000daf048211 */ /* 0x082fe400078c10ff */
[-C--:B--2---:R-:W-:Y:S02]  /*11500*/  @!P1 LEA R6, P3, R173, R13.reuse, 0x2 ;  /* 0x0000000dad069211 */ /* 0x084fe400078610ff */
[-C--:B------:R-:W-:Y:S02]  /*11510*/  @!P0 LEA.HI.X R5, R175, R12.reuse, R176, 0x2, P6 ;  /* 0x0000000caf058211 */ /* 0x080fe400030f14b0 */
[----:B------:R-:W-:Y:S02]  /*11520*/  @!P1 LEA.HI.X R7, R173, R12, R174, 0x2, P3 ;  /* 0x0000000cad079211 */ /* 0x000fe400018f14ae */
[----:B---3--:R-:W-:Y:S01]  /*11530*/  @!P2 LEA R10, P6, R171, R13, 0x2 ;  /* 0x0000000dab0aa211 */ /* 0x008fe200078c10ff */
[----:B------:R1:W-:Y:S01]  /*11540*/  @!P0 ST.E.64 desc[UR42][R4.64], R104 ;  /* 0x0000006804008985 */ /* 0x0003e2000c101b2a */
[----:B------:R-:W-:-:S02]  /*11550*/  ISETP.GE.AND P3, PT, R165, UR4, PT ;  /* 0x00000004a5007c0c */ /* 0x000fc4000bf66270 */
[----:B------:R-:W-:Y:S01]  /*11560*/  @!P2 LEA.HI.X R11, R171, R12, R172, 0x2, P6 ;  /* 0x0000000cab0ba211 */ /* 0x000fe200030f14ac */
[----:B------:R2:W-:Y:S01]  /*11570*/  @!P1 ST.E.64 desc[UR42][R6.64], R108 ;  /* 0x0000006c06009985 */ /* 0x0005e2000c101b2a */
[----:B------:R-:W-:-:S03]  /*11580*/  ISETP.GE.AND P0, PT, R163, UR4, PT ;  /* 0x00000004a3007c0c */ /* 0x000fc6000bf06270 */
[----:B------:R3:W-:Y:S01]  /*11590*/  @!P2 ST.E.64 desc[UR42][R10.64], R112 ;  /* 0x000000700a00a985 */ /* 0x0007e2000c101b2a */
[-C--:B-1----:R-:W-:Y:S02]  /*115a0*/  @!P5 LEA R4, P1, R169, R13.reuse, 0x2 ;  /* 0x0000000da904d211 */ /* 0x082fe400078210ff */
[-C--:B--2---:R-:W-:Y:S02]  /*115b0*/  @!P4 LEA R6, P2, R167, R13.reuse, 0x2 ;  /* 0x0000000da706c211 */ /* 0x084fe400078410ff */
[-C--:B------:R-:W-:Y:S02]  /*115c0*/  @!P5 LEA.HI.X R5, R169, R12.reuse, R170, 0x2, P1 ;  /* 0x0000000ca905d211 */ /* 0x080fe400008f14aa */
[----:B---3--:R-:W-:Y:S02]  /*115d0*/  @!P3 LEA R10, P6, R165, R13, 0x2 ;  /* 0x0000000da50ab211 */ /* 0x008fe400078c10ff */
[----:B------:R-:W-:Y:S01]  /*115e0*/  ISETP.GE.AND P1, PT, R161, UR4, PT ;  /* 0x00000004a1007c0c */ /* 0x000fe2000bf26270 */
        /* <DEDUP_REMOVED lines=18> */
[-C--:B------:R-:W-:Y:S02]  /*11710*/  @!P4 LEA.HI.X R5, R159, R12.reuse, R160, 0x2, P0 ;  /* 0x0000000c9f05c211 */ /* 0x080fe400000f14a0 */
[-C--:B------:R-:W-:Y:S02]  /*11720*/  @!P5 LEA R14, P0, R20, R13.reuse, 0x2 ;  /* 0x0000000d140ed211 */ /* 0x080fe400078010ff */
[----:B--2---:R-:W-:Y:S01]  /*11730*/  @!P2 LEA R6, P1, R152, R13, 0x2 ;  /* 0x0000000d9806a211 */ /* 0x004fe200078210ff */
[----:B------:R4:W-:Y:S01]  /*11740*/  @!P4 ST.E.64 desc[UR42][R4.64], R136 ;  /* 0x000000880400c985 */ /* 0x0009e2000c101b2a */
[-C--:B------:R-:W-:Y:S02]  /*11750*/  @!P5 LEA.HI.X R15, R20, R12.reuse, R21, 0x2, P0 ;  /* 0x0000000c140fd211 */ /* 0x080fe400000f1415 */
[----:B------:R-:W-:Y:S01]  /*11760*/  @!P2 LEA.HI.X R7, R152, R12, R156, 0x2, P1 ;  /* 0x0000000c9807a211 */ /* 0x000fe200008f149c */
[----:B------:R4:W-:Y:S04]  /*11770*/  @!P3 ST.E.64 desc[UR42][R10.64], R140 ;  /* 0x0000008c0a00b985 */ /* 0x0009e8000c101b2a */
[----:B------:R4:W-:Y:S04]  /*11780*/  @!P2 ST.E.64 desc[UR42][R6.64], R144 ;  /* 0x000000900600a985 */ /* 0x0009e8000c101b2a */
[----:B------:R4:W-:Y:S02]  /*11790*/  @!P5 ST.E.64 desc[UR42][R14.64], R148 ;  /* 0x000000940e00d985 */ /* 0x0009e4000c101b2a */
.L_x_3925:
[----:B------:R-:W-:Y:S05]  /*117a0*/  BSYNC B1 ;  /* 0x0000000000017941 */ /* 0x000fea0003800000 */
.L_x_3924:
[----:B-1--4-:R-:W-:Y:S01]  /*117b0*/  VIADD R4, R9, 0x8 ;  /* 0x0000000809047836 */ /* 0x012fe20000000000 */
[----:B------:R1:W4:Y:S04]  /*117c0*/  SHFL.IDX PT, R10, R8, 0x1, 0x1c1f ;  /* 0x003c1f00080a7f89 */ /* 0x00032800000e0000 */
[----:B------:R-:W-:Y:S01]  /*117d0*/  ISETP.GE.AND P0, PT, R4, R3, PT ;  /* 0x000000030400720c */ /* 0x000fe20003f06270 */
[----:B------:R-:W0:-:S12]  /*117e0*/  SHFL.IDX PT, R0, R0, 0x1, 0x1c1f ;  /* 0x003c1f0000007f89 */ /* 0x000e1800000e0000 */
[----:B-1----:R-:W-:Y:S05]  /*117f0*/  @P0 BRA `(.L_x_3923) ;  /* 0x0000001800b80947 */ /* 0x002fea0003800000 */
[----:B------:R-:W-:Y:S01]  /*11800*/  ULDC UR4, c[0x0][0xac8] ;  /* 0x0002b20000047ab9 */ /* 0x000fe20000000800 */
[C---:B------:R-:W-:Y:S01]  /*11810*/  VIADD R15, R197.reuse, 0x8 ;  /* 0x00000008c50f7836 */ /* 0x040fe20000000000 */
[C---:B------:R-:W-:Y:S01]  /*11820*/  ISETP.GE.AND P4, PT, R197.reuse, UR4, PT ;  /* 0x00000004c5007c0c */ /* 0x040fe2000bf86270 */
[C---:B------:R-:W-:Y:S01]  /*11830*/  VIADD R24, R197.reuse, 0x10 ;  /* 0x00000010c5187836 */ /* 0x040fe20000000000 */
[----:B------:R-:W-:Y:S01]  /*11840*/  SHF.R.S32.HI R6, RZ, 0x1f, R197 ;  /* 0x0000001fff067819 */ /* 0x000fe200000114c5 */
[----:B------:R-:W-:Y:S01]  /*11850*/  VIADD R25, R197, 0x8 ;  /* 0x00000008c5197836 */ /* 0x000fe20000000000 */
[----:B------:R-:W-:Y:S01]  /*11860*/  ISETP.GE.AND P2, PT, R15, UR4, PT ;  /* 0x000000040f007c0c */ /* 0x000fe2000bf46270 */
[C---:B------:R-:W-:Y:S01]  /*11870*/  VIADD R14, R197.reuse, 0x18 ;  /* 0x00000018c50e7836 */ /* 0x040fe20000000000 */
[----:B------:R-:W-:Y:S01]  /*11880*/  ISETP.GE.AND P1, PT, R24, UR4, PT ;  /* 0x0000000418007c0c */ /* 0x000fe2000bf26270 */
[C---:B---3--:R-:W-:Y:S01]  /*11890*/  VIADD R12, R197.reuse, 0x20 ;  /* 0x00000020c50c7836 */ /* 0x048fe20000000000 */
[----:B------:R-:W-:Y:S01]  /*118a0*/  SHF.R.S32.HI R25, RZ, 0x1f, R25 ;  /* 0x0000001fff197819 */ /* 0x000fe20000011419 */
[C---:B--2---:R-:W-:Y:S01]  /*118b0*/  VIADD R13, R197.reuse, 0x28 ;  /* 0x00000028c50d7836 */ /* 0x044fe20000000000 */
[----:B------:R-:W-:Y:S01]  /*118c0*/  ISETP.GE.AND P0, PT, R14, UR4, PT ;  /* 0x000000040e007c0c */ /* 0x000fe2000bf06270 */
[----:B------:R-:W-:-:S02]  /*118d0*/  VIADD R11, R197, 0x30 ;  /* 0x00000030c50b7836 */ /* 0x000fc40000000000 */
[----:B0-----:R-:W-:-:S04]  /*118e0*/  @!P4 LEA R4, P3, R197, R0, 0x2 ;  /* 0x00000000c504c211 */ /* 0x001fc800078610ff */
[----:B----4-:R-:W-:Y:S02]  /*118f0*/  @!P4 LEA.HI.X R5, R197, R10, R6, 0x2, P3 ;  /* 0x0000000ac505c211 */ /* 0x010fe400018f1406 */
[----:B------:R-:W-:Y:S02]  /*11900*/  ISETP.GE.AND P3, PT, R12, UR4, PT ;  /* 0x000000040c007c0c */ /* 0x000fe4000bf66270 */
[-C--:B------:R-:W-:Y:S01]  /*11910*/  @!P1 LEA R6, P5, R24, R0.reuse, 0x2 ;  /* 0x0000000018069211 */ /* 0x080fe200078a10ff */
[----:B------:R0:W-:Y:S01]  /*11920*/  @!P4 ST.E.64 desc[UR42][R4.64], R26 ;  /* 0x0000001a0400c985 */ /* 0x0001e2000c101b2a */
[----:B------:R-:W-:Y:S02]  /*11930*/  ISETP.GE.AND P4, PT, R13, UR4, PT ;  /* 0x000000040d007c0c */ /* 0x000fe4000bf86270 */
[----:B0-----:R-:W-:-:S04]  /*11940*/  @!P2 LEA R4, P6, R15, R0, 0x2 ;  /* 0x000000000f04a211 */ /* 0x001fc800078c10ff */
[----:B------:R-:W-:Y:S01]  /*11950*/  @!P2 LEA.HI.X R5, R15, R10, R25, 0x2, P6 ;  /* 0x0000000a0f05a211 */ /* 0x000fe200030f1419 */
[C---:B------:R-:W-:Y:S01]  /*11960*/  VIADD R25, R197.reuse, 0x10 ;  /* 0x00000010c5197836 */ /* 0x040fe20000000000 */
[----:B------:R-:W-:Y:S01]  /*11970*/  @!P0 LEA R8, P6, R14, R0, 0x2 ;  /* 0x000000000e088211 */ /* 0x000fe200078c10ff */
[C---:B------:R-:W-:Y:S02]  /*11980*/  VIADD R15, R197.reuse, 0x18 ;  /* 0x00000018c50f7836 */ /* 0x040fe40000000000 */
[----:B------:R0:W-:Y:S01]  /*11990*/  @!P2 ST.E.64 desc[UR42][R4.64], R30 ;  /* 0x0000001e0400a985 */ /* 0x0001e2000c101b2a */
[----:B------:R-:W-:Y:S02]  /*119a0*/  SHF.R.S32.HI R25, RZ, 0x1f, R25 ;  /* 0x0000001fff197819 */ /* 0x000fe40000011419 */
[----:B------:R-:W-:Y:S02]  /*119b0*/  SHF.R.S32.HI R15, RZ, 0x1f, R15 ;  /* 0x0000001fff0f7819 */ /* 0x000fe4000001140f */
[-C--:B------:R-:W-:Y:S01]  /*119c0*/  @!P1 LEA.HI.X R7, R24, R10.reuse, R25, 0x2, P5 ;  /* 0x0000000a18079211 */ /* 0x080fe200028f1419 */
[C---:B------:R-:W-:Y:S01]  /*119d0*/  VIADD R25, R197.reuse, 0x20 ;  /* 0x00000020c5197836 */ /* 0x040fe20000000000 */
[----:B------:R-:W-:Y:S01]  /*119e0*/  @!P0 LEA.HI.X R9, R14, R10, R15, 0x2, P6 ;  /* 0x0000000a0e098211 */ /* 0x000fe200030f140f */
[----:B------:R-:W-:Y:S01]  /*119f0*/  VIADD R15, R197, 0x38 ;  /* 0x00000038c50f7836 */ /* 0x000fe20000000000 */
[----:B------:R-:W-:Y:S01]  /*11a00*/  ISETP.GE.AND P5, PT, R11, UR4, PT ;  /* 0x000000040b007c0c */ /* 0x000fe2000bfa6270 */
[----:B------:R1:W-:Y:S01]  /*11a10*/  @!P1 ST.E.64 desc[UR42][R6.64], R34 ;  /* 0x0000002206009985 */ /* 0x0003e2000c101b2a */
[----:B------:R-:W-:Y:S01]  /*11a20*/  SHF.R.S32.HI R25, RZ, 0x1f, R25 ;  /* 0x0000001fff197819 */ /* 0x000fe20000011419 */
[----:B------:R-:W-:Y:S01]  /*11a30*/  VIADD R14, R197, 0x48 ;  /* 0x00000048c50e7836 */ /* 0x000fe20000000000 */
[C---:B0-----:R-:W-:Y:S01]  /*11a40*/  @!P3 LEA R4, P1, R12.reuse, R0, 0x2 ;  /* 0x000000000c04b211 */ /* 0x041fe200078210ff */
[----:B------:R0:W-:Y:S01]  /*11a50*/  @!P0 ST.E.64 desc[UR42][R8.64], R38 ;  /* 0x0000002608008985 */ /* 0x0001e2000c101b2a */
[----:B------:R-:W-:Y:S01]  /*11a60*/  ISETP.GE.AND P0, PT, R15, UR4, PT ;  /* 0x000000040f007c0c */ /* 0x000fe2000bf06270 */
[C---:B------:R-:W-:Y:S01]  /*11a70*/  VIADD R24, R197.reuse, 0x40 ;  /* 0x00000040c5187836 */ /* 0x040fe20000000000 */
[----:B------:R-:W-:Y:S01]  /*11a80*/  @!P3 LEA.HI.X R5, R12, R10, R25, 0x2, P1 ;  /* 0x0000000a0c05b211 */ /* 0x000fe200008f1419 */
[----:B------:R-:W-:-:S02]  /*11a90*/  VIADD R25, R197, 0x28 ;  /* 0x00000028c5197836 */ /* 0x000fc40000000000 */
[----:B------:R-:W-:Y:S01]  /*11aa0*/  VIADD R12, R197, 0x30 ;  /* 0x00000030c50c7836 */ /* 0x000fe20000000000 */
[----:B------:R-:W-:Y:S01]  /*11ab0*/  ISETP.GE.AND P1, PT, R24, UR4, PT ;  /* 0x0000000418007c0c */ /* 0x000fe2000bf26270 */
[----:B------:R2:W-:Y:S01]  /*11ac0*/  @!P3 ST.E.64 desc[UR42][R4.64], R42 ;  /* 0x0000002a0400b985 */ /* 0x0005e2000c101b2a */
[C---:B-1----:R-:W-:Y:S02]  /*11ad0*/  @!P4 LEA R6, P2, R13.reuse, R0, 0x2 ;  /* 0x000000000d06c211 */ /* 0x042fe400078410ff */
[----:B------:R-:W-:Y:S02]  /*11ae0*/  SHF.R.S32.HI R25, RZ, 0x1f, R25 ;  /* 0x0000001fff197819 */ /* 0x000fe40000011419 */
[----:B------:R-:W-:Y:S02]  /*11af0*/  SHF.R.S32.HI R12, RZ, 0x1f, R12 ;  /* 0x0000001fff0c7819 */ /* 0x000fe4000001140c */
[----:B------:R-:W-:Y:S01]  /*11b00*/  @!P4 LEA.HI.X R7, R13, R10, R25, 0x2, P2 ;  /* 0x0000000a0d07c211 */ /* 0x000fe200010f1419 */
[----:B------:R-:W-:Y:S01]  /*11b10*/  VIADD R25, R197, 0x38 ;  /* 0x00000038c5197836 */ /* 0x000fe20000000000 */
[----:B0-----:R-:W-:Y:S01]  /*11b20*/  @!P5 LEA R8, P6, R11, R0, 0x2 ;  /* 0x000000000b08d211 */ /* 0x001fe200078c10ff */
[----:B------:R-:W-:Y:S01]  /*11b30*/  VIADD R13, R197, 0x58 ;  /* 0x00000058c50d7836 */ /* 0x000fe20000000000 */
[----:B------:R-:W-:Y:S01]  /*11b40*/  ISETP.GE.AND P2, PT, R14, UR4, PT ;  /* 0x000000040e007c0c */ /* 0x000fe2000bf46270 */
[----:B------:R0:W-:Y:S01]  /*11b50*/  @!P4 ST.E.64 desc[UR42][R6.64], R46 ;  /* 0x0000002e0600c985 */ /* 0x0001e2000c101b2a */
[----:B------:R-:W-:Y:S01]  /*11b60*/  @!P5 LEA.HI.X R9, R11, R10, R12, 0x2, P6 ;  /* 0x0000000a0b09d211 */ /* 0x000fe200030f140c */
[----:B------:R-:W-:Y:S01]  /*11b70*/  VIADD R12, R197, 0x50 ;  /* 0x00000050c50c7836 */ /* 0x000fe20000000000 */
[----:B--2---:R-:W-:Y:S01]  /*11b80*/  @!P0 LEA R4, P6, R15, R0, 0x2 ;  /* 0x000000000f048211 */ /* 0x004fe200078c10ff */
[----:B------:R-:W-:Y:S01]  /*11b90*/  VIADD R11, R197, 0x60 ;  /* 0x00000060c50b7836 */ /* 0x000fe20000000000 */
[----:B------:R-:W-:Y:S01]  /*11ba0*/  SHF.R.S32.HI R25, RZ, 0x1f, R25 ;  /* 0x0000001fff197819 */ /* 0x000fe20000011419 */
[----:B------:R1:W-:Y:S01]  /*11bb0*/  @!P5 ST.E.64 desc[UR42][R8.64], R50 ;  /* 0x000000320800d985 */ /* 0x0003e2000c101b2a */
[----:B------:R-:W-:-:S02]  /*11bc0*/  ISETP.GE.AND P3, PT, R12, UR4, PT ;  /* 0x000000040c007c0c */ /* 0x000fc4000bf66270 */
[----:B------:R-:W-:Y:S01]  /*11bd0*/  @!P0 LEA.HI.X R5, R15, R10, R25, 0x2, P6 ;  /* 0x0000000a0f058211 */ /* 0x000fe200030f1419 */
[----:B------:R-:W-:Y:S01]  /*11be0*/  VIADD R15, R197, 0x48 ;  /* 0x00000048c50f7836 */ /* 0x000fe20000000000 */
[----:B------:R-:W-:Y:S01]  /*11bf0*/  ISETP.GE.AND P4, PT, R13, UR4, PT ;  /* 0x000000040d007c0c */ /* 0x000fe2000bf86270 */
[----:B------:R-:W-:Y:S01]  /*11c00*/  VIADD R25, R197, 0x40 ;  /* 0x00000040c5197836 */ /* 0x000fe20000000000 */
[-C--:B0-----:R-:W-:Y:S01]  /*11c10*/  @!P1 LEA R6, P5, R24, R0.reuse, 0x2 ;  /* 0x0000000018069211 */ /* 0x081fe200078a10ff */
[----:B------:R0:W-:Y:S01]  /*11c20*/  @!P0 ST.E.64 desc[UR42][R4.64], R54 ;  /* 0x0000003604008985 */ /* 0x0001e2000c101b2a */
[----:B------:R-:W-:Y:S02]  /*11c30*/  SHF.R.S32.HI R15, RZ, 0x1f, R15 ;  /* 0x0000001fff0f7819 */ /* 0x000fe4000001140f */
[----:B------:R-:W-:Y:S02]  /*11c40*/  SHF.R.S32.HI R25, RZ, 0x1f, R25 ;  /* 0x0000001fff197819 */ /* 0x000fe40000011419 */
[----:B-1----:R-:W-:-:S02]  /*11c50*/  @!P2 LEA R8, P6, R14, R0, 0x2 ;  /* 0x000000000e08a211 */ /* 0x002fc400078c10ff */
[-C--:B------:R-:W-:Y:S02]  /*11c60*/  @!P1 LEA.HI.X R7, R24, R10.reuse, R25, 0x2, P5 ;  /* 0x0000000a18079211 */ /* 0x080fe400028f1419 */
[----:B------:R-:W-:Y:S01]  /*11c70*/  @!P2 LEA.HI.X R9, R14, R10, R15, 0x2, P6 ;  /* 0x0000000a0e09a211 */ /* 0x000fe200030f140f */
[----:B------:R-:W-:Y:S01]  /*11c80*/  VIADD R14, R197, 0x50 ;  /* 0x00000050c50e7836 */ /* 0x000fe20000000000 */
[----:B------:R-:W-:Y:S01]  /*11c90*/  ISETP.GE.AND P5, PT, R11, UR4, PT ;  /* 0x000000040b007c0c */ /* 0x000fe2000bfa6270 */
[----:B------:R1:W-:Y:S01]  /*11ca0*/  @!P1 ST.E.64 desc[UR42][R6.64], R58 ;  /* 0x0000003a06009985 */ /* 0x0003e2000c101b2a */
[----:B------:R-:W-:Y:S02]  /*11cb0*/  ISETP.GE.AND P0, PT, R220, UR4, PT ;  /* 0x00000004dc007c0c */ /* 0x000fe4000bf06270 */
[----:B0-----:R-:W-:Y:S01]  /*11cc0*/  @!P3 LEA R4, P6, R12, R0, 0x2 ;  /* 0x000000000c04b211 */ /* 0x001fe200078c10ff */
[----:B------:R0:W-:Y:S01]  /*11cd0*/  @!P2 ST.E.64 desc[UR42][R8.64], R62 ;  /* 0x0000003e0800a985 */ /* 0x0001e2000c101b2a */
[----:B------:R-:W-:-:S02]  /*11ce0*/  SHF.R.S32.HI R14, RZ, 0x1f, R14 ;  /* 0x0000001fff0e7819 */ /* 0x000fc4000001140e */
[----:B------:R-:W-:Y:S02]  /*11cf0*/  ISETP.GE.AND P1, PT, R218, UR4, PT ;  /* 0x00000004da007c0c */ /* 0x000fe4000bf26270 */
[----:B------:R-:W-:Y:S01]  /*11d00*/  @!P3 LEA.HI.X R5, R12, R10, R14, 0x2, P6 ;  /* 0x0000000a0c05b211 */ /* 0x000fe200030f140e */
[C---:B------:R-:W-:Y:S02]  /*11d10*/  VIADD R14, R197.reuse, 0x58 ;  /* 0x00000058c50e7836 */ /* 0x040fe40000000000 */
[----:B------:R-:W-:Y:S01]  /*11d20*/  VIADD R12, R197, 0x60 ;  /* 0x00000060c50c7836 */ /* 0x000fe20000000000 */
[----:B-1----:R-:W-:Y:S01]  /*11d30*/  @!P4 LEA R6, P2, R13, R0, 0x2 ;  /* 0x000000000d06c211 */ /* 0x002fe200078410ff */
[----:B------:R1:W-:Y:S01]  /*11d40*/  @!P3 ST.E.64 desc[UR42][R4.64], R66 ;  /* 0x000000420400b985 */ /* 0x0003e2000c101b2a */
[----:B------:R-:W-:Y:S02]  /*11d50*/  SHF.R.S32.HI R14, RZ, 0x1f, R14 ;  /* 0x0000001fff0e7819 */ /* 0x000fe4000001140e */
[----:B------:R-:W-:-:S02]  /*11d60*/  SHF.R.S32.HI R12, RZ, 0x1f, R12 ;  /* 0x0000001fff0c7819 */ /* 0x000fc4000001140c */
[----:B------:R-:W-:Y:S02]  /*11d70*/  @!P4 LEA.HI.X R7, R13, R10, R14, 0x2, P2 ;  /* 0x0000000a0d07c211 */ /* 0x000fe400010f140e */
[----:B------:R-:W-:Y:S02]  /*11d80*/  ISETP.GE.AND P2, PT, R196, UR4, PT ;  /* 0x00000004c4007c0c */ /* 0x000fe4000bf46270 */
[C---:B0-----:R-:W-:Y:S01]  /*11d90*/  @!P5 LEA R8, P6, R11.reuse, R0, 0x2 ;  /* 0x000000000b08d211 */ /* 0x041fe200078c10ff */
[----:B------:R0:W-:Y:S03]  /*11da0*/  @!P4 ST.E.64 desc[UR42][R6.64], R70 ;  /* 0x000000460600c985 */ /* 0x0001e6000c101b2a */
[----:B------:R-:W-:Y:S02]  /*11db0*/  @!P5 LEA.HI.X R9, R11, R10, R12, 0x2, P6 ;  /* 0x0000000a0b09d211 */ /* 0x000fe400030f140c */
[----:B-1----:R-:W-:-:S03]  /*11dc0*/  @!P0 LEA R4, P4, R220, R0, 0x2 ;  /* 0x00000000dc048211 */ /* 0x002fc600078810ff */
[----:B------:R1:W-:Y:S01]  /*11dd0*/  @!P5 ST.E.64 desc[UR42][R8.64], R74 ;  /* 0x0000004a0800d985 */ /* 0x0003e2000c101b2a */
[----:B------:R-:W-:Y:S02]  /*11de0*/  @!P0 LEA.HI.X R5, R220, R10, R222, 0x2, P4 ;  /* 0x0000000adc058211 */ /* 0x000fe400020f14de */
[----:B------:R-:W-:Y:S02]  /*11df0*/  ISETP.GE.AND P4, PT, R181, UR4, PT ;  /* 0x00000004b5007c0c */ /* 0x000fe4000bf86270 */
[----:B------:R-:W-:Y:S01]  /*11e00*/  ISETP.GE.AND P5, PT, R183, UR4, PT ;  /* 0x00000004b7007c0c */ /* 0x000fe2000bfa6270 */
[----:B------:R2:W-:Y:S01]  /*11e10*/  @!P0 ST.E.64 desc[UR42][R4.64], R78 ;  /* 0x0000004e04008985 */ /* 0x0005e2000c101b2a */
[----:B0-----:R-:W-:-:S04]  /*11e20*/  @!P1 LEA R6, P3, R218, R0, 0x2 ;  /* 0x00000000da069211 */ /* 0x001fc800078610ff */
[----:B------:R-:W-:Y:S02]  /*11e30*/  @!P1 LEA.HI.X R7, R218, R10, R219, 0x2, P3 ;  /* 0x0000000ada079211 */ /* 0x000fe400018f14db */
[----:B------:R-:W-:Y:S02]  /*11e40*/  ISETP.GE.AND P3, PT, R179, UR4, PT ;  /* 0x00000004b3007c0c */ /* 0x000fe4000bf66270 */
[C---:B-1----:R-:W-:Y:S01]  /*11e50*/  @!P2 LEA R8, P6, R196.reuse, R0, 0x2 ;  /* 0x00000000c408a211 */ /* 0x042fe200078c10ff */
[----:B------:R0:W-:Y:S01]  /*11e60*/  @!P1 ST.E.64 desc[UR42][R6.64], R82 ;  /* 0x0000005206009985 */ /* 0x0001e2000c101b2a */
[----:B------:R-:W-:Y:S02]  /*11e70*/  ISETP.GE.AND P1, PT, R175, UR4, PT ;  /* 0x00000004af007c0c */ /* 0x000fe4000bf26270 */
[----:B------:R-:W-:Y:S02]  /*11e80*/  @!P2 LEA.HI.X R9, R196, R10, R217, 0x2, P6 ;  /* 0x0000000ac409a211 */ /* 0x000fe400030f14d9 */
[----:B--2---:R-:W-:-:S03]  /*11e90*/  @!P5 LEA R4, P6, R183, R0, 0x2 ;  /* 0x00000000b704d211 */ /* 0x004fc600078c10ff */
[----:B------:R1:W-:Y:S01]  /*11ea0*/  @!P2 ST.E.64 desc[UR42][R8.64], R86 ;  /* 0x000000560800a985 */ /* 0x0003e2000c101b2a */
[----:B------:R-:W-:Y:S02]  /*11eb0*/  ISETP.GE.AND P2, PT, R177, UR4, PT ;  /* 0x00000004b1007c0c */ /* 0x000fe4000bf46270 */
[----:B------:R-:W-:Y:S02]  /*11ec0*/  @!P5 LEA.HI.X R5, R183, R10, R184, 0x2, P6 ;  /* 0x0000000ab705d211 */ /* 0x000fe400030f14b8 */
[----:B0-----:R-:W-:-:S03]  /*11ed0*/  @!P4 LEA R6, P0, R181, R0, 0x2 ;  /* 0x00000000b506c211 */ /* 0x001fc600078010ff */
[----:B------:R0:W-:Y:S01]  /*11ee0*/  @!P5 ST.E.64 desc[UR42][R4.64], R90 ;  /* 0x0000005a0400d985 */ /* 0x0001e2000c101b2a */
[----:B------:R-:W-:Y:S02]  /*11ef0*/  ISETP.GE.AND P5, PT, R171, UR4, PT ;  /* 0x00000004ab007c0c */ /* 0x000fe4000bfa6270 */
[----:B------:R-:W-:Y:S02]  /*11f00*/  @!P4 LEA.HI.X R7, R181, R10, R182, 0x2, P0 ;  /* 0x0000000ab507c211 */ /* 0x000fe400000f14b6 */
[----:B------:R-:W-:Y:S02]  /*11f10*/  ISETP.GE.AND P0, PT, R173, UR4, PT ;  /* 0x00000004ad007c0c */ /* 0x000fe4000bf06270 */
[----:B-1----:R-:W-:Y:S01]  /*11f20*/  @!P3 LEA R8, P6, R179, R0, 0x2 ;  /* 0x00000000b308b211 */ /* 0x002fe200078c10ff */
[----:B------:R1:W-:Y:S01]  /*11f30*/  @!P4 ST.E.64 desc[UR42][R6.64], R94 ;  /* 0x0000005e0600c985 */ /* 0x0003e2000c101b2a */
[----:B------:R-:W-:Y:S02]  /*11f40*/  ISETP.GE.AND P4, PT, R169, UR4, PT ;  /* 0x00000004a9007c0c */ /* 0x000fe4000bf86270 */
[----:B------:R-:W-:-:S02]  /*11f50*/  @!P3 LEA.HI.X R9, R179, R10, R180, 0x2, P6 ;  /* 0x0000000ab309b211 */ /* 0x000fc400030f14b4 */
[----:B0-----:R-:W-:-:S03]  /*11f60*/  @!P2 LEA R4, P6, R177, R0, 0x2 ;  /* 0x00000000b104a211 */ /* 0x001fc600078c10ff */
[----:B------:R0:W-:Y:S01]  /*11f70*/  @!P3 ST.E.64 desc[UR42][R8.64], R98 ;  /* 0x000000620800b985 */ /* 0x0001e2000c101b2a */
[----:B------:R-:W-:Y:S02]  /*11f80*/  @!P2 LEA.HI.X R5, R177, R10, R178, 0x2, P6 ;  /* 0x0000000ab105a211 */ /* 0x000fe400030f14b2 */
[----:B-1----:R-:W-:-:S03]  /*11f90*/  @!P1 LEA R6, P3, R175, R0, 0x2 ;  /* 0x00000000af069211 */ /* 0x002fc600078610ff */
[----:B------:R1:W-:Y:S01]  /*11fa0*/  @!P2 ST.E.64 desc[UR42][R4.64], R102 ;  /* 0x000000660400a985 */ /* 0x0003e2000c101b2a */
[----:B------:R-:W-:Y:S02]  /*11fb0*/  @!P1 LEA.HI.X R7, R175, R10, R176, 0x2, P3 ;  /* 0x0000000aaf079211 */ /* 0x000fe400018f14b0 */
[----:B------:R-:W-:Y:S02]  /*11fc0*/  ISETP.GE.AND P3, PT, R167, UR4, PT ;  /* 0x00000004a7007c0c */ /* 0x000fe4000bf66270 */
[C---:B0-----:R-:W-:Y:S01]  /*11fd0*/  @!P0 LEA R8, P6, R173.reuse, R0, 0x2 ;  /* 0x00000000ad088211 */ /* 0x041fe200078c10ff */
[----:B------:R0:W-:Y:S03]  /*11fe0*/  @!P1 ST.E.64 desc[UR42][R6.64], R106 ;  /* 0x0000006a06009985 */ /* 0x0001e6000c101b2a */
[----:B------:R-:W-:Y:S02]  /*11ff0*/  @!P0 LEA.HI.X R9, R173, R10, R174, 0x2, P6 ;  /* 0x0000000aad098211 */ /* 0x000fe400030f14ae */
[----:B-1----:R-:W-:-:S03]  /*12000*/  @!P5 LEA R4, P1, R171, R0, 0x2 ;  /* 0x00000000ab04d211 */ /* 0x002fc600078210ff */
[----:B------:R1:W-:Y:S01]  /*12010*/  @!P0 ST.E.64 desc[UR42][R8.64], R110 ;  /* 0x0000006e08008985 */ /* 0x0003e2000c101b2a */
[----:B------:R-:W-:Y:S02]  /*12020*/  ISETP.GE.AND P0, PT, R165, UR4, PT ;  /* 0x00000004a5007c0c */ /* 0x000fe4000bf06270 */
[----:B------:R-:W-:Y:S02]  /*12030*/  @!P5 LEA.HI.X R5, R171, R10, R172, 0x2, P1 ;  /* 0x0000000aab05d211 */ /* 0x000fe400008f14ac */
[----:B------:R-:W-:Y:S02]  /*12040*/  ISETP.GE.AND P1, PT, R163, UR4, PT ;  /* 0x00000004a3007c0c */ /* 0x000fe4000bf26270 */
[C---:B0-----:R-:W-:Y:S01]  /*12050*/  @!P4 LEA R6, P2, R169.reuse, R0, 0x2 ;  /* 0x00000000a906c211 */ /* 0x041fe200078410ff */
[----:B------:R0:W-:Y:S03]  /*12060*/  @!P5 ST.E.64 desc[UR42][R4.64], R114 ;  /* 0x000000720400d985 */ /* 0x0001e6000c101b2a */
[----:B------:R-:W-:-:S02]  /*12070*/  @!P4 LEA.HI.X R7, R169, R10, R170, 0x2, P2 ;  /* 0x0000000aa907c211 */ /* 0x000fc400010f14aa */
[----:B------:R-:W-:Y:S02]  /*12080*/  ISETP.GE.AND P2, PT, R157, UR4, PT ;  /* 0x000000049d007c0c */ /* 0x000fe4000bf46270 */
[----:B-1----:R-:W-:Y:S01]  /*12090*/  @!P3 LEA R8, P6, R167, R0, 0x2 ;  /* 0x00000000a708b211 */ /* 0x002fe200078c10ff */
[----:B------:R1:W-:Y:S01]  /*120a0*/  @!P4 ST.E.64 desc[UR42][R6.64], R118 ;  /* 0x000000760600c985 */ /* 0x0003e2000c101b2a */
[----:B------:R-:W-:Y:S02]  /*120b0*/  ISETP.GE.AND P4, PT, R161, UR4, PT ;  /* 0x00000004a1007c0c */ /* 0x000fe4000bf86270 */
[----:B------:R-:W-:Y:S02]  /*120c0*/  @!P3 LEA.HI.X R9, R167, R10, R168, 0x2, P6 ;  /* 0x0000000aa709b211 */ /* 0x000fe400030f14a8 */
[----:B0-----:R-:W-:-:S03]  /*120d0*/  @!P1 LEA R4, P6, R163, R0, 0x2 ;  /* 0x00000000a3049211 */ /* 0x001fc600078c10ff */
[----:B------:R0:W-:Y:S01]  /*120e0*/  @!P3 ST.E.64 desc[UR42][R8.64], R122 ;  /* 0x0000007a0800b985 */ /* 0x0001e2000c101b2a */
[----:B------:R-:W-:Y:S02]  /*120f0*/  ISETP.GE.AND P3, PT, R159, UR4, PT ;  /* 0x000000049f007c0c */ /* 0x000fe4000bf66270 */
[----:B------:R-:W-:Y:S02]  /*12100*/  @!P1 LEA.HI.X R5, R163, R10, R164, 0x2, P6 ;  /* 0x0000000aa3059211 */ /* 0x000fe400030f14a4 */
[----:B-1----:R-:W-:-:S04]  /*12110*/  @!P0 LEA R6, P5, R165, R0, 0x2 ;  /* 0x00000000a5068211 */ /* 0x002fc800078a10ff */
[----:B------:R-:W-:Y:S02]  /*12120*/  @!P0 LEA.HI.X R7, R165, R10, R166, 0x2, P5 ;  /* 0x0000000aa5078211 */ /* 0x000fe400028f14a6 */
[----:B------:R-:W-:-:S03]  /*12130*/  ISETP.GE.AND P5, PT, R152, UR4, PT ;  /* 0x0000000498007c0c */ /* 0x000fc6000bfa6270 */
[----:B------:R1:W-:Y:S04]  /*12140*/  @!P0 ST.E.64 desc[UR42][R6.64], R126 ;  /* 0x0000007e06008985 */ /* 0x0003e8000c101b2a */
[----:B------:R2:W-:Y:S01]  /*12150*/  @!P1 ST.E.64 desc[UR42][R4.64], R130 ;  /* 0x0000008204009985 */ /* 0x0005e2000c101b2a */
[----:B0-----:R-:W-:-:S04]  /*12160*/  @!P2 LEA R8, P1, R157, R0, 0x2 ;  /* 0x000000009d08a211 */ /* 0x001fc800078210ff */
[----:B------:R-:W-:Y:S02]  /*12170*/  @!P2 LEA.HI.X R9, R157, R10, R158, 0x2, P1 ;  /* 0x0000000a9d09a211 */ /* 0x000fe400008f149e */
[-C--:B-1----:R-:W-:Y:S02]  /*12180*/  @!P4 LEA R6, P0, R161, R0.reuse, 0x2 ;  /* 0x00000000a106c211 */ /* 0x082fe400078010ff */
[----:B--2---:R-:W-:Y:S02]  /*12190*/  @!P3 LEA R4, P6, R159, R0, 0x2 ;  /* 0x000000009f04b211 */ /* 0x004fe400078c10ff */
[----:B------:R-:W-:Y:S02]  /*121a0*/  @!P4 LEA.HI.X R7, R161, R10, R162, 0x2, P0 ;  /* 0x0000000aa107c211 */ /* 0x000fe400000f14a2 */
[C---:B------:R-:W-:Y:S02]  /*121b0*/  @!P5 LEA R12, P0, R152.reuse, R0, 0x2 ;  /* 0x00000000980cd211 */ /* 0x040fe400078010ff */
[-C--:B------:R-:W-:Y:S01]  /*121c0*/  @!P3 LEA.HI.X R5, R159, R10.reuse, R160, 0x2, P6 ;  /* 0x0000000a9f05b211 */ /* 0x080fe200030f14a0 */
[----:B------:R0:W-:Y:S01]  /*121d0*/  @!P4 ST.E.64 desc[UR42][R6.64], R134 ;  /* 0x000000860600c985 */ /* 0x0001e2000c101b2a */
[----:B------:R-:W-:-:S02]  /*121e0*/  @!P5 LEA.HI.X R13, R152, R10, R156, 0x2, P0 ;  /* 0x0000000a980dd211 */ /* 0x000fc400000f149c */
[----:B------:R-:W-:Y:S01]  /*121f0*/  ISETP.GE.AND P0, PT, R20, UR4, PT ;  /* 0x0000000414007c0c */ /* 0x000fe2000bf06270 */
[----:B------:R0:W-:Y:S04]  /*12200*/  @!P3 ST.E.64 desc[UR42][R4.64], R138 ;  /* 0x0000008a0400b985 */ /* 0x0001e8000c101b2a */
[----:B------:R0:W-:Y:S04]  /*12210*/  @!P2 ST.E.64 desc[UR42][R8.64], R142 ;  /* 0x0000008e0800a985 */ /* 0x0001e8000c101b2a */
[----:B------:R0:W-:Y:S04]  /*12220*/  @!P5 ST.E.64 desc[UR42][R12.64], R146 ;  /* 0x000000920c00d985 */ /* 0x0001e8000c101b2a */
[----:B------:R-:W-:Y:S05]  /*12230*/  @P0 BRA `(.L_x_3923) ;  /* 0x0000001000280947 */ /* 0x000fea0003800000 */
[----:B0-----:R-:W-:-:S04]  /*12240*/  LEA R4, P0, R20, R0, 0x2 ;  /* 0x0000000014047211 */ /* 0x001fc800078010ff */
[----:B------:R-:W-:-:S05]  /*12250*/  LEA.HI.X R5, R20, R10, R21, 0x2, P0 ;  /* 0x0000000a14057211 */ /* 0x000fca00000f1415 */
[----:B------:R0:W-:Y:S01]  /*12260*/  ST.E.64 desc[UR42][R4.64], R150 ;  /* 0x0000009604007985 */ /* 0x0001e2000c101b2a */
[----:B------:R-:W-:Y:S05]  /*12270*/  BRA `(.L_x_3923) ;  /* 0x0000001000187947 */ /* 0x000fea0003800000 */
.L_x_3917:
[----:B------:R-:W4:Y:S01]  /*12280*/  LDL.LU R6, [R1+0x20] ;  /* 0x0000200001067983 */ /* 0x000f220000300800 */
[----:B------:R-:W-:Y:S01]  /*12290*/  ULDC.64 UR6, c[0x0][0xc08] ;  /* 0x0003020000067ab9 */ /* 0x000fe20000000a00 */
[----:B------:R-:W-:Y:S02]  /*122a0*/  ULDC.64 UR4, c[0x0][0xc00] ;  /* 0x0003000000047ab9 */ /* 0x000fe40000000a00 */
[----:B------:R-:W3:Y:S04]  /*122b0*/  LDL.LU R0, [R1+0x24] ;  /* 0x0000240001007983 */ /* 0x000ee80000300800 */
[----:B-1----:R-:W2:Y:S01]  /*122c0*/  LDL R10, [R1+0x1c] ;  /* 0x00001c00010a7983 */ /* 0x002ea20000100800 */
[----:B------:R-:W-:Y:S01]  /*122d0*/  ISETP.NE.U32.AND P1, PT, RZ, UR6, PT ;  /* 0x00000006ff007c0c */ /* 0x000fe2000bf25070 */
[----:B------:R-:W-:Y:S01]  /*122e0*/  IMAD.MOV.U32 R3, RZ, RZ, RZ ;  /* 0x000000ffff037224 */ /* 0x000fe200078e00ff */
[----:B------:R-:W-:-:S02]  /*122f0*/  ISETP.NE.U32.AND P0, PT, RZ, UR4, PT ;  /* 0x00000004ff007c0c */ /* 0x000fc4000bf05070 */
[----:B------:R-:W-:Y:S02]  /*12300*/  ISETP.NE.AND.EX P1, PT, RZ, UR7, PT, P1 ;  /* 0x00000007ff007c0c */ /* 0x000fe4000bf25310 */
[----:B------:R-:W-:Y:S01]  /*12310*/  ISETP.NE.AND.EX P0, PT, RZ, UR5, PT, P0 ;  /* 0x00000005ff007c0c */ /* 0x000fe2000bf05300 */
[----:B------:R-:W1:Y:S01]  /*12320*/  S2R R8, SR_TID.X ;  /* 0x0000000000087919 */ /* 0x000e620000002100 */
[----:B----4-:R-:W-:-:S04]  /*12330*/  IADD3 R4, P2, R6, UR4, RZ ;  /* 0x0000000406047c10 */ /* 0x010fc8000ff5e0ff */
[----:B---3--:R-:W-:-:S05]  /*12340*/  IADD3.X R5, R0, UR5, RZ, P2, !PT ;  /* 0x0000000500057c10 */ /* 0x008fca00097fe4ff */
[----:B------:R-:W-:Y:S01]  /*12350*/  @P1 IADD3 R6, P2, R6, UR6, RZ ;  /* 0x0000000606061c10 */ /* 0x000fe2000ff5e0ff */
[----:B------:R-:W-:Y:S01]  /*12360*/  ULDC UR4, c[0x0][0xa88] ;  /* 0x0002a20000047ab9 */ /* 0x000fe20000000800 */
[----:B------:R3:W5:Y:S02]  /*12370*/  @P0 LDG.E R3, desc[UR42][R4.64] ;  /* 0x0000002a04030981 */ /* 0x000764000c1e1900 */
[----:B------:R-:W-:Y:S01]  /*12380*/  @P1 IADD3.X R7, R0, UR7, RZ, P2, !PT ;  /* 0x0000000700071c10 */ /* 0x000fe200097fe4ff */
[----:B------:R-:W-:-:S06]  /*12390*/  IMAD.U32 R0, RZ, RZ, UR4 ;  /* 0x00000004ff007e24 */ /* 0x000fcc000f8e00ff */
[----:B------:R3:W5:Y:S01]  /*123a0*/  @P1 LDG.E R0, desc[UR42][R6.64] ;  /* 0x0000002a06001981 */ /* 0x000762000c1e1900 */
[----:B--2---:R-:W-:Y:S01]  /*123b0*/  ISETP.NE.AND P2, PT, R10, RZ, PT ;  /* 0x000000ff0a00720c */ /* 0x004fe20003f45270 */
[----:B-1----:R-:W-:-:S05]  /*123c0*/  VIADD R9, R8, 0xffffff80 ;  /* 0xffffff8008097836 */ /* 0x002fca0000000000 */
[----:B------:R-:W-:-:S07]  /*123d0*/  ISETP.GT.AND P3, PT, R9, 0x3f, PT ;  /* 0x0000003f0900780c */ /* 0x000fce0003f64270 */
[----:B------:R-:W1:Y:S02]  /*123e0*/  @!P2 LDC R10, c[0x0][0xad4] ;  /* 0x0002b500ff0aab82 */ /* 0x000e640000000800 */
[----:B-1----:R3:W-:Y:S01]  /*123f0*/  @!P2 STL [R1+0x1c], R10 ;  /* 0x00001c0a0100a387 */ /* 0x0027e20000100800 */
[----:B------:R-:W-:Y:S01]  /*12400*/  ISETP.GT.AND P2, PT, R10, 0x1, PT ;  /* 0x000000010a00780c */ /* 0x000fe20003f44270 */
[----:B------:R-:W-:-:S12]  /*12410*/  @P1 BRA `(.L_x_3926) ;  /* 0x0000000000101947 */ /* 0x000fd80003800000 */
[----:B------:R-:W-:Y:S05]  /*12420*/  @!P0 BRA `(.L_x_3926) ;  /* 0x00000000000c8947 */ /* 0x000fea0003800000 */
[----:B---3--:R-:W2:Y:S04]  /*12430*/  LDG.E R7, desc[UR42][R4.64] ;  /* 0x0000002a04077981 */ /* 0x008ea8000c1e1900 */
[----:B-----5:R-:W2:Y:S02]  /*12440*/  LDG.E R0, desc[UR42][R4.64+0x4] ;  /* 0x0000042a04007981 */ /* 0x020ea4000c1e1900 */
[----:B--2---:R-:W-:-:S07]  /*12450*/  IMAD.IADD R0, R0, 0x1, -R7 ;  /* 0x0000000100007824 */ /* 0x004fce00078e0a07 */
.L_x_3926:
[----:B---3--:R-:W2:Y:S04]  /*12460*/  LDL.LU R5, [R1+0x18] ;  /* 0x0000180001057983 */ /* 0x008ea80000300800 */
[----:B------:R-:W3:Y:S01]  /*12470*/  LDL.LU R4, [R1+0x40] ;  /* 0x0000400001047983 */ /* 0x000ee20000300800 */
[----:B------:R-:W-:Y:S01]  /*12480*/  BSSY B1, `(.L_x_3927) ;  /* 0x0000038000017945 */ /* 0x000fe20003800000 */
[----:B-----5:R-:W-:Y:S02]  /*12490*/  SHF.R.S32.HI R26, RZ, 0x1f, R3 ;  /* 0x0000001fff1a7819 */ /* 0x020fe40000011403 */
[----:B--2---:R-:W-:Y:S02]  /*124a0*/  SEL R29, R5, RZ, !P0 ;  /* 0x000000ff051d7207 */ /* 0x004fe40004000000 */
[----:B---3--:R-:W-:Y:S01]  /*124b0*/  SEL R28, R4, RZ, !P0 ;  /* 0x000000ff041c7207 */ /* 0x008fe20004000000 */
[----:B------:R-:W-:Y:S06]  /*124c0*/  @P3 BRA `(.L_x_3928) ;  /* 0x0000000000cc3947 */ /* 0x000fec0003800000 */
[----:B------:R-:W2:Y:S01]  /*124d0*/  LDL R4, [R1+0x28] ;  /* 0x0000280001047983 */ /* 0x000ea20000100800 */
[----:B------:R-:W1:Y:S02]  /*124e0*/  LDC R31, c[0x0][0xbe8] ;  /* 0x0002fa00ff1f7b82 */ /* 0x000e640000000800 */
[----:B-1----:R-:W-:Y:S02]  /*124f0*/  IMAD R5, R0, R31, RZ ;  /* 0x0000001f00057224 */ /* 0x002fe400078e02ff */
[----:B--2---:R-:W-:-:S04]  /*12500*/  IMAD R4, R4, 0x40, R8 ;  /* 0x0000004004047824 */ /* 0x004fc800078e0208 */
[----:B------:R-:W-:-:S05]  /*12510*/  VIADD R30, R4, 0xffffff80 ;  /* 0xffffff80041e7836 */ /* 0x000fca0000000000 */
[----:B------:R-:W-:-:S13]  /*12520*/  ISETP.GE.AND P0, PT, R30, R5, PT ;  /* 0x000000051e00720c */ /* 0x000fda0003f06270 */
[----:B------:R-:W-:Y:S05]  /*12530*/  @P0 BRA `(.L_x_3928) ;  /* 0x0000000000b00947 */ /* 0x000fea0003800000 */
[----:B------:R-:W2:Y:S01]  /*12540*/  LDL.LU R32, [R1+0x38] ;  /* 0x0000380001207983 */ /* 0x000ea20000300800 */
[----:B------:R-:W-:Y:S01]  /*12550*/  IMAD.MOV.U32 R24, RZ, RZ, 0x9b8 ;  /* 0x000009b8ff187424 */ /* 0x000fe200078e00ff */
[----:B------:R-:W-:Y:S01]  /*12560*/  ISETP.GT.AND P0, PT, R10, 0x1, PT ;  /* 0x000000010a00780c */ /* 0x000fe20003f04270 */
[----:B------:R-:W-:Y:S01]  /*12570*/  IMAD.MOV.U32 R21, RZ, RZ, R30 ;  /* 0x000000ffff157224 */ /* 0x000fe200078e001e */
[----:B------:R-:W-:Y:S01]  /*12580*/  ISETP.NE.AND P1, PT, R31, 0x1, PT ;  /* 0x000000011f00780c */ /* 0x000fe20003f25270 */
[----:B------:R-:W1:Y:S01]  /*12590*/  LDC.64 R10, c[0x0][0xba8] ;  /* 0x0002ea00ff0a7b82 */ /* 0x000e620000000a00 */
[----:B------:R-:W-:-:S07]  /*125a0*/  SEL R24, R24, 0x978, P0 ;  /* 0x0000097818187807 */ /* 0x000fce0000000000 */
[----:B------:R-:W3:Y:S08]  /*125b0*/  LDC.64 R4, c[0x0][R24+0x220] ;  /* 0x0000880018047b82 */ /* 0x000ef00000000a00 */
[----:B------:R-:W4:Y:S08]  /*125c0*/  LDC.64 R12, c[0x0][R24+0x218] ;  /* 0x00008600180c7b82 */ /* 0x000f300000000a00 */
[----:B------:R-:W5:Y:S08]  /*125d0*/  LDC.64 R6, c[0x0][R24+0x228] ;  /* 0x00008a0018067b82 */ /* 0x000f700000000a00 */
[----:B------:R-:W0:Y:S08]  /*125e0*/  @P1 LDC R15, c[0x0][0xbec] ;  /* 0x0002fb00ff0f1b82 */ /* 0x000e300000000800 */
[----:B------:R-:W5:Y:S08]  /*125f0*/  LDC.64 R8, c[0x0][R24+0x210] ;  /* 0x0000840018087b82 */ /* 0x000f700000000a00 */
[----:B------:R-:W5:Y:S01]  /*12600*/  @P1 LDC R27, c[0x0][0xbf0] ;  /* 0x0002fc00ff1b1b82 */ /* 0x000f620000000800 */
[----:B0-----:R-:W-:-:S07]  /*12610*/  @P1 IMAD.HI.U32 R20, R30, R15, RZ ;  /* 0x0000000f1e141227 */ /* 0x001fce00078e00ff */
[----:B-1----:R-:W0:Y:S01]  /*12620*/  @!P0 LDC R10, c[0x0][0xb50] ;  /* 0x0002d400ff0a8b82 */ /* 0x002e220000000800 */
[-C--:B---3--:R-:W-:Y:S02]  /*12630*/  IMAD R5, R5, R29.reuse, RZ ;  /* 0x0000001d05057224 */ /* 0x088fe400078e02ff */
[----:B------:R-:W-:-:S05]  /*12640*/  IMAD.WIDE.U32 R14, R4, R29, RZ ;  /* 0x0000001d040e7225 */ /* 0x000fca00078e00ff */
[----:B------:R-:W1:Y:S01]  /*12650*/  @!P0 LDC R11, c[0x0][0xb54] ;  /* 0x0002d500ff0b8b82 */ /* 0x000e620000000800 */
[-C--:B----4-:R-:W-:Y:S02]  /*12660*/  IMAD R25, R13, R184.reuse, RZ ;  /* 0x000000b80d197224 */ /* 0x090fe400078e02ff */
[----:B------:R-:W-:Y:S01]  /*12670*/  IMAD.WIDE.U32 R12, R12, R184, RZ ;  /* 0x000000b80c0c7225 */ /* 0x000fe200078e00ff */
[----:B-----5:R-:W-:-:S03]  /*12680*/  @P1 SHF.R.U32.HI R21, RZ, R27, R20 ;  /* 0x0000001bff151219 */ /* 0x020fc60000011614 */
[----:B------:R-:W-:Y:S01]  /*12690*/  IMAD R27, R4, R28, R5 ;  /* 0x0000001c041b7224 */ /* 0x000fe200078e0205 */
[----:B------:R-:W-:Y:S01]  /*126a0*/  IADD3 R12, P1, P3, R14, R12, R3 ;  /* 0x0000000c0e0c7210 */ /* 0x000fe20007b3e003 */
[----:B------:R-:W-:Y:S02]  /*126b0*/  IMAD.IADD R25, R13, 0x1, R25 ;  /* 0x000000010d197824 */ /* 0x000fe400078e0219 */
[----:B------:R-:W-:Y:S02]  /*126c0*/  IMAD.MOV R4, RZ, RZ, -R21 ;  /* 0x000000ffff047224 */ /* 0x000fe400078e0a15 */
[----:B------:R-:W-:Y:S01]  /*126d0*/  IMAD.IADD R27, R15, 0x1, R27 ;  /* 0x000000010f1b7824 */ /* 0x000fe200078e021b */
[----:B--2---:R-:W-:-:S05]  /*126e0*/  SEL R5, R32, RZ, P0 ;  /* 0x000000ff20057207 */ /* 0x004fca0000000000 */
        /* <DEDUP_REMOVED lines=8> */
[-C--:B------:R-:W-:Y:S01]  /*12770*/  IMAD R4, R9, R5.reuse, RZ ;  /* 0x0000000509047224 */ /* 0x080fe200078e02ff */
[----:B------:R-:W-:Y:S01]  /*12780*/  SHF.R.S32.HI R13, RZ, 0x1f, R5 ;  /* 0x0000001fff0d7819 */ /* 0x000fe20000011405 */
[----:B------:R-:W-:-:S04]  /*12790*/  IMAD.WIDE.U32 R6, R8, R5, R6 ;  /* 0x0000000508067225 */ /* 0x000fc800078e0006 */
[----:B------:R-:W-:Y:S01]  /*127a0*/  IMAD R13, R8, R13, R4 ;  /* 0x0000000d080d7224 */ /* 0x000fe200078e0204 */
[----:B0-----:R-:W-:Y:S01]  /*127b0*/  LEA R10, P0, R6, R10, 0x2 ;  /* 0x0000000a060a7211 */ /* 0x001fe200078010ff */
[----:B------:R-:W-:Y:S02]  /*127c0*/  IMAD.MOV.U32 R5, RZ, RZ, -0x800000 ;  /* 0xff800000ff057424 */ /* 0x000fe400078e00ff */
[----:B------:R-:W-:-:S05]  /*127d0*/  IMAD.IADD R4, R7, 0x1, R13 ;  /* 0x0000000107047824 */ /* 0x000fca00078e020d */
[----:B-1----:R-:W-:-:S05]  /*127e0*/  LEA.HI.X R11, R6, R11, R4, 0x2, P0 ;  /* 0x0000000b060b7211 */ /* 0x002fca00000f1404 */
[----:B------:R1:W-:Y:S02]  /*127f0*/  STG.E desc[UR42][R10.64], R5 ;  /* 0x000000050a007986 */ /* 0x0003e4000c10192a */
.L_x_3928:
[----:B------:R-:W-:Y:S05]  /*12800*/  BSYNC B1 ;  /* 0x0000000000017941 */ /* 0x000fea0003800000 */
.L_x_3927:
[----:B------:R-:W-:Y:S05]  /*12810*/  @P2 BRA `(.L_x_3923) ;  /* 0x0000000800b02947 */ /* 0x000fea0003800000 */
[----:B------:R-:W2:Y:S01]  /*12820*/  LDL.LU R8, [R1+0x28] ;  /* 0x0000280001087983 */ /* 0x000ea20000300800 */
[----:B-1----:R-:W1:Y:S01]  /*12830*/  LDC R11, c[0x0][0xbe8] ;  /* 0x0002fa00ff0b7b82 */ /* 0x002e620000000800 */
[----:B------:R-:W-:Y:S01]  /*12840*/  ULDC.64 UR4, c[0x0][0xaa0] ;  /* 0x0002a80000047ab9 */ /* 0x000fe20000000a00 */
[----:B------:R-:W-:Y:S01]  /*12850*/  VIADD R39, R192, 0x40 ;  /* 0x00000040c0277836 */ /* 0x000fe20000000000 */
[----:B------:R-:W3:Y:S01]  /*12860*/  S2R R6, SR_TID.X ;  /* 0x0000000000067919 */ /* 0x000ee20000002100 */
[----:B------:R-:W-:Y:S01]  /*12870*/  IMAD R4, R26, UR4, RZ ;  /* 0x000000041a047c24 */ /* 0x000fe2000f8e02ff */
[----:B------:R-:W-:Y:S01]  /*12880*/  BSSY B1, `(.L_x_3929) ;  /* 0x0000081000017945 */ /* 0x000fe20003800000 */
[----:B------:R-:W-:Y:S02]  /*12890*/  VIADD R37, R192, 0x80 ;  /* 0x00000080c0257836 */ /* 0x000fe40000000000 */
[C---:B------:R-:W-:Y:S02]  /*128a0*/  IMAD R7, R3.reuse, UR5, R4 ;  /* 0x0000000503077c24 */ /* 0x040fe4000f8e0204 */
[----:B------:R-:W-:Y:S01]  /*128b0*/  IMAD.WIDE.U32 R4, R3, UR4, RZ ;  /* 0x0000000403047c25 */ /* 0x000fe2000f8e00ff */
[----:B------:R-:W-:Y:S01]  /*128c0*/  ULDC.64 UR4, c[0x0][0xae8] ;  /* 0x0002ba0000047ab9 */ /* 0x000fe20000000a00 */
[----:B------:R-:W4:Y:S02]  /*128d0*/  LDC R3, c[0x0][0xac8] ;  /* 0x0002b200ff037b82 */ /* 0x000f240000000800 */
[----:B------:R-:W-:-:S02]  /*128e0*/  IMAD.IADD R5, R5, 0x1, R7 ;  /* 0x0000000105057824 */ /* 0x000fc400078e0207 */
[----:B------:R-:W-:Y:S02]  /*128f0*/  VIADD R35, R192, 0xc0 ;  /* 0x000000c0c0237836 */ /* 0x000fe40000000000 */
[----:B------:R-:W-:-:S04]  /*12900*/  IMAD.WIDE.U32 R4, R184, UR4, R4 ;  /* 0x00000004b8047c25 */ /* 0x000fc8000f8e0004 */
[----:B------:R-:W-:Y:S01]  /*12910*/  IMAD R5, R184, UR5, R5 ;  /* 0x00000005b8057c24 */ /* 0x000fe2000f8e0205 */
[----:B------:R-:W-:Y:S01]  /*12920*/  ULDC.64 UR4, c[0x0][0xaf0] ;  /* 0x0002bc0000047ab9 */ /* 0x000fe20000000a00 */
[----:B-1----:R-:W-:Y:S01]  /*12930*/  ISETP.NE.AND P0, PT, R11, 0x1, PT ;  /* 0x000000010b00780c */ /* 0x002fe20003f05270 */
[----:B------:R-:W-:Y:S02]  /*12940*/  IMAD R21, R0, R11, RZ ;  /* 0x0000000b00157224 */ /* 0x000fe400078e02ff */
[----:B------:R-:W-:-:S04]  /*12950*/  IMAD.WIDE.U32 R4, R29, UR4, R4 ;  /* 0x000000041d047c25 */ /* 0x000fc8000f8e0004 */
[C---:B------:R-:W-:Y:S02]  /*12960*/  VIADD R33, R192.reuse, 0x100 ;  /* 0x00000100c0217836 */ /* 0x040fe40000000000 */
[----:B------:R-:W-:Y:S02]  /*12970*/  VIADD R31, R192, 0x140 ;  /* 0x00000140c01f7836 */ /* 0x000fe40000000000 */
[----:B---3--:R-:W-:Y:S01]  /*12980*/  VIADD R6, R6, 0xffffff80 ;  /* 0xffffff8006067836 */ /* 0x008fe20000000000 */
[-C--:B----4-:R-:W-:Y:S01]  /*12990*/  ISETP.GE.AND P1, PT, R39, R3.reuse, PT ;  /* 0x000000032700720c */ /* 0x090fe20003f26270 */
[----:B------:R-:W1:Y:S01]  /*129a0*/  @P0 LDC R13, c[0x0][0xbec] ;  /* 0x0002fb00ff0d0b82 */ /* 0x000e620000000800 */
[CC--:B------:R-:W-:Y:S01]  /*129b0*/  ISETP.GE.AND P2, PT, R192.reuse, R3.reuse, PT ;  /* 0x00000003c000720c */ /* 0x0c0fe20003f46270 */
[C---:B------:R-:W-:Y:S01]  /*129c0*/  VIADD R27, R192.reuse, 0x180 ;  /* 0x00000180c01b7836 */ /* 0x040fe20000000000 */
[----:B------:R-:W-:Y:S01]  /*129d0*/  SHF.R.S32.HI R9, RZ, 0x1f, R6 ;  /* 0x0000001fff097819 */ /* 0x000fe20000011406 */
[C---:B------:R-:W-:Y:S01]  /*129e0*/  VIADD R24, R192.reuse, 0x1c0 ;  /* 0x000001c0c0187836 */ /* 0x040fe20000000000 */
[----:B------:R-:W-:Y:S01]  /*129f0*/  SEL R10, RZ, 0xffffffff, P1 ;  /* 0xffffffffff0a7807 */ /* 0x000fe20000800000 */
[----:B------:R-:W-:Y:S01]  /*12a00*/  VIADD R25, R192, 0x1c0 ;  /* 0x000001c0c0197836 */ /* 0x000fe20000000000 */
[----:B------:R-:W-:Y:S01]  /*12a10*/  LEA.HI R9, R9, R6, RZ, 0x3 ;  /* 0x0000000609097211 */ /* 0x000fe200078f18ff */
[----:B------:R-:W3:Y:S01]  /*12a20*/  @P0 LDC R15, c[0x0][0xbf0] ;  /* 0x0002fc00ff0f0b82 */ /* 0x000ee20000000800 */
[----:B------:R-:W-:Y:S01]  /*12a30*/  ISETP.GE.AND P1, PT, R37, R3, PT ;  /* 0x000000032500720c */ /* 0x000fe20003f26270 */
[----:B------:R-:W-:Y:S01]  /*12a40*/  IMAD.SHL.U32 R10, R10, 0x2, RZ ;  /* 0x000000020a0a7824 */ /* 0x000fe200078e00ff */
[----:B------:R-:W-:Y:S01]  /*12a50*/  LOP3.LUT R7, R9, 0xfffffff8, RZ, 0xc0, !PT ;  /* 0xfffffff809077812 */ /* 0x000fe200078ec0ff */
[C---:B------:R-:W-:Y:S01]  /*12a60*/  VIADD R30, R192.reuse, 0x180 ;  /* 0x00000180c01e7836 */ /* 0x040fe20000000000 */
[----:B------:R-:W-:Y:S01]  /*12a70*/  SHF.R.S32.HI R20, RZ, 0x3, R9 ;  /* 0x00000003ff147819 */ /* 0x000fe20000011409 */
[----:B------:R-:W-:Y:S01]  /*12a80*/  VIADD R32, R192, 0x140 ;  /* 0x00000140c0207836 */ /* 0x000fe20000000000 */
[----:B------:R-:W-:Y:S01]  /*12a90*/  SHF.R.S32.HI R25, RZ, 0x1f, R25 ;  /* 0x0000001fff197819 */ /* 0x000fe20000011419 */
[----:B------:R-:W-:Y:S01]  /*12aa0*/  IMAD.IADD R7, R6, 0x1, -R7 ;  /* 0x0000000106077824 */ /* 0x000fe200078e0a07 */
[----:B------:R-:W-:Y:S01]  /*12ab0*/  SHF.R.S32.HI R30, RZ, 0x1f, R30 ;  /* 0x0000001fff1e7819 */ /* 0x000fe2000001141e */
[----:B------:R-:W-:Y:S01]  /*12ac0*/  IMAD R6, R28, UR4, RZ ;  /* 0x000000041c067c24 */ /* 0x000fe2000f8e02ff */
[----:B------:R-:W-:Y:S01]  /*12ad0*/  SHF.R.S32.HI R32, RZ, 0x1f, R32 ;  /* 0x0000001fff207819 */ /* 0x000fe20000011420 */
[----:B------:R-:W-:-:S02]  /*12ae0*/  IMAD R7, R7, 0x20, R20 ;  /* 0x0000002007077824 */ /* 0x000fc400078e0214 */
[----:B------:R-:W-:Y:S01]  /*12af0*/  IMAD R9, R29, UR5, R6 ;  /* 0x000000051d097c24 */ /* 0x000fe2000f8e0206 */
[----:B------:R-:W-:Y:S01]  /*12b00*/  ULDC.64 UR4, c[0x0][0xae0] ;  /* 0x0002b80000047ab9 */ /* 0x000fe20000000a00 */
[C---:B------:R-:W-:Y:S02]  /*12b10*/  VIADD R34, R192.reuse, 0x100 ;  /* 0x00000100c0227836 */ /* 0x040fe40000000000 */
[----:B------:R-:W-:Y:S01]  /*12b20*/  IMAD.IADD R5, R5, 0x1, R9 ;  /* 0x0000000105057824 */ /* 0x000fe200078e0209 */
[----:B------:R-:W-:Y:S01]  /*12b30*/  SEL R9, RZ, 0x1, P2 ;  /* 0x00000001ff097807 */ /* 0x000fe20001000000 */
[----:B------:R-:W-:Y:S01]  /*12b40*/  VIADD R36, R192, 0xc0 ;  /* 0x000000c0c0247836 */ /* 0x000fe20000000000 */
[----:B------:R-:W-:Y:S01]  /*12b50*/  ISETP.GE.AND P2, PT, R24, R3, PT ;  /* 0x000000031800720c */ /* 0x000fe20003f46270 */
[C---:B------:R-:W-:Y:S01]  /*12b60*/  VIADD R38, R192.reuse, 0x80 ;  /* 0x00000080c0267836 */ /* 0x040fe20000000000 */
[----:B------:R-:W-:Y:S01]  /*12b70*/  SHF.R.S32.HI R34, RZ, 0x1f, R34 ;  /* 0x0000001fff227819 */ /* 0x000fe20000011422 */
[----:B------:R-:W-:Y:S01]  /*12b80*/  VIADD R40, R192, 0x40 ;  /* 0x00000040c0287836 */ /* 0x000fe20000000000 */
[----:B------:R-:W-:-:S02]  /*12b90*/  SHF.R.S32.HI R36, RZ, 0x1f, R36 ;  /* 0x0000001fff247819 */ /* 0x000fc40000011424 */
[----:B------:R-:W-:Y:S02]  /*12ba0*/  SHF.R.S32.HI R38, RZ, 0x1f, R38 ;  /* 0x0000001fff267819 */ /* 0x000fe40000011426 */
[----:B------:R-:W-:Y:S01]  /*12bb0*/  SHF.R.S32.HI R40, RZ, 0x1f, R40 ;  /* 0x0000001fff287819 */ /* 0x000fe20000011428 */
[C---:B--2---:R-:W-:Y:S02]  /*12bc0*/  IMAD R20, R8.reuse, 0x40, R20 ;  /* 0x0000004008147824 */ /* 0x044fe400078e0214 */
[----:B------:R-:W-:-:S04]  /*12bd0*/  IMAD R8, R8, 0x40, R7 ;  /* 0x0000004008087824 */ /* 0x000fc800078e0207 */
[----:B-1----:R-:W-:-:S04]  /*12be0*/  @P0 IMAD.HI.U32 R6, R8, R13, RZ ;  /* 0x0000000d08060227 */ /* 0x002fc800078e00ff */
[----:B------:R-:W-:Y:S01]  /*12bf0*/  IMAD.MOV.U32 R7, RZ, RZ, R8 ;  /* 0x000000ffff077224 */ /* 0x000fe200078e0008 */
[----:B---3--:R-:W-:Y:S02]  /*12c00*/  @P0 SHF.R.U32.HI R7, RZ, R15, R6 ;  /* 0x0000000fff070219 */ /* 0x008fe40000011606 */
[----:B------:R-:W-:Y:S02]  /*12c10*/  LOP3.LUT R6, R10, 0x2, R9, 0xe2, !PT ;  /* 0x000000020a067812 */ /* 0x000fe400078ee209 */
[----:B------:R-:W-:Y:S01]  /*12c20*/  SEL R10, RZ, 0xffffffff, P1 ;  /* 0xffffffffff0a7807 */ /* 0x000fe20000800000 */
[----:B------:R-:W-:Y:S01]  /*12c30*/  IMAD.MOV R9, RZ, RZ, -R7 ;  /* 0x000000ffff097224 */ /* 0x000fe200078e0a07 */
[-C--:B------:R-:W-:Y:S01]  /*12c40*/  ISETP.GE.AND P0, PT, R35, R3.reuse, PT ;  /* 0x000000032300720c */ /* 0x080fe20003f06270 */
[----:B------:R-:W-:Y:S01]  /*12c50*/  IMAD.WIDE.U32 R4, R7, UR4, R4 ;  /* 0x0000000407047c25 */ /* 0x000fe2000f8e0004 */
[----:B------:R-:W-:Y:S02]  /*12c60*/  SHF.R.S32.HI R0, RZ, 0x1f, R7 ;  /* 0x0000001fff007819 */ /* 0x000fe40000011407 */
[----:B------:R-:W-:Y:S01]  /*12c70*/  ISETP.GE.AND P1, PT, R33, R3, PT ;  /* 0x000000032100720c */ /* 0x000fe20003f26270 */
[----:B------:R-:W-:Y:S01]  /*12c80*/  IMAD R9, R11, R9, R8 ;  /* 0x000000090b097224 */ /* 0x000fe200078e0208 */
[----:B------:R-:W-:Y:S01]  /*12c90*/  SEL R8, RZ, 0xffffffff, P0 ;  /* 0xffffffffff087807 */ /* 0x000fe20000000000 */
[----:B------:R-:W-:Y:S01]  /*12ca0*/  IMAD.SHL.U32 R13, R10, 0x4, RZ ;  /* 0x000000040a0d7824 */ /* 0x000fe200078e00ff */
[----:B------:R-:W-:Y:S01]  /*12cb0*/  ISETP.GE.AND P0, PT, R31, R3, PT ;  /* 0x000000031f00720c */ /* 0x000fe20003f06270 */
[----:B------:R-:W-:-:S02]  /*12cc0*/  IMAD R0, R0, UR4, RZ ;  /* 0x0000000400007c24 */ /* 0x000fc4000f8e02ff */
[----:B------:R-:W-:Y:S01]  /*12cd0*/  IMAD.SHL.U32 R11, R8, 0x8, RZ ;  /* 0x00000008080b7824 */ /* 0x000fe200078e00ff */
[----:B------:R-:W-:Y:S01]  /*12ce0*/  LOP3.LUT R6, R13, 0x4, R6, 0xe2, !PT ;  /* 0x000000040d067812 */ /* 0x000fe200078ee206 */
[----:B------:R-:W-:Y:S01]  /*12cf0*/  IMAD R7, R7, UR5, R0 ;  /* 0x0000000507077c24 */ /* 0x000fe2000f8e0200 */
[----:B------:R-:W-:Y:S01]  /*12d00*/  SEL R8, RZ, 0xffffffff, P1 ;  /* 0xffffffffff087807 */ /* 0x000fe20000800000 */
[----:B------:R-:W-:Y:S01]  /*12d10*/  ULDC.64 UR4, c[0x0][0xad8] ;  /* 0x0002b60000047ab9 */ /* 0x000fe20000000a00 */
[----:B------:R-:W-:Y:S01]  /*12d20*/  SHF.R.S32.HI R0, RZ, 0x1f, R9 ;  /* 0x0000001fff007819 */ /* 0x000fe20000011409 */
[----:B------:R-:W-:Y:S01]  /*12d30*/  IMAD.IADD R5, R5, 0x1, R7 ;  /* 0x0000000105057824 */ /* 0x000fe200078e0207 */
[----:B------:R-:W-:Y:S01]  /*12d40*/  LOP3.LUT R6, R11, 0x8, R6, 0xe2, !PT ;  /* 0x000000080b067812 */ /* 0x000fe200078ee206 */
[----:B------:R-:W-:Y:S01]  /*12d50*/  IMAD.SHL.U32 R11, R8, 0x10, RZ ;  /* 0x00000010080b7824 */ /* 0x000fe200078e00ff */
[----:B------:R-:W-:Y:S01]  /*12d60*/  SEL R7, RZ, 0xffffffff, P0 ;  /* 0xffffffffff077807 */ /* 0x000fe20000000000 */
[----:B------:R-:W-:Y:S01]  /*12d70*/  IMAD R0, R0, UR4, RZ ;  /* 0x0000000400007c24 */ /* 0x000fe2000f8e02ff */
[----:B------:R-:W-:Y:S01]  /*12d80*/  ISETP.GE.AND P0, PT, R27, R3, PT ;  /* 0x000000031b00720c */ /* 0x000fe20003f06270 */
[----:B------:R-:W-:Y:S01]  /*12d90*/  IMAD.WIDE.U32 R4, R9, UR4, R4 ;  /* 0x0000000409047c25 */ /* 0x000fe2000f8e0004 */
[----:B------:R-:W-:-:S03]  /*12da0*/  LOP3.LUT R6, R11, 0x10, R6, 0xe2, !PT ;  /* 0x000000100b067812 */ /* 0x000fc600078ee206 */
[----:B------:R-:W-:Y:S02]  /*12db0*/  IMAD.SHL.U32 R11, R7, 0x20, RZ ;  /* 0x00000020070b7824 */ /* 0x000fe400078e00ff */
[----:B------:R-:W-:Y:S01]  /*12dc0*/  IMAD R7, R9, UR5, R0 ;  /* 0x0000000509077c24 */ /* 0x000fe2000f8e0200 */
[----:B------:R-:W-:Y:S01]  /*12dd0*/  SEL R9, RZ, 0x40, P0 ;  /* 0x00000040ff097807 */ /* 0x000fe20000000000 */
[----:B------:R-:W-:Y:S01]  /*12de0*/  ULDC.64 UR4, c[0x0][0xa80] ;  /* 0x0002a00000047ab9 */ /* 0x000fe20000000a00 */
[----:B------:R-:W-:Y:S01]  /*12df0*/  ISETP.GE.AND P0, PT, R20, R21, PT ;  /* 0x000000151400720c */ /* 0x000fe20003f06270 */
[----:B------:R-:W-:Y:S01]  /*12e00*/  IMAD.IADD R5, R5, 0x1, R7 ;  /* 0x0000000105057824 */ /* 0x000fe200078e0207 */
[C---:B------:R-:W-:Y:S02]  /*12e10*/  LEA R12, P1, R4.reuse, UR4, 0x1 ;  /* 0x00000004040c7c11 */ /* 0x040fe4000f8208ff */
[----:B------:R-:W-:Y:S02]  /*12e20*/  LOP3.LUT R6, R11, 0x20, R6, 0xe2, !PT ;  /* 0x000000200b067812 */ /* 0x000fe400078ee206 */
[----:B------:R-:W-:Y:S01]  /*12e30*/  LEA.HI.X R13, R4, UR5, R5, 0x1, P1 ;  /* 0x00000005040d7c11 */ /* 0x000fe200088f0c05 */
[----:B------:R1:W2:Y:S01]  /*12e40*/  SHFL.IDX PT, R10, R12, RZ, 0x181f ;  /* 0x00181fff0c0a7589 */ /* 0x0002a200000e0000 */
[----:B------:R-:W-:-:S02]  /*12e50*/  LOP3.LUT R14, R6, R9, RZ, 0xfc, !PT ;  /* 0x00000009060e7212 */ /* 0x000fc400078efcff */
[----:B------:R-:W-:Y:S01]  /*12e60*/  SEL R7, RZ, 0x80, P2 ;  /* 0x00000080ff077807 */ /* 0x000fe20001000000 */
[----:B------:R1:W3:Y:S03]  /*12e70*/  SHFL.IDX PT, R11, R13, RZ, 0x181f ;  /* 0x00181fff0d0b7589 */ /* 0x0002e600000e0000 */
[----:B------:R-:W-:Y:S01]  /*12e80*/  LOP3.LUT R15, R14, R7, RZ, 0xfc, !PT ;  /* 0x000000070e0f7212 */ /* 0x000fe200078efcff */
[----:B------:R-:W-:Y:S06]  /*12e90*/  @P0 BRA `(.L_x_3930) ;  /* 0x00000000007c0947 */ /* 0x000fec0003800000 */
[-C--:B------:R-:W-:Y:S02]  /*12ea0*/  ISETP.GE.AND P2, PT, R39, R3.reuse, PT ;  /* 0x000000032700720c */ /* 0x080fe40003f46270 */
[-C--:B------:R-:W-:Y:S02]  /*12eb0*/  ISETP.GE.AND P1, PT, R192, R3.reuse, PT ;  /* 0x00000003c000720c */ /* 0x080fe40003f26270 */
[-C--:B------:R-:W-:Y:S02]  /*12ec0*/  ISETP.GE.AND P5, PT, R37, R3.reuse, PT ;  /* 0x000000032500720c */ /* 0x080fe40003fa6270 */
[----:B------:R-:W-:-:S07]  /*12ed0*/  ISETP.GE.AND P3, PT, R35, R3, PT ;  /* 0x000000032300720c */ /* 0x000fce0003f66270 */
[C---:B--2---:R-:W-:Y:S02]  /*12ee0*/  @!P2 LEA R4, P0, R39.reuse, R10, 0x1 ;  /* 0x0000000a2704a211 */ /* 0x044fe400078008ff */
[----:B---3--:R-:W-:Y:S02]  /*12ef0*/  @!P1 IMAD.WIDE R6, R192, 0x2, R10 ;  /* 0x00000002c0069825 */ /* 0x008fe400078e020a */
[----:B------:R-:W-:Y:S02]  /*12f00*/  @!P2 LEA.HI.X R5, R39, R11, R40, 0x1, P0 ;  /* 0x0000000b2705a211 */ /* 0x000fe400000f0c28 */
[----:B------:R-:W-:Y:S01]  /*12f10*/  LOP3.LUT P0, RZ, R14, 0x40, RZ, 0xc0, !PT ;  /* 0x000000400eff7812 */ /* 0x000fe2000780c0ff */
[----:B------:R2:W-:Y:S01]  /*12f20*/  @!P1 ST.E.128 desc[UR42][R6.64], RZ ;  /* 0x000000ff06009985 */ /* 0x0005e2000c101d2a */
[----:B------:R-:W-:-:S03]  /*12f30*/  ISETP.GE.AND P1, PT, R31, R3, PT ;  /* 0x000000031f00720c */ /* 0x000fc60003f26270 */
[----:B------:R3:W-:Y:S01]  /*12f40*/  @!P2 ST.E.128 desc[UR42][R4.64], RZ ;  /* 0x000000ff0400a985 */ /* 0x0007e2000c101d2a */
[----:B------:R-:W-:Y:S02]  /*12f50*/  ISETP.GE.AND P2, PT, R33, R3, PT ;  /* 0x000000032100720c */ /* 0x000fe40003f46270 */
[----:B--2---:R-:W-:-:S04]  /*12f60*/  @!P5 LEA R6, P4, R37, R10, 0x1 ;  /* 0x0000000a2506d211 */ /* 0x004fc800078808ff */
[-C--:B------:R-:W-:Y:S02]  /*12f70*/  @!P5 LEA.HI.X R7, R37, R11.reuse, R38, 0x1, P4 ;  /* 0x0000000b2507d211 */ /* 0x080fe400020f0c26 */
[----:B------:R-:W-:Y:S02]  /*12f80*/  LOP3.LUT P4, RZ, R15, 0x80, RZ, 0xc0, !PT ;  /* 0x000000800fff7812 */ /* 0x000fe4000788c0ff */
[-C--:B---3--:R-:W-:Y:S01]  /*12f90*/  @!P3 LEA R4, P6, R35, R10.reuse, 0x1 ;  /* 0x0000000a2304b211 */ /* 0x088fe200078c08ff */
[----:B------:R2:W-:Y:S02]  /*12fa0*/  @!P5 ST.E.128 desc[UR42][R6.64], RZ ;  /* 0x000000ff0600d985 */ /* 0x0005e4000c101d2a */
[----:B------:R-:W-:Y:S02]  /*12fb0*/  @!P2 LEA R8, P5, R33, R10, 0x1 ;  /* 0x0000000a2108a211 */ /* 0x000fe400078a08ff */
[-C--:B------:R-:W-:Y:S02]  /*12fc0*/  @!P3 LEA.HI.X R5, R35, R11.reuse, R36, 0x1, P6 ;  /* 0x0000000b2305b211 */ /* 0x080fe400030f0c24 */
[----:B------:R-:W-:-:S03]  /*12fd0*/  @!P2 LEA.HI.X R9, R33, R11, R34, 0x1, P5 ;  /* 0x0000000b2109a211 */ /* 0x000fc600028f0c22 */
[----:B------:R3:W-:Y:S01]  /*12fe0*/  @!P3 ST.E.128 desc[UR42][R4.64], RZ ;  /* 0x000000ff0400b985 */ /* 0x0007e2000c101d2a */
[----:B--2---:R-:W-:-:S03]  /*12ff0*/  @!P1 LEA R6, P6, R31, R10, 0x1 ;  /* 0x0000000a1f069211 */ /* 0x004fc600078c08ff */
[----:B------:R4:W-:Y:S01]  /*13000*/  @!P2 ST.E.128 desc[UR42][R8.64], RZ ;  /* 0x000000ff0800a985 */ /* 0x0009e2000c101d2a */
[----:B------:R-:W-:Y:S02]  /*13010*/  @!P1 LEA.HI.X R7, R31, R11, R32, 0x1, P6 ;  /* 0x0000000b1f079211 */ /* 0x000fe400030f0c20 */
[----:B---3--:R-:W-:-:S03]  /*13020*/  @P0 LEA R4, P3, R27, R10, 0x1 ;  /* 0x0000000a1b040211 */ /* 0x008fc600078608ff */
[----:B------:R4:W-:Y:S01]  /*13030*/  @!P1 ST.E.128 desc[UR42][R6.64], RZ ;  /* 0x000000ff06009985 */ /* 0x0009e2000c101d2a */
[C---:B------:R-:W-:Y:S02]  /*13040*/  @P4 LEA R10, P5, R24.reuse, R10, 0x1 ;  /* 0x0000000a180a4211 */ /* 0x040fe400078a08ff */
[-C--:B------:R-:W-:Y:S02]  /*13050*/  @P0 LEA.HI.X R5, R27, R11.reuse, R30, 0x1, P3 ;  /* 0x0000000b1b050211 */ /* 0x080fe400018f0c1e */
[----:B------:R-:W-:-:S03]  /*13060*/  @P4 LEA.HI.X R11, R24, R11, R25, 0x1, P5 ;  /* 0x0000000b180b4211 */ /* 0x000fc600028f0c19 */
[----:B------:R4:W-:Y:S04]  /*13070*/  @P0 ST.E.128 desc[UR42][R4.64], RZ ;  /* 0x000000ff04000985 */ /* 0x0009e8000c101d2a */
[----:B------:R4:W-:Y:S02]  /*13080*/  @P4 ST.E.128 desc[UR42][R10.64], RZ ;  /* 0x000000ff0a004985 */ /* 0x0009e4000c101d2a */
.L_x_3930:
[----:B------:R-:W-:Y:S05]  /*13090*/  BSYNC B1 ;  /* 0x0000000000017941 */ /* 0x000fea0003800000 */
.L_x_3929:
[----:B------:R-:W-:Y:S01]  /*130a0*/  VIADD R0, R20, 0x20 ;  /* 0x0000002014007836 */ /* 0x000fe20000000000 */
[----:B---34-:R3:W4:Y:S04]  /*130b0*/  SHFL.IDX PT, R11, R13, 0x1, 0x181f ;  /* 0x00381f000d0b7f89 */ /* 0x01872800000e0000 */
[----:B------:R-:W-:Y:S01]  /*130c0*/  ISETP.GE.AND P0, PT, R0, R21, PT ;  /* 0x000000150000720c */ /* 0x000fe20003f06270 */
[----:B--2---:R3:W2:-:S12]  /*130d0*/  SHFL.IDX PT, R10, R12, 0x1, 0x181f ;  /* 0x00381f000c0a7f89 */ /* 0x00469800000e0000 */
[----:B---3--:R-:W-:Y:S05]  /*130e0*/  @P0 BRA `(.L_x_3923) ;  /* 0x00000000007c0947 */ /* 0x008fea0003800000 */
[-C--:B------:R-:W-:Y:S02]  /*130f0*/  ISETP.GE.AND P6, PT, R192, R3.reuse, PT ;  /* 0x00000003c000720c */ /* 0x080fe40003fc6270 */
[-C--:B------:R-:W-:Y:S02]  /*13100*/  ISETP.GE.AND P5, PT, R39, R3.reuse, PT ;  /* 0x000000032700720c */ /* 0x080fe40003fa6270 */
[-C--:B------:R-:W-:Y:S02]  /*13110*/  ISETP.GE.AND P4, PT, R37, R3.reuse, PT ;  /* 0x000000032500720c */ /* 0x080fe40003f86270 */
[-C--:B------:R-:W-:Y:S02]  /*13120*/  ISETP.GE.AND P3, PT, R35, R3.reuse, PT ;  /* 0x000000032300720c */ /* 0x080fe40003f66270 */
[-C--:B------:R-:W-:Y:S02]  /*13130*/  ISETP.GE.AND P2, PT, R33, R3.reuse, PT ;  /* 0x000000032100720c */ /* 0x080fe40003f46270 */
[----:B------:R-:W-:-:S03]  /*13140*/  ISETP.GE.AND P1, PT, R31, R3, PT ;  /* 0x000000031f00720c */ /* 0x000fc60003f26270 */
[----:B--2-4-:R-:W-:Y:S02]  /*13150*/  @!P6 IMAD.WIDE R6, R192, 0x2, R10 ;  /* 0x00000002c006e825 */ /* 0x014fe400078e020a */
[----:B------:R-:W-:-:S03]  /*13160*/  @!P5 LEA R4, P0, R39, R10, 0x1 ;  /* 0x0000000a2704d211 */ /* 0x000fc600078008ff */
[----:B------:R2:W-:Y:S01]  /*13170*/  @!P6 ST.E.128 desc[UR42][R6.64], RZ ;  /* 0x000000ff0600e985 */ /* 0x0005e2000c101d2a */
[----:B------:R-:W-:Y:S02]  /*13180*/  @!P5 LEA.HI.X R5, R39, R11, R40, 0x1, P0 ;  /* 0x0000000b2705d211 */ /* 0x000fe400000f0c28 */
[----:B------:R-:W-:-:S03]  /*13190*/  LOP3.LUT P0, RZ, R14, 0x40, RZ, 0xc0, !PT ;  /* 0x000000400eff7812 */ /* 0x000fc6000780c0ff */
[----:B------:R3:W-:Y:S01]  /*131a0*/  @!P5 ST.E.128 desc[UR42][R4.64], RZ ;  /* 0x000000ff0400d985 */ /* 0x0007e2000c101d2a */
[----:B--2---:R-:W-:-:S04]  /*131b0*/  @!P4 LEA R6, P6, R37, R10, 0x1 ;  /* 0x0000000a2506c211 */ /* 0x004fc800078c08ff */
[-C--:B------:R-:W-:Y:S02]  /*131c0*/  @!P4 LEA.HI.X R7, R37, R11.reuse, R38, 0x1, P6 ;  /* 0x0000000b2507c211 */ /* 0x080fe400030f0c26 */
[----:B------:R-:W-:Y:S02]  /*131d0*/  LOP3.LUT P6, RZ, R15, 0x80, RZ, 0xc0, !PT ;  /* 0x000000800fff7812 */ /* 0x000fe400078cc0ff */
[-C--:B---3--:R-:W-:Y:S01]  /*131e0*/  @!P3 LEA R4, P5, R35, R10.reuse, 0x1 ;  /* 0x0000000a2304b211 */ /* 0x088fe200078a08ff */
[----:B------:R2:W-:Y:S01]  /*131f0*/  @!P4 ST.E.128 desc[UR42][R6.64], RZ ;  /* 0x000000ff0600c985 */ /* 0x0005e2000c101d2a */
        /* <DEDUP_REMOVED lines=14> */
.L_x_3923:
[----:B------:R-:W-:Y:S05]  /*132e0*/  BSYNC B0 ;  /* 0x0000000000007941 */ /* 0x000fea0003800000 */
.L_x_3916:
[----:B------:R-:W-:Y:S02]  /*132f0*/  ULDC UR4, c[0x0][0xc3c] ;  /* 0x00030f0000047ab9 */ /* 0x000fe40000000800 */
[----:B------:R-:W-:-:S13]  /*13300*/  ISETP.GE.AND P0, PT, R155, UR4, PT ;  /* 0x000000049b007c0c */ /* 0x000fda000bf06270 */
[----:B------:R-:W-:Y:S05]  /*13310*/  @!P0 BRA `(.L_x_3931) ;  /* 0xfffffee400748947 */ /* 0x000fea000383ffff */
[----:B------:R-:W-:Y:S05]  /*13320*/  BRA `(.L_x_3794) ;  /* 0x0000007800447947 */ /* 0x000fea0003800000 */
.L_x_3792:
        /* <DEDUP_REMOVED lines=16> */
.L_x_3932:
        /* <DEDUP_REMOVED lines=43> */
.L_x_3936:
        /* <DEDUP_REMOVED lines=37> */
.L_x_3934:
        /* <DEDUP_REMOVED lines=18> */
.L_x_3937:
        /* <DEDUP_REMOVED lines=11> */
[----:B------:R-:W-:Y:S02]  /*13b00*/  IMAD.MOV.U32 R3, RZ, RZ, R10 ;  /* 0x000000ffff037224 */ /* 0x000fe400078e000a */
[----:B------:R-:W-:Y:S02]  /*13b10*/  IMAD.MOV.U32 R10, RZ, RZ, R12 ;  /* 0x000000ffff0a7224 */ /* 0x000fe400078e000c */
[----:B------:R-:W-:-:S04]  /*13b20*/  IMAD.HI.U32 R2, R2, R3, RZ ;  /* 0x0000000302027227 */ /* 0x000fc800078e00ff */
[----:B------:R-:W-:Y:S01]  /*13b30*/  IMAD R3, R2, R10, R3 ;  /* 0x0000000a02037224 */ /* 0x000fe200078e0203 */
[----:B0-----:R-:W0:Y:S01]  /*13b40*/  MUFU.RCP R8, R8 ;  /* 0x0000000800087308 */ /* 0x001e220000001000 */
[----:B------:R-:W-:-:S03]  /*13b50*/  VIADD R27, R27, UR4 ;  /* 0x000000041b1b7c36 */ /* 0x000fc60008000000 */
        /* <DEDUP_REMOVED lines=41> */
.L_x_3935:
[----:B------:R-:W-:Y:S02]  /*13df0*/  IMAD.MOV.U32 R25, RZ, RZ, RZ ;  /* 0x000000ffff197224 */ /* 0x000fe400078e00ff */
[----:B------:R-:W-:Y:S02]  /*13e00*/  IMAD.U32 R24, RZ, RZ, UR6 ;  /* 0x00000006ff187e24 */ /* 0x000fe4000f8e00ff */
[----:B------:R-:W-:-:S07]  /*13e10*/  IMAD.MOV.U32 R26, RZ, RZ, RZ ;  /* 0x000000ffff1a7224 */ /* 0x000fce00078e00ff */
.L_x_3938:
[----:B------:R-:W-:-:S13]  /*13e20*/  ISETP.NE.AND P0, PT, R7, RZ, PT ;  /* 0x000000ff0700720c */ /* 0x000fda0003f05270 */
[----:B------:R-:W0:Y:S01]  /*13e30*/  @!P0 S2R R3, SR_CgaCtaId ;  /* 0x0000000000038919 */ /* 0x000e220000008800 */
[----:B------:R-:W-:-:S04]  /*13e40*/  @!P0 MOV R2, 0x400 ;  /* 0x0000040000028802 */ /* 0x000fc80000000f00 */
[----:B0-----:R-:W-:-:S05]  /*13e50*/  @!P0 LEA R2, R3, R2, 0x18 ;  /* 0x0000000203028211 */ /* 0x001fca00078ec0ff */
[----:B------:R1:W-:Y:S01]  /*13e60*/  @!P0 STS.128 [R2+0x28cd0], R24 ;  /* 0x028cd01802008388 */ /* 0x0003e20000000c00 */
[----:B------:R-:W-:Y:S06]  /*13e70*/  BAR.ARV 0x5, 0x180 ;  /* 0x0146000000007b1d */ /* 0x000fec0000002000 */
.L_x_3933:
        /* <DEDUP_REMOVED lines=8> */
[----:B------:R-:W-:Y:S01]  /*13f00*/  LOP3.LUT R5, R0, 0x7f, RZ, 0xc0, !PT ;  /* 0x0000007f00057812 */ /* 0x000fe200078ec0ff */
[----:B------:R-:W-:Y:S01]  /*13f10*/  UMOV UR4, 0x400 ;  /* 0x0000040000047882 */ /* 0x000fe20000000000 */
[----:B------:R1:W-:Y:S01]  /*13f20*/  STL [R1+0x20], RZ ;  /* 0x000020ff01007387 */ /* 0x0003e20000100800 */
[----:B------:R-:W-:Y:S01]  /*13f30*/  BSSY B8, `(.L_x_3939) ;  /* 0x0000699000087945 */ /* 0x000fe20003800000 */
[C---:B------:R-:W-:Y:S01]  /*13f40*/  LOP3.LUT R3, R2.reuse, 0x1f8, RZ, 0xc0, !PT ;  /* 0x000001f802037812 */ /* 0x040fe200078ec0ff */
[----:B------:R-:W-:Y:S01]  /*13f50*/  IMAD.SHL.U32 R35, R5, 0x8, RZ ;  /* 0x0000000805237824 */ /* 0x000fe200078e00ff */
[----:B------:R-:W-:Y:S01]  /*13f60*/  LOP3.LUT R2, R2, 0x38, RZ, 0xc0, !PT ;  /* 0x0000003802027812 */ /* 0x000fe200078ec0ff */
[----:B------:R-:W-:Y:S01]  /*13f70*/  IMAD.MOV.U32 R29, RZ, RZ, 0x1 ;  /* 0x00000001ff1d7424 */ /* 0x000fe200078e00ff */
[----:B------:R-:W-:Y:S01]  /*13f80*/  LOP3.LUT R4, R3, 0x38, R0, 0x78, !PT ;  /* 0x0000003803047812 */ /* 0x000fe200078e7800 */
[----:B------:R-:W-:Y:S01]  /*13f90*/  IMAD.SHL.U32 R0, R0, 0x10, RZ ;  /* 0x0000001000007824 */ /* 0x000fe200078e00ff */
[----:B------:R-:W-:Y:S01]  /*13fa0*/  SHF.R.U32.HI R3, RZ, 0x3, R5 ;  /* 0x00000003ff037819 */ /* 0x000fe20000011605 */
[----:B------:R-:W-:Y:S01]  /*13fb0*/  IMAD.MOV.U32 R19, RZ, RZ, RZ ;  /* 0x000000ffff137224 */ /* 0x000fe200078e00ff */
[----:B------:R-:W-:Y:S01]  /*13fc0*/  LOP3.LUT R35, R4, 0x200, R35, 0xf8, !PT ;  /* 0x0000020004237812 */ /* 0x000fe200078ef823 */
[----:B------:R-:W-:Y:S01]  /*13fd0*/  IMAD.MOV.U32 R22, RZ, RZ, RZ ;  /* 0x000000ffff167224 */ /* 0x000fe200078e00ff */
[----:B------:R-:W-:Y:S01]  /*13fe0*/  LOP3.LUT R0, R3, 0x70, R0, 0xf8, !PT ;  /* 0x0000007003007812 */ /* 0x000fe200078ef800 */
[----:B------:R-:W-:Y:S01]  /*13ff0*/  IMAD.MOV.U32 R28, RZ, RZ, 0x1 ;  /* 0x00000001ff1c7424 */ /* 0x000fe200078e00ff */
[C---:B------:R-:W-:Y:S01]  /*14000*/  LOP3.LUT R0, R2.reuse, 0xc0, RZ, 0xfc, !PT ;  /* 0x000000c002007812 */ /* 0x040fe200078efcff */
[----:B------:R-:W-:Y:S01]  /*14010*/  ULDC.64 UR40, c[0x0][0x198] ;  /* 0x0000660000287ab9 */ /* 0x000fe20000000a00 */
[C---:B------:R-:W-:Y:S01]  /*14020*/  LOP3.LUT R0, R2.reuse, 0x140, RZ, 0xfc, !PT ;  /* 0x0000014002007812 */ /* 0x040fe200078efcff */
[----:B------:R-:W-:Y:S01]  /*14030*/  ULOP3.LUT UR38, UR36, 0x2, URZ, 0xfc, !UPT ;  /* 0x0000000224267892 */ /* 0x000fe2000f8efc3f */
[C---:B------:R-:W-:Y:S01]  /*14040*/  LOP3.LUT R3, R2.reuse, 0x40, RZ, 0xfc, !PT ;  /* 0x0000004002037812 */ /* 0x040fe200078efcff */
[----:B------:R-:W-:Y:S01]  /*14050*/  ULDC UR37, c[0x0][0xc] ;  /* 0x0000030000257ab9 */ /* 0x000fe20000000800 */
[----:B0-----:R-:W-:Y:S01]  /*14060*/  ULEA UR4, UR5, UR4, 0x18 ;  /* 0x0000000405047291 */ /* 0x001fe2000f8ec03f */
[----:B------:R-:W-:-:S02]  /*14070*/  LOP3.LUT R3, R2, 0x100, RZ, 0xfc, !PT ;  /* 0x0000010002037812 */ /* 0x000fc400078efcff */
[C---:B------:R-:W-:Y:S02]  /*14080*/  LOP3.LUT R4, R2.reuse, 0x80, RZ, 0xfc, !PT ;  /* 0x0000008002047812 */ /* 0x040fe400078efcff */
[C---:B------:R-:W-:Y:S01]  /*14090*/  LOP3.LUT R3, R2.reuse, 0x180, RZ, 0xfc, !PT ;  /* 0x0000018002037812 */ /* 0x040fe200078efcff */
[----:B------:R-:W-:Y:S01]  /*140a0*/  IMAD.U32 R17, RZ, RZ, UR4 ;  /* 0x00000004ff117e24 */ /* 0x000fe2000f8e00ff */
[----:B------:R-:W-:-:S03]  /*140b0*/  LOP3.LUT R2, R2, 0x1c0, RZ, 0xfc, !PT ;  /* 0x000001c002027812 */ /* 0x000fc600078efcff */
[----:B------:R-:W-:-:S05]  /*140c0*/  IMAD R0, R35, 0x2, R17 ;  /* 0x0000000223007824 */ /* 0x000fca00078e0211 */
[----:B------:R1:W-:Y:S02]  /*140d0*/  STL [R1+0x30], R0 ;  /* 0x0000300001007387 */ /* 0x0003e40000100800 */
.L_x_4048:
[----:B0-----:R-:W0:Y:S02]  /*140e0*/  LDC.64 R2, c[0x0][0xc88] ;  /* 0x00032200ff027b82 */ /* 0x001e240000000a00 */
[----:B0-----:R-:W-:-:S05]  /*140f0*/  IMAD.WIDE R2, R27, 0x4, R2 ;  /* 0x000000041b027825 */ /* 0x001fca00078e0202 */
[----:B-1----:R-:W1:Y:S01]  /*14100*/  LDG.E R31, desc[UR42][R2.64] ;  /* 0x0000002a021f7981 */ /* 0x002e62000c1e1900 */
[----:B------:R-:W-:Y:S05]  /*14110*/  YIELD ;  /* 0x0000000000007946 */ /* 0x000fea0003800000 */
[----:B------:R-:W-:Y:S01]  /*14120*/  ULDC.64 UR4, c[0x0][0xa28] ;  /* 0x00028a0000047ab9 */ /* 0x000fe20000000a00 */
[----:B------:R-:W-:Y:S01]  /*14130*/  IMAD.MOV.U32 R33, RZ, RZ, RZ ;  /* 0x000000ffff217224 */ /* 0x000fe200078e00ff */
[----:B------:R-:W-:Y:S01]  /*14140*/  ISETP.NE.U32.AND P0, PT, RZ, UR4, PT ;  /* 0x00000004ff007c0c */ /* 0x000fe2000bf05070 */
[----:B--23--:R-:W-:Y:S01]  /*14150*/  IMAD.MOV.U32 R6, RZ, RZ, RZ ;  /* 0x000000ffff067224 */ /* 0x00cfe200078e00ff */
[----:B------:R-:W-:Y:S01]  /*14160*/  ULDC.64 UR8, c[0x0][0xa18] ;  /* 0x0002860000087ab9 */ /* 0x000fe20000000a00 */
[----:B------:R-:W-:Y:S01]  /*14170*/  ULDC.64 UR6, c[0x0][0xa10] ;  /* 0x0002840000067ab9 */ /* 0x000fe20000000a00 */
[----:B------:R-:W-:-:S02]  /*14180*/  ISETP.NE.AND.EX P0, PT, RZ, UR5, PT, P0 ;  /* 0x00000005ff007c0c */ /* 0x000fc4000bf05300 */
        /* <DEDUP_REMOVED lines=9> */
[----:B------:R-:W-:Y:S01]  /*14220*/  ISETP.NE.U32.AND P1, PT, RZ, UR8, PT ;  /* 0x00000008ff007c0c */ /* 0x000fe2000bf25070 */
[----:B0-----:R-:W-:Y:S01]  /*14230*/  IMAD.MOV.U32 R0, RZ, RZ, RZ ;  /* 0x000000ffff007224 */ /* 0x001fe200078e00ff */
[----:B------:R-:W-:Y:S02]  /*14240*/  ISETP.NE.AND.EX P0, PT, RZ, UR5, PT, P0 ;  /* 0x00000005ff007c0c */ /* 0x000fe4000bf05300 */
[----:B------:R-:W-:Y:S02]  /*14250*/  ISETP.NE.AND.EX P1, PT, RZ, UR9, PT, P1 ;  /* 0x00000009ff007c0c */ /* 0x000fe4000bf25310 */
[----:B------:R-:W-:Y:S02]  /*14260*/  ISETP.NE.U32.AND P2, PT, RZ, UR6, PT ;  /* 0x00000006ff007c0c */ /* 0x000fe4000bf45070 */
[----:B-1----:R-:W-:-:S02]  /*14270*/  IADD3 R2, P3, R23, UR4, RZ ;  /* 0x0000000417027c10 */ /* 0x002fc4000ff7e0ff */
[----:B------:R-:W-:Y:S02]  /*14280*/  ISETP.NE.AND.EX P2, PT, RZ, UR7, PT, P2 ;  /* 0x00000007ff007c0c */ /* 0x000fe4000bf45320 */
[----:B------:R-:W-:Y:S02]  /*14290*/  IADD3.X R3, R30, UR5, RZ, P3, !PT ;  /* 0x000000051e037c10 */ /* 0x000fe40009ffe4ff */
[----:B------:R-:W-:-:S03]  /*142a0*/  IADD3 R4, P4, R23, UR6, RZ ;  /* 0x0000000617047c10 */ /* 0x000fc6000ff9e0ff */
[----:B------:R-:W2:Y:S01]  /*142b0*/  @P0 LDG.E R6, desc[UR42][R2.64] ;  /* 0x0000002a02060981 */ /* 0x000ea2000c1e1900 */
[----:B------:R-:W-:Y:S01]  /*142c0*/  ULDC UR4, c[0x0][0x288] ;  /* 0x0000a20000047ab9 */ /* 0x000fe20000000800 */
[----:B------:R-:W-:Y:S01]  /*142d0*/  IADD3.X R5, R30, UR7, RZ, P4, !PT ;  /* 0x000000071e057c10 */ /* 0x000fe2000a7fe4ff */
[----:B------:R-:W-:Y:S01]  /*142e0*/  IMAD.U32 R8, RZ, RZ, UR4 ;  /* 0x00000004ff087e24 */ /* 0x000fe2000f8e00ff */
[----:B------:R-:W-:-:S03]  /*142f0*/  ULDC.64 UR4, c[0x0][0x418] ;  /* 0x0001060000047ab9 */ /* 0x000fc60000000a00 */
[----:B------:R-:W5:Y:S04]  /*14300*/  @P2 LDG.E R0, desc[UR42][R4.64] ;  /* 0x0000002a04002981 */ /* 0x000f68000c1e1900 */
[----:B--2---:R0:W-:Y:S02]  /*14310*/  STL [R1+0x4], R6 ;  /* 0x0000040601007387 */ /* 0x0041e40000100800 */
[----:B0-----:R-:W-:-:S04]  /*14320*/  @P1 IADD3 R6, P3, R23, UR8, RZ ;  /* 0x0000000817061c10 */ /* 0x001fc8000ff7e0ff */
[----:B------:R-:W-:-:S05]  /*14330*/  @P1 IADD3.X R7, R30, UR9, RZ, P3, !PT ;  /* 0x000000091e071c10 */ /* 0x000fca0009ffe4ff */
[----:B------:R0:W2:Y:S01]  /*14340*/  @P1 LDG.E R8, desc[UR42][R6.64] ;  /* 0x0000002a06081981 */ /* 0x0000a2000c1e1900 */
        /* <DEDUP_REMOVED lines=8> */
[----:B--2---:R0:W-:Y:S02]  /*143d0*/  STL [R1+0x14], R8 ;  /* 0x0000140801007387 */ /* 0x0041e40000100800 */
[----:B0-----:R-:W-:Y:S01]  /*143e0*/  IMAD.U32 R8, RZ, RZ, UR4 ;  /* 0x00000004ff087e24 */ /* 0x001fe2000f8e00ff */
[----:B------:R-:W-:Y:S06]  /*143f0*/  @P1 BRA `(.L_x_3940) ;  /* 0x0000000000141947 */ /* 0x000fec0003800000 */
[----:B------:R-:W-:Y:S05]  /*14400*/  @!P0 BRA `(.L_x_3940) ;  /* 0x0000000000108947 */ /* 0x000fea0003800000 */
[----:B------:R-:W2:Y:S04]  /*14410*/  LDG.E R7, desc[UR42][R2.64] ;  /* 0x0000002a02077981 */ /* 0x000ea8000c1e1900 */
[----:B------:R-:W2:Y:S02]  /*14420*/  LDG.E R2, desc[UR42][R2.64+0x4] ;  /* 0x0000042a02027981 */ /* 0x000ea4000c1e1900 */
[----:B--2---:R-:W-:-:S05]  /*14430*/  IMAD.IADD R2, R2, 0x1, -R7 ;  /* 0x0000000102027824 */ /* 0x004fca00078e0a07 */
[----:B------:R0:W-:Y:S02]  /*14440*/  STL [R1+0x14], R2 ;  /* 0x0000140201007387 */ /* 0x0001e40000100800 */
.L_x_3940:
[----:B------:R-:W-:Y:S01]  /*14450*/  ULDC.64 UR4, c[0x0][0xa20] ;  /* 0x0002880000047ab9 */ /* 0x000fe20000000a00 */
[C---:B------:R-:W-:Y:S02]  /*14460*/  LOP3.LUT R7, R26.reuse, 0xff000000, RZ, 0xc0, !PT ;  /* 0xff0000001a077812 */ /* 0x040fe400078ec0ff */
[----:B------:R-:W-:Y:S02]  /*14470*/  ISETP.NE.U32.AND P0, PT, RZ, UR4, PT ;  /* 0x00000004ff007c0c */ /* 0x000fe4000bf05070 */
[----:B------:R-:W-:Y:S02]  /*14480*/  SHF.R.U32.HI R7, RZ, 0x8, R7 ;  /* 0x00000008ff077819 */ /* 0x000fe40000011607 */
[----:B------:R-:W-:Y:S02]  /*14490*/  ISETP.NE.AND.EX P0, PT, RZ, UR5, PT, P0 ;  /* 0x00000005ff007c0c */ /* 0x000fe4000bf05300 */
[C---:B0-----:R-:W-:Y:S02]  /*144a0*/  LOP3.LUT R2, R26.reuse, 0xff0000, RZ, 0xc0, !PT ;  /* 0x00ff00001a027812 */ /* 0x041fe400078ec0ff */
[----:B------:R-:W-:Y:S01]  /*144b0*/  LOP3.LUT R16, R26, 0xffff, RZ, 0xc0, !PT ;  /* 0x0000ffff1a107812 */ /* 0x000fe200078ec0ff */
[----:B------:R-:W-:Y:S01]  /*144c0*/  IMAD.MOV.U32 R26, RZ, RZ, R31 ;  /* 0x000000ffff1a7224 */ /* 0x000fe200078e001f */
[----:B------:R-:W-:-:S07]  /*144d0*/  LEA.HI R7, R2, R7, RZ, 0x10 ;  /* 0x0000000702077211 */ /* 0x000fce00078f80ff */
[----:B------:R-:W-:Y:S05]  /*144e0*/  @!P0 BRA `(.L_x_3941) ;  /* 0x0000000000108947 */ /* 0x000fea0003800000 */
[----:B------:R-:W-:-:S04]  /*144f0*/  IADD3 R2, P0, R23, UR4, RZ ;  /* 0x0000000417027c10 */ /* 0x000fc8000ff1e0ff */
[----:B------:R-:W-:-:S05]  /*14500*/  IADD3.X R3, R30, UR5, RZ, P0, !PT ;  /* 0x000000051e037c10 */ /* 0x000fca00087fe4ff */
[----:B------:R0:W5:Y:S01]  /*14510*/  LDG.E R8, desc[UR42][R2.64] ;  /* 0x0000002a02087981 */ /* 0x000162000c1e1900 */
[----:B------:R-:W-:Y:S05]  /*14520*/  BRA `(.L_x_3942) ;  /* 0x0000000000247947 */ /* 0x000fea0003800000 */
.L_x_3941:
        /* <DEDUP_REMOVED lines=9> */
.L_x_3942:
[----:B0-----:R-:W2:Y:S04]  /*145c0*/  @P2 LDG.E R2, desc[UR42][R4.64] ;  /* 0x0000002a04022981 */ /* 0x001ea8000c1e1900 */
[----:B------:R0:W2:Y:S01]  /*145d0*/  @P2 LDG.E R4, desc[UR42][R4.64+0x4] ;  /* 0x0000042a04042981 */ /* 0x0000a2000c1e1900 */
[----:B-----5:R-:W-:Y:S01]  /*145e0*/  IMAD.IADD R8, R8, 0x1, -R33 ;  /* 0x0000000108087824 */ /* 0x020fe200078e0a21 */
[----:B------:R-:W-:Y:S01]  /*145f0*/  BSSY B0, `(.L_x_3943) ;  /* 0x000002a000007945 */ /* 0x000fe20003800000 */
[----:B------:R-:W-:Y:S02]  /*14600*/  LOP3.LUT R32, R7, 0xff, RZ, 0xc0, !PT ;  /* 0x000000ff07207812 */ /* 0x000fe400078ec0ff */
[----:B0-----:R-:W-:Y:S01]  /*14610*/  SHF.R.U32.HI R5, RZ, 0x10, R7 ;  /* 0x00000010ff057819 */ /* 0x001fe20000011607 */
[----:B--2---:R-:W-:-:S04]  /*14620*/  @P2 IMAD.IADD R6, R4, 0x1, -R2 ;  /* 0x0000000104062824 */ /* 0x004fc800078e0a02 */
[----:B------:R-:W-:-:S04]  /*14630*/  IMAD.IADD R3, R8, 0x1, R6 ;  /* 0x0000000108037824 */ /* 0x000fc800078e0206 */
[C---:B------:R-:W-:Y:S01]  /*14640*/  VIADD R4, R3.reuse, 0x3f ;  /* 0x0000003f03047836 */ /* 0x040fe20000000000 */
[----:B------:R-:W-:Y:S01]  /*14650*/  ISETP.GE.AND P1, PT, R3, 0x1, PT ;  /* 0x000000010300780c */ /* 0x000fe20003f26270 */
[----:B------:R0:W-:Y:S03]  /*14660*/  STL [R1], R3 ;  /* 0x0000000301007387 */ /* 0x0001e60000100800 */
[----:B------:R-:W-:-:S04]  /*14670*/  SHF.R.S32.HI R2, RZ, 0x1f, R4 ;  /* 0x0000001fff027819 */ /* 0x000fc80000011404 */
[----:B------:R-:W-:Y:S01]  /*14680*/  LEA.HI R4, R2, R4, RZ, 0x6 ;  /* 0x0000000402047211 */ /* 0x000fe200078f30ff */
[----:B0-----:R-:W-:-:S03]  /*14690*/  IMAD.MOV.U32 R3, RZ, RZ, RZ ;  /* 0x000000ffff037224 */ /* 0x001fc600078e00ff */
[----:B------:R-:W-:Y:S01]  /*146a0*/  SHF.R.S32.HI R4, RZ, 0x6, R4 ;  /* 0x00000006ff047819 */ /* 0x000fe20000011404 */
        /* <DEDUP_REMOVED lines=30> */
.L_x_3944:
[----:B------:R-:W-:Y:S05]  /*14890*/  BSYNC B0 ;  /* 0x0000000000007941 */ /* 0x000fea0003800000 */
.L_x_3943:
[-C--:B------:R-:W-:Y:S01]  /*148a0*/  IMAD R2, R32, R3.reuse, RZ ;  /* 0x0000000320027224 */ /* 0x080fe200078e02ff */
[----:B------:R-:W-:Y:S04]  /*148b0*/  BSSY B0, `(.L_x_3945) ;  /* 0x00001a8000007945 */ /* 0x000fe80003800000 */
[C---:B------:R-:W-:Y:S01]  /*148c0*/  VIADDMNMX R3, R2.reuse, R3, R4, PT ;  /* 0x0000000302037246 */ /* 0x040fe20003800104 */
[----:B------:R-:W-:-:S04]  /*148d0*/  IMAD R2, R2, 0x40, -R8 ;  /* 0x0000004002027824 */ /* 0x000fc800078e0a08 */
[----:B------:R-:W-:Y:S01]  /*148e0*/  IMAD R3, R3, 0x40, -R8 ;  /* 0x0000004003037824 */ /* 0x000fe200078e0a08 */
[----:B------:R-:W-:-:S04]  /*148f0*/  VIMNMX R7, RZ, R2, !PT ;  /* 0x00000002ff077248 */ /* 0x000fc80007fe0100 */
[----:B------:R-:W-:-:S04]  /*14900*/  VIMNMX R3, R3, R6, PT ;  /* 0x0000000603037248 */ /* 0x000fc80003fe0100 */
[----:B------:R-:W-:Y:S02]  /*14910*/  ISETP.GT.AND P0, PT, R3, R7, PT ;  /* 0x000000070300720c */ /* 0x000fe40003f04270 */
[----:B------:R-:W-:-:S11]  /*14920*/  SHF.R.U32.HI R7, RZ, 0x6, R7 ;  /* 0x00000006ff077819 */ /* 0x000fd60000011607 */
[----:B------:R-:W-:-:S05]  /*14930*/  @P0 VIADD R2, R3, 0x3f ;  /* 0x0000003f03020836 */ /* 0x000fca0000000000 */
[----:B------:R-:W-:-:S04]  /*14940*/  @P0 SHF.R.S32.HI R3, RZ, 0x1f, R2 ;  /* 0x0000001fff030819 */ /* 0x000fc80000011402 */
[----:B------:R-:W-:Y:S01]  /*14950*/  @P0 LEA.HI R3, R3, R2, RZ, 0x6 ;  /* 0x0000000203030211 */ /* 0x000fe200078f30ff */
[----:B------:R-:W-:-:S03]  /*14960*/  IMAD.MOV.U32 R2, RZ, RZ, R7 ;  /* 0x000000ffff027224 */ /* 0x000fc600078e0007 */
[----:B------:R-:W-:Y:S02]  /*14970*/  @P0 SHF.R.S32.HI R2, RZ, 0x6, R3 ;  /* 0x00000006ff020819 */ /* 0x000fe40000011403 */
        /* <DEDUP_REMOVED lines=10> */
.L_x_4093:
[----:B-1----:R-:W-:Y:S02]  /*14a20*/  ISETP.NE.AND P0, PT, R14, RZ, PT ;  /* 0x000000ff0e00720c */ /* 0x002fe40003f05270 */
[----:B------:R-:W-:-:S11]  /*14a30*/  PLOP3.LUT P6, PT, PT, PT, PT, 0x8, 0x0 ;  /* 0x000000000000781c */ /* 0x000fd60003fce170 */
[----:B------:R-:W-:Y:S05]  /*14a40*/  @P0 BRA `(.L_x_3948) ;  /* 0x00000000000c0947 */ /* 0x000fea0003800000 */
[----:B------:R-:W-:-:S03]  /*14a50*/  UMOV UR4, 0xffffffff ;  /* 0xffffffff00047882 */ /* 0x000fc60000000000 */
[----:B------:R-:W-:Y:S05]  /*14a60*/  BRA.DIV UR4, `(.L_x_3949) ;  /* 0x0000006e04547947 */ /* 0x000fea000b800000 */
[----:B------:R-:W-:-:S13]  /*14a70*/  ELECT P6, URZ, PT ;  /* 0x00000000003f782f */ /* 0x000fda00038c0000 */
.L_x_3948:
        /* <DEDUP_REMOVED lines=9> */
.L_x_4096:
[----:B------:R-:W-:Y:S05]  /*14b10*/  BSYNC B1 ;  /* 0x0000000000017941 */ /* 0x000fea0003800000 */
.L_x_3950:
        /* <DEDUP_REMOVED lines=10> */
.L_x_4097:
[----:B------:R-:W-:Y:S05]  /*14bc0*/  BSYNC B2 ;  /* 0x0000000000027941 */ /* 0x000fea0003800000 */
.L_x_3954:
        /* <DEDUP_REMOVED lines=9> */
.L_x_3957:
[----:B------:R-:W-:Y:S05]  /*14c60*/  BSYNC B2 ;  /* 0x0000000000027941 */ /* 0x000fea0003800000 */
.L_x_3956:
        /* <DEDUP_REMOVED lines=10> */
[----:B------:R-:W-:Y:S01]  /*14d10*/  VIADD R11, R3, 0x28c90 ;  /* 0x00028c90030b7836 */ /* 0x000fe20000000000 */
[----:B------:R-:W-:-:S09]  /*14d20*/  UMOV UR7, 0x12f00000 ;  /* 0x12f0000000077882 */ /* 0x000fd20000000000 */
.L_x_3958:
        /* <DEDUP_REMOVED lines=13> */
.L_x_4098:
[----:B------:R-:W-:Y:S05]  /*14e00*/  BSYNC B2 ;  /* 0x0000000000027941 */ /* 0x000fea0003800000 */
.L_x_3959:
[----:B------:R-:W-:Y:S01]  /*14e10*/  BSSY B2, `(.L_x_3961) ;  /* 0x000000b000027945 */ /* 0x000fe20003800000 */
[----:B------:R-:W-:Y:S02]  /*14e20*/  IMAD.MOV.U32 R12, RZ, RZ, 0x0 ;  /* 0x00000000ff0c7424 */ /* 0x000fe400078e00ff */
[----:B------:R-:W-:Y:S01]  /*14e30*/  IMAD.MOV.U32 R13, RZ, RZ, 0x12f00000 ;  /* 0x12f00000ff0d7424 */ /* 0x000fe200078e00ff */
[----:B------:R-:W-:Y:S06]  /*14e40*/  @P2 BRA `(.L_x_3962) ;  /* 0x00000000001c2947 */ /* 0x000fec0003800000 */
[----:B------:R-:W2:Y:S01]  /*14e50*/  S2R R10, SR_TID.X ;  /* 0x00000000000a7919 */ /* 0x000ea20000002100 */
[----:B01----:R-:W-:-:S04]  /*14e60*/  IMAD.MOV.U32 R8, RZ, RZ, 0x10000 ;  /* 0x00010000ff087424 */ /* 0x003fc800078e00ff */
[----:B------:R3:W-:Y:S01]  /*14e70*/  SYNCS.ARRIVE.TRANS64 RZ, [R3+URZ+0x28cb0], R8 ;  /* 0x028cb00803ff79a7 */ /* 0x0007e2000800003f */
[----:B--2---:R-:W-:-:S04]  /*14e80*/  LOP3.LUT R10, R10, 0x1f, RZ, 0xc0, !PT ;  /* 0x0000001f0a0a7812 */ /* 0x004fc800078ec0ff */
[----:B------:R-:W-:-:S13]  /*14e90*/  ISETP.NE.AND P0, PT, R10, RZ, PT ;  /* 0x000000ff0a00720c */ /* 0x000fda0003f05270 */
[----:B---3--:R-:W-:Y:S05]  /*14ea0*/  @!P0 BRA `(.L_x_3962) ;  /* 0x0000000000048947 */ /* 0x008fea0003800000 */
[----:B------:R-:W-:Y:S01]  /*14eb0*/  BPT.TRAP 0x1 ;  /* 0x000000040000795c */ /* 0x000fe20000300000 */
.L_x_3962:
[----:B------:R-:W-:Y:S05]  /*14ec0*/  BSYNC B2 ;  /* 0x0000000000027941 */ /* 0x000fea0003800000 */
.L_x_3961:
[----:B------:R-:W-:Y:S01]  /*14ed0*/  R2UR UR10, R14 ;  /* 0x000000000e0a72ca */ /* 0x000fe200000e0000 */
[----:B01----:R-:W-:Y:S01]  /*14ee0*/  IMAD R8, R19, 0x10000, R17 ;  /* 0x0001000013087824 */ /* 0x003fe200078e0211 */
[----:B------:R-:W-:Y:S01]  /*14ef0*/  R2UR UR6, R12 ;  /* 0x000000000c0672ca */ /* 0x000fe200000e0000 */
[----:B------:R-:W-:Y:S01]  /*14f00*/  UIADD3 UR4, UP0, UR40, 0x670, URZ ;  /* 0x0000067028047890 */ /* 0x000fe2000ff1e03f */
[----:B------:R-:W-:Y:S01]  /*14f10*/  R2UR UR7, R13 ;  /* 0x000000000d0772ca */ /* 0x000fe200000e0000 */
[----:B------:R-:W-:Y:S01]  /*14f20*/  VIADD R3, R3, 0x28cb0 ;  /* 0x00028cb003037836 */ /* 0x000fe20000000000 */
[----:B------:R-:W-:Y:S01]  /*14f30*/  PLOP3.LUT P0, PT, PT, PT, PT, 0x80, 0x0 ;  /* 0x000000000000781c */ /* 0x000fe20003f0f070 */
[----:B------:R-:W-:Y:S01]  /*14f40*/  VIADD R10, R8, 0x400 ;  /* 0x00000400080a7836 */ /* 0x000fe20000000000 */
[----:B------:R-:W-:-:S12]  /*14f50*/  UIADD3.X UR5, URZ, UR41, URZ, UP0, !UPT ;  /* 0x000000293f057290 */ /* 0x000fd800087fe43f */
.L_x_3963:
        /* <DEDUP_REMOVED lines=12> */
[----:B------:R-:W-:Y:S01]  /*15020*/  R2UR UR7, R13 ;  /* 0x000000000d0772ca */ /* 0x000fe200000e0000 */
[----:B------:R-:W-:Y:S01]  /*15030*/  UMOV UR10, 0x40 ;  /* 0x00000040000a7882 */ /* 0x000fe20000000000 */
[----:B------:R-:W-:-:S13]  /*15040*/  PLOP3.LUT P0, PT, PT, PT, PT, 0x80, 0x0 ;  /* 0x000000000000781c */ /* 0x000fda0003f0f070 */
.L_x_3964:
        /* <DEDUP_REMOVED lines=15> */
.L_x_3965:
        /* <DEDUP_REMOVED lines=15> */
.L_x_3966:
        /* <DEDUP_REMOVED lines=15> */
.L_x_3967:
        /* <DEDUP_REMOVED lines=15> */
.L_x_3968:
        /* <DEDUP_REMOVED lines=15> */
.L_x_3969:
        /* <DEDUP_REMOVED lines=15> */
.L_x_3970:
        /* <DEDUP_REMOVED lines=10> */
.L_x_3953:
[----:B------:R-:W-:Y:S05]  /*15690*/  BSYNC B1 ;  /* 0x0000000000017941 */ /* 0x000fea0003800000 */
.L_x_3952:
        /* <DEDUP_REMOVED lines=9> */
.L_x_3990:
[----:B------:R-:W-:Y:S05]  /*15730*/  YIELD ;  /* 0x0000000000007946 */ /* 0x000fea0003800000 */
[----:B------:R-:W-:Y:S04]  /*15740*/  BSSY B1, `(.L_x_3971) ;  /* 0x00000b6000017945 */ /* 0x000fe80003800000 */
[----:B------:R-:W-:Y:S05]  /*15750*/  @!P6 BRA `(.L_x_3972) ;  /* 0x0000000800d0e947 */ /* 0x000fea0003800000 */
[----:B------:R-:W-:Y:S01]  /*15760*/  IMAD R8, R19, 0x8, R17 ;  /* 0x0000000813087824 */ /* 0x000fe200078e0211 */
[----:B------:R-:W-:Y:S01]  /*15770*/  SHF.L.U32 R2, R29, 0x1f, RZ ;  /* 0x0000001f1d027819 */ /* 0x000fe200000006ff */
[----:B0-----:R-:W0:Y:S01]  /*15780*/  S2R R3, SR_TID.X ;  /* 0x0000000000037919 */ /* 0x001e220000002100 */
[----:B------:R-:W-:Y:S02]  /*15790*/  BSSY B2, `(.L_x_3973) ;  /* 0x0000005000027945 */ /* 0x000fe40003800000 */
[----:B------:R-:W1:Y:S01]  /*157a0*/  SYNCS.PHASECHK.TRANS64.TRYWAIT P2, [R8+URZ+0x28ca0], R2 ;  /* 0x028ca002080075a7 */ /* 0x000e62000804017f */
[----:B0-----:R-:W-:-:S04]  /*157b0*/  LOP3.LUT R3, R3, 0x7f, RZ, 0xc0, !PT ;  /* 0x0000007f03037812 */ /* 0x001fc800078ec0ff */
[----:B------:R-:W-:Y:S01]  /*157c0*/  ISETP.NE.AND P3, PT, R3, RZ, PT ;  /* 0x000000ff0300720c */ /* 0x000fe20003f65270 */
[----:B-1----:R-:W-:-:S12]  /*157d0*/  @!P2 BRA `(.L_x_3974) ;  /* 0x000000600054a947 */ /* 0x002fd80003800000 */
.L_x_4099:
[----:B------:R-:W-:Y:S05]  /*157e0*/  BSYNC B2 ;  /* 0x0000000000027941 */ /* 0x000fea0003800000 */
.L_x_3973:
        /* <DEDUP_REMOVED lines=9> */
.L_x_3976:
[----:B------:R-:W-:Y:S05]  /*15880*/  BSYNC B2 ;  /* 0x0000000000027941 */ /* 0x000fea0003800000 */
.L_x_3975:
        /* <DEDUP_REMOVED lines=11> */
.L_x_3977:
        /* <DEDUP_REMOVED lines=13> */
.L_x_4100:
[----:B------:R-:W-:Y:S05]  /*15a10*/  BSYNC B2 ;  /* 0x0000000000027941 */ /* 0x000fea0003800000 */
.L_x_3978:
        /* <DEDUP_REMOVED lines=11> */
.L_x_3981:
[----:B------:R-:W-:Y:S05]  /*15ad0*/  BSYNC B2 ;  /* 0x0000000000027941 */ /* 0x000fea0003800000 */
.L_x_3980:
        /* <DEDUP_REMOVED lines=9> */
.L_x_3982:
        /* <DEDUP_REMOVED lines=15> */
.L_x_3983:
        /* <DEDUP_REMOVED lines=15> */
.L_x_3984:
        /* <DEDUP_REMOVED lines=15> */
.L_x_3985:
        /* <DEDUP_REMOVED lines=15> */
.L_x_3986:
        /* <DEDUP_REMOVED lines=15> */
.L_x_3987:
        /* <DEDUP_REMOVED lines=15> */
.L_x_3988:
        /* <DEDUP_REMOVED lines=15> */
.L_x_3989:
        /* <DEDUP_REMOVED lines=10> */
.L_x_3972:
[----:B------:R-:W-:Y:S05]  /*162a0*/  BSYNC B1 ;  /* 0x0000000000017941 */ /* 0x000fea0003800000 */
.L_x_3971:
        /* <DEDUP_REMOVED lines=8> */
.L_x_3946:
[----:B------:R-:W-:Y:S05]  /*16330*/  BSYNC B0 ;  /* 0x0000000000007941 */ /* 0x000fea0003800000 */
.L_x_3945:
[----:B------:R-:W-:Y:S05]  /*16340*/  @!P0 WARPSYNC.ALL ;  /* 0x0000000000008948 */ /* 0x000fea0003800000 */
[----:B------:R-:W-:Y:S01]  /*16350*/  @!P0 BAR.SYNC.DEFER_BLOCKING 0xc, 0x180 ;  /* 0x0306000000008b1d */ /* 0x000fe20000010000 */
[----:B------:R-:W-:-:S05]  /*16360*/  IMAD.MOV.U32 R0, RZ, RZ, RZ ;  /* 0x000000ffff007224 */ /* 0x000fca00078e00ff */
[----:B------:R-:W-:Y:S04]  /*16370*/  BSSY B0, `(.L_x_3991) ;  /* 0x000001e000007945 */ /* 0x000fe80003800000 */
[----:B------:R-:W-:Y:S05]  /*16380*/  @!P1 BRA `(.L_x_3992) ;  /* 0x0000000000709947 */ /* 0x000fea0003800000 */
[----:B------:R-:W-:-:S13]  /*16390*/  ISETP.NE.AND P0, PT, R5, RZ, PT ;  /* 0x000000ff0500720c */ /* 0x000fda0003f05270 */
[----:B------:R-:W1:Y:S02]  /*163a0*/  @!P0 LDC R5, c[0x0][0x9f0] ;  /* 0x00027c00ff058b82 */ /* 0x000e640000000800 */
[-C--:B-1----:R-:W-:Y:S02]  /*163b0*/  IABS R0, R5.reuse ;  /* 0x0000000500007213 */ /* 0x082fe40000000000 */
[----:B------:R-:W-:Y:S02]  /*163c0*/  IABS R7, R5 ;  /* 0x0000000500077213 */ /* 0x000fe40000000000 */
[----:B------:R-:W1:Y:S03]  /*163d0*/  I2F.RP R2, R0 ;  /* 0x0000000000027306 */ /* 0x000e660000209400 */
[----:B------:R-:W-:-:S05]  /*163e0*/  IMAD.MOV R7, RZ, RZ, -R7 ;  /* 0x000000ffff077224 */ /* 0x000fca00078e0a07 */
[----:B-1----:R-:W1:Y:S02]  /*163f0*/  MUFU.RCP R2, R2 ;  /* 0x0000000200027308 */ /* 0x002e640000001000 */
[----:B-1----:R-:W-:-:S06]  /*16400*/  VIADD R2, R2, 0xffffffe ;  /* 0x0ffffffe02027836 */ /* 0x002fcc0000000000 */
[----:B0-----:R-:W0:Y:S02]  /*16410*/  F2I.FTZ.U32.TRUNC.NTZ R3, R2 ;  /* 0x0000000200037305 */ /* 0x001e24000021f000 */
        /* <DEDUP_REMOVED lines=19> */
.L_x_3992:
[----:B------:R-:W-:Y:S05]  /*16550*/  BSYNC B0 ;  /* 0x0000000000007941 */ /* 0x000fea0003800000 */
.L_x_3991:
        /* <DEDUP_REMOVED lines=21> */
[----:B0-----:R-:W-:Y:S01]  /*166b0*/  IADD3 R24, R0, UR37, R7 ;  /* 0x0000002500187c10 */ /* 0x001fe2000fffe007 */
[----:B------:R-:W-:Y:S06]  /*166c0*/  BRA `(.L_x_3995) ;  /* 0x0000003400707947 */ /* 0x000fec0003800000 */
.L_x_3994:
        /* <DEDUP_REMOVED lines=9> */
[----:B0-----:R-:W0:Y:S01]  /*16760*/  LDC.64 R2, c[0x4][R2] ;  /* 0x0100000002027b82 */ /* 0x001e220000000a00 */
        /* <DEDUP_REMOVED lines=10> */
.L_x_3997:
[----:B------:R-:W-:Y:S05]  /*16810*/  BSYNC B6 ;  /* 0x0000000000067941 */ /* 0x000fea0003800000 */
.L_x_3996:
        /* <DEDUP_REMOVED lines=8> */
[----:B0-----:R0:W1:Y:S01]  /*168a0*/  LDC.64 R2, c[0x4][R34] ;  /* 0x0100000022027b82 */ /* 0x0010620000000a00 */
        /* <DEDUP_REMOVED lines=11> */
.L_x_4000:
        /* <DEDUP_REMOVED lines=15> */
.L_x_3999:
[----:B------:R-:W-:Y:S05]  /*16a50*/  BSYNC B6 ;  /* 0x0000000000067941 */ /* 0x000fea0003800000 */
.L_x_3998:
[----:B------:R-:W2:Y:S01]  /*16a60*/  LDL R34, [R1+0x18] ;  /* 0x0000180001227983 */ /* 0x000ea20000100800 */
[----:B------:R-:W-:Y:S01]  /*16a70*/  ULDC.64 UR4, c[0x0][0x9f8] ;  /* 0x00027e0000047ab9 */ /* 0x000fe20000000a00 */
[----:B------:R-:W1:Y:S02]  /*16a80*/  LDC R8, c[0x0][0x430] ;  /* 0x00010c00ff087b82 */ /* 0x000e640000000800 */
[----:B------:R-:W3:Y:S01]  /*16a90*/  LDL R20, [R1] ;  /* 0x0000000001147983 */ /* 0x000ee20000100800 */
[----:B------:R-:W-:Y:S01]  /*16aa0*/  ISETP.NE.U32.AND P0, PT, RZ, UR4, PT ;  /* 0x00000004ff007c0c */ /* 0x000fe2000bf05070 */
[----:B------:R-:W4:Y:S03]  /*16ab0*/  S2R R21, SR_TID.X ;  /* 0x0000000000157919 */ /* 0x000f260000002100 */
[----:B------:R-:W-:-:S13]  /*16ac0*/  ISETP.NE.AND.EX P0, PT, RZ, UR5, PT, P0 ;  /* 0x00000005ff007c0c */ /* 0x000fda000bf05300 */
[----:B------:R-:W-:Y:S01]  /*16ad0*/  @P0 IADD3 R2, P1, R23, UR4, RZ ;  /* 0x0000000417020c10 */ /* 0x000fe2000ff3e0ff */
[----:B------:R-:W-:-:S03]  /*16ae0*/  ULDC UR4, c[0x0][0x320] ;  /* 0x0000c80000047ab9 */ /* 0x000fc60000000800 */
[----:B0-----:R-:W-:-:S05]  /*16af0*/  @P0 IADD3.X R3, R30, UR5, RZ, P1, !PT ;  /* 0x000000051e030c10 */ /* 0x001fca0008ffe4ff */
[----:B------:R0:W3:Y:S01]  /*16b00*/  @P0 LDG.E R26, desc[UR42][R2.64] ;  /* 0x0000002a021a0981 */ /* 0x0000e2000c1e1900 */
[----:B----4-:R-:W-:-:S04]  /*16b10*/  LOP3.LUT R21, R21, 0x7f, RZ, 0xc0, !PT ;  /* 0x0000007f15157812 */ /* 0x010fc800078ec0ff */
[----:B------:R-:W-:Y:S02]  /*16b20*/  SHF.R.U32.HI R0, RZ, 0x3, R21 ;  /* 0x00000003ff007819 */ /* 0x000fe40000011615 */
[----:B------:R-:W4:Y:S01]  /*16b30*/  S2R R21, SR_TID.X ;  /* 0x0000000000157919 */ /* 0x000f220000002100 */
[----:B-1----:R-:W-:Y:S01]  /*16b40*/  ISETP.NE.AND P1, PT, R8, 0x1, PT ;  /* 0x000000010800780c */ /* 0x002fe20003f25270 */
[----:B------:R-:W1:Y:S01]  /*16b50*/  S2R R9, SR_TID.X ;  /* 0x0000000000097919 */ /* 0x000e620000002100 */
[----:B------:R-:W1:Y:S11]  /*16b60*/  S2R R6, SR_TID.X ;  /* 0x0000000000067919 */ /* 0x000e760000002100 */
[----:B0-----:R-:W0:Y:S08]  /*16b70*/  @P1 LDC R3, c[0x0][0x434] ;  /* 0x00010d00ff031b82 */ /* 0x001e300000000800 */
[----:B------:R-:W0:Y:S01]  /*16b80*/  @P1 LDC R2, c[0x0][0x438] ;  /* 0x00010e00ff021b82 */ /* 0x000e220000000800 */
[----:B----4-:R-:W-:-:S05]  /*16b90*/  IMAD.SHL.U32 R21, R21, 0x10, RZ ;  /* 0x0000001015157824 */ /* 0x010fca00078e00ff */
[----:B------:R-:W-:Y:S01]  /*16ba0*/  LOP3.LUT R21, R0, 0x70, R21, 0xf8, !PT ;  /* 0x0000007000157812 */ /* 0x000fe200078ef815 */
[----:B-1----:R-:W-:Y:S02]  /*16bb0*/  IMAD.SHL.U32 R9, R9, 0x8, RZ ;  /* 0x0000000809097824 */ /* 0x002fe400078e00ff */
[----:B------:R-:W-:-:S03]  /*16bc0*/  IMAD.SHL.U32 R6, R6, 0x8, RZ ;  /* 0x0000000806067824 */ /* 0x000fc600078e00ff */
[----:B------:R-:W-:Y:S02]  /*16bd0*/  LOP3.LUT R9, R9, 0x38, RZ, 0xc0, !PT ;  /* 0x0000003809097812 */ /* 0x000fe400078ec0ff */
[----:B------:R-:W-:Y:S02]  /*16be0*/  LOP3.LUT R6, R6, 0x38, RZ, 0xc0, !PT ;  /* 0x0000003806067812 */ /* 0x000fe400078ec0ff */
[----:B------:R-:W-:Y:S02]  /*16bf0*/  ISETP.GE.AND P3, PT, R9, UR4, PT ;  /* 0x0000000409007c0c */ /* 0x000fe4000bf66270 */
[----:B------:R-:W-:Y:S02]  /*16c00*/  LOP3.LUT R18, R18, 0xffffffbf, RZ, 0xc0, !PT ;  /* 0xffffffbf12127812 */ /* 0x000fe400078ec0ff */
[----:B------:R-:W-:Y:S01]  /*16c10*/  LOP3.LUT R6, R6, 0x80, RZ, 0xfc, !PT ;  /* 0x0000008006067812 */ /* 0x000fe200078efcff */
[----:B------:R-:W1:Y:S01]  /*16c20*/  S2R R11, SR_TID.X ;  /* 0x00000000000b7919 */ /* 0x000e620000002100 */
[----:B------:R-:W4:Y:S01]  /*16c30*/  S2R R10, SR_TID.X ;  /* 0x00000000000a7919 */ /* 0x000f220000002100 */
[----:B------:R-:W-:-:S02]  /*16c40*/  IMAD.MOV.U32 R36, RZ, RZ, RZ ;  /* 0x000000ffff247224 */ /* 0x000fc400078e00ff */
[----:B-1----:R-:W-:Y:S02]  /*16c50*/  IMAD.SHL.U32 R11, R11, 0x8, RZ ;  /* 0x000000080b0b7824 */ /* 0x002fe400078e00ff */
[----:B----4-:R-:W-:-:S03]  /*16c60*/  IMAD.SHL.U32 R10, R10, 0x8, RZ ;  /* 0x000000080a0a7824 */ /* 0x010fc600078e00ff */
[----:B------:R-:W-:-:S04]  /*16c70*/  LOP3.LUT R11, R11, 0x38, RZ, 0xc0, !PT ;  /* 0x000000380b0b7812 */ /* 0x000fc800078ec0ff */
[----:B------:R-:W-:Y:S02]  /*16c80*/  LOP3.LUT R11, R11, 0x180, RZ, 0xfc, !PT ;  /* 0x000001800b0b7812 */ /* 0x000fe400078efcff */
[----:B------:R-:W-:-:S04]  /*16c90*/  LOP3.LUT R10, R10, 0x38, RZ, 0xc0, !PT ;  /* 0x000000380a0a7812 */ /* 0x000fc800078ec0ff */
[----:B------:R-:W-:Y:S02]  /*16ca0*/  LOP3.LUT R12, R10, 0x1c0, RZ, 0xfc, !PT ;  /* 0x000001c00a0c7812 */ /* 0x000fe400078efcff */
[----:B--2---:R-:W-:Y:S02]  /*16cb0*/  LEA R23, R34, 0xffffffc0, 0x6 ;  /* 0xffffffc022177811 */ /* 0x004fe400078e30ff */
[----:B------:R-:W1:Y:S03]  /*16cc0*/  S2R R34, SR_TID.X ;  /* 0x0000000000227919 */ /* 0x000e660000002100 */
[----:B------:R-:W-:Y:S02]  /*16cd0*/  IMAD.IADD R37, R21, 0x1, R23 ;  /* 0x0000000115257824 */ /* 0x000fe400078e0217 */
[----:B-1----:R-:W-:-:S05]  /*16ce0*/  IMAD.SHL.U32 R34, R34, 0x8, RZ ;  /* 0x0000000822227824 */ /* 0x002fca00078e00ff */
[----:B------:R-:W-:-:S04]  /*16cf0*/  LOP3.LUT R34, R34, 0x38, RZ, 0xc0, !PT ;  /* 0x0000003822227812 */ /* 0x000fc800078ec0ff */
[----:B------:R-:W-:-:S04]  /*16d00*/  LOP3.LUT R34, R34, 0x40, RZ, 0xfc, !PT ;  /* 0x0000004022227812 */ /* 0x000fc800078efcff */
[----:B------:R-:W-:Y:S02]  /*16d10*/  ISETP.GE.AND P2, PT, R34, UR4, PT ;  /* 0x0000000422007c0c */ /* 0x000fe4000bf46270 */
[----:B------:R-:W1:Y:S01]  /*16d20*/  S2R R34, SR_TID.X ;  /* 0x0000000000227919 */ /* 0x000e620000002100 */
[----:B---3--:R-:W-:-:S04]  /*16d30*/  ISETP.GE.AND P0, PT, R37, R20, PT ;  /* 0x000000142500720c */ /* 0x008fc80003f06270 */
[----:B------:R-:W-:Y:S01]  /*16d40*/  ISETP.GT.U32.OR P0, PT, R21, 0x3f, P0 ;  /* 0x0000003f1500780c */ /* 0x000fe20000704470 */
[----:B------:R-:W-:Y:S01]  /*16d50*/  IMAD.IADD R37, R37, 0x1, R33 ;  /* 0x0000000125257824 */ /* 0x000fe200078e0221 */
[----:B------:R-:W-:-:S03]  /*16d60*/  SEL R7, RZ, 0xffffffff, P2 ;  /* 0xffffffffff077807 */ /* 0x000fc60001000000 */
[----:B0-----:R-:W-:-:S08]  /*16d70*/  @P1 IMAD.HI.U32 R3, R37, R3, RZ ;  /* 0x0000000325031227 */ /* 0x001fd000078e00ff */
[----:B------:R-:W0:Y:S01]  /*16d80*/  @!P0 LDC.64 R4, c[0x0][0x428] ;  /* 0x00010a00ff048b82 */ /* 0x000e220000000a00 */
[----:B------:R-:W-:Y:S01]  /*16d90*/  IMAD.MOV.U32 R0, RZ, RZ, R37 ;  /* 0x000000ffff007224 */ /* 0x000fe200078e0025 */
[----:B------:R-:W-:Y:S01]  /*16da0*/  @P1 SHF.R.U32.HI R0, RZ, R2, R3 ;  /* 0x00000002ff001219 */ /* 0x000fe20000011603 */
[----:B------:R-:W-:Y:S02]  /*16db0*/  IMAD.SHL.U32 R7, R7, 0x2, RZ ;  /* 0x0000000207077824 */ /* 0x000fe400078e00ff */
[----:B-1----:R-:W-:-:S05]  /*16dc0*/  IMAD.SHL.U32 R34, R34, 0x8, RZ ;  /* 0x0000000822227824 */ /* 0x002fca00078e00ff */
[----:B------:R-:W-:-:S04]  /*16dd0*/  LOP3.LUT R34, R34, 0x38, RZ, 0xc0, !PT ;  /* 0x0000003822227812 */ /* 0x000fc800078ec0ff */
[----:B------:R-:W-:Y:S02]  /*16de0*/  LOP3.LUT R34, R34, 0xc0, RZ, 0xfc, !PT ;  /* 0x000000c022227812 */ /* 0x000fe400078efcff */
[----:B------:R-:W-:Y:S02]  /*16df0*/  @P2 LOP3.LUT R18, R18, 0x40, RZ, 0xfc, !PT ;  /* 0x0000004012122812 */ /* 0x000fe400078efcff */
[----:B------:R-:W-:Y:S02]  /*16e00*/  SEL R2, RZ, 0x1, P3 ;  /* 0x00000001ff027807 */ /* 0x000fe40001800000 */
[----:B------:R-:W-:Y:S02]  /*16e10*/  ISETP.GE.AND P2, PT, R6, UR4, PT ;  /* 0x0000000406007c0c */ /* 0x000fe4000bf46270 */
[----:B------:R-:W-:Y:S02]  /*16e20*/  ISETP.GE.AND P1, PT, R34, UR4, PT ;  /* 0x0000000422007c0c */ /* 0x000fe4000bf26270 */
[----:B------:R-:W-:-:S02]  /*16e30*/  LOP3.LUT R7, R7, 0x2, R2, 0xe2, !PT ;  /* 0x0000000207077812 */ /* 0x000fc400078ee202 */
[----:B------:R-:W-:Y:S02]  /*16e40*/  SEL R2, RZ, 0x4, P2 ;  /* 0x00000004ff027807 */ /* 0x000fe40001000000 */
[----:B------:R-:W-:Y:S02]  /*16e50*/  SEL R3, RZ, 0x8, P1 ;  /* 0x00000008ff037807 */ /* 0x000fe40000800000 */
[----:B------:R-:W-:Y:S02]  /*16e60*/  SHF.R.S32.HI R34, RZ, 0x1f, R26 ;  /* 0x0000001fff227819 */ /* 0x000fe4000001141a */
[----:B------:R-:W-:Y:S01]  /*16e70*/  LOP3.LUT R7, R3, R7, R2, 0xfe, !PT ;  /* 0x0000000703077212 */ /* 0x000fe200078efe02 */
[--C-:B------:R-:W-:Y:S01]  /*16e80*/  @!P0 IMAD.MOV.U32 R2, RZ, RZ, R0.reuse ;  /* 0x000000ffff028224 */ /* 0x100fe200078e0000 */
[----:B------:R-:W-:Y:S01]  /*16e90*/  @!P0 SHF.R.S32.HI R3, RZ, 0x1f, R0 ;  /* 0x0000001fff038819 */ /* 0x000fe20000011400 */
[----:B0-----:R-:W-:-:S04]  /*16ea0*/  @!P0 IMAD R6, R34, R4, RZ ;  /* 0x0000000422068224 */ /* 0x001fc800078e02ff */
[C---:B------:R-:W-:Y:S02]  /*16eb0*/  @!P0 IMAD R6, R26.reuse, R5, R6 ;  /* 0x000000051a068224 */ /* 0x040fe400078e0206 */
[----:B------:R-:W-:Y:S02]  /*16ec0*/  @!P0 IMAD.WIDE.U32 R2, R26, R4, R2 ;  /* 0x000000041a028225 */ /* 0x000fe400078e0002 */
[----:B------:R-:W0:Y:S01]  /*16ed0*/  @!P0 LDC.64 R4, c[0x0][0x418] ;  /* 0x00010600ff048b82 */ /* 0x000e220000000a00 */
[----:B------:R-:W-:-:S04]  /*16ee0*/  LOP3.LUT R18, R18, 0xffffff7f, RZ, 0xc0, !PT ;  /* 0xffffff7f12127812 */ /* 0x000fc800078ec0ff */
[----:B------:R-:W-:-:S04]  /*16ef0*/  @P3 LOP3.LUT R18, R18, 0x80, RZ, 0xfc, !PT ;  /* 0x0000008012123812 */ /* 0x000fc800078efcff */
[----:B------:R-:W-:-:S04]  /*16f00*/  LOP3.LUT R18, R18, 0xffffffdf, RZ, 0xc0, !PT ;  /* 0xffffffdf12127812 */ /* 0x000fc800078ec0ff */
[----:B------:R-:W-:-:S04]  /*16f10*/  @P2 LOP3.LUT R18, R18, 0x20, RZ, 0xfc, !PT ;  /* 0x0000002012122812 */ /* 0x000fc800078efcff */
[----:B------:R-:W-:Y:S01]  /*16f20*/  LOP3.LUT R18, R18, 0xffffffef, RZ, 0xc0, !PT ;  /* 0xffffffef12127812 */ /* 0x000fe200078ec0ff */
[----:B------:R-:W-:-:S03]  /*16f30*/  @!P0 IMAD.IADD R6, R3, 0x1, R6 ;  /* 0x0000000103068824 */ /* 0x000fc600078e0206 */
[----:B------:R-:W-:Y:S02]  /*16f40*/  @P1 LOP3.LUT R18, R18, 0x10, RZ, 0xfc, !PT ;  /* 0x0000001012121812 */ /* 0x000fe400078efcff */
[----:B0-----:R-:W-:-:S04]  /*16f50*/  @!P0 LEA R4, P1, R2, R4, 0x2 ;  /* 0x0000000402048211 */ /* 0x001fc800078210ff */
[----:B------:R-:W-:-:S05]  /*16f60*/  @!P0 LEA.HI.X R5, R2, R5, R6, 0x2, P1 ;  /* 0x0000000502058211 */ /* 0x000fca00008f1406 */
[----:B------:R0:W5:Y:S01]  /*16f70*/  @!P0 LDG.E R36, desc[UR42][R4.64] ;  /* 0x0000002a04248981 */ /* 0x000162000c1e1900 */
[----:B------:R-:W-:Y:S02]  /*16f80*/  ISETP.GE.AND P0, PT, R11, UR4, PT ;  /* 0x000000040b007c0c */ /* 0x000fe4000bf06270 */
[C---:B------:R-:W-:Y:S02]  /*16f90*/  LOP3.LUT R11, R10.reuse, 0x100, RZ, 0xfc, !PT ;  /* 0x000001000a0b7812 */ /* 0x040fe400078efcff */
[----:B------:R-:W-:Y:S02]  /*16fa0*/  LOP3.LUT R10, R10, 0x140, RZ, 0xfc, !PT ;  /* 0x000001400a0a7812 */ /* 0x000fe400078efcff */
[----:B------:R-:W-:Y:S02]  /*16fb0*/  ISETP.GE.AND P3, PT, R11, UR4, PT ;  /* 0x000000040b007c0c */ /* 0x000fe4000bf66270 */
[----:B------:R-:W-:Y:S02]  /*16fc0*/  ISETP.GE.AND P2, PT, R10, UR4, PT ;  /* 0x000000040a007c0c */ /* 0x000fe4000bf46270 */
[----:B0-----:R-:W-:-:S02]  /*16fd0*/  SEL R4, RZ, 0x10, P3 ;  /* 0x00000010ff047807 */ /* 0x001fc40001800000 */
[----:B------:R-:W-:Y:S02]  /*16fe0*/  SEL R5, RZ, 0x20, P2 ;  /* 0x00000020ff057807 */ /* 0x000fe40001000000 */
[----:B------:R-:W-:Y:S02]  /*16ff0*/  SEL R3, RZ, 0x40, P0 ;  /* 0x00000040ff037807 */ /* 0x000fe40000000000 */
[----:B------:R-:W-:-:S04]  /*17000*/  LOP3.LUT R4, R5, R7, R4, 0xfe, !PT ;  /* 0x0000000705047212 */ /* 0x000fc800078efe04 */
[----:B------:R-:W-:Y:S02]  /*17010*/  LOP3.LUT R3, R4, R3, RZ, 0xfc, !PT ;  /* 0x0000000304037212 */ /* 0x000fe400078efcff */
[----:B------:R-:W-:-:S03]  /*17020*/  LOP3.LUT R18, R18, 0xfffffff7, RZ, 0xc0, !PT ;  /* 0xfffffff712127812 */ /* 0x000fc600078ec0ff */
[----:B------:R0:W-:Y:S01]  /*17030*/  STL [R1+0x2c], R3 ;  /* 0x00002c0301007387 */ /* 0x0001e20000100800 */
[----:B------:R-:W-:Y:S01]  /*17040*/  ISETP.GE.AND P0, PT, R12, UR4, PT ;  /* 0x000000040c007c0c */ /* 0x000fe2000bf06270 */
[----:B------:R-:W-:Y:S01]  /*17050*/  ULDC UR4, c[0x0][0x2f4] ;  /* 0x0000bd0000047ab9 */ /* 0x000fe20000000800 */
[----:B------:R-:W-:Y:S02]  /*17060*/  @P3 LOP3.LUT R18, R18, 0x8, RZ, 0xfc, !PT ;  /* 0x0000000812123812 */ /* 0x000fe400078efcff */
[----:B------:R-:W-:Y:S02]  /*17070*/  SEL R2, RZ, 0x80, P0 ;  /* 0x00000080ff027807 */ /* 0x000fe40000000000 */
[----:B------:R-:W-:Y:S02]  /*17080*/  ISETP.GE.AND P0, PT, R9, UR4, PT ;  /* 0x0000000409007c0c */ /* 0x000fe4000bf06270 */
[----:B------:R-:W-:Y:S01]  /*17090*/  LOP3.LUT R18, R18, 0xfffffffb, RZ, 0xc0, !PT ;  /* 0xfffffffb12127812 */ /* 0x000fe200078ec0ff */
[----:B------:R-:W-:-:S03]  /*170a0*/  UMOV UR5, 0xffffffff ;  /* 0xffffffff00057882 */ /* 0x000fc60000000000 */
[----:B------:R-:W-:Y:S01]  /*170b0*/  @P2 LOP3.LUT R18, R18, 0x4, RZ, 0xfc, !PT ;  /* 0x0000000412122812 */ /* 0x000fe200078efcff */
[----:B------:R-:W-:-:S03]  /*170c0*/  IMAD.MOV R0, RZ, RZ, -R0 ;  /* 0x000000ffff007224 */ /* 0x000fc600078e0a00 */
[----:B------:R-:W-:Y:S01]  /*170d0*/  LOP3.LUT R18, R18, 0xfffffffd, RZ, 0xc0, !PT ;  /* 0xfffffffd12127812 */ /* 0x000fe200078ec0ff */
[----:B------:R-:W-:Y:S02]  /*170e0*/  IMAD R37, R8, R0, R37 ;  /* 0x0000000008257224 */ /* 0x000fe400078e0225 */
[----:B------:R-:W-:Y:S01]  /*170f0*/  IMAD.U32 R6, RZ, RZ, UR38 ;  /* 0x00000026ff067e24 */ /* 0x000fe2000f8e00ff */
[----:B------:R-:W-:Y:S01]  /*17100*/  @P0 LOP3.LUT R18, R18, 0x2, RZ, 0xfc, !PT ;  /* 0x0000000212120812 */ /* 0x000fe200078efcff */
[----:B0-----:R-:W-:Y:S06]  /*17110*/  BRA.DIV UR5, `(.L_x_4001) ;  /* 0x0000004a052c7947 */ /* 0x001fec000b800000 */
.L_x_4103:
[----:B------:R-:W-:Y:S02]  /*17120*/  LOP3.LUT R0, R3, R2, RZ, 0xfc, !PT ;  /* 0x0000000203007212 */ /* 0x000fe400078efcff */
[----:B------:R-:W-:Y:S02]  /*17130*/  ISETP.NE.AND P0, PT, R6, 0x3, PT ;  /* 0x000000030600780c */ /* 0x000fe40003f05270 */
[----:B------:R-:W-:Y:S01]  /*17140*/  ISETP.GT.U32.AND P1, PT, R21, 0x3f, PT ;  /* 0x0000003f1500780c */ /* 0x000fe20003f24070 */
[----:B------:R0:W-:Y:S01]  /*17150*/  STL [R1+0x8], R0 ;  /* 0x0000080001007387 */ /* 0x0001e20000100800 */
[----:B------:R-:W-:-:S09]  /*17160*/  LOP3.LUT R18, R18, 0xfffffbff, RZ, 0xc0, !PT ;  /* 0xfffffbff12127812 */ /* 0x000fd200078ec0ff */
[----:B------:R-:W-:-:S04]  /*17170*/  @P0 LOP3.LUT R18, R18, 0x400, RZ, 0xfc, !PT ;  /* 0x0000040012120812 */ /* 0x000fc800078efcff */
[----:B------:R-:W-:-:S04]  /*17180*/  LOP3.LUT R18, R18, 0xfffffffe, RZ, 0xc0, !PT ;  /* 0xfffffffe12127812 */ /* 0x000fc800078ec0ff */
[----:B------:R-:W-:Y:S01]  /*17190*/  @P1 LOP3.LUT R18, R18, 0x1, RZ, 0xfc, !PT ;  /* 0x0000000112121812 */ /* 0x000fe200078efcff */
[----:B0-----:R-:W-:Y:S06]  /*171a0*/  @!P0 BRA `(.L_x_4002) ;  /* 0x0000000000048947 */ /* 0x001fec0003800000 */
[----:B------:R-:W-:Y:S01]  /*171b0*/  BPT.TRAP 0x1 ;  /* 0x000000040000795c */ /* 0x000fe20000300000 */
.L_x_4002:
[----:B------:R-:W0:Y:S01]  /*171c0*/  S2R R0, SR_TID.X ;  /* 0x0000000000007919 */ /* 0x000e220000002100 */
[----:B------:R-:W-:Y:S01]  /*171d0*/  IMAD R30, R22, 0x8, R17 ;  /* 0x00000008161e7824 */ /* 0x000fe200078e0211 */
[----:B------:R-:W-:Y:S01]  /*171e0*/  BSSY B0, `(.L_x_4003) ;  /* 0x0000007000007945 */ /* 0x000fe20003800000 */
[----:B0-----:R-:W-:-:S04]  /*171f0*/  LOP3.LUT R0, R0, 0x7f, RZ, 0xc0, !PT ;  /* 0x0000007f00007812 */ /* 0x001fc800078ec0ff */
[----:B------:R-:W-:-:S04]  /*17200*/  SHF.R.U32.HI R0, RZ, 0x3, R0 ;  /* 0x00000003ff007819 */ /* 0x000fc80000011600 */
[----:B------:R-:W-:Y:S02]  /*17210*/  IADD3 R23, -R0, R20, -R23 ;  /* 0x0000001400177210 */ /* 0x000fe40007ffe917 */
[----:B------:R-:W-:-:S04]  /*17220*/  SHF.L.U32 R0, R28, 0x1f, RZ ;  /* 0x0000001f1c007819 */ /* 0x000fc800000006ff */
[----:B------:R-:W0:Y:S02]  /*17230*/  SYNCS.PHASECHK.TRANS64.TRYWAIT P0, [R30+URZ+0x28c40], R0 ;  /* 0x028c40001e0075a7 */ /* 0x000e24000800017f */
[----:B0-----:R-:W-:Y:S05]  /*17240*/  @!P0 BRA `(.L_x_4004) ;  /* 0x0000004800148947 */ /* 0x001fea0003800000 */
.L_x_4104:
[----:B------:R-:W-:Y:S05]  /*17250*/  BSYNC B0 ;  /* 0x0000000000007941 */ /* 0x000fea0003800000 */
.L_x_4003:
[----:B0-----:R-:W-:Y:S01]  /*17260*/  SHF.R.S32.HI R0, RZ, 0x1f, R37 ;  /* 0x0000001fff007819 */ /* 0x001fe20000011425 */
[----:B------:R-:W0:Y:S01]  /*17270*/  S2R R7, SR_TID.X ;  /* 0x0000000000077919 */ /* 0x000e220000002100 */
[----:B------:R-:W-:Y:S01]  /*17280*/  ULDC.64 UR4, c[0x0][0x300] ;  /* 0x0000c00000047ab9 */ /* 0x000fe20000000a00 */
[----:B-----5:R-:W-:Y:S01]  /*17290*/  SHF.R.S32.HI R4, RZ, 0x1f, R36 ;  /* 0x0000001fff047819 */ /* 0x020fe20000011424 */
[----:B------:R-:W-:Y:S01]  /*172a0*/  IMAD.WIDE.U32 R2, R37, UR4, RZ ;  /* 0x0000000425027c25 */ /* 0x000fe2000f8e00ff */
[----:B------:R1:W-:Y:S01]  /*172b0*/  STL [R1+0x24], R0 ;  /* 0x0000240001007387 */ /* 0x0003e20000100800 */
[----:B------:R-:W-:Y:S01]  /*172c0*/  ULDC.64 UR6, c[0x0][0x2e8] ;  /* 0x0000ba0000067ab9 */ /* 0x000fe20000000a00 */
[----:B------:R-:W-:Y:S02]  /*172d0*/  LOP3.LUT P2, RZ, R18, 0x2, RZ, 0xc0, !PT ;  /* 0x0000000212ff7812 */ /* 0x000fe4000784c0ff */
[----:B------:R2:W-:Y:S01]  /*172e0*/  STL [R1+0x28], R4 ;  /* 0x0000280401007387 */ /* 0x0005e20000100800 */
[----:B-1----:R-:W-:-:S04]  /*172f0*/  IMAD R0, R0, UR4, RZ ;  /* 0x0000000400007c24 */ /* 0x002fc8000f8e02ff */
[----:B------:R-:W-:Y:S01]  /*17300*/  IMAD R0, R37, UR5, R0 ;  /* 0x0000000525007c24 */ /* 0x000fe2000f8e0200 */
[----:B------:R-:W-:-:S03]  /*17310*/  ULDC.64 UR4, c[0x0][0x310] ;  /* 0x0000c40000047ab9 */ /* 0x000fc60000000a00 */
[----:B------:R-:W-:Y:S02]  /*17320*/  IMAD.IADD R3, R3, 0x1, R0 ;  /* 0x0000000103037824 */ /* 0x000fe400078e0200 */
[----:B------:R-:W-:Y:S02]  /*17330*/  IMAD R0, R4, UR4, RZ ;  /* 0x0000000404007c24 */ /* 0x000fe4000f8e02ff */
[----:B------:R-:W-:-:S04]  /*17340*/  IMAD.WIDE.U32 R2, R36, UR4, R2 ;  /* 0x0000000424027c25 */ /* 0x000fc8000f8e0002 */
[----:B------:R-:W-:Y:S01]  /*17350*/  IMAD R0, R36, UR5, R0 ;  /* 0x0000000524007c24 */ /* 0x000fe2000f8e0200 */
[----:B------:R-:W-:Y:S01]  /*17360*/  ULDC.64 UR4, c[0x0][0x308] ;  /* 0x0000c20000047ab9 */ /* 0x000fe20000000a00 */
[----:B0-----:R-:W-:Y:S02]  /*17370*/  IMAD.SHL.U32 R7, R7, 0x8, RZ ;  /* 0x0000000807077824 */ /* 0x001fe400078e00ff */
[----:B------:R-:W-:Y:S02]  /*17380*/  IMAD.IADD R3, R3, 0x1, R0 ;  /* 0x0000000103037824 */ /* 0x000fe400078e0200 */
[----:B--2---:R-:W-:Y:S01]  /*17390*/  IMAD R4, R22, 0x1000, R35 ;  /* 0x0000100016047824 */ /* 0x004fe200078e0223 */
[----:B------:R-:W-:Y:S01]  /*173a0*/  LOP3.LUT R7, R7, 0x38, RZ, 0xc0, !PT ;  /* 0x0000003807077812 */ /* 0x000fe200078ec0ff */
[----:B------:R-:W-:Y:S01]  /*173b0*/  IMAD.WIDE.U32 R2, R16, UR4, R2 ;  /* 0x0000000410027c25 */ /* 0x000fe2000f8e0002 */
[----:B------:R-:W-:-:S03]  /*173c0*/  UMOV UR4, 0xffffffff ;  /* 0xffffffff00047882 */ /* 0x000fc60000000000 */
[----:B------:R-:W-:Y:S01]  /*173d0*/  IMAD R5, R16, UR5, R3 ;  /* 0x0000000510057c24 */ /* 0x000fe2000f8e0203 */
[----:B------:R-:W-:-:S04]  /*173e0*/  LEA R0, P0, R2, UR6, 0x1 ;  /* 0x0000000602007c11 */ /* 0x000fc8000f8008ff */
[----:B------:R-:W-:Y:S02]  /*173f0*/  LEA.HI.X R5, R2, UR7, R5, 0x1, P0 ;  /* 0x0000000702057c11 */ /* 0x000fe400080f0c05 */
[----:B------:R-:W-:Y:S01]  /*17400*/  ISETP.GE.AND P0, PT, R23, 0x1, PT ;  /* 0x000000011700780c */ /* 0x000fe20003f06270 */
[----:B------:R-:W-:-:S12]  /*17410*/  BRA.DIV UR4, `(.L_x_4005) ;  /* 0x0000004604b47947 */ /* 0x000fd8000b800000 */
        /* <DEDUP_REMOVED lines=32> */
.L_x_4114:
        /* <DEDUP_REMOVED lines=10> */
.L_x_4006:
        /* <DEDUP_REMOVED lines=11> */
.L_x_4007:
[----:B------:R1:W5:Y:S01]  /*17770*/  LDL.LU R0, [R1+0x10] ;  /* 0x0000100001007983 */ /* 0x0003620000300800 */
[----:B------:R1:W-:Y:S03]  /*17780*/  SYNCS.ARRIVE.TRANS64.A1T0 RZ, [R30+URZ+0x28c30], RZ ;  /* 0x028c30ff1eff79a7 */ /* 0x0003e6000810003f */
[----:B0-----:R1:W5:Y:S04]  /*17790*/  LDL.LU R4, [R1+0x4] ;  /* 0x0000040001047983 */ /* 0x0013680000300800 */
[----:B------:R1:W5:Y:S02]  /*177a0*/  LDL R3, [R1+0x8] ;  /* 0x0000080001037983 */ /* 0x0003640000100800 */
[----:B------:R-:W-:Y:S05]  /*177b0*/  WARPSYNC.ALL ;  /* 0x0000000000007948 */ /* 0x000fea0003800000 */
[----:B------:R-:W-:Y:S01]  /*177c0*/  ULDC.64 UR4, c[0x0][0xa00] ;  /* 0x0002800000047ab9 */ /* 0x000fe20000000a00 */
[----:B------:R-:W-:Y:S01]  /*177d0*/  BSSY B6, `(.L_x_4008) ;  /* 0x0000025000067945 */ /* 0x000fe20003800000 */
[----:B------:R-:W-:Y:S01]  /*177e0*/  BAR.SYNC.DEFER_BLOCKING 0x8, 0x100 ;  /* 0x0204000000007b1d */ /* 0x000fe20000010000 */
[----:B------:R-:W-:-:S04]  /*177f0*/  ISETP.NE.U32.AND P0, PT, RZ, UR4, PT ;  /* 0x00000004ff007c0c */ /* 0x000fc8000bf05070 */
[----:B------:R-:W-:Y:S01]  /*17800*/  ISETP.NE.AND.EX P0, PT, RZ, UR5, PT, P0 ;  /* 0x00000005ff007c0c */ /* 0x000fe2000bf05300 */
[----:B------:R-:W-:-:S03]  /*17810*/  ULDC.64 UR4, c[0x0][0x298] ;  /* 0x0000a60000047ab9 */ /* 0x000fc60000000a00 */
[----:B------:R-:W-:-:S05]  /*17820*/  SEL R5, R31, RZ, !P0 ;  /* 0x000000ff1f057207 */ /* 0x000fca0004000000 */
[----:B------:R0:W-:Y:S01]  /*17830*/  STL [R1+0x1c], R5 ;  /* 0x00001c0501007387 */ /* 0x0001e20000100800 */
[----:B-----5:R-:W-:Y:S02]  /*17840*/  SEL R2, R0, RZ, !P0 ;  /* 0x000000ff00027207 */ /* 0x020fe40004000000 */
[----:B------:R-:W-:-:S03]  /*17850*/  SHF.R.S32.HI R0, RZ, 0x1f, R4 ;  /* 0x0000001fff007819 */ /* 0x000fc60000011404 */
[----:B------:R2:W-:Y:S01]  /*17860*/  STL [R1+0x34], R2 ;  /* 0x0000340201007387 */ /* 0x0005e20000100800 */
[----:B------:R-:W-:Y:S01]  /*17870*/  PRMT R31, R3, 0x8880, RZ ;  /* 0x00008880031f7816 */ /* 0x000fe200000000ff */
[----:B------:R-:W-:-:S03]  /*17880*/  IMAD R0, R0, UR4, RZ ;  /* 0x0000000400007c24 */ /* 0x000fc6000f8e02ff */
[----:B------:R-:W-:Y:S01]  /*17890*/  PRMT R31, R31, 0x7710, RZ ;  /* 0x000077101f1f7816 */ /* 0x000fe200000000ff */
[C---:B------:R-:W-:Y:S02]  /*178a0*/  IMAD R0, R4.reuse, UR5, R0 ;  /* 0x0000000504007c24 */ /* 0x040fe4000f8e0200 */
[----:B0-----:R-:W-:-:S04]  /*178b0*/  IMAD.WIDE.U32 R4, R4, UR4, RZ ;  /* 0x0000000404047c25 */ /* 0x001fc8000f8e00ff */
[----:B------:R-:W-:Y:S01]  /*178c0*/  IMAD.IADD R0, R5, 0x1, R0 ;  /* 0x0000000105007824 */ /* 0x000fe200078e0200 */
[----:B------:R0:W-:Y:S01]  /*178d0*/  STL.64 [R1], R4 ;  /* 0x0000000401007387 */ /* 0x0001e20000100a00 */
[----:B--2---:R-:W-:-:S03]  /*178e0*/  VIADD R2, R17, 0x20400 ;  /* 0x0002040011027836 */ /* 0x004fc60000000000 */
[----:B------:R0:W-:Y:S02]  /*178f0*/  STL [R1+0x10], R0 ;  /* 0x0000100001007387 */ /* 0x0001e40000100800 */
[----:B------:R-:W-:-:S13]  /*17900*/  LOP3.LUT P0, RZ, R2, 0x3ff, RZ, 0xc0, !PT ;  /* 0x000003ff02ff7812 */ /* 0x000fda000780c0ff */
[----:B0-----:R-:W-:Y:S05]  /*17910*/  @!P0 BRA `(.L_x_4009) ;  /* 0x0000000000408947 */ /* 0x001fea0003800000 */
        /* <DEDUP_REMOVED lines=16> */
.L_x_4009:
[----:B------:R-:W-:Y:S05]  /*17a20*/  BSYNC B6 ;  /* 0x0000000000067941 */ /* 0x000fea0003800000 */
.L_x_4008:
[----:B------:R-:W2:Y:S01]  /*17a30*/  LDL.LU R0, [R1+0x10] ;  /* 0x0000100001007983 */ /* 0x000ea20000300800 */
[----:B------:R-:W-:Y:S01]  /*17a40*/  ULDC.64 UR4, c[0x0][0x2d8] ;  /* 0x0000b60000047ab9 */ /* 0x000fe20000000a00 */
[----:B------:R-:W0:Y:S02]  /*17a50*/  LDC R7, c[0x0][0x448] ;  /* 0x00011200ff077b82 */ /* 0x000e240000000800 */
[----:B------:R-:W2:Y:S04]  /*17a60*/  LDL.LU.64 R2, [R1] ;  /* 0x0000000001027983 */ /* 0x000ea80000300a00 */
[----:B------:R-:W3:Y:S04]  /*17a70*/  LDL.LU R20, [R1+0x34] ;  /* 0x0000340001147983 */ /* 0x000ee80000300800 */
[----:B------:R-:W4:Y:S04]  /*17a80*/  LDL.LU R21, [R1+0x1c] ;  /* 0x00001c0001157983 */ /* 0x000f280000300800 */
[----:B------:R0:W5:Y:S02]  /*17a90*/  LDL R8, [R1+0x30] ;  /* 0x0000300001087983 */ /* 0x0001640000100800 */
[----:B0-----:R-:W-:-:S13]  /*17aa0*/  ISETP.NE.AND P0, PT, R7, 0x1, PT ;  /* 0x000000010700780c */ /* 0x001fda0003f05270 */
[----:B------:R-:W0:Y:S08]  /*17ab0*/  @P0 LDC R5, c[0x0][0x44c] ;  /* 0x00011300ff050b82 */ /* 0x000e300000000800 */
[----:B------:R-:W1:Y:S01]  /*17ac0*/  @P0 LDC R6, c[0x0][0x450] ;  /* 0x00011400ff060b82 */ /* 0x000e620000000800 */
[----:B--2---:R-:W-:Y:S02]  /*17ad0*/  IMAD.MOV.U32 R3, RZ, RZ, R0 ;  /* 0x000000ffff037224 */ /* 0x004fe400078e0000 */
[----:B------:R-:W-:-:S04]  /*17ae0*/  IMAD.WIDE.U32 R2, R16, UR4, R2 ;  /* 0x0000000410027c25 */ /* 0x000fc8000f8e0002 */
[----:B------:R-:W-:Y:S01]  /*17af0*/  IMAD R3, R16, UR5, R3 ;  /* 0x0000000510037c24 */ /* 0x000fe2000f8e0203 */
[----:B------:R-:W-:Y:S02]  /*17b00*/  ULDC.64 UR4, c[0x0][0x2e0] ;  /* 0x0000b80000047ab9 */ /* 0x000fe40000000a00 */
[----:B---3--:R-:W-:Y:S02]  /*17b10*/  IMAD R0, R20, UR4, RZ ;  /* 0x0000000414007c24 */ /* 0x008fe4000f8e02ff */
[----:B------:R-:W2:Y:S01]  /*17b20*/  S2R R20, SR_TID.X ;  /* 0x0000000000147919 */ /* 0x000ea20000002100 */
[----:B----4-:R-:W-:-:S04]  /*17b30*/  IMAD.WIDE.U32 R2, R21, UR4, R2 ;  /* 0x0000000415027c25 */ /* 0x010fc8000f8e0002 */
[----:B------:R-:W-:Y:S01]  /*17b40*/  IMAD R0, R21, UR5, R0 ;  /* 0x0000000515007c24 */ /* 0x000fe2000f8e0200 */
[----:B------:R-:W3:Y:S01]  /*17b50*/  S2R R9, SR_TID.X ;  /* 0x0000000000097919 */ /* 0x000ee20000002100 */
[----:B------:R-:W-:Y:S02]  /*17b60*/  ULDC.64 UR4, c[0x0][0x2d0] ;  /* 0x0000b40000047ab9 */ /* 0x000fe40000000a00 */
[----:B------:R-:W-:Y:S01]  /*17b70*/  IMAD.IADD R3, R3, 0x1, R0 ;  /* 0x0000000103037824 */ /* 0x000fe200078e0200 */
[----:B--2---:R-:W-:-:S04]  /*17b80*/  LOP3.LUT R20, R20, 0x7f, RZ, 0xc0, !PT ;  /* 0x0000007f14147812 */ /* 0x004fc800078ec0ff */
[----:B------:R-:W-:Y:S02]  /*17b90*/  SHF.R.U32.HI R21, RZ, 0x3, R20 ;  /* 0x00000003ff157819 */ /* 0x000fe40000011614 */
[----:B------:R-:W2:Y:S02]  /*17ba0*/  S2R R20, SR_TID.X ;  /* 0x0000000000147919 */ /* 0x000ea40000002100 */
[----:B--2---:R-:W-:-:S05]  /*17bb0*/  IMAD.SHL.U32 R20, R20, 0x10, RZ ;  /* 0x0000001014147824 */ /* 0x004fca00078e00ff */
[----:B------:R-:W-:-:S05]  /*17bc0*/  LOP3.LUT R20, R21, 0x70, R20, 0xf8, !PT ;  /* 0x0000007015147812 */ /* 0x000fca00078ef814 */
[----:B------:R-:W-:Y:S02]  /*17bd0*/  IMAD R0, R25, 0x40, R20 ;  /* 0x0000004019007824 */ /* 0x000fe400078e0214 */
[----:B------:R2:W5:Y:S02]  /*17be0*/  LDL R20, [R1+0x14] ;  /* 0x0000140001147983 */ /* 0x0005640000100800 */
[----:B0-----:R-:W-:-:S04]  /*17bf0*/  @P0 IMAD.HI.U32 R5, R0, R5, RZ ;  /* 0x0000000500050227 */ /* 0x001fc800078e00ff */
[----:B------:R-:W-:Y:S01]  /*17c00*/  IMAD.MOV.U32 R4, RZ, RZ, R0 ;  /* 0x000000ffff047224 */ /* 0x000fe200078e0000 */
[----:B-1----:R-:W-:Y:S01]  /*17c10*/  @P0 SHF.R.U32.HI R4, RZ, R6, R5 ;  /* 0x00000006ff040219 */ /* 0x002fe20000011605 */
[----:B------:R-:W0:Y:S04]  /*17c20*/  S2R R21, SR_TID.X ;  /* 0x0000000000157919 */ /* 0x000e280000002100 */
        /* <DEDUP_REMOVED lines=12> */
[----:B------:R-:W-:Y:S01]  /*17cf0*/  ULDC.64 UR4, c[0x0][0x280] ;  /* 0x0000a00000047ab9 */ /* 0x000fe20000000a00 */
[----:B---3--:R-:W-:Y:S01]  /*17d00*/  IMAD.SHL.U32 R9, R9, 0x8, RZ ;  /* 0x0000000809097824 */ /* 0x008fe200078e00ff */
[C---:B------:R-:W-:Y:S01]  /*17d10*/  LEA R0, P0, R2.reuse, UR4, 0x1 ;  /* 0x0000000402007c11 */ /* 0x040fe2000f8008ff */
[----:B------:R-:W-:Y:S01]  /*17d20*/  IMAD.IADD R3, R3, 0x1, R4 ;  /* 0x0000000103037824 */ /* 0x000fe200078e0204 */
[----:B------:R-:W-:Y:S02]  /*17d30*/  ULDC UR4, c[0x0][0x2b8] ;  /* 0x0000ae0000047ab9 */ /* 0x000fe40000000800 */
[----:B------:R-:W-:Y:S02]  /*17d40*/  LOP3.LUT R9, R9, 0x38, RZ, 0xc0, !PT ;  /* 0x0000003809097812 */ /* 0x000fe400078ec0ff */
[----:B------:R-:W-:Y:S01]  /*17d50*/  LEA.HI.X R2, R2, UR5, R3, 0x1, P0 ;  /* 0x0000000502027c11 */ /* 0x000fe200080f0c03 */
[----:B------:R-:W-:Y:S01]  /*17d60*/  UMOV UR5, 0xffffffff ;  /* 0xffffffff00057882 */ /* 0x000fe20000000000 */
[----:B0-----:R-:W-:-:S02]  /*17d70*/  LOP3.LUT R21, R21, 0x7f, RZ, 0xc0, !PT ;  /* 0x0000007f15157812 */ /* 0x001fc400078ec0ff */
[----:B------:R-:W-:Y:S02]  /*17d80*/  ISETP.GE.AND P1, PT, R9, UR4, PT ;  /* 0x0000000409007c0c */ /* 0x000fe4000bf26270 */
[----:B------:R-:W-:Y:S01]  /*17d90*/  SHF.R.U32.HI R10, RZ, 0x3, R21 ;  /* 0x00000003ff0a7819 */ /* 0x000fe20000011615 */
[----:B--2---:R-:W-:Y:S10]  /*17da0*/  BRA.DIV UR5, `(.L_x_4010) ;  /* 0x0000004205a07947 */ /* 0x004ff4000b800000 */
        /* <DEDUP_REMOVED lines=26> */
[----:B------:R-:W1:Y:S08]  /*17f50*/  SHFL.IDX PT, R4, R2, 0x2, 0x181f ;  /* 0x00581f0002047f89 */ /* 0x000e7000000e0000 */
[----:B0-----:R-:W-:-:S05]  /*17f60*/  @!P0 LEA R5, P2, R9, R5, 0x1 ;  /* 0x0000000509058211 */ /* 0x001fca00078408ff */
[----:B-1----:R-:W-:-:S05]  /*17f70*/  @!P0 IMAD.X R4, RZ, RZ, R4, P2 ;  /* 0x000000ffff048224 */ /* 0x002fca00010e0604 */
[----:B------:R-:W-:-:S04]  /*17f80*/  @!P0 LOP3.LUT R5, R5, R4, RZ, 0x3c, !PT ;  /* 0x0000000405058212 */ /* 0x000fc800078e3cff */
[----:B------:R-:W-:-:S04]  /*17f90*/  @!P0 LOP3.LUT R4, R5, R4, RZ, 0x3c, !PT ;  /* 0x0000000405048212 */ /* 0x000fc800078e3cff */
[----:B------:R-:W-:-:S05]  /*17fa0*/  @!P0 LOP3.LUT R5, R5, R4, RZ, 0x3c, !PT ;  /* 0x0000000405058212 */ /* 0x000fca00078e3cff */
[----:B------:R0:W-:Y:S04]  /*17fb0*/  @!P0 LDGSTS.E.BYPASS.LTC128B.128 [R8+0x21400], desc[UR42][R4.64], !P1 ;  /* 0x2140000004088fae */ /* 0x0001e8000c901d6a */
[----:B0-----:R0:W1:Y:S02]  /*17fc0*/  SHFL.IDX PT, R4, R2, 0x3, 0x181f ;  /* 0x00781f0002047f89 */ /* 0x00106400000e0000 */
.L_x_4123:
[----:B------:R-:W-:-:S05]  /*17fd0*/  VIADD R25, R25, 0x30 ;  /* 0x0000003019197836 */ /* 0x000fca0000000000 */
[----:B------:R-:W-:-:S13]  /*17fe0*/  ISETP.GE.AND P0, PT, R25, R3, PT ;  /* 0x000000031900720c */ /* 0x000fda0003f06270 */
[----:B0-----:R-:W-:-:S05]  /*17ff0*/  @!P0 LEA R2, P2, R9, R0, 0x1 ;  /* 0x0000000009028211 */ /* 0x001fca00078408ff */
[----:B-1----:R-:W-:-:S05]  /*18000*/  @!P0 IMAD.X R3, RZ, RZ, R4, P2 ;  /* 0x000000ffff038224 */ /* 0x002fca00010e0604 */
[----:B------:R-:W-:Y:S01]  /*18010*/  @!PT LDS RZ, [RZ] ;  /* 0x00000000fffff984 */ /* 0x000fe20000000800 */
[----:B------:R-:W-:Y:S01]  /*18020*/  @!PT LDS RZ, [RZ] ;  /* 0x00000000fffff984 */ /* 0x000fe20000000800 */
[----:B------:R-:W-:Y:S01]  /*18030*/  @!PT LDS RZ, [RZ] ;  /* 0x00000000fffff984 */ /* 0x000fe20000000800 */
[----:B------:R0:W-:Y:S01]  /*18040*/  @!P0 LDGSTS.E.BYPASS.LTC128B.128 [R8+0x21c00], desc[UR42][R2.64], !P1 ;  /* 0x21c0000002088fae */ /* 0x0001e2000c901d6a */
[----:B------:R-:W-:Y:S01]  /*18050*/  PLOP3.LUT P0, PT, PT, PT, PT, 0x80, 0x0 ;  /* 0x000000000000781c */ /* 0x000fe20003f0f070 */
[----:B------:R-:W-:-:S12]  /*18060*/  NOP ;  /* 0x0000000000007918 */ /* 0x000fd80000000000 */
.L_x_4011:
        /* <DEDUP_REMOVED lines=18> */
.L_x_4124:
[----:B------:R-:W-:Y:S05]  /*18190*/  BSYNC B0 ;  /* 0x0000000000007941 */ /* 0x000fea0003800000 */
.L_x_4012:
[----:B------:R-:W-:-:S05]  /*181a0*/  IMAD.U32 R2, RZ, RZ, UR38 ;  /* 0x00000026ff027e24 */ /* 0x000fca000f8e00ff */
[----:B------:R-:W-:-:S13]  /*181b0*/  ISETP.NE.AND P0, PT, R2, 0x3, PT ;  /* 0x000000030200780c */ /* 0x000fda0003f05270 */
[----:B------:R-:W-:Y:S05]  /*181c0*/  @!P0 BRA `(.L_x_4014) ;  /* 0x0000000000048947 */ /* 0x000fea0003800000 */
[----:B------:R-:W-:Y:S01]  /*181d0*/  BPT.TRAP 0x1 ;  /* 0x000000040000795c */ /* 0x000fe20000300000 */
.L_x_4014:
[----:B0-----:R-:W-:Y:S01]  /*181e0*/  SHF.L.U32 R0, R28, 0x1f, RZ ;  /* 0x0000001f1c007819 */ /* 0x001fe200000006ff */
[----:B------:R-:W-:Y:S03]  /*181f0*/  BSSY B0, `(.L_x_4015) ;  /* 0x0000003000007945 */ /* 0x000fe60003800000 */
[----:B------:R-:W0:Y:S02]  /*18200*/  SYNCS.PHASECHK.TRANS64.TRYWAIT P0, [R30+URZ+0x28c60], R0 ;  /* 0x028c60001e0075a7 */ /* 0x000e24000800017f */
[----:B0-----:R-:W-:Y:S05]  /*18210*/  @!P0 BRA `(.L_x_4016) ;  /* 0x0000004000dc8947 */ /* 0x001fea0003800000 */
.L_x_4125:
[----:B------:R-:W-:Y:S05]  /*18220*/  BSYNC B0 ;  /* 0x0000000000007941 */ /* 0x000fea0003800000 */
.L_x_4015:
[----:B------:R-:W0:Y:S01]  /*18230*/  LDL.LU R2, [R1+0x24] ;  /* 0x0000240001027983 */ /* 0x000e220000300800 */
[----:B------:R-:W-:Y:S01]  /*18240*/  ULDC.64 UR4, c[0x0][0x328] ;  /* 0x0000ca0000047ab9 */ /* 0x000fe20000000a00 */
[----:B------:R-:W-:Y:S02]  /*18250*/  ULDC.64 UR6, c[0x0][0x318] ;  /* 0x0000c60000067ab9 */ /* 0x000fe40000000a00 */
[----:B------:R-:W2:Y:S01]  /*18260*/  LDL.LU R4, [R1+0x28] ;  /* 0x0000280001047983 */ /* 0x000ea20000300800 */
        /* <DEDUP_REMOVED lines=8> */
[----:B------:R-:W-:Y:S01]  /*182f0*/  ULDC.64 UR4, c[0x0][0x330] ;  /* 0x0000cc0000047ab9 */ /* 0x000fe20000000a00 */
[----:B------:R-:W-:Y:S02]  /*18300*/  IMAD R4, R22, 0x8000, R35 ;  /* 0x0000800016047824 */ /* 0x000fe400078e0223 */
[----:B------:R-:W-:Y:S02]  /*18310*/  IMAD.IADD R3, R3, 0x1, R0 ;  /* 0x0000000103037824 */ /* 0x000fe400078e0200 */
[----:B------:R-:W-:Y:S01]  /*18320*/  IMAD.WIDE.U32 R2, R16, UR4, R2 ;  /* 0x0000000410027c25 */ /* 0x000fe2000f8e0002 */
[----:B------:R-:W-:-:S03]  /*18330*/  UMOV UR4, 0xffffffff ;  /* 0xffffffff00047882 */ /* 0x000fc60000000000 */
[----:B------:R-:W-:Y:S01]  /*18340*/  IMAD R6, R16, UR5, R3 ;  /* 0x0000000510067c24 */ /* 0x000fe2000f8e0203 */
[----:B------:R-:W-:-:S04]  /*18350*/  LEA R5, P0, R2, UR6, 0x1 ;  /* 0x0000000602057c11 */ /* 0x000fc8000f8008ff */
[----:B------:R-:W-:Y:S01]  /*18360*/  LEA.HI.X R6, R2, UR7, R6, 0x1, P0 ;  /* 0x0000000702067c11 */ /* 0x000fe200080f0c06 */
[----:B------:R-:W-:Y:S08]  /*18370*/  BRA.DIV UR4, `(.L_x_4017) ;  /* 0x0000004204987947 */ /* 0x000ff0000b800000 */
[----:B------:R-:W2:Y:S01]  /*18380*/  LDL R3, [R1+0x8] ;  /* 0x0000080001037983 */ /* 0x000ea20000100800 */
        /* <DEDUP_REMOVED lines=87> */
.L_x_4135:
[C---:B------:R-:W-:Y:S02]  /*18900*/  LOP3.LUT P6, RZ, R18.reuse, 0x100, RZ, 0xc0, !PT ;  /* 0x0000010012ff7812 */ /* 0x040fe400078cc0ff */
[----:B------:R-:W-:Y:S02]  /*18910*/  LOP3.LUT R18, R18, 0xfffff7ff, RZ, 0xc0, !PT ;  /* 0xfffff7ff12127812 */ /* 0x000fe400078ec0ff */
[C---:B------:R-:W-:Y:S02]  /*18920*/  ISETP.LT.OR P6, PT, R23.reuse, 0x31, P6 ;  /* 0x000000311700780c */ /* 0x040fe400037c1670 */
[----:B------:R-:W-:-:S11]  /*18930*/  ISETP.LT.OR P5, PT, R23, 0x31, !P5 ;  /* 0x000000311700780c */ /* 0x000fd60006fa1670 */
[----:B------:R-:W-:Y:S02]  /*18940*/  @P6 LOP3.LUT R18, R18, 0x800, RZ, 0xfc, !PT ;  /* 0x0000080012126812 */ /* 0x000fe400078efcff */
[C---:B------:R-:W-:Y:S02]  /*18950*/  ISETP.LT.OR P6, PT, R23.reuse, 0x31, !P4 ;  /* 0x000000311700780c */ /* 0x040fe400067c1670 */
[----:B------:R-:W-:Y:S02]  /*18960*/  LOP3.LUT R18, R18, 0xffffdfff, RZ, 0xc0, !PT ;  /* 0xffffdfff12127812 */ /* 0x000fe400078ec0ff */
[C---:B------:R-:W-:Y:S02]  /*18970*/  ISETP.LT.OR P4, PT, R23.reuse, 0x31, !P2 ;  /* 0x000000311700780c */ /* 0x040fe40005781670 */
        /* <DEDUP_REMOVED lines=26> */
.L_x_4018:
        /* <DEDUP_REMOVED lines=11> */
.L_x_4019:
[----:B------:R-:W2:Y:S01]  /*18bd0*/  LDL.LU R2, [R1+0x18] ;  /* 0x0000180001027983 */ /* 0x000ea20000300800 */
[----:B------:R1:W-:Y:S01]  /*18be0*/  SYNCS.ARRIVE.TRANS64.A1T0 RZ, [R30+URZ+0x28c50], RZ ;  /* 0x028c50ff1eff79a7 */ /* 0x0003e2000810003f */
[----:B------:R-:W-:Y:S01]  /*18bf0*/  BSSY B0, `(.L_x_4020) ;  /* 0x00000f2000007945 */ /* 0x000fe20003800000 */
[----:B--2---:R-:W-:-:S05]  /*18c00*/  VIADD R7, R2, 0xfffffffe ;  /* 0xfffffffe02077836 */ /* 0x004fca0000000000 */
[----:B------:R-:W-:-:S13]  /*18c10*/  ISETP.GE.AND P0, PT, R7, R32, PT ;  /* 0x000000200700720c */ /* 0x000fda0003f06270 */
[----:B-1----:R-:W-:Y:S05]  /*18c20*/  @!P0 BRA `(.L_x_4021) ;  /* 0x0000000c00b88947 */ /* 0x002fea0003800000 */
[----:B------:R-:W2:Y:S04]  /*18c30*/  LDL.LU R3, [R1+0x2c] ;  /* 0x00002c0001037983 */ /* 0x000ea80000300800 */
[----:B------:R-:W3:Y:S01]  /*18c40*/  LDL.LU R2, [R1+0x8] ;  /* 0x0000080001027983 */ /* 0x000ee20000300800 */
[----:B--2---:R-:W-:Y:S02]  /*18c50*/  LOP3.LUT R31, R3, 0x40, RZ, 0xc0, !PT ;  /* 0x00000040031f7812 */ /* 0x004fe400078ec0ff */
[----:B---3--:R-:W-:Y:S02]  /*18c60*/  LOP3.LUT R30, R2, 0x80, RZ, 0xc0, !PT ;  /* 0x00000080021e7812 */ /* 0x008fe400078ec0ff */
[----:B------:R-:W-:Y:S02]  /*18c70*/  SHF.R.U32.HI R31, RZ, 0x2, R31 ;  /* 0x00000002ff1f7819 */ /* 0x000fe4000001161f */
[----:B------:R-:W-:-:S07]  /*18c80*/  SHF.R.U32.HI R30, RZ, 0x3, R30 ;  /* 0x00000003ff1e7819 */ /* 0x000fce000001161e */
.L_x_4034:
[----:B-1----:R-:W1:Y:S01]  /*18c90*/  S2R R2, SR_TID.X ;  /* 0x0000000000027919 */ /* 0x002e620000002100 */
[----:B0-----:R-:W0:Y:S01]  /*18ca0*/  LDC R5, c[0x0][0x430] ;  /* 0x00010c00ff057b82 */ /* 0x001e220000000800 */
[----:B------:R-:W-:Y:S01]  /*18cb0*/  IMAD R4, R7, 0x40, R33 ;  /* 0x0000004007047824 */ /* 0x000fe200078e0221 */
[----:B--2---:R-:W2:Y:S01]  /*18cc0*/  S2R R8, SR_TID.X ;  /* 0x0000000000087919 */ /* 0x004ea20000002100 */
[----:B------:R-:W-:Y:S02]  /*18cd0*/  IMAD.U32 R10, RZ, RZ, UR38 ;  /* 0x00000026ff0a7e24 */ /* 0x000fe4000f8e00ff */
[----:B------:R-:W-:Y:S01]  /*18ce0*/  VIADD R22, R22, 0x1 ;  /* 0x0000000116167836 */ /* 0x000fe20000000000 */
[----:B0-----:R-:W-:Y:S02]  /*18cf0*/  ISETP.NE.AND P0, PT, R5, 0x1, PT ;  /* 0x000000010500780c */ /* 0x001fe40003f05270 */
[----:B-1----:R-:W-:Y:S01]  /*18d00*/  LOP3.LUT R2, R2, 0x7f, RZ, 0xc0, !PT ;  /* 0x0000007f02027812 */ /* 0x002fe200078ec0ff */
[----:B--2---:R-:W-:-:S03]  /*18d10*/  IMAD.SHL.U32 R8, R8, 0x10, RZ ;  /* 0x0000001008087824 */ /* 0x004fc600078e00ff */
[----:B------:R-:W-:-:S07]  /*18d20*/  SHF.R.U32.HI R2, RZ, 0x3, R2 ;  /* 0x00000003ff027819 */ /* 0x000fce0000011602 */
[----:B---3--:R-:W0:Y:S01]  /*18d30*/  @P0 LDC R6, c[0x0][0x434] ;  /* 0x00010d00ff060b82 */ /* 0x008e220000000800 */
[----:B------:R-:W-:-:S04]  /*18d40*/  LOP3.LUT R8, R2, 0x70, R8, 0xf8, !PT ;  /* 0x0000007002087812 */ /* 0x000fc800078ef808 */
[----:B------:R-:W-:-:S03]  /*18d50*/  ISETP.GT.U32.AND P1, PT, R8, 0x3f, PT ;  /* 0x0000003f0800780c */ /* 0x000fc60003f24070 */
[----:B------:R-:W1:Y:S01]  /*18d60*/  @P0 LDC R3, c[0x0][0x438] ;  /* 0x00010e00ff030b82 */ /* 0x000e620000000800 */
[----:B------:R-:W-:-:S04]  /*18d70*/  IMAD.IADD R4, R8, 0x1, R4 ;  /* 0x0000000108047824 */ /* 0x000fc800078e0204 */
[----:B------:R-:W-:-:S05]  /*18d80*/  IMAD.MOV.U32 R2, RZ, RZ, R4 ;  /* 0x000000ffff027224 */ /* 0x000fca00078e0004 */
[----:B------:R-:W2:Y:S01]  /*18d90*/  @!P1 LDC.64 R8, c[0x0][0x428] ;  /* 0x00010a00ff089b82 */ /* 0x000ea20000000a00 */
[----:B0-----:R-:W-:-:S05]  /*18da0*/  @P0 IMAD.HI.U32 R6, R4, R6, RZ ;  /* 0x0000000604060227 */ /* 0x001fca00078e00ff */
[----:B-1----:R-:W-:-:S05]  /*18db0*/  @P0 SHF.R.U32.HI R2, RZ, R3, R6 ;  /* 0x00000003ff020219 */ /* 0x002fca0000011606 */
[----:B------:R-:W-:-:S04]  /*18dc0*/  IMAD.MOV R3, RZ, RZ, -R2 ;  /* 0x000000ffff037224 */ /* 0x000fc800078e0a02 */
[----:B------:R-:W-:Y:S01]  /*18dd0*/  IMAD R5, R5, R3, R4 ;  /* 0x0000000305057224 */ /* 0x000fe200078e0204 */
[--C-:B------:R-:W-:Y:S01]  /*18de0*/  @!P1 SHF.R.S32.HI R3, RZ, 0x1f, R2.reuse ;  /* 0x0000001fff039819 */ /* 0x100fe20000011402 */
[-C--:B--2---:R-:W-:Y:S02]  /*18df0*/  @!P1 IMAD R4, R34, R8.reuse, RZ ;  /* 0x0000000822049224 */ /* 0x084fe400078e02ff */
[----:B------:R-:W-:-:S04]  /*18e00*/  @!P1 IMAD.WIDE.U32 R2, R26, R8, R2 ;  /* 0x000000081a029225 */ /* 0x000fc800078e0002 */
[----:B------:R-:W-:Y:S02]  /*18e10*/  @!P1 IMAD R4, R26, R9, R4 ;  /* 0x000000091a049224 */ /* 0x000fe400078e0204 */
[----:B------:R-:W0:Y:S02]  /*18e20*/  @!P1 LDC.64 R8, c[0x0][0x418] ;  /* 0x00010600ff089b82 */ /* 0x000e240000000a00 */
[----:B------:R-:W-:Y:S02]  /*18e30*/  @!P1 IMAD.IADD R3, R4, 0x1, R3 ;  /* 0x0000000104039824 */ /* 0x000fe400078e0203 */
[----:B------:R-:W-:Y:S01]  /*18e40*/  IMAD.MOV.U32 R4, RZ, RZ, RZ ;  /* 0x000000ffff047224 */ /* 0x000fe200078e00ff */
[----:B0-----:R-:W-:-:S04]  /*18e50*/  @!P1 LEA R8, P0, R2, R8, 0x2 ;  /* 0x0000000802089211 */ /* 0x001fc800078010ff */
[----:B------:R-:W-:Y:S02]  /*18e60*/  @!P1 LEA.HI.X R9, R2, R9, R3, 0x2, P0 ;  /* 0x0000000902099211 */ /* 0x000fe400000f1403 */
[----:B------:R-:W-:-:S03]  /*18e70*/  ISETP.NE.AND P0, PT, R22, 0x2, PT ;  /* 0x000000021600780c */ /* 0x000fc60003f05270 */
[----:B------:R0:W5:Y:S01]  /*18e80*/  @!P1 LDG.E R4, desc[UR42][R8.64] ;  /* 0x0000002a08049981 */ /* 0x000162000c1e1900 */
[----:B------:R-:W-:Y:S01]  /*18e90*/  ISETP.NE.AND P1, PT, R10, 0x3, PT ;  /* 0x000000030a00780c */ /* 0x000fe20003f25270 */
[----:B------:R-:W-:Y:S01]  /*18ea0*/  IMAD.MOV.U32 R3, RZ, RZ, R7 ;  /* 0x000000ffff037224 */ /* 0x000fe200078e0007 */
[----:B------:R-:W-:Y:S01]  /*18eb0*/  SEL R2, RZ, 0x1, P0 ;  /* 0x00000001ff027807 */ /* 0x000fe20000000000 */
[----:B------:R-:W-:Y:S05]  /*18ec0*/  YIELD ;  /* 0x0000000000007946 */ /* 0x000fea0003800000 */
[----:B------:R-:W-:Y:S01]  /*18ed0*/  SEL R22, R22, RZ, P0 ;  /* 0x000000ff16167207 */ /* 0x000fe20000000000 */
[----:B------:R-:W-:Y:S01]  /*18ee0*/  VIADD R7, R7, 0xffffffff ;  /* 0xffffffff07077836 */ /* 0x000fe20000000000 */
[----:B------:R-:W-:-:S02]  /*18ef0*/  LOP3.LUT R28, R28, R2, RZ, 0x3c, !PT ;  /* 0x000000021c1c7212 */ /* 0x000fc400078e3cff */
[----:B------:R-:W-:Y:S01]  /*18f00*/  ISETP.GT.AND P3, PT, R3, R32, PT ;  /* 0x000000200300720c */ /* 0x000fe20003f64270 */
[----:B0-----:R-:W-:-:S12]  /*18f10*/  @!P1 BRA `(.L_x_4022) ;  /* 0x0000000000049947 */ /* 0x001fd80003800000 */
[----:B------:R-:W-:Y:S01]  /*18f20*/  BPT.TRAP 0x1 ;  /* 0x000000040000795c */ /* 0x000fe20000300000 */
.L_x_4022:
[----:B------:R-:W-:Y:S01]  /*18f30*/  IMAD R6, R22, 0x8, R17 ;  /* 0x0000000816067824 */ /* 0x000fe200078e0211 */
[----:B------:R-:W-:Y:S01]  /*18f40*/  SHF.L.U32 R20, R28, 0x1f, RZ ;  /* 0x0000001f1c147819 */ /* 0x000fe200000006ff */
[----:B------:R-:W-:Y:S01]  /*18f50*/  BSSY B1, `(.L_x_4023) ;  /* 0x0000004000017945 */ /* 0x000fe20003800000 */
[----:B------:R-:W-:Y:S02]  /*18f60*/  SHF.R.S32.HI R9, RZ, 0x1f, R5 ;  /* 0x0000001fff097819 */ /* 0x000fe40000011405 */
[----:B------:R-:W0:Y:S02]  /*18f70*/  SYNCS.PHASECHK.TRANS64.TRYWAIT P0, [R6+URZ+0x28c40], R20 ;  /* 0x028c4014060075a7 */ /* 0x000e24000800017f */
[----:B0-----:R-:W-:Y:S05]  /*18f80*/  @!P0 BRA `(.L_x_4024) ;  /* 0x0000003c00c08947 */ /* 0x001fea0003800000 */
.L_x_4136:
[----:B------:R-:W-:Y:S05]  /*18f90*/  BSYNC B1 ;  /* 0x0000000000017941 */ /* 0x000fea0003800000 */
.L_x_4023:
        /* <DEDUP_REMOVED lines=40> */
.L_x_4146:
        /* <DEDUP_REMOVED lines=8> */
.L_x_4026:
        /* <DEDUP_REMOVED lines=11> */
.L_x_4027:
[----:B------:R2:W-:Y:S01]  /*19350*/  SYNCS.ARRIVE.TRANS64.A1T0 RZ, [R6+URZ+0x28c30], RZ ;  /* 0x028c30ff06ff79a7 */ /* 0x0005e2000810003f */
[----:B------:R-:W-:Y:S05]  /*19360*/  @!P2 BRA `(.L_x_4028) ;  /* 0x000000000004a947 */ /* 0x000fea0003800000 */
[----:B------:R-:W-:Y:S01]  /*19370*/  BPT.TRAP 0x1 ;  /* 0x000000040000795c */ /* 0x000fe20000300000 */
.L_x_4028:
[----:B------:R-:W3:Y:S01]  /*19380*/  SYNCS.PHASECHK.TRANS64.TRYWAIT P0, [R6+URZ+0x28c60], R20 ;  /* 0x028c6014060075a7 */ /* 0x000ee2000800017f */
[----:B------:R-:W-:Y:S04]  /*19390*/  BSSY B1, `(.L_x_4029) ;  /* 0x0000002000017945 */ /* 0x000fe80003800000 */
[----:B---3--:R-:W-:Y:S05]  /*193a0*/  @!P0 BRA `(.L_x_4030) ;  /* 0x0000003c00e88947 */ /* 0x008fea0003800000 */
.L_x_4147:
[----:B------:R-:W-:Y:S05]  /*193b0*/  BSYNC B1 ;  /* 0x0000000000017941 */ /* 0x000fea0003800000 */
.L_x_4029:
        /* <DEDUP_REMOVED lines=8> */
[----:B-1----:R-:W-:Y:S02]  /*19440*/  IMAD R21, R22, 0x7000, R8 ;  /* 0x0000700016157824 */ /* 0x002fe400078e0208 */
        /* <DEDUP_REMOVED lines=12> */
[----:B------:R-:W1:Y:S01]  /*19510*/  SHFL.IDX PT, R2, R9, RZ, 0x181f ;  /* 0x00181fff09027589 */ /* 0x000e6200000e0000 */
[C---:B------:R-:W-:Y:S01]  /*19520*/  LOP3.LUT P1, RZ, R18.reuse, 0x80, RZ, 0xc0, !PT ;  /* 0x0000008012ff7812 */ /* 0x040fe2000782c0ff */
[----:B------:R-:W-:Y:S01]  /*19530*/  IMAD R21, R21, 0x2, R17 ;  /* 0x0000000215157824 */ /* 0x000fe200078e0211 */
[C---:B------:R-:W-:Y:S01]  /*19540*/  LOP3.LUT P2, RZ, R18.reuse, 0x40, RZ, 0xc0, !PT ;  /* 0x0000004012ff7812 */ /* 0x040fe2000784c0ff */
[----:B------:R-:W4:Y:S01]  /*19550*/  SHFL.IDX PT, R3, R10, RZ, 0x181f ;  /* 0x00181fff0a037589 */ /* 0x000f2200000e0000 */
[----:B------:R-:W-:-:S03]  /*19560*/  LOP3.LUT R18, R18, 0xffffdfff, RZ, 0xc0, !PT ;  /* 0xffffdfff12127812 */ /* 0x000fc600078ec0ff */
[----:B------:R-:W5:Y:S01]  /*19570*/  SHFL.IDX PT, R14, R9, 0x1, 0x181f ;  /* 0x00381f00090e7f89 */ /* 0x000f6200000e0000 */
[----:B------:R-:W-:-:S03]  /*19580*/  @P3 LOP3.LUT R18, R18, 0x2000, RZ, 0xfc, !PT ;  /* 0x0000200012123812 */ /* 0x000fc600078efcff */
[----:B------:R-:W0:Y:S01]  /*19590*/  SHFL.IDX PT, R5, R10, 0x1, 0x181f ;  /* 0x00381f000a057f89 */ /* 0x000e2200000e0000 */
[C---:B------:R-:W-:Y:S02]  /*195a0*/  LOP3.LUT P3, RZ, R18.reuse, 0x20, RZ, 0xc0, !PT ;  /* 0x0000002012ff7812 */ /* 0x040fe4000786c0ff */
[C---:B------:R-:W-:Y:S01]  /*195b0*/  LOP3.LUT P6, RZ, R18.reuse, 0x10, RZ, 0xc0, !PT ;  /* 0x0000001012ff7812 */ /* 0x040fe200078cc0ff */
[----:B------:R-:W-:Y:S01]  /*195c0*/  SHFL.IDX PT, R8, R10, 0x2, 0x181f ;  /* 0x00581f000a087f89 */ /* 0x000fe200000e0000 */
[----:B------:R-:W-:-:S03]  /*195d0*/  LOP3.LUT R18, R18, 0xffff7fff, RZ, 0xc0, !PT ;  /* 0xffff7fff12127812 */ /* 0x000fc600078ec0ff */
[----:B------:R-:W-:Y:S01]  /*195e0*/  SHFL.IDX PT, R10, R10, 0x3, 0x181f ;  /* 0x00781f000a0a7f89 */ /* 0x000fe200000e0000 */
[----:B-1----:R-:W-:-:S05]  /*195f0*/  IADD3 R2, P0, R2, R0, RZ ;  /* 0x0000000002027210 */ /* 0x002fca0007f1e0ff */
[----:B------:R-:W-:Y:S01]  /*19600*/  @P3 LOP3.LUT R18, R18, 0x8000, RZ, 0xfc, !PT ;  /* 0x0000800012123812 */ /* 0x000fe200078efcff */
[----:B----4-:R-:W-:Y:S01]  /*19610*/  IMAD.X R3, RZ, RZ, R3, P0 ;  /* 0x000000ffff037224 */ /* 0x010fe200000e0603 */
[----:B------:R-:W-:-:S04]  /*19620*/  ISETP.NE.U32.AND P0, PT, R31, RZ, PT ;  /* 0x000000ff1f00720c */ /* 0x000fc80003f05070 */
[----:B------:R-:W-:Y:S01]  /*19630*/  LDGSTS.E.BYPASS.LTC128B.128 [R21+0x400], desc[UR42][R2.64], !P1 ;  /* 0x0040000002157fae */ /* 0x000fe2000c901d6a */
[----:B------:R-:W-:-:S03]  /*19640*/  ISETP.NE.U32.AND P1, PT, R30, RZ, PT ;  /* 0x000000ff1e00720c */ /* 0x000fc60003f25070 */
[----:B------:R-:W-:Y:S01]  /*19650*/  LDGSTS.E.BYPASS.LTC128B.128 [R21+0x2400], desc[UR42][R2.64+0x80], !P2 ;  /* 0x0240008002157fae */ /* 0x000fe2000d101d6a */
[----:B-----5:R-:W-:-:S03]  /*19660*/  IADD3 R4, P2, R14, R0, RZ ;  /* 0x000000000e047210 */ /* 0x020fc60007f5e0ff */
[----:B------:R-:W-:Y:S01]  /*19670*/  LDGSTS.E.BYPASS.LTC128B.128 [R21+0x4400], desc[UR42][R2.64+0x100], !P3 ;  /* 0x0440010002157fae */ /* 0x000fe2000d901d6a */
[C---:B------:R-:W-:Y:S01]  /*19680*/  LOP3.LUT P3, RZ, R18.reuse, 0x80, RZ, 0xc0, !PT ;  /* 0x0000008012ff7812 */ /* 0x040fe2000786c0ff */
[----:B0-----:R-:W-:Y:S01]  /*19690*/  IMAD.X R5, RZ, RZ, R5, P2 ;  /* 0x000000ffff057224 */ /* 0x001fe200010e0605 */
        /* <DEDUP_REMOVED lines=33> */
.L_x_4157:
[----:B------:R-:W-:Y:S02]  /*198b0*/  LOP3.LUT R18, R18, 0xffffbfff, RZ, 0xc0, !PT ;  /* 0xffffbfff12127812 */ /* 0x000fe400078ec0ff */
[----:B-1----:R-:W-:Y:S02]  /*198c0*/  IADD3 R2, P2, R14, R0, RZ ;  /* 0x000000000e027210 */ /* 0x002fe40007f5e0ff */
        /* <DEDUP_REMOVED lines=23> */
.L_x_4032:
        /* <DEDUP_REMOVED lines=11> */
.L_x_4033:
[----:B------:R1:W-:Y:S01]  /*19af0*/  SYNCS.ARRIVE.TRANS64.A1T0 RZ, [R6+URZ+0x28c50], RZ ;  /* 0x028c50ff06ff79a7 */ /* 0x0003e2000810003f */
[----:B------:R-:W-:Y:S05]  /*19b00*/  @P3 BRA `(.L_x_4034) ;  /* 0xfffffff000603947 */ /* 0x000fea000383ffff */
.L_x_4021:
[----:B------:R-:W-:Y:S05]  /*19b10*/  BSYNC B0 ;  /* 0x0000000000007941 */ /* 0x000fea0003800000 */
.L_x_4020:
        /* <DEDUP_REMOVED lines=9> */
[----:B0-----:R-:W0:Y:S01]  /*19bb0*/  S2R R5, SR_LANEID ;  /* 0x0000000000057919 */ /* 0x001e220000000000 */
[----:B------:R-:W-:Y:S01]  /*19bc0*/  VOTEU.ANY UR4, UPT, PT ;  /* 0x0000000000047886 */ /* 0x000fe200038e0100 */
[----:B------:R-:W4:Y:S01]  /*19bd0*/  LDC.64 R2, c[0x0][0xc60] ;  /* 0x00031800ff027b82 */ /* 0x000f220000000a00 */
[----:B------:R-:W0:Y:S02]  /*19be0*/  FLO.U32 R0, UR4 ;  /* 0x0000000400007d00 */ /* 0x000e2400080e0000 */
[----:B0-----:R-:W-:-:S06]  /*19bf0*/  ISETP.EQ.U32.AND P1, PT, R0, R5, PT ;  /* 0x000000050000720c */ /* 0x001fcc0003f22070 */
[----:B------:R-:W4:Y:S07]  /*19c00*/  POPC R5, UR4 ;  /* 0x0000000400057d09 */ /* 0x000f2e0008000000 */
[----:B----4-:R-:W4:Y:S01]  /*19c10*/  @P1 ATOMG.E.ADD.STRONG.GPU PT, R3, desc[UR42][R2.64], R5 ;  /* 0x00000005020319a8 */ /* 0x010f2200081ee1ea */
[----:B------:R-:W0:Y:S02]  /*19c20*/  S2R R4, SR_LTMASK ;  /* 0x0000000000047919 */ /* 0x000e240000003900 */
[----:B0-----:R-:W-:-:S04]  /*19c30*/  LOP3.LUT R4, R4, UR4, RZ, 0xc0, !PT ;  /* 0x0000000404047c12 */ /* 0x001fc8000f8ec0ff */
[----:B------:R-:W0:Y:S01]  /*19c40*/  POPC R7, R4 ;  /* 0x0000000400077309 */ /* 0x000e220000000000 */
[----:B----4-:R-:W0:Y:S02]  /*19c50*/  SHFL.IDX PT, R0, R3, R0, 0x1f ;  /* 0x00001f0003007589 */ /* 0x010e2400000e0000 */
[----:B0-----:R-:W-:-:S07]  /*19c60*/  IADD3 R24, R0, UR37, R7 ;  /* 0x0000002500187c10 */ /* 0x001fce000fffe007 */
.L_x_4036:
[----:B------:R-:W-:Y:S05]  /*19c70*/  BSYNC B0 ;  /* 0x0000000000007941 */ /* 0x000fea0003800000 */
.L_x_4035:
[----:B------:R-:W-:-:S07]  /*19c80*/  SEL R22, R22, RZ, P0 ;  /* 0x000000ff16167207 */ /* 0x000fce0000000000 */
.L_x_3995:
[----:B------:R-:W-:Y:S05]  /*19c90*/  BSYNC B7 ;  /* 0x0000000000077941 */ /* 0x000fea0003800000 */
.L_x_3993:
[----:B------:R-:W-:-:S13]  /*19ca0*/  LOP3.LUT P0, RZ, R18, 0x1000, RZ, 0xc0, !PT ;  /* 0x0000100012ff7812 */ /* 0x000fda000780c0ff */
[----:B------:R-:W-:Y:S05]  /*19cb0*/  @!P0 BRA `(.L_x_4037) ;  /* 0x0000000000248947 */ /* 0x000fea0003800000 */
[----:B------:R-:W-:Y:S05]  /*19cc0*/  WARPSYNC.ALL ;  /* 0x0000000000007948 */ /* 0x000fea0003800000 */
[----:B------:R-:W4:Y:S08]  /*19cd0*/  S2UR UR5, SR_CgaCtaId ;  /* 0x00000000000579c3 */ /* 0x000f300000008800 */
[----:B------:R-:W-:Y:S06]  /*19ce0*/  BAR.SYNC.DEFER_BLOCKING 0x5, 0x180 ;  /* 0x0146000000007b1d */ /* 0x000fec0000010000 */
[----:B------:R-:W-:-:S02]  /*19cf0*/  UMOV UR4, 0x400 ;  /* 0x0000040000047882 */ /* 0x000fc40000000000 */
[----:B----4-:R-:W-:-:S06]  /*19d00*/  ULEA UR4, UR5, UR4, 0x18 ;  /* 0x0000000405047291 */ /* 0x010fcc000f8ec03f */
[----:B0-----:R-:W-:-:S05]  /*19d10*/  IMAD.U32 R17, RZ, RZ, UR4 ;  /* 0x00000004ff117e24 */ /* 0x001fca000f8e00ff */
[----:B------:R0:W4:Y:S01]  /*19d20*/  LDS.128 R24, [R17+0x28cd0] ;  /* 0x028cd00011187984 */ /* 0x0001220000000c00 */
[----:B------:R-:W-:Y:S06]  /*19d30*/  BAR.ARV 0x4, 0x180 ;  /* 0x0106000000007b1d */ /* 0x000fec0000002000 */
[----:B------:R-:W-:Y:S05]  /*19d40*/  BRA `(.L_x_4038) ;  /* 0x0000000800d07947 */ /* 0x000fea0003800000 */
.L_x_4037:
        /* <DEDUP_REMOVED lines=8> */
[----:B0-----:R-:W0:Y:S08]  /*19dd0*/  @!P1 LDC.64 R2, c[0x0][0xc80] ;  /* 0x00032000ff029b82 */ /* 0x001e300000000a00 */
[----:B------:R-:W4:Y:S01]  /*19de0*/  @!P1 LDC.64 R4, c[0x0][0xc78] ;  /* 0x00031e00ff049b82 */ /* 0x000f220000000a00 */
[----:B0-----:R-:W-:-:S05]  /*19df0*/  @!P1 IMAD.WIDE R2, R7, 0x4, R2 ;  /* 0x0000000407029825 */ /* 0x001fca00078e0202 */
[----:B------:R4:W5:Y:S02]  /*19e00*/  @!P1 LDG.E R8, desc[UR42][R2.64] ;  /* 0x0000002a02089981 */ /* 0x000964000c1e1900 */
[----:B----4-:R-:W-:-:S05]  /*19e10*/  @!P1 IMAD.WIDE R2, R7, 0x4, R4 ;  /* 0x0000000407029825 */ /* 0x010fca00078e0204 */
[----:B------:R-:W4:Y:S01]  /*19e20*/  @!P1 LDG.E R5, desc[UR42][R2.64] ;  /* 0x0000002a02059981 */ /* 0x000f22000c1e1900 */
[----:B------:R-:W-:Y:S01]  /*19e30*/  IMAD.MOV.U32 R7, RZ, RZ, RZ ;  /* 0x000000ffff077224 */ /* 0x000fe200078e00ff */
[C---:B------:R-:W-:Y:S01]  /*19e40*/  ISETP.GE.U32.AND P2, PT, R9.reuse, 0x2, PT ;  /* 0x000000020900780c */ /* 0x040fe20003f46070 */
[----:B------:R-:W-:Y:S01]  /*19e50*/  IMAD.MOV.U32 R4, RZ, RZ, RZ ;  /* 0x000000ffff047224 */ /* 0x000fe200078e00ff */
[C---:B------:R-:W-:Y:S01]  /*19e60*/  ISETP.GE.U32.AND P3, PT, R9.reuse, 0x4, PT ;  /* 0x000000040900780c */ /* 0x040fe20003f66070 */
[----:B------:R-:W-:Y:S01]  /*19e70*/  SHFL.IDX PT, R0, R24, RZ, 0x1f ;  /* 0x00001fff18007589 */ /* 0x000fe200000e0000 */
[C---:B------:R-:W-:Y:S02]  /*19e80*/  ISETP.GE.U32.AND P4, PT, R9.reuse, 0x8, PT ;  /* 0x000000080900780c */ /* 0x040fe40003f86070 */
[----:B------:R-:W-:Y:S01]  /*19e90*/  ISETP.GE.U32.AND P5, PT, R9, 0x10, PT ;  /* 0x000000100900780c */ /* 0x000fe20003fa6070 */
[----:B-123--:R0:W-:Y:S02]  /*19ea0*/  SHFL.IDX PT, R6, R24, 0x1, 0x1f ;  /* 0x00201f0018067f89 */ /* 0x00e1e400000e0000 */
[----:B0-----:R-:W-:-:S02]  /*19eb0*/  IMAD.MOV.U32 R24, RZ, RZ, RZ ;  /* 0x000000ffff187224 */ /* 0x001fc400078e00ff */
[----:B-----5:R-:W-:Y:S02]  /*19ec0*/  @!P1 IMAD.MOV.U32 R7, RZ, RZ, R8 ;  /* 0x000000ffff079224 */ /* 0x020fe400078e0008 */
[----:B----4-:R-:W-:Y:S01]  /*19ed0*/  @!P1 IMAD.MOV.U32 R4, RZ, RZ, R5 ;  /* 0x000000ffff049224 */ /* 0x010fe200078e0005 */
        /* <DEDUP_REMOVED lines=18> */
.L_x_4167:
[----:B------:R-:W-:Y:S02]  /*1a000*/  ULDC UR4, c[0x0][0xc38] ;  /* 0x00030e0000047ab9 */ /* 0x000fe40000000800 */
[----:B------:R-:W-:-:S04]  /*1a010*/  IMAD.U32 R2, RZ, RZ, UR4 ;  /* 0x00000004ff027e24 */ /* 0x000fc8000f8e00ff */
[----:B-1----:R-:W-:-:S04]  /*1a020*/  IMAD R5, R14, R2, RZ ;  /* 0x000000020e057224 */ /* 0x002fc800078e02ff */
[----:B------:R-:W-:-:S05]  /*1a030*/  IMAD.IADD R6, R6, 0x1, R5 ;  /* 0x0000000106067824 */ /* 0x000fca00078e0205 */
[----:B------:R-:W-:-:S13]  /*1a040*/  ISETP.GT.AND P6, PT, R6, R0, PT ;  /* 0x000000000600720c */ /* 0x000fda0003fc4270 */
[----:B------:R-:W-:Y:S05]  /*1a050*/  @P6 BRA `(.L_x_4040) ;  /* 0x0000000000a46947 */ /* 0x000fea0003800000 */
.L_x_4043:
[----:B------:R-:W1:Y:S01]  /*1a060*/  LDC R2, c[0x0][0xc3c] ;  /* 0x00030f00ff027b82 */ /* 0x000e620000000800 */
[----:B------:R-:W-:-:S05]  /*1a070*/  VIADD R27, R27, 0x1f ;  /* 0x0000001f1b1b7836 */ /* 0x000fca0000000000 */
[----:B-1----:R-:W-:-:S13]  /*1a080*/  ISETP.GE.AND P6, PT, R27, R2, PT ;  /* 0x000000021b00720c */ /* 0x002fda0003fc6270 */
[----:B------:R-:W-:Y:S05]  /*1a090*/  @P6 BRA `(.L_x_4041) ;  /* 0x0000000400b86947 */ /* 0x000fea0003800000 */
[----:B0-----:R-:W0:Y:S01]  /*1a0a0*/  S2R R3, SR_TID.X ;  /* 0x0000000000037919 */ /* 0x001e220000002100 */
        /* <DEDUP_REMOVED lines=30> */
.L_x_4175:
[----:B------:R-:W-:Y:S02]  /*1a290*/  ULDC UR4, c[0x0][0xc38] ;  /* 0x00030e0000047ab9 */ /* 0x000fe40000000800 */
[----:B------:R-:W-:-:S04]  /*1a2a0*/  IMAD.U32 R2, RZ, RZ, UR4 ;  /* 0x00000004ff027e24 */ /* 0x000fc8000f8e00ff */
[----:B-1----:R-:W-:-:S04]  /*1a2b0*/  IMAD R5, R14, R2, RZ ;  /* 0x000000020e057224 */ /* 0x002fc800078e02ff */
[----:B------:R-:W-:-:S05]  /*1a2c0*/  IMAD.IADD R6, R5, 0x1, R6 ;  /* 0x0000000105067824 */ /* 0x000fca00078e0206 */
[----:B------:R-:W-:-:S13]  /*1a2d0*/  ISETP.GT.AND P6, PT, R6, R0, PT ;  /* 0x000000000600720c */ /* 0x000fda0003fc4270 */
[----:B------:R-:W-:Y:S05]  /*1a2e0*/  @!P6 BRA `(.L_x_4043) ;  /* 0xfffffffc005ce947 */ /* 0x000fea000383ffff */
.L_x_4040:
        /* <DEDUP_REMOVED lines=9> */
.L_x_4180:
[----:B------:R-:W-:-:S13]  /*1a380*/  ISETP.NE.AND P0, PT, R8, RZ, PT ;  /* 0x000000ff0800720c */ /* 0x000fda0003f05270 */
[----:B------:R-:W-:Y:S05]  /*1a390*/  @!P0 BRA `(.L_x_4045) ;  /* 0x0000000000108947 */ /* 0x000fea0003800000 */
[----:B------:R-:W-:Y:S01]  /*1a3a0*/  UMOV UR4, 0xffffffff ;  /* 0xffffffff00047882 */ /* 0x000fe20000000000 */
[----:B------:R-:W-:Y:S02]  /*1a3b0*/  VIADD R12, R5, 0xffffffff ;  /* 0xffffffff050c7836 */ /* 0x000fe40000000000 */
[----:B------:R-:W-:Y:S05]  /*1a3c0*/  BRA.DIV UR4, `(.L_x_4046) ;  /* 0x0000004204207947 */ /* 0x000fea000b800000 */
[----:B------:R4:W0:Y:S02]  /*1a3d0*/  SHFL.IDX PT, R24, R3, R12, 0x1f ;  /* 0x00001f0c03187589 */ /* 0x00082400000e0000 */
.L_x_4045:
[----:B--2---:R-:W-:Y:S01]  /*1a3e0*/  IABS R8, R7 ;  /* 0x0000000700087213 */ /* 0x004fe20000000000 */
[----:B0-----:R-:W-:Y:S01]  /*1a3f0*/  IMAD R24, R24, R2, R6 ;  /* 0x0000000218187224 */ /* 0x001fe200078e0206 */
[----:B---3--:R-:W-:Y:S01]  /*1a400*/  IABS R6, R4 ;  /* 0x0000000400067213 */ /* 0x008fe20000000000 */
[----:B------:R-:W-:Y:S01]  /*1a410*/  IMAD.MOV.U32 R2, RZ, RZ, RZ ;  /* 0x000000ffff027224 */ /* 0x000fe200078e00ff */
[----:B------:R-:W0:Y:S01]  /*1a420*/  I2F.RP R9, R8 ;  /* 0x0000000800097306 */ /* 0x000e220000209400 */
[----:B------:R-:W-:Y:S02]  /*1a430*/  IMAD.IADD R0, R0, 0x1, -R24 ;  /* 0x0000000100007824 */ /* 0x000fe400078e0a18 */
[----:B------:R-:W-:-:S05]  /*1a440*/  IMAD.IADD R27, R5, 0x1, R27 ;  /* 0x00000001051b7824 */ /* 0x000fca00078e021b */
[----:B------:R-:W2:Y:S08]  /*1a450*/  I2F.RP R10, R6 ;  /* 0x00000006000a7306 */ /* 0x000eb00000209400 */
[----:B0-----:R-:W4:Y:S08]  /*1a460*/  MUFU.RCP R9, R9 ;  /* 0x0000000900097308 */ /* 0x001f300000001000 */
[----:B--2---:R-:W-:Y:S01]  /*1a470*/  MUFU.RCP R10, R10 ;  /* 0x0000000a000a7308 */ /* 0x004fe20000001000 */
[----:B----4-:R-:W-:-:S07]  /*1a480*/  VIADD R3, R9, 0xffffffe ;  /* 0x0ffffffe09037836 */ /* 0x010fce0000000000 */
        /* <DEDUP_REMOVED lines=8> */
[----:B------:R-:W-:Y:S02]  /*1a510*/  IMAD R11, R9, R12, R11 ;  /* 0x0000000c090b7224 */ /* 0x000fe400078e020b */
[----:B------:R-:W-:Y:S02]  /*1a520*/  VIADD R12, R10, 0xffffffe ;  /* 0x0ffffffe0a0c7836 */ /* 0x000fe40000000000 */
[----:B------:R-:W-:Y:S01]  /*1a530*/  IMAD.MOV.U32 R2, RZ, RZ, RZ ;  /* 0x000000ffff027224 */ /* 0x000fe200078e00ff */
[----:B------:R-:W-:Y:S01]  /*1a540*/  ISETP.GT.U32.AND P1, PT, R8, R11, PT ;  /* 0x0000000b0800720c */ /* 0x000fe20003f24070 */
[----:B------:R-:W0:-:S12]  /*1a550*/  F2I.FTZ.U32.TRUNC.NTZ R3, R12 ;  /* 0x0000000c00037305 */ /* 0x000e18000021f000 */
[----:B------:R-:W-:Y:S02]  /*1a560*/  @!P1 IMAD.IADD R11, R11, 0x1, -R8 ;  /* 0x000000010b0b9824 */ /* 0x000fe400078e0a08 */
[----:B------:R-:W-:Y:S01]  /*1a570*/  @!P1 VIADD R9, R9, 0x1 ;  /* 0x0000000109099836 */ /* 0x000fe20000000000 */
[----:B------:R-:W-:Y:S02]  /*1a580*/  ISETP.NE.AND P1, PT, R7, RZ, PT ;  /* 0x000000ff0700720c */ /* 0x000fe40003f25270 */
[----:B------:R-:W-:Y:S01]  /*1a590*/  ISETP.GE.U32.AND P0, PT, R11, R8, PT ;  /* 0x000000080b00720c */ /* 0x000fe20003f06070 */
[----:B0-----:R-:W-:Y:S01]  /*1a5a0*/  IMAD.MOV R11, RZ, RZ, -R3 ;  /* 0x000000ffff0b7224 */ /* 0x001fe200078e0a03 */
[----:B------:R-:W-:-:S03]  /*1a5b0*/  IABS R8, R4 ;  /* 0x0000000400087213 */ /* 0x000fc60000000000 */
[----:B------:R-:W-:Y:S02]  /*1a5c0*/  IMAD R11, R11, R6, RZ ;  /* 0x000000060b0b7224 */ /* 0x000fe400078e02ff */
[----:B------:R-:W-:Y:S02]  /*1a5d0*/  IMAD.MOV R8, RZ, RZ, -R8 ;  /* 0x000000ffff087224 */ /* 0x000fe400078e0a08 */
[----:B------:R-:W-:Y:S01]  /*1a5e0*/  IMAD.HI.U32 R2, R3, R11, R2 ;  /* 0x0000000b03027227 */ /* 0x000fe200078e0002 */
[----:B------:R-:W-:-:S03]  /*1a5f0*/  LOP3.LUT R3, R0, R7, RZ, 0x3c, !PT ;  /* 0x0000000700037212 */ /* 0x000fc600078e3cff */
[----:B------:R-:W-:Y:S01]  /*1a600*/  @P0 VIADD R9, R9, 0x1 ;  /* 0x0000000109090836 */ /* 0x000fe20000000000 */
[----:B------:R-:W-:-:S13]  /*1a610*/  ISETP.GE.AND P2, PT, R3, RZ, PT ;  /* 0x000000ff0300720c */ /* 0x000fda0003f46270 */
        /* <DEDUP_REMOVED lines=17> */
[--C-:B------:R-:W-:Y:S02]  /*1a730*/  IMAD.MOV R3, RZ, RZ, -R2.reuse ;  /* 0x000000ffff037224 */ /* 0x100fe400078e0a02 */
[C---:B------:R-:W-:Y:S02]  /*1a740*/  IMAD R2, R4.reuse, 0x1000000, R2 ;  /* 0x0100000004027824 */ /* 0x040fe400078e0202 */
[----:B------:R-:W-:-:S04]  /*1a750*/  IMAD R9, R4, R3, R9 ;  /* 0x0000000304097224 */ /* 0x000fc800078e0209 */
[----:B------:R-:W-:Y:S01]  /*1a760*/  IMAD R26, R9, 0x10000, R2 ;  /* 0x00010000091a7824 */ /* 0x000fe200078e0202 */
[----:B------:R-:W-:Y:S06]  /*1a770*/  BRA `(.L_x_4047) ;  /* 0x00000000001c7947 */ /* 0x000fec0003800000 */
.L_x_4041:
[----:B------:R-:W-:Y:S01]  /*1a780*/  UMOV UR4, URZ ;  /* 0x0000003f00047c82 */ /* 0x000fe20008000000 */
[----:B------:R-:W-:Y:S01]  /*1a790*/  UMOV UR5, URZ ;  /* 0x0000003f00057c82 */ /* 0x000fe20008000000 */
[----:B------:R-:W-:Y:S01]  /*1a7a0*/  ULDC UR6, c[0x0][0xc3c] ;  /* 0x00030f0000067ab9 */ /* 0x000fe20000000800 */
[----:B------:R-:W-:Y:S02]  /*1a7b0*/  IMAD.MOV.U32 R24, RZ, RZ, R0 ;  /* 0x000000ffff187224 */ /* 0x000fe400078e0000 */
[----:B------:R-:W-:Y:S02]  /*1a7c0*/  IMAD.U32 R25, RZ, RZ, UR4 ;  /* 0x00000004ff197e24 */ /* 0x000fe4000f8e00ff */
[----:B------:R-:W-:Y:S02]  /*1a7d0*/  IMAD.U32 R26, RZ, RZ, UR5 ;  /* 0x00000005ff1a7e24 */ /* 0x000fe4000f8e00ff */
[----:B------:R-:W-:-:S07]  /*1a7e0*/  IMAD.U32 R27, RZ, RZ, UR6 ;  /* 0x00000006ff1b7e24 */ /* 0x000fce000f8e00ff */
.L_x_4047:
[----:B------:R-:W2:Y:S01]  /*1a7f0*/  S2R R0, SR_TID.X ;  /* 0x0000000000007919 */ /* 0x000ea20000002100 */
[----:B------:R-:W-:Y:S05]  /*1a800*/  WARPSYNC.ALL ;  /* 0x0000000000007948 */ /* 0x000fea0003800000 */
[----:B------:R-:W-:Y:S01]  /*1a810*/  BAR.SYNC.DEFER_BLOCKING 0x4, 0x180 ;  /* 0x0106000000007b1d */ /* 0x000fe20000010000 */
[----:B--2---:R-:W-:-:S04]  /*1a820*/  LOP3.LUT R0, R0, 0x1f, RZ, 0xc0, !PT ;  /* 0x0000001f00007812 */ /* 0x004fc800078ec0ff */
[----:B------:R-:W-:-:S13]  /*1a830*/  ISETP.NE.AND P0, PT, R0, RZ, PT ;  /* 0x000000ff0000720c */ /* 0x000fda0003f05270 */
[----:B0-----:R-:W0:Y:S01]  /*1a840*/  @!P0 S2R R3, SR_CgaCtaId ;  /* 0x0000000000038919 */ /* 0x001e220000008800 */
[----:B------:R-:W-:-:S04]  /*1a850*/  @!P0 MOV R0, 0x400 ;  /* 0x0000040000008802 */ /* 0x000fc80000000f00 */
[----:B0-----:R-:W-:-:S05]  /*1a860*/  @!P0 LEA R17, R3, R0, 0x18 ;  /* 0x0000000003118211 */ /* 0x001fca00078ec0ff */
[----:B------:R0:W-:Y:S01]  /*1a870*/  @!P0 STS.128 [R17+0x28cd0], R24 ;  /* 0x028cd01811008388 */ /* 0x0001e20000000c00 */
[----:B------:R-:W-:Y:S06]  /*1a880*/  BAR.ARV 0x5, 0x180 ;  /* 0x0146000000007b1d */ /* 0x000fec0000002000 */
.L_x_4038:
[----:B------:R-:W-:Y:S02]  /*1a890*/  ULDC UR4, c[0x0][0xc3c] ;  /* 0x00030f0000047ab9 */ /* 0x000fe40000000800 */
[----:B----4-:R-:W-:-:S13]  /*1a8a0*/  ISETP.GE.AND P0, PT, R27, UR4, PT ;  /* 0x000000041b007c0c */ /* 0x010fda000bf06270 */
[----:B------:R-:W-:Y:S05]  /*1a8b0*/  @!P0 BRA `(.L_x_4048) ;  /* 0xffffff9800088947 */ /* 0x000fea000383ffff */
[----:B------:R-:W-:Y:S05]  /*1a8c0*/  BSYNC B8 ;  /* 0x0000000000087941 */ /* 0x000fea0003800000 */
.L_x_3939:
[----:B------:R-:W4:Y:S01]  /*1a8d0*/  LDL.LU R0, [R1+0x20] ;  /* 0x0000200001007983 */ /* 0x000f220000300800 */
[----:B------:R-:W-:Y:S01]  /*1a8e0*/  BSSY B0, `(.L_x_4049) ;  /* 0x000000b000007945 */ /* 0x000fe20003800000 */
[----:B-1----:R-:W1:Y:S01]  /*1a8f0*/  S2R R5, SR_CgaCtaId ;  /* 0x0000000000057919 */ /* 0x002e620000008800 */
[----:B----4-:R-:W-:-:S05]  /*1a900*/  VIADD R0, R0, 0x1 ;  /* 0x0000000100007836 */ /* 0x010fca0000000000 */
        /* <DEDUP_REMOVED lines=8> */
.L_x_4183:
[----:B------:R-:W-:Y:S05]  /*1a990*/  BSYNC B0 ;  /* 0x0000000000007941 */ /* 0x000fea0003800000 */
.L_x_4049:
[----:B------:R-:W-:-:S03]  /*1a9a0*/  UMOV UR4, 0xffffffff ;  /* 0xffffffff00047882 */ /* 0x000fc60000000000 */
[----:B------:R-:W-:Y:S05]  /*1a9b0*/  BRA.DIV UR4, `(.L_x_4051) ;  /* 0x0000003a04e07947 */ /* 0x000fea000b800000 */
[----:B-1----:R-:W1:Y:S02]  /*1a9c0*/  S2R R0, SR_TID.X ;  /* 0x0000000000007919 */ /* 0x002e640000002100 */
[----:B-1----:R-:W-:-:S04]  /*1a9d0*/  SHF.R.U32.HI R0, RZ, 0x5, R0 ;  /* 0x00000005ff007819 */ /* 0x002fc80000011600 */
[----:B------:R-:W-:-:S05]  /*1a9e0*/  LOP3.LUT R0, R0, 0x3, RZ, 0xc0, !PT ;  /* 0x0000000300007812 */ /* 0x000fca00078ec0ff */
[----:B------:R1:W4:Y:S02]  /*1a9f0*/  SHFL.IDX PT, R14, R0, RZ, 0x1f ;  /* 0x00001fff000e7589 */ /* 0x00032400000e0000 */
.L_x_4186:
[----:B----4-:R-:W-:-:S13]  /*1aa00*/  ISETP.NE.AND P0, PT, R14, RZ, PT ;  /* 0x000000ff0e00720c */ /* 0x010fda0003f05270 */
[----:B------:R-:W-:Y:S05]  /*1aa10*/  @P0 BRA `(.L_x_3794) ;  /* 0x0000000000880947 */ /* 0x000fea0003800000 */
[----:B------:R-:W-:-:S03]  /*1aa20*/  UMOV UR4, 0xffffffff ;  /* 0xffffffff00047882 */ /* 0x000fc60000000000 */
[----:B------:R-:W-:Y:S05]  /*1aa30*/  BRA.DIV UR4, `(.L_x_4052) ;  /* 0x0000003a04f47947 */ /* 0x000fea000b800000 */
[----:B------:R-:W-:-:S13]  /*1aa40*/  ELECT P6, URZ, PT ;  /* 0x00000000003f782f */ /* 0x000fda00038c0000 */
.L_x_4189:
[----:B------:R-:W-:Y:S05]  /*1aa50*/  @!P6 BRA `(.L_x_3794) ;  /* 0x000000000078e947 */ /* 0x000fea0003800000 */
[----:B------:R-:W-:-:S06]  /*1aa60*/  ULOP3.LUT UR4, UR36, 0x2, URZ, 0xfc, !UPT ;  /* 0x0000000224047892 */ /* 0x000fcc000f8efc3f */
[----:B-1----:R-:W-:-:S05]  /*1aa70*/  IMAD.U32 R0, RZ, RZ, UR4 ;  /* 0x00000004ff007e24 */ /* 0x002fca000f8e00ff */
[----:B------:R-:W-:-:S13]  /*1aa80*/  ISETP.NE.AND P0, PT, R0, 0x3, PT ;  /* 0x000000030000780c */ /* 0x000fda0003f05270 */
[----:B------:R-:W-:Y:S05]  /*1aa90*/  @!P0 BRA `(.L_x_4053) ;  /* 0x0000000000048947 */ /* 0x000fea0003800000 */
[----:B------:R-:W-:Y:S01]  /*1aaa0*/  BPT.TRAP 0x1 ;  /* 0x000000040000795c */ /* 0x000fe20000300000 */
.L_x_4053:
[----:B------:R-:W-:Y:S01]  /*1aab0*/  IMAD R5, R22, 0x8, R7 ;  /* 0x0000000816057824 */ /* 0x000fe200078e0207 */
[----:B------:R-:W-:Y:S01]  /*1aac0*/  SHF.L.U32 R0, R28, 0x1f, RZ ;  /* 0x0000001f1c007819 */ /* 0x000fe200000006ff */
[----:B------:R-:W-:-:S03]  /*1aad0*/  VIADD R22, R22, 0x1 ;  /* 0x0000000116167836 */ /* 0x000fc60000000000 */
[----:B------:R-:W1:Y:S02]  /*1aae0*/  SYNCS.PHASECHK.TRANS64.TRYWAIT P1, [R5+URZ+0x28c40], R0 ;  /* 0x028c4000050075a7 */ /* 0x000e64000802017f */
[----:B------:R-:W-:-:S04]  /*1aaf0*/  ISETP.NE.AND P2, PT, R22, 0x2, PT ;  /* 0x000000021600780c */ /* 0x000fc80003f45270 */
[----:B------:R-:W-:Y:S01]  /*1ab00*/  SEL R3, RZ, 0x1, P2 ;  /* 0x00000001ff037807 */ /* 0x000fe20001000000 */
[----:B-1----:R-:W-:Y:S08]  /*1ab10*/  @!P1 BRA `(.L_x_4054) ;  /* 0x0000003800dc9947 */ /* 0x002ff00003800000 */
.L_x_4190:
[----:B------:R-:W-:Y:S02]  /*1ab20*/  SEL R22, R22, RZ, P2 ;  /* 0x000000ff16167207 */ /* 0x000fe40001000000 */
[----:B------:R-:W-:Y:S01]  /*1ab30*/  LOP3.LUT R2, R28, R3, RZ, 0x3c, !PT ;  /* 0x000000031c027212 */ /* 0x000fe200078e3cff */
[----:B------:R-:W-:Y:S06]  /*1ab40*/  @!P0 BRA `(.L_x_4055) ;  /* 0x0000000000048947 */ /* 0x000fec0003800000 */
[----:B------:R-:W-:Y:S01]  /*1ab50*/  BPT.TRAP 0x1 ;  /* 0x000000040000795c */ /* 0x000fe20000300000 */
.L_x_4055:
[----:B------:R-:W-:Y:S01]  /*1ab60*/  IMAD R3, R22, 0x8, R7 ;  /* 0x0000000816037824 */ /* 0x000fe200078e0207 */
[----:B------:R-:W-:-:S04]  /*1ab70*/  SHF.L.U32 R2, R2, 0x1f, RZ ;  /* 0x0000001f02027819 */ /* 0x000fc800000006ff */
[----:B------:R-:W4:Y:S02]  /*1ab80*/  SYNCS.PHASECHK.TRANS64.TRYWAIT P1, [R3+URZ+0x28c40], R2 ;  /* 0x028c4002030075a7 */ /* 0x000f24000802017f */
[----:B----4-:R-:W-:Y:S05]  /*1ab90*/  @!P1 BRA `(.L_x_4056) ;  /* 0x0000003800d09947 */ /* 0x010fea0003800000 */
.L_x_4191:
[----:B------:R-:W-:Y:S05]  /*1aba0*/  @!P0 BRA `(.L_x_4057) ;  /* 0x0000000000048947 */ /* 0x000fea0003800000 */
[----:B------:R-:W-:Y:S01]  /*1abb0*/  BPT.TRAP 0x1 ;  /* 0x000000040000795c */ /* 0x000fe20000300000 */
.L_x_4057:
[----:B------:R-:W5:Y:S02]  /*1abc0*/  SYNCS.PHASECHK.TRANS64.TRYWAIT P1, [R5+URZ+0x28c60], R0 ;  /* 0x028c6000050075a7 */ /* 0x000f64000802017f */
[----:B-----5:R-:W-:Y:S05]  /*1abd0*/  @!P1 BRA `(.L_x_4058) ;  /* 0x0000003800d49947 */ /* 0x020fea0003800000 */
.L_x_4192:
[----:B------:R-:W-:Y:S05]  /*1abe0*/  @!P0 BRA `(.L_x_4059) ;  /* 0x0000000000048947 */ /* 0x000fea0003800000 */
[----:B------:R-:W-:Y:S01]  /*1abf0*/  BPT.TRAP 0x1 ;  /* 0x000000040000795c */ /* 0x000fe20000300000 */
.L_x_4059:
[----:B------:R0:W0:Y:S02]  /*1ac00*/  SYNCS.PHASECHK.TRANS64.TRYWAIT P0, [R3+URZ+0x28c60], R2 ;  /* 0x028c6002030075a7 */ /* 0x000024000800017f */
[----:B0-----:R-:W-:Y:S05]  /*1ac10*/  @!P0 NANOSLEEP.SYNCS 0x989680 ;  /* 0x009896800000895d */ /* 0x001fea0003900000 */
[----:B------:R-:W0:Y:S02]  /*1ac20*/  @!P0 SYNCS.PHASECHK.TRANS64 P0, [R3+URZ+0x28c60], R2 ;  /* 0x028c6002030085a7 */ /* 0x000e24000800007f */
[----:B0-----:R-:W-:Y:S05]  /*1ac30*/  @!P0 BRA `(.L_x_4059) ;  /* 0xfffffffc00f08947 */ /* 0x001fea000383ffff */
.L_x_3794:
[----:B------:R-:W-:Y:S05]  /*1ac40*/  BSYNC B9 ;  /* 0x0000000000097941 */ /* 0x000fea0003800000 */
.L_x_3791:
[----:B------:R-:W-:Y:S05]  /*1ac50*/  EXIT ;  /* 0x000000000000794d */ /* 0x000fea0003800000 */
.L_x_3812:
[----:B0-----:R0:W1:Y:S02]  /*1ac60*/  SYNCS.PHASECHK.TRANS64.TRYWAIT P4, [R58+URZ+0x28c90], R65 ;  /* 0x028c90413a0075a7 */ /* 0x001064000808017f */
[----:B-1----:R-:W-:Y:S05]  /*1ac70*/  @!P4 NANOSLEEP.SYNCS 0x989680 ;  /* 0x009896800000c95d */ /* 0x002fea0003900000 */
[----:B------:R-:W1:Y:S02]  /*1ac80*/  @!P4 SYNCS.PHASECHK.TRANS64 P4, [R58+URZ+0x28c90], R65 ;  /* 0x028c90413a00c5a7 */ /* 0x000e64000808007f */
[----:B-1----:R-:W-:Y:S05]  /*1ac90*/  @!P4 BRA `(.L_x_3812) ;  /* 0xfffffffc00f0c947 */ /* 0x002fea000383ffff */
[----:B------:R-:W-:Y:S05]  /*1aca0*/  BRA `(.L_x_4060) ;  /* 0xfffffe8000fc7947 */ /* 0x000fea000383ffff */
.L_x_3813:
[----:B------:R-:W-:Y:S01]  /*1acb0*/  BSSY B1, `(.L_x_4061) ;  /* 0x0000007000017945 */ /* 0x000fe20003800000 */
[----:B------:R-:W-:Y:S02]  /*1acc0*/  IMAD.MOV.U32 R12, RZ, RZ, RZ ;  /* 0x000000ffff0c7224 */ /* 0x000fe400078e00ff */
[----:B------:R-:W-:Y:S02]  /*1acd0*/  IMAD.MOV.U32 R11, RZ, RZ, 0x1c1f ;  /* 0x00001c1fff0b7424 */ /* 0x000fe400078e00ff */
[----:B------:R-:W-:-:S07]  /*1ace0*/  IMAD.MOV.U32 R15, RZ, RZ, -0x1 ;  /* 0xffffffffff0f7424 */ /* 0x000fce00078e00ff */
[----:B0-----:R-:W-:Y:S05]  /*1acf0*/  WARPSYNC.COLLECTIVE R15, `(.L_x_4062) ;  /* 0x000000000f087348 */ /* 0x001fea0003c00000 */
[----:B------:R1:W2:Y:S02]  /*1ad00*/  SHFL.IDX P6, R14, R13, R12, R11 ;  /* 0x0000000c0d0e7389 */ /* 0x0002a400000c000b */
[----:B012---:R-:W-:Y:S01]  /*1ad10*/  ENDCOLLECTIVE ;  /* 0x000000000000791b */ /* 0x007fe20003800000 */
.L_x_4062:
[----:B------:R-:W-:Y:S05]  /*1ad20*/  BSYNC B1 ;  /* 0x0000000000017941 */ /* 0x000fea0003800000 */
.L_x_4061:
        /* <DEDUP_REMOVED lines=8> */
.L_x_4063:
[----:B------:R-:W-:Y:S05]  /*1adb0*/  BRA `(.L_x_4064) ;  /* 0xfffffe8000cc7947 */ /* 0x000fea000383ffff */
.L_x_3823:
[----:B0-----:R0:W1:Y:S02]  /*1adc0*/  SYNCS.PHASECHK.TRANS64.TRYWAIT P5, [R58+URZ+0x28c90], R65 ;  /* 0x028c90413a0075a7 */ /* 0x00106400080a017f */
[----:B-1----:R-:W-:Y:S05]  /*1add0*/  @!P5 NANOSLEEP.SYNCS 0x989680 ;  /* 0x009896800000d95d */ /* 0x002fea0003900000 */
[----:B------:R-:W1:Y:S02]  /*1ade0*/  @!P5 SYNCS.PHASECHK.TRANS64 P5, [R58+URZ+0x28c90], R65 ;  /* 0x028c90413a00d5a7 */ /* 0x000e6400080a007f */
[----:B-1----:R-:W-:Y:S05]  /*1adf0*/  @!P5 BRA `(.L_x_3823) ;  /* 0xfffffffc00f0d947 */ /* 0x002fea000383ffff */
[----:B------:R-:W-:Y:S05]  /*1ae00*/  BRA `(.L_x_4065) ;  /* 0xfffffe8c00587947 */ /* 0x000fea000383ffff */
.L_x_3824:
[----:B------:R-:W-:Y:S01]  /*1ae10*/  BSSY B1, `(.L_x_4066) ;  /* 0x0000007000017945 */ /* 0x000fe20003800000 */
[----:B------:R-:W-:Y:S02]  /*1ae20*/  IMAD.MOV.U32 R12, RZ, RZ, RZ ;  /* 0x000000ffff0c7224 */ /* 0x000fe400078e00ff */
[----:B------:R-:W-:Y:S02]  /*1ae30*/  IMAD.MOV.U32 R11, RZ, RZ, 0x1c1f ;  /* 0x00001c1fff0b7424 */ /* 0x000fe400078e00ff */
[----:B------:R-:W-:-:S07]  /*1ae40*/  IMAD.MOV.U32 R15, RZ, RZ, -0x1 ;  /* 0xffffffffff0f7424 */ /* 0x000fce00078e00ff */
[----:B0-----:R-:W-:Y:S05]  /*1ae50*/  WARPSYNC.COLLECTIVE R15, `(.L_x_4067) ;  /* 0x000000000f087348 */ /* 0x001fea0003c00000 */
[----:B------:R1:W2:Y:S02]  /*1ae60*/  SHFL.IDX P6, R14, R13, R12, R11 ;  /* 0x0000000c0d0e7389 */ /* 0x0002a400000c000b */
[----:B012---:R-:W-:Y:S01]  /*1ae70*/  ENDCOLLECTIVE ;  /* 0x000000000000791b */ /* 0x007fe20003800000 */
.L_x_4067:
[----:B------:R-:W-:Y:S05]  /*1ae80*/  BSYNC B1 ;  /* 0x0000000000017941 */ /* 0x000fea0003800000 */
.L_x_4066:
        /* <DEDUP_REMOVED lines=8> */
.L_x_4068:
[----:B------:R-:W-:Y:S01]  /*1af10*/  IMAD.MOV.U32 R68, RZ, RZ, R14 ;  /* 0x000000ffff447224 */ /* 0x000fe200078e000e */
[----:B------:R-:W-:Y:S06]  /*1af20*/  BRA `(.L_x_4069) ;  /* 0xfffffe8c00247947 */ /* 0x000fec000383ffff */
.L_x_3829:
[----:B-1----:R1:W2:Y:S02]  /*1af30*/  SYNCS.PHASECHK.TRANS64.TRYWAIT P2, [R58+URZ+0x28c90], R65 ;  /* 0x028c90413a0075a7 */ /* 0x0022a4000804017f */
[----:B--2---:R-:W-:Y:S05]  /*1af40*/  @!P2 NANOSLEEP.SYNCS 0x989680 ;  /* 0x009896800000a95d */ /* 0x004fea0003900000 */
[----:B------:R-:W2:Y:S02]  /*1af50*/  @!P2 SYNCS.PHASECHK.TRANS64 P2, [R58+URZ+0x28c90], R65 ;  /* 0x028c90413a00a5a7 */ /* 0x000ea4000804007f */
[----:B--2---:R-:W-:Y:S05]  /*1af60*/  @!P2 BRA `(.L_x_3829) ;  /* 0xfffffffc00f0a947 */ /* 0x004fea000383ffff */
[----:B------:R-:W-:Y:S05]  /*1af70*/  BRA `(.L_x_4070) ;  /* 0xfffffe9400307947 */ /* 0x000fea000383ffff */
.L_x_3830:
[----:B------:R-:W-:Y:S01]  /*1af80*/  BSSY B1, `(.L_x_4071) ;  /* 0x0000007000017945 */ /* 0x000fe20003800000 */
[----:B------:R-:W-:Y:S02]  /*1af90*/  IMAD.MOV.U32 R12, RZ, RZ, RZ ;  /* 0x000000ffff0c7224 */ /* 0x000fe400078e00ff */
[----:B------:R-:W-:Y:S02]  /*1afa0*/  IMAD.MOV.U32 R11, RZ, RZ, 0x1c1f ;  /* 0x00001c1fff0b7424 */ /* 0x000fe400078e00ff */
[----:B------:R-:W-:-:S07]  /*1afb0*/  IMAD.MOV.U32 R15, RZ, RZ, -0x1 ;  /* 0xffffffffff0f7424 */ /* 0x000fce00078e00ff */
[----:B-1----:R-:W-:Y:S05]  /*1afc0*/  WARPSYNC.COLLECTIVE R15, `(.L_x_4072) ;  /* 0x000000000f087348 */ /* 0x002fea0003c00000 */
[----:B------:R0:W2:Y:S02]  /*1afd0*/  SHFL.IDX P6, R14, R13, R12, R11 ;  /* 0x0000000c0d0e7389 */ /* 0x0000a400000c000b */
[----:B012---:R-:W-:Y:S01]  /*1afe0*/  ENDCOLLECTIVE ;  /* 0x000000000000791b */ /* 0x007fe20003800000 */
.L_x_4072:
[----:B------:R-:W-:Y:S05]  /*1aff0*/  BSYNC B1 ;  /* 0x0000000000017941 */ /* 0x000fea0003800000 */
.L_x_4071:
        /* <DEDUP_REMOVED lines=8> */
.L_x_4073:
[----:B------:R-:W-:Y:S05]  /*1b080*/  BRA `(.L_x_4074) ;  /* 0xfffffe9400507947 */ /* 0x000fea000383ffff */
.L_x_3834:
[----:B-1----:R1:W2:Y:S02]  /*1b090*/  SYNCS.PHASECHK.TRANS64.TRYWAIT P3, [R58+URZ+0x28cb0], R65 ;  /* 0x028cb0413a0075a7 */ /* 0x0022a4000806017f */
[----:B--2---:R-:W-:Y:S05]  /*1b0a0*/  @!P3 NANOSLEEP.SYNCS 0x989680 ;  /* 0x009896800000b95d */ /* 0x004fea0003900000 */
[----:B------:R-:W2:Y:S02]  /*1b0b0*/  @!P3 SYNCS.PHASECHK.TRANS64 P3, [R58+URZ+0x28cb0], R65 ;  /* 0x028cb0413a00b5a7 */ /* 0x000ea4000806007f */
[----:B--2---:R-:W-:Y:S05]  /*1b0c0*/  @!P3 BRA `(.L_x_3834) ;  /* 0xfffffffc00f0b947 */ /* 0x004fea000383ffff */
[----:B------:R-:W-:Y:S05]  /*1b0d0*/  BRA `(.L_x_4075) ;  /* 0xfffffe9400dc7947 */ /* 0x000fea000383ffff */
.L_x_3847:
[----:B0-----:R0:W1:Y:S02]  /*1b0e0*/  SYNCS.PHASECHK.TRANS64.TRYWAIT P1, [R10+URZ+0x28c50], R7 ;  /* 0x028c50070a0075a7 */ /* 0x001064000802017f */
[----:B-1----:R-:W-:Y:S05]  /*1b0f0*/  @!P1 NANOSLEEP.SYNCS 0x989680 ;  /* 0x009896800000995d */ /* 0x002fea0003900000 */
[----:B------:R-:W1:Y:S02]  /*1b100*/  @!P1 SYNCS.PHASECHK.TRANS64 P1, [R10+URZ+0x28c50], R7 ;  /* 0x028c50070a0095a7 */ /* 0x000e64000802007f */
[----:B-1----:R-:W-:Y:S05]  /*1b110*/  @!P1 BRA `(.L_x_3847) ;  /* 0xfffffffc00f09947 */ /* 0x002fea000383ffff */
[----:B------:R-:W-:Y:S05]  /*1b120*/  BRA `(.L_x_4076) ;  /* 0xfffffea800447947 */ /* 0x000fea000383ffff */
.L_x_3855:
[----:B-1----:R1:W2:Y:S02]  /*1b130*/  SYNCS.PHASECHK.TRANS64.TRYWAIT P1, [R10+URZ+0x28c50], R11 ;  /* 0x028c500b0a0075a7 */ /* 0x0022a4000802017f */
[----:B--2---:R-:W-:Y:S05]  /*1b140*/  @!P1 NANOSLEEP.SYNCS 0x989680 ;  /* 0x009896800000995d */ /* 0x004fea0003900000 */
[----:B------:R-:W2:Y:S02]  /*1b150*/  @!P1 SYNCS.PHASECHK.TRANS64 P1, [R10+URZ+0x28c50], R11 ;  /* 0x028c500b0a0095a7 */ /* 0x000ea4000802007f */
[----:B--2---:R-:W-:Y:S05]  /*1b160*/  @!P1 BRA `(.L_x_3855) ;  /* 0xfffffffc00f09947 */ /* 0x004fea000383ffff */
[----:B------:R-:W-:Y:S05]  /*1b170*/  BRA `(.L_x_3854) ;  /* 0xfffffeb400647947 */ /* 0x000fea000383ffff */
.L_x_3871:
        /* <DEDUP_REMOVED lines=8> */
.L_x_4078:
[----:B------:R-:W-:Y:S05]  /*1b200*/  BSYNC B1 ;  /* 0x0000000000017941 */ /* 0x000fea0003800000 */
.L_x_4077:
        /* <DEDUP_REMOVED lines=8> */
.L_x_4079:
[----:B------:R-:W-:Y:S02]  /*1b290*/  IMAD.MOV.U32 R13, RZ, RZ, R24 ;  /* 0x000000ffff0d7224 */ /* 0x000fe400078e0018 */
[----:B------:R-:W-:-:S07]  /*1b2a0*/  IMAD.MOV.U32 R3, RZ, RZ, R14 ;  /* 0x000000ffff037224 */ /* 0x000fce00078e000e */
[----:B------:R-:W-:Y:S05]  /*1b2b0*/  WARPSYNC.COLLECTIVE R15, `(.L_x_4080) ;  /* 0x000000000f087348 */ /* 0x000fea0003c00000 */
[----:B------:R0:W1:Y:S02]  /*1b2c0*/  SHFL.IDX P6, R14, R13, R12, R11 ;  /* 0x0000000c0d0e7389 */ /* 0x00006400000c000b */
[----:B01----:R-:W-:Y:S01]  /*1b2d0*/  ENDCOLLECTIVE ;  /* 0x000000000000791b */ /* 0x003fe20003800000 */
.L_x_4080:
[----:B------:R-:W-:Y:S02]  /*1b2e0*/  IMAD.MOV.U32 R13, RZ, RZ, R27 ;  /* 0x000000ffff0d7224 */ /* 0x000fe400078e001b */
[----:B------:R-:W-:-:S07]  /*1b2f0*/  IMAD.MOV.U32 R24, RZ, RZ, R14 ;  /* 0x000000ffff187224 */ /* 0x000fce00078e000e */
[----:B------:R-:W-:Y:S05]  /*1b300*/  WARPSYNC.COLLECTIVE R15, `(.L_x_4081) ;  /* 0x000000000f087348 */ /* 0x000fea0003c00000 */
[----:B------:R0:W1:Y:S02]  /*1b310*/  SHFL.IDX P6, R14, R13, R12, R11 ;  /* 0x0000000c0d0e7389 */ /* 0x00006400000c000b */
[----:B01----:R-:W-:Y:S01]  /*1b320*/  ENDCOLLECTIVE ;  /* 0x000000000000791b */ /* 0x003fe20003800000 */
.L_x_4081:
[----:B------:R-:W-:Y:S01]  /*1b330*/  IMAD.MOV.U32 R21, RZ, RZ, R14 ;  /* 0x000000ffff157224 */ /* 0x000fe200078e000e */
[----:B------:R-:W-:Y:S06]  /*1b340*/  BRA `(.L_x_4082) ;  /* 0xfffffecc00207947 */ /* 0x000fec000383ffff */
.L_x_3875:
[----:B0-----:R0:W1:Y:S02]  /*1b350*/  SYNCS.PHASECHK.TRANS64.TRYWAIT P0, [R2+URZ+0x28c00], R25 ;  /* 0x028c0019020075a7 */ /* 0x001064000800017f */
[----:B-1----:R-:W-:Y:S05]  /*1b360*/  @!P0 NANOSLEEP.SYNCS 0x989680 ;  /* 0x009896800000895d */ /* 0x002fea0003900000 */
[----:B------:R-:W1:Y:S02]  /*1b370*/  @!P0 SYNCS.PHASECHK.TRANS64 P0, [R2+URZ+0x28c00], R25 ;  /* 0x028c0019020085a7 */ /* 0x000e64000800007f */
[----:B-1----:R-:W-:Y:S05]  /*1b380*/  @!P0 BRA `(.L_x_3875) ;  /* 0xfffffffc00f08947 */ /* 0x002fea000383ffff */
[----:B------:R-:W-:Y:S05]  /*1b390*/  BRA `(.L_x_4083) ;  /* 0xfffffed000347947 */ /* 0x000fea000383ffff */
.L_x_3883:
        /* <DEDUP_REMOVED lines=8> */
.L_x_4085:
[----:B------:R-:W-:Y:S05]  /*1b420*/  BSYNC B1 ;  /* 0x0000000000017941 */ /* 0x000fea0003800000 */
.L_x_4084:
        /* <DEDUP_REMOVED lines=8> */
.L_x_4086:
[----:B------:R-:W-:Y:S02]  /*1b4b0*/  IMAD.MOV.U32 R13, RZ, RZ, R24 ;  /* 0x000000ffff0d7224 */ /* 0x000fe400078e0018 */
[----:B------:R-:W-:-:S07]  /*1b4c0*/  IMAD.MOV.U32 R3, RZ, RZ, R14 ;  /* 0x000000ffff037224 */ /* 0x000fce00078e000e */
[----:B------:R-:W-:Y:S05]  /*1b4d0*/  WARPSYNC.COLLECTIVE R15, `(.L_x_4087) ;  /* 0x000000000f087348 */ /* 0x000fea0003c00000 */
[----:B------:R0:W1:Y:S02]  /*1b4e0*/  SHFL.IDX P6, R14, R13, R12, R11 ;  /* 0x0000000c0d0e7389 */ /* 0x00006400000c000b */
[----:B01----:R-:W-:Y:S01]  /*1b4f0*/  ENDCOLLECTIVE ;  /* 0x000000000000791b */ /* 0x003fe20003800000 */
.L_x_4087:
[----:B------:R-:W-:Y:S02]  /*1b500*/  IMAD.MOV.U32 R13, RZ, RZ, R27 ;  /* 0x000000ffff0d7224 */ /* 0x000fe400078e001b */
[----:B------:R-:W-:-:S07]  /*1b510*/  IMAD.MOV.U32 R20, RZ, RZ, R14 ;  /* 0x000000ffff147224 */ /* 0x000fce00078e000e */
[----:B------:R-:W-:Y:S05]  /*1b520*/  WARPSYNC.COLLECTIVE R15, `(.L_x_4088) ;  /* 0x000000000f087348 */ /* 0x000fea0003c00000 */
[----:B------:R0:W1:Y:S02]  /*1b530*/  SHFL.IDX P6, R14, R13, R12, R11 ;  /* 0x0000000c0d0e7389 */ /* 0x00006400000c000b */
[----:B01----:R-:W-:Y:S01]  /*1b540*/  ENDCOLLECTIVE ;  /* 0x000000000000791b */ /* 0x003fe20003800000 */
.L_x_4088:
[----:B------:R-:W-:Y:S05]  /*1b550*/  BRA `(.L_x_4089) ;  /* 0xfffffed800a47947 */ /* 0x000fea000383ffff */
.L_x_3887:
[----:B0-----:R0:W1:Y:S02]  /*1b560*/  SYNCS.PHASECHK.TRANS64.TRYWAIT P1, [R2+URZ+0x28c00], R27 ;  /* 0x028c001b020075a7 */ /* 0x001064000802017f */
[----:B-1----:R-:W-:Y:S05]  /*1b570*/  @!P1 NANOSLEEP.SYNCS 0x989680 ;  /* 0x009896800000995d */ /* 0x002fea0003900000 */
[----:B------:R-:W1:Y:S02]  /*1b580*/  @!P1 SYNCS.PHASECHK.TRANS64 P1, [R2+URZ+0x28c00], R27 ;  /* 0x028c001b020095a7 */ /* 0x000e64000802007f */
[----:B-1----:R-:W-:Y:S05]  /*1b590*/  @!P1 BRA `(.L_x_3887) ;  /* 0xfffffffc00f09947 */ /* 0x002fea000383ffff */
[----:B------:R-:W-:Y:S05]  /*1b5a0*/  BRA `(.L_x_4090) ;  /* 0xfffffedc00847947 */ /* 0x000fea000383ffff */
.L_x_3893:
[----:B0-----:R0:W1:Y:S02]  /*1b5b0*/  SYNCS.PHASECHK.TRANS64.TRYWAIT P1, [R12+URZ+0x28c30], R13 ;  /* 0x028c300d0c0075a7 */ /* 0x001064000802017f */
[----:B-1----:R-:W-:Y:S05]  /*1b5c0*/  @!P1 NANOSLEEP.SYNCS 0x989680 ;  /* 0x009896800000995d */ /* 0x002fea0003900000 */
[----:B------:R-:W1:Y:S02]  /*1b5d0*/  @!P1 SYNCS.PHASECHK.TRANS64 P1, [R12+URZ+0x28c30], R13 ;  /* 0x028c300d0c0095a7 */ /* 0x000e64000802007f */
[----:B-1----:R-:W-:Y:S05]  /*1b5e0*/  @!P1 BRA `(.L_x_3893) ;  /* 0xfffffffc00f09947 */ /* 0x002fea000383ffff */
[----:B------:R-:W-:Y:S05]  /*1b5f0*/  BRA `(.L_x_3892) ;  /* 0xfffffee800b87947 */ /* 0x000fea000383ffff */
.L_x_3899:
[----:B--2---:R2:W3:Y:S02]  /*1b600*/  SYNCS.PHASECHK.TRANS64.TRYWAIT P1, [R12+URZ+0x28c50], R13 ;  /* 0x028c500d0c0075a7 */ /* 0x0044e4000802017f */
[----:B---3--:R-:W-:Y:S05]  /*1b610*/  @!P1 NANOSLEEP.SYNCS 0x989680 ;  /* 0x009896800000995d */ /* 0x008fea0003900000 */
[----:B------:R-:W3:Y:S02]  /*1b620*/  @!P1 SYNCS.PHASECHK.TRANS64 P1, [R12+URZ+0x28c50], R13 ;  /* 0x028c500d0c0095a7 */ /* 0x000ee4000802007f */
[----:B---3--:R-:W-:Y:S05]  /*1b630*/  @!P1 BRA `(.L_x_3899) ;  /* 0xfffffffc00f09947 */ /* 0x008fea000383ffff */
[----:B------:R-:W-:Y:S05]  /*1b640*/  BRA `(.L_x_3898) ;  /* 0xfffffefc00f87947 */ /* 0x000fea000383ffff */
.L_x_3907:
[----:B0-----:R0:W2:Y:S02]  /*1b650*/  SYNCS.PHASECHK.TRANS64.TRYWAIT P2, [R14+URZ+0x28c30], R12 ;  /* 0x028c300c0e0075a7 */ /* 0x0010a4000804017f */
[----:B--2---:R-:W-:Y:S05]  /*1b660*/  @!P2 NANOSLEEP.SYNCS 0x989680 ;  /* 0x009896800000a95d */ /* 0x004fea0003900000 */
[----:B------:R-:W2:Y:S02]  /*1b670*/  @!P2 SYNCS.PHASECHK.TRANS64 P2, [R14+URZ+0x28c30], R12 ;  /* 0x028c300c0e00a5a7 */ /* 0x000ea4000804007f */
[----:B--2---:R-:W-:Y:S05]  /*1b680*/  @!P2 BRA `(.L_x_3907) ;  /* 0xfffffffc00f0a947 */ /* 0x004fea000383ffff */
[----:B------:R-:W-:Y:S05]  /*1b690*/  BRA `(.L_x_3906) ;  /* 0xffffff0400107947 */ /* 0x000fea000383ffff */
.L_x_3913:
[----:B-1----:R1:W3:Y:S02]  /*1b6a0*/  SYNCS.PHASECHK.TRANS64.TRYWAIT P2, [R14+URZ+0x28c50], R12 ;  /* 0x028c500c0e0075a7 */ /* 0x0022e4000804017f */
[----:B---3--:R-:W-:Y:S05]  /*1b6b0*/  @!P2 NANOSLEEP.SYNCS 0x989680 ;  /* 0x009896800000a95d */ /* 0x008fea0003900000 */
[----:B------:R-:W3:Y:S02]  /*1b6c0*/  @!P2 SYNCS.PHASECHK.TRANS64 P2, [R14+URZ+0x28c50], R12 ;  /* 0x028c500c0e00a5a7 */ /* 0x000ee4000804007f */
[----:B---3--:R-:W-:Y:S05]  /*1b6d0*/  @!P2 BRA `(.L_x_3913) ;  /* 0xfffffffc00f0a947 */ /* 0x008fea000383ffff */
[----:B------:R-:W-:Y:S05]  /*1b6e0*/  BRA `(.L_x_3912) ;  /* 0xffffff1c006c7947 */ /* 0x000fea000383ffff */
.L_x_3947:
        /* <DEDUP_REMOVED lines=11> */
.L_x_4092:
[----:B------:R-:W-:Y:S05]  /*1b7a0*/  BSYNC B1 ;  /* 0x0000000000017941 */ /* 0x000fea0003800000 */
.L_x_4091:
[----:B------:R-:W-:Y:S05]  /*1b7b0*/  BRA `(.L_x_4093) ;  /* 0xffffff9000987947 */ /* 0x000fea000383ffff */
.L_x_3949:
[----:B------:R-:W-:Y:S01]  /*1b7c0*/  BSSY B1, `(.L_x_4094) ;  /* 0x0000006000017945 */ /* 0x000fe20003800000 */
[----:B------:R-:W-:-:S07]  /*1b7d0*/  IMAD.MOV.U32 R15, RZ, RZ, -0x1 ;  /* 0xffffffffff0f7424 */ /* 0x000fce00078e00ff */
[----:B0-----:R-:W-:Y:S05]  /*1b7e0*/  WARPSYNC.COLLECTIVE R15, `(.L_x_4095) ;  /* 0x000000000f0c7348 */ /* 0x001fea0003c00000 */
[----:B------:R-:W-:Y:S02]  /*1b7f0*/  ELECT P6, UR62, PT ;  /* 0x00000000003e782f */ /* 0x000fe400038c0000 */
[----:B------:R-:W-:Y:S01]  /*1b800*/  MOV R14, UR62 ;  /* 0x0000003e000e7c02 */ /* 0x000fe20008000f00 */
[----:B0-----:R-:W-:Y:S10]  /*1b810*/  ENDCOLLECTIVE ;  /* 0x000000000000791b */ /* 0x001ff40003800000 */
.L_x_4095:
[----:B------:R-:W-:Y:S05]  /*1b820*/  BSYNC B1 ;  /* 0x0000000000017941 */ /* 0x000fea0003800000 */
.L_x_4094:
[----:B------:R-:W-:Y:S05]  /*1b830*/  BRA `(.L_x_3948) ;  /* 0xffffff9000907947 */ /* 0x000fea000383ffff */
.L_x_3951:
[----:B0-----:R0:W1:Y:S02]  /*1b840*/  SYNCS.PHASECHK.TRANS64.TRYWAIT P0, [R17+URZ+0x28c20], R3 ;  /* 0x028c2003110075a7 */ /* 0x001064000800017f */
[----:B-1----:R-:W-:Y:S05]  /*1b850*/  @!P0 NANOSLEEP.SYNCS 0x989680 ;  /* 0x009896800000895d */ /* 0x002fea0003900000 */
[----:B------:R-:W1:Y:S02]  /*1b860*/  @!P0 SYNCS.PHASECHK.TRANS64 P0, [R17+URZ+0x28c20], R3 ;  /* 0x028c2003110085a7 */ /* 0x000e64000800007f */
[----:B-1----:R-:W-:Y:S05]  /*1b870*/  @!P0 BRA `(.L_x_3951) ;  /* 0xfffffffc00f08947 */ /* 0x002fea000383ffff */
[----:B------:R-:W-:Y:S05]  /*1b880*/  BRA `(.L_x_4096) ;  /* 0xffffff9000a07947 */ /* 0x000fea000383ffff */
.L_x_3955:
[----:B0-----:R0:W1:Y:S02]  /*1b890*/  SYNCS.PHASECHK.TRANS64.TRYWAIT P0, [R3+URZ+0x28ca0], R8 ;  /* 0x028ca008030075a7 */ /* 0x001064000800017f */
[----:B-1----:R-:W-:Y:S05]  /*1b8a0*/  @!P0 NANOSLEEP.SYNCS 0x989680 ;  /* 0x009896800000895d */ /* 0x002fea0003900000 */
[----:B------:R-:W1:Y:S02]  /*1b8b0*/  @!P0 SYNCS.PHASECHK.TRANS64 P0, [R3+URZ+0x28ca0], R8 ;  /* 0x028ca008030085a7 */ /* 0x000e64000800007f */
[----:B-1----:R-:W-:Y:S05]  /*1b8c0*/  @!P0 BRA `(.L_x_3955) ;  /* 0xfffffffc00f08947 */ /* 0x002fea000383ffff */
[----:B------:R-:W-:Y:S05]  /*1b8d0*/  BRA `(.L_x_4097) ;  /* 0xffffff9000b87947 */ /* 0x000fea000383ffff */
.L_x_3960:
[----:B-1----:R1:W2:Y:S02]  /*1b8e0*/  SYNCS.PHASECHK.TRANS64.TRYWAIT P0, [R3+URZ+0x28cc0], R8 ;  /* 0x028cc008030075a7 */ /* 0x0022a4000800017f */
[----:B--2---:R-:W-:Y:S05]  /*1b8f0*/  @!P0 NANOSLEEP.SYNCS 0x989680 ;  /* 0x009896800000895d */ /* 0x004fea0003900000 */
[----:B------:R-:W2:Y:S02]  /*1b900*/  @!P0 SYNCS.PHASECHK.TRANS64 P0, [R3+URZ+0x28cc0], R8 ;  /* 0x028cc008030085a7 */ /* 0x000ea4000800007f */
[----:B--2---:R-:W-:Y:S05]  /*1b910*/  @!P0 BRA `(.L_x_3960) ;  /* 0xfffffffc00f08947 */ /* 0x004fea000383ffff */
[----:B------:R-:W-:Y:S05]  /*1b920*/  BRA `(.L_x_4098) ;  /* 0xffffff9400347947 */ /* 0x000fea000383ffff */
.L_x_3974:
[----:B0-----:R0:W1:Y:S02]  /*1b930*/  SYNCS.PHASECHK.TRANS64.TRYWAIT P2, [R8+URZ+0x28ca0], R2 ;  /* 0x028ca002080075a7 */ /* 0x001064000804017f */
[----:B-1----:R-:W-:Y:S05]  /*1b940*/  @!P2 NANOSLEEP.SYNCS 0x989680 ;  /* 0x009896800000a95d */ /* 0x002fea0003900000 */
[----:B------:R-:W1:Y:S02]  /*1b950*/  @!P2 SYNCS.PHASECHK.TRANS64 P2, [R8+URZ+0x28ca0], R2 ;  /* 0x028ca0020800a5a7 */ /* 0x000e64000804007f */
[----:B-1----:R-:W-:Y:S05]  /*1b960*/  @!P2 BRA `(.L_x_3974) ;  /* 0xfffffffc00f0a947 */ /* 0x002fea000383ffff */
[----:B------:R-:W-:Y:S05]  /*1b970*/  BRA `(.L_x_4099) ;  /* 0xffffff9c00987947 */ /* 0x000fea000383ffff */
.L_x_3979:
[----:B-1----:R1:W2:Y:S02]  /*1b980*/  SYNCS.PHASECHK.TRANS64.TRYWAIT P2, [R8+URZ+0x28cc0], R2 ;  /* 0x028cc002080075a7 */ /* 0x0022a4000804017f */
[----:B--2---:R-:W-:Y:S05]  /*1b990*/  @!P2 NANOSLEEP.SYNCS 0x989680 ;  /* 0x009896800000a95d */ /* 0x004fea0003900000 */
[----:B------:R-:W2:Y:S02]  /*1b9a0*/  @!P2 SYNCS.PHASECHK.TRANS64 P2, [R8+URZ+0x28cc0], R2 ;  /* 0x028cc0020800a5a7 */ /* 0x000ea4000804007f */
[----:B--2---:R-:W-:Y:S05]  /*1b9b0*/  @!P2 BRA `(.L_x_3979) ;  /* 0xfffffffc00f0a947 */ /* 0x004fea000383ffff */
[----:B------:R-:W-:Y:S05]  /*1b9c0*/  BRA `(.L_x_4100) ;  /* 0xffffffa000107947 */ /* 0x000fea000383ffff */
.L_x_4001:
        /* <DEDUP_REMOVED lines=11> */
.L_x_4102:
[----:B------:R-:W-:Y:S05]  /*1ba80*/  BSYNC B0 ;  /* 0x0000000000007941 */ /* 0x000fea0003800000 */
.L_x_4101:
[----:B------:R-:W-:Y:S05]  /*1ba90*/  BRA `(.L_x_4103) ;  /* 0xffffffb400a07947 */ /* 0x000fea000383ffff */
.L_x_4004:
[----:B0-----:R0:W1:Y:S02]  /*1baa0*/  SYNCS.PHASECHK.TRANS64.TRYWAIT P0, [R30+URZ+0x28c40], R0 ;  /* 0x028c40001e0075a7 */ /* 0x001064000800017f */
[----:B-1----:R-:W-:Y:S05]  /*1bab0*/  @!P0 NANOSLEEP.SYNCS 0x989680 ;  /* 0x009896800000895d */ /* 0x002fea0003900000 */
[----:B------:R-:W1:Y:S02]  /*1bac0*/  @!P0 SYNCS.PHASECHK.TRANS64 P0, [R30+URZ+0x28c40], R0 ;  /* 0x028c40001e0085a7 */ /* 0x000e64000800007f */
[----:B-1----:R-:W-:Y:S05]  /*1bad0*/  @!P0 BRA `(.L_x_4004) ;  /* 0xfffffffc00f08947 */ /* 0x002fea000383ffff */
[----:B------:R-:W-:Y:S05]  /*1bae0*/  BRA `(.L_x_4104) ;  /* 0xffffffb400d87947 */ /* 0x000fea000383ffff */
.L_x_4005:
        /* <DEDUP_REMOVED lines=8> */
.L_x_4106:
[----:B------:R-:W-:Y:S05]  /*1bb70*/  BSYNC B0 ;  /* 0x0000000000007941 */ /* 0x000fea0003800000 */
.L_x_4105:
        /* <DEDUP_REMOVED lines=9> */
.L_x_4107:
[----:B------:R-:W-:Y:S02]  /*1bc10*/  IMAD.MOV.U32 R13, RZ, RZ, R5 ;  /* 0x000000ffff0d7224 */ /* 0x000fe400078e0005 */
[----:B------:R-:W-:Y:S02]  /*1bc20*/  IMAD.MOV.U32 R12, RZ, RZ, 0x1 ;  /* 0x00000001ff0c7424 */ /* 0x000fe400078e00ff */
[----:B------:R-:W-:-:S07]  /*1bc30*/  IMAD.MOV.U32 R3, RZ, RZ, R14 ;  /* 0x000000ffff037224 */ /* 0x000fce00078e000e */
[----:B------:R-:W-:Y:S05]  /*1bc40*/  WARPSYNC.COLLECTIVE R15, `(.L_x_4108) ;  /* 0x000000000f087348 */ /* 0x000fea0003c00000 */
[----:B------:R0:W1:Y:S02]  /*1bc50*/  SHFL.IDX P6, R14, R13, R12, R11 ;  /* 0x0000000c0d0e7389 */ /* 0x00006400000c000b */
[----:B01----:R-:W-:Y:S01]  /*1bc60*/  ENDCOLLECTIVE ;  /* 0x000000000000791b */ /* 0x003fe20003800000 */
.L_x_4108:
        /* <DEDUP_REMOVED lines=15> */
.L_x_4109:
[----:B------:R-:W-:Y:S02]  /*1bd60*/  @P0 IMAD R6, R4, 0x2, R17 ;  /* 0x0000000204060824 */ /* 0x000fe400078e0211 */
[----:B------:R-:W-:Y:S02]  /*1bd70*/  IMAD.MOV.U32 R13, RZ, RZ, R5 ;  /* 0x000000ffff0d7224 */ /* 0x000fe400078e0005 */
[----:B------:R-:W-:Y:S02]  /*1bd80*/  IMAD.MOV.U32 R12, RZ, RZ, 0x2 ;  /* 0x00000002ff0c7424 */ /* 0x000fe400078e00ff */
[----:B------:R-:W-:-:S07]  /*1bd90*/  IMAD.MOV.U32 R3, RZ, RZ, R14 ;  /* 0x000000ffff037224 */ /* 0x000fce00078e000e */
[----:B------:R-:W-:Y:S05]  /*1bda0*/  WARPSYNC.COLLECTIVE R15, `(.L_x_4110) ;  /* 0x000000000f087348 */ /* 0x000fea0003c00000 */
[----:B------:R0:W1:Y:S02]  /*1bdb0*/  SHFL.IDX P6, R14, R13, R12, R11 ;  /* 0x0000000c0d0e7389 */ /* 0x00006400000c000b */
[----:B01----:R-:W-:Y:S01]  /*1bdc0*/  ENDCOLLECTIVE ;  /* 0x000000000000791b */ /* 0x003fe20003800000 */
.L_x_4110:
        /* <DEDUP_REMOVED lines=15> */
.L_x_4111:
[----:B------:R-:W-:Y:S02]  /*1bec0*/  @P0 IMAD R6, R4, 0x2, R17 ;  /* 0x0000000204060824 */ /* 0x000fe400078e0211 */
[----:B------:R-:W-:Y:S02]  /*1bed0*/  IMAD.MOV.U32 R13, RZ, RZ, R5 ;  /* 0x000000ffff0d7224 */ /* 0x000fe400078e0005 */
[----:B------:R-:W-:Y:S02]  /*1bee0*/  IMAD.MOV.U32 R12, RZ, RZ, 0x3 ;  /* 0x00000003ff0c7424 */ /* 0x000fe400078e00ff */
[----:B------:R-:W-:-:S07]  /*1bef0*/  IMAD.MOV.U32 R3, RZ, RZ, R14 ;  /* 0x000000ffff037224 */ /* 0x000fce00078e000e */
[----:B------:R-:W-:Y:S05]  /*1bf00*/  WARPSYNC.COLLECTIVE R15, `(.L_x_4112) ;  /* 0x000000000f087348 */ /* 0x000fea0003c00000 */
[----:B------:R0:W1:Y:S02]  /*1bf10*/  SHFL.IDX P6, R14, R13, R12, R11 ;  /* 0x0000000c0d0e7389 */ /* 0x00006400000c000b */
[----:B01----:R-:W-:Y:S01]  /*1bf20*/  ENDCOLLECTIVE ;  /* 0x000000000000791b */ /* 0x003fe20003800000 */
.L_x_4112:
        /* <DEDUP_REMOVED lines=10> */
.L_x_4113:
[----:B------:R-:W-:Y:S01]  /*1bfd0*/  @!PT LDS RZ, [RZ] ;  /* 0x00000000fffff984 */ /* 0x000fe20000000800 */
[----:B------:R-:W-:Y:S01]  /*1bfe0*/  @!PT LDS RZ, [RZ] ;  /* 0x00000000fffff984 */ /* 0x000fe20000000800 */
[----:B------:R-:W-:Y:S01]  /*1bff0*/  @!PT LDS RZ, [RZ] ;  /* 0x00000000fffff984 */ /* 0x000fe20000000800 */
[----:B------:R0:W-:Y:S01]  /*1c000*/  @P0 LDGSTS.E.BYPASS.LTC128B.128 [R6+0x23400], desc[UR42][R2.64], !P2 ;  /* 0x2340000002060fae */ /* 0x0001e2000d101d6a */
[----:B------:R-:W-:Y:S01]  /*1c010*/  IMAD.MOV.U32 R0, RZ, RZ, R14 ;  /* 0x000000ffff007224 */ /* 0x000fe200078e000e */
[----:B------:R-:W-:Y:S06]  /*1c020*/  BRA `(.L_x_4114) ;  /* 0xffffffb4007c7947 */ /* 0x000fec000383ffff */
.L_x_4010:
        /* <DEDUP_REMOVED lines=9> */
.L_x_4115:
[C---:B------:R-:W-:Y:S01]  /*1c0c0*/  VIADD R6, R25.reuse, 0x10 ;  /* 0x0000001019067836 */ /* 0x040fe20000000000 */
[----:B------:R-:W-:Y:S01]  /*1c0d0*/  ISETP.GE.AND P0, PT, R25, R3, PT ;  /* 0x000000031900720c */ /* 0x000fe20003f06270 */
[----:B------:R-:W-:Y:S02]  /*1c0e0*/  IMAD.MOV.U32 R13, RZ, RZ, R0 ;  /* 0x000000ffff0d7224 */ /* 0x000fe400078e0000 */
[----:B------:R-:W-:-:S10]  /*1c0f0*/  IMAD.MOV.U32 R4, RZ, RZ, R14 ;  /* 0x000000ffff047224 */ /* 0x000fd400078e000e */
[----:B------:R-:W-:Y:S05]  /*1c100*/  WARPSYNC.COLLECTIVE R15, `(.L_x_4116) ;  /* 0x000000000f087348 */ /* 0x000fea0003c00000 */
[----:B------:R0:W1:Y:S02]  /*1c110*/  SHFL.IDX P6, R14, R13, R12, R11 ;  /* 0x0000000c0d0e7389 */ /* 0x00006400000c000b */
[----:B01----:R-:W-:Y:S01]  /*1c120*/  ENDCOLLECTIVE ;  /* 0x000000000000791b */ /* 0x003fe20003800000 */
.L_x_4116:
[----:B------:R-:W-:Y:S02]  /*1c130*/  IMAD.MOV.U32 R13, RZ, RZ, R2 ;  /* 0x000000ffff0d7224 */ /* 0x000fe400078e0002 */
[----:B------:R-:W-:Y:S02]  /*1c140*/  IMAD.MOV.U32 R12, RZ, RZ, 0x1 ;  /* 0x00000001ff0c7424 */ /* 0x000fe400078e00ff */
[----:B------:R-:W-:-:S07]  /*1c150*/  IMAD.MOV.U32 R5, RZ, RZ, R14 ;  /* 0x000000ffff057224 */ /* 0x000fce00078e000e */
[----:B------:R-:W-:Y:S05]  /*1c160*/  WARPSYNC.COLLECTIVE R15, `(.L_x_4117) ;  /* 0x000000000f087348 */ /* 0x000fea0003c00000 */
[----:B------:R0:W1:Y:S02]  /*1c170*/  SHFL.IDX P6, R14, R13, R12, R11 ;  /* 0x0000000c0d0e7389 */ /* 0x00006400000c000b */
[----:B01----:R-:W-:Y:S01]  /*1c180*/  ENDCOLLECTIVE ;  /* 0x000000000000791b */ /* 0x003fe20003800000 */
.L_x_4117:
        /* <DEDUP_REMOVED lines=15> */
.L_x_4118:
[----:B------:R-:W-:Y:S02]  /*1c280*/  IMAD.MOV.U32 R13, RZ, RZ, R2 ;  /* 0x000000ffff0d7224 */ /* 0x000fe400078e0002 */
[----:B------:R-:W-:Y:S02]  /*1c290*/  IMAD.MOV.U32 R12, RZ, RZ, 0x2 ;  /* 0x00000002ff0c7424 */ /* 0x000fe400078e00ff */
[----:B------:R-:W-:-:S07]  /*1c2a0*/  IMAD.MOV.U32 R5, RZ, RZ, R14 ;  /* 0x000000ffff057224 */ /* 0x000fce00078e000e */
[----:B------:R-:W-:Y:S05]  /*1c2b0*/  WARPSYNC.COLLECTIVE R15, `(.L_x_4119) ;  /* 0x000000000f087348 */ /* 0x000fea0003c00000 */
[----:B------:R0:W1:Y:S02]  /*1c2c0*/  SHFL.IDX P6, R14, R13, R12, R11 ;  /* 0x0000000c0d0e7389 */ /* 0x00006400000c000b */
[----:B01----:R-:W-:Y:S01]  /*1c2d0*/  ENDCOLLECTIVE ;  /* 0x000000000000791b */ /* 0x003fe20003800000 */
.L_x_4119:
        /* <DEDUP_REMOVED lines=16> */
.L_x_4120:
[----:B------:R-:W-:Y:S02]  /*1c3e0*/  IMAD.MOV.U32 R13, RZ, RZ, R2 ;  /* 0x000000ffff0d7224 */ /* 0x000fe400078e0002 */
[----:B------:R-:W-:Y:S02]  /*1c3f0*/  IMAD.MOV.U32 R12, RZ, RZ, 0x3 ;  /* 0x00000003ff0c7424 */ /* 0x000fe400078e00ff */
[----:B------:R-:W-:-:S07]  /*1c400*/  IMAD.MOV.U32 R5, RZ, RZ, R14 ;  /* 0x000000ffff057224 */ /* 0x000fce00078e000e */
[----:B------:R-:W-:Y:S05]  /*1c410*/  WARPSYNC.COLLECTIVE R15, `(.L_x_4121) ;  /* 0x000000000f087348 */ /* 0x000fea0003c00000 */
[----:B------:R0:W1:Y:S02]  /*1c420*/  SHFL.IDX P6, R14, R13, R12, R11 ;  /* 0x0000000c0d0e7389 */ /* 0x00006400000c000b */
[----:B01----:R-:W-:Y:S01]  /*1c430*/  ENDCOLLECTIVE ;  /* 0x000000000000791b */ /* 0x003fe20003800000 */
.L_x_4121:
        /* <DEDUP_REMOVED lines=10> */
[----:B0-----:R-:W-:-:S07]  /*1c4e0*/  IMAD.MOV.U32 R4, RZ, RZ, R14 ;  /* 0x000000ffff047224 */ /* 0x001fce00078e000e */
[----:B------:R-:W-:Y:S05]  /*1c4f0*/  WARPSYNC.COLLECTIVE R15, `(.L_x_4122) ;  /* 0x000000000f087348 */ /* 0x000fea0003c00000 */
[----:B------:R0:W1:Y:S02]  /*1c500*/  SHFL.IDX P6, R14, R13, R12, R11 ;  /* 0x0000000c0d0e7389 */ /* 0x00006400000c000b */
[----:B01----:R-:W-:Y:S01]  /*1c510*/  ENDCOLLECTIVE ;  /* 0x000000000000791b */ /* 0x003fe20003800000 */
.L_x_4122:
[----:B------:R-:W-:Y:S01]  /*1c520*/  IMAD.MOV.U32 R0, RZ, RZ, R14 ;  /* 0x000000ffff007224 */ /* 0x000fe200078e000e */
[----:B------:R-:W-:Y:S06]  /*1c530*/  BRA `(.L_x_4123) ;  /* 0xffffffb800a47947 */ /* 0x000fec000383ffff */
.L_x_4013:
[----:B0-----:R0:W1:Y:S02]  /*1c540*/  SYNCS.PHASECHK.TRANS64.TRYWAIT P0, [R17+URZ+0x28c20], R0 ;  /* 0x028c2000110075a7 */ /* 0x001064000800017f */
[----:B-1----:R-:W-:Y:S05]  /*1c550*/  @!P0 NANOSLEEP.SYNCS 0x989680 ;  /* 0x009896800000895d */ /* 0x002fea0003900000 */
[----:B------:R-:W1:Y:S02]  /*1c560*/  @!P0 SYNCS.PHASECHK.TRANS64 P0, [R17+URZ+0x28c20], R0 ;  /* 0x028c2000110085a7 */ /* 0x000e64000800007f */
[----:B-1----:R-:W-:Y:S05]  /*1c570*/  @!P0 BRA `(.L_x_4013) ;  /* 0xfffffffc00f08947 */ /* 0x002fea000383ffff */
[----:B------:R-:W-:Y:S05]  /*1c580*/  BRA `(.L_x_4124) ;  /* 0xffffffbc00007947 */ /* 0x000fea000383ffff */
.L_x_4016:
[----:B0-----:R0:W1:Y:S02]  /*1c590*/  SYNCS.PHASECHK.TRANS64.TRYWAIT P0, [R30+URZ+0x28c60], R0 ;  /* 0x028c60001e0075a7 */ /* 0x001064000800017f */
[----:B-1----:R-:W-:Y:S05]  /*1c5a0*/  @!P0 NANOSLEEP.SYNCS 0x989680 ;  /* 0x009896800000895d */ /* 0x002fea0003900000 */
[----:B------:R-:W1:Y:S02]  /*1c5b0*/  @!P0 SYNCS.PHASECHK.TRANS64 P0, [R30+URZ+0x28c60], R0 ;  /* 0x028c60001e0085a7 */ /* 0x000e64000800007f */
[----:B-1----:R-:W-:Y:S05]  /*1c5c0*/  @!P0 BRA `(.L_x_4016) ;  /* 0xfffffffc00f08947 */ /* 0x002fea000383ffff */
[----:B------:R-:W-:Y:S05]  /*1c5d0*/  BRA `(.L_x_4125) ;  /* 0xffffffbc00107947 */ /* 0x000fea000383ffff */
.L_x_4017:
        /* <DEDUP_REMOVED lines=8> */
.L_x_4127:
[----:B------:R-:W-:Y:S05]  /*1c660*/  BSYNC B0 ;  /* 0x0000000000007941 */ /* 0x000fea0003800000 */
.L_x_4126:
[----:B------:R0:W5:Y:S01]  /*1c670*/  LDL R8, [R1+0x8] ;  /* 0x0000080001087983 */ /* 0x0001620000100800 */
        /* <DEDUP_REMOVED lines=14> */
.L_x_4128:
        /* <DEDUP_REMOVED lines=40> */
.L_x_4129:
[----:B------:R-:W-:Y:S02]  /*1c9e0*/  IMAD.MOV.U32 R13, RZ, RZ, R5 ;  /* 0x000000ffff0d7224 */ /* 0x000fe400078e0005 */
[----:B------:R-:W-:-:S07]  /*1c9f0*/  IMAD.MOV.U32 R3, RZ, RZ, R14 ;  /* 0x000000ffff037224 */ /* 0x000fce00078e000e */
[----:B------:R-:W-:Y:S05]  /*1ca00*/  WARPSYNC.COLLECTIVE R15, `(.L_x_4130) ;  /* 0x000000000f087348 */ /* 0x000fea0003c00000 */
[----:B------:R0:W1:Y:S02]  /*1ca10*/  SHFL.IDX P6, R14, R13, R12, R11 ;  /* 0x0000000c0d0e7389 */ /* 0x00006400000c000b */
[----:B01----:R-:W-:Y:S01]  /*1ca20*/  ENDCOLLECTIVE ;  /* 0x000000000000791b */ /* 0x003fe20003800000 */
.L_x_4130:
        /* <DEDUP_REMOVED lines=29> */
.L_x_4131:
[----:B------:R-:W-:Y:S02]  /*1cc00*/  IMAD.MOV.U32 R13, RZ, RZ, R5 ;  /* 0x000000ffff0d7224 */ /* 0x000fe400078e0005 */
[----:B------:R-:W-:-:S07]  /*1cc10*/  IMAD.MOV.U32 R7, RZ, RZ, R14 ;  /* 0x000000ffff077224 */ /* 0x000fce00078e000e */
[----:B------:R-:W-:Y:S05]  /*1cc20*/  WARPSYNC.COLLECTIVE R15, `(.L_x_4132) ;  /* 0x000000000f087348 */ /* 0x000fea0003c00000 */
[----:B------:R0:W1:Y:S02]  /*1cc30*/  SHFL.IDX P6, R14, R13, R12, R11 ;  /* 0x0000000c0d0e7389 */ /* 0x00006400000c000b */
[----:B01----:R-:W-:Y:S01]  /*1cc40*/  ENDCOLLECTIVE ;  /* 0x000000000000791b */ /* 0x003fe20003800000 */
.L_x_4132:
        /* <DEDUP_REMOVED lines=29> */
.L_x_4133:
[----:B------:R-:W-:Y:S02]  /*1ce20*/  IMAD.MOV.U32 R13, RZ, RZ, R5 ;  /* 0x000000ffff0d7224 */ /* 0x000fe400078e0005 */
[----:B------:R-:W-:-:S07]  /*1ce30*/  IMAD.MOV.U32 R6, RZ, RZ, R14 ;  /* 0x000000ffff067224 */ /* 0x000fce00078e000e */
[----:B------:R-:W-:Y:S05]  /*1ce40*/  WARPSYNC.COLLECTIVE R15, `(.L_x_4134) ;  /* 0x000000000f087348 */ /* 0x000fea0003c00000 */
[----:B------:R0:W1:Y:S02]  /*1ce50*/  SHFL.IDX P6, R14, R13, R12, R11 ;  /* 0x0000000c0d0e7389 */ /* 0x00006400000c000b */
[----:B01----:R-:W-:Y:S01]  /*1ce60*/  ENDCOLLECTIVE ;  /* 0x000000000000791b */ /* 0x003fe20003800000 */
.L_x_4134:
[----:B------:R-:W-:Y:S01]  /*1ce70*/  IMAD.MOV.U32 R2, RZ, RZ, R14 ;  /* 0x000000ffff027224 */ /* 0x000fe200078e000e */
[----:B------:R-:W-:Y:S06]  /*1ce80*/  BRA `(.L_x_4135) ;  /* 0xffffffb8009c7947 */ /* 0x000fec000383ffff */
.L_x_4024:
[----:B0-----:R0:W1:Y:S02]  /*1ce90*/  SYNCS.PHASECHK.TRANS64.TRYWAIT P0, [R6+URZ+0x28c40], R20 ;  /* 0x028c4014060075a7 */ /* 0x001064000800017f */
[----:B-1----:R-:W-:Y:S05]  /*1cea0*/  @!P0 NANOSLEEP.SYNCS 0x989680 ;  /* 0x009896800000895d */ /* 0x002fea0003900000 */
[----:B------:R-:W1:Y:S02]  /*1ceb0*/  @!P0 SYNCS.PHASECHK.TRANS64 P0, [R6+URZ+0x28c40], R20 ;  /* 0x028c4014060085a7 */ /* 0x000e64000800007f */
[----:B-1----:R-:W-:Y:S05]  /*1cec0*/  @!P0 BRA `(.L_x_4024) ;  /* 0xfffffffc00f08947 */ /* 0x002fea000383ffff */
[----:B------:R-:W-:Y:S05]  /*1ced0*/  BRA `(.L_x_4136) ;  /* 0xffffffc0002c7947 */ /* 0x000fea000383ffff */
.L_x_4025:
        /* <DEDUP_REMOVED lines=8> */
.L_x_4138:
[----:B------:R-:W-:Y:S05]  /*1cf60*/  BSYNC B1 ;  /* 0x0000000000017941 */ /* 0x000fea0003800000 */
.L_x_4137:
        /* <DEDUP_REMOVED lines=9> */
.L_x_4139:
[----:B------:R-:W-:Y:S02]  /*1d000*/  IMAD.MOV.U32 R13, RZ, RZ, R25 ;  /* 0x000000ffff0d7224 */ /* 0x000fe400078e0019 */
[----:B------:R-:W-:Y:S02]  /*1d010*/  IMAD.MOV.U32 R12, RZ, RZ, 0x1 ;  /* 0x00000001ff0c7424 */ /* 0x000fe400078e00ff */
[----:B------:R-:W-:-:S07]  /*1d020*/  IMAD.MOV.U32 R2, RZ, RZ, R14 ;  /* 0x000000ffff027224 */ /* 0x000fce00078e000e */
[----:B------:R-:W-:Y:S05]  /*1d030*/  WARPSYNC.COLLECTIVE R15, `(.L_x_4140) ;  /* 0x000000000f087348 */ /* 0x000fea0003c00000 */
[----:B------:R0:W1:Y:S02]  /*1d040*/  SHFL.IDX P6, R14, R13, R12, R11 ;  /* 0x0000000c0d0e7389 */ /* 0x00006400000c000b */
[----:B01----:R-:W-:Y:S01]  /*1d050*/  ENDCOLLECTIVE ;  /* 0x000000000000791b */ /* 0x003fe20003800000 */
.L_x_4140:
        /* <DEDUP_REMOVED lines=11> */
.L_x_4141:
[----:B------:R-:W-:Y:S02]  /*1d110*/  IMAD.MOV.U32 R13, RZ, RZ, R25 ;  /* 0x000000ffff0d7224 */ /* 0x000fe400078e0019 */
[----:B------:R-:W-:Y:S02]  /*1d120*/  IMAD.MOV.U32 R12, RZ, RZ, 0x2 ;  /* 0x00000002ff0c7424 */ /* 0x000fe400078e00ff */
[----:B------:R-:W-:-:S07]  /*1d130*/  IMAD.MOV.U32 R2, RZ, RZ, R14 ;  /* 0x000000ffff027224 */ /* 0x000fce00078e000e */
[----:B------:R-:W-:Y:S05]  /*1d140*/  WARPSYNC.COLLECTIVE R15, `(.L_x_4142) ;  /* 0x000000000f087348 */ /* 0x000fea0003c00000 */
[----:B------:R0:W1:Y:S02]  /*1d150*/  SHFL.IDX P6, R14, R13, R12, R11 ;  /* 0x0000000c0d0e7389 */ /* 0x00006400000c000b */
[----:B01----:R-:W-:Y:S01]  /*1d160*/  ENDCOLLECTIVE ;  /* 0x000000000000791b */ /* 0x003fe20003800000 */
.L_x_4142:
        /* <DEDUP_REMOVED lines=11> */
.L_x_4143:
[----:B------:R-:W-:Y:S02]  /*1d220*/  IMAD.MOV.U32 R13, RZ, RZ, R25 ;  /* 0x000000ffff0d7224 */ /* 0x000fe400078e0019 */
[----:B------:R-:W-:Y:S02]  /*1d230*/  IMAD.MOV.U32 R12, RZ, RZ, 0x3 ;  /* 0x00000003ff0c7424 */ /* 0x000fe400078e00ff */
[----:B------:R-:W-:-:S07]  /*1d240*/  IMAD.MOV.U32 R2, RZ, RZ, R14 ;  /* 0x000000ffff027224 */ /* 0x000fce00078e000e */
[----:B------:R-:W-:Y:S05]  /*1d250*/  WARPSYNC.COLLECTIVE R15, `(.L_x_4144) ;  /* 0x000000000f087348 */ /* 0x000fea0003c00000 */
[----:B------:R0:W1:Y:S02]  /*1d260*/  SHFL.IDX P6, R14, R13, R12, R11 ;  /* 0x0000000c0d0e7389 */ /* 0x00006400000c000b */
[----:B01----:R-:W-:Y:S01]  /*1d270*/  ENDCOLLECTIVE ;  /* 0x000000000000791b */ /* 0x003fe20003800000 */
.L_x_4144:
        /* <DEDUP_REMOVED lines=11> */
.L_x_4145:
[----:B------:R-:W-:Y:S01]  /*1d330*/  IMAD.MOV.U32 R2, RZ, RZ, R14 ;  /* 0x000000ffff027224 */ /* 0x000fe200078e000e */
[----:B------:R-:W-:Y:S06]  /*1d340*/  BRA `(.L_x_4146) ;  /* 0xffffffbc00b47947 */ /* 0x000fec000383ffff */
.L_x_4030:
[----:B---3--:R3:W4:Y:S02]  /*1d350*/  SYNCS.PHASECHK.TRANS64.TRYWAIT P0, [R6+URZ+0x28c60], R20 ;  /* 0x028c6014060075a7 */ /* 0x008724000800017f */
[----:B----4-:R-:W-:Y:S05]  /*1d360*/  @!P0 NANOSLEEP.SYNCS 0x989680 ;  /* 0x009896800000895d */ /* 0x010fea0003900000 */
[----:B------:R-:W4:Y:S02]  /*1d370*/  @!P0 SYNCS.PHASECHK.TRANS64 P0, [R6+URZ+0x28c60], R20 ;  /* 0x028c6014060085a7 */ /* 0x000f24000800007f */
[----:B----4-:R-:W-:Y:S05]  /*1d380*/  @!P0 BRA `(.L_x_4030) ;  /* 0xfffffffc00f08947 */ /* 0x010fea000383ffff */
[----:B------:R-:W-:Y:S05]  /*1d390*/  BRA `(.L_x_4147) ;  /* 0xffffffc000047947 */ /* 0x000fea000383ffff */
.L_x_4031:
[----:B------:R-:W-:Y:S01]  /*1d3a0*/  BSSY B1, `(.L_x_4148) ;  /* 0x0000008000017945 */ /* 0x000fe20003800000 */
[----:B------:R-:W-:Y:S02]  /*1d3b0*/  IMAD.MOV.U32 R13, RZ, RZ, R10 ;  /* 0x000000ffff0d7224 */ /* 0x000fe400078e000a */
[----:B------:R-:W-:Y:S02]  /*1d3c0*/  IMAD.MOV.U32 R12, RZ, RZ, RZ ;  /* 0x000000ffff0c7224 */ /* 0x000fe400078e00ff */
[----:B------:R-:W-:Y:S02]  /*1d3d0*/  IMAD.MOV.U32 R11, RZ, RZ, 0x181f ;  /* 0x0000181fff0b7424 */ /* 0x000fe400078e00ff */
[----:B------:R-:W-:-:S07]  /*1d3e0*/  IMAD.MOV.U32 R15, RZ, RZ, -0x1 ;  /* 0xffffffffff0f7424 */ /* 0x000fce00078e00ff */
[----:B0-23--:R-:W-:Y:S05]  /*1d3f0*/  WARPSYNC.COLLECTIVE R15, `(.L_x_4149) ;  /* 0x000000000f087348 */ /* 0x00dfea0003c00000 */
[----:B------:R1:W4:Y:S02]  /*1d400*/  SHFL.IDX P6, R14, R13, R12, R11 ;  /* 0x0000000c0d0e7389 */ /* 0x00032400000c000b */
[----:B01234-:R-:W-:Y:S01]  /*1d410*/  ENDCOLLECTIVE ;  /* 0x000000000000791b */ /* 0x01ffe20003800000 */
.L_x_4149:
[----:B------:R-:W-:Y:S05]  /*1d420*/  BSYNC B1 ;  /* 0x0000000000017941 */ /* 0x000fea0003800000 */
.L_x_4148:
        /* <DEDUP_REMOVED lines=13> */
.L_x_4150:
        /* <DEDUP_REMOVED lines=17> */
.L_x_4151:
        /* <DEDUP_REMOVED lines=16> */
.L_x_4152:
        /* <DEDUP_REMOVED lines=19> */
.L_x_4153:
        /* <DEDUP_REMOVED lines=14> */
.L_x_4154:
        /* <DEDUP_REMOVED lines=16> */
.L_x_4155:
        /* <DEDUP_REMOVED lines=14> */
.L_x_4156:
[----:B------:R-:W-:Y:S05]  /*1db00*/  BRA `(.L_x_4157) ;  /* 0xffffffbc00687947 */ /* 0x000fea000383ffff */
.L_x_4039:
        /* <DEDUP_REMOVED lines=8> */
.L_x_4159:
[----:B------:R-:W-:Y:S05]  /*1db90*/  BSYNC B0 ;  /* 0x0000000000007941 */ /* 0x000fea0003800000 */
.L_x_4158:
        /* <DEDUP_REMOVED lines=9> */
.L_x_4160:
        /* <DEDUP_REMOVED lines=24> */
.L_x_4161:
[----:B------:R-:W-:Y:S01]  /*1ddb0*/  IMAD.MOV.U32 R12, RZ, RZ, 0x2 ;  /* 0x00000002ff0c7424 */ /* 0x000fe200078e00ff */
[----:B------:R-:W-:-:S05]  /*1ddc0*/  SEL R14, R14, RZ, P1 ;  /* 0x000000ff0e0e7207 */ /* 0x000fca0000800000 */
[----:B------:R-:W-:-:S04]  /*1ddd0*/  IMAD.IADD R5, R13, 0x1, R14 ;  /* 0x000000010d057824 */ /* 0x000fc800078e020e */
[----:B------:R-:W-:-:S07]  /*1dde0*/  IMAD.MOV.U32 R13, RZ, RZ, R5 ;  /* 0x000000ffff0d7224 */ /* 0x000fce00078e0005 */
[----:B------:R-:W-:Y:S05]  /*1ddf0*/  WARPSYNC.COLLECTIVE R15, `(.L_x_4162) ;  /* 0x000000000f087348 */ /* 0x000fea0003c00000 */
[----:B------:R0:W1:Y:S02]  /*1de00*/  SHFL.UP P6, R14, R13, R12, R11 ;  /* 0x0400000c0d0e7389 */ /* 0x00006400000c000b */
[----:B01----:R-:W-:Y:S01]  /*1de10*/  ENDCOLLECTIVE ;  /* 0x000000000000791b */ /* 0x003fe20003800000 */
.L_x_4162:
[----:B------:R-:W-:Y:S01]  /*1de20*/  IMAD.MOV.U32 R12, RZ, RZ, 0x4 ;  /* 0x00000004ff0c7424 */ /* 0x000fe200078e00ff */
[----:B------:R-:W-:-:S05]  /*1de30*/  SEL R2, R14, RZ, P2 ;  /* 0x000000ff0e027207 */ /* 0x000fca0001000000 */
[----:B------:R-:W-:-:S04]  /*1de40*/  IMAD.IADD R2, R5, 0x1, R2 ;  /* 0x0000000105027824 */ /* 0x000fc800078e0202 */
[----:B------:R-:W-:-:S07]  /*1de50*/  IMAD.MOV.U32 R13, RZ, RZ, R2 ;  /* 0x000000ffff0d7224 */ /* 0x000fce00078e0002 */
[----:B------:R-:W-:Y:S05]  /*1de60*/  WARPSYNC.COLLECTIVE R15, `(.L_x_4163) ;  /* 0x000000000f087348 */ /* 0x000fea0003c00000 */
[----:B------:R0:W1:Y:S02]  /*1de70*/  SHFL.UP P6, R14, R13, R12, R11 ;  /* 0x0400000c0d0e7389 */ /* 0x00006400000c000b */
[----:B01----:R-:W-:Y:S01]  /*1de80*/  ENDCOLLECTIVE ;  /* 0x000000000000791b */ /* 0x003fe20003800000 */
.L_x_4163:
[----:B------:R-:W-:Y:S01]  /*1de90*/  IMAD.MOV.U32 R12, RZ, RZ, 0x8 ;  /* 0x00000008ff0c7424 */ /* 0x000fe200078e00ff */
[----:B------:R-:W-:-:S05]  /*1dea0*/  SEL R3, R14, RZ, P3 ;  /* 0x000000ff0e037207 */ /* 0x000fca0001800000 */
[----:B------:R-:W-:-:S04]  /*1deb0*/  IMAD.IADD R8, R2, 0x1, R3 ;  /* 0x0000000102087824 */ /* 0x000fc800078e0203 */
[----:B------:R-:W-:-:S07]  /*1dec0*/  IMAD.MOV.U32 R13, RZ, RZ, R8 ;  /* 0x000000ffff0d7224 */ /* 0x000fce00078e0008 */
[----:B------:R-:W-:Y:S05]  /*1ded0*/  WARPSYNC.COLLECTIVE R15, `(.L_x_4164) ;  /* 0x000000000f087348 */ /* 0x000fea0003c00000 */
[----:B------:R0:W1:Y:S02]  /*1dee0*/  SHFL.UP P6, R14, R13, R12, R11 ;  /* 0x0400000c0d0e7389 */ /* 0x00006400000c000b */
[----:B01----:R-:W-:Y:S01]  /*1def0*/  ENDCOLLECTIVE ;  /* 0x000000000000791b */ /* 0x003fe20003800000 */
.L_x_4164:
[----:B------:R-:W-:Y:S01]  /*1df00*/  IMAD.MOV.U32 R12, RZ, RZ, 0x10 ;  /* 0x00000010ff0c7424 */ /* 0x000fe200078e00ff */
[----:B------:R-:W-:-:S05]  /*1df10*/  SEL R5, R14, RZ, P4 ;  /* 0x000000ff0e057207 */ /* 0x000fca0002000000 */
[----:B------:R-:W-:-:S04]  /*1df20*/  IMAD.IADD R5, R8, 0x1, R5 ;  /* 0x0000000108057824 */ /* 0x000fc800078e0205 */
[----:B------:R-:W-:-:S07]  /*1df30*/  IMAD.MOV.U32 R13, RZ, RZ, R5 ;  /* 0x000000ffff0d7224 */ /* 0x000fce00078e0005 */
[----:B------:R-:W-:Y:S05]  /*1df40*/  WARPSYNC.COLLECTIVE R15, `(.L_x_4165) ;  /* 0x000000000f087348 */ /* 0x000fea0003c00000 */
[----:B------:R0:W1:Y:S02]  /*1df50*/  SHFL.UP P6, R14, R13, R12, R11 ;  /* 0x0400000c0d0e7389 */ /* 0x00006400000c000b */
[----:B01----:R-:W-:Y:S01]  /*1df60*/  ENDCOLLECTIVE ;  /* 0x000000000000791b */ /* 0x003fe20003800000 */
.L_x_4165:
        /* <DEDUP_REMOVED lines=8> */
.L_x_4166:
[----:B------:R-:W-:Y:S05]  /*1dff0*/  BRA `(.L_x_4167) ;  /* 0xffffffc000007947 */ /* 0x000fea000383ffff */
.L_x_4042:
[----:B------:R-:W-:Y:S01]  /*1e000*/  BSSY B0, `(.L_x_4168) ;  /* 0x0000007000007945 */ /* 0x000fe20003800000 */
[----:B------:R-:W-:Y:S02]  /*1e010*/  IMAD.MOV.U32 R12, RZ, RZ, 0x1 ;  /* 0x00000001ff0c7424 */ /* 0x000fe400078e00ff */
[----:B------:R-:W-:Y:S02]  /*1e020*/  IMAD.MOV.U32 R11, RZ, RZ, RZ ;  /* 0x000000ffff0b7224 */ /* 0x000fe400078e00ff */
[----:B------:R-:W-:-:S07]  /*1e030*/  IMAD.MOV.U32 R15, RZ, RZ, -0x1 ;  /* 0xffffffffff0f7424 */ /* 0x000fce00078e00ff */
[----:B------:R-:W-:Y:S05]  /*1e040*/  WARPSYNC.COLLECTIVE R15, `(.L_x_4169) ;  /* 0x000000000f087348 */ /* 0x000fea0003c00000 */
[----:B------:R0:W1:Y:S02]  /*1e050*/  SHFL.UP P6, R14, R13, R12, R11 ;  /* 0x0400000c0d0e7389 */ /* 0x00006400000c000b */
[----:B01----:R-:W-:Y:S01]  /*1e060*/  ENDCOLLECTIVE ;  /* 0x000000000000791b */ /* 0x003fe20003800000 */
.L_x_4169:
[----:B------:R-:W-:Y:S05]  /*1e070*/  BSYNC B0 ;  /* 0x0000000000007941 */ /* 0x000fea0003800000 */
.L_x_4168:
        /* <DEDUP_REMOVED lines=8> */
.L_x_4170:
[----:B------:R-:W-:Y:S01]  /*1e100*/  IMAD.MOV.U32 R12, RZ, RZ, 0x4 ;  /* 0x00000004ff0c7424 */ /* 0x000fe200078e00ff */
[----:B------:R-:W-:-:S05]  /*1e110*/  SEL R2, R14, RZ, P2 ;  /* 0x000000ff0e027207 */ /* 0x000fca0001000000 */
[----:B------:R-:W-:-:S04]  /*1e120*/  IMAD.IADD R2, R13, 0x1, R2 ;  /* 0x000000010d027824 */ /* 0x000fc800078e0202 */
[----:B------:R-:W-:-:S07]  /*1e130*/  IMAD.MOV.U32 R13, RZ, RZ, R2 ;  /* 0x000000ffff0d7224 */ /* 0x000fce00078e0002 */
[----:B------:R-:W-:Y:S05]  /*1e140*/  WARPSYNC.COLLECTIVE R15, `(.L_x_4171) ;  /* 0x000000000f087348 */ /* 0x000fea0003c00000 */
[----:B------:R0:W1:Y:S02]  /*1e150*/  SHFL.UP P6, R14, R13, R12, R11 ;  /* 0x0400000c0d0e7389 */ /* 0x00006400000c000b */
[----:B01----:R-:W-:Y:S01]  /*1e160*/  ENDCOLLECTIVE ;  /* 0x000000000000791b */ /* 0x003fe20003800000 */
.L_x_4171:
[----:B------:R-:W-:Y:S01]  /*1e170*/  IMAD.MOV.U32 R12, RZ, RZ, 0x8 ;  /* 0x00000008ff0c7424 */ /* 0x000fe200078e00ff */
[----:B------:R-:W-:-:S05]  /*1e180*/  SEL R3, R14, RZ, P3 ;  /* 0x000000ff0e037207 */ /* 0x000fca0001800000 */
[----:B------:R-:W-:-:S04]  /*1e190*/  IMAD.IADD R3, R2, 0x1, R3 ;  /* 0x0000000102037824 */ /* 0x000fc800078e0203 */
[----:B------:R-:W-:-:S07]  /*1e1a0*/  IMAD.MOV.U32 R13, RZ, RZ, R3 ;  /* 0x000000ffff0d7224 */ /* 0x000fce00078e0003 */
[----:B------:R-:W-:Y:S05]  /*1e1b0*/  WARPSYNC.COLLECTIVE R15, `(.L_x_4172) ;  /* 0x000000000f087348 */ /* 0x000fea0003c00000 */
[----:B------:R0:W1:Y:S02]  /*1e1c0*/  SHFL.UP P6, R14, R13, R12, R11 ;  /* 0x0400000c0d0e7389 */ /* 0x00006400000c000b */
[----:B01----:R-:W-:Y:S01]  /*1e1d0*/  ENDCOLLECTIVE ;  /* 0x000000000000791b */ /* 0x003fe20003800000 */
.L_x_4172:
[----:B------:R-:W-:Y:S01]  /*1e1e0*/  IMAD.MOV.U32 R12, RZ, RZ, 0x10 ;  /* 0x00000010ff0c7424 */ /* 0x000fe200078e00ff */
[----:B------:R-:W-:-:S05]  /*1e1f0*/  SEL R14, R14, RZ, P4 ;  /* 0x000000ff0e0e7207 */ /* 0x000fca0002000000 */
[----:B------:R-:W-:-:S04]  /*1e200*/  IMAD.IADD R5, R3, 0x1, R14 ;  /* 0x0000000103057824 */ /* 0x000fc800078e020e */
[----:B------:R-:W-:-:S07]  /*1e210*/  IMAD.MOV.U32 R13, RZ, RZ, R5 ;  /* 0x000000ffff0d7224 */ /* 0x000fce00078e0005 */
[----:B------:R-:W-:Y:S05]  /*1e220*/  WARPSYNC.COLLECTIVE R15, `(.L_x_4173) ;  /* 0x000000000f087348 */ /* 0x000fea0003c00000 */
[----:B------:R0:W1:Y:S02]  /*1e230*/  SHFL.UP P6, R14, R13, R12, R11 ;  /* 0x0400000c0d0e7389 */ /* 0x00006400000c000b */
[----:B01----:R-:W-:Y:S01]  /*1e240*/  ENDCOLLECTIVE ;  /* 0x000000000000791b */ /* 0x003fe20003800000 */
.L_x_4173:
        /* <DEDUP_REMOVED lines=8> */
.L_x_4174:
[----:B------:R-:W-:Y:S05]  /*1e2d0*/  BRA `(.L_x_4175) ;  /* 0xffffffbc00ec7947 */ /* 0x000fea000383ffff */
.L_x_4044:
[----:B------:R-:W-:Y:S01]  /*1e2e0*/  BSSY B0, `(.L_x_4176) ;  /* 0x0000006000007945 */ /* 0x000fe20003800000 */
[----:B------:R-:W-:Y:S01]  /*1e2f0*/  PLOP3.LUT P6, PT, P6, PT, PT, 0x8, 0x0 ;  /* 0x000000000000781c */ /* 0x000fe200037ce170 */
[----:B------:R-:W-:-:S12]  /*1e300*/  IMAD.MOV.U32 R15, RZ, RZ, -0x1 ;  /* 0xffffffffff0f7424 */ /* 0x000fd800078e00ff */
[----:B0-----:R-:W-:Y:S05]  /*1e310*/  WARPSYNC.COLLECTIVE R15, `(.L_x_4177) ;  /* 0x000000000f087348 */ /* 0x001fea0003c00000 */
[----:B------:R-:W-:Y:S01]  /*1e320*/  VOTE.ANY R14, PT, P6 ;  /* 0x00000000000e7806 */ /* 0x000fe200030e0100 */
[----:B0-----:R-:W-:Y:S06]  /*1e330*/  ENDCOLLECTIVE ;  /* 0x000000000000791b */ /* 0x001fec0003800000 */
.L_x_4177:
[----:B------:R-:W-:Y:S05]  /*1e340*/  BSYNC B0 ;  /* 0x0000000000007941 */ /* 0x000fea0003800000 */
.L_x_4176:
        /* <DEDUP_REMOVED lines=9> */
.L_x_4178:
[----:B------:R-:W-:Y:S02]  /*1e3e0*/  IMAD.MOV.U32 R13, RZ, RZ, R4 ;  /* 0x000000ffff0d7224 */ /* 0x000fe400078e0004 */
[----:B------:R-:W-:-:S07]  /*1e3f0*/  IMAD.MOV.U32 R7, RZ, RZ, R14 ;  /* 0x000000ffff077224 */ /* 0x000fce00078e000e */
[----:B------:R-:W-:Y:S05]  /*1e400*/  WARPSYNC.COLLECTIVE R15, `(.L_x_4179) ;  /* 0x000000000f087348 */ /* 0x000fea0003c00000 */
[----:B------:R0:W1:Y:S02]  /*1e410*/  SHFL.IDX P6, R14, R13, R12, R11 ;  /* 0x0000000c0d0e7389 */ /* 0x00006400000c000b */
[----:B01----:R-:W-:Y:S01]  /*1e420*/  ENDCOLLECTIVE ;  /* 0x000000000000791b */ /* 0x003fe20003800000 */
.L_x_4179:
[----:B------:R-:W-:Y:S01]  /*1e430*/  IMAD.MOV.U32 R4, RZ, RZ, R14 ;  /* 0x000000ffff047224 */ /* 0x000fe200078e000e */
[----:B------:R-:W-:Y:S06]  /*1e440*/  BRA `(.L_x_4180) ;  /* 0xffffffbc00cc7947 */ /* 0x000fec000383ffff */
.L_x_4046:
[----:B------:R-:W-:Y:S01]  /*1e450*/  BSSY B0, `(.L_x_4181) ;  /* 0x0000007000007945 */ /* 0x000fe20003800000 */
[----:B------:R-:W-:Y:S02]  /*1e460*/  IMAD.MOV.U32 R13, RZ, RZ, R3 ;  /* 0x000000ffff0d7224 */ /* 0x000fe400078e0003 */
[----:B------:R-:W-:Y:S02]  /*1e470*/  IMAD.MOV.U32 R11, RZ, RZ, 0x1f ;  /* 0x0000001fff0b7424 */ /* 0x000fe400078e00ff */
[----:B------:R-:W-:-:S07]  /*1e480*/  IMAD.MOV.U32 R15, RZ, RZ, -0x1 ;  /* 0xffffffffff0f7424 */ /* 0x000fce00078e00ff */
[----:B0123--:R-:W-:Y:S05]  /*1e490*/  WARPSYNC.COLLECTIVE R15, `(.L_x_4182) ;  /* 0x000000000f087348 */ /* 0x00ffea0003c00000 */
[----:B------:R4:W0:Y:S02]  /*1e4a0*/  SHFL.IDX P6, R14, R13, R12, R11 ;  /* 0x0000000c0d0e7389 */ /* 0x00082400000c000b */
[----:B01234-:R-:W-:Y:S01]  /*1e4b0*/  ENDCOLLECTIVE ;  /* 0x000000000000791b */ /* 0x01ffe20003800000 */
.L_x_4182:
[----:B------:R-:W-:Y:S05]  /*1e4c0*/  BSYNC B0 ;  /* 0x0000000000007941 */ /* 0x000fea0003800000 */
.L_x_4181:
[----:B------:R-:W-:Y:S01]  /*1e4d0*/  IMAD.MOV.U32 R24, RZ, RZ, R14 ;  /* 0x000000ffff187224 */ /* 0x000fe200078e000e */
[----:B------:R-:W-:Y:S06]  /*1e4e0*/  BRA `(.L_x_4045) ;  /* 0xffffffbc00bc7947 */ /* 0x000fec000383ffff */
.L_x_4050:
[----:B-1----:R1:W4:Y:S02]  /*1e4f0*/  SYNCS.PHASECHK.TRANS64.TRYWAIT P0, [R7+URZ+0x28c20], R0 ;  /* 0x028c2000070075a7 */ /* 0x002324000800017f */
[----:B----4-:R-:W-:Y:S05]  /*1e500*/  @!P0 NANOSLEEP.SYNCS 0x989680 ;  /* 0x009896800000895d */ /* 0x010fea0003900000 */
[----:B------:R-:W4:Y:S02]  /*1e510*/  @!P0 SYNCS.PHASECHK.TRANS64 P0, [R7+URZ+0x28c20], R0 ;  /* 0x028c2000070085a7 */ /* 0x000f24000800007f */
[----:B----4-:R-:W-:Y:S05]  /*1e520*/  @!P0 BRA `(.L_x_4050) ;  /* 0xfffffffc00f08947 */ /* 0x010fea000383ffff */
[----:B------:R-:W-:Y:S05]  /*1e530*/  BRA `(.L_x_4183) ;  /* 0xffffffc400147947 */ /* 0x000fea000383ffff */
.L_x_4051:
[----:B------:R-:W4:Y:S01]  /*1e540*/  S2R R2, SR_TID.X ;  /* 0x0000000000027919 */ /* 0x000f220000002100 */
[----:B------:R-:W-:Y:S01]  /*1e550*/  BSSY B0, `(.L_x_4184) ;  /* 0x000000a000007945 */ /* 0x000fe20003800000 */
[----:B------:R-:W-:Y:S02]  /*1e560*/  IMAD.MOV.U32 R12, RZ, RZ, RZ ;  /* 0x000000ffff0c7224 */ /* 0x000fe400078e00ff */
[----:B------:R-:W-:Y:S02]  /*1e570*/  IMAD.MOV.U32 R11, RZ, RZ, 0x1f ;  /* 0x0000001fff0b7424 */ /* 0x000fe400078e00ff */
[----:B------:R-:W-:Y:S01]  /*1e580*/  IMAD.MOV.U32 R15, RZ, RZ, -0x1 ;  /* 0xffffffffff0f7424 */ /* 0x000fe200078e00ff */
[----:B----4-:R-:W-:-:S04]  /*1e590*/  SHF.R.U32.HI R2, RZ, 0x5, R2 ;  /* 0x00000005ff027819 */ /* 0x010fc80000011602 */
[----:B------:R-:W-:-:S05]  /*1e5a0*/  LOP3.LUT R2, R2, 0x3, RZ, 0xc0, !PT ;  /* 0x0000000302027812 */ /* 0x000fca00078ec0ff */
[----:B------:R-:W-:-:S07]  /*1e5b0*/  IMAD.MOV.U32 R13, RZ, RZ, R2 ;  /* 0x000000ffff0d7224 */ /* 0x000fce00078e0002 */
[----:B0123--:R-:W-:Y:S05]  /*1e5c0*/  WARPSYNC.COLLECTIVE R15, `(.L_x_4185) ;  /* 0x000000000f087348 */ /* 0x00ffea0003c00000 */
[----:B------:R4:W0:Y:S02]  /*1e5d0*/  SHFL.IDX P6, R14, R13, R12, R11 ;  /* 0x0000000c0d0e7389 */ /* 0x00082400000c000b */
[----:B01234-:R-:W-:Y:S01]  /*1e5e0*/  ENDCOLLECTIVE ;  /* 0x000000000000791b */ /* 0x01ffe20003800000 */
.L_x_4185:
[----:B------:R-:W-:Y:S05]  /*1e5f0*/  BSYNC B0 ;  /* 0x0000000000007941 */ /* 0x000fea0003800000 */
.L_x_4184:
[----:B------:R-:W-:Y:S05]  /*1e600*/  BRA `(.L_x_4186) ;  /* 0xffffffc000fc7947 */ /* 0x000fea000383ffff */
.L_x_4052:
[----:B------:R-:W-:Y:S01]  /*1e610*/  BSSY B0, `(.L_x_4187) ;  /* 0x0000006000007945 */ /* 0x000fe20003800000 */
[----:B------:R-:W-:-:S07]  /*1e620*/  IMAD.MOV.U32 R15, RZ, RZ, -0x1 ;  /* 0xffffffffff0f7424 */ /* 0x000fce00078e00ff */
[----:B0123--:R-:W-:Y:S05]  /*1e630*/  WARPSYNC.COLLECTIVE R15, `(.L_x_4188) ;  /* 0x000000000f0c7348 */ /* 0x00ffea0003c00000 */
[----:B------:R-:W-:Y:S02]  /*1e640*/  ELECT P6, UR62, PT ;  /* 0x00000000003e782f */ /* 0x000fe400038c0000 */
[----:B------:R-:W-:Y:S01]  /*1e650*/  MOV R14, UR62 ;  /* 0x0000003e000e7c02 */ /* 0x000fe20008000f00 */
[----:B0123--:R-:W-:Y:S10]  /*1e660*/  ENDCOLLECTIVE ;  /* 0x000000000000791b */ /* 0x00fff40003800000 */
.L_x_4188:
[----:B------:R-:W-:Y:S05]  /*1e670*/  BSYNC B0 ;  /* 0x0000000000007941 */ /* 0x000fea0003800000 */
.L_x_4187:
[----:B------:R-:W-:Y:S05]  /*1e680*/  BRA `(.L_x_4189) ;  /* 0xffffffc000f07947 */ /* 0x000fea000383ffff */
.L_x_4054:
[----:B-1----:R1:W4:Y:S02]  /*1e690*/  SYNCS.PHASECHK.TRANS64.TRYWAIT P1, [R5+URZ+0x28c40], R0 ;  /* 0x028c4000050075a7 */ /* 0x002324000802017f */
[----:B----4-:R-:W-:Y:S05]  /*1e6a0*/  @!P1 NANOSLEEP.SYNCS 0x989680 ;  /* 0x009896800000995d */ /* 0x010fea0003900000 */
[----:B------:R-:W4:Y:S02]  /*1e6b0*/  @!P1 SYNCS.PHASECHK.TRANS64 P1, [R5+URZ+0x28c40], R0 ;  /* 0x028c4000050095a7 */ /* 0x000f24000802007f */
[----:B----4-:R-:W-:Y:S05]  /*1e6c0*/  @!P1 BRA `(.L_x_4054) ;  /* 0xfffffffc00f09947 */ /* 0x010fea000383ffff */
[----:B------:R-:W-:Y:S05]  /*1e6d0*/  BRA `(.L_x_4190) ;  /* 0xffffffc400107947 */ /* 0x000fea000383ffff */
.L_x_4056:
[----:B----4-:R4:W0:Y:S02]  /*1e6e0*/  SYNCS.PHASECHK.TRANS64.TRYWAIT P1, [R3+URZ+0x28c40], R2 ;  /* 0x028c4002030075a7 */ /* 0x010824000802017f */
[----:B0-----:R-:W-:Y:S05]  /*1e6f0*/  @!P1 NANOSLEEP.SYNCS 0x989680 ;  /* 0x009896800000995d */ /* 0x001fea0003900000 */
[----:B------:R-:W0:Y:S02]  /*1e700*/  @!P1 SYNCS.PHASECHK.TRANS64 P1, [R3+URZ+0x28c40], R2 ;  /* 0x028c4002030095a7 */ /* 0x000e24000802007f */
[----:B0-----:R-:W-:Y:S05]  /*1e710*/  @!P1 BRA `(.L_x_4056) ;  /* 0xfffffffc00f09947 */ /* 0x001fea000383ffff */
[----:B------:R-:W-:Y:S05]  /*1e720*/  BRA `(.L_x_4191) ;  /* 0xffffffc4001c7947 */ /* 0x000fea000383ffff */
.L_x_4058:
[----:B------:R0:W0:Y:S02]  /*1e730*/  SYNCS.PHASECHK.TRANS64.TRYWAIT P1, [R5+URZ+0x28c60], R0 ;  /* 0x028c6000050075a7 */ /* 0x000024000802017f */
[----:B0-----:R-:W-:Y:S05]  /*1e740*/  @!P1 NANOSLEEP.SYNCS 0x989680 ;  /* 0x009896800000995d */ /* 0x001fea0003900000 */
[----:B------:R-:W0:Y:S02]  /*1e750*/  @!P1 SYNCS.PHASECHK.TRANS64 P1, [R5+URZ+0x28c60], R0 ;  /* 0x028c6000050095a7 */ /* 0x000e24000802007f */
[----:B0-----:R-:W-:Y:S05]  /*1e760*/  @!P1 BRA `(.L_x_4058) ;  /* 0xfffffffc00f09947 */ /* 0x001fea000383ffff */
[----:B------:R-:W-:Y:S05]  /*1e770*/  BRA `(.L_x_4192) ;  /* 0xffffffc400187947 */ /* 0x000fea000383ffff */
.L_x_4193:
        /* <DEDUP_REMOVED lines=16> */
.L_x_15745:


//--------------------- .text._ZN7cutlass13device_kernelIN5flash11enable_sm90INS1_16FlashAttnFwdSm90INS1_25CollectiveMainloopFwdSm90ILi2EN4cute5tupleIJNS5_1CILi1EEES8_S8_EEENS6_IJNS7_ILi64EEESA_SA_EEELi512ENS_10bfloat16_tEfNS_4arch4Sm90ELb0ELb0ELb1ELb1ELb1ELb0ELb1ELb0ELb0ELb1ELb1ELb0EEENS1_21CollectiveEpilogueFwdINS6_IJSA_NS7_ILi512EEESA_EEES9_SC_SE_Li256ELb1ELb1ELb1ELb0EEENS1_36VarlenDynamicPersistentTileSchedulerILi64ELi64ELi256ELi128ELb1ELb1ELb1ELb0ELb1ELb1EEEEEEEEEvNT_6ParamsE --------------------------
	.section	.text._ZN7cutlass13device_kernelIN5flash11enable_sm90INS1_16FlashAttnFwdSm90INS1_25CollectiveMainloopFwdSm90ILi2EN4cute5tupleIJNS5_1CILi1EEES8_S8_EEENS6_IJNS7_ILi64EEESA_SA_EEELi512ENS_10bfloat16_tEfNS_4arch4Sm90ELb0ELb0ELb1ELb1ELb1ELb0ELb1ELb0ELb0ELb1ELb1ELb0EEENS1_21CollectiveEpilogueFwdINS6_IJSA_NS7_ILi512EEESA_EEES9_SC_SE_Li256ELb1ELb1ELb1ELb0EEENS1_36VarlenDynamicPersistentTileSchedulerILi64ELi64ELi256ELi128ELb1ELb1ELb1ELb0ELb1ELb1EEEEEEEEEvNT_6ParamsE,"ax",@progbits
	.align	128
.text._ZN7cutlass13device_kernelIN5flash11enable_sm90INS1_16FlashAttnFwdSm90INS1_25CollectiveMainloopFwdSm90ILi2EN4cute5tupleIJNS5_1CILi1EEES8_S8_EEENS6_IJNS7_ILi64EEESA_SA_EEELi512ENS_10bfloat16_tEfNS_4arch4Sm90ELb0ELb0ELb1ELb1ELb1ELb0ELb1ELb0ELb0ELb1ELb1ELb0EEENS1_21CollectiveEpilogueFwdINS6_IJSA_NS7_ILi512EEESA_EEES9_SC_SE_Li256ELb1ELb1ELb1ELb0EEENS1_36VarlenDynamicPersistentTileSchedulerILi64ELi64ELi256ELi128ELb1ELb1ELb1ELb0ELb1ELb1EEEEEEEEEvNT_6ParamsE:
        .type           _ZN7cutlass13device_kernelIN5flash11enable_sm90INS1_16FlashAttnFwdSm90INS1_25CollectiveMainloopFwdSm90ILi2EN4cute5tupleIJNS5_1CILi1EEES8_S8_EEENS6_IJNS7_ILi64EEESA_SA_EEELi512ENS_10bfloat16_tEfNS_4arch4Sm90ELb0ELb0ELb1ELb1ELb1ELb0ELb1ELb0ELb0ELb1ELb1ELb0EEENS1_21CollectiveEpilogueFwdINS6_IJSA_NS7_ILi512EEESA_EEES9_SC_SE_Li256ELb1ELb1ELb1ELb0EEENS1_36VarlenDynamicPersistentTileSchedulerILi64ELi64ELi256ELi128ELb1ELb1ELb1ELb0ELb1ELb1EEEEEEEEEvNT_6ParamsE,@function
        .size           _ZN7cutlass13device_kernelIN5flash11enable_sm90INS1_16FlashAttnFwdSm90INS1_25CollectiveMainloopFwdSm90ILi2EN4cute5tupleIJNS5_1CILi1EEES8_S8_EEENS6_IJNS7_ILi64EEESA_SA_EEELi512ENS_10bfloat16_tEfNS_4arch4Sm90ELb0ELb0ELb1ELb1ELb1ELb0ELb1ELb0ELb0ELb1ELb1ELb0EEENS1_21CollectiveEpilogueFwdINS6_IJSA_NS7_ILi512EEESA_EEES9_SC_SE_Li256ELb1ELb1ELb1ELb0EEENS1_36VarlenDynamicPersistentTileSchedulerILi64ELi64ELi256ELi128ELb1ELb1ELb1ELb0ELb1ELb1EEEEEEEEEvNT_6ParamsE,(.L_x_15746 - _ZN7cutlass13device_kernelIN5flash11enable_sm90INS1_16FlashAttnFwdSm90INS1_25CollectiveMainloopFwdSm90ILi2EN4cute5tupleIJNS5_1CILi1EEES8_S8_EEENS6_IJNS7_ILi64EEESA_SA_EEELi512ENS_10bfloat16_tEfNS_4arch4Sm90ELb0ELb0ELb1ELb1ELb1ELb0ELb1ELb0ELb0ELb1ELb1ELb0EEENS1_21CollectiveEpilogueFwdINS6_IJSA_NS7_ILi512EEESA_EEES9_SC_SE_Li256ELb1ELb1ELb1ELb0EEENS1_36VarlenDynamicPersistentTileSchedulerILi64ELi64ELi256ELi128ELb1ELb1ELb1ELb0ELb1ELb1EEEEEEEEEvNT_6ParamsE)
        .other          _ZN7cutlass13device_kernelIN5flash11enable_sm90INS1_16FlashAttnFwdSm90INS1_25CollectiveMainloopFwdSm90ILi2EN4cute5tupleIJNS5_1CILi1EEES8_S8_EEENS6_IJNS7_ILi64EEESA_SA_EEELi512ENS_10bfloat16_tEfNS_4arch4Sm90ELb0ELb0ELb1ELb1ELb1ELb0ELb1ELb0ELb0ELb1ELb1ELb0EEENS1_21CollectiveEpilogueFwdINS6_IJSA_NS7_ILi512EEESA_EEES9_SC_SE_Li256ELb1ELb1ELb1ELb0EEENS1_36VarlenDynamicPersistentTileSchedulerILi64ELi64ELi256ELi128ELb1ELb1ELb1ELb0ELb1ELb1EEEEEEEEEvNT_6ParamsE,@"STO_CUDA_ENTRY STV_DEFAULT"
_ZN7cutlass13device_kernelIN5flash11enable_sm90INS1_16FlashAttnFwdSm90INS1_25CollectiveMainloopFwdSm90ILi2EN4cute5tupleIJNS5_1CILi1EEES8_S8_EEENS6_IJNS7_ILi64EEESA_SA_EEELi512ENS_10bfloat16_tEfNS_4arch4Sm90ELb0ELb0ELb1ELb1ELb1ELb0ELb1ELb0ELb0ELb1ELb1ELb0EEENS1_21CollectiveEpilogueFwdINS6_IJSA_NS7_ILi512EEESA_EEES9_SC_SE_Li256ELb1ELb1ELb1ELb0EEENS1_36VarlenDynamicPersistentTileSchedulerILi64ELi64ELi256ELi128ELb1ELb1ELb1ELb0ELb1ELb1EEEEEEEEEvNT_6ParamsE:
        /* <DEDUP_REMOVED lines=43> */
.L_x_4194:
        /* <DEDUP_REMOVED lines=22> */
.L_x_4195:
        /* <DEDUP_REMOVED lines=18> */
.L_x_4196:
        /* <DEDUP_REMOVED lines=22> */
.L_x_4197:
        /* <DEDUP_REMOVED lines=23> */
.L_x_4198:
        /* <DEDUP_REMOVED lines=8> */
.L_x_4200:
        /* <DEDUP_REMOVED lines=24> */
[----:B------:R-:W-:-:S03]  /*0a00*/  UMOV UR37, URZ ;  /* 0x0000003f00257c82 */ /* 0x000fc60008000000 */
[CC--:B------:R-:W-:Y:S02]  /*0a10*/  LEA.HI R2, R3.reuse, R0.reuse, RZ, 0x4 ;  /* 0x0000000003027211 */ /* 0x0c0fe400078f20ff */
[CC--:B------:R-:W-:Y:S02]  /*0a20*/  LEA.HI R4, R3.reuse, R0.reuse, RZ, 0x5 ;  /* 0x0000000003047211 */ /* 0x0c0fe400078f28ff */
[CC--:B------:R-:W-:Y:S02]  /*0a30*/  LEA.HI R5, R3.reuse, R0.reuse, RZ, 0x7 ;  /* 0x0000000003057211 */ /* 0x0c0fe400078f38ff */
[CC--:B------:R-:W-:Y:S02]  /*0a40*/  LEA.HI R6, R3.reuse, R0.reuse, RZ, 0x3 ;  /* 0x0000000003067211 */ /* 0x0c0fe400078f18ff */
[----:B------:R-:W-:Y:S02]  /*0a50*/  SHF.R.S32.HI R9, RZ, 0x4, R2 ;  /* 0x00000004ff097819 */ /* 0x000fe40000011402 */
[----:B------:R-:W-:-:S02]  /*0a60*/  LEA.HI R3, R3, R0, RZ, 0x2 ;  /* 0x0000000003037211 */ /* 0x000fc400078f10ff */
[C---:B------:R-:W-:Y:S02]  /*0a70*/  LOP3.LUT R7, R2.reuse, 0xfffffff0, RZ, 0xc0, !PT ;  /* 0xfffffff002077812 */ /* 0x040fe400078ec0ff */
[----:B------:R-:W-:Y:S02]  /*0a80*/  LEA.HI R2, R2, R9, RZ, 0x1 ;  /* 0x0000000902027211 */ /* 0x000fe400078f08ff */
[--C-:B------:R-:W-:Y:S01]  /*0a90*/  SHF.R.S32.HI R11, RZ, 0x5, R4.reuse ;  /* 0x00000005ff0b7819 */ /* 0x100fe20000011404 */
[C---:B------:R-:W-:Y:S01]  /*0aa0*/  IMAD.IADD R7, R0.reuse, 0x1, -R7 ;  /* 0x0000000100077824 */ /* 0x040fe200078e0a07 */
[----:B------:R-:W-:Y:S02]  /*0ab0*/  LOP3.LUT R15, R3, 0xfffffffc, RZ, 0xc0, !PT ;  /* 0xfffffffc030f7812 */ /* 0x000fe400078ec0ff */
[----:B------:R-:W-:Y:S02]  /*0ac0*/  SHF.R.S32.HI R4, RZ, 0x1f, R4 ;  /* 0x0000001fff047819 */ /* 0x000fe40000011404 */
[----:B------:R-:W-:Y:S01]  /*0ad0*/  LOP3.LUT R3, R5, 0xffffff80, RZ, 0xc0, !PT ;  /* 0xffffff8005037812 */ /* 0x000fe200078ec0ff */
[----:B------:R-:W-:Y:S01]  /*0ae0*/  IMAD.IADD R15, R0, 0x1, -R15 ;  /* 0x00000001000f7824 */ /* 0x000fe200078e0a0f */
[----:B------:R-:W-:-:S02]  /*0af0*/  LOP3.LUT R2, R2, 0x1ffffffe, RZ, 0xc0, !PT ;  /* 0x1ffffffe02027812 */ /* 0x000fc400078ec0ff */
[----:B------:R-:W-:Y:S01]  /*0b00*/  LOP3.LUT R13, R6, 0xfffffff8, RZ, 0xc0, !PT ;  /* 0xfffffff8060d7812 */ /* 0x000fe200078ec0ff */
[----:B------:R-:W-:Y:S01]  /*0b10*/  IMAD.IADD R3, R0, 0x1, -R3 ;  /* 0x0000000100037824 */ /* 0x000fe200078e0a03 */
[----:B------:R-:W-:Y:S01]  /*0b20*/  LEA.HI R4, R4, R11, RZ, 0x2 ;  /* 0x0000000b04047211 */ /* 0x000fe200078f10ff */
[----:B------:R-:W-:Y:S01]  /*0b30*/  IMAD.IADD R9, R9, 0x1, -R2 ;  /* 0x0000000109097824 */ /* 0x000fe200078e0a02 */
[----:B------:R-:W-:Y:S01]  /*0b40*/  SHF.R.S32.HI R228, RZ, 0x7, R5 ;  /* 0x00000007ffe47819 */ /* 0x000fe20000011405 */
[----:B------:R-:W-:Y:S01]  /*0b50*/  IMAD.IADD R13, R0, 0x1, -R13 ;  /* 0x00000001000d7824 */ /* 0x000fe200078e0a0d */
[----:B------:R-:W-:Y:S01]  /*0b60*/  LOP3.LUT R4, R4, 0x3ffffc, RZ, 0xc0, !PT ;  /* 0x003ffffc04047812 */ /* 0x000fe200078ec0ff */
[----:B------:R-:W-:Y:S01]  /*0b70*/  IMAD.SHL.U32 R9, R9, 0x8, RZ ;  /* 0x0000000809097824 */ /* 0x000fe200078e00ff */
[--C-:B------:R-:W-:Y:S01]  /*0b80*/  SHF.R.S32.HI R2, RZ, 0x1f, R7.reuse ;  /* 0x0000001fff027819 */ /* 0x100fe20000011407 */
[----:B------:R-:W-:Y:S01]  /*0b90*/  IMAD R17, R228, 0x100, R7 ;  /* 0x00000100e4117824 */ /* 0x000fe200078e0207 */
[----:B------:R-:W-:Y:S01]  /*0ba0*/  SHF.R.S32.HI R0, RZ, 0x1f, R3 ;  /* 0x0000001fff007819 */ /* 0x000fe20000011403 */
[----:B------:R-:W-:Y:S01]  /*0bb0*/  IMAD.IADD R8, R11, 0x1, -R4 ;  /* 0x000000010b087824 */ /* 0x000fe200078e0a04 */
[----:B------:R-:W-:Y:S01]  /*0bc0*/  LEA.HI R6, R2, R7, RZ, 0x3 ;  /* 0x0000000702067211 */ /* 0x000fe200078f18ff */
[----:B------:R-:W-:Y:S01]  /*0bd0*/  IMAD.SHL.U32 R16, R13, 0x8, RZ ;  /* 0x000000080d107824 */ /* 0x000fe200078e00ff */
[-C--:B------:R-:W-:Y:S01]  /*0be0*/  LEA.HI R2, R0, R3.reuse, RZ, 0x2 ;  /* 0x0000000300027211 */ /* 0x080fe200078f10ff */
[----:B------:R-:W-:Y:S01]  /*0bf0*/  IMAD R14, R8, 0x10, R17 ;  /* 0x00000010080e7824 */ /* 0x000fe200078e0211 */
[C---:B------:R-:W-:Y:S01]  /*0c00*/  LOP3.LUT R4, R6.reuse, 0xfffffff8, RZ, 0xc0, !PT ;  /* 0xfffffff806047812 */ /* 0x040fe200078ec0ff */
[----:B------:R-:W-:Y:S01]  /*0c10*/  IMAD.SHL.U32 R6, R6, 0x40, RZ ;  /* 0x0000004006067824 */ /* 0x000fe200078e00ff */
[----:B------:R-:W-:Y:S01]  /*0c20*/  LOP3.LUT R8, R2, 0x7ffffffc, RZ, 0xc0, !PT ;  /* 0x7ffffffc02087812 */ /* 0x000fe200078ec0ff */
[----:B------:R-:W-:Y:S01]  /*0c30*/  IMAD.U32 R14, R14, 0x40, R9 ;  /* 0x000000400e0e7824 */ /* 0x000fe200078e0009 */
[----:B------:R-:W-:Y:S01]  /*0c40*/  LEA.HI R5, R5, R228, RZ, 0x1 ;  /* 0x000000e405057211 */ /* 0x000fe200078f08ff */
[----:B------:R-:W-:Y:S01]  /*0c50*/  IMAD.IADD R7, R7, 0x1, -R4 ;  /* 0x0000000107077824 */ /* 0x000fe200078e0a04 */
[----:B------:R-:W-:Y:S01]  /*0c60*/  LEA.HI R4, R0, R3, RZ, 0x5 ;  /* 0x0000000300047211 */ /* 0x000fe200078f28ff */
[----:B------:R-:W-:Y:S01]  /*0c70*/  IMAD.IADD R8, R3, 0x1, -R8 ;  /* 0x0000000103087824 */ /* 0x000fe200078e0a08 */
[--C-:B------:R-:W-:Y:S01]  /*0c80*/  SHF.R.S32.HI R0, RZ, 0x2, R2.reuse ;  /* 0x00000002ff007819 */ /* 0x100fe20000011402 */
[C---:B------:R-:W-:Y:S01]  /*0c90*/  VIADD R194, R16.reuse, 0x40 ;  /* 0x0000004010c27836 */ /* 0x040fe20000000000 */
[----:B------:R-:W-:Y:S01]  /*0ca0*/  SHF.R.S32.HI R3, RZ, 0x1f, R2 ;  /* 0x0000001fff037819 */ /* 0x000fe20000011402 */
[----:B------:R-:W-:Y:S01]  /*0cb0*/  IMAD.SHL.U32 R2, R7, 0x40, RZ ;  /* 0x0000004007027824 */ /* 0x000fe200078e00ff */
[----:B------:R-:W-:Y:S01]  /*0cc0*/  LEA.HI R12, R15, R15, RZ, 0x1 ;  /* 0x0000000f0f0c7211 */ /* 0x000fe200078f08ff */
[----:B------:R-:W-:Y:S01]  /*0cd0*/  STL [R1+0x30], R14 ;  /* 0x0000300e01007387 */ /* 0x000fe20000100800 */
[----:B------:R-:W-:Y:S01]  /*0ce0*/  LEA.HI R3, R3, R0, RZ, 0x3 ;  /* 0x0000000003037211 */ /* 0x000fe200078f18ff */
[----:B------:R-:W-:Y:S01]  /*0cf0*/  VIADD R193, R16, 0x80 ;  /* 0x0000008010c17836 */ /* 0x000fe20000000000 */
[----:B------:R-:W-:Y:S01]  /*0d00*/  LOP3.LUT R2, R2, 0x1c0, RZ, 0xc0, !PT ;  /* 0x000001c002027812 */ /* 0x000fe200078ec0ff */
[C---:B------:R-:W-:Y:S01]  /*0d10*/  VIADD R192, R16.reuse, 0xc0 ;  /* 0x000000c010c07836 */ /* 0x040fe20000000000 */
[----:B------:R-:W-:Y:S01]  /*0d20*/  LOP3.LUT R5, R5, 0xfffffe, RZ, 0xc0, !PT ;  /* 0x00fffffe05057812 */ /* 0x000fe200078ec0ff */
[----:B------:R-:W-:Y:S01]  /*0d30*/  VIADD R191, R16, 0x100 ;  /* 0x0000010010bf7836 */ /* 0x000fe20000000000 */
[----:B------:R-:W-:Y:S01]  /*0d40*/  LOP3.LUT R12, R12, 0x1ffffffe, RZ, 0xc0, !PT ;  /* 0x1ffffffe0c0c7812 */ /* 0x000fe200078ec0ff */
[----:B------:R-:W-:Y:S01]  /*0d50*/  VIADD R190, R16, 0x140 ;  /* 0x0000014010be7836 */ /* 0x000fe20000000000 */
[----:B------:R-:W-:Y:S01]  /*0d60*/  LOP3.LUT R3, R3, 0xfffffff8, RZ, 0xc0, !PT ;  /* 0xfffffff803037812 */ /* 0x000fe200078ec0ff */
[----:B------:R-:W-:Y:S01]  /*0d70*/  IMAD.IADD R5, R228, 0x1, -R5 ;  /* 0x00000001e4057824 */ /* 0x000fe200078e0a05 */
[----:B------:R-:W-:Y:S01]  /*0d80*/  LOP3.LUT R9, R2, 0x8, R9, 0xf8, !PT ;  /* 0x0000000802097812 */ /* 0x000fe200078ef809 */
[----:B------:R-:W-:Y:S01]  /*0d90*/  IMAD.IADD R12, R15, 0x1, -R12 ;  /* 0x000000010f0c7824 */ /* 0x000fe200078e0a0c */
[----:B------:R-:W-:Y:S01]  /*0da0*/  LOP3.LUT R6, R6, 0x7ffffe00, RZ, 0xc0, !PT ;  /* 0x7ffffe0006067812 */ /* 0x000fe200078ec0ff */
[----:B------:R-:W-:Y:S01]  /*0db0*/  IMAD.IADD R3, R0, 0x1, -R3 ;  /* 0x0000000100037824 */ /* 0x000fe200078e0a03 */
[----:B------:R-:W-:Y:S01]  /*0dc0*/  SHF.R.U32.HI R2, RZ, 0x3, R2 ;  /* 0x00000003ff027819 */ /* 0x000fe20000011602 */
[----:B------:R-:W-:Y:S01]  /*0dd0*/  IMAD.SHL.U32 R15, R5, 0x100, RZ ;  /* 0x00000100050f7824 */ /* 0x000fe200078e00ff */
[----:B------:R-:W-:Y:S01]  /*0de0*/  SHF.R.S32.HI R4, RZ, 0x5, R4 ;  /* 0x00000005ff047819 */ /* 0x000fe20000011404 */
[----:B------:R-:W-:Y:S01]  /*0df0*/  IMAD.SHL.U32 R0, R8, 0x2, RZ ;  /* 0x0000000208007824 */ /* 0x000fe200078e00ff */
[----:B------:R-:W-:Y:S01]  /*0e00*/  LOP3.LUT R9, R9, R2, RZ, 0x3c, !PT ;  /* 0x0000000209097212 */ /* 0x000fe200078e3cff */
[----:B------:R-:W-:Y:S01]  /*0e10*/  IMAD R6, R11, 0x400, R6 ;  /* 0x000004000b067824 */ /* 0x000fe200078e0206 */
[----:B------:R-:W-:Y:S01]  /*0e20*/  R2P PR, R7, 0x6 ;  /* 0x0000000607007804 */ /* 0x000fe20000000000 */
[----:B------:R-:W-:Y:S01]  /*0e30*/  IMAD.IADD R19, R0, 0x1, R15 ;  /* 0x0000000100137824 */ /* 0x000fe200078e020f */
[----:B------:R-:W-:Y:S01]  /*0e40*/  STL [R1+0x2c], R15 ;  /* 0x00002c0f01007387 */ /* 0x000fe20000100800 */
[----:B------:R-:W-:-:S02]  /*0e50*/  IMAD R17, R4, 0x10, R3 ;  /* 0x0000001004117824 */ /* 0x000fc400078e0203 */
[----:B------:R-:W-:Y:S01]  /*0e60*/  IMAD.IADD R9, R6, 0x1, R9 ;  /* 0x0000000106097824 */ /* 0x000fe200078e0209 */
[----:B------:R0:W-:Y:S01]  /*0e70*/  STL [R1+0x4], R0 ;  /* 0x0000040001007387 */ /* 0x0001e20000100800 */
[C---:B------:R-:W-:Y:S01]  /*0e80*/  VIADD R227, R19.reuse, 0x8 ;  /* 0x0000000813e37836 */ /* 0x040fe20000000000 */
[----:B------:R-:W-:Y:S01]  /*0e90*/  SEL R186, R186, 0xffffffe0, !P1 ;  /* 0xffffffe0baba7807 */ /* 0x000fe20004800000 */
[----:B------:R-:W-:Y:S01]  /*0ea0*/  VIADD R226, R19, 0x10 ;  /* 0x0000001013e27836 */ /* 0x000fe20000000000 */
[----:B------:R-:W-:Y:S01]  /*0eb0*/  LEA R184, R9, UR41, 0x1 ;  /* 0x0000002909b87c11 */ /* 0x000fe2000f8e08ff */
[C---:B------:R-:W-:Y:S02]  /*0ec0*/  VIADD R224, R19.reuse, 0x20 ;  /* 0x0000002013e07836 */ /* 0x040fe40000000000 */
[C---:B------:R-:W-:Y:S02]  /*0ed0*/  VIADD R223, R19.reuse, 0x28 ;  /* 0x0000002813df7836 */ /* 0x040fe40000000000 */
[----:B------:R-:W-:Y:S01]  /*0ee0*/  IMAD R4, R12, 0x8, R17 ;  /* 0x000000080c047824 */ /* 0x000fe200078e0211 */
[----:B0-----:R-:W-:Y:S01]  /*0ef0*/  SHF.R.S32.HI R0, RZ, 0x1f, R19 ;  /* 0x0000001fff007819 */ /* 0x001fe20000011413 */
[C---:B------:R-:W-:Y:S01]  /*0f00*/  VIADD R225, R19.reuse, 0x18 ;  /* 0x0000001813e17836 */ /* 0x040fe20000000000 */
[----:B------:R-:W-:Y:S01]  /*0f10*/  SHF.R.S32.HI R0, RZ, 0x1f, R226 ;  /* 0x0000001fff007819 */ /* 0x000fe200000114e2 */
[C---:B------:R-:W-:Y:S01]  /*0f20*/  VIADD R221, R19.reuse, 0x38 ;  /* 0x0000003813dd7836 */ /* 0x040fe20000000000 */
[----:B------:R0:W-:Y:S01]  /*0f30*/  STL [R1+0x28], R4 ;  /* 0x0000280401007387 */ /* 0x0001e20000100800 */
[C---:B------:R-:W-:Y:S01]  /*0f40*/  VIADD R220, R19.reuse, 0x40 ;  /* 0x0000004013dc7836 */ /* 0x040fe20000000000 */
[----:B------:R-:W-:Y:S01]  /*0f50*/  SHF.R.S32.HI R0, RZ, 0x1f, R223 ;  /* 0x0000001fff007819 */ /* 0x000fe200000114df */
[----:B------:R-:W-:Y:S01]  /*0f60*/  VIADD R3, R16, 0x180 ;  /* 0x0000018010037836 */ /* 0x000fe20000000000 */
[----:B------:R-:W-:Y:S01]  /*0f70*/  SHF.R.S32.HI R3, RZ, 0x1f, R194 ;  /* 0x0000001fff037819 */ /* 0x000fe200000114c2 */
[C---:B------:R-:W-:Y:S01]  /*0f80*/  VIADD R222, R19.reuse, 0x30 ;  /* 0x0000003013de7836 */ /* 0x040fe20000000000 */
[----:B------:R-:W-:Y:S01]  /*0f90*/  SHF.R.S32.HI R3, RZ, 0x1f, R227 ;  /* 0x0000001fff037819 */ /* 0x000fe200000114e3 */
        /* <DEDUP_REMOVED lines=54> */
[----:B------:R-:W-:Y:S01]  /*1300*/  IMAD.MOV.U32 R6, RZ, RZ, R10 ;  /* 0x000000ffff067224 */ /* 0x000fe200078e000a */
[----:B------:R-:W-:Y:S01]  /*1310*/  SHF.R.S32.HI R0, RZ, 0x1f, R197 ;  /* 0x0000001fff007819 */ /* 0x000fe200000114c5 */
[----:B------:R-:W-:-:S02]  /*1320*/  IMAD.MOV.U32 R2, RZ, RZ, RZ ;  /* 0x000000ffff027224 */ /* 0x000fc400078e00ff */
[----:B------:R-:W-:Y:S02]  /*1330*/  VIADD R229, R16, 0x1c0 ;  /* 0x000001c010e57836 */ /* 0x000fe40000000000 */
[----:B------:R-:W-:-:S07]  /*1340*/  IMAD.IADD R186, R186, 0x1, R185 ;  /* 0x00000001baba7824 */ /* 0x000fce00078e02b9 */
.L_x_4250:
[----:B------:R-:W-:Y:S01]  /*1350*/  ULDC.64 UR6, c[0x0][0xd88] ;  /* 0x0003620000067ab9 */ /* 0x000fe20000000a00 */
[----:B012---:R-:W0:Y:S01]  /*1360*/  LDC.64 R8, c[0x0][0x418] ;  /* 0x00010600ff087b82 */ /* 0x007e220000000a00 */
[----:B------:R-:W-:-:S06]  /*1370*/  UIMAD.WIDE UR6, UR5, 0x4, UR6 ;  /* 0x00000004050678a5 */ /* 0x000fcc000f8e0206 */
[----:B------:R-:W-:Y:S01]  /*1380*/  IMAD.U32 R188, RZ, RZ, UR6 ;  /* 0x00000006ffbc7e24 */ /* 0x000fe2000f8e00ff */
[----:B------:R-:W1:Y:S01]  /*1390*/  LDC R0, c[0x0][0x424] ;  /* 0x00010900ff007b82 */ /* 0x000e620000000800 */
[----:B------:R-:W-:Y:S01]  /*13a0*/  IMAD.U32 R189, RZ, RZ, UR7 ;  /* 0x00000007ffbd7e24 */ /* 0x000fe2000f8e00ff */
[----:B------:R-:W-:-:S04]  /*13b0*/  ULDC.64 UR6, c[0x0][0xb20] ;  /* 0x0002c80000067ab9 */ /* 0x000fc80000000a00 */
[----:B------:R-:W2:Y:S01]  /*13c0*/  LDG.E R188, desc[UR44][R188.64] ;  /* 0x0000002cbcbc7981 */ /* 0x000ea2000c1e1900 */
[----:B------:R-:W-:Y:S01]  /*13d0*/  ISETP.NE.U32.AND P0, PT, RZ, UR6, PT ;  /* 0x00000006ff007c0c */ /* 0x000fe2000bf05070 */
[----:B---3--:R-:W3:Y:S01]  /*13e0*/  LDC R153, c[0x0][0x2f0] ;  /* 0x0000bc00ff997b82 */ /* 0x008ee20000000800 */
[----:B------:R-:W-:Y:S02]  /*13f0*/  IMAD.MOV.U32 R10, RZ, RZ, RZ ;  /* 0x000000ffff0a7224 */ /* 0x000fe400078e00ff */
[----:B------:R-:W-:-:S05]  /*1400*/  ISETP.NE.AND.EX P0, PT, RZ, UR7, PT, P0 ;  /* 0x00000007ff007c0c */ /* 0x000fca000bf05300 */
[----:B----4-:R-:W4:Y:S01]  /*1410*/  LDC R7, c[0x0][0xae8] ;  /* 0x0002ba00ff077b82 */ /* 0x010f220000000800 */
[----:B--2---:R-:W-:-:S07]  /*1420*/  SHF.R.S32.HI R196, RZ, 0x1f, R188 ;  /* 0x0000001fffc47819 */ /* 0x004fce00000114bc */
[----:B------:R-:W-:-:S04]  /*1430*/  @P0 LEA R4, P1, R188, UR6, 0x2 ;  /* 0x00000006bc040c11 */ /* 0x000fc8000f8210ff */
[----:B------:R-:W-:Y:S01]  /*1440*/  @P0 LEA.HI.X R5, R188, UR7, R196, 0x2, P1 ;  /* 0x00000007bc050c11 */ /* 0x000fe200088f14c4 */
[----:B------:R-:W-:Y:S02]  /*1450*/  ULDC.64 UR6, c[0x0][0xb18] ;  /* 0x0002c60000067ab9 */ /* 0x000fe40000000a00 */
[----:B------:R-:W-:Y:S02]  /*1460*/  ISETP.NE.U32.AND P1, PT, RZ, UR6, PT ;  /* 0x00000006ff007c0c */ /* 0x000fe4000bf25070 */
[----:B-----5:R2:W5:Y:S01]  /*1470*/  @P0 LDG.E R10, desc[UR44][R4.64] ;  /* 0x0000002c040a0981 */ /* 0x020562000c1e1900 */
[----:B0-----:R-:W-:Y:S02]  /*1480*/  ISETP.NE.U32.AND P0, PT, R8, RZ, PT ;  /* 0x000000ff0800720c */ /* 0x001fe40003f05070 */
[----:B------:R-:W-:Y:S02]  /*1490*/  ISETP.NE.AND.EX P1, PT, RZ, UR7, PT, P1 ;  /* 0x00000007ff007c0c */ /* 0x000fe4000bf25310 */
[----:B------:R-:W-:-:S04]  /*14a0*/  ISETP.NE.AND.EX P0, PT, R9, RZ, PT, P0 ;  /* 0x000000ff0900720c */ /* 0x000fc80003f05300 */
[----:B-1----:R-:W-:-:S05]  /*14b0*/  SEL R0, R0, 0x1, P0 ;  /* 0x0000000100007807 */ /* 0x002fca0000000000 */
[----:B---3--:R-:W-:Y:S02]  /*14c0*/  IMAD R153, R0, R153, RZ ;  /* 0x0000009900997224 */ /* 0x008fe400078e02ff */
[----:B------:R-:W-:-:S04]  /*14d0*/  @P1 LEA R8, P0, R188, UR6, 0x2 ;  /* 0x00000006bc081c11 */ /* 0x000fc8000f8010ff */
[----:B------:R-:W-:-:S05]  /*14e0*/  @P1 LEA.HI.X R9, R188, UR7, R196, 0x2, P0 ;  /* 0x00000007bc091c11 */ /* 0x000fca00080f14c4 */
[----:B------:R2:W5:Y:S01]  /*14f0*/  @P1 LDG.E R153, desc[UR44][R8.64] ;  /* 0x0000002c08991981 */ /* 0x000562000c1e1900 */
[C---:B------:R-:W-:Y:S01]  /*1500*/  LOP3.LUT R0, R6.reuse, 0xff000000, RZ, 0xc0, !PT ;  /* 0xff00000006007812 */ /* 0x040fe200078ec0ff */
[----:B------:R-:W-:Y:S01]  /*1510*/  UMOV UR42, UR4 ;  /* 0x00000004002a7c82 */ /* 0x000fe20008000000 */
[----:B------:R-:W-:Y:S02]  /*1520*/  LOP3.LUT R3, R6, 0xff0000, RZ, 0xc0, !PT ;  /* 0x00ff000006037812 */ /* 0x000fe400078ec0ff */
[----:B------:R-:W-:Y:S01]  /*1530*/  SHF.R.U32.HI R12, RZ, 0x8, R0 ;  /* 0x00000008ff0c7819 */ /* 0x000fe20000011600 */
[----:B----4-:R-:W-:Y:S06]  /*1540*/  @P1 BRA `(.L_x_4201) ;  /* 0x0000000000241947 */ /* 0x010fec0003800000 */
[----:B------:R-:W-:Y:S02]  /*1550*/  ULDC.64 UR4, c[0x0][0xb00] ;  /* 0x0002c00000047ab9 */ /* 0x000fe40000000a00 */
[----:B------:R-:W-:-:S04]  /*1560*/  ISETP.NE.U32.AND P0, PT, RZ, UR4, PT ;  /* 0x00000004ff007c0c */ /* 0x000fc8000bf05070 */
[----:B------:R-:W-:-:S13]  /*1570*/  ISETP.NE.AND.EX P0, PT, RZ, UR5, PT, P0 ;  /* 0x00000005ff007c0c */ /* 0x000fda000bf05300 */
[----:B------:R-:W-:Y:S05]  /*1580*/  @!P0 BRA `(.L_x_4201) ;  /* 0x0000000000148947 */ /* 0x000fea0003800000 */
[----:B--2---:R-:W0:Y:S02]  /*1590*/  LDC.64 R4, c[0x0][0xb00] ;  /* 0x0002c000ff047b82 */ /* 0x004e240000000a00 */
[----:B0-----:R-:W-:-:S05]  /*15a0*/  IMAD.WIDE R4, R188, 0x4, R4 ;  /* 0x00000004bc047825 */ /* 0x001fca00078e0204 */
[----:B-----5:R-:W2:Y:S04]  /*15b0*/  LDG.E R153, desc[UR44][R4.64] ;  /* 0x0000002c04997981 */ /* 0x020ea8000c1e1900 */
[----:B------:R-:W2:Y:S02]  /*15c0*/  LDG.E R0, desc[UR44][R4.64+0x4] ;  /* 0x0000042c04007981 */ /* 0x000ea4000c1e1900 */
[----:B--2---:R-:W-:-:S07]  /*15d0*/  IMAD.IADD R153, R0, 0x1, -R153 ;  /* 0x0000000100997824 */ /* 0x004fce00078e0a99 */
.L_x_4201:
[----:B------:R-:W-:Y:S01]  /*15e0*/  UISETP.NE.AND UP0, UPT, UR38, 0x1, UPT ;  /* 0x000000012600788c */ /* 0x000fe2000bf05270 */
[----:B-----5:R-:W-:Y:S01]  /*15f0*/  IMAD.IADD R153, R153, 0x1, -R10 ;  /* 0x0000000199997824 */ /* 0x020fe200078e0a0a */
[----:B------:R-:W-:Y:S02]  /*1600*/  LEA.HI R3, R3, R12, RZ, 0x10 ;  /* 0x0000000c03037211 */ /* 0x000fe400078f80ff */
[----:B------:R-:W-:Y:S01]  /*1610*/  LOP3.LUT R189, R6, 0xffff, RZ, 0xc0, !PT ;  /* 0x0000ffff06bd7812 */ /* 0x000fe200078ec0ff */
[----:B------:R-:W-:Y:S01]  /*1620*/  VIADD R0, R153, 0x3f ;  /* 0x0000003f99007836 */ /* 0x000fe20000000000 */
[----:B------:R-:W-:Y:S02]  /*1630*/  PLOP3.LUT P1, PT, PT, PT, UP0, 0x80, 0x0 ;  /* 0x000000000000781c */ /* 0x000fe40003f2f008 */
[----:B------:R-:W-:Y:S02]  /*1640*/  SHF.R.U32.HI R22, RZ, 0x10, R3 ;  /* 0x00000010ff167819 */ /* 0x000fe40000011603 */
[----:B--2---:R-:W-:-:S02]  /*1650*/  SHF.R.S32.HI R5, RZ, 0x1f, R0 ;  /* 0x0000001fff057819 */ /* 0x004fc40000011400 */
[C---:B------:R-:W-:Y:S02]  /*1660*/  ISETP.NE.AND P0, PT, R22.reuse, RZ, PT ;  /* 0x000000ff1600720c */ /* 0x040fe40003f05270 */
[----:B------:R-:W-:Y:S02]  /*1670*/  LEA.HI R5, R5, R0, RZ, 0x6 ;  /* 0x0000000005057211 */ /* 0x000fe400078f30ff */
[----:B------:R-:W-:Y:S02]  /*1680*/  LOP3.LUT R195, R3, 0xff, RZ, 0xc0, !PT ;  /* 0x000000ff03c37812 */ /* 0x000fe400078ec0ff */
[----:B------:R-:W-:Y:S02]  /*1690*/  SEL R10, R22, R7, P0 ;  /* 0x00000007160a7207 */ /* 0x000fe40000000000 */
[----:B------:R-:W-:Y:S01]  /*16a0*/  SHF.R.S32.HI R9, RZ, 0x6, R5 ;  /* 0x00000006ff097819 */ /* 0x000fe20000011405 */
[----:B------:R-:W-:Y:S06]  /*16b0*/  @!P1 BRA `(.L_x_4202) ;  /* 0x0000001c00789947 */ /* 0x000fec0003800000 */
[----:B------:R-:W-:Y:S01]  /*16c0*/  ISETP.GE.AND P0, PT, R153, 0x1, PT ;  /* 0x000000019900780c */ /* 0x000fe20003f06270 */
[----:B------:R-:W-:-:S12]  /*16d0*/  IMAD.MOV.U32 R3, RZ, RZ, RZ ;  /* 0x000000ffff037224 */ /* 0x000fd800078e00ff */
[----:B------:R-:W-:Y:S05]  /*16e0*/  @!P0 BRA `(.L_x_4203) ;  /* 0x0000000000688947 */ /* 0x000fea0003800000 */
        /* <DEDUP_REMOVED lines=26> */
.L_x_4203:
[-C--:B------:R-:W-:Y:S01]  /*1890*/  IMAD R0, R195, R3.reuse, RZ ;  /* 0x00000003c3007224 */ /* 0x080fe200078e02ff */
[----:B------:R-:W-:Y:S01]  /*18a0*/  PLOP3.LUT P0, PT, PT, PT, PT, 0x80, 0x0 ;  /* 0x000000000000781c */ /* 0x000fe20003f0f070 */
[----:B------:R-:W-:Y:S01]  /*18b0*/  IMAD.MOV.U32 R152, RZ, RZ, RZ ;  /* 0x000000ffff987224 */ /* 0x000fe200078e00ff */
[----:B------:R-:W-:Y:S02]  /*18c0*/  CS2R R150, SRZ ;  /* 0x0000000000967805 */ /* 0x000fe4000001ff00 */
[----:B------:R-:W-:Y:S02]  /*18d0*/  CS2R R148, SRZ ;  /* 0x0000000000947805 */ /* 0x000fe4000001ff00 */
[----:B------:R-:W-:Y:S02]  /*18e0*/  VIADDMNMX R3, R0, R3, R9, PT ;  /* 0x0000000300037246 */ /* 0x000fe40003800109 */
[----:B------:R-:W-:Y:S02]  /*18f0*/  CS2R R146, SRZ ;  /* 0x0000000000927805 */ /* 0x000fe4000001ff00 */
        /* <DEDUP_REMOVED lines=15> */
[----:B------:R-:W-:Y:S02]  /*19f0*/  ISETP.LT.AND P1, PT, R0, UR21, PT ;  /* 0x0000001500007c0c */ /* 0x000fe4000bf21270 */
        /* <DEDUP_REMOVED lines=49> */
[----:B------:R-:W0:Y:S01]  /*1d10*/  SHFL.IDX PT, R3, R228, RZ, 0x1f ;  /* 0x00001fffe4037589 */ /* 0x000e2200000e0000 */
[----:B------:R-:W-:Y:S01]  /*1d20*/  UMOV UR9, 0x40000040 ;  /* 0x4000004000097882 */ /* 0x000fe20000000000 */
[----:B------:R-:W-:Y:S01]  /*1d30*/  UMOV UR11, 0x40000040 ;  /* 0x40000040000b7882 */ /* 0x000fe20000000000 */
[----:B------:R-:W-:Y:S01]  /*1d40*/  UMOV UR13, 0x40000040 ;  /* 0x40000040000d7882 */ /* 0x000fe20000000000 */
[----:B------:R-:W-:Y:S01]  /*1d50*/  BAR.SYNC.DEFER_BLOCKING 0xe, 0x100 ;  /* 0x0384000000007b1d */ /* 0x000fe20000010000 */
[----:B------:R-:W-:-:S05]  /*1d60*/  ISETP.NE.AND P0, PT, RZ, UR38, PT ;  /* 0x00000026ff007c0c */ /* 0x000fca000bf05270 */
[----:B------:R-:W-:Y:S01]  /*1d70*/  UMOV UR15, 0x40000040 ;  /* 0x40000040000f7882 */ /* 0x000fe20000000000 */
[----:B------:R-:W-:Y:S01]  /*1d80*/  UMOV UR17, 0x40000040 ;  /* 0x4000004000117882 */ /* 0x000fe20000000000 */
[----:B------:R-:W-:Y:S01]  /*1d90*/  UMOV UR19, 0x40000040 ;  /* 0x4000004000137882 */ /* 0x000fe20000000000 */
[----:B------:R-:W-:Y:S01]  /*1da0*/  UMOV UR7, 0x40000040 ;  /* 0x4000004000077882 */ /* 0x000fe20000000000 */
[----:B0-----:R-:W-:Y:S01]  /*1db0*/  R2UR UR4, R3 ;  /* 0x00000000030472ca */ /* 0x001fe200000e0000 */
[----:B------:R-:W-:Y:S01]  /*1dc0*/  IMAD.MOV.U32 R3, RZ, RZ, 0x1 ;  /* 0x00000001ff037424 */ /* 0x000fe200078e00ff */
[----:B------:R-:W-:-:S04]  /*1dd0*/  WARPGROUP.ARRIVE ;  /* 0x00000000000079c5 */ /* 0x000fc80000000000 */
[----:B------:R-:W-:-:S04]  /*1de0*/  SEL R3, R3, 0x2, !P0 ;  /* 0x0000000203037807 */ /* 0x000fc80004000000 */
[----:B------:R-:W-:-:S03]  /*1df0*/  LOP3.LUT R3, R3, 0x1, RZ, 0xfc, !PT ;  /* 0x0000000103037812 */ /* 0x000fc600078efcff */
[----:B------:R-:W-:Y:S01]  /*1e00*/  ULEA.HI UR5, UR4, UR4, URZ, 0x1 ;  /* 0x0000000404057291 */ /* 0x000fe2000f8f083f */
[----:B------:R-:W-:-:S03]  /*1e10*/  ISETP.NE.AND P1, PT, R3, 0x3, PT ;  /* 0x000000030300780c */ /* 0x000fc60003f25270 */
[----:B------:R-:W-:-:S04]  /*1e20*/  ULOP3.LUT UR5, UR5, 0x1fffe, URZ, 0xc0, !UPT ;  /* 0x0001fffe05057892 */ /* 0x000fc8000f8ec03f */
[----:B------:R-:W-:Y:S02]  /*1e30*/  UIADD3 UR5, UR4, -UR5, URZ ;  /* 0x8000000504057290 */ /* 0x000fe4000fffe03f */
[----:B------:R-:W-:Y:S02]  /*1e40*/  UIADD3 UR4, UR41, 0x36400, URZ ;  /* 0x0003640029047890 */ /* 0x000fe4000fffe03f */
[----:B------:R-:W-:Y:S02]  /*1e50*/  ULEA UR5, UR5, UR41, 0xf ;  /* 0x0000002905057291 */ /* 0x000fe4000f8e783f */
[----:B------:R-:W-:Y:S02]  /*1e60*/  USHF.R.U32.HI UR4, URZ, 0x4, UR4 ;  /* 0x000000043f047899 */ /* 0x000fe40008011604 */
[----:B------:R-:W-:Y:S02]  /*1e70*/  UIADD3 UR5, UR5, 0x400, URZ ;  /* 0x0000040005057890 */ /* 0x000fe4000fffe03f */
[----:B------:R-:W-:-:S02]  /*1e80*/  ULOP3.LUT UR4, UR4, 0x3fff, URZ, 0xc0, !UPT ;  /* 0x00003fff04047892 */ /* 0x000fc4000f8ec03f */
[----:B------:R-:W-:Y:S02]  /*1e90*/  USHF.R.U32.HI UR5, URZ, 0x4, UR5 ;  /* 0x000000043f057899 */ /* 0x000fe40008011605 */
[----:B------:R-:W-:Y:S02]  /*1ea0*/  ULOP3.LUT UR8, UR4, 0x10000, URZ, 0xfc, !UPT ;  /* 0x0001000004087892 */ /* 0x000fe4000f8efc3f */
[----:B------:R-:W-:Y:S02]  /*1eb0*/  ULOP3.LUT UR5, UR5, 0x3fff, URZ, 0xc0, !UPT ;  /* 0x00003fff05057892 */ /* 0x000fe4000f8ec03f */
[----:B------:R-:W-:Y:S02]  /*1ec0*/  UIADD3 UR12, UR8, 0x2, URZ ;  /* 0x00000002080c7890 */ /* 0x000fe4000fffe03f */
[----:B------:R-:W-:Y:S02]  /*1ed0*/  ULOP3.LUT UR20, UR5, 0x2000000, URZ, 0xfc, !UPT ;  /* 0x0200000005147892 */ /* 0x000fe4000f8efc3f */
[----:B------:R-:W-:-:S02]  /*1ee0*/  UIADD3 UR16, UR8, 0x4, URZ ;  /* 0x0000000408107890 */ /* 0x000fc4000fffe03f */
[----:B------:R-:W-:Y:S02]  /*1ef0*/  ULEA UR10, UR36, UR20, 0xc ;  /* 0x00000014240a7291 */ /* 0x000fe4000f8e603f */
[----:B------:R-:W-:Y:S02]  /*1f00*/  UIADD3 UR4, UR8, 0x6, URZ ;  /* 0x0000000608047890 */ /* 0x000fe4000fffe03f */
[----:B------:R-:W-:Y:S02]  /*1f10*/  UIADD3 UR14, UR10, 0x80, URZ ;  /* 0x000000800a0e7890 */ /* 0x000fe4000fffe03f */
[----:B------:R-:W-:Y:S02]  /*1f20*/  UIADD3 UR18, UR10, 0x100, URZ ;  /* 0x000001000a127890 */ /* 0x000fe4000fffe03f */
[----:B------:R-:W-:Y:S02]  /*1f30*/  UIADD3 UR6, UR10, 0x180, URZ ;  /* 0x000001800a067890 */ /* 0x000fe4000fffe03f */
[----:B------:R-:W-:Y:S01]  /*1f40*/  HGMMA.64x256x16.F32.BF16 R24, gdesc[UR8].tnspB, RZ, !UPT, gsb0 ;  /* 0x43e00000081879f0 */ /* 0x000fe2000c0018ff */
[----:B------:R-:W-:-:S02]  /*1f50*/  UMOV UR5, 0x40000040 ;  /* 0x4000004000057882 */ /* 0x000fc40000000000 */
        /* <DEDUP_REMOVED lines=16> */
.L_x_4205:
[----:B------:R-:W-:-:S04]  /*2060*/  ULEA UR6, UR36, UR41, 0x3 ;  /* 0x0000002924067291 */ /* 0x000fc8000f8e183f */
[----:B------:R-:W-:-:S04]  /*2070*/  UIADD3 UR6, UR6, 0x38860, URZ ;  /* 0x0003886006067890 */ /* 0x000fc8000fffe03f */
[----:B------:R-:W-:-:S09]  /*2080*/  UPRMT UR6, UR40, 0x654, UR6 ;  /* 0x0000065428067896 */ /* 0x000fd20008000006 */
[----:B------:R-:W-:Y:S01]  /*2090*/  SYNCS.ARRIVE.TRANS64.RED.A1T0 RZ, [UR6], RZ ;  /* 0x000000ffffff79a7 */ /* 0x000fe20008100406 */
[----:B------:R-:W-:-:S06]  /*20a0*/  UIADD3 UR6, UR21, -0x2, URZ ;  /* 0xfffffffe15067890 */ /* 0x000fcc000fffe03f */
[----:B------:R-:W-:-:S13]  /*20b0*/  ISETP.LE.AND P0, PT, R0, UR6, PT ;  /* 0x0000000600007c0c */ /* 0x000fda000bf03270 */
[----:B------:R-:W-:Y:S05]  /*20c0*/  @!P0 BRA `(.L_x_4206) ;  /* 0x0000000800b48947 */ /* 0x000fea0003800000 */
[----:B------:R-:W-:-:S05]  /*20d0*/  UMOV UR21, UR6 ;  /* 0x0000000600157c82 */ /* 0x000fca0008000000 */
.L_x_4208:
[----:B------:R-:W-:Y:S01]  /*20e0*/  BAR.SYNC.DEFER_BLOCKING 0xe, 0x100 ;  /* 0x0384000000007b1d */ /* 0x000fe20000010000 */
[----:B------:R-:W-:Y:S01]  /*20f0*/  IMAD.U32 R4, RZ, RZ, UR36 ;  /* 0x00000024ff047e24 */ /* 0x000fe2000f8e00ff */
[----:B------:R-:W-:Y:S01]  /*2100*/  UIADD3 UR36, UR36, 0x1, URZ ;  /* 0x0000000124247890 */ /* 0x000fe2000fffe03f */
[----:B------:R-:W-:Y:S01]  /*2110*/  ISETP.LT.AND P0, PT, R0, UR21, PT ;  /* 0x0000001500007c0c */ /* 0x000fe2000bf01270 */
[----:B------:R-:W-:Y:S01]  /*2120*/  UIADD3 UR21, UR21, -0x1, URZ ;  /* 0xffffffff15157890 */ /* 0x000fe2000fffe03f */
        /* <DEDUP_REMOVED lines=10> */
[----:B------:R-:W-:Y:S02]  /*21d0*/  UIADD3 UR18, UR10, 0x100, URZ ;  /* 0x000001000a127890 */ /* 0x000fe4000fffe03f */
[----:B------:R-:W-:Y:S01]  /*21e0*/  UIADD3 UR6, UR10, 0x180, URZ ;  /* 0x000001800a067890 */ /* 0x000fe2000fffe03f */
        /* <DEDUP_REMOVED lines=143> */
[----:B------:R-:W-:Y:S01]  /*2ae0*/  HGMMA.64x256x16.F32.BF16 R24, gdesc[UR4].tnspB, R24, gsb0 ;  /* 0x43e00000041879f0 */ /* 0x000fe20008001818 */
[----:B------:R-:W-:-:S06]  /*2af0*/  USEL UR6, URZ, 0x1, UP0 ;  /* 0x000000013f067887 */ /* 0x000fcc0008000000 */
[----:B------:R-:W-:Y:S01]  /*2b00*/  LOP3.LUT R2, R2, UR6, RZ, 0x3c, !PT ;  /* 0x0000000602027c12 */ /* 0x000fe2000f8e3cff */
[----:B------:R-:W-:Y:S02]  /*2b10*/  WARPGROUP.DEPBAR.LE gsb0, 0x0 ;  /* 0x00008000000079c5 */ /* 0x000fe40000010000 */
[----:B------:R-:W-:Y:S06]  /*2b20*/  BAR.ARV 0xf, 0x100 ;  /* 0x03c4000000007b1d */ /* 0x000fec0000002000 */
[----:B------:R-:W-:Y:S05]  /*2b30*/  @!P1 BRA `(.L_x_4207) ;  /* 0x0000000000049947 */ /* 0x000fea0003800000 */
[----:B------:R-:W-:Y:S01]  /*2b40*/  BPT.TRAP 0x1 ;  /* 0x000000040000795c */ /* 0x000fe20000300000 */
.L_x_4207:
[----:B------:R-:W-:-:S04]  /*2b50*/  ULEA UR6, UR36, UR41, 0x3 ;  /* 0x0000002924067291 */ /* 0x000fc8000f8e183f */
[----:B------:R-:W-:-:S04]  /*2b60*/  UIADD3 UR6, UR6, 0x38860, URZ ;  /* 0x0003886006067890 */ /* 0x000fc8000fffe03f */
[----:B------:R-:W-:-:S09]  /*2b70*/  UPRMT UR6, UR40, 0x654, UR6 ;  /* 0x0000065428067896 */ /* 0x000fd20008000006 */
[----:B------:R-:W-:Y:S01]  /*2b80*/  SYNCS.ARRIVE.TRANS64.RED.A1T0 RZ, [UR6], RZ ;  /* 0x000000ffffff79a7 */ /* 0x000fe20008100406 */
[----:B------:R-:W-:Y:S05]  /*2b90*/  @P0 BRA `(.L_x_4208) ;  /* 0xfffffff400500947 */ /* 0x000fea000383ffff */
.L_x_4206:
[----:B------:R-:W-:Y:S01]  /*2ba0*/  BAR.SYNC.DEFER_BLOCKING 0xe, 0x100 ;  /* 0x0384000000007b1d */ /* 0x000fe20000010000 */
[----:B------:R-:W-:Y:S01]  /*2bb0*/  IMAD.U32 R0, RZ, RZ, UR36 ;  /* 0x00000024ff007e24 */ /* 0x000fe2000f8e00ff */
[----:B------:R-:W-:Y:S01]  /*2bc0*/  UIADD3 UR36, UR36, 0x1, URZ ;  /* 0x0000000124247890 */ /* 0x000fe2000fffe03f */
[----:B------:R-:W-:Y:S01]  /*2bd0*/  PLOP3.LUT P0, PT, PT, PT, PT, 0x8, 0x0 ;  /* 0x000000000000781c */ /* 0x000fe20003f0e170 */
[----:B------:R-:W-:Y:S02]  /*2be0*/  IMAD.MOV.U32 R152, RZ, RZ, RZ ;  /* 0x000000ffff987224 */ /* 0x000fe400078e00ff */
        /* <DEDUP_REMOVED lines=136> */
[----:B------:R-:W-:Y:S01]  /*3470*/  IMAD.MOV.U32 R3, RZ, RZ, RZ ;  /* 0x000000ffff037224 */ /* 0x000fe200078e00ff */
[----:B------:R-:W-:Y:S06]  /*3480*/  BAR.ARV 0xf, 0x100 ;  /* 0x03c4000000007b1d */ /* 0x000fec0000002000 */
[----:B------:R-:W-:Y:S05]  /*3490*/  BRA `(.L_x_4204) ;  /* 0x0000006800907947 */ /* 0x000fea0003800000 */
.L_x_4202:
[----:B------:R-:W-:Y:S01]  /*34a0*/  ISETP.GE.AND P0, PT, R153, 0x1, PT ;  /* 0x000000019900780c */ /* 0x000fe20003f06270 */
[----:B------:R-:W-:-:S12]  /*34b0*/  IMAD.MOV.U32 R23, RZ, RZ, RZ ;  /* 0x000000ffff177224 */ /* 0x000fd800078e00ff */
[----:B------:R-:W-:Y:S05]  /*34c0*/  @!P0 BRA `(.L_x_4209) ;  /* 0x0000000000688947 */ /* 0x000fea0003800000 */
[-C--:B------:R-:W-:Y:S02]  /*34d0*/  IABS R0, R10.reuse ;  /* 0x0000000a00007213 */ /* 0x080fe40000000000 */
[----:B------:R-:W-:Y:S02]  /*34e0*/  IADD3 R3, R9, -0x1, R10 ;  /* 0xffffffff09037810 */ /* 0x000fe40007ffe00a */
[----:B------:R-:W0:Y:S01]  /*34f0*/  I2F.RP R6, R0 ;  /* 0x0000000000067306 */ /* 0x000e220000209400 */
[----:B------:R-:W-:-:S05]  /*3500*/  IABS R8, R10 ;  /* 0x0000000a00087213 */ /* 0x000fca0000000000 */
[----:B------:R-:W-:Y:S02]  /*3510*/  IMAD.MOV R8, RZ, RZ, -R8 ;  /* 0x000000ffff087224 */ /* 0x000fe400078e0a08 */
[----:B0-----:R-:W0:Y:S02]  /*3520*/  MUFU.RCP R6, R6 ;  /* 0x0000000600067308 */ /* 0x001e240000001000 */
[----:B0-----:R-:W-:Y:S01]  /*3530*/  VIADD R4, R6, 0xffffffe ;  /* 0x0ffffffe06047836 */ /* 0x001fe20000000000 */
[----:B------:R-:W-:Y:S02]  /*3540*/  IABS R6, R3 ;  /* 0x0000000300067213 */ /* 0x000fe40000000000 */
[----:B------:R-:W-:-:S03]  /*3550*/  LOP3.LUT R3, R3, R10, RZ, 0x3c, !PT ;  /* 0x0000000a03037212 */ /* 0x000fc600078e3cff */
[----:B------:R0:W1:Y:S01]  /*3560*/  F2I.FTZ.U32.TRUNC.NTZ R5, R4 ;  /* 0x0000000400057305 */ /* 0x000062000021f000 */
[----:B------:R-:W-:Y:S01]  /*3570*/  ISETP.GE.AND P2, PT, R3, RZ, PT ;  /* 0x000000ff0300720c */ /* 0x000fe20003f46270 */
        /* <DEDUP_REMOVED lines=15> */
.L_x_4209:
        /* <DEDUP_REMOVED lines=100> */
.L_x_4210:
        /* <DEDUP_REMOVED lines=12> */
.L_x_4339:
[----:B------:R-:W-:Y:S05]  /*3d70*/  @!P0 BRA `(.L_x_4212) ;  /* 0x0000000000048947 */ /* 0x000fea0003800000 */
[----:B------:R-:W-:Y:S01]  /*3d80*/  BPT.TRAP 0x1 ;  /* 0x000000040000795c */ /* 0x000fe20000300000 */
.L_x_4212:
[----:B------:R-:W-:Y:S01]  /*3d90*/  IMAD.U32 R5, RZ, RZ, UR36 ;  /* 0x00000024ff057e24 */ /* 0x000fe2000f8e00ff */
[----:B------:R-:W-:-:S04]  /*3da0*/  SHF.L.U32 R4, R2, 0x1f, RZ ;  /* 0x0000001f02047819 */ /* 0x000fc800000006ff */
[----:B------:R-:W-:-:S04]  /*3db0*/  LEA R5, R5, UR41, 0x3 ;  /* 0x0000002905057c11 */ /* 0x000fc8000f8e18ff */
[----:B------:R1:W2:Y:S01]  /*3dc0*/  SYNCS.PHASECHK.TRANS64.TRYWAIT P1, [R5+URZ+0x38830], R4 ;  /* 0x03883004050075a7 */ /* 0x0002a2000802017f */
[----:B------:R-:W-:Y:S05]  /*3dd0*/  @!P0 BRA `(.L_x_4213) ;  /* 0x0000000000048947 */ /* 0x000fea0003800000 */
[----:B------:R-:W-:Y:S01]  /*3de0*/  BPT.TRAP 0x1 ;  /* 0x000000040000795c */ /* 0x000fe20000300000 */
.L_x_4213:
[----:B--2---:R-:W-:Y:S05]  /*3df0*/  @P1 BRA `(.L_x_4214) ;  /* 0x0000000000081947 */ /* 0x004fea0003800000 */
[----:B------:R-:W2:Y:S02]  /*3e00*/  SYNCS.PHASECHK.TRANS64.TRYWAIT P1, [R5+URZ+0x38830], R4 ;  /* 0x03883004050075a7 */ /* 0x000ea4000802017f */
[----:B--2---:R-:W-:Y:S05]  /*3e10*/  @!P1 BRA `(.L_x_4215) ;  /* 0x0000011000d09947 */ /* 0x004fea0003800000 */
.L_x_4214:
        /* <DEDUP_REMOVED lines=15> */
[----:B------:R-:W-:Y:S01]  /*3f10*/  UMOV UR15, 0x40000040 ;  /* 0x40000040000f7882 */ /* 0x000fe20000000000 */
[----:B------:R-:W-:-:S02]  /*3f20*/  UMOV UR13, 0x40000040 ;  /* 0x40000040000d7882 */ /* 0x000fc40000000000 */
[----:B------:R-:W-:Y:S02]  /*3f30*/  ULEA UR6, UR36, UR6, 0x9 ;  /* 0x0000000624067291 */ /* 0x000fe4000f8e483f */
[----:B------:R-:W-:Y:S02]  /*3f40*/  ULOP3.LUT UR4, UR4, 0x10000, URZ, 0xfc, !UPT ;  /* 0x0001000004047892 */ /* 0x000fe4000f8efc3f */
[----:B------:R-:W-:Y:S02]  /*3f50*/  UIADD3 UR10, UR6, 0x2, URZ ;  /* 0x00000002060a7890 */ /* 0x000fe4000fffe03f */
[----:B------:R-:W-:Y:S02]  /*3f60*/  UIADD3 UR8, UR4, 0x2, URZ ;  /* 0x0000000204087890 */ /* 0x000fe4000fffe03f */
[----:B------:R-:W-:Y:S02]  /*3f70*/  UIADD3 UR14, UR6, 0x4, URZ ;  /* 0x00000004060e7890 */ /* 0x000fe4000fffe03f */
[----:B------:R-:W-:-:S02]  /*3f80*/  UIADD3 UR12, UR4, 0x4, URZ ;  /* 0x00000004040c7890 */ /* 0x000fc4000fffe03f */
[----:B------:R-:W-:Y:S01]  /*3f90*/  HGMMA.64x64x16.F32.BF16 R24, gdesc[UR4], RZ, !UPT, gsb0 ;  /* 0x00e00000041879f0 */ /* 0x000fe2000c0018ff */
[----:B------:R-:W-:Y:S02]  /*3fa0*/  UIADD3 UR18, UR6, 0x6, URZ ;  /* 0x0000000606127890 */ /* 0x000fe4000fffe03f */
        /* <DEDUP_REMOVED lines=13> */
[----:B------:R-:W0:Y:S02]  /*4080*/  SYNCS.PHASECHK.TRANS64.TRYWAIT P1, [UR41+0x38810], R3 ;  /* 0x03881003ff0075a7 */ /* 0x000e240008020169 */
[----:B0-----:R-:W-:Y:S05]  /*4090*/  @!P1 BRA `(.L_x_4216) ;  /* 0x0000011000449947 */ /* 0x001fea0003800000 */
.L_x_4340:
[----:B------:R-:W-:Y:S05]  /*40a0*/  @!P0 BRA `(.L_x_4217) ;  /* 0x0000000000048947 */ /* 0x000fea0003800000 */
[----:B------:R-:W-:Y:S01]  /*40b0*/  BPT.TRAP 0x1 ;  /* 0x000000040000795c */ /* 0x000fe20000300000 */
.L_x_4217:
[----:B------:R3:W4:Y:S01]  /*40c0*/  SYNCS.PHASECHK.TRANS64.TRYWAIT P1, [R5+URZ+0x38850], R4 ;  /* 0x03885004050075a7 */ /* 0x000722000802017f */
[----:B------:R-:W-:Y:S05]  /*40d0*/  @!P0 BRA `(.L_x_4218) ;  /* 0x0000000000048947 */ /* 0x000fea0003800000 */
[----:B------:R-:W-:Y:S01]  /*40e0*/  BPT.TRAP 0x1 ;  /* 0x000000040000795c */ /* 0x000fe20000300000 */
.L_x_4218:
[----:B----4-:R-:W-:Y:S05]  /*40f0*/  @P1 BRA `(.L_x_4219) ;  /* 0x0000000000081947 */ /* 0x010fea0003800000 */
[----:B------:R-:W4:Y:S02]  /*4100*/  SYNCS.PHASECHK.TRANS64.TRYWAIT P1, [R5+URZ+0x38850], R4 ;  /* 0x03885004050075a7 */ /* 0x000f24000802017f */
[----:B----4-:R-:W-:Y:S05]  /*4110*/  @!P1 BRA `(.L_x_4220) ;  /* 0x00000110003c9947 */ /* 0x010fea0003800000 */
.L_x_4219:
[----:B------:R-:W-:Y:S01]  /*4120*/  UIADD3 UR4, UR41, 0x400, URZ ;  /* 0x0000040029047890 */ /* 0x000fe2000fffe03f */
[----:B------:R-:W-:Y:S01]  /*4130*/  WARPGROUP.ARRIVE ;  /* 0x00000000000079c5 */ /* 0x000fe20000000000 */
[----:B------:R-:W-:-:S05]  /*4140*/  UIADD3 UR5, UR41, 0x26400, URZ ;  /* 0x0002640029057890 */ /* 0x000fca000fffe03f */
[----:B0-----:R-:W0:Y:S01]  /*4150*/  S2R R3, SR_TID.X ;  /* 0x0000000000037919 */ /* 0x001e220000002100 */
[----:B------:R-:W-:Y:S02]  /*4160*/  USHF.R.U32.HI UR4, URZ, 0x4, UR4 ;  /* 0x000000043f047899 */ /* 0x000fe40008011604 */
[----:B------:R-:W-:Y:S02]  /*4170*/  USHF.R.U32.HI UR5, URZ, 0x4, UR5 ;  /* 0x000000043f057899 */ /* 0x000fe40008011605 */
[----:B------:R-:W-:Y:S02]  /*4180*/  ULOP3.LUT UR4, UR4, 0x3fff, URZ, 0xc0, !UPT ;  /* 0x00003fff04047892 */ /* 0x000fe4000f8ec03f */
[----:B------:R-:W-:Y:S02]  /*4190*/  ULOP3.LUT UR5, UR5, 0x3fff, URZ, 0xc0, !UPT ;  /* 0x00003fff05057892 */ /* 0x000fe4000f8ec03f */
[----:B------:R-:W-:Y:S02]  /*41a0*/  ULOP3.LUT UR4, UR4, 0x10000, URZ, 0xfc, !UPT ;  /* 0x0001000004047892 */ /* 0x000fe4000f8efc3f */
[----:B------:R-:W-:-:S02]  /*41b0*/  ULOP3.LUT UR6, UR5, 0x10000, URZ, 0xfc, !UPT ;  /* 0x0001000005067892 */ /* 0x000fc4000f8efc3f */
[----:B------:R-:W-:Y:S01]  /*41c0*/  ULEA UR5, UR36, UR4, 0xc ;  /* 0x0000000424057291 */ /* 0x000fe2000f8e603f */
[----:B------:R-:W-:Y:S01]  /*41d0*/  UMOV UR21, 0x40000040 ;  /* 0x4000004000157882 */ /* 0x000fe20000000000 */
[----:B------:R-:W-:Y:S01]  /*41e0*/  UMOV UR23, 0x40000040 ;  /* 0x4000004000177882 */ /* 0x000fe20000000000 */
[----:B------:R-:W-:Y:S02]  /*41f0*/  UIADD3 UR14, UR6, 0x800, URZ ;  /* 0x00000800060e7890 */ /* 0x000fe4000fffe03f */
[----:B------:R-:W-:Y:S02]  /*4200*/  UMOV UR20, UR6 ;  /* 0x0000000600147c82 */ /* 0x000fe40008000000 */
[----:B------:R-:W-:Y:S01]  /*4210*/  UMOV UR22, UR5 ;  /* 0x0000000500167c82 */ /* 0x000fe20008000000 */
[----:B------:R-:W-:Y:S01]  /*4220*/  UIADD3 UR15, UR5, 0x800, URZ ;  /* 0x00000800050f7890 */ /* 0x000fe2000fffe03f */
[----:B------:R-:W-:Y:S01]  /*4230*/  HGMMA.64x64x16.F32.BF16 R24, gdesc[UR20], R24, gsb0 ;  /* 0x00e00000141879f0 */ /* 0x000fe20008001818 */
[----:B------:R-:W-:-:S02]  /*4240*/  UIADD3 UR20, UR6, 0x2, URZ ;  /* 0x0000000206147890 */ /* 0x000fc4000fffe03f */
[----:B------:R-:W-:Y:S01]  /*4250*/  UIADD3 UR22, UR5, 0x2, URZ ;  /* 0x0000000205167890 */ /* 0x000fe2000fffe03f */
[----:B------:R-:W-:Y:S01]  /*4260*/  UMOV UR21, 0x40000040 ;  /* 0x4000004000157882 */ /* 0x000fe20000000000 */
[----:B------:R-:W-:Y:S01]  /*4270*/  UMOV UR23, 0x40000040 ;  /* 0x4000004000177882 */ /* 0x000fe20000000000 */
[----:B0-----:R-:W-:-:S06]  /*4280*/  SHF.R.U32.HI R3, RZ, 0x7, R3 ;  /* 0x00000007ff037819 */ /* 0x001fcc0000011603 */
[----:B------:R-:W0:Y:S02]  /*4290*/  SHFL.IDX PT, R3, R3, RZ, 0x1f ;  /* 0x00001fff03037589 */ /* 0x000e2400000e0000 */
[----:B0-----:R-:W-:-:S13]  /*42a0*/  R2UR UR7, R3 ;  /* 0x00000000030772ca */ /* 0x001fda00000e0000 */
[----:B------:R-:W-:-:S03]  /*42b0*/  UISETP.GT.AND UP0, UPT, UR7, 0x7f, UPT ;  /* 0x0000007f0700788c */ /* 0x000fc6000bf04270 */
[----:B------:R-:W-:Y:S01]  /*42c0*/  UMOV UR7, 0x4 ;  /* 0x0000000400077882 */ /* 0x000fe20000000000 */
[----:B------:R-:W-:Y:S02]  /*42d0*/  USEL UR11, URZ, 0x2, !UP0 ;  /* 0x000000023f0b7887 */ /* 0x000fe4000c000000 */
[----:B------:R-:W-:Y:S02]  /*42e0*/  USEL UR10, UR7, 0x2, UP0 ;  /* 0x00000002070a7887 */ /* 0x000fe40008000000 */
[----:B------:R-:W-:Y:S01]  /*42f0*/  USEL UR7, UR7, 0x6, !UP0 ;  /* 0x0000000607077887 */ /* 0x000fe2000c000000 */
[----:B------:R-:W-:Y:S02]  /*4300*/  WARPGROUP.DEPBAR.LE gsb0, 0x0 ;  /* 0x00008000000079c5 */ /* 0x000fe40000010000 */
[----:B------:R-:W-:-:S06]  /*4310*/  WARPGROUP.ARRIVE ;  /* 0x00000000000079c5 */ /* 0x000fcc0000000000 */
[----:B------:R-:W-:Y:S01]  /*4320*/  HGMMA.64x64x16.F32.BF16 R24, gdesc[UR20], R24, gsb0 ;  /* 0x00e00000141879f0 */ /* 0x000fe20008001818 */
[----:B------:R-:W-:Y:S02]  /*4330*/  UIADD3 UR20, UR6, 0x4, URZ ;  /* 0x0000000406147890 */ /* 0x000fe4000fffe03f */
[----:B------:R-:W-:Y:S01]  /*4340*/  UIADD3 UR22, UR5, 0x4, URZ ;  /* 0x0000000405167890 */ /* 0x000fe2000fffe03f */
[----:B------:R-:W-:Y:S01]  /*4350*/  UMOV UR21, 0x40000040 ;  /* 0x4000004000157882 */ /* 0x000fe20000000000 */
[----:B------:R-:W-:Y:S01]  /*4360*/  UMOV UR23, 0x40000040 ;  /* 0x4000004000177882 */ /* 0x000fe20000000000 */
        /* <DEDUP_REMOVED lines=94> */
[----:B------:R-:W-:Y:S02]  /*4950*/  UIADD3 UR20, UR11, UR14, URZ ;  /* 0x0000000e0b147290 */ /* 0x000fe4000fffe03f */
[----:B------:R-:W-:Y:S01]  /*4960*/  UIADD3 UR22, UR11, UR15, URZ ;  /* 0x0000000f0b167290 */ /* 0x000fe2000fffe03f */
        /* <DEDUP_REMOVED lines=16> */
[----:B------:R-:W-:Y:S01]  /*4a70*/  UMOV UR14, 0x28 ;  /* 0x00000028000e7882 */ /* 0x000fe20000000000 */
[----:B------:R-:W-:Y:S01]  /*4a80*/  UMOV UR15, 0xa00 ;  /* 0x00000a00000f7882 */ /* 0x000fe20000000000 */
[----:B------:R-:W-:Y:S02]  /*4a90*/  USEL UR14, UR14, 0x26, UP0 ;  /* 0x000000260e0e7887 */ /* 0x000fe40008000000 */
[----:B------:R-:W-:-:S02]  /*4aa0*/  USEL UR15, UR15, 0x980, UP0 ;  /* 0x000009800f0f7887 */ /* 0x000fc40008000000 */
[----:B------:R-:W-:Y:S02]  /*4ab0*/  ULOP3.LUT UR14, UR14, 0x6, URZ, 0xc0, !UPT ;  /* 0x000000060e0e7892 */ /* 0x000fe4000f8ec03f */
[----:B------:R-:W-:Y:S01]  /*4ac0*/  ULOP3.LUT UR15, UR15, 0xa00, URZ, 0xc0, !UPT ;  /* 0x00000a000f0f7892 */ /* 0x000fe2000f8ec03f */
[----:B------:R-:W-:Y:S02]  /*4ad0*/  WARPGROUP.DEPBAR.LE gsb0, 0x0 ;  /* 0x00008000000079c5 */ /* 0x000fe40000010000 */
[----:B------:R-:W-:-:S06]  /*4ae0*/  WARPGROUP.ARRIVE ;  /* 0x00000000000079c5 */ /* 0x000fcc0000000000 */
[----:B------:R-:W-:Y:S01]  /*4af0*/  HGMMA.64x64x16.F32.BF16 R24, gdesc[UR20], R24, gsb0 ;  /* 0x00e00000141879f0 */ /* 0x000fe20008001818 */
[----:B------:R-:W-:Y:S02]  /*4b00*/  UIADD3 UR20, UR14, UR15, UR6 ;  /* 0x0000000f0e147290 */ /* 0x000fe4000fffe006 */
[----:B------:R-:W-:Y:S01]  /*4b10*/  UIADD3 UR22, UR14, UR15, UR5 ;  /* 0x0000000f0e167290 */ /* 0x000fe2000fffe005 */
[----:B------:R-:W-:Y:S01]  /*4b20*/  UMOV UR21, 0x40000040 ;  /* 0x4000004000157882 */ /* 0x000fe20000000000 */
[----:B------:R-:W-:Y:S01]  /*4b30*/  UMOV UR23, 0x40000040 ;  /* 0x4000004000177882 */ /* 0x000fe20000000000 */
[----:B------:R-:W-:Y:S02]  /*4b40*/  UIADD3 UR14, UR6, 0xa00, URZ ;  /* 0x00000a00060e7890 */ /* 0x000fe4000fffe03f */
[----:B------:R-:W-:Y:S01]  /*4b50*/  UIADD3 UR15, UR5, 0xa00, URZ ;  /* 0x00000a00050f7890 */ /* 0x000fe2000fffe03f */
        /* <DEDUP_REMOVED lines=86> */
[----:B------:R-:W-:Y:S02]  /*50c0*/  UMOV UR10, 0x1000 ;  /* 0x00001000000a7882 */ /* 0x000fe40000000000 */
[----:B------:R-:W-:-:S04]  /*50d0*/  USEL UR10, UR10, 0xf80, UP0 ;  /* 0x00000f800a0a7887 */ /* 0x000fc80008000000 */
[----:B------:R-:W-:Y:S01]  /*50e0*/  ULOP3.LUT UR10, UR10, 0x1e00, URZ, 0xc0, !UPT ;  /* 0x00001e000a0a7892 */ /* 0x000fe2000f8ec03f */
        /* <DEDUP_REMOVED lines=17> */
[----:B------:R-:W-:Y:S02]  /*5200*/  WARPGROUP.DEPBAR.LE gsb0, 0x0 ;  /* 0x00008000000079c5 */ /* 0x000fe40000010000 */
[----:B------:R-:W-:-:S06]  /*5210*/  WARPGROUP.ARRIVE ;  /* 0x00000000000079c5 */ /* 0x000fcc0000000000 */
[----:B------:R-:W-:Y:S03]  /*5220*/  HGMMA.64x64x16.F32.BF16 R24, gdesc[UR20], R24, gsb0 ;  /* 0x00e00000141879f0 */ /* 0x000fe60008001818 */
[----:B------:R-:W-:Y:S02]  /*5230*/  WARPGROUP.DEPBAR.LE gsb0, 0x0 ;  /* 0x00008000000079c5 */ /* 0x000fe40000010000 */
[----:B------:R-:W-:Y:S05]  /*5240*/  @!P0 BRA `(.L_x_4221) ;  /* 0x0000000000048947 */ /* 0x000fea0003800000 */
[----:B------:R-:W-:Y:S01]  /*5250*/  BPT.TRAP 0x1 ;  /* 0x000000040000795c */ /* 0x000fe20000300000 */
.L_x_4221:
[----:B------:R-:W5:Y:S01]  /*5260*/  LDL R6, [R1+0x4] ;  /* 0x0000040001067983 */ /* 0x000f620000100800 */
[----:B------:R-:W-:Y:S01]  /*5270*/  ULDC UR5, c[0x0][0xad0] ;  /* 0x0002b40000057ab9 */ /* 0x000fe20000000800 */
[----:B------:R-:W-:Y:S02]  /*5280*/  IMAD R153, R23, -0x40, R153 ;  /* 0xffffffc017997824 */ /* 0x000fe400078e0299 */
        /* <DEDUP_REMOVED lines=36> */
[----:B------:R-:W-:Y:S01]  /*54d0*/  ULDC UR18, c[0x0][0xa80] ;  /* 0x0002a00000127ab9 */ /* 0x000fe20000000800 */
[----:B------:R-:W-:Y:S01]  /*54e0*/  R2UR UR5, R5 ;  /* 0x00000000050572ca */ /* 0x000fe200000e0000 */
[----:B------:R-:W0:Y:S01]  /*54f0*/  MUFU.TANH R32, R32 ;  /* 0x0000002000207308 */ /* 0x000e220000002400 */
[----:B------:R-:W-:Y:S01]  /*5500*/  ULOP3.LUT UR43, UR43, 0x2000000, URZ, 0xfc, !UPT ;  /* 0x020000002b2b7892 */ /* 0x000fe2000f8efc3f */
[----:B------:R-:W-:Y:S01]  /*5510*/  UMOV UR11, 0x40000040 ;  /* 0x40000040000b7882 */ /* 0x000fe20000000000 */
[----:B------:R-:W-:-:S02]  /*5520*/  UMOV UR15, 0x40000040 ;  /* 0x40000040000f7882 */ /* 0x000fc40000000000 */
[----:B------:R-:W-:-:S03]  /*5530*/  ULEA UR10, UR36, UR43, 0xc ;  /* 0x0000002b240a7291 */ /* 0x000fc6000f8e603f */
[----:B------:R-:W0:Y:S01]  /*5540*/  MUFU.TANH R3, R26 ;  /* 0x0000001a00037308 */ /* 0x000e220000002400 */
[----:B------:R-:W-:-:S03]  /*5550*/  UIADD3 UR14, UR10, 0x80, URZ ;  /* 0x000000800a0e7890 */ /* 0x000fc6000fffe03f */
[----:B------:R-:W-:-:S04]  /*5560*/  UIADD3 UR5, UR5, 0x38840, URZ ;  /* 0x0003884005057890 */ /* 0x000fc8000fffe03f */
[----:B------:R-:W0:Y:S01]  /*5570*/  MUFU.TANH R33, R33 ;  /* 0x0000002100217308 */ /* 0x000e220000002400 */
[----:B------:R-:W-:-:S07]  /*5580*/  UPRMT UR5, UR40, 0x654, UR5 ;  /* 0x0000065428057896 */ /* 0x000fce0008000005 */
[----:B-1234-:R-:W1:Y:S02]  /*5590*/  MUFU.TANH R4, R27 ;  /* 0x0000001b00047308 */ /* 0x01ee640000002400 */
[----:B------:R-:W-:Y:S06]  /*55a0*/  SYNCS.ARRIVE.TRANS64.RED.A1T0 RZ, [UR5], RZ ;  /* 0x000000ffffff79a7 */ /* 0x000fec0008100405 */
[----:B------:R-:W2:Y:S08]  /*55b0*/  MUFU.TANH R36, R36 ;  /* 0x0000002400247308 */ /* 0x000eb00000002400 */
[----:B------:R-:W3:Y:S08]  /*55c0*/  MUFU.TANH R8, R30 ;  /* 0x0000001e00087308 */ /* 0x000ef00000002400 */
[----:B------:R-:W4:Y:S08]  /*55d0*/  MUFU.TANH R37, R37 ;  /* 0x0000002500257308 */ /* 0x000f300000002400 */
        /* <DEDUP_REMOVED lines=20> */
[----:B------:R-:W4:Y:S01]  /*5720*/  MUFU.TANH R55, R55 ;  /* 0x0000003700377308 */ /* 0x000f220000002400 */
[----:B-----5:R-:W-:Y:S01]  /*5730*/  IADD3 R153, -R6, 0x40, R153 ;  /* 0x0000004006997810 */ /* 0x020fe20007ffe199 */
[----:B------:R-:W-:Y:S03]  /*5740*/  BAR.SYNC.DEFER_BLOCKING 0xf, 0x100 ;  /* 0x03c4000000007b1d */ /* 0x000fe60000010000 */
[----:B------:R-:W-:-:S02]  /*5750*/  ISETP.GT.AND P5, PT, R153, RZ, PT ;  /* 0x000000ff9900720c */ /* 0x000fc40003fa4270 */
[C---:B------:R-:W-:Y:S02]  /*5760*/  ISETP.GT.AND P4, PT, R153.reuse, 0x1, PT ;  /* 0x000000019900780c */ /* 0x040fe40003f84270 */
[----:B------:R-:W-:Y:S02]  /*5770*/  ISETP.GT.AND P3, PT, R153, 0x8, PT ;  /* 0x000000089900780c */ /* 0x000fe40003f64270 */
[----:B0-----:R-:W-:Y:S02]  /*5780*/  FSEL R24, R24, -INF , P5 ;  /* 0xff80000018187808 */ /* 0x001fe40002800000 */
[----:B------:R-:W-:Y:S02]  /*5790*/  FSEL R25, R25, -INF , P4 ;  /* 0xff80000019197808 */ /* 0x000fe40002000000 */
[----:B------:R-:W-:Y:S02]  /*57a0*/  ISETP.GT.AND P2, PT, R153, 0x9, PT ;  /* 0x000000099900780c */ /* 0x000fe40003f44270 */
[----:B------:R-:W-:-:S02]  /*57b0*/  FSEL R28, R28, -INF , P3 ;  /* 0xff8000001c1c7808 */ /* 0x000fc40001800000 */
[----:B------:R-:W-:Y:S02]  /*57c0*/  FMNMX.FTZ R7, R24, R25, !PT ;  /* 0x0000001918077209 */ /* 0x000fe40007810000 */
[----:B------:R-:W-:Y:S02]  /*57d0*/  ISETP.GT.AND P1, PT, R153, 0x10, PT ;  /* 0x000000109900780c */ /* 0x000fe40003f24270 */
[----:B------:R-:W-:Y:S02]  /*57e0*/  FSEL R29, R29, -INF , P2 ;  /* 0xff8000001d1d7808 */ /* 0x000fe40001000000 */
[----:B------:R-:W-:Y:S02]  /*57f0*/  FMNMX.FTZ R6, R28, R7, !PT ;  /* 0x000000071c067209 */ /* 0x000fe40007810000 */
[----:B------:R-:W-:Y:S02]  /*5800*/  ISETP.GT.AND P6, PT, R153, 0x11, PT ;  /* 0x000000119900780c */ /* 0x000fe40003fc4270 */
[----:B------:R-:W-:-:S02]  /*5810*/  FSEL R32, R32, -INF , P1 ;  /* 0xff80000020207808 */ /* 0x000fc40000800000 */
[----:B------:R-:W-:Y:S02]  /*5820*/  FMNMX.FTZ R7, R29, R6, !PT ;  /* 0x000000061d077209 */ /* 0x000fe40007810000 */
[----:B------:R-:W-:Y:S02]  /*5830*/  FSEL R3, R3, -INF , P5 ;  /* 0xff80000003037808 */ /* 0x000fe40002800000 */
[----:B------:R-:W-:Y:S02]  /*5840*/  ISETP.GT.AND P5, PT, R153, 0x18, PT ;  /* 0x000000189900780c */ /* 0x000fe40003fa4270 */
[----:B------:R-:W-:Y:S02]  /*5850*/  FSEL R33, R33, -INF , P6 ;  /* 0xff80000021217808 */ /* 0x000fe40003000000 */
[----:B------:R-:W-:Y:S02]  /*5860*/  FMNMX.FTZ R6, R32, R7, !PT ;  /* 0x0000000720067209 */ /* 0x000fe40007810000 */
[----:B-1----:R-:W-:-:S02]  /*5870*/  FSEL R4, R4, -INF , P4 ;  /* 0xff80000004047808 */ /* 0x002fc40002000000 */
[----:B------:R-:W-:Y:S02]  /*5880*/  ISETP.GT.AND P4, PT, R153, 0x19, PT ;  /* 0x000000199900780c */ /* 0x000fe40003f84270 */
[----:B--2---:R-:W-:Y:S02]  /*5890*/  FSEL R36, R36, -INF , P5 ;  /* 0xff80000024247808 */ /* 0x004fe40002800000 */
[----:B------:R-:W-:Y:S02]  /*58a0*/  FMNMX.FTZ R7, R33, R6, !PT ;  /* 0x0000000621077209 */ /* 0x000fe40007810000 */
[----:B---3--:R-:W-:Y:S02]  /*58b0*/  FSEL R8, R8, -INF , P3 ;  /* 0xff80000008087808 */ /* 0x008fe40001800000 */
[----:B------:R-:W-:Y:S02]  /*58c0*/  ISETP.GT.AND P3, PT, R153, 0x20, PT ;  /* 0x000000209900780c */ /* 0x000fe40003f64270 */
[----:B----4-:R-:W-:-:S02]  /*58d0*/  FSEL R37, R37, -INF , P4 ;  /* 0xff80000025257808 */ /* 0x010fc40002000000 */
[----:B------:R-:W-:Y:S02]  /*58e0*/  FMNMX.FTZ R6, R36, R7, !PT ;  /* 0x0000000724067209 */ /* 0x000fe40007810000 */
[----:B------:R-:W-:Y:S02]  /*58f0*/  FSEL R9, R9, -INF , P2 ;  /* 0xff80000009097808 */ /* 0x000fe40001000000 */
[----:B------:R-:W-:Y:S02]  /*5900*/  ISETP.GT.AND P2, PT, R153, 0x21, PT ;  /* 0x000000219900780c */ /* 0x000fe40003f44270 */
[----:B------:R-:W-:Y:S02]  /*5910*/  FSEL R40, R40, -INF , P3 ;  /* 0xff80000028287808 */ /* 0x000fe40001800000 */
[----:B------:R-:W-:Y:S02]  /*5920*/  FMNMX.FTZ R7, R37, R6, !PT ;  /* 0x0000000625077209 */ /* 0x000fe40007810000 */
[----:B------:R-:W-:-:S02]  /*5930*/  FSEL R10, R10, -INF , P1 ;  /* 0xff8000000a0a7808 */ /* 0x000fc40000800000 */
[----:B------:R-:W-:Y:S02]  /*5940*/  ISETP.GT.AND P1, PT, R153, 0x28, PT ;  /* 0x000000289900780c */ /* 0x000fe40003f24270 */
[----:B------:R-:W-:Y:S02]  /*5950*/  FSEL R41, R41, -INF , P2 ;  /* 0xff80000029297808 */ /* 0x000fe40001000000 */
[----:B------:R-:W-:Y:S02]  /*5960*/  FMNMX.FTZ R6, R40, R7, !PT ;  /* 0x0000000728067209 */ /* 0x000fe40007810000 */
[----:B------:R-:W-:Y:S02]  /*5970*/  FSEL R11, R11, -INF , P6 ;  /* 0xff8000000b0b7808 */ /* 0x000fe40003000000 */
[----:B------:R-:W-:Y:S02]  /*5980*/  ISETP.GT.AND P6, PT, R153, 0x29, PT ;  /* 0x000000299900780c */ /* 0x000fe40003fc4270 */
[----:B------:R-:W-:-:S02]  /*5990*/  FSEL R44, R44, -INF , P1 ;  /* 0xff8000002c2c7808 */ /* 0x000fc40000800000 */
        /* <DEDUP_REMOVED lines=18> */
[----:B------:R-:W-:Y:S02]  /*5ac0*/  FMNMX.FTZ R6, R52, R7, !PT ;  /* 0x0000000734067209 */ /* 0x000fe40007810000 */
[----:B------:R-:W-:Y:S02]  /*5ad0*/  FSEL R46, R46, -INF , P1 ;  /* 0xff8000002e2e7808 */ /* 0x000fe40000800000 */
[----:B------:R-:W-:Y:S02]  /*5ae0*/  FMNMX.FTZ R14, R53, R6, !PT ;  /* 0x00000006350e7209 */ /* 0x000fe40007810000 */
[----:B------:R-:W-:Y:S02]  /*5af0*/  FSEL R47, R47, -INF , P6 ;  /* 0xff8000002f2f7808 */ /* 0x000fe40003000000 */
[----:B------:R-:W-:Y:S01]  /*5b00*/  FSEL R50, R50, -INF , P5 ;  /* 0xff80000032327808 */ /* 0x000fe20002800000 */
[----:B------:R-:W0:Y:S01]  /*5b10*/  SHFL.BFLY PT, R7, R14, 0x2, 0x1f ;  /* 0x0c401f000e077f89 */ /* 0x000e2200000e0000 */
[----:B------:R-:W-:-:S02]  /*5b20*/  FSEL R51, R51, -INF , P4 ;  /* 0xff80000033337808 */ /* 0x000fc40002000000 */
[----:B------:R-:W-:Y:S02]  /*5b30*/  FSEL R54, R54, -INF , P3 ;  /* 0xff80000036367808 */ /* 0x000fe40001800000 */
[----:B------:R-:W-:Y:S02]  /*5b40*/  FSEL R55, R55, -INF , P2 ;  /* 0xff80000037377808 */ /* 0x000fe40001000000 */
[----:B0-----:R-:W-:Y:S02]  /*5b50*/  FMNMX.FTZ R15, R14, R7, !PT ;  /* 0x000000070e0f7209 */ /* 0x001fe40007810000 */
[----:B------:R-:W-:-:S03]  /*5b60*/  FMNMX.FTZ R7, R3, R4, !PT ;  /* 0x0000000403077209 */ /* 0x000fc60007810000 */
[----:B------:R-:W0:Y:S01]  /*5b70*/  SHFL.BFLY PT, R20, R15, 0x1, 0x1f ;  /* 0x0c201f000f147f89 */ /* 0x000e2200000e0000 */
[----:B------:R-:W-:-:S04]  /*5b80*/  FMNMX.FTZ R6, R8, R7, !PT ;  /* 0x0000000708067209 */ /* 0x000fc80007810000 */
[----:B------:R-:W-:-:S04]  /*5b90*/  FMNMX.FTZ R7, R9, R6, !PT ;  /* 0x0000000609077209 */ /* 0x000fc80007810000 */
[----:B------:R-:W-:-:S04]  /*5ba0*/  FMNMX.FTZ R6, R10, R7, !PT ;  /* 0x000000070a067209 */ /* 0x000fc80007810000 */
[----:B------:R-:W-:-:S04]  /*5bb0*/  FMNMX.FTZ R7, R11, R6, !PT ;  /* 0x000000060b077209 */ /* 0x000fc80007810000 */
[----:B------:R-:W-:-:S04]  /*5bc0*/  FMNMX.FTZ R14, R12, R7, !PT ;  /* 0x000000070c0e7209 */ /* 0x000fc80007810000 */
[----:B------:R-:W-:Y:S02]  /*5bd0*/  FMNMX.FTZ R7, R13, R14, !PT ;  /* 0x0000000e0d077209 */ /* 0x000fe40007810000 */
[----:B0-----:R-:W-:Y:S02]  /*5be0*/  FMNMX.FTZ R6, R15, R20, !PT ;  /* 0x000000140f067209 */ /* 0x001fe40007810000 */
[----:B------:R-:W-:Y:S02]  /*5bf0*/  FMNMX.FTZ R14, R42, R7, !PT ;  /* 0x000000072a0e7209 */ /* 0x000fe40007810000 */
        /* <DEDUP_REMOVED lines=24> */
[----:B------:R-:W1:Y:S01]  /*5d80*/  SHFL.BFLY PT, R7, R14, 0x2, 0x1f ;  /* 0x0c401f000e077f89 */ /* 0x000e6200000e0000 */
[--C-:B------:R-:W-:Y:S01]  /*5d90*/  FFMA.FTZ R48, R48, UR18, -R20.reuse ;  /* 0x0000001230307c23 */ /* 0x100fe20008010814 */
[--C-:B------:R-:W-:Y:S01]  /*5da0*/  FFMA.FTZ R49, R49, UR18, -R20.reuse ;  /* 0x0000001231317c23 */ /* 0x100fe20008010814 */
[--C-:B------:R-:W-:Y:S01]  /*5db0*/  FFMA.FTZ R52, R52, UR18, -R20.reuse ;  /* 0x0000001234347c23 */ /* 0x100fe20008010814 */
[----:B------:R-:W-:Y:S01]  /*5dc0*/  MUFU.EX2 R28, R28 ;  /* 0x0000001c001c7308 */ /* 0x000fe20000000800 */
[----:B------:R-:W-:-:S07]  /*5dd0*/  FFMA.FTZ R20, R53, UR18, -R20 ;  /* 0x0000001235147c23 */ /* 0x000fce0008010814 */
[----:B------:R-:W2:Y:S01]  /*5de0*/  MUFU.EX2 R29, R29 ;  /* 0x0000001d001d7308 */ /* 0x000ea20000000800 */
[----:B0-----:R-:W-:Y:S01]  /*5df0*/  FADD.FTZ R21, R24, R25 ;  /* 0x0000001918157221 */ /* 0x001fe20000010000 */
[----:B------:R-:W-:-:S06]  /*5e00*/  F2FP.BF16.F32.PACK_AB R152, R25, R24 ;  /* 0x000000181998723e */ /* 0x000fcc00000010ff */
[----:B------:R-:W-:Y:S01]  /*5e10*/  MUFU.EX2 R32, R32 ;  /* 0x0000002000207308 */ /* 0x000fe20000000800 */
[----:B-1----:R-:W-:-:S07]  /*5e20*/  FMNMX.FTZ R15, R14, R7, !PT ;  /* 0x000000070e0f7209 */ /* 0x002fce0007810000 */
[----:B------:R-:W0:Y:S01]  /*5e30*/  MUFU.EX2 R33, R33 ;  /* 0x0000002100217308 */ /* 0x000e220000000800 */
[----:B------:R-:W1:Y:S01]  /*5e40*/  SHFL.BFLY PT, R14, R15, 0x1, 0x1f ;  /* 0x0c201f000f0e7f89 */ /* 0x000e6200000e0000 */
[----:B--2---:R-:W-:-:S06]  /*5e50*/  F2FP.BF16.F32.PACK_AB R154, R29, R28 ;  /* 0x0000001c1d9a723e */ /* 0x004fcc00000010ff */
[----:B------:R-:W-:Y:S08]  /*5e60*/  MUFU.EX2 R36, R36 ;  /* 0x0000002400247308 */ /* 0x000ff00000000800 */
[----:B------:R-:W2:Y:S01]  /*5e70*/  MUFU.EX2 R37, R37 ;  /* 0x0000002500257308 */ /* 0x000ea20000000800 */
[----:B0-----:R-:W-:-:S07]  /*5e80*/  F2FP.BF16.F32.PACK_AB R156, R33, R32 ;  /* 0x00000020219c723e */ /* 0x001fce00000010ff */
[----:B------:R-:W-:Y:S01]  /*5e90*/  MUFU.EX2 R40, R40 ;  /* 0x0000002800287308 */ /* 0x000fe20000000800 */
[----:B-1----:R-:W-:-:S04]  /*5ea0*/  FMNMX.FTZ R7, R15, R14, !PT ;  /* 0x0000000e0f077209 */ /* 0x002fc80007810000 */
[C---:B------:R-:W-:Y:S01]  /*5eb0*/  FSETP.NEU.FTZ.AND P1, PT, R7.reuse, -INF , PT ;  /* 0xff8000000700780b */ /* 0x040fe20003f3d000 */
[----:B------:R-:W-:Y:S02]  /*5ec0*/  FMUL.FTZ R14, R7, UR18 ;  /* 0x00000012070e7c20 */ /* 0x000fe40008410000 */
[----:B------:R0:W-:Y:S01]  /*5ed0*/  MUFU.EX2 R15, R20 ;  /* 0x00000014000f7308 */ /* 0x0001e20000000800 */
[----:B--2---:R-:W-:Y:S02]  /*5ee0*/  F2FP.BF16.F32.PACK_AB R158, R37, R36 ;  /* 0x00000024259e723e */ /* 0x004fe400000010ff */
        /* <DEDUP_REMOVED lines=10> */
[----:B0-----:R-:W-:Y:S01]  /*5f90*/  FADD.FTZ R20, R28, R21 ;  /* 0x000000151c147221 */ /* 0x001fe20000010000 */
[--C-:B------:R-:W-:Y:S01]  /*5fa0*/  FFMA.FTZ R42, R42, UR18, -R14.reuse ;  /* 0x000000122a2a7c23 */ /* 0x100fe2000801080e */
[--C-:B------:R-:W-:Y:S01]  /*5fb0*/  FFMA.FTZ R43, R43, UR18, -R14.reuse ;  /* 0x000000122b2b7c23 */ /* 0x100fe2000801080e */
[----:B------:R-:W-:Y:S01]  /*5fc0*/  FFMA.FTZ R46, R46, UR18, -R14 ;  /* 0x000000122e2e7c23 */ /* 0x000fe2000801080e */
[----:B------:R-:W-:Y:S01]  /*5fd0*/  FADD.FTZ R21, R29, R20 ;  /* 0x000000141d157221 */ /* 0x000fe20000010000 */
[----:B------:R-:W0:Y:S01]  /*5fe0*/  MUFU.EX2 R4, R4 ;  /* 0x0000000400047308 */ /* 0x000e220000000800 */
[--C-:B------:R-:W-:Y:S01]  /*5ff0*/  FFMA.FTZ R47, R47, UR18, -R14.reuse ;  /* 0x000000122f2f7c23 */ /* 0x100fe2000801080e */
[--C-:B------:R-:W-:Y:S01]  /*6000*/  FFMA.FTZ R50, R50, UR18, -R14.reuse ;  /* 0x0000001232327c23 */ /* 0x100fe2000801080e */
[----:B------:R-:W-:Y:S01]  /*6010*/  FADD.FTZ R20, R32, R21 ;  /* 0x0000001520147221 */ /* 0x000fe20000010000 */
[--C-:B------:R-:W-:Y:S01]  /*6020*/  FFMA.FTZ R51, R51, UR18, -R14.reuse ;  /* 0x0000001233337c23 */ /* 0x100fe2000801080e */
[--C-:B------:R-:W-:Y:S01]  /*6030*/  FFMA.FTZ R54, R54, UR18, -R14.reuse ;  /* 0x0000001236367c23 */ /* 0x100fe2000801080e */
[----:B------:R-:W-:Y:S01]  /*6040*/  FFMA.FTZ R14, R55, UR18, -R14 ;  /* 0x00000012370e7c23 */ /* 0x000fe2000801080e */
[----:B------:R-:W-:Y:S01]  /*6050*/  FADD.FTZ R21, R33, R20 ;  /* 0x0000001421157221 */ /* 0x000fe20000010000 */
[----:B------:R-:W1:Y:S03]  /*6060*/  MUFU.EX2 R8, R8 ;  /* 0x0000000800087308 */ /* 0x000e660000000800 */
[----:B------:R-:W-:-:S05]  /*6070*/  FADD.FTZ R20, R36, R21 ;  /* 0x0000001524147221 */ /* 0x000fca0000010000 */
[----:B------:R-:W2:Y:S01]  /*6080*/  MUFU.EX2 R9, R9 ;  /* 0x0000000900097308 */ /* 0x000ea20000000800 */
[----:B0-----:R-:W-:Y:S01]  /*6090*/  FADD.FTZ R27, R3, R4 ;  /* 0x00000004031b7221 */ /* 0x001fe20000010000 */
[----:B------:R-:W-:Y:S01]  /*60a0*/  F2FP.BF16.F32.PACK_AB R153, R4, R3 ;  /* 0x000000030499723e */ /* 0x000fe200000010ff */
[----:B------:R-:W-:-:S05]  /*60b0*/  FADD.FTZ R3, R37, R20 ;  /* 0x0000001425037221 */ /* 0x000fca0000010000 */
[----:B------:R-:W0:Y:S01]  /*60c0*/  MUFU.EX2 R10, R10 ;  /* 0x0000000a000a7308 */ /* 0x000e220000000800 */
[----:B-1----:R-:W-:-:S07]  /*60d0*/  FADD.FTZ R26, R8, R27 ;  /* 0x0000001b081a7221 */ /* 0x002fce0000010000 */
[----:B------:R-:W1:Y:S01]  /*60e0*/  MUFU.EX2 R11, R11 ;  /* 0x0000000b000b7308 */ /* 0x000e620000000800 */
[C---:B--2---:R-:W-:Y:S01]  /*60f0*/  FADD.FTZ R27, R9.reuse, R26 ;  /* 0x0000001a091b7221 */ /* 0x044fe20000010000 */
[----:B------:R-:W-:-:S05]  /*6100*/  F2FP.BF16.F32.PACK_AB R155, R9, R8 ;  /* 0x00000008099b723e */ /* 0x000fca00000010ff */
[----:B------:R2:W-:Y:S01]  /*6110*/  STSM.16.M88.4 [R184+0x36400], R152 ;  /* 0x03640098b8007844 */ /* 0x0005e20000000200 */
[----:B------:R-:W3:Y:S01]  /*6120*/  MUFU.EX2 R12, R12 ;  /* 0x0000000c000c7308 */ /* 0x000ee20000000800 */
[----:B0-----:R-:W-:-:S07]  /*6130*/  FADD.FTZ R24, R10, R27 ;  /* 0x0000001b0a187221 */ /* 0x001fce0000010000 */
[----:B------:R-:W0:Y:S01]  /*6140*/  MUFU.EX2 R13, R13 ;  /* 0x0000000d000d7308 */ /* 0x000e220000000800 */
[C---:B-1----:R-:W-:Y:S01]  /*6150*/  FADD.FTZ R25, R11.reuse, R24 ;  /* 0x000000180b197221 */ /* 0x042fe20000010000 */
[----:B------:R-:W-:-:S06]  /*6160*/  F2FP.BF16.F32.PACK_AB R157, R11, R10 ;  /* 0x0000000a0b9d723e */ /* 0x000fcc00000010ff */
[----:B------:R-:W1:Y:S01]  /*6170*/  MUFU.EX2 R42, R42 ;  /* 0x0000002a002a7308 */ /* 0x000e620000000800 */
[----:B---3--:R-:W-:-:S07]  /*6180*/  FADD.FTZ R4, R12, R25 ;  /* 0x000000190c047221 */ /* 0x008fce0000010000 */
[----:B------:R-:W3:Y:S01]  /*6190*/  MUFU.EX2 R41, R41 ;  /* 0x0000002900297308 */ /* 0x000ee20000000800 */
[C---:B0-----:R-:W-:Y:S01]  /*61a0*/  FADD.FTZ R9, R13.reuse, R4 ;  /* 0x000000040d097221 */ /* 0x041fe20000010000 */
[----:B------:R-:W-:Y:S01]  /*61b0*/  FADD.FTZ R4, R40, R3 ;  /* 0x0000000328047221 */ /* 0x000fe20000010000 */
[----:B------:R-:W-:-:S05]  /*61c0*/  F2FP.BF16.F32.PACK_AB R159, R13, R12 ;  /* 0x0000000c0d9f723e */ /* 0x000fca00000010ff */
[----:B------:R-:W0:Y:S01]  /*61d0*/  MUFU.EX2 R43, R43 ;  /* 0x0000002b002b7308 */ /* 0x000e220000000800 */
[----:B-1----:R-:W-:Y:S01]  /*61e0*/  FADD.FTZ R8, R42, R9 ;  /* 0x000000092a087221 */ /* 0x002fe20000010000 */
[----:B------:R2:W-:Y:S06]  /*61f0*/  STSM.16.M88.4 [R187], R156 ;  /* 0x0000009cbb007844 */ /* 0x0005ec0000000200 */
[----:B------:R-:W1:Y:S01]  /*6200*/  MUFU.EX2 R44, R44 ;  /* 0x0000002c002c7308 */ /* 0x000e620000000800 */
[C---:B---3--:R-:W-:Y:S01]  /*6210*/  FADD.FTZ R3, R41.reuse, R4 ;  /* 0x0000000429037221 */ /* 0x048fe20000010000 */
[----:B------:R-:W-:-:S06]  /*6220*/  F2FP.BF16.F32.PACK_AB R160, R41, R40 ;  /* 0x0000002829a0723e */ /* 0x000fcc00000010ff */
[----:B------:R-:W3:Y:S01]  /*6230*/  MUFU.EX2 R46, R46 ;  /* 0x0000002e002e7308 */ /* 0x000ee20000000800 */
[C---:B0-----:R-:W-:Y:S01]  /*6240*/  FADD.FTZ R9, R43.reuse, R8 ;  /* 0x000000082b097221 */ /* 0x041fe20000010000 */
[----:B------:R-:W-:-:S06]  /*6250*/  F2FP.BF16.F32.PACK_AB R161, R43, R42 ;  /* 0x0000002a2ba1723e */ /* 0x000fcc00000010ff */
[----:B------:R-:W0:Y:S01]  /*6260*/  MUFU.EX2 R45, R45 ;  /* 0x0000002d002d7308 */ /* 0x000e220000000800 */
[----:B-1----:R-:W-:-:S07]  /*6270*/  FADD.FTZ R4, R44, R3 ;  /* 0x000000032c047221 */ /* 0x002fce0000010000 */
[----:B------:R-:W1:Y:S01]  /*6280*/  MUFU.EX2 R47, R47 ;  /* 0x0000002f002f7308 */ /* 0x000e620000000800 */
[----:B---3--:R-:W-:-:S07]  /*6290*/  FADD.FTZ R8, R46, R9 ;  /* 0x000000092e087221 */ /* 0x008fce0000010000 */
[----:B------:R-:W3:Y:S01]  /*62a0*/  MUFU.EX2 R48, R48 ;  /* 0x0000003000307308 */ /* 0x000ee20000000800 */
[C---:B0-----:R-:W-:Y:S01]  /*62b0*/  FADD.FTZ R3, R45.reuse, R4 ;  /* 0x000000042d037221 */ /* 0x041fe20000010000 */
[----:B------:R-:W-:-:S06]  /*62c0*/  F2FP.BF16.F32.PACK_AB R162, R45, R44 ;  /* 0x0000002c2da2723e */ /* 0x000fcc00000010ff */
[----:B------:R-:W0:Y:S01]  /*62d0*/  MUFU.EX2 R50, R50 ;  /* 0x0000003200327308 */ /* 0x000e220000000800 */
[C---:B-1----:R-:W-:Y:S01]  /*62e0*/  FADD.FTZ R9, R47.reuse, R8 ;  /* 0x000000082f097221 */ /* 0x042fe20000010000 */
[----:B------:R-:W-:-:S05]  /*62f0*/  F2FP.BF16.F32.PACK_AB R163, R47, R46 ;  /* 0x0000002e2fa3723e */ /* 0x000fca00000010ff */
[----:B------:R2:W-:Y:S01]  /*6300*/  STSM.16.M88.4 [R185], R160 ;  /* 0x000000a0b9007844 */ /* 0x0005e20000000200 */
[----:B------:R-:W1:Y:S01]  /*6310*/  MUFU.EX2 R49, R49 ;  /* 0x0000003100317308 */ /* 0x000e620000000800 */
[----:B---3--:R-:W-:-:S07]  /*6320*/  FADD.FTZ R4, R48, R3 ;  /* 0x0000000330047221 */ /* 0x008fce0000010000 */
[----:B------:R-:W3:Y:S01]  /*6330*/  MUFU.EX2 R51, R51 ;  /* 0x0000003300337308 */ /* 0x000ee20000000800 */
[----:B0-----:R-:W-:-:S07]  /*6340*/  FADD.FTZ R8, R50, R9 ;  /* 0x0000000932087221 */ /* 0x001fce0000010000 */
[----:B------:R-:W0:Y:S01]  /*6350*/  MUFU.EX2 R52, R52 ;  /* 0x0000003400347308 */ /* 0x000e220000000800 */
[C---:B-1----:R-:W-:Y:S01]  /*6360*/  FADD.FTZ R3, R49.reuse, R4 ;  /* 0x0000000431037221 */ /* 0x042fe20000010000 */
[----:B------:R-:W-:-:S06]  /*6370*/  F2FP.BF16.F32.PACK_AB R164, R49, R48 ;  /* 0x0000003031a4723e */ /* 0x000fcc00000010ff */
[----:B------:R-:W1:Y:S01]  /*6380*/  MUFU.EX2 R54, R54 ;  /* 0x0000003600367308 */ /* 0x000e620000000800 */
[C---:B---3--:R-:W-:Y:S01]  /*6390*/  FADD.FTZ R9, R51.reuse, R8 ;  /* 0x0000000833097221 */ /* 0x048fe20000010000 */
[----:B------:R-:W-:-:S06]  /*63a0*/  F2FP.BF16.F32.PACK_AB R165, R51, R50 ;  /* 0x0000003233a5723e */ /* 0x000fcc00000010ff */
[----:B------:R-:W3:Y:S01]  /*63b0*/  MUFU.EX2 R167, R14 ;  /* 0x0000000e00a77308 */ /* 0x000ee20000000800 */
[----:B0-----:R-:W-:Y:S01]  /*63c0*/  FADD.FTZ R4, R52, R3 ;  /* 0x0000000334047221 */ /* 0x001fe20000010000 */
[----:B------:R-:W-:-:S03]  /*63d0*/  F2FP.BF16.F32.PACK_AB R166, R15, R52 ;  /* 0x000000340fa6723e */ /* 0x000fc600000010ff */
[----:B------:R-:W-:Y:S01]  /*63e0*/  FADD.FTZ R3, R15, R4 ;  /* 0x000000040f037221 */ /* 0x000fe20000010000 */
[----:B-1----:R-:W-:-:S04]  /*63f0*/  FADD.FTZ R8, R54, R9 ;  /* 0x0000000936087221 */ /* 0x002fc80000010000 */
[C---:B---3--:R-:W-:Y:S01]  /*6400*/  FADD.FTZ R4, R167.reuse, R8 ;  /* 0x00000008a7047221 */ /* 0x048fe20000010000 */
[----:B------:R-:W-:-:S05]  /*6410*/  F2FP.BF16.F32.PACK_AB R167, R167, R54 ;  /* 0x00000036a7a7723e */ /* 0x000fca00000010ff */
[----:B------:R2:W-:Y:S01]  /*6420*/  STSM.16.M88.4 [R186], R164 ;  /* 0x000000a4ba007844 */ /* 0x0005e20000000200 */
[----:B------:R-:W-:-:S06]  /*6430*/  WARPGROUP.ARRIVE ;  /* 0x00000000000079c5 */ /* 0x000fcc0000000000 */
[----:B------:R-:W-:Y:S01]  /*6440*/  HGMMA.64x256x16.F32.BF16 R24, R152, gdesc[UR8].tnspB, RZ, !UPT, gsb0 ;  /* 0x43e0000898187df0 */ /* 0x000fe2000c0018ff */
        /* <DEDUP_REMOVED lines=17> */
[----:B------:R0:W-:Y:S06]  /*6560*/  MEMBAR.ALL.CTA ;  /* 0x0000000000007992 */ /* 0x0001ec0000008000 */
[----:B0-----:R-:W0:Y:S02]  /*6570*/  FENCE.VIEW.ASYNC.S ;  /* 0x00000000000073c6 */ /* 0x001e240000000000 */
[----:B0-----:R-:W-:Y:S01]  /*6580*/  NOP ;  /* 0x0000000000007918 */ /* 0x001fe20000000000 */
[----:B------:R-:W-:Y:S06]  /*6590*/  BAR.ARV 0xe, 0x100 ;  /* 0x0384000000007b1d */ /* 0x000fec0000002000 */
[----:B--2---:R-:W-:Y:S05]  /*65a0*/  @!P0 BRA `(.L_x_4222) ;  /* 0x0000000000048947 */ /* 0x004fea0003800000 */
[----:B------:R-:W-:Y:S01]  /*65b0*/  BPT.TRAP 0x1 ;  /* 0x000000040000795c */ /* 0x000fe20000300000 */
.L_x_4222:
[----:B------:R-:W-:Y:S01]  /*65c0*/  R2UR UR5, R5 ;  /* 0x00000000050572ca */ /* 0x000fe200000e0000 */
[----:B------:R-:W-:-:S05]  /*65d0*/  VIADD R5, R23, 0xfffffffe ;  /* 0xfffffffe17057836 */ /* 0x000fca0000000000 */
[----:B------:R-:W-:-:S07]  /*65e0*/  ISETP.GE.AND P1, PT, R5, R18, PT ;  /* 0x000000120500720c */ /* 0x000fce0003f26270 */
[----:B------:R-:W-:-:S04]  /*65f0*/  UIADD3 UR5, UR5, 0x38860, URZ ;  /* 0x0003886005057890 */ /* 0x000fc8000fffe03f */
[----:B------:R-:W-:-:S09]  /*6600*/  UPRMT UR5, UR40, 0x654, UR5 ;  /* 0x0000065428057896 */ /* 0x000fd20008000005 */
[----:B------:R-:W-:Y:S01]  /*6610*/  SYNCS.ARRIVE.TRANS64.RED.A1T0 RZ, [UR5], RZ ;  /* 0x000000ffffff79a7 */ /* 0x000fe20008100405 */
[----:B------:R-:W-:Y:S05]  /*6620*/  @!P1 BRA `(.L_x_4223) ;  /* 0x0000002c00849947 */ /* 0x000fea0003800000 */
[----:B------:R-:W-:Y:S01]  /*6630*/  IMAD.MOV.U32 R8, RZ, RZ, R7 ;  /* 0x000000ffff087224 */ /* 0x000fe200078e0007 */
[----:B------:R-:W-:Y:S01]  /*6640*/  UMOV UR7, UR36 ;  /* 0x0000002400077c82 */ /* 0x000fe20008000000 */
[----:B------:R-:W-:-:S07]  /*6650*/  IMAD.MOV.U32 R9, RZ, RZ, R6 ;  /* 0x000000ffff097224 */ /* 0x000fce00078e0006 */
.L_x_4234:
[----:B------:R-:W-:Y:S01]  /*6660*/  UIADD3 UR36, UR7, 0x1, URZ ;  /* 0x0000000107247890 */ /* 0x000fe2000fffe03f */
[C---:B------:R-:W-:Y:S01]  /*6670*/  ISETP.GT.AND P1, PT, R5.reuse, R18, PT ;  /* 0x000000120500720c */ /* 0x040fe20003f24270 */
[----:B------:R-:W-:Y:S02]  /*6680*/  VIADD R5, R5, 0xffffffff ;  /* 0xffffffff05057836 */ /* 0x000fe40000000000 */
[----:B------:R-:W-:-:S04]  /*6690*/  UISETP.NE.AND UP0, UPT, UR36, 0x2, UPT ;  /* 0x000000022400788c */ /* 0x000fc8000bf05270 */
[----:B------:R-:W-:Y:S02]  /*66a0*/  USEL UR5, URZ, 0x1, UP0 ;  /* 0x000000013f057887 */ /* 0x000fe40008000000 */
[----:B------:R-:W-:-:S04]  /*66b0*/  USEL UR36, UR36, URZ, UP0 ;  /* 0x0000003f24247287 */ /* 0x000fc80008000000 */
[----:B------:R-:W-:Y:S01]  /*66c0*/  LOP3.LUT R2, R2, UR5, RZ, 0x3c, !PT ;  /* 0x0000000502027c12 */ /* 0x000fe2000f8e3cff */
[----:B------:R-:W-:Y:S07]  /*66d0*/  @!P0 BRA `(.L_x_4224) ;  /* 0x0000000000048947 */ /* 0x000fee0003800000 */
[----:B------:R-:W-:Y:S01]  /*66e0*/  BPT.TRAP 0x1 ;  /* 0x000000040000795c */ /* 0x000fe20000300000 */
.L_x_4224:
[----:B------:R-:W-:Y:S01]  /*66f0*/  ULEA UR5, UR36, UR41, 0x3 ;  /* 0x0000002924057291 */ /* 0x000fe2000f8e183f */
[----:B------:R-:W-:-:S08]  /*6700*/  SHF.L.U32 R6, R2, 0x1f, RZ ;  /* 0x0000001f02067819 */ /* 0x000fd000000006ff */
[----:B------:R0:W1:Y:S01]  /*6710*/  SYNCS.PHASECHK.TRANS64.TRYWAIT P2, [UR5+0x38830], R6 ;  /* 0x03883006ff0075a7 */ /* 0x0000620008040145 */
[----:B------:R-:W-:Y:S05]  /*6720*/  @!P0 BRA `(.L_x_4225) ;  /* 0x0000000000048947 */ /* 0x000fea0003800000 */
[----:B------:R-:W-:Y:S01]  /*6730*/  BPT.TRAP 0x1 ;  /* 0x000000040000795c */ /* 0x000fe20000300000 */
.L_x_4225:
[----:B-1----:R-:W-:Y:S05]  /*6740*/  @P2 BRA `(.L_x_4226) ;  /* 0x0000000000082947 */ /* 0x002fea0003800000 */
[----:B------:R-:W1:Y:S02]  /*6750*/  SYNCS.PHASECHK.TRANS64.TRYWAIT P2, [UR5+0x38830], R6 ;  /* 0x03883006ff0075a7 */ /* 0x000e640008040145 */
[----:B-1----:R-:W-:Y:S05]  /*6760*/  @!P2 BRA `(.L_x_4227) ;  /* 0x000000e800bca947 */ /* 0x002fea0003800000 */
.L_x_4226:
        /* <DEDUP_REMOVED lines=28> */
.L_x_4228:
[----:B------:R2:W3:Y:S01]  /*6930*/  SYNCS.PHASECHK.TRANS64.TRYWAIT P2, [UR5+0x38850], R6 ;  /* 0x03885006ff0075a7 */ /* 0x0004e20008040145 */
[----:B------:R-:W-:Y:S05]  /*6940*/  @!P0 BRA `(.L_x_4229) ;  /* 0x0000000000048947 */ /* 0x000fea0003800000 */
[----:B------:R-:W-:Y:S01]  /*6950*/  BPT.TRAP 0x1 ;  /* 0x000000040000795c */ /* 0x000fe20000300000 */
.L_x_4229:
[----:B---3--:R-:W-:Y:S05]  /*6960*/  @P2 BRA `(.L_x_4230) ;  /* 0x0000000000082947 */ /* 0x008fea0003800000 */
[----:B------:R-:W3:Y:S02]  /*6970*/  SYNCS.PHASECHK.TRANS64.TRYWAIT P2, [UR5+0x38850], R6 ;  /* 0x03885006ff0075a7 */ /* 0x000ee40008040145 */
[----:B---3--:R-:W-:Y:S05]  /*6980*/  @!P2 BRA `(.L_x_4231) ;  /* 0x000000e8004ca947 */ /* 0x008fea0003800000 */
.L_x_4230:
[----:B------:R-:W-:Y:S01]  /*6990*/  UIADD3 UR10, UR41, 0x26400, URZ ;  /* 0x00026400290a7890 */ /* 0x000fe2000fffe03f */
[----:B------:R-:W-:Y:S01]  /*69a0*/  WARPGROUP.ARRIVE ;  /* 0x00000000000079c5 */ /* 0x000fe20000000000 */
[----:B------:R-:W-:-:S05]  /*69b0*/  UIADD3 UR15, UR6, 0x2, URZ ;  /* 0x00000002060f7890 */ /* 0x000fca000fffe03f */
[----:B-1----:R-:W1:Y:S01]  /*69c0*/  S2R R7, SR_TID.X ;  /* 0x0000000000077919 */ /* 0x002e620000002100 */
[----:B------:R-:W-:Y:S02]  /*69d0*/  USHF.R.U32.HI UR10, URZ, 0x4, UR10 ;  /* 0x000000043f0a7899 */ /* 0x000fe4000801160a */
[----:B------:R-:W-:Y:S02]  /*69e0*/  UIADD3 UR11, UR6, 0x606, URZ ;  /* 0x00000606060b7890 */ /* 0x000fe4000fffe03f */
[----:B------:R-:W-:Y:S02]  /*69f0*/  ULOP3.LUT UR18, UR10, 0x3fff, URZ, 0xc0, !UPT ;  /* 0x00003fff0a127892 */ /* 0x000fe4000f8ec03f */
[----:B------:R-:W-:Y:S02]  /*6a00*/  UIADD3 UR14, UR6, 0x4, URZ ;  /* 0x00000004060e7890 */ /* 0x000fe4000fffe03f */
[----:B------:R-:W-:Y:S02]  /*6a10*/  ULEA UR10, UR36, UR4, 0xc ;  /* 0x00000004240a7291 */ /* 0x000fe4000f8e603f */
[----:B------:R-:W-:Y:S01]  /*6a20*/  ULOP3.LUT UR6, UR18, 0x10000, URZ, 0xfc, !UPT ;  /* 0x0001000012067892 */ /* 0x000fe2000f8efc3f */
[----:B------:R-:W-:Y:S01]  /*6a30*/  UMOV UR23, 0x40000040 ;  /* 0x4000004000177882 */ /* 0x000fe20000000000 */
[----:B------:R-:W-:Y:S01]  /*6a40*/  UMOV UR21, 0x40000040 ;  /* 0x4000004000157882 */ /* 0x000fe20000000000 */
[----:B------:R-:W-:-:S02]  /*6a50*/  UIADD3 UR18, UR10, 0x800, URZ ;  /* 0x000008000a127890 */ /* 0x000fc4000fffe03f */
[----:B------:R-:W-:Y:S02]  /*6a60*/  UMOV UR22, UR10 ;  /* 0x0000000a00167c82 */ /* 0x000fe40008000000 */
[----:B------:R-:W-:Y:S01]  /*6a70*/  UMOV UR20, UR6 ;  /* 0x0000000600147c82 */ /* 0x000fe20008000000 */
[----:B------:R-:W-:Y:S01]  /*6a80*/  UIADD3 UR19, UR6, 0x800, URZ ;  /* 0x0000080006137890 */ /* 0x000fe2000fffe03f */
[----:B------:R-:W-:Y:S01]  /*6a90*/  HGMMA.64x64x16.F32.BF16 R152, gdesc[UR20], R152, gsb0 ;  /* 0x00e00000149879f0 */ /* 0x000fe20008001898 */
[----:B------:R-:W-:Y:S01]  /*6aa0*/  UIADD3 UR22, UR10, 0x2, URZ ;  /* 0x000000020a167890 */ /* 0x000fe2000fffe03f */
[----:B------:R-:W-:Y:S01]  /*6ab0*/  UMOV UR20, UR15 ;  /* 0x0000000f00147c82 */ /* 0x000fe20008000000 */
[----:B------:R-:W-:Y:S01]  /*6ac0*/  UMOV UR21, 0x40000040 ;  /* 0x4000004000157882 */ /* 0x000fe20000000000 */
[----:B------:R-:W-:Y:S01]  /*6ad0*/  UMOV UR23, 0x40000040 ;  /* 0x4000004000177882 */ /* 0x000fe20000000000 */
[----:B-1----:R-:W-:-:S05]  /*6ae0*/  SHF.R.U32.HI R7, RZ, 0x7, R7 ;  /* 0x00000007ff077819 */ /* 0x002fca0000011607 */
[----:B0-2---:R-:W0:Y:S01]  /*6af0*/  SHFL.IDX PT, R6, R7, RZ, 0x1f ;  /* 0x00001fff07067589 */ /* 0x005e2200000e0000 */
[----:B------:R-:W-:Y:S02]  /*6b00*/  WARPGROUP.DEPBAR.LE gsb0, 0x0 ;  /* 0x00008000000079c5 */ /* 0x000fe40000010000 */
[----:B------:R-:W-:-:S06]  /*6b10*/  WARPGROUP.ARRIVE ;  /* 0x00000000000079c5 */ /* 0x000fcc0000000000 */
[----:B------:R-:W-:Y:S01]  /*6b20*/  HGMMA.64x64x16.F32.BF16 R152, gdesc[UR20], R152, gsb0 ;  /* 0x00e00000149879f0 */ /* 0x000fe20008001898 */
[----:B------:R-:W-:Y:S01]  /*6b30*/  UIADD3 UR22, UR10, 0x4, URZ ;  /* 0x000000040a167890 */ /* 0x000fe2000fffe03f */
[----:B------:R-:W-:Y:S01]  /*6b40*/  UMOV UR20, UR14 ;  /* 0x0000000e00147c82 */ /* 0x000fe20008000000 */
        /* <DEDUP_REMOVED lines=89> */
[----:B------:R-:W-:Y:S01]  /*70e0*/  UIADD3 UR22, UR10, 0x606, URZ ;  /* 0x000006060a167890 */ /* 0x000fe2000fffe03f */
[----:B------:R-:W-:Y:S01]  /*70f0*/  UMOV UR20, UR11 ;  /* 0x0000000b00147c82 */ /* 0x000fe20008000000 */
[----:B------:R-:W-:Y:S01]  /*7100*/  UMOV UR21, 0x40000040 ;  /* 0x4000004000157882 */ /* 0x000fe20000000000 */
[----:B------:R-:W-:Y:S01]  /*7110*/  UMOV UR23, 0x40000040 ;  /* 0x4000004000177882 */ /* 0x000fe20000000000 */
        /* <DEDUP_REMOVED lines=154> */
.L_x_4232:
        /* <DEDUP_REMOVED lines=29> */
[----:B------:R-:W-:Y:S01]  /*7c90*/  ISETP.NE.AND P2, PT, R19, RZ, PT ;  /* 0x000000ff1300720c */ /* 0x000fe20003f45270 */
[----:B------:R-:W-:Y:S01]  /*7ca0*/  UMOV UR11, 0x40000040 ;  /* 0x40000040000b7882 */ /* 0x000fe20000000000 */
[----:B------:R-:W-:Y:S01]  /*7cb0*/  UMOV UR15, 0x40000040 ;  /* 0x40000040000f7882 */ /* 0x000fe20000000000 */
        /* <DEDUP_REMOVED lines=26> */
[----:B------:R-:W-:Y:S01]  /*7e60*/  MUFU.TANH R155, R155 ;  /* 0x0000009b009b7308 */ /* 0x000fe20000002400 */
[----:B--2---:R-:W-:-:S07]  /*7e70*/  FMNMX.FTZ R6, R161, R6, !PT ;  /* 0x00000006a1067209 */ /* 0x004fce0007810000 */
[----:B------:R-:W-:Y:S01]  /*7e80*/  MUFU.TANH R158, R158 ;  /* 0x0000009e009e7308 */ /* 0x000fe20000002400 */
[----:B0-----:R-:W-:-:S05]  /*7e90*/  FMNMX.FTZ R6, R164, R6, !PT ;  /* 0x00000006a4067209 */ /* 0x001fca0007810000 */
        /* <DEDUP_REMOVED lines=10> */
[C---:B------:R-:W-:Y:S01]  /*7f40*/  FMUL.FTZ R154, R6.reuse, UR18 ;  /* 0x00000012069a7c20 */ /* 0x040fe20008410000 */
[----:B------:R-:W-:Y:S02]  /*7f50*/  FADD.FTZ R165, -R6, R9 ;  /* 0x0000000906a57221 */ /* 0x000fe40000010100 */
[----:B------:R0:W-:Y:S01]  /*7f60*/  MUFU.TANH R9, R162 ;  /* 0x000000a200097308 */ /* 0x0001e20000002400 */
        /* <DEDUP_REMOVED lines=8> */
[----:B0-----:R-:W-:Y:S01]  /*7ff0*/  FMUL.FTZ R162, R165, UR18 ;  /* 0x00000012a5a27c20 */ /* 0x001fe20008410000 */
[--C-:B------:R-:W-:Y:S01]  /*8000*/  FFMA.FTZ R165, R10, UR18, -R154.reuse ;  /* 0x000000120aa57c23 */ /* 0x100fe2000801089a */
[--C-:B------:R-:W-:Y:S01]  /*8010*/  FFMA.FTZ R21, R21, UR18, -R154.reuse ;  /* 0x0000001215157c23 */ /* 0x100fe2000801089a */
[--C-:B------:R-:W-:Y:S01]  /*8020*/  FFMA.FTZ R23, R23, UR18, -R154.reuse ;  /* 0x0000001217177c23 */ /* 0x100fe2000801089a */
[--C-:B------:R-:W-:Y:S01]  /*8030*/  FFMA.FTZ R153, R153, UR18, -R154.reuse ;  /* 0x0000001299997c23 */ /* 0x100fe2000801089a */
[--C-:B------:R-:W-:Y:S01]  /*8040*/  FFMA.FTZ R156, R156, UR18, -R154.reuse ;  /* 0x000000129c9c7c23 */ /* 0x100fe2000801089a */
[--C-:B------:R-:W-:Y:S01]  /*8050*/  FFMA.FTZ R157, R157, UR18, -R154.reuse ;  /* 0x000000129d9d7c23 */ /* 0x100fe2000801089a */
[----:B------:R0:W1:Y:S01]  /*8060*/  MUFU.EX2 R10, R162 ;  /* 0x000000a2000a7308 */ /* 0x0000620000000800 */
[--C-:B------:R-:W-:Y:S01]  /*8070*/  FFMA.FTZ R161, R161, UR18, -R154.reuse ;  /* 0x00000012a1a17c23 */ /* 0x100fe2000801089a */
[----:B------:R-:W-:-:S06]  /*8080*/  FFMA.FTZ R164, R164, UR18, -R154 ;  /* 0x00000012a4a47c23 */ /* 0x000fcc000801089a */
[----:B------:R-:W-:Y:S01]  /*8090*/  MUFU.EX2 R168, R12 ;  /* 0x0000000c00a87308 */ /* 0x000fe20000000800 */
[----:B0-----:R-:W-:-:S07]  /*80a0*/  FFMA.FTZ R162, R152, UR18, -R154 ;  /* 0x0000001298a27c23 */ /* 0x001fce000801089a */
[----:B------:R0:W2:Y:S01]  /*80b0*/  MUFU.EX2 R152, R165 ;  /* 0x000000a500987308 */ /* 0x0000a20000000800 */
[----:B-1----:R-:W-:Y:S01]  /*80c0*/  FFMA.FTZ R154, R10, R3, R7 ;  /* 0x000000030a9a7223 */ /* 0x002fe20000010007 */
[----:B------:R-:W-:Y:S01]  /*80d0*/  FMUL.FTZ R3, R167, UR10 ;  /* 0x0000000aa7037c20 */ /* 0x000fe20008410000 */
[----:B------:R-:W-:Y:S01]  /*80e0*/  FMUL.FTZ R167, R174, UR10 ;  /* 0x0000000aaea77c20 */ /* 0x000fe20008410000 */
[-C--:B------:R-:W-:Y:S01]  /*80f0*/  FMUL.FTZ R24, R24, R10.reuse ;  /* 0x0000000a18187220 */ /* 0x080fe20000410000 */
[-C--:B------:R-:W-:Y:S01]  /*8100*/  FMUL.FTZ R25, R25, R10.reuse ;  /* 0x0000000a19197220 */ /* 0x080fe20000410000 */
[-C--:B------:R-:W-:Y:S01]  /*8110*/  FMUL.FTZ R28, R28, R10.reuse ;  /* 0x0000000a1c1c7220 */ /* 0x080fe20000410000 */
[-C--:B------:R-:W-:Y:S01]  /*8120*/  FMUL.FTZ R29, R29, R10.reuse ;  /* 0x0000000a1d1d7220 */ /* 0x080fe20000410000 */
[----:B------:R-:W-:Y:S01]  /*8130*/  MUFU.TANH R3, R3 ;  /* 0x0000000300037308 */ /* 0x000fe20000002400 */
[----:B0-----:R-:W-:Y:S01]  /*8140*/  FMUL.FTZ R165, R166, UR10 ;  /* 0x0000000aa6a57c20 */ /* 0x001fe20008410000 */
[----:B------:R-:W-:Y:S01]  /*8150*/  FMUL.FTZ R166, R171, UR10 ;  /* 0x0000000aaba67c20 */ /* 0x000fe20008410000 */
[----:B------:R-:W-:Y:S01]  /*8160*/  FMUL.FTZ R171, R182, UR10 ;  /* 0x0000000ab6ab7c20 */ /* 0x000fe20008410000 */
[-C--:B------:R-:W-:Y:S01]  /*8170*/  FMUL.FTZ R32, R32, R10.reuse ;  /* 0x0000000a20207220 */ /* 0x080fe20000410000 */
[-C--:B------:R-:W-:Y:S01]  /*8180*/  FMUL.FTZ R33, R33, R10.reuse ;  /* 0x0000000a21217220 */ /* 0x080fe20000410000 */
[-C--:B------:R-:W-:Y:S01]  /*8190*/  FMUL.FTZ R36, R36, R10.reuse ;  /* 0x0000000a24247220 */ /* 0x080fe20000410000 */
[-C--:B------:R-:W-:Y:S01]  /*81a0*/  FMUL.FTZ R37, R37, R10.reuse ;  /* 0x0000000a25257220 */ /* 0x080fe20000410000 */
[----:B------:R-:W-:Y:S01]  /*81b0*/  MUFU.TANH R165, R165 ;  /* 0x000000a500a57308 */ /* 0x000fe20000002400 */
[C---:B--2---:R-:W-:Y:S01]  /*81c0*/  FADD.FTZ R154, R152.reuse, R154 ;  /* 0x0000009a989a7221 */ /* 0x044fe20000010000 */
[----:B------:R-:W-:Y:S01]  /*81d0*/  F2FP.BF16.F32.PACK_AB R152, R152, R7 ;  /* 0x000000079898723e */ /* 0x000fe200000010ff */
[-C--:B------:R-:W-:Y:S01]  /*81e0*/  FMUL.FTZ R40, R40, R10.reuse ;  /* 0x0000000a28287220 */ /* 0x080fe20000410000 */
[-C--:B------:R-:W-:Y:S01]  /*81f0*/  FMUL.FTZ R41, R41, R10.reuse ;  /* 0x0000000a29297220 */ /* 0x080fe20000410000 */
[-C--:B------:R-:W-:Y:S01]  /*8200*/  FMUL.FTZ R44, R44, R10.reuse ;  /* 0x0000000a2c2c7220 */ /* 0x080fe20000410000 */
[-C--:B------:R-:W-:Y:S01]  /*8210*/  FMUL.FTZ R45, R45, R10.reuse ;  /* 0x0000000a2d2d7220 */ /* 0x080fe20000410000 */
[-C--:B------:R-:W-:Y:S01]  /*8220*/  FMUL.FTZ R48, R48, R10.reuse ;  /* 0x0000000a30307220 */ /* 0x080fe20000410000 */
[----:B------:R0:W1:Y:S01]  /*8230*/  MUFU.EX2 R7, R11 ;  /* 0x0000000b00077308 */ /* 0x0000620000000800 */
[-C--:B------:R-:W-:Y:S01]  /*8240*/  FMUL.FTZ R49, R49, R10.reuse ;  /* 0x0000000a31317220 */ /* 0x080fe20000410000 */
[-C--:B------:R-:W-:Y:S01]  /*8250*/  FMUL.FTZ R52, R52, R10.reuse ;  /* 0x0000000a34347220 */ /* 0x080fe20000410000 */
[-C--:B------:R-:W-:Y:S01]  /*8260*/  FMUL.FTZ R53, R53, R10.reuse ;  /* 0x0000000a35357220 */ /* 0x080fe20000410000 */
[-C--:B------:R-:W-:Y:S01]  /*8270*/  FMUL.FTZ R56, R56, R10.reuse ;  /* 0x0000000a38387220 */ /* 0x080fe20000410000 */
[-C--:B------:R-:W-:Y:S01]  /*8280*/  FMUL.FTZ R57, R57, R10.reuse ;  /* 0x0000000a39397220 */ /* 0x080fe20000410000 */
[-C--:B------:R-:W-:Y:S01]  /*8290*/  FMUL.FTZ R60, R60, R10.reuse ;  /* 0x0000000a3c3c7220 */ /* 0x080fe20000410000 */
[-C--:B------:R-:W-:Y:S01]  /*82a0*/  FMUL.FTZ R61, R61, R10.reuse ;  /* 0x0000000a3d3d7220 */ /* 0x080fe20000410000 */
[----:B------:R-:W-:Y:S01]  /*82b0*/  MUFU.TANH R166, R166 ;  /* 0x000000a600a67308 */ /* 0x000fe20000002400 */
[----:B0-----:R-:W-:Y:S01]  /*82c0*/  FMUL.FTZ R11, R170, UR10 ;  /* 0x0000000aaa0b7c20 */ /* 0x001fe20008410000 */
[----:B------:R-:W-:Y:S01]  /*82d0*/  FMUL.FTZ R170, R179, UR10 ;  /* 0x0000000ab3aa7c20 */ /* 0x000fe20008410000 */
[-C--:B------:R-:W-:Y:S01]  /*82e0*/  FMUL.FTZ R64, R64, R10.reuse ;  /* 0x0000000a40407220 */ /* 0x080fe20000410000 */
[-C--:B------:R-:W-:Y:S01]  /*82f0*/  FMUL.FTZ R65, R65, R10.reuse ;  /* 0x0000000a41417220 */ /* 0x080fe20000410000 */
[-C--:B------:R-:W-:Y:S01]  /*8300*/  FMUL.FTZ R68, R68, R10.reuse ;  /* 0x0000000a44447220 */ /* 0x080fe20000410000 */
[-C--:B------:R-:W-:Y:S01]  /*8310*/  FMUL.FTZ R69, R69, R10.reuse ;  /* 0x0000000a45457220 */ /* 0x080fe20000410000 */
[-C--:B------:R-:W-:Y:S01]  /*8320*/  FMUL.FTZ R72, R72, R10.reuse ;  /* 0x0000000a48487220 */ /* 0x080fe20000410000 */
[----:B------:R-:W0:Y:S01]  /*8330*/  MUFU.TANH R11, R11 ;  /* 0x0000000b000b7308 */ /* 0x000e220000002400 */
[----:B-1----:R-:W-:Y:S01]  /*8340*/  FADD.FTZ R12, R7, R154 ;  /* 0x0000009a070c7221 */ /* 0x002fe20000010000 */
[----:B------:R-:W-:Y:S01]  /*8350*/  F2FP.BF16.F32.PACK_AB R154, R168, R7 ;  /* 0x00000007a89a723e */ /* 0x000fe200000010ff */
[----:B------:R-:W-:Y:S01]  /*8360*/  FMUL.FTZ R73, R73, R10 ;  /* 0x0000000a49497220 */ /* 0x000fe20000410000 */
[----:B------:R-:W-:Y:S01]  /*8370*/  FMNMX.FTZ R7, R160, R8, !PT ;  /* 0x00000008a0077209 */ /* 0x000fe20007810000 */
[----:B------:R-:W-:Y:S01]  /*8380*/  FADD.FTZ R12, R168, R12 ;  /* 0x0000000ca80c7221 */ /* 0x000fe20000010000 */
[----:B------:R-:W-:Y:S01]  /*8390*/  FMUL.FTZ R168, R175, UR10 ;  /* 0x0000000aafa87c20 */ /* 0x000fe20008410000 */
[----:B------:R-:W-:Y:S01]  /*83a0*/  UIADD3 UR10, UR5, 0x38840, URZ ;  /* 0x00038840050a7890 */ /* 0x000fe2000fffe03f */
[----:B------:R-:W-:Y:S01]  /*83b0*/  FMNMX.FTZ R7, R155, R7, !PT ;  /* 0x000000079b077209 */ /* 0x000fe20007810000 */
[----:B------:R-:W1:Y:S01]  /*83c0*/  MUFU.TANH R167, R167 ;  /* 0x000000a700a77308 */ /* 0x000e620000002400 */
[-C--:B------:R-:W-:Y:S01]  /*83d0*/  FMUL.FTZ R76, R76, R10.reuse ;  /* 0x0000000a4c4c7220 */ /* 0x080fe20000410000 */
[----:B------:R-:W-:Y:S01]  /*83e0*/  UPRMT UR10, UR40, 0x654, UR10 ;  /* 0x00000654280a7896 */ /* 0x000fe2000800000a */
[----:B------:R-:W-:Y:S01]  /*83f0*/  FMNMX.FTZ R7, R158, R7, !PT ;  /* 0x000000079e077209 */ /* 0x000fe20007810000 */
[-C--:B------:R-:W-:Y:S01]  /*8400*/  FMUL.FTZ R77, R77, R10.reuse ;  /* 0x0000000a4d4d7220 */ /* 0x080fe20000410000 */
[-C--:B------:R-:W-:Y:S01]  /*8410*/  FMUL.FTZ R80, R80, R10.reuse ;  /* 0x0000000a50507220 */ /* 0x080fe20000410000 */
[-C--:B------:R-:W-:Y:S01]  /*8420*/  FMUL.FTZ R81, R81, R10.reuse ;  /* 0x0000000a51517220 */ /* 0x080fe20000410000 */
[----:B------:R-:W-:Y:S01]  /*8430*/  FMNMX.FTZ R7, R159, R7, !PT ;  /* 0x000000079f077209 */ /* 0x000fe20007810000 */
[----:B------:R-:W2:Y:S01]  /*8440*/  MUFU.TANH R168, R168 ;  /* 0x000000a800a87308 */ /* 0x000ea20000002400 */
[-C--:B------:R-:W-:Y:S01]  /*8450*/  FMUL.FTZ R84, R84, R10.reuse ;  /* 0x0000000a54547220 */ /* 0x080fe20000410000 */
[-C--:B------:R-:W-:Y:S01]  /*8460*/  FMUL.FTZ R85, R85, R10.reuse ;  /* 0x0000000a55557220 */ /* 0x080fe20000410000 */
[----:B------:R-:W-:Y:S01]  /*8470*/  FMNMX.FTZ R7, R9, R7, !PT ;  /* 0x0000000709077209 */ /* 0x000fe20007810000 */
[----:B------:R-:W-:Y:S01]  /*8480*/  SYNCS.ARRIVE.TRANS64.RED.A1T0 RZ, [UR10], RZ ;  /* 0x000000ffffff79a7 */ /* 0x000fe2000810040a */
[-C--:B------:R-:W-:Y:S01]  /*8490*/  FMUL.FTZ R88, R88, R10.reuse ;  /* 0x0000000a58587220 */ /* 0x080fe20000410000 */
[-C--:B------:R-:W-:Y:S01]  /*84a0*/  FMUL.FTZ R89, R89, R10.reuse ;  /* 0x0000000a59597220 */ /* 0x080fe20000410000 */
[----:B------:R-:W-:Y:S01]  /*84b0*/  FMNMX.FTZ R7, R163, R7, !PT ;  /* 0x00000007a3077209 */ /* 0x000fe20007810000 */
[----:B------:R-:W3:Y:S01]  /*84c0*/  MUFU.TANH R170, R170 ;  /* 0x000000aa00aa7308 */ /* 0x000ee20000002400 */
        /* <DEDUP_REMOVED lines=10> */
[----:B0-----:R-:W-:Y:S01]  /*8570*/  FMNMX.FTZ R7, R11, R7, !PT ;  /* 0x000000070b077209 */ /* 0x001fe20007810000 */
[-C--:B------:R-:W-:Y:S01]  /*8580*/  FMUL.FTZ R105, R105, R10.reuse ;  /* 0x0000000a69697220 */ /* 0x080fe20000410000 */
[-C--:B------:R-:W-:Y:S01]  /*8590*/  FMUL.FTZ R108, R108, R10.reuse ;  /* 0x0000000a6c6c7220 */ /* 0x080fe20000410000 */
[-C--:B------:R-:W-:Y:S01]  /*85a0*/  FMUL.FTZ R109, R109, R10.reuse ;  /* 0x0000000a6d6d7220 */ /* 0x080fe20000410000 */
[----:B------:R-:W-:Y:S01]  /*85b0*/  FMNMX.FTZ R7, R166, R7, !PT ;  /* 0x00000007a6077209 */ /* 0x000fe20007810000 */
[----:B------:R-:W-:Y:S01]  /*85c0*/  MUFU.EX2 R13, R13 ;  /* 0x0000000d000d7308 */ /* 0x000fe20000000800 */
[-C--:B------:R-:W-:Y:S01]  /*85d0*/  FMUL.FTZ R112, R112, R10.reuse ;  /* 0x0000000a70707220 */ /* 0x080fe20000410000 */
[-C--:B------:R-:W-:Y:S01]  /*85e0*/  FMUL.FTZ R113, R113, R10.reuse ;  /* 0x0000000a71717220 */ /* 0x080fe20000410000 */
[----:B-1----:R-:W-:Y:S01]  /*85f0*/  FMNMX.FTZ R7, R167, R7, !PT ;  /* 0x00000007a7077209 */ /* 0x002fe20007810000 */
[-C--:B------:R-:W-:Y:S01]  /*8600*/  FMUL.FTZ R116, R116, R10.reuse ;  /* 0x0000000a74747220 */ /* 0x080fe20000410000 */
[-C--:B------:R-:W-:Y:S01]  /*8610*/  FMUL.FTZ R117, R117, R10.reuse ;  /* 0x0000000a75757220 */ /* 0x080fe20000410000 */
[-C--:B------:R-:W-:Y:S01]  /*8620*/  FMUL.FTZ R120, R120, R10.reuse ;  /* 0x0000000a78787220 */ /* 0x080fe20000410000 */
[----:B--2---:R-:W-:Y:S01]  /*8630*/  FMNMX.FTZ R7, R168, R7, !PT ;  /* 0x00000007a8077209 */ /* 0x004fe20007810000 */
[----:B------:R-:W-:Y:S01]  /*8640*/  MUFU.EX2 R14, R14 ;  /* 0x0000000e000e7308 */ /* 0x000fe20000000800 */
[-C--:B------:R-:W-:Y:S01]  /*8650*/  FMUL.FTZ R121, R121, R10.reuse ;  /* 0x0000000a79797220 */ /* 0x080fe20000410000 */
[-C--:B------:R-:W-:Y:S01]  /*8660*/  FMUL.FTZ R124, R124, R10.reuse ;  /* 0x0000000a7c7c7220 */ /* 0x080fe20000410000 */
[----:B------:R-:W-:Y:S01]  /*8670*/  FMNMX.FTZ R7, R169, R7, !PT ;  /* 0x00000007a9077209 */ /* 0x000fe20007810000 */
[-C--:B------:R-:W-:Y:S01]  /*8680*/  FMUL.FTZ R125, R125, R10.reuse ;  /* 0x0000000a7d7d7220 */ /* 0x080fe20000410000 */
[-C--:B------:R-:W-:Y:S01]  /*8690*/  FMUL.FTZ R128, R128, R10.reuse ;  /* 0x0000000a80807220 */ /* 0x080fe20000410000 */
[-C--:B------:R-:W-:Y:S01]  /*86a0*/  FMUL.FTZ R129, R129, R10.reuse ;  /* 0x0000000a81817220 */ /* 0x080fe20000410000 */
[----:B---3--:R-:W-:Y:S01]  /*86b0*/  FMNMX.FTZ R7, R170, R7, !PT ;  /* 0x00000007aa077209 */ /* 0x008fe20007810000 */
[----:B------:R-:W-:Y:S01]  /*86c0*/  MUFU.EX2 R15, R15 ;  /* 0x0000000f000f7308 */ /* 0x000fe20000000800 */
[-C--:B------:R-:W-:Y:S01]  /*86d0*/  FMUL.FTZ R132, R132, R10.reuse ;  /* 0x0000000a84847220 */ /* 0x080fe20000410000 */
[-C--:B------:R-:W-:Y:S01]  /*86e0*/  FMUL.FTZ R133, R133, R10.reuse ;  /* 0x0000000a85857220 */ /* 0x080fe20000410000 */
[----:B----4-:R-:W-:Y:S01]  /*86f0*/  FMNMX.FTZ R7, R171, R7, !PT ;  /* 0x00000007ab077209 */ /* 0x010fe20007810000 */
[-C--:B------:R-:W-:Y:S01]  /*8700*/  FMUL.FTZ R136, R136, R10.reuse ;  /* 0x0000000a88887220 */ /* 0x080fe20000410000 */
[-C--:B------:R-:W-:Y:S01]  /*8710*/  FMUL.FTZ R137, R137, R10.reuse ;  /* 0x0000000a89897220 */ /* 0x080fe20000410000 */
[-C--:B------:R-:W-:Y:S01]  /*8720*/  FMUL.FTZ R140, R140, R10.reuse ;  /* 0x0000000a8c8c7220 */ /* 0x080fe20000410000 */
[----:B------:R-:W-:Y:S01]  /*8730*/  FMNMX.FTZ R7, R172, R7, !PT ;  /* 0x00000007ac077209 */ /* 0x000fe20007810000 */
[----:B------:R-:W-:Y:S01]  /*8740*/  MUFU.EX2 R20, R20 ;  /* 0x0000001400147308 */ /* 0x000fe20000000800 */
[-C--:B------:R-:W-:Y:S01]  /*8750*/  FMUL.FTZ R141, R141, R10.reuse ;  /* 0x0000000a8d8d7220 */ /* 0x080fe20000410000 */
[-C--:B------:R-:W-:Y:S01]  /*8760*/  FMUL.FTZ R144, R144, R10.reuse ;  /* 0x0000000a90907220 */ /* 0x080fe20000410000 */
[-C--:B------:R-:W-:Y:S01]  /*8770*/  FMUL.FTZ R145, R145, R10.reuse ;  /* 0x0000000a91917220 */ /* 0x080fe20000410000 */
[----:B------:R-:W0:Y:S01]  /*8780*/  SHFL.BFLY PT, R173, R7, 0x2, 0x1f ;  /* 0x0c401f0007ad7f89 */ /* 0x000e2200000e0000 */
[-C--:B------:R-:W-:Y:S01]  /*8790*/  FMUL.FTZ R148, R148, R10.reuse ;  /* 0x0000000a94947220 */ /* 0x080fe20000410000 */
[----:B------:R-:W-:Y:S01]  /*87a0*/  FMUL.FTZ R149, R149, R10 ;  /* 0x0000000a95957220 */ /* 0x000fe20000410000 */
[----:B------:R-:W-:Y:S01]  /*87b0*/  ULEA UR10, UR36, UR43, 0xc ;  /* 0x0000002b240a7291 */ /* 0x000fe2000f8e603f */
[----:B------:R-:W-:Y:S03]  /*87c0*/  MUFU.EX2 R21, R21 ;  /* 0x0000001500157308 */ /* 0x000fe60000000800 */
[----:B------:R-:W-:-:S05]  /*87d0*/  UIADD3 UR14, UR10, 0x80, URZ ;  /* 0x000000800a0e7890 */ /* 0x000fca000fffe03f */
[----:B------:R-:W-:Y:S08]  /*87e0*/  MUFU.EX2 R174, R156 ;  /* 0x0000009c00ae7308 */ /* 0x000ff00000000800 */
[----:B------:R-:W-:Y:S01]  /*87f0*/  MUFU.EX2 R23, R23 ;  /* 0x0000001700177308 */ /* 0x000fe20000000800 */
[----:B0-----:R-:W-:-:S07]  /*8800*/  FMNMX.FTZ R7, R7, R173, !PT ;  /* 0x000000ad07077209 */ /* 0x001fce0007810000 */
[----:B------:R-:W-:Y:S01]  /*8810*/  MUFU.EX2 R162, R162 ;  /* 0x000000a200a27308 */ /* 0x000fe20000000800 */
[----:B------:R-:W0:Y:S07]  /*8820*/  SHFL.BFLY PT, R173, R7, 0x1, 0x1f ;  /* 0x0c201f0007ad7f89 */ /* 0x000e2e00000e0000 */
[----:B------:R-:W1:Y:S08]  /*8830*/  MUFU.EX2 R177, R157 ;  /* 0x0000009d00b17308 */ /* 0x000e700000000800 */
[----:B------:R-:W-:Y:S08]  /*8840*/  MUFU.EX2 R161, R161 ;  /* 0x000000a100a17308 */ /* 0x000ff00000000800 */
[----:B------:R1:W-:Y:S01]  /*8850*/  MUFU.EX2 R157, R164 ;  /* 0x000000a4009d7308 */ /* 0x0003e20000000800 */
[----:B0-----:R-:W-:-:S05]  /*8860*/  FMNMX.FTZ R7, R7, R173, !PT ;  /* 0x000000ad07077209 */ /* 0x001fca0007810000 */
[C---:B------:R-:W-:Y:S01]  /*8870*/  FADD.FTZ R173, -R7.reuse, R8 ;  /* 0x0000000807ad7221 */ /* 0x040fe20000010100 */
[----:B------:R-:W-:Y:S01]  /*8880*/  FMUL.FTZ R8, R7, UR18 ;  /* 0x0000001207087c20 */ /* 0x000fe20008410000 */
[----:B-1----:R-:W-:Y:S02]  /*8890*/  F2FP.BF16.F32.PACK_AB R164, R177, R174 ;  /* 0x000000aeb1a4723e */ /* 0x002fe400000010ff */
        /* <DEDUP_REMOVED lines=18> */
[----:B------:R-:W-:-:S04]  /*89c0*/  FFMA.FTZ R8, R172, UR18, -R8 ;  /* 0x00000012ac087c23 */ /* 0x000fc80008010808 */
[----:B------:R-:W2:Y:S01]  /*89d0*/  MUFU.EX2 R155, R155 ;  /* 0x0000009b009b7308 */ /* 0x000ea20000000800 */
        /* <DEDUP_REMOVED lines=8> */
[----:B-1----:R-:W-:Y:S01]  /*8a60*/  FFMA.FTZ R156, R173, R4, R160 ;  /* 0x00000004ad9c7223 */ /* 0x002fe200000100a0 */
[-C--:B------:R-:W-:Y:S01]  /*8a70*/  FMUL.FTZ R39, R39, R173.reuse ;  /* 0x000000ad27277220 */ /* 0x080fe20000410000 */
[-C--:B------:R-:W-:Y:S01]  /*8a80*/  FMUL.FTZ R42, R42, R173.reuse ;  /* 0x000000ad2a2a7220 */ /* 0x080fe20000410000 */
[-C--:B------:R-:W-:Y:S01]  /*8a90*/  FMUL.FTZ R43, R43, R173.reuse ;  /* 0x000000ad2b2b7220 */ /* 0x080fe20000410000 */
[-C--:B------:R-:W-:Y:S01]  /*8aa0*/  FMUL.FTZ R46, R46, R173.reuse ;  /* 0x000000ad2e2e7220 */ /* 0x080fe20000410000 */
[-C--:B------:R-:W-:Y:S01]  /*8ab0*/  FMUL.FTZ R47, R47, R173.reuse ;  /* 0x000000ad2f2f7220 */ /* 0x080fe20000410000 */
[-C--:B------:R-:W-:Y:S01]  /*8ac0*/  FMUL.FTZ R50, R50, R173.reuse ;  /* 0x000000ad32327220 */ /* 0x080fe20000410000 */
[----:B------:R1:W3:Y:S01]  /*8ad0*/  MUFU.EX2 R172, R153 ;  /* 0x0000009900ac7308 */ /* 0x0002e20000000800 */
[----:B0-----:R-:W-:Y:S01]  /*8ae0*/  FADD.FTZ R3, R13, R12 ;  /* 0x0000000c0d037221 */ /* 0x001fe20000010000 */
[----:B--2---:R-:W-:Y:S01]  /*8af0*/  FADD.FTZ R156, R155, R156 ;  /* 0x0000009c9b9c7221 */ /* 0x004fe20000010000 */
[-C--:B------:R-:W-:Y:S01]  /*8b00*/  FMUL.FTZ R51, R51, R173.reuse ;  /* 0x000000ad33337220 */ /* 0x080fe20000410000 */
[-C--:B------:R-:W-:Y:S01]  /*8b10*/  FMUL.FTZ R54, R54, R173.reuse ;  /* 0x000000ad36367220 */ /* 0x080fe20000410000 */
[----:B------:R-:W-:Y:S01]  /*8b20*/  FADD.FTZ R3, R14, R3 ;  /* 0x000000030e037221 */ /* 0x000fe20000010000 */
[-C--:B------:R-:W-:Y:S01]  /*8b30*/  FMUL.FTZ R55, R55, R173.reuse ;  /* 0x000000ad37377220 */ /* 0x080fe20000410000 */
[----:B------:R-:W-:Y:S01]  /*8b40*/  FMUL.FTZ R58, R58, R173 ;  /* 0x000000ad3a3a7220 */ /* 0x000fe20000410000 */
[----:B------:R-:W-:Y:S01]  /*8b50*/  MUFU.EX2 R159, R159 ;  /* 0x0000009f009f7308 */ /* 0x000fe20000000800 */
[----:B-1----:R-:W-:Y:S01]  /*8b60*/  F2FP.BF16.F32.PACK_AB R153, R155, R160 ;  /* 0x000000a09b99723e */ /* 0x002fe200000010ff */
[----:B------:R-:W-:Y:S01]  /*8b70*/  FADD.FTZ R3, R15, R3 ;  /* 0x000000030f037221 */ /* 0x000fe20000010000 */
[----:B------:R-:W-:Y:S01]  /*8b80*/  F2FP.BF16.F32.PACK_AB R160, R23, R21 ;  /* 0x0000001517a0723e */ /* 0x000fe200000010ff */
[-C--:B------:R-:W-:Y:S01]  /*8b90*/  FMUL.FTZ R59, R59, R173.reuse ;  /* 0x000000ad3b3b7220 */ /* 0x080fe20000410000 */
[-C--:B------:R-:W-:Y:S01]  /*8ba0*/  FMUL.FTZ R62, R62, R173.reuse ;  /* 0x000000ad3e3e7220 */ /* 0x080fe20000410000 */
[----:B------:R-:W-:Y:S01]  /*8bb0*/  FADD.FTZ R3, R20, R3 ;  /* 0x0000000314037221 */ /* 0x000fe20000010000 */
[-C--:B------:R-:W-:Y:S01]  /*8bc0*/  FMUL.FTZ R63, R63, R173.reuse ;  /* 0x000000ad3f3f7220 */ /* 0x080fe20000410000 */
[----:B------:R0:W1:Y:S01]  /*8bd0*/  MUFU.EX2 R155, R158 ;  /* 0x0000009e009b7308 */ /* 0x0000620000000800 */
[-C--:B------:R-:W-:Y:S01]  /*8be0*/  FMUL.FTZ R66, R66, R173.reuse ;  /* 0x000000ad42427220 */ /* 0x080fe20000410000 */
[----:B------:R-:W-:Y:S01]  /*8bf0*/  FADD.FTZ R3, R21, R3 ;  /* 0x0000000315037221 */ /* 0x000fe20000010000 */
[-C--:B------:R-:W-:Y:S01]  /*8c00*/  FMUL.FTZ R67, R67, R173.reuse ;  /* 0x000000ad43437220 */ /* 0x080fe20000410000 */
[-C--:B------:R-:W-:Y:S01]  /*8c10*/  FMUL.FTZ R70, R70, R173.reuse ;  /* 0x000000ad46467220 */ /* 0x080fe20000410000 */
[-C--:B------:R-:W-:Y:S01]  /*8c20*/  FMUL.FTZ R71, R71, R173.reuse ;  /* 0x000000ad47477220 */ /* 0x080fe20000410000 */
[----:B------:R-:W-:Y:S01]  /*8c30*/  FADD.FTZ R3, R23, R3 ;  /* 0x0000000317037221 */ /* 0x000fe20000010000 */
[----:B------:R-:W-:Y:S01]  /*8c40*/  FMUL.FTZ R74, R74, R173 ;  /* 0x000000ad4a4a7220 */ /* 0x000fe20000410000 */
[----:B------:R-:W-:Y:S01]  /*8c50*/  MUFU.EX2 R9, R9 ;  /* 0x0000000900097308 */ /* 0x000fe20000000800 */
[----:B0-----:R-:W-:-:S02]  /*8c60*/  IMAD.U32 R158, RZ, RZ, UR7 ;  /* 0x00000007ff9e7e24 */ /* 0x001fc4000f8e00ff */
[----:B------:R-:W-:Y:S01]  /*8c70*/  FADD.FTZ R3, R162, R3 ;  /* 0x00000003a2037221 */ /* 0x000fe20000010000 */
[----:B---3--:R-:W-:Y:S01]  /*8c80*/  F2FP.BF16.F32.PACK_AB R162, R172, R162 ;  /* 0x000000a2aca2723e */ /* 0x008fe200000010ff */
[-C--:B------:R-:W-:Y:S01]  /*8c90*/  FMUL.FTZ R75, R75, R173.reuse ;  /* 0x000000ad4b4b7220 */ /* 0x080fe20000410000 */
[----:B------:R-:W-:Y:S02]  /*8ca0*/  @!P2 IMAD R158, R158, 0x40, R17 ;  /* 0x000000409e9ea824 */ /* 0x000fe400078e0211 */
[----:B------:R-:W-:Y:S01]  /*8cb0*/  FADD.FTZ R3, R172, R3 ;  /* 0x00000003ac037221 */ /* 0x000fe20000010000 */
[----:B------:R-:W-:Y:S01]  /*8cc0*/  FMUL.FTZ R78, R78, R173 ;  /* 0x000000ad4e4e7220 */ /* 0x000fe20000410000 */
[----:B------:R-:W-:Y:S01]  /*8cd0*/  MUFU.EX2 R4, R163 ;  /* 0x000000a300047308 */ /* 0x000fe20000000800 */
[----:B-1----:R-:W-:Y:S01]  /*8ce0*/  FADD.FTZ R156, R155, R156 ;  /* 0x0000009c9b9c7221 */ /* 0x002fe20000010000 */
[----:B------:R-:W-:Y:S01]  /*8cf0*/  @!P2 LEA R158, R158, UR41, 0x2 ;  /* 0x000000299e9eac11 */ /* 0x000fe2000f8e10ff */
[----:B------:R-:W-:Y:S01]  /*8d00*/  FADD.FTZ R3, R174, R3 ;  /* 0x00000003ae037221 */ /* 0x000fe20000010000 */
[C---:B------:R-:W-:Y:S01]  /*8d10*/  F2FP.BF16.F32.PACK_AB R155, R159.reuse, R155 ;  /* 0x0000009b9f9b723e */ /* 0x040fe200000010ff */
[----:B------:R-:W-:Y:S01]  /*8d20*/  FADD.FTZ R12, R159, R156 ;  /* 0x0000009c9f0c7221 */ /* 0x000fe20000010000 */
[----:B------:R-:W-:Y:S01]  /*8d30*/  F2FP.BF16.F32.PACK_AB R156, R14, R13 ;  /* 0x0000000d0e9c723e */ /* 0x000fe200000010ff */
[----:B------:R-:W-:Y:S01]  /*8d40*/  @!P2 STS [R158+0x38400], R10 ;  /* 0x0384000a9e00a388 */ /* 0x000fe20000000800 */
[----:B------:R-:W0:Y:S01]  /*8d50*/  MUFU.EX2 R175, R165 ;  /* 0x000000a500af7308 */ /* 0x000e220000000800 */
[----:B------:R-:W-:Y:S01]  /*8d60*/  FADD.FTZ R3, R177, R3 ;  /* 0x00000003b1037221 */ /* 0x000fe20000010000 */
[-C--:B------:R-:W-:Y:S01]  /*8d70*/  FMUL.FTZ R79, R79, R173.reuse ;  /* 0x000000ad4f4f7220 */ /* 0x080fe20000410000 */
[----:B------:R1:W-:Y:S01]  /*8d80*/  @!P2 STS [R158+0x38420], R173 ;  /* 0x038420ad9e00a388 */ /* 0x0003e20000000800 */
[-C--:B------:R-:W-:Y:S01]  /*8d90*/  FMUL.FTZ R82, R82, R173.reuse ;  /* 0x000000ad52527220 */ /* 0x080fe20000410000 */
[----:B------:R-:W-:Y:S01]  /*8da0*/  FADD.FTZ R3, R161, R3 ;  /* 0x00000003a1037221 */ /* 0x000fe20000010000 */
[-C--:B------:R-:W-:Y:S01]  /*8db0*/  FMUL.FTZ R83, R83, R173.reuse ;  /* 0x000000ad53537220 */ /* 0x080fe20000410000 */
[----:B------:R-:W-:Y:S01]  /*8dc0*/  BAR.SYNC.DEFER_BLOCKING 0xf, 0x100 ;  /* 0x03c4000000007b1d */ /* 0x000fe20000010000 */
[-C--:B------:R-:W-:Y:S01]  /*8dd0*/  FMUL.FTZ R86, R86, R173.reuse ;  /* 0x000000ad56567220 */ /* 0x080fe20000410000 */
[----:B------:R-:W-:Y:S01]  /*8de0*/  FADD.FTZ R3, R157, R3 ;  /* 0x000000039d037221 */ /* 0x000fe20000010000 */
[-C--:B------:R-:W-:Y:S01]  /*8df0*/  FMUL.FTZ R87, R87, R173.reuse ;  /* 0x000000ad57577220 */ /* 0x080fe20000410000 */
[-C--:B------:R-:W-:Y:S01]  /*8e00*/  FMUL.FTZ R90, R90, R173.reuse ;  /* 0x000000ad5a5a7220 */ /* 0x080fe20000410000 */
[----:B------:R-:W-:Y:S01]  /*8e10*/  FMUL.FTZ R91, R91, R173 ;  /* 0x000000ad5b5b7220 */ /* 0x000fe20000410000 */
[----:B------:R-:W-:Y:S01]  /*8e20*/  MUFU.EX2 R11, R11 ;  /* 0x0000000b000b7308 */ /* 0x000fe20000000800 */
[----:B-1----:R-:W-:Y:S01]  /*8e30*/  F2FP.BF16.F32.PACK_AB R158, R20, R15 ;  /* 0x0000000f149e723e */ /* 0x002fe200000010ff */
[-C--:B------:R-:W-:Y:S01]  /*8e40*/  FMUL.FTZ R94, R94, R173.reuse ;  /* 0x000000ad5e5e7220 */ /* 0x080fe20000410000 */
[----:B------:R-:W-:Y:S01]  /*8e50*/  FMUL.FTZ R95, R95, R173 ;  /* 0x000000ad5f5f7220 */ /* 0x000fe20000410000 */
[----:B0-----:R-:W-:Y:S01]  /*8e60*/  F2FP.BF16.F32.PACK_AB R159, R176, R175 ;  /* 0x000000afb09f723e */ /* 0x001fe200000010ff */
        /* <DEDUP_REMOVED lines=10> */
[----:B------:R-:W-:Y:S01]  /*8f10*/  FMUL.FTZ R115, R115, R173 ;  /* 0x000000ad73737220 */ /* 0x000fe20000410000 */
[----:B------:R-:W-:Y:S01]  /*8f20*/  MUFU.EX2 R13, R167 ;  /* 0x000000a7000d7308 */ /* 0x000fe20000000800 */
[----:B0-----:R-:W-:Y:S01]  /*8f30*/  F2FP.BF16.F32.PACK_AB R166, R157, R161 ;  /* 0x000000a19da6723e */ /* 0x001fe200000010ff */
[----:B------:R-:W-:Y:S01]  /*8f40*/  FMUL.FTZ R118, R118, R173 ;  /* 0x000000ad76767220 */ /* 0x000fe20000410000 */
[----:B------:R-:W-:Y:S01]  /*8f50*/  F2FP.BF16.F32.PACK_AB R157, R4, R9 ;  /* 0x00000009049d723e */ /* 0x000fe200000010ff */
[-C--:B------:R-:W-:Y:S01]  /*8f60*/  FMUL.FTZ R119, R119, R173.reuse ;  /* 0x000000ad77777220 */ /* 0x080fe20000410000 */
[-C--:B------:R-:W-:Y:S01]  /*8f70*/  FMUL.FTZ R122, R122, R173.reuse ;  /* 0x000000ad7a7a7220 */ /* 0x080fe20000410000 */
[-C--:B------:R-:W-:Y:S01]  /*8f80*/  FMUL.FTZ R123, R123, R173.reuse ;  /* 0x000000ad7b7b7220 */ /* 0x080fe20000410000 */
[----:B------:R-:W-:Y:S01]  /*8f90*/  FMUL.FTZ R126, R126, R173 ;  /* 0x000000ad7e7e7220 */ /* 0x000fe20000410000 */
[----:B------:R-:W0:Y:S01]  /*8fa0*/  MUFU.EX2 R168, R168 ;  /* 0x000000a800a87308 */ /* 0x000e220000000800 */
[----:B-1----:R-:W-:Y:S01]  /*8fb0*/  F2FP.BF16.F32.PACK_AB R161, R178, R11 ;  /* 0x0000000bb2a1723e */ /* 0x002fe200000010ff */
        /* <DEDUP_REMOVED lines=13> */
[----:B------:R-:W-:Y:S01]  /*9090*/  FMUL.FTZ R151, R151, R173 ;  /* 0x000000ad97977220 */ /* 0x000fe20000410000 */
[----:B------:R-:W1:Y:S01]  /*90a0*/  MUFU.EX2 R170, R170 ;  /* 0x000000aa00aa7308 */ /* 0x000e620000000800 */
[----:B0-----:R-:W-:Y:S01]  /*90b0*/  F2FP.BF16.F32.PACK_AB R163, R168, R13 ;  /* 0x0000000da8a3723e */ /* 0x001fe200000010ff */
[----:B------:R0:W-:Y:S01]  /*90c0*/  STSM.16.M88.4 [R184+0x36400], R152 ;  /* 0x03640098b8007844 */ /* 0x0001e20000000200 */
[----:B------:R-:W-:-:S03]  /*90d0*/  FADD.FTZ R12, R9, R12 ;  /* 0x0000000c090c7221 */ /* 0x000fc60000010000 */
[----:B------:R0:W-:Y:S01]  /*90e0*/  STSM.16.M88.4 [R187], R156 ;  /* 0x0000009cbb007844 */ /* 0x0001e20000000200 */
[----:B------:R-:W-:Y:S01]  /*90f0*/  FADD.FTZ R12, R4, R12 ;  /* 0x0000000c040c7221 */ /* 0x000fe20000010000 */
[----:B------:R-:W-:Y:S02]  /*9100*/  MUFU.EX2 R171, R171 ;  /* 0x000000ab00ab7308 */ /* 0x000fe40000000800 */
[----:B------:R0:W-:Y:S01]  /*9110*/  STSM.16.M88.4 [R185], R160 ;  /* 0x000000a0b9007844 */ /* 0x0001e20000000200 */
[----:B------:R-:W-:-:S04]  /*9120*/  FADD.FTZ R12, R175, R12 ;  /* 0x0000000caf0c7221 */ /* 0x000fc80000010000 */
[----:B------:R-:W-:Y:S01]  /*9130*/  FADD.FTZ R12, R176, R12 ;  /* 0x0000000cb00c7221 */ /* 0x000fe20000010000 */
[----:B------:R-:W2:Y:S01]  /*9140*/  MUFU.EX2 R8, R8 ;  /* 0x0000000800087308 */ /* 0x000ea20000000800 */
[----:B-1----:R-:W-:Y:S02]  /*9150*/  F2FP.BF16.F32.PACK_AB R165, R170, R169 ;  /* 0x000000a9aaa5723e */ /* 0x002fe400000010ff */
[----:B------:R-:W-:-:S04]  /*9160*/  FADD.FTZ R12, R11, R12 ;  /* 0x0000000c0b0c7221 */ /* 0x000fc80000010000 */
[----:B------:R-:W-:-:S04]  /*9170*/  FADD.FTZ R12, R178, R12 ;  /* 0x0000000cb20c7221 */ /* 0x000fc80000010000 */
[----:B------:R-:W-:-:S04]  /*9180*/  FADD.FTZ R12, R13, R12 ;  /* 0x0000000c0d0c7221 */ /* 0x000fc80000010000 */
[----:B------:R-:W-:Y:S01]  /*9190*/  FADD.FTZ R12, R168, R12 ;  /* 0x0000000ca80c7221 */ /* 0x000fe20000010000 */
[----:B--2---:R-:W-:-:S03]  /*91a0*/  F2FP.BF16.F32.PACK_AB R167, R8, R171 ;  /* 0x000000ab08a7723e */ /* 0x004fc600000010ff */
[----:B------:R-:W-:Y:S02]  /*91b0*/  FADD.FTZ R169, R169, R12 ;  /* 0x0000000ca9a97221 */ /* 0x000fe40000010000 */
[----:B------:R0:W-:Y:S01]  /*91c0*/  STSM.16.M88.4 [R186], R164 ;  /* 0x000000a4ba007844 */ /* 0x0001e20000000200 */
[----:B------:R-:W-:Y:S01]  /*91d0*/  WARPGROUP.ARRIVE ;  /* 0x00000000000079c5 */ /* 0x000fe20000000000 */
[----:B------:R-:W-:-:S04]  /*91e0*/  FADD.FTZ R170, R170, R169 ;  /* 0x000000a9aaaa7221 */ /* 0x000fc80000010000 */
[----:B------:R-:W-:Y:S01]  /*91f0*/  FADD.FTZ R171, R171, R170 ;  /* 0x000000aaabab7221 */ /* 0x000fe20000010000 */
[----:B------:R-:W-:Y:S01]  /*9200*/  HGMMA.64x256x16.F32.BF16 R24, R152, gdesc[UR8].tnspB, R24, gsb0 ;  /* 0x43e0000898187df0 */ /* 0x000fe20008001818 */
[----:B------:R-:W-:Y:S02]  /*9210*/  UMOV UR11, 0x40000040 ;  /* 0x40000040000b7882 */ /* 0x000fe40000000000 */
[----:B------:R-:W-:Y:S01]  /*9220*/  FADD.FTZ R4, R8, R171 ;  /* 0x000000ab08047221 */ /* 0x000fe20000010000 */
[----:B------:R-:W-:Y:S02]  /*9230*/  WARPGROUP.DEPBAR.LE gsb0, 0x0 ;  /* 0x00008000000079c5 */ /* 0x000fe40000010000 */
[----:B------:R-:W-:-:S15]  /*9240*/  WARPGROUP.ARRIVE ;  /* 0x00000000000079c5 */ /* 0x000fde0000000000 */
[----:B------:R-:W-:-:S07]  /*9250*/  NOP ;  /* 0x0000000000007918 */ /* 0x000fce0000000000 */
        /* <DEDUP_REMOVED lines=18> */
[----:B-1----:R-:W1:Y:S02]  /*9380*/  FENCE.VIEW.ASYNC.S ;  /* 0x00000000000073c6 */ /* 0x002e640000000000 */
[----:B-1----:R-:W-:Y:S01]  /*9390*/  NOP ;  /* 0x0000000000007918 */ /* 0x002fe20000000000 */
[----:B------:R-:W-:Y:S06]  /*93a0*/  BAR.ARV 0xe, 0x100 ;  /* 0x0384000000007b1d */ /* 0x000fec0000002000 */
[----:B0-----:R-:W-:Y:S05]  /*93b0*/  @!P0 BRA `(.L_x_4233) ;  /* 0x0000000000048947 */ /* 0x001fea0003800000 */
[----:B------:R-:W-:Y:S01]  /*93c0*/  BPT.TRAP 0x1 ;  /* 0x000000040000795c */ /* 0x000fe20000300000 */
.L_x_4233:
[----:B------:R-:W-:Y:S01]  /*93d0*/  UIADD3 UR5, UR5, 0x38860, URZ ;  /* 0x0003886005057890 */ /* 0x000fe2000fffe03f */
[----:B------:R-:W-:Y:S01]  /*93e0*/  IMAD.MOV.U32 R8, RZ, RZ, R7 ;  /* 0x000000ffff087224 */ /* 0x000fe200078e0007 */
[----:B------:R-:W-:Y:S01]  /*93f0*/  UMOV UR7, UR36 ;  /* 0x0000002400077c82 */ /* 0x000fe20008000000 */
[----:B------:R-:W-:Y:S01]  /*9400*/  IMAD.MOV.U32 R9, RZ, RZ, R6 ;  /* 0x000000ffff097224 */ /* 0x000fe200078e0006 */
[----:B------:R-:W-:-:S09]  /*9410*/  UPRMT UR5, UR40, 0x654, UR5 ;  /* 0x0000065428057896 */ /* 0x000fd20008000005 */
[----:B------:R-:W-:Y:S01]  /*9420*/  SYNCS.ARRIVE.TRANS64.RED.A1T0 RZ, [UR5], RZ ;  /* 0x000000ffffff79a7 */ /* 0x000fe20008100405 */
[----:B------:R-:W-:Y:S05]  /*9430*/  @P1 BRA `(.L_x_4234) ;  /* 0xffffffd000881947 */ /* 0x000fea000383ffff */
.L_x_4223:
[----:B------:R-:W0:Y:S01]  /*9440*/  SHFL.BFLY PT, R0, R3, 0x2, 0x1f ;  /* 0x0c401f0003007f89 */ /* 0x000e2200000e0000 */
[----:B------:R-:W-:Y:S01]  /*9450*/  IMAD.MOV.U32 R152, RZ, RZ, -0x800000 ;  /* 0xff800000ff987424 */ /* 0x000fe200078e00ff */
[----:B------:R-:W-:Y:S02]  /*9460*/  UIADD3 UR37, UR37, 0x1, URZ ;  /* 0x0000000125257890 */ /* 0x000fe4000fffe03f */
[----:B------:R-:W1:Y:S01]  /*9470*/  SHFL.BFLY PT, R5, R4, 0x2, 0x1f ;  /* 0x0c401f0004057f89 */ /* 0x000e6200000e0000 */
[----:B------:R-:W-:Y:S08]  /*9480*/  BAR.ARV 0x8, 0x100 ;  /* 0x0204000000007b1d */ /* 0x000ff00000002000 */
[----:B------:R-:W-:Y:S01]  /*9490*/  BAR.SYNC.DEFER_BLOCKING 0xf, 0x100 ;  /* 0x03c4000000007b1d */ /* 0x000fe20000010000 */
[----:B0-----:R-:W-:Y:S01]  /*94a0*/  FADD.FTZ R9, R0, R3 ;  /* 0x0000000300097221 */ /* 0x001fe20000010000 */
[----:B------:R-:W-:-:S02]  /*94b0*/  IMAD.MOV.U32 R3, RZ, RZ, -0x800000 ;  /* 0xff800000ff037424 */ /* 0x000fc400078e00ff */
[----:B-1----:R-:W-:Y:S02]  /*94c0*/  FADD.FTZ R10, R5, R4 ;  /* 0x00000004050a7221 */ /* 0x002fe40000010000 */
[----:B------:R-:W0:Y:S01]  /*94d0*/  SHFL.BFLY PT, R0, R9, 0x1, 0x1f ;  /* 0x0c201f0009007f89 */ /* 0x000e2200000e0000 */
[----:B------:R-:W-:-:S03]  /*94e0*/  IMAD.MOV.U32 R4, RZ, RZ, RZ ;  /* 0x000000ffff047224 */ /* 0x000fc600078e00ff */
[----:B------:R-:W1:Y:S01]  /*94f0*/  SHFL.BFLY PT, R11, R10, 0x1, 0x1f ;  /* 0x0c201f000a0b7f89 */ /* 0x000e6200000e0000 */
[----:B0-----:R-:W-:Y:S01]  /*9500*/  FADD.FTZ R5, R9, R0 ;  /* 0x0000000009057221 */ /* 0x001fe20000010000 */
[----:B------:R-:W-:Y:S02]  /*9510*/  IMAD.U32 R9, RZ, RZ, UR18 ;  /* 0x00000012ff097e24 */ /* 0x000fe4000f8e00ff */
[----:B-1----:R-:W-:Y:S02]  /*9520*/  FADD.FTZ R8, R10, R11 ;  /* 0x0000000b0a087221 */ /* 0x002fe40000010000 */
[----:B------:R-:W-:Y:S01]  /*9530*/  FSETP.NE.FTZ.AND P0, PT, R5, RZ, PT ;  /* 0x000000ff0500720b */ /* 0x000fe20003f15000 */
[----:B------:R-:W-:Y:S02]  /*9540*/  IMAD.U32 R11, RZ, RZ, UR18 ;  /* 0x00000012ff0b7e24 */ /* 0x000fe4000f8e00ff */
[----:B------:R-:W-:-:S10]  /*9550*/  FSETP.NE.FTZ.AND P1, PT, R8, RZ, PT ;  /* 0x000000ff0800720b */ /* 0x000fd40003f35000 */
[----:B------:R-:W0:Y:S01]  /*9560*/  @P0 MUFU.LG2 R12, R5 ;  /* 0x00000005000c0308 */ /* 0x000e220000000c00 */
[----:B------:R-:W-:Y:S02]  /*9570*/  @P0 FMUL.FTZ R11, R11, 0.69314718246459960938 ;  /* 0x3f3172180b0b0820 */ /* 0x000fe40000410000 */
[----:B------:R-:W-:-:S05]  /*9580*/  @P1 FMUL.FTZ R9, R9, 0.69314718246459960938 ;  /* 0x3f31721809091820 */ /* 0x000fca0000410000 */
[----:B------:R-:W1:Y:S08]  /*9590*/  @P1 MUFU.LG2 R0, R8 ;  /* 0x0000000800001308 */ /* 0x000e700000000c00 */
[----:B------:R-:W2:Y:S01]  /*95a0*/  @P0 MUFU.RCP R4, R5 ;  /* 0x0000000500040308 */ /* 0x000ea20000001000 */
[----:B0-----:R-:W-:-:S04]  /*95b0*/  @P0 FMUL.FTZ R12, R12, 0.69314718246459960938 ;  /* 0x3f3172180c0c0820 */ /* 0x001fc80000410000 */
[----:B------:R-:W-:Y:S01]  /*95c0*/  @P0 FFMA.FTZ R3, R11, R6, R12 ;  /* 0x000000060b030223 */ /* 0x000fe2000001000c */
[----:B------:R-:W-:Y:S01]  /*95d0*/  ISETP.NE.AND P0, PT, R19, RZ, PT ;  /* 0x000000ff1300720c */ /* 0x000fe20003f05270 */
[----:B------:R-:W-:Y:S01]  /*95e0*/  IMAD.U32 R6, RZ, RZ, UR36 ;  /* 0x00000024ff067e24 */ /* 0x000fe2000f8e00ff */
[----:B------:R-:W-:Y:S01]  /*95f0*/  UIADD3 UR36, UR36, 0x1, URZ ;  /* 0x0000000124247890 */ /* 0x000fe2000fffe03f */
[----:B-1----:R-:W-:-:S03]  /*9600*/  @P1 FMUL.FTZ R0, R0, 0.69314718246459960938 ;  /* 0x3f31721800001820 */ /* 0x002fc60000410000 */
[----:B------:R-:W-:Y:S01]  /*9610*/  UISETP.NE.AND UP0, UPT, UR36, 0x2, UPT ;  /* 0x000000022400788c */ /* 0x000fe2000bf05270 */
[----:B------:R-:W-:Y:S01]  /*9620*/  @P1 FFMA.FTZ R152, R9, R7, R0 ;  /* 0x0000000709981223 */ /* 0x000fe20000010000 */
[----:B------:R-:W-:Y:S02]  /*9630*/  IMAD.MOV.U32 R0, RZ, RZ, RZ ;  /* 0x000000ffff007224 */ /* 0x000fe400078e00ff */
[----:B------:R-:W-:Y:S01]  /*9640*/  USEL UR4, URZ, 0x1, UP0 ;  /* 0x000000013f047887 */ /* 0x000fe20008000000 */
[-C--:B--2---:R-:W-:Y:S01]  /*9650*/  FMUL.FTZ R24, R24, R4.reuse ;  /* 0x0000000418187220 */ /* 0x084fe20000410000 */
[-C--:B------:R-:W-:Y:S01]  /*9660*/  FMUL.FTZ R25, R25, R4.reuse ;  /* 0x0000000419197220 */ /* 0x080fe20000410000 */
[----:B------:R-:W-:Y:S01]  /*9670*/  @!P0 IMAD R6, R6, 0x40, R17 ;  /* 0x0000004006068824 */ /* 0x000fe200078e0211 */
[----:B------:R-:W0:Y:S01]  /*9680*/  @P1 MUFU.RCP R0, R8 ;  /* 0x0000000800001308 */ /* 0x000e220000001000 */
[-C--:B------:R-:W-:Y:S01]  /*9690*/  FMUL.FTZ R28, R28, R4.reuse ;  /* 0x000000041c1c7220 */ /* 0x080fe20000410000 */
[-C--:B------:R-:W-:Y:S01]  /*96a0*/  FMUL.FTZ R29, R29, R4.reuse ;  /* 0x000000041d1d7220 */ /* 0x080fe20000410000 */
[-C--:B------:R-:W-:Y:S01]  /*96b0*/  FMUL.FTZ R32, R32, R4.reuse ;  /* 0x0000000420207220 */ /* 0x080fe20000410000 */
[----:B------:R-:W-:Y:S01]  /*96c0*/  @!P0 LEA R7, R6, UR41, 0x2 ;  /* 0x0000002906078c11 */ /* 0x000fe2000f8e10ff */
[-C--:B------:R-:W-:Y:S01]  /*96d0*/  FMUL.FTZ R33, R33, R4.reuse ;  /* 0x0000000421217220 */ /* 0x080fe20000410000 */
        /* <DEDUP_REMOVED lines=11> */
[----:B0-----:R1:W-:Y:S01]  /*9790*/  @!P0 STS [R7+0x38420], R0 ;  /* 0x0384200007008388 */ /* 0x0013e20000000800 */
        /* <DEDUP_REMOVED lines=113> */
[----:B------:R-:W-:Y:S01]  /*9eb0*/  LOP3.LUT R2, R2, UR4, RZ, 0x3c, !PT ;  /* 0x0000000402027c12 */ /* 0x000fe2000f8e3cff */
[----:B------:R-:W-:Y:S01]  /*9ec0*/  USEL UR36, UR36, URZ, UP0 ;  /* 0x0000003f24247287 */ /* 0x000fe20008000000 */
[----:B-1----:R-:W-:Y:S11]  /*9ed0*/  BAR.ARV 0xe, 0x100 ;  /* 0x0384000000007b1d */ /* 0x002ff60000002000 */
.L_x_4204:
[----:B------:R-:W0:Y:S08]  /*9ee0*/  S2UR UR40, SR_CgaCtaId ;  /* 0x00000000002879c3 */ /* 0x000e300000008800 */
[----:B------:R-:W-:Y:S06]  /*9ef0*/  BAR.SYNC.DEFER_BLOCKING 0x5, 0x180 ;  /* 0x0146000000007b1d */ /* 0x000fec0000010000 */
[----:B------:R-:W-:Y:S01]  /*9f00*/  UMOV UR41, 0x400 ;  /* 0x0000040000297882 */ /* 0x000fe20000000000 */
[----:B------:R-:W-:Y:S01]  /*9f10*/  BSSY B0, `(.L_x_4235) ;  /* 0x000048a000007945 */ /* 0x000fe20003800000 */
[----:B0-----:R-:W-:-:S09]  /*9f20*/  ULEA UR41, UR40, UR41, 0x18 ;  /* 0x0000002928297291 */ /* 0x001fd2000f8ec03f */
[----:B------:R-:W0:Y:S02]  /*9f30*/  LDS.128 R4, [UR41+0x388d0] ;  /* 0x0388d029ff047984 */ /* 0x000e240008000c00 */
[----:B0-----:R-:W-:Y:S02]  /*9f40*/  R2UR UR4, R5 ;  /* 0x00000000050472ca */ /* 0x001fe400000e0000 */
[----:B------:R-:W-:Y:S01]  /*9f50*/  R2UR UR5, R7 ;  /* 0x00000000070572ca */ /* 0x000fe200000e0000 */
[----:B------:R-:W-:Y:S06]  /*9f60*/  BAR.ARV 0x4, 0x180 ;  /* 0x0106000000007b1d */ /* 0x000fec0000002000 */
[----:B------:R-:W-:Y:S08]  /*9f70*/  @P0 BRA `(.L_x_4236) ;  /* 0x0000003800440947 */ /* 0x000ff00003800000 */
[----:B------:R-:W2:Y:S01]  /*9f80*/  LDL R0, [R1+0x30] ;  /* 0x0000300001007983 */ /* 0x000ea20000100800 */
[----:B------:R-:W0:Y:S01]  /*9f90*/  S2UR UR8, SR_SWINHI ;  /* 0x00000000000879c3 */ /* 0x000e220000002f00 */
[----:B------:R-:W-:Y:S01]  /*9fa0*/  F2FP.BF16.F32.PACK_AB R23, R71, R70 ;  /* 0x000000464717723e */ /* 0x000fe200000010ff */
[----:B------:R-:W-:Y:S01]  /*9fb0*/  UMOV UR6, UR41 ;  /* 0x0000002900067c82 */ /* 0x000fe20008000000 */
[----:B0-----:R-:W-:Y:S01]  /*9fc0*/  UMOV UR7, UR8 ;  /* 0x0000000800077c82 */ /* 0x001fe20008000000 */
[----:B------:R-:W-:Y:S02]  /*9fd0*/  IMAD.U32 R4, RZ, RZ, UR6 ;  /* 0x00000006ff047e24 */ /* 0x000fe4000f8e00ff */
[----:B------:R-:W-:Y:S01]  /*9fe0*/  IMAD.U32 R5, RZ, RZ, UR7 ;  /* 0x00000007ff057e24 */ /* 0x000fe2000f8e00ff */
[----:B------:R-:W-:Y:S01]  /*9ff0*/  ULDC.64 UR6, c[0x0][0xd08] ;  /* 0x0003420000067ab9 */ /* 0x000fe20000000a00 */
[----:B------:R-:W-:Y:S01]  /*a000*/  BAR.SYNC.DEFER_BLOCKING 0x1, 0x100 ;  /* 0x0044000000007b1d */ /* 0x000fe20000010000 */
[----:B--2---:R-:W-:-:S03]  /*a010*/  IMAD.WIDE R20, R0, 0x2, R4 ;  /* 0x0000000200147825 */ /* 0x004fc600078e0204 */
[C---:B------:R-:W-:Y:S02]  /*a020*/  IADD3 R9, P6, R20.reuse, 0x6060, RZ ;  /* 0x0000606014097810 */ /* 0x040fe40007fde0ff */
[C---:B------:R-:W-:Y:S02]  /*a030*/  IADD3 R12, P1, R20.reuse, 0x6020, RZ ;  /* 0x00006020140c7810 */ /* 0x040fe40007f3e0ff */
[----:B------:R-:W-:Y:S02]  /*a040*/  LOP3.LUT R8, R9, 0x380, RZ, 0xc0, !PT ;  /* 0x0000038009087812 */ /* 0x000fe400078ec0ff */
[----:B------:R-:W-:Y:S02]  /*a050*/  IADD3 R10, P0, R20, 0x6040, RZ ;  /* 0x00006040140a7810 */ /* 0x000fe40007f1e0ff */
[----:B------:R-:W-:Y:S02]  /*a060*/  SHF.R.U64 R8, R8, 0x3, RZ ;  /* 0x0000000308087819 */ /* 0x000fe400000012ff */
[----:B------:R-:W-:-:S02]  /*a070*/  LOP3.LUT R13, R12, 0x380, RZ, 0xc0, !PT ;  /* 0x000003800c0d7812 */ /* 0x000fc400078ec0ff */
[----:B------:R-:W-:Y:S01]  /*a080*/  LOP3.LUT R8, R8, R9, RZ, 0x3c, !PT ;  /* 0x0000000908087212 */ /* 0x000fe200078e3cff */
[----:B------:R-:W-:Y:S01]  /*a090*/  IMAD.X R9, RZ, RZ, R21, P6 ;  /* 0x000000ffff097224 */ /* 0x000fe200030e0615 */
[----:B------:R-:W-:Y:S02]  /*a0a0*/  LOP3.LUT R11, R10, 0x380, RZ, 0xc0, !PT ;  /* 0x000003800a0b7812 */ /* 0x000fe400078ec0ff */
[----:B------:R-:W-:Y:S02]  /*a0b0*/  LOP3.LUT R0, R20, 0x380, RZ, 0xc0, !PT ;  /* 0x0000038014007812 */ /* 0x000fe400078ec0ff */
[----:B------:R-:W-:Y:S02]  /*a0c0*/  SHF.R.U64 R13, R13, 0x3, RZ ;  /* 0x000000030d0d7819 */ /* 0x000fe400000012ff */
[----:B------:R-:W-:Y:S02]  /*a0d0*/  SHF.R.U64 R11, R11, 0x3, RZ ;  /* 0x000000030b0b7819 */ /* 0x000fe400000012ff */
[----:B------:R-:W-:-:S02]  /*a0e0*/  SHF.R.U64 R0, R0, 0x3, RZ ;  /* 0x0000000300007819 */ /* 0x000fc400000012ff */
[----:B------:R-:W-:Y:S01]  /*a0f0*/  LOP3.LUT R12, R13, R12, RZ, 0x3c, !PT ;  /* 0x0000000c0d0c7212 */ /* 0x000fe200078e3cff */
[--C-:B------:R-:W-:Y:S01]  /*a100*/  IMAD.X R13, RZ, RZ, R21.reuse, P1 ;  /* 0x000000ffff0d7224 */ /* 0x100fe200008e0615 */
[----:B------:R-:W-:Y:S01]  /*a110*/  MOV R165, R8 ;  /* 0x0000000800a57202 */ /* 0x000fe20000000f00 */
[--C-:B------:R-:W-:Y:S01]  /*a120*/  IMAD.MOV.U32 R9, RZ, RZ, R21.reuse ;  /* 0x000000ffff097224 */ /* 0x100fe200078e0015 */
[----:B------:R-:W-:Y:S01]  /*a130*/  LOP3.LUT R10, R11, R10, RZ, 0x3c, !PT ;  /* 0x0000000a0b0a7212 */ /* 0x000fe200078e3cff */
[----:B------:R-:W-:Y:S01]  /*a140*/  IMAD.X R11, RZ, RZ, R21, P0 ;  /* 0x000000ffff0b7224 */ /* 0x000fe200000e0615 */
[----:B------:R-:W-:Y:S02]  /*a150*/  LOP3.LUT R8, R0, R20, RZ, 0x3c, !PT ;  /* 0x0000001400087212 */ /* 0x000fe400078e3cff */
[----:B------:R-:W-:Y:S02]  /*a160*/  IADD3 R162, P0, R20, 0x2060, RZ ;  /* 0x0000206014a27810 */ /* 0x000fe40007f1e0ff */
[----:B------:R-:W-:-:S02]  /*a170*/  MOV R153, R12 ;  /* 0x0000000c00997202 */ /* 0x000fc40000000f00 */
[----:B------:R-:W-:Y:S02]  /*a180*/  MOV R12, R8 ;  /* 0x00000008000c7202 */ /* 0x000fe40000000f00 */
[----:B------:R-:W0:Y:S01]  /*a190*/  LDC R9, c[0x0][0xbd4] ;  /* 0x0002f500ff097b82 */ /* 0x000e220000000800 */
[----:B------:R-:W-:Y:S02]  /*a1a0*/  LOP3.LUT R163, R162, 0x380, RZ, 0xc0, !PT ;  /* 0x00000380a2a37812 */ /* 0x000fe400078ec0ff */
[----:B------:R-:W-:Y:S02]  /*a1b0*/  ISETP.NE.AND P1, PT, R22, RZ, PT ;  /* 0x000000ff1600720c */ /* 0x000fe40003f25270 */
[----:B------:R-:W-:Y:S02]  /*a1c0*/  SHF.R.U64 R163, R163, 0x3, RZ ;  /* 0x00000003a3a37819 */ /* 0x000fe400000012ff */
[C---:B------:R-:W-:Y:S02]  /*a1d0*/  IADD3 R154, P3, R20.reuse, 0x4060, RZ ;  /* 0x00004060149a7810 */ /* 0x040fe40007f7e0ff */
[----:B------:R-:W-:Y:S01]  /*a1e0*/  LOP3.LUT R162, R163, R162, RZ, 0x3c, !PT ;  /* 0x000000a2a3a27212 */ /* 0x000fe200078e3cff */
[----:B------:R-:W-:Y:S01]  /*a1f0*/  IMAD.X R163, RZ, RZ, R21, P0 ;  /* 0x000000ffffa37224 */ /* 0x000fe200000e0615 */
[----:B------:R-:W-:-:S02]  /*a200*/  IADD3 R8, P0, R20, 0x2040, RZ ;  /* 0x0000204014087810 */ /* 0x000fc40007f1e0ff */
[----:B------:R-:W-:Y:S02]  /*a210*/  LOP3.LUT R155, R154, 0x380, RZ, 0xc0, !PT ;  /* 0x000003809a9b7812 */ /* 0x000fe400078ec0ff */
[----:B------:R-:W-:Y:S02]  /*a220*/  LOP3.LUT R0, R8, 0x380, RZ, 0xc0, !PT ;  /* 0x0000038008007812 */ /* 0x000fe400078ec0ff */
[----:B------:R-:W-:Y:S02]  /*a230*/  SHF.R.U64 R155, R155, 0x3, RZ ;  /* 0x000000039b9b7819 */ /* 0x000fe400000012ff */
[----:B------:R-:W-:Y:S02]  /*a240*/  SHF.R.U64 R0, R0, 0x3, RZ ;  /* 0x0000000300007819 */ /* 0x000fe400000012ff */
[----:B------:R-:W-:Y:S01]  /*a250*/  LOP3.LUT R154, R155, R154, RZ, 0x3c, !PT ;  /* 0x0000009a9b9a7212 */ /* 0x000fe200078e3cff */
[----:B------:R-:W-:Y:S01]  /*a260*/  IMAD.X R155, RZ, RZ, R21, P3 ;  /* 0x000000ffff9b7224 */ /* 0x000fe200018e0615 */
[----:B------:R-:W-:-:S02]  /*a270*/  LOP3.LUT R8, R0, R8, RZ, 0x3c, !PT ;  /* 0x0000000800087212 */ /* 0x000fc400078e3cff */
[----:B0-----:R-:W-:Y:S01]  /*a280*/  SEL R0, R22, R9, P1 ;  /* 0x0000000916007207 */ /* 0x001fe20000800000 */
[----:B------:R-:W-:Y:S01]  /*a290*/  IMAD.X R9, RZ, RZ, R21, P0 ;  /* 0x000000ffff097224 */ /* 0x000fe200000e0615 */
[----:B------:R-:W-:Y:S02]  /*a2a0*/  MOV R154, R154 ;  /* 0x0000009a009a7202 */ /* 0x000fe40000000f00 */
[----:B------:R-:W-:Y:S02]  /*a2b0*/  MOV R164, R10 ;  /* 0x0000000a00a47202 */ /* 0x000fe40000000f00 */
[----:B------:R-:W-:Y:S02]  /*a2c0*/  MOV R18, R8 ;  /* 0x0000000800127202 */ /* 0x000fe40000000f00 */
[----:B------:R-:W-:Y:S02]  /*a2d0*/  IADD3 R8, P0, R20, 0x2020, RZ ;  /* 0x0000202014087810 */ /* 0x000fe40007f1e0ff */
[----:B------:R-:W-:-:S02]  /*a2e0*/  F2FP.BF16.F32.PACK_AB R10, R29, R28 ;  /* 0x0000001c1d0a723e */ /* 0x000fc400000010ff */
[----:B------:R-:W-:Y:S02]  /*a2f0*/  LOP3.LUT R9, R8, 0x380, RZ, 0xc0, !PT ;  /* 0x0000038008097812 */ /* 0x000fe400078ec0ff */
[----:B------:R-:W-:Y:S02]  /*a300*/  F2FP.BF16.F32.PACK_AB R11, R31, R30 ;  /* 0x0000001e1f0b723e */ /* 0x000fe400000010ff */
[----:B------:R-:W-:Y:S02]  /*a310*/  SHF.R.U64 R9, R9, 0x3, RZ ;  /* 0x0000000309097819 */ /* 0x000fe400000012ff */
[----:B------:R-:W-:Y:S02]  /*a320*/  IADD3 R14, P2, R20, 0x6000, RZ ;  /* 0x00006000140e7810 */ /* 0x000fe40007f5e0ff */
[----:B------:R-:W-:Y:S01]  /*a330*/  LOP3.LUT R8, R9, R8, RZ, 0x3c, !PT ;  /* 0x0000000809087212 */ /* 0x000fe200078e3cff */
[----:B------:R-:W-:Y:S01]  /*a340*/  IMAD.X R9, RZ, RZ, R21, P0 ;  /* 0x000000ffff097224 */ /* 0x000fe200000e0615 */
[----:B------:R-:W-:-:S02]  /*a350*/  LOP3.LUT R15, R14, 0x380, RZ, 0xc0, !PT ;  /* 0x000003800e0f7812 */ /* 0x000fc400078ec0ff */
[----:B------:R-:W-:Y:S02]  /*a360*/  F2FP.BF16.F32.PACK_AB R13, R35, R34 ;  /* 0x00000022230d723e */ /* 0x000fe400000010ff */
[----:B------:R-:W-:Y:S02]  /*a370*/  MOV R155, R8 ;  /* 0x00000008009b7202 */ /* 0x000fe40000000f00 */
[----:B------:R-:W-:Y:S02]  /*a380*/  F2FP.BF16.F32.PACK_AB R8, R25, R24 ;  /* 0x000000181908723e */ /* 0x000fe400000010ff */
[----:B------:R-:W-:Y:S02]  /*a390*/  F2FP.BF16.F32.PACK_AB R9, R27, R26 ;  /* 0x0000001a1b09723e */ /* 0x000fe400000010ff */
[----:B------:R-:W-:Y:S02]  /*a3a0*/  SHF.R.U64 R15, R15, 0x3, RZ ;  /* 0x000000030f0f7819 */ /* 0x000fe400000012ff */
[C---:B------:R-:W-:Y:S01]  /*a3b0*/  IADD3 R156, P4, R20.reuse, 0x4040, RZ ;  /* 0x00004040149c7810 */ /* 0x040fe20007f9e0ff */
[----:B------:R0:W-:Y:S01]  /*a3c0*/  STSM.16.M88.4 [R12], R8 ;  /* 0x000000080c007844 */ /* 0x0001e20000000200 */
[----:B------:R-:W-:Y:S01]  /*a3d0*/  LOP3.LUT R14, R15, R14, RZ, 0x3c, !PT ;  /* 0x0000000e0f0e7212 */ /* 0x000fe200078e3cff */
[----:B------:R-:W-:Y:S01]  /*a3e0*/  IMAD.X R15, RZ, RZ, R21, P2 ;  /* 0x000000ffff0f7224 */ /* 0x000fe200010e0615 */
[----:B------:R-:W-:-:S02]  /*a3f0*/  IADD3 R158, P5, R20, 0x4020, RZ ;  /* 0x00004020149e7810 */ /* 0x000fc40007fbe0ff */
[----:B------:R-:W-:Y:S02]  /*a400*/  IADD3 R160, P6, R20, 0x4000, RZ ;  /* 0x0000400014a07810 */ /* 0x000fe40007fde0ff */
[----:B------:R-:W-:Y:S02]  /*a410*/  MOV R7, R14 ;  /* 0x0000000e00077202 */ /* 0x000fe40000000f00 */
[----:B------:R-:W-:Y:S02]  /*a420*/  F2FP.BF16.F32.PACK_AB R14, R37, R36 ;  /* 0x00000024250e723e */ /* 0x000fe400000010ff */
[----:B------:R-:W-:Y:S02]  /*a430*/  F2FP.BF16.F32.PACK_AB R15, R39, R38 ;  /* 0x00000026270f723e */ /* 0x000fe400000010ff */
[----:B------:R-:W-:Y:S02]  /*a440*/  LOP3.LUT R157, R156, 0x380, RZ, 0xc0, !PT ;  /* 0x000003809c9d7812 */ /* 0x000fe400078ec0ff */
[----:B------:R-:W-:-:S02]  /*a450*/  LOP3.LUT R159, R158, 0x380, RZ, 0xc0, !PT ;  /* 0x000003809e9f7812 */ /* 0x000fc400078ec0ff */
[----:B0-----:R-:W-:Y:S02]  /*a460*/  IADD3 R8, P0, R20, 0x20, RZ ;  /* 0x0000002014087810 */ /* 0x001fe40007f1e0ff */
[----:B------:R-:W-:Y:S02]  /*a470*/  F2FP.BF16.F32.PACK_AB R12, R33, R32 ;  /* 0x00000020210c723e */ /* 0x000fe400000010ff */
[----:B------:R-:W-:Y:S02]  /*a480*/  LOP3.LUT R9, R8, 0x380, RZ, 0xc0, !PT ;  /* 0x0000038008097812 */ /* 0x000fe400078ec0ff */
[----:B------:R-:W-:Y:S02]  /*a490*/  F2FP.BF16.F32.PACK_AB R10, R45, R44 ;  /* 0x0000002c2d0a723e */ /* 0x000fe400000010ff */
[----:B------:R-:W-:Y:S02]  /*a4a0*/  SHF.R.U64 R9, R9, 0x3, RZ ;  /* 0x0000000309097819 */ /* 0x000fe400000012ff */
[----:B------:R-:W-:-:S02]  /*a4b0*/  F2FP.BF16.F32.PACK_AB R11, R47, R46 ;  /* 0x0000002e2f0b723e */ /* 0x000fc400000010ff */
[----:B------:R-:W-:Y:S01]  /*a4c0*/  LOP3.LUT R8, R9, R8, RZ, 0x3c, !PT ;  /* 0x0000000809087212 */ /* 0x000fe200078e3cff */
[--C-:B------:R-:W-:Y:S01]  /*a4d0*/  IMAD.X R9, RZ, RZ, R21.reuse, P0 ;  /* 0x000000ffff097224 */ /* 0x100fe200000e0615 */
[----:B------:R-:W-:Y:S02]  /*a4e0*/  LOP3.LUT R161, R160, 0x380, RZ, 0xc0, !PT ;  /* 0x00000380a0a17812 */ /* 0x000fe400078ec0ff */
[----:B------:R-:W-:Y:S02]  /*a4f0*/  SHF.R.U64 R157, R157, 0x3, RZ ;  /* 0x000000039d9d7819 */ /* 0x000fe400000012ff */
[----:B------:R-:W-:Y:S02]  /*a500*/  MOV R8, R8 ;  /* 0x0000000800087202 */ /* 0x000fe40000000f00 */
[----:B------:R-:W-:Y:S02]  /*a510*/  SHF.R.U64 R159, R159, 0x3, RZ ;  /* 0x000000039f9f7819 */ /* 0x000fe400000012ff */
[----:B------:R-:W-:Y:S01]  /*a520*/  SHF.R.U64 R161, R161, 0x3, RZ ;  /* 0x00000003a1a17819 */ /* 0x000fe200000012ff */
[----:B------:R0:W-:Y:S01]  /*a530*/  STSM.16.M88.4 [R8], R12 ;  /* 0x0000000c08007844 */ /* 0x0001e20000000200 */
[----:B------:R-:W-:Y:S01]  /*a540*/  LOP3.LUT R156, R157, R156, RZ, 0x3c, !PT ;  /* 0x0000009c9d9c7212 */ /* 0x000fe200078e3cff */
[--C-:B------:R-:W-:Y:S01]  /*a550*/  IMAD.X R157, RZ, RZ, R21.reuse, P4 ;  /* 0x000000ffff9d7224 */ /* 0x100fe200020e0615 */
[----:B------:R-:W-:Y:S01]  /*a560*/  LOP3.LUT R158, R159, R158, RZ, 0x3c, !PT ;  /* 0x0000009e9f9e7212 */ /* 0x000fe200078e3cff */
[--C-:B------:R-:W-:Y:S01]  /*a570*/  IMAD.X R159, RZ, RZ, R21.reuse, P5 ;  /* 0x000000ffff9f7224 */ /* 0x100fe200028e0615 */
[----:B------:R-:W-:Y:S01]  /*a580*/  LOP3.LUT R160, R161, R160, RZ, 0x3c, !PT ;  /* 0x000000a0a1a07212 */ /* 0x000fe200078e3cff */
[----:B------:R-:W-:Y:S01]  /*a590*/  IMAD.X R161, RZ, RZ, R21, P6 ;  /* 0x000000ffffa17224 */ /* 0x000fe200030e0615 */
[----:B------:R-:W-:-:S02]  /*a5a0*/  MOV R162, R162 ;  /* 0x000000a200a27202 */ /* 0x000fc40000000f00 */
[----:B------:R-:W-:Y:S02]  /*a5b0*/  MOV R158, R158 ;  /* 0x0000009e009e7202 */ /* 0x000fe40000000f00 */
[----:B------:R-:W-:Y:S02]  /*a5c0*/  MOV R160, R160 ;  /* 0x000000a000a07202 */ /* 0x000fe40000000f00 */
[----:B------:R-:W-:Y:S02]  /*a5d0*/  MOV R156, R156 ;  /* 0x0000009c009c7202 */ /* 0x000fe40000000f00 */
[----:B0-----:R-:W-:Y:S02]  /*a5e0*/  IADD3 R8, P0, R20, 0x40, RZ ;  /* 0x0000004014087810 */ /* 0x001fe40007f1e0ff */
[----:B------:R-:W-:Y:S02]  /*a5f0*/  F2FP.BF16.F32.PACK_AB R13, R59, R58 ;  /* 0x0000003a3b0d723e */ /* 0x000fe400000010ff */
[----:B------:R-:W-:-:S02]  /*a600*/  LOP3.LUT R9, R8, 0x380, RZ, 0xc0, !PT ;  /* 0x0000038008097812 */ /* 0x000fc400078ec0ff */
[----:B------:R-:W-:Y:S02]  /*a610*/  F2FP.BF16.F32.PACK_AB R14, R61, R60 ;  /* 0x0000003c3d0e723e */ /* 0x000fe400000010ff */
[----:B------:R-:W-:Y:S02]  /*a620*/  SHF.R.U64 R9, R9, 0x3, RZ ;  /* 0x0000000309097819 */ /* 0x000fe400000012ff */
[----:B------:R-:W-:Y:S02]  /*a630*/  F2FP.BF16.F32.PACK_AB R15, R63, R62 ;  /* 0x0000003e3f0f723e */ /* 0x000fe400000010ff */
[----:B------:R-:W-:Y:S01]  /*a640*/  LOP3.LUT R8, R9, R8, RZ, 0x3c, !PT ;  /* 0x0000000809087212 */ /* 0x000fe200078e3cff */
[----:B------:R-:W-:-:S05]  /*a650*/  IMAD.X R9, RZ, RZ, R21, P0 ;  /* 0x000000ffff097224 */ /* 0x000fca00000e0615 */
[----:B------:R-:W-:Y:S02]  /*a660*/  MOV R12, R8 ;  /* 0x00000008000c7202 */ /* 0x000fe40000000f00 */
[----:B------:R-:W-:Y:S02]  /*a670*/  F2FP.BF16.F32.PACK_AB R8, R41, R40 ;  /* 0x000000282908723e */ /* 0x000fe400000010ff */
[----:B------:R-:W-:-:S05]  /*a680*/  F2FP.BF16.F32.PACK_AB R9, R43, R42 ;  /* 0x0000002a2b09723e */ /* 0x000fca00000010ff */
[----:B------:R0:W-:Y:S02]  /*a690*/  STSM.16.M88.4 [R12], R8 ;  /* 0x000000080c007844 */ /* 0x0001e40000000200 */
[C---:B0-----:R-:W-:Y:S02]  /*a6a0*/  IADD3 R8, P0, R20.reuse, 0x2000, RZ ;  /* 0x0000200014087810 */ /* 0x041fe40007f1e0ff */
[----:B------:R-:W-:Y:S02]  /*a6b0*/  IADD3 R10, P1, R20, 0x60, RZ ;  /* 0x00000060140a7810 */ /* 0x000fe40007f3e0ff */
[----:B------:R-:W-:Y:S02]  /*a6c0*/  LOP3.LUT R9, R8, 0x380, RZ, 0xc0, !PT ;  /* 0x0000038008097812 */ /* 0x000fe400078ec0ff */
[----:B------:R-:W-:Y:S02]  /*a6d0*/  F2FP.BF16.F32.PACK_AB R11, R55, R54 ;  /* 0x00000036370b723e */ /* 0x000fe400000010ff */
[----:B------:R-:W-:-:S02]  /*a6e0*/  SHF.R.U64 R9, R9, 0x3, RZ ;  /* 0x0000000309097819 */ /* 0x000fc400000012ff */
[----:B------:R-:W-:Y:S02]  /*a6f0*/  F2FP.BF16.F32.PACK_AB R12, R57, R56 ;  /* 0x00000038390c723e */ /* 0x000fe400000010ff */
[----:B------:R-:W-:Y:S01]  /*a700*/  LOP3.LUT R8, R9, R8, RZ, 0x3c, !PT ;  /* 0x0000000809087212 */ /* 0x000fe200078e3cff */
[--C-:B------:R-:W-:Y:S01]  /*a710*/  IMAD.X R9, RZ, RZ, R21.reuse, P0 ;  /* 0x000000ffff097224 */ /* 0x100fe200000e0615 */
[----:B------:R-:W-:Y:S01]  /*a720*/  ISETP.NE.U32.AND P0, PT, RZ, UR6, PT ;  /* 0x00000006ff007c0c */ /* 0x000fe2000bf05070 */
[----:B------:R-:W-:-:S03]  /*a730*/  IMAD.X R21, RZ, RZ, R21, P1 ;  /* 0x000000ffff157224 */ /* 0x000fc600008e0615 */
[----:B------:R-:W-:Y:S02]  /*a740*/  MOV R22, R8 ;  /* 0x0000000800167202 */ /* 0x000fe40000000f00 */
[----:B------:R-:W-:Y:S02]  /*a750*/  LOP3.LUT R8, R10, 0x380, RZ, 0xc0, !PT ;  /* 0x000003800a087812 */ /* 0x000fe400078ec0ff */
[----:B------:R-:W-:Y:S02]  /*a760*/  F2FP.BF16.F32.PACK_AB R9, R51, R50 ;  /* 0x000000323309723e */ /* 0x000fe400000010ff */
[----:B------:R-:W-:Y:S02]  /*a770*/  SHF.R.U64 R8, R8, 0x3, RZ ;  /* 0x0000000308087819 */ /* 0x000fe400000012ff */
[----:B------:R-:W-:Y:S02]  /*a780*/  ISETP.NE.AND.EX P0, PT, RZ, UR7, PT, P0 ;  /* 0x00000007ff007c0c */ /* 0x000fe4000bf05300 */
[----:B------:R-:W-:-:S02]  /*a790*/  LOP3.LUT R20, R8, R10, RZ, 0x3c, !PT ;  /* 0x0000000a08147212 */ /* 0x000fc400078e3cff */
[----:B------:R-:W-:Y:S02]  /*a7a0*/  F2FP.BF16.F32.PACK_AB R8, R49, R48 ;  /* 0x000000303108723e */ /* 0x000fe400000010ff */
[----:B------:R-:W-:Y:S02]  /*a7b0*/  MOV R20, R20 ;  /* 0x0000001400147202 */ /* 0x000fe40000000f00 */
[----:B------:R-:W-:Y:S02]  /*a7c0*/  F2FP.BF16.F32.PACK_AB R10, R53, R52 ;  /* 0x00000034350a723e */ /* 0x000fe400000010ff */
[----:B------:R-:W-:-:S03]  /*a7d0*/  F2FP.BF16.F32.PACK_AB R21, R67, R66 ;  /* 0x000000424315723e */ /* 0x000fc600000010ff */
[----:B------:R0:W-:Y:S04]  /*a7e0*/  STSM.16.M88.4 [R20], R8 ;  /* 0x0000000814007844 */ /* 0x0001e80000000200 */
[----:B------:R1:W-:Y:S01]  /*a7f0*/  STSM.16.M88.4 [R22], R12 ;  /* 0x0000000c16007844 */ /* 0x0003e20000000200 */
[----:B0-----:R-:W-:Y:S02]  /*a800*/  F2FP.BF16.F32.PACK_AB R20, R65, R64 ;  /* 0x000000404114723e */ /* 0x001fe400000010ff */
[----:B------:R-:W-:Y:S02]  /*a810*/  F2FP.BF16.F32.PACK_AB R8, R73, R72 ;  /* 0x000000484908723e */ /* 0x000fe400000010ff */
[----:B-1----:R-:W-:Y:S02]  /*a820*/  F2FP.BF16.F32.PACK_AB R22, R69, R68 ;  /* 0x000000444516723e */ /* 0x002fe400000010ff */
[----:B------:R-:W-:-:S02]  /*a830*/  F2FP.BF16.F32.PACK_AB R9, R75, R74 ;  /* 0x0000004a4b09723e */ /* 0x000fc400000010ff */
[----:B------:R-:W-:Y:S01]  /*a840*/  F2FP.BF16.F32.PACK_AB R10, R77, R76 ;  /* 0x0000004c4d0a723e */ /* 0x000fe200000010ff */
[----:B------:R0:W-:Y:S01]  /*a850*/  STSM.16.M88.4 [R155], R20 ;  /* 0x000000149b007844 */ /* 0x0001e20000000200 */
[----:B------:R-:W-:Y:S02]  /*a860*/  F2FP.BF16.F32.PACK_AB R11, R79, R78 ;  /* 0x0000004e4f0b723e */ /* 0x000fe400000010ff */
[----:B------:R-:W-:Y:S02]  /*a870*/  F2FP.BF16.F32.PACK_AB R12, R81, R80 ;  /* 0x00000050510c723e */ /* 0x000fe400000010ff */
[----:B------:R-:W-:Y:S01]  /*a880*/  F2FP.BF16.F32.PACK_AB R13, R83, R82 ;  /* 0x00000052530d723e */ /* 0x000fe200000010ff */
[----:B------:R1:W-:Y:S01]  /*a890*/  STSM.16.M88.4 [R18], R8 ;  /* 0x0000000812007844 */ /* 0x0003e20000000200 */
[----:B------:R-:W-:Y:S02]  /*a8a0*/  F2FP.BF16.F32.PACK_AB R14, R85, R84 ;  /* 0x00000054550e723e */ /* 0x000fe400000010ff */
[----:B------:R-:W-:-:S05]  /*a8b0*/  F2FP.BF16.F32.PACK_AB R15, R87, R86 ;  /* 0x00000056570f723e */ /* 0x000fca00000010ff */
[----:B------:R2:W-:Y:S01]  /*a8c0*/  STSM.16.M88.4 [R162], R12 ;  /* 0x0000000ca2007844 */ /* 0x0005e20000000200 */
[----:B0-----:R-:W-:Y:S02]  /*a8d0*/  F2FP.BF16.F32.PACK_AB R20, R89, R88 ;  /* 0x000000585914723e */ /* 0x001fe400000010ff */
[----:B------:R-:W-:Y:S02]  /*a8e0*/  F2FP.BF16.F32.PACK_AB R21, R91, R90 ;  /* 0x0000005a5b15723e */ /* 0x000fe400000010ff */
[----:B------:R-:W-:Y:S02]  /*a8f0*/  F2FP.BF16.F32.PACK_AB R22, R93, R92 ;  /* 0x0000005c5d16723e */ /* 0x000fe400000010ff */
[----:B------:R-:W-:Y:S02]  /*a900*/  F2FP.BF16.F32.PACK_AB R23, R95, R94 ;  /* 0x0000005e5f17723e */ /* 0x000fe400000010ff */
[----:B-1----:R-:W-:Y:S02]  /*a910*/  F2FP.BF16.F32.PACK_AB R8, R97, R96 ;  /* 0x000000606108723e */ /* 0x002fe400000010ff */
[----:B------:R-:W-:Y:S01]  /*a920*/  F2FP.BF16.F32.PACK_AB R9, R99, R98 ;  /* 0x000000626309723e */ /* 0x000fe200000010ff */
[----:B------:R0:W-:Y:S01]  /*a930*/  STSM.16.M88.4 [R160], R20 ;  /* 0x00000014a0007844 */ /* 0x0001e20000000200 */
[----:B------:R-:W-:-:S02]  /*a940*/  F2FP.BF16.F32.PACK_AB R10, R101, R100 ;  /* 0x00000064650a723e */ /* 0x000fc400000010ff */
[----:B------:R-:W-:Y:S02]  /*a950*/  F2FP.BF16.F32.PACK_AB R11, R103, R102 ;  /* 0x00000066670b723e */ /* 0x000fe400000010ff */
[----:B--2---:R-:W-:Y:S02]  /*a960*/  F2FP.BF16.F32.PACK_AB R12, R105, R104 ;  /* 0x00000068690c723e */ /* 0x004fe400000010ff */
[----:B------:R-:W-:Y:S01]  /*a970*/  F2FP.BF16.F32.PACK_AB R13, R107, R106 ;  /* 0x0000006a6b0d723e */ /* 0x000fe200000010ff */
[----:B------:R1:W-:Y:S01]  /*a980*/  STSM.16.M88.4 [R158], R8 ;  /* 0x000000089e007844 */ /* 0x0003e20000000200 */
[----:B------:R-:W-:Y:S02]  /*a990*/  F2FP.BF16.F32.PACK_AB R14, R109, R108 ;  /* 0x0000006c6d0e723e */ /* 0x000fe400000010ff */
[----:B------:R-:W-:Y:S02]  /*a9a0*/  F2FP.BF16.F32.PACK_AB R15, R111, R110 ;  /* 0x0000006e6f0f723e */ /* 0x000fe400000010ff */
[----:B0-----:R-:W-:-:S03]  /*a9b0*/  F2FP.BF16.F32.PACK_AB R20, R113, R112 ;  /* 0x000000707114723e */ /* 0x001fc600000010ff */
[----:B------:R0:W-:Y:S01]  /*a9c0*/  STSM.16.M88.4 [R156], R12 ;  /* 0x0000000c9c007844 */ /* 0x0001e20000000200 */
        /* <DEDUP_REMOVED lines=8> */
[----:B0-----:R-:W-:Y:S02]  /*aa50*/  F2FP.BF16.F32.PACK_AB R12, R129, R128 ;  /* 0x00000080810c723e */ /* 0x001fe400000010ff */
[----:B------:R-:W-:Y:S01]  /*aa60*/  F2FP.BF16.F32.PACK_AB R13, R131, R130 ;  /* 0x00000082830d723e */ /* 0x000fe200000010ff */
[----:B------:R0:W-:Y:S01]  /*aa70*/  STSM.16.M88.4 [R7], R8 ;  /* 0x0000000807007844 */ /* 0x0001e20000000200 */
[----:B------:R-:W-:Y:S02]  /*aa80*/  F2FP.BF16.F32.PACK_AB R14, R133, R132 ;  /* 0x00000084850e723e */ /* 0x000fe400000010ff */
[----:B------:R-:W-:Y:S02]  /*aa90*/  F2FP.BF16.F32.PACK_AB R15, R135, R134 ;  /* 0x00000086870f723e */ /* 0x000fe400000010ff */
[----:B-1----:R-:W-:-:S03]  /*aaa0*/  F2FP.BF16.F32.PACK_AB R20, R137, R136 ;  /* 0x000000888914723e */ /* 0x002fc600000010ff */
[----:B------:R1:W-:Y:S01]  /*aab0*/  STSM.16.M88.4 [R153], R12 ;  /* 0x0000000c99007844 */ /* 0x0003e20000000200 */
[----:B------:R-:W-:Y:S02]  /*aac0*/  F2FP.BF16.F32.PACK_AB R21, R139, R138 ;  /* 0x0000008a8b15723e */ /* 0x000fe400000010ff */
[----:B------:R-:W-:Y:S02]  /*aad0*/  F2FP.BF16.F32.PACK_AB R22, R141, R140 ;  /* 0x0000008c8d16723e */ /* 0x000fe400000010ff */
[----:B------:R-:W-:Y:S02]  /*aae0*/  F2FP.BF16.F32.PACK_AB R23, R143, R142 ;  /* 0x0000008e8f17723e */ /* 0x000fe400000010ff */
[----:B0-----:R-:W-:Y:S02]  /*aaf0*/  F2FP.BF16.F32.PACK_AB R8, R145, R144 ;  /* 0x000000909108723e */ /* 0x001fe400000010ff */
[----:B------:R-:W-:Y:S01]  /*ab00*/  F2FP.BF16.F32.PACK_AB R9, R147, R146 ;  /* 0x000000929309723e */ /* 0x000fe200000010ff */
[----:B------:R-:W-:Y:S01]  /*ab10*/  STSM.16.M88.4 [R164], R20 ;  /* 0x00000014a4007844 */ /* 0x000fe20000000200 */
[----:B------:R-:W-:-:S02]  /*ab20*/  F2FP.BF16.F32.PACK_AB R10, R149, R148 ;  /* 0x00000094950a723e */ /* 0x000fc400000010ff */
[----:B------:R-:W-:Y:S01]  /*ab30*/  F2FP.BF16.F32.PACK_AB R11, R151, R150 ;  /* 0x00000096970b723e */ /* 0x000fe200000010ff */
[C---:B-1----:R-:W-:Y:S01]  /*ab40*/  IMAD.SHL.U32 R13, R188.reuse, 0x4, RZ ;  /* 0x00000004bc0d7824 */ /* 0x042fe200078e00ff */
[----:B------:R-:W-:-:S03]  /*ab50*/  SHF.L.U64.HI R7, R188, 0x2, R196 ;  /* 0x00000002bc077819 */ /* 0x000fc600000102c4 */
[----:B------:R0:W-:Y:S02]  /*ab60*/  STSM.16.M88.4 [R165], R8 ;  /* 0x00000008a5007844 */ /* 0x0001e40000000200 */
[----:B0-----:R-:W0:Y:S08]  /*ab70*/  LDC.64 R10, c[0x0][0xd00] ;  /* 0x00034000ff0a7b82 */ /* 0x001e300000000a00 */
[----:B------:R-:W-:Y:S01]  /*ab80*/  BAR.SYNC.DEFER_BLOCKING 0x1, 0x100 ;  /* 0x0044000000007b1d */ /* 0x000fe20000010000 */
[----:B------:R-:W-:-:S04]  /*ab90*/  @P0 IADD3 R8, P2, R13, UR6, RZ ;  /* 0x000000060d080c10 */ /* 0x000fc8000ff5e0ff */
[----:B------:R-:W-:Y:S02]  /*aba0*/  @P0 IADD3.X R9, R7, UR7, RZ, P2, !PT ;  /* 0x0000000707090c10 */ /* 0x000fe400097fe4ff */
[----:B0-----:R-:W-:-:S04]  /*abb0*/  ISETP.NE.U32.AND P1, PT, R10, RZ, PT ;  /* 0x000000ff0a00720c */ /* 0x001fc80003f25070 */
[----:B------:R0:W2:Y:S01]  /*abc0*/  @P0 LDG.E R9, desc[UR44][R8.64] ;  /* 0x0000002c08090981 */ /* 0x0000a2000c1e1900 */
[----:B------:R-:W-:Y:S02]  /*abd0*/  IADD3 R12, P2, R13, R10, RZ ;  /* 0x0000000a0d0c7210 */ /* 0x000fe40007f5e0ff */
[----:B------:R-:W-:-:S03]  /*abe0*/  ISETP.NE.AND.EX P1, PT, R11, RZ, PT, P1 ;  /* 0x000000ff0b00720c */ /* 0x000fc60003f25310 */
[----:B------:R-:W-:Y:S02]  /*abf0*/  IMAD.X R13, R7, 0x1, R11, P2 ;  /* 0x00000001070d7824 */ /* 0x000fe400010e060b */
[----:B0-----:R-:W-:-:S08]  /*ac00*/  IMAD.MOV.U32 R8, RZ, RZ, RZ ;  /* 0x000000ffff087224 */ /* 0x001fd000078e00ff */
[----:B------:R0:W5:Y:S01]  /*ac10*/  @P1 LDG.E R8, desc[UR44][R12.64] ;  /* 0x0000002c0c081981 */ /* 0x000162000c1e1900 */
[----:B------:R-:W-:Y:S01]  /*ac20*/  ULDC UR6, c[0x0][0xb88] ;  /* 0x0002e20000067ab9 */ /* 0x000fe20000000800 */
[----:B--2---:R-:W-:Y:S01]  /*ac30*/  @P0 R2UR UR6, R9 ;  /* 0x00000000090602ca */ /* 0x004fe200000e0000 */
[----:B0-----:R-:W-:-:S14]  /*ac40*/  @P0 BRA `(.L_x_4237) ;  /* 0x0000000000180947 */ /* 0x001fdc0003800000 */
[----:B------:R-:W-:Y:S05]  /*ac50*/  @!P1 BRA `(.L_x_4237) ;  /* 0x0000000000149947 */ /* 0x000fea0003800000 */
[----:B------:R-:W2:Y:S04]  /*ac60*/  LDG.E R7, desc[UR44][R12.64] ;  /* 0x0000002c0c077981 */ /* 0x000ea8000c1e1900 */
[----:B------:R-:W3:Y:S01]  /*ac70*/  LDG.E R9, desc[UR44][R12.64+0x4] ;  /* 0x0000042c0c097981 */ /* 0x000ee2000c1e1900 */
[----:B--2---:R-:W-:Y:S02]  /*ac80*/  R2UR UR7, R7 ;  /* 0x00000000070772ca */ /* 0x004fe400000e0000 */
[----:B---3--:R-:W-:-:S13]  /*ac90*/  R2UR UR6, R9 ;  /* 0x00000000090672ca */ /* 0x008fda00000e0000 */
[----:B------:R-:W-:-:S12]  /*aca0*/  UIADD3 UR6, -UR7, UR6, URZ ;  /* 0x0000000607067290 */ /* 0x000fd8000fffe13f */
.L_x_4237:
[----:B------:R-:W0:Y:S02]  /*acb0*/  SHFL.IDX PT, R7, R228, RZ, 0x1f ;  /* 0x00001fffe4077589 */ /* 0x000e2400000e0000 */
[----:B0-----:R-:W-:Y:S02]  /*acc0*/  ISETP.NE.AND P0, PT, R7, RZ, PT ;  /* 0x000000ff0700720c */ /* 0x001fe40003f05270 */
[----:B-----5:R-:W-:-:S11]  /*acd0*/  SHF.R.S32.HI R7, RZ, 0x1f, R8 ;  /* 0x0000001fff077819 */ /* 0x020fd60000011408 */
[----:B------:R-:W-:Y:S05]  /*ace0*/  @P0 BRA `(.L_x_4238) ;  /* 0x0000000400040947 */ /* 0x000fea0003800000 */
[----:B------:R-:W2:Y:S04]  /*acf0*/  LDL R23, [R1+0x28] ;  /* 0x0000280001177983 */ /* 0x000ea80000100800 */
[----:B------:R-:W3:Y:S04]  /*ad00*/  LDL R155, [R1+0x2c] ;  /* 0x00002c00019b7983 */ /* 0x000ee80000100800 */
[----:B------:R-:W4:Y:S01]  /*ad10*/  LDL R154, [R1+0x4] ;  /* 0x00000400019a7983 */ /* 0x000f220000100800 */
[----:B------:R-:W-:Y:S01]  /*ad20*/  IMAD.MOV.U32 R9, RZ, RZ, 0xab8 ;  /* 0x00000ab8ff097424 */ /* 0x000fe200078e00ff */
[----:B------:R-:W-:Y:S01]  /*ad30*/  ISETP.GT.AND P1, PT, R0, 0x1, PT ;  /* 0x000000010000780c */ /* 0x000fe20003f24270 */
[----:B------:R-:W0:Y:S01]  /*ad40*/  LDC R153, c[0x0][0xce8] ;  /* 0x00033a00ff997b82 */ /* 0x000e220000000800 */
[----:B------:R-:W-:Y:S01]  /*ad50*/  ISETP.NE.U32.AND P0, PT, R10, RZ, PT ;  /* 0x000000ff0a00720c */ /* 0x000fe20003f05070 */
[----:B------:R-:W-:Y:S01]  /*ad60*/  IMAD.U32 R22, RZ, RZ, UR42 ;  /* 0x0000002aff167e24 */ /* 0x000fe2000f8e00ff */
[----:B------:R-:W-:-:S02]  /*ad70*/  SEL R9, R9, 0xa78, P1 ;  /* 0x00000a7809097807 */ /* 0x000fc40000800000 */
[----:B------:R-:W-:-:S03]  /*ad80*/  ISETP.NE.AND.EX P0, PT, R11, RZ, PT, P0 ;  /* 0x000000ff0b00720c */ /* 0x000fc60003f05300 */
[----:B------:R-:W1:Y:S01]  /*ad90*/  LDC.64 R12, c[0x0][R9+0x220] ;  /* 0x00008800090c7b82 */ /* 0x000e620000000a00 */
[----:B------:R-:W-:Y:S02]  /*ada0*/  SEL R20, R188, RZ, !P0 ;  /* 0x000000ffbc147207 */ /* 0x000fe40004000000 */
[----:B------:R-:W-:-:S05]  /*adb0*/  SEL R18, R196, RZ, !P0 ;  /* 0x000000ffc4127207 */ /* 0x000fca0004000000 */
[----:B------:R-:W5:Y:S01]  /*adc0*/  LDC.64 R14, c[0x0][R9+0x218] ;  /* 0x00008600090e7b82 */ /* 0x000f620000000a00 */
[----:B0-----:R-:W-:Y:S01]  /*add0*/  ISETP.NE.AND P0, PT, R153, 0x1, PT ;  /* 0x000000019900780c */ /* 0x001fe20003f05270 */
[----:B-1----:R-:W-:-:S04]  /*ade0*/  IMAD R13, R13, R20, RZ ;  /* 0x000000140d0d7224 */ /* 0x002fc800078e02ff */
[C---:B------:R-:W-:Y:S02]  /*adf0*/  IMAD R18, R12.reuse, R18, R13 ;  /* 0x000000120c127224 */ /* 0x040fe400078e020d */
[----:B------:R-:W-:-:S04]  /*ae00*/  IMAD.WIDE.U32 R12, R12, R20, RZ ;  /* 0x000000140c0c7225 */ /* 0x000fc800078e00ff */
[-C--:B-----5:R-:W-:Y:S02]  /*ae10*/  IMAD R20, R15, R189.reuse, RZ ;  /* 0x000000bd0f147224 */ /* 0x0a0fe400078e02ff */
[----:B------:R-:W-:-:S04]  /*ae20*/  IMAD.WIDE.U32 R14, R14, R189, RZ ;  /* 0x000000bd0e0e7225 */ /* 0x000fc800078e00ff */
[----:B------:R-:W-:Y:S01]  /*ae30*/  IMAD.IADD R18, R13, 0x1, R18 ;  /* 0x000000010d127824 */ /* 0x000fe200078e0212 */
[----:B------:R-:W-:Y:S01]  /*ae40*/  IADD3 R21, P2, P3, R12, R14, R8 ;  /* 0x0000000e0c157210 */ /* 0x000fe20007b5e008 */
[----:B------:R-:W0:Y:S01]  /*ae50*/  @P0 LDC R13, c[0x0][0xcec] ;  /* 0x00033b00ff0d0b82 */ /* 0x000e220000000800 */
[----:B------:R-:W-:-:S05]  /*ae60*/  IMAD.IADD R20, R15, 0x1, R20 ;  /* 0x000000010f147824 */ /* 0x000fca00078e0214 */
[----:B------:R-:W-:Y:S02]  /*ae70*/  IADD3.X R18, R18, R20, R7, P2, P3 ;  /* 0x0000001412127210 */ /* 0x000fe400017e6407 */
[----:B------:R-:W1:Y:S01]  /*ae80*/  @P0 LDC R12, c[0x0][0xcf0] ;  /* 0x00033c00ff0c0b82 */ /* 0x000e620000000800 */
[----:B--2---:R-:W-:Y:S01]  /*ae90*/  IMAD R22, R22, 0x40, R23 ;  /* 0x0000004016167824 */ /* 0x004fe200078e0217 */
[----:B------:R-:W-:-:S03]  /*aea0*/  SEL R23, R195, RZ, P1 ;  /* 0x000000ffc3177207 */ /* 0x000fc60000800000 */
[----:B0-----:R-:W-:-:S04]  /*aeb0*/  @P0 IMAD.HI.U32 R13, R22, R13, RZ ;  /* 0x0000000d160d0227 */ /* 0x001fc800078e00ff */
[----:B------:R-:W-:Y:S01]  /*aec0*/  IMAD.MOV.U32 R20, RZ, RZ, R22 ;  /* 0x000000ffff147224 */ /* 0x000fe200078e0016 */
[----:B-1----:R-:W-:Y:S02]  /*aed0*/  @P0 SHF.R.U32.HI R20, RZ, R12, R13 ;  /* 0x0000000cff140219 */ /* 0x002fe4000001160d */
[----:B------:R-:W0:Y:S02]  /*aee0*/  LDC.64 R12, c[0x0][R9+0x228] ;  /* 0x00008a00090c7b82 */ /* 0x000e240000000a00 */
[----:B0-----:R-:W-:-:S04]  /*aef0*/  IMAD.WIDE.U32 R14, R12, R23, RZ ;  /* 0x000000170c0e7225 */ /* 0x001fc800078e00ff */
[----:B------:R-:W-:Y:S01]  /*af00*/  IMAD R12, R13, R23, RZ ;  /* 0x000000170d0c7224 */ /* 0x000fe200078e02ff */
[----:B------:R-:W-:Y:S01]  /*af10*/  IADD3 R14, P0, P2, R20, R21, R14 ;  /* 0x00000015140e7210 */ /* 0x000fe20007a1e00e */
[--C-:B------:R-:W-:Y:S01]  /*af20*/  IMAD.MOV R21, RZ, RZ, -R20.reuse ;  /* 0x000000ffff157224 */ /* 0x100fe200078e0a14 */
[----:B------:R-:W-:Y:S01]  /*af30*/  SHF.R.S32.HI R20, RZ, 0x1f, R20 ;  /* 0x0000001fff147819 */ /* 0x000fe20000011414 */
[----:B------:R-:W-:Y:S02]  /*af40*/  IMAD.IADD R15, R15, 0x1, R12 ;  /* 0x000000010f0f7824 */ /* 0x000fe400078e020c */
[----:B------:R0:W1:Y:S01]  /*af50*/  LDC.64 R12, c[0x0][R9+0x210] ;  /* 0x00008400090c7b82 */ /* 0x0000620000000a00 */
[----:B------:R-:W-:Y:S02]  /*af60*/  IMAD R21, R153, R21, R22 ;  /* 0x0000001599157224 */ /* 0x000fe400078e0216 */
[----:B------:R-:W-:Y:S01]  /*af70*/  IADD3.X R15, R20, R18, R15, P0, P2 ;  /* 0x00000012140f7210 */ /* 0x000fe200007e440f */
[----:B------:R-:W-:-:S02]  /*af80*/  IMAD.U32 R18, RZ, RZ, UR42 ;  /* 0x0000002aff127e24 */ /* 0x000fc4000f8e00ff */
[----:B0-----:R-:W-:Y:S02]  /*af90*/  SHF.R.S32.HI R9, RZ, 0x1f, R21 ;  /* 0x0000001fff097819 */ /* 0x001fe40000011415 */
[----:B------:R-:W-:Y:S02]  /*afa0*/  IMAD R18, R18, 0x40, R17 ;  /* 0x0000004012127824 */ /* 0x000fe400078e0211 */
[-C--:B-1----:R-:W-:Y:S02]  /*afb0*/  IMAD R13, R13, R21.reuse, RZ ;  /* 0x000000150d0d7224 */ /* 0x082fe400078e02ff */
[----:B------:R-:W-:-:S04]  /*afc0*/  IMAD.WIDE.U32 R14, R12, R21, R14 ;  /* 0x000000150c0e7225 */ /* 0x000fc800078e000e */
[----:B------:R-:W-:Y:S02]  /*afd0*/  IMAD R9, R12, R9, R13 ;  /* 0x000000090c097224 */ /* 0x000fe400078e020d */
[----:B------:R-:W0:Y:S02]  /*afe0*/  LDC.64 R12, c[0x0][0xca8] ;  /* 0x00032a00ff0c7b82 */ /* 0x000e240000000a00 */
[----:B------:R-:W-:-:S06]  /*aff0*/  IMAD.IADD R9, R15, 0x1, R9 ;  /* 0x000000010f097824 */ /* 0x000fcc00078e0209 */
[----:B0-----:R-:W0:Y:S08]  /*b000*/  @!P1 LDC R12, c[0x0][0xc50] ;  /* 0x00031400ff0c9b82 */ /* 0x001e300000000800 */
[----:B------:R-:W1:Y:S01]  /*b010*/  @!P1 LDC R13, c[0x0][0xc54] ;  /* 0x00031500ff0d9b82 */ /* 0x000e620000000800 */
[----:B0-----:R-:W-:Y:S01]  /*b020*/  LEA R15, P0, R14, R12, 0x2 ;  /* 0x0000000c0e0f7211 */ /* 0x001fe200078010ff */
[----:B---3--:R-:W-:-:S03]  /*b030*/  IMAD.MOV R12, RZ, RZ, -R155 ;  /* 0x000000ffff0c7224 */ /* 0x008fc600078e0a9b */
[----:B-1----:R-:W-:Y:S02]  /*b040*/  LEA.HI.X R9, R14, R13, R9, 0x2, P0 ;  /* 0x0000000d0e097211 */ /* 0x002fe400000f1409 */
[----:B----4-:R-:W-:Y:S01]  /*b050*/  ISETP.NE.AND P0, PT, R154, R12, PT ;  /* 0x0000000c9a00720c */ /* 0x010fe20003f05270 */
[----:B------:R-:W-:Y:S04]  /*b060*/  SHFL.IDX PT, R14, R15, 0x1, 0x1c1f ;  /* 0x003c1f000f0e7f89 */ /* 0x000fe800000e0000 */
[----:B------:R-:W-:Y:S04]  /*b070*/  SHFL.IDX PT, R12, R15, RZ, 0x1c1f ;  /* 0x001c1fff0f0c7589 */ /* 0x000fe800000e0000 */
[----:B------:R-:W0:Y:S04]  /*b080*/  SHFL.IDX PT, R13, R9, RZ, 0x1c1f ;  /* 0x001c1fff090d7589 */ /* 0x000e2800000e0000 */
[----:B------:R1:W2:Y:S02]  /*b090*/  SHFL.IDX PT, R15, R9, 0x1, 0x1c1f ;  /* 0x003c1f00090f7f89 */ /* 0x0002a400000e0000 */
[----:B-1----:R-:W-:-:S05]  /*b0a0*/  IMAD R9, R153, UR6, RZ ;  /* 0x0000000699097c24 */ /* 0x002fca000f8e02ff */
[C---:B------:R-:W-:Y:S01]  /*b0b0*/  ISETP.GE.OR P1, PT, R18.reuse, R9, P0 ;  /* 0x000000091200720c */ /* 0x040fe20000726670 */
[----:B------:R-:W-:-:S05]  /*b0c0*/  VIADD R18, R18, 0x8 ;  /* 0x0000000812127836 */ /* 0x000fca0000000000 */
[----:B------:R-:W-:-:S07]  /*b0d0*/  ISETP.GE.OR P0, PT, R18, R9, P0 ;  /* 0x000000091200720c */ /* 0x000fce0000706670 */
[----:B0-----:R0:W-:Y:S06]  /*b0e0*/  @!P1 ST.E desc[UR44][R12.64], R3 ;  /* 0x000000030c009985 */ /* 0x0011ec000c10192c */
[----:B--2---:R0:W-:Y:S02]  /*b0f0*/  @!P0 ST.E desc[UR44][R14.64], R152 ;  /* 0x000000980e008985 */ /* 0x0041e4000c10192c */
.L_x_4238:
[----:B------:R-:W-:Y:S02]  /*b100*/  ISETP.GT.AND P1, PT, R0, 0x1, PT ;  /* 0x000000010000780c */ /* 0x000fe40003f24270 */
[----:B------:R-:W-:-:S04]  /*b110*/  ISETP.NE.U32.AND P0, PT, R10, RZ, PT ;  /* 0x000000ff0a00720c */ /* 0x000fc80003f05070 */
[----:B------:R-:W-:-:S04]  /*b120*/  ISETP.NE.AND.EX P0, PT, R11, RZ, PT, P0 ;  /* 0x000000ff0b00720c */ /* 0x000fc80003f05300 */
[----:B------:R-:W-:-:S03]  /*b130*/  SEL R188, R188, RZ, !P0 ;  /* 0x000000ffbcbc7207 */ /* 0x000fc60004000000 */
[----:B------:R-:W-:Y:S06]  /*b140*/  @P1 BRA `(.L_x_4239) ;  /* 0x0000001000481947 */ /* 0x000fec0003800000 */
[----:B------:R-:W1:Y:S01]  /*b150*/  S2R R0, SR_TID.X ;  /* 0x0000000000007919 */ /* 0x000e620000002100 */
[----:B------:R-:W2:Y:S01]  /*b160*/  LDC R18, c[0x0][0xce8] ;  /* 0x00033a00ff127b82 */ /* 0x000ea20000000800 */
[----:B------:R-:W-:Y:S01]  /*b170*/  ULDC.64 UR8, c[0x0][0xba0] ;  /* 0x0002e80000087ab9 */ /* 0x000fe20000000a00 */
[----:B------:R-:W-:Y:S01]  /*b180*/  ULDC UR10, c[0x0][0xbc8] ;  /* 0x0002f200000a7ab9 */ /* 0x000fe20000000800 */
[----:B-1----:R-:W-:-:S05]  /*b190*/  VIADD R0, R0, 0xffffff80 ;  /* 0xffffff8000007836 */ /* 0x002fca0000000000 */
[----:B0-----:R-:W-:-:S04]  /*b1a0*/  SHF.R.S32.HI R3, RZ, 0x1f, R0 ;  /* 0x0000001fff037819 */ /* 0x001fc80000011400 */
[----:B------:R-:W-:-:S04]  /*b1b0*/  LEA.HI R10, R3, R0, RZ, 0x3 ;  /* 0x00000000030a7211 */ /* 0x000fc800078f18ff */
[----:B------:R-:W-:-:S05]  /*b1c0*/  SHF.R.S32.HI R3, RZ, 0x3, R10 ;  /* 0x00000003ff037819 */ /* 0x000fca000001140a */
[----:B------:R-:W-:-:S04]  /*b1d0*/  IMAD R9, R3, 0x40, R16 ;  /* 0x0000004003097824 */ /* 0x000fc800078e0210 */
[----:B------:R-:W-:-:S03]  /*b1e0*/  IMAD.WIDE R4, R9, 0x2, R4 ;  /* 0x0000000209047825 */ /* 0x000fc600078e0204 */
[C---:B------:R-:W-:Y:S02]  /*b1f0*/  IADD3 R21, P3, R4.reuse, 0x1000, RZ ;  /* 0x0000100004157810 */ /* 0x040fe40007f7e0ff */
[----:B------:R-:W-:Y:S02]  /*b200*/  IADD3 R45, P2, R4, 0x7000, RZ ;  /* 0x00007000042d7810 */ /* 0x000fe40007f5e0ff */
[----:B------:R-:W-:Y:S02]  /*b210*/  LOP3.LUT R20, R21, 0x380, RZ, 0xc0, !PT ;  /* 0x0000038015147812 */ /* 0x000fe400078ec0ff */
[----:B------:R-:W-:Y:S02]  /*b220*/  LOP3.LUT R44, R45, 0x380, RZ, 0xc0, !PT ;  /* 0x000003802d2c7812 */ /* 0x000fe400078ec0ff */
[----:B------:R-:W-:Y:S02]  /*b230*/  SHF.R.U64 R20, R20, 0x3, RZ ;  /* 0x0000000314147819 */ /* 0x000fe400000012ff */
[----:B------:R-:W-:-:S02]  /*b240*/  IADD3 R37, P0, R4, 0x5000, RZ ;  /* 0x0000500004257810 */ /* 0x000fc40007f1e0ff */
[----:B------:R-:W-:Y:S02]  /*b250*/  SHF.R.U64 R44, R44, 0x3, RZ ;  /* 0x000000032c2c7819 */ /* 0x000fe400000012ff */
[----:B------:R-:W-:Y:S01]  /*b260*/  LOP3.LUT R20, R20, R21, RZ, 0x3c, !PT ;  /* 0x0000001514147212 */ /* 0x000fe200078e3cff */
[----:B------:R-:W-:Y:S01]  /*b270*/  IMAD.X R21, RZ, RZ, R5, P3 ;  /* 0x000000ffff157224 */ /* 0x000fe200018e0605 */
[C---:B------:R-:W-:Y:S02]  /*b280*/  IADD3 R25, P4, R4.reuse, 0x2000, RZ ;  /* 0x0000200004197810 */ /* 0x040fe40007f9e0ff */
[C---:B------:R-:W-:Y:S02]  /*b290*/  IADD3 R29, P5, R4.reuse, 0x3000, RZ ;  /* 0x00003000041d7810 */ /* 0x040fe40007fbe0ff */
[C---:B------:R-:W-:Y:S01]  /*b2a0*/  IADD3 R33, P6, R4.reuse, 0x4000, RZ ;  /* 0x0000400004217810 */ /* 0x040fe20007fde0ff */
[----:B------:R-:W-:Y:S01]  /*b2b0*/  IMAD R7, R7, UR8, RZ ;  /* 0x0000000807077c24 */ /* 0x000fe2000f8e02ff */
[----:B------:R-:W-:Y:S01]  /*b2c0*/  IADD3 R41, P1, R4, 0x6000, RZ ;  /* 0x0000600004297810 */ /* 0x000fe20007f3e0ff */
[----:B------:R-:W-:Y:S01]  /*b2d0*/  VIADD R152, R16, 0x180 ;  /* 0x0000018010987836 */ /* 0x000fe20000000000 */
[----:B------:R-:W-:Y:S01]  /*b2e0*/  LOP3.LUT R36, R37, 0x380, RZ, 0xc0, !PT ;  /* 0x0000038025247812 */ /* 0x000fe200078ec0ff */
[----:B------:R-:W5:Y:S01]  /*b2f0*/  LD.E.128 R20, desc[UR44][R20.64] ;  /* 0x0000002c14147980 */ /* 0x000f62000c101d00 */
[----:B------:R-:W-:-:S02]  /*b300*/  IADD3 R49, P3, R4, 0x8000, RZ ;  /* 0x0000800004317810 */ /* 0x000fc40007f7e0ff */
[----:B------:R-:W-:Y:S01]  /*b310*/  LOP3.LUT R44, R44, R45, RZ, 0x3c, !PT ;  /* 0x0000002d2c2c7212 */ /* 0x000fe200078e3cff */
[----:B------:R-:W-:Y:S01]  /*b320*/  IMAD.X R45, RZ, RZ, R5, P2 ;  /* 0x000000ffff2d7224 */ /* 0x000fe200010e0605 */
[C---:B------:R-:W-:Y:S02]  /*b330*/  IADD3 R73, P2, R4.reuse, 0xe000, RZ ;  /* 0x0000e00004497810 */ /* 0x040fe40007f5e0ff */
[----:B------:R-:W-:Y:S02]  /*b340*/  LOP3.LUT R24, R25, 0x380, RZ, 0xc0, !PT ;  /* 0x0000038019187812 */ /* 0x000fe400078ec0ff */
[----:B------:R-:W-:Y:S02]  /*b350*/  LOP3.LUT R28, R29, 0x380, RZ, 0xc0, !PT ;  /* 0x000003801d1c7812 */ /* 0x000fe400078ec0ff */
[----:B------:R-:W-:Y:S02]  /*b360*/  LOP3.LUT R32, R33, 0x380, RZ, 0xc0, !PT ;  /* 0x0000038021207812 */ /* 0x000fe400078ec0ff */
[----:B------:R-:W-:Y:S01]  /*b370*/  LOP3.LUT R11, R4, 0x380, RZ, 0xc0, !PT ;  /* 0x00000380040b7812 */ /* 0x000fe200078ec0ff */
[----:B------:R-:W-:Y:S01]  /*b380*/  IMAD R7, R8, UR9, R7 ;  /* 0x0000000908077c24 */ /* 0x000fe2000f8e0207 */
[----:B------:R-:W-:Y:S01]  /*b390*/  LOP3.LUT R40, R41, 0x380, RZ, 0xc0, !PT ;  /* 0x0000038029287812 */ /* 0x000fe200078ec0ff */
[----:B------:R-:W5:Y:S01]  /*b3a0*/  LD.E.128 R44, desc[UR44][R44.64] ;  /* 0x0000002c2c2c7980 */ /* 0x000f62000c101d00 */
[----:B------:R-:W-:-:S02]  /*b3b0*/  SHF.R.U64 R36, R36, 0x3, RZ ;  /* 0x0000000324247819 */ /* 0x000fc400000012ff */
[----:B------:R-:W-:Y:S02]  /*b3c0*/  LOP3.LUT R48, R49, 0x380, RZ, 0xc0, !PT ;  /* 0x0000038031307812 */ /* 0x000fe400078ec0ff */
[----:B------:R-:W-:Y:S02]  /*b3d0*/  LOP3.LUT R72, R73, 0x380, RZ, 0xc0, !PT ;  /* 0x0000038049487812 */ /* 0x000fe400078ec0ff */
[----:B------:R-:W-:Y:S02]  /*b3e0*/  SHF.R.U64 R24, R24, 0x3, RZ ;  /* 0x0000000318187819 */ /* 0x000fe400000012ff */
[----:B------:R-:W-:Y:S02]  /*b3f0*/  SHF.R.U64 R28, R28, 0x3, RZ ;  /* 0x000000031c1c7819 */ /* 0x000fe400000012ff */
[----:B------:R-:W-:Y:S02]  /*b400*/  SHF.R.U64 R32, R32, 0x3, RZ ;  /* 0x0000000320207819 */ /* 0x000fe400000012ff */
[----:B------:R-:W-:-:S02]  /*b410*/  SHF.R.U64 R40, R40, 0x3, RZ ;  /* 0x0000000328287819 */ /* 0x000fc400000012ff */
[----:B------:R-:W-:Y:S01]  /*b420*/  LOP3.LUT R36, R36, R37, RZ, 0x3c, !PT ;  /* 0x0000002524247212 */ /* 0x000fe200078e3cff */
[--C-:B------:R-:W-:Y:S01]  /*b430*/  IMAD.X R37, RZ, RZ, R5.reuse, P0 ;  /* 0x000000ffff257224 */ /* 0x100fe200000e0605 */
[----:B------:R-:W-:Y:S02]  /*b440*/  SHF.R.U64 R48, R48, 0x3, RZ ;  /* 0x0000000330307819 */ /* 0x000fe400000012ff */
[----:B------:R-:W-:Y:S02]  /*b450*/  IADD3 R65, P0, R4, 0xc000, RZ ;  /* 0x0000c00004417810 */ /* 0x000fe40007f1e0ff */
[----:B------:R-:W-:Y:S01]  /*b460*/  SHF.R.U64 R72, R72, 0x3, RZ ;  /* 0x0000000348487819 */ /* 0x000fe200000012ff */
[----:B------:R-:W5:Y:S01]  /*b470*/  LD.E.128 R36, desc[UR44][R36.64] ;  /* 0x0000002c24247980 */ /* 0x000f62000c101d00 */
        /* <DEDUP_REMOVED lines=10> */
[C---:B------:R-:W-:Y:S01]  /*b520*/  IADD3 R53, P4, R4.reuse, 0x9000, RZ ;  /* 0x0000900004357810 */ /* 0x040fe20007f9e0ff */
[----:B------:R-:W5:Y:S01]  /*b530*/  LD.E.128 R24, desc[UR44][R24.64] ;  /* 0x0000002c18187980 */ /* 0x000f62000c101d00 */
[----:B------:R-:W-:-:S02]  /*b540*/  IADD3 R57, P5, R4, 0xa000, RZ ;  /* 0x0000a00004397810 */ /* 0x000fc40007fbe0ff */
[C---:B------:R-:W-:Y:S01]  /*b550*/  IADD3 R61, P6, R4.reuse, 0xb000, RZ ;  /* 0x0000b000043d7810 */ /* 0x040fe20007fde0ff */
[----:B------:R-:W5:Y:S01]  /*b560*/  LD.E.128 R28, desc[UR44][R28.64] ;  /* 0x0000002c1c1c7980 */ /* 0x000f62000c101d00 */
[----:B------:R-:W-:Y:S02]  /*b570*/  IADD3 R69, P1, R4, 0xd000, RZ ;  /* 0x0000d00004457810 */ /* 0x000fe40007f3e0ff */
[----:B------:R-:W-:Y:S01]  /*b580*/  LOP3.LUT R64, R65, 0x380, RZ, 0xc0, !PT ;  /* 0x0000038041407812 */ /* 0x000fe200078ec0ff */
[----:B------:R-:W5:Y:S01]  /*b590*/  LD.E.128 R32, desc[UR44][R32.64] ;  /* 0x0000002c20207980 */ /* 0x000f62000c101d00 */
[----:B------:R-:W-:Y:S01]  /*b5a0*/  LOP3.LUT R72, R72, R73, RZ, 0x3c, !PT ;  /* 0x0000004948487212 */ /* 0x000fe200078e3cff */
[----:B------:R-:W-:Y:S01]  /*b5b0*/  IMAD.X R73, RZ, RZ, R5, P2 ;  /* 0x000000ffff497224 */ /* 0x000fe200010e0605 */
[----:B------:R-:W-:Y:S01]  /*b5c0*/  IADD3 R12, P3, R4, 0xf000, RZ ;  /* 0x0000f000040c7810 */ /* 0x000fe20007f7e0ff */
[----:B------:R-:W5:Y:S01]  /*b5d0*/  LD.E.128 R40, desc[UR44][R40.64] ;  /* 0x0000002c28287980 */ /* 0x000f62000c101d00 */
[----:B--2---:R-:W-:-:S02]  /*b5e0*/  ISETP.NE.AND P2, PT, R18, 0x1, PT ;  /* 0x000000011200780c */ /* 0x004fc40003f45270 */
[----:B------:R-:W-:Y:S01]  /*b5f0*/  LOP3.LUT R52, R53, 0x380, RZ, 0xc0, !PT ;  /* 0x0000038035347812 */ /* 0x000fe200078ec0ff */
[----:B------:R-:W-:Y:S01]  /*b600*/  IMAD.X R77, RZ, RZ, R5, P3 ;  /* 0x000000ffff4d7224 */ /* 0x000fe200018e0605 */
[----:B------:R-:W-:Y:S01]  /*b610*/  LOP3.LUT R56, R57, 0x380, RZ, 0xc0, !PT ;  /* 0x0000038039387812 */ /* 0x000fe200078ec0ff */
[----:B------:R-:W5:Y:S01]  /*b620*/  LD.E.128 R48, desc[UR44][R48.64] ;  /* 0x0000002c30307980 */ /* 0x000f62000c101d00 */
[----:B------:R-:W-:Y:S02]  /*b630*/  LOP3.LUT R60, R61, 0x380, RZ, 0xc0, !PT ;  /* 0x000003803d3c7812 */ /* 0x000fe400078ec0ff */
[----:B------:R-:W-:Y:S01]  /*b640*/  LOP3.LUT R68, R69, 0x380, RZ, 0xc0, !PT ;  /* 0x0000038045447812 */ /* 0x000fe200078ec0ff */
[----:B------:R-:W5:Y:S01]  /*b650*/  LD.E.128 R72, desc[UR44][R72.64] ;  /* 0x0000002c48487980 */ /* 0x000f62000c101d00 */
[----:B------:R-:W-:Y:S02]  /*b660*/  SHF.R.U64 R64, R64, 0x3, RZ ;  /* 0x0000000340407819 */ /* 0x000fe400000012ff */
[----:B------:R-:W-:Y:S01]  /*b670*/  SHF.R.U64 R11, R11, 0x3, RZ ;  /* 0x000000030b0b7819 */ /* 0x000fe200000012ff */
[----:B------:R-:W0:Y:S01]  /*b680*/  @P2 LDC R81, c[0x0][0xcec] ;  /* 0x00033b00ff512b82 */ /* 0x000e220000000800 */
[----:B------:R-:W-:-:S02]  /*b690*/  LOP3.LUT R9, R12, 0x380, RZ, 0xc0, !PT ;  /* 0x000003800c097812 */ /* 0x000fc400078ec0ff */
[----:B------:R-:W-:Y:S02]  /*b6a0*/  SHF.R.U64 R52, R52, 0x3, RZ ;  /* 0x0000000334347819 */ /* 0x000fe400000012ff */
[----:B------:R-:W-:Y:S02]  /*b6b0*/  SHF.R.U64 R56, R56, 0x3, RZ ;  /* 0x0000000338387819 */ /* 0x000fe400000012ff */
[----:B------:R-:W-:Y:S01]  /*b6c0*/  SHF.R.U64 R60, R60, 0x3, RZ ;  /* 0x000000033c3c7819 */ /* 0x000fe200000012ff */
[----:B------:R-:W1:Y:S01]  /*b6d0*/  @P2 LDC R83, c[0x0][0xcf0] ;  /* 0x00033c00ff532b82 */ /* 0x000e620000000800 */
[----:B------:R-:W-:Y:S02]  /*b6e0*/  SHF.R.U64 R68, R68, 0x3, RZ ;  /* 0x0000000344447819 */ /* 0x000fe400000012ff */
[----:B------:R-:W-:Y:S01]  /*b6f0*/  LOP3.LUT R64, R64, R65, RZ, 0x3c, !PT ;  /* 0x0000004140407212 */ /* 0x000fe200078e3cff */
[----:B------:R-:W-:Y:S01]  /*b700*/  IMAD.X R65, RZ, RZ, R5, P0 ;  /* 0x000000ffff417224 */ /* 0x000fe200000e0605 */
[----:B------:R-:W-:-:S02]  /*b710*/  LOP3.LUT R4, R11, R4, RZ, 0x3c, !PT ;  /* 0x000000040b047212 */ /* 0x000fc400078e3cff */
[----:B------:R-:W-:Y:S02]  /*b720*/  SHF.R.U64 R9, R9, 0x3, RZ ;  /* 0x0000000309097819 */ /* 0x000fe400000012ff */
[----:B------:R-:W-:Y:S01]  /*b730*/  ISETP.GE.AND P0, PT, R194, UR10, PT ;  /* 0x0000000ac2007c0c */ /* 0x000fe2000bf06270 */
        /* <DEDUP_REMOVED lines=10> */
[----:B------:R-:W-:Y:S01]  /*b7e0*/  IMAD.WIDE.U32 R8, R8, UR8, RZ ;  /* 0x0000000808087c25 */ /* 0x000fe2000f8e00ff */
[----:B------:R2:W5:Y:S01]  /*b7f0*/  LD.E.128 R12, desc[UR44][R4.64] ;  /* 0x0000002c040c7980 */ /* 0x000562000c101d00 */
[----:B------:R-:W-:Y:S01]  /*b800*/  ISETP.GE.AND P1, PT, R16, UR10, PT ;  /* 0x0000000a10007c0c */ /* 0x000fe2000bf26270 */
[----:B------:R-:W-:Y:S01]  /*b810*/  ULDC.64 UR8, c[0x0][0xbe8] ;  /* 0x0002fa0000087ab9 */ /* 0x000fe20000000a00 */
[----:B------:R-:W-:Y:S01]  /*b820*/  IMAD.IADD R9, R9, 0x1, R7 ;  /* 0x0000000109097824 */ /* 0x000fe200078e0207 */
[----:B------:R-:W-:Y:S01]  /*b830*/  LOP3.LUT R7, R10, 0xfffffff8, RZ, 0xc0, !PT ;  /* 0xfffffff80a077812 */ /* 0x000fe200078ec0ff */
[----:B------:R-:W5:Y:S04]  /*b840*/  LD.E.128 R52, desc[UR44][R52.64] ;  /* 0x0000002c34347980 */ /* 0x000f68000c101d00 */
[----:B------:R-:W5:Y:S01]  /*b850*/  LD.E.128 R56, desc[UR44][R56.64] ;  /* 0x0000002c38387980 */ /* 0x000f62000c101d00 */
[----:B--2---:R-:W-:-:S02]  /*b860*/  SEL R5, RZ, 0xffffffff, P0 ;  /* 0xffffffffff057807 */ /* 0x004fc40000000000 */
[----:B------:R-:W-:Y:S01]  /*b870*/  ISETP.GE.AND P0, PT, R193, UR10, PT ;  /* 0x0000000ac1007c0c */ /* 0x000fe2000bf06270 */
[----:B------:R-:W5:Y:S02]  /*b880*/  LD.E.128 R60, desc[UR44][R60.64] ;  /* 0x0000002c3c3c7980 */ /* 0x000f64000c101d00 */
[----:B------:R-:W-:Y:S01]  /*b890*/  IMAD.SHL.U32 R11, R5, 0x2, RZ ;  /* 0x00000002050b7824 */ /* 0x000fe200078e00ff */
[----:B------:R-:W-:Y:S01]  /*b8a0*/  SEL R5, RZ, 0xffffffff, P0 ;  /* 0xffffffffff057807 */ /* 0x000fe20000000000 */
[----:B------:R-:W5:Y:S01]  /*b8b0*/  LD.E.128 R68, desc[UR44][R68.64] ;  /* 0x0000002c44447980 */ /* 0x000f62000c101d00 */
[----:B------:R-:W-:Y:S01]  /*b8c0*/  ISETP.GE.AND P0, PT, R192, UR10, PT ;  /* 0x0000000ac0007c0c */ /* 0x000fe2000bf06270 */
[----:B------:R-:W-:Y:S01]  /*b8d0*/  IMAD.IADD R10, R0, 0x1, -R7 ;  /* 0x00000001000a7824 */ /* 0x000fe200078e0a07 */
[----:B------:R-:W-:Y:S01]  /*b8e0*/  SEL R4, RZ, 0x1, P1 ;  /* 0x00000001ff047807 */ /* 0x000fe20000800000 */
[----:B------:R-:W5:Y:S01]  /*b8f0*/  LD.E.128 R76, desc[UR44][R76.64] ;  /* 0x0000002c4c4c7980 */ /* 0x000f62000c101d00 */
[----:B------:R-:W-:Y:S01]  /*b900*/  SEL R0, RZ, 0xffffffff, P0 ;  /* 0xffffffffff007807 */ /* 0x000fe20000000000 */
[----:B------:R-:W-:Y:S01]  /*b910*/  IMAD.SHL.U32 R5, R5, 0x4, RZ ;  /* 0x0000000405057824 */ /* 0x000fe200078e00ff */
[----:B------:R-:W-:Y:S01]  /*b920*/  LOP3.LUT R4, R11, 0x2, R4, 0xe2, !PT ;  /* 0x000000020b047812 */ /* 0x000fe200078ee204 */
[----:B------:R-:W-:Y:S01]  /*b930*/  IMAD.WIDE.U32 R8, R189, UR8, R8 ;  /* 0x00000008bd087c25 */ /* 0x000fe2000f8e0008 */
[----:B------:R-:W-:Y:S01]  /*b940*/  ISETP.GE.AND P1, PT, R191, UR10, PT ;  /* 0x0000000abf007c0c */ /* 0x000fe2000bf26270 */
[----:B------:R-:W-:Y:S01]  /*b950*/  @!PT LDS RZ, [RZ] ;  /* 0x00000000fffff984 */ /* 0x000fe20000000800 */
[----:B------:R-:W-:Y:S01]  /*b960*/  @!PT LDS RZ, [RZ] ;  /* 0x00000000fffff984 */ /* 0x000fe20000000800 */
[----:B------:R-:W-:Y:S01]  /*b970*/  @!PT LDS RZ, [RZ] ;  /* 0x00000000fffff984 */ /* 0x000fe20000000800 */
[----:B------:R-:W-:Y:S01]  /*b980*/  @!PT LDS RZ, [RZ] ;  /* 0x00000000fffff984 */ /* 0x000fe20000000800 */
[----:B------:R2:W-:Y:S06]  /*b990*/  MEMBAR.ALL.CTA ;  /* 0x0000000000007992 */ /* 0x0005ec0000008000 */
[----:B--2---:R-:W2:Y:S01]  /*b9a0*/  FENCE.VIEW.ASYNC.S ;  /* 0x00000000000073c6 */ /* 0x004ea20000000000 */
[----:B------:R-:W-:Y:S01]  /*b9b0*/  IMAD.SHL.U32 R7, R0, 0x8, RZ ;  /* 0x0000000800077824 */ /* 0x000fe200078e00ff */
[----:B------:R-:W-:Y:S01]  /*b9c0*/  LOP3.LUT R4, R5, 0x4, R4, 0xe2, !PT ;  /* 0x0000000405047812 */ /* 0x000fe200078ee204 */
[----:B------:R-:W-:-:S02]  /*b9d0*/  IMAD.U32 R11, RZ, RZ, UR42 ;  /* 0x0000002aff0b7e24 */ /* 0x000fc4000f8e00ff */
[----:B------:R-:W-:Y:S01]  /*b9e0*/  IMAD R0, R10, 0x20, R3 ;  /* 0x000000200a007824 */ /* 0x000fe200078e0203 */
[----:B------:R-:W-:Y:S01]  /*b9f0*/  SHF.R.S32.HI R5, RZ, 0x1f, R188 ;  /* 0x0000001fff057819 */ /* 0x000fe200000114bc */
[----:B------:R-:W-:Y:S01]  /*ba00*/  IMAD R9, R189, UR9, R9 ;  /* 0x00000009bd097c24 */ /* 0x000fe2000f8e0209 */
[----:B------:R-:W-:Y:S01]  /*ba10*/  LOP3.LUT R4, R7, 0x8, R4, 0xe2, !PT ;  /* 0x0000000807047812 */ /* 0x000fe200078ee204 */
[----:B------:R-:W-:Y:S01]  /*ba20*/  IMAD R10, R11, 0x40, R0 ;  /* 0x000000400b0a7824 */ /* 0x000fe200078e0200 */
[----:B------:R-:W-:Y:S01]  /*ba30*/  ULDC.64 UR8, c[0x0][0xbf0] ;  /* 0x0002fc0000087ab9 */ /* 0x000fe20000000a00 */
[----:B------:R-:W-:Y:S01]  /*ba40*/  SEL R7, RZ, 0xffffffff, P1 ;  /* 0xffffffffff077807 */ /* 0x000fe20000800000 */
[----:B------:R-:W-:Y:S01]  /*ba50*/  IMAD R5, R5, UR8, RZ ;  /* 0x0000000805057c24 */ /* 0x000fe2000f8e02ff */
[----:B------:R-:W-:Y:S01]  /*ba60*/  ISETP.GE.AND P0, PT, R190, UR10, PT ;  /* 0x0000000abe007c0c */ /* 0x000fe2000bf06270 */
[----:B0-----:R-:W-:-:S04]  /*ba70*/  @P2 IMAD.HI.U32 R0, R10, R81, RZ ;  /* 0x000000510a002227 */ /* 0x001fc800078e00ff */
[----:B------:R-:W-:Y:S02]  /*ba80*/  IMAD R11, R188, UR9, R5 ;  /* 0x00000009bc0b7c24 */ /* 0x000fe4000f8e0205 */
[----:B------:R-:W-:Y:S01]  /*ba90*/  IMAD.SHL.U32 R81, R7, 0x10, RZ ;  /* 0x0000001007517824 */ /* 0x000fe200078e00ff */
[----:B------:R-:W-:Y:S01]  /*baa0*/  SEL R7, RZ, 0xffffffff, P0 ;  /* 0xffffffffff077807 */ /* 0x000fe20000000000 */
[----:B------:R-:W-:Y:S01]  /*bab0*/  IMAD.MOV.U32 R5, RZ, RZ, R10 ;  /* 0x000000ffff057224 */ /* 0x000fe200078e000a */
[----:B-1----:R-:W-:Y:S02]  /*bac0*/  @P2 SHF.R.U32.HI R5, RZ, R83, R0 ;  /* 0x00000053ff052219 */ /* 0x002fe40000011600 */
[----:B------:R-:W-:Y:S01]  /*bad0*/  LOP3.LUT R4, R81, 0x10, R4, 0xe2, !PT ;  /* 0x0000001051047812 */ /* 0x000fe200078ee204 */
[----:B------:R-:W-:Y:S01]  /*bae0*/  IMAD.SHL.U32 R81, R7, 0x20, RZ ;  /* 0x0000002007517824 */ /* 0x000fe200078e00ff */
[--C-:B------:R-:W-:Y:S01]  /*baf0*/  SHF.R.S32.HI R0, RZ, 0x1f, R5.reuse ;  /* 0x0000001fff007819 */ /* 0x100fe20000011405 */
[----:B------:R-:W-:-:S02]  /*bb00*/  IMAD.MOV R7, RZ, RZ, -R5 ;  /* 0x000000ffff077224 */ /* 0x000fc400078e0a05 */
[----:B------:R-:W-:Y:S01]  /*bb10*/  IMAD.WIDE.U32 R8, R188, UR8, R8 ;  /* 0x00000008bc087c25 */ /* 0x000fe2000f8e0008 */
[----:B------:R-:W-:-:S03]  /*bb20*/  ULDC.64 UR8, c[0x0][0xbe0] ;  /* 0x0002f80000087ab9 */ /* 0x000fc60000000a00 */
[----:B------:R-:W-:Y:S02]  /*bb30*/  IMAD R0, R0, UR8, RZ ;  /* 0x0000000800007c24 */ /* 0x000fe4000f8e02ff */
[----:B------:R-:W-:Y:S02]  /*bb40*/  IMAD R7, R18, R7, R10 ;  /* 0x0000000712077224 */ /* 0x000fe400078e020a */
[----:B------:R-:W-:Y:S01]  /*bb50*/  IMAD.IADD R9, R9, 0x1, R11 ;  /* 0x0000000109097824 */ /* 0x000fe200078e020b */
[----:B------:R-:W-:Y:S01]  /*bb60*/  ISETP.GE.AND P0, PT, R152, UR10, PT ;  /* 0x0000000a98007c0c */ /* 0x000fe2000bf06270 */
[C---:B------:R-:W-:Y:S01]  /*bb70*/  IMAD R11, R5.reuse, UR9, R0 ;  /* 0x00000009050b7c24 */ /* 0x040fe2000f8e0200 */
[----:B------:R-:W-:Y:S01]  /*bb80*/  SHF.R.S32.HI R0, RZ, 0x1f, R7 ;  /* 0x0000001fff007819 */ /* 0x000fe20000011407 */
[----:B------:R-:W-:Y:S01]  /*bb90*/  IMAD.WIDE.U32 R8, R5, UR8, R8 ;  /* 0x0000000805087c25 */ /* 0x000fe2000f8e0008 */
[----:B------:R-:W-:Y:S01]  /*bba0*/  ULDC.64 UR8, c[0x0][0xbd8] ;  /* 0x0002f60000087ab9 */ /* 0x000fe20000000a00 */
[----:B------:R-:W-:-:S02]  /*bbb0*/  LOP3.LUT R4, R81, 0x20, R4, 0xe2, !PT ;  /* 0x0000002051047812 */ /* 0x000fc400078ee204 */
[----:B------:R-:W-:Y:S01]  /*bbc0*/  IMAD.U32 R80, RZ, RZ, UR42 ;  /* 0x0000002aff507e24 */ /* 0x000fe2000f8e00ff */
[----:B------:R-:W-:Y:S01]  /*bbd0*/  SEL R5, RZ, 0x40, P0 ;  /* 0x00000040ff057807 */ /* 0x000fe20000000000 */
[----:B------:R-:W-:Y:S01]  /*bbe0*/  IMAD.IADD R9, R9, 0x1, R11 ;  /* 0x0000000109097824 */ /* 0x000fe200078e020b */
[----:B------:R-:W-:Y:S01]  /*bbf0*/  ISETP.GE.AND P0, PT, R229, UR10, PT ;  /* 0x0000000ae5007c0c */ /* 0x000fe2000bf06270 */
[----:B------:R-:W-:Y:S02]  /*bc00*/  IMAD R10, R0, UR8, RZ ;  /* 0x00000008000a7c24 */ /* 0x000fe4000f8e02ff */
[----:B------:R-:W-:Y:S02]  /*bc10*/  IMAD R81, R80, 0x40, R3 ;  /* 0x0000004050517824 */ /* 0x000fe400078e0203 */
        /* <DEDUP_REMOVED lines=12> */
[----:B--2---:R0:W1:Y:S01]  /*bce0*/  SHFL.IDX PT, R4, R18, RZ, 0x181f ;  /* 0x00181fff12047589 */ /* 0x00406200000e0000 */
[----:B------:R-:W-:Y:S02]  /*bcf0*/  BSSY B1, `(.L_x_4240) ;  /* 0x000002b000017945 */ /* 0x000fe40003800000 */
[----:B------:R-:W-:Y:S01]  /*bd00*/  SYNCS.ARRIVE.TRANS64.RED.A1T0 RZ, [UR7], RZ ;  /* 0x000000ffffff79a7 */ /* 0x000fe20008100407 */
        /* <DEDUP_REMOVED lines=11> */
[----:B-1----:R-:W-:Y:S01]  /*bdc0*/  @!P1 LEA R8, P2, R194, R4, 0x1 ;  /* 0x00000004c2089211 */ /* 0x002fe200078408ff */
[----:B--2---:R-:W-:-:S03]  /*bdd0*/  @!P0 IMAD.WIDE R10, R16, 0x2, R4 ;  /* 0x00000002100a8825 */ /* 0x004fc600078e0204 */
[----:B------:R-:W-:Y:S02]  /*bde0*/  @!P1 LEA.HI.X R9, R194, R5, R153, 0x1, P2 ;  /* 0x00000005c2099211 */ /* 0x000fe400010f0c99 */
[----:B------:R-:W-:Y:S01]  /*bdf0*/  ISETP.GE.AND P2, PT, R191, UR10, PT ;  /* 0x0000000abf007c0c */ /* 0x000fe2000bf46270 */
[----:B-----5:R1:W-:Y:S01]  /*be00*/  @!P0 ST.E.128 desc[UR44][R10.64], R12 ;  /* 0x0000000c0a008985 */ /* 0x0203e2000c101d2c */
[----:B------:R-:W-:-:S03]  /*be10*/  LOP3.LUT P0, RZ, R0, 0x40, RZ, 0xc0, !PT ;  /* 0x0000004000ff7812 */ /* 0x000fc6000780c0ff */
[----:B------:R2:W-:Y:S01]  /*be20*/  @!P1 ST.E.128 desc[UR44][R8.64], R24 ;  /* 0x0000001808009985 */ /* 0x0005e2000c101d2c */
[----:B------:R-:W-:Y:S02]  /*be30*/  ISETP.GE.AND P1, PT, R190, UR10, PT ;  /* 0x0000000abe007c0c */ /* 0x000fe4000bf26270 */
[CC--:B-1----:R-:W-:Y:S02]  /*be40*/  @!P3 LEA R14, P6, R192.reuse, R4.reuse, 0x1 ;  /* 0x00000004c00eb211 */ /* 0x0c2fe400078c08ff */
[CC--:B--2---:R-:W-:Y:S02]  /*be50*/  @!P4 LEA R24, P5, R193.reuse, R4.reuse, 0x1 ;  /* 0x00000004c118c211 */ /* 0x0c4fe400078a08ff */
[-C--:B------:R-:W-:Y:S02]  /*be60*/  @!P3 LEA.HI.X R15, R192, R5.reuse, R83, 0x1, P6 ;  /* 0x00000005c00fb211 */ /* 0x080fe400030f0c53 */
[----:B------:R-:W-:Y:S02]  /*be70*/  @!P4 LEA.HI.X R25, R193, R5, R7, 0x1, P5 ;  /* 0x00000005c119c211 */ /* 0x000fe400028f0c07 */
[----:B------:R-:W-:-:S02]  /*be80*/  @!P2 LEA R12, P5, R191, R4, 0x1 ;  /* 0x00000004bf0ca211 */ /* 0x000fc400078a08ff */
[----:B------:R-:W-:Y:S01]  /*be90*/  LOP3.LUT P6, RZ, R3, 0x80, RZ, 0xc0, !PT ;  /* 0x0000008003ff7812 */ /* 0x000fe200078cc0ff */
[----:B------:R3:W-:Y:S01]  /*bea0*/  @!P4 ST.E.128 desc[UR44][R24.64], R32 ;  /* 0x000000201800c985 */ /* 0x0007e2000c101d2c */
[-C--:B------:R-:W-:Y:S02]  /*beb0*/  @!P2 LEA.HI.X R13, R191, R5.reuse, R84, 0x1, P5 ;  /* 0x00000005bf0da211 */ /* 0x080fe400028f0c54 */
[----:B------:R-:W-:Y:S01]  /*bec0*/  SHF.R.S32.HI R7, RZ, 0x1f, R190 ;  /* 0x0000001fff077819 */ /* 0x000fe200000114be */
[----:B------:R3:W-:Y:S01]  /*bed0*/  @!P3 ST.E.128 desc[UR44][R14.64], R40 ;  /* 0x000000280e00b985 */ /* 0x0007e2000c101d2c */
[C---:B------:R-:W-:Y:S02]  /*bee0*/  @!P1 LEA R10, P5, R190.reuse, R4, 0x1 ;  /* 0x00000004be0a9211 */ /* 0x040fe400078a08ff */
[----:B------:R-:W-:Y:S01]  /*bef0*/  SHF.R.S32.HI R9, RZ, 0x1f, R152 ;  /* 0x0000001fff097819 */ /* 0x000fe20000011498 */
[----:B------:R3:W-:Y:S01]  /*bf00*/  @!P2 ST.E.128 desc[UR44][R12.64], R48 ;  /* 0x000000300c00a985 */ /* 0x0007e2000c101d2c */
[----:B------:R-:W-:-:S02]  /*bf10*/  @!P1 LEA.HI.X R11, R190, R5, R7, 0x1, P5 ;  /* 0x00000005be0b9211 */ /* 0x000fc400028f0c07 */
[CC--:B------:R-:W-:Y:S02]  /*bf20*/  @P0 LEA R8, P5, R152.reuse, R4.reuse, 0x1 ;  /* 0x0000000498080211 */ /* 0x0c0fe400078a08ff */
[----:B------:R-:W-:Y:S01]  /*bf30*/  SHF.R.S32.HI R7, RZ, 0x1f, R229 ;  /* 0x0000001fff077819 */ /* 0x000fe200000114e5 */
[----:B------:R3:W-:Y:S01]  /*bf40*/  @!P1 ST.E.128 desc[UR44][R10.64], R56 ;  /* 0x000000380a009985 */ /* 0x0007e2000c101d2c */
[----:B------:R-:W-:Y:S02]  /*bf50*/  @P0 LEA.HI.X R9, R152, R5, R9, 0x1, P5 ;  /* 0x0000000598090211 */ /* 0x000fe400028f0c09 */
[----:B------:R-:W-:-:S03]  /*bf60*/  @P6 LEA R4, P5, R229, R4, 0x1 ;  /* 0x00000004e5046211 */ /* 0x000fc600078a08ff */
[----:B------:R3:W-:Y:S01]  /*bf70*/  @P0 ST.E.128 desc[UR44][R8.64], R64 ;  /* 0x0000004008000985 */ /* 0x0007e2000c101d2c */
[----:B------:R-:W-:-:S05]  /*bf80*/  @P6 LEA.HI.X R5, R229, R5, R7, 0x1, P5 ;  /* 0x00000005e5056211 */ /* 0x000fca00028f0c07 */
[----:B------:R3:W-:Y:S04]  /*bf90*/  @P6 ST.E.128 desc[UR44][R4.64], R72 ;  /* 0x0000004804006985 */ /* 0x0007e8000c101d2c */
.L_x_4241:
[----:B------:R-:W-:Y:S05]  /*bfa0*/  BSYNC B1 ;  /* 0x0000000000017941 */ /* 0x000fea0003800000 */
.L_x_4240:
[----:B------:R-:W-:Y:S01]  /*bfb0*/  VIADD R7, R81, 0x20 ;  /* 0x0000002051077836 */ /* 0x000fe20000000000 */
[----:B--23--:R2:W3:Y:S04]  /*bfc0*/  SHFL.IDX PT, R5, R80, 0x1, 0x181f ;  /* 0x00381f0050057f89 */ /* 0x00c4e800000e0000 */
[----:B------:R-:W-:Y:S01]  /*bfd0*/  ISETP.GE.AND P0, PT, R7, R82, PT ;  /* 0x000000520700720c */ /* 0x000fe20003f06270 */
[----:B-1----:R2:W1:-:S12]  /*bfe0*/  SHFL.IDX PT, R4, R18, 0x1, 0x181f ;  /* 0x00381f0012047f89 */ /* 0x00245800000e0000 */
[----:B--2---:R-:W-:Y:S05]  /*bff0*/  @P0 BRA `(.L_x_4242) ;  /* 0x0000002400ec0947 */ /* 0x004fea0003800000 */
[----:B------:R-:W-:Y:S02]  /*c000*/  ISETP.GE.AND P0, PT, R194, UR10, PT ;  /* 0x0000000ac2007c0c */ /* 0x000fe4000bf06270 */
[----:B------:R-:W-:Y:S02]  /*c010*/  ISETP.GE.AND P5, PT, R16, UR10, PT ;  /* 0x0000000a10007c0c */ /* 0x000fe4000bfa6270 */
[----:B------:R-:W-:Y:S02]  /*c020*/  ISETP.GE.AND P2, PT, R193, UR10, PT ;  /* 0x0000000ac1007c0c */ /* 0x000fe4000bf46270 */
[----:B------:R-:W-:Y:S02]  /*c030*/  ISETP.GE.AND P1, PT, R192, UR10, PT ;  /* 0x0000000ac0007c0c */ /* 0x000fe4000bf26270 */
[----:B------:R-:W-:Y:S02]  /*c040*/  ISETP.GE.AND P3, PT, R191, UR10, PT ;  /* 0x0000000abf007c0c */ /* 0x000fe4000bf66270 */
[----:B------:R-:W-:-:S02]  /*c050*/  SHF.R.S32.HI R7, RZ, 0x1f, R193 ;  /* 0x0000001fff077819 */ /* 0x000fc400000114c1 */
[----:B-----5:R-:W-:Y:S02]  /*c060*/  SHF.R.S32.HI R15, RZ, 0x1f, R192 ;  /* 0x0000001fff0f7819 */ /* 0x020fe400000114c0 */
[----:B-1----:R-:W-:Y:S01]  /*c070*/  @!P0 LEA R10, P4, R194, R4, 0x1 ;  /* 0x00000004c20a8211 */ /* 0x002fe200078808ff */
[----:B---3--:R-:W-:Y:S01]  /*c080*/  @!P5 IMAD.WIDE R8, R16, 0x2, R4 ;  /* 0x000000021008d825 */ /* 0x008fe200078e0204 */
[----:B------:R-:W-:Y:S02]  /*c090*/  SHF.R.S32.HI R33, RZ, 0x1f, R152 ;  /* 0x0000001fff217819 */ /* 0x000fe40000011498 */
[----:B------:R-:W-:Y:S02]  /*c0a0*/  @!P0 LEA.HI.X R11, R194, R5, R153, 0x1, P4 ;  /* 0x00000005c20b8211 */ /* 0x000fe400020f0c99 */
[----:B------:R-:W-:Y:S01]  /*c0b0*/  ISETP.GE.AND P4, PT, R190, UR10, PT ;  /* 0x0000000abe007c0c */ /* 0x000fe2000bf86270 */
[----:B------:R1:W-:Y:S01]  /*c0c0*/  @!P5 ST.E.128 desc[UR44][R8.64], R20 ;  /* 0x000000140800d985 */ /* 0x0003e2000c101d2c */
[----:B------:R-:W-:-:S02]  /*c0d0*/  LOP3.LUT P5, RZ, R0, 0x40, RZ, 0xc0, !PT ;  /* 0x0000004000ff7812 */ /* 0x000fc400078ac0ff */
[CC--:B------:R-:W-:Y:S01]  /*c0e0*/  @!P2 LEA R12, P6, R193.reuse, R4.reuse, 0x1 ;  /* 0x00000004c10ca211 */ /* 0x0c0fe200078c08ff */
[----:B------:R2:W-:Y:S01]  /*c0f0*/  @!P0 ST.E.128 desc[UR44][R10.64], R28 ;  /* 0x0000001c0a008985 */ /* 0x0005e2000c101d2c */
[----:B------:R-:W-:Y:S02]  /*c100*/  SHF.R.S32.HI R0, RZ, 0x1f, R191 ;  /* 0x0000001fff007819 */ /* 0x000fe400000114bf */
[----:B------:R-:W-:Y:S02]  /*c110*/  @!P2 LEA.HI.X R13, R193, R5, R7, 0x1, P6 ;  /* 0x00000005c10da211 */ /* 0x000fe400030f0c07 */
[-C--:B------:R-:W-:Y:S02]  /*c120*/  @!P1 LEA R14, P6, R192, R4.reuse, 0x1 ;  /* 0x00000004c00e9211 */ /* 0x080fe400078c08ff */
[----:B------:R-:W-:Y:S01]  /*c130*/  SHF.R.S32.HI R7, RZ, 0x1f, R190 ;  /* 0x0000001fff077819 */ /* 0x000fe200000114be */
[----:B------:R2:W-:Y:S01]  /*c140*/  @!P2 ST.E.128 desc[UR44][R12.64], R36 ;  /* 0x000000240c00a985 */ /* 0x0005e2000c101d2c */
[----:B------:R-:W-:-:S02]  /*c150*/  @!P3 LEA R24, P2, R191, R4, 0x1 ;  /* 0x00000004bf18b211 */ /* 0x000fc400078408ff */
[-C--:B------:R-:W-:Y:S02]  /*c160*/  @!P4 LEA R26, P0, R190, R4.reuse, 0x1 ;  /* 0x00000004be1ac211 */ /* 0x080fe400078008ff */
[-C--:B------:R-:W-:Y:S02]  /*c170*/  @!P1 LEA.HI.X R15, R192, R5.reuse, R15, 0x1, P6 ;  /* 0x00000005c00f9211 */ /* 0x080fe400030f0c0f */
[----:B-1----:R-:W-:Y:S02]  /*c180*/  @P5 LEA R8, P6, R152, R4, 0x1 ;  /* 0x0000000498085211 */ /* 0x002fe400078c08ff */
[-C--:B------:R-:W-:Y:S01]  /*c190*/  @!P3 LEA.HI.X R25, R191, R5.reuse, R0, 0x1, P2 ;  /* 0x00000005bf19b211 */ /* 0x080fe200010f0c00 */
[----:B------:R2:W-:Y:S01]  /*c1a0*/  @!P1 ST.E.128 desc[UR44][R14.64], R44 ;  /* 0x0000002c0e009985 */ /* 0x0005e2000c101d2c */
[-C--:B------:R-:W-:Y:S02]  /*c1b0*/  @!P4 LEA.HI.X R27, R190, R5.reuse, R7, 0x1, P0 ;  /* 0x00000005be1bc211 */ /* 0x080fe400000f0c07 */
[----:B------:R-:W-:Y:S01]  /*c1c0*/  @P5 LEA.HI.X R9, R152, R5, R33, 0x1, P6 ;  /* 0x0000000598095211 */ /* 0x000fe200030f0c21 */
[----:B------:R2:W-:Y:S01]  /*c1d0*/  @!P3 ST.E.128 desc[UR44][R24.64], R52 ;  /* 0x000000341800b985 */ /* 0x0005e2000c101d2c */
[----:B------:R-:W-:-:S03]  /*c1e0*/  LOP3.LUT P0, RZ, R3, 0x80, RZ, 0xc0, !PT ;  /* 0x0000008003ff7812 */ /* 0x000fc6000780c0ff */
[----:B------:R2:W-:Y:S04]  /*c1f0*/  @!P4 ST.E.128 desc[UR44][R26.64], R60 ;  /* 0x0000003c1a00c985 */ /* 0x0005e8000c101d2c */
[----:B------:R2:W-:Y:S06]  /*c200*/  @P5 ST.E.128 desc[UR44][R8.64], R68 ;  /* 0x0000004408005985 */ /* 0x0005ec000c101d2c */
[----:B------:R-:W-:Y:S05]  /*c210*/  @!P0 BRA `(.L_x_4242) ;  /* 0x0000002400648947 */ /* 0x000fea0003800000 */
[----:B------:R-:W-:Y:S02]  /*c220*/  LEA R4, P0, R229, R4, 0x1 ;  /* 0x00000004e5047211 */ /* 0x000fe400078008ff */
[----:B------:R-:W-:-:S04]  /*c230*/  SHF.R.S32.HI R0, RZ, 0x1f, R229 ;  /* 0x0000001fff007819 */ /* 0x000fc800000114e5 */
[----:B------:R-:W-:-:S05]  /*c240*/  LEA.HI.X R5, R229, R5, R0, 0x1, P0 ;  /* 0x00000005e5057211 */ /* 0x000fca00000f0c00 */
[----:B------:R4:W-:Y:S01]  /*c250*/  ST.E.128 desc[UR44][R4.64], R76 ;  /* 0x0000004c04007985 */ /* 0x0009e2000c101d2c */
[----:B------:R-:W-:Y:S05]  /*c260*/  BRA `(.L_x_4242) ;  /* 0x0000002400507947 */ /* 0x000fea0003800000 */
.L_x_4239:
[----:B------:R-:W2:Y:S01]  /*c270*/  LDL R0, [R1+0x28] ;  /* 0x0000280001007983 */ /* 0x000ea20000100800 */
[----:B------:R-:W-:Y:S01]  /*c280*/  ULDC.64 UR8, c[0x0][0xc08] ;  /* 0x0003020000087ab9 */ /* 0x000fe20000000a00 */
[----:B0-----:R-:W-:Y:S01]  /*c290*/  SHF.R.S32.HI R3, RZ, 0x1f, R188 ;  /* 0x0000001fff037819 */ /* 0x001fe200000114bc */
[----:B------:R-:W-:Y:S01]  /*c2a0*/  IMAD R7, R7, UR8, RZ ;  /* 0x0000000807077c24 */ /* 0x000fe2000f8e02ff */
[----:B------:R-:W-:Y:S01]  /*c2b0*/  ULDC.64 UR10, c[0x0][0xc40] ;  /* 0x00031000000a7ab9 */ /* 0x000fe20000000a00 */
[----:B------:R-:W-:Y:S01]  /*c2c0*/  IMAD.U32 R4, RZ, RZ, UR42 ;  /* 0x0000002aff047e24 */ /* 0x000fe2000f8e00ff */
[----:B------:R-:W-:Y:S01]  /*c2d0*/  ULDC.64 UR12, c[0x0][0xc30] ;  /* 0x00030c00000c7ab9 */ /* 0x000fe20000000a00 */
[C---:B------:R-:W-:Y:S01]  /*c2e0*/  IMAD R7, R8.reuse, UR9, R7 ;  /* 0x0000000908077c24 */ /* 0x040fe2000f8e0207 */
[----:B------:R-:W-:Y:S01]  /*c2f0*/  BSSY B1, `(.L_x_4243) ;  /* 0x00000d1000017945 */ /* 0x000fe20003800000 */
[----:B------:R-:W-:Y:S01]  /*c300*/  IMAD.WIDE.U32 R8, R8, UR8, RZ ;  /* 0x0000000808087c25 */ /* 0x000fe2000f8e00ff */
[----:B------:R-:W-:Y:S01]  /*c310*/  ULDC.64 UR8, c[0x0][0xc38] ;  /* 0x00030e0000087ab9 */ /* 0x000fe20000000a00 */
[----:B------:R-:W-:-:S02]  /*c320*/  SHF.R.S32.HI R22, RZ, 0x1f, R197 ;  /* 0x0000001fff167819 */ /* 0x000fc400000114c5 */
[----:B------:R-:W-:Y:S01]  /*c330*/  IMAD.IADD R9, R9, 0x1, R7 ;  /* 0x0000000109097824 */ /* 0x000fe200078e0207 */
[----:B------:R-:W-:Y:S01]  /*c340*/  SHF.R.S32.HI R23, RZ, 0x1f, R198 ;  /* 0x0000001fff177819 */ /* 0x000fe200000114c6 */
[----:B------:R-:W-:Y:S01]  /*c350*/  IMAD R3, R3, UR10, RZ ;  /* 0x0000000a03037c24 */ /* 0x000fe2000f8e02ff */
[----:B------:R-:W-:Y:S01]  /*c360*/  SHF.R.S32.HI R152, RZ, 0x1f, R199 ;  /* 0x0000001fff987819 */ /* 0x000fe200000114c7 */
[C---:B------:R-:W-:Y:S01]  /*c370*/  IMAD.WIDE.U32 R8, R189.reuse, UR8, R8 ;  /* 0x00000008bd087c25 */ /* 0x040fe2000f8e0008 */
[----:B------:R-:W-:Y:S01]  /*c380*/  ULDC UR8, c[0x0][0xce8] ;  /* 0x00033a0000087ab9 */ /* 0x000fe20000000800 */
[----:B------:R-:W-:Y:S01]  /*c390*/  SHF.R.S32.HI R153, RZ, 0x1f, R200 ;  /* 0x0000001fff997819 */ /* 0x000fe200000114c8 */
[----:B------:R-:W-:Y:S01]  /*c3a0*/  UISETP.NE.AND UP0, UPT, UR8, 0x1, UPT ;  /* 0x000000010800788c */ /* 0x000fe2000bf05270 */
[----:B------:R-:W-:Y:S01]  /*c3b0*/  IMAD R9, R189, UR9, R9 ;  /* 0x00000009bd097c24 */ /* 0x000fe2000f8e0209 */
[----:B------:R-:W-:Y:S01]  /*c3c0*/  UIMAD UR6, UR6, UR8, URZ ;  /* 0x00000008060672a4 */ /* 0x000fe2000f8e023f */
[C---:B------:R-:W-:Y:S01]  /*c3d0*/  IMAD R3, R188.reuse, UR11, R3 ;  /* 0x0000000bbc037c24 */ /* 0x040fe2000f8e0203 */
[----:B------:R-:W-:Y:S01]  /*c3e0*/  SHF.R.S32.HI R154, RZ, 0x1f, R201 ;  /* 0x0000001fff9a7819 */ /* 0x000fe200000114c9 */
[----:B------:R-:W-:Y:S01]  /*c3f0*/  IMAD.WIDE.U32 R8, R188, UR10, R8 ;  /* 0x0000000abc087c25 */ /* 0x000fe2000f8e0008 */
[----:B------:R-:W-:Y:S01]  /*c400*/  PLOP3.LUT P0, PT, PT, PT, UP0, 0x80, 0x0 ;  /* 0x000000000000781c */ /* 0x000fe20003f0f008 */
[----:B------:R-:W-:Y:S01]  /*c410*/  ULDC.64 UR10, c[0x0][0xc48] ;  /* 0x00031200000a7ab9 */ /* 0x000fe20000000a00 */
[----:B------:R-:W-:Y:S01]  /*c420*/  SHF.R.S32.HI R155, RZ, 0x1f, R202 ;  /* 0x0000001fff9b7819 */ /* 0x000fe200000114ca */
[----:B------:R-:W-:Y:S01]  /*c430*/  IMAD.IADD R9, R9, 0x1, R3 ;  /* 0x0000000109097824 */ /* 0x000fe200078e0203 */
[----:B------:R-:W-:Y:S01]  /*c440*/  SHF.R.S32.HI R156, RZ, 0x1f, R203 ;  /* 0x0000001fff9c7819 */ /* 0x000fe200000114cb */
[----:B------:R-:W-:Y:S01]  /*c450*/  @UP0 ULDC UR7, c[0x0][0xcec] ;  /* 0x00033b0000070ab9 */ /* 0x000fe20000000800 */
[----:B------:R-:W-:Y:S01]  /*c460*/  SHF.R.S32.HI R157, RZ, 0x1f, R204 ;  /* 0x0000001fff9d7819 */ /* 0x000fe200000114cc */
[----:B------:R-:W-:Y:S01]  /*c470*/  IMAD.WIDE.U32 R8, R195, UR10, R8 ;  /* 0x0000000ac3087c25 */ /* 0x000fe2000f8e0008 */
[----:B------:R-:W-:-:S02]  /*c480*/  SHF.R.S32.HI R158, RZ, 0x1f, R205 ;  /* 0x0000001fff9e7819 */ /* 0x000fc400000114cd */
[----:B------:R-:W-:Y:S01]  /*c490*/  SHF.R.S32.HI R159, RZ, 0x1f, R206 ;  /* 0x0000001fff9f7819 */ /* 0x000fe200000114ce */
[----:B------:R-:W-:Y:S01]  /*c4a0*/  IMAD R9, R195, UR11, R9 ;  /* 0x0000000bc3097c24 */ /* 0x000fe2000f8e0209 */
[----:B------:R-:W-:Y:S01]  /*c4b0*/  ULDC.64 UR10, c[0x0][0xc28] ;  /* 0x00030a00000a7ab9 */ /* 0x000fe20000000a00 */
        /* <DEDUP_REMOVED lines=23> */
[----:B------:R-:W-:Y:S01]  /*c630*/  @P0 IMAD.HI.U32 R0, R4, UR7, RZ ;  /* 0x0000000704000c27 */ /* 0x000fe2000f8e00ff */
[----:B------:R-:W-:-:S03]  /*c640*/  @UP0 ULDC UR7, c[0x0][0xcf0] ;  /* 0x00033c0000070ab9 */ /* 0x000fc60000000800 */
[----:B------:R-:W-:Y:S01]  /*c650*/  IMAD.MOV.U32 R3, RZ, RZ, R4 ;  /* 0x000000ffff037224 */ /* 0x000fe200078e0004 */
[----:B------:R-:W-:Y:S01]  /*c660*/  @P0 SHF.R.U32.HI R3, RZ, UR7, R0 ;  /* 0x00000007ff030c19 */ /* 0x000fe20008011600 */
[----:B------:R-:W-:-:S03]  /*c670*/  UIADD3 UR7, UR41, 0x38820, URZ ;  /* 0x0003882029077890 */ /* 0x000fc6000fffe03f */
[--C-:B------:R-:W-:Y:S01]  /*c680*/  SHF.R.S32.HI R0, RZ, 0x1f, R3.reuse ;  /* 0x0000001fff007819 */ /* 0x100fe20000011403 */
[----:B------:R-:W-:Y:S01]  /*c690*/  IMAD.MOV R5, RZ, RZ, -R3 ;  /* 0x000000ffff057224 */ /* 0x000fe200078e0a03 */
[----:B------:R-:W-:Y:S01]  /*c6a0*/  UPRMT UR7, URZ, 0x654, UR7 ;  /* 0x000006543f077896 */ /* 0x000fe20008000007 */
[----:B------:R-:W-:-:S04]  /*c6b0*/  IMAD.WIDE.U32 R8, R3, UR12, R8 ;  /* 0x0000000c03087c25 */ /* 0x000fc8000f8e0008 */
[----:B------:R-:W-:Y:S02]  /*c6c0*/  IMAD R0, R0, UR12, RZ ;  /* 0x0000000c00007c24 */ /* 0x000fe4000f8e02ff */
[----:B------:R-:W-:Y:S02]  /*c6d0*/  IMAD R5, R5, UR8, R4 ;  /* 0x0000000805057c24 */ /* 0x000fe4000f8e0204 */
[----:B------:R-:W-:Y:S01]  /*c6e0*/  IMAD R7, R3, UR13, R0 ;  /* 0x0000000d03077c24 */ /* 0x000fe2000f8e0200 */
[----:B------:R-:W-:Y:S01]  /*c6f0*/  SYNCS.ARRIVE.TRANS64.RED.A1T0 RZ, [UR7], RZ ;  /* 0x000000ffffff79a7 */ /* 0x000fe20008100407 */
[----:B------:R-:W-:Y:S01]  /*c700*/  IMAD.U32 R4, RZ, RZ, UR42 ;  /* 0x0000002aff047e24 */ /* 0x000fe2000f8e00ff */
[----:B------:R-:W-:Y:S01]  /*c710*/  SHF.R.S32.HI R0, RZ, 0x1f, R5 ;  /* 0x0000001fff007819 */ /* 0x000fe20000011405 */
[----:B------:R-:W-:Y:S02]  /*c720*/  IMAD.IADD R9, R9, 0x1, R7 ;  /* 0x0000000109097824 */ /* 0x000fe400078e0207 */
[----:B------:R-:W-:-:S02]  /*c730*/  IMAD R7, R4, 0x40, R17 ;  /* 0x0000004004077824 */ /* 0x000fc400078e0211 */
[----:B------:R-:W-:Y:S02]  /*c740*/  IMAD R0, R0, UR10, RZ ;  /* 0x0000000a00007c24 */ /* 0x000fe4000f8e02ff */
[----:B------:R-:W-:-:S04]  /*c750*/  IMAD.WIDE.U32 R8, R5, UR10, R8 ;  /* 0x0000000a05087c25 */ /* 0x000fc8000f8e0008 */
[----:B------:R-:W-:Y:S01]  /*c760*/  IMAD R3, R5, UR11, R0 ;  /* 0x0000000b05037c24 */ /* 0x000fe2000f8e0200 */
[----:B------:R-:W-:Y:S02]  /*c770*/  ULDC.64 UR10, c[0x0][0xc00] ;  /* 0x00030000000a7ab9 */ /* 0x000fe40000000a00 */
[----:B------:R-:W-:Y:S01]  /*c780*/  LEA R0, P0, R8, UR10, 0x2 ;  /* 0x0000000a08007c11 */ /* 0x000fe2000f8010ff */
[----:B------:R-:W-:-:S04]  /*c790*/  IMAD.IADD R3, R9, 0x1, R3 ;  /* 0x0000000109037824 */ /* 0x000fc800078e0203 */
[----:B------:R0:W1:Y:S01]  /*c7a0*/  SHFL.IDX PT, R13, R0, RZ, 0x1c1f ;  /* 0x001c1fff000d7589 */ /* 0x00006200000e0000 */
[----:B------:R-:W-:Y:S02]  /*c7b0*/  LEA.HI.X R3, R8, UR11, R3, 0x2, P0 ;  /* 0x0000000b08037c11 */ /* 0x000fe400080f1403 */
[----:B------:R-:W-:-:S03]  /*c7c0*/  ISETP.GE.AND P0, PT, R7, UR6, PT ;  /* 0x0000000607007c0c */ /* 0x000fc6000bf06270 */
[----:B------:R0:W2:Y:S10]  /*c7d0*/  SHFL.IDX PT, R12, R3, RZ, 0x1c1f ;  /* 0x001c1fff030c7589 */ /* 0x0000b400000e0000 */
[----:B0-----:R-:W-:Y:S05]  /*c7e0*/  @P0 BRA `(.L_x_4244) ;  /* 0x0000000800040947 */ /* 0x001fea0003800000 */
[----:B------:R-:W-:Y:S02]  /*c7f0*/  ULDC UR7, c[0x0][0xbc8] ;  /* 0x0002f20000077ab9 */ /* 0x000fe40000000800 */
[----:B------:R-:W-:Y:S02]  /*c800*/  ISETP.GE.AND P0, PT, R19, UR7, PT ;  /* 0x0000000713007c0c */ /* 0x000fe4000bf06270 */
[----:B------:R-:W-:Y:S02]  /*c810*/  ISETP.GE.AND P1, PT, R227, UR7, PT ;  /* 0x00000007e3007c0c */ /* 0x000fe4000bf26270 */
[----:B------:R-:W-:Y:S02]  /*c820*/  ISETP.GE.AND P4, PT, R219, UR7, PT ;  /* 0x00000007db007c0c */ /* 0x000fe4000bf86270 */
[----:B------:R-:W-:-:S07]  /*c830*/  ISETP.GE.AND P5, PT, R218, UR7, PT ;  /* 0x00000007da007c0c */ /* 0x000fce000bfa6270 */
[----:B-1----:R-:W-:-:S04]  /*c840*/  @!P0 LEA R4, P2, R19, R13, 0x2 ;  /* 0x0000000d13048211 */ /* 0x002fc800078410ff */
[----:B--2---:R-:W-:-:S05]  /*c850*/  @!P0 LEA.HI.X R5, R19, R12, R179, 0x2, P2 ;  /* 0x0000000c13058211 */ /* 0x004fca00010f14b3 */
[----:B------:R0:W-:Y:S01]  /*c860*/  @!P0 ST.E.64 desc[UR44][R4.64], R24 ;  /* 0x0000001804008985 */ /* 0x0001e2000c101b2c */
[----:B------:R-:W-:Y:S02]  /*c870*/  ISETP.GE.AND P0, PT, R226, UR7, PT ;  /* 0x00000007e2007c0c */ /* 0x000fe4000bf06270 */
[----:B0-----:R-:W-:-:S04]  /*c880*/  @!P1 LEA R4, P2, R227, R13, 0x2 ;  /* 0x0000000de3049211 */ /* 0x001fc800078410ff */
[----:B------:R-:W-:-:S05]  /*c890*/  @!P1 LEA.HI.X R5, R227, R12, R178, 0x2, P2 ;  /* 0x0000000ce3059211 */ /* 0x000fca00010f14b2 */
[----:B------:R0:W-:Y:S01]  /*c8a0*/  @!P1 ST.E.64 desc[UR44][R4.64], R28 ;  /* 0x0000001c04009985 */ /* 0x0001e2000c101b2c */
[----:B------:R-:W-:Y:S02]  /*c8b0*/  ISETP.GE.AND P1, PT, R225, UR7, PT ;  /* 0x00000007e1007c0c */ /* 0x000fe4000bf26270 */
[----:B0-----:R-:W-:-:S04]  /*c8c0*/  @!P0 LEA R4, P2, R226, R13, 0x2 ;  /* 0x0000000de2048211 */ /* 0x001fc800078410ff */
[----:B------:R-:W-:-:S05]  /*c8d0*/  @!P0 LEA.HI.X R5, R226, R12, R177, 0x2, P2 ;  /* 0x0000000ce2058211 */ /* 0x000fca00010f14b1 */
[----:B------:R0:W-:Y:S01]  /*c8e0*/  @!P0 ST.E.64 desc[UR44][R4.64], R32 ;  /* 0x0000002004008985 */ /* 0x0001e2000c101b2c */
[----:B------:R-:W-:Y:S02]  /*c8f0*/  ISETP.GE.AND P0, PT, R224, UR7, PT ;  /* 0x00000007e0007c0c */ /* 0x000fe4000bf06270 */
[----:B0-----:R-:W-:-:S04]  /*c900*/  @!P1 LEA R4, P2, R225, R13, 0x2 ;  /* 0x0000000de1049211 */ /* 0x001fc800078410ff */
[----:B------:R-:W-:Y:S02]  /*c910*/  @!P1 LEA.HI.X R5, R225, R12, R176, 0x2, P2 ;  /* 0x0000000ce1059211 */ /* 0x000fe400010f14b0 */
[----:B------:R-:W-:-:S03]  /*c920*/  ISETP.GE.AND P2, PT, R223, UR7, PT ;  /* 0x00000007df007c0c */ /* 0x000fc6000bf46270 */
[----:B------:R0:W-:Y:S02]  /*c930*/  @!P1 ST.E.64 desc[UR44][R4.64], R36 ;  /* 0x0000002404009985 */ /* 0x0001e4000c101b2c */
[----:B0-----:R-:W-:-:S04]  /*c940*/  @!P0 LEA R4, P1, R224, R13, 0x2 ;  /* 0x0000000de0048211 */ /* 0x001fc800078210ff */
[----:B------:R-:W-:Y:S02]  /*c950*/  @!P0 LEA.HI.X R5, R224, R12, R175, 0x2, P1 ;  /* 0x0000000ce0058211 */ /* 0x000fe400008f14af */
[----:B------:R-:W-:-:S03]  /*c960*/  ISETP.GE.AND P1, PT, R221, UR7, PT ;  /* 0x00000007dd007c0c */ /* 0x000fc6000bf26270 */
[----:B------:R0:W-:Y:S01]  /*c970*/  @!P0 ST.E.64 desc[UR44][R4.64], R40 ;  /* 0x0000002804008985 */ /* 0x0001e2000c101b2c */
[----:B------:R-:W-:-:S09]  /*c980*/  ISETP.GE.AND P0, PT, R222, UR7, PT ;  /* 0x00000007de007c0c */ /* 0x000fd2000bf06270 */
[-C--:B------:R-:W-:Y:S02]  /*c990*/  @!P1 LEA R8, P6, R221, R13.reuse, 0x2 ;  /* 0x0000000ddd089211 */ /* 0x080fe400078c10ff */
[----:B0-----:R-:W-:Y:S02]  /*c9a0*/  @!P2 LEA R4, P3, R223, R13, 0x2 ;  /* 0x0000000ddf04a211 */ /* 0x001fe400078610ff */
[-C--:B------:R-:W-:Y:S02]  /*c9b0*/  @!P1 LEA.HI.X R9, R221, R12.reuse, R20, 0x2, P6 ;  /* 0x0000000cdd099211 */ /* 0x080fe400030f1414 */
[----:B------:R-:W-:Y:S02]  /*c9c0*/  @!P2 LEA.HI.X R5, R223, R12, R174, 0x2, P3 ;  /* 0x0000000cdf05a211 */ /* 0x000fe400018f14ae */
[----:B------:R-:W-:-:S03]  /*c9d0*/  ISETP.GE.AND P3, PT, R220, UR7, PT ;  /* 0x00000007dc007c0c */ /* 0x000fc6000bf66270 */
[----:B------:R0:W-:Y:S02]  /*c9e0*/  @!P2 ST.E.64 desc[UR44][R4.64], R44 ;  /* 0x0000002c0400a985 */ /* 0x0001e4000c101b2c */
[----:B0-----:R-:W-:-:S04]  /*c9f0*/  @!P0 LEA R4, P2, R222, R13, 0x2 ;  /* 0x0000000dde048211 */ /* 0x001fc800078410ff */
[----:B------:R-:W-:-:S05]  /*ca00*/  @!P0 LEA.HI.X R5, R222, R12, R21, 0x2, P2 ;  /* 0x0000000cde058211 */ /* 0x000fca00010f1415 */
[----:B------:R0:W-:Y:S01]  /*ca10*/  @!P0 ST.E.64 desc[UR44][R4.64], R48 ;  /* 0x0000003004008985 */ /* 0x0001e2000c101b2c */
[----:B------:R-:W-:-:S03]  /*ca20*/  ISETP.GE.AND P0, PT, R217, UR7, PT ;  /* 0x00000007d9007c0c */ /* 0x000fc6000bf06270 */
[----:B------:R1:W-:Y:S01]  /*ca30*/  @!P1 ST.E.64 desc[UR44][R8.64], R52 ;  /* 0x0000003408009985 */ /* 0x0003e2000c101b2c */
[----:B------:R-:W-:Y:S02]  /*ca40*/  ISETP.GE.AND P1, PT, R216, UR7, PT ;  /* 0x00000007d8007c0c */ /* 0x000fe4000bf26270 */
[CC--:B0-----:R-:W-:Y:S02]  /*ca50*/  @!P3 LEA R4, P6, R220.reuse, R13.reuse, 0x2 ;  /* 0x0000000ddc04b211 */ /* 0x0c1fe400078c10ff */
[CC--:B-1----:R-:W-:Y:S02]  /*ca60*/  @!P4 LEA R8, P2, R219.reuse, R13.reuse, 0x2 ;  /* 0x0000000ddb08c211 */ /* 0x0c2fe400078410ff */
[-C--:B------:R-:W-:Y:S02]  /*ca70*/  @!P3 LEA.HI.X R5, R220, R12.reuse, R173, 0x2, P6 ;  /* 0x0000000cdc05b211 */ /* 0x080fe400030f14ad */
[----:B------:R-:W-:Y:S02]  /*ca80*/  @!P5 LEA R10, P6, R218, R13, 0x2 ;  /* 0x0000000dda0ad211 */ /* 0x000fe400078c10ff */
        /* <DEDUP_REMOVED lines=8> */
[CC--:B0-----:R-:W-:Y:S02]  /*cb10*/  @!P0 LEA R4, P6, R217.reuse, R13.reuse, 0x2 ;  /* 0x0000000dd9048211 */ /* 0x0c1fe400078c10ff */
[----:B-1----:R-:W-:Y:S02]  /*cb20*/  @!P1 LEA R8, P5, R216, R13, 0x2 ;  /* 0x0000000dd8089211 */ /* 0x002fe400078a10ff */
[----:B------:R-:W-:-:S02]  /*cb30*/  @!P0 LEA.HI.X R5, R217, R12, R170, 0x2, P6 ;  /* 0x0000000cd9058211 */ /* 0x000fc400030f14aa */
[-C--:B------:R-:W-:Y:S02]  /*cb40*/  @!P1 LEA.HI.X R9, R216, R12.reuse, R169, 0x2, P5 ;  /* 0x0000000cd8099211 */ /* 0x080fe400028f14a9 */
[----:B------:R-:W-:Y:S01]  /*cb50*/  ISETP.GE.AND P5, PT, R212, UR7, PT ;  /* 0x00000007d4007c0c */ /* 0x000fe2000bfa6270 */
[----:B------:R0:W-:Y:S01]  /*cb60*/  @!P0 ST.E.64 desc[UR44][R4.64], R68 ;  /* 0x0000004404008985 */ /* 0x0001e2000c101b2c */
[----:B--2---:R-:W-:Y:S02]  /*cb70*/  @!P2 LEA R10, P6, R215, R13, 0x2 ;  /* 0x0000000dd70aa211 */ /* 0x004fe400078c10ff */
[----:B------:R-:W-:Y:S01]  /*cb80*/  ISETP.GE.AND P0, PT, R211, UR7, PT ;  /* 0x00000007d3007c0c */ /* 0x000fe2000bf06270 */
[----:B------:R1:W-:Y:S01]  /*cb90*/  @!P1 ST.E.64 desc[UR44][R8.64], R72 ;  /* 0x0000004808009985 */ /* 0x0003e2000c101b2c */
[----:B------:R-:W-:-:S05]  /*cba0*/  @!P2 LEA.HI.X R11, R215, R12, R168, 0x2, P6 ;  /* 0x0000000cd70ba211 */ /* 0x000fca00030f14a8 */
[----:B------:R2:W-:Y:S01]  /*cbb0*/  @!P2 ST.E.64 desc[UR44][R10.64], R76 ;  /* 0x0000004c0a00a985 */ /* 0x0005e2000c101b2c */
[----:B0-----:R-:W-:-:S04]  /*cbc0*/  @!P3 LEA R4, P1, R214, R13, 0x2 ;  /* 0x0000000dd604b211 */ /* 0x001fc800078210ff */
[-C--:B------:R-:W-:Y:S02]  /*cbd0*/  @!P3 LEA.HI.X R5, R214, R12.reuse, R167, 0x2, P1 ;  /* 0x0000000cd605b211 */ /* 0x080fe400008f14a7 */
[----:B------:R-:W-:Y:S02]  /*cbe0*/  ISETP.GE.AND P1, PT, R210, UR7, PT ;  /* 0x00000007d2007c0c */ /* 0x000fe4000bf26270 */
[CC--:B-1----:R-:W-:Y:S01]  /*cbf0*/  @!P4 LEA R8, P2, R213.reuse, R13.reuse, 0x2 ;  /* 0x0000000dd508c211 */ /* 0x0c2fe200078410ff */
[----:B------:R0:W-:Y:S01]  /*cc00*/  @!P3 ST.E.64 desc[UR44][R4.64], R80 ;  /* 0x000000500400b985 */ /* 0x0001e2000c101b2c */
[----:B--2---:R-:W-:Y:S02]  /*cc10*/  @!P5 LEA R10, P6, R212, R13, 0x2 ;  /* 0x0000000dd40ad211 */ /* 0x004fe400078c10ff */
[----:B------:R-:W-:Y:S02]  /*cc20*/  @!P4 LEA.HI.X R9, R213, R12, R166, 0x2, P2 ;  /* 0x0000000cd509c211 */ /* 0x000fe400010f14a6 */
[----:B------:R-:W-:-:S02]  /*cc30*/  ISETP.GE.AND P2, PT, R209, UR7, PT ;  /* 0x00000007d1007c0c */ /* 0x000fc4000bf46270 */
[----:B------:R-:W-:Y:S01]  /*cc40*/  @!P5 LEA.HI.X R11, R212, R12, R165, 0x2, P6 ;  /* 0x0000000cd40bd211 */ /* 0x000fe200030f14a5 */
[----:B------:R1:W-:Y:S01]  /*cc50*/  @!P4 ST.E.64 desc[UR44][R8.64], R84 ;  /* 0x000000540800c985 */ /* 0x0003e2000c101b2c */
[----:B------:R-:W-:-:S03]  /*cc60*/  ISETP.GE.AND P4, PT, R207, UR7, PT ;  /* 0x00000007cf007c0c */ /* 0x000fc6000bf86270 */
[----:B------:R2:W-:Y:S01]  /*cc70*/  @!P5 ST.E.64 desc[UR44][R10.64], R88 ;  /* 0x000000580a00d985 */ /* 0x0005e2000c101b2c */
[----:B------:R-:W-:Y:S02]  /*cc80*/  ISETP.GE.AND P5, PT, R208, UR7, PT ;  /* 0x00000007d0007c0c */ /* 0x000fe4000bfa6270 */
[----:B0-----:R-:W-:-:S04]  /*cc90*/  @!P0 LEA R4, P6, R211, R13, 0x2 ;  /* 0x0000000dd3048211 */ /* 0x001fc800078c10ff */
[----:B------:R-:W-:Y:S02]  /*cca0*/  @!P0 LEA.HI.X R5, R211, R12, R164, 0x2, P6 ;  /* 0x0000000cd3058211 */ /* 0x000fe400030f14a4 */
[----:B-1----:R-:W-:-:S03]  /*ccb0*/  @!P1 LEA R8, P3, R210, R13, 0x2 ;  /* 0x0000000dd2089211 */ /* 0x002fc600078610ff */
[----:B------:R0:W-:Y:S01]  /*ccc0*/  @!P0 ST.E.64 desc[UR44][R4.64], R92 ;  /* 0x0000005c04008985 */ /* 0x0001e2000c101b2c */
[-C--:B------:R-:W-:Y:S02]  /*ccd0*/  @!P1 LEA.HI.X R9, R210, R12.reuse, R163, 0x2, P3 ;  /* 0x0000000cd2099211 */ /* 0x080fe400018f14a3 */
[----:B------:R-:W-:Y:S02]  /*cce0*/  ISETP.GE.AND P3, PT, R206, UR7, PT ;  /* 0x00000007ce007c0c */ /* 0x000fe4000bf66270 */
[CC--:B--2---:R-:W-:Y:S01]  /*ccf0*/  @!P2 LEA R10, P6, R209.reuse, R13.reuse, 0x2 ;  /* 0x0000000dd10aa211 */ /* 0x0c4fe200078c10ff */
[----:B------:R1:W-:Y:S01]  /*cd00*/  @!P1 ST.E.64 desc[UR44][R8.64], R96 ;  /* 0x0000006008009985 */ /* 0x0003e2000c101b2c */
[----:B------:R-:W-:Y:S02]  /*cd10*/  ISETP.GE.AND P1, PT, R204, UR7, PT ;  /* 0x00000007cc007c0c */ /* 0x000fe4000bf26270 */
[----:B------:R-:W-:Y:S02]  /*cd20*/  @!P2 LEA.HI.X R11, R209, R12, R162, 0x2, P6 ;  /* 0x0000000cd10ba211 */ /* 0x000fe400030f14a2 */
[----:B0-----:R-:W-:-:S03]  /*cd30*/  @!P5 LEA R4, P6, R208, R13, 0x2 ;  /* 0x0000000dd004d211 */ /* 0x001fc600078c10ff */
[----:B------:R0:W-:Y:S01]  /*cd40*/  @!P2 ST.E.64 desc[UR44][R10.64], R100 ;  /* 0x000000640a00a985 */ /* 0x0001e2000c101b2c */
[----:B------:R-:W-:Y:S02]  /*cd50*/  ISETP.GE.AND P2, PT, R205, UR7, PT ;  /* 0x00000007cd007c0c */ /* 0x000fe4000bf46270 */
[----:B------:R-:W-:Y:S02]  /*cd60*/  @!P5 LEA.HI.X R5, R208, R12, R161, 0x2, P6 ;  /* 0x0000000cd005d211 */ /* 0x000fe400030f14a1 */
[----:B-1----:R-:W-:-:S03]  /*cd70*/  @!P4 LEA R8, P0, R207, R13, 0x2 ;  /* 0x0000000dcf08c211 */ /* 0x002fc600078010ff */
[----:B------:R1:W-:Y:S01]  /*cd80*/  @!P5 ST.E.64 desc[UR44][R4.64], R104 ;  /* 0x000000680400d985 */ /* 0x0003e2000c101b2c */
[-C--:B------:R-:W-:Y:S02]  /*cd90*/  @!P4 LEA.HI.X R9, R207, R12.reuse, R160, 0x2, P0 ;  /* 0x0000000ccf09c211 */ /* 0x080fe400000f14a0 */
[----:B------:R-:W-:Y:S02]  /*cda0*/  ISETP.GE.AND P0, PT, R203, UR7, PT ;  /* 0x00000007cb007c0c */ /* 0x000fe4000bf06270 */
[CC--:B0-----:R-:W-:Y:S01]  /*cdb0*/  @!P3 LEA R10, P6, R206.reuse, R13.reuse, 0x2 ;  /* 0x0000000dce0ab211 */ /* 0x0c1fe200078c10ff */
[----:B------:R0:W-:Y:S03]  /*cdc0*/  @!P4 ST.E.64 desc[UR44][R8.64], R108 ;  /* 0x0000006c0800c985 */ /* 0x0001e6000c101b2c */
[----:B------:R-:W-:Y:S02]  /*cdd0*/  @!P3 LEA.HI.X R11, R206, R12, R159, 0x2, P6 ;  /* 0x0000000cce0bb211 */ /* 0x000fe400030f149f */
[----:B-1----:R-:W-:-:S03]  /*cde0*/  @!P2 LEA R4, P4, R205, R13, 0x2 ;  /* 0x0000000dcd04a211 */ /* 0x002fc600078810ff */
[----:B------:R1:W-:Y:S01]  /*cdf0*/  @!P3 ST.E.64 desc[UR44][R10.64], R112 ;  /* 0x000000700a00b985 */ /* 0x0003e2000c101b2c */
[----:B------:R-:W-:Y:S02]  /*ce00*/  ISETP.GE.AND P3, PT, R202, UR7, PT ;  /* 0x00000007ca007c0c */ /* 0x000fe4000bf66270 */
[-C--:B------:R-:W-:Y:S02]  /*ce10*/  @!P2 LEA.HI.X R5, R205, R12.reuse, R158, 0x2, P4 ;  /* 0x0000000ccd05a211 */ /* 0x080fe400020f149e */
[----:B------:R-:W-:Y:S02]  /*ce20*/  ISETP.GE.AND P4, PT, R201, UR7, PT ;  /* 0x00000007c9007c0c */ /* 0x000fe4000bf86270 */
[----:B0-----:R-:W-:Y:S01]  /*ce30*/  @!P1 LEA R8, P5, R204, R13, 0x2 ;  /* 0x0000000dcc089211 */ /* 0x001fe200078a10ff */
[----:B------:R0:W-:Y:S01]  /*ce40*/  @!P2 ST.E.64 desc[UR44][R4.64], R116 ;  /* 0x000000740400a985 */ /* 0x0001e2000c101b2c */
[----:B------:R-:W-:Y:S02]  /*ce50*/  ISETP.GE.AND P2, PT, R200, UR7, PT ;  /* 0x00000007c8007c0c */ /* 0x000fe4000bf46270 */
[----:B------:R-:W-:-:S02]  /*ce60*/  @!P1 LEA.HI.X R9, R204, R12, R157, 0x2, P5 ;  /* 0x0000000ccc099211 */ /* 0x000fc400028f149d */
[----:B-1----:R-:W-:-:S03]  /*ce70*/  @!P0 LEA R10, P6, R203, R13, 0x2 ;  /* 0x0000000dcb0a8211 */ /* 0x002fc600078c10ff */
[----:B------:R1:W-:Y:S01]  /*ce80*/  @!P1 ST.E.64 desc[UR44][R8.64], R120 ;  /* 0x0000007808009985 */ /* 0x0003e2000c101b2c */
[----:B------:R-:W-:Y:S02]  /*ce90*/  ISETP.GE.AND P1, PT, R199, UR7, PT ;  /* 0x00000007c7007c0c */ /* 0x000fe4000bf26270 */
[----:B------:R-:W-:Y:S02]  /*cea0*/  @!P0 LEA.HI.X R11, R203, R12, R156, 0x2, P6 ;  /* 0x0000000ccb0b8211 */ /* 0x000fe400030f149c */
[----:B0-----:R-:W-:-:S03]  /*ceb0*/  @!P3 LEA R4, P5, R202, R13, 0x2 ;  /* 0x0000000dca04b211 */ /* 0x001fc600078a10ff */
[----:B------:R0:W-:Y:S01]  /*cec0*/  @!P0 ST.E.64 desc[UR44][R10.64], R124 ;  /* 0x0000007c0a008985 */ /* 0x0001e2000c101b2c */
[----:B------:R-:W-:Y:S02]  /*ced0*/  ISETP.GE.AND P0, PT, R198, UR7, PT ;  /* 0x00000007c6007c0c */ /* 0x000fe4000bf06270 */
[-C--:B------:R-:W-:Y:S02]  /*cee0*/  @!P3 LEA.HI.X R5, R202, R12.reuse, R155, 0x2, P5 ;  /* 0x0000000cca05b211 */ /* 0x080fe400028f149b */
[----:B------:R-:W-:Y:S02]  /*cef0*/  ISETP.GE.AND P5, PT, R197, UR7, PT ;  /* 0x00000007c5007c0c */ /* 0x000fe4000bfa6270 */
[C---:B-1----:R-:W-:Y:S01]  /*cf00*/  @!P4 LEA R8, P6, R201.reuse, R13, 0x2 ;  /* 0x0000000dc908c211 */ /* 0x042fe200078c10ff */
[----:B------:R1:W-:Y:S03]  /*cf10*/  @!P3 ST.E.64 desc[UR44][R4.64], R128 ;  /* 0x000000800400b985 */ /* 0x0003e6000c101b2c */
[----:B------:R-:W-:-:S02]  /*cf20*/  @!P4 LEA.HI.X R9, R201, R12, R154, 0x2, P6 ;  /* 0x0000000cc909c211 */ /* 0x000fc400030f149a */
[----:B0-----:R-:W-:-:S03]  /*cf30*/  @!P1 LEA R10, P6, R199, R13, 0x2 ;  /* 0x0000000dc70a9211 */ /* 0x001fc600078c10ff */
[----:B------:R0:W-:Y:S01]  /*cf40*/  @!P4 ST.E.64 desc[UR44][R8.64], R132 ;  /* 0x000000840800c985 */ /* 0x0001e2000c101b2c */
[----:B------:R-:W-:Y:S02]  /*cf50*/  @!P1 LEA.HI.X R11, R199, R12, R152, 0x2, P6 ;  /* 0x0000000cc70b9211 */ /* 0x000fe400030f1498 */
[----:B-1----:R-:W-:-:S04]  /*cf60*/  @!P2 LEA R4, P3, R200, R13, 0x2 ;  /* 0x0000000dc804a211 */ /* 0x002fc800078610ff */
[-C--:B------:R-:W-:Y:S02]  /*cf70*/  @!P2 LEA.HI.X R5, R200, R12.reuse, R153, 0x2, P3 ;  /* 0x0000000cc805a211 */ /* 0x080fe400018f1499 */
[CC--:B------:R-:W-:Y:S02]  /*cf80*/  @!P5 LEA R14, P3, R197.reuse, R13.reuse, 0x2 ;  /* 0x0000000dc50ed211 */ /* 0x0c0fe400078610ff */
[C---:B0-----:R-:W-:Y:S01]  /*cf90*/  @!P0 LEA R8, P4, R198.reuse, R13, 0x2 ;  /* 0x0000000dc6088211 */ /* 0x041fe200078810ff */
[----:B------:R0:W-:Y:S01]  /*cfa0*/  @!P2 ST.E.64 desc[UR44][R4.64], R136 ;  /* 0x000000880400a985 */ /* 0x0001e2000c101b2c */
[-C--:B------:R-:W-:Y:S02]  /*cfb0*/  @!P5 LEA.HI.X R15, R197, R12.reuse, R22, 0x2, P3 ;  /* 0x0000000cc50fd211 */ /* 0x080fe400018f1416 */
[----:B------:R-:W-:Y:S01]  /*cfc0*/  @!P0 LEA.HI.X R9, R198, R12, R23, 0x2, P4 ;  /* 0x0000000cc6098211 */ /* 0x000fe200020f1417 */
[----:B------:R0:W-:Y:S04]  /*cfd0*/  @!P1 ST.E.64 desc[UR44][R10.64], R140 ;  /* 0x0000008c0a009985 */ /* 0x0001e8000c101b2c */
[----:B------:R0:W-:Y:S04]  /*cfe0*/  @!P0 ST.E.64 desc[UR44][R8.64], R144 ;  /* 0x0000009008008985 */ /* 0x0001e8000c101b2c */
[----:B------:R0:W-:Y:S02]  /*cff0*/  @!P5 ST.E.64 desc[UR44][R14.64], R148 ;  /* 0x000000940e00d985 */ /* 0x0001e4000c101b2c */
.L_x_4244:
[----:B------:R-:W-:Y:S05]  /*d000*/  BSYNC B1 ;  /* 0x0000000000017941 */ /* 0x000fea0003800000 */
.L_x_4243:
[----:B------:R-:W-:Y:S01]  /*d010*/  VIADD R7, R7, 0x8 ;  /* 0x0000000807077836 */ /* 0x000fe20000000000 */
[----:B------:R3:W4:Y:S04]  /*d020*/  SHFL.IDX PT, R18, R3, 0x1, 0x1c1f ;  /* 0x003c1f0003127f89 */ /* 0x00072800000e0000 */
[----:B------:R-:W-:Y:S01]  /*d030*/  ISETP.GE.AND P0, PT, R7, UR6, PT ;  /* 0x0000000607007c0c */ /* 0x000fe2000bf06270 */
[----:B------:R-:W0:-:S12]  /*d040*/  SHFL.IDX PT, R0, R0, 0x1, 0x1c1f ;  /* 0x003c1f0000007f89 */ /* 0x000e1800000e0000 */
[----:B---3--:R-:W-:Y:S05]  /*d050*/  @P0 BRA `(.L_x_4242) ;  /* 0x0000001400d40947 */ /* 0x008fea0003800000 */
[----:B------:R-:W-:Y:S02]  /*d060*/  ULDC UR6, c[0x0][0xbc8] ;  /* 0x0002f20000067ab9 */ /* 0x000fe40000000800 */
[----:B------:R-:W-:Y:S02]  /*d070*/  ISETP.GE.AND P4, PT, R19, UR6, PT ;  /* 0x0000000613007c0c */ /* 0x000fe4000bf86270 */
[----:B------:R-:W-:Y:S02]  /*d080*/  ISETP.GE.AND P2, PT, R227, UR6, PT ;  /* 0x00000006e3007c0c */ /* 0x000fe4000bf46270 */
[----:B------:R-:W-:Y:S02]  /*d090*/  ISETP.GE.AND P1, PT, R226, UR6, PT ;  /* 0x00000006e2007c0c */ /* 0x000fe4000bf26270 */
[----:B------:R-:W-:-:S07]  /*d0a0*/  ISETP.GE.AND P0, PT, R225, UR6, PT ;  /* 0x00000006e1007c0c */ /* 0x000fce000bf06270 */
[----:B0-----:R-:W-:-:S04]  /*d0b0*/  @!P4 LEA R4, P3, R19, R0, 0x2 ;  /* 0x000000001304c211 */ /* 0x001fc800078610ff */
[----:B----4-:R-:W-:Y:S02]  /*d0c0*/  @!P4 LEA.HI.X R5, R19, R18, R179, 0x2, P3 ;  /* 0x000000121305c211 */ /* 0x010fe400018f14b3 */
[----:B------:R-:W-:Y:S02]  /*d0d0*/  ISETP.GE.AND P3, PT, R224, UR6, PT ;  /* 0x00000006e0007c0c */ /* 0x000fe4000bf66270 */
[C---:B------:R-:W-:Y:S01]  /*d0e0*/  @!P1 LEA R8, P5, R226.reuse, R0, 0x2 ;  /* 0x00000000e2089211 */ /* 0x040fe200078a10ff */
[----:B------:R0:W-:Y:S01]  /*d0f0*/  @!P4 ST.E.64 desc[UR44][R4.64], R26 ;  /* 0x0000001a0400c985 */ /* 0x0001e2000c101b2c */
[----:B------:R-:W-:Y:S02]  /*d100*/  ISETP.GE.AND P4, PT, R223, UR6, PT ;  /* 0x00000006df007c0c */ /* 0x000fe4000bf86270 */
[----:B------:R-:W-:Y:S02]  /*d110*/  @!P1 LEA.HI.X R9, R226, R18, R177, 0x2, P5 ;  /* 0x00000012e2099211 */ /* 0x000fe400028f14b1 */
[----:B------:R-:W-:-:S02]  /*d120*/  ISETP.GE.AND P5, PT, R222, UR6, PT ;  /* 0x00000006de007c0c */ /* 0x000fc4000bfa6270 */
[----:B0-----:R-:W-:-:S04]  /*d130*/  @!P2 LEA R4, P6, R227, R0, 0x2 ;  /* 0x00000000e304a211 */ /* 0x001fc800078c10ff */
[----:B------:R-:W-:Y:S02]  /*d140*/  @!P2 LEA.HI.X R5, R227, R18, R178, 0x2, P6 ;  /* 0x00000012e305a211 */ /* 0x000fe400030f14b2 */
[----:B------:R-:W-:-:S03]  /*d150*/  @!P0 LEA R10, P6, R225, R0, 0x2 ;  /* 0x00000000e10a8211 */ /* 0x000fc600078c10ff */
[----:B------:R0:W-:Y:S01]  /*d160*/  @!P2 ST.E.64 desc[UR44][R4.64], R30 ;  /* 0x0000001e0400a985 */ /* 0x0001e2000c101b2c */
[----:B------:R-:W-:-:S03]  /*d170*/  @!P0 LEA.HI.X R11, R225, R18, R176, 0x2, P6 ;  /* 0x00000012e10b8211 */ /* 0x000fc600030f14b0 */
[----:B------:R3:W-:Y:S04]  /*d180*/  @!P1 ST.E.64 desc[UR44][R8.64], R34 ;  /* 0x0000002208009985 */ /* 0x0007e8000c101b2c */
[----:B------:R4:W-:Y:S01]  /*d190*/  @!P0 ST.E.64 desc[UR44][R10.64], R38 ;  /* 0x000000260a008985 */ /* 0x0009e2000c101b2c */
[----:B------:R-:W-:Y:S02]  /*d1a0*/  ISETP.GE.AND P0, PT, R221, UR6, PT ;  /* 0x00000006dd007c0c */ /* 0x000fe4000bf06270 */
[CC--:B0-----:R-:W-:Y:S02]  /*d1b0*/  @!P3 LEA R4, P1, R224.reuse, R0.reuse, 0x2 ;  /* 0x00000000e004b211 */ /* 0x0c1fe400078210ff */
[----:B---3--:R-:W-:Y:S02]  /*d1c0*/  @!P4 LEA R8, P2, R223, R0, 0x2 ;  /* 0x00000000df08c211 */ /* 0x008fe400078410ff */
[----:B------:R-:W-:-:S02]  /*d1d0*/  @!P3 LEA.HI.X R5, R224, R18, R175, 0x2, P1 ;  /* 0x00000012e005b211 */ /* 0x000fc400008f14af */
[----:B------:R-:W-:Y:S02]  /*d1e0*/  ISETP.GE.AND P1, PT, R220, UR6, PT ;  /* 0x00000006dc007c0c */ /* 0x000fe4000bf26270 */
[----:B------:R-:W-:Y:S01]  /*d1f0*/  @!P4 LEA.HI.X R9, R223, R18, R174, 0x2, P2 ;  /* 0x00000012df09c211 */ /* 0x000fe200010f14ae */
[----:B------:R0:W-:Y:S01]  /*d200*/  @!P3 ST.E.64 desc[UR44][R4.64], R42 ;  /* 0x0000002a0400b985 */ /* 0x0001e2000c101b2c */
[----:B------:R-:W-:Y:S02]  /*d210*/  ISETP.GE.AND P2, PT, R219, UR6, PT ;  /* 0x00000006db007c0c */ /* 0x000fe4000bf46270 */
[----:B----4-:R-:W-:Y:S01]  /*d220*/  @!P5 LEA R10, P6, R222, R0, 0x2 ;  /* 0x00000000de0ad211 */ /* 0x010fe200078c10ff */
[----:B------:R3:W-:Y:S01]  /*d230*/  @!P4 ST.E.64 desc[UR44][R8.64], R46 ;  /* 0x0000002e0800c985 */ /* 0x0007e2000c101b2c */
[----:B------:R-:W-:Y:S02]  /*d240*/  ISETP.GE.AND P3, PT, R218, UR6, PT ;  /* 0x00000006da007c0c */ /* 0x000fe4000bf66270 */
[----:B------:R-:W-:-:S02]  /*d250*/  @!P5 LEA.HI.X R11, R222, R18, R21, 0x2, P6 ;  /* 0x00000012de0bd211 */ /* 0x000fc400030f1415 */
[-C--:B--2---:R-:W-:Y:S02]  /*d260*/  @!P0 LEA R12, P6, R221, R0.reuse, 0x2 ;  /* 0x00000000dd0c8211 */ /* 0x084fe400078c10ff */
[----:B------:R-:W-:Y:S01]  /*d270*/  ISETP.GE.AND P4, PT, R217, UR6, PT ;  /* 0x00000006d9007c0c */ /* 0x000fe2000bf86270 */
[----:B------:R2:W-:Y:S01]  /*d280*/  @!P5 ST.E.64 desc[UR44][R10.64], R50 ;  /* 0x000000320a00d985 */ /* 0x0005e2000c101b2c */
[C---:B------:R-:W-:Y:S02]  /*d290*/  @!P1 LEA R14, P5, R220.reuse, R0, 0x2 ;  /* 0x00000000dc0e9211 */ /* 0x040fe400078a10ff */
[----:B-1----:R-:W-:Y:S02]  /*d2a0*/  @!P0 LEA.HI.X R13, R221, R18, R20, 0x2, P6 ;  /* 0x00000012dd0d8211 */ /* 0x002fe400030f1414 */
[----:B------:R-:W-:Y:S02]  /*d2b0*/  @!P2 LEA R20, P6, R219, R0, 0x2 ;  /* 0x00000000db14a211 */ /* 0x000fe400078c10ff */
[----:B------:R-:W-:Y:S01]  /*d2c0*/  @!P1 LEA.HI.X R15, R220, R18, R173, 0x2, P5 ;  /* 0x00000012dc0f9211 */ /* 0x000fe200028f14ad */
[----:B------:R1:W-:Y:S01]  /*d2d0*/  @!P0 ST.E.64 desc[UR44][R12.64], R54 ;  /* 0x000000360c008985 */ /* 0x0003e2000c101b2c */
[----:B------:R-:W-:-:S02]  /*d2e0*/  ISETP.GE.AND P5, PT, R216, UR6, PT ;  /* 0x00000006d8007c0c */ /* 0x000fc4000bfa6270 */
[----:B------:R-:W-:Y:S01]  /*d2f0*/  @!P2 LEA.HI.X R21, R219, R18, R172, 0x2, P6 ;  /* 0x00000012db15a211 */ /* 0x000fe200030f14ac */
[----:B------:R4:W-:Y:S01]  /*d300*/  @!P1 ST.E.64 desc[UR44][R14.64], R58 ;  /* 0x0000003a0e009985 */ /* 0x0009e2000c101b2c */
[----:B------:R-:W-:Y:S02]  /*d310*/  ISETP.GE.AND P0, PT, R215, UR6, PT ;  /* 0x00000006d7007c0c */ /* 0x000fe4000bf06270 */
[-C--:B0-----:R-:W-:Y:S01]  /*d320*/  @!P3 LEA R4, P6, R218, R0.reuse, 0x2 ;  /* 0x00000000da04b211 */ /* 0x081fe200078c10ff */
[----:B------:R0:W-:Y:S01]  /*d330*/  @!P2 ST.E.64 desc[UR44][R20.64], R62 ;  /* 0x0000003e1400a985 */ /* 0x0001e2000c101b2c */
[----:B---3--:R-:W-:Y:S02]  /*d340*/  @!P4 LEA R8, P2, R217, R0, 0x2 ;  /* 0x00000000d908c211 */ /* 0x008fe400078410ff */
[----:B------:R-:W-:Y:S02]  /*d350*/  ISETP.GE.AND P1, PT, R214, UR6, PT ;  /* 0x00000006d6007c0c */ /* 0x000fe4000bf26270 */
[----:B------:R-:W-:-:S02]  /*d360*/  @!P3 LEA.HI.X R5, R218, R18, R171, 0x2, P6 ;  /* 0x00000012da05b211 */ /* 0x000fc400030f14ab */
[----:B------:R-:W-:Y:S02]  /*d370*/  @!P4 LEA.HI.X R9, R217, R18, R170, 0x2, P2 ;  /* 0x00000012d909c211 */ /* 0x000fe400010f14aa */
[----:B------:R-:W-:Y:S01]  /*d380*/  ISETP.GE.AND P2, PT, R213, UR6, PT ;  /* 0x00000006d5007c0c */ /* 0x000fe2000bf46270 */
[----:B------:R-:W-:Y:S01]  /*d390*/  @!P3 ST.E.64 desc[UR44][R4.64], R66 ;  /* 0x000000420400b985 */ /* 0x000fe2000c101b2c */
[----:B--2---:R-:W-:-:S03]  /*d3a0*/  @!P5 LEA R10, P6, R216, R0, 0x2 ;  /* 0x00000000d80ad211 */ /* 0x004fc600078c10ff */
[----:B------:R2:W-:Y:S01]  /*d3b0*/  @!P4 ST.E.64 desc[UR44][R8.64], R70 ;  /* 0x000000460800c985 */ /* 0x0005e2000c101b2c */
[----:B------:R-:W-:Y:S02]  /*d3c0*/  @!P5 LEA.HI.X R11, R216, R18, R169, 0x2, P6 ;  /* 0x00000012d80bd211 */ /* 0x000fe400030f14a9 */
[CC--:B-1----:R-:W-:Y:S02]  /*d3d0*/  @!P0 LEA R12, P4, R215.reuse, R0.reuse, 0x2 ;  /* 0x00000000d70c8211 */ /* 0x0c2fe400078810ff */
[----:B----4-:R-:W-:Y:S01]  /*d3e0*/  @!P1 LEA R14, P3, R214, R0, 0x2 ;  /* 0x00000000d60e9211 */ /* 0x010fe200078610ff */
[----:B------:R1:W-:Y:S01]  /*d3f0*/  @!P5 ST.E.64 desc[UR44][R10.64], R74 ;  /* 0x0000004a0a00d985 */ /* 0x0003e2000c101b2c */
[----:B------:R-:W-:Y:S02]  /*d400*/  @!P0 LEA.HI.X R13, R215, R18, R168, 0x2, P4 ;  /* 0x00000012d70d8211 */ /* 0x000fe400020f14a8 */
[----:B------:R-:W-:Y:S02]  /*d410*/  ISETP.GE.AND P4, PT, R211, UR6, PT ;  /* 0x00000006d3007c0c */ /* 0x000fe4000bf86270 */
[----:B------:R-:W-:Y:S01]  /*d420*/  ISETP.GE.AND P5, PT, R212, UR6, PT ;  /* 0x00000006d4007c0c */ /* 0x000fe2000bfa6270 */
[----:B------:R3:W-:Y:S01]  /*d430*/  @!P0 ST.E.64 desc[UR44][R12.64], R78 ;  /* 0x0000004e0c008985 */ /* 0x0007e2000c101b2c */
[----:B0-----:R-:W-:-:S02]  /*d440*/  @!P2 LEA R20, P6, R213, R0, 0x2 ;  /* 0x00000000d514a211 */ /* 0x001fc400078c10ff */
[-C--:B------:R-:W-:Y:S02]  /*d450*/  @!P1 LEA.HI.X R15, R214, R18.reuse, R167, 0x2, P3 ;  /* 0x00000012d60f9211 */ /* 0x080fe400018f14a7 */
[----:B------:R-:W-:Y:S02]  /*d460*/  ISETP.GE.AND P3, PT, R210, UR6, PT ;  /* 0x00000006d2007c0c */ /* 0x000fe4000bf66270 */
[----:B------:R-:W-:Y:S01]  /*d470*/  @!P2 LEA.HI.X R21, R213, R18, R166, 0x2, P6 ;  /* 0x00000012d515a211 */ /* 0x000fe200030f14a6 */
[----:B------:R0:W-:Y:S01]  /*d480*/  @!P1 ST.E.64 desc[UR44][R14.64], R82 ;  /* 0x000000520e009985 */ /* 0x0001e2000c101b2c */
[----:B------:R-:W-:Y:S02]  /*d490*/  ISETP.GE.AND P1, PT, R208, UR6, PT ;  /* 0x00000006d0007c0c */ /* 0x000fe4000bf26270 */
[----:B--2---:R-:W-:Y:S01]  /*d4a0*/  @!P4 LEA R8, P0, R211, R0, 0x2 ;  /* 0x00000000d308c211 */ /* 0x004fe200078010ff */
[----:B------:R2:W-:Y:S01]  /*d4b0*/  @!P2 ST.E.64 desc[UR44][R20.64], R86 ;  /* 0x000000561400a985 */ /* 0x0005e2000c101b2c */
[----:B------:R-:W-:-:S02]  /*d4c0*/  ISETP.GE.AND P2, PT, R209, UR6, PT ;  /* 0x00000006d1007c0c */ /* 0x000fc4000bf46270 */
[C---:B------:R-:W-:Y:S02]  /*d4d0*/  @!P5 LEA R4, P6, R212.reuse, R0, 0x2 ;  /* 0x00000000d404d211 */ /* 0x040fe400078c10ff */
[-C--:B------:R-:W-:Y:S02]  /*d4e0*/  @!P4 LEA.HI.X R9, R211, R18.reuse, R164, 0x2, P0 ;  /* 0x00000012d309c211 */ /* 0x080fe400000f14a4 */
[----:B------:R-:W-:Y:S02]  /*d4f0*/  @!P5 LEA.HI.X R5, R212, R18, R165, 0x2, P6 ;  /* 0x00000012d405d211 */ /* 0x000fe400030f14a5 */
[----:B------:R-:W-:Y:S02]  /*d500*/  ISETP.GE.AND P0, PT, R207, UR6, PT ;  /* 0x00000006cf007c0c */ /* 0x000fe4000bf06270 */
[----:B-1----:R-:W-:Y:S01]  /*d510*/  @!P3 LEA R10, P6, R210, R0, 0x2 ;  /* 0x00000000d20ab211 */ /* 0x002fe200078c10ff */
[----:B------:R1:W-:Y:S01]  /*d520*/  @!P5 ST.E.64 desc[UR44][R4.64], R90 ;  /* 0x0000005a0400d985 */ /* 0x0003e2000c101b2c */
[----:B------:R-:W-:-:S02]  /*d530*/  ISETP.GE.AND P5, PT, R206, UR6, PT ;  /* 0x00000006ce007c0c */ /* 0x000fc4000bfa6270 */
[----:B------:R-:W-:Y:S01]  /*d540*/  @!P3 LEA.HI.X R11, R210, R18, R163, 0x2, P6 ;  /* 0x00000012d20bb211 */ /* 0x000fe200030f14a3 */
[----:B------:R4:W-:Y:S01]  /*d550*/  @!P4 ST.E.64 desc[UR44][R8.64], R94 ;  /* 0x0000005e0800c985 */ /* 0x0009e2000c101b2c */
[-C--:B---3--:R-:W-:Y:S02]  /*d560*/  @!P2 LEA R12, P6, R209, R0.reuse, 0x2 ;  /* 0x00000000d10ca211 */ /* 0x088fe400078c10ff */
[----:B------:R-:W-:Y:S01]  /*d570*/  ISETP.GE.AND P4, PT, R205, UR6, PT ;  /* 0x00000006cd007c0c */ /* 0x000fe2000bf86270 */
[----:B------:R3:W-:Y:S01]  /*d580*/  @!P3 ST.E.64 desc[UR44][R10.64], R98 ;  /* 0x000000620a00b985 */ /* 0x0007e2000c101b2c */
[----:B0-----:R-:W-:Y:S02]  /*d590*/  @!P1 LEA R14, P3, R208, R0, 0x2 ;  /* 0x00000000d00e9211 */ /* 0x001fe400078610ff */
[----:B------:R-:W-:Y:S02]  /*d5a0*/  @!P2 LEA.HI.X R13, R209, R18, R162, 0x2, P6 ;  /* 0x00000012d10da211 */ /* 0x000fe400030f14a2 */
[----:B--2---:R-:W-:-:S02]  /*d5b0*/  @!P0 LEA R20, P6, R207, R0, 0x2 ;  /* 0x00000000cf148211 */ /* 0x004fc400078c10ff */
[-C--:B------:R-:W-:Y:S01]  /*d5c0*/  @!P1 LEA.HI.X R15, R208, R18.reuse, R161, 0x2, P3 ;  /* 0x00000012d00f9211 */ /* 0x080fe200018f14a1 */
[----:B------:R0:W-:Y:S01]  /*d5d0*/  @!P2 ST.E.64 desc[UR44][R12.64], R102 ;  /* 0x000000660c00a985 */ /* 0x0001e2000c101b2c */
[----:B------:R-:W-:Y:S02]  /*d5e0*/  ISETP.GE.AND P3, PT, R204, UR6, PT ;  /* 0x00000006cc007c0c */ /* 0x000fe4000bf66270 */
[----:B------:R-:W-:Y:S01]  /*d5f0*/  @!P0 LEA.HI.X R21, R207, R18, R160, 0x2, P6 ;  /* 0x00000012cf158211 */ /* 0x000fe200030f14a0 */
[----:B------:R2:W-:Y:S01]  /*d600*/  @!P1 ST.E.64 desc[UR44][R14.64], R106 ;  /* 0x0000006a0e009985 */ /* 0x0005e2000c101b2c */
[-C--:B-1----:R-:W-:Y:S02]  /*d610*/  @!P5 LEA R4, P1, R206, R0.reuse, 0x2 ;  /* 0x00000000ce04d211 */ /* 0x082fe400078210ff */
[----:B----4-:R-:W-:Y:S01]  /*d620*/  @!P4 LEA R8, P2, R205, R0, 0x2 ;  /* 0x00000000cd08c211 */ /* 0x010fe200078410ff */
[----:B------:R-:W-:Y:S01]  /*d630*/  @!P0 ST.E.64 desc[UR44][R20.64], R110 ;  /* 0x0000006e14008985 */ /* 0x000fe2000c101b2c */
[----:B------:R-:W-:-:S02]  /*d640*/  ISETP.GE.AND P0, PT, R203, UR6, PT ;  /* 0x00000006cb007c0c */ /* 0x000fc4000bf06270 */
[----:B------:R-:W-:Y:S02]  /*d650*/  @!P5 LEA.HI.X R5, R206, R18, R159, 0x2, P1 ;  /* 0x00000012ce05d211 */ /* 0x000fe400008f149f */
[----:B------:R-:W-:Y:S02]  /*d660*/  ISETP.GE.AND P1, PT, R202, UR6, PT ;  /* 0x00000006ca007c0c */ /* 0x000fe4000bf26270 */
[C---:B---3--:R-:W-:Y:S01]  /*d670*/  @!P3 LEA R10, P6, R204.reuse, R0, 0x2 ;  /* 0x00000000cc0ab211 */ /* 0x048fe200078c10ff */
[----:B------:R1:W-:Y:S01]  /*d680*/  @!P5 ST.E.64 desc[UR44][R4.64], R114 ;  /* 0x000000720400d985 */ /* 0x0003e2000c101b2c */
[-C--:B------:R-:W-:Y:S02]  /*d690*/  @!P4 LEA.HI.X R9, R205, R18.reuse, R158, 0x2, P2 ;  /* 0x00000012cd09c211 */ /* 0x080fe400010f149e */
[----:B------:R-:W-:Y:S02]  /*d6a0*/  @!P3 LEA.HI.X R11, R204, R18, R157, 0x2, P6 ;  /* 0x00000012cc0bb211 */ /* 0x000fe400030f149d */
[----:B------:R-:W-:Y:S01]  /*d6b0*/  ISETP.GE.AND P2, PT, R199, UR6, PT ;  /* 0x00000006c7007c0c */ /* 0x000fe2000bf46270 */
[----:B------:R3:W-:Y:S01]  /*d6c0*/  @!P4 ST.E.64 desc[UR44][R8.64], R118 ;  /* 0x000000760800c985 */ /* 0x0007e2000c101b2c */
[----:B------:R-:W-:-:S02]  /*d6d0*/  ISETP.GE.AND P4, PT, R201, UR6, PT ;  /* 0x00000006c9007c0c */ /* 0x000fc4000bf86270 */
[C---:B0-----:R-:W-:Y:S01]  /*d6e0*/  @!P0 LEA R12, P5, R203.reuse, R0, 0x2 ;  /* 0x00000000cb0c8211 */ /* 0x041fe200078a10ff */
[----:B------:R0:W-:Y:S01]  /*d6f0*/  @!P3 ST.E.64 desc[UR44][R10.64], R122 ;  /* 0x0000007a0a00b985 */ /* 0x0001e2000c101b2c */
[----:B------:R-:W-:Y:S02]  /*d700*/  ISETP.GE.AND P3, PT, R200, UR6, PT ;  /* 0x00000006c8007c0c */ /* 0x000fe4000bf66270 */
[----:B------:R-:W-:Y:S02]  /*d710*/  @!P0 LEA.HI.X R13, R203, R18, R156, 0x2, P5 ;  /* 0x00000012cb0d8211 */ /* 0x000fe400028f149c */
[----:B------:R-:W-:Y:S02]  /*d720*/  ISETP.GE.AND P5, PT, R198, UR6, PT ;  /* 0x00000006c6007c0c */ /* 0x000fe4000bfa6270 */
[-C--:B--2---:R-:W-:Y:S01]  /*d730*/  @!P1 LEA R14, P6, R202, R0.reuse, 0x2 ;  /* 0x00000000ca0e9211 */ /* 0x084fe200078c10ff */
[----:B------:R2:W-:Y:S02]  /*d740*/  @!P0 ST.E.64 desc[UR44][R12.64], R126 ;  /* 0x0000007e0c008985 */ /* 0x0005e4000c101b2c */
[----:B-1----:R-:W-:-:S02]  /*d750*/  @!P4 LEA R4, P0, R201, R0, 0x2 ;  /* 0x00000000c904c211 */ /* 0x002fc400078010ff */
[----:B------:R-:W-:Y:S02]  /*d760*/  @!P1 LEA.HI.X R15, R202, R18, R155, 0x2, P6 ;  /* 0x00000012ca0f9211 */ /* 0x000fe400030f149b */
[----:B---3--:R-:W-:Y:S02]  /*d770*/  @!P3 LEA R8, P6, R200, R0, 0x2 ;  /* 0x00000000c808b211 */ /* 0x008fe400078c10ff */
[----:B------:R-:W-:Y:S01]  /*d780*/  @!P4 LEA.HI.X R5, R201, R18, R154, 0x2, P0 ;  /* 0x00000012c905c211 */ /* 0x000fe200000f149a */
[----:B------:R2:W-:Y:S01]  /*d790*/  @!P1 ST.E.64 desc[UR44][R14.64], R130 ;  /* 0x000000820e009985 */ /* 0x0005e2000c101b2c */
[-C--:B0-----:R-:W-:Y:S02]  /*d7a0*/  @!P2 LEA R10, P1, R199, R0.reuse, 0x2 ;  /* 0x00000000c70aa211 */ /* 0x081fe400078210ff */
[----:B------:R-:W-:Y:S01]  /*d7b0*/  @!P5 LEA R20, P0, R198, R0, 0x2 ;  /* 0x00000000c614d211 */ /* 0x000fe200078010ff */
        /* <DEDUP_REMOVED lines=9> */
[----:B--2---:R-:W-:-:S04]  /*d850*/  LEA R4, P0, R197, R0, 0x2 ;  /* 0x00000000c5047211 */ /* 0x004fc800078010ff */
[----:B------:R-:W-:-:S05]  /*d860*/  LEA.HI.X R5, R197, R18, R22, 0x2, P0 ;  /* 0x00000012c5057211 */ /* 0x000fca00000f1416 */
[----:B------:R0:W-:Y:S01]  /*d870*/  ST.E.64 desc[UR44][R4.64], R150 ;  /* 0x0000009604007985 */ /* 0x0001e2000c101b2c */
[----:B------:R-:W-:Y:S05]  /*d880*/  BRA `(.L_x_4242) ;  /* 0x0000000c00c87947 */ /* 0x000fea0003800000 */
.L_x_4236:
[----:B------:R-:W0:Y:S01]  /*d890*/  LDC.64 R8, c[0x0][0xd00] ;  /* 0x00034000ff087b82 */ /* 0x000e220000000a00 */
[----:B------:R-:W-:Y:S01]  /*d8a0*/  ULDC.64 UR6, c[0x0][0xd08] ;  /* 0x0003420000067ab9 */ /* 0x000fe20000000a00 */
[----:B------:R-:W-:Y:S01]  /*d8b0*/  IMAD.MOV.U32 R3, RZ, RZ, RZ ;  /* 0x000000ffff037224 */ /* 0x000fe200078e00ff */
[----:B------:R-:W-:-:S04]  /*d8c0*/  ISETP.NE.U32.AND P1, PT, RZ, UR6, PT ;  /* 0x00000006ff007c0c */ /* 0x000fc8000bf25070 */
[----:B------:R-:W-:Y:S01]  /*d8d0*/  ISETP.NE.AND.EX P1, PT, RZ, UR7, PT, P1 ;  /* 0x00000007ff007c0c */ /* 0x000fe2000bf25310 */
[----:B------:R-:W1:Y:S01]  /*d8e0*/  LDC.64 R4, c[0x0][0xd00] ;  /* 0x00034000ff047b82 */ /* 0x000e620000000a00 */
[----:B0-----:R-:W-:-:S04]  /*d8f0*/  ISETP.NE.U32.AND P0, PT, R8, RZ, PT ;  /* 0x000000ff0800720c */ /* 0x001fc80003f05070 */
[----:B------:R-:W-:Y:S01]  /*d900*/  ISETP.NE.AND.EX P0, PT, R9, RZ, PT, P0 ;  /* 0x000000ff0900720c */ /* 0x000fe20003f05300 */
[----:B-1----:R-:W-:-:S06]  /*d910*/  IMAD.WIDE R8, R188, 0x4, R4 ;  /* 0x00000004bc087825 */ /* 0x002fcc00078e0204 */
[C---:B------:R-:W-:Y:S01]  /*d920*/  @P1 LEA R4, P2, R188.reuse, UR6, 0x2 ;  /* 0x00000006bc041c11 */ /* 0x040fe2000f8410ff */
[----:B------:R-:W-:Y:S02]  /*d930*/  ULDC UR6, c[0x0][0xb88] ;  /* 0x0002e20000067ab9 */ /* 0x000fe40000000800 */
[----:B------:R-:W-:Y:S01]  /*d940*/  IMAD.U32 R0, RZ, RZ, UR6 ;  /* 0x00000006ff007e24 */ /* 0x000fe2000f8e00ff */
[----:B------:R-:W-:Y:S02]  /*d950*/  @P1 LEA.HI.X R5, R188, UR7, R196, 0x2, P2 ;  /* 0x00000007bc051c11 */ /* 0x000fe400090f14c4 */
[----:B------:R0:W5:Y:S04]  /*d960*/  @P0 LDG.E R3, desc[UR44][R8.64] ;  /* 0x0000002c08030981 */ /* 0x000168000c1e1900 */
[----:B------:R0:W5:Y:S01]  /*d970*/  @P1 LDG.E R0, desc[UR44][R4.64] ;  /* 0x0000002c04001981 */ /* 0x000162000c1e1900 */
[----:B------:R-:W-:Y:S01]  /*d980*/  ISETP.NE.AND P2, PT, R22, RZ, PT ;  /* 0x000000ff1600720c */ /* 0x000fe20003f45270 */
[----:B------:R-:W1:-:S12]  /*d990*/  S2R R7, SR_TID.X ;  /* 0x0000000000077919 */ /* 0x000e580000002100 */
[----:B------:R-:W2:Y:S01]  /*d9a0*/  @!P2 LDC R22, c[0x0][0xbd4] ;  /* 0x0002f500ff16ab82 */ /* 0x000ea20000000800 */
[----:B-1----:R-:W-:Y:S01]  /*d9b0*/  VIADD R28, R7, 0xffffff80 ;  /* 0xffffff80071c7836 */ /* 0x002fe20000000000 */
[----:B--2---:R-:W-:-:S04]  /*d9c0*/  ISETP.GT.AND P2, PT, R22, 0x1, PT ;  /* 0x000000011600780c */ /* 0x004fc80003f44270 */
[----:B------:R-:W-:Y:S01]  /*d9d0*/  ISETP.GT.AND P3, PT, R28, 0x3f, PT ;  /* 0x0000003f1c00780c */ /* 0x000fe20003f64270 */
[----:B0-----:R-:W-:-:S12]  /*d9e0*/  @P1 BRA `(.L_x_4245) ;  /* 0x0000000000101947 */ /* 0x001fd80003800000 */
[----:B------:R-:W-:Y:S05]  /*d9f0*/  @!P0 BRA `(.L_x_4245) ;  /* 0x00000000000c8947 */ /* 0x000fea0003800000 */
[----:B------:R-:W2:Y:S04]  /*da00*/  LDG.E R5, desc[UR44][R8.64] ;  /* 0x0000002c08057981 */ /* 0x000ea8000c1e1900 */
[----:B-----5:R-:W2:Y:S02]  /*da10*/  LDG.E R0, desc[UR44][R8.64+0x4] ;  /* 0x0000042c08007981 */ /* 0x020ea4000c1e1900 */
[----:B--2---:R-:W-:-:S07]  /*da20*/  IMAD.IADD R0, R0, 0x1, -R5 ;  /* 0x0000000100007824 */ /* 0x004fce00078e0a05 */
.L_x_4245:
[----:B------:R-:W-:Y:S01]  /*da30*/  BSSY B1, `(.L_x_4246) ;  /* 0x0000038000017945 */ /* 0x000fe20003800000 */
[----:B------:R-:W-:Y:S02]  /*da40*/  SEL R25, R188, RZ, !P0 ;  /* 0x000000ffbc197207 */ /* 0x000fe40004000000 */
[----:B------:R-:W-:Y:S02]  /*da50*/  SEL R196, R196, RZ, !P0 ;  /* 0x000000ffc4c47207 */ /* 0x000fe40004000000 */
[----:B-----5:R-:W-:Y:S01]  /*da60*/  SHF.R.S32.HI R24, RZ, 0x1f, R3 ;  /* 0x0000001fff187819 */ /* 0x020fe20000011403 */
[----:B------:R-:W-:Y:S06]  /*da70*/  @P3 BRA `(.L_x_4247) ;  /* 0x0000000000cc3947 */ /* 0x000fec0003800000 */
[----:B------:R-:W0:Y:S01]  /*da80*/  S2R R4, SR_TID.X ;  /* 0x0000000000047919 */ /* 0x000e220000002100 */
[----:B------:R-:W1:Y:S01]  /*da90*/  LDC R27, c[0x0][0xce8] ;  /* 0x00033a00ff1b7b82 */ /* 0x000e620000000800 */
[----:B------:R-:W-:-:S04]  /*daa0*/  IMAD.U32 R5, RZ, RZ, UR42 ;  /* 0x0000002aff057e24 */ /* 0x000fc8000f8e00ff */
[----:B0-----:R-:W-:Y:S02]  /*dab0*/  IMAD R4, R5, 0x40, R4 ;  /* 0x0000004005047824 */ /* 0x001fe400078e0204 */
[----:B-1----:R-:W-:Y:S02]  /*dac0*/  IMAD R5, R0, R27, RZ ;  /* 0x0000001b00057224 */ /* 0x002fe400078e02ff */
[----:B------:R-:W-:-:S05]  /*dad0*/  VIADD R26, R4, 0xffffff80 ;  /* 0xffffff80041a7836 */ /* 0x000fca0000000000 */
[----:B------:R-:W-:-:S13]  /*dae0*/  ISETP.GE.AND P0, PT, R26, R5, PT ;  /* 0x000000051a00720c */ /* 0x000fda0003f06270 */
[----:B------:R-:W-:Y:S05]  /*daf0*/  @P0 BRA `(.L_x_4247) ;  /* 0x0000000000ac0947 */ /* 0x000fea0003800000 */
[----:B------:R-:W-:Y:S01]  /*db00*/  ISETP.NE.AND P1, PT, R27, 0x1, PT ;  /* 0x000000011b00780c */ /* 0x000fe20003f25270 */
[----:B------:R-:W0:Y:S01]  /*db10*/  LDC.64 R4, c[0x0][0xca8] ;  /* 0x00032a00ff047b82 */ /* 0x000e220000000a00 */
[----:B------:R-:W-:Y:S01]  /*db20*/  ISETP.GT.AND P0, PT, R22, 0x1, PT ;  /* 0x000000011600780c */ /* 0x000fe20003f04270 */
[----:B------:R-:W-:Y:S02]  /*db30*/  IMAD.MOV.U32 R22, RZ, RZ, 0xab8 ;  /* 0x00000ab8ff167424 */ /* 0x000fe400078e00ff */
[----:B------:R-:W-:Y:S01]  /*db40*/  IMAD.MOV.U32 R7, RZ, RZ, R26 ;  /* 0x000000ffff077224 */ /* 0x000fe200078e001a */
[----:B------:R-:W-:Y:S02]  /*db50*/  SEL R195, R195, RZ, P0 ;  /* 0x000000ffc3c37207 */ /* 0x000fe40000000000 */
[----:B------:R-:W-:-:S04]  /*db60*/  SEL R22, R22, 0xa78, P0 ;  /* 0x00000a7816167807 */ /* 0x000fc80000000000 */
[----:B------:R-:W1:Y:S08]  /*db70*/  LDC.64 R14, c[0x0][R22+0x220] ;  /* 0x00008800160e7b82 */ /* 0x000e700000000a00 */
[----:B------:R-:W2:Y:S08]  /*db80*/  @P1 LDC R21, c[0x0][0xcec] ;  /* 0x00033b00ff151b82 */ /* 0x000eb00000000800 */
[----:B------:R-:W3:Y:S08]  /*db90*/  LDC.64 R12, c[0x0][R22+0x218] ;  /* 0x00008600160c7b82 */ /* 0x000ef00000000a00 */
[----:B------:R-:W4:Y:S01]  /*dba0*/  @P1 LDC R29, c[0x0][0xcf0] ;  /* 0x00033c00ff1d1b82 */ /* 0x000f220000000800 */
[----:B-1----:R-:W-:-:S04]  /*dbb0*/  IMAD R15, R15, R25, RZ ;  /* 0x000000190f0f7224 */ /* 0x002fc800078e02ff */
[----:B------:R-:W-:-:S03]  /*dbc0*/  IMAD R15, R14, R196, R15 ;  /* 0x000000c40e0f7224 */ /* 0x000fc600078e020f */
[----:B------:R-:W1:Y:S01]  /*dbd0*/  LDC.64 R10, c[0x0][R22+0x228] ;  /* 0x00008a00160a7b82 */ /* 0x000e620000000a00 */
[----:B--2---:R-:W-:-:S04]  /*dbe0*/  @P1 IMAD.HI.U32 R18, R26, R21, RZ ;  /* 0x000000151a121227 */ /* 0x004fc800078e00ff */
[----:B------:R-:W-:-:S03]  /*dbf0*/  IMAD.WIDE.U32 R20, R14, R25, RZ ;  /* 0x000000190e147225 */ /* 0x000fc600078e00ff */
[----:B------:R-:W2:Y:S01]  /*dc00*/  LDC.64 R8, c[0x0][R22+0x210] ;  /* 0x0000840016087b82 */ /* 0x000ea20000000a00 */
[-C--:B---3--:R-:W-:Y:S02]  /*dc10*/  IMAD R23, R13, R189.reuse, RZ ;  /* 0x000000bd0d177224 */ /* 0x088fe400078e02ff */
[----:B------:R-:W-:-:S04]  /*dc20*/  IMAD.WIDE.U32 R12, R12, R189, RZ ;  /* 0x000000bd0c0c7225 */ /* 0x000fc800078e00ff */
[----:B------:R-:W-:Y:S01]  /*dc30*/  IMAD.IADD R14, R21, 0x1, R15 ;  /* 0x00000001150e7824 */ /* 0x000fe200078e020f */
[----:B----4-:R-:W-:Y:S01]  /*dc40*/  @P1 SHF.R.U32.HI R7, RZ, R29, R18 ;  /* 0x0000001dff071219 */ /* 0x010fe20000011612 */
[----:B0-----:R-:W0:Y:S01]  /*dc50*/  @!P0 LDC R4, c[0x0][0xc50] ;  /* 0x00031400ff048b82 */ /* 0x001e220000000800 */
[----:B------:R-:W-:Y:S01]  /*dc60*/  IMAD.IADD R23, R13, 0x1, R23 ;  /* 0x000000010d177824 */ /* 0x000fe200078e0217 */
[----:B------:R-:W-:Y:S02]  /*dc70*/  IADD3 R12, P1, P3, R20, R12, R3 ;  /* 0x0000000c140c7210 */ /* 0x000fe40007b3e003 */
[----:B------:R-:W-:Y:S02]  /*dc80*/  IMAD.MOV R13, RZ, RZ, -R7 ;  /* 0x000000ffff0d7224 */ /* 0x000fe400078e0a07 */
[----:B------:R-:W-:Y:S01]  /*dc90*/  IADD3.X R14, R14, R23, R24, P1, P3 ;  /* 0x000000170e0e7210 */ /* 0x000fe20000fe6418 */
[-C--:B-1----:R-:W-:Y:S01]  /*dca0*/  IMAD R15, R11, R195.reuse, RZ ;  /* 0x000000c30b0f7224 */ /* 0x082fe200078e02ff */
[----:B------:R-:W1:Y:S01]  /*dcb0*/  @!P0 LDC R5, c[0x0][0xc54] ;  /* 0x00031500ff058b82 */ /* 0x000e620000000800 */
[----:B------:R-:W-:-:S04]  /*dcc0*/  IMAD.WIDE.U32 R10, R10, R195, RZ ;  /* 0x000000c30a0a7225 */ /* 0x000fc800078e00ff */
[----:B------:R-:W-:Y:S01]  /*dcd0*/  IMAD.IADD R15, R11, 0x1, R15 ;  /* 0x000000010b0f7824 */ /* 0x000fe200078e020f */
[----:B------:R-:W-:Y:S01]  /*dce0*/  IADD3 R10, P0, P1, R7, R12, R10 ;  /* 0x0000000c070a7210 */ /* 0x000fe2000791e00a */
[----:B------:R-:W-:Y:S01]  /*dcf0*/  IMAD R13, R27, R13, R26 ;  /* 0x0000000d1b0d7224 */ /* 0x000fe200078e021a */
[----:B------:R-:W-:-:S03]  /*dd00*/  SHF.R.S32.HI R7, RZ, 0x1f, R7 ;  /* 0x0000001fff077819 */ /* 0x000fc60000011407 */
[----:B--2---:R-:W-:Y:S01]  /*dd10*/  IMAD R9, R9, R13, RZ ;  /* 0x0000000d09097224 */ /* 0x004fe200078e02ff */
[----:B------:R-:W-:Y:S02]  /*dd20*/  IADD3.X R11, R7, R14, R15, P0, P1 ;  /* 0x0000000e070b7210 */ /* 0x000fe400007e240f */
[----:B------:R-:W-:-:S05]  /*dd30*/  SHF.R.S32.HI R7, RZ, 0x1f, R13 ;  /* 0x0000001fff077819 */ /* 0x000fca000001140d */
[C---:B------:R-:W-:Y:S02]  /*dd40*/  IMAD R7, R8.reuse, R7, R9 ;  /* 0x0000000708077224 */ /* 0x040fe400078e0209 */
[----:B------:R-:W-:-:S04]  /*dd50*/  IMAD.WIDE.U32 R8, R8, R13, R10 ;  /* 0x0000000d08087225 */ /* 0x000fc800078e000a */
[----:B------:R-:W-:Y:S01]  /*dd60*/  IMAD.IADD R7, R9, 0x1, R7 ;  /* 0x0000000109077824 */ /* 0x000fe200078e0207 */
[----:B0-----:R-:W-:-:S04]  /*dd70*/  LEA R4, P0, R8, R4, 0x2 ;  /* 0x0000000408047211 */ /* 0x001fc800078010ff */
[----:B-1----:R-:W-:Y:S01]  /*dd80*/  LEA.HI.X R5, R8, R5, R7, 0x2, P0 ;  /* 0x0000000508057211 */ /* 0x002fe200000f1407 */
[----:B------:R-:W-:-:S05]  /*dd90*/  IMAD.MOV.U32 R7, RZ, RZ, -0x800000 ;  /* 0xff800000ff077424 */ /* 0x000fca00078e00ff */
[----:B------:R0:W-:Y:S03]  /*dda0*/  STG.E desc[UR44][R4.64], R7 ;  /* 0x0000000704007986 */ /* 0x0001e6000c10192c */
.L_x_4247:
[----:B------:R-:W-:Y:S05]  /*ddb0*/  BSYNC B1 ;  /* 0x0000000000017941 */ /* 0x000fea0003800000 */
.L_x_4246:
[----:B------:R-:W-:Y:S05]  /*ddc0*/  @P2 BRA `(.L_x_4242) ;  /* 0x0000000800782947 */ /* 0x000fea0003800000 */
[----:B------:R-:W1:Y:S01]  /*ddd0*/  LDC R11, c[0x0][0xce8] ;  /* 0x00033a00ff0b7b82 */ /* 0x000e620000000800 */
[----:B------:R-:W-:Y:S01]  /*dde0*/  ULDC.64 UR6, c[0x0][0xba0] ;  /* 0x0002e80000067ab9 */ /* 0x000fe20000000a00 */
[----:B0-----:R-:W-:Y:S01]  /*ddf0*/  SHF.R.S32.HI R7, RZ, 0x1f, R28 ;  /* 0x0000001fff077819 */ /* 0x001fe2000001141c */
[----:B------:R-:W-:Y:S01]  /*de00*/  IMAD R8, R24, UR6, RZ ;  /* 0x0000000618087c24 */ /* 0x000fe2000f8e02ff */
[----:B------:R-:W-:Y:S01]  /*de10*/  ULDC UR8, c[0x0][0xbc8] ;  /* 0x0002f20000087ab9 */ /* 0x000fe20000000800 */
[----:B------:R-:W-:Y:S01]  /*de20*/  IMAD.WIDE.U32 R4, R3, UR6, RZ ;  /* 0x0000000603047c25 */ /* 0x000fe2000f8e00ff */
[----:B------:R-:W-:Y:S01]  /*de30*/  ISETP.GE.AND P2, PT, R194, UR8, PT ;  /* 0x00000008c2007c0c */ /* 0x000fe2000bf46270 */
[----:B------:R-:W-:Y:S01]  /*de40*/  BSSY B1, `(.L_x_4248) ;  /* 0x0000072000017945 */ /* 0x000fe20003800000 */
[----:B------:R-:W-:Y:S01]  /*de50*/  ISETP.GE.AND P1, PT, R193, UR8, PT ;  /* 0x00000008c1007c0c */ /* 0x000fe2000bf26270 */
[----:B------:R-:W-:Y:S01]  /*de60*/  IMAD R3, R3, UR7, R8 ;  /* 0x0000000703037c24 */ /* 0x000fe2000f8e0208 */
[----:B------:R-:W-:Y:S01]  /*de70*/  LEA.HI R8, R7, R28, RZ, 0x3 ;  /* 0x0000001c07087211 */ /* 0x000fe200078f18ff */
[----:B------:R-:W-:Y:S01]  /*de80*/  ULDC.64 UR6, c[0x0][0xbe8] ;  /* 0x0002fa0000067ab9 */ /* 0x000fe20000000a00 */
[----:B------:R-:W-:Y:S01]  /*de90*/  IMAD.U32 R10, RZ, RZ, UR42 ;  /* 0x0000002aff0a7e24 */ /* 0x000fe2000f8e00ff */
[----:B------:R-:W-:Y:S01]  /*dea0*/  SEL R13, RZ, 0xffffffff, P2 ;  /* 0xffffffffff0d7807 */ /* 0x000fe20001000000 */
[----:B------:R-:W-:Y:S01]  /*deb0*/  IMAD.IADD R5, R5, 0x1, R3 ;  /* 0x0000000105057824 */ /* 0x000fe200078e0203 */
[----:B------:R-:W-:Y:S01]  /*dec0*/  LOP3.LUT R3, R8, 0xfffffff8, RZ, 0xc0, !PT ;  /* 0xfffffff808037812 */ /* 0x000fe200078ec0ff */
[C---:B------:R-:W-:Y:S01]  /*ded0*/  VIADD R30, R16.reuse, 0x180 ;  /* 0x00000180101e7836 */ /* 0x040fe20000000000 */
[----:B------:R-:W-:Y:S01]  /*dee0*/  SHF.R.S32.HI R24, RZ, 0x3, R8 ;  /* 0x00000003ff187819 */ /* 0x000fe20000011408 */
[----:B------:R-:W-:Y:S01]  /*def0*/  IMAD.WIDE.U32 R4, R189, UR6, R4 ;  /* 0x00000006bd047c25 */ /* 0x000fe2000f8e0004 */
[----:B------:R-:W-:-:S02]  /*df00*/  ISETP.GE.AND P3, PT, R16, UR8, PT ;  /* 0x0000000810007c0c */ /* 0x000fc4000bf66270 */
[----:B------:R-:W-:Y:S01]  /*df10*/  SHF.R.S32.HI R26, RZ, 0x1f, R191 ;  /* 0x0000001fff1a7819 */ /* 0x000fe200000114bf */
[----:B------:R-:W-:Y:S01]  /*df20*/  IMAD.IADD R3, R28, 0x1, -R3 ;  /* 0x000000011c037824 */ /* 0x000fe200078e0a03 */
[----:B------:R-:W-:Y:S01]  /*df30*/  SEL R12, RZ, 0x1, P3 ;  /* 0x00000001ff0c7807 */ /* 0x000fe20001800000 */
[----:B------:R-:W-:Y:S01]  /*df40*/  IMAD R5, R189, UR7, R5 ;  /* 0x00000007bd057c24 */ /* 0x000fe2000f8e0205 */
[----:B-1----:R-:W-:Y:S01]  /*df50*/  ISETP.NE.AND P0, PT, R11, 0x1, PT ;  /* 0x000000010b00780c */ /* 0x002fe20003f05270 */
[----:B------:R-:W-:Y:S01]  /*df60*/  IMAD R3, R3, 0x20, R24 ;  /* 0x0000002003037824 */ /* 0x000fe200078e0218 */
[----:B------:R-:W-:Y:S01]  /*df70*/  ULDC.64 UR6, c[0x0][0xbf0] ;  /* 0x0002fc0000067ab9 */ /* 0x000fe20000000a00 */
[----:B------:R-:W-:Y:S01]  /*df80*/  IMAD.SHL.U32 R15, R13, 0x2, RZ ;  /* 0x000000020d0f7824 */ /* 0x000fe200078e00ff */
[----:B------:R-:W-:Y:S01]  /*df90*/  SEL R13, RZ, 0xffffffff, P1 ;  /* 0xffffffffff0d7807 */ /* 0x000fe20000800000 */
[----:B------:R-:W-:Y:S01]  /*dfa0*/  IMAD R10, R10, 0x40, R3 ;  /* 0x000000400a0a7824 */ /* 0x000fe200078e0203 */
[----:B------:R-:W-:Y:S01]  /*dfb0*/  ISETP.GE.AND P1, PT, R229, UR8, PT ;  /* 0x00000008e5007c0c */ /* 0x000fe2000bf26270 */
[----:B------:R-:W-:Y:S01]  /*dfc0*/  IMAD R3, R196, UR6, RZ ;  /* 0x00000006c4037c24 */ /* 0x000fe2000f8e02ff */
[----:B------:R-:W-:Y:S01]  /*dfd0*/  LOP3.LUT R12, R15, 0x2, R12, 0xe2, !PT ;  /* 0x000000020f0c7812 */ /* 0x000fe200078ee20c */
[----:B------:R-:W-:Y:S01]  /*dfe0*/  IMAD.WIDE.U32 R4, R25, UR6, R4 ;  /* 0x0000000619047c25 */ /* 0x000fe2000f8e0004 */
[----:B------:R-:W-:-:S02]  /*dff0*/  SHF.R.S32.HI R27, RZ, 0x1f, R229 ;  /* 0x0000001fff1b7819 */ /* 0x000fc400000114e5 */
[----:B------:R-:W-:Y:S01]  /*e000*/  SHF.R.S32.HI R29, RZ, 0x1f, R192 ;  /* 0x0000001fff1d7819 */ /* 0x000fe200000114c0 */
[----:B------:R-:W0:Y:S01]  /*e010*/  @P0 LDC R7, c[0x0][0xcec] ;  /* 0x00033b00ff070b82 */ /* 0x000e220000000800 */
[----:B------:R-:W-:Y:S01]  /*e020*/  IMAD R9, R25, UR7, R3 ;  /* 0x0000000719097c24 */ /* 0x000fe2000f8e0203 */
[----:B------:R-:W-:Y:S01]  /*e030*/  ULDC.64 UR6, c[0x0][0xbe0] ;  /* 0x0002f80000067ab9 */ /* 0x000fe20000000a00 */
[----:B------:R-:W-:Y:S01]  /*e040*/  IMAD.MOV.U32 R3, RZ, RZ, R10 ;  /* 0x000000ffff037224 */ /* 0x000fe200078e000a */
[----:B------:R-:W-:Y:S01]  /*e050*/  SHF.R.S32.HI R25, RZ, 0x1f, R190 ;  /* 0x0000001fff197819 */ /* 0x000fe200000114be */
[----:B------:R-:W-:Y:S01]  /*e060*/  IMAD.SHL.U32 R13, R13, 0x4, RZ ;  /* 0x000000040d0d7824 */ /* 0x000fe200078e00ff */
[----:B------:R-:W-:Y:S01]  /*e070*/  SHF.R.S32.HI R31, RZ, 0x1f, R30 ;  /* 0x0000001fff1f7819 */ /* 0x000fe2000001141e */
[----:B------:R-:W-:Y:S01]  /*e080*/  IMAD.IADD R5, R5, 0x1, R9 ;  /* 0x0000000105057824 */ /* 0x000fe200078e0209 */
[----:B------:R-:W1:Y:S01]  /*e090*/  @P0 LDC R8, c[0x0][0xcf0] ;  /* 0x00033c00ff080b82 */ /* 0x000e620000000800 */
[----:B------:R-:W-:Y:S01]  /*e0a0*/  IMAD R23, R0, R11, RZ ;  /* 0x0000000b00177224 */ /* 0x000fe200078e02ff */
[----:B------:R-:W-:-:S02]  /*e0b0*/  LOP3.LUT R12, R13, 0x4, R12, 0xe2, !PT ;  /* 0x000000040d0c7812 */ /* 0x000fc400078ee20c */
[----:B------:R-:W-:Y:S02]  /*e0c0*/  SHF.R.S32.HI R28, RZ, 0x1f, R193 ;  /* 0x0000001fff1c7819 */ /* 0x000fe400000114c1 */
[----:B------:R-:W-:Y:S01]  /*e0d0*/  SHF.R.S32.HI R32, RZ, 0x1f, R194 ;  /* 0x0000001fff207819 */ /* 0x000fe200000114c2 */
[----:B0-----:R-:W-:-:S05]  /*e0e0*/  @P0 IMAD.HI.U32 R7, R10, R7, RZ ;  /* 0x000000070a070227 */ /* 0x001fca00078e00ff */
[----:B-1----:R-:W-:Y:S02]  /*e0f0*/  @P0 SHF.R.U32.HI R3, RZ, R8, R7 ;  /* 0x00000008ff030219 */ /* 0x002fe40000011607 */
[----:B------:R-:W-:Y:S02]  /*e100*/  ISETP.GE.AND P0, PT, R192, UR8, PT ;  /* 0x00000008c0007c0c */ /* 0x000fe4000bf06270 */
[--C-:B------:R-:W-:Y:S01]  /*e110*/  SHF.R.S32.HI R7, RZ, 0x1f, R3.reuse ;  /* 0x0000001fff077819 */ /* 0x100fe20000011403 */
[----:B------:R-:W-:Y:S01]  /*e120*/  IMAD.MOV R9, RZ, RZ, -R3 ;  /* 0x000000ffff097224 */ /* 0x000fe200078e0a03 */
[----:B------:R-:W-:Y:S01]  /*e130*/  SEL R13, RZ, 0xffffffff, P0 ;  /* 0xffffffffff0d7807 */ /* 0x000fe20000000000 */
[----:B------:R-:W-:Y:S01]  /*e140*/  IMAD.WIDE.U32 R4, R3, UR6, R4 ;  /* 0x0000000603047c25 */ /* 0x000fe2000f8e0004 */
[----:B------:R-:W-:-:S03]  /*e150*/  ISETP.GE.AND P0, PT, R191, UR8, PT ;  /* 0x00000008bf007c0c */ /* 0x000fc6000bf06270 */
[----:B------:R-:W-:Y:S02]  /*e160*/  IMAD R8, R7, UR6, RZ ;  /* 0x0000000607087c24 */ /* 0x000fe4000f8e02ff */
[----:B------:R-:W-:Y:S02]  /*e170*/  IMAD R7, R11, R9, R10 ;  /* 0x000000090b077224 */ /* 0x000fe400078e020a */
[----:B------:R-:W-:Y:S01]  /*e180*/  IMAD R9, R3, UR7, R8 ;  /* 0x0000000703097c24 */ /* 0x000fe2000f8e0208 */
[----:B------:R-:W-:Y:S01]  /*e190*/  SEL R8, RZ, 0xffffffff, P0 ;  /* 0xffffffffff087807 */ /* 0x000fe20000000000 */
[----:B------:R-:W-:Y:S01]  /*e1a0*/  IMAD.SHL.U32 R13, R13, 0x8, RZ ;  /* 0x000000080d0d7824 */ /* 0x000fe200078e00ff */
[----:B------:R-:W-:Y:S01]  /*e1b0*/  ISETP.GE.AND P0, PT, R190, UR8, PT ;  /* 0x00000008be007c0c */ /* 0x000fe2000bf06270 */
[----:B------:R-:W-:Y:S01]  /*e1c0*/  IMAD.IADD R5, R5, 0x1, R9 ;  /* 0x0000000105057824 */ /* 0x000fe200078e0209 */
[----:B------:R-:W-:Y:S01]  /*e1d0*/  SHF.R.S32.HI R3, RZ, 0x1f, R7 ;  /* 0x0000001fff037819 */ /* 0x000fe20000011407 */
[----:B------:R-:W-:Y:S01]  /*e1e0*/  ULDC.64 UR6, c[0x0][0xbd8] ;  /* 0x0002f60000067ab9 */ /* 0x000fe20000000a00 */
[----:B------:R-:W-:Y:S01]  /*e1f0*/  LOP3.LUT R12, R13, 0x8, R12, 0xe2, !PT ;  /* 0x000000080d0c7812 */ /* 0x000fe200078ee20c */
[----:B------:R-:W-:Y:S01]  /*e200*/  IMAD.SHL.U32 R13, R8, 0x10, RZ ;  /* 0x00000010080d7824 */ /* 0x000fe200078e00ff */
[----:B------:R-:W-:Y:S01]  /*e210*/  SEL R9, RZ, 0xffffffff, P0 ;  /* 0xffffffffff097807 */ /* 0x000fe20000000000 */
[----:B------:R-:W-:Y:S01]  /*e220*/  IMAD R8, R3, UR6, RZ ;  /* 0x0000000603087c24 */ /* 0x000fe2000f8e02ff */
[----:B------:R-:W-:Y:S01]  /*e230*/  ISETP.GE.AND P0, PT, R30, UR8, PT ;  /* 0x000000081e007c0c */ /* 0x000fe2000bf06270 */
[----:B------:R-:W-:Y:S01]  /*e240*/  IMAD.WIDE.U32 R4, R7, UR6, R4 ;  /* 0x0000000607047c25 */ /* 0x000fe2000f8e0004 */
[----:B------:R-:W-:-:S03]  /*e250*/  LOP3.LUT R12, R13, 0x10, R12, 0xe2, !PT ;  /* 0x000000100d0c7812 */ /* 0x000fc600078ee20c */
[----:B------:R-:W-:Y:S02]  /*e260*/  IMAD.SHL.U32 R9, R9, 0x20, RZ ;  /* 0x0000002009097824 */ /* 0x000fe400078e00ff */
[----:B------:R-:W-:Y:S01]  /*e270*/  IMAD R3, R7, UR7, R8 ;  /* 0x0000000707037c24 */ /* 0x000fe2000f8e0208 */
[----:B------:R-:W-:Y:S01]  /*e280*/  ULDC.64 UR6, c[0x0][0xb80] ;  /* 0x0002e00000067ab9 */ /* 0x000fe20000000a00 */
[----:B------:R-:W-:Y:S01]  /*e290*/  IMAD.U32 R13, RZ, RZ, UR42 ;  /* 0x0000002aff0d7e24 */ /* 0x000fe2000f8e00ff */
[----:B------:R-:W-:Y:S01]  /*e2a0*/  LOP3.LUT R12, R9, 0x20, R12, 0xe2, !PT ;  /* 0x00000020090c7812 */ /* 0x000fe200078ee20c */
[----:B------:R-:W-:Y:S01]  /*e2b0*/  IMAD.IADD R3, R5, 0x1, R3 ;  /* 0x0000000105037824 */ /* 0x000fe200078e0203 */
[----:B------:R-:W-:Y:S01]  /*e2c0*/  SEL R9, RZ, 0x40, P0 ;  /* 0x00000040ff097807 */ /* 0x000fe20000000000 */
[----:B------:R-:W-:Y:S01]  /*e2d0*/  IMAD R24, R13, 0x40, R24 ;  /* 0x000000400d187824 */ /* 0x000fe200078e0218 */
[----:B------:R-:W-:Y:S02]  /*e2e0*/  LEA R7, P0, R4, UR6, 0x1 ;  /* 0x0000000604077c11 */ /* 0x000fe4000f8008ff */
[----:B------:R-:W-:-:S02]  /*e2f0*/  LOP3.LUT R18, R12, R9, RZ, 0xfc, !PT ;  /* 0x000000090c127212 */ /* 0x000fc400078efcff */
[----:B------:R-:W-:Y:S01]  /*e300*/  LEA.HI.X R3, R4, UR7, R3, 0x1, P0 ;  /* 0x0000000704037c11 */ /* 0x000fe200080f0c03 */
[----:B------:R0:W1:Y:S01]  /*e310*/  SHFL.IDX PT, R8, R7, RZ, 0x181f ;  /* 0x00181fff07087589 */ /* 0x00006200000e0000 */
[----:B------:R-:W-:Y:S02]  /*e320*/  ISETP.GE.AND P0, PT, R24, R23, PT ;  /* 0x000000171800720c */ /* 0x000fe40003f06270 */
[----:B------:R-:W-:Y:S01]  /*e330*/  SEL R5, RZ, 0x80, P1 ;  /* 0x00000080ff057807 */ /* 0x000fe20000800000 */
[----:B------:R0:W2:Y:S03]  /*e340*/  SHFL.IDX PT, R9, R3, RZ, 0x181f ;  /* 0x00181fff03097589 */ /* 0x0000a600000e0000 */
[----:B------:R-:W-:-:S07]  /*e350*/  LOP3.LUT R22, R18, R5, RZ, 0xfc, !PT ;  /* 0x0000000512167212 */ /* 0x000fce00078efcff */
[----:B0-----:R-:W-:Y:S05]  /*e360*/  @P0 BRA `(.L_x_4249) ;  /* 0x00000000007c0947 */ /* 0x001fea0003800000 */
[----:B------:R-:W-:Y:S02]  /*e370*/  ISETP.GE.AND P2, PT, R194, UR8, PT ;  /* 0x00000008c2007c0c */ /* 0x000fe4000bf46270 */
[----:B------:R-:W-:Y:S02]  /*e380*/  ISETP.GE.AND P1, PT, R16, UR8, PT ;  /* 0x0000000810007c0c */ /* 0x000fe4000bf26270 */
[----:B------:R-:W-:Y:S02]  /*e390*/  ISETP.GE.AND P5, PT, R193, UR8, PT ;  /* 0x00000008c1007c0c */ /* 0x000fe4000bfa6270 */
[----:B------:R-:W-:-:S07]  /*e3a0*/  ISETP.GE.AND P3, PT, R192, UR8, PT ;  /* 0x00000008c0007c0c */ /* 0x000fce000bf66270 */
[-C--:B-1----:R-:W-:Y:S02]  /*e3b0*/  @!P2 LEA R10, P0, R194, R8.reuse, 0x1 ;  /* 0x00000008c20aa211 */ /* 0x082fe400078008ff */
        /* <DEDUP_REMOVED lines=14> */
[CC--:B------:R-:W-:Y:S01]  /*e4a0*/  @!P2 LEA R4, P5, R191.reuse, R8.reuse, 0x1 ;  /* 0x00000008bf04a211 */ /* 0x0c0fe200078a08ff */
        /* <DEDUP_REMOVED lines=11> */
.L_x_4249:
[----:B------:R-:W-:Y:S05]  /*e560*/  BSYNC B1 ;  /* 0x0000000000017941 */ /* 0x000fea0003800000 */
.L_x_4248:
        /* <DEDUP_REMOVED lines=20> */
[CC--:B------:R-:W-:Y:S02]  /*e6b0*/  @!P2 LEA R20, P6, R191.reuse, R8.reuse, 0x1 ;  /* 0x00000008bf14a211 */ /* 0x0c0fe400078c08ff */
        /* <DEDUP_REMOVED lines=15> */
.L_x_4242:
[----:B------:R-:W-:Y:S05]  /*e7b0*/  BSYNC B0 ;  /* 0x0000000000007941 */ /* 0x000fea0003800000 */
.L_x_4235:
[----:B------:R-:W-:Y:S02]  /*e7c0*/  ULDC UR6, c[0x0][0xd3c] ;  /* 0x00034f0000067ab9 */ /* 0x000fe40000000800 */
[----:B------:R-:W-:-:S06]  /*e7d0*/  UISETP.GE.AND UP0, UPT, UR5, UR6, UPT ;  /* 0x000000060500728c */ /* 0x000fcc000bf06270 */
[----:B------:R-:W-:-:S13]  /*e7e0*/  PLOP3.LUT P0, PT, PT, PT, UP0, 0x80, 0x0 ;  /* 0x000000000000781c */ /* 0x000fda0003f0f008 */
[----:B------:R-:W-:Y:S05]  /*e7f0*/  @!P0 BRA `(.L_x_4250) ;  /* 0xffffff2800d48947 */ /* 0x000fea000383ffff */
[----:B------:R-:W-:Y:S05]  /*e800*/  EXIT ;  /* 0x000000000000794d */ /* 0x000fea0003800000 */
.L_x_4199:
        /* <DEDUP_REMOVED lines=16> */
.L_x_4251:
        /* <DEDUP_REMOVED lines=43> */
.L_x_4255:
        /* <DEDUP_REMOVED lines=35> */
.L_x_4253:
        /* <DEDUP_REMOVED lines=18> */
.L_x_4256:
        /* <DEDUP_REMOVED lines=57> */
.L_x_4254:
[----:B------:R-:W-:Y:S01]  /*f2a0*/  ULDC UR4, c[0x0][0xd3c] ;  /* 0x00034f0000047ab9 */ /* 0x000fe20000000800 */
[----:B------:R-:W-:Y:S02]  /*f2b0*/  IMAD.MOV.U32 R25, RZ, RZ, RZ ;  /* 0x000000ffff197224 */ /* 0x000fe400078e00ff */
[----:B------:R-:W-:Y:S02]  /*f2c0*/  IMAD.U32 R24, RZ, RZ, UR6 ;  /* 0x00000006ff187e24 */ /* 0x000fe4000f8e00ff */
[----:B------:R-:W-:Y:S02]  /*f2d0*/  IMAD.MOV.U32 R26, RZ, RZ, RZ ;  /* 0x000000ffff1a7224 */ /* 0x000fe400078e00ff */
[----:B------:R-:W-:-:S07]  /*f2e0*/  IMAD.U32 R27, RZ, RZ, UR4 ;  /* 0x00000004ff1b7e24 */ /* 0x000fce000f8e00ff */
.L_x_4257:
[----:B------:R-:W-:-:S13]  /*f2f0*/  ISETP.NE.AND P0, PT, R7, RZ, PT ;  /* 0x000000ff0700720c */ /* 0x000fda0003f05270 */
[----:B------:R-:W0:Y:S01]  /*f300*/  @!P0 S2R R3, SR_CgaCtaId ;  /* 0x0000000000038919 */ /* 0x000e220000008800 */
[----:B------:R-:W-:-:S04]  /*f310*/  @!P0 MOV R2, 0x400 ;  /* 0x0000040000028802 */ /* 0x000fc80000000f00 */
[----:B0-----:R-:W-:-:S05]  /*f320*/  @!P0 LEA R2, R3, R2, 0x18 ;  /* 0x0000000203028211 */ /* 0x001fca00078ec0ff */
[----:B------:R1:W-:Y:S01]  /*f330*/  @!P0 STS.128 [R2+0x388d0], R24 ;  /* 0x0388d01802008388 */ /* 0x0003e20000000c00 */
[----:B------:R-:W-:Y:S06]  /*f340*/  BAR.ARV 0x5, 0x180 ;  /* 0x0146000000007b1d */ /* 0x000fec0000002000 */
.L_x_4252:
[----:B------:R2:W-:Y:S01]  /*f350*/  STL [R1+0x20], RZ ;  /* 0x000020ff01007387 */ /* 0x0005e20000100800 */
[----:B------:R-:W-:Y:S01]  /*f360*/  ULDC UR4, c[0x0][0xd3c] ;  /* 0x00034f0000047ab9 */ /* 0x000fe20000000800 */
[----:B------:R-:W-:Y:S01]  /*f370*/  IMAD.MOV.U32 R23, RZ, RZ, 0x1 ;  /* 0x00000001ff177424 */ /* 0x000fe200078e00ff */
[----:B0-----:R-:W-:Y:S01]  /*f380*/  ISETP.GE.AND P0, PT, R27, UR4, PT ;  /* 0x000000041b007c0c */ /* 0x001fe2000bf06270 */
[----:B------:R-:W-:-:S12]  /*f390*/  IMAD.MOV.U32 R18, RZ, RZ, RZ ;  /* 0x000000ffff127224 */ /* 0x000fd800078e00ff */
[----:B--2---:R-:W-:Y:S05]  /*f3a0*/  @P0 BRA `(.L_x_4258) ;  /* 0x00000058006c0947 */ /* 0x004fea0003800000 */
[----:B------:R-:W0:Y:S01]  /*f3b0*/  S2UR UR5, SR_CgaCtaId ;  /* 0x00000000000579c3 */ /* 0x000e220000008800 */
[----:B------:R2:W-:Y:S01]  /*f3c0*/  STL [R1+0x20], RZ ;  /* 0x000020ff01007387 */ /* 0x0005e20000100800 */
[C---:B-1----:R-:W-:Y:S01]  /*f3d0*/  IMAD.SHL.U32 R2, R0.reuse, 0x8, RZ ;  /* 0x0000000800027824 */ /* 0x042fe200078e00ff */
[----:B------:R-:W-:Y:S01]  /*f3e0*/  UMOV UR4, 0x400 ;  /* 0x0000040000047882 */ /* 0x000fe20000000000 */
[----:B------:R-:W-:Y:S01]  /*f3f0*/  LOP3.LUT R4, R0, 0x7f, RZ, 0xc0, !PT ;  /* 0x0000007f00047812 */ /* 0x000fe200078ec0ff */
[----:B------:R-:W-:Y:S01]  /*f400*/  BSSY B8, `(.L_x_4258) ;  /* 0x0000595000087945 */ /* 0x000fe20003800000 */
[----:B------:R-:W-:Y:S01]  /*f410*/  IMAD.MOV.U32 R23, RZ, RZ, 0x1 ;  /* 0x00000001ff177424 */ /* 0x000fe200078e00ff */
[----:B------:R-:W-:Y:S01]  /*f420*/  LOP3.LUT R3, R2, 0x1f8, RZ, 0xc0, !PT ;  /* 0x000001f802037812 */ /* 0x000fe200078ec0ff */
[----:B------:R-:W-:Y:S01]  /*f430*/  IMAD.MOV.U32 R18, RZ, RZ, RZ ;  /* 0x000000ffff127224 */ /* 0x000fe200078e00ff */
[----:B------:R-:W-:Y:S01]  /*f440*/  SHF.R.U32.HI R5, RZ, 0x3, R4 ;  /* 0x00000003ff057819 */ /* 0x000fe20000011604 */
[----:B------:R-:W-:Y:S01]  /*f450*/  ULOP3.LUT UR36, UR39, 0x2, URZ, 0xfc, !UPT ;  /* 0x0000000227247892 */ /* 0x000fe2000f8efc3f */
[----:B------:R-:W-:Y:S01]  /*f460*/  LOP3.LUT R3, R3, 0x38, R0, 0x78, !PT ;  /* 0x0000003803037812 */ /* 0x000fe200078e7800 */
[----:B------:R-:W-:Y:S01]  /*f470*/  IMAD.SHL.U32 R0, R0, 0x10, RZ ;  /* 0x0000001000007824 */ /* 0x000fe200078e00ff */
[----:B------:R-:W-:Y:S01]  /*f480*/  LOP3.LUT R4, R2, 0x38, RZ, 0xc0, !PT ;  /* 0x0000003802047812 */ /* 0x000fe200078ec0ff */
[----:B------:R-:W-:Y:S01]  /*f490*/  ULDC UR37, c[0x0][0xc] ;  /* 0x0000030000257ab9 */ /* 0x000fe20000000800 */
[----:B------:R-:W-:-:S02]  /*f4a0*/  LOP3.LUT R34, R3, 0x200, R2, 0xf8, !PT ;  /* 0x0000020003227812 */ /* 0x000fc400078ef802 */
[----:B------:R-:W-:Y:S02]  /*f4b0*/  LOP3.LUT R2, R5, 0x70, R0, 0xf8, !PT ;  /* 0x0000007005027812 */ /* 0x000fe400078ef800 */
[C---:B------:R-:W-:Y:S02]  /*f4c0*/  LOP3.LUT R0, R4.reuse, 0x40, RZ, 0xfc, !PT ;  /* 0x0000004004007812 */ /* 0x040fe400078efcff */
[C---:B------:R-:W-:Y:S02]  /*f4d0*/  LOP3.LUT R3, R4.reuse, 0x80, RZ, 0xfc, !PT ;  /* 0x0000008004037812 */ /* 0x040fe400078efcff */
[C---:B------:R-:W-:Y:S01]  /*f4e0*/  LOP3.LUT R2, R4.reuse, 0xc0, RZ, 0xfc, !PT ;  /* 0x000000c004027812 */ /* 0x040fe200078efcff */
[----:B0-----:R-:W-:Y:S01]  /*f4f0*/  ULEA UR4, UR5, UR4, 0x18 ;  /* 0x0000000405047291 */ /* 0x001fe2000f8ec03f */
[C---:B------:R-:W-:Y:S02]  /*f500*/  LOP3.LUT R0, R4.reuse, 0x100, RZ, 0xfc, !PT ;  /* 0x0000010004007812 */ /* 0x040fe400078efcff */
[----:B------:R-:W-:-:S02]  /*f510*/  LOP3.LUT R3, R4, 0x140, RZ, 0xfc, !PT ;  /* 0x0000014004037812 */ /* 0x000fc400078efcff */
[C---:B------:R-:W-:Y:S01]  /*f520*/  LOP3.LUT R2, R4.reuse, 0x180, RZ, 0xfc, !PT ;  /* 0x0000018004027812 */ /* 0x040fe200078efcff */
[----:B------:R-:W-:Y:S01]  /*f530*/  IMAD.U32 R17, RZ, RZ, UR4 ;  /* 0x00000004ff117e24 */ /* 0x000fe2000f8e00ff */
[----:B------:R-:W-:-:S03]  /*f540*/  LOP3.LUT R0, R4, 0x1c0, RZ, 0xfc, !PT ;  /* 0x000001c004007812 */ /* 0x000fc600078efcff */
[----:B--2---:R-:W-:-:S07]  /*f550*/  IMAD R19, R34, 0x2, R17 ;  /* 0x0000000222137824 */ /* 0x004fce00078e0211 */
.L_x_4325:
[----:B------:R-:W0:Y:S02]  /*f560*/  LDC.64 R2, c[0x0][0xd88] ;  /* 0x00036200ff027b82 */ /* 0x000e240000000a00 */
[----:B0-----:R-:W-:-:S05]  /*f570*/  IMAD.WIDE R2, R27, 0x4, R2 ;  /* 0x000000041b027825 */ /* 0x001fca00078e0202 */
        /* <DEDUP_REMOVED lines=9> */
[C---:B------:R-:W-:Y:S01]  /*f610*/  @P0 LEA R2, P1, R35.reuse, UR4, 0x2 ;  /* 0x0000000423020c11 */ /* 0x040fe2000f8210ff */
[C---:B------:R-:W-:Y:S01]  /*f620*/  IMAD.SHL.U32 R22, R35.reuse, 0x4, RZ ;  /* 0x0000000423167824 */ /* 0x040fe200078e00ff */
[C-C-:B------:R-:W-:Y:S01]  /*f630*/  SHF.L.U64.HI R30, R35.reuse, 0x2, R0.reuse ;  /* 0x00000002231e7819 */ /* 0x140fe20000010200 */
[----:B------:R0:W-:Y:S01]  /*f640*/  STL [R1+0x8], R0 ;  /* 0x0000080001007387 */ /* 0x0001e20000100800 */
[----:B------:R-:W-:Y:S01]  /*f650*/  @P0 LEA.HI.X R3, R35, UR5, R0, 0x2, P1 ;  /* 0x0000000523030c11 */ /* 0x000fe200088f1400 */
[----:B------:R-:W-:-:S04]  /*f660*/  ULDC.64 UR4, c[0x0][0xaf8] ;  /* 0x0002be0000047ab9 */ /* 0x000fc80000000a00 */
[----:B-1----:R1:W5:Y:S01]  /*f670*/  @P0 LDG.E R32, desc[UR44][R2.64] ;  /* 0x0000002c02200981 */ /* 0x002362000c1e1900 */
        /* <DEDUP_REMOVED lines=30> */
.L_x_4259:
        /* <DEDUP_REMOVED lines=9> */
.L_x_4260:
[----:B------:R-:W-:Y:S02]  /*f8f0*/  ULDC.64 UR4, c[0x0][0xb00] ;  /* 0x0002c00000047ab9 */ /* 0x000fe40000000a00 */
[----:B------:R-:W-:-:S04]  /*f900*/  ISETP.NE.U32.AND P0, PT, RZ, UR4, PT ;  /* 0x00000004ff007c0c */ /* 0x000fc8000bf05070 */
[----:B------:R-:W-:-:S13]  /*f910*/  ISETP.NE.AND.EX P0, PT, RZ, UR5, PT, P0 ;  /* 0x00000005ff007c0c */ /* 0x000fda000bf05300 */
[----:B------:R-:W-:Y:S05]  /*f920*/  @!P0 BRA `(.L_x_4261) ;  /* 0x0000000000148947 */ /* 0x000fea0003800000 */
[----:B-1----:R-:W1:Y:S02]  /*f930*/  LDC.64 R2, c[0x0][0xb00] ;  /* 0x0002c000ff027b82 */ /* 0x002e640000000a00 */
[----:B-1----:R-:W-:-:S05]  /*f940*/  IMAD.WIDE R2, R28, 0x4, R2 ;  /* 0x000000041c027825 */ /* 0x002fca00078e0202 */
[----:B------:R-:W3:Y:S04]  /*f950*/  LDG.E R29, desc[UR44][R2.64] ;  /* 0x0000002c021d7981 */ /* 0x000ee8000c1e1900 */
[----:B0-2---:R-:W3:Y:S02]  /*f960*/  LDG.E R0, desc[UR44][R2.64+0x4] ;  /* 0x0000042c02007981 */ /* 0x005ee4000c1e1900 */
[----:B---3--:R-:W-:-:S07]  /*f970*/  IMAD.IADD R29, R0, 0x1, -R29 ;  /* 0x00000001001d7824 */ /* 0x008fce00078e0a1d */
.L_x_4261:
[----:B-----5:R-:W-:Y:S01]  /*f980*/  IMAD.IADD R29, R29, 0x1, -R32 ;  /* 0x000000011d1d7824 */ /* 0x020fe200078e0a20 */
[C---:B012---:R-:W-:Y:S01]  /*f990*/  LOP3.LUT R0, R26.reuse, 0xff000000, RZ, 0xc0, !PT ;  /* 0xff0000001a007812 */ /* 0x047fe200078ec0ff */
[----:B------:R-:W-:Y:S01]  /*f9a0*/  BSSY B0, `(.L_x_4262) ;  /* 0x0000028000007945 */ /* 0x000fe20003800000 */
[----:B------:R-:W-:Y:S01]  /*f9b0*/  LOP3.LUT R4, R26, 0xff0000, RZ, 0xc0, !PT ;  /* 0x00ff00001a047812 */ /* 0x000fe200078ec0ff */
[----:B------:R-:W-:Y:S01]  /*f9c0*/  IMAD.MOV.U32 R2, RZ, RZ, RZ ;  /* 0x000000ffff027224 */ /* 0x000fe200078e00ff */
[C---:B------:R-:W-:Y:S02]  /*f9d0*/  ISETP.GE.AND P0, PT, R29.reuse, 0x1, PT ;  /* 0x000000011d00780c */ /* 0x040fe40003f06270 */
[----:B------:R-:W-:Y:S01]  /*f9e0*/  SHF.R.U32.HI R3, RZ, 0x8, R0 ;  /* 0x00000008ff037819 */ /* 0x000fe20000011600 */
[----:B------:R-:W-:-:S03]  /*f9f0*/  VIADD R0, R29, 0x3f ;  /* 0x0000003f1d007836 */ /* 0x000fc60000000000 */
[----:B------:R-:W-:Y:S02]  /*fa00*/  LEA.HI R4, R4, R3, RZ, 0x10 ;  /* 0x0000000304047211 */ /* 0x000fe400078f80ff */
[----:B------:R-:W-:-:S04]  /*fa10*/  SHF.R.S32.HI R3, RZ, 0x1f, R0 ;  /* 0x0000001fff037819 */ /* 0x000fc80000011400 */
[----:B------:R-:W-:-:S04]  /*fa20*/  LEA.HI R0, R3, R0, RZ, 0x6 ;  /* 0x0000000003007211 */ /* 0x000fc800078f30ff */
        /* <DEDUP_REMOVED lines=31> */
.L_x_4263:
[----:B------:R-:W-:Y:S05]  /*fc20*/  BSYNC B0 ;  /* 0x0000000000007941 */ /* 0x000fea0003800000 */
.L_x_4262:
        /* <DEDUP_REMOVED lines=24> */
.L_x_4265:
        /* <DEDUP_REMOVED lines=20> */
.L_x_4268:
[----:B------:R-:W-:Y:S05]  /*fef0*/  BSYNC B6 ;  /* 0x0000000000067941 */ /* 0x000fea0003800000 */
.L_x_4267:
        /* <DEDUP_REMOVED lines=20> */
.L_x_4271:
        /* <DEDUP_REMOVED lines=15> */
.L_x_4270:
[----:B------:R-:W-:Y:S05]  /*10130*/  BSYNC B6 ;  /* 0x0000000000067941 */ /* 0x000fea0003800000 */
.L_x_4269:
[----:B------:R-:W2:Y:S01]  /*10140*/  LDL R33, [R1+0x14] ;  /* 0x0000140001217983 */ /* 0x000ea20000100800 */
[----:B------:R-:W-:Y:S01]  /*10150*/  ULDC.64 UR4, c[0x0][0xaf0] ;  /* 0x0002bc0000047ab9 */ /* 0x000fe20000000a00 */
[----:B------:R-:W0:Y:S01]  /*10160*/  LDC R20, c[0x0][0x430] ;  /* 0x00010c00ff147b82 */ /* 0x000e220000000800 */
[----:B------:R-:W-:Y:S01]  /*10170*/  ISETP.NE.U32.AND P0, PT, RZ, UR4, PT ;  /* 0x00000004ff007c0c */ /* 0x000fe2000bf05070 */
[----:B------:R-:W1:Y:S03]  /*10180*/  S2R R4, SR_TID.X ;  /* 0x0000000000047919 */ /* 0x000e660000002100 */
[----:B------:R-:W-:Y:S01]  /*10190*/  ISETP.NE.AND.EX P0, PT, RZ, UR5, PT, P0 ;  /* 0x00000005ff007c0c */ /* 0x000fe2000bf05300 */
[----:B------:R-:W3:-:S12]  /*101a0*/  S2R R0, SR_TID.X ;  /* 0x0000000000007919 */ /* 0x000ed80000002100 */
[----:B------:R-:W-:Y:S01]  /*101b0*/  @P0 IADD3 R2, P1, R22, UR4, RZ ;  /* 0x0000000416020c10 */ /* 0x000fe2000ff3e0ff */
[----:B------:R-:W-:-:S03]  /*101c0*/  ULDC UR4, c[0x0][0x320] ;  /* 0x0000c80000047ab9 */ /* 0x000fc60000000800 */
[----:B------:R-:W-:Y:S01]  /*101d0*/  @P0 IADD3.X R3, R30, UR5, RZ, P1, !PT ;  /* 0x000000051e030c10 */ /* 0x000fe20008ffe4ff */
[----:B------:R-:W4:Y:S04]  /*101e0*/  S2R R21, SR_TID.X ;  /* 0x0000000000157919 */ /* 0x000f280000002100 */
[----:B------:R0:W5:Y:S01]  /*101f0*/  @P0 LDG.E R28, desc[UR44][R2.64] ;  /* 0x0000002c021c0981 */ /* 0x000162000c1e1900 */
[----:B------:R-:W-:Y:S01]  /*10200*/  LOP3.LUT R16, R16, 0xfffffdff, RZ, 0xc0, !PT ;  /* 0xfffffdff10107812 */ /* 0x000fe200078ec0ff */
[----:B------:R-:W-:Y:S01]  /*10210*/  UMOV UR5, 0xffffffff ;  /* 0xffffffff00057882 */ /* 0x000fe20000000000 */
[----:B-1----:R-:W-:Y:S02]  /*10220*/  IMAD.SHL.U32 R4, R4, 0x8, RZ ;  /* 0x0000000804047824 */ /* 0x002fe400078e00ff */
[----:B---3--:R-:W-:-:S03]  /*10230*/  IMAD.SHL.U32 R0, R0, 0x8, RZ ;  /* 0x0000000800007824 */ /* 0x008fc600078e00ff */
[----:B------:R-:W-:-:S04]  /*10240*/  LOP3.LUT R4, R4, 0x38, RZ, 0xc0, !PT ;  /* 0x0000003804047812 */ /* 0x000fc800078ec0ff */
[C---:B------:R-:W-:Y:S02]  /*10250*/  LOP3.LUT R5, R4.reuse, 0x40, RZ, 0xfc, !PT ;  /* 0x0000004004057812 */ /* 0x040fe400078efcff */
[----:B------:R-:W-:Y:S02]  /*10260*/  LOP3.LUT R4, R4, 0x180, RZ, 0xfc, !PT ;  /* 0x0000018004047812 */ /* 0x000fe400078efcff */
[----:B------:R-:W-:Y:S02]  /*10270*/  ISETP.GE.AND P0, PT, R5, UR4, PT ;  /* 0x0000000405007c0c */ /* 0x000fe4000bf06270 */
[----:B------:R-:W-:Y:S02]  /*10280*/  LOP3.LUT R0, R0, 0x38, RZ, 0xc0, !PT ;  /* 0x0000003800007812 */ /* 0x000fe400078ec0ff */
[----:B------:R-:W-:Y:S02]  /*10290*/  ISETP.GE.AND P1, PT, R4, UR4, PT ;  /* 0x0000000404007c0c */ /* 0x000fe4000bf26270 */
[----:B------:R-:W-:-:S02]  /*102a0*/  LOP3.LUT R4, R0, 0x1c0, RZ, 0xfc, !PT ;  /* 0x000001c000047812 */ /* 0x000fc400078efcff */
[----:B------:R-:W-:Y:S01]  /*102b0*/  LOP3.LUT R0, R0, 0x80, RZ, 0xfc, !PT ;  /* 0x0000008000007812 */ /* 0x000fe200078efcff */
[----:B----4-:R-:W-:Y:S01]  /*102c0*/  IMAD.SHL.U32 R21, R21, 0x8, RZ ;  /* 0x0000000815157824 */ /* 0x010fe200078e00ff */
[----:B------:R-:W-:Y:S02]  /*102d0*/  SEL R8, RZ, 0x40, P1 ;  /* 0x00000040ff087807 */ /* 0x000fe40000800000 */
[----:B------:R-:W-:Y:S02]  /*102e0*/  ISETP.GE.AND P5, PT, R0, UR4, PT ;  /* 0x0000000400007c0c */ /* 0x000fe4000bfa6270 */
[----:B------:R-:W-:Y:S01]  /*102f0*/  @P0 LOP3.LUT R16, R16, 0x200, RZ, 0xfc, !PT ;  /* 0x0000020010100812 */ /* 0x000fe200078efcff */
[----:B------:R-:W1:Y:S01]  /*10300*/  S2R R0, SR_TID.X ;  /* 0x0000000000007919 */ /* 0x000e620000002100 */
[----:B------:R-:W-:Y:S02]  /*10310*/  ISETP.GE.AND P0, PT, R4, UR4, PT ;  /* 0x0000000404007c0c */ /* 0x000fe4000bf06270 */
[----:B------:R-:W-:Y:S01]  /*10320*/  LOP3.LUT R21, R21, 0x38, RZ, 0xc0, !PT ;  /* 0x0000003815157812 */ /* 0x000fe200078ec0ff */
[----:B------:R-:W3:Y:S01]  /*10330*/  S2R R4, SR_TID.X ;  /* 0x0000000000047919 */ /* 0x000ee20000002100 */
        /* <DEDUP_REMOVED lines=8> */
[----:B-1----:R-:W-:-:S03]  /*103c0*/  IMAD.SHL.U32 R0, R0, 0x8, RZ ;  /* 0x0000000800007824 */ /* 0x002fc600078e00ff */
[----:B------:R-:W-:Y:S01]  /*103d0*/  LOP3.LUT R16, R16, 0xffffffef, RZ, 0xc0, !PT ;  /* 0xffffffef10107812 */ /* 0x000fe200078ec0ff */
[----:B---3--:R-:W-:Y:S01]  /*103e0*/  IMAD.SHL.U32 R4, R4, 0x8, RZ ;  /* 0x0000000804047824 */ /* 0x008fe200078e00ff */
[----:B------:R-:W-:-:S04]  /*103f0*/  LOP3.LUT R0, R0, 0x38, RZ, 0xc0, !PT ;  /* 0x0000003800007812 */ /* 0x000fc800078ec0ff */
[----:B------:R-:W-:Y:S02]  /*10400*/  LOP3.LUT R4, R4, 0x38, RZ, 0xc0, !PT ;  /* 0x0000003804047812 */ /* 0x000fe400078ec0ff */
[----:B------:R-:W-:Y:S02]  /*10410*/  LOP3.LUT R0, R0, 0x100, RZ, 0xfc, !PT ;  /* 0x0000010000007812 */ /* 0x000fe400078efcff */
[----:B------:R-:W-:Y:S02]  /*10420*/  LOP3.LUT R4, R4, 0xc0, RZ, 0xfc, !PT ;  /* 0x000000c004047812 */ /* 0x000fe400078efcff */
[----:B------:R-:W-:Y:S02]  /*10430*/  ISETP.GE.AND P3, PT, R0, UR4, PT ;  /* 0x0000000400007c0c */ /* 0x000fe4000bf66270 */
[----:B------:R-:W-:-:S13]  /*10440*/  ISETP.GE.AND P4, PT, R4, UR4, PT ;  /* 0x0000000404007c0c */ /* 0x000fda000bf86270 */
[----:B------:R-:W-:-:S04]  /*10450*/  @P4 LOP3.LUT R16, R16, 0x10, RZ, 0xfc, !PT ;  /* 0x0000001010104812 */ /* 0x000fc800078efcff */
[----:B------:R-:W-:-:S04]  /*10460*/  LOP3.LUT R16, R16, 0xfffffffb, RZ, 0xc0, !PT ;  /* 0xfffffffb10107812 */ /* 0x000fc800078ec0ff */
[----:B------:R-:W-:-:S04]  /*10470*/  LOP3.LUT R16, R16, 0xfffffff7, RZ, 0xc0, !PT ;  /* 0xfffffff710107812 */ /* 0x000fc800078ec0ff */
[----:B------:R-:W-:-:S04]  /*10480*/  @P3 LOP3.LUT R16, R16, 0x8, RZ, 0xfc, !PT ;  /* 0x0000000810103812 */ /* 0x000fc800078efcff */
[----:B------:R-:W-:Y:S02]  /*10490*/  @P2 LOP3.LUT R16, R16, 0x4, RZ, 0xfc, !PT ;  /* 0x0000000410102812 */ /* 0x000fe400078efcff */
[----:B--2---:R-:W-:Y:S01]  /*104a0*/  LEA R0, R33, 0xffffffc0, 0x6 ;  /* 0xffffffc021007811 */ /* 0x004fe200078e30ff */
[----:B0-----:R-:W-:Y:S06]  /*104b0*/  BRA.DIV UR5, `(.L_x_4272) ;  /* 0x0000004e05987947 */ /* 0x001fec000b800000 */
.L_x_4343:
[----:B------:R-:W0:Y:S01]  /*104c0*/  S2R R2, SR_TID.X ;  /* 0x0000000000027919 */ /* 0x000e220000002100 */
[----:B------:R-:W-:Y:S01]  /*104d0*/  ISETP.NE.AND P1, PT, R20, 0x1, PT ;  /* 0x000000011400780c */ /* 0x000fe20003f25270 */
[----:B------:R-:W-:Y:S01]  /*104e0*/  IMAD.MOV.U32 R37, RZ, RZ, RZ ;  /* 0x000000ffff257224 */ /* 0x000fe200078e00ff */
[----:B-----5:R-:W-:Y:S01]  /*104f0*/  SHF.R.S32.HI R33, RZ, 0x1f, R28 ;  /* 0x0000001fff217819 */ /* 0x020fe2000001141c */
[----:B------:R-:W1:Y:S01]  /*10500*/  S2R R10, SR_TID.X ;  /* 0x00000000000a7919 */ /* 0x000e620000002100 */
[C---:B------:R-:W-:Y:S02]  /*10510*/  LOP3.LUT P6, RZ, R16.reuse, 0x400, RZ, 0xc0, !PT ;  /* 0x0000040010ff7812 */ /* 0x040fe400078cc0ff */
[----:B------:R-:W-:-:S07]  /*10520*/  LOP3.LUT R16, R16, 0xffffdfff, RZ, 0xc0, !PT ;  /* 0xffffdfff10107812 */ /* 0x000fce00078ec0ff */
[----:B------:R-:W2:Y:S01]  /*10530*/  @P1 LDC R3, c[0x0][0x434] ;  /* 0x00010d00ff031b82 */ /* 0x000ea20000000800 */
[----:B------:R-:W-:Y:S02]  /*10540*/  @P1 LOP3.LUT R16, R16, 0x2000, RZ, 0xfc, !PT ;  /* 0x0000200010101812 */ /* 0x000fe400078efcff */
[----:B0-----:R-:W-:Y:S01]  /*10550*/  LOP3.LUT R2, R2, 0x7f, RZ, 0xc0, !PT ;  /* 0x0000007f02027812 */ /* 0x001fe200078ec0ff */
[----:B-1----:R-:W-:-:S03]  /*10560*/  IMAD.SHL.U32 R10, R10, 0x10, RZ ;  /* 0x000000100a0a7824 */ /* 0x002fc600078e00ff */
[----:B------:R-:W-:-:S04]  /*10570*/  SHF.R.U32.HI R2, RZ, 0x3, R2 ;  /* 0x00000003ff027819 */ /* 0x000fc80000011602 */
[----:B------:R-:W-:Y:S02]  /*10580*/  LOP3.LUT R10, R2, 0x70, R10, 0xf8, !PT ;  /* 0x00000070020a7812 */ /* 0x000fe400078ef80a */
[----:B------:R-:W0:Y:S03]  /*10590*/  @P1 LDC R2, c[0x0][0x438] ;  /* 0x00010e00ff021b82 */ /* 0x000e260000000800 */
[----:B------:R-:W-:-:S05]  /*105a0*/  IMAD.IADD R6, R10, 0x1, R0 ;  /* 0x000000010a067824 */ /* 0x000fca00078e0200 */
[C---:B------:R-:W-:Y:S01]  /*105b0*/  ISETP.GE.AND P0, PT, R6.reuse, R29, PT ;  /* 0x0000001d0600720c */ /* 0x040fe20003f06270 */
[----:B------:R-:W-:-:S03]  /*105c0*/  IMAD.IADD R6, R6, 0x1, R32 ;  /* 0x0000000106067824 */ /* 0x000fc600078e0220 */
[----:B------:R-:W-:Y:S01]  /*105d0*/  ISETP.GT.U32.OR P0, PT, R10, 0x3f, P0 ;  /* 0x0000003f0a00780c */ /* 0x000fe20000704470 */
[----:B--2---:R-:W-:-:S04]  /*105e0*/  @P1 IMAD.HI.U32 R3, R6, R3, RZ ;  /* 0x0000000306031227 */ /* 0x004fc800078e00ff */
[----:B------:R-:W-:Y:S01]  /*105f0*/  IMAD.MOV.U32 R7, RZ, RZ, R6 ;  /* 0x000000ffff077224 */ /* 0x000fe200078e0006 */
[----:B0-----:R-:W-:-:S07]  /*10600*/  @P1 SHF.R.U32.HI R7, RZ, R2, R3 ;  /* 0x00000002ff071219 */ /* 0x001fce0000011603 */
        /* <DEDUP_REMOVED lines=28> */
[----:B------:R-:W-:Y:S02]  /*107d0*/  ISETP.NE.AND P0, PT, R3, 0x3, PT ;  /* 0x000000030300780c */ /* 0x000fe40003f05270 */
[----:B------:R-:W-:Y:S01]  /*107e0*/  LOP3.LUT R30, R8, R30, RZ, 0xfc, !PT ;  /* 0x0000001e081e7212 */ /* 0x000fe200078efcff */
[----:B------:R-:W-:Y:S01]  /*107f0*/  IMAD R2, R20, R2, R6 ;  /* 0x0000000214027224 */ /* 0x000fe200078e0206 */
[----:B------:R0:W-:Y:S04]  /*10800*/  STL [R1+0x24], R8 ;  /* 0x0000240801007387 */ /* 0x0001e80000100800 */
[----:B------:R0:W-:Y:S05]  /*10810*/  STL [R1], R2 ;  /* 0x0000000201007387 */ /* 0x0001ea0000100800 */
[----:B------:R-:W-:-:S04]  /*10820*/  @P0 LOP3.LUT R16, R16, 0x1000, RZ, 0xfc, !PT ;  /* 0x0000100010100812 */ /* 0x000fc800078efcff */
[----:B------:R-:W-:-:S04]  /*10830*/  LOP3.LUT R16, R16, 0xfffffffe, RZ, 0xc0, !PT ;  /* 0xfffffffe10107812 */ /* 0x000fc800078ec0ff */
[----:B------:R-:W-:Y:S01]  /*10840*/  @P1 LOP3.LUT R16, R16, 0x1, RZ, 0xfc, !PT ;  /* 0x0000000110101812 */ /* 0x000fe200078efcff */
[----:B0-----:R-:W-:Y:S06]  /*10850*/  @!P0 BRA `(.L_x_4273) ;  /* 0x0000000000048947 */ /* 0x001fec0003800000 */
[----:B------:R-:W-:Y:S01]  /*10860*/  BPT.TRAP 0x1 ;  /* 0x000000040000795c */ /* 0x000fe20000300000 */
.L_x_4273:
        /* <DEDUP_REMOVED lines=9> */
.L_x_4344:
[----:B------:R-:W-:Y:S05]  /*10900*/  BSYNC B0 ;  /* 0x0000000000007941 */ /* 0x000fea0003800000 */
.L_x_4274:
[----:B------:R-:W0:Y:S01]  /*10910*/  LDL R2, [R1] ;  /* 0x0000000001027983 */ /* 0x000e220000100800 */
[----:B------:R-:W-:Y:S01]  /*10920*/  ULDC.64 UR4, c[0x0][0x300] ;  /* 0x0000c00000047ab9 */ /* 0x000fe20000000a00 */
[----:B-----5:R-:W-:Y:S01]  /*10930*/  SHF.R.S32.HI R4, RZ, 0x1f, R37 ;  /* 0x0000001fff047819 */ /* 0x020fe20000011425 */
[----:B------:R-:W-:Y:S01]  /*10940*/  ULDC.64 UR6, c[0x0][0x2e8] ;  /* 0x0000ba0000067ab9 */ /* 0x000fe20000000a00 */
[----:B------:R-:W1:Y:S01]  /*10950*/  S2R R7, SR_TID.X ;  /* 0x0000000000077919 */ /* 0x000e620000002100 */
[----:B------:R-:W-:Y:S01]  /*10960*/  LOP3.LUT R16, R16, 0xfffffffd, RZ, 0xc0, !PT ;  /* 0xfffffffd10107812 */ /* 0x000fe200078ec0ff */
[----:B-1----:R-:W-:-:S05]  /*10970*/  IMAD.SHL.U32 R7, R7, 0x8, RZ ;  /* 0x0000000807077824 */ /* 0x002fca00078e00ff */
[----:B------:R-:W-:Y:S02]  /*10980*/  LOP3.LUT R7, R7, 0x38, RZ, 0xc0, !PT ;  /* 0x0000003807077812 */ /* 0x000fe400078ec0ff */
[----:B0-----:R-:W-:-:S05]  /*10990*/  SHF.R.S32.HI R0, RZ, 0x1f, R2 ;  /* 0x0000001fff007819 */ /* 0x001fca0000011402 */
[----:B------:R0:W-:Y:S04]  /*109a0*/  STL [R1+0x18], R0 ;  /* 0x0000180001007387 */ /* 0x0001e80000100800 */
[----:B------:R1:W-:Y:S01]  /*109b0*/  STL [R1+0x1c], R4 ;  /* 0x00001c0401007387 */ /* 0x0003e20000100800 */
[----:B0-----:R-:W-:-:S04]  /*109c0*/  IMAD R0, R0, UR4, RZ ;  /* 0x0000000400007c24 */ /* 0x001fc8000f8e02ff */
[C---:B------:R-:W-:Y:S02]  /*109d0*/  IMAD R0, R2.reuse, UR5, R0 ;  /* 0x0000000502007c24 */ /* 0x040fe4000f8e0200 */
[----:B------:R-:W-:Y:S01]  /*109e0*/  IMAD.WIDE.U32 R2, R2, UR4, RZ ;  /* 0x0000000402027c25 */ /* 0x000fe2000f8e00ff */
[----:B------:R-:W-:-:S03]  /*109f0*/  ULDC.64 UR4, c[0x0][0x310] ;  /* 0x0000c40000047ab9 */ /* 0x000fc60000000a00 */
[----:B------:R-:W-:Y:S02]  /*10a00*/  IMAD.IADD R3, R3, 0x1, R0 ;  /* 0x0000000103037824 */ /* 0x000fe400078e0200 */
[----:B------:R-:W-:Y:S02]  /*10a10*/  IMAD R0, R4, UR4, RZ ;  /* 0x0000000404007c24 */ /* 0x000fe4000f8e02ff */
[----:B------:R-:W-:-:S04]  /*10a20*/  IMAD.WIDE.U32 R2, R37, UR4, R2 ;  /* 0x0000000425027c25 */ /* 0x000fc8000f8e0002 */
[----:B------:R-:W-:Y:S01]  /*10a30*/  IMAD R0, R37, UR5, R0 ;  /* 0x0000000525007c24 */ /* 0x000fe2000f8e0200 */
[----:B------:R-:W-:Y:S01]  /*10a40*/  ULDC.64 UR4, c[0x0][0x308] ;  /* 0x0000c20000047ab9 */ /* 0x000fe20000000a00 */
[----:B-1----:R-:W-:Y:S02]  /*10a50*/  IMAD R4, R18, 0x1000, R34 ;  /* 0x0000100012047824 */ /* 0x002fe400078e0222 */
[----:B------:R-:W-:Y:S02]  /*10a60*/  IMAD.IADD R3, R3, 0x1, R0 ;  /* 0x0000000103037824 */ /* 0x000fe400078e0200 */
        /* <DEDUP_REMOVED lines=42> */
.L_x_4354:
        /* <DEDUP_REMOVED lines=10> */
.L_x_4277:
        /* <DEDUP_REMOVED lines=11> */
.L_x_4278:
[----:B------:R1:W5:Y:S01]  /*10e60*/  LDL.LU R0, [R1+0x8] ;  /* 0x0000080001007983 */ /* 0x0003620000300800 */
[----:B------:R-:W-:Y:S01]  /*10e70*/  LOP3.LUT P0, RZ, R16, 0x40, RZ, 0xc0, !PT ;  /* 0x0000004010ff7812 */ /* 0x000fe2000780c0ff */
[----:B------:R1:W-:-:S12]  /*10e80*/  SYNCS.ARRIVE.TRANS64.A1T0 RZ, [R22+URZ+0x38830], RZ ;  /* 0x038830ff16ff79a7 */ /* 0x0003d8000810003f */
[----:B------:R-:W-:Y:S05]  /*10e90*/  WARPSYNC.ALL ;  /* 0x0000000000007948 */ /* 0x000fea0003800000 */
[----:B0-----:R-:W-:Y:S01]  /*10ea0*/  SEL R2, R35, RZ, !P0 ;  /* 0x000000ff23027207 */ /* 0x001fe20004000000 */
[----:B------:R-:W-:Y:S04]  /*10eb0*/  BSSY B6, `(.L_x_4279) ;  /* 0x000001a000067945 */ /* 0x000fe80003800000 */
[----:B------:R0:W-:Y:S01]  /*10ec0*/  STL [R1+0x4], R2 ;  /* 0x0000040201007387 */ /* 0x0001e20000100800 */
[----:B------:R-:W-:Y:S01]  /*10ed0*/  BAR.SYNC.DEFER_BLOCKING 0x8, 0x100 ;  /* 0x0204000000007b1d */ /* 0x000fe20000010000 */
[----:B-----5:R-:W-:Y:S01]  /*10ee0*/  SEL R35, R0, RZ, !P0 ;  /* 0x000000ff00237207 */ /* 0x020fe20004000000 */
[----:B------:R-:W-:-:S04]  /*10ef0*/  VIADD R0, R17, 0x20400 ;  /* 0x0002040011007836 */ /* 0x000fc80000000000 */
[----:B------:R0:W-:Y:S01]  /*10f00*/  STL [R1+0x10], R35 ;  /* 0x0000102301007387 */ /* 0x0001e20000100800 */
[----:B------:R-:W-:Y:S02]  /*10f10*/  LOP3.LUT P0, RZ, R0, 0x3ff, RZ, 0xc0, !PT ;  /* 0x000003ff00ff7812 */ /* 0x000fe4000780c0ff */
[----:B------:R-:W-:-:S05]  /*10f20*/  SHF.R.S32.HI R0, RZ, 0x1f, R36 ;  /* 0x0000001fff007819 */ /* 0x000fca0000011424 */
[----:B------:R0:W-:Y:S06]  /*10f30*/  STL [R1+0x8], R0 ;  /* 0x0000080001007387 */ /* 0x0001ec0000100800 */
[----:B------:R-:W-:Y:S05]  /*10f40*/  @!P0 BRA `(.L_x_4280) ;  /* 0x0000000000408947 */ /* 0x000fea0003800000 */
[----:B0-----:R-:W-:Y:S01]  /*10f50*/  MOV R2, 0x0 ;  /* 0x0000000000027802 */ /* 0x001fe20000000f00 */
        /* <DEDUP_REMOVED lines=15> */
.L_x_4280:
[----:B------:R-:W-:Y:S05]  /*11050*/  BSYNC B6 ;  /* 0x0000000000067941 */ /* 0x000fea0003800000 */
.L_x_4279:
[----:B------:R-:W2:Y:S01]  /*11060*/  LDL R4, [R1+0x8] ;  /* 0x0000080001047983 */ /* 0x000ea20000100800 */
[----:B------:R-:W3:Y:S01]  /*11070*/  LDC R10, c[0x0][0x448] ;  /* 0x00011200ff0a7b82 */ /* 0x000ee20000000800 */
[----:B------:R-:W-:Y:S01]  /*11080*/  IMAD.MOV.U32 R21, RZ, RZ, R35 ;  /* 0x000000ffff157224 */ /* 0x000fe200078e0023 */
[----:B------:R-:W-:Y:S01]  /*11090*/  ULDC.64 UR4, c[0x0][0x298] ;  /* 0x0000a60000047ab9 */ /* 0x000fe20000000a00 */
[----:B------:R-:W4:Y:S04]  /*110a0*/  LDL R20, [R1+0x4] ;  /* 0x0000040001147983 */ /* 0x000f280000100800 */
[----:B------:R1:W5:Y:S01]  /*110b0*/  LDL R9, [R1+0xc] ;  /* 0x00000c0001097983 */ /* 0x0003620000100800 */
[----:B0-----:R-:W0:Y:S01]  /*110c0*/  S2R R2, SR_TID.X ;  /* 0x0000000000027919 */ /* 0x001e220000002100 */
[----:B------:R-:W1:Y:S01]  /*110d0*/  S2R R35, SR_TID.X ;  /* 0x0000000000237919 */ /* 0x000e620000002100 */
[----:B---3--:R-:W-:-:S13]  /*110e0*/  ISETP.NE.AND P0, PT, R10, 0x1, PT ;  /* 0x000000010a00780c */ /* 0x008fda0003f05270 */
[----:B------:R-:W3:Y:S01]  /*110f0*/  @P0 LDC R3, c[0x0][0x44c] ;  /* 0x00011300ff030b82 */ /* 0x000ee20000000800 */
[----:B0-----:R-:W-:-:S04]  /*11100*/  LOP3.LUT R2, R2, 0x7f, RZ, 0xc0, !PT ;  /* 0x0000007f02027812 */ /* 0x001fc800078ec0ff */
[----:B------:R-:W-:Y:S01]  /*11110*/  SHF.R.U32.HI R2, RZ, 0x3, R2 ;  /* 0x00000003ff027819 */ /* 0x000fe20000011602 */
[----:B-1----:R-:W-:-:S05]  /*11120*/  IMAD.SHL.U32 R35, R35, 0x10, RZ ;  /* 0x0000001023237824 */ /* 0x002fca00078e00ff */
[----:B------:R-:W-:Y:S02]  /*11130*/  LOP3.LUT R35, R2, 0x70, R35, 0xf8, !PT ;  /* 0x0000007002237812 */ /* 0x000fe400078ef823 */
[----:B------:R-:W0:Y:S03]  /*11140*/  @P0 LDC R2, c[0x0][0x450] ;  /* 0x00011400ff020b82 */ /* 0x000e260000000800 */
[----:B------:R-:W-:-:S04]  /*11150*/  IMAD R35, R25, 0x40, R35 ;  /* 0x0000004019237824 */ /* 0x000fc800078e0223 */
[----:B---3--:R-:W-:-:S04]  /*11160*/  @P0 IMAD.HI.U32 R3, R35, R3, RZ ;  /* 0x0000000323030227 */ /* 0x008fc800078e00ff */
[----:B------:R-:W-:Y:S01]  /*11170*/  IMAD.MOV.U32 R0, RZ, RZ, R35 ;  /* 0x000000ffff007224 */ /* 0x000fe200078e0023 */
[----:B0-----:R-:W-:Y:S01]  /*11180*/  @P0 SHF.R.U32.HI R0, RZ, R2, R3 ;  /* 0x00000002ff000219 */ /* 0x001fe20000011603 */
[----:B------:R-:W-:Y:S01]  /*11190*/  IMAD.WIDE.U32 R2, R36, UR4, RZ ;  /* 0x0000000424027c25 */ /* 0x000fe2000f8e00ff */
[----:B------:R-:W0:Y:S01]  /*111a0*/  S2R R7, SR_TID.X ;  /* 0x0000000000077919 */ /* 0x000e220000002100 */
[----:B------:R-:W-:-:S04]  /*111b0*/  LOP3.LUT R16, R16, 0xfffff7ff, RZ, 0xc0, !PT ;  /* 0xfffff7ff10107812 */ /* 0x000fc800078ec0ff */
[----:B------:R-:W-:Y:S01]  /*111c0*/  @P0 LOP3.LUT R16, R16, 0x800, RZ, 0xfc, !PT ;  /* 0x0000080010100812 */ /* 0x000fe200078efcff */
[----:B0-----:R-:W-:-:S05]  /*111d0*/  IMAD.SHL.U32 R7, R7, 0x8, RZ ;  /* 0x0000000807077824 */ /* 0x001fca00078e00ff */
[----:B------:R-:W-:Y:S01]  /*111e0*/  LOP3.LUT R7, R7, 0x38, RZ, 0xc0, !PT ;  /* 0x0000003807077812 */ /* 0x000fe200078ec0ff */
[----:B--2---:R-:W-:-:S04]  /*111f0*/  IMAD R4, R4, UR4, RZ ;  /* 0x0000000404047c24 */ /* 0x004fc8000f8e02ff */
[----:B------:R-:W-:Y:S01]  /*11200*/  IMAD R4, R36, UR5, R4 ;  /* 0x0000000524047c24 */ /* 0x000fe2000f8e0204 */
[----:B------:R-:W-:-:S03]  /*11210*/  ULDC.64 UR4, c[0x0][0x2d8] ;  /* 0x0000b60000047ab9 */ /* 0x000fc60000000a00 */
[----:B------:R-:W-:Y:S02]  /*11220*/  IMAD.IADD R3, R3, 0x1, R4 ;  /* 0x0000000103037824 */ /* 0x000fe400078e0204 */
[----:B------:R-:W-:-:S04]  /*11230*/  IMAD.WIDE.U32 R2, R26, UR4, R2 ;  /* 0x000000041a027c25 */ /* 0x000fc8000f8e0002 */
[----:B------:R-:W-:Y:S01]  /*11240*/  IMAD R3, R26, UR5, R3 ;  /* 0x000000051a037c24 */ /* 0x000fe2000f8e0203 */
[----:B------:R-:W-:Y:S02]  /*11250*/  ULDC.64 UR4, c[0x0][0x2e0] ;  /* 0x0000b80000047ab9 */ /* 0x000fe40000000a00 */
[----:B------:R-:W-:Y:S02]  /*11260*/  IMAD R4, R21, UR4, RZ ;  /* 0x0000000415047c24 */ /* 0x000fe4000f8e02ff */
[----:B----4-:R-:W-:-:S04]  /*11270*/  IMAD.WIDE.U32 R2, R20, UR4, R2 ;  /* 0x0000000414027c25 */ /* 0x010fc8000f8e0002 */
[----:B------:R-:W-:Y:S01]  /*11280*/  IMAD R4, R20, UR5, R4 ;  /* 0x0000000514047c24 */ /* 0x000fe2000f8e0204 */
[----:B------:R-:W-:-:S03]  /*11290*/  ULDC.64 UR4, c[0x0][0x2d0] ;  /* 0x0000b40000047ab9 */ /* 0x000fc60000000a00 */
[----:B------:R-:W-:Y:S01]  /*112a0*/  IMAD.IADD R3, R3, 0x1, R4 ;  /* 0x0000000103037824 */ /* 0x000fe200078e0204 */
[----:B------:R-:W-:Y:S01]  /*112b0*/  SHF.R.S32.HI R4, RZ, 0x1f, R0 ;  /* 0x0000001fff047819 */ /* 0x000fe20000011400 */
[----:B------:R-:W0:Y:S04]  /*112c0*/  S2R R20, SR_TID.X ;  /* 0x0000000000147919 */ /* 0x000e280000002100 */
[----:B------:R-:W-:Y:S02]  /*112d0*/  IMAD R4, R4, UR4, RZ ;  /* 0x0000000404047c24 */ /* 0x000fe4000f8e02ff */
[----:B------:R-:W-:-:S04]  /*112e0*/  IMAD.WIDE.U32 R2, R0, UR4, R2 ;  /* 0x0000000400027c25 */ /* 0x000fc8000f8e0002 */
[----:B------:R-:W-:Y:S01]  /*112f0*/  IMAD R4, R0, UR5, R4 ;  /* 0x0000000500047c24 */ /* 0x000fe2000f8e0204 */
[----:B------:R-:W-:Y:S01]  /*11300*/  ULDC.64 UR4, c[0x0][0x2c8] ;  /* 0x0000b20000047ab9 */ /* 0x000fe20000000a00 */
[----:B------:R-:W-:-:S04]  /*11310*/  IMAD.MOV R0, RZ, RZ, -R0 ;  /* 0x000000ffff007224 */ /* 0x000fc800078e0a00 */
[----:B------:R-:W-:Y:S02]  /*11320*/  IMAD R0, R10, R0, R35 ;  /* 0x000000000a007224 */ /* 0x000fe400078e0223 */
[----:B------:R-:W-:-:S03]  /*11330*/  IMAD.IADD R3, R3, 0x1, R4 ;  /* 0x0000000103037824 */ /* 0x000fc600078e0204 */
[----:B------:R-:W-:Y:S01]  /*11340*/  SHF.R.S32.HI R4, RZ, 0x1f, R0 ;  /* 0x0000001fff047819 */ /* 0x000fe20000011400 */
[----:B------:R-:W-:-:S04]  /*11350*/  IMAD.WIDE.U32 R2, R0, UR4, R2 ;  /* 0x0000000400027c25 */ /* 0x000fc8000f8e0002 */
[----:B------:R-:W-:-:S04]  /*11360*/  IMAD R4, R4, UR4, RZ ;  /* 0x0000000404047c24 */ /* 0x000fc8000f8e02ff */
[----:B------:R-:W-:Y:S01]  /*11370*/  IMAD R4, R0, UR5, R4 ;  /* 0x0000000500047c24 */ /* 0x000fe2000f8e0204 */
[----:B------:R-:W-:Y:S02]  /*11380*/  ULDC.64 UR4, c[0x0][0x280] ;  /* 0x0000a00000047ab9 */ /* 0x000fe40000000a00 */
[----:B------:R-:W-:Y:S01]  /*11390*/  LEA R0, P0, R2, UR4, 0x1 ;  /* 0x0000000402007c11 */ /* 0x000fe2000f8008ff */
[----:B------:R-:W-:Y:S01]  /*113a0*/  IMAD.IADD R3, R3, 0x1, R4 ;  /* 0x0000000103037824 */ /* 0x000fe200078e0204 */
[----:B------:R-:W-:Y:S01]  /*113b0*/  ULDC UR4, c[0x0][0x2b8] ;  /* 0x0000ae0000047ab9 */ /* 0x000fe20000000800 */
[----:B0-----:R-:W-:-:S03]  /*113c0*/  LOP3.LUT R20, R20, 0x7f, RZ, 0xc0, !PT ;  /* 0x0000007f14147812 */ /* 0x001fc600078ec0ff */
[----:B------:R-:W-:Y:S01]  /*113d0*/  LEA.HI.X R2, R2, UR5, R3, 0x1, P0 ;  /* 0x0000000502027c11 */ /* 0x000fe200080f0c03 */
[----:B------:R-:W-:Y:S01]  /*113e0*/  UMOV UR5, 0xffffffff ;  /* 0xffffffff00057882 */ /* 0x000fe20000000000 */
[----:B------:R-:W-:Y:S02]  /*113f0*/  ISETP.GE.AND P0, PT, R7, UR4, PT ;  /* 0x0000000407007c0c */ /* 0x000fe4000bf06270 */
[----:B------:R-:W-:Y:S01]  /*11400*/  SHF.R.U32.HI R8, RZ, 0x3, R20 ;  /* 0x00000003ff087819 */ /* 0x000fe20000011614 */
[----:B------:R-:W-:Y:S10]  /*11410*/  BRA.DIV UR5, `(.L_x_4281) ;  /* 0x0000004605587947 */ /* 0x000ff4000b800000 */
[----:B------:R-:W0:Y:S01]  /*11420*/  SHFL.IDX PT, R5, R0, RZ, 0x181f ;  /* 0x00181fff00057589 */ /* 0x000e2200000e0000 */
[----:B-----5:R-:W-:Y:S01]  /*11430*/  IMAD R3, R9, R10, RZ ;  /* 0x0000000a09037224 */ /* 0x020fe200078e02ff */
[----:B------:R-:W-:Y:S01]  /*11440*/  LOP3.LUT R16, R16, 0xfffffeff, RZ, 0xc0, !PT ;  /* 0xfffffeff10107812 */ /* 0x000fe200078ec0ff */
[----:B------:R-:W-:Y:S01]  /*11450*/  IMAD R25, R25, 0x40, R8 ;  /* 0x0000004019197824 */ /* 0x000fe200078e0208 */
[----:B------:R-:W1:Y:S04]  /*11460*/  SHFL.IDX PT, R4, R2, RZ, 0x181f ;  /* 0x00181fff02047589 */ /* 0x000e6800000e0000 */
[----:B------:R-:W-:-:S13]  /*11470*/  ISETP.GE.AND P2, PT, R25, R3, PT ;  /* 0x000000031900720c */ /* 0x000fda0003f46270 */
[----:B------:R-:W-:Y:S02]  /*11480*/  @P2 LOP3.LUT R16, R16, 0x100, RZ, 0xfc, !PT ;  /* 0x0000010010102812 */ /* 0x000fe400078efcff */
[----:B0-----:R-:W-:Y:S02]  /*11490*/  @!P2 LEA R5, P1, R7, R5, 0x1 ;  /* 0x000000050705a211 */ /* 0x001fe400078208ff */
[----:B------:R-:W-:-:S03]  /*114a0*/  LOP3.LUT R16, R16, 0xffffff7f, RZ, 0xc0, !PT ;  /* 0xffffff7f10107812 */ /* 0x000fc600078ec0ff */
        /* <DEDUP_REMOVED lines=10> */
[----:B------:R-:W-:-:S04]  /*11550*/  @P2 LOP3.LUT R16, R16, 0x80, RZ, 0xfc, !PT ;  /* 0x0000008010102812 */ /* 0x000fc800078efcff */
[----:B------:R-:W-:Y:S02]  /*11560*/  LOP3.LUT R16, R16, 0xffffffbf, RZ, 0xc0, !PT ;  /* 0xffffffbf10107812 */ /* 0x000fe400078ec0ff */
        /* <DEDUP_REMOVED lines=11> */
[----:B------:R-:W-:-:S02]  /*11620*/  @P2 LOP3.LUT R16, R16, 0x40, RZ, 0xfc, !PT ;  /* 0x0000004010102812 */ /* 0x000fc400078efcff */
[----:B0-----:R-:W-:-:S05]  /*11630*/  @!P2 LEA R5, P1, R7, R5, 0x1 ;  /* 0x000000050705a211 */ /* 0x001fca00078208ff */
[----:B-1----:R-:W-:-:S05]  /*11640*/  @!P2 IMAD.X R4, RZ, RZ, R4, P1 ;  /* 0x000000ffff04a224 */ /* 0x002fca00008e0604 */
[----:B------:R-:W-:-:S04]  /*11650*/  @!P2 LOP3.LUT R5, R5, R4, RZ, 0x3c, !PT ;  /* 0x000000040505a212 */ /* 0x000fc800078e3cff */
[----:B------:R-:W-:-:S04]  /*11660*/  @!P2 LOP3.LUT R4, R5, R4, RZ, 0x3c, !PT ;  /* 0x000000040504a212 */ /* 0x000fc800078e3cff */
[----:B------:R-:W-:-:S05]  /*11670*/  @!P2 LOP3.LUT R5, R5, R4, RZ, 0x3c, !PT ;  /* 0x000000040505a212 */ /* 0x000fca00078e3cff */
[----:B------:R0:W-:Y:S04]  /*11680*/  @!P2 LDGSTS.E.BYPASS.LTC128B.128 [R19+0x21400], desc[UR44][R4.64], !P0 ;  /* 0x214000000413afae */ /* 0x0001e8000c101d6c */
[----:B0-----:R0:W1:Y:S02]  /*11690*/  SHFL.IDX PT, R4, R2, 0x3, 0x181f ;  /* 0x00781f0002047f89 */ /* 0x00106400000e0000 */
.L_x_4363:
[----:B------:R-:W-:Y:S01]  /*116a0*/  VIADD R25, R25, 0x30 ;  /* 0x0000003019197836 */ /* 0x000fe20000000000 */
[----:B------:R-:W-:-:S04]  /*116b0*/  LOP3.LUT R16, R16, 0xfffeffff, RZ, 0xc0, !PT ;  /* 0xfffeffff10107812 */ /* 0x000fc800078ec0ff */
[----:B------:R-:W-:-:S13]  /*116c0*/  ISETP.GE.AND P2, PT, R25, R3, PT ;  /* 0x000000031900720c */ /* 0x000fda0003f46270 */
[----:B0-----:R-:W-:Y:S02]  /*116d0*/  @!P2 LEA R2, P1, R7, R0, 0x1 ;  /* 0x000000000702a211 */ /* 0x001fe400078208ff */
[----:B------:R-:W-:-:S03]  /*116e0*/  @P2 LOP3.LUT R16, R16, 0x10000, RZ, 0xfc, !PT ;  /* 0x0001000010102812 */ /* 0x000fc600078efcff */
[----:B-1----:R-:W-:-:S05]  /*116f0*/  @!P2 IMAD.X R3, RZ, RZ, R4, P1 ;  /* 0x000000ffff03a224 */ /* 0x002fca00008e0604 */
[----:B------:R-:W-:Y:S01]  /*11700*/  @!PT LDS RZ, [RZ] ;  /* 0x00000000fffff984 */ /* 0x000fe20000000800 */
[----:B------:R-:W-:Y:S01]  /*11710*/  @!PT LDS RZ, [RZ] ;  /* 0x00000000fffff984 */ /* 0x000fe20000000800 */
[----:B------:R-:W-:Y:S01]  /*11720*/  @!PT LDS RZ, [RZ] ;  /* 0x00000000fffff984 */ /* 0x000fe20000000800 */
[----:B------:R0:W-:Y:S01]  /*11730*/  @!P2 LDGSTS.E.BYPASS.LTC128B.128 [R19+0x21c00], desc[UR44][R2.64], !P0 ;  /* 0x21c000000213afae */ /* 0x0001e2000c101d6c */
[----:B------:R-:W-:Y:S01]  /*11740*/  PLOP3.LUT P0, PT, PT, PT, PT, 0x80, 0x0 ;  /* 0x000000000000781c */ /* 0x000fe20003f0f070 */
[----:B------:R-:W-:-:S12]  /*11750*/  NOP ;  /* 0x0000000000007918 */ /* 0x000fd80000000000 */
.L_x_4282:
[----:B------:R-:W-:Y:S02]  /*11760*/  PLOP3.LUT P1, PT, P1, P0, PT, 0xa2, 0x0 ;  /* 0x000000000000781c */ /* 0x000fe40000f21472 */
[----:B------:R-:W-:-:S08]  /*11770*/  @P0 R2UR P1, UR4, R17 ;  /* 0x00000000110402ca */ /* 0x000fd00000020000 */
[----:B------:R-:W-:-:S05]  /*11780*/  @P0 PLOP3.LUT P0, PT, P1, PT, PT, 0x80, 0x0 ;  /* 0x000000000000081c */ /* 0x000fca0000f0f070 */
[----:B------:R-:W-:Y:S01]  /*11790*/  @!P1 SYNCS.ARRIVE.TRANS64.RED.A0T1 RZ, [UR4+0x38800], RZ ;  /* 0x038800ffffff99a7 */ /* 0x000fe20008200404 */
[----:B------:R-:W-:Y:S07]  /*117a0*/  @!P1 ARRIVES.LDGSTSBAR.64.TRANSCNT [UR4+0x38800] ;  /* 0x03880000ff0099b0 */ /* 0x000fee0008000a84 */
[----:B------:R-:W-:Y:S05]  /*117b0*/  @P0 BRA.U.ANY `(.L_x_4282) ;  /* 0xfffffffd00e80947 */ /* 0x000fea000393ffff */
[----:B------:R-:W-:Y:S01]  /*117c0*/  NOP ;  /* 0x0000000000007918 */ /* 0x000fe20000000000 */
[----:B------:R-:W-:Y:S01]  /*117d0*/  VIADD R0, R17, 0x26400 ;  /* 0x0002640011007836 */ /* 0x000fe20000000000 */
[----:B------:R1:W-:Y:S01]  /*117e0*/  SYNCS.ARRIVE.TRANS64.A1T0 RZ, [R17+URZ+0x38800], RZ ;  /* 0x038800ff11ff79a7 */ /* 0x0003e2000810003f */
[----:B------:R-:W-:Y:S03]  /*117f0*/  BSSY B6, `(.L_x_4283) ;  /* 0x0000013000067945 */ /* 0x000fe60003800000 */
[----:B------:R-:W-:-:S13]  /*11800*/  LOP3.LUT P0, RZ, R0, 0x3ff, RZ, 0xc0, !PT ;  /* 0x000003ff00ff7812 */ /* 0x000fda000780c0ff */
[----:B-1----:R-:W-:Y:S05]  /*11810*/  @!P0 BRA `(.L_x_4284) ;  /* 0x0000000000408947 */ /* 0x002fea0003800000 */
        /* <DEDUP_REMOVED lines=16> */
.L_x_4284:
[----:B------:R-:W-:Y:S05]  /*11920*/  BSYNC B6 ;  /* 0x0000000000067941 */ /* 0x000fea0003800000 */
.L_x_4283:
[----:B------:R-:W2:Y:S01]  /*11930*/  LDL.LU R25, [R1+0x8] ;  /* 0x0000080001197983 */ /* 0x000ea20000300800 */
[----:B0-----:R-:W0:Y:S01]  /*11940*/  LDC R2, c[0x0][0x448] ;  /* 0x00011200ff027b82 */ /* 0x001e220000000800 */
[----:B------:R-:W-:Y:S02]  /*11950*/  ULDC.64 UR4, c[0x0][0x398] ;  /* 0x0000e60000047ab9 */ /* 0x000fe40000000a00 */
[----:B------:R-:W3:Y:S04]  /*11960*/  LDL.LU R21, [R1+0x10] ;  /* 0x0000100001157983 */ /* 0x000ee80000300800 */
[----:B------:R-:W4:Y:S01]  /*11970*/  LDL.LU R20, [R1+0x4] ;  /* 0x0000040001147983 */ /* 0x000f220000300800 */
[----:B0-----:R-:W-:-:S13]  /*11980*/  ISETP.NE.AND P6, PT, R2, 0x1, PT ;  /* 0x000000010200780c */ /* 0x001fda0003fc5270 */
[----:B------:R-:W0:Y:S08]  /*11990*/  @P6 LDC R3, c[0x0][0x44c] ;  /* 0x00011300ff036b82 */ /* 0x000e300000000800 */
[----:B------:R-:W1:Y:S01]  /*119a0*/  @P6 LDC R2, c[0x0][0x450] ;  /* 0x00011400ff026b82 */ /* 0x000e620000000800 */
[----:B------:R-:W-:Y:S02]  /*119b0*/  IMAD.MOV.U32 R0, RZ, RZ, R35 ;  /* 0x000000ffff007224 */ /* 0x000fe400078e0023 */
[----:B0-----:R-:W-:-:S05]  /*119c0*/  @P6 IMAD.HI.U32 R3, R35, R3, RZ ;  /* 0x0000000323036227 */ /* 0x001fca00078e00ff */
[----:B-1----:R-:W-:Y:S01]  /*119d0*/  @P6 SHF.R.U32.HI R0, RZ, R2, R3 ;  /* 0x00000002ff006219 */ /* 0x002fe20000011603 */
[----:B------:R-:W-:-:S03]  /*119e0*/  IMAD.WIDE.U32 R2, R36, UR4, RZ ;  /* 0x0000000424027c25 */ /* 0x000fc6000f8e00ff */
[----:B------:R-:W-:Y:S01]  /*119f0*/  SHF.R.S32.HI R5, RZ, 0x1f, R0 ;  /* 0x0000001fff057819 */ /* 0x000fe20000011400 */
[----:B------:R-:W0:Y:S01]  /*11a00*/  S2R R8, SR_TID.X ;  /* 0x0000000000087919 */ /* 0x000e220000002100 */
[----:B------:R-:W-:Y:S01]  /*11a10*/  LOP3.LUT R16, R16, 0xfffff7ff, RZ, 0xc0, !PT ;  /* 0xfffff7ff10107812 */ /* 0x000fe200078ec0ff */
        /* <DEDUP_REMOVED lines=9> */
[----:B---3--:R-:W-:Y:S02]  /*11ab0*/  IMAD R4, R21, UR4, RZ ;  /* 0x0000000415047c24 */ /* 0x008fe4000f8e02ff */
[----:B------:R-:W0:Y:S01]  /*11ac0*/  S2R R21, SR_TID.X ;  /* 0x0000000000157919 */ /* 0x000e220000002100 */
[----:B----4-:R-:W-:Y:S01]  /*11ad0*/  IMAD.WIDE.U32 R2, R20, UR4, R2 ;  /* 0x0000000414027c25 */ /* 0x010fe2000f8e0002 */
[----:B------:R-:W-:-:S03]  /*11ae0*/  ULDC UR4, c[0x0][0x448] ;  /* 0x0001120000047ab9 */ /* 0x000fc60000000800 */
[----:B------:R-:W-:Y:S02]  /*11af0*/  IMAD R4, R20, UR5, R4 ;  /* 0x0000000514047c24 */ /* 0x000fe4000f8e0204 */
[----:B------:R-:W1:Y:S02]  /*11b00*/  S2R R20, SR_TID.X ;  /* 0x0000000000147919 */ /* 0x000e640000002100 */
[----:B------:R-:W-:Y:S02]  /*11b10*/  IMAD.IADD R3, R3, 0x1, R4 ;  /* 0x0000000103037824 */ /* 0x000fe400078e0204 */
[----:B------:R-:W-:-:S04]  /*11b20*/  IMAD.MOV R4, RZ, RZ, -R0 ;  /* 0x000000ffff047224 */ /* 0x000fc800078e0a00 */
[----:B------:R-:W-:Y:S01]  /*11b30*/  IMAD R4, R4, UR4, R35 ;  /* 0x0000000404047c24 */ /* 0x000fe2000f8e0223 */
[----:B------:R-:W-:Y:S02]  /*11b40*/  ULDC.64 UR4, c[0x0][0x3d0] ;  /* 0x0000f40000047ab9 */ /* 0x000fe40000000a00 */
[----:B------:R-:W-:Y:S02]  /*11b50*/  IMAD R5, R5, UR4, RZ ;  /* 0x0000000405057c24 */ /* 0x000fe4000f8e02ff */
[----:B------:R-:W-:-:S04]  /*11b60*/  IMAD.WIDE.U32 R2, R0, UR4, R2 ;  /* 0x0000000400027c25 */ /* 0x000fc8000f8e0002 */
[----:B------:R-:W-:Y:S01]  /*11b70*/  IMAD R5, R0, UR5, R5 ;  /* 0x0000000500057c24 */ /* 0x000fe2000f8e0205 */
[----:B------:R-:W-:Y:S01]  /*11b80*/  SHF.R.S32.HI R0, RZ, 0x1f, R4 ;  /* 0x0000001fff007819 */ /* 0x000fe20000011404 */
[----:B------:R-:W-:Y:S02]  /*11b90*/  ULDC.64 UR4, c[0x0][0x3c8] ;  /* 0x0000f20000047ab9 */ /* 0x000fe40000000a00 */
[----:B------:R-:W-:Y:S02]  /*11ba0*/  IMAD.IADD R3, R3, 0x1, R5 ;  /* 0x0000000103037824 */ /* 0x000fe400078e0205 */
[----:B------:R-:W-:Y:S02]  /*11bb0*/  IMAD R0, R0, UR4, RZ ;  /* 0x0000000400007c24 */ /* 0x000fe4000f8e02ff */
[----:B0-----:R-:W-:Y:S02]  /*11bc0*/  IMAD.SHL.U32 R21, R21, 0x8, RZ ;  /* 0x0000000815157824 */ /* 0x001fe400078e00ff */
[----:B------:R-:W-:-:S02]  /*11bd0*/  IMAD R0, R4, UR5, R0 ;  /* 0x0000000504007c24 */ /* 0x000fc4000f8e0200 */
[----:B------:R-:W-:Y:S01]  /*11be0*/  IMAD.WIDE.U32 R2, R4, UR4, R2 ;  /* 0x0000000404027c25 */ /* 0x000fe2000f8e0002 */
[----:B------:R-:W-:Y:S01]  /*11bf0*/  LOP3.LUT R21, R21, 0x38, RZ, 0xc0, !PT ;  /* 0x0000003815157812 */ /* 0x000fe200078ec0ff */
[----:B------:R-:W-:Y:S02]  /*11c00*/  ULDC.64 UR4, c[0x0][0x390] ;  /* 0x0000e40000047ab9 */ /* 0x000fe40000000a00 */
[----:B-1----:R-:W-:Y:S01]  /*11c10*/  IMAD.SHL.U32 R20, R20, 0x8, RZ ;  /* 0x0000000814147824 */ /* 0x002fe200078e00ff */
[----:B------:R-:W-:Y:S01]  /*11c20*/  LOP3.LUT R7, R21, 0x80, RZ, 0xfc, !PT ;  /* 0x0000008015077812 */ /* 0x000fe200078efcff */
[----:B------:R-:W-:Y:S01]  /*11c30*/  IMAD.IADD R6, R3, 0x1, R0 ;  /* 0x0000000103067824 */ /* 0x000fe200078e0200 */
[----:B------:R-:W0:Y:S01]  /*11c40*/  S2R R25, SR_TID.X ;  /* 0x0000000000197919 */ /* 0x000e220000002100 */
[----:B------:R-:W-:Y:S01]  /*11c50*/  LEA R0, P0, R2, UR4, 0x1 ;  /* 0x0000000402007c11 */ /* 0x000fe2000f8008ff */
[----:B------:R-:W-:Y:S01]  /*11c60*/  ULDC UR4, c[0x0][0x3b8] ;  /* 0x0000ee0000047ab9 */ /* 0x000fe20000000800 */
[----:B------:R-:W-:Y:S01]  /*11c70*/  LOP3.LUT R20, R20, 0x38, RZ, 0xc0, !PT ;  /* 0x0000003814147812 */ /* 0x000fe200078ec0ff */
[----:B------:R-:W1:Y:S01]  /*11c80*/  S2R R21, SR_TID.X ;  /* 0x0000000000157919 */ /* 0x000e620000002100 */
[----:B------:R-:W-:-:S02]  /*11c90*/  ISETP.GE.AND P4, PT, R7, UR4, PT ;  /* 0x0000000407007c0c */ /* 0x000fc4000bf86270 */
[C---:B------:R-:W-:Y:S02]  /*11ca0*/  LOP3.LUT R9, R20.reuse, 0x40, RZ, 0xfc, !PT ;  /* 0x0000004014097812 */ /* 0x040fe400078efcff */
[----:B------:R-:W-:Y:S02]  /*11cb0*/  LOP3.LUT R7, R20, 0x100, RZ, 0xfc, !PT ;  /* 0x0000010014077812 */ /* 0x000fe400078efcff */
[----:B------:R-:W2:Y:S01]  /*11cc0*/  S2R R20, SR_TID.X ;  /* 0x0000000000147919 */ /* 0x000ea20000002100 */
[----:B------:R-:W-:Y:S02]  /*11cd0*/  ISETP.GE.AND P1, PT, R8, UR4, PT ;  /* 0x0000000408007c0c */ /* 0x000fe4000bf26270 */
[----:B------:R-:W-:Y:S02]  /*11ce0*/  ISETP.GE.AND P5, PT, R9, UR4, PT ;  /* 0x0000000409007c0c */ /* 0x000fe4000bfa6270 */
[----:B------:R-:W-:Y:S02]  /*11cf0*/  ISETP.GE.AND P2, PT, R7, UR4, PT ;  /* 0x0000000407007c0c */ /* 0x000fe4000bf46270 */
[----:B------:R-:W-:-:S02]  /*11d00*/  LEA.HI.X R6, R2, UR5, R6, 0x1, P0 ;  /* 0x0000000502067c11 */ /* 0x000fc400080f0c06 */
[----:B------:R-:W-:Y:S01]  /*11d10*/  SEL R2, RZ, 0x1, P1 ;  /* 0x00000001ff027807 */ /* 0x000fe20000800000 */
[----:B0-----:R-:W-:Y:S02]  /*11d20*/  IMAD.SHL.U32 R25, R25, 0x8, RZ ;  /* 0x0000000819197824 */ /* 0x001fe400078e00ff */
[----:B-1----:R-:W-:-:S03]  /*11d30*/  IMAD.SHL.U32 R21, R21, 0x8, RZ ;  /* 0x0000000815157824 */ /* 0x002fc600078e00ff */
[----:B------:R-:W-:Y:S01]  /*11d40*/  LOP3.LUT R25, R25, 0x38, RZ, 0xc0, !PT ;  /* 0x0000003819197812 */ /* 0x000fe200078ec0ff */
[----:B--2---:R-:W-:-:S03]  /*11d50*/  IMAD.SHL.U32 R20, R20, 0x8, RZ ;  /* 0x0000000814147824 */ /* 0x004fc600078e00ff */
[----:B------:R-:W-:Y:S02]  /*11d60*/  LOP3.LUT R7, R25, 0xc0, RZ, 0xfc, !PT ;  /* 0x000000c019077812 */ /* 0x000fe400078efcff */
[----:B------:R-:W-:Y:S02]  /*11d70*/  LOP3.LUT R21, R21, 0x38, RZ, 0xc0, !PT ;  /* 0x0000003815157812 */ /* 0x000fe400078ec0ff */
[----:B------:R-:W-:Y:S02]  /*11d80*/  LOP3.LUT R20, R20, 0x38, RZ, 0xc0, !PT ;  /* 0x0000003814147812 */ /* 0x000fe400078ec0ff */
[----:B------:R-:W-:Y:S02]  /*11d90*/  SEL R3, RZ, 0x4, P4 ;  /* 0x00000004ff037807 */ /* 0x000fe40002000000 */
[----:B------:R-:W-:Y:S02]  /*11da0*/  SEL R4, RZ, 0x2, P5 ;  /* 0x00000002ff047807 */ /* 0x000fe40002800000 */
[----:B------:R-:W-:-:S02]  /*11db0*/  ISETP.GE.AND P3, PT, R7, UR4, PT ;  /* 0x0000000407007c0c */ /* 0x000fc4000bf66270 */
[----:B------:R-:W-:Y:S02]  /*11dc0*/  LOP3.LUT R7, R21, 0x180, RZ, 0xfc, !PT ;  /* 0x0000018015077812 */ /* 0x000fe400078efcff */
[----:B------:R-:W-:Y:S02]  /*11dd0*/  LOP3.LUT R9, R20, 0x140, RZ, 0xfc, !PT ;  /* 0x0000014014097812 */ /* 0x000fe400078efcff */
[----:B------:R-:W-:Y:S02]  /*11de0*/  IADD3 R2, R3, R4, R2 ;  /* 0x0000000403027210 */ /* 0x000fe40007ffe002 */
[----:B------:R-:W-:Y:S02]  /*11df0*/  SEL R3, RZ, 0x10, P2 ;  /* 0x00000010ff037807 */ /* 0x000fe40001000000 */
[----:B------:R-:W-:Y:S02]  /*11e00*/  SEL R4, RZ, 0x8, P3 ;  /* 0x00000008ff047807 */ /* 0x000fe40001800000 */
[----:B------:R-:W-:-:S02]  /*11e10*/  @P1 LOP3.LUT R16, R16, 0x800, RZ, 0xfc, !PT ;  /* 0x0000080010101812 */ /* 0x000fc400078efcff */
[----:B------:R-:W-:Y:S02]  /*11e20*/  ISETP.GE.AND P0, PT, R7, UR4, PT ;  /* 0x0000000407007c0c */ /* 0x000fe4000bf06270 */
[----:B------:R-:W-:Y:S02]  /*11e30*/  LOP3.LUT R7, R20, 0x1c0, RZ, 0xfc, !PT ;  /* 0x000001c014077812 */ /* 0x000fe400078efcff */
[----:B------:R-:W-:Y:S02]  /*11e40*/  ISETP.GE.AND P1, PT, R9, UR4, PT ;  /* 0x0000000409007c0c */ /* 0x000fe4000bf26270 */
[----:B------:R-:W-:Y:S02]  /*11e50*/  IADD3 R4, R3, R2, R4 ;  /* 0x0000000203047210 */ /* 0x000fe40007ffe004 */
[----:B------:R-:W-:Y:S02]  /*11e60*/  SEL R2, RZ, 0x40, P0 ;  /* 0x00000040ff027807 */ /* 0x000fe40000000000 */
[----:B------:R-:W-:-:S02]  /*11e70*/  SEL R3, RZ, 0x20, P1 ;  /* 0x00000020ff037807 */ /* 0x000fc40000800000 */
[----:B------:R-:W-:Y:S01]  /*11e80*/  ISETP.GE.AND P0, PT, R7, UR4, PT ;  /* 0x0000000407007c0c */ /* 0x000fe2000bf06270 */
[----:B------:R-:W-:Y:S01]  /*11e90*/  UMOV UR4, 0xffffffff ;  /* 0xffffffff00047882 */ /* 0x000fe20000000000 */
[----:B------:R-:W-:Y:S02]  /*11ea0*/  IADD3 R4, R2, R4, R3 ;  /* 0x0000000402047210 */ /* 0x000fe40007ffe003 */
[----:B------:R-:W-:-:S05]  /*11eb0*/  SEL R5, RZ, 0x80, P0 ;  /* 0x00000080ff057807 */ /* 0x000fca0000000000 */
[----:B------:R-:W-:Y:S01]  /*11ec0*/  IMAD.IADD R5, R4, 0x1, R5 ;  /* 0x0000000104057824 */ /* 0x000fe200078e0205 */
[----:B------:R-:W-:Y:S06]  /*11ed0*/  BRA.DIV UR4, `(.L_x_4285) ;  /* 0x0000004204047947 */ /* 0x000fec000b800000 */
[C---:B------:R-:W-:Y:S01]  /*11ee0*/  LOP3.LUT P6, RZ, R16.reuse, 0x40, RZ, 0xc0, !PT ;  /* 0x0000004010ff7812 */ /* 0x040fe200078cc0ff */
[----:B------:R-:W0:Y:S01]  /*11ef0*/  SHFL.IDX PT, R3, R0, RZ, 0x181f ;  /* 0x00181fff00037589 */ /* 0x000e2200000e0000 */
[----:B------:R-:W-:-:S03]  /*11f00*/  LOP3.LUT R16, R16, 0xffbfffff, RZ, 0xc0, !PT ;  /* 0xffbfffff10107812 */ /* 0x000fc600078ec0ff */
[----:B------:R-:W1:Y:S08]  /*11f10*/  SHFL.IDX PT, R2, R6, RZ, 0x181f ;  /* 0x00181fff06027589 */ /* 0x000e7000000e0000 */
[----:B------:R-:W-:-:S04]  /*11f20*/  @P6 LOP3.LUT R16, R16, 0x400000, RZ, 0xfc, !PT ;  /* 0x0040000010106812 */ /* 0x000fc800078efcff */
[C---:B------:R-:W-:Y:S02]  /*11f30*/  LOP3.LUT P6, RZ, R16.reuse, 0x80, RZ, 0xc0, !PT ;  /* 0x0000008010ff7812 */ /* 0x040fe400078cc0ff */
[----:B------:R-:W-:-:S11]  /*11f40*/  LOP3.LUT R16, R16, 0xff7fffff, RZ, 0xc0, !PT ;  /* 0xff7fffff10107812 */ /* 0x000fd600078ec0ff */
[----:B------:R-:W-:-:S04]  /*11f50*/  @P6 LOP3.LUT R16, R16, 0x800000, RZ, 0xfc, !PT ;  /* 0x0080000010106812 */ /* 0x000fc800078efcff */
[----:B------:R-:W-:-:S13]  /*11f60*/  LOP3.LUT P6, RZ, R16, 0x100, RZ, 0xc0, !PT ;  /* 0x0000010010ff7812 */ /* 0x000fda00078cc0ff */
[----:B0-----:R-:W-:Y:S02]  /*11f70*/  @!P6 LEA R3, P0, R8, R3, 0x1 ;  /* 0x000000030803e211 */ /* 0x001fe400078008ff */
[----:B------:R-:W-:-:S03]  /*11f80*/  @!P6 LOP3.LUT R7, R4, 0x40, RZ, 0xc0, !PT ;  /* 0x000000400407e812 */ /* 0x000fc600078ec0ff */
[----:B-1----:R-:W-:Y:S01]  /*11f90*/  @!P6 IMAD.X R2, RZ, RZ, R2, P0 ;  /* 0x000000ffff02e224 */ /* 0x002fe200000e0602 */
[----:B------:R-:W-:Y:S02]  /*11fa0*/  LOP3.LUT P0, RZ, R16, 0x800, RZ, 0xc0, !PT ;  /* 0x0000080010ff7812 */ /* 0x000fe4000780c0ff */
[----:B------:R-:W-:Y:S02]  /*11fb0*/  @!P6 SHF.R.U32.HI R7, RZ, 0x2, R7 ;  /* 0x00000002ff07e819 */ /* 0x000fe40000011607 */
[----:B------:R-:W-:-:S04]  /*11fc0*/  @!P6 LOP3.LUT R3, R3, R2, RZ, 0x3c, !PT ;  /* 0x000000020303e212 */ /* 0x000fc800078e3cff */
[----:B------:R-:W-:-:S04]  /*11fd0*/  @!P6 LOP3.LUT R2, R3, R2, RZ, 0x3c, !PT ;  /* 0x000000020302e212 */ /* 0x000fc800078e3cff */
[----:B------:R-:W-:-:S05]  /*11fe0*/  @!P6 LOP3.LUT R3, R3, R2, RZ, 0x3c, !PT ;  /* 0x000000020303e212 */ /* 0x000fca00078e3cff */
[----:B------:R-:W-:Y:S01]  /*11ff0*/  @!PT LDS RZ, [RZ] ;  /* 0x00000000fffff984 */ /* 0x000fe20000000800 */
[----:B------:R-:W-:Y:S01]  /*12000*/  @!P6 LDGSTS.E.BYPASS.LTC128B.128 [R19+0x26400], desc[UR44][R2.64], !P0 ;  /* 0x264000000213efae */ /* 0x000fe2000c101d6c */
[----:B------:R-:W-:Y:S02]  /*12010*/  @!P6 ISETP.NE.U32.AND P0, PT, R7, RZ, PT ;  /* 0x000000ff0700e20c */ /* 0x000fe40003f05070 */
[----:B------:R-:W-:Y:S01]  /*12020*/  @!P6 LOP3.LUT R7, R5, 0x80, RZ, 0xc0, !PT ;  /* 0x000000800507e812 */ /* 0x000fe200078ec0ff */
[----:B------:R-:W-:Y:S03]  /*12030*/  @!P6 LDGSTS.E.BYPASS.LTC128B.128 [R19+0x28400], desc[UR44][R2.64+0x80], !P5 ;  /* 0x284000800213efae */ /* 0x000fe6000e901d6c */
[----:B------:R-:W-:Y:S01]  /*12040*/  @!P6 SHF.R.U32.HI R7, RZ, 0x3, R7 ;  /* 0x00000003ff07e819 */ /* 0x000fe20000011607 */
[----:B------:R-:W-:Y:S04]  /*12050*/  @!P6 LDGSTS.E.BYPASS.LTC128B.128 [R19+0x2a400], desc[UR44][R2.64+0x100], !P4 ;  /* 0x2a4001000213efae */ /* 0x000fe8000e101d6c */
[----:B------:R-:W-:Y:S04]  /*12060*/  @!P6 LDGSTS.E.BYPASS.LTC128B.128 [R19+0x2c400], desc[UR44][R2.64+0x180], !P3 ;  /* 0x2c4001800213efae */ /* 0x000fe8000d901d6c */
[----:B------:R-:W-:Y:S04]  /*12070*/  @!P6 LDGSTS.E.BYPASS.LTC128B.128 [R19+0x2e400], desc[UR44][R2.64+0x200], !P2 ;  /* 0x2e4002000213efae */ /* 0x000fe8000d101d6c */
[----:B------:R-:W-:Y:S04]  /*12080*/  @!P6 LDGSTS.E.BYPASS.LTC128B.128 [R19+0x30400], desc[UR44][R2.64+0x280], !P1 ;  /* 0x304002800213efae */ /* 0x000fe8000c901d6c */
[----:B------:R-:W-:Y:S01]  /*12090*/  @!P6 LDGSTS.E.BYPASS.LTC128B.128 [R19+0x32400], desc[UR44][R2.64+0x300], P0 ;  /* 0x324003000213efae */ /* 0x000fe20008101d6c */
[----:B------:R-:W-:-:S03]  /*120a0*/  @!P6 ISETP.NE.U32.AND P0, PT, R7, RZ, PT ;  /* 0x000000ff0700e20c */ /* 0x000fc60003f05070 */
[----:B------:R-:W-:Y:S10]  /*120b0*/  SHFL.IDX PT, R7, R6, 0x1, 0x181f ;  /* 0x00381f0006077f89 */ /* 0x000ff400000e0000 */
[----:B------:R0:W-:Y:S01]  /*120c0*/  @!P6 LDGSTS.E.BYPASS.LTC128B.128 [R19+0x34400], desc[UR44][R2.64+0x380], P0 ;  /* 0x344003800213efae */ /* 0x0001e20008101d6c */
[----:B------:R-:W-:-:S03]  /*120d0*/  LOP3.LUT P6, RZ, R16, 0x800000, RZ, 0xc0, !PT ;  /* 0x0080000010ff7812 */ /* 0x000fc600078cc0ff */
[----:B0-----:R-:W0:Y:S10]  /*120e0*/  SHFL.IDX PT, R2, R0, 0x1, 0x181f ;  /* 0x00381f0000027f89 */ /* 0x001e3400000e0000 */
[----:B0-----:R-:W-:-:S05]  /*120f0*/  @!P6 LEA R2, P0, R8, R2, 0x1 ;  /* 0x000000020802e211 */ /* 0x001fca00078008ff */
[----:B------:R-:W-:Y:S01]  /*12100*/  @!P6 IMAD.X R3, RZ, RZ, R7, P0 ;  /* 0x000000ffff03e224 */ /* 0x000fe200000e0607 */
[----:B------:R-:W-:Y:S02]  /*12110*/  LOP3.LUT P0, RZ, R16, 0x800, RZ, 0xc0, !PT ;  /* 0x0000080010ff7812 */ /* 0x000fe4000780c0ff */
[----:B------:R-:W-:-:S04]  /*12120*/  @!P6 LOP3.LUT R7, R4, 0x40, RZ, 0xc0, !PT ;  /* 0x000000400407e812 */ /* 0x000fc800078ec0ff */
[----:B------:R-:W-:-:S07]  /*12130*/  @!P6 SHF.R.U32.HI R7, RZ, 0x2, R7 ;  /* 0x00000002ff07e819 */ /* 0x000fce0000011607 */
        /* <DEDUP_REMOVED lines=11> */
[----:B------:R-:W-:Y:S04]  /*121f0*/  SHFL.IDX PT, R7, R6, 0x2, 0x181f ;  /* 0x00581f0006077f89 */ /* 0x000fe800000e0000 */
[----:B------:R-:W-:Y:S06]  /*12200*/  SHFL.IDX PT, R6, R6, 0x3, 0x181f ;  /* 0x00781f0006067f89 */ /* 0x000fec00000e0000 */
[----:B------:R0:W-:Y:S01]  /*12210*/  @!P6 LDGSTS.E.BYPASS.LTC128B.128 [R19+0x34c00], desc[UR44][R2.64+0x380], P0 ;  /* 0x34c003800213efae */ /* 0x0001e20008101d6c */
[----:B------:R-:W-:-:S03]  /*12220*/  LOP3.LUT P6, RZ, R16, 0x400000, RZ, 0xc0, !PT ;  /* 0x0040000010ff7812 */ /* 0x000fc600078cc0ff */
[----:B0-----:R-:W0:Y:S04]  /*12230*/  SHFL.IDX PT, R2, R0, 0x2, 0x181f ;  /* 0x00581f0000027f89 */ /* 0x001e2800000e0000 */
[----:B------:R-:W1:Y:S06]  /*12240*/  SHFL.IDX PT, R0, R0, 0x3, 0x181f ;  /* 0x00781f0000007f89 */ /* 0x000e6c00000e0000 */
[----:B0-----:R-:W-:-:S05]  /*12250*/  @!P6 LEA R2, P0, R8, R2, 0x1 ;  /* 0x000000020802e211 */ /* 0x001fca00078008ff */
[----:B------:R-:W-:Y:S01]  /*12260*/  @!P6 IMAD.X R3, RZ, RZ, R7, P0 ;  /* 0x000000ffff03e224 */ /* 0x000fe200000e0607 */
[----:B------:R-:W-:Y:S02]  /*12270*/  LOP3.LUT P0, RZ, R16, 0x800, RZ, 0xc0, !PT ;  /* 0x0000080010ff7812 */ /* 0x000fe4000780c0ff */
[----:B------:R-:W-:-:S04]  /*12280*/  @!P6 LOP3.LUT R7, R4, 0x40, RZ, 0xc0, !PT ;  /* 0x000000400407e812 */ /* 0x000fc800078ec0ff */
[----:B------:R-:W-:-:S07]  /*12290*/  @!P6 SHF.R.U32.HI R7, RZ, 0x2, R7 ;  /* 0x00000002ff07e819 */ /* 0x000fce0000011607 */
[----:B------:R0:W-:Y:S01]  /*122a0*/  @!P6 LDGSTS.E.BYPASS.LTC128B.128 [R19+0x27400], desc[UR44][R2.64], !P0 ;  /* 0x274000000213efae */ /* 0x0001e2000c101d6c */
[----:B------:R-:W-:Y:S02]  /*122b0*/  @!P6 ISETP.NE.U32.AND P0, PT, R7, RZ, PT ;  /* 0x000000ff0700e20c */ /* 0x000fe40003f05070 */
[----:B------:R-:W-:Y:S01]  /*122c0*/  @!P6 LOP3.LUT R7, R5, 0x80, RZ, 0xc0, !PT ;  /* 0x000000800507e812 */ /* 0x000fe200078ec0ff */
[----:B------:R0:W-:Y:S03]  /*122d0*/  @!P6 LDGSTS.E.BYPASS.LTC128B.128 [R19+0x29400], desc[UR44][R2.64+0x80], !P5 ;  /* 0x294000800213efae */ /* 0x0001e6000e901d6c */
[----:B------:R-:W-:Y:S01]  /*122e0*/  @!P6 SHF.R.U32.HI R7, RZ, 0x3, R7 ;  /* 0x00000003ff07e819 */ /* 0x000fe20000011607 */
[----:B------:R0:W-:Y:S04]  /*122f0*/  @!P6 LDGSTS.E.BYPASS.LTC128B.128 [R19+0x2b400], desc[UR44][R2.64+0x100], !P4 ;  /* 0x2b4001000213efae */ /* 0x0001e8000e101d6c */
[----:B------:R0:W-:Y:S04]  /*12300*/  @!P6 LDGSTS.E.BYPASS.LTC128B.128 [R19+0x2d400], desc[UR44][R2.64+0x180], !P3 ;  /* 0x2d4001800213efae */ /* 0x0001e8000d901d6c */
[----:B------:R0:W-:Y:S04]  /*12310*/  @!P6 LDGSTS.E.BYPASS.LTC128B.128 [R19+0x2f400], desc[UR44][R2.64+0x200], !P2 ;  /* 0x2f4002000213efae */ /* 0x0001e8000d101d6c */
[----:B------:R0:W-:Y:S04]  /*12320*/  @!P6 LDGSTS.E.BYPASS.LTC128B.128 [R19+0x31400], desc[UR44][R2.64+0x280], !P1 ;  /* 0x314002800213efae */ /* 0x0001e8000c901d6c */
[----:B------:R0:W-:Y:S01]  /*12330*/  @!P6 LDGSTS.E.BYPASS.LTC128B.128 [R19+0x33400], desc[UR44][R2.64+0x300], P0 ;  /* 0x334003000213efae */ /* 0x0001e20008101d6c */
[----:B------:R-:W-:-:S13]  /*12340*/  @!P6 ISETP.NE.U32.AND P0, PT, R7, RZ, PT ;  /* 0x000000ff0700e20c */ /* 0x000fda0003f05070 */
[----:B-1----:R0:W-:Y:S02]  /*12350*/  @!P6 LDGSTS.E.BYPASS.LTC128B.128 [R19+0x35400], desc[UR44][R2.64+0x380], P0 ;  /* 0x354003800213efae */ /* 0x0021e40008101d6c */
.L_x_4373:
[----:B------:R-:W-:Y:S01]  /*12360*/  LOP3.LUT P0, RZ, R16, 0x10000, RZ, 0xc0, !PT ;  /* 0x0001000010ff7812 */ /* 0x000fe2000780c0ff */
[----:B------:R-:W-:-:S12]  /*12370*/  BSSY B0, `(.L_x_4286) ;  /* 0x0000016000007945 */ /* 0x000fd80003800000 */
[----:B------:R-:W-:Y:S05]  /*12380*/  @P0 BRA `(.L_x_4287) ;  /* 0x0000000000500947 */ /* 0x000fea0003800000 */
[----:B------:R-:W-:Y:S02]  /*12390*/  LOP3.LUT R4, R4, 0x40, RZ, 0xc0, !PT ;  /* 0x0000004004047812 */ /* 0x000fe400078ec0ff */
[----:B------:R-:W-:Y:S02]  /*123a0*/  LOP3.LUT P6, RZ, R16, 0x800, RZ, 0xc0, !PT ;  /* 0x0000080010ff7812 */ /* 0x000fe400078cc0ff */
[----:B0-----:R-:W-:Y:S02]  /*123b0*/  LEA R2, P0, R8, R0, 0x1 ;  /* 0x0000000008027211 */ /* 0x001fe400078008ff */
[----:B------:R-:W-:Y:S02]  /*123c0*/  SHF.R.U32.HI R4, RZ, 0x2, R4 ;  /* 0x00000002ff047819 */ /* 0x000fe40000011604 */
[----:B------:R-:W-:Y:S01]  /*123d0*/  LOP3.LUT R5, R5, 0x80, RZ, 0xc0, !PT ;  /* 0x0000008005057812 */ /* 0x000fe200078ec0ff */
[----:B------:R-:W-:Y:S01]  /*123e0*/  IMAD.X R3, RZ, RZ, R6, P0 ;  /* 0x000000ffff037224 */ /* 0x000fe200000e0606 */
[----:B------:R-:W-:-:S02]  /*123f0*/  ISETP.NE.U32.AND P0, PT, R4, RZ, PT ;  /* 0x000000ff0400720c */ /* 0x000fc40003f05070 */
[----:B------:R-:W-:-:S03]  /*12400*/  SHF.R.U32.HI R5, RZ, 0x3, R5 ;  /* 0x00000003ff057819 */ /* 0x000fc60000011605 */
[----:B------:R-:W-:Y:S01]  /*12410*/  @!PT LDS RZ, [RZ] ;  /* 0x00000000fffff984 */ /* 0x000fe20000000800 */
[----:B------:R-:W-:Y:S01]  /*12420*/  @!PT LDS RZ, [RZ] ;  /* 0x00000000fffff984 */ /* 0x000fe20000000800 */
[----:B------:R-:W-:Y:S01]  /*12430*/  @!PT LDS RZ, [RZ] ;  /* 0x00000000fffff984 */ /* 0x000fe20000000800 */
[----:B------:R1:W-:Y:S04]  /*12440*/  LDGSTS.E.BYPASS.LTC128B.128 [R19+0x27c00], desc[UR44][R2.64], !P6 ;  /* 0x27c0000002137fae */ /* 0x0003e8000f101d6c */
        /* <DEDUP_REMOVED lines=8> */
.L_x_4287:
[----:B------:R-:W-:Y:S05]  /*124d0*/  BSYNC B0 ;  /* 0x0000000000007941 */ /* 0x000fea0003800000 */
.L_x_4286:
[----:B------:R-:W-:Y:S01]  /*124e0*/  NOP ;  /* 0x0000000000007918 */ /* 0x000fe20000000000 */
[----:B------:R-:W-:-:S13]  /*124f0*/  PLOP3.LUT P0, PT, PT, PT, PT, 0x80, 0x0 ;  /* 0x000000000000781c */ /* 0x000fda0003f0f070 */
.L_x_4288:
        /* <DEDUP_REMOVED lines=18> */
.L_x_4374:
[----:B------:R-:W-:Y:S05]  /*12620*/  BSYNC B0 ;  /* 0x0000000000007941 */ /* 0x000fea0003800000 */
.L_x_4289:
[----:B------:R-:W-:-:S05]  /*12630*/  IMAD.U32 R2, RZ, RZ, UR36 ;  /* 0x00000024ff027e24 */ /* 0x000fca000f8e00ff */
[----:B------:R-:W-:-:S13]  /*12640*/  ISETP.NE.AND P0, PT, R2, 0x3, PT ;  /* 0x000000030200780c */ /* 0x000fda0003f05270 */
[----:B------:R-:W-:Y:S05]  /*12650*/  @!P0 BRA `(.L_x_4291) ;  /* 0x0000000000048947 */ /* 0x000fea0003800000 */
[----:B------:R-:W-:Y:S01]  /*12660*/  BPT.TRAP 0x1 ;  /* 0x000000040000795c */ /* 0x000fe20000300000 */
.L_x_4291:
[----:B0-----:R-:W-:Y:S01]  /*12670*/  SHF.L.U32 R0, R23, 0x1f, RZ ;  /* 0x0000001f17007819 */ /* 0x001fe200000006ff */
[----:B------:R-:W-:Y:S03]  /*12680*/  BSSY B0, `(.L_x_4292) ;  /* 0x0000003000007945 */ /* 0x000fe60003800000 */
[----:B------:R-:W0:Y:S02]  /*12690*/  SYNCS.PHASECHK.TRANS64.TRYWAIT P0, [R22+URZ+0x38860], R0 ;  /* 0x03886000160075a7 */ /* 0x000e24000800017f */
[----:B0-----:R-:W-:Y:S05]  /*126a0*/  @!P0 BRA `(.L_x_4293) ;  /* 0x0000004000e08947 */ /* 0x001fea0003800000 */
.L_x_4375:
[----:B------:R-:W-:Y:S05]  /*126b0*/  BSYNC B0 ;  /* 0x0000000000007941 */ /* 0x000fea0003800000 */
.L_x_4292:
[----:B------:R-:W0:Y:S01]  /*126c0*/  LDL.LU R3, [R1+0x18] ;  /* 0x0000180001037983 */ /* 0x000e220000300800 */
[----:B------:R-:W-:Y:S01]  /*126d0*/  ULDC.64 UR4, c[0x0][0x328] ;  /* 0x0000ca0000047ab9 */ /* 0x000fe20000000a00 */
[----:B------:R-:W-:Y:S02]  /*126e0*/  ULDC.64 UR6, c[0x0][0x318] ;  /* 0x0000c60000067ab9 */ /* 0x000fe40000000a00 */
[----:B------:R-:W2:Y:S04]  /*126f0*/  LDL.LU R2, [R1] ;  /* 0x0000000001027983 */ /* 0x000ea80000300800 */
[----:B------:R-:W3:Y:S01]  /*12700*/  LDL.LU R4, [R1+0x1c] ;  /* 0x00001c0001047983 */ /* 0x000ee20000300800 */
[----:B------:R-:W-:Y:S02]  /*12710*/  IMAD R5, R18, 0x8000, R34 ;  /* 0x0000800012057824 */ /* 0x000fe400078e0222 */
[----:B0-----:R-:W-:-:S04]  /*12720*/  IMAD R0, R3, UR4, RZ ;  /* 0x0000000403007c24 */ /* 0x001fc8000f8e02ff */
[C---:B--2---:R-:W-:Y:S02]  /*12730*/  IMAD R0, R2.reuse, UR5, R0 ;  /* 0x0000000502007c24 */ /* 0x044fe4000f8e0200 */
[----:B------:R-:W-:Y:S01]  /*12740*/  IMAD.WIDE.U32 R2, R2, UR4, RZ ;  /* 0x0000000402027c25 */ /* 0x000fe2000f8e00ff */
[----:B------:R-:W-:-:S03]  /*12750*/  ULDC.64 UR4, c[0x0][0x338] ;  /* 0x0000ce0000047ab9 */ /* 0x000fc60000000a00 */
[----:B------:R-:W-:Y:S02]  /*12760*/  IMAD.IADD R3, R3, 0x1, R0 ;  /* 0x0000000103037824 */ /* 0x000fe400078e0200 */
[----:B---3--:R-:W-:Y:S02]  /*12770*/  IMAD R0, R4, UR4, RZ ;  /* 0x0000000404007c24 */ /* 0x008fe4000f8e02ff */
        /* <DEDUP_REMOVED lines=12> */
[C---:B------:R-:W-:Y:S01]  /*12840*/  LOP3.LUT P5, RZ, R30.reuse, 0x2, RZ, 0xc0, !PT ;  /* 0x000000021eff7812 */ /* 0x040fe200078ac0ff */
[----:B------:R-:W1:Y:S01]  /*12850*/  SHFL.IDX PT, R2, R4, RZ, 0x181f ;  /* 0x00181fff04027589 */ /* 0x000e6200000e0000 */
[C---:B------:R-:W-:Y:S02]  /*12860*/  LOP3.LUT P4, RZ, R30.reuse, 0x4, RZ, 0xc0, !PT ;  /* 0x000000041eff7812 */ /* 0x040fe4000788c0ff */
[C---:B------:R-:W-:Y:S01]  /*12870*/  LOP3.LUT P3, RZ, R30.reuse, 0x8, RZ, 0xc0, !PT ;  /* 0x000000081eff7812 */ /* 0x040fe2000786c0ff */
[----:B------:R-:W2:Y:S01]  /*12880*/  SHFL.IDX PT, R3, R6, RZ, 0x181f ;  /* 0x00181fff06037589 */ /* 0x000ea200000e0000 */
[----:B------:R-:W-:Y:S02]  /*12890*/  LOP3.LUT P2, RZ, R30, 0x10, RZ, 0xc0, !PT ;  /* 0x000000101eff7812 */ /* 0x000fe4000784c0ff */
[----:B------:R-:W-:Y:S01]  /*128a0*/  LOP3.LUT R16, R16, 0xffffffbf, RZ, 0xc0, !PT ;  /* 0xffffffbf10107812 */ /* 0x000fe200078ec0ff */
[----:B0-----:R-:W-:-:S05]  /*128b0*/  IMAD.SHL.U32 R7, R7, 0x8, RZ ;  /* 0x0000000807077824 */ /* 0x001fca00078e00ff */
[----:B------:R-:W-:-:S05]  /*128c0*/  LOP3.LUT R7, R7, 0x38, RZ, 0xc0, !PT ;  /* 0x0000003807077812 */ /* 0x000fca00078ec0ff */
[----:B------:R-:W-:Y:S01]  /*128d0*/  IMAD.SHL.U32 R0, R7, 0x2, RZ ;  /* 0x0000000207007824 */ /* 0x000fe200078e00ff */
[----:B------:R-:W-:-:S04]  /*128e0*/  LOP3.LUT R7, R30, 0x1, RZ, 0xc0, !PT ;  /* 0x000000011e077812 */ /* 0x000fc800078ec0ff */
[----:B-1----:R-:W-:Y:S02]  /*128f0*/  IADD3 R2, P0, R2, R0, RZ ;  /* 0x0000000002027210 */ /* 0x002fe40007f1e0ff */
[----:B------:R-:W-:Y:S02]  /*12900*/  ISETP.NE.U32.AND P1, PT, R7, 0x1, PT ;  /* 0x000000010700780c */ /* 0x000fe40003f25070 */
[----:B------:R-:W-:Y:S01]  /*12910*/  PRMT R7, R30, 0x8880, RZ ;  /* 0x000088801e077816 */ /* 0x000fe200000000ff */
[----:B--2---:R-:W-:Y:S01]  /*12920*/  IMAD.X R3, RZ, RZ, R3, P0 ;  /* 0x000000ffff037224 */ /* 0x004fe200000e0603 */
[----:B------:R-:W-:-:S09]  /*12930*/  ISETP.LT.OR P0, PT, R29, 0x1, P1 ;  /* 0x000000011d00780c */ /* 0x000fd20000f01670 */
[----:B------:R-:W-:Y:S02]  /*12940*/  @P1 LOP3.LUT R16, R16, 0x40, RZ, 0xfc, !PT ;  /* 0x0000004010101812 */ /* 0x000fe400078efcff */
[----:B------:R-:W-:Y:S02]  /*12950*/  LOP3.LUT P1, RZ, R30, 0x20, RZ, 0xc0, !PT ;  /* 0x000000201eff7812 */ /* 0x000fe4000782c0ff */
[----:B------:R-:W-:Y:S01]  /*12960*/  @!PT LDS RZ, [RZ] ;  /* 0x00000000fffff984 */ /* 0x000fe20000000800 */
[----:B------:R-:W-:Y:S01]  /*12970*/  LDGSTS.E.BYPASS.LTC128B.128 [R5+0x400], desc[UR44][R2.64], !P0 ;  /* 0x0040000002057fae */ /* 0x000fe2000c101d6c */
[----:B------:R-:W-:Y:S02]  /*12980*/  ISETP.LT.OR P0, PT, R29, 0x1, !P5 ;  /* 0x000000011d00780c */ /* 0x000fe40006f01670 */
[----:B------:R-:W-:-:S11]  /*12990*/  LOP3.LUT R16, R16, 0xffffff7f, RZ, 0xc0, !PT ;  /* 0xffffff7f10107812 */ /* 0x000fd600078ec0ff */
        /* <DEDUP_REMOVED lines=62> */
.L_x_4385:
        /* <DEDUP_REMOVED lines=34> */
.L_x_4295:
        /* <DEDUP_REMOVED lines=11> */
.L_x_4296:
[----:B------:R-:W2:Y:S01]  /*13050*/  LDL.LU R2, [R1+0x14] ;  /* 0x0000140001027983 */ /* 0x000ea20000300800 */
[----:B------:R1:W-:Y:S01]  /*13060*/  SYNCS.ARRIVE.TRANS64.A1T0 RZ, [R22+URZ+0x38850], RZ ;  /* 0x038850ff16ff79a7 */ /* 0x0003e2000810003f */
[----:B------:R-:W-:Y:S01]  /*13070*/  BSSY B0, `(.L_x_4297) ;  /* 0x00000f3000007945 */ /* 0x000fe20003800000 */
[----:B--2---:R-:W-:-:S05]  /*13080*/  VIADD R7, R2, 0xfffffffe ;  /* 0xfffffffe02077836 */ /* 0x004fca0000000000 */
[----:B------:R-:W-:-:S13]  /*13090*/  ISETP.GE.AND P0, PT, R7, R31, PT ;  /* 0x0000001f0700720c */ /* 0x000fda0003f06270 */
[----:B-1----:R-:W-:Y:S05]  /*130a0*/  @!P0 BRA `(.L_x_4298) ;  /* 0x0000000c00bc8947 */ /* 0x002fea0003800000 */
[----:B------:R-:W2:Y:S01]  /*130b0*/  LDL.LU R2, [R1+0x24] ;  /* 0x0000240001027983 */ /* 0x000ea20000300800 */
[----:B------:R-:W-:-:S04]  /*130c0*/  LOP3.LUT R29, R30, 0x80, RZ, 0xc0, !PT ;  /* 0x000000801e1d7812 */ /* 0x000fc800078ec0ff */
[----:B------:R-:W-:Y:S02]  /*130d0*/  SHF.R.U32.HI R29, RZ, 0x3, R29 ;  /* 0x00000003ff1d7819 */ /* 0x000fe4000001161d */
[----:B--2---:R-:W-:-:S04]  /*130e0*/  LOP3.LUT R2, R2, 0x40, RZ, 0xc0, !PT ;  /* 0x0000004002027812 */ /* 0x004fc800078ec0ff */
[----:B------:R-:W-:-:S07]  /*130f0*/  SHF.R.U32.HI R30, RZ, 0x2, R2 ;  /* 0x00000002ff1e7819 */ /* 0x000fce0000011602 */
.L_x_4311:
[----:B-1----:R-:W1:Y:S01]  /*13100*/  S2R R2, SR_TID.X ;  /* 0x0000000000027919 */ /* 0x002e620000002100 */
[----:B--2---:R-:W2:Y:S01]  /*13110*/  LDC R3, c[0x0][0x430] ;  /* 0x00010c00ff037b82 */ /* 0x004ea20000000800 */
[----:B---3--:R-:W-:Y:S01]  /*13120*/  IMAD R6, R7, 0x40, R32 ;  /* 0x0000004007067824 */ /* 0x008fe200078e0220 */
[----:B------:R-:W-:Y:S05]  /*13130*/  YIELD ;  /* 0x0000000000007946 */ /* 0x000fea0003800000 */
[----:B0-----:R-:W0:Y:S01]  /*13140*/  S2R R4, SR_TID.X ;  /* 0x0000000000047919 */ /* 0x001e220000002100 */
[----:B------:R-:W-:Y:S01]  /*13150*/  IMAD.U32 R11, RZ, RZ, UR36 ;  /* 0x00000024ff0b7e24 */ /* 0x000fe2000f8e00ff */
[----:B------:R-:W-:Y:S01]  /*13160*/  ULDC UR4, c[0x0][0x430] ;  /* 0x00010c0000047ab9 */ /* 0x000fe20000000800 */
[----:B------:R-:W-:Y:S01]  /*13170*/  VIADD R18, R18, 0x1 ;  /* 0x0000000112127836 */ /* 0x000fe20000000000 */
[----:B--2---:R-:W-:-:S02]  /*13180*/  ISETP.NE.AND P0, PT, R3, 0x1, PT ;  /* 0x000000010300780c */ /* 0x004fc40003f05270 */
[----:B-1----:R-:W-:-:S04]  /*13190*/  LOP3.LUT R2, R2, 0x7f, RZ, 0xc0, !PT ;  /* 0x0000007f02027812 */ /* 0x002fc800078ec0ff */
[----:B------:R-:W-:-:S07]  /*131a0*/  SHF.R.U32.HI R2, RZ, 0x3, R2 ;  /* 0x00000003ff027819 */ /* 0x000fce0000011602 */
[----:B------:R-:W1:Y:S01]  /*131b0*/  @P0 LDC R3, c[0x0][0x434] ;  /* 0x00010d00ff030b82 */ /* 0x000e620000000800 */
[----:B0-----:R-:W-:-:S05]  /*131c0*/  IMAD.SHL.U32 R4, R4, 0x10, RZ ;  /* 0x0000001004047824 */ /* 0x001fca00078e00ff */
[----:B------:R-:W-:Y:S02]  /*131d0*/  LOP3.LUT R4, R2, 0x70, R4, 0xf8, !PT ;  /* 0x0000007002047812 */ /* 0x000fe400078ef804 */
[----:B------:R-:W0:Y:S02]  /*131e0*/  @P0 LDC R2, c[0x0][0x438] ;  /* 0x00010e00ff020b82 */ /* 0x000e240000000800 */
[C---:B------:R-:W-:Y:S01]  /*131f0*/  ISETP.GT.U32.AND P1, PT, R4.reuse, 0x3f, PT ;  /* 0x0000003f0400780c */ /* 0x040fe20003f24070 */
[----:B------:R-:W-:-:S04]  /*13200*/  IMAD.IADD R6, R4, 0x1, R6 ;  /* 0x0000000104067824 */ /* 0x000fc800078e0206 */
[----:B------:R-:W-:-:S08]  /*13210*/  IMAD.MOV.U32 R10, RZ, RZ, R6 ;  /* 0x000000ffff0a7224 */ /* 0x000fd000078e0006 */
[----:B------:R-:W2:Y:S01]  /*13220*/  @!P1 LDC.64 R4, c[0x0][0x428] ;  /* 0x00010a00ff049b82 */ /* 0x000ea20000000a00 */
[----:B-1----:R-:W-:-:S07]  /*13230*/  @P0 IMAD.HI.U32 R3, R6, R3, RZ ;  /* 0x0000000306030227 */ /* 0x002fce00078e00ff */
[----:B------:R-:W1:Y:S01]  /*13240*/  @!P1 LDC.64 R8, c[0x0][0x418] ;  /* 0x00010600ff089b82 */ /* 0x000e620000000a00 */
[----:B0-----:R-:W-:-:S04]  /*13250*/  @P0 SHF.R.U32.HI R10, RZ, R2, R3 ;  /* 0x00000002ff0a0219 */ /* 0x001fc80000011603 */
[--C-:B------:R-:W-:Y:S01]  /*13260*/  @!P1 SHF.R.S32.HI R3, RZ, 0x1f, R10.reuse ;  /* 0x0000001fff039819 */ /* 0x100fe2000001140a */
[----:B------:R-:W-:-:S04]  /*13270*/  @!P1 IMAD.MOV.U32 R2, RZ, RZ, R10 ;  /* 0x000000ffff029224 */ /* 0x000fc800078e000a */
[----:B--2---:R-:W-:-:S04]  /*13280*/  @!P1 IMAD.WIDE.U32 R2, R28, R4, R2 ;  /* 0x000000041c029225 */ /* 0x004fc800078e0002 */
[----:B------:R-:W-:-:S04]  /*13290*/  @!P1 IMAD R4, R33, R4, RZ ;  /* 0x0000000421049224 */ /* 0x000fc800078e02ff */
[----:B------:R-:W-:Y:S01]  /*132a0*/  @!P1 IMAD R5, R28, R5, R4 ;  /* 0x000000051c059224 */ /* 0x000fe200078e0204 */
[----:B-1----:R-:W-:Y:S01]  /*132b0*/  @!P1 LEA R8, P0, R2, R8, 0x2 ;  /* 0x0000000802089211 */ /* 0x002fe200078010ff */
[----:B------:R-:W-:Y:S02]  /*132c0*/  IMAD.MOV.U32 R4, RZ, RZ, RZ ;  /* 0x000000ffff047224 */ /* 0x000fe400078e00ff */
[----:B------:R-:W-:Y:S02]  /*132d0*/  @!P1 IMAD.IADD R3, R5, 0x1, R3 ;  /* 0x0000000105039824 */ /* 0x000fe400078e0203 */
[----:B------:R-:W-:-:S03]  /*132e0*/  IMAD.MOV R5, RZ, RZ, -R10 ;  /* 0x000000ffff057224 */ /* 0x000fc600078e0a0a */
[----:B------:R-:W-:Y:S01]  /*132f0*/  @!P1 LEA.HI.X R9, R2, R9, R3, 0x2, P0 ;  /* 0x0000000902099211 */ /* 0x000fe200000f1403 */
[----:B------:R-:W-:Y:S01]  /*13300*/  IMAD R5, R5, UR4, R6 ;  /* 0x0000000405057c24 */ /* 0x000fe2000f8e0206 */
[----:B------:R-:W-:-:S03]  /*13310*/  ISETP.NE.AND P0, PT, R18, 0x2, PT ;  /* 0x000000021200780c */ /* 0x000fc60003f05270 */
[----:B------:R0:W5:Y:S01]  /*13320*/  @!P1 LDG.E R4, desc[UR44][R8.64] ;  /* 0x0000002c08049981 */ /* 0x000162000c1e1900 */
[----:B------:R-:W-:Y:S02]  /*13330*/  ISETP.NE.AND P1, PT, R11, 0x3, PT ;  /* 0x000000030b00780c */ /* 0x000fe40003f25270 */
[----:B------:R-:W-:Y:S02]  /*13340*/  SEL R2, RZ, 0x1, P0 ;  /* 0x00000001ff027807 */ /* 0x000fe40000000000 */
[----:B------:R-:W-:Y:S02]  /*13350*/  SEL R18, R18, RZ, P0 ;  /* 0x000000ff12127207 */ /* 0x000fe40000000000 */
[----:B------:R-:W-:Y:S01]  /*13360*/  LOP3.LUT R23, R23, R2, RZ, 0x3c, !PT ;  /* 0x0000000217177212 */ /* 0x000fe200078e3cff */
[----:B------:R-:W-:Y:S02]  /*13370*/  IMAD.MOV.U32 R2, RZ, RZ, R7 ;  /* 0x000000ffff027224 */ /* 0x000fe400078e0007 */
[----:B------:R-:W-:-:S03]  /*13380*/  VIADD R7, R7, 0xffffffff ;  /* 0xffffffff07077836 */ /* 0x000fc60000000000 */
[----:B------:R-:W-:Y:S01]  /*13390*/  ISETP.GT.AND P3, PT, R2, R31, PT ;  /* 0x0000001f0200720c */ /* 0x000fe20003f64270 */
[----:B0-----:R-:W-:-:S12]  /*133a0*/  @!P1 BRA `(.L_x_4299) ;  /* 0x0000000000049947 */ /* 0x001fd80003800000 */
[----:B------:R-:W-:Y:S01]  /*133b0*/  BPT.TRAP 0x1 ;  /* 0x000000040000795c */ /* 0x000fe20000300000 */
.L_x_4299:
[----:B------:R-:W-:Y:S01]  /*133c0*/  IMAD R6, R18, 0x8, R17 ;  /* 0x0000000812067824 */ /* 0x000fe200078e0211 */
[----:B------:R-:W-:Y:S01]  /*133d0*/  SHF.L.U32 R20, R23, 0x1f, RZ ;  /* 0x0000001f17147819 */ /* 0x000fe200000006ff */
[----:B------:R-:W-:Y:S01]  /*133e0*/  BSSY B1, `(.L_x_4300) ;  /* 0x0000004000017945 */ /* 0x000fe20003800000 */
[----:B------:R-:W-:Y:S02]  /*133f0*/  SHF.R.S32.HI R9, RZ, 0x1f, R5 ;  /* 0x0000001fff097819 */ /* 0x000fe40000011405 */
[----:B------:R-:W0:Y:S02]  /*13400*/  SYNCS.PHASECHK.TRANS64.TRYWAIT P0, [R6+URZ+0x38840], R20 ;  /* 0x03884014060075a7 */ /* 0x000e24000800017f */
[----:B0-----:R-:W-:Y:S05]  /*13410*/  @!P0 BRA `(.L_x_4301) ;  /* 0x0000003c00c08947 */ /* 0x001fea0003800000 */
.L_x_4386:
[----:B------:R-:W-:Y:S05]  /*13420*/  BSYNC B1 ;  /* 0x0000000000017941 */ /* 0x000fea0003800000 */
.L_x_4300:
        /* <DEDUP_REMOVED lines=40> */
.L_x_4396:
        /* <DEDUP_REMOVED lines=8> */
.L_x_4303:
        /* <DEDUP_REMOVED lines=11> */
.L_x_4304:
[----:B------:R2:W-:Y:S01]  /*137e0*/  SYNCS.ARRIVE.TRANS64.A1T0 RZ, [R6+URZ+0x38830], RZ ;  /* 0x038830ff06ff79a7 */ /* 0x0005e2000810003f */
[----:B------:R-:W-:Y:S05]  /*137f0*/  @!P2 BRA `(.L_x_4305) ;  /* 0x000000000004a947 */ /* 0x000fea0003800000 */
[----:B------:R-:W-:Y:S01]  /*13800*/  BPT.TRAP 0x1 ;  /* 0x000000040000795c */ /* 0x000fe20000300000 */
.L_x_4305:
[----:B------:R-:W3:Y:S01]  /*13810*/  SYNCS.PHASECHK.TRANS64.TRYWAIT P0, [R6+URZ+0x38860], R20 ;  /* 0x03886014060075a7 */ /* 0x000ee2000800017f */
[----:B------:R-:W-:Y:S04]  /*13820*/  BSSY B1, `(.L_x_4306) ;  /* 0x0000002000017945 */ /* 0x000fe80003800000 */
[----:B---3--:R-:W-:Y:S05]  /*13830*/  @!P0 BRA `(.L_x_4307) ;  /* 0x0000003c00e88947 */ /* 0x008fea0003800000 */
.L_x_4397:
[----:B------:R-:W-:Y:S05]  /*13840*/  BSYNC B1 ;  /* 0x0000000000017941 */ /* 0x000fea0003800000 */
.L_x_4306:
        /* <DEDUP_REMOVED lines=79> */
.L_x_4407:
        /* <DEDUP_REMOVED lines=25> */
.L_x_4309:
        /* <DEDUP_REMOVED lines=11> */
.L_x_4310:
[----:B------:R1:W-:Y:S01]  /*13f80*/  SYNCS.ARRIVE.TRANS64.A1T0 RZ, [R6+URZ+0x38850], RZ ;  /* 0x038850ff06ff79a7 */ /* 0x0003e2000810003f */
[----:B------:R-:W-:Y:S05]  /*13f90*/  @P3 BRA `(.L_x_4311) ;  /* 0xfffffff000583947 */ /* 0x000fea000383ffff */
.L_x_4298:
[----:B------:R-:W-:Y:S05]  /*13fa0*/  BSYNC B0 ;  /* 0x0000000000007941 */ /* 0x000fea0003800000 */
.L_x_4297:
        /* <DEDUP_REMOVED lines=21> */
.L_x_4313:
[----:B------:R-:W-:Y:S05]  /*14100*/  BSYNC B0 ;  /* 0x0000000000007941 */ /* 0x000fea0003800000 */
.L_x_4312:
[----:B------:R-:W-:-:S07]  /*14110*/  SEL R18, R18, RZ, P0 ;  /* 0x000000ff12127207 */ /* 0x000fce0000000000 */
.L_x_4266:
[----:B------:R-:W-:Y:S05]  /*14120*/  BSYNC B7 ;  /* 0x0000000000077941 */ /* 0x000fea0003800000 */
.L_x_4264:
        /* <DEDUP_REMOVED lines=11> */
.L_x_4314:
        /* <DEDUP_REMOVED lines=43> */
.L_x_4417:
[----:B------:R-:W-:Y:S02]  /*14490*/  ULDC UR4, c[0x0][0xd38] ;  /* 0x00034e0000047ab9 */ /* 0x000fe40000000800 */
[----:B------:R-:W-:-:S04]  /*144a0*/  IMAD.U32 R5, RZ, RZ, UR4 ;  /* 0x00000004ff057e24 */ /* 0x000fc8000f8e00ff */
[----:B-1----:R-:W-:-:S04]  /*144b0*/  IMAD R9, R14, R5, RZ ;  /* 0x000000050e097224 */ /* 0x002fc800078e02ff */
[----:B------:R-:W-:-:S05]  /*144c0*/  IMAD.IADD R6, R6, 0x1, R9 ;  /* 0x0000000106067824 */ /* 0x000fca00078e0209 */
[----:B------:R-:W-:-:S13]  /*144d0*/  ISETP.GT.AND P6, PT, R6, R0, PT ;  /* 0x000000000600720c */ /* 0x000fda0003fc4270 */
[----:B------:R-:W-:Y:S05]  /*144e0*/  @P6 BRA `(.L_x_4317) ;  /* 0x0000000000a46947 */ /* 0x000fea0003800000 */
.L_x_4320:
        /* <DEDUP_REMOVED lines=35> */
.L_x_4425:
[----:B------:R-:W-:Y:S02]  /*14720*/  ULDC UR4, c[0x0][0xd38] ;  /* 0x00034e0000047ab9 */ /* 0x000fe40000000800 */
[----:B------:R-:W-:-:S04]  /*14730*/  IMAD.U32 R5, RZ, RZ, UR4 ;  /* 0x00000004ff057e24 */ /* 0x000fc8000f8e00ff */
[----:B-1----:R-:W-:-:S04]  /*14740*/  IMAD R9, R14, R5, RZ ;  /* 0x000000050e097224 */ /* 0x002fc800078e02ff */
[----:B------:R-:W-:-:S05]  /*14750*/  IMAD.IADD R6, R9, 0x1, R6 ;  /* 0x0000000109067824 */ /* 0x000fca00078e0206 */
[----:B------:R-:W-:-:S13]  /*14760*/  ISETP.GT.AND P6, PT, R6, R0, PT ;  /* 0x000000000600720c */ /* 0x000fda0003fc4270 */
[----:B------:R-:W-:Y:S05]  /*14770*/  @!P6 BRA `(.L_x_4320) ;  /* 0xfffffffc005ce947 */ /* 0x000fea000383ffff */
.L_x_4317:
        /* <DEDUP_REMOVED lines=9> */
.L_x_4430:
[----:B------:R-:W-:-:S13]  /*14810*/  ISETP.NE.AND P0, PT, R8, RZ, PT ;  /* 0x000000ff0800720c */ /* 0x000fda0003f05270 */
[----:B------:R-:W-:Y:S05]  /*14820*/  @!P0 BRA `(.L_x_4322) ;  /* 0x0000000000108947 */ /* 0x000fea0003800000 */
[----:B------:R-:W-:Y:S01]  /*14830*/  UMOV UR4, 0xffffffff ;  /* 0xffffffff00047882 */ /* 0x000fe20000000000 */
[----:B------:R-:W-:Y:S02]  /*14840*/  VIADD R12, R6, 0xffffffff ;  /* 0xffffffff060c7836 */ /* 0x000fe40000000000 */
[----:B------:R-:W-:Y:S05]  /*14850*/  BRA.DIV UR4, `(.L_x_4323) ;  /* 0x0000004204207947 */ /* 0x000fea000b800000 */
[----:B------:R4:W0:Y:S02]  /*14860*/  SHFL.IDX PT, R24, R3, R12, 0x1f ;  /* 0x00001f0c03187589 */ /* 0x00082400000e0000 */
.L_x_4322:
        /* <DEDUP_REMOVED lines=58> */
.L_x_4318:
[----:B------:R-:W-:Y:S01]  /*14c10*/  UMOV UR4, URZ ;  /* 0x0000003f00047c82 */ /* 0x000fe20008000000 */
[----:B------:R-:W-:Y:S01]  /*14c20*/  UMOV UR5, URZ ;  /* 0x0000003f00057c82 */ /* 0x000fe20008000000 */
[----:B------:R-:W-:Y:S01]  /*14c30*/  ULDC UR6, c[0x0][0xd3c] ;  /* 0x00034f0000067ab9 */ /* 0x000fe20000000800 */
[----:B------:R-:W-:Y:S02]  /*14c40*/  IMAD.MOV.U32 R24, RZ, RZ, R0 ;  /* 0x000000ffff187224 */ /* 0x000fe400078e0000 */
[----:B------:R-:W-:Y:S02]  /*14c50*/  IMAD.U32 R25, RZ, RZ, UR4 ;  /* 0x00000004ff197e24 */ /* 0x000fe4000f8e00ff */
[----:B------:R-:W-:Y:S02]  /*14c60*/  IMAD.U32 R26, RZ, RZ, UR5 ;  /* 0x00000005ff1a7e24 */ /* 0x000fe4000f8e00ff */
[----:B------:R-:W-:-:S07]  /*14c70*/  IMAD.U32 R27, RZ, RZ, UR6 ;  /* 0x00000006ff1b7e24 */ /* 0x000fce000f8e00ff */
.L_x_4324:
        /* <DEDUP_REMOVED lines=10> */
.L_x_4315:
[----:B------:R-:W-:Y:S02]  /*14d20*/  ULDC UR4, c[0x0][0xd3c] ;  /* 0x00034f0000047ab9 */ /* 0x000fe40000000800 */
[----:B0-----:R-:W-:-:S13]  /*14d30*/  ISETP.GE.AND P0, PT, R27, UR4, PT ;  /* 0x000000041b007c0c */ /* 0x001fda000bf06270 */
[----:B------:R-:W-:Y:S05]  /*14d40*/  @!P0 BRA `(.L_x_4325) ;  /* 0xffffffa800048947 */ /* 0x000fea000383ffff */
[----:B------:R-:W-:Y:S05]  /*14d50*/  BSYNC B8 ;  /* 0x0000000000087941 */ /* 0x000fea0003800000 */
.L_x_4258:
        /* <DEDUP_REMOVED lines=12> */
.L_x_4433:
[----:B------:R-:W-:Y:S05]  /*14e20*/  BSYNC B0 ;  /* 0x0000000000007941 */ /* 0x000fea0003800000 */
.L_x_4326:
[----:B------:R-:W-:-:S03]  /*14e30*/  UMOV UR4, 0xffffffff ;  /* 0xffffffff00047882 */ /* 0x000fc60000000000 */
[----:B------:R-:W-:Y:S05]  /*14e40*/  BRA.DIV UR4, `(.L_x_4328) ;  /* 0x0000003a04e07947 */ /* 0x000fea000b800000 */
[----:B0-----:R-:W0:Y:S02]  /*14e50*/  S2R R0, SR_TID.X ;  /* 0x0000000000007919 */ /* 0x001e240000002100 */
[----:B0-----:R-:W-:-:S04]  /*14e60*/  SHF.R.U32.HI R0, RZ, 0x5, R0 ;  /* 0x00000005ff007819 */ /* 0x001fc80000011600 */
[----:B------:R-:W-:-:S05]  /*14e70*/  LOP3.LUT R0, R0, 0x3, RZ, 0xc0, !PT ;  /* 0x0000000300007812 */ /* 0x000fca00078ec0ff */
[----:B------:R0:W1:Y:S02]  /*14e80*/  SHFL.IDX PT, R14, R0, RZ, 0x1f ;  /* 0x00001fff000e7589 */ /* 0x00006400000e0000 */
.L_x_4436:
[----:B-1----:R-:W-:Y:S01]  /*14e90*/  ISETP.NE.AND P0, PT, R14, RZ, PT ;  /* 0x000000ff0e00720c */ /* 0x002fe20003f05270 */
[----:B------:R-:W-:-:S12]  /*14ea0*/  BSSY B0, `(.L_x_4329) ;  /* 0x0000024000007945 */ /* 0x000fd80003800000 */
[----:B------:R-:W-:Y:S05]  /*14eb0*/  @P0 BRA `(.L_x_4330) ;  /* 0x0000000000880947 */ /* 0x000fea0003800000 */
[----:B------:R-:W-:-:S03]  /*14ec0*/  UMOV UR4, 0xffffffff ;  /* 0xffffffff00047882 */ /* 0x000fc60000000000 */
[----:B------:R-:W-:Y:S05]  /*14ed0*/  BRA.DIV UR4, `(.L_x_4331) ;  /* 0x0000003a04f07947 */ /* 0x000fea000b800000 */
[----:B------:R-:W-:-:S13]  /*14ee0*/  ELECT P6, URZ, PT ;  /* 0x00000000003f782f */ /* 0x000fda00038c0000 */
.L_x_4439:
[----:B------:R-:W-:Y:S05]  /*14ef0*/  @!P6 BRA `(.L_x_4330) ;  /* 0x000000000078e947 */ /* 0x000fea0003800000 */
[----:B------:R-:W-:-:S06]  /*14f00*/  ULOP3.LUT UR4, UR39, 0x2, URZ, 0xfc, !UPT ;  /* 0x0000000227047892 */ /* 0x000fcc000f8efc3f */
[----:B0-----:R-:W-:-:S05]  /*14f10*/  IMAD.U32 R0, RZ, RZ, UR4 ;  /* 0x00000004ff007e24 */ /* 0x001fca000f8e00ff */
[----:B------:R-:W-:-:S13]  /*14f20*/  ISETP.NE.AND P0, PT, R0, 0x3, PT ;  /* 0x000000030000780c */ /* 0x000fda0003f05270 */
[----:B------:R-:W-:Y:S05]  /*14f30*/  @!P0 BRA `(.L_x_4332) ;  /* 0x0000000000048947 */ /* 0x000fea0003800000 */
[----:B------:R-:W-:Y:S01]  /*14f40*/  BPT.TRAP 0x1 ;  /* 0x000000040000795c */ /* 0x000fe20000300000 */
.L_x_4332:
[C---:B------:R-:W-:Y:S01]  /*14f50*/  IMAD R3, R18.reuse, 0x8, R5 ;  /* 0x0000000812037824 */ /* 0x040fe200078e0205 */
[----:B------:R-:W-:Y:S01]  /*14f60*/  SHF.L.U32 R2, R23, 0x1f, RZ ;  /* 0x0000001f17027819 */ /* 0x000fe200000006ff */
[----:B------:R-:W-:-:S03]  /*14f70*/  VIADD R18, R18, 0x1 ;  /* 0x0000000112127836 */ /* 0x000fc60000000000 */
[----:B------:R-:W0:Y:S02]  /*14f80*/  SYNCS.PHASECHK.TRANS64.TRYWAIT P1, [R3+URZ+0x38840], R2 ;  /* 0x03884002030075a7 */ /* 0x000e24000802017f */
[----:B------:R-:W-:-:S04]  /*14f90*/  ISETP.NE.AND P2, PT, R18, 0x2, PT ;  /* 0x000000021200780c */ /* 0x000fc80003f45270 */
[----:B------:R-:W-:Y:S01]  /*14fa0*/  SEL R0, RZ, 0x1, P2 ;  /* 0x00000001ff007807 */ /* 0x000fe20001000000 */
[----:B0-----:R-:W-:Y:S08]  /*14fb0*/  @!P1 BRA `(.L_x_4333) ;  /* 0x0000003800d89947 */ /* 0x001ff00003800000 */
.L_x_4440:
[----:B------:R-:W-:Y:S02]  /*14fc0*/  SEL R18, R18, RZ, P2 ;  /* 0x000000ff12127207 */ /* 0x000fe40001000000 */
[----:B------:R-:W-:Y:S01]  /*14fd0*/  LOP3.LUT R0, R23, R0, RZ, 0x3c, !PT ;  /* 0x0000000017007212 */ /* 0x000fe200078e3cff */
[----:B------:R-:W-:Y:S06]  /*14fe0*/  @!P0 BRA `(.L_x_4334) ;  /* 0x0000000000048947 */ /* 0x000fec0003800000 */
[----:B------:R-:W-:Y:S01]  /*14ff0*/  BPT.TRAP 0x1 ;  /* 0x000000040000795c */ /* 0x000fe20000300000 */
.L_x_4334:
[----:B------:R-:W-:Y:S01]  /*15000*/  IMAD R5, R18, 0x8, R5 ;  /* 0x0000000812057824 */ /* 0x000fe200078e0205 */
[----:B------:R-:W-:-:S04]  /*15010*/  SHF.L.U32 R0, R0, 0x1f, RZ ;  /* 0x0000001f00007819 */ /* 0x000fc800000006ff */
[----:B------:R-:W1:Y:S02]  /*15020*/  SYNCS.PHASECHK.TRANS64.TRYWAIT P1, [R5+URZ+0x38840], R0 ;  /* 0x03884000050075a7 */ /* 0x000e64000802017f */
[----:B-1----:R-:W-:Y:S05]  /*15030*/  @!P1 BRA `(.L_x_4335) ;  /* 0x0000003800cc9947 */ /* 0x002fea0003800000 */
.L_x_4441:
[----:B------:R-:W-:Y:S05]  /*15040*/  @!P0 BRA `(.L_x_4336) ;  /* 0x0000000000048947 */ /* 0x000fea0003800000 */
[----:B------:R-:W-:Y:S01]  /*15050*/  BPT.TRAP 0x1 ;  /* 0x000000040000795c */ /* 0x000fe20000300000 */
.L_x_4336:
[----:B------:R-:W5:Y:S02]  /*15060*/  SYNCS.PHASECHK.TRANS64.TRYWAIT P1, [R3+URZ+0x38860], R2 ;  /* 0x03886002030075a7 */ /* 0x000f64000802017f */
[----:B-----5:R-:W-:Y:S05]  /*15070*/  @!P1 BRA `(.L_x_4337) ;  /* 0x0000003800d09947 */ /* 0x020fea0003800000 */
.L_x_4442:
[----:B------:R-:W-:Y:S05]  /*15080*/  @!P0 BRA `(.L_x_4338) ;  /* 0x0000000000048947 */ /* 0x000fea0003800000 */
[----:B------:R-:W-:Y:S01]  /*15090*/  BPT.TRAP 0x1 ;  /* 0x000000040000795c */ /* 0x000fe20000300000 */
.L_x_4338:
[----:B------:R0:W0:Y:S02]  /*150a0*/  SYNCS.PHASECHK.TRANS64.TRYWAIT P0, [R5+URZ+0x38860], R0 ;  /* 0x03886000050075a7 */ /* 0x000024000800017f */
[----:B0-----:R-:W-:Y:S05]  /*150b0*/  @!P0 NANOSLEEP.SYNCS 0x989680 ;  /* 0x009896800000895d */ /* 0x001fea0003900000 */
[----:B------:R-:W0:Y:S02]  /*150c0*/  @!P0 SYNCS.PHASECHK.TRANS64 P0, [R5+URZ+0x38860], R0 ;  /* 0x03886000050085a7 */ /* 0x000e24000800007f */
[----:B0-----:R-:W-:Y:S05]  /*150d0*/  @!P0 BRA `(.L_x_4338) ;  /* 0xfffffffc00f08947 */ /* 0x001fea000383ffff */
.L_x_4330:
[----:B------:R-:W-:Y:S05]  /*150e0*/  BSYNC B0 ;  /* 0x0000000000007941 */ /* 0x000fea0003800000 */
.L_x_4329:
[----:B------:R-:W-:Y:S05]  /*150f0*/  EXIT ;  /* 0x000000000000794d */ /* 0x000fea0003800000 */
.L_x_4211:
[----:B0-----:R-:W-:-:S04]  /*15100*/  IMAD.U32 R0, RZ, RZ, UR41 ;  /* 0x00000029ff007e24 */ /* 0x001fc8000f8e00ff */
[----:B------:R0:W1:Y:S03]  /*15110*/  SYNCS.PHASECHK.TRANS64.TRYWAIT P1, [R0+URZ+0x38800], R3 ;  /* 0x03880003000075a7 */ /* 0x000066000802017f */
[----:B-1----:R-:W-:Y:S05]  /*15120*/  @!P1 NANOSLEEP.SYNCS 0x989680 ;  /* 0x009896800000995d */ /* 0x002fea0003900000 */
[----:B------:R-:W1:Y:S02]  /*15130*/  @!P1 SYNCS.PHASECHK.TRANS64 P1, [R0+URZ+0x38800], R3 ;  /* 0x03880003000095a7 */ /* 0x000e64000802007f */
[----:B-1----:R-:W-:Y:S05]  /*15140*/  @!P1 BRA `(.L_x_4211) ;  /* 0xfffffffc00ec9947 */ /* 0x002fea000383ffff */
[----:B------:R-:W-:Y:S05]  /*15150*/  BRA `(.L_x_4339) ;  /* 0xfffffeec00047947 */ /* 0x000fea000383ffff */
.L_x_4215:
[----:B--2---:R2:W3:Y:S02]  /*15160*/  SYNCS.PHASECHK.TRANS64.TRYWAIT P1, [R5+URZ+0x38830], R4 ;  /* 0x03883004050075a7 */ /* 0x0044e4000802017f */
[----:B---3--:R-:W-:Y:S05]  /*15170*/  @!P1 NANOSLEEP.SYNCS 0x989680 ;  /* 0x009896800000995d */ /* 0x008fea0003900000 */
[----:B------:R-:W3:Y:S02]  /*15180*/  @!P1 SYNCS.PHASECHK.TRANS64 P1, [R5+URZ+0x38830], R4 ;  /* 0x03883004050095a7 */ /* 0x000ee4000802007f */
[----:B---3--:R-:W-:Y:S05]  /*15190*/  @!P1 BRA `(.L_x_4215) ;  /* 0xfffffffc00f09947 */ /* 0x008fea000383ffff */
[----:B------:R-:W-:Y:S05]  /*151a0*/  BRA `(.L_x_4214) ;  /* 0xfffffeec001c7947 */ /* 0x000fea000383ffff */
.L_x_4216:
[----:B0-----:R-:W-:-:S04]  /*151b0*/  IMAD.U32 R6, RZ, RZ, UR41 ;  /* 0x00000029ff067e24 */ /* 0x001fc8000f8e00ff */
[----:B------:R0:W3:Y:S03]  /*151c0*/  SYNCS.PHASECHK.TRANS64.TRYWAIT P1, [R6+URZ+0x38810], R3 ;  /* 0x03881003060075a7 */ /* 0x0000e6000802017f */
[----:B---3--:R-:W-:Y:S05]  /*151d0*/  @!P1 NANOSLEEP.SYNCS 0x989680 ;  /* 0x009896800000995d */ /* 0x008fea0003900000 */
[----:B------:R-:W3:Y:S02]  /*151e0*/  @!P1 SYNCS.PHASECHK.TRANS64 P1, [R6+URZ+0x38810], R3 ;  /* 0x03881003060095a7 */ /* 0x000ee4000802007f */
[----:B---3--:R-:W-:Y:S05]  /*151f0*/  @!P1 BRA `(.L_x_4216) ;  /* 0xfffffffc00ec9947 */ /* 0x008fea000383ffff */
[----:B------:R-:W-:Y:S05]  /*15200*/  BRA `(.L_x_4340) ;  /* 0xfffffeec00a47947 */ /* 0x000fea000383ffff */
.L_x_4220:
[----:B----4-:R4:W0:Y:S02]  /*15210*/  SYNCS.PHASECHK.TRANS64.TRYWAIT P1, [R5+URZ+0x38850], R4 ;  /* 0x03885004050075a7 */ /* 0x010824000802017f */
[----:B0-----:R-:W-:Y:S05]  /*15220*/  @!P1 NANOSLEEP.SYNCS 0x989680 ;  /* 0x009896800000995d */ /* 0x001fea0003900000 */
[----:B------:R-:W0:Y:S02]  /*15230*/  @!P1 SYNCS.PHASECHK.TRANS64 P1, [R5+URZ+0x38850], R4 ;  /* 0x03885004050095a7 */ /* 0x000e24000802007f */
[----:B0-----:R-:W-:Y:S05]  /*15240*/  @!P1 BRA `(.L_x_4220) ;  /* 0xfffffffc00f09947 */ /* 0x001fea000383ffff */
[----:B------:R-:W-:Y:S05]  /*15250*/  BRA `(.L_x_4219) ;  /* 0xfffffeec00b07947 */ /* 0x000fea000383ffff */
.L_x_4227:
[----:B-1----:R-:W-:-:S04]  /*15260*/  IMAD.U32 R7, RZ, RZ, UR5 ;  /* 0x00000005ff077e24 */ /* 0x002fc8000f8e00ff */
[----:B------:R1:W2:Y:S03]  /*15270*/  SYNCS.PHASECHK.TRANS64.TRYWAIT P2, [R7+URZ+0x38830], R6 ;  /* 0x03883006070075a7 */ /* 0x0002a6000804017f */
[----:B--2---:R-:W-:Y:S05]  /*15280*/  @!P2 NANOSLEEP.SYNCS 0x989680 ;  /* 0x009896800000a95d */ /* 0x004fea0003900000 */
[----:B------:R-:W2:Y:S02]  /*15290*/  @!P2 SYNCS.PHASECHK.TRANS64 P2, [R7+URZ+0x38830], R6 ;  /* 0x038830060700a5a7 */ /* 0x000ea4000804007f */
[----:B--2---:R-:W-:Y:S05]  /*152a0*/  @!P2 BRA `(.L_x_4227) ;  /* 0xfffffffc00eca947 */ /* 0x004fea000383ffff */
[----:B------:R-:W-:Y:S05]  /*152b0*/  BRA `(.L_x_4226) ;  /* 0xffffff14002c7947 */ /* 0x000fea000383ffff */
.L_x_4231:
[----:B-1----:R-:W-:-:S04]  /*152c0*/  IMAD.U32 R7, RZ, RZ, UR5 ;  /* 0x00000005ff077e24 */ /* 0x002fc8000f8e00ff */
[----:B------:R1:W3:Y:S03]  /*152d0*/  SYNCS.PHASECHK.TRANS64.TRYWAIT P2, [R7+URZ+0x38850], R6 ;  /* 0x03885006070075a7 */ /* 0x0002e6000804017f */
[----:B---3--:R-:W-:Y:S05]  /*152e0*/  @!P2 NANOSLEEP.SYNCS 0x989680 ;  /* 0x009896800000a95d */ /* 0x008fea0003900000 */
[----:B------:R-:W3:Y:S02]  /*152f0*/  @!P2 SYNCS.PHASECHK.TRANS64 P2, [R7+URZ+0x38850], R6 ;  /* 0x038850060700a5a7 */ /* 0x000ee4000804007f */
[----:B---3--:R-:W-:Y:S05]  /*15300*/  @!P2 BRA `(.L_x_4231) ;  /* 0xfffffffc00eca947 */ /* 0x008fea000383ffff */
[----:B------:R-:W-:Y:S05]  /*15310*/  BRA `(.L_x_4230) ;  /* 0xffffff14009c7947 */ /* 0x000fea000383ffff */
.L_x_4272:
        /* <DEDUP_REMOVED lines=11> */
.L_x_4342:
[----:B------:R-:W-:Y:S05]  /*153d0*/  BSYNC B0 ;  /* 0x0000000000007941 */ /* 0x000fea0003800000 */
.L_x_4341:
[----:B------:R-:W-:Y:S05]  /*153e0*/  BRA `(.L_x_4343) ;  /* 0xffffffb000347947 */ /* 0x000fea000383ffff */
.L_x_4275:
[----:B0-----:R0:W1:Y:S02]  /*153f0*/  SYNCS.PHASECHK.TRANS64.TRYWAIT P0, [R22+URZ+0x38840], R0 ;  /* 0x03884000160075a7 */ /* 0x001064000800017f */
[----:B-1----:R-:W-:Y:S05]  /*15400*/  @!P0 NANOSLEEP.SYNCS 0x989680 ;  /* 0x009896800000895d */ /* 0x002fea0003900000 */
[----:B------:R-:W1:Y:S02]  /*15410*/  @!P0 SYNCS.PHASECHK.TRANS64 P0, [R22+URZ+0x38840], R0 ;  /* 0x03884000160085a7 */ /* 0x000e64000800007f */
[----:B-1----:R-:W-:Y:S05]  /*15420*/  @!P0 BRA `(.L_x_4275) ;  /* 0xfffffffc00f08947 */ /* 0x002fea000383ffff */
[----:B------:R-:W-:Y:S05]  /*15430*/  BRA `(.L_x_4344) ;  /* 0xffffffb400307947 */ /* 0x000fea000383ffff */
.L_x_4276:
        /* <DEDUP_REMOVED lines=8> */
.L_x_4346:
[----:B------:R-:W-:Y:S05]  /*154c0*/  BSYNC B0 ;  /* 0x0000000000007941 */ /* 0x000fea0003800000 */
.L_x_4345:
        /* <DEDUP_REMOVED lines=9> */
.L_x_4347:
[----:B------:R-:W-:Y:S02]  /*15560*/  IMAD.MOV.U32 R13, RZ, RZ, R5 ;  /* 0x000000ffff0d7224 */ /* 0x000fe400078e0005 */
[----:B------:R-:W-:Y:S02]  /*15570*/  IMAD.MOV.U32 R12, RZ, RZ, 0x1 ;  /* 0x00000001ff0c7424 */ /* 0x000fe400078e00ff */
[----:B------:R-:W-:-:S07]  /*15580*/  IMAD.MOV.U32 R3, RZ, RZ, R14 ;  /* 0x000000ffff037224 */ /* 0x000fce00078e000e */
[----:B------:R-:W-:Y:S05]  /*15590*/  WARPSYNC.COLLECTIVE R15, `(.L_x_4348) ;  /* 0x000000000f087348 */ /* 0x000fea0003c00000 */
[----:B------:R0:W1:Y:S02]  /*155a0*/  SHFL.IDX P6, R14, R13, R12, R11 ;  /* 0x0000000c0d0e7389 */ /* 0x00006400000c000b */
[----:B01----:R-:W-:Y:S01]  /*155b0*/  ENDCOLLECTIVE ;  /* 0x000000000000791b */ /* 0x003fe20003800000 */
.L_x_4348:
        /* <DEDUP_REMOVED lines=15> */
.L_x_4349:
[----:B------:R-:W-:Y:S02]  /*156b0*/  @P0 IMAD R6, R4, 0x2, R17 ;  /* 0x0000000204060824 */ /* 0x000fe400078e0211 */
[----:B------:R-:W-:Y:S02]  /*156c0*/  IMAD.MOV.U32 R13, RZ, RZ, R5 ;  /* 0x000000ffff0d7224 */ /* 0x000fe400078e0005 */
[----:B------:R-:W-:Y:S02]  /*156d0*/  IMAD.MOV.U32 R12, RZ, RZ, 0x2 ;  /* 0x00000002ff0c7424 */ /* 0x000fe400078e00ff */
[----:B------:R-:W-:-:S07]  /*156e0*/  IMAD.MOV.U32 R3, RZ, RZ, R14 ;  /* 0x000000ffff037224 */ /* 0x000fce00078e000e */
[----:B------:R-:W-:Y:S05]  /*156f0*/  WARPSYNC.COLLECTIVE R15, `(.L_x_4350) ;  /* 0x000000000f087348 */ /* 0x000fea0003c00000 */
[----:B------:R0:W1:Y:S02]  /*15700*/  SHFL.IDX P6, R14, R13, R12, R11 ;  /* 0x0000000c0d0e7389 */ /* 0x00006400000c000b */
[----:B01----:R-:W-:Y:S01]  /*15710*/  ENDCOLLECTIVE ;  /* 0x000000000000791b */ /* 0x003fe20003800000 */
.L_x_4350:
        /* <DEDUP_REMOVED lines=15> */
.L_x_4351:
[----:B------:R-:W-:Y:S02]  /*15810*/  @P0 IMAD R6, R4, 0x2, R17 ;  /* 0x0000000204060824 */ /* 0x000fe400078e0211 */
[----:B------:R-:W-:Y:S02]  /*15820*/  IMAD.MOV.U32 R13, RZ, RZ, R5 ;  /* 0x000000ffff0d7224 */ /* 0x000fe400078e0005 */
[----:B------:R-:W-:Y:S02]  /*15830*/  IMAD.MOV.U32 R12, RZ, RZ, 0x3 ;  /* 0x00000003ff0c7424 */ /* 0x000fe400078e00ff */
[----:B------:R-:W-:-:S07]  /*15840*/  IMAD.MOV.U32 R3, RZ, RZ, R14 ;  /* 0x000000ffff037224 */ /* 0x000fce00078e000e */
[----:B------:R-:W-:Y:S05]  /*15850*/  WARPSYNC.COLLECTIVE R15, `(.L_x_4352) ;  /* 0x000000000f087348 */ /* 0x000fea0003c00000 */
[----:B------:R0:W1:Y:S02]  /*15860*/  SHFL.IDX P6, R14, R13, R12, R11 ;  /* 0x0000000c0d0e7389 */ /* 0x00006400000c000b */
[----:B01----:R-:W-:Y:S01]  /*15870*/  ENDCOLLECTIVE ;  /* 0x000000000000791b */ /* 0x003fe20003800000 */
.L_x_4352:
        /* <DEDUP_REMOVED lines=10> */
.L_x_4353:
[----:B------:R-:W-:Y:S01]  /*15920*/  @!PT LDS RZ, [RZ] ;  /* 0x00000000fffff984 */ /* 0x000fe20000000800 */
[----:B------:R-:W-:Y:S01]  /*15930*/  @!PT LDS RZ, [RZ] ;  /* 0x00000000fffff984 */ /* 0x000fe20000000800 */
[----:B------:R-:W-:Y:S01]  /*15940*/  @!PT LDS RZ, [RZ] ;  /* 0x00000000fffff984 */ /* 0x000fe20000000800 */
[----:B------:R0:W-:Y:S01]  /*15950*/  @P0 LDGSTS.E.BYPASS.LTC128B.128 [R6+0x23400], desc[UR44][R2.64], !P2 ;  /* 0x2340000002060fae */ /* 0x0001e2000d101d6c */
[----:B------:R-:W-:Y:S01]  /*15960*/  IMAD.MOV.U32 R0, RZ, RZ, R14 ;  /* 0x000000ffff007224 */ /* 0x000fe200078e000e */
[----:B------:R-:W-:Y:S06]  /*15970*/  BRA `(.L_x_4354) ;  /* 0xffffffb000e47947 */ /* 0x000fec000383ffff */
.L_x_4281:
[----:B------:R-:W-:Y:S01]  /*15980*/  IMAD.MOV.U32 R13, RZ, RZ, R2 ;  /* 0x000000ffff0d7224 */ /* 0x000fe200078e0002 */
[----:B------:R-:W-:Y:S01]  /*15990*/  LOP3.LUT R16, R16, 0xfffffeff, RZ, 0xc0, !PT ;  /* 0xfffffeff10107812 */ /* 0x000fe200078ec0ff */
        /* <DEDUP_REMOVED lines=8> */
.L_x_4355:
[C---:B------:R-:W-:Y:S01]  /*15a20*/  VIADD R6, R25.reuse, 0x10 ;  /* 0x0000001019067836 */ /* 0x040fe20000000000 */
[----:B------:R-:W-:Y:S01]  /*15a30*/  ISETP.GE.AND P2, PT, R25, R3, PT ;  /* 0x000000031900720c */ /* 0x000fe20003f46270 */
[----:B------:R-:W-:-:S12]  /*15a40*/  IMAD.MOV.U32 R13, RZ, RZ, R0 ;  /* 0x000000ffff0d7224 */ /* 0x000fd800078e0000 */
[----:B------:R-:W-:-:S04]  /*15a50*/  @P2 LOP3.LUT R16, R16, 0x100, RZ, 0xfc, !PT ;  /* 0x0000010010102812 */ /* 0x000fc800078efcff */
[----:B------:R-:W-:Y:S01]  /*15a60*/  LOP3.LUT R16, R16, 0xffffff7f, RZ, 0xc0, !PT ;  /* 0xffffff7f10107812 */ /* 0x000fe200078ec0ff */
[----:B------:R-:W-:-:S07]  /*15a70*/  IMAD.MOV.U32 R4, RZ, RZ, R14 ;  /* 0x000000ffff047224 */ /* 0x000fce00078e000e */
[----:B------:R-:W-:Y:S05]  /*15a80*/  WARPSYNC.COLLECTIVE R15, `(.L_x_4356) ;  /* 0x000000000f087348 */ /* 0x000fea0003c00000 */
[----:B------:R0:W1:Y:S02]  /*15a90*/  SHFL.IDX P6, R14, R13, R12, R11 ;  /* 0x0000000c0d0e7389 */ /* 0x00006400000c000b */
[----:B01----:R-:W-:Y:S01]  /*15aa0*/  ENDCOLLECTIVE ;  /* 0x000000000000791b */ /* 0x003fe20003800000 */
.L_x_4356:
[----:B------:R-:W-:Y:S02]  /*15ab0*/  IMAD.MOV.U32 R13, RZ, RZ, R2 ;  /* 0x000000ffff0d7224 */ /* 0x000fe400078e0002 */
[----:B------:R-:W-:Y:S02]  /*15ac0*/  IMAD.MOV.U32 R12, RZ, RZ, 0x1 ;  /* 0x00000001ff0c7424 */ /* 0x000fe400078e00ff */
[----:B------:R-:W-:-:S07]  /*15ad0*/  IMAD.MOV.U32 R5, RZ, RZ, R14 ;  /* 0x000000ffff057224 */ /* 0x000fce00078e000e */
[----:B------:R-:W-:Y:S05]  /*15ae0*/  WARPSYNC.COLLECTIVE R15, `(.L_x_4357) ;  /* 0x000000000f087348 */ /* 0x000fea0003c00000 */
[----:B------:R0:W1:Y:S02]  /*15af0*/  SHFL.IDX P6, R14, R13, R12, R11 ;  /* 0x0000000c0d0e7389 */ /* 0x00006400000c000b */
[----:B01----:R-:W-:Y:S01]  /*15b00*/  ENDCOLLECTIVE ;  /* 0x000000000000791b */ /* 0x003fe20003800000 */
.L_x_4357:
        /* <DEDUP_REMOVED lines=15> */
.L_x_4358:
[----:B------:R-:W-:-:S04]  /*15c00*/  @P2 LOP3.LUT R16, R16, 0x80, RZ, 0xfc, !PT ;  /* 0x0000008010102812 */ /* 0x000fc800078efcff */
[----:B------:R-:W-:Y:S01]  /*15c10*/  LOP3.LUT R16, R16, 0xffffffbf, RZ, 0xc0, !PT ;  /* 0xffffffbf10107812 */ /* 0x000fe200078ec0ff */
[----:B------:R-:W-:Y:S02]  /*15c20*/  IMAD.MOV.U32 R13, RZ, RZ, R2 ;  /* 0x000000ffff0d7224 */ /* 0x000fe400078e0002 */
[----:B------:R-:W-:Y:S02]  /*15c30*/  IMAD.MOV.U32 R12, RZ, RZ, 0x2 ;  /* 0x00000002ff0c7424 */ /* 0x000fe400078e00ff */
[----:B------:R-:W-:-:S07]  /*15c40*/  IMAD.MOV.U32 R5, RZ, RZ, R14 ;  /* 0x000000ffff057224 */ /* 0x000fce00078e000e */
[----:B------:R-:W-:Y:S05]  /*15c50*/  WARPSYNC.COLLECTIVE R15, `(.L_x_4359) ;  /* 0x000000000f087348 */ /* 0x000fea0003c00000 */
[----:B------:R0:W1:Y:S02]  /*15c60*/  SHFL.IDX P6, R14, R13, R12, R11 ;  /* 0x0000000c0d0e7389 */ /* 0x00006400000c000b */
[----:B01----:R-:W-:Y:S01]  /*15c70*/  ENDCOLLECTIVE ;  /* 0x000000000000791b */ /* 0x003fe20003800000 */
.L_x_4359:
        /* <DEDUP_REMOVED lines=16> */
.L_x_4360:
[----:B------:R-:W-:Y:S01]  /*15d80*/  @P2 LOP3.LUT R16, R16, 0x40, RZ, 0xfc, !PT ;  /* 0x0000004010102812 */ /* 0x000fe200078efcff */
[----:B------:R-:W-:Y:S02]  /*15d90*/  IMAD.MOV.U32 R13, RZ, RZ, R2 ;  /* 0x000000ffff0d7224 */ /* 0x000fe400078e0002 */
[----:B------:R-:W-:Y:S02]  /*15da0*/  IMAD.MOV.U32 R12, RZ, RZ, 0x3 ;  /* 0x00000003ff0c7424 */ /* 0x000fe400078e00ff */
[----:B------:R-:W-:-:S07]  /*15db0*/  IMAD.MOV.U32 R5, RZ, RZ, R14 ;  /* 0x000000ffff057224 */ /* 0x000fce00078e000e */
[----:B------:R-:W-:Y:S05]  /*15dc0*/  WARPSYNC.COLLECTIVE R15, `(.L_x_4361) ;  /* 0x000000000f087348 */ /* 0x000fea0003c00000 */
[----:B------:R0:W1:Y:S02]  /*15dd0*/  SHFL.IDX P6, R14, R13, R12, R11 ;  /* 0x0000000c0d0e7389 */ /* 0x00006400000c000b */
[----:B01----:R-:W-:Y:S01]  /*15de0*/  ENDCOLLECTIVE ;  /* 0x000000000000791b */ /* 0x003fe20003800000 */
.L_x_4361:
        /* <DEDUP_REMOVED lines=14> */
.L_x_4362:
[----:B------:R-:W-:Y:S01]  /*15ed0*/  IMAD.MOV.U32 R0, RZ, RZ, R14 ;  /* 0x000000ffff007224 */ /* 0x000fe200078e000e */
[----:B------:R-:W-:Y:S06]  /*15ee0*/  BRA `(.L_x_4363) ;  /* 0xffffffb400ec7947 */ /* 0x000fec000383ffff */
.L_x_4285:
[----:B------:R-:W-:Y:S01]  /*15ef0*/  LOP3.LUT R16, R16, 0xff7fffff, RZ, 0xc0, !PT ;  /* 0xff7fffff10107812 */ /* 0x000fe200078ec0ff */
[----:B------:R-:W-:Y:S01]  /*15f00*/  BSSY B0, `(.L_x_4364) ;  /* 0x000002e000007945 */ /* 0x000fe20003800000 */
[----:B------:R-:W-:Y:S02]  /*15f10*/  IMAD.MOV.U32 R13, RZ, RZ, R6 ;  /* 0x000000ffff0d7224 */ /* 0x000fe400078e0006 */
[----:B------:R-:W-:Y:S01]  /*15f20*/  @P2 LOP3.LUT R16, R16, 0x800000, RZ, 0xfc, !PT ;  /* 0x0080000010102812 */ /* 0x000fe200078efcff */
[----:B------:R-:W-:Y:S02]  /*15f30*/  IMAD.MOV.U32 R12, RZ, RZ, RZ ;  /* 0x000000ffff0c7224 */ /* 0x000fe400078e00ff */
[----:B------:R-:W-:Y:S01]  /*15f40*/  IMAD.MOV.U32 R11, RZ, RZ, 0x181f ;  /* 0x0000181fff0b7424 */ /* 0x000fe200078e00ff */
[----:B------:R-:W-:Y:S01]  /*15f50*/  LOP3.LUT R16, R16, 0xffbfffff, RZ, 0xc0, !PT ;  /* 0xffbfffff10107812 */ /* 0x000fe200078ec0ff */
[----:B------:R-:W-:-:S03]  /*15f60*/  IMAD.MOV.U32 R15, RZ, RZ, -0x1 ;  /* 0xffffffffff0f7424 */ /* 0x000fc600078e00ff */
[----:B------:R-:W-:-:S04]  /*15f70*/  @P1 LOP3.LUT R16, R16, 0x400000, RZ, 0xfc, !PT ;  /* 0x0040000010101812 */ /* 0x000fc800078efcff */
[C---:B------:R-:W-:Y:S02]  /*15f80*/  LOP3.LUT P1, RZ, R16.reuse, 0x100, RZ, 0xc0, !PT ;  /* 0x0000010010ff7812 */ /* 0x040fe4000782c0ff */
[C---:B------:R-:W-:Y:S02]  /*15f90*/  LOP3.LUT P0, RZ, R16.reuse, 0x80, RZ, 0xc0, !PT ;  /* 0x0000008010ff7812 */ /* 0x040fe4000780c0ff */
[C---:B------:R-:W-:Y:S02]  /*15fa0*/  LOP3.LUT P6, RZ, R16.reuse, 0x40, RZ, 0xc0, !PT ;  /* 0x0000004010ff7812 */ /* 0x040fe400078cc0ff */
[----:B------:R-:W-:-:S07]  /*15fb0*/  LOP3.LUT R16, R16, 0xffff7fff, RZ, 0xc0, !PT ;  /* 0xffff7fff10107812 */ /* 0x000fce00078ec0ff */
[----:B------:R-:W-:-:S04]  /*15fc0*/  @!P1 LOP3.LUT R7, R4, 0x40, RZ, 0xc0, !PT ;  /* 0x0000004004079812 */ /* 0x000fc800078ec0ff */
[----:B------:R-:W-:-:S04]  /*15fd0*/  @!P1 SHF.R.U32.HI R7, RZ, 0x2, R7 ;  /* 0x00000002ff079819 */ /* 0x000fc80000011607 */
[----:B------:R-:W-:Y:S02]  /*15fe0*/  @!P1 ISETP.NE.U32.AND P2, PT, R7, RZ, PT ;  /* 0x000000ff0700920c */ /* 0x000fe40003f45070 */
[----:B------:R-:W-:-:S04]  /*15ff0*/  @!P1 LOP3.LUT R7, R5, 0x80, RZ, 0xc0, !PT ;  /* 0x0000008005079812 */ /* 0x000fc800078ec0ff */
[----:B------:R-:W-:-:S04]  /*16000*/  @!P1 SHF.R.U32.HI R7, RZ, 0x3, R7 ;  /* 0x00000003ff079819 */ /* 0x000fc80000011607 */
[----:B------:R-:W-:Y:S02]  /*16010*/  @!P1 ISETP.NE.U32.AND P1, PT, R7, RZ, PT ;  /* 0x000000ff0700920c */ /* 0x000fe40003f25070 */
[----:B------:R-:W-:Y:S02]  /*16020*/  @!P0 LOP3.LUT R7, R4, 0x40, RZ, 0xc0, !PT ;  /* 0x0000004004078812 */ /* 0x000fe400078ec0ff */
[----:B------:R-:W-:Y:S02]  /*16030*/  @P2 LOP3.LUT R16, R16, 0x8000, RZ, 0xfc, !PT ;  /* 0x0000800010102812 */ /* 0x000fe400078efcff */
[----:B------:R-:W-:Y:S02]  /*16040*/  @!P0 SHF.R.U32.HI R7, RZ, 0x2, R7 ;  /* 0x00000002ff078819 */ /* 0x000fe40000011607 */
[C---:B------:R-:W-:Y:S02]  /*16050*/  LOP3.LUT P2, RZ, R16.reuse, 0x800000, RZ, 0xc0, !PT ;  /* 0x0080000010ff7812 */ /* 0x040fe4000784c0ff */
[----:B------:R-:W-:-:S04]  /*16060*/  LOP3.LUT R16, R16, 0xffffbfff, RZ, 0xc0, !PT ;  /* 0xffffbfff10107812 */ /* 0x000fc800078ec0ff */
[----:B------:R-:W-:Y:S02]  /*16070*/  @P1 LOP3.LUT R16, R16, 0x4000, RZ, 0xfc, !PT ;  /* 0x0000400010101812 */ /* 0x000fe400078efcff */
[----:B------:R-:W-:Y:S02]  /*16080*/  @!P0 ISETP.NE.U32.AND P1, PT, R7, RZ, PT ;  /* 0x000000ff0700820c */ /* 0x000fe40003f25070 */
[----:B------:R-:W-:Y:S02]  /*16090*/  @!P0 LOP3.LUT R7, R5, 0x80, RZ, 0xc0, !PT ;  /* 0x0000008005078812 */ /* 0x000fe400078ec0ff */
[----:B------:R-:W-:Y:S02]  /*160a0*/  LOP3.LUT R16, R16, 0xfffbffff, RZ, 0xc0, !PT ;  /* 0xfffbffff10107812 */ /* 0x000fe400078ec0ff */
        /* <DEDUP_REMOVED lines=11> */
[----:B------:R-:W-:-:S07]  /*16160*/  @!P6 SHF.R.U32.HI R7, RZ, 0x3, R7 ;  /* 0x00000003ff07e819 */ /* 0x000fce0000011607 */
[----:B------:R-:W-:Y:S02]  /*16170*/  @P0 LOP3.LUT R16, R16, 0x100000, RZ, 0xfc, !PT ;  /* 0x0010000010100812 */ /* 0x000fe400078efcff */
[----:B------:R-:W-:Y:S02]  /*16180*/  @!P6 ISETP.NE.U32.AND P0, PT, R7, RZ, PT ;  /* 0x000000ff0700e20c */ /* 0x000fe40003f05070 */
[----:B------:R-:W-:-:S11]  /*16190*/  LOP3.LUT R16, R16, 0xfff7ffff, RZ, 0xc0, !PT ;  /* 0xfff7ffff10107812 */ /* 0x000fd600078ec0ff */
[----:B------:R-:W-:-:S07]  /*161a0*/  @P0 LOP3.LUT R16, R16, 0x80000, RZ, 0xfc, !PT ;  /* 0x0008000010100812 */ /* 0x000fce00078efcff */
[----:B------:R-:W-:Y:S05]  /*161b0*/  WARPSYNC.COLLECTIVE R15, `(.L_x_4365) ;  /* 0x000000000f087348 */ /* 0x000fea0003c00000 */
[----:B------:R0:W1:Y:S02]  /*161c0*/  SHFL.IDX P6, R14, R13, R12, R11 ;  /* 0x0000000c0d0e7389 */ /* 0x00006400000c000b */
[----:B01----:R-:W-:Y:S01]  /*161d0*/  ENDCOLLECTIVE ;  /* 0x000000000000791b */ /* 0x003fe20003800000 */
.L_x_4365:
[----:B------:R-:W-:Y:S05]  /*161e0*/  BSYNC B0 ;  /* 0x0000000000007941 */ /* 0x000fea0003800000 */
.L_x_4364:
[----:B------:R-:W-:Y:S01]  /*161f0*/  IMAD.MOV.U32 R13, RZ, RZ, R0 ;  /* 0x000000ffff0d7224 */ /* 0x000fe200078e0000 */
[----:B------:R-:W-:Y:S01]  /*16200*/  LOP3.LUT R16, R16, 0xbfffffff, RZ, 0xc0, !PT ;  /* 0xbfffffff10107812 */ /* 0x000fe200078ec0ff */
[----:B------:R-:W-:Y:S02]  /*16210*/  IMAD.MOV.U32 R12, RZ, RZ, RZ ;  /* 0x000000ffff0c7224 */ /* 0x000fe400078e00ff */
[----:B------:R-:W-:Y:S01]  /*16220*/  IMAD.MOV.U32 R11, RZ, RZ, 0x181f ;  /* 0x0000181fff0b7424 */ /* 0x000fe200078e00ff */
[----:B------:R-:W-:Y:S01]  /*16230*/  @P2 LOP3.LUT R16, R16, 0x40000000, RZ, 0xfc, !PT ;  /* 0x4000000010102812 */ /* 0x000fe200078efcff */
[----:B------:R-:W-:Y:S02]  /*16240*/  IMAD.MOV.U32 R15, RZ, RZ, -0x1 ;  /* 0xffffffffff0f7424 */ /* 0x000fe400078e00ff */
[----:B------:R-:W-:Y:S01]  /*16250*/  IMAD.MOV.U32 R2, RZ, RZ, R14 ;  /* 0x000000ffff027224 */ /* 0x000fe200078e000e */
[----:B------:R-:W-:-:S13]  /*16260*/  LOP3.LUT P2, RZ, R16, 0x100, RZ, 0xc0, !PT ;  /* 0x0000010010ff7812 */ /* 0x000fda000784c0ff */
[----:B------:R-:W-:Y:S05]  /*16270*/  WARPSYNC.COLLECTIVE R15, `(.L_x_4366) ;  /* 0x000000000f087348 */ /* 0x000fea0003c00000 */
[----:B------:R0:W1:Y:S02]  /*16280*/  SHFL.IDX P6, R14, R13, R12, R11 ;  /* 0x0000000c0d0e7389 */ /* 0x00006400000c000b */
[----:B01----:R-:W-:Y:S01]  /*16290*/  ENDCOLLECTIVE ;  /* 0x000000000000791b */ /* 0x003fe20003800000 */
.L_x_4366:
[----:B------:R-:W-:-:S04]  /*162a0*/  LOP3.LUT R16, R16, 0xdfffffff, RZ, 0xc0, !PT ;  /* 0xdfffffff10107812 */ /* 0x000fc800078ec0ff */
[----:B------:R-:W-:-:S04]  /*162b0*/  @P1 LOP3.LUT R16, R16, 0x20000000, RZ, 0xfc, !PT ;  /* 0x2000000010101812 */ /* 0x000fc800078efcff */
[C---:B------:R-:W-:Y:S01]  /*162c0*/  LOP3.LUT P1, RZ, R16.reuse, 0x800, RZ, 0xc0, !PT ;  /* 0x0000080010ff7812 */ /* 0x040fe2000782c0ff */
[----:B------:R-:W-:Y:S02]  /*162d0*/  IMAD.MOV.U32 R13, RZ, RZ, R6 ;  /* 0x000000ffff0d7224 */ /* 0x000fe400078e0006 */
[----:B------:R-:W-:Y:S01]  /*162e0*/  IMAD.MOV.U32 R12, RZ, RZ, 0x1 ;  /* 0x00000001ff0c7424 */ /* 0x000fe200078e00ff */
[C---:B------:R-:W-:Y:S01]  /*162f0*/  LOP3.LUT P6, RZ, R16.reuse, 0x4000, RZ, 0xc0, !PT ;  /* 0x0000400010ff7812 */ /* 0x040fe200078cc0ff */
[----:B------:R-:W-:Y:S01]  /*16300*/  IMAD.MOV.U32 R3, RZ, RZ, R14 ;  /* 0x000000ffff037224 */ /* 0x000fe200078e000e */
[----:B------:R-:W-:-:S04]  /*16310*/  LOP3.LUT R16, R16, 0xefffffff, RZ, 0xc0, !PT ;  /* 0xefffffff10107812 */ /* 0x000fc800078ec0ff */
[----:B------:R-:W-:-:S05]  /*16320*/  @!P2 LEA R3, P0, R8, R3, 0x1 ;  /* 0x000000030803a211 */ /* 0x000fca00078008ff */
[----:B------:R-:W-:Y:S02]  /*16330*/  @!P2 IMAD.X R2, RZ, RZ, R2, P0 ;  /* 0x000000ffff02a224 */ /* 0x000fe400000e0602 */
[----:B------:R-:W-:-:S04]  /*16340*/  @P6 LOP3.LUT R16, R16, 0x10000000, RZ, 0xfc, !PT ;  /* 0x1000000010106812 */ /* 0x000fc800078efcff */
[C---:B------:R-:W-:Y:S02]  /*16350*/  LOP3.LUT P0, RZ, R16.reuse, 0x100, RZ, 0xc0, !PT ;  /* 0x0000010010ff7812 */ /* 0x040fe4000780c0ff */
[C---:B------:R-:W-:Y:S02]  /*16360*/  LOP3.LUT P6, RZ, R16.reuse, 0x8000, RZ, 0xc0, !PT ;  /* 0x0000800010ff7812 */ /* 0x040fe400078cc0ff */
[----:B------:R-:W-:-:S09]  /*16370*/  LOP3.LUT P2, RZ, R16, 0x40000000, RZ, 0xc0, !PT ;  /* 0x4000000010ff7812 */ /* 0x000fd2000784c0ff */
[----:B------:R-:W-:-:S04]  /*16380*/  @!P0 LOP3.LUT R3, R3, R2, RZ, 0x3c, !PT ;  /* 0x0000000203038212 */ /* 0x000fc800078e3cff */
[----:B------:R-:W-:-:S04]  /*16390*/  @!P0 LOP3.LUT R2, R3, R2, RZ, 0x3c, !PT ;  /* 0x0000000203028212 */ /* 0x000fc800078e3cff */
[----:B------:R-:W-:-:S05]  /*163a0*/  @!P0 LOP3.LUT R3, R3, R2, RZ, 0x3c, !PT ;  /* 0x0000000203038212 */ /* 0x000fca00078e3cff */
[----:B------:R-:W-:Y:S01]  /*163b0*/  @!PT LDS RZ, [RZ] ;  /* 0x00000000fffff984 */ /* 0x000fe20000000800 */
[----:B------:R-:W-:Y:S01]  /*163c0*/  @!PT LDS RZ, [RZ] ;  /* 0x00000000fffff984 */ /* 0x000fe20000000800 */
[----:B------:R-:W-:Y:S01]  /*163d0*/  @!PT LDS RZ, [RZ] ;  /* 0x00000000fffff984 */ /* 0x000fe20000000800 */
[----:B------:R0:W-:Y:S01]  /*163e0*/  @!P0 LDGSTS.E.BYPASS.LTC128B.128 [R19+0x26400], desc[UR44][R2.64], !P1 ;  /* 0x2640000002138fae */ /* 0x0001e2000c901d6c */
[C---:B------:R-:W-:Y:S02]  /*163f0*/  LOP3.LUT P1, RZ, R16.reuse, 0x20000000, RZ, 0xc0, !PT ;  /* 0x2000000010ff7812 */ /* 0x040fe4000782c0ff */
[----:B------:R-:W-:Y:S01]  /*16400*/  LOP3.LUT R16, R16, 0xfbffffff, RZ, 0xc0, !PT ;  /* 0xfbffffff10107812 */ /* 0x000fe200078ec0ff */
[----:B------:R0:W-:Y:S03]  /*16410*/  @!P0 LDGSTS.E.BYPASS.LTC128B.128 [R19+0x28400], desc[UR44][R2.64+0x80], !P5 ;  /* 0x2840008002138fae */ /* 0x0001e6000e901d6c */
[----:B------:R-:W-:Y:S01]  /*16420*/  @P5 LOP3.LUT R16, R16, 0x4000000, RZ, 0xfc, !PT ;  /* 0x0400000010105812 */ /* 0x000fe200078efcff */
[----:B------:R0:W-:Y:S03]  /*16430*/  @!P0 LDGSTS.E.BYPASS.LTC128B.128 [R19+0x2a400], desc[UR44][R2.64+0x100], !P4 ;  /* 0x2a40010002138fae */ /* 0x0001e6000e101d6c */
[C---:B------:R-:W-:Y:S01]  /*16440*/  LOP3.LUT P5, RZ, R16.reuse, 0x800, RZ, 0xc0, !PT ;  /* 0x0000080010ff7812 */ /* 0x040fe200078ac0ff */
[----:B------:R0:W-:Y:S01]  /*16450*/  @!P0 LDGSTS.E.BYPASS.LTC128B.128 [R19+0x2c400], desc[UR44][R2.64+0x180], !P3 ;  /* 0x2c40018002138fae */ /* 0x0001e2000d901d6c */
[----:B------:R-:W-:-:S03]  /*16460*/  LOP3.LUT R16, R16, 0xf7ffffff, RZ, 0xc0, !PT ;  /* 0xf7ffffff10107812 */ /* 0x000fc600078ec0ff */
[----:B------:R0:W-:Y:S04]  /*16470*/  @!P0 LDGSTS.E.BYPASS.LTC128B.128 [R19+0x2e400], desc[UR44][R2.64+0x200], !P2 ;  /* 0x2e40020002138fae */ /* 0x0001e8000d101d6c */
[----:B------:R0:W-:Y:S04]  /*16480*/  @!P0 LDGSTS.E.BYPASS.LTC128B.128 [R19+0x30400], desc[UR44][R2.64+0x280], !P1 ;  /* 0x3040028002138fae */ /* 0x0001e8000c901d6c */
[----:B------:R-:W-:Y:S01]  /*16490*/  @P5 LOP3.LUT R16, R16, 0x8000000, RZ, 0xfc, !PT ;  /* 0x0800000010105812 */ /* 0x000fe200078efcff */
[----:B------:R0:W-:Y:S03]  /*164a0*/  @!P0 LDGSTS.E.BYPASS.LTC128B.128 [R19+0x32400], desc[UR44][R2.64+0x300], P6 ;  /* 0x3240030002138fae */ /* 0x0001e6000b101d6c */
[----:B------:R-:W-:-:S02]  /*164b0*/  LOP3.LUT P6, RZ, R16, 0x10000000, RZ, 0xc0, !PT ;  /* 0x1000000010ff7812 */ /* 0x000fc400078cc0ff */
[----:B------:R-:W-:-:S11]  /*164c0*/  LOP3.LUT P5, RZ, R16, 0x80, RZ, 0xc0, !PT ;  /* 0x0000008010ff7812 */ /* 0x000fd600078ac0ff */
[----:B------:R0:W-:Y:S02]  /*164d0*/  @!P0 LDGSTS.E.BYPASS.LTC128B.128 [R19+0x34400], desc[UR44][R2.64+0x380], P6 ;  /* 0x3440038002138fae */ /* 0x0001e4000b101d6c */
[----:B0-----:R-:W-:Y:S05]  /*164e0*/  WARPSYNC.COLLECTIVE R15, `(.L_x_4367) ;  /* 0x000000000f087348 */ /* 0x001fea0003c00000 */
[----:B------:R1:W2:Y:S02]  /*164f0*/  SHFL.IDX P6, R14, R13, R12, R11 ;  /* 0x0000000c0d0e7389 */ /* 0x0002a400000c000b */
[----:B012---:R-:W-:Y:S01]  /*16500*/  ENDCOLLECTIVE ;  /* 0x000000000000791b */ /* 0x007fe20003800000 */
.L_x_4367:
[----:B------:R-:W-:Y:S02]  /*16510*/  IMAD.MOV.U32 R13, RZ, RZ, R0 ;  /* 0x000000ffff0d7224 */ /* 0x000fe400078e0000 */
[----:B------:R-:W-:-:S07]  /*16520*/  IMAD.MOV.U32 R7, RZ, RZ, R14 ;  /* 0x000000ffff077224 */ /* 0x000fce00078e000e */
[----:B------:R-:W-:Y:S05]  /*16530*/  WARPSYNC.COLLECTIVE R15, `(.L_x_4368) ;  /* 0x000000000f087348 */ /* 0x000fea0003c00000 */
[----:B------:R0:W1:Y:S02]  /*16540*/  SHFL.IDX P6, R14, R13, R12, R11 ;  /* 0x0000000c0d0e7389 */ /* 0x00006400000c000b */
[----:B01----:R-:W-:Y:S01]  /*16550*/  ENDCOLLECTIVE ;  /* 0x000000000000791b */ /* 0x003fe20003800000 */
.L_x_4368:
        /* <DEDUP_REMOVED lines=10> */
[----:B------:R-:W-:-:S11]  /*16600*/  LOP3.LUT P6, RZ, R16, 0x40000, RZ, 0xc0, !PT ;  /* 0x0004000010ff7812 */ /* 0x000fd600078cc0ff */
[----:B------:R-:W-:Y:S01]  /*16610*/  @!PT LDS RZ, [RZ] ;  /* 0x00000000fffff984 */ /* 0x000fe20000000800 */
[----:B------:R-:W-:Y:S01]  /*16620*/  @!PT LDS RZ, [RZ] ;  /* 0x00000000fffff984 */ /* 0x000fe20000000800 */
[----:B------:R-:W-:Y:S01]  /*16630*/  @!PT LDS RZ, [RZ] ;  /* 0x00000000fffff984 */ /* 0x000fe20000000800 */
[----:B------:R0:W-:Y:S01]  /*16640*/  @!P0 LDGSTS.E.BYPASS.LTC128B.128 [R19+0x26c00], desc[UR44][R2.64], !P5 ;  /* 0x26c0000002138fae */ /* 0x0001e2000e901d6c */
[C---:B------:R-:W-:Y:S02]  /*16650*/  LOP3.LUT P5, RZ, R16.reuse, 0x4000000, RZ, 0xc0, !PT ;  /* 0x0400000010ff7812 */ /* 0x040fe400078ac0ff */
[----:B------:R-:W-:-:S11]  /*16660*/  LOP3.LUT R16, R16, 0xff7fffff, RZ, 0xc0, !PT ;  /* 0xff7fffff10107812 */ /* 0x000fd600078ec0ff */
        /* <DEDUP_REMOVED lines=8> */
[----:B------:R0:W-:Y:S03]  /*166f0*/  @!P0 LDGSTS.E.BYPASS.LTC128B.128 [R19+0x30c00], desc[UR44][R2.64+0x280], !P1 ;  /* 0x30c0028002138fae */ /* 0x0001e6000c901d6c */
[C---:B------:R-:W-:Y:S01]  /*16700*/  LOP3.LUT P5, RZ, R16.reuse, 0x40, RZ, 0xc0, !PT ;  /* 0x0000004010ff7812 */ /* 0x040fe200078ac0ff */
[----:B------:R0:W-:Y:S01]  /*16710*/  @!P0 LDGSTS.E.BYPASS.LTC128B.128 [R19+0x32c00], desc[UR44][R2.64+0x300], P6 ;  /* 0x32c0030002138fae */ /* 0x0001e2000b101d6c */
[----:B------:R-:W-:-:S13]  /*16720*/  LOP3.LUT P6, RZ, R16, 0x2000000, RZ, 0xc0, !PT ;  /* 0x0200000010ff7812 */ /* 0x000fda00078cc0ff */
[----:B------:R0:W-:Y:S02]  /*16730*/  @!P0 LDGSTS.E.BYPASS.LTC128B.128 [R19+0x34c00], desc[UR44][R2.64+0x380], P6 ;  /* 0x34c0038002138fae */ /* 0x0001e4000b101d6c */
[----:B0-----:R-:W-:Y:S05]  /*16740*/  WARPSYNC.COLLECTIVE R15, `(.L_x_4369) ;  /* 0x000000000f087348 */ /* 0x001fea0003c00000 */
[----:B------:R1:W2:Y:S02]  /*16750*/  SHFL.IDX P6, R14, R13, R12, R11 ;  /* 0x0000000c0d0e7389 */ /* 0x0002a400000c000b */
[----:B012---:R-:W-:Y:S01]  /*16760*/  ENDCOLLECTIVE ;  /* 0x000000000000791b */ /* 0x007fe20003800000 */
.L_x_4369:
[----:B------:R-:W-:Y:S02]  /*16770*/  IMAD.MOV.U32 R13, RZ, RZ, R0 ;  /* 0x000000ffff0d7224 */ /* 0x000fe400078e0000 */
[----:B------:R-:W-:-:S07]  /*16780*/  IMAD.MOV.U32 R7, RZ, RZ, R14 ;  /* 0x000000ffff077224 */ /* 0x000fce00078e000e */
[----:B------:R-:W-:Y:S05]  /*16790*/  WARPSYNC.COLLECTIVE R15, `(.L_x_4370) ;  /* 0x000000000f087348 */ /* 0x000fea0003c00000 */
[----:B------:R0:W1:Y:S02]  /*167a0*/  SHFL.IDX P6, R14, R13, R12, R11 ;  /* 0x0000000c0d0e7389 */ /* 0x00006400000c000b */
[----:B01----:R-:W-:Y:S01]  /*167b0*/  ENDCOLLECTIVE ;  /* 0x000000000000791b */ /* 0x003fe20003800000 */
.L_x_4370:
        /* <DEDUP_REMOVED lines=15> */
[----:B------:R-:W-:-:S13]  /*168b0*/  LOP3.LUT P5, RZ, R16, 0x800000, RZ, 0xc0, !PT ;  /* 0x0080000010ff7812 */ /* 0x000fda00078ac0ff */
[----:B------:R0:W-:Y:S04]  /*168c0*/  @!P0 LDGSTS.E.BYPASS.LTC128B.128 [R19+0x29400], desc[UR44][R2.64+0x80], !P5 ;  /* 0x2940008002138fae */ /* 0x0001e8000e901d6c */
[----:B------:R0:W-:Y:S04]  /*168d0*/  @!P0 LDGSTS.E.BYPASS.LTC128B.128 [R19+0x2b400], desc[UR44][R2.64+0x100], !P4 ;  /* 0x2b40010002138fae */ /* 0x0001e8000e101d6c */
[----:B------:R0:W-:Y:S04]  /*168e0*/  @!P0 LDGSTS.E.BYPASS.LTC128B.128 [R19+0x2d400], desc[UR44][R2.64+0x180], !P3 ;  /* 0x2d40018002138fae */ /* 0x0001e8000d901d6c */
[----:B------:R0:W-:Y:S04]  /*168f0*/  @!P0 LDGSTS.E.BYPASS.LTC128B.128 [R19+0x2f400], desc[UR44][R2.64+0x200], !P2 ;  /* 0x2f40020002138fae */ /* 0x0001e8000d101d6c */
[----:B------:R0:W-:Y:S04]  /*16900*/  @!P0 LDGSTS.E.BYPASS.LTC128B.128 [R19+0x31400], desc[UR44][R2.64+0x280], !P1 ;  /* 0x3140028002138fae */ /* 0x0001e8000c901d6c */
[----:B------:R0:W-:Y:S01]  /*16910*/  @!P0 LDGSTS.E.BYPASS.LTC128B.128 [R19+0x33400], desc[UR44][R2.64+0x300], P6 ;  /* 0x3340030002138fae */ /* 0x0001e2000b101d6c */
[----:B------:R-:W-:-:S13]  /*16920*/  LOP3.LUT P6, RZ, R16, 0x400000, RZ, 0xc0, !PT ;  /* 0x0040000010ff7812 */ /* 0x000fda00078cc0ff */
[----:B------:R0:W-:Y:S02]  /*16930*/  @!P0 LDGSTS.E.BYPASS.LTC128B.128 [R19+0x35400], desc[UR44][R2.64+0x380], P6 ;  /* 0x3540038002138fae */ /* 0x0001e4000b101d6c */
[----:B0-----:R-:W-:Y:S05]  /*16940*/  WARPSYNC.COLLECTIVE R15, `(.L_x_4371) ;  /* 0x000000000f087348 */ /* 0x001fea0003c00000 */
[----:B------:R1:W2:Y:S02]  /*16950*/  SHFL.IDX P6, R14, R13, R12, R11 ;  /* 0x0000000c0d0e7389 */ /* 0x0002a400000c000b */
[----:B012---:R-:W-:Y:S01]  /*16960*/  ENDCOLLECTIVE ;  /* 0x000000000000791b */ /* 0x007fe20003800000 */
.L_x_4371:
[----:B------:R-:W-:Y:S02]  /*16970*/  IMAD.MOV.U32 R13, RZ, RZ, R0 ;  /* 0x000000ffff0d7224 */ /* 0x000fe400078e0000 */
[----:B------:R-:W-:-:S07]  /*16980*/  IMAD.MOV.U32 R6, RZ, RZ, R14 ;  /* 0x000000ffff067224 */ /* 0x000fce00078e000e */
[----:B------:R-:W-:Y:S05]  /*16990*/  WARPSYNC.COLLECTIVE R15, `(.L_x_4372) ;  /* 0x000000000f087348 */ /* 0x000fea0003c00000 */
[----:B------:R0:W1:Y:S02]  /*169a0*/  SHFL.IDX P6, R14, R13, R12, R11 ;  /* 0x0000000c0d0e7389 */ /* 0x00006400000c000b */
[----:B01----:R-:W-:Y:S01]  /*169b0*/  ENDCOLLECTIVE ;  /* 0x000000000000791b */ /* 0x003fe20003800000 */
.L_x_4372:
[----:B------:R-:W-:Y:S01]  /*169c0*/  IMAD.MOV.U32 R0, RZ, RZ, R14 ;  /* 0x000000ffff007224 */ /* 0x000fe200078e000e */
[----:B------:R-:W-:Y:S06]  /*169d0*/  BRA `(.L_x_4373) ;  /* 0xffffffb800607947 */ /* 0x000fec000383ffff */
.L_x_4290:
[----:B0-----:R0:W1:Y:S02]  /*169e0*/  SYNCS.PHASECHK.TRANS64.TRYWAIT P0, [R17+URZ+0x38820], R0 ;  /* 0x03882000110075a7 */ /* 0x001064000800017f */
[----:B-1----:R-:W-:Y:S05]  /*169f0*/  @!P0 NANOSLEEP.SYNCS 0x989680 ;  /* 0x009896800000895d */ /* 0x002fea0003900000 */
[----:B------:R-:W1:Y:S02]  /*16a00*/  @!P0 SYNCS.PHASECHK.TRANS64 P0, [R17+URZ+0x38820], R0 ;  /* 0x03882000110085a7 */ /* 0x000e64000800007f */
[----:B-1----:R-:W-:Y:S05]  /*16a10*/  @!P0 BRA `(.L_x_4290) ;  /* 0xfffffffc00f08947 */ /* 0x002fea000383ffff */
[----:B------:R-:W-:Y:S05]  /*16a20*/  BRA `(.L_x_4374) ;  /* 0xffffffb800fc7947 */ /* 0x000fea000383ffff */
.L_x_4293:
[----:B0-----:R0:W1:Y:S02]  /*16a30*/  SYNCS.PHASECHK.TRANS64.TRYWAIT P0, [R22+URZ+0x38860], R0 ;  /* 0x03886000160075a7 */ /* 0x001064000800017f */
[----:B-1----:R-:W-:Y:S05]  /*16a40*/  @!P0 NANOSLEEP.SYNCS 0x989680 ;  /* 0x009896800000895d */ /* 0x002fea0003900000 */
[----:B------:R-:W1:Y:S02]  /*16a50*/  @!P0 SYNCS.PHASECHK.TRANS64 P0, [R22+URZ+0x38860], R0 ;  /* 0x03886000160085a7 */ /* 0x000e64000800007f */
[----:B-1----:R-:W-:Y:S05]  /*16a60*/  @!P0 BRA `(.L_x_4293) ;  /* 0xfffffffc00f08947 */ /* 0x002fea000383ffff */
[----:B------:R-:W-:Y:S05]  /*16a70*/  BRA `(.L_x_4375) ;  /* 0xffffffbc000c7947 */ /* 0x000fea000383ffff */
.L_x_4294:
        /* <DEDUP_REMOVED lines=8> */
.L_x_4377:
[----:B------:R-:W-:Y:S05]  /*16b00*/  BSYNC B0 ;  /* 0x0000000000007941 */ /* 0x000fea0003800000 */
.L_x_4376:
[----:B------:R-:W0:Y:S01]  /*16b10*/  S2R R7, SR_TID.X ;  /* 0x0000000000077919 */ /* 0x000e220000002100 */
[----:B------:R-:W-:Y:S01]  /*16b20*/  IMAD.MOV.U32 R13, RZ, RZ, R4 ;  /* 0x000000ffff0d7224 */ /* 0x000fe200078e0004 */
[C---:B------:R-:W-:Y:S01]  /*16b30*/  LOP3.LUT P5, RZ, R30.reuse, 0x2, RZ, 0xc0, !PT ;  /* 0x000000021eff7812 */ /* 0x040fe200078ac0ff */
[----:B------:R-:W-:Y:S01]  /*16b40*/  IMAD.MOV.U32 R12, RZ, RZ, RZ ;  /* 0x000000ffff0c7224 */ /* 0x000fe200078e00ff */
[C---:B------:R-:W-:Y:S01]  /*16b50*/  LOP3.LUT P4, RZ, R30.reuse, 0x4, RZ, 0xc0, !PT ;  /* 0x000000041eff7812 */ /* 0x040fe2000788c0ff */
[----:B------:R-:W-:Y:S01]  /*16b60*/  IMAD.MOV.U32 R11, RZ, RZ, 0x181f ;  /* 0x0000181fff0b7424 */ /* 0x000fe200078e00ff */
[C---:B------:R-:W-:Y:S01]  /*16b70*/  LOP3.LUT P3, RZ, R30.reuse, 0x8, RZ, 0xc0, !PT ;  /* 0x000000081eff7812 */ /* 0x040fe2000786c0ff */
[----:B------:R-:W-:Y:S01]  /*16b80*/  IMAD.MOV.U32 R15, RZ, RZ, -0x1 ;  /* 0xffffffffff0f7424 */ /* 0x000fe200078e00ff */
[----:B------:R-:W-:Y:S01]  /*16b90*/  LOP3.LUT P2, RZ, R30, 0x10, RZ, 0xc0, !PT ;  /* 0x000000101eff7812 */ /* 0x000fe2000784c0ff */
[----:B------:R-:W-:Y:S01]  /*16ba0*/  IMAD.MOV.U32 R3, RZ, RZ, R14 ;  /* 0x000000ffff037224 */ /* 0x000fe200078e000e */
[----:B------:R-:W-:Y:S01]  /*16bb0*/  LOP3.LUT R16, R16, 0xffffffbf, RZ, 0xc0, !PT ;  /* 0xffffffbf10107812 */ /* 0x000fe200078ec0ff */
[----:B------:R-:W-:-:S10]  /*16bc0*/  IMAD R5, R5, 0x2, R17 ;  /* 0x0000000205057824 */ /* 0x000fd400078e0211 */
[----:B0-----:R-:W-:Y:S05]  /*16bd0*/  WARPSYNC.COLLECTIVE R15, `(.L_x_4378) ;  /* 0x000000000f087348 */ /* 0x001fea0003c00000 */
[----:B------:R1:W2:Y:S02]  /*16be0*/  SHFL.IDX P6, R14, R13, R12, R11 ;  /* 0x0000000c0d0e7389 */ /* 0x0002a400000c000b */
[----:B012---:R-:W-:Y:S01]  /*16bf0*/  ENDCOLLECTIVE ;  /* 0x000000000000791b */ /* 0x007fe20003800000 */
.L_x_4378:
        /* <DEDUP_REMOVED lines=8> */
[----:B------:R-:W-:Y:S02]  /*16c80*/  ISETP.NE.U32.AND P1, PT, R7, 0x1, PT ;  /* 0x000000010700780c */ /* 0x000fe40003f25070 */
[----:B------:R-:W-:Y:S01]  /*16c90*/  PRMT R7, R30, 0x8880, RZ ;  /* 0x000088801e077816 */ /* 0x000fe200000000ff */
        /* <DEDUP_REMOVED lines=8> */
[----:B------:R-:W-:Y:S02]  /*16d20*/  ISETP.LT.OR P0, PT, R29, 0x1, !P5 ;  /* 0x000000011d00780c */ /* 0x000fe40006f01670 */
[----:B------:R-:W-:-:S11]  /*16d30*/  LOP3.LUT R16, R16, 0xffffff7f, RZ, 0xc0, !PT ;  /* 0xffffff7f10107812 */ /* 0x000fd600078ec0ff */
        /* <DEDUP_REMOVED lines=12> */
[----:B------:R-:W-:-:S13]  /*16e00*/  ISETP.GT.AND P6, PT, R7, -0x1, PT ;  /* 0xffffffff0700780c */ /* 0x000fda0003fc4270 */
[----:B------:R-:W-:Y:S02]  /*16e10*/  @P6 LOP3.LUT R16, R16, 0x80, RZ, 0xfc, !PT ;  /* 0x0000008010106812 */ /* 0x000fe400078efcff */
[----:B------:R-:W-:-:S13]  /*16e20*/  ISETP.LT.OR P6, PT, R29, 0x1, P6 ;  /* 0x000000011d00780c */ /* 0x000fda00037c1670 */
[----:B------:R0:W-:Y:S02]  /*16e30*/  LDGSTS.E.BYPASS.LTC128B.128 [R5+0xe400], desc[UR44][R2.64+0x380], !P6 ;  /* 0x0e40038002057fae */ /* 0x0001e4000f101d6c */
[----:B0-----:R-:W-:Y:S05]  /*16e40*/  WARPSYNC.COLLECTIVE R15, `(.L_x_4379) ;  /* 0x000000000f087348 */ /* 0x001fea0003c00000 */
[----:B------:R1:W2:Y:S02]  /*16e50*/  SHFL.IDX P6, R14, R13, R12, R11 ;  /* 0x0000000c0d0e7389 */ /* 0x0002a400000c000b */
[----:B012---:R-:W-:Y:S01]  /*16e60*/  ENDCOLLECTIVE ;  /* 0x000000000000791b */ /* 0x007fe20003800000 */
.L_x_4379:
[----:B------:R-:W-:Y:S02]  /*16e70*/  IMAD.MOV.U32 R13, RZ, RZ, R4 ;  /* 0x000000ffff0d7224 */ /* 0x000fe400078e0004 */
[----:B------:R-:W-:-:S07]  /*16e80*/  IMAD.MOV.U32 R3, RZ, RZ, R14 ;  /* 0x000000ffff037224 */ /* 0x000fce00078e000e */
[----:B------:R-:W-:Y:S05]  /*16e90*/  WARPSYNC.COLLECTIVE R15, `(.L_x_4380) ;  /* 0x000000000f087348 */ /* 0x000fea0003c00000 */
[----:B------:R0:W1:Y:S02]  /*16ea0*/  SHFL.IDX P6, R14, R13, R12, R11 ;  /* 0x0000000c0d0e7389 */ /* 0x00006400000c000b */
[----:B01----:R-:W-:Y:S01]  /*16eb0*/  ENDCOLLECTIVE ;  /* 0x000000000000791b */ /* 0x003fe20003800000 */
.L_x_4380:
        /* <DEDUP_REMOVED lines=29> */
.L_x_4381:
[----:B------:R-:W-:Y:S02]  /*17090*/  IMAD.MOV.U32 R13, RZ, RZ, R4 ;  /* 0x000000ffff0d7224 */ /* 0x000fe400078e0004 */
[----:B------:R-:W-:-:S07]  /*170a0*/  IMAD.MOV.U32 R7, RZ, RZ, R14 ;  /* 0x000000ffff077224 */ /* 0x000fce00078e000e */
[----:B------:R-:W-:Y:S05]  /*170b0*/  WARPSYNC.COLLECTIVE R15, `(.L_x_4382) ;  /* 0x000000000f087348 */ /* 0x000fea0003c00000 */
[----:B------:R0:W1:Y:S02]  /*170c0*/  SHFL.IDX P6, R14, R13, R12, R11 ;  /* 0x0000000c0d0e7389 */ /* 0x00006400000c000b */
[----:B01----:R-:W-:Y:S01]  /*170d0*/  ENDCOLLECTIVE ;  /* 0x000000000000791b */ /* 0x003fe20003800000 */
.L_x_4382:
        /* <DEDUP_REMOVED lines=29> */
.L_x_4383:
[----:B------:R-:W-:Y:S02]  /*172b0*/  IMAD.MOV.U32 R13, RZ, RZ, R4 ;  /* 0x000000ffff0d7224 */ /* 0x000fe400078e0004 */
[----:B------:R-:W-:-:S07]  /*172c0*/  IMAD.MOV.U32 R6, RZ, RZ, R14 ;  /* 0x000000ffff067224 */ /* 0x000fce00078e000e */
[----:B------:R-:W-:Y:S05]  /*172d0*/  WARPSYNC.COLLECTIVE R15, `(.L_x_4384) ;  /* 0x000000000f087348 */ /* 0x000fea0003c00000 */
[----:B------:R0:W1:Y:S02]  /*172e0*/  SHFL.IDX P6, R14, R13, R12, R11 ;  /* 0x0000000c0d0e7389 */ /* 0x00006400000c000b */
[----:B01----:R-:W-:Y:S01]  /*172f0*/  ENDCOLLECTIVE ;  /* 0x000000000000791b */ /* 0x003fe20003800000 */
.L_x_4384:
[----:B------:R-:W-:Y:S01]  /*17300*/  IMAD.MOV.U32 R2, RZ, RZ, R14 ;  /* 0x000000ffff027224 */ /* 0x000fe200078e000e */
[----:B------:R-:W-:Y:S06]  /*17310*/  BRA `(.L_x_4385) ;  /* 0xffffffb800987947 */ /* 0x000fec000383ffff */
.L_x_4301:
[----:B0-----:R0:W1:Y:S02]  /*17320*/  SYNCS.PHASECHK.TRANS64.TRYWAIT P0, [R6+URZ+0x38840], R20 ;  /* 0x03884014060075a7 */ /* 0x001064000800017f */
[----:B-1----:R-:W-:Y:S05]  /*17330*/  @!P0 NANOSLEEP.SYNCS 0x989680 ;  /* 0x009896800000895d */ /* 0x002fea0003900000 */
[----:B------:R-:W1:Y:S02]  /*17340*/  @!P0 SYNCS.PHASECHK.TRANS64 P0, [R6+URZ+0x38840], R20 ;  /* 0x03884014060085a7 */ /* 0x000e64000800007f */
[----:B-1----:R-:W-:Y:S05]  /*17350*/  @!P0 BRA `(.L_x_4301) ;  /* 0xfffffffc00f08947 */ /* 0x002fea000383ffff */
[----:B------:R-:W-:Y:S05]  /*17360*/  BRA `(.L_x_4386) ;  /* 0xffffffc0002c7947 */ /* 0x000fea000383ffff */
.L_x_4302:
        /* <DEDUP_REMOVED lines=8> */
.L_x_4388:
[----:B------:R-:W-:Y:S05]  /*173f0*/  BSYNC B1 ;  /* 0x0000000000017941 */ /* 0x000fea0003800000 */
.L_x_4387:
        /* <DEDUP_REMOVED lines=9> */
.L_x_4389:
[----:B------:R-:W-:Y:S02]  /*17490*/  IMAD.MOV.U32 R13, RZ, RZ, R25 ;  /* 0x000000ffff0d7224 */ /* 0x000fe400078e0019 */
[----:B------:R-:W-:Y:S02]  /*174a0*/  IMAD.MOV.U32 R12, RZ, RZ, 0x1 ;  /* 0x00000001ff0c7424 */ /* 0x000fe400078e00ff */
[----:B------:R-:W-:-:S07]  /*174b0*/  IMAD.MOV.U32 R2, RZ, RZ, R14 ;  /* 0x000000ffff027224 */ /* 0x000fce00078e000e */
[----:B------:R-:W-:Y:S05]  /*174c0*/  WARPSYNC.COLLECTIVE R15, `(.L_x_4390) ;  /* 0x000000000f087348 */ /* 0x000fea0003c00000 */
[----:B------:R0:W1:Y:S02]  /*174d0*/  SHFL.IDX P6, R14, R13, R12, R11 ;  /* 0x0000000c0d0e7389 */ /* 0x00006400000c000b */
[----:B01----:R-:W-:Y:S01]  /*174e0*/  ENDCOLLECTIVE ;  /* 0x000000000000791b */ /* 0x003fe20003800000 */
.L_x_4390:
        /* <DEDUP_REMOVED lines=11> */
.L_x_4391:
[----:B------:R-:W-:Y:S02]  /*175a0*/  IMAD.MOV.U32 R13, RZ, RZ, R25 ;  /* 0x000000ffff0d7224 */ /* 0x000fe400078e0019 */
[----:B------:R-:W-:Y:S02]  /*175b0*/  IMAD.MOV.U32 R12, RZ, RZ, 0x2 ;  /* 0x00000002ff0c7424 */ /* 0x000fe400078e00ff */
[----:B------:R-:W-:-:S07]  /*175c0*/  IMAD.MOV.U32 R2, RZ, RZ, R14 ;  /* 0x000000ffff027224 */ /* 0x000fce00078e000e */
[----:B------:R-:W-:Y:S05]  /*175d0*/  WARPSYNC.COLLECTIVE R15, `(.L_x_4392) ;  /* 0x000000000f087348 */ /* 0x000fea0003c00000 */
[----:B------:R0:W1:Y:S02]  /*175e0*/  SHFL.IDX P6, R14, R13, R12, R11 ;  /* 0x0000000c0d0e7389 */ /* 0x00006400000c000b */
[----:B01----:R-:W-:Y:S01]  /*175f0*/  ENDCOLLECTIVE ;  /* 0x000000000000791b */ /* 0x003fe20003800000 */
.L_x_4392:
        /* <DEDUP_REMOVED lines=11> */
.L_x_4393:
[----:B------:R-:W-:Y:S02]  /*176b0*/  IMAD.MOV.U32 R13, RZ, RZ, R25 ;  /* 0x000000ffff0d7224 */ /* 0x000fe400078e0019 */
[----:B------:R-:W-:Y:S02]  /*176c0*/  IMAD.MOV.U32 R12, RZ, RZ, 0x3 ;  /* 0x00000003ff0c7424 */ /* 0x000fe400078e00ff */
[----:B------:R-:W-:-:S07]  /*176d0*/  IMAD.MOV.U32 R2, RZ, RZ, R14 ;  /* 0x000000ffff027224 */ /* 0x000fce00078e000e */
[----:B------:R-:W-:Y:S05]  /*176e0*/  WARPSYNC.COLLECTIVE R15, `(.L_x_4394) ;  /* 0x000000000f087348 */ /* 0x000fea0003c00000 */
[----:B------:R0:W1:Y:S02]  /*176f0*/  SHFL.IDX P6, R14, R13, R12, R11 ;  /* 0x0000000c0d0e7389 */ /* 0x00006400000c000b */
[----:B01----:R-:W-:Y:S01]  /*17700*/  ENDCOLLECTIVE ;  /* 0x000000000000791b */ /* 0x003fe20003800000 */
.L_x_4394:
        /* <DEDUP_REMOVED lines=11> */
.L_x_4395:
[----:B------:R-:W-:Y:S01]  /*177c0*/  IMAD.MOV.U32 R2, RZ, RZ, R14 ;  /* 0x000000ffff027224 */ /* 0x000fe200078e000e */
[----:B------:R-:W-:Y:S06]  /*177d0*/  BRA `(.L_x_4396) ;  /* 0xffffffbc00b47947 */ /* 0x000fec000383ffff */
.L_x_4307:
[----:B---3--:R3:W4:Y:S02]  /*177e0*/  SYNCS.PHASECHK.TRANS64.TRYWAIT P0, [R6+URZ+0x38860], R20 ;  /* 0x03886014060075a7 */ /* 0x008724000800017f */
[----:B----4-:R-:W-:Y:S05]  /*177f0*/  @!P0 NANOSLEEP.SYNCS 0x989680 ;  /* 0x009896800000895d */ /* 0x010fea0003900000 */
[----:B------:R-:W4:Y:S02]  /*17800*/  @!P0 SYNCS.PHASECHK.TRANS64 P0, [R6+URZ+0x38860], R20 ;  /* 0x03886014060085a7 */ /* 0x000f24000800007f */
[----:B----4-:R-:W-:Y:S05]  /*17810*/  @!P0 BRA `(.L_x_4307) ;  /* 0xfffffffc00f08947 */ /* 0x010fea000383ffff */
[----:B------:R-:W-:Y:S05]  /*17820*/  BRA `(.L_x_4397) ;  /* 0xffffffc000047947 */ /* 0x000fea000383ffff */
.L_x_4308:
        /* <DEDUP_REMOVED lines=8> */
.L_x_4399:
[----:B------:R-:W-:Y:S05]  /*178b0*/  BSYNC B1 ;  /* 0x0000000000017941 */ /* 0x000fea0003800000 */
.L_x_4398:
        /* <DEDUP_REMOVED lines=13> */
.L_x_4400:
        /* <DEDUP_REMOVED lines=17> */
.L_x_4401:
        /* <DEDUP_REMOVED lines=16> */
.L_x_4402:
        /* <DEDUP_REMOVED lines=19> */
.L_x_4403:
        /* <DEDUP_REMOVED lines=14> */
.L_x_4404:
        /* <DEDUP_REMOVED lines=16> */
.L_x_4405:
        /* <DEDUP_REMOVED lines=14> */
.L_x_4406:
[----:B------:R-:W-:Y:S05]  /*17f90*/  BRA `(.L_x_4407) ;  /* 0xffffffbc00687947 */ /* 0x000fea000383ffff */
.L_x_4316:
        /* <DEDUP_REMOVED lines=8> */
.L_x_4409:
[----:B------:R-:W-:Y:S05]  /*18020*/  BSYNC B0 ;  /* 0x0000000000007941 */ /* 0x000fea0003800000 */
.L_x_4408:
        /* <DEDUP_REMOVED lines=9> */
.L_x_4410:
        /* <DEDUP_REMOVED lines=24> */
.L_x_4411:
[----:B------:R-:W-:Y:S01]  /*18240*/  IMAD.MOV.U32 R12, RZ, RZ, 0x2 ;  /* 0x00000002ff0c7424 */ /* 0x000fe200078e00ff */
[----:B------:R-:W-:-:S05]  /*18250*/  SEL R14, R14, RZ, P1 ;  /* 0x000000ff0e0e7207 */ /* 0x000fca0000800000 */
[----:B------:R-:W-:-:S04]  /*18260*/  IMAD.IADD R5, R13, 0x1, R14 ;  /* 0x000000010d057824 */ /* 0x000fc800078e020e */
[----:B------:R-:W-:-:S07]  /*18270*/  IMAD.MOV.U32 R13, RZ, RZ, R5 ;  /* 0x000000ffff0d7224 */ /* 0x000fce00078e0005 */
[----:B------:R-:W-:Y:S05]  /*18280*/  WARPSYNC.COLLECTIVE R15, `(.L_x_4412) ;  /* 0x000000000f087348 */ /* 0x000fea0003c00000 */
[----:B------:R0:W1:Y:S02]  /*18290*/  SHFL.UP P6, R14, R13, R12, R11 ;  /* 0x0400000c0d0e7389 */ /* 0x00006400000c000b */
[----:B01----:R-:W-:Y:S01]  /*182a0*/  ENDCOLLECTIVE ;  /* 0x000000000000791b */ /* 0x003fe20003800000 */
.L_x_4412:
[----:B------:R-:W-:Y:S01]  /*182b0*/  IMAD.MOV.U32 R12, RZ, RZ, 0x4 ;  /* 0x00000004ff0c7424 */ /* 0x000fe200078e00ff */
[----:B------:R-:W-:-:S05]  /*182c0*/  SEL R2, R14, RZ, P2 ;  /* 0x000000ff0e027207 */ /* 0x000fca0001000000 */
[----:B------:R-:W-:-:S04]  /*182d0*/  IMAD.IADD R2, R5, 0x1, R2 ;  /* 0x0000000105027824 */ /* 0x000fc800078e0202 */
[----:B------:R-:W-:-:S07]  /*182e0*/  IMAD.MOV.U32 R13, RZ, RZ, R2 ;  /* 0x000000ffff0d7224 */ /* 0x000fce00078e0002 */
[----:B------:R-:W-:Y:S05]  /*182f0*/  WARPSYNC.COLLECTIVE R15, `(.L_x_4413) ;  /* 0x000000000f087348 */ /* 0x000fea0003c00000 */
[----:B------:R0:W1:Y:S02]  /*18300*/  SHFL.UP P6, R14, R13, R12, R11 ;  /* 0x0400000c0d0e7389 */ /* 0x00006400000c000b */
[----:B01----:R-:W-:Y:S01]  /*18310*/  ENDCOLLECTIVE ;  /* 0x000000000000791b */ /* 0x003fe20003800000 */
.L_x_4413:
[----:B------:R-:W-:Y:S01]  /*18320*/  IMAD.MOV.U32 R12, RZ, RZ, 0x8 ;  /* 0x00000008ff0c7424 */ /* 0x000fe200078e00ff */
[----:B------:R-:W-:-:S05]  /*18330*/  SEL R3, R14, RZ, P3 ;  /* 0x000000ff0e037207 */ /* 0x000fca0001800000 */
[----:B------:R-:W-:-:S04]  /*18340*/  IMAD.IADD R3, R2, 0x1, R3 ;  /* 0x0000000102037824 */ /* 0x000fc800078e0203 */
[----:B------:R-:W-:-:S07]  /*18350*/  IMAD.MOV.U32 R13, RZ, RZ, R3 ;  /* 0x000000ffff0d7224 */ /* 0x000fce00078e0003 */
[----:B------:R-:W-:Y:S05]  /*18360*/  WARPSYNC.COLLECTIVE R15, `(.L_x_4414) ;  /* 0x000000000f087348 */ /* 0x000fea0003c00000 */
[----:B------:R0:W1:Y:S02]  /*18370*/  SHFL.UP P6, R14, R13, R12, R11 ;  /* 0x0400000c0d0e7389 */ /* 0x00006400000c000b */
[----:B01----:R-:W-:Y:S01]  /*18380*/  ENDCOLLECTIVE ;  /* 0x000000000000791b */ /* 0x003fe20003800000 */
.L_x_4414:
[----:B------:R-:W-:Y:S01]  /*18390*/  IMAD.MOV.U32 R12, RZ, RZ, 0x10 ;  /* 0x00000010ff0c7424 */ /* 0x000fe200078e00ff */
[----:B------:R-:W-:-:S05]  /*183a0*/  SEL R14, R14, RZ, P4 ;  /* 0x000000ff0e0e7207 */ /* 0x000fca0002000000 */
[----:B------:R-:W-:-:S04]  /*183b0*/  IMAD.IADD R5, R3, 0x1, R14 ;  /* 0x0000000103057824 */ /* 0x000fc800078e020e */
[----:B------:R-:W-:-:S07]  /*183c0*/  IMAD.MOV.U32 R13, RZ, RZ, R5 ;  /* 0x000000ffff0d7224 */ /* 0x000fce00078e0005 */
[----:B------:R-:W-:Y:S05]  /*183d0*/  WARPSYNC.COLLECTIVE R15, `(.L_x_4415) ;  /* 0x000000000f087348 */ /* 0x000fea0003c00000 */
[----:B------:R0:W1:Y:S02]  /*183e0*/  SHFL.UP P6, R14, R13, R12, R11 ;  /* 0x0400000c0d0e7389 */ /* 0x00006400000c000b */
[----:B01----:R-:W-:Y:S01]  /*183f0*/  ENDCOLLECTIVE ;  /* 0x000000000000791b */ /* 0x003fe20003800000 */
.L_x_4415:
        /* <DEDUP_REMOVED lines=8> */
.L_x_4416:
[----:B------:R-:W-:Y:S05]  /*18480*/  BRA `(.L_x_4417) ;  /* 0xffffffc000007947 */ /* 0x000fea000383ffff */
.L_x_4319:
[----:B------:R-:W-:Y:S01]  /*18490*/  BSSY B0, `(.L_x_4418) ;  /* 0x0000007000007945 */ /* 0x000fe20003800000 */
[----:B------:R-:W-:Y:S02]  /*184a0*/  IMAD.MOV.U32 R12, RZ, RZ, 0x1 ;  /* 0x00000001ff0c7424 */ /* 0x000fe400078e00ff */
[----:B------:R-:W-:Y:S02]  /*184b0*/  IMAD.MOV.U32 R11, RZ, RZ, RZ ;  /* 0x000000ffff0b7224 */ /* 0x000fe400078e00ff */
[----:B------:R-:W-:-:S07]  /*184c0*/  IMAD.MOV.U32 R15, RZ, RZ, -0x1 ;  /* 0xffffffffff0f7424 */ /* 0x000fce00078e00ff */
[----:B------:R-:W-:Y:S05]  /*184d0*/  WARPSYNC.COLLECTIVE R15, `(.L_x_4419) ;  /* 0x000000000f087348 */ /* 0x000fea0003c00000 */
[----:B------:R0:W1:Y:S02]  /*184e0*/  SHFL.UP P6, R14, R13, R12, R11 ;  /* 0x0400000c0d0e7389 */ /* 0x00006400000c000b */
[----:B01----:R-:W-:Y:S01]  /*184f0*/  ENDCOLLECTIVE ;  /* 0x000000000000791b */ /* 0x003fe20003800000 */
.L_x_4419:
[----:B------:R-:W-:Y:S05]  /*18500*/  BSYNC B0 ;  /* 0x0000000000007941 */ /* 0x000fea0003800000 */
.L_x_4418:
        /* <DEDUP_REMOVED lines=8> */
.L_x_4420:
[----:B------:R-:W-:Y:S01]  /*18590*/  IMAD.MOV.U32 R12, RZ, RZ, 0x4 ;  /* 0x00000004ff0c7424 */ /* 0x000fe200078e00ff */
[----:B------:R-:W-:-:S05]  /*185a0*/  SEL R2, R14, RZ, P2 ;  /* 0x000000ff0e027207 */ /* 0x000fca0001000000 */
[----:B------:R-:W-:-:S04]  /*185b0*/  IMAD.IADD R2, R13, 0x1, R2 ;  /* 0x000000010d027824 */ /* 0x000fc800078e0202 */
[----:B------:R-:W-:-:S07]  /*185c0*/  IMAD.MOV.U32 R13, RZ, RZ, R2 ;  /* 0x000000ffff0d7224 */ /* 0x000fce00078e0002 */
[----:B------:R-:W-:Y:S05]  /*185d0*/  WARPSYNC.COLLECTIVE R15, `(.L_x_4421) ;  /* 0x000000000f087348 */ /* 0x000fea0003c00000 */
[----:B------:R0:W1:Y:S02]  /*185e0*/  SHFL.UP P6, R14, R13, R12, R11 ;  /* 0x0400000c0d0e7389 */ /* 0x00006400000c000b */
[----:B01----:R-:W-:Y:S01]  /*185f0*/  ENDCOLLECTIVE ;  /* 0x000000000000791b */ /* 0x003fe20003800000 */
.L_x_4421:
[----:B------:R-:W-:Y:S01]  /*18600*/  IMAD.MOV.U32 R12, RZ, RZ, 0x8 ;  /* 0x00000008ff0c7424 */ /* 0x000fe200078e00ff */
[----:B------:R-:W-:-:S05]  /*18610*/  SEL R3, R14, RZ, P3 ;  /* 0x000000ff0e037207 */ /* 0x000fca0001800000 */
[----:B------:R-:W-:-:S04]  /*18620*/  IMAD.IADD R3, R2, 0x1, R3 ;  /* 0x0000000102037824 */ /* 0x000fc800078e0203 */
[----:B------:R-:W-:-:S07]  /*18630*/  IMAD.MOV.U32 R13, RZ, RZ, R3 ;  /* 0x000000ffff0d7224 */ /* 0x000fce00078e0003 */
[----:B------:R-:W-:Y:S05]  /*18640*/  WARPSYNC.COLLECTIVE R15, `(.L_x_4422) ;  /* 0x000000000f087348 */ /* 0x000fea0003c00000 */
[----:B------:R0:W1:Y:S02]  /*18650*/  SHFL.UP P6, R14, R13, R12, R11 ;  /* 0x0400000c0d0e7389 */ /* 0x00006400000c000b */
[----:B01----:R-:W-:Y:S01]  /*18660*/  ENDCOLLECTIVE ;  /* 0x000000000000791b */ /* 0x003fe20003800000 */
.L_x_4422:
[----:B------:R-:W-:Y:S01]  /*18670*/  IMAD.MOV.U32 R12, RZ, RZ, 0x10 ;  /* 0x00000010ff0c7424 */ /* 0x000fe200078e00ff */
[----:B------:R-:W-:-:S05]  /*18680*/  SEL R14, R14, RZ, P4 ;  /* 0x000000ff0e0e7207 */ /* 0x000fca0002000000 */
[----:B------:R-:W-:-:S04]  /*18690*/  IMAD.IADD R5, R3, 0x1, R14 ;  /* 0x0000000103057824 */ /* 0x000fc800078e020e */
[----:B------:R-:W-:-:S07]  /*186a0*/  IMAD.MOV.U32 R13, RZ, RZ, R5 ;  /* 0x000000ffff0d7224 */ /* 0x000fce00078e0005 */
[----:B------:R-:W-:Y:S05]  /*186b0*/  WARPSYNC.COLLECTIVE R15, `(.L_x_4423) ;  /* 0x000000000f087348 */ /* 0x000fea0003c00000 */
[----:B------:R0:W1:Y:S02]  /*186c0*/  SHFL.UP P6, R14, R13, R12, R11 ;  /* 0x0400000c0d0e7389 */ /* 0x00006400000c000b */
[----:B01----:R-:W-:Y:S01]  /*186d0*/  ENDCOLLECTIVE ;  /* 0x000000000000791b */ /* 0x003fe20003800000 */
.L_x_4423:
        /* <DEDUP_REMOVED lines=8> */
.L_x_4424:
[----:B------:R-:W-:Y:S05]  /*18760*/  BRA `(.L_x_4425) ;  /* 0xffffffbc00ec7947 */ /* 0x000fea000383ffff */
.L_x_4321:
[----:B------:R-:W-:Y:S01]  /*18770*/  BSSY B0, `(.L_x_4426) ;  /* 0x0000006000007945 */ /* 0x000fe20003800000 */
[----:B------:R-:W-:Y:S01]  /*18780*/  PLOP3.LUT P6, PT, P6, PT, PT, 0x8, 0x0 ;  /* 0x000000000000781c */ /* 0x000fe200037ce170 */
[----:B------:R-:W-:-:S12]  /*18790*/  IMAD.MOV.U32 R15, RZ, RZ, -0x1 ;  /* 0xffffffffff0f7424 */ /* 0x000fd800078e00ff */
[----:B0-----:R-:W-:Y:S05]  /*187a0*/  WARPSYNC.COLLECTIVE R15, `(.L_x_4427) ;  /* 0x000000000f087348 */ /* 0x001fea0003c00000 */
[----:B------:R-:W-:Y:S01]  /*187b0*/  VOTE.ANY R14, PT, P6 ;  /* 0x00000000000e7806 */ /* 0x000fe200030e0100 */
[----:B0-----:R-:W-:Y:S06]  /*187c0*/  ENDCOLLECTIVE ;  /* 0x000000000000791b */ /* 0x001fec0003800000 */
.L_x_4427:
[----:B------:R-:W-:Y:S05]  /*187d0*/  BSYNC B0 ;  /* 0x0000000000007941 */ /* 0x000fea0003800000 */
.L_x_4426:
        /* <DEDUP_REMOVED lines=9> */
.L_x_4428:
[----:B------:R-:W-:Y:S02]  /*18870*/  IMAD.MOV.U32 R13, RZ, RZ, R4 ;  /* 0x000000ffff0d7224 */ /* 0x000fe400078e0004 */
[----:B------:R-:W-:-:S07]  /*18880*/  IMAD.MOV.U32 R7, RZ, RZ, R14 ;  /* 0x000000ffff077224 */ /* 0x000fce00078e000e */
[----:B------:R-:W-:Y:S05]  /*18890*/  WARPSYNC.COLLECTIVE R15, `(.L_x_4429) ;  /* 0x000000000f087348 */ /* 0x000fea0003c00000 */
[----:B------:R0:W1:Y:S02]  /*188a0*/  SHFL.IDX P6, R14, R13, R12, R11 ;  /* 0x0000000c0d0e7389 */ /* 0x00006400000c000b */
[----:B01----:R-:W-:Y:S01]  /*188b0*/  ENDCOLLECTIVE ;  /* 0x000000000000791b */ /* 0x003fe20003800000 */
.L_x_4429:
[----:B------:R-:W-:Y:S01]  /*188c0*/  IMAD.MOV.U32 R4, RZ, RZ, R14 ;  /* 0x000000ffff047224 */ /* 0x000fe200078e000e */
[----:B------:R-:W-:Y:S06]  /*188d0*/  BRA `(.L_x_4430) ;  /* 0xffffffbc00cc7947 */ /* 0x000fec000383ffff */
.L_x_4323:
[----:B------:R-:W-:Y:S01]  /*188e0*/  BSSY B0, `(.L_x_4431) ;  /* 0x0000007000007945 */ /* 0x000fe20003800000 */
[----:B------:R-:W-:Y:S02]  /*188f0*/  IMAD.MOV.U32 R13, RZ, RZ, R3 ;  /* 0x000000ffff0d7224 */ /* 0x000fe400078e0003 */
[----:B------:R-:W-:Y:S02]  /*18900*/  IMAD.MOV.U32 R11, RZ, RZ, 0x1f ;  /* 0x0000001fff0b7424 */ /* 0x000fe400078e00ff */
[----:B------:R-:W-:-:S07]  /*18910*/  IMAD.MOV.U32 R15, RZ, RZ, -0x1 ;  /* 0xffffffffff0f7424 */ /* 0x000fce00078e00ff */
[----:B0123--:R-:W-:Y:S05]  /*18920*/  WARPSYNC.COLLECTIVE R15, `(.L_x_4432) ;  /* 0x000000000f087348 */ /* 0x00ffea0003c00000 */
[----:B------:R4:W0:Y:S02]  /*18930*/  SHFL.IDX P6, R14, R13, R12, R11 ;  /* 0x0000000c0d0e7389 */ /* 0x00082400000c000b */
[----:B01234-:R-:W-:Y:S01]  /*18940*/  ENDCOLLECTIVE ;  /* 0x000000000000791b */ /* 0x01ffe20003800000 */
.L_x_4432:
[----:B------:R-:W-:Y:S05]  /*18950*/  BSYNC B0 ;  /* 0x0000000000007941 */ /* 0x000fea0003800000 */
.L_x_4431:
[----:B------:R-:W-:Y:S01]  /*18960*/  IMAD.MOV.U32 R24, RZ, RZ, R14 ;  /* 0x000000ffff187224 */ /* 0x000fe200078e000e */
[----:B------:R-:W-:Y:S06]  /*18970*/  BRA `(.L_x_4322) ;  /* 0xffffffbc00bc7947 */ /* 0x000fec000383ffff */
.L_x_4327:
[----:B0-----:R0:W1:Y:S02]  /*18980*/  SYNCS.PHASECHK.TRANS64.TRYWAIT P0, [R5+URZ+0x38820], R0 ;  /* 0x03882000050075a7 */ /* 0x001064000800017f */
[----:B-1----:R-:W-:Y:S05]  /*18990*/  @!P0 NANOSLEEP.SYNCS 0x989680 ;  /* 0x009896800000895d */ /* 0x002fea0003900000 */
[----:B------:R-:W1:Y:S02]  /*189a0*/  @!P0 SYNCS.PHASECHK.TRANS64 P0, [R5+URZ+0x38820], R0 ;  /* 0x03882000050085a7 */ /* 0x000e64000800007f */
[----:B-1----:R-:W-:Y:S05]  /*189b0*/  @!P0 BRA `(.L_x_4327) ;  /* 0xfffffffc00f08947 */ /* 0x002fea000383ffff */
[----:B------:R-:W-:Y:S05]  /*189c0*/  BRA `(.L_x_4433) ;  /* 0xffffffc400147947 */ /* 0x000fea000383ffff */
.L_x_4328:
        /* <DEDUP_REMOVED lines=11> */
.L_x_4435:
[----:B------:R-:W-:Y:S05]  /*18a80*/  BSYNC B0 ;  /* 0x0000000000007941 */ /* 0x000fea0003800000 */
.L_x_4434:
[----:B------:R-:W-:Y:S05]  /*18a90*/  BRA `(.L_x_4436) ;  /* 0xffffffc000fc7947 */ /* 0x000fea000383ffff */
.L_x_4331:
[----:B------:R-:W-:Y:S01]  /*18aa0*/  BSSY B1, `(.L_x_4437) ;  /* 0x0000006000017945 */ /* 0x000fe20003800000 */
[----:B------:R-:W-:-:S07]  /*18ab0*/  IMAD.MOV.U32 R15, RZ, RZ, -0x1 ;  /* 0xffffffffff0f7424 */ /* 0x000fce00078e00ff */
[----:B0-234-:R-:W-:Y:S05]  /*18ac0*/  WARPSYNC.COLLECTIVE R15, `(.L_x_4438) ;  /* 0x000000000f0c7348 */ /* 0x01dfea0003c00000 */
[----:B------:R-:W-:Y:S02]  /*18ad0*/  ELECT P6, UR62, PT ;  /* 0x00000000003e782f */ /* 0x000fe400038c0000 */
[----:B------:R-:W-:Y:S01]  /*18ae0*/  MOV R14, UR62 ;  /* 0x0000003e000e7c02 */ /* 0x000fe20008000f00 */
[----:B0-234-:R-:W-:Y:S10]  /*18af0*/  ENDCOLLECTIVE ;  /* 0x000000000000791b */ /* 0x01dff40003800000 */
.L_x_4438:
[----:B------:R-:W-:Y:S05]  /*18b00*/  BSYNC B1 ;  /* 0x0000000000017941 */ /* 0x000fea0003800000 */
.L_x_4437:
[----:B------:R-:W-:Y:S05]  /*18b10*/  BRA `(.L_x_4439) ;  /* 0xffffffc000f47947 */ /* 0x000fea000383ffff */
.L_x_4333:
[----:B0-----:R0:W1:Y:S02]  /*18b20*/  SYNCS.PHASECHK.TRANS64.TRYWAIT P1, [R3+URZ+0x38840], R2 ;  /* 0x03884002030075a7 */ /* 0x001064000802017f */
[----:B-1----:R-:W-:Y:S05]  /*18b30*/  @!P1 NANOSLEEP.SYNCS 0x989680 ;  /* 0x009896800000995d */ /* 0x002fea0003900000 */
[----:B------:R-:W1:Y:S02]  /*18b40*/  @!P1 SYNCS.PHASECHK.TRANS64 P1, [R3+URZ+0x38840], R2 ;  /* 0x03884002030095a7 */ /* 0x000e64000802007f */
[----:B-1----:R-:W-:Y:S05]  /*18b50*/  @!P1 BRA `(.L_x_4333) ;  /* 0xfffffffc00f09947 */ /* 0x002fea000383ffff */
[----:B------:R-:W-:Y:S05]  /*18b60*/  BRA `(.L_x_4440) ;  /* 0xffffffc400147947 */ /* 0x000fea000383ffff */
.L_x_4335:
[----:B-1----:R1:W0:Y:S02]  /*18b70*/  SYNCS.PHASECHK.TRANS64.TRYWAIT P1, [R5+URZ+0x38840], R0 ;  /* 0x03884000050075a7 */ /* 0x002224000802017f */
[----:B0-----:R-:W-:Y:S05]  /*18b80*/  @!P1 NANOSLEEP.SYNCS 0x989680 ;  /* 0x009896800000995d */ /* 0x001fea0003900000 */
[----:B------:R-:W0:Y:S02]  /*18b90*/  @!P1 SYNCS.PHASECHK.TRANS64 P1, [R5+URZ+0x38840], R0 ;  /* 0x03884000050095a7 */ /* 0x000e24000802007f */
[----:B0-----:R-:W-:Y:S05]  /*18ba0*/  @!P1 BRA `(.L_x_4335) ;  /* 0xfffffffc00f09947 */ /* 0x001fea000383ffff */
[----:B------:R-:W-:Y:S05]  /*18bb0*/  BRA `(.L_x_4441) ;  /* 0xffffffc400207947 */ /* 0x000fea000383ffff */
.L_x_4337:
[----:B------:R0:W0:Y:S02]  /*18bc0*/  SYNCS.PHASECHK.TRANS64.TRYWAIT P1, [R3+URZ+0x38860], R2 ;  /* 0x03886002030075a7 */ /* 0x000024000802017f */
[----:B0-----:R-:W-:Y:S05]  /*18bd0*/  @!P1 NANOSLEEP.SYNCS 0x989680 ;  /* 0x009896800000995d */ /* 0x001fea0003900000 */
[----:B------:R-:W0:Y:S02]  /*18be0*/  @!P1 SYNCS.PHASECHK.TRANS64 P1, [R3+URZ+0x38860], R2 ;  /* 0x03886002030095a7 */ /* 0x000e24000802007f */
[----:B0-----:R-:W-:Y:S05]  /*18bf0*/  @!P1 BRA `(.L_x_4337) ;  /* 0xfffffffc00f09947 */ /* 0x001fea000383ffff */
[----:B------:R-:W-:Y:S05]  /*18c00*/  BRA `(.L_x_4442) ;  /* 0xffffffc4001c7947 */ /* 0x000fea000383ffff */
.L_x_4443:
        /* <DEDUP_REMOVED lines=15> */
.L_x_15746:


//--------------------- .text._ZN7cutlass13device_kernelIN5flash11enable_sm90INS1_16FlashAttnFwdSm90INS1_25CollectiveMainloopFwdSm90ILi2EN4cute5tupleIJNS5_1CILi1EEES8_S8_EEENS6_IJNS7_ILi64EEESA_SA_EEELi512ENS_10bfloat16_tEfNS_4arch4Sm90ELb0ELb0ELb1ELb1ELb1ELb1ELb1ELb0ELb0ELb1ELb1ELb0EEENS1_21CollectiveEpilogueFwdINS6_IJSA_NS7_ILi512EEESA_EEES9_SC_SE_Li256ELb1ELb1ELb1ELb0EEENS1_36VarlenDynamicPersistentTileSchedulerILi64ELi64ELi256ELi128ELb1ELb1ELb1ELb0ELb1ELb1EEEEEEEEEvNT_6ParamsE --------------------------
	.section	.text._ZN7cutlass13device_kernelIN5flash11enable_sm90INS1_16FlashAttnFwdSm90INS1_25CollectiveMainloopFwdSm90ILi2EN4cute5tupleIJNS5_1CILi1EEES8_S8_EEENS6_IJNS7_ILi64EEESA_SA_EEELi512ENS_10bfloat16_tEfNS_4arch4Sm90ELb0ELb0ELb1ELb1ELb1ELb1ELb1ELb0ELb0ELb1ELb1ELb0EEENS1_21CollectiveEpilogueFwdINS6_IJSA_NS7_ILi512EEESA_EEES9_SC_SE_Li256ELb1ELb1ELb1ELb0EEENS1_36VarlenDynamicPersistentTileSchedulerILi64ELi64ELi256ELi128ELb1ELb1ELb1ELb0ELb1ELb1EEEEEEEEEvNT_6ParamsE,"ax",@progbits
	.align	128
.text._ZN7cutlass13device_kernelIN5flash11enable_sm90INS1_16FlashAttnFwdSm90INS1_25CollectiveMainloopFwdSm90ILi2EN4cute5tupleIJNS5_1CILi1EEES8_S8_EEENS6_IJNS7_ILi64EEESA_SA_EEELi512ENS_10bfloat16_tEfNS_4arch4Sm90ELb0ELb0ELb1ELb1ELb1ELb1ELb1ELb0ELb0ELb1ELb1ELb0EEENS1_21CollectiveEpilogueFwdINS6_IJSA_NS7_ILi512EEESA_EEES9_SC_SE_Li256ELb1ELb1ELb1ELb0EEENS1_36VarlenDynamicPersistentTileSchedulerILi64ELi64ELi256ELi128ELb1ELb1ELb1ELb0ELb1ELb1EEEEEEEEEvNT_6ParamsE:
        .type           _ZN7cutlass13device_kernelIN5flash11enable_sm90INS1_16FlashAttnFwdSm90INS1_25CollectiveMainloopFwdSm90ILi2EN4cute5tupleIJNS5_1CILi1EEES8_S8_EEENS6_IJNS7_ILi64EEESA_SA_EEELi512ENS_10bfloat16_tEfNS_4arch4Sm90ELb0ELb0ELb1ELb1ELb1ELb1ELb1ELb0ELb0ELb1ELb1ELb0EEENS1_21CollectiveEpilogueFwdINS6_IJSA_NS7_ILi512EEESA_EEES9_SC_SE_Li256ELb1ELb1ELb1ELb0EEENS1_36VarlenDynamicPersistentTileSchedulerILi64ELi64ELi256ELi128ELb1ELb1ELb1ELb0ELb1ELb1EEEEEEEEEvNT_6ParamsE,@function
        .size           _ZN7cutlass13device_kernelIN5flash11enable_sm90INS1_16FlashAttnFwdSm90INS1_25CollectiveMainloopFwdSm90ILi2EN4cute5tupleIJNS5_1CILi1EEES8_S8_EEENS6_IJNS7_ILi64EEESA_SA_EEELi512ENS_10bfloat16_tEfNS_4arch4Sm90ELb0ELb0ELb1ELb1ELb1ELb1ELb1ELb0ELb0ELb1ELb1ELb0EEENS1_21CollectiveEpilogueFwdINS6_IJSA_NS7_ILi512EEESA_EEES9_SC_SE_Li256ELb1ELb1ELb1ELb0EEENS1_36VarlenDynamicPersistentTileSchedulerILi64ELi64ELi256ELi128ELb1ELb1ELb1ELb0ELb1ELb1EEEEEEEEEvNT_6ParamsE,(.L_x_15747 - _ZN7cutlass13device_kernelIN5flash11enable_sm90INS1_16FlashAttnFwdSm90INS1_25CollectiveMainloopFwdSm90ILi2EN4cute5tupleIJNS5_1CILi1EEES8_S8_EEENS6_IJNS7_ILi64EEESA_SA_EEELi512ENS_10bfloat16_tEfNS_4arch4Sm90ELb0ELb0ELb1ELb1ELb1ELb1ELb1ELb0ELb0ELb1ELb1ELb0EEENS1_21CollectiveEpilogueFwdINS6_IJSA_NS7_ILi512EEESA_EEES9_SC_SE_Li256ELb1ELb1ELb1ELb0EEENS1_36VarlenDynamicPersistentTileSchedulerILi64ELi64ELi256ELi128ELb1ELb1ELb1ELb0ELb1ELb1EEEEEEEEEvNT_6ParamsE)
        .other          _ZN7cutlass13device_kernelIN5flash11enable_sm90INS1_16FlashAttnFwdSm90INS1_25CollectiveMainloopFwdSm90ILi2EN4cute5tupleIJNS5_1CILi1EEES8_S8_EEENS6_IJNS7_ILi64EEESA_SA_EEELi512ENS_10bfloat16_tEfNS_4arch4Sm90ELb0ELb0ELb1ELb1ELb1ELb1ELb1ELb0ELb0ELb1ELb1ELb0EEENS1_21CollectiveEpilogueFwdINS6_IJSA_NS7_ILi512EEESA_EEES9_SC_SE_Li256ELb1ELb1ELb1ELb0EEENS1_36VarlenDynamicPersistentTileSchedulerILi64ELi64ELi256ELi128ELb1ELb1ELb1ELb0ELb1ELb1EEEEEEEEEvNT_6ParamsE,@"STO_CUDA_ENTRY STV_DEFAULT"
_ZN7cutlass13device_kernelIN5flash11enable_sm90INS1_16FlashAttnFwdSm90INS1_25CollectiveMainloopFwdSm90ILi2EN4cute5tupleIJNS5_1CILi1EEES8_S8_EEENS6_IJNS7_ILi64EEESA_SA_EEELi512ENS_10bfloat16_tEfNS_4arch4Sm90ELb0ELb0ELb1ELb1ELb1ELb1ELb1ELb0ELb0ELb1ELb1ELb0EEENS1_21CollectiveEpilogueFwdINS6_IJSA_NS7_ILi512EEESA_EEES9_SC_SE_Li256ELb1ELb1ELb1ELb0EEENS1_36VarlenDynamicPersistentTileSchedulerILi64ELi64ELi256ELi128ELb1ELb1ELb1ELb0ELb1ELb1EEEEEEEEEvNT_6ParamsE:
[----:B------:R-:W0:Y:S02]  /*0000*/  LDC R1, c[0x0][0x28] ;  /* 0x00000a00ff017b82 */ /* 0x000e240000000800 */
[----:B0-----:R-:W-:Y:S01]  /*0010*/  VIADD R1, R1, 0xffffff90 ;  /* 0xffffff9001017836 */ /* 0x001fe20000000000 */
[----:B------:R-:W0:Y:S01]  /*0020*/  S2R R0, SR_TID.X ;  /* 0x0000000000007919 */ /* 0x000e220000002100 */
[----:B------:R-:W-:Y:S01]  /*0030*/  ELECT P0, URZ, PT ;  /* 0x00000000003f782f */ /* 0x000fe20003800000 */
[----:B------:R-:W-:Y:S01]  /*0040*/  BSSY B0, `(.L_x_4444) ;  /* 0x000000e000007945 */ /* 0x000fe20003800000 */
[--C-:B0-----:R-:W-:Y:S02]  /*0050*/  SHF.R.U32.HI R2, RZ, 0x5, R0.reuse ;  /* 0x00000005ff027819 */ /* 0x101fe40000011600 */
[----:B------:R-:W-:-:S03]  /*0060*/  SHF.R.U32.HI R4, RZ, 0x7, R0 ;  /* 0x00000007ff047819 */ /* 0x000fc60000011600 */
[----:B------:R-:W0:Y:S02]  /*0070*/  SHFL.IDX PT, R3, R2, RZ, 0x1f ;  /* 0x00001fff02037589 */ /* 0x000e2400000e0000 */
[----:B0-----:R-:W-:-:S13]  /*0080*/  ISETP.EQ.AND P0, PT, R3, RZ, P0 ;  /* 0x000000ff0300720c */ /* 0x001fda0000702270 */
        /* <DEDUP_REMOVED lines=9> */
.L_x_4445:
[----:B------:R-:W-:Y:S05]  /*0120*/  BSYNC B0 ;  /* 0x0000000000007941 */ /* 0x000fea0003800000 */
.L_x_4444:
        /* <DEDUP_REMOVED lines=21> */
[----:B0-----:R0:W1:Y:S01]  /*0280*/  @UP1 SYNCS.EXCH.64 URZ, [UR8+0x38800], UR4 ;  /* 0x03880004083f15b2 */ /* 0x0010620008000100 */
[----:B------:R0:W2:Y:S04]  /*0290*/  @UP2 SYNCS.EXCH.64 URZ, [UR8+0x38810], UR4 ;  /* 0x03881004083f25b2 */ /* 0x0000a80008000100 */
[----:B------:R0:W3:Y:S01]  /*02a0*/  @UP3 SYNCS.EXCH.64 URZ, [UR8+0x38820], UR6 ;  /* 0x03882006083f35b2 */ /* 0x0000e20008000100 */
        /* <DEDUP_REMOVED lines=14> */
[----:B----4-:R-:W-:Y:S01]  /*0390*/  NOP ;  /* 0x0000000000007918 */ /* 0x010fe20000000000 */
.L_x_4446:
[----:B------:R-:W4:Y:S01]  /*03a0*/  SHFL.IDX PT, R3, R2, RZ, 0x1f ;  /* 0x00001fff02037589 */ /* 0x000f2200000e0000 */
[----:B------:R-:W-:Y:S01]  /*03b0*/  NOP ;  /* 0x0000000000007918 */ /* 0x000fe20000000000 */
[----:B----4-:R-:W-:-:S13]  /*03c0*/  ISETP.NE.AND P0, PT, R3, RZ, PT ;  /* 0x000000ff0300720c */ /* 0x010fda0003f05270 */
        /* <DEDUP_REMOVED lines=18> */
[----:B----4-:R-:W-:Y:S01]  /*04f0*/  NOP ;  /* 0x0000000000007918 */ /* 0x010fe20000000000 */
.L_x_4447:
[----:B------:R-:W4:Y:S01]  /*0500*/  SHFL.IDX PT, R3, R2, RZ, 0x1f ;  /* 0x00001fff02037589 */ /* 0x000f2200000e0000 */
[----:B------:R-:W-:Y:S01]  /*0510*/  NOP ;  /* 0x0000000000007918 */ /* 0x000fe20000000000 */
[----:B----4-:R-:W-:-:S13]  /*0520*/  ISETP.NE.AND P0, PT, R3, RZ, PT ;  /* 0x000000ff0300720c */ /* 0x010fda0003f05270 */
        /* <DEDUP_REMOVED lines=15> */
.L_x_4448:
        /* <DEDUP_REMOVED lines=22> */
.L_x_4449:
        /* <DEDUP_REMOVED lines=22> */
.L_x_4450:
[----:B------:R-:W-:Y:S01]  /*08e0*/  PLOP3.LUT P0, PT, PT, PT, UP0, 0x80, 0x0 ;  /* 0x000000000000781c */ /* 0x000fe20003f0f008 */
[----:B------:R-:W-:Y:S01]  /*08f0*/  UMOV UR36, 0x1 ;  /* 0x0000000100247882 */ /* 0x000fe20000000000 */
[----:B------:R-:W-:Y:S01]  /*0900*/  NOP ;  /* 0x0000000000007918 */ /* 0x000fe20000000000 */
[----:B------:R-:W-:Y:S01]  /*0910*/  USEL UR36, UR36, 0x2, !UP0 ;  /* 0x0000000224247887 */ /* 0x000fe2000c000000 */
[----:B------:R-:W-:Y:S01]  /*0920*/  BSSY B9, `(.L_x_4451) ;  /* 0x0001e20000097945 */ /* 0x000fe20003800000 */
[----:B------:R-:W-:Y:S01]  /*0930*/  ULDC.64 UR42, c[0x0][0x208] ;  /* 0x00008200002a7ab9 */ /* 0x000fe20000000a00 */
[----:B0123--:R-:W-:Y:S07]  /*0940*/  BAR.SYNC.DEFER_BLOCKING 0x0 ;  /* 0x0000000000007b1d */ /* 0x00ffee0000010000 */
[----:B------:R-:W-:Y:S05]  /*0950*/  @!P0 BRA `(.L_x_4452) ;  /* 0x0000015800608947 */ /* 0x000fea0003800000 */
.L_x_4453:
[----:B------:R-:W-:-:S08]  /*0960*/  NOP ;  /* 0x0000000000007918 */ /* 0x000fd00000000000 */
[----:B------:R-:W0:Y:S02]  /*0970*/  USETMAXREG.TRY_ALLOC.CTAPOOL UP0, 0xe8 ;  /* 0x000000e8000079c8 */ /* 0x000e240008000600 */
[----:B0-----:R-:W-:-:S13]  /*0980*/  PLOP3.LUT P0, PT, PT, PT, UP0, 0x80, 0x0 ;  /* 0x000000000000781c */ /* 0x001fda0003f0f008 */
[----:B------:R-:W-:Y:S05]  /*0990*/  @!P0 BRA `(.L_x_4453) ;  /* 0xfffffffc00f08947 */ /* 0x000fea000383ffff */
[----:B------:R-:W-:Y:S01]  /*09a0*/  SHF.R.U32.HI R2, RZ, 0x7, R0 ;  /* 0x00000007ff027819 */ /* 0x000fe20000011600 */
[----:B------:R-:W0:Y:S01]  /*09b0*/  S2UR UR4, SR_CgaCtaId ;  /* 0x00000000000479c3 */ /* 0x000e220000008800 */
[----:B------:R-:W-:Y:S02]  /*09c0*/  MOV R3, 0x400 ;  /* 0x0000040000037802 */ /* 0x000fe40000000f00 */
[----:B------:R-:W-:-:S13]  /*09d0*/  ISETP.NE.AND P0, PT, R2, 0x1, PT ;  /* 0x000000010200780c */ /* 0x000fda0003f05270 */
        /* <DEDUP_REMOVED lines=18> */
[CC--:B------:R-:W-:Y:S02]  /*0b00*/  LEA.HI R7, R3.reuse, R0.reuse, RZ, 0x5 ;  /* 0x0000000003077211 */ /* 0x0c0fe400078f28ff */
[----:B------:R-:W-:-:S02]  /*0b10*/  LEA.HI R5, R3, R0, RZ, 0x4 ;  /* 0x0000000003057211 */ /* 0x000fc400078f20ff */
[CC--:B------:R-:W-:Y:S02]  /*0b20*/  LEA.HI R4, R3.reuse, R0.reuse, RZ, 0x7 ;  /* 0x0000000003047211 */ /* 0x0c0fe400078f38ff */
[CC--:B------:R-:W-:Y:S02]  /*0b30*/  LEA.HI R13, R3.reuse, R0.reuse, RZ, 0x2 ;  /* 0x00000000030d7211 */ /* 0x0c0fe400078f10ff */
[----:B------:R-:W-:Y:S02]  /*0b40*/  LEA.HI R3, R3, R0, RZ, 0x3 ;  /* 0x0000000003037211 */ /* 0x000fe400078f18ff */
[--C-:B------:R-:W-:Y:S02]  /*0b50*/  SHF.R.S32.HI R224, RZ, 0x5, R7.reuse ;  /* 0x00000005ffe07819 */ /* 0x100fe40000011407 */
[----:B------:R-:W-:Y:S02]  /*0b60*/  SHF.R.S32.HI R9, RZ, 0x1f, R7 ;  /* 0x0000001fff097819 */ /* 0x000fe40000011407 */
[----:B------:R-:W-:-:S02]  /*0b70*/  LOP3.LUT R7, R5, 0xfffffff0, RZ, 0xc0, !PT ;  /* 0xfffffff005077812 */ /* 0x000fc400078ec0ff */
[----:B------:R-:W-:Y:S02]  /*0b80*/  LOP3.LUT R15, R3, 0xfffffff8, RZ, 0xc0, !PT ;  /* 0xfffffff8030f7812 */ /* 0x000fe400078ec0ff */
[----:B------:R-:W-:Y:S01]  /*0b90*/  SHF.R.S32.HI R6, RZ, 0x4, R5 ;  /* 0x00000004ff067819 */ /* 0x000fe20000011405 */
[----:B------:R-:W-:Y:S01]  /*0ba0*/  IMAD.IADD R8, R0, 0x1, -R7 ;  /* 0x0000000100087824 */ /* 0x000fe200078e0a07 */
[----:B------:R-:W-:Y:S01]  /*0bb0*/  LOP3.LUT R3, R4, 0xffffff80, RZ, 0xc0, !PT ;  /* 0xffffff8004037812 */ /* 0x000fe200078ec0ff */
[C---:B------:R-:W-:Y:S01]  /*0bc0*/  IMAD.IADD R15, R0.reuse, 0x1, -R15 ;  /* 0x00000001000f7824 */ /* 0x040fe200078e0a0f */
[----:B------:R-:W-:Y:S02]  /*0bd0*/  LEA.HI R5, R5, R6, RZ, 0x1 ;  /* 0x0000000605057211 */ /* 0x000fe400078f08ff */
[----:B------:R-:W-:Y:S01]  /*0be0*/  LOP3.LUT R11, R13, 0xfffffffc, RZ, 0xc0, !PT ;  /* 0xfffffffc0d0b7812 */ /* 0x000fe200078ec0ff */
[C---:B------:R-:W-:Y:S01]  /*0bf0*/  IMAD.IADD R3, R0.reuse, 0x1, -R3 ;  /* 0x0000000100037824 */ /* 0x040fe200078e0a03 */
[----:B------:R-:W-:Y:S01]  /*0c00*/  LEA.HI R9, R9, R224, RZ, 0x2 ;  /* 0x000000e009097211 */ /* 0x000fe200078f10ff */
[----:B------:R-:W-:Y:S01]  /*0c10*/  IMAD.SHL.U32 R192, R15, 0x8, RZ ;  /* 0x000000080fc07824 */ /* 0x000fe200078e00ff */
[----:B------:R-:W-:Y:S01]  /*0c20*/  LOP3.LUT R5, R5, 0x1ffffffe, RZ, 0xc0, !PT ;  /* 0x1ffffffe05057812 */ /* 0x000fe200078ec0ff */
[----:B------:R-:W-:Y:S01]  /*0c30*/  IMAD.IADD R186, R0, 0x1, -R11 ;  /* 0x0000000100ba7824 */ /* 0x000fe200078e0a0b */
[----:B------:R-:W-:Y:S01]  /*0c40*/  SHF.R.S32.HI R7, RZ, 0x1f, R8 ;  /* 0x0000001fff077819 */ /* 0x000fe20000011408 */
[----:B------:R-:W-:Y:S01]  /*0c50*/  VIADD R24, R192, 0x1c0 ;  /* 0x000001c0c0187836 */ /* 0x000fe20000000000 */
[----:B------:R-:W-:Y:S01]  /*0c60*/  SHF.R.S32.HI R0, RZ, 0x1f, R3 ;  /* 0x0000001fff007819 */ /* 0x000fe20000011403 */
[----:B------:R-:W-:Y:S01]  /*0c70*/  IMAD.IADD R10, R6, 0x1, -R5 ;  /* 0x00000001060a7824 */ /* 0x000fe200078e0a05 */
[----:B------:R-:W-:Y:S01]  /*0c80*/  LOP3.LUT R11, R9, 0x3ffffc, RZ, 0xc0, !PT ;  /* 0x003ffffc090b7812 */ /* 0x000fe200078ec0ff */
[----:B------:R-:W-:Y:S01]  /*0c90*/  IMAD.SHL.U32 R18, R186, 0x8, RZ ;  /* 0x00000008ba127824 */ /* 0x000fe200078e00ff */
[----:B------:R-:W-:Y:S01]  /*0ca0*/  LEA.HI R9, R7, R8, RZ, 0x3 ;  /* 0x0000000807097211 */ /* 0x000fe200078f18ff */
[----:B------:R-:W-:Y:S01]  /*0cb0*/  IMAD.SHL.U32 R10, R10, 0x8, RZ ;  /* 0x000000080a0a7824 */ /* 0x000fe200078e00ff */
[-C--:B------:R-:W-:Y:S01]  /*0cc0*/  LEA.HI R5, R0, R3.reuse, RZ, 0x2 ;  /* 0x0000000300057211 */ /* 0x080fe200078f10ff */
[----:B------:R-:W-:Y:S01]  /*0cd0*/  IMAD.IADD R12, R224, 0x1, -R11 ;  /* 0x00000001e00c7824 */ /* 0x000fe200078e0a0b */
[----:B------:R-:W-:Y:S01]  /*0ce0*/  SHF.R.S32.HI R14, RZ, 0x7, R4 ;  /* 0x00000007ff0e7819 */ /* 0x000fe20000011404 */
[----:B------:R-:W-:Y:S01]  /*0cf0*/  VIADD R211, R18, 0x60 ;  /* 0x0000006012d37836 */ /* 0x000fe20000000000 */
[C---:B------:R-:W-:Y:S01]  /*0d00*/  LOP3.LUT R11, R9.reuse, 0xfffffff8, RZ, 0xc0, !PT ;  /* 0xfffffff8090b7812 */ /* 0x040fe200078ec0ff */
[----:B------:R-:W-:Y:S01]  /*0d10*/  IMAD.SHL.U32 R9, R9, 0x40, RZ ;  /* 0x0000004009097824 */ /* 0x000fe200078e00ff */
[--C-:B------:R-:W-:Y:S01]  /*0d20*/  SHF.R.S32.HI R6, RZ, 0x2, R5.reuse ;  /* 0x00000002ff067819 */ /* 0x100fe20000011405 */
[----:B------:R-:W-:Y:S01]  /*0d30*/  IMAD R17, R14, 0x100, R8 ;  /* 0x000001000e117824 */ /* 0x000fe200078e0208 */
[----:B------:R-:W-:Y:S01]  /*0d40*/  SHF.R.S32.HI R7, RZ, 0x1f, R5 ;  /* 0x0000001fff077819 */ /* 0x000fe20000011405 */
[----:B------:R-:W-:Y:S01]  /*0d50*/  IMAD.IADD R11, R8, 0x1, -R11 ;  /* 0x00000001080b7824 */ /* 0x000fe200078e0a0b */
[----:B------:R-:W-:Y:S01]  /*0d60*/  SHF.R.S32.HI R189, RZ, 0x2, R13 ;  /* 0x00000002ffbd7819 */ /* 0x000fe2000001140d */
[----:B------:R-:W-:Y:S01]  /*0d70*/  IMAD R17, R12, 0x10, R17 ;  /* 0x000000100c117824 */ /* 0x000fe200078e0211 */
[----:B------:R-:W-:Y:S01]  /*0d80*/  LEA.HI R7, R7, R6, RZ, 0x3 ;  /* 0x0000000607077211 */ /* 0x000fe200078f18ff */
[C---:B------:R-:W-:Y:S01]  /*0d90*/  VIADD R210, R18.reuse, 0x80 ;  /* 0x0000008012d27836 */ /* 0x040fe20000000000 */
[----:B------:R-:W-:Y:S01]  /*0da0*/  LOP3.LUT R8, R5, 0x7ffffffc, RZ, 0xc0, !PT ;  /* 0x7ffffffc05087812 */ /* 0x000fe200078ec0ff */
[----:B------:R-:W-:Y:S01]  /*0db0*/  VIADD R16, R189, 0x20 ;  /* 0x00000020bd107836 */ /* 0x000fe20000000000 */
[----:B------:R-:W-:Y:S01]  /*0dc0*/  LOP3.LUT R7, R7, 0xfffffff8, RZ, 0xc0, !PT ;  /* 0xfffffff807077812 */ /* 0x000fe200078ec0ff */
[----:B------:R-:W-:Y:S01]  /*0dd0*/  VIADD R209, R18, 0xa0 ;  /* 0x000000a012d17836 */ /* 0x000fe20000000000 */
[----:B------:R-:W-:Y:S01]  /*0de0*/  LEA.HI R0, R0, R3, RZ, 0x5 ;  /* 0x0000000300007211 */ /* 0x000fe200078f28ff */
[----:B------:R-:W-:Y:S01]  /*0df0*/  IMAD.IADD R8, R3, 0x1, -R8 ;  /* 0x0000000103087824 */ /* 0x000fe200078e0a08 */
[----:B------:R-:W-:Y:S01]  /*0e00*/  SHF.R.S32.HI R3, RZ, 0x1f, R16 ;  /* 0x0000001fff037819 */ /* 0x000fe20000011410 */
[----:B------:R-:W-:Y:S01]  /*0e10*/  IMAD.IADD R7, R6, 0x1, -R7 ;  /* 0x0000000106077824 */ /* 0x000fe200078e0a07 */
[----:B------:R-:W-:Y:S01]  /*0e20*/  SHF.R.S32.HI R0, RZ, 0x5, R0 ;  /* 0x00000005ff007819 */ /* 0x000fe20000011400 */
[----:B------:R-:W-:Y:S01]  /*0e30*/  IMAD.SHL.U32 R5, R16, 0x40, RZ ;  /* 0x0000004010057824 */ /* 0x000fe200078e00ff */
[----:B------:R-:W-:Y:S01]  /*0e40*/  LEA.HI R6, R3, R16, RZ, 0x3 ;  /* 0x0000001003067211 */ /* 0x000fe200078f18ff */
[----:B------:R-:W-:Y:S01]  /*0e50*/  IMAD.SHL.U32 R3, R11, 0x40, RZ ;  /* 0x000000400b037824 */ /* 0x000fe200078e00ff */
[----:B------:R-:W-:Y:S01]  /*0e60*/  LEA.HI R4, R4, R14, RZ, 0x1 ;  /* 0x0000000e04047211 */ /* 0x000fe200078f08ff */
[--C-:B------:R-:W-:Y:S01]  /*0e70*/  IMAD.U32 R16, R17, 0x40, R10.reuse ;  /* 0x0000004011107824 */ /* 0x100fe200078e000a */
[----:B------:R-:W-:Y:S01]  /*0e80*/  LOP3.LUT R5, R5, 0x1c0, RZ, 0xc0, !PT ;  /* 0x000001c005057812 */ /* 0x000fe200078ec0ff */
[----:B------:R-:W-:Y:S01]  /*0e90*/  IMAD R195, R0, 0x10, R7 ;  /* 0x0000001000c37824 */ /* 0x000fe200078e0207 */
[----:B------:R-:W-:Y:S01]  /*0ea0*/  LOP3.LUT R3, R3, 0x1c0, RZ, 0xc0, !PT ;  /* 0x000001c003037812 */ /* 0x000fe200078ec0ff */
[----:B------:R-:W-:Y:S01]  /*0eb0*/  IMAD.SHL.U32 R6, R6, 0x40, RZ ;  /* 0x0000004006067824 */ /* 0x000fe200078e00ff */
[----:B------:R-:W-:Y:S01]  /*0ec0*/  SHF.R.S32.HI R0, RZ, 0x1f, R13 ;  /* 0x0000001fff007819 */ /* 0x000fe2000001140d */
[C---:B------:R-:W-:Y:S01]  /*0ed0*/  VIADD R208, R18.reuse, 0xc0 ;  /* 0x000000c012d07836 */ /* 0x040fe20000000000 */
[----:B------:R-:W-:Y:S01]  /*0ee0*/  LOP3.LUT R10, R3, 0x8, R10, 0xf8, !PT ;  /* 0x00000008030a7812 */ /* 0x000fe200078ef80a */
[C---:B------:R-:W-:Y:S01]  /*0ef0*/  VIADD R207, R18.reuse, 0xe0 ;  /* 0x000000e012cf7836 */ /* 0x040fe20000000000 */
[----:B------:R-:W-:Y:S01]  /*0f00*/  SHF.R.U32.HI R3, RZ, 0x3, R3 ;  /* 0x00000003ff037819 */ /* 0x000fe20000011603 */
[----:B------:R-:W-:Y:S01]  /*0f10*/  VIADD R206, R18, 0x100 ;  /* 0x0000010012ce7836 */ /* 0x000fe20000000000 */
[----:B------:R-:W-:Y:S01]  /*0f20*/  LEA.HI R0, R0, R189, RZ, 0x3 ;  /* 0x000000bd00007211 */ /* 0x000fe200078f18ff */
[----:B------:R-:W-:Y:S01]  /*0f30*/  STL [R1+0x54], R14 ;  /* 0x0000540e01007387 */ /* 0x000fe20000100800 */
[----:B------:R-:W-:Y:S01]  /*0f40*/  LOP3.LUT R10, R10, R3, RZ, 0x3c, !PT ;  /* 0x000000030a0a7212 */ /* 0x000fe200078e3cff */
[----:B------:R-:W-:Y:S01]  /*0f50*/  VIADD R205, R18, 0x120 ;  /* 0x0000012012cd7836 */ /* 0x000fe20000000000 */
[----:B------:R-:W-:Y:S01]  /*0f60*/  LEA.HI R3, R186, R186, RZ, 0x1 ;  /* 0x000000baba037211 */ /* 0x000fe200078f08ff */
[----:B------:R-:W-:Y:S01]  /*0f70*/  STL [R1+0x68], R16 ;  /* 0x0000681001007387 */ /* 0x000fe20000100800 */
[----:B------:R-:W-:Y:S01]  /*0f80*/  LOP3.LUT R4, R4, 0xfffffe, RZ, 0xc0, !PT ;  /* 0x00fffffe04047812 */ /* 0x000fe200078ec0ff */
[----:B------:R-:W-:Y:S01]  /*0f90*/  VIADD R204, R18, 0x140 ;  /* 0x0000014012cc7836 */ /* 0x000fe20000000000 */
[----:B------:R-:W-:Y:S01]  /*0fa0*/  SHF.R.U32.HI R12, RZ, 0x3, R5 ;  /* 0x00000003ff0c7819 */ /* 0x000fe20000011605 */
[----:B------:R-:W-:Y:S01]  /*0fb0*/  STL [R1+0x4c], RZ ;  /* 0x00004cff01007387 */ /* 0x000fe20000100800 */
[----:B------:R-:W-:Y:S01]  /*0fc0*/  LOP3.LUT R0, R0, 0xfffffff8, RZ, 0xc0, !PT ;  /* 0xfffffff800007812 */ /* 0x000fe200078ec0ff */
[----:B------:R-:W-:Y:S01]  /*0fd0*/  IMAD.IADD R4, R14, 0x1, -R4 ;  /* 0x000000010e047824 */ /* 0x000fe200078e0a04 */
[----:B------:R-:W-:Y:S01]  /*0fe0*/  LOP3.LUT R5, R5, 0x38, R18, 0xf8, !PT ;  /* 0x0000003805057812 */ /* 0x000fe200078ef812 */
[----:B------:R-:W-:Y:S01]  /*0ff0*/  VIADD R203, R18, 0x160 ;  /* 0x0000016012cb7836 */ /* 0x000fe20000000000 */
[----:B------:R-:W-:Y:S01]  /*1000*/  LOP3.LUT R6, R6, 0xfffffe00, RZ, 0xc0, !PT ;  /* 0xfffffe0006067812 */ /* 0x000fe200078ec0ff */
[----:B------:R-:W-:Y:S01]  /*1010*/  IMAD.IADD R191, R189, 0x1, -R0 ;  /* 0x00000001bdbf7824 */ /* 0x000fe200078e0a00 */
[----:B------:R-:W-:Y:S01]  /*1020*/  LOP3.LUT R3, R3, 0x1ffffffe, RZ, 0xc0, !PT ;  /* 0x1ffffffe03037812 */ /* 0x000fe200078ec0ff */
[----:B------:R-:W-:Y:S01]  /*1030*/  IMAD.SHL.U32 R20, R4, 0x100, RZ ;  /* 0x0000010004147824 */ /* 0x000fe200078e00ff */
[----:B------:R-:W-:Y:S01]  /*1040*/  LOP3.LUT R9, R9, 0x7ffffe00, RZ, 0xc0, !PT ;  /* 0x7ffffe0009097812 */ /* 0x000fe200078ec0ff */
[----:B------:R-:W-:Y:S01]  /*1050*/  VIADD R202, R18, 0x180 ;  /* 0x0000018012ca7836 */ /* 0x000fe20000000000 */
[----:B------:R-:W-:Y:S01]  /*1060*/  LOP3.LUT R5, R6, R5, R12, 0xf6, !PT ;  /* 0x0000000506057212 */ /* 0x000fe200078ef60c */
[----:B------:R-:W-:Y:S01]  /*1070*/  IMAD.IADD R6, R186, 0x1, -R3 ;  /* 0x00000001ba067824 */ /* 0x000fe200078e0a03 */
[----:B------:R-:W-:Y:S01]  /*1080*/  SHF.R.S32.HI R0, RZ, 0x1f, R211 ;  /* 0x0000001fff007819 */ /* 0x000fe200000114d3 */
[----:B------:R-:W-:Y:S01]  /*1090*/  IMAD R9, R224, 0x400, R9 ;  /* 0x00000400e0097824 */ /* 0x000fe200078e0209 */
[----:B------:R-:W-:Y:S01]  /*10a0*/  SHF.R.S32.HI R3, RZ, 0x1f, R210 ;  /* 0x0000001fff037819 */ /* 0x000fe200000114d2 */
[----:B------:R-:W-:Y:S01]  /*10b0*/  STL [R1+0x64], R20 ;  /* 0x0000641401007387 */ /* 0x000fe20000100800 */
[----:B------:R-:W-:Y:S01]  /*10c0*/  SHF.R.S32.HI R4, RZ, 0x1f, R209 ;  /* 0x0000001fff047819 */ /* 0x000fe200000114d1 */
[----:B------:R-:W-:Y:S01]  /*10d0*/  IMAD.IADD R9, R9, 0x1, R10 ;  /* 0x0000000109097824 */ /* 0x000fe200078e020a */
[----:B------:R-:W-:Y:S01]  /*10e0*/  SHF.R.S32.HI R24, RZ, 0x1f, R24 ;  /* 0x0000001fff187819 */ /* 0x000fe20000011418 */
[C---:B------:R-:W-:Y:S01]  /*10f0*/  VIADD R216, R18.reuse, 0x1a0 ;  /* 0x000001a012d87836 */ /* 0x040fe20000000000 */
[----:B------:R-:W-:Y:S01]  /*1100*/  SHF.L.U64.HI R0, R211, 0x1, R0 ;  /* 0x00000001d3007819 */ /* 0x000fe20000010200 */
[----:B------:R-:W-:Y:S01]  /*1110*/  VIADD R215, R18, 0x1c0 ;  /* 0x000001c012d77836 */ /* 0x000fe20000000000 */
[----:B------:R-:W-:Y:S01]  /*1120*/  SHF.L.U64.HI R24, R210, 0x1, R3 ;  /* 0x00000001d2187819 */ /* 0x000fe20000010203 */
[----:B------:R-:W-:Y:S01]  /*1130*/  VIADD R214, R18, 0x1e0 ;  /* 0x000001e012d67836 */ /* 0x000fe20000000000 */
[----:B------:R-:W-:Y:S01]  /*1140*/  SHF.R.S32.HI R7, RZ, 0x1f, R208 ;  /* 0x0000001fff077819 */ /* 0x000fe200000114d0 */
[----:B------:R0:W-:Y:S01]  /*1150*/  STL [R1], R0 ;  /* 0x0000000001007387 */ /* 0x0001e20000100800 */
[----:B------:R-:W-:Y:S01]  /*1160*/  SHF.L.U64.HI R3, R209, 0x1, R4 ;  /* 0x00000001d1037819 */ /* 0x000fe20000010204 */
[C---:B------:R-:W-:Y:S01]  /*1170*/  VIADD R29, R192.reuse, 0xc0 ;  /* 0x000000c0c01d7836 */ /* 0x040fe20000000000 */
[----:B------:R-:W-:Y:S01]  /*1180*/  R2P PR, R11, 0x6 ;  /* 0x000000060b007804 */ /* 0x000fe20000000000 */
[----:B------:R-:W-:Y:S01]  /*1190*/  STL [R1+0x4], R24 ;  /* 0x0000041801007387 */ /* 0x000fe20000100800 */
[----:B------:R-:W-:Y:S01]  /*11a0*/  SHF.R.S32.HI R10, RZ, 0x1f, R207 ;  /* 0x0000001fff0a7819 */ /* 0x000fe200000114cf */
[----:B------:R-:W-:Y:S01]  /*11b0*/  VIADD R26, R192, 0x180 ;  /* 0x00000180c01a7836 */ /* 0x000fe20000000000 */
[----:B------:R-:W-:Y:S01]  /*11c0*/  SHF.R.S32.HI R11, RZ, 0x1f, R206 ;  /* 0x0000001fff0b7819 */ /* 0x000fe200000114ce */
[----:B------:R1:W-:Y:S01]  /*11d0*/  STL [R1+0x8], R3 ;  /* 0x0000080301007387 */ /* 0x0003e20000100800 */
[----:B------:R-:W-:Y:S01]  /*11e0*/  SHF.L.U64.HI R4, R207, 0x1, R10 ;  /* 0x00000001cf047819 */ /* 0x000fe2000001020a */
[----:B------:R-:W-:Y:S01]  /*11f0*/  IMAD R6, R6, 0x8, R195 ;  /* 0x0000000806067824 */ /* 0x000fe200078e02c3 */
[----:B0-----:R-:W-:Y:S01]  /*1200*/  SHF.L.U64.HI R0, R208, 0x1, R7 ;  /* 0x00000001d0007819 */ /* 0x001fe20000010207 */
[----:B------:R-:W-:Y:S01]  /*1210*/  IMAD R225, R9, 0x2, R2 ;  /* 0x0000000209e17824 */ /* 0x000fe200078e0202 */
[----:B------:R-:W-:Y:S01]  /*1220*/  SHF.R.S32.HI R12, RZ, 0x1f, R205 ;  /* 0x0000001fff0c7819 */ /* 0x000fe200000114cd */
[C---:B------:R-:W-:Y:S01]  /*1230*/  VIADD R31, R192.reuse, 0x40 ;  /* 0x00000040c01f7836 */ /* 0x040fe20000000000 */
[----:B------:R-:W-:Y:S01]  /*1240*/  SHF.R.S32.HI R13, RZ, 0x1f, R204 ;  /* 0x0000001fff0d7819 */ /* 0x000fe200000114cc */
[----:B------:R0:W-:Y:S01]  /*1250*/  STL [R1+0xc], R0 ;  /* 0x00000c0001007387 */ /* 0x0001e20000100800 */
[----:B------:R-:W-:Y:S01]  /*1260*/  SHF.R.S32.HI R14, RZ, 0x1f, R203 ;  /* 0x0000001fff0e7819 */ /* 0x000fe200000114cb */
[----:B------:R-:W-:Y:S01]  /*1270*/  VIADD R30, R192, 0x80 ;  /* 0x00000080c01e7836 */ /* 0x000fe20000000000 */
[----:B-1----:R-:W-:Y:S01]  /*1280*/  SHF.L.U64.HI R3, R206, 0x1, R11 ;  /* 0x00000001ce037819 */ /* 0x002fe2000001020b */
[----:B------:R1:W-:Y:S01]  /*1290*/  STL [R1+0x10], R4 ;  /* 0x0000100401007387 */ /* 0x0003e20000100800 */
[----:B------:R-:W-:Y:S01]  /*12a0*/  SHF.R.S32.HI R15, RZ, 0x1f, R202 ;  /* 0x0000001fff0f7819 */ /* 0x000fe200000114ca */
[C---:B------:R-:W-:Y:S01]  /*12b0*/  VIADD R28, R192.reuse, 0x100 ;  /* 0x00000100c01c7836 */ /* 0x040fe20000000000 */
[----:B------:R-:W-:Y:S01]  /*12c0*/  SHF.R.S32.HI R21, RZ, 0x1f, R216 ;  /* 0x0000001fff157819 */ /* 0x000fe200000114d8 */
[----:B------:R2:W-:Y:S01]  /*12d0*/  STL [R1+0x14], R3 ;  /* 0x0000140301007387 */ /* 0x0005e20000100800 */
[----:B------:R-:W-:Y:S01]  /*12e0*/  SHF.R.S32.HI R16, RZ, 0x1f, R215 ;  /* 0x0000001fff107819 */ /* 0x000fe200000114d7 */
[----:B------:R-:W-:Y:S01]  /*12f0*/  VIADD R27, R192, 0x140 ;  /* 0x00000140c01b7836 */ /* 0x000fe20000000000 */
[----:B0-----:R-:W-:Y:S01]  /*1300*/  SHF.L.U64.HI R0, R205, 0x1, R12 ;  /* 0x00000001cd007819 */ /* 0x001fe2000001020c */
[----:B------:R-:W-:Y:S01]  /*1310*/  VIADD R212, R18, 0x40 ;  /* 0x0000004012d47836 */ /* 0x000fe20000000000 */
[----:B------:R-:W-:Y:S01]  /*1320*/  SHF.L.U64.HI R7, R202, 0x1, R15 ;  /* 0x00000001ca077819 */ /* 0x000fe2000001020f */
[----:B------:R-:W-:Y:S01]  /*1330*/  VIADD R228, R225, 0x36400 ;  /* 0x00036400e1e47836 */ /* 0x000fe20000000000 */
[----:B-1----:R-:W-:Y:S01]  /*1340*/  SHF.L.U64.HI R4, R204, 0x1, R13 ;  /* 0x00000001cc047819 */ /* 0x002fe2000001020d */
[----:B------:R0:W-:Y:S01]  /*1350*/  STL [R1+0x18], R0 ;  /* 0x0000180001007387 */ /* 0x0001e20000100800 */
[----:B------:R-:W-:Y:S01]  /*1360*/  SHF.R.S32.HI R25, RZ, 0x1f, R214 ;  /* 0x0000001fff197819 */ /* 0x000fe200000114d6 */
[----:B------:R-:W-:Y:S01]  /*1370*/  VIADD R22, R18, 0x20 ;  /* 0x0000002012167836 */ /* 0x000fe20000000000 */
[----:B--2---:R-:W-:Y:S01]  /*1380*/  SHF.L.U64.HI R3, R203, 0x1, R14 ;  /* 0x00000001cb037819 */ /* 0x004fe2000001020e */
[----:B------:R1:W-:Y:S01]  /*1390*/  STL [R1+0x1c], R4 ;  /* 0x00001c0401007387 */ /* 0x0003e20000100800 */
[----:B------:R-:W-:Y:S01]  /*13a0*/  SHF.R.S32.HI R29, RZ, 0x1f, R29 ;  /* 0x0000001fff1d7819 */ /* 0x000fe2000001141d */
[----:B------:R-:W-:Y:S01]  /*13b0*/  VIADD R226, R225, 0x36440 ;  /* 0x00036440e1e27836 */ /* 0x000fe20000000000 */
[----:B------:R-:W-:Y:S01]  /*13c0*/  SHF.R.S32.HI R26, RZ, 0x1f, R26 ;  /* 0x0000001fff1a7819 */ /* 0x000fe2000001141a */
[----:B------:R2:W-:Y:S01]  /*13d0*/  STL [R1+0x20], R3 ;  /* 0x0000200301007387 */ /* 0x0005e20000100800 */
[----:B------:R-:W-:Y:S01]  /*13e0*/  SHF.R.S32.HI R31, RZ, 0x1f, R31 ;  /* 0x0000001fff1f7819 */ /* 0x000fe2000001141f */
[----:B0-----:R-:W-:Y:S01]  /*13f0*/  IMAD.SHL.U32 R0, R8, 0x2, RZ ;  /* 0x0000000208007824 */ /* 0x001fe200078e00ff */
[----:B------:R-:W-:Y:S01]  /*1400*/  SHF.R.S32.HI R30, RZ, 0x1f, R30 ;  /* 0x0000001fff1e7819 */ /* 0x000fe2000001141e */
[----:B------:R-:W-:Y:S01]  /*1410*/  STL [R1+0x24], R7 ;  /* 0x0000240701007387 */ /* 0x000fe20000100800 */
[----:B------:R-:W-:Y:S01]  /*1420*/  SHF.R.S32.HI R28, RZ, 0x1f, R28 ;  /* 0x0000001fff1c7819 */ /* 0x000fe2000001141c */
[----:B------:R-:W-:Y:S01]  /*1430*/  IMAD.IADD R223, R0, 0x1, R20 ;  /* 0x0000000100df7824 */ /* 0x000fe200078e0214 */
[----:B-1----:R-:W-:Y:S01]  /*1440*/  SHF.L.U64.HI R4, R216, 0x1, R21 ;  /* 0x00000001d8047819 */ /* 0x002fe20000010215 */
[----:B------:R0:W-:Y:S01]  /*1450*/  STL [R1+0x58], R0 ;  /* 0x0000580001007387 */ /* 0x0001e20000100800 */
[----:B------:R-:W-:Y:S01]  /*1460*/  SHF.R.S32.HI R27, RZ, 0x1f, R27 ;  /* 0x0000001fff1b7819 */ /* 0x000fe2000001141b */
[----:B------:R-:W-:Y:S01]  /*1470*/  VIADD R38, R223, 0x10 ;  /* 0x00000010df267836 */ /* 0x000fe20000000000 */
[----:B--2---:R-:W-:Y:S01]  /*1480*/  SHF.L.U64.HI R3, R215, 0x1, R16 ;  /* 0x00000001d7037819 */ /* 0x004fe20000010210 */
[----:B------:R-:W-:Y:S01]  /*1490*/  STL [R1+0x28], R4 ;  /* 0x0000280401007387 */ /* 0x000fe20000100800 */
[----:B------:R-:W-:Y:S01]  /*14a0*/  VIADD R35, R223, 0x28 ;  /* 0x00000028df237836 */ /* 0x000fe20000000000 */
[----:B------:R-:W-:Y:S01]  /*14b0*/  SEL R227, R227, 0xffffffe0, !P1 ;  /* 0xffffffe0e3e37807 */ /* 0x000fe20004800000 */
[C---:B------:R-:W-:Y:S01]  /*14c0*/  VIADD R32, R223.reuse, 0x40 ;  /* 0x00000040df207836 */ /* 0x040fe20000000000 */
[----:B------:R1:W-:Y:S01]  /*14d0*/  STL [R1+0x2c], R3 ;  /* 0x00002c0301007387 */ /* 0x0003e20000100800 */
[C---:B------:R-:W-:Y:S01]  /*14e0*/  VIADD R29, R223.reuse, 0x58 ;  /* 0x00000058df1d7836 */ /* 0x040fe20000000000 */
[----:B0-----:R-:W-:Y:S01]  /*14f0*/  SHF.L.U64.HI R0, R214, 0x1, R25 ;  /* 0x00000001d6007819 */ /* 0x001fe20000010219 */
[C---:B------:R-:W-:Y:S01]  /*1500*/  VIADD R26, R223.reuse, 0x70 ;  /* 0x00000070df1a7836 */ /* 0x040fe20000000000 */
[----:B------:R-:W-:Y:S01]  /*1510*/  SHF.R.S32.HI R229, RZ, 0x1f, R212 ;  /* 0x0000001fffe57819 */ /* 0x000fe200000114d4 */
[C---:B------:R-:W-:Y:S01]  /*1520*/  VIADD R21, R223.reuse, 0x88 ;  /* 0x00000088df157836 */ /* 0x040fe20000000000 */
[----:B------:R-:W-:Y:S01]  /*1530*/  SHF.R.S32.HI R19, RZ, 0x1f, R18 ;  /* 0x0000001fff137819 */ /* 0x000fe20000011412 */
[----:B------:R0:W-:Y:S01]  /*1540*/  STL [R1+0x30], R0 ;  /* 0x0000300001007387 */ /* 0x0001e20000100800 */
[----:B------:R-:W-:Y:S01]  /*1550*/  VIADD R15, R223, 0xa0 ;  /* 0x000000a0df0f7836 */ /* 0x000fe20000000000 */
[----:B------:R-:W-:Y:S01]  /*1560*/  SHF.R.S32.HI R193, RZ, 0x1f, R22 ;  /* 0x0000001fffc17819 */ /* 0x000fe20000011416 */
[----:B-1----:R-:W-:Y:S01]  /*1570*/  IMAD R3, R5, 0x2, R2 ;  /* 0x0000000205037824 */ /* 0x002fe200078e0202 */
[----:B------:R-:W-:Y:S01]  /*1580*/  SHF.L.U64.HI R229, R212, 0x1, R229 ;  /* 0x00000001d4e57819 */ /* 0x000fe200000102e5 */
[----:B------:R-:W-:-:S02]  /*1590*/  VIADD R12, R223, 0xb8 ;  /* 0x000000b8df0c7836 */ /* 0x000fc40000000000 */
[C---:B------:R-:W-:Y:S01]  /*15a0*/  VIADD R8, R223.reuse, 0xd0 ;  /* 0x000000d0df087836 */ /* 0x040fe20000000000 */
[----:B------:R-:W-:Y:S01]  /*15b0*/  STL [R1+0x5c], R3 ;  /* 0x00005c0301007387 */ /* 0x000fe20000100800 */
[C---:B------:R-:W-:Y:S01]  /*15c0*/  VIADD R39, R223.reuse, 0x8 ;  /* 0x00000008df277836 */ /* 0x040fe20000000000 */
[----:B0-----:R-:W-:Y:S01]  /*15d0*/  SHF.R.S32.HI R0, RZ, 0x1f, R223 ;  /* 0x0000001fff007819 */ /* 0x001fe200000114df */
[C---:B------:R-:W-:Y:S01]  /*15e0*/  VIADD R37, R223.reuse, 0x18 ;  /* 0x00000018df257836 */ /* 0x040fe20000000000 */
[----:B------:R0:W-:Y:S01]  /*15f0*/  STL [R1+0x60], R6 ;  /* 0x0000600601007387 */ /* 0x0001e20000100800 */
        /* <DEDUP_REMOVED lines=46> */
[----:B------:R-:W-:Y:S01]  /*18e0*/  IMAD.MOV.U32 R17, RZ, RZ, RZ ;  /* 0x000000ffff117224 */ /* 0x000fe200078e00ff */
        /* <DEDUP_REMOVED lines=9> */
[----:B------:R-:W-:-:S07]  /*1980*/  SHF.R.S32.HI R0, RZ, 0x1f, R0 ;  /* 0x0000001fff007819 */ /* 0x000fce0000011400 */
.L_x_4584:
[----:B01-34-:R-:W0:Y:S01]  /*1990*/  LDC.64 R4, c[0x0][0xd88] ;  /* 0x00036200ff047b82 */ /* 0x01be220000000a00 */
[----:B------:R-:W-:Y:S01]  /*19a0*/  ULDC.64 UR4, c[0x0][0xb20] ;  /* 0x0002c80000047ab9 */ /* 0x000fe20000000a00 */
[----:B------:R-:W-:Y:S01]  /*19b0*/  ULDC.64 UR8, c[0x0][0xb10] ;  /* 0x0002c40000087ab9 */ /* 0x000fe20000000a00 */
[----:B------:R-:W-:Y:S01]  /*19c0*/  ULDC.64 UR6, c[0x0][0xb00] ;  /* 0x0002c00000067ab9 */ /* 0x000fe20000000a00 */
[----:B0-----:R-:W-:-:S05]  /*19d0*/  IMAD.WIDE R4, R87, 0x4, R4 ;  /* 0x0000000457047825 */ /* 0x001fca00078e0204 */
[----:B--2---:R-:W2:Y:S01]  /*19e0*/  LDG.E R26, desc[UR42][R4.64] ;  /* 0x0000002a041a7981 */ /* 0x004ea2000c1e1900 */
        /* <DEDUP_REMOVED lines=53> */
.L_x_4455:
[----:B------:R-:W-:Y:S02]  /*1d40*/  IMAD.U32 R36, RZ, RZ, UR5 ;  /* 0x00000005ff247e24 */ /* 0x000fe4000f8e00ff */
[----:B------:R-:W-:Y:S01]  /*1d50*/  IMAD.U32 R25, RZ, RZ, UR4 ;  /* 0x00000004ff197e24 */ /* 0x000fe2000f8e00ff */
[----:B------:R-:W-:Y:S06]  /*1d60*/  @!P2 BRA `(.L_x_4456) ;  /* 0x000000000010a947 */ /* 0x000fec0003800000 */
[----:B------:R-:W-:-:S04]  /*1d70*/  IADD3 R4, P0, R28, UR8, RZ ;  /* 0x000000081c047c10 */ /* 0x000fc8000ff1e0ff */
[----:B------:R-:W-:-:S05]  /*1d80*/  IADD3.X R5, R27, UR9, RZ, P0, !PT ;  /* 0x000000091b057c10 */ /* 0x000fca00087fe4ff */
[----:B------:R0:W5:Y:S01]  /*1d90*/  LDG.E R25, desc[UR42][R4.64] ;  /* 0x0000002a04197981 */ /* 0x000162000c1e1900 */
[----:B------:R-:W-:Y:S05]  /*1da0*/  BRA `(.L_x_4457) ;  /* 0x0000000000107947 */ /* 0x000fea0003800000 */
.L_x_4456:
[----:B------:R-:W-:Y:S05]  /*1db0*/  @!P0 BRA `(.L_x_4457) ;  /* 0x00000000000c8947 */ /* 0x000fea0003800000 */
[----:B------:R-:W2:Y:S04]  /*1dc0*/  LDG.E R0, desc[UR42][R4.64] ;  /* 0x0000002a04007981 */ /* 0x000ea8000c1e1900 */
[----:B------:R-:W2:Y:S02]  /*1dd0*/  LDG.E R25, desc[UR42][R4.64+0x4] ;  /* 0x0000042a04197981 */ /* 0x000ea4000c1e1900 */
[----:B--2---:R-:W-:-:S07]  /*1de0*/  IMAD.IADD R25, R25, 0x1, -R0 ;  /* 0x0000000119197824 */ /* 0x004fce00078e0a00 */
.L_x_4457:
        /* <DEDUP_REMOVED lines=60> */
.L_x_4459:
[----:B------:R-:W-:Y:S05]  /*21b0*/  BSYNC B0 ;  /* 0x0000000000007941 */ /* 0x000fea0003800000 */
.L_x_4458:
        /* <DEDUP_REMOVED lines=36> */
.L_x_4462:
[----:B------:R-:W-:Y:S05]  /*2400*/  BSYNC B6 ;  /* 0x0000000000067941 */ /* 0x000fea0003800000 */
.L_x_4461:
        /* <DEDUP_REMOVED lines=20> */
.L_x_4464:
[----:B------:R-:W-:Y:S05]  /*2550*/  BSYNC B6 ;  /* 0x0000000000067941 */ /* 0x000fea0003800000 */
.L_x_4463:
        /* <DEDUP_REMOVED lines=18> */
[----:B------:R-:W-:Y:S02]  /*2680*/  SHF.L.U64.HI R39, R40, 0x6, R41 ;  /* 0x0000000628277819 */ /* 0x000fe40000010229 */
[C---:B--2---:R-:W-:Y:S01]  /*2690*/  ISETP.GE.AND P0, PT, R18.reuse, R45, PT ;  /* 0x0000002d1200720c */ /* 0x044fe20003f06270 */
[----:B0-----:R-:W-:Y:S01]  /*26a0*/  VIADD R8, R3, 0xffffff80 ;  /* 0xffffff8003087836 */ /* 0x001fe20000000000 */
[----:B------:R-:W-:Y:S01]  /*26b0*/  ISETP.GE.AND P2, PT, R18, UR4, PT ;  /* 0x0000000412007c0c */ /* 0x000fe2000bf46270 */
[----:B------:R-:W-:Y:S01]  /*26c0*/  IMAD.WIDE.U32 R28, R189, R40, R18 ;  /* 0x00000028bd1c7225 */ /* 0x000fe200078e0012 */
[----:B----4-:R-:W0:Y:S01]  /*26d0*/  LDC.64 R4, c[0x0][0x408] ;  /* 0x00010200ff047b82 */ /* 0x010e220000000a00 */
[----:B------:R-:W-:-:S02]  /*26e0*/  SHF.R.U32.HI R42, RZ, 0x3, R38 ;  /* 0x00000003ff2a7819 */ /* 0x000fc40000011626 */
[----:B------:R-:W-:Y:S02]  /*26f0*/  SHF.R.S32.HI R3, RZ, 0x1f, R8 ;  /* 0x0000001fff037819 */ /* 0x000fe40000011408 */
[----:B------:R-:W-:Y:S02]  /*2700*/  ISETP.GE.AND P1, PT, R22, UR4, PT ;  /* 0x0000000416007c0c */ /* 0x000fe4000bf26270 */
[----:B------:R-:W-:Y:S01]  /*2710*/  LEA.HI R9, R3, R8, RZ, 0x2 ;  /* 0x0000000803097211 */ /* 0x000fe200078f10ff */
[----:B------:R-:W-:Y:S01]  /*2720*/  IMAD.IADD R3, R24, 0x1, R25 ;  /* 0x0000000118037824 */ /* 0x000fe200078e0219 */
[----:B------:R-:W-:Y:S02]  /*2730*/  LOP3.LUT R16, R16, 0xfffffffd, RZ, 0xc0, !PT ;  /* 0xfffffffd10107812 */ /* 0x000fe400078ec0ff */
[----:B------:R-:W-:Y:S01]  /*2740*/  LOP3.LUT R11, R9, 0xfffffffc, RZ, 0xc0, !PT ;  /* 0xfffffffc090b7812 */ /* 0x000fe200078ec0ff */
[----:B------:R-:W-:Y:S01]  /*2750*/  IMAD R9, R189, R41, R6 ;  /* 0x00000029bd097224 */ /* 0x000fe200078e0206 */
[----:B------:R-:W-:-:S03]  /*2760*/  @P2 LOP3.LUT R16, R16, 0x2, RZ, 0xfc, !PT ;  /* 0x0000000210102812 */ /* 0x000fc600078efcff */
[----:B------:R-:W-:Y:S01]  /*2770*/  IMAD.IADD R21, R21, 0x1, R9 ;  /* 0x0000000115157824 */ /* 0x000fe200078e0209 */
[----:B---3--:R-:W-:Y:S01]  /*2780*/  SHF.R.U32.HI R12, RZ, 0x7, R12 ;  /* 0x00000007ff0c7819 */ /* 0x008fe2000001160c */
[----:B------:R-:W-:Y:S01]  /*2790*/  IMAD.IADD R29, R9, 0x1, R29 ;  /* 0x00000001091d7824 */ /* 0x000fe200078e021d */
[----:B-----5:R-:W-:Y:S01]  /*27a0*/  SHF.R.S32.HI R9, RZ, 0x1f, R86 ;  /* 0x0000001fff097819 */ /* 0x020fe20000011456 */
[----:B------:R-:W-:Y:S01]  /*27b0*/  IMAD.IADD R10, R8, 0x1, -R11 ;  /* 0x00000001080a7824 */ /* 0x000fe200078e0a0b */
[----:B------:R-:W-:Y:S01]  /*27c0*/  LOP3.LUT R16, R16, 0xfffffffe, RZ, 0xc0, !PT ;  /* 0xfffffffe10107812 */ /* 0x000fe200078ec0ff */
[----:B------:R-:W-:-:S03]  /*27d0*/  IMAD.WIDE.U32 R20, R86, R40, R20 ;  /* 0x0000002856147225 */ /* 0x000fc600078e0014 */
[----:B------:R-:W-:Y:S01]  /*27e0*/  @P1 LOP3.LUT R16, R16, 0x1, RZ, 0xfc, !PT ;  /* 0x0000000110101812 */ /* 0x000fe200078efcff */
[----:B0-----:R-:W-:Y:S01]  /*27f0*/  IMAD R6, R7, R4, RZ ;  /* 0x0000000407067224 */ /* 0x001fe200078e02ff */
[----:B------:R-:W-:Y:S01]  /*2800*/  SEL R7, R45, RZ, P0 ;  /* 0x000000ff2d077207 */ /* 0x000fe20000000000 */
[C---:B------:R-:W-:Y:S02]  /*2810*/  IMAD R8, R9.reuse, R40, RZ ;  /* 0x0000002809087224 */ /* 0x040fe400078e02ff */
[-C--:B------:R-:W-:Y:S02]  /*2820*/  IMAD R9, R9, R4.reuse, RZ ;  /* 0x0000000409097224 */ /* 0x080fe400078e02ff */
[----:B------:R-:W-:Y:S02]  /*2830*/  IMAD.IADD R7, R18, 0x1, R7 ;  /* 0x0000000112077824 */ /* 0x000fe400078e0207 */
[----:B------:R-:W-:Y:S01]  /*2840*/  IMAD R49, R86, R41, R8 ;  /* 0x0000002956317224 */ /* 0x000fe200078e0208 */
[----:B------:R-:W-:Y:S01]  /*2850*/  SHF.L.U64.HI R41, R4, 0x6, R5 ;  /* 0x0000000604297819 */ /* 0x000fe20000010205 */
[CC--:B------:R-:W-:Y:S01]  /*2860*/  IMAD R11, R189.reuse, R5.reuse, R6 ;  /* 0x00000005bd0b7224 */ /* 0x0c0fe200078e0206 */
[----:B------:R-:W-:Y:S01]  /*2870*/  SHF.R.S32.HI R6, RZ, 0x1f, R7 ;  /* 0x0000001fff067819 */ /* 0x000fe20000011407 */
[----:B------:R-:W-:Y:S01]  /*2880*/  IMAD R9, R86, R5, R9 ;  /* 0x0000000556097224 */ /* 0x000fe200078e0209 */
[----:B------:R-:W-:Y:S01]  /*2890*/  LOP3.LUT R5, R38, 0x18, R18, 0xf8, !PT ;  /* 0x0000001826057812 */ /* 0x000fe200078ef812 */
[----:B------:R-:W-:Y:S01]  /*28a0*/  IMAD.WIDE.U32 R30, R189, R4, R186 ;  /* 0x00000004bd1e7225 */ /* 0x000fe200078e00ba */
[----:B------:R-:W-:-:S02]  /*28b0*/  LEA.HI R37, R6, R7, RZ, 0x3 ;  /* 0x0000000706257211 */ /* 0x000fc400078f18ff */
[----:B------:R-:W-:Y:S01]  /*28c0*/  LOP3.LUT R5, R5, R42, RZ, 0x3c, !PT ;  /* 0x0000002a05057212 */ /* 0x000fe200078e3cff */
[----:B------:R-:W-:Y:S01]  /*28d0*/  IMAD.WIDE.U32 R32, R189, R4, R18 ;  /* 0x00000004bd207225 */ /* 0x000fe200078e0012 */
[----:B------:R-:W-:-:S03]  /*28e0*/  LOP3.LUT R51, R37, 0xfffffff8, RZ, 0xc0, !PT ;  /* 0xfffffff825337812 */ /* 0x000fc600078ec0ff */
[----:B------:R-:W-:Y:S01]  /*28f0*/  IMAD R46, R224, 0x200, R5 ;  /* 0x00000200e02e7824 */ /* 0x000fe200078e0205 */
[----:B------:R-:W-:Y:S01]  /*2900*/  LOP3.LUT R5, R38, 0x38, R37, 0xf8, !PT ;  /* 0x0000003826057812 */ /* 0x000fe200078ef825 */
[----:B------:R-:W-:Y:S01]  /*2910*/  IMAD.IADD R31, R31, 0x1, R11 ;  /* 0x000000011f1f7824 */ /* 0x000fe200078e020b */
[----:B------:R-:W-:Y:S01]  /*2920*/  SHF.R.S32.HI R54, RZ, 0x1f, R51 ;  /* 0x0000001fff367819 */ /* 0x000fe20000011433 */
[----:B------:R-:W-:Y:S01]  /*2930*/  IMAD.IADD R33, R11, 0x1, R33 ;  /* 0x000000010b217824 */ /* 0x000fe200078e0221 */
[----:B------:R-:W-:Y:S01]  /*2940*/  LOP3.LUT R5, R5, R42, RZ, 0x3c, !PT ;  /* 0x0000002a05057212 */ /* 0x000fe200078e3cff */
[----:B------:R-:W-:-:S04]  /*2950*/  IMAD.WIDE.U32 R28, R86, R40, R28 ;  /* 0x00000028561c7225 */ /* 0x000fc800078e001c */
[----:B------:R-:W-:-:S04]  /*2960*/  IMAD.WIDE.U32 R30, R86, R4, R30 ;  /* 0x00000004561e7225 */ /* 0x000fc800078e001e */
[----:B------:R-:W-:-:S04]  /*2970*/  IMAD.WIDE.U32 R32, R86, R4, R32 ;  /* 0x0000000456207225 */ /* 0x000fc800078e0020 */
[----:B------:R-:W-:Y:S02]  /*2980*/  IMAD.IADD R48, R21, 0x1, R49 ;  /* 0x0000000115307824 */ /* 0x000fe400078e0231 */
[----:B------:R-:W-:Y:S02]  /*2990*/  IMAD.SHL.U32 R40, R40, 0x40, RZ ;  /* 0x0000004028287824 */ /* 0x000fe400078e00ff */
[----:B------:R-:W-:Y:S02]  /*29a0*/  IMAD.SHL.U32 R43, R4, 0x40, RZ ;  /* 0x00000040042b7824 */ /* 0x000fe400078e00ff */
[----:B------:R-:W-:Y:S02]  /*29b0*/  VIADD R44, R12, 0x8 ;  /* 0x000000080c2c7836 */ /* 0x000fe40000000000 */
[----:B------:R-:W-:Y:S02]  /*29c0*/  IMAD.SHL.U32 R45, R45, 0x2, RZ ;  /* 0x000000022d2d7824 */ /* 0x000fe400078e00ff */
[----:B------:R-:W-:-:S02]  /*29d0*/  IMAD R47, R10, 0x40, R189 ;  /* 0x000000400a2f7824 */ /* 0x000fc400078e02bd */
[----:B------:R-:W-:Y:S02]  /*29e0*/  IMAD.IADD R49, R49, 0x1, R29 ;  /* 0x0000000131317824 */ /* 0x000fe400078e021d */
[----:B------:R-:W-:Y:S02]  /*29f0*/  IMAD.IADD R50, R31, 0x1, R9 ;  /* 0x000000011f327824 */ /* 0x000fe400078e0209 */
[----:B------:R-:W-:Y:S02]  /*2a00*/  IMAD.IADD R52, R9, 0x1, R33 ;  /* 0x0000000109347824 */ /* 0x000fe400078e0221 */
[----:B------:R-:W-:Y:S01]  /*2a10*/  IMAD R55, R224, 0x200, R5 ;  /* 0x00000200e0377824 */ /* 0x000fe200078e0205 */
[----:B------:R-:W-:-:S07]  /*2a20*/  SHF.R.S32.HI R53, RZ, 0x1f, R0 ;  /* 0x0000001fff357819 */ /* 0x000fce0000011400 */
.L_x_4497:
        /* <DEDUP_REMOVED lines=91> */
.L_x_4469:
[----:B------:R-:W-:Y:S05]  /*2fe0*/  BSYNC B1 ;  /* 0x0000000000017941 */ /* 0x000fea0003800000 */
.L_x_4468:
        /* <DEDUP_REMOVED lines=12> */
[----:B------:R-:W-:-:S05]  /*30b0*/  IMAD.MOV.U32 R6, RZ, RZ, R56 ;  /* 0x000000ffff067224 */ /* 0x000fca00078e0038 */
[----:B------:R-:W-:Y:S01]  /*30c0*/  PRMT R72, R6, 0x5410, R4 ;  /* 0x0000541006487816 */ /* 0x000fe20000000004 */
[----:B------:R-:W-:Y:S06]  /*30d0*/  @!P3 BRA `(.L_x_4470) ;  /* 0x000000000004b947 */ /* 0x000fec0003800000 */
[----:B------:R-:W-:Y:S01]  /*30e0*/  BPT.TRAP 0x1 ;  /* 0x000000040000795c */ /* 0x000fe20000300000 */
.L_x_4470:
[----:B------:R-:W-:Y:S01]  /*30f0*/  IMAD R58, R23, 0x8, R2 ;  /* 0x00000008173a7824 */ /* 0x000fe200078e0202 */
[----:B------:R-:W-:Y:S01]  /*3100*/  SHF.L.U32 R65, R188, 0x1f, RZ ;  /* 0x0000001fbc417819 */ /* 0x000fe200000006ff */
[----:B------:R-:W-:Y:S03]  /*3110*/  BSSY B1, `(.L_x_4471) ;  /* 0x0000003000017945 */ /* 0x000fe60003800000 */
[----:B------:R-:W0:Y:S02]  /*3120*/  SYNCS.PHASECHK.TRANS64.TRYWAIT P4, [R58+URZ+0x38890], R65 ;  /* 0x038890413a0075a7 */ /* 0x000e24000808017f */
[----:B0-----:R-:W-:Y:S05]  /*3130*/  @!P4 BRA `(.L_x_4472) ;  /* 0x000001b80080c947 */ /* 0x001fea0003800000 */
.L_x_4719:
[----:B------:R-:W-:Y:S05]  /*3140*/  BSYNC B1 ;  /* 0x0000000000017941 */ /* 0x000fea0003800000 */
.L_x_4471:
[----:B------:R-:W-:-:S03]  /*3150*/  UMOV UR4, 0xffffffff ;  /* 0xffffffff00047882 */ /* 0x000fc60000000000 */
[----:B------:R-:W-:Y:S05]  /*3160*/  BRA.DIV UR4, `(.L_x_4473) ;  /* 0x000001ba04887947 */ /* 0x000fea000b800000 */
[----:B------:R1:W2:Y:S04]  /*3170*/  SHFL.IDX PT, R69, R13, RZ, 0x1c1f ;  /* 0x001c1fff0d457589 */ /* 0x0002a800000e0000 */
[----:B------:R1:W3:Y:S02]  /*3180*/  SHFL.IDX PT, R14, R68, RZ, 0x1c1f ;  /* 0x001c1fff440e7589 */ /* 0x0002e400000e0000 */
.L_x_4723:
        /* <DEDUP_REMOVED lines=10> */
[----:B------:R-:W-:Y:S01]  /*3230*/  SHF.R.U64 R15, R56, 0x10, R57 ;  /* 0x00000010380f7819 */ /* 0x000fe20000001239 */
[----:B0-----:R-:W-:Y:S01]  /*3240*/  IMAD.U32 R12, R5, 0x10000, RZ ;  /* 0x00010000050c7824 */ /* 0x001fe200078e00ff */
[----:B-1----:R-:W-:Y:S02]  /*3250*/  SHF.R.U64 R13, R26, 0x10, R27 ;  /* 0x000000101a0d7819 */ /* 0x002fe4000000121b */
        /* <DEDUP_REMOVED lines=12> */
[-C--:B------:R-:W-:Y:S02]  /*3320*/  FMUL.FTZ R26, R26, R27.reuse ;  /* 0x0000001b1a1a7220 */ /* 0x080fe40000410000 */
[----:B------:R-:W-:Y:S01]  /*3330*/  FFMA.FTZ R5, R12, R27, -R5 ;  /* 0x0000001b0c057223 */ /* 0x000fe20000010805 */
[----:B------:R-:W-:-:S02]  /*3340*/  IMAD.U32 R27, R6, 0x10000, RZ ;  /* 0x00010000061b7824 */ /* 0x000fc400078e00ff */
[----:B------:R-:W-:Y:S01]  /*3350*/  FFMA.FTZ R12, R12, R57, R26 ;  /* 0x000000390c0c7223 */ /* 0x000fe2000001001a */
[----:B------:R-:W-:Y:S01]  /*3360*/  LOP3.LUT R26, R6, 0xffff0000, RZ, 0xc0, !PT ;  /* 0xffff0000061a7812 */ /* 0x000fe200078ec0ff */
[C---:B------:R-:W-:Y:S01]  /*3370*/  IMAD.U32 R68, R67.reuse, 0x10000, RZ ;  /* 0x0001000043447824 */ /* 0x040fe200078e00ff */
[----:B------:R-:W-:Y:S01]  /*3380*/  LOP3.LUT R67, R67, 0xffff0000, RZ, 0xc0, !PT ;  /* 0xffff000043437812 */ /* 0x000fe200078ec0ff */
[C---:B------:R-:W-:Y:S01]  /*3390*/  IMAD.U32 R57, R56.reuse, 0x10000, RZ ;  /* 0x0001000038397824 */ /* 0x040fe200078e00ff */
[----:B------:R-:W-:Y:S01]  /*33a0*/  LOP3.LUT R56, R56, 0xffff0000, RZ, 0xc0, !PT ;  /* 0xffff000038387812 */ /* 0x000fe200078ec0ff */
[----:B------:R-:W-:Y:S01]  /*33b0*/  FMUL.FTZ R6, R26, R68 ;  /* 0x000000441a067220 */ /* 0x000fe20000410000 */
[----:B------:R-:W-:Y:S01]  /*33c0*/  F2FP.BF16.F32.PACK_AB R5, R12, R5 ;  /* 0x000000050c05723e */ /* 0x000fe200000010ff */
[-C--:B------:R-:W-:Y:S01]  /*33d0*/  FMUL.FTZ R71, R26, R57.reuse ;  /* 0x000000391a477220 */ /* 0x080fe20000410000 */
[----:B------:R-:W-:Y:S01]  /*33e0*/  LOP3.LUT R26, R7, 0xffff0000, RZ, 0xc0, !PT ;  /* 0xffff0000071a7812 */ /* 0x000fe200078ec0ff */
[----:B------:R-:W-:Y:S01]  /*33f0*/  FFMA.FTZ R6, R27, R57, -R6 ;  /* 0x000000391b067223 */ /* 0x000fe20000010806 */
[----:B------:R-:W-:-:S02]  /*3400*/  IMAD.U32 R7, R7, 0x10000, RZ ;  /* 0x0001000007077824 */ /* 0x000fc400078e00ff */
[----:B------:R-:W-:Y:S01]  /*3410*/  FFMA.FTZ R27, R27, R68, R71 ;  /* 0x000000441b1b7223 */ /* 0x000fe20000010047 */
[C---:B------:R-:W-:Y:S01]  /*3420*/  FMUL.FTZ R68, R26.reuse, R67 ;  /* 0x000000431a447220 */ /* 0x040fe20000410000 */
[----:B------:R-:W-:-:S03]  /*3430*/  FMUL.FTZ R26, R26, R56 ;  /* 0x000000381a1a7220 */ /* 0x000fc60000410000 */
[----:B------:R-:W-:Y:S01]  /*3440*/  F2FP.BF16.F32.PACK_AB R6, R27, R6 ;  /* 0x000000061b06723e */ /* 0x000fe200000010ff */
[C---:B------:R-:W-:Y:S01]  /*3450*/  FFMA.FTZ R68, R7.reuse, R56, -R68 ;  /* 0x0000003807447223 */ /* 0x040fe20000010844 */
[----:B------:R-:W-:Y:S01]  /*3460*/  FFMA.FTZ R67, R7, R67, R26 ;  /* 0x0000004307437223 */ /* 0x000fe2000001001a */
[C---:B------:R-:W-:Y:S01]  /*3470*/  LOP3.LUT R7, R4.reuse, 0xffff0000, RZ, 0xc0, !PT ;  /* 0xffff000004077812 */ /* 0x040fe200078ec0ff */
[----:B------:R-:W-:-:S04]  /*3480*/  IMAD.U32 R4, R4, 0x10000, RZ ;  /* 0x0001000004047824 */ /* 0x000fc800078e00ff */
[C---:B------:R-:W-:Y:S01]  /*3490*/  FMUL.FTZ R57, R7.reuse, R15 ;  /* 0x0000000f07397220 */ /* 0x040fe20000410000 */
[-C--:B------:R-:W-:Y:S01]  /*34a0*/  FMUL.FTZ R26, R7, R13.reuse ;  /* 0x0000000d071a7220 */ /* 0x080fe20000410000 */
[----:B------:R-:W-:Y:S02]  /*34b0*/  F2FP.BF16.F32.PACK_AB R7, R67, R68 ;  /* 0x000000444307723e */ /* 0x000fe400000010ff */
[C---:B------:R-:W-:Y:S01]  /*34c0*/  FFMA.FTZ R57, R4.reuse, R13, -R57 ;  /* 0x0000000d04397223 */ /* 0x040fe20000010839 */
[----:B------:R-:W-:-:S05]  /*34d0*/  FFMA.FTZ R26, R4, R15, R26 ;  /* 0x0000000f041a7223 */ /* 0x000fca000001001a */
[----:B------:R-:W-:-:S07]  /*34e0*/  F2FP.BF16.F32.PACK_AB R4, R26, R57 ;  /* 0x000000391a04723e */ /* 0x000fce00000010ff */
.L_x_4478:
[----:B------:R-:W-:Y:S05]  /*34f0*/  BSYNC B2 ;  /* 0x0000000000027941 */ /* 0x000fea0003800000 */
.L_x_4477:
[----:B0-----:R4:W-:Y:S02]  /*3500*/  ST.E.128 desc[UR42][R10.64], R4 ;  /* 0x000000040a007985 */ /* 0x0019e4000c101d2a */
.L_x_4476:
[----:B------:R-:W-:Y:S05]  /*3510*/  BSYNC B1 ;  /* 0x0000000000017941 */ /* 0x000fea0003800000 */
.L_x_4475:
        /* <DEDUP_REMOVED lines=58> */
.L_x_4480:
[----:B------:R-:W-:Y:S05]  /*38c0*/  BSYNC B1 ;  /* 0x0000000000017941 */ /* 0x000fea0003800000 */
.L_x_4479:
[----:B--2---:R2:W-:Y:S01]  /*38d0*/  ST.E.128 desc[UR42][R10.64], R4 ;  /* 0x000000040a007985 */ /* 0x0045e2000c101d2a */
[----:B------:R-:W-:Y:S05]  /*38e0*/  BRA `(.L_x_4474) ;  /* 0x0000000c00a47947 */ /* 0x000fea0003800000 */
.L_x_4467:
        /* <DEDUP_REMOVED lines=44> */
.L_x_4481:
[----:B------:R-:W-:Y:S01]  /*3bb0*/  IMAD R58, R23, 0x8, R2 ;  /* 0x00000008173a7824 */ /* 0x000fe200078e0202 */
[----:B------:R-:W-:Y:S01]  /*3bc0*/  SHF.L.U32 R65, R188, 0x1f, RZ ;  /* 0x0000001fbc417819 */ /* 0x000fe200000006ff */
[----:B------:R-:W-:Y:S03]  /*3bd0*/  BSSY B1, `(.L_x_4482) ;  /* 0x0000003000017945 */ /* 0x000fe60003800000 */
[----:B------:R-:W0:Y:S02]  /*3be0*/  SYNCS.PHASECHK.TRANS64.TRYWAIT P5, [R58+URZ+0x38890], R65 ;  /* 0x038890413a0075a7 */ /* 0x000e2400080a017f */
[----:B0-----:R-:W-:Y:S05]  /*3bf0*/  @!P5 BRA `(.L_x_4483) ;  /* 0x000001b00028d947 */ /* 0x001fea0003800000 */
.L_x_4724:
[----:B------:R-:W-:Y:S05]  /*3c00*/  BSYNC B1 ;  /* 0x0000000000017941 */ /* 0x000fea0003800000 */
.L_x_4482:
[----:B------:R-:W-:-:S03]  /*3c10*/  UMOV UR4, 0xffffffff ;  /* 0xffffffff00047882 */ /* 0x000fc60000000000 */
[----:B------:R-:W-:Y:S05]  /*3c20*/  BRA.DIV UR4, `(.L_x_4484) ;  /* 0x000001b204307947 */ /* 0x000fea000b800000 */
[----:B------:R1:W2:Y:S04]  /*3c30*/  SHFL.IDX PT, R56, R13, RZ, 0x1c1f ;  /* 0x001c1fff0d387589 */ /* 0x0002a800000e0000 */
[----:B------:R-:W3:Y:S02]  /*3c40*/  SHFL.IDX PT, R68, R68, RZ, 0x1c1f ;  /* 0x001c1fff44447589 */ /* 0x000ee400000e0000 */
.L_x_4728:
[----:B------:R-:W4:Y:S02]  /*3c50*/  LDC R66, c[0x0][0x2f4] ;  /* 0x0000bd00ff427b82 */ /* 0x000f240000000800 */
[----:B----4-:R-:W-:-:S13]  /*3c60*/  ISETP.GE.OR P2, PT, R18, R66, P2 ;  /* 0x000000421200720c */ /* 0x010fda0001746670 */
[----:B------:R-:W-:Y:S05]  /*3c70*/  @P2 BRA `(.L_x_4474) ;  /* 0x0000000800c02947 */ /* 0x000fea0003800000 */
[----:B------:R-:W-:Y:S01]  /*3c80*/  IMAD.IADD R8, R66, 0x1, -R45 ;  /* 0x0000000142087824 */ /* 0x000fe200078e0a2d */
[----:B------:R-:W-:Y:S04]  /*3c90*/  BSSY B1, `(.L_x_4485) ;  /* 0x000006f000017945 */ /* 0x000fe80003800000 */
[----:B------:R-:W-:-:S04]  /*3ca0*/  SEL R8, R45, R8, !P0 ;  /* 0x000000082d087207 */ /* 0x000fc80004000000 */
        /* <DEDUP_REMOVED lines=12> */
[----:B------:R-:W4:Y:S04]  /*3d70*/  LDS.128 R8, [R9+0x22400] ;  /* 0x0224000009087984 */ /* 0x000f280000000c00 */
[----:B-1----:R-:W1:Y:S01]  /*3d80*/  LDS.128 R12, [R12+0x22400] ;  /* 0x022400000c0c7984 */ /* 0x002e620000000c00 */
[----:B------:R-:W-:Y:S05]  /*3d90*/  @P4 BRA `(.L_x_4486) ;  /* 0x0000000400784947 */ /* 0x000fea0003800000 */
[----:B------:R-:W-:Y:S01]  /*3da0*/  SHF.R.U32.HI R71, RZ, 0x10, R25 ;  /* 0x00000010ff477819 */ /* 0x000fe20000011619 */
[----:B-1----:R-:W-:Y:S01]  /*3db0*/  IMAD.U32 R64, R13, 0x10000, RZ ;  /* 0x000100000d407824 */ /* 0x002fe200078e00ff */
[----:B------:R-:W-:Y:S02]  /*3dc0*/  SHF.R.U32.HI R67, RZ, 0x10, R5 ;  /* 0x00000010ff437819 */ /* 0x000fe40000011605 */
[----:B------:R-:W-:Y:S01]  /*3dd0*/  PRMT R71, R70, 0x5410, R71 ;  /* 0x0000541046477816 */ /* 0x000fe20000000047 */
[----:B----4-:R-:W-:Y:S01]  /*3de0*/  IMAD.U32 R70, R9, 0x10000, RZ ;  /* 0x0001000009467824 */ /* 0x010fe200078e00ff */
        /* <DEDUP_REMOVED lines=89> */
.L_x_4486:
[----:B------:R-:W-:Y:S05]  /*4380*/  BSYNC B1 ;  /* 0x0000000000017941 */ /* 0x000fea0003800000 */
.L_x_4485:
[----:B---3--:R-:W-:-:S04]  /*4390*/  LEA R4, P2, R51, R68, 0x1 ;  /* 0x0000004433047211 */ /* 0x008fc800078408ff */
[----:B--2---:R-:W-:Y:S02]  /*43a0*/  LEA.HI.X R5, R51, R56, R54, 0x1, P2 ;  /* 0x0000003833057211 */ /* 0x004fe400010f0c36 */
[----:B------:R-:W-:-:S03]  /*43b0*/  ISETP.GE.AND P2, PT, R57, R66, PT ;  /* 0x000000423900720c */ /* 0x000fc60003f46270 */
[----:B----4-:R2:W-:Y:S02]  /*43c0*/  ST.E.128 desc[UR42][R4.64], R8 ;  /* 0x0000000804007985 */ /* 0x0105e4000c101d2a */
[----:B--2---:R-:W-:Y:S02]  /*43d0*/  IMAD.MOV.U32 R4, RZ, RZ, R68 ;  /* 0x000000ffff047224 */ /* 0x004fe400078e0044 */
[----:B------:R-:W-:-:S06]  /*43e0*/  IMAD.MOV.U32 R5, RZ, RZ, R56 ;  /* 0x000000ffff057224 */ /* 0x000fcc00078e0038 */
[----:B------:R-:W-:Y:S05]  /*43f0*/  @P2 BRA `(.L_x_4474) ;  /* 0x0000000000e02947 */ /* 0x000fea0003800000 */
[----:B------:R-:W-:-:S05]  /*4400*/  IMAD.WIDE R4, R57, 0x2, R4 ;  /* 0x0000000239047825 */ /* 0x000fca00078e0204 */
[----:B-1----:R1:W-:Y:S01]  /*4410*/  ST.E.128 desc[UR42][R4.64], R12 ;  /* 0x0000000c04007985 */ /* 0x0023e2000c101d2a */
[----:B------:R-:W-:Y:S05]  /*4420*/  BRA `(.L_x_4474) ;  /* 0x0000000000d47947 */ /* 0x000fea0003800000 */
.L_x_4466:
[----:B------:R-:W-:-:S06]  /*4430*/  UISETP.NE.AND UP0, UPT, UR37, 0x3, UPT ;  /* 0x000000032500788c */ /* 0x000fcc000bf05270 */
[----:B------:R-:W-:-:S13]  /*4440*/  PLOP3.LUT P3, PT, PT, PT, UP0, 0x80, 0x0 ;  /* 0x000000000000781c */ /* 0x000fda0003f6f008 */
[----:B------:R-:W-:Y:S05]  /*4450*/  @!P3 BRA `(.L_x_4487) ;  /* 0x000000000004b947 */ /* 0x000fea0003800000 */
[----:B------:R-:W-:Y:S01]  /*4460*/  BPT.TRAP 0x1 ;  /* 0x000000040000795c */ /* 0x000fe20000300000 */
.L_x_4487:
[----:B------:R-:W-:Y:S01]  /*4470*/  IMAD R58, R23, 0x8, R2 ;  /* 0x00000008173a7824 */ /* 0x000fe200078e0202 */
[----:B------:R-:W-:Y:S01]  /*4480*/  SHF.L.U32 R65, R188, 0x1f, RZ ;  /* 0x0000001fbc417819 */ /* 0x000fe200000006ff */
[----:B------:R-:W-:Y:S01]  /*4490*/  BSSY B1, `(.L_x_4488) ;  /* 0x0000004000017945 */ /* 0x000fe20003800000 */
[----:B------:R-:W-:Y:S02]  /*44a0*/  SHF.R.S32.HI R62, RZ, 0x1f, R60 ;  /* 0x0000001fff3e7819 */ /* 0x000fe4000001143c */
[----:B------:R-:W1:Y:S02]  /*44b0*/  SYNCS.PHASECHK.TRANS64.TRYWAIT P2, [R58+URZ+0x38890], R65 ;  /* 0x038890413a0075a7 */ /* 0x000e64000804017f */
[----:B-1----:R-:W-:Y:S05]  /*44c0*/  @!P2 BRA `(.L_x_4489) ;  /* 0x000001a80050a947 */ /* 0x002fea0003800000 */
.L_x_4729:
[----:B------:R-:W-:Y:S05]  /*44d0*/  BSYNC B1 ;  /* 0x0000000000017941 */ /* 0x000fea0003800000 */
.L_x_4488:
        /* <DEDUP_REMOVED lines=24> */
.L_x_4733:
        /* <DEDUP_REMOVED lines=18> */
.L_x_4474:
[----:B------:R-:W-:Y:S05]  /*4780*/  BSYNC B0 ;  /* 0x0000000000007941 */ /* 0x000fea0003800000 */
.L_x_4465:
        /* <DEDUP_REMOVED lines=17> */
.L_x_4492:
[----:B------:R-:W-:Y:S05]  /*48a0*/  BSYNC B0 ;  /* 0x0000000000007941 */ /* 0x000fea0003800000 */
.L_x_4491:
[----:B------:R-:W1:Y:S01]  /*48b0*/  SYNCS.PHASECHK.TRANS64.TRYWAIT P3, [R58+URZ+0x388b0], R65 ;  /* 0x0388b0413a0075a7 */ /* 0x000e62000806017f */
[----:B------:R-:W-:Y:S04]  /*48c0*/  BSSY B0, `(.L_x_4493) ;  /* 0x0000002000007945 */ /* 0x000fe80003800000 */
[----:B-1----:R-:W-:Y:S05]  /*48d0*/  @!P3 BRA `(.L_x_4494) ;  /* 0x000001a400a4b947 */ /* 0x002fea0003800000 */
.L_x_4734:
[----:B------:R-:W-:Y:S05]  /*48e0*/  BSYNC B0 ;  /* 0x0000000000007941 */ /* 0x000fea0003800000 */
.L_x_4493:
        /* <DEDUP_REMOVED lines=21> */
[----:B------:R-:W4:Y:S04]  /*4a40*/  LDL R26, [R1] ;  /* 0x00000000011a7983 */ /* 0x000f280000100800 */
[----:B------:R-:W5:Y:S04]  /*4a50*/  LDL R64, [R1+0x4] ;  /* 0x0000040001407983 */ /* 0x000f680000100800 */
[----:B------:R-:W5:Y:S01]  /*4a60*/  LDL R57, [R1+0x8] ;  /* 0x0000080001397983 */ /* 0x000f620000100800 */
[----:B------:R-:W-:Y:S01]  /*4a70*/  LOP3.LUT P3, RZ, R191, 0x4, RZ, 0xc0, !PT ;  /* 0x00000004bfff7812 */ /* 0x000fe2000786c0ff */
[----:B------:R-:W-:Y:S01]  /*4a80*/  IMAD R5, R23, 0x8000, R46 ;  /* 0x0000800017057824 */ /* 0x000fe200078e022e */
[----:B------:R-:W-:Y:S01]  /*4a90*/  ULDC UR4, c[0x0][0x320] ;  /* 0x0000c80000047ab9 */ /* 0x000fe20000000800 */
[----:B------:R-:W5:Y:S02]  /*4aa0*/  LDL R56, [R1+0xc] ;  /* 0x00000c0001387983 */ /* 0x000f640000100800 */
[----:B------:R-:W-:-:S02]  /*4ab0*/  VIADD R15, R5, 0x20 ;  /* 0x00000020050f7836 */ /* 0x000fc40000000000 */
[----:B------:R-:W5:Y:S01]  /*4ac0*/  LDL R27, [R1+0x10] ;  /* 0x00001000011b7983 */ /* 0x000f620000100800 */
[C---:B---3--:R-:W-:Y:S01]  /*4ad0*/  IMAD R14, R5.reuse, 0x2, R2 ;  /* 0x00000002050e7824 */ /* 0x048fe200078e0202 */
[----:B------:R-:W-:Y:S02]  /*4ae0*/  ISETP.GE.AND P5, PT, R22, UR4, PT ;  /* 0x0000000416007c0c */ /* 0x000fe4000bfa6270 */
[----:B------:R-:W3:Y:S02]  /*4af0*/  LDL R61, [R1+0x18] ;  /* 0x00001800013d7983 */ /* 0x000ee40000100800 */
[----:B------:R-:W-:Y:S01]  /*4b00*/  @P3 VIADD R15, R5, 0xffffffe0 ;  /* 0xffffffe0050f3836 */ /* 0x000fe20000000000 */
[C---:B------:R-:W-:Y:S01]  /*4b10*/  ISETP.GE.AND P3, PT, R18.reuse, UR4, PT ;  /* 0x0000000412007c0c */ /* 0x040fe2000bf66270 */
[----:B------:R-:W3:Y:S04]  /*4b20*/  LDL R60, [R1+0x1c] ;  /* 0x00001c00013c7983 */ /* 0x000ee80000100800 */
[----:B------:R-:W3:Y:S08]  /*4b30*/  LDL R59, [R1+0x20] ;  /* 0x00002000013b7983 */ /* 0x000ef00000100800 */
[----:B------:R-:W1:Y:S01]  /*4b40*/  @!P3 LDS.128 R4, [R14+0x400] ;  /* 0x000400000e04b984 */ /* 0x000e620000000c00 */
[----:B0-----:R-:W-:-:S04]  /*4b50*/  @!P3 LEA R8, P4, R18, R25, 0x1 ;  /* 0x000000191208b211 */ /* 0x001fc800078808ff */
[----:B--2---:R-:W-:Y:S02]  /*4b60*/  @!P3 LEA.HI.X R9, R18, R24, R19, 0x1, P4 ;  /* 0x000000181209b211 */ /* 0x004fe400020f0c13 */
[----:B------:R-:W-:-:S04]  /*4b70*/  @!P5 LEA R12, P4, R22, R25, 0x1 ;  /* 0x00000019160cd211 */ /* 0x000fc800078808ff */
[----:B------:R-:W-:Y:S02]  /*4b80*/  @!P5 LEA.HI.X R13, R22, R24, R193, 0x1, P4 ;  /* 0x00000018160dd211 */ /* 0x000fe400020f0cc1 */
[C---:B------:R-:W-:Y:S01]  /*4b90*/  ISETP.GE.AND P4, PT, R212.reuse, UR4, PT ;  /* 0x00000004d4007c0c */ /* 0x040fe2000bf86270 */
[----:B------:R-:W-:Y:S01]  /*4ba0*/  IMAD R15, R15, 0x2, R2 ;  /* 0x000000020f0f7824 */ /* 0x000fe200078e0202 */
[----:B-1----:R0:W-:Y:S04]  /*4bb0*/  @!P3 ST.E.128 desc[UR42][R8.64], R4 ;  /* 0x000000040800b985 */ /* 0x0021e8000c101d2a */
[----:B------:R-:W1:Y:S07]  /*4bc0*/  @!P5 LDS.128 R4, [R15+0x400] ;  /* 0x000400000f04d984 */ /* 0x000e6e0000000c00 */
[----:B0-----:R-:W-:-:S05]  /*4bd0*/  @!P4 LEA R8, P3, R212, R25, 0x1 ;  /* 0x00000019d408c211 */ /* 0x001fca00078608ff */
[----:B------:R-:W-:Y:S01]  /*4be0*/  @!P4 IMAD.X R9, R24, 0x1, R229, P3 ;  /* 0x000000011809c824 */ /* 0x000fe200018e06e5 */
[----:B------:R-:W-:-:S13]  /*4bf0*/  ISETP.GE.AND P3, PT, R211, UR4, PT ;  /* 0x00000004d3007c0c */ /* 0x000fda000bf66270 */
[----:B------:R-:W-:Y:S01]  /*4c00*/  @!P3 LEA R10, P6, R211, R25, 0x1 ;  /* 0x00000019d30ab211 */ /* 0x000fe200078c08ff */
[----:B-1----:R-:W-:Y:S04]  /*4c10*/  @!P5 ST.E.128 desc[UR42][R12.64], R4 ;  /* 0x000000040c00d985 */ /* 0x002fe8000c101d2a */
[----:B------:R-:W0:Y:S01]  /*4c20*/  @!P4 LDS.128 R4, [R14+0x2400] ;  /* 0x002400000e04c984 */ /* 0x000e220000000c00 */
[----:B------:R-:W-:-:S03]  /*4c30*/  ISETP.GE.AND P5, PT, R210, UR4, PT ;  /* 0x00000004d2007c0c */ /* 0x000fc6000bfa6270 */
[----:B0-----:R-:W-:Y:S04]  /*4c40*/  @!P4 ST.E.128 desc[UR42][R8.64], R4 ;  /* 0x000000040800c985 */ /* 0x001fe8000c101d2a */
[----:B------:R-:W0:Y:S01]  /*4c50*/  @!P3 LDS.128 R4, [R15+0x2400] ;  /* 0x002400000f04b984 */ /* 0x000e220000000c00 */
[----:B----4-:R-:W-:-:S03]  /*4c60*/  @!P3 IMAD.X R11, R24, 0x1, R26, P6 ;  /* 0x00000001180bb824 */ /* 0x010fc600030e061a */
[----:B------:R-:W2:Y:S01]  /*4c70*/  LDL R26, [R1+0x14] ;  /* 0x00001400011a7983 */ /* 0x000ea20000100800 */
[----:B------:R-:W-:Y:S02]  /*4c80*/  ISETP.GE.AND P4, PT, R209, UR4, PT ;  /* 0x00000004d1007c0c */ /* 0x000fe4000bf86270 */
[----:B------:R-:W-:Y:S01]  /*4c90*/  @!P5 LEA R12, P6, R210, R25, 0x1 ;  /* 0x00000019d20cd211 */ /* 0x000fe200078c08ff */
[----:B0-----:R-:W-:Y:S04]  /*4ca0*/  @!P3 ST.E.128 desc[UR42][R10.64], R4 ;  /* 0x000000040a00b985 */ /* 0x001fe8000c101d2a */
[----:B------:R-:W0:Y:S01]  /*4cb0*/  @!P5 LDS.128 R4, [R14+0x4400] ;  /* 0x004400000e04d984 */ /* 0x000e220000000c00 */
[----:B-----5:R-:W-:-:S05]  /*4cc0*/  @!P5 IMAD.X R13, R24, 0x1, R64, P6 ;  /* 0x00000001180dd824 */ /* 0x020fca00030e0640 */
[----:B------:R-:W-:-:S05]  /*4cd0*/  @!P4 LEA R8, P6, R209, R25, 0x1 ;  /* 0x00000019d108c211 */ /* 0x000fca00078c08ff */
[----:B------:R-:W-:Y:S02]  /*4ce0*/  @!P4 IMAD.X R9, R24, 0x1, R57, P6 ;  /* 0x000000011809c824 */ /* 0x000fe400030e0639 */
[----:B------:R-:W4:Y:S04]  /*4cf0*/  LDL R57, [R1+0x24] ;  /* 0x0000240001397983 */ /* 0x000f280000100800 */
[----:B0-----:R-:W-:Y:S04]  /*4d00*/  @!P5 ST.E.128 desc[UR42][R12.64], R4 ;  /* 0x000000040c00d985 */ /* 0x001fe8000c101d2a */
[----:B------:R-:W0:Y:S01]  /*4d10*/  @!P4 LDS.128 R4, [R15+0x4400] ;  /* 0x004400000f04c984 */ /* 0x000e220000000c00 */
[----:B------:R-:W-:-:S13]  /*4d20*/  ISETP.GE.AND P3, PT, R208, UR4, PT ;  /* 0x00000004d0007c0c */ /* 0x000fda000bf66270 */
[----:B------:R-:W-:Y:S01]  /*4d30*/  @!P3 LEA R10, P6, R208, R25, 0x1 ;  /* 0x00000019d00ab211 */ /* 0x000fe200078c08ff */
[----:B0-----:R-:W-:Y:S04]  /*4d40*/  @!P4 ST.E.128 desc[UR42][R8.64], R4 ;  /* 0x000000040800c985 */ /* 0x001fe8000c101d2a */
[----:B------:R-:W0:Y:S01]  /*4d50*/  @!P3 LDS.128 R4, [R14+0x6400] ;  /* 0x006400000e04b984 */ /* 0x000e220000000c00 */
[----:B------:R-:W-:-:S03]  /*4d60*/  @!P3 IMAD.X R11, R24, 0x1, R56, P6 ;  /* 0x00000001180bb824 */ /* 0x000fc600030e0638 */
[----:B------:R-:W5:Y:S01]  /*4d70*/  LDL R56, [R1+0x28] ;  /* 0x0000280001387983 */ /* 0x000f620000100800 */
[----:B------:R-:W-:-:S13]  /*4d80*/  ISETP.GE.AND P5, PT, R207, UR4, PT ;  /* 0x00000004cf007c0c */ /* 0x000fda000bfa6270 */
[----:B------:R-:W-:Y:S01]  /*4d90*/  @!P5 LEA R12, P6, R207, R25, 0x1 ;  /* 0x00000019cf0cd211 */ /* 0x000fe200078c08ff */
[----:B0-----:R-:W-:Y:S04]  /*4da0*/  @!P3 ST.E.128 desc[UR42][R10.64], R4 ;  /* 0x000000040a00b985 */ /* 0x001fe8000c101d2a */
[----:B------:R-:W0:Y:S01]  /*4db0*/  @!P5 LDS.128 R4, [R15+0x6400] ;  /* 0x006400000f04d984 */ /* 0x000e220000000c00 */
[----:B------:R-:W-:-:S03]  /*4dc0*/  @!P5 IMAD.X R13, R24, 0x1, R27, P6 ;  /* 0x00000001180dd824 */ /* 0x000fc600030e061b */
[----:B------:R-:W5:Y:S01]  /*4dd0*/  LDL R27, [R1+0x2c] ;  /* 0x00002c00011b7983 */ /* 0x000f620000100800 */
[----:B------:R-:W-:-:S13]  /*4de0*/  ISETP.GE.AND P4, PT, R206, UR4, PT ;  /* 0x00000004ce007c0c */ /* 0x000fda000bf86270 */
[-C--:B------:R-:W-:Y:S01]  /*4df0*/  @!P4 LEA R8, P6, R206, R25.reuse, 0x1 ;  /* 0x00000019ce08c211 */ /* 0x080fe200078c08ff */
[----:B0-----:R-:W-:Y:S04]  /*4e00*/  @!P5 ST.E.128 desc[UR42][R12.64], R4 ;  /* 0x000000040c00d985 */ /* 0x001fe8000c101d2a */
[----:B------:R-:W0:Y:S01]  /*4e10*/  @!P4 LDS.128 R4, [R14+0x8400] ;  /* 0x008400000e04c984 */ /* 0x000e220000000c00 */
[C---:B------:R-:W-:Y:S02]  /*4e20*/  ISETP.GE.AND P3, PT, R205.reuse, UR4, PT ;  /* 0x00000004cd007c0c */ /* 0x040fe4000bf66270 */
[----:B------:R-:W-:Y:S01]  /*4e30*/  ISETP.GE.AND P5, PT, R204, UR4, PT ;  /* 0x00000004cc007c0c */ /* 0x000fe2000bfa6270 */
[----:B--2---:R-:W-:Y:S02]  /*4e40*/  @!P4 IMAD.X R9, R24, 0x1, R26, P6 ;  /* 0x000000011809c824 */ /* 0x004fe400030e061a */
[----:B------:R-:W2:Y:S04]  /*4e50*/  LDL R26, [R1+0x30] ;  /* 0x00003000011a7983 */ /* 0x000ea80000100800 */
[----:B0-----:R-:W-:Y:S04]  /*4e60*/  @!P4 ST.E.128 desc[UR42][R8.64], R4 ;  /* 0x000000040800c985 */ /* 0x001fe8000c101d2a */
[----:B------:R-:W0:Y:S01]  /*4e70*/  @!P3 LDS.128 R4, [R15+0x8400] ;  /* 0x008400000f04b984 */ /* 0x000e220000000c00 */
[----:B------:R-:W-:-:S05]  /*4e80*/  @!P3 LEA R10, P6, R205, R25, 0x1 ;  /* 0x00000019cd0ab211 */ /* 0x000fca00078c08ff */
[----:B---3--:R-:W-:Y:S01]  /*4e90*/  @!P3 IMAD.X R11, R24, 0x1, R61, P6 ;  /* 0x00000001180bb824 */ /* 0x008fe200030e063d */
[----:B------:R-:W-:Y:S02]  /*4ea0*/  ISETP.GE.AND P4, PT, R203, UR4, PT ;  /* 0x00000004cb007c0c */ /* 0x000fe4000bf86270 */
[----:B------:R-:W-:Y:S02]  /*4eb0*/  @!P5 LEA R12, P6, R204, R25, 0x1 ;  /* 0x00000019cc0cd211 */ /* 0x000fe400078c08ff */
[----:B0-----:R-:W-:Y:S04]  /*4ec0*/  @!P3 ST.E.128 desc[UR42][R10.64], R4 ;  /* 0x000000040a00b985 */ /* 0x001fe8000c101d2a */
[----:B------:R-:W0:Y:S01]  /*4ed0*/  @!P5 LDS.128 R4, [R14+0xa400] ;  /* 0x00a400000e04d984 */ /* 0x000e220000000c00 */
[----:B------:R-:W-:Y:S01]  /*4ee0*/  @!P5 IMAD.X R13, R24, 0x1, R60, P6 ;  /* 0x00000001180dd824 */ /* 0x000fe200030e063c */
[----:B------:R-:W-:-:S03]  /*4ef0*/  ISETP.GE.AND P3, PT, R202, UR4, PT ;  /* 0x00000004ca007c0c */ /* 0x000fc6000bf66270 */
[----:B------:R-:W-:Y:S01]  /*4f00*/  @!P4 LEA R8, P6, R203, R25, 0x1 ;  /* 0x00000019cb08c211 */ /* 0x000fe200078c08ff */
[----:B0-----:R-:W-:Y:S04]  /*4f10*/  @!P5 ST.E.128 desc[UR42][R12.64], R4 ;  /* 0x000000040c00d985 */ /* 0x001fe8000c101d2a */
[----:B------:R-:W0:Y:S01]  /*4f20*/  @!P4 LDS.128 R4, [R15+0xa400] ;  /* 0x00a400000f04c984 */ /* 0x000e220000000c00 */
[----:B------:R-:W-:Y:S01]  /*4f30*/  @!P4 IMAD.X R9, R24, 0x1, R59, P6 ;  /* 0x000000011809c824 */ /* 0x000fe200030e063b */
[----:B------:R-:W-:-:S03]  /*4f40*/  ISETP.GE.AND P5, PT, R216, UR4, PT ;  /* 0x00000004d8007c0c */ /* 0x000fc6000bfa6270 */
[----:B------:R-:W-:Y:S01]  /*4f50*/  @!P3 LEA R10, P6, R202, R25, 0x1 ;  /* 0x00000019ca0ab211 */ /* 0x000fe200078c08ff */
[----:B0-----:R-:W-:Y:S04]  /*4f60*/  @!P4 ST.E.128 desc[UR42][R8.64], R4 ;  /* 0x000000040800c985 */ /* 0x001fe8000c101d2a */
[----:B------:R-:W0:Y:S01]  /*4f70*/  @!P3 LDS.128 R4, [R14+0xc400] ;  /* 0x00c400000e04b984 */ /* 0x000e220000000c00 */
[----:B----4-:R-:W-:Y:S01]  /*4f80*/  @!P3 IMAD.X R11, R24, 0x1, R57, P6 ;  /* 0x00000001180bb824 */ /* 0x010fe200030e0639 */
[----:B------:R-:W-:-:S03]  /*4f90*/  ISETP.GE.AND P4, PT, R215, UR4, PT ;  /* 0x00000004d7007c0c */ /* 0x000fc6000bf86270 */
[----:B------:R-:W-:Y:S01]  /*4fa0*/  @!P5 LEA R12, P6, R216, R25, 0x1 ;  /* 0x00000019d80cd211 */ /* 0x000fe200078c08ff */
[----:B0-----:R-:W-:Y:S04]  /*4fb0*/  @!P3 ST.E.128 desc[UR42][R10.64], R4 ;  /* 0x000000040a00b985 */ /* 0x001fe8000c101d2a */
[----:B------:R-:W0:Y:S01]  /*4fc0*/  @!P5 LDS.128 R4, [R15+0xc400] ;  /* 0x00c400000f04d984 */ /* 0x000e220000000c00 */
[----:B-----5:R-:W-:Y:S01]  /*4fd0*/  @!P5 IMAD.X R13, R24, 0x1, R56, P6 ;  /* 0x00000001180dd824 */ /* 0x020fe200030e0638 */
[----:B------:R-:W-:-:S03]  /*4fe0*/  ISETP.GE.AND P3, PT, R214, UR4, PT ;  /* 0x00000004d6007c0c */ /* 0x000fc6000bf66270 */
[----:B------:R-:W-:Y:S01]  /*4ff0*/  @!P4 LEA R8, P6, R215, R25, 0x1 ;  /* 0x00000019d708c211 */ /* 0x000fe200078c08ff */
[----:B0-----:R-:W-:Y:S04]  /*5000*/  @!P5 ST.E.128 desc[UR42][R12.64], R4 ;  /* 0x000000040c00d985 */ /* 0x001fe8000c101d2a */
[----:B------:R-:W0:Y:S01]  /*5010*/  @!P4 LDS.128 R4, [R14+0xe400] ;  /* 0x00e400000e04c984 */ /* 0x000e220000000c00 */
[----:B------:R-:W-:-:S04]  /*5020*/  @!P4 IMAD.X R9, R24, 0x1, R27, P6 ;  /* 0x000000011809c824 */ /* 0x000fc800030e061b */
[----:B------:R-:W-:Y:S01]  /*5030*/  @!P3 LEA R10, P6, R214, R25, 0x1 ;  /* 0x00000019d60ab211 */ /* 0x000fe200078c08ff */
[----:B0-----:R-:W-:Y:S04]  /*5040*/  @!P4 ST.E.128 desc[UR42][R8.64], R4 ;  /* 0x000000040800c985 */ /* 0x001fe8000c101d2a */
[----:B------:R-:W0:Y:S01]  /*5050*/  @!P3 LDS.128 R4, [R15+0xe400] ;  /* 0x00e400000f04b984 */ /* 0x000e220000000c00 */
[----:B--2---:R-:W-:-:S05]  /*5060*/  @!P3 IMAD.X R11, R24, 0x1, R26, P6 ;  /* 0x00000001180bb824 */ /* 0x004fca00030e061a */
[----:B0-----:R4:W-:Y:S02]  /*5070*/  @!P3 ST.E.128 desc[UR42][R10.64], R4 ;  /* 0x000000040a00b985 */ /* 0x0019e4000c101d2a */
.L_x_4496:
[----:B------:R-:W-:Y:S05]  /*5080*/  BSYNC B0 ;  /* 0x0000000000007941 */ /* 0x000fea0003800000 */
.L_x_4495:
        /* <DEDUP_REMOVED lines=17> */
.L_x_4460:
[----:B------:R-:W-:Y:S04]  /*51a0*/  BSSY B0, `(.L_x_4498) ;  /* 0x0000004000007945 */ /* 0x000fe80003800000 */
[----:B------:R-:W-:Y:S05]  /*51b0*/  @P2 BRA `(.L_x_4499) ;  /* 0x0000000000082947 */ /* 0x000fea0003800000 */
[----:B------:R-:W4:Y:S02]  /*51c0*/  FENCE.VIEW.ASYNC.G ;  /* 0x00000000000073c6 */ /* 0x000f240000000100 */
[----:B----4-:R-:W-:Y:S06]  /*51d0*/  BAR.ARV 0xc, 0x180 ;  /* 0x0306000000007b1d */ /* 0x010fec0000002000 */
.L_x_4499:
[----:B------:R-:W-:Y:S05]  /*51e0*/  BSYNC B0 ;  /* 0x0000000000007941 */ /* 0x000fea0003800000 */
.L_x_4498:
        /* <DEDUP_REMOVED lines=38> */
.L_x_4503:
[----:B------:R-:W-:Y:S05]  /*5450*/  BSYNC B0 ;  /* 0x0000000000007941 */ /* 0x000fea0003800000 */
.L_x_4502:
        /* <DEDUP_REMOVED lines=72> */
[----:B------:R-:W-:Y:S02]  /*58e0*/  IMAD.MOV.U32 R7, RZ, RZ, 0x40000040 ;  /* 0x40000040ff077424 */ /* 0x000fe400078e00ff */
[----:B------:R-:W-:Y:S01]  /*58f0*/  IMAD.MOV.U32 R11, RZ, RZ, 0x40000040 ;  /* 0x40000040ff0b7424 */ /* 0x000fe200078e00ff */
[----:B------:R-:W-:Y:S01]  /*5900*/  BAR.SYNC.DEFER_BLOCKING 0xe, 0x100 ;  /* 0x0384000000007b1d */ /* 0x000fe20000010000 */
[----:B------:R-:W-:Y:S01]  /*5910*/  IMAD.MOV.U32 R9, RZ, RZ, 0x40000040 ;  /* 0x40000040ff097424 */ /* 0x000fe200078e00ff */
[----:B------:R-:W-:Y:S01]  /*5920*/  R2UR UR7, R7 ;  /* 0x00000000070772ca */ /* 0x000fe200000e0000 */
[----:B------:R-:W-:Y:S01]  /*5930*/  IMAD.MOV.U32 R7, RZ, RZ, 0x40000040 ;  /* 0x40000040ff077424 */ /* 0x000fe200078e00ff */
[----:B------:R-:W-:Y:S01]  /*5940*/  R2UR UR15, R11 ;  /* 0x000000000b0f72ca */ /* 0x000fe200000e0000 */
[----:B------:R-:W-:Y:S01]  /*5950*/  IMAD.MOV.U32 R11, RZ, RZ, 0x40000040 ;  /* 0x40000040ff0b7424 */ /* 0x000fe200078e00ff */
[----:B------:R-:W-:Y:S01]  /*5960*/  R2UR UR11, R9 ;  /* 0x00000000090b72ca */ /* 0x000fe200000e0000 */
[----:B------:R-:W-:-:S03]  /*5970*/  IMAD.MOV.U32 R9, RZ, RZ, 0x40000040 ;  /* 0x40000040ff097424 */ /* 0x000fc600078e00ff */
[----:B------:R-:W-:Y:S02]  /*5980*/  R2UR UR9, R11 ;  /* 0x000000000b0972ca */ /* 0x000fe400000e0000 */
[----:B------:R-:W-:Y:S01]  /*5990*/  R2UR UR13, R9 ;  /* 0x00000000090d72ca */ /* 0x000fe200000e0000 */
[----:B-----5:R-:W-:Y:S01]  /*59a0*/  WARPGROUP.ARRIVE ;  /* 0x00000000000079c5 */ /* 0x020fe20000000000 */
[----:B--2---:R-:W0:Y:S02]  /*59b0*/  SHFL.IDX PT, R4, R8, RZ, 0x1f ;  /* 0x00001fff08047589 */ /* 0x004e2400000e0000 */
[----:B0-----:R-:W-:-:S04]  /*59c0*/  LEA.HI R5, R4, R4, RZ, 0x1 ;  /* 0x0000000404057211 */ /* 0x001fc800078f08ff */
[----:B------:R-:W-:-:S05]  /*59d0*/  LOP3.LUT R5, R5, 0x1fffe, RZ, 0xc0, !PT ;  /* 0x0001fffe05057812 */ /* 0x000fca00078ec0ff */
[----:B------:R-:W-:Y:S02]  /*59e0*/  IMAD.IADD R5, R4, 0x1, -R5 ;  /* 0x0000000104057824 */ /* 0x000fe400078e0a05 */
[----:B------:R-:W-:Y:S02]  /*59f0*/  VIADD R4, R2, 0x36400 ;  /* 0x0003640002047836 */ /* 0x000fe40000000000 */
[----:B------:R-:W-:-:S03]  /*5a00*/  IMAD R5, R5, 0x8000, R2 ;  /* 0x0000800005057824 */ /* 0x000fc600078e0202 */
[----:B------:R-:W-:Y:S01]  /*5a10*/  SHF.R.U32.HI R4, RZ, 0x4, R4 ;  /* 0x00000004ff047819 */ /* 0x000fe20000011604 */
[----:B------:R-:W-:-:S03]  /*5a20*/  VIADD R5, R5, 0x400 ;  /* 0x0000040005057836 */ /* 0x000fc60000000000 */
[----:B------:R-:W-:Y:S02]  /*5a30*/  LOP3.LUT R4, R4, 0x3fff, RZ, 0xc0, !PT ;  /* 0x00003fff04047812 */ /* 0x000fe400078ec0ff */
[----:B------:R-:W-:Y:S02]  /*5a40*/  SHF.R.U32.HI R5, RZ, 0x4, R5 ;  /* 0x00000004ff057819 */ /* 0x000fe40000011605 */
[----:B------:R-:W-:Y:S02]  /*5a50*/  LOP3.LUT R4, R4, 0x10000, RZ, 0xfc, !PT ;  /* 0x0001000004047812 */ /* 0x000fe400078efcff */
[----:B------:R-:W-:Y:S02]  /*5a60*/  LOP3.LUT R5, R5, 0x3fff, RZ, 0xc0, !PT ;  /* 0x00003fff05057812 */ /* 0x000fe400078ec0ff */
[----:B------:R-:W-:Y:S02]  /*5a70*/  R2UR UR4, R4 ;  /* 0x00000000040472ca */ /* 0x000fe400000e0000 */
[----:B------:R-:W-:Y:S01]  /*5a80*/  LOP3.LUT R20, R5, 0x2000000, RZ, 0xfc, !PT ;  /* 0x0200000005147812 */ /* 0x000fe200078efcff */
[----:B------:R-:W-:-:S04]  /*5a90*/  IMAD.MOV.U32 R5, RZ, RZ, 0x40000040 ;  /* 0x40000040ff057424 */ /* 0x000fc800078e00ff */
[----:B------:R-:W-:Y:S01]  /*5aa0*/  IMAD R6, R17, 0x1000, R20 ;  /* 0x0000100011067824 */ /* 0x000fe200078e0214 */
[----:B------:R-:W-:-:S03]  /*5ab0*/  R2UR UR5, R5 ;  /* 0x00000000050572ca */ /* 0x000fc600000e0000 */
[C---:B------:R-:W-:Y:S01]  /*5ac0*/  VIADD R10, R6.reuse, 0x100 ;  /* 0x00000100060a7836 */ /* 0x040fe20000000000 */
[C---:B------:R-:W-:Y:S01]  /*5ad0*/  R2UR UR6, R6.reuse ;  /* 0x00000000060672ca */ /* 0x040fe200000e0000 */
[C---:B------:R-:W-:Y:S02]  /*5ae0*/  VIADD R8, R6.reuse, 0x80 ;  /* 0x0000008006087836 */ /* 0x040fe40000000000 */
[----:B------:R-:W-:Y:S01]  /*5af0*/  VIADD R6, R6, 0x180 ;  /* 0x0000018006067836 */ /* 0x000fe20000000000 */
[----:B------:R-:W-:Y:S01]  /*5b00*/  R2UR UR14, R10 ;  /* 0x000000000a0e72ca */ /* 0x000fe200000e0000 */
[----:B------:R-:W-:Y:S01]  /*5b10*/  VIADD R10, R4, 0x2 ;  /* 0x00000002040a7836 */ /* 0x000fe20000000000 */
[----:B------:R-:W-:Y:S01]  /*5b20*/  R2UR UR10, R8 ;  /* 0x00000000080a72ca */ /* 0x000fe200000e0000 */
[----:B------:R-:W-:-:S03]  /*5b30*/  VIADD R8, R4, 0x4 ;  /* 0x0000000404087836 */ /* 0x000fc60000000000 */
[----:B------:R-:W-:Y:S02]  /*5b40*/  R2UR UR8, R10 ;  /* 0x000000000a0872ca */ /* 0x000fe400000e0000 */
[----:B------:R-:W-:Y:S01]  /*5b50*/  R2UR UR12, R8 ;  /* 0x00000000080c72ca */ /* 0x000fe200000e0000 */
[----:B------:R-:W-:Y:S01]  /*5b60*/  HGMMA.64x256x16.F32.BF16 R24, gdesc[UR4].tnspB, RZ, !UPT, gsb0 ;  /* 0x43e00000041879f0 */ /* 0x000fe2000c0018ff */
[----:B------:R-:W-:Y:S01]  /*5b70*/  R2UR UR6, R6 ;  /* 0x00000000060672ca */ /* 0x000fe200000e0000 */
[----:B------:R-:W-:Y:S01]  /*5b80*/  IMAD.U32 R6, RZ, RZ, UR37 ;  /* 0x00000025ff067e24 */ /* 0x000fe2000f8e00ff */
[----:B------:R-:W-:Y:S01]  /*5b90*/  R2UR UR7, R7 ;  /* 0x00000000070772ca */ /* 0x000fe200000e0000 */
[----:B------:R-:W-:-:S03]  /*5ba0*/  IMAD.MOV.U32 R7, RZ, RZ, 0x40000040 ;  /* 0x40000040ff077424 */ /* 0x000fc600078e00ff */
[----:B------:R-:W-:Y:S01]  /*5bb0*/  ISETP.NE.AND P2, PT, R6, 0x3, PT ;  /* 0x000000030600780c */ /* 0x000fe20003f45270 */
[----:B------:R-:W-:Y:S01]  /*5bc0*/  VIADD R6, R4, 0x6 ;  /* 0x0000000604067836 */ /* 0x000fe20000000000 */
[----:B------:R-:W-:-:S04]  /*5bd0*/  R2UR UR5, R7 ;  /* 0x00000000070572ca */ /* 0x000fc800000e0000 */
[----:B------:R-:W-:Y:S01]  /*5be0*/  R2UR UR4, R6 ;  /* 0x00000000060472ca */ /* 0x000fe200000e0000 */
[----:B------:R-:W-:Y:S02]  /*5bf0*/  WARPGROUP.DEPBAR.LE gsb0, 0x0 ;  /* 0x00008000000079c5 */ /* 0x000fe40000010000 */
[----:B------:R-:W-:-:S12]  /*5c00*/  WARPGROUP.ARRIVE ;  /* 0x00000000000079c5 */ /* 0x000fd80000000000 */
        /* <DEDUP_REMOVED lines=13> */
.L_x_4505:
[----:B------:R-:W-:Y:S01]  /*5ce0*/  VIADD R3, R3, 0xfffffffe ;  /* 0xfffffffe03037836 */ /* 0x000fe20000000000 */
[----:B------:R-:W-:Y:S01]  /*5cf0*/  BSSY B0, `(.L_x_4506) ;  /* 0x00000c1000007945 */ /* 0x000fe20003800000 */
[----:B------:R-:W-:-:S03]  /*5d00*/  IMAD R12, R17, 0x8, R2 ;  /* 0x00000008110c7824 */ /* 0x000fc600078e0202 */
[----:B------:R-:W-:Y:S01]  /*5d10*/  ISETP.GE.AND P0, PT, R3, R0, PT ;  /* 0x000000000300720c */ /* 0x000fe20003f06270 */
[----:B------:R-:W-:-:S05]  /*5d20*/  VIADD R12, R12, 0x38860 ;  /* 0x000388600c0c7836 */ /* 0x000fca0000000000 */
[----:B------:R-:W-:-:S04]  /*5d30*/  PRMT R12, R190, 0x654, R12 ;  /* 0x00000654be0c7816 */ /* 0x000fc8000000000c */
[----:B------:R0:W-:Y:S03]  /*5d40*/  SYNCS.ARRIVE.TRANS64.RED.A1T0 RZ, [R12+URZ], RZ ;  /* 0x000000ff0cff79a7 */ /* 0x0001e6000810043f */
[----:B------:R-:W-:Y:S05]  /*5d50*/  @!P0 BRA `(.L_x_4507) ;  /* 0x0000000800e88947 */ /* 0x000fea0003800000 */
.L_x_4509:
[----:B------:R-:W-:Y:S01]  /*5d60*/  BAR.SYNC.DEFER_BLOCKING 0xe, 0x100 ;  /* 0x0384000000007b1d */ /* 0x000fe20000010000 */
[C---:B01----:R-:W-:Y:S01]  /*5d70*/  IMAD R12, R17.reuse, 0x40, R195 ;  /* 0x00000040110c7824 */ /* 0x043fe200078e02c3 */
[----:B------:R-:W-:Y:S01]  /*5d80*/  R2UR UR4, R4 ;  /* 0x00000000040472ca */ /* 0x000fe200000e0000 */
[----:B------:R-:W-:Y:S01]  /*5d90*/  VIADD R17, R17, 0x1 ;  /* 0x0000000111117836 */ /* 0x000fe20000000000 */
[----:B------:R-:W-:Y:S01]  /*5da0*/  R2UR UR5, R5 ;  /* 0x00000000050572ca */ /* 0x000fe200000e0000 */
[----:B------:R-:W-:Y:S01]  /*5db0*/  IMAD R12, R12, 0x4, R2 ;  /* 0x000000040c0c7824 */ /* 0x000fe200078e0202 */
[----:B------:R-:W-:Y:S01]  /*5dc0*/  ISETP.GT.AND P1, PT, R3, R0, PT ;  /* 0x000000000300720c */ /* 0x000fe20003f24270 */
[----:B------:R-:W-:Y:S01]  /*5dd0*/  IMAD.MOV.U32 R15, RZ, RZ, 0x40000040 ;  /* 0x40000040ff0f7424 */ /* 0x000fe200078e00ff */
[----:B------:R-:W-:Y:S01]  /*5de0*/  ISETP.NE.AND P0, PT, R17, 0x2, PT ;  /* 0x000000021100780c */ /* 0x000fe20003f05270 */
[----:B------:R-:W-:-:S03]  /*5df0*/  VIADD R3, R3, 0xffffffff ;  /* 0xffffffff03037836 */ /* 0x000fc60000000000 */
[----:B------:R-:W-:Y:S01]  /*5e00*/  SEL R17, R17, RZ, P0 ;  /* 0x000000ff11117207 */ /* 0x000fe20000000000 */
        /* <DEDUP_REMOVED lines=130> */
[----:B------:R-:W-:-:S02]  /*6630*/  IMAD R12, R17, 0x1000, R20 ;  /* 0x00001000110c7824 */ /* 0x000fc400078e0214 */
[----:B------:R-:W-:Y:S02]  /*6640*/  IMAD.MOV.U32 R13, RZ, RZ, 0x40000040 ;  /* 0x40000040ff0d7424 */ /* 0x000fe400078e00ff */
[C---:B------:R-:W-:Y:S01]  /*6650*/  VIADD R14, R12.reuse, 0x80 ;  /* 0x000000800c0e7836 */ /* 0x040fe20000000000 */
[----:B------:R-:W-:Y:S01]  /*6660*/  R2UR UR6, R12 ;  /* 0x000000000c0672ca */ /* 0x000fe200000e0000 */
[----:B------:R-:W-:Y:S01]  /*6670*/  WARPGROUP.ARRIVE ;  /* 0x00000000000079c5 */ /* 0x000fe20000000000 */
[----:B------:R-:W-:Y:S01]  /*6680*/  R2UR UR7, R13 ;  /* 0x000000000d0772ca */ /* 0x000fe200000e0000 */
[----:B------:R-:W-:-:S12]  /*6690*/  IMAD.MOV.U32 R13, RZ, RZ, 0x40000040 ;  /* 0x40000040ff0d7424 */ /* 0x000fd800078e00ff */
[----:B------:R-:W-:Y:S01]  /*66a0*/  HGMMA.64x256x16.F32.BF16 R24, gdesc[UR4].tnspB, R24, gsb0 ;  /* 0x43e00000041879f0 */ /* 0x000fe20008001818 */
[----:B------:R-:W-:Y:S01]  /*66b0*/  R2UR UR6, R14 ;  /* 0x000000000e0672ca */ /* 0x000fe200000e0000 */
[----:B------:R-:W-:Y:S01]  /*66c0*/  VIADD R14, R12, 0x100 ;  /* 0x000001000c0e7836 */ /* 0x000fe20000000000 */
[----:B------:R-:W-:Y:S01]  /*66d0*/  R2UR UR7, R15 ;  /* 0x000000000f0772ca */ /* 0x000fe200000e0000 */
[----:B------:R-:W-:Y:S01]  /*66e0*/  IMAD.MOV.U32 R15, RZ, RZ, 0x40000040 ;  /* 0x40000040ff0f7424 */ /* 0x000fe200078e00ff */
[----:B------:R-:W-:Y:S01]  /*66f0*/  R2UR UR4, R10 ;  /* 0x000000000a0472ca */ /* 0x000fe200000e0000 */
[----:B------:R-:W-:Y:S01]  /*6700*/  VIADD R12, R12, 0x180 ;  /* 0x000001800c0c7836 */ /* 0x000fe20000000000 */
[----:B------:R-:W-:Y:S01]  /*6710*/  R2UR UR5, R11 ;  /* 0x000000000b0572ca */ /* 0x000fe200000e0000 */
[----:B------:R-:W-:Y:S02]  /*6720*/  WARPGROUP.DEPBAR.LE gsb0, 0x0 ;  /* 0x00008000000079c5 */ /* 0x000fe40000010000 */
[----:B------:R-:W-:-:S15]  /*6730*/  WARPGROUP.ARRIVE ;  /* 0x00000000000079c5 */ /* 0x000fde0000000000 */
[----:B------:R-:W-:-:S03]  /*6740*/  NOP ;  /* 0x0000000000007918 */ /* 0x000fc60000000000 */
[----:B------:R-:W-:Y:S01]  /*6750*/  HGMMA.64x256x16.F32.BF16 R24, gdesc[UR4].tnspB, R24, gsb0 ;  /* 0x43e00000041879f0 */ /* 0x000fe20008001818 */
[----:B------:R-:W-:Y:S02]  /*6760*/  R2UR UR6, R14 ;  /* 0x000000000e0672ca */ /* 0x000fe400000e0000 */
[----:B------:R-:W-:Y:S02]  /*6770*/  R2UR UR7, R15 ;  /* 0x000000000f0772ca */ /* 0x000fe400000e0000 */
[----:B------:R-:W-:Y:S02]  /*6780*/  R2UR UR4, R8 ;  /* 0x00000000080472ca */ /* 0x000fe400000e0000 */
        /* <DEDUP_REMOVED lines=8> */
[----:B------:R-:W-:Y:S02]  /*6810*/  R2UR UR5, R7 ;  /* 0x00000000070572ca */ /* 0x000fe400000e0000 */
[----:B------:R-:W-:-:S04]  /*6820*/  SEL R12, RZ, 0x1, P0 ;  /* 0x00000001ff0c7807 */ /* 0x000fc80000000000 */
[----:B------:R-:W-:Y:S01]  /*6830*/  LOP3.LUT R185, R185, R12, RZ, 0x3c, !PT ;  /* 0x0000000cb9b97212 */ /* 0x000fe200078e3cff */
[----:B------:R-:W-:Y:S02]  /*6840*/  WARPGROUP.DEPBAR.LE gsb0, 0x0 ;  /* 0x00008000000079c5 */ /* 0x000fe40000010000 */
[----:B------:R-:W-:-:S12]  /*6850*/  WARPGROUP.ARRIVE ;  /* 0x00000000000079c5 */ /* 0x000fd80000000000 */
[----:B------:R-:W-:Y:S03]  /*6860*/  HGMMA.64x256x16.F32.BF16 R24, gdesc[UR4].tnspB, R24, gsb0 ;  /* 0x43e00000041879f0 */ /* 0x000fe60008001818 */
[----:B------:R-:W-:Y:S02]  /*6870*/  WARPGROUP.DEPBAR.LE gsb0, 0x0 ;  /* 0x00008000000079c5 */ /* 0x000fe40000010000 */
[----:B------:R-:W-:Y:S06]  /*6880*/  BAR.ARV 0xf, 0x100 ;  /* 0x03c4000000007b1d */ /* 0x000fec0000002000 */
[----:B------:R-:W-:Y:S05]  /*6890*/  @!P2 BRA `(.L_x_4508) ;  /* 0x000000000004a947 */ /* 0x000fea0003800000 */
[----:B------:R-:W-:Y:S01]  /*68a0*/  BPT.TRAP 0x1 ;  /* 0x000000040000795c */ /* 0x000fe20000300000 */
.L_x_4508:
[----:B------:R-:W-:-:S04]  /*68b0*/  IMAD R12, R17, 0x8, R2 ;  /* 0x00000008110c7824 */ /* 0x000fc800078e0202 */
[----:B------:R-:W-:-:S05]  /*68c0*/  VIADD R12, R12, 0x38860 ;  /* 0x000388600c0c7836 */ /* 0x000fca0000000000 */
[----:B------:R-:W-:-:S04]  /*68d0*/  PRMT R12, R190, 0x654, R12 ;  /* 0x00000654be0c7816 */ /* 0x000fc8000000000c */
[----:B------:R1:W-:Y:S01]  /*68e0*/  SYNCS.ARRIVE.TRANS64.RED.A1T0 RZ, [R12+URZ], RZ ;  /* 0x000000ff0cff79a7 */ /* 0x0003e2000810043f */
[----:B------:R-:W-:Y:S05]  /*68f0*/  @P1 BRA `(.L_x_4509) ;  /* 0xfffffff400181947 */ /* 0x000fea000383ffff */
.L_x_4507:
[----:B------:R-:W-:Y:S05]  /*6900*/  BSYNC B0 ;  /* 0x0000000000007941 */ /* 0x000fea0003800000 */
.L_x_4506:
        /* <DEDUP_REMOVED lines=142> */
.L_x_4501:
        /* <DEDUP_REMOVED lines=31> */
.L_x_4511:
[----:B------:R-:W-:Y:S05]  /*73e0*/  BSYNC B0 ;  /* 0x0000000000007941 */ /* 0x000fea0003800000 */
.L_x_4510:
        /* <DEDUP_REMOVED lines=100> */
.L_x_4513:
[----:B------:R-:W-:Y:S05]  /*7a30*/  BSYNC B6 ;  /* 0x0000000000067941 */ /* 0x000fea0003800000 */
.L_x_4512:
        /* <DEDUP_REMOVED lines=13> */
.L_x_4517:
[----:B-1----:R1:W2:Y:S02]  /*7b10*/  SYNCS.PHASECHK.TRANS64.TRYWAIT P0, [R2+URZ+0x38800], R3 ;  /* 0x03880003020075a7 */ /* 0x0022a4000800017f */
[----:B--2---:R-:W-:Y:S05]  /*7b20*/  @!P0 NANOSLEEP.SYNCS 0x989680 ;  /* 0x009896800000895d */ /* 0x004fea0003900000 */
[----:B------:R-:W2:Y:S02]  /*7b30*/  @!P0 SYNCS.PHASECHK.TRANS64 P0, [R2+URZ+0x38800], R3 ;  /* 0x03880003020085a7 */ /* 0x000ea4000800007f */
[----:B--2---:R-:W-:Y:S05]  /*7b40*/  @!P0 BRA `(.L_x_4517) ;  /* 0xfffffffc00f08947 */ /* 0x004fea000383ffff */
.L_x_4516:
[----:B------:R-:W-:Y:S05]  /*7b50*/  BSYNC B0 ;  /* 0x0000000000007941 */ /* 0x000fea0003800000 */
.L_x_4515:
[----:B------:R-:W-:Y:S05]  /*7b60*/  BRA `(.L_x_4518) ;  /* 0x0000002000c07947 */ /* 0x000fea0003800000 */
.L_x_4514:
        /* <DEDUP_REMOVED lines=37> */
.L_x_4520:
[----:B------:R-:W-:Y:S05]  /*7dc0*/  BSYNC B6 ;  /* 0x0000000000067941 */ /* 0x000fea0003800000 */
.L_x_4519:
        /* <DEDUP_REMOVED lines=11> */
.L_x_4740:
        /* <DEDUP_REMOVED lines=38> */
.L_x_4525:
[----:B------:R-:W-:Y:S05]  /*80e0*/  BSYNC B1 ;  /* 0x0000000000017941 */ /* 0x000fea0003800000 */
.L_x_4524:
[----:B------:R-:W2:Y:S01]  /*80f0*/  SYNCS.PHASECHK.TRANS64.TRYWAIT P0, [R2+URZ+0x38800], R25 ;  /* 0x03880019020075a7 */ /* 0x000ea2000800017f */
[----:B-1----:R-:W-:Y:S01]  /*8100*/  LOP3.LUT R3, R27, 0x18, R18, 0xf8, !PT ;  /* 0x000000181b037812 */ /* 0x002fe200078ef812 */
[----:B0----5:R-:W-:Y:S01]  /*8110*/  IMAD.MOV.U32 R13, RZ, RZ, R6 ;  /* 0x000000ffff0d7224 */ /* 0x021fe200078e0006 */
[----:B------:R-:W-:Y:S01]  /*8120*/  SHF.R.U32.HI R12, RZ, 0x3, R27 ;  /* 0x00000003ff0c7819 */ /* 0x000fe2000001161b */
[----:B---3--:R-:W-:Y:S01]  /*8130*/  IMAD R24, R85, -0x40, R87 ;  /* 0xffffffc055187824 */ /* 0x008fe200078e0257 */
[--C-:B------:R-:W-:Y:S01]  /*8140*/  SHF.R.U32.HI R27, RZ, 0x10, R7.reuse ;  /* 0x00000010ff1b7819 */ /* 0x100fe20000011607 */
[--C-:B------:R-:W-:Y:S01]  /*8150*/  IMAD.MOV.U32 R14, RZ, RZ, R7.reuse ;  /* 0x000000ffff0e7224 */ /* 0x100fe200078e0007 */
[----:B------:R-:W-:Y:S01]  /*8160*/  LOP3.LUT R29, R3, R12, RZ, 0x3c, !PT ;  /* 0x0000000c031d7212 */ /* 0x000fe200078e3cff */
[----:B------:R-:W-:Y:S01]  /*8170*/  IMAD.MOV.U32 R3, RZ, RZ, R4 ;  /* 0x000000ffff037224 */ /* 0x000fe200078e0004 */
[----:B------:R-:W-:Y:S01]  /*8180*/  SHF.R.U64 R12, R6, 0x10, R7 ;  /* 0x00000010060c7819 */ /* 0x000fe20000001207 */
[--C-:B------:R-:W-:Y:S01]  /*8190*/  IMAD.MOV.U32 R6, RZ, RZ, R5.reuse ;  /* 0x000000ffff067224 */ /* 0x100fe200078e0005 */
[----:B------:R-:W-:Y:S01]  /*81a0*/  SHF.R.U64 R4, R4, 0x10, R5 ;  /* 0x0000001004047819 */ /* 0x000fe20000001205 */
[----:B------:R-:W-:Y:S01]  /*81b0*/  IMAD R29, R224, 0x200, R29 ;  /* 0x00000200e01d7824 */ /* 0x000fe200078e021d */
[----:B------:R-:W-:Y:S01]  /*81c0*/  PRMT R13, R13, 0x5410, R12 ;  /* 0x000054100d0d7816 */ /* 0x000fe2000000000c */
[----:B------:R-:W-:Y:S01]  /*81d0*/  IMAD.MOV.U32 R15, RZ, RZ, R10 ;  /* 0x000000ffff0f7224 */ /* 0x000fe200078e000a */
[----:B----4-:R-:W-:Y:S01]  /*81e0*/  SHF.R.U32.HI R21, RZ, 0x10, R5 ;  /* 0x00000010ff157819 */ /* 0x010fe20000011605 */
[----:B------:R-:W-:Y:S01]  /*81f0*/  IMAD R12, R29, 0x2, R2 ;  /* 0x000000021d0c7824 */ /* 0x000fe200078e0202 */
[--C-:B------:R-:W-:Y:S01]  /*8200*/  SHF.R.U64 R28, R10, 0x10, R11.reuse ;  /* 0x000000100a1c7819 */ /* 0x100fe2000000120b */
[----:B------:R-:W-:Y:S01]  /*8210*/  BSSY B1, `(.L_x_4526) ;  /* 0x0000011000017945 */ /* 0x000fe20003800000 */
[----:B------:R-:W-:Y:S01]  /*8220*/  VIMNMX R24, R24, 0x40, PT ;  /* 0x0000004018187848 */ /* 0x000fe20003fe0100 */
[--C-:B--2---:R-:W-:Y:S01]  /*8230*/  IMAD.MOV.U32 R20, RZ, RZ, R11.reuse ;  /* 0x000000ffff147224 */ /* 0x104fe200078e000b */
[----:B------:R-:W-:Y:S01]  /*8240*/  SHF.R.U32.HI R7, RZ, 0x10, R11 ;  /* 0x00000010ff077819 */ /* 0x000fe2000001160b */
[----:B------:R-:W-:Y:S01]  /*8250*/  IMAD.MOV.U32 R10, RZ, RZ, R8 ;  /* 0x000000ffff0a7224 */ /* 0x000fe200078e0008 */
[--C-:B------:R-:W-:Y:S01]  /*8260*/  SHF.R.U64 R5, R8, 0x10, R9.reuse ;  /* 0x0000001008057819 */ /* 0x100fe20000001209 */
[--C-:B------:R-:W-:Y:S01]  /*8270*/  IMAD.MOV.U32 R11, RZ, RZ, R9.reuse ;  /* 0x000000ffff0b7224 */ /* 0x100fe200078e0009 */
[----:B------:R-:W-:-:S02]  /*8280*/  SHF.R.U32.HI R26, RZ, 0x10, R9 ;  /* 0x00000010ff1a7819 */ /* 0x000fc40000011609 */
[----:B------:R-:W-:Y:S01]  /*8290*/  PRMT R8, R3, 0x5410, R4 ;  /* 0x0000541003087816 */ /* 0x000fe20000000004 */
[C---:B------:R-:W-:Y:S01]  /*82a0*/  VIADD R4, R12.reuse, 0x20400 ;  /* 0x000204000c047836 */ /* 0x040fe20000000000 */
[----:B------:R-:W-:Y:S01]  /*82b0*/  LOP3.LUT P2, RZ, R191, 0x4, RZ, 0xc0, !PT ;  /* 0x00000004bfff7812 */ /* 0x000fe2000784c0ff */
[----:B------:R-:W-:Y:S01]  /*82c0*/  VIADD R3, R12, 0x20440 ;  /* 0x000204400c037836 */ /* 0x000fe20000000000 */
[----:B------:R-:W-:Y:S02]  /*82d0*/  ISETP.GE.AND P1, PT, R189, R24, PT ;  /* 0x00000018bd00720c */ /* 0x000fe40003f26270 */
[----:B------:R-:W-:Y:S02]  /*82e0*/  PRMT R14, R14, 0x5410, R27 ;  /* 0x000054100e0e7816 */ /* 0x000fe4000000001b */
[----:B------:R-:W-:Y:S02]  /*82f0*/  PRMT R9, R6, 0x5410, R21 ;  /* 0x0000541006097816 */ /* 0x000fe40000000015 */
[----:B------:R-:W-:Y:S01]  /*8300*/  PRMT R15, R15, 0x5410, R28 ;  /* 0x000054100f0f7816 */ /* 0x000fe2000000001c */
[----:B------:R-:W-:Y:S06]  /*8310*/  @!P0 BRA `(.L_x_4527) ;  /* 0x0000016c009c8947 */ /* 0x000fec0003800000 */
.L_x_4741:
[----:B------:R-:W-:Y:S05]  /*8320*/  BSYNC B1 ;  /* 0x0000000000017941 */ /* 0x000fea0003800000 */
.L_x_4526:
        /* <DEDUP_REMOVED lines=12> */
[C---:B------:R-:W-:Y:S01]  /*83f0*/  IMAD.U32 R29, R15.reuse, 0x10000, RZ ;  /* 0x000100000f1d7824 */ /* 0x040fe200078e00ff */
[----:B------:R-:W-:Y:S01]  /*8400*/  LOP3.LUT R32, R15, 0xffff0000, RZ, 0xc0, !PT ;  /* 0xffff00000f207812 */ /* 0x000fe200078ec0ff */
[C---:B------:R-:W-:Y:S01]  /*8410*/  IMAD.U32 R28, R13.reuse, 0x10000, RZ ;  /* 0x000100000d1c7824 */ /* 0x040fe200078e00ff */
[----:B------:R-:W-:Y:S01]  /*8420*/  LOP3.LUT R30, R13, 0xffff0000, RZ, 0xc0, !PT ;  /* 0xffff00000d1e7812 */ /* 0x000fe200078ec0ff */
[C---:B-1----:R-:W-:Y:S01]  /*8430*/  IMAD.U32 R21, R4.reuse, 0x10000, RZ ;  /* 0x0001000004157824 */ /* 0x042fe200078e00ff */
[----:B------:R-:W-:Y:S01]  /*8440*/  LOP3.LUT R4, R4, 0xffff0000, RZ, 0xc0, !PT ;  /* 0xffff000004047812 */ /* 0x000fe200078ec0ff */
[C---:B0-----:R-:W-:Y:S01]  /*8450*/  IMAD.U32 R25, R5.reuse, 0x10000, RZ ;  /* 0x0001000005197824 */ /* 0x041fe200078e00ff */
        /* <DEDUP_REMOVED lines=30> */
.L_x_4531:
[----:B------:R-:W-:Y:S05]  /*8640*/  BSYNC B2 ;  /* 0x0000000000027941 */ /* 0x000fea0003800000 */
.L_x_4530:
[----:B------:R-:W-:Y:S05]  /*8650*/  @P1 BRA `(.L_x_4529) ;  /* 0x0000000000981947 */ /* 0x000fea0003800000 */
[----:B-1----:R-:W1:Y:S01]  /*8660*/  LDS.128 R4, [R3] ;  /* 0x0000000003047984 */ /* 0x002e620000000c00 */
        /* <DEDUP_REMOVED lines=37> */
.L_x_4529:
[----:B------:R-:W-:Y:S05]  /*88c0*/  BSYNC B1 ;  /* 0x0000000000017941 */ /* 0x000fea0003800000 */
.L_x_4528:
        /* <DEDUP_REMOVED lines=23> */
[----:B0-----:R-:W-:Y:S01]  /*8a40*/  FMUL.FTZ R25, R32, R5 ;  /* 0x0000000520197220 */ /* 0x001fe20000410000 */
        /* <DEDUP_REMOVED lines=22> */
.L_x_4534:
[----:B------:R-:W-:Y:S05]  /*8bb0*/  BSYNC B1 ;  /* 0x0000000000017941 */ /* 0x000fea0003800000 */
.L_x_4533:
[----:B------:R-:W-:Y:S05]  /*8bc0*/  @P1 BRA `(.L_x_4532) ;  /* 0x0000001000841947 */ /* 0x000fea0003800000 */
[----:B-1----:R-:W1:Y:S01]  /*8bd0*/  LDS.128 R4, [R3+0x1000] ;  /* 0x0010000003047984 */ /* 0x002e620000000c00 */
[----:B------:R-:W-:Y:S01]  /*8be0*/  IMAD.U32 R20, R8, 0x10000, RZ ;  /* 0x0001000008147824 */ /* 0x000fe200078e00ff */
[C---:B------:R-:W-:Y:S01]  /*8bf0*/  LOP3.LUT R27, R10.reuse, 0xffff0000, RZ, 0xc0, !PT ;  /* 0xffff00000a1b7812 */ /* 0x040fe200078ec0ff */
[----:B------:R-:W-:Y:S01]  /*8c00*/  IMAD.U32 R24, R10, 0x10000, RZ ;  /* 0x000100000a187824 */ /* 0x000fe200078e00ff */
[----:B0-----:R-:W-:Y:S02]  /*8c10*/  LOP3.LUT R25, R8, 0xffff0000, RZ, 0xc0, !PT ;  /* 0xffff000008197812 */ /* 0x001fe400078ec0ff */
        /* <DEDUP_REMOVED lines=34> */
.L_x_4522:
[----:B------:R-:W-:-:S03]  /*8e40*/  UMOV UR4, 0xffffffff ;  /* 0xffffffff00047882 */ /* 0x000fc60000000000 */
[----:B------:R-:W-:Y:S05]  /*8e50*/  BRA.DIV UR4, `(.L_x_4535) ;  /* 0x0000016204e07947 */ /* 0x000fea000b800000 */
[----:B------:R0:W1:Y:S04]  /*8e60*/  SHFL.IDX PT, R3, R26, RZ, 0x1c1f ;  /* 0x001c1fff1a037589 */ /* 0x00006800000e0000 */
[----:B------:R0:W2:Y:S04]  /*8e70*/  SHFL.IDX PT, R20, R25, RZ, 0x1c1f ;  /* 0x001c1fff19147589 */ /* 0x0000a800000e0000 */
[----:B------:R0:W3:Y:S04]  /*8e80*/  SHFL.IDX PT, R21, R24, RZ, 0x1c1f ;  /* 0x001c1fff18157589 */ /* 0x0000e800000e0000 */
[----:B------:R0:W4:Y:S02]  /*8e90*/  SHFL.IDX PT, R14, R27, RZ, 0x1c1f ;  /* 0x001c1fff1b0e7589 */ /* 0x00012400000e0000 */
.L_x_4747:
[----:B------:R-:W5:Y:S01]  /*8ea0*/  LDL R5, [R1+0x4c] ;  /* 0x00004c0001057983 */ /* 0x000f620000100800 */
[----:B------:R-:W-:Y:S01]  /*8eb0*/  ULDC UR4, c[0x0][0x448] ;  /* 0x0001120000047ab9 */ /* 0x000fe20000000800 */
[----:B0-----:R-:W0:Y:S01]  /*8ec0*/  LDC R25, c[0x0][0x3f4] ;  /* 0x0000fd00ff197b82 */ /* 0x001e220000000800 */
[----:B------:R-:W-:Y:S01]  /*8ed0*/  IMAD R87, R87, UR4, RZ ;  /* 0x0000000457577c24 */ /* 0x000fe2000f8e02ff */
[----:B------:R-:W-:Y:S01]  /*8ee0*/  BSSY B1, `(.L_x_4536) ;  /* 0x0000017000017945 */ /* 0x000fe20003800000 */
[----:B------:R-:W-:Y:S02]  /*8ef0*/  CS2R R6, SRZ ;  /* 0x0000000000067805 */ /* 0x000fe4000001ff00 */
[----:B------:R-:W-:Y:S02]  /*8f00*/  CS2R R8, SRZ ;  /* 0x0000000000087805 */ /* 0x000fe4000001ff00 */
[----:B------:R-:W-:Y:S02]  /*8f10*/  CS2R R10, SRZ ;  /* 0x00000000000a7805 */ /* 0x000fe4000001ff00 */
[----:B------:R-:W-:-:S02]  /*8f20*/  ISETP.GE.AND P0, PT, R0, R87, PT ;  /* 0x000000570000720c */ /* 0x000fc40003f06270 */
[----:B-----5:R-:W-:-:S04]  /*8f30*/  LEA.HI R4, R5, R5, RZ, 0x1 ;  /* 0x0000000505047211 */ /* 0x020fc800078f08ff */
[----:B------:R-:W-:-:S05]  /*8f40*/  LOP3.LUT R4, R4, 0xfffffffe, RZ, 0xc0, !PT ;  /* 0xfffffffe04047812 */ /* 0x000fca00078ec0ff */
[----:B------:R-:W-:Y:S01]  /*8f50*/  IMAD.IADD R0, R5, 0x1, -R4 ;  /* 0x0000000105007824 */ /* 0x000fe200078e0a04 */
[----:B------:R-:W-:-:S04]  /*8f60*/  CS2R R4, SRZ ;  /* 0x0000000000047805 */ /* 0x000fc8000001ff00 */
[----:B------:R-:W-:Y:S01]  /*8f70*/  SHF.L.U32 R27, R0, 0x1f, RZ ;  /* 0x0000001f001b7819 */ /* 0x000fe200000006ff */
[----:B0-----:R-:W-:Y:S06]  /*8f80*/  @P0 BRA `(.L_x_4537) ;  /* 0x0000000000300947 */ /* 0x001fec0003800000 */
        /* <DEDUP_REMOVED lines=12> */
.L_x_4537:
[----:B------:R-:W-:Y:S05]  /*9050*/  BSYNC B1 ;  /* 0x0000000000017941 */ /* 0x000fea0003800000 */
.L_x_4536:
[----:B------:R-:W3:Y:S01]  /*9060*/  SYNCS.PHASECHK.TRANS64.TRYWAIT P1, [R2+URZ+0x38800], R27 ;  /* 0x0388001b020075a7 */ /* 0x000ee2000802017f */
[----:B-1----:R-:W-:Y:S01]  /*9070*/  IMAD R3, R85, -0x40, R87 ;  /* 0xffffffc055037824 */ /* 0x002fe200078e0257 */
[--C-:B-----5:R-:W-:Y:S01]  /*9080*/  SHF.R.U64 R33, R4, 0x10, R5.reuse ;  /* 0x0000001004217819 */ /* 0x120fe20000001205 */
[----:B0-----:R-:W-:Y:S01]  /*9090*/  IMAD.MOV.U32 R12, RZ, RZ, R4 ;  /* 0x000000ffff0c7224 */ /* 0x001fe200078e0004 */
[--C-:B------:R-:W-:Y:S01]  /*90a0*/  SHF.R.U32.HI R26, RZ, 0x10, R5.reuse ;  /* 0x00000010ff1a7819 */ /* 0x100fe20000011605 */
[----:B------:R-:W-:Y:S01]  /*90b0*/  IMAD.MOV.U32 R13, RZ, RZ, R5 ;  /* 0x000000ffff0d7224 */ /* 0x000fe200078e0005 */
[--C-:B------:R-:W-:Y:S01]  /*90c0*/  SHF.R.U64 R31, R6, 0x10, R7.reuse ;  /* 0x00000010061f7819 */ /* 0x100fe20000001207 */
[----:B------:R-:W-:Y:S01]  /*90d0*/  IMAD.MOV.U32 R4, RZ, RZ, R6 ;  /* 0x000000ffff047224 */ /* 0x000fe200078e0006 */
[--C-:B------:R-:W-:Y:S01]  /*90e0*/  SHF.R.U32.HI R29, RZ, 0x10, R7.reuse ;  /* 0x00000010ff1d7819 */ /* 0x100fe20000011607 */
[----:B----4-:R-:W-:Y:S01]  /*90f0*/  IMAD.MOV.U32 R14, RZ, RZ, R7 ;  /* 0x000000ffff0e7224 */ /* 0x010fe200078e0007 */
[----:B------:R-:W-:Y:S01]  /*9100*/  ISETP.GE.AND P0, PT, R18, R25, PT ;  /* 0x000000191200720c */ /* 0x000fe20003f06270 */
[----:B------:R-:W-:Y:S01]  /*9110*/  IMAD.MOV.U32 R15, RZ, RZ, R8 ;  /* 0x000000ffff0f7224 */ /* 0x000fe200078e0008 */
[----:B------:R-:W-:Y:S01]  /*9120*/  VIMNMX R28, R3, 0x40, PT ;  /* 0x00000040031c7848 */ /* 0x000fe20003fe0100 */
[--C-:B--2---:R-:W-:Y:S01]  /*9130*/  IMAD.MOV.U32 R20, RZ, RZ, R9.reuse ;  /* 0x000000ffff147224 */ /* 0x104fe200078e0009 */
[--C-:B------:R-:W-:Y:S01]  /*9140*/  SHF.R.U64 R8, R8, 0x10, R9.reuse ;  /* 0x0000001008087819 */ /* 0x100fe20000001209 */
[----:B---3--:R-:W-:Y:S01]  /*9150*/  IMAD.MOV.U32 R21, RZ, RZ, R10 ;  /* 0x000000ffff157224 */ /* 0x008fe200078e000a */
[----:B------:R-:W-:Y:S01]  /*9160*/  SHF.R.U32.HI R7, RZ, 0x10, R9 ;  /* 0x00000010ff077819 */ /* 0x000fe20000011609 */
[--C-:B------:R-:W-:Y:S01]  /*9170*/  IMAD.MOV.U32 R24, RZ, RZ, R11.reuse ;  /* 0x000000ffff187224 */ /* 0x100fe200078e000b */
[--C-:B------:R-:W-:Y:S01]  /*9180*/  SHF.R.U64 R6, R10, 0x10, R11.reuse ;  /* 0x000000100a067819 */ /* 0x100fe2000000120b */
[----:B------:R-:W-:Y:S01]  /*9190*/  VIADD R30, R189, 0x20 ;  /* 0x00000020bd1e7836 */ /* 0x000fe20000000000 */
        /* <DEDUP_REMOVED lines=13> */
.L_x_4748:
[----:B------:R-:W-:Y:S05]  /*9270*/  BSYNC B1 ;  /* 0x0000000000017941 */ /* 0x000fea0003800000 */
.L_x_4538:
[----:B------:R-:W-:Y:S04]  /*9280*/  BSSY B1, `(.L_x_4540) ;  /* 0x000005a000017945 */ /* 0x000fe80003800000 */
[----:B------:R-:W-:Y:S05]  /*9290*/  @P2 BRA `(.L_x_4541) ;  /* 0x0000000400602947 */ /* 0x000fea0003800000 */
[----:B------:R-:W-:Y:S01]  /*92a0*/  IMAD.SHL.U32 R4, R191, 0x40, RZ ;  /* 0x00000040bf047824 */ /* 0x000fe200078e00ff */
[C---:B------:R-:W-:Y:S01]  /*92b0*/  LOP3.LUT R38, R15.reuse, 0xffff0000, RZ, 0xc0, !PT ;  /* 0xffff00000f267812 */ /* 0x040fe200078ec0ff */
[----:B------:R-:W-:Y:S02]  /*92c0*/  IMAD.IADD R6, R18, 0x1, R25 ;  /* 0x0000000112067824 */ /* 0x000fe400078e0219 */
[----:B------:R-:W-:Y:S01]  /*92d0*/  IMAD.U32 R37, R15, 0x10000, RZ ;  /* 0x000100000f257824 */ /* 0x000fe200078e00ff */
[----:B------:R-:W-:Y:S01]  /*92e0*/  LOP3.LUT R7, R4, 0x1c0, RZ, 0xc0, !PT ;  /* 0x000001c004077812 */ /* 0x000fe200078ec0ff */
[----:B------:R-:W-:-:S03]  /*92f0*/  IMAD.U32 R36, R3, 0x10000, RZ ;  /* 0x0001000003247824 */ /* 0x000fc600078e00ff */
[C---:B------:R-:W-:Y:S02]  /*9300*/  LOP3.LUT R4, R7.reuse, 0x38, R18, 0xf8, !PT ;  /* 0x0000003807047812 */ /* 0x040fe400078ef812 */
[----:B------:R-:W-:Y:S02]  /*9310*/  SHF.R.U32.HI R9, RZ, 0x3, R7 ;  /* 0x00000003ff097819 */ /* 0x000fe40000011607 */
[----:B------:R-:W-:Y:S02]  /*9320*/  LOP3.LUT R6, R7, 0x38, R6, 0xf8, !PT ;  /* 0x0000003807067812 */ /* 0x000fe400078ef806 */
[-C--:B------:R-:W-:Y:S02]  /*9330*/  LOP3.LUT R5, R4, R9.reuse, RZ, 0x3c, !PT ;  /* 0x0000000904057212 */ /* 0x080fe400078e3cff */
[----:B------:R-:W-:-:S03]  /*9340*/  LOP3.LUT R7, R6, R9, RZ, 0x3c, !PT ;  /* 0x0000000906077212 */ /* 0x000fc600078e3cff */
[C---:B------:R-:W-:Y:S02]  /*9350*/  IMAD R5, R224.reuse, 0x200, R5 ;  /* 0x00000200e0057824 */ /* 0x040fe400078e0205 */
[----:B0-----:R-:W-:Y:S02]  /*9360*/  IMAD R27, R224, 0x200, R7 ;  /* 0x00000200e01b7824 */ /* 0x001fe400078e0207 */
        /* <DEDUP_REMOVED lines=21> */
[----:B------:R-:W-:-:S02]  /*94c0*/  IMAD.U32 R36, R21, 0x10000, RZ ;  /* 0x0001000015247824 */ /* 0x000fc400078e00ff */
[----:B------:R-:W-:Y:S01]  /*94d0*/  FFMA.FTZ R41, R28, R37, R41 ;  /* 0x000000251c297223 */ /* 0x000fe20000010029 */
[----:B------:R-:W-:Y:S02]  /*94e0*/  IMAD.U32 R28, R13, 0x10000, RZ ;  /* 0x000100000d1c7824 */ /* 0x000fe400078e00ff */
[-C--:B------:R-:W-:Y:S01]  /*94f0*/  FMUL.FTZ R8, R8, R7.reuse ;  /* 0x0000000708087220 */ /* 0x080fe20000410000 */
[----:B------:R-:W-:Y:S01]  /*9500*/  FFMA.FTZ R40, R29, R7, -R40 ;  /* 0x000000071d287223 */ /* 0x000fe20000010828 */
[C---:B------:R-:W-:Y:S01]  /*9510*/  FMUL.FTZ R42, R34.reuse, R36 ;  /* 0x00000024222a7220 */ /* 0x040fe20000410000 */
[----:B------:R-:W-:Y:S01]  /*9520*/  LOP3.LUT R37, R21, 0xffff0000, RZ, 0xc0, !PT ;  /* 0xffff000015257812 */ /* 0x000fe200078ec0ff */
[----:B------:R-:W-:Y:S01]  /*9530*/  FMUL.FTZ R43, R34, R28 ;  /* 0x0000001c222b7220 */ /* 0x000fe20000410000 */
[----:B------:R-:W-:Y:S01]  /*9540*/  LOP3.LUT R7, R13, 0xffff0000, RZ, 0xc0, !PT ;  /* 0xffff00000d077812 */ /* 0x000fe200078ec0ff */
[----:B------:R-:W-:Y:S01]  /*9550*/  FFMA.FTZ R38, R29, R38, R8 ;  /* 0x000000261d267223 */ /* 0x000fe20000010008 */
[----:B------:R-:W-:Y:S01]  /*9560*/  FFMA.FTZ R42, R5, R28, -R42 ;  /* 0x0000001c052a7223 */ /* 0x000fe2000001082a */
[----:B------:R-:W-:-:S02]  /*9570*/  IMAD.U32 R33, R9, 0x10000, RZ ;  /* 0x0001000009217824 */ /* 0x000fc400078e00ff */
[----:B------:R-:W-:Y:S01]  /*9580*/  FFMA.FTZ R43, R5, R36, R43 ;  /* 0x00000024052b7223 */ /* 0x000fe2000001002b */
[----:B------:R-:W-:Y:S01]  /*9590*/  FMUL.FTZ R28, R10, R37 ;  /* 0x000000250a1c7220 */ /* 0x000fe20000410000 */
[----:B------:R-:W-:Y:S02]  /*95a0*/  IMAD.U32 R8, R20, 0x10000, RZ ;  /* 0x0001000014087824 */ /* 0x000fe400078e00ff */
[-C--:B------:R-:W-:Y:S01]  /*95b0*/  FMUL.FTZ R34, R10, R7.reuse ;  /* 0x000000070a227220 */ /* 0x080fe20000410000 */
[----:B------:R-:W-:Y:S02]  /*95c0*/  IMAD.U32 R5, R12, 0x10000, RZ ;  /* 0x000100000c057824 */ /* 0x000fe400078e00ff */
[----:B------:R-:W-:Y:S01]  /*95d0*/  FFMA.FTZ R45, R31, R7, -R28 ;  /* 0x000000071f2d7223 */ /* 0x000fe2000001081c */
[----:B------:R-:W-:Y:S02]  /*95e0*/  IMAD.U32 R35, R11, 0x10000, RZ ;  /* 0x000100000b237824 */ /* 0x000fe400078e00ff */
[----:B------:R-:W-:Y:S01]  /*95f0*/  FMUL.FTZ R29, R33, R8 ;  /* 0x00000008211d7220 */ /* 0x000fe20000410000 */
[----:B------:R-:W-:-:S02]  /*9600*/  IMAD.U32 R10, R24, 0x10000, RZ ;  /* 0x00010000180a7824 */ /* 0x000fc400078e00ff */
[----:B------:R-:W-:Y:S01]  /*9610*/  FMUL.FTZ R33, R33, R5 ;  /* 0x0000000521217220 */ /* 0x000fe20000410000 */
[----:B------:R-:W-:Y:S02]  /*9620*/  IMAD.U32 R7, R14, 0x10000, RZ ;  /* 0x000100000e077824 */ /* 0x000fe400078e00ff */
[----:B------:R-:W-:Y:S01]  /*9630*/  FFMA.FTZ R34, R31, R37, R34 ;  /* 0x000000251f227223 */ /* 0x000fe20000010022 */
[C---:B------:R-:W-:Y:S01]  /*9640*/  FMUL.FTZ R31, R35.reuse, R10 ;  /* 0x0000000a231f7220 */ /* 0x040fe20000410000 */
[C---:B------:R-:W-:Y:S01]  /*9650*/  FFMA.FTZ R33, R30.reuse, R8, R33 ;  /* 0x000000081e217223 */ /* 0x040fe20000010021 */
[----:B------:R-:W-:Y:S01]  /*9660*/  FMUL.FTZ R37, R35, R7 ;  /* 0x0000000723257220 */ /* 0x000fe20000410000 */
        /* <DEDUP_REMOVED lines=11> */
[----:B------:R-:W-:Y:S01]  /*9720*/  F2FP.BF16.F32.PACK_AB R10, R34, R43 ;  /* 0x0000002b220a723e */ /* 0x000fe200000010ff */
[-C--:B------:R-:W-:Y:S01]  /*9730*/  FMUL.FTZ R9, R9, R5.reuse ;  /* 0x0000000509097220 */ /* 0x080fe20000410000 */
[----:B------:R-:W-:Y:S01]  /*9740*/  FFMA.FTZ R30, R4, R5, -R31 ;  /* 0x00000005041e7223 */ /* 0x000fe2000001081f */
[-C--:B------:R-:W-:Y:S01]  /*9750*/  FMUL.FTZ R11, R11, R7.reuse ;  /* 0x000000070b0b7220 */ /* 0x080fe20000410000 */
[----:B------:R-:W-:Y:S01]  /*9760*/  FFMA.FTZ R36, R6, R7, -R47 ;  /* 0x0000000706247223 */ /* 0x000fe2000001082f */
[----:B------:R-:W-:Y:S01]  /*9770*/  FFMA.FTZ R32, R4, R8, R9 ;  /* 0x0000000804207223 */ /* 0x000fe20000010009 */
[----:B------:R-:W-:Y:S01]  /*9780*/  F2FP.BF16.F32.PACK_AB R4, R40, R39 ;  /* 0x000000272804723e */ /* 0x000fe200000010ff */
[----:B------:R-:W-:Y:S01]  /*9790*/  FFMA.FTZ R28, R6, R28, R11 ;  /* 0x0000001c061c7223 */ /* 0x000fe2000001000b */
[----:B------:R-:W-:-:S02]  /*97a0*/  F2FP.BF16.F32.PACK_AB R6, R45, R42 ;  /* 0x0000002a2d06723e */ /* 0x000fc400000010ff */
[----:B------:R-:W-:Y:S02]  /*97b0*/  F2FP.BF16.F32.PACK_AB R5, R30, R29 ;  /* 0x0000001d1e05723e */ /* 0x000fe400000010ff */
[----:B------:R-:W-:Y:S02]  /*97c0*/  F2FP.BF16.F32.PACK_AB R7, R36, R35 ;  /* 0x000000232407723e */ /* 0x000fe400000010ff */
[----:B------:R-:W-:Y:S02]  /*97d0*/  F2FP.BF16.F32.PACK_AB R8, R38, R41 ;  /* 0x000000292608723e */ /* 0x000fe400000010ff */
[----:B------:R-:W-:Y:S01]  /*97e0*/  F2FP.BF16.F32.PACK_AB R9, R32, R33 ;  /* 0x000000212009723e */ /* 0x000fe200000010ff */
[----:B------:R1:W-:Y:S01]  /*97f0*/  STS.128 [R26+0x20400], R4 ;  /* 0x020400041a007388 */ /* 0x0003e20000000c00 */
[----:B------:R-:W-:-:S05]  /*9800*/  F2FP.BF16.F32.PACK_AB R11, R28, R37 ;  /* 0x000000251c0b723e */ /* 0x000fca00000010ff */
[----:B------:R1:W-:Y:S02]  /*9810*/  STS.128 [R27+0x20400], R8 ;  /* 0x020400081b007388 */ /* 0x0003e40000000c00 */
.L_x_4541:
[----:B------:R-:W-:Y:S05]  /*9820*/  BSYNC B1 ;  /* 0x0000000000017941 */ /* 0x000fea0003800000 */
.L_x_4540:
[----:B------:R-:W-:Y:S05]  /*9830*/  @P0 BRA `(.L_x_4532) ;  /* 0x0000000400680947 */ /* 0x000fea0003800000 */
[----:B------:R-:W2:Y:S01]  /*9840*/  LDL R42, [R1+0x5c] ;  /* 0x00005c00012a7983 */ /* 0x000ea20000100800 */
[----:B-1----:R-:W-:-:S04]  /*9850*/  VIADD R7, R189, 0x20 ;  /* 0x00000020bd077836 */ /* 0x002fc80000000000 */
[----:B------:R-:W-:Y:S01]  /*9860*/  IMAD.SHL.U32 R5, R7, 0x40, RZ ;  /* 0x0000004007057824 */ /* 0x000fe200078e00ff */
[----:B------:R-:W-:Y:S01]  /*9870*/  SHF.R.S32.HI R6, RZ, 0x1f, R7 ;  /* 0x0000001fff067819 */ /* 0x000fe20000011407 */
[----:B------:R-:W-:-:S03]  /*9880*/  IMAD.IADD R4, R18, 0x1, R25 ;  /* 0x0000000112047824 */ /* 0x000fc600078e0219 */
[----:B------:R-:W-:Y:S02]  /*9890*/  LEA.HI R6, R6, R7, RZ, 0x3 ;  /* 0x0000000706067211 */ /* 0x000fe400078f18ff */
[----:B------:R-:W-:-:S03]  /*98a0*/  LOP3.LUT R5, R5, 0x1c0, RZ, 0xc0, !PT ;  /* 0x000001c005057812 */ /* 0x000fc600078ec0ff */
[----:B------:R-:W-:Y:S01]  /*98b0*/  IMAD.SHL.U32 R6, R6, 0x40, RZ ;  /* 0x0000004006067824 */ /* 0x000fe200078e00ff */
[----:B------:R-:W-:Y:S02]  /*98c0*/  LOP3.LUT R4, R5, 0x38, R4, 0xf8, !PT ;  /* 0x0000003805047812 */ /* 0x000fe400078ef804 */
[----:B------:R-:W-:Y:S02]  /*98d0*/  SHF.R.U32.HI R5, RZ, 0x3, R5 ;  /* 0x00000003ff057819 */ /* 0x000fe40000011605 */
[----:B------:R-:W-:Y:S02]  /*98e0*/  LOP3.LUT R25, R6, 0xfffffe00, RZ, 0xc0, !PT ;  /* 0xfffffe0006197812 */ /* 0x000fe400078ec0ff */
[----:B------:R-:W-:-:S05]  /*98f0*/  LOP3.LUT R4, R4, R5, RZ, 0x3c, !PT ;  /* 0x0000000504047212 */ /* 0x000fca00078e3cff */
[----:B------:R-:W-:-:S04]  /*9900*/  IMAD.IADD R25, R25, 0x1, R4 ;  /* 0x0000000119197824 */ /* 0x000fc800078e0204 */
[----:B------:R-:W-:-:S05]  /*9910*/  IMAD R25, R25, 0x2, R2 ;  /* 0x0000000219197824 */ /* 0x000fca00078e0202 */
[----:B------:R-:W1:Y:S01]  /*9920*/  LDS.128 R8, [R25+0x20400] ;  /* 0x0204000019087984 */ /* 0x000e620000000c00 */
[----:B------:R-:W-:Y:S02]  /*9930*/  IMAD.U32 R36, R15, 0x10000, RZ ;  /* 0x000100000f247824 */ /* 0x000fe400078e00ff */
[----:B------:R-:W-:Y:S01]  /*9940*/  IMAD.U32 R34, R3, 0x10000, RZ ;  /* 0x0001000003227824 */ /* 0x000fe200078e00ff */
[----:B------:R-:W-:Y:S01]  /*9950*/  LOP3.LUT R38, R15, 0xffff0000, RZ, 0xc0, !PT ;  /* 0xffff00000f267812 */ /* 0x000fe200078ec0ff */
[----:B------:R-:W-:Y:S02]  /*9960*/  IMAD.U32 R41, R20, 0x10000, RZ ;  /* 0x0001000014297824 */ /* 0x000fe400078e00ff */
[----:B------:R-:W-:Y:S02]  /*9970*/  IMAD.U32 R39, R12, 0x10000, RZ ;  /* 0x000100000c277824 */ /* 0x000fe400078e00ff */
[----:B------:R-:W-:Y:S02]  /*9980*/  IMAD.U32 R40, R21, 0x10000, RZ ;  /* 0x0001000015287824 */ /* 0x000fe400078e00ff */
[C---:B-1----:R-:W-:Y:S01]  /*9990*/  IMAD.U32 R30, R8.reuse, 0x10000, RZ ;  /* 0x00010000081e7824 */ /* 0x042fe200078e00ff */
[----:B------:R-:W-:-:S03]  /*99a0*/  LOP3.LUT R8, R8, 0xffff0000, RZ, 0xc0, !PT ;  /* 0xffff000008087812 */ /* 0x000fc600078ec0ff */
[-C--:B------:R-:W-:Y:S01]  /*99b0*/  FMUL.FTZ R35, R36, R30.reuse ;  /* 0x0000001e24237220 */ /* 0x080fe20000410000 */
[----:B------:R-:W-:Y:S01]  /*99c0*/  FMUL.FTZ R15, R34, R30 ;  /* 0x0000001e220f7220 */ /* 0x000fe20000410000 */
[----:B------:R-:W-:Y:S01]  /*99d0*/  LOP3.LUT R30, R3, 0xffff0000, RZ, 0xc0, !PT ;  /* 0xffff0000031e7812 */ /* 0x000fe200078ec0ff */
[-C--:B------:R-:W-:Y:S01]  /*99e0*/  FMUL.FTZ R3, R38, R8.reuse ;  /* 0x0000000826037220 */ /* 0x080fe20000410000 */
[----:B------:R-:W-:Y:S02]  /*99f0*/  IMAD.U32 R31, R9, 0x10000, RZ ;  /* 0x00010000091f7824 */ /* 0x000fe400078e00ff */
[----:B------:R-:W-:Y:S02]  /*9a00*/  IMAD.U32 R32, R10, 0x10000, RZ ;  /* 0x000100000a207824 */ /* 0x000fe400078e00ff */
[----:B------:R-:W-:Y:S01]  /*9a10*/  FMUL.FTZ R37, R30, R8 ;  /* 0x000000081e257220 */ /* 0x000fe20000410000 */
[----:B------:R-:W-:Y:S01]  /*9a20*/  LOP3.LUT R10, R10, 0xffff0000, RZ, 0xc0, !PT ;  /* 0xffff00000a0a7812 */ /* 0x000fe200078ec0ff */
[----:B------:R-:W-:Y:S01]  /*9a30*/  IMAD.U32 R33, R11, 0x10000, RZ ;  /* 0x000100000b217824 */ /* 0x000fe200078e00ff */
[----:B------:R-:W-:-:S02]  /*9a40*/  LOP3.LUT R9, R9, 0xffff0000, RZ, 0xc0, !PT ;  /* 0xffff000009097812 */ /* 0x000fc400078ec0ff */
[----:B------:R-:W-:Y:S01]  /*9a50*/  LOP3.LUT R11, R11, 0xffff0000, RZ, 0xc0, !PT ;  /* 0xffff00000b0b7812 */ /* 0x000fe200078ec0ff */
[----:B--2---:R-:W1:Y:S02]  /*9a60*/  LDS.128 R4, [R42+0x20400] ;  /* 0x020400002a047984 */ /* 0x004e640000000c00 */
[C---:B-1----:R-:W-:Y:S01]  /*9a70*/  IMAD.U32 R26, R4.reuse, 0x10000, RZ ;  /* 0x00010000041a7824 */ /* 0x042fe200078e00ff */
[----:B------:R-:W-:Y:S01]  /*9a80*/  LOP3.LUT R4, R4, 0xffff0000, RZ, 0xc0, !PT ;  /* 0xffff000004047812 */ /* 0x000fe200078ec0ff */
[----:B0-----:R-:W-:Y:S02]  /*9a90*/  IMAD.U32 R27, R5, 0x10000, RZ ;  /* 0x00010000051b7824 */ /* 0x001fe400078e00ff */
[-C--:B------:R-:W-:Y:S01]  /*9aa0*/  FFMA.FTZ R35, R34, R26.reuse, -R35 ;  /* 0x0000001a22237223 */ /* 0x080fe20000010823 */
[----:B------:R-:W-:Y:S01]  /*9ab0*/  FFMA.FTZ R15, R36, R26, R15 ;  /* 0x0000001a240f7223 */ /* 0x000fe2000001000f */
[-C--:B------:R-:W-:Y:S01]  /*9ac0*/  FFMA.FTZ R8, R30, R4.reuse, -R3 ;  /* 0x000000041e087223 */ /* 0x080fe20000010803 */
[----:B------:R-:W-:Y:S01]  /*9ad0*/  FFMA.FTZ R26, R38, R4, R37 ;  /* 0x00000004261a7223 */ /* 0x000fe20000010025 */
[----:B------:R-:W-:-:S02]  /*9ae0*/  IMAD.U32 R28, R6, 0x10000, RZ ;  /* 0x00010000061c7824 */ /* 0x000fc400078e00ff */
[-C--:B------:R-:W-:Y:S01]  /*9af0*/  FMUL.FTZ R30, R41, R31.reuse ;  /* 0x0000001f291e7220 */ /* 0x080fe20000410000 */
[----:B------:R-:W-:Y:S01]  /*9b00*/  FMUL.FTZ R34, R39, R31 ;  /* 0x0000001f27227220 */ /* 0x000fe20000410000 */
[C---:B------:R-:W-:Y:S02]  /*9b10*/  IMAD.U32 R4, R13.reuse, 0x10000, RZ ;  /* 0x000100000d047824 */ /* 0x040fe400078e00ff */
[-C--:B------:R-:W-:Y:S01]  /*9b20*/  FMUL.FTZ R3, R40, R32.reuse ;  /* 0x0000002028037220 */ /* 0x080fe20000410000 */
[----:B------:R-:W-:Y:S02]  /*9b30*/  LOP3.LUT R36, R13, 0xffff0000, RZ, 0xc0, !PT ;  /* 0xffff00000d247812 */ /* 0x000fe400078ec0ff */
[----:B------:R-:W-:Y:S01]  /*9b40*/  LOP3.LUT R38, R21, 0xffff0000, RZ, 0xc0, !PT ;  /* 0xffff000015267812 */ /* 0x000fe200078ec0ff */
[----:B------:R-:W-:Y:S01]  /*9b50*/  IMAD.U32 R37, R24, 0x10000, RZ ;  /* 0x0001000018257824 */ /* 0x000fe200078e00ff */
[----:B------:R-:W-:Y:S01]  /*9b60*/  LOP3.LUT R6, R6, 0xffff0000, RZ, 0xc0, !PT ;  /* 0xffff000006067812 */ /* 0x000fe200078ec0ff */
[-C--:B------:R-:W-:Y:S01]  /*9b70*/  FFMA.FTZ R30, R39, R27.reuse, -R30 ;  /* 0x0000001b271e7223 */ /* 0x080fe2000001081e */
[----:B------:R-:W-:Y:S01]  /*9b80*/  FFMA.FTZ R34, R41, R27, R34 ;  /* 0x0000001b29227223 */ /* 0x000fe20000010022 */
[C---:B------:R-:W-:Y:S01]  /*9b90*/  FMUL.FTZ R21, R4.reuse, R32 ;  /* 0x0000002004157220 */ /* 0x040fe20000410000 */
[----:B------:R-:W-:Y:S01]  /*9ba0*/  FFMA.FTZ R13, R4, R28, -R3 ;  /* 0x0000001c040d7223 */ /* 0x000fe20000010803 */
[-C--:B------:R-:W-:Y:S01]  /*9bb0*/  FMUL.FTZ R3, R38, R10.reuse ;  /* 0x0000000a26037220 */ /* 0x080fe20000410000 */
[----:B------:R-:W-:Y:S01]  /*9bc0*/  FMUL.FTZ R27, R36, R10 ;  /* 0x0000000a241b7220 */ /* 0x000fe20000410000 */
[----:B------:R-:W-:-:S02]  /*9bd0*/  IMAD.U32 R31, R14, 0x10000, RZ ;  /* 0x000100000e1f7824 */ /* 0x000fc400078e00ff */
[-C--:B------:R-:W-:Y:S01]  /*9be0*/  FMUL.FTZ R4, R37, R33.reuse ;  /* 0x0000002125047220 */ /* 0x080fe20000410000 */
[----:B------:R-:W-:Y:S02]  /*9bf0*/  IMAD.U32 R29, R7, 0x10000, RZ ;  /* 0x00010000071d7824 */ /* 0x000fe400078e00ff */
[----:B------:R-:W-:Y:S01]  /*9c00*/  FFMA.FTZ R10, R40, R28, R21 ;  /* 0x0000001c280a7223 */ /* 0x000fe20000010015 */
[-C--:B------:R-:W-:Y:S01]  /*9c10*/  FFMA.FTZ R28, R36, R6.reuse, -R3 ;  /* 0x00000006241c7223 */ /* 0x080fe20000010803 */
[----:B------:R-:W-:Y:S01]  /*9c20*/  FFMA.FTZ R27, R38, R6, R27 ;  /* 0x00000006261b7223 */ /* 0x000fe2000001001b */
[C---:B------:R-:W-:Y:S01]  /*9c30*/  FMUL.FTZ R6, R31.reuse, R33 ;  /* 0x000000211f067220 */ /* 0x040fe20000410000 */
[----:B------:R-:W-:Y:S01]  /*9c40*/  FFMA.FTZ R21, R31, R29, -R4 ;  /* 0x0000001d1f157223 */ /* 0x000fe20000010804 */
[----:B------:R-:W-:Y:S02]  /*9c50*/  LOP3.LUT R33, R20, 0xffff0000, RZ, 0xc0, !PT ;  /* 0xffff000014217812 */ /* 0x000fe400078ec0ff */
[----:B------:R-:W-:-:S02]  /*9c60*/  LOP3.LUT R39, R24, 0xffff0000, RZ, 0xc0, !PT ;  /* 0xffff000018277812 */ /* 0x000fc400078ec0ff */
[----:B------:R-:W-:Y:S02]  /*9c70*/  LOP3.LUT R3, R12, 0xffff0000, RZ, 0xc0, !PT ;  /* 0xffff00000c037812 */ /* 0x000fe400078ec0ff */
        /* <DEDUP_REMOVED lines=20> */
[----:B------:R3:W-:Y:S04]  /*9dc0*/  STS.128 [R42+0x20400], R4 ;  /* 0x020400042a007388 */ /* 0x0007e80000000c00 */
[----:B------:R3:W-:Y:S02]  /*9dd0*/  STS.128 [R25+0x20400], R8 ;  /* 0x0204000819007388 */ /* 0x0007e40000000c00 */
.L_x_4532:
[----:B------:R-:W-:Y:S05]  /*9de0*/  BSYNC B0 ;  /* 0x0000000000007941 */ /* 0x000fea0003800000 */
.L_x_4521:
        /* <DEDUP_REMOVED lines=8> */
.L_x_4518:
[----:B012---:R-:W-:-:S05]  /*9e70*/  IMAD.U32 R3, RZ, RZ, UR37 ;  /* 0x00000025ff037e24 */ /* 0x007fca000f8e00ff */
[----:B------:R-:W-:-:S13]  /*9e80*/  ISETP.NE.AND P0, PT, R3, 0x3, PT ;  /* 0x000000030300780c */ /* 0x000fda0003f05270 */
[----:B------:R-:W-:Y:S05]  /*9e90*/  @!P0 BRA `(.L_x_4542) ;  /* 0x0000000000048947 */ /* 0x000fea0003800000 */
[----:B------:R-:W-:Y:S01]  /*9ea0*/  BPT.TRAP 0x1 ;  /* 0x000000040000795c */ /* 0x000fe20000300000 */
.L_x_4542:
[----:B---3--:R-:W-:Y:S01]  /*9eb0*/  IMAD R11, R17, 0x8, R2 ;  /* 0x00000008110b7824 */ /* 0x008fe200078e0202 */
[----:B------:R-:W-:-:S04]  /*9ec0*/  SHF.L.U32 R10, R185, 0x1f, RZ ;  /* 0x0000001fb90a7819 */ /* 0x000fc800000006ff */
[----:B------:R0:W1:Y:S01]  /*9ed0*/  SYNCS.PHASECHK.TRANS64.TRYWAIT P1, [R11+URZ+0x38830], R10 ;  /* 0x0388300a0b0075a7 */ /* 0x000062000802017f */
[----:B------:R-:W-:Y:S05]  /*9ee0*/  @!P0 BRA `(.L_x_4543) ;  /* 0x0000000000048947 */ /* 0x000fea0003800000 */
[----:B------:R-:W-:Y:S01]  /*9ef0*/  BPT.TRAP 0x1 ;  /* 0x000000040000795c */ /* 0x000fe20000300000 */
.L_x_4543:
[C---:B------:R-:W-:Y:S02]  /*9f00*/  VIADD R3, R2.reuse, 0x22400 ;  /* 0x0002240002037836 */ /* 0x040fe40000000000 */
[----:B------:R-:W-:-:S03]  /*9f10*/  VIADD R4, R2, 0x20400 ;  /* 0x0002040002047836 */ /* 0x000fc60000000000 */
[----:B------:R-:W-:Y:S02]  /*9f20*/  SHF.R.U32.HI R3, RZ, 0x4, R3 ;  /* 0x00000004ff037819 */ /* 0x000fe40000011603 */
[----:B------:R-:W-:Y:S02]  /*9f30*/  SHF.R.U32.HI R4, RZ, 0x4, R4 ;  /* 0x00000004ff047819 */ /* 0x000fe40000011604 */
[----:B------:R-:W-:Y:S02]  /*9f40*/  LOP3.LUT R3, R3, 0x3fff, RZ, 0xc0, !PT ;  /* 0x00003fff03037812 */ /* 0x000fe400078ec0ff */
[----:B------:R-:W-:Y:S02]  /*9f50*/  LOP3.LUT R4, R4, 0x3fff, RZ, 0xc0, !PT ;  /* 0x00003fff04047812 */ /* 0x000fe400078ec0ff */
[----:B------:R-:W-:Y:S01]  /*9f60*/  LOP3.LUT R217, R3, 0x10000, RZ, 0xfc, !PT ;  /* 0x0001000003d97812 */ /* 0x000fe200078efcff */
[----:B-1----:R-:W-:Y:S06]  /*9f70*/  @P1 BRA `(.L_x_4544) ;  /* 0x0000000000081947 */ /* 0x002fec0003800000 */
[----:B------:R-:W1:Y:S02]  /*9f80*/  SYNCS.PHASECHK.TRANS64.TRYWAIT P1, [R11+URZ+0x38830], R10 ;  /* 0x0388300a0b0075a7 */ /* 0x000e64000802017f */
[----:B-1----:R-:W-:Y:S05]  /*9f90*/  @!P1 BRA `(.L_x_4545) ;  /* 0x0000015400149947 */ /* 0x002fea0003800000 */
.L_x_4544:
[----:B------:R-:W-:Y:S01]  /*9fa0*/  IMAD R12, R17, 0x200, R217 ;  /* 0x00000200110c7824 */ /* 0x000fe200078e02d9 */
        /* <DEDUP_REMOVED lines=11> */
[----:B------:R-:W-:Y:S01]  /*a060*/  IMAD.MOV.U32 R5, RZ, RZ, 0x40000040 ;  /* 0x40000040ff057424 */ /* 0x000fe200078e00ff */
[----:B------:R-:W-:Y:S01]  /*a070*/  SHF.L.U32 R3, R0, 0x1f, RZ ;  /* 0x0000001f00037819 */ /* 0x000fe200000006ff */
[----:B------:R-:W-:Y:S01]  /*a080*/  IMAD.MOV.U32 R7, RZ, RZ, 0x40000040 ;  /* 0x40000040ff077424 */ /* 0x000fe200078e00ff */
[----:B------:R-:W-:Y:S01]  /*a090*/  BSSY B0, `(.L_x_4546) ;  /* 0x0000022000007945 */ /* 0x000fe20003800000 */
[----:B------:R-:W-:-:S02]  /*a0a0*/  VIADD R14, R12, 0x4 ;  /* 0x000000040c0e7836 */ /* 0x000fc40000000000 */
[----:B------:R-:W-:Y:S02]  /*a0b0*/  IMAD.MOV.U32 R15, RZ, RZ, 0x40000040 ;  /* 0x40000040ff0f7424 */ /* 0x000fe400078e00ff */
[----:B------:R-:W-:Y:S02]  /*a0c0*/  VIADD R12, R12, 0x6 ;  /* 0x000000060c0c7836 */ /* 0x000fe40000000000 */
[----:B------:R-:W-:Y:S02]  /*a0d0*/  IMAD.MOV.U32 R9, RZ, RZ, 0x40000040 ;  /* 0x40000040ff097424 */ /* 0x000fe400078e00ff */
[----:B------:R-:W-:Y:S01]  /*a0e0*/  HGMMA.64x64x16.F32.BF16 R24, gdesc[UR4], RZ, !UPT, gsb0 ;  /* 0x00e00000041879f0 */ /* 0x000fe2000c0018ff */
[----:B------:R-:W-:Y:S01]  /*a0f0*/  R2UR UR4, R4 ;  /* 0x00000000040472ca */ /* 0x000fe200000e0000 */
[----:B------:R-:W-:Y:S01]  /*a100*/  IMAD.MOV.U32 R13, RZ, RZ, 0x40000040 ;  /* 0x40000040ff0d7424 */ /* 0x000fe200078e00ff */
[----:B------:R-:W-:Y:S02]  /*a110*/  R2UR UR5, R5 ;  /* 0x00000000050572ca */ /* 0x000fe400000e0000 */
[----:B------:R-:W-:Y:S01]  /*a120*/  R2UR UR6, R6 ;  /* 0x00000000060672ca */ /* 0x000fe200000e0000 */
[----:B------:R-:W-:Y:S01]  /*a130*/  VIADD R6, R8, 0x4 ;  /* 0x0000000408067836 */ /* 0x000fe20000000000 */
[----:B------:R-:W-:Y:S01]  /*a140*/  R2UR UR7, R7 ;  /* 0x00000000070772ca */ /* 0x000fe200000e0000 */
[----:B------:R-:W-:-:S02]  /*a150*/  IMAD.MOV.U32 R7, RZ, RZ, 0x40000040 ;  /* 0x40000040ff077424 */ /* 0x000fc400078e00ff */
        /* <DEDUP_REMOVED lines=19> */
[----:B------:R-:W2:Y:S02]  /*a290*/  SYNCS.PHASECHK.TRANS64.TRYWAIT P1, [R2+URZ+0x38810], R3 ;  /* 0x03881003020075a7 */ /* 0x000ea4000802017f */
[----:B--2---:R-:W-:Y:S05]  /*a2a0*/  @!P1 BRA `(.L_x_4547) ;  /* 0x0000015000649947 */ /* 0x004fea0003800000 */
.L_x_4749:
[----:B------:R-:W-:Y:S05]  /*a2b0*/  BSYNC B0 ;  /* 0x0000000000007941 */ /* 0x000fea0003800000 */
.L_x_4546:
[----:B------:R-:W-:Y:S05]  /*a2c0*/  @!P0 BRA `(.L_x_4548) ;  /* 0x0000000000048947 */ /* 0x000fea0003800000 */
[----:B------:R-:W-:Y:S01]  /*a2d0*/  BPT.TRAP 0x1 ;  /* 0x000000040000795c */ /* 0x000fe20000300000 */
.L_x_4548:
[----:B------:R3:W4:Y:S01]  /*a2e0*/  SYNCS.PHASECHK.TRANS64.TRYWAIT P1, [R11+URZ+0x38850], R10 ;  /* 0x0388500a0b0075a7 */ /* 0x000722000802017f */
[----:B------:R-:W-:Y:S05]  /*a2f0*/  @!P0 BRA `(.L_x_4549) ;  /* 0x0000000000048947 */ /* 0x000fea0003800000 */
[----:B------:R-:W-:Y:S01]  /*a300*/  BPT.TRAP 0x1 ;  /* 0x000000040000795c */ /* 0x000fe20000300000 */
.L_x_4549:
[C---:B------:R-:W-:Y:S02]  /*a310*/  VIADD R0, R2.reuse, 0x400 ;  /* 0x0000040002007836 */ /* 0x040fe40000000000 */
[----:B--2---:R-:W-:-:S03]  /*a320*/  VIADD R3, R2, 0x26400 ;  /* 0x0002640002037836 */ /* 0x004fc60000000000 */
[----:B------:R-:W-:Y:S02]  /*a330*/  SHF.R.U32.HI R0, RZ, 0x4, R0 ;  /* 0x00000004ff007819 */ /* 0x000fe40000011600 */
[----:B------:R-:W-:Y:S02]  /*a340*/  SHF.R.U32.HI R3, RZ, 0x4, R3 ;  /* 0x00000004ff037819 */ /* 0x000fe40000011603 */
[----:B------:R-:W-:Y:S02]  /*a350*/  LOP3.LUT R0, R0, 0x3fff, RZ, 0xc0, !PT ;  /* 0x00003fff00007812 */ /* 0x000fe400078ec0ff */
[----:B------:R-:W-:Y:S02]  /*a360*/  LOP3.LUT R3, R3, 0x3fff, RZ, 0xc0, !PT ;  /* 0x00003fff03037812 */ /* 0x000fe400078ec0ff */
[----:B------:R-:W-:Y:S01]  /*a370*/  LOP3.LUT R218, R0, 0x10000, RZ, 0xfc, !PT ;  /* 0x0001000000da7812 */ /* 0x000fe200078efcff */
[----:B----4-:R-:W-:Y:S06]  /*a380*/  @P1 BRA `(.L_x_4550) ;  /* 0x0000000000081947 */ /* 0x010fec0003800000 */
[----:B------:R-:W2:Y:S02]  /*a390*/  SYNCS.PHASECHK.TRANS64.TRYWAIT P1, [R11+URZ+0x38850], R10 ;  /* 0x0388500a0b0075a7 */ /* 0x000ea4000802017f */
[----:B--2---:R-:W-:Y:S05]  /*a3a0*/  @!P1 BRA `(.L_x_4551) ;  /* 0x0000015000389947 */ /* 0x004fea0003800000 */
.L_x_4550:
[----:B------:R-:W-:Y:S01]  /*a3b0*/  LOP3.LUT R0, R3, 0x10000, RZ, 0xfc, !PT ;  /* 0x0001000003007812 */ /* 0x000fe200078efcff */
[----:B------:R-:W-:Y:S01]  /*a3c0*/  IMAD R12, R17, 0x1000, R218 ;  /* 0x00001000110c7824 */ /* 0x000fe200078e02da */
[----:B------:R-:W-:Y:S05]  /*a3d0*/  WARPSYNC.ALL ;  /* 0x0000000000007948 */ /* 0x000fea0003800000 */
[----:B------:R-:W-:Y:S01]  /*a3e0*/  IMAD.MOV.U32 R14, RZ, RZ, R0 ;  /* 0x000000ffff0e7224 */ /* 0x000fe200078e0000 */
[----:B------:R-:W-:Y:S01]  /*a3f0*/  R2UR UR6, R12 ;  /* 0x000000000c0672ca */ /* 0x000fe200000e0000 */
[----:B------:R-:W-:Y:S01]  /*a400*/  IMAD.MOV.U32 R15, RZ, RZ, 0x40000040 ;  /* 0x40000040ff0f7424 */ /* 0x000fe200078e00ff */
[----:B------:R-:W-:Y:S01]  /*a410*/  WARPGROUP.ARRIVE ;  /* 0x00000000000079c5 */ /* 0x000fe20000000000 */
[----:B------:R-:W-:Y:S01]  /*a420*/  IMAD.MOV.U32 R13, RZ, RZ, 0x40000040 ;  /* 0x40000040ff0d7424 */ /* 0x000fe200078e00ff */
[----:B------:R-:W-:Y:S01]  /*a430*/  R2UR UR4, R14 ;  /* 0x000000000e0472ca */ /* 0x000fe200000e0000 */
[----:B------:R-:W-:Y:S01]  /*a440*/  VIADD R14, R0, 0x2 ;  /* 0x00000002000e7836 */ /* 0x000fe20000000000 */
[----:B------:R-:W-:Y:S01]  /*a450*/  R2UR UR5, R15 ;  /* 0x000000000f0572ca */ /* 0x000fe200000e0000 */
[----:B------:R-:W-:Y:S01]  /*a460*/  VIADD R20, R12, 0x2 ;  /* 0x000000020c147836 */ /* 0x000fe20000000000 */
[----:B------:R-:W-:Y:S01]  /*a470*/  R2UR UR7, R13 ;  /* 0x000000000d0772ca */ /* 0x000fe200000e0000 */
[----:B------:R-:W-:Y:S01]  /*a480*/  IMAD.MOV.U32 R15, RZ, RZ, 0x40000040 ;  /* 0x40000040ff0f7424 */ /* 0x000fe200078e00ff */
[----:B------:R-:W4:Y:S01]  /*a490*/  S2R R56, SR_TID.X ;  /* 0x0000000000387919 */ /* 0x000f220000002100 */
[----:B------:R-:W-:-:S02]  /*a4a0*/  IMAD.MOV.U32 R21, RZ, RZ, 0x40000040 ;  /* 0x40000040ff157424 */ /* 0x000fc400078e00ff */
[----:B------:R-:W-:Y:S02]  /*a4b0*/  VIADD R58, R12, 0x800 ;  /* 0x000008000c3a7836 */ /* 0x000fe40000000000 */
[----:B------:R-:W-:-:S06]  /*a4c0*/  IMAD.MOV.U32 R13, RZ, RZ, 0x4 ;  /* 0x00000004ff0d7424 */ /* 0x000fcc00078e00ff */
[----:B------:R-:W-:Y:S01]  /*a4d0*/  HGMMA.64x64x16.F32.BF16 R24, gdesc[UR4], R24, gsb0 ;  /* 0x00e00000041879f0 */ /* 0x000fe20008001818 */
        /* <DEDUP_REMOVED lines=8> */
[----:B----4-:R-:W-:-:S05]  /*a560*/  SHF.R.U32.HI R56, RZ, 0x7, R56 ;  /* 0x00000007ff387819 */ /* 0x010fca0000011638 */
[----:B------:R4:W0:Y:S02]  /*a570*/  SHFL.IDX PT, R3, R56, RZ, 0x1f ;  /* 0x00001fff38037589 */ /* 0x00082400000e0000 */
[----:B----4-:R-:W-:Y:S01]  /*a580*/  VIADD R56, R0, 0x800 ;  /* 0x0000080000387836 */ /* 0x010fe20000000000 */
[----:B0-----:R-:W-:-:S04]  /*a590*/  ISETP.GT.AND P1, PT, R3, 0x7f, PT ;  /* 0x0000007f0300780c */ /* 0x001fc80003f24270 */
[----:B------:R-:W-:Y:S02]  /*a5a0*/  SEL R3, RZ, 0x2, !P1 ;  /* 0x00000002ff037807 */ /* 0x000fe40004800000 */
[C---:B-123--:R-:W-:Y:S02]  /*a5b0*/  SEL R10, R13.reuse, 0x2, P1 ;  /* 0x000000020d0a7807 */ /* 0x04efe40000800000 */
[----:B------:R-:W-:Y:S01]  /*a5c0*/  SEL R13, R13, 0x6, !P1 ;  /* 0x000000060d0d7807 */ /* 0x000fe20004800000 */
[----:B------:R-:W-:Y:S02]  /*a5d0*/  WARPGROUP.DEPBAR.LE gsb0, 0x0 ;  /* 0x00008000000079c5 */ /* 0x000fe40000010000 */
[----:B------:R-:W-:-:S06]  /*a5e0*/  WARPGROUP.ARRIVE ;  /* 0x00000000000079c5 */ /* 0x000fcc0000000000 */
        /* <DEDUP_REMOVED lines=9> */
[----:B------:R-:W-:Y:S02]  /*a680*/  WARPGROUP.DEPBAR.LE gsb0, 0x0 ;  /* 0x00008000000079c5 */ /* 0x000fe40000010000 */
[----:B------:R-:W-:-:S09]  /*a690*/  WARPGROUP.ARRIVE ;  /* 0x00000000000079c5 */ /* 0x000fd20000000000 */
        /* <DEDUP_REMOVED lines=134> */
[----:B------:R-:W-:Y:S01]  /*af00*/  IMAD.IADD R14, R3, 0x1, R58 ;  /* 0x00000001030e7824 */ /* 0x000fe200078e023a */
[----:B------:R-:W-:Y:S01]  /*af10*/  R2UR UR5, R15 ;  /* 0x000000000f0572ca */ /* 0x000fe200000e0000 */
[----:B------:R-:W-:Y:S01]  /*af20*/  IMAD.MOV.U32 R15, RZ, RZ, 0x40000040 ;  /* 0x40000040ff0f7424 */ /* 0x000fe200078e00ff */
[----:B------:R-:W-:Y:S01]  /*af30*/  R2UR UR6, R20 ;  /* 0x00000000140672ca */ /* 0x000fe200000e0000 */
[----:B------:R-:W-:Y:S01]  /*af40*/  IMAD.IADD R20, R3, 0x1, R56 ;  /* 0x0000000103147824 */ /* 0x000fe200078e0238 */
[----:B------:R-:W-:Y:S01]  /*af50*/  R2UR UR7, R21 ;  /* 0x00000000150772ca */ /* 0x000fe200000e0000 */
[----:B------:R-:W-:Y:S01]  /*af60*/  IMAD.MOV.U32 R21, RZ, RZ, 0x40000040 ;  /* 0x40000040ff157424 */ /* 0x000fe200078e00ff */
[----:B------:R-:W-:Y:S02]  /*af70*/  WARPGROUP.DEPBAR.LE gsb0, 0x0 ;  /* 0x00008000000079c5 */ /* 0x000fe40000010000 */
[----:B------:R-:W-:-:S09]  /*af80*/  WARPGROUP.ARRIVE ;  /* 0x00000000000079c5 */ /* 0x000fd20000000000 */
[----:B------:R-:W-:Y:S01]  /*af90*/  HGMMA.64x64x16.F32.BF16 R24, gdesc[UR4], R24, gsb0 ;  /* 0x00e00000041879f0 */ /* 0x000fe20008001818 */
[----:B------:R-:W-:Y:S01]  /*afa0*/  R2UR UR6, R14 ;  /* 0x000000000e0672ca */ /* 0x000fe200000e0000 */
[--C-:B------:R-:W-:Y:S01]  /*afb0*/  IMAD.IADD R14, R58, 0x1, R10.reuse ;  /* 0x000000013a0e7824 */ /* 0x100fe200078e020a */
        /* <DEDUP_REMOVED lines=16> */
[----:B------:R-:W-:Y:S02]  /*b0c0*/  IMAD.MOV.U32 R21, RZ, RZ, 0x40000040 ;  /* 0x40000040ff157424 */ /* 0x000fe400078e00ff */
[----:B------:R-:W-:-:S02]  /*b0d0*/  VIADD R56, R0, 0xa00 ;  /* 0x00000a0000387836 */ /* 0x000fc40000000000 */
[----:B------:R-:W-:Y:S01]  /*b0e0*/  VIADD R58, R12, 0xa00 ;  /* 0x00000a000c3a7836 */ /* 0x000fe20000000000 */
[----:B------:R-:W-:Y:S02]  /*b0f0*/  WARPGROUP.DEPBAR.LE gsb0, 0x0 ;  /* 0x00008000000079c5 */ /* 0x000fe40000010000 */
[----:B------:R-:W-:-:S06]  /*b100*/  WARPGROUP.ARRIVE ;  /* 0x00000000000079c5 */ /* 0x000fcc0000000000 */
[----:B------:R-:W-:Y:S01]  /*b110*/  HGMMA.64x64x16.F32.BF16 R24, gdesc[UR4], R24, gsb0 ;  /* 0x00e00000041879f0 */ /* 0x000fe20008001818 */
[----:B------:R-:W-:Y:S01]  /*b120*/  R2UR UR4, R14 ;  /* 0x000000000e0472ca */ /* 0x000fe200000e0000 */
[----:B------:R-:W-:Y:S01]  /*b130*/  IMAD.MOV.U32 R14, RZ, RZ, 0x28 ;  /* 0x00000028ff0e7424 */ /* 0x000fe200078e00ff */
[----:B------:R-:W-:Y:S01]  /*b140*/  R2UR UR5, R15 ;  /* 0x000000000f0572ca */ /* 0x000fe200000e0000 */
[----:B------:R-:W-:Y:S01]  /*b150*/  IMAD.MOV.U32 R15, RZ, RZ, 0xa00 ;  /* 0x00000a00ff0f7424 */ /* 0x000fe200078e00ff */
[----:B------:R-:W-:Y:S02]  /*b160*/  R2UR UR6, R20 ;  /* 0x00000000140672ca */ /* 0x000fe400000e0000 */
[----:B------:R-:W-:Y:S02]  /*b170*/  R2UR UR7, R21 ;  /* 0x00000000150772ca */ /* 0x000fe400000e0000 */
[----:B------:R-:W-:Y:S02]  /*b180*/  SEL R14, R14, 0x26, P1 ;  /* 0x000000260e0e7807 */ /* 0x000fe40000800000 */
[----:B------:R-:W-:-:S02]  /*b190*/  SEL R15, R15, 0x980, P1 ;  /* 0x000009800f0f7807 */ /* 0x000fc40000800000 */
[----:B------:R-:W-:Y:S02]  /*b1a0*/  LOP3.LUT R21, R14, 0x6, RZ, 0xc0, !PT ;  /* 0x000000060e157812 */ /* 0x000fe400078ec0ff */
[----:B------:R-:W-:-:S04]  /*b1b0*/  LOP3.LUT R15, R15, 0xa00, RZ, 0xc0, !PT ;  /* 0x00000a000f0f7812 */ /* 0x000fc800078ec0ff */
[CC--:B------:R-:W-:Y:S02]  /*b1c0*/  IADD3 R14, R21.reuse, R15.reuse, R0 ;  /* 0x0000000f150e7210 */ /* 0x0c0fe40007ffe000 */
[----:B------:R-:W-:Y:S01]  /*b1d0*/  IADD3 R20, R21, R15, R12 ;  /* 0x0000000f15147210 */ /* 0x000fe20007ffe00c */
[----:B------:R-:W-:Y:S02]  /*b1e0*/  IMAD.MOV.U32 R15, RZ, RZ, 0x40000040 ;  /* 0x40000040ff0f7424 */ /* 0x000fe400078e00ff */
[----:B------:R-:W-:Y:S01]  /*b1f0*/  IMAD.MOV.U32 R21, RZ, RZ, 0x40000040 ;  /* 0x40000040ff157424 */ /* 0x000fe200078e00ff */
[----:B------:R-:W-:Y:S02]  /*b200*/  WARPGROUP.DEPBAR.LE gsb0, 0x0 ;  /* 0x00008000000079c5 */ /* 0x000fe40000010000 */
[----:B------:R-:W-:-:S06]  /*b210*/  WARPGROUP.ARRIVE ;  /* 0x00000000000079c5 */ /* 0x000fcc0000000000 */
        /* <DEDUP_REMOVED lines=113> */
[----:B------:R-:W-:-:S05]  /*b930*/  IMAD.MOV.U32 R3, RZ, RZ, 0x40 ;  /* 0x00000040ff037424 */ /* 0x000fca00078e00ff */
[----:B------:R-:W-:-:S04]  /*b940*/  SEL R3, R3, 0x3e, P1 ;  /* 0x0000003e03037807 */ /* 0x000fc80000800000 */
[----:B------:R-:W-:Y:S01]  /*b950*/  LOP3.LUT R3, R3, 0x6, RZ, 0xc0, !PT ;  /* 0x0000000603037812 */ /* 0x000fe200078ec0ff */
        /* <DEDUP_REMOVED lines=13> */
[----:B------:R-:W-:-:S04]  /*ba30*/  LOP3.LUT R10, R10, 0x1e00, RZ, 0xc0, !PT ;  /* 0x00001e000a0a7812 */ /* 0x000fc800078ec0ff */
[----:B------:R-:W-:Y:S01]  /*ba40*/  IADD3 R12, R3, R10, R12 ;  /* 0x0000000a030c7210 */ /* 0x000fe20007ffe00c */
        /* <DEDUP_REMOVED lines=11> */
[----:B------:R-:W-:Y:S01]  /*bb00*/  IMAD.MOV.U32 R13, RZ, RZ, 0x40000040 ;  /* 0x40000040ff0d7424 */ /* 0x000fe200078e00ff */
[----:B------:R-:W-:-:S02]  /*bb10*/  WARPGROUP.DEPBAR.LE gsb0, 0x0 ;  /* 0x00008000000079c5 */ /* 0x000fc40000010000 */
[----:B------:R-:W-:-:S07]  /*bb20*/  WARPGROUP.ARRIVE ;  /* 0x00000000000079c5 */ /* 0x000fce0000000000 */
[----:B------:R-:W-:Y:S01]  /*bb30*/  HGMMA.64x64x16.F32.BF16 R24, gdesc[UR4], R24, gsb0 ;  /* 0x00e00000041879f0 */ /* 0x000fe20008001818 */
[----:B------:R-:W-:Y:S02]  /*bb40*/  R2UR UR4, R14 ;  /* 0x000000000e0472ca */ /* 0x000fe400000e0000 */
[----:B------:R-:W-:Y:S01]  /*bb50*/  R2UR UR5, R15 ;  /* 0x000000000f0572ca */ /* 0x000fe200000e0000 */
[----:B------:R-:W-:Y:S01]  /*bb60*/  IMAD.MOV.U32 R15, RZ, RZ, 0x40000040 ;  /* 0x40000040ff0f7424 */ /* 0x000fe200078e00ff */
[----:B------:R-:W-:Y:S02]  /*bb70*/  R2UR UR6, R20 ;  /* 0x00000000140672ca */ /* 0x000fe400000e0000 */
[----:B------:R-:W-:Y:S02]  /*bb80*/  R2UR UR7, R21 ;  /* 0x00000000150772ca */ /* 0x000fe400000e0000 */
[----:B------:R-:W-:Y:S01]  /*bb90*/  IADD3 R14, R3, R10, R0 ;  /* 0x0000000a030e7210 */ /* 0x000fe20007ffe000 */
[----:B------:R-:W-:-:S02]  /*bba0*/  WARPGROUP.DEPBAR.LE gsb0, 0x0 ;  /* 0x00008000000079c5 */ /* 0x000fc40000010000 */
[----:B------:R-:W-:-:S08]  /*bbb0*/  WARPGROUP.ARRIVE ;  /* 0x00000000000079c5 */ /* 0x000fd00000000000 */
        /* <DEDUP_REMOVED lines=11> */
.L_x_4552:
        /* <DEDUP_REMOVED lines=10> */
[----:B------:R-:W-:-:S02]  /*bd10*/  IMAD R32, R169, -0x40, R84 ;  /* 0xffffffc0a9207824 */ /* 0x000fc400078e0254 */
        /* <DEDUP_REMOVED lines=27> */
[----:B------:R-:W-:-:S03]  /*bed0*/  LOP3.LUT R213, R213, 0x2000000, RZ, 0xfc, !PT ;  /* 0x02000000d5d57812 */ /* 0x000fc600078efcff */
        /* <DEDUP_REMOVED lines=21> */
[----:B------:R4:W4:Y:S08]  /*c030*/  MUFU.TANH R73, R53 ;  /* 0x0000003500497308 */ /* 0x0009300000002400 */
[----:B------:R-:W-:Y:S08]  /*c040*/  MUFU.TANH R46, R46 ;  /* 0x0000002e002e7308 */ /* 0x000ff00000002400 */
[----:B------:R-:W-:Y:S08]  /*c050*/  MUFU.TANH R47, R47 ;  /* 0x0000002f002f7308 */ /* 0x000ff00000002400 */
[----:B------:R-:W4:Y:S08]  /*c060*/  MUFU.TANH R50, R50 ;  /* 0x0000003200327308 */ /* 0x000f300000002400 */
[----:B------:R-:W4:Y:S01]  /*c070*/  MUFU.TANH R54, R54 ;  /* 0x0000003600367308 */ /* 0x000f220000002400 */
[----:B--2---:R-:W-:-:S04]  /*c080*/  IADD3 R32, -R56, 0x40, R32 ;  /* 0x0000004038207810 */ /* 0x004fc80007ffe120 */
[C---:B------:R-:W-:Y:S02]  /*c090*/  ISETP.GT.AND P5, PT, R32.reuse, RZ, PT ;  /* 0x000000ff2000720c */ /* 0x040fe40003fa4270 */
[C---:B------:R-:W-:Y:S02]  /*c0a0*/  ISETP.GT.AND P4, PT, R32.reuse, 0x1, PT ;  /* 0x000000012000780c */ /* 0x040fe40003f84270 */
[----:B------:R-:W-:Y:S02]  /*c0b0*/  ISETP.GT.AND P3, PT, R32, 0x8, PT ;  /* 0x000000082000780c */ /* 0x000fe40003f64270 */
[----:B0-----:R-:W-:Y:S02]  /*c0c0*/  FSEL R12, R12, -INF , P5 ;  /* 0xff8000000c0c7808 */ /* 0x001fe40002800000 */
[----:B-1----:R-:W-:Y:S02]  /*c0d0*/  FSEL R41, R13, -INF , P4 ;  /* 0xff8000000d297808 */ /* 0x002fe40002000000 */
[----:B---3--:R-:W-:-:S02]  /*c0e0*/  FSEL R35, R20, -INF , P3 ;  /* 0xff80000014237808 */ /* 0x008fc40001800000 */
[----:B------:R-:W-:Y:S02]  /*c0f0*/  ISETP.GT.AND P2, PT, R32, 0x9, PT ;  /* 0x000000092000780c */ /* 0x000fe40003f44270 */
[----:B------:R-:W-:Y:S02]  /*c100*/  FMNMX.FTZ R20, R12, R41, !PT ;  /* 0x000000290c147209 */ /* 0x000fe40007810000 */
[C---:B------:R-:W-:Y:S02]  /*c110*/  ISETP.GT.AND P1, PT, R32.reuse, 0x10, PT ;  /* 0x000000102000780c */ /* 0x040fe40003f24270 */
[----:B----4-:R-:W-:Y:S02]  /*c120*/  FSEL R37, R21, -INF , P2 ;  /* 0xff80000015257808 */ /* 0x010fe40001000000 */
        /* <DEDUP_REMOVED lines=48> */
[----:B------:R-:W-:Y:S02]  /*c430*/  FMNMX.FTZ R14, R13, R14, !PT ;  /* 0x0000000e0d0e7209 */ /* 0x000fe40007810000 */
[----:B------:R-:W-:Y:S01]  /*c440*/  FSEL R75, R50, -INF , P5 ;  /* 0xff800000324b7808 */ /* 0x000fe20002800000 */
[----:B------:R-:W0:Y:S01]  /*c450*/  SHFL.BFLY PT, R21, R20, 0x2, 0x1f ;  /* 0x0c401f0014157f89 */ /* 0x000e2200000e0000 */
[----:B------:R-:W-:-:S02]  /*c460*/  FMNMX.FTZ R14, R15, R14, !PT ;  /* 0x0000000e0f0e7209 */ /* 0x000fc40007810000 */
[----:B------:R-:W-:Y:S02]  /*c470*/  FSEL R79, R54, -INF , P3 ;  /* 0xff800000364f7808 */ /* 0x000fe40001800000 */
[----:B0-----:R-:W-:Y:S02]  /*c480*/  FMNMX.FTZ R21, R20, R21, !PT ;  /* 0x0000001514157209 */ /* 0x001fe40007810000 */
[----:B------:R-:W-:Y:S01]  /*c490*/  FMNMX.FTZ R20, R25, R14, !PT ;  /* 0x0000000e19147209 */ /* 0x000fe20007810000 */
[----:B------:R-:W-:Y:S01]  /*c4a0*/  FMUL.FTZ R14, R51, UR4 ;  /* 0x00000004330e7c20 */ /* 0x000fe20008410000 */
[----:B------:R-:W-:Y:S01]  /*c4b0*/  FSEL R51, R46, -INF , P1 ;  /* 0xff8000002e337808 */ /* 0x000fe20000800000 */
[----:B------:R-:W0:Y:S01]  /*c4c0*/  SHFL.BFLY PT, R26, R21, 0x1, 0x1f ;  /* 0x0c201f00151a7f89 */ /* 0x000e2200000e0000 */
[----:B------:R-:W-:Y:S01]  /*c4d0*/  FMNMX.FTZ R20, R27, R20, !PT ;  /* 0x000000141b147209 */ /* 0x000fe20007810000 */
[----:B------:R-:W1:Y:S03]  /*c4e0*/  MUFU.TANH R77, R14 ;  /* 0x0000000e004d7308 */ /* 0x000e660000002400 */
[----:B------:R-:W-:Y:S01]  /*c4f0*/  FMNMX.FTZ R24, R29, R20, !PT ;  /* 0x000000141d187209 */ /* 0x000fe20007810000 */
[----:B------:R-:W-:Y:S01]  /*c500*/  IMAD.U32 R20, RZ, RZ, UR5 ;  /* 0x00000005ff147e24 */ /* 0x000fe2000f8e00ff */
[----:B-1----:R-:W-:-:S02]  /*c510*/  FSEL R77, R77, -INF , P4 ;  /* 0xff8000004d4d7808 */ /* 0x002fc40002000000 */
[----:B0-----:R-:W-:Y:S02]  /*c520*/  FMNMX.FTZ R21, R21, R26, !PT ;  /* 0x0000001a15157209 */ /* 0x001fe40007810000 */
[----:B------:R-:W-:Y:S01]  /*c530*/  FMNMX.FTZ R26, R31, R24, !PT ;  /* 0x000000181f1a7209 */ /* 0x000fe20007810000 */
[----:B------:R-:W-:Y:S01]  /*c540*/  FMUL.FTZ R24, R55, UR4 ;  /* 0x0000000437187c20 */ /* 0x000fe20008410000 */
[----:B------:R-:W-:Y:S01]  /*c550*/  FSEL R55, R47, -INF , P6 ;  /* 0xff8000002f377808 */ /* 0x000fe20003000000 */
[----:B------:R-:W-:Y:S01]  /*c560*/  FMUL.FTZ R14, R21, R20 ;  /* 0x00000014150e7220 */ /* 0x000fe20000410000 */
[----:B------:R-:W-:Y:S02]  /*c570*/  FMNMX.FTZ R26, R53, R26, !PT ;  /* 0x0000001a351a7209 */ /* 0x000fe40007810000 */
[----:B------:R-:W-:Y:S01]  /*c580*/  FSETP.NEU.FTZ.AND P1, PT, R21, -INF , PT ;  /* 0xff8000001500780b */ /* 0x000fe20003f3d000 */
[----:B------:R-:W0:Y:S01]  /*c590*/  MUFU.TANH R24, R24 ;  /* 0x0000001800187308 */ /* 0x000e220000002400 */
[----:B------:R-:W-:-:S02]  /*c5a0*/  FMNMX.FTZ R26, R33, R26, !PT ;  /* 0x0000001a211a7209 */ /* 0x000fc40007810000 */
[----:B------:R-:W-:Y:S02]  /*c5b0*/  FSEL R14, R14, RZ, P1 ;  /* 0x000000ff0e0e7208 */ /* 0x000fe40000800000 */
[----:B------:R-:W-:-:S03]  /*c5c0*/  FMNMX.FTZ R26, R51, R26, !PT ;  /* 0x0000001a331a7209 */ /* 0x000fc60007810000 */
[--C-:B------:R-:W-:Y:S01]  /*c5d0*/  FFMA.FTZ R166, R35, R20, -R14.reuse ;  /* 0x0000001423a67223 */ /* 0x100fe2000001080e */
[----:B------:R-:W-:Y:S01]  /*c5e0*/  FMNMX.FTZ R26, R55, R26, !PT ;  /* 0x0000001a371a7209 */ /* 0x000fe20007810000 */
[-CC-:B------:R-:W-:Y:S01]  /*c5f0*/  FFMA.FTZ R164, R12, R20.reuse, -R14.reuse ;  /* 0x000000140ca47223 */ /* 0x180fe2000001080e */
[-CC-:B------:R-:W-:Y:S01]  /*c600*/  FFMA.FTZ R41, R41, R20.reuse, -R14.reuse ;  /* 0x0000001429297223 */ /* 0x180fe2000001080e */
[--C-:B------:R-:W-:Y:S01]  /*c610*/  FFMA.FTZ R47, R37, R20, -R14.reuse ;  /* 0x00000014252f7223 */ /* 0x100fe2000001080e */
[----:B------:R-:W-:Y:S01]  /*c620*/  FMNMX.FTZ R26, R75, R26, !PT ;  /* 0x0000001a4b1a7209 */ /* 0x000fe20007810000 */
[-CC-:B------:R-:W-:Y:S01]  /*c630*/  FFMA.FTZ R152, R39, R20.reuse, -R14.reuse ;  /* 0x0000001427987223 */ /* 0x180fe2000001080e */
[-CC-:B------:R-:W-:Y:S01]  /*c640*/  FFMA.FTZ R49, R43, R20.reuse, -R14.reuse ;  /* 0x000000142b317223 */ /* 0x180fe2000001080e */
[--C-:B------:R-:W-:Y:S01]  /*c650*/  FFMA.FTZ R154, R45, R20, -R14.reuse ;  /* 0x000000142d9a7223 */ /* 0x100fe2000001080e */
[----:B------:R-:W-:Y:S01]  /*c660*/  FMNMX.FTZ R26, R77, R26, !PT ;  /* 0x0000001a4d1a7209 */ /* 0x000fe20007810000 */
[-CC-:B------:R-:W-:Y:S01]  /*c670*/  FFMA.FTZ R37, R57, R20.reuse, -R14.reuse ;  /* 0x0000001439257223 */ /* 0x180fe2000001080e */
[----:B0-----:R-:W-:Y:S01]  /*c680*/  FSEL R81, R24, -INF , P2 ;  /* 0xff80000018517808 */ /* 0x001fe20001000000 */
        /* <DEDUP_REMOVED lines=9> */
[----:B------:R-:W-:Y:S01]  /*c720*/  MUFU.EX2 R164, R164 ;  /* 0x000000a400a47308 */ /* 0x000fe20000000800 */
[----:B------:R-:W0:Y:S07]  /*c730*/  SHFL.BFLY PT, R35, R26, 0x2, 0x1f ;  /* 0x0c401f001a237f89 */ /* 0x000e2e00000e0000 */
[----:B------:R-:W1:Y:S08]  /*c740*/  MUFU.EX2 R41, R41 ;  /* 0x0000002900297308 */ /* 0x000e700000000800 */
[----:B------:R-:W2:Y:S08]  /*c750*/  MUFU.EX2 R166, R166 ;  /* 0x000000a600a67308 */ /* 0x000eb00000000800 */
[----:B------:R-:W3:Y:S01]  /*c760*/  MUFU.EX2 R47, R47 ;  /* 0x0000002f002f7308 */ /* 0x000ee20000000800 */
[----:B0-----:R-:W-:-:S05]  /*c770*/  FMNMX.FTZ R35, R26, R35, !PT ;  /* 0x000000231a237209 */ /* 0x001fca0007810000 */
[----:B------:R-:W0:Y:S02]  /*c780*/  SHFL.BFLY PT, R168, R35, 0x1, 0x1f ;  /* 0x0c201f0023a87f89 */ /* 0x000e2400000e0000 */
[----:B------:R-:W-:Y:S08]  /*c790*/  MUFU.EX2 R152, R152 ;  /* 0x0000009800987308 */ /* 0x000ff00000000800 */
[----:B------:R-:W-:Y:S08]  /*c7a0*/  MUFU.EX2 R49, R49 ;  /* 0x0000003100317308 */ /* 0x000ff00000000800 */
[----:B------:R-:W-:Y:S01]  /*c7b0*/  MUFU.EX2 R154, R154 ;  /* 0x0000009a009a7308 */ /* 0x000fe20000000800 */
[----:B0-----:R-:W-:Y:S01]  /*c7c0*/  FMNMX.FTZ R168, R35, R168, !PT ;  /* 0x000000a823a87209 */ /* 0x001fe20007810000 */
[----:B------:R-:W-:-:S06]  /*c7d0*/  FFMA.FTZ R35, R73, R20, -R14 ;  /* 0x0000001449237223 */ /* 0x000fcc000001080e */
[----:B------:R-:W-:Y:S01]  /*c7e0*/  MUFU.EX2 R37, R37 ;  /* 0x0000002500257308 */ /* 0x000fe20000000800 */
[C---:B------:R-:W-:Y:S01]  /*c7f0*/  FSETP.NEU.FTZ.AND P1, PT, R168.reuse, -INF , PT ;  /* 0xff800000a800780b */ /* 0x040fe20003f3d000 */
[----:B------:R-:W-:-:S05]  /*c800*/  FMUL.FTZ R12, R168, R20 ;  /* 0x00000014a80c7220 */ /* 0x000fca0000410000 */
[----:B------:R-:W-:Y:S01]  /*c810*/  FSEL R14, R12, RZ, P1 ;  /* 0x000000ff0c0e7208 */ /* 0x000fe20000800000 */
[----:B------:R-:W-:Y:S01]  /*c820*/  IMAD R12, R17, 0x1000, R213 ;  /* 0x00001000110c7824 */ /* 0x000fe200078e02d5 */
[----:B------:R-:W-:Y:S03]  /*c830*/  MUFU.EX2 R156, R156 ;  /* 0x0000009c009c7308 */ /* 0x000fe60000000800 */
[-CC-:B------:R-:W-:Y:S01]  /*c840*/  FFMA.FTZ R165, R3, R20.reuse, -R14.reuse ;  /* 0x0000001403a57223 */ /* 0x180fe2000001080e */
[-CC-:B------:R-:W-:Y:S01]  /*c850*/  FFMA.FTZ R10, R10, R20.reuse, -R14.reuse ;  /* 0x000000140a0a7223 */ /* 0x180fe2000001080e */
[-CC-:B------:R-:W-:Y:S01]  /*c860*/  FFMA.FTZ R167, R13, R20.reuse, -R14.reuse ;  /* 0x000000140da77223 */ /* 0x180fe2000001080e */
[----:B------:R-:W-:Y:S02]  /*c870*/  VIADD R3, R11, 0x38840 ;  /* 0x000388400b037836 */ /* 0x000fe40000000000 */
[-CC-:B------:R-:W-:Y:S01]  /*c880*/  FFMA.FTZ R24, R15, R20.reuse, -R14.reuse ;  /* 0x000000140f187223 */ /* 0x180fe2000001080e */
[-CC-:B------:R-:W-:Y:S01]  /*c890*/  FFMA.FTZ R153, R25, R20.reuse, -R14.reuse ;  /* 0x0000001419997223 */ /* 0x180fe2000001080e */
[----:B------:R-:W-:Y:S01]  /*c8a0*/  MUFU.EX2 R165, R165 ;  /* 0x000000a500a57308 */ /* 0x000fe20000000800 */
[----:B------:R-:W-:Y:S01]  /*c8b0*/  FFMA.FTZ R26, R27, R20, -R14 ;  /* 0x000000141b1a7223 */ /* 0x000fe2000001080e */
[----:B------:R-:W-:Y:S01]  /*c8c0*/  PRMT R3, R190, 0x654, R3 ;  /* 0x00000654be037816 */ /* 0x000fe20000000003 */
[----:B------:R-:W-:-:S02]  /*c8d0*/  IMAD.MOV.U32 R13, RZ, RZ, 0x40000040 ;  /* 0x40000040ff0d7424 */ /* 0x000fc400078e00ff */
[-CC-:B------:R-:W-:Y:S01]  /*c8e0*/  FFMA.FTZ R155, R29, R20.reuse, -R14.reuse ;  /* 0x000000141d9b7223 */ /* 0x180fe2000001080e */
[-CC-:B------:R-:W-:Y:S01]  /*c8f0*/  FFMA.FTZ R28, R31, R20.reuse, -R14.reuse ;  /* 0x000000141f1c7223 */ /* 0x180fe2000001080e */
[----:B------:R1:W-:Y:S01]  /*c900*/  SYNCS.ARRIVE.TRANS64.RED.A1T0 RZ, [R3+URZ], RZ ;  /* 0x000000ff03ff79a7 */ /* 0x0003e2000810043f */
[-CC-:B------:R-:W-:Y:S01]  /*c910*/  FFMA.FTZ R157, R53, R20.reuse, -R14.reuse ;  /* 0x00000014359d7223 */ /* 0x180fe2000001080e */
[----:B------:R-:W0:Y:S01]  /*c920*/  MUFU.EX2 R10, R10 ;  /* 0x0000000a000a7308 */ /* 0x000e220000000800 */
[----:B------:R-:W-:Y:S01]  /*c930*/  R2UR UR7, R13 ;  /* 0x000000000d0772ca */ /* 0x000fe200000e0000 */
[-CC-:B------:R-:W-:Y:S01]  /*c940*/  FFMA.FTZ R30, R33, R20.reuse, -R14.reuse ;  /* 0x00000014211e7223 */ /* 0x180fe2000001080e */
[-CC-:B------:R-:W-:Y:S01]  /*c950*/  FFMA.FTZ R159, R51, R20.reuse, -R14.reuse ;  /* 0x00000014339f7223 */ /* 0x180fe2000001080e */
[-CC-:B------:R-:W-:Y:S01]  /*c960*/  FFMA.FTZ R32, R55, R20.reuse, -R14.reuse ;  /* 0x0000001437207223 */ /* 0x180fe2000001080e */
[-CC-:B------:R-:W-:Y:S01]  /*c970*/  FFMA.FTZ R161, R75, R20.reuse, -R14.reuse ;  /* 0x000000144ba17223 */ /* 0x180fe2000001080e */
[----:B-1----:R-:W-:Y:S01]  /*c980*/  FADD.FTZ R3, R164, R41 ;  /* 0x00000029a4037221 */ /* 0x002fe20000010000 */
[-CC-:B------:R-:W-:Y:S01]  /*c990*/  FFMA.FTZ R77, R77, R20.reuse, -R14.reuse ;  /* 0x000000144d4d7223 */ /* 0x180fe2000001080e */
[----:B------:R-:W1:Y:S01]  /*c9a0*/  MUFU.EX2 R167, R167 ;  /* 0x000000a700a77308 */ /* 0x000e620000000800 */
[-CC-:B------:R-:W-:Y:S01]  /*c9b0*/  FFMA.FTZ R79, R79, R20.reuse, -R14.reuse ;  /* 0x000000144f4f7223 */ /* 0x180fe2000001080e */
[----:B--2---:R-:W-:Y:S01]  /*c9c0*/  FADD.FTZ R36, R166, R3 ;  /* 0x00000003a6247221 */ /* 0x004fe20000010000 */
[----:B------:R-:W-:Y:S01]  /*c9d0*/  FFMA.FTZ R81, R81, R20, -R14 ;  /* 0x0000001451517223 */ /* 0x000fe2000001080e */
[----:B------:R-:W-:Y:S01]  /*c9e0*/  IMAD.MOV.U32 R15, RZ, RZ, 0x40000040 ;  /* 0x40000040ff0f7424 */ /* 0x000fe200078e00ff */
[C---:B------:R-:W-:Y:S01]  /*c9f0*/  R2UR UR6, R12.reuse ;  /* 0x000000000c0672ca */ /* 0x040fe200000e0000 */
[----:B---3--:R-:W-:Y:S01]  /*ca00*/  FADD.FTZ R13, R47, R36 ;  /* 0x000000242f0d7221 */ /* 0x008fe20000010000 */
[----:B------:R-:W-:Y:S01]  /*ca10*/  VIADD R14, R12, 0x80 ;  /* 0x000000800c0e7836 */ /* 0x000fe20000000000 */
[----:B------:R-:W2:Y:S01]  /*ca20*/  MUFU.EX2 R24, R24 ;  /* 0x0000001800187308 */ /* 0x000ea20000000800 */
[----:B0-----:R-:W-:Y:S01]  /*ca30*/  FADD.FTZ R34, R165, R10 ;  /* 0x0000000aa5227221 */ /* 0x001fe20000010000 */
[----:B------:R-:W-:Y:S01]  /*ca40*/  FADD.FTZ R36, R152, R13 ;  /* 0x0000000d98247221 */ /* 0x000fe20000010000 */
[C---:B------:R-:W-:Y:S01]  /*ca50*/  R2UR UR11, R15.reuse ;  /* 0x000000000f0b72ca */ /* 0x040fe200000e0000 */
[----:B------:R-:W-:Y:S01]  /*ca60*/  IMAD.MOV.U32 R13, RZ, RZ, 0x40000040 ;  /* 0x40000040ff0d7424 */ /* 0x000fe200078e00ff */
[----:B------:R-:W-:Y:S01]  /*ca70*/  R2UR UR15, R15 ;  /* 0x000000000f0f72ca */ /* 0x000fe200000e0000 */
[----:B------:R-:W-:Y:S01]  /*ca80*/  FADD.FTZ R15, R49, R36 ;  /* 0x00000024310f7221 */ /* 0x000fe20000010000 */
[----:B------:R-:W-:Y:S01]  /*ca90*/  R2UR UR10, R14 ;  /* 0x000000000e0a72ca */ /* 0x000fe200000e0000 */
[----:B------:R-:W0:Y:S01]  /*caa0*/  MUFU.EX2 R153, R153 ;  /* 0x0000009900997308 */ /* 0x000e220000000800 */
[----:B-1----:R-:W-:Y:S01]  /*cab0*/  FADD.FTZ R3, R167, R34 ;  /* 0x00000022a7037221 */ /* 0x002fe20000010000 */
[C---:B------:R-:W-:Y:S01]  /*cac0*/  VIADD R14, R12.reuse, 0x100 ;  /* 0x000001000c0e7836 */ /* 0x040fe20000000000 */
[----:B------:R-:W-:Y:S01]  /*cad0*/  R2UR UR19, R13 ;  /* 0x000000000d1372ca */ /* 0x000fe200000e0000 */
[----:B------:R-:W-:Y:S01]  /*cae0*/  VIADD R12, R12, 0x180 ;  /* 0x000001800c0c7836 */ /* 0x000fe20000000000 */
[----:B------:R-:W-:-:S02]  /*caf0*/  F2FP.BF16.F32.PACK_AB R165, R10, R165 ;  /* 0x000000a50aa5723e */ /* 0x000fc400000010ff */
[----:B------:R-:W-:Y:S01]  /*cb00*/  R2UR UR14, R14 ;  /* 0x000000000e0e72ca */ /* 0x000fe200000e0000 */
[----:B------:R-:W1:Y:S01]  /*cb10*/  MUFU.EX2 R26, R26 ;  /* 0x0000001a001a7308 */ /* 0x000e620000000800 */
[----:B--2---:R-:W-:Y:S01]  /*cb20*/  FADD.FTZ R34, R24, R3 ;  /* 0x0000000318227221 */ /* 0x004fe20000010000 */
[----:B------:R-:W-:Y:S02]  /*cb30*/  R2UR UR18, R12 ;  /* 0x000000000c1272ca */ /* 0x000fe400000e0000 */
[----:B------:R-:W-:Y:S02]  /*cb40*/  F2FP.BF16.F32.PACK_AB R167, R24, R167 ;  /* 0x000000a718a7723e */ /* 0x000fe400000010ff */
[----:B------:R-:W-:Y:S02]  /*cb50*/  F2FP.BF16.F32.PACK_AB R164, R41, R164 ;  /* 0x000000a429a4723e */ /* 0x000fe400000010ff */
[----:B------:R-:W2:Y:S01]  /*cb60*/  MUFU.EX2 R155, R155 ;  /* 0x0000009b009b7308 */ /* 0x000ea20000000800 */
[----:B0-----:R-:W-:Y:S01]  /*cb70*/  FADD.FTZ R3, R153, R34 ;  /* 0x0000002299037221 */ /* 0x001fe20000010000 */
[----:B------:R-:W-:Y:S01]  /*cb80*/  FADD.FTZ R34, R154, R15 ;  /* 0x0000000f9a227221 */ /* 0x000fe20000010000 */
[----:B------:R-:W-:Y:S01]  /*cb90*/  F2FP.BF16.F32.PACK_AB R166, R47, R166 ;  /* 0x000000a62fa6723e */ /* 0x000fe200000010ff */
[----:B------:R-:W-:Y:S01]  /*cba0*/  BAR.SYNC.DEFER_BLOCKING 0xf, 0x100 ;  /* 0x03c4000000007b1d */ /* 0x000fe20000010000 */
[----:B------:R-:W-:Y:S01]  /*cbb0*/  F2FP.BF16.F32.PACK_AB R152, R49, R152 ;  /* 0x000000983198723e */ /* 0x000fe200000010ff */
[C---:B------:R-:W-:Y:S01]  /*cbc0*/  FADD.FTZ R13, R37.reuse, R34 ;  /* 0x00000022250d7221 */ /* 0x040fe20000010000 */
[----:B------:R-:W-:Y:S01]  /*cbd0*/  F2FP.BF16.F32.PACK_AB R154, R37, R154 ;  /* 0x0000009a259a723e */ /* 0x000fe200000010ff */
[----:B-1----:R-:W-:-:S02]  /*cbe0*/  FADD.FTZ R14, R26, R3 ;  /* 0x000000031a0e7221 */ /* 0x002fc40000010000 */
[----:B------:R-:W0:Y:S01]  /*cbf0*/  MUFU.EX2 R28, R28 ;  /* 0x0000001c001c7308 */ /* 0x000e220000000800 */
[----:B------:R-:W-:Y:S01]  /*cc00*/  FADD.FTZ R34, R156, R13 ;  /* 0x0000000d9c227221 */ /* 0x000fe20000010000 */
[----:B------:R-:W-:Y:S01]  /*cc10*/  F2FP.BF16.F32.PACK_AB R153, R26, R153 ;  /* 0x000000991a99723e */ /* 0x000fe200000010ff */
[----:B--2---:R-:W-:-:S05]  /*cc20*/  FADD.FTZ R3, R155, R14 ;  /* 0x0000000e9b037221 */ /* 0x004fca0000010000 */
[----:B------:R-:W1:Y:S08]  /*cc30*/  MUFU.EX2 R43, R43 ;  /* 0x0000002b002b7308 */ /* 0x000e700000000800 */
[----:B------:R-:W2:Y:S01]  /*cc40*/  MUFU.EX2 R157, R157 ;  /* 0x0000009d009d7308 */ /* 0x000ea20000000800 */
[C---:B0-----:R-:W-:Y:S01]  /*cc50*/  FADD.FTZ R14, R28.reuse, R3 ;  /* 0x000000031c0e7221 */ /* 0x041fe20000010000 */
[----:B------:R-:W-:Y:S01]  /*cc60*/  F2FP.BF16.F32.PACK_AB R155, R28, R155 ;  /* 0x0000009b1c9b723e */ /* 0x000fe200000010ff */
[----:B------:R0:W-:Y:S04]  /*cc70*/  STSM.16.M88.4 [R225+0x36400], R164 ;  /* 0x036400a4e1007844 */ /* 0x0001e80000000200 */
[----:B------:R0:W-:Y:S01]  /*cc80*/  STSM.16.M88.4 [R228], R152 ;  /* 0x00000098e4007844 */ /* 0x0001e20000000200 */
[----:B------:R-:W3:Y:S01]  /*cc90*/  MUFU.EX2 R158, R158 ;  /* 0x0000009e009e7308 */ /* 0x000ee20000000800 */
[C---:B-1----:R-:W-:Y:S01]  /*cca0*/  FADD.FTZ R13, R43.reuse, R34 ;  /* 0x000000222b0d7221 */ /* 0x042fe20000010000 */
[----:B------:R-:W-:-:S06]  /*ccb0*/  F2FP.BF16.F32.PACK_AB R156, R43, R156 ;  /* 0x0000009c2b9c723e */ /* 0x000fcc00000010ff */
        /* <DEDUP_REMOVED lines=8> */
[C---:B--2---:R-:W-:Y:S01]  /*cd40*/  FADD.FTZ R10, R30.reuse, R3 ;  /* 0x000000031e0a7221 */ /* 0x044fe20000010000 */
[----:B------:R-:W-:-:S06]  /*cd50*/  F2FP.BF16.F32.PACK_AB R157, R30, R157 ;  /* 0x0000009d1e9d723e */ /* 0x000fcc00000010ff */
[----:B------:R-:W2:Y:S01]  /*cd60*/  MUFU.EX2 R32, R32 ;  /* 0x0000002000207308 */ /* 0x000ea20000000800 */
[----:B---3--:R-:W-:-:S07]  /*cd70*/  FADD.FTZ R3, R159, R10 ;  /* 0x0000000a9f037221 */ /* 0x008fce0000010000 */
[----:B------:R-:W3:Y:S01]  /*cd80*/  MUFU.EX2 R39, R39 ;  /* 0x0000002700277308 */ /* 0x000ee20000000800 */
[----:B-1----:R-:W-:-:S07]  /*cd90*/  FADD.FTZ R24, R160, R13 ;  /* 0x0000000da0187221 */ /* 0x002fce0000010000 */
[----:B------:R-:W1:Y:S01]  /*cda0*/  MUFU.EX2 R161, R161 ;  /* 0x000000a100a17308 */ /* 0x000e620000000800 */
[C---:B--2---:R-:W-:Y:S01]  /*cdb0*/  FADD.FTZ R10, R32.reuse, R3 ;  /* 0x00000003200a7221 */ /* 0x044fe20000010000 */
[----:B------:R-:W-:-:S05]  /*cdc0*/  F2FP.BF16.F32.PACK_AB R159, R32, R159 ;  /* 0x0000009f209f723e */ /* 0x000fca00000010ff */
[----:B------:R0:W-:Y:S01]  /*cdd0*/  STSM.16.M88.4 [R226], R156 ;  /* 0x0000009ce2007844 */ /* 0x0001e20000000200 */
[----:B------:R-:W2:Y:S01]  /*cde0*/  MUFU.EX2 R162, R162 ;  /* 0x000000a200a27308 */ /* 0x000ea20000000800 */
[C---:B---3--:R-:W-:Y:S01]  /*cdf0*/  FADD.FTZ R13, R39.reuse, R24 ;  /* 0x00000018270d7221 */ /* 0x048fe20000010000 */
[----:B------:R-:W-:-:S06]  /*ce00*/  F2FP.BF16.F32.PACK_AB R160, R39, R160 ;  /* 0x000000a027a0723e */ /* 0x000fcc00000010ff */
[----:B------:R-:W3:Y:S01]  /*ce10*/  MUFU.EX2 R35, R35 ;  /* 0x0000002300237308 */ /* 0x000ee20000000800 */
[----:B-1----:R-:W-:-:S07]  /*ce20*/  FADD.FTZ R3, R161, R10 ;  /* 0x0000000aa1037221 */ /* 0x002fce0000010000 */
[----:B------:R-:W1:Y:S01]  /*ce30*/  MUFU.EX2 R12, R77 ;  /* 0x0000004d000c7308 */ /* 0x000e620000000800 */
[----:B--2---:R-:W-:-:S07]  /*ce40*/  FADD.FTZ R24, R162, R13 ;  /* 0x0000000da2187221 */ /* 0x004fce0000010000 */
[----:B------:R-:W2:Y:S01]  /*ce50*/  MUFU.EX2 R79, R79 ;  /* 0x0000004f004f7308 */ /* 0x000ea20000000800 */
[----:B---3--:R-:W-:-:S07]  /*ce60*/  F2FP.BF16.F32.PACK_AB R162, R35, R162 ;  /* 0x000000a223a2723e */ /* 0x008fce00000010ff */
[----:B------:R-:W3:Y:S01]  /*ce70*/  MUFU.EX2 R14, R81 ;  /* 0x00000051000e7308 */ /* 0x000ee20000000800 */
[C---:B-1----:R-:W-:Y:S01]  /*ce80*/  F2FP.BF16.F32.PACK_AB R161, R12.reuse, R161 ;  /* 0x000000a10ca1723e */ /* 0x042fe200000010ff */
[----:B------:R-:W-:Y:S01]  /*ce90*/  FADD.FTZ R10, R12, R3 ;  /* 0x000000030c0a7221 */ /* 0x000fe20000010000 */
[----:B------:R-:W-:-:S03]  /*cea0*/  FADD.FTZ R3, R35, R24 ;  /* 0x0000001823037221 */ /* 0x000fc60000010000 */
[----:B--2---:R-:W-:Y:S01]  /*ceb0*/  FADD.FTZ R13, R79, R10 ;  /* 0x0000000a4f0d7221 */ /* 0x004fe20000010000 */
[----:B---3--:R-:W-:-:S03]  /*cec0*/  F2FP.BF16.F32.PACK_AB R163, R14, R79 ;  /* 0x0000004f0ea3723e */ /* 0x008fc600000010ff */
[----:B------:R-:W-:Y:S02]  /*ced0*/  FADD.FTZ R10, R14, R13 ;  /* 0x0000000d0e0a7221 */ /* 0x000fe40000010000 */
[----:B------:R0:W-:Y:S01]  /*cee0*/  STSM.16.M88.4 [R227], R160 ;  /* 0x000000a0e3007844 */ /* 0x0001e20000000200 */
[----:B-----5:R-:W-:-:S06]  /*cef0*/  WARPGROUP.ARRIVE ;  /* 0x00000000000079c5 */ /* 0x020fcc0000000000 */
        /* <DEDUP_REMOVED lines=24> */
.L_x_4553:
[----:B------:R-:W-:Y:S01]  /*d080*/  VIADD R11, R11, 0x38860 ;  /* 0x000388600b0b7836 */ /* 0x000fe20000000000 */
[----:B------:R-:W-:Y:S01]  /*d090*/  ULDC UR40, c[0x0][0xad0] ;  /* 0x0002b40000287ab9 */ /* 0x000fe20000000800 */
[----:B------:R-:W-:Y:S01]  /*d0a0*/  ULDC UR38, c[0x0][0xa80] ;  /* 0x0002a00000267ab9 */ /* 0x000fe20000000800 */
[----:B------:R-:W-:Y:S02]  /*d0b0*/  BSSY B0, `(.L_x_4554) ;  /* 0x0000379000007945 */ /* 0x000fe40003800000 */
[----:B------:R-:W-:-:S04]  /*d0c0*/  PRMT R11, R190, 0x654, R11 ;  /* 0x00000654be0b7816 */ /* 0x000fc8000000000b */
[----:B------:R0:W-:Y:S02]  /*d0d0*/  SYNCS.ARRIVE.TRANS64.RED.A1T0 RZ, [R11+URZ], RZ ;  /* 0x000000ff0bff79a7 */ /* 0x0001e4000810043f */
[----:B0-----:R-:W-:-:S05]  /*d0e0*/  VIADD R11, R169, 0xfffffffe ;  /* 0xfffffffea90b7836 */ /* 0x001fca0000000000 */
[----:B------:R-:W-:-:S13]  /*d0f0*/  ISETP.GE.AND P1, PT, R11, R222, PT ;  /* 0x000000de0b00720c */ /* 0x000fda0003f26270 */
[----:B------:R-:W-:Y:S05]  /*d100*/  @!P1 BRA `(.L_x_4555) ;  /* 0x0000003400cc9947 */ /* 0x000fea0003800000 */
[----:B------:R-:W-:Y:S02]  /*d110*/  IMAD.MOV.U32 R13, RZ, RZ, R168 ;  /* 0x000000ffff0d7224 */ /* 0x000fe400078e00a8 */
[----:B------:R-:W-:Y:S02]  /*d120*/  IMAD.MOV.U32 R15, RZ, RZ, R21 ;  /* 0x000000ffff0f7224 */ /* 0x000fe400078e0015 */
[----:B------:R-:W-:-:S07]  /*d130*/  IMAD.MOV.U32 R14, RZ, RZ, R17 ;  /* 0x000000ffff0e7224 */ /* 0x000fce00078e0011 */
.L_x_4568:
[----:B------:R-:W-:Y:S01]  /*d140*/  VIADD R17, R14, 0x1 ;  /* 0x000000010e117836 */ /* 0x000fe20000000000 */
[C---:B------:R-:W-:Y:S01]  /*d150*/  ISETP.GT.AND P1, PT, R11.reuse, R222, PT ;  /* 0x000000de0b00720c */ /* 0x040fe20003f24270 */
[----:B------:R-:W-:-:S03]  /*d160*/  VIADD R11, R11, 0xffffffff ;  /* 0xffffffff0b0b7836 */ /* 0x000fc60000000000 */
[----:B------:R-:W-:-:S04]  /*d170*/  ISETP.NE.AND P2, PT, R17, 0x2, PT ;  /* 0x000000021100780c */ /* 0x000fc80003f45270 */
[----:B0-----:R-:W-:Y:S02]  /*d180*/  SEL R12, RZ, 0x1, P2 ;  /* 0x00000001ff0c7807 */ /* 0x001fe40001000000 */
[----:B------:R-:W-:Y:S02]  /*d190*/  SEL R17, R17, RZ, P2 ;  /* 0x000000ff11117207 */ /* 0x000fe40001000000 */
[----:B------:R-:W-:Y:S01]  /*d1a0*/  LOP3.LUT R185, R185, R12, RZ, 0x3c, !PT ;  /* 0x0000000cb9b97212 */ /* 0x000fe200078e3cff */
[----:B------:R-:W-:Y:S06]  /*d1b0*/  @!P0 BRA `(.L_x_4556) ;  /* 0x0000000000048947 */ /* 0x000fec0003800000 */
[----:B------:R-:W-:Y:S01]  /*d1c0*/  BPT.TRAP 0x1 ;  /* 0x000000040000795c */ /* 0x000fe20000300000 */
.L_x_4556:
[----:B------:R-:W-:Y:S01]  /*d1d0*/  IMAD R12, R17, 0x8, R2 ;  /* 0x00000008110c7824 */ /* 0x000fe200078e0202 */
[----:B------:R-:W-:-:S04]  /*d1e0*/  SHF.L.U32 R196, R185, 0x1f, RZ ;  /* 0x0000001fb9c47819 */ /* 0x000fc800000006ff */
[----:B------:R0:W1:Y:S01]  /*d1f0*/  SYNCS.PHASECHK.TRANS64.TRYWAIT P2, [R12+URZ+0x38830], R196 ;  /* 0x038830c40c0075a7 */ /* 0x000062000804017f */
[----:B------:R-:W-:Y:S05]  /*d200*/  @!P0 BRA `(.L_x_4557) ;  /* 0x0000000000048947 */ /* 0x000fea0003800000 */
[----:B------:R-:W-:Y:S01]  /*d210*/  BPT.TRAP 0x1 ;  /* 0x000000040000795c */ /* 0x000fe20000300000 */
.L_x_4557:
[----:B------:R-:W-:Y:S01]  /*d220*/  VIADD R20, R2, 0x20400 ;  /* 0x0002040002147836 */ /* 0x000fe20000000000 */
[----:B------:R-:W-:Y:S01]  /*d230*/  BSSY B1, `(.L_x_4558) ;  /* 0x0000009000017945 */ /* 0x000fe20003800000 */
[----:B------:R-:W-:Y:S02]  /*d240*/  IMAD R154, R17, 0x200, R217 ;  /* 0x00000200119a7824 */ /* 0x000fe400078e02d9 */
[----:B------:R-:W-:Y:S01]  /*d250*/  IMAD.MOV.U32 R155, RZ, RZ, 0x40000040 ;  /* 0x40000040ff9b7424 */ /* 0x000fe200078e00ff */
[----:B------:R-:W-:-:S04]  /*d260*/  SHF.R.U32.HI R20, RZ, 0x4, R20 ;  /* 0x00000004ff147819 */ /* 0x000fc80000011614 */
[----:B------:R-:W-:-:S04]  /*d270*/  LOP3.LUT R20, R20, 0x3fff, RZ, 0xc0, !PT ;  /* 0x00003fff14147812 */ /* 0x000fc800078ec0ff */
[----:B------:R-:W-:Y:S01]  /*d280*/  LOP3.LUT R20, R20, 0x10000, RZ, 0xfc, !PT ;  /* 0x0001000014147812 */ /* 0x000fe200078efcff */
[----:B-1----:R-:W-:Y:S06]  /*d290*/  @P2 BRA `(.L_x_4559) ;  /* 0x0000000000082947 */ /* 0x002fec0003800000 */
[----:B------:R-:W1:Y:S02]  /*d2a0*/  SYNCS.PHASECHK.TRANS64.TRYWAIT P2, [R12+URZ+0x38830], R196 ;  /* 0x038830c40c0075a7 */ /* 0x000e64000804017f */
[----:B-1----:R-:W-:Y:S05]  /*d2b0*/  @!P2 BRA `(.L_x_4560) ;  /* 0x000001200088a947 */ /* 0x002fea0003800000 */
.L_x_4559:
[----:B------:R-:W-:Y:S05]  /*d2c0*/  BSYNC B1 ;  /* 0x0000000000017941 */ /* 0x000fea0003800000 */
.L_x_4558:
        /* <DEDUP_REMOVED lines=36> */
.L_x_4561:
[----:B------:R2:W3:Y:S01]  /*d510*/  SYNCS.PHASECHK.TRANS64.TRYWAIT P2, [R12+URZ+0x38850], R196 ;  /* 0x038850c40c0075a7 */ /* 0x0004e2000804017f */
[----:B------:R-:W-:Y:S05]  /*d520*/  @!P0 BRA `(.L_x_4562) ;  /* 0x0000000000048947 */ /* 0x000fea0003800000 */
[----:B------:R-:W-:Y:S01]  /*d530*/  BPT.TRAP 0x1 ;  /* 0x000000040000795c */ /* 0x000fe20000300000 */
.L_x_4562:
[----:B------:R-:W-:Y:S01]  /*d540*/  VIADD R21, R2, 0x26400 ;  /* 0x0002640002157836 */ /* 0x000fe20000000000 */
[----:B------:R-:W-:Y:S04]  /*d550*/  BSSY B1, `(.L_x_4563) ;  /* 0x0000005000017945 */ /* 0x000fe80003800000 */
[----:B------:R-:W-:Y:S01]  /*d560*/  SHF.R.U32.HI R21, RZ, 0x4, R21 ;  /* 0x00000004ff157819 */ /* 0x000fe20000011615 */
[----:B---3--:R-:W-:Y:S06]  /*d570*/  @P2 BRA `(.L_x_4564) ;  /* 0x0000000000082947 */ /* 0x008fec0003800000 */
[----:B------:R-:W3:Y:S02]  /*d580*/  SYNCS.PHASECHK.TRANS64.TRYWAIT P2, [R12+URZ+0x38850], R196 ;  /* 0x038850c40c0075a7 */ /* 0x000ee4000804017f */
[----:B---3--:R-:W-:Y:S05]  /*d590*/  @!P2 BRA `(.L_x_4565) ;  /* 0x0000011c00e4a947 */ /* 0x008fea0003800000 */
.L_x_4564:
[----:B------:R-:W-:Y:S05]  /*d5a0*/  BSYNC B1 ;  /* 0x0000000000017941 */ /* 0x000fea0003800000 */
.L_x_4563:
[----:B------:R-:W-:Y:S01]  /*d5b0*/  LOP3.LUT R21, R21, 0x3fff, RZ, 0xc0, !PT ;  /* 0x00003fff15157812 */ /* 0x000fe200078ec0ff */
[C---:B------:R-:W-:Y:S01]  /*d5c0*/  VIADD R20, R0.reuse, 0x2 ;  /* 0x0000000200147836 */ /* 0x040fe20000000000 */
[----:B------:R-:W-:Y:S01]  /*d5d0*/  WARPGROUP.ARRIVE ;  /* 0x00000000000079c5 */ /* 0x000fe20000000000 */
[----:B------:R-:W-:Y:S01]  /*d5e0*/  VIADD R198, R0, 0x4 ;  /* 0x0000000400c67836 */ /* 0x000fe20000000000 */
[----:B------:R-:W-:Y:S01]  /*d5f0*/  LOP3.LUT R0, R21, 0x10000, RZ, 0xfc, !PT ;  /* 0x0001000015007812 */ /* 0x000fe200078efcff */
[----:B0123--:R-:W-:-:S03]  /*d600*/  IMAD R196, R17, 0x1000, R218 ;  /* 0x0000100011c47824 */ /* 0x00ffc600078e02da */
[----:B------:R-:W0:Y:S01]  /*d610*/  S2R R219, SR_TID.X ;  /* 0x0000000000db7919 */ /* 0x000e220000002100 */
[----:B------:R-:W-:Y:S02]  /*d620*/  IMAD.MOV.U32 R197, RZ, RZ, 0x40000040 ;  /* 0x40000040ffc57424 */ /* 0x000fe400078e00ff */
[----:B------:R-:W-:Y:S01]  /*d630*/  IMAD.MOV.U32 R200, RZ, RZ, R0 ;  /* 0x000000ffffc87224 */ /* 0x000fe200078e0000 */
[----:B------:R-:W-:Y:S01]  /*d640*/  R2UR UR6, R196 ;  /* 0x00000000c40672ca */ /* 0x000fe200000e0000 */
[----:B------:R-:W-:Y:S01]  /*d650*/  IMAD.MOV.U32 R201, RZ, RZ, 0x40000040 ;  /* 0x40000040ffc97424 */ /* 0x000fe200078e00ff */
[----:B------:R-:W-:Y:S01]  /*d660*/  R2UR UR7, R197 ;  /* 0x00000000c50772ca */ /* 0x000fe200000e0000 */
[----:B------:R-:W-:Y:S01]  /*d670*/  IMAD.MOV.U32 R21, RZ, RZ, 0x40000040 ;  /* 0x40000040ff157424 */ /* 0x000fe200078e00ff */
[----:B------:R-:W-:Y:S01]  /*d680*/  R2UR UR4, R200 ;  /* 0x00000000c80472ca */ /* 0x000fe200000e0000 */
[----:B------:R-:W-:Y:S01]  /*d690*/  IMAD.MOV.U32 R199, RZ, RZ, 0x40000040 ;  /* 0x40000040ffc77424 */ /* 0x000fe200078e00ff */
[----:B------:R-:W-:Y:S01]  /*d6a0*/  R2UR UR5, R201 ;  /* 0x00000000c90572ca */ /* 0x000fe200000e0000 */
[----:B------:R-:W-:-:S02]  /*d6b0*/  VIADD R200, R196, 0x800 ;  /* 0x00000800c4c87836 */ /* 0x000fc40000000000 */
[----:B------:R-:W-:-:S10]  /*d6c0*/  VIADD R201, R0, 0x800 ;  /* 0x0000080000c97836 */ /* 0x000fd40000000000 */
[----:B------:R-:W-:Y:S01]  /*d6d0*/  HGMMA.64x64x16.F32.BF16 R152, gdesc[UR4], R152, gsb0 ;  /* 0x00e00000049879f0 */ /* 0x000fe20008001898 */
[----:B------:R-:W-:Y:S01]  /*d6e0*/  R2UR UR4, R20 ;  /* 0x00000000140472ca */ /* 0x000fe200000e0000 */
[----:B------:R-:W-:Y:S01]  /*d6f0*/  VIADD R20, R196, 0x2 ;  /* 0x00000002c4147836 */ /* 0x000fe20000000000 */
[----:B------:R-:W-:Y:S01]  /*d700*/  R2UR UR5, R21 ;  /* 0x00000000150572ca */ /* 0x000fe200000e0000 */
[----:B------:R-:W-:-:S03]  /*d710*/  IMAD.MOV.U32 R21, RZ, RZ, 0x40000040 ;  /* 0x40000040ff157424 */ /* 0x000fc600078e00ff */
[----:B------:R-:W-:Y:S01]  /*d720*/  R2UR UR6, R20 ;  /* 0x00000000140672ca */ /* 0x000fe200000e0000 */
[----:B------:R-:W-:Y:S01]  /*d730*/  VIADD R20, R196, 0x4 ;  /* 0x00000004c4147836 */ /* 0x000fe20000000000 */
[----:B------:R-:W-:Y:S01]  /*d740*/  R2UR UR7, R21 ;  /* 0x00000000150772ca */ /* 0x000fe200000e0000 */
[----:B------:R-:W-:Y:S01]  /*d750*/  IMAD.MOV.U32 R21, RZ, RZ, 0x40000040 ;  /* 0x40000040ff157424 */ /* 0x000fe200078e00ff */
[----:B0-----:R-:W-:Y:S01]  /*d760*/  SHF.R.U32.HI R219, RZ, 0x7, R219 ;  /* 0x00000007ffdb7819 */ /* 0x001fe200000116db */
[----:B------:R-:W-:Y:S02]  /*d770*/  WARPGROUP.DEPBAR.LE gsb0, 0x0 ;  /* 0x00008000000079c5 */ /* 0x000fe40000010000 */
[----:B------:R-:W-:-:S08]  /*d780*/  WARPGROUP.ARRIVE ;  /* 0x00000000000079c5 */ /* 0x000fd00000000000 */
[----:B------:R-:W-:Y:S01]  /*d790*/  HGMMA.64x64x16.F32.BF16 R152, gdesc[UR4], R152, gsb0 ;  /* 0x00e00000049879f0 */ /* 0x000fe20008001898 */
[----:B------:R-:W-:Y:S02]  /*d7a0*/  R2UR UR4, R198 ;  /* 0x00000000c60472ca */ /* 0x000fe400000e0000 */
        /* <DEDUP_REMOVED lines=145> */
[----:B------:R-:W-:Y:S02]  /*e0c0*/  R2UR UR4, R20 ;  /* 0x00000000140472ca */ /* 0x000fe400000e0000 */
[----:B------:R-:W-:Y:S01]  /*e0d0*/  R2UR UR5, R21 ;  /* 0x00000000150572ca */ /* 0x000fe200000e0000 */
[----:B------:R-:W0:Y:S01]  /*e0e0*/  SHFL.IDX PT, R20, R219, RZ, 0x1f ;  /* 0x00001fffdb147589 */ /* 0x000e2200000e0000 */
[----:B------:R-:W-:Y:S01]  /*e0f0*/  IMAD.MOV.U32 R21, RZ, RZ, 0x4 ;  /* 0x00000004ff157424 */ /* 0x000fe200078e00ff */
[----:B0-----:R-:W-:-:S04]  /*e100*/  ISETP.GT.AND P2, PT, R20, 0x7f, PT ;  /* 0x0000007f1400780c */ /* 0x001fc80003f44270 */
[----:B------:R-:W-:Y:S02]  /*e110*/  SEL R20, RZ, 0x2, !P2 ;  /* 0x00000002ff147807 */ /* 0x000fe40005000000 */
[C---:B------:R-:W-:Y:S02]  /*e120*/  SEL R197, R21.reuse, 0x2, P2 ;  /* 0x0000000215c57807 */ /* 0x040fe40001000000 */
[----:B------:R-:W-:Y:S01]  /*e130*/  SEL R21, R21, 0x6, !P2 ;  /* 0x0000000615157807 */ /* 0x000fe20005000000 */
[----:B------:R-:W-:Y:S01]  /*e140*/  IMAD.IADD R198, R20, 0x1, R200 ;  /* 0x0000000114c67824 */ /* 0x000fe200078e02c8 */
[----:B------:R-:W-:Y:S02]  /*e150*/  WARPGROUP.DEPBAR.LE gsb0, 0x0 ;  /* 0x00008000000079c5 */ /* 0x000fe40000010000 */
[----:B------:R-:W-:-:S06]  /*e160*/  WARPGROUP.ARRIVE ;  /* 0x00000000000079c5 */ /* 0x000fcc0000000000 */
[----:B------:R-:W-:Y:S01]  /*e170*/  HGMMA.64x64x16.F32.BF16 R152, gdesc[UR4], R152, gsb0 ;  /* 0x00e00000049879f0 */ /* 0x000fe20008001898 */
[----:B------:R-:W-:Y:S01]  /*e180*/  R2UR UR6, R198 ;  /* 0x00000000c60672ca */ /* 0x000fe200000e0000 */
[----:B------:R-:W-:Y:S01]  /*e190*/  IMAD.IADD R198, R201, 0x1, R20 ;  /* 0x00000001c9c67824 */ /* 0x000fe200078e0214 */
[----:B------:R-:W-:Y:S01]  /*e1a0*/  R2UR UR7, R199 ;  /* 0x00000000c70772ca */ /* 0x000fe200000e0000 */
[----:B------:R-:W-:-:S03]  /*e1b0*/  IMAD.MOV.U32 R199, RZ, RZ, 0x40000040 ;  /* 0x40000040ffc77424 */ /* 0x000fc600078e00ff */
        /* <DEDUP_REMOVED lines=24> */
[----:B------:R-:W-:Y:S02]  /*e340*/  IMAD.MOV.U32 R199, RZ, RZ, 0x40000040 ;  /* 0x40000040ffc77424 */ /* 0x000fe400078e00ff */
[----:B------:R-:W-:Y:S01]  /*e350*/  IMAD.MOV.U32 R200, RZ, RZ, 0x28 ;  /* 0x00000028ffc87424 */ /* 0x000fe200078e00ff */
[----:B------:R-:W-:Y:S02]  /*e360*/  R2UR UR6, R198 ;  /* 0x00000000c60672ca */ /* 0x000fe400000e0000 */
[----:B------:R-:W-:Y:S01]  /*e370*/  R2UR UR7, R199 ;  /* 0x00000000c70772ca */ /* 0x000fe200000e0000 */
[----:B------:R-:W-:Y:S01]  /*e380*/  IMAD.MOV.U32 R199, RZ, RZ, 0x40000040 ;  /* 0x40000040ffc77424 */ /* 0x000fe200078e00ff */
[----:B------:R-:W-:-:S04]  /*e390*/  SEL R200, R200, 0x26, P2 ;  /* 0x00000026c8c87807 */ /* 0x000fc80001000000 */
[----:B------:R-:W-:-:S04]  /*e3a0*/  LOP3.LUT R200, R200, 0x6, RZ, 0xc0, !PT ;  /* 0x00000006c8c87812 */ /* 0x000fc800078ec0ff */
[CC--:B------:R-:W-:Y:S02]  /*e3b0*/  IADD3 R198, R200.reuse, R201.reuse, R0 ;  /* 0x000000c9c8c67210 */ /* 0x0c0fe40007ffe000 */
[----:B------:R-:W-:Y:S01]  /*e3c0*/  IADD3 R200, R200, R201, R196 ;  /* 0x000000c9c8c87210 */ /* 0x000fe20007ffe0c4 */
[----:B------:R-:W-:Y:S01]  /*e3d0*/  IMAD.MOV.U32 R201, RZ, RZ, 0x40000040 ;  /* 0x40000040ffc97424 */ /* 0x000fe200078e00ff */
[----:B------:R-:W-:Y:S02]  /*e3e0*/  WARPGROUP.DEPBAR.LE gsb0, 0x0 ;  /* 0x00008000000079c5 */ /* 0x000fe40000010000 */
[----:B------:R-:W-:-:S06]  /*e3f0*/  WARPGROUP.ARRIVE ;  /* 0x00000000000079c5 */ /* 0x000fcc0000000000 */
[----:B------:R-:W-:Y:S01]  /*e400*/  HGMMA.64x64x16.F32.BF16 R152, gdesc[UR4], R152, gsb0 ;  /* 0x00e00000049879f0 */ /* 0x000fe20008001898 */
[----:B------:R-:W-:Y:S02]  /*e410*/  R2UR UR4, R198 ;  /* 0x00000000c60472ca */ /* 0x000fe400000e0000 */
[----:B------:R-:W-:Y:S01]  /*e420*/  R2UR UR5, R199 ;  /* 0x00000000c70572ca */ /* 0x000fe200000e0000 */
[----:B------:R-:W-:Y:S01]  /*e430*/  IMAD.MOV.U32 R199, RZ, RZ, 0x40000040 ;  /* 0x40000040ffc77424 */ /* 0x000fe200078e00ff */
[----:B------:R-:W-:Y:S01]  /*e440*/  R2UR UR6, R200 ;  /* 0x00000000c80672ca */ /* 0x000fe200000e0000 */
[----:B------:R-:W-:Y:S01]  /*e450*/  VIADD R200, R0, 0xa00 ;  /* 0x00000a0000c87836 */ /* 0x000fe20000000000 */
[----:B------:R-:W-:Y:S01]  /*e460*/  R2UR UR7, R201 ;  /* 0x00000000c90772ca */ /* 0x000fe200000e0000 */
[----:B------:R-:W-:Y:S02]  /*e470*/  VIADD R201, R196, 0xa00 ;  /* 0x00000a00c4c97836 */ /* 0x000fe40000000000 */
[----:B------:R-:W-:Y:S01]  /*e480*/  IMAD.IADD R198, R200, 0x1, R20 ;  /* 0x00000001c8c67824 */ /* 0x000fe200078e0214 */
[----:B------:R-:W-:-:S02]  /*e490*/  WARPGROUP.DEPBAR.LE gsb0, 0x0 ;  /* 0x00008000000079c5 */ /* 0x000fc40000010000 */
[----:B------:R-:W-:-:S07]  /*e4a0*/  WARPGROUP.ARRIVE ;  /* 0x00000000000079c5 */ /* 0x000fce0000000000 */
        /* <DEDUP_REMOVED lines=108> */
[----:B------:R-:W-:Y:S02]  /*eb70*/  IMAD.MOV.U32 R199, RZ, RZ, 0x40000040 ;  /* 0x40000040ffc77424 */ /* 0x000fe400078e00ff */
[C---:B------:R-:W-:Y:S01]  /*eb80*/  IMAD.IADD R20, R201.reuse, 0x1, R21 ;  /* 0x00000001c9147824 */ /* 0x040fe200078e0215 */
[----:B------:R-:W-:Y:S01]  /*eb90*/  R2UR UR4, R198 ;  /* 0x00000000c60472ca */ /* 0x000fe200000e0000 */
[----:B------:R-:W-:Y:S01]  /*eba0*/  IMAD.IADD R198, R201, 0x1, R197 ;  /* 0x00000001c9c67824 */ /* 0x000fe200078e02c5 */
[----:B------:R-:W-:Y:S01]  /*ebb0*/  R2UR UR5, R199 ;  /* 0x00000000c70572ca */ /* 0x000fe200000e0000 */
[----:B------:R-:W-:Y:S01]  /*ebc0*/  IMAD.MOV.U32 R199, RZ, RZ, 0x40000040 ;  /* 0x40000040ffc77424 */ /* 0x000fe200078e00ff */
[----:B------:R-:W-:-:S02]  /*ebd0*/  WARPGROUP.DEPBAR.LE gsb0, 0x0 ;  /* 0x00008000000079c5 */ /* 0x000fc40000010000 */
[----:B------:R-:W-:-:S09]  /*ebe0*/  WARPGROUP.ARRIVE ;  /* 0x00000000000079c5 */ /* 0x000fd20000000000 */
[----:B------:R-:W-:Y:S01]  /*ebf0*/  HGMMA.64x64x16.F32.BF16 R152, gdesc[UR4], R152, gsb0 ;  /* 0x00e00000049879f0 */ /* 0x000fe20008001898 */
[----:B------:R-:W-:Y:S01]  /*ec00*/  R2UR UR4, R198 ;  /* 0x00000000c60472ca */ /* 0x000fe200000e0000 */
[--C-:B------:R-:W-:Y:S01]  /*ec10*/  IMAD.IADD R198, R197, 0x1, R200.reuse ;  /* 0x00000001c5c67824 */ /* 0x100fe200078e02c8 */
[----:B------:R-:W-:Y:S01]  /*ec20*/  R2UR UR5, R199 ;  /* 0x00000000c70572ca */ /* 0x000fe200000e0000 */
[----:B------:R-:W-:Y:S02]  /*ec30*/  IMAD.MOV.U32 R199, RZ, RZ, 0x40000040 ;  /* 0x40000040ffc77424 */ /* 0x000fe400078e00ff */
[----:B------:R-:W-:Y:S01]  /*ec40*/  IMAD.MOV.U32 R197, RZ, RZ, 0x40 ;  /* 0x00000040ffc57424 */ /* 0x000fe200078e00ff */
[----:B------:R-:W-:Y:S01]  /*ec50*/  R2UR UR6, R198 ;  /* 0x00000000c60672ca */ /* 0x000fe200000e0000 */
[----:B------:R-:W-:Y:S01]  /*ec60*/  IMAD.IADD R198, R21, 0x1, R200 ;  /* 0x0000000115c67824 */ /* 0x000fe200078e02c8 */
[----:B------:R-:W-:Y:S01]  /*ec70*/  R2UR UR7, R199 ;  /* 0x00000000c70772ca */ /* 0x000fe200000e0000 */
[----:B------:R-:W-:Y:S01]  /*ec80*/  IMAD.MOV.U32 R21, RZ, RZ, 0x40000040 ;  /* 0x40000040ff157424 */ /* 0x000fe200078e00ff */
[----:B------:R-:W-:Y:S01]  /*ec90*/  SEL R197, R197, 0x3e, P2 ;  /* 0x0000003ec5c57807 */ /* 0x000fe20001000000 */
[----:B------:R-:W-:-:S03]  /*eca0*/  IMAD.MOV.U32 R199, RZ, RZ, 0x40000040 ;  /* 0x40000040ffc77424 */ /* 0x000fc600078e00ff */
[----:B------:R-:W-:Y:S01]  /*ecb0*/  LOP3.LUT R197, R197, 0x6, RZ, 0xc0, !PT ;  /* 0x00000006c5c57812 */ /* 0x000fe200078ec0ff */
[----:B------:R-:W-:Y:S02]  /*ecc0*/  WARPGROUP.DEPBAR.LE gsb0, 0x0 ;  /* 0x00008000000079c5 */ /* 0x000fe40000010000 */
[----:B------:R-:W-:-:S06]  /*ecd0*/  WARPGROUP.ARRIVE ;  /* 0x00000000000079c5 */ /* 0x000fcc0000000000 */
[----:B------:R-:W-:Y:S01]  /*ece0*/  HGMMA.64x64x16.F32.BF16 R152, gdesc[UR4], R152, gsb0 ;  /* 0x00e00000049879f0 */ /* 0x000fe20008001898 */
[----:B------:R-:W-:Y:S02]  /*ecf0*/  R2UR UR4, R20 ;  /* 0x00000000140472ca */ /* 0x000fe400000e0000 */
[----:B------:R-:W-:Y:S01]  /*ed00*/  R2UR UR5, R21 ;  /* 0x00000000150572ca */ /* 0x000fe200000e0000 */
[----:B------:R-:W-:Y:S01]  /*ed10*/  IMAD.MOV.U32 R21, RZ, RZ, 0x1000 ;  /* 0x00001000ff157424 */ /* 0x000fe200078e00ff */
[----:B------:R-:W-:Y:S02]  /*ed20*/  R2UR UR6, R198 ;  /* 0x00000000c60672ca */ /* 0x000fe400000e0000 */
[----:B------:R-:W-:Y:S02]  /*ed30*/  R2UR UR7, R199 ;  /* 0x00000000c70772ca */ /* 0x000fe400000e0000 */
[----:B------:R-:W-:-:S04]  /*ed40*/  SEL R21, R21, 0xf80, P2 ;  /* 0x00000f8015157807 */ /* 0x000fc80001000000 */
        /* <DEDUP_REMOVED lines=18> */
.L_x_4566:
        /* <DEDUP_REMOVED lines=28> */
[----:B------:R-:W-:-:S02]  /*f030*/  ISETP.NE.AND P2, PT, R223, RZ, PT ;  /* 0x000000ffdf00720c */ /* 0x000fc40003f45270 */
[----:B------:R-:W0:Y:S01]  /*f040*/  MUFU.TANH R157, R157 ;  /* 0x0000009d009d7308 */ /* 0x000e220000002400 */
[----:B-1----:R-:W-:-:S07]  /*f050*/  FMNMX.FTZ R20, R153, R20, !PT ;  /* 0x0000001499147209 */ /* 0x002fce0007810000 */
[----:B------:R-:W1:Y:S01]  /*f060*/  MUFU.TANH R160, R160 ;  /* 0x000000a000a07308 */ /* 0x000e620000002400 */
[----:B--2---:R-:W-:Y:S02]  /*f070*/  FMNMX.FTZ R20, R156, R20, !PT ;  /* 0x000000149c147209 */ /* 0x004fe40007810000 */
[----:B------:R-:W-:-:S04]  /*f080*/  @!P2 IMAD R14, R14, 0x40, R195 ;  /* 0x000000400e0ea824 */ /* 0x000fc800078e02c3 */
[----:B------:R-:W-:Y:S01]  /*f090*/  @!P2 IMAD R14, R14, 0x4, R2 ;  /* 0x000000040e0ea824 */ /* 0x000fe200078e0202 */
        /* <DEDUP_REMOVED lines=30> */
[----:B0-----:R-:W-:-:S05]  /*f280*/  FMNMX.FTZ R21, R21, R20, !PT ;  /* 0x0000001415157209 */ /* 0x001fca0007810000 */
[----:B------:R-:W0:Y:S02]  /*f290*/  SHFL.BFLY PT, R20, R21, 0x1, 0x1f ;  /* 0x0c201f0015147f89 */ /* 0x000e2400000e0000 */
[----:B0-----:R-:W-:Y:S01]  /*f2a0*/  FMNMX.FTZ R21, R21, R20, !PT ;  /* 0x0000001415157209 */ /* 0x001fe20007810000 */
[----:B------:R-:W-:-:S04]  /*f2b0*/  IMAD.U32 R20, RZ, RZ, UR38 ;  /* 0x00000026ff147e24 */ /* 0x000fc8000f8e00ff */
[CC--:B------:R-:W-:Y:S01]  /*f2c0*/  FMUL.FTZ R163, R21.reuse, R20.reuse ;  /* 0x0000001415a37220 */ /* 0x0c0fe20000410000 */
[----:B------:R-:W-:Y:S02]  /*f2d0*/  FADD.FTZ R197, -R21, R15 ;  /* 0x0000000f15c57221 */ /* 0x000fe40000010100 */
[----:B------:R0:W-:Y:S01]  /*f2e0*/  MUFU.TANH R15, R196 ;  /* 0x000000c4000f7308 */ /* 0x0001e20000002400 */
[-CC-:B------:R-:W-:Y:S01]  /*f2f0*/  FFMA.FTZ R152, R152, R20.reuse, -R163.reuse ;  /* 0x0000001498987223 */ /* 0x180fe200000108a3 */
[-C--:B------:R-:W-:Y:S01]  /*f300*/  FMUL.FTZ R197, R197, R20.reuse ;  /* 0x00000014c5c57220 */ /* 0x080fe20000410000 */
[-CC-:B------:R-:W-:Y:S01]  /*f310*/  FFMA.FTZ R156, R156, R20.reuse, -R163.reuse ;  /* 0x000000149c9c7223 */ /* 0x180fe200000108a3 */
[-CC-:B------:R-:W-:Y:S01]  /*f320*/  FFMA.FTZ R157, R157, R20.reuse, -R163.reuse ;  /* 0x000000149d9d7223 */ /* 0x180fe200000108a3 */
[-CC-:B------:R-:W-:Y:S01]  /*f330*/  FFMA.FTZ R160, R160, R20.reuse, -R163.reuse ;  /* 0x00000014a0a07223 */ /* 0x180fe200000108a3 */
[-CC-:B------:R-:W-:Y:S01]  /*f340*/  FFMA.FTZ R161, R161, R20.reuse, -R163.reuse ;  /* 0x00000014a1a17223 */ /* 0x180fe200000108a3 */
[-CC-:B------:R-:W-:Y:S01]  /*f350*/  FFMA.FTZ R164, R164, R20.reuse, -R163.reuse ;  /* 0x00000014a4a47223 */ /* 0x180fe200000108a3 */
[----:B------:R-:W-:Y:S01]  /*f360*/  MUFU.EX2 R152, R152 ;  /* 0x0000009800987308 */ /* 0x000fe20000000800 */
[-CC-:B0-----:R-:W-:Y:S01]  /*f370*/  FFMA.FTZ R196, R153, R20.reuse, -R163.reuse ;  /* 0x0000001499c47223 */ /* 0x181fe200000108a3 */
        /* <DEDUP_REMOVED lines=9> */
[----:B------:R-:W-:Y:S01]  /*f410*/  FFMA.FTZ R181, R181, R20, -R163 ;  /* 0x00000014b5b57223 */ /* 0x000fe200000108a3 */
[----:B------:R-:W-:Y:S01]  /*f420*/  FMUL.FTZ R163, R166, UR40 ;  /* 0x00000028a6a37c20 */ /* 0x000fe20008410000 */
[----:B------:R-:W-:Y:S01]  /*f430*/  FMUL.FTZ R166, R167, UR40 ;  /* 0x00000028a7a67c20 */ /* 0x000fe20008410000 */
[----:B------:R-:W-:Y:S01]  /*f440*/  FMUL.FTZ R167, R170, UR40 ;  /* 0x00000028aaa77c20 */ /* 0x000fe20008410000 */
[----:B------:R-:W-:Y:S01]  /*f450*/  VIADD R170, R12, 0x38840 ;  /* 0x000388400caa7836 */ /* 0x000fe20000000000 */
[----:B------:R-:W1:Y:S08]  /*f460*/  MUFU.EX2 R196, R196 ;  /* 0x000000c400c47308 */ /* 0x000e700000000800 */
[----:B------:R-:W2:Y:S01]  /*f470*/  MUFU.TANH R163, R163 ;  /* 0x000000a300a37308 */ /* 0x000ea20000002400 */
[----:B0-----:R-:W-:Y:S01]  /*f480*/  FFMA.FTZ R3, R153, R3, R152 ;  /* 0x0000000399037223 */ /* 0x001fe20000010098 */
[-C--:B------:R-:W-:Y:S01]  /*f490*/  FMUL.FTZ R24, R24, R153.reuse ;  /* 0x0000009918187220 */ /* 0x080fe20000410000 */
[-C--:B------:R-:W-:Y:S01]  /*f4a0*/  FMUL.FTZ R25, R25, R153.reuse ;  /* 0x0000009919197220 */ /* 0x080fe20000410000 */
[-C--:B------:R-:W-:Y:S01]  /*f4b0*/  FMUL.FTZ R28, R28, R153.reuse ;  /* 0x000000991c1c7220 */ /* 0x080fe20000410000 */
[-C--:B------:R-:W-:Y:S01]  /*f4c0*/  FMUL.FTZ R29, R29, R153.reuse ;  /* 0x000000991d1d7220 */ /* 0x080fe20000410000 */
[-C--:B------:R-:W-:Y:S01]  /*f4d0*/  FMUL.FTZ R32, R32, R153.reuse ;  /* 0x0000009920207220 */ /* 0x080fe20000410000 */
[-C--:B------:R-:W-:Y:S01]  /*f4e0*/  FMUL.FTZ R33, R33, R153.reuse ;  /* 0x0000009921217220 */ /* 0x080fe20000410000 */
[----:B------:R-:W0:Y:S01]  /*f4f0*/  MUFU.TANH R166, R166 ;  /* 0x000000a600a67308 */ /* 0x000e220000002400 */
[C---:B-1----:R-:W-:Y:S01]  /*f500*/  FADD.FTZ R3, R196.reuse, R3 ;  /* 0x00000003c4037221 */ /* 0x042fe20000010000 */
[----:B------:R-:W-:Y:S01]  /*f510*/  F2FP.BF16.F32.PACK_AB R152, R196, R152 ;  /* 0x00000098c498723e */ /* 0x000fe200000010ff */
[-C--:B------:R-:W-:Y:S01]  /*f520*/  FMUL.FTZ R36, R36, R153.reuse ;  /* 0x0000009924247220 */ /* 0x080fe20000410000 */
[----:B------:R-:W-:Y:S01]  /*f530*/  PRMT R196, R190, 0x654, R170 ;  /* 0x00000654bec47816 */ /* 0x000fe200000000aa */
[-C--:B------:R-:W-:Y:S01]  /*f540*/  FMUL.FTZ R37, R37, R153.reuse ;  /* 0x0000009925257220 */ /* 0x080fe20000410000 */
[-C--:B------:R-:W-:Y:S01]  /*f550*/  FMUL.FTZ R40, R40, R153.reuse ;  /* 0x0000009928287220 */ /* 0x080fe20000410000 */
[-C--:B------:R-:W-:Y:S01]  /*f560*/  FMUL.FTZ R41, R41, R153.reuse ;  /* 0x0000009929297220 */ /* 0x080fe20000410000 */
[----:B------:R1:W-:Y:S01]  /*f570*/  MUFU.TANH R170, R171 ;  /* 0x000000ab00aa7308 */ /* 0x0003e20000002400 */
[----:B------:R3:W-:Y:S01]  /*f580*/  SYNCS.ARRIVE.TRANS64.RED.A1T0 RZ, [R196+URZ], RZ ;  /* 0x000000ffc4ff79a7 */ /* 0x0007e2000810043f */
[----:B------:R-:W-:Y:S01]  /*f590*/  @!P2 STS [R14+0x38400], R153 ;  /* 0x038400990e00a388 */ /* 0x000fe20000000800 */
[-C--:B------:R-:W-:Y:S01]  /*f5a0*/  FMUL.FTZ R44, R44, R153.reuse ;  /* 0x000000992c2c7220 */ /* 0x080fe20000410000 */
[-C--:B------:R-:W-:Y:S01]  /*f5b0*/  FMUL.FTZ R45, R45, R153.reuse ;  /* 0x000000992d2d7220 */ /* 0x080fe20000410000 */
[-C--:B------:R-:W-:Y:S01]  /*f5c0*/  FMUL.FTZ R48, R48, R153.reuse ;  /* 0x0000009930307220 */ /* 0x080fe20000410000 */
[-C--:B------:R-:W-:Y:S01]  /*f5d0*/  FMUL.FTZ R49, R49, R153.reuse ;  /* 0x0000009931317220 */ /* 0x080fe20000410000 */
[----:B------:R-:W-:Y:S01]  /*f5e0*/  FMUL.FTZ R52, R52, R153 ;  /* 0x0000009934347220 */ /* 0x000fe20000410000 */
[----:B------:R-:W4:Y:S01]  /*f5f0*/  MUFU.TANH R167, R167 ;  /* 0x000000a700a77308 */ /* 0x000f220000002400 */
[----:B-1----:R-:W-:Y:S01]  /*f600*/  FMUL.FTZ R171, R174, UR40 ;  /* 0x00000028aeab7c20 */ /* 0x002fe20008410000 */
[----:B------:R-:W-:Y:S01]  /*f610*/  FMNMX.FTZ R174, R154, R13, !PT ;  /* 0x0000000d9aae7209 */ /* 0x000fe20007810000 */
[-C--:B------:R-:W-:Y:S01]  /*f620*/  FMUL.FTZ R53, R53, R153.reuse ;  /* 0x0000009935357220 */ /* 0x080fe20000410000 */
[-C--:B------:R-:W-:Y:S01]  /*f630*/  FMUL.FTZ R56, R56, R153.reuse ;  /* 0x0000009938387220 */ /* 0x080fe20000410000 */
[-C--:B------:R-:W-:Y:S01]  /*f640*/  FMUL.FTZ R57, R57, R153.reuse ;  /* 0x0000009939397220 */ /* 0x080fe20000410000 */
[----:B------:R-:W-:Y:S01]  /*f650*/  FMNMX.FTZ R174, R155, R174, !PT ;  /* 0x000000ae9bae7209 */ /* 0x000fe20007810000 */
[-C--:B------:R-:W-:Y:S01]  /*f660*/  FMUL.FTZ R60, R60, R153.reuse ;  /* 0x000000993c3c7220 */ /* 0x080fe20000410000 */
[----:B------:R-:W-:Y:S01]  /*f670*/  MUFU.TANH R171, R171 ;  /* 0x000000ab00ab7308 */ /* 0x000fe20000002400 */
[-C--:B------:R-:W-:Y:S01]  /*f680*/  FMUL.FTZ R61, R61, R153.reuse ;  /* 0x000000993d3d7220 */ /* 0x080fe20000410000 */
[----:B---3--:R-:W-:Y:S01]  /*f690*/  FMNMX.FTZ R196, R158, R174, !PT ;  /* 0x000000ae9ec47209 */ /* 0x008fe20007810000 */
[-C--:B------:R-:W-:Y:S01]  /*f6a0*/  FMUL.FTZ R64, R64, R153.reuse ;  /* 0x0000009940407220 */ /* 0x080fe20000410000 */
[-C--:B------:R-:W-:Y:S01]  /*f6b0*/  FMUL.FTZ R65, R65, R153.reuse ;  /* 0x0000009941417220 */ /* 0x080fe20000410000 */
[-C--:B------:R-:W-:Y:S01]  /*f6c0*/  FMUL.FTZ R68, R68, R153.reuse ;  /* 0x0000009944447220 */ /* 0x080fe20000410000 */
[----:B------:R-:W-:Y:S01]  /*f6d0*/  FMNMX.FTZ R196, R159, R196, !PT ;  /* 0x000000c49fc47209 */ /* 0x000fe20007810000 */
[-C--:B------:R-:W-:Y:S01]  /*f6e0*/  FMUL.FTZ R69, R69, R153.reuse ;  /* 0x0000009945457220 */ /* 0x080fe20000410000 */
[----:B------:R1:W-:Y:S01]  /*f6f0*/  MUFU.TANH R174, R175 ;  /* 0x000000af00ae7308 */ /* 0x0003e20000002400 */
[-C--:B------:R-:W-:Y:S01]  /*f700*/  FMUL.FTZ R72, R72, R153.reuse ;  /* 0x0000009948487220 */ /* 0x080fe20000410000 */
[----:B------:R-:W-:Y:S01]  /*f710*/  FMNMX.FTZ R196, R162, R196, !PT ;  /* 0x000000c4a2c47209 */ /* 0x000fe20007810000 */
[-C--:B------:R-:W-:Y:S01]  /*f720*/  FMUL.FTZ R73, R73, R153.reuse ;  /* 0x0000009949497220 */ /* 0x080fe20000410000 */
[-C--:B------:R-:W-:Y:S01]  /*f730*/  FMUL.FTZ R76, R76, R153.reuse ;  /* 0x000000994c4c7220 */ /* 0x080fe20000410000 */
[-C--:B------:R-:W-:Y:S01]  /*f740*/  FMUL.FTZ R77, R77, R153.reuse ;  /* 0x000000994d4d7220 */ /* 0x080fe20000410000 */
[----:B------:R-:W-:Y:S01]  /*f750*/  FMNMX.FTZ R196, R15, R196, !PT ;  /* 0x000000c40fc47209 */ /* 0x000fe20007810000 */
[-C--:B------:R-:W-:Y:S01]  /*f760*/  FMUL.FTZ R80, R80, R153.reuse ;  /* 0x0000009950507220 */ /* 0x080fe20000410000 */
[----:B------:R-:W3:Y:S01]  /*f770*/  MUFU.EX2 R156, R156 ;  /* 0x0000009c009c7308 */ /* 0x000ee20000000800 */
[----:B-1----:R-:W-:Y:S01]  /*f780*/  FMUL.FTZ R175, R178, UR40 ;  /* 0x00000028b2af7c20 */ /* 0x002fe20008410000 */
[----:B--2---:R-:W-:Y:S01]  /*f790*/  FMNMX.FTZ R196, R163, R196, !PT ;  /* 0x000000c4a3c47209 */ /* 0x004fe20007810000 */
[----:B------:R-:W-:Y:S01]  /*f7a0*/  FMUL.FTZ R178, R179, UR40 ;  /* 0x00000028b3b27c20 */ /* 0x000fe20008410000 */
[----:B------:R-:W-:Y:S01]  /*f7b0*/  FMUL.FTZ R179, R182, UR40 ;  /* 0x00000028b6b37c20 */ /* 0x000fe20008410000 */
[----:B------:R-:W-:Y:S01]  /*f7c0*/  FMUL.FTZ R182, R183, UR40 ;  /* 0x00000028b7b67c20 */ /* 0x000fe20008410000 */
[----:B0-----:R-:W-:Y:S01]  /*f7d0*/  FMNMX.FTZ R196, R166, R196, !PT ;  /* 0x000000c4a6c47209 */ /* 0x001fe20007810000 */
[-C--:B------:R-:W-:Y:S01]  /*f7e0*/  FMUL.FTZ R81, R81, R153.reuse ;  /* 0x0000009951517220 */ /* 0x080fe20000410000 */
[----:B------:R-:W0:Y:S01]  /*f7f0*/  MUFU.TANH R175, R175 ;  /* 0x000000af00af7308 */ /* 0x000e220000002400 */
[-C--:B------:R-:W-:Y:S01]  /*f800*/  FMUL.FTZ R84, R84, R153.reuse ;  /* 0x0000009954547220 */ /* 0x080fe20000410000 */
[----:B----4-:R-:W-:Y:S01]  /*f810*/  FMNMX.FTZ R196, R167, R196, !PT ;  /* 0x000000c4a7c47209 */ /* 0x010fe20007810000 */
[-C--:B------:R-:W-:Y:S01]  /*f820*/  FMUL.FTZ R85, R85, R153.reuse ;  /* 0x0000009955557220 */ /* 0x080fe20000410000 */
[-C--:B------:R-:W-:Y:S01]  /*f830*/  FMUL.FTZ R88, R88, R153.reuse ;  /* 0x0000009958587220 */ /* 0x080fe20000410000 */
[-C--:B------:R-:W-:Y:S01]  /*f840*/  FMUL.FTZ R89, R89, R153.reuse ;  /* 0x0000009959597220 */ /* 0x080fe20000410000 */
[----:B------:R-:W-:Y:S01]  /*f850*/  FMNMX.FTZ R196, R170, R196, !PT ;  /* 0x000000c4aac47209 */ /* 0x000fe20007810000 */
[-C--:B------:R-:W-:Y:S01]  /*f860*/  FMUL.FTZ R92, R92, R153.reuse ;  /* 0x000000995c5c7220 */ /* 0x080fe20000410000 */
[----:B------:R-:W1:Y:S01]  /*f870*/  MUFU.TANH R178, R178 ;  /* 0x000000b200b27308 */ /* 0x000e620000002400 */
[----:B---3--:R-:W-:Y:S01]  /*f880*/  FADD.FTZ R3, R156, R3 ;  /* 0x000000039c037221 */ /* 0x008fe20000010000 */
[----:B------:R-:W-:Y:S01]  /*f890*/  FMNMX.FTZ R196, R171, R196, !PT ;  /* 0x000000c4abc47209 */ /* 0x000fe20007810000 */
[-C--:B------:R-:W-:Y:S01]  /*f8a0*/  FMUL.FTZ R93, R93, R153.reuse ;  /* 0x000000995d5d7220 */ /* 0x080fe20000410000 */
[-C--:B------:R-:W-:Y:S01]  /*f8b0*/  FMUL.FTZ R96, R96, R153.reuse ;  /* 0x0000009960607220 */ /* 0x080fe20000410000 */
[-C--:B------:R-:W-:Y:S01]  /*f8c0*/  FMUL.FTZ R97, R97, R153.reuse ;  /* 0x0000009961617220 */ /* 0x080fe20000410000 */
[----:B------:R-:W-:Y:S01]  /*f8d0*/  FMNMX.FTZ R196, R174, R196, !PT ;  /* 0x000000c4aec47209 */ /* 0x000fe20007810000 */
[-C--:B------:R-:W-:Y:S01]  /*f8e0*/  FMUL.FTZ R100, R100, R153.reuse ;  /* 0x0000009964647220 */ /* 0x080fe20000410000 */
[----:B------:R-:W2:Y:S01]  /*f8f0*/  MUFU.TANH R179, R179 ;  /* 0x000000b300b37308 */ /* 0x000ea20000002400 */
[-C--:B------:R-:W-:Y:S01]  /*f900*/  FMUL.FTZ R101, R101, R153.reuse ;  /* 0x0000009965657220 */ /* 0x080fe20000410000 */
[----:B0-----:R-:W-:Y:S01]  /*f910*/  FMNMX.FTZ R196, R175, R196, !PT ;  /* 0x000000c4afc47209 */ /* 0x001fe20007810000 */
[-C--:B------:R-:W-:Y:S01]  /*f920*/  FMUL.FTZ R104, R104, R153.reuse ;  /* 0x0000009968687220 */ /* 0x080fe20000410000 */
[-C--:B------:R-:W-:Y:S01]  /*f930*/  FMUL.FTZ R105, R105, R153.reuse ;  /* 0x0000009969697220 */ /* 0x080fe20000410000 */
[-C--:B------:R-:W-:Y:S01]  /*f940*/  FMUL.FTZ R108, R108, R153.reuse ;  /* 0x000000996c6c7220 */ /* 0x080fe20000410000 */
[-C--:B------:R-:W-:Y:S01]  /*f950*/  FMUL.FTZ R109, R109, R153.reuse ;  /* 0x000000996d6d7220 */ /* 0x080fe20000410000 */
[-C--:B------:R-:W-:Y:S01]  /*f960*/  FMUL.FTZ R112, R112, R153.reuse ;  /* 0x0000009970707220 */ /* 0x080fe20000410000 */
[----:B------:R-:W0:Y:S01]  /*f970*/  MUFU.TANH R182, R182 ;  /* 0x000000b600b67308 */ /* 0x000e220000002400 */
[----:B-1----:R-:W-:Y:S01]  /*f980*/  FMNMX.FTZ R196, R178, R196, !PT ;  /* 0x000000c4b2c47209 */ /* 0x002fe20007810000 */
[-C--:B------:R-:W-:Y:S01]  /*f990*/  FMUL.FTZ R113, R113, R153.reuse ;  /* 0x0000009971717220 */ /* 0x080fe20000410000 */
[-C--:B------:R-:W-:Y:S01]  /*f9a0*/  FMUL.FTZ R116, R116, R153.reuse ;  /* 0x0000009974747220 */ /* 0x080fe20000410000 */
[-C--:B------:R-:W-:Y:S01]  /*f9b0*/  FMUL.FTZ R117, R117, R153.reuse ;  /* 0x0000009975757220 */ /* 0x080fe20000410000 */
[-C--:B------:R-:W-:Y:S01]  /*f9c0*/  FMUL.FTZ R120, R120, R153.reuse ;  /* 0x0000009978787220 */ /* 0x080fe20000410000 */
[-C--:B------:R-:W-:Y:S01]  /*f9d0*/  FMUL.FTZ R121, R121, R153.reuse ;  /* 0x0000009979797220 */ /* 0x080fe20000410000 */
[-C--:B------:R-:W-:Y:S01]  /*f9e0*/  FMUL.FTZ R124, R124, R153.reuse ;  /* 0x000000997c7c7220 */ /* 0x080fe20000410000 */
[----:B------:R-:W1:Y:S01]  /*f9f0*/  MUFU.EX2 R157, R157 ;  /* 0x0000009d009d7308 */ /* 0x000e620000000800 */
[----:B--2---:R-:W-:Y:S01]  /*fa00*/  FMNMX.FTZ R196, R179, R196, !PT ;  /* 0x000000c4b3c47209 */ /* 0x004fe20007810000 */
[-C--:B------:R-:W-:Y:S01]  /*fa10*/  FMUL.FTZ R125, R125, R153.reuse ;  /* 0x000000997d7d7220 */ /* 0x080fe20000410000 */
[-C--:B------:R-:W-:Y:S01]  /*fa20*/  FMUL.FTZ R128, R128, R153.reuse ;  /* 0x0000009980807220 */ /* 0x080fe20000410000 */
[-C--:B------:R-:W-:Y:S01]  /*fa30*/  FMUL.FTZ R129, R129, R153.reuse ;  /* 0x0000009981817220 */ /* 0x080fe20000410000 */
[-C--:B------:R-:W-:Y:S01]  /*fa40*/  FMUL.FTZ R132, R132, R153.reuse ;  /* 0x0000009984847220 */ /* 0x080fe20000410000 */
[-C--:B------:R-:W-:Y:S01]  /*fa50*/  FMUL.FTZ R133, R133, R153.reuse ;  /* 0x0000009985857220 */ /* 0x080fe20000410000 */
[-C--:B------:R-:W-:Y:S01]  /*fa60*/  FMUL.FTZ R136, R136, R153.reuse ;  /* 0x0000009988887220 */ /* 0x080fe20000410000 */
[----:B------:R-:W2:Y:S01]  /*fa70*/  MUFU.EX2 R160, R160 ;  /* 0x000000a000a07308 */ /* 0x000ea20000000800 */
[----:B0-----:R-:W-:Y:S01]  /*fa80*/  FMNMX.FTZ R196, R182, R196, !PT ;  /* 0x000000c4b6c47209 */ /* 0x001fe20007810000 */
[-C--:B------:R-:W-:Y:S01]  /*fa90*/  FMUL.FTZ R137, R137, R153.reuse ;  /* 0x0000009989897220 */ /* 0x080fe20000410000 */
[-C--:B------:R-:W-:Y:S01]  /*faa0*/  FMUL.FTZ R140, R140, R153.reuse ;  /* 0x000000998c8c7220 */ /* 0x080fe20000410000 */
[-C--:B------:R-:W-:Y:S01]  /*fab0*/  FMUL.FTZ R141, R141, R153.reuse ;  /* 0x000000998d8d7220 */ /* 0x080fe20000410000 */
[-C--:B------:R-:W-:Y:S01]  /*fac0*/  FMUL.FTZ R144, R144, R153.reuse ;  /* 0x0000009990907220 */ /* 0x080fe20000410000 */
[----:B------:R-:W0:Y:S01]  /*fad0*/  SHFL.BFLY PT, R183, R196, 0x2, 0x1f ;  /* 0x0c401f00c4b77f89 */ /* 0x000e2200000e0000 */
[-C--:B------:R-:W-:Y:S01]  /*fae0*/  FMUL.FTZ R145, R145, R153.reuse ;  /* 0x0000009991917220 */ /* 0x080fe20000410000 */
[----:B------:R-:W3:Y:S01]  /*faf0*/  MUFU.EX2 R161, R161 ;  /* 0x000000a100a17308 */ /* 0x000ee20000000800 */
[----:B-1----:R-:W-:Y:S01]  /*fb00*/  FADD.FTZ R3, R157, R3 ;  /* 0x000000039d037221 */ /* 0x002fe20000010000 */
[-C--:B------:R-:W-:Y:S01]  /*fb10*/  FMUL.FTZ R148, R148, R153.reuse ;  /* 0x0000009994947220 */ /* 0x080fe20000410000 */
[----:B------:R-:W-:-:S05]  /*fb20*/  FMUL.FTZ R149, R149, R153 ;  /* 0x0000009995957220 */ /* 0x000fca0000410000 */
[----:B------:R-:W1:Y:S01]  /*fb30*/  MUFU.EX2 R164, R164 ;  /* 0x000000a400a47308 */ /* 0x000e620000000800 */
[----:B--2---:R-:W-:-:S07]  /*fb40*/  FADD.FTZ R3, R160, R3 ;  /* 0x00000003a0037221 */ /* 0x004fce0000010000 */
[----:B------:R-:W2:Y:S01]  /*fb50*/  MUFU.EX2 R165, R165 ;  /* 0x000000a500a57308 */ /* 0x000ea20000000800 */
[----:B---3--:R-:W-:Y:S01]  /*fb60*/  FADD.FTZ R3, R161, R3 ;  /* 0x00000003a1037221 */ /* 0x008fe20000010000 */
[----:B0-----:R-:W-:-:S06]  /*fb70*/  FMNMX.FTZ R196, R196, R183, !PT ;  /* 0x000000b7c4c47209 */ /* 0x001fcc0007810000 */
[----:B------:R-:W0:Y:S01]  /*fb80*/  MUFU.EX2 R183, R168 ;  /* 0x000000a800b77308 */ /* 0x000e220000000800 */
[----:B-1----:R-:W-:Y:S01]  /*fb90*/  FADD.FTZ R3, R164, R3 ;  /* 0x00000003a4037221 */ /* 0x002fe20000010000 */
[----:B------:R-:W1:Y:S06]  /*fba0*/  SHFL.BFLY PT, R197, R196, 0x1, 0x1f ;  /* 0x0c201f00c4c57f89 */ /* 0x000e6c00000e0000 */
[----:B------:R-:W3:Y:S01]  /*fbb0*/  MUFU.EX2 R169, R169 ;  /* 0x000000a900a97308 */ /* 0x000ee20000000800 */
[----:B--2---:R-:W-:-:S07]  /*fbc0*/  FADD.FTZ R3, R165, R3 ;  /* 0x00000003a5037221 */ /* 0x004fce0000010000 */
[----:B------:R-:W2:Y:S01]  /*fbd0*/  MUFU.EX2 R172, R172 ;  /* 0x000000ac00ac7308 */ /* 0x000ea20000000800 */
[----:B0-----:R-:W-:-:S07]  /*fbe0*/  FADD.FTZ R3, R183, R3 ;  /* 0x00000003b7037221 */ /* 0x001fce0000010000 */
[----:B------:R-:W0:Y:S01]  /*fbf0*/  MUFU.EX2 R173, R173 ;  /* 0x000000ad00ad7308 */ /* 0x000e220000000800 */
[----:B---3--:R-:W-:Y:S01]  /*fc00*/  FADD.FTZ R3, R169, R3 ;  /* 0x00000003a9037221 */ /* 0x008fe20000010000 */
[----:B-1----:R-:W-:-:S05]  /*fc10*/  FMNMX.FTZ R168, R196, R197, !PT ;  /* 0x000000c5c4a87209 */ /* 0x002fca0007810000 */
[----:B------:R-:W-:Y:S01]  /*fc20*/  FADD.FTZ R13, -R168, R13 ;  /* 0x0000000da80d7221 */ /* 0x000fe20000010100 */
[----:B------:R-:W1:Y:S01]  /*fc30*/  MUFU.EX2 R176, R176 ;  /* 0x000000b000b07308 */ /* 0x000e620000000800 */
[----:B--2---:R-:W-:Y:S02]  /*fc40*/  FADD.FTZ R3, R172, R3 ;  /* 0x00000003ac037221 */ /* 0x004fe40000010000 */
[----:B------:R-:W-:-:S05]  /*fc50*/  FMUL.FTZ R13, R13, R20 ;  /* 0x000000140d0d7220 */ /* 0x000fca0000410000 */
[----:B------:R-:W2:Y:S01]  /*fc60*/  MUFU.EX2 R177, R177 ;  /* 0x000000b100b17308 */ /* 0x000ea20000000800 */
[----:B0-----:R-:W-:-:S07]  /*fc70*/  FADD.FTZ R3, R173, R3 ;  /* 0x00000003ad037221 */ /* 0x001fce0000010000 */
[----:B------:R-:W0:Y:S01]  /*fc80*/  MUFU.EX2 R13, R13 ;  /* 0x0000000d000d7308 */ /* 0x000e220000000800 */
[----:B-1----:R-:W-:-:S07]  /*fc90*/  FADD.FTZ R3, R176, R3 ;  /* 0x00000003b0037221 */ /* 0x002fce0000010000 */
[----:B------:R-:W1:Y:S01]  /*fca0*/  MUFU.EX2 R180, R180 ;  /* 0x000000b400b47308 */ /* 0x000e620000000800 */
[----:B--2---:R-:W-:Y:S01]  /*fcb0*/  FADD.FTZ R3, R177, R3 ;  /* 0x00000003b1037221 */ /* 0x004fe20000010000 */
        /* <DEDUP_REMOVED lines=10> */
[-C--:B0-----:R-:W-:Y:S01]  /*fd60*/  FMUL.FTZ R14, R168, R20.reuse ;  /* 0x00000014a80e7220 */ /* 0x081fe20000410000 */
[-C--:B------:R-:W-:Y:S01]  /*fd70*/  FMUL.FTZ R42, R42, R13.reuse ;  /* 0x0000000d2a2a7220 */ /* 0x080fe20000410000 */
[-C--:B------:R-:W-:Y:S01]  /*fd80*/  FMUL.FTZ R43, R43, R13.reuse ;  /* 0x0000000d2b2b7220 */ /* 0x080fe20000410000 */
[----:B------:R-:W-:Y:S01]  /*fd90*/  FMUL.FTZ R46, R46, R13 ;  /* 0x0000000d2e2e7220 */ /* 0x000fe20000410000 */
        /* <DEDUP_REMOVED lines=17> */
[----:B------:R-:W-:-:S02]  /*feb0*/  IMAD R14, R17, 0x1000, R213 ;  /* 0x00001000110e7824 */ /* 0x000fc400078e02d5 */
[-C--:B------:R-:W-:Y:S01]  /*fec0*/  FMUL.FTZ R47, R47, R13.reuse ;  /* 0x0000000d2f2f7220 */ /* 0x080fe20000410000 */
[-C--:B------:R-:W-:Y:S01]  /*fed0*/  FMUL.FTZ R50, R50, R13.reuse ;  /* 0x0000000d32327220 */ /* 0x080fe20000410000 */
[-C--:B------:R-:W-:Y:S01]  /*fee0*/  FMUL.FTZ R51, R51, R13.reuse ;  /* 0x0000000d33337220 */ /* 0x080fe20000410000 */
[----:B------:R1:W-:Y:S01]  /*fef0*/  MUFU.EX2 R181, R154 ;  /* 0x0000009a00b57308 */ /* 0x0003e20000000800 */
[----:B------:R-:W-:Y:S01]  /*ff00*/  R2UR UR6, R14 ;  /* 0x000000000e0672ca */ /* 0x000fe200000e0000 */
[-C--:B------:R-:W-:Y:S01]  /*ff10*/  FMUL.FTZ R54, R54, R13.reuse ;  /* 0x0000000d36367220 */ /* 0x080fe20000410000 */
[-C--:B------:R-:W-:Y:S01]  /*ff20*/  FMUL.FTZ R55, R55, R13.reuse ;  /* 0x0000000d37377220 */ /* 0x080fe20000410000 */
[-C--:B------:R-:W-:Y:S01]  /*ff30*/  FMUL.FTZ R58, R58, R13.reuse ;  /* 0x0000000d3a3a7220 */ /* 0x080fe20000410000 */
[-C--:B------:R-:W-:Y:S01]  /*ff40*/  FMUL.FTZ R59, R59, R13.reuse ;  /* 0x0000000d3b3b7220 */ /* 0x080fe20000410000 */
[-C--:B------:R-:W-:Y:S01]  /*ff50*/  FMUL.FTZ R62, R62, R13.reuse ;  /* 0x0000000d3e3e7220 */ /* 0x080fe20000410000 */
[-C--:B------:R-:W-:Y:S01]  /*ff60*/  FMUL.FTZ R63, R63, R13.reuse ;  /* 0x0000000d3f3f7220 */ /* 0x080fe20000410000 */
[----:B------:R-:W2:Y:S01]  /*ff70*/  MUFU.EX2 R163, R200 ;  /* 0x000000c800a37308 */ /* 0x000ea20000000800 */
[----:B-1----:R-:W-:Y:S01]  /*ff80*/  F2FP.BF16.F32.PACK_AB R154, R157, R156 ;  /* 0x0000009c9d9a723e */ /* 0x002fe200000010ff */
[----:B0-----:R-:W-:Y:S01]  /*ff90*/  FADD.FTZ R3, R166, R3 ;  /* 0x00000003a6037221 */ /* 0x001fe20000010000 */
[----:B------:R-:W-:Y:S01]  /*ffa0*/  F2FP.BF16.F32.PACK_AB R156, R161, R160 ;  /* 0x000000a0a19c723e */ /* 0x000fe200000010ff */
[----:B------:R-:W-:Y:S01]  /*ffb0*/  FMUL.FTZ R66, R66, R13 ;  /* 0x0000000d42427220 */ /* 0x000fe20000410000 */
[----:B------:R-:W-:Y:S01]  /*ffc0*/  F2FP.BF16.F32.PACK_AB R160, R169, R183 ;  /* 0x000000b7a9a0723e */ /* 0x000fe200000010ff */
[-C--:B------:R-:W-:Y:S01]  /*ffd0*/  FMUL.FTZ R67, R67, R13.reuse ;  /* 0x0000000d43437220 */ /* 0x080fe20000410000 */
[----:B------:R-:W-:Y:S01]  /*ffe0*/  F2FP.BF16.F32.PACK_AB R166, R166, R180 ;  /* 0x000000b4a6a6723e */ /* 0x000fe200000010ff */
        /* <DEDUP_REMOVED lines=40> */
[----:B------:R-:W2:Y:S01]  /*10270*/  MUFU.EX2 R179, R221 ;  /* 0x000000dd00b37308 */ /* 0x000ea20000000800 */
[----:B0-----:R-:W-:-:S02]  /*10280*/  IMAD.MOV.U32 R15, RZ, RZ, 0x40000040 ;  /* 0x40000040ff0f7424 */ /* 0x001fc400078e00ff */
[-C--:B------:R-:W-:Y:S01]  /*10290*/  FMUL.FTZ R135, R135, R13.reuse ;  /* 0x0000000d87877220 */ /* 0x080fe20000410000 */
[-C--:B------:R-:W-:Y:S01]  /*102a0*/  FMUL.FTZ R138, R138, R13.reuse ;  /* 0x0000000d8a8a7220 */ /* 0x080fe20000410000 */
[-C--:B------:R-:W-:Y:S01]  /*102b0*/  FMUL.FTZ R139, R139, R13.reuse ;  /* 0x0000000d8b8b7220 */ /* 0x080fe20000410000 */
[-C--:B------:R-:W-:Y:S01]  /*102c0*/  FMUL.FTZ R142, R142, R13.reuse ;  /* 0x0000000d8e8e7220 */ /* 0x080fe20000410000 */
[----:B------:R-:W-:Y:S01]  /*102d0*/  R2UR UR7, R15 ;  /* 0x000000000f0772ca */ /* 0x000fe200000e0000 */
[----:B------:R-:W-:Y:S01]  /*102e0*/  FMUL.FTZ R143, R143, R13 ;  /* 0x0000000d8f8f7220 */ /* 0x000fe20000410000 */
[----:B------:R0:W-:Y:S01]  /*102f0*/  MUFU.EX2 R199, R162 ;  /* 0x000000a200c77308 */ /* 0x0001e20000000800 */
[----:B-1----:R-:W-:Y:S01]  /*10300*/  F2FP.BF16.F32.PACK_AB R157, R178, R175 ;  /* 0x000000afb29d723e */ /* 0x002fe200000010ff */
[-C--:B------:R-:W-:Y:S01]  /*10310*/  FMUL.FTZ R146, R146, R13.reuse ;  /* 0x0000000d92927220 */ /* 0x080fe20000410000 */
[-C--:B------:R-:W-:Y:S01]  /*10320*/  FMUL.FTZ R147, R147, R13.reuse ;  /* 0x0000000d93937220 */ /* 0x080fe20000410000 */
[-C--:B------:R-:W-:Y:S01]  /*10330*/  FMUL.FTZ R150, R150, R13.reuse ;  /* 0x0000000d96967220 */ /* 0x080fe20000410000 */
[----:B------:R-:W-:Y:S01]  /*10340*/  FMUL.FTZ R151, R151, R13 ;  /* 0x0000000d97977220 */ /* 0x000fe20000410000 */
[----:B------:R-:W-:-:S02]  /*10350*/  IMAD.MOV.U32 R15, RZ, RZ, 0x40000040 ;  /* 0x40000040ff0f7424 */ /* 0x000fc400078e00ff */
[----:B------:R-:W-:Y:S01]  /*10360*/  FADD.FTZ R10, R170, R10 ;  /* 0x0000000aaa0a7221 */ /* 0x000fe20000010000 */
[----:B------:R1:W-:Y:S01]  /*10370*/  MUFU.EX2 R182, R158 ;  /* 0x0000009e00b67308 */ /* 0x0003e20000000800 */
[----:B0-----:R-:W-:Y:S02]  /*10380*/  F2FP.BF16.F32.PACK_AB R162, R173, R172 ;  /* 0x000000acada2723e */ /* 0x001fe400000010ff */
[----:B------:R-:W-:-:S04]  /*10390*/  FADD.FTZ R10, R171, R10 ;  /* 0x0000000aab0a7221 */ /* 0x000fc80000010000 */
[----:B------:R-:W-:Y:S01]  /*103a0*/  FADD.FTZ R10, R174, R10 ;  /* 0x0000000aae0a7221 */ /* 0x000fe20000010000 */
[----:B------:R-:W0:Y:S01]  /*103b0*/  MUFU.EX2 R196, R196 ;  /* 0x000000c400c47308 */ /* 0x000e220000000800 */
[----:B-1----:R-:W-:Y:S02]  /*103c0*/  F2FP.BF16.F32.PACK_AB R158, R165, R164 ;  /* 0x000000a4a59e723e */ /* 0x002fe400000010ff */
[----:B------:R-:W-:Y:S01]  /*103d0*/  F2FP.BF16.F32.PACK_AB R164, R177, R176 ;  /* 0x000000b0b1a4723e */ /* 0x000fe200000010ff */
[----:B------:R-:W-:-:S04]  /*103e0*/  FADD.FTZ R10, R175, R10 ;  /* 0x0000000aaf0a7221 */ /* 0x000fc80000010000 */
[----:B------:R-:W1:Y:S01]  /*103f0*/  MUFU.EX2 R197, R197 ;  /* 0x000000c500c57308 */ /* 0x000e620000000800 */
[----:B------:R-:W-:-:S04]  /*10400*/  FADD.FTZ R10, R178, R10 ;  /* 0x0000000ab20a7221 */ /* 0x000fc80000010000 */
[----:B--2---:R-:W-:-:S03]  /*10410*/  FADD.FTZ R10, R179, R10 ;  /* 0x0000000ab30a7221 */ /* 0x004fc60000010000 */
[----:B------:R-:W2:Y:S01]  /*10420*/  MUFU.EX2 R169, R167 ;  /* 0x000000a700a97308 */ /* 0x000ea20000000800 */
[----:B0-----:R-:W-:Y:S01]  /*10430*/  F2FP.BF16.F32.PACK_AB R161, R196, R182 ;  /* 0x000000b6c4a1723e */ /* 0x001fe200000010ff */
[----:B------:R-:W-:-:S04]  /*10440*/  FADD.FTZ R10, R181, R10 ;  /* 0x0000000ab50a7221 */ /* 0x000fc80000010000 */
[----:B------:R-:W-:Y:S02]  /*10450*/  FADD.FTZ R10, R182, R10 ;  /* 0x0000000ab60a7221 */ /* 0x000fe40000010000 */
[----:B------:R-:W0:Y:S01]  /*10460*/  MUFU.EX2 R198, R198 ;  /* 0x000000c600c67308 */ /* 0x000e220000000800 */
[----:B-1----:R-:W-:Y:S01]  /*10470*/  F2FP.BF16.F32.PACK_AB R163, R199, R197 ;  /* 0x000000c5c7a3723e */ /* 0x002fe200000010ff */
[----:B------:R-:W-:-:S04]  /*10480*/  FADD.FTZ R10, R196, R10 ;  /* 0x0000000ac40a7221 */ /* 0x000fc80000010000 */
[----:B------:R-:W-:Y:S02]  /*10490*/  FADD.FTZ R10, R197, R10 ;  /* 0x0000000ac50a7221 */ /* 0x000fe40000010000 */
[----:B------:R1:W3:Y:S02]  /*104a0*/  MUFU.EX2 R172, R155 ;  /* 0x0000009b00ac7308 */ /* 0x0002e40000000800 */
[----:B------:R-:W-:-:S04]  /*104b0*/  FADD.FTZ R10, R199, R10 ;  /* 0x0000000ac70a7221 */ /* 0x000fc80000010000 */
[----:B--2---:R-:W-:Y:S02]  /*104c0*/  FADD.FTZ R10, R169, R10 ;  /* 0x0000000aa90a7221 */ /* 0x004fe40000010000 */
[----:B------:R2:W4:Y:S01]  /*104d0*/  MUFU.EX2 R173, R159 ;  /* 0x0000009f00ad7308 */ /* 0x0005220000000800 */
[----:B-1----:R-:W-:Y:S01]  /*104e0*/  F2FP.BF16.F32.PACK_AB R155, R174, R171 ;  /* 0x000000abae9b723e */ /* 0x002fe200000010ff */
[----:B------:R-:W-:Y:S01]  /*104f0*/  BAR.SYNC.DEFER_BLOCKING 0xf, 0x100 ;  /* 0x03c4000000007b1d */ /* 0x000fe20000010000 */
[C---:B0-----:R-:W-:Y:S01]  /*10500*/  F2FP.BF16.F32.PACK_AB R165, R198.reuse, R169 ;  /* 0x000000a9c6a5723e */ /* 0x041fe200000010ff */
[----:B------:R-:W-:Y:S01]  /*10510*/  FADD.FTZ R10, R198, R10 ;  /* 0x0000000ac60a7221 */ /* 0x000fe20000010000 */
[----:B--2---:R-:W-:-:S03]  /*10520*/  F2FP.BF16.F32.PACK_AB R159, R181, R179 ;  /* 0x000000b3b59f723e */ /* 0x004fc600000010ff */
[----:B---3--:R-:W-:Y:S01]  /*10530*/  FADD.FTZ R10, R172, R10 ;  /* 0x0000000aac0a7221 */ /* 0x008fe20000010000 */
[----:B----4-:R-:W-:-:S03]  /*10540*/  F2FP.BF16.F32.PACK_AB R167, R173, R172 ;  /* 0x000000acada7723e */ /* 0x010fc600000010ff */
[----:B------:R-:W-:Y:S01]  /*10550*/  FADD.FTZ R10, R173, R10 ;  /* 0x0000000aad0a7221 */ /* 0x000fe20000010000 */
[----:B------:R0:W-:Y:S04]  /*10560*/  STSM.16.M88.4 [R225+0x36400], R152 ;  /* 0x03640098e1007844 */ /* 0x0001e80000000200 */
[----:B------:R1:W-:Y:S04]  /*10570*/  STSM.16.M88.4 [R228], R156 ;  /* 0x0000009ce4007844 */ /* 0x0003e80000000200 */
[----:B------:R1:W-:Y:S04]  /*10580*/  STSM.16.M88.4 [R226], R160 ;  /* 0x000000a0e2007844 */ /* 0x0003e80000000200 */
[----:B------:R1:W-:Y:S01]  /*10590*/  STSM.16.M88.4 [R227], R164 ;  /* 0x000000a4e3007844 */ /* 0x0003e20000000200 */
[----:B------:R-:W-:-:S06]  /*105a0*/  WARPGROUP.ARRIVE ;  /* 0x00000000000079c5 */ /* 0x000fcc0000000000 */
[----:B------:R-:W-:Y:S03]  /*105b0*/  HGMMA.64x256x16.F32.BF16 R24, R152, gdesc[UR4].tnspB, R24, gsb0 ;  /* 0x43e0000498187df0 */ /* 0x000fe60008001818 */
[----:B------:R-:W-:Y:S02]  /*105c0*/  WARPGROUP.DEPBAR.LE gsb0, 0x0 ;  /* 0x00008000000079c5 */ /* 0x000fe40000010000 */
[----:B0-----:R-:W-:Y:S01]  /*105d0*/  VIADD R152, R14, 0x80 ;  /* 0x000000800e987836 */ /* 0x001fe20000000000 */
[----:B------:R-:W-:Y:S01]  /*105e0*/  WARPGROUP.ARRIVE ;  /* 0x00000000000079c5 */ /* 0x000fe20000000000 */
[----:B------:R-:W-:-:S03]  /*105f0*/  IMAD.MOV.U32 R153, RZ, RZ, 0x40000040 ;  /* 0x40000040ff997424 */ /* 0x000fc600078e00ff */
[----:B------:R-:W-:Y:S01]  /*10600*/  R2UR UR6, R152 ;  /* 0x00000000980672ca */ /* 0x000fe200000e0000 */
[C---:B------:R-:W-:Y:S01]  /*10610*/  VIADD R152, R14.reuse, 0x100 ;  /* 0x000001000e987836 */ /* 0x040fe20000000000 */
[----:B------:R-:W-:Y:S01]  /*10620*/  R2UR UR7, R153 ;  /* 0x00000000990772ca */ /* 0x000fe200000e0000 */
[----:B------:R-:W-:Y:S02]  /*10630*/  IMAD.MOV.U32 R153, RZ, RZ, 0x40000040 ;  /* 0x40000040ff997424 */ /* 0x000fe400078e00ff */
[----:B------:R-:W-:-:S13]  /*10640*/  VIADD R14, R14, 0x180 ;  /* 0x000001800e0e7836 */ /* 0x000fda0000000000 */
        /* <DEDUP_REMOVED lines=24> */
.L_x_4567:
[----:B------:R-:W-:Y:S02]  /*107d0*/  VIADD R12, R12, 0x38860 ;  /* 0x000388600c0c7836 */ /* 0x000fe40000000000 */
[----:B------:R-:W-:Y:S02]  /*107e0*/  IMAD.MOV.U32 R13, RZ, RZ, R168 ;  /* 0x000000ffff0d7224 */ /* 0x000fe400078e00a8 */
[----:B------:R-:W-:Y:S01]  /*107f0*/  IMAD.MOV.U32 R15, RZ, RZ, R21 ;  /* 0x000000ffff0f7224 */ /* 0x000fe200078e0015 */
[----:B------:R-:W-:Y:S01]  /*10800*/  PRMT R12, R190, 0x654, R12 ;  /* 0x00000654be0c7816 */ /* 0x000fe2000000000c */
[----:B------:R-:W-:-:S03]  /*10810*/  IMAD.MOV.U32 R14, RZ, RZ, R17 ;  /* 0x000000ffff0e7224 */ /* 0x000fc600078e0011 */
[----:B------:R0:W-:Y:S01]  /*10820*/  SYNCS.ARRIVE.TRANS64.RED.A1T0 RZ, [R12+URZ], RZ ;  /* 0x000000ff0cff79a7 */ /* 0x0001e2000810043f */
[----:B------:R-:W-:Y:S05]  /*10830*/  @P1 BRA `(.L_x_4568) ;  /* 0xffffffc800401947 */ /* 0x000fea000383ffff */
.L_x_4555:
[----:B------:R-:W-:Y:S05]  /*10840*/  BSYNC B0 ;  /* 0x0000000000007941 */ /* 0x000fea0003800000 */
.L_x_4554:
[----:B0-----:R-:W2:Y:S01]  /*10850*/  LDL.LU R12, [R1+0x4c] ;  /* 0x00004c00010c7983 */ /* 0x001ea20000300800 */
[----:B------:R-:W-:Y:S02]  /*10860*/  IMAD.MOV.U32 R155, RZ, RZ, -0x800000 ;  /* 0xff800000ff9b7424 */ /* 0x000fe400078e00ff */
[----:B------:R-:W-:Y:S01]  /*10870*/  IMAD.MOV.U32 R154, RZ, RZ, -0x800000 ;  /* 0xff800000ff9a7424 */ /* 0x000fe200078e00ff */
[----:B------:R-:W0:Y:S02]  /*10880*/  SHFL.BFLY PT, R0, R3, 0x2, 0x1f ;  /* 0x0c401f0003007f89 */ /* 0x000e2400000e0000 */
[----:B0-----:R-:W-:-:S05]  /*10890*/  FADD.FTZ R0, R0, R3 ;  /* 0x0000000300007221 */ /* 0x001fca0000010000 */
[----:B------:R-:W0:Y:S02]  /*108a0*/  SHFL.BFLY PT, R3, R0, 0x1, 0x1f ;  /* 0x0c201f0000037f89 */ /* 0x000e2400000e0000 */
[----:B0-----:R-:W-:Y:S01]  /*108b0*/  FADD.FTZ R0, R0, R3 ;  /* 0x0000000300007221 */ /* 0x001fe20000010000 */
[----:B------:R-:W-:Y:S01]  /*108c0*/  IMAD.MOV.U32 R3, RZ, RZ, RZ ;  /* 0x000000ffff037224 */ /* 0x000fe200078e00ff */
[----:B------:R-:W-:Y:S08]  /*108d0*/  BAR.ARV 0x8, 0x100 ;  /* 0x0204000000007b1d */ /* 0x000ff00000002000 */
[----:B------:R-:W-:Y:S01]  /*108e0*/  BAR.SYNC.DEFER_BLOCKING 0xf, 0x100 ;  /* 0x03c4000000007b1d */ /* 0x000fe20000010000 */
[----:B------:R-:W-:-:S13]  /*108f0*/  FSETP.NE.FTZ.AND P0, PT, R0, RZ, PT ;  /* 0x000000ff0000720b */ /* 0x000fda0003f15000 */
[----:B------:R-:W0:Y:S01]  /*10900*/  @P0 MUFU.RCP R3, R0 ;  /* 0x0000000000030308 */ /* 0x000e220000001000 */
[----:B------:R-:W-:-:S07]  /*10910*/  @P0 FMUL.FTZ R4, R20, 0.69314718246459960938 ;  /* 0x3f31721814040820 */ /* 0x000fce0000410000 */
[----:B------:R-:W1:Y:S01]  /*10920*/  @P0 MUFU.LG2 R0, R0 ;  /* 0x0000000000000308 */ /* 0x000e620000000c00 */
        /* <DEDUP_REMOVED lines=8> */
[----:B-1----:R-:W-:Y:S01]  /*109b0*/  @P0 FMUL.FTZ R0, R0, 0.69314718246459960938 ;  /* 0x3f31721800000820 */ /* 0x002fe20000410000 */
[-C--:B------:R-:W-:Y:S01]  /*109c0*/  FMUL.FTZ R40, R40, R3.reuse ;  /* 0x0000000328287220 */ /* 0x080fe20000410000 */
[-C--:B------:R-:W-:Y:S01]  /*109d0*/  FMUL.FTZ R41, R41, R3.reuse ;  /* 0x0000000329297220 */ /* 0x080fe20000410000 */
[----:B------:R-:W-:Y:S01]  /*109e0*/  FMUL.FTZ R44, R44, R3 ;  /* 0x000000032c2c7220 */ /* 0x000fe20000410000 */
[----:B------:R-:W-:Y:S01]  /*109f0*/  @P0 FFMA.FTZ R155, R4, R21, R0 ;  /* 0x00000015049b0223 */ /* 0x000fe20000010000 */
[-C--:B------:R-:W-:Y:S01]  /*10a00*/  FMUL.FTZ R45, R45, R3.reuse ;  /* 0x000000032d2d7220 */ /* 0x080fe20000410000 */
[----:B------:R-:W0:Y:S01]  /*10a10*/  SHFL.BFLY PT, R0, R10, 0x2, 0x1f ;  /* 0x0c401f000a007f89 */ /* 0x000e2200000e0000 */
        /* <DEDUP_REMOVED lines=23> */
[----:B0-----:R-:W-:Y:S01]  /*10b90*/  FADD.FTZ R0, R0, R10 ;  /* 0x0000000a00007221 */ /* 0x001fe20000010000 */
[-C--:B------:R-:W-:Y:S01]  /*10ba0*/  FMUL.FTZ R93, R93, R3.reuse ;  /* 0x000000035d5d7220 */ /* 0x080fe20000410000 */
[-C--:B------:R-:W-:Y:S01]  /*10bb0*/  FMUL.FTZ R96, R96, R3.reuse ;  /* 0x0000000360607220 */ /* 0x080fe20000410000 */
[-C--:B------:R-:W-:Y:S01]  /*10bc0*/  FMUL.FTZ R97, R97, R3.reuse ;  /* 0x0000000361617220 */ /* 0x080fe20000410000 */
        /* <DEDUP_REMOVED lines=25> */
[----:B0-----:R-:W-:Y:S01]  /*10d60*/  FADD.FTZ R4, R0, R4 ;  /* 0x0000000400047221 */ /* 0x001fe20000010000 */
[----:B------:R-:W-:-:S02]  /*10d70*/  IMAD.MOV.U32 R0, RZ, RZ, RZ ;  /* 0x000000ffff007224 */ /* 0x000fc400078e00ff */
[-C--:B------:R-:W-:Y:S01]  /*10d80*/  FMUL.FTZ R148, R148, R3.reuse ;  /* 0x0000000394947220 */ /* 0x080fe20000410000 */
[----:B------:R-:W-:Y:S01]  /*10d90*/  FMUL.FTZ R149, R149, R3 ;  /* 0x0000000395957220 */ /* 0x000fe20000410000 */
        /* <DEDUP_REMOVED lines=78> */
[----:B------:R-:W-:Y:S06]  /*11280*/  BAR.ARV 0xe, 0x100 ;  /* 0x0384000000007b1d */ /* 0x000fec0000002000 */
[----:B------:R-:W-:-:S02]  /*11290*/  PLOP3.LUT P0, PT, PT, PT, PT, 0x8, 0x0 ;  /* 0x000000000000781c */ /* 0x000fc40003f0e170 */
[----:B------:R-:W-:Y:S02]  /*112a0*/  LOP3.LUT R185, R185, R0, RZ, 0x3c, !PT ;  /* 0x00000000b9b97212 */ /* 0x000fe400078e3cff */
[----:B------:R-:W-:Y:S01]  /*112b0*/  SEL R17, R17, RZ, P1 ;  /* 0x000000ff11117207 */ /* 0x000fe20000800000 */
[----:B--2---:R-:W-:-:S05]  /*112c0*/  VIADD R12, R12, 0x1 ;  /* 0x000000010c0c7836 */ /* 0x004fca0000000000 */
[----:B------:R2:W-:Y:S03]  /*112d0*/  STL [R1+0x4c], R12 ;  /* 0x00004c0c01007387 */ /* 0x0005e60000100800 */
.L_x_4504:
[----:B------:R-:W-:Y:S05]  /*112e0*/  BSYNC B7 ;  /* 0x0000000000077941 */ /* 0x000fea0003800000 */
.L_x_4500:
[----:B------:R-:W3:Y:S08]  /*112f0*/  S2UR UR4, SR_CgaCtaId ;  /* 0x00000000000479c3 */ /* 0x000ef00000008800 */
[----:B------:R-:W-:Y:S01]  /*11300*/  BAR.SYNC.DEFER_BLOCKING 0x5, 0x180 ;  /* 0x0146000000007b1d */ /* 0x000fe20000010000 */
[----:B------:R-:W-:-:S05]  /*11310*/  MOV R2, 0x400 ;  /* 0x0000040000027802 */ /* 0x000fca0000000f00 */
[----:B------:R-:W-:Y:S01]  /*11320*/  BSSY B0, `(.L_x_4569) ;  /* 0x00004f7000007945 */ /* 0x000fe20003800000 */
[----:B---3--:R-:W-:-:S05]  /*11330*/  IMAD.U32 R190, RZ, RZ, UR4 ;  /* 0x00000004ffbe7e24 */ /* 0x008fca000f8e00ff */
[----:B------:R-:W-:-:S05]  /*11340*/  LEA R2, R190, R2, 0x18 ;  /* 0x00000002be027211 */ /* 0x000fca00078ec0ff */
[----:B-----5:R3:W4:Y:S01]  /*11350*/  LDS.128 R84, [R2+0x388d0] ;  /* 0x0388d00002547984 */ /* 0x0207220000000c00 */
[----:B------:R-:W-:Y:S06]  /*11360*/  BAR.ARV 0x4, 0x180 ;  /* 0x0106000000007b1d */ /* 0x000fec0000002000 */
[----:B------:R-:W-:Y:S05]  /*11370*/  @P0 BRA `(.L_x_4570) ;  /* 0x0000003c00b00947 */ /* 0x000fea0003800000 */
[----:B------:R-:W3:Y:S01]  /*11380*/  LDL R3, [R1+0x68] ;  /* 0x0000680001037983 */ /* 0x000ee20000100800 */
[----:B------:R-:W4:Y:S01]  /*11390*/  S2R R0, SR_SWINHI ;  /* 0x0000000000007919 */ /* 0x000f220000002f00 */
[----:B------:R-:W-:Y:S01]  /*113a0*/  F2FP.BF16.F32.PACK_AB R10, R29, R28 ;  /* 0x0000001c1d0a723e */ /* 0x000fe200000010ff */
[----:B------:R-:W-:Y:S01]  /*113b0*/  ULDC.64 UR6, c[0x0][0xd00] ;  /* 0x0003400000067ab9 */ /* 0x000fe20000000a00 */
[----:B------:R-:W-:Y:S01]  /*113c0*/  F2FP.BF16.F32.PACK_AB R11, R31, R30 ;  /* 0x0000001e1f0b723e */ /* 0x000fe200000010ff */
[----:B------:R-:W3:Y:S01]  /*113d0*/  LDL.LU R156, [R1+0x3c] ;  /* 0x00003c00019c7983 */ /* 0x000ee20000300800 */
[----:B012---:R-:W-:Y:S01]  /*113e0*/  F2FP.BF16.F32.PACK_AB R12, R33, R32 ;  /* 0x00000020210c723e */ /* 0x007fe200000010ff */
[----:B------:R-:W-:Y:S01]  /*113f0*/  ULDC.64 UR4, c[0x0][0xd08] ;  /* 0x0003420000047ab9 */ /* 0x000fe20000000a00 */
[----:B------:R-:W-:Y:S01]  /*11400*/  F2FP.BF16.F32.PACK_AB R13, R35, R34 ;  /* 0x00000022230d723e */ /* 0x000fe200000010ff */
[----:B----4-:R-:W2:Y:S01]  /*11410*/  LDL.LU R84, [R1+0x40] ;  /* 0x0000400001547983 */ /* 0x010ea20000300800 */
[----:B------:R-:W-:-:S02]  /*11420*/  MOV R152, R2 ;  /* 0x0000000200987202 */ /* 0x000fc40000000f00 */
[----:B------:R-:W-:Y:S02]  /*11430*/  MOV R153, R0 ;  /* 0x0000000000997202 */ /* 0x000fe40000000f00 */
[----:B------:R-:W-:Y:S02]  /*11440*/  F2FP.BF16.F32.PACK_AB R14, R37, R36 ;  /* 0x00000024250e723e */ /* 0x000fe400000010ff */
[----:B------:R-:W-:Y:S01]  /*11450*/  F2FP.BF16.F32.PACK_AB R15, R39, R38 ;  /* 0x00000026270f723e */ /* 0x000fe200000010ff */
[----:B------:R-:W-:Y:S01]  /*11460*/  BAR.SYNC.DEFER_BLOCKING 0x1, 0x100 ;  /* 0x0044000000007b1d */ /* 0x000fe20000010000 */
[----:B---3--:R-:W-:-:S03]  /*11470*/  IMAD.WIDE R20, R3, 0x2, R152 ;  /* 0x0000000203147825 */ /* 0x008fc600078e0298 */
        /* <DEDUP_REMOVED lines=8> */
[----:B0-----:R-:W-:-:S04]  /*11500*/  IADD3 R8, P0, R20, 0x20, RZ ;  /* 0x0000002014087810 */ /* 0x001fc80007f1e0ff */
[----:B------:R-:W-:Y:S01]  /*11510*/  LOP3.LUT R0, R8, 0x380, RZ, 0xc0, !PT ;  /* 0x0000038008007812 */ /* 0x000fe200078ec0ff */
[----:B------:R-:W-:-:S03]  /*11520*/  IMAD.X R9, RZ, RZ, R21, P0 ;  /* 0x000000ffff097224 */ /* 0x000fc600000e0615 */
[----:B------:R-:W-:-:S04]  /*11530*/  SHF.R.U64 R0, R0, 0x3, RZ ;  /* 0x0000000300007819 */ /* 0x000fc800000012ff */
[----:B------:R-:W-:-:S04]  /*11540*/  LOP3.LUT R8, R0, R8, RZ, 0x3c, !PT ;  /* 0x0000000800087212 */ /* 0x000fc800078e3cff */
[----:B------:R-:W-:-:S05]  /*11550*/  MOV R8, R8 ;  /* 0x0000000800087202 */ /* 0x000fca0000000f00 */
[----:B------:R0:W-:Y:S02]  /*11560*/  STSM.16.M88.4 [R8], R12 ;  /* 0x0000000c08007844 */ /* 0x0001e40000000200 */
[----:B0-----:R-:W-:-:S04]  /*11570*/  IADD3 R8, P0, R20, 0x40, RZ ;  /* 0x0000004014087810 */ /* 0x001fc80007f1e0ff */
        /* <DEDUP_REMOVED lines=145> */
[----:B0-----:R-:W-:-:S04]  /*11e90*/  LOP3.LUT R3, R0, 0x380, RZ, 0xc0, !PT ;  /* 0x0000038000037812 */ /* 0x001fc800078ec0ff */
        /* <DEDUP_REMOVED lines=15> */
[----:B0-----:R-:W-:Y:S01]  /*11f90*/  @P0 IADD3 R12, P2, R156, UR4, RZ ;  /* 0x000000049c0c0c10 */ /* 0x001fe2000ff5e0ff */
        /* <DEDUP_REMOVED lines=8> */
[----:B0-----:R-:W2:Y:S02]  /*12020*/  LDG.E R10, desc[UR42][R10.64+0x4] ;  /* 0x0000042a0a0a7981 */ /* 0x001ea4000c1e1900 */
[----:B--2---:R-:W-:-:S07]  /*12030*/  IMAD.IADD R3, R10, 0x1, -R3 ;  /* 0x000000010a037824 */ /* 0x004fce00078e0a03 */
.L_x_4571:
        /* <DEDUP_REMOVED lines=10> */
[----:B-1----:R-:W-:Y:S05]  /*120e0*/  @P0 BRA `(.L_x_4572) ;  /* 0x0000000400040947 */ /* 0x002fea0003800000 */
[----:B------:R-:W2:Y:S01]  /*120f0*/  LDL.LU R15, [R1+0x50] ;  /* 0x00005000010f7983 */ /* 0x000ea20000300800 */
[----:B------:R-:W-:Y:S01]  /*12100*/  IMAD.MOV.U32 R14, RZ, RZ, 0xab8 ;  /* 0x00000ab8ff0e7424 */ /* 0x000fe200078e00ff */
[----:B------:R-:W-:Y:S01]  /*12110*/  ISETP.GT.AND P1, PT, R0, 0x1, PT ;  /* 0x000000010000780c */ /* 0x000fe20003f24270 */
[----:B------:R-:W1:Y:S01]  /*12120*/  LDC R157, c[0x0][0xce8] ;  /* 0x00033a00ff9d7b82 */ /* 0x000e620000000800 */
[----:B------:R-:W3:Y:S04]  /*12130*/  LDL R84, [R1+0x60] ;  /* 0x0000600001547983 */ /* 0x000ee80000100800 */
[----:B------:R-:W4:Y:S01]  /*12140*/  LDL R156, [R1+0x48] ;  /* 0x00004800019c7983 */ /* 0x000f220000100800 */
[----:B------:R-:W-:Y:S02]  /*12150*/  SEL R14, R14, 0xa78, P1 ;  /* 0x00000a780e0e7807 */ /* 0x000fe40000800000 */
[----:B------:R-:W-:Y:S01]  /*12160*/  ISETP.NE.U32.AND P0, PT, RZ, UR6, PT ;  /* 0x00000006ff007c0c */ /* 0x000fe2000bf05070 */
[----:B------:R-:W5:Y:S01]  /*12170*/  LDL R161, [R1+0x64] ;  /* 0x0000640001a17983 */ /* 0x000f620000100800 */
[----:B0-----:R-:W0:Y:S02]  /*12180*/  LDC.64 R12, c[0x0][R14+0x220] ;  /* 0x000088000e0c7b82 */ /* 0x001e240000000a00 */
[----:B------:R-:W-:Y:S01]  /*12190*/  ISETP.NE.AND.EX P0, PT, RZ, UR7, PT, P0 ;  /* 0x00000007ff007c0c */ /* 0x000fe2000bf05300 */
[----:B------:R-:W5:Y:S03]  /*121a0*/  LDL R159, [R1+0x58] ;  /* 0x00005800019f7983 */ /* 0x000f660000100800 */
[----:B------:R-:W-:-:S02]  /*121b0*/  SEL R20, R158, RZ, !P0 ;  /* 0x000000ff9e147207 */ /* 0x000fc40004000000 */
[----:B------:R-:W1:Y:S03]  /*121c0*/  LDC.64 R10, c[0x0][R14+0x218] ;  /* 0x000086000e0a7b82 */ /* 0x000e660000000a00 */
[----:B0-----:R-:W-:Y:S01]  /*121d0*/  IMAD R13, R13, R20, RZ ;  /* 0x000000140d0d7224 */ /* 0x001fe200078e02ff */
[----:B--2---:R-:W-:Y:S02]  /*121e0*/  SEL R15, R15, RZ, !P0 ;  /* 0x000000ff0f0f7207 */ /* 0x004fe40004000000 */
[----:B-1----:R-:W-:-:S03]  /*121f0*/  ISETP.NE.AND P0, PT, R157, 0x1, PT ;  /* 0x000000019d00780c */ /* 0x002fc60003f05270 */
[C---:B------:R-:W-:Y:S02]  /*12200*/  IMAD R15, R12.reuse, R15, R13 ;  /* 0x0000000f0c0f7224 */ /* 0x040fe400078e020d */
[----:B------:R-:W-:-:S04]  /*12210*/  IMAD.WIDE.U32 R12, R12, R20, RZ ;  /* 0x000000140c0c7225 */ /* 0x000fc800078e00ff */
[-C--:B------:R-:W-:Y:S02]  /*12220*/  IMAD R20, R11, R184.reuse, RZ ;  /* 0x000000b80b147224 */ /* 0x080fe400078e02ff */
[----:B------:R-:W-:-:S04]  /*12230*/  IMAD.WIDE.U32 R10, R10, R184, RZ ;  /* 0x000000b80a0a7225 */ /* 0x000fc800078e00ff */
[----:B------:R-:W-:Y:S02]  /*12240*/  IMAD.IADD R20, R11, 0x1, R20 ;  /* 0x000000010b147824 */ /* 0x000fe400078e0214 */
[----:B------:R-:W0:Y:S01]  /*12250*/  @P0 LDC R11, c[0x0][0xcec] ;  /* 0x00033b00ff0b0b82 */ /* 0x000e220000000800 */
[----:B------:R-:W-:-:S07]  /*12260*/  IADD3 R21, P2, P3, R12, R10, R8 ;  /* 0x0000000a0c157210 */ /* 0x000fce0007b5e008 */
[----:B------:R-:W1:Y:S01]  /*12270*/  @P0 LDC R10, c[0x0][0xcf0] ;  /* 0x00033c00ff0a0b82 */ /* 0x000e620000000800 */
[----:B---3--:R-:W-:Y:S02]  /*12280*/  IMAD R84, R160, 0x40, R84 ;  /* 0x00000040a0547824 */ /* 0x008fe400078e0254 */
[----:B------:R-:W-:-:S05]  /*12290*/  IMAD.IADD R15, R13, 0x1, R15 ;  /* 0x000000010d0f7824 */ /* 0x000fca00078e020f */
[----:B------:R-:W-:Y:S01]  /*122a0*/  IADD3.X R15, R15, R20, R9, P2, P3 ;  /* 0x000000140f0f7210 */ /* 0x000fe200017e6409 */
[----:B------:R-:W-:Y:S02]  /*122b0*/  IMAD.MOV.U32 R20, RZ, RZ, R84 ;  /* 0x000000ffff147224 */ /* 0x000fe400078e0054 */
[----:B0-----:R-:W-:-:S05]  /*122c0*/  @P0 IMAD.HI.U32 R11, R84, R11, RZ ;  /* 0x0000000b540b0227 */ /* 0x001fca00078e00ff */
[----:B-1----:R-:W-:Y:S02]  /*122d0*/  @P0 SHF.R.U32.HI R20, RZ, R10, R11 ;  /* 0x0000000aff140219 */ /* 0x002fe4000001160b */
[----:B------:R-:W0:Y:S01]  /*122e0*/  LDC.64 R10, c[0x0][R14+0x228] ;  /* 0x00008a000e0a7b82 */ /* 0x000e220000000a00 */
[----:B----4-:R-:W-:-:S05]  /*122f0*/  SEL R156, R156, RZ, P1 ;  /* 0x000000ff9c9c7207 */ /* 0x010fca0000800000 */
        /* <DEDUP_REMOVED lines=19> */
[----:B-----5:R-:W-:-:S03]  /*12430*/  IMAD.MOV R10, RZ, RZ, -R161 ;  /* 0x000000ffff0a7224 */ /* 0x020fc600078e0aa1 */
        /* <DEDUP_REMOVED lines=12> */
.L_x_4572:
[----:B------:R-:W-:Y:S02]  /*12500*/  ISETP.GT.AND P1, PT, R0, 0x1, PT ;  /* 0x000000010000780c */ /* 0x000fe40003f24270 */
[----:B------:R-:W-:-:S04]  /*12510*/  ISETP.NE.U32.AND P0, PT, RZ, UR6, PT ;  /* 0x00000006ff007c0c */ /* 0x000fc8000bf05070 */
[----:B------:R-:W-:-:S04]  /*12520*/  ISETP.NE.AND.EX P0, PT, RZ, UR7, PT, P0 ;  /* 0x00000007ff007c0c */ /* 0x000fc8000bf05300 */
[----:B------:R-:W-:-:S03]  /*12530*/  SEL R0, R158, RZ, !P0 ;  /* 0x000000ff9e007207 */ /* 0x000fc60004000000 */
[----:B------:R-:W-:Y:S06]  /*12540*/  @P1 BRA `(.L_x_4573) ;  /* 0x0000001000601947 */ /* 0x000fec0003800000 */
[----:B------:R-:W2:Y:S01]  /*12550*/  S2R R20, SR_TID.X ;  /* 0x0000000000147919 */ /* 0x000ea20000002100 */
[----:B------:R-:W3:Y:S01]  /*12560*/  LDC R80, c[0x0][0xce8] ;  /* 0x00033a00ff507b82 */ /* 0x000ee20000000800 */
[----:B------:R-:W-:Y:S01]  /*12570*/  ULDC.64 UR4, c[0x0][0xba0] ;  /* 0x0002e80000047ab9 */ /* 0x000fe20000000a00 */
[----:B--2---:R-:W-:-:S05]  /*12580*/  VIADD R20, R20, 0xffffff80 ;  /* 0xffffff8014147836 */ /* 0x004fca0000000000 */
[----:B01----:R-:W-:-:S04]  /*12590*/  SHF.R.S32.HI R11, RZ, 0x1f, R20 ;  /* 0x0000001fff0b7819 */ /* 0x003fc80000011414 */
        /* <DEDUP_REMOVED lines=11> */
[----:B------:R-:W-:-:S02]  /*12650*/  IADD3 R41, P1, R152, 0x6000, RZ ;  /* 0x0000600098297810 */ /* 0x000fc40007f3e0ff */
[----:B------:R-:W-:Y:S01]  /*12660*/  LOP3.LUT R36, R36, R37, RZ, 0x3c, !PT ;  /* 0x0000002524247212 */ /* 0x000fe200078e3cff */
[----:B------:R-:W-:Y:S01]  /*12670*/  IMAD.X R37, RZ, RZ, R153, P0 ;  /* 0x000000ffff257224 */ /* 0x000fe200000e0699 */
[----:B------:R-:W-:Y:S01]  /*12680*/  IADD3 R65, P0, R152, 0xc000, RZ ;  /* 0x0000c00098417810 */ /* 0x000fe20007f1e0ff */
[----:B------:R-:W-:Y:S01]  /*12690*/  IMAD.WIDE.U32 R8, R8, UR4, RZ ;  /* 0x0000000408087c25 */ /* 0x000fe2000f8e00ff */
[----:B------:R-:W-:Y:S01]  /*126a0*/  ULDC.64 UR4, c[0x0][0xbe8] ;  /* 0x0002fa0000047ab9 */ /* 0x000fe20000000a00 */
[----:B------:R-:W-:Y:S02]  /*126b0*/  LOP3.LUT R12, R13, 0x380, RZ, 0xc0, !PT ;  /* 0x000003800d0c7812 */ /* 0x000fe400078ec0ff */
[----:B------:R-:W-:Y:S01]  /*126c0*/  LOP3.LUT R64, R65, 0x380, RZ, 0xc0, !PT ;  /* 0x0000038041407812 */ /* 0x000fe200078ec0ff */
[----:B------:R-:W-:Y:S01]  /*126d0*/  IMAD.IADD R9, R9, 0x1, R21 ;  /* 0x0000000109097824 */ /* 0x000fe200078e0215 */
[----:B------:R-:W-:Y:S01]  /*126e0*/  LOP3.LUT R40, R41, 0x380, RZ, 0xc0, !PT ;  /* 0x0000038029287812 */ /* 0x000fe200078ec0ff */
[----:B------:R-:W-:Y:S01]  /*126f0*/  IMAD.IADD R11, R20, 0x1, -R11 ;  /* 0x00000001140b7824 */ /* 0x000fe200078e0a0b */
[----:B------:R-:W-:Y:S01]  /*12700*/  SHF.R.U64 R64, R64, 0x3, RZ ;  /* 0x0000000340407819 */ /* 0x000fe200000012ff */
[----:B------:R-:W-:Y:S01]  /*12710*/  IMAD.WIDE.U32 R8, R184, UR4, R8 ;  /* 0x00000004b8087c25 */ /* 0x000fe2000f8e0008 */
[----:B------:R-:W-:Y:S01]  /*12720*/  SHF.R.U64 R12, R12, 0x3, RZ ;  /* 0x000000030c0c7819 */ /* 0x000fe200000012ff */
[----:B------:R-:W5:Y:S01]  /*12730*/  LD.E.128 R36, desc[UR42][R36.64] ;  /* 0x0000002a24247980 */ /* 0x000f62000c101d00 */
[----:B------:R-:W-:Y:S01]  /*12740*/  LOP3.LUT R64, R64, R65, RZ, 0x3c, !PT ;  /* 0x0000004140407212 */ /* 0x000fe200078e3cff */
[----:B------:R-:W-:Y:S01]  /*12750*/  IMAD.X R65, RZ, RZ, R153, P0 ;  /* 0x000000ffff417224 */ /* 0x000fe200000e0699 */
[----:B---3--:R-:W-:-:S02]  /*12760*/  ISETP.NE.AND P0, PT, R80, 0x1, PT ;  /* 0x000000015000780c */ /* 0x008fc40003f05270 */
[----:B------:R-:W-:Y:S01]  /*12770*/  SHF.R.S32.HI R20, RZ, 0x1f, R0 ;  /* 0x0000001fff147819 */ /* 0x000fe20000011400 */
[----:B------:R-:W-:Y:S01]  /*12780*/  IMAD R9, R184, UR5, R9 ;  /* 0x00000005b8097c24 */ /* 0x000fe2000f8e0209 */
[----:B------:R-:W-:Y:S01]  /*12790*/  ULDC.64 UR4, c[0x0][0xbf0] ;  /* 0x0002fc0000047ab9 */ /* 0x000fe20000000a00 */
[----:B------:R-:W-:Y:S01]  /*127a0*/  IMAD R11, R11, 0x20, R10 ;  /* 0x000000200b0b7824 */ /* 0x000fe200078e020a */
[----:B------:R-:W-:Y:S01]  /*127b0*/  SHF.R.U64 R40, R40, 0x3, RZ ;  /* 0x0000000328287819 */ /* 0x000fe200000012ff */
[----:B------:R-:W-:Y:S01]  /*127c0*/  VIADD R159, R192, 0x40 ;  /* 0x00000040c09f7836 */ /* 0x000fe20000000000 */
[----:B------:R-:W-:Y:S01]  /*127d0*/  LOP3.LUT R12, R12, R13, RZ, 0x3c, !PT ;  /* 0x0000000d0c0c7212 */ /* 0x000fe200078e3cff */
[----:B------:R-:W-:Y:S01]  /*127e0*/  VIADD R158, R192, 0x80 ;  /* 0x00000080c09e7836 */ /* 0x000fe20000000000 */
[----:B------:R-:W-:Y:S01]  /*127f0*/  IADD3 R25, P4, R152, 0x2000, RZ ;  /* 0x0000200098197810 */ /* 0x000fe20007f9e0ff */
[----:B------:R-:W-:Y:S01]  /*12800*/  VIADD R157, R192, 0xc0 ;  /* 0x000000c0c09d7836 */ /* 0x000fe20000000000 */
[C---:B------:R-:W-:Y:S01]  /*12810*/  IADD3 R29, P5, R152.reuse, 0x3000, RZ ;  /* 0x00003000981d7810 */ /* 0x040fe20007fbe0ff */
[----:B------:R-:W0:Y:S01]  /*12820*/  @P0 LDC R83, c[0x0][0xcec] ;  /* 0x00033b00ff530b82 */ /* 0x000e220000000800 */
[----:B------:R-:W-:Y:S01]  /*12830*/  IADD3 R33, P6, R152, 0x4000, RZ ;  /* 0x0000400098217810 */ /* 0x000fe20007fde0ff */
[----:B------:R-:W-:Y:S01]  /*12840*/  VIADD R156, R192, 0x100 ;  /* 0x00000100c09c7836 */ /* 0x000fe20000000000 */
[----:B------:R-:W-:Y:S01]  /*12850*/  LOP3.LUT R40, R40, R41, RZ, 0x3c, !PT ;  /* 0x0000002928287212 */ /* 0x000fe200078e3cff */
[----:B------:R-:W-:Y:S01]  /*12860*/  VIADD R155, R192, 0x140 ;  /* 0x00000140c09b7836 */ /* 0x000fe20000000000 */
[C---:B------:R-:W-:Y:S01]  /*12870*/  IADD3 R45, P2, R152.reuse, 0x7000, RZ ;  /* 0x00007000982d7810 */ /* 0x040fe20007f5e0ff */
[----:B------:R-:W5:Y:S01]  /*12880*/  LD.E.128 R64, desc[UR42][R64.64] ;  /* 0x0000002a40407980 */ /* 0x000f62000c101d00 */
[----:B------:R-:W-:Y:S01]  /*12890*/  LOP3.LUT R5, R152, 0x380, RZ, 0xc0, !PT ;  /* 0x0000038098057812 */ /* 0x000fe200078ec0ff */
[----:B------:R-:W1:Y:S01]  /*128a0*/  @P0 LDC R21, c[0x0][0xcf0] ;  /* 0x00033c00ff150b82 */ /* 0x000e620000000800 */
[----:B------:R-:W-:Y:S01]  /*128b0*/  IMAD R81, R20, UR4, RZ ;  /* 0x0000000414517c24 */ /* 0x000fe2000f8e02ff */
[----:B------:R-:W-:Y:S01]  /*128c0*/  LOP3.LUT R24, R25, 0x380, RZ, 0xc0, !PT ;  /* 0x0000038019187812 */ /* 0x000fe200078ec0ff */
[----:B------:R-:W-:Y:S01]  /*128d0*/  IMAD R20, R160, 0x40, R11 ;  /* 0x00000040a0147824 */ /* 0x000fe200078e020b */
[----:B------:R-:W-:Y:S01]  /*128e0*/  LOP3.LUT R28, R29, 0x380, RZ, 0xc0, !PT ;  /* 0x000003801d1c7812 */ /* 0x000fe200078ec0ff */
[C---:B------:R-:W-:Y:S01]  /*128f0*/  IMAD R81, R0.reuse, UR5, R81 ;  /* 0x0000000500517c24 */ /* 0x040fe2000f8e0251 */
[----:B------:R-:W-:Y:S01]  /*12900*/  LOP3.LUT R32, R33, 0x380, RZ, 0xc0, !PT ;  /* 0x0000038021207812 */ /* 0x000fe200078ec0ff */
[----:B------:R-:W-:Y:S01]  /*12910*/  IMAD.WIDE.U32 R8, R0, UR4, R8 ;  /* 0x0000000400087c25 */ /* 0x000fe2000f8e0008 */
[----:B------:R-:W-:Y:S01]  /*12920*/  ULDC.64 UR4, c[0x0][0xbe0] ;  /* 0x0002f80000047ab9 */ /* 0x000fe20000000a00 */
[----:B------:R-:W-:-:S02]  /*12930*/  LOP3.LUT R44, R45, 0x380, RZ, 0xc0, !PT ;  /* 0x000003802d2c7812 */ /* 0x000fc400078ec0ff */
[----:B------:R-:W-:Y:S01]  /*12940*/  IMAD.MOV.U32 R11, RZ, RZ, R20 ;  /* 0x000000ffff0b7224 */ /* 0x000fe200078e0014 */
[----:B------:R-:W-:Y:S01]  /*12950*/  SHF.R.U64 R24, R24, 0x3, RZ ;  /* 0x0000000318187819 */ /* 0x000fe200000012ff */
[--C-:B------:R-:W-:Y:S01]  /*12960*/  IMAD.X R13, RZ, RZ, R153.reuse, P3 ;  /* 0x000000ffff0d7224 */ /* 0x100fe200018e0699 */
[C---:B------:R-:W-:Y:S01]  /*12970*/  IADD3 R49, P3, R152.reuse, 0x8000, RZ ;  /* 0x0000800098317810 */ /* 0x040fe20007f7e0ff */
[----:B------:R-:W-:Y:S01]  /*12980*/  IMAD.X R41, RZ, RZ, R153, P1 ;  /* 0x000000ffff297224 */ /* 0x000fe200008e0699 */
[----:B------:R-:W-:Y:S01]  /*12990*/  IADD3 R69, P1, R152, 0xd000, RZ ;  /* 0x0000d00098457810 */ /* 0x000fe20007f3e0ff */
[----:B0-----:R-:W-:Y:S01]  /*129a0*/  @P0 IMAD.HI.U32 R0, R20, R83, RZ ;  /* 0x0000005314000227 */ /* 0x001fe200078e00ff */
[----:B------:R-:W-:Y:S01]  /*129b0*/  LOP3.LUT R48, R49, 0x380, RZ, 0xc0, !PT ;  /* 0x0000038031307812 */ /* 0x000fe200078ec0ff */
[----:B------:R-:W5:Y:S01]  /*129c0*/  LD.E.128 R12, desc[UR42][R12.64] ;  /* 0x0000002a0c0c7980 */ /* 0x000f62000c101d00 */
[----:B------:R-:W-:Y:S01]  /*129d0*/  LOP3.LUT R68, R69, 0x380, RZ, 0xc0, !PT ;  /* 0x0000038045447812 */ /* 0x000fe200078ec0ff */
[----:B------:R-:W-:Y:S01]  /*129e0*/  IMAD.IADD R9, R9, 0x1, R81 ;  /* 0x0000000109097824 */ /* 0x000fe200078e0251 */
[----:B------:R-:W-:Y:S01]  /*129f0*/  SHF.R.U64 R28, R28, 0x3, RZ ;  /* 0x000000031c1c7819 */ /* 0x000fe200000012ff */
[----:B------:R-:W5:Y:S01]  /*12a00*/  LD.E.128 R40, desc[UR42][R40.64] ;  /* 0x0000002a28287980 */ /* 0x000f62000c101d00 */
[----:B-1----:R-:W-:-:S02]  /*12a10*/  @P0 SHF.R.U32.HI R11, RZ, R21, R0 ;  /* 0x00000015ff0b0219 */ /* 0x002fc40000011600 */
[----:B------:R-:W-:Y:S02]  /*12a20*/  SHF.R.U64 R32, R32, 0x3, RZ ;  /* 0x0000000320207819 */ /* 0x000fe400000012ff */
[--C-:B------:R-:W-:Y:S01]  /*12a30*/  SHF.R.S32.HI R0, RZ, 0x1f, R11.reuse ;  /* 0x0000001fff007819 */ /* 0x100fe2000001140b */
[----:B------:R-:W-:Y:S01]  /*12a40*/  IMAD.MOV R21, RZ, RZ, -R11 ;  /* 0x000000ffff157224 */ /* 0x000fe200078e0a0b */
[----:B------:R-:W-:Y:S01]  /*12a50*/  SHF.R.U64 R44, R44, 0x3, RZ ;  /* 0x000000032c2c7819 */ /* 0x000fe200000012ff */
[C---:B------:R-:W-:Y:S01]  /*12a60*/  IMAD.WIDE.U32 R8, R11.reuse, UR4, R8 ;  /* 0x000000040b087c25 */ /* 0x040fe2000f8e0008 */
[----:B------:R-:W-:Y:S02]  /*12a70*/  SHF.R.U64 R48, R48, 0x3, RZ ;  /* 0x0000000330307819 */ /* 0x000fe400000012ff */
[----:B------:R-:W-:Y:S01]  /*12a80*/  SHF.R.U64 R68, R68, 0x3, RZ ;  /* 0x0000000344447819 */ /* 0x000fe200000012ff */
[----:B------:R-:W-:Y:S01]  /*12a90*/  IMAD R21, R80, R21, R20 ;  /* 0x0000001550157224 */ /* 0x000fe200078e0214 */
[----:B------:R-:W-:Y:S01]  /*12aa0*/  LOP3.LUT R24, R24, R25, RZ, 0x3c, !PT ;  /* 0x0000001918187212 */ /* 0x000fe200078e3cff */
[----:B------:R-:W-:Y:S01]  /*12ab0*/  IMAD R0, R0, UR4, RZ ;  /* 0x0000000400007c24 */ /* 0x000fe2000f8e02ff */
[----:B------:R-:W0:Y:S01]  /*12ac0*/  LDC R20, c[0x0][0xbc8] ;  /* 0x0002f200ff147b82 */ /* 0x000e220000000800 */
[----:B------:R-:W-:Y:S01]  /*12ad0*/  LOP3.LUT R28, R28, R29, RZ, 0x3c, !PT ;  /* 0x0000001d1c1c7212 */ /* 0x000fe200078e3cff */
[----:B------:R-:W-:Y:S01]  /*12ae0*/  IMAD.X R25, RZ, RZ, R153, P4 ;  /* 0x000000ffff197224 */ /* 0x000fe200020e0699 */
[----:B------:R-:W-:Y:S01]  /*12af0*/  LOP3.LUT R32, R32, R33, RZ, 0x3c, !PT ;  /* 0x0000002120207212 */ /* 0x000fe200078e3cff */
[----:B------:R-:W-:Y:S01]  /*12b00*/  IMAD R11, R11, UR5, R0 ;  /* 0x000000050b0b7c24 */ /* 0x000fe2000f8e0200 */
[----:B------:R-:W-:Y:S01]  /*12b10*/  SHF.R.S32.HI R0, RZ, 0x1f, R21 ;  /* 0x0000001fff007819 */ /* 0x000fe20000011415 */
[----:B------:R-:W-:Y:S01]  /*12b20*/  ULDC.64 UR4, c[0x0][0xbd8] ;  /* 0x0002f60000047ab9 */ /* 0x000fe20000000a00 */
[----:B------:R-:W-:Y:S01]  /*12b30*/  LOP3.LUT R44, R44, R45, RZ, 0x3c, !PT ;  /* 0x0000002d2c2c7212 */ /* 0x000fe200078e3cff */
[----:B------:R-:W-:Y:S01]  /*12b40*/  IMAD.IADD R9, R9, 0x1, R11 ;  /* 0x0000000109097824 */ /* 0x000fe200078e020b */
[----:B------:R-:W-:Y:S01]  /*12b50*/  LOP3.LUT R48, R48, R49, RZ, 0x3c, !PT ;  /* 0x0000003130307212 */ /* 0x000fe200078e3cff */
[----:B------:R-:W-:Y:S01]  /*12b60*/  IMAD R0, R0, UR4, RZ ;  /* 0x0000000400007c24 */ /* 0x000fe2000f8e02ff */
[----:B------:R-:W-:Y:S01]  /*12b70*/  IADD3 R53, P4, R152, 0x9000, RZ ;  /* 0x0000900098357810 */ /* 0x000fe20007f9e0ff */
[----:B------:R-:W-:Y:S01]  /*12b80*/  IMAD.WIDE.U32 R8, R21, UR4, R8 ;  /* 0x0000000415087c25 */ /* 0x000fe2000f8e0008 */
[----:B------:R-:W-:Y:S01]  /*12b90*/  LOP3.LUT R68, R68, R69, RZ, 0x3c, !PT ;  /* 0x0000004544447212 */ /* 0x000fe200078e3cff */
[----:B------:R-:W5:Y:S01]  /*12ba0*/  LD.E.128 R24, desc[UR42][R24.64] ;  /* 0x0000002a18187980 */ /* 0x000f62000c101d00 */
[----:B------:R-:W-:Y:S01]  /*12bb0*/  LOP3.LUT R52, R53, 0x380, RZ, 0xc0, !PT ;  /* 0x0000038035347812 */ /* 0x000fe200078ec0ff */
[----:B------:R-:W-:Y:S01]  /*12bc0*/  IMAD R81, R21, UR5, R0 ;  /* 0x0000000515517c24 */ /* 0x000fe2000f8e0200 */
[----:B------:R-:W-:Y:S01]  /*12bd0*/  ULDC.64 UR4, c[0x0][0xb80] ;  /* 0x0002e00000047ab9 */ /* 0x000fe20000000a00 */
[----:B------:R-:W-:Y:S01]  /*12be0*/  IMAD.X R29, RZ, RZ, R153, P5 ;  /* 0x000000ffff1d7224 */ /* 0x000fe200028e0699 */
[----:B------:R-:W-:Y:S01]  /*12bf0*/  LEA R21, P0, R8, UR4, 0x1 ;  /* 0x0000000408157c11 */ /* 0x000fe2000f8008ff */
[----:B------:R-:W-:Y:S01]  /*12c00*/  IMAD.IADD R81, R9, 0x1, R81 ;  /* 0x0000000109517824 */ /* 0x000fe200078e0251 */
[C---:B------:R-:W-:Y:S01]  /*12c10*/  IADD3 R57, P5, R152.reuse, 0xa000, RZ ;  /* 0x0000a00098397810 */ /* 0x040fe20007fbe0ff */
[--C-:B------:R-:W-:Y:S01]  /*12c20*/  IMAD.X R33, RZ, RZ, R153.reuse, P6 ;  /* 0x000000ffff217224 */ /* 0x100fe200030e0699 */
[----:B------:R-:W-:Y:S01]  /*12c30*/  IADD3 R61, P6, R152, 0xb000, RZ ;  /* 0x0000b000983d7810 */ /* 0x000fe20007fde0ff */
[----:B------:R-:W-:Y:S01]  /*12c40*/  IMAD.X R45, RZ, RZ, R153, P2 ;  /* 0x000000ffff2d7224 */ /* 0x000fe200010e0699 */
[----:B------:R-:W-:Y:S01]  /*12c50*/  LEA.HI.X R81, R8, UR5, R81, 0x1, P0 ;  /* 0x0000000508517c11 */ /* 0x000fe200080f0c51 */
[--C-:B------:R-:W-:Y:S01]  /*12c60*/  IMAD.X R49, RZ, RZ, R153.reuse, P3 ;  /* 0x000000ffff317224 */ /* 0x100fe200018e0699 */
[----:B0-----:R-:W-:Y:S01]  /*12c70*/  ISETP.GE.AND P0, PT, R159, R20, PT ;  /* 0x000000149f00720c */ /* 0x001fe20003f06270 */
[----:B------:R-:W-:Y:S01]  /*12c80*/  IMAD.X R69, RZ, RZ, R153, P1 ;  /* 0x000000ffff457224 */ /* 0x000fe200008e0699 */
[----:B------:R-:W-:Y:S01]  /*12c90*/  IADD3 R73, P2, R152, 0xe000, RZ ;  /* 0x0000e00098497810 */ /* 0x000fe20007f5e0ff */
[----:B------:R-:W5:Y:S01]  /*12ca0*/  LD.E.128 R28, desc[UR42][R28.64] ;  /* 0x0000002a1c1c7980 */ /* 0x000f62000c101d00 */
[----:B------:R-:W-:-:S02]  /*12cb0*/  SEL R0, RZ, 0xffffffff, P0 ;  /* 0xffffffffff007807 */ /* 0x000fc40000000000 */
[----:B------:R-:W-:Y:S01]  /*12cc0*/  IADD3 R7, P3, R152, 0xf000, RZ ;  /* 0x0000f00098077810 */ /* 0x000fe20007f7e0ff */
[----:B------:R-:W5:Y:S01]  /*12cd0*/  LD.E.128 R32, desc[UR42][R32.64] ;  /* 0x0000002a20207980 */ /* 0x000f62000c101d00 */
[-C--:B------:R-:W-:Y:S02]  /*12ce0*/  ISETP.GE.AND P1, PT, R192, R20.reuse, PT ;  /* 0x00000014c000720c */ /* 0x080fe40003f26270 */
[----:B------:R-:W-:Y:S01]  /*12cf0*/  ISETP.GE.AND P0, PT, R158, R20, PT ;  /* 0x000000149e00720c */ /* 0x000fe20003f06270 */
[----:B------:R-:W-:Y:S01]  /*12d00*/  IMAD.SHL.U32 R9, R0, 0x2, RZ ;  /* 0x0000000200097824 */ /* 0x000fe200078e00ff */
[----:B------:R-:W-:Y:S01]  /*12d10*/  LOP3.LUT R56, R57, 0x380, RZ, 0xc0, !PT ;  /* 0x0000038039387812 */ /* 0x000fe200078ec0ff */
[----:B------:R-:W-:Y:S01]  /*12d20*/  IMAD.X R77, RZ, RZ, R153, P3 ;  /* 0x000000ffff4d7224 */ /* 0x000fe200018e0699 */
[----:B------:R-:W-:Y:S01]  /*12d30*/  LOP3.LUT R60, R61, 0x380, RZ, 0xc0, !PT ;  /* 0x000003803d3c7812 */ /* 0x000fe200078ec0ff */
[----:B------:R-:W5:Y:S01]  /*12d40*/  LD.E.128 R44, desc[UR42][R44.64] ;  /* 0x0000002a2c2c7980 */ /* 0x000f62000c101d00 */
[----:B------:R-:W-:-:S02]  /*12d50*/  LOP3.LUT R72, R73, 0x380, RZ, 0xc0, !PT ;  /* 0x0000038049487812 */ /* 0x000fc400078ec0ff */
[----:B------:R-:W-:Y:S01]  /*12d60*/  LOP3.LUT R6, R7, 0x380, RZ, 0xc0, !PT ;  /* 0x0000038007067812 */ /* 0x000fe200078ec0ff */
[----:B------:R-:W5:Y:S01]  /*12d70*/  LD.E.128 R48, desc[UR42][R48.64] ;  /* 0x0000002a30307980 */ /* 0x000f62000c101d00 */
[----:B------:R-:W-:Y:S02]  /*12d80*/  SEL R0, RZ, 0x1, P1 ;  /* 0x00000001ff007807 */ /* 0x000fe40000800000 */
[----:B------:R-:W-:Y:S01]  /*12d90*/  SEL R8, RZ, 0xffffffff, P0 ;  /* 0xffffffffff087807 */ /* 0x000fe20000000000 */
[----:B------:R-:W5:Y:S01]  /*12da0*/  LD.E.128 R68, desc[UR42][R68.64] ;  /* 0x0000002a44447980 */ /* 0x000f62000c101d00 */
[----:B------:R-:W-:Y:S02]  /*12db0*/  SHF.R.U64 R52, R52, 0x3, RZ ;  /* 0x0000000334347819 */ /* 0x000fe400000012ff */
[----:B------:R-:W-:Y:S02]  /*12dc0*/  SHF.R.U64 R56, R56, 0x3, RZ ;  /* 0x0000000338387819 */ /* 0x000fe400000012ff */
[----:B------:R-:W-:-:S02]  /*12dd0*/  SHF.R.U64 R60, R60, 0x3, RZ ;  /* 0x000000033c3c7819 */ /* 0x000fc400000012ff */
[----:B------:R-:W-:Y:S02]  /*12de0*/  SHF.R.U64 R72, R72, 0x3, RZ ;  /* 0x0000000348487819 */ /* 0x000fe400000012ff */
[----:B------:R-:W-:Y:S02]  /*12df0*/  SHF.R.U64 R5, R5, 0x3, RZ ;  /* 0x0000000305057819 */ /* 0x000fe400000012ff */
[----:B------:R-:W-:Y:S02]  /*12e00*/  ISETP.GE.AND P0, PT, R157, R20, PT ;  /* 0x000000149d00720c */ /* 0x000fe40003f06270 */
[----:B------:R-:W-:Y:S02]  /*12e10*/  SHF.R.U64 R6, R6, 0x3, RZ ;  /* 0x0000000306067819 */ /* 0x000fe400000012ff */
[----:B------:R-:W-:Y:S01]  /*12e20*/  LOP3.LUT R0, R9, 0x2, R0, 0xe2, !PT ;  /* 0x0000000209007812 */ /* 0x000fe200078ee200 */
        /* <DEDUP_REMOVED lines=11> */
[----:B------:R-:W-:Y:S01]  /*12ee0*/  SEL R8, RZ, 0xffffffff, P0 ;  /* 0xffffffffff087807 */ /* 0x000fe20000000000 */
[----:B------:R-:W5:Y:S01]  /*12ef0*/  LD.E.128 R52, desc[UR42][R52.64] ;  /* 0x0000002a34347980 */ /* 0x000f62000c101d00 */
[----:B------:R-:W-:-:S02]  /*12f00*/  LOP3.LUT R76, R6, R7, RZ, 0x3c, !PT ;  /* 0x00000007064c7212 */ /* 0x000fc400078e3cff */
[-C--:B------:R-:W-:Y:S01]  /*12f10*/  ISETP.GE.AND P0, PT, R156, R20.reuse, PT ;  /* 0x000000149c00720c */ /* 0x080fe20003f06270 */
[----:B------:R-:W5:Y:S01]  /*12f20*/  LD.E.128 R4, desc[UR42][R4.64] ;  /* 0x0000002a04047980 */ /* 0x000f62000c101d00 */
[----:B------:R-:W-:Y:S01]  /*12f30*/  LOP3.LUT R0, R9, 0x4, R0, 0xe2, !PT ;  /* 0x0000000409007812 */ /* 0x000fe200078ee200 */
[----:B------:R-:W-:Y:S01]  /*12f40*/  IMAD.SHL.U32 R9, R8, 0x8, RZ ;  /* 0x0000000808097824 */ /* 0x000fe200078e00ff */
[----:B------:R-:W-:Y:S01]  /*12f50*/  SEL R8, RZ, 0xffffffff, P0 ;  /* 0xffffffffff087807 */ /* 0x000fe20000000000 */
[----:B------:R-:W5:Y:S01]  /*12f60*/  LD.E.128 R56, desc[UR42][R56.64] ;  /* 0x0000002a38387980 */ /* 0x000f62000c101d00 */
[----:B------:R-:W-:-:S03]  /*12f70*/  ISETP.GE.AND P0, PT, R155, R20, PT ;  /* 0x000000149b00720c */ /* 0x000fc60003f06270 */
[----:B------:R-:W5:Y:S01]  /*12f80*/  LD.E.128 R60, desc[UR42][R60.64] ;  /* 0x0000002a3c3c7980 */ /* 0x000f62000c101d00 */
[----:B------:R-:W-:-:S03]  /*12f90*/  LOP3.LUT R0, R9, 0x8, R0, 0xe2, !PT ;  /* 0x0000000809007812 */ /* 0x000fc600078ee200 */
[----:B------:R-:W5:Y:S04]  /*12fa0*/  LD.E.128 R72, desc[UR42][R72.64] ;  /* 0x0000002a48487980 */ /* 0x000f68000c101d00 */
[----:B------:R-:W5:Y:S01]  /*12fb0*/  LD.E.128 R76, desc[UR42][R76.64] ;  /* 0x0000002a4c4c7980 */ /* 0x000f62000c101d00 */
[----:B------:R-:W-:Y:S01]  /*12fc0*/  IMAD.SHL.U32 R9, R8, 0x10, RZ ;  /* 0x0000001008097824 */ /* 0x000fe200078e00ff */
[----:B------:R-:W-:Y:S01]  /*12fd0*/  @!PT LDS RZ, [RZ] ;  /* 0x00000000fffff984 */ /* 0x000fe20000000800 */
[----:B------:R-:W-:Y:S01]  /*12fe0*/  @!PT LDS RZ, [RZ] ;  /* 0x00000000fffff984 */ /* 0x000fe20000000800 */
[----:B------:R-:W-:Y:S01]  /*12ff0*/  @!PT LDS RZ, [RZ] ;  /* 0x00000000fffff984 */ /* 0x000fe20000000800 */
[----:B------:R-:W-:Y:S01]  /*13000*/  @!PT LDS RZ, [RZ] ;  /* 0x00000000fffff984 */ /* 0x000fe20000000800 */
[----:B------:R0:W-:Y:S06]  /*13010*/  MEMBAR.ALL.CTA ;  /* 0x0000000000007992 */ /* 0x0001ec0000008000 */
[----:B0-----:R-:W0:Y:S01]  /*13020*/  FENCE.VIEW.ASYNC.S ;  /* 0x00000000000073c6 */ /* 0x001e220000000000 */
[----:B------:R-:W-:Y:S01]  /*13030*/  SEL R8, RZ, 0xffffffff, P0 ;  /* 0xffffffffff087807 */ /* 0x000fe20000000000 */
[----:B------:R-:W-:Y:S01]  /*13040*/  VIADD R154, R192, 0x180 ;  /* 0x00000180c09a7836 */ /* 0x000fe20000000000 */
[----:B------:R-:W-:Y:S01]  /*13050*/  LOP3.LUT R0, R9, 0x10, R0, 0xe2, !PT ;  /* 0x0000001009007812 */ /* 0x000fe200078ee200 */
[----:B------:R-:W-:-:S02]  /*13060*/  IMAD R82, R160, 0x40, R10 ;  /* 0x00000040a0527824 */ /* 0x000fc400078e020a */
[----:B------:R-:W-:Y:S02]  /*13070*/  IMAD.SHL.U32 R9, R8, 0x20, RZ ;  /* 0x0000002008097824 */ /* 0x000fe400078e00ff */
[----:B------:R-:W-:Y:S01]  /*13080*/  IMAD R80, R3, R80, RZ ;  /* 0x0000005003507224 */ /* 0x000fe200078e02ff */
[----:B------:R-:W-:Y:S01]  /*13090*/  ISETP.GE.AND P0, PT, R154, R20, PT ;  /* 0x000000149a00720c */ /* 0x000fe20003f06270 */
[----:B------:R-:W-:Y:S01]  /*130a0*/  VIADD R84, R192, 0x1c0 ;  /* 0x000001c0c0547836 */ /* 0x000fe20000000000 */
[----:B------:R-:W-:Y:S01]  /*130b0*/  LOP3.LUT R3, R9, 0x20, R0, 0xe2, !PT ;  /* 0x0000002009037812 */ /* 0x000fe200078ee200 */
[----:B------:R-:W-:Y:S01]  /*130c0*/  VIADD R0, R2, 0x38820 ;  /* 0x0003882002007836 */ /* 0x000fe20000000000 */
[----:B------:R-:W-:Y:S02]  /*130d0*/  ISETP.GE.AND P1, PT, R82, R80, PT ;  /* 0x000000505200720c */ /* 0x000fe40003f26270 */
[----:B------:R-:W-:Y:S02]  /*130e0*/  SEL R8, RZ, 0x40, P0 ;  /* 0x00000040ff087807 */ /* 0x000fe40000000000 */
[----:B------:R-:W-:-:S02]  /*130f0*/  ISETP.GE.AND P0, PT, R84, R20, PT ;  /* 0x000000145400720c */ /* 0x000fc40003f06270 */
[----:B------:R-:W-:Y:S02]  /*13100*/  LOP3.LUT R3, R3, R8, RZ, 0xfc, !PT ;  /* 0x0000000803037212 */ /* 0x000fe400078efcff */
[----:B------:R-:W-:Y:S02]  /*13110*/  PRMT R0, RZ, 0x654, R0 ;  /* 0x00000654ff007816 */ /* 0x000fe40000000000 */
[----:B------:R-:W-:Y:S01]  /*13120*/  SEL R8, RZ, 0x80, P0 ;  /* 0x00000080ff087807 */ /* 0x000fe20000000000 */
[C---:B------:R-:W-:Y:S01]  /*13130*/  VIADD R83, R192.reuse, 0x1c0 ;  /* 0x000001c0c0537836 */ /* 0x040fe20000000000 */
[----:B0-----:R0:W-:Y:S01]  /*13140*/  SYNCS.ARRIVE.TRANS64.RED.A1T0 RZ, [R0+URZ], RZ ;  /* 0x000000ff00ff79a7 */ /* 0x0011e2000810043f */
[C---:B------:R-:W-:Y:S02]  /*13150*/  VIADD R88, R192.reuse, 0x180 ;  /* 0x00000180c0587836 */ /* 0x040fe40000000000 */
[C---:B------:R-:W-:Y:S02]  /*13160*/  VIADD R89, R192.reuse, 0x140 ;  /* 0x00000140c0597836 */ /* 0x040fe40000000000 */
[----:B------:R-:W-:-:S02]  /*13170*/  VIADD R90, R192, 0x100 ;  /* 0x00000100c05a7836 */ /* 0x000fc40000000000 */
[C---:B------:R-:W-:Y:S01]  /*13180*/  VIADD R91, R192.reuse, 0xc0 ;  /* 0x000000c0c05b7836 */ /* 0x040fe20000000000 */
[----:B0-----:R-:W-:Y:S01]  /*13190*/  LOP3.LUT R0, R3, R8, RZ, 0xfc, !PT ;  /* 0x0000000803007212 */ /* 0x001fe200078efcff */
[C---:B------:R-:W-:Y:S02]  /*131a0*/  VIADD R92, R192.reuse, 0x80 ;  /* 0x00000080c05c7836 */ /* 0x040fe40000000000 */
[----:B------:R-:W-:Y:S01]  /*131b0*/  VIADD R93, R192, 0x40 ;  /* 0x00000040c05d7836 */ /* 0x000fe20000000000 */
[----:B------:R0:W1:Y:S01]  /*131c0*/  SHFL.IDX PT, R8, R21, RZ, 0x181f ;  /* 0x00181fff15087589 */ /* 0x00006200000e0000 */
[----:B------:R-:W-:Y:S03]  /*131d0*/  BSSY B1, `(.L_x_4574) ;  /* 0x0000029000017945 */ /* 0x000fe60003800000 */
[----:B------:R0:W2:Y:S01]  /*131e0*/  SHFL.IDX PT, R9, R81, RZ, 0x181f ;  /* 0x00181fff51097589 */ /* 0x0000a200000e0000 */
[----:B------:R-:W-:-:S02]  /*131f0*/  SHF.R.S32.HI R83, RZ, 0x1f, R83 ;  /* 0x0000001fff537819 */ /* 0x000fc40000011453 */
[----:B------:R-:W-:Y:S02]  /*13200*/  SHF.R.S32.HI R88, RZ, 0x1f, R88 ;  /* 0x0000001fff587819 */ /* 0x000fe40000011458 */
[----:B------:R-:W-:Y:S02]  /*13210*/  SHF.R.S32.HI R89, RZ, 0x1f, R89 ;  /* 0x0000001fff597819 */ /* 0x000fe40000011459 */
[----:B------:R-:W-:Y:S02]  /*13220*/  SHF.R.S32.HI R90, RZ, 0x1f, R90 ;  /* 0x0000001fff5a7819 */ /* 0x000fe4000001145a */
[----:B------:R-:W-:Y:S02]  /*13230*/  SHF.R.S32.HI R91, RZ, 0x1f, R91 ;  /* 0x0000001fff5b7819 */ /* 0x000fe4000001145b */
[----:B------:R-:W-:Y:S02]  /*13240*/  SHF.R.S32.HI R92, RZ, 0x1f, R92 ;  /* 0x0000001fff5c7819 */ /* 0x000fe4000001145c */
[----:B------:R-:W-:Y:S01]  /*13250*/  SHF.R.S32.HI R93, RZ, 0x1f, R93 ;  /* 0x0000001fff5d7819 */ /* 0x000fe2000001145d */
[----:B0-----:R-:W-:Y:S06]  /*13260*/  @P1 BRA `(.L_x_4575) ;  /* 0x00000000007c1947 */ /* 0x001fec0003800000 */
[-C--:B------:R-:W-:Y:S02]  /*13270*/  ISETP.GE.AND P0, PT, R192, R20.reuse, PT ;  /* 0x00000014c000720c */ /* 0x080fe40003f06270 */
[-C--:B------:R-:W-:Y:S02]  /*13280*/  ISETP.GE.AND P1, PT, R159, R20.reuse, PT ;  /* 0x000000149f00720c */ /* 0x080fe40003f26270 */
[-C--:B------:R-:W-:Y:S02]  /*13290*/  ISETP.GE.AND P5, PT, R158, R20.reuse, PT ;  /* 0x000000149e00720c */ /* 0x080fe40003fa6270 */
[-C--:B------:R-:W-:Y:S02]  /*132a0*/  ISETP.GE.AND P3, PT, R157, R20.reuse, PT ;  /* 0x000000149d00720c */ /* 0x080fe40003f66270 */
[----:B------:R-:W-:-:S05]  /*132b0*/  ISETP.GE.AND P2, PT, R156, R20, PT ;  /* 0x000000149c00720c */ /* 0x000fca0003f46270 */
[----:B-12---:R-:W-:-:S05]  /*132c0*/  @!P0 IMAD.WIDE R10, R192, 0x2, R8 ;  /* 0x00000002c00a8825 */ /* 0x006fca00078e0208 */
[----:B-----5:R0:W-:Y:S02]  /*132d0*/  @!P0 ST.E.128 desc[UR42][R10.64], R4 ;  /* 0x000000040a008985 */ /* 0x0201e4000c101d2a */
[-C--:B0-----:R-:W-:Y:S02]  /*132e0*/  @!P1 LEA R4, P0, R159, R8.reuse, 0x1 ;  /* 0x000000089f049211 */ /* 0x081fe400078008ff */
[----:B------:R-:W-:Y:S02]  /*132f0*/  @!P3 LEA R6, P6, R157, R8, 0x1 ;  /* 0x000000089d06b211 */ /* 0x000fe400078c08ff */
[-C--:B------:R-:W-:Y:S02]  /*13300*/  @!P1 LEA.HI.X R5, R159, R9.reuse, R93, 0x1, P0 ;  /* 0x000000099f059211 */ /* 0x080fe400000f0c5d */
[----:B------:R-:W-:Y:S02]  /*13310*/  LOP3.LUT P0, RZ, R3, 0x40, RZ, 0xc0, !PT ;  /* 0x0000004003ff7812 */ /* 0x000fe4000780c0ff */
[----:B------:R-:W-:Y:S01]  /*13320*/  @!P3 LEA.HI.X R7, R157, R9, R91, 0x1, P6 ;  /* 0x000000099d07b211 */ /* 0x000fe200030f0c5b */
[----:B------:R0:W-:Y:S01]  /*13330*/  @!P1 ST.E.128 desc[UR42][R4.64], R24 ;  /* 0x0000001804009985 */ /* 0x0001e2000c101d2a */
[----:B------:R-:W-:-:S13]  /*13340*/  ISETP.GE.AND P1, PT, R155, R20, PT ;  /* 0x000000149b00720c */ /* 0x000fda0003f26270 */
[CC--:B------:R-:W-:Y:S02]  /*13350*/  @!P1 LEA R10, P6, R155.reuse, R8.reuse, 0x1 ;  /* 0x000000089b0a9211 */ /* 0x0c0fe400078c08ff */
[C---:B0-----:R-:W-:Y:S02]  /*13360*/  @!P5 LEA R4, P4, R158.reuse, R8, 0x1 ;  /* 0x000000089e04d211 */ /* 0x041fe400078808ff */
[-C--:B------:R-:W-:Y:S02]  /*13370*/  @!P1 LEA.HI.X R11, R155, R9.reuse, R89, 0x1, P6 ;  /* 0x000000099b0b9211 */ /* 0x080fe400030f0c59 */
[----:B------:R-:W-:Y:S02]  /*13380*/  @!P5 LEA.HI.X R5, R158, R9, R92, 0x1, P4 ;  /* 0x000000099e05d211 */ /* 0x000fe400020f0c5c */
[----:B------:R-:W-:-:S03]  /*13390*/  LOP3.LUT P4, RZ, R0, 0x80, RZ, 0xc0, !PT ;  /* 0x0000008000ff7812 */ /* 0x000fc6000788c0ff */
[----:B------:R0:W-:Y:S04]  /*133a0*/  @!P5 ST.E.128 desc[UR42][R4.64], R32 ;  /* 0x000000200400d985 */ /* 0x0001e8000c101d2a */
[----:B------:R1:W-:Y:S01]  /*133b0*/  @!P3 ST.E.128 desc[UR42][R6.64], R40 ;  /* 0x000000280600b985 */ /* 0x0003e2000c101d2a */
[-C--:B0-----:R-:W-:Y:S02]  /*133c0*/  @!P2 LEA R4, P5, R156, R8.reuse, 0x1 ;  /* 0x000000089c04a211 */ /* 0x081fe400078a08ff */
[-C--:B-1----:R-:W-:Y:S02]  /*133d0*/  @P0 LEA R6, P3, R154, R8.reuse, 0x1 ;  /* 0x000000089a060211 */ /* 0x082fe400078608ff */
        /* <DEDUP_REMOVED lines=8> */
.L_x_4575:
[----:B------:R-:W-:Y:S05]  /*13460*/  BSYNC B1 ;  /* 0x0000000000017941 */ /* 0x000fea0003800000 */
.L_x_4574:
[----:B0----5:R-:W-:Y:S01]  /*13470*/  VIADD R7, R82, 0x20 ;  /* 0x0000002052077836 */ /* 0x021fe20000000000 */
[----:B------:R0:W3:Y:S04]  /*13480*/  SHFL.IDX PT, R5, R81, 0x1, 0x181f ;  /* 0x00381f0051057f89 */ /* 0x0000e800000e0000 */
[----:B------:R-:W-:Y:S01]  /*13490*/  ISETP.GE.AND P0, PT, R7, R80, PT ;  /* 0x000000500700720c */ /* 0x000fe20003f06270 */
[----:B------:R0:W4:-:S12]  /*134a0*/  SHFL.IDX PT, R4, R21, 0x1, 0x181f ;  /* 0x00381f0015047f89 */ /* 0x00011800000e0000 */
[----:B0-----:R-:W-:Y:S05]  /*134b0*/  @P0 BRA `(.L_x_4576) ;  /* 0x0000002c00740947 */ /* 0x001fea0003800000 */
[-C--:B------:R-:W-:Y:S02]  /*134c0*/  ISETP.GE.AND P6, PT, R192, R20.reuse, PT ;  /* 0x00000014c000720c */ /* 0x080fe40003fc6270 */
[-C--:B------:R-:W-:Y:S02]  /*134d0*/  ISETP.GE.AND P5, PT, R159, R20.reuse, PT ;  /* 0x000000149f00720c */ /* 0x080fe40003fa6270 */
[-C--:B------:R-:W-:Y:S02]  /*134e0*/  ISETP.GE.AND P3, PT, R158, R20.reuse, PT ;  /* 0x000000149e00720c */ /* 0x080fe40003f66270 */
[-C--:B------:R-:W-:Y:S02]  /*134f0*/  ISETP.GE.AND P2, PT, R157, R20.reuse, PT ;  /* 0x000000149d00720c */ /* 0x080fe40003f46270 */
[-C--:B------:R-:W-:Y:S02]  /*13500*/  ISETP.GE.AND P1, PT, R156, R20.reuse, PT ;  /* 0x000000149c00720c */ /* 0x080fe40003f26270 */
[----:B------:R-:W-:-:S03]  /*13510*/  ISETP.GE.AND P0, PT, R155, R20, PT ;  /* 0x000000149b00720c */ /* 0x000fc60003f06270 */
[----:B---34-:R-:W-:Y:S02]  /*13520*/  @!P6 IMAD.WIDE R6, R192, 0x2, R4 ;  /* 0x00000002c006e825 */ /* 0x018fe400078e0204 */
[----:B-1----:R-:W-:-:S03]  /*13530*/  @!P5 LEA R8, P4, R159, R4, 0x1 ;  /* 0x000000049f08d211 */ /* 0x002fc600078808ff */
[----:B------:R0:W-:Y:S01]  /*13540*/  @!P6 ST.E.128 desc[UR42][R6.64], R12 ;  /* 0x0000000c0600e985 */ /* 0x0001e2000c101d2a */
[----:B--2---:R-:W-:Y:S02]  /*13550*/  @!P5 LEA.HI.X R9, R159, R5, R93, 0x1, P4 ;  /* 0x000000059f09d211 */ /* 0x004fe400020f0c5d */
[----:B------:R-:W-:-:S03]  /*13560*/  LOP3.LUT P4, RZ, R3, 0x40, RZ, 0xc0, !PT ;  /* 0x0000004003ff7812 */ /* 0x000fc6000788c0ff */
[----:B------:R1:W-:Y:S01]  /*13570*/  @!P5 ST.E.128 desc[UR42][R8.64], R28 ;  /* 0x0000001c0800d985 */ /* 0x0003e2000c101d2a */
[----:B0-----:R-:W-:-:S04]  /*13580*/  @!P3 LEA R6, P6, R158, R4, 0x1 ;  /* 0x000000049e06b211 */ /* 0x001fc800078c08ff */
[----:B------:R-:W-:Y:S02]  /*13590*/  @!P3 LEA.HI.X R7, R158, R5, R92, 0x1, P6 ;  /* 0x000000059e07b211 */ /* 0x000fe400030f0c5c */
[----:B-1----:R-:W-:-:S03]  /*135a0*/  @!P2 LEA R8, P5, R157, R4, 0x1 ;  /* 0x000000049d08a211 */ /* 0x002fc600078a08ff */
[----:B------:R0:W-:Y:S01]  /*135b0*/  @!P3 ST.E.128 desc[UR42][R6.64], R36 ;  /* 0x000000240600b985 */ /* 0x0001e2000c101d2a */
[-C--:B------:R-:W-:Y:S02]  /*135c0*/  @!P0 LEA R10, P3, R155, R4.reuse, 0x1 ;  /* 0x000000049b0a8211 */ /* 0x080fe400078608ff */
[-C--:B------:R-:W-:Y:S02]  /*135d0*/  @!P2 LEA.HI.X R9, R157, R5.reuse, R91, 0x1, P5 ;  /* 0x000000059d09a211 */ /* 0x080fe400028f0c5b */
[CC--:B------:R-:W-:Y:S02]  /*135e0*/  @P4 LEA R12, P5, R154.reuse, R4.reuse, 0x1 ;  /* 0x000000049a0c4211 */ /* 0x0c0fe400078a08ff */
[-C--:B------:R-:W-:Y:S01]  /*135f0*/  @!P0 LEA.HI.X R11, R155, R5.reuse, R89, 0x1, P3 ;  /* 0x000000059b0b8211 */ /* 0x080fe200018f0c59 */
[----:B------:R1:W-:Y:S01]  /*13600*/  @!P2 ST.E.128 desc[UR42][R8.64], R44 ;  /* 0x0000002c0800a985 */ /* 0x0003e2000c101d2a */
[----:B------:R-:W-:Y:S02]  /*13610*/  @P4 LEA.HI.X R13, R154, R5, R88, 0x1, P5 ;  /* 0x000000059a0d4211 */ /* 0x000fe400028f0c58 */
[----:B0-----:R-:W-:-:S04]  /*13620*/  @!P1 LEA R6, P6, R156, R4, 0x1 ;  /* 0x000000049c069211 */ /* 0x001fc800078c08ff */
        /* <DEDUP_REMOVED lines=10> */
.L_x_4573:
[----:B01----:R-:W2:Y:S01]  /*136d0*/  LDL.LU R12, [R1+0x48] ;  /* 0x00004800010c7983 */ /* 0x003ea20000300800 */
[----:B------:R-:W-:Y:S01]  /*136e0*/  ULDC.64 UR4, c[0x0][0xc08] ;  /* 0x0003020000047ab9 */ /* 0x000fe20000000a00 */
[----:B------:R-:W0:Y:S02]  /*136f0*/  LDC R13, c[0x0][0xce8] ;  /* 0x00033a00ff0d7b82 */ /* 0x000e240000000800 */
        /* <DEDUP_REMOVED lines=13> */
[----:B0-----:R-:W-:-:S03]  /*137d0*/  ISETP.NE.AND P0, PT, R13, 0x1, PT ;  /* 0x000000010d00780c */ /* 0x001fc60003f05270 */
        /* <DEDUP_REMOVED lines=8> */
[----:B------:R-:W0:Y:S01]  /*13860*/  @P0 LDC R0, c[0x0][0xcf0] ;  /* 0x00033c00ff000b82 */ /* 0x000e220000000800 */
        /* <DEDUP_REMOVED lines=66> */
[----:B------:R-:W-:Y:S02]  /*13c90*/  VIADD R222, R223, 0x40 ;  /* 0x00000040dfde7836 */ /* 0x000fe40000000000 */
[----:B--2---:R-:W-:-:S04]  /*13ca0*/  IMAD.WIDE.U32 R8, R12, UR4, R8 ;  /* 0x000000040c087c25 */ /* 0x004fc8000f8e0008 */
[----:B------:R-:W-:Y:S01]  /*13cb0*/  IMAD R9, R12, UR5, R9 ;  /* 0x000000050c097c24 */ /* 0x000fe2000f8e0209 */
[----:B------:R-:W-:Y:S01]  /*13cc0*/  ULDC.64 UR4, c[0x0][0xc30] ;  /* 0x00030c0000047ab9 */ /* 0x000fe20000000a00 */
[----:B------:R-:W1:Y:S01]  /*13cd0*/  @P0 LDC R12, c[0x0][0xcec] ;  /* 0x00033b00ff0c0b82 */ /* 0x000e620000000800 */
[----:B---3--:R-:W-:-:S04]  /*13ce0*/  IMAD R11, R14, 0x40, R11 ;  /* 0x000000400e0b7824 */ /* 0x008fc800078e020b */
[----:B------:R-:W-:Y:S02]  /*13cf0*/  IMAD.MOV.U32 R10, RZ, RZ, R11 ;  /* 0x000000ffff0a7224 */ /* 0x000fe400078e000b */
[----:B-1----:R-:W-:-:S05]  /*13d00*/  @P0 IMAD.HI.U32 R12, R11, R12, RZ ;  /* 0x0000000c0b0c0227 */ /* 0x002fca00078e00ff */
[----:B0-----:R-:W-:-:S05]  /*13d10*/  @P0 SHF.R.U32.HI R10, RZ, R0, R12 ;  /* 0x00000000ff0a0219 */ /* 0x001fca000001160c */
        /* <DEDUP_REMOVED lines=16> */
[----:B------:R0:W1:Y:S01]  /*13e20*/  SHFL.IDX PT, R21, R0, RZ, 0x1c1f ;  /* 0x001c1fff00157589 */ /* 0x00006200000e0000 */
[----:B------:R-:W-:Y:S01]  /*13e30*/  LEA.HI.X R12, R8, UR5, R10, 0x2, P0 ;  /* 0x00000005080c7c11 */ /* 0x000fe200080f140a */
[----:B------:R-:W-:Y:S01]  /*13e40*/  VIADD R8, R2, 0x38820 ;  /* 0x0003882002087836 */ /* 0x000fe20000000000 */
[----:B------:R-:W-:-:S03]  /*13e50*/  ISETP.GE.AND P0, PT, R13, R3, PT ;  /* 0x000000030d00720c */ /* 0x000fc60003f06270 */
[----:B------:R0:W2:Y:S01]  /*13e60*/  SHFL.IDX PT, R20, R12, RZ, 0x1c1f ;  /* 0x001c1fff0c147589 */ /* 0x0000a200000e0000 */
        /* <DEDUP_REMOVED lines=9> */
[----:B------:R-:W-:Y:S01]  /*13f00*/  VIADD R14, R223, 0x10 ;  /* 0x00000010df0e7836 */ /* 0x000fe20000000000 */
[----:B------:R-:W-:Y:S02]  /*13f10*/  ISETP.GE.AND P4, PT, R198, UR4, PT ;  /* 0x00000004c6007c0c */ /* 0x000fe4000bf86270 */
[----:B------:R-:W-:-:S07]  /*13f20*/  SHF.R.S32.HI R15, RZ, 0x1f, R15 ;  /* 0x0000001fff0f7819 */ /* 0x000fce000001140f */
[----:B01----:R-:W-:-:S04]  /*13f30*/  @!P0 LEA R8, P1, R223, R21, 0x2 ;  /* 0x00000015df088211 */ /* 0x003fc800078210ff */
[C---:B--2---:R-:W-:Y:S01]  /*13f40*/  @!P0 LEA.HI.X R9, R223.reuse, R20, R11, 0x2, P1 ;  /* 0x00000014df098211 */ /* 0x044fe200008f140b */
[----:B------:R-:W-:-:S04]  /*13f50*/  VIADD R11, R223, 0x18 ;  /* 0x00000018df0b7836 */ /* 0x000fc80000000000 */
[----:B------:R0:W-:Y:S01]  /*13f60*/  @!P0 ST.E.64 desc[UR42][R8.64], R24 ;  /* 0x0000001808008985 */ /* 0x0001e2000c101b2a */
[----:B------:R-:W-:-:S13]  /*13f70*/  ISETP.GE.AND P0, PT, R10, UR4, PT ;  /* 0x000000040a007c0c */ /* 0x000fda000bf06270 */
[----:B0-----:R-:W-:-:S04]  /*13f80*/  @!P0 LEA R8, P1, R10, R21, 0x2 ;  /* 0x000000150a088211 */ /* 0x001fc800078210ff */
[----:B------:R-:W-:Y:S01]  /*13f90*/  @!P0 LEA.HI.X R9, R10, R20, R15, 0x2, P1 ;  /* 0x000000140a098211 */ /* 0x000fe200008f140f */
[----:B------:R-:W-:Y:S01]  /*13fa0*/  VIADD R15, R223, 0x10 ;  /* 0x00000010df0f7836 */ /* 0x000fe20000000000 */
[----:B------:R-:W-:Y:S01]  /*13fb0*/  ISETP.GE.AND P1, PT, R11, UR4, PT ;  /* 0x000000040b007c0c */ /* 0x000fe2000bf26270 */
[----:B------:R-:W-:Y:S02]  /*13fc0*/  VIADD R10, R223, 0x20 ;  /* 0x00000020df0a7836 */ /* 0x000fe40000000000 */
[----:B------:R0:W-:Y:S01]  /*13fd0*/  @!P0 ST.E.64 desc[UR42][R8.64], R28 ;  /* 0x0000001c08008985 */ /* 0x0001e2000c101b2a */
[----:B------:R-:W-:Y:S02]  /*13fe0*/  ISETP.GE.AND P0, PT, R14, UR4, PT ;  /* 0x000000040e007c0c */ /* 0x000fe4000bf06270 */
[----:B------:R-:W-:-:S11]  /*13ff0*/  SHF.R.S32.HI R15, RZ, 0x1f, R15 ;  /* 0x0000001fff0f7819 */ /* 0x000fd6000001140f */
[----:B0-----:R-:W-:-:S04]  /*14000*/  @!P0 LEA R8, P2, R14, R21, 0x2 ;  /* 0x000000150e088211 */ /* 0x001fc800078410ff */
[----:B------:R-:W-:Y:S01]  /*14010*/  @!P0 LEA.HI.X R9, R14, R20, R15, 0x2, P2 ;  /* 0x000000140e098211 */ /* 0x000fe200010f140f */
[C---:B------:R-:W-:Y:S02]  /*14020*/  VIADD R15, R223.reuse, 0x18 ;  /* 0x00000018df0f7836 */ /* 0x040fe40000000000 */
[----:B------:R-:W-:Y:S02]  /*14030*/  VIADD R14, R223, 0x28 ;  /* 0x00000028df0e7836 */ /* 0x000fe40000000000 */
[----:B------:R0:W-:Y:S01]  /*14040*/  @!P0 ST.E.64 desc[UR42][R8.64], R32 ;  /* 0x0000002008008985 */ /* 0x0001e2000c101b2a */
[----:B------:R-:W-:Y:S02]  /*14050*/  SHF.R.S32.HI R15, RZ, 0x1f, R15 ;  /* 0x0000001fff0f7819 */ /* 0x000fe4000001140f */
[----:B------:R-:W-:Y:S02]  /*14060*/  ISETP.GE.AND P0, PT, R10, UR4, PT ;  /* 0x000000040a007c0c */ /* 0x000fe4000bf06270 */
[----:B0-----:R-:W-:-:S04]  /*14070*/  @!P1 LEA R8, P2, R11, R21, 0x2 ;  /* 0x000000150b089211 */ /* 0x001fc800078410ff */
[----:B------:R-:W-:Y:S01]  /*14080*/  @!P1 LEA.HI.X R9, R11, R20, R15, 0x2, P2 ;  /* 0x000000140b099211 */ /* 0x000fe200010f140f */
[C---:B------:R-:W-:Y:S02]  /*14090*/  VIADD R15, R223.reuse, 0x20 ;  /* 0x00000020df0f7836 */ /* 0x040fe40000000000 */
[----:B------:R-:W-:Y:S02]  /*140a0*/  VIADD R11, R223, 0x30 ;  /* 0x00000030df0b7836 */ /* 0x000fe40000000000 */
[----:B------:R0:W-:Y:S01]  /*140b0*/  @!P1 ST.E.64 desc[UR42][R8.64], R36 ;  /* 0x0000002408009985 */ /* 0x0001e2000c101b2a */
[----:B------:R-:W-:Y:S02]  /*140c0*/  ISETP.GE.AND P1, PT, R14, UR4, PT ;  /* 0x000000040e007c0c */ /* 0x000fe4000bf26270 */
[----:B------:R-:W-:Y:S02]  /*140d0*/  SHF.R.S32.HI R15, RZ, 0x1f, R15 ;  /* 0x0000001fff0f7819 */ /* 0x000fe4000001140f */
        /* <DEDUP_REMOVED lines=9> */
[----:B------:R-:W-:-:S04]  /*14170*/  VIADD R14, R223, 0x30 ;  /* 0x00000030df0e7836 */ /* 0x000fc80000000000 */
[----:B------:R0:W-:Y:S01]  /*14180*/  @!P1 ST.E.64 desc[UR42][R8.64], R44 ;  /* 0x0000002c08009985 */ /* 0x0001e2000c101b2a */
[----:B------:R-:W-:Y:S02]  /*14190*/  ISETP.GE.AND P1, PT, R10, UR4, PT ;  /* 0x000000040a007c0c */ /* 0x000fe4000bf26270 */
[----:B------:R-:W-:Y:S02]  /*141a0*/  SHF.R.S32.HI R14, RZ, 0x1f, R14 ;  /* 0x0000001fff0e7819 */ /* 0x000fe4000001140e */
[----:B0-----:R-:W-:-:S04]  /*141b0*/  @!P0 LEA R8, P2, R11, R21, 0x2 ;  /* 0x000000150b088211 */ /* 0x001fc800078410ff */
[----:B------:R-:W-:Y:S01]  /*141c0*/  @!P0 LEA.HI.X R9, R11, R20, R14, 0x2, P2 ;  /* 0x000000140b098211 */ /* 0x000fe200010f140e */
[----:B------:R-:W-:-:S04]  /*141d0*/  VIADD R11, R223, 0x38 ;  /* 0x00000038df0b7836 */ /* 0x000fc80000000000 */
        /* <DEDUP_REMOVED lines=10> */
[----:B------:R-:W-:Y:S02]  /*14280*/  @!P0 LEA.HI.X R9, R222, R20, R10, 0x2, P2 ;  /* 0x00000014de098211 */ /* 0x000fe400010f140a */
[----:B------:R-:W-:-:S03]  /*14290*/  @!P4 LEA R10, P6, R198, R21, 0x2 ;  /* 0x00000015c60ac211 */ /* 0x000fc600078c10ff */
[----:B------:R0:W-:Y:S01]  /*142a0*/  @!P0 ST.E.64 desc[UR42][R8.64], R56 ;  /* 0x0000003808008985 */ /* 0x0001e2000c101b2a */
[----:B------:R-:W-:Y:S02]  /*142b0*/  ISETP.GE.AND P0, PT, R218, UR4, PT ;  /* 0x00000004da007c0c */ /* 0x000fe4000bf06270 */
[----:B------:R-:W-:Y:S02]  /*142c0*/  @!P4 LEA.HI.X R11, R198, R20, R199, 0x2, P6 ;  /* 0x00000014c60bc211 */ /* 0x000fe400030f14c7 */
[----:B0-----:R-:W-:-:S04]  /*142d0*/  @!P1 LEA R8, P2, R220, R21, 0x2 ;  /* 0x00000015dc089211 */ /* 0x001fc800078410ff */
[----:B------:R-:W-:-:S05]  /*142e0*/  @!P1 LEA.HI.X R9, R220, R20, R221, 0x2, P2 ;  /* 0x00000014dc099211 */ /* 0x000fca00010f14dd */
[----:B------:R0:W-:Y:S01]  /*142f0*/  @!P1 ST.E.64 desc[UR42][R8.64], R60 ;  /* 0x0000003c08009985 */ /* 0x0001e2000c101b2a */
[----:B------:R-:W-:Y:S02]  /*14300*/  ISETP.GE.AND P1, PT, R213, UR4, PT ;  /* 0x00000004d5007c0c */ /* 0x000fe4000bf26270 */
[----:B0-----:R-:W-:-:S04]  /*14310*/  @!P0 LEA R8, P2, R218, R21, 0x2 ;  /* 0x00000015da088211 */ /* 0x001fc800078410ff */
[----:B------:R-:W-:Y:S02]  /*14320*/  @!P0 LEA.HI.X R9, R218, R20, R219, 0x2, P2 ;  /* 0x00000014da098211 */ /* 0x000fe400010f14db */
[----:B------:R-:W-:-:S03]  /*14330*/  ISETP.GE.AND P2, PT, R181, UR4, PT ;  /* 0x00000004b5007c0c */ /* 0x000fc6000bf46270 */
[----:B------:R0:W-:Y:S10]  /*14340*/  @!P0 ST.E.64 desc[UR42][R8.64], R64 ;  /* 0x0000004008008985 */ /* 0x0001f4000c101b2a */
[----:B------:R-:W-:-:S02]  /*14350*/  @!P2 LEA R14, P6, R181, R21, 0x2 ;  /* 0x00000015b50ea211 */ /* 0x000fc400078c10ff */
[----:B0-----:R-:W-:Y:S02]  /*14360*/  @!P1 LEA R8, P0, R213, R21, 0x2 ;  /* 0x00000015d5089211 */ /* 0x001fe400078010ff */
[-C--:B------:R-:W-:Y:S02]  /*14370*/  @!P2 LEA.HI.X R15, R181, R20.reuse, R182, 0x2, P6 ;  /* 0x00000014b50fa211 */ /* 0x080fe400030f14b6 */
[----:B------:R-:W-:Y:S02]  /*14380*/  @!P1 LEA.HI.X R9, R213, R20, R217, 0x2, P0 ;  /* 0x00000014d5099211 */ /* 0x000fe400000f14d9 */
[----:B------:R-:W-:-:S03]  /*14390*/  ISETP.GE.AND P0, PT, R196, UR4, PT ;  /* 0x00000004c4007c0c */ /* 0x000fc6000bf06270 */
[----:B------:R0:W-:Y:S01]  /*143a0*/  @!P1 ST.E.64 desc[UR42][R8.64], R68 ;  /* 0x0000004408009985 */ /* 0x0001e2000c101b2a */
[----:B------:R-:W-:Y:S02]  /*143b0*/  ISETP.GE.AND P1, PT, R183, UR4, PT ;  /* 0x00000004b7007c0c */ /* 0x000fe4000bf26270 */
[----:B0-----:R-:W-:-:S04]  /*143c0*/  @!P3 LEA R8, P5, R200, R21, 0x2 ;  /* 0x00000015c808b211 */ /* 0x001fc800078a10ff */
[----:B------:R-:W-:-:S05]  /*143d0*/  @!P3 LEA.HI.X R9, R200, R20, R201, 0x2, P5 ;  /* 0x00000014c809b211 */ /* 0x000fca00028f14c9 */
[----:B------:R0:W-:Y:S01]  /*143e0*/  @!P3 ST.E.64 desc[UR42][R8.64], R72 ;  /* 0x000000480800b985 */ /* 0x0001e2000c101b2a */
[----:B------:R-:W-:-:S03]  /*143f0*/  ISETP.GE.AND P3, PT, R179, UR4, PT ;  /* 0x00000004b3007c0c */ /* 0x000fc6000bf66270 */
[----:B------:R1:W-:Y:S01]  /*14400*/  @!P4 ST.E.64 desc[UR42][R10.64], R76 ;  /* 0x0000004c0a00c985 */ /* 0x0003e2000c101b2a */
[CC--:B0-----:R-:W-:Y:S02]  /*14410*/  @!P0 LEA R8, P4, R196.reuse, R21.reuse, 0x2 ;  /* 0x00000015c4088211 */ /* 0x0c1fe400078810ff */
[----:B-1----:R-:W-:Y:S02]  /*14420*/  @!P1 LEA R10, P5, R183, R21, 0x2 ;  /* 0x00000015b70a9211 */ /* 0x002fe400078a10ff */
        /* <DEDUP_REMOVED lines=8> */
[----:B------:R-:W-:Y:S02]  /*144b0*/  @!P2 ST.E.64 desc[UR42][R14.64], R88 ;  /* 0x000000580e00a985 */ /* 0x000fe4000c101b2a */
[-C--:B0-----:R-:W-:Y:S02]  /*144c0*/  @!P4 LEA R8, P2, R177, R21.reuse, 0x2 ;  /* 0x00000015b108c211 */ /* 0x081fe400078410ff */
[-C--:B-1----:R-:W-:Y:S02]  /*144d0*/  @!P3 LEA R6, P6, R179, R21.reuse, 0x2 ;  /* 0x00000015b306b211 */ /* 0x082fe400078c10ff */
[-C--:B------:R-:W-:Y:S02]  /*144e0*/  @!P4 LEA.HI.X R9, R177, R20.reuse, R178, 0x2, P2 ;  /* 0x00000014b109c211 */ /* 0x080fe400010f14b2 */
[----:B------:R-:W-:Y:S02]  /*144f0*/  @!P3 LEA.HI.X R7, R179, R20, R180, 0x2, P6 ;  /* 0x00000014b307b211 */ /* 0x000fe400030f14b4 */
[----:B------:R-:W-:-:S02]  /*14500*/  @!P5 LEA R10, P6, R175, R21, 0x2 ;  /* 0x00000015af0ad211 */ /* 0x000fc400078c10ff */
[----:B------:R-:W-:Y:S01]  /*14510*/  ISETP.GE.AND P2, PT, R169, UR4, PT ;  /* 0x00000004a9007c0c */ /* 0x000fe2000bf46270 */
[----:B------:R0:W-:Y:S01]  /*14520*/  @!P3 ST.E.64 desc[UR42][R6.64], R92 ;  /* 0x0000005c0600b985 */ /* 0x0001e2000c101b2a */
[----:B------:R-:W-:-:S03]  /*14530*/  @!P5 LEA.HI.X R11, R175, R20, R176, 0x2, P6 ;  /* 0x00000014af0bd211 */ /* 0x000fc600030f14b0 */
[----:B------:R1:W-:Y:S01]  /*14540*/  @!P4 ST.E.64 desc[UR42][R8.64], R96 ;  /* 0x000000600800c985 */ /* 0x0003e2000c101b2a */
[----:B------:R-:W-:-:S03]  /*14550*/  ISETP.GE.AND P4, PT, R165, UR4, PT ;  /* 0x00000004a5007c0c */ /* 0x000fc6000bf86270 */
[----:B------:R2:W-:Y:S01]  /*14560*/  @!P5 ST.E.64 desc[UR42][R10.64], R100 ;  /* 0x000000640a00d985 */ /* 0x0005e2000c101b2a */
[----:B------:R-:W-:Y:S02]  /*14570*/  ISETP.GE.AND P5, PT, R167, UR4, PT ;  /* 0x00000004a7007c0c */ /* 0x000fe4000bfa6270 */
[-C--:B0-----:R-:W-:Y:S02]  /*14580*/  @!P0 LEA R6, P6, R173, R21.reuse, 0x2 ;  /* 0x00000015ad068211 */ /* 0x081fe400078c10ff */
[-C--:B-1----:R-:W-:Y:S02]  /*14590*/  @!P1 LEA R8, P3, R171, R21.reuse, 0x2 ;  /* 0x00000015ab089211 */ /* 0x082fe400078610ff */
[-C--:B------:R-:W-:Y:S02]  /*145a0*/  @!P0 LEA.HI.X R7, R173, R20.reuse, R174, 0x2, P6 ;  /* 0x00000014ad078211 */ /* 0x080fe400030f14ae */
[----:B------:R-:W-:Y:S02]  /*145b0*/  @!P1 LEA.HI.X R9, R171, R20, R172, 0x2, P3 ;  /* 0x00000014ab099211 */ /* 0x000fe400018f14ac */
[----:B--2---:R-:W-:Y:S01]  /*145c0*/  @!P2 LEA R10, P6, R169, R21, 0x2 ;  /* 0x00000015a90aa211 */ /* 0x004fe200078c10ff */
[----:B------:R0:W-:Y:S01]  /*145d0*/  @!P0 ST.E.64 desc[UR42][R6.64], R104 ;  /* 0x0000006806008985 */ /* 0x0001e2000c101b2a */
[----:B------:R-:W-:-:S02]  /*145e0*/  ISETP.GE.AND P3, PT, R163, UR4, PT ;  /* 0x00000004a3007c0c */ /* 0x000fc4000bf66270 */
[----:B------:R-:W-:Y:S01]  /*145f0*/  @!P2 LEA.HI.X R11, R169, R20, R170, 0x2, P6 ;  /* 0x00000014a90ba211 */ /* 0x000fe200030f14aa */
[----:B------:R1:W-:Y:S01]  /*14600*/  @!P1 ST.E.64 desc[UR42][R8.64], R108 ;  /* 0x0000006c08009985 */ /* 0x0003e2000c101b2a */
[----:B------:R-:W-:-:S03]  /*14610*/  ISETP.GE.AND P0, PT, R161, UR4, PT ;  /* 0x00000004a1007c0c */ /* 0x000fc6000bf06270 */
[----:B------:R2:W-:Y:S01]  /*14620*/  @!P2 ST.E.64 desc[UR42][R10.64], R112 ;  /* 0x000000700a00a985 */ /* 0x0005e2000c101b2a */
[-C--:B0-----:R-:W-:Y:S02]  /*14630*/  @!P5 LEA R6, P1, R167, R21.reuse, 0x2 ;  /* 0x00000015a706d211 */ /* 0x081fe400078210ff */
[-C--:B-1----:R-:W-:Y:S02]  /*14640*/  @!P4 LEA R8, P2, R165, R21.reuse, 0x2 ;  /* 0x00000015a508c211 */ /* 0x082fe400078410ff */
[-C--:B------:R-:W-:Y:S02]  /*14650*/  @!P5 LEA.HI.X R7, R167, R20.reuse, R168, 0x2, P1 ;  /* 0x00000014a707d211 */ /* 0x080fe400008f14a8 */
[----:B--2---:R-:W-:Y:S02]  /*14660*/  @!P3 LEA R10, P6, R163, R21, 0x2 ;  /* 0x00000015a30ab211 */ /* 0x004fe400078c10ff */
        /* <DEDUP_REMOVED lines=19> */
[-C--:B------:R-:W-:Y:S02]  /*147a0*/  @!P4 LEA.HI.X R7, R157, R20.reuse, R158, 0x2, P0 ;  /* 0x000000149d07c211 */ /* 0x080fe400000f149e */
[CC--:B------:R-:W-:Y:S02]  /*147b0*/  @!P5 LEA R14, P0, R84.reuse, R21.reuse, 0x2 ;  /* 0x00000015540ed211 */ /* 0x0c0fe400078010ff */
[C---:B-1----:R-:W-:Y:S01]  /*147c0*/  @!P2 LEA R8, P1, R153.reuse, R21, 0x2 ;  /* 0x000000159908a211 */ /* 0x042fe200078210ff */
[----:B------:R3:W-:Y:S01]  /*147d0*/  @!P4 ST.E.64 desc[UR42][R6.64], R136 ;  /* 0x000000880600c985 */ /* 0x0007e2000c101b2a */
[-C--:B------:R-:W-:Y:S02]  /*147e0*/  @!P5 LEA.HI.X R15, R84, R20.reuse, R152, 0x2, P0 ;  /* 0x00000014540fd211 */ /* 0x080fe400000f1498 */
[----:B------:R-:W-:Y:S01]  /*147f0*/  @!P2 LEA.HI.X R9, R153, R20, R154, 0x2, P1 ;  /* 0x000000149909a211 */ /* 0x000fe200008f149a */
[----:B------:R3:W-:Y:S04]  /*14800*/  @!P3 ST.E.64 desc[UR42][R10.64], R140 ;  /* 0x0000008c0a00b985 */ /* 0x0007e8000c101b2a */
[----:B------:R3:W-:Y:S04]  /*14810*/  @!P2 ST.E.64 desc[UR42][R8.64], R144 ;  /* 0x000000900800a985 */ /* 0x0007e8000c101b2a */
[----:B------:R3:W-:Y:S02]  /*14820*/  @!P5 ST.E.64 desc[UR42][R14.64], R148 ;  /* 0x000000940e00d985 */ /* 0x0007e4000c101b2a */
.L_x_4578:
[----:B------:R-:W-:Y:S05]  /*14830*/  BSYNC B1 ;  /* 0x0000000000017941 */ /* 0x000fea0003800000 */
.L_x_4577:
[----:B---3--:R-:W-:Y:S01]  /*14840*/  VIADD R6, R13, 0x8 ;  /* 0x000000080d067836 */ /* 0x008fe20000000000 */
[----:B0-----:R-:W0:Y:S04]  /*14850*/  SHFL.IDX PT, R12, R12, 0x1, 0x1c1f ;  /* 0x003c1f000c0c7f89 */ /* 0x001e2800000e0000 */
[----:B------:R-:W-:Y:S01]  /*14860*/  ISETP.GE.AND P0, PT, R6, R3, PT ;  /* 0x000000030600720c */ /* 0x000fe20003f06270 */
[----:B------:R-:W3:-:S12]  /*14870*/  SHFL.IDX PT, R0, R0, 0x1, 0x1c1f ;  /* 0x003c1f0000007f89 */ /* 0x000ed800000e0000 */
[----:B------:R-:W-:Y:S05]  /*14880*/  @P0 BRA `(.L_x_4576) ;  /* 0x0000001800800947 */ /* 0x000fea0003800000 */
[----:B------:R-:W-:Y:S01]  /*14890*/  ULDC UR4, c[0x0][0xbc8] ;  /* 0x0002f20000047ab9 */ /* 0x000fe20000000800 */
[C---:B------:R-:W-:Y:S01]  /*148a0*/  VIADD R10, R223.reuse, 0x8 ;  /* 0x00000008df0a7836 */ /* 0x040fe20000000000 */
[C---:B------:R-:W-:Y:S01]  /*148b0*/  ISETP.GE.AND P4, PT, R223.reuse, UR4, PT ;  /* 0x00000004df007c0c */ /* 0x040fe2000bf86270 */
[C---:B------:R-:W-:Y:S01]  /*148c0*/  VIADD R25, R223.reuse, 0x10 ;  /* 0x00000010df197836 */ /* 0x040fe20000000000 */
[----:B------:R-:W-:Y:S01]  /*148d0*/  SHF.R.S32.HI R8, RZ, 0x1f, R223 ;  /* 0x0000001fff087819 */ /* 0x000fe200000114df */
[C---:B------:R-:W-:Y:S01]  /*148e0*/  VIADD R15, R223.reuse, 0x18 ;  /* 0x00000018df0f7836 */ /* 0x040fe20000000000 */
[----:B------:R-:W-:Y:S01]  /*148f0*/  ISETP.GE.AND P2, PT, R10, UR4, PT ;  /* 0x000000040a007c0c */ /* 0x000fe2000bf46270 */
[----:B------:R-:W-:Y:S01]  /*14900*/  VIADD R11, R223, 0x8 ;  /* 0x00000008df0b7836 */ /* 0x000fe20000000000 */
[----:B------:R-:W-:Y:S01]  /*14910*/  ISETP.GE.AND P1, PT, R25, UR4, PT ;  /* 0x0000000419007c0c */ /* 0x000fe2000bf26270 */
[----:B--2---:R-:W-:Y:S01]  /*14920*/  VIADD R20, R223, 0x20 ;  /* 0x00000020df147836 */ /* 0x004fe20000000000 */
[----:B------:R-:W-:Y:S01]  /*14930*/  ISETP.GE.AND P0, PT, R15, UR4, PT ;  /* 0x000000040f007c0c */ /* 0x000fe2000bf06270 */
[C---:B------:R-:W-:Y:S01]  /*14940*/  VIADD R28, R223.reuse, 0x10 ;  /* 0x00000010df1c7836 */ /* 0x040fe20000000000 */
[----:B------:R-:W-:Y:S01]  /*14950*/  SHF.R.S32.HI R11, RZ, 0x1f, R11 ;  /* 0x0000001fff0b7819 */ /* 0x000fe2000001140b */
[----:B------:R-:W-:-:S02]  /*14960*/  VIADD R24, R223, 0x18 ;  /* 0x00000018df187836 */ /* 0x000fc40000000000 */
[C---:B---3--:R-:W-:Y:S01]  /*14970*/  @!P4 LEA R6, P3, R223.reuse, R0, 0x2 ;  /* 0x00000000df06c211 */ /* 0x048fe200078610ff */
[C---:B-1----:R-:W-:Y:S01]  /*14980*/  VIADD R21, R223.reuse, 0x28 ;  /* 0x00000028df157836 */ /* 0x042fe20000000000 */
[----:B------:R-:W-:Y:S01]  /*14990*/  SHF.R.S32.HI R28, RZ, 0x1f, R28 ;  /* 0x0000001fff1c7819 */ /* 0x000fe2000001141c */
[C---:B------:R-:W-:Y:S01]  /*149a0*/  VIADD R14, R223.reuse, 0x30 ;  /* 0x00000030df0e7836 */ /* 0x040fe20000000000 */
[----:B0-----:R-:W-:Y:S02]  /*149b0*/  @!P4 LEA.HI.X R7, R223, R12, R8, 0x2, P3 ;  /* 0x0000000cdf07c211 */ /* 0x001fe400018f1408 */
[----:B------:R-:W-:Y:S02]  /*149c0*/  ISETP.GE.AND P3, PT, R20, UR4, PT ;  /* 0x0000000414007c0c */ /* 0x000fe4000bf66270 */
[----:B------:R-:W-:Y:S01]  /*149d0*/  @!P1 LEA R8, P5, R25, R0, 0x2 ;  /* 0x0000000019089211 */ /* 0x000fe200078a10ff */
[----:B------:R0:W-:Y:S01]  /*149e0*/  @!P4 ST.E.64 desc[UR42][R6.64], R26 ;  /* 0x0000001a0600c985 */ /* 0x0001e2000c101b2a */
[----:B------:R-:W-:-:S02]  /*149f0*/  SHF.R.S32.HI R24, RZ, 0x1f, R24 ;  /* 0x0000001fff187819 */ /* 0x000fc40000011418 */
[----:B------:R-:W-:Y:S02]  /*14a00*/  @!P1 LEA.HI.X R9, R25, R12, R28, 0x2, P5 ;  /* 0x0000000c19099211 */ /* 0x000fe400028f141c */
[----:B------:R-:W-:Y:S02]  /*14a10*/  ISETP.GE.AND P4, PT, R21, UR4, PT ;  /* 0x0000000415007c0c */ /* 0x000fe4000bf86270 */
[----:B------:R-:W-:Y:S02]  /*14a20*/  ISETP.GE.AND P5, PT, R14, UR4, PT ;  /* 0x000000040e007c0c */ /* 0x000fe4000bfa6270 */
[----:B0-----:R-:W-:-:S04]  /*14a30*/  @!P2 LEA R6, P6, R10, R0, 0x2 ;  /* 0x000000000a06a211 */ /* 0x001fc800078c10ff */
[----:B------:R-:W-:Y:S02]  /*14a40*/  @!P2 LEA.HI.X R7, R10, R12, R11, 0x2, P6 ;  /* 0x0000000c0a07a211 */ /* 0x000fe400030f140b */
[----:B------:R-:W-:-:S03]  /*14a50*/  @!P0 LEA R10, P6, R15, R0, 0x2 ;  /* 0x000000000f0a8211 */ /* 0x000fc600078c10ff */
[----:B------:R0:W-:Y:S01]  /*14a60*/  @!P2 ST.E.64 desc[UR42][R6.64], R30 ;  /* 0x0000001e0600a985 */ /* 0x0001e2000c101b2a */
[----:B------:R-:W-:Y:S01]  /*14a70*/  @!P0 LEA.HI.X R11, R15, R12, R24, 0x2, P6 ;  /* 0x0000000c0f0b8211 */ /* 0x000fe200030f1418 */
[C---:B------:R-:W-:Y:S02]  /*14a80*/  VIADD R24, R223.reuse, 0x20 ;  /* 0x00000020df187836 */ /* 0x040fe40000000000 */
[----:B------:R1:W-:Y:S01]  /*14a90*/  @!P1 ST.E.64 desc[UR42][R8.64], R34 ;  /* 0x0000002208009985 */ /* 0x0003e2000c101b2a */
[----:B------:R-:W-:Y:S02]  /*14aa0*/  VIADD R15, R223, 0x38 ;  /* 0x00000038df0f7836 */ /* 0x000fe40000000000 */
[----:B------:R-:W-:Y:S01]  /*14ab0*/  SHF.R.S32.HI R24, RZ, 0x1f, R24 ;  /* 0x0000001fff187819 */ /* 0x000fe20000011418 */
[----:B------:R2:W-:Y:S02]  /*14ac0*/  @!P0 ST.E.64 desc[UR42][R10.64], R38 ;  /* 0x000000260a008985 */ /* 0x0005e4000c101b2a */
[----:B------:R-:W-:-:S02]  /*14ad0*/  ISETP.GE.AND P0, PT, R15, UR4, PT ;  /* 0x000000040f007c0c */ /* 0x000fc4000bf06270 */
[----:B0-----:R-:W-:-:S04]  /*14ae0*/  @!P3 LEA R6, P1, R20, R0, 0x2 ;  /* 0x000000001406b211 */ /* 0x001fc800078210ff */
[----:B------:R-:W-:Y:S01]  /*14af0*/  @!P3 LEA.HI.X R7, R20, R12, R24, 0x2, P1 ;  /* 0x0000000c1407b211 */ /* 0x000fe200008f1418 */
[----:B------:R-:W-:Y:S01]  /*14b00*/  VIADD R24, R223, 0x28 ;  /* 0x00000028df187836 */ /* 0x000fe20000000000 */
[-C--:B-1----:R-:W-:Y:S01]  /*14b10*/  @!P4 LEA R8, P2, R21, R0.reuse, 0x2 ;  /* 0x000000001508c211 */ /* 0x082fe200078410ff */
[----:B------:R-:W-:Y:S01]  /*14b20*/  VIADD R20, R223, 0x30 ;  /* 0x00000030df147836 */ /* 0x000fe20000000000 */
[----:B--2---:R-:W-:Y:S01]  /*14b30*/  @!P5 LEA R10, P6, R14, R0, 0x2 ;  /* 0x000000000e0ad211 */ /* 0x004fe200078c10ff */
[----:B------:R0:W-:Y:S01]  /*14b40*/  @!P3 ST.E.64 desc[UR42][R6.64], R42 ;  /* 0x0000002a0600b985 */ /* 0x0001e2000c101b2a */
[----:B------:R-:W-:Y:S02]  /*14b50*/  SHF.R.S32.HI R24, RZ, 0x1f, R24 ;  /* 0x0000001fff187819 */ /* 0x000fe40000011418 */
[----:B------:R-:W-:Y:S02]  /*14b60*/  SHF.R.S32.HI R20, RZ, 0x1f, R20 ;  /* 0x0000001fff147819 */ /* 0x000fe40000011414 */
[----:B------:R-:W-:-:S02]  /*14b70*/  ISETP.GE.AND P1, PT, R222, UR4, PT ;  /* 0x00000004de007c0c */ /* 0x000fc4000bf26270 */
[-C--:B------:R-:W-:Y:S02]  /*14b80*/  @!P4 LEA.HI.X R9, R21, R12.reuse, R24, 0x2, P2 ;  /* 0x0000000c1509c211 */ /* 0x080fe400010f1418 */
[----:B------:R-:W-:Y:S02]  /*14b90*/  ISETP.GE.AND P2, PT, R220, UR4, PT ;  /* 0x00000004dc007c0c */ /* 0x000fe4000bf46270 */
[----:B------:R-:W-:Y:S01]  /*14ba0*/  @!P5 LEA.HI.X R11, R14, R12, R20, 0x2, P6 ;  /* 0x0000000c0e0bd211 */ /* 0x000fe200030f1414 */
[C---:B------:R-:W-:Y:S01]  /*14bb0*/  VIADD R20, R223.reuse, 0x38 ;  /* 0x00000038df147836 */ /* 0x040fe20000000000 */
[----:B------:R1:W-:Y:S01]  /*14bc0*/  @!P4 ST.E.64 desc[UR42][R8.64], R46 ;  /* 0x0000002e0800c985 */ /* 0x0003e2000c101b2a */
[----:B------:R-:W-:Y:S01]  /*14bd0*/  VIADD R14, R223, 0x40 ;  /* 0x00000040df0e7836 */ /* 0x000fe20000000000 */
[----:B0-----:R-:W-:Y:S02]  /*14be0*/  @!P0 LEA R6, P6, R15, R0, 0x2 ;  /* 0x000000000f068211 */ /* 0x001fe400078c10ff */
[----:B------:R-:W-:Y:S01]  /*14bf0*/  SHF.R.S32.HI R20, RZ, 0x1f, R20 ;  /* 0x0000001fff147819 */ /* 0x000fe20000011414 */
[----:B------:R0:W-:Y:S01]  /*14c00*/  @!P5 ST.E.64 desc[UR42][R10.64], R50 ;  /* 0x000000320a00d985 */ /* 0x0001e2000c101b2a */
[----:B------:R-:W-:-:S02]  /*14c10*/  ISETP.GE.AND P3, PT, R218, UR4, PT ;  /* 0x00000004da007c0c */ /* 0x000fc4000bf66270 */
[----:B------:R-:W-:Y:S02]  /*14c20*/  ISETP.GE.AND P4, PT, R213, UR4, PT ;  /* 0x00000004d5007c0c */ /* 0x000fe4000bf86270 */
[----:B------:R-:W-:Y:S02]  /*14c30*/  SHF.R.S32.HI R14, RZ, 0x1f, R14 ;  /* 0x0000001fff0e7819 */ /* 0x000fe4000001140e */
[----:B------:R-:W-:Y:S02]  /*14c40*/  @!P0 LEA.HI.X R7, R15, R12, R20, 0x2, P6 ;  /* 0x0000000c0f078211 */ /* 0x000fe400030f1414 */
[----:B-1----:R-:W-:-:S03]  /*14c50*/  @!P1 LEA R8, P5, R222, R0, 0x2 ;  /* 0x00000000de089211 */ /* 0x002fc600078a10ff */
[----:B------:R1:W-:Y:S01]  /*14c60*/  @!P0 ST.E.64 desc[UR42][R6.64], R54 ;  /* 0x0000003606008985 */ /* 0x0003e2000c101b2a */
[----:B------:R-:W-:Y:S02]  /*14c70*/  @!P1 LEA.HI.X R9, R222, R12, R14, 0x2, P5 ;  /* 0x0000000cde099211 */ /* 0x000fe400028f140e */
[----:B0-----:R-:W-:Y:S02]  /*14c80*/  @!P2 LEA R10, P6, R220, R0, 0x2 ;  /* 0x00000000dc0aa211 */ /* 0x001fe400078c10ff */
[----:B------:R-:W-:Y:S01]  /*14c90*/  ISETP.GE.AND P5, PT, R200, UR4, PT ;  /* 0x00000004c8007c0c */ /* 0x000fe2000bfa6270 */
[----:B------:R0:W-:Y:S01]  /*14ca0*/  @!P1 ST.E.64 desc[UR42][R8.64], R58 ;  /* 0x0000003a08009985 */ /* 0x0001e2000c101b2a */
[----:B------:R-:W-:Y:S02]  /*14cb0*/  @!P2 LEA.HI.X R11, R220, R12, R221, 0x2, P6 ;  /* 0x0000000cdc0ba211 */ /* 0x000fe400030f14dd */
[----:B------:R-:W-:Y:S02]  /*14cc0*/  ISETP.GE.AND P0, PT, R198, UR4, PT ;  /* 0x00000004c6007c0c */ /* 0x000fe4000bf06270 */
[----:B------:R-:W-:Y:S01]  /*14cd0*/  ISETP.GE.AND P1, PT, R196, UR4, PT ;  /* 0x00000004c4007c0c */ /* 0x000fe2000bf26270 */
[----:B------:R2:W-:Y:S01]  /*14ce0*/  @!P2 ST.E.64 desc[UR42][R10.64], R62 ;  /* 0x0000003e0a00a985 */ /* 0x0005e2000c101b2a */
[----:B-1----:R-:W-:-:S04]  /*14cf0*/  @!P3 LEA R6, P6, R218, R0, 0x2 ;  /* 0x00000000da06b211 */ /* 0x002fc800078c10ff */
[----:B------:R-:W-:Y:S02]  /*14d00*/  @!P3 LEA.HI.X R7, R218, R12, R219, 0x2, P6 ;  /* 0x0000000cda07b211 */ /* 0x000fe400030f14db */
[----:B0-----:R-:W-:-:S03]  /*14d10*/  @!P4 LEA R8, P2, R213, R0, 0x2 ;  /* 0x00000000d508c211 */ /* 0x001fc600078410ff */
[----:B------:R0:W-:Y:S01]  /*14d20*/  @!P3 ST.E.64 desc[UR42][R6.64], R66 ;  /* 0x000000420600b985 */ /* 0x0001e2000c101b2a */
[----:B------:R-:W-:Y:S02]  /*14d30*/  @!P4 LEA.HI.X R9, R213, R12, R217, 0x2, P2 ;  /* 0x0000000cd509c211 */ /* 0x000fe400010f14d9 */
[----:B------:R-:W-:Y:S02]  /*14d40*/  ISETP.GE.AND P2, PT, R183, UR4, PT ;  /* 0x00000004b7007c0c */ /* 0x000fe4000bf46270 */
[C---:B--2---:R-:W-:Y:S01]  /*14d50*/  @!P5 LEA R10, P6, R200.reuse, R0, 0x2 ;  /* 0x00000000c80ad211 */ /* 0x044fe200078c10ff */
[----:B------:R1:W-:Y:S03]  /*14d60*/  @!P4 ST.E.64 desc[UR42][R8.64], R70 ;  /* 0x000000460800c985 */ /* 0x0003e6000c101b2a */
[----:B------:R-:W-:Y:S02]  /*14d70*/  @!P5 LEA.HI.X R11, R200, R12, R201, 0x2, P6 ;  /* 0x0000000cc80bd211 */ /* 0x000fe400030f14c9 */
[----:B0-----:R-:W-:-:S03]  /*14d80*/  @!P0 LEA R6, P4, R198, R0, 0x2 ;  /* 0x00000000c6068211 */ /* 0x001fc600078810ff */
[----:B------:R0:W-:Y:S01]  /*14d90*/  @!P5 ST.E.64 desc[UR42][R10.64], R74 ;  /* 0x0000004a0a00d985 */ /* 0x0001e2000c101b2a */
[----:B------:R-:W-:Y:S02]  /*14da0*/  ISETP.GE.AND P5, PT, R181, UR4, PT ;  /* 0x00000004b5007c0c */ /* 0x000fe4000bfa6270 */
[----:B------:R-:W-:Y:S02]  /*14db0*/  @!P0 LEA.HI.X R7, R198, R12, R199, 0x2, P4 ;  /* 0x0000000cc6078211 */ /* 0x000fe400020f14c7 */
[----:B------:R-:W-:Y:S02]  /*14dc0*/  ISETP.GE.AND P4, PT, R179, UR4, PT ;  /* 0x00000004b3007c0c */ /* 0x000fe4000bf86270 */
[C---:B-1----:R-:W-:Y:S01]  /*14dd0*/  @!P1 LEA R8, P3, R196.reuse, R0, 0x2 ;  /* 0x00000000c4089211 */ /* 0x042fe200078610ff */
[----:B------:R1:W-:Y:S03]  /*14de0*/  @!P0 ST.E.64 desc[UR42][R6.64], R78 ;  /* 0x0000004e06008985 */ /* 0x0003e6000c101b2a */
[----:B------:R-:W-:-:S02]  /*14df0*/  @!P1 LEA.HI.X R9, R196, R12, R197, 0x2, P3 ;  /* 0x0000000cc4099211 */ /* 0x000fc400018f14c5 */
[----:B------:R-:W-:Y:S02]  /*14e00*/  ISETP.GE.AND P3, PT, R177, UR4, PT ;  /* 0x00000004b1007c0c */ /* 0x000fe4000bf66270 */
[----:B0-----:R-:W-:Y:S01]  /*14e10*/  @!P2 LEA R10, P6, R183, R0, 0x2 ;  /* 0x00000000b70aa211 */ /* 0x001fe200078c10ff */
[----:B------:R-:W-:Y:S01]  /*14e20*/  @!P1 ST.E.64 desc[UR42][R8.64], R82 ;  /* 0x0000005208009985 */ /* 0x000fe2000c101b2a */
[----:B------:R-:W-:Y:S02]  /*14e30*/  ISETP.GE.AND P1, PT, R173, UR4, PT ;  /* 0x00000004ad007c0c */ /* 0x000fe4000bf26270 */
[----:B------:R-:W-:Y:S02]  /*14e40*/  @!P2 LEA.HI.X R11, R183, R12, R184, 0x2, P6 ;  /* 0x0000000cb70ba211 */ /* 0x000fe400030f14b8 */
[----:B-1----:R-:W-:-:S03]  /*14e50*/  @!P4 LEA R6, P0, R179, R0, 0x2 ;  /* 0x00000000b306c211 */ /* 0x002fc600078010ff */
        /* <DEDUP_REMOVED lines=13> */
[-C--:B0-----:R-:W-:Y:S02]  /*14f30*/  @!P2 LEA R4, P6, R175, R0.reuse, 0x2 ;  /* 0x00000000af04a211 */ /* 0x081fe400078c10ff */
[----:B-1----:R-:W-:Y:S02]  /*14f40*/  @!P1 LEA R6, P3, R173, R0, 0x2 ;  /* 0x00000000ad069211 */ /* 0x002fe400078610ff */
[----:B------:R-:W-:Y:S02]  /*14f50*/  @!P2 LEA.HI.X R5, R175, R12, R176, 0x2, P6 ;  /* 0x0000000caf05a211 */ /* 0x000fe400030f14b0 */
[----:B--2---:R-:W-:Y:S02]  /*14f60*/  @!P0 LEA R8, P6, R171, R0, 0x2 ;  /* 0x00000000ab088211 */ /* 0x004fe400078c10ff */
[----:B------:R-:W-:Y:S01]  /*14f70*/  @!P1 LEA.HI.X R7, R173, R12, R174, 0x2, P3 ;  /* 0x0000000cad079211 */ /* 0x000fe200018f14ae */
[----:B------:R0:W-:Y:S01]  /*14f80*/  @!P2 ST.E.64 desc[UR42][R4.64], R102 ;  /* 0x000000660400a985 */ /* 0x0001e2000c101b2a */
[----:B------:R-:W-:-:S02]  /*14f90*/  ISETP.GE.AND P3, PT, R165, UR4, PT ;  /* 0x00000004a5007c0c */ /* 0x000fc4000bf66270 */
[----:B------:R-:W-:Y:S01]  /*14fa0*/  @!P0 LEA.HI.X R9, R171, R12, R172, 0x2, P6 ;  /* 0x0000000cab098211 */ /* 0x000fe200030f14ac */
[----:B------:R1:W-:Y:S04]  /*14fb0*/  @!P1 ST.E.64 desc[UR42][R6.64], R106 ;  /* 0x0000006a06009985 */ /* 0x0003e8000c101b2a */
[----:B------:R2:W-:Y:S01]  /*14fc0*/  @!P0 ST.E.64 desc[UR42][R8.64], R110 ;  /* 0x0000006e08008985 */ /* 0x0005e2000c101b2a */
[----:B------:R-:W-:Y:S02]  /*14fd0*/  ISETP.GE.AND P0, PT, R163, UR4, PT ;  /* 0x00000004a3007c0c */ /* 0x000fe4000bf06270 */
[-C--:B0-----:R-:W-:Y:S02]  /*14fe0*/  @!P5 LEA R4, P1, R169, R0.reuse, 0x2 ;  /* 0x00000000a904d211 */ /* 0x081fe400078210ff */
[----:B-1----:R-:W-:-:S02]  /*14ff0*/  @!P4 LEA R6, P2, R167, R0, 0x2 ;  /* 0x00000000a706c211 */ /* 0x002fc400078410ff */
[----:B------:R-:W-:Y:S02]  /*15000*/  @!P5 LEA.HI.X R5, R169, R12, R170, 0x2, P1 ;  /* 0x0000000ca905d211 */ /* 0x000fe400008f14aa */
[----:B--2---:R-:W-:Y:S02]  /*15010*/  @!P3 LEA R8, P6, R165, R0, 0x2 ;  /* 0x00000000a508b211 */ /* 0x004fe400078c10ff */
[----:B------:R-:W-:Y:S01]  /*15020*/  ISETP.GE.AND P1, PT, R161, UR4, PT ;  /* 0x00000004a1007c0c */ /* 0x000fe2000bf26270 */
[----:B------:R0:W-:Y:S01]  /*15030*/  @!P5 ST.E.64 desc[UR42][R4.64], R114 ;  /* 0x000000720400d985 */ /* 0x0001e2000c101b2a */
[-C--:B------:R-:W-:Y:S02]  /*15040*/  @!P4 LEA.HI.X R7, R167, R12.reuse, R168, 0x2, P2 ;  /* 0x0000000ca707c211 */ /* 0x080fe400010f14a8 */
[----:B------:R-:W-:Y:S02]  /*15050*/  @!P3 LEA.HI.X R9, R165, R12, R166, 0x2, P6 ;  /* 0x0000000ca509b211 */ /* 0x000fe400030f14a6 */
[----:B------:R-:W-:Y:S01]  /*15060*/  ISETP.GE.AND P2, PT, R155, UR4, PT ;  /* 0x000000049b007c0c */ /* 0x000fe2000bf46270 */
[----:B------:R1:W-:Y:S01]  /*15070*/  @!P4 ST.E.64 desc[UR42][R6.64], R118 ;  /* 0x000000760600c985 */ /* 0x0003e2000c101b2a */
[----:B------:R-:W-:-:S03]  /*15080*/  ISETP.GE.AND P4, PT, R159, UR4, PT ;  /* 0x000000049f007c0c */ /* 0x000fc6000bf86270 */
[----:B------:R2:W-:Y:S01]  /*15090*/  @!P3 ST.E.64 desc[UR42][R8.64], R122 ;  /* 0x0000007a0800b985 */ /* 0x0005e2000c101b2a */
[----:B------:R-:W-:Y:S02]  /*150a0*/  ISETP.GE.AND P3, PT, R157, UR4, PT ;  /* 0x000000049d007c0c */ /* 0x000fe4000bf66270 */
[----:B0-----:R-:W-:-:S04]  /*150b0*/  @!P1 LEA R4, P6, R161, R0, 0x2 ;  /* 0x00000000a1049211 */ /* 0x001fc800078c10ff */
[----:B------:R-:W-:Y:S02]  /*150c0*/  @!P1 LEA.HI.X R5, R161, R12, R162, 0x2, P6 ;  /* 0x0000000ca1059211 */ /* 0x000fe400030f14a2 */
[----:B-1----:R-:W-:-:S04]  /*150d0*/  @!P0 LEA R6, P5, R163, R0, 0x2 ;  /* 0x00000000a3068211 */ /* 0x002fc800078a10ff */
[----:B------:R-:W-:Y:S02]  /*150e0*/  @!P0 LEA.HI.X R7, R163, R12, R164, 0x2, P5 ;  /* 0x0000000ca3078211 */ /* 0x000fe400028f14a4 */
[----:B------:R-:W-:-:S03]  /*150f0*/  ISETP.GE.AND P5, PT, R153, UR4, PT ;  /* 0x0000000499007c0c */ /* 0x000fc6000bfa6270 */
[----:B------:R0:W-:Y:S04]  /*15100*/  @!P0 ST.E.64 desc[UR42][R6.64], R126 ;  /* 0x0000007e06008985 */ /* 0x0001e8000c101b2a */
[----:B------:R1:W-:Y:S01]  /*15110*/  @!P1 ST.E.64 desc[UR42][R4.64], R130 ;  /* 0x0000008204009985 */ /* 0x0003e2000c101b2a */
[----:B--2---:R-:W-:-:S04]  /*15120*/  @!P2 LEA R8, P1, R155, R0, 0x2 ;  /* 0x000000009b08a211 */ /* 0x004fc800078210ff */
[----:B------:R-:W-:Y:S02]  /*15130*/  @!P2 LEA.HI.X R9, R155, R12, R156, 0x2, P1 ;  /* 0x0000000c9b09a211 */ /* 0x000fe400008f149c */
[-C--:B0-----:R-:W-:Y:S02]  /*15140*/  @!P4 LEA R6, P0, R159, R0.reuse, 0x2 ;  /* 0x000000009f06c211 */ /* 0x081fe400078010ff */
[----:B-1----:R-:W-:Y:S02]  /*15150*/  @!P3 LEA R4, P6, R157, R0, 0x2 ;  /* 0x000000009d04b211 */ /* 0x002fe400078c10ff */
[----:B------:R-:W-:Y:S02]  /*15160*/  @!P4 LEA.HI.X R7, R159, R12, R160, 0x2, P0 ;  /* 0x0000000c9f07c211 */ /* 0x000fe400000f14a0 */
[----:B------:R-:W-:Y:S02]  /*15170*/  @!P5 LEA R10, P0, R153, R0, 0x2 ;  /* 0x00000000990ad211 */ /* 0x000fe400078010ff */
        /* <DEDUP_REMOVED lines=12> */
.L_x_4570:
[----:B------:R-:W2:Y:S01]  /*15240*/  LDL.LU R6, [R1+0x3c] ;  /* 0x00003c0001067983 */ /* 0x000ea20000300800 */
[----:B------:R-:W-:Y:S01]  /*15250*/  ULDC.64 UR6, c[0x0][0xd08] ;  /* 0x0003420000067ab9 */ /* 0x000fe20000000a00 */
[----:B------:R-:W-:Y:S02]  /*15260*/  ULDC.64 UR4, c[0x0][0xd00] ;  /* 0x0003400000047ab9 */ /* 0x000fe40000000a00 */
[----:B------:R-:W3:Y:S04]  /*15270*/  LDL.LU R0, [R1+0x40] ;  /* 0x0000400001007983 */ /* 0x000ee80000300800 */
[----:B------:R-:W4:Y:S01]  /*15280*/  LDL R9, [R1+0x38] ;  /* 0x0000380001097983 */ /* 0x000f220000100800 */
[----:B------:R-:W-:Y:S01]  /*15290*/  ISETP.NE.U32.AND P1, PT, RZ, UR6, PT ;  /* 0x00000006ff007c0c */ /* 0x000fe2000bf25070 */
[----:B------:R-:W-:Y:S01]  /*152a0*/  IMAD.MOV.U32 R3, RZ, RZ, RZ ;  /* 0x000000ffff037224 */ /* 0x000fe200078e00ff */
[----:B------:R-:W-:-:S02]  /*152b0*/  ISETP.NE.U32.AND P0, PT, RZ, UR4, PT ;  /* 0x00000004ff007c0c */ /* 0x000fc4000bf05070 */
[----:B------:R-:W-:Y:S02]  /*152c0*/  ISETP.NE.AND.EX P1, PT, RZ, UR7, PT, P1 ;  /* 0x00000007ff007c0c */ /* 0x000fe4000bf25310 */
[----:B------:R-:W-:Y:S01]  /*152d0*/  ISETP.NE.AND.EX P0, PT, RZ, UR5, PT, P0 ;  /* 0x00000005ff007c0c */ /* 0x000fe2000bf05300 */
[----:B------:R-:W0:Y:S01]  /*152e0*/  S2R R8, SR_TID.X ;  /* 0x0000000000087919 */ /* 0x000e220000002100 */
[----:B--2---:R-:W-:-:S04]  /*152f0*/  IADD3 R4, P2, R6, UR4, RZ ;  /* 0x0000000406047c10 */ /* 0x004fc8000ff5e0ff */
[----:B---3--:R-:W-:-:S05]  /*15300*/  IADD3.X R5, R0, UR5, RZ, P2, !PT ;  /* 0x0000000500057c10 */ /* 0x008fca00097fe4ff */
[----:B------:R-:W-:Y:S01]  /*15310*/  @P1 IADD3 R6, P2, R6, UR6, RZ ;  /* 0x0000000606061c10 */ /* 0x000fe2000ff5e0ff */
[----:B------:R-:W-:Y:S01]  /*15320*/  ULDC UR4, c[0x0][0xb88] ;  /* 0x0002e20000047ab9 */ /* 0x000fe20000000800 */
[----:B------:R2:W5:Y:S02]  /*15330*/  @P0 LDG.E R3, desc[UR42][R4.64] ;  /* 0x0000002a04030981 */ /* 0x000564000c1e1900 */
[----:B------:R-:W-:Y:S01]  /*15340*/  @P1 IADD3.X R7, R0, UR7, RZ, P2, !PT ;  /* 0x0000000700071c10 */ /* 0x000fe200097fe4ff */
[----:B------:R-:W-:-:S06]  /*15350*/  IMAD.U32 R0, RZ, RZ, UR4 ;  /* 0x00000004ff007e24 */ /* 0x000fcc000f8e00ff */
[----:B------:R2:W5:Y:S01]  /*15360*/  @P1 LDG.E R0, desc[UR42][R6.64] ;  /* 0x0000002a06001981 */ /* 0x000562000c1e1900 */
[----:B----4-:R-:W-:Y:S01]  /*15370*/  ISETP.NE.AND P2, PT, R9, RZ, PT ;  /* 0x000000ff0900720c */ /* 0x010fe20003f45270 */
[----:B0-----:R-:W-:-:S05]  /*15380*/  VIADD R32, R8, 0xffffff80 ;  /* 0xffffff8008207836 */ /* 0x001fca0000000000 */
[----:B------:R-:W-:-:S07]  /*15390*/  ISETP.GT.AND P3, PT, R32, 0x3f, PT ;  /* 0x0000003f2000780c */ /* 0x000fce0003f64270 */
[----:B------:R-:W0:Y:S02]  /*153a0*/  @!P2 LDC R9, c[0x0][0xbd4] ;  /* 0x0002f500ff09ab82 */ /* 0x000e240000000800 */
[----:B0-----:R2:W-:Y:S01]  /*153b0*/  @!P2 STL [R1+0x38], R9 ;  /* 0x000038090100a387 */ /* 0x0015e20000100800 */
[----:B------:R-:W-:Y:S01]  /*153c0*/  ISETP.GT.AND P2, PT, R9, 0x1, PT ;  /* 0x000000010900780c */ /* 0x000fe20003f44270 */
[----:B------:R-:W-:-:S12]  /*153d0*/  @P1 BRA `(.L_x_4579) ;  /* 0x0000000000101947 */ /* 0x000fd80003800000 */
[----:B------:R-:W-:Y:S05]  /*153e0*/  @!P0 BRA `(.L_x_4579) ;  /* 0x00000000000c8947 */ /* 0x000fea0003800000 */
[----:B--2---:R-:W2:Y:S04]  /*153f0*/  LDG.E R7, desc[UR42][R4.64] ;  /* 0x0000002a04077981 */ /* 0x004ea8000c1e1900 */
[----:B-----5:R-:W2:Y:S02]  /*15400*/  LDG.E R0, desc[UR42][R4.64+0x4] ;  /* 0x0000042a04007981 */ /* 0x020ea4000c1e1900 */
[----:B--2---:R-:W-:-:S07]  /*15410*/  IMAD.IADD R0, R0, 0x1, -R7 ;  /* 0x0000000100007824 */ /* 0x004fce00078e0a07 */
.L_x_4579:
[----:B--2---:R-:W2:Y:S04]  /*15420*/  LDL.LU R5, [R1+0x34] ;  /* 0x0000340001057983 */ /* 0x004ea80000300800 */
[----:B------:R-:W3:Y:S01]  /*15430*/  LDL.LU R4, [R1+0x50] ;  /* 0x0000500001047983 */ /* 0x000ee20000300800 */
[----:B------:R-:W-:Y:S01]  /*15440*/  BSSY B1, `(.L_x_4580) ;  /* 0x0000039000017945 */ /* 0x000fe20003800000 */
[----:B-----5:R-:W-:Y:S02]  /*15450*/  SHF.R.S32.HI R26, RZ, 0x1f, R3 ;  /* 0x0000001fff1a7819 */ /* 0x020fe40000011403 */
[----:B--2---:R-:W-:Y:S02]  /*15460*/  SEL R29, R5, RZ, !P0 ;  /* 0x000000ff051d7207 */ /* 0x004fe40004000000 */
[----:B---3--:R-:W-:Y:S01]  /*15470*/  SEL R28, R4, RZ, !P0 ;  /* 0x000000ff041c7207 */ /* 0x008fe20004000000 */
[----:B------:R-:W-:Y:S06]  /*15480*/  @P3 BRA `(.L_x_4581) ;  /* 0x0000000000d03947 */ /* 0x000fec0003800000 */
[----:B------:R-:W2:Y:S01]  /*15490*/  LDL R5, [R1+0x44] ;  /* 0x0000440001057983 */ /* 0x000ea20000100800 */
[----:B------:R-:W0:Y:S01]  /*154a0*/  LDC R31, c[0x0][0xce8] ;  /* 0x00033a00ff1f7b82 */ /* 0x000e220000000800 */
[----:B------:R-:W2:Y:S02]  /*154b0*/  S2R R4, SR_TID.X ;  /* 0x0000000000047919 */ /* 0x000ea40000002100 */
[----:B--2---:R-:W-:Y:S02]  /*154c0*/  IMAD R4, R5, 0x40, R4 ;  /* 0x0000004005047824 */ /* 0x004fe400078e0204 */
[----:B0-----:R-:W-:Y:S02]  /*154d0*/  IMAD R5, R0, R31, RZ ;  /* 0x0000001f00057224 */ /* 0x001fe400078e02ff */
[----:B------:R-:W-:-:S05]  /*154e0*/  VIADD R30, R4, 0xffffff80 ;  /* 0xffffff80041e7836 */ /* 0x000fca0000000000 */
[----:B------:R-:W-:-:S13]  /*154f0*/  ISETP.GE.AND P0, PT, R30, R5, PT ;  /* 0x000000051e00720c */ /* 0x000fda0003f06270 */
[----:B------:R-:W-:Y:S05]  /*15500*/  @P0 BRA `(.L_x_4581) ;  /* 0x0000000000b00947 */ /* 0x000fea0003800000 */
[----:B------:R-:W2:Y:S01]  /*15510*/  LDL.LU R33, [R1+0x48] ;  /* 0x0000480001217983 */ /* 0x000ea20000300800 */
[----:B------:R-:W-:Y:S01]  /*15520*/  IMAD.MOV.U32 R24, RZ, RZ, 0xab8 ;  /* 0x00000ab8ff187424 */ /* 0x000fe200078e00ff */
[----:B------:R-:W-:Y:S01]  /*15530*/  ISETP.GT.AND P0, PT, R9, 0x1, PT ;  /* 0x000000010900780c */ /* 0x000fe20003f04270 */
[----:B------:R-:W0:Y:S01]  /*15540*/  LDC.64 R10, c[0x0][0xca8] ;  /* 0x00032a00ff0a7b82 */ /* 0x000e220000000a00 */
[----:B------:R-:W-:Y:S01]  /*15550*/  ISETP.NE.AND P1, PT, R31, 0x1, PT ;  /* 0x000000011f00780c */ /* 0x000fe20003f25270 */
[----:B------:R-:W-:Y:S01]  /*15560*/  IMAD.MOV.U32 R21, RZ, RZ, R30 ;  /* 0x000000ffff157224 */ /* 0x000fe200078e001e */
[----:B------:R-:W-:-:S05]  /*15570*/  SEL R24, R24, 0xa78, P0 ;  /* 0x00000a7818187807 */ /* 0x000fca0000000000 */
[----:B------:R-:W3:Y:S08]  /*15580*/  LDC.64 R4, c[0x0][R24+0x220] ;  /* 0x0000880018047b82 */ /* 0x000ef00000000a00 */
[----:B-1----:R-:W1:Y:S08]  /*15590*/  LDC.64 R12, c[0x0][R24+0x218] ;  /* 0x00008600180c7b82 */ /* 0x002e700000000a00 */
[----:B------:R-:W4:Y:S08]  /*155a0*/  LDC.64 R6, c[0x0][R24+0x228] ;  /* 0x00008a0018067b82 */ /* 0x000f300000000a00 */
[----:B------:R-:W5:Y:S08]  /*155b0*/  @P1 LDC R15, c[0x0][0xcec] ;  /* 0x00033b00ff0f1b82 */ /* 0x000f700000000800 */
[----:B------:R-:W4:Y:S08]  /*155c0*/  LDC.64 R8, c[0x0][R24+0x210] ;  /* 0x0000840018087b82 */ /* 0x000f300000000a00 */
[----:B------:R-:W4:Y:S01]  /*155d0*/  @P1 LDC R27, c[0x0][0xcf0] ;  /* 0x00033c00ff1b1b82 */ /* 0x000f220000000800 */
[----:B-----5:R-:W-:-:S07]  /*155e0*/  @P1 IMAD.HI.U32 R20, R30, R15, RZ ;  /* 0x0000000f1e141227 */ /* 0x020fce00078e00ff */
[----:B0-----:R-:W0:Y:S01]  /*155f0*/  @!P0 LDC R10, c[0x0][0xc50] ;  /* 0x00031400ff0a8b82 */ /* 0x001e220000000800 */
[-C--:B---3--:R-:W-:Y:S02]  /*15600*/  IMAD R5, R5, R29.reuse, RZ ;  /* 0x0000001d05057224 */ /* 0x088fe400078e02ff */
[----:B------:R-:W-:-:S05]  /*15610*/  IMAD.WIDE.U32 R14, R4, R29, RZ ;  /* 0x0000001d040e7225 */ /* 0x000fca00078e00ff */
[----:B------:R-:W3:Y:S01]  /*15620*/  @!P0 LDC R11, c[0x0][0xc54] ;  /* 0x00031500ff0b8b82 */ /* 0x000ee20000000800 */
[-C--:B-1----:R-:W-:Y:S02]  /*15630*/  IMAD R25, R13, R184.reuse, RZ ;  /* 0x000000b80d197224 */ /* 0x082fe400078e02ff */
[----:B------:R-:W-:Y:S01]  /*15640*/  IMAD.WIDE.U32 R12, R12, R184, RZ ;  /* 0x000000b80c0c7225 */ /* 0x000fe200078e00ff */
[----:B----4-:R-:W-:-:S03]  /*15650*/  @P1 SHF.R.U32.HI R21, RZ, R27, R20 ;  /* 0x0000001bff151219 */ /* 0x010fc60000011614 */
        /* <DEDUP_REMOVED lines=21> */
[----:B---3--:R-:W-:-:S05]  /*157b0*/  LEA.HI.X R11, R6, R11, R4, 0x2, P0 ;  /* 0x0000000b060b7211 */ /* 0x008fca00000f1404 */
[----:B------:R0:W-:Y:S02]  /*157c0*/  STG.E desc[UR42][R10.64], R5 ;  /* 0x000000050a007986 */ /* 0x0001e4000c10192a */
.L_x_4581:
[----:B------:R-:W-:Y:S05]  /*157d0*/  BSYNC B1 ;  /* 0x0000000000017941 */ /* 0x000fea0003800000 */
.L_x_4580:
[----:B------:R-:W-:Y:S05]  /*157e0*/  @P2 BRA `(.L_x_4576) ;  /* 0x0000000800a82947 */ /* 0x000fea0003800000 */
[----:B0-----:R-:W2:Y:S01]  /*157f0*/  LDL.LU R10, [R1+0x44] ;  /* 0x00004400010a7983 */ /* 0x001ea20000300800 */
[----:B------:R-:W0:Y:S01]  /*15800*/  LDC R11, c[0x0][0xce8] ;  /* 0x00033a00ff0b7b82 */ /* 0x000e220000000800 */
[----:B------:R-:W-:Y:S01]  /*15810*/  ULDC.64 UR4, c[0x0][0xba0] ;  /* 0x0002e80000047ab9 */ /* 0x000fe20000000a00 */
[----:B------:R-:W-:Y:S01]  /*15820*/  SHF.R.S32.HI R9, RZ, 0x1f, R32 ;  /* 0x0000001fff097819 */ /* 0x000fe20000011420 */
[----:B------:R-:W-:Y:S01]  /*15830*/  IMAD R6, R26, UR4, RZ ;  /* 0x000000041a067c24 */ /* 0x000fe2000f8e02ff */
[----:B------:R-:W-:Y:S01]  /*15840*/  BSSY B1, `(.L_x_4582) ;  /* 0x0000080000017945 */ /* 0x000fe20003800000 */
[----:B------:R-:W-:-:S04]  /*15850*/  IMAD.WIDE.U32 R4, R3, UR4, RZ ;  /* 0x0000000403047c25 */ /* 0x000fc8000f8e00ff */
[----:B------:R-:W-:Y:S01]  /*15860*/  IMAD R7, R3, UR5, R6 ;  /* 0x0000000503077c24 */ /* 0x000fe2000f8e0206 */
[----:B------:R-:W-:Y:S01]  /*15870*/  LEA.HI R6, R9, R32, RZ, 0x3 ;  /* 0x0000002009067211 */ /* 0x000fe200078f18ff */
[----:B------:R-:W3:Y:S01]  /*15880*/  LDC R3, c[0x0][0xbc8] ;  /* 0x0002f200ff037b82 */ /* 0x000ee20000000800 */
[----:B------:R-:W-:Y:S01]  /*15890*/  ULDC.64 UR4, c[0x0][0xbe8] ;  /* 0x0002fa0000047ab9 */ /* 0x000fe20000000a00 */
[----:B------:R-:W-:Y:S01]  /*158a0*/  IMAD.IADD R5, R5, 0x1, R7 ;  /* 0x0000000105057824 */ /* 0x000fe200078e0207 */
[----:B------:R-:W-:Y:S01]  /*158b0*/  LOP3.LUT R7, R6, 0xfffffff8, RZ, 0xc0, !PT ;  /* 0xfffffff806077812 */ /* 0x000fe200078ec0ff */
[----:B------:R-:W-:Y:S01]  /*158c0*/  VIADD R40, R192, 0x40 ;  /* 0x00000040c0287836 */ /* 0x000fe20000000000 */
[----:B------:R-:W-:Y:S01]  /*158d0*/  SHF.R.S32.HI R20, RZ, 0x3, R6 ;  /* 0x00000003ff147819 */ /* 0x000fe20000011406 */
[----:B------:R-:W-:-:S04]  /*158e0*/  IMAD.WIDE.U32 R4, R184, UR4, R4 ;  /* 0x00000004b8047c25 */ /* 0x000fc8000f8e0004 */
[----:B------:R-:W-:Y:S02]  /*158f0*/  IMAD.IADD R7, R32, 0x1, -R7 ;  /* 0x0000000120077824 */ /* 0x000fe400078e0a07 */
[----:B------:R-:W-:Y:S01]  /*15900*/  IMAD R5, R184, UR5, R5 ;  /* 0x00000005b8057c24 */ /* 0x000fe2000f8e0205 */
[----:B0-----:R-:W-:Y:S01]  /*15910*/  ISETP.NE.AND P0, PT, R11, 0x1, PT ;  /* 0x000000010b00780c */ /* 0x001fe20003f05270 */
[----:B------:R-:W-:Y:S01]  /*15920*/  IMAD R8, R7, 0x20, R20 ;  /* 0x0000002007087824 */ /* 0x000fe200078e0214 */
[----:B------:R-:W-:Y:S01]  /*15930*/  ULDC.64 UR4, c[0x0][0xbf0] ;  /* 0x0002fc0000047ab9 */ /* 0x000fe20000000a00 */
[----:B------:R-:W-:Y:S02]  /*15940*/  VIADD R38, R192, 0x80 ;  /* 0x00000080c0267836 */ /* 0x000fe40000000000 */
[----:B------:R-:W-:Y:S02]  /*15950*/  IMAD R6, R28, UR4, RZ ;  /* 0x000000041c067c24 */ /* 0x000fe4000f8e02ff */
[----:B------:R-:W-:Y:S01]  /*15960*/  IMAD.WIDE.U32 R4, R29, UR4, R4 ;  /* 0x000000041d047c25 */ /* 0x000fe2000f8e0004 */
[----:B---3--:R-:W-:-:S03]  /*15970*/  ISETP.GE.AND P1, PT, R40, R3, PT ;  /* 0x000000032800720c */ /* 0x008fc60003f26270 */
[----:B------:R-:W-:Y:S02]  /*15980*/  IMAD R7, R29, UR5, R6 ;  /* 0x000000051d077c24 */ /* 0x000fe4000f8e0206 */
[----:B------:R-:W0:Y:S01]  /*15990*/  @P0 LDC R9, c[0x0][0xcec] ;  /* 0x00033b00ff090b82 */ /* 0x000e220000000800 */
[C---:B------:R-:W-:Y:S01]  /*159a0*/  ISETP.GE.AND P2, PT, R192.reuse, R3, PT ;  /* 0x00000003c000720c */ /* 0x040fe20003f46270 */
[C---:B------:R-:W-:Y:S01]  /*159b0*/  VIADD R36, R192.reuse, 0xc0 ;  /* 0x000000c0c0247836 */ /* 0x040fe20000000000 */
[----:B------:R-:W-:Y:S01]  /*159c0*/  ULDC.64 UR4, c[0x0][0xbe0] ;  /* 0x0002f80000047ab9 */ /* 0x000fe20000000a00 */
[----:B------:R-:W-:Y:S02]  /*159d0*/  IMAD.IADD R5, R5, 0x1, R7 ;  /* 0x0000000105057824 */ /* 0x000fe400078e0207 */
[----:B------:R-:W-:Y:S02]  /*159e0*/  VIADD R34, R192, 0x100 ;  /* 0x00000100c0227836 */ /* 0x000fe40000000000 */
[----:B------:R-:W3:Y:S01]  /*159f0*/  @P0 LDC R13, c[0x0][0xcf0] ;  /* 0x00033c00ff0d0b82 */ /* 0x000ee20000000800 */
[----:B------:R-:W-:-:S02]  /*15a00*/  IMAD R21, R0, R11, RZ ;  /* 0x0000000b00157224 */ /* 0x000fc400078e02ff */
[C---:B------:R-:W-:Y:S02]  /*15a10*/  VIADD R31, R192.reuse, 0x140 ;  /* 0x00000140c01f7836 */ /* 0x040fe40000000000 */
[C---:B------:R-:W-:Y:S02]  /*15a20*/  VIADD R27, R192.reuse, 0x180 ;  /* 0x00000180c01b7836 */ /* 0x040fe40000000000 */
[C---:B------:R-:W-:Y:S02]  /*15a30*/  VIADD R24, R192.reuse, 0x1c0 ;  /* 0x000001c0c0187836 */ /* 0x040fe40000000000 */
[C---:B------:R-:W-:Y:S02]  /*15a40*/  VIADD R25, R192.reuse, 0x1c0 ;  /* 0x000001c0c0197836 */ /* 0x040fe40000000000 */
        /* <DEDUP_REMOVED lines=10> */
[----:B------:R-:W-:-:S02]  /*15af0*/  SHF.R.S32.HI R37, RZ, 0x1f, R37 ;  /* 0x0000001fff257819 */ /* 0x000fc40000011425 */
[----:B------:R-:W-:Y:S02]  /*15b00*/  SHF.R.S32.HI R39, RZ, 0x1f, R39 ;  /* 0x0000001fff277819 */ /* 0x000fe40000011427 */
[----:B------:R-:W-:Y:S01]  /*15b10*/  SHF.R.S32.HI R41, RZ, 0x1f, R41 ;  /* 0x0000001fff297819 */ /* 0x000fe20000011429 */
[C---:B--2---:R-:W-:Y:S02]  /*15b20*/  IMAD R8, R10.reuse, 0x40, R8 ;  /* 0x000000400a087824 */ /* 0x044fe400078e0208 */
[----:B------:R-:W-:Y:S01]  /*15b30*/  IMAD R20, R10, 0x40, R20 ;  /* 0x000000400a147824 */ /* 0x000fe200078e0214 */
[----:B------:R-:W-:Y:S01]  /*15b40*/  SEL R10, RZ, 0xffffffff, P1 ;  /* 0xffffffffff0a7807 */ /* 0x000fe20000800000 */
[----:B0-----:R-:W-:Y:S01]  /*15b50*/  @P0 IMAD.HI.U32 R6, R8, R9, RZ ;  /* 0x0000000908060227 */ /* 0x001fe200078e00ff */
[----:B------:R-:W-:Y:S02]  /*15b60*/  ISETP.GE.AND P1, PT, R38, R3, PT ;  /* 0x000000032600720c */ /* 0x000fe40003f26270 */
[----:B------:R-:W-:Y:S01]  /*15b70*/  SEL R9, RZ, 0x1, P2 ;  /* 0x00000001ff097807 */ /* 0x000fe20001000000 */
[----:B------:R-:W-:Y:S01]  /*15b80*/  IMAD.MOV.U32 R7, RZ, RZ, R8 ;  /* 0x000000ffff077224 */ /* 0x000fe200078e0008 */
[----:B---3--:R-:W-:Y:S01]  /*15b90*/  @P0 SHF.R.U32.HI R7, RZ, R13, R6 ;  /* 0x0000000dff070219 */ /* 0x008fe20000011606 */
[----:B------:R-:W-:Y:S01]  /*15ba0*/  IMAD.SHL.U32 R10, R10, 0x2, RZ ;  /* 0x000000020a0a7824 */ /* 0x000fe200078e00ff */
[----:B-1----:R-:W-:-:S02]  /*15bb0*/  SEL R12, RZ, 0xffffffff, P1 ;  /* 0xffffffffff0c7807 */ /* 0x002fc40000800000 */
[----:B------:R-:W-:Y:S01]  /*15bc0*/  SHF.R.S32.HI R6, RZ, 0x1f, R7 ;  /* 0x0000001fff067819 */ /* 0x000fe20000011407 */
[----:B------:R-:W-:Y:S01]  /*15bd0*/  IMAD.WIDE.U32 R4, R7, UR4, R4 ;  /* 0x0000000407047c25 */ /* 0x000fe2000f8e0004 */
[----:B------:R-:W-:Y:S02]  /*15be0*/  LOP3.LUT R10, R10, 0x2, R9, 0xe2, !PT ;  /* 0x000000020a0a7812 */ /* 0x000fe400078ee209 */
[-C--:B------:R-:W-:Y:S01]  /*15bf0*/  ISETP.GE.AND P0, PT, R36, R3.reuse, PT ;  /* 0x000000032400720c */ /* 0x080fe20003f06270 */
[----:B------:R-:W-:Y:S01]  /*15c00*/  IMAD.MOV R9, RZ, RZ, -R7 ;  /* 0x000000ffff097224 */ /* 0x000fe200078e0a07 */
[-C--:B------:R-:W-:Y:S01]  /*15c10*/  ISETP.GE.AND P1, PT, R34, R3.reuse, PT ;  /* 0x000000032200720c */ /* 0x080fe20003f26270 */
[----:B------:R-:W-:Y:S01]  /*15c20*/  IMAD.SHL.U32 R13, R12, 0x4, RZ ;  /* 0x000000040c0d7824 */ /* 0x000fe200078e00ff */
[----:B------:R-:W-:Y:S01]  /*15c30*/  SEL R0, RZ, 0xffffffff, P0 ;  /* 0xffffffffff007807 */ /* 0x000fe20000000000 */
[----:B------:R-:W-:Y:S01]  /*15c40*/  IMAD R6, R6, UR4, RZ ;  /* 0x0000000406067c24 */ /* 0x000fe2000f8e02ff */
[----:B------:R-:W-:Y:S01]  /*15c50*/  ISETP.GE.AND P0, PT, R31, R3, PT ;  /* 0x000000031f00720c */ /* 0x000fe20003f06270 */
[----:B------:R-:W-:Y:S01]  /*15c60*/  IMAD R9, R11, R9, R8 ;  /* 0x000000090b097224 */ /* 0x000fe200078e0208 */
[----:B------:R-:W-:Y:S01]  /*15c70*/  LOP3.LUT R10, R13, 0x4, R10, 0xe2, !PT ;  /* 0x000000040d0a7812 */ /* 0x000fe200078ee20a */
[----:B------:R-:W-:Y:S01]  /*15c80*/  IMAD R11, R7, UR5, R6 ;  /* 0x00000005070b7c24 */ /* 0x000fe2000f8e0206 */
[----:B------:R-:W-:Y:S01]  /*15c90*/  SEL R6, RZ, 0xffffffff, P1 ;  /* 0xffffffffff067807 */ /* 0x000fe20000800000 */
[----:B------:R-:W-:Y:S01]  /*15ca0*/  IMAD.SHL.U32 R13, R0, 0x8, RZ ;  /* 0x00000008000d7824 */ /* 0x000fe200078e00ff */
[----:B------:R-:W-:Y:S01]  /*15cb0*/  SHF.R.S32.HI R0, RZ, 0x1f, R9 ;  /* 0x0000001fff007819 */ /* 0x000fe20000011409 */
[----:B------:R-:W-:Y:S01]  /*15cc0*/  ULDC.64 UR4, c[0x0][0xbd8] ;  /* 0x0002f60000047ab9 */ /* 0x000fe20000000a00 */
[----:B------:R-:W-:Y:S01]  /*15cd0*/  IMAD.IADD R5, R5, 0x1, R11 ;  /* 0x0000000105057824 */ /* 0x000fe200078e020b */
[-C--:B------:R-:W-:Y:S01]  /*15ce0*/  ISETP.GE.AND P2, PT, R24, R3.reuse, PT ;  /* 0x000000031800720c */ /* 0x080fe20003f46270 */
[----:B------:R-:W-:Y:S01]  /*15cf0*/  IMAD.SHL.U32 R7, R6, 0x10, RZ ;  /* 0x0000001006077824 */ /* 0x000fe200078e00ff */
[----:B------:R-:W-:Y:S01]  /*15d00*/  LOP3.LUT R10, R13, 0x8, R10, 0xe2, !PT ;  /* 0x000000080d0a7812 */ /* 0x000fe200078ee20a */
[----:B------:R-:W-:Y:S01]  /*15d10*/  IMAD R0, R0, UR4, RZ ;  /* 0x0000000400007c24 */ /* 0x000fe2000f8e02ff */
[----:B------:R-:W-:Y:S01]  /*15d20*/  SEL R6, RZ, 0xffffffff, P0 ;  /* 0xffffffffff067807 */ /* 0x000fe20000000000 */
[----:B------:R-:W-:Y:S01]  /*15d30*/  IMAD.WIDE.U32 R4, R9, UR4, R4 ;  /* 0x0000000409047c25 */ /* 0x000fe2000f8e0004 */
[----:B------:R-:W-:-:S02]  /*15d40*/  ISETP.GE.AND P0, PT, R27, R3, PT ;  /* 0x000000031b00720c */ /* 0x000fc40003f06270 */
[----:B------:R-:W-:Y:S01]  /*15d50*/  LOP3.LUT R10, R7, 0x10, R10, 0xe2, !PT ;  /* 0x00000010070a7812 */ /* 0x000fe200078ee20a */
[----:B------:R-:W-:Y:S01]  /*15d60*/  IMAD R7, R9, UR5, R0 ;  /* 0x0000000509077c24 */ /* 0x000fe2000f8e0200 */
[----:B------:R-:W-:Y:S01]  /*15d70*/  SEL R9, RZ, 0x40, P0 ;  /* 0x00000040ff097807 */ /* 0x000fe20000000000 */
[----:B------:R-:W-:Y:S01]  /*15d80*/  IMAD.SHL.U32 R11, R6, 0x20, RZ ;  /* 0x00000020060b7824 */ /* 0x000fe200078e00ff */
[----:B------:R-:W-:Y:S01]  /*15d90*/  ISETP.GE.AND P0, PT, R20, R21, PT ;  /* 0x000000151400720c */ /* 0x000fe20003f06270 */
[----:B------:R-:W-:Y:S01]  /*15da0*/  ULDC.64 UR4, c[0x0][0xb80] ;  /* 0x0002e00000047ab9 */ /* 0x000fe20000000a00 */
[----:B------:R-:W-:Y:S01]  /*15db0*/  IMAD.IADD R5, R5, 0x1, R7 ;  /* 0x0000000105057824 */ /* 0x000fe200078e0207 */
[C---:B------:R-:W-:Y:S02]  /*15dc0*/  LEA R12, P1, R4.reuse, UR4, 0x1 ;  /* 0x00000004040c7c11 */ /* 0x040fe4000f8208ff */
[----:B------:R-:W-:Y:S02]  /*15dd0*/  LOP3.LUT R10, R11, 0x20, R10, 0xe2, !PT ;  /* 0x000000200b0a7812 */ /* 0x000fe400078ee20a */
[----:B------:R-:W-:-:S02]  /*15de0*/  LEA.HI.X R13, R4, UR5, R5, 0x1, P1 ;  /* 0x00000005040d7c11 */ /* 0x000fc400088f0c05 */
[----:B------:R-:W-:Y:S02]  /*15df0*/  LOP3.LUT R14, R10, R9, RZ, 0xfc, !PT ;  /* 0x000000090a0e7212 */ /* 0x000fe400078efcff */
[----:B------:R-:W-:Y:S01]  /*15e00*/  SEL R7, RZ, 0x80, P2 ;  /* 0x00000080ff077807 */ /* 0x000fe20001000000 */
[----:B------:R0:W1:Y:S03]  /*15e10*/  SHFL.IDX PT, R10, R12, RZ, 0x181f ;  /* 0x00181fff0c0a7589 */ /* 0x00006600000e0000 */
[----:B------:R-:W-:Y:S01]  /*15e20*/  LOP3.LUT R15, R14, R7, RZ, 0xfc, !PT ;  /* 0x000000070e0f7212 */ /* 0x000fe200078efcff */
[----:B------:R0:W2:Y:S01]  /*15e30*/  SHFL.IDX PT, R11, R13, RZ, 0x181f ;  /* 0x00181fff0d0b7589 */ /* 0x0000a200000e0000 */
[----:B------:R-:W-:Y:S05]  /*15e40*/  @P0 BRA `(.L_x_4583) ;  /* 0x00000000007c0947 */ /* 0x000fea0003800000 */
[-C--:B------:R-:W-:Y:S02]  /*15e50*/  ISETP.GE.AND P2, PT, R40, R3.reuse, PT ;  /* 0x000000032800720c */ /* 0x080fe40003f46270 */
[-C--:B------:R-:W-:Y:S02]  /*15e60*/  ISETP.GE.AND P1, PT, R192, R3.reuse, PT ;  /* 0x00000003c000720c */ /* 0x080fe40003f26270 */
[-C--:B------:R-:W-:Y:S02]  /*15e70*/  ISETP.GE.AND P5, PT, R38, R3.reuse, PT ;  /* 0x000000032600720c */ /* 0x080fe40003fa6270 */
[----:B------:R-:W-:-:S07]  /*15e80*/  ISETP.GE.AND P3, PT, R36, R3, PT ;  /* 0x000000032400720c */ /* 0x000fce0003f66270 */
[----:B-1----:R-:W-:Y:S02]  /*15e90*/  @!P2 LEA R4, P0, R40, R10, 0x1 ;  /* 0x0000000a2804a211 */ /* 0x002fe400078008ff */
[----:B--2---:R-:W-:Y:S02]  /*15ea0*/  @!P1 IMAD.WIDE R6, R192, 0x2, R10 ;  /* 0x00000002c0069825 */ /* 0x004fe400078e020a */
[----:B------:R-:W-:Y:S02]  /*15eb0*/  @!P2 LEA.HI.X R5, R40, R11, R41, 0x1, P0 ;  /* 0x0000000b2805a211 */ /* 0x000fe400000f0c29 */
[----:B------:R-:W-:Y:S01]  /*15ec0*/  LOP3.LUT P0, RZ, R14, 0x40, RZ, 0xc0, !PT ;  /* 0x000000400eff7812 */ /* 0x000fe2000780c0ff */
[----:B------:R1:W-:Y:S01]  /*15ed0*/  @!P1 ST.E.128 desc[UR42][R6.64], RZ ;  /* 0x000000ff06009985 */ /* 0x0003e2000c101d2a */
[----:B------:R-:W-:-:S03]  /*15ee0*/  ISETP.GE.AND P1, PT, R31, R3, PT ;  /* 0x000000031f00720c */ /* 0x000fc60003f26270 */
[----:B------:R2:W-:Y:S01]  /*15ef0*/  @!P2 ST.E.128 desc[UR42][R4.64], RZ ;  /* 0x000000ff0400a985 */ /* 0x0005e2000c101d2a */
[----:B------:R-:W-:Y:S02]  /*15f00*/  ISETP.GE.AND P2, PT, R34, R3, PT ;  /* 0x000000032200720c */ /* 0x000fe40003f46270 */
[----:B-1----:R-:W-:-:S04]  /*15f10*/  @!P5 LEA R6, P4, R38, R10, 0x1 ;  /* 0x0000000a2606d211 */ /* 0x002fc800078808ff */
[-C--:B------:R-:W-:Y:S02]  /*15f20*/  @!P5 LEA.HI.X R7, R38, R11.reuse, R39, 0x1, P4 ;  /* 0x0000000b2607d211 */ /* 0x080fe400020f0c27 */
[----:B------:R-:W-:Y:S02]  /*15f30*/  LOP3.LUT P4, RZ, R15, 0x80, RZ, 0xc0, !PT ;  /* 0x000000800fff7812 */ /* 0x000fe4000788c0ff */
[-C--:B--2---:R-:W-:Y:S01]  /*15f40*/  @!P3 LEA R4, P6, R36, R10.reuse, 0x1 ;  /* 0x0000000a2404b211 */ /* 0x084fe200078c08ff */
[----:B------:R1:W-:Y:S02]  /*15f50*/  @!P5 ST.E.128 desc[UR42][R6.64], RZ ;  /* 0x000000ff0600d985 */ /* 0x0003e4000c101d2a */
[----:B------:R-:W-:Y:S02]  /*15f60*/  @!P2 LEA R8, P5, R34, R10, 0x1 ;  /* 0x0000000a2208a211 */ /* 0x000fe400078a08ff */
[-C--:B------:R-:W-:Y:S02]  /*15f70*/  @!P3 LEA.HI.X R5, R36, R11.reuse, R37, 0x1, P6 ;  /* 0x0000000b2405b211 */ /* 0x080fe400030f0c25 */
[----:B------:R-:W-:-:S03]  /*15f80*/  @!P2 LEA.HI.X R9, R34, R11, R35, 0x1, P5 ;  /* 0x0000000b2209a211 */ /* 0x000fc600028f0c23 */
[----:B------:R2:W-:Y:S01]  /*15f90*/  @!P3 ST.E.128 desc[UR42][R4.64], RZ ;  /* 0x000000ff0400b985 */ /* 0x0005e2000c101d2a */
[----:B-1----:R-:W-:-:S03]  /*15fa0*/  @!P1 LEA R6, P6, R31, R10, 0x1 ;  /* 0x0000000a1f069211 */ /* 0x002fc600078c08ff */
[----:B------:R3:W-:Y:S01]  /*15fb0*/  @!P2 ST.E.128 desc[UR42][R8.64], RZ ;  /* 0x000000ff0800a985 */ /* 0x0007e2000c101d2a */
[----:B------:R-:W-:Y:S02]  /*15fc0*/  @!P1 LEA.HI.X R7, R31, R11, R33, 0x1, P6 ;  /* 0x0000000b1f079211 */ /* 0x000fe400030f0c21 */
[----:B--2---:R-:W-:-:S03]  /*15fd0*/  @P0 LEA R4, P3, R27, R10, 0x1 ;  /* 0x0000000a1b040211 */ /* 0x004fc600078608ff */
[----:B------:R3:W-:Y:S01]  /*15fe0*/  @!P1 ST.E.128 desc[UR42][R6.64], RZ ;  /* 0x000000ff06009985 */ /* 0x0007e2000c101d2a */
[C---:B------:R-:W-:Y:S02]  /*15ff0*/  @P4 LEA R10, P5, R24.reuse, R10, 0x1 ;  /* 0x0000000a180a4211 */ /* 0x040fe400078a08ff */
[-C--:B------:R-:W-:Y:S02]  /*16000*/  @P0 LEA.HI.X R5, R27, R11.reuse, R30, 0x1, P3 ;  /* 0x0000000b1b050211 */ /* 0x080fe400018f0c1e */
[----:B------:R-:W-:-:S03]  /*16010*/  @P4 LEA.HI.X R11, R24, R11, R25, 0x1, P5 ;  /* 0x0000000b180b4211 */ /* 0x000fc600028f0c19 */
[----:B------:R3:W-:Y:S04]  /*16020*/  @P0 ST.E.128 desc[UR42][R4.64], RZ ;  /* 0x000000ff04000985 */ /* 0x0007e8000c101d2a */
[----:B------:R3:W-:Y:S02]  /*16030*/  @P4 ST.E.128 desc[UR42][R10.64], RZ ;  /* 0x000000ff0a004985 */ /* 0x0007e4000c101d2a */
.L_x_4583:
[----:B------:R-:W-:Y:S05]  /*16040*/  BSYNC B1 ;  /* 0x0000000000017941 */ /* 0x000fea0003800000 */
.L_x_4582:
[----:B------:R-:W-:Y:S01]  /*16050*/  VIADD R0, R20, 0x20 ;  /* 0x0000002014007836 */ /* 0x000fe20000000000 */
[----:B--23--:R2:W3:Y:S04]  /*16060*/  SHFL.IDX PT, R11, R13, 0x1, 0x181f ;  /* 0x00381f000d0b7f89 */ /* 0x00c4e800000e0000 */
[----:B------:R-:W-:Y:S01]  /*16070*/  ISETP.GE.AND P0, PT, R0, R21, PT ;  /* 0x000000150000720c */ /* 0x000fe20003f06270 */
[----:B-1----:R2:W4:-:S12]  /*16080*/  SHFL.IDX PT, R10, R12, 0x1, 0x181f ;  /* 0x00381f000c0a7f89 */ /* 0x00251800000e0000 */
[----:B--2---:R-:W-:Y:S05]  /*16090*/  @P0 BRA `(.L_x_4576) ;  /* 0x00000000007c0947 */ /* 0x004fea0003800000 */
[-C--:B------:R-:W-:Y:S02]  /*160a0*/  ISETP.GE.AND P6, PT, R192, R3.reuse, PT ;  /* 0x00000003c000720c */ /* 0x080fe40003fc6270 */
[-C--:B------:R-:W-:Y:S02]  /*160b0*/  ISETP.GE.AND P5, PT, R40, R3.reuse, PT ;  /* 0x000000032800720c */ /* 0x080fe40003fa6270 */
[-C--:B------:R-:W-:Y:S02]  /*160c0*/  ISETP.GE.AND P4, PT, R38, R3.reuse, PT ;  /* 0x000000032600720c */ /* 0x080fe40003f86270 */
[-C--:B------:R-:W-:Y:S02]  /*160d0*/  ISETP.GE.AND P3, PT, R36, R3.reuse, PT ;  /* 0x000000032400720c */ /* 0x080fe40003f66270 */
[-C--:B------:R-:W-:Y:S02]  /*160e0*/  ISETP.GE.AND P2, PT, R34, R3.reuse, PT ;  /* 0x000000032200720c */ /* 0x080fe40003f46270 */
[----:B------:R-:W-:-:S03]  /*160f0*/  ISETP.GE.AND P1, PT, R31, R3, PT ;  /* 0x000000031f00720c */ /* 0x000fc60003f26270 */
[----:B---34-:R-:W-:Y:S02]  /*16100*/  @!P6 IMAD.WIDE R6, R192, 0x2, R10 ;  /* 0x00000002c006e825 */ /* 0x018fe400078e020a */
[----:B------:R-:W-:-:S03]  /*16110*/  @!P5 LEA R4, P0, R40, R10, 0x1 ;  /* 0x0000000a2804d211 */ /* 0x000fc600078008ff */
[----:B------:R1:W-:Y:S01]  /*16120*/  @!P6 ST.E.128 desc[UR42][R6.64], RZ ;  /* 0x000000ff0600e985 */ /* 0x0003e2000c101d2a */
[----:B------:R-:W-:Y:S02]  /*16130*/  @!P5 LEA.HI.X R5, R40, R11, R41, 0x1, P0 ;  /* 0x0000000b2805d211 */ /* 0x000fe400000f0c29 */
[----:B------:R-:W-:-:S03]  /*16140*/  LOP3.LUT P0, RZ, R14, 0x40, RZ, 0xc0, !PT ;  /* 0x000000400eff7812 */ /* 0x000fc6000780c0ff */
[----:B------:R2:W-:Y:S01]  /*16150*/  @!P5 ST.E.128 desc[UR42][R4.64], RZ ;  /* 0x000000ff0400d985 */ /* 0x0005e2000c101d2a */
[----:B-1----:R-:W-:-:S04]  /*16160*/  @!P4 LEA R6, P6, R38, R10, 0x1 ;  /* 0x0000000a2606c211 */ /* 0x002fc800078c08ff */
[-C--:B------:R-:W-:Y:S02]  /*16170*/  @!P4 LEA.HI.X R7, R38, R11.reuse, R39, 0x1, P6 ;  /* 0x0000000b2607c211 */ /* 0x080fe400030f0c27 */
[----:B------:R-:W-:Y:S02]  /*16180*/  LOP3.LUT P6, RZ, R15, 0x80, RZ, 0xc0, !PT ;  /* 0x000000800fff7812 */ /* 0x000fe400078cc0ff */
[-C--:B--2---:R-:W-:Y:S01]  /*16190*/  @!P3 LEA R4, P5, R36, R10.reuse, 0x1 ;  /* 0x0000000a2404b211 */ /* 0x084fe200078a08ff */
[----:B------:R1:W-:Y:S01]  /*161a0*/  @!P4 ST.E.128 desc[UR42][R6.64], RZ ;  /* 0x000000ff0600c985 */ /* 0x0003e2000c101d2a */
        /* <DEDUP_REMOVED lines=14> */
.L_x_4576:
[----:B------:R-:W-:Y:S05]  /*16290*/  BSYNC B0 ;  /* 0x0000000000007941 */ /* 0x000fea0003800000 */
.L_x_4569:
[----:B------:R-:W-:Y:S02]  /*162a0*/  ULDC UR4, c[0x0][0xd3c] ;  /* 0x00034f0000047ab9 */ /* 0x000fe40000000800 */
[----:B------:R-:W-:-:S13]  /*162b0*/  ISETP.GE.AND P0, PT, R87, UR4, PT ;  /* 0x0000000457007c0c */ /* 0x000fda000bf06270 */
[----:B------:R-:W-:Y:S05]  /*162c0*/  @!P0 BRA `(.L_x_4584) ;  /* 0xfffffeb400b08947 */ /* 0x000fea000383ffff */
[----:B------:R-:W-:Y:S05]  /*162d0*/  BRA `(.L_x_4454) ;  /* 0x0000008800107947 */ /* 0x000fea0003800000 */
.L_x_4452:
        /* <DEDUP_REMOVED lines=16> */
.L_x_4585:
        /* <DEDUP_REMOVED lines=43> */
.L_x_4589:
        /* <DEDUP_REMOVED lines=37> */
.L_x_4587:
        /* <DEDUP_REMOVED lines=18> */
.L_x_4590:
        /* <DEDUP_REMOVED lines=58> */
.L_x_4588:
[----:B------:R-:W-:Y:S02]  /*16da0*/  IMAD.MOV.U32 R25, RZ, RZ, RZ ;  /* 0x000000ffff197224 */ /* 0x000fe400078e00ff */
[----:B------:R-:W-:Y:S02]  /*16db0*/  IMAD.U32 R24, RZ, RZ, UR6 ;  /* 0x00000006ff187e24 */ /* 0x000fe4000f8e00ff */
[----:B------:R-:W-:-:S07]  /*16dc0*/  IMAD.MOV.U32 R26, RZ, RZ, RZ ;  /* 0x000000ffff1a7224 */ /* 0x000fce00078e00ff */
.L_x_4591:
[----:B------:R-:W-:-:S13]  /*16dd0*/  ISETP.NE.AND P0, PT, R7, RZ, PT ;  /* 0x000000ff0700720c */ /* 0x000fda0003f05270 */
[----:B------:R-:W0:Y:S01]  /*16de0*/  @!P0 S2R R3, SR_CgaCtaId ;  /* 0x0000000000038919 */ /* 0x000e220000008800 */
[----:B------:R-:W-:-:S04]  /*16df0*/  @!P0 MOV R2, 0x400 ;  /* 0x0000040000028802 */ /* 0x000fc80000000f00 */
[----:B0-----:R-:W-:-:S05]  /*16e00*/  @!P0 LEA R2, R3, R2, 0x18 ;  /* 0x0000000203028211 */ /* 0x001fca00078ec0ff */
[----:B------:R1:W-:Y:S01]  /*16e10*/  @!P0 STS.128 [R2+0x388d0], R24 ;  /* 0x0388d01802008388 */ /* 0x0003e20000000c00 */
[----:B------:R-:W-:Y:S06]  /*16e20*/  BAR.ARV 0x5, 0x180 ;  /* 0x0146000000007b1d */ /* 0x000fec0000002000 */
.L_x_4586:
        /* <DEDUP_REMOVED lines=8> */
[----:B------:R1:W-:Y:S01]  /*16eb0*/  STL [R1+0x28], RZ ;  /* 0x000028ff01007387 */ /* 0x0003e20000100800 */
[----:B------:R-:W-:Y:S01]  /*16ec0*/  LOP3.LUT R4, R0, 0x7f, RZ, 0xc0, !PT ;  /* 0x0000007f00047812 */ /* 0x000fe200078ec0ff */
[----:B------:R-:W-:Y:S01]  /*16ed0*/  UMOV UR4, 0x400 ;  /* 0x0000040000047882 */ /* 0x000fe20000000000 */
[----:B------:R-:W-:Y:S01]  /*16ee0*/  BSSY B8, `(.L_x_4592) ;  /* 0x000078c000087945 */ /* 0x000fe20003800000 */
[C---:B------:R-:W-:Y:S01]  /*16ef0*/  LOP3.LUT R3, R2.reuse, 0x1f8, RZ, 0xc0, !PT ;  /* 0x000001f802037812 */ /* 0x040fe200078ec0ff */
[----:B------:R-:W-:Y:S01]  /*16f00*/  IMAD.MOV.U32 R29, RZ, RZ, 0x1 ;  /* 0x00000001ff1d7424 */ /* 0x000fe200078e00ff */
[----:B------:R-:W-:Y:S01]  /*16f10*/  LOP3.LUT R2, R2, 0x38, RZ, 0xc0, !PT ;  /* 0x0000003802027812 */ /* 0x000fe200078ec0ff */
[----:B------:R-:W-:Y:S01]  /*16f20*/  IMAD.SHL.U32 R36, R4, 0x8, RZ ;  /* 0x0000000804247824 */ /* 0x000fe200078e00ff */
[----:B------:R-:W-:Y:S01]  /*16f30*/  LOP3.LUT R3, R3, 0x38, R0, 0x78, !PT ;  /* 0x0000003803037812 */ /* 0x000fe200078e7800 */
[----:B------:R-:W-:Y:S01]  /*16f40*/  IMAD.SHL.U32 R0, R0, 0x10, RZ ;  /* 0x0000001000007824 */ /* 0x000fe200078e00ff */
[----:B------:R-:W-:Y:S01]  /*16f50*/  ULDC.64 UR40, c[0x0][0x198] ;  /* 0x0000660000287ab9 */ /* 0x000fe20000000a00 */
[----:B------:R-:W-:Y:S01]  /*16f60*/  IMAD.MOV.U32 R19, RZ, RZ, RZ ;  /* 0x000000ffff137224 */ /* 0x000fe200078e00ff */
[----:B------:R-:W-:Y:S01]  /*16f70*/  LOP3.LUT R36, R3, 0x200, R36, 0xf8, !PT ;  /* 0x0000020003247812 */ /* 0x000fe200078ef824 */
[----:B------:R-:W-:Y:S01]  /*16f80*/  IMAD.MOV.U32 R22, RZ, RZ, RZ ;  /* 0x000000ffff167224 */ /* 0x000fe200078e00ff */
[----:B------:R-:W-:Y:S01]  /*16f90*/  SHF.R.U32.HI R3, RZ, 0x3, R4 ;  /* 0x00000003ff037819 */ /* 0x000fe20000011604 */
[----:B------:R-:W-:Y:S01]  /*16fa0*/  IMAD.MOV.U32 R28, RZ, RZ, 0x1 ;  /* 0x00000001ff1c7424 */ /* 0x000fe200078e00ff */
[C---:B------:R-:W-:Y:S01]  /*16fb0*/  LOP3.LUT R4, R2.reuse, 0x80, RZ, 0xfc, !PT ;  /* 0x0000008002047812 */ /* 0x040fe200078efcff */
[----:B------:R-:W-:Y:S01]  /*16fc0*/  ULOP3.LUT UR38, UR36, 0x2, URZ, 0xfc, !UPT ;  /* 0x0000000224267892 */ /* 0x000fe2000f8efc3f */
[----:B------:R-:W-:Y:S01]  /*16fd0*/  LOP3.LUT R3, R3, 0x70, R0, 0xf8, !PT ;  /* 0x0000007003037812 */ /* 0x000fe200078ef800 */
[----:B------:R-:W-:Y:S01]  /*16fe0*/  ULDC UR37, c[0x0][0xc] ;  /* 0x0000030000257ab9 */ /* 0x000fe20000000800 */
[C---:B------:R-:W-:Y:S01]  /*16ff0*/  LOP3.LUT R0, R2.reuse, 0x40, RZ, 0xfc, !PT ;  /* 0x0000004002007812 */ /* 0x040fe200078efcff */
[----:B0-----:R-:W-:Y:S01]  /*17000*/  ULEA UR4, UR5, UR4, 0x18 ;  /* 0x0000000405047291 */ /* 0x001fe2000f8ec03f */
[----:B------:R-:W-:-:S02]  /*17010*/  LOP3.LUT R3, R2, 0xc0, RZ, 0xfc, !PT ;  /* 0x000000c002037812 */ /* 0x000fc400078efcff */
[C---:B------:R-:W-:Y:S02]  /*17020*/  LOP3.LUT R0, R2.reuse, 0x100, RZ, 0xfc, !PT ;  /* 0x0000010002007812 */ /* 0x040fe400078efcff */
[C---:B------:R-:W-:Y:S01]  /*17030*/  LOP3.LUT R4, R2.reuse, 0x140, RZ, 0xfc, !PT ;  /* 0x0000014002047812 */ /* 0x040fe200078efcff */
[----:B------:R-:W-:Y:S01]  /*17040*/  IMAD.U32 R18, RZ, RZ, UR4 ;  /* 0x00000004ff127e24 */ /* 0x000fe2000f8e00ff */
[C---:B------:R-:W-:Y:S02]  /*17050*/  LOP3.LUT R3, R2.reuse, 0x180, RZ, 0xfc, !PT ;  /* 0x0000018002037812 */ /* 0x040fe400078efcff */
[----:B------:R-:W-:Y:S01]  /*17060*/  LOP3.LUT R0, R2, 0x1c0, RZ, 0xfc, !PT ;  /* 0x000001c002007812 */ /* 0x000fe200078efcff */
[----:B-1----:R-:W-:-:S07]  /*17070*/  IMAD R23, R36, 0x2, R18 ;  /* 0x0000000224177824 */ /* 0x002fce00078e0212 */
.L_x_4707:
[----:B0-----:R-:W0:Y:S02]  /*17080*/  LDC.64 R2, c[0x0][0xd88] ;  /* 0x00036200ff027b82 */ /* 0x001e240000000a00 */
[----:B0-----:R-:W-:-:S05]  /*17090*/  IMAD.WIDE R2, R27, 0x4, R2 ;  /* 0x000000041b027825 */ /* 0x001fca00078e0202 */
[----:B--2---:R-:W2:Y:S01]  /*170a0*/  LDG.E R37, desc[UR42][R2.64] ;  /* 0x0000002a02257981 */ /* 0x004ea2000c1e1900 */
[----:B------:R-:W-:Y:S05]  /*170b0*/  YIELD ;  /* 0x0000000000007946 */ /* 0x000fea0003800000 */
[----:B------:R-:W-:Y:S01]  /*170c0*/  ULDC.64 UR4, c[0x0][0xb20] ;  /* 0x0002c80000047ab9 */ /* 0x000fe20000000a00 */
[----:B------:R-:W-:Y:S01]  /*170d0*/  IMAD.MOV.U32 R34, RZ, RZ, RZ ;  /* 0x000000ffff227224 */ /* 0x000fe200078e00ff */
[----:B------:R-:W-:Y:S01]  /*170e0*/  ISETP.NE.U32.AND P0, PT, RZ, UR4, PT ;  /* 0x00000004ff007c0c */ /* 0x000fe2000bf05070 */
[----:B-1----:R-:W-:Y:S01]  /*170f0*/  IMAD.MOV.U32 R6, RZ, RZ, RZ ;  /* 0x000000ffff067224 */ /* 0x002fe200078e00ff */
[----:B------:R-:W-:Y:S01]  /*17100*/  ULDC.64 UR8, c[0x0][0xb10] ;  /* 0x0002c40000087ab9 */ /* 0x000fe20000000a00 */
[----:B------:R-:W-:Y:S01]  /*17110*/  ULDC.64 UR6, c[0x0][0xb08] ;  /* 0x0002c20000067ab9 */ /* 0x000fe20000000a00 */
[----:B------:R-:W-:-:S02]  /*17120*/  ISETP.NE.AND.EX P0, PT, RZ, UR5, PT, P0 ;  /* 0x00000005ff007c0c */ /* 0x000fc4000bf05300 */
[----:B--2---:R-:W-:-:S11]  /*17130*/  SHF.R.S32.HI R0, RZ, 0x1f, R37 ;  /* 0x0000001fff007819 */ /* 0x004fd60000011425 */
        /* <DEDUP_REMOVED lines=23> */
[----:B--2---:R0:W-:Y:S02]  /*172b0*/  STL [R1], R6 ;  /* 0x0000000601007387 */ /* 0x0041e40000100800 */
        /* <DEDUP_REMOVED lines=13> */
[----:B---3--:R-:W-:Y:S06]  /*17390*/  @P1 BRA `(.L_x_4593) ;  /* 0x0000000000141947 */ /* 0x008fec0003800000 */
[----:B------:R-:W-:Y:S05]  /*173a0*/  @!P0 BRA `(.L_x_4593) ;  /* 0x0000000000108947 */ /* 0x000fea0003800000 */
[----:B------:R-:W2:Y:S04]  /*173b0*/  LDG.E R7, desc[UR42][R2.64] ;  /* 0x0000002a02077981 */ /* 0x000ea8000c1e1900 */
[----:B------:R-:W2:Y:S02]  /*173c0*/  LDG.E R2, desc[UR42][R2.64+0x4] ;  /* 0x0000042a02027981 */ /* 0x000ea4000c1e1900 */
[----:B--2---:R-:W-:-:S05]  /*173d0*/  IMAD.IADD R2, R2, 0x1, -R7 ;  /* 0x0000000102027824 */ /* 0x004fca00078e0a07 */
[----:B------:R0:W-:Y:S02]  /*173e0*/  STL [R1+0x14], R2 ;  /* 0x0000140201007387 */ /* 0x0001e40000100800 */
.L_x_4593:
[----:B------:R-:W-:Y:S01]  /*173f0*/  ULDC.64 UR4, c[0x0][0xb18] ;  /* 0x0002c60000047ab9 */ /* 0x000fe20000000a00 */
[C---:B------:R-:W-:Y:S01]  /*17400*/  LOP3.LUT R7, R26.reuse, 0xff000000, RZ, 0xc0, !PT ;  /* 0xff0000001a077812 */ /* 0x040fe200078ec0ff */
[----:B------:R-:W-:Y:S01]  /*17410*/  IMAD.MOV.U32 R30, RZ, RZ, R37 ;  /* 0x000000ffff1e7224 */ /* 0x000fe200078e0025 */
[----:B------:R-:W-:Y:S02]  /*17420*/  ISETP.NE.U32.AND P0, PT, RZ, UR4, PT ;  /* 0x00000004ff007c0c */ /* 0x000fe4000bf05070 */
[----:B------:R-:W-:Y:S02]  /*17430*/  SHF.R.U32.HI R7, RZ, 0x8, R7 ;  /* 0x00000008ff077819 */ /* 0x000fe40000011607 */
[----:B------:R-:W-:Y:S02]  /*17440*/  ISETP.NE.AND.EX P0, PT, RZ, UR5, PT, P0 ;  /* 0x00000005ff007c0c */ /* 0x000fe4000bf05300 */
[C---:B0-----:R-:W-:Y:S02]  /*17450*/  LOP3.LUT R2, R26.reuse, 0xff0000, RZ, 0xc0, !PT ;  /* 0x00ff00001a027812 */ /* 0x041fe400078ec0ff */
[----:B------:R-:W-:-:S02]  /*17460*/  LOP3.LUT R17, R26, 0xffff, RZ, 0xc0, !PT ;  /* 0x0000ffff1a117812 */ /* 0x000fc400078ec0ff */
[----:B------:R-:W-:-:S07]  /*17470*/  LEA.HI R7, R2, R7, RZ, 0x10 ;  /* 0x0000000702077211 */ /* 0x000fce00078f80ff */
[----:B------:R-:W-:Y:S05]  /*17480*/  @!P0 BRA `(.L_x_4594) ;  /* 0x0000000000108947 */ /* 0x000fea0003800000 */
[----:B------:R-:W-:-:S04]  /*17490*/  IADD3 R2, P0, R31, UR4, RZ ;  /* 0x000000041f027c10 */ /* 0x000fc8000ff1e0ff */
[----:B------:R-:W-:-:S05]  /*174a0*/  IADD3.X R3, R32, UR5, RZ, P0, !PT ;  /* 0x0000000520037c10 */ /* 0x000fca00087fe4ff */
[----:B------:R0:W5:Y:S01]  /*174b0*/  LDG.E R8, desc[UR42][R2.64] ;  /* 0x0000002a02087981 */ /* 0x000162000c1e1900 */
[----:B------:R-:W-:Y:S05]  /*174c0*/  BRA `(.L_x_4595) ;  /* 0x0000000000247947 */ /* 0x000fea0003800000 */
.L_x_4594:
        /* <DEDUP_REMOVED lines=9> */
.L_x_4595:
[----:B0-----:R-:W2:Y:S04]  /*17560*/  @P2 LDG.E R2, desc[UR42][R4.64] ;  /* 0x0000002a04022981 */ /* 0x001ea8000c1e1900 */
[----:B------:R0:W2:Y:S01]  /*17570*/  @P2 LDG.E R4, desc[UR42][R4.64+0x4] ;  /* 0x0000042a04042981 */ /* 0x0000a2000c1e1900 */
[----:B-----5:R-:W-:Y:S01]  /*17580*/  IMAD.IADD R8, R8, 0x1, -R34 ;  /* 0x0000000108087824 */ /* 0x020fe200078e0a22 */
[----:B------:R-:W-:Y:S01]  /*17590*/  BSSY B0, `(.L_x_4596) ;  /* 0x0000029000007945 */ /* 0x000fe20003800000 */
[----:B------:R-:W-:Y:S01]  /*175a0*/  LOP3.LUT R33, R7, 0xff, RZ, 0xc0, !PT ;  /* 0x000000ff07217812 */ /* 0x000fe200078ec0ff */
[----:B------:R-:W-:Y:S01]  /*175b0*/  IMAD.MOV.U32 R3, RZ, RZ, RZ ;  /* 0x000000ffff037224 */ /* 0x000fe200078e00ff */
[----:B0-----:R-:W-:Y:S01]  /*175c0*/  SHF.R.U32.HI R5, RZ, 0x10, R7 ;  /* 0x00000010ff057819 */ /* 0x001fe20000011607 */
[----:B--2---:R-:W-:-:S04]  /*175d0*/  @P2 IMAD.IADD R6, R4, 0x1, -R2 ;  /* 0x0000000104062824 */ /* 0x004fc800078e0a02 */
[----:B------:R-:W-:-:S04]  /*175e0*/  IMAD.IADD R26, R8, 0x1, R6 ;  /* 0x00000001081a7824 */ /* 0x000fc800078e0206 */
[C---:B------:R-:W-:Y:S01]  /*175f0*/  VIADD R4, R26.reuse, 0x3f ;  /* 0x0000003f1a047836 */ /* 0x040fe20000000000 */
[----:B------:R-:W-:-:S04]  /*17600*/  ISETP.GE.AND P1, PT, R26, 0x1, PT ;  /* 0x000000011a00780c */ /* 0x000fc80003f26270 */
[----:B------:R-:W-:-:S04]  /*17610*/  SHF.R.S32.HI R2, RZ, 0x1f, R4 ;  /* 0x0000001fff027819 */ /* 0x000fc80000011404 */
[----:B------:R-:W-:-:S04]  /*17620*/  LEA.HI R4, R2, R4, RZ, 0x6 ;  /* 0x0000000402047211 */ /* 0x000fc800078f30ff */
        /* <DEDUP_REMOVED lines=31> */
.L_x_4597:
[----:B------:R-:W-:Y:S05]  /*17820*/  BSYNC B0 ;  /* 0x0000000000007941 */ /* 0x000fea0003800000 */
.L_x_4596:
        /* <DEDUP_REMOVED lines=24> */
.L_x_4752:
[----:B-1----:R-:W-:Y:S02]  /*179b0*/  ISETP.NE.AND P0, PT, R14, RZ, PT ;  /* 0x000000ff0e00720c */ /* 0x002fe40003f05270 */
[----:B------:R-:W-:-:S11]  /*179c0*/  PLOP3.LUT P6, PT, PT, PT, PT, 0x8, 0x0 ;  /* 0x000000000000781c */ /* 0x000fd60003fce170 */
[----:B------:R-:W-:Y:S05]  /*179d0*/  @P0 BRA `(.L_x_4601) ;  /* 0x00000000000c0947 */ /* 0x000fea0003800000 */
[----:B------:R-:W-:-:S03]  /*179e0*/  UMOV UR4, 0xffffffff ;  /* 0xffffffff00047882 */ /* 0x000fc60000000000 */
[----:B------:R-:W-:Y:S05]  /*179f0*/  BRA.DIV UR4, `(.L_x_4602) ;  /* 0x0000007e04147947 */ /* 0x000fea000b800000 */
[----:B------:R-:W-:-:S13]  /*17a00*/  ELECT P6, URZ, PT ;  /* 0x00000000003f782f */ /* 0x000fda00038c0000 */
.L_x_4601:
        /* <DEDUP_REMOVED lines=9> */
.L_x_4755:
[----:B------:R-:W-:Y:S05]  /*17aa0*/  BSYNC B1 ;  /* 0x0000000000017941 */ /* 0x000fea0003800000 */
.L_x_4603:
        /* <DEDUP_REMOVED lines=10> */
.L_x_4756:
[----:B------:R-:W-:Y:S05]  /*17b50*/  BSYNC B2 ;  /* 0x0000000000027941 */ /* 0x000fea0003800000 */
.L_x_4607:
        /* <DEDUP_REMOVED lines=9> */
.L_x_4610:
[----:B------:R-:W-:Y:S05]  /*17bf0*/  BSYNC B2 ;  /* 0x0000000000027941 */ /* 0x000fea0003800000 */
.L_x_4609:
        /* <DEDUP_REMOVED lines=12> */
.L_x_4611:
        /* <DEDUP_REMOVED lines=13> */
.L_x_4757:
[----:B------:R-:W-:Y:S05]  /*17d90*/  BSYNC B2 ;  /* 0x0000000000027941 */ /* 0x000fea0003800000 */
.L_x_4612:
        /* <DEDUP_REMOVED lines=11> */
.L_x_4615:
[----:B------:R-:W-:Y:S05]  /*17e50*/  BSYNC B2 ;  /* 0x0000000000027941 */ /* 0x000fea0003800000 */
.L_x_4614:
        /* <DEDUP_REMOVED lines=9> */
.L_x_4616:
        /* <DEDUP_REMOVED lines=15> */
.L_x_4617:
        /* <DEDUP_REMOVED lines=15> */
.L_x_4618:
        /* <DEDUP_REMOVED lines=15> */
.L_x_4619:
        /* <DEDUP_REMOVED lines=15> */
.L_x_4620:
        /* <DEDUP_REMOVED lines=15> */
.L_x_4621:
        /* <DEDUP_REMOVED lines=15> */
.L_x_4622:
        /* <DEDUP_REMOVED lines=15> */
.L_x_4623:
        /* <DEDUP_REMOVED lines=10> */
.L_x_4606:
[----:B------:R-:W-:Y:S05]  /*18620*/  BSYNC B1 ;  /* 0x0000000000017941 */ /* 0x000fea0003800000 */
.L_x_4605:
        /* <DEDUP_REMOVED lines=9> */
.L_x_4643:
        /* <DEDUP_REMOVED lines=11> */
.L_x_4758:
[----:B------:R-:W-:Y:S05]  /*18770*/  BSYNC B2 ;  /* 0x0000000000027941 */ /* 0x000fea0003800000 */
.L_x_4626:
        /* <DEDUP_REMOVED lines=9> */
.L_x_4629:
[----:B------:R-:W-:Y:S05]  /*18810*/  BSYNC B2 ;  /* 0x0000000000027941 */ /* 0x000fea0003800000 */
.L_x_4628:
        /* <DEDUP_REMOVED lines=11> */
.L_x_4630:
        /* <DEDUP_REMOVED lines=13> */
.L_x_4759:
[----:B------:R-:W-:Y:S05]  /*189a0*/  BSYNC B2 ;  /* 0x0000000000027941 */ /* 0x000fea0003800000 */
.L_x_4631:
        /* <DEDUP_REMOVED lines=11> */
.L_x_4634:
[----:B------:R-:W-:Y:S05]  /*18a60*/  BSYNC B2 ;  /* 0x0000000000027941 */ /* 0x000fea0003800000 */
.L_x_4633:
        /* <DEDUP_REMOVED lines=9> */
.L_x_4635:
        /* <DEDUP_REMOVED lines=15> */
.L_x_4636:
        /* <DEDUP_REMOVED lines=15> */
.L_x_4637:
        /* <DEDUP_REMOVED lines=15> */
.L_x_4638:
        /* <DEDUP_REMOVED lines=15> */
.L_x_4639:
        /* <DEDUP_REMOVED lines=15> */
.L_x_4640:
        /* <DEDUP_REMOVED lines=15> */
.L_x_4641:
        /* <DEDUP_REMOVED lines=15> */
.L_x_4642:
        /* <DEDUP_REMOVED lines=10> */
.L_x_4625:
[----:B------:R-:W-:Y:S05]  /*19230*/  BSYNC B1 ;  /* 0x0000000000017941 */ /* 0x000fea0003800000 */
.L_x_4624:
        /* <DEDUP_REMOVED lines=8> */
.L_x_4599:
[----:B------:R-:W-:Y:S05]  /*192c0*/  BSYNC B0 ;  /* 0x0000000000007941 */ /* 0x000fea0003800000 */
.L_x_4598:
        /* <DEDUP_REMOVED lines=33> */
.L_x_4645:
[----:B------:R-:W-:Y:S05]  /*194e0*/  BSYNC B0 ;  /* 0x0000000000007941 */ /* 0x000fea0003800000 */
.L_x_4644:
        /* <DEDUP_REMOVED lines=23> */
.L_x_4647:
        /* <DEDUP_REMOVED lines=20> */
.L_x_4650:
[----:B------:R-:W-:Y:S05]  /*197a0*/  BSYNC B6 ;  /* 0x0000000000067941 */ /* 0x000fea0003800000 */
.L_x_4649:
        /* <DEDUP_REMOVED lines=20> */
.L_x_4653:
        /* <DEDUP_REMOVED lines=15> */
.L_x_4652:
[----:B------:R-:W-:Y:S05]  /*199e0*/  BSYNC B6 ;  /* 0x0000000000067941 */ /* 0x000fea0003800000 */
.L_x_4651:
[----:B------:R-:W2:Y:S01]  /*199f0*/  LDL R21, [R1+0x30] ;  /* 0x0000300001157983 */ /* 0x000ea20000100800 */
[----:B------:R-:W-:Y:S01]  /*19a00*/  ULDC.64 UR4, c[0x0][0xaf0] ;  /* 0x0002bc0000047ab9 */ /* 0x000fe20000000a00 */
[----:B------:R-:W1:Y:S01]  /*19a10*/  LDC R9, c[0x0][0x430] ;  /* 0x00010c00ff097b82 */ /* 0x000e620000000800 */
[----:B------:R-:W-:Y:S01]  /*19a20*/  ISETP.NE.U32.AND P0, PT, RZ, UR4, PT ;  /* 0x00000004ff007c0c */ /* 0x000fe2000bf05070 */
[----:B------:R-:W3:Y:S03]  /*19a30*/  S2R R20, SR_TID.X ;  /* 0x0000000000147919 */ /* 0x000ee60000002100 */
[----:B------:R-:W-:-:S13]  /*19a40*/  ISETP.NE.AND.EX P0, PT, RZ, UR5, PT, P0 ;  /* 0x00000005ff007c0c */ /* 0x000fda000bf05300 */
[----:B------:R-:W-:Y:S01]  /*19a50*/  @P0 IADD3 R2, P1, R31, UR4, RZ ;  /* 0x000000041f020c10 */ /* 0x000fe2000ff3e0ff */
[----:B------:R-:W-:-:S03]  /*19a60*/  ULDC UR4, c[0x0][0x320] ;  /* 0x0000c80000047ab9 */ /* 0x000fc60000000800 */
[----:B0-----:R-:W-:-:S05]  /*19a70*/  @P0 IADD3.X R3, R32, UR5, RZ, P1, !PT ;  /* 0x0000000520030c10 */ /* 0x001fca0008ffe4ff */
[----:B------:R0:W4:Y:S01]  /*19a80*/  @P0 LDG.E R30, desc[UR42][R2.64] ;  /* 0x0000002a021e0981 */ /* 0x000122000c1e1900 */
[----:B---3--:R-:W-:-:S04]  /*19a90*/  LOP3.LUT R20, R20, 0x7f, RZ, 0xc0, !PT ;  /* 0x0000007f14147812 */ /* 0x008fc800078ec0ff */
[----:B------:R-:W-:Y:S02]  /*19aa0*/  SHF.R.U32.HI R35, RZ, 0x3, R20 ;  /* 0x00000003ff237819 */ /* 0x000fe40000011614 */
[----:B------:R-:W3:Y:S02]  /*19ab0*/  S2R R20, SR_TID.X ;  /* 0x0000000000147919 */ /* 0x000ee40000002100 */
[----:B---3--:R-:W-:-:S05]  /*19ac0*/  IMAD.SHL.U32 R20, R20, 0x10, RZ ;  /* 0x0000001014147824 */ /* 0x008fca00078e00ff */
[----:B------:R-:W-:Y:S02]  /*19ad0*/  LOP3.LUT R20, R35, 0x70, R20, 0xf8, !PT ;  /* 0x0000007023147812 */ /* 0x000fe400078ef814 */
[----:B------:R-:W3:Y:S01]  /*19ae0*/  S2R R35, SR_TID.X ;  /* 0x0000000000237919 */ /* 0x000ee20000002100 */
[----:B-1----:R-:W-:Y:S01]  /*19af0*/  ISETP.NE.AND P1, PT, R9, 0x1, PT ;  /* 0x000000010900780c */ /* 0x002fe20003f25270 */
[----:B------:R-:W1:-:S12]  /*19b00*/  S2R R4, SR_TID.X ;  /* 0x0000000000047919 */ /* 0x000e580000002100 */
[----:B0-----:R-:W0:Y:S08]  /*19b10*/  @P1 LDC R3, c[0x0][0x434] ;  /* 0x00010d00ff031b82 */ /* 0x001e300000000800 */
[----:B------:R-:W5:Y:S01]  /*19b20*/  @P1 LDC R2, c[0x0][0x438] ;  /* 0x00010e00ff021b82 */ /* 0x000f620000000800 */
[----:B---3--:R-:W-:-:S05]  /*19b30*/  IMAD.SHL.U32 R35, R35, 0x8, RZ ;  /* 0x0000000823237824 */ /* 0x008fca00078e00ff */
[----:B------:R-:W-:-:S04]  /*19b40*/  LOP3.LUT R35, R35, 0x38, RZ, 0xc0, !PT ;  /* 0x0000003823237812 */ /* 0x000fc800078ec0ff */
[----:B------:R-:W-:-:S04]  /*19b50*/  LOP3.LUT R35, R35, 0x40, RZ, 0xfc, !PT ;  /* 0x0000004023237812 */ /* 0x000fc800078efcff */
[----:B------:R-:W-:Y:S02]  /*19b60*/  ISETP.GE.AND P2, PT, R35, UR4, PT ;  /* 0x0000000423007c0c */ /* 0x000fe4000bf46270 */
[----:B------:R-:W3:Y:S01]  /*19b70*/  S2R R35, SR_TID.X ;  /* 0x0000000000237919 */ /* 0x000ee20000002100 */
[----:B-1----:R-:W-:Y:S01]  /*19b80*/  IMAD.SHL.U32 R4, R4, 0x8, RZ ;  /* 0x0000000804047824 */ /* 0x002fe200078e00ff */
[----:B------:R-:W-:-:S04]  /*19b90*/  LOP3.LUT R16, R16, 0xffffffbf, RZ, 0xc0, !PT ;  /* 0xffffffbf10107812 */ /* 0x000fc800078ec0ff */
[----:B------:R-:W-:Y:S02]  /*19ba0*/  LOP3.LUT R4, R4, 0x38, RZ, 0xc0, !PT ;  /* 0x0000003804047812 */ /* 0x000fe400078ec0ff */
[----:B------:R-:W-:Y:S02]  /*19bb0*/  SEL R8, RZ, 0xffffffff, P2 ;  /* 0xffffffffff087807 */ /* 0x000fe40001000000 */
[----:B------:R-:W-:Y:S02]  /*19bc0*/  LOP3.LUT R4, R4, 0x80, RZ, 0xfc, !PT ;  /* 0x0000008004047812 */ /* 0x000fe400078efcff */
[----:B------:R-:W-:Y:S01]  /*19bd0*/  @P2 LOP3.LUT R16, R16, 0x40, RZ, 0xfc, !PT ;  /* 0x0000004010102812 */ /* 0x000fe200078efcff */
[----:B------:R-:W-:Y:S01]  /*19be0*/  IMAD.SHL.U32 R8, R8, 0x2, RZ ;  /* 0x0000000208087824 */ /* 0x000fe200078e00ff */
[----:B------:R-:W-:Y:S01]  /*19bf0*/  ISETP.GE.AND P2, PT, R4, UR4, PT ;  /* 0x0000000404007c0c */ /* 0x000fe2000bf46270 */
[----:B---3--:R-:W-:-:S05]  /*19c00*/  IMAD.SHL.U32 R35, R35, 0x8, RZ ;  /* 0x0000000823237824 */ /* 0x008fca00078e00ff */
[----:B------:R-:W-:-:S04]  /*19c10*/  LOP3.LUT R35, R35, 0x38, RZ, 0xc0, !PT ;  /* 0x0000003823237812 */ /* 0x000fc800078ec0ff */
[----:B------:R-:W-:Y:S02]  /*19c20*/  LOP3.LUT R35, R35, 0xc0, RZ, 0xfc, !PT ;  /* 0x000000c023237812 */ /* 0x000fe400078efcff */
[----:B------:R-:W-:Y:S02]  /*19c30*/  LOP3.LUT R16, R16, 0xffffff7f, RZ, 0xc0, !PT ;  /* 0xffffff7f10107812 */ /* 0x000fe400078ec0ff */
[----:B--2---:R-:W-:Y:S02]  /*19c40*/  LEA R31, R21, 0xffffffc0, 0x6 ;  /* 0xffffffc0151f7811 */ /* 0x004fe400078e30ff */
[----:B------:R-:W1:Y:S03]  /*19c50*/  S2R R21, SR_TID.X ;  /* 0x0000000000157919 */ /* 0x000e660000002100 */
[----:B------:R-:W-:-:S05]  /*19c60*/  IMAD.IADD R0, R20, 0x1, R31 ;  /* 0x0000000114007824 */ /* 0x000fca00078e021f */
[C---:B------:R-:W-:Y:S01]  /*19c70*/  ISETP.GE.AND P0, PT, R0.reuse, R26, PT ;  /* 0x0000001a0000720c */ /* 0x040fe20003f06270 */
[----:B------:R-:W-:-:S03]  /*19c80*/  IMAD.IADD R0, R0, 0x1, R34 ;  /* 0x0000000100007824 */ /* 0x000fc600078e0222 */
[----:B------:R-:W-:Y:S01]  /*19c90*/  ISETP.GT.U32.OR P0, PT, R20, 0x3f, P0 ;  /* 0x0000003f1400780c */ /* 0x000fe20000704470 */
[----:B0-----:R-:W-:-:S04]  /*19ca0*/  @P1 IMAD.HI.U32 R3, R0, R3, RZ ;  /* 0x0000000300031227 */ /* 0x001fc800078e00ff */
[----:B------:R-:W-:Y:S01]  /*19cb0*/  IMAD.MOV.U32 R6, RZ, RZ, R0 ;  /* 0x000000ffff067224 */ /* 0x000fe200078e0000 */
[----:B-----5:R-:W-:-:S07]  /*19cc0*/  @P1 SHF.R.U32.HI R6, RZ, R2, R3 ;  /* 0x00000002ff061219 */ /* 0x020fce0000011603 */
[----:B------:R-:W0:Y:S01]  /*19cd0*/  @!P0 LDC.64 R2, c[0x0][0x428] ;  /* 0x00010a00ff028b82 */ /* 0x000e220000000a00 */
[----:B-1----:R-:W-:-:S05]  /*19ce0*/  IMAD.SHL.U32 R21, R21, 0x8, RZ ;  /* 0x0000000815157824 */ /* 0x002fca00078e00ff */
[----:B------:R-:W-:-:S04]  /*19cf0*/  LOP3.LUT R21, R21, 0x38, RZ, 0xc0, !PT ;  /* 0x0000003815157812 */ /* 0x000fc800078ec0ff */
[----:B------:R-:W-:Y:S02]  /*19d00*/  ISETP.GE.AND P3, PT, R21, UR4, PT ;  /* 0x0000000415007c0c */ /* 0x000fe4000bf66270 */
[----:B------:R-:W-:Y:S02]  /*19d10*/  ISETP.GE.AND P1, PT, R35, UR4, PT ;  /* 0x0000000423007c0c */ /* 0x000fe4000bf26270 */
[----:B------:R-:W-:Y:S02]  /*19d20*/  SEL R4, RZ, 0x1, P3 ;  /* 0x00000001ff047807 */ /* 0x000fe40001800000 */
[----:B------:R-:W-:Y:S02]  /*19d30*/  SEL R5, RZ, 0x8, P1 ;  /* 0x00000008ff057807 */ /* 0x000fe40000800000 */
[----:B------:R-:W-:Y:S02]  /*19d40*/  LOP3.LUT R8, R8, 0x2, R4, 0xe2, !PT ;  /* 0x0000000208087812 */ /* 0x000fe400078ee204 */
[----:B------:R-:W-:-:S02]  /*19d50*/  SEL R4, RZ, 0x4, P2 ;  /* 0x00000004ff047807 */ /* 0x000fc40001000000 */
[----:B----4-:R-:W-:Y:S02]  /*19d60*/  SHF.R.S32.HI R35, RZ, 0x1f, R30 ;  /* 0x0000001fff237819 */ /* 0x010fe4000001141e */
[----:B------:R-:W-:Y:S01]  /*19d70*/  LOP3.LUT R8, R5, R8, R4, 0xfe, !PT ;  /* 0x0000000805087212 */ /* 0x000fe200078efe04 */
[--C-:B------:R-:W-:Y:S01]  /*19d80*/  @!P0 IMAD.MOV.U32 R4, RZ, RZ, R6.reuse ;  /* 0x000000ffff048224 */ /* 0x100fe200078e0006 */
[----:B------:R-:W-:Y:S01]  /*19d90*/  @!P0 SHF.R.S32.HI R5, RZ, 0x1f, R6 ;  /* 0x0000001fff058819 */ /* 0x000fe20000011406 */
[----:B0-----:R-:W-:-:S04]  /*19da0*/  @!P0 IMAD R7, R35, R2, RZ ;  /* 0x0000000223078224 */ /* 0x001fc800078e02ff */
[C---:B------:R-:W-:Y:S02]  /*19db0*/  @!P0 IMAD R7, R30.reuse, R3, R7 ;  /* 0x000000031e078224 */ /* 0x040fe400078e0207 */
[----:B------:R-:W-:Y:S02]  /*19dc0*/  @!P0 IMAD.WIDE.U32 R4, R30, R2, R4 ;  /* 0x000000021e048225 */ /* 0x000fe400078e0004 */
[----:B------:R-:W0:Y:S01]  /*19dd0*/  @!P0 LDC.64 R2, c[0x0][0x418] ;  /* 0x00010600ff028b82 */ /* 0x000e220000000a00 */
[----:B------:R-:W-:-:S04]  /*19de0*/  @P3 LOP3.LUT R16, R16, 0x80, RZ, 0xfc, !PT ;  /* 0x0000008010103812 */ /* 0x000fc800078efcff */
[----:B------:R-:W-:-:S04]  /*19df0*/  LOP3.LUT R16, R16, 0xffffffdf, RZ, 0xc0, !PT ;  /* 0xffffffdf10107812 */ /* 0x000fc800078ec0ff */
[----:B------:R-:W-:-:S04]  /*19e00*/  @P2 LOP3.LUT R16, R16, 0x20, RZ, 0xfc, !PT ;  /* 0x0000002010102812 */ /* 0x000fc800078efcff */
[----:B------:R-:W-:Y:S01]  /*19e10*/  LOP3.LUT R16, R16, 0xffffffef, RZ, 0xc0, !PT ;  /* 0xffffffef10107812 */ /* 0x000fe200078ec0ff */
[----:B------:R-:W-:-:S03]  /*19e20*/  @!P0 IMAD.IADD R7, R5, 0x1, R7 ;  /* 0x0000000105078824 */ /* 0x000fc600078e0207 */
[----:B------:R-:W-:Y:S02]  /*19e30*/  @P1 LOP3.LUT R16, R16, 0x10, RZ, 0xfc, !PT ;  /* 0x0000001010101812 */ /* 0x000fe400078efcff */
[----:B0-----:R-:W-:-:S04]  /*19e40*/  @!P0 LEA R2, P1, R4, R2, 0x2 ;  /* 0x0000000204028211 */ /* 0x001fc800078210ff */
[----:B------:R-:W-:Y:S01]  /*19e50*/  @!P0 LEA.HI.X R3, R4, R3, R7, 0x2, P1 ;  /* 0x0000000304038211 */ /* 0x000fe200008f1407 */
[----:B------:R-:W-:-:S06]  /*19e60*/  IMAD.MOV.U32 R4, RZ, RZ, RZ ;  /* 0x000000ffff047224 */ /* 0x000fcc00078e00ff */
[----:B------:R0:W2:Y:S01]  /*19e70*/  @!P0 LDG.E R4, desc[UR42][R2.64] ;  /* 0x0000002a02048981 */ /* 0x0000a2000c1e1900 */
[----:B------:R-:W1:Y:S01]  /*19e80*/  S2R R11, SR_TID.X ;  /* 0x00000000000b7919 */ /* 0x000e620000002100 */
[----:B------:R-:W3:Y:S01]  /*19e90*/  S2R R10, SR_TID.X ;  /* 0x00000000000a7919 */ /* 0x000ee20000002100 */
[----:B-1----:R-:W-:Y:S02]  /*19ea0*/  IMAD.SHL.U32 R11, R11, 0x8, RZ ;  /* 0x000000080b0b7824 */ /* 0x002fe400078e00ff */
[----:B---3--:R-:W-:-:S03]  /*19eb0*/  IMAD.SHL.U32 R10, R10, 0x8, RZ ;  /* 0x000000080a0a7824 */ /* 0x008fc600078e00ff */
[----:B------:R-:W-:-:S04]  /*19ec0*/  LOP3.LUT R11, R11, 0x38, RZ, 0xc0, !PT ;  /* 0x000000380b0b7812 */ /* 0x000fc800078ec0ff */
[----:B------:R-:W-:Y:S02]  /*19ed0*/  LOP3.LUT R11, R11, 0x180, RZ, 0xfc, !PT ;  /* 0x000001800b0b7812 */ /* 0x000fe400078efcff */
[----:B------:R-:W-:Y:S02]  /*19ee0*/  LOP3.LUT R10, R10, 0x38, RZ, 0xc0, !PT ;  /* 0x000000380a0a7812 */ /* 0x000fe400078ec0ff */
[----:B------:R-:W-:Y:S02]  /*19ef0*/  ISETP.GE.AND P0, PT, R11, UR4, PT ;  /* 0x000000040b007c0c */ /* 0x000fe4000bf06270 */
[C---:B------:R-:W-:Y:S02]  /*19f00*/  LOP3.LUT R12, R10.reuse, 0x1c0, RZ, 0xfc, !PT ;  /* 0x000001c00a0c7812 */ /* 0x040fe400078efcff */
[C---:B------:R-:W-:Y:S02]  /*19f10*/  LOP3.LUT R11, R10.reuse, 0x100, RZ, 0xfc, !PT ;  /* 0x000001000a0b7812 */ /* 0x040fe400078efcff */
[----:B------:R-:W-:-:S02]  /*19f20*/  LOP3.LUT R10, R10, 0x140, RZ, 0xfc, !PT ;  /* 0x000001400a0a7812 */ /* 0x000fc400078efcff */
[----:B------:R-:W-:Y:S02]  /*19f30*/  ISETP.GE.AND P3, PT, R11, UR4, PT ;  /* 0x000000040b007c0c */ /* 0x000fe4000bf66270 */
[----:B------:R-:W-:Y:S02]  /*19f40*/  ISETP.GE.AND P2, PT, R10, UR4, PT ;  /* 0x000000040a007c0c */ /* 0x000fe4000bf46270 */
[----:B0-----:R-:W-:Y:S02]  /*19f50*/  SEL R3, RZ, 0x10, P3 ;  /* 0x00000010ff037807 */ /* 0x001fe40001800000 */
[----:B------:R-:W-:Y:S02]  /*19f60*/  SEL R2, RZ, 0x40, P0 ;  /* 0x00000040ff027807 */ /* 0x000fe40000000000 */
[----:B------:R-:W-:Y:S02]  /*19f70*/  LOP3.LUT R16, R16, 0xfffffff7, RZ, 0xc0, !PT ;  /* 0xfffffff710107812 */ /* 0x000fe400078ec0ff */
[----:B------:R-:W-:Y:S01]  /*19f80*/  ISETP.GE.AND P0, PT, R12, UR4, PT ;  /* 0x000000040c007c0c */ /* 0x000fe2000bf06270 */
[----:B------:R-:W-:-:S02]  /*19f90*/  ULDC UR4, c[0x0][0x2f4] ;  /* 0x0000bd0000047ab9 */ /* 0x000fc40000000800 */
[----:B------:R-:W-:Y:S02]  /*19fa0*/  @P3 LOP3.LUT R16, R16, 0x8, RZ, 0xfc, !PT ;  /* 0x0000000810103812 */ /* 0x000fe400078efcff */
[----:B------:R-:W-:Y:S02]  /*19fb0*/  SEL R32, RZ, 0x80, P0 ;  /* 0x00000080ff207807 */ /* 0x000fe40000000000 */
[----:B------:R-:W-:Y:S02]  /*19fc0*/  ISETP.GE.AND P0, PT, R21, UR4, PT ;  /* 0x0000000415007c0c */ /* 0x000fe4000bf06270 */
[----:B------:R-:W-:Y:S01]  /*19fd0*/  LOP3.LUT R16, R16, 0xfffffffb, RZ, 0xc0, !PT ;  /* 0xfffffffb10107812 */ /* 0x000fe200078ec0ff */
[----:B------:R-:W-:-:S03]  /*19fe0*/  UMOV UR5, 0xffffffff ;  /* 0xffffffff00057882 */ /* 0x000fc60000000000 */
[----:B------:R-:W-:-:S04]  /*19ff0*/  @P2 LOP3.LUT R16, R16, 0x4, RZ, 0xfc, !PT ;  /* 0x0000000410102812 */ /* 0x000fc800078efcff */
[----:B------:R-:W-:-:S04]  /*1a000*/  LOP3.LUT R16, R16, 0xfffffffd, RZ, 0xc0, !PT ;  /* 0xfffffffd10107812 */ /* 0x000fc800078ec0ff */
[----:B------:R-:W-:Y:S01]  /*1a010*/  @P0 LOP3.LUT R16, R16, 0x2, RZ, 0xfc, !PT ;  /* 0x0000000210100812 */ /* 0x000fe200078efcff */
[----:B--2---:R0:W-:Y:S02]  /*1a020*/  STL [R1+0x4], R4 ;  /* 0x0000040401007387 */ /* 0x0041e40000100800 */
[----:B0-----:R-:W-:-:S04]  /*1a030*/  SEL R4, RZ, 0x20, P2 ;  /* 0x00000020ff047807 */ /* 0x001fc80001000000 */
[----:B------:R-:W-:-:S04]  /*1a040*/  LOP3.LUT R3, R4, R8, R3, 0xfe, !PT ;  /* 0x0000000804037212 */ /* 0x000fc800078efe03 */
[----:B------:R-:W-:Y:S01]  /*1a050*/  LOP3.LUT R5, R3, R2, RZ, 0xfc, !PT ;  /* 0x0000000203057212 */ /* 0x000fe200078efcff */
[----:B------:R-:W-:-:S04]  /*1a060*/  IMAD.MOV R2, RZ, RZ, -R6 ;  /* 0x000000ffff027224 */ /* 0x000fc800078e0a06 */
[----:B------:R-:W-:Y:S01]  /*1a070*/  IMAD R0, R9, R2, R0 ;  /* 0x0000000209007224 */ /* 0x000fe200078e0200 */
[----:B------:R0:W-:Y:S04]  /*1a080*/  STL [R1+0x44], R5 ;  /* 0x0000440501007387 */ /* 0x0001e80000100800 */
[----:B------:R0:W-:Y:S01]  /*1a090*/  STL [R1+0x8], R0 ;  /* 0x0000080001007387 */ /* 0x0001e20000100800 */
[----:B------:R-:W-:Y:S01]  /*1a0a0*/  IMAD.U32 R3, RZ, RZ, UR38 ;  /* 0x00000026ff037e24 */ /* 0x000fe2000f8e00ff */
[----:B------:R-:W-:Y:S06]  /*1a0b0*/  BRA.DIV UR5, `(.L_x_4654) ;  /* 0x0000005605e87947 */ /* 0x000fec000b800000 */
.L_x_4762:
[----:B------:R-:W-:Y:S02]  /*1a0c0*/  ISETP.NE.AND P0, PT, R3, 0x3, PT ;  /* 0x000000030300780c */ /* 0x000fe40003f05270 */
[----:B------:R-:W-:Y:S02]  /*1a0d0*/  ISETP.GT.U32.AND P1, PT, R20, 0x3f, PT ;  /* 0x0000003f1400780c */ /* 0x000fe40003f24070 */
[----:B------:R-:W-:Y:S02]  /*1a0e0*/  LOP3.LUT R16, R16, 0xffff7fff, RZ, 0xc0, !PT ;  /* 0xffff7fff10107812 */ /* 0x000fe400078ec0ff */
[----:B------:R-:W-:-:S07]  /*1a0f0*/  LOP3.LUT R32, R5, R32, RZ, 0xfc, !PT ;  /* 0x0000002005207212 */ /* 0x000fce00078efcff */
[----:B------:R-:W-:-:S04]  /*1a100*/  @P0 LOP3.LUT R16, R16, 0x8000, RZ, 0xfc, !PT ;  /* 0x0000800010100812 */ /* 0x000fc800078efcff */
[----:B------:R-:W-:-:S04]  /*1a110*/  LOP3.LUT R16, R16, 0xfffffffe, RZ, 0xc0, !PT ;  /* 0xfffffffe10107812 */ /* 0x000fc800078ec0ff */
[----:B------:R-:W-:Y:S01]  /*1a120*/  @P1 LOP3.LUT R16, R16, 0x1, RZ, 0xfc, !PT ;  /* 0x0000000110101812 */ /* 0x000fe200078efcff */
[----:B------:R-:W-:Y:S06]  /*1a130*/  @!P0 BRA `(.L_x_4655) ;  /* 0x0000000000048947 */ /* 0x000fec0003800000 */
[----:B------:R-:W-:Y:S01]  /*1a140*/  BPT.TRAP 0x1 ;  /* 0x000000040000795c */ /* 0x000fe20000300000 */
.L_x_4655:
[----:B0-----:R-:W0:Y:S01]  /*1a150*/  S2R R0, SR_TID.X ;  /* 0x0000000000007919 */ /* 0x001e220000002100 */
[----:B------:R-:W-:Y:S01]  /*1a160*/  BSSY B0, `(.L_x_4656) ;  /* 0x0000008000007945 */ /* 0x000fe20003800000 */
[----:B0-----:R-:W-:-:S04]  /*1a170*/  LOP3.LUT R0, R0, 0x7f, RZ, 0xc0, !PT ;  /* 0x0000007f00007812 */ /* 0x001fc800078ec0ff */
[----:B------:R-:W-:-:S04]  /*1a180*/  SHF.R.U32.HI R0, RZ, 0x3, R0 ;  /* 0x00000003ff007819 */ /* 0x000fc80000011600 */
[----:B------:R-:W-:Y:S01]  /*1a190*/  IADD3 R31, -R0, R26, -R31 ;  /* 0x0000001a001f7210 */ /* 0x000fe20007ffe91f */
[----:B------:R-:W-:Y:S01]  /*1a1a0*/  IMAD R26, R22, 0x8, R18 ;  /* 0x00000008161a7824 */ /* 0x000fe200078e0212 */
[----:B------:R-:W-:-:S04]  /*1a1b0*/  SHF.L.U32 R0, R28, 0x1f, RZ ;  /* 0x0000001f1c007819 */ /* 0x000fc800000006ff */
[----:B------:R-:W0:Y:S02]  /*1a1c0*/  SYNCS.PHASECHK.TRANS64.TRYWAIT P0, [R26+URZ+0x38840], R0 ;  /* 0x038840001a0075a7 */ /* 0x000e24000800017f */
[----:B0-----:R-:W-:Y:S05]  /*1a1d0*/  @!P0 BRA `(.L_x_4657) ;  /* 0x0000005400d48947 */ /* 0x001fea0003800000 */
.L_x_4763:
[----:B------:R-:W-:Y:S05]  /*1a1e0*/  BSYNC B0 ;  /* 0x0000000000007941 */ /* 0x000fea0003800000 */
.L_x_4656:
[----:B------:R-:W0:Y:S01]  /*1a1f0*/  LDL R2, [R1+0x8] ;  /* 0x0000080001027983 */ /* 0x000e220000100800 */
[----:B------:R-:W-:Y:S01]  /*1a200*/  ULDC.64 UR4, c[0x0][0x300] ;  /* 0x0000c00000047ab9 */ /* 0x000fe20000000a00 */
[----:B------:R-:W-:Y:S02]  /*1a210*/  ULDC.64 UR6, c[0x0][0x2e8] ;  /* 0x0000ba0000067ab9 */ /* 0x000fe40000000a00 */
[----:B------:R-:W2:Y:S01]  /*1a220*/  LDL R4, [R1+0x4] ;  /* 0x0000040001047983 */ /* 0x000ea20000100800 */
[----:B------:R-:W-:Y:S01]  /*1a230*/  LOP3.LUT P2, RZ, R16, 0x2, RZ, 0xc0, !PT ;  /* 0x0000000210ff7812 */ /* 0x000fe2000784c0ff */
[----:B------:R-:W1:Y:S02]  /*1a240*/  S2R R7, SR_TID.X ;  /* 0x0000000000077919 */ /* 0x000e640000002100 */
[----:B-1----:R-:W-:-:S05]  /*1a250*/  IMAD.SHL.U32 R7, R7, 0x8, RZ ;  /* 0x0000000807077824 */ /* 0x002fca00078e00ff */
[----:B------:R-:W-:Y:S02]  /*1a260*/  LOP3.LUT R7, R7, 0x38, RZ, 0xc0, !PT ;  /* 0x0000003807077812 */ /* 0x000fe400078ec0ff */
[----:B0-----:R-:W-:Y:S02]  /*1a270*/  SHF.R.S32.HI R0, RZ, 0x1f, R2 ;  /* 0x0000001fff007819 */ /* 0x001fe40000011402 */
[----:B--2---:R-:W-:-:S03]  /*1a280*/  SHF.R.S32.HI R5, RZ, 0x1f, R4 ;  /* 0x0000001fff057819 */ /* 0x004fc60000011404 */
        /* <DEDUP_REMOVED lines=52> */
.L_x_4773:
        /* <DEDUP_REMOVED lines=10> */
.L_x_4659:
        /* <DEDUP_REMOVED lines=11> */
.L_x_4660:
[----:B------:R1:W5:Y:S01]  /*1a720*/  LDL.LU R0, [R1+0x18] ;  /* 0x0000180001007983 */ /* 0x0003620000300800 */
[----:B------:R1:W-:Y:S03]  /*1a730*/  SYNCS.ARRIVE.TRANS64.A1T0 RZ, [R26+URZ+0x38830], RZ ;  /* 0x038830ff1aff79a7 */ /* 0x0003e6000810003f */
[----:B0-----:R1:W5:Y:S02]  /*1a740*/  LDL R2, [R1] ;  /* 0x0000000001027983 */ /* 0x0013640000100800 */
[----:B------:R-:W-:Y:S05]  /*1a750*/  WARPSYNC.ALL ;  /* 0x0000000000007948 */ /* 0x000fea0003800000 */
[----:B------:R-:W-:Y:S01]  /*1a760*/  ULDC.64 UR4, c[0x0][0xaf8] ;  /* 0x0002be0000047ab9 */ /* 0x000fe20000000a00 */
[----:B------:R-:W-:Y:S01]  /*1a770*/  BSSY B6, `(.L_x_4661) ;  /* 0x000001d000067945 */ /* 0x000fe20003800000 */
[----:B------:R-:W-:Y:S01]  /*1a780*/  BAR.SYNC.DEFER_BLOCKING 0x8, 0x100 ;  /* 0x0204000000007b1d */ /* 0x000fe20000010000 */
[----:B------:R-:W-:-:S04]  /*1a790*/  ISETP.NE.U32.AND P0, PT, RZ, UR4, PT ;  /* 0x00000004ff007c0c */ /* 0x000fc8000bf05070 */
[----:B------:R-:W-:-:S04]  /*1a7a0*/  ISETP.NE.AND.EX P0, PT, RZ, UR5, PT, P0 ;  /* 0x00000005ff007c0c */ /* 0x000fc8000bf05300 */
[----:B------:R-:W-:-:S05]  /*1a7b0*/  SEL R4, R37, RZ, !P0 ;  /* 0x000000ff25047207 */ /* 0x000fca0004000000 */
[----:B------:R0:W-:Y:S01]  /*1a7c0*/  STL [R1+0xc], R4 ;  /* 0x00000c0401007387 */ /* 0x0001e20000100800 */
[----:B-----5:R-:W-:Y:S01]  /*1a7d0*/  SEL R3, R0, RZ, !P0 ;  /* 0x000000ff00037207 */ /* 0x020fe20004000000 */
[----:B------:R-:W-:-:S04]  /*1a7e0*/  VIADD R0, R18, 0x20400 ;  /* 0x0002040012007836 */ /* 0x000fc80000000000 */
[----:B------:R0:W-:Y:S01]  /*1a7f0*/  STL [R1+0x24], R3 ;  /* 0x0000240301007387 */ /* 0x0001e20000100800 */
[----:B------:R-:W-:Y:S02]  /*1a800*/  LOP3.LUT P0, RZ, R0, 0x3ff, RZ, 0xc0, !PT ;  /* 0x000003ff00ff7812 */ /* 0x000fe4000780c0ff */
[----:B------:R-:W-:-:S05]  /*1a810*/  SHF.R.S32.HI R0, RZ, 0x1f, R2 ;  /* 0x0000001fff007819 */ /* 0x000fca0000011402 */
[----:B------:R0:W-:Y:S06]  /*1a820*/  STL [R1+0x20], R0 ;  /* 0x0000200001007387 */ /* 0x0001ec0000100800 */
        /* <DEDUP_REMOVED lines=17> */
.L_x_4662:
[----:B------:R-:W-:Y:S05]  /*1a940*/  BSYNC B6 ;  /* 0x0000000000067941 */ /* 0x000fea0003800000 */
.L_x_4661:
[----:B------:R-:W2:Y:S01]  /*1a950*/  LDL R20, [R1+0x24] ;  /* 0x0000240001147983 */ /* 0x000ea20000100800 */
[----:B------:R-:W3:Y:S01]  /*1a960*/  LDC R6, c[0x0][0x448] ;  /* 0x00011200ff067b82 */ /* 0x000ee20000000800 */
[----:B------:R-:W-:Y:S02]  /*1a970*/  ULDC.64 UR4, c[0x0][0x298] ;  /* 0x0000a60000047ab9 */ /* 0x000fe40000000a00 */
[----:B0-----:R-:W4:Y:S04]  /*1a980*/  LDL R4, [R1+0x20] ;  /* 0x0000200001047983 */ /* 0x001f280000100800 */
[----:B------:R-:W4:Y:S04]  /*1a990*/  LDL R5, [R1] ;  /* 0x0000000001057983 */ /* 0x000f280000100800 */
[----:B------:R0:W5:Y:S01]  /*1a9a0*/  LDL R9, [R1+0x14] ;  /* 0x0000140001097983 */ /* 0x0001620000100800 */
[----:B------:R-:W1:Y:S01]  /*1a9b0*/  S2R R2, SR_TID.X ;  /* 0x0000000000027919 */ /* 0x000e620000002100 */
[----:B------:R-:W0:Y:S01]  /*1a9c0*/  S2R R0, SR_TID.X ;  /* 0x0000000000007919 */ /* 0x000e220000002100 */
[----:B---3--:R-:W-:-:S13]  /*1a9d0*/  ISETP.NE.AND P0, PT, R6, 0x1, PT ;  /* 0x000000010600780c */ /* 0x008fda0003f05270 */
[----:B------:R-:W3:Y:S01]  /*1a9e0*/  @P0 LDC R3, c[0x0][0x450] ;  /* 0x00011400ff030b82 */ /* 0x000ee20000000800 */
[----:B-1----:R-:W-:-:S04]  /*1a9f0*/  LOP3.LUT R2, R2, 0x7f, RZ, 0xc0, !PT ;  /* 0x0000007f02027812 */ /* 0x002fc800078ec0ff */
[----:B------:R-:W-:Y:S01]  /*1aa00*/  SHF.R.U32.HI R2, RZ, 0x3, R2 ;  /* 0x00000003ff027819 */ /* 0x000fe20000011602 */
[----:B0-----:R-:W-:Y:S02]  /*1aa10*/  IMAD.SHL.U32 R0, R0, 0x10, RZ ;  /* 0x0000001000007824 */ /* 0x001fe400078e00ff */
[----:B--2---:R-:W-:Y:S02]  /*1aa20*/  IMAD.MOV.U32 R21, RZ, RZ, R20 ;  /* 0x000000ffff157224 */ /* 0x004fe400078e0014 */
[----:B------:R-:W2:Y:S01]  /*1aa30*/  LDL R20, [R1+0xc] ;  /* 0x00000c0001147983 */ /* 0x000ea20000100800 */
[----:B------:R-:W-:Y:S02]  /*1aa40*/  LOP3.LUT R0, R2, 0x70, R0, 0xf8, !PT ;  /* 0x0000007002007812 */ /* 0x000fe400078ef800 */
[----:B------:R-:W0:Y:S03]  /*1aa50*/  @P0 LDC R2, c[0x0][0x44c] ;  /* 0x00011300ff020b82 */ /* 0x000e260000000800 */
[----:B------:R-:W-:-:S02]  /*1aa60*/  IMAD R37, R25, 0x40, R0 ;  /* 0x0000004019257824 */ /* 0x000fc400078e0200 */
[----:B----4-:R-:W-:Y:S02]  /*1aa70*/  IMAD R4, R4, UR4, RZ ;  /* 0x0000000404047c24 */ /* 0x010fe4000f8e02ff */
[----:B------:R-:W-:Y:S02]  /*1aa80*/  IMAD.MOV.U32 R0, RZ, RZ, R37 ;  /* 0x000000ffff007224 */ /* 0x000fe400078e0025 */
[----:B------:R-:W-:Y:S02]  /*1aa90*/  IMAD R4, R5, UR5, R4 ;  /* 0x0000000505047c24 */ /* 0x000fe4000f8e0204 */
[----:B0-----:R-:W-:-:S05]  /*1aaa0*/  @P0 IMAD.HI.U32 R2, R37, R2, RZ ;  /* 0x0000000225020227 */ /* 0x001fca00078e00ff */
[----:B---3--:R-:W-:Y:S01]  /*1aab0*/  @P0 SHF.R.U32.HI R0, RZ, R3, R2 ;  /* 0x00000003ff000219 */ /* 0x008fe20000011602 */
[----:B------:R-:W-:Y:S01]  /*1aac0*/  IMAD.WIDE.U32 R2, R5, UR4, RZ ;  /* 0x0000000405027c25 */ /* 0x000fe2000f8e00ff */
[----:B------:R-:W-:-:S03]  /*1aad0*/  ULDC.64 UR4, c[0x0][0x2d8] ;  /* 0x0000b60000047ab9 */ /* 0x000fc60000000a00 */
[----:B------:R-:W-:Y:S02]  /*1aae0*/  IMAD.IADD R3, R3, 0x1, R4 ;  /* 0x0000000103037824 */ /* 0x000fe400078e0204 */
[----:B------:R-:W-:-:S04]  /*1aaf0*/  IMAD.WIDE.U32 R2, R17, UR4, R2 ;  /* 0x0000000411027c25 */ /* 0x000fc8000f8e0002 */
[----:B------:R-:W-:Y:S01]  /*1ab00*/  IMAD R3, R17, UR5, R3 ;  /* 0x0000000511037c24 */ /* 0x000fe2000f8e0203 */
[----:B------:R-:W-:Y:S02]  /*1ab10*/  ULDC.64 UR4, c[0x0][0x2e0] ;  /* 0x0000b80000047ab9 */ /* 0x000fe40000000a00 */
[----:B------:R-:W-:Y:S01]  /*1ab20*/  IMAD R4, R21, UR4, RZ ;  /* 0x0000000415047c24 */ /* 0x000fe2000f8e02ff */
[----:B------:R-:W0:Y:S02]  /*1ab30*/  S2R R7, SR_TID.X ;  /* 0x0000000000077919 */ /* 0x000e240000002100 */
[----:B0-----:R-:W-:-:S05]  /*1ab40*/  IMAD.SHL.U32 R7, R7, 0x8, RZ ;  /* 0x0000000807077824 */ /* 0x001fca00078e00ff */
[----:B------:R-:W-:Y:S01]  /*1ab50*/  LOP3.LUT R7, R7, 0x38, RZ, 0xc0, !PT ;  /* 0x0000003807077812 */ /* 0x000fe200078ec0ff */
[C---:B--2---:R-:W-:Y:S02]  /*1ab60*/  IMAD R4, R20.reuse, UR5, R4 ;  /* 0x0000000514047c24 */ /* 0x044fe4000f8e0204 */
[----:B------:R-:W-:Y:S01]  /*1ab70*/  IMAD.WIDE.U32 R2, R20, UR4, R2 ;  /* 0x0000000414027c25 */ /* 0x000fe2000f8e0002 */
        /* <DEDUP_REMOVED lines=26> */
[----:B-----5:R-:W-:Y:S02]  /*1ad20*/  IMAD R3, R9, R6, RZ ;  /* 0x0000000609037224 */ /* 0x020fe400078e02ff */
[----:B------:R-:W-:Y:S01]  /*1ad30*/  IMAD R25, R25, 0x40, R8 ;  /* 0x0000004019197824 */ /* 0x000fe200078e0208 */
[----:B------:R-:W1:Y:S03]  /*1ad40*/  SHFL.IDX PT, R5, R2, RZ, 0x181f ;  /* 0x00181fff02057589 */ /* 0x000e6600000e0000 */
[C---:B------:R-:W-:Y:S01]  /*1ad50*/  VIADD R6, R25.reuse, 0x10 ;  /* 0x0000001019067836 */ /* 0x040fe20000000000 */
[C---:B------:R-:W-:Y:S01]  /*1ad60*/  ISETP.GE.AND P0, PT, R25.reuse, R3, PT ;  /* 0x000000031900720c */ /* 0x040fe20003f06270 */
[----:B------:R-:W-:-:S03]  /*1ad70*/  VIADD R8, R25, 0x20 ;  /* 0x0000002019087836 */ /* 0x000fc60000000000 */
[----:B------:R-:W-:Y:S04]  /*1ad80*/  STL [R1+0x18], R6 ;  /* 0x0000180601007387 */ /* 0x000fe80000100800 */
[----:B------:R-:W-:Y:S05]  /*1ad90*/  STL [R1+0x1c], R8 ;  /* 0x00001c0801007387 */ /* 0x000fea0000100800 */
[----:B0-----:R-:W-:-:S05]  /*1ada0*/  @!P0 LEA R4, P2, R7, R4, 0x1 ;  /* 0x0000000407048211 */ /* 0x001fca00078408ff */
[----:B-1----:R-:W-:-:S05]  /*1adb0*/  @!P0 IMAD.X R5, RZ, RZ, R5, P2 ;  /* 0x000000ffff058224 */ /* 0x002fca00010e0605 */
[----:B------:R-:W-:Y:S01]  /*1adc0*/  @!PT LDS RZ, [RZ] ;  /* 0x00000000fffff984 */ /* 0x000fe20000000800 */
[----:B------:R0:W-:Y:S01]  /*1add0*/  @!P0 LDGSTS.E.BYPASS.LTC128B.128 [R23+0x20400], desc[UR42][R4.64], !P1 ;  /* 0x2040000004178fae */ /* 0x0001e2000c901d6a */
[----:B------:R-:W-:-:S03]  /*1ade0*/  ISETP.GE.AND P0, PT, R6, R3, PT ;  /* 0x000000030600720c */ /* 0x000fc60003f06270 */
[----:B------:R-:W-:Y:S04]  /*1adf0*/  SHFL.IDX PT, R6, R2, 0x2, 0x181f ;  /* 0x00581f0002067f89 */ /* 0x000fe800000e0000 */
[----:B0-----:R-:W0:Y:S04]  /*1ae00*/  SHFL.IDX PT, R5, R0, 0x1, 0x181f ;  /* 0x00381f0000057f89 */ /* 0x001e2800000e0000 */
[----:B------:R-:W1:Y:S02]  /*1ae10*/  SHFL.IDX PT, R4, R2, 0x1, 0x181f ;  /* 0x00381f0002047f89 */ /* 0x000e6400000e0000 */
[----:B0-----:R-:W-:-:S05]  /*1ae20*/  @!P0 LEA R5, P2, R7, R5, 0x1 ;  /* 0x0000000507058211 */ /* 0x001fca00078408ff */
[----:B-1----:R-:W-:-:S05]  /*1ae30*/  @!P0 IMAD.X R4, RZ, RZ, R4, P2 ;  /* 0x000000ffff048224 */ /* 0x002fca00010e0604 */
[----:B------:R-:W-:-:S04]  /*1ae40*/  @!P0 LOP3.LUT R5, R5, R4, RZ, 0x3c, !PT ;  /* 0x0000000405058212 */ /* 0x000fc800078e3cff */
[----:B------:R-:W-:-:S04]  /*1ae50*/  @!P0 LOP3.LUT R4, R5, R4, RZ, 0x3c, !PT ;  /* 0x0000000405048212 */ /* 0x000fc800078e3cff */
[----:B------:R-:W-:-:S05]  /*1ae60*/  @!P0 LOP3.LUT R5, R5, R4, RZ, 0x3c, !PT ;  /* 0x0000000405058212 */ /* 0x000fca00078e3cff */
[----:B------:R0:W-:Y:S01]  /*1ae70*/  @!P0 LDGSTS.E.BYPASS.LTC128B.128 [R23+0x20c00], desc[UR42][R4.64], !P1 ;  /* 0x20c0000004178fae */ /* 0x0001e2000c901d6a */
[----:B------:R-:W-:-:S03]  /*1ae80*/  ISETP.GE.AND P0, PT, R8, R3, PT ;  /* 0x000000030800720c */ /* 0x000fc60003f06270 */
[----:B0-----:R-:W0:Y:S04]  /*1ae90*/  SHFL.IDX PT, R4, R0, 0x2, 0x181f ;  /* 0x00581f0000047f89 */ /* 0x001e2800000e0000 */
[----:B------:R-:W1:Y:S06]  /*1aea0*/  SHFL.IDX PT, R0, R0, 0x3, 0x181f ;  /* 0x00781f0000007f89 */ /* 0x000e6c00000e0000 */
[----:B0-----:R-:W-:-:S05]  /*1aeb0*/  @!P0 LEA R5, P2, R7, R4, 0x1 ;  /* 0x0000000407058211 */ /* 0x001fca00078408ff */
[----:B------:R-:W-:-:S05]  /*1aec0*/  @!P0 IMAD.X R4, RZ, RZ, R6, P2 ;  /* 0x000000ffff048224 */ /* 0x000fca00010e0606 */
[----:B------:R-:W-:-:S04]  /*1aed0*/  @!P0 LOP3.LUT R5, R5, R4, RZ, 0x3c, !PT ;  /* 0x0000000405058212 */ /* 0x000fc800078e3cff */
[----:B------:R-:W-:-:S04]  /*1aee0*/  @!P0 LOP3.LUT R4, R5, R4, RZ, 0x3c, !PT ;  /* 0x0000000405048212 */ /* 0x000fc800078e3cff */
[----:B------:R-:W-:-:S05]  /*1aef0*/  @!P0 LOP3.LUT R5, R5, R4, RZ, 0x3c, !PT ;  /* 0x0000000405058212 */ /* 0x000fca00078e3cff */
[----:B------:R0:W-:Y:S04]  /*1af00*/  @!P0 LDGSTS.E.BYPASS.LTC128B.128 [R23+0x21400], desc[UR42][R4.64], !P1 ;  /* 0x2140000004178fae */ /* 0x0001e8000c901d6a */
[----:B01----:R0:W2:Y:S02]  /*1af10*/  SHFL.IDX PT, R4, R2, 0x3, 0x181f ;  /* 0x00781f0002047f89 */ /* 0x0030a400000e0000 */
.L_x_4782:
[----:B0-----:R-:W-:-:S05]  /*1af20*/  VIADD R2, R25, 0x30 ;  /* 0x0000003019027836 */ /* 0x001fca0000000000 */
[----:B------:R-:W-:Y:S01]  /*1af30*/  ISETP.GE.AND P0, PT, R2, R3, PT ;  /* 0x000000030200720c */ /* 0x000fe20003f06270 */
[----:B------:R0:W-:-:S12]  /*1af40*/  STL [R1+0x2c], R2 ;  /* 0x00002c0201007387 */ /* 0x0001d80000100800 */
[----:B0-----:R-:W-:-:S05]  /*1af50*/  @!P0 LEA R2, P2, R7, R0, 0x1 ;  /* 0x0000000007028211 */ /* 0x001fca00078408ff */
[----:B--2---:R-:W-:-:S05]  /*1af60*/  @!P0 IMAD.X R3, RZ, RZ, R4, P2 ;  /* 0x000000ffff038224 */ /* 0x004fca00010e0604 */
[----:B------:R-:W-:Y:S01]  /*1af70*/  @!PT LDS RZ, [RZ] ;  /* 0x00000000fffff984 */ /* 0x000fe20000000800 */
[----:B------:R-:W-:Y:S01]  /*1af80*/  @!PT LDS RZ, [RZ] ;  /* 0x00000000fffff984 */ /* 0x000fe20000000800 */
[----:B------:R-:W-:Y:S01]  /*1af90*/  @!PT LDS RZ, [RZ] ;  /* 0x00000000fffff984 */ /* 0x000fe20000000800 */
[----:B------:R0:W-:Y:S01]  /*1afa0*/  @!P0 LDGSTS.E.BYPASS.LTC128B.128 [R23+0x21c00], desc[UR42][R2.64], !P1 ;  /* 0x21c0000002178fae */ /* 0x0001e2000c901d6a */
[----:B------:R-:W-:Y:S01]  /*1afb0*/  PLOP3.LUT P0, PT, PT, PT, PT, 0x80, 0x0 ;  /* 0x000000000000781c */ /* 0x000fe20003f0f070 */
[----:B------:R-:W-:-:S12]  /*1afc0*/  NOP ;  /* 0x0000000000007918 */ /* 0x000fd80000000000 */
.L_x_4664:
        /* <DEDUP_REMOVED lines=28> */
.L_x_4666:
[----:B------:R-:W-:Y:S05]  /*1b190*/  BSYNC B6 ;  /* 0x0000000000067941 */ /* 0x000fea0003800000 */
.L_x_4665:
[----:B------:R-:W2:Y:S01]  /*1b1a0*/  LDL.LU R0, [R1+0x20] ;  /* 0x0000200001007983 */ /* 0x000ea20000300800 */
[----:B------:R-:W1:Y:S01]  /*1b1b0*/  LDC R7, c[0x0][0x448] ;  /* 0x00011200ff077b82 */ /* 0x000e620000000800 */
[----:B------:R-:W-:Y:S02]  /*1b1c0*/  ULDC.64 UR4, c[0x0][0x398] ;  /* 0x0000e60000047ab9 */ /* 0x000fe40000000a00 */
[----:B0-----:R-:W3:Y:S04]  /*1b1d0*/  LDL.LU R2, [R1] ;  /* 0x0000000001027983 */ /* 0x001ee80000300800 */
[----:B------:R-:W4:Y:S04]  /*1b1e0*/  LDL.LU R21, [R1+0x24] ;  /* 0x0000240001157983 */ /* 0x000f280000300800 */
[----:B------:R-:W5:Y:S01]  /*1b1f0*/  LDL.LU R20, [R1+0xc] ;  /* 0x00000c0001147983 */ /* 0x000f620000300800 */
[----:B------:R-:W-:Y:S01]  /*1b200*/  IMAD.MOV.U32 R4, RZ, RZ, R37 ;  /* 0x000000ffff047224 */ /* 0x000fe200078e0025 */
[----:B------:R-:W-:Y:S01]  /*1b210*/  LOP3.LUT R16, R16, 0xfffffbff, RZ, 0xc0, !PT ;  /* 0xfffffbff10107812 */ /* 0x000fe200078ec0ff */
[----:B------:R-:W0:Y:S01]  /*1b220*/  S2R R9, SR_TID.X ;  /* 0x0000000000097919 */ /* 0x000e220000002100 */
[----:B-1----:R-:W-:-:S13]  /*1b230*/  ISETP.NE.AND P0, PT, R7, 0x1, PT ;  /* 0x000000010700780c */ /* 0x002fda0003f05270 */
[----:B------:R-:W1:Y:S01]  /*1b240*/  @P0 LDC R5, c[0x0][0x450] ;  /* 0x00011400ff050b82 */ /* 0x000e620000000800 */
[----:B0-----:R-:W-:-:S05]  /*1b250*/  IMAD.SHL.U32 R9, R9, 0x8, RZ ;  /* 0x0000000809097824 */ /* 0x001fca00078e00ff */
[----:B------:R-:W-:-:S04]  /*1b260*/  LOP3.LUT R9, R9, 0x38, RZ, 0xc0, !PT ;  /* 0x0000003809097812 */ /* 0x000fc800078ec0ff */
[----:B------:R-:W-:Y:S01]  /*1b270*/  LOP3.LUT R9, R9, 0xc0, RZ, 0xfc, !PT ;  /* 0x000000c009097812 */ /* 0x000fe200078efcff */
[----:B--2---:R-:W-:-:S04]  /*1b280*/  IMAD R0, R0, UR4, RZ ;  /* 0x0000000400007c24 */ /* 0x004fc8000f8e02ff */
[C---:B---3--:R-:W-:Y:S02]  /*1b290*/  IMAD R0, R2.reuse, UR5, R0 ;  /* 0x0000000502007c24 */ /* 0x048fe4000f8e0200 */
[----:B------:R-:W-:Y:S01]  /*1b2a0*/  IMAD.WIDE.U32 R2, R2, UR4, RZ ;  /* 0x0000000402027c25 */ /* 0x000fe2000f8e00ff */
[----:B------:R-:W-:-:S03]  /*1b2b0*/  ULDC.64 UR4, c[0x0][0x3d8] ;  /* 0x0000f60000047ab9 */ /* 0x000fc60000000a00 */
[----:B------:R-:W-:Y:S02]  /*1b2c0*/  IMAD.IADD R3, R3, 0x1, R0 ;  /* 0x0000000103037824 */ /* 0x000fe400078e0200 */
[----:B------:R-:W-:-:S04]  /*1b2d0*/  IMAD.WIDE.U32 R2, R17, UR4, R2 ;  /* 0x0000000411027c25 */ /* 0x000fc8000f8e0002 */
[----:B------:R-:W-:Y:S01]  /*1b2e0*/  IMAD R3, R17, UR5, R3 ;  /* 0x0000000511037c24 */ /* 0x000fe2000f8e0203 */
[----:B------:R-:W-:Y:S02]  /*1b2f0*/  ULDC.64 UR4, c[0x0][0x3e0] ;  /* 0x0000f80000047ab9 */ /* 0x000fe40000000a00 */
[----:B----4-:R-:W-:Y:S02]  /*1b300*/  IMAD R0, R21, UR4, RZ ;  /* 0x0000000415007c24 */ /* 0x010fe4000f8e02ff */
[C---:B-----5:R-:W-:Y:S01]  /*1b310*/  IMAD.WIDE.U32 R2, R20.reuse, UR4, R2 ;  /* 0x0000000414027c25 */ /* 0x060fe2000f8e0002 */
[----:B------:R-:W0:Y:S03]  /*1b320*/  S2R R21, SR_TID.X ;  /* 0x0000000000157919 */ /* 0x000e260000002100 */
[----:B------:R-:W-:Y:S01]  /*1b330*/  IMAD R0, R20, UR5, R0 ;  /* 0x0000000514007c24 */ /* 0x000fe2000f8e0200 */
[----:B------:R-:W-:Y:S01]  /*1b340*/  ULDC.64 UR4, c[0x0][0x3d0] ;  /* 0x0000f40000047ab9 */ /* 0x000fe20000000a00 */
[----:B------:R-:W2:Y:S02]  /*1b350*/  S2R R20, SR_TID.X ;  /* 0x0000000000147919 */ /* 0x000ea40000002100 */
[----:B------:R-:W-:-:S02]  /*1b360*/  IMAD.IADD R3, R3, 0x1, R0 ;  /* 0x0000000103037824 */ /* 0x000fc400078e0200 */
[----:B------:R-:W3:Y:S01]  /*1b370*/  @P0 LDC R0, c[0x0][0x44c] ;  /* 0x00011300ff000b82 */ /* 0x000ee20000000800 */
[----:B0-----:R-:W-:Y:S02]  /*1b380*/  IMAD.SHL.U32 R21, R21, 0x8, RZ ;  /* 0x0000000815157824 */ /* 0x001fe400078e00ff */
[----:B---3--:R-:W-:-:S03]  /*1b390*/  @P0 IMAD.HI.U32 R0, R37, R0, RZ ;  /* 0x0000000025000227 */ /* 0x008fc600078e00ff */
[----:B------:R-:W-:Y:S01]  /*1b3a0*/  LOP3.LUT R21, R21, 0x38, RZ, 0xc0, !PT ;  /* 0x0000003815157812 */ /* 0x000fe200078ec0ff */
[----:B--2---:R-:W-:Y:S01]  /*1b3b0*/  IMAD.SHL.U32 R20, R20, 0x8, RZ ;  /* 0x0000000814147824 */ /* 0x004fe200078e00ff */
[----:B-1----:R-:W-:Y:S02]  /*1b3c0*/  @P0 SHF.R.U32.HI R4, RZ, R5, R0 ;  /* 0x00000005ff040219 */ /* 0x002fe40000011600 */
[----:B------:R-:W-:Y:S02]  /*1b3d0*/  LOP3.LUT R8, R21, 0x80, RZ, 0xfc, !PT ;  /* 0x0000008015087812 */ /* 0x000fe400078efcff */
[--C-:B------:R-:W-:Y:S01]  /*1b3e0*/  SHF.R.S32.HI R5, RZ, 0x1f, R4.reuse ;  /* 0x0000001fff057819 */ /* 0x100fe20000011404 */
[----:B------:R-:W-:Y:S01]  /*1b3f0*/  IMAD.MOV R0, RZ, RZ, -R4 ;  /* 0x000000ffff007224 */ /* 0x000fe200078e0a04 */
[----:B------:R-:W0:Y:S01]  /*1b400*/  S2R R21, SR_TID.X ;  /* 0x0000000000157919 */ /* 0x000e220000002100 */
[----:B------:R-:W-:Y:S01]  /*1b410*/  IMAD.WIDE.U32 R2, R4, UR4, R2 ;  /* 0x0000000404027c25 */ /* 0x000fe2000f8e0002 */
[----:B------:R-:W-:-:S03]  /*1b420*/  LOP3.LUT R20, R20, 0x38, RZ, 0xc0, !PT ;  /* 0x0000003814147812 */ /* 0x000fc600078ec0ff */
[----:B------:R-:W-:Y:S02]  /*1b430*/  IMAD R0, R7, R0, R37 ;  /* 0x0000000007007224 */ /* 0x000fe400078e0225 */
        /* <DEDUP_REMOVED lines=11> */
[----:B------:R-:W-:Y:S02]  /*1b4f0*/  ULDC UR4, c[0x0][0x3b8] ;  /* 0x0000ee0000047ab9 */ /* 0x000fe40000000800 */
[----:B------:R-:W-:Y:S02]  /*1b500*/  ISETP.GE.AND P1, PT, R20, UR4, PT ;  /* 0x0000000414007c0c */ /* 0x000fe4000bf26270 */
[----:B------:R-:W-:Y:S01]  /*1b510*/  LEA.HI.X R6, R2, UR5, R6, 0x1, P0 ;  /* 0x0000000502067c11 */ /* 0x000fe200080f0c06 */
[----:B0-----:R-:W-:Y:S01]  /*1b520*/  IMAD.SHL.U32 R21, R21, 0x8, RZ ;  /* 0x0000000815157824 */ /* 0x001fe200078e00ff */
[----:B------:R-:W-:-:S02]  /*1b530*/  ISETP.GE.AND P0, PT, R8, UR4, PT ;  /* 0x0000000408007c0c */ /* 0x000fc4000bf06270 */
[----:B------:R-:W0:Y:S01]  /*1b540*/  S2R R8, SR_TID.X ;  /* 0x0000000000087919 */ /* 0x000e220000002100 */
[----:B------:R-:W-:Y:S02]  /*1b550*/  SEL R2, RZ, 0x1, P1 ;  /* 0x00000001ff027807 */ /* 0x000fe40000800000 */
[----:B------:R-:W-:Y:S02]  /*1b560*/  LOP3.LUT R21, R21, 0x38, RZ, 0xc0, !PT ;  /* 0x0000003815157812 */ /* 0x000fe400078ec0ff */
[----:B------:R-:W-:Y:S02]  /*1b570*/  SEL R3, RZ, 0x4, P0 ;  /* 0x00000004ff037807 */ /* 0x000fe40000000000 */
[----:B------:R-:W-:Y:S02]  /*1b580*/  @P1 LOP3.LUT R16, R16, 0x400, RZ, 0xfc, !PT ;  /* 0x0000040010101812 */ /* 0x000fe400078efcff */
[----:B------:R-:W-:Y:S02]  /*1b590*/  ISETP.GE.AND P5, PT, R9, UR4, PT ;  /* 0x0000000409007c0c */ /* 0x000fe4000bfa6270 */
[----:B------:R-:W-:-:S04]  /*1b5a0*/  LOP3.LUT R16, R16, 0xfffffeff, RZ, 0xc0, !PT ;  /* 0xfffffeff10107812 */ /* 0x000fc800078ec0ff */
[----:B------:R-:W-:-:S04]  /*1b5b0*/  @P0 LOP3.LUT R16, R16, 0x100, RZ, 0xfc, !PT ;  /* 0x0000010010100812 */ /* 0x000fc800078efcff */
[----:B------:R-:W-:Y:S01]  /*1b5c0*/  LOP3.LUT R16, R16, 0xfffffdff, RZ, 0xc0, !PT ;  /* 0xfffffdff10107812 */ /* 0x000fe200078ec0ff */
[----:B0-----:R-:W-:-:S05]  /*1b5d0*/  IMAD.SHL.U32 R8, R8, 0x8, RZ ;  /* 0x0000000808087824 */ /* 0x001fca00078e00ff */
[----:B------:R-:W-:-:S04]  /*1b5e0*/  LOP3.LUT R8, R8, 0x38, RZ, 0xc0, !PT ;  /* 0x0000003808087812 */ /* 0x000fc800078ec0ff */
[----:B------:R-:W-:-:S04]  /*1b5f0*/  LOP3.LUT R8, R8, 0x40, RZ, 0xfc, !PT ;  /* 0x0000004008087812 */ /* 0x000fc800078efcff */
[----:B------:R-:W-:Y:S02]  /*1b600*/  ISETP.GE.AND P0, PT, R8, UR4, PT ;  /* 0x0000000408007c0c */ /* 0x000fe4000bf06270 */
[----:B------:R-:W-:Y:S02]  /*1b610*/  LOP3.LUT R8, R21, 0x100, RZ, 0xfc, !PT ;  /* 0x0000010015087812 */ /* 0x000fe400078efcff */
[----:B------:R-:W0:Y:S01]  /*1b620*/  S2R R21, SR_TID.X ;  /* 0x0000000000157919 */ /* 0x000e220000002100 */
[----:B------:R-:W-:Y:S02]  /*1b630*/  SEL R4, RZ, 0x2, P0 ;  /* 0x00000002ff047807 */ /* 0x000fe40000000000 */
[----:B------:R-:W-:Y:S02]  /*1b640*/  ISETP.GE.AND P4, PT, R8, UR4, PT ;  /* 0x0000000408007c0c */ /* 0x000fe4000bf86270 */
[----:B------:R-:W1:Y:S01]  /*1b650*/  S2R R8, SR_TID.X ;  /* 0x0000000000087919 */ /* 0x000e620000002100 */
[----:B------:R-:W-:-:S02]  /*1b660*/  IADD3 R2, R3, R4, R2 ;  /* 0x0000000403027210 */ /* 0x000fc40007ffe002 */
[----:B------:R-:W-:Y:S02]  /*1b670*/  SEL R3, RZ, 0x10, P4 ;  /* 0x00000010ff037807 */ /* 0x000fe40002000000 */
[----:B------:R-:W-:Y:S02]  /*1b680*/  @P0 LOP3.LUT R16, R16, 0x200, RZ, 0xfc, !PT ;  /* 0x0000020010100812 */ /* 0x000fe400078efcff */
[----:B------:R-:W-:-:S04]  /*1b690*/  SEL R4, RZ, 0x8, P5 ;  /* 0x00000008ff047807 */ /* 0x000fc80002800000 */
[----:B------:R-:W-:Y:S01]  /*1b6a0*/  IADD3 R4, R3, R2, R4 ;  /* 0x0000000203047210 */ /* 0x000fe20007ffe004 */
[----:B0-----:R-:W-:Y:S02]  /*1b6b0*/  IMAD.SHL.U32 R21, R21, 0x8, RZ ;  /* 0x0000000815157824 */ /* 0x001fe400078e00ff */
[----:B-1----:R-:W-:-:S03]  /*1b6c0*/  IMAD.SHL.U32 R8, R8, 0x8, RZ ;  /* 0x0000000808087824 */ /* 0x002fc600078e00ff */
[----:B------:R-:W-:Y:S02]  /*1b6d0*/  LOP3.LUT R21, R21, 0x38, RZ, 0xc0, !PT ;  /* 0x0000003815157812 */ /* 0x000fe400078ec0ff */
[----:B------:R-:W-:Y:S02]  /*1b6e0*/  LOP3.LUT R8, R8, 0x38, RZ, 0xc0, !PT ;  /* 0x0000003808087812 */ /* 0x000fe400078ec0ff */
[----:B------:R-:W-:Y:S02]  /*1b6f0*/  LOP3.LUT R9, R21, 0x140, RZ, 0xfc, !PT ;  /* 0x0000014015097812 */ /* 0x000fe400078efcff */
[----:B------:R-:W-:Y:S02]  /*1b700*/  LOP3.LUT R8, R8, 0x180, RZ, 0xfc, !PT ;  /* 0x0000018008087812 */ /* 0x000fe400078efcff */
[----:B------:R-:W-:Y:S02]  /*1b710*/  ISETP.GE.AND P3, PT, R9, UR4, PT ;  /* 0x0000000409007c0c */ /* 0x000fe4000bf66270 */
[----:B------:R-:W-:-:S02]  /*1b720*/  ISETP.GE.AND P0, PT, R8, UR4, PT ;  /* 0x0000000408007c0c */ /* 0x000fc4000bf06270 */
[----:B------:R-:W-:Y:S02]  /*1b730*/  LOP3.LUT R8, R21, 0x1c0, RZ, 0xfc, !PT ;  /* 0x000001c015087812 */ /* 0x000fe400078efcff */
[----:B------:R-:W-:Y:S02]  /*1b740*/  SEL R2, RZ, 0x40, P0 ;  /* 0x00000040ff027807 */ /* 0x000fe40000000000 */
[----:B------:R-:W-:Y:S02]  /*1b750*/  SEL R3, RZ, 0x20, P3 ;  /* 0x00000020ff037807 */ /* 0x000fe40001800000 */
[----:B------:R-:W-:Y:S01]  /*1b760*/  ISETP.GE.AND P0, PT, R8, UR4, PT ;  /* 0x0000000408007c0c */ /* 0x000fe2000bf06270 */
[----:B------:R-:W-:Y:S01]  /*1b770*/  UMOV UR4, 0xffffffff ;  /* 0xffffffff00047882 */ /* 0x000fe20000000000 */
[----:B------:R-:W-:Y:S02]  /*1b780*/  IADD3 R4, R2, R4, R3 ;  /* 0x0000000402047210 */ /* 0x000fe40007ffe003 */
[----:B------:R-:W-:-:S05]  /*1b790*/  SEL R5, RZ, 0x80, P0 ;  /* 0x00000080ff057807 */ /* 0x000fca0000000000 */
[----:B------:R-:W-:Y:S01]  /*1b7a0*/  IMAD.IADD R5, R4, 0x1, R5 ;  /* 0x0000000104057824 */ /* 0x000fe200078e0205 */
[----:B------:R-:W-:Y:S06]  /*1b7b0*/  BRA.DIV UR4, `(.L_x_4667) ;  /* 0x0000004e04007947 */ /* 0x000fec000b800000 */
[----:B------:R-:W2:Y:S04]  /*1b7c0*/  LDL.LU R3, [R1+0x14] ;  /* 0x0000140001037983 */ /* 0x000ea80000300800 */
[----:B------:R-:W3:Y:S04]  /*1b7d0*/  LDL.LU R2, [R1+0x1c] ;  /* 0x00001c0001027983 */ /* 0x000ee80000300800 */
[----:B------:R-:W4:Y:S01]  /*1b7e0*/  LDL.LU R8, [R1+0x18] ;  /* 0x0000180001087983 */ /* 0x000f220000300800 */
[----:B------:R-:W-:-:S03]  /*1b7f0*/  LOP3.LUT R16, R16, 0xffbfffff, RZ, 0xc0, !PT ;  /* 0xffbfffff10107812 */ /* 0x000fc600078ec0ff */
[----:B------:R-:W-:Y:S01]  /*1b800*/  SHFL.IDX PT, R14, R0, 0x2, 0x181f ;  /* 0x00581f00000e7f89 */ /* 0x000fe200000e0000 */
[----:B------:R-:W-:-:S04]  /*1b810*/  @P4 LOP3.LUT R16, R16, 0x400000, RZ, 0xfc, !PT ;  /* 0x0040000010104812 */ /* 0x000fc800078efcff */
[C---:B------:R-:W-:Y:S02]  /*1b820*/  LOP3.LUT P4, RZ, R16.reuse, 0x400, RZ, 0xc0, !PT ;  /* 0x0000040010ff7812 */ /* 0x040fe4000788c0ff */
[----:B------:R-:W-:-:S04]  /*1b830*/  LOP3.LUT R16, R16, 0xffdfffff, RZ, 0xc0, !PT ;  /* 0xffdfffff10107812 */ /* 0x000fc800078ec0ff */
[----:B------:R-:W-:-:S04]  /*1b840*/  @P3 LOP3.LUT R16, R16, 0x200000, RZ, 0xfc, !PT ;  /* 0x0020000010103812 */ /* 0x000fc800078efcff */
[----:B------:R-:W-:Y:S01]  /*1b850*/  LOP3.LUT P3, RZ, R16, 0x200, RZ, 0xc0, !PT ;  /* 0x0000020010ff7812 */ /* 0x000fe2000786c0ff */
[----:B--2---:R-:W-:Y:S02]  /*1b860*/  IMAD R7, R3, R7, RZ ;  /* 0x0000000703077224 */ /* 0x004fe400078e02ff */
[----:B------:R-:W0:Y:S01]  /*1b870*/  SHFL.IDX PT, R3, R0, RZ, 0x181f ;  /* 0x00181fff00037589 */ /* 0x000e2200000e0000 */
[----:B---3--:R-:W-:Y:S02]  /*1b880*/  IMAD.MOV.U32 R9, RZ, RZ, R2 ;  /* 0x000000ffff097224 */ /* 0x008fe400078e0002 */
[----:B------:R-:W-:-:S13]  /*1b890*/  ISETP.GE.AND P0, PT, R25, R7, PT ;  /* 0x000000071900720c */ /* 0x000fda0003f06270 */
[----:B------:R-:W-:-:S04]  /*1b8a0*/  @!P0 LOP3.LUT R2, R4, 0x40, RZ, 0xc0, !PT ;  /* 0x0000004004028812 */ /* 0x000fc800078ec0ff */
[----:B------:R-:W-:-:S04]  /*1b8b0*/  @!P0 SHF.R.U32.HI R2, RZ, 0x2, R2 ;  /* 0x00000002ff028819 */ /* 0x000fc80000011602 */
[----:B------:R-:W-:Y:S02]  /*1b8c0*/  @!P0 ISETP.NE.U32.AND P2, PT, R2, RZ, PT ;  /* 0x000000ff0200820c */ /* 0x000fe40003f45070 */
[----:B------:R-:W-:Y:S02]  /*1b8d0*/  @!P0 LOP3.LUT R2, R5, 0x80, RZ, 0xc0, !PT ;  /* 0x0000008005028812 */ /* 0x000fe400078ec0ff */
[----:B0-----:R-:W-:Y:S02]  /*1b8e0*/  @!P0 LEA R3, P6, R20, R3, 0x1 ;  /* 0x0000000314038211 */ /* 0x001fe400078c08ff */
[----:B------:R-:W-:-:S04]  /*1b8f0*/  @!P0 SHF.R.U32.HI R2, RZ, 0x3, R2 ;  /* 0x00000003ff028819 */ /* 0x000fc80000011602 */
[----:B------:R-:W-:Y:S02]  /*1b900*/  @!P0 ISETP.NE.U32.AND P1, PT, R2, RZ, PT ;  /* 0x000000ff0200820c */ /* 0x000fe40003f25070 */
[----:B------:R-:W0:Y:S02]  /*1b910*/  SHFL.IDX PT, R2, R6, RZ, 0x181f ;  /* 0x00181fff06027589 */ /* 0x000e2400000e0000 */
[----:B0-----:R-:W-:Y:S01]  /*1b920*/  @!P0 IMAD.X R2, RZ, RZ, R2, P6 ;  /* 0x000000ffff028224 */ /* 0x001fe200030e0602 */
[----:B------:R-:W-:-:S04]  /*1b930*/  LOP3.LUT P6, RZ, R16, 0x100, RZ, 0xc0, !PT ;  /* 0x0000010010ff7812 */ /* 0x000fc800078cc0ff */
[----:B------:R-:W-:-:S04]  /*1b940*/  @!P0 LOP3.LUT R3, R3, R2, RZ, 0x3c, !PT ;  /* 0x0000000203038212 */ /* 0x000fc800078e3cff */
[----:B------:R-:W-:-:S04]  /*1b950*/  @!P0 LOP3.LUT R2, R3, R2, RZ, 0x3c, !PT ;  /* 0x0000000203028212 */ /* 0x000fc800078e3cff */
[----:B------:R-:W-:-:S05]  /*1b960*/  @!P0 LOP3.LUT R3, R3, R2, RZ, 0x3c, !PT ;  /* 0x0000000203038212 */ /* 0x000fca00078e3cff */
[----:B------:R-:W-:Y:S01]  /*1b970*/  @!P0 LDGSTS.E.BYPASS.LTC128B.128 [R23+0x26400], desc[UR42][R2.64], !P4 ;  /* 0x2640000002178fae */ /* 0x000fe2000e101d6a */
[----:B------:R-:W-:-:S03]  /*1b980*/  LOP3.LUT P4, RZ, R16, 0x400000, RZ, 0xc0, !PT ;  /* 0x0040000010ff7812 */ /* 0x000fc6000788c0ff */
[----:B------:R-:W-:Y:S01]  /*1b990*/  @!P0 LDGSTS.E.BYPASS.LTC128B.128 [R23+0x28400], desc[UR42][R2.64+0x80], !P3 ;  /* 0x2840008002178fae */ /* 0x000fe2000d901d6a */
[C---:B------:R-:W-:Y:S02]  /*1b9a0*/  LOP3.LUT P3, RZ, R16.reuse, 0x200000, RZ, 0xc0, !PT ;  /* 0x0020000010ff7812 */ /* 0x040fe4000786c0ff */
[----:B------:R-:W-:Y:S01]  /*1b9b0*/  LOP3.LUT R16, R16, 0xffefffff, RZ, 0xc0, !PT ;  /* 0xffefffff10107812 */ /* 0x000fe200078ec0ff */
[----:B------:R-:W-:Y:S03]  /*1b9c0*/  @!P0 LDGSTS.E.BYPASS.LTC128B.128 [R23+0x2a400], desc[UR42][R2.64+0x100], !P6 ;  /* 0x2a40010002178fae */ /* 0x000fe6000f101d6a */
[----:B------:R-:W-:Y:S01]  /*1b9d0*/  @P6 LOP3.LUT R16, R16, 0x100000, RZ, 0xfc, !PT ;  /* 0x0010000010106812 */ /* 0x000fe200078efcff */
[----:B------:R-:W-:Y:S03]  /*1b9e0*/  @!P0 LDGSTS.E.BYPASS.LTC128B.128 [R23+0x2c400], desc[UR42][R2.64+0x180], !P5 ;  /* 0x2c40018002178fae */ /* 0x000fe6000e901d6a */
[C---:B------:R-:W-:Y:S01]  /*1b9f0*/  LOP3.LUT P6, RZ, R16.reuse, 0x400, RZ, 0xc0, !PT ;  /* 0x0000040010ff7812 */ /* 0x040fe200078cc0ff */
[----:B------:R-:W-:Y:S01]  /*1ba00*/  @!P0 LDGSTS.E.BYPASS.LTC128B.128 [R23+0x2e400], desc[UR42][R2.64+0x200], !P4 ;  /* 0x2e40020002178fae */ /* 0x000fe2000e101d6a */
[----:B------:R-:W-:-:S03]  /*1ba10*/  LOP3.LUT R16, R16, 0xffffbfff, RZ, 0xc0, !PT ;  /* 0xffffbfff10107812 */ /* 0x000fc600078ec0ff */
[----:B------:R-:W-:Y:S04]  /*1ba20*/  @!P0 LDGSTS.E.BYPASS.LTC128B.128 [R23+0x30400], desc[UR42][R2.64+0x280], !P3 ;  /* 0x3040028002178fae */ /* 0x000fe8000d901d6a */
[----:B------:R-:W-:Y:S04]  /*1ba30*/  @!P0 LDGSTS.E.BYPASS.LTC128B.128 [R23+0x32400], desc[UR42][R2.64+0x300], P2 ;  /* 0x3240030002178fae */ /* 0x000fe80009101d6a */
[----:B------:R0:W-:Y:S01]  /*1ba40*/  @!P0 LDGSTS.E.BYPASS.LTC128B.128 [R23+0x34400], desc[UR42][R2.64+0x380], P1 ;  /* 0x3440038002178fae */ /* 0x0001e20008901d6a */
[----:B----4-:R-:W-:-:S03]  /*1ba50*/  ISETP.GE.AND P0, PT, R8, R7, PT ;  /* 0x000000070800720c */ /* 0x010fc60003f06270 */
[----:B------:R-:W-:Y:S10]  /*1ba60*/  SHFL.IDX PT, R8, R6, 0x2, 0x181f ;  /* 0x00581f0006087f89 */ /* 0x000ff400000e0000 */
[----:B0-----:R-:W-:-:S02]  /*1ba70*/  @!P0 LOP3.LUT R3, R4, 0x40, RZ, 0xc0, !PT ;  /* 0x0000004004038812 */ /* 0x001fc400078ec0ff */
[----:B------:R-:W-:Y:S02]  /*1ba80*/  @!P0 LOP3.LUT R2, R5, 0x80, RZ, 0xc0, !PT ;  /* 0x0000008005028812 */ /* 0x000fe400078ec0ff */
[----:B------:R-:W-:Y:S02]  /*1ba90*/  @!P0 SHF.R.U32.HI R3, RZ, 0x2, R3 ;  /* 0x00000002ff038819 */ /* 0x000fe40000011603 */
[----:B------:R-:W-:Y:S02]  /*1baa0*/  @!P0 SHF.R.U32.HI R2, RZ, 0x3, R2 ;  /* 0x00000003ff028819 */ /* 0x000fe40000011602 */
[----:B------:R-:W-:Y:S02]  /*1bab0*/  @!P0 ISETP.NE.U32.AND P2, PT, R3, RZ, PT ;  /* 0x000000ff0300820c */ /* 0x000fe40003f45070 */
[----:B------:R-:W0:Y:S01]  /*1bac0*/  SHFL.IDX PT, R3, R0, 0x1, 0x181f ;  /* 0x00381f0000037f89 */ /* 0x000e2200000e0000 */
[----:B------:R-:W-:-:S03]  /*1bad0*/  @!P0 ISETP.NE.U32.AND P1, PT, R2, RZ, PT ;  /* 0x000000ff0200820c */ /* 0x000fc60003f25070 */
[----:B------:R-:W1:Y:S04]  /*1bae0*/  SHFL.IDX PT, R2, R6, 0x1, 0x181f ;  /* 0x00381f0006027f89 */ /* 0x000e6800000e0000 */
[----:B------:R-:W2:Y:S03]  /*1baf0*/  SHFL.IDX PT, R0, R0, 0x3, 0x181f ;  /* 0x00781f0000007f89 */ /* 0x000ea600000e0000 */
[----:B------:R-:W-:Y:S01]  /*1bb00*/  @P2 LOP3.LUT R16, R16, 0x4000, RZ, 0xfc, !PT ;  /* 0x0000400010102812 */ /* 0x000fe200078efcff */
[----:B------:R-:W3:Y:S03]  /*1bb10*/  SHFL.IDX PT, R6, R6, 0x3, 0x181f ;  /* 0x00781f0006067f89 */ /* 0x000ee600000e0000 */
[----:B------:R-:W-:-:S04]  /*1bb20*/  LOP3.LUT R16, R16, 0xfff7ffff, RZ, 0xc0, !PT ;  /* 0xfff7ffff10107812 */ /* 0x000fc800078ec0ff */
[----:B------:R-:W-:-:S04]  /*1bb30*/  @P1 LOP3.LUT R16, R16, 0x80000, RZ, 0xfc, !PT ;  /* 0x0008000010101812 */ /* 0x000fc800078efcff */
[----:B------:R-:W-:Y:S02]  /*1bb40*/  LOP3.LUT P1, RZ, R16, 0x4000, RZ, 0xc0, !PT ;  /* 0x0000400010ff7812 */ /* 0x000fe4000782c0ff */
[----:B0-----:R-:W-:-:S05]  /*1bb50*/  @!P0 LEA R3, P2, R20, R3, 0x1 ;  /* 0x0000000314038211 */ /* 0x001fca00078408ff */
[----:B-1----:R-:W-:Y:S01]  /*1bb60*/  @!P0 IMAD.X R2, RZ, RZ, R2, P2 ;  /* 0x000000ffff028224 */ /* 0x002fe200010e0602 */
[----:B------:R-:W-:-:S04]  /*1bb70*/  LOP3.LUT P2, RZ, R16, 0x200, RZ, 0xc0, !PT ;  /* 0x0000020010ff7812 */ /* 0x000fc8000784c0ff */
[----:B------:R-:W-:-:S04]  /*1bb80*/  @!P0 LOP3.LUT R3, R3, R2, RZ, 0x3c, !PT ;  /* 0x0000000203038212 */ /* 0x000fc800078e3cff */
[----:B------:R-:W-:-:S04]  /*1bb90*/  @!P0 LOP3.LUT R2, R3, R2, RZ, 0x3c, !PT ;  /* 0x0000000203028212 */ /* 0x000fc800078e3cff */
[----:B------:R-:W-:-:S05]  /*1bba0*/  @!P0 LOP3.LUT R3, R3, R2, RZ, 0x3c, !PT ;  /* 0x0000000203038212 */ /* 0x000fca00078e3cff */
[----:B------:R-:W-:Y:S01]  /*1bbb0*/  @!P0 LDGSTS.E.BYPASS.LTC128B.128 [R23+0x26c00], desc[UR42][R2.64], !P6 ;  /* 0x26c0000002178fae */ /* 0x000fe2000f101d6a */
[----:B------:R-:W-:-:S03]  /*1bbc0*/  LOP3.LUT P6, RZ, R16, 0x100000, RZ, 0xc0, !PT ;  /* 0x0010000010ff7812 */ /* 0x000fc600078cc0ff */
[----:B------:R-:W-:Y:S10]  /*1bbd0*/  @!P0 LDGSTS.E.BYPASS.LTC128B.128 [R23+0x28c00], desc[UR42][R2.64+0x80], !P2 ;  /* 0x28c0008002178fae */ /* 0x000ff4000d101d6a */
[----:B------:R-:W-:Y:S04]  /*1bbe0*/  @!P0 LDGSTS.E.BYPASS.LTC128B.128 [R23+0x2ac00], desc[UR42][R2.64+0x100], !P6 ;  /* 0x2ac0010002178fae */ /* 0x000fe8000f101d6a */
[----:B------:R-:W-:Y:S04]  /*1bbf0*/  @!P0 LDGSTS.E.BYPASS.LTC128B.128 [R23+0x2cc00], desc[UR42][R2.64+0x180], !P5 ;  /* 0x2cc0018002178fae */ /* 0x000fe8000e901d6a */
[----:B------:R-:W-:Y:S04]  /*1bc00*/  @!P0 LDGSTS.E.BYPASS.LTC128B.128 [R23+0x2ec00], desc[UR42][R2.64+0x200], !P4 ;  /* 0x2ec0020002178fae */ /* 0x000fe8000e101d6a */
[----:B------:R-:W-:Y:S04]  /*1bc10*/  @!P0 LDGSTS.E.BYPASS.LTC128B.128 [R23+0x30c00], desc[UR42][R2.64+0x280], !P3 ;  /* 0x30c0028002178fae */ /* 0x000fe8000d901d6a */
[----:B------:R-:W-:Y:S01]  /*1bc20*/  @!P0 LDGSTS.E.BYPASS.LTC128B.128 [R23+0x32c00], desc[UR42][R2.64+0x300], P1 ;  /* 0x32c0030002178fae */ /* 0x000fe20008901d6a */
[----:B------:R-:W-:-:S13]  /*1bc30*/  LOP3.LUT P1, RZ, R16, 0x80000, RZ, 0xc0, !PT ;  /* 0x0008000010ff7812 */ /* 0x000fda000782c0ff */
[----:B------:R0:W-:Y:S01]  /*1bc40*/  @!P0 LDGSTS.E.BYPASS.LTC128B.128 [R23+0x34c00], desc[UR42][R2.64+0x380], P1 ;  /* 0x34c0038002178fae */ /* 0x0001e20008901d6a */
[----:B------:R-:W-:-:S13]  /*1bc50*/  ISETP.GE.AND P0, PT, R9, R7, PT ;  /* 0x000000070900720c */ /* 0x000fda0003f06270 */
[----:B------:R-:W-:-:S05]  /*1bc60*/  @!P0 LEA R9, P1, R20, R14, 0x1 ;  /* 0x0000000e14098211 */ /* 0x000fca00078208ff */
[----:B------:R-:W-:Y:S01]  /*1bc70*/  @!P0 IMAD.X R10, RZ, RZ, R8, P1 ;  /* 0x000000ffff0a8224 */ /* 0x000fe200008e0608 */
[----:B------:R-:W-:Y:S01]  /*1bc80*/  LOP3.LUT P1, RZ, R16, 0x400, RZ, 0xc0, !PT ;  /* 0x0000040010ff7812 */ /* 0x000fe2000782c0ff */
[----:B0-----:R-:W-:Y:S01]  /*1bc90*/  @!P0 IMAD.MOV.U32 R2, RZ, RZ, R9 ;  /* 0x000000ffff028224 */ /* 0x001fe200078e0009 */
[----:B------:R-:W-:Y:S01]  /*1bca0*/  @!P0 LOP3.LUT R8, R4, 0x40, RZ, 0xc0, !PT ;  /* 0x0000004004088812 */ /* 0x000fe200078ec0ff */
[----:B------:R-:W-:-:S03]  /*1bcb0*/  @!P0 IMAD.MOV.U32 R3, RZ, RZ, R10 ;  /* 0x000000ffff038224 */ /* 0x000fc600078e000a */
        /* <DEDUP_REMOVED lines=12> */
[----:B--23--:R0:W-:Y:S02]  /*1bd80*/  @!P0 LDGSTS.E.BYPASS.LTC128B.128 [R23+0x35400], desc[UR42][R2.64+0x380], P1 ;  /* 0x3540038002178fae */ /* 0x00c1e40008901d6a */
.L_x_4792:
[----:B0-----:R-:W2:Y:S01]  /*1bd90*/  LDL.LU R2, [R1+0x2c] ;  /* 0x00002c0001027983 */ /* 0x001ea20000300800 */
[----:B------:R-:W-:Y:S01]  /*1bda0*/  BSSY B0, `(.L_x_4668) ;  /* 0x0000019000007945 */ /* 0x000fe20003800000 */
[----:B--2---:R-:W-:-:S13]  /*1bdb0*/  ISETP.GE.AND P0, PT, R2, R7, PT ;  /* 0x000000070200720c */ /* 0x004fda0003f06270 */
[----:B------:R-:W-:Y:S05]  /*1bdc0*/  @P0 BRA `(.L_x_4669) ;  /* 0x0000000000580947 */ /* 0x000fea0003800000 */
[----:B------:R-:W-:Y:S02]  /*1bdd0*/  LOP3.LUT R4, R4, 0x40, RZ, 0xc0, !PT ;  /* 0x0000004004047812 */ /* 0x000fe400078ec0ff */
[----:B------:R-:W-:Y:S02]  /*1bde0*/  LOP3.LUT P6, RZ, R16, 0x400, RZ, 0xc0, !PT ;  /* 0x0000040010ff7812 */ /* 0x000fe400078cc0ff */
[----:B------:R-:W-:Y:S02]  /*1bdf0*/  LEA R2, P0, R20, R0, 0x1 ;  /* 0x0000000014027211 */ /* 0x000fe400078008ff */
[C---:B------:R-:W-:Y:S02]  /*1be00*/  LOP3.LUT P2, RZ, R16.reuse, 0x200, RZ, 0xc0, !PT ;  /* 0x0000020010ff7812 */ /* 0x040fe4000784c0ff */
[----:B------:R-:W-:Y:S01]  /*1be10*/  LOP3.LUT P1, RZ, R16, 0x100, RZ, 0xc0, !PT ;  /* 0x0000010010ff7812 */ /* 0x000fe2000782c0ff */
[----:B------:R-:W-:Y:S01]  /*1be20*/  IMAD.X R3, RZ, RZ, R6, P0 ;  /* 0x000000ffff037224 */ /* 0x000fe200000e0606 */
[----:B------:R-:W-:-:S02]  /*1be30*/  SHF.R.U32.HI R4, RZ, 0x2, R4 ;  /* 0x00000002ff047819 */ /* 0x000fc40000011604 */
[----:B------:R-:W-:Y:S02]  /*1be40*/  LOP3.LUT R5, R5, 0x80, RZ, 0xc0, !PT ;  /* 0x0000008005057812 */ /* 0x000fe400078ec0ff */
[----:B------:R-:W-:Y:S01]  /*1be50*/  ISETP.NE.U32.AND P0, PT, R4, RZ, PT ;  /* 0x000000ff0400720c */ /* 0x000fe20003f05070 */
        /* <DEDUP_REMOVED lines=13> */
.L_x_4669:
[----:B------:R-:W-:Y:S05]  /*1bf30*/  BSYNC B0 ;  /* 0x0000000000007941 */ /* 0x000fea0003800000 */
.L_x_4668:
[----:B------:R-:W-:Y:S01]  /*1bf40*/  NOP ;  /* 0x0000000000007918 */ /* 0x000fe20000000000 */
[----:B------:R-:W-:-:S13]  /*1bf50*/  PLOP3.LUT P0, PT, PT, PT, PT, 0x80, 0x0 ;  /* 0x000000000000781c */ /* 0x000fda0003f0f070 */
.L_x_4670:
        /* <DEDUP_REMOVED lines=18> */
.L_x_4793:
[----:B------:R-:W-:Y:S05]  /*1c080*/  BSYNC B0 ;  /* 0x0000000000007941 */ /* 0x000fea0003800000 */
.L_x_4671:
[----:B------:R-:W-:-:S05]  /*1c090*/  IMAD.U32 R2, RZ, RZ, UR38 ;  /* 0x00000026ff027e24 */ /* 0x000fca000f8e00ff */
[----:B------:R-:W-:-:S13]  /*1c0a0*/  ISETP.NE.AND P0, PT, R2, 0x3, PT ;  /* 0x000000030200780c */ /* 0x000fda0003f05270 */
[----:B------:R-:W-:Y:S05]  /*1c0b0*/  @!P0 BRA `(.L_x_4673) ;  /* 0x0000000000048947 */ /* 0x000fea0003800000 */
[----:B------:R-:W-:Y:S01]  /*1c0c0*/  BPT.TRAP 0x1 ;  /* 0x000000040000795c */ /* 0x000fe20000300000 */
.L_x_4673:
[----:B0-----:R-:W-:Y:S01]  /*1c0d0*/  SHF.L.U32 R0, R28, 0x1f, RZ ;  /* 0x0000001f1c007819 */ /* 0x001fe200000006ff */
[----:B------:R-:W-:Y:S03]  /*1c0e0*/  BSSY B0, `(.L_x_4674) ;  /* 0x0000003000007945 */ /* 0x000fe60003800000 */
[----:B------:R-:W0:Y:S02]  /*1c0f0*/  SYNCS.PHASECHK.TRANS64.TRYWAIT P0, [R26+URZ+0x38860], R0 ;  /* 0x038860001a0075a7 */ /* 0x000e24000800017f */
[----:B0-----:R-:W-:Y:S05]  /*1c100*/  @!P0 BRA `(.L_x_4675) ;  /* 0x0000004c00808947 */ /* 0x001fea0003800000 */
.L_x_4794:
[----:B------:R-:W-:Y:S05]  /*1c110*/  BSYNC B0 ;  /* 0x0000000000007941 */ /* 0x000fea0003800000 */
.L_x_4674:
[----:B------:R-:W0:Y:S01]  /*1c120*/  LDL.LU R3, [R1+0x38] ;  /* 0x0000380001037983 */ /* 0x000e220000300800 */
[----:B------:R-:W-:Y:S01]  /*1c130*/  ULDC.64 UR4, c[0x0][0x328] ;  /* 0x0000ca0000047ab9 */ /* 0x000fe20000000a00 */
[----:B------:R-:W-:Y:S02]  /*1c140*/  ULDC.64 UR6, c[0x0][0x318] ;  /* 0x0000c60000067ab9 */ /* 0x000fe40000000a00 */
[----:B------:R-:W2:Y:S04]  /*1c150*/  LDL.LU R2, [R1+0x8] ;  /* 0x0000080001027983 */ /* 0x000ea80000300800 */
[----:B------:R-:W3:Y:S04]  /*1c160*/  LDL.LU R5, [R1+0x3c] ;  /* 0x00003c0001057983 */ /* 0x000ee80000300800 */
[----:B------:R-:W4:Y:S01]  /*1c170*/  LDL.LU R4, [R1+0x4] ;  /* 0x0000040001047983 */ /* 0x000f220000300800 */
[----:B0-----:R-:W-:-:S04]  /*1c180*/  IMAD R0, R3, UR4, RZ ;  /* 0x0000000403007c24 */ /* 0x001fc8000f8e02ff */
[C---:B--2---:R-:W-:Y:S02]  /*1c190*/  IMAD R0, R2.reuse, UR5, R0 ;  /* 0x0000000502007c24 */ /* 0x044fe4000f8e0200 */
[----:B------:R-:W-:Y:S01]  /*1c1a0*/  IMAD.WIDE.U32 R2, R2, UR4, RZ ;  /* 0x0000000402027c25 */ /* 0x000fe2000f8e00ff */
[----:B------:R-:W-:-:S03]  /*1c1b0*/  ULDC.64 UR4, c[0x0][0x338] ;  /* 0x0000ce0000047ab9 */ /* 0x000fc60000000a00 */
[----:B------:R-:W-:Y:S02]  /*1c1c0*/  IMAD.IADD R3, R3, 0x1, R0 ;  /* 0x0000000103037824 */ /* 0x000fe400078e0200 */
[----:B---3--:R-:W-:Y:S02]  /*1c1d0*/  IMAD R0, R5, UR4, RZ ;  /* 0x0000000405007c24 */ /* 0x008fe4000f8e02ff */
[----:B----4-:R-:W-:-:S04]  /*1c1e0*/  IMAD.WIDE.U32 R2, R4, UR4, R2 ;  /* 0x0000000404027c25 */ /* 0x010fc8000f8e0002 */
        /* <DEDUP_REMOVED lines=96> */
.L_x_4804:
        /* <DEDUP_REMOVED lines=34> */
.L_x_4677:
        /* <DEDUP_REMOVED lines=11> */
.L_x_4678:
        /* <DEDUP_REMOVED lines=11> */
.L_x_4693:
        /* <DEDUP_REMOVED lines=32> */
[----:B------:R-:W-:Y:S02]  /*1cd70*/  ISETP.NE.AND P1, PT, R10, 0x3, PT ;  /* 0x000000030a00780c */ /* 0x000fe40003f25270 */
[----:B------:R-:W-:Y:S01]  /*1cd80*/  SEL R2, RZ, 0x1, P0 ;  /* 0x00000001ff027807 */ /* 0x000fe20000000000 */
[----:B------:R-:W-:Y:S05]  /*1cd90*/  YIELD ;  /* 0x0000000000007946 */ /* 0x000fea0003800000 */
[----:B------:R-:W-:Y:S01]  /*1cda0*/  LOP3.LUT R28, R28, R2, RZ, 0x3c, !PT ;  /* 0x000000021c1c7212 */ /* 0x000fe200078e3cff */
[----:B------:R-:W-:Y:S01]  /*1cdb0*/  IMAD.MOV.U32 R2, RZ, RZ, R7 ;  /* 0x000000ffff027224 */ /* 0x000fe200078e0007 */
[----:B------:R-:W-:Y:S01]  /*1cdc0*/  SEL R22, R22, RZ, P0 ;  /* 0x000000ff16167207 */ /* 0x000fe20000000000 */
[----:B------:R-:W-:-:S03]  /*1cdd0*/  VIADD R7, R7, 0xffffffff ;  /* 0xffffffff07077836 */ /* 0x000fc60000000000 */
[----:B------:R-:W-:Y:S01]  /*1cde0*/  ISETP.GT.AND P3, PT, R2, R33, PT ;  /* 0x000000210200720c */ /* 0x000fe20003f64270 */
[----:B0-----:R-:W-:-:S12]  /*1cdf0*/  @!P1 BRA `(.L_x_4681) ;  /* 0x0000000000049947 */ /* 0x001fd80003800000 */
[----:B------:R-:W-:Y:S01]  /*1ce00*/  BPT.TRAP 0x1 ;  /* 0x000000040000795c */ /* 0x000fe20000300000 */
.L_x_4681:
[----:B------:R-:W-:Y:S01]  /*1ce10*/  IMAD R6, R22, 0x8, R18 ;  /* 0x0000000816067824 */ /* 0x000fe200078e0212 */
[----:B------:R-:W-:Y:S01]  /*1ce20*/  SHF.L.U32 R25, R28, 0x1f, RZ ;  /* 0x0000001f1c197819 */ /* 0x000fe200000006ff */
[----:B------:R-:W-:Y:S01]  /*1ce30*/  BSSY B1, `(.L_x_4682) ;  /* 0x0000004000017945 */ /* 0x000fe20003800000 */
[----:B------:R-:W-:Y:S02]  /*1ce40*/  SHF.R.S32.HI R9, RZ, 0x1f, R5 ;  /* 0x0000001fff097819 */ /* 0x000fe40000011405 */
[----:B------:R-:W0:Y:S02]  /*1ce50*/  SYNCS.PHASECHK.TRANS64.TRYWAIT P0, [R6+URZ+0x38840], R25 ;  /* 0x03884019060075a7 */ /* 0x000e24000800017f */
[----:B0-----:R-:W-:Y:S05]  /*1ce60*/  @!P0 BRA `(.L_x_4683) ;  /* 0x0000004800648947 */ /* 0x001fea0003800000 */
.L_x_4805:
[----:B------:R-:W-:Y:S05]  /*1ce70*/  BSYNC B1 ;  /* 0x0000000000017941 */ /* 0x000fea0003800000 */
.L_x_4682:
        /* <DEDUP_REMOVED lines=40> */
.L_x_4815:
        /* <DEDUP_REMOVED lines=8> */
.L_x_4685:
        /* <DEDUP_REMOVED lines=11> */
.L_x_4686:
[----:B------:R2:W-:Y:S01]  /*1d230*/  SYNCS.ARRIVE.TRANS64.A1T0 RZ, [R6+URZ+0x38830], RZ ;  /* 0x038830ff06ff79a7 */ /* 0x0005e2000810003f */
[----:B------:R-:W-:Y:S05]  /*1d240*/  @!P2 BRA `(.L_x_4687) ;  /* 0x000000000004a947 */ /* 0x000fea0003800000 */
[----:B------:R-:W-:Y:S01]  /*1d250*/  BPT.TRAP 0x1 ;  /* 0x000000040000795c */ /* 0x000fe20000300000 */
.L_x_4687:
[----:B------:R-:W3:Y:S01]  /*1d260*/  SYNCS.PHASECHK.TRANS64.TRYWAIT P0, [R6+URZ+0x38860], R25 ;  /* 0x03886019060075a7 */ /* 0x000ee2000800017f */
[----:B------:R-:W-:Y:S04]  /*1d270*/  BSSY B1, `(.L_x_4688) ;  /* 0x0000002000017945 */ /* 0x000fe80003800000 */
[----:B---3--:R-:W-:Y:S05]  /*1d280*/  @!P0 BRA `(.L_x_4689) ;  /* 0x00000048008c8947 */ /* 0x008fea0003800000 */
.L_x_4816:
[----:B------:R-:W-:Y:S05]  /*1d290*/  BSYNC B1 ;  /* 0x0000000000017941 */ /* 0x000fea0003800000 */
.L_x_4688:
        /* <DEDUP_REMOVED lines=8> */
[----:B------:R-:W-:Y:S02]  /*1d320*/  IMAD R21, R22, 0x7000, R8 ;  /* 0x0000700016157824 */ /* 0x000fe400078e0208 */
        /* <DEDUP_REMOVED lines=12> */
[----:B------:R-:W4:Y:S01]  /*1d3f0*/  SHFL.IDX PT, R2, R9, RZ, 0x181f ;  /* 0x00181fff09027589 */ /* 0x000f2200000e0000 */
[C---:B------:R-:W-:Y:S01]  /*1d400*/  LOP3.LUT P1, RZ, R16.reuse, 0x80, RZ, 0xc0, !PT ;  /* 0x0000008010ff7812 */ /* 0x040fe2000782c0ff */
[----:B------:R-:W-:Y:S01]  /*1d410*/  IMAD R21, R21, 0x2, R18 ;  /* 0x0000000215157824 */ /* 0x000fe200078e0212 */
[C---:B------:R-:W-:Y:S01]  /*1d420*/  LOP3.LUT P2, RZ, R16.reuse, 0x40, RZ, 0xc0, !PT ;  /* 0x0000004010ff7812 */ /* 0x040fe2000784c0ff */
[----:B------:R-:W5:Y:S01]  /*1d430*/  SHFL.IDX PT, R3, R10, RZ, 0x181f ;  /* 0x00181fff0a037589 */ /* 0x000f6200000e0000 */
[----:B------:R-:W-:-:S03]  /*1d440*/  LOP3.LUT R16, R16, 0xfff7ffff, RZ, 0xc0, !PT ;  /* 0xfff7ffff10107812 */ /* 0x000fc600078ec0ff */
[----:B------:R-:W0:Y:S01]  /*1d450*/  SHFL.IDX PT, R14, R9, 0x1, 0x181f ;  /* 0x00381f00090e7f89 */ /* 0x000e2200000e0000 */
[----:B------:R-:W-:-:S03]  /*1d460*/  @P3 LOP3.LUT R16, R16, 0x80000, RZ, 0xfc, !PT ;  /* 0x0008000010103812 */ /* 0x000fc600078efcff */
[----:B------:R-:W1:Y:S01]  /*1d470*/  SHFL.IDX PT, R5, R10, 0x1, 0x181f ;  /* 0x00381f000a057f89 */ /* 0x000e6200000e0000 */
[C---:B------:R-:W-:Y:S02]  /*1d480*/  LOP3.LUT P3, RZ, R16.reuse, 0x20, RZ, 0xc0, !PT ;  /* 0x0000002010ff7812 */ /* 0x040fe4000786c0ff */
[C---:B------:R-:W-:Y:S01]  /*1d490*/  LOP3.LUT P6, RZ, R16.reuse, 0x10, RZ, 0xc0, !PT ;  /* 0x0000001010ff7812 */ /* 0x040fe200078cc0ff */
[----:B------:R-:W-:Y:S01]  /*1d4a0*/  SHFL.IDX PT, R8, R10, 0x2, 0x181f ;  /* 0x00581f000a087f89 */ /* 0x000fe200000e0000 */
[----:B------:R-:W-:-:S03]  /*1d4b0*/  LOP3.LUT R16, R16, 0xffdfffff, RZ, 0xc0, !PT ;  /* 0xffdfffff10107812 */ /* 0x000fc600078ec0ff */
[----:B------:R-:W-:Y:S01]  /*1d4c0*/  SHFL.IDX PT, R10, R10, 0x3, 0x181f ;  /* 0x00781f000a0a7f89 */ /* 0x000fe200000e0000 */
[----:B----4-:R-:W-:-:S05]  /*1d4d0*/  IADD3 R2, P0, R2, R0, RZ ;  /* 0x0000000002027210 */ /* 0x010fca0007f1e0ff */
[----:B------:R-:W-:Y:S01]  /*1d4e0*/  @P3 LOP3.LUT R16, R16, 0x200000, RZ, 0xfc, !PT ;  /* 0x0020000010103812 */ /* 0x000fe200078efcff */
[----:B-----5:R-:W-:Y:S01]  /*1d4f0*/  IMAD.X R3, RZ, RZ, R3, P0 ;  /* 0x000000ffff037224 */ /* 0x020fe200000e0603 */
[----:B------:R-:W-:-:S04]  /*1d500*/  ISETP.NE.U32.AND P0, PT, R32, RZ, PT ;  /* 0x000000ff2000720c */ /* 0x000fc80003f05070 */
[----:B------:R-:W-:Y:S01]  /*1d510*/  LDGSTS.E.BYPASS.LTC128B.128 [R21+0x400], desc[UR42][R2.64], !P1 ;  /* 0x0040000002157fae */ /* 0x000fe2000c901d6a */
[----:B------:R-:W-:-:S03]  /*1d520*/  ISETP.NE.U32.AND P1, PT, R31, RZ, PT ;  /* 0x000000ff1f00720c */ /* 0x000fc60003f25070 */
[----:B------:R-:W-:Y:S01]  /*1d530*/  LDGSTS.E.BYPASS.LTC128B.128 [R21+0x2400], desc[UR42][R2.64+0x80], !P2 ;  /* 0x0240008002157fae */ /* 0x000fe2000d101d6a */
[----:B0-----:R-:W-:-:S03]  /*1d540*/  IADD3 R4, P2, R14, R0, RZ ;  /* 0x000000000e047210 */ /* 0x001fc60007f5e0ff */
[----:B------:R-:W-:Y:S01]  /*1d550*/  LDGSTS.E.BYPASS.LTC128B.128 [R21+0x4400], desc[UR42][R2.64+0x100], !P3 ;  /* 0x0440010002157fae */ /* 0x000fe2000d901d6a */
[C---:B------:R-:W-:Y:S01]  /*1d560*/  LOP3.LUT P3, RZ, R16.reuse, 0x80, RZ, 0xc0, !PT ;  /* 0x0000008010ff7812 */ /* 0x040fe2000786c0ff */
[----:B-1----:R-:W-:Y:S01]  /*1d570*/  IMAD.X R5, RZ, RZ, R5, P2 ;  /* 0x000000ffff057224 */ /* 0x002fe200010e0605 */
        /* <DEDUP_REMOVED lines=33> */
.L_x_4826:
        /* <DEDUP_REMOVED lines=25> */
.L_x_4691:
        /* <DEDUP_REMOVED lines=11> */
.L_x_4692:
[----:B------:R1:W-:Y:S01]  /*1d9d0*/  SYNCS.ARRIVE.TRANS64.A1T0 RZ, [R6+URZ+0x38850], RZ ;  /* 0x038850ff06ff79a7 */ /* 0x0003e2000810003f */
[----:B------:R-:W-:Y:S05]  /*1d9e0*/  @P3 BRA `(.L_x_4693) ;  /* 0xfffffff000603947 */ /* 0x000fea000383ffff */
.L_x_4680:
[----:B------:R-:W-:Y:S05]  /*1d9f0*/  BSYNC B0 ;  /* 0x0000000000007941 */ /* 0x000fea0003800000 */
.L_x_4679:
        /* <DEDUP_REMOVED lines=21> */
.L_x_4695:
[----:B------:R-:W-:Y:S05]  /*1db50*/  BSYNC B0 ;  /* 0x0000000000007941 */ /* 0x000fea0003800000 */
.L_x_4694:
[----:B------:R-:W-:-:S07]  /*1db60*/  SEL R22, R22, RZ, P0 ;  /* 0x000000ff16167207 */ /* 0x000fce0000000000 */
.L_x_4648:
[----:B------:R-:W-:Y:S05]  /*1db70*/  BSYNC B7 ;  /* 0x0000000000077941 */ /* 0x000fea0003800000 */
.L_x_4646:
        /* <DEDUP_REMOVED lines=8> */
[----:B---3--:R3:W4:Y:S01]  /*1dc00*/  LDS.128 R24, [R18+0x388d0] ;  /* 0x0388d00012187984 */ /* 0x0087220000000c00 */
[----:B------:R-:W-:Y:S06]  /*1dc10*/  BAR.ARV 0x4, 0x180 ;  /* 0x0106000000007b1d */ /* 0x000fec0000002000 */
[----:B------:R-:W-:Y:S05]  /*1dc20*/  BRA `(.L_x_4697) ;  /* 0x0000000800d07947 */ /* 0x000fea0003800000 */
.L_x_4696:
        /* <DEDUP_REMOVED lines=43> */
.L_x_4836:
[----:B------:R-:W-:Y:S02]  /*1dee0*/  ULDC UR4, c[0x0][0xd38] ;  /* 0x00034e0000047ab9 */ /* 0x000fe40000000800 */
[----:B------:R-:W-:-:S04]  /*1def0*/  IMAD.U32 R2, RZ, RZ, UR4 ;  /* 0x00000004ff027e24 */ /* 0x000fc8000f8e00ff */
[----:B-1----:R-:W-:-:S04]  /*1df00*/  IMAD R5, R14, R2, RZ ;  /* 0x000000020e057224 */ /* 0x002fc800078e02ff */
[----:B------:R-:W-:-:S05]  /*1df10*/  IMAD.IADD R6, R6, 0x1, R5 ;  /* 0x0000000106067824 */ /* 0x000fca00078e0205 */
[----:B------:R-:W-:-:S13]  /*1df20*/  ISETP.GT.AND P6, PT, R6, R0, PT ;  /* 0x000000000600720c */ /* 0x000fda0003fc4270 */
[----:B------:R-:W-:Y:S05]  /*1df30*/  @P6 BRA `(.L_x_4699) ;  /* 0x0000000000a46947 */ /* 0x000fea0003800000 */
.L_x_4702:
        /* <DEDUP_REMOVED lines=35> */
.L_x_4844:
[----:B------:R-:W-:Y:S02]  /*1e170*/  ULDC UR4, c[0x0][0xd38] ;  /* 0x00034e0000047ab9 */ /* 0x000fe40000000800 */
[----:B------:R-:W-:-:S04]  /*1e180*/  IMAD.U32 R2, RZ, RZ, UR4 ;  /* 0x00000004ff027e24 */ /* 0x000fc8000f8e00ff */
[----:B-1----:R-:W-:-:S04]  /*1e190*/  IMAD R5, R14, R2, RZ ;  /* 0x000000020e057224 */ /* 0x002fc800078e02ff */
[----:B------:R-:W-:-:S05]  /*1e1a0*/  IMAD.IADD R6, R5, 0x1, R6 ;  /* 0x0000000105067824 */ /* 0x000fca00078e0206 */
[----:B------:R-:W-:-:S13]  /*1e1b0*/  ISETP.GT.AND P6, PT, R6, R0, PT ;  /* 0x000000000600720c */ /* 0x000fda0003fc4270 */
[----:B------:R-:W-:Y:S05]  /*1e1c0*/  @!P6 BRA `(.L_x_4702) ;  /* 0xfffffffc005ce947 */ /* 0x000fea000383ffff */
.L_x_4699:
        /* <DEDUP_REMOVED lines=9> */
.L_x_4849:
[----:B------:R-:W-:-:S13]  /*1e260*/  ISETP.NE.AND P0, PT, R8, RZ, PT ;  /* 0x000000ff0800720c */ /* 0x000fda0003f05270 */
[----:B------:R-:W-:Y:S05]  /*1e270*/  @!P0 BRA `(.L_x_4704) ;  /* 0x0000000000108947 */ /* 0x000fea0003800000 */
[----:B------:R-:W-:Y:S01]  /*1e280*/  UMOV UR4, 0xffffffff ;  /* 0xffffffff00047882 */ /* 0x000fe20000000000 */
[----:B------:R-:W-:Y:S02]  /*1e290*/  VIADD R12, R5, 0xffffffff ;  /* 0xffffffff050c7836 */ /* 0x000fe40000000000 */
[----:B------:R-:W-:Y:S05]  /*1e2a0*/  BRA.DIV UR4, `(.L_x_4705) ;  /* 0x0000004a04c47947 */ /* 0x000fea000b800000 */
[----:B------:R4:W0:Y:S02]  /*1e2b0*/  SHFL.IDX PT, R24, R3, R12, 0x1f ;  /* 0x00001f0c03187589 */ /* 0x00082400000e0000 */
.L_x_4704:
        /* <DEDUP_REMOVED lines=58> */
.L_x_4700:
[----:B------:R-:W-:Y:S01]  /*1e660*/  UMOV UR4, URZ ;  /* 0x0000003f00047c82 */ /* 0x000fe20008000000 */
[----:B------:R-:W-:Y:S01]  /*1e670*/  UMOV UR5, URZ ;  /* 0x0000003f00057c82 */ /* 0x000fe20008000000 */
[----:B------:R-:W-:Y:S01]  /*1e680*/  ULDC UR6, c[0x0][0xd3c] ;  /* 0x00034f0000067ab9 */ /* 0x000fe20000000800 */
[----:B------:R-:W-:Y:S02]  /*1e690*/  IMAD.MOV.U32 R24, RZ, RZ, R0 ;  /* 0x000000ffff187224 */ /* 0x000fe400078e0000 */
[----:B------:R-:W-:Y:S02]  /*1e6a0*/  IMAD.U32 R25, RZ, RZ, UR4 ;  /* 0x00000004ff197e24 */ /* 0x000fe4000f8e00ff */
[----:B------:R-:W-:Y:S02]  /*1e6b0*/  IMAD.U32 R26, RZ, RZ, UR5 ;  /* 0x00000005ff1a7e24 */ /* 0x000fe4000f8e00ff */
[----:B------:R-:W-:-:S07]  /*1e6c0*/  IMAD.U32 R27, RZ, RZ, UR6 ;  /* 0x00000006ff1b7e24 */ /* 0x000fce000f8e00ff */
.L_x_4706:
        /* <DEDUP_REMOVED lines=10> */
.L_x_4697:
[----:B------:R-:W-:Y:S02]  /*1e770*/  ULDC UR4, c[0x0][0xd3c] ;  /* 0x00034f0000047ab9 */ /* 0x000fe40000000800 */
[----:B----4-:R-:W-:-:S13]  /*1e780*/  ISETP.GE.AND P0, PT, R27, UR4, PT ;  /* 0x000000041b007c0c */ /* 0x010fda000bf06270 */
[----:B------:R-:W-:Y:S05]  /*1e790*/  @!P0 BRA `(.L_x_4707) ;  /* 0xffffff8800388947 */ /* 0x000fea000383ffff */
[----:B------:R-:W-:Y:S05]  /*1e7a0*/  BSYNC B8 ;  /* 0x0000000000087941 */ /* 0x000fea0003800000 */
.L_x_4592:
        /* <DEDUP_REMOVED lines=12> */
.L_x_4852:
[----:B------:R-:W-:Y:S05]  /*1e870*/  BSYNC B0 ;  /* 0x0000000000007941 */ /* 0x000fea0003800000 */
.L_x_4708:
[----:B------:R-:W-:-:S03]  /*1e880*/  UMOV UR4, 0xffffffff ;  /* 0xffffffff00047882 */ /* 0x000fc60000000000 */
[----:B------:R-:W-:Y:S05]  /*1e890*/  BRA.DIV UR4, `(.L_x_4710) ;  /* 0x0000004604847947 */ /* 0x000fea000b800000 */
[----:B-1----:R-:W1:Y:S02]  /*1e8a0*/  S2R R0, SR_TID.X ;  /* 0x0000000000007919 */ /* 0x002e640000002100 */
[----:B-1----:R-:W-:-:S04]  /*1e8b0*/  SHF.R.U32.HI R0, RZ, 0x5, R0 ;  /* 0x00000005ff007819 */ /* 0x002fc80000011600 */
[----:B------:R-:W-:-:S05]  /*1e8c0*/  LOP3.LUT R0, R0, 0x3, RZ, 0xc0, !PT ;  /* 0x0000000300007812 */ /* 0x000fca00078ec0ff */
[----:B------:R1:W4:Y:S02]  /*1e8d0*/  SHFL.IDX PT, R14, R0, RZ, 0x1f ;  /* 0x00001fff000e7589 */ /* 0x00032400000e0000 */
.L_x_4855:
[----:B----4-:R-:W-:-:S13]  /*1e8e0*/  ISETP.NE.AND P0, PT, R14, RZ, PT ;  /* 0x000000ff0e00720c */ /* 0x010fda0003f05270 */
[----:B------:R-:W-:Y:S05]  /*1e8f0*/  @P0 BRA `(.L_x_4454) ;  /* 0x0000000000880947 */ /* 0x000fea0003800000 */
[----:B------:R-:W-:-:S03]  /*1e900*/  UMOV UR4, 0xffffffff ;  /* 0xffffffff00047882 */ /* 0x000fc60000000000 */
[----:B------:R-:W-:Y:S05]  /*1e910*/  BRA.DIV UR4, `(.L_x_4711) ;  /* 0x0000004604987947 */ /* 0x000fea000b800000 */
[----:B------:R-:W-:-:S13]  /*1e920*/  ELECT P6, URZ, PT ;  /* 0x00000000003f782f */ /* 0x000fda00038c0000 */
.L_x_4858:
[----:B------:R-:W-:Y:S05]  /*1e930*/  @!P6 BRA `(.L_x_4454) ;  /* 0x000000000078e947 */ /* 0x000fea0003800000 */
[----:B------:R-:W-:-:S06]  /*1e940*/  ULOP3.LUT UR4, UR36, 0x2, URZ, 0xfc, !UPT ;  /* 0x0000000224047892 */ /* 0x000fcc000f8efc3f */
[----:B-1----:R-:W-:-:S05]  /*1e950*/  IMAD.U32 R0, RZ, RZ, UR4 ;  /* 0x00000004ff007e24 */ /* 0x002fca000f8e00ff */
[----:B------:R-:W-:-:S13]  /*1e960*/  ISETP.NE.AND P0, PT, R0, 0x3, PT ;  /* 0x000000030000780c */ /* 0x000fda0003f05270 */
[----:B------:R-:W-:Y:S05]  /*1e970*/  @!P0 BRA `(.L_x_4712) ;  /* 0x0000000000048947 */ /* 0x000fea0003800000 */
[----:B------:R-:W-:Y:S01]  /*1e980*/  BPT.TRAP 0x1 ;  /* 0x000000040000795c */ /* 0x000fe20000300000 */
.L_x_4712:
[----:B------:R-:W-:Y:S01]  /*1e990*/  IMAD R5, R22, 0x8, R7 ;  /* 0x0000000816057824 */ /* 0x000fe200078e0207 */
[----:B------:R-:W-:Y:S01]  /*1e9a0*/  SHF.L.U32 R0, R28, 0x1f, RZ ;  /* 0x0000001f1c007819 */ /* 0x000fe200000006ff */
[----:B------:R-:W-:-:S03]  /*1e9b0*/  VIADD R22, R22, 0x1 ;  /* 0x0000000116167836 */ /* 0x000fc60000000000 */
[----:B------:R-:W1:Y:S02]  /*1e9c0*/  SYNCS.PHASECHK.TRANS64.TRYWAIT P1, [R5+URZ+0x38840], R0 ;  /* 0x03884000050075a7 */ /* 0x000e64000802017f */
[----:B------:R-:W-:-:S04]  /*1e9d0*/  ISETP.NE.AND P2, PT, R22, 0x2, PT ;  /* 0x000000021600780c */ /* 0x000fc80003f45270 */
[----:B------:R-:W-:Y:S01]  /*1e9e0*/  SEL R3, RZ, 0x1, P2 ;  /* 0x00000001ff037807 */ /* 0x000fe20001000000 */
[----:B-1----:R-:W-:Y:S08]  /*1e9f0*/  @!P1 BRA `(.L_x_4713) ;  /* 0x0000004400809947 */ /* 0x002ff00003800000 */
.L_x_4859:
[----:B------:R-:W-:Y:S02]  /*1ea00*/  SEL R22, R22, RZ, P2 ;  /* 0x000000ff16167207 */ /* 0x000fe40001000000 */
[----:B------:R-:W-:Y:S01]  /*1ea10*/  LOP3.LUT R2, R28, R3, RZ, 0x3c, !PT ;  /* 0x000000031c027212 */ /* 0x000fe200078e3cff */
[----:B------:R-:W-:Y:S06]  /*1ea20*/  @!P0 BRA `(.L_x_4714) ;  /* 0x0000000000048947 */ /* 0x000fec0003800000 */
[----:B------:R-:W-:Y:S01]  /*1ea30*/  BPT.TRAP 0x1 ;  /* 0x000000040000795c */ /* 0x000fe20000300000 */
.L_x_4714:
[----:B------:R-:W-:Y:S01]  /*1ea40*/  IMAD R3, R22, 0x8, R7 ;  /* 0x0000000816037824 */ /* 0x000fe200078e0207 */
[----:B------:R-:W-:-:S04]  /*1ea50*/  SHF.L.U32 R2, R2, 0x1f, RZ ;  /* 0x0000001f02027819 */ /* 0x000fc800000006ff */
[----:B------:R-:W4:Y:S02]  /*1ea60*/  SYNCS.PHASECHK.TRANS64.TRYWAIT P1, [R3+URZ+0x38840], R2 ;  /* 0x03884002030075a7 */ /* 0x000f24000802017f */
[----:B----4-:R-:W-:Y:S05]  /*1ea70*/  @!P1 BRA `(.L_x_4715) ;  /* 0x0000004400749947 */ /* 0x010fea0003800000 */
.L_x_4860:
[----:B------:R-:W-:Y:S05]  /*1ea80*/  @!P0 BRA `(.L_x_4716) ;  /* 0x0000000000048947 */ /* 0x000fea0003800000 */
[----:B------:R-:W-:Y:S01]  /*1ea90*/  BPT.TRAP 0x1 ;  /* 0x000000040000795c */ /* 0x000fe20000300000 */
.L_x_4716:
[----:B------:R-:W5:Y:S02]  /*1eaa0*/  SYNCS.PHASECHK.TRANS64.TRYWAIT P1, [R5+URZ+0x38860], R0 ;  /* 0x03886000050075a7 */ /* 0x000f64000802017f */
[----:B-----5:R-:W-:Y:S05]  /*1eab0*/  @!P1 BRA `(.L_x_4717) ;  /* 0x0000004400789947 */ /* 0x020fea0003800000 */
.L_x_4861:
[----:B------:R-:W-:Y:S05]  /*1eac0*/  @!P0 BRA `(.L_x_4718) ;  /* 0x0000000000048947 */ /* 0x000fea0003800000 */
[----:B------:R-:W-:Y:S01]  /*1ead0*/  BPT.TRAP 0x1 ;  /* 0x000000040000795c */ /* 0x000fe20000300000 */
.L_x_4718:
[----:B------:R0:W0:Y:S02]  /*1eae0*/  SYNCS.PHASECHK.TRANS64.TRYWAIT P0, [R3+URZ+0x38860], R2 ;  /* 0x03886002030075a7 */ /* 0x000024000800017f */
[----:B0-----:R-:W-:Y:S05]  /*1eaf0*/  @!P0 NANOSLEEP.SYNCS 0x989680 ;  /* 0x009896800000895d */ /* 0x001fea0003900000 */
[----:B------:R-:W0:Y:S02]  /*1eb00*/  @!P0 SYNCS.PHASECHK.TRANS64 P0, [R3+URZ+0x38860], R2 ;  /* 0x03886002030085a7 */ /* 0x000e24000800007f */
[----:B0-----:R-:W-:Y:S05]  /*1eb10*/  @!P0 BRA `(.L_x_4718) ;  /* 0xfffffffc00f08947 */ /* 0x001fea000383ffff */
.L_x_4454:
[----:B------:R-:W-:Y:S05]  /*1eb20*/  BSYNC B9 ;  /* 0x0000000000097941 */ /* 0x000fea0003800000 */
.L_x_4451:
[----:B------:R-:W-:Y:S05]  /*1eb30*/  EXIT ;  /* 0x000000000000794d */ /* 0x000fea0003800000 */
.L_x_4472:
[----:B0-----:R0:W1:Y:S02]  /*1eb40*/  SYNCS.PHASECHK.TRANS64.TRYWAIT P4, [R58+URZ+0x38890], R65 ;  /* 0x038890413a0075a7 */ /* 0x001064000808017f */
[----:B-1----:R-:W-:Y:S05]  /*1eb50*/  @!P4 NANOSLEEP.SYNCS 0x989680 ;  /* 0x009896800000c95d */ /* 0x002fea0003900000 */
[----:B------:R-:W1:Y:S02]  /*1eb60*/  @!P4 SYNCS.PHASECHK.TRANS64 P4, [R58+URZ+0x38890], R65 ;  /* 0x038890413a00c5a7 */ /* 0x000e64000808007f */
[----:B-1----:R-:W-:Y:S05]  /*1eb70*/  @!P4 BRA `(.L_x_4472) ;  /* 0xfffffffc00f0c947 */ /* 0x002fea000383ffff */
[----:B------:R-:W-:Y:S05]  /*1eb80*/  BRA `(.L_x_4719) ;  /* 0xfffffe44006c7947 */ /* 0x000fea000383ffff */
.L_x_4473:
[----:B------:R-:W-:Y:S01]  /*1eb90*/  BSSY B1, `(.L_x_4720) ;  /* 0x0000007000017945 */ /* 0x000fe20003800000 */
[----:B------:R-:W-:Y:S02]  /*1eba0*/  IMAD.MOV.U32 R12, RZ, RZ, RZ ;  /* 0x000000ffff0c7224 */ /* 0x000fe400078e00ff */
[----:B------:R-:W-:Y:S02]  /*1ebb0*/  IMAD.MOV.U32 R11, RZ, RZ, 0x1c1f ;  /* 0x00001c1fff0b7424 */ /* 0x000fe400078e00ff */
[----:B------:R-:W-:-:S07]  /*1ebc0*/  IMAD.MOV.U32 R15, RZ, RZ, -0x1 ;  /* 0xffffffffff0f7424 */ /* 0x000fce00078e00ff */
[----:B0-----:R-:W-:Y:S05]  /*1ebd0*/  WARPSYNC.COLLECTIVE R15, `(.L_x_4721) ;  /* 0x000000000f087348 */ /* 0x001fea0003c00000 */
[----:B------:R1:W2:Y:S02]  /*1ebe0*/  SHFL.IDX P6, R14, R13, R12, R11 ;  /* 0x0000000c0d0e7389 */ /* 0x0002a400000c000b */
[----:B012---:R-:W-:Y:S01]  /*1ebf0*/  ENDCOLLECTIVE ;  /* 0x000000000000791b */ /* 0x007fe20003800000 */
.L_x_4721:
[----:B------:R-:W-:Y:S05]  /*1ec00*/  BSYNC B1 ;  /* 0x0000000000017941 */ /* 0x000fea0003800000 */
.L_x_4720:
        /* <DEDUP_REMOVED lines=8> */
.L_x_4722:
[----:B------:R-:W-:Y:S05]  /*1ec90*/  BRA `(.L_x_4723) ;  /* 0xfffffe44003c7947 */ /* 0x000fea000383ffff */
.L_x_4483:
[----:B0-----:R0:W1:Y:S02]  /*1eca0*/  SYNCS.PHASECHK.TRANS64.TRYWAIT P5, [R58+URZ+0x38890], R65 ;  /* 0x038890413a0075a7 */ /* 0x00106400080a017f */
[----:B-1----:R-:W-:Y:S05]  /*1ecb0*/  @!P5 NANOSLEEP.SYNCS 0x989680 ;  /* 0x009896800000d95d */ /* 0x002fea0003900000 */
[----:B------:R-:W1:Y:S02]  /*1ecc0*/  @!P5 SYNCS.PHASECHK.TRANS64 P5, [R58+URZ+0x38890], R65 ;  /* 0x038890413a00d5a7 */ /* 0x000e6400080a007f */
[----:B-1----:R-:W-:Y:S05]  /*1ecd0*/  @!P5 BRA `(.L_x_4483) ;  /* 0xfffffffc00f0d947 */ /* 0x002fea000383ffff */
[----:B------:R-:W-:Y:S05]  /*1ece0*/  BRA `(.L_x_4724) ;  /* 0xfffffe4c00c47947 */ /* 0x000fea000383ffff */
.L_x_4484:
[----:B------:R-:W-:Y:S01]  /*1ecf0*/  BSSY B1, `(.L_x_4725) ;  /* 0x0000007000017945 */ /* 0x000fe20003800000 */
[----:B------:R-:W-:Y:S02]  /*1ed00*/  IMAD.MOV.U32 R12, RZ, RZ, RZ ;  /* 0x000000ffff0c7224 */ /* 0x000fe400078e00ff */
[----:B------:R-:W-:Y:S02]  /*1ed10*/  IMAD.MOV.U32 R11, RZ, RZ, 0x1c1f ;  /* 0x00001c1fff0b7424 */ /* 0x000fe400078e00ff */
[----:B------:R-:W-:-:S07]  /*1ed20*/  IMAD.MOV.U32 R15, RZ, RZ, -0x1 ;  /* 0xffffffffff0f7424 */ /* 0x000fce00078e00ff */
[----:B0-----:R-:W-:Y:S05]  /*1ed30*/  WARPSYNC.COLLECTIVE R15, `(.L_x_4726) ;  /* 0x000000000f087348 */ /* 0x001fea0003c00000 */
[----:B------:R1:W2:Y:S02]  /*1ed40*/  SHFL.IDX P6, R14, R13, R12, R11 ;  /* 0x0000000c0d0e7389 */ /* 0x0002a400000c000b */
[----:B012---:R-:W-:Y:S01]  /*1ed50*/  ENDCOLLECTIVE ;  /* 0x000000000000791b */ /* 0x007fe20003800000 */
.L_x_4726:
[----:B------:R-:W-:Y:S05]  /*1ed60*/  BSYNC B1 ;  /* 0x0000000000017941 */ /* 0x000fea0003800000 */
.L_x_4725:
        /* <DEDUP_REMOVED lines=8> */
.L_x_4727:
[----:B------:R-:W-:Y:S01]  /*1edf0*/  IMAD.MOV.U32 R68, RZ, RZ, R14 ;  /* 0x000000ffff447224 */ /* 0x000fe200078e000e */
[----:B------:R-:W-:Y:S06]  /*1ee00*/  BRA `(.L_x_4728) ;  /* 0xfffffe4c00907947 */ /* 0x000fec000383ffff */
.L_x_4489:
[----:B-1----:R1:W2:Y:S02]  /*1ee10*/  SYNCS.PHASECHK.TRANS64.TRYWAIT P2, [R58+URZ+0x38890], R65 ;  /* 0x038890413a0075a7 */ /* 0x0022a4000804017f */
[----:B--2---:R-:W-:Y:S05]  /*1ee20*/  @!P2 NANOSLEEP.SYNCS 0x989680 ;  /* 0x009896800000a95d */ /* 0x004fea0003900000 */
[----:B------:R-:W2:Y:S02]  /*1ee30*/  @!P2 SYNCS.PHASECHK.TRANS64 P2, [R58+URZ+0x38890], R65 ;  /* 0x038890413a00a5a7 */ /* 0x000ea4000804007f */
[----:B--2---:R-:W-:Y:S05]  /*1ee40*/  @!P2 BRA `(.L_x_4489) ;  /* 0xfffffffc00f0a947 */ /* 0x004fea000383ffff */
[----:B------:R-:W-:Y:S05]  /*1ee50*/  BRA `(.L_x_4729) ;  /* 0xfffffe54009c7947 */ /* 0x000fea000383ffff */
.L_x_4490:
[----:B------:R-:W-:Y:S01]  /*1ee60*/  BSSY B1, `(.L_x_4730) ;  /* 0x0000007000017945 */ /* 0x000fe20003800000 */
[----:B------:R-:W-:Y:S02]  /*1ee70*/  IMAD.MOV.U32 R12, RZ, RZ, RZ ;  /* 0x000000ffff0c7224 */ /* 0x000fe400078e00ff */
[----:B------:R-:W-:Y:S02]  /*1ee80*/  IMAD.MOV.U32 R11, RZ, RZ, 0x1c1f ;  /* 0x00001c1fff0b7424 */ /* 0x000fe400078e00ff */
[----:B------:R-:W-:-:S07]  /*1ee90*/  IMAD.MOV.U32 R15, RZ, RZ, -0x1 ;  /* 0xffffffffff0f7424 */ /* 0x000fce00078e00ff */
[----:B-1----:R-:W-:Y:S05]  /*1eea0*/  WARPSYNC.COLLECTIVE R15, `(.L_x_4731) ;  /* 0x000000000f087348 */ /* 0x002fea0003c00000 */
[----:B------:R0:W2:Y:S02]  /*1eeb0*/  SHFL.IDX P6, R14, R13, R12, R11 ;  /* 0x0000000c0d0e7389 */ /* 0x0000a400000c000b */
[----:B012---:R-:W-:Y:S01]  /*1eec0*/  ENDCOLLECTIVE ;  /* 0x000000000000791b */ /* 0x007fe20003800000 */
.L_x_4731:
[----:B------:R-:W-:Y:S05]  /*1eed0*/  BSYNC B1 ;  /* 0x0000000000017941 */ /* 0x000fea0003800000 */
.L_x_4730:
        /* <DEDUP_REMOVED lines=8> */
.L_x_4732:
[----:B------:R-:W-:Y:S05]  /*1ef60*/  BRA `(.L_x_4733) ;  /* 0xfffffe5400bc7947 */ /* 0x000fea000383ffff */
.L_x_4494:
[----:B-1----:R1:W2:Y:S02]  /*1ef70*/  SYNCS.PHASECHK.TRANS64.TRYWAIT P3, [R58+URZ+0x388b0], R65 ;  /* 0x0388b0413a0075a7 */ /* 0x0022a4000806017f */
[----:B--2---:R-:W-:Y:S05]  /*1ef80*/  @!P3 NANOSLEEP.SYNCS 0x989680 ;  /* 0x009896800000b95d */ /* 0x004fea0003900000 */
[----:B------:R-:W2:Y:S02]  /*1ef90*/  @!P3 SYNCS.PHASECHK.TRANS64 P3, [R58+URZ+0x388b0], R65 ;  /* 0x0388b0413a00b5a7 */ /* 0x000ea4000806007f */
[----:B--2---:R-:W-:Y:S05]  /*1efa0*/  @!P3 BRA `(.L_x_4494) ;  /* 0xfffffffc00f0b947 */ /* 0x004fea000383ffff */
[----:B------:R-:W-:Y:S05]  /*1efb0*/  BRA `(.L_x_4734) ;  /* 0xfffffe5800487947 */ /* 0x000fea000383ffff */
.L_x_4523:
        /* <DEDUP_REMOVED lines=8> */
.L_x_4736:
[----:B------:R-:W-:Y:S05]  /*1f040*/  BSYNC B1 ;  /* 0x0000000000017941 */ /* 0x000fea0003800000 */
.L_x_4735:
        /* <DEDUP_REMOVED lines=8> */
.L_x_4737:
[----:B------:R-:W-:Y:S02]  /*1f0d0*/  IMAD.MOV.U32 R13, RZ, RZ, R24 ;  /* 0x000000ffff0d7224 */ /* 0x000fe400078e0018 */
[----:B------:R-:W-:-:S07]  /*1f0e0*/  IMAD.MOV.U32 R20, RZ, RZ, R14 ;  /* 0x000000ffff147224 */ /* 0x000fce00078e000e */
[----:B------:R-:W-:Y:S05]  /*1f0f0*/  WARPSYNC.COLLECTIVE R15, `(.L_x_4738) ;  /* 0x000000000f087348 */ /* 0x000fea0003c00000 */
[----:B------:R0:W1:Y:S02]  /*1f100*/  SHFL.IDX P6, R14, R13, R12, R11 ;  /* 0x0000000c0d0e7389 */ /* 0x00006400000c000b */
[----:B01----:R-:W-:Y:S01]  /*1f110*/  ENDCOLLECTIVE ;  /* 0x000000000000791b */ /* 0x003fe20003800000 */
.L_x_4738:
[----:B------:R-:W-:Y:S02]  /*1f120*/  IMAD.MOV.U32 R13, RZ, RZ, R27 ;  /* 0x000000ffff0d7224 */ /* 0x000fe400078e001b */
[----:B------:R-:W-:-:S07]  /*1f130*/  IMAD.MOV.U32 R24, RZ, RZ, R14 ;  /* 0x000000ffff187224 */ /* 0x000fce00078e000e */
[----:B------:R-:W-:Y:S05]  /*1f140*/  WARPSYNC.COLLECTIVE R15, `(.L_x_4739) ;  /* 0x000000000f087348 */ /* 0x000fea0003c00000 */
[----:B------:R0:W1:Y:S02]  /*1f150*/  SHFL.IDX P6, R14, R13, R12, R11 ;  /* 0x0000000c0d0e7389 */ /* 0x00006400000c000b */
[----:B01----:R-:W-:Y:S01]  /*1f160*/  ENDCOLLECTIVE ;  /* 0x000000000000791b */ /* 0x003fe20003800000 */
.L_x_4739:
[----:B------:R-:W-:Y:S01]  /*1f170*/  IMAD.MOV.U32 R21, RZ, RZ, R14 ;  /* 0x000000ffff157224 */ /* 0x000fe200078e000e */
[----:B------:R-:W-:Y:S06]  /*1f180*/  BRA `(.L_x_4740) ;  /* 0xfffffe8c003c7947 */ /* 0x000fec000383ffff */
.L_x_4527:
[----:B0-----:R0:W1:Y:S02]  /*1f190*/  SYNCS.PHASECHK.TRANS64.TRYWAIT P0, [R2+URZ+0x38800], R25 ;  /* 0x03880019020075a7 */ /* 0x001064000800017f */
[----:B-1----:R-:W-:Y:S05]  /*1f1a0*/  @!P0 NANOSLEEP.SYNCS 0x989680 ;  /* 0x009896800000895d */ /* 0x002fea0003900000 */
[----:B------:R-:W1:Y:S02]  /*1f1b0*/  @!P0 SYNCS.PHASECHK.TRANS64 P0, [R2+URZ+0x38800], R25 ;  /* 0x03880019020085a7 */ /* 0x000e64000800007f */
[----:B-1----:R-:W-:Y:S05]  /*1f1c0*/  @!P0 BRA `(.L_x_4527) ;  /* 0xfffffffc00f08947 */ /* 0x002fea000383ffff */
[----:B------:R-:W-:Y:S05]  /*1f1d0*/  BRA `(.L_x_4741) ;  /* 0xfffffe9000507947 */ /* 0x000fea000383ffff */
.L_x_4535:
        /* <DEDUP_REMOVED lines=8> */
.L_x_4743:
[----:B------:R-:W-:Y:S05]  /*1f260*/  BSYNC B1 ;  /* 0x0000000000017941 */ /* 0x000fea0003800000 */
.L_x_4742:
        /* <DEDUP_REMOVED lines=8> */
.L_x_4744:
[----:B------:R-:W-:Y:S02]  /*1f2f0*/  IMAD.MOV.U32 R13, RZ, RZ, R24 ;  /* 0x000000ffff0d7224 */ /* 0x000fe400078e0018 */
[----:B------:R-:W-:-:S07]  /*1f300*/  IMAD.MOV.U32 R20, RZ, RZ, R14 ;  /* 0x000000ffff147224 */ /* 0x000fce00078e000e */
[----:B------:R-:W-:Y:S05]  /*1f310*/  WARPSYNC.COLLECTIVE R15, `(.L_x_4745) ;  /* 0x000000000f087348 */ /* 0x000fea0003c00000 */
[----:B------:R0:W1:Y:S02]  /*1f320*/  SHFL.IDX P6, R14, R13, R12, R11 ;  /* 0x0000000c0d0e7389 */ /* 0x00006400000c000b */
[----:B01----:R-:W-:Y:S01]  /*1f330*/  ENDCOLLECTIVE ;  /* 0x000000000000791b */ /* 0x003fe20003800000 */
.L_x_4745:
[----:B------:R-:W-:Y:S02]  /*1f340*/  IMAD.MOV.U32 R13, RZ, RZ, R27 ;  /* 0x000000ffff0d7224 */ /* 0x000fe400078e001b */
[----:B------:R-:W-:-:S07]  /*1f350*/  IMAD.MOV.U32 R21, RZ, RZ, R14 ;  /* 0x000000ffff157224 */ /* 0x000fce00078e000e */
[----:B------:R-:W-:Y:S05]  /*1f360*/  WARPSYNC.COLLECTIVE R15, `(.L_x_4746) ;  /* 0x000000000f087348 */ /* 0x000fea0003c00000 */
[----:B------:R0:W1:Y:S02]  /*1f370*/  SHFL.IDX P6, R14, R13, R12, R11 ;  /* 0x0000000c0d0e7389 */ /* 0x00006400000c000b */
[----:B01----:R-:W-:Y:S01]  /*1f380*/  ENDCOLLECTIVE ;  /* 0x000000000000791b */ /* 0x003fe20003800000 */
.L_x_4746:
[----:B------:R-:W-:Y:S05]  /*1f390*/  BRA `(.L_x_4747) ;  /* 0xfffffe9800c07947 */ /* 0x000fea000383ffff */
.L_x_4539:
[----:B0-----:R0:W1:Y:S02]  /*1f3a0*/  SYNCS.PHASECHK.TRANS64.TRYWAIT P1, [R2+URZ+0x38800], R27 ;  /* 0x0388001b020075a7 */ /* 0x001064000802017f */
[----:B-1----:R-:W-:Y:S05]  /*1f3b0*/  @!P1 NANOSLEEP.SYNCS 0x989680 ;  /* 0x009896800000995d */ /* 0x002fea0003900000 */
[----:B------:R-:W1:Y:S02]  /*1f3c0*/  @!P1 SYNCS.PHASECHK.TRANS64 P1, [R2+URZ+0x38800], R27 ;  /* 0x0388001b020095a7 */ /* 0x000e64000802007f */
[----:B-1----:R-:W-:Y:S05]  /*1f3d0*/  @!P1 BRA `(.L_x_4539) ;  /* 0xfffffffc00f09947 */ /* 0x002fea000383ffff */
[----:B------:R-:W-:Y:S05]  /*1f3e0*/  BRA `(.L_x_4748) ;  /* 0xfffffe9c00a07947 */ /* 0x000fea000383ffff */
.L_x_4545:
[----:B-1----:R1:W2:Y:S02]  /*1f3f0*/  SYNCS.PHASECHK.TRANS64.TRYWAIT P1, [R11+URZ+0x38830], R10 ;  /* 0x0388300a0b0075a7 */ /* 0x0022a4000802017f */
[----:B--2---:R-:W-:Y:S05]  /*1f400*/  @!P1 NANOSLEEP.SYNCS 0x989680 ;  /* 0x009896800000995d */ /* 0x004fea0003900000 */
[----:B------:R-:W2:Y:S02]  /*1f410*/  @!P1 SYNCS.PHASECHK.TRANS64 P1, [R11+URZ+0x38830], R10 ;  /* 0x0388300a0b0095a7 */ /* 0x000ea4000802007f */
[----:B--2---:R-:W-:Y:S05]  /*1f420*/  @!P1 BRA `(.L_x_4545) ;  /* 0xfffffffc00f09947 */ /* 0x004fea000383ffff */
[----:B------:R-:W-:Y:S05]  /*1f430*/  BRA `(.L_x_4544) ;  /* 0xfffffea800d87947 */ /* 0x000fea000383ffff */
.L_x_4547:
[----:B--2---:R2:W3:Y:S02]  /*1f440*/  SYNCS.PHASECHK.TRANS64.TRYWAIT P1, [R2+URZ+0x38810], R3 ;  /* 0x03881003020075a7 */ /* 0x0044e4000802017f */
[----:B---3--:R-:W-:Y:S05]  /*1f450*/  @!P1 NANOSLEEP.SYNCS 0x989680 ;  /* 0x009896800000995d */ /* 0x008fea0003900000 */
[----:B------:R-:W3:Y:S02]  /*1f460*/  @!P1 SYNCS.PHASECHK.TRANS64 P1, [R2+URZ+0x38810], R3 ;  /* 0x03881003020095a7 */ /* 0x000ee4000802007f */
[----:B---3--:R-:W-:Y:S05]  /*1f470*/  @!P1 BRA `(.L_x_4547) ;  /* 0xfffffffc00f09947 */ /* 0x008fea000383ffff */
[----:B------:R-:W-:Y:S05]  /*1f480*/  BRA `(.L_x_4749) ;  /* 0xfffffeac00887947 */ /* 0x000fea000383ffff */
.L_x_4551:
[----:B--2---:R2:W4:Y:S02]  /*1f490*/  SYNCS.PHASECHK.TRANS64.TRYWAIT P1, [R11+URZ+0x38850], R10 ;  /* 0x0388500a0b0075a7 */ /* 0x004524000802017f */
[----:B----4-:R-:W-:Y:S05]  /*1f4a0*/  @!P1 NANOSLEEP.SYNCS 0x989680 ;  /* 0x009896800000995d */ /* 0x010fea0003900000 */
[----:B------:R-:W4:Y:S02]  /*1f4b0*/  @!P1 SYNCS.PHASECHK.TRANS64 P1, [R11+URZ+0x38850], R10 ;  /* 0x0388500a0b0095a7 */ /* 0x000f24000802007f */
[----:B----4-:R-:W-:Y:S05]  /*1f4c0*/  @!P1 BRA `(.L_x_4551) ;  /* 0xfffffffc00f09947 */ /* 0x010fea000383ffff */
[----:B------:R-:W-:Y:S05]  /*1f4d0*/  BRA `(.L_x_4550) ;  /* 0xfffffeac00b47947 */ /* 0x000fea000383ffff */
.L_x_4560:
[----:B-1----:R1:W2:Y:S02]  /*1f4e0*/  SYNCS.PHASECHK.TRANS64.TRYWAIT P2, [R12+URZ+0x38830], R196 ;  /* 0x038830c40c0075a7 */ /* 0x0022a4000804017f */
[----:B--2---:R-:W-:Y:S05]  /*1f4f0*/  @!P2 NANOSLEEP.SYNCS 0x989680 ;  /* 0x009896800000a95d */ /* 0x004fea0003900000 */
[----:B------:R-:W2:Y:S02]  /*1f500*/  @!P2 SYNCS.PHASECHK.TRANS64 P2, [R12+URZ+0x38830], R196 ;  /* 0x038830c40c00a5a7 */ /* 0x000ea4000804007f */
[----:B--2---:R-:W-:Y:S05]  /*1f510*/  @!P2 BRA `(.L_x_4560) ;  /* 0xfffffffc00f0a947 */ /* 0x004fea000383ffff */
[----:B------:R-:W-:Y:S05]  /*1f520*/  BRA `(.L_x_4559) ;  /* 0xfffffedc00647947 */ /* 0x000fea000383ffff */
.L_x_4565:
[----:B---3--:R3:W4:Y:S02]  /*1f530*/  SYNCS.PHASECHK.TRANS64.TRYWAIT P2, [R12+URZ+0x38850], R196 ;  /* 0x038850c40c0075a7 */ /* 0x008724000804017f */
[----:B----4-:R-:W-:Y:S05]  /*1f540*/  @!P2 NANOSLEEP.SYNCS 0x989680 ;  /* 0x009896800000a95d */ /* 0x010fea0003900000 */
[----:B------:R-:W4:Y:S02]  /*1f550*/  @!P2 SYNCS.PHASECHK.TRANS64 P2, [R12+URZ+0x38850], R196 ;  /* 0x038850c40c00a5a7 */ /* 0x000f24000804007f */
[----:B----4-:R-:W-:Y:S05]  /*1f560*/  @!P2 BRA `(.L_x_4565) ;  /* 0xfffffffc00f0a947 */ /* 0x010fea000383ffff */
[----:B------:R-:W-:Y:S05]  /*1f570*/  BRA `(.L_x_4564) ;  /* 0xfffffee000087947 */ /* 0x000fea000383ffff */
.L_x_4600:
        /* <DEDUP_REMOVED lines=11> */
.L_x_4751:
[----:B------:R-:W-:Y:S05]  /*1f630*/  BSYNC B1 ;  /* 0x0000000000017941 */ /* 0x000fea0003800000 */
.L_x_4750:
[----:B------:R-:W-:Y:S05]  /*1f640*/  BRA `(.L_x_4752) ;  /* 0xffffff8000d87947 */ /* 0x000fea000383ffff */
.L_x_4602:
[----:B------:R-:W-:Y:S01]  /*1f650*/  BSSY B1, `(.L_x_4753) ;  /* 0x0000006000017945 */ /* 0x000fe20003800000 */
[----:B------:R-:W-:-:S07]  /*1f660*/  IMAD.MOV.U32 R15, RZ, RZ, -0x1 ;  /* 0xffffffffff0f7424 */ /* 0x000fce00078e00ff */
[----:B0-----:R-:W-:Y:S05]  /*1f670*/  WARPSYNC.COLLECTIVE R15, `(.L_x_4754) ;  /* 0x000000000f0c7348 */ /* 0x001fea0003c00000 */
[----:B------:R-:W-:Y:S02]  /*1f680*/  ELECT P6, UR62, PT ;  /* 0x00000000003e782f */ /* 0x000fe400038c0000 */
[----:B------:R-:W-:Y:S01]  /*1f690*/  MOV R14, UR62 ;  /* 0x0000003e000e7c02 */ /* 0x000fe20008000f00 */
[----:B0-----:R-:W-:Y:S10]  /*1f6a0*/  ENDCOLLECTIVE ;  /* 0x000000000000791b */ /* 0x001ff40003800000 */
.L_x_4754:
[----:B------:R-:W-:Y:S05]  /*1f6b0*/  BSYNC B1 ;  /* 0x0000000000017941 */ /* 0x000fea0003800000 */
.L_x_4753:
[----:B------:R-:W-:Y:S05]  /*1f6c0*/  BRA `(.L_x_4601) ;  /* 0xffffff8000d07947 */ /* 0x000fea000383ffff */
.L_x_4604:
[----:B0-----:R0:W1:Y:S02]  /*1f6d0*/  SYNCS.PHASECHK.TRANS64.TRYWAIT P0, [R18+URZ+0x38820], R3 ;  /* 0x03882003120075a7 */ /* 0x001064000800017f */
[----:B-1----:R-:W-:Y:S05]  /*1f6e0*/  @!P0 NANOSLEEP.SYNCS 0x989680 ;  /* 0x009896800000895d */ /* 0x002fea0003900000 */
[----:B------:R-:W1:Y:S02]  /*1f6f0*/  @!P0 SYNCS.PHASECHK.TRANS64 P0, [R18+URZ+0x38820], R3 ;  /* 0x03882003120085a7 */ /* 0x000e64000800007f */
[----:B-1----:R-:W-:Y:S05]  /*1f700*/  @!P0 BRA `(.L_x_4604) ;  /* 0xfffffffc00f08947 */ /* 0x002fea000383ffff */
[----:B------:R-:W-:Y:S05]  /*1f710*/  BRA `(.L_x_4755) ;  /* 0xffffff8000e07947 */ /* 0x000fea000383ffff */
.L_x_4608:
[----:B0-----:R0:W1:Y:S02]  /*1f720*/  SYNCS.PHASECHK.TRANS64.TRYWAIT P0, [R3+URZ+0x388a0], R8 ;  /* 0x0388a008030075a7 */ /* 0x001064000800017f */
[----:B-1----:R-:W-:Y:S05]  /*1f730*/  @!P0 NANOSLEEP.SYNCS 0x989680 ;  /* 0x009896800000895d */ /* 0x002fea0003900000 */
[----:B------:R-:W1:Y:S02]  /*1f740*/  @!P0 SYNCS.PHASECHK.TRANS64 P0, [R3+URZ+0x388a0], R8 ;  /* 0x0388a008030085a7 */ /* 0x000e64000800007f */
[----:B-1----:R-:W-:Y:S05]  /*1f750*/  @!P0 BRA `(.L_x_4608) ;  /* 0xfffffffc00f08947 */ /* 0x002fea000383ffff */
[----:B------:R-:W-:Y:S05]  /*1f760*/  BRA `(.L_x_4756) ;  /* 0xffffff8000f87947 */ /* 0x000fea000383ffff */
.L_x_4613:
[----:B-1----:R1:W2:Y:S02]  /*1f770*/  SYNCS.PHASECHK.TRANS64.TRYWAIT P0, [R3+URZ+0x388c0], R8 ;  /* 0x0388c008030075a7 */ /* 0x0022a4000800017f */
[----:B--2---:R-:W-:Y:S05]  /*1f780*/  @!P0 NANOSLEEP.SYNCS 0x989680 ;  /* 0x009896800000895d */ /* 0x004fea0003900000 */
[----:B------:R-:W2:Y:S02]  /*1f790*/  @!P0 SYNCS.PHASECHK.TRANS64 P0, [R3+URZ+0x388c0], R8 ;  /* 0x0388c008030085a7 */ /* 0x000ea4000800007f */
[----:B--2---:R-:W-:Y:S05]  /*1f7a0*/  @!P0 BRA `(.L_x_4613) ;  /* 0xfffffffc00f08947 */ /* 0x004fea000383ffff */
[----:B------:R-:W-:Y:S05]  /*1f7b0*/  BRA `(.L_x_4757) ;  /* 0xffffff8400747947 */ /* 0x000fea000383ffff */
.L_x_4627:
[----:B0-----:R0:W1:Y:S02]  /*1f7c0*/  SYNCS.PHASECHK.TRANS64.TRYWAIT P2, [R8+URZ+0x388a0], R2 ;  /* 0x0388a002080075a7 */ /* 0x001064000804017f */
[----:B-1----:R-:W-:Y:S05]  /*1f7d0*/  @!P2 NANOSLEEP.SYNCS 0x989680 ;  /* 0x009896800000a95d */ /* 0x002fea0003900000 */
[----:B------:R-:W1:Y:S02]  /*1f7e0*/  @!P2 SYNCS.PHASECHK.TRANS64 P2, [R8+URZ+0x388a0], R2 ;  /* 0x0388a0020800a5a7 */ /* 0x000e64000804007f */
[----:B-1----:R-:W-:Y:S05]  /*1f7f0*/  @!P2 BRA `(.L_x_4627) ;  /* 0xfffffffc00f0a947 */ /* 0x002fea000383ffff */
[----:B------:R-:W-:Y:S05]  /*1f800*/  BRA `(.L_x_4758) ;  /* 0xffffff8c00d87947 */ /* 0x000fea000383ffff */
.L_x_4632:
[----:B-1----:R1:W2:Y:S02]  /*1f810*/  SYNCS.PHASECHK.TRANS64.TRYWAIT P2, [R8+URZ+0x388c0], R2 ;  /* 0x0388c002080075a7 */ /* 0x0022a4000804017f */
[----:B--2---:R-:W-:Y:S05]  /*1f820*/  @!P2 NANOSLEEP.SYNCS 0x989680 ;  /* 0x009896800000a95d */ /* 0x004fea0003900000 */
[----:B------:R-:W2:Y:S02]  /*1f830*/  @!P2 SYNCS.PHASECHK.TRANS64 P2, [R8+URZ+0x388c0], R2 ;  /* 0x0388c0020800a5a7 */ /* 0x000ea4000804007f */
[----:B--2---:R-:W-:Y:S05]  /*1f840*/  @!P2 BRA `(.L_x_4632) ;  /* 0xfffffffc00f0a947 */ /* 0x004fea000383ffff */
[----:B------:R-:W-:Y:S05]  /*1f850*/  BRA `(.L_x_4759) ;  /* 0xffffff9000507947 */ /* 0x000fea000383ffff */
.L_x_4654:
        /* <DEDUP_REMOVED lines=8> */
[----:B0-----:R-:W-:Y:S05]  /*1f8e0*/  WARPSYNC.COLLECTIVE R15, `(.L_x_4761) ;  /* 0x000000000f087348 */ /* 0x001fea0003c00000 */
[----:B------:R1:W2:Y:S02]  /*1f8f0*/  SHFL.IDX P6, R14, R13, R12, R11 ;  /* 0x0000000c0d0e7389 */ /* 0x0002a400000c000b */
[----:B012---:R-:W-:Y:S01]  /*1f900*/  ENDCOLLECTIVE ;  /* 0x000000000000791b */ /* 0x007fe20003800000 */
.L_x_4761:
[----:B------:R-:W-:Y:S05]  /*1f910*/  BSYNC B0 ;  /* 0x0000000000007941 */ /* 0x000fea0003800000 */
.L_x_4760:
[----:B------:R-:W-:Y:S05]  /*1f920*/  BRA `(.L_x_4762) ;  /* 0xffffffa400e47947 */ /* 0x000fea000383ffff */
.L_x_4657:
[----:B0-----:R0:W1:Y:S02]  /*1f930*/  SYNCS.PHASECHK.TRANS64.TRYWAIT P0, [R26+URZ+0x38840], R0 ;  /* 0x038840001a0075a7 */ /* 0x001064000800017f */
[----:B-1----:R-:W-:Y:S05]  /*1f940*/  @!P0 NANOSLEEP.SYNCS 0x989680 ;  /* 0x009896800000895d */ /* 0x002fea0003900000 */
[----:B------:R-:W1:Y:S02]  /*1f950*/  @!P0 SYNCS.PHASECHK.TRANS64 P0, [R26+URZ+0x38840], R0 ;  /* 0x038840001a0085a7 */ /* 0x000e64000800007f */
[----:B-1----:R-:W-:Y:S05]  /*1f960*/  @!P0 BRA `(.L_x_4657) ;  /* 0xfffffffc00f08947 */ /* 0x002fea000383ffff */
[----:B------:R-:W-:Y:S05]  /*1f970*/  BRA `(.L_x_4763) ;  /* 0xffffffa800187947 */ /* 0x000fea000383ffff */
.L_x_4658:
        /* <DEDUP_REMOVED lines=8> */
.L_x_4765:
[----:B------:R-:W-:Y:S05]  /*1fa00*/  BSYNC B0 ;  /* 0x0000000000007941 */ /* 0x000fea0003800000 */
.L_x_4764:
        /* <DEDUP_REMOVED lines=9> */
.L_x_4766:
[----:B------:R-:W-:Y:S02]  /*1faa0*/  IMAD.MOV.U32 R13, RZ, RZ, R4 ;  /* 0x000000ffff0d7224 */ /* 0x000fe400078e0004 */
[----:B------:R-:W-:Y:S02]  /*1fab0*/  IMAD.MOV.U32 R12, RZ, RZ, 0x1 ;  /* 0x00000001ff0c7424 */ /* 0x000fe400078e00ff */
[----:B------:R-:W-:-:S07]  /*1fac0*/  IMAD.MOV.U32 R3, RZ, RZ, R14 ;  /* 0x000000ffff037224 */ /* 0x000fce00078e000e */
[----:B------:R-:W-:Y:S05]  /*1fad0*/  WARPSYNC.COLLECTIVE R15, `(.L_x_4767) ;  /* 0x000000000f087348 */ /* 0x000fea0003c00000 */
[----:B------:R0:W1:Y:S02]  /*1fae0*/  SHFL.IDX P6, R14, R13, R12, R11 ;  /* 0x0000000c0d0e7389 */ /* 0x00006400000c000b */
[----:B01----:R-:W-:Y:S01]  /*1faf0*/  ENDCOLLECTIVE ;  /* 0x000000000000791b */ /* 0x003fe20003800000 */
.L_x_4767:
        /* <DEDUP_REMOVED lines=15> */
.L_x_4768:
[----:B------:R-:W-:Y:S02]  /*1fbf0*/  @P0 IMAD R6, R5, 0x2, R18 ;  /* 0x0000000205060824 */ /* 0x000fe400078e0212 */
[----:B------:R-:W-:Y:S02]  /*1fc00*/  IMAD.MOV.U32 R13, RZ, RZ, R4 ;  /* 0x000000ffff0d7224 */ /* 0x000fe400078e0004 */
[----:B------:R-:W-:Y:S02]  /*1fc10*/  IMAD.MOV.U32 R12, RZ, RZ, 0x2 ;  /* 0x00000002ff0c7424 */ /* 0x000fe400078e00ff */
[----:B------:R-:W-:-:S07]  /*1fc20*/  IMAD.MOV.U32 R3, RZ, RZ, R14 ;  /* 0x000000ffff037224 */ /* 0x000fce00078e000e */
[----:B------:R-:W-:Y:S05]  /*1fc30*/  WARPSYNC.COLLECTIVE R15, `(.L_x_4769) ;  /* 0x000000000f087348 */ /* 0x000fea0003c00000 */
[----:B------:R0:W1:Y:S02]  /*1fc40*/  SHFL.IDX P6, R14, R13, R12, R11 ;  /* 0x0000000c0d0e7389 */ /* 0x00006400000c000b */
[----:B01----:R-:W-:Y:S01]  /*1fc50*/  ENDCOLLECTIVE ;  /* 0x000000000000791b */ /* 0x003fe20003800000 */
.L_x_4769:
        /* <DEDUP_REMOVED lines=15> */
.L_x_4770:
[----:B------:R-:W-:Y:S02]  /*1fd50*/  @P0 IMAD R6, R5, 0x2, R18 ;  /* 0x0000000205060824 */ /* 0x000fe400078e0212 */
[----:B------:R-:W-:Y:S02]  /*1fd60*/  IMAD.MOV.U32 R13, RZ, RZ, R4 ;  /* 0x000000ffff0d7224 */ /* 0x000fe400078e0004 */
[----:B------:R-:W-:Y:S02]  /*1fd70*/  IMAD.MOV.U32 R12, RZ, RZ, 0x3 ;  /* 0x00000003ff0c7424 */ /* 0x000fe400078e00ff */
[----:B------:R-:W-:-:S07]  /*1fd80*/  IMAD.MOV.U32 R3, RZ, RZ, R14 ;  /* 0x000000ffff037224 */ /* 0x000fce00078e000e */
[----:B------:R-:W-:Y:S05]  /*1fd90*/  WARPSYNC.COLLECTIVE R15, `(.L_x_4771) ;  /* 0x000000000f087348 */ /* 0x000fea0003c00000 */
[----:B------:R0:W1:Y:S02]  /*1fda0*/  SHFL.IDX P6, R14, R13, R12, R11 ;  /* 0x0000000c0d0e7389 */ /* 0x00006400000c000b */
[----:B01----:R-:W-:Y:S01]  /*1fdb0*/  ENDCOLLECTIVE ;  /* 0x000000000000791b */ /* 0x003fe20003800000 */
.L_x_4771:
        /* <DEDUP_REMOVED lines=10> */
.L_x_4772:
[----:B------:R-:W-:Y:S01]  /*1fe60*/  @!PT LDS RZ, [RZ] ;  /* 0x00000000fffff984 */ /* 0x000fe20000000800 */
[----:B------:R-:W-:Y:S01]  /*1fe70*/  @!PT LDS RZ, [RZ] ;  /* 0x00000000fffff984 */ /* 0x000fe20000000800 */
[----:B------:R-:W-:Y:S01]  /*1fe80*/  @!PT LDS RZ, [RZ] ;  /* 0x00000000fffff984 */ /* 0x000fe20000000800 */
[----:B------:R0:W-:Y:S01]  /*1fe90*/  @P0 LDGSTS.E.BYPASS.LTC128B.128 [R6+0x23400], desc[UR42][R2.64], !P2 ;  /* 0x2340000002060fae */ /* 0x0001e2000d101d6a */
[----:B------:R-:W-:Y:S01]  /*1fea0*/  IMAD.MOV.U32 R0, RZ, RZ, R14 ;  /* 0x000000ffff007224 */ /* 0x000fe200078e000e */
[----:B------:R-:W-:Y:S06]  /*1feb0*/  BRA `(.L_x_4773) ;  /* 0xffffffa400c47947 */ /* 0x000fec000383ffff */
.L_x_4663:
        /* <DEDUP_REMOVED lines=9> */
.L_x_4774:
[C---:B------:R-:W-:Y:S01]  /*1ff50*/  VIADD R10, R25.reuse, 0x10 ;  /* 0x00000010190a7836 */ /* 0x040fe20000000000 */
[C---:B------:R-:W-:Y:S01]  /*1ff60*/  ISETP.GE.AND P0, PT, R25.reuse, R3, PT ;  /* 0x000000031900720c */ /* 0x040fe20003f06270 */
[----:B------:R-:W-:-:S03]  /*1ff70*/  VIADD R8, R25, 0x20 ;  /* 0x0000002019087836 */ /* 0x000fc60000000000 */
[----:B------:R0:W-:Y:S04]  /*1ff80*/  STL [R1+0x18], R10 ;  /* 0x0000180a01007387 */ /* 0x0001e80000100800 */
[----:B------:R0:W-:Y:S01]  /*1ff90*/  STL [R1+0x1c], R8 ;  /* 0x00001c0801007387 */ /* 0x0001e20000100800 */
[----:B------:R-:W-:Y:S02]  /*1ffa0*/  IMAD.MOV.U32 R13, RZ, RZ, R0 ;  /* 0x000000ffff0d7224 */ /* 0x000fe400078e0000 */
[----:B------:R-:W-:-:S07]  /*1ffb0*/  IMAD.MOV.U32 R5, RZ, RZ, R14 ;  /* 0x000000ffff057224 */ /* 0x000fce00078e000e */
[----:B0-----:R-:W-:Y:S05]  /*1ffc0*/  WARPSYNC.COLLECTIVE R15, `(.L_x_4775) ;  /* 0x000000000f087348 */ /* 0x001fea0003c00000 */
[----:B------:R1:W2:Y:S02]  /*1ffd0*/  SHFL.IDX P6, R14, R13, R12, R11 ;  /* 0x0000000c0d0e7389 */ /* 0x0002a400000c000b */
[----:B012---:R-:W-:Y:S01]  /*1ffe0*/  ENDCOLLECTIVE ;  /* 0x000000000000791b */ /* 0x007fe20003800000 */
.L_x_4775:
[----:B------:R-:W-:Y:S02]  /*1fff0*/  IMAD.MOV.U32 R13, RZ, RZ, R2 ;  /* 0x000000ffff0d7224 */ /* 0x000fe400078e0002 */
[----:B------:R-:W-:Y:S02]  /*20000*/  IMAD.MOV.U32 R12, RZ, RZ, 0x1 ;  /* 0x00000001ff0c7424 */ /* 0x000fe400078e00ff */
[----:B------:R-:W-:-:S07]  /*20010*/  IMAD.MOV.U32 R4, RZ, RZ, R14 ;  /* 0x000000ffff047224 */ /* 0x000fce00078e000e */
[----:B------:R-:W-:Y:S05]  /*20020*/  WARPSYNC.COLLECTIVE R15, `(.L_x_4776) ;  /* 0x000000000f087348 */ /* 0x000fea0003c00000 */
[----:B------:R0:W1:Y:S02]  /*20030*/  SHFL.IDX P6, R14, R13, R12, R11 ;  /* 0x0000000c0d0e7389 */ /* 0x00006400000c000b */
[----:B01----:R-:W-:Y:S01]  /*20040*/  ENDCOLLECTIVE ;  /* 0x000000000000791b */ /* 0x003fe20003800000 */
.L_x_4776:
[----:B------:R-:W-:-:S05]  /*20050*/  @!P0 LEA R4, P2, R7, R4, 0x1 ;  /* 0x0000000407048211 */ /* 0x000fca00078408ff */
[----:B------:R-:W-:-:S05]  /*20060*/  @!P0 IMAD.X R5, RZ, RZ, R5, P2 ;  /* 0x000000ffff058224 */ /* 0x000fca00010e0605 */
[----:B------:R-:W-:Y:S01]  /*20070*/  @!PT LDS RZ, [RZ] ;  /* 0x00000000fffff984 */ /* 0x000fe20000000800 */
[----:B------:R-:W-:Y:S01]  /*20080*/  @!PT LDS RZ, [RZ] ;  /* 0x00000000fffff984 */ /* 0x000fe20000000800 */
[----:B------:R-:W-:Y:S01]  /*20090*/  @!PT LDS RZ, [RZ] ;  /* 0x00000000fffff984 */ /* 0x000fe20000000800 */
[----:B------:R0:W-:Y:S01]  /*200a0*/  @!P0 LDGSTS.E.BYPASS.LTC128B.128 [R23+0x20400], desc[UR42][R4.64], !P1 ;  /* 0x2040000004178fae */ /* 0x0001e2000c901d6a */
[----:B------:R-:W-:Y:S01]  /*200b0*/  IMAD.MOV.U32 R13, RZ, RZ, R0 ;  /* 0x000000ffff0d7224 */ /* 0x000fe200078e0000 */
[----:B------:R-:W-:Y:S01]  /*200c0*/  ISETP.GE.AND P0, PT, R10, R3, PT ;  /* 0x000000030a00720c */ /* 0x000fe20003f06270 */
[----:B0-----:R-:W-:-:S12]  /*200d0*/  IMAD.MOV.U32 R4, RZ, RZ, R14 ;  /* 0x000000ffff047224 */ /* 0x001fd800078e000e */
[----:B------:R-:W-:Y:S05]  /*200e0*/  WARPSYNC.COLLECTIVE R15, `(.L_x_4777) ;  /* 0x000000000f087348 */ /* 0x000fea0003c00000 */
[----:B------:R0:W1:Y:S02]  /*200f0*/  SHFL.IDX P6, R14, R13, R12, R11 ;  /* 0x0000000c0d0e7389 */ /* 0x00006400000c000b */
[----:B01----:R-:W-:Y:S01]  /*20100*/  ENDCOLLECTIVE ;  /* 0x000000000000791b */ /* 0x003fe20003800000 */
.L_x_4777:
[----:B------:R-:W-:Y:S02]  /*20110*/  IMAD.MOV.U32 R13, RZ, RZ, R2 ;  /* 0x000000ffff0d7224 */ /* 0x000fe400078e0002 */
[----:B------:R-:W-:Y:S02]  /*20120*/  IMAD.MOV.U32 R12, RZ, RZ, 0x2 ;  /* 0x00000002ff0c7424 */ /* 0x000fe400078e00ff */
[----:B------:R-:W-:-:S07]  /*20130*/  IMAD.MOV.U32 R5, RZ, RZ, R14 ;  /* 0x000000ffff057224 */ /* 0x000fce00078e000e */
[----:B------:R-:W-:Y:S05]  /*20140*/  WARPSYNC.COLLECTIVE R15, `(.L_x_4778) ;  /* 0x000000000f087348 */ /* 0x000fea0003c00000 */
[----:B------:R0:W1:Y:S02]  /*20150*/  SHFL.IDX P6, R14, R13, R12, R11 ;  /* 0x0000000c0d0e7389 */ /* 0x00006400000c000b */
[----:B01----:R-:W-:Y:S01]  /*20160*/  ENDCOLLECTIVE ;  /* 0x000000000000791b */ /* 0x003fe20003800000 */
.L_x_4778:
        /* <DEDUP_REMOVED lines=10> */
.L_x_4779:
[----:B------:R-:W-:Y:S01]  /*20210*/  @!PT LDS RZ, [RZ] ;  /* 0x00000000fffff984 */ /* 0x000fe20000000800 */
[----:B------:R-:W-:Y:S01]  /*20220*/  @!PT LDS RZ, [RZ] ;  /* 0x00000000fffff984 */ /* 0x000fe20000000800 */
[----:B------:R-:W-:Y:S01]  /*20230*/  @!PT LDS RZ, [RZ] ;  /* 0x00000000fffff984 */ /* 0x000fe20000000800 */
[----:B------:R0:W-:Y:S01]  /*20240*/  @!P0 LDGSTS.E.BYPASS.LTC128B.128 [R23+0x20c00], desc[UR42][R4.64], !P1 ;  /* 0x20c0000004178fae */ /* 0x0001e2000c901d6a */
[----:B------:R-:W-:Y:S01]  /*20250*/  ISETP.GE.AND P0, PT, R8, R3, PT ;  /* 0x000000030800720c */ /* 0x000fe20003f06270 */
[----:B------:R-:W-:Y:S02]  /*20260*/  IMAD.MOV.U32 R13, RZ, RZ, R2 ;  /* 0x000000ffff0d7224 */ /* 0x000fe400078e0002 */
[----:B------:R-:W-:Y:S02]  /*20270*/  IMAD.MOV.U32 R12, RZ, RZ, 0x3 ;  /* 0x00000003ff0c7424 */ /* 0x000fe400078e00ff */
[----:B0-----:R-:W-:-:S08]  /*20280*/  IMAD.MOV.U32 R4, RZ, RZ, R14 ;  /* 0x000000ffff047224 */ /* 0x001fd000078e000e */
[----:B------:R-:W-:Y:S05]  /*20290*/  WARPSYNC.COLLECTIVE R15, `(.L_x_4780) ;  /* 0x000000000f087348 */ /* 0x000fea0003c00000 */
[----:B------:R0:W1:Y:S02]  /*202a0*/  SHFL.IDX P6, R14, R13, R12, R11 ;  /* 0x0000000c0d0e7389 */ /* 0x00006400000c000b */
[----:B01----:R-:W-:Y:S01]  /*202b0*/  ENDCOLLECTIVE ;  /* 0x000000000000791b */ /* 0x003fe20003800000 */
.L_x_4780:
        /* <DEDUP_REMOVED lines=14> */
.L_x_4781:
[----:B------:R-:W-:Y:S01]  /*203a0*/  IMAD.MOV.U32 R0, RZ, RZ, R14 ;  /* 0x000000ffff007224 */ /* 0x000fe200078e000e */
[----:B------:R-:W-:Y:S06]  /*203b0*/  BRA `(.L_x_4782) ;  /* 0xffffffa800d87947 */ /* 0x000fec000383ffff */
.L_x_4667:
[----:B------:R-:W2:Y:S04]  /*203c0*/  LDL.LU R10, [R1+0x14] ;  /* 0x00001400010a7983 */ /* 0x000ea80000300800 */
[----:B------:R-:W3:Y:S04]  /*203d0*/  LDL.LU R9, [R1+0x18] ;  /* 0x0000180001097983 */ /* 0x000ee80000300800 */
[----:B------:R-:W4:Y:S01]  /*203e0*/  LDL.LU R8, [R1+0x1c] ;  /* 0x00001c0001087983 */ /* 0x000f220000300800 */
[----:B------:R-:W-:Y:S01]  /*203f0*/  LOP3.LUT R16, R16, 0xffffefff, RZ, 0xc0, !PT ;  /* 0xffffefff10107812 */ /* 0x000fe200078ec0ff */
[----:B------:R-:W-:Y:S01]  /*20400*/  BSSY B0, `(.L_x_4783) ;  /* 0x0000029000007945 */ /* 0x000fe20003800000 */
[----:B------:R-:W-:-:S02]  /*20410*/  IMAD.MOV.U32 R13, RZ, RZ, R6 ;  /* 0x000000ffff0d7224 */ /* 0x000fc400078e0006 */
[----:B------:R-:W-:Y:S02]  /*20420*/  IMAD.MOV.U32 R12, RZ, RZ, RZ ;  /* 0x000000ffff0c7224 */ /* 0x000fe400078e00ff */
[----:B------:R-:W-:Y:S02]  /*20430*/  IMAD.MOV.U32 R11, RZ, RZ, 0x181f ;  /* 0x0000181fff0b7424 */ /* 0x000fe400078e00ff */
[----:B------:R-:W-:Y:S02]  /*20440*/  IMAD.MOV.U32 R15, RZ, RZ, -0x1 ;  /* 0xffffffffff0f7424 */ /* 0x000fe400078e00ff */
[----:B--2---:R-:W-:-:S05]  /*20450*/  IMAD R7, R10, R7, RZ ;  /* 0x000000070a077224 */ /* 0x004fca00078e02ff */
[-C--:B------:R-:W-:Y:S02]  /*20460*/  ISETP.GE.AND P2, PT, R25, R7.reuse, PT ;  /* 0x000000071900720c */ /* 0x080fe40003f46270 */
[-C--:B---3--:R-:W-:Y:S02]  /*20470*/  ISETP.GE.AND P1, PT, R9, R7.reuse, PT ;  /* 0x000000070900720c */ /* 0x088fe40003f26270 */
[----:B----4-:R-:W-:-:S09]  /*20480*/  ISETP.GE.AND P0, PT, R8, R7, PT ;  /* 0x000000070800720c */ /* 0x010fd20003f06270 */
[C---:B------:R-:W-:Y:S02]  /*20490*/  @!P2 LOP3.LUT R2, R4.reuse, 0x40, RZ, 0xc0, !PT ;  /* 0x000000400402a812 */ /* 0x040fe400078ec0ff */
[----:B------:R-:W-:Y:S02]  /*204a0*/  @!P1 LOP3.LUT R3, R4, 0x40, RZ, 0xc0, !PT ;  /* 0x0000004004039812 */ /* 0x000fe400078ec0ff */
[----:B------:R-:W-:Y:S02]  /*204b0*/  @!P2 SHF.R.U32.HI R2, RZ, 0x2, R2 ;  /* 0x00000002ff02a819 */ /* 0x000fe40000011602 */
[----:B------:R-:W-:Y:S02]  /*204c0*/  @!P1 SHF.R.U32.HI R3, RZ, 0x2, R3 ;  /* 0x00000002ff039819 */ /* 0x000fe40000011603 */
[----:B------:R-:W-:Y:S02]  /*204d0*/  @!P2 ISETP.NE.U32.AND P6, PT, R2, RZ, PT ;  /* 0x000000ff0200a20c */ /* 0x000fe40003fc5070 */
[----:B------:R-:W-:-:S02]  /*204e0*/  @!P2 LOP3.LUT R2, R5, 0x80, RZ, 0xc0, !PT ;  /* 0x000000800502a812 */ /* 0x000fc400078ec0ff */
[----:B------:R-:W-:Y:S02]  /*204f0*/  @!P0 LOP3.LUT R8, R4, 0x40, RZ, 0xc0, !PT ;  /* 0x0000004004088812 */ /* 0x000fe400078ec0ff */
[----:B------:R-:W-:Y:S02]  /*20500*/  @!P2 SHF.R.U32.HI R2, RZ, 0x3, R2 ;  /* 0x00000003ff02a819 */ /* 0x000fe40000011602 */
[----:B------:R-:W-:-:S05]  /*20510*/  @!P0 SHF.R.U32.HI R8, RZ, 0x2, R8 ;  /* 0x00000002ff088819 */ /* 0x000fca0000011608 */
[----:B------:R-:W-:Y:S02]  /*20520*/  @P6 LOP3.LUT R16, R16, 0x1000, RZ, 0xfc, !PT ;  /* 0x0000100010106812 */ /* 0x000fe400078efcff */
[----:B------:R-:W-:Y:S02]  /*20530*/  @!P2 ISETP.NE.U32.AND P6, PT, R2, RZ, PT ;  /* 0x000000ff0200a20c */ /* 0x000fe40003fc5070 */
[----:B------:R-:W-:Y:S02]  /*20540*/  LOP3.LUT R16, R16, 0xfffff7ff, RZ, 0xc0, !PT ;  /* 0xfffff7ff10107812 */ /* 0x000fe400078ec0ff */
[----:B------:R-:W-:-:S04]  /*20550*/  @!P1 LOP3.LUT R2, R5, 0x80, RZ, 0xc0, !PT ;  /* 0x0000008005029812 */ /* 0x000fc800078ec0ff */
[----:B------:R-:W-:-:S05]  /*20560*/  @!P1 SHF.R.U32.HI R2, RZ, 0x3, R2 ;  /* 0x00000003ff029819 */ /* 0x000fca0000011602 */
[----:B------:R-:W-:Y:S02]  /*20570*/  @P6 LOP3.LUT R16, R16, 0x800, RZ, 0xfc, !PT ;  /* 0x0000080010106812 */ /* 0x000fe400078efcff */
[----:B------:R-:W-:Y:S02]  /*20580*/  @!P1 ISETP.NE.U32.AND P6, PT, R3, RZ, PT ;  /* 0x000000ff0300920c */ /* 0x000fe40003fc5070 */
[----:B------:R-:W-:-:S11]  /*20590*/  LOP3.LUT R16, R16, 0xffffbfff, RZ, 0xc0, !PT ;  /* 0xffffbfff10107812 */ /* 0x000fd600078ec0ff */
[----:B------:R-:W-:Y:S02]  /*205a0*/  @P6 LOP3.LUT R16, R16, 0x4000, RZ, 0xfc, !PT ;  /* 0x0000400010106812 */ /* 0x000fe400078efcff */
[----:B------:R-:W-:Y:S02]  /*205b0*/  @!P1 ISETP.NE.U32.AND P6, PT, R2, RZ, PT ;  /* 0x000000ff0200920c */ /* 0x000fe40003fc5070 */
[----:B------:R-:W-:-:S11]  /*205c0*/  LOP3.LUT R16, R16, 0xffffdfff, RZ, 0xc0, !PT ;  /* 0xffffdfff10107812 */ /* 0x000fd600078ec0ff */
        /* <DEDUP_REMOVED lines=12> */
.L_x_4784:
[----:B------:R-:W-:Y:S05]  /*20690*/  BSYNC B0 ;  /* 0x0000000000007941 */ /* 0x000fea0003800000 */
.L_x_4783:
        /* <DEDUP_REMOVED lines=11> */
.L_x_4785:
[----:B------:R-:W-:-:S04]  /*20750*/  LOP3.LUT R16, R16, 0xfdffffff, RZ, 0xc0, !PT ;  /* 0xfdffffff10107812 */ /* 0x000fc800078ec0ff */
[----:B------:R-:W-:-:S04]  /*20760*/  @P3 LOP3.LUT R16, R16, 0x2000000, RZ, 0xfc, !PT ;  /* 0x0200000010103812 */ /* 0x000fc800078efcff */
[C---:B------:R-:W-:Y:S02]  /*20770*/  LOP3.LUT P3, RZ, R16.reuse, 0x200, RZ, 0xc0, !PT ;  /* 0x0000020010ff7812 */ /* 0x040fe4000786c0ff */
[----:B------:R-:W-:Y:S01]  /*20780*/  LOP3.LUT R16, R16, 0xfeffffff, RZ, 0xc0, !PT ;  /* 0xfeffffff10107812 */ /* 0x000fe200078ec0ff */
[----:B------:R-:W-:-:S03]  /*20790*/  IMAD.MOV.U32 R13, RZ, RZ, R6 ;  /* 0x000000ffff0d7224 */ /* 0x000fc600078e0006 */
[----:B------:R-:W-:Y:S01]  /*207a0*/  @P1 LOP3.LUT R16, R16, 0x1000000, RZ, 0xfc, !PT ;  /* 0x0100000010101812 */ /* 0x000fe200078efcff */
[----:B------:R-:W-:-:S03]  /*207b0*/  IMAD.MOV.U32 R12, RZ, RZ, 0x1 ;  /* 0x00000001ff0c7424 */ /* 0x000fc600078e00ff */
[C---:B------:R-:W-:Y:S02]  /*207c0*/  LOP3.LUT P1, RZ, R16.reuse, 0x100, RZ, 0xc0, !PT ;  /* 0x0000010010ff7812 */ /* 0x040fe4000782c0ff */
[----:B------:R-:W-:Y:S01]  /*207d0*/  LOP3.LUT R16, R16, 0xffdfffff, RZ, 0xc0, !PT ;  /* 0xffdfffff10107812 */ /* 0x000fe200078ec0ff */
[----:B------:R-:W-:-:S03]  /*207e0*/  IMAD.MOV.U32 R3, RZ, RZ, R14 ;  /* 0x000000ffff037224 */ /* 0x000fc600078e000e */
[----:B------:R-:W-:Y:S02]  /*207f0*/  @P0 LOP3.LUT R16, R16, 0x200000, RZ, 0xfc, !PT ;  /* 0x0020000010100812 */ /* 0x000fe400078efcff */
[----:B------:R-:W-:Y:S02]  /*20800*/  @!P2 LEA R3, P6, R20, R3, 0x1 ;  /* 0x000000031403a211 */ /* 0x000fe400078c08ff */
[----:B------:R-:W-:-:S03]  /*20810*/  LOP3.LUT P0, RZ, R16, 0x1000, RZ, 0xc0, !PT ;  /* 0x0000100010ff7812 */ /* 0x000fc6000780c0ff */
[----:B------:R-:W-:Y:S01]  /*20820*/  @!P2 IMAD.X R2, RZ, RZ, R2, P6 ;  /* 0x000000ffff02a224 */ /* 0x000fe200030e0602 */
[----:B------:R-:W-:-:S04]  /*20830*/  LOP3.LUT P6, RZ, R16, 0x800, RZ, 0xc0, !PT ;  /* 0x0000080010ff7812 */ /* 0x000fc800078cc0ff */
[----:B------:R-:W-:-:S04]  /*20840*/  @!P2 LOP3.LUT R3, R3, R2, RZ, 0x3c, !PT ;  /* 0x000000020303a212 */ /* 0x000fc800078e3cff */
[----:B------:R-:W-:-:S04]  /*20850*/  @!P2 LOP3.LUT R2, R3, R2, RZ, 0x3c, !PT ;  /* 0x000000020302a212 */ /* 0x000fc800078e3cff */
[----:B------:R-:W-:-:S05]  /*20860*/  @!P2 LOP3.LUT R3, R3, R2, RZ, 0x3c, !PT ;  /* 0x000000020303a212 */ /* 0x000fca00078e3cff */
[----:B------:R-:W-:Y:S01]  /*20870*/  @!PT LDS RZ, [RZ] ;  /* 0x00000000fffff984 */ /* 0x000fe20000000800 */
[----:B------:R-:W-:Y:S01]  /*20880*/  @!PT LDS RZ, [RZ] ;  /* 0x00000000fffff984 */ /* 0x000fe20000000800 */
[----:B------:R-:W-:Y:S01]  /*20890*/  @!PT LDS RZ, [RZ] ;  /* 0x00000000fffff984 */ /* 0x000fe20000000800 */
[----:B------:R0:W-:Y:S01]  /*208a0*/  @!P2 LDGSTS.E.BYPASS.LTC128B.128 [R23+0x26400], desc[UR42][R2.64], !P4 ;  /* 0x264000000217afae */ /* 0x0001e2000e101d6a */
[----:B------:R-:W-:-:S03]  /*208b0*/  LOP3.LUT P4, RZ, R16, 0x4000000, RZ, 0xc0, !PT ;  /* 0x0400000010ff7812 */ /* 0x000fc6000788c0ff */
[----:B------:R0:W-:Y:S01]  /*208c0*/  @!P2 LDGSTS.E.BYPASS.LTC128B.128 [R23+0x28400], desc[UR42][R2.64+0x80], !P3 ;  /* 0x284000800217afae */ /* 0x0001e2000d901d6a */
[----:B------:R-:W-:-:S03]  /*208d0*/  LOP3.LUT P3, RZ, R16, 0x2000000, RZ, 0xc0, !PT ;  /* 0x0200000010ff7812 */ /* 0x000fc6000786c0ff */
        /* <DEDUP_REMOVED lines=9> */
[----:B------:R0:W-:Y:S04]  /*20970*/  @!P2 LDGSTS.E.BYPASS.LTC128B.128 [R23+0x32400], desc[UR42][R2.64+0x300], P0 ;  /* 0x324003000217afae */ /* 0x0001e80008101d6a */
[----:B------:R0:W-:Y:S04]  /*20980*/  @!P2 LDGSTS.E.BYPASS.LTC128B.128 [R23+0x34400], desc[UR42][R2.64+0x380], P6 ;  /* 0x344003800217afae */ /* 0x0001e8000b101d6a */
[----:B0-----:R-:W-:Y:S05]  /*20990*/  WARPSYNC.COLLECTIVE R15, `(.L_x_4786) ;  /* 0x000000000f087348 */ /* 0x001fea0003c00000 */
[----:B------:R1:W2:Y:S02]  /*209a0*/  SHFL.IDX P6, R14, R13, R12, R11 ;  /* 0x0000000c0d0e7389 */ /* 0x0002a400000c000b */
[----:B012---:R-:W-:Y:S01]  /*209b0*/  ENDCOLLECTIVE ;  /* 0x000000000000791b */ /* 0x007fe20003800000 */
.L_x_4786:
[----:B------:R-:W-:-:S04]  /*209c0*/  @P5 LOP3.LUT R16, R16, 0x800000, RZ, 0xfc, !PT ;  /* 0x0080000010105812 */ /* 0x000fc800078efcff */
[C---:B------:R-:W-:Y:S02]  /*209d0*/  LOP3.LUT P5, RZ, R16.reuse, 0x400, RZ, 0xc0, !PT ;  /* 0x0000040010ff7812 */ /* 0x040fe400078ac0ff */
[----:B------:R-:W-:Y:S01]  /*209e0*/  LOP3.LUT P0, RZ, R16, 0x4000, RZ, 0xc0, !PT ;  /* 0x0000400010ff7812 */ /* 0x000fe2000780c0ff */
[----:B------:R-:W-:Y:S02]  /*209f0*/  IMAD.MOV.U32 R13, RZ, RZ, R0 ;  /* 0x000000ffff0d7224 */ /* 0x000fe400078e0000 */
[----:B------:R-:W-:-:S10]  /*20a00*/  IMAD.MOV.U32 R2, RZ, RZ, R14 ;  /* 0x000000ffff027224 */ /* 0x000fd400078e000e */
[----:B------:R-:W-:Y:S05]  /*20a10*/  WARPSYNC.COLLECTIVE R15, `(.L_x_4787) ;  /* 0x000000000f087348 */ /* 0x000fea0003c00000 */
[----:B------:R0:W1:Y:S02]  /*20a20*/  SHFL.IDX P6, R14, R13, R12, R11 ;  /* 0x0000000c0d0e7389 */ /* 0x00006400000c000b */
[----:B01----:R-:W-:Y:S01]  /*20a30*/  ENDCOLLECTIVE ;  /* 0x000000000000791b */ /* 0x003fe20003800000 */
.L_x_4787:
[----:B------:R-:W-:Y:S02]  /*20a40*/  IMAD.MOV.U32 R13, RZ, RZ, R6 ;  /* 0x000000ffff0d7224 */ /* 0x000fe400078e0006 */
[----:B------:R-:W-:Y:S02]  /*20a50*/  IMAD.MOV.U32 R12, RZ, RZ, 0x2 ;  /* 0x00000002ff0c7424 */ /* 0x000fe400078e00ff */
[----:B------:R-:W-:Y:S01]  /*20a60*/  IMAD.MOV.U32 R3, RZ, RZ, R14 ;  /* 0x000000ffff037224 */ /* 0x000fe200078e000e */
[----:B------:R-:W-:-:S04]  /*20a70*/  LOP3.LUT P6, RZ, R16, 0x2000, RZ, 0xc0, !PT ;  /* 0x0000200010ff7812 */ /* 0x000fc800078cc0ff */
[----:B------:R-:W-:-:S05]  /*20a80*/  @!P1 LEA R3, P2, R20, R3, 0x1 ;  /* 0x0000000314039211 */ /* 0x000fca00078408ff */
[----:B------:R-:W-:Y:S01]  /*20a90*/  @!P1 IMAD.X R2, RZ, RZ, R2, P2 ;  /* 0x000000ffff029224 */ /* 0x000fe200010e0602 */
[C---:B------:R-:W-:Y:S02]  /*20aa0*/  LOP3.LUT P2, RZ, R16.reuse, 0x10000, RZ, 0xc0, !PT ;  /* 0x0001000010ff7812 */ /* 0x040fe4000784c0ff */
[----:B------:R-:W-:Y:S02]  /*20ab0*/  LOP3.LUT R16, R16, 0xfff7ffff, RZ, 0xc0, !PT ;  /* 0xfff7ffff10107812 */ /* 0x000fe400078ec0ff */
[----:B------:R-:W-:-:S04]  /*20ac0*/  @!P1 LOP3.LUT R3, R3, R2, RZ, 0x3c, !PT ;  /* 0x0000000203039212 */ /* 0x000fc800078e3cff */
[----:B------:R-:W-:-:S04]  /*20ad0*/  @!P1 LOP3.LUT R2, R3, R2, RZ, 0x3c, !PT ;  /* 0x0000000203029212 */ /* 0x000fc800078e3cff */
[----:B------:R-:W-:Y:S02]  /*20ae0*/  @!P1 LOP3.LUT R3, R3, R2, RZ, 0x3c, !PT ;  /* 0x0000000203039212 */ /* 0x000fe400078e3cff */
[----:B------:R-:W-:-:S03]  /*20af0*/  @P2 LOP3.LUT R16, R16, 0x80000, RZ, 0xfc, !PT ;  /* 0x0008000010102812 */ /* 0x000fc600078efcff */
[----:B------:R-:W-:Y:S01]  /*20b00*/  @!PT LDS RZ, [RZ] ;  /* 0x00000000fffff984 */ /* 0x000fe20000000800 */
[----:B------:R-:W-:Y:S01]  /*20b10*/  @!PT LDS RZ, [RZ] ;  /* 0x00000000fffff984 */ /* 0x000fe20000000800 */
[----:B------:R-:W-:Y:S01]  /*20b20*/  @!PT LDS RZ, [RZ] ;  /* 0x00000000fffff984 */ /* 0x000fe20000000800 */
[----:B------:R0:W-:Y:S01]  /*20b30*/  @!P1 LDGSTS.E.BYPASS.LTC128B.128 [R23+0x26c00], desc[UR42][R2.64], !P5 ;  /* 0x26c0000002179fae */ /* 0x0001e2000e901d6a */
[C---:B------:R-:W-:Y:S02]  /*20b40*/  LOP3.LUT P2, RZ, R16.reuse, 0x200, RZ, 0xc0, !PT ;  /* 0x0000020010ff7812 */ /* 0x040fe4000784c0ff */
[C---:B------:R-:W-:Y:S02]  /*20b50*/  LOP3.LUT P5, RZ, R16.reuse, 0x800000, RZ, 0xc0, !PT ;  /* 0x0080000010ff7812 */ /* 0x040fe400078ac0ff */
[----:B------:R-:W-:-:S09]  /*20b60*/  LOP3.LUT R16, R16, 0xffefffff, RZ, 0xc0, !PT ;  /* 0xffefffff10107812 */ /* 0x000fd200078ec0ff */
[----:B------:R-:W-:Y:S01]  /*20b70*/  @P2 LOP3.LUT R16, R16, 0x100000, RZ, 0xfc, !PT ;  /* 0x0010000010102812 */ /* 0x000fe200078efcff */
[----:B------:R0:W-:Y:S03]  /*20b80*/  @!P1 LDGSTS.E.BYPASS.LTC128B.128 [R23+0x28c00], desc[UR42][R2.64+0x80], !P2 ;  /* 0x28c0008002179fae */ /* 0x0001e6000d101d6a */
[C---:B------:R-:W-:Y:S01]  /*20b90*/  LOP3.LUT P2, RZ, R16.reuse, 0x400, RZ, 0xc0, !PT ;  /* 0x0000040010ff7812 */ /* 0x040fe2000784c0ff */
[----:B------:R0:W-:Y:S01]  /*20ba0*/  @!P1 LDGSTS.E.BYPASS.LTC128B.128 [R23+0x2ac00], desc[UR42][R2.64+0x100], !P5 ;  /* 0x2ac0010002179fae */ /* 0x0001e2000e901d6a */
[----:B------:R-:W-:-:S13]  /*20bb0*/  LOP3.LUT P5, RZ, R16, 0x400000, RZ, 0xc0, !PT ;  /* 0x0040000010ff7812 */ /* 0x000fda00078ac0ff */
[----:B------:R0:W-:Y:S04]  /*20bc0*/  @!P1 LDGSTS.E.BYPASS.LTC128B.128 [R23+0x2cc00], desc[UR42][R2.64+0x180], !P5 ;  /* 0x2cc0018002179fae */ /* 0x0001e8000e901d6a */
[----:B------:R0:W-:Y:S04]  /*20bd0*/  @!P1 LDGSTS.E.BYPASS.LTC128B.128 [R23+0x2ec00], desc[UR42][R2.64+0x200], !P4 ;  /* 0x2ec0020002179fae */ /* 0x0001e8000e101d6a */
[----:B------:R0:W-:Y:S04]  /*20be0*/  @!P1 LDGSTS.E.BYPASS.LTC128B.128 [R23+0x30c00], desc[UR42][R2.64+0x280], !P3 ;  /* 0x30c0028002179fae */ /* 0x0001e8000d901d6a */
[----:B------:R0:W-:Y:S01]  /*20bf0*/  @!P1 LDGSTS.E.BYPASS.LTC128B.128 [R23+0x32c00], desc[UR42][R2.64+0x300], P0 ;  /* 0x32c0030002179fae */ /* 0x0001e20008101d6a */
[----:B------:R-:W-:-:S03]  /*20c00*/  LOP3.LUT P0, RZ, R16, 0x200000, RZ, 0xc0, !PT ;  /* 0x0020000010ff7812 */ /* 0x000fc6000780c0ff */
[----:B------:R0:W-:Y:S10]  /*20c10*/  @!P1 LDGSTS.E.BYPASS.LTC128B.128 [R23+0x34c00], desc[UR42][R2.64+0x380], P6 ;  /* 0x34c0038002179fae */ /* 0x0001f4000b101d6a */
[----:B0-----:R-:W-:Y:S05]  /*20c20*/  WARPSYNC.COLLECTIVE R15, `(.L_x_4788) ;  /* 0x000000000f087348 */ /* 0x001fea0003c00000 */
[----:B------:R1:W2:Y:S02]  /*20c30*/  SHFL.IDX P6, R14, R13, R12, R11 ;  /* 0x0000000c0d0e7389 */ /* 0x0002a400000c000b */
[----:B012---:R-:W-:Y:S01]  /*20c40*/  ENDCOLLECTIVE ;  /* 0x000000000000791b */ /* 0x007fe20003800000 */
.L_x_4788:
[----:B------:R-:W-:Y:S02]  /*20c50*/  IMAD.MOV.U32 R13, RZ, RZ, R0 ;  /* 0x000000ffff0d7224 */ /* 0x000fe400078e0000 */
[----:B------:R-:W-:-:S07]  /*20c60*/  IMAD.MOV.U32 R8, RZ, RZ, R14 ;  /* 0x000000ffff087224 */ /* 0x000fce00078e000e */
[----:B------:R-:W-:Y:S05]  /*20c70*/  WARPSYNC.COLLECTIVE R15, `(.L_x_4789) ;  /* 0x000000000f087348 */ /* 0x000fea0003c00000 */
[----:B------:R0:W1:Y:S02]  /*20c80*/  SHFL.IDX P6, R14, R13, R12, R11 ;  /* 0x0000000c0d0e7389 */ /* 0x00006400000c000b */
[----:B01----:R-:W-:Y:S01]  /*20c90*/  ENDCOLLECTIVE ;  /* 0x000000000000791b */ /* 0x003fe20003800000 */
.L_x_4789:
[----:B------:R-:W-:Y:S02]  /*20ca0*/  IMAD.MOV.U32 R13, RZ, RZ, R6 ;  /* 0x000000ffff0d7224 */ /* 0x000fe400078e0006 */
[----:B------:R-:W-:Y:S01]  /*20cb0*/  IMAD.MOV.U32 R12, RZ, RZ, 0x3 ;  /* 0x00000003ff0c7424 */ /* 0x000fe200078e00ff */
[----:B------:R-:W-:Y:S02]  /*20cc0*/  @!P0 LEA R9, P1, R20, R14, 0x1 ;  /* 0x0000000e14098211 */ /* 0x000fe400078208ff */
[----:B------:R-:W-:-:S03]  /*20cd0*/  LOP3.LUT P6, RZ, R16, 0x20000, RZ, 0xc0, !PT ;  /* 0x0002000010ff7812 */ /* 0x000fc600078cc0ff */
[----:B------:R-:W-:Y:S01]  /*20ce0*/  @!P0 IMAD.X R10, RZ, RZ, R8, P1 ;  /* 0x000000ffff0a8224 */ /* 0x000fe200008e0608 */
[----:B------:R-:W-:Y:S01]  /*20cf0*/  LOP3.LUT P1, RZ, R16, 0x100, RZ, 0xc0, !PT ;  /* 0x0000010010ff7812 */ /* 0x000fe2000782c0ff */
[----:B------:R-:W-:Y:S02]  /*20d00*/  @!P0 IMAD.MOV.U32 R2, RZ, RZ, R9 ;  /* 0x000000ffff028224 */ /* 0x000fe400078e0009 */
[----:B------:R-:W-:-:S05]  /*20d10*/  @!P0 IMAD.MOV.U32 R3, RZ, RZ, R10 ;  /* 0x000000ffff038224 */ /* 0x000fca00078e000a */
[----:B------:R-:W-:Y:S01]  /*20d20*/  @!PT LDS RZ, [RZ] ;  /* 0x00000000fffff984 */ /* 0x000fe20000000800 */
[----:B------:R-:W-:Y:S01]  /*20d30*/  @!PT LDS RZ, [RZ] ;  /* 0x00000000fffff984 */ /* 0x000fe20000000800 */
[----:B------:R-:W-:Y:S01]  /*20d40*/  @!PT LDS RZ, [RZ] ;  /* 0x00000000fffff984 */ /* 0x000fe20000000800 */
[----:B------:R0:W-:Y:S01]  /*20d50*/  @!P0 LDGSTS.E.BYPASS.LTC128B.128 [R23+0x27400], desc[UR42][R2.64], !P2 ;  /* 0x2740000002178fae */ /* 0x0001e2000d101d6a */
[----:B------:R-:W-:-:S13]  /*20d60*/  LOP3.LUT P2, RZ, R16, 0x100000, RZ, 0xc0, !PT ;  /* 0x0010000010ff7812 */ /* 0x000fda000784c0ff */
[----:B------:R0:W-:Y:S01]  /*20d70*/  @!P0 LDGSTS.E.BYPASS.LTC128B.128 [R23+0x29400], desc[UR42][R2.64+0x80], !P2 ;  /* 0x2940008002178fae */ /* 0x0001e2000d101d6a */
[----:B------:R-:W-:-:S03]  /*20d80*/  LOP3.LUT P2, RZ, R16, 0x80000, RZ, 0xc0, !PT ;  /* 0x0008000010ff7812 */ /* 0x000fc6000784c0ff */
[----:B------:R0:W-:Y:S04]  /*20d90*/  @!P0 LDGSTS.E.BYPASS.LTC128B.128 [R23+0x2b400], desc[UR42][R2.64+0x100], !P1 ;  /* 0x2b40010002178fae */ /* 0x0001e8000c901d6a */
[----:B------:R0:W-:Y:S04]  /*20da0*/  @!P0 LDGSTS.E.BYPASS.LTC128B.128 [R23+0x2d400], desc[UR42][R2.64+0x180], !P5 ;  /* 0x2d40018002178fae */ /* 0x0001e8000e901d6a */
[----:B------:R0:W-:Y:S04]  /*20db0*/  @!P0 LDGSTS.E.BYPASS.LTC128B.128 [R23+0x2f400], desc[UR42][R2.64+0x200], !P4 ;  /* 0x2f40020002178fae */ /* 0x0001e8000e101d6a */
[----:B------:R0:W-:Y:S04]  /*20dc0*/  @!P0 LDGSTS.E.BYPASS.LTC128B.128 [R23+0x31400], desc[UR42][R2.64+0x280], !P3 ;  /* 0x3140028002178fae */ /* 0x0001e8000d901d6a */
[----:B------:R0:W-:Y:S02]  /*20dd0*/  @!P0 LDGSTS.E.BYPASS.LTC128B.128 [R23+0x33400], desc[UR42][R2.64+0x300], P6 ;  /* 0x3340030002178fae */ /* 0x0001e4000b101d6a */
[----:B0-----:R-:W-:Y:S05]  /*20de0*/  WARPSYNC.COLLECTIVE R15, `(.L_x_4790) ;  /* 0x000000000f087348 */ /* 0x001fea0003c00000 */
[----:B------:R1:W2:Y:S02]  /*20df0*/  SHFL.IDX P6, R14, R13, R12, R11 ;  /* 0x0000000c0d0e7389 */ /* 0x0002a400000c000b */
[----:B012---:R-:W-:Y:S01]  /*20e00*/  ENDCOLLECTIVE ;  /* 0x000000000000791b */ /* 0x007fe20003800000 */
.L_x_4790:
[----:B------:R-:W-:Y:S01]  /*20e10*/  @!PT LDS RZ, [RZ] ;  /* 0x00000000fffff984 */ /* 0x000fe20000000800 */
[----:B------:R-:W-:Y:S01]  /*20e20*/  @!PT LDS RZ, [RZ] ;  /* 0x00000000fffff984 */ /* 0x000fe20000000800 */
[----:B------:R-:W-:Y:S01]  /*20e30*/  @!PT LDS RZ, [RZ] ;  /* 0x00000000fffff984 */ /* 0x000fe20000000800 */
[----:B------:R0:W-:Y:S01]  /*20e40*/  @!P0 LDGSTS.E.BYPASS.LTC128B.128 [R23+0x35400], desc[UR42][R2.64+0x380], P2 ;  /* 0x3540038002178fae */ /* 0x0001e20009101d6a */
[----:B------:R-:W-:Y:S02]  /*20e50*/  IMAD.MOV.U32 R13, RZ, RZ, R0 ;  /* 0x000000ffff0d7224 */ /* 0x000fe400078e0000 */
[----:B------:R-:W-:-:S07]  /*20e60*/  IMAD.MOV.U32 R6, RZ, RZ, R14 ;  /* 0x000000ffff067224 */ /* 0x000fce00078e000e */
[----:B0-----:R-:W-:Y:S05]  /*20e70*/  WARPSYNC.COLLECTIVE R15, `(.L_x_4791) ;  /* 0x000000000f087348 */ /* 0x001fea0003c00000 */
[----:B------:R1:W2:Y:S02]  /*20e80*/  SHFL.IDX P6, R14, R13, R12, R11 ;  /* 0x0000000c0d0e7389 */ /* 0x0002a400000c000b */
[----:B012---:R-:W-:Y:S01]  /*20e90*/  ENDCOLLECTIVE ;  /* 0x000000000000791b */ /* 0x007fe20003800000 */
.L_x_4791:
[----:B------:R-:W-:Y:S01]  /*20ea0*/  IMAD.MOV.U32 R0, RZ, RZ, R14 ;  /* 0x000000ffff007224 */ /* 0x000fe200078e000e */
[----:B------:R-:W-:Y:S06]  /*20eb0*/  BRA `(.L_x_4792) ;  /* 0xffffffac00b47947 */ /* 0x000fec000383ffff */
.L_x_4672:
[----:B0-----:R0:W1:Y:S02]  /*20ec0*/  SYNCS.PHASECHK.TRANS64.TRYWAIT P0, [R18+URZ+0x38820], R0 ;  /* 0x03882000120075a7 */ /* 0x001064000800017f */
[----:B-1----:R-:W-:Y:S05]  /*20ed0*/  @!P0 NANOSLEEP.SYNCS 0x989680 ;  /* 0x009896800000895d */ /* 0x002fea0003900000 */
[----:B------:R-:W1:Y:S02]  /*20ee0*/  @!P0 SYNCS.PHASECHK.TRANS64 P0, [R18+URZ+0x38820], R0 ;  /* 0x03882000120085a7 */ /* 0x000e64000800007f */
[----:B-1----:R-:W-:Y:S05]  /*20ef0*/  @!P0 BRA `(.L_x_4672) ;  /* 0xfffffffc00f08947 */ /* 0x002fea000383ffff */
[----:B------:R-:W-:Y:S05]  /*20f00*/  BRA `(.L_x_4793) ;  /* 0xffffffb0005c7947 */ /* 0x000fea000383ffff */
.L_x_4675:
[----:B0-----:R0:W1:Y:S02]  /*20f10*/  SYNCS.PHASECHK.TRANS64.TRYWAIT P0, [R26+URZ+0x38860], R0 ;  /* 0x038860001a0075a7 */ /* 0x001064000800017f */
[----:B-1----:R-:W-:Y:S05]  /*20f20*/  @!P0 NANOSLEEP.SYNCS 0x989680 ;  /* 0x009896800000895d */ /* 0x002fea0003900000 */
[----:B------:R-:W1:Y:S02]  /*20f30*/  @!P0 SYNCS.PHASECHK.TRANS64 P0, [R26+URZ+0x38860], R0 ;  /* 0x038860001a0085a7 */ /* 0x000e64000800007f */
[----:B-1----:R-:W-:Y:S05]  /*20f40*/  @!P0 BRA `(.L_x_4675) ;  /* 0xfffffffc00f08947 */ /* 0x002fea000383ffff */
[----:B------:R-:W-:Y:S05]  /*20f50*/  BRA `(.L_x_4794) ;  /* 0xffffffb0006c7947 */ /* 0x000fea000383ffff */
.L_x_4676:
        /* <DEDUP_REMOVED lines=8> */
.L_x_4796:
[----:B------:R-:W-:Y:S05]  /*20fe0*/  BSYNC B0 ;  /* 0x0000000000007941 */ /* 0x000fea0003800000 */
.L_x_4795:
        /* <DEDUP_REMOVED lines=15> */
.L_x_4797:
        /* <DEDUP_REMOVED lines=39> */
.L_x_4798:
[----:B------:R-:W-:Y:S02]  /*21350*/  IMAD.MOV.U32 R13, RZ, RZ, R5 ;  /* 0x000000ffff0d7224 */ /* 0x000fe400078e0005 */
[----:B------:R-:W-:-:S07]  /*21360*/  IMAD.MOV.U32 R3, RZ, RZ, R14 ;  /* 0x000000ffff037224 */ /* 0x000fce00078e000e */
[----:B------:R-:W-:Y:S05]  /*21370*/  WARPSYNC.COLLECTIVE R15, `(.L_x_4799) ;  /* 0x000000000f087348 */ /* 0x000fea0003c00000 */
[----:B------:R0:W1:Y:S02]  /*21380*/  SHFL.IDX P6, R14, R13, R12, R11 ;  /* 0x0000000c0d0e7389 */ /* 0x00006400000c000b */
[----:B01----:R-:W-:Y:S01]  /*21390*/  ENDCOLLECTIVE ;  /* 0x000000000000791b */ /* 0x003fe20003800000 */
.L_x_4799:
        /* <DEDUP_REMOVED lines=29> */
.L_x_4800:
[----:B------:R-:W-:Y:S02]  /*21570*/  IMAD.MOV.U32 R13, RZ, RZ, R5 ;  /* 0x000000ffff0d7224 */ /* 0x000fe400078e0005 */
[----:B------:R-:W-:-:S07]  /*21580*/  IMAD.MOV.U32 R7, RZ, RZ, R14 ;  /* 0x000000ffff077224 */ /* 0x000fce00078e000e */
[----:B------:R-:W-:Y:S05]  /*21590*/  WARPSYNC.COLLECTIVE R15, `(.L_x_4801) ;  /* 0x000000000f087348 */ /* 0x000fea0003c00000 */
[----:B------:R0:W1:Y:S02]  /*215a0*/  SHFL.IDX P6, R14, R13, R12, R11 ;  /* 0x0000000c0d0e7389 */ /* 0x00006400000c000b */
[----:B01----:R-:W-:Y:S01]  /*215b0*/  ENDCOLLECTIVE ;  /* 0x000000000000791b */ /* 0x003fe20003800000 */
.L_x_4801:
        /* <DEDUP_REMOVED lines=29> */
.L_x_4802:
[----:B------:R-:W-:Y:S02]  /*21790*/  IMAD.MOV.U32 R13, RZ, RZ, R5 ;  /* 0x000000ffff0d7224 */ /* 0x000fe400078e0005 */
[----:B------:R-:W-:-:S07]  /*217a0*/  IMAD.MOV.U32 R6, RZ, RZ, R14 ;  /* 0x000000ffff067224 */ /* 0x000fce00078e000e */
[----:B------:R-:W-:Y:S05]  /*217b0*/  WARPSYNC.COLLECTIVE R15, `(.L_x_4803) ;  /* 0x000000000f087348 */ /* 0x000fea0003c00000 */
[----:B------:R0:W1:Y:S02]  /*217c0*/  SHFL.IDX P6, R14, R13, R12, R11 ;  /* 0x0000000c0d0e7389 */ /* 0x00006400000c000b */
[----:B01----:R-:W-:Y:S01]  /*217d0*/  ENDCOLLECTIVE ;  /* 0x000000000000791b */ /* 0x003fe20003800000 */
.L_x_4803:
[----:B------:R-:W-:Y:S01]  /*217e0*/  IMAD.MOV.U32 R2, RZ, RZ, R14 ;  /* 0x000000ffff027224 */ /* 0x000fe200078e000e */
[----:B------:R-:W-:Y:S06]  /*217f0*/  BRA `(.L_x_4804) ;  /* 0xffffffac00fc7947 */ /* 0x000fec000383ffff */
.L_x_4683:
[----:B0-----:R0:W1:Y:S02]  /*21800*/  SYNCS.PHASECHK.TRANS64.TRYWAIT P0, [R6+URZ+0x38840], R25 ;  /* 0x03884019060075a7 */ /* 0x001064000800017f */
[----:B-1----:R-:W-:Y:S05]  /*21810*/  @!P0 NANOSLEEP.SYNCS 0x989680 ;  /* 0x009896800000895d */ /* 0x002fea0003900000 */
[----:B------:R-:W1:Y:S02]  /*21820*/  @!P0 SYNCS.PHASECHK.TRANS64 P0, [R6+URZ+0x38840], R25 ;  /* 0x03884019060085a7 */ /* 0x000e64000800007f */
[----:B-1----:R-:W-:Y:S05]  /*21830*/  @!P0 BRA `(.L_x_4683) ;  /* 0xfffffffc00f08947 */ /* 0x002fea000383ffff */
[----:B------:R-:W-:Y:S05]  /*21840*/  BRA `(.L_x_4805) ;  /* 0xffffffb400887947 */ /* 0x000fea000383ffff */
.L_x_4684:
        /* <DEDUP_REMOVED lines=8> */
.L_x_4807:
[----:B------:R-:W-:Y:S05]  /*218d0*/  BSYNC B1 ;  /* 0x0000000000017941 */ /* 0x000fea0003800000 */
.L_x_4806:
        /* <DEDUP_REMOVED lines=9> */
.L_x_4808:
[----:B------:R-:W-:Y:S02]  /*21970*/  IMAD.MOV.U32 R13, RZ, RZ, R26 ;  /* 0x000000ffff0d7224 */ /* 0x000fe400078e001a */
[----:B------:R-:W-:Y:S02]  /*21980*/  IMAD.MOV.U32 R12, RZ, RZ, 0x1 ;  /* 0x00000001ff0c7424 */ /* 0x000fe400078e00ff */
[----:B------:R-:W-:-:S07]  /*21990*/  IMAD.MOV.U32 R2, RZ, RZ, R14 ;  /* 0x000000ffff027224 */ /* 0x000fce00078e000e */
[----:B------:R-:W-:Y:S05]  /*219a0*/  WARPSYNC.COLLECTIVE R15, `(.L_x_4809) ;  /* 0x000000000f087348 */ /* 0x000fea0003c00000 */
[----:B------:R0:W1:Y:S02]  /*219b0*/  SHFL.IDX P6, R14, R13, R12, R11 ;  /* 0x0000000c0d0e7389 */ /* 0x00006400000c000b */
[----:B01----:R-:W-:Y:S01]  /*219c0*/  ENDCOLLECTIVE ;  /* 0x000000000000791b */ /* 0x003fe20003800000 */
.L_x_4809:
        /* <DEDUP_REMOVED lines=11> */
.L_x_4810:
[----:B------:R-:W-:Y:S02]  /*21a80*/  IMAD.MOV.U32 R13, RZ, RZ, R26 ;  /* 0x000000ffff0d7224 */ /* 0x000fe400078e001a */
[----:B------:R-:W-:Y:S02]  /*21a90*/  IMAD.MOV.U32 R12, RZ, RZ, 0x2 ;  /* 0x00000002ff0c7424 */ /* 0x000fe400078e00ff */
[----:B------:R-:W-:-:S07]  /*21aa0*/  IMAD.MOV.U32 R2, RZ, RZ, R14 ;  /* 0x000000ffff027224 */ /* 0x000fce00078e000e */
[----:B------:R-:W-:Y:S05]  /*21ab0*/  WARPSYNC.COLLECTIVE R15, `(.L_x_4811) ;  /* 0x000000000f087348 */ /* 0x000fea0003c00000 */
[----:B------:R0:W1:Y:S02]  /*21ac0*/  SHFL.IDX P6, R14, R13, R12, R11 ;  /* 0x0000000c0d0e7389 */ /* 0x00006400000c000b */
[----:B01----:R-:W-:Y:S01]  /*21ad0*/  ENDCOLLECTIVE ;  /* 0x000000000000791b */ /* 0x003fe20003800000 */
.L_x_4811:
        /* <DEDUP_REMOVED lines=11> */
.L_x_4812:
[----:B------:R-:W-:Y:S02]  /*21b90*/  IMAD.MOV.U32 R13, RZ, RZ, R26 ;  /* 0x000000ffff0d7224 */ /* 0x000fe400078e001a */
[----:B------:R-:W-:Y:S02]  /*21ba0*/  IMAD.MOV.U32 R12, RZ, RZ, 0x3 ;  /* 0x00000003ff0c7424 */ /* 0x000fe400078e00ff */
[----:B------:R-:W-:-:S07]  /*21bb0*/  IMAD.MOV.U32 R2, RZ, RZ, R14 ;  /* 0x000000ffff027224 */ /* 0x000fce00078e000e */
[----:B------:R-:W-:Y:S05]  /*21bc0*/  WARPSYNC.COLLECTIVE R15, `(.L_x_4813) ;  /* 0x000000000f087348 */ /* 0x000fea0003c00000 */
[----:B------:R0:W1:Y:S02]  /*21bd0*/  SHFL.IDX P6, R14, R13, R12, R11 ;  /* 0x0000000c0d0e7389 */ /* 0x00006400000c000b */
[----:B01----:R-:W-:Y:S01]  /*21be0*/  ENDCOLLECTIVE ;  /* 0x000000000000791b */ /* 0x003fe20003800000 */
.L_x_4813:
        /* <DEDUP_REMOVED lines=11> */
.L_x_4814:
[----:B------:R-:W-:Y:S01]  /*21ca0*/  IMAD.MOV.U32 R2, RZ, RZ, R14 ;  /* 0x000000ffff027224 */ /* 0x000fe200078e000e */
[----:B------:R-:W-:Y:S06]  /*21cb0*/  BRA `(.L_x_4815) ;  /* 0xffffffb400107947 */ /* 0x000fec000383ffff */
.L_x_4689:
[----:B---3--:R3:W4:Y:S02]  /*21cc0*/  SYNCS.PHASECHK.TRANS64.TRYWAIT P0, [R6+URZ+0x38860], R25 ;  /* 0x03886019060075a7 */ /* 0x008724000800017f */
[----:B----4-:R-:W-:Y:S05]  /*21cd0*/  @!P0 NANOSLEEP.SYNCS 0x989680 ;  /* 0x009896800000895d */ /* 0x010fea0003900000 */
[----:B------:R-:W4:Y:S02]  /*21ce0*/  @!P0 SYNCS.PHASECHK.TRANS64 P0, [R6+URZ+0x38860], R25 ;  /* 0x03886019060085a7 */ /* 0x000f24000800007f */
[----:B----4-:R-:W-:Y:S05]  /*21cf0*/  @!P0 BRA `(.L_x_4689) ;  /* 0xfffffffc00f08947 */ /* 0x010fea000383ffff */
[----:B------:R-:W-:Y:S05]  /*21d00*/  BRA `(.L_x_4816) ;  /* 0xffffffb400607947 */ /* 0x000fea000383ffff */
.L_x_4690:
        /* <DEDUP_REMOVED lines=8> */
.L_x_4818:
[----:B------:R-:W-:Y:S05]  /*21d90*/  BSYNC B1 ;  /* 0x0000000000017941 */ /* 0x000fea0003800000 */
.L_x_4817:
        /* <DEDUP_REMOVED lines=13> */
.L_x_4819:
        /* <DEDUP_REMOVED lines=17> */
.L_x_4820:
        /* <DEDUP_REMOVED lines=16> */
.L_x_4821:
        /* <DEDUP_REMOVED lines=19> */
.L_x_4822:
        /* <DEDUP_REMOVED lines=14> */
.L_x_4823:
        /* <DEDUP_REMOVED lines=16> */
.L_x_4824:
        /* <DEDUP_REMOVED lines=14> */
.L_x_4825:
[----:B------:R-:W-:Y:S05]  /*22470*/  BRA `(.L_x_4826) ;  /* 0xffffffb000c47947 */ /* 0x000fea000383ffff */
.L_x_4698:
        /* <DEDUP_REMOVED lines=8> */
.L_x_4828:
[----:B------:R-:W-:Y:S05]  /*22500*/  BSYNC B0 ;  /* 0x0000000000007941 */ /* 0x000fea0003800000 */
.L_x_4827:
        /* <DEDUP_REMOVED lines=9> */
.L_x_4829:
        /* <DEDUP_REMOVED lines=24> */
.L_x_4830:
[----:B------:R-:W-:Y:S01]  /*22720*/  IMAD.MOV.U32 R12, RZ, RZ, 0x2 ;  /* 0x00000002ff0c7424 */ /* 0x000fe200078e00ff */
[----:B------:R-:W-:-:S05]  /*22730*/  SEL R14, R14, RZ, P1 ;  /* 0x000000ff0e0e7207 */ /* 0x000fca0000800000 */
[----:B------:R-:W-:-:S04]  /*22740*/  IMAD.IADD R5, R13, 0x1, R14 ;  /* 0x000000010d057824 */ /* 0x000fc800078e020e */
[----:B------:R-:W-:-:S07]  /*22750*/  IMAD.MOV.U32 R13, RZ, RZ, R5 ;  /* 0x000000ffff0d7224 */ /* 0x000fce00078e0005 */
[----:B------:R-:W-:Y:S05]  /*22760*/  WARPSYNC.COLLECTIVE R15, `(.L_x_4831) ;  /* 0x000000000f087348 */ /* 0x000fea0003c00000 */
[----:B------:R0:W1:Y:S02]  /*22770*/  SHFL.UP P6, R14, R13, R12, R11 ;  /* 0x0400000c0d0e7389 */ /* 0x00006400000c000b */
[----:B01----:R-:W-:Y:S01]  /*22780*/  ENDCOLLECTIVE ;  /* 0x000000000000791b */ /* 0x003fe20003800000 */
.L_x_4831:
[----:B------:R-:W-:Y:S01]  /*22790*/  IMAD.MOV.U32 R12, RZ, RZ, 0x4 ;  /* 0x00000004ff0c7424 */ /* 0x000fe200078e00ff */
[----:B------:R-:W-:-:S05]  /*227a0*/  SEL R2, R14, RZ, P2 ;  /* 0x000000ff0e027207 */ /* 0x000fca0001000000 */
[----:B------:R-:W-:-:S04]  /*227b0*/  IMAD.IADD R2, R5, 0x1, R2 ;  /* 0x0000000105027824 */ /* 0x000fc800078e0202 */
[----:B------:R-:W-:-:S07]  /*227c0*/  IMAD.MOV.U32 R13, RZ, RZ, R2 ;  /* 0x000000ffff0d7224 */ /* 0x000fce00078e0002 */
[----:B------:R-:W-:Y:S05]  /*227d0*/  WARPSYNC.COLLECTIVE R15, `(.L_x_4832) ;  /* 0x000000000f087348 */ /* 0x000fea0003c00000 */
[----:B------:R0:W1:Y:S02]  /*227e0*/  SHFL.UP P6, R14, R13, R12, R11 ;  /* 0x0400000c0d0e7389 */ /* 0x00006400000c000b */
[----:B01----:R-:W-:Y:S01]  /*227f0*/  ENDCOLLECTIVE ;  /* 0x000000000000791b */ /* 0x003fe20003800000 */
.L_x_4832:
[----:B------:R-:W-:Y:S01]  /*22800*/  IMAD.MOV.U32 R12, RZ, RZ, 0x8 ;  /* 0x00000008ff0c7424 */ /* 0x000fe200078e00ff */
[----:B------:R-:W-:-:S05]  /*22810*/  SEL R3, R14, RZ, P3 ;  /* 0x000000ff0e037207 */ /* 0x000fca0001800000 */
[----:B------:R-:W-:-:S04]  /*22820*/  IMAD.IADD R8, R2, 0x1, R3 ;  /* 0x0000000102087824 */ /* 0x000fc800078e0203 */
[----:B------:R-:W-:-:S07]  /*22830*/  IMAD.MOV.U32 R13, RZ, RZ, R8 ;  /* 0x000000ffff0d7224 */ /* 0x000fce00078e0008 */
[----:B------:R-:W-:Y:S05]  /*22840*/  WARPSYNC.COLLECTIVE R15, `(.L_x_4833) ;  /* 0x000000000f087348 */ /* 0x000fea0003c00000 */
[----:B------:R0:W1:Y:S02]  /*22850*/  SHFL.UP P6, R14, R13, R12, R11 ;  /* 0x0400000c0d0e7389 */ /* 0x00006400000c000b */
[----:B01----:R-:W-:Y:S01]  /*22860*/  ENDCOLLECTIVE ;  /* 0x000000000000791b */ /* 0x003fe20003800000 */
.L_x_4833:
[----:B------:R-:W-:Y:S01]  /*22870*/  IMAD.MOV.U32 R12, RZ, RZ, 0x10 ;  /* 0x00000010ff0c7424 */ /* 0x000fe200078e00ff */
[----:B------:R-:W-:-:S05]  /*22880*/  SEL R5, R14, RZ, P4 ;  /* 0x000000ff0e057207 */ /* 0x000fca0002000000 */
[----:B------:R-:W-:-:S04]  /*22890*/  IMAD.IADD R5, R8, 0x1, R5 ;  /* 0x0000000108057824 */ /* 0x000fc800078e0205 */
[----:B------:R-:W-:-:S07]  /*228a0*/  IMAD.MOV.U32 R13, RZ, RZ, R5 ;  /* 0x000000ffff0d7224 */ /* 0x000fce00078e0005 */
[----:B------:R-:W-:Y:S05]  /*228b0*/  WARPSYNC.COLLECTIVE R15, `(.L_x_4834) ;  /* 0x000000000f087348 */ /* 0x000fea0003c00000 */
[----:B------:R0:W1:Y:S02]  /*228c0*/  SHFL.UP P6, R14, R13, R12, R11 ;  /* 0x0400000c0d0e7389 */ /* 0x00006400000c000b */
[----:B01----:R-:W-:Y:S01]  /*228d0*/  ENDCOLLECTIVE ;  /* 0x000000000000791b */ /* 0x003fe20003800000 */
.L_x_4834:
        /* <DEDUP_REMOVED lines=8> */
.L_x_4835:
[----:B------:R-:W-:Y:S05]  /*22960*/  BRA `(.L_x_4836) ;  /* 0xffffffb4005c7947 */ /* 0x000fea000383ffff */
.L_x_4701:
[----:B------:R-:W-:Y:S01]  /*22970*/  BSSY B0, `(.L_x_4837) ;  /* 0x0000007000007945 */ /* 0x000fe20003800000 */
[----:B------:R-:W-:Y:S02]  /*22980*/  IMAD.MOV.U32 R12, RZ, RZ, 0x1 ;  /* 0x00000001ff0c7424 */ /* 0x000fe400078e00ff */
[----:B------:R-:W-:Y:S02]  /*22990*/  IMAD.MOV.U32 R11, RZ, RZ, RZ ;  /* 0x000000ffff0b7224 */ /* 0x000fe400078e00ff */
[----:B------:R-:W-:-:S07]  /*229a0*/  IMAD.MOV.U32 R15, RZ, RZ, -0x1 ;  /* 0xffffffffff0f7424 */ /* 0x000fce00078e00ff */
[----:B------:R-:W-:Y:S05]  /*229b0*/  WARPSYNC.COLLECTIVE R15, `(.L_x_4838) ;  /* 0x000000000f087348 */ /* 0x000fea0003c00000 */
[----:B------:R0:W1:Y:S02]  /*229c0*/  SHFL.UP P6, R14, R13, R12, R11 ;  /* 0x0400000c0d0e7389 */ /* 0x00006400000c000b */
[----:B01----:R-:W-:Y:S01]  /*229d0*/  ENDCOLLECTIVE ;  /* 0x000000000000791b */ /* 0x003fe20003800000 */
.L_x_4838:
[----:B------:R-:W-:Y:S05]  /*229e0*/  BSYNC B0 ;  /* 0x0000000000007941 */ /* 0x000fea0003800000 */
.L_x_4837:
        /* <DEDUP_REMOVED lines=8> */
.L_x_4839:
[----:B------:R-:W-:Y:S01]  /*22a70*/  IMAD.MOV.U32 R12, RZ, RZ, 0x4 ;  /* 0x00000004ff0c7424 */ /* 0x000fe200078e00ff */
[----:B------:R-:W-:-:S05]  /*22a80*/  SEL R2, R14, RZ, P2 ;  /* 0x000000ff0e027207 */ /* 0x000fca0001000000 */
[----:B------:R-:W-:-:S04]  /*22a90*/  IMAD.IADD R2, R13, 0x1, R2 ;  /* 0x000000010d027824 */ /* 0x000fc800078e0202 */
[----:B------:R-:W-:-:S07]  /*22aa0*/  IMAD.MOV.U32 R13, RZ, RZ, R2 ;  /* 0x000000ffff0d7224 */ /* 0x000fce00078e0002 */
[----:B------:R-:W-:Y:S05]  /*22ab0*/  WARPSYNC.COLLECTIVE R15, `(.L_x_4840) ;  /* 0x000000000f087348 */ /* 0x000fea0003c00000 */
[----:B------:R0:W1:Y:S02]  /*22ac0*/  SHFL.UP P6, R14, R13, R12, R11 ;  /* 0x0400000c0d0e7389 */ /* 0x00006400000c000b */
[----:B01----:R-:W-:Y:S01]  /*22ad0*/  ENDCOLLECTIVE ;  /* 0x000000000000791b */ /* 0x003fe20003800000 */
.L_x_4840:
[----:B------:R-:W-:Y:S01]  /*22ae0*/  IMAD.MOV.U32 R12, RZ, RZ, 0x8 ;  /* 0x00000008ff0c7424 */ /* 0x000fe200078e00ff */
[----:B------:R-:W-:-:S05]  /*22af0*/  SEL R3, R14, RZ, P3 ;  /* 0x000000ff0e037207 */ /* 0x000fca0001800000 */
[----:B------:R-:W-:-:S04]  /*22b00*/  IMAD.IADD R3, R2, 0x1, R3 ;  /* 0x0000000102037824 */ /* 0x000fc800078e0203 */
[----:B------:R-:W-:-:S07]  /*22b10*/  IMAD.MOV.U32 R13, RZ, RZ, R3 ;  /* 0x000000ffff0d7224 */ /* 0x000fce00078e0003 */
[----:B------:R-:W-:Y:S05]  /*22b20*/  WARPSYNC.COLLECTIVE R15, `(.L_x_4841) ;  /* 0x000000000f087348 */ /* 0x000fea0003c00000 */
[----:B------:R0:W1:Y:S02]  /*22b30*/  SHFL.UP P6, R14, R13, R12, R11 ;  /* 0x0400000c0d0e7389 */ /* 0x00006400000c000b */
[----:B01----:R-:W-:Y:S01]  /*22b40*/  ENDCOLLECTIVE ;  /* 0x000000000000791b */ /* 0x003fe20003800000 */
.L_x_4841:
[----:B------:R-:W-:Y:S01]  /*22b50*/  IMAD.MOV.U32 R12, RZ, RZ, 0x10 ;  /* 0x00000010ff0c7424 */ /* 0x000fe200078e00ff */
[----:B------:R-:W-:-:S05]  /*22b60*/  SEL R14, R14, RZ, P4 ;  /* 0x000000ff0e0e7207 */ /* 0x000fca0002000000 */
[----:B------:R-:W-:-:S04]  /*22b70*/  IMAD.IADD R5, R3, 0x1, R14 ;  /* 0x0000000103057824 */ /* 0x000fc800078e020e */
[----:B------:R-:W-:-:S07]  /*22b80*/  IMAD.MOV.U32 R13, RZ, RZ, R5 ;  /* 0x000000ffff0d7224 */ /* 0x000fce00078e0005 */
[----:B------:R-:W-:Y:S05]  /*22b90*/  WARPSYNC.COLLECTIVE R15, `(.L_x_4842) ;  /* 0x000000000f087348 */ /* 0x000fea0003c00000 */
[----:B------:R0:W1:Y:S02]  /*22ba0*/  SHFL.UP P6, R14, R13, R12, R11 ;  /* 0x0400000c0d0e7389 */ /* 0x00006400000c000b */
[----:B01----:R-:W-:Y:S01]  /*22bb0*/  ENDCOLLECTIVE ;  /* 0x000000000000791b */ /* 0x003fe20003800000 */
.L_x_4842:
        /* <DEDUP_REMOVED lines=8> */
.L_x_4843:
[----:B------:R-:W-:Y:S05]  /*22c40*/  BRA `(.L_x_4844) ;  /* 0xffffffb400487947 */ /* 0x000fea000383ffff */
.L_x_4703:
[----:B------:R-:W-:Y:S01]  /*22c50*/  BSSY B0, `(.L_x_4845) ;  /* 0x0000006000007945 */ /* 0x000fe20003800000 */
[----:B------:R-:W-:Y:S01]  /*22c60*/  PLOP3.LUT P6, PT, P6, PT, PT, 0x8, 0x0 ;  /* 0x000000000000781c */ /* 0x000fe200037ce170 */
[----:B------:R-:W-:-:S12]  /*22c70*/  IMAD.MOV.U32 R15, RZ, RZ, -0x1 ;  /* 0xffffffffff0f7424 */ /* 0x000fd800078e00ff */
[----:B0-----:R-:W-:Y:S05]  /*22c80*/  WARPSYNC.COLLECTIVE R15, `(.L_x_4846) ;  /* 0x000000000f087348 */ /* 0x001fea0003c00000 */
[----:B------:R-:W-:Y:S01]  /*22c90*/  VOTE.ANY R14, PT, P6 ;  /* 0x00000000000e7806 */ /* 0x000fe200030e0100 */
[----:B0-----:R-:W-:Y:S06]  /*22ca0*/  ENDCOLLECTIVE ;  /* 0x000000000000791b */ /* 0x001fec0003800000 */
.L_x_4846:
[----:B------:R-:W-:Y:S05]  /*22cb0*/  BSYNC B0 ;  /* 0x0000000000007941 */ /* 0x000fea0003800000 */
.L_x_4845:
        /* <DEDUP_REMOVED lines=9> */
.L_x_4847:
[----:B------:R-:W-:Y:S02]  /*22d50*/  IMAD.MOV.U32 R13, RZ, RZ, R4 ;  /* 0x000000ffff0d7224 */ /* 0x000fe400078e0004 */
[----:B------:R-:W-:-:S07]  /*22d60*/  IMAD.MOV.U32 R7, RZ, RZ, R14 ;  /* 0x000000ffff077224 */ /* 0x000fce00078e000e */
[----:B------:R-:W-:Y:S05]  /*22d70*/  WARPSYNC.COLLECTIVE R15, `(.L_x_4848) ;  /* 0x000000000f087348 */ /* 0x000fea0003c00000 */
[----:B------:R0:W1:Y:S02]  /*22d80*/  SHFL.IDX P6, R14, R13, R12, R11 ;  /* 0x0000000c0d0e7389 */ /* 0x00006400000c000b */
[----:B01----:R-:W-:Y:S01]  /*22d90*/  ENDCOLLECTIVE ;  /* 0x000000000000791b */ /* 0x003fe20003800000 */
.L_x_4848:
[----:B------:R-:W-:Y:S01]  /*22da0*/  IMAD.MOV.U32 R4, RZ, RZ, R14 ;  /* 0x000000ffff047224 */ /* 0x000fe200078e000e */
[----:B------:R-:W-:Y:S06]  /*22db0*/  BRA `(.L_x_4849) ;  /* 0xffffffb400287947 */ /* 0x000fec000383ffff */
.L_x_4705:
[----:B------:R-:W-:Y:S01]  /*22dc0*/  BSSY B0, `(.L_x_4850) ;  /* 0x0000007000007945 */ /* 0x000fe20003800000 */
[----:B------:R-:W-:Y:S02]  /*22dd0*/  IMAD.MOV.U32 R13, RZ, RZ, R3 ;  /* 0x000000ffff0d7224 */ /* 0x000fe400078e0003 */
[----:B------:R-:W-:Y:S02]  /*22de0*/  IMAD.MOV.U32 R11, RZ, RZ, 0x1f ;  /* 0x0000001fff0b7424 */ /* 0x000fe400078e00ff */
[----:B------:R-:W-:-:S07]  /*22df0*/  IMAD.MOV.U32 R15, RZ, RZ, -0x1 ;  /* 0xffffffffff0f7424 */ /* 0x000fce00078e00ff */
[----:B0123--:R-:W-:Y:S05]  /*22e00*/  WARPSYNC.COLLECTIVE R15, `(.L_x_4851) ;  /* 0x000000000f087348 */ /* 0x00ffea0003c00000 */
[----:B------:R4:W0:Y:S02]  /*22e10*/  SHFL.IDX P6, R14, R13, R12, R11 ;  /* 0x0000000c0d0e7389 */ /* 0x00082400000c000b */
[----:B01234-:R-:W-:Y:S01]  /*22e20*/  ENDCOLLECTIVE ;  /* 0x000000000000791b */ /* 0x01ffe20003800000 */
.L_x_4851:
[----:B------:R-:W-:Y:S05]  /*22e30*/  BSYNC B0 ;  /* 0x0000000000007941 */ /* 0x000fea0003800000 */
.L_x_4850:
[----:B------:R-:W-:Y:S01]  /*22e40*/  IMAD.MOV.U32 R24, RZ, RZ, R14 ;  /* 0x000000ffff187224 */ /* 0x000fe200078e000e */
[----:B------:R-:W-:Y:S06]  /*22e50*/  BRA `(.L_x_4704) ;  /* 0xffffffb400187947 */ /* 0x000fec000383ffff */
.L_x_4709:
[----:B-1----:R1:W4:Y:S02]  /*22e60*/  SYNCS.PHASECHK.TRANS64.TRYWAIT P0, [R7+URZ+0x38820], R0 ;  /* 0x03882000070075a7 */ /* 0x002324000800017f */
[----:B----4-:R-:W-:Y:S05]  /*22e70*/  @!P0 NANOSLEEP.SYNCS 0x989680 ;  /* 0x009896800000895d */ /* 0x010fea0003900000 */
[----:B------:R-:W4:Y:S02]  /*22e80*/  @!P0 SYNCS.PHASECHK.TRANS64 P0, [R7+URZ+0x38820], R0 ;  /* 0x03882000070085a7 */ /* 0x000f24000800007f */
[----:B----4-:R-:W-:Y:S05]  /*22e90*/  @!P0 BRA `(.L_x_4709) ;  /* 0xfffffffc00f08947 */ /* 0x010fea000383ffff */
[----:B------:R-:W-:Y:S05]  /*22ea0*/  BRA `(.L_x_4852) ;  /* 0xffffffb800707947 */ /* 0x000fea000383ffff */
.L_x_4710:
        /* <DEDUP_REMOVED lines=11> */
.L_x_4854:
[----:B------:R-:W-:Y:S05]  /*22f60*/  BSYNC B0 ;  /* 0x0000000000007941 */ /* 0x000fea0003800000 */
.L_x_4853:
[----:B------:R-:W-:Y:S05]  /*22f70*/  BRA `(.L_x_4855) ;  /* 0xffffffb800587947 */ /* 0x000fea000383ffff */
.L_x_4711:
[----:B------:R-:W-:Y:S01]  /*22f80*/  BSSY B0, `(.L_x_4856) ;  /* 0x0000006000007945 */ /* 0x000fe20003800000 */
[----:B------:R-:W-:-:S07]  /*22f90*/  IMAD.MOV.U32 R15, RZ, RZ, -0x1 ;  /* 0xffffffffff0f7424 */ /* 0x000fce00078e00ff */
[----:B0123--:R-:W-:Y:S05]  /*22fa0*/  WARPSYNC.COLLECTIVE R15, `(.L_x_4857) ;  /* 0x000000000f0c7348 */ /* 0x00ffea0003c00000 */
[----:B------:R-:W-:Y:S02]  /*22fb0*/  ELECT P6, UR62, PT ;  /* 0x00000000003e782f */ /* 0x000fe400038c0000 */
[----:B------:R-:W-:Y:S01]  /*22fc0*/  MOV R14, UR62 ;  /* 0x0000003e000e7c02 */ /* 0x000fe20008000f00 */
[----:B0123--:R-:W-:Y:S10]  /*22fd0*/  ENDCOLLECTIVE ;  /* 0x000000000000791b */ /* 0x00fff40003800000 */
.L_x_4857:
[----:B------:R-:W-:Y:S05]  /*22fe0*/  BSYNC B0 ;  /* 0x0000000000007941 */ /* 0x000fea0003800000 */
.L_x_4856:
[----:B------:R-:W-:Y:S05]  /*22ff0*/  BRA `(.L_x_4858) ;  /* 0xffffffb8004c7947 */ /* 0x000fea000383ffff */
.L_x_4713:
[----:B-1----:R1:W4:Y:S02]  /*23000*/  SYNCS.PHASECHK.TRANS64.TRYWAIT P1, [R5+URZ+0x38840], R0 ;  /* 0x03884000050075a7 */ /* 0x002324000802017f */
[----:B----4-:R-:W-:Y:S05]  /*23010*/  @!P1 NANOSLEEP.SYNCS 0x989680 ;  /* 0x009896800000995d */ /* 0x010fea0003900000 */
[----:B------:R-:W4:Y:S02]  /*23020*/  @!P1 SYNCS.PHASECHK.TRANS64 P1, [R5+URZ+0x38840], R0 ;  /* 0x03884000050095a7 */ /* 0x000f24000802007f */
[----:B----4-:R-:W-:Y:S05]  /*23030*/  @!P1 BRA `(.L_x_4713) ;  /* 0xfffffffc00f09947 */ /* 0x010fea000383ffff */
[----:B------:R-:W-:Y:S05]  /*23040*/  BRA `(.L_x_4859) ;  /* 0xffffffb8006c7947 */ /* 0x000fea000383ffff */
.L_x_4715:
[----:B----4-:R4:W0:Y:S02]  /*23050*/  SYNCS.PHASECHK.TRANS64.TRYWAIT P1, [R3+URZ+0x38840], R2 ;  /* 0x03884002030075a7 */ /* 0x010824000802017f */
[----:B0-----:R-:W-:Y:S05]  /*23060*/  @!P1 NANOSLEEP.SYNCS 0x989680 ;  /* 0x009896800000995d */ /* 0x001fea0003900000 */
[----:B------:R-:W0:Y:S02]  /*23070*/  @!P1 SYNCS.PHASECHK.TRANS64 P1, [R3+URZ+0x38840], R2 ;  /* 0x03884002030095a7 */ /* 0x000e24000802007f */
[----:B0-----:R-:W-:Y:S05]  /*23080*/  @!P1 BRA `(.L_x_4715) ;  /* 0xfffffffc00f09947 */ /* 0x001fea000383ffff */
[----:B------:R-:W-:Y:S05]  /*23090*/  BRA `(.L_x_4860) ;  /* 0xffffffb800787947 */ /* 0x000fea000383ffff */
.L_x_4717:
[----:B------:R0:W0:Y:S02]  /*230a0*/  SYNCS.PHASECHK.TRANS64.TRYWAIT P1, [R5+URZ+0x38860], R0 ;  /* 0x03886000050075a7 */ /* 0x000024000802017f */
[----:B0-----:R-:W-:Y:S05]  /*230b0*/  @!P1 NANOSLEEP.SYNCS 0x989680 ;  /* 0x009896800000995d */ /* 0x001fea0003900000 */
[----:B------:R-:W0:Y:S02]  /*230c0*/  @!P1 SYNCS.PHASECHK.TRANS64 P1, [R5+URZ+0x38860], R0 ;  /* 0x03886000050095a7 */ /* 0x000e24000802007f */
[----:B0-----:R-:W-:Y:S05]  /*230d0*/  @!P1 BRA `(.L_x_4717) ;  /* 0xfffffffc00f09947 */ /* 0x001fea000383ffff */
[----:B------:R-:W-:Y:S05]  /*230e0*/  BRA `(.L_x_4861) ;  /* 0xffffffb800747947 */ /* 0x000fea000383ffff */
.L_x_4862:
        /* <DEDUP_REMOVED lines=9> */
.L_x_15747:


//--------------------- .text._ZN7cutlass13device_kernelIN5flash11enable_sm90INS1_16FlashAttnFwdSm90INS1_25CollectiveMainloopFwdSm90ILi2EN4cute5tupleIJNS5_1CILi1EEES8_S8_EEENS6_IJNS7_ILi64EEESA_SA_EEELi512ENS_10bfloat16_tEfNS_4arch4Sm90ELb0ELb1ELb1ELb0ELb1ELb0ELb0ELb0ELb0ELb1ELb1ELb0EEENS1_21CollectiveEpilogueFwdINS6_IJSA_NS7_ILi512EEESA_EEES9_SC_SE_Li256ELb0ELb1ELb1ELb0EEENS1_19SingleTileSchedulerILb0ELb1ELb1ELi64EEEEEEEEEvNT_6ParamsE --------------------------
	.section	.text._ZN7cutlass13device_kernelIN5flash11enable_sm90INS1_16FlashAttnFwdSm90INS1_25CollectiveMainloopFwdSm90ILi2EN4cute5tupleIJNS5_1CILi1EEES8_S8_EEENS6_IJNS7_ILi64EEESA_SA_EEELi512ENS_10bfloat16_tEfNS_4arch4Sm90ELb0ELb1ELb1ELb0ELb1ELb0ELb0ELb0ELb0ELb1ELb1ELb0EEENS1_21CollectiveEpilogueFwdINS6_IJSA_NS7_ILi512EEESA_EEES9_SC_SE_Li256ELb0ELb1ELb1ELb0EEENS1_19SingleTileSchedulerILb0ELb1ELb1ELi64EEEEEEEEEvNT_6ParamsE,"ax",@progbits
	.align	128
.text._ZN7cutlass13device_kernelIN5flash11enable_sm90INS1_16FlashAttnFwdSm90INS1_25CollectiveMainloopFwdSm90ILi2EN4cute5tupleIJNS5_1CILi1EEES8_S8_EEENS6_IJNS7_ILi64EEESA_SA_EEELi512ENS_10bfloat16_tEfNS_4arch4Sm90ELb0ELb1ELb1ELb0ELb1ELb0ELb0ELb0ELb0ELb1ELb1ELb0EEENS1_21CollectiveEpilogueFwdINS6_IJSA_NS7_ILi512EEESA_EEES9_SC_SE_Li256ELb0ELb1ELb1ELb0EEENS1_19SingleTileSchedulerILb0ELb1ELb1ELi64EEEEEEEEEvNT_6ParamsE:
        .type           _ZN7cutlass13device_kernelIN5flash11enable_sm90INS1_16FlashAttnFwdSm90INS1_25CollectiveMainloopFwdSm90ILi2EN4cute5tupleIJNS5_1CILi1EEES8_S8_EEENS6_IJNS7_ILi64EEESA_SA_EEELi512ENS_10bfloat16_tEfNS_4arch4Sm90ELb0ELb1ELb1ELb0ELb1ELb0ELb0ELb0ELb0ELb1ELb1ELb0EEENS1_21CollectiveEpilogueFwdINS6_IJSA_NS7_ILi512EEESA_EEES9_SC_SE_Li256ELb0ELb1ELb1ELb0EEENS1_19SingleTileSchedulerILb0ELb1ELb1ELi64EEEEEEEEEvNT_6ParamsE,@function
        .size           _ZN7cutlass13device_kernelIN5flash11enable_sm90INS1_16FlashAttnFwdSm90INS1_25CollectiveMainloopFwdSm90ILi2EN4cute5tupleIJNS5_1CILi1EEES8_S8_EEENS6_IJNS7_ILi64EEESA_SA_EEELi512ENS_10bfloat16_tEfNS_4arch4Sm90ELb0ELb1ELb1ELb0ELb1ELb0ELb0ELb0ELb0ELb1ELb1ELb0EEENS1_21CollectiveEpilogueFwdINS6_IJSA_NS7_ILi512EEESA_EEES9_SC_SE_Li256ELb0ELb1ELb1ELb0EEENS1_19SingleTileSchedulerILb0ELb1ELb1ELi64EEEEEEEEEvNT_6ParamsE,(.L_x_15748 - _ZN7cutlass13device_kernelIN5flash11enable_sm90INS1_16FlashAttnFwdSm90INS1_25CollectiveMainloopFwdSm90ILi2EN4cute5tupleIJNS5_1CILi1EEES8_S8_EEENS6_IJNS7_ILi64EEESA_SA_EEELi512ENS_10bfloat16_tEfNS_4arch4Sm90ELb0ELb1ELb1ELb0ELb1ELb0ELb0ELb0ELb0ELb1ELb1ELb0EEENS1_21CollectiveEpilogueFwdINS6_IJSA_NS7_ILi512EEESA_EEES9_SC_SE_Li256ELb0ELb1ELb1ELb0EEENS1_19SingleTileSchedulerILb0ELb1ELb1ELi64EEEEEEEEEvNT_6ParamsE)
        .other          _ZN7cutlass13device_kernelIN5flash11enable_sm90INS1_16FlashAttnFwdSm90INS1_25CollectiveMainloopFwdSm90ILi2EN4cute5tupleIJNS5_1CILi1EEES8_S8_EEENS6_IJNS7_ILi64EEESA_SA_EEELi512ENS_10bfloat16_tEfNS_4arch4Sm90ELb0ELb1ELb1ELb0ELb1ELb0ELb0ELb0ELb0ELb1ELb1ELb0EEENS1_21CollectiveEpilogueFwdINS6_IJSA_NS7_ILi512EEESA_EEES9_SC_SE_Li256ELb0ELb1ELb1ELb0EEENS1_19SingleTileSchedulerILb0ELb1ELb1ELi64EEEEEEEEEvNT_6ParamsE,@"STO_CUDA_ENTRY STV_DEFAULT"
_ZN7cutlass13device_kernelIN5flash11enable_sm90INS1_16FlashAttnFwdSm90INS1_25CollectiveMainloopFwdSm90ILi2EN4cute5tupleIJNS5_1CILi1EEES8_S8_EEENS6_IJNS7_ILi64EEESA_SA_EEELi512ENS_10bfloat16_tEfNS_4arch4Sm90ELb0ELb1ELb1ELb0ELb1ELb0ELb0ELb0ELb0ELb1ELb1ELb0EEENS1_21CollectiveEpilogueFwdINS6_IJSA_NS7_ILi512EEESA_EEES9_SC_SE_Li256ELb0ELb1ELb1ELb0EEENS1_19SingleTileSchedulerILb0ELb1ELb1ELi64EEEEEEEEEvNT_6ParamsE:
        /* <DEDUP_REMOVED lines=40> */
.L_x_4863:
        /* <DEDUP_REMOVED lines=22> */
.L_x_4864:
        /* <DEDUP_REMOVED lines=18> */
.L_x_4865:
        /* <DEDUP_REMOVED lines=22> */
.L_x_4866:
        /* <DEDUP_REMOVED lines=23> */
.L_x_4867:
        /* <DEDUP_REMOVED lines=9> */
.L_x_4870:
[----:B------:R-:W-:-:S08]  /*0860*/  NOP ;  /* 0x0000000000007918 */ /* 0x000fd00000000000 */
[----:B------:R-:W0:Y:S02]  /*0870*/  USETMAXREG.TRY_ALLOC.CTAPOOL UP0, 0xe8 ;  /* 0x000000e8000079c8 */ /* 0x000e240008000600 */
[----:B0-----:R-:W-:-:S13]  /*0880*/  PLOP3.LUT P0, PT, PT, PT, UP0, 0x80, 0x0 ;  /* 0x000000000000781c */ /* 0x001fda0003f0f008 */
[----:B------:R-:W-:Y:S05]  /*0890*/  @!P0 BRA `(.L_x_4870) ;  /* 0xfffffffc00f08947 */ /* 0x000fea000383ffff */
[----:B------:R-:W0:Y:S01]  /*08a0*/  LDC R2, c[0x0][0xc50] ;  /* 0x00031400ff027b82 */ /* 0x000e220000000800 */
[----:B------:R-:W-:-:S04]  /*08b0*/  LOP3.LUT R0, R30, 0xffffff80, RZ, 0xc0, !PT ;  /* 0xffffff801e007812 */ /* 0x000fc800078ec0ff */
[----:B------:R-:W-:-:S03]  /*08c0*/  ISETP.NE.AND P0, PT, R0, 0x80, PT ;  /* 0x000000800000780c */ /* 0x000fc60003f05270 */
[----:B------:R-:W1:Y:S08]  /*08d0*/  S2UR UR4, SR_CTAID.Y ;  /* 0x00000000000479c3 */ /* 0x000e700000002600 */
[----:B------:R-:W2:Y:S08]  /*08e0*/  S2UR UR5, SR_CTAID.Z ;  /* 0x00000000000579c3 */ /* 0x000eb00000002700 */
[----:B------:R-:W-:Y:S06]  /*08f0*/  @!P0 BAR.ARV 0x8, 0x100 ;  /* 0x0204000000008b1d */ /* 0x000fec0000002000 */
[----:B0-----:R-:W-:-:S02]  /*0900*/  ISETP.NE.AND P1, PT, R2, 0x1, PT ;  /* 0x000000010200780c */ /* 0x001fc40003f25270 */
[----:B------:R-:W-:Y:S01]  /*0910*/  ISETP.GE.U32.AND P0, PT, R30, 0x100, PT ;  /* 0x000001001e00780c */ /* 0x000fe20003f06070 */
[----:B-1----:R-:W-:-:S10]  /*0920*/  IMAD.U32 R18, RZ, RZ, UR4 ;  /* 0x00000004ff127e24 */ /* 0x002fd4000f8e00ff */
[----:B------:R-:W0:Y:S08]  /*0930*/  @P1 LDC R0, c[0x0][0xc54] ;  /* 0x00031500ff001b82 */ /* 0x000e300000000800 */
[----:B------:R-:W-:Y:S08]  /*0940*/  @P0 BAR.ARV 0xf, 0x100 ;  /* 0x03c4000000000b1d */ /* 0x000ff00000002000 */
[----:B------:R-:W1:Y:S01]  /*0950*/  @P1 LDC R3, c[0x0][0xc58] ;  /* 0x00031600ff031b82 */ /* 0x000e620000000800 */
[----:B--2---:R-:W-:Y:S01]  /*0960*/  ISETP.LE.AND P0, PT, RZ, UR5, PT ;  /* 0x00000005ff007c0c */ /* 0x004fe2000bf03270 */
[----:B0-----:R-:W-:-:S05]  /*0970*/  @P1 IMAD.HI.U32 R0, R0, UR4, RZ ;  /* 0x0000000400001c27 */ /* 0x001fca000f8e00ff */
[----:B-1----:R-:W-:-:S05]  /*0980*/  @P1 SHF.R.U32.HI R18, RZ, R3, R0 ;  /* 0x00000003ff121219 */ /* 0x002fca0000011600 */
[----:B------:R-:W-:-:S04]  /*0990*/  IMAD.MOV R3, RZ, RZ, -R18 ;  /* 0x000000ffff037224 */ /* 0x000fc800078e0a12 */
[----:B------:R-:W-:Y:S01]  /*09a0*/  IMAD R8, R2, R3, UR4 ;  /* 0x0000000402087e24 */ /* 0x000fe2000f8e0203 */
[----:B------:R-:W-:Y:S06]  /*09b0*/  @!P0 BRA `(.L_x_4871) ;  /* 0x0000013800148947 */ /* 0x000fec0003800000 */
[----:B------:R-:W0:Y:S01]  /*09c0*/  S2R R152, SR_CTAID.X ;  /* 0x0000000000987919 */ /* 0x000e220000002500 */
[----:B------:R-:W-:Y:S01]  /*09d0*/  ULDC.64 UR4, c[0x0][0x418] ;  /* 0x0001060000047ab9 */ /* 0x000fe20000000a00 */
[----:B------:R-:W-:Y:S01]  /*09e0*/  ULDC UR41, c[0x0][0x424] ;  /* 0x0001090000297ab9 */ /* 0x000fe20000000800 */
[----:B------:R-:W-:Y:S01]  /*09f0*/  UISETP.NE.U32.AND UP0, UPT, UR4, URZ, UPT ;  /* 0x0000003f0400728c */ /* 0x000fe2000bf05070 */
[----:B------:R-:W1:Y:S01]  /*0a00*/  S2UR UR42, SR_CgaCtaId ;  /* 0x00000000002a79c3 */ /* 0x000e620000008800 */
[----:B------:R-:W-:Y:S01]  /*0a10*/  ULDC UR6, c[0x0][0x2f0] ;  /* 0x0000bc0000067ab9 */ /* 0x000fe20000000800 */
[----:B------:R-:W-:Y:S01]  /*0a20*/  VIADD R22, R30, 0xffffff80 ;  /* 0xffffff801e167836 */ /* 0x000fe20000000000 */
[----:B------:R-:W-:-:S04]  /*0a30*/  UISETP.NE.AND.EX UP0, UPT, UR5, URZ, UPT, UP0 ;  /* 0x0000003f0500728c */ /* 0x000fc8000bf05300 */
[----:B------:R-:W-:Y:S02]  /*0a40*/  USEL UR41, UR41, 0x1, UP0 ;  /* 0x0000000129297887 */ /* 0x000fe40008000000 */
[----:B------:R-:W-:Y:S02]  /*0a50*/  UISETP.NE.AND UP0, UPT, UR9, 0x1, UPT ;  /* 0x000000010900788c */ /* 0x000fe4000bf05270 */
[----:B------:R-:W-:-:S04]  /*0a60*/  UIMAD UR4, UR41, UR6, 0x3f ;  /* 0x0000003f290474a4 */ /* 0x000fc8000f8e0206 */
[----:B------:R-:W-:Y:S01]  /*0a70*/  PLOP3.LUT P0, PT, PT, PT, UP0, 0x80, 0x0 ;  /* 0x000000000000781c */ /* 0x000fe20003f0f008 */
[----:B------:R-:W-:-:S04]  /*0a80*/  USHF.R.S32.HI UR5, URZ, 0x1f, UR4 ;  /* 0x0000001f3f057899 */ /* 0x000fc80008011404 */
[----:B------:R-:W-:-:S04]  /*0a90*/  ULEA.HI UR5, UR5, UR4, URZ, 0x6 ;  /* 0x0000000405057291 */ /* 0x000fc8000f8f303f */
[----:B------:R-:W-:Y:S01]  /*0aa0*/  USHF.R.S32.HI UR5, URZ, 0x6, UR5 ;  /* 0x000000063f057899 */ /* 0x000fe20008011405 */
[----:B0-----:R-:W-:-:S03]  /*0ab0*/  SHF.L.U32 R152, R152, 0x6, RZ ;  /* 0x0000000698987819 */ /* 0x001fc600000006ff */
[----:B-1----:R-:W-:Y:S08]  /*0ac0*/  @!P0 BRA `(.L_x_4872) ;  /* 0x0000002000f48947 */ /* 0x002ff00003800000 */
[----:B------:R-:W0:Y:S01]  /*0ad0*/  LDC R0, c[0x0][0x448] ;  /* 0x00011200ff007b82 */ /* 0x000e220000000800 */
[----:B------:R-:W-:Y:S02]  /*0ae0*/  ULDC UR7, c[0x0][0x288] ;  /* 0x0000a20000077ab9 */ /* 0x000fe40000000800 */
[----:B------:R-:W-:-:S04]  /*0af0*/  UIADD3 UR4, -UR7, 0x1, URZ ;  /* 0x0000000107047890 */ /* 0x000fc8000fffe13f */
[----:B------:R-:W-:Y:S01]  /*0b00*/  UIMAD UR4, UR41, UR6, UR4 ;  /* 0x00000006290472a4 */ /* 0x000fe2000f8e0204 */
[----:B------:R-:W1:Y:S01]  /*0b10*/  LDC.64 R6, c[0x0][0x9e0] ;  /* 0x00027800ff067b82 */ /* 0x000e620000000a00 */
[----:B0-----:R-:W-:Y:S01]  /*0b20*/  ISETP.NE.AND P1, PT, R0, 0x1, PT ;  /* 0x000000010000780c */ /* 0x001fe20003f25270 */
[----:B------:R-:W-:Y:S01]  /*0b30*/  VIADD R0, R152, 0x3f ;  /* 0x0000003f98007836 */ /* 0x000fe20000000000 */
[----:B-1----:R-:W-:-:S11]  /*0b40*/  ISETP.GE.AND P2, PT, R7, 0x1, PT ;  /* 0x000000010700780c */ /* 0x002fd60003f46270 */
[----:B------:R-:W0:Y:S08]  /*0b50*/  @P1 LDC R3, c[0x0][0x44c] ;  /* 0x00011300ff031b82 */ /* 0x000e300000000800 */
[----:B------:R-:W1:Y:S01]  /*0b60*/  @P1 LDC R5, c[0x0][0x450] ;  /* 0x00011400ff051b82 */ /* 0x000e620000000800 */
[----:B0-----:R-:W-:-:S05]  /*0b70*/  @P1 IMAD.HI.U32 R2, R0, R3, RZ ;  /* 0x0000000300021227 */ /* 0x001fca00078e00ff */
[----:B-1----:R-:W-:-:S05]  /*0b80*/  @P1 SHF.R.U32.HI R0, RZ, R5, R2 ;  /* 0x00000005ff001219 */ /* 0x002fca0000011602 */
[----:B------:R-:W-:-:S04]  /*0b90*/  VIADD R3, R0, UR4 ;  /* 0x0000000400037c36 */ /* 0x000fc80008000000 */
[----:B------:R-:W-:Y:S01]  /*0ba0*/  IMAD.IADD R0, R3, 0x1, R6 ;  /* 0x0000000103007824 */ /* 0x000fe200078e0206 */
[----:B------:R-:W-:Y:S06]  /*0bb0*/  @!P2 BRA `(.L_x_4873) ;  /* 0x000000000040a947 */ /* 0x000fec0003800000 */
[C---:B------:R-:W-:Y:S02]  /*0bc0*/  ISETP.GT.AND P0, PT, R3.reuse, RZ, PT ;  /* 0x000000ff0300720c */ /* 0x040fe40003f04270 */
[----:B------:R-:W-:-:S11]  /*0bd0*/  IADD3 R2, R3, -0x1, RZ ;  /* 0xffffffff03027810 */ /* 0x000fd60007ffe0ff */
        /* <DEDUP_REMOVED lines=8> */
.L_x_4874:
[----:B------:R-:W-:-:S13]  /*0c60*/  ISETP.NE.AND P0, PT, R7, 0x1, PT ;  /* 0x000000010700780c */ /* 0x000fda0003f05270 */
[----:B------:R-:W0:Y:S02]  /*0c70*/  @P0 LDC.64 R4, c[0x0][0x9e8] ;  /* 0x00027a00ff040b82 */ /* 0x000e240000000a00 */
[----:B0-----:R-:W-:-:S05]  /*0c80*/  @P0 IMAD.HI.U32 R4, R2, R4, RZ ;  /* 0x0000000402040227 */ /* 0x001fca00078e00ff */
[----:B------:R-:W-:-:S07]  /*0c90*/  @P0 SHF.R.U32.HI R2, RZ, R5, R4 ;  /* 0x00000005ff020219 */ /* 0x000fce0000011604 */
.L_x_4875:
[----:B------:R-:W-:-:S05]  /*0ca0*/  IMAD R3, R2, R7, R7 ;  /* 0x0000000702037224 */ /* 0x000fca00078e0207 */
[----:B------:R-:W-:-:S07]  /*0cb0*/  VIMNMX R0, R0, R3, PT ;  /* 0x0000000300007248 */ /* 0x000fce0003fe0100 */
.L_x_4873:
[----:B------:R-:W0:Y:S01]  /*0cc0*/  @P1 LDC R5, c[0x0][0x44c] ;  /* 0x00011300ff051b82 */ /* 0x000e220000000800 */
[----:B------:R-:W-:Y:S01]  /*0cd0*/  VIADD R0, R0, 0x3f ;  /* 0x0000003f00007836 */ /* 0x000fe20000000000 */
[----:B------:R-:W-:Y:S01]  /*0ce0*/  UIMAD UR41, UR41, UR6, -UR7 ;  /* 0x00000006292972a4 */ /* 0x000fe2000f8e0a07 */
[----:B------:R-:W-:-:S03]  /*0cf0*/  ULDC UR4, c[0x0][0x9dc] ;  /* 0x0002770000047ab9 */ /* 0x000fc60000000800 */
[----:B------:R-:W-:Y:S02]  /*0d00*/  SHF.R.S32.HI R3, RZ, 0x1f, R0 ;  /* 0x0000001fff037819 */ /* 0x000fe40000011400 */
[----:B------:R-:W1:Y:S02]  /*0d10*/  @P1 LDC R9, c[0x0][0x450] ;  /* 0x00011400ff091b82 */ /* 0x000e640000000800 */
[----:B------:R-:W-:-:S04]  /*0d20*/  LEA.HI R3, R3, R0, RZ, 0x6 ;  /* 0x0000000003037211 */ /* 0x000fc800078f30ff */
[----:B------:R-:W-:-:S04]  /*0d30*/  SHF.R.S32.HI R3, RZ, 0x6, R3 ;  /* 0x00000006ff037819 */ /* 0x000fc80000011403 */
[----:B------:R-:W-:Y:S01]  /*0d40*/  VIMNMX R11, R3, UR5, PT ;  /* 0x00000005030b7c48 */ /* 0x000fe2000bfe0100 */
[----:B0-----:R-:W-:-:S05]  /*0d50*/  @P1 IMAD.HI.U32 R2, R152, R5, RZ ;  /* 0x0000000598021227 */ /* 0x001fca00078e00ff */
[----:B-1----:R-:W-:-:S05]  /*0d60*/  @P1 SHF.R.U32.HI R152, RZ, R9, R2 ;  /* 0x00000009ff981219 */ /* 0x002fca0000011602 */
[----:B------:R-:W-:-:S05]  /*0d70*/  VIADD R152, R152, UR41 ;  /* 0x0000002998987c36 */ /* 0x000fca0008000000 */
[----:B------:R-:W-:Y:S01]  /*0d80*/  IADD3 R0, R152, -UR4, RZ ;  /* 0x8000000498007c10 */ /* 0x000fe2000fffe0ff */
        /* <DEDUP_REMOVED lines=10> */
.L_x_4877:
[----:B------:R-:W-:-:S13]  /*0e30*/  ISETP.NE.AND P0, PT, R7, 0x1, PT ;  /* 0x000000010700780c */ /* 0x000fda0003f05270 */
[----:B------:R-:W0:Y:S02]  /*0e40*/  @P0 LDC.64 R2, c[0x0][0x9e8] ;  /* 0x00027a00ff020b82 */ /* 0x000e240000000a00 */
[----:B0-----:R-:W-:-:S05]  /*0e50*/  @P0 IMAD.HI.U32 R2, R152, R2, RZ ;  /* 0x0000000298020227 */ /* 0x001fca00078e00ff */
[----:B------:R-:W-:-:S07]  /*0e60*/  @P0 SHF.R.U32.HI R152, RZ, R3, R2 ;  /* 0x00000003ff980219 */ /* 0x000fce0000011602 */
.L_x_4878:
[----:B------:R-:W-:-:S05]  /*0e70*/  IMAD R3, R152, R7, RZ ;  /* 0x0000000798037224 */ /* 0x000fca00078e02ff */
[----:B------:R-:W-:-:S07]  /*0e80*/  VIMNMX R0, R0, R3, !PT ;  /* 0x0000000300007248 */ /* 0x000fce0007fe0100 */
.L_x_4876:
[----:B------:R-:W-:Y:S01]  /*0e90*/  SHF.R.S32.HI R3, RZ, 0x1f, R0 ;  /* 0x0000001fff037819 */ /* 0x000fe20000011400 */
[----:B------:R-:W-:Y:S01]  /*0ea0*/  IMAD.MOV.U32 R4, RZ, RZ, RZ ;  /* 0x000000ffff047224 */ /* 0x000fe200078e00ff */
[----:B------:R-:W-:Y:S02]  /*0eb0*/  LOP3.LUT R7, R8, 0xffff, RZ, 0xc0, !PT ;  /* 0x0000ffff08077812 */ /* 0x000fe400078ec0ff */
[----:B------:R-:W-:Y:S02]  /*0ec0*/  LEA.HI R3, R3, R0, RZ, 0x6 ;  /* 0x0000000003037211 */ /* 0x000fe400078f30ff */
[----:B------:R-:W-:Y:S02]  /*0ed0*/  SHF.R.U32.HI R0, RZ, 0x10, R8 ;  /* 0x00000010ff007819 */ /* 0x000fe40000011608 */
[----:B------:R-:W-:Y:S02]  /*0ee0*/  SHF.R.S32.HI R3, RZ, 0x6, R3 ;  /* 0x00000006ff037819 */ /* 0x000fe40000011403 */
[----:B------:R-:W-:-:S02]  /*0ef0*/  ISETP.NE.AND P0, PT, R0, RZ, PT ;  /* 0x000000ff0000720c */ /* 0x000fc40003f05270 */
[----:B------:R-:W-:-:S04]  /*0f00*/  VIMNMX R10, RZ, R3, !PT ;  /* 0x00000003ff0a7248 */ /* 0x000fc80007fe0100 */
[----:B------:R-:W-:-:S07]  /*0f10*/  ISETP.GT.AND P1, PT, R11, R10, PT ;  /* 0x0000000a0b00720c */ /* 0x000fce0003f24270 */
[----:B------:R-:W0:Y:S06]  /*0f20*/  @!P0 LDC R0, c[0x0][0x9f0] ;  /* 0x00027c00ff008b82 */ /* 0x000e2c0000000800 */
[----:B------:R-:W-:Y:S05]  /*0f30*/  @!P1 BRA `(.L_x_4879) ;  /* 0x0000000000709947 */ /* 0x000fea0003800000 */
[----:B0-----:R-:W-:Y:S02]  /*0f40*/  IABS R6, R0 ;  /* 0x0000000000067213 */ /* 0x001fe40000000000 */
[----:B------:R-:W-:Y:S02]  /*0f50*/  IADD3 R2, R0, -0x1, R11 ;  /* 0xffffffff00027810 */ /* 0x000fe40007ffe00b */
[----:B------:R-:W0:Y:S02]  /*0f60*/  I2F.RP R4, R6 ;  /* 0x0000000600047306 */ /* 0x000e240000209400 */
[----:B------:R-:W-:Y:S02]  /*0f70*/  IADD3 R5, -R10, R2, RZ ;  /* 0x000000020a057210 */ /* 0x000fe40007ffe1ff */
[----:B------:R-:W-:Y:S02]  /*0f80*/  IABS R2, R0 ;  /* 0x0000000000027213 */ /* 0x000fe40000000000 */
[----:B------:R-:W-:-:S02]  /*0f90*/  IABS R8, R5 ;  /* 0x0000000500087213 */ /* 0x000fc40000000000 */
        /* <DEDUP_REMOVED lines=22> */
.L_x_4879:
[-C--:B------:R-:W-:Y:S01]  /*1100*/  IMAD R3, R7, R4.reuse, R10 ;  /* 0x0000000407037224 */ /* 0x080fe200078e020a */
[----:B------:R-:W-:Y:S02]  /*1110*/  PLOP3.LUT P0, PT, PT, PT, PT, 0x80, 0x0 ;  /* 0x000000000000781c */ /* 0x000fe40003f0f070 */
[----:B------:R-:W-:Y:S02]  /*1120*/  CS2R R150, SRZ ;  /* 0x0000000000967805 */ /* 0x000fe4000001ff00 */
[----:B------:R-:W-:Y:S02]  /*1130*/  MOV R2, RZ ;  /* 0x000000ff00027202 */ /* 0x000fe40000000f00 */
[----:B------:R-:W-:Y:S02]  /*1140*/  CS2R R148, SRZ ;  /* 0x0000000000947805 */ /* 0x000fe4000001ff00 */
[----:B0-----:R-:W-:Y:S01]  /*1150*/  VIADDMNMX R0, R3, R4, R11, PT ;  /* 0x0000000403007246 */ /* 0x001fe2000380010b */
[----:B------:R-:W-:Y:S01]  /*1160*/  IMAD.MOV.U32 R4, RZ, RZ, RZ ;  /* 0x000000ffff047224 */ /* 0x000fe200078e00ff */
[----:B------:R-:W-:-:S02]  /*1170*/  CS2R R146, SRZ ;  /* 0x0000000000927805 */ /* 0x000fc4000001ff00 */
[----:B------:R-:W-:Y:S02]  /*1180*/  CS2R R144, SRZ ;  /* 0x0000000000907805 */ /* 0x000fe4000001ff00 */
[----:B------:R-:W-:Y:S02]  /*1190*/  ISETP.GT.AND P1, PT, R0, R3, PT ;  /* 0x000000030000720c */ /* 0x000fe40003f24270 */
        /* <DEDUP_REMOVED lines=77> */
[----:B------:R-:W-:Y:S01]  /*1670*/  ULEA.HI UR5, UR4, UR4, URZ, 0x1 ;  /* 0x0000000404057291 */ /* 0x000fe2000f8f083f */
[----:B------:R-:W-:-:S03]  /*1680*/  IADD3 R7, R2, -R7, RZ ;  /* 0x8000000702077210 */ /* 0x000fc60007ffe0ff */
[----:B------:R-:W-:Y:S02]  /*1690*/  ULOP3.LUT UR6, UR5, 0x1fffe, URZ, 0xc0, !UPT ;  /* 0x0001fffe05067892 */ /* 0x000fe4000f8ec03f */
[----:B------:R-:W-:Y:S01]  /*16a0*/  ULEA UR5, UR42, UR7, 0x18 ;  /* 0x000000072a057291 */ /* 0x000fe2000f8ec03f */
[----:B------:R-:W-:Y:S01]  /*16b0*/  IMAD R4, R4, 0x10, R7 ;  /* 0x0000001004047824 */ /* 0x000fe200078e0207 */
[----:B------:R-:W-:Y:S02]  /*16c0*/  UIADD3 UR6, UR4, -UR6, URZ ;  /* 0x8000000604067290 */ /* 0x000fe4000fffe03f */
[----:B------:R-:W-:Y:S02]  /*16d0*/  ULOP3.LUT UR4, UR39, 0x1, URZ, 0xfc, !UPT ;  /* 0x0000000127047892 */ /* 0x000fe4000f8efc3f */
[----:B------:R-:W-:Y:S02]  /*16e0*/  ULEA UR6, UR6, UR5, 0xf ;  /* 0x0000000506067291 */ /* 0x000fe4000f8e783f */
[----:B------:R-:W-:-:S02]  /*16f0*/  UISETP.NE.AND UP0, UPT, UR4, 0x3, UPT ;  /* 0x000000030400788c */ /* 0x000fc4000bf05270 */
[----:B------:R-:W-:-:S04]  /*1700*/  UIADD3 UR6, UR6, 0x400, URZ ;  /* 0x0000040006067890 */ /* 0x000fc8000fffe03f */
[----:B------:R-:W-:Y:S01]  /*1710*/  PLOP3.LUT P0, PT, PT, PT, UP0, 0x80, 0x0 ;  /* 0x000000000000781c */ /* 0x000fe20003f0f008 */
[----:B------:R-:W-:-:S04]  /*1720*/  USHF.R.U32.HI UR6, URZ, 0x4, UR6 ;  /* 0x000000043f067899 */ /* 0x000fc80008011606 */
[----:B------:R-:W-:-:S04]  /*1730*/  ULOP3.LUT UR6, UR6, 0x3fff, URZ, 0xc0, !UPT ;  /* 0x00003fff06067892 */ /* 0x000fc8000f8ec03f */
[----:B------:R-:W-:-:S04]  /*1740*/  ULOP3.LUT UR6, UR6, 0x2000000, URZ, 0xfc, !UPT ;  /* 0x0200000006067892 */ /* 0x000fc8000f8efc3f */
[----:B------:R-:W-:Y:S08]  /*1750*/  @!P0 BRA `(.L_x_4881) ;  /* 0x0000000000048947 */ /* 0x000ff00003800000 */
[----:B------:R-:W-:Y:S01]  /*1760*/  BPT.TRAP 0x1 ;  /* 0x000000040000795c */ /* 0x000fe20000300000 */
.L_x_4881:
[----:B------:R-:W-:-:S04]  /*1770*/  SHF.L.U32 R2, RZ, 0x1f, RZ ;  /* 0x0000001fff027819 */ /* 0x000fc800000006ff */
[----:B------:R-:W0:Y:S02]  /*1780*/  SYNCS.PHASECHK.TRANS64.TRYWAIT P1, [UR5+0x28c50], R2 ;  /* 0x028c5002ff0075a7 */ /* 0x000e240008020145 */
[----:B0-----:R-:W-:Y:S05]  /*1790*/  @!P1 BRA `(.L_x_4882) ;  /* 0x0000012800a49947 */ /* 0x001fea0003800000 */
.L_x_5032:
        /* <DEDUP_REMOVED lines=39> */
.L_x_4883:
[----:B------:R-:W-:Y:S01]  /*1a10*/  VIADD R0, R0, 0xfffffffe ;  /* 0xfffffffe00007836 */ /* 0x000fe20000000000 */
[----:B------:R-:W-:-:S04]  /*1a20*/  UIADD3 UR4, UR5, 0x28c60, URZ ;  /* 0x00028c6005047890 */ /* 0x000fc8000fffe03f */
[----:B------:R-:W-:Y:S01]  /*1a30*/  ISETP.GE.AND P1, PT, R0, R3, PT ;  /* 0x000000030000720c */ /* 0x000fe20003f26270 */
[----:B------:R-:W-:-:S09]  /*1a40*/  UPRMT UR4, UR42, 0x654, UR4 ;  /* 0x000006542a047896 */ /* 0x000fd20008000004 */
[----:B------:R-:W-:Y:S01]  /*1a50*/  SYNCS.ARRIVE.TRANS64.RED.A1T0 RZ, [UR4], RZ ;  /* 0x000000ffffff79a7 */ /* 0x000fe20008100404 */
[----:B------:R-:W-:Y:S02]  /*1a60*/  UMOV UR4, URZ ;  /* 0x0000003f00047c82 */ /* 0x000fe40008000000 */
[----:B------:R-:W-:Y:S05]  /*1a70*/  @!P1 BRA `(.L_x_4884) ;  /* 0x0000000800e09947 */ /* 0x000fea0003800000 */
[----:B------:R-:W-:Y:S01]  /*1a80*/  MOV R7, RZ ;  /* 0x000000ff00077202 */ /* 0x000fe20000000f00 */
[----:B------:R-:W-:-:S06]  /*1a90*/  UMOV UR4, URZ ;  /* 0x0000003f00047c82 */ /* 0x000fcc0008000000 */
.L_x_4890:
[----:B------:R-:W-:Y:S01]  /*1aa0*/  BAR.SYNC.DEFER_BLOCKING 0xe, 0x100 ;  /* 0x0384000000007b1d */ /* 0x000fe20000010000 */
[----:B01----:R-:W-:Y:S01]  /*1ab0*/  IMAD.U32 R5, RZ, RZ, UR4 ;  /* 0x00000004ff057e24 */ /* 0x003fe2000f8e00ff */
[----:B------:R-:W-:Y:S01]  /*1ac0*/  UIADD3 UR4, UR4, 0x1, URZ ;  /* 0x0000000104047890 */ /* 0x000fe2000fffe03f */
[C---:B------:R-:W-:Y:S02]  /*1ad0*/  ISETP.GT.AND P2, PT, R0.reuse, R3, PT ;  /* 0x000000030000720c */ /* 0x040fe40003f44270 */
[----:B------:R-:W-:Y:S01]  /*1ae0*/  IMAD R2, R5, 0x40, R4 ;  /* 0x0000004005027824 */ /* 0x000fe200078e0204 */
[----:B------:R-:W-:Y:S01]  /*1af0*/  UISETP.NE.AND UP0, UPT, UR4, 0x2, UPT ;  /* 0x000000020400788c */ /* 0x000fe2000bf05270 */
[----:B------:R-:W-:-:S03]  /*1b00*/  IADD3 R0, R0, -0x1, RZ ;  /* 0xffffffff00007810 */ /* 0x000fc60007ffe0ff */
        /* <DEDUP_REMOVED lines=136> */
.L_x_4885:
[----:B------:R-:W-:Y:S01]  /*2390*/  ULEA UR7, UR4, UR5, 0x3 ;  /* 0x0000000504077291 */ /* 0x000fe2000f8e183f */
[----:B------:R-:W-:-:S08]  /*23a0*/  SHF.L.U32 R2, R7, 0x1f, RZ ;  /* 0x0000001f07027819 */ /* 0x000fd000000006ff */
[----:B------:R0:W1:Y:S01]  /*23b0*/  SYNCS.PHASECHK.TRANS64.TRYWAIT P1, [UR7+0x28c50], R2 ;  /* 0x028c5002ff0075a7 */ /* 0x0000620008020147 */
[----:B------:R-:W-:Y:S05]  /*23c0*/  @!P0 BRA `(.L_x_4886) ;  /* 0x0000000000048947 */ /* 0x000fea0003800000 */
[----:B------:R-:W-:Y:S01]  /*23d0*/  BPT.TRAP 0x1 ;  /* 0x000000040000795c */ /* 0x000fe20000300000 */
.L_x_4886:
[----:B-1----:R-:W-:Y:S05]  /*23e0*/  @P1 BRA `(.L_x_4887) ;  /* 0x0000000000081947 */ /* 0x002fea0003800000 */
[----:B------:R-:W1:Y:S02]  /*23f0*/  SYNCS.PHASECHK.TRANS64.TRYWAIT P1, [UR7+0x28c50], R2 ;  /* 0x028c5002ff0075a7 */ /* 0x000e640008020147 */
[----:B-1----:R-:W-:Y:S05]  /*2400*/  @!P1 BRA `(.L_x_4888) ;  /* 0x0000011c00a09947 */ /* 0x002fea0003800000 */
.L_x_4887:
        /* <DEDUP_REMOVED lines=26> */
.L_x_4889:
[----:B------:R-:W-:-:S04]  /*25b0*/  UIADD3 UR7, UR7, 0x28c60, URZ ;  /* 0x00028c6007077890 */ /* 0x000fc8000fffe03f */
[----:B------:R-:W-:-:S09]  /*25c0*/  UPRMT UR7, UR42, 0x654, UR7 ;  /* 0x000006542a077896 */ /* 0x000fd20008000007 */
[----:B------:R-:W-:Y:S01]  /*25d0*/  SYNCS.ARRIVE.TRANS64.RED.A1T0 RZ, [UR7], RZ ;  /* 0x000000ffffff79a7 */ /* 0x000fe20008100407 */
[----:B------:R-:W-:Y:S05]  /*25e0*/  @P2 BRA `(.L_x_4890) ;  /* 0xfffffff4002c2947 */ /* 0x000fea000383ffff */
[----:B------:R-:W-:-:S12]  /*25f0*/  USHF.L.U32 UR4, UR4, 0x6, URZ ;  /* 0x0000000604047899 */ /* 0x000fd8000800063f */
.L_x_4884:
[----:B------:R-:W-:Y:S01]  /*2600*/  BAR.SYNC.DEFER_BLOCKING 0xe, 0x100 ;  /* 0x0384000000007b1d */ /* 0x000fe20000010000 */
[----:B------:R-:W-:Y:S01]  /*2610*/  VIADD R4, R4, UR4 ;  /* 0x0000000404047c36 */ /* 0x000fe20008000000 */
[----:B------:R-:W-:-:S04]  /*2620*/  PLOP3.LUT P0, PT, PT, PT, PT, 0x8, 0x0 ;  /* 0x000000000000781c */ /* 0x000fc80003f0e170 */
[----:B------:R-:W-:-:S05]  /*2630*/  LEA R4, R4, UR5, 0x2 ;  /* 0x0000000504047c11 */ /* 0x000fca000f8e10ff */
[----:B01----:R-:W0:Y:S04]  /*2640*/  LDS R2, [R4+0x28800] ;  /* 0x0288000004027984 */ /* 0x003e280000000800 */
[----:B------:R1:W2:Y:S02]  /*2650*/  LDS R0, [R4+0x28820] ;  /* 0x0288200004007984 */ /* 0x0002a40000000800 */
[----:B-1----:R-:W-:Y:S01]  /*2660*/  MOV R4, RZ ;  /* 0x000000ff00047202 */ /* 0x002fe20000000f00 */
        /* <DEDUP_REMOVED lines=131> */
.L_x_4872:
[----:B------:R-:W0:Y:S01]  /*2ea0*/  LDC R19, c[0x0][0x448] ;  /* 0x00011200ff137b82 */ /* 0x000e220000000800 */
[----:B------:R-:W-:Y:S01]  /*2eb0*/  VIADD R0, R152, 0x3f ;  /* 0x0000003f98007836 */ /* 0x000fe20000000000 */
[----:B------:R-:W-:Y:S01]  /*2ec0*/  ULDC UR4, c[0x0][0x288] ;  /* 0x0000a20000047ab9 */ /* 0x000fe20000000800 */
[----:B------:R-:W-:Y:S01]  /*2ed0*/  LOP3.LUT R16, R16, 0xfffffffd, RZ, 0xc0, !PT ;  /* 0xfffffffd10107812 */ /* 0x000fe200078ec0ff */
[----:B------:R-:W-:-:S04]  /*2ee0*/  UIADD3 UR7, -UR4, 0x1, URZ ;  /* 0x0000000104077890 */ /* 0x000fc8000fffe13f */
[----:B------:R-:W1:Y:S01]  /*2ef0*/  LDC.64 R4, c[0x0][0x9e0] ;  /* 0x00027800ff047b82 */ /* 0x000e620000000a00 */
[----:B------:R-:W-:Y:S01]  /*2f00*/  UIMAD UR7, UR41, UR6, UR7 ;  /* 0x00000006290772a4 */ /* 0x000fe2000f8e0207 */
[----:B0-----:R-:W-:Y:S02]  /*2f10*/  ISETP.NE.AND P2, PT, R19, 0x1, PT ;  /* 0x000000011300780c */ /* 0x001fe40003f45270 */
[----:B-1----:R-:W-:-:S11]  /*2f20*/  ISETP.GE.AND P1, PT, R5, 0x1, PT ;  /* 0x000000010500780c */ /* 0x002fd60003f26270 */
[----:B------:R-:W0:Y:S01]  /*2f30*/  @P2 LDC R3, c[0x0][0x44c] ;  /* 0x00011300ff032b82 */ /* 0x000e220000000800 */
[----:B------:R-:W-:-:S04]  /*2f40*/  @P2 LOP3.LUT R16, R16, 0x2, RZ, 0xfc, !PT ;  /* 0x0000000210102812 */ /* 0x000fc800078efcff */
[----:B------:R-:W-:-:S03]  /*2f50*/  LOP3.LUT R16, R16, 0xfffffffe, RZ, 0xc0, !PT ;  /* 0xfffffffe10107812 */ /* 0x000fc600078ec0ff */
[----:B------:R-:W1:Y:S01]  /*2f60*/  @P2 LDC R2, c[0x0][0x450] ;  /* 0x00011400ff022b82 */ /* 0x000e620000000800 */
[----:B------:R-:W-:Y:S01]  /*2f70*/  @P1 LOP3.LUT R16, R16, 0x1, RZ, 0xfc, !PT ;  /* 0x0000000110101812 */ /* 0x000fe200078efcff */
[----:B0-----:R-:W-:-:S05]  /*2f80*/  @P2 IMAD.HI.U32 R3, R0, R3, RZ ;  /* 0x0000000300032227 */ /* 0x001fca00078e00ff */
[----:B-1----:R-:W-:-:S05]  /*2f90*/  @P2 SHF.R.U32.HI R0, RZ, R2, R3 ;  /* 0x00000002ff002219 */ /* 0x002fca0000011603 */
[----:B------:R-:W-:-:S05]  /*2fa0*/  VIADD R3, R0, UR7 ;  /* 0x0000000700037c36 */ /* 0x000fca0008000000 */
[----:B------:R-:W-:Y:S01]  /*2fb0*/  IADD3 R0, R3, R4, RZ ;  /* 0x0000000403007210 */ /* 0x000fe20007ffe0ff */
        /* <DEDUP_REMOVED lines=11> */
.L_x_4892:
[----:B------:R-:W-:-:S13]  /*3070*/  ISETP.NE.AND P0, PT, R5, 0x1, PT ;  /* 0x000000010500780c */ /* 0x000fda0003f05270 */
[----:B------:R-:W0:Y:S02]  /*3080*/  @P0 LDC.64 R6, c[0x0][0x9e8] ;  /* 0x00027a00ff060b82 */ /* 0x000e240000000a00 */
[----:B0-----:R-:W-:-:S05]  /*3090*/  @P0 IMAD.HI.U32 R4, R2, R6, RZ ;  /* 0x0000000602040227 */ /* 0x001fca00078e00ff */
[----:B------:R-:W-:-:S07]  /*30a0*/  @P0 SHF.R.U32.HI R2, RZ, R7, R4 ;  /* 0x00000007ff020219 */ /* 0x000fce0000011604 */
.L_x_4893:
[----:B------:R-:W-:-:S05]  /*30b0*/  IMAD R3, R2, R5, R5 ;  /* 0x0000000502037224 */ /* 0x000fca00078e0205 */
[----:B------:R-:W-:-:S07]  /*30c0*/  VIMNMX R0, R0, R3, PT ;  /* 0x0000000300007248 */ /* 0x000fce0003fe0100 */
.L_x_4891:
[----:B------:R-:W0:Y:S01]  /*30d0*/  @P2 LDC R7, c[0x0][0x44c] ;  /* 0x00011300ff072b82 */ /* 0x000e220000000800 */
[----:B------:R-:W-:Y:S01]  /*30e0*/  IADD3 R0, R0, 0x3f, RZ ;  /* 0x0000003f00007810 */ /* 0x000fe20007ffe0ff */
[----:B------:R-:W-:Y:S01]  /*30f0*/  IMAD.MOV.U32 R2, RZ, RZ, R152 ;  /* 0x000000ffff027224 */ /* 0x000fe200078e0098 */
[----:B------:R-:W-:Y:S02]  /*3100*/  UIMAD UR4, UR41, UR6, -UR4 ;  /* 0x00000006290472a4 */ /* 0x000fe4000f8e0a04 */
[----:B------:R-:W-:-:S03]  /*3110*/  SHF.R.S32.HI R3, RZ, 0x1f, R0 ;  /* 0x0000001fff037819 */ /* 0x000fc60000011400 */
[----:B------:R-:W1:Y:S01]  /*3120*/  @P2 LDC R4, c[0x0][0x450] ;  /* 0x00011400ff042b82 */ /* 0x000e620000000800 */
[----:B------:R-:W-:-:S04]  /*3130*/  LEA.HI R3, R3, R0, RZ, 0x6 ;  /* 0x0000000003037211 */ /* 0x000fc800078f30ff */
[----:B------:R-:W-:-:S04]  /*3140*/  SHF.R.S32.HI R3, RZ, 0x6, R3 ;  /* 0x00000006ff037819 */ /* 0x000fc80000011403 */
[----:B------:R-:W-:Y:S01]  /*3150*/  VIMNMX R6, R3, UR5, PT ;  /* 0x0000000503067c48 */ /* 0x000fe2000bfe0100 */
[----:B0-----:R-:W-:-:S05]  /*3160*/  @P2 IMAD.HI.U32 R7, R152, R7, RZ ;  /* 0x0000000798072227 */ /* 0x001fca00078e00ff */
[----:B-1----:R-:W-:-:S05]  /*3170*/  @P2 SHF.R.U32.HI R2, RZ, R4, R7 ;  /* 0x00000004ff022219 */ /* 0x002fca0000011607 */
[----:B------:R-:W-:Y:S01]  /*3180*/  VIADD R0, R2, UR4 ;  /* 0x0000000402007c36 */ /* 0x000fe20008000000 */
[----:B------:R-:W-:-:S04]  /*3190*/  ULDC UR4, c[0x0][0x9dc] ;  /* 0x0002770000047ab9 */ /* 0x000fc80000000800 */
        /* <DEDUP_REMOVED lines=11> */
.L_x_4895:
[----:B------:R-:W-:-:S13]  /*3250*/  ISETP.NE.AND P0, PT, R5, 0x1, PT ;  /* 0x000000010500780c */ /* 0x000fda0003f05270 */
[----:B------:R-:W0:Y:S02]  /*3260*/  @P0 LDC.64 R10, c[0x0][0x9e8] ;  /* 0x00027a00ff0a0b82 */ /* 0x000e240000000a00 */
[----:B0-----:R-:W-:-:S05]  /*3270*/  @P0 IMAD.HI.U32 R4, R0, R10, RZ ;  /* 0x0000000a00040227 */ /* 0x001fca00078e00ff */
[----:B------:R-:W-:-:S07]  /*3280*/  @P0 SHF.R.U32.HI R0, RZ, R11, R4 ;  /* 0x0000000bff000219 */ /* 0x000fce0000011604 */
.L_x_4896:
[----:B------:R-:W-:-:S05]  /*3290*/  IMAD R3, R0, R5, RZ ;  /* 0x0000000500037224 */ /* 0x000fca00078e02ff */
[----:B------:R-:W-:-:S07]  /*32a0*/  VIMNMX R2, R2, R3, !PT ;  /* 0x0000000302027248 */ /* 0x000fce0007fe0100 */
.L_x_4894:
[----:B------:R-:W-:Y:S01]  /*32b0*/  SHF.R.U32.HI R9, RZ, 0x10, R8 ;  /* 0x00000010ff097819 */ /* 0x000fe20000011608 */
[----:B------:R-:W-:Y:S01]  /*32c0*/  IMAD.MOV.U32 R0, RZ, RZ, RZ ;  /* 0x000000ffff007224 */ /* 0x000fe200078e00ff */
[----:B------:R-:W-:Y:S02]  /*32d0*/  SHF.R.S32.HI R3, RZ, 0x1f, R2 ;  /* 0x0000001fff037819 */ /* 0x000fe40000011402 */
[----:B------:R-:W-:Y:S02]  /*32e0*/  ISETP.NE.AND P1, PT, R9, RZ, PT ;  /* 0x000000ff0900720c */ /* 0x000fe40003f25270 */
[----:B------:R-:W-:Y:S02]  /*32f0*/  LEA.HI R3, R3, R2, RZ, 0x6 ;  /* 0x0000000203037211 */ /* 0x000fe400078f30ff */
[----:B------:R-:W-:Y:S02]  /*3300*/  LOP3.LUT R8, R8, 0xffff, RZ, 0xc0, !PT ;  /* 0x0000ffff08087812 */ /* 0x000fe400078ec0ff */
[----:B------:R-:W-:-:S04]  /*3310*/  SHF.R.S32.HI R3, RZ, 0x6, R3 ;  /* 0x00000006ff037819 */ /* 0x000fc80000011403 */
[----:B------:R-:W-:-:S03]  /*3320*/  VIMNMX R17, RZ, R3, !PT ;  /* 0x00000003ff117248 */ /* 0x000fc60007fe0100 */
[----:B------:R-:W0:Y:S01]  /*3330*/  @!P1 LDC R9, c[0x0][0x9f0] ;  /* 0x00027c00ff099b82 */ /* 0x000e220000000800 */
[----:B------:R-:W-:-:S13]  /*3340*/  ISETP.GT.AND P0, PT, R6, R17, PT ;  /* 0x000000110600720c */ /* 0x000fda0003f04270 */
[----:B------:R-:W-:Y:S05]  /*3350*/  @!P0 BRA `(.L_x_4897) ;  /* 0x0000000000708947 */ /* 0x000fea0003800000 */
[-C--:B0-----:R-:W-:Y:S02]  /*3360*/  IABS R5, R9.reuse ;  /* 0x0000000900057213 */ /* 0x081fe40000000000 */
[----:B------:R-:W-:Y:S02]  /*3370*/  IADD3 R0, R9, -0x1, R6 ;  /* 0xffffffff09007810 */ /* 0x000fe40007ffe006 */
[----:B------:R-:W0:Y:S01]  /*3380*/  I2F.RP R4, R5 ;  /* 0x0000000500047306 */ /* 0x000e220000209400 */
[----:B------:R-:W-:Y:S02]  /*3390*/  IABS R11, R9 ;  /* 0x00000009000b7213 */ /* 0x000fe40000000000 */
[----:B------:R-:W-:-:S05]  /*33a0*/  IMAD.IADD R0, R0, 0x1, -R17 ;  /* 0x0000000100007824 */ /* 0x000fca00078e0a11 */
[----:B0-----:R-:W0:Y:S02]  /*33b0*/  MUFU.RCP R4, R4 ;  /* 0x0000000400047308 */ /* 0x001e240000001000 */
[----:B0-----:R-:W-:Y:S02]  /*33c0*/  VIADD R2, R4, 0xffffffe ;  /* 0x0ffffffe04027836 */ /* 0x001fe40000000000 */
[----:B------:R-:W-:-:S04]  /*33d0*/  IMAD.MOV R4, RZ, RZ, -R11 ;  /* 0x000000ffff047224 */ /* 0x000fc800078e0a0b */
[----:B------:R0:W1:Y:S02]  /*33e0*/  F2I.FTZ.U32.TRUNC.NTZ R3, R2 ;  /* 0x0000000200037305 */ /* 0x000064000021f000 */
[----:B0-----:R-:W-:Y:S02]  /*33f0*/  MOV R2, RZ ;  /* 0x000000ff00027202 */ /* 0x001fe40000000f00 */
[----:B-1----:R-:W-:-:S05]  /*3400*/  IADD3 R10, RZ, -R3, RZ ;  /* 0x80000003ff0a7210 */ /* 0x002fca0007ffe0ff */
[----:B------:R-:W-:Y:S01]  /*3410*/  IMAD R7, R10, R5, RZ ;  /* 0x000000050a077224 */ /* 0x000fe200078e02ff */
[----:B------:R-:W-:Y:S02]  /*3420*/  IABS R10, R0 ;  /* 0x00000000000a7213 */ /* 0x000fe40000000000 */
[----:B------:R-:W-:Y:S01]  /*3430*/  LOP3.LUT R0, R0, R9, RZ, 0x3c, !PT ;  /* 0x0000000900007212 */ /* 0x000fe200078e3cff */
[----:B------:R-:W-:-:S03]  /*3440*/  IMAD.HI.U32 R3, R3, R7, R2 ;  /* 0x0000000703037227 */ /* 0x000fc600078e0002 */
[----:B------:R-:W-:Y:S01]  /*3450*/  ISETP.GE.AND P2, PT, R0, RZ, PT ;  /* 0x000000ff0000720c */ /* 0x000fe20003f46270 */
[----:B------:R-:W-:-:S04]  /*3460*/  IMAD.MOV.U32 R2, RZ, RZ, R10 ;  /* 0x000000ffff027224 */ /* 0x000fc800078e000a */
        /* <DEDUP_REMOVED lines=8> */
[----:B------:R-:W-:-:S05]  /*34f0*/  IMAD.MOV.U32 R0, RZ, RZ, R3 ;  /* 0x000000ffff007224 */ /* 0x000fca00078e0003 */
[----:B------:R-:W-:Y:S02]  /*3500*/  @!P2 IADD3 R0, -R0, RZ, RZ ;  /* 0x000000ff0000a210 */ /* 0x000fe40007ffe1ff */
[----:B------:R-:W-:-:S07]  /*3510*/  @!P1 LOP3.LUT R0, RZ, R9, RZ, 0x33, !PT ;  /* 0x00000009ff009212 */ /* 0x000fce00078e33ff */
.L_x_4897:
        /* <DEDUP_REMOVED lines=77> */
[----:B------:R-:W1:Y:S02]  /*39f0*/  SHFL.IDX PT, R0, R25, RZ, 0x1f ;  /* 0x00001fff19007589 */ /* 0x000e6400000e0000 */
[----:B-1----:R-:W-:-:S13]  /*3a00*/  R2UR UR4, R0 ;  /* 0x00000000000472ca */ /* 0x002fda00000e0000 */
        /* <DEDUP_REMOVED lines=9> */
[----:B------:R-:W-:-:S04]  /*3aa0*/  ULOP3.LUT UR5, UR5, 0x3fff, URZ, 0xc0, !UPT ;  /* 0x00003fff05057892 */ /* 0x000fc8000f8ec03f */
[----:B------:R-:W-:-:S04]  /*3ab0*/  ULOP3.LUT UR38, UR5, 0x2000000, URZ, 0xfc, !UPT ;  /* 0x0200000005267892 */ /* 0x000fc8000f8efc3f */
[----:B------:R-:W-:Y:S08]  /*3ac0*/  @!P0 BRA `(.L_x_4898) ;  /* 0x0000000000408947 */ /* 0x000ff00003800000 */
[----:B------:R-:W-:Y:S01]  /*3ad0*/  MOV R0, 0x0 ;  /* 0x0000000000007802 */ /* 0x000fe20000000f00 */
[----:B------:R-:W-:Y:S01]  /*3ae0*/  ULDC.64 UR4, c[0x4][0xf0] ;  /* 0x01003c0000047ab9 */ /* 0x000fe20000000a00 */
[----:B------:R-:W-:Y:S01]  /*3af0*/  ULDC.64 UR6, c[0x4][0x58] ;  /* 0x0100160000067ab9 */ /* 0x000fe20000000a00 */
[----:B------:R-:W-:Y:S01]  /*3b00*/  MOV R4, UR4 ;  /* 0x0000000400047c02 */ /* 0x000fe20008000f00 */
[----:B------:R1:W2:Y:S01]  /*3b10*/  LDC.64 R2, c[0x4][R0] ;  /* 0x0100000000027b82 */ /* 0x0002a20000000a00 */
        /* <DEDUP_REMOVED lines=8> */
[----:B-1----:R-:W-:-:S07]  /*3ba0*/  IMAD.MOV.U32 R13, RZ, RZ, RZ ;  /* 0x000000ffff0d7224 */ /* 0x002fce00078e00ff */
[----:B------:R-:W-:-:S07]  /*3bb0*/  LEPC R20, `(.L_x_4898) ;  /* 0x000000001014794e */ /* 0x000fce0000000000 */
[----:B0-2---:R-:W-:Y:S05]  /*3bc0*/  CALL.ABS.NOINC R2 ;  /* 0x0000000002007343 */ /* 0x005fea0003c00000 */
.L_x_4898:
[----:B------:R-:W-:Y:S02]  /*3bd0*/  SHF.L.U32 R13, RZ, 0x1f, RZ ;  /* 0x0000001fff0d7819 */ /* 0x000fe400000006ff */
[----:B------:R-:W-:Y:S02]  /*3be0*/  LOP3.LUT R3, R24, 0xffffff80, RZ, 0xc0, !PT ;  /* 0xffffff8018037812 */ /* 0x000fe400078ec0ff */
[----:B------:R-:W1:Y:S01]  /*3bf0*/  SYNCS.PHASECHK.TRANS64.TRYWAIT P0, [UR40+0x28c00], R13 ;  /* 0x028c000dff0075a7 */ /* 0x000e620008000168 */
[----:B------:R-:W-:Y:S02]  /*3c00*/  LEA.HI R0, R25, R25, RZ, 0x1 ;  /* 0x0000001919007211 */ /* 0x000fe400078f08ff */
[----:B------:R-:W-:Y:S02]  /*3c10*/  IADD3 R5, R22, -R3, RZ ;  /* 0x8000000316057210 */ /* 0x000fe40007ffe0ff */
[----:B------:R-:W-:Y:S02]  /*3c20*/  LOP3.LUT R2, R0, 0xfffffe, RZ, 0xc0, !PT ;  /* 0x00fffffe00027812 */ /* 0x000fe400078ec0ff */
[----:B------:R-:W-:-:S04]  /*3c30*/  SHF.R.S32.HI R4, RZ, 0x1f, R5 ;  /* 0x0000001fff047819 */ /* 0x000fc80000011405 */
[----:B------:R-:W-:-:S04]  /*3c40*/  LEA.HI R3, R4, R5, RZ, 0x2 ;  /* 0x0000000504037211 */ /* 0x000fc800078f10ff */
[--C-:B------:R-:W-:Y:S02]  /*3c50*/  SHF.R.S32.HI R6, RZ, 0x2, R3.reuse ;  /* 0x00000002ff067819 */ /* 0x100fe40000011403 */
[----:B------:R-:W-:Y:S01]  /*3c60*/  SHF.R.S32.HI R7, RZ, 0x1f, R3 ;  /* 0x0000001fff077819 */ /* 0x000fe20000011403 */
[----:B-1----:R-:W-:Y:S06]  /*3c70*/  @!P0 BRA `(.L_x_4899) ;  /* 0x00000104009c8947 */ /* 0x002fec0003800000 */
.L_x_5033:
[----:B------:R-:W-:Y:S01]  /*3c80*/  ULOP3.LUT UR4, UR39, 0x1, URZ, 0xfc, !UPT ;  /* 0x0000000127047892 */ /* 0x000fe2000f8efc3f */
[----:B-1----:R-:W-:Y:S01]  /*3c90*/  LOP3.LUT R0, R3, 0x7ffffffc, RZ, 0xc0, !PT ;  /* 0x7ffffffc03007812 */ /* 0x002fe200078ec0ff */
[----:B------:R-:W-:Y:S01]  /*3ca0*/  IMAD.IADD R3, R25, 0x1, -R2 ;  /* 0x0000000119037824 */ /* 0x000fe200078e0a02 */
[----:B------:R-:W-:Y:S02]  /*3cb0*/  LEA.HI R7, R7, R6, RZ, 0x3 ;  /* 0x0000000607077211 */ /* 0x000fe400078f18ff */
[-C--:B------:R-:W-:Y:S01]  /*3cc0*/  IADD3 R0, -R0, R5.reuse, RZ ;  /* 0x0000000500007210 */ /* 0x080fe20007ffe1ff */
[----:B------:R-:W-:Y:S01]  /*3cd0*/  IMAD.U32 R2, RZ, RZ, UR4 ;  /* 0x00000004ff027e24 */ /* 0x000fe2000f8e00ff */
[----:B------:R-:W-:Y:S02]  /*3ce0*/  LOP3.LUT R7, R7, 0xfffffff8, RZ, 0xc0, !PT ;  /* 0xfffffff807077812 */ /* 0x000fe400078ec0ff */
[----:B------:R-:W-:Y:S01]  /*3cf0*/  LEA.HI R4, R4, R5, RZ, 0x5 ;  /* 0x0000000504047211 */ /* 0x000fe200078f28ff */
[----:B------:R-:W-:Y:S01]  /*3d00*/  IMAD.SHL.U32 R0, R0, 0x2, RZ ;  /* 0x0000000200007824 */ /* 0x000fe200078e00ff */
[----:B------:R-:W-:Y:S01]  /*3d10*/  ISETP.NE.AND P4, PT, R2, 0x3, PT ;  /* 0x000000030200780c */ /* 0x000fe20003f85270 */
[----:B------:R-:W-:Y:S01]  /*3d20*/  IMAD.IADD R7, R6, 0x1, -R7 ;  /* 0x0000000106077824 */ /* 0x000fe200078e0a07 */
[----:B------:R-:W-:-:S02]  /*3d30*/  SHF.R.S32.HI R4, RZ, 0x5, R4 ;  /* 0x00000005ff047819 */ /* 0x000fc40000011404 */
[----:B------:R-:W-:-:S03]  /*3d40*/  LEA R10, R3, R0, 0x8 ;  /* 0x00000000030a7211 */ /* 0x000fc600078e40ff */
[----:B0-----:R-:W-:-:S06]  /*3d50*/  IMAD R9, R4, 0x10, R7 ;  /* 0x0000001004097824 */ /* 0x001fcc00078e0207 */
[----:B------:R-:W-:Y:S05]  /*3d60*/  @!P4 BRA `(.L_x_4900) ;  /* 0x000000000004c947 */ /* 0x000fea0003800000 */
[----:B------:R-:W-:Y:S01]  /*3d70*/  BPT.TRAP 0x1 ;  /* 0x000000040000795c */ /* 0x000fe20000300000 */
.L_x_4900:
[----:B------:R0:W1:Y:S01]  /*3d80*/  SYNCS.PHASECHK.TRANS64.TRYWAIT P0, [UR40+0x28c30], R13 ;  /* 0x028c300dff0075a7 */ /* 0x0000620008000168 */
[----:B------:R-:W-:Y:S05]  /*3d90*/  @!P4 BRA `(.L_x_4901) ;  /* 0x000000000004c947 */ /* 0x000fea0003800000 */
[----:B------:R-:W-:Y:S01]  /*3da0*/  BPT.TRAP 0x1 ;  /* 0x000000040000795c */ /* 0x000fe20000300000 */
.L_x_4901:
[----:B-1----:R-:W-:Y:S05]  /*3db0*/  @P0 BRA `(.L_x_4902) ;  /* 0x0000000000080947 */ /* 0x002fea0003800000 */
[----:B------:R-:W1:Y:S02]  /*3dc0*/  SYNCS.PHASECHK.TRANS64.TRYWAIT P0, [UR40+0x28c30], R13 ;  /* 0x028c300dff0075a7 */ /* 0x000e640008000168 */
[----:B-1----:R-:W-:Y:S05]  /*3dd0*/  @!P0 BRA `(.L_x_4903) ;  /* 0x00000104005c8947 */ /* 0x002fea0003800000 */
.L_x_4902:
        /* <DEDUP_REMOVED lines=12> */
[----:B------:R-:W-:Y:S02]  /*3ea0*/  UIADD3 UR12, UR4, 0x2, URZ ;  /* 0x00000002040c7890 */ /* 0x000fe4000fffe03f */
[----:B------:R-:W-:-:S02]  /*3eb0*/  UMOV UR8, UR4 ;  /* 0x0000000400087c82 */ /* 0x000fc40008000000 */
[----:B------:R-:W-:Y:S01]  /*3ec0*/  UMOV UR10, UR24 ;  /* 0x00000018000a7c82 */ /* 0x000fe20008000000 */
[----:B------:R-:W-:Y:S01]  /*3ed0*/  UIADD3 UR14, UR24, 0x2, URZ ;  /* 0x00000002180e7890 */ /* 0x000fe2000fffe03f */
        /* <DEDUP_REMOVED lines=23> */
.L_x_4904:
[----:B------:R-:W-:Y:S01]  /*4050*/  ISETP.NE.AND P0, PT, R19, 0x1, PT ;  /* 0x000000011300780c */ /* 0x000fe20003f05270 */
[----:B------:R-:W-:Y:S01]  /*4060*/  UMOV UR6, 0xffffffc0 ;  /* 0xffffffc000067882 */ /* 0x000fe20000000000 */
[----:B-1----:R-:W-:Y:S01]  /*4070*/  LEA.HI R2, R23, R22, RZ, 0x2 ;  /* 0x0000001617027211 */ /* 0x002fe200078f10ff */
[----:B------:R-:W-:Y:S01]  /*4080*/  UIMAD UR5, UR43, UR6, 0x41 ;  /* 0x000000412b0574a4 */ /* 0x000fe2000f8e0206 */
[----:B------:R-:W-:Y:S01]  /*4090*/  LOP3.LUT P1, RZ, R16, 0x1, RZ, 0xc0, !PT ;  /* 0x0000000110ff7812 */ /* 0x000fe2000782c0ff */
[----:B------:R-:W-:Y:S01]  /*40a0*/  UIADD3 UR4, UR40, 0x28c40, URZ ;  /* 0x00028c4028047890 */ /* 0x000fe2000fffe03f */
[----:B------:R-:W-:Y:S01]  /*40b0*/  LOP3.LUT R3, R2, 0xfffffffc, RZ, 0xc0, !PT ;  /* 0xfffffffc02037812 */ /* 0x000fe200078ec0ff */
[----:B------:R-:W-:Y:S01]  /*40c0*/  ULDC UR11, c[0x0][0x2f0] ;  /* 0x0000bc00000b7ab9 */ /* 0x000fe20000000800 */
[----:B------:R-:W-:Y:S01]  /*40d0*/  ULDC UR10, c[0x0][0x9d8] ;  /* 0x00027600000a7ab9 */ /* 0x000fe20000000800 */
[----:B------:R-:W-:Y:S01]  /*40e0*/  UIMAD UR5, UR41, UR11, UR5 ;  /* 0x0000000b290572a4 */ /* 0x000fe2000f8e0205 */
[----:B------:R-:W-:Y:S01]  /*40f0*/  FMUL.FTZ R24, R24, UR10 ;  /* 0x0000000a18187c20 */ /* 0x000fe20008410000 */
[----:B------:R-:W-:Y:S01]  /*4100*/  IMAD.IADD R3, R22, 0x1, -R3 ;  /* 0x0000000116037824 */ /* 0x000fe200078e0a03 */
[----:B------:R-:W-:Y:S01]  /*4110*/  UPRMT UR4, UR42, 0x654, UR4 ;  /* 0x000006542a047896 */ /* 0x000fe20008000004 */
[----:B------:R-:W1:Y:S01]  /*4120*/  @P0 LDC R5, c[0x0][0x44c] ;  /* 0x00011300ff050b82 */ /* 0x000e620000000800 */
[----:B------:R-:W-:Y:S01]  /*4130*/  FMUL.FTZ R25, R25, UR10 ;  /* 0x0000000a19197c20 */ /* 0x000fe20008410000 */
[----:B------:R-:W-:Y:S01]  /*4140*/  FMUL.FTZ R26, R26, UR10 ;  /* 0x0000000a1a1a7c20 */ /* 0x000fe20008410000 */
[----:B------:R-:W-:Y:S01]  /*4150*/  LEA.HI R2, R3, R3, RZ, 0x1 ;  /* 0x0000000303027211 */ /* 0x000fe200078f08ff */
[----:B------:R-:W-:Y:S01]  /*4160*/  FMUL.FTZ R27, R27, UR10 ;  /* 0x0000000a1b1b7c20 */ /* 0x000fe20008410000 */
[----:B------:R-:W-:Y:S01]  /*4170*/  FMUL.FTZ R28, R28, UR10 ;  /* 0x0000000a1c1c7c20 */ /* 0x000fe20008410000 */
[----:B------:R-:W-:Y:S01]  /*4180*/  FMUL.FTZ R29, R29, UR10 ;  /* 0x0000000a1d1d7c20 */ /* 0x000fe20008410000 */
[----:B------:R-:W-:Y:S01]  /*4190*/  LOP3.LUT R2, R2, 0x1ffffffe, RZ, 0xc0, !PT ;  /* 0x1ffffffe02027812 */ /* 0x000fe200078ec0ff */
[----:B------:R-:W2:Y:S01]  /*41a0*/  @P0 LDC R7, c[0x0][0x450] ;  /* 0x00011400ff070b82 */ /* 0x000ea20000000800 */
[----:B------:R-:W-:Y:S01]  /*41b0*/  FMUL.FTZ R30, R30, UR10 ;  /* 0x0000000a1e1e7c20 */ /* 0x000fe20008410000 */
[----:B------:R-:W-:Y:S01]  /*41c0*/  FMUL.FTZ R31, R31, UR10 ;  /* 0x0000000a1f1f7c20 */ /* 0x000fe20008410000 */
[----:B------:R-:W-:Y:S01]  /*41d0*/  IADD3 R2, R3, -R2, RZ ;  /* 0x8000000203027210 */ /* 0x000fe20007ffe0ff */
[----:B------:R-:W-:-:S02]  /*41e0*/  IMAD.IADD R3, R152, 0x1, R9 ;  /* 0x0000000198037824 */ /* 0x000fc400078e0209 */
[----:B------:R-:W-:Y:S01]  /*41f0*/  FMUL.FTZ R37, R37, UR10 ;  /* 0x0000000a25257c20 */ /* 0x000fe20008410000 */
[----:B------:R-:W-:Y:S01]  /*4200*/  FMUL.FTZ R40, R40, UR10 ;  /* 0x0000000a28287c20 */ /* 0x000fe20008410000 */
[----:B------:R-:W-:Y:S01]  /*4210*/  FMUL.FTZ R41, R41, UR10 ;  /* 0x0000000a29297c20 */ /* 0x000fe20008410000 */
[----:B------:R-:W-:Y:S02]  /*4220*/  IMAD R2, R2, 0x8, R3 ;  /* 0x0000000802027824 */ /* 0x000fe400078e0203 */
[----:B------:R-:W-:Y:S01]  /*4230*/  FMUL.FTZ R42, R42, UR10 ;  /* 0x0000000a2a2a7c20 */ /* 0x000fe20008410000 */
[----:B------:R-:W-:Y:S01]  /*4240*/  FMUL.FTZ R43, R43, UR10 ;  /* 0x0000000a2b2b7c20 */ /* 0x000fe20008410000 */
[----:B------:R-:W-:Y:S01]  /*4250*/  FMUL.FTZ R44, R44, UR10 ;  /* 0x0000000a2c2c7c20 */ /* 0x000fe20008410000 */
[----:B------:R-:W-:Y:S01]  /*4260*/  FMUL.FTZ R46, R46, UR10 ;  /* 0x0000000a2e2e7c20 */ /* 0x000fe20008410000 */
[----:B------:R-:W-:Y:S01]  /*4270*/  MOV R3, R2 ;  /* 0x0000000200037202 */ /* 0x000fe20000000f00 */
[----:B------:R-:W-:Y:S01]  /*4280*/  FMUL.FTZ R47, R47, UR10 ;  /* 0x0000000a2f2f7c20 */ /* 0x000fe20008410000 */
[----:B------:R-:W-:Y:S01]  /*4290*/  FMUL.FTZ R49, R49, UR10 ;  /* 0x0000000a31317c20 */ /* 0x000fe20008410000 */
[----:B-1----:R-:W-:-:S04]  /*42a0*/  @P0 IMAD.HI.U32 R4, R2, R5, RZ ;  /* 0x0000000502040227 */ /* 0x002fc800078e00ff */
[----:B------:R-:W-:Y:S01]  /*42b0*/  FMUL.FTZ R50, R50, UR10 ;  /* 0x0000000a32327c20 */ /* 0x000fe20008410000 */
[----:B------:R-:W-:Y:S01]  /*42c0*/  FMUL.FTZ R51, R51, UR10 ;  /* 0x0000000a33337c20 */ /* 0x000fe20008410000 */
[----:B------:R-:W-:Y:S01]  /*42d0*/  FMUL.FTZ R52, R52, UR10 ;  /* 0x0000000a34347c20 */ /* 0x000fe20008410000 */
[----:B------:R-:W-:Y:S01]  /*42e0*/  FMUL.FTZ R53, R53, UR10 ;  /* 0x0000000a35357c20 */ /* 0x000fe20008410000 */
[----:B------:R-:W-:Y:S01]  /*42f0*/  FMUL.FTZ R54, R54, UR10 ;  /* 0x0000000a36367c20 */ /* 0x000fe20008410000 */
[----:B------:R-:W-:Y:S01]  /*4300*/  FMUL.FTZ R55, R55, UR10 ;  /* 0x0000000a37377c20 */ /* 0x000fe20008410000 */
[----:B------:R-:W-:Y:S01]  /*4310*/  FMUL.FTZ R34, R34, UR10 ;  /* 0x0000000a22227c20 */ /* 0x000fe20008410000 */
[----:B--2---:R-:W-:Y:S01]  /*4320*/  @P0 SHF.R.U32.HI R3, RZ, R7, R4 ;  /* 0x00000007ff030219 */ /* 0x004fe20000011604 */
[----:B------:R-:W-:Y:S01]  /*4330*/  FMUL.FTZ R35, R35, UR10 ;  /* 0x0000000a23237c20 */ /* 0x000fe20008410000 */
[----:B------:R-:W-:Y:S01]  /*4340*/  FMUL.FTZ R36, R36, UR10 ;  /* 0x0000000a24247c20 */ /* 0x000fe20008410000 */
[----:B------:R-:W-:Y:S01]  /*4350*/  FMUL.FTZ R38, R38, UR10 ;  /* 0x0000000a26267c20 */ /* 0x000fe20008410000 */
[----:B------:R-:W-:Y:S01]  /*4360*/  FMUL.FTZ R39, R39, UR10 ;  /* 0x0000000a27277c20 */ /* 0x000fe20008410000 */
[----:B------:R-:W1:Y:S01]  /*4370*/  SHFL.IDX PT, R7, R3, RZ, 0x1c1f ;  /* 0x001c1fff03077589 */ /* 0x000e6200000e0000 */
[----:B------:R-:W-:Y:S01]  /*4380*/  FMUL.FTZ R45, R45, UR10 ;  /* 0x0000000a2d2d7c20 */ /* 0x000fe20008410000 */
[----:B------:R-:W-:Y:S01]  /*4390*/  FMUL.FTZ R48, R48, UR10 ;  /* 0x0000000a30307c20 */ /* 0x000fe20008410000 */
[----:B------:R-:W-:Y:S01]  /*43a0*/  IMAD.U32 R5, RZ, RZ, UR5 ;  /* 0x00000005ff057e24 */ /* 0x000fe2000f8e00ff */
[----:B------:R-:W-:Y:S01]  /*43b0*/  ULEA UR15, UR43, 0xffffffc0, 0x6 ;  /* 0xffffffc02b0f7891 */ /* 0x000fe2000f8e303f */
[----:B------:R-:W2:Y:S01]  /*43c0*/  MUFU.TANH R11, R28 ;  /* 0x0000001c000b7308 */ /* 0x000ea20000002400 */
[----:B------:R-:W-:Y:S01]  /*43d0*/  ULDC UR7, c[0x0][0x9dc] ;  /* 0x0002770000077ab9 */ /* 0x000fe20000000800 */
[----:B------:R-:W-:Y:S01]  /*43e0*/  ULDC UR14, c[0x0][0x288] ;  /* 0x0000a200000e7ab9 */ /* 0x000fe20000000800 */
[----:B------:R-:W-:Y:S01]  /*43f0*/  SYNCS.ARRIVE.TRANS64.RED.A1T0 RZ, [UR4], RZ ;  /* 0x000000ffffff79a7 */ /* 0x000fe20008100404 */
[----:B------:R-:W-:Y:S01]  /*4400*/  ULOP3.LUT UR7, URZ, UR7, URZ, 0x33, !UPT ;  /* 0x000000073f077292 */ /* 0x000fe2000f8e333f */
[----:B------:R-:W-:Y:S01]  /*4410*/  FMUL.FTZ R32, R32, UR10 ;  /* 0x0000000a20207c20 */ /* 0x000fe20008410000 */
[----:B------:R-:W-:Y:S01]  /*4420*/  FMUL.FTZ R33, R33, UR10 ;  /* 0x0000000a21217c20 */ /* 0x000fe20008410000 */
[----:B------:R-:W-:Y:S01]  /*4430*/  UIMAD UR4, UR41, UR11, -UR15 ;  /* 0x0000000b290472a4 */ /* 0x000fe2000f8e0a0f */
[----:B------:R-:W3:Y:S01]  /*4440*/  MUFU.TANH R14, R29 ;  /* 0x0000001d000e7308 */ /* 0x000ee20000002400 */
[----:B------:R-:W-:Y:S01]  /*4450*/  IADD3 R4, R5, -UR14, -R0 ;  /* 0x8000000e05047c10 */ /* 0x000fe2000fffe800 */
[----:B------:R-:W-:-:S03]  /*4460*/  ULDC UR18, c[0x0][0x9e0] ;  /* 0x0002780000127ab9 */ /* 0x000fc60000000800 */
[----:B------:R-:W-:-:S03]  /*4470*/  IADD3 R8, -R0, UR4, RZ ;  /* 0x0000000400087c10 */ /* 0x000fc6000fffe1ff */
        /* <DEDUP_REMOVED lines=29> */
[----:B------:R2:W0:Y:S01]  /*4650*/  MUFU.TANH R20, R33 ;  /* 0x0000002100147308 */ /* 0x0004220000002400 */
[----:B-----5:R-:W-:-:S05]  /*4660*/  IADD3 R32, R4, UR7, RZ ;  /* 0x0000000704207c10 */ /* 0x020fca000fffe0ff */
[----:B-1----:R-:W-:Y:S02]  /*4670*/  IMAD.IADD R5, R32, 0x1, R7 ;  /* 0x0000000120057824 */ /* 0x002fe400078e0207 */
[----:B--2---:R-:W-:-:S05]  /*4680*/  VIADD R33, R4, UR18 ;  /* 0x0000001204217c36 */ /* 0x004fca0008000000 */
[----:B------:R-:W-:Y:S01]  /*4690*/  VIADDMNMX R4, R7, R33, R8, PT ;  /* 0x0000002107047246 */ /* 0x000fe20003800108 */
[----:B---34-:R-:W-:Y:S06]  /*46a0*/  @!P1 BRA `(.L_x_4905) ;  /* 0x0000000000689947 */ /* 0x018fec0003800000 */
[----:B------:R-:W-:Y:S01]  /*46b0*/  IMAD.U32 R6, RZ, RZ, UR11 ;  /* 0x0000000bff067e24 */ /* 0x000fe2000f8e00ff */
[----:B------:R-:W-:Y:S03]  /*46c0*/  BSSY B0, `(.L_x_4906) ;  /* 0x0000014000007945 */ /* 0x000fe60003800000 */
[----:B------:R-:W-:-:S05]  /*46d0*/  IMAD R6, R6, UR41, R7 ;  /* 0x0000002906067c24 */ /* 0x000fca000f8e0207 */
[----:B------:R-:W-:-:S04]  /*46e0*/  IADD3 R7, R6, -UR14, RZ ;  /* 0x8000000e06077c10 */ /* 0x000fc8000fffe0ff */
        /* <DEDUP_REMOVED lines=11> */
.L_x_4907:
[----:B------:R-:W-:Y:S02]  /*47a0*/  ULDC UR4, c[0x0][0x9e4] ;  /* 0x0002790000047ab9 */ /* 0x000fe40000000800 */
[----:B------:R-:W-:-:S05]  /*47b0*/  IMAD.U32 R34, RZ, RZ, UR4 ;  /* 0x00000004ff227e24 */ /* 0x000fca000f8e00ff */
[----:B------:R-:W-:-:S13]  /*47c0*/  ISETP.NE.AND P0, PT, R34, 0x1, PT ;  /* 0x000000012200780c */ /* 0x000fda0003f05270 */
[----:B------:R-:W1:Y:S02]  /*47d0*/  @P0 LDC.64 R38, c[0x0][0x9e8] ;  /* 0x00027a00ff260b82 */ /* 0x000e640000000a00 */
[----:B-1----:R-:W-:-:S05]  /*47e0*/  @P0 IMAD.HI.U32 R6, R7, R38, RZ ;  /* 0x0000002607060227 */ /* 0x002fca00078e00ff */
[----:B------:R-:W-:-:S07]  /*47f0*/  @P0 SHF.R.U32.HI R7, RZ, R39, R6 ;  /* 0x00000027ff070219 */ /* 0x000fce0000011606 */
.L_x_4908:
[----:B------:R-:W-:Y:S05]  /*4800*/  BSYNC B0 ;  /* 0x0000000000007941 */ /* 0x000fea0003800000 */
.L_x_4906:
[----:B------:R-:W-:-:S05]  /*4810*/  IMAD R7, R7, R34, -UR15 ;  /* 0x8000000f07077e24 */ /* 0x000fca000f8e0222 */
[----:B------:R-:W-:-:S04]  /*4820*/  IADD3 R7, -R0, R7, RZ ;  /* 0x0000000700077210 */ /* 0x000fc80007ffe1ff */
[----:B------:R-:W-:Y:S02]  /*4830*/  VIADDMNMX R4, R7, R34, R4, PT ;  /* 0x0000002207047246 */ /* 0x000fe40003800104 */
[----:B------:R-:W-:-:S07]  /*4840*/  VIMNMX R5, R5, R7, !PT ;  /* 0x0000000705057248 */ /* 0x000fce0007fe0100 */
.L_x_4905:
[----:B------:R-:W1:Y:S02]  /*4850*/  SHFL.IDX PT, R3, R3, 0x1, 0x1c1f ;  /* 0x003c1f0003037f89 */ /* 0x000e6400000e0000 */
[----:B-1----:R-:W-:Y:S01]  /*4860*/  VIADDMNMX R6, R3, R33, R8, PT ;  /* 0x0000002103067246 */ /* 0x002fe20003800108 */
[----:B------:R-:W-:Y:S01]  /*4870*/  IMAD.IADD R7, R32, 0x1, R3 ;  /* 0x0000000120077824 */ /* 0x000fe200078e0203 */
[----:B------:R-:W-:Y:S06]  /*4880*/  @!P1 BRA `(.L_x_4909) ;  /* 0x0000000000689947 */ /* 0x000fec0003800000 */
        /* <DEDUP_REMOVED lines=15> */
.L_x_4911:
[----:B------:R-:W-:Y:S02]  /*4980*/  ULDC UR4, c[0x0][0x9e4] ;  /* 0x0002790000047ab9 */ /* 0x000fe40000000800 */
[----:B------:R-:W-:-:S05]  /*4990*/  IMAD.U32 R32, RZ, RZ, UR4 ;  /* 0x00000004ff207e24 */ /* 0x000fca000f8e00ff */
[----:B------:R-:W-:-:S13]  /*49a0*/  ISETP.NE.AND P0, PT, R32, 0x1, PT ;  /* 0x000000012000780c */ /* 0x000fda0003f05270 */
[----:B------:R-:W1:Y:S02]  /*49b0*/  @P0 LDC.64 R34, c[0x0][0x9e8] ;  /* 0x00027a00ff220b82 */ /* 0x000e640000000a00 */
[----:B-1----:R-:W-:-:S05]  /*49c0*/  @P0 IMAD.HI.U32 R8, R3, R34, RZ ;  /* 0x0000002203080227 */ /* 0x002fca00078e00ff */
[----:B------:R-:W-:-:S07]  /*49d0*/  @P0 SHF.R.U32.HI R3, RZ, R35, R8 ;  /* 0x00000023ff030219 */ /* 0x000fce0000011608 */
.L_x_4912:
[----:B------:R-:W-:Y:S05]  /*49e0*/  BSYNC B0 ;  /* 0x0000000000007941 */ /* 0x000fea0003800000 */
.L_x_4910:
[----:B------:R-:W-:-:S05]  /*49f0*/  IMAD R3, R3, R32, -UR15 ;  /* 0x8000000f03037e24 */ /* 0x000fca000f8e0220 */
[----:B------:R-:W-:-:S04]  /*4a00*/  IADD3 R3, -R0, R3, RZ ;  /* 0x0000000300037210 */ /* 0x000fc80007ffe1ff */
[----:B------:R-:W-:Y:S02]  /*4a10*/  VIADDMNMX R6, R3, R32, R6, PT ;  /* 0x0000002003067246 */ /* 0x000fe40003800106 */
[----:B------:R-:W-:-:S07]  /*4a20*/  VIMNMX R7, R7, R3, !PT ;  /* 0x0000000307077248 */ /* 0x000fce0007fe0100 */
.L_x_4909:
[----:B------:R-:W-:Y:S01]  /*4a30*/  UIMAD UR4, UR43, UR6, 0x40 ;  /* 0x000000402b0474a4 */ /* 0x000fe2000f8e0206 */
[----:B------:R-:W-:Y:S03]  /*4a40*/  BAR.SYNC.DEFER_BLOCKING 0xf, 0x100 ;  /* 0x03c4000000007b1d */ /* 0x000fe60000010000 */
[----:B------:R-:W-:Y:S02]  /*4a50*/  UISETP.GE.AND UP5, UPT, UR4, 0x1, UPT ;  /* 0x000000010400788c */ /* 0x000fe4000bfa6270 */
[----:B------:R-:W-:Y:S02]  /*4a60*/  UISETP.GE.AND UP6, UPT, UR4, 0x2, UPT ;  /* 0x000000020400788c */ /* 0x000fe4000bfc6270 */
[----:B------:R-:W-:Y:S02]  /*4a70*/  UISETP.GE.AND UP0, UPT, UR4, 0x9, UPT ;  /* 0x000000090400788c */ /* 0x000fe4000bf06270 */
[----:B------:R-:W-:Y:S01]  /*4a80*/  PLOP3.LUT P1, PT, PT, PT, UP5, 0x40, 0x0 ;  /* 0x000000000000781c */ /* 0x000fe20003f2e858 */
[----:B------:R-:W-:Y:S01]  /*4a90*/  UISETP.GE.AND UP1, UPT, UR4, 0xa, UPT ;  /* 0x0000000a0400788c */ /* 0x000fe2000bf26270 */
[----:B------:R-:W-:Y:S01]  /*4aa0*/  PLOP3.LUT P3, PT, PT, PT, UP6, 0x40, 0x0 ;  /* 0x000000000000781c */ /* 0x000fe20003f6e868 */
[----:B------:R-:W-:Y:S01]  /*4ab0*/  UISETP.GE.AND UP2, UPT, UR4, 0x11, UPT ;  /* 0x000000110400788c */ /* 0x000fe2000bf46270 */
[C---:B------:R-:W-:Y:S01]  /*4ac0*/  ISETP.GT.AND P1, PT, R5.reuse, RZ, P1 ;  /* 0x000000ff0500720c */ /* 0x040fe20000f24270 */
[----:B------:R-:W-:Y:S01]  /*4ad0*/  UISETP.GE.AND UP3, UPT, UR4, 0x12, UPT ;  /* 0x000000120400788c */ /* 0x000fe2000bf66270 */
[----:B------:R-:W-:Y:S01]  /*4ae0*/  ISETP.GT.AND P3, PT, R5, 0x1, P3 ;  /* 0x000000010500780c */ /* 0x000fe20001f64270 */
[----:B------:R-:W-:Y:S01]  /*4af0*/  UISETP.GE.AND UP4, UPT, UR4, 0x19, UPT ;  /* 0x000000190400788c */ /* 0x000fe2000bf86270 */
[----:B------:R-:W-:Y:S01]  /*4b00*/  ISETP.LT.OR P1, PT, R4, 0x1, P1 ;  /* 0x000000010400780c */ /* 0x000fe20000f21670 */
[----:B------:R-:W-:Y:S01]  /*4b10*/  ULDC UR10, c[0x0][0x988] ;  /* 0x00026200000a7ab9 */ /* 0x000fe20000000800 */
[----:B------:R-:W-:Y:S01]  /*4b20*/  PLOP3.LUT P2, PT, PT, PT, UP6, 0x40, 0x0 ;  /* 0x000000000000781c */ /* 0x000fe20003f4e868 */
[----:B------:R-:W-:Y:S01]  /*4b30*/  UISETP.GE.AND UP6, UPT, UR4, 0x21, UPT ;  /* 0x000000210400788c */ /* 0x000fe2000bfc6270 */
[----:B------:R-:W-:-:S02]  /*4b40*/  FSEL R3, R24, -INF , !P1 ;  /* 0xff80000018037808 */ /* 0x000fc40004800000 */
[----:B------:R-:W-:Y:S02]  /*4b50*/  PLOP3.LUT P1, PT, PT, PT, UP0, 0x40, 0x0 ;  /* 0x000000000000781c */ /* 0x000fe40003f2e808 */
[----:B------:R-:W-:Y:S02]  /*4b60*/  ISETP.LT.OR P3, PT, R4, 0x2, P3 ;  /* 0x000000020400780c */ /* 0x000fe40001f61670 */
[----:B------:R-:W-:Y:S02]  /*4b70*/  ISETP.GT.AND P2, PT, R7, 0x1, P2 ;  /* 0x000000010700780c */ /* 0x000fe40001744270 */
[----:B------:R-:W-:Y:S02]  /*4b80*/  ISETP.GT.AND P1, PT, R5, 0x8, P1 ;  /* 0x000000080500780c */ /* 0x000fe40000f24270 */
[----:B------:R-:W-:Y:S01]  /*4b90*/  PLOP3.LUT P0, PT, PT, PT, UP5, 0x40, 0x0 ;  /* 0x000000000000781c */ /* 0x000fe20003f0e858 */
[----:B------:R-:W-:Y:S01]  /*4ba0*/  UISETP.GE.AND UP5, UPT, UR4, 0x1a, UPT ;  /* 0x0000001a0400788c */ /* 0x000fe2000bfa6270 */
[----:B0-----:R-:W-:-:S02]  /*4bb0*/  FSEL R8, R25, -INF , !P3 ;  /* 0xff80000019087808 */ /* 0x001fc40005800000 */
[----:B------:R-:W-:Y:S02]  /*4bc0*/  PLOP3.LUT P3, PT, PT, PT, UP1, 0x40, 0x0 ;  /* 0x000000000000781c */ /* 0x000fe40003f6e818 */
[----:B------:R-:W-:Y:S02]  /*4bd0*/  ISETP.LT.OR P2, PT, R6, 0x2, P2 ;  /* 0x000000020600780c */ /* 0x000fe40001741670 */
[----:B------:R-:W-:Y:S02]  /*4be0*/  ISETP.LT.OR P1, PT, R4, 0x9, P1 ;  /* 0x000000090400780c */ /* 0x000fe40000f21670 */
[----:B------:R-:W-:Y:S02]  /*4bf0*/  ISETP.GT.AND P0, PT, R7, RZ, P0 ;  /* 0x000000ff0700720c */ /* 0x000fe40000704270 */
[----:B------:R-:W-:Y:S02]  /*4c00*/  ISETP.GT.AND P3, PT, R5, 0x9, P3 ;  /* 0x000000090500780c */ /* 0x000fe40001f64270 */
[----:B------:R-:W-:-:S02]  /*4c10*/  FSEL R33, R27, -INF , !P2 ;  /* 0xff8000001b217808 */ /* 0x000fc40005000000 */
[----:B------:R-:W-:Y:S02]  /*4c20*/  FSEL R11, R11, -INF , !P1 ;  /* 0xff8000000b0b7808 */ /* 0x000fe40004800000 */
[----:B------:R-:W-:Y:S01]  /*4c30*/  PLOP3.LUT P2, PT, PT, PT, UP1, 0x40, 0x0 ;  /* 0x000000000000781c */ /* 0x000fe20003f4e818 */
[----:B------:R-:W-:Y:S01]  /*4c40*/  UISETP.GE.AND UP1, UPT, UR4, 0x29, UPT ;  /* 0x000000290400788c */ /* 0x000fe2000bf26270 */
[----:B------:R-:W-:Y:S02]  /*4c50*/  PLOP3.LUT P1, PT, PT, PT, UP2, 0x40, 0x0 ;  /* 0x000000000000781c */ /* 0x000fe40003f2e828 */
[----:B------:R-:W-:Y:S02]  /*4c60*/  ISETP.LT.OR P0, PT, R6, 0x1, P0 ;  /* 0x000000010600780c */ /* 0x000fe40000701670 */
[----:B------:R-:W-:Y:S02]  /*4c70*/  ISETP.LT.OR P3, PT, R4, 0xa, P3 ;  /* 0x0000000a0400780c */ /* 0x000fe40001f61670 */
[----:B------:R-:W-:-:S02]  /*4c80*/  ISETP.GT.AND P2, PT, R7, 0x9, P2 ;  /* 0x000000090700780c */ /* 0x000fc40001744270 */
[----:B------:R-:W-:Y:S02]  /*4c90*/  ISETP.GT.AND P1, PT, R5, 0x10, P1 ;  /* 0x000000100500780c */ /* 0x000fe40000f24270 */
[----:B------:R-:W-:Y:S02]  /*4ca0*/  FSEL R32, R26, -INF , !P0 ;  /* 0xff8000001a207808 */ /* 0x000fe40004000000 */
[----:B------:R-:W-:Y:S01]  /*4cb0*/  PLOP3.LUT P0, PT, PT, PT, UP0, 0x40, 0x0 ;  /* 0x000000000000781c */ /* 0x000fe20003f0e808 */
[----:B------:R-:W-:Y:S01]  /*4cc0*/  UISETP.GE.AND UP0, UPT, UR4, 0x22, UPT ;  /* 0x000000220400788c */ /* 0x000fe2000bf06270 */
[----:B------:R-:W-:Y:S02]  /*4cd0*/  FSEL R14, R14, -INF , !P3 ;  /* 0xff8000000e0e7808 */ /* 0x000fe40005800000 */
[----:B------:R-:W-:Y:S01]  /*4ce0*/  PLOP3.LUT P3, PT, PT, PT, UP3, 0x40, 0x0 ;  /* 0x000000000000781c */ /* 0x000fe20003f6e838 */
[----:B------:R-:W-:Y:S01]  /*4cf0*/  UP2UR UR5, UPR, URZ, 0x1 ;  /* 0x000000013f057883 */ /* 0x000fe20008000000 */
[----:B------:R-:W-:-:S02]  /*4d00*/  ISETP.LT.OR P2, PT, R6, 0xa, P2 ;  /* 0x0000000a0600780c */ /* 0x000fc40001741670 */
[----:B------:R-:W-:Y:S02]  /*4d10*/  ISETP.LT.OR P1, PT, R4, 0x11, P1 ;  /* 0x000000110400780c */ /* 0x000fe40000f21670 */
[----:B------:R-:W-:Y:S02]  /*4d20*/  ISETP.GT.AND P0, PT, R7, 0x8, P0 ;  /* 0x000000080700780c */ /* 0x000fe40000704270 */
[----:B------:R-:W-:Y:S02]  /*4d30*/  ISETP.GT.AND P3, PT, R5, 0x11, P3 ;  /* 0x000000110500780c */ /* 0x000fe40001f64270 */
[----:B------:R-:W-:Y:S02]  /*4d40*/  FSEL R35, R31, -INF , !P2 ;  /* 0xff8000001f237808 */ /* 0x000fe40005000000 */
[----:B------:R-:W-:Y:S02]  /*4d50*/  FSEL R15, R15, -INF , !P1 ;  /* 0xff8000000f0f7808 */ /* 0x000fe40004800000 */
[----:B------:R-:W-:-:S02]  /*4d60*/  PLOP3.LUT P2, PT, PT, PT, UP4, 0x40, 0x0 ;  /* 0x000000000000781c */ /* 0x000fc40003f4e848 */
[----:B------:R-:W-:Y:S02]  /*4d70*/  PLOP3.LUT P1, PT, PT, PT, UP5, 0x40, 0x0 ;  /* 0x000000000000781c */ /* 0x000fe40003f2e858 */
[----:B------:R-:W-:Y:S02]  /*4d80*/  ISETP.LT.OR P0, PT, R6, 0x9, P0 ;  /* 0x000000090600780c */ /* 0x000fe40000701670 */
[----:B------:R-:W-:Y:S02]  /*4d90*/  ISETP.LT.OR P3, PT, R4, 0x12, P3 ;  /* 0x000000120400780c */ /* 0x000fe40001f61670 */
[C---:B------:R-:W-:Y:S02]  /*4da0*/  ISETP.GT.AND P2, PT, R5.reuse, 0x18, P2 ;  /* 0x000000180500780c */ /* 0x040fe40001744270 */
[----:B------:R-:W-:Y:S02]  /*4db0*/  ISETP.GT.AND P1, PT, R5, 0x19, P1 ;  /* 0x000000190500780c */ /* 0x000fe40000f24270 */
[----:B------:R-:W-:-:S02]  /*4dc0*/  FSEL R34, R30, -INF , !P0 ;  /* 0xff8000001e227808 */ /* 0x000fc40004000000 */
[----:B------:R-:W-:Y:S01]  /*4dd0*/  PLOP3.LUT P0, PT, PT, PT, UP2, 0x40, 0x0 ;  /* 0x000000000000781c */ /* 0x000fe20003f0e828 */
[----:B------:R-:W-:Y:S01]  /*4de0*/  UISETP.GE.AND UP2, UPT, UR4, 0x2a, UPT ;  /* 0x0000002a0400788c */ /* 0x000fe2000bf46270 */
[----:B------:R-:W-:Y:S02]  /*4df0*/  FSEL R20, R20, -INF , !P3 ;  /* 0xff80000014147808 */ /* 0x000fe40005800000 */
[----:B------:R-:W-:Y:S01]  /*4e00*/  PLOP3.LUT P3, PT, PT, PT, UP6, 0x40, 0x0 ;  /* 0x000000000000781c */ /* 0x000fe20003f6e868 */
[----:B------:R-:W-:Y:S01]  /*4e10*/  UISETP.GE.AND UP6, UPT, UR4, 0x3a, UPT ;  /* 0x0000003a0400788c */ /* 0x000fe2000bfc6270 */
[C---:B------:R-:W-:Y:S02]  /*4e20*/  ISETP.LT.OR P2, PT, R4.reuse, 0x19, P2 ;  /* 0x000000190400780c */ /* 0x040fe40001741670 */
[----:B------:R-:W-:Y:S02]  /*4e30*/  ISETP.LT.OR P1, PT, R4, 0x1a, P1 ;  /* 0x0000001a0400780c */ /* 0x000fe40000f21670 */
[----:B------:R-:W-:-:S02]  /*4e40*/  ISETP.GT.AND P0, PT, R7, 0x10, P0 ;  /* 0x000000100700780c */ /* 0x000fc40000704270 */
[----:B------:R-:W-:Y:S02]  /*4e50*/  ISETP.GT.AND P3, PT, R5, 0x20, P3 ;  /* 0x000000200500780c */ /* 0x000fe40001f64270 */
[----:B------:R-:W-:Y:S02]  /*4e60*/  FSEL R21, R21, -INF , !P2 ;  /* 0xff80000015157808 */ /* 0x000fe40005000000 */
[----:B------:R-:W-:Y:S02]  /*4e70*/  FSEL R24, R37, -INF , !P1 ;  /* 0xff80000025187808 */ /* 0x000fe40004800000 */
[----:B------:R-:W-:Y:S01]  /*4e80*/  PLOP3.LUT P2, PT, PT, PT, UP0, 0x40, 0x0 ;  /* 0x000000000000781c */ /* 0x000fe20003f4e808 */
[----:B------:R-:W-:Y:S01]  /*4e90*/  UISETP.GE.AND UP0, UPT, UR4, 0x21, UPT ;  /* 0x000000210400788c */ /* 0x000fe2000bf06270 */
[----:B------:R-:W-:Y:S02]  /*4ea0*/  PLOP3.LUT P1, PT, PT, PT, UP1, 0x40, 0x0 ;  /* 0x000000000000781c */ /* 0x000fe40003f2e818 */
[----:B------:R-:W-:-:S02]  /*4eb0*/  ISETP.LT.OR P0, PT, R6, 0x11, P0 ;  /* 0x000000110600780c */ /* 0x000fc40000701670 */
[----:B------:R-:W-:Y:S02]  /*4ec0*/  ISETP.LT.OR P3, PT, R4, 0x21, P3 ;  /* 0x000000210400780c */ /* 0x000fe40001f61670 */
[C---:B------:R-:W-:Y:S02]  /*4ed0*/  ISETP.GT.AND P2, PT, R5.reuse, 0x21, P2 ;  /* 0x000000210500780c */ /* 0x040fe40001744270 */
[----:B------:R-:W-:Y:S02]  /*4ee0*/  ISETP.GT.AND P1, PT, R5, 0x28, P1 ;  /* 0x000000280500780c */ /* 0x000fe40000f24270 */
[----:B------:R-:W-:Y:S02]  /*4ef0*/  FSEL R36, R12, -INF , !P0 ;  /* 0xff8000000c247808 */ /* 0x000fe40004000000 */
[----:B------:R-:W-:Y:S01]  /*4f00*/  PLOP3.LUT P0, PT, PT, PT, UP3, 0x40, 0x0 ;  /* 0x000000000000781c */ /* 0x000fe20003f0e838 */
[----:B------:R-:W-:Y:S01]  /*4f10*/  UISETP.GE.AND UP3, UPT, UR4, 0x31, UPT ;  /* 0x000000310400788c */ /* 0x000fe2000bf66270 */
[----:B------:R-:W-:-:S02]  /*4f20*/  FSEL R25, R40, -INF , !P3 ;  /* 0xff80000028197808 */ /* 0x000fc40005800000 */
[----:B------:R-:W-:Y:S02]  /*4f30*/  PLOP3.LUT P3, PT, PT, PT, UP2, 0x40, 0x0 ;  /* 0x000000000000781c */ /* 0x000fe40003f6e828 */
[C---:B------:R-:W-:Y:S02]  /*4f40*/  ISETP.LT.OR P2, PT, R4.reuse, 0x22, P2 ;  /* 0x000000220400780c */ /* 0x040fe40001741670 */
[----:B------:R-:W-:Y:S02]  /*4f50*/  ISETP.LT.OR P1, PT, R4, 0x29, P1 ;  /* 0x000000290400780c */ /* 0x000fe40000f21670 */
[----:B------:R-:W-:Y:S02]  /*4f60*/  ISETP.GT.AND P3, PT, R5, 0x29, P3 ;  /* 0x000000290500780c */ /* 0x000fe40001f64270 */
[----:B------:R-:W-:Y:S02]  /*4f70*/  FSEL R26, R41, -INF , !P2 ;  /* 0xff800000291a7808 */ /* 0x000fe40005000000 */
[----:B------:R-:W-:-:S02]  /*4f80*/  FSEL R27, R44, -INF , !P1 ;  /* 0xff8000002c1b7808 */ /* 0x000fc40004800000 */
[----:B------:R-:W-:Y:S01]  /*4f90*/  PLOP3.LUT P2, PT, PT, PT, UP4, 0x40, 0x0 ;  /* 0x000000000000781c */ /* 0x000fe20003f4e848 */
[----:B------:R-:W-:Y:S01]  /*4fa0*/  UISETP.GE.AND UP4, UPT, UR4, 0x32, UPT ;  /* 0x000000320400788c */ /* 0x000fe2000bf86270 */
[----:B------:R-:W-:Y:S02]  /*4fb0*/  PLOP3.LUT P1, PT, PT, PT, UP3, 0x40, 0x0 ;  /* 0x000000000000781c */ /* 0x000fe40003f2e838 */
[----:B------:R-:W-:Y:S02]  /*4fc0*/  ISETP.LT.OR P3, PT, R4, 0x2a, P3 ;  /* 0x0000002a0400780c */ /* 0x000fe40001f61670 */
[----:B------:R-:W-:Y:S02]  /*4fd0*/  ISETP.GT.AND P1, PT, R5, 0x30, P1 ;  /* 0x000000300500780c */ /* 0x000fe40000f24270 */
[----:B------:R-:W-:Y:S02]  /*4fe0*/  FSEL R28, R28, -INF , !P3 ;  /* 0xff8000001c1c7808 */ /* 0x000fe40005800000 */
[----:B------:R-:W-:-:S02]  /*4ff0*/  PLOP3.LUT P3, PT, PT, PT, UP4, 0x40, 0x0 ;  /* 0x000000000000781c */ /* 0x000fc40003f6e848 */
[C---:B------:R-:W-:Y:S02]  /*5000*/  ISETP.LT.OR P1, PT, R4.reuse, 0x31, P1 ;  /* 0x000000310400780c */ /* 0x040fe40000f21670 */
[----:B------:R-:W-:Y:S02]  /*5010*/  ISETP.GT.AND P3, PT, R5, 0x31, P3 ;  /* 0x000000310500780c */ /* 0x000fe40001f64270 */
[----:B------:R-:W-:Y:S02]  /*5020*/  FSEL R29, R29, -INF , !P1 ;  /* 0xff8000001d1d7808 */ /* 0x000fe40004800000 */
[----:B------:R-:W-:Y:S01]  /*5030*/  PLOP3.LUT P1, PT, PT, PT, UP5, 0x40, 0x0 ;  /* 0x000000000000781c */ /* 0x000fe20003f2e858 */
[----:B------:R-:W-:Y:S01]  /*5040*/  UISETP.GE.AND UP5, UPT, UR4, 0x39, UPT ;  /* 0x000000390400788c */ /* 0x000fe2000bfa6270 */
[----:B------:R-:W-:Y:S02]  /*5050*/  ISETP.LT.OR P3, PT, R4, 0x32, P3 ;  /* 0x000000320400780c */ /* 0x000fe40001f61670 */
[----:B------:R-:W-:-:S02]  /*5060*/  FMNMX.FTZ R12, R3, R8, !PT ;  /* 0x00000008030c7209 */ /* 0x000fc40007810000 */
[----:B------:R-:W-:Y:S02]  /*5070*/  FSEL R30, R49, -INF , !P3 ;  /* 0xff800000311e7808 */ /* 0x000fe40005800000 */
[----:B------:R-:W-:Y:S02]  /*5080*/  PLOP3.LUT P3, PT, PT, PT, UP5, 0x40, 0x0 ;  /* 0x000000000000781c */ /* 0x000fe40003f6e858 */
[----:B------:R-:W-:Y:S02]  /*5090*/  ISETP.GT.AND P0, PT, R7, 0x11, P0 ;  /* 0x000000110700780c */ /* 0x000fe40000704270 */
[----:B------:R-:W-:Y:S02]  /*50a0*/  ISETP.GT.AND P3, PT, R5, 0x38, P3 ;  /* 0x000000380500780c */ /* 0x000fe40001f64270 */
[----:B------:R-:W-:Y:S02]  /*50b0*/  FMNMX.FTZ R39, R32, R33, !PT ;  /* 0x0000002120277209 */ /* 0x000fe40007810000 */
[----:B------:R-:W-:-:S02]  /*50c0*/  ISETP.LT.OR P3, PT, R4, 0x39, P3 ;  /* 0x000000390400780c */ /* 0x000fc40001f61670 */
[----:B------:R-:W-:Y:S02]  /*50d0*/  ISETP.LT.OR P0, PT, R6, 0x12, P0 ;  /* 0x000000120600780c */ /* 0x000fe40000701670 */
[----:B------:R-:W-:Y:S02]  /*50e0*/  FSEL R31, R52, -INF , !P3 ;  /* 0xff800000341f7808 */ /* 0x000fe40005800000 */
[----:B------:R-:W-:Y:S02]  /*50f0*/  PLOP3.LUT P3, PT, PT, PT, UP6, 0x40, 0x0 ;  /* 0x000000000000781c */ /* 0x000fe40003f6e868 */
[----:B------:R-:W-:Y:S02]  /*5100*/  FMNMX.FTZ R40, R34, R39, !PT ;  /* 0x0000002722287209 */ /* 0x000fe40007810000 */
[----:B------:R-:W-:Y:S02]  /*5110*/  ISETP.GT.AND P3, PT, R5, 0x39, P3 ;  /* 0x000000390500780c */ /* 0x000fe40001f64270 */
[----:B------:R-:W-:-:S02]  /*5120*/  FMNMX.FTZ R5, R11, R12, !PT ;  /* 0x0000000c0b057209 */ /* 0x000fc40007810000 */
[----:B------:R-:W-:Y:S02]  /*5130*/  ISETP.LT.OR P3, PT, R4, 0x3a, P3 ;  /* 0x0000003a0400780c */ /* 0x000fe40001f61670 */
[----:B------:R-:W-:Y:S02]  /*5140*/  FMNMX.FTZ R12, R14, R5, !PT ;  /* 0x000000050e0c7209 */ /* 0x000fe40007810000 */
[----:B------:R-:W-:Y:S02]  /*5150*/  FSEL R4, R53, -INF , !P3 ;  /* 0xff80000035047808 */ /* 0x000fe40005800000 */
[----:B------:R-:W-:Y:S02]  /*5160*/  FMNMX.FTZ R5, R15, R12, !PT ;  /* 0x0000000c0f057209 */ /* 0x000fe40007810000 */
[----:B------:R-:W-:Y:S01]  /*5170*/  PLOP3.LUT P3, PT, PT, PT, UP0, 0x40, 0x0 ;  /* 0x000000000000781c */ /* 0x000fe20003f6e808 */
[----:B------:R-:W-:Y:S01]  /*5180*/  UISETP.NE.AND UP0, UPT, UR5, URZ, UPT ;  /* 0x0000003f0500728c */ /* 0x000fe2000bf05270 */
[----:B------:R-:W-:-:S02]  /*5190*/  FMNMX.FTZ R12, R20, R5, !PT ;  /* 0x00000005140c7209 */ /* 0x000fc40007810000 */
[----:B------:R-:W-:Y:S02]  /*51a0*/  ISETP.GT.AND P3, PT, R7, 0x20, P3 ;  /* 0x000000200700780c */ /* 0x000fe40001f64270 */
[----:B------:R-:W-:Y:S02]  /*51b0*/  FMNMX.FTZ R5, R21, R12, !PT ;  /* 0x0000000c15057209 */ /* 0x000fe40007810000 */
[----:B------:R-:W-:Y:S02]  /*51c0*/  ISETP.LT.OR P3, PT, R6, 0x21, P3 ;  /* 0x000000210600780c */ /* 0x000fe40001f61670 */
[----:B------:R-:W-:Y:S02]  /*51d0*/  FMNMX.FTZ R12, R24, R5, !PT ;  /* 0x00000005180c7209 */ /* 0x000fe40007810000 */
[----:B------:R-:W-:Y:S02]  /*51e0*/  ISETP.GT.AND P2, PT, R7, 0x18, P2 ;  /* 0x000000180700780c */ /* 0x000fe40001744270 */
[----:B------:R-:W-:-:S02]  /*51f0*/  FMNMX.FTZ R5, R25, R12, !PT ;  /* 0x0000000c19057209 */ /* 0x000fc40007810000 */
[----:B------:R-:W-:Y:S02]  /*5200*/  FMNMX.FTZ R41, R35, R40, !PT ;  /* 0x0000002823297209 */ /* 0x000fe40007810000 */
[----:B------:R-:W-:Y:S02]  /*5210*/  FMNMX.FTZ R12, R26, R5, !PT ;  /* 0x000000051a0c7209 */ /* 0x000fe40007810000 */
[----:B------:R-:W-:Y:S02]  /*5220*/  FSEL R39, R42, -INF , !P3 ;  /* 0xff8000002a277808 */ /* 0x000fe40005800000 */
[----:B------:R-:W-:Y:S02]  /*5230*/  FMNMX.FTZ R5, R27, R12, !PT ;  /* 0x0000000c1b057209 */ /* 0x000fe40007810000 */
[----:B------:R-:W-:Y:S02]  /*5240*/  ISETP.LT.OR P2, PT, R6, 0x19, P2 ;  /* 0x000000190600780c */ /* 0x000fe40001741670 */
[----:B------:R-:W-:-:S02]  /*5250*/  FMNMX.FTZ R12, R28, R5, !PT ;  /* 0x000000051c0c7209 */ /* 0x000fc40007810000 */
[----:B------:R-:W-:Y:S02]  /*5260*/  ISETP.GT.AND P1, PT, R7, 0x19, P1 ;  /* 0x000000190700780c */ /* 0x000fe40000f24270 */
[----:B------:R-:W-:Y:S02]  /*5270*/  FMNMX.FTZ R5, R29, R12, !PT ;  /* 0x0000000c1d057209 */ /* 0x000fe40007810000 */
[----:B------:R-:W-:Y:S02]  /*5280*/  FMNMX.FTZ R42, R36, R41, !PT ;  /* 0x00000029242a7209 */ /* 0x000fe40007810000 */
[----:B------:R-:W-:Y:S02]  /*5290*/  FMNMX.FTZ R12, R30, R5, !PT ;  /* 0x000000051e0c7209 */ /* 0x000fe40007810000 */
[----:B------:R-:W-:Y:S02]  /*52a0*/  ISETP.LT.OR P1, PT, R6, 0x1a, P1 ;  /* 0x0000001a0600780c */ /* 0x000fe40000f21670 */
[----:B------:R-:W-:-:S02]  /*52b0*/  FMNMX.FTZ R5, R31, R12, !PT ;  /* 0x0000000c1f057209 */ /* 0x000fc40007810000 */
[----:B------:R-:W-:Y:S02]  /*52c0*/  PLOP3.LUT P3, PT, PT, PT, UP3, 0x40, 0x0 ;  /* 0x000000000000781c */ /* 0x000fe40003f6e838 */
[----:B------:R-:W-:Y:S02]  /*52d0*/  FMNMX.FTZ R37, R4, R5, !PT ;  /* 0x0000000504257209 */ /* 0x000fe40007810000 */
[----:B------:R-:W-:-:S03]  /*52e0*/  ISETP.GT.AND P3, PT, R7, 0x30, P3 ;  /* 0x000000300700780c */ /* 0x000fc60001f64270 */
[----:B------:R-:W0:Y:S01]  /*52f0*/  SHFL.BFLY PT, R12, R37, 0x2, 0x1f ;  /* 0x0c401f00250c7f89 */ /* 0x000e2200000e0000 */
[----:B------:R-:W-:Y:S02]  /*5300*/  ISETP.LT.OR P3, PT, R6, 0x31, P3 ;  /* 0x000000310600780c */ /* 0x000fe40001f61670 */
[----:B0-----:R-:W-:Y:S02]  /*5310*/  FMNMX.FTZ R38, R37, R12, !PT ;  /* 0x0000000c25267209 */ /* 0x001fe40007810000 */
[----:B------:R-:W-:Y:S02]  /*5320*/  FSEL R37, R57, -INF , !P2 ;  /* 0xff80000039257808 */ /* 0x000fe40005000000 */
[----:B------:R-:W-:Y:S01]  /*5330*/  PLOP3.LUT P2, PT, PT, PT, UP1, 0x40, 0x0 ;  /* 0x000000000000781c */ /* 0x000fe20003f4e818 */
[----:B------:R-:W0:Y:S03]  /*5340*/  SHFL.BFLY PT, R5, R38, 0x1, 0x1f ;  /* 0x0c201f0026057f89 */ /* 0x000e2600000e0000 */
[----:B------:R-:W-:-:S04]  /*5350*/  ISETP.GT.AND P2, PT, R7, 0x28, P2 ;  /* 0x000000280700780c */ /* 0x000fc80001744270 */
[----:B------:R-:W-:-:S04]  /*5360*/  ISETP.LT.OR P2, PT, R6, 0x29, P2 ;  /* 0x000000290600780c */ /* 0x000fc80001741670 */
[----:B------:R-:W-:Y:S02]  /*5370*/  FSEL R41, R46, -INF , !P2 ;  /* 0xff8000002e297808 */ /* 0x000fe40005000000 */
[----:B------:R-:W-:-:S04]  /*5380*/  PLOP3.LUT P2, PT, PT, PT, UP5, 0x40, 0x0 ;  /* 0x000000000000781c */ /* 0x000fc80003f4e858 */
[----:B------:R-:W-:-:S04]  /*5390*/  ISETP.GT.AND P2, PT, R7, 0x38, P2 ;  /* 0x000000380700780c */ /* 0x000fc80001744270 */
[----:B------:R-:W-:Y:S02]  /*53a0*/  ISETP.LT.OR P2, PT, R6, 0x39, P2 ;  /* 0x000000390600780c */ /* 0x000fe40001741670 */
[----:B0-----:R-:W-:Y:S02]  /*53b0*/  FMNMX.FTZ R12, R38, R5, !PT ;  /* 0x00000005260c7209 */ /* 0x001fe40007810000 */
[----:B------:R-:W-:Y:S02]  /*53c0*/  FSEL R5, R56, -INF , !P0 ;  /* 0xff80000038057808 */ /* 0x000fe40004000000 */
[----:B------:R-:W-:Y:S01]  /*53d0*/  PLOP3.LUT P0, PT, PT, PT, UP0, 0x40, 0x0 ;  /* 0x000000000000781c */ /* 0x000fe20003f0e808 */
[----:B------:R-:W-:Y:S01]  /*53e0*/  FMUL.FTZ R46, R12, UR10 ;  /* 0x0000000a0c2e7c20 */ /* 0x000fe20008410000 */
[----:B------:R-:W-:Y:S02]  /*53f0*/  FMNMX.FTZ R42, R5, R42, !PT ;  /* 0x0000002a052a7209 */ /* 0x000fe40007810000 */
[----:B------:R-:W-:-:S02]  /*5400*/  ISETP.GT.AND P0, PT, R7, 0x21, P0 ;  /* 0x000000210700780c */ /* 0x000fc40000704270 */
[----:B------:R-:W-:Y:S02]  /*5410*/  FSEL R38, R58, -INF , !P1 ;  /* 0xff8000003a267808 */ /* 0x000fe40004800000 */
[----:B------:R-:W-:Y:S02]  /*5420*/  ISETP.LT.OR P0, PT, R6, 0x22, P0 ;  /* 0x000000220600780c */ /* 0x000fe40000701670 */
[----:B------:R-:W-:Y:S02]  /*5430*/  PLOP3.LUT P1, PT, PT, PT, UP2, 0x40, 0x0 ;  /* 0x000000000000781c */ /* 0x000fe40003f2e828 */
[----:B------:R-:W-:Y:S02]  /*5440*/  FSEL R40, R43, -INF , !P0 ;  /* 0xff8000002b287808 */ /* 0x000fe40004000000 */
[----:B------:R-:W-:Y:S02]  /*5450*/  FMNMX.FTZ R43, R37, R42, !PT ;  /* 0x0000002a252b7209 */ /* 0x000fe40007810000 */
[----:B------:R-:W-:-:S02]  /*5460*/  ISETP.GT.AND P1, PT, R7, 0x29, P1 ;  /* 0x000000290700780c */ /* 0x000fc40000f24270 */
[----:B------:R-:W-:Y:S02]  /*5470*/  FMNMX.FTZ R44, R38, R43, !PT ;  /* 0x0000002b262c7209 */ /* 0x000fe40007810000 */
[----:B------:R-:W-:Y:S02]  /*5480*/  PLOP3.LUT P0, PT, PT, PT, UP4, 0x40, 0x0 ;  /* 0x000000000000781c */ /* 0x000fe40003f0e848 */
[----:B------:R-:W-:Y:S02]  /*5490*/  FMNMX.FTZ R45, R39, R44, !PT ;  /* 0x0000002c272d7209 */ /* 0x000fe40007810000 */
[----:B------:R-:W-:Y:S02]  /*54a0*/  ISETP.LT.OR P1, PT, R6, 0x2a, P1 ;  /* 0x0000002a0600780c */ /* 0x000fe40000f21670 */
[----:B------:R-:W-:Y:S02]  /*54b0*/  FMNMX.FTZ R44, R40, R45, !PT ;  /* 0x0000002d282c7209 */ /* 0x000fe40007810000 */
[----:B------:R-:W-:-:S02]  /*54c0*/  FSEL R42, R47, -INF , !P1 ;  /* 0xff8000002f2a7808 */ /* 0x000fc40004800000 */
[----:B------:R-:W-:Y:S02]  /*54d0*/  ISETP.GT.AND P0, PT, R7, 0x31, P0 ;  /* 0x000000310700780c */ /* 0x000fe40000704270 */
[----:B------:R-:W-:Y:S02]  /*54e0*/  FMNMX.FTZ R45, R41, R44, !PT ;  /* 0x0000002c292d7209 */ /* 0x000fe40007810000 */
[----:B------:R-:W-:Y:S02]  /*54f0*/  FSEL R43, R50, -INF , !P3 ;  /* 0xff800000322b7808 */ /* 0x000fe40005800000 */
[----:B------:R-:W-:Y:S02]  /*5500*/  FSETP.NEU.FTZ.AND P3, PT, R12, -INF , PT ;  /* 0xff8000000c00780b */ /* 0x000fe40003f7d000 */
[----:B------:R-:W-:Y:S02]  /*5510*/  PLOP3.LUT P1, PT, PT, PT, UP6, 0x40, 0x0 ;  /* 0x000000000000781c */ /* 0x000fe40003f2e868 */
[----:B------:R-:W-:-:S02]  /*5520*/  ISETP.LT.OR P0, PT, R6, 0x32, P0 ;  /* 0x000000320600780c */ /* 0x000fc40000701670 */
[----:B------:R-:W-:Y:S02]  /*5530*/  FMNMX.FTZ R44, R42, R45, !PT ;  /* 0x0000002d2a2c7209 */ /* 0x000fe40007810000 */
[----:B------:R-:W-:Y:S02]  /*5540*/  FSEL R47, R46, RZ, P3 ;  /* 0x000000ff2e2f7208 */ /* 0x000fe40001800000 */
[----:B------:R-:W-:Y:S02]  /*5550*/  ISETP.GT.AND P1, PT, R7, 0x39, P1 ;  /* 0x000000390700780c */ /* 0x000fe40000f24270 */
[----:B------:R-:W-:Y:S01]  /*5560*/  FSEL R7, R51, -INF , !P0 ;  /* 0xff80000033077808 */ /* 0x000fe20004000000 */
[--C-:B------:R-:W-:Y:S01]  /*5570*/  FFMA.FTZ R48, R3, UR10, -R47.reuse ;  /* 0x0000000a03307c23 */ /* 0x100fe2000801082f */
[----:B------:R-:W-:Y:S01]  /*5580*/  FMNMX.FTZ R46, R43, R44, !PT ;  /* 0x0000002c2b2e7209 */ /* 0x000fe20007810000 */
[--C-:B------:R-:W-:Y:S01]  /*5590*/  FFMA.FTZ R45, R8, UR10, -R47.reuse ;  /* 0x0000000a082d7c23 */ /* 0x100fe2000801082f */
[----:B------:R-:W-:Y:S01]  /*55a0*/  ISETP.LT.OR P1, PT, R6, 0x3a, P1 ;  /* 0x0000003a0600780c */ /* 0x000fe20000f21670 */
[--C-:B------:R-:W-:Y:S01]  /*55b0*/  FFMA.FTZ R11, R11, UR10, -R47.reuse ;  /* 0x0000000a0b0b7c23 */ /* 0x100fe2000801082f */
[----:B------:R-:W-:Y:S01]  /*55c0*/  FSEL R44, R54, -INF , !P2 ;  /* 0xff800000362c7808 */ /* 0x000fe20005000000 */
[--C-:B------:R-:W-:Y:S01]  /*55d0*/  FFMA.FTZ R14, R14, UR10, -R47.reuse ;  /* 0x0000000a0e0e7c23 */ /* 0x100fe2000801082f */
[----:B------:R-:W-:Y:S01]  /*55e0*/  FMNMX.FTZ R3, R7, R46, !PT ;  /* 0x0000002e07037209 */ /* 0x000fe20007810000 */
[----:B------:R0:W-:Y:S01]  /*55f0*/  MUFU.EX2 R154, R11 ;  /* 0x0000000b009a7308 */ /* 0x0001e20000000800 */
[----:B------:R-:W-:Y:S01]  /*5600*/  FSEL R8, R55, -INF , !P1 ;  /* 0xff80000037087808 */ /* 0x000fe20004800000 */
        /* <DEDUP_REMOVED lines=12> */
[--C-:B------:R-:W-:Y:S01]  /*56d0*/  FFMA.FTZ R30, R30, UR10, -R47.reuse ;  /* 0x0000000a1e1e7c23 */ /* 0x100fe2000801082f */
[--C-:B------:R-:W-:Y:S01]  /*56e0*/  FFMA.FTZ R31, R31, UR10, -R47.reuse ;  /* 0x0000000a1f1f7c23 */ /* 0x100fe2000801082f */
[----:B------:R-:W-:Y:S01]  /*56f0*/  FFMA.FTZ R4, R4, UR10, -R47 ;  /* 0x0000000a04047c23 */ /* 0x000fe2000801082f */
[----:B------:R-:W-:Y:S08]  /*5700*/  MUFU.EX2 R49, R14 ;  /* 0x0000000e00317308 */ /* 0x000ff00000000800 */
[----:B------:R-:W-:Y:S08]  /*5710*/  MUFU.EX2 R14, R4 ;  /* 0x00000004000e7308 */ /* 0x000ff00000000800 */
[----:B------:R-:W-:Y:S01]  /*5720*/  MUFU.EX2 R48, R48 ;  /* 0x0000003000307308 */ /* 0x000fe20000000800 */
[----:B-1----:R-:W-:-:S05]  /*5730*/  FMNMX.FTZ R6, R3, R6, !PT ;  /* 0x0000000603067209 */ /* 0x002fca0007810000 */
[----:B0-----:R-:W0:Y:S02]  /*5740*/  SHFL.BFLY PT, R11, R6, 0x1, 0x1f ;  /* 0x0c201f00060b7f89 */ /* 0x001e2400000e0000 */
[----:B------:R-:W1:Y:S08]  /*5750*/  MUFU.EX2 R45, R45 ;  /* 0x0000002d002d7308 */ /* 0x000e700000000800 */
[----:B------:R-:W-:Y:S08]  /*5760*/  MUFU.EX2 R15, R15 ;  /* 0x0000000f000f7308 */ /* 0x000ff00000000800 */
[----:B------:R-:W2:Y:S01]  /*5770*/  MUFU.EX2 R20, R20 ;  /* 0x0000001400147308 */ /* 0x000ea20000000800 */
[----:B-1----:R-:W-:-:S02]  /*5780*/  F2FP.BF16.F32.PACK_AB R152, R45, R48 ;  /* 0x000000302d98723e */ /* 0x002fc400000010ff */
[----:B0-----:R-:W-:-:S05]  /*5790*/  FMNMX.FTZ R11, R6, R11, !PT ;  /* 0x0000000b060b7209 */ /* 0x001fca0007810000 */
[----:B------:R-:W-:Y:S01]  /*57a0*/  MUFU.EX2 R21, R21 ;  /* 0x0000001500157308 */ /* 0x000fe20000000800 */
[C---:B------:R-:W-:Y:S01]  /*57b0*/  FSETP.NEU.FTZ.AND P0, PT, R11.reuse, -INF , PT ;  /* 0xff8000000b00780b */ /* 0x040fe20003f1d000 */
[----:B------:R-:W-:-:S06]  /*57c0*/  FMUL.FTZ R3, R11, UR10 ;  /* 0x0000000a0b037c20 */ /* 0x000fcc0008410000 */
[----:B------:R-:W0:Y:S01]  /*57d0*/  MUFU.EX2 R24, R24 ;  /* 0x0000001800187308 */ /* 0x000e220000000800 */
[----:B------:R-:W-:Y:S02]  /*57e0*/  FSEL R46, R3, RZ, P0 ;  /* 0x000000ff032e7208 */ /* 0x000fe40000000000 */
[-C--:B------:R-:W-:Y:S02]  /*57f0*/  LEA.HI R3, R23, R22.reuse, RZ, 0x4 ;  /* 0x0000001617037211 */ /* 0x080fe400078f20ff */
[----:B--2---:R-:W-:Y:S01]  /*5800*/  F2FP.BF16.F32.PACK_AB R156, R20, R15 ;  /* 0x0000000f149c723e */ /* 0x004fe200000010ff */
[--C-:B------:R-:W-:Y:S01]  /*5810*/  FFMA.FTZ R47, R5, UR10, -R46.reuse ;  /* 0x0000000a052f7c23 */ /* 0x100fe2000801082e */
[----:B------:R-:W-:Y:S01]  /*5820*/  LOP3.LUT R5, R3, 0xfffffff0, RZ, 0xc0, !PT ;  /* 0xfffffff003057812 */ /* 0x000fe200078ec0ff */
[--C-:B------:R-:W-:Y:S01]  /*5830*/  FFMA.FTZ R32, R32, UR10, -R46.reuse ;  /* 0x0000000a20207c23 */ /* 0x100fe2000801082e */
[--C-:B------:R-:W-:Y:S01]  /*5840*/  FFMA.FTZ R33, R33, UR10, -R46.reuse ;  /* 0x0000000a21217c23 */ /* 0x100fe2000801082e */
[--C-:B------:R-:W-:Y:S01]  /*5850*/  FFMA.FTZ R34, R34, UR10, -R46.reuse ;  /* 0x0000000a22227c23 */ /* 0x100fe2000801082e */
[--C-:B------:R-:W-:Y:S01]  /*5860*/  FFMA.FTZ R35, R35, UR10, -R46.reuse ;  /* 0x0000000a23237c23 */ /* 0x100fe2000801082e */
[----:B------:R-:W-:Y:S01]  /*5870*/  IMAD.IADD R5, R22, 0x1, -R5 ;  /* 0x0000000116057824 */ /* 0x000fe200078e0a05 */
[----:B------:R-:W-:Y:S01]  /*5880*/  LEA.HI R22, R23, R22, RZ, 0x5 ;  /* 0x0000001617167211 */ /* 0x000fe200078f28ff */
[----:B------:R-:W-:Y:S01]  /*5890*/  MUFU.EX2 R32, R32 ;  /* 0x0000002000207308 */ /* 0x000fe20000000800 */
[--C-:B------:R-:W-:Y:S01]  /*58a0*/  FFMA.FTZ R36, R36, UR10, -R46.reuse ;  /* 0x0000000a24247c23 */ /* 0x100fe2000801082e */
[----:B------:R-:W-:Y:S01]  /*58b0*/  FFMA.FTZ R37, R37, UR10, -R46 ;  /* 0x0000000a25257c23 */ /* 0x000fe2000801082e */
[----:B------:R-:W-:Y:S01]  /*58c0*/  SHF.R.S32.HI R4, RZ, 0x1f, R5 ;  /* 0x0000001fff047819 */ /* 0x000fe20000011405 */
[----:B------:R-:W-:-:S02]  /*58d0*/  IMAD.SHL.U32 R22, R22, 0x20, RZ ;  /* 0x0000002016167824 */ /* 0x000fc400078e00ff */
[--C-:B------:R-:W-:Y:S01]  /*58e0*/  FFMA.FTZ R38, R38, UR10, -R46.reuse ;  /* 0x0000000a26267c23 */ /* 0x100fe2000801082e */
[--C-:B------:R-:W-:Y:S01]  /*58f0*/  FFMA.FTZ R39, R39, UR10, -R46.reuse ;  /* 0x0000000a27277c23 */ /* 0x100fe2000801082e */
[----:B------:R-:W-:Y:S01]  /*5900*/  LEA.HI R4, R4, R5, RZ, 0x3 ;  /* 0x0000000504047211 */ /* 0x000fe200078f18ff */
[----:B------:R-:W1:Y:S01]  /*5910*/  MUFU.EX2 R33, R33 ;  /* 0x0000002100217308 */ /* 0x000e620000000800 */
[--C-:B------:R-:W-:Y:S01]  /*5920*/  FFMA.FTZ R40, R40, UR10, -R46.reuse ;  /* 0x0000000a28287c23 */ /* 0x100fe2000801082e */
[--C-:B------:R-:W-:Y:S01]  /*5930*/  FFMA.FTZ R41, R41, UR10, -R46.reuse ;  /* 0x0000000a29297c23 */ /* 0x100fe2000801082e */
[----:B------:R-:W-:Y:S01]  /*5940*/  LOP3.LUT R6, R4, 0xfffffff8, RZ, 0xc0, !PT ;  /* 0xfffffff804067812 */ /* 0x000fe200078ec0ff */
[--C-:B------:R-:W-:Y:S01]  /*5950*/  FFMA.FTZ R42, R42, UR10, -R46.reuse ;  /* 0x0000000a2a2a7c23 */ /* 0x100fe2000801082e */
[----:B------:R-:W-:Y:S01]  /*5960*/  SHF.L.U32 R23, R4, 0x6, RZ ;  /* 0x0000000604177819 */ /* 0x000fe200000006ff */
[--C-:B------:R-:W-:Y:S01]  /*5970*/  FFMA.FTZ R43, R43, UR10, -R46.reuse ;  /* 0x0000000a2b2b7c23 */ /* 0x100fe2000801082e */
[----:B------:R-:W-:Y:S01]  /*5980*/  FFMA.FTZ R7, R7, UR10, -R46 ;  /* 0x0000000a07077c23 */ /* 0x000fe2000801082e */
[----:B------:R-:W-:Y:S01]  /*5990*/  IMAD.IADD R6, R5, 0x1, -R6 ;  /* 0x0000000105067824 */ /* 0x000fe200078e0a06 */
[----:B------:R-:W-:Y:S01]  /*59a0*/  SHF.R.S32.HI R5, RZ, 0x4, R3 ;  /* 0x00000004ff057819 */ /* 0x000fe20000011403 */
[----:B------:R-:W-:Y:S01]  /*59b0*/  MUFU.EX2 R34, R34 ;  /* 0x0000002200227308 */ /* 0x000fe20000000800 */
[----:B------:R-:W-:Y:S01]  /*59c0*/  LOP3.LUT R23, R23, 0x7ffffe00, RZ, 0xc0, !PT ;  /* 0x7ffffe0017177812 */ /* 0x000fe200078ec0ff */
[--C-:B------:R-:W-:Y:S01]  /*59d0*/  FFMA.FTZ R44, R44, UR10, -R46.reuse ;  /* 0x0000000a2c2c7c23 */ /* 0x100fe2000801082e */
[----:B------:R-:W-:Y:S01]  /*59e0*/  SHF.L.U32 R3, R6, 0x6, RZ ;  /* 0x0000000606037819 */ /* 0x000fe200000006ff */
[----:B------:R-:W-:Y:S01]  /*59f0*/  IMAD.SHL.U32 R50, R5, 0x8, RZ ;  /* 0x0000000805327824 */ /* 0x000fe200078e00ff */
[----:B------:R-:W-:Y:S01]  /*5a00*/  LOP3.LUT R5, R22, 0x7ffffc00, RZ, 0xc0, !PT ;  /* 0x7ffffc0016057812 */ /* 0x000fe200078ec0ff */
[----:B------:R-:W-:Y:S01]  /*5a10*/  FFMA.FTZ R46, R8, UR10, -R46 ;  /* 0x0000000a082e7c23 */ /* 0x000fe2000801082e */
[----:B------:R-:W-:Y:S01]  /*5a20*/  LOP3.LUT R3, R3, 0x1c0, RZ, 0xc0, !PT ;  /* 0x000001c003037812 */ /* 0x000fe200078ec0ff */
[----:B------:R-:W2:Y:S01]  /*5a30*/  MUFU.EX2 R35, R35 ;  /* 0x0000002300237308 */ /* 0x000ea20000000800 */
[----:B------:R-:W-:-:S02]  /*5a40*/  LOP3.LUT P0, RZ, R6, 0x2, RZ, 0xc0, !PT ;  /* 0x0000000206ff7812 */ /* 0x000fc4000780c0ff */
[----:B------:R-:W-:Y:S02]  /*5a50*/  LOP3.LUT R50, R3, 0x8, R50, 0xf8, !PT ;  /* 0x0000000803327812 */ /* 0x000fe400078ef832 */
[----:B------:R-:W-:Y:S02]  /*5a60*/  SHF.R.U32.HI R3, RZ, 0x3, R3 ;  /* 0x00000003ff037819 */ /* 0x000fe40000011603 */
[----:B------:R-:W-:Y:S01]  /*5a70*/  LOP3.LUT P1, RZ, R6, 0x4, RZ, 0xc0, !PT ;  /* 0x0000000406ff7812 */ /* 0x000fe2000782c0ff */
[----:B------:R-:W3:Y:S01]  /*5a80*/  MUFU.EX2 R25, R25 ;  /* 0x0000001900197308 */ /* 0x000ee20000000800 */
[----:B------:R-:W-:Y:S01]  /*5a90*/  LOP3.LUT R50, R50, R3, RZ, 0x3c, !PT ;  /* 0x0000000332327212 */ /* 0x000fe200078e3cff */
[----:B------:R-:W-:Y:S01]  /*5aa0*/  FADD.FTZ R3, R48, R45 ;  /* 0x0000002d30037221 */ /* 0x000fe20000010000 */
[----:B0-----:R-:W-:Y:S02]  /*5ab0*/  F2FP.BF16.F32.PACK_AB R158, R24, R21 ;  /* 0x00000015189e723e */ /* 0x001fe400000010ff */
[----:B------:R-:W-:Y:S01]  /*5ac0*/  IADD3 R23, R50, R23, R5 ;  /* 0x0000001732177210 */ /* 0x000fe20007ffe005 */
[----:B------:R-:W-:Y:S01]  /*5ad0*/  FADD.FTZ R4, R154, R3 ;  /* 0x000000039a047221 */ /* 0x000fe20000010000 */
[----:B------:R-:W-:Y:S01]  /*5ae0*/  F2FP.BF16.F32.PACK_AB R154, R49, R154 ;  /* 0x0000009a319a723e */ /* 0x000fe200000010ff */
[----:B------:R-:W0:Y:S01]  /*5af0*/  MUFU.EX2 R36, R36 ;  /* 0x0000002400247308 */ /* 0x000e220000000800 */
[----:B-1----:R-:W-:Y:S01]  /*5b00*/  F2FP.BF16.F32.PACK_AB R153, R33, R32 ;  /* 0x000000202199723e */ /* 0x002fe200000010ff */
[----:B------:R-:W-:Y:S01]  /*5b10*/  FADD.FTZ R4, R49, R4 ;  /* 0x0000000431047221 */ /* 0x000fe20000010000 */
[----:B--2---:R-:W-:-:S03]  /*5b20*/  F2FP.BF16.F32.PACK_AB R155, R35, R34 ;  /* 0x00000022239b723e */ /* 0x004fc600000010ff */
[----:B------:R-:W-:Y:S02]  /*5b30*/  FADD.FTZ R3, R15, R4 ;  /* 0x000000040f037221 */ /* 0x000fe40000010000 */
[----:B------:R-:W1:Y:S02]  /*5b40*/  MUFU.EX2 R47, R47 ;  /* 0x0000002f002f7308 */ /* 0x000e640000000800 */
[----:B------:R-:W-:Y:S01]  /*5b50*/  FADD.FTZ R4, R20, R3 ;  /* 0x0000000314047221 */ /* 0x000fe20000010000 */
[----:B------:R-:W-:-:S03]  /*5b60*/  FADD.FTZ R3, R32, R33 ;  /* 0x0000002120037221 */ /* 0x000fc60000010000 */
[----:B------:R-:W-:Y:S01]  /*5b70*/  FADD.FTZ R5, R21, R4 ;  /* 0x0000000415057221 */ /* 0x000fe20000010000 */
[----:B------:R-:W-:Y:S01]  /*5b80*/  FADD.FTZ R4, R34, R3 ;  /* 0x0000000322047221 */ /* 0x000fe20000010000 */
[----:B------:R-:W2:Y:S02]  /*5b90*/  MUFU.EX2 R37, R37 ;  /* 0x0000002500257308 */ /* 0x000ea40000000800 */
[----:B------:R-:W-:Y:S01]  /*5ba0*/  FADD.FTZ R6, R24, R5 ;  /* 0x0000000518067221 */ /* 0x000fe20000010000 */
[----:B------:R-:W-:Y:S01]  /*5bb0*/  FADD.FTZ R3, R35, R4 ;  /* 0x0000000423037221 */ /* 0x000fe20000010000 */
[----:B------:R-:W-:Y:S02]  /*5bc0*/  IMAD.MOV.U32 R24, RZ, RZ, 0x20 ;  /* 0x00000020ff187424 */ /* 0x000fe400078e00ff */
[----:B---3--:R-:W-:Y:S01]  /*5bd0*/  FADD.FTZ R5, R25, R6 ;  /* 0x0000000619057221 */ /* 0x008fe20000010000 */
[----:B0-----:R-:W-:Y:S01]  /*5be0*/  FADD.FTZ R6, R36, R3 ;  /* 0x0000000324067221 */ /* 0x001fe20000010000 */
[----:B------:R-:W0:Y:S01]  /*5bf0*/  MUFU.EX2 R38, R38 ;  /* 0x0000002600267308 */ /* 0x000e220000000800 */
[----:B------:R-:W-:-:S02]  /*5c00*/  SEL R24, R24, 0xffffffe0, !P0 ;  /* 0xffffffe018187807 */ /* 0x000fc40004000000 */
[C---:B-1----:R-:W-:Y:S01]  /*5c10*/  FADD.FTZ R6, R47.reuse, R6 ;  /* 0x000000062f067221 */ /* 0x042fe20000010000 */
[----:B------:R-:W-:-:S04]  /*5c20*/  F2FP.BF16.F32.PACK_AB R157, R47, R36 ;  /* 0x000000242f9d723e */ /* 0x000fc800000010ff */
[----:B------:R-:W1:Y:S01]  /*5c30*/  MUFU.EX2 R39, R39 ;  /* 0x0000002700277308 */ /* 0x000e620000000800 */
[----:B--2---:R-:W-:Y:S01]  /*5c40*/  FADD.FTZ R3, R37, R6 ;  /* 0x0000000625037221 */ /* 0x004fe20000010000 */
[----:B------:R-:W-:-:S05]  /*5c50*/  LEA R6, R23, UR40, 0x1 ;  /* 0x0000002817067c11 */ /* 0x000fca000f8e08ff */
[----:B------:R2:W-:Y:S01]  /*5c60*/  STSM.16.M88.4 [R6+0x26800], R152 ;  /* 0x0268009806007844 */ /* 0x0005e20000000200 */
[----:B------:R-:W3:Y:S01]  /*5c70*/  MUFU.EX2 R26, R26 ;  /* 0x0000001a001a7308 */ /* 0x000ee20000000800 */
[C---:B0-----:R-:W-:Y:S01]  /*5c80*/  FADD.FTZ R8, R38.reuse, R3 ;  /* 0x0000000326087221 */ /* 0x041fe20000010000 */
[----:B------:R-:W-:-:S06]  /*5c90*/  F2FP.BF16.F32.PACK_AB R159, R38, R37 ;  /* 0x00000025269f723e */ /* 0x000fcc00000010ff */
[----:B------:R-:W0:Y:S01]  /*5ca0*/  MUFU.EX2 R40, R40 ;  /* 0x0000002800287308 */ /* 0x000e220000000800 */
[----:B-1----:R-:W-:-:S07]  /*5cb0*/  FADD.FTZ R3, R39, R8 ;  /* 0x0000000827037221 */ /* 0x002fce0000010000 */
[----:B------:R-:W1:Y:S01]  /*5cc0*/  MUFU.EX2 R27, R27 ;  /* 0x0000001b001b7308 */ /* 0x000e620000000800 */
[----:B---3--:R-:W-:Y:S01]  /*5cd0*/  FADD.FTZ R20, R26, R5 ;  /* 0x000000051a147221 */ /* 0x008fe20000010000 */
[----:B------:R-:W-:Y:S02]  /*5ce0*/  IADD3 R5, R6, 0x26840, RZ ;  /* 0x0002684006057810 */ /* 0x000fe40007ffe0ff */
[----:B------:R-:W-:-:S04]  /*5cf0*/  F2FP.BF16.F32.PACK_AB R160, R26, R25 ;  /* 0x000000191aa0723e */ /* 0x000fc800000010ff */
[----:B------:R-:W3:Y:S01]  /*5d00*/  MUFU.EX2 R41, R41 ;  /* 0x0000002900297308 */ /* 0x000ee20000000800 */
[C---:B0-----:R-:W-:Y:S01]  /*5d10*/  FADD.FTZ R22, R40.reuse, R3 ;  /* 0x0000000328167221 */ /* 0x041fe20000010000 */
[----:B------:R-:W-:-:S06]  /*5d20*/  F2FP.BF16.F32.PACK_AB R161, R40, R39 ;  /* 0x0000002728a1723e */ /* 0x000fcc00000010ff */
[----:B------:R-:W0:Y:S01]  /*5d30*/  MUFU.EX2 R28, R28 ;  /* 0x0000001c001c7308 */ /* 0x000e220000000800 */
[----:B-1----:R-:W-:-:S07]  /*5d40*/  FADD.FTZ R3, R27, R20 ;  /* 0x000000141b037221 */ /* 0x002fce0000010000 */
[----:B------:R-:W1:Y:S01]  /*5d50*/  MUFU.EX2 R42, R42 ;  /* 0x0000002a002a7308 */ /* 0x000e620000000800 */
[----:B---3--:R-:W-:-:S07]  /*5d60*/  FADD.FTZ R21, R41, R22 ;  /* 0x0000001629157221 */ /* 0x008fce0000010000 */
[----:B------:R-:W-:Y:S01]  /*5d70*/  MUFU.EX2 R29, R29 ;  /* 0x0000001d001d7308 */ /* 0x000fe20000000800 */
[C---:B0-----:R-:W-:Y:S01]  /*5d80*/  F2FP.BF16.F32.PACK_AB R162, R28.reuse, R27 ;  /* 0x0000001b1ca2723e */ /* 0x041fe200000010ff */
[----:B------:R-:W-:-:S06]  /*5d90*/  FADD.FTZ R28, R28, R3 ;  /* 0x000000031c1c7221 */ /* 0x000fcc0000010000 */
[----:B------:R-:W0:Y:S01]  /*5da0*/  MUFU.EX2 R30, R30 ;  /* 0x0000001e001e7308 */ /* 0x000e220000000800 */
[C---:B-1----:R-:W-:Y:S01]  /*5db0*/  F2FP.BF16.F32.PACK_AB R163, R42.reuse, R41 ;  /* 0x000000292aa3723e */ /* 0x042fe200000010ff */
[----:B------:R-:W-:-:S06]  /*5dc0*/  FADD.FTZ R42, R42, R21 ;  /* 0x000000152a2a7221 */ /* 0x000fcc0000010000 */
[----:B------:R-:W-:Y:S08]  /*5dd0*/  MUFU.EX2 R43, R43 ;  /* 0x0000002b002b7308 */ /* 0x000ff00000000800 */
[----:B------:R1:W3:Y:S01]  /*5de0*/  MUFU.EX2 R4, R7 ;  /* 0x0000000700047308 */ /* 0x0002e20000000800 */
[----:B0-----:R-:W-:Y:S01]  /*5df0*/  F2FP.BF16.F32.PACK_AB R164, R30, R29 ;  /* 0x0000001d1ea4723e */ /* 0x001fe200000010ff */
[----:B------:R-:W-:-:S04]  /*5e00*/  FADD.FTZ R29, R29, R28 ;  /* 0x0000001c1d1d7221 */ /* 0x000fc80000010000 */
[----:B------:R-:W-:Y:S02]  /*5e10*/  FADD.FTZ R30, R30, R29 ;  /* 0x0000001d1e1e7221 */ /* 0x000fe40000010000 */
[----:B------:R-:W0:Y:S01]  /*5e20*/  MUFU.EX2 R31, R31 ;  /* 0x0000001f001f7308 */ /* 0x000e220000000800 */
[----:B-1----:R-:W-:-:S04]  /*5e30*/  VIADD R7, R6, 0x26800 ;  /* 0x0002680006077836 */ /* 0x002fc80000000000 */
[C---:B------:R-:W-:Y:S02]  /*5e40*/  @P1 VIADD R5, R7.reuse, 0xffffffc0 ;  /* 0xffffffc007051836 */ /* 0x040fe40000000000 */
[----:B------:R-:W-:Y:S01]  /*5e50*/  IMAD.IADD R8, R7, 0x1, R24 ;  /* 0x0000000107087824 */ /* 0x000fe200078e0218 */
[----:B------:R-:W1:Y:S01]  /*5e60*/  MUFU.EX2 R44, R44 ;  /* 0x0000002c002c7308 */ /* 0x000e620000000800 */
[----:B---3--:R-:W-:Y:S01]  /*5e70*/  F2FP.BF16.F32.PACK_AB R165, R4, R43 ;  /* 0x0000002b04a5723e */ /* 0x008fe200000010ff */
[----:B------:R-:W-:Y:S01]  /*5e80*/  FADD.FTZ R43, R43, R42 ;  /* 0x0000002a2b2b7221 */ /* 0x000fe20000010000 */
[----:B------:R-:W-:Y:S01]  /*5e90*/  IADD3 R7, R24, R5, RZ ;  /* 0x0000000518077210 */ /* 0x000fe20007ffe0ff */
[----:B------:R2:W-:Y:S02]  /*5ea0*/  STSM.16.M88.4 [R8], R156 ;  /* 0x0000009c08007844 */ /* 0x0005e40000000200 */
[----:B------:R-:W-:Y:S02]  /*5eb0*/  FADD.FTZ R43, R4, R43 ;  /* 0x0000002b042b7221 */ /* 0x000fe40000010000 */
[----:B------:R-:W3:Y:S01]  /*5ec0*/  MUFU.EX2 R15, R46 ;  /* 0x0000002e000f7308 */ /* 0x000ee20000000800 */
[----:B0-----:R-:W-:Y:S01]  /*5ed0*/  F2FP.BF16.F32.PACK_AB R166, R14, R31 ;  /* 0x0000001f0ea6723e */ /* 0x001fe200000010ff */
[----:B------:R2:W-:Y:S01]  /*5ee0*/  STSM.16.M88.4 [R5], R160 ;  /* 0x000000a005007844 */ /* 0x0005e20000000200 */
[----:B------:R-:W-:-:S04]  /*5ef0*/  FADD.FTZ R3, R31, R30 ;  /* 0x0000001e1f037221 */ /* 0x000fc80000010000 */
[----:B------:R-:W-:Y:S01]  /*5f00*/  FADD.FTZ R3, R14, R3 ;  /* 0x000000030e037221 */ /* 0x000fe20000010000 */
[----:B-1----:R-:W-:Y:S01]  /*5f10*/  FADD.FTZ R4, R44, R43 ;  /* 0x0000002b2c047221 */ /* 0x002fe20000010000 */
[----:B---3--:R-:W-:-:S03]  /*5f20*/  F2FP.BF16.F32.PACK_AB R167, R15, R44 ;  /* 0x0000002c0fa7723e */ /* 0x008fc600000010ff */
[----:B------:R-:W-:Y:S02]  /*5f30*/  FADD.FTZ R4, R15, R4 ;  /* 0x000000040f047221 */ /* 0x000fe40000010000 */
[----:B------:R2:W-:Y:S01]  /*5f40*/  STSM.16.M88.4 [R7], R164 ;  /* 0x000000a407007844 */ /* 0x0005e20000000200 */
[----:B------:R-:W-:Y:S05]  /*5f50*/  @!P4 BRA `(.L_x_4913) ;  /* 0x000000000004c947 */ /* 0x000fea0003800000 */
[----:B------:R-:W-:Y:S01]  /*5f60*/  BPT.TRAP 0x1 ;  /* 0x000000040000795c */ /* 0x000fe20000300000 */
.L_x_4913:
[----:B------:R0:W1:Y:S01]  /*5f70*/  SYNCS.PHASECHK.TRANS64.TRYWAIT P0, [UR40+0x28c50], R13 ;  /* 0x028c500dff0075a7 */ /* 0x0000620008000168 */
[----:B------:R-:W-:Y:S05]  /*5f80*/  @!P4 BRA `(.L_x_4914) ;  /* 0x000000000004c947 */ /* 0x000fea0003800000 */
[----:B------:R-:W-:Y:S01]  /*5f90*/  BPT.TRAP 0x1 ;  /* 0x000000040000795c */ /* 0x000fe20000300000 */
.L_x_4914:
[----:B-1----:R-:W-:Y:S05]  /*5fa0*/  @P0 BRA `(.L_x_4915) ;  /* 0x0000000000080947 */ /* 0x002fea0003800000 */
[----:B------:R-:W1:Y:S02]  /*5fb0*/  SYNCS.PHASECHK.TRANS64.TRYWAIT P0, [UR40+0x28c50], R13 ;  /* 0x028c500dff0075a7 */ /* 0x000e640008000168 */
[----:B-1----:R-:W-:Y:S05]  /*5fc0*/  @!P0 BRA `(.L_x_4916) ;  /* 0x000000e000f88947 */ /* 0x002fea0003800000 */
.L_x_4915:
        /* <DEDUP_REMOVED lines=36> */
.L_x_4917:
[----:B------:R-:W-:Y:S01]  /*6210*/  ISETP.NE.AND P1, PT, R19, 0x1, PT ;  /* 0x000000011300780c */ /* 0x000fe20003f25270 */
[----:B01----:R-:W0:Y:S01]  /*6220*/  S2R R13, SR_CTAID.X ;  /* 0x00000000000d7919 */ /* 0x003e220000002500 */
[----:B------:R-:W-:Y:S01]  /*6230*/  UIMAD UR5, UR41, UR11, -UR14 ;  /* 0x0000000b290572a4 */ /* 0x000fe2000f8e0a0e */
[----:B------:R-:W-:Y:S01]  /*6240*/  LOP3.LUT P0, RZ, R16, 0x1, RZ, 0xc0, !PT ;  /* 0x0000000110ff7812 */ /* 0x000fe2000780c0ff */
[----:B------:R-:W-:Y:S02]  /*6250*/  UIADD3 UR4, UR40, 0x28c60, URZ ;  /* 0x00028c6028047890 */ /* 0x000fe4000fffe03f */
[----:B------:R-:W-:Y:S02]  /*6260*/  UIADD3 UR43, UR43, -0x2, URZ ;  /* 0xfffffffe2b2b7890 */ /* 0x000fe4000fffe03f */
[----:B------:R-:W-:-:S05]  /*6270*/  UPRMT UR4, UR42, 0x654, UR4 ;  /* 0x000006542a047896 */ /* 0x000fca0008000004 */
[----:B------:R-:W1:Y:S08]  /*6280*/  @P1 LDC R14, c[0x0][0x44c] ;  /* 0x00011300ff0e1b82 */ /* 0x000e700000000800 */
[----:B------:R-:W3:Y:S01]  /*6290*/  @P1 LDC R15, c[0x0][0x450] ;  /* 0x00011400ff0f1b82 */ /* 0x000ee20000000800 */
[----:B------:R-:W-:Y:S01]  /*62a0*/  SYNCS.ARRIVE.TRANS64.RED.A1T0 RZ, [UR4], RZ ;  /* 0x000000ffffff79a7 */ /* 0x000fe20008100404 */
[----:B0-----:R-:W-:-:S04]  /*62b0*/  IMAD.SHL.U32 R13, R13, 0x40, RZ ;  /* 0x000000400d0d7824 */ /* 0x001fc800078e00ff */
[----:B-1----:R-:W-:-:S05]  /*62c0*/  @P1 IMAD.HI.U32 R14, R13, R14, RZ ;  /* 0x0000000e0d0e1227 */ /* 0x002fca00078e00ff */
[----:B---3--:R-:W-:-:S05]  /*62d0*/  @P1 SHF.R.U32.HI R13, RZ, R15, R14 ;  /* 0x0000000fff0d1219 */ /* 0x008fca000001160e */
[----:B------:R-:W-:-:S05]  /*62e0*/  VIADD R13, R13, UR5 ;  /* 0x000000050d0d7c36 */ /* 0x000fca0008000000 */
[----:B------:R-:W-:-:S04]  /*62f0*/  IADD3 R14, R13, UR18, RZ ;  /* 0x000000120d0e7c10 */ /* 0x000fc8000fffe0ff */
[----:B------:R-:W-:Y:S01]  /*6300*/  R2UR UR6, R14 ;  /* 0x000000000e0672ca */ /* 0x000fe200000e0000 */
[----:B------:R-:W-:-:S14]  /*6310*/  @!P0 BRA `(.L_x_4918) ;  /* 0x0000000000548947 */ /* 0x000fdc0003800000 */
[C---:B------:R-:W-:Y:S01]  /*6320*/  ISETP.GT.AND P0, PT, R13.reuse, RZ, PT ;  /* 0x000000ff0d00720c */ /* 0x040fe20003f04270 */
[----:B------:R-:W-:-:S05]  /*6330*/  VIADD R14, R13, 0xffffffff ;  /* 0xffffffff0d0e7836 */ /* 0x000fca0000000000 */
[----:B------:R-:W-:-:S07]  /*6340*/  R2UR UR15, R14 ;  /* 0x000000000e0f72ca */ /* 0x000fce00000e0000 */
[----:B------:R-:W-:Y:S08]  /*6350*/  @P0 BRA `(.L_x_4919) ;  /* 0x0000000000240947 */ /* 0x000ff00003800000 */
[----:B------:R-:W-:Y:S01]  /*6360*/  R2UR UR15, R13 ;  /* 0x000000000d0f72ca */ /* 0x000fe200000e0000 */
[----:B------:R-:W-:Y:S02]  /*6370*/  ULDC UR18, c[0x0][0x9e4] ;  /* 0x0002790000127ab9 */ /* 0x000fe40000000800 */
[----:B------:R-:W-:-:S10]  /*6380*/  UISETP.NE.AND UP0, UPT, UR18, 0x1, UPT ;  /* 0x000000011200788c */ /* 0x000fd4000bf05270 */
[----:B------:R-:W-:Y:S01]  /*6390*/  UIADD3 UR15, -UR15, URZ, URZ ;  /* 0x0000003f0f0f7290 */ /* 0x000fe2000fffe13f */
[----:B------:R-:W-:-:S03]  /*63a0*/  @UP0 ULDC.64 UR22, c[0x0][0x9e8] ;  /* 0x00027a0000160ab9 */ /* 0x000fc60000000a00 */
[----:B------:R-:W-:-:S04]  /*63b0*/  UIMAD.WIDE.U32 UR4, UR15, UR22, URZ ;  /* 0x000000160f0472a5 */ /* 0x000fc8000f8e003f */
[----:B------:R-:W-:-:S04]  /*63c0*/  @UP0 USHF.R.U32.HI UR15, URZ, UR23, UR5 ;  /* 0x000000173f0f0299 */ /* 0x000fc80008011605 */
[----:B------:R-:W-:Y:S01]  /*63d0*/  ULOP3.LUT UR15, URZ, UR15, URZ, 0x33, !UPT ;  /* 0x0000000f3f0f7292 */ /* 0x000fe2000f8e333f */
[----:B------:R-:W-:Y:S11]  /*63e0*/  BRA `(.L_x_4920) ;  /* 0x0000000000147947 */ /* 0x000ff60003800000 */
.L_x_4919:
[----:B------:R-:W-:Y:S02]  /*63f0*/  ULDC UR18, c[0x0][0x9e4] ;  /* 0x0002790000127ab9 */ /* 0x000fe40000000800 */
[----:B------:R-:W-:-:S11]  /*6400*/  UISETP.NE.AND UP0, UPT, UR18, 0x1, UPT ;  /* 0x000000011200788c */ /* 0x000fd6000bf05270 */
[----:B------:R-:W-:Y:S02]  /*6410*/  @UP0 ULDC.64 UR22, c[0x0][0x9e8] ;  /* 0x00027a0000160ab9 */ /* 0x000fe40000000a00 */
[----:B------:R-:W-:-:S04]  /*6420*/  UIMAD.WIDE.U32 UR4, UR15, UR22, URZ ;  /* 0x000000160f0472a5 */ /* 0x000fc8000f8e003f */
[----:B------:R-:W-:-:S12]  /*6430*/  @UP0 USHF.R.U32.HI UR15, URZ, UR23, UR5 ;  /* 0x000000173f0f0299 */ /* 0x000fd80008011605 */
.L_x_4920:
[----:B------:R-:W-:-:S04]  /*6440*/  UIMAD UR15, UR15, UR18, UR18 ;  /* 0x000000120f0f72a4 */ /* 0x000fc8000f8e0212 */
[----:B------:R-:W-:-:S04]  /*6450*/  UISETP.LT.AND UP0, UPT, UR6, UR15, UPT ;  /* 0x0000000f0600728c */ /* 0x000fc8000bf01270 */
[----:B------:R-:W-:-:S12]  /*6460*/  USEL UR6, UR6, UR15, UP0 ;  /* 0x0000000f06067287 */ /* 0x000fd80008000000 */
.L_x_4918:
[----:B------:R-:W-:Y:S01]  /*6470*/  R2UR UR25, R17 ;  /* 0x00000000111972ca */ /* 0x000fe200000e0000 */
[----:B------:R-:W-:Y:S01]  /*6480*/  USHF.R.S32.HI UR4, URZ, 0x1f, UR6 ;  /* 0x0000001f3f047899 */ /* 0x000fe20008011406 */
[----:B------:R-:W-:-:S03]  /*6490*/  UMOV UR5, URZ ;  /* 0x0000003f00057c82 */ /* 0x000fc60008000000 */
[----:B------:R-:W-:-:S04]  /*64a0*/  ULEA.HI UR4, UR4, UR6, URZ, 0x6 ;  /* 0x0000000604047291 */ /* 0x000fc8000f8f303f */
[----:B------:R-:W-:-:S04]  /*64b0*/  USHF.R.S32.HI UR4, URZ, 0x6, UR4 ;  /* 0x000000063f047899 */ /* 0x000fc80008011404 */
[----:B------:R-:W-:-:S04]  /*64c0*/  UISETP.LT.AND UP0, UPT, UR25, UR4, UPT ;  /* 0x000000041900728c */ /* 0x000fc8000bf01270 */
[----:B------:R-:W-:-:S03]  /*64d0*/  USEL UR25, UR25, UR4, !UP0 ;  /* 0x0000000419197287 */ /* 0x000fc6000c000000 */
[----:B------:R-:W-:Y:S01]  /*64e0*/  UMOV UR4, URZ ;  /* 0x0000003f00047c82 */ /* 0x000fe20008000000 */
[----:B------:R-:W-:-:S06]  /*64f0*/  UISETP.GE.AND UP0, UPT, UR43, UR25, UPT ;  /* 0x000000192b00728c */ /* 0x000fcc000bf06270 */
[----:B------:R-:W-:-:S13]  /*6500*/  PLOP3.LUT P0, PT, PT, PT, UP0, 0x80, 0x0 ;  /* 0x000000000000781c */ /* 0x000fda0003f0f008 */
[----:B------:R-:W-:Y:S05]  /*6510*/  @!P0 BRA `(.L_x_4921) ;  /* 0x0000002800108947 */ /* 0x000fea0003800000 */
[----:B------:R-:W-:Y:S01]  /*6520*/  IMAD.MOV.U32 R21, RZ, RZ, R11 ;  /* 0x000000ffff157224 */ /* 0x000fe200078e000b */
[----:B------:R-:W-:Y:S01]  /*6530*/  MOV R20, R12 ;  /* 0x0000000c00147202 */ /* 0x000fe20000000f00 */
[----:B------:R-:W-:Y:S01]  /*6540*/  UMOV UR5, URZ ;  /* 0x0000003f00057c82 */ /* 0x000fe20008000000 */
[----:B------:R-:W-:Y:S01]  /*6550*/  UMOV UR6, URZ ;  /* 0x0000003f00067c82 */ /* 0x000fe20008000000 */
[----:B------:R-:W-:Y:S01]  /*6560*/  ULDC UR30, c[0x0][0x9e4] ;  /* 0x00027900001e7ab9 */ /* 0x000fe20000000800 */
[----:B------:R-:W-:Y:S01]  /*6570*/  ULDC UR27, c[0x0][0x288] ;  /* 0x0000a200001b7ab9 */ /* 0x000fe20000000800 */
[----:B------:R-:W-:Y:S01]  /*6580*/  ULDC UR28, c[0x0][0x2f0] ;  /* 0x0000bc00001c7ab9 */ /* 0x000fe20000000800 */
[----:B------:R-:W-:Y:S01]  /*6590*/  ULDC UR31, c[0x0][0x9d8] ;  /* 0x00027600001f7ab9 */ /* 0x000fe20000000800 */
[----:B------:R-:W-:Y:S01]  /*65a0*/  ULDC UR26, c[0x0][0x988] ;  /* 0x00026200001a7ab9 */ /* 0x000fe20000000800 */
[----:B------:R-:W-:-:S05]  /*65b0*/  ULDC UR32, c[0x0][0x9e0] ;  /* 0x0002780000207ab9 */ /* 0x000fca0000000800 */
.L_x_4940:
[----:B------:R-:W-:-:S04]  /*65c0*/  UIADD3 UR4, UR6, 0x1, URZ ;  /* 0x0000000106047890 */ /* 0x000fc8000fffe03f */
[----:B------:R-:W-:-:S04]  /*65d0*/  UISETP.NE.AND UP0, UPT, UR4, 0x2, UPT ;  /* 0x000000020400788c */ /* 0x000fc8000bf05270 */
[----:B------:R-:W-:Y:S02]  /*65e0*/  USEL UR10, URZ, 0x1, UP0 ;  /* 0x000000013f0a7887 */ /* 0x000fe40008000000 */
[----:B------:R-:W-:Y:S02]  /*65f0*/  USEL UR4, UR4, URZ, UP0 ;  /* 0x0000003f04047287 */ /* 0x000fe40008000000 */
[----:B------:R-:W-:Y:S01]  /*6600*/  ULOP3.LUT UR5, UR5, UR10, URZ, 0x3c, !UPT ;  /* 0x0000000a05057292 */ /* 0x000fe2000f8e3c3f */
[----:B012---:R-:W-:Y:S11]  /*6610*/  @!P4 BRA `(.L_x_4922) ;  /* 0x000000000004c947 */ /* 0x007ff60003800000 */
[----:B------:R-:W-:Y:S01]  /*6620*/  BPT.TRAP 0x1 ;  /* 0x000000040000795c */ /* 0x000fe20000300000 */
.L_x_4922:
[----:B------:R-:W-:Y:S01]  /*6630*/  ULEA UR29, UR4, UR40, 0x3 ;  /* 0x00000028041d7291 */ /* 0x000fe2000f8e183f */
[----:B------:R-:W-:-:S05]  /*6640*/  IMAD.U32 R13, RZ, RZ, UR5 ;  /* 0x00000005ff0d7e24 */ /* 0x000fca000f8e00ff */
[----:B------:R-:W-:-:S04]  /*6650*/  SHF.L.U32 R13, R13, 0x1f, RZ ;  /* 0x0000001f0d0d7819 */ /* 0x000fc800000006ff */
[----:B------:R0:W1:Y:S01]  /*6660*/  SYNCS.PHASECHK.TRANS64.TRYWAIT P0, [UR29+0x28c30], R13 ;  /* 0x028c300dff0075a7 */ /* 0x000062000800015d */
[----:B------:R-:W-:Y:S05]  /*6670*/  @!P4 BRA `(.L_x_4923) ;  /* 0x000000000004c947 */ /* 0x000fea0003800000 */
[----:B------:R-:W-:Y:S01]  /*6680*/  BPT.TRAP 0x1 ;  /* 0x000000040000795c */ /* 0x000fe20000300000 */
.L_x_4923:
[----:B-1----:R-:W-:Y:S05]  /*6690*/  @P0 BRA `(.L_x_4924) ;  /* 0x0000000000080947 */ /* 0x002fea0003800000 */
[----:B------:R-:W1:Y:S02]  /*66a0*/  SYNCS.PHASECHK.TRANS64.TRYWAIT P0, [UR29+0x28c30], R13 ;  /* 0x028c300dff0075a7 */ /* 0x000e64000800015d */
[----:B-1----:R-:W-:Y:S05]  /*66b0*/  @!P0 BRA `(.L_x_4925) ;  /* 0x000000dc00548947 */ /* 0x002fea0003800000 */
.L_x_4924:
[----:B------:R-:W-:Y:S01]  /*66c0*/  ULEA UR10, UR4, UR24, 0x9 ;  /* 0x00000018040a7291 */ /* 0x000fe2000f8e483f */
[----:B--2---:R-:W-:Y:S01]  /*66d0*/  WARPGROUP.ARRIVE ;  /* 0x00000000000079c5 */ /* 0x004fe20000000000 */
        /* <DEDUP_REMOVED lines=20> */
.L_x_4926:
[----:B------:R-:W-:Y:S01]  /*6820*/  ISETP.NE.AND P0, PT, R19, 0x1, PT ;  /* 0x000000011300780c */ /* 0x000fe20003f05270 */
[----:B------:R-:W-:Y:S01]  /*6830*/  FMUL.FTZ R187, R165, UR31 ;  /* 0x0000001fa5bb7c20 */ /* 0x000fe20008410000 */
[----:B------:R-:W-:Y:S01]  /*6840*/  FMUL.FTZ R186, R164, UR31 ;  /* 0x0000001fa4ba7c20 */ /* 0x000fe20008410000 */
[----:B------:R-:W-:Y:S01]  /*6850*/  FMUL.FTZ R14, R153, UR31 ;  /* 0x0000001f990e7c20 */ /* 0x000fe20008410000 */
[----:B------:R-:W-:Y:S01]  /*6860*/  FMUL.FTZ R153, R162, UR31 ;  /* 0x0000001fa2997c20 */ /* 0x000fe20008410000 */
[----:B------:R-:W-:Y:S01]  /*6870*/  FMUL.FTZ R162, R178, UR31 ;  /* 0x0000001fb2a27c20 */ /* 0x000fe20008410000 */
[----:B------:R-:W-:Y:S01]  /*6880*/  IMAD.MOV.U32 R178, RZ, RZ, R2 ;  /* 0x000000ffffb27224 */ /* 0x000fe200078e0002 */
[----:B------:R-:W-:Y:S01]  /*6890*/  USHF.L.U32 UR15, UR43, 0x6, URZ ;  /* 0x000000062b0f7899 */ /* 0x000fe2000800063f */
[----:B------:R-:W-:Y:S01]  /*68a0*/  FMUL.FTZ R15, R156, UR31 ;  /* 0x0000001f9c0f7c20 */ /* 0x000fe20008410000 */
[----:B------:R-:W-:Y:S01]  /*68b0*/  FMUL.FTZ R156, R167, UR31 ;  /* 0x0000001fa79c7c20 */ /* 0x000fe20008410000 */
[----:B-1----:R-:W-:Y:S01]  /*68c0*/  FMUL.FTZ R12, R152, UR31 ;  /* 0x0000001f980c7c20 */ /* 0x002fe20008410000 */
[----:B------:R-:W-:Y:S01]  /*68d0*/  FMUL.FTZ R11, R154, UR31 ;  /* 0x0000001f9a0b7c20 */ /* 0x000fe20008410000 */
[----:B------:R-:W-:Y:S01]  /*68e0*/  FMUL.FTZ R22, R155, UR31 ;  /* 0x0000001f9b167c20 */ /* 0x000fe20008410000 */
[----:B------:R-:W1:Y:S01]  /*68f0*/  @P0 LDC R165, c[0x0][0x44c] ;  /* 0x00011300ffa50b82 */ /* 0x000e620000000800 */
[----:B------:R-:W-:Y:S01]  /*6900*/  MOV R167, UR15 ;  /* 0x0000000f00a77c02 */ /* 0x000fe20008000f00 */
[----:B------:R-:W-:Y:S01]  /*6910*/  FMUL.FTZ R23, R158, UR31 ;  /* 0x0000001f9e177c20 */ /* 0x000fe20008410000 */
[----:B------:R-:W-:Y:S01]  /*6920*/  FMUL.FTZ R185, R160, UR31 ;  /* 0x0000001fa0b97c20 */ /* 0x000fe20008410000 */
[----:B------:R-:W-:Y:S01]  /*6930*/  UMOV UR11, UR28 ;  /* 0x0000001c000b7c82 */ /* 0x000fe20008000000 */
[----:B------:R-:W-:Y:S01]  /*6940*/  FMUL.FTZ R184, R157, UR31 ;  /* 0x0000001f9db87c20 */ /* 0x000fe20008410000 */
[----:B------:R-:W-:Y:S01]  /*6950*/  FMUL.FTZ R152, R159, UR31 ;  /* 0x0000001f9f987c20 */ /* 0x000fe20008410000 */
[----:B------:R-:W-:Y:S01]  /*6960*/  FMUL.FTZ R154, R163, UR31 ;  /* 0x0000001fa39a7c20 */ /* 0x000fe20008410000 */
[----:B------:R-:W2:Y:S01]  /*6970*/  @P0 LDC R164, c[0x0][0x450] ;  /* 0x00011400ffa40b82 */ /* 0x000ea20000000800 */
        /* <DEDUP_REMOVED lines=15> */
[----:B-1----:R-:W-:Y:S01]  /*6a70*/  @P0 IMAD.HI.U32 R165, R2, R165, RZ ;  /* 0x000000a502a50227 */ /* 0x002fe200078e00ff */
[----:B------:R-:W-:Y:S01]  /*6a80*/  UIADD3 UR10, UR29, 0x28c40, URZ ;  /* 0x00028c401d0a7890 */ /* 0x000fe2000fffe03f */
[----:B------:R-:W-:Y:S01]  /*6a90*/  LOP3.LUT P5, RZ, R16, 0x1, RZ, 0xc0, !PT ;  /* 0x0000000110ff7812 */ /* 0x000fe200078ac0ff */
[----:B------:R-:W1:Y:S01]  /*6aa0*/  MUFU.TANH R12, R12 ;  /* 0x0000000c000c7308 */ /* 0x000e620000002400 */
[----:B------:R-:W-:Y:S01]  /*6ab0*/  IMAD.U32 R175, RZ, RZ, UR11 ;  /* 0x0000000bffaf7e24 */ /* 0x000fe2000f8e00ff */
[----:B------:R-:W-:Y:S01]  /*6ac0*/  UPRMT UR10, UR42, 0x654, UR10 ;  /* 0x000006542a0a7896 */ /* 0x000fe2000800000a */
[----:B------:R-:W-:Y:S01]  /*6ad0*/  FMUL.FTZ R180, R180, UR31 ;  /* 0x0000001fb4b47c20 */ /* 0x000fe20008410000 */
[----:B------:R-:W-:Y:S01]  /*6ae0*/  UMOV UR14, UR27 ;  /* 0x0000001b000e7c82 */ /* 0x000fe20008000000 */
[----:B--2---:R-:W-:-:S02]  /*6af0*/  @P0 SHF.R.U32.HI R178, RZ, R164, R165 ;  /* 0x000000a4ffb20219 */ /* 0x004fc400000116a5 */
[----:B------:R-:W-:Y:S01]  /*6b00*/  IADD3 R164, -R0, 0x1, -R167 ;  /* 0x0000000100a47810 */ /* 0x000fe20007ffe9a7 */
[----:B------:R-:W-:Y:S01]  /*6b10*/  FMUL.FTZ R167, R183, UR31 ;  /* 0x0000001fb7a77c20 */ /* 0x000fe20008410000 */
[----:B------:R-:W2:Y:S01]  /*6b20*/  MUFU.TANH R14, R14 ;  /* 0x0000000e000e7308 */ /* 0x000ea20000002400 */
[----:B------:R-:W3:Y:S01]  /*6b30*/  SHFL.IDX PT, R165, R178, RZ, 0x1c1f ;  /* 0x001c1fffb2a57589 */ /* 0x000ee200000e0000 */
[----:B------:R-:W-:Y:S01]  /*6b40*/  SYNCS.ARRIVE.TRANS64.RED.A1T0 RZ, [UR10], RZ ;  /* 0x000000ffffff79a7 */ /* 0x000fe2000810040a */
[----:B------:R-:W-:-:S04]  /*6b50*/  IMAD R164, R175, UR41, R164 ;  /* 0x00000029afa47c24 */ /* 0x000fc8000f8e02a4 */
[----:B------:R-:W-:Y:S01]  /*6b60*/  VIADD R164, R164, -UR14 ;  /* 0x8000000ea4a47c36 */ /* 0x000fe20008000000 */
[----:B------:R-:W4:Y:S03]  /*6b70*/  MUFU.TANH R11, R11 ;  /* 0x0000000b000b7308 */ /* 0x000f260000002400 */
[C---:B------:R-:W-:Y:S01]  /*6b80*/  VIADD R190, R164.reuse, UR7 ;  /* 0x00000007a4be7c36 */ /* 0x040fe20008000000 */
[----:B------:R-:W-:-:S04]  /*6b90*/  IADD3 R182, R164, UR32, RZ ;  /* 0x00000020a4b67c10 */ /* 0x000fc8000fffe0ff */
[----:B------:R-:W0:Y:S08]  /*6ba0*/  MUFU.TANH R22, R22 ;  /* 0x0000001600167308 */ /* 0x000e300000002400 */
[----:B------:R-:W0:Y:S01]  /*6bb0*/  MUFU.TANH R15, R15 ;  /* 0x0000000f000f7308 */ /* 0x000e220000002400 */
[----:B---3--:R-:W-:-:S07]  /*6bc0*/  IMAD.IADD R179, R182, 0x1, R165 ;  /* 0x00000001b6b37824 */ /* 0x008fce00078e02a5 */
        /* <DEDUP_REMOVED lines=27> */
[----:B-----5:R-:W-:Y:S01]  /*6d80*/  IADD3 R180, R165, R190, RZ ;  /* 0x000000bea5b47210 */ /* 0x020fe20007ffe0ff */
[----:B-1234-:R-:W-:Y:S06]  /*6d90*/  @!P5 BRA `(.L_x_4927) ;  /* 0x000000000060d947 */ /* 0x01efec0003800000 */
[----:B------:R-:W-:Y:S01]  /*6da0*/  IMAD.U32 R164, RZ, RZ, UR11 ;  /* 0x0000000bffa47e24 */ /* 0x000fe2000f8e00ff */
[----:B------:R-:W-:Y:S03]  /*6db0*/  BSSY B0, `(.L_x_4928) ;  /* 0x0000012000007945 */ /* 0x000fe60003800000 */
[----:B------:R-:W-:-:S04]  /*6dc0*/  IMAD R164, R164, UR41, R165 ;  /* 0x00000029a4a47c24 */ /* 0x000fc8000f8e02a5 */
[----:B------:R-:W-:-:S05]  /*6dd0*/  VIADD R175, R164, -UR14 ;  /* 0x8000000ea4af7c36 */ /* 0x000fca0008000000 */
[----:B------:R-:W-:-:S13]  /*6de0*/  ISETP.GT.AND P0, PT, R175, -0x1, PT ;  /* 0xffffffffaf00780c */ /* 0x000fda0003f04270 */
[----:B------:R-:W-:Y:S05]  /*6df0*/  @P0 BRA `(.L_x_4929) ;  /* 0x0000000000200947 */ /* 0x000fea0003800000 */
[----:B------:R-:W-:Y:S02]  /*6e00*/  MOV R170, UR30 ;  /* 0x0000001e00aa7c02 */ /* 0x000fe40008000f00 */
[----:B------:R-:W-:Y:S02]  /*6e10*/  LOP3.LUT R175, RZ, R175, RZ, 0x33, !PT ;  /* 0x000000afffaf7212 */ /* 0x000fe400078e33ff */
[----:B------:R-:W-:-:S13]  /*6e20*/  ISETP.NE.AND P0, PT, R170, 0x1, PT ;  /* 0x00000001aa00780c */ /* 0x000fda0003f05270 */
[----:B------:R-:W1:Y:S02]  /*6e30*/  @P0 LDC.64 R164, c[0x0][0x9e8] ;  /* 0x00027a00ffa40b82 */ /* 0x000e640000000a00 */
[----:B-1----:R-:W-:-:S05]  /*6e40*/  @P0 IMAD.HI.U32 R164, R175, R164, RZ ;  /* 0x000000a4afa40227 */ /* 0x002fca00078e00ff */
[----:B------:R-:W-:-:S04]  /*6e50*/  @P0 SHF.R.U32.HI R175, RZ, R165, R164 ;  /* 0x000000a5ffaf0219 */ /* 0x000fc800000116a4 */
[----:B------:R-:W-:Y:S01]  /*6e60*/  LOP3.LUT R175, RZ, R175, RZ, 0x33, !PT ;  /* 0x000000afffaf7212 */ /* 0x000fe200078e33ff */
[----:B------:R-:W-:Y:S06]  /*6e70*/  BRA `(.L_x_4930) ;  /* 0x0000000000147947 */ /* 0x000fec0003800000 */
.L_x_4929:
[----:B------:R-:W-:-:S05]  /*6e80*/  IMAD.U32 R170, RZ, RZ, UR30 ;  /* 0x0000001effaa7e24 */ /* 0x000fca000f8e00ff */
[----:B------:R-:W-:-:S13]  /*6e90*/  ISETP.NE.AND P0, PT, R170, 0x1, PT ;  /* 0x00000001aa00780c */ /* 0x000fda0003f05270 */
[----:B------:R-:W1:Y:S02]  /*6ea0*/  @P0 LDC.64 R164, c[0x0][0x9e8] ;  /* 0x00027a00ffa40b82 */ /* 0x000e640000000a00 */
[----:B-1----:R-:W-:-:S05]  /*6eb0*/  @P0 IMAD.HI.U32 R164, R175, R164, RZ ;  /* 0x000000a4afa40227 */ /* 0x002fca00078e00ff */
[----:B------:R-:W-:-:S07]  /*6ec0*/  @P0 SHF.R.U32.HI R175, RZ, R165, R164 ;  /* 0x000000a5ffaf0219 */ /* 0x000fce00000116a4 */
.L_x_4930:
[----:B------:R-:W-:Y:S05]  /*6ed0*/  BSYNC B0 ;  /* 0x0000000000007941 */ /* 0x000fea0003800000 */
.L_x_4928:
[----:B------:R-:W-:-:S04]  /*6ee0*/  IMAD R175, R175, R170, -UR15 ;  /* 0x8000000fafaf7e24 */ /* 0x000fc8000f8e02aa */
[----:B------:R-:W-:-:S05]  /*6ef0*/  IMAD.IADD R175, R175, 0x1, -R0 ;  /* 0x00000001afaf7824 */ /* 0x000fca00078e0a00 */
[----:B------:R-:W-:Y:S02]  /*6f00*/  VIADDMNMX R179, R175, R170, R179, PT ;  /* 0x000000aaafb37246 */ /* 0x000fe400038001b3 */
[----:B------:R-:W-:-:S07]  /*6f10*/  VIMNMX R180, R180, R175, !PT ;  /* 0x000000afb4b47248 */ /* 0x000fce0007fe0100 */
.L_x_4927:
[----:B------:R-:W-:-:S06]  /*6f20*/  UISETP.GT.AND UP0, UPT, UR43, -0x1, UPT ;  /* 0xffffffff2b00788c */ /* 0x000fcc000bf04270 */
[----:B------:R-:W-:-:S04]  /*6f30*/  PLOP3.LUT P0, PT, PT, PT, UP0, 0x80, 0x0 ;  /* 0x000000000000781c */ /* 0x000fc80003f0f008 */
[C---:B------:R-:W-:Y:S02]  /*6f40*/  ISETP.GT.AND P1, PT, R180.reuse, RZ, P0 ;  /* 0x000000ffb400720c */ /* 0x040fe40000724270 */
[C---:B------:R-:W-:Y:S02]  /*6f50*/  ISETP.GT.AND P3, PT, R180.reuse, 0x1, P0 ;  /* 0x00000001b400780c */ /* 0x040fe40000764270 */
[----:B------:R-:W-:Y:S02]  /*6f60*/  ISETP.LT.OR P2, PT, R179, 0x1, P1 ;  /* 0x00000001b300780c */ /* 0x000fe40000f41670 */
[----:B------:R-:W-:Y:S02]  /*6f70*/  ISETP.GT.AND P1, PT, R180, 0x8, P0 ;  /* 0x00000008b400780c */ /* 0x000fe40000724270 */
[----:B------:R-:W-:Y:S02]  /*6f80*/  FSEL R177, R12, -INF , !P2 ;  /* 0xff8000000cb17808 */ /* 0x000fe40005000000 */
[----:B------:R-:W-:-:S02]  /*6f90*/  ISETP.GT.AND P2, PT, R180, 0x9, P0 ;  /* 0x00000009b400780c */ /* 0x000fc40000744270 */
[C---:B------:R-:W-:Y:S02]  /*6fa0*/  ISETP.LT.OR P3, PT, R179.reuse, 0x2, P3 ;  /* 0x00000002b300780c */ /* 0x040fe40001f61670 */
[C---:B------:R-:W-:Y:S02]  /*6fb0*/  ISETP.LT.OR P1, PT, R179.reuse, 0x9, P1 ;  /* 0x00000009b300780c */ /* 0x040fe40000f21670 */
[----:B------:R-:W-:Y:S02]  /*6fc0*/  ISETP.LT.OR P2, PT, R179, 0xa, P2 ;  /* 0x0000000ab300780c */ /* 0x000fe40001741670 */
[----:B------:R-:W-:Y:S02]  /*6fd0*/  FSEL R175, R14, -INF , !P3 ;  /* 0xff8000000eaf7808 */ /* 0x000fe40005800000 */
[----:B0-----:R-:W-:Y:S02]  /*6fe0*/  FSEL R174, R15, -INF , !P1 ;  /* 0xff8000000fae7808 */ /* 0x001fe40004800000 */
[----:B------:R-:W-:Y:S01]  /*6ff0*/  FSEL R184, R184, -INF , !P2 ;  /* 0xff800000b8b87808 */ /* 0x000fe20005000000 */
[----:B------:R-:W0:Y:S01]  /*7000*/  SHFL.IDX PT, R15, R178, 0x1, 0x1c1f ;  /* 0x003c1f00b20f7f89 */ /* 0x000e2200000e0000 */
[----:B------:R-:W-:-:S02]  /*7010*/  ISETP.GT.AND P3, PT, R180, 0x10, P0 ;  /* 0x00000010b400780c */ /* 0x000fc40000764270 */
[C---:B------:R-:W-:Y:S02]  /*7020*/  ISETP.GT.AND P1, PT, R180.reuse, 0x11, P0 ;  /* 0x00000011b400780c */ /* 0x040fe40000724270 */
[----:B------:R-:W-:Y:S02]  /*7030*/  ISETP.GT.AND P2, PT, R180, 0x18, P0 ;  /* 0x00000018b400780c */ /* 0x000fe40000744270 */
[C---:B------:R-:W-:Y:S02]  /*7040*/  ISETP.LT.OR P3, PT, R179.reuse, 0x11, P3 ;  /* 0x00000011b300780c */ /* 0x040fe40001f61670 */
[C---:B------:R-:W-:Y:S02]  /*7050*/  ISETP.LT.OR P1, PT, R179.reuse, 0x12, P1 ;  /* 0x00000012b300780c */ /* 0x040fe40000f21670 */
[----:B------:R-:W-:Y:S02]  /*7060*/  ISETP.LT.OR P2, PT, R179, 0x19, P2 ;  /* 0x00000019b300780c */ /* 0x000fe40001741670 */
[----:B------:R-:W-:-:S02]  /*7070*/  FSEL R185, R185, -INF , !P3 ;  /* 0xff800000b9b97808 */ /* 0x000fc40005800000 */
[----:B------:R-:W-:Y:S02]  /*7080*/  FSEL R164, R161, -INF , !P1 ;  /* 0xff800000a1a47808 */ /* 0x000fe40004800000 */
[----:B------:R-:W-:Y:S02]  /*7090*/  FSEL R186, R186, -INF , !P2 ;  /* 0xff800000baba7808 */ /* 0x000fe40005000000 */
[C---:B------:R-:W-:Y:S02]  /*70a0*/  ISETP.GT.AND P3, PT, R180.reuse, 0x19, P0 ;  /* 0x00000019b400780c */ /* 0x040fe40000764270 */
[C---:B------:R-:W-:Y:S02]  /*70b0*/  ISETP.GT.AND P1, PT, R180.reuse, 0x20, P0 ;  /* 0x00000020b400780c */ /* 0x040fe40000724270 */
[----:B------:R-:W-:Y:S01]  /*70c0*/  ISETP.GT.AND P2, PT, R180, 0x21, P0 ;  /* 0x00000021b400780c */ /* 0x000fe20000744270 */
[----:B0-----:R-:W-:Y:S01]  /*70d0*/  IMAD.IADD R178, R190, 0x1, R15 ;  /* 0x00000001beb27824 */ /* 0x001fe200078e020f */
[----:B------:R-:W-:-:S02]  /*70e0*/  ISETP.LT.OR P3, PT, R179, 0x1a, P3 ;  /* 0x0000001ab300780c */ /* 0x000fc40001f61670 */
[C---:B------:R-:W-:Y:S02]  /*70f0*/  ISETP.LT.OR P1, PT, R179.reuse, 0x21, P1 ;  /* 0x00000021b300780c */ /* 0x040fe40000f21670 */
[----:B------:R-:W-:Y:S02]  /*7100*/  ISETP.LT.OR P2, PT, R179, 0x22, P2 ;  /* 0x00000022b300780c */ /* 0x000fe40001741670 */
[----:B------:R-:W-:Y:S02]  /*7110*/  FSEL R187, R187, -INF , !P3 ;  /* 0xff800000bbbb7808 */ /* 0x000fe40005800000 */
[----:B------:R-:W-:Y:S02]  /*7120*/  FSEL R170, R168, -INF , !P1 ;  /* 0xff800000a8aa7808 */ /* 0x000fe40004800000 */
[----:B------:R-:W-:Y:S02]  /*7130*/  FSEL R172, R169, -INF , !P2 ;  /* 0xff800000a9ac7808 */ /* 0x000fe40005000000 */
        /* <DEDUP_REMOVED lines=11> */
[----:B------:R-:W-:Y:S02]  /*71f0*/  ISETP.GT.AND P2, PT, R180, 0x39, P0 ;  /* 0x00000039b400780c */ /* 0x000fe40000744270 */
[----:B------:R-:W-:-:S02]  /*7200*/  ISETP.LT.OR P3, PT, R179, 0x32, P3 ;  /* 0x00000032b300780c */ /* 0x000fc40001f61670 */
[C---:B------:R-:W-:Y:S02]  /*7210*/  ISETP.LT.OR P1, PT, R179.reuse, 0x39, P1 ;  /* 0x00000039b300780c */ /* 0x040fe40000f21670 */
[----:B------:R-:W-:Y:S02]  /*7220*/  ISETP.LT.OR P2, PT, R179, 0x3a, P2 ;  /* 0x0000003ab300780c */ /* 0x000fe40001741670 */
[----:B------:R-:W-:Y:S02]  /*7230*/  IADD3 R176, R182, R15, RZ ;  /* 0x0000000fb6b07210 */ /* 0x000fe40007ffe0ff */
[----:B------:R-:W-:Y:S02]  /*7240*/  FSEL R173, R188, -INF , !P3 ;  /* 0xff800000bcad7808 */ /* 0x000fe40005800000 */
[----:B------:R-:W-:Y:S02]  /*7250*/  FSEL R168, R189, -INF , !P1 ;  /* 0xff800000bda87808 */ /* 0x000fe40004800000 */
[----:B------:R-:W-:Y:S01]  /*7260*/  FSEL R165, R181, -INF , !P2 ;  /* 0xff800000b5a57808 */ /* 0x000fe20005000000 */
[----:B------:R-:W-:Y:S06]  /*7270*/  @!P5 BRA `(.L_x_4931) ;  /* 0x000000000060d947 */ /* 0x000fec0003800000 */
[----:B------:R-:W-:Y:S01]  /*7280*/  IMAD.U32 R12, RZ, RZ, UR11 ;  /* 0x0000000bff0c7e24 */ /* 0x000fe2000f8e00ff */
[----:B------:R-:W-:Y:S03]  /*7290*/  BSSY B0, `(.L_x_4932) ;  /* 0x0000012000007945 */ /* 0x000fe60003800000 */
[----:B------:R-:W-:-:S05]  /*72a0*/  IMAD R12, R12, UR41, R15 ;  /* 0x000000290c0c7c24 */ /* 0x000fca000f8e020f */
[----:B------:R-:W-:-:S04]  /*72b0*/  IADD3 R179, R12, -UR14, RZ ;  /* 0x8000000e0cb37c10 */ /* 0x000fc8000fffe0ff */
        /* <DEDUP_REMOVED lines=10> */
.L_x_4933:
[----:B------:R-:W-:-:S05]  /*7360*/  IMAD.U32 R12, RZ, RZ, UR30 ;  /* 0x0000001eff0c7e24 */ /* 0x000fca000f8e00ff */
[----:B------:R-:W-:-:S13]  /*7370*/  ISETP.NE.AND P1, PT, R12, 0x1, PT ;  /* 0x000000010c00780c */ /* 0x000fda0003f25270 */
[----:B------:R-:W0:Y:S02]  /*7380*/  @P1 LDC.64 R14, c[0x0][0x9e8] ;  /* 0x00027a00ff0e1b82 */ /* 0x000e240000000a00 */
[----:B0-----:R-:W-:-:S05]  /*7390*/  @P1 IMAD.HI.U32 R14, R179, R14, RZ ;  /* 0x0000000eb30e1227 */ /* 0x001fca00078e00ff */
[----:B------:R-:W-:-:S07]  /*73a0*/  @P1 SHF.R.U32.HI R179, RZ, R15, R14 ;  /* 0x0000000fffb31219 */ /* 0x000fce000001160e */
.L_x_4934:
[----:B------:R-:W-:Y:S05]  /*73b0*/  BSYNC B0 ;  /* 0x0000000000007941 */ /* 0x000fea0003800000 */
.L_x_4932:
[----:B------:R-:W-:-:S05]  /*73c0*/  IMAD R179, R179, R12, -UR15 ;  /* 0x8000000fb3b37e24 */ /* 0x000fca000f8e020c */
[----:B------:R-:W-:-:S04]  /*73d0*/  IADD3 R179, -R0, R179, RZ ;  /* 0x000000b300b37210 */ /* 0x000fc80007ffe1ff */
[----:B------:R-:W-:Y:S02]  /*73e0*/  VIADDMNMX R176, R179, R12, R176, PT ;  /* 0x0000000cb3b07246 */ /* 0x000fe400038001b0 */
[----:B------:R-:W-:-:S07]  /*73f0*/  VIMNMX R178, R178, R179, !PT ;  /* 0x000000b3b2b27248 */ /* 0x000fce0007fe0100 */
.L_x_4931:
[----:B------:R-:W-:Y:S01]  /*7400*/  FMNMX.FTZ R12, R177, R20, !PT ;  /* 0x00000014b10c7209 */ /* 0x000fe20007810000 */
[----:B------:R-:W-:Y:S01]  /*7410*/  UMOV UR10, UR26 ;  /* 0x0000001a000a7c82 */ /* 0x000fe20008000000 */
[----:B------:R-:W-:Y:S02]  /*7420*/  ISETP.GT.AND P1, PT, R178, 0x1, P0 ;  /* 0x00000001b200780c */ /* 0x000fe40000724270 */
[----:B------:R-:W-:Y:S02]  /*7430*/  FMNMX.FTZ R15, R175, R12, !PT ;  /* 0x0000000caf0f7209 */ /* 0x000fe40007810000 */
[----:B------:R-:W-:Y:S02]  /*7440*/  ISETP.LT.OR P1, PT, R176, 0x2, P1 ;  /* 0x00000002b000780c */ /* 0x000fe40000f21670 */
[----:B------:R-:W-:Y:S02]  /*7450*/  FMNMX.FTZ R15, R174, R15, !PT ;  /* 0x0000000fae0f7209 */ /* 0x000fe40007810000 */
[----:B------:R-:W-:-:S02]  /*7460*/  FSEL R22, R22, -INF , !P1 ;  /* 0xff80000016167808 */ /* 0x000fc40004800000 */
[----:B------:R-:W-:Y:S02]  /*7470*/  FMNMX.FTZ R12, R184, R15, !PT ;  /* 0x0000000fb80c7209 */ /* 0x000fe40007810000 */
[----:B------:R-:W-:Y:S02]  /*7480*/  ISETP.GT.AND P1, PT, R178, RZ, P0 ;  /* 0x000000ffb200720c */ /* 0x000fe40000724270 */
[----:B------:R-:W-:Y:S02]  /*7490*/  FMNMX.FTZ R15, R185, R12, !PT ;  /* 0x0000000cb90f7209 */ /* 0x000fe40007810000 */
[----:B------:R-:W-:Y:S02]  /*74a0*/  ISETP.LT.OR P1, PT, R176, 0x1, P1 ;  /* 0x00000001b000780c */ /* 0x000fe40000f21670 */
[----:B------:R-:W-:Y:S02]  /*74b0*/  FMNMX.FTZ R15, R164, R15, !PT ;  /* 0x0000000fa40f7209 */ /* 0x000fe40007810000 */
[----:B------:R-:W-:-:S02]  /*74c0*/  ISETP.GT.AND P2, PT, R178, 0x8, P0 ;  /* 0x00000008b200780c */ /* 0x000fc40000744270 */
[----:B------:R-:W-:Y:S02]  /*74d0*/  FMNMX.FTZ R12, R186, R15, !PT ;  /* 0x0000000fba0c7209 */ /* 0x000fe40007810000 */
[----:B------:R-:W-:Y:S02]  /*74e0*/  ISETP.LT.OR P2, PT, R176, 0x9, P2 ;  /* 0x00000009b000780c */ /* 0x000fe40001741670 */
[----:B------:R-:W-:Y:S02]  /*74f0*/  FMNMX.FTZ R15, R187, R12, !PT ;  /* 0x0000000cbb0f7209 */ /* 0x000fe40007810000 */
[----:B------:R-:W-:Y:S02]  /*7500*/  ISETP.GT.AND P3, PT, R178, 0x9, P0 ;  /* 0x00000009b200780c */ /* 0x000fe40000764270 */
[----:B------:R-:W-:Y:S02]  /*7510*/  FMNMX.FTZ R15, R170, R15, !PT ;  /* 0x0000000faa0f7209 */ /* 0x000fe40007810000 */
[----:B------:R-:W-:-:S02]  /*7520*/  FSEL R23, R23, -INF , !P2 ;  /* 0xff80000017177808 */ /* 0x000fc40005000000 */
        /* <DEDUP_REMOVED lines=14> */
[----:B------:R-:W-:Y:S01]  /*7610*/  ISETP.GT.AND P2, PT, R178, 0x19, P0 ;  /* 0x00000019b200780c */ /* 0x000fe20000744270 */
[----:B------:R-:W0:Y:S01]  /*7620*/  SHFL.BFLY PT, R15, R14, 0x2, 0x1f ;  /* 0x0c401f000e0f7f89 */ /* 0x000e2200000e0000 */
[----:B------:R-:W-:Y:S02]  /*7630*/  FSEL R154, R154, -INF , !P3 ;  /* 0xff8000009a9a7808 */ /* 0x000fe40005800000 */
[----:B------:R-:W-:Y:S02]  /*7640*/  ISETP.GT.AND P3, PT, R178, 0x20, P0 ;  /* 0x00000020b200780c */ /* 0x000fe40000764270 */
[----:B------:R-:W-:-:S02]  /*7650*/  ISETP.LT.OR P2, PT, R176, 0x1a, P2 ;  /* 0x0000001ab000780c */ /* 0x000fc40001741670 */
[----:B------:R-:W-:Y:S02]  /*7660*/  ISETP.LT.OR P3, PT, R176, 0x21, P3 ;  /* 0x00000021b000780c */ /* 0x000fe40001f61670 */
[----:B------:R-:W-:Y:S02]  /*7670*/  FSEL R156, R156, -INF , !P2 ;  /* 0xff8000009c9c7808 */ /* 0x000fe40005000000 */
[----:B------:R-:W-:Y:S02]  /*7680*/  ISETP.GT.AND P2, PT, R178, 0x28, P0 ;  /* 0x00000028b200780c */ /* 0x000fe40000744270 */
[----:B------:R-:W-:Y:S02]  /*7690*/  FSEL R157, R157, -INF , !P3 ;  /* 0xff8000009d9d7808 */ /* 0x000fe40005800000 */
[----:B------:R-:W-:-:S04]  /*76a0*/  ISETP.LT.OR P2, PT, R176, 0x29, P2 ;  /* 0x00000029b000780c */ /* 0x000fc80001741670 */
[----:B------:R-:W-:Y:S02]  /*76b0*/  FSEL R159, R159, -INF , !P2 ;  /* 0xff8000009f9f7808 */ /* 0x000fe40005000000 */
[----:B------:R-:W-:Y:S02]  /*76c0*/  ISETP.GT.AND P2, PT, R178, 0x30, P0 ;  /* 0x00000030b200780c */ /* 0x000fe40000744270 */
[----:B0-----:R-:W-:Y:S02]  /*76d0*/  FMNMX.FTZ R15, R14, R15, !PT ;  /* 0x0000000f0e0f7209 */ /* 0x001fe40007810000 */
[----:B------:R-:W-:Y:S02]  /*76e0*/  FSEL R14, R11, -INF , !P1 ;  /* 0xff8000000b0e7808 */ /* 0x000fe40004800000 */
[----:B------:R-:W-:Y:S01]  /*76f0*/  ISETP.GT.AND P1, PT, R178, 0x18, P0 ;  /* 0x00000018b200780c */ /* 0x000fe20000724270 */
[----:B------:R-:W0:Y:S01]  /*7700*/  SHFL.BFLY PT, R12, R15, 0x1, 0x1f ;  /* 0x0c201f000f0c7f89 */ /* 0x000e2200000e0000 */
[----:B------:R-:W-:-:S02]  /*7710*/  FMNMX.FTZ R11, R14, R21, !PT ;  /* 0x000000150e0b7209 */ /* 0x000fc40007810000 */
[----:B------:R-:W-:Y:S02]  /*7720*/  ISETP.LT.OR P1, PT, R176, 0x19, P1 ;  /* 0x00000019b000780c */ /* 0x000fe40000f21670 */
[----:B------:R-:W-:Y:S02]  /*7730*/  FMNMX.FTZ R180, R22, R11, !PT ;  /* 0x0000000b16b47209 */ /* 0x000fe40007810000 */
[----:B------:R-:W-:Y:S02]  /*7740*/  FSEL R155, R155, -INF , !P1 ;  /* 0xff8000009b9b7808 */ /* 0x000fe40004800000 */
[----:B------:R-:W-:Y:S02]  /*7750*/  FMNMX.FTZ R11, R23, R180, !PT ;  /* 0x000000b4170b7209 */ /* 0x000fe40007810000 */
[----:B------:R-:W-:Y:S02]  /*7760*/  ISETP.GT.AND P1, PT, R178, 0x21, P0 ;  /* 0x00000021b200780c */ /* 0x000fe40000724270 */
        /* <DEDUP_REMOVED lines=9> */
[----:B------:R-:W-:Y:S02]  /*7800*/  ISETP.LT.OR P2, PT, R176, 0x31, P2 ;  /* 0x00000031b000780c */ /* 0x000fe40001741670 */
[----:B------:R-:W-:Y:S02]  /*7810*/  FMNMX.FTZ R11, R157, R188, !PT ;  /* 0x000000bc9d0b7209 */ /* 0x000fe40007810000 */
[----:B------:R-:W-:Y:S02]  /*7820*/  FSEL R160, R160, -INF , !P1 ;  /* 0xff800000a0a07808 */ /* 0x000fe40004800000 */
[----:B------:R-:W-:-:S02]  /*7830*/  FMNMX.FTZ R188, R158, R11, !PT ;  /* 0x0000000b9ebc7209 */ /* 0x000fc40007810000 */
[----:B0-----:R-:W-:Y:S02]  /*7840*/  FMNMX.FTZ R12, R15, R12, !PT ;  /* 0x0000000c0f0c7209 */ /* 0x001fe40007810000 */
[----:B------:R-:W-:Y:S02]  /*7850*/  ISETP.GT.AND P1, PT, R178, 0x31, P0 ;  /* 0x00000031b200780c */ /* 0x000fe40000724270 */
[----:B------:R-:W-:Y:S01]  /*7860*/  FMNMX.FTZ R11, R159, R188, !PT ;  /* 0x000000bc9f0b7209 */ /* 0x000fe20007810000 */
[----:B------:R-:W-:Y:S01]  /*7870*/  FMUL.FTZ R182, R12, UR10 ;  /* 0x0000000a0cb67c20 */ /* 0x000fe20008410000 */
[----:B------:R-:W-:Y:S02]  /*7880*/  FSEL R162, R162, -INF , !P2 ;  /* 0xff800000a2a27808 */ /* 0x000fe40005000000 */
[----:B------:R-:W-:Y:S02]  /*7890*/  ISETP.GT.AND P2, PT, R178, 0x38, P0 ;  /* 0x00000038b200780c */ /* 0x000fe40000744270 */
[----:B------:R-:W-:-:S02]  /*78a0*/  ISETP.LT.OR P1, PT, R176, 0x32, P1 ;  /* 0x00000032b000780c */ /* 0x000fc40000f21670 */
[----:B------:R-:W-:Y:S02]  /*78b0*/  FMNMX.FTZ R11, R160, R11, !PT ;  /* 0x0000000ba00b7209 */ /* 0x000fe40007810000 */
[----:B------:R-:W-:Y:S02]  /*78c0*/  FSETP.NEU.FTZ.AND P3, PT, R12, -INF , PT ;  /* 0xff8000000c00780b */ /* 0x000fe40003f7d000 */
[----:B------:R-:W-:Y:S02]  /*78d0*/  ISETP.GT.AND P0, PT, R178, 0x39, P0 ;  /* 0x00000039b200780c */ /* 0x000fe40000704270 */
[----:B------:R-:W-:Y:S02]  /*78e0*/  ISETP.LT.OR P2, PT, R176, 0x39, P2 ;  /* 0x00000039b000780c */ /* 0x000fe40001741670 */
[----:B------:R-:W-:Y:S02]  /*78f0*/  FSEL R163, R163, -INF , !P1 ;  /* 0xff800000a3a37808 */ /* 0x000fe40004800000 */
[----:B------:R-:W-:-:S02]  /*7900*/  FMNMX.FTZ R178, R162, R11, !PT ;  /* 0x0000000ba2b27209 */ /* 0x000fc40007810000 */
[----:B------:R-:W-:Y:S02]  /*7910*/  FSEL R182, R182, RZ, P3 ;  /* 0x000000ffb6b67208 */ /* 0x000fe40001800000 */
[----:B------:R-:W-:Y:S02]  /*7920*/  ISETP.LT.OR P0, PT, R176, 0x3a, P0 ;  /* 0x0000003ab000780c */ /* 0x000fe40000701670 */
[----:B------:R-:W-:Y:S01]  /*7930*/  FSEL R166, R166, -INF , !P2 ;  /* 0xff800000a6a67808 */ /* 0x000fe20005000000 */
[--C-:B------:R-:W-:Y:S01]  /*7940*/  FFMA.FTZ R15, R175, UR10, -R182.reuse ;  /* 0x0000000aaf0f7c23 */ /* 0x100fe200080108b6 */
[----:B------:R-:W-:Y:S01]  /*7950*/  FMNMX.FTZ R11, R163, R178, !PT ;  /* 0x000000b2a30b7209 */ /* 0x000fe20007810000 */
[--C-:B------:R-:W-:Y:S01]  /*7960*/  FFMA.FTZ R184, R184, UR10, -R182.reuse ;  /* 0x0000000ab8b87c23 */ /* 0x100fe200080108b6 */
[----:B------:R-:W-:Y:S01]  /*7970*/  FSEL R175, R167, -INF , !P0 ;  /* 0xff800000a7af7808 */ /* 0x000fe20004000000 */
[--C-:B------:R-:W-:Y:S01]  /*7980*/  FFMA.FTZ R180, R177, UR10, -R182.reuse ;  /* 0x0000000ab1b47c23 */ /* 0x100fe200080108b6 */
[----:B------:R-:W-:Y:S01]  /*7990*/  FMNMX.FTZ R176, R166, R11, !PT ;  /* 0x0000000ba6b07209 */ /* 0x000fe20007810000 */
[----:B------:R0:W-:Y:S01]  /*79a0*/  MUFU.EX2 R167, R184 ;  /* 0x000000b800a77308 */ /* 0x0001e20000000800 */
[----:B------:R-:W-:Y:S01]  /*79b0*/  FSEL R183, R12, RZ, P3 ;  /* 0x000000ff0cb77208 */ /* 0x000fe20001800000 */
[--C-:B------:R-:W-:Y:S01]  /*79c0*/  FFMA.FTZ R174, R174, UR10, -R182.reuse ;  /* 0x0000000aaeae7c23 */ /* 0x100fe200080108b6 */
[----:B------:R-:W-:Y:S01]  /*79d0*/  FMNMX.FTZ R11, R175, R176, !PT ;  /* 0x000000b0af0b7209 */ /* 0x000fe20007810000 */
[--C-:B------:R-:W-:Y:S01]  /*79e0*/  FFMA.FTZ R185, R185, UR10, -R182.reuse ;  /* 0x0000000ab9b97c23 */ /* 0x100fe200080108b6 */
[----:B------:R-:W-:Y:S01]  /*79f0*/  FFMA.FTZ R177, R164, UR10, -R182 ;  /* 0x0000000aa4b17c23 */ /* 0x000fe200080108b6 */
[----:B------:R-:W-:Y:S01]  /*7a00*/  FADD.FTZ R183, -R183, R20 ;  /* 0x00000014b7b77221 */ /* 0x000fe20000010100 */
[--C-:B------:R-:W-:Y:S01]  /*7a10*/  FFMA.FTZ R164, R186, UR10, -R182.reuse ;  /* 0x0000000abaa47c23 */ /* 0x100fe200080108b6 */
[----:B------:R-:W1:Y:S01]  /*7a20*/  SHFL.BFLY PT, R178, R11, 0x2, 0x1f ;  /* 0x0c401f000bb27f89 */ /* 0x000e6200000e0000 */
[--C-:B0-----:R-:W-:Y:S01]  /*7a30*/  FFMA.FTZ R184, R169, UR10, -R182.reuse ;  /* 0x0000000aa9b87c23 */ /* 0x101fe200080108b6 */
[----:B------:R-:W-:Y:S01]  /*7a40*/  FMUL.FTZ R169, R183, UR10 ;  /* 0x0000000ab7a97c20 */ /* 0x000fe20008410000 */
[----:B------:R-:W-:Y:S01]  /*7a50*/  MUFU.EX2 R180, R180 ;  /* 0x000000b400b47308 */ /* 0x000fe20000000800 */
[--C-:B------:R-:W-:Y:S01]  /*7a60*/  FFMA.FTZ R181, R172, UR10, -R182.reuse ;  /* 0x0000000aacb57c23 */ /* 0x100fe200080108b6 */
[--C-:B------:R-:W-:Y:S01]  /*7a70*/  FFMA.FTZ R172, R161, UR10, -R182.reuse ;  /* 0x0000000aa1ac7c23 */ /* 0x100fe200080108b6 */
[--C-:B------:R-:W-:Y:S01]  /*7a80*/  FFMA.FTZ R179, R187, UR10, -R182.reuse ;  /* 0x0000000abbb37c23 */ /* 0x100fe200080108b6 */
[--C-:B------:R-:W-:Y:S01]  /*7a90*/  FFMA.FTZ R170, R170, UR10, -R182.reuse ;  /* 0x0000000aaaaa7c23 */ /* 0x100fe200080108b6 */
[--C-:B------:R-:W-:Y:S01]  /*7aa0*/  FFMA.FTZ R171, R171, UR10, -R182.reuse ;  /* 0x0000000aabab7c23 */ /* 0x100fe200080108b6 */
[----:B------:R-:W-:Y:S01]  /*7ab0*/  ISETP.NE.AND P0, PT, R10, RZ, PT ;  /* 0x000000ff0a00720c */ /* 0x000fe20003f05270 */
[--C-:B------:R-:W-:Y:S01]  /*7ac0*/  FFMA.FTZ R168, R168, UR10, -R182.reuse ;  /* 0x0000000aa8a87c23 */ /* 0x100fe200080108b6 */
[----:B------:R-:W0:Y:S01]  /*7ad0*/  MUFU.EX2 R169, R169 ;  /* 0x000000a900a97308 */ /* 0x000e220000000800 */
[--C-:B------:R-:W-:Y:S01]  /*7ae0*/  FFMA.FTZ R173, R173, UR10, -R182.reuse ;  /* 0x0000000aadad7c23 */ /* 0x100fe200080108b6 */
[----:B------:R-:W-:-:S06]  /*7af0*/  FFMA.FTZ R182, R165, UR10, -R182 ;  /* 0x0000000aa5b67c23 */ /* 0x000fcc00080108b6 */
[----:B------:R-:W2:Y:S01]  /*7b00*/  MUFU.EX2 R15, R15 ;  /* 0x0000000f000f7308 */ /* 0x000ea20000000800 */
[----:B-1----:R-:W-:-:S07]  /*7b10*/  FMNMX.FTZ R178, R11, R178, !PT ;  /* 0x000000b20bb27209 */ /* 0x002fce0007810000 */
[----:B------:R-:W1:Y:S01]  /*7b20*/  MUFU.EX2 R174, R174 ;  /* 0x000000ae00ae7308 */ /* 0x000e620000000800 */
[-C--:B0-----:R-:W-:Y:S01]  /*7b30*/  FMUL.FTZ R24, R24, R169.reuse ;  /* 0x000000a918187220 */ /* 0x081fe20000410000 */
[----:B------:R-:W0:Y:S01]  /*7b40*/  SHFL.BFLY PT, R11, R178, 0x1, 0x1f ;  /* 0x0c201f00b20b7f89 */ /* 0x000e2200000e0000 */
        /* <DEDUP_REMOVED lines=22> */
[----:B------:R-:W-:Y:S01]  /*7cb0*/  FMUL.FTZ R64, R64, R169 ;  /* 0x000000a940407220 */ /* 0x000fe20000410000 */
[----:B0-----:R-:W-:Y:S01]  /*7cc0*/  FMNMX.FTZ R11, R178, R11, !PT ;  /* 0x0000000bb20b7209 */ /* 0x001fe20007810000 */
[----:B------:R-:W-:Y:S01]  /*7cd0*/  FFMA.FTZ R178, R169, R3, R180 ;  /* 0x00000003a9b27223 */ /* 0x000fe200000100b4 */
[-C--:B------:R-:W-:Y:S01]  /*7ce0*/  FMUL.FTZ R65, R65, R169.reuse ;  /* 0x000000a941417220 */ /* 0x080fe20000410000 */
[-C--:B------:R-:W-:Y:S01]  /*7cf0*/  FMUL.FTZ R68, R68, R169.reuse ;  /* 0x000000a944447220 */ /* 0x080fe20000410000 */
[C---:B------:R-:W-:Y:S01]  /*7d00*/  FSETP.NEU.FTZ.AND P1, PT, R11.reuse, -INF , PT ;  /* 0xff8000000b00780b */ /* 0x040fe20003f3d000 */
[----:B------:R-:W-:Y:S01]  /*7d10*/  FMUL.FTZ R3, R11, UR10 ;  /* 0x0000000a0b037c20 */ /* 0x000fe20008410000 */
[----:B--2---:R-:W-:Y:S01]  /*7d20*/  FADD.FTZ R161, R15, R178 ;  /* 0x000000b20fa17221 */ /* 0x004fe20000010000 */
[----:B------:R-:W0:Y:S01]  /*7d30*/  MUFU.EX2 R179, R179 ;  /* 0x000000b300b37308 */ /* 0x000e220000000800 */
[-C--:B------:R-:W-:Y:S01]  /*7d40*/  FMUL.FTZ R69, R69, R169.reuse ;  /* 0x000000a945457220 */ /* 0x080fe20000410000 */
[-C--:B------:R-:W-:Y:S01]  /*7d50*/  FMUL.FTZ R72, R72, R169.reuse ;  /* 0x000000a948487220 */ /* 0x080fe20000410000 */
[----:B------:R-:W-:Y:S01]  /*7d60*/  FSEL R183, R3, RZ, P1 ;  /* 0x000000ff03b77208 */ /* 0x000fe20000800000 */
[----:B-1----:R-:W-:Y:S01]  /*7d70*/  FADD.FTZ R178, R174, R161 ;  /* 0x000000a1aeb27221 */ /* 0x002fe20000010000 */
[-C--:B------:R-:W-:Y:S01]  /*7d80*/  FMUL.FTZ R73, R73, R169.reuse ;  /* 0x000000a949497220 */ /* 0x080fe20000410000 */
[-C--:B------:R-:W-:Y:S01]  /*7d90*/  FMUL.FTZ R76, R76, R169.reuse ;  /* 0x000000a94c4c7220 */ /* 0x080fe20000410000 */
[-C--:B------:R-:W-:Y:S01]  /*7da0*/  FMUL.FTZ R77, R77, R169.reuse ;  /* 0x000000a94d4d7220 */ /* 0x080fe20000410000 */
[----:B------:R-:W-:Y:S01]  /*7db0*/  FADD.FTZ R3, R167, R178 ;  /* 0x000000b2a7037221 */ /* 0x000fe20000010000 */
[--C-:B------:R-:W-:Y:S01]  /*7dc0*/  FFMA.FTZ R161, R14, UR10, -R183.reuse ;  /* 0x0000000a0ea17c23 */ /* 0x100fe200080108b7 */
[----:B------:R-:W-:Y:S01]  /*7dd0*/  FSEL R14, R11, RZ, P1 ;  /* 0x000000ff0b0e7208 */ /* 0x000fe20000800000 */
[----:B------:R-:W1:Y:S01]  /*7de0*/  MUFU.EX2 R170, R170 ;  /* 0x000000aa00aa7308 */ /* 0x000e620000000800 */
[--C-:B------:R-:W-:Y:S01]  /*7df0*/  FFMA.FTZ R178, R22, UR10, -R183.reuse ;  /* 0x0000000a16b27c23 */ /* 0x100fe200080108b7 */
[--C-:B------:R-:W-:Y:S01]  /*7e00*/  FFMA.FTZ R23, R23, UR10, -R183.reuse ;  /* 0x0000000a17177c23 */ /* 0x100fe200080108b7 */
[--C-:B------:R-:W-:Y:S01]  /*7e10*/  FFMA.FTZ R186, R157, UR10, -R183.reuse ;  /* 0x0000000a9dba7c23 */ /* 0x100fe200080108b7 */
[--C-:B------:R-:W-:Y:S01]  /*7e20*/  FFMA.FTZ R153, R153, UR10, -R183.reuse ;  /* 0x0000000a99997c23 */ /* 0x100fe200080108b7 */
        /* <DEDUP_REMOVED lines=8> */
[----:B------:R-:W-:Y:S01]  /*7eb0*/  FFMA.FTZ R175, R175, UR10, -R183 ;  /* 0x0000000aafaf7c23 */ /* 0x000fe200080108b7 */
[----:B0-----:R-:W-:Y:S01]  /*7ec0*/  F2FP.BF16.F32.PACK_AB R158, R179, R164 ;  /* 0x000000a4b39e723e */ /* 0x001fe200000010ff */
[-C--:B------:R-:W-:Y:S01]  /*7ed0*/  FMUL.FTZ R80, R80, R169.reuse ;  /* 0x000000a950507220 */ /* 0x080fe20000410000 */
[----:B------:R-:W0:Y:S01]  /*7ee0*/  MUFU.EX2 R181, R181 ;  /* 0x000000b500b57308 */ /* 0x000e220000000800 */
[----:B--2---:R-:W-:Y:S01]  /*7ef0*/  FADD.FTZ R184, R176, R3 ;  /* 0x00000003b0b87221 */ /* 0x004fe20000010000 */
[----:B------:R-:W-:Y:S01]  /*7f00*/  FADD.FTZ R3, -R14, R21 ;  /* 0x000000150e037221 */ /* 0x000fe20000010100 */
[-C--:B------:R-:W-:Y:S01]  /*7f10*/  FMUL.FTZ R81, R81, R169.reuse ;  /* 0x000000a951517220 */ /* 0x080fe20000410000 */
[-C--:B------:R-:W-:Y:S01]  /*7f20*/  FMUL.FTZ R84, R84, R169.reuse ;  /* 0x000000a954547220 */ /* 0x080fe20000410000 */
[----:B------:R-:W-:Y:S01]  /*7f30*/  FADD.FTZ R21, R177, R184 ;  /* 0x000000b8b1157221 */ /* 0x000fe20000010000 */
[----:B------:R-:W-:Y:S01]  /*7f40*/  FMUL.FTZ R3, R3, UR10 ;  /* 0x0000000a03037c20 */ /* 0x000fe20008410000 */
[----:B------:R-:W-:Y:S01]  /*7f50*/  FFMA.FTZ R184, R154, UR10, -R183 ;  /* 0x0000000a9ab87c23 */ /* 0x000fe200080108b7 */
[----:B------:R-:W2:Y:S01]  /*7f60*/  MUFU.EX2 R171, R171 ;  /* 0x000000ab00ab7308 */ /* 0x000ea20000000800 */
[----:B------:R-:W-:Y:S01]  /*7f70*/  FADD.FTZ R22, R164, R21 ;  /* 0x00000015a4167221 */ /* 0x000fe20000010000 */
[----:B------:R-:W-:Y:S01]  /*7f80*/  FFMA.FTZ R21, R152, UR10, -R183 ;  /* 0x0000000a98157c23 */ /* 0x000fe200080108b7 */
[----:B------:R-:W-:Y:S01]  /*7f90*/  F2FP.BF16.F32.PACK_AB R154, R167, R174 ;  /* 0x000000aea79a723e */ /* 0x000fe200000010ff */
[-C--:B------:R-:W-:Y:S01]  /*7fa0*/  FMUL.FTZ R85, R85, R169.reuse ;  /* 0x000000a955557220 */ /* 0x080fe20000410000 */
[----:B------:R-:W-:Y:S01]  /*7fb0*/  FADD.FTZ R185, R179, R22 ;  /* 0x00000016b3b97221 */ /* 0x000fe20000010000 */
[-C--:B------:R-:W-:Y:S01]  /*7fc0*/  FMUL.FTZ R88, R88, R169.reuse ;  /* 0x000000a958587220 */ /* 0x080fe20000410000 */
[-C--:B------:R-:W-:Y:S01]  /*7fd0*/  FMUL.FTZ R89, R89, R169.reuse ;  /* 0x000000a959597220 */ /* 0x080fe20000410000 */
[----:B------:R-:W3:Y:S01]  /*7fe0*/  MUFU.EX2 R172, R172 ;  /* 0x000000ac00ac7308 */ /* 0x000ee20000000800 */
[----:B-1----:R-:W-:Y:S01]  /*7ff0*/  FADD.FTZ R152, R170, R185 ;  /* 0x000000b9aa987221 */ /* 0x002fe20000010000 */
[----:B------:R-:W-:Y:S01]  /*8000*/  FFMA.FTZ R185, R156, UR10, -R183 ;  /* 0x0000000a9cb97c23 */ /* 0x000fe200080108b7 */
[-C--:B------:R-:W-:Y:S01]  /*8010*/  FMUL.FTZ R92, R92, R169.reuse ;  /* 0x000000a95c5c7220 */ /* 0x080fe20000410000 */
[-C--:B------:R-:W-:Y:S01]  /*8020*/  FMUL.FTZ R93, R93, R169.reuse ;  /* 0x000000a95d5d7220 */ /* 0x080fe20000410000 */
[----:B0-----:R-:W-:Y:S01]  /*8030*/  FADD.FTZ R152, R181, R152 ;  /* 0x00000098b5987221 */ /* 0x001fe20000010000 */
[-C--:B------:R-:W-:Y:S01]  /*8040*/  FMUL.FTZ R96, R96, R169.reuse ;  /* 0x000000a960607220 */ /* 0x080fe20000410000 */
[-C--:B------:R-:W-:Y:S01]  /*8050*/  FMUL.FTZ R97, R97, R169.reuse ;  /* 0x000000a961617220 */ /* 0x080fe20000410000 */
[----:B------:R-:W-:Y:S01]  /*8060*/  MUFU.EX2 R161, R161 ;  /* 0x000000a100a17308 */ /* 0x000fe20000000800 */
[----:B--2---:R-:W-:Y:S01]  /*8070*/  FADD.FTZ R157, R171, R152 ;  /* 0x00000098ab9d7221 */ /* 0x004fe20000010000 */
[----:B------:R-:W-:Y:S01]  /*8080*/  F2FP.BF16.F32.PACK_AB R152, R15, R180 ;  /* 0x000000b40f98723e */ /* 0x000fe200000010ff */
[----:B------:R-:W-:Y:S01]  /*8090*/  FMUL.FTZ R100, R100, R169 ;  /* 0x000000a964647220 */ /* 0x000fe20000410000 */
[C---:B------:R-:W-:Y:S01]  /*80a0*/  F2FP.BF16.F32.PACK_AB R162, R20.reuse, R171 ;  /* 0x000000ab14a2723e */ /* 0x040fe200000010ff */
[----:B------:R-:W-:Y:S01]  /*80b0*/  FADD.FTZ R157, R20, R157 ;  /* 0x0000009d149d7221 */ /* 0x000fe20000010000 */
        /* <DEDUP_REMOVED lines=17> */
[-C--:B------:R-:W-:Y:S01]  /*81d0*/  FMUL.FTZ R129, R129, R169.reuse ;  /* 0x000000a981817220 */ /* 0x080fe20000410000 */
[----:B------:R-:W2:Y:S01]  /*81e0*/  MUFU.EX2 R23, R23 ;  /* 0x0000001700177308 */ /* 0x000ea20000000800 */
[----:B0-----:R-:W-:Y:S01]  /*81f0*/  FFMA.FTZ R15, R22, R4, R161 ;  /* 0x00000004160f7223 */ /* 0x001fe200000100a1 */
[-C--:B------:R-:W-:Y:S01]  /*8200*/  FMUL.FTZ R132, R132, R169.reuse ;  /* 0x000000a984847220 */ /* 0x080fe20000410000 */
        /* <DEDUP_REMOVED lines=10> */
[----:B------:R-:W-:Y:S01]  /*82b0*/  FMUL.FTZ R149, R149, R169 ;  /* 0x000000a995957220 */ /* 0x000fe20000410000 */
[-C--:B------:R-:W-:Y:S01]  /*82c0*/  FMUL.FTZ R26, R26, R22.reuse ;  /* 0x000000161a1a7220 */ /* 0x080fe20000410000 */
[-C--:B------:R-:W-:Y:S01]  /*82d0*/  FMUL.FTZ R27, R27, R22.reuse ;  /* 0x000000161b1b7220 */ /* 0x080fe20000410000 */
[----:B------:R1:W-:Y:S01]  /*82e0*/  MUFU.EX2 R165, R168 ;  /* 0x000000a800a57308 */ /* 0x0003e20000000800 */
[----:B--2---:R-:W-:Y:S01]  /*82f0*/  FADD.FTZ R15, R23, R4 ;  /* 0x00000004170f7221 */ /* 0x004fe20000010000 */
[-C--:B------:R-:W-:Y:S01]  /*8300*/  FMUL.FTZ R30, R30, R22.reuse ;  /* 0x000000161e1e7220 */ /* 0x080fe20000410000 */
[-C--:B------:R-:W-:Y:S01]  /*8310*/  FMUL.FTZ R31, R31, R22.reuse ;  /* 0x000000161f1f7220 */ /* 0x080fe20000410000 */
[-C--:B------:R-:W-:Y:S01]  /*8320*/  FMUL.FTZ R34, R34, R22.reuse ;  /* 0x0000001622227220 */ /* 0x080fe20000410000 */
[-C--:B------:R-:W-:Y:S01]  /*8330*/  FMUL.FTZ R35, R35, R22.reuse ;  /* 0x0000001623237220 */ /* 0x080fe20000410000 */
[-C--:B------:R-:W-:Y:S01]  /*8340*/  FMUL.FTZ R38, R38, R22.reuse ;  /* 0x0000001626267220 */ /* 0x080fe20000410000 */
[----:B------:R-:W-:Y:S01]  /*8350*/  FMUL.FTZ R39, R39, R22 ;  /* 0x0000001627277220 */ /* 0x000fe20000410000 */
[----:B------:R2:W3:Y:S01]  /*8360*/  MUFU.EX2 R157, R153 ;  /* 0x00000099009d7308 */ /* 0x0004e20000000800 */
[----:B-1----:R-:W-:-:S02]  /*8370*/  IMAD.U32 R168, RZ, RZ, UR6 ;  /* 0x00000006ffa87e24 */ /* 0x002fc4000f8e00ff */
[-C--:B------:R-:W-:Y:S01]  /*8380*/  FMUL.FTZ R42, R42, R22.reuse ;  /* 0x000000162a2a7220 */ /* 0x080fe20000410000 */
[-C--:B------:R-:W-:Y:S01]  /*8390*/  FMUL.FTZ R43, R43, R22.reuse ;  /* 0x000000162b2b7220 */ /* 0x080fe20000410000 */
[-C--:B------:R-:W-:Y:S01]  /*83a0*/  FMUL.FTZ R46, R46, R22.reuse ;  /* 0x000000162e2e7220 */ /* 0x080fe20000410000 */
[----:B------:R-:W-:Y:S02]  /*83b0*/  @!P0 IMAD R168, R168, 0x40, R9 ;  /* 0x00000040a8a88824 */ /* 0x000fe400078e0209 */
[-C--:B------:R-:W-:Y:S01]  /*83c0*/  FMUL.FTZ R47, R47, R22.reuse ;  /* 0x000000162f2f7220 */ /* 0x080fe20000410000 */
[-C--:B------:R-:W-:Y:S01]  /*83d0*/  FMUL.FTZ R50, R50, R22.reuse ;  /* 0x0000001632327220 */ /* 0x080fe20000410000 */
[----:B------:R-:W1:Y:S01]  /*83e0*/  MUFU.EX2 R184, R184 ;  /* 0x000000b800b87308 */ /* 0x000e620000000800 */
[----:B--2---:R-:W-:Y:S01]  /*83f0*/  F2FP.BF16.F32.PACK_AB R153, R14, R161 ;  /* 0x000000a10e99723e */ /* 0x004fe200000010ff */
[-C--:B------:R-:W-:Y:S01]  /*8400*/  FMUL.FTZ R51, R51, R22.reuse ;  /* 0x0000001633337220 */ /* 0x080fe20000410000 */
[----:B------:R-:W-:Y:S01]  /*8410*/  @!P0 LEA R168, R168, UR40, 0x2 ;  /* 0x00000028a8a88c11 */ /* 0x000fe2000f8e10ff */
[-C--:B------:R-:W-:Y:S01]  /*8420*/  FMUL.FTZ R54, R54, R22.reuse ;  /* 0x0000001636367220 */ /* 0x080fe20000410000 */
[-C--:B------:R-:W-:Y:S01]  /*8430*/  FMUL.FTZ R55, R55, R22.reuse ;  /* 0x0000001637377220 */ /* 0x080fe20000410000 */
[-C--:B------:R-:W-:Y:S01]  /*8440*/  FMUL.FTZ R58, R58, R22.reuse ;  /* 0x000000163a3a7220 */ /* 0x080fe20000410000 */
[-C--:B------:R-:W-:Y:S01]  /*8450*/  FMUL.FTZ R59, R59, R22.reuse ;  /* 0x000000163b3b7220 */ /* 0x080fe20000410000 */
[----:B------:R0:W-:Y:S01]  /*8460*/  MUFU.EX2 R159, R155 ;  /* 0x0000009b009f7308 */ /* 0x0001e20000000800 */
[----:B------:R-:W-:Y:S01]  /*8470*/  @!P0 STS [R168+0x28800], R169 ;  /* 0x028800a9a8008388 */ /* 0x000fe20000000800 */
[-C--:B------:R-:W-:Y:S01]  /*8480*/  FMUL.FTZ R62, R62, R22.reuse ;  /* 0x000000163e3e7220 */ /* 0x080fe20000410000 */
[-C--:B------:R-:W-:Y:S01]  /*8490*/  FMUL.FTZ R63, R63, R22.reuse ;  /* 0x000000163f3f7220 */ /* 0x080fe20000410000 */
[-C--:B------:R-:W-:Y:S01]  /*84a0*/  FMUL.FTZ R66, R66, R22.reuse ;  /* 0x0000001642427220 */ /* 0x080fe20000410000 */
[----:B------:R2:W-:Y:S01]  /*84b0*/  @!P0 STS [R168+0x28820], R22 ;  /* 0x02882016a8008388 */ /* 0x0005e20000000800 */
[-C--:B------:R-:W-:Y:S01]  /*84c0*/  FMUL.FTZ R67, R67, R22.reuse ;  /* 0x0000001643437220 */ /* 0x080fe20000410000 */
[-C--:B------:R-:W-:Y:S01]  /*84d0*/  FMUL.FTZ R70, R70, R22.reuse ;  /* 0x0000001646467220 */ /* 0x080fe20000410000 */
[----:B------:R-:W4:Y:S01]  /*84e0*/  MUFU.EX2 R173, R173 ;  /* 0x000000ad00ad7308 */ /* 0x000f220000000800 */
[----:B0-----:R-:W-:Y:S01]  /*84f0*/  F2FP.BF16.F32.PACK_AB R155, R178, R23 ;  /* 0x00000017b29b723e */ /* 0x001fe200000010ff */
[----:B------:R-:W-:Y:S01]  /*8500*/  BAR.SYNC.DEFER_BLOCKING 0xf, 0x100 ;  /* 0x03c4000000007b1d */ /* 0x000fe20000010000 */
[-C--:B------:R-:W-:Y:S01]  /*8510*/  FMUL.FTZ R71, R71, R22.reuse ;  /* 0x0000001647477220 */ /* 0x080fe20000410000 */
[-C--:B------:R-:W-:Y:S01]  /*8520*/  FMUL.FTZ R74, R74, R22.reuse ;  /* 0x000000164a4a7220 */ /* 0x080fe20000410000 */
[-C--:B------:R-:W-:Y:S01]  /*8530*/  FMUL.FTZ R75, R75, R22.reuse ;  /* 0x000000164b4b7220 */ /* 0x080fe20000410000 */
[-C--:B------:R-:W-:Y:S01]  /*8540*/  FMUL.FTZ R78, R78, R22.reuse ;  /* 0x000000164e4e7220 */ /* 0x080fe20000410000 */
[----:B--2---:R-:W-:Y:S01]  /*8550*/  FADD.FTZ R168, R178, R15 ;  /* 0x0000000fb2a87221 */ /* 0x004fe20000010000 */
[----:B------:R-:W0:Y:S01]  /*8560*/  MUFU.EX2 R20, R185 ;  /* 0x000000b900147308 */ /* 0x000e220000000800 */
[-C--:B------:R-:W-:Y:S01]  /*8570*/  FMUL.FTZ R79, R79, R22.reuse ;  /* 0x000000164f4f7220 */ /* 0x080fe20000410000 */
[-C--:B------:R-:W-:Y:S01]  /*8580*/  FMUL.FTZ R82, R82, R22.reuse ;  /* 0x0000001652527220 */ /* 0x080fe20000410000 */
[----:B---3--:R-:W-:Y:S01]  /*8590*/  FADD.FTZ R15, R157, R168 ;  /* 0x000000a89d0f7221 */ /* 0x008fe20000010000 */
[----:B-1----:R-:W-:Y:S01]  /*85a0*/  F2FP.BF16.F32.PACK_AB R157, R184, R157 ;  /* 0x0000009db89d723e */ /* 0x002fe200000010ff */
[-C--:B------:R-:W-:Y:S01]  /*85b0*/  FMUL.FTZ R83, R83, R22.reuse ;  /* 0x0000001653537220 */ /* 0x080fe20000410000 */
[----:B------:R-:W-:Y:S01]  /*85c0*/  FMUL.FTZ R86, R86, R22 ;  /* 0x0000001656567220 */ /* 0x000fe20000410000 */
[----:B------:R-:W-:Y:S01]  /*85d0*/  FADD.FTZ R168, R184, R15 ;  /* 0x0000000fb8a87221 */ /* 0x000fe20000010000 */
[----:B------:R-:W1:Y:S01]  /*85e0*/  MUFU.EX2 R182, R182 ;  /* 0x000000b600b67308 */ /* 0x000e620000000800 */
[C---:B----4-:R-:W-:Y:S01]  /*85f0*/  FADD.FTZ R160, R173.reuse, R156 ;  /* 0x0000009cada07221 */ /* 0x050fe20000010000 */
[----:B------:R-:W-:Y:S01]  /*8600*/  F2FP.BF16.F32.PACK_AB R164, R173, R172 ;  /* 0x000000acada4723e */ /* 0x000fe200000010ff */
[----:B------:R-:W-:Y:S01]  /*8610*/  FADD.FTZ R15, R159, R168 ;  /* 0x000000a89f0f7221 */ /* 0x000fe20000010000 */
[----:B------:R-:W-:Y:S01]  /*8620*/  F2FP.BF16.F32.PACK_AB R156, R177, R176 ;  /* 0x000000b0b19c723e */ /* 0x000fe200000010ff */
[----:B------:R-:W-:Y:S01]  /*8630*/  FADD.FTZ R3, R165, R160 ;  /* 0x000000a0a5037221 */ /* 0x000fe20000010000 */
[----:B------:R-:W-:Y:S01]  /*8640*/  F2FP.BF16.F32.PACK_AB R160, R181, R170 ;  /* 0x000000aab5a0723e */ /* 0x000fe200000010ff */
[-C--:B------:R-:W-:Y:S01]  /*8650*/  FMUL.FTZ R87, R87, R22.reuse ;  /* 0x0000001657577220 */ /* 0x080fe20000410000 */
[----:B------:R-:W2:Y:S01]  /*8660*/  MUFU.EX2 R186, R186 ;  /* 0x000000ba00ba7308 */ /* 0x000ea20000000800 */
[C---:B0-----:R-:W-:Y:S01]  /*8670*/  FADD.FTZ R15, R20.reuse, R15 ;  /* 0x0000000f140f7221 */ /* 0x041fe20000010000 */
[----:B------:R-:W-:Y:S01]  /*8680*/  F2FP.BF16.F32.PACK_AB R159, R20, R159 ;  /* 0x0000009f149f723e */ /* 0x000fe200000010ff */
[----:B------:R0:W-:Y:S01]  /*8690*/  STSM.16.M88.4 [R6+0x26800], R152 ;  /* 0x0268009806007844 */ /* 0x0001e20000000200 */
[-C--:B------:R-:W-:Y:S01]  /*86a0*/  FMUL.FTZ R90, R90, R22.reuse ;  /* 0x000000165a5a7220 */ /* 0x080fe20000410000 */
[-C--:B------:R-:W-:Y:S01]  /*86b0*/  FMUL.FTZ R91, R91, R22.reuse ;  /* 0x000000165b5b7220 */ /* 0x080fe20000410000 */
[-C--:B------:R-:W-:Y:S01]  /*86c0*/  FMUL.FTZ R94, R94, R22.reuse ;  /* 0x000000165e5e7220 */ /* 0x080fe20000410000 */
[----:B------:R0:W-:Y:S01]  /*86d0*/  STSM.16.M88.4 [R8], R156 ;  /* 0x0000009c08007844 */ /* 0x0001e20000000200 */
[----:B------:R-:W3:Y:S01]  /*86e0*/  MUFU.EX2 R187, R187 ;  /* 0x000000bb00bb7308 */ /* 0x000ee20000000800 */
[C---:B-1----:R-:W-:Y:S01]  /*86f0*/  F2FP.BF16.F32.PACK_AB R166, R182.reuse, R165 ;  /* 0x000000a5b6a6723e */ /* 0x042fe200000010ff */
[----:B------:R-:W-:Y:S01]  /*8700*/  FADD.FTZ R3, R182, R3 ;  /* 0x00000003b6037221 */ /* 0x000fe20000010000 */
        /* <DEDUP_REMOVED lines=12> */
[----:B------:R-:W-:Y:S01]  /*87d0*/  FMUL.FTZ R115, R115, R22 ;  /* 0x0000001673737220 */ /* 0x000fe20000410000 */
[----:B------:R-:W2:Y:S01]  /*87e0*/  MUFU.EX2 R4, R189 ;  /* 0x000000bd00047308 */ /* 0x000ea20000000800 */
        /* <DEDUP_REMOVED lines=27> */
[----:B------:R-:W-:-:S04]  /*89a0*/  FMUL.FTZ R151, R151, R22 ;  /* 0x0000001697977220 */ /* 0x000fc80000410000 */
[----:B------:R-:W3:Y:S01]  /*89b0*/  MUFU.EX2 R170, R175 ;  /* 0x000000af00aa7308 */ /* 0x000ee20000000800 */
[C---:B-1----:R-:W-:Y:S01]  /*89c0*/  FADD.FTZ R14, R168.reuse, R15 ;  /* 0x0000000fa80e7221 */ /* 0x042fe20000010000 */
[----:B------:R-:W-:-:S03]  /*89d0*/  F2FP.BF16.F32.PACK_AB R165, R168, R165 ;  /* 0x000000a5a8a5723e */ /* 0x000fc600000010ff */
[----:B--2---:R-:W-:Y:S01]  /*89e0*/  FADD.FTZ R15, R167, R14 ;  /* 0x0000000ea70f7221 */ /* 0x004fe20000010000 */
[----:B---3--:R-:W-:-:S03]  /*89f0*/  F2FP.BF16.F32.PACK_AB R167, R170, R167 ;  /* 0x000000a7aaa7723e */ /* 0x008fc600000010ff */
[----:B------:R-:W-:Y:S02]  /*8a00*/  FADD.FTZ R4, R170, R15 ;  /* 0x0000000faa047221 */ /* 0x000fe40000010000 */
[----:B------:R0:W-:Y:S01]  /*8a10*/  STSM.16.M88.4 [R7], R164 ;  /* 0x000000a407007844 */ /* 0x0001e20000000200 */
[----:B------:R-:W-:Y:S05]  /*8a20*/  @!P4 BRA `(.L_x_4935) ;  /* 0x000000000004c947 */ /* 0x000fea0003800000 */
[----:B------:R-:W-:Y:S01]  /*8a30*/  BPT.TRAP 0x1 ;  /* 0x000000040000795c */ /* 0x000fe20000300000 */
.L_x_4935:
[----:B------:R1:W2:Y:S01]  /*8a40*/  SYNCS.PHASECHK.TRANS64.TRYWAIT P0, [UR29+0x28c50], R13 ;  /* 0x028c500dff0075a7 */ /* 0x0002a2000800015d */
[----:B------:R-:W-:Y:S05]  /*8a50*/  @!P4 BRA `(.L_x_4936) ;  /* 0x000000000004c947 */ /* 0x000fea0003800000 */
[----:B------:R-:W-:Y:S01]  /*8a60*/  BPT.TRAP 0x1 ;  /* 0x000000040000795c */ /* 0x000fe20000300000 */
.L_x_4936:
[----:B--2---:R-:W-:Y:S05]  /*8a70*/  @P0 BRA `(.L_x_4937) ;  /* 0x0000000000080947 */ /* 0x004fea0003800000 */
[----:B------:R-:W2:Y:S02]  /*8a80*/  SYNCS.PHASECHK.TRANS64.TRYWAIT P0, [UR29+0x28c50], R13 ;  /* 0x028c500dff0075a7 */ /* 0x000ea4000800015d */
[----:B--2---:R-:W-:Y:S05]  /*8a90*/  @!P0 BRA `(.L_x_4938) ;  /* 0x000000b800748947 */ /* 0x004fea0003800000 */
.L_x_4937:
        /* <DEDUP_REMOVED lines=34> */
.L_x_4939:
[----:B------:R-:W-:Y:S01]  /*8cc0*/  UISETP.GT.AND UP0, UPT, UR43, UR25, UPT ;  /* 0x000000192b00728c */ /* 0x000fe2000bf04270 */
[----:B------:R-:W-:Y:S01]  /*8cd0*/  MOV R21, R11 ;  /* 0x0000000b00157202 */ /* 0x000fe20000000f00 */
[----:B------:R-:W-:Y:S01]  /*8ce0*/  UIADD3 UR29, UR29, 0x28c60, URZ ;  /* 0x00028c601d1d7890 */ /* 0x000fe2000fffe03f */
[----:B------:R-:W-:Y:S01]  /*8cf0*/  IMAD.MOV.U32 R20, RZ, RZ, R12 ;  /* 0x000000ffff147224 */ /* 0x000fe200078e000c */
[----:B------:R-:W-:Y:S02]  /*8d00*/  UIADD3 UR43, UR43, -0x1, URZ ;  /* 0xffffffff2b2b7890 */ /* 0x000fe4000fffe03f */
[----:B------:R-:W-:Y:S01]  /*8d10*/  PLOP3.LUT P0, PT, PT, PT, UP0, 0x80, 0x0 ;  /* 0x000000000000781c */ /* 0x000fe20003f0f008 */
[----:B------:R-:W-:Y:S01]  /*8d20*/  UPRMT UR29, UR42, 0x654, UR29 ;  /* 0x000006542a1d7896 */ /* 0x000fe2000800001d */
[----:B------:R-:W-:-:S08]  /*8d30*/  UMOV UR6, UR4 ;  /* 0x0000000400067c82 */ /* 0x000fd00008000000 */
[----:B------:R-:W-:Y:S03]  /*8d40*/  SYNCS.ARRIVE.TRANS64.RED.A1T0 RZ, [UR29], RZ ;  /* 0x000000ffffff79a7 */ /* 0x000fe6000810041d */
[----:B------:R-:W-:Y:S05]  /*8d50*/  @P0 BRA `(.L_x_4940) ;  /* 0xffffffd800180947 */ /* 0x000fea000383ffff */
.L_x_4921:
[----:B------:R-:W-:Y:S01]  /*8d60*/  ISETP.NE.AND P1, PT, R19, 0x1, PT ;  /* 0x000000011300780c */ /* 0x000fe20003f25270 */
[----:B-12---:R-:W1:Y:S01]  /*8d70*/  S2R R13, SR_CTAID.X ;  /* 0x00000000000d7919 */ /* 0x006e620000002500 */
[----:B------:R-:W-:Y:S01]  /*8d80*/  UIADD3 UR14, -UR14, 0x1, URZ ;  /* 0x000000010e0e7890 */ /* 0x000fe2000fffe13f */
[----:B------:R-:W-:Y:S01]  /*8d90*/  LOP3.LUT P0, RZ, R16, 0x1, RZ, 0xc0, !PT ;  /* 0x0000000110ff7812 */ /* 0x000fe2000780c0ff */
[----:B------:R-:W-:Y:S02]  /*8da0*/  ULDC UR6, c[0x0][0x9dc] ;  /* 0x0002770000067ab9 */ /* 0x000fe40000000800 */
[----:B------:R-:W-:-:S07]  /*8db0*/  UIMAD UR14, UR41, UR11, UR14 ;  /* 0x0000000b290e72a4 */ /* 0x000fce000f8e020e */
[----:B------:R-:W2:Y:S08]  /*8dc0*/  @P1 LDC R14, c[0x0][0x44c] ;  /* 0x00011300ff0e1b82 */ /* 0x000eb00000000800 */
[----:B------:R-:W3:Y:S01]  /*8dd0*/  @P1 LDC R15, c[0x0][0x450] ;  /* 0x00011400ff0f1b82 */ /* 0x000ee20000000800 */
[----:B-1----:R-:W-:-:S05]  /*8de0*/  LEA R13, R13, 0x3f, 0x6 ;  /* 0x0000003f0d0d7811 */ /* 0x002fca00078e30ff */
[----:B--2---:R-:W-:-:S05]  /*8df0*/  @P1 IMAD.HI.U32 R14, R13, R14, RZ ;  /* 0x0000000e0d0e1227 */ /* 0x004fca00078e00ff */
[----:B---3--:R-:W-:-:S05]  /*8e00*/  @P1 SHF.R.U32.HI R13, RZ, R15, R14 ;  /* 0x0000000fff0d1219 */ /* 0x008fca000001160e */
[----:B------:R-:W-:-:S05]  /*8e10*/  VIADD R13, R13, UR14 ;  /* 0x0000000e0d0d7c36 */ /* 0x000fca0008000000 */
[----:B------:R-:W-:Y:S01]  /*8e20*/  IADD3 R14, R13, -UR6, RZ ;  /* 0x800000060d0e7c10 */ /* 0x000fe2000fffe0ff */
[----:B------:R-:W-:Y:S06]  /*8e30*/  @!P0 BRA `(.L_x_4941) ;  /* 0x0000000000448947 */ /* 0x000fec0003800000 */
[----:B------:R-:W-:-:S13]  /*8e40*/  ISETP.GT.AND P0, PT, R13, -0x1, PT ;  /* 0xffffffff0d00780c */ /* 0x000fda0003f04270 */
[----:B------:R-:W-:Y:S05]  /*8e50*/  @P0 BRA `(.L_x_4942) ;  /* 0x0000000000200947 */ /* 0x000fea0003800000 */
[----:B------:R-:W1:Y:S01]  /*8e60*/  LDC R22, c[0x0][0x9e4] ;  /* 0x00027900ff167b82 */ /* 0x000e620000000800 */
[----:B------:R-:W-:Y:S02]  /*8e70*/  LOP3.LUT R13, RZ, R13, RZ, 0x33, !PT ;  /* 0x0000000dff0d7212 */ /* 0x000fe400078e33ff */
[----:B-1----:R-:W-:-:S13]  /*8e80*/  ISETP.NE.AND P0, PT, R22, 0x1, PT ;  /* 0x000000011600780c */ /* 0x002fda0003f05270 */
[----:B------:R-:W1:Y:S02]  /*8e90*/  @P0 LDC.64 R20, c[0x0][0x9e8] ;  /* 0x00027a00ff140b82 */ /* 0x000e640000000a00 */
[----:B-1----:R-:W-:-:S05]  /*8ea0*/  @P0 IMAD.HI.U32 R20, R13, R20, RZ ;  /* 0x000000140d140227 */ /* 0x002fca00078e00ff */
[----:B------:R-:W-:-:S04]  /*8eb0*/  @P0 SHF.R.U32.HI R13, RZ, R21, R20 ;  /* 0x00000015ff0d0219 */ /* 0x000fc80000011614 */
[----:B------:R-:W-:Y:S01]  /*8ec0*/  LOP3.LUT R13, RZ, R13, RZ, 0x33, !PT ;  /* 0x0000000dff0d7212 */ /* 0x000fe200078e33ff */
[----:B------:R-:W-:Y:S06]  /*8ed0*/  BRA `(.L_x_4943) ;  /* 0x0000000000147947 */ /* 0x000fec0003800000 */
.L_x_4942:
[----:B------:R-:W1:Y:S02]  /*8ee0*/  LDC R22, c[0x0][0x9e4] ;  /* 0x00027900ff167b82 */ /* 0x000e640000000800 */
[----:B-1----:R-:W-:-:S13]  /*8ef0*/  ISETP.NE.AND P0, PT, R22, 0x1, PT ;  /* 0x000000011600780c */ /* 0x002fda0003f05270 */
[----:B------:R-:W1:Y:S02]  /*8f00*/  @P0 LDC.64 R20, c[0x0][0x9e8] ;  /* 0x00027a00ff140b82 */ /* 0x000e640000000a00 */
[----:B-1----:R-:W-:-:S05]  /*8f10*/  @P0 IMAD.HI.U32 R20, R13, R20, RZ ;  /* 0x000000140d140227 */ /* 0x002fca00078e00ff */
[----:B------:R-:W-:-:S07]  /*8f20*/  @P0 SHF.R.U32.HI R13, RZ, R21, R20 ;  /* 0x00000015ff0d0219 */ /* 0x000fce0000011614 */
.L_x_4943:
[----:B------:R-:W-:-:S05]  /*8f30*/  IMAD R13, R13, R22, RZ ;  /* 0x000000160d0d7224 */ /* 0x000fca00078e02ff */
[----:B------:R-:W-:-:S07]  /*8f40*/  VIMNMX R14, R14, R13, !PT ;  /* 0x0000000d0e0e7248 */ /* 0x000fce0007fe0100 */
.L_x_4941:
[----:B------:R-:W-:-:S05]  /*8f50*/  VIADD R14, R14, 0x3f ;  /* 0x0000003f0e0e7836 */ /* 0x000fca0000000000 */
[----:B------:R-:W-:-:S04]  /*8f60*/  SHF.R.S32.HI R13, RZ, 0x1f, R14 ;  /* 0x0000001fff0d7819 */ /* 0x000fc8000001140e */
[----:B------:R-:W-:-:S04]  /*8f70*/  LEA.HI R13, R13, R14, RZ, 0x6 ;  /* 0x0000000e0d0d7211 */ /* 0x000fc800078f30ff */
[----:B------:R-:W-:-:S04]  /*8f80*/  SHF.R.S32.HI R14, RZ, 0x6, R13 ;  /* 0x00000006ff0e7819 */ /* 0x000fc8000001140d */
[----:B------:R-:W-:-:S04]  /*8f90*/  VIMNMX R13, R17, R14, !PT ;  /* 0x0000000e110d7248 */ /* 0x000fc80007fe0100 */
[----:B------:R-:W-:-:S13]  /*8fa0*/  ISETP.LE.AND P0, PT, R13, UR43, PT ;  /* 0x0000002b0d007c0c */ /* 0x000fda000bf03270 */
[----:B------:R-:W-:Y:S05]  /*8fb0*/  @!P0 BRA `(.L_x_4944) ;  /* 0x0000001c00408947 */ /* 0x000fea0003800000 */
[----:B------:R-:W-:Y:S01]  /*8fc0*/  IMAD.MOV.U32 R20, RZ, RZ, R11 ;  /* 0x000000ffff147224 */ /* 0x000fe200078e000b */
[----:B------:R-:W-:Y:S01]  /*8fd0*/  MOV R185, R12 ;  /* 0x0000000c00b97202 */ /* 0x000fe20000000f00 */
[----:B------:R-:W-:Y:S01]  /*8fe0*/  UMOV UR27, UR4 ;  /* 0x00000004001b7c82 */ /* 0x000fe20008000000 */
[----:B------:R-:W-:Y:S01]  /*8ff0*/  ULDC UR28, c[0x0][0x9d8] ;  /* 0x00027600001c7ab9 */ /* 0x000fe20000000800 */
[----:B------:R-:W-:-:S05]  /*9000*/  ULDC UR25, c[0x0][0x988] ;  /* 0x0002620000197ab9 */ /* 0x000fca0000000800 */
.L_x_4955:
[----:B------:R-:W-:Y:S01]  /*9010*/  UIADD3 UR4, UR27, 0x1, URZ ;  /* 0x000000011b047890 */ /* 0x000fe2000fffe03f */
[----:B------:R-:W-:Y:S01]  /*9020*/  IMAD.U32 R12, RZ, RZ, UR43 ;  /* 0x0000002bff0c7e24 */ /* 0x000fe2000f8e00ff */
[----:B------:R-:W-:Y:S02]  /*9030*/  UIADD3 UR6, UR43, -0x1, URZ ;  /* 0xffffffff2b067890 */ /* 0x000fe4000fffe03f */
[----:B------:R-:W-:Y:S02]  /*9040*/  UISETP.NE.AND UP0, UPT, UR4, 0x2, UPT ;  /* 0x000000020400788c */ /* 0x000fe4000bf05270 */
[----:B------:R-:W-:Y:S02]  /*9050*/  ISETP.GT.AND P0, PT, R12, R13, PT ;  /* 0x0000000d0c00720c */ /* 0x000fe40003f04270 */
[----:B------:R-:W-:Y:S02]  /*9060*/  USEL UR10, URZ, 0x1, UP0 ;  /* 0x000000013f0a7887 */ /* 0x000fe40008000000 */
[----:B------:R-:W-:-:S02]  /*9070*/  USEL UR4, UR4, URZ, UP0 ;  /* 0x0000003f04047287 */ /* 0x000fc40008000000 */
[----:B------:R-:W-:Y:S01]  /*9080*/  ULOP3.LUT UR5, UR5, UR10, URZ, 0x3c, !UPT ;  /* 0x0000000a05057292 */ /* 0x000fe2000f8e3c3f */
[----:B------:R-:W-:Y:S01]  /*9090*/  UMOV UR43, UR6 ;  /* 0x00000006002b7c82 */ /* 0x000fe20008000000 */
[----:B012---:R-:W-:Y:S10]  /*90a0*/  @!P4 BRA `(.L_x_4945) ;  /* 0x000000000004c947 */ /* 0x007ff40003800000 */
[----:B------:R-:W-:Y:S01]  /*90b0*/  BPT.TRAP 0x1 ;  /* 0x000000040000795c */ /* 0x000fe20000300000 */
.L_x_4945:
[----:B------:R-:W-:Y:S01]  /*90c0*/  ULEA UR26, UR4, UR40, 0x3 ;  /* 0x00000028041a7291 */ /* 0x000fe2000f8e183f */
[----:B------:R-:W-:-:S05]  /*90d0*/  IMAD.U32 R14, RZ, RZ, UR5 ;  /* 0x00000005ff0e7e24 */ /* 0x000fca000f8e00ff */
[----:B------:R-:W-:-:S04]  /*90e0*/  SHF.L.U32 R14, R14, 0x1f, RZ ;  /* 0x0000001f0e0e7819 */ /* 0x000fc800000006ff */
[----:B------:R1:W2:Y:S01]  /*90f0*/  SYNCS.PHASECHK.TRANS64.TRYWAIT P1, [UR26+0x28c30], R14 ;  /* 0x028c300eff0075a7 */ /* 0x0002a2000802015a */
[----:B------:R-:W-:Y:S05]  /*9100*/  @!P4 BRA `(.L_x_4946) ;  /* 0x000000000004c947 */ /* 0x000fea0003800000 */
[----:B------:R-:W-:Y:S01]  /*9110*/  BPT.TRAP 0x1 ;  /* 0x000000040000795c */ /* 0x000fe20000300000 */
.L_x_4946:
[----:B--2---:R-:W-:Y:S05]  /*9120*/  @P1 BRA `(.L_x_4947) ;  /* 0x0000000000081947 */ /* 0x004fea0003800000 */
[----:B------:R-:W2:Y:S02]  /*9130*/  SYNCS.PHASECHK.TRANS64.TRYWAIT P1, [UR26+0x28c30], R14 ;  /* 0x028c300eff0075a7 */ /* 0x000ea4000802015a */
[----:B--2---:R-:W-:Y:S05]  /*9140*/  @!P1 BRA `(.L_x_4948) ;  /* 0x000000b000e09947 */ /* 0x004fea0003800000 */
.L_x_4947:
[----:B------:R-:W-:Y:S01]  /*9150*/  ULEA UR10, UR4, UR24, 0x9 ;  /* 0x00000018040a7291 */ /* 0x000fe2000f8e483f */
[----:B0-----:R-:W-:Y:S01]  /*9160*/  WARPGROUP.ARRIVE ;  /* 0x00000000000079c5 */ /* 0x001fe20000000000 */
        /* <DEDUP_REMOVED lines=20> */
.L_x_4949:
[----:B------:R-:W-:Y:S01]  /*92b0*/  FMUL.FTZ R152, R152, UR28 ;  /* 0x0000001c98987c20 */ /* 0x000fe20008410000 */
[----:B--2---:R-:W-:Y:S01]  /*92c0*/  FMUL.FTZ R11, R153, UR28 ;  /* 0x0000001c990b7c20 */ /* 0x004fe20008410000 */
        /* <DEDUP_REMOVED lines=27> */
[----:B------:R-:W-:Y:S01]  /*9480*/  UMOV UR10, UR25 ;  /* 0x00000019000a7c82 */ /* 0x000fe20008000000 */
[----:B------:R-:W0:Y:S01]  /*9490*/  MUFU.TANH R154, R154 ;  /* 0x0000009a009a7308 */ /* 0x000e220000002400 */
[----:B--2---:R-:W-:Y:S01]  /*94a0*/  FMNMX.FTZ R12, R11, R12, !PT ;  /* 0x0000000c0b0c7209 */ /* 0x004fe20007810000 */
[----:B------:R-:W-:Y:S01]  /*94b0*/  UIADD3 UR11, UR26, 0x28c40, URZ ;  /* 0x00028c401a0b7890 */ /* 0x000fe2000fffe03f */
[----:B------:R-:W-:-:S03]  /*94c0*/  ISETP.NE.AND P1, PT, R10, RZ, PT ;  /* 0x000000ff0a00720c */ /* 0x000fc60003f25270 */
[----:B------:R-:W-:Y:S02]  /*94d0*/  UPRMT UR11, UR42, 0x654, UR11 ;  /* 0x000006542a0b7896 */ /* 0x000fe4000800000b */
[----:B------:R-:W2:Y:S01]  /*94e0*/  MUFU.TANH R155, R155 ;  /* 0x0000009b009b7308 */ /* 0x000ea20000002400 */
[----:B---3--:R-:W-:-:S06]  /*94f0*/  FMNMX.FTZ R169, R153, R12, !PT ;  /* 0x0000000c99a97209 */ /* 0x008fcc0007810000 */
[----:B------:R-:W-:Y:S01]  /*9500*/  SYNCS.ARRIVE.TRANS64.RED.A1T0 RZ, [UR11], RZ ;  /* 0x000000ffffff79a7 */ /* 0x000fe2000810040b */
[----:B------:R-:W3:Y:S01]  /*9510*/  MUFU.TANH R156, R156 ;  /* 0x0000009c009c7308 */ /* 0x000ee20000002400 */
[----:B0-----:R-:W-:-:S07]  /*9520*/  FMNMX.FTZ R12, R154, R169, !PT ;  /* 0x000000a99a0c7209 */ /* 0x001fce0007810000 */
[----:B------:R-:W0:Y:S01]  /*9530*/  MUFU.TANH R157, R157 ;  /* 0x0000009d009d7308 */ /* 0x000e220000002400 */
[----:B--2---:R-:W-:-:S07]  /*9540*/  FMNMX.FTZ R169, R155, R12, !PT ;  /* 0x0000000c9ba97209 */ /* 0x004fce0007810000 */
[----:B------:R-:W2:Y:S01]  /*9550*/  MUFU.TANH R158, R158 ;  /* 0x0000009e009e7308 */ /* 0x000ea20000002400 */
[----:B---3--:R-:W-:Y:S01]  /*9560*/  FMNMX.FTZ R12, R156, R169, !PT ;  /* 0x000000a99c0c7209 */ /* 0x008fe20007810000 */
[----:B------:R-:W-:-:S06]  /*9570*/  FMUL.FTZ R169, R180, UR28 ;  /* 0x0000001cb4a97c20 */ /* 0x000fcc0008410000 */
        /* <DEDUP_REMOVED lines=19> */
[----:B0-----:R-:W-:Y:S01]  /*96b0*/  FMNMX.FTZ R12, R172, R173, !PT ;  /* 0x000000adac0c7209 */ /* 0x001fe20007810000 */
[----:B------:R-:W-:Y:S01]  /*96c0*/  FMUL.FTZ R173, R174, UR28 ;  /* 0x0000001caead7c20 */ /* 0x000fe20008410000 */
[----:B------:R-:W-:Y:S01]  /*96d0*/  FMUL.FTZ R174, R175, UR28 ;  /* 0x0000001cafae7c20 */ /* 0x000fe20008410000 */
[----:B------:R-:W-:Y:S01]  /*96e0*/  FMUL.FTZ R175, R178, UR28 ;  /* 0x0000001cb2af7c20 */ /* 0x000fe20008410000 */
[----:B------:R-:W-:Y:S01]  /*96f0*/  FMUL.FTZ R178, R182, UR28 ;  /* 0x0000001cb6b27c20 */ /* 0x000fe20008410000 */
[----:B------:R-:W0:Y:S02]  /*9700*/  SHFL.BFLY PT, R177, R12, 0x2, 0x1f ;  /* 0x0c401f000cb17f89 */ /* 0x000e2400000e0000 */
[----:B------:R-:W4:Y:S08]  /*9710*/  MUFU.TANH R22, R22 ;  /* 0x0000001600167308 */ /* 0x000f300000002400 */
[----:B------:R-:W5:Y:S08]  /*9720*/  MUFU.TANH R23, R23 ;  /* 0x0000001700177308 */ /* 0x000f700000002400 */
[----:B------:R-:W1:Y:S01]  /*9730*/  MUFU.TANH R162, R162 ;  /* 0x000000a200a27308 */ /* 0x000e620000002400 */
[----:B0-----:R-:W-:Y:S01]  /*9740*/  FMNMX.FTZ R180, R12, R177, !PT ;  /* 0x000000b10cb47209 */ /* 0x001fe20007810000 */
[----:B------:R-:W-:Y:S01]  /*9750*/  FMUL.FTZ R177, R179, UR28 ;  /* 0x0000001cb3b17c20 */ /* 0x000fe20008410000 */
[----:B--2---:R-:W-:-:S05]  /*9760*/  FMNMX.FTZ R12, R15, R20, !PT ;  /* 0x000000140f0c7209 */ /* 0x004fca0007810000 */
[----:B------:R-:W0:Y:S01]  /*9770*/  MUFU.TANH R163, R163 ;  /* 0x000000a300a37308 */ /* 0x000e220000002400 */
[----:B------:R-:W2:Y:S01]  /*9780*/  SHFL.BFLY PT, R181, R180, 0x1, 0x1f ;  /* 0x0c201f00b4b57f89 */ /* 0x000ea200000e0000 */
[----:B---3--:R-:W-:-:S04]  /*9790*/  FMNMX.FTZ R179, R21, R12, !PT ;  /* 0x0000000c15b37209 */ /* 0x008fc80007810000 */
[----:B----4-:R-:W-:Y:S02]  /*97a0*/  FMNMX.FTZ R12, R22, R179, !PT ;  /* 0x000000b3160c7209 */ /* 0x010fe40007810000 */
[----:B------:R-:W3:Y:S02]  /*97b0*/  MUFU.TANH R166, R166 ;  /* 0x000000a600a67308 */ /* 0x000ee40000002400 */
[----:B-----5:R-:W-:-:S04]  /*97c0*/  FMNMX.FTZ R179, R23, R12, !PT ;  /* 0x0000000c17b37209 */ /* 0x020fc80007810000 */
[----:B-1----:R-:W-:Y:S02]  /*97d0*/  FMNMX.FTZ R176, R162, R179, !PT ;  /* 0x000000b3a2b07209 */ /* 0x002fe40007810000 */
[----:B------:R-:W1:Y:S01]  /*97e0*/  MUFU.TANH R167, R167 ;  /* 0x000000a700a77308 */ /* 0x000e620000002400 */
[----:B------:R-:W-:-:S07]  /*97f0*/  FMUL.FTZ R179, R183, UR28 ;  /* 0x0000001cb7b37c20 */ /* 0x000fce0008410000 */
[----:B------:R-:W4:Y:S01]  /*9800*/  MUFU.TANH R170, R170 ;  /* 0x000000aa00aa7308 */ /* 0x000f220000002400 */
[----:B--2---:R-:W-:Y:S02]  /*9810*/  FMNMX.FTZ R12, R180, R181, !PT ;  /* 0x000000b5b40c7209 */ /* 0x004fe40007810000 */
[----:B0-----:R-:W-:-:S03]  /*9820*/  FMNMX.FTZ R181, R163, R176, !PT ;  /* 0x000000b0a3b57209 */ /* 0x001fc60007810000 */
[----:B------:R-:W-:Y:S02]  /*9830*/  FADD.FTZ R180, -R12, R185 ;  /* 0x000000b90cb47221 */ /* 0x000fe40000010100 */
[----:B------:R-:W0:Y:S01]  /*9840*/  MUFU.TANH R171, R171 ;  /* 0x000000ab00ab7308 */ /* 0x000e220000002400 */
[----:B---3--:R-:W-:Y:S01]  /*9850*/  FMNMX.FTZ R176, R166, R181, !PT ;  /* 0x000000b5a6b07209 */ /* 0x008fe20007810000 */
[----:B------:R-:W-:Y:S01]  /*9860*/  FMUL.FTZ R188, R12, UR10 ;  /* 0x0000000a0cbc7c20 */ /* 0x000fe20008410000 */
[----:B------:R-:W-:Y:S02]  /*9870*/  FMUL.FTZ R182, R180, UR10 ;  /* 0x0000000ab4b67c20 */ /* 0x000fe40008410000 */
[----:B-1----:R-:W-:Y:S01]  /*9880*/  FMNMX.FTZ R181, R167, R176, !PT ;  /* 0x000000b0a7b57209 */ /* 0x002fe20007810000 */
[--C-:B------:R-:W-:Y:S01]  /*9890*/  FFMA.FTZ R189, R164, UR10, -R188.reuse ;  /* 0x0000000aa4bd7c23 */ /* 0x100fe200080108bc */
[--C-:B------:R-:W-:Y:S01]  /*98a0*/  FFMA.FTZ R164, R165, UR10, -R188.reuse ;  /* 0x0000000aa5a47c23 */ /* 0x100fe200080108bc */
[----:B------:R-:W1:Y:S01]  /*98b0*/  MUFU.TANH R173, R173 ;  /* 0x000000ad00ad7308 */ /* 0x000e620000002400 */
[----:B----4-:R-:W-:Y:S01]  /*98c0*/  FMNMX.FTZ R180, R170, R181, !PT ;  /* 0x000000b5aab47209 */ /* 0x010fe20007810000 */
[--C-:B------:R-:W-:Y:S01]  /*98d0*/  FFMA.FTZ R181, R152, UR10, -R188.reuse ;  /* 0x0000000a98b57c23 */ /* 0x100fe200080108bc */
[--C-:B------:R-:W-:Y:S01]  /*98e0*/  FFMA.FTZ R152, R11, UR10, -R188.reuse ;  /* 0x0000000a0b987c23 */ /* 0x100fe200080108bc */
[--C-:B------:R-:W-:Y:S01]  /*98f0*/  FFMA.FTZ R165, R168, UR10, -R188.reuse ;  /* 0x0000000aa8a57c23 */ /* 0x100fe200080108bc */
[--C-:B------:R-:W-:Y:S01]  /*9900*/  FFMA.FTZ R168, R169, UR10, -R188.reuse ;  /* 0x0000000aa9a87c23 */ /* 0x100fe200080108bc */
[--C-:B------:R-:W-:Y:S01]  /*9910*/  FFMA.FTZ R169, R172, UR10, -R188.reuse ;  /* 0x0000000aaca97c23 */ /* 0x100fe200080108bc */
[--C-:B------:R-:W-:Y:S01]  /*9920*/  FFMA.FTZ R153, R153, UR10, -R188.reuse ;  /* 0x0000000a99997c23 */ /* 0x100fe200080108bc */
[----:B------:R-:W2:Y:S01]  /*9930*/  MUFU.TANH R174, R174 ;  /* 0x000000ae00ae7308 */ /* 0x000ea20000002400 */
[----:B0-----:R-:W-:Y:S01]  /*9940*/  FMNMX.FTZ R180, R171, R180, !PT ;  /* 0x000000b4abb47209 */ /* 0x001fe20007810000 */
[--C-:B------:R-:W-:Y:S01]  /*9950*/  FFMA.FTZ R154, R154, UR10, -R188.reuse ;  /* 0x0000000a9a9a7c23 */ /* 0x100fe200080108bc */
[--C-:B------:R-:W-:Y:S01]  /*9960*/  FFMA.FTZ R187, R160, UR10, -R188.reuse ;  /* 0x0000000aa0bb7c23 */ /* 0x100fe200080108bc */
[----:B------:R-:W-:Y:S01]  /*9970*/  MOV R160, UR27 ;  /* 0x0000001b00a07c02 */ /* 0x000fe20008000f00 */
[--C-:B------:R-:W-:Y:S01]  /*9980*/  FFMA.FTZ R184, R159, UR10, -R188.reuse ;  /* 0x0000000a9fb87c23 */ /* 0x100fe200080108bc */
[----:B------:R-:W-:-:S02]  /*9990*/  FFMA.FTZ R185, R158, UR10, -R188 ;  /* 0x0000000a9eb97c23 */ /* 0x000fc400080108bc */
[----:B------:R-:W0:Y:S01]  /*99a0*/  MUFU.TANH R175, R175 ;  /* 0x000000af00af7308 */ /* 0x000e220000002400 */
[----:B-1----:R-:W-:-:S07]  /*99b0*/  FMNMX.FTZ R183, R173, R180, !PT ;  /* 0x000000b4adb77209 */ /* 0x002fce0007810000 */
[----:B------:R-:W1:Y:S01]  /*99c0*/  MUFU.TANH R177, R177 ;  /* 0x000000b100b17308 */ /* 0x000e620000002400 */
[----:B--2---:R-:W-:Y:S01]  /*99d0*/  FMNMX.FTZ R180, R174, R183, !PT ;  /* 0x000000b7aeb47209 */ /* 0x004fe20007810000 */
[----:B------:R-:W-:-:S06]  /*99e0*/  FFMA.FTZ R183, R156, UR10, -R188 ;  /* 0x0000000a9cb77c23 */ /* 0x000fcc00080108bc */
[----:B------:R-:W2:Y:S01]  /*99f0*/  MUFU.TANH R178, R178 ;  /* 0x000000b200b27308 */ /* 0x000ea20000002400 */
[----:B0-----:R-:W-:-:S07]  /*9a00*/  FMNMX.FTZ R180, R175, R180, !PT ;  /* 0x000000b4afb47209 */ /* 0x001fce0007810000 */
[----:B------:R-:W0:Y:S01]  /*9a10*/  MUFU.TANH R179, R179 ;  /* 0x000000b300b37308 */ /* 0x000e220000002400 */
[----:B-1----:R-:W-:-:S07]  /*9a20*/  FMNMX.FTZ R11, R177, R180, !PT ;  /* 0x000000b4b10b7209 */ /* 0x002fce0007810000 */
[----:B------:R1:W3:Y:S01]  /*9a30*/  MUFU.EX2 R176, R182 ;  /* 0x000000b600b07308 */ /* 0x0002e20000000800 */
[----:B--2---:R-:W-:-:S07]  /*9a40*/  FMNMX.FTZ R180, R178, R11, !PT ;  /* 0x0000000bb2b47209 */ /* 0x004fce0007810000 */
[----:B------:R-:W2:Y:S01]  /*9a50*/  MUFU.EX2 R181, R181 ;  /* 0x000000b500b57308 */ /* 0x000ea20000000800 */
[----:B0-----:R-:W-:Y:S01]  /*9a60*/  FMNMX.FTZ R11, R179, R180, !PT ;  /* 0x000000b4b30b7209 */ /* 0x001fe20007810000 */
[--C-:B------:R-:W-:Y:S01]  /*9a70*/  FFMA.FTZ R180, R155, UR10, -R188.reuse ;  /* 0x0000000a9bb47c23 */ /* 0x100fe200080108bc */
[----:B-1----:R-:W-:-:S03]  /*9a80*/  FFMA.FTZ R182, R157, UR10, -R188 ;  /* 0x0000000a9db67c23 */ /* 0x002fc600080108bc */
[----:B------:R-:W0:Y:S02]  /*9a90*/  SHFL.BFLY PT, R186, R11, 0x2, 0x1f ;  /* 0x0c401f000bba7f89 */ /* 0x000e2400000e0000 */
[----:B------:R-:W-:Y:S01]  /*9aa0*/  MUFU.EX2 R152, R152 ;  /* 0x0000009800987308 */ /* 0x000fe20000000800 */
[-C--:B---3--:R-:W-:Y:S01]  /*9ab0*/  FMUL.FTZ R24, R24, R176.reuse ;  /* 0x000000b018187220 */ /* 0x088fe20000410000 */
        /* <DEDUP_REMOVED lines=20> */
[----:B0-----:R-:W-:Y:S01]  /*9c00*/  FMNMX.FTZ R155, R11, R186, !PT ;  /* 0x000000ba0b9b7209 */ /* 0x001fe20007810000 */
[----:B------:R-:W-:Y:S01]  /*9c10*/  FFMA.FTZ R186, R161, UR10, -R188 ;  /* 0x0000000aa1ba7c23 */ /* 0x000fe200080108bc */
        /* <DEDUP_REMOVED lines=66> */
[----:B------:R2:W3:Y:S01]  /*a040*/  MUFU.EX2 R155, R15 ;  /* 0x0000000f009b7308 */ /* 0x0004e20000000800 */
[----:B0-----:R-:W-:Y:S01]  /*a050*/  FFMA.FTZ R4, R191, R4, R20 ;  /* 0x00000004bf047223 */ /* 0x001fe20000010014 */
[-C--:B------:R-:W-:Y:S01]  /*a060*/  FMUL.FTZ R133, R133, R176.reuse ;  /* 0x000000b085857220 */ /* 0x080fe20000410000 */
[-C--:B------:R-:W-:Y:S01]  /*a070*/  FMUL.FTZ R136, R136, R176.reuse ;  /* 0x000000b088887220 */ /* 0x080fe20000410000 */
[-C--:B------:R-:W-:Y:S01]  /*a080*/  FMUL.FTZ R137, R137, R176.reuse ;  /* 0x000000b089897220 */ /* 0x080fe20000410000 */
[-C--:B------:R-:W-:Y:S01]  /*a090*/  FMUL.FTZ R140, R140, R176.reuse ;  /* 0x000000b08c8c7220 */ /* 0x080fe20000410000 */
[-C--:B------:R-:W-:Y:S01]  /*a0a0*/  FMUL.FTZ R141, R141, R176.reuse ;  /* 0x000000b08d8d7220 */ /* 0x080fe20000410000 */
[----:B------:R-:W-:Y:S01]  /*a0b0*/  FMUL.FTZ R144, R144, R176 ;  /* 0x000000b090907220 */ /* 0x000fe20000410000 */
[----:B------:R3:W0:Y:S01]  /*a0c0*/  MUFU.EX2 R156, R23 ;  /* 0x00000017009c7308 */ /* 0x0006220000000800 */
[----:B--2---:R-:W-:-:S02]  /*a0d0*/  @!P1 IMAD R15, R160, 0x40, R9 ;  /* 0x00000040a00f9824 */ /* 0x004fc400078e0209 */
[C---:B------:R-:W-:Y:S01]  /*a0e0*/  FADD.FTZ R160, R152.reuse, R3 ;  /* 0x0000000398a07221 */ /* 0x040fe20000010000 */
[----:B-1----:R-:W-:Y:S01]  /*a0f0*/  FADD.FTZ R4, R21, R4 ;  /* 0x0000000415047221 */ /* 0x002fe20000010000 */
[----:B------:R-:W-:Y:S01]  /*a100*/  F2FP.BF16.F32.PACK_AB R152, R152, R181 ;  /* 0x000000b59898723e */ /* 0x000fe200000010ff */
[----:B------:R-:W-:Y:S01]  /*a110*/  FMUL.FTZ R145, R145, R176 ;  /* 0x000000b091917220 */ /* 0x000fe20000410000 */
[----:B------:R-:W-:Y:S01]  /*a120*/  FADD.FTZ R3, R153, R160 ;  /* 0x000000a099037221 */ /* 0x000fe20000010000 */
[----:B------:R-:W-:Y:S01]  /*a130*/  @!P1 LEA R15, R15, UR40, 0x2 ;  /* 0x000000280f0f9c11 */ /* 0x000fe2000f8e10ff */
[----:B------:R-:W1:Y:S01]  /*a140*/  MUFU.EX2 R157, R157 ;  /* 0x0000009d009d7308 */ /* 0x000e620000000800 */
[----:B---3--:R-:W-:Y:S01]  /*a150*/  FADD.FTZ R23, R155, R4 ;  /* 0x000000049b177221 */ /* 0x008fe20000010000 */
[C---:B------:R-:W-:Y:S01]  /*a160*/  FADD.FTZ R3, R154.reuse, R3 ;  /* 0x000000039a037221 */ /* 0x040fe20000010000 */
[----:B------:R-:W-:Y:S01]  /*a170*/  F2FP.BF16.F32.PACK_AB R154, R154, R153 ;  /* 0x000000999a9a723e */ /* 0x000fe200000010ff */
[----:B------:R-:W-:Y:S01]  /*a180*/  @!P1 STS [R15+0x28800], R176 ;  /* 0x028800b00f009388 */ /* 0x000fe20000000800 */
[----:B------:R-:W-:Y:S01]  /*a190*/  F2FP.BF16.F32.PACK_AB R153, R21, R20 ;  /* 0x000000141599723e */ /* 0x000fe200000010ff */
[----:B------:R-:W-:Y:S01]  /*a1a0*/  FADD.FTZ R160, R180, R3 ;  /* 0x00000003b4a07221 */ /* 0x000fe20000010000 */
[-C--:B------:R-:W-:Y:S01]  /*a1b0*/  FMUL.FTZ R148, R148, R176.reuse ;  /* 0x000000b094947220 */ /* 0x080fe20000410000 */
[----:B------:R-:W2:Y:S01]  /*a1c0*/  MUFU.EX2 R158, R163 ;  /* 0x000000a3009e7308 */ /* 0x000ea20000000800 */
[C---:B0-----:R-:W-:Y:S01]  /*a1d0*/  FADD.FTZ R4, R156.reuse, R23 ;  /* 0x000000179c047221 */ /* 0x041fe20000010000 */
[----:B------:R-:W-:Y:S01]  /*a1e0*/  FADD.FTZ R23, R183, R160 ;  /* 0x000000a0b7177221 */ /* 0x000fe20000010000 */
[----:B------:R0:W-:Y:S01]  /*a1f0*/  @!P1 STS [R15+0x28820], R191 ;  /* 0x028820bf0f009388 */ /* 0x0001e20000000800 */
[----:B------:R-:W-:Y:S01]  /*a200*/  F2FP.BF16.F32.PACK_AB R155, R156, R155 ;  /* 0x0000009b9c9b723e */ /* 0x000fe200000010ff */
[----:B------:R-:W-:Y:S01]  /*a210*/  FMUL.FTZ R149, R149, R176 ;  /* 0x000000b095957220 */ /* 0x000fe20000410000 */
[----:B------:R-:W-:Y:S01]  /*a220*/  FADD.FTZ R160, R182, R23 ;  /* 0x00000017b6a07221 */ /* 0x000fe20000010000 */
[----:B------:R-:W-:Y:S01]  /*a230*/  BAR.SYNC.DEFER_BLOCKING 0xf, 0x100 ;  /* 0x03c4000000007b1d */ /* 0x000fe20000010000 */
[----:B------:R-:W-:Y:S01]  /*a240*/  F2FP.BF16.F32.PACK_AB R156, R183, R180 ;  /* 0x000000b4b79c723e */ /* 0x000fe200000010ff */
[----:B-1----:R-:W-:Y:S01]  /*a250*/  FADD.FTZ R3, R157, R4 ;  /* 0x000000049d037221 */ /* 0x002fe20000010000 */
[----:B------:R-:W-:Y:S01]  /*a260*/  FADD.FTZ R23, R185, R160 ;  /* 0x000000a0b9177221 */ /* 0x000fe20000010000 */
[-C--:B------:R-:W-:Y:S01]  /*a270*/  FMUL.FTZ R26, R26, R191.reuse ;  /* 0x000000bf1a1a7220 */ /* 0x080fe20000410000 */
[-C--:B------:R-:W-:Y:S01]  /*a280*/  FMUL.FTZ R27, R27, R191.reuse ;  /* 0x000000bf1b1b7220 */ /* 0x080fe20000410000 */
[----:B------:R-:W1:Y:S01]  /*a290*/  MUFU.EX2 R159, R159 ;  /* 0x0000009f009f7308 */ /* 0x000e620000000800 */
[----:B------:R-:W-:Y:S01]  /*a2a0*/  FADD.FTZ R166, R184, R23 ;  /* 0x00000017b8a67221 */ /* 0x000fe20000010000 */
[-C--:B------:R-:W-:Y:S01]  /*a2b0*/  FMUL.FTZ R30, R30, R191.reuse ;  /* 0x000000bf1e1e7220 */ /* 0x080fe20000410000 */
[----:B------:R-:W-:Y:S01]  /*a2c0*/  FMUL.FTZ R31, R31, R191 ;  /* 0x000000bf1f1f7220 */ /* 0x000fe20000410000 */
[C---:B--2---:R-:W-:Y:S01]  /*a2d0*/  FADD.FTZ R4, R158.reuse, R3 ;  /* 0x000000039e047221 */ /* 0x044fe20000010000 */
[----:B------:R-:W-:Y:S01]  /*a2e0*/  F2FP.BF16.F32.PACK_AB R157, R158, R157 ;  /* 0x0000009d9e9d723e */ /* 0x000fe200000010ff */
[-C--:B------:R-:W-:Y:S01]  /*a2f0*/  FMUL.FTZ R34, R34, R191.reuse ;  /* 0x000000bf22227220 */ /* 0x080fe20000410000 */
[----:B------:R-:W-:Y:S01]  /*a300*/  F2FP.BF16.F32.PACK_AB R158, R185, R182 ;  /* 0x000000b6b99e723e */ /* 0x000fe200000010ff */
[----:B------:R-:W2:Y:S01]  /*a310*/  MUFU.EX2 R22, R22 ;  /* 0x0000001600167308 */ /* 0x000ea20000000800 */
[-C--:B------:R-:W-:Y:S01]  /*a320*/  FMUL.FTZ R35, R35, R191.reuse ;  /* 0x000000bf23237220 */ /* 0x080fe20000410000 */
[-C--:B------:R-:W-:Y:S01]  /*a330*/  FMUL.FTZ R38, R38, R191.reuse ;  /* 0x000000bf26267220 */ /* 0x080fe20000410000 */
[-C--:B------:R-:W-:Y:S01]  /*a340*/  FMUL.FTZ R39, R39, R191.reuse ;  /* 0x000000bf27277220 */ /* 0x080fe20000410000 */
[-C--:B------:R-:W-:Y:S01]  /*a350*/  FMUL.FTZ R42, R42, R191.reuse ;  /* 0x000000bf2a2a7220 */ /* 0x080fe20000410000 */
[-C--:B------:R-:W-:Y:S01]  /*a360*/  FMUL.FTZ R43, R43, R191.reuse ;  /* 0x000000bf2b2b7220 */ /* 0x080fe20000410000 */
[-C--:B------:R-:W-:Y:S01]  /*a370*/  FMUL.FTZ R46, R46, R191.reuse ;  /* 0x000000bf2e2e7220 */ /* 0x080fe20000410000 */
[-C--:B------:R-:W-:Y:S01]  /*a380*/  FMUL.FTZ R47, R47, R191.reuse ;  /* 0x000000bf2f2f7220 */ /* 0x080fe20000410000 */
[----:B------:R-:W3:Y:S01]  /*a390*/  MUFU.EX2 R161, R161 ;  /* 0x000000a100a17308 */ /* 0x000ee20000000800 */
[----:B-1----:R-:W-:Y:S01]  /*a3a0*/  FADD.FTZ R3, R159, R4 ;  /* 0x000000049f037221 */ /* 0x002fe20000010000 */
[----:B------:R1:W-:Y:S01]  /*a3b0*/  STSM.16.M88.4 [R6+0x26800], R152 ;  /* 0x0268009806007844 */ /* 0x0003e20000000200 */
[-C--:B------:R-:W-:Y:S01]  /*a3c0*/  FMUL.FTZ R50, R50, R191.reuse ;  /* 0x000000bf32327220 */ /* 0x080fe20000410000 */
[-C--:B------:R-:W-:Y:S01]  /*a3d0*/  FMUL.FTZ R51, R51, R191.reuse ;  /* 0x000000bf33337220 */ /* 0x080fe20000410000 */
[-C--:B------:R-:W-:Y:S01]  /*a3e0*/  FMUL.FTZ R54, R54, R191.reuse ;  /* 0x000000bf36367220 */ /* 0x080fe20000410000 */
[-C--:B------:R-:W-:Y:S01]  /*a3f0*/  FMUL.FTZ R55, R55, R191.reuse ;  /* 0x000000bf37377220 */ /* 0x080fe20000410000 */
[----:B------:R-:W-:Y:S01]  /*a400*/  FMUL.FTZ R58, R58, R191 ;  /* 0x000000bf3a3a7220 */ /* 0x000fe20000410000 */
[----:B------:R-:W0:Y:S01]  /*a410*/  MUFU.EX2 R187, R187 ;  /* 0x000000bb00bb7308 */ /* 0x000e220000000800 */
        /* <DEDUP_REMOVED lines=48> */
[----:B--2---:R-:W-:Y:S01]  /*a720*/  FADD.FTZ R15, R189, R160 ;  /* 0x000000a0bd0f7221 */ /* 0x004fe20000010000 */
[----:B------:R-:W-:Y:S01]  /*a730*/  F2FP.BF16.F32.PACK_AB R160, R187, R184 ;  /* 0x000000b8bba0723e */ /* 0x000fe200000010ff */
[-C--:B------:R-:W-:Y:S01]  /*a740*/  FMUL.FTZ R126, R126, R191.reuse ;  /* 0x000000bf7e7e7220 */ /* 0x080fe20000410000 */
[----:B------:R-:W-:Y:S01]  /*a750*/  F2FP.BF16.F32.PACK_AB R162, R189, R186 ;  /* 0x000000babda2723e */ /* 0x000fe200000010ff */
        /* <DEDUP_REMOVED lines=17> */
[----:B------:R-:W-:Y:S01]  /*a870*/  FMUL.FTZ R151, R151, R191 ;  /* 0x000000bf97977220 */ /* 0x000fe20000410000 */
[----:B------:R1:W-:Y:S01]  /*a880*/  STSM.16.M88.4 [R5], R160 ;  /* 0x000000a005007844 */ /* 0x0003e20000000200 */
[----:B------:R-:W0:Y:S01]  /*a890*/  MUFU.EX2 R168, R168 ;  /* 0x000000a800a87308 */ /* 0x000e220000000800 */
[C---:B--2---:R-:W-:Y:S01]  /*a8a0*/  FADD.FTZ R15, R165.reuse, R22 ;  /* 0x00000016a50f7221 */ /* 0x044fe20000010000 */
[----:B------:R-:W-:-:S06]  /*a8b0*/  F2FP.BF16.F32.PACK_AB R164, R165, R164 ;  /* 0x000000a4a5a4723e */ /* 0x000fcc00000010ff */
[----:B------:R-:W2:Y:S01]  /*a8c0*/  MUFU.EX2 R4, R177 ;  /* 0x000000b100047308 */ /* 0x000ea20000000800 */
[----:B---3--:R-:W-:-:S07]  /*a8d0*/  FADD.FTZ R3, R175, R166 ;  /* 0x000000a6af037221 */ /* 0x008fce0000010000 */
[----:B------:R-:W3:Y:S01]  /*a8e0*/  MUFU.EX2 R169, R169 ;  /* 0x000000a900a97308 */ /* 0x000ee20000000800 */
[----:B0-----:R-:W-:-:S07]  /*a8f0*/  FADD.FTZ R166, R168, R15 ;  /* 0x0000000fa8a67221 */ /* 0x001fce0000010000 */
[----:B------:R-:W0:Y:S01]  /*a900*/  MUFU.EX2 R167, R178 ;  /* 0x000000b200a77308 */ /* 0x000e220000000800 */
[C---:B--2---:R-:W-:Y:S01]  /*a910*/  FADD.FTZ R22, R4.reuse, R3 ;  /* 0x0000000304167221 */ /* 0x044fe20000010000 */
[----:B------:R-:W-:-:S06]  /*a920*/  F2FP.BF16.F32.PACK_AB R165, R4, R175 ;  /* 0x000000af04a5723e */ /* 0x000fcc00000010ff */
[----:B------:R-:W2:Y:S01]  /*a930*/  MUFU.EX2 R20, R179 ;  /* 0x000000b300147308 */ /* 0x000ea20000000800 */
[C---:B---3--:R-:W-:Y:S01]  /*a940*/  FADD.FTZ R3, R169.reuse, R166 ;  /* 0x000000a6a9037221 */ /* 0x048fe20000010000 */
[----:B------:R-:W-:Y:S01]  /*a950*/  F2FP.BF16.F32.PACK_AB R166, R169, R168 ;  /* 0x000000a8a9a6723e */ /* 0x000fe200000010ff */
[----:B0-----:R-:W-:Y:S01]  /*a960*/  FADD.FTZ R15, R167, R22 ;  /* 0x00000016a70f7221 */ /* 0x001fe20000010000 */
[----:B--2---:R-:W-:-:S03]  /*a970*/  F2FP.BF16.F32.PACK_AB R167, R20, R167 ;  /* 0x000000a714a7723e */ /* 0x004fc600000010ff */
[----:B------:R-:W-:Y:S02]  /*a980*/  FADD.FTZ R4, R20, R15 ;  /* 0x0000000f14047221 */ /* 0x000fe40000010000 */
[----:B------:R1:W-:Y:S01]  /*a990*/  STSM.16.M88.4 [R7], R164 ;  /* 0x000000a407007844 */ /* 0x0003e20000000200 */
[----:B------:R-:W-:Y:S05]  /*a9a0*/  @!P4 BRA `(.L_x_4950) ;  /* 0x000000000004c947 */ /* 0x000fea0003800000 */
[----:B------:R-:W-:Y:S01]  /*a9b0*/  BPT.TRAP 0x1 ;  /* 0x000000040000795c */ /* 0x000fe20000300000 */
.L_x_4950:
[----:B------:R0:W2:Y:S01]  /*a9c0*/  SYNCS.PHASECHK.TRANS64.TRYWAIT P1, [UR26+0x28c50], R14 ;  /* 0x028c500eff0075a7 */ /* 0x0000a2000802015a */
[----:B------:R-:W-:Y:S05]  /*a9d0*/  @!P4 BRA `(.L_x_4951) ;  /* 0x000000000004c947 */ /* 0x000fea0003800000 */
[----:B------:R-:W-:Y:S01]  /*a9e0*/  BPT.TRAP 0x1 ;  /* 0x000000040000795c */ /* 0x000fe20000300000 */
.L_x_4951:
[----:B--2---:R-:W-:Y:S05]  /*a9f0*/  @P1 BRA `(.L_x_4952) ;  /* 0x0000000000081947 */ /* 0x004fea0003800000 */
[----:B------:R-:W2:Y:S02]  /*aa00*/  SYNCS.PHASECHK.TRANS64.TRYWAIT P1, [UR26+0x28c50], R14 ;  /* 0x028c500eff0075a7 */ /* 0x000ea4000802015a */
[----:B--2---:R-:W-:Y:S05]  /*aa10*/  @!P1 BRA `(.L_x_4953) ;  /* 0x0000009800c49947 */ /* 0x004fea0003800000 */
.L_x_4952:
        /* <DEDUP_REMOVED lines=34> */
.L_x_4954:
[----:B------:R-:W-:Y:S01]  /*ac40*/  UIADD3 UR26, UR26, 0x28c60, URZ ;  /* 0x00028c601a1a7890 */ /* 0x000fe2000fffe03f */
[----:B------:R-:W-:Y:S01]  /*ac50*/  IMAD.MOV.U32 R20, RZ, RZ, R11 ;  /* 0x000000ffff147224 */ /* 0x000fe200078e000b */
[----:B------:R-:W-:Y:S01]  /*ac60*/  UMOV UR27, UR4 ;  /* 0x00000004001b7c82 */ /* 0x000fe20008000000 */
[----:B------:R-:W-:Y:S01]  /*ac70*/  MOV R185, R12 ;  /* 0x0000000c00b97202 */ /* 0x000fe20000000f00 */
[----:B------:R-:W-:-:S09]  /*ac80*/  UPRMT UR26, UR42, 0x654, UR26 ;  /* 0x000006542a1a7896 */ /* 0x000fd2000800001a */
[----:B------:R-:W-:Y:S01]  /*ac90*/  SYNCS.ARRIVE.TRANS64.RED.A1T0 RZ, [UR26], RZ ;  /* 0x000000ffffff79a7 */ /* 0x000fe2000810041a */
[----:B------:R-:W-:Y:S05]  /*aca0*/  @P0 BRA `(.L_x_4955) ;  /* 0xffffffe000d80947 */ /* 0x000fea000383ffff */
[----:B------:R-:W-:-:S05]  /*acb0*/  UMOV UR43, UR6 ;  /* 0x00000006002b7c82 */ /* 0x000fca0008000000 */
.L_x_4944:
[----:B------:R-:W-:-:S13]  /*acc0*/  ISETP.LE.AND P0, PT, R17, UR43, PT ;  /* 0x0000002b11007c0c */ /* 0x000fda000bf03270 */
[----:B------:R-:W-:Y:S05]  /*acd0*/  @!P0 BRA `(.L_x_4956) ;  /* 0x0000002400f88947 */ /* 0x000fea0003800000 */
[----:B------:R-:W-:Y:S01]  /*ace0*/  IMAD.MOV.U32 R21, RZ, RZ, R11 ;  /* 0x000000ffff157224 */ /* 0x000fe200078e000b */
[----:B------:R-:W-:Y:S01]  /*acf0*/  UMOV UR26, UR4 ;  /* 0x00000004001a7c82 */ /* 0x000fe20008000000 */
[----:B------:R-:W-:Y:S01]  /*ad00*/  IMAD.MOV.U32 R20, RZ, RZ, R12 ;  /* 0x000000ffff147224 */ /* 0x000fe200078e000c */
[----:B------:R-:W-:Y:S01]  /*ad10*/  ULDC UR28, c[0x0][0x9e4] ;  /* 0x00027900001c7ab9 */ /* 0x000fe20000000800 */
[----:B------:R-:W-:Y:S01]  /*ad20*/  ULDC UR29, c[0x0][0x288] ;  /* 0x0000a200001d7ab9 */ /* 0x000fe20000000800 */
[----:B------:R-:W-:Y:S01]  /*ad30*/  ULDC UR30, c[0x0][0x2f0] ;  /* 0x0000bc00001e7ab9 */ /* 0x000fe20000000800 */
[----:B------:R-:W-:Y:S01]  /*ad40*/  ULDC UR31, c[0x0][0x9d8] ;  /* 0x00027600001f7ab9 */ /* 0x000fe20000000800 */
[----:B------:R-:W-:Y:S01]  /*ad50*/  ULDC UR6, c[0x0][0x988] ;  /* 0x0002620000067ab9 */ /* 0x000fe20000000800 */
[----:B------:R-:W-:-:S05]  /*ad60*/  ULDC UR27, c[0x0][0x9e0] ;  /* 0x00027800001b7ab9 */ /* 0x000fca0000000800 */
.L_x_4975:
[----:B------:R-:W-:-:S04]  /*ad70*/  UIADD3 UR4, UR26, 0x1, URZ ;  /* 0x000000011a047890 */ /* 0x000fc8000fffe03f */
[----:B------:R-:W-:-:S04]  /*ad80*/  UISETP.NE.AND UP0, UPT, UR4, 0x2, UPT ;  /* 0x000000020400788c */ /* 0x000fc8000bf05270 */
[----:B------:R-:W-:Y:S02]  /*ad90*/  USEL UR10, URZ, 0x1, UP0 ;  /* 0x000000013f0a7887 */ /* 0x000fe40008000000 */
[----:B------:R-:W-:Y:S02]  /*ada0*/  USEL UR4, UR4, URZ, UP0 ;  /* 0x0000003f04047287 */ /* 0x000fe40008000000 */
[----:B------:R-:W-:Y:S01]  /*adb0*/  ULOP3.LUT UR5, UR5, UR10, URZ, 0x3c, !UPT ;  /* 0x0000000a05057292 */ /* 0x000fe2000f8e3c3f */
[----:B-123--:R-:W-:Y:S11]  /*adc0*/  @!P4 BRA `(.L_x_4957) ;  /* 0x000000000004c947 */ /* 0x00eff60003800000 */
[----:B------:R-:W-:Y:S01]  /*add0*/  BPT.TRAP 0x1 ;  /* 0x000000040000795c */ /* 0x000fe20000300000 */
.L_x_4957:
[----:B------:R-:W-:Y:S01]  /*ade0*/  ULEA UR25, UR4, UR40, 0x3 ;  /* 0x0000002804197291 */ /* 0x000fe2000f8e183f */
[----:B------:R-:W-:-:S04]  /*adf0*/  MOV R13, UR5 ;  /* 0x00000005000d7c02 */ /* 0x000fc80008000f00 */
[----:B------:R-:W-:-:S04]  /*ae00*/  SHF.L.U32 R13, R13, 0x1f, RZ ;  /* 0x0000001f0d0d7819 */ /* 0x000fc800000006ff */
[----:B------:R3:W4:Y:S01]  /*ae10*/  SYNCS.PHASECHK.TRANS64.TRYWAIT P0, [UR25+0x28c30], R13 ;  /* 0x028c300dff0075a7 */ /* 0x0007220008000159 */
[----:B------:R-:W-:Y:S05]  /*ae20*/  @!P4 BRA `(.L_x_4958) ;  /* 0x000000000004c947 */ /* 0x000fea0003800000 */
[----:B------:R-:W-:Y:S01]  /*ae30*/  BPT.TRAP 0x1 ;  /* 0x000000040000795c */ /* 0x000fe20000300000 */
.L_x_4958:
[----:B----4-:R-:W-:Y:S05]  /*ae40*/  @P0 BRA `(.L_x_4959) ;  /* 0x0000000000080947 */ /* 0x010fea0003800000 */
[----:B------:R-:W4:Y:S02]  /*ae50*/  SYNCS.PHASECHK.TRANS64.TRYWAIT P0, [UR25+0x28c30], R13 ;  /* 0x028c300dff0075a7 */ /* 0x000f240008000159 */
[----:B----4-:R-:W-:Y:S05]  /*ae60*/  @!P0 BRA `(.L_x_4960) ;  /* 0x0000009400c88947 */ /* 0x010fea0003800000 */
.L_x_4959:
[----:B------:R-:W-:Y:S01]  /*ae70*/  ULEA UR10, UR4, UR24, 0x9 ;  /* 0x00000018040a7291 */ /* 0x000fe2000f8e483f */
[----:B01----:R-:W-:Y:S01]  /*ae80*/  WARPGROUP.ARRIVE ;  /* 0x00000000000079c5 */ /* 0x003fe20000000000 */
        /* <DEDUP_REMOVED lines=20> */
.L_x_4961:
[----:B------:R-:W-:Y:S01]  /*afd0*/  ISETP.NE.AND P0, PT, R19, 0x1, PT ;  /* 0x000000011300780c */ /* 0x000fe20003f05270 */
[----:B------:R-:W-:Y:S01]  /*afe0*/  FMUL.FTZ R187, R165, UR31 ;  /* 0x0000001fa5bb7c20 */ /* 0x000fe20008410000 */
[----:B------:R-:W-:Y:S01]  /*aff0*/  FMUL.FTZ R186, R164, UR31 ;  /* 0x0000001fa4ba7c20 */ /* 0x000fe20008410000 */
[----:B--2---:R-:W-:Y:S01]  /*b000*/  FMUL.FTZ R14, R153, UR31 ;  /* 0x0000001f990e7c20 */ /* 0x004fe20008410000 */
[----:B------:R-:W-:Y:S01]  /*b010*/  FMUL.FTZ R153, R162, UR31 ;  /* 0x0000001fa2997c20 */ /* 0x000fe20008410000 */
[----:B------:R-:W-:Y:S01]  /*b020*/  FMUL.FTZ R162, R178, UR31 ;  /* 0x0000001fb2a27c20 */ /* 0x000fe20008410000 */
[----:B------:R-:W-:Y:S01]  /*b030*/  IMAD.MOV.U32 R178, RZ, RZ, R2 ;  /* 0x000000ffffb27224 */ /* 0x000fe200078e0002 */
[----:B------:R-:W-:Y:S01]  /*b040*/  USHF.L.U32 UR11, UR43, 0x6, URZ ;  /* 0x000000062b0b7899 */ /* 0x000fe2000800063f */
[----:B------:R-:W-:Y:S01]  /*b050*/  FMUL.FTZ R15, R156, UR31 ;  /* 0x0000001f9c0f7c20 */ /* 0x000fe20008410000 */
[----:B------:R-:W-:Y:S01]  /*b060*/  FMUL.FTZ R156, R167, UR31 ;  /* 0x0000001fa79c7c20 */ /* 0x000fe20008410000 */
[----:B----4-:R-:W-:Y:S01]  /*b070*/  FMUL.FTZ R12, R152, UR31 ;  /* 0x0000001f980c7c20 */ /* 0x010fe20008410000 */
[----:B------:R-:W-:Y:S01]  /*b080*/  FMUL.FTZ R11, R154, UR31 ;  /* 0x0000001f9a0b7c20 */ /* 0x000fe20008410000 */
[----:B------:R-:W-:Y:S01]  /*b090*/  FMUL.FTZ R22, R155, UR31 ;  /* 0x0000001f9b167c20 */ /* 0x000fe20008410000 */
[----:B------:R-:W0:Y:S01]  /*b0a0*/  @P0 LDC R165, c[0x0][0x44c] ;  /* 0x00011300ffa50b82 */ /* 0x000e220000000800 */
[----:B------:R-:W-:-:S02]  /*b0b0*/  IMAD.U32 R167, RZ, RZ, UR11 ;  /* 0x0000000bffa77e24 */ /* 0x000fc4000f8e00ff */
        /* <DEDUP_REMOVED lines=8> */
[----:B------:R-:W-:Y:S01]  /*b140*/  MOV R191, UR30 ;  /* 0x0000001e00bf7c02 */ /* 0x000fe20008000f00 */
        /* <DEDUP_REMOVED lines=13> */
[----:B0-----:R-:W-:Y:S01]  /*b220*/  @P0 IMAD.HI.U32 R165, R2, R165, RZ ;  /* 0x000000a502a50227 */ /* 0x001fe200078e00ff */
[----:B------:R-:W-:Y:S01]  /*b230*/  UIADD3 UR10, UR25, 0x28c40, URZ ;  /* 0x00028c40190a7890 */ /* 0x000fe2000fffe03f */
[----:B------:R-:W-:Y:S01]  /*b240*/  LOP3.LUT P5, RZ, R16, 0x1, RZ, 0xc0, !PT ;  /* 0x0000000110ff7812 */ /* 0x000fe200078ac0ff */
[----:B------:R-:W0:Y:S01]  /*b250*/  MUFU.TANH R12, R12 ;  /* 0x0000000c000c7308 */ /* 0x000e220000002400 */
[----:B------:R-:W-:Y:S01]  /*b260*/  FMUL.FTZ R180, R180, UR31 ;  /* 0x0000001fb4b47c20 */ /* 0x000fe20008410000 */
[----:B------:R-:W-:Y:S01]  /*b270*/  UPRMT UR10, UR42, 0x654, UR10 ;  /* 0x000006542a0a7896 */ /* 0x000fe2000800000a */
[----:B-1----:R-:W-:-:S02]  /*b280*/  @P0 SHF.R.U32.HI R178, RZ, R164, R165 ;  /* 0x000000a4ffb20219 */ /* 0x002fc400000116a5 */
[----:B------:R-:W-:Y:S01]  /*b290*/  IADD3 R164, -R0, 0x1, -R167 ;  /* 0x0000000100a47810 */ /* 0x000fe20007ffe9a7 */
[----:B------:R-:W-:Y:S02]  /*b2a0*/  FMUL.FTZ R167, R183, UR31 ;  /* 0x0000001fb7a77c20 */ /* 0x000fe40008410000 */
[----:B------:R-:W1:Y:S01]  /*b2b0*/  MUFU.TANH R14, R14 ;  /* 0x0000000e000e7308 */ /* 0x000e620000002400 */
[----:B------:R-:W2:Y:S02]  /*b2c0*/  SHFL.IDX PT, R165, R178, RZ, 0x1c1f ;  /* 0x001c1fffb2a57589 */ /* 0x000ea400000e0000 */
        /* <DEDUP_REMOVED lines=8> */
[----:B--2---:R-:W-:-:S07]  /*b350*/  IMAD.IADD R179, R182, 0x1, R165 ;  /* 0x00000001b6b37824 */ /* 0x004fce00078e02a5 */
[----:B------:R-:W2:Y:S08]  /*b360*/  MUFU.TANH R184, R184 ;  /* 0x000000b800b87308 */ /* 0x000eb00000002400 */
        /* <DEDUP_REMOVED lines=26> */
[----:B-----5:R-:W-:Y:S01]  /*b510*/  IMAD.IADD R180, R183, 0x1, R165 ;  /* 0x00000001b7b47824 */ /* 0x020fe200078e02a5 */
[----:B-12-4-:R-:W-:Y:S06]  /*b520*/  @!P5 BRA `(.L_x_4962) ;  /* 0x00000000005cd947 */ /* 0x016fec0003800000 */
[----:B------:R-:W-:Y:S01]  /*b530*/  IMAD R164, R191, UR41, R165 ;  /* 0x00000029bfa47c24 */ /* 0x000fe2000f8e02a5 */
[----:B------:R-:W-:Y:S04]  /*b540*/  BSSY B0, `(.L_x_4963) ;  /* 0x0000011000007945 */ /* 0x000fe80003800000 */
[----:B------:R-:W-:-:S04]  /*b550*/  IADD3 R175, R164, -UR29, RZ ;  /* 0x8000001da4af7c10 */ /* 0x000fc8000fffe0ff */
        /* <DEDUP_REMOVED lines=10> */
.L_x_4964:
[----:B------:R-:W-:-:S05]  /*b600*/  IMAD.U32 R170, RZ, RZ, UR28 ;  /* 0x0000001cffaa7e24 */ /* 0x000fca000f8e00ff */
[----:B------:R-:W-:-:S13]  /*b610*/  ISETP.NE.AND P0, PT, R170, 0x1, PT ;  /* 0x00000001aa00780c */ /* 0x000fda0003f05270 */
[----:B------:R-:W1:Y:S02]  /*b620*/  @P0 LDC.64 R164, c[0x0][0x9e8] ;  /* 0x00027a00ffa40b82 */ /* 0x000e640000000a00 */
[----:B-1----:R-:W-:-:S05]  /*b630*/  @P0 IMAD.HI.U32 R164, R175, R164, RZ ;  /* 0x000000a4afa40227 */ /* 0x002fca00078e00ff */
[----:B------:R-:W-:-:S07]  /*b640*/  @P0 SHF.R.U32.HI R175, RZ, R165, R164 ;  /* 0x000000a5ffaf0219 */ /* 0x000fce00000116a4 */
.L_x_4965:
[----:B------:R-:W-:Y:S05]  /*b650*/  BSYNC B0 ;  /* 0x0000000000007941 */ /* 0x000fea0003800000 */
.L_x_4963:
[----:B------:R-:W-:-:S05]  /*b660*/  IMAD R175, R175, R170, -UR11 ;  /* 0x8000000bafaf7e24 */ /* 0x000fca000f8e02aa */
[----:B------:R-:W-:-:S04]  /*b670*/  IADD3 R175, -R0, R175, RZ ;  /* 0x000000af00af7210 */ /* 0x000fc80007ffe1ff */
[----:B------:R-:W-:Y:S02]  /*b680*/  VIADDMNMX R179, R175, R170, R179, PT ;  /* 0x000000aaafb37246 */ /* 0x000fe400038001b3 */
[----:B------:R-:W-:-:S07]  /*b690*/  VIMNMX R180, R180, R175, !PT ;  /* 0x000000afb4b47248 */ /* 0x000fce0007fe0100 */
.L_x_4962:
[----:B------:R-:W-:-:S06]  /*b6a0*/  UISETP.GT.AND UP0, UPT, UR43, -0x1, UPT ;  /* 0xffffffff2b00788c */ /* 0x000fcc000bf04270 */
[----:B------:R-:W-:-:S04]  /*b6b0*/  PLOP3.LUT P0, PT, PT, PT, UP0, 0x80, 0x0 ;  /* 0x000000000000781c */ /* 0x000fc80003f0f008 */
[C---:B------:R-:W-:Y:S02]  /*b6c0*/  ISETP.GT.AND P1, PT, R180.reuse, RZ, P0 ;  /* 0x000000ffb400720c */ /* 0x040fe40000724270 */
[C---:B------:R-:W-:Y:S02]  /*b6d0*/  ISETP.GT.AND P3, PT, R180.reuse, 0x1, P0 ;  /* 0x00000001b400780c */ /* 0x040fe40000764270 */
[C---:B------:R-:W-:Y:S02]  /*b6e0*/  ISETP.LT.OR P2, PT, R179.reuse, 0x1, P1 ;  /* 0x00000001b300780c */ /* 0x040fe40000f41670 */
[----:B------:R-:W-:Y:S02]  /*b6f0*/  ISETP.GT.AND P1, PT, R180, 0x8, P0 ;  /* 0x00000008b400780c */ /* 0x000fe40000724270 */
[----:B0-----:R-:W-:Y:S02]  /*b700*/  FSEL R177, R12, -INF , !P2 ;  /* 0xff8000000cb17808 */ /* 0x001fe40005000000 */
[----:B------:R-:W-:Y:S01]  /*b710*/  ISETP.GT.AND P2, PT, R180, 0x9, P0 ;  /* 0x00000009b400780c */ /* 0x000fe20000744270 */
[----:B------:R-:W0:Y:S01]  /*b720*/  SHFL.IDX PT, R12, R178, 0x1, 0x1c1f ;  /* 0x003c1f00b20c7f89 */ /* 0x000e2200000e0000 */
        /* <DEDUP_REMOVED lines=11> */
[----:B------:R-:W-:Y:S01]  /*b7e0*/  ISETP.LT.OR P2, PT, R179, 0x19, P2 ;  /* 0x00000019b300780c */ /* 0x000fe20001741670 */
[----:B0-----:R-:W-:Y:S01]  /*b7f0*/  IMAD.IADD R178, R183, 0x1, R12 ;  /* 0x00000001b7b27824 */ /* 0x001fe200078e020c */
        /* <DEDUP_REMOVED lines=20> */
[----:B------:R-:W-:Y:S01]  /*b940*/  FSEL R161, R176, -INF , !P2 ;  /* 0xff800000b0a17808 */ /* 0x000fe20005000000 */
[----:B------:R-:W-:Y:S01]  /*b950*/  IMAD.IADD R176, R182, 0x1, R12 ;  /* 0x00000001b6b07824 */ /* 0x000fe200078e020c */
        /* <DEDUP_REMOVED lines=8> */
[----:B------:R-:W-:Y:S01]  /*b9e0*/  FSEL R165, R181, -INF , !P2 ;  /* 0xff800000b5a57808 */ /* 0x000fe20005000000 */
[----:B------:R-:W-:Y:S06]  /*b9f0*/  @!P5 BRA `(.L_x_4966) ;  /* 0x00000000005cd947 */ /* 0x000fec0003800000 */
        /* <DEDUP_REMOVED lines=13> */
.L_x_4968:
[----:B------:R-:W-:-:S05]  /*bad0*/  IMAD.U32 R12, RZ, RZ, UR28 ;  /* 0x0000001cff0c7e24 */ /* 0x000fca000f8e00ff */
[----:B------:R-:W-:-:S13]  /*bae0*/  ISETP.NE.AND P1, PT, R12, 0x1, PT ;  /* 0x000000010c00780c */ /* 0x000fda0003f25270 */
[----:B------:R-:W0:Y:S02]  /*baf0*/  @P1 LDC.64 R14, c[0x0][0x9e8] ;  /* 0x00027a00ff0e1b82 */ /* 0x000e240000000a00 */
[----:B0-----:R-:W-:-:S05]  /*bb00*/  @P1 IMAD.HI.U32 R14, R179, R14, RZ ;  /* 0x0000000eb30e1227 */ /* 0x001fca00078e00ff */
[----:B------:R-:W-:-:S07]  /*bb10*/  @P1 SHF.R.U32.HI R179, RZ, R15, R14 ;  /* 0x0000000fffb31219 */ /* 0x000fce000001160e */
.L_x_4969:
[----:B------:R-:W-:Y:S05]  /*bb20*/  BSYNC B0 ;  /* 0x0000000000007941 */ /* 0x000fea0003800000 */
.L_x_4967:
[----:B------:R-:W-:-:S05]  /*bb30*/  IMAD R179, R179, R12, -UR11 ;  /* 0x8000000bb3b37e24 */ /* 0x000fca000f8e020c */
[----:B------:R-:W-:-:S04]  /*bb40*/  IADD3 R179, -R0, R179, RZ ;  /* 0x000000b300b37210 */ /* 0x000fc80007ffe1ff */
[----:B------:R-:W-:Y:S02]  /*bb50*/  VIADDMNMX R176, R179, R12, R176, PT ;  /* 0x0000000cb3b07246 */ /* 0x000fe400038001b0 */
[----:B------:R-:W-:-:S07]  /*bb60*/  VIMNMX R178, R178, R179, !PT ;  /* 0x000000b3b2b27248 */ /* 0x000fce0007fe0100 */
.L_x_4966:
        /* <DEDUP_REMOVED lines=190> */
[----:B------:R-:W4:Y:S01]  /*c750*/  MUFU.EX2 R172, R172 ;  /* 0x000000ac00ac7308 */ /* 0x000f220000000800 */
        /* <DEDUP_REMOVED lines=16> */
[----:B----4-:R-:W-:Y:S01]  /*c860*/  FADD.FTZ R156, R172, R157 ;  /* 0x0000009dac9c7221 */ /* 0x010fe20000010000 */
        /* <DEDUP_REMOVED lines=38> */
[----:B------:R2:W4:Y:S01]  /*cad0*/  MUFU.EX2 R157, R153 ;  /* 0x00000099009d7308 */ /* 0x0005220000000800 */
        /* <DEDUP_REMOVED lines=23> */
[----:B------:R-:W5:Y:S01]  /*cc50*/  MUFU.EX2 R173, R173 ;  /* 0x000000ad00ad7308 */ /* 0x000f620000000800 */
        /* <DEDUP_REMOVED lines=10> */
[----:B----4-:R-:W-:Y:S01]  /*cd00*/  FADD.FTZ R15, R157, R168 ;  /* 0x000000a89d0f7221 */ /* 0x010fe20000010000 */
[----:B-1----:R-:W-:Y:S01]  /*cd10*/  F2FP.BF16.F32.PACK_AB R157, R184, R157 ;  /* 0x0000009db89d723e */ /* 0x002fe200000010ff */
[-C--:B------:R-:W-:Y:S01]  /*cd20*/  FMUL.FTZ R83, R83, R22.reuse ;  /* 0x0000001653537220 */ /* 0x080fe20000410000 */
[----:B------:R-:W-:Y:S01]  /*cd30*/  FMUL.FTZ R86, R86, R22 ;  /* 0x0000001656567220 */ /* 0x000fe20000410000 */
[----:B------:R-:W-:Y:S01]  /*cd40*/  FADD.FTZ R168, R184, R15 ;  /* 0x0000000fb8a87221 */ /* 0x000fe20000010000 */
[----:B------:R-:W1:Y:S01]  /*cd50*/  MUFU.EX2 R182, R182 ;  /* 0x000000b600b67308 */ /* 0x000e620000000800 */
[C---:B-----5:R-:W-:Y:S01]  /*cd60*/  FADD.FTZ R160, R173.reuse, R156 ;  /* 0x0000009cada07221 */ /* 0x060fe20000010000 */
        /* <DEDUP_REMOVED lines=38> */
[----:B------:R-:W4:Y:S01]  /*cfd0*/  MUFU.EX2 R165, R190 ;  /* 0x000000be00a57308 */ /* 0x000f220000000800 */
        /* <DEDUP_REMOVED lines=16> */
[----:B----4-:R-:W-:Y:S01]  /*d0e0*/  FADD.FTZ R15, R165, R172 ;  /* 0x000000aca50f7221 */ /* 0x010fe20000010000 */
[-C--:B------:R-:W-:Y:S01]  /*d0f0*/  FMUL.FTZ R147, R147, R22.reuse ;  /* 0x0000001693937220 */ /* 0x080fe20000410000 */
[-C--:B------:R-:W-:Y:S01]  /*d100*/  FMUL.FTZ R150, R150, R22.reuse ;  /* 0x0000001696967220 */ /* 0x080fe20000410000 */
[----:B------:R-:W-:-:S04]  /*d110*/  FMUL.FTZ R151, R151, R22 ;  /* 0x0000001697977220 */ /* 0x000fc80000410000 */
[----:B------:R-:W4:Y:S01]  /*d120*/  MUFU.EX2 R170, R175 ;  /* 0x000000af00aa7308 */ /* 0x000f220000000800 */
[C---:B-1----:R-:W-:Y:S01]  /*d130*/  FADD.FTZ R14, R168.reuse, R15 ;  /* 0x0000000fa80e7221 */ /* 0x042fe20000010000 */
[----:B------:R-:W-:-:S03]  /*d140*/  F2FP.BF16.F32.PACK_AB R165, R168, R165 ;  /* 0x000000a5a8a5723e */ /* 0x000fc600000010ff */
[----:B--2---:R-:W-:Y:S01]  /*d150*/  FADD.FTZ R15, R167, R14 ;  /* 0x0000000ea70f7221 */ /* 0x004fe20000010000 */
[----:B----4-:R-:W-:-:S03]  /*d160*/  F2FP.BF16.F32.PACK_AB R167, R170, R167 ;  /* 0x000000a7aaa7723e */ /* 0x010fc600000010ff */
[----:B------:R-:W-:Y:S02]  /*d170*/  FADD.FTZ R4, R170, R15 ;  /* 0x0000000faa047221 */ /* 0x000fe40000010000 */
[----:B------:R0:W-:Y:S01]  /*d180*/  STSM.16.M88.4 [R7], R164 ;  /* 0x000000a407007844 */ /* 0x0001e20000000200 */
[----:B------:R-:W-:Y:S05]  /*d190*/  @!P4 BRA `(.L_x_4970) ;  /* 0x000000000004c947 */ /* 0x000fea0003800000 */
[----:B------:R-:W-:Y:S01]  /*d1a0*/  BPT.TRAP 0x1 ;  /* 0x000000040000795c */ /* 0x000fe20000300000 */
.L_x_4970:
[----:B------:R1:W2:Y:S01]  /*d1b0*/  SYNCS.PHASECHK.TRANS64.TRYWAIT P0, [UR25+0x28c50], R13 ;  /* 0x028c500dff0075a7 */ /* 0x0002a20008000159 */
[----:B------:R-:W-:Y:S05]  /*d1c0*/  @!P4 BRA `(.L_x_4971) ;  /* 0x000000000004c947 */ /* 0x000fea0003800000 */
[----:B------:R-:W-:Y:S01]  /*d1d0*/  BPT.TRAP 0x1 ;  /* 0x000000040000795c */ /* 0x000fe20000300000 */
.L_x_4971:
[----:B--2---:R-:W-:Y:S05]  /*d1e0*/  @P0 BRA `(.L_x_4972) ;  /* 0x0000000000080947 */ /* 0x004fea0003800000 */
[----:B------:R-:W2:Y:S02]  /*d1f0*/  SYNCS.PHASECHK.TRANS64.TRYWAIT P0, [UR25+0x28c50], R13 ;  /* 0x028c500dff0075a7 */ /* 0x000ea40008000159 */
[----:B--2---:R-:W-:Y:S05]  /*d200*/  @!P0 BRA `(.L_x_4973) ;  /* 0x0000007000f88947 */ /* 0x004fea0003800000 */
.L_x_4972:
        /* <DEDUP_REMOVED lines=34> */
.L_x_4974:
[----:B------:R-:W-:Y:S01]  /*d430*/  UIADD3 UR25, UR25, 0x28c60, URZ ;  /* 0x00028c6019197890 */ /* 0x000fe2000fffe03f */
[----:B------:R-:W-:Y:S01]  /*d440*/  ISETP.LT.AND P0, PT, R17, UR43, PT ;  /* 0x0000002b11007c0c */ /* 0x000fe2000bf01270 */
[----:B------:R-:W-:Y:S01]  /*d450*/  UIADD3 UR43, UR43, -0x1, URZ ;  /* 0xffffffff2b2b7890 */ /* 0x000fe2000fffe03f */
[----:B------:R-:W-:Y:S01]  /*d460*/  MOV R21, R11 ;  /* 0x0000000b00157202 */ /* 0x000fe20000000f00 */
[----:B------:R-:W-:Y:S01]  /*d470*/  UPRMT UR25, UR42, 0x654, UR25 ;  /* 0x000006542a197896 */ /* 0x000fe20008000019 */
[----:B------:R-:W-:Y:S01]  /*d480*/  IMAD.MOV.U32 R20, RZ, RZ, R12 ;  /* 0x000000ffff147224 */ /* 0x000fe200078e000c */
[----:B------:R-:W-:-:S07]  /*d490*/  UMOV UR26, UR4 ;  /* 0x00000004001a7c82 */ /* 0x000fce0008000000 */
[----:B------:R-:W-:Y:S01]  /*d4a0*/  SYNCS.ARRIVE.TRANS64.RED.A1T0 RZ, [UR25], RZ ;  /* 0x000000ffffff79a7 */ /* 0x000fe20008100419 */
[----:B------:R-:W-:Y:S05]  /*d4b0*/  @P0 BRA `(.L_x_4975) ;  /* 0xffffffd8002c0947 */ /* 0x000fea000383ffff */
.L_x_4956:
[----:B------:R-:W4:Y:S01]  /*d4c0*/  SHFL.BFLY PT, R0, R3, 0x2, 0x1f ;  /* 0x0c401f0003007f89 */ /* 0x000f2200000e0000 */
[----:B------:R-:W-:Y:S08]  /*d4d0*/  BAR.ARV 0x8, 0x100 ;  /* 0x0204000000007b1d */ /* 0x000ff00000002000 */
[----:B------:R-:W-:Y:S01]  /*d4e0*/  BAR.SYNC.DEFER_BLOCKING 0xf, 0x100 ;  /* 0x03c4000000007b1d */ /* 0x000fe20000010000 */
[----:B------:R-:W-:-:S05]  /*d4f0*/  ISETP.NE.AND P0, PT, R10, RZ, PT ;  /* 0x000000ff0a00720c */ /* 0x000fca0003f05270 */
[----:B01----:R-:W0:Y:S01]  /*d500*/  SHFL.BFLY PT, R7, R4, 0x2, 0x1f ;  /* 0x0c401f0004077f89 */ /* 0x003e2200000e0000 */
[----:B----4-:R-:W-:Y:S01]  /*d510*/  FADD.FTZ R2, R0, R3 ;  /* 0x0000000300027221 */ /* 0x010fe20000010000 */
[----:B------:R-:W-:-:S04]  /*d520*/  MOV R3, UR10 ;  /* 0x0000000a00037c02 */ /* 0x000fc80008000f00 */
[----:B------:R-:W1:Y:S01]  /*d530*/  SHFL.BFLY PT, R5, R2, 0x1, 0x1f ;  /* 0x0c201f0002057f89 */ /* 0x000e6200000e0000 */
[----:B0-----:R-:W-:Y:S01]  /*d540*/  FADD.FTZ R7, R7, R4 ;  /* 0x0000000407077221 */ /* 0x001fe20000010000 */
[----:B------:R-:W-:-:S04]  /*d550*/  IMAD.MOV.U32 R4, RZ, RZ, -0x800000 ;  /* 0xff800000ff047424 */ /* 0x000fc800078e00ff */
[----:B------:R-:W2:Y:S01]  /*d560*/  SHFL.BFLY PT, R0, R7, 0x1, 0x1f ;  /* 0x0c201f0007007f89 */ /* 0x000ea200000e0000 */
[----:B-1----:R-:W-:Y:S01]  /*d570*/  FADD.FTZ R8, R2, R5 ;  /* 0x0000000502087221 */ /* 0x002fe20000010000 */
[----:B------:R-:W-:Y:S02]  /*d580*/  IMAD.MOV.U32 R5, RZ, RZ, RZ ;  /* 0x000000ffff057224 */ /* 0x000fe400078e00ff */
[----:B------:R-:W-:Y:S02]  /*d590*/  IMAD.U32 R2, RZ, RZ, UR4 ;  /* 0x00000004ff027e24 */ /* 0x000fe4000f8e00ff */
[----:B------:R-:W-:Y:S02]  /*d5a0*/  FSETP.NE.FTZ.AND P1, PT, R8, RZ, PT ;  /* 0x000000ff0800720b */ /* 0x000fe40003f35000 */
[----:B------:R-:W-:-:S05]  /*d5b0*/  IMAD R2, R2, 0x40, R9 ;  /* 0x0000004002027824 */ /* 0x000fca00078e0209 */
[----:B------:R-:W-:-:S06]  /*d5c0*/  @!P0 LEA R2, R2, UR40, 0x2 ;  /* 0x0000002802028c11 */ /* 0x000fcc000f8e10ff */
[----:B------:R-:W0:Y:S01]  /*d5d0*/  @P1 MUFU.RCP R5, R8 ;  /* 0x0000000800051308 */ /* 0x000e220000001000 */
[----:B------:R-:W-:Y:S01]  /*d5e0*/  @P1 FMUL.FTZ R3, R3, 0.69314718246459960938 ;  /* 0x3f31721803031820 */ /* 0x000fe20000410000 */
[----:B--23--:R-:W-:Y:S01]  /*d5f0*/  FADD.FTZ R13, R7, R0 ;  /* 0x00000000070d7221 */ /* 0x00cfe20000010000 */
[----:B------:R-:W-:-:S04]  /*d600*/  MOV R0, RZ ;  /* 0x000000ff00007202 */ /* 0x000fc80000000f00 */
[----:B------:R-:W-:Y:S01]  /*d610*/  FSETP.NE.FTZ.AND P2, PT, R13, RZ, PT ;  /* 0x000000ff0d00720b */ /* 0x000fe20003f55000 */
[----:B------:R-:W-:Y:S01]  /*d620*/  @P1 MUFU.LG2 R6, R8 ;  /* 0x0000000800061308 */ /* 0x000fe20000000c00 */
[----:B0-----:R0:W-:Y:S01]  /*d630*/  @!P0 STS [R2+0x28800], R5 ;  /* 0x0288000502008388 */ /* 0x0011e20000000800 */
[-C--:B------:R-:W-:Y:S01]  /*d640*/  FMUL.FTZ R24, R24, R5.reuse ;  /* 0x0000000518187220 */ /* 0x080fe20000410000 */
[----:B------:R-:W-:-:S09]  /*d650*/  FMUL.FTZ R25, R25, R5 ;  /* 0x0000000519197220 */ /* 0x000fd20000410000 */
        /* <DEDUP_REMOVED lines=8> */
[----:B------:R-:W2:Y:S01]  /*d6e0*/  @P2 MUFU.LG2 R7, R13 ;  /* 0x0000000d00072308 */ /* 0x000ea20000000c00 */
        /* <DEDUP_REMOVED lines=57> */
[----:B------:R-:W-:Y:S01]  /*da80*/  @P1 FMUL.FTZ R6, R6, 0.69314718246459960938 ;  /* 0x3f31721806061820 */ /* 0x000fe20000410000 */
[----:B--2---:R-:W-:Y:S01]  /*da90*/  @P2 FMUL.FTZ R8, R7, 0.69314718246459960938 ;  /* 0x3f31721807082820 */ /* 0x004fe20000410000 */
[----:B-1----:R-:W-:Y:S01]  /*daa0*/  MOV R2, 0xff800000 ;  /* 0xff80000000027802 */ /* 0x002fe20000000f00 */
        /* <DEDUP_REMOVED lines=69> */
.L_x_4880:
[----:B------:R-:W-:Y:S05]  /*df00*/  @P0 BRA `(.L_x_4976) ;  /* 0x0000002000e00947 */ /* 0x000fea0003800000 */
[----:B------:R-:W1:Y:S01]  /*df10*/  S2R R0, SR_TID.X ;  /* 0x0000000000007919 */ /* 0x000e620000002100 */
[----:B------:R-:W2:Y:S01]  /*df20*/  S2UR UR5, SR_CgaCtaId ;  /* 0x00000000000579c3 */ /* 0x000ea20000008800 */
[----:B------:R-:W-:Y:S01]  /*df30*/  UMOV UR4, 0x400 ;  /* 0x0000040000047882 */ /* 0x000fe20000000000 */
[----:B------:R-:W-:-:S06]  /*df40*/  IMAD.MOV R3, RZ, RZ, -R18 ;  /* 0x000000ffff037224 */ /* 0x000fcc00078e0a12 */
[----:B------:R-:W-:Y:S01]  /*df50*/  BAR.SYNC.DEFER_BLOCKING 0x1, 0x100 ;  /* 0x0044000000007b1d */ /* 0x000fe20000010000 */
[----:B0-----:R-:W-:-:S07]  /*df60*/  SHF.R.S32.HI R9, RZ, 0x1f, R18 ;  /* 0x0000001fff097819 */ /* 0x001fce0000011412 */
[----:B------:R-:W0:Y:S08]  /*df70*/  S2UR UR6, SR_CTAID.Y ;  /* 0x00000000000679c3 */ /* 0x000e300000002600 */
[----:B------:R-:W0:Y:S01]  /*df80*/  LDC R12, c[0x0][0xc50] ;  /* 0x00031400ff0c7b82 */ /* 0x000e220000000800 */
[----:B--2---:R-:W-:-:S07]  /*df90*/  ULEA UR4, UR5, UR4, 0x18 ;  /* 0x0000000405047291 */ /* 0x004fce000f8ec03f */
[----:B------:R-:W2:Y:S01]  /*dfa0*/  LDC R6, c[0x0][0xbe8] ;  /* 0x0002fa00ff067b82 */ /* 0x000ea20000000800 */
[----:B------:R-:W-:Y:S01]  /*dfb0*/  UIADD3 UR4, UR4, 0x28c20, URZ ;  /* 0x00028c2004047890 */ /* 0x000fe2000fffe03f */
[----:B-1----:R-:W-:-:S03]  /*dfc0*/  VIADD R152, R0, 0xffffff80 ;  /* 0xffffff8000987836 */ /* 0x002fc60000000000 */
[----:B------:R-:W-:Y:S02]  /*dfd0*/  UPRMT UR4, URZ, 0x654, UR4 ;  /* 0x000006543f047896 */ /* 0x000fe40008000004 */
[----:B------:R-:W-:-:S04]  /*dfe0*/  SHF.R.S32.HI R153, RZ, 0x1f, R152 ;  /* 0x0000001fff997819 */ /* 0x000fc80000011498 */
[----:B------:R-:W-:Y:S01]  /*dff0*/  LEA.HI R10, R153, R152, RZ, 0x7 ;  /* 0x00000098990a7211 */ /* 0x000fe200078f38ff */
[----:B0-----:R-:W-:Y:S02]  /*e000*/  IMAD R3, R12, R3, UR6 ;  /* 0x000000060c037e24 */ /* 0x001fe4000f8e0203 */
[----:B------:R-:W-:Y:S01]  /*e010*/  SYNCS.ARRIVE.TRANS64.RED.A1T0 RZ, [UR4], RZ ;  /* 0x000000ffffff79a7 */ /* 0x000fe20008100404 */
[----:B------:R-:W-:Y:S02]  /*e020*/  SHF.R.S32.HI R8, RZ, 0x7, R10 ;  /* 0x00000007ff087819 */ /* 0x000fe4000001140a */
[----:B------:R-:W-:-:S03]  /*e030*/  LOP3.LUT R5, R10, 0xffffff80, RZ, 0xc0, !PT ;  /* 0xffffff800a057812 */ /* 0x000fc600078ec0ff */
[----:B------:R-:W0:Y:S01]  /*e040*/  SHFL.IDX PT, R7, R8, RZ, 0x1f ;  /* 0x00001fff08077589 */ /* 0x000e2200000e0000 */
[----:B------:R-:W-:Y:S02]  /*e050*/  IADD3 R0, R152, -R5, RZ ;  /* 0x8000000598007210 */ /* 0x000fe40007ffe0ff */
[----:B------:R-:W-:Y:S02]  /*e060*/  SHF.R.S32.HI R5, RZ, 0x1f, R3 ;  /* 0x0000001fff057819 */ /* 0x000fe40000011403 */
[----:B------:R-:W-:Y:S02]  /*e070*/  SHF.R.S32.HI R157, RZ, 0x1f, R0 ;  /* 0x0000001fff9d7819 */ /* 0x000fe40000011400 */
[----:B0-----:R-:W-:Y:S02]  /*e080*/  ISETP.NE.AND P0, PT, R7, RZ, PT ;  /* 0x000000ff0700720c */ /* 0x001fe40003f05270 */
[----:B------:R-:W-:-:S11]  /*e090*/  LEA.HI R7, R157, R0, RZ, 0x2 ;  /* 0x000000009d077211 */ /* 0x000fd600078f10ff */
[----:B--2---:R-:W-:Y:S05]  /*e0a0*/  @P0 BRA `(.L_x_4977) ;  /* 0x0000000400380947 */ /* 0x004fea0003800000 */
[----:B------:R-:W0:Y:S01]  /*e0b0*/  LDC R19, c[0x0][0xbe8] ;  /* 0x0002fa00ff137b82 */ /* 0x000e220000000800 */
[----:B------:R-:W-:Y:S01]  /*e0c0*/  LOP3.LUT R11, R10, 0xffffff80, RZ, 0xc0, !PT ;  /* 0xffffff800a0b7812 */ /* 0x000fe200078ec0ff */
[----:B------:R-:W1:Y:S01]  /*e0d0*/  S2R R155, SR_CTAID.X ;  /* 0x00000000009b7919 */ /* 0x000e620000002500 */
[----:B------:R-:W-:Y:S01]  /*e0e0*/  LEA.HI R12, R153, R152, RZ, 0x2 ;  /* 0x00000098990c7211 */ /* 0x000fe200078f10ff */
[----:B------:R-:W-:Y:S02]  /*e0f0*/  ULDC.64 UR4, c[0x0][0xbd0] ;  /* 0x0002f40000047ab9 */ /* 0x000fe40000000a00 */
[----:B------:R-:W-:Y:S01]  /*e100*/  IMAD.IADD R16, R152, 0x1, -R11 ;  /* 0x0000000198107824 */ /* 0x000fe200078e0a0b */
[----:B------:R-:W-:Y:S01]  /*e110*/  LOP3.LUT R15, R12, 0xfffffffc, RZ, 0xc0, !PT ;  /* 0xfffffffc0c0f7812 */ /* 0x000fe200078ec0ff */
[----:B------:R-:W2:Y:S03]  /*e120*/  S2UR UR6, SR_CTAID.Z ;  /* 0x00000000000679c3 */ /* 0x000ea60000002700 */
[----:B------:R-:W-:Y:S01]  /*e130*/  SHF.R.S32.HI R11, RZ, 0x1f, R16 ;  /* 0x0000001fff0b7819 */ /* 0x000fe20000011410 */
[----:B------:R-:W-:-:S03]  /*e140*/  IMAD.IADD R15, R152, 0x1, -R15 ;  /* 0x00000001980f7824 */ /* 0x000fc600078e0a0f */
[-C--:B------:R-:W-:Y:S01]  /*e150*/  LEA.HI R20, R11, R16.reuse, RZ, 0x2 ;  /* 0x000000100b147211 */ /* 0x080fe200078f10ff */
[----:B------:R-:W3:Y:S01]  /*e160*/  LDC.64 R22, c[0x0][0xbd8] ;  /* 0x0002f600ff167b82 */ /* 0x000ee20000000a00 */
[----:B------:R-:W-:Y:S02]  /*e170*/  LEA.HI R12, R15, R15, RZ, 0x1 ;  /* 0x0000000f0f0c7211 */ /* 0x000fe400078f08ff */
[--C-:B------:R-:W-:Y:S02]  /*e180*/  SHF.R.S32.HI R10, RZ, 0x2, R20.reuse ;  /* 0x00000002ff0a7819 */ /* 0x100fe40000011414 */
[----:B------:R-:W-:Y:S02]  /*e190*/  SHF.R.S32.HI R13, RZ, 0x1f, R20 ;  /* 0x0000001fff0d7819 */ /* 0x000fe40000011414 */
[----:B------:R-:W-:Y:S02]  /*e1a0*/  LEA.HI R11, R11, R16, RZ, 0x5 ;  /* 0x000000100b0b7211 */ /* 0x000fe400078f28ff */
[----:B0-----:R-:W-:-:S02]  /*e1b0*/  ISETP.NE.AND P0, PT, R19, 0x1, PT ;  /* 0x000000011300780c */ /* 0x001fc40003f05270 */
[----:B------:R-:W-:Y:S02]  /*e1c0*/  LEA.HI R13, R13, R10, RZ, 0x3 ;  /* 0x0000000a0d0d7211 */ /* 0x000fe400078f18ff */
[----:B------:R-:W-:Y:S02]  /*e1d0*/  LOP3.LUT R12, R12, 0x1ffffffe, RZ, 0xc0, !PT ;  /* 0x1ffffffe0c0c7812 */ /* 0x000fe400078ec0ff */
[----:B------:R-:W-:Y:S02]  /*e1e0*/  LOP3.LUT R13, R13, 0xfffffff8, RZ, 0xc0, !PT ;  /* 0xfffffff80d0d7812 */ /* 0x000fe400078ec0ff */
[----:B------:R-:W-:Y:S01]  /*e1f0*/  SHF.R.S32.HI R11, RZ, 0x5, R11 ;  /* 0x00000005ff0b7819 */ /* 0x000fe2000001140b */
[----:B------:R-:W-:Y:S01]  /*e200*/  IMAD.IADD R15, R15, 0x1, -R12 ;  /* 0x000000010f0f7824 */ /* 0x000fe200078e0a0c */
[----:B------:R-:W-:Y:S01]  /*e210*/  IADD3 R10, R10, -R13, RZ ;  /* 0x8000000d0a0a7210 */ /* 0x000fe20007ffe0ff */
[----:B------:R-:W-:Y:S02]  /*e220*/  IMAD R13, R9, UR4, RZ ;  /* 0x00000004090d7c24 */ /* 0x000fe4000f8e02ff */
[----:B------:R-:W0:Y:S02]  /*e230*/  @P0 LDC R17, c[0x0][0xbec] ;  /* 0x0002fb00ff110b82 */ /* 0x000e240000000800 */
[----:B------:R-:W-:-:S02]  /*e240*/  IMAD R154, R11, 0x10, R10 ;  /* 0x000000100b9a7824 */ /* 0x000fc400078e020a */
[C---:B------:R-:W-:Y:S01]  /*e250*/  IMAD.WIDE.U32 R10, R18.reuse, UR4, RZ ;  /* 0x00000004120a7c25 */ /* 0x040fe2000f8e00ff */
[----:B--2---:R-:W-:Y:S02]  /*e260*/  USHF.R.S32.HI UR4, URZ, 0x1f, UR6 ;  /* 0x0000001f3f047899 */ /* 0x004fe40008011406 */
[----:B------:R-:W-:Y:S01]  /*e270*/  LEA R12, R15, R154, 0x3 ;  /* 0x0000009a0f0c7211 */ /* 0x000fe200078e18ff */
[----:B------:R-:W2:Y:S01]  /*e280*/  @P0 LDC R21, c[0x0][0xbf0] ;  /* 0x0002fc00ff150b82 */ /* 0x000ea20000000800 */
[----:B------:R-:W-:Y:S02]  /*e290*/  IMAD R13, R18, UR5, R13 ;  /* 0x00000005120d7c24 */ /* 0x000fe4000f8e020d */
[----:B---3--:R-:W-:Y:S01]  /*e2a0*/  IMAD R14, R22, UR4, RZ ;  /* 0x00000004160e7c24 */ /* 0x008fe2000f8e02ff */
[----:B------:R-:W-:Y:S01]  /*e2b0*/  ULDC.64 UR4, c[0x0][0xbe0] ;  /* 0x0002f80000047ab9 */ /* 0x000fe20000000a00 */
[----:B-1----:R-:W-:Y:S02]  /*e2c0*/  IMAD R12, R155, 0x40, R12 ;  /* 0x000000409b0c7824 */ /* 0x002fe400078e020c */
[----:B------:R-:W-:-:S02]  /*e2d0*/  IMAD R15, R23, UR6, R14 ;  /* 0x00000006170f7c24 */ /* 0x000fc4000f8e020e */
[----:B------:R-:W-:Y:S01]  /*e2e0*/  IMAD.IADD R11, R11, 0x1, R13 ;  /* 0x000000010b0b7824 */ /* 0x000fe200078e020d */
[----:B------:R-:W-:Y:S01]  /*e2f0*/  MOV R13, R12 ;  /* 0x0000000c000d7202 */ /* 0x000fe20000000f00 */
[----:B------:R-:W-:-:S04]  /*e300*/  IMAD.WIDE.U32 R10, R22, UR6, R10 ;  /* 0x00000006160a7c25 */ /* 0x000fc8000f8e000a */
[----:B0-----:R-:W-:-:S04]  /*e310*/  @P0 IMAD.HI.U32 R14, R12, R17, RZ ;  /* 0x000000110c0e0227 */ /* 0x001fc800078e00ff */
[----:B------:R-:W-:Y:S01]  /*e320*/  IMAD.IADD R11, R11, 0x1, R15 ;  /* 0x000000010b0b7824 */ /* 0x000fe200078e020f */
[----:B--2---:R-:W-:Y:S01]  /*e330*/  @P0 SHF.R.U32.HI R13, RZ, R21, R14 ;  /* 0x00000015ff0d0219 */ /* 0x004fe2000001160e */
[----:B------:R-:W-:Y:S02]  /*e340*/  IMAD R14, R5, UR4, RZ ;  /* 0x00000004050e7c24 */ /* 0x000fe4000f8e02ff */
[----:B------:R-:W-:Y:S01]  /*e350*/  IMAD.WIDE.U32 R10, R3, UR4, R10 ;  /* 0x00000004030a7c25 */ /* 0x000fe2000f8e000a */
[----:B------:R-:W-:-:S03]  /*e360*/  SHF.R.S32.HI R17, RZ, 0x1f, R13 ;  /* 0x0000001fff117819 */ /* 0x000fc6000001140d */
[----:B------:R-:W-:Y:S01]  /*e370*/  IMAD.MOV R15, RZ, RZ, -R13 ;  /* 0x000000ffff0f7224 */ /* 0x000fe200078e0a0d */
[----:B------:R-:W-:Y:S01]  /*e380*/  IADD3 R10, P0, R13, R10, RZ ;  /* 0x0000000a0d0a7210 */ /* 0x000fe20007f1e0ff */
[----:B------:R-:W-:Y:S01]  /*e390*/  IMAD R14, R3, UR5, R14 ;  /* 0x00000005030e7c24 */ /* 0x000fe2000f8e020e */
[----:B------:R-:W-:Y:S01]  /*e3a0*/  ULDC.64 UR4, c[0x0][0xbc8] ;  /* 0x0002f20000047ab9 */ /* 0x000fe20000000a00 */
[----:B------:R-:W-:Y:S01]  /*e3b0*/  IMAD R15, R19, R15, R12 ;  /* 0x0000000f130f7224 */ /* 0x000fe200078e020c */
[----:B------:R-:W-:Y:S02]  /*e3c0*/  LOP3.LUT R13, R20, 0x7ffffffc, RZ, 0xc0, !PT ;  /* 0x7ffffffc140d7812 */ /* 0x000fe400078ec0ff */
[----:B------:R-:W-:Y:S02]  /*e3d0*/  IADD3.X R11, R17, R11, R14, P0, !PT ;  /* 0x0000000b110b7210 */ /* 0x000fe400007fe40e */
[----:B------:R-:W-:Y:S02]  /*e3e0*/  SHF.R.S32.HI R12, RZ, 0x1f, R15 ;  /* 0x0000001fff0c7819 */ /* 0x000fe4000001140f */
[----:B------:R-:W-:Y:S01]  /*e3f0*/  LEA R14, R155, R154, 0x6 ;  /* 0x0000009a9b0e7211 */ /* 0x000fe200078e30ff */
        /* <DEDUP_REMOVED lines=10> */
[----:B------:R-:W-:Y:S02]  /*e4a0*/  SHFL.IDX PT, R12, R17, 0x1, 0x1c1f ;  /* 0x003c1f00110c7f89 */ /* 0x000fe400000e0000 */
[----:B------:R-:W-:-:S02]  /*e4b0*/  IMAD.IADD R21, R8, 0x1, -R15 ;  /* 0x0000000108157824 */ /* 0x000fc400078e0a0f */
[----:B------:R-:W-:Y:S01]  /*e4c0*/  IMAD.IADD R15, R16, 0x1, -R13 ;  /* 0x00000001100f7824 */ /* 0x000fe200078e0a0d */
[----:B------:R-:W-:Y:S01]  /*e4d0*/  SHFL.IDX PT, R10, R17, RZ, 0x1c1f ;  /* 0x001c1fff110a7589 */ /* 0x000fe200000e0000 */
[----:B------:R-:W-:Y:S02]  /*e4e0*/  IMAD.U32 R16, R21, -0x100, RZ ;  /* 0xffffff0015107824 */ /* 0x000fe400078e00ff */
[----:B------:R-:W-:Y:S01]  /*e4f0*/  IMAD.SHL.U32 R21, R15, 0x2, RZ ;  /* 0x000000020f157824 */ /* 0x000fe200078e00ff */
[----:B------:R-:W0:Y:S01]  /*e500*/  SHFL.IDX PT, R11, R20, RZ, 0x1c1f ;  /* 0x001c1fff140b7589 */ /* 0x000e2200000e0000 */
[----:B------:R-:W-:-:S03]  /*e510*/  IMAD R15, R19, UR4, RZ ;  /* 0x00000004130f7c24 */ /* 0x000fc6000f8e02ff */
[----:B------:R-:W1:Y:S01]  /*e520*/  SHFL.IDX PT, R13, R20, 0x1, 0x1c1f ;  /* 0x003c1f00140d7f89 */ /* 0x000e6200000e0000 */
[----:B------:R-:W-:Y:S02]  /*e530*/  ISETP.NE.AND P0, PT, R21, R16, PT ;  /* 0x000000101500720c */ /* 0x000fe40003f05270 */
[C---:B------:R-:W-:Y:S02]  /*e540*/  IADD3 R16, R14.reuse, 0x8, RZ ;  /* 0x000000080e107810 */ /* 0x040fe40007ffe0ff */
[-C--:B------:R-:W-:Y:S02]  /*e550*/  ISETP.GE.OR P1, PT, R14, R15.reuse, P0 ;  /* 0x0000000f0e00720c */ /* 0x080fe40000726670 */
[----:B------:R-:W-:-:S11]  /*e560*/  ISETP.GE.OR P0, PT, R16, R15, P0 ;  /* 0x0000000f1000720c */ /* 0x000fd60000706670 */
[----:B0-----:R0:W-:Y:S04]  /*e570*/  @!P1 ST.E desc[UR36][R10.64], R4 ;  /* 0x000000040a009985 */ /* 0x0011e8000c101924 */
[----:B-1----:R0:W-:Y:S02]  /*e580*/  @!P0 ST.E desc[UR36][R12.64], R2 ;  /* 0x000000020c008985 */ /* 0x0021e4000c101924 */
.L_x_4977:
[----:B------:R-:W-:Y:S01]  /*e590*/  ISETP.NE.AND P0, PT, R6, 0x1, PT ;  /* 0x000000010600780c */ /* 0x000fe20003f05270 */
[----:B------:R-:W1:Y:S01]  /*e5a0*/  S2R R14, SR_CTAID.X ;  /* 0x00000000000e7919 */ /* 0x000e620000002500 */
[--C-:B0-----:R-:W-:Y:S01]  /*e5b0*/  SHF.R.S32.HI R2, RZ, 0x2, R7.reuse ;  /* 0x00000002ff027819 */ /* 0x101fe20000011407 */
[----:B------:R-:W0:Y:S01]  /*e5c0*/  S2UR UR6, SR_CTAID.Z ;  /* 0x00000000000679c3 */ /* 0x000e220000002700 */
[----:B------:R-:W-:Y:S01]  /*e5d0*/  SHF.R.S32.HI R11, RZ, 0x1f, R7 ;  /* 0x0000001fff0b7819 */ /* 0x000fe20000011407 */
[----:B------:R-:W-:Y:S01]  /*e5e0*/  ULDC.64 UR4, c[0x0][0xb38] ;  /* 0x0002ce0000047ab9 */ /* 0x000fe20000000a00 */
[----:B------:R-:W-:Y:S01]  /*e5f0*/  LEA.HI R153, R153, R152, RZ, 0x2 ;  /* 0x0000009899997211 */ /* 0x000fe200078f10ff */
[----:B------:R-:W-:Y:S01]  /*e600*/  IMAD R9, R9, UR4, RZ ;  /* 0x0000000409097c24 */ /* 0x000fe2000f8e02ff */
[----:B------:R-:W-:Y:S01]  /*e610*/  LEA.HI R11, R11, R2, RZ, 0x3 ;  /* 0x000000020b0b7211 */ /* 0x000fe200078f18ff */
[----:B------:R-:W-:Y:S01]  /*e620*/  BSSY B0, `(.L_x_4978) ;  /* 0x00000ff000007945 */ /* 0x000fe20003800000 */
[----:B------:R-:W-:Y:S01]  /*e630*/  LOP3.LUT R153, R153, 0xfffffffc, RZ, 0xc0, !PT ;  /* 0xfffffffc99997812 */ /* 0x000fe200078ec0ff */
[----:B------:R-:W2:Y:S01]  /*e640*/  LDC.64 R12, c[0x0][0xb40] ;  /* 0x0002d000ff0c7b82 */ /* 0x000ea20000000a00 */
[----:B------:R-:W-:Y:S01]  /*e650*/  LOP3.LUT R11, R11, 0xfffffff8, RZ, 0xc0, !PT ;  /* 0xfffffff80b0b7812 */ /* 0x000fe200078ec0ff */
[----:B------:R-:W-:Y:S01]  /*e660*/  IMAD R9, R18, UR5, R9 ;  /* 0x0000000512097c24 */ /* 0x000fe2000f8e0209 */
[----:B------:R-:W-:Y:S01]  /*e670*/  LEA.HI R157, R157, R0, RZ, 0x5 ;  /* 0x000000009d9d7211 */ /* 0x000fe200078f28ff */
[----:B------:R-:W-:-:S02]  /*e680*/  IMAD.IADD R153, R152, 0x1, -R153 ;  /* 0x0000000198997824 */ /* 0x000fc400078e0a99 */
[----:B------:R-:W-:Y:S01]  /*e690*/  IMAD.IADD R4, R2, 0x1, -R11 ;  /* 0x0000000102047824 */ /* 0x000fe200078e0a0b */
[----:B------:R-:W-:Y:S01]  /*e6a0*/  SHF.R.S32.HI R157, RZ, 0x5, R157 ;  /* 0x00000005ff9d7819 */ /* 0x000fe2000001149d */
[----:B------:R-:W3:Y:S01]  /*e6b0*/  @P0 LDC R16, c[0x0][0xbec] ;  /* 0x0002fb00ff100b82 */ /* 0x000ee20000000800 */
[----:B------:R-:W-:Y:S01]  /*e6c0*/  LEA.HI R2, R153, R153, RZ, 0x1 ;  /* 0x0000009999027211 */ /* 0x000fe200078f08ff */
[----:B------:R-:W-:-:S03]  /*e6d0*/  IMAD.WIDE.U32 R18, R18, UR4, RZ ;  /* 0x0000000412127c25 */ /* 0x000fc6000f8e00ff */
[----:B------:R-:W-:Y:S01]  /*e6e0*/  LOP3.LUT R2, R2, 0x1ffffffe, RZ, 0xc0, !PT ;  /* 0x1ffffffe02027812 */ /* 0x000fe200078ec0ff */
[----:B------:R-:W-:Y:S01]  /*e6f0*/  IMAD R157, R157, 0x10, R4 ;  /* 0x000000109d9d7824 */ /* 0x000fe200078e0204 */
[----:B------:R-:W-:Y:S01]  /*e700*/  IADD3 R19, R19, R9, RZ ;  /* 0x0000000913137210 */ /* 0x000fe20007ffe0ff */
[----:B------:R-:W4:Y:S01]  /*e710*/  @P0 LDC R17, c[0x0][0xbf0] ;  /* 0x0002fc00ff110b82 */ /* 0x000f220000000800 */
[----:B------:R-:W-:Y:S01]  /*e720*/  IADD3 R2, R153, -R2, RZ ;  /* 0x8000000299027210 */ /* 0x000fe20007ffe0ff */
[----:B0-----:R-:W-:-:S04]  /*e730*/  USHF.R.S32.HI UR4, URZ, 0x1f, UR6 ;  /* 0x0000001f3f047899 */ /* 0x001fc80008011406 */
[----:B------:R-:W-:Y:S02]  /*e740*/  IMAD R11, R2, 0x8, R157 ;  /* 0x00000008020b7824 */ /* 0x000fe400078e029d */
[----:B--2---:R-:W-:Y:S01]  /*e750*/  IMAD R2, R12, UR4, RZ ;  /* 0x000000040c027c24 */ /* 0x004fe2000f8e02ff */
[----:B------:R-:W-:Y:S01]  /*e760*/  ULDC.64 UR4, c[0x0][0xb48] ;  /* 0x0002d20000047ab9 */ /* 0x000fe20000000a00 */
[----:B-1----:R-:W-:Y:S02]  /*e770*/  IMAD R15, R14, 0x40, R11 ;  /* 0x000000400e0f7824 */ /* 0x002fe400078e020b */
[----:B------:R-:W-:Y:S02]  /*e780*/  IMAD R13, R13, UR6, R2 ;  /* 0x000000060d0d7c24 */ /* 0x000fe4000f8e0202 */
[----:B------:R-:W-:-:S04]  /*e790*/  IMAD.WIDE.U32 R10, R12, UR6, R18 ;  /* 0x000000060c0a7c25 */ /* 0x000fc8000f8e0012 */
[----:B---3--:R-:W-:Y:S01]  /*e7a0*/  @P0 IMAD.HI.U32 R16, R15, R16, RZ ;  /* 0x000000100f100227 */ /* 0x008fe200078e00ff */
[----:B------:R-:W-:-:S03]  /*e7b0*/  IADD3 R11, R11, R13, RZ ;  /* 0x0000000d0b0b7210 */ /* 0x000fc60007ffe0ff */
[----:B------:R-:W-:Y:S02]  /*e7c0*/  IMAD.MOV.U32 R9, RZ, RZ, R15 ;  /* 0x000000ffff097224 */ /* 0x000fe400078e000f */
[----:B------:R-:W-:Y:S01]  /*e7d0*/  IMAD R2, R5, UR4, RZ ;  /* 0x0000000405027c24 */ /* 0x000fe2000f8e02ff */
[----:B----4-:R-:W-:-:S03]  /*e7e0*/  @P0 SHF.R.U32.HI R9, RZ, R17, R16 ;  /* 0x00000011ff090219 */ /* 0x010fc60000011610 */
[C---:B------:R-:W-:Y:S01]  /*e7f0*/  IMAD R13, R3.reuse, UR5, R2 ;  /* 0x00000005030d7c24 */ /* 0x040fe2000f8e0202 */
[--C-:B------:R-:W-:Y:S01]  /*e800*/  SHF.R.S32.HI R4, RZ, 0x1f, R9.reuse ;  /* 0x0000001fff047819 */ /* 0x100fe20000011409 */
[----:B------:R-:W-:Y:S02]  /*e810*/  IMAD.MOV R5, RZ, RZ, -R9 ;  /* 0x000000ffff057224 */ /* 0x000fe400078e0a09 */
[----:B------:R-:W-:Y:S01]  /*e820*/  IMAD.WIDE.U32 R2, R3, UR4, R10 ;  /* 0x0000000403027c25 */ /* 0x000fe2000f8e000a */
[----:B------:R-:W-:-:S03]  /*e830*/  ULDC.64 UR4, c[0x0][0xb30] ;  /* 0x0002cc0000047ab9 */ /* 0x000fc60000000a00 */
[----:B------:R-:W-:Y:S02]  /*e840*/  IMAD R5, R6, R5, R15 ;  /* 0x0000000506057224 */ /* 0x000fe400078e020f */
[----:B------:R-:W-:Y:S02]  /*e850*/  IMAD R4, R4, UR4, RZ ;  /* 0x0000000404047c24 */ /* 0x000fe4000f8e02ff */
[----:B------:R-:W-:Y:S02]  /*e860*/  IMAD.IADD R3, R3, 0x1, R13 ;  /* 0x0000000103037824 */ /* 0x000fe400078e020d */
[C---:B------:R-:W-:Y:S01]  /*e870*/  IMAD R11, R9.reuse, UR5, R4 ;  /* 0x00000005090b7c24 */ /* 0x040fe2000f8e0204 */
[----:B------:R-:W-:Y:S01]  /*e880*/  SHF.R.S32.HI R4, RZ, 0x1f, R5 ;  /* 0x0000001fff047819 */ /* 0x000fe20000011405 */
[----:B------:R-:W-:Y:S01]  /*e890*/  IMAD.WIDE.U32 R2, R9, UR4, R2 ;  /* 0x0000000409027c25 */ /* 0x000fe2000f8e0002 */
[----:B------:R-:W-:-:S03]  /*e8a0*/  ULDC.64 UR4, c[0x0][0xb28] ;  /* 0x0002ca0000047ab9 */ /* 0x000fc60000000a00 */
[----:B------:R-:W-:Y:S01]  /*e8b0*/  IMAD R4, R4, UR4, RZ ;  /* 0x0000000404047c24 */ /* 0x000fe2000f8e02ff */
[----:B------:R-:W-:-:S03]  /*e8c0*/  IADD3 R3, R3, R11, RZ ;  /* 0x0000000b03037210 */ /* 0x000fc60007ffe0ff */
[C---:B------:R-:W-:Y:S02]  /*e8d0*/  IMAD R9, R5.reuse, UR5, R4 ;  /* 0x0000000505097c24 */ /* 0x040fe4000f8e0204 */
[----:B------:R-:W-:Y:S01]  /*e8e0*/  IMAD.WIDE.U32 R2, R5, UR4, R2 ;  /* 0x0000000405027c25 */ /* 0x000fe2000f8e0002 */
[----:B------:R-:W-:-:S03]  /*e8f0*/  ULDC.64 UR4, c[0x0][0xb00] ;  /* 0x0002c00000047ab9 */ /* 0x000fc60000000a00 */
[----:B------:R-:W-:Y:S01]  /*e900*/  IMAD.IADD R5, R3, 0x1, R9 ;  /* 0x0000000103057824 */ /* 0x000fe200078e0209 */
[-C--:B------:R-:W-:Y:S02]  /*e910*/  LEA.HI R9, R8, R8.reuse, RZ, 0x1 ;  /* 0x0000000808097211 */ /* 0x080fe400078f08ff */
[----:B------:R-:W-:Y:S01]  /*e920*/  LEA R4, P0, R2, UR4, 0x2 ;  /* 0x0000000402047c11 */ /* 0x000fe2000f8010ff */
[----:B------:R-:W-:Y:S01]  /*e930*/  ULDC UR4, c[0x0][0xa88] ;  /* 0x0002a20000047ab9 */ /* 0x000fe20000000800 */
[----:B------:R-:W-:Y:S01]  /*e940*/  LOP3.LUT R11, R9, 0xfffffe, RZ, 0xc0, !PT ;  /* 0x00fffffe090b7812 */ /* 0x000fe200078ec0ff */
[----:B------:R-:W-:Y:S01]  /*e950*/  IMAD R6, R6, UR4, RZ ;  /* 0x0000000406067c24 */ /* 0x000fe2000f8e02ff */
[----:B------:R-:W-:Y:S01]  /*e960*/  LOP3.LUT R9, R7, 0x7ffffffc, RZ, 0xc0, !PT ;  /* 0x7ffffffc07097812 */ /* 0x000fe200078ec0ff */
[----:B------:R-:W-:Y:S01]  /*e970*/  IMAD R7, R14, 0x40, R157 ;  /* 0x000000400e077824 */ /* 0x000fe200078e029d */
[----:B------:R-:W-:Y:S02]  /*e980*/  LEA.HI.X R5, R2, UR5, R5, 0x2, P0 ;  /* 0x0000000502057c11 */ /* 0x000fe400080f1405 */
[----:B------:R-:W-:Y:S01]  /*e990*/  IADD3 R11, -R11, R8, RZ ;  /* 0x000000080b0b7210 */ /* 0x000fe20007ffe1ff */
[----:B------:R-:W-:Y:S01]  /*e9a0*/  IMAD.IADD R0, R0, 0x1, -R9 ;  /* 0x0000000100007824 */ /* 0x000fe200078e0a09 */
[----:B------:R-:W-:Y:S01]  /*e9b0*/  ISETP.GE.AND P0, PT, R7, R6, PT ;  /* 0x000000060700720c */ /* 0x000fe20003f06270 */
[----:B------:R0:W1:Y:S02]  /*e9c0*/  SHFL.IDX PT, R2, R4, RZ, 0x1c1f ;  /* 0x001c1fff04027589 */ /* 0x00006400000e0000 */
[----:B------:R-:W-:-:S02]  /*e9d0*/  IMAD R0, R11, 0x80, R0 ;  /* 0x000000800b007824 */ /* 0x000fc400078e0200 */
[----:B------:R0:W2:Y:S03]  /*e9e0*/  SHFL.IDX PT, R3, R5, RZ, 0x1c1f ;  /* 0x001c1fff05037589 */ /* 0x0000a600000e0000 */
[----:B------:R-:W-:-:S05]  /*e9f0*/  SHF.L.U32 R0, R0, 0x1, RZ ;  /* 0x0000000100007819 */ /* 0x000fca00000006ff */
[----:B0-----:R-:W-:Y:S05]  /*ea00*/  @P0 BRA `(.L_x_4979) ;  /* 0x0000000c00000947 */ /* 0x001fea0003800000 */
[C---:B------:R-:W-:Y:S01]  /*ea10*/  VIADD R9, R0.reuse, 0x8 ;  /* 0x0000000800097836 */ /* 0x040fe20000000000 */
[----:B------:R-:W-:Y:S01]  /*ea20*/  ULDC UR4, c[0x0][0xac8] ;  /* 0x0002b20000047ab9 */ /* 0x000fe20000000800 */
[C---:B------:R-:W-:Y:S01]  /*ea30*/  VIADD R11, R0.reuse, 0x10 ;  /* 0x00000010000b7836 */ /* 0x040fe20000000000 */
        /* <DEDUP_REMOVED lines=11> */
[----:B------:R-:W-:Y:S01]  /*eaf0*/  VIADD R23, R0, 0x58 ;  /* 0x0000005800177836 */ /* 0x000fe20000000000 */
[----:B------:R-:W-:-:S02]  /*eb00*/  ISETP.GE.AND P1, PT, R17, UR4, PT ;  /* 0x0000000411007c0c */ /* 0x000fc4000bf26270 */
[C---:B------:R-:W-:Y:S02]  /*eb10*/  IADD3 R18, R0.reuse, 0x30, RZ ;  /* 0x0000003000127810 */ /* 0x040fe40007ffe0ff */
        /* <DEDUP_REMOVED lines=9> */
[----:B------:R-:W-:Y:S01]  /*ebb0*/  IADD3 R21, R0, 0x48, RZ ;  /* 0x0000004800157810 */ /* 0x000fe20007ffe0ff */
        /* <DEDUP_REMOVED lines=11> */
[----:B------:R-:W-:Y:S02]  /*ec70*/  ISETP.GE.AND P5, PT, R21, UR4, PT ;  /* 0x0000000415007c0c */ /* 0x000fe4000bfa6270 */
[----:B------:R-:W-:Y:S02]  /*ec80*/  @!P0 LEA.HI R16, R16, R16, RZ, 0x1 ;  /* 0x0000001010108211 */ /* 0x000fe400078f08ff */
[----:B------:R-:W-:-:S02]  /*ec90*/  @!P1 LEA.HI R17, R17, R17, RZ, 0x1 ;  /* 0x0000001111119211 */ /* 0x000fc400078f08ff */
        /* <DEDUP_REMOVED lines=83> */
[----:B0-----:R-:W-:Y:S02]  /*f1d0*/  @!P0 LOP3.LUT R9, R23, 0xfffffffe, RZ, 0xc0, !PT ;  /* 0xfffffffe17098812 */ /* 0x001fe400078ec0ff */
[----:B------:R-:W-:Y:S02]  /*f1e0*/  @!P2 LEA.HI R18, R18, R18, RZ, 0x1 ;  /* 0x000000121212a211 */ /* 0x000fe400078f08ff */
[----:B------:R-:W-:Y:S01]  /*f1f0*/  @!P3 LEA.HI R19, R19, R19, RZ, 0x1 ;  /* 0x000000131313b211 */ /* 0x000fe200078f08ff */
[----:B------:R-:W-:Y:S01]  /*f200*/  @!P0 IMAD.WIDE R8, R9, 0x4, R2 ;  /* 0x0000000409088825 */ /* 0x000fe200078e0202 */
[----:B-1----:R-:W-:-:S02]  /*f210*/  @!P1 LOP3.LUT R11, R24, 0xfffffffe, RZ, 0xc0, !PT ;  /* 0xfffffffe180b9812 */ /* 0x002fc400078ec0ff */
[----:B------:R-:W-:Y:S02]  /*f220*/  @!P4 LEA.HI R20, R20, R20, RZ, 0x1 ;  /* 0x000000141414c211 */ /* 0x000fe400078f08ff */
[----:B--2---:R-:W-:Y:S01]  /*f230*/  @!P2 LOP3.LUT R13, R18, 0xfffffffe, RZ, 0xc0, !PT ;  /* 0xfffffffe120da812 */ /* 0x004fe200078ec0ff */
[--C-:B------:R-:W-:Y:S01]  /*f240*/  @!P1 IMAD.WIDE R10, R11, 0x4, R2.reuse ;  /* 0x000000040b0a9825 */ /* 0x100fe200078e0202 */
[----:B------:R-:W-:Y:S01]  /*f250*/  @!P5 LEA.HI R21, R21, R21, RZ, 0x1 ;  /* 0x000000151515d211 */ /* 0x000fe200078f08ff */
[----:B------:R0:W-:Y:S01]  /*f260*/  @!P0 ST.E.64 desc[UR36][R8.64], R96 ;  /* 0x0000006008008985 */ /* 0x0001e2000c101b24 */
[----:B------:R-:W-:Y:S01]  /*f270*/  @!P3 LOP3.LUT R19, R19, 0xfffffffe, RZ, 0xc0, !PT ;  /* 0xfffffffe1313b812 */ /* 0x000fe200078ec0ff */
[----:B------:R-:W-:Y:S01]  /*f280*/  @!P2 IMAD.WIDE R12, R13, 0x4, R2 ;  /* 0x000000040d0ca825 */ /* 0x000fe200078e0202 */
[----:B------:R-:W-:Y:S01]  /*f290*/  @!P6 LEA.HI R22, R22, R22, RZ, 0x1 ;  /* 0x000000161616e211 */ /* 0x000fe200078f08ff */
[----:B------:R1:W-:Y:S01]  /*f2a0*/  @!P1 ST.E.64 desc[UR36][R10.64], R100 ;  /* 0x000000640a009985 */ /* 0x0003e2000c101b24 */
[----:B---3--:R-:W-:Y:S01]  /*f2b0*/  @!P4 LOP3.LUT R15, R20, 0xfffffffe, RZ, 0xc0, !PT ;  /* 0xfffffffe140fc812 */ /* 0x008fe200078ec0ff */
[----:B------:R-:W-:Y:S01]  /*f2c0*/  VIADD R18, R0, 0xc8 ;  /* 0x000000c800127836 */ /* 0x000fe20000000000 */
[----:B------:R-:W-:Y:S01]  /*f2d0*/  @!P5 LOP3.LUT R21, R21, 0xfffffffe, RZ, 0xc0, !PT ;  /* 0xfffffffe1515d812 */ /* 0x000fe200078ec0ff */
[----:B------:R2:W-:Y:S01]  /*f2e0*/  @!P2 ST.E.64 desc[UR36][R12.64], R104 ;  /* 0x000000680c00a985 */ /* 0x0005e2000c101b24 */
[----:B----4-:R-:W-:-:S02]  /*f2f0*/  @!P6 LOP3.LUT R17, R22, 0xfffffffe, RZ, 0xc0, !PT ;  /* 0xfffffffe1611e812 */ /* 0x010fc400078ec0ff */
[----:B------:R-:W-:Y:S02]  /*f300*/  IADD3 R20, R0, 0xd8, RZ ;  /* 0x000000d800147810 */ /* 0x000fe40007ffe0ff */
[----:B------:R-:W-:Y:S01]  /*f310*/  ISETP.GE.AND P0, PT, R18, UR4, PT ;  /* 0x0000000412007c0c */ /* 0x000fe2000bf06270 */
[----:B0-----:R-:W-:Y:S01]  /*f320*/  @!P3 IMAD.WIDE R8, R19, 0x4, R2 ;  /* 0x000000041308b825 */ /* 0x001fe200078e0202 */
[----:B------:R-:W-:-:S03]  /*f330*/  ISETP.GE.AND P2, PT, R20, UR4, PT ;  /* 0x0000000414007c0c */ /* 0x000fc6000bf46270 */
[--C-:B-1----:R-:W-:Y:S01]  /*f340*/  @!P4 IMAD.WIDE R10, R15, 0x4, R2.reuse ;  /* 0x000000040f0ac825 */ /* 0x102fe200078e0202 */
[----:B------:R0:W-:Y:S03]  /*f350*/  @!P3 ST.E.64 desc[UR36][R8.64], R108 ;  /* 0x0000006c0800b985 */ /* 0x0001e6000c101b24 */
[--C-:B------:R-:W-:Y:S01]  /*f360*/  @!P5 IMAD.WIDE R14, R21, 0x4, R2.reuse ;  /* 0x00000004150ed825 */ /* 0x100fe200078e0202 */
[----:B------:R1:W-:Y:S01]  /*f370*/  @!P4 ST.E.64 desc[UR36][R10.64], R112 ;  /* 0x000000700a00c985 */ /* 0x0003e2000c101b24 */
[C---:B--2---:R-:W-:Y:S02]  /*f380*/  IADD3 R13, R0.reuse, 0xf0, RZ ;  /* 0x000000f0000d7810 */ /* 0x044fe40007ffe0ff */
[----:B------:R-:W-:Y:S01]  /*f390*/  VIADD R19, R0, 0xd0 ;  /* 0x000000d000137836 */ /* 0x000fe20000000000 */
[----:B------:R2:W-:Y:S01]  /*f3a0*/  @!P5 ST.E.64 desc[UR36][R14.64], R116 ;  /* 0x000000740e00d985 */ /* 0x0005e2000c101b24 */
[----:B------:R-:W-:Y:S01]  /*f3b0*/  @!P6 IMAD.WIDE R16, R17, 0x4, R2 ;  /* 0x000000041110e825 */ /* 0x000fe200078e0202 */
[----:B------:R-:W-:-:S02]  /*f3c0*/  ISETP.GE.AND P5, PT, R13, UR4, PT ;  /* 0x000000040d007c0c */ /* 0x000fc4000bfa6270 */
[----:B------:R-:W-:Y:S01]  /*f3d0*/  ISETP.GE.AND P1, PT, R19, UR4, PT ;  /* 0x0000000413007c0c */ /* 0x000fe2000bf26270 */
[C---:B------:R-:W-:Y:S01]  /*f3e0*/  VIADD R21, R0.reuse, 0xe0 ;  /* 0x000000e000157836 */ /* 0x040fe20000000000 */
[----:B------:R3:W-:Y:S01]  /*f3f0*/  @!P6 ST.E.64 desc[UR36][R16.64], R120 ;  /* 0x000000781000e985 */ /* 0x0007e2000c101b24 */
[----:B0-----:R-:W-:Y:S01]  /*f400*/  VIADD R9, R0, 0xf8 ;  /* 0x000000f800097836 */ /* 0x001fe20000000000 */
[----:B------:R-:W-:Y:S01]  /*f410*/  @!P0 LEA.HI R18, R18, R18, RZ, 0x1 ;  /* 0x0000001212128211 */ /* 0x000fe200078f08ff */
[----:B------:R-:W-:Y:S01]  /*f420*/  VIADD R12, R0, 0xe8 ;  /* 0x000000e8000c7836 */ /* 0x000fe20000000000 */
[----:B------:R-:W-:Y:S02]  /*f430*/  ISETP.GE.AND P3, PT, R21, UR4, PT ;  /* 0x0000000415007c0c */ /* 0x000fe4000bf66270 */
[----:B------:R-:W-:Y:S02]  /*f440*/  ISETP.GE.AND P6, PT, R9, UR4, PT ;  /* 0x0000000409007c0c */ /* 0x000fe4000bfc6270 */
[----:B------:R-:W-:-:S02]  /*f450*/  ISETP.GE.AND P4, PT, R12, UR4, PT ;  /* 0x000000040c007c0c */ /* 0x000fc4000bf86270 */
[----:B------:R-:W-:Y:S02]  /*f460*/  @!P2 LEA.HI R20, R20, R20, RZ, 0x1 ;  /* 0x000000141414a211 */ /* 0x000fe400078f08ff */
[----:B------:R-:W-:Y:S02]  /*f470*/  @!P1 LEA.HI R19, R19, R19, RZ, 0x1 ;  /* 0x0000001313139211 */ /* 0x000fe400078f08ff */
[----:B------:R-:W-:Y:S02]  /*f480*/  @!P5 LEA.HI R8, R13, R13, RZ, 0x1 ;  /* 0x0000000d0d08d211 */ /* 0x000fe400078f08ff */
[----:B-1----:R-:W-:Y:S02]  /*f490*/  @!P1 LOP3.LUT R11, R19, 0xfffffffe, RZ, 0xc0, !PT ;  /* 0xfffffffe130b9812 */ /* 0x002fe400078ec0ff */
[----:B------:R-:W-:Y:S02]  /*f4a0*/  @!P3 LEA.HI R21, R21, R21, RZ, 0x1 ;  /* 0x000000151515b211 */ /* 0x000fe400078f08ff */
[----:B------:R-:W-:-:S02]  /*f4b0*/  @!P6 LEA.HI R10, R9, R9, RZ, 0x1 ;  /* 0x00000009090ae211 */ /* 0x000fc400078f08ff */
[----:B------:R-:W-:Y:S02]  /*f4c0*/  @!P4 LEA.HI R12, R12, R12, RZ, 0x1 ;  /* 0x0000000c0c0cc211 */ /* 0x000fe400078f08ff */
[----:B------:R-:W-:Y:S02]  /*f4d0*/  @!P0 LOP3.LUT R9, R18, 0xfffffffe, RZ, 0xc0, !PT ;  /* 0xfffffffe12098812 */ /* 0x000fe400078ec0ff */
[----:B------:R-:W-:Y:S02]  /*f4e0*/  @!P2 LOP3.LUT R13, R20, 0xfffffffe, RZ, 0xc0, !PT ;  /* 0xfffffffe140da812 */ /* 0x000fe400078ec0ff */
[----:B--2---:R-:W-:Y:S02]  /*f4f0*/  @!P3 LOP3.LUT R15, R21, 0xfffffffe, RZ, 0xc0, !PT ;  /* 0xfffffffe150fb812 */ /* 0x004fe400078ec0ff */
[----:B---3--:R-:W-:Y:S01]  /*f500*/  @!P4 LOP3.LUT R17, R12, 0xfffffffe, RZ, 0xc0, !PT ;  /* 0xfffffffe0c11c812 */ /* 0x008fe200078ec0ff */
[----:B------:R-:W-:Y:S01]  /*f510*/  @!P2 IMAD.WIDE R12, R13, 0x4, R2 ;  /* 0x000000040d0ca825 */ /* 0x000fe200078e0202 */
[----:B------:R-:W-:-:S02]  /*f520*/  @!P5 LOP3.LUT R19, R8, 0xfffffffe, RZ, 0xc0, !PT ;  /* 0xfffffffe0813d812 */ /* 0x000fc400078ec0ff */
        /* <DEDUP_REMOVED lines=14> */
.L_x_4979:
[----:B------:R-:W-:Y:S05]  /*f610*/  BSYNC B0 ;  /* 0x0000000000007941 */ /* 0x000fea0003800000 */
.L_x_4978:
[----:B------:R-:W-:Y:S01]  /*f620*/  VIADD R7, R7, 0x8 ;  /* 0x0000000807077836 */ /* 0x000fe20000000000 */
[----:B0-2---:R2:W3:Y:S04]  /*f630*/  SHFL.IDX PT, R3, R5, 0x1, 0x1c1f ;  /* 0x003c1f0005037f89 */ /* 0x0054e800000e0000 */
[----:B------:R-:W-:Y:S01]  /*f640*/  ISETP.GE.AND P0, PT, R7, R6, PT ;  /* 0x000000060700720c */ /* 0x000fe20003f06270 */
[----:B-1----:R2:W4:-:S12]  /*f650*/  SHFL.IDX PT, R2, R4, 0x1, 0x1c1f ;  /* 0x003c1f0004027f89 */ /* 0x00251800000e0000 */
[----:B--2---:R-:W-:Y:S05]  /*f660*/  @P0 BRA `(.L_x_4871) ;  /* 0x0000004800e80947 */ /* 0x004fea0003800000 */
        /* <DEDUP_REMOVED lines=19> */
[----:B------:R-:W-:Y:S02]  /*f7a0*/  @!P0 LOP3.LUT R5, R4, 0xfffffffe, RZ, 0xc0, !PT ;  /* 0xfffffffe04058812 */ /* 0x000fe400078ec0ff */
[----:B------:R-:W-:-:S02]  /*f7b0*/  @!P1 LOP3.LUT R7, R6, 0xfffffffe, RZ, 0xc0, !PT ;  /* 0xfffffffe06079812 */ /* 0x000fc400078ec0ff */
[----:B------:R-:W-:Y:S01]  /*f7c0*/  @!P2 LOP3.LUT R9, R8, 0xfffffffe, RZ, 0xc0, !PT ;  /* 0xfffffffe0809a812 */ /* 0x000fe200078ec0ff */
[--C-:B---34-:R-:W-:Y:S01]  /*f7d0*/  @!P0 IMAD.WIDE R4, R5, 0x4, R2.reuse ;  /* 0x0000000405048825 */ /* 0x118fe200078e0202 */
[----:B------:R-:W-:Y:S02]  /*f7e0*/  ISETP.GE.AND P3, PT, R15, UR4, PT ;  /* 0x000000040f007c0c */ /* 0x000fe4000bf66270 */
[----:B------:R-:W-:Y:S01]  /*f7f0*/  ISETP.GE.AND P4, PT, R16, UR4, PT ;  /* 0x0000000410007c0c */ /* 0x000fe2000bf86270 */
[--C-:B------:R-:W-:Y:S01]  /*f800*/  @!P1 IMAD.WIDE R6, R7, 0x4, R2.reuse ;  /* 0x0000000407069825 */ /* 0x100fe200078e0202 */
[----:B------:R0:W-:Y:S01]  /*f810*/  @!P0 ST.E.64 desc[UR36][R4.64], R26 ;  /* 0x0000001a04008985 */ /* 0x0001e2000c101b24 */
[----:B------:R-:W-:Y:S02]  /*f820*/  ISETP.GE.AND P0, PT, R12, UR4, PT ;  /* 0x000000040c007c0c */ /* 0x000fe4000bf06270 */
[----:B------:R-:W-:Y:S01]  /*f830*/  @!P2 IMAD.WIDE R8, R9, 0x4, R2 ;  /* 0x000000040908a825 */ /* 0x000fe200078e0202 */
[----:B------:R1:W-:Y:S01]  /*f840*/  @!P1 ST.E.64 desc[UR36][R6.64], R30 ;  /* 0x0000001e06009985 */ /* 0x0003e2000c101b24 */
[----:B------:R-:W-:-:S02]  /*f850*/  ISETP.GE.AND P1, PT, R13, UR4, PT ;  /* 0x000000040d007c0c */ /* 0x000fc4000bf26270 */
[----:B------:R-:W-:Y:S01]  /*f860*/  @!P5 LEA.HI R10, R10, R10, RZ, 0x1 ;  /* 0x0000000a0a0ad211 */ /* 0x000fe200078f08ff */
[----:B------:R2:W-:Y:S01]  /*f870*/  @!P2 ST.E.64 desc[UR36][R8.64], R34 ;  /* 0x000000220800a985 */ /* 0x0005e2000c101b24 */
[----:B------:R-:W-:Y:S02]  /*f880*/  ISETP.GE.AND P2, PT, R14, UR4, PT ;  /* 0x000000040e007c0c */ /* 0x000fe4000bf46270 */
[----:B------:R-:W-:Y:S02]  /*f890*/  @!P6 LEA.HI R11, R11, R11, RZ, 0x1 ;  /* 0x0000000b0b0be211 */ /* 0x000fe400078f08ff */
[----:B------:R-:W-:Y:S02]  /*f8a0*/  @!P3 LEA.HI R15, R15, R15, RZ, 0x1 ;  /* 0x0000000f0f0fb211 */ /* 0x000fe400078f08ff */
[----:B0-----:R-:W-:Y:S02]  /*f8b0*/  @!P5 LOP3.LUT R5, R10, 0xfffffffe, RZ, 0xc0, !PT ;  /* 0xfffffffe0a05d812 */ /* 0x001fe400078ec0ff */
[----:B------:R-:W-:-:S02]  /*f8c0*/  @!P0 LEA.HI R12, R12, R12, RZ, 0x1 ;  /* 0x0000000c0c0c8211 */ /* 0x000fc400078f08ff */
[----:B-1----:R-:W-:Y:S01]  /*f8d0*/  @!P6 LOP3.LUT R7, R11, 0xfffffffe, RZ, 0xc0, !PT ;  /* 0xfffffffe0b07e812 */ /* 0x002fe200078ec0ff */
[--C-:B------:R-:W-:Y:S01]  /*f8e0*/  @!P5 IMAD.WIDE R4, R5, 0x4, R2.reuse ;  /* 0x000000040504d825 */ /* 0x100fe200078e0202 */
[----:B------:R-:W-:Y:S02]  /*f8f0*/  @!P1 LEA.HI R13, R13, R13, RZ, 0x1 ;  /* 0x0000000d0d0d9211 */ /* 0x000fe400078f08ff */
        /* <DEDUP_REMOVED lines=11> */
[C---:B------:R-:W-:Y:S01]  /*f9b0*/  VIADD R16, R0.reuse, 0x70 ;  /* 0x0000007000107836 */ /* 0x040fe20000000000 */
[----:B------:R-:W-:Y:S02]  /*f9c0*/  IADD3 R18, R0, 0x50, RZ ;  /* 0x0000005000127810 */ /* 0x000fe40007ffe0ff */
[----:B------:R-:W-:Y:S01]  /*f9d0*/  ISETP.GE.AND P6, PT, R19, UR4, PT ;  /* 0x0000000413007c0c */ /* 0x000fe2000bfc6270 */
[--C-:B0-----:R-:W-:Y:S01]  /*f9e0*/  @!P0 IMAD.WIDE R4, R9, 0x4, R2.reuse ;  /* 0x0000000409048825 */ /* 0x101fe200078e0202 */
[----:B------:R-:W-:Y:S02]  /*f9f0*/  ISETP.GE.AND P5, PT, R18, UR4, PT ;  /* 0x0000000412007c0c */ /* 0x000fe4000bfa6270 */
[----:B------:R-:W-:Y:S01]  /*fa00*/  IADD3 R20, R0, 0x80, RZ ;  /* 0x0000008000147810 */ /* 0x000fe20007ffe0ff */
[--C-:B-1----:R-:W-:Y:S01]  /*fa10*/  @!P1 IMAD.WIDE R6, R13, 0x4, R2.reuse ;  /* 0x000000040d069825 */ /* 0x102fe200078e0202 */
[----:B------:R0:W-:Y:S02]  /*fa20*/  @!P0 ST.E.64 desc[UR36][R4.64], R46 ;  /* 0x0000002e04008985 */ /* 0x0001e4000c101b24 */
[----:B------:R-:W-:Y:S01]  /*fa30*/  ISETP.GE.AND P0, PT, R20, UR4, PT ;  /* 0x0000000414007c0c */ /* 0x000fe2000bf06270 */
[--C-:B------:R-:W-:Y:S01]  /*fa40*/  @!P2 IMAD.WIDE R8, R11, 0x4, R2.reuse ;  /* 0x000000040b08a825 */ /* 0x100fe200078e0202 */
[----:B------:R1:W-:Y:S03]  /*fa50*/  @!P1 ST.E.64 desc[UR36][R6.64], R50 ;  /* 0x0000003206009985 */ /* 0x0003e6000c101b24 */
        /* <DEDUP_REMOVED lines=38> */
[----:B------:R0:W-:Y:S03]  /*fcc0*/  @!P4 ST.E.64 desc[UR36][R4.64], R74 ;  /* 0x0000004a0400c985 */ /* 0x0001e6000c101b24 */
[----:B------:R-:W-:Y:S01]  /*fcd0*/  @!P2 IMAD.WIDE R8, R11, 0x4, R2 ;  /* 0x000000040b08a825 */ /* 0x000fe200078e0202 */
[----:B------:R1:W-:Y:S01]  /*fce0*/  @!P3 ST.E.64 desc[UR36][R6.64], R78 ;  /* 0x0000004e0600b985 */ /* 0x0003e2000c101b24 */
[----:B------:R-:W-:-:S02]  /*fcf0*/  ISETP.GE.AND P3, PT, R16, UR4, PT ;  /* 0x0000000410007c0c */ /* 0x000fc4000bf66270 */
[--C-:B------:R-:W-:Y:S01]  /*fd00*/  @!P1 IMAD.WIDE R10, R17, 0x4, R2.reuse ;  /* 0x00000004110a9825 */ /* 0x100fe200078e0202 */
[----:B------:R2:W-:Y:S01]  /*fd10*/  @!P2 ST.E.64 desc[UR36][R8.64], R82 ;  /* 0x000000520800a985 */ /* 0x0005e2000c101b24 */
[C---:B------:R-:W-:Y:S02]  /*fd20*/  IADD3 R17, R0.reuse, 0xb0, RZ ;  /* 0x000000b000117810 */ /* 0x040fe40007ffe0ff */
[----:B------:R-:W-:Y:S01]  /*fd30*/  @!P0 IMAD.WIDE R12, R13, 0x4, R2 ;  /* 0x000000040d0c8825 */ /* 0x000fe200078e0202 */
[----:B------:R3:W-:Y:S01]  /*fd40*/  @!P1 ST.E.64 desc[UR36][R10.64], R86 ;  /* 0x000000560a009985 */ /* 0x0007e2000c101b24 */
[----:B------:R-:W-:Y:S02]  /*fd50*/  ISETP.GE.AND P2, PT, R17, UR4, PT ;  /* 0x0000000411007c0c */ /* 0x000fe4000bf46270 */
[----:B------:R-:W-:Y:S01]  /*fd60*/  VIADD R15, R0, 0xa0 ;  /* 0x000000a0000f7836 */ /* 0x000fe20000000000 */
[----:B------:R4:W-:Y:S01]  /*fd70*/  @!P0 ST.E.64 desc[UR36][R12.64], R90 ;  /* 0x0000005a0c008985 */ /* 0x0009e2000c101b24 */
[----:B------:R-:W-:-:S02]  /*fd80*/  ISETP.GE.AND P0, PT, R14, UR4, PT ;  /* 0x000000040e007c0c */ /* 0x000fc4000bf06270 */
[----:B------:R-:W-:Y:S02]  /*fd90*/  ISETP.GE.AND P1, PT, R20, UR4, PT ;  /* 0x0000000414007c0c */ /* 0x000fe4000bf26270 */
[----:B------:R-:W-:Y:S02]  /*fda0*/  ISETP.GE.AND P4, PT, R15, UR4, PT ;  /* 0x000000040f007c0c */ /* 0x000fe4000bf86270 */
[----:B------:R-:W-:Y:S02]  /*fdb0*/  @!P6 LEA.HI R18, R18, R18, RZ, 0x1 ;  /* 0x000000121212e211 */ /* 0x000fe400078f08ff */
[----:B------:R-:W-:Y:S02]  /*fdc0*/  @!P5 LEA.HI R19, R19, R19, RZ, 0x1 ;  /* 0x000000131313d211 */ /* 0x000fe400078f08ff */
[----:B0-----:R-:W-:Y:S01]  /*fdd0*/  @!P6 LOP3.LUT R5, R18, 0xfffffffe, RZ, 0xc0, !PT ;  /* 0xfffffffe1205e812 */ /* 0x001fe200078ec0ff */
[----:B------:R-:W-:Y:S01]  /*fde0*/  VIADD R18, R0, 0xc0 ;  /* 0x000000c000127836 */ /* 0x000fe20000000000 */
[----:B-1----:R-:W-:-:S02]  /*fdf0*/  @!P5 LOP3.LUT R7, R19, 0xfffffffe, RZ, 0xc0, !PT ;  /* 0xfffffffe1307d812 */ /* 0x002fc400078ec0ff */
[----:B------:R-:W-:Y:S01]  /*fe00*/  @!P0 LEA.HI R14, R14, R14, RZ, 0x1 ;  /* 0x0000000e0e0e8211 */ /* 0x000fe200078f08ff */
[--C-:B------:R-:W-:Y:S01]  /*fe10*/  @!P6 IMAD.WIDE R4, R5, 0x4, R2.reuse ;  /* 0x000000040504e825 */ /* 0x100fe200078e0202 */
[----:B------:R-:W-:Y:S02]  /*fe20*/  @!P3 LEA.HI R16, R16, R16, RZ, 0x1 ;  /* 0x000000101010b211 */ /* 0x000fe400078f08ff */
[----:B------:R-:W-:Y:S01]  /*fe30*/  @!P4 LEA.HI R15, R15, R15, RZ, 0x1 ;  /* 0x0000000f0f0fc211 */ /* 0x000fe200078f08ff */
[----:B------:R-:W-:Y:S01]  /*fe40*/  @!P5 IMAD.WIDE R6, R7, 0x4, R2 ;  /* 0x000000040706d825 */ /* 0x000fe200078e0202 */
[----:B------:R-:W-:Y:S01]  /*fe50*/  @!P2 LEA.HI R17, R17, R17, RZ, 0x1 ;  /* 0x000000111111a211 */ /* 0x000fe200078f08ff */
[----:B------:R0:W-:Y:S01]  /*fe60*/  @!P6 ST.E.64 desc[UR36][R4.64], R94 ;  /* 0x0000005e0400e985 */ /* 0x0001e2000c101b24 */
[----:B------:R-:W-:Y:S02]  /*fe70*/  @!P1 LEA.HI R20, R20, R20, RZ, 0x1 ;  /* 0x0000001414149211 */ /* 0x000fe400078f08ff */
[----:B--2---:R-:W-:Y:S01]  /*fe80*/  @!P0 LOP3.LUT R9, R14, 0xfffffffe, RZ, 0xc0, !PT ;  /* 0xfffffffe0e098812 */ /* 0x004fe200078ec0ff */
[----:B------:R1:W-:Y:S01]  /*fe90*/  @!P5 ST.E.64 desc[UR36][R6.64], R98 ;  /* 0x000000620600d985 */ /* 0x0003e2000c101b24 */
[----:B------:R-:W-:Y:S01]  /*fea0*/  @!P4 LOP3.LUT R15, R15, 0xfffffffe, RZ, 0xc0, !PT ;  /* 0xfffffffe0f0fc812 */ /* 0x000fe200078ec0ff */
[----:B------:R-:W-:Y:S01]  /*feb0*/  VIADD R14, R0, 0xd0 ;  /* 0x000000d0000e7836 */ /* 0x000fe20000000000 */
[----:B---3--:R-:W-:-:S02]  /*fec0*/  @!P3 LOP3.LUT R11, R16, 0xfffffffe, RZ, 0xc0, !PT ;  /* 0xfffffffe100bb812 */ /* 0x008fc400078ec0ff */
[----:B------:R-:W-:Y:S02]  /*fed0*/  @!P2 LOP3.LUT R17, R17, 0xfffffffe, RZ, 0xc0, !PT ;  /* 0xfffffffe1111a812 */ /* 0x000fe400078ec0ff */
[----:B----4-:R-:W-:Y:S01]  /*fee0*/  @!P1 LOP3.LUT R13, R20, 0xfffffffe, RZ, 0xc0, !PT ;  /* 0xfffffffe140d9812 */ /* 0x010fe200078ec0ff */
[C---:B------:R-:W-:Y:S01]  /*fef0*/  VIADD R20, R0.reuse, 0xf0 ;  /* 0x000000f000147836 */ /* 0x040fe20000000000 */
[----:B------:R-:W-:Y:S01]  /*ff00*/  IADD3 R19, R0, 0xc8, RZ ;  /* 0x000000c800137810 */ /* 0x000fe20007ffe0ff */
[--C-:B0-----:R-:W-:Y:S01]  /*ff10*/  @!P0 IMAD.WIDE R4, R9, 0x4, R2.reuse ;  /* 0x0000000409048825 */ /* 0x101fe200078e0202 */
[----:B------:R-:W-:Y:S02]  /*ff20*/  ISETP.GE.AND P5, PT, R18, UR4, PT ;  /* 0x0000000412007c0c */ /* 0x000fe4000bfa6270 */
[----:B------:R-:W-:Y:S01]  /*ff30*/  ISETP.GE.AND P6, PT, R19, UR4, PT ;  /* 0x0000000413007c0c */ /* 0x000fe2000bfc6270 */
[----:B-1----:R-:W-:Y:S01]  /*ff40*/  @!P4 IMAD.WIDE R6, R15, 0x4, R2 ;  /* 0x000000040f06c825 */ /* 0x002fe200078e0202 */
[----:B------:R0:W-:Y:S01]  /*ff50*/  @!P0 ST.E.64 desc[UR36][R4.64], R102 ;  /* 0x0000006604008985 */ /* 0x0001e2000c101b24 */
[----:B------:R-:W-:-:S02]  /*ff60*/  IADD3 R16, R0, 0xe0, RZ ;  /* 0x000000e000107810 */ /* 0x000fc40007ffe0ff */
[--C-:B------:R-:W-:Y:S01]  /*ff70*/  @!P3 IMAD.WIDE R8, R11, 0x4, R2.reuse ;  /* 0x000000040b08b825 */ /* 0x100fe200078e0202 */
[----:B------:R1:W-:Y:S01]  /*ff80*/  @!P4 ST.E.64 desc[UR36][R6.64], R106 ;  /* 0x0000006a0600c985 */ /* 0x0003e2000c101b24 */
[----:B------:R-:W-:Y:S02]  /*ff90*/  ISETP.GE.AND P0, PT, R14, UR4, PT ;  /* 0x000000040e007c0c */ /* 0x000fe4000bf06270 */
[--C-:B------:R-:W-:Y:S01]  /*ffa0*/  @!P2 IMAD.WIDE R10, R17, 0x4, R2.reuse ;  /* 0x00000004110aa825 */ /* 0x100fe200078e0202 */
[----:B------:R2:W-:Y:S01]  /*ffb0*/  @!P3 ST.E.64 desc[UR36][R8.64], R110 ;  /* 0x0000006e0800b985 */ /* 0x0005e2000c101b24 */
[----:B------:R-:W-:Y:S02]  /*ffc0*/  ISETP.GE.AND P4, PT, R20, UR4, PT ;  /* 0x0000000414007c0c */ /* 0x000fe4000bf86270 */
[----:B------:R-:W-:Y:S01]  /*ffd0*/  @!P1 IMAD.WIDE R12, R13, 0x4, R2 ;  /* 0x000000040d0c9825 */ /* 0x000fe200078e0202 */
[----:B------:R3:W-:Y:S01]  /*ffe0*/  @!P2 ST.E.64 desc[UR36][R10.64], R114 ;  /* 0x000000720a00a985 */ /* 0x0007e2000c101b24 */
[----:B------:R-:W-:-:S02]  /*fff0*/  ISETP.GE.AND P2, PT, R16, UR4, PT ;  /* 0x0000000410007c0c */ /* 0x000fc4000bf46270 */
[C---:B------:R-:W-:Y:S01]  /*10000*/  VIADD R15, R0.reuse, 0xd8 ;  /* 0x000000d8000f7836 */ /* 0x040fe20000000000 */
[----:B------:R4:W-:Y:S01]  /*10010*/  @!P1 ST.E.64 desc[UR36][R12.64], R118 ;  /* 0x000000760c009985 */ /* 0x0009e2000c101b24 */
[----:B------:R-:W-:Y:S01]  /*10020*/  VIADD R17, R0, 0xe8 ;  /* 0x000000e800117836 */ /* 0x000fe20000000000 */
[----:B------:R-:W-:Y:S02]  /*10030*/  @!P5 LEA.HI R18, R18, R18, RZ, 0x1 ;  /* 0x000000121212d211 */ /* 0x000fe400078f08ff */
[----:B------:R-:W-:Y:S02]  /*10040*/  ISETP.GE.AND P1, PT, R15, UR4, PT ;  /* 0x000000040f007c0c */ /* 0x000fe4000bf26270 */
        /* <DEDUP_REMOVED lines=17> */
[----:B----4-:R-:W-:Y:S02]  /*10160*/  @!P4 LOP3.LUT R13, R20, 0xfffffffe, RZ, 0xc0, !PT ;  /* 0xfffffffe140dc812 */ /* 0x010fe400078ec0ff */
[----:B------:R-:W-:Y:S01]  /*10170*/  IADD3 R0, R0, 0xf8, RZ ;  /* 0x000000f800007810 */ /* 0x000fe20007ffe0ff */
        /* <DEDUP_REMOVED lines=17> */
.L_x_4976:
[----:B------:R-:W1:Y:S02]  /*10290*/  S2R R0, SR_TID.X ;  /* 0x0000000000007919 */ /* 0x000e640000002100 */
[----:B-1----:R-:W-:-:S05]  /*102a0*/  VIADD R2, R0, 0xffffff80 ;  /* 0xffffff8000027836 */ /* 0x002fca0000000000 */
[----:B------:R-:W-:-:S13]  /*102b0*/  ISETP.GT.AND P0, PT, R2, 0x3f, PT ;  /* 0x0000003f0200780c */ /* 0x000fda0003f04270 */
[----:B------:R-:W-:Y:S05]  /*102c0*/  @P0 BRA `(.L_x_4871) ;  /* 0x0000003c00d00947 */ /* 0x000fea0003800000 */
[----:B------:R-:W1:Y:S01]  /*102d0*/  S2R R3, SR_CTAID.X ;  /* 0x0000000000037919 */ /* 0x000e620000002500 */
[----:B------:R-:W2:Y:S01]  /*102e0*/  LDC R6, c[0x0][0xbe8] ;  /* 0x0002fa00ff067b82 */ /* 0x000ea20000000800 */
[----:B------:R-:W-:Y:S01]  /*102f0*/  ULDC UR4, c[0x0][0xa88] ;  /* 0x0002a20000047ab9 */ /* 0x000fe20000000800 */
[----:B-1----:R-:W-:Y:S02]  /*10300*/  IMAD R0, R3, 0x40, R0 ;  /* 0x0000004003007824 */ /* 0x002fe400078e0200 */
[----:B--2---:R-:W-:-:S03]  /*10310*/  IMAD R3, R6, UR4, RZ ;  /* 0x0000000406037c24 */ /* 0x004fc6000f8e02ff */
[----:B------:R-:W-:-:S04]  /*10320*/  IADD3 R0, R0, -0x80, RZ ;  /* 0xffffff8000007810 */ /* 0x000fc80007ffe0ff */
        /* <DEDUP_REMOVED lines=11> */
[----:B0-----:R-:W0:Y:S01]  /*103e0*/  @P0 LDC R9, c[0x0][0xbec] ;  /* 0x0002fb00ff090b82 */ /* 0x001e220000000800 */
[----:B------:R-:W-:Y:S01]  /*103f0*/  IMAD.IADD R3, R3, 0x1, R5 ;  /* 0x0000000103037824 */ /* 0x000fe200078e0205 */
[----:B------:R-:W-:-:S06]  /*10400*/  MOV R5, R0 ;  /* 0x0000000000057202 */ /* 0x000fcc0000000f00 */
        /* <DEDUP_REMOVED lines=8> */
[----:B------:R-:W-:-:S03]  /*10490*/  ULDC.64 UR4, c[0x0][0xbe0] ;  /* 0x0002f80000047ab9 */ /* 0x000fc60000000a00 */
[----:B------:R-:W-:Y:S02]  /*104a0*/  IMAD.IADD R3, R13, 0x1, R3 ;  /* 0x000000010d037824 */ /* 0x000fe400078e0203 */
        /* <DEDUP_REMOVED lines=23> */
.L_x_4869:
        /* <DEDUP_REMOVED lines=18> */
.L_x_4980:
[----:B------:R-:W-:Y:S01]  /*10740*/  ULDC UR7, c[0x0][0xc50] ;  /* 0x0003140000077ab9 */ /* 0x000fe20000000800 */
[----:B------:R-:W-:Y:S01]  /*10750*/  UMOV UR40, UR6 ;  /* 0x0000000600287c82 */ /* 0x000fe20008000000 */
[----:B------:R-:W-:-:S11]  /*10760*/  UISETP.NE.AND UP0, UPT, UR7, 0x1, UPT ;  /* 0x000000010700788c */ /* 0x000fd6000bf05270 */
[----:B------:R-:W-:Y:S01]  /*10770*/  @UP0 ULDC UR4, c[0x0][0xc54] ;  /* 0x0003150000040ab9 */ /* 0x000fe20000000800 */
[----:B------:R-:W-:Y:S01]  /*10780*/  @UP0 ULDC UR8, c[0x0][0xc58] ;  /* 0x0003160000080ab9 */ /* 0x000fe20000000800 */
[----:B------:R-:W-:-:S04]  /*10790*/  UIMAD.WIDE.U32 UR4, UR6, UR4, URZ ;  /* 0x00000004060472a5 */ /* 0x000fc8000f8e003f */
[----:B------:R-:W-:-:S12]  /*107a0*/  @UP0 USHF.R.U32.HI UR40, URZ, UR8, UR5 ;  /* 0x000000083f280299 */ /* 0x000fd80008011605 */
.L_x_4981:
        /* <DEDUP_REMOVED lines=8> */
[----:B------:R-:W-:Y:S01]  /*10830*/  IMAD.MOV.U32 R28, RZ, RZ, RZ ;  /* 0x000000ffff1c7224 */ /* 0x000fe200078e00ff */
[----:B------:R-:W-:Y:S01]  /*10840*/  ULDC.64 UR4, c[0x0][0x418] ;  /* 0x0001060000047ab9 */ /* 0x000fe20000000a00 */
        /* <DEDUP_REMOVED lines=9> */
[----:B------:R-:W-:Y:S02]  /*108e0*/  UISETP.NE.U32.AND UP0, UPT, UR4, URZ, UPT ;  /* 0x0000003f0400728c */ /* 0x000fe4000bf05070 */
[----:B------:R-:W-:Y:S02]  /*108f0*/  UISETP.NE.AND UP1, UPT, UR6, 0x1, UPT ;  /* 0x000000010600788c */ /* 0x000fe4000bf25270 */
[----:B------:R-:W-:Y:S01]  /*10900*/  UISETP.NE.AND.EX UP0, UPT, UR5, URZ, UPT, UP0 ;  /* 0x0000003f0500728c */ /* 0x000fe2000bf05300 */
[----:B------:R-:W-:Y:S02]  /*10910*/  ULDC UR6, c[0x0][0x424] ;  /* 0x0001090000067ab9 */ /* 0x000fe40000000800 */
[----:B------:R-:W-:Y:S01]  /*10920*/  ULDC.64 UR4, c[0x0][0x9e0] ;  /* 0x0002780000047ab9 */ /* 0x000fe20000000a00 */
[----:B------:R-:W-:-:S02]  /*10930*/  USEL UR9, UR6, 0x1, UP0 ;  /* 0x0000000106097887 */ /* 0x000fc40008000000 */
[----:B------:R-:W-:Y:S02]  /*10940*/  UISETP.GE.AND UP0, UPT, UR5, 0x1, UPT ;  /* 0x000000010500788c */ /* 0x000fe4000bf06270 */
[----:B------:R-:W-:Y:S01]  /*10950*/  UIMAD UR47, UR9, UR10, URZ ;  /* 0x0000000a092f72a4 */ /* 0x000fe2000f8e023f */
[----:B------:R-:W-:Y:S01]  /*10960*/  @UP1 ULDC UR7, c[0x0][0x44c] ;  /* 0x0001130000071ab9 */ /* 0x000fe20000000800 */
[----:B------:R-:W-:Y:S02]  /*10970*/  UIMAD UR9, UR9, UR10, 0x3f ;  /* 0x0000003f090974a4 */ /* 0x000fe4000f8e020a */
[----:B------:R-:W-:Y:S01]  /*10980*/  PLOP3.LUT P1, PT, PT, PT, UP0, 0x80, 0x0 ;  /* 0x000000000000781c */ /* 0x000fe20003f2f008 */
[----:B------:R-:W-:Y:S01]  /*10990*/  @UP1 ULDC UR12, c[0x0][0x450] ;  /* 0x00011400000c1ab9 */ /* 0x000fe20000000800 */
[----:B------:R-:W-:Y:S02]  /*109a0*/  UP2UR UR48, UPR, URZ, 0x2 ;  /* 0x000000023f307883 */ /* 0x000fe40008000000 */
[----:B-1----:R-:W-:-:S04]  /*109b0*/  USHF.L.U32 UR41, UR41, 0x6, URZ ;  /* 0x0000000629297899 */ /* 0x002fc8000800063f */
[----:B------:R-:W-:-:S04]  /*109c0*/  UIADD3 UR8, UR41, 0x3f, URZ ;  /* 0x0000003f29087890 */ /* 0x000fc8000fffe03f */
[----:B------:R-:W-:Y:S02]  /*109d0*/  UIMAD.WIDE.U32 UR6, UR8, UR7, URZ ;  /* 0x00000007080672a5 */ /* 0x000fe4000f8e003f */
[----:B------:R-:W-:Y:S02]  /*109e0*/  UIADD3 UR6, UR47, 0x1, -UR11 ;  /* 0x000000012f067890 */ /* 0x000fe4000fffe80b */
[----:B------:R-:W-:Y:S02]  /*109f0*/  @UP1 USHF.R.U32.HI UR8, URZ, UR12, UR7 ;  /* 0x0000000c3f081299 */ /* 0x000fe40008011607 */
[----:B------:R-:W-:Y:S02]  /*10a00*/  USHF.R.S32.HI UR7, URZ, 0x1f, UR9 ;  /* 0x0000001f3f077899 */ /* 0x000fe40008011409 */
[----:B------:R-:W-:Y:S02]  /*10a10*/  UIADD3 UR6, UR6, UR8, URZ ;  /* 0x0000000806067290 */ /* 0x000fe4000fffe03f */
[----:B------:R-:W-:-:S02]  /*10a20*/  ULEA.HI UR7, UR7, UR9, URZ, 0x6 ;  /* 0x0000000907077291 */ /* 0x000fc4000f8f303f */
[----:B------:R-:W-:Y:S02]  /*10a30*/  UIADD3 UR4, UR6, UR4, URZ ;  /* 0x0000000406047290 */ /* 0x000fe4000fffe03f */
[----:B------:R-:W-:Y:S01]  /*10a40*/  USHF.R.S32.HI UR42, URZ, 0x6, UR7 ;  /* 0x000000063f2a7899 */ /* 0x000fe20008011407 */
[----:B0-----:R-:W-:Y:S11]  /*10a50*/  @!P1 BRA `(.L_x_4983) ;  /* 0x0000000000449947 */ /* 0x001ff60003800000 */
        /* <DEDUP_REMOVED lines=10> */
.L_x_4984:
[----:B------:R-:W-:-:S11]  /*10b00*/  UISETP.NE.AND UP0, UPT, UR5, 0x1, UPT ;  /* 0x000000010500788c */ /* 0x000fd6000bf05270 */
[----:B------:R-:W-:Y:S02]  /*10b10*/  @UP0 ULDC.64 UR12, c[0x0][0x9e8] ;  /* 0x00027a00000c0ab9 */ /* 0x000fe40000000a00 */
[----:B------:R-:W-:-:S04]  /*10b20*/  UIMAD.WIDE.U32 UR6, UR8, UR12, URZ ;  /* 0x0000000c080672a5 */ /* 0x000fc8000f8e003f */
[----:B------:R-:W-:-:S12]  /*10b30*/  @UP0 USHF.R.U32.HI UR8, URZ, UR13, UR7 ;  /* 0x0000000d3f080299 */ /* 0x000fd80008011607 */
.L_x_4985:
[----:B------:R-:W-:-:S04]  /*10b40*/  UIMAD UR8, UR8, UR5, UR5 ;  /* 0x00000005080872a4 */ /* 0x000fc8000f8e0205 */
[----:B------:R-:W-:-:S04]  /*10b50*/  UISETP.LT.AND UP0, UPT, UR4, UR8, UPT ;  /* 0x000000080400728c */ /* 0x000fc8000bf01270 */
[----:B------:R-:W-:-:S12]  /*10b60*/  USEL UR4, UR4, UR8, UP0 ;  /* 0x0000000804047287 */ /* 0x000fd80008000000 */
.L_x_4983:
[----:B------:R-:W-:Y:S02]  /*10b70*/  UISETP.NE.AND UP0, UPT, UR48, URZ, UPT ;  /* 0x0000003f3000728c */ /* 0x000fe4000bf05270 */
[----:B------:R-:W-:-:S04]  /*10b80*/  UIADD3 UR4, UR4, 0x3f, URZ ;  /* 0x0000003f04047890 */ /* 0x000fc8000fffe03f */
[----:B------:R-:W-:-:S04]  /*10b90*/  USHF.R.S32.HI UR8, URZ, 0x1f, UR4 ;  /* 0x0000001f3f087899 */ /* 0x000fc80008011404 */
[----:B------:R-:W-:Y:S01]  /*10ba0*/  ULEA.HI UR8, UR8, UR4, URZ, 0x6 ;  /* 0x0000000408087291 */ /* 0x000fe2000f8f303f */
[----:B------:R-:W-:Y:S01]  /*10bb0*/  @UP0 ULDC UR6, c[0x0][0x44c] ;  /* 0x0001130000060ab9 */ /* 0x000fe20000000800 */
[----:B------:R-:W-:Y:S01]  /*10bc0*/  @UP0 ULDC UR9, c[0x0][0x450] ;  /* 0x0001140000090ab9 */ /* 0x000fe20000000800 */
[----:B------:R-:W-:Y:S02]  /*10bd0*/  UIMAD.WIDE.U32 UR6, UR41, UR6, URZ ;  /* 0x00000006290672a5 */ /* 0x000fe4000f8e003f */
[----:B------:R-:W-:Y:S01]  /*10be0*/  UMOV UR4, UR41 ;  /* 0x0000002900047c82 */ /* 0x000fe20008000000 */
[----:B------:R-:W-:Y:S02]  /*10bf0*/  USHF.R.S32.HI UR43, URZ, 0x6, UR8 ;  /* 0x000000063f2b7899 */ /* 0x000fe40008011408 */
        /* <DEDUP_REMOVED lines=17> */
.L_x_4987:
[----:B------:R-:W-:-:S11]  /*10d10*/  UISETP.NE.AND UP0, UPT, UR5, 0x1, UPT ;  /* 0x000000010500788c */ /* 0x000fd6000bf05270 */
[----:B------:R-:W-:Y:S02]  /*10d20*/  @UP0 ULDC.64 UR10, c[0x0][0x9e8] ;  /* 0x00027a00000a0ab9 */ /* 0x000fe40000000a00 */
[----:B------:R-:W-:-:S04]  /*10d30*/  UIMAD.WIDE.U32 UR6, UR4, UR10, URZ ;  /* 0x0000000a040672a5 */ /* 0x000fc8000f8e003f */
[----:B------:R-:W-:-:S12]  /*10d40*/  @UP0 USHF.R.U32.HI UR4, URZ, UR11, UR7 ;  /* 0x0000000b3f040299 */ /* 0x000fd80008011607 */
.L_x_4988:
[----:B------:R-:W-:-:S04]  /*10d50*/  UIMAD UR4, UR4, UR5, URZ ;  /* 0x00000005040472a4 */ /* 0x000fc8000f8e023f */
[----:B------:R-:W-:-:S04]  /*10d60*/  UISETP.LT.AND UP0, UPT, UR8, UR4, UPT ;  /* 0x000000040800728c */ /* 0x000fc8000bf01270 */
[----:B------:R-:W-:-:S12]  /*10d70*/  USEL UR8, UR8, UR4, !UP0 ;  /* 0x0000000408087287 */ /* 0x000fd8000c000000 */
.L_x_4986:
[----:B------:R-:W-:Y:S02]  /*10d80*/  USHF.R.S32.HI UR4, URZ, 0x1f, UR8 ;  /* 0x0000001f3f047899 */ /* 0x000fe40008011408 */
[----:B------:R-:W-:Y:S02]  /*10d90*/  USHF.R.U32.HI UR9, URZ, 0x10, UR45 ;  /* 0x000000103f097899 */ /* 0x000fe4000801162d */
[----:B------:R-:W-:Y:S02]  /*10da0*/  ULEA.HI UR4, UR4, UR8, URZ, 0x6 ;  /* 0x0000000804047291 */ /* 0x000fe4000f8f303f */
[----:B------:R-:W-:Y:S02]  /*10db0*/  ULOP3.LUT UR45, UR45, 0xffff, URZ, 0xc0, !UPT ;  /* 0x0000ffff2d2d7892 */ /* 0x000fe4000f8ec03f */
[----:B------:R-:W-:Y:S01]  /*10dc0*/  USHF.R.S32.HI UR4, URZ, 0x6, UR4 ;  /* 0x000000063f047899 */ /* 0x000fe20008011404 */
        /* <DEDUP_REMOVED lines=39> */
.L_x_4989:
[----:B------:R-:W-:Y:S02]  /*11040*/  UIMAD UR49, UR45, UR38, UR44 ;  /* 0x000000262d3172a4 */ /* 0x000fe4000f8e022c */
[----:B------:R-:W-:Y:S01]  /*11050*/  IMAD.U32 R0, RZ, RZ, UR38 ;  /* 0x00000026ff007e24 */ /* 0x000fe2000f8e00ff */
[----:B------:R-:W-:Y:S01]  /*11060*/  MOV R4, 0x1 ;  /* 0x0000000100047802 */ /* 0x000fe20000000f00 */
[----:B------:R-:W-:Y:S02]  /*11070*/  IMAD.MOV.U32 R21, RZ, RZ, 0x1 ;  /* 0x00000001ff157424 */ /* 0x000fe400078e00ff */
[----:B------:R-:W-:-:S04]  /*11080*/  MOV R25, UR49 ;  /* 0x0000003100197c02 */ /* 0x000fc80008000f00 */
        /* <DEDUP_REMOVED lines=27> */
.L_x_4990:
        /* <DEDUP_REMOVED lines=20> */
.L_x_4992:
        /* <DEDUP_REMOVED lines=15> */
.L_x_4991:
        /* <DEDUP_REMOVED lines=39> */
[----:B------:R-:W-:Y:S01]  /*116e0*/  IMAD.MOV R0, RZ, RZ, -R7 ;  /* 0x000000ffff007224 */ /* 0x000fe200078e0a07 */
[----:B------:R-:W-:Y:S02]  /*116f0*/  LOP3.LUT R16, R16, 0xffffffdf, RZ, 0xc0, !PT ;  /* 0xffffffdf10107812 */ /* 0x000fe400078ec0ff */
[----:B------:R-:W-:Y:S01]  /*11700*/  CS2R R26, SRZ ;  /* 0x00000000001a7805 */ /* 0x000fe2000001ff00 */
        /* <DEDUP_REMOVED lines=10> */
[----:B------:R-:W-:Y:S02]  /*117b0*/  ISETP.GE.AND P2, PT, R2, UR4, PT ;  /* 0x0000000402007c0c */ /* 0x000fe4000bf46270 */
[----:B------:R-:W-:Y:S02]  /*117c0*/  LOP3.LUT R3, R22, 0x180, RZ, 0xfc, !PT ;  /* 0x0000018016037812 */ /* 0x000fe400078efcff */
[----:B------:R-:W-:Y:S02]  /*117d0*/  @P6 LOP3.LUT R16, R16, 0x20, RZ, 0xfc, !PT ;  /* 0x0000002010106812 */ /* 0x000fe400078efcff */
[----:B------:R-:W-:Y:S02]  /*117e0*/  ISETP.GE.AND P5, PT, R22, UR4, PT ;  /* 0x0000000416007c0c */ /* 0x000fe4000bfa6270 */
[----:B------:R-:W-:-:S02]  /*117f0*/  LOP3.LUT R16, R16, 0xffffffef, RZ, 0xc0, !PT ;  /* 0xffffffef10107812 */ /* 0x000fc400078ec0ff */
[----:B------:R-:W-:Y:S02]  /*11800*/  SEL R0, RZ, 0xffffffff, P6 ;  /* 0xffffffffff007807 */ /* 0x000fe40003000000 */
[----:B------:R-:W-:Y:S02]  /*11810*/  @P4 LOP3.LUT R16, R16, 0x10, RZ, 0xfc, !PT ;  /* 0x0000001010104812 */ /* 0x000fe400078efcff */
[----:B------:R-:W-:Y:S02]  /*11820*/  LOP3.LUT R2, R22, 0x140, RZ, 0xfc, !PT ;  /* 0x0000014016027812 */ /* 0x000fe400078efcff */
[----:B------:R-:W-:-:S04]  /*11830*/  LOP3.LUT R16, R16, 0xfffffff7, RZ, 0xc0, !PT ;  /* 0xfffffff710107812 */ /* 0x000fc800078ec0ff */
[----:B------:R-:W-:-:S04]  /*11840*/  @P3 LOP3.LUT R16, R16, 0x8, RZ, 0xfc, !PT ;  /* 0x0000000810103812 */ /* 0x000fc800078efcff */
[----:B------:R-:W-:-:S04]  /*11850*/  LOP3.LUT R16, R16, 0xfffffffb, RZ, 0xc0, !PT ;  /* 0xfffffffb10107812 */ /* 0x000fc800078ec0ff */
[----:B------:R-:W-:-:S04]  /*11860*/  @P2 LOP3.LUT R16, R16, 0x4, RZ, 0xfc, !PT ;  /* 0x0000000410102812 */ /* 0x000fc800078efcff */
[----:B------:R-:W-:-:S04]  /*11870*/  LOP3.LUT R16, R16, 0xffffffbf, RZ, 0xc0, !PT ;  /* 0xffffffbf10107812 */ /* 0x000fc800078ec0ff */
[----:B------:R-:W-:-:S04]  /*11880*/  @P5 LOP3.LUT R16, R16, 0x40, RZ, 0xfc, !PT ;  /* 0x0000004010105812 */ /* 0x000fc800078efcff */
[----:B------:R-:W-:Y:S02]  /*11890*/  LOP3.LUT R16, R16, 0xfffffffd, RZ, 0xc0, !PT ;  /* 0xfffffffd10107812 */ /* 0x000fe400078ec0ff */
[--C-:B--2---:R-:W-:Y:S01]  /*118a0*/  @!P0 SHF.R.S32.HI R27, RZ, 0x1f, R5.reuse ;  /* 0x0000001fff1b8819 */ /* 0x104fe20000011405 */
[----:B------:R-:W-:Y:S01]  /*118b0*/  @!P0 IMAD.MOV.U32 R26, RZ, RZ, R5 ;  /* 0x000000ffff1a8224 */ /* 0x000fe200078e0005 */
[----:B------:R-:W-:Y:S01]  /*118c0*/  ISETP.GE.AND P0, PT, R3, UR4, PT ;  /* 0x0000000403007c0c */ /* 0x000fe2000bf06270 */
[----:B------:R-:W-:Y:S01]  /*118d0*/  IMAD.SHL.U32 R3, R0, 0x2, RZ ;  /* 0x0000000200037824 */ /* 0x000fe200078e00ff */
[----:B------:R-:W-:Y:S02]  /*118e0*/  SEL R0, RZ, 0x1, P5 ;  /* 0x00000001ff007807 */ /* 0x000fe40002800000 */
[----:B------:R-:W-:Y:S02]  /*118f0*/  SEL R34, RZ, 0x40, P0 ;  /* 0x00000040ff227807 */ /* 0x000fe40000000000 */
[----:B------:R-:W-:-:S02]  /*11900*/  ISETP.GE.AND P0, PT, R2, UR4, PT ;  /* 0x0000000402007c0c */ /* 0x000fc4000bf06270 */
[----:B------:R-:W-:Y:S02]  /*11910*/  LOP3.LUT R5, R22, 0x1c0, RZ, 0xfc, !PT ;  /* 0x000001c016057812 */ /* 0x000fe400078efcff */
[----:B------:R-:W-:Y:S02]  /*11920*/  LOP3.LUT R0, R3, 0x2, R0, 0xe2, !PT ;  /* 0x0000000203007812 */ /* 0x000fe400078ee200 */
[----:B------:R-:W-:Y:S02]  /*11930*/  SEL R3, RZ, 0x4, P4 ;  /* 0x00000004ff037807 */ /* 0x000fe40002000000 */
[----:B------:R-:W-:Y:S02]  /*11940*/  SEL R2, RZ, 0x8, P3 ;  /* 0x00000008ff027807 */ /* 0x000fe40001800000 */
[----:B------:R-:W-:Y:S01]  /*11950*/  ISETP.GE.AND P1, PT, R5, UR4, PT ;  /* 0x0000000405007c0c */ /* 0x000fe2000bf26270 */
[----:B------:R-:W-:Y:S01]  /*11960*/  UMOV UR4, 0xffffffff ;  /* 0xffffffff00047882 */ /* 0x000fe20000000000 */
[----:B------:R-:W-:-:S02]  /*11970*/  LOP3.LUT R0, R2, R0, R3, 0xfe, !PT ;  /* 0x0000000002007212 */ /* 0x000fc400078efe03 */
[----:B------:R-:W-:Y:S02]  /*11980*/  SEL R3, RZ, 0x10, P2 ;  /* 0x00000010ff037807 */ /* 0x000fe40001000000 */
[----:B------:R-:W-:Y:S02]  /*11990*/  SEL R2, RZ, 0x20, P0 ;  /* 0x00000020ff027807 */ /* 0x000fe40000000000 */
[----:B------:R-:W-:Y:S02]  /*119a0*/  SEL R17, RZ, 0x80, P1 ;  /* 0x00000080ff117807 */ /* 0x000fe40000800000 */
[----:B------:R-:W-:Y:S02]  /*119b0*/  @P0 LOP3.LUT R16, R16, 0x2, RZ, 0xfc, !PT ;  /* 0x0000000210100812 */ /* 0x000fe400078efcff */
[----:B------:R-:W-:Y:S01]  /*119c0*/  LOP3.LUT R3, R2, R0, R3, 0xfe, !PT ;  /* 0x0000000002037212 */ /* 0x000fe200078efe03 */
[----:B------:R-:W-:Y:S06]  /*119d0*/  BRA.DIV UR4, `(.L_x_4993) ;  /* 0x0000002e041c7947 */ /* 0x000fec000b800000 */
.L_x_5035:
        /* <DEDUP_REMOVED lines=14> */
.L_x_4994:
[----:B------:R-:W-:-:S05]  /*11ac0*/  IMAD.MOV.U32 R0, RZ, RZ, 0x1 ;  /* 0x00000001ff007424 */ /* 0x000fca00078e00ff */
[----:B------:R-:W-:-:S04]  /*11ad0*/  SHF.L.U32 R0, R0, 0x1f, RZ ;  /* 0x0000001f00007819 */ /* 0x000fc800000006ff */
[----:B------:R-:W0:Y:S02]  /*11ae0*/  SYNCS.PHASECHK.TRANS64.TRYWAIT P0, [UR46+0x28c40], R0 ;  /* 0x028c4000ff0075a7 */ /* 0x000e24000800016e */
[----:B0-----:R-:W-:Y:S05]  /*11af0*/  @!P0 BRA `(.L_x_4995) ;  /* 0x0000002800f48947 */ /* 0x001fea0003800000 */
.L_x_5036:
        /* <DEDUP_REMOVED lines=57> */
.L_x_5046:
        /* <DEDUP_REMOVED lines=15> */
.L_x_4997:
        /* <DEDUP_REMOVED lines=23> */
.L_x_4998:
[----:B------:R-:W-:Y:S01]  /*120f0*/  UISETP.NE.AND UP0, UPT, UR48, URZ, UPT ;  /* 0x0000003f3000728c */ /* 0x000fe2000bf05270 */
[----:B------:R-:W0:Y:S01]  /*12100*/  S2R R20, SR_CTAID.Z ;  /* 0x0000000000147919 */ /* 0x000e220000002700 */
[----:B------:R-:W-:Y:S01]  /*12110*/  VIADD R9, R31, UR41 ;  /* 0x000000291f097c36 */ /* 0x000fe20008000000 */
[----:B------:R-:W-:Y:S01]  /*12120*/  R2UR UR6, R23 ;  /* 0x00000000170672ca */ /* 0x000fe200000e0000 */
[----:B------:R-:W-:Y:S02]  /*12130*/  ULDC.64 UR8, c[0x0][0x2d8] ;  /* 0x0000b60000087ab9 */ /* 0x000fe40000000a00 */
[----:B------:R-:W-:Y:S01]  /*12140*/  PLOP3.LUT P0, PT, PT, PT, UP0, 0x80, 0x0 ;  /* 0x000000000000781c */ /* 0x000fe20003f0f008 */
[----:B------:R-:W-:-:S04]  /*12150*/  IMAD.MOV.U32 R7, RZ, RZ, R9 ;  /* 0x000000ffff077224 */ /* 0x000fc800078e0009 */
[----:B------:R-:W-:-:S05]  /*12160*/  @UP0 ULDC UR4, c[0x0][0x44c] ;  /* 0x0001130000040ab9 */ /* 0x000fca0000000800 */
[----:B------:R-:W-:-:S03]  /*12170*/  UIMAD UR6, UR6, UR8, URZ ;  /* 0x00000008060672a4 */ /* 0x000fc6000f8e023f */
[----:B------:R-:W-:Y:S01]  /*12180*/  @P0 IMAD.HI.U32 R0, R9, UR4, RZ ;  /* 0x0000000409000c27 */ /* 0x000fe2000f8e00ff */
[----:B------:R-:W-:Y:S01]  /*12190*/  PLOP3.LUT P0, PT, PT, PT, UP0, 0x80, 0x0 ;  /* 0x000000000000781c */ /* 0x000fe20003f0f008 */
[----:B------:R-:W-:Y:S01]  /*121a0*/  @UP0 ULDC UR4, c[0x0][0x450] ;  /* 0x0001140000040ab9 */ /* 0x000fe20000000800 */
[----:B------:R-:W-:-:S11]  /*121b0*/  UIMAD UR6, UR40, UR9, UR6 ;  /* 0x00000009280672a4 */ /* 0x000fd6000f8e0206 */
[----:B------:R-:W-:Y:S01]  /*121c0*/  @P0 SHF.R.U32.HI R7, RZ, UR4, R0 ;  /* 0x00000004ff070c19 */ /* 0x000fe20008011600 */
[----:B------:R-:W-:Y:S01]  /*121d0*/  UIMAD.WIDE.U32 UR4, UR40, UR8, URZ ;  /* 0x00000008280472a5 */ /* 0x000fe2000f8e003f */
[----:B------:R-:W1:Y:S01]  /*121e0*/  LDC R0, c[0x0][0x448] ;  /* 0x00011200ff007b82 */ /* 0x000e620000000800 */
[----:B0-----:R-:W-:Y:S01]  /*121f0*/  SHF.R.S32.HI R6, RZ, 0x1f, R20 ;  /* 0x0000001fff067819 */ /* 0x001fe20000011414 */
[----:B------:R-:W-:Y:S01]  /*12200*/  ULDC.64 UR8, c[0x0][0x2e0] ;  /* 0x0000b80000087ab9 */ /* 0x000fe20000000a00 */
[----:B------:R-:W-:Y:S02]  /*12210*/  UIADD3 UR6, UR5, UR6, URZ ;  /* 0x0000000605067290 */ /* 0x000fe4000fffe03f */
[----:B------:R-:W-:Y:S02]  /*12220*/  IMAD.U32 R4, RZ, RZ, UR4 ;  /* 0x00000004ff047e24 */ /* 0x000fe4000f8e00ff */
[----:B------:R-:W-:Y:S02]  /*12230*/  IMAD R6, R6, UR8, RZ ;  /* 0x0000000806067c24 */ /* 0x000fe4000f8e02ff */
[----:B------:R-:W-:Y:S01]  /*12240*/  MOV R3, UR6 ;  /* 0x0000000600037c02 */ /* 0x000fe20008000f00 */
[----:B------:R-:W-:Y:S01]  /*12250*/  IMAD.U32 R5, RZ, RZ, UR5 ;  /* 0x00000005ff057e24 */ /* 0x000fe2000f8e00ff */
[----:B------:R-:W-:Y:S01]  /*12260*/  MOV R2, R4 ;  /* 0x0000000400027202 */ /* 0x000fe20000000f00 */
[----:B------:R-:W-:Y:S01]  /*12270*/  IMAD R5, R20, UR9, R6 ;  /* 0x0000000914057c24 */ /* 0x000fe2000f8e0206 */
[----:B------:R-:W-:Y:S01]  /*12280*/  SHF.R.S32.HI R4, RZ, 0x1f, R7 ;  /* 0x0000001fff047819 */ /* 0x000fe20000011407 */
[----:B------:R-:W-:-:S02]  /*12290*/  ULDC.64 UR4, c[0x0][0x2d0] ;  /* 0x0000b40000047ab9 */ /* 0x000fc40000000a00 */
[----:B------:R-:W-:-:S04]  /*122a0*/  IMAD.WIDE.U32 R2, R20, UR8, R2 ;  /* 0x0000000814027c25 */ /* 0x000fc8000f8e0002 */
[----:B------:R-:W-:Y:S02]  /*122b0*/  IMAD.IADD R3, R3, 0x1, R5 ;  /* 0x0000000103037824 */ /* 0x000fe400078e0205 */
[----:B------:R-:W-:Y:S02]  /*122c0*/  IMAD.MOV R5, RZ, RZ, -R7 ;  /* 0x000000ffff057224 */ /* 0x000fe400078e0a07 */
[----:B------:R-:W-:Y:S02]  /*122d0*/  IMAD R4, R4, UR4, RZ ;  /* 0x0000000404047c24 */ /* 0x000fe4000f8e02ff */
[----:B-1----:R-:W-:Y:S02]  /*122e0*/  IMAD R5, R0, R5, R9 ;  /* 0x0000000500057224 */ /* 0x002fe400078e0209 */
        /* <DEDUP_REMOVED lines=18> */
[----:B------:R-:W-:Y:S02]  /*12410*/  VIADD R7, R35, UR41 ;  /* 0x0000002923077c36 */ /* 0x000fe40008000000 */
        /* <DEDUP_REMOVED lines=26> */
.L_x_5055:
        /* <DEDUP_REMOVED lines=18> */
.L_x_5056:
[----:B------:R-:W-:-:S13]  /*126e0*/  ISETP.NE.AND P0, PT, R33, 0x3, PT ;  /* 0x000000032100780c */ /* 0x000fda0003f05270 */
[----:B------:R-:W-:Y:S05]  /*126f0*/  @!P0 BRA `(.L_x_5001) ;  /* 0x0000000000048947 */ /* 0x000fea0003800000 */
[----:B------:R-:W-:Y:S01]  /*12700*/  BPT.TRAP 0x1 ;  /* 0x000000040000795c */ /* 0x000fe20000300000 */
.L_x_5001:
[----:B------:R-:W1:Y:S02]  /*12710*/  SYNCS.PHASECHK.TRANS64.TRYWAIT P0, [UR46+0x28c60], R0 ;  /* 0x028c6000ff0075a7 */ /* 0x000e64000800016e */
[----:B-1----:R-:W-:Y:S05]  /*12720*/  @!P0 BRA `(.L_x_5002) ;  /* 0x0000002800608947 */ /* 0x002fea0003800000 */
.L_x_5057:
        /* <DEDUP_REMOVED lines=105> */
.L_x_5067:
        /* <DEDUP_REMOVED lines=30> */
.L_x_5004:
        /* <DEDUP_REMOVED lines=10> */
[----:B------:R-:W-:Y:S01]  /*13040*/  LOP3.LUT R5, RZ, UR42, RZ, 0x33, !PT ;  /* 0x0000002aff057c12 */ /* 0x000fe2000f8e33ff */
[----:B------:R-:W-:Y:S01]  /*13050*/  UIMAD UR4, UR4, UR38, URZ ;  /* 0x00000026040472a4 */ /* 0x000fe2000f8e023f */
[----:B------:R-:W-:Y:S02]  /*13060*/  IADD3 R35, R36, R28, R35 ;  /* 0x0000001c24237210 */ /* 0x000fe40007ffe023 */
[----:B------:R-:W-:Y:S02]  /*13070*/  LOP3.LUT R28, R34, 0x40, RZ, 0xc0, !PT ;  /* 0x00000040221c7812 */ /* 0x000fe400078ec0ff */
[----:B------:R-:W-:Y:S01]  /*13080*/  LOP3.LUT R25, R17, 0x80, RZ, 0xc0, !PT ;  /* 0x0000008011197812 */ /* 0x000fe200078ec0ff */
[----:B------:R-:W-:Y:S01]  /*13090*/  VIADD R2, R35, 0xffffff40 ;  /* 0xffffff4023027836 */ /* 0x000fe20000000000 */
[----:B------:R-:W-:-:S02]  /*130a0*/  LOP3.LUT R0, RZ, UR4, RZ, 0x33, !PT ;  /* 0x00000004ff007c12 */ /* 0x000fc4000f8e33ff */
[----:B------:R-:W-:Y:S02]  /*130b0*/  SHF.R.U32.HI R28, RZ, 0x2, R28 ;  /* 0x00000002ff1c7819 */ /* 0x000fe4000001161c */
[----:B------:R-:W-:Y:S02]  /*130c0*/  VIADDMNMX R0, R0, -UR44, R3, !PT ;  /* 0x8000002c00007c46 */ /* 0x000fe4000f800103 */
[----:B------:R-:W-:Y:S02]  /*130d0*/  SHF.R.U32.HI R25, RZ, 0x3, R25 ;  /* 0x00000003ff197819 */ /* 0x000fe40000011619 */
[----:B------:R-:W-:Y:S02]  /*130e0*/  VIMNMX R5, R0, R5, !PT ;  /* 0x0000000500057248 */ /* 0x000fe40007fe0100 */
[----:B------:R-:W-:Y:S02]  /*130f0*/  MOV R0, 0x1 ;  /* 0x0000000100007802 */ /* 0x000fe40000000f00 */
[C---:B------:R-:W-:Y:S01]  /*13100*/  IADD3 R22, -R5.reuse, -0x2, RZ ;  /* 0xfffffffe05167810 */ /* 0x040fe20007ffe1ff */
[----:B------:R-:W-:-:S07]  /*13110*/  IMAD R9, R5, -0x40, R2 ;  /* 0xffffffc005097824 */ /* 0x000fce00078e0202 */
.L_x_5020:
[----:B------:R-:W-:Y:S01]  /*13120*/  ISETP.NE.AND P1, PT, R37, 0x1, PT ;  /* 0x000000012500780c */ /* 0x000fe20003f25270 */
[----:B------:R-:W-:Y:S01]  /*13130*/  BSSY B1, `(.L_x_5006) ;  /* 0x0000014000017945 */ /* 0x000fe20003800000 */
[----:B------:R-:W-:Y:S01]  /*13140*/  ISETP.GT.U32.AND P0, PT, R31, 0x3f, PT ;  /* 0x0000003f1f00780c */ /* 0x000fe20003f04070 */
[----:B------:R-:W-:Y:S02]  /*13150*/  IMAD.MOV.U32 R7, RZ, RZ, R9 ;  /* 0x000000ffff077224 */ /* 0x000fe400078e0009 */
[----:B------:R-:W-:-:S08]  /*13160*/  IMAD.MOV.U32 R6, RZ, RZ, RZ ;  /* 0x000000ffff067224 */ /* 0x000fd000078e00ff */
        /* <DEDUP_REMOVED lines=16> */
.L_x_5007:
[----:B------:R-:W-:Y:S05]  /*13270*/  BSYNC B1 ;  /* 0x0000000000017941 */ /* 0x000fea0003800000 */
.L_x_5006:
[----:B------:R-:W-:-:S13]  /*13280*/  ISETP.NE.AND P0, PT, R33, 0x3, PT ;  /* 0x000000032100780c */ /* 0x000fda0003f05270 */
[----:B------:R-:W-:Y:S05]  /*13290*/  @!P0 BRA `(.L_x_5008) ;  /* 0x0000000000048947 */ /* 0x000fea0003800000 */
[----:B------:R-:W-:Y:S01]  /*132a0*/  BPT.TRAP 0x1 ;  /* 0x000000040000795c */ /* 0x000fe20000300000 */
.L_x_5008:
[----:B------:R-:W-:Y:S01]  /*132b0*/  LEA R10, R0, UR46, 0x3 ;  /* 0x0000002e000a7c11 */ /* 0x000fe2000f8e18ff */
[----:B------:R-:W-:Y:S01]  /*132c0*/  BSSY B1, `(.L_x_5009) ;  /* 0x0000004000017945 */ /* 0x000fe20003800000 */
[----:B------:R-:W-:-:S04]  /*132d0*/  SHF.L.U32 R20, R21, 0x1f, RZ ;  /* 0x0000001f15147819 */ /* 0x000fc800000006ff */
[----:B------:R-:W1:Y:S02]  /*132e0*/  SYNCS.PHASECHK.TRANS64.TRYWAIT P0, [R10+URZ+0x28c40], R20 ;  /* 0x028c40140a0075a7 */ /* 0x000e64000800017f */
[----:B-1----:R-:W-:Y:S05]  /*132f0*/  @!P0 BRA `(.L_x_5010) ;  /* 0x0000002400948947 */ /* 0x002fea0003800000 */
.L_x_5068:
[----:B------:R-:W-:Y:S05]  /*13300*/  BSYNC B1 ;  /* 0x0000000000017941 */ /* 0x000fea0003800000 */
.L_x_5009:
        /* <DEDUP_REMOVED lines=47> */
.L_x_5078:
        /* <DEDUP_REMOVED lines=8> */
.L_x_5012:
        /* <DEDUP_REMOVED lines=10> */
.L_x_5013:
[----:B------:R2:W-:Y:S01]  /*13720*/  SYNCS.ARRIVE.TRANS64.A1T0 RZ, [R10+URZ+0x28c30], RZ ;  /* 0x028c30ff0aff79a7 */ /* 0x0005e2000810003f */
[----:B------:R-:W-:Y:S05]  /*13730*/  @!P2 BRA `(.L_x_5014) ;  /* 0x000000000004a947 */ /* 0x000fea0003800000 */
[----:B------:R-:W-:Y:S01]  /*13740*/  BPT.TRAP 0x1 ;  /* 0x000000040000795c */ /* 0x000fe20000300000 */
.L_x_5014:
[----:B------:R-:W3:Y:S01]  /*13750*/  SYNCS.PHASECHK.TRANS64.TRYWAIT P0, [R10+URZ+0x28c60], R20 ;  /* 0x028c60140a0075a7 */ /* 0x000ee2000800017f */
[----:B------:R-:W-:Y:S04]  /*13760*/  BSSY B1, `(.L_x_5015) ;  /* 0x0000002000017945 */ /* 0x000fe80003800000 */
[----:B---3--:R-:W-:Y:S05]  /*13770*/  @!P0 BRA `(.L_x_5016) ;  /* 0x0000002400948947 */ /* 0x008fea0003800000 */
.L_x_5079:
[----:B------:R-:W-:Y:S05]  /*13780*/  BSYNC B1 ;  /* 0x0000000000017941 */ /* 0x000fea0003800000 */
.L_x_5015:
        /* <DEDUP_REMOVED lines=77> */
.L_x_5089:
        /* <DEDUP_REMOVED lines=20> */
.L_x_5018:
        /* <DEDUP_REMOVED lines=10> */
.L_x_5019:
        /* <DEDUP_REMOVED lines=10> */
.L_x_5005:
[----:B------:R-:W-:Y:S05]  /*13ee0*/  BSYNC B0 ;  /* 0x0000000000007941 */ /* 0x000fea0003800000 */
.L_x_4982:
[----:B------:R-:W0:Y:S01]  /*13ef0*/  S2R R3, SR_CgaCtaId ;  /* 0x0000000000037919 */ /* 0x000e220000008800 */
[----:B------:R-:W-:Y:S01]  /*13f00*/  MOV R2, 0x400 ;  /* 0x0000040000027802 */ /* 0x000fe20000000f00 */
[----:B------:R-:W-:Y:S01]  /*13f10*/  BSSY B0, `(.L_x_5021) ;  /* 0x0000005000007945 */ /* 0x000fe20003800000 */
[----:B------:R-:W-:Y:S02]  /*13f20*/  SHF.L.U32 R4, R4, 0x1f, RZ ;  /* 0x0000001f04047819 */ /* 0x000fe400000006ff */
[----:B0-----:R-:W-:-:S04]  /*13f30*/  LEA R5, R3, R2, 0x18 ;  /* 0x0000000203057211 */ /* 0x001fc800078ec0ff */
[----:B------:R-:W0:Y:S02]  /*13f40*/  SYNCS.PHASECHK.TRANS64.TRYWAIT P0, [R5+URZ+0x28c20], R4 ;  /* 0x028c2004050075a7 */ /* 0x000e24000800017f */
[----:B0-----:R-:W-:Y:S05]  /*13f50*/  @!P0 BRA `(.L_x_5022) ;  /* 0x0000002400748947 */ /* 0x001fea0003800000 */
.L_x_5090:
[----:B------:R-:W-:Y:S05]  /*13f60*/  BSYNC B0 ;  /* 0x0000000000007941 */ /* 0x000fea0003800000 */
.L_x_5021:
[----:B------:R-:W-:-:S03]  /*13f70*/  UMOV UR4, 0xffffffff ;  /* 0xffffffff00047882 */ /* 0x000fc60000000000 */
[----:B------:R-:W-:Y:S05]  /*13f80*/  BRA.DIV UR4, `(.L_x_5023) ;  /* 0x00000026047c7947 */ /* 0x000fea000b800000 */
[----:B------:R-:W1:Y:S02]  /*13f90*/  S2R R2, SR_TID.X ;  /* 0x0000000000027919 */ /* 0x000e640000002100 */
[----:B-1----:R-:W-:-:S04]  /*13fa0*/  SHF.R.U32.HI R2, RZ, 0x5, R2 ;  /* 0x00000005ff027819 */ /* 0x002fc80000011602 */
[----:B------:R-:W-:-:S05]  /*13fb0*/  LOP3.LUT R2, R2, 0x3, RZ, 0xc0, !PT ;  /* 0x0000000302027812 */ /* 0x000fca00078ec0ff */
[----:B------:R1:W3:Y:S02]  /*13fc0*/  SHFL.IDX PT, R14, R2, RZ, 0x1f ;  /* 0x00001fff020e7589 */ /* 0x0002e400000e0000 */
.L_x_5093:
[----:B---3--:R-:W-:-:S13]  /*13fd0*/  ISETP.NE.AND P0, PT, R14, RZ, PT ;  /* 0x000000ff0e00720c */ /* 0x008fda0003f05270 */
[----:B------:R-:W-:Y:S05]  /*13fe0*/  @P0 BRA `(.L_x_4871) ;  /* 0x0000000000880947 */ /* 0x000fea0003800000 */
[----:B------:R-:W-:-:S03]  /*13ff0*/  UMOV UR4, 0xffffffff ;  /* 0xffffffff00047882 */ /* 0x000fc60000000000 */
[----:B------:R-:W-:Y:S05]  /*14000*/  BRA.DIV UR4, `(.L_x_5024) ;  /* 0x0000002604907947 */ /* 0x000fea000b800000 */
[----:B------:R-:W-:-:S13]  /*14010*/  ELECT P6, URZ, PT ;  /* 0x00000000003f782f */ /* 0x000fda00038c0000 */
.L_x_5096:
[----:B------:R-:W-:Y:S05]  /*14020*/  @!P6 BRA `(.L_x_4871) ;  /* 0x000000000078e947 */ /* 0x000fea0003800000 */
[----:B------:R-:W-:-:S06]  /*14030*/  ULOP3.LUT UR4, UR39, 0x2, URZ, 0xfc, !UPT ;  /* 0x0000000227047892 */ /* 0x000fcc000f8efc3f */
[----:B-1----:R-:W-:-:S05]  /*14040*/  IMAD.U32 R2, RZ, RZ, UR4 ;  /* 0x00000004ff027e24 */ /* 0x002fca000f8e00ff */
[----:B------:R-:W-:-:S13]  /*14050*/  ISETP.NE.AND P0, PT, R2, 0x3, PT ;  /* 0x000000030200780c */ /* 0x000fda0003f05270 */
[----:B------:R-:W-:Y:S05]  /*14060*/  @!P0 BRA `(.L_x_5025) ;  /* 0x0000000000048947 */ /* 0x000fea0003800000 */
[----:B------:R-:W-:Y:S01]  /*14070*/  BPT.TRAP 0x1 ;  /* 0x000000040000795c */ /* 0x000fe20000300000 */
.L_x_5025:
[C---:B0-----:R-:W-:Y:S01]  /*14080*/  LEA R4, R0.reuse, R5, 0x3 ;  /* 0x0000000500047211 */ /* 0x041fe200078e18ff */
[----:B------:R-:W-:Y:S01]  /*14090*/  VIADD R0, R0, 0x1 ;  /* 0x0000000100007836 */ /* 0x000fe20000000000 */
[----:B------:R-:W-:-:S04]  /*140a0*/  SHF.L.U32 R3, R21, 0x1f, RZ ;  /* 0x0000001f15037819 */ /* 0x000fc800000006ff */
[----:B------:R-:W0:Y:S01]  /*140b0*/  SYNCS.PHASECHK.TRANS64.TRYWAIT P1, [R4+URZ+0x28c40], R3 ;  /* 0x028c4003040075a7 */ /* 0x000e22000802017f */
[----:B------:R-:W-:-:S04]  /*140c0*/  ISETP.NE.AND P2, PT, R0, 0x2, PT ;  /* 0x000000020000780c */ /* 0x000fc80003f45270 */
[----:B------:R-:W-:Y:S01]  /*140d0*/  SEL R2, RZ, 0x1, P2 ;  /* 0x00000001ff027807 */ /* 0x000fe20001000000 */
[----:B0-----:R-:W-:Y:S08]  /*140e0*/  @!P1 BRA `(.L_x_5026) ;  /* 0x0000002400789947 */ /* 0x001ff00003800000 */
.L_x_5097:
[----:B------:R-:W-:Y:S02]  /*140f0*/  SEL R0, R0, RZ, P2 ;  /* 0x000000ff00007207 */ /* 0x000fe40001000000 */
[----:B------:R-:W-:Y:S01]  /*14100*/  LOP3.LUT R2, R21, R2, RZ, 0x3c, !PT ;  /* 0x0000000215027212 */ /* 0x000fe200078e3cff */
[----:B------:R-:W-:Y:S06]  /*14110*/  @!P0 BRA `(.L_x_5027) ;  /* 0x0000000000048947 */ /* 0x000fec0003800000 */
[----:B------:R-:W-:Y:S01]  /*14120*/  BPT.TRAP 0x1 ;  /* 0x000000040000795c */ /* 0x000fe20000300000 */
.L_x_5027:
[----:B------:R-:W-:Y:S01]  /*14130*/  IMAD R5, R0, 0x8, R5 ;  /* 0x0000000800057824 */ /* 0x000fe200078e0205 */
[----:B------:R-:W-:-:S04]  /*14140*/  SHF.L.U32 R0, R2, 0x1f, RZ ;  /* 0x0000001f02007819 */ /* 0x000fc800000006ff */
[----:B------:R-:W1:Y:S02]  /*14150*/  SYNCS.PHASECHK.TRANS64.TRYWAIT P1, [R5+URZ+0x28c40], R0 ;  /* 0x028c4000050075a7 */ /* 0x000e64000802017f */
[----:B-1----:R-:W-:Y:S05]  /*14160*/  @!P1 BRA `(.L_x_5028) ;  /* 0x00000024006c9947 */ /* 0x002fea0003800000 */
.L_x_5098:
[----:B------:R-:W-:Y:S05]  /*14170*/  @!P0 BRA `(.L_x_5029) ;  /* 0x0000000000048947 */ /* 0x000fea0003800000 */
[----:B------:R-:W-:Y:S01]  /*14180*/  BPT.TRAP 0x1 ;  /* 0x000000040000795c */ /* 0x000fe20000300000 */
.L_x_5029:
[----:B------:R-:W3:Y:S02]  /*14190*/  SYNCS.PHASECHK.TRANS64.TRYWAIT P1, [R4+URZ+0x28c60], R3 ;  /* 0x028c6003040075a7 */ /* 0x000ee4000802017f */
[----:B---3--:R-:W-:Y:S05]  /*141a0*/  @!P1 BRA `(.L_x_5030) ;  /* 0x0000002400709947 */ /* 0x008fea0003800000 */
.L_x_5099:
[----:B------:R-:W-:Y:S05]  /*141b0*/  @!P0 BRA `(.L_x_5031) ;  /* 0x0000000000048947 */ /* 0x000fea0003800000 */
[----:B------:R-:W-:Y:S01]  /*141c0*/  BPT.TRAP 0x1 ;  /* 0x000000040000795c */ /* 0x000fe20000300000 */
.L_x_5031:
[----:B----4-:R4:W0:Y:S02]  /*141d0*/  SYNCS.PHASECHK.TRANS64.TRYWAIT P0, [R5+URZ+0x28c60], R0 ;  /* 0x028c6000050075a7 */ /* 0x010824000800017f */
[----:B0-----:R-:W-:Y:S05]  /*141e0*/  @!P0 NANOSLEEP.SYNCS 0x989680 ;  /* 0x009896800000895d */ /* 0x001fea0003900000 */
[----:B------:R-:W0:Y:S02]  /*141f0*/  @!P0 SYNCS.PHASECHK.TRANS64 P0, [R5+URZ+0x28c60], R0 ;  /* 0x028c6000050085a7 */ /* 0x000e24000800007f */
[----:B0-----:R-:W-:Y:S05]  /*14200*/  @!P0 BRA `(.L_x_5031) ;  /* 0xfffffffc00f08947 */ /* 0x001fea000383ffff */
.L_x_4871:
[----:B------:R-:W-:Y:S05]  /*14210*/  BSYNC B6 ;  /* 0x0000000000067941 */ /* 0x000fea0003800000 */
.L_x_4868:
[----:B------:R-:W-:Y:S05]  /*14220*/  EXIT ;  /* 0x000000000000794d */ /* 0x000fea0003800000 */
.L_x_4882:
[----:B0-----:R-:W-:-:S04]  /*14230*/  MOV R5, UR5 ;  /* 0x0000000500057c02 */ /* 0x001fc80008000f00 */
[----:B------:R0:W1:Y:S03]  /*14240*/  SYNCS.PHASECHK.TRANS64.TRYWAIT P1, [R5+URZ+0x28c50], R2 ;  /* 0x028c5002050075a7 */ /* 0x000066000802017f */
[----:B-1----:R-:W-:Y:S05]  /*14250*/  @!P1 NANOSLEEP.SYNCS 0x989680 ;  /* 0x009896800000995d */ /* 0x002fea0003900000 */
[----:B------:R-:W1:Y:S02]  /*14260*/  @!P1 SYNCS.PHASECHK.TRANS64 P1, [R5+URZ+0x28c50], R2 ;  /* 0x028c5002050095a7 */ /* 0x000e64000802007f */
[----:B-1----:R-:W-:Y:S05]  /*14270*/  @!P1 BRA `(.L_x_4882) ;  /* 0xfffffffc00ec9947 */ /* 0x002fea000383ffff */
[----:B------:R-:W-:Y:S05]  /*14280*/  BRA `(.L_x_5032) ;  /* 0xfffffed400447947 */ /* 0x000fea000383ffff */
.L_x_4888:
[----:B-1----:R-:W-:-:S04]  /*14290*/  IMAD.U32 R5, RZ, RZ, UR7 ;  /* 0x00000007ff057e24 */ /* 0x002fc8000f8e00ff */
[----:B------:R1:W2:Y:S03]  /*142a0*/  SYNCS.PHASECHK.TRANS64.TRYWAIT P1, [R5+URZ+0x28c50], R2 ;  /* 0x028c5002050075a7 */ /* 0x0002a6000802017f */
[----:B--2---:R-:W-:Y:S05]  /*142b0*/  @!P1 NANOSLEEP.SYNCS 0x989680 ;  /* 0x009896800000995d */ /* 0x004fea0003900000 */
[----:B------:R-:W2:Y:S02]  /*142c0*/  @!P1 SYNCS.PHASECHK.TRANS64 P1, [R5+URZ+0x28c50], R2 ;  /* 0x028c5002050095a7 */ /* 0x000ea4000802007f */
[----:B--2---:R-:W-:Y:S05]  /*142d0*/  @!P1 BRA `(.L_x_4888) ;  /* 0xfffffffc00ec9947 */ /* 0x004fea000383ffff */
[----:B------:R-:W-:Y:S05]  /*142e0*/  BRA `(.L_x_4887) ;  /* 0xfffffee000487947 */ /* 0x000fea000383ffff */
.L_x_4899:
[----:B-1----:R-:W-:-:S04]  /*142f0*/  IMAD.U32 R0, RZ, RZ, UR40 ;  /* 0x00000028ff007e24 */ /* 0x002fc8000f8e00ff */
[----:B------:R1:W2:Y:S03]  /*14300*/  SYNCS.PHASECHK.TRANS64.TRYWAIT P0, [R0+URZ+0x28c00], R13 ;  /* 0x028c000d000075a7 */ /* 0x0002a6000800017f */
[----:B--2---:R-:W-:Y:S05]  /*14310*/  @!P0 NANOSLEEP.SYNCS 0x989680 ;  /* 0x009896800000895d */ /* 0x004fea0003900000 */
[----:B------:R-:W2:Y:S02]  /*14320*/  @!P0 SYNCS.PHASECHK.TRANS64 P0, [R0+URZ+0x28c00], R13 ;  /* 0x028c000d000085a7 */ /* 0x000ea4000800007f */
[----:B--2---:R-:W-:Y:S05]  /*14330*/  @!P0 BRA `(.L_x_4899) ;  /* 0xfffffffc00ec8947 */ /* 0x004fea000383ffff */
[----:B------:R-:W-:Y:S05]  /*14340*/  BRA `(.L_x_5033) ;  /* 0xfffffef8004c7947 */ /* 0x000fea000383ffff */
.L_x_4903:
[----:B-1----:R-:W-:-:S04]  /*14350*/  MOV R2, UR40 ;  /* 0x0000002800027c02 */ /* 0x002fc80008000f00 */
[----:B------:R1:W2:Y:S03]  /*14360*/  SYNCS.PHASECHK.TRANS64.TRYWAIT P0, [R2+URZ+0x28c30], R13 ;  /* 0x028c300d020075a7 */ /* 0x0002a6000800017f */
[----:B--2---:R-:W-:Y:S05]  /*14370*/  @!P0 NANOSLEEP.SYNCS 0x989680 ;  /* 0x009896800000895d */ /* 0x004fea0003900000 */
[----:B------:R-:W2:Y:S02]  /*14380*/  @!P0 SYNCS.PHASECHK.TRANS64 P0, [R2+URZ+0x28c30], R13 ;  /* 0x028c300d020085a7 */ /* 0x000ea4000800007f */
[----:B--2---:R-:W-:Y:S05]  /*14390*/  @!P0 BRA `(.L_x_4903) ;  /* 0xfffffffc00ec8947 */ /* 0x004fea000383ffff */
[----:B------:R-:W-:Y:S05]  /*143a0*/  BRA `(.L_x_4902) ;  /* 0xfffffef8008c7947 */ /* 0x000fea000383ffff */
.L_x_4916:
[----:B-1----:R-:W-:-:S04]  /*143b0*/  IMAD.U32 R14, RZ, RZ, UR40 ;  /* 0x00000028ff0e7e24 */ /* 0x002fc8000f8e00ff */
[----:B------:R1:W3:Y:S03]  /*143c0*/  SYNCS.PHASECHK.TRANS64.TRYWAIT P0, [R14+URZ+0x28c50], R13 ;  /* 0x028c500d0e0075a7 */ /* 0x0002e6000800017f */
[----:B---3--:R-:W-:Y:S05]  /*143d0*/  @!P0 NANOSLEEP.SYNCS 0x989680 ;  /* 0x009896800000895d */ /* 0x008fea0003900000 */
[----:B------:R-:W3:Y:S02]  /*143e0*/  @!P0 SYNCS.PHASECHK.TRANS64 P0, [R14+URZ+0x28c50], R13 ;  /* 0x028c500d0e0085a7 */ /* 0x000ee4000800007f */
[----:B---3--:R-:W-:Y:S05]  /*143f0*/  @!P0 BRA `(.L_x_4916) ;  /* 0xfffffffc00ec8947 */ /* 0x008fea000383ffff */
[----:B------:R-:W-:Y:S05]  /*14400*/  BRA `(.L_x_4915) ;  /* 0xffffff1800f07947 */ /* 0x000fea000383ffff */
.L_x_4925:
[----:B-1----:R-:W-:-:S04]  /*14410*/  IMAD.U32 R12, RZ, RZ, UR29 ;  /* 0x0000001dff0c7e24 */ /* 0x002fc8000f8e00ff */
[----:B------:R1:W3:Y:S03]  /*14420*/  SYNCS.PHASECHK.TRANS64.TRYWAIT P0, [R12+URZ+0x28c30], R13 ;  /* 0x028c300d0c0075a7 */ /* 0x0002e6000800017f */
[----:B---3--:R-:W-:Y:S05]  /*14430*/  @!P0 NANOSLEEP.SYNCS 0x989680 ;  /* 0x009896800000895d */ /* 0x008fea0003900000 */
[----:B------:R-:W3:Y:S02]  /*14440*/  @!P0 SYNCS.PHASECHK.TRANS64 P0, [R12+URZ+0x28c30], R13 ;  /* 0x028c300d0c0085a7 */ /* 0x000ee4000800007f */
[----:B---3--:R-:W-:Y:S05]  /*14450*/  @!P0 BRA `(.L_x_4925) ;  /* 0xfffffffc00ec8947 */ /* 0x008fea000383ffff */
[----:B------:R-:W-:Y:S05]  /*14460*/  BRA `(.L_x_4924) ;  /* 0xffffff2000947947 */ /* 0x000fea000383ffff */
.L_x_4938:
[----:B--2---:R-:W-:-:S04]  /*14470*/  MOV R14, UR29 ;  /* 0x0000001d000e7c02 */ /* 0x004fc80008000f00 */
[----:B------:R2:W3:Y:S03]  /*14480*/  SYNCS.PHASECHK.TRANS64.TRYWAIT P0, [R14+URZ+0x28c50], R13 ;  /* 0x028c500d0e0075a7 */ /* 0x0004e6000800017f */
[----:B---3--:R-:W-:Y:S05]  /*14490*/  @!P0 NANOSLEEP.SYNCS 0x989680 ;  /* 0x009896800000895d */ /* 0x008fea0003900000 */
[----:B------:R-:W3:Y:S02]  /*144a0*/  @!P0 SYNCS.PHASECHK.TRANS64 P0, [R14+URZ+0x28c50], R13 ;  /* 0x028c500d0e0085a7 */ /* 0x000ee4000800007f */
[----:B---3--:R-:W-:Y:S05]  /*144b0*/  @!P0 BRA `(.L_x_4938) ;  /* 0xfffffffc00ec8947 */ /* 0x008fea000383ffff */
[----:B------:R-:W-:Y:S05]  /*144c0*/  BRA `(.L_x_4937) ;  /* 0xffffff4400747947 */ /* 0x000fea000383ffff */
.L_x_4948:
[----:B--2---:R-:W-:-:S04]  /*144d0*/  IMAD.U32 R11, RZ, RZ, UR26 ;  /* 0x0000001aff0b7e24 */ /* 0x004fc8000f8e00ff */
[----:B------:R2:W3:Y:S03]  /*144e0*/  SYNCS.PHASECHK.TRANS64.TRYWAIT P1, [R11+URZ+0x28c30], R14 ;  /* 0x028c300e0b0075a7 */ /* 0x0004e6000802017f */
[----:B---3--:R-:W-:Y:S05]  /*144f0*/  @!P1 NANOSLEEP.SYNCS 0x989680 ;  /* 0x009896800000995d */ /* 0x008fea0003900000 */
[----:B------:R-:W3:Y:S02]  /*14500*/  @!P1 SYNCS.PHASECHK.TRANS64 P1, [R11+URZ+0x28c30], R14 ;  /* 0x028c300e0b0095a7 */ /* 0x000ee4000802007f */
[----:B---3--:R-:W-:Y:S05]  /*14510*/  @!P1 BRA `(.L_x_4948) ;  /* 0xfffffffc00ec9947 */ /* 0x008fea000383ffff */
[----:B------:R-:W-:Y:S05]  /*14520*/  BRA `(.L_x_4947) ;  /* 0xffffff4c00087947 */ /* 0x000fea000383ffff */
.L_x_4953:
[----:B--2---:R-:W-:-:S04]  /*14530*/  IMAD.U32 R15, RZ, RZ, UR26 ;  /* 0x0000001aff0f7e24 */ /* 0x004fc8000f8e00ff */
[----:B------:R2:W3:Y:S03]  /*14540*/  SYNCS.PHASECHK.TRANS64.TRYWAIT P1, [R15+URZ+0x28c50], R14 ;  /* 0x028c500e0f0075a7 */ /* 0x0004e6000802017f */
[----:B---3--:R-:W-:Y:S05]  /*14550*/  @!P1 NANOSLEEP.SYNCS 0x989680 ;  /* 0x009896800000995d */ /* 0x008fea0003900000 */
[----:B------:R-:W3:Y:S02]  /*14560*/  @!P1 SYNCS.PHASECHK.TRANS64 P1, [R15+URZ+0x28c50], R14 ;  /* 0x028c500e0f0095a7 */ /* 0x000ee4000802007f */
[----:B---3--:R-:W-:Y:S05]  /*14570*/  @!P1 BRA `(.L_x_4953) ;  /* 0xfffffffc00ec9947 */ /* 0x008fea000383ffff */
[----:B------:R-:W-:Y:S05]  /*14580*/  BRA `(.L_x_4952) ;  /* 0xffffff6400247947 */ /* 0x000fea000383ffff */
.L_x_4960:
[----:B----4-:R-:W-:-:S04]  /*14590*/  MOV R12, UR25 ;  /* 0x00000019000c7c02 */ /* 0x010fc80008000f00 */
[----:B------:R4:W0:Y:S03]  /*145a0*/  SYNCS.PHASECHK.TRANS64.TRYWAIT P0, [R12+URZ+0x28c30], R13 ;  /* 0x028c300d0c0075a7 */ /* 0x000826000800017f */
[----:B0-----:R-:W-:Y:S05]  /*145b0*/  @!P0 NANOSLEEP.SYNCS 0x989680 ;  /* 0x009896800000895d */ /* 0x001fea0003900000 */
[----:B------:R-:W0:Y:S02]  /*145c0*/  @!P0 SYNCS.PHASECHK.TRANS64 P0, [R12+URZ+0x28c30], R13 ;  /* 0x028c300d0c0085a7 */ /* 0x000e24000800007f */
[----:B0-----:R-:W-:Y:S05]  /*145d0*/  @!P0 BRA `(.L_x_4960) ;  /* 0xfffffffc00ec8947 */ /* 0x001fea000383ffff */
[----:B------:R-:W-:Y:S05]  /*145e0*/  BRA `(.L_x_4959) ;  /* 0xffffff6800207947 */ /* 0x000fea000383ffff */
.L_x_4973:
[----:B--2---:R-:W-:-:S04]  /*145f0*/  IMAD.U32 R14, RZ, RZ, UR25 ;  /* 0x00000019ff0e7e24 */ /* 0x004fc8000f8e00ff */
[----:B------:R2:W4:Y:S03]  /*14600*/  SYNCS.PHASECHK.TRANS64.TRYWAIT P0, [R14+URZ+0x28c50], R13 ;  /* 0x028c500d0e0075a7 */ /* 0x000526000800017f */
[----:B----4-:R-:W-:Y:S05]  /*14610*/  @!P0 NANOSLEEP.SYNCS 0x989680 ;  /* 0x009896800000895d */ /* 0x010fea0003900000 */
[----:B------:R-:W4:Y:S02]  /*14620*/  @!P0 SYNCS.PHASECHK.TRANS64 P0, [R14+URZ+0x28c50], R13 ;  /* 0x028c500d0e0085a7 */ /* 0x000f24000800007f */
[----:B----4-:R-:W-:Y:S05]  /*14630*/  @!P0 BRA `(.L_x_4973) ;  /* 0xfffffffc00ec8947 */ /* 0x010fea000383ffff */
[----:B------:R-:W-:Y:S05]  /*14640*/  BRA `(.L_x_4972) ;  /* 0xffffff8800f07947 */ /* 0x000fea000383ffff */
.L_x_4993:
[----:B------:R-:W-:Y:S01]  /*14650*/  IMAD.MOV.U32 R13, RZ, RZ, R23 ;  /* 0x000000ffff0d7224 */ /* 0x000fe200078e0017 */
[----:B------:R-:W-:Y:S01]  /*14660*/  MOV R12, RZ ;  /* 0x000000ff000c7202 */ /* 0x000fe20000000f00 */
[----:B------:R-:W-:Y:S02]  /*14670*/  IMAD.MOV.U32 R11, RZ, RZ, 0x1f ;  /* 0x0000001fff0b7424 */ /* 0x000fe400078e00ff */
[----:B------:R-:W-:-:S07]  /*14680*/  IMAD.MOV.U32 R15, RZ, RZ, -0x1 ;  /* 0xffffffffff0f7424 */ /* 0x000fce00078e00ff */
[----:B------:R-:W-:Y:S05]  /*14690*/  WARPSYNC.COLLECTIVE R15, `(.L_x_5034) ;  /* 0x000000000f087348 */ /* 0x000fea0003c00000 */
[----:B------:R0:W1:Y:S02]  /*146a0*/  SHFL.IDX P6, R14, R13, R12, R11 ;  /* 0x0000000c0d0e7389 */ /* 0x00006400000c000b */
[----:B01----:R-:W-:Y:S01]  /*146b0*/  ENDCOLLECTIVE ;  /* 0x000000000000791b */ /* 0x003fe20003800000 */
.L_x_5034:
[----:B------:R-:W-:Y:S05]  /*146c0*/  BRA `(.L_x_5035) ;  /* 0xffffffd000c47947 */ /* 0x000fea000383ffff */
.L_x_4995:
[----:B0-----:R-:W-:-:S04]  /*146d0*/  MOV R3, UR46 ;  /* 0x0000002e00037c02 */ /* 0x001fc80008000f00 */
[----:B------:R0:W1:Y:S03]  /*146e0*/  SYNCS.PHASECHK.TRANS64.TRYWAIT P0, [R3+URZ+0x28c40], R0 ;  /* 0x028c4000030075a7 */ /* 0x000066000800017f */
[----:B-1----:R-:W-:Y:S05]  /*146f0*/  @!P0 NANOSLEEP.SYNCS 0x989680 ;  /* 0x009896800000895d */ /* 0x002fea0003900000 */
[----:B------:R-:W1:Y:S02]  /*14700*/  @!P0 SYNCS.PHASECHK.TRANS64 P0, [R3+URZ+0x28c40], R0 ;  /* 0x028c4000030085a7 */ /* 0x000e64000800007f */
[----:B-1----:R-:W-:Y:S05]  /*14710*/  @!P0 BRA `(.L_x_4995) ;  /* 0xfffffffc00ec8947 */ /* 0x002fea000383ffff */
[----:B------:R-:W-:Y:S05]  /*14720*/  BRA `(.L_x_5036) ;  /* 0xffffffd000f47947 */ /* 0x000fea000383ffff */
.L_x_4996:
        /* <DEDUP_REMOVED lines=8> */
.L_x_5038:
[----:B------:R-:W-:Y:S05]  /*147b0*/  BSYNC B0 ;  /* 0x0000000000007941 */ /* 0x000fea0003800000 */
.L_x_5037:
[----:B------:R-:W-:Y:S01]  /*147c0*/  MOV R13, R0 ;  /* 0x00000000000d7202 */ /* 0x000fe20000000f00 */
[----:B------:R-:W-:Y:S01]  /*147d0*/  IMAD.MOV.U32 R12, RZ, RZ, RZ ;  /* 0x000000ffff0c7224 */ /* 0x000fe200078e00ff */
[----:B------:R-:W-:Y:S01]  /*147e0*/  MOV R15, 0xffffffff ;  /* 0xffffffff000f7802 */ /* 0x000fe20000000f00 */
[----:B------:R-:W-:Y:S01]  /*147f0*/  IMAD.MOV.U32 R11, RZ, RZ, 0x181f ;  /* 0x0000181fff0b7424 */ /* 0x000fe200078e00ff */
[----:B------:R-:W-:Y:S01]  /*14800*/  @P0 LEA R7, R30, UR46, 0x1 ;  /* 0x0000002e1e070c11 */ /* 0x000fe2000f8e08ff */
[----:B------:R-:W-:-:S07]  /*14810*/  IMAD.MOV.U32 R2, RZ, RZ, R14 ;  /* 0x000000ffff027224 */ /* 0x000fce00078e000e */
[----:B------:R-:W-:Y:S05]  /*14820*/  WARPSYNC.COLLECTIVE R15, `(.L_x_5039) ;  /* 0x000000000f087348 */ /* 0x000fea0003c00000 */
[----:B------:R0:W1:Y:S02]  /*14830*/  SHFL.IDX P6, R14, R13, R12, R11 ;  /* 0x0000000c0d0e7389 */ /* 0x00006400000c000b */
[----:B01----:R-:W-:Y:S01]  /*14840*/  ENDCOLLECTIVE ;  /* 0x000000000000791b */ /* 0x003fe20003800000 */
.L_x_5039:
[----:B------:R-:W-:Y:S01]  /*14850*/  MOV R13, R5 ;  /* 0x00000005000d7202 */ /* 0x000fe20000000f00 */
[----:B------:R-:W-:Y:S01]  /*14860*/  IMAD.MOV.U32 R12, RZ, RZ, 0x1 ;  /* 0x00000001ff0c7424 */ /* 0x000fe200078e00ff */
[----:B------:R-:W-:-:S05]  /*14870*/  @P0 LEA R14, P1, R22, R14, 0x1 ;  /* 0x0000000e160e0211 */ /* 0x000fca00078208ff */
[----:B------:R-:W-:Y:S02]  /*14880*/  @P0 IMAD.X R3, RZ, RZ, R2, P1 ;  /* 0x000000ffff030224 */ /* 0x000fe400008e0602 */
[----:B------:R-:W-:-:S07]  /*14890*/  @P0 IMAD.MOV.U32 R2, RZ, RZ, R14 ;  /* 0x000000ffff020224 */ /* 0x000fce00078e000e */
[----:B------:R-:W-:Y:S05]  /*148a0*/  WARPSYNC.COLLECTIVE R15, `(.L_x_5040) ;  /* 0x000000000f087348 */ /* 0x000fea0003c00000 */
[----:B------:R0:W1:Y:S02]  /*148b0*/  SHFL.IDX P6, R14, R13, R12, R11 ;  /* 0x0000000c0d0e7389 */ /* 0x00006400000c000b */
[----:B01----:R-:W-:Y:S01]  /*148c0*/  ENDCOLLECTIVE ;  /* 0x000000000000791b */ /* 0x003fe20003800000 */
.L_x_5040:
[----:B------:R-:W-:Y:S01]  /*148d0*/  @!PT LDS RZ, [RZ] ;  /* 0x00000000fffff984 */ /* 0x000fe20000000800 */
[----:B------:R-:W-:Y:S01]  /*148e0*/  @!PT LDS RZ, [RZ] ;  /* 0x00000000fffff984 */ /* 0x000fe20000000800 */
[----:B------:R-:W-:Y:S01]  /*148f0*/  @!PT LDS RZ, [RZ] ;  /* 0x00000000fffff984 */ /* 0x000fe20000000800 */
[----:B------:R0:W-:Y:S01]  /*14900*/  @P0 LDGSTS.E.BYPASS.LTC128B.128 [R7+0x22400], desc[UR36][R2.64], !P2 ;  /* 0x2240000002070fae */ /* 0x0001e2000d101d64 */
[----:B------:R-:W-:Y:S02]  /*14910*/  ISETP.GE.AND P0, PT, R18, 0x11, PT ;  /* 0x000000111200780c */ /* 0x000fe40003f06270 */
[----:B------:R-:W-:-:S11]  /*14920*/  MOV R13, R0 ;  /* 0x00000000000d7202 */ /* 0x000fd60000000f00 */
[----:B------:R-:W-:Y:S01]  /*14930*/  @P0 LEA R9, R30, UR46, 0x1 ;  /* 0x0000002e1e090c11 */ /* 0x000fe2000f8e08ff */
[----:B0-----:R-:W-:-:S07]  /*14940*/  IMAD.MOV.U32 R4, RZ, RZ, R14 ;  /* 0x000000ffff047224 */ /* 0x001fce00078e000e */
[----:B------:R-:W-:Y:S05]  /*14950*/  WARPSYNC.COLLECTIVE R15, `(.L_x_5041) ;  /* 0x000000000f087348 */ /* 0x000fea0003c00000 */
[----:B------:R0:W1:Y:S02]  /*14960*/  SHFL.IDX P6, R14, R13, R12, R11 ;  /* 0x0000000c0d0e7389 */ /* 0x00006400000c000b */
[----:B01----:R-:W-:Y:S01]  /*14970*/  ENDCOLLECTIVE ;  /* 0x000000000000791b */ /* 0x003fe20003800000 */
.L_x_5041:
[----:B------:R-:W-:Y:S01]  /*14980*/  IMAD.MOV.U32 R13, RZ, RZ, R5 ;  /* 0x000000ffff0d7224 */ /* 0x000fe200078e0005 */
[----:B------:R-:W-:Y:S02]  /*14990*/  MOV R12, 0x2 ;  /* 0x00000002000c7802 */ /* 0x000fe40000000f00 */
[----:B------:R-:W-:-:S13]  /*149a0*/  @P0 LEA R2, P1, R22, R14, 0x1 ;  /* 0x0000000e16020211 */ /* 0x000fda00078208ff */
[----:B------:R-:W-:Y:S05]  /*149b0*/  WARPSYNC.COLLECTIVE R15, `(.L_x_5042) ;  /* 0x000000000f087348 */ /* 0x000fea0003c00000 */
[----:B------:R0:W1:Y:S02]  /*149c0*/  SHFL.IDX P6, R14, R13, R12, R11 ;  /* 0x0000000c0d0e7389 */ /* 0x00006400000c000b */
[----:B01----:R-:W-:Y:S01]  /*149d0*/  ENDCOLLECTIVE ;  /* 0x000000000000791b */ /* 0x003fe20003800000 */
.L_x_5042:
[----:B------:R-:W-:-:S05]  /*149e0*/  @P0 IMAD.X R3, RZ, RZ, R4, P1 ;  /* 0x000000ffff030224 */ /* 0x000fca00008e0604 */
        /* <DEDUP_REMOVED lines=11> */
.L_x_5043:
[----:B------:R-:W-:Y:S02]  /*14aa0*/  IMAD.MOV.U32 R13, RZ, RZ, R5 ;  /* 0x000000ffff0d7224 */ /* 0x000fe400078e0005 */
[----:B------:R-:W-:Y:S01]  /*14ab0*/  IMAD.MOV.U32 R12, RZ, RZ, 0x3 ;  /* 0x00000003ff0c7424 */ /* 0x000fe200078e00ff */
[----:B------:R-:W-:-:S13]  /*14ac0*/  @P0 LEA R2, P1, R22, R14, 0x1 ;  /* 0x0000000e16020211 */ /* 0x000fda00078208ff */
[----:B------:R-:W-:Y:S05]  /*14ad0*/  WARPSYNC.COLLECTIVE R15, `(.L_x_5044) ;  /* 0x000000000f087348 */ /* 0x000fea0003c00000 */
[----:B------:R0:W1:Y:S02]  /*14ae0*/  SHFL.IDX P6, R14, R13, R12, R11 ;  /* 0x0000000c0d0e7389 */ /* 0x00006400000c000b */
[----:B01----:R-:W-:Y:S01]  /*14af0*/  ENDCOLLECTIVE ;  /* 0x000000000000791b */ /* 0x003fe20003800000 */
.L_x_5044:
[----:B------:R-:W-:-:S05]  /*14b00*/  @P0 IADD3.X R3, RZ, R4, RZ, P1, !PT ;  /* 0x00000004ff030210 */ /* 0x000fca0000ffe4ff */
[----:B------:R-:W-:Y:S01]  /*14b10*/  @!PT LDS RZ, [RZ] ;  /* 0x00000000fffff984 */ /* 0x000fe20000000800 */
[----:B------:R-:W-:Y:S01]  /*14b20*/  @!PT LDS RZ, [RZ] ;  /* 0x00000000fffff984 */ /* 0x000fe20000000800 */
[----:B------:R-:W-:Y:S01]  /*14b30*/  @!PT LDS RZ, [RZ] ;  /* 0x00000000fffff984 */ /* 0x000fe20000000800 */
[----:B------:R0:W-:Y:S01]  /*14b40*/  @P0 LDGSTS.E.BYPASS.LTC128B.128 [R7+0x23400], desc[UR36][R2.64], !P2 ;  /* 0x2340000002070fae */ /* 0x0001e2000d101d64 */
[----:B------:R-:W-:Y:S01]  /*14b50*/  IMAD.MOV.U32 R13, RZ, RZ, R0 ;  /* 0x000000ffff0d7224 */ /* 0x000fe200078e0000 */
[----:B------:R-:W-:-:S07]  /*14b60*/  MOV R4, R14 ;  /* 0x0000000e00047202 */ /* 0x000fce0000000f00 */
[----:B0-----:R-:W-:Y:S05]  /*14b70*/  WARPSYNC.COLLECTIVE R15, `(.L_x_5045) ;  /* 0x000000000f087348 */ /* 0x001fea0003c00000 */
[----:B------:R1:W2:Y:S02]  /*14b80*/  SHFL.IDX P6, R14, R13, R12, R11 ;  /* 0x0000000c0d0e7389 */ /* 0x0002a400000c000b */
[----:B012---:R-:W-:Y:S01]  /*14b90*/  ENDCOLLECTIVE ;  /* 0x000000000000791b */ /* 0x007fe20003800000 */
.L_x_5045:
[----:B------:R-:W-:Y:S05]  /*14ba0*/  BRA `(.L_x_5046) ;  /* 0xffffffd000b87947 */ /* 0x000fea000383ffff */
.L_x_4999:
[----:B------:R-:W-:Y:S01]  /*14bb0*/  IMAD.MOV.U32 R13, RZ, RZ, R5 ;  /* 0x000000ffff0d7224 */ /* 0x000fe200078e0005 */
[----:B------:R-:W-:Y:S01]  /*14bc0*/  MOV R12, RZ ;  /* 0x000000ff000c7202 */ /* 0x000fe20000000f00 */
[----:B------:R-:W-:Y:S02]  /*14bd0*/  IMAD.MOV.U32 R11, RZ, RZ, 0x181f ;  /* 0x0000181fff0b7424 */ /* 0x000fe400078e00ff */
[----:B------:R-:W-:Y:S02]  /*14be0*/  IMAD.MOV.U32 R15, RZ, RZ, -0x1 ;  /* 0xffffffffff0f7424 */ /* 0x000fe400078e00ff */
[----:B------:R-:W-:-:S07]  /*14bf0*/  VIADD R7, R35, UR41 ;  /* 0x0000002923077c36 */ /* 0x000fce0008000000 */
[----:B------:R-:W-:Y:S05]  /*14c00*/  WARPSYNC.COLLECTIVE R15, `(.L_x_5047) ;  /* 0x000000000f087348 */ /* 0x000fea0003c00000 */
[----:B------:R0:W1:Y:S02]  /*14c10*/  SHFL.IDX P6, R14, R13, R12, R11 ;  /* 0x0000000c0d0e7389 */ /* 0x00006400000c000b */
[----:B01----:R-:W-:Y:S01]  /*14c20*/  ENDCOLLECTIVE ;  /* 0x000000000000791b */ /* 0x003fe20003800000 */
.L_x_5047:
[----:B------:R-:W-:Y:S01]  /*14c30*/  IMAD.MOV.U32 R13, RZ, RZ, R4 ;  /* 0x000000ffff0d7224 */ /* 0x000fe200078e0004 */
[----:B------:R-:W-:-:S07]  /*14c40*/  MOV R2, R14 ;  /* 0x0000000e00027202 */ /* 0x000fce0000000f00 */
[----:B------:R-:W-:Y:S05]  /*14c50*/  WARPSYNC.COLLECTIVE R15, `(.L_x_5048) ;  /* 0x000000000f087348 */ /* 0x000fea0003c00000 */
[----:B------:R0:W1:Y:S02]  /*14c60*/  SHFL.IDX P6, R14, R13, R12, R11 ;  /* 0x0000000c0d0e7389 */ /* 0x00006400000c000b */
[----:B01----:R-:W-:Y:S01]  /*14c70*/  ENDCOLLECTIVE ;  /* 0x000000000000791b */ /* 0x003fe20003800000 */
.L_x_5048:
[----:B------:R-:W-:Y:S02]  /*14c80*/  ULDC UR4, c[0x0][0x288] ;  /* 0x0000a20000047ab9 */ /* 0x000fe40000000800 */
[----:B------:R-:W-:-:S05]  /*14c90*/  IMAD R0, R0, UR4, RZ ;  /* 0x0000000400007c24 */ /* 0x000fca000f8e02ff */
[C---:B------:R-:W-:Y:S01]  /*14ca0*/  ISETP.GE.AND P0, PT, R7.reuse, R0, PT ;  /* 0x000000000700720c */ /* 0x040fe20003f06270 */
[----:B------:R-:W-:Y:S01]  /*14cb0*/  VIADD R11, R7, 0x10 ;  /* 0x00000010070b7836 */ /* 0x000fe20000000000 */
[----:B------:R-:W-:Y:S01]  /*14cc0*/  MOV R13, R5 ;  /* 0x00000005000d7202 */ /* 0x000fe20000000f00 */
[----:B------:R-:W-:-:S10]  /*14cd0*/  IMAD.MOV.U32 R12, RZ, RZ, 0x1 ;  /* 0x00000001ff0c7424 */ /* 0x000fd400078e00ff */
[----:B------:R-:W-:Y:S02]  /*14ce0*/  @!P0 LEA R9, R30, UR46, 0x1 ;  /* 0x0000002e1e098c11 */ /* 0x000fe4000f8e08ff */
[----:B------:R-:W-:-:S04]  /*14cf0*/  @!P0 LEA R14, P2, R22, R14, 0x1 ;  /* 0x0000000e160e8211 */ /* 0x000fc800078408ff */
[----:B------:R-:W-:Y:S01]  /*14d00*/  @!P0 IADD3.X R3, RZ, R2, RZ, P2, !PT ;  /* 0x00000002ff038210 */ /* 0x000fe200017fe4ff */
[----:B------:R-:W-:-:S05]  /*14d10*/  @!P0 IMAD.MOV.U32 R2, RZ, RZ, R14 ;  /* 0x000000ffff028224 */ /* 0x000fca00078e000e */
[----:B------:R-:W-:Y:S01]  /*14d20*/  @!PT LDS RZ, [RZ] ;  /* 0x00000000fffff984 */ /* 0x000fe20000000800 */
[----:B------:R-:W-:Y:S01]  /*14d30*/  @!PT LDS RZ, [RZ] ;  /* 0x00000000fffff984 */ /* 0x000fe20000000800 */
[----:B------:R-:W-:Y:S01]  /*14d40*/  @!PT LDS RZ, [RZ] ;  /* 0x00000000fffff984 */ /* 0x000fe20000000800 */
[----:B------:R0:W-:Y:S01]  /*14d50*/  @!P0 LDGSTS.E.BYPASS.LTC128B.128 [R9+0x20400], desc[UR36][R2.64], !P1 ;  /* 0x2040000002098fae */ /* 0x0001e2000c901d64 */
[----:B------:R-:W-:Y:S01]  /*14d60*/  ISETP.GE.AND P0, PT, R11, R0, PT ;  /* 0x000000000b00720c */ /* 0x000fe20003f06270 */
[----:B------:R-:W-:-:S12]  /*14d70*/  IMAD.MOV.U32 R11, RZ, RZ, 0x181f ;  /* 0x0000181fff0b7424 */ /* 0x000fd800078e00ff */
[----:B0-----:R-:W-:Y:S05]  /*14d80*/  WARPSYNC.COLLECTIVE R15, `(.L_x_5049) ;  /* 0x000000000f087348 */ /* 0x001fea0003c00000 */
[----:B------:R1:W2:Y:S02]  /*14d90*/  SHFL.IDX P6, R14, R13, R12, R11 ;  /* 0x0000000c0d0e7389 */ /* 0x0002a400000c000b */
[----:B012---:R-:W-:Y:S01]  /*14da0*/  ENDCOLLECTIVE ;  /* 0x000000000000791b */ /* 0x007fe20003800000 */
.L_x_5049:
[----:B------:R-:W-:Y:S02]  /*14db0*/  IADD3 R9, R7, 0x20, RZ ;  /* 0x0000002007097810 */ /* 0x000fe40007ffe0ff */
[----:B------:R-:W-:Y:S01]  /*14dc0*/  @!P0 LEA R21, R30, UR46, 0x1 ;  /* 0x0000002e1e158c11 */ /* 0x000fe2000f8e08ff */
[----:B------:R-:W-:Y:S01]  /*14dd0*/  IMAD.MOV.U32 R13, RZ, RZ, R4 ;  /* 0x000000ffff0d7224 */ /* 0x000fe200078e0004 */
[----:B------:R-:W-:-:S07]  /*14de0*/  MOV R6, R14 ;  /* 0x0000000e00067202 */ /* 0x000fce0000000f00 */
[----:B------:R-:W-:Y:S05]  /*14df0*/  WARPSYNC.COLLECTIVE R15, `(.L_x_5050) ;  /* 0x000000000f087348 */ /* 0x000fea0003c00000 */
[----:B------:R0:W1:Y:S02]  /*14e00*/  SHFL.IDX P6, R14, R13, R12, R11 ;  /* 0x0000000c0d0e7389 */ /* 0x00006400000c000b */
[----:B01----:R-:W-:Y:S01]  /*14e10*/  ENDCOLLECTIVE ;  /* 0x000000000000791b */ /* 0x003fe20003800000 */
.L_x_5050:
[----:B------:R-:W-:Y:S02]  /*14e20*/  IMAD.MOV.U32 R13, RZ, RZ, R5 ;  /* 0x000000ffff0d7224 */ /* 0x000fe400078e0005 */
[----:B------:R-:W-:Y:S01]  /*14e30*/  IMAD.MOV.U32 R12, RZ, RZ, 0x2 ;  /* 0x00000002ff0c7424 */ /* 0x000fe200078e00ff */
[----:B------:R-:W-:-:S13]  /*14e40*/  @!P0 LEA R2, P2, R22, R14, 0x1 ;  /* 0x0000000e16028211 */ /* 0x000fda00078408ff */
[----:B------:R-:W-:Y:S05]  /*14e50*/  WARPSYNC.COLLECTIVE R15, `(.L_x_5051) ;  /* 0x000000000f087348 */ /* 0x000fea0003c00000 */
[----:B------:R0:W1:Y:S02]  /*14e60*/  SHFL.IDX P6, R14, R13, R12, R11 ;  /* 0x0000000c0d0e7389 */ /* 0x00006400000c000b */
[----:B01----:R-:W-:Y:S01]  /*14e70*/  ENDCOLLECTIVE ;  /* 0x000000000000791b */ /* 0x003fe20003800000 */
.L_x_5051:
[----:B------:R-:W-:-:S05]  /*14e80*/  @!P0 IMAD.X R3, RZ, RZ, R6, P2 ;  /* 0x000000ffff038224 */ /* 0x000fca00010e0606 */
[----:B------:R-:W-:Y:S01]  /*14e90*/  @!PT LDS RZ, [RZ] ;  /* 0x00000000fffff984 */ /* 0x000fe20000000800 */
[----:B------:R-:W-:Y:S01]  /*14ea0*/  @!PT LDS RZ, [RZ] ;  /* 0x00000000fffff984 */ /* 0x000fe20000000800 */
[----:B------:R-:W-:Y:S01]  /*14eb0*/  @!PT LDS RZ, [RZ] ;  /* 0x00000000fffff984 */ /* 0x000fe20000000800 */
[----:B------:R0:W-:Y:S01]  /*14ec0*/  @!P0 LDGSTS.E.BYPASS.LTC128B.128 [R21+0x20c00], desc[UR36][R2.64], !P1 ;  /* 0x20c0000002158fae */ /* 0x0001e2000c901d64 */
[----:B------:R-:W-:Y:S01]  /*14ed0*/  ISETP.GE.AND P0, PT, R9, R0, PT ;  /* 0x000000000900720c */ /* 0x000fe20003f06270 */
[----:B------:R-:W-:-:S12]  /*14ee0*/  IMAD.MOV.U32 R13, RZ, RZ, R4 ;  /* 0x000000ffff0d7224 */ /* 0x000fd800078e0004 */
[----:B------:R-:W-:Y:S02]  /*14ef0*/  @!P0 LEA R9, R30, UR46, 0x1 ;  /* 0x0000002e1e098c11 */ /* 0x000fe4000f8e08ff */
[----:B0-----:R-:W-:-:S07]  /*14f00*/  MOV R6, R14 ;  /* 0x0000000e00067202 */ /* 0x001fce0000000f00 */
[----:B------:R-:W-:Y:S05]  /*14f10*/  WARPSYNC.COLLECTIVE R15, `(.L_x_5052) ;  /* 0x000000000f087348 */ /* 0x000fea0003c00000 */
[----:B------:R0:W1:Y:S02]  /*14f20*/  SHFL.IDX P6, R14, R13, R12, R11 ;  /* 0x0000000c0d0e7389 */ /* 0x00006400000c000b */
[----:B01----:R-:W-:Y:S01]  /*14f30*/  ENDCOLLECTIVE ;  /* 0x000000000000791b */ /* 0x003fe20003800000 */
.L_x_5052:
[----:B------:R-:W-:Y:S01]  /*14f40*/  MOV R13, R5 ;  /* 0x00000005000d7202 */ /* 0x000fe20000000f00 */
[----:B------:R-:W-:Y:S01]  /*14f50*/  IMAD.MOV.U32 R12, RZ, RZ, 0x3 ;  /* 0x00000003ff0c7424 */ /* 0x000fe200078e00ff */
[----:B------:R-:W-:-:S13]  /*14f60*/  @!P0 LEA R2, P2, R22, R14, 0x1 ;  /* 0x0000000e16028211 */ /* 0x000fda00078408ff */
[----:B------:R-:W-:Y:S05]  /*14f70*/  WARPSYNC.COLLECTIVE R15, `(.L_x_5053) ;  /* 0x000000000f087348 */ /* 0x000fea0003c00000 */
[----:B------:R0:W1:Y:S02]  /*14f80*/  SHFL.IDX P6, R14, R13, R12, R11 ;  /* 0x0000000c0d0e7389 */ /* 0x00006400000c000b */
[----:B01----:R-:W-:Y:S01]  /*14f90*/  ENDCOLLECTIVE ;  /* 0x000000000000791b */ /* 0x003fe20003800000 */
.L_x_5053:
[----:B------:R-:W-:-:S05]  /*14fa0*/  @!P0 IMAD.X R3, RZ, RZ, R6, P2 ;  /* 0x000000ffff038224 */ /* 0x000fca00010e0606 */
[----:B------:R-:W-:Y:S01]  /*14fb0*/  @!PT LDS RZ, [RZ] ;  /* 0x00000000fffff984 */ /* 0x000fe20000000800 */
[----:B------:R-:W-:Y:S01]  /*14fc0*/  @!PT LDS RZ, [RZ] ;  /* 0x00000000fffff984 */ /* 0x000fe20000000800 */
[----:B------:R-:W-:Y:S01]  /*14fd0*/  @!PT LDS RZ, [RZ] ;  /* 0x00000000fffff984 */ /* 0x000fe20000000800 */
[----:B------:R0:W-:Y:S01]  /*14fe0*/  @!P0 LDGSTS.E.BYPASS.LTC128B.128 [R9+0x21400], desc[UR36][R2.64], !P1 ;  /* 0x2140000002098fae */ /* 0x0001e2000c901d64 */
[----:B------:R-:W-:Y:S01]  /*14ff0*/  MOV R13, R4 ;  /* 0x00000004000d7202 */ /* 0x000fe20000000f00 */
[----:B------:R-:W-:-:S07]  /*15000*/  IMAD.MOV.U32 R6, RZ, RZ, R14 ;  /* 0x000000ffff067224 */ /* 0x000fce00078e000e */
[----:B0-----:R-:W-:Y:S05]  /*15010*/  WARPSYNC.COLLECTIVE R15, `(.L_x_5054) ;  /* 0x000000000f087348 */ /* 0x001fea0003c00000 */
[----:B------:R1:W2:Y:S02]  /*15020*/  SHFL.IDX P6, R14, R13, R12, R11 ;  /* 0x0000000c0d0e7389 */ /* 0x0002a400000c000b */
[----:B012---:R-:W-:Y:S01]  /*15030*/  ENDCOLLECTIVE ;  /* 0x000000000000791b */ /* 0x007fe20003800000 */
.L_x_5054:
[----:B------:R-:W-:Y:S05]  /*15040*/  BRA `(.L_x_5055) ;  /* 0xffffffd4005c7947 */ /* 0x000fea000383ffff */
.L_x_5000:
[----:B0-----:R-:W-:-:S04]  /*15050*/  IMAD.U32 R3, RZ, RZ, UR46 ;  /* 0x0000002eff037e24 */ /* 0x001fc8000f8e00ff */
[----:B------:R0:W1:Y:S03]  /*15060*/  SYNCS.PHASECHK.TRANS64.TRYWAIT P0, [R3+URZ+0x28c20], R0 ;  /* 0x028c2000030075a7 */ /* 0x000066000800017f */
[----:B-1----:R-:W-:Y:S05]  /*15070*/  @!P0 NANOSLEEP.SYNCS 0x989680 ;  /* 0x009896800000895d */ /* 0x002fea0003900000 */
[----:B------:R-:W1:Y:S02]  /*15080*/  @!P0 SYNCS.PHASECHK.TRANS64 P0, [R3+URZ+0x28c20], R0 ;  /* 0x028c2000030085a7 */ /* 0x000e64000800007f */
[----:B-1----:R-:W-:Y:S05]  /*15090*/  @!P0 BRA `(.L_x_5000) ;  /* 0xfffffffc00ec8947 */ /* 0x002fea000383ffff */
[----:B------:R-:W-:Y:S05]  /*150a0*/  BRA `(.L_x_5056) ;  /* 0xffffffd4008c7947 */ /* 0x000fea000383ffff */
.L_x_5002:
[----:B0-----:R-:W-:-:S04]  /*150b0*/  IMAD.U32 R3, RZ, RZ, UR46 ;  /* 0x0000002eff037e24 */ /* 0x001fc8000f8e00ff */
[----:B------:R0:W1:Y:S03]  /*150c0*/  SYNCS.PHASECHK.TRANS64.TRYWAIT P0, [R3+URZ+0x28c60], R0 ;  /* 0x028c6000030075a7 */ /* 0x000066000800017f */
[----:B-1----:R-:W-:Y:S05]  /*150d0*/  @!P0 NANOSLEEP.SYNCS 0x989680 ;  /* 0x009896800000895d */ /* 0x002fea0003900000 */
[----:B------:R-:W1:Y:S02]  /*150e0*/  @!P0 SYNCS.PHASECHK.TRANS64 P0, [R3+URZ+0x28c60], R0 ;  /* 0x028c6000030085a7 */ /* 0x000e64000800007f */
[----:B-1----:R-:W-:Y:S05]  /*150f0*/  @!P0 BRA `(.L_x_5002) ;  /* 0xfffffffc00ec8947 */ /* 0x002fea000383ffff */
[----:B------:R-:W-:Y:S05]  /*15100*/  BRA `(.L_x_5057) ;  /* 0xffffffd400887947 */ /* 0x000fea000383ffff */
.L_x_5003:
        /* <DEDUP_REMOVED lines=8> */
.L_x_5059:
[----:B------:R-:W-:Y:S05]  /*15190*/  BSYNC B0 ;  /* 0x0000000000007941 */ /* 0x000fea0003800000 */
.L_x_5058:
[----:B------:R-:W-:Y:S01]  /*151a0*/  IMAD.MOV.U32 R13, RZ, RZ, R0 ;  /* 0x000000ffff0d7224 */ /* 0x000fe200078e0000 */
[----:B------:R-:W-:Y:S01]  /*151b0*/  MOV R12, RZ ;  /* 0x000000ff000c7202 */ /* 0x000fe20000000f00 */
[----:B------:R-:W-:Y:S01]  /*151c0*/  IMAD.MOV.U32 R11, RZ, RZ, 0x181f ;  /* 0x0000181fff0b7424 */ /* 0x000fe200078e00ff */
[----:B------:R-:W-:Y:S01]  /*151d0*/  SHF.L.U32 R8, R22, 0x1, RZ ;  /* 0x0000000116087819 */ /* 0x000fe200000006ff */
[----:B------:R-:W-:Y:S01]  /*151e0*/  IMAD.MOV.U32 R15, RZ, RZ, -0x1 ;  /* 0xffffffffff0f7424 */ /* 0x000fe200078e00ff */
[----:B------:R-:W-:Y:S01]  /*151f0*/  LOP3.LUT R4, R17, 0x1, RZ, 0xc0, !PT ;  /* 0x0000000111047812 */ /* 0x000fe200078ec0ff */
[----:B------:R-:W-:Y:S01]  /*15200*/  IMAD.MOV.U32 R3, RZ, RZ, R14 ;  /* 0x000000ffff037224 */ /* 0x000fe200078e000e */
[----:B------:R-:W-:-:S07]  /*15210*/  LEA R7, R30, UR46, 0x1 ;  /* 0x0000002e1e077c11 */ /* 0x000fce000f8e08ff */
[----:B------:R-:W-:Y:S05]  /*15220*/  WARPSYNC.COLLECTIVE R15, `(.L_x_5060) ;  /* 0x000000000f087348 */ /* 0x000fea0003c00000 */
[----:B------:R0:W1:Y:S02]  /*15230*/  SHFL.IDX P6, R14, R13, R12, R11 ;  /* 0x0000000c0d0e7389 */ /* 0x00006400000c000b */
[----:B01----:R-:W-:Y:S01]  /*15240*/  ENDCOLLECTIVE ;  /* 0x000000000000791b */ /* 0x003fe20003800000 */
.L_x_5060:
[----:B------:R-:W-:Y:S02]  /*15250*/  ISETP.NE.U32.AND P1, PT, R4, 0x1, PT ;  /* 0x000000010400780c */ /* 0x000fe40003f25070 */
[C---:B------:R-:W-:Y:S02]  /*15260*/  LOP3.LUT P5, RZ, R17.reuse, 0x2, RZ, 0xc0, !PT ;  /* 0x0000000211ff7812 */ /* 0x040fe400078ac0ff */
[C---:B------:R-:W-:Y:S02]  /*15270*/  LOP3.LUT P4, RZ, R17.reuse, 0x4, RZ, 0xc0, !PT ;  /* 0x0000000411ff7812 */ /* 0x040fe4000788c0ff */
[C---:B------:R-:W-:Y:S02]  /*15280*/  LOP3.LUT P3, RZ, R17.reuse, 0x8, RZ, 0xc0, !PT ;  /* 0x0000000811ff7812 */ /* 0x040fe4000786c0ff */
[----:B------:R-:W-:Y:S02]  /*15290*/  LOP3.LUT P2, RZ, R17, 0x10, RZ, 0xc0, !PT ;  /* 0x0000001011ff7812 */ /* 0x000fe4000784c0ff */
[----:B------:R-:W-:-:S02]  /*152a0*/  LOP3.LUT R16, R16, 0xfffffeff, RZ, 0xc0, !PT ;  /* 0xfffffeff10107812 */ /* 0x000fc400078ec0ff */
[----:B------:R-:W-:Y:S01]  /*152b0*/  PRMT R4, R17, 0x8880, RZ ;  /* 0x0000888011047816 */ /* 0x000fe200000000ff */
[----:B------:R-:W-:Y:S01]  /*152c0*/  IMAD.MOV.U32 R13, RZ, RZ, R6 ;  /* 0x000000ffff0d7224 */ /* 0x000fe200078e0006 */
[----:B------:R-:W-:Y:S02]  /*152d0*/  @P1 LOP3.LUT R16, R16, 0x100, RZ, 0xfc, !PT ;  /* 0x0000010010101812 */ /* 0x000fe400078efcff */
[----:B------:R-:W-:Y:S02]  /*152e0*/  MOV R12, 0x1 ;  /* 0x00000001000c7802 */ /* 0x000fe40000000f00 */
        /* <DEDUP_REMOVED lines=30> */
.L_x_5061:
[----:B------:R-:W-:Y:S02]  /*154d0*/  IMAD.MOV.U32 R13, RZ, RZ, R0 ;  /* 0x000000ffff0d7224 */ /* 0x000fe400078e0000 */
[----:B------:R-:W-:-:S07]  /*154e0*/  IMAD.MOV.U32 R5, RZ, RZ, R14 ;  /* 0x000000ffff057224 */ /* 0x000fce00078e000e */
[----:B------:R-:W-:Y:S05]  /*154f0*/  WARPSYNC.COLLECTIVE R15, `(.L_x_5062) ;  /* 0x000000000f087348 */ /* 0x000fea0003c00000 */
[----:B------:R0:W1:Y:S02]  /*15500*/  SHFL.IDX P6, R14, R13, R12, R11 ;  /* 0x0000000c0d0e7389 */ /* 0x00006400000c000b */
[----:B01----:R-:W-:Y:S01]  /*15510*/  ENDCOLLECTIVE ;  /* 0x000000000000791b */ /* 0x003fe20003800000 */
.L_x_5062:
        /* <DEDUP_REMOVED lines=28> */
.L_x_5063:
[----:B------:R-:W-:Y:S01]  /*156e0*/  IMAD.MOV.U32 R13, RZ, RZ, R0 ;  /* 0x000000ffff0d7224 */ /* 0x000fe200078e0000 */
[----:B------:R-:W-:-:S07]  /*156f0*/  MOV R9, R14 ;  /* 0x0000000e00097202 */ /* 0x000fce0000000f00 */
[----:B------:R-:W-:Y:S05]  /*15700*/  WARPSYNC.COLLECTIVE R15, `(.L_x_5064) ;  /* 0x000000000f087348 */ /* 0x000fea0003c00000 */
[----:B------:R0:W1:Y:S02]  /*15710*/  SHFL.IDX P6, R14, R13, R12, R11 ;  /* 0x0000000c0d0e7389 */ /* 0x00006400000c000b */
[----:B01----:R-:W-:Y:S01]  /*15720*/  ENDCOLLECTIVE ;  /* 0x000000000000791b */ /* 0x003fe20003800000 */
.L_x_5064:
[----:B------:R-:W-:Y:S01]  /*15730*/  MOV R13, R6 ;  /* 0x00000006000d7202 */ /* 0x000fe20000000f00 */
        /* <DEDUP_REMOVED lines=27> */
.L_x_5065:
[----:B------:R-:W-:Y:S01]  /*158f0*/  MOV R13, R0 ;  /* 0x00000000000d7202 */ /* 0x000fe20000000f00 */
[----:B------:R-:W-:-:S07]  /*15900*/  IMAD.MOV.U32 R6, RZ, RZ, R14 ;  /* 0x000000ffff067224 */ /* 0x000fce00078e000e */
[----:B------:R-:W-:Y:S05]  /*15910*/  WARPSYNC.COLLECTIVE R15, `(.L_x_5066) ;  /* 0x000000000f087348 */ /* 0x000fea0003c00000 */
[----:B------:R0:W1:Y:S02]  /*15920*/  SHFL.IDX P6, R14, R13, R12, R11 ;  /* 0x0000000c0d0e7389 */ /* 0x00006400000c000b */
[----:B01----:R-:W-:Y:S01]  /*15930*/  ENDCOLLECTIVE ;  /* 0x000000000000791b */ /* 0x003fe20003800000 */
.L_x_5066:
[----:B------:R-:W-:Y:S05]  /*15940*/  BRA `(.L_x_5067) ;  /* 0xffffffd4001c7947 */ /* 0x000fea000383ffff */
.L_x_5010:
[----:B-1----:R1:W2:Y:S02]  /*15950*/  SYNCS.PHASECHK.TRANS64.TRYWAIT P0, [R10+URZ+0x28c40], R20 ;  /* 0x028c40140a0075a7 */ /* 0x0022a4000800017f */
[----:B--2---:R-:W-:Y:S05]  /*15960*/  @!P0 NANOSLEEP.SYNCS 0x989680 ;  /* 0x009896800000895d */ /* 0x004fea0003900000 */
[----:B------:R-:W2:Y:S02]  /*15970*/  @!P0 SYNCS.PHASECHK.TRANS64 P0, [R10+URZ+0x28c40], R20 ;  /* 0x028c40140a0085a7 */ /* 0x000ea4000800007f */
[----:B--2---:R-:W-:Y:S05]  /*15980*/  @!P0 BRA `(.L_x_5010) ;  /* 0xfffffffc00f08947 */ /* 0x004fea000383ffff */
[----:B------:R-:W-:Y:S05]  /*15990*/  BRA `(.L_x_5068) ;  /* 0xffffffd800587947 */ /* 0x000fea000383ffff */
.L_x_5011:
        /* <DEDUP_REMOVED lines=8> */
.L_x_5070:
[----:B------:R-:W-:Y:S05]  /*15a20*/  BSYNC B1 ;  /* 0x0000000000017941 */ /* 0x000fea0003800000 */
.L_x_5069:
[----:B------:R-:W-:Y:S01]  /*15a30*/  IMAD.MOV.U32 R13, RZ, RZ, R26 ;  /* 0x000000ffff0d7224 */ /* 0x000fe200078e001a */
[----:B------:R-:W-:Y:S01]  /*15a40*/  MOV R11, 0x181f ;  /* 0x0000181f000b7802 */ /* 0x000fe20000000f00 */
[----:B------:R-:W-:Y:S01]  /*15a50*/  IMAD.MOV.U32 R12, RZ, RZ, RZ ;  /* 0x000000ffff0c7224 */ /* 0x000fe200078e00ff */
[----:B------:R-:W-:Y:S01]  /*15a60*/  MOV R3, R14 ;  /* 0x0000000e00037202 */ /* 0x000fe20000000f00 */
[----:B------:R-:W-:Y:S01]  /*15a70*/  IMAD.MOV.U32 R15, RZ, RZ, -0x1 ;  /* 0xffffffffff0f7424 */ /* 0x000fe200078e00ff */
[----:B------:R-:W-:-:S07]  /*15a80*/  LEA R27, R17, UR46, 0x1 ;  /* 0x0000002e111b7c11 */ /* 0x000fce000f8e08ff */
[----:B------:R-:W-:Y:S05]  /*15a90*/  WARPSYNC.COLLECTIVE R15, `(.L_x_5071) ;  /* 0x000000000f087348 */ /* 0x000fea0003c00000 */
[----:B------:R0:W1:Y:S02]  /*15aa0*/  SHFL.IDX P6, R14, R13, R12, R11 ;  /* 0x0000000c0d0e7389 */ /* 0x00006400000c000b */
[----:B01----:R-:W-:Y:S01]  /*15ab0*/  ENDCOLLECTIVE ;  /* 0x000000000000791b */ /* 0x003fe20003800000 */
.L_x_5071:
[----:B------:R-:W-:Y:S01]  /*15ac0*/  MOV R13, R29 ;  /* 0x0000001d000d7202 */ /* 0x000fe20000000f00 */
[----:B------:R-:W-:Y:S01]  /*15ad0*/  IMAD.MOV.U32 R12, RZ, RZ, 0x1 ;  /* 0x00000001ff0c7424 */ /* 0x000fe200078e00ff */
[----:B------:R-:W-:-:S13]  /*15ae0*/  IADD3 R2, P0, R14, R8, RZ ;  /* 0x000000080e027210 */ /* 0x000fda0007f1e0ff */
[----:B------:R-:W-:Y:S05]  /*15af0*/  WARPSYNC.COLLECTIVE R15, `(.L_x_5072) ;  /* 0x000000000f087348 */ /* 0x000fea0003c00000 */
[----:B------:R0:W1:Y:S02]  /*15b00*/  SHFL.IDX P6, R14, R13, R12, R11 ;  /* 0x0000000c0d0e7389 */ /* 0x00006400000c000b */
[----:B01----:R-:W-:Y:S01]  /*15b10*/  ENDCOLLECTIVE ;  /* 0x000000000000791b */ /* 0x003fe20003800000 */
.L_x_5072:
        /* <DEDUP_REMOVED lines=10> */
.L_x_5073:
[----:B------:R-:W-:Y:S01]  /*15bc0*/  IMAD.MOV.U32 R13, RZ, RZ, R29 ;  /* 0x000000ffff0d7224 */ /* 0x000fe200078e001d */
[----:B------:R-:W-:Y:S02]  /*15bd0*/  MOV R12, 0x2 ;  /* 0x00000002000c7802 */ /* 0x000fe40000000f00 */
[----:B------:R-:W-:-:S13]  /*15be0*/  IADD3 R2, P0, R14, R8, RZ ;  /* 0x000000080e027210 */ /* 0x000fda0007f1e0ff */
[----:B------:R-:W-:Y:S05]  /*15bf0*/  WARPSYNC.COLLECTIVE R15, `(.L_x_5074) ;  /* 0x000000000f087348 */ /* 0x000fea0003c00000 */
[----:B------:R0:W1:Y:S02]  /*15c00*/  SHFL.IDX P6, R14, R13, R12, R11 ;  /* 0x0000000c0d0e7389 */ /* 0x00006400000c000b */
[----:B01----:R-:W-:Y:S01]  /*15c10*/  ENDCOLLECTIVE ;  /* 0x000000000000791b */ /* 0x003fe20003800000 */
.L_x_5074:
        /* <DEDUP_REMOVED lines=10> */
.L_x_5075:
[----:B------:R-:W-:Y:S02]  /*15cc0*/  IMAD.MOV.U32 R13, RZ, RZ, R29 ;  /* 0x000000ffff0d7224 */ /* 0x000fe400078e001d */
[----:B------:R-:W-:Y:S01]  /*15cd0*/  IMAD.MOV.U32 R12, RZ, RZ, 0x3 ;  /* 0x00000003ff0c7424 */ /* 0x000fe200078e00ff */
[----:B------:R-:W-:-:S13]  /*15ce0*/  IADD3 R2, P0, R14, R8, RZ ;  /* 0x000000080e027210 */ /* 0x000fda0007f1e0ff */
[----:B------:R-:W-:Y:S05]  /*15cf0*/  WARPSYNC.COLLECTIVE R15, `(.L_x_5076) ;  /* 0x000000000f087348 */ /* 0x000fea0003c00000 */
[----:B------:R0:W1:Y:S02]  /*15d00*/  SHFL.IDX P6, R14, R13, R12, R11 ;  /* 0x0000000c0d0e7389 */ /* 0x00006400000c000b */
[----:B01----:R-:W-:Y:S01]  /*15d10*/  ENDCOLLECTIVE ;  /* 0x000000000000791b */ /* 0x003fe20003800000 */
.L_x_5076:
[----:B------:R-:W-:-:S05]  /*15d20*/  IADD3.X R3, RZ, R3, RZ, P0, !PT ;  /* 0x00000003ff037210 */ /* 0x000fca00007fe4ff */
[----:B------:R-:W-:Y:S01]  /*15d30*/  @!PT LDS RZ, [RZ] ;  /* 0x00000000fffff984 */ /* 0x000fe20000000800 */
[----:B------:R-:W-:Y:S01]  /*15d40*/  @!PT LDS RZ, [RZ] ;  /* 0x00000000fffff984 */ /* 0x000fe20000000800 */
[----:B------:R-:W-:Y:S01]  /*15d50*/  @!PT LDS RZ, [RZ] ;  /* 0x00000000fffff984 */ /* 0x000fe20000000800 */
[----:B------:R0:W-:Y:S01]  /*15d60*/  LDGSTS.E.BYPASS.LTC128B.128 [R27+0x23400], desc[UR36][R2.64], !P1 ;  /* 0x23400000021b7fae */ /* 0x0001e2000c901d64 */
[----:B------:R-:W-:Y:S01]  /*15d70*/  IMAD.MOV.U32 R13, RZ, RZ, R26 ;  /* 0x000000ffff0d7224 */ /* 0x000fe200078e001a */
[----:B------:R-:W-:-:S07]  /*15d80*/  MOV R34, R14 ;  /* 0x0000000e00227202 */ /* 0x000fce0000000f00 */
[----:B0-----:R-:W-:Y:S05]  /*15d90*/  WARPSYNC.COLLECTIVE R15, `(.L_x_5077) ;  /* 0x000000000f087348 */ /* 0x001fea0003c00000 */
[----:B------:R1:W2:Y:S02]  /*15da0*/  SHFL.IDX P6, R14, R13, R12, R11 ;  /* 0x0000000c0d0e7389 */ /* 0x0002a400000c000b */
[----:B012---:R-:W-:Y:S01]  /*15db0*/  ENDCOLLECTIVE ;  /* 0x000000000000791b */ /* 0x007fe20003800000 */
.L_x_5077:
[----:B------:R-:W-:Y:S05]  /*15dc0*/  BRA `(.L_x_5078) ;  /* 0xffffffd8000c7947 */ /* 0x000fea000383ffff */
.L_x_5016:
[----:B---3--:R3:W4:Y:S02]  /*15dd0*/  SYNCS.PHASECHK.TRANS64.TRYWAIT P0, [R10+URZ+0x28c60], R20 ;  /* 0x028c60140a0075a7 */ /* 0x008724000800017f */
[----:B----4-:R-:W-:Y:S05]  /*15de0*/  @!P0 NANOSLEEP.SYNCS 0x989680 ;  /* 0x009896800000895d */ /* 0x010fea0003900000 */
[----:B------:R-:W4:Y:S02]  /*15df0*/  @!P0 SYNCS.PHASECHK.TRANS64 P0, [R10+URZ+0x28c60], R20 ;  /* 0x028c60140a0085a7 */ /* 0x000f24000800007f */
[----:B----4-:R-:W-:Y:S05]  /*15e00*/  @!P0 BRA `(.L_x_5016) ;  /* 0xfffffffc00f08947 */ /* 0x010fea000383ffff */
[----:B------:R-:W-:Y:S05]  /*15e10*/  BRA `(.L_x_5079) ;  /* 0xffffffd800587947 */ /* 0x000fea000383ffff */
.L_x_5017:
[----:B------:R-:W-:Y:S01]  /*15e20*/  BSSY B1, `(.L_x_5080) ;  /* 0x0000008000017945 */ /* 0x000fe20003800000 */
[----:B------:R-:W-:Y:S01]  /*15e30*/  IMAD.MOV.U32 R13, RZ, RZ, R19 ;  /* 0x000000ffff0d7224 */ /* 0x000fe200078e0013 */
[----:B------:R-:W-:Y:S01]  /*15e40*/  MOV R12, RZ ;  /* 0x000000ff000c7202 */ /* 0x000fe20000000f00 */
[----:B------:R-:W-:Y:S02]  /*15e50*/  IMAD.MOV.U32 R11, RZ, RZ, 0x181f ;  /* 0x0000181fff0b7424 */ /* 0x000fe400078e00ff */
[----:B------:R-:W-:-:S07]  /*15e60*/  IMAD.MOV.U32 R15, RZ, RZ, -0x1 ;  /* 0xffffffffff0f7424 */ /* 0x000fce00078e00ff */
[----:B-123--:R-:W-:Y:S05]  /*15e70*/  WARPSYNC.COLLECTIVE R15, `(.L_x_5081) ;  /* 0x000000000f087348 */ /* 0x00efea0003c00000 */
[----:B------:R0:W4:Y:S02]  /*15e80*/  SHFL.IDX P6, R14, R13, R12, R11 ;  /* 0x0000000c0d0e7389 */ /* 0x00012400000c000b */
[----:B01234-:R-:W-:Y:S01]  /*15e90*/  ENDCOLLECTIVE ;  /* 0x000000000000791b */ /* 0x01ffe20003800000 */
.L_x_5081:
[----:B------:R-:W-:Y:S05]  /*15ea0*/  BSYNC B1 ;  /* 0x0000000000017941 */ /* 0x000fea0003800000 */
.L_x_5080:
[----:B------:R-:W-:Y:S01]  /*15eb0*/  IMAD.MOV.U32 R13, RZ, RZ, R18 ;  /* 0x000000ffff0d7224 */ /* 0x000fe200078e0012 */
[----:B------:R-:W-:Y:S01]  /*15ec0*/  MOV R11, 0x181f ;  /* 0x0000181f000b7802 */ /* 0x000fe20000000f00 */
[----:B------:R-:W-:Y:S01]  /*15ed0*/  IMAD.MOV.U32 R12, RZ, RZ, RZ ;  /* 0x000000ffff0c7224 */ /* 0x000fe200078e00ff */
[----:B------:R-:W-:Y:S01]  /*15ee0*/  MOV R3, R14 ;  /* 0x0000000e00037202 */ /* 0x000fe20000000f00 */
[----:B------:R-:W-:Y:S01]  /*15ef0*/  IMAD.MOV.U32 R15, RZ, RZ, -0x1 ;  /* 0xffffffffff0f7424 */ /* 0x000fe200078e00ff */
[----:B------:R-:W-:Y:S02]  /*15f00*/  LEA R17, R17, UR46, 0x1 ;  /* 0x0000002e11117c11 */ /* 0x000fe4000f8e08ff */
[----:B------:R-:W-:-:S13]  /*15f10*/  LOP3.LUT P2, RZ, R16, 0x20, RZ, 0xc0, !PT ;  /* 0x0000002010ff7812 */ /* 0x000fda000784c0ff */
[----:B------:R-:W-:Y:S05]  /*15f20*/  WARPSYNC.COLLECTIVE R15, `(.L_x_5082) ;  /* 0x000000000f087348 */ /* 0x000fea0003c00000 */
[----:B------:R0:W1:Y:S02]  /*15f30*/  SHFL.IDX P6, R14, R13, R12, R11 ;  /* 0x0000000c0d0e7389 */ /* 0x00006400000c000b */
[----:B01----:R-:W-:Y:S01]  /*15f40*/  ENDCOLLECTIVE ;  /* 0x000000000000791b */ /* 0x003fe20003800000 */
.L_x_5082:
[C---:B------:R-:W-:Y:S02]  /*15f50*/  LOP3.LUT P1, RZ, R16.reuse, 0x10, RZ, 0xc0, !PT ;  /* 0x0000001010ff7812 */ /* 0x040fe4000782c0ff */
[----:B------:R-:W-:Y:S02]  /*15f60*/  P2R R4, PR, RZ, 0x20 ;  /* 0x00000020ff047803 */ /* 0x000fe40000000000 */
[----:B------:R-:W-:Y:S01]  /*15f70*/  MOV R13, R19 ;  /* 0x00000013000d7202 */ /* 0x000fe20000000f00 */
        /* <DEDUP_REMOVED lines=12> */
.L_x_5083:
        /* <DEDUP_REMOVED lines=16> */
.L_x_5084:
[----:B------:R-:W-:Y:S01]  /*16140*/  @!PT LDS RZ, [RZ] ;  /* 0x00000000fffff984 */ /* 0x000fe20000000800 */
[----:B------:R-:W-:Y:S01]  /*16150*/  @!PT LDS RZ, [RZ] ;  /* 0x00000000fffff984 */ /* 0x000fe20000000800 */
[----:B------:R-:W-:Y:S01]  /*16160*/  @!PT LDS RZ, [RZ] ;  /* 0x00000000fffff984 */ /* 0x000fe20000000800 */
[----:B------:R0:W-:Y:S01]  /*16170*/  LDGSTS.E.BYPASS.LTC128B.128 [R17+0xe400], desc[UR36][R2.64+0x380], P1 ;  /* 0x0e40038002117fae */ /* 0x0001e20008901d64 */
[----:B------:R-:W-:Y:S01]  /*16180*/  IMAD.MOV.U32 R13, RZ, RZ, R19 ;  /* 0x000000ffff0d7224 */ /* 0x000fe200078e0013 */
[----:B------:R-:W-:Y:S02]  /*16190*/  MOV R12, 0x2 ;  /* 0x00000002000c7802 */ /* 0x000fe40000000f00 */
        /* <DEDUP_REMOVED lines=12> */
.L_x_5085:
        /* <DEDUP_REMOVED lines=14> */
.L_x_5086:
[----:B------:R-:W-:Y:S02]  /*16340*/  IMAD.MOV.U32 R13, RZ, RZ, R19 ;  /* 0x000000ffff0d7224 */ /* 0x000fe400078e0013 */
[----:B------:R-:W-:Y:S01]  /*16350*/  IMAD.MOV.U32 R12, RZ, RZ, 0x3 ;  /* 0x00000003ff0c7424 */ /* 0x000fe200078e00ff */
        /* <DEDUP_REMOVED lines=15> */
.L_x_5087:
        /* <DEDUP_REMOVED lines=13> */
.L_x_5088:
[----:B------:R-:W-:Y:S05]  /*16520*/  BRA `(.L_x_5089) ;  /* 0xffffffd400cc7947 */ /* 0x000fea000383ffff */
.L_x_5022:
[----:B0-----:R0:W1:Y:S02]  /*16530*/  SYNCS.PHASECHK.TRANS64.TRYWAIT P0, [R5+URZ+0x28c20], R4 ;  /* 0x028c2004050075a7 */ /* 0x001064000800017f */
[----:B-1----:R-:W-:Y:S05]  /*16540*/  @!P0 NANOSLEEP.SYNCS 0x989680 ;  /* 0x009896800000895d */ /* 0x002fea0003900000 */
[----:B------:R-:W1:Y:S02]  /*16550*/  @!P0 SYNCS.PHASECHK.TRANS64 P0, [R5+URZ+0x28c20], R4 ;  /* 0x028c2004050085a7 */ /* 0x000e64000800007f */
[----:B-1----:R-:W-:Y:S05]  /*16560*/  @!P0 BRA `(.L_x_5022) ;  /* 0xfffffffc00f08947 */ /* 0x002fea000383ffff */
[----:B------:R-:W-:Y:S05]  /*16570*/  BRA `(.L_x_5090) ;  /* 0xffffffd800787947 */ /* 0x000fea000383ffff */
.L_x_5023:
[----:B------:R-:W1:Y:S01]  /*16580*/  S2R R2, SR_TID.X ;  /* 0x0000000000027919 */ /* 0x000e620000002100 */
[----:B------:R-:W-:Y:S01]  /*16590*/  BSSY B0, `(.L_x_5091) ;  /* 0x000000a000007945 */ /* 0x000fe20003800000 */
[----:B------:R-:W-:Y:S01]  /*165a0*/  IMAD.MOV.U32 R12, RZ, RZ, RZ ;  /* 0x000000ffff0c7224 */ /* 0x000fe200078e00ff */
[----:B------:R-:W-:Y:S01]  /*165b0*/  MOV R15, 0xffffffff ;  /* 0xffffffff000f7802 */ /* 0x000fe20000000f00 */
[----:B------:R-:W-:Y:S01]  /*165c0*/  IMAD.MOV.U32 R11, RZ, RZ, 0x1f ;  /* 0x0000001fff0b7424 */ /* 0x000fe200078e00ff */
[----:B-1----:R-:W-:-:S04]  /*165d0*/  SHF.R.U32.HI R2, RZ, 0x5, R2 ;  /* 0x00000005ff027819 */ /* 0x002fc80000011602 */
[----:B------:R-:W-:-:S04]  /*165e0*/  LOP3.LUT R2, R2, 0x3, RZ, 0xc0, !PT ;  /* 0x0000000302027812 */ /* 0x000fc800078ec0ff */
[----:B------:R-:W-:-:S07]  /*165f0*/  MOV R13, R2 ;  /* 0x00000002000d7202 */ /* 0x000fce0000000f00 */
[----:B0-2--5:R-:W-:Y:S05]  /*16600*/  WARPSYNC.COLLECTIVE R15, `(.L_x_5092) ;  /* 0x000000000f087348 */ /* 0x025fea0003c00000 */
[----:B------:R1:W3:Y:S02]  /*16610*/  SHFL.IDX P6, R14, R13, R12, R11 ;  /* 0x0000000c0d0e7389 */ /* 0x0002e400000c000b */
[----:B0123-5:R-:W-:Y:S01]  /*16620*/  ENDCOLLECTIVE ;  /* 0x000000000000791b */ /* 0x02ffe20003800000 */
.L_x_5092:
[----:B------:R-:W-:Y:S05]  /*16630*/  BSYNC B0 ;  /* 0x0000000000007941 */ /* 0x000fea0003800000 */
.L_x_5091:
[----:B------:R-:W-:Y:S05]  /*16640*/  BRA `(.L_x_5093) ;  /* 0xffffffd800607947 */ /* 0x000fea000383ffff */
.L_x_5024:
[----:B------:R-:W-:Y:S01]  /*16650*/  BSSY B0, `(.L_x_5094) ;  /* 0x0000006000007945 */ /* 0x000fe20003800000 */
[----:B------:R-:W-:-:S07]  /*16660*/  IMAD.MOV.U32 R15, RZ, RZ, -0x1 ;  /* 0xffffffffff0f7424 */ /* 0x000fce00078e00ff */
[----:B012--5:R-:W-:Y:S05]  /*16670*/  WARPSYNC.COLLECTIVE R15, `(.L_x_5095) ;  /* 0x000000000f0c7348 */ /* 0x027fea0003c00000 */
[----:B------:R-:W-:Y:S02]  /*16680*/  ELECT P6, UR62, PT ;  /* 0x00000000003e782f */ /* 0x000fe400038c0000 */
[----:B------:R-:W-:Y:S01]  /*16690*/  MOV R14, UR62 ;  /* 0x0000003e000e7c02 */ /* 0x000fe20008000f00 */
[----:B012--5:R-:W-:Y:S10]  /*166a0*/  ENDCOLLECTIVE ;  /* 0x000000000000791b */ /* 0x027ff40003800000 */
.L_x_5095:
[----:B------:R-:W-:Y:S05]  /*166b0*/  BSYNC B0 ;  /* 0x0000000000007941 */ /* 0x000fea0003800000 */
.L_x_5094:
[----:B------:R-:W-:Y:S05]  /*166c0*/  BRA `(.L_x_5096) ;  /* 0xffffffd800547947 */ /* 0x000fea000383ffff */
.L_x_5026:
[----:B0-----:R0:W1:Y:S02]  /*166d0*/  SYNCS.PHASECHK.TRANS64.TRYWAIT P1, [R4+URZ+0x28c40], R3 ;  /* 0x028c4003040075a7 */ /* 0x001064000802017f */
[----:B-1----:R-:W-:Y:S05]  /*166e0*/  @!P1 NANOSLEEP.SYNCS 0x989680 ;  /* 0x009896800000995d */ /* 0x002fea0003900000 */
[----:B------:R-:W1:Y:S02]  /*166f0*/  @!P1 SYNCS.PHASECHK.TRANS64 P1, [R4+URZ+0x28c40], R3 ;  /* 0x028c4003040095a7 */ /* 0x000e64000802007f */
[----:B-1----:R-:W-:Y:S05]  /*16700*/  @!P1 BRA `(.L_x_5026) ;  /* 0xfffffffc00f09947 */ /* 0x002fea000383ffff */
[----:B------:R-:W-:Y:S05]  /*16710*/  BRA `(.L_x_5097) ;  /* 0xffffffd800747947 */ /* 0x000fea000383ffff */
.L_x_5028:
[----:B-1----:R1:W3:Y:S02]  /*16720*/  SYNCS.PHASECHK.TRANS64.TRYWAIT P1, [R5+URZ+0x28c40], R0 ;  /* 0x028c4000050075a7 */ /* 0x0022e4000802017f */
[----:B---3--:R-:W-:Y:S05]  /*16730*/  @!P1 NANOSLEEP.SYNCS 0x989680 ;  /* 0x009896800000995d */ /* 0x008fea0003900000 */
[----:B------:R-:W3:Y:S02]  /*16740*/  @!P1 SYNCS.PHASECHK.TRANS64 P1, [R5+URZ+0x28c40], R0 ;  /* 0x028c4000050095a7 */ /* 0x000ee4000802007f */
[----:B---3--:R-:W-:Y:S05]  /*16750*/  @!P1 BRA `(.L_x_5028) ;  /* 0xfffffffc00f09947 */ /* 0x008fea000383ffff */
[----:B------:R-:W-:Y:S05]  /*16760*/  BRA `(.L_x_5098) ;  /* 0xffffffd800807947 */ /* 0x000fea000383ffff */
.L_x_5030:
[----:B---3--:R3:W4:Y:S02]  /*16770*/  SYNCS.PHASECHK.TRANS64.TRYWAIT P1, [R4+URZ+0x28c60], R3 ;  /* 0x028c6003040075a7 */ /* 0x008724000802017f */
[----:B----4-:R-:W-:Y:S05]  /*16780*/  @!P1 NANOSLEEP.SYNCS 0x989680 ;  /* 0x009896800000995d */ /* 0x010fea0003900000 */
[----:B------:R-:W4:Y:S02]  /*16790*/  @!P1 SYNCS.PHASECHK.TRANS64 P1, [R4+URZ+0x28c60], R3 ;  /* 0x028c6003040095a7 */ /* 0x000f24000802007f */
[----:B----4-:R-:W-:Y:S05]  /*167a0*/  @!P1 BRA `(.L_x_5030) ;  /* 0xfffffffc00f09947 */ /* 0x010fea000383ffff */
[----:B------:R-:W-:Y:S05]  /*167b0*/  BRA `(.L_x_5099) ;  /* 0xffffffd8007c7947 */ /* 0x000fea000383ffff */
.L_x_5100:
        /* <DEDUP_REMOVED lines=12> */
.L_x_15748:


//--------------------- .text._ZN7cutlass13device_kernelIN5flash11enable_sm90INS1_16FlashAttnFwdSm90INS1_25CollectiveMainloopFwdSm90ILi2EN4cute5tupleIJNS5_1CILi1EEES8_S8_EEENS6_IJNS7_ILi64EEESA_SA_EEELi512ENS_10bfloat16_tEfNS_4arch4Sm90ELb0ELb1ELb1ELb0ELb1ELb0ELb1ELb0ELb0ELb1ELb1ELb0EEENS1_21CollectiveEpilogueFwdINS6_IJSA_NS7_ILi512EEESA_EEES9_SC_SE_Li256ELb0ELb1ELb1ELb0EEENS1_19SingleTileSchedulerILb0ELb1ELb1ELi64EEEEEEEEEvNT_6ParamsE --------------------------
	.section	.text._ZN7cutlass13device_kernelIN5flash11enable_sm90INS1_16FlashAttnFwdSm90INS1_25CollectiveMainloopFwdSm90ILi2EN4cute5tupleIJNS5_1CILi1EEES8_S8_EEENS6_IJNS7_ILi64EEESA_SA_EEELi512ENS_10bfloat16_tEfNS_4arch4Sm90ELb0ELb1ELb1ELb0ELb1ELb0ELb1ELb0ELb0ELb1ELb1ELb0EEENS1_21CollectiveEpilogueFwdINS6_IJSA_NS7_ILi512EEESA_EEES9_SC_SE_Li256ELb0ELb1ELb1ELb0EEENS1_19SingleTileSchedulerILb0ELb1ELb1ELi64EEEEEEEEEvNT_6ParamsE,"ax",@progbits
	.align	128
.text._ZN7cutlass13device_kernelIN5flash11enable_sm90INS1_16FlashAttnFwdSm90INS1_25CollectiveMainloopFwdSm90ILi2EN4cute5tupleIJNS5_1CILi1EEES8_S8_EEENS6_IJNS7_ILi64EEESA_SA_EEELi512ENS_10bfloat16_tEfNS_4arch4Sm90ELb0ELb1ELb1ELb0ELb1ELb0ELb1ELb0ELb0ELb1ELb1ELb0EEENS1_21CollectiveEpilogueFwdINS6_IJSA_NS7_ILi512EEESA_EEES9_SC_SE_Li256ELb0ELb1ELb1ELb0EEENS1_19SingleTileSchedulerILb0ELb1ELb1ELi64EEEEEEEEEvNT_6ParamsE:
        .type           _ZN7cutlass13device_kernelIN5flash11enable_sm90INS1_16FlashAttnFwdSm90INS1_25CollectiveMainloopFwdSm90ILi2EN4cute5tupleIJNS5_1CILi1EEES8_S8_EEENS6_IJNS7_ILi64EEESA_SA_EEELi512ENS_10bfloat16_tEfNS_4arch4Sm90ELb0ELb1ELb1ELb0ELb1ELb0ELb1ELb0ELb0ELb1ELb1ELb0EEENS1_21CollectiveEpilogueFwdINS6_IJSA_NS7_ILi512EEESA_EEES9_SC_SE_Li256ELb0ELb1ELb1ELb0EEENS1_19SingleTileSchedulerILb0ELb1ELb1ELi64EEEEEEEEEvNT_6ParamsE,@function
        .size           _ZN7cutlass13device_kernelIN5flash11enable_sm90INS1_16FlashAttnFwdSm90INS1_25CollectiveMainloopFwdSm90ILi2EN4cute5tupleIJNS5_1CILi1EEES8_S8_EEENS6_IJNS7_ILi64EEESA_SA_EEELi512ENS_10bfloat16_tEfNS_4arch4Sm90ELb0ELb1ELb1ELb0ELb1ELb0ELb1ELb0ELb0ELb1ELb1ELb0EEENS1_21CollectiveEpilogueFwdINS6_IJSA_NS7_ILi512EEESA_EEES9_SC_SE_Li256ELb0ELb1ELb1ELb0EEENS1_19SingleTileSchedulerILb0ELb1ELb1ELi64EEEEEEEEEvNT_6ParamsE,(.L_x_15749 - _ZN7cutlass13device_kernelIN5flash11enable_sm90INS1_16FlashAttnFwdSm90INS1_25CollectiveMainloopFwdSm90ILi2EN4cute5tupleIJNS5_1CILi1EEES8_S8_EEENS6_IJNS7_ILi64EEESA_SA_EEELi512ENS_10bfloat16_tEfNS_4arch4Sm90ELb0ELb1ELb1ELb0ELb1ELb0ELb1ELb0ELb0ELb1ELb1ELb0EEENS1_21CollectiveEpilogueFwdINS6_IJSA_NS7_ILi512EEESA_EEES9_SC_SE_Li256ELb0ELb1ELb1ELb0EEENS1_19SingleTileSchedulerILb0ELb1ELb1ELi64EEEEEEEEEvNT_6ParamsE)
        .other          _ZN7cutlass13device_kernelIN5flash11enable_sm90INS1_16FlashAttnFwdSm90INS1_25CollectiveMainloopFwdSm90ILi2EN4cute5tupleIJNS5_1CILi1EEES8_S8_EEENS6_IJNS7_ILi64EEESA_SA_EEELi512ENS_10bfloat16_tEfNS_4arch4Sm90ELb0ELb1ELb1ELb0ELb1ELb0ELb1ELb0ELb0ELb1ELb1ELb0EEENS1_21CollectiveEpilogueFwdINS6_IJSA_NS7_ILi512EEESA_EEES9_SC_SE_Li256ELb0ELb1ELb1ELb0EEENS1_19SingleTileSchedulerILb0ELb1ELb1ELi64EEEEEEEEEvNT_6ParamsE,@"STO_CUDA_ENTRY STV_DEFAULT"
_ZN7cutlass13device_kernelIN5flash11enable_sm90INS1_16FlashAttnFwdSm90INS1_25CollectiveMainloopFwdSm90ILi2EN4cute5tupleIJNS5_1CILi1EEES8_S8_EEENS6_IJNS7_ILi64EEESA_SA_EEELi512ENS_10bfloat16_tEfNS_4arch4Sm90ELb0ELb1ELb1ELb0ELb1ELb0ELb1ELb0ELb0ELb1ELb1ELb0EEENS1_21CollectiveEpilogueFwdINS6_IJSA_NS7_ILi512EEESA_EEES9_SC_SE_Li256ELb0ELb1ELb1ELb0EEENS1_19SingleTileSchedulerILb0ELb1ELb1ELi64EEEEEEEEEvNT_6ParamsE:
        /* <DEDUP_REMOVED lines=43> */
.L_x_5101:
        /* <DEDUP_REMOVED lines=22> */
.L_x_5102:
        /* <DEDUP_REMOVED lines=18> */
.L_x_5103:
        /* <DEDUP_REMOVED lines=22> */
.L_x_5104:
        /* <DEDUP_REMOVED lines=23> */
.L_x_5105:
[----:B------:R-:W-:Y:S01]  /*0800*/  UISETP.NE.AND UP0, UPT, UR9, URZ, UPT ;  /* 0x0000003f0900728c */ /* 0x000fe2000bf05270 */
[----:B------:R-:W-:Y:S01]  /*0810*/  NOP ;  /* 0x0000000000007918 */ /* 0x000fe20000000000 */
[----:B0-----:R-:W-:Y:S01]  /*0820*/  ULDC UR4, c[0x0][0x20] ;  /* 0x0000080000047ab9 */ /* 0x001fe20000000800 */
[----:B------:R-:W-:Y:S01]  /*0830*/  ULDC UR5, c[0x0][0x24] ;  /* 0x0000090000057ab9 */ /* 0x000fe20000000800 */
[----:B-1234-:R-:W-:Y:S01]  /*0840*/  BAR.SYNC.DEFER_BLOCKING 0x0 ;  /* 0x0000000000007b1d */ /* 0x01efe20000010000 */
[----:B------:R-:W-:Y:S02]  /*0850*/  IADD3 R46, P0, R1, UR4, RZ ;  /* 0x00000004012e7c10 */ /* 0x000fe4000ff1e0ff */
[----:B------:R-:W-:Y:S02]  /*0860*/  PLOP3.LUT P3, PT, PT, PT, UP0, 0x80, 0x0 ;  /* 0x000000000000781c */ /* 0x000fe40003f6f008 */
[C---:B------:R-:W-:Y:S01]  /*0870*/  IADD3 R44, P1, R46.reuse, 0x1d4, RZ ;  /* 0x000001d42e2c7810 */ /* 0x040fe20007f3e0ff */
[----:B------:R-:W-:Y:S01]  /*0880*/  IMAD.X R39, RZ, RZ, UR5, P0 ;  /* 0x00000005ff277e24 */ /* 0x000fe200080e06ff */
[----:B------:R-:W-:Y:S01]  /*0890*/  UMOV UR61, 0x1 ;  /* 0x00000001003d7882 */ /* 0x000fe20000000000 */
[C---:B------:R-:W-:Y:S01]  /*08a0*/  IADD3 R19, P0, R46.reuse, 0x50, RZ ;  /* 0x000000502e137810 */ /* 0x040fe20007f1e0ff */
[----:B------:R-:W-:Y:S01]  /*08b0*/  USEL UR61, UR61, 0x2, !UP0 ;  /* 0x000000023d3d7887 */ /* 0x000fe2000c000000 */
[----:B------:R-:W-:Y:S01]  /*08c0*/  IADD3 R40, P2, R46, 0x210, RZ ;  /* 0x000002102e287810 */ /* 0x000fe20007f5e0ff */
[----:B------:R-:W-:Y:S01]  /*08d0*/  ULDC.64 UR36, c[0x0][0x208] ;  /* 0x0000820000247ab9 */ /* 0x000fe20000000a00 */
[----:B------:R-:W-:Y:S01]  /*08e0*/  BSSY B6, `(.L_x_5106) ;  /* 0x00028e3000067945 */ /* 0x000fe20003800000 */
[----:B------:R-:W-:-:S02]  /*08f0*/  IMAD.X R18, RZ, RZ, R39, P0 ;  /* 0x000000ffff127224 */ /* 0x000fc400000e0627 */
[--C-:B------:R-:W-:Y:S02]  /*0900*/  IMAD.X R45, RZ, RZ, R39.reuse, P1 ;  /* 0x000000ffff2d7224 */ /* 0x100fe400008e0627 */
[----:B------:R-:W-:Y:S01]  /*0910*/  IMAD.X R41, RZ, RZ, R39, P2 ;  /* 0x000000ffff297224 */ /* 0x000fe200010e0627 */
[----:B------:R-:W-:Y:S06]  /*0920*/  @!P3 BRA `(.L_x_5107) ;  /* 0x0000024000d8b947 */ /* 0x000fec0003800000 */
.L_x_5108:
[----:B------:R-:W-:-:S08]  /*0930*/  NOP ;  /* 0x0000000000007918 */ /* 0x000fd00000000000 */
[----:B------:R-:W0:Y:S02]  /*0940*/  USETMAXREG.TRY_ALLOC.CTAPOOL UP0, 0xe8 ;  /* 0x000000e8000079c8 */ /* 0x000e240008000600 */
[----:B0-----:R-:W-:-:S13]  /*0950*/  PLOP3.LUT P0, PT, PT, PT, UP0, 0x80, 0x0 ;  /* 0x000000000000781c */ /* 0x001fda0003f0f008 */
[----:B------:R-:W-:Y:S05]  /*0960*/  @!P0 BRA `(.L_x_5108) ;  /* 0xfffffffc00f08947 */ /* 0x000fea000383ffff */
[----:B------:R-:W0:Y:S01]  /*0970*/  LDC R2, c[0x0][0xd50] ;  /* 0x00035400ff027b82 */ /* 0x000e220000000800 */
[----:B------:R-:W-:Y:S01]  /*0980*/  LOP3.LUT R0, R37, 0xffffff80, RZ, 0xc0, !PT ;  /* 0xffffff8025007812 */ /* 0x000fe200078ec0ff */
[----:B------:R1:W-:Y:S03]  /*0990*/  STL.64 [R1+0x1c8], RZ ;  /* 0x0001c8ff01007387 */ /* 0x0003e60000100a00 */
[----:B------:R-:W-:Y:S01]  /*09a0*/  ISETP.NE.AND P0, PT, R0, 0x80, PT ;  /* 0x000000800000780c */ /* 0x000fe20003f05270 */
[----:B------:R1:W-:Y:S02]  /*09b0*/  STL [R1+0x1d0], RZ ;  /* 0x0001d0ff01007387 */ /* 0x0003e40000100800 */
[----:B------:R-:W2:Y:S02]  /*09c0*/  S2UR UR4, SR_CTAID.Y ;  /* 0x00000000000479c3 */ /* 0x000ea40000002600 */
[----:B------:R1:W-:Y:S06]  /*09d0*/  STL [R1+0x1d4], RZ ;  /* 0x0001d4ff01007387 */ /* 0x0003ec0000100800 */
[----:B------:R-:W3:Y:S08]  /*09e0*/  S2UR UR5, SR_CTAID.Z ;  /* 0x00000000000579c3 */ /* 0x000ef00000002700 */
[----:B------:R-:W-:Y:S06]  /*09f0*/  @!P0 BAR.ARV 0x8, 0x100 ;  /* 0x0204000000008b1d */ /* 0x000fec0000002000 */
[----:B0-----:R-:W-:-:S02]  /*0a00*/  ISETP.NE.AND P1, PT, R2, 0x1, PT ;  /* 0x000000010200780c */ /* 0x001fc40003f25270 */
[----:B------:R-:W-:Y:S01]  /*0a10*/  ISETP.GE.U32.AND P0, PT, R37, 0x100, PT ;  /* 0x000001002500780c */ /* 0x000fe20003f06070 */
[----:B--2---:R-:W-:-:S10]  /*0a20*/  IMAD.U32 R152, RZ, RZ, UR4 ;  /* 0x00000004ff987e24 */ /* 0x004fd4000f8e00ff */
[----:B------:R-:W0:Y:S08]  /*0a30*/  @P1 LDC R0, c[0x0][0xd54] ;  /* 0x00035500ff001b82 */ /* 0x000e300000000800 */
[----:B------:R-:W-:Y:S08]  /*0a40*/  @P0 BAR.ARV 0xf, 0x100 ;  /* 0x03c4000000000b1d */ /* 0x000ff00000002000 */
[----:B------:R-:W2:Y:S01]  /*0a50*/  @P1 LDC R3, c[0x0][0xd58] ;  /* 0x00035600ff031b82 */ /* 0x000ea20000000800 */
[----:B---3--:R-:W-:Y:S01]  /*0a60*/  ISETP.LE.AND P0, PT, RZ, UR5, PT ;  /* 0x00000005ff007c0c */ /* 0x008fe2000bf03270 */
[----:B0-----:R-:W-:-:S05]  /*0a70*/  @P1 IMAD.HI.U32 R0, R0, UR4, RZ ;  /* 0x0000000400001c27 */ /* 0x001fca000f8e00ff */
[----:B--2---:R-:W-:Y:S02]  /*0a80*/  @P1 SHF.R.U32.HI R152, RZ, R3, R0 ;  /* 0x00000003ff981219 */ /* 0x004fe40000011600 */
[----:B------:R-:W-:-:S03]  /*0a90*/  IADD3 R24, P1, R46, 0x1c8, RZ ;  /* 0x000001c82e187810 */ /* 0x000fc60007f3e0ff */
[----:B------:R-:W-:Y:S02]  /*0aa0*/  IMAD.MOV R23, RZ, RZ, -R152 ;  /* 0x000000ffff177224 */ /* 0x000fe400078e0a98 */
[----:B------:R-:W-:Y:S02]  /*0ab0*/  IMAD.X R25, RZ, RZ, R39, P1 ;  /* 0x000000ffff197224 */ /* 0x000fe400008e0627 */
[----:B------:R-:W-:Y:S01]  /*0ac0*/  IMAD R23, R2, R23, UR4 ;  /* 0x0000000402177e24 */ /* 0x000fe2000f8e0217 */
[----:B-1----:R-:W-:Y:S06]  /*0ad0*/  @!P0 BRA `(.L_x_5109) ;  /* 0x0000028c000c8947 */ /* 0x002fec0003800000 */
[----:B------:R-:W0:Y:S01]  /*0ae0*/  S2UR UR7, SR_CTAID.Z ;  /* 0x00000000000779c3 */ /* 0x000e220000002700 */
[C---:B------:R-:W-:Y:S01]  /*0af0*/  IADD3 R38, P6, R46.reuse, 0xc8, RZ ;  /* 0x000000c82e267810 */ /* 0x040fe20007fde0ff */
[----:B------:R-:W-:Y:S01]  /*0b00*/  UISETP.NE.AND UP1, UPT, UR9, 0x1, UPT ;  /* 0x000000010900788c */ /* 0x000fe2000bf25270 */
[----:B------:R-:W-:Y:S01]  /*0b10*/  STL.128 [R1+0x1e0], RZ ;  /* 0x0001e0ff01007387 */ /* 0x000fe20000100c00 */
[----:B------:R-:W-:Y:S01]  /*0b20*/  ULDC.64 UR4, c[0x0][0x418] ;  /* 0x0001060000047ab9 */ /* 0x000fe20000000a00 */
[C---:B------:R-:W-:Y:S01]  /*0b30*/  IADD3 R34, P0, R46.reuse, 0x1e0, RZ ;  /* 0x000001e02e227810 */ /* 0x040fe20007f1e0ff */
[--C-:B------:R-:W-:Y:S01]  /*0b40*/  IMAD.X R71, RZ, RZ, R39.reuse, P6 ;  /* 0x000000ffff477224 */ /* 0x100fe200030e0627 */
[C---:B------:R-:W-:Y:S01]  /*0b50*/  IADD3 R64, P6, R46.reuse, 0x80, RZ ;  /* 0x000000802e407810 */ /* 0x040fe20007fde0ff */
[----:B------:R-:W1:Y:S01]  /*0b60*/  LDC R0, c[0x0][0xa80] ;  /* 0x0002a000ff007b82 */ /* 0x000e620000000800 */
[----:B------:R-:W-:Y:S01]  /*0b70*/  STL.128 [R1+0x1f0], RZ ;  /* 0x0001f0ff01007387 */ /* 0x000fe20000100c00 */
[C---:B------:R-:W-:Y:S01]  /*0b80*/  IADD3 R26, P1, R46.reuse, 0x120, RZ ;  /* 0x000001202e1a7810 */ /* 0x040fe20007f3e0ff */
[----:B------:R-:W-:Y:S01]  /*0b90*/  UISETP.NE.U32.AND UP0, UPT, UR4, URZ, UPT ;  /* 0x0000003f0400728c */ /* 0x000fe2000bf05070 */
[C---:B------:R-:W-:Y:S01]  /*0ba0*/  IADD3 R32, P2, R46.reuse, 0x108, RZ ;  /* 0x000001082e207810 */ /* 0x040fe20007f5e0ff */
[----:B------:R-:W-:Y:S01]  /*0bb0*/  STL.128 [R1+0x210], RZ ;  /* 0x000210ff01007387 */ /* 0x000fe20000100c00 */
[C---:B------:R-:W-:Y:S01]  /*0bc0*/  IADD3 R36, P3, R46.reuse, 0x100, RZ ;  /* 0x000001002e247810 */ /* 0x040fe20007f7e0ff */
[--C-:B------:R-:W-:Y:S01]  /*0bd0*/  IMAD.X R67, RZ, RZ, R39.reuse, P6 ;  /* 0x000000ffff437224 */ /* 0x100fe200030e0627 */
[C---:B------:R-:W-:Y:S01]  /*0be0*/  IADD3 R33, P4, R46.reuse, 0xfc, RZ ;  /* 0x000000fc2e217810 */ /* 0x040fe20007f9e0ff */
[----:B------:R-:W-:Y:S01]  /*0bf0*/  STL.128 [R1+0x220], RZ ;  /* 0x000220ff01007387 */ /* 0x000fe20000100c00 */
[C---:B------:R-:W-:Y:S01]  /*0c00*/  IADD3 R16, P5, R46.reuse, 0xcc, RZ ;  /* 0x000000cc2e107810 */ /* 0x040fe20007fbe0ff */
[--C-:B------:R-:W-:Y:S01]  /*0c10*/  IMAD.X R35, RZ, RZ, R39.reuse, P0 ;  /* 0x000000ffff237224 */ /* 0x100fe200000e0627 */
[----:B------:R-:W-:Y:S01]  /*0c20*/  PLOP3.LUT P6, PT, PT, PT, UP1, 0x80, 0x0 ;  /* 0x000000000000781c */ /* 0x000fe20003fcf018 */
[----:B------:R-:W-:Y:S01]  /*0c30*/  STL.128 [R1+0x230], RZ ;  /* 0x000230ff01007387 */ /* 0x000fe20000100c00 */
[--C-:B------:R-:W-:Y:S01]  /*0c40*/  IMAD.X R27, RZ, RZ, R39.reuse, P1 ;  /* 0x000000ffff1b7224 */ /* 0x100fe200008e0627 */
[----:B------:R-:W-:Y:S01]  /*0c50*/  UISETP.NE.AND.EX UP0, UPT, UR5, URZ, UPT, UP0 ;  /* 0x0000003f0500728c */ /* 0x000fe2000bf05300 */
[--C-:B------:R-:W-:Y:S01]  /*0c60*/  IMAD.X R53, RZ, RZ, R39.reuse, P2 ;  /* 0x000000ffff357224 */ /* 0x100fe200010e0627 */
[----:B------:R-:W-:Y:S01]  /*0c70*/  STL.128 [R1+0x240], RZ ;  /* 0x000240ff01007387 */ /* 0x000fe20000100c00 */
[--C-:B------:R-:W-:Y:S01]  /*0c80*/  IMAD.X R57, RZ, RZ, R39.reuse, P3 ;  /* 0x000000ffff397224 */ /* 0x100fe200018e0627 */
[C---:B------:R-:W-:Y:S01]  /*0c90*/  IADD3 R54, P0, R46.reuse, 0xb8, RZ ;  /* 0x000000b82e367810 */ /* 0x040fe20007f1e0ff */
[--C-:B------:R-:W-:Y:S01]  /*0ca0*/  IMAD.X R50, RZ, RZ, R39.reuse, P4 ;  /* 0x000000ffff327224 */ /* 0x100fe200020e0627 */
[----:B------:R-:W-:Y:S01]  /*0cb0*/  STL.128 [R1+0x250], RZ ;  /* 0x000250ff01007387 */ /* 0x000fe20000100c00 */
[--C-:B------:R-:W-:Y:S01]  /*0cc0*/  IMAD.X R2, RZ, RZ, R39.reuse, P5 ;  /* 0x000000ffff027224 */ /* 0x100fe200028e0627 */
[C---:B------:R-:W-:Y:S01]  /*0cd0*/  IADD3 R30, P1, R46.reuse, 0xb0, RZ ;  /* 0x000000b02e1e7810 */ /* 0x040fe20007f3e0ff */
[----:B0-----:R-:W-:Y:S01]  /*0ce0*/  USHF.R.S32.HI UR5, URZ, 0x1f, UR7 ;  /* 0x0000001f3f057899 */ /* 0x001fe20008011407 */
[----:B------:R-:W-:Y:S01]  /*0cf0*/  STL.128 [R1+0x260], RZ ;  /* 0x000260ff01007387 */ /* 0x000fe20000100c00 */
[C---:B------:R-:W-:Y:S01]  /*0d00*/  IADD3 R48, P2, R46.reuse, 0xa0, RZ ;  /* 0x000000a02e307810 */ /* 0x040fe20007f5e0ff */
[----:B------:R-:W-:Y:S01]  /*0d10*/  ULDC UR42, c[0x0][0x424] ;  /* 0x00010900002a7ab9 */ /* 0x000fe20000000800 */
[C---:B------:R-:W-:Y:S01]  /*0d20*/  IADD3 R56, P3, R46.reuse, 0x98, RZ ;  /* 0x000000982e387810 */ /* 0x040fe20007f7e0ff */
[----:B------:R-:W-:Y:S01]  /*0d30*/  STL.128 [R1+0x270], RZ ;  /* 0x000270ff01007387 */ /* 0x000fe20000100c00 */
[C---:B------:R-:W-:Y:S01]  /*0d40*/  IADD3 R58, P4, R46.reuse, 0x90, RZ ;  /* 0x000000902e3a7810 */ /* 0x040fe20007f9e0ff */
[----:B------:R-:W-:Y:S01]  /*0d50*/  USEL UR42, UR42, 0x1, UP0 ;  /* 0x000000012a2a7887 */ /* 0x000fe20008000000 */
[C---:B------:R-:W-:Y:S01]  /*0d60*/  IADD3 R47, P5, R46.reuse, 0x88, RZ ;  /* 0x000000882e2f7810 */ /* 0x040fe20007fbe0ff */
[----:B------:R-:W-:Y:S01]  /*0d70*/  STL.128 [R1+0x280], RZ ;  /* 0x000280ff01007387 */ /* 0x000fe20000100c00 */
[--C-:B------:R-:W-:Y:S01]  /*0d80*/  IMAD.X R55, RZ, RZ, R39.reuse, P0 ;  /* 0x000000ffff377224 */ /* 0x100fe200000e0627 */
[----:B------:R-:W-:Y:S01]  /*0d90*/  ULDC UR4, c[0x0][0x2f0] ;  /* 0x0000bc0000047ab9 */ /* 0x000fe20000000800 */
        /* <DEDUP_REMOVED lines=8> */
[--C-:B------:R-:W-:Y:S01]  /*0e20*/  IMAD.X R52, RZ, RZ, R39.reuse, P5 ;  /* 0x000000ffff347224 */ /* 0x100fe200028e0627 */
[----:B------:R-:W-:Y:S01]  /*0e30*/  STL.128 [R1+0x2b0], RZ ;  /* 0x0002b0ff01007387 */ /* 0x000fe20000100c00 */
[C---:B------:R-:W-:Y:S01]  /*0e40*/  IADD3 R60, P2, R46.reuse, 0x68, RZ ;  /* 0x000000682e3c7810 */ /* 0x040fe20007f5e0ff */
[----:B------:R-:W0:Y:S01]  /*0e50*/  S2UR UR6, SR_CTAID.X ;  /* 0x00000000000679c3 */ /* 0x000e220000002500 */
[C---:B------:R-:W-:Y:S01]  /*0e60*/  IADD3 R68, P3, R46.reuse, 0x60, RZ ;  /* 0x000000602e447810 */ /* 0x040fe20007f7e0ff */
[----:B------:R-:W-:Y:S01]  /*0e70*/  STL.128 [R1+0x2c0], RZ ;  /* 0x0002c0ff01007387 */ /* 0x000fe20000100c00 */
[C---:B------:R-:W-:Y:S01]  /*0e80*/  IADD3 R28, P4, R46.reuse, 0x58, RZ ;  /* 0x000000582e1c7810 */ /* 0x040fe20007f9e0ff */
[----:B------:R-:W-:Y:S01]  /*0e90*/  UIMAD UR42, UR42, UR4, URZ ;  /* 0x000000042a2a72a4 */ /* 0x000fe2000f8e023f */
[C---:B------:R-:W-:Y:S01]  /*0ea0*/  IADD3 R62, P5, R46.reuse, 0x28, RZ ;  /* 0x000000282e3e7810 */ /* 0x040fe20007fbe0ff */
[----:B------:R-:W-:Y:S01]  /*0eb0*/  STL.128 [R1+0x2d0], RZ ;  /* 0x0002d0ff01007387 */ /* 0x000fe20000100c00 */
[----:B------:R-:W-:Y:S01]  /*0ec0*/  VIADD R17, R46, 0x128 ;  /* 0x000001282e117836 */ /* 0x000fe20000000000 */
[----:B------:R-:W2:Y:S01]  /*0ed0*/  S2UR UR43, SR_CgaCtaId ;  /* 0x00000000002b79c3 */ /* 0x000ea20000008800 */
[----:B------:R-:W-:Y:S01]  /*0ee0*/  VIADD R154, R37, 0xffffff80 ;  /* 0xffffff80259a7836 */ /* 0x000fe20000000000 */
[----:B------:R-:W-:Y:S01]  /*0ef0*/  STL.128 [R1+0x2e0], RZ ;  /* 0x0002e0ff01007387 */ /* 0x000fe20000100c00 */
[----:B------:R-:W-:-:S02]  /*0f00*/  IMAD.X R66, RZ, RZ, R39, P0 ;  /* 0x000000ffff427224 */ /* 0x000fc400000e0627 */
[--C-:B------:R-:W-:Y:S01]  /*0f10*/  IMAD.X R43, RZ, RZ, R39.reuse, P1 ;  /* 0x000000ffff2b7224 */ /* 0x100fe200008e0627 */
[----:B------:R-:W-:Y:S01]  /*0f20*/  STL.128 [R1+0x2f0], RZ ;  /* 0x0002f0ff01007387 */ /* 0x000fe20000100c00 */
[--C-:B------:R-:W-:Y:S02]  /*0f30*/  IMAD.X R63, RZ, RZ, R39.reuse, P2 ;  /* 0x000000ffff3f7224 */ /* 0x100fe400010e0627 */
[--C-:B------:R-:W-:Y:S01]  /*0f40*/  IMAD.X R73, RZ, RZ, R39.reuse, P3 ;  /* 0x000000ffff497224 */ /* 0x100fe200018e0627 */
[----:B------:R-:W-:Y:S01]  /*0f50*/  STL.128 [R1+0x300], RZ ;  /* 0x000300ff01007387 */ /* 0x000fe20000100c00 */
[--C-:B------:R-:W-:Y:S02]  /*0f60*/  IMAD.X R29, RZ, RZ, R39.reuse, P4 ;  /* 0x000000ffff1d7224 */ /* 0x100fe400020e0627 */
[----:B------:R-:W-:Y:S01]  /*0f70*/  IMAD.X R65, RZ, RZ, R39, P5 ;  /* 0x000000ffff417224 */ /* 0x000fe200028e0627 */
[----:B------:R-:W-:Y:S04]  /*0f80*/  STL.128 [R1+0x310], RZ ;  /* 0x000310ff01007387 */ /* 0x000fe80000100c00 */
        /* <DEDUP_REMOVED lines=15> */
[----:B-1----:R1:W-:Y:S02]  /*1080*/  STL [R1+0x200], R0 ;  /* 0x0002000001007387 */ /* 0x0023e40000100800 */
[----:B-1----:R-:W-:Y:S01]  /*1090*/  IMAD.U32 R0, RZ, RZ, UR5 ;  /* 0x00000005ff007e24 */ /* 0x002fe2000f8e00ff */
[----:B0-2---:R-:W-:Y:S06]  /*10a0*/  @!P6 BRA `(.L_x_5110) ;  /* 0x0000008000c0e947 */ /* 0x005fec0003800000 */
[----:B------:R-:W0:Y:S01]  /*10b0*/  LDC.64 R4, c[0x0][0xad8] ;  /* 0x0002b600ff047b82 */ /* 0x000e220000000a00 */
[----:B------:R-:W-:Y:S01]  /*10c0*/  ULDC UR4, c[0x0][0x448] ;  /* 0x0001120000047ab9 */ /* 0x000fe20000000800 */
[----:B------:R-:W-:Y:S02]  /*10d0*/  USHF.L.U32 UR6, UR6, 0x6, URZ ;  /* 0x0000000606067899 */ /* 0x000fe4000800063f */
[----:B------:R-:W-:Y:S01]  /*10e0*/  UISETP.NE.AND UP0, UPT, UR4, 0x1, UPT ;  /* 0x000000010400788c */ /* 0x000fe2000bf05270 */
[----:B------:R-:W-:Y:S01]  /*10f0*/  ULDC UR9, c[0x0][0x288] ;  /* 0x0000a20000097ab9 */ /* 0x000fe20000000800 */
[----:B------:R-:W-:Y:S02]  /*1100*/  UIADD3 UR7, UR6, 0x3f, URZ ;  /* 0x0000003f06077890 */ /* 0x000fe4000fffe03f */
[----:B------:R-:W-:-:S07]  /*1110*/  UIADD3 UR8, UR42, 0x1, -UR9 ;  /* 0x000000012a087890 */ /* 0x000fce000fffe809 */
[----:B------:R-:W-:Y:S01]  /*1120*/  @UP0 UIADD3 UR4, UR6, 0x3f, URZ ;  /* 0x0000003f06040890 */ /* 0x000fe2000fffe03f */
[----:B------:R-:W-:Y:S01]  /*1130*/  @UP0 ULDC UR5, c[0x0][0x44c] ;  /* 0x0001130000050ab9 */ /* 0x000fe20000000800 */
[----:B------:R-:W-:Y:S02]  /*1140*/  @UP0 ULDC UR10, c[0x0][0x450] ;  /* 0x00011400000a0ab9 */ /* 0x000fe40000000800 */
[----:B------:R-:W-:-:S04]  /*1150*/  UIMAD.WIDE.U32 UR4, UR4, UR5, URZ ;  /* 0x00000005040472a5 */ /* 0x000fc8000f8e003f */
[----:B------:R-:W-:Y:S01]  /*1160*/  @UP0 USHF.R.U32.HI UR7, URZ, UR10, UR5 ;  /* 0x0000000a3f070299 */ /* 0x000fe20008011605 */
[----:B0-----:R-:W-:-:S03]  /*1170*/  ISETP.GE.AND P1, PT, R5, 0x1, PT ;  /* 0x000000010500780c */ /* 0x001fc60003f26270 */
[----:B------:R-:W-:-:S06]  /*1180*/  UIADD3 UR7, UR8, UR7, URZ ;  /* 0x0000000708077290 */ /* 0x000fcc000fffe03f */
[----:B------:R-:W-:-:S04]  /*1190*/  VIADD R0, R4, UR7 ;  /* 0x0000000704007c36 */ /* 0x000fc80008000000 */
[----:B------:R-:W-:Y:S05]  /*11a0*/  @!P1 BRA `(.L_x_5111) ;  /* 0x0000000000449947 */ /* 0x000fea0003800000 */
[----:B------:R-:W-:Y:S01]  /*11b0*/  ISETP.LT.AND P0, PT, RZ, UR7, PT ;  /* 0x00000007ff007c0c */ /* 0x000fe2000bf01270 */
[----:B------:R-:W-:-:S06]  /*11c0*/  UIADD3 UR4, UR7, -0x1, URZ ;  /* 0xffffffff07047890 */ /* 0x000fcc000fffe03f */
[----:B------:R-:W-:-:S06]  /*11d0*/  IMAD.U32 R2, RZ, RZ, UR4 ;  /* 0x00000004ff027e24 */ /* 0x000fcc000f8e00ff */
[----:B------:R-:W-:Y:S05]  /*11e0*/  @P0 BRA `(.L_x_5112) ;  /* 0x00000000001c0947 */ /* 0x000fea0003800000 */
[----:B------:R-:W-:Y:S01]  /*11f0*/  ISETP.NE.AND P0, PT, R5, 0x1, PT ;  /* 0x000000010500780c */ /* 0x000fe20003f05270 */
[----:B------:R-:W-:-:S12]  /*1200*/  IMAD R3, RZ, RZ, -UR7 ;  /* 0x80000007ff037e24 */ /* 0x000fd8000f8e02ff */
[----:B------:R-:W0:Y:S02]  /*1210*/  @P0 LDC.64 R6, c[0x0][0xae0] ;  /* 0x0002b800ff060b82 */ /* 0x000e240000000a00 */
[----:B0-----:R-:W-:-:S05]  /*1220*/  @P0 IMAD.HI.U32 R2, R3, R6, RZ ;  /* 0x0000000603020227 */ /* 0x001fca00078e00ff */
[----:B------:R-:W-:-:S04]  /*1230*/  @P0 SHF.R.U32.HI R3, RZ, R7, R2 ;  /* 0x00000007ff030219 */ /* 0x000fc80000011602 */
[----:B------:R-:W-:Y:S01]  /*1240*/  LOP3.LUT R2, RZ, R3, RZ, 0x33, !PT ;  /* 0x00000003ff027212 */ /* 0x000fe200078e33ff */
[----:B------:R-:W-:Y:S06]  /*1250*/  BRA `(.L_x_5113) ;  /* 0x0000000000107947 */ /* 0x000fec0003800000 */
.L_x_5112:
[----:B------:R-:W-:-:S13]  /*1260*/  ISETP.NE.AND P0, PT, R5, 0x1, PT ;  /* 0x000000010500780c */ /* 0x000fda0003f05270 */
[----:B------:R-:W0:Y:S02]  /*1270*/  @P0 LDC.64 R6, c[0x0][0xae0] ;  /* 0x0002b800ff060b82 */ /* 0x000e240000000a00 */
[----:B0-----:R-:W-:-:S05]  /*1280*/  @P0 IMAD.HI.U32 R4, R2, R6, RZ ;  /* 0x0000000602040227 */ /* 0x001fca00078e00ff */
[----:B------:R-:W-:-:S07]  /*1290*/  @P0 SHF.R.U32.HI R2, RZ, R7, R4 ;  /* 0x00000007ff020219 */ /* 0x000fce0000011604 */
.L_x_5113:
[----:B------:R-:W-:-:S05]  /*12a0*/  IMAD R3, R2, R5, R5 ;  /* 0x0000000502037224 */ /* 0x000fca00078e0205 */
[----:B------:R-:W-:-:S07]  /*12b0*/  VIMNMX R0, R0, R3, PT ;  /* 0x0000000300007248 */ /* 0x000fce0003fe0100 */
.L_x_5111:
[----:B------:R-:W-:Y:S01]  /*12c0*/  @UP0 ULDC UR4, c[0x0][0x44c] ;  /* 0x0001130000040ab9 */ /* 0x000fe20000000800 */
[----:B------:R-:W-:Y:S01]  /*12d0*/  UIADD3 UR7, UR42, 0x3f, URZ ;  /* 0x0000003f2a077890 */ /* 0x000fe2000fffe03f */
[----:B------:R-:W-:Y:S01]  /*12e0*/  VIADD R0, R0, 0x3f ;  /* 0x0000003f00007836 */ /* 0x000fe20000000000 */
[----:B------:R-:W-:Y:S01]  /*12f0*/  UIMAD.WIDE.U32 UR4, UR6, UR4, URZ ;  /* 0x00000004060472a5 */ /* 0x000fe2000f8e003f */
[----:B------:R-:W-:Y:S01]  /*1300*/  @UP0 ULDC UR10, c[0x0][0x450] ;  /* 0x00011400000a0ab9 */ /* 0x000fe20000000800 */
[----:B------:R-:W-:Y:S02]  /*1310*/  USHF.R.S32.HI UR8, URZ, 0x1f, UR7 ;  /* 0x0000001f3f087899 */ /* 0x000fe40008011407 */
[----:B------:R-:W-:Y:S01]  /*1320*/  SHF.R.S32.HI R3, RZ, 0x1f, R0 ;  /* 0x0000001fff037819 */ /* 0x000fe20000011400 */
[----:B------:R-:W-:Y:S02]  /*1330*/  @UP0 USHF.R.U32.HI UR6, URZ, UR10, UR5 ;  /* 0x0000000a3f060299 */ /* 0x000fe40008011605 */
[----:B------:R-:W-:Y:S01]  /*1340*/  ULEA.HI UR8, UR8, UR7, URZ, 0x6 ;  /* 0x0000000708087291 */ /* 0x000fe2000f8f303f */
[----:B------:R-:W-:Y:S01]  /*1350*/  LEA.HI R3, R3, R0, RZ, 0x6 ;  /* 0x0000000003037211 */ /* 0x000fe200078f30ff */
[----:B------:R-:W-:Y:S01]  /*1360*/  UIADD3 UR6, UR6, -UR9, UR42 ;  /* 0x8000000906067290 */ /* 0x000fe2000fffe02a */
[----:B------:R-:W-:Y:S01]  /*1370*/  ULDC UR4, c[0x0][0xad4] ;  /* 0x0002b50000047ab9 */ /* 0x000fe20000000800 */
[----:B------:R-:W-:Y:S01]  /*1380*/  USHF.R.S32.HI UR8, URZ, 0x6, UR8 ;  /* 0x000000063f087899 */ /* 0x000fe20008011408 */
[----:B------:R-:W-:Y:S01]  /*1390*/  SHF.R.S32.HI R3, RZ, 0x6, R3 ;  /* 0x00000006ff037819 */ /* 0x000fe20000011403 */
[----:B------:R-:W-:-:S04]  /*13a0*/  UIADD3 UR4, UR6, -UR4, URZ ;  /* 0x8000000406047290 */ /* 0x000fc8000fffe03f */
[----:B------:R-:W-:Y:S02]  /*13b0*/  VIMNMX R9, R3, UR8, PT ;  /* 0x0000000803097c48 */ /* 0x000fe4000bfe0100 */
[----:B------:R-:W-:Y:S01]  /*13c0*/  IMAD.U32 R2, RZ, RZ, UR4 ;  /* 0x00000004ff027e24 */ /* 0x000fe2000f8e00ff */
[----:B------:R-:W-:Y:S06]  /*13d0*/  @!P1 BRA `(.L_x_5114) ;  /* 0x0000000000409947 */ /* 0x000fec0003800000 */
[----:B------:R-:W-:-:S05]  /*13e0*/  IMAD.U32 R0, RZ, RZ, UR6 ;  /* 0x00000006ff007e24 */ /* 0x000fca000f8e00ff */
        /* <DEDUP_REMOVED lines=9> */
.L_x_5115:
[----:B------:R-:W-:-:S13]  /*1480*/  ISETP.NE.AND P0, PT, R5, 0x1, PT ;  /* 0x000000010500780c */ /* 0x000fda0003f05270 */
[----:B------:R-:W0:Y:S02]  /*1490*/  @P0 LDC.64 R6, c[0x0][0xae0] ;  /* 0x0002b800ff060b82 */ /* 0x000e240000000a00 */
[----:B0-----:R-:W-:-:S05]  /*14a0*/  @P0 IMAD.HI.U32 R4, R0, R6, RZ ;  /* 0x0000000600040227 */ /* 0x001fca00078e00ff */
[----:B------:R-:W-:-:S07]  /*14b0*/  @P0 SHF.R.U32.HI R0, RZ, R7, R4 ;  /* 0x00000007ff000219 */ /* 0x000fce0000011604 */
.L_x_5116:
[----:B------:R-:W-:-:S05]  /*14c0*/  IMAD R3, R0, R5, RZ ;  /* 0x0000000500037224 */ /* 0x000fca00078e02ff */
[----:B------:R-:W-:-:S07]  /*14d0*/  VIMNMX R2, R2, R3, !PT ;  /* 0x0000000302027248 */ /* 0x000fce0007fe0100 */
.L_x_5114:
[----:B------:R-:W-:Y:S01]  /*14e0*/  SHF.R.S32.HI R3, RZ, 0x1f, R2 ;  /* 0x0000001fff037819 */ /* 0x000fe20000011402 */
[----:B------:R-:W-:Y:S01]  /*14f0*/  IMAD.MOV.U32 R225, RZ, RZ, RZ ;  /* 0x000000ffffe17224 */ /* 0x000fe200078e00ff */
[----:B------:R-:W-:Y:S02]  /*1500*/  LOP3.LUT R6, R23, 0xffff, RZ, 0xc0, !PT ;  /* 0x0000ffff17067812 */ /* 0x000fe400078ec0ff */
[----:B------:R-:W-:-:S04]  /*1510*/  LEA.HI R3, R3, R2, RZ, 0x6 ;  /* 0x0000000203037211 */ /* 0x000fc800078f30ff */
[----:B------:R-:W-:-:S04]  /*1520*/  SHF.R.S32.HI R3, RZ, 0x6, R3 ;  /* 0x00000006ff037819 */ /* 0x000fc80000011403 */
[----:B------:R-:W-:-:S04]  /*1530*/  VIMNMX R10, RZ, R3, !PT ;  /* 0x00000003ff0a7248 */ /* 0x000fc80007fe0100 */
[----:B------:R-:W-:-:S13]  /*1540*/  ISETP.GT.AND P0, PT, R9, R10, PT ;  /* 0x0000000a0900720c */ /* 0x000fda0003f04270 */
[----:B------:R-:W-:Y:S05]  /*1550*/  @!P0 BRA `(.L_x_5117) ;  /* 0x00000000007c8947 */ /* 0x000fea0003800000 */
[----:B------:R-:W-:-:S04]  /*1560*/  SHF.R.U32.HI R0, RZ, 0x10, R23 ;  /* 0x00000010ff007819 */ /* 0x000fc80000011617 */
[----:B------:R-:W-:-:S13]  /*1570*/  ISETP.NE.AND P0, PT, R0, RZ, PT ;  /* 0x000000ff0000720c */ /* 0x000fda0003f05270 */
[----:B------:R-:W0:Y:S02]  /*1580*/  @!P0 LDC R0, c[0x0][0xae8] ;  /* 0x0002ba00ff008b82 */ /* 0x000e240000000800 */
        /* <DEDUP_REMOVED lines=28> */
.L_x_5117:
[----:B------:R-:W-:Y:S01]  /*1750*/  IMAD R0, R6, R225, R10 ;  /* 0x000000e106007224 */ /* 0x000fe200078e020a */
[----:B------:R-:W-:-:S04]  /*1760*/  PRMT R3, RZ, 0x7610, R3 ;  /* 0x00007610ff037816 */ /* 0x000fc80000000003 */
[----:B------:R-:W-:-:S04]  /*1770*/  VIADDMNMX R225, R0, R225, R9, PT ;  /* 0x000000e100e17246 */ /* 0x000fc80003800109 */
[----:B------:R-:W-:-:S13]  /*1780*/  ISETP.GT.AND P0, PT, R225, R0, PT ;  /* 0x00000000e100720c */ /* 0x000fda0003f04270 */
[----:B------:R-:W-:Y:S05]  /*1790*/  @!P0 BRA `(.L_x_5118) ;  /* 0x0000020800648947 */ /* 0x000fea0003800000 */
[----:B------:R-:W2:Y:S04]  /*17a0*/  LDL R25, [R1+0x1c8] ;  /* 0x0001c80001197983 */ /* 0x000ea80000100800 */
[----:B------:R-:W3:Y:S04]  /*17b0*/  LDL R24, [R1+0x210] ;  /* 0x0002100001187983 */ /* 0x000ee80000100800 */
[----:B------:R-:W4:Y:S04]  /*17c0*/  LDL R40, [R1+0x214] ;  /* 0x0002140001287983 */ /* 0x000f280000100800 */
        /* <DEDUP_REMOVED lines=125> */
[----:B------:R-:W4:Y:S01]  /*1fa0*/  LDL R219, [R1+0x40c] ;  /* 0x00040c0001db7983 */ /* 0x000f220000100800 */
[----:B------:R-:W-:-:S04]  /*1fb0*/  SHF.R.S32.HI R223, RZ, 0x1f, R154 ;  /* 0x0000001fffdf7819 */ /* 0x000fc8000001149a */
[----:B------:R-:W-:-:S04]  /*1fc0*/  LEA.HI R223, R223, R154, RZ, 0x7 ;  /* 0x0000009adfdf7211 */ /* 0x000fc800078f38ff */
[----:B------:R-:W-:-:S06]  /*1fd0*/  SHF.R.S32.HI R2, RZ, 0x7, R223 ;  /* 0x00000007ff027819 */ /* 0x000fcc00000114df */
[----:B------:R-:W0:Y:S01]  /*1fe0*/  SHFL.IDX PT, R2, R2, RZ, 0x1f ;  /* 0x00001fff02027589 */ /* 0x000e2200000e0000 */
[----:B------:R-:W-:Y:S02]  /*1ff0*/  UMOV UR4, 0x400 ;  /* 0x0000040000047882 */ /* 0x000fe40000000000 */
[----:B------:R-:W-:Y:S01]  /*2000*/  ULEA UR43, UR43, UR4, 0x18 ;  /* 0x000000042b2b7291 */ /* 0x000fe2000f8ec03f */
[----:B0-----:R-:W-:-:S04]  /*2010*/  LEA.HI R4, R2, R2, RZ, 0x1 ;  /* 0x0000000202047211 */ /* 0x001fc800078f08ff */
[----:B------:R-:W-:-:S05]  /*2020*/  LOP3.LUT R5, R4, 0x1fffe, RZ, 0xc0, !PT ;  /* 0x0001fffe04057812 */ /* 0x000fca00078ec0ff */
[----:B------:R-:W-:-:S05]  /*2030*/  IMAD.IADD R5, R2, 0x1, -R5 ;  /* 0x0000000102057824 */ /* 0x000fca00078e0a05 */
[----:B------:R-:W-:-:S05]  /*2040*/  LEA R5, R5, UR43, 0xf ;  /* 0x0000002b05057c11 */ /* 0x000fca000f8e78ff */
[----:B------:R-:W-:-:S05]  /*2050*/  VIADD R5, R5, 0x400 ;  /* 0x0000040005057836 */ /* 0x000fca0000000000 */
[----:B------:R-:W-:-:S04]  /*2060*/  SHF.R.U32.HI R5, RZ, 0x4, R5 ;  /* 0x00000004ff057819 */ /* 0x000fc80000011605 */
[----:B------:R-:W-:Y:S01]  /*2070*/  LOP3.LUT R2, R5, 0x3fff, RZ, 0xc0, !PT ;  /* 0x00003fff05027812 */ /* 0x000fe200078ec0ff */
[----:B------:R-:W-:-:S03]  /*2080*/  UIADD3 UR4, UR43, 0x36400, URZ ;  /* 0x000364002b047890 */ /* 0x000fc6000fffe03f */
[----:B------:R-:W-:Y:S01]  /*2090*/  LOP3.LUT R2, R2, 0x2000000, RZ, 0xfc, !PT ;  /* 0x0200000002027812 */ /* 0x000fe200078efcff */
[----:B------:R-:W-:Y:S01]  /*20a0*/  IMAD.MOV.U32 R5, RZ, RZ, 0x40000040 ;  /* 0x40000040ff057424 */ /* 0x000fe200078e00ff */
[----:B------:R-:W-:-:S03]  /*20b0*/  USHF.R.U32.HI UR4, URZ, 0x4, UR4 ;  /* 0x000000043f047899 */ /* 0x000fc60008011604 */
[----:B--2---:R-:W-:Y:S01]  /*20c0*/  IMAD R4, R25, 0x1000, R2 ;  /* 0x0000100019047824 */ /* 0x004fe200078e0202 */
[----:B------:R-:W-:Y:S01]  /*20d0*/  R2UR UR7, R5 ;  /* 0x00000000050772ca */ /* 0x000fe200000e0000 */
[----:B------:R-:W-:-:S03]  /*20e0*/  ULOP3.LUT UR4, UR4, 0x3fff, URZ, 0xc0, !UPT ;  /* 0x00003fff04047892 */ /* 0x000fc6000f8ec03f */
[----:B------:R-:W-:Y:S01]  /*20f0*/  R2UR UR6, R4 ;  /* 0x00000000040672ca */ /* 0x000fe200000e0000 */
[----:B------:R-:W-:Y:S01]  /*2100*/  ULOP3.LUT UR16, UR4, 0x10000, URZ, 0xfc, !UPT ;  /* 0x0001000004107892 */ /* 0x000fe2000f8efc3f */
[----:B---3--:R-:W-:Y:S04]  /*2110*/  STL [R1+0x210], R24 ;  /* 0x0002101801007387 */ /* 0x008fe80000100800 */
[----:B----4-:R-:W-:Y:S04]  /*2120*/  STL [R1+0x214], R40 ;  /* 0x0002142801007387 */ /* 0x010fe80000100800 */
[----:B------:R-:W-:Y:S04]  /*2130*/  STL [R1+0x218], R42 ;  /* 0x0002182a01007387 */ /* 0x000fe80000100800 */
        /* <DEDUP_REMOVED lines=32> */
[----:B------:R0:W-:Y:S01]  /*2340*/  STL [R1+0x2a4], R94 ;  /* 0x0002a45e01007387 */ /* 0x0001e20000100800 */
[----:B------:R-:W-:Y:S06]  /*2350*/  BAR.SYNC.DEFER_BLOCKING 0xe, 0x100 ;  /* 0x0384000000007b1d */ /* 0x000fec0000010000 */
[----:B------:R-:W-:Y:S01]  /*2360*/  UMOV UR4, UR16 ;  /* 0x0000001000047c82 */ /* 0x000fe20008000000 */
[----:B------:R-:W-:Y:S01]  /*2370*/  UMOV UR5, 0x40000040 ;  /* 0x4000004000057882 */ /* 0x000fe20000000000 */
[----:B0-----:R-:W-:-:S06]  /*2380*/  WARPGROUP.ARRIVE ;  /* 0x00000000000079c5 */ /* 0x001fcc0000000000 */
[----:B------:R-:W-:Y:S01]  /*2390*/  HGMMA.64x256x16.F32.BF16 R24, gdesc[UR4].tnspB, RZ, !UPT, gsb0 ;  /* 0x43e00000041879f0 */ /* 0x000fe2000c0018ff */
[----:B------:R0:W-:Y:S04]  /*23a0*/  STL [R1+0x2a8], R6 ;  /* 0x0002a80601007387 */ /* 0x0001e80000100800 */
[----:B------:R1:W-:Y:S01]  /*23b0*/  STL [R1+0x364], R7 ;  /* 0x0003640701007387 */ /* 0x0003e20000100800 */
[----:B0-----:R-:W-:Y:S02]  /*23c0*/  VIADD R6, R4, 0x80 ;  /* 0x0000008004067836 */ /* 0x001fe40000000000 */
[----:B-1----:R-:W-:-:S03]  /*23d0*/  IMAD.MOV.U32 R7, RZ, RZ, 0x40000040 ;  /* 0x40000040ff077424 */ /* 0x002fc600078e00ff */
[----:B------:R-:W-:Y:S02]  /*23e0*/  R2UR UR10, R6 ;  /* 0x00000000060a72ca */ /* 0x000fe400000e0000 */
[----:B------:R-:W-:Y:S01]  /*23f0*/  R2UR UR11, R7 ;  /* 0x00000000070b72ca */ /* 0x000fe200000e0000 */
[----:B------:R-:W-:Y:S01]  /*2400*/  UIADD3 UR8, UR16, 0x2, URZ ;  /* 0x0000000210087890 */ /* 0x000fe2000fffe03f */
        /* <DEDUP_REMOVED lines=60> */
[----:B------:R-:W-:Y:S01]  /*27d0*/  STL [R1+0x398], R163 ;  /* 0x000398a301007387 */ /* 0x000fe20000100800 */
[----:B------:R-:W-:-:S03]  /*27e0*/  WARPGROUP.DEPBAR.LE gsb0, 0x0 ;  /* 0x00008000000079c5 */ /* 0x000fc60000010000 */
        /* <DEDUP_REMOVED lines=29> */
[----:B------:R-:W-:Y:S04]  /*29c0*/  STL.128 [R1+0x210], R24 ;  /* 0x0002101801007387 */ /* 0x000fe80000100c00 */
        /* <DEDUP_REMOVED lines=30> */
[----:B------:R0:W-:Y:S01]  /*2bb0*/  STL.128 [R1+0x400], R148 ;  /* 0x0004009401007387 */ /* 0x0001e20000100c00 */
[----:B------:R-:W-:Y:S01]  /*2bc0*/  UMOV UR9, 0x40000040 ;  /* 0x4000004000097882 */ /* 0x000fe20000000000 */
[----:B0-----:R-:W-:-:S06]  /*2bd0*/  WARPGROUP.ARRIVE ;  /* 0x00000000000079c5 */ /* 0x001fcc0000000000 */
[----:B------:R-:W-:Y:S01]  /*2be0*/  HGMMA.64x256x16.F32.BF16 R24, gdesc[UR8].tnspB, R24, gsb0 ;  /* 0x43e00000081879f0 */ /* 0x000fe20008001818 */
[----:B------:R-:W-:Y:S02]  /*2bf0*/  VIADD R6, R4, 0x100 ;  /* 0x0000010004067836 */ /* 0x000fe40000000000 */
[----:B------:R-:W-:-:S03]  /*2c00*/  IMAD.MOV.U32 R7, RZ, RZ, 0x40000040 ;  /* 0x40000040ff077424 */ /* 0x000fc600078e00ff */
[----:B------:R-:W-:Y:S02]  /*2c10*/  R2UR UR14, R6 ;  /* 0x00000000060e72ca */ /* 0x000fe400000e0000 */
[----:B------:R-:W-:Y:S01]  /*2c20*/  R2UR UR15, R7 ;  /* 0x00000000070f72ca */ /* 0x000fe200000e0000 */
[----:B------:R-:W-:Y:S01]  /*2c30*/  UIADD3 UR12, UR16, 0x4, URZ ;  /* 0x00000004100c7890 */ /* 0x000fe2000fffe03f */
[----:B------:R-:W-:Y:S01]  /*2c40*/  UMOV UR13, 0x40000040 ;  /* 0x40000040000d7882 */ /* 0x000fe20000000000 */
[----:B------:R-:W-:Y:S02]  /*2c50*/  VIADD R4, R4, 0x180 ;  /* 0x0000018004047836 */ /* 0x000fe40000000000 */
[----:B------:R-:W-:Y:S01]  /*2c60*/  IMAD.MOV.U32 R5, RZ, RZ, 0x40000040 ;  /* 0x40000040ff057424 */ /* 0x000fe200078e00ff */
[----:B------:R-:W-:Y:S01]  /*2c70*/  UMOV UR17, 0x40000040 ;  /* 0x4000004000117882 */ /* 0x000fe20000000000 */
[----:B------:R0:W5:Y:S01]  /*2c80*/  LDL R7, [R1+0x1c8] ;  /* 0x0001c80001077983 */ /* 0x0001620000100800 */
[----:B------:R-:W-:-:S02]  /*2c90*/  R2UR UR18, R4 ;  /* 0x00000000041272ca */ /* 0x000fc400000e0000 */
[----:B------:R-:W-:Y:S01]  /*2ca0*/  R2UR UR19, R5 ;  /* 0x00000000051372ca */ /* 0x000fe200000e0000 */
[----:B------:R-:W-:Y:S01]  /*2cb0*/  UIADD3 UR16, UR16, 0x6, URZ ;  /* 0x0000000610107890 */ /* 0x000fe2000fffe03f */
[----:B------:R-:W-:Y:S02]  /*2cc0*/  WARPGROUP.DEPBAR.LE gsb0, 0x0 ;  /* 0x00008000000079c5 */ /* 0x000fe40000010000 */
        /* <DEDUP_REMOVED lines=31> */
[----:B------:R1:W-:Y:S02]  /*2ec0*/  STL.128 [R1+0x400], R148 ;  /* 0x0004009401007387 */ /* 0x0003e40000100c00 */
[----:B-1----:R-:W-:-:S06]  /*2ed0*/  WARPGROUP.ARRIVE ;  /* 0x00000000000079c5 */ /* 0x002fcc0000000000 */
[----:B------:R-:W-:Y:S03]  /*2ee0*/  HGMMA.64x256x16.F32.BF16 R24, gdesc[UR12].tnspB, R24, gsb0 ;  /* 0x43e000000c1879f0 */ /* 0x000fe60008001818 */
        /* <DEDUP_REMOVED lines=37> */
[----:B------:R-:W2:Y:S04]  /*3140*/  LDL R4, [R1+0x210] ;  /* 0x0002100001047983 */ /* 0x000ea80000100800 */
[----:B------:R-:W-:Y:S04]  /*3150*/  STL.128 [R1+0x3a0], R124 ;  /* 0x0003a07c01007387 */ /* 0x000fe80000100c00 */
[----:B------:R-:W3:Y:S04]  /*3160*/  LDL R3, [R1+0x3ac] ;  /* 0x0003ac0001037983 */ /* 0x000ee80000100800 */
        /* <DEDUP_REMOVED lines=10> */
[----:B------:R1:W-:Y:S04]  /*3210*/  STL.128 [R1+0x2c0], R68 ;  /* 0x0002c04401007387 */ /* 0x0003e80000100c00 */
        /* <DEDUP_REMOVED lines=18> */
[----:B------:R-:W-:Y:S04]  /*3340*/  STL.128 [R1+0x400], R148 ;  /* 0x0004009401007387 */ /* 0x000fe80000100c00 */
[----:B-1----:R-:W3:Y:S04]  /*3350*/  LDL R68, [R1+0x214] ;  /* 0x0002140001447983 */ /* 0x002ee80000100800 */
[----:B------:R-:W3:Y:S04]  /*3360*/  LDL R70, [R1+0x218] ;  /* 0x0002180001467983 */ /* 0x000ee80000100800 */
[----:B----4-:R-:W4:Y:S04]  /*3370*/  LDL R72, [R1+0x21c] ;  /* 0x00021c0001487983 */ /* 0x010f280000100800 */
[----:B------:R-:W4:Y:S04]  /*3380*/  LDL R74, [R1+0x224] ;  /* 0x00022400014a7983 */ /* 0x000f280000100800 */
[----:B0-----:R-:W4:Y:S04]  /*3390*/  LDL R76, [R1+0x228] ;  /* 0x00022800014c7983 */ /* 0x001f280000100800 */
        /* <DEDUP_REMOVED lines=41> */
[----:B--2---:R-:W2:Y:S04]  /*3630*/  LDL R140, [R1+0x2d4] ;  /* 0x0002d400018c7983 */ /* 0x004ea80000100800 */
[----:B------:R-:W2:Y:S04]  /*3640*/  LDL R142, [R1+0x2d8] ;  /* 0x0002d800018e7983 */ /* 0x000ea80000100800 */
        /* <DEDUP_REMOVED lines=77> */
[----:B------:R-:W2:Y:S01]  /*3b20*/  LDL R22, [R1+0x2a0] ;  /* 0x0002a00001167983 */ /* 0x000ea20000100800 */
[----:B------:R-:W-:-:S05]  /*3b30*/  LOP3.LUT R223, R223, 0xffffff80, RZ, 0xc0, !PT ;  /* 0xffffff80dfdf7812 */ /* 0x000fca00078ec0ff */
[----:B------:R-:W-:Y:S01]  /*3b40*/  IMAD.IADD R223, R154, 0x1, -R223 ;  /* 0x000000019adf7824 */ /* 0x000fe200078e0adf */
[----:B------:R0:W-:Y:S01]  /*3b50*/  STL [R1+0x210], R4 ;  /* 0x0002100401007387 */ /* 0x0001e20000100800 */
[----:B------:R-:W-:-:S03]  /*3b60*/  ULOP3.LUT UR6, UR61, 0x1, URZ, 0xfc, !UPT ;  /* 0x000000013d067892 */ /* 0x000fc6000f8efc3f */
[----:B---3--:R1:W-:Y:S01]  /*3b70*/  STL [R1+0x3ac], R3 ;  /* 0x0003ac0301007387 */ /* 0x0083e20000100800 */
[----:B------:R-:W-:Y:S01]  /*3b80*/  UISETP.NE.AND UP0, UPT, UR6, 0x3, UPT ;  /* 0x000000030600788c */ /* 0x000fe2000bf05270 */
[----:B0-----:R-:W-:Y:S02]  /*3b90*/  SHF.R.S32.HI R4, RZ, 0x1f, R223 ;  /* 0x0000001fff047819 */ /* 0x001fe400000114df */
[----:B------:R-:W-:Y:S02]  /*3ba0*/  STL [R1+0x214], R68 ;  /* 0x0002144401007387 */ /* 0x000fe40000100800 */
[----:B-1----:R-:W-:Y:S02]  /*3bb0*/  LEA.HI R3, R4, R223, RZ, 0x2 ;  /* 0x000000df04037211 */ /* 0x002fe400078f10ff */
[----:B------:R-:W-:Y:S04]  /*3bc0*/  STL [R1+0x218], R70 ;  /* 0x0002184601007387 */ /* 0x000fe80000100800 */
        /* <DEDUP_REMOVED lines=44> */
[----:B--2---:R-:W-:Y:S04]  /*3e90*/  STL [R1+0x2d4], R140 ;  /* 0x0002d48c01007387 */ /* 0x004fe80000100800 */
        /* <DEDUP_REMOVED lines=76> */
[----:B------:R-:W-:Y:S06]  /*4360*/  BAR.ARV 0xf, 0x100 ;  /* 0x03c4000000007b1d */ /* 0x000fec0000002000 */
[----:B------:R0:W-:Y:S01]  /*4370*/  STL [R1+0x220], R6 ;  /* 0x0002200601007387 */ /* 0x0001e20000100800 */
[----:B------:R-:W-:-:S03]  /*4380*/  PLOP3.LUT P1, PT, PT, PT, UP0, 0x80, 0x0 ;  /* 0x000000000000781c */ /* 0x000fc60003f2f008 */
[----:B------:R1:W-:Y:S01]  /*4390*/  STL [R1+0x3b4], R5 ;  /* 0x0003b40501007387 */ /* 0x0003e20000100800 */
[--C-:B0-----:R-:W-:Y:S02]  /*43a0*/  SHF.R.S32.HI R6, RZ, 0x1f, R3.reuse ;  /* 0x0000001fff067819 */ /* 0x101fe40000011403 */
[----:B-1----:R-:W-:-:S04]  /*43b0*/  SHF.R.S32.HI R5, RZ, 0x2, R3 ;  /* 0x00000002ff057819 */ /* 0x002fc80000011403 */
[----:B------:R-:W-:Y:S02]  /*43c0*/  LEA.HI R6, R6, R5, RZ, 0x3 ;  /* 0x0000000506067211 */ /* 0x000fe400078f18ff */
[----:B------:R-:W-:Y:S02]  /*43d0*/  LEA.HI R4, R4, R223, RZ, 0x5 ;  /* 0x000000df04047211 */ /* 0x000fe400078f28ff */
[----:B------:R-:W-:Y:S02]  /*43e0*/  LOP3.LUT R6, R6, 0xfffffff8, RZ, 0xc0, !PT ;  /* 0xfffffff806067812 */ /* 0x000fe400078ec0ff */
[----:B------:R-:W-:-:S03]  /*43f0*/  SHF.R.S32.HI R3, RZ, 0x5, R4 ;  /* 0x00000005ff037819 */ /* 0x000fc60000011404 */
[----:B------:R-:W-:Y:S01]  /*4400*/  IMAD.IADD R6, R5, 0x1, -R6 ;  /* 0x0000000105067824 */ /* 0x000fe200078e0a06 */
[----:B------:R0:W-:Y:S03]  /*4410*/  STL [R1+0x2a0], R22 ;  /* 0x0002a01601007387 */ /* 0x0001e60000100800 */
[----:B0-----:R-:W-:Y:S01]  /*4420*/  IMAD R22, R3, 0x10, R6 ;  /* 0x0000001003167824 */ /* 0x001fe200078e0206 */
[----:B------:R-:W-:Y:S06]  /*4430*/  @!P1 BRA `(.L_x_5119) ;  /* 0x0000000000049947 */ /* 0x000fec0003800000 */
[----:B------:R-:W-:Y:S01]  /*4440*/  BPT.TRAP 0x1 ;  /* 0x000000040000795c */ /* 0x000fe20000300000 */
.L_x_5119:
[----:B------:R-:W0:Y:S01]  /*4450*/  S2R R153, SR_CgaCtaId ;  /* 0x0000000000997919 */ /* 0x000e220000008800 */
[----:B------:R-:W-:Y:S01]  /*4460*/  VIADD R3, R225, 0xfffffffe ;  /* 0xfffffffee1037836 */ /* 0x000fe20000000000 */
[----:B-----5:R-:W-:-:S04]  /*4470*/  LEA R7, R7, UR43, 0x3 ;  /* 0x0000002b07077c11 */ /* 0x020fc8000f8e18ff */
[----:B------:R-:W-:Y:S01]  /*4480*/  ISETP.GE.AND P0, PT, R3, R0, PT ;  /* 0x000000000300720c */ /* 0x000fe20003f06270 */
[----:B------:R-:W-:-:S05]  /*4490*/  VIADD R4, R7, 0x38860 ;  /* 0x0003886007047836 */ /* 0x000fca0000000000 */
[----:B0-----:R-:W-:-:S04]  /*44a0*/  PRMT R4, R153, 0x654, R4 ;  /* 0x0000065499047816 */ /* 0x001fc80000000004 */
[----:B------:R0:W-:Y:S03]  /*44b0*/  SYNCS.ARRIVE.TRANS64.RED.A1T0 RZ, [R4+URZ], RZ ;  /* 0x000000ff04ff79a7 */ /* 0x0001e6000810043f */
[----:B------:R-:W-:Y:S05]  /*44c0*/  @!P0 BRA `(.L_x_5120) ;  /* 0x0000003c005c8947 */ /* 0x000fea0003800000 */
.L_x_5122:
[----:B------:R-:W2:Y:S04]  /*44d0*/  LDL R155, [R1+0x1c8] ;  /* 0x0001c800019b7983 */ /* 0x000ea80000100800 */
[----:B------:R-:W3:Y:S04]  /*44e0*/  LDL.64 R64, [R1+0x220] ;  /* 0x0002200001407983 */ /* 0x000ee80000100a00 */
[----:B------:R-:W4:Y:S04]  /*44f0*/  LDL.64 R66, [R1+0x230] ;  /* 0x0002300001427983 */ /* 0x000f280000100a00 */
        /* <DEDUP_REMOVED lines=57> */
[----:B01----:R-:W4:Y:S04]  /*4890*/  LDL.64 R4, [R1+0x3c8] ;  /* 0x0003c80001047983 */ /* 0x003f280000100a00 */
[----:B------:R-:W4:Y:S04]  /*48a0*/  LDL.64 R12, [R1+0x3d8] ;  /* 0x0003d800010c7983 */ /* 0x000f280000100a00 */
[----:B------:R-:W4:Y:S04]  /*48b0*/  LDL.64 R10, [R1+0x3e8] ;  /* 0x0003e800010a7983 */ /* 0x000f280000100a00 */
[----:B------:R-:W4:Y:S04]  /*48c0*/  LDL.64 R8, [R1+0x3f8] ;  /* 0x0003f80001087983 */ /* 0x000f280000100a00 */
[----:B------:R-:W4:Y:S01]  /*48d0*/  LDL.64 R6, [R1+0x408] ;  /* 0x0004080001067983 */ /* 0x000f220000100a00 */
[----:B--2---:R-:W-:-:S05]  /*48e0*/  IMAD R58, R155, 0x40, R22 ;  /* 0x000000409b3a7824 */ /* 0x004fca00078e0216 */
[----:B------:R-:W-:Y:S01]  /*48f0*/  LEA R58, R58, UR43, 0x2 ;  /* 0x0000002b3a3a7c11 */ /* 0x000fe2000f8e10ff */
[----:B------:R-:W-:Y:S06]  /*4900*/  BAR.SYNC.DEFER_BLOCKING 0xe, 0x100 ;  /* 0x0384000000007b1d */ /* 0x000fec0000010000 */
[----:B------:R-:W3:Y:S04]  /*4910*/  LDS R61, [R58+0x38400] ;  /* 0x038400003a3d7984 */ /* 0x000ee80000000800 */
[----:B------:R0:W1:Y:S01]  /*4920*/  LDS R60, [R58+0x38420] ;  /* 0x038420003a3c7984 */ /* 0x0000620000000800 */
[C---:B---3--:R-:W-:Y:S01]  /*4930*/  FMUL.FTZ R65, R61.reuse, R65 ;  /* 0x000000413d417220 */ /* 0x048fe20000410000 */
[C---:B------:R-:W-:Y:S01]  /*4940*/  FMUL.FTZ R64, R61.reuse, R64 ;  /* 0x000000403d407220 */ /* 0x040fe20000410000 */
[C---:B----4-:R-:W-:Y:S01]  /*4950*/  FMUL.FTZ R67, R61.reuse, R67 ;  /* 0x000000433d437220 */ /* 0x050fe20000410000 */
[C---:B------:R-:W-:Y:S01]  /*4960*/  FMUL.FTZ R66, R61.reuse, R66 ;  /* 0x000000423d427220 */ /* 0x040fe20000410000 */
        /* <DEDUP_REMOVED lines=55> */
[----:B------:R-:W-:Y:S01]  /*4ce0*/  FMUL.FTZ R122, R61, R122 ;  /* 0x0000007a3d7a7220 */ /* 0x000fe20000410000 */
[-C--:B0-----:R-:W-:Y:S01]  /*4cf0*/  FMUL.FTZ R58, R62, R61.reuse ;  /* 0x0000003d3e3a7220 */ /* 0x081fe20000410000 */
[----:B------:R-:W-:Y:S01]  /*4d00*/  FMUL.FTZ R59, R63, R61 ;  /* 0x0000003d3f3b7220 */ /* 0x000fe20000410000 */
[C---:B------:R-:W-:Y:S01]  /*4d10*/  FMUL.FTZ R125, R61.reuse, R125 ;  /* 0x0000007d3d7d7220 */ /* 0x040fe20000410000 */
[----:B------:R-:W-:Y:S01]  /*4d20*/  FMUL.FTZ R124, R61, R124 ;  /* 0x0000007c3d7c7220 */ /* 0x000fe20000410000 */
[C---:B-1----:R-:W-:Y:S01]  /*4d30*/  FMUL.FTZ R127, R60.reuse, R127 ;  /* 0x0000007f3c7f7220 */ /* 0x042fe20000410000 */
[C---:B------:R-:W-:Y:S01]  /*4d40*/  FMUL.FTZ R126, R60.reuse, R126 ;  /* 0x0000007e3c7e7220 */ /* 0x040fe20000410000 */
[C---:B------:R-:W-:Y:S01]  /*4d50*/  FMUL.FTZ R129, R60.reuse, R129 ;  /* 0x000000813c817220 */ /* 0x040fe20000410000 */
[C---:B------:R-:W-:Y:S01]  /*4d60*/  FMUL.FTZ R128, R60.reuse, R128 ;  /* 0x000000803c807220 */ /* 0x040fe20000410000 */
[----:B------:R-:W-:Y:S01]  /*4d70*/  STL.64 [R1+0x220], R64 ;  /* 0x0002204001007387 */ /* 0x000fe20000100a00 */
[C---:B------:R-:W-:Y:S01]  /*4d80*/  FMUL.FTZ R131, R60.reuse, R131 ;  /* 0x000000833c837220 */ /* 0x040fe20000410000 */
[----:B------:R-:W-:-:S02]  /*4d90*/  FMUL.FTZ R130, R60, R130 ;  /* 0x000000823c827220 */ /* 0x000fc40000410000 */
[----:B------:R-:W-:Y:S01]  /*4da0*/  STL.64 [R1+0x230], R66 ;  /* 0x0002304201007387 */ /* 0x000fe20000100a00 */
[C---:B------:R-:W-:Y:S01]  /*4db0*/  FMUL.FTZ R133, R60.reuse, R133 ;  /* 0x000000853c857220 */ /* 0x040fe20000410000 */
[C---:B------:R-:W-:Y:S02]  /*4dc0*/  FMUL.FTZ R132, R60.reuse, R132 ;  /* 0x000000843c847220 */ /* 0x040fe40000410000 */
[----:B------:R-:W-:Y:S01]  /*4dd0*/  STL.64 [R1+0x240], R68 ;  /* 0x0002404401007387 */ /* 0x000fe20000100a00 */
[C---:B------:R-:W-:Y:S01]  /*4de0*/  FMUL.FTZ R135, R60.reuse, R135 ;  /* 0x000000873c877220 */ /* 0x040fe20000410000 */
[C---:B------:R-:W-:Y:S02]  /*4df0*/  FMUL.FTZ R134, R60.reuse, R134 ;  /* 0x000000863c867220 */ /* 0x040fe40000410000 */
[----:B------:R0:W-:Y:S01]  /*4e00*/  STL.64 [R1+0x250], R70 ;  /* 0x0002504601007387 */ /* 0x0001e20000100a00 */
[C---:B------:R-:W-:Y:S01]  /*4e10*/  FMUL.FTZ R137, R60.reuse, R137 ;  /* 0x000000893c897220 */ /* 0x040fe20000410000 */
[----:B------:R-:W-:-:S02]  /*4e20*/  FMUL.FTZ R136, R60, R136 ;  /* 0x000000883c887220 */ /* 0x000fc40000410000 */
[----:B------:R1:W-:Y:S01]  /*4e30*/  STL.64 [R1+0x260], R72 ;  /* 0x0002604801007387 */ /* 0x0003e20000100a00 */
[C---:B------:R-:W-:Y:S01]  /*4e40*/  FMUL.FTZ R57, R60.reuse, R57 ;  /* 0x000000393c397220 */ /* 0x040fe20000410000 */
[C---:B------:R-:W-:Y:S02]  /*4e50*/  FMUL.FTZ R56, R60.reuse, R56 ;  /* 0x000000383c387220 */ /* 0x040fe40000410000 */
[----:B------:R2:W-:Y:S01]  /*4e60*/  STL.64 [R1+0x270], R74 ;  /* 0x0002704a01007387 */ /* 0x0005e20000100a00 */
[C---:B------:R-:W-:Y:S01]  /*4e70*/  FMUL.FTZ R47, R60.reuse, R47 ;  /* 0x0000002f3c2f7220 */ /* 0x040fe20000410000 */
[C---:B------:R-:W-:Y:S02]  /*4e80*/  FMUL.FTZ R46, R60.reuse, R46 ;  /* 0x0000002e3c2e7220 */ /* 0x040fe40000410000 */
        /* <DEDUP_REMOVED lines=71> */
[----:B------:R-:W-:Y:S02]  /*5300*/  FMUL.FTZ R6, R60, R6 ;  /* 0x000000063c067220 */ /* 0x000fe40000410000 */
[----:B------:R-:W-:Y:S04]  /*5310*/  STL.64 [R1+0x210], R58 ;  /* 0x0002103a01007387 */ /* 0x000fe80000100a00 */
        /* <DEDUP_REMOVED lines=23> */
[----:B------:R3:W-:Y:S04]  /*5490*/  STL.64 [R1+0x378], R14 ;  /* 0x0003780e01007387 */ /* 0x0007e80000100a00 */
        /* <DEDUP_REMOVED lines=8> */
[----:B------:R4:W-:Y:S04]  /*5520*/  STL.64 [R1+0x408], R6 ;  /* 0x0004080601007387 */ /* 0x0009e80000100a00 */
[----:B0-----:R-:W4:Y:S04]  /*5530*/  LDL R70, [R1+0x214] ;  /* 0x0002140001467983 */ /* 0x001f280000100800 */
[----:B-1----:R-:W4:Y:S04]  /*5540*/  LDL R72, [R1+0x218] ;  /* 0x0002180001487983 */ /* 0x002f280000100800 */
[----:B--2---:R-:W2:Y:S04]  /*5550*/  LDL R74, [R1+0x21c] ;  /* 0x00021c00014a7983 */ /* 0x004ea80000100800 */
[----:B---3--:R-:W3:Y:S04]  /*5560*/  LDL R14, [R1+0x220] ;  /* 0x00022000010e7983 */ /* 0x008ee80000100800 */
[----:B------:R-:W3:Y:S04]  /*5570*/  LDL R76, [R1+0x224] ;  /* 0x00022400014c7983 */ /* 0x000ee80000100800 */
[----:B------:R-:W3:Y:S04]  /*5580*/  LDL R78, [R1+0x228] ;  /* 0x00022800014e7983 */ /* 0x000ee80000100800 */
[----:B------:R-:W3:Y:S04]  /*5590*/  LDL R80, [R1+0x22c] ;  /* 0x00022c0001507983 */ /* 0x000ee80000100800 */
[----:B----4-:R-:W4:Y:S04]  /*55a0*/  LDL R4, [R1+0x230] ;  /* 0x0002300001047983 */ /* 0x010f280000100800 */
        /* <DEDUP_REMOVED lines=119> */
[----:B------:R-:W-:Y:S04]  /*5d20*/  STL [R1+0x210], R58 ;  /* 0x0002103a01007387 */ /* 0x000fe80000100800 */
[----:B------:R-:W-:Y:S04]  /*5d30*/  STL [R1+0x214], R70 ;  /* 0x0002144601007387 */ /* 0x000fe80000100800 */
[----:B------:R-:W-:Y:S04]  /*5d40*/  STL [R1+0x218], R72 ;  /* 0x0002184801007387 */ /* 0x000fe80000100800 */
[----:B--2---:R-:W-:Y:S04]  /*5d50*/  STL [R1+0x21c], R74 ;  /* 0x00021c4a01007387 */ /* 0x004fe80000100800 */
[----:B---3--:R-:W-:Y:S04]  /*5d60*/  STL [R1+0x220], R14 ;  /* 0x0002200e01007387 */ /* 0x008fe80000100800 */
[----:B------:R-:W-:Y:S04]  /*5d70*/  STL [R1+0x224], R76 ;  /* 0x0002244c01007387 */ /* 0x000fe80000100800 */
[----:B------:R-:W-:Y:S04]  /*5d80*/  STL [R1+0x228], R78 ;  /* 0x0002284e01007387 */ /* 0x000fe80000100800 */
        /* <DEDUP_REMOVED lines=37> */
[----:B------:R0:W-:Y:S04]  /*5fe0*/  STL [R1+0x2c0], R26 ;  /* 0x0002c01a01007387 */ /* 0x0001e80000100800 */
        /* <DEDUP_REMOVED lines=74> */
[----:B------:R2:W-:Y:S04]  /*6490*/  STL [R1+0x3ec], R33 ;  /* 0x0003ec2101007387 */ /* 0x0005e80000100800 */
[----:B------:R-:W-:Y:S04]  /*64a0*/  STL [R1+0x3f0], R66 ;  /* 0x0003f04201007387 */ /* 0x000fe80000100800 */
[----:B------:R3:W-:Y:S04]  /*64b0*/  STL [R1+0x3f4], R41 ;  /* 0x0003f42901007387 */ /* 0x0007e80000100800 */
[----:B------:R4:W-:Y:S04]  /*64c0*/  STL [R1+0x3f8], R45 ;  /* 0x0003f82d01007387 */ /* 0x0009e80000100800 */
[----:B------:R4:W-:Y:S04]  /*64d0*/  STL [R1+0x3fc], R49 ;  /* 0x0003fc3101007387 */ /* 0x0009e80000100800 */
[----:B------:R-:W-:Y:S04]  /*64e0*/  STL [R1+0x400], R68 ;  /* 0x0004004401007387 */ /* 0x000fe80000100800 */
[----:B------:R4:W-:Y:S04]  /*64f0*/  STL [R1+0x404], R57 ;  /* 0x0004043901007387 */ /* 0x0009e80000100800 */
[----:B------:R4:W-:Y:S04]  /*6500*/  STL [R1+0x408], R61 ;  /* 0x0004083d01007387 */ /* 0x0009e80000100800 */
[----:B------:R4:W-:Y:S04]  /*6510*/  STL [R1+0x40c], R65 ;  /* 0x00040c4101007387 */ /* 0x0009e80000100800 */
[----:B0-----:R-:W4:Y:S04]  /*6520*/  LDL.128 R24, [R1+0x210] ;  /* 0x0002100001187983 */ /* 0x001f280000100c00 */
[----:B-1----:R-:W4:Y:S04]  /*6530*/  LDL.128 R28, [R1+0x220] ;  /* 0x00022000011c7983 */ /* 0x002f280000100c00 */
[----:B--2---:R-:W2:Y:S04]  /*6540*/  LDL.128 R32, [R1+0x230] ;  /* 0x0002300001207983 */ /* 0x004ea80000100c00 */
[----:B------:R-:W2:Y:S04]  /*6550*/  LDL.128 R36, [R1+0x240] ;  /* 0x0002400001247983 */ /* 0x000ea80000100c00 */
[----:B---3--:R-:W2:Y:S04]  /*6560*/  LDL.128 R40, [R1+0x250] ;  /* 0x0002500001287983 */ /* 0x008ea80000100c00 */
[----:B----4-:R-:W2:Y:S04]  /*6570*/  LDL.128 R44, [R1+0x260] ;  /* 0x00026000012c7983 */ /* 0x010ea80000100c00 */
[----:B------:R-:W2:Y:S04]  /*6580*/  LDL.128 R48, [R1+0x270] ;  /* 0x0002700001307983 */ /* 0x000ea80000100c00 */
        /* <DEDUP_REMOVED lines=24> */
[----:B------:R-:W2:Y:S01]  /*6710*/  LDL.128 R148, [R1+0x400] ;  /* 0x0004000001947983 */ /* 0x000ea20000100c00 */
[----:B------:R-:W-:-:S02]  /*6720*/  VIADD R155, R155, 0x1 ;  /* 0x000000019b9b7836 */ /* 0x000fc40000000000 */
[----:B------:R-:W-:Y:S02]  /*6730*/  IMAD.MOV.U32 R5, RZ, RZ, 0x40000040 ;  /* 0x40000040ff057424 */ /* 0x000fe400078e00ff */
[----:B------:R-:W-:Y:S01]  /*6740*/  IMAD.MOV.U32 R7, RZ, RZ, 0x40000040 ;  /* 0x40000040ff077424 */ /* 0x000fe200078e00ff */
[----:B------:R-:W-:Y:S01]  /*6750*/  ISETP.NE.AND P0, PT, R155, 0x2, PT ;  /* 0x000000029b00780c */ /* 0x000fe20003f05270 */
[----:B------:R0:W-:Y:S01]  /*6760*/  STL [R1+0x1c8], R155 ;  /* 0x0001c89b01007387 */ /* 0x0001e20000100800 */
[----:B------:R-:W-:Y:S01]  /*6770*/  R2UR UR7, R5 ;  /* 0x00000000050772ca */ /* 0x000fe200000e0000 */
[----:B------:R-:W-:Y:S01]  /*6780*/  IMAD.MOV.U32 R5, RZ, RZ, 0x40000040 ;  /* 0x40000040ff057424 */ /* 0x000fe200078e00ff */
[----:B------:R-:W-:Y:S01]  /*6790*/  R2UR UR11, R7 ;  /* 0x00000000070b72ca */ /* 0x000fe200000e0000 */
[----:B------:R-:W-:-:S03]  /*67a0*/  IMAD.MOV.U32 R7, RZ, RZ, 0x40000040 ;  /* 0x40000040ff077424 */ /* 0x000fc600078e00ff */
[----:B------:R-:W-:Y:S02]  /*67b0*/  R2UR UR19, R5 ;  /* 0x00000000051372ca */ /* 0x000fe400000e0000 */
[----:B------:R-:W-:-:S03]  /*67c0*/  R2UR UR15, R7 ;  /* 0x00000000070f72ca */ /* 0x000fc600000e0000 */
[----:B0-----:R-:W-:-:S04]  /*67d0*/  @!P0 IMAD.MOV.U32 R155, RZ, RZ, RZ ;  /* 0x000000ffff9b8224 */ /* 0x001fc800078e00ff */
[----:B------:R-:W-:-:S04]  /*67e0*/  IMAD R4, R155, 0x1000, R2 ;  /* 0x000010009b047824 */ /* 0x000fc800078e0202 */
[C---:B------:R-:W-:Y:S01]  /*67f0*/  VIADD R6, R4.reuse, 0x80 ;  /* 0x0000008004067836 */ /* 0x040fe20000000000 */
[----:B------:R-:W-:-:S04]  /*6800*/  R2UR UR6, R4 ;  /* 0x00000000040672ca */ /* 0x000fc800000e0000 */
[----:B------:R-:W-:Y:S01]  /*6810*/  R2UR UR10, R6 ;  /* 0x00000000060a72ca */ /* 0x000fe200000e0000 */
[C---:B------:R-:W-:Y:S02]  /*6820*/  VIADD R6, R4.reuse, 0x100 ;  /* 0x0000010004067836 */ /* 0x040fe40000000000 */
[----:B------:R-:W-:-:S03]  /*6830*/  VIADD R4, R4, 0x180 ;  /* 0x0000018004047836 */ /* 0x000fc60000000000 */
[----:B------:R-:W-:Y:S02]  /*6840*/  R2UR UR14, R6 ;  /* 0x00000000060e72ca */ /* 0x000fe400000e0000 */
[----:B------:R-:W-:Y:S01]  /*6850*/  R2UR UR18, R4 ;  /* 0x00000000041272ca */ /* 0x000fe200000e0000 */
[----:B------:R-:W3:Y:S04]  /*6860*/  @!P0 LDL R6, [R1+0x1cc] ;  /* 0x0001cc0001068983 */ /* 0x000ee80000100800 */
[----:B------:R-:W4:Y:S01]  /*6870*/  LDL R4, [R1+0x1d0] ;  /* 0x0001d00001047983 */ /* 0x000f220000100800 */
[----:B--2---:R-:W-:-:S06]  /*6880*/  WARPGROUP.ARRIVE ;  /* 0x00000000000079c5 */ /* 0x004fcc0000000000 */
        /* <DEDUP_REMOVED lines=34> */
[----:B0-----:R-:W-:-:S06]  /*6ab0*/  WARPGROUP.ARRIVE ;  /* 0x00000000000079c5 */ /* 0x001fcc0000000000 */
        /* <DEDUP_REMOVED lines=35> */
[----:B------:R-:W-:Y:S01]  /*6cf0*/  HGMMA.64x256x16.F32.BF16 R24, gdesc[UR12].tnspB, R24, gsb0 ;  /* 0x43e000000c1879f0 */ /* 0x000fe20008001818 */
[----:B------:R-:W-:Y:S04]  /*6d00*/  @!P0 STL [R1+0x1c8], RZ ;  /* 0x0001c8ff01008387 */ /* 0x000fe80000100800 */
[----:B------:R0:W5:Y:S01]  /*6d10*/  LDL R5, [R1+0x1c8] ;  /* 0x0001c80001057983 */ /* 0x0001620000100800 */
[----:B------:R-:W-:-:S03]  /*6d20*/  WARPGROUP.DEPBAR.LE gsb0, 0x0 ;  /* 0x00008000000079c5 */ /* 0x000fc60000010000 */
        /* <DEDUP_REMOVED lines=67> */
[----:B------:R-:W4:Y:S04]  /*7160*/  LDL R8, [R1+0x210] ;  /* 0x0002100001087983 */ /* 0x000f280000100800 */
[----:B-1----:R-:W4:Y:S04]  /*7170*/  LDL R74, [R1+0x214] ;  /* 0x00021400014a7983 */ /* 0x002f280000100800 */
[----:B--2---:R-:W2:Y:S04]  /*7180*/  LDL R76, [R1+0x218] ;  /* 0x00021800014c7983 */ /* 0x004ea80000100800 */
[----:B------:R-:W2:Y:S04]  /*7190*/  LDL R78, [R1+0x21c] ;  /* 0x00021c00014e7983 */ /* 0x000ea80000100800 */
[----:B------:R-:W2:Y:S04]  /*71a0*/  LDL R10, [R1+0x220] ;  /* 0x00022000010a7983 */ /* 0x000ea80000100800 */
[----:B---3--:R-:W3:Y:S04]  /*71b0*/  LDL R80, [R1+0x224] ;  /* 0x0002240001507983 */ /* 0x008ee80000100800 */
[----:B------:R-:W3:Y:S04]  /*71c0*/  LDL R82, [R1+0x228] ;  /* 0x0002280001527983 */ /* 0x000ee80000100800 */
[----:B----4-:R-:W4:Y:S04]  /*71d0*/  LDL R84, [R1+0x22c] ;  /* 0x00022c0001547983 */ /* 0x010f280000100800 */
[----:B------:R-:W4:Y:S04]  /*71e0*/  LDL R12, [R1+0x230] ;  /* 0x00023000010c7983 */ /* 0x000f280000100800 */
        /* <DEDUP_REMOVED lines=119> */
[----:B------:R-:W-:-:S03]  /*7960*/  VIADD R4, R4, 0x1 ;  /* 0x0000000104047836 */ /* 0x000fc60000000000 */
[----:B------:R0:W-:Y:S04]  /*7970*/  STL [R1+0x210], R8 ;  /* 0x0002100801007387 */ /* 0x0001e80000100800 */
[----:B------:R0:W-:Y:S04]  /*7980*/  STL [R1+0x1d0], R4 ;  /* 0x0001d00401007387 */ /* 0x0001e80000100800 */
[----:B------:R0:W-:Y:S04]  /*7990*/  STL [R1+0x214], R74 ;  /* 0x0002144a01007387 */ /* 0x0001e80000100800 */
[----:B--2---:R0:W-:Y:S04]  /*79a0*/  STL [R1+0x218], R76 ;  /* 0x0002184c01007387 */ /* 0x0041e80000100800 */
[----:B------:R0:W-:Y:S04]  /*79b0*/  STL [R1+0x21c], R78 ;  /* 0x00021c4e01007387 */ /* 0x0001e80000100800 */
[----:B------:R0:W-:Y:S04]  /*79c0*/  STL [R1+0x220], R10 ;  /* 0x0002200a01007387 */ /* 0x0001e80000100800 */
[----:B---3--:R0:W-:Y:S04]  /*79d0*/  STL [R1+0x224], R80 ;  /* 0x0002245001007387 */ /* 0x0081e80000100800 */
[----:B------:R0:W-:Y:S04]  /*79e0*/  STL [R1+0x228], R82 ;  /* 0x0002285201007387 */ /* 0x0001e80000100800 */
[----:B----4-:R0:W-:Y:S04]  /*79f0*/  STL [R1+0x22c], R84 ;  /* 0x00022c5401007387 */ /* 0x0101e80000100800 */
[----:B------:R0:W-:Y:S04]  /*7a00*/  STL [R1+0x230], R12 ;  /* 0x0002300c01007387 */ /* 0x0001e80000100800 */
        /* <DEDUP_REMOVED lines=118> */
[----:B------:R0:W-:Y:S01]  /*8170*/  STL [R1+0x40c], R45 ;  /* 0x00040c2d01007387 */ /* 0x0001e20000100800 */
[----:B------:R-:W-:-:S05]  /*8180*/  @!P0 LOP3.LUT R6, R6, 0x1, RZ, 0x3c, !PT ;  /* 0x0000000106068812 */ /* 0x000fca00078e3cff */
[----:B------:R0:W-:Y:S01]  /*8190*/  @!P0 STL [R1+0x1cc], R6 ;  /* 0x0001cc0601008387 */ /* 0x0001e20000100800 */
[----:B------:R-:W-:Y:S06]  /*81a0*/  BAR.ARV 0xf, 0x100 ;  /* 0x03c4000000007b1d */ /* 0x000fec0000002000 */
[C---:B------:R-:W-:Y:S01]  /*81b0*/  ISETP.GT.AND P0, PT, R3.reuse, R0, PT ;  /* 0x000000000300720c */ /* 0x040fe20003f04270 */
[----:B------:R-:W-:Y:S01]  /*81c0*/  VIADD R3, R3, 0xffffffff ;  /* 0xffffffff03037836 */ /* 0x000fe20000000000 */
[----:B------:R-:W-:Y:S11]  /*81d0*/  @!P1 BRA `(.L_x_5121) ;  /* 0x0000000000049947 */ /* 0x000ff60003800000 */
[----:B------:R-:W-:Y:S01]  /*81e0*/  BPT.TRAP 0x1 ;  /* 0x000000040000795c */ /* 0x000fe20000300000 */
.L_x_5121:
[----:B-----5:R-:W-:-:S05]  /*81f0*/  LEA R5, R5, UR43, 0x3 ;  /* 0x0000002b05057c11 */ /* 0x020fca000f8e18ff */
[----:B0-----:R-:W-:-:S05]  /*8200*/  VIADD R4, R5, 0x38860 ;  /* 0x0003886005047836 */ /* 0x001fca0000000000 */
[----:B------:R-:W-:-:S04]  /*8210*/  PRMT R4, R153, 0x654, R4 ;  /* 0x0000065499047816 */ /* 0x000fc80000000004 */
[----:B------:R1:W-:Y:S01]  /*8220*/  SYNCS.ARRIVE.TRANS64.RED.A1T0 RZ, [R4+URZ], RZ ;  /* 0x000000ff04ff79a7 */ /* 0x0003e2000810043f */
[----:B------:R-:W-:Y:S05]  /*8230*/  @P0 BRA `(.L_x_5122) ;  /* 0xffffffc000a40947 */ /* 0x000fea000383ffff */
.L_x_5120:
[----:B------:R-:W2:Y:S04]  /*8240*/  LDL R51, [R1+0x1c8] ;  /* 0x0001c80001337983 */ /* 0x000ea80000100800 */
[----:B------:R-:W3:Y:S04]  /*8250*/  LDL.64 R18, [R1+0x348] ;  /* 0x0003480001127983 */ /* 0x000ee80000100a00 */
[----:B------:R-:W4:Y:S04]  /*8260*/  LDL.64 R54, [R1+0x210] ;  /* 0x0002100001367983 */ /* 0x000f280000100a00 */
[----:B------:R-:W5:Y:S04]  /*8270*/  LDL.64 R56, [R1+0x220] ;  /* 0x0002200001387983 */ /* 0x000f680000100a00 */
        /* <DEDUP_REMOVED lines=60> */
[----:B01----:R-:W5:Y:S04]  /*8640*/  LDL.64 R4, [R1+0x408] ;  /* 0x0004080001047983 */ /* 0x003f680000100a00 */
[----:B------:R-:W5:Y:S04]  /*8650*/  LDL R50, [R1+0x1d0] ;  /* 0x0001d00001327983 */ /* 0x000f680000100800 */
[----:B------:R-:W5:Y:S01]  /*8660*/  LDL R0, [R1+0x1c8] ;  /* 0x0001c80001007983 */ /* 0x000f620000100800 */
[----:B--2---:R-:W-:-:S05]  /*8670*/  IMAD R22, R51, 0x40, R22 ;  /* 0x0000004033167824 */ /* 0x004fca00078e0216 */
[----:B------:R-:W-:Y:S01]  /*8680*/  LEA R22, R22, UR43, 0x2 ;  /* 0x0000002b16167c11 */ /* 0x000fe2000f8e10ff */
[----:B------:R-:W-:Y:S06]  /*8690*/  BAR.SYNC.DEFER_BLOCKING 0xe, 0x100 ;  /* 0x0384000000007b1d */ /* 0x000fec0000010000 */
[----:B------:R-:W-:Y:S04]  /*86a0*/  LDS R51, [R22+0x38400] ;  /* 0x0384000016337984 */ /* 0x000fe80000000800 */
[----:B------:R-:W3:Y:S01]  /*86b0*/  LDS R22, [R22+0x38420] ;  /* 0x0384200016167984 */ /* 0x000ee20000000800 */
[----:B------:R-:W-:Y:S01]  /*86c0*/  BSSY B0, `(.L_x_5123) ;  /* 0x00000cd000007945 */ /* 0x000fe20003800000 */
[C---:B---3--:R-:W-:Y:S01]  /*86d0*/  FMUL.FTZ R19, R22.reuse, R19 ;  /* 0x0000001316137220 */ /* 0x048fe20000410000 */
[C---:B------:R-:W-:Y:S01]  /*86e0*/  FMUL.FTZ R18, R22.reuse, R18 ;  /* 0x0000001216127220 */ /* 0x040fe20000410000 */
[C---:B----4-:R-:W-:Y:S01]  /*86f0*/  FMUL.FTZ R55, R51.reuse, R55 ;  /* 0x0000003733377220 */ /* 0x050fe20000410000 */
[C---:B------:R-:W-:Y:S01]  /*8700*/  FMUL.FTZ R54, R51.reuse, R54 ;  /* 0x0000003633367220 */ /* 0x040fe20000410000 */
[C---:B-----5:R-:W-:Y:S01]  /*8710*/  FMUL.FTZ R57, R51.reuse, R57 ;  /* 0x0000003933397220 */ /* 0x060fe20000410000 */
[C---:B------:R-:W-:Y:S01]  /*8720*/  FMUL.FTZ R56, R51.reuse, R56 ;  /* 0x0000003833387220 */ /* 0x040fe20000410000 */
[----:B------:R0:W-:Y:S01]  /*8730*/  STL.64 [R1+0x348], R18 ;  /* 0x0003481201007387 */ /* 0x0001e20000100a00 */
        /* <DEDUP_REMOVED lines=116> */
[C---:B0-----:R-:W-:Y:S01]  /*8e80*/  FMUL.FTZ R19, R22.reuse, R3 ;  /* 0x0000000316137220 */ /* 0x041fe20000410000 */
[C---:B------:R-:W-:Y:S01]  /*8e90*/  FMUL.FTZ R18, R22.reuse, R2 ;  /* 0x0000000216127220 */ /* 0x040fe20000410000 */
[C---:B------:R-:W-:Y:S01]  /*8ea0*/  FMUL.FTZ R7, R22.reuse, R7 ;  /* 0x0000000716077220 */ /* 0x040fe20000410000 */
[C---:B------:R-:W-:Y:S01]  /*8eb0*/  FMUL.FTZ R6, R22.reuse, R6 ;  /* 0x0000000616067220 */ /* 0x040fe20000410000 */
[C---:B------:R-:W-:Y:S01]  /*8ec0*/  FMUL.FTZ R5, R22.reuse, R5 ;  /* 0x0000000516057220 */ /* 0x040fe20000410000 */
[----:B------:R-:W-:Y:S01]  /*8ed0*/  FMUL.FTZ R4, R22, R4 ;  /* 0x0000000416047220 */ /* 0x000fe20000410000 */
[----:B------:R-:W-:-:S02]  /*8ee0*/  VIADD R50, R50, 0x1 ;  /* 0x0000000132327836 */ /* 0x000fc40000000000 */
[----:B------:R-:W-:Y:S01]  /*8ef0*/  VIADD R0, R0, 0x1 ;  /* 0x0000000100007836 */ /* 0x000fe20000000000 */
[----:B------:R0:W-:Y:S04]  /*8f00*/  STL.64 [R1+0x210], R54 ;  /* 0x0002103601007387 */ /* 0x0001e80000100a00 */
        /* <DEDUP_REMOVED lines=62> */
[----:B------:R0:W-:Y:S04]  /*92f0*/  STL [R1+0x1d0], R50 ;  /* 0x0001d03201007387 */ /* 0x0001e80000100800 */
[----:B------:R0:W-:Y:S01]  /*9300*/  STL [R1+0x1c8], R0 ;  /* 0x0001c80001007387 */ /* 0x0001e20000100800 */
[----:B------:R-:W-:Y:S06]  /*9310*/  BAR.ARV 0xf, 0x100 ;  /* 0x03c4000000007b1d */ /* 0x000fec0000002000 */
[----:B------:R-:W-:Y:S01]  /*9320*/  ISETP.NE.AND P0, PT, R0, 0x2, PT ;  /* 0x000000020000780c */ /* 0x000fe20003f05270 */
[----:B------:R-:W-:-:S12]  /*9330*/  IMAD.MOV.U32 R3, RZ, RZ, 0x1 ;  /* 0x00000001ff037424 */ /* 0x000fd800078e00ff */
[----:B0-----:R-:W-:Y:S05]  /*9340*/  @P0 BRA `(.L_x_5124) ;  /* 0x0000000000100947 */ /* 0x001fea0003800000 */
[----:B------:R-:W2:Y:S04]  /*9350*/  LDL R0, [R1+0x1cc] ;  /* 0x0001cc0001007983 */ /* 0x000ea80000100800 */
[----:B------:R0:W-:Y:S01]  /*9360*/  STL [R1+0x1c8], RZ ;  /* 0x0001c8ff01007387 */ /* 0x0001e20000100800 */
[----:B--2---:R-:W-:-:S05]  /*9370*/  LOP3.LUT R0, R0, 0x1, RZ, 0x3c, !PT ;  /* 0x0000000100007812 */ /* 0x004fca00078e3cff */
[----:B------:R0:W-:Y:S02]  /*9380*/  STL [R1+0x1cc], R0 ;  /* 0x0001cc0001007387 */ /* 0x0001e40000100800 */
.L_x_5124:
[----:B------:R-:W-:Y:S05]  /*9390*/  BSYNC B0 ;  /* 0x0000000000007941 */ /* 0x000fea0003800000 */
.L_x_5123:
[----:B------:R-:W-:Y:S05]  /*93a0*/  BRA `(.L_x_5118) ;  /* 0x0000018c00607947 */ /* 0x000fea0003800000 */
.L_x_5110:
[----:B------:R-:W0:Y:S01]  /*93b0*/  S2UR UR4, SR_SWINHI ;  /* 0x00000000000479c3 */ /* 0x000e220000002f00 */
[----:B------:R-:W1:Y:S01]  /*93c0*/  S2R R7, SR_CgaCtaId ;  /* 0x0000000000077919 */ /* 0x000e620000008800 */
[----:B------:R-:W-:Y:S01]  /*93d0*/  UMOV UR5, 0x400 ;  /* 0x0000040000057882 */ /* 0x000fe20000000000 */
[----:B------:R-:W-:Y:S01]  /*93e0*/  ULDC UR7, c[0x0][0x448] ;  /* 0x0001120000077ab9 */ /* 0x000fe20000000800 */
[----:B------:R-:W-:Y:S01]  /*93f0*/  ULEA UR43, UR43, UR5, 0x18 ;  /* 0x000000052b2b7291 */ /* 0x000fe2000f8ec03f */
[----:B------:R-:W2:Y:S01]  /*9400*/  S2R R12, SR_CTAID.X ;  /* 0x00000000000c7919 */ /* 0x000ea20000002500 */
[----:B------:R-:W-:Y:S01]  /*9410*/  UISETP.NE.AND UP2, UPT, UR7, 0x1, UPT ;  /* 0x000000010700788c */ /* 0x000fe2000bf45270 */
[----:B------:R-:W-:Y:S01]  /*9420*/  IMAD.U32 R10, RZ, RZ, UR61 ;  /* 0x0000003dff0a7e24 */ /* 0x000fe2000f8e00ff */
[----:B------:R-:W-:Y:S01]  /*9430*/  USHF.L.U32 UR6, UR6, 0x6, URZ ;  /* 0x0000000606067899 */ /* 0x000fe2000800063f */
[----:B------:R-:W-:Y:S01]  /*9440*/  IMAD.MOV.U32 R11, RZ, RZ, 0x80 ;  /* 0x00000080ff0b7424 */ /* 0x000fe200078e00ff */
[----:B------:R-:W-:Y:S01]  /*9450*/  STL [R1+0x10], RZ ;  /* 0x000010ff01007387 */ /* 0x000fe20000100800 */
[----:B------:R-:W-:Y:S01]  /*9460*/  IMAD.U32 R4, RZ, RZ, UR61 ;  /* 0x0000003dff047e24 */ /* 0x000fe2000f8e00ff */
[----:B------:R-:W-:Y:S01]  /*9470*/  ULDC UR44, c[0x0][0x288] ;  /* 0x0000a200002c7ab9 */ /* 0x000fe20000000800 */
[----:B------:R-:W-:Y:S01]  /*9480*/  IMAD.MOV.U32 R5, RZ, RZ, 0x80 ;  /* 0x00000080ff057424 */ /* 0x000fe200078e00ff */
[----:B------:R3:W-:Y:S01]  /*9490*/  STL.64 [R1+0x28], R10 ;  /* 0x0000280a01007387 */ /* 0x0007e20000100a00 */
[----:B------:R-:W-:Y:S01]  /*94a0*/  IMAD.MOV.U32 R6, RZ, RZ, 0x80 ;  /* 0x00000080ff067424 */ /* 0x000fe200078e00ff */
[----:B------:R-:W-:Y:S01]  /*94b0*/  UIADD3 UR40, UR42, 0x1, -UR44 ;  /* 0x000000012a287890 */ /* 0x000fe2000fffe82c */
[----:B------:R-:W-:Y:S01]  /*94c0*/  IMAD.MOV.U32 R8, RZ, RZ, 0x100 ;  /* 0x00000100ff087424 */ /* 0x000fe200078e00ff */
[----:B------:R-:W-:Y:S01]  /*94d0*/  STL [R1+0x38], RZ ;  /* 0x000038ff01007387 */ /* 0x000fe20000100800 */
[----:B------:R-:W-:Y:S01]  /*94e0*/  @UP2 ULDC UR10, c[0x0][0x450] ;  /* 0x00011400000a2ab9 */ /* 0x000fe20000000800 */
[----:B------:R-:W-:Y:S01]  /*94f0*/  UP2UR UR41, UPR, URZ, 0x4 ;  /* 0x000000043f297883 */ /* 0x000fe20008000000 */
[----:B------:R-:W-:Y:S01]  /*9500*/  UMOV UR38, UR43 ;  /* 0x0000002b00267c82 */ /* 0x000fe20008000000 */
[----:B0-----:R-:W-:Y:S01]  /*9510*/  UMOV UR39, UR4 ;  /* 0x0000000400277c82 */ /* 0x001fe20008000000 */
[----:B------:R-:W-:-:S02]  /*9520*/  UIADD3 UR7, UP0, UR38, 0x38850, URZ ;  /* 0x0003885026077890 */ /* 0x000fc4000ff1e03f */
[----:B------:R-:W-:Y:S02]  /*9530*/  UIADD3 UR4, UP1, UR38, 0x38860, URZ ;  /* 0x0003886026047890 */ /* 0x000fe4000ff3e03f */
[----:B------:R-:W-:Y:S02]  /*9540*/  UIADD3.X UR8, URZ, UR39, URZ, UP0, !UPT ;  /* 0x000000273f087290 */ /* 0x000fe400087fe43f */
[----:B------:R-:W-:Y:S01]  /*9550*/  UIADD3.X UR5, URZ, UR39, URZ, UP1, !UPT ;  /* 0x000000273f057290 */ /* 0x000fe20008ffe43f */
[----:B------:R-:W-:Y:S01]  /*9560*/  IMAD.U32 R0, RZ, RZ, UR7 ;  /* 0x00000007ff007e24 */ /* 0x000fe2000f8e00ff */
[----:B------:R-:W-:Y:S01]  /*9570*/  UIADD3 UR7, UP1, UR38, 0x38840, URZ ;  /* 0x0003884026077890 */ /* 0x000fe2000ff3e03f */
[----:B---3--:R-:W-:Y:S01]  /*9580*/  IMAD.U32 R10, RZ, RZ, UR4 ;  /* 0x00000004ff0a7e24 */ /* 0x008fe2000f8e00ff */
[----:B------:R-:W-:Y:S01]  /*9590*/  UIADD3 UR9, UP0, UR38, 0x38830, URZ ;  /* 0x0003883026097890 */ /* 0x000fe2000ff1e03f */
[----:B------:R-:W-:Y:S01]  /*95a0*/  IMAD.U32 R3, RZ, RZ, UR8 ;  /* 0x00000008ff037e24 */ /* 0x000fe2000f8e00ff */
[----:B------:R-:W-:Y:S01]  /*95b0*/  UIADD3.X UR8, URZ, UR39, URZ, UP1, !UPT ;  /* 0x000000273f087290 */ /* 0x000fe20008ffe43f */
[----:B-1----:R-:W-:Y:S01]  /*95c0*/  IMAD.MOV.U32 R9, RZ, RZ, R7 ;  /* 0x000000ffff097224 */ /* 0x002fe200078e0007 */
[----:B------:R-:W-:Y:S01]  /*95d0*/  UIADD3.X UR4, URZ, UR39, URZ, UP0, !UPT ;  /* 0x000000273f047290 */ /* 0x000fe200087fe43f */
[----:B------:R0:W-:Y:S01]  /*95e0*/  STL.128 [R1], R4 ;  /* 0x0000000401007387 */ /* 0x0001e20000100c00 */
[----:B------:R-:W-:-:S03]  /*95f0*/  IMAD.U32 R11, RZ, RZ, UR5 ;  /* 0x00000005ff0b7e24 */ /* 0x000fc6000f8e00ff */
[----:B------:R1:W-:Y:S04]  /*9600*/  STL.64 [R1+0x30], R8 ;  /* 0x0000300801007387 */ /* 0x0003e80000100a00 */
[----:B--2---:R2:W-:Y:S01]  /*9610*/  STL [R1+0x50], R12 ;  /* 0x0000500c01007387 */ /* 0x0045e20000100800 */
[----:B0-----:R-:W-:Y:S01]  /*9620*/  IMAD.U32 R7, RZ, RZ, UR8 ;  /* 0x00000008ff077e24 */ /* 0x001fe2000f8e00ff */
[----:B------:R-:W-:Y:S01]  /*9630*/  @UP2 UIADD3 UR8, UR6, 0x3f, URZ ;  /* 0x0000003f06082890 */ /* 0x000fe2000fffe03f */
[----:B-1----:R-:W-:Y:S02]  /*9640*/  IMAD.MOV.U32 R8, RZ, RZ, R0 ;  /* 0x000000ffff087224 */ /* 0x002fe400078e0000 */
[----:B------:R-:W-:Y:S02]  /*9650*/  IMAD.MOV.U32 R9, RZ, RZ, R3 ;  /* 0x000000ffff097224 */ /* 0x000fe400078e0003 */
[----:B------:R-:W-:Y:S01]  /*9660*/  IMAD.U32 R4, RZ, RZ, UR9 ;  /* 0x00000009ff047e24 */ /* 0x000fe2000f8e00ff */
[----:B------:R-:W-:Y:S01]  /*9670*/  @UP2 ULDC UR9, c[0x0][0x44c] ;  /* 0x0001130000092ab9 */ /* 0x000fe20000000800 */
[----:B------:R-:W-:Y:S01]  /*9680*/  IMAD.U32 R5, RZ, RZ, UR4 ;  /* 0x00000004ff057e24 */ /* 0x000fe2000f8e00ff */
[----:B------:R-:W-:Y:S01]  /*9690*/  ULDC.64 UR4, c[0x0][0xad8] ;  /* 0x0002b60000047ab9 */ /* 0x000fe20000000a00 */
[----:B------:R-:W-:Y:S01]  /*96a0*/  IMAD.U32 R6, RZ, RZ, UR7 ;  /* 0x00000007ff067e24 */ /* 0x000fe2000f8e00ff */
[----:B------:R-:W-:Y:S01]  /*96b0*/  UIMAD.WIDE.U32 UR8, UR8, UR9, URZ ;  /* 0x00000009080872a5 */ /* 0x000fe2000f8e003f */
[----:B------:R2:W-:Y:S01]  /*96c0*/  STL.128 [R1+0x40], R8 ;  /* 0x0000400801007387 */ /* 0x0005e20000100c00 */
[----:B------:R-:W-:-:S02]  /*96d0*/  UISETP.GE.AND UP0, UPT, UR5, 0x1, UPT ;  /* 0x000000010500788c */ /* 0x000fc4000bf06270 */
[----:B------:R-:W-:Y:S01]  /*96e0*/  UIADD3 UR7, UR6, 0x3f, URZ ;  /* 0x0000003f06077890 */ /* 0x000fe2000fffe03f */
[----:B------:R2:W-:Y:S01]  /*96f0*/  STL.64 [R1+0x18], R4 ;  /* 0x0000180401007387 */ /* 0x0005e20000100a00 */
[----:B------:R-:W-:Y:S02]  /*9700*/  @UP2 USHF.R.U32.HI UR7, URZ, UR10, UR9 ;  /* 0x0000000a3f072299 */ /* 0x000fe40008011609 */
[----:B------:R-:W-:Y:S01]  /*9710*/  PLOP3.LUT P0, PT, PT, PT, UP0, 0x40, 0x0 ;  /* 0x000000000000781c */ /* 0x000fe20003f0e808 */
[----:B------:R2:W-:Y:S01]  /*9720*/  STL.64 [R1+0x20], R6 ;  /* 0x0000200601007387 */ /* 0x0005e20000100a00 */
[----:B------:R-:W-:Y:S02]  /*9730*/  UIADD3 UR7, UR40, UR7, URZ ;  /* 0x0000000728077290 */ /* 0x000fe4000fffe03f */
[----:B------:R-:W-:Y:S02]  /*9740*/  UP2UR UR60, UPR, URZ, 0x1 ;  /* 0x000000013f3c7883 */ /* 0x000fe40008000000 */
[----:B------:R-:W-:-:S06]  /*9750*/  UIADD3 UR4, UR7, UR4, URZ ;  /* 0x0000000407047290 */ /* 0x000fcc000fffe03f */
[----:B------:R-:W-:Y:S01]  /*9760*/  IMAD.U32 R0, RZ, RZ, UR4 ;  /* 0x00000004ff007e24 */ /* 0x000fe2000f8e00ff */
[----:B--2---:R-:W-:Y:S06]  /*9770*/  @P0 BRA `(.L_x_5125) ;  /* 0x0000000000400947 */ /* 0x004fec0003800000 */
        /* <DEDUP_REMOVED lines=10> */
.L_x_5126:
[----:B------:R-:W-:-:S11]  /*9820*/  UISETP.NE.AND UP0, UPT, UR5, 0x1, UPT ;  /* 0x000000010500788c */ /* 0x000fd6000bf05270 */
[----:B------:R-:W-:Y:S02]  /*9830*/  @UP0 ULDC.64 UR10, c[0x0][0xae0] ;  /* 0x0002b800000a0ab9 */ /* 0x000fe40000000a00 */
[----:B------:R-:W-:-:S04]  /*9840*/  UIMAD.WIDE.U32 UR8, UR4, UR10, URZ ;  /* 0x0000000a040872a5 */ /* 0x000fc8000f8e003f */
[----:B------:R-:W-:-:S12]  /*9850*/  @UP0 USHF.R.U32.HI UR4, URZ, UR11, UR9 ;  /* 0x0000000b3f040299 */ /* 0x000fd80008011609 */
.L_x_5127:
[----:B------:R-:W-:-:S06]  /*9860*/  UIMAD UR4, UR4, UR5, UR5 ;  /* 0x00000005040472a4 */ /* 0x000fcc000f8e0205 */
[----:B------:R-:W-:-:S07]  /*9870*/  VIMNMX R0, R0, UR4, PT ;  /* 0x0000000400007c48 */ /* 0x000fce000bfe0100 */
.L_x_5125:
[----:B------:R-:W-:Y:S01]  /*9880*/  UISETP.NE.AND UP0, UPT, UR41, URZ, UPT ;  /* 0x0000003f2900728c */ /* 0x000fe2000bf05270 */
[----:B------:R-:W-:Y:S01]  /*9890*/  VIADD R0, R0, 0x3f ;  /* 0x0000003f00007836 */ /* 0x000fe20000000000 */
[----:B------:R-:W-:Y:S02]  /*98a0*/  UIADD3 UR4, UR42, 0x3f, URZ ;  /* 0x0000003f2a047890 */ /* 0x000fe4000fffe03f */
[----:B------:R-:W-:Y:S02]  /*98b0*/  UIADD3 UR44, UR42, -UR44, URZ ;  /* 0x8000002c2a2c7290 */ /* 0x000fe4000fffe03f */
[----:B------:R-:W-:Y:S01]  /*98c0*/  USHF.R.S32.HI UR7, URZ, 0x1f, UR4 ;  /* 0x0000001f3f077899 */ /* 0x000fe20008011404 */
[----:B------:R-:W-:Y:S01]  /*98d0*/  SHF.R.S32.HI R3, RZ, 0x1f, R0 ;  /* 0x0000001fff037819 */ /* 0x000fe20000011400 */
[----:B------:R-:W-:Y:S02]  /*98e0*/  ULDC UR10, c[0x0][0xad4] ;  /* 0x0002b500000a7ab9 */ /* 0x000fe40000000800 */
[----:B------:R-:W-:Y:S01]  /*98f0*/  ULEA.HI UR7, UR7, UR4, URZ, 0x6 ;  /* 0x0000000407077291 */ /* 0x000fe2000f8f303f */
[----:B------:R-:W-:Y:S01]  /*9900*/  LEA.HI R3, R3, R0, RZ, 0x6 ;  /* 0x0000000003037211 */ /* 0x000fe200078f30ff */
[----:B------:R-:W-:Y:S01]  /*9910*/  @UP0 ULDC UR8, c[0x0][0x44c] ;  /* 0x0001130000080ab9 */ /* 0x000fe20000000800 */
[----:B------:R-:W-:Y:S01]  /*9920*/  @UP0 ULDC UR11, c[0x0][0x450] ;  /* 0x00011400000b0ab9 */ /* 0x000fe20000000800 */
[----:B------:R-:W-:Y:S01]  /*9930*/  UIMAD.WIDE.U32 UR8, UR6, UR8, URZ ;  /* 0x00000008060872a5 */ /* 0x000fe2000f8e003f */
[----:B------:R-:W-:Y:S01]  /*9940*/  SHF.R.S32.HI R3, RZ, 0x6, R3 ;  /* 0x00000006ff037819 */ /* 0x000fe20000011403 */
[----:B------:R-:W-:-:S02]  /*9950*/  USHF.R.S32.HI UR7, URZ, 0x6, UR7 ;  /* 0x000000063f077899 */ /* 0x000fc40008011407 */
[----:B------:R-:W-:Y:S02]  /*9960*/  @UP0 USHF.R.U32.HI UR6, URZ, UR11, UR9 ;  /* 0x0000000b3f060299 */ /* 0x000fe40008011609 */
[----:B------:R-:W-:Y:S02]  /*9970*/  UISETP.GE.AND UP0, UPT, UR5, 0x1, UPT ;  /* 0x000000010500788c */ /* 0x000fe4000bf06270 */
[----:B------:R-:W-:Y:S01]  /*9980*/  UIADD3 UR6, UR44, UR6, URZ ;  /* 0x000000062c067290 */ /* 0x000fe2000fffe03f */
[----:B------:R-:W-:-:S03]  /*9990*/  VIMNMX R8, R3, UR7, PT ;  /* 0x0000000703087c48 */ /* 0x000fc6000bfe0100 */
[----:B------:R-:W-:Y:S01]  /*99a0*/  PLOP3.LUT P0, PT, PT, PT, UP0, 0x40, 0x0 ;  /* 0x000000000000781c */ /* 0x000fe20003f0e808 */
[----:B------:R-:W-:-:S06]  /*99b0*/  UIADD3 UR4, UR6, -UR10, URZ ;  /* 0x8000000a06047290 */ /* 0x000fcc000fffe03f */
[----:B------:R-:W-:-:S06]  /*99c0*/  IMAD.U32 R0, RZ, RZ, UR4 ;  /* 0x00000004ff007e24 */ /* 0x000fcc000f8e00ff */
[----:B------:R-:W-:Y:S05]  /*99d0*/  @P0 BRA `(.L_x_5128) ;  /* 0x0000000000440947 */ /* 0x000fea0003800000 */
[----:B------:R-:W-:Y:S02]  /*99e0*/  UMOV UR4, UR6 ;  /* 0x0000000600047c82 */ /* 0x000fe40008000000 */
        /* <DEDUP_REMOVED lines=10> */
.L_x_5129:
[----:B------:R-:W-:-:S11]  /*9a90*/  UISETP.NE.AND UP0, UPT, UR5, 0x1, UPT ;  /* 0x000000010500788c */ /* 0x000fd6000bf05270 */
[----:B------:R-:W-:Y:S02]  /*9aa0*/  @UP0 ULDC.64 UR8, c[0x0][0xae0] ;  /* 0x0002b80000080ab9 */ /* 0x000fe40000000a00 */
[----:B------:R-:W-:-:S04]  /*9ab0*/  UIMAD.WIDE.U32 UR6, UR4, UR8, URZ ;  /* 0x00000008040672a5 */ /* 0x000fc8000f8e003f */
[----:B------:R-:W-:-:S12]  /*9ac0*/  @UP0 USHF.R.U32.HI UR4, URZ, UR9, UR7 ;  /* 0x000000093f040299 */ /* 0x000fd80008011607 */
.L_x_5130:
[----:B------:R-:W-:-:S06]  /*9ad0*/  UIMAD UR4, UR4, UR5, URZ ;  /* 0x00000005040472a4 */ /* 0x000fcc000f8e023f */
[----:B------:R-:W-:-:S07]  /*9ae0*/  VIMNMX R0, R0, UR4, !PT ;  /* 0x0000000400007c48 */ /* 0x000fce000ffe0100 */
.L_x_5128:
        /* <DEDUP_REMOVED lines=39> */
.L_x_5131:
[----:B------:R-:W-:Y:S01]  /*9d60*/  IMAD R22, R22, R177, R9 ;  /* 0x000000b116167224 */ /* 0x000fe200078e0209 */
[----:B------:R-:W-:-:S04]  /*9d70*/  PRMT R3, RZ, 0x7610, R3 ;  /* 0x00007610ff037816 */ /* 0x000fc80000000003 */
[----:B------:R-:W-:-:S04]  /*9d80*/  VIADDMNMX R177, R22, R177, R8, PT ;  /* 0x000000b116b17246 */ /* 0x000fc80003800108 */
[----:B------:R-:W-:-:S13]  /*9d90*/  ISETP.GT.AND P0, PT, R177, R22, PT ;  /* 0x00000016b100720c */ /* 0x000fda0003f04270 */
[----:B------:R-:W-:Y:S05]  /*9da0*/  @!P0 BRA `(.L_x_5118) ;  /* 0x0000018000e08947 */ /* 0x000fea0003800000 */
[----:B------:R-:W-:Y:S01]  /*9db0*/  SHF.R.S32.HI R3, RZ, 0x1f, R154 ;  /* 0x0000001fff037819 */ /* 0x000fe2000001149a */
[----:B------:R-:W-:Y:S01]  /*9dc0*/  UIADD3 UR8, UR43, 0x400, URZ ;  /* 0x000004002b087890 */ /* 0x000fe2000fffe03f */
[----:B------:R-:W-:Y:S01]  /*9dd0*/  IMAD.MOV.U32 R4, RZ, RZ, 0x1 ;  /* 0x00000001ff047424 */ /* 0x000fe200078e00ff */
[----:B------:R-:W-:Y:S01]  /*9de0*/  UIADD3 UR6, UR43, 0x26400, URZ ;  /* 0x000264002b067890 */ /* 0x000fe2000fffe03f */
[----:B------:R-:W-:Y:S01]  /*9df0*/  LEA.HI R70, R3, R154, RZ, 0x7 ;  /* 0x0000009a03467211 */ /* 0x000fe200078f38ff */
[----:B------:R-:W-:Y:S01]  /*9e00*/  UIADD3 UR5, UR43, 0x22400, URZ ;  /* 0x000224002b057890 */ /* 0x000fe2000fffe03f */
[----:B------:R-:W-:Y:S01]  /*9e10*/  IMAD.MOV.U32 R5, RZ, RZ, RZ ;  /* 0x000000ffff057224 */ /* 0x000fe200078e00ff */
[----:B------:R-:W-:Y:S01]  /*9e20*/  UIADD3 UR4, UR43, 0x20400, URZ ;  /* 0x000204002b047890 */ /* 0x000fe2000fffe03f */
[----:B------:R-:W-:Y:S01]  /*9e30*/  SHF.R.S32.HI R72, RZ, 0x7, R70 ;  /* 0x00000007ff487819 */ /* 0x000fe20000011446 */
[----:B------:R-:W-:Y:S01]  /*9e40*/  USHF.R.U32.HI UR6, URZ, 0x4, UR6 ;  /* 0x000000043f067899 */ /* 0x000fe20008011606 */
[----:B------:R-:W-:Y:S01]  /*9e50*/  IMAD.MOV.U32 R6, RZ, RZ, 0x1 ;  /* 0x00000001ff067424 */ /* 0x000fe200078e00ff */
[----:B------:R-:W-:Y:S01]  /*9e60*/  USHF.R.U32.HI UR7, URZ, 0x4, UR8 ;  /* 0x000000043f077899 */ /* 0x000fe20008011608 */
[----:B------:R-:W-:Y:S01]  /*9e70*/  IMAD.MOV.U32 R7, RZ, RZ, RZ ;  /* 0x000000ffff077224 */ /* 0x000fe200078e00ff */
[----:B------:R-:W0:Y:S01]  /*9e80*/  SHFL.IDX PT, R0, R72, RZ, 0x1f ;  /* 0x00001fff48007589 */ /* 0x000e2200000e0000 */
[----:B------:R-:W-:Y:S01]  /*9e90*/  USHF.R.U32.HI UR5, URZ, 0x4, UR5 ;  /* 0x000000043f057899 */ /* 0x000fe20008011605 */
[----:B------:R-:W-:Y:S01]  /*9ea0*/  IMAD.MOV.U32 R13, RZ, RZ, 0x40000040 ;  /* 0x40000040ff0d7424 */ /* 0x000fe200078e00ff */
[----:B------:R-:W-:Y:S01]  /*9eb0*/  UIADD3 UR9, UP0, UR38, 0x38400, URZ ;  /* 0x0003840026097890 */ /* 0x000fe2000ff1e03f */
[----:B------:R1:W-:Y:S01]  /*9ec0*/  STL.128 [R1+0x60], R4 ;  /* 0x0000600401007387 */ /* 0x0003e20000100c00 */
[----:B------:R-:W-:-:S02]  /*9ed0*/  USHF.R.U32.HI UR4, URZ, 0x4, UR4 ;  /* 0x000000043f047899 */ /* 0x000fc40008011604 */
[----:B------:R-:W-:Y:S01]  /*9ee0*/  ULOP3.LUT UR6, UR6, 0x3fff, URZ, 0xc0, !UPT ;  /* 0x00003fff06067892 */ /* 0x000fe2000f8ec03f */
[----:B------:R-:W-:Y:S01]  /*9ef0*/  STL [R1+0x74], R154 ;  /* 0x0000749a01007387 */ /* 0x000fe20000100800 */
[----:B------:R-:W-:Y:S01]  /*9f00*/  ULOP3.LUT UR7, UR7, 0x3fff, URZ, 0xc0, !UPT ;  /* 0x00003fff07077892 */ /* 0x000fe2000f8ec03f */
[----:B------:R-:W-:Y:S01]  /*9f10*/  IMAD.U32 R8, RZ, RZ, UR9 ;  /* 0x00000009ff087e24 */ /* 0x000fe2000f8e00ff */
[----:B------:R-:W-:Y:S02]  /*9f20*/  ULOP3.LUT UR5, UR5, 0x3fff, URZ, 0xc0, !UPT ;  /* 0x00003fff05057892 */ /* 0x000fe4000f8ec03f */
[----:B------:R-:W-:Y:S02]  /*9f30*/  UIADD3.X UR10, URZ, UR39, URZ, UP0, !UPT ;  /* 0x000000273f0a7290 */ /* 0x000fe400087fe43f */
[----:B------:R-:W-:Y:S02]  /*9f40*/  ULOP3.LUT UR4, UR4, 0x3fff, URZ, 0xc0, !UPT ;  /* 0x00003fff04047892 */ /* 0x000fe4000f8ec03f */
[----:B------:R-:W-:-:S02]  /*9f50*/  ULOP3.LUT UR6, UR6, 0x10000, URZ, 0xfc, !UPT ;  /* 0x0001000006067892 */ /* 0x000fc4000f8efc3f */
[----:B------:R-:W-:Y:S01]  /*9f60*/  ULOP3.LUT UR7, UR7, 0x10000, URZ, 0xfc, !UPT ;  /* 0x0001000007077892 */ /* 0x000fe2000f8efc3f */
[----:B------:R-:W-:Y:S01]  /*9f70*/  IMAD.U32 R9, RZ, RZ, UR10 ;  /* 0x0000000aff097e24 */ /* 0x000fe2000f8e00ff */
[----:B------:R-:W-:Y:S01]  /*9f80*/  ULOP3.LUT UR5, UR5, 0x10000, URZ, 0xfc, !UPT ;  /* 0x0001000005057892 */ /* 0x000fe2000f8efc3f */
[----:B-1----:R-:W-:Y:S01]  /*9f90*/  IMAD.MOV.U32 R5, RZ, RZ, 0x40000040 ;  /* 0x40000040ff057424 */ /* 0x002fe200078e00ff */
[----:B------:R-:W-:Y:S01]  /*9fa0*/  ULOP3.LUT UR4, UR4, 0x10000, URZ, 0xfc, !UPT ;  /* 0x0001000004047892 */ /* 0x000fe2000f8efc3f */
[----:B0-----:R-:W-:Y:S01]  /*9fb0*/  LEA.HI R3, R0, R0, RZ, 0x1 ;  /* 0x0000000000037211 */ /* 0x001fe200078f08ff */
[----:B------:R-:W-:Y:S01]  /*9fc0*/  IMAD.U32 R10, RZ, RZ, UR6 ;  /* 0x00000006ff0a7e24 */ /* 0x000fe2000f8e00ff */
[----:B------:R0:W-:Y:S01]  /*9fd0*/  STL.64 [R1+0x58], R8 ;  /* 0x0000580801007387 */ /* 0x0001e20000100a00 */
[----:B------:R-:W-:Y:S01]  /*9fe0*/  IMAD.U32 R11, RZ, RZ, UR7 ;  /* 0x00000007ff0b7e24 */ /* 0x000fe2000f8e00ff */
[----:B------:R-:W-:Y:S01]  /*9ff0*/  LOP3.LUT R3, R3, 0x6, RZ, 0xc0, !PT ;  /* 0x0000000603037812 */ /* 0x000fe200078ec0ff */
[----:B------:R-:W-:Y:S01]  /*a000*/  IMAD.U32 R12, RZ, RZ, UR4 ;  /* 0x00000004ff0c7e24 */ /* 0x000fe2000f8e00ff */
[----:B------:R-:W-:Y:S01]  /*a010*/  UIADD3 UR4, UR43, 0x36400, URZ ;  /* 0x000364002b047890 */ /* 0x000fe2000fffe03f */
[----:B------:R-:W-:-:S02]  /*a020*/  IMAD.MOV.U32 R4, RZ, RZ, R10 ;  /* 0x000000ffff047224 */ /* 0x000fc400078e000a */
[----:B------:R-:W-:Y:S01]  /*a030*/  IMAD.IADD R0, R0, 0x1, -R3 ;  /* 0x0000000100007824 */ /* 0x000fe200078e0a03 */
[----:B------:R-:W-:Y:S01]  /*a040*/  ULOP3.LUT UP0, URZ, UR4, 0x3ff, URZ, 0xc0, !UPT ;  /* 0x000003ff043f7892 */ /* 0x000fe2000f80c03f */
[----:B------:R-:W-:Y:S01]  /*a050*/  IMAD.U32 R3, RZ, RZ, UR5 ;  /* 0x00000005ff037e24 */ /* 0x000fe2000f8e00ff */
[----:B------:R1:W-:Y:S01]  /*a060*/  STL.64 [R1+0x78], R12 ;  /* 0x0000780c01007387 */ /* 0x0003e20000100a00 */
[----:B------:R-:W-:Y:S01]  /*a070*/  IMAD.MOV.U32 R6, RZ, RZ, R11 ;  /* 0x000000ffff067224 */ /* 0x000fe200078e000b */
[----:B------:R-:W-:Y:S01]  /*a080*/  LEA R0, R0, UR8, 0xf ;  /* 0x0000000800007c11 */ /* 0x000fe2000f8e78ff */
[----:B------:R-:W-:Y:S01]  /*a090*/  IMAD.MOV.U32 R7, RZ, RZ, 0x40000040 ;  /* 0x40000040ff077424 */ /* 0x000fe200078e00ff */
[----:B------:R-:W-:Y:S01]  /*a0a0*/  PLOP3.LUT P0, PT, PT, PT, UP0, 0x80, 0x0 ;  /* 0x000000000000781c */ /* 0x000fe20003f0f008 */
[----:B0-----:R-:W-:Y:S01]  /*a0b0*/  IMAD.MOV.U32 R8, RZ, RZ, R3 ;  /* 0x000000ffff087224 */ /* 0x001fe200078e0003 */
[----:B------:R-:W-:Y:S01]  /*a0c0*/  SHF.R.U32.HI R0, RZ, 0x4, R0 ;  /* 0x00000004ff007819 */ /* 0x000fe20000011600 */
[----:B------:R-:W-:Y:S01]  /*a0d0*/  IMAD.MOV.U32 R9, RZ, RZ, 0x40000040 ;  /* 0x40000040ff097424 */ /* 0x000fe200078e00ff */
[----:B------:R1:W-:Y:S01]  /*a0e0*/  STL.128 [R1+0x90], R4 ;  /* 0x0000900401007387 */ /* 0x0003e20000100c00 */
[----:B------:R-:W-:Y:S01]  /*a0f0*/  IMAD.MOV.U32 R11, RZ, RZ, 0x40000040 ;  /* 0x40000040ff0b7424 */ /* 0x000fe200078e00ff */
[----:B------:R-:W-:-:S04]  /*a100*/  LOP3.LUT R0, R0, 0x3fff, RZ, 0xc0, !PT ;  /* 0x00003fff00007812 */ /* 0x000fc800078ec0ff */
[----:B------:R-:W-:Y:S01]  /*a110*/  LOP3.LUT R10, R0, 0x2000000, RZ, 0xfc, !PT ;  /* 0x02000000000a7812 */ /* 0x000fe200078efcff */
[----:B------:R-:W-:-:S04]  /*a120*/  IMAD.MOV.U32 R0, RZ, RZ, R154 ;  /* 0x000000ffff007224 */ /* 0x000fc800078e009a */
[----:B------:R1:W-:Y:S01]  /*a130*/  STL.128 [R1+0x80], R8 ;  /* 0x0000800801007387 */ /* 0x0003e20000100c00 */
[----:B------:R-:W-:Y:S05]  /*a140*/  @!P0 BRA `(.L_x_5132) ;  /* 0x0000000000448947 */ /* 0x000fea0003800000 */
[----:B------:R-:W-:Y:S01]  /*a150*/  MOV R0, 0x0 ;  /* 0x0000000000007802 */ /* 0x000fe20000000f00 */
[----:B------:R-:W-:Y:S01]  /*a160*/  ULDC.64 UR4, c[0x4][0xf0] ;  /* 0x01003c0000047ab9 */ /* 0x000fe20000000a00 */
[----:B------:R-:W-:Y:S01]  /*a170*/  ULDC.64 UR6, c[0x4][0x58] ;  /* 0x0100160000067ab9 */ /* 0x000fe20000000a00 */
[----:B-1----:R-:W-:Y:S01]  /*a180*/  IMAD.U32 R4, RZ, RZ, UR4 ;  /* 0x00000004ff047e24 */ /* 0x002fe2000f8e00ff */
        /* <DEDUP_REMOVED lines=12> */
.L_x_5133:
[----:B------:R0:W5:Y:S02]  /*a250*/  LDL R0, [R1+0x74] ;  /* 0x0000740001007983 */ /* 0x0001640000100800 */
.L_x_5132:
[----:B------:R-:W2:Y:S01]  /*a260*/  LDL R49, [R1+0x1d4] ;  /* 0x0001d40001317983 */ /* 0x000ea20000100800 */
[----:B-----5:R-:W-:Y:S01]  /*a270*/  SHF.R.S32.HI R3, RZ, 0x1f, R0 ;  /* 0x0000001fff037819 */ /* 0x020fe20000011400 */
[----:B-1----:R-:W-:Y:S01]  /*a280*/  IMAD.MOV.U32 R4, RZ, RZ, R42 ;  /* 0x000000ffff047224 */ /* 0x002fe200078e002a */
[----:B------:R-:W-:Y:S01]  /*a290*/  LOP3.LUT R11, R70, 0xffffff80, RZ, 0xc0, !PT ;  /* 0xffffff80460b7812 */ /* 0x000fe200078ec0ff */
[----:B------:R-:W-:Y:S01]  /*a2a0*/  IMAD.MOV.U32 R5, RZ, RZ, R43 ;  /* 0x000000ffff057224 */ /* 0x000fe200078e002b */
[CC--:B------:R-:W-:Y:S01]  /*a2b0*/  LEA.HI R8, R3.reuse, R0.reuse, RZ, 0x4 ;  /* 0x0000000003087211 */ /* 0x0c0fe200078f20ff */
[----:B------:R-:W-:Y:S01]  /*a2c0*/  IMAD.MOV.U32 R6, RZ, RZ, R48 ;  /* 0x000000ffff067224 */ /* 0x000fe200078e0030 */
[----:B------:R-:W-:Y:S01]  /*a2d0*/  LEA.HI R3, R3, R0, RZ, 0x5 ;  /* 0x0000000003037211 */ /* 0x000fe200078f28ff */
[----:B------:R-:W-:Y:S01]  /*a2e0*/  IMAD.IADD R12, R154, 0x1, -R11 ;  /* 0x000000019a0c7824 */ /* 0x000fe200078e0a0b */
[----:B------:R-:W-:Y:S01]  /*a2f0*/  LOP3.LUT R9, R8, 0xfffffff0, RZ, 0xc0, !PT ;  /* 0xfffffff008097812 */ /* 0x000fe200078ec0ff */
[----:B------:R-:W-:Y:S01]  /*a300*/  IMAD.MOV.U32 R7, RZ, RZ, R51 ;  /* 0x000000ffff077224 */ /* 0x000fe200078e0033 */
[----:B------:R-:W-:Y:S01]  /*a310*/  LEA.HI R11, R72, R72, RZ, 0x1 ;  /* 0x00000048480b7211 */ /* 0x000fe200078f08ff */
[----:B------:R-:W-:Y:S01]  /*a320*/  IMAD.SHL.U32 R3, R3, 0x20, RZ ;  /* 0x0000002003037824 */ /* 0x000fe200078e00ff */
[----:B------:R-:W-:Y:S01]  /*a330*/  SHF.R.S32.HI R13, RZ, 0x1f, R12 ;  /* 0x0000001fff0d7819 */ /* 0x000fe2000001140c */
[----:B------:R-:W-:Y:S01]  /*a340*/  IMAD.IADD R9, R0, 0x1, -R9 ;  /* 0x0000000100097824 */ /* 0x000fe200078e0a09 */
[----:B------:R1:W-:Y:S01]  /*a350*/  STL.128 [R1+0x110], R4 ;  /* 0x0001100401007387 */ /* 0x0003e20000100c00 */
[----:B------:R-:W-:Y:S01]  /*a360*/  LOP3.LUT R11, R11, 0xfffffe, RZ, 0xc0, !PT ;  /* 0x00fffffe0b0b7812 */ /* 0x000fe200078ec0ff */
[----:B------:R-:W3:Y:S01]  /*a370*/  LDC.64 R74, c[0x0][0xad0] ;  /* 0x0002b400ff4a7b82 */ /* 0x000ee20000000a00 */
[----:B------:R-:W-:Y:S01]  /*a380*/  LOP3.LUT R3, R3, 0xfffffc00, RZ, 0xc0, !PT ;  /* 0xfffffc0003037812 */ /* 0x000fe200078ec0ff */
[----:B------:R-:W-:Y:S01]  /*a390*/  VIADD R14, R37, 0xffffff80 ;  /* 0xffffff80250e7836 */ /* 0x000fe20000000000 */
[----:B------:R-:W-:Y:S01]  /*a3a0*/  SHF.R.S32.HI R10, RZ, 0x1f, R9 ;  /* 0x0000001fff0a7819 */ /* 0x000fe20000011409 */
[----:B------:R-:W-:Y:S01]  /*a3b0*/  IMAD.IADD R11, R72, 0x1, -R11 ;  /* 0x00000001480b7824 */ /* 0x000fe200078e0a0b */
[----:B------:R4:W-:Y:S01]  /*a3c0*/  STL.64 [R1+0xb8], R30 ;  /* 0x0000b81e01007387 */ /* 0x0009e20000100a00 */
[----:B------:R-:W-:Y:S01]  /*a3d0*/  IMAD.MOV.U32 R48, RZ, RZ, RZ ;  /* 0x000000ffff307224 */ /* 0x000fe200078e00ff */
[----:B------:R-:W-:Y:S01]  /*a3e0*/  LEA.HI R10, R10, R9, RZ, 0x3 ;  /* 0x000000090a0a7211 */ /* 0x000fe200078f18ff */
[----:B------:R-:W0:Y:S01]  /*a3f0*/  LDC.64 R154, c[0x0][0xad8] ;  /* 0x0002b600ff9a7b82 */ /* 0x000e220000000a00 */
[----:B------:R-:W-:Y:S01]  /*a400*/  STL [R1+0xcc], R14 ;  /* 0x0000cc0e01007387 */ /* 0x000fe20000100800 */
[----:B------:R-:W-:Y:S03]  /*a410*/  BSSY B0, `(.L_x_5134) ;  /* 0x0000043000007945 */ /* 0x000fe60003800000 */
[----:B------:R4:W-:Y:S01]  /*a420*/  STL.64 [R1+0xc0], R28 ;  /* 0x0000c01c01007387 */ /* 0x0009e20000100a00 */
[C---:B-1----:R-:W-:Y:S01]  /*a430*/  LOP3.LUT R4, R10.reuse, 0xfffffff8, RZ, 0xc0, !PT ;  /* 0xfffffff80a047812 */ /* 0x042fe200078ec0ff */
[----:B------:R-:W-:Y:S01]  /*a440*/  IMAD.SHL.U32 R10, R10, 0x40, RZ ;  /* 0x000000400a0a7824 */ /* 0x000fe200078e00ff */
[-C--:B------:R-:W-:Y:S01]  /*a450*/  LEA.HI R6, R13, R12.reuse, RZ, 0x2 ;  /* 0x0000000c0d067211 */ /* 0x080fe200078f10ff */
[----:B------:R-:W1:Y:S01]  /*a460*/  LDC.64 R172, c[0x0][0xae0] ;  /* 0x0002b800ffac7b82 */ /* 0x000e620000000a00 */
[----:B----4-:R-:W-:Y:S01]  /*a470*/  IADD3 R30, P2, R46, 0x70, RZ ;  /* 0x000000702e1e7810 */ /* 0x010fe20007f5e0ff */
[----:B------:R-:W-:Y:S01]  /*a480*/  IMAD.IADD R4, R9, 0x1, -R4 ;  /* 0x0000000109047824 */ /* 0x000fe200078e0a04 */
[----:B------:R-:W-:Y:S01]  /*a490*/  LOP3.LUT R5, R6, 0x7ffffffc, RZ, 0xc0, !PT ;  /* 0x7ffffffc06057812 */ /* 0x000fe200078ec0ff */
[----:B------:R4:W-:Y:S01]  /*a4a0*/  STL.U8 [R1+0xc8], RZ ;  /* 0x0000c8ff01007387 */ /* 0x0009e20000100000 */
[--C-:B------:R-:W-:Y:S01]  /*a4b0*/  SHF.R.S32.HI R7, RZ, 0x2, R6.reuse ;  /* 0x00000002ff077819 */ /* 0x100fe20000011406 */
[----:B------:R-:W-:Y:S01]  /*a4c0*/  IMAD.SHL.U32 R0, R4, 0x40, RZ ;  /* 0x0000004004007824 */ /* 0x000fe200078e00ff */
[----:B------:R-:W-:Y:S01]  /*a4d0*/  SHF.R.S32.HI R6, RZ, 0x1f, R6 ;  /* 0x0000001fff067819 */ /* 0x000fe20000011406 */
[----:B------:R-:W-:Y:S01]  /*a4e0*/  IMAD.MOV.U32 R29, RZ, RZ, R50 ;  /* 0x000000ffff1d7224 */ /* 0x000fe200078e0032 */
[----:B------:R-:W-:Y:S01]  /*a4f0*/  SHF.R.U32.HI R9, RZ, 0x1, R8 ;  /* 0x00000001ff097819 */ /* 0x000fe20000011608 */
[----:B------:R-:W-:Y:S01]  /*a500*/  IMAD.IADD R8, R12, 0x1, -R5 ;  /* 0x000000010c087824 */ /* 0x000fe200078e0a05 */
[----:B------:R-:W-:Y:S01]  /*a510*/  LEA.HI R6, R6, R7, RZ, 0x3 ;  /* 0x0000000706067211 */ /* 0x000fe200078f18ff */
[----:B------:R-:W-:Y:S01]  /*a520*/  IMAD.MOV.U32 R28, RZ, RZ, R33 ;  /* 0x000000ffff1c7224 */ /* 0x000fe200078e0021 */
[----:B------:R-:W-:Y:S01]  /*a530*/  LOP3.LUT R0, R0, 0x1c0, RZ, 0xc0, !PT ;  /* 0x000001c000007812 */ /* 0x000fe200078ec0ff */
[----:B------:R-:W-:Y:S01]  /*a540*/  IMAD R8, R11, 0x80, R8 ;  /* 0x000000800b087824 */ /* 0x000fe200078e0208 */
[----:B------:R-:W-:Y:S01]  /*a550*/  LEA.HI R12, R13, R12, RZ, 0x5 ;  /* 0x0000000c0d0c7211 */ /* 0x000fe200078f28ff */
[----:B------:R-:W-:Y:S01]  /*a560*/  IMAD.U32 R11, RZ, RZ, UR39 ;  /* 0x00000027ff0b7e24 */ /* 0x000fe2000f8e00ff */
[----:B------:R-:W-:Y:S01]  /*a570*/  LOP3.LUT R6, R6, 0xfffffff8, RZ, 0xc0, !PT ;  /* 0xfffffff806067812 */ /* 0x000fe200078ec0ff */
[----:B------:R-:W-:Y:S01]  /*a580*/  IMAD.SHL.U32 R43, R8, 0x2, RZ ;  /* 0x00000002082b7824 */ /* 0x000fe200078e00ff */
[----:B------:R-:W-:Y:S01]  /*a590*/  LOP3.LUT R9, R0, 0x8, R9, 0xf8, !PT ;  /* 0x0000000800097812 */ /* 0x000fe200078ef809 */
[----:B------:R-:W-:Y:S01]  /*a5a0*/  IMAD.X R31, RZ, RZ, R39, P2 ;  /* 0x000000ffff1f7224 */ /* 0x000fe200010e0627 */
[----:B------:R-:W-:Y:S01]  /*a5b0*/  SHF.R.S32.HI R12, RZ, 0x5, R12 ;  /* 0x00000005ff0c7819 */ /* 0x000fe2000001140c */
[----:B------:R-:W-:Y:S01]  /*a5c0*/  IMAD.IADD R7, R7, 0x1, -R6 ;  /* 0x0000000107077824 */ /* 0x000fe200078e0a06 */
[----:B------:R-:W-:Y:S01]  /*a5d0*/  SHF.R.U32.HI R0, RZ, 0x3, R0 ;  /* 0x00000003ff007819 */ /* 0x000fe20000011600 */
[----:B------:R-:W4:Y:S01]  /*a5e0*/  LDC R6, c[0x0][0x450] ;  /* 0x00011400ff067b82 */ /* 0x000f220000000800 */
[----:B------:R-:W-:Y:S01]  /*a5f0*/  LOP3.LUT R10, R10, 0xfffffe00, RZ, 0xc0, !PT ;  /* 0xfffffe000a0a7812 */ /* 0x000fe200078ec0ff */
[----:B------:R-:W-:Y:S01]  /*a600*/  IMAD R42, R12, 0x10, R7 ;  /* 0x000000100c2a7824 */ /* 0x000fe200078e0207 */
[----:B------:R-:W-:Y:S01]  /*a610*/  LOP3.LUT R0, R9, R0, RZ, 0x3c, !PT ;  /* 0x0000000009007212 */ /* 0x000fe200078e3cff */
[----:B------:R-:W-:Y:S01]  /*a620*/  IMAD.MOV.U32 R7, RZ, RZ, 0x10 ;  /* 0x00000010ff077424 */ /* 0x000fe200078e00ff */
[C---:B------:R-:W-:Y:S01]  /*a630*/  LOP3.LUT P0, RZ, R4.reuse, 0x2, RZ, 0xc0, !PT ;  /* 0x0000000204ff7812 */ /* 0x040fe2000780c0ff */
[----:B------:R-:W-:Y:S01]  /*a640*/  IMAD.MOV.U32 R9, RZ, RZ, 0x20 ;  /* 0x00000020ff097424 */ /* 0x000fe200078e00ff */
[----:B------:R-:W-:Y:S01]  /*a650*/  LOP3.LUT P1, RZ, R4, 0x4, RZ, 0xc0, !PT ;  /* 0x0000000404ff7812 */ /* 0x000fe2000782c0ff */
[----:B------:R-:W4:Y:S01]  /*a660*/  LDC R12, c[0x0][0x288] ;  /* 0x0000a200ff0c7b82 */ /* 0x000f220000000800 */
[----:B------:R-:W-:Y:S01]  /*a670*/  IADD3 R3, R0, R10, R3 ;  /* 0x0000000a00037210 */ /* 0x000fe20007ffe003 */
[----:B------:R-:W-:Y:S01]  /*a680*/  IMAD.U32 R10, RZ, RZ, UR38 ;  /* 0x00000026ff0a7e24 */ /* 0x000fe2000f8e00ff */
[----:B------:R-:W-:Y:S01]  /*a690*/  SEL R8, R7, 0xfffffff0, !P0 ;  /* 0xfffffff007087807 */ /* 0x000fe20004000000 */
[----:B------:R-:W-:Y:S01]  /*a6a0*/  IMAD.U32 R13, RZ, RZ, UR42 ;  /* 0x0000002aff0d7e24 */ /* 0x000fe2000f8e00ff */
[----:B------:R-:W-:Y:S01]  /*a6b0*/  SEL R9, R9, 0xffffffe0, !P1 ;  /* 0xffffffe009097807 */ /* 0x000fe20004800000 */
[----:B------:R-:W-:Y:S01]  /*a6c0*/  IMAD.WIDE.U32 R14, R3, 0x2, R10 ;  /* 0x00000002030e7825 */ /* 0x000fe200078e000a */
[----:B------:R0:W-:Y:S01]  /*a6d0*/  STL.128 [R1+0x100], R28 ;  /* 0x0001001c01007387 */ /* 0x0001e20000100c00 */
[----:B------:R-:W4:Y:S02]  /*a6e0*/  LDC.64 R4, c[0x0][0x448] ;  /* 0x00011200ff047b82 */ /* 0x000f240000000a00 */
[----:B-1----:R-:W-:Y:S01]  /*a6f0*/  IMAD.MOV.U32 R50, RZ, RZ, R172 ;  /* 0x000000ffff327224 */ /* 0x002fe200078e00ac */
[----:B------:R-:W-:Y:S01]  /*a700*/  IADD3 R20, P0, R14, 0x36400, RZ ;  /* 0x000364000e147810 */ /* 0x000fe20007f1e0ff */
[----:B---3--:R-:W-:Y:S01]  /*a710*/  IMAD.MOV.U32 R14, RZ, RZ, R75 ;  /* 0x000000ffff0e7224 */ /* 0x008fe200078e004b */
[----:B------:R1:W-:Y:S01]  /*a720*/  STL.64 [R1+0xb0], R42 ;  /* 0x0000b02a01007387 */ /* 0x0003e20000100a00 */
[----:B------:R-:W-:-:S02]  /*a730*/  IMAD.MOV.U32 R51, RZ, RZ, R173 ;  /* 0x000000ffff337224 */ /* 0x000fc400078e00ad */
[----:B------:R-:W-:Y:S01]  /*a740*/  IMAD.X R21, RZ, RZ, R15, P0 ;  /* 0x000000ffff157224 */ /* 0x000fe200000e060f */
[----:B------:R1:W-:Y:S01]  /*a750*/  STL.64 [R1+0xa0], R8 ;  /* 0x0000a00801007387 */ /* 0x0003e20000100a00 */
[----:B0-----:R-:W-:Y:S02]  /*a760*/  IMAD.MOV.U32 R15, RZ, RZ, R154 ;  /* 0x000000ffff0f7224 */ /* 0x001fe400078e009a */
[----:B------:R-:W-:Y:S01]  /*a770*/  IMAD.MOV.U32 R7, RZ, RZ, R74 ;  /* 0x000000ffff077224 */ /* 0x000fe200078e004a */
[----:B------:R1:W-:Y:S04]  /*a780*/  STL.64 [R1+0xa8], R20 ;  /* 0x0000a81401007387 */ /* 0x0003e80000100a00 */
[----:B----4-:R1:W-:Y:S04]  /*a790*/  STL.128 [R1+0xd0], R12 ;  /* 0x0000d00c01007387 */ /* 0x0103e80000100c00 */
[----:B------:R1:W-:Y:S04]  /*a7a0*/  STL.U8 [R1+0x120], RZ ;  /* 0x000120ff01007387 */ /* 0x0003e80000100000 */
[----:B------:R1:W-:Y:S01]  /*a7b0*/  STL.128 [R1+0xf0], R4 ;  /* 0x0000f00401007387 */ /* 0x0003e20000100c00 */
[----:B--2---:R-:W-:-:S04]  /*a7c0*/  LEA.HI R0, R49, R49, RZ, 0x1 ;  /* 0x0000003131007211 */ /* 0x004fc800078f08ff */
[----:B------:R-:W-:-:S05]  /*a7d0*/  LOP3.LUT R0, R0, 0xfffffffe, RZ, 0xc0, !PT ;  /* 0xfffffffe00007812 */ /* 0x000fca00078ec0ff */
[----:B------:R-:W-:Y:S02]  /*a7e0*/  IMAD.IADD R0, R49, 0x1, -R0 ;  /* 0x0000000131007824 */ /* 0x000fe400078e0a00 */
[----:B------:R-:W-:-:S03]  /*a7f0*/  IMAD.MOV.U32 R49, RZ, RZ, R155 ;  /* 0x000000ffff317224 */ /* 0x000fc600078e009b */
[----:B------:R-:W-:Y:S02]  /*a800*/  SHF.L.U32 R0, R0, 0x1f, RZ ;  /* 0x0000001f00007819 */ /* 0x000fe400000006ff */
[----:B------:R1:W-:Y:S02]  /*a810*/  STL.128 [R1+0xe0], R48 ;  /* 0x0000e03001007387 */ /* 0x0003e40000100c00 */
[----:B------:R-:W0:Y:S02]  /*a820*/  SYNCS.PHASECHK.TRANS64.TRYWAIT P0, [UR43+0x38800], R0 ;  /* 0x03880000ff0075a7 */ /* 0x000e24000800016b */
[----:B01----:R-:W-:Y:S05]  /*a830*/  @!P0 BRA `(.L_x_5135) ;  /* 0x000001ec00bc8947 */ /* 0x003fea0003800000 */
.L_x_5299:
[----:B------:R-:W-:Y:S05]  /*a840*/  BSYNC B0 ;  /* 0x0000000000007941 */ /* 0x000fea0003800000 */
.L_x_5134:
[----:B------:R-:W2:Y:S04]  /*a850*/  LDL R4, [R1] ;  /* 0x0000000001047983 */ /* 0x000ea80000100800 */
[----:B------:R1:W5:Y:S01]  /*a860*/  LDL.64 R12, [R1+0x1c8] ;  /* 0x0001c800010c7983 */ /* 0x0003620000100a00 */
[----:B------:R-:W-:Y:S01]  /*a870*/  IMAD.MOV.U32 R8, RZ, RZ, R64 ;  /* 0x000000ffff087224 */ /* 0x000fe200078e0040 */
[----:B0-----:R-:W-:Y:S01]  /*a880*/  IADD3 R0, P0, R46, 0x410, RZ ;  /* 0x000004102e007810 */ /* 0x001fe20007f1e0ff */
[----:B------:R-:W-:Y:S01]  /*a890*/  IMAD.MOV.U32 R9, RZ, RZ, R67 ;  /* 0x000000ffff097224 */ /* 0x000fe200078e0043 */
[----:B------:R-:W-:Y:S01]  /*a8a0*/  STL.64 [R1+0x128], R24 ;  /* 0x0001281801007387 */ /* 0x000fe20000100a00 */
[----:B------:R-:W-:Y:S01]  /*a8b0*/  IMAD.MOV.U32 R28, RZ, RZ, R68 ;  /* 0x000000ffff1c7224 */ /* 0x000fe200078e0044 */
[----:B------:R-:W-:Y:S01]  /*a8c0*/  BSSY B0, `(.L_x_5136) ;  /* 0x000002e000007945 */ /* 0x000fe20003800000 */
[----:B------:R-:W-:Y:S01]  /*a8d0*/  IMAD.X R3, RZ, RZ, R39, P0 ;  /* 0x000000ffff037224 */ /* 0x000fe200000e0627 */
[----:B------:R0:W-:Y:S01]  /*a8e0*/  STL.128 [R1+0x150], R8 ;  /* 0x0001500801007387 */ /* 0x0001e20000100c00 */
[----:B------:R-:W-:-:S02]  /*a8f0*/  IMAD.MOV.U32 R29, RZ, RZ, R73 ;  /* 0x000000ffff1d7224 */ /* 0x000fc400078e0049 */
[----:B------:R-:W-:Y:S01]  /*a900*/  IMAD.MOV.U32 R30, RZ, RZ, R38 ;  /* 0x000000ffff1e7224 */ /* 0x000fe200078e0026 */
[----:B------:R-:W-:Y:S01]  /*a910*/  STL.64 [R1+0x1c0], R26 ;  /* 0x0001c01a01007387 */ /* 0x000fe20000100a00 */
[----:B------:R-:W-:Y:S02]  /*a920*/  IMAD.MOV.U32 R31, RZ, RZ, R71 ;  /* 0x000000ffff1f7224 */ /* 0x000fe400078e0047 */
[----:B------:R-:W-:Y:S02]  /*a930*/  IMAD.MOV.U32 R37, RZ, RZ, R57 ;  /* 0x000000ffff257224 */ /* 0x000fe400078e0039 */
[----:B------:R-:W-:Y:S01]  /*a940*/  IMAD.MOV.U32 R38, RZ, RZ, R34 ;  /* 0x000000ffff267224 */ /* 0x000fe200078e0022 */
[----:B------:R3:W-:Y:S01]  /*a950*/  STL.128 [R1+0x130], R28 ;  /* 0x0001301c01007387 */ /* 0x0007e20000100c00 */
[----:B0-----:R-:W-:Y:S02]  /*a960*/  IMAD.MOV.U32 R8, RZ, RZ, R44 ;  /* 0x000000ffff087224 */ /* 0x001fe400078e002c */
[----:B------:R-:W-:-:S02]  /*a970*/  IMAD.MOV.U32 R9, RZ, RZ, R45 ;  /* 0x000000ffff097224 */ /* 0x000fc400078e002d */
[----:B------:R-:W-:Y:S02]  /*a980*/  IMAD.MOV.U32 R10, RZ, RZ, R62 ;  /* 0x000000ffff0a7224 */ /* 0x000fe400078e003e */
[----:B------:R-:W-:Y:S02]  /*a990*/  IMAD.MOV.U32 R11, RZ, RZ, R65 ;  /* 0x000000ffff0b7224 */ /* 0x000fe400078e0041 */
[----:B---3--:R-:W-:-:S03]  /*a9a0*/  IMAD.MOV.U32 R29, RZ, RZ, R39 ;  /* 0x000000ffff1d7224 */ /* 0x008fc600078e0027 */
[----:B------:R0:W-:Y:S01]  /*a9b0*/  STL.128 [R1+0x160], R8 ;  /* 0x0001600801007387 */ /* 0x0001e20000100c00 */
[----:B------:R-:W-:Y:S02]  /*a9c0*/  IMAD.MOV.U32 R30, RZ, RZ, R69 ;  /* 0x000000ffff1e7224 */ /* 0x000fe400078e0045 */
[----:B------:R-:W-:Y:S02]  /*a9d0*/  IMAD.MOV.U32 R31, RZ, RZ, R66 ;  /* 0x000000ffff1f7224 */ /* 0x000fe400078e0042 */
[----:B------:R-:W-:Y:S02]  /*a9e0*/  IMAD.MOV.U32 R28, RZ, RZ, R46 ;  /* 0x000000ffff1c7224 */ /* 0x000fe400078e002e */
[----:B------:R-:W-:-:S03]  /*a9f0*/  IMAD.MOV.U32 R39, RZ, RZ, R35 ;  /* 0x000000ffff277224 */ /* 0x000fc600078e0023 */
[----:B------:R-:W-:Y:S04]  /*aa00*/  STL.128 [R1+0x140], R28 ;  /* 0x0001401c01007387 */ /* 0x000fe80000100c00 */
[----:B------:R-:W-:Y:S01]  /*aa10*/  STL.128 [R1+0x190], R36 ;  /* 0x0001902401007387 */ /* 0x000fe20000100c00 */
[----:B0-----:R-:W-:Y:S02]  /*aa20*/  IMAD.MOV.U32 R8, RZ, RZ, R60 ;  /* 0x000000ffff087224 */ /* 0x001fe400078e003c */
[----:B------:R-:W-:Y:S02]  /*aa30*/  IMAD.MOV.U32 R9, RZ, RZ, R63 ;  /* 0x000000ffff097224 */ /* 0x000fe400078e003f */
[----:B------:R-:W-:Y:S02]  /*aa40*/  IMAD.MOV.U32 R10, RZ, RZ, R58 ;  /* 0x000000ffff0a7224 */ /* 0x000fe400078e003a */
[----:B------:R-:W-:-:S05]  /*aa50*/  IMAD.MOV.U32 R11, RZ, RZ, R61 ;  /* 0x000000ffff0b7224 */ /* 0x000fca00078e003d */
[----:B------:R0:W-:Y:S02]  /*aa60*/  STL.128 [R1+0x170], R8 ;  /* 0x0001700801007387 */ /* 0x0001e40000100c00 */
        /* <DEDUP_REMOVED lines=14> */
[----:B------:R1:W-:Y:S01]  /*ab50*/  STL.128 [R1+0x1b0], R8 ;  /* 0x0001b00801007387 */ /* 0x0003e20000100c00 */
[----:B--2---:R-:W-:-:S04]  /*ab60*/  LOP3.LUT R0, R4, 0x1, RZ, 0xfc, !PT ;  /* 0x0000000104007812 */ /* 0x004fc800078efcff */
[----:B------:R-:W-:-:S13]  /*ab70*/  ISETP.NE.AND P1, PT, R0, 0x3, PT ;  /* 0x000000030000780c */ /* 0x000fda0003f25270 */
[----:B-1----:R-:W-:Y:S05]  /*ab80*/  @!P1 BRA `(.L_x_5137) ;  /* 0x0000000000049947 */ /* 0x002fea0003800000 */
[----:B------:R-:W-:Y:S01]  /*ab90*/  BPT.TRAP 0x1 ;  /* 0x000000040000795c */ /* 0x000fe20000300000 */
.L_x_5137:
[----:B------:R-:W-:Y:S05]  /*aba0*/  BSYNC B0 ;  /* 0x0000000000007941 */ /* 0x000fea0003800000 */
.L_x_5136:
[----:B------:R-:W2:Y:S01]  /*abb0*/  LDL.64 R8, [R1+0x18] ;  /* 0x0000180001087983 */ /* 0x000ea20000100a00 */
[----:B-----5:R-:W-:Y:S01]  /*abc0*/  SHF.L.U32 R13, R13, 0x1f, RZ ;  /* 0x0000001f0d0d7819 */ /* 0x020fe200000006ff */
[----:B------:R-:W-:Y:S01]  /*abd0*/  BSSY B0, `(.L_x_5138) ;  /* 0x0000006000007945 */ /* 0x000fe20003800000 */
[----:B--2---:R-:W-:-:S05]  /*abe0*/  MOV R3, R8 ;  /* 0x0000000800037202 */ /* 0x004fca0000000f00 */
[----:B------:R-:W-:-:S04]  /*abf0*/  IMAD R12, R12, 0x8, R3 ;  /* 0x000000080c0c7824 */ /* 0x000fc800078e0203 */
[----:B------:R0:W1:Y:S01]  /*ac00*/  SYNCS.PHASECHK.TRANS64.TRYWAIT P0, [R12+URZ], R13 ;  /* 0x0000000d0c0075a7 */ /* 0x000062000800017f */
[----:B------:R-:W-:Y:S05]  /*ac10*/  @!P1 BRA `(.L_x_5139) ;  /* 0x0000000000049947 */ /* 0x000fea0003800000 */
[----:B------:R-:W-:Y:S01]  /*ac20*/  BPT.TRAP 0x1 ;  /* 0x000000040000795c */ /* 0x000fe20000300000 */
.L_x_5139:
[----:B------:R-:W-:Y:S05]  /*ac30*/  BSYNC B0 ;  /* 0x0000000000007941 */ /* 0x000fea0003800000 */
.L_x_5138:
[----:B------:R-:W-:Y:S04]  /*ac40*/  BSSY B0, `(.L_x_5140) ;  /* 0x0000004000007945 */ /* 0x000fe80003800000 */
[----:B-1----:R-:W-:Y:S05]  /*ac50*/  @P0 BRA `(.L_x_5141) ;  /* 0x0000000000080947 */ /* 0x002fea0003800000 */
[----:B------:R-:W1:Y:S02]  /*ac60*/  SYNCS.PHASECHK.TRANS64.TRYWAIT P0, [R12+URZ], R13 ;  /* 0x0000000d0c0075a7 */ /* 0x000e64000800017f */
[----:B-1----:R-:W-:Y:S05]  /*ac70*/  @!P0 BRA `(.L_x_5142) ;  /* 0x000001e800c48947 */ /* 0x002fea0003800000 */
.L_x_5141:
[----:B------:R-:W-:Y:S05]  /*ac80*/  BSYNC B0 ;  /* 0x0000000000007941 */ /* 0x000fea0003800000 */
.L_x_5140:
[----:B------:R-:W2:Y:S04]  /*ac90*/  LDL R7, [R1+0x1c8] ;  /* 0x0001c80001077983 */ /* 0x000ea80000100800 */
[----:B------:R-:W2:Y:S01]  /*aca0*/  LDL.64 R8, [R1+0x80] ;  /* 0x0000800001087983 */ /* 0x000ea20000100a00 */
[----:B------:R-:W-:Y:S05]  /*acb0*/  WARPSYNC.ALL ;  /* 0x0000000000007948 */ /* 0x000fea0003800000 */
[----:B01----:R-:W3:Y:S04]  /*acc0*/  LDL.64 R12, [R1+0x78] ;  /* 0x00007800010c7983 */ /* 0x003ee80000100a00 */
[----:B------:R-:W4:Y:S04]  /*acd0*/  LDL.64 R10, [R1+0x78] ;  /* 0x00007800010a7983 */ /* 0x000f280000100a00 */
[----:B------:R-:W5:Y:S04]  /*ace0*/  LDL.64 R14, [R1+0x78] ;  /* 0x00007800010e7983 */ /* 0x000f680000100a00 */
[----:B------:R-:W5:Y:S01]  /*acf0*/  LDL.64 R20, [R1+0x78] ;  /* 0x0000780001147983 */ /* 0x000f620000100a00 */
[----:B--2---:R-:W-:Y:S01]  /*ad00*/  IMAD R8, R7, 0x200, R8 ;  /* 0x0000020007087824 */ /* 0x004fe200078e0208 */
[----:B------:R-:W-:-:S02]  /*ad10*/  R2UR UR7, R9 ;  /* 0x00000000090772ca */ /* 0x000fc400000e0000 */
[----:B------:R-:W2:Y:S01]  /*ad20*/  LDL R3, [R1+0x1d4] ;  /* 0x0001d40001037983 */ /* 0x000ea20000100800 */
[----:B------:R-:W-:Y:S01]  /*ad30*/  WARPGROUP.ARRIVE ;  /* 0x00000000000079c5 */ /* 0x000fe20000000000 */
[----:B------:R-:W-:Y:S01]  /*ad40*/  R2UR UR6, R8 ;  /* 0x00000000080672ca */ /* 0x000fe200000e0000 */
[----:B------:R-:W-:Y:S01]  /*ad50*/  BSSY B0, `(.L_x_5143) ;  /* 0x000002e000007945 */ /* 0x000fe20003800000 */
[----:B------:R0:W-:Y:S01]  /*ad60*/  STL [R1+0x60], RZ ;  /* 0x000060ff01007387 */ /* 0x0001e20000100800 */
[----:B---3--:R-:W-:Y:S01]  /*ad70*/  R2UR UR4, R12 ;  /* 0x000000000c0472ca */ /* 0x008fe200000e0000 */
[----:B------:R-:W-:Y:S01]  /*ad80*/  VIADD R12, R8, 0x2 ;  /* 0x00000002080c7836 */ /* 0x000fe20000000000 */
[----:B------:R-:W-:Y:S01]  /*ad90*/  R2UR UR5, R13 ;  /* 0x000000000d0572ca */ /* 0x000fe200000e0000 */
[----:B------:R-:W-:Y:S02]  /*ada0*/  IMAD.MOV.U32 R13, RZ, RZ, R9 ;  /* 0x000000ffff0d7224 */ /* 0x000fe400078e0009 */
[----:B----4-:R-:W-:-:S02]  /*adb0*/  VIADD R10, R10, 0x2 ;  /* 0x000000020a0a7836 */ /* 0x010fc40000000000 */
[----:B-----5:R-:W-:Y:S02]  /*adc0*/  VIADD R14, R14, 0x4 ;  /* 0x000000040e0e7836 */ /* 0x020fe40000000000 */
[----:B------:R-:W-:-:S06]  /*add0*/  VIADD R20, R20, 0x6 ;  /* 0x0000000614147836 */ /* 0x000fcc0000000000 */
[----:B------:R-:W-:Y:S01]  /*ade0*/  HGMMA.64x64x16.F32.BF16 R24, gdesc[UR4], RZ, !UPT, gsb0 ;  /* 0x00e00000041879f0 */ /* 0x000fe2000c0018ff */
[----:B------:R-:W-:Y:S02]  /*adf0*/  R2UR UR6, R12 ;  /* 0x000000000c0672ca */ /* 0x000fe400000e0000 */
[----:B------:R-:W-:Y:S02]  /*ae00*/  R2UR UR7, R13 ;  /* 0x000000000d0772ca */ /* 0x000fe400000e0000 */
[----:B------:R-:W-:Y:S01]  /*ae10*/  R2UR UR4, R10 ;  /* 0x000000000a0472ca */ /* 0x000fe200000e0000 */
[C---:B------:R-:W-:Y:S01]  /*ae20*/  VIADD R10, R8.reuse, 0x4 ;  /* 0x00000004080a7836 */ /* 0x040fe20000000000 */
[----:B------:R-:W-:Y:S01]  /*ae30*/  R2UR UR5, R11 ;  /* 0x000000000b0572ca */ /* 0x000fe200000e0000 */
[----:B------:R-:W-:Y:S01]  /*ae40*/  IMAD.MOV.U32 R11, RZ, RZ, R9 ;  /* 0x000000ffff0b7224 */ /* 0x000fe200078e0009 */
[----:B--2---:R-:W-:Y:S01]  /*ae50*/  LEA.HI R0, R3, R3, RZ, 0x1 ;  /* 0x0000000303007211 */ /* 0x004fe200078f08ff */
[----:B------:R-:W-:-:S03]  /*ae60*/  VIADD R8, R8, 0x6 ;  /* 0x0000000608087836 */ /* 0x000fc60000000000 */
[----:B------:R-:W-:Y:S01]  /*ae70*/  LOP3.LUT R4, R0, 0xfffffffe, RZ, 0xc0, !PT ;  /* 0xfffffffe00047812 */ /* 0x000fe200078ec0ff */
[----:B------:R-:W-:-:S04]  /*ae80*/  IMAD.MOV.U32 R0, RZ, RZ, 0x1 ;  /* 0x00000001ff007424 */ /* 0x000fc800078e00ff */
[----:B------:R-:W-:Y:S01]  /*ae90*/  IMAD.IADD R3, R3, 0x1, -R4 ;  /* 0x0000000103037824 */ /* 0x000fe200078e0a04 */
[----:B------:R0:W-:Y:S04]  /*aea0*/  STL [R1+0x60], R0 ;  /* 0x0000600001007387 */ /* 0x0001e80000100800 */
[----:B------:R-:W-:Y:S01]  /*aeb0*/  SHF.L.U32 R3, R3, 0x1f, RZ ;  /* 0x0000001f03037819 */ /* 0x000fe200000006ff */
[----:B------:R0:W-:Y:S04]  /*aec0*/  STL [R1+0x60], R0 ;  /* 0x0000600001007387 */ /* 0x0001e80000100800 */
[----:B------:R0:W-:Y:S04]  /*aed0*/  STL [R1+0x60], R0 ;  /* 0x0000600001007387 */ /* 0x0001e80000100800 */
[----:B------:R0:W-:Y:S01]  /*aee0*/  STL [R1+0x60], R0 ;  /* 0x0000600001007387 */ /* 0x0001e20000100800 */
[----:B------:R-:W-:-:S02]  /*aef0*/  WARPGROUP.DEPBAR.LE gsb0, 0x0 ;  /* 0x00008000000079c5 */ /* 0x000fc40000010000 */
        /* <DEDUP_REMOVED lines=17> */
[----:B------:R-:W1:Y:S02]  /*b010*/  SYNCS.PHASECHK.TRANS64.TRYWAIT P0, [UR43+0x38810], R3 ;  /* 0x03881003ff0075a7 */ /* 0x000e64000800016b */
[----:B01----:R-:W-:Y:S05]  /*b020*/  @!P0 BRA `(.L_x_5144) ;  /* 0x000001e400ec8947 */ /* 0x003fea0003800000 */
.L_x_5300:
[----:B------:R-:W-:Y:S05]  /*b030*/  BSYNC B0 ;  /* 0x0000000000007941 */ /* 0x000fea0003800000 */
.L_x_5143:
[----:B0-----:R-:W2:Y:S04]  /*b040*/  LDL R3, [R1+0x28] ;  /* 0x0000280001037983 */ /* 0x001ea80000100800 */
[----:B------:R0:W5:Y:S01]  /*b050*/  LDL.64 R8, [R1+0x1c8] ;  /* 0x0001c80001087983 */ /* 0x0001620000100a00 */
[----:B------:R-:W-:Y:S01]  /*b060*/  BSSY B0, `(.L_x_5145) ;  /* 0x0000005000007945 */ /* 0x000fe20003800000 */
[----:B--2---:R-:W-:-:S04]  /*b070*/  LOP3.LUT R3, R3, 0x1, RZ, 0xfc, !PT ;  /* 0x0000000103037812 */ /* 0x004fc800078efcff */
[----:B------:R-:W-:-:S13]  /*b080*/  ISETP.NE.AND P1, PT, R3, 0x3, PT ;  /* 0x000000030300780c */ /* 0x000fda0003f25270 */
[----:B0-----:R-:W-:Y:S05]  /*b090*/  @!P1 BRA `(.L_x_5146) ;  /* 0x0000000000049947 */ /* 0x001fea0003800000 */
[----:B------:R-:W-:Y:S01]  /*b0a0*/  BPT.TRAP 0x1 ;  /* 0x000000040000795c */ /* 0x000fe20000300000 */
.L_x_5146:
[----:B------:R-:W-:Y:S05]  /*b0b0*/  BSYNC B0 ;  /* 0x0000000000007941 */ /* 0x000fea0003800000 */
.L_x_5145:
        /* <DEDUP_REMOVED lines=8> */
.L_x_5148:
[----:B------:R-:W-:Y:S05]  /*b140*/  BSYNC B0 ;  /* 0x0000000000007941 */ /* 0x000fea0003800000 */
.L_x_5147:
[----:B------:R-:W-:Y:S04]  /*b150*/  BSSY B0, `(.L_x_5149) ;  /* 0x0000004000007945 */ /* 0x000fe80003800000 */
[----:B-1----:R-:W-:Y:S05]  /*b160*/  @P0 BRA `(.L_x_5150) ;  /* 0x0000000000080947 */ /* 0x002fea0003800000 */
[----:B------:R-:W1:Y:S02]  /*b170*/  SYNCS.PHASECHK.TRANS64.TRYWAIT P0, [R8+URZ], R9 ;  /* 0x00000009080075a7 */ /* 0x000e64000800017f */
[----:B-1----:R-:W-:Y:S05]  /*b180*/  @!P0 BRA `(.L_x_5151) ;  /* 0x000001e400ac8947 */ /* 0x002fea0003800000 */
.L_x_5150:
[----:B------:R-:W-:Y:S05]  /*b190*/  BSYNC B0 ;  /* 0x0000000000007941 */ /* 0x000fea0003800000 */
.L_x_5149:
[----:B------:R-:W2:Y:S04]  /*b1a0*/  LDL R4, [R1+0x68] ;  /* 0x0000680001047983 */ /* 0x000ea80000100800 */
[----:B------:R-:W3:Y:S04]  /*b1b0*/  LDL R3, [R1+0x1c8] ;  /* 0x0001c80001037983 */ /* 0x000ee80000100800 */
[----:B01----:R-:W3:Y:S04]  /*b1c0*/  LDL.64 R8, [R1+0x98] ;  /* 0x0000980001087983 */ /* 0x003ee80000100a00 */
[----:B------:R-:W4:Y:S04]  /*b1d0*/  LDL.64 R10, [R1+0x90] ;  /* 0x00009000010a7983 */ /* 0x000f280000100a00 */
[----:B------:R-:W4:Y:S04]  /*b1e0*/  LDL.64 R12, [R1+0x90] ;  /* 0x00009000010c7983 */ /* 0x000f280000100a00 */
[----:B------:R-:W4:Y:S04]  /*b1f0*/  LDL.64 R14, [R1+0x90] ;  /* 0x00009000010e7983 */ /* 0x000f280000100a00 */
[----:B------:R-:W4:Y:S01]  /*b200*/  LDL.64 R20, [R1+0x90] ;  /* 0x0000900001147983 */ /* 0x000f220000100a00 */
[----:B------:R-:W-:Y:S05]  /*b210*/  WARPSYNC.ALL ;  /* 0x0000000000007948 */ /* 0x000fea0003800000 */
[----:B------:R-:W-:Y:S01]  /*b220*/  WARPGROUP.ARRIVE ;  /* 0x00000000000079c5 */ /* 0x000fe20000000000 */
[----:B------:R-:W4:Y:S04]  /*b230*/  LDL.64 R56, [R1+0x90] ;  /* 0x0000900001387983 */ /* 0x000f280000100a00 */
[----:B------:R-:W4:Y:S01]  /*b240*/  LDL.64 R58, [R1+0x90] ;  /* 0x00009000013a7983 */ /* 0x000f220000100a00 */
[----:B------:R-:W0:Y:S03]  /*b250*/  S2R R7, SR_TID.X ;  /* 0x0000000000077919 */ /* 0x000e260000002100 */
[----:B------:R-:W4:Y:S04]  /*b260*/  LDL.64 R60, [R1+0x90] ;  /* 0x00009000013c7983 */ /* 0x000f280000100a00 */
[----:B------:R-:W4:Y:S04]  /*b270*/  LDL.64 R62, [R1+0x90] ;  /* 0x00009000013e7983 */ /* 0x000f280000100a00 */
[----:B------:R-:W4:Y:S01]  /*b280*/  LDL.64 R64, [R1+0x90] ;  /* 0x0000900001407983 */ /* 0x000f220000100a00 */
[----:B--2---:R-:W-:Y:S01]  /*b290*/  ISETP.NE.U32.AND P0, PT, R4, RZ, PT ;  /* 0x000000ff0400720c */ /* 0x004fe20003f05070 */
[----:B---3--:R-:W-:Y:S01]  /*b2a0*/  IMAD R8, R3, 0x1000, R8 ;  /* 0x0000100003087824 */ /* 0x008fe200078e0208 */
[----:B------:R-:W-:-:S02]  /*b2b0*/  R2UR UR7, R9 ;  /* 0x00000000090772ca */ /* 0x000fc400000e0000 */
[----:B----4-:R-:W-:Y:S02]  /*b2c0*/  R2UR UR4, R10 ;  /* 0x000000000a0472ca */ /* 0x010fe400000e0000 */
[----:B------:R-:W-:Y:S02]  /*b2d0*/  R2UR UR6, R8 ;  /* 0x00000000080672ca */ /* 0x000fe400000e0000 */
[----:B------:R-:W-:-:S05]  /*b2e0*/  R2UR UR5, R11 ;  /* 0x000000000b0572ca */ /* 0x000fca00000e0000 */
[----:B------:R-:W-:-:S08]  /*b2f0*/  VOTEU.ANY UP0, P0 ;  /* 0x00000000003f7886 */ /* 0x000fd00000000100 */
[----:B------:R-:W-:Y:S01]  /*b300*/  HGMMA.64x64x16.F32.BF16 R24, gdesc[UR4], R24, UP0, gsb0 ;  /* 0x00e00000041879f0 */ /* 0x000fe2000b801818 */
[----:B------:R-:W-:Y:S02]  /*b310*/  VIADD R12, R12, 0x2 ;  /* 0x000000020c0c7836 */ /* 0x000fe40000000000 */
[----:B------:R-:W-:Y:S02]  /*b320*/  VIADD R10, R8, 0x2 ;  /* 0x00000002080a7836 */ /* 0x000fe40000000000 */
[----:B------:R-:W-:Y:S01]  /*b330*/  IMAD.MOV.U32 R11, RZ, RZ, R9 ;  /* 0x000000ffff0b7224 */ /* 0x000fe200078e0009 */
[----:B------:R-:W-:Y:S02]  /*b340*/  R2UR UR4, R12 ;  /* 0x000000000c0472ca */ /* 0x000fe400000e0000 */
[----:B------:R-:W-:Y:S02]  /*b350*/  R2UR UR6, R10 ;  /* 0x000000000a0672ca */ /* 0x000fe400000e0000 */
[----:B------:R-:W-:-:S02]  /*b360*/  R2UR UR7, R11 ;  /* 0x000000000b0772ca */ /* 0x000fc400000e0000 */
[----:B------:R-:W-:Y:S01]  /*b370*/  R2UR UR5, R13 ;  /* 0x000000000d0572ca */ /* 0x000fe200000e0000 */
[----:B------:R-:W-:Y:S02]  /*b380*/  WARPGROUP.DEPBAR.LE gsb0, 0x0 ;  /* 0x00008000000079c5 */ /* 0x000fe40000010000 */
[----:B------:R-:W-:Y:S01]  /*b390*/  WARPGROUP.ARRIVE ;  /* 0x00000000000079c5 */ /* 0x000fe20000000000 */
[----:B------:R-:W-:Y:S01]  /*b3a0*/  VIADD R14, R14, 0x4 ;  /* 0x000000040e0e7836 */ /* 0x000fe20000000000 */
[----:B------:R-:W2:Y:S08]  /*b3b0*/  LDL.64 R12, [R1+0x90] ;  /* 0x00009000010c7983 */ /* 0x000eb00000100a00 */
[----:B------:R-:W-:Y:S01]  /*b3c0*/  HGMMA.64x64x16.F32.BF16 R24, gdesc[UR4], R24, gsb0 ;  /* 0x00e00000041879f0 */ /* 0x000fe20008001818 */
[----:B------:R-:W-:-:S02]  /*b3d0*/  VIADD R10, R8, 0x4 ;  /* 0x00000004080a7836 */ /* 0x000fc40000000000 */
[----:B------:R-:W-:Y:S01]  /*b3e0*/  IMAD.MOV.U32 R11, RZ, RZ, R9 ;  /* 0x000000ffff0b7224 */ /* 0x000fe200078e0009 */
[----:B------:R-:W-:Y:S02]  /*b3f0*/  R2UR UR4, R14 ;  /* 0x000000000e0472ca */ /* 0x000fe400000e0000 */
[----:B------:R-:W-:Y:S02]  /*b400*/  R2UR UR6, R10 ;  /* 0x000000000a0672ca */ /* 0x000fe400000e0000 */
[----:B------:R-:W-:Y:S02]  /*b410*/  R2UR UR7, R11 ;  /* 0x000000000b0772ca */ /* 0x000fe400000e0000 */
[----:B------:R-:W-:Y:S01]  /*b420*/  R2UR UR5, R15 ;  /* 0x000000000f0572ca */ /* 0x000fe200000e0000 */
[----:B------:R-:W-:Y:S02]  /*b430*/  WARPGROUP.DEPBAR.LE gsb0, 0x0 ;  /* 0x00008000000079c5 */ /* 0x000fe40000010000 */
[----:B------:R-:W-:Y:S01]  /*b440*/  WARPGROUP.ARRIVE ;  /* 0x00000000000079c5 */ /* 0x000fe20000000000 */
[----:B------:R-:W-:Y:S01]  /*b450*/  VIADD R20, R20, 0x6 ;  /* 0x0000000614147836 */ /* 0x000fe20000000000 */
[----:B------:R-:W3:Y:S08]  /*b460*/  LDL.64 R14, [R1+0x90] ;  /* 0x00009000010e7983 */ /* 0x000ef00000100a00 */
        /* <DEDUP_REMOVED lines=10> */
[----:B------:R-:W4:Y:S08]  /*b510*/  LDL.64 R20, [R1+0x90] ;  /* 0x0000900001147983 */ /* 0x000f300000100a00 */
        /* <DEDUP_REMOVED lines=20> */
[----:B--2---:R-:W-:Y:S01]  /*b660*/  VIADD R12, R12, 0x204 ;  /* 0x000002040c0c7836 */ /* 0x004fe20000000000 */
        /* <DEDUP_REMOVED lines=10> */
[----:B---3--:R-:W-:Y:S01]  /*b710*/  VIADD R14, R14, 0x206 ;  /* 0x000002060e0e7836 */ /* 0x008fe20000000000 */
        /* <DEDUP_REMOVED lines=10> */
[----:B----4-:R-:W-:Y:S01]  /*b7c0*/  VIADD R20, R20, 0x400 ;  /* 0x0000040014147836 */ /* 0x010fe20000000000 */
        /* <DEDUP_REMOVED lines=84> */
[----:B------:R-:W-:Y:S02]  /*bd10*/  R2UR UR5, R59 ;  /* 0x000000003b0572ca */ /* 0x000fe400000e0000 */
[----:B0-----:R-:W-:Y:S01]  /*bd20*/  SHF.R.U32.HI R7, RZ, 0x7, R7 ;  /* 0x00000007ff077819 */ /* 0x001fe20000011607 */
[----:B------:R-:W-:-:S02]  /*bd30*/  WARPGROUP.DEPBAR.LE gsb0, 0x0 ;  /* 0x00008000000079c5 */ /* 0x000fc40000010000 */
[----:B------:R-:W-:Y:S01]  /*bd40*/  WARPGROUP.ARRIVE ;  /* 0x00000000000079c5 */ /* 0x000fe20000000000 */
[----:B------:R-:W-:Y:S01]  /*bd50*/  VIADD R4, R8, 0x800 ;  /* 0x0000080008047836 */ /* 0x000fe20000000000 */
[----:B----4-:R-:W-:Y:S01]  /*bd60*/  R2UR UR9, R13 ;  /* 0x000000000d0972ca */ /* 0x010fe200000e0000 */
[----:B------:R-:W-:Y:S01]  /*bd70*/  IMAD.MOV.U32 R11, RZ, RZ, R9 ;  /* 0x000000ffff0b7224 */ /* 0x000fe200078e0009 */
[----:B------:R-:W4:Y:S04]  /*bd80*/  LDL.64 R58, [R1+0x90] ;  /* 0x00009000013a7983 */ /* 0x000f280000100a00 */
[----:B------:R-:W-:Y:S01]  /*bd90*/  HGMMA.64x64x16.F32.BF16 R24, gdesc[UR4], R24, gsb0 ;  /* 0x00e00000041879f0 */ /* 0x000fe20008001818 */
[----:B------:R-:W0:Y:S01]  /*bda0*/  SHFL.IDX PT, R3, R7, RZ, 0x1f ;  /* 0x00001fff07037589 */ /* 0x000e2200000e0000 */
[----:B------:R-:W-:Y:S01]  /*bdb0*/  R2UR UR11, R11 ;  /* 0x000000000b0b72ca */ /* 0x000fe200000e0000 */
[----:B------:R-:W-:-:S02]  /*bdc0*/  UMOV UR4, 0x1 ;  /* 0x0000000100047882 */ /* 0x000fc40000000000 */
[----:B------:R-:W-:Y:S01]  /*bdd0*/  UISETP.NE.U32.AND UP0, UPT, UR4, URZ, UPT ;  /* 0x0000003f0400728c */ /* 0x000fe2000bf05070 */
[----:B0-----:R-:W-:-:S04]  /*bde0*/  ISETP.GT.AND P0, PT, R3, 0x7f, PT ;  /* 0x0000007f0300780c */ /* 0x001fc80003f04270 */
[----:B------:R-:W-:-:S04]  /*bdf0*/  SEL R3, RZ, 0x2, !P0 ;  /* 0x00000002ff037807 */ /* 0x000fc80004000000 */
[----:B------:R-:W-:Y:S01]  /*be00*/  IADD3 R12, R12, 0x800, R3 ;  /* 0x000008000c0c7810 */ /* 0x000fe20007ffe003 */
[----:B------:R-:W-:-:S03]  /*be10*/  IMAD.IADD R10, R3, 0x1, R4 ;  /* 0x00000001030a7824 */ /* 0x000fc600078e0204 */
[----:B------:R-:W-:Y:S02]  /*be20*/  R2UR UR8, R12 ;  /* 0x000000000c0872ca */ /* 0x000fe400000e0000 */
[----:B------:R-:W-:Y:S01]  /*be30*/  R2UR UR10, R10 ;  /* 0x000000000a0a72ca */ /* 0x000fe200000e0000 */
[----:B------:R-:W-:Y:S02]  /*be40*/  WARPGROUP.DEPBAR.LE gsb0, 0x0 ;  /* 0x00008000000079c5 */ /* 0x000fe40000010000 */
[----:B------:R-:W-:-:S10]  /*be50*/  WARPGROUP.ARRIVE ;  /* 0x00000000000079c5 */ /* 0x000fd40000000000 */
[----:B------:R-:W-:Y:S01]  /*be60*/  HGMMA.64x64x16.F32.BF16 R24, gdesc[UR8], R24, UP0, gsb0 ;  /* 0x00e00000081879f0 */ /* 0x000fe2000b801818 */
[----:B------:R-:W-:-:S05]  /*be70*/  IMAD.MOV.U32 R12, RZ, RZ, 0x4 ;  /* 0x00000004ff0c7424 */ /* 0x000fca00078e00ff */
[----:B------:R-:W-:Y:S01]  /*be80*/  SEL R7, R12, 0x2, P0 ;  /* 0x000000020c077807 */ /* 0x000fe20000000000 */
[----:B------:R-:W-:-:S03]  /*be90*/  IMAD.MOV.U32 R11, RZ, RZ, R9 ;  /* 0x000000ffff0b7224 */ /* 0x000fc600078e0009 */
[----:B------:R-:W-:Y:S01]  /*bea0*/  IADD3 R14, R7, 0x800, R14 ;  /* 0x00000800070e7810 */ /* 0x000fe20007ffe00e */
[----:B------:R-:W-:Y:S01]  /*beb0*/  IMAD.IADD R10, R4, 0x1, R7 ;  /* 0x00000001040a7824 */ /* 0x000fe200078e0207 */
[----:B------:R-:W-:Y:S02]  /*bec0*/  R2UR UR7, R11 ;  /* 0x000000000b0772ca */ /* 0x000fe400000e0000 */
[----:B------:R-:W-:Y:S02]  /*bed0*/  R2UR UR4, R14 ;  /* 0x000000000e0472ca */ /* 0x000fe400000e0000 */
[----:B------:R-:W-:Y:S02]  /*bee0*/  R2UR UR6, R10 ;  /* 0x000000000a0672ca */ /* 0x000fe400000e0000 */
[----:B------:R-:W-:Y:S01]  /*bef0*/  R2UR UR5, R15 ;  /* 0x000000000f0572ca */ /* 0x000fe200000e0000 */
[----:B------:R-:W-:Y:S02]  /*bf00*/  WARPGROUP.DEPBAR.LE gsb0, 0x0 ;  /* 0x00008000000079c5 */ /* 0x000fe40000010000 */
[----:B------:R-:W-:-:S10]  /*bf10*/  WARPGROUP.ARRIVE ;  /* 0x00000000000079c5 */ /* 0x000fd40000000000 */
[----:B------:R-:W-:Y:S01]  /*bf20*/  HGMMA.64x64x16.F32.BF16 R24, gdesc[UR4], R24, gsb0 ;  /* 0x00e00000041879f0 */ /* 0x000fe20008001818 */
[----:B------:R-:W-:Y:S01]  /*bf30*/  SEL R11, R12, 0x6, !P0 ;  /* 0x000000060c0b7807 */ /* 0x000fe20004000000 */
[----:B------:R-:W-:-:S03]  /*bf40*/  IMAD.MOV.U32 R13, RZ, RZ, R9 ;  /* 0x000000ffff0d7224 */ /* 0x000fc600078e0009 */
[----:B--2---:R-:W-:Y:S01]  /*bf50*/  IADD3 R20, R11, 0x800, R20 ;  /* 0x000008000b147810 */ /* 0x004fe20007ffe014 */
[----:B------:R-:W-:Y:S01]  /*bf60*/  IMAD.IADD R12, R4, 0x1, R11 ;  /* 0x00000001040c7824 */ /* 0x000fe200078e020b */
[----:B------:R-:W-:Y:S02]  /*bf70*/  R2UR UR7, R13 ;  /* 0x000000000d0772ca */ /* 0x000fe400000e0000 */
[----:B------:R-:W-:Y:S02]  /*bf80*/  R2UR UR4, R20 ;  /* 0x00000000140472ca */ /* 0x000fe400000e0000 */
[----:B------:R-:W-:Y:S02]  /*bf90*/  R2UR UR6, R12 ;  /* 0x000000000c0672ca */ /* 0x000fe400000e0000 */
[----:B------:R-:W-:Y:S01]  /*bfa0*/  R2UR UR5, R21 ;  /* 0x00000000150572ca */ /* 0x000fe200000e0000 */
[----:B------:R-:W-:Y:S01]  /*bfb0*/  IMAD.MOV.U32 R4, RZ, RZ, 0x28 ;  /* 0x00000028ff047424 */ /* 0x000fe200078e00ff */
[----:B------:R-:W2:Y:S01]  /*bfc0*/  LDL.64 R20, [R1+0x90] ;  /* 0x0000900001147983 */ /* 0x000ea20000100a00 */
[----:B------:R-:W-:-:S03]  /*bfd0*/  IMAD.MOV.U32 R13, RZ, RZ, 0xa00 ;  /* 0x00000a00ff0d7424 */ /* 0x000fc600078e00ff */
[----:B------:R-:W-:Y:S01]  /*bfe0*/  SEL R4, R4, 0x26, P0 ;  /* 0x0000002604047807 */ /* 0x000fe20000000000 */
[----:B------:R-:W-:Y:S02]  /*bff0*/  WARPGROUP.DEPBAR.LE gsb0, 0x0 ;  /* 0x00008000000079c5 */ /* 0x000fe40000010000 */
[----:B------:R-:W-:-:S06]  /*c000*/  WARPGROUP.ARRIVE ;  /* 0x00000000000079c5 */ /* 0x000fcc0000000000 */
[----:B------:R-:W-:Y:S01]  /*c010*/  HGMMA.64x64x16.F32.BF16 R24, gdesc[UR4], R24, gsb0 ;  /* 0x00e00000041879f0 */ /* 0x000fe20008001818 */
[----:B------:R-:W-:-:S05]  /*c020*/  SEL R13, R13, 0x980, P0 ;  /* 0x000009800d0d7807 */ /* 0x000fca0000000000 */
[----:B------:R-:W-:-:S05]  /*c030*/  IMAD.IADD R4, R4, 0x1, R13 ;  /* 0x0000000104047824 */ /* 0x000fca00078e020d */
[----:B------:R-:W-:-:S05]  /*c040*/  LOP3.LUT R13, R4, 0xa06, RZ, 0xc0, !PT ;  /* 0x00000a06040d7812 */ /* 0x000fca00078ec0ff */
[----:B---3--:R-:W-:Y:S02]  /*c050*/  IMAD.IADD R56, R13, 0x1, R56 ;  /* 0x000000010d387824 */ /* 0x008fe400078e0238 */
[----:B------:R-:W-:Y:S02]  /*c060*/  IMAD.IADD R12, R8, 0x1, R13 ;  /* 0x00000001080c7824 */ /* 0x000fe400078e020d */
[----:B------:R-:W-:Y:S01]  /*c070*/  IMAD.MOV.U32 R13, RZ, RZ, R9 ;  /* 0x000000ffff0d7224 */ /* 0x000fe200078e0009 */
[----:B------:R-:W-:Y:S02]  /*c080*/  R2UR UR4, R56 ;  /* 0x00000000380472ca */ /* 0x000fe400000e0000 */
[----:B------:R-:W-:Y:S02]  /*c090*/  R2UR UR6, R12 ;  /* 0x000000000c0672ca */ /* 0x000fe400000e0000 */
[----:B------:R-:W-:Y:S02]  /*c0a0*/  R2UR UR7, R13 ;  /* 0x000000000d0772ca */ /* 0x000fe400000e0000 */
[----:B------:R-:W-:Y:S01]  /*c0b0*/  R2UR UR5, R57 ;  /* 0x00000000390572ca */ /* 0x000fe200000e0000 */
[----:B------:R-:W-:-:S02]  /*c0c0*/  WARPGROUP.DEPBAR.LE gsb0, 0x0 ;  /* 0x00008000000079c5 */ /* 0x000fc40000010000 */
[----:B------:R-:W-:Y:S01]  /*c0d0*/  WARPGROUP.ARRIVE ;  /* 0x00000000000079c5 */ /* 0x000fe20000000000 */
[----:B------:R-:W-:Y:S01]  /*c0e0*/  VIADD R4, R8, 0xa00 ;  /* 0x00000a0008047836 */ /* 0x000fe20000000000 */
[C---:B------:R-:W-:Y:S01]  /*c0f0*/  IADD3 R12, R3.reuse, 0xa00, R60 ;  /* 0x00000a00030c7810 */ /* 0x040fe20007ffe03c */
[----:B------:R-:W-:Y:S01]  /*c100*/  IMAD.MOV.U32 R13, RZ, RZ, R61 ;  /* 0x000000ffff0d7224 */ /* 0x000fe200078e003d */
[----:B------:R-:W3:Y:S06]  /*c110*/  LDL.64 R56, [R1+0x90] ;  /* 0x0000900001387983 */ /* 0x000eec0000100a00 */
[----:B------:R-:W-:Y:S01]  /*c120*/  HGMMA.64x64x16.F32.BF16 R24, gdesc[UR4], R24, gsb0 ;  /* 0x00e00000041879f0 */ /* 0x000fe20008001818 */
[----:B------:R-:W-:-:S02]  /*c130*/  IMAD.IADD R14, R3, 0x1, R4 ;  /* 0x00000001030e7824 */ /* 0x000fc400078e0204 */
[----:B------:R-:W-:Y:S01]  /*c140*/  IMAD.MOV.U32 R15, RZ, RZ, R9 ;  /* 0x000000ffff0f7224 */ /* 0x000fe200078e0009 */
[----:B------:R-:W-:Y:S01]  /*c150*/  R2UR UR4, R12 ;  /* 0x000000000c0472ca */ /* 0x000fe200000e0000 */
[----:B------:R-:W3:Y:S01]  /*c160*/  LDL.64 R60, [R1+0x90] ;  /* 0x00009000013c7983 */ /* 0x000ee20000100a00 */
[----:B------:R-:W-:Y:S02]  /*c170*/  R2UR UR6, R14 ;  /* 0x000000000e0672ca */ /* 0x000fe400000e0000 */
[----:B------:R-:W-:Y:S02]  /*c180*/  R2UR UR7, R15 ;  /* 0x000000000f0772ca */ /* 0x000fe400000e0000 */
[----:B------:R-:W-:Y:S01]  /*c190*/  R2UR UR5, R13 ;  /* 0x000000000d0572ca */ /* 0x000fe200000e0000 */
[----:B------:R-:W-:Y:S02]  /*c1a0*/  WARPGROUP.DEPBAR.LE gsb0, 0x0 ;  /* 0x00008000000079c5 */ /* 0x000fe40000010000 */
[----:B------:R-:W-:-:S10]  /*c1b0*/  WARPGROUP.ARRIVE ;  /* 0x00000000000079c5 */ /* 0x000fd40000000000 */
[----:B------:R-:W-:Y:S01]  /*c1c0*/  HGMMA.64x64x16.F32.BF16 R24, gdesc[UR4], R24, gsb0 ;  /* 0x00e00000041879f0 */ /* 0x000fe20008001818 */
[C---:B------:R-:W-:Y:S01]  /*c1d0*/  IMAD.IADD R14, R7.reuse, 0x1, R4 ;  /* 0x00000001070e7824 */ /* 0x040fe200078e0204 */
[----:B------:R-:W-:Y:S01]  /*c1e0*/  IADD3 R12, R7, 0xa00, R62 ;  /* 0x00000a00070c7810 */ /* 0x000fe20007ffe03e */
[----:B------:R-:W-:Y:S02]  /*c1f0*/  IMAD.MOV.U32 R13, RZ, RZ, R63 ;  /* 0x000000ffff0d7224 */ /* 0x000fe400078e003f */
[----:B------:R-:W-:Y:S01]  /*c200*/  IMAD.MOV.U32 R15, RZ, RZ, R9 ;  /* 0x000000ffff0f7224 */ /* 0x000fe200078e0009 */
[----:B------:R-:W-:Y:S02]  /*c210*/  R2UR UR6, R14 ;  /* 0x000000000e0672ca */ /* 0x000fe400000e0000 */
[----:B------:R-:W-:Y:S02]  /*c220*/  R2UR UR4, R12 ;  /* 0x000000000c0472ca */ /* 0x000fe400000e0000 */
[----:B------:R-:W-:-:S02]  /*c230*/  R2UR UR7, R15 ;  /* 0x000000000f0772ca */ /* 0x000fc400000e0000 */
[----:B------:R-:W-:Y:S01]  /*c240*/  R2UR UR5, R13 ;  /* 0x000000000d0572ca */ /* 0x000fe200000e0000 */
[----:B------:R-:W-:Y:S02]  /*c250*/  WARPGROUP.DEPBAR.LE gsb0, 0x0 ;  /* 0x00008000000079c5 */ /* 0x000fe40000010000 */
[----:B------:R-:W-:Y:S01]  /*c260*/  WARPGROUP.ARRIVE ;  /* 0x00000000000079c5 */ /* 0x000fe20000000000 */
[C---:B------:R-:W-:Y:S01]  /*c270*/  IMAD.IADD R12, R11.reuse, 0x1, R4 ;  /* 0x000000010b0c7824 */ /* 0x040fe200078e0204 */
[----:B----4-:R-:W-:Y:S01]  /*c280*/  IADD3 R58, R11, 0xa00, R58 ;  /* 0x00000a000b3a7810 */ /* 0x010fe20007ffe03a */
[----:B------:R-:W4:Y:S07]  /*c290*/  LDL.64 R14, [R1+0x90] ;  /* 0x00009000010e7983 */ /* 0x000f2e0000100a00 */
[----:B------:R-:W-:Y:S01]  /*c2a0*/  HGMMA.64x64x16.F32.BF16 R24, gdesc[UR4], R24, gsb0 ;  /* 0x00e00000041879f0 */ /* 0x000fe20008001818 */
[----:B------:R-:W-:Y:S01]  /*c2b0*/  IMAD.MOV.U32 R13, RZ, RZ, R9 ;  /* 0x000000ffff0d7224 */ /* 0x000fe200078e0009 */
[----:B------:R-:W-:-:S02]  /*c2c0*/  R2UR UR6, R12 ;  /* 0x000000000c0672ca */ /* 0x000fc400000e0000 */
[----:B------:R-:W-:Y:S02]  /*c2d0*/  R2UR UR4, R58 ;  /* 0x000000003a0472ca */ /* 0x000fe400000e0000 */
[----:B------:R-:W-:Y:S02]  /*c2e0*/  R2UR UR7, R13 ;  /* 0x000000000d0772ca */ /* 0x000fe400000e0000 */
[----:B------:R-:W-:Y:S01]  /*c2f0*/  R2UR UR5, R59 ;  /* 0x000000003b0572ca */ /* 0x000fe200000e0000 */
[----:B------:R-:W-:Y:S02]  /*c300*/  IMAD.MOV.U32 R4, RZ, RZ, 0x30 ;  /* 0x00000030ff047424 */ /* 0x000fe400078e00ff */
[----:B------:R-:W-:-:S03]  /*c310*/  IMAD.MOV.U32 R13, RZ, RZ, 0xc00 ;  /* 0x00000c00ff0d7424 */ /* 0x000fc600078e00ff */
[----:B------:R-:W-:Y:S02]  /*c320*/  SEL R4, R4, 0x2e, P0 ;  /* 0x0000002e04047807 */ /* 0x000fe40000000000 */
[----:B------:R-:W-:Y:S01]  /*c330*/  SEL R13, R13, 0xb80, P0 ;  /* 0x00000b800d0d7807 */ /* 0x000fe20000000000 */
[----:B------:R-:W-:Y:S02]  /*c340*/  WARPGROUP.DEPBAR.LE gsb0, 0x0 ;  /* 0x00008000000079c5 */ /* 0x000fe40000010000 */
[----:B------:R-:W-:-:S06]  /*c350*/  WARPGROUP.ARRIVE ;  /* 0x00000000000079c5 */ /* 0x000fcc0000000000 */
[----:B------:R-:W-:Y:S01]  /*c360*/  HGMMA.64x64x16.F32.BF16 R24, gdesc[UR4], R24, gsb0 ;  /* 0x00e00000041879f0 */ /* 0x000fe20008001818 */
[----:B------:R-:W-:-:S05]  /*c370*/  IMAD.IADD R4, R4, 0x1, R13 ;  /* 0x0000000104047824 */ /* 0x000fca00078e020d */
[----:B------:R-:W-:Y:S01]  /*c380*/  LOP3.LUT R59, R4, 0xe06, RZ, 0xc0, !PT ;  /* 0x00000e06043b7812 */ /* 0x000fe200078ec0ff */
[----:B------:R-:W-:-:S04]  /*c390*/  IMAD.MOV.U32 R13, RZ, RZ, R65 ;  /* 0x000000ffff0d7224 */ /* 0x000fc800078e0041 */
[----:B------:R-:W-:Y:S02]  /*c3a0*/  IMAD.IADD R12, R59, 0x1, R64 ;  /* 0x000000013b0c7824 */ /* 0x000fe400078e0240 */
        /* <DEDUP_REMOVED lines=9> */
[C---:B--2---:R-:W-:Y:S01]  /*c440*/  IADD3 R20, R3.reuse, 0xc00, R20 ;  /* 0x00000c0003147810 */ /* 0x044fe20007ffe014 */
[----:B------:R-:W2:Y:S07]  /*c450*/  LDL.64 R58, [R1+0x90] ;  /* 0x00009000013a7983 */ /* 0x000eae0000100a00 */
[----:B------:R-:W-:Y:S01]  /*c460*/  HGMMA.64x64x16.F32.BF16 R24, gdesc[UR4], R24, gsb0 ;  /* 0x00e00000041879f0 */ /* 0x000fe20008001818 */
[----:B------:R-:W-:-:S02]  /*c470*/  IMAD.IADD R12, R3, 0x1, R4 ;  /* 0x00000001030c7824 */ /* 0x000fc400078e0204 */
[--C-:B------:R-:W-:Y:S01]  /*c480*/  IMAD.MOV.U32 R13, RZ, RZ, R9.reuse ;  /* 0x000000ffff0d7224 */ /* 0x100fe200078e0009 */
[----:B------:R-:W-:Y:S02]  /*c490*/  R2UR UR4, R20 ;  /* 0x00000000140472ca */ /* 0x000fe400000e0000 */
[----:B------:R-:W-:Y:S02]  /*c4a0*/  R2UR UR6, R12 ;  /* 0x000000000c0672ca */ /* 0x000fe400000e0000 */
[----:B------:R-:W-:Y:S02]  /*c4b0*/  R2UR UR7, R13 ;  /* 0x000000000d0772ca */ /* 0x000fe400000e0000 */
[----:B------:R-:W-:Y:S01]  /*c4c0*/  R2UR UR5, R21 ;  /* 0x00000000150572ca */ /* 0x000fe200000e0000 */
[----:B------:R-:W-:Y:S02]  /*c4d0*/  WARPGROUP.DEPBAR.LE gsb0, 0x0 ;  /* 0x00008000000079c5 */ /* 0x000fe40000010000 */
[----:B------:R-:W-:Y:S01]  /*c4e0*/  WARPGROUP.ARRIVE ;  /* 0x00000000000079c5 */ /* 0x000fe20000000000 */
[C---:B------:R-:W-:Y:S01]  /*c4f0*/  IMAD.IADD R12, R7.reuse, 0x1, R4 ;  /* 0x00000001070c7824 */ /* 0x040fe200078e0204 */
[----:B---3--:R-:W-:Y:S01]  /*c500*/  IADD3 R56, R7, 0xc00, R56 ;  /* 0x00000c0007387810 */ /* 0x008fe20007ffe038 */
[----:B------:R-:W-:Y:S01]  /*c510*/  IMAD.MOV.U32 R13, RZ, RZ, R9 ;  /* 0x000000ffff0d7224 */ /* 0x000fe200078e0009 */
[----:B------:R-:W3:Y:S06]  /*c520*/  LDL.64 R20, [R1+0x90] ;  /* 0x0000900001147983 */ /* 0x000eec0000100a00 */
[----:B------:R-:W-:Y:S01]  /*c530*/  HGMMA.64x64x16.F32.BF16 R24, gdesc[UR4], R24, gsb0 ;  /* 0x00e00000041879f0 */ /* 0x000fe20008001818 */
[----:B------:R-:W-:-:S02]  /*c540*/  R2UR UR6, R12 ;  /* 0x000000000c0672ca */ /* 0x000fc400000e0000 */
[----:B------:R-:W-:Y:S02]  /*c550*/  R2UR UR7, R13 ;  /* 0x000000000d0772ca */ /* 0x000fe400000e0000 */
[----:B------:R-:W-:Y:S02]  /*c560*/  R2UR UR4, R56 ;  /* 0x00000000380472ca */ /* 0x000fe400000e0000 */
[----:B------:R-:W-:Y:S01]  /*c570*/  R2UR UR5, R57 ;  /* 0x00000000390572ca */ /* 0x000fe200000e0000 */
[----:B------:R-:W-:Y:S02]  /*c580*/  WARPGROUP.DEPBAR.LE gsb0, 0x0 ;  /* 0x00008000000079c5 */ /* 0x000fe40000010000 */
[----:B------:R-:W-:Y:S01]  /*c590*/  WARPGROUP.ARRIVE ;  /* 0x00000000000079c5 */ /* 0x000fe20000000000 */
[C---:B------:R-:W-:Y:S01]  /*c5a0*/  IMAD.IADD R12, R11.reuse, 0x1, R4 ;  /* 0x000000010b0c7824 */ /* 0x040fe200078e0204 */
[----:B----4-:R-:W-:Y:S01]  /*c5b0*/  IADD3 R14, R11, 0xc00, R14 ;  /* 0x00000c000b0e7810 */ /* 0x010fe20007ffe00e */
[----:B------:R-:W-:Y:S01]  /*c5c0*/  IMAD.MOV.U32 R13, RZ, RZ, R9 ;  /* 0x000000ffff0d7224 */ /* 0x000fe200078e0009 */
[----:B------:R-:W4:Y:S06]  /*c5d0*/  LDL.64 R56, [R1+0x90] ;  /* 0x0000900001387983 */ /* 0x000f2c0000100a00 */
[----:B------:R-:W-:Y:S01]  /*c5e0*/  HGMMA.64x64x16.F32.BF16 R24, gdesc[UR4], R24, gsb0 ;  /* 0x00e00000041879f0 */ /* 0x000fe20008001818 */
        /* <DEDUP_REMOVED lines=15> */
[----:B------:R-:W-:Y:S01]  /*c6e0*/  IMAD.IADD R14, R8, 0x1, R15 ;  /* 0x00000001080e7824 */ /* 0x000fe200078e020f */
[----:B------:R-:W-:Y:S01]  /*c6f0*/  R2UR UR5, R13 ;  /* 0x000000000d0572ca */ /* 0x000fe200000e0000 */
[----:B------:R-:W-:Y:S01]  /*c700*/  IMAD.MOV.U32 R15, RZ, RZ, R9 ;  /* 0x000000ffff0f7224 */ /* 0x000fe200078e0009 */
[----:B------:R-:W-:Y:S01]  /*c710*/  R2UR UR4, R12 ;  /* 0x000000000c0472ca */ /* 0x000fe200000e0000 */
[----:B------:R-:W4:Y:S01]  /*c720*/  LDL.64 R60, [R1+0x90] ;  /* 0x00009000013c7983 */ /* 0x000f220000100a00 */
[----:B------:R-:W-:Y:S02]  /*c730*/  R2UR UR6, R14 ;  /* 0x000000000e0672ca */ /* 0x000fe400000e0000 */
[----:B------:R-:W-:Y:S01]  /*c740*/  R2UR UR7, R15 ;  /* 0x000000000f0772ca */ /* 0x000fe200000e0000 */
[----:B------:R-:W-:-:S02]  /*c750*/  WARPGROUP.DEPBAR.LE gsb0, 0x0 ;  /* 0x00008000000079c5 */ /* 0x000fc40000010000 */
[----:B------:R-:W-:Y:S01]  /*c760*/  WARPGROUP.ARRIVE ;  /* 0x00000000000079c5 */ /* 0x000fe20000000000 */
[----:B------:R-:W-:Y:S01]  /*c770*/  VIADD R4, R8, 0xe00 ;  /* 0x00000e0008047836 */ /* 0x000fe20000000000 */
[C---:B--2---:R-:W-:Y:S01]  /*c780*/  IADD3 R58, R3.reuse, 0xe00, R58 ;  /* 0x00000e00033a7810 */ /* 0x044fe20007ffe03a */
[----:B------:R-:W-:Y:S01]  /*c790*/  IMAD.MOV.U32 R13, RZ, RZ, R9 ;  /* 0x000000ffff0d7224 */ /* 0x000fe200078e0009 */
[----:B------:R-:W2:Y:S06]  /*c7a0*/  LDL R15, [R1] ;  /* 0x00000000010f7983 */ /* 0x000eac0000100800 */
[----:B------:R-:W-:Y:S01]  /*c7b0*/  HGMMA.64x64x16.F32.BF16 R24, gdesc[UR4], R24, gsb0 ;  /* 0x00e00000041879f0 */ /* 0x000fe20008001818 */
[----:B------:R-:W-:Y:S01]  /*c7c0*/  IMAD.IADD R12, R3, 0x1, R4 ;  /* 0x00000001030c7824 */ /* 0x000fe200078e0204 */
[----:B------:R-:W-:Y:S01]  /*c7d0*/  R2UR UR7, R13 ;  /* 0x000000000d0772ca */ /* 0x000fe200000e0000 */
[----:B------:R0:W5:Y:S01]  /*c7e0*/  LDL R3, [R1+0x1c8] ;  /* 0x0001c80001037983 */ /* 0x0001620000100800 */
[----:B------:R-:W-:-:S02]  /*c7f0*/  R2UR UR4, R58 ;  /* 0x000000003a0472ca */ /* 0x000fc400000e0000 */
[----:B------:R-:W-:Y:S01]  /*c800*/  R2UR UR6, R12 ;  /* 0x000000000c0672ca */ /* 0x000fe200000e0000 */
[----:B------:R0:W5:Y:S01]  /*c810*/  LDL R14, [R1+0xc] ;  /* 0x00000c00010e7983 */ /* 0x0001620000100800 */
[----:B------:R-:W-:Y:S01]  /*c820*/  R2UR UR5, R59 ;  /* 0x000000003b0572ca */ /* 0x000fe200000e0000 */
[----:B------:R-:W-:Y:S02]  /*c830*/  WARPGROUP.DEPBAR.LE gsb0, 0x0 ;  /* 0x00008000000079c5 */ /* 0x000fe40000010000 */
[----:B------:R-:W-:-:S10]  /*c840*/  WARPGROUP.ARRIVE ;  /* 0x00000000000079c5 */ /* 0x000fd40000000000 */
[----:B------:R-:W-:Y:S01]  /*c850*/  HGMMA.64x64x16.F32.BF16 R24, gdesc[UR4], R24, gsb0 ;  /* 0x00e00000041879f0 */ /* 0x000fe20008001818 */
[C---:B------:R-:W-:Y:S01]  /*c860*/  IMAD.IADD R12, R7.reuse, 0x1, R4 ;  /* 0x00000001070c7824 */ /* 0x040fe200078e0204 */
[----:B---3--:R-:W-:Y:S01]  /*c870*/  IADD3 R20, R7, 0xe00, R20 ;  /* 0x00000e0007147810 */ /* 0x008fe20007ffe014 */
[----:B------:R-:W-:Y:S01]  /*c880*/  IMAD.MOV.U32 R13, RZ, RZ, R9 ;  /* 0x000000ffff0d7224 */ /* 0x000fe200078e0009 */
[----:B------:R-:W-:Y:S02]  /*c890*/  R2UR UR5, R21 ;  /* 0x00000000150572ca */ /* 0x000fe400000e0000 */
[----:B------:R-:W-:Y:S02]  /*c8a0*/  R2UR UR6, R12 ;  /* 0x000000000c0672ca */ /* 0x000fe400000e0000 */
[----:B------:R-:W-:Y:S02]  /*c8b0*/  R2UR UR7, R13 ;  /* 0x000000000d0772ca */ /* 0x000fe400000e0000 */
[----:B------:R-:W-:Y:S01]  /*c8c0*/  R2UR UR4, R20 ;  /* 0x00000000140472ca */ /* 0x000fe200000e0000 */
[----:B------:R-:W-:-:S02]  /*c8d0*/  WARPGROUP.DEPBAR.LE gsb0, 0x0 ;  /* 0x00008000000079c5 */ /* 0x000fc40000010000 */
[----:B------:R-:W-:-:S10]  /*c8e0*/  WARPGROUP.ARRIVE ;  /* 0x00000000000079c5 */ /* 0x000fd40000000000 */
[----:B------:R-:W-:Y:S01]  /*c8f0*/  HGMMA.64x64x16.F32.BF16 R24, gdesc[UR4], R24, gsb0 ;  /* 0x00e00000041879f0 */ /* 0x000fe20008001818 */
[C---:B----4-:R-:W-:Y:S01]  /*c900*/  IADD3 R56, R11.reuse, 0xe00, R56 ;  /* 0x00000e000b387810 */ /* 0x050fe20007ffe038 */
[----:B------:R-:W-:Y:S02]  /*c910*/  IMAD.IADD R10, R11, 0x1, R4 ;  /* 0x000000010b0a7824 */ /* 0x000fe400078e0204 */
[----:B------:R-:W-:Y:S01]  /*c920*/  IMAD.MOV.U32 R11, RZ, RZ, R9 ;  /* 0x000000ffff0b7224 */ /* 0x000fe200078e0009 */
[----:B------:R-:W-:Y:S02]  /*c930*/  R2UR UR4, R56 ;  /* 0x00000000380472ca */ /* 0x000fe400000e0000 */
[----:B------:R-:W-:Y:S02]  /*c940*/  R2UR UR6, R10 ;  /* 0x000000000a0672ca */ /* 0x000fe400000e0000 */
[----:B------:R-:W-:Y:S02]  /*c950*/  R2UR UR7, R11 ;  /* 0x000000000b0772ca */ /* 0x000fe400000e0000 */
[----:B------:R-:W-:Y:S01]  /*c960*/  R2UR UR5, R57 ;  /* 0x00000000390572ca */ /* 0x000fe200000e0000 */
[----:B------:R-:W-:-:S02]  /*c970*/  IMAD.MOV.U32 R4, RZ, RZ, 0x40 ;  /* 0x00000040ff047424 */ /* 0x000fc400078e00ff */
        /* <DEDUP_REMOVED lines=8> */
[----:B------:R-:W-:Y:S02]  /*ca00*/  IMAD.MOV.U32 R11, RZ, RZ, R9 ;  /* 0x000000ffff0b7224 */ /* 0x000fe400078e0009 */
[----:B------:R-:W-:Y:S02]  /*ca10*/  IMAD.MOV.U32 R9, RZ, RZ, R61 ;  /* 0x000000ffff097224 */ /* 0x000fe400078e003d */
[----:B------:R-:W-:Y:S02]  /*ca20*/  IMAD.IADD R10, R8, 0x1, R7 ;  /* 0x00000001080a7824 */ /* 0x000fe400078e0207 */
[----:B------:R-:W-:Y:S01]  /*ca30*/  IMAD.IADD R8, R7, 0x1, R60 ;  /* 0x0000000107087824 */ /* 0x000fe200078e023c */
[----:B------:R-:W-:Y:S02]  /*ca40*/  R2UR UR7, R11 ;  /* 0x000000000b0772ca */ /* 0x000fe400000e0000 */
[----:B------:R-:W-:-:S02]  /*ca50*/  R2UR UR6, R10 ;  /* 0x000000000a0672ca */ /* 0x000fc400000e0000 */
[----:B------:R-:W-:Y:S02]  /*ca60*/  R2UR UR4, R8 ;  /* 0x00000000080472ca */ /* 0x000fe400000e0000 */
[----:B------:R-:W-:Y:S01]  /*ca70*/  R2UR UR5, R9 ;  /* 0x00000000090572ca */ /* 0x000fe200000e0000 */
[----:B------:R0:W-:Y:S04]  /*ca80*/  STL [R1+0x68], R0 ;  /* 0x0000680001007387 */ /* 0x0001e80000100800 */
[----:B------:R0:W-:Y:S04]  /*ca90*/  STL [R1+0x68], R0 ;  /* 0x0000680001007387 */ /* 0x0001e80000100800 */
[----:B------:R0:W-:Y:S04]  /*caa0*/  STL [R1+0x68], R0 ;  /* 0x0000680001007387 */ /* 0x0001e80000100800 */
[----:B------:R0:W-:Y:S04]  /*cab0*/  STL [R1+0x68], R0 ;  /* 0x0000680001007387 */ /* 0x0001e80000100800 */
[----:B------:R0:W-:Y:S01]  /*cac0*/  STL [R1+0x68], R0 ;  /* 0x0000680001007387 */ /* 0x0001e20000100800 */
[----:B------:R-:W-:-:S02]  /*cad0*/  WARPGROUP.DEPBAR.LE gsb0, 0x0 ;  /* 0x00008000000079c5 */ /* 0x000fc40000010000 */
[----:B------:R-:W-:-:S06]  /*cae0*/  WARPGROUP.ARRIVE ;  /* 0x00000000000079c5 */ /* 0x000fcc0000000000 */
[----:B------:R-:W-:Y:S01]  /*caf0*/  HGMMA.64x64x16.F32.BF16 R24, gdesc[UR4], R24, gsb0 ;  /* 0x00e00000041879f0 */ /* 0x000fe20008001818 */
        /* <DEDUP_REMOVED lines=24> */
[----:B--2---:R-:W-:-:S03]  /*cc80*/  LOP3.LUT R4, R15, 0x1, RZ, 0xfc, !PT ;  /* 0x000000010f047812 */ /* 0x004fc600078efcff */
[----:B------:R0:W-:Y:S04]  /*cc90*/  STL [R1+0x68], R0 ;  /* 0x0000680001007387 */ /* 0x0001e80000100800 */
[----:B------:R0:W-:Y:S04]  /*cca0*/  STL [R1+0x68], R0 ;  /* 0x0000680001007387 */ /* 0x0001e80000100800 */
[----:B------:R0:W-:Y:S01]  /*ccb0*/  STL [R1+0x68], R0 ;  /* 0x0000680001007387 */ /* 0x0001e20000100800 */
[----:B------:R-:W-:Y:S01]  /*ccc0*/  ISETP.NE.AND P0, PT, R4, 0x3, PT ;  /* 0x000000030400780c */ /* 0x000fe20003f05270 */
[----:B------:R-:W-:-:S02]  /*ccd0*/  WARPGROUP.DEPBAR.LE gsb0, 0x0 ;  /* 0x00008000000079c5 */ /* 0x000fc40000010000 */
[----:B------:R-:W-:Y:S10]  /*cce0*/  BSSY B0, `(.L_x_5152) ;  /* 0x0000003000007945 */ /* 0x000ff40003800000 */
[----:B0-----:R-:W-:Y:S05]  /*ccf0*/  @!P0 BRA `(.L_x_5153) ;  /* 0x0000000000048947 */ /* 0x001fea0003800000 */
[----:B------:R-:W-:Y:S01]  /*cd00*/  BPT.TRAP 0x1 ;  /* 0x000000040000795c */ /* 0x000fe20000300000 */
.L_x_5153:
[----:B------:R-:W-:Y:S05]  /*cd10*/  BSYNC B0 ;  /* 0x0000000000007941 */ /* 0x000fea0003800000 */
.L_x_5152:
[----:B------:R-:W2:Y:S02]  /*cd20*/  LDL.64 R8, [R1+0x20] ;  /* 0x0000200001087983 */ /* 0x000ea40000100a00 */
[----:B--2---:R-:W-:-:S05]  /*cd30*/  MOV R0, R8 ;  /* 0x0000000800007202 */ /* 0x004fca0000000f00 */
[----:B-----5:R-:W-:-:S05]  /*cd40*/  IMAD R3, R3, 0x8, R0 ;  /* 0x0000000803037824 */ /* 0x020fca00078e0200 */
[----:B------:R-:W-:-:S04]  /*cd50*/  PRMT R3, R14, 0x654, R3 ;  /* 0x000006540e037816 */ /* 0x000fc80000000003 */
[----:B------:R0:W-:Y:S01]  /*cd60*/  SYNCS.ARRIVE.TRANS64.RED.A1T0 RZ, [R3+URZ], RZ ;  /* 0x000000ff03ff79a7 */ /* 0x0001e2000810043f */
[----:B------:R-:W2:Y:S04]  /*cd70*/  LDL.64 R56, [R1+0x100] ;  /* 0x0001000001387983 */ /* 0x000ea80000100a00 */
[----:B------:R-:W3:Y:S04]  /*cd80*/  LDL R0, [R1+0xcc] ;  /* 0x0000cc0001007983 */ /* 0x000ee80000100800 */
[----:B------:R-:W4:Y:S04]  /*cd90*/  LDL.64 R20, [R1+0xf0] ;  /* 0x0000f00001147983 */ /* 0x000f280000100a00 */
[----:B0-----:R-:W4:Y:S04]  /*cda0*/  LDL R3, [R1+0x50] ;  /* 0x0000500001037983 */ /* 0x001f280000100800 */
[----:B------:R-:W4:Y:S04]  /*cdb0*/  LDL R4, [R1+0xf8] ;  /* 0x0000f80001047983 */ /* 0x000f280000100800 */
[----:B------:R-:W4:Y:S04]  /*cdc0*/  LDL.128 R8, [R1+0xd0] ;  /* 0x0000d00001087983 */ /* 0x000f280000100c00 */
[----:B------:R-:W4:Y:S04]  /*cdd0*/  LDL.128 R12, [R1+0xe0] ;  /* 0x0000e000010c7983 */ /* 0x000f280000100c00 */
[----:B--2---:R-:W2:Y:S01]  /*cde0*/  LD.E R56, desc[UR36][R56.64] ;  /* 0x0000002438387980 */ /* 0x004ea2000c101900 */
[----:B---3--:R-:W-:-:S02]  /*cdf0*/  SHF.R.S32.HI R7, RZ, 0x1f, R0 ;  /* 0x0000001fff077819 */ /* 0x008fc40000011400 */
[----:B----4-:R-:W-:Y:S01]  /*ce00*/  ISETP.NE.AND P0, PT, R20, 0x1, PT ;  /* 0x000000011400780c */ /* 0x010fe20003f05270 */
[----:B------:R-:W-:Y:S01]  /*ce10*/  BSSY B0, `(.L_x_5154) ;  /* 0x000007d000007945 */ /* 0x000fe20003800000 */
[----:B------:R-:W-:Y:S01]  /*ce20*/  ISETP.GE.AND P1, PT, R13, 0x1, PT ;  /* 0x000000010d00780c */ /* 0x000fe20003f26270 */
[----:B--2---:R-:W-:-:S04]  /*ce30*/  FMUL.FTZ R29, R29, R56 ;  /* 0x000000381d1d7220 */ /* 0x004fc80000410000 */
[----:B------:R0:W1:Y:S02]  /*ce40*/  MUFU.TANH R57, R29 ;  /* 0x0000001d00397308 */ /* 0x0000640000002400 */
[----:B0-----:R-:W-:-:S04]  /*ce50*/  LEA.HI R29, R7, R0, RZ, 0x7 ;  /* 0x00000000071d7211 */ /* 0x001fc800078f38ff */
[----:B------:R-:W-:Y:S01]  /*ce60*/  LOP3.LUT R29, R29, 0xffffff80, RZ, 0xc0, !PT ;  /* 0xffffff801d1d7812 */ /* 0x000fe200078ec0ff */
[-C--:B------:R-:W-:Y:S01]  /*ce70*/  FMUL.FTZ R30, R30, R56.reuse ;  /* 0x000000381e1e7220 */ /* 0x080fe20000410000 */
[----:B------:R-:W-:-:S03]  /*ce80*/  FMUL.FTZ R33, R33, R56 ;  /* 0x0000003821217220 */ /* 0x000fc60000410000 */
[----:B------:R-:W-:Y:S01]  /*ce90*/  IMAD.IADD R29, R0, 0x1, -R29 ;  /* 0x00000001001d7824 */ /* 0x000fe200078e0a1d */
[----:B------:R0:W2:Y:S01]  /*cea0*/  MUFU.TANH R58, R30 ;  /* 0x0000001e003a7308 */ /* 0x0000a20000002400 */
[-C--:B------:R-:W-:Y:S01]  /*ceb0*/  FMUL.FTZ R31, R31, R56.reuse ;  /* 0x000000381f1f7220 */ /* 0x080fe20000410000 */
[----:B------:R-:W-:-:S06]  /*cec0*/  FMUL.FTZ R32, R32, R56 ;  /* 0x0000003820207220 */ /* 0x000fcc0000410000 */
[----:B------:R3:W4:Y:S01]  /*ced0*/  MUFU.TANH R61, R33 ;  /* 0x00000021003d7308 */ /* 0x0007220000002400 */
[----:B0-----:R-:W-:-:S07]  /*cee0*/  SHF.R.S32.HI R30, RZ, 0x1f, R29 ;  /* 0x0000001fff1e7819 */ /* 0x001fce000001141d */
[----:B------:R0:W1:Y:S01]  /*cef0*/  MUFU.TANH R59, R31 ;  /* 0x0000001f003b7308 */ /* 0x0000620000002400 */
[----:B---3--:R-:W-:-:S04]  /*cf00*/  LEA.HI R33, R7, R0, RZ, 0x2 ;  /* 0x0000000007217211 */ /* 0x008fc800078f10ff */
[----:B------:R-:W-:Y:S02]  /*cf10*/  LOP3.LUT R33, R33, 0xfffffffc, RZ, 0xc0, !PT ;  /* 0xfffffffc21217812 */ /* 0x000fe400078ec0ff */
[-C--:B0-----:R-:W-:Y:S01]  /*cf20*/  LEA.HI R31, R30, R29.reuse, RZ, 0x2 ;  /* 0x0000001d1e1f7211 */ /* 0x081fe200078f10ff */
[----:B------:R0:W3:Y:S03]  /*cf30*/  MUFU.TANH R60, R32 ;  /* 0x00000020003c7308 */ /* 0x0000e60000002400 */
[----:B------:R-:W-:Y:S01]  /*cf40*/  SHF.R.S32.HI R7, RZ, 0x2, R31 ;  /* 0x00000002ff077819 */ /* 0x000fe2000001141f */
[----:B------:R-:W-:Y:S01]  /*cf50*/  IMAD.IADD R33, R0, 0x1, -R33 ;  /* 0x0000000100217824 */ /* 0x000fe200078e0a21 */
[----:B------:R-:W-:Y:S02]  /*cf60*/  LEA.HI R30, R30, R29, RZ, 0x5 ;  /* 0x0000001d1e1e7211 */ /* 0x000fe400078f28ff */
[----:B0-----:R-:W-:-:S04]  /*cf70*/  SHF.R.S32.HI R32, RZ, 0x1f, R31 ;  /* 0x0000001fff207819 */ /* 0x001fc8000001141f */
[----:B------:R-:W-:Y:S02]  /*cf80*/  LEA.HI R32, R32, R7, RZ, 0x3 ;  /* 0x0000000720207211 */ /* 0x000fe400078f18ff */
[----:B------:R-:W-:Y:S02]  /*cf90*/  SHF.R.S32.HI R30, RZ, 0x5, R30 ;  /* 0x00000005ff1e7819 */ /* 0x000fe4000001141e */
[----:B------:R-:W-:Y:S02]  /*cfa0*/  LOP3.LUT R32, R32, 0xfffffff8, RZ, 0xc0, !PT ;  /* 0xfffffff820207812 */ /* 0x000fe400078ec0ff */
[----:B------:R-:W-:Y:S01]  /*cfb0*/  LEA.HI R0, R33, R33, RZ, 0x1 ;  /* 0x0000002121007211 */ /* 0x000fe200078f08ff */
[----:B------:R-:W-:Y:S02]  /*cfc0*/  IMAD R3, R3, 0x4, R30 ;  /* 0x0000000403037824 */ /* 0x000fe400078e021e */
[----:B------:R-:W-:Y:S01]  /*cfd0*/  IMAD.IADD R32, R7, 0x1, -R32 ;  /* 0x0000000107207824 */ /* 0x000fe200078e0a20 */
[----:B------:R-:W-:-:S03]  /*cfe0*/  LOP3.LUT R0, R0, 0x1ffffffe, RZ, 0xc0, !PT ;  /* 0x1ffffffe00007812 */ /* 0x000fc600078ec0ff */
[----:B------:R-:W-:Y:S02]  /*cff0*/  IMAD.U32 R3, R3, 0x10, R32 ;  /* 0x0000001003037824 */ /* 0x000fe400078e0020 */
[----:B------:R-:W-:-:S04]  /*d000*/  IMAD.IADD R0, R33, 0x1, -R0 ;  /* 0x0000000121007824 */ /* 0x000fc800078e0a00 */
[----:B------:R-:W-:-:S04]  /*d010*/  IMAD R20, R0, 0x8, R3 ;  /* 0x0000000800147824 */ /* 0x000fc800078e0203 */
[----:B------:R-:W-:-:S04]  /*d020*/  @P0 IMAD.HI.U32 R21, R20, R21, RZ ;  /* 0x0000001514150227 */ /* 0x000fc800078e00ff */
[----:B------:R-:W-:Y:S01]  /*d030*/  IMAD.MOV.U32 R0, RZ, RZ, -0x40 ;  /* 0xffffffc0ff007424 */ /* 0x000fe200078e00ff */
[----:B------:R-:W-:-:S03]  /*d040*/  @P0 SHF.R.U32.HI R20, RZ, R4, R21 ;  /* 0x00000004ff140219 */ /* 0x000fc60000011615 */
[----:B------:R-:W-:Y:S01]  /*d050*/  IMAD R4, R177, R0, 0x41 ;  /* 0x00000041b1047424 */ /* 0x000fe200078e0200 */
[----:B------:R-:W-:Y:S01]  /*d060*/  LOP3.LUT R0, R31, 0x7ffffffc, RZ, 0xc0, !PT ;  /* 0x7ffffffc1f007812 */ /* 0x000fe200078ec0ff */
[----:B------:R-:W0:Y:S01]  /*d070*/  SHFL.IDX PT, R62, R20, RZ, 0x1c1f ;  /* 0x001c1fff143e7589 */ /* 0x000e2200000e0000 */
        /* <DEDUP_REMOVED lines=25> */
[----:B------:R-:W-:-:S02]  /*d210*/  IMAD.IADD R0, R29, 0x1, -R0 ;  /* 0x000000011d007824 */ /* 0x000fc400078e0a00 */
[-C--:B------:R-:W-:Y:S01]  /*d220*/  FMUL.FTZ R55, R55, R56.reuse ;  /* 0x0000003837377220 */ /* 0x080fe20000410000 */
[----:B------:R-:W-:Y:S02]  /*d230*/  IMAD.IADD R3, R9, 0x1, R4 ;  /* 0x0000000109037824 */ /* 0x000fe400078e0204 */
[----:B------:R-:W-:Y:S01]  /*d240*/  FMUL.FTZ R51, R51, R56 ;  /* 0x0000003833337220 */ /* 0x000fe20000410000 */
[----:B------:R-:W-:Y:S01]  /*d250*/  LEA R30, R177, 0xffffffc0, 0x6 ;  /* 0xffffffc0b11e7811 */ /* 0x000fe200078e30ff */
[----:B------:R-:W-:Y:S01]  /*d260*/  IMAD R7, R0, -0x2, R3 ;  /* 0xfffffffe00077824 */ /* 0x000fe200078e0203 */
[----:B------:R-:W0:Y:S03]  /*d270*/  MUFU.TANH R24, R24 ;  /* 0x0000001800187308 */ /* 0x000e260000002400 */
[----:B------:R-:W-:Y:S02]  /*d280*/  IMAD.IADD R3, R9, 0x1, -R30 ;  /* 0x0000000109037824 */ /* 0x000fe400078e0a1e */
[----:B------:R-:W-:Y:S01]  /*d290*/  IMAD.IADD R4, R7, 0x1, -R8 ;  /* 0x0000000107047824 */ /* 0x000fe200078e0a08 */
[----:B------:R-:W-:-:S02]  /*d2a0*/  LOP3.LUT R7, RZ, R10, RZ, 0x33, !PT ;  /* 0x0000000aff077212 */ /* 0x000fc400078e33ff */
[----:B------:R-:W0:Y:S01]  /*d2b0*/  MUFU.TANH R25, R25 ;  /* 0x0000001900197308 */ /* 0x000e220000002400 */
[----:B------:R-:W-:-:S07]  /*d2c0*/  IMAD R21, R0, -0x2, R3 ;  /* 0xfffffffe00157824 */ /* 0x000fce00078e0203 */
[----:B------:R-:W0:Y:S01]  /*d2d0*/  MUFU.TANH R26, R26 ;  /* 0x0000001a001a7308 */ /* 0x000e220000002400 */
[----:B------:R-:W-:-:S07]  /*d2e0*/  IMAD.IADD R56, R4, 0x1, R11 ;  /* 0x0000000104387824 */ /* 0x000fce00078e020b */
        /* <DEDUP_REMOVED lines=22> */
[----:B------:R-:W1:Y:S08]  /*d450*/  MUFU.TANH R54, R54 ;  /* 0x0000003600367308 */ /* 0x000e700000002400 */
[----:B------:R-:W1:Y:S01]  /*d460*/  MUFU.TANH R55, R55 ;  /* 0x0000003700377308 */ /* 0x000e620000002400 */
[----:B------:R-:W-:Y:S01]  /*d470*/  IMAD.IADD R11, R4, 0x1, R7 ;  /* 0x00000001040b7824 */ /* 0x000fe200078e0207 */
[----:B0-----:R-:W-:Y:S01]  /*d480*/  VIADDMNMX R4, R62, R56, R21, PT ;  /* 0x000000383e047246 */ /* 0x001fe20003800115 */
[----:B------:R-:W-:-:S02]  /*d490*/  IMAD.IADD R12, R12, 0x1, -R30 ;  /* 0x000000010c0c7824 */ /* 0x000fc400078e0a1e */
[----:B------:R-:W-:Y:S01]  /*d4a0*/  IMAD.IADD R3, R11, 0x1, R62 ;  /* 0x000000010b037824 */ /* 0x000fe200078e023e */
[----:B--234-:R-:W-:Y:S06]  /*d4b0*/  @!P1 BRA `(.L_x_5155) ;  /* 0x0000000000489947 */ /* 0x01cfec0003800000 */
[----:B------:R-:W-:Y:S01]  /*d4c0*/  IADD3 R7, -R8, R9, R62 ;  /* 0x0000000908077210 */ /* 0x000fe20007ffe13e */
[----:B------:R-:W-:Y:S03]  /*d4d0*/  BSSY B1, `(.L_x_5156) ;  /* 0x000000c000017945 */ /* 0x000fe60003800000 */
[----:B------:R-:W-:-:S13]  /*d4e0*/  ISETP.GT.AND P0, PT, R7, -0x1, PT ;  /* 0xffffffff0700780c */ /* 0x000fda0003f04270 */
[----:B------:R-:W-:Y:S05]  /*d4f0*/  @P0 BRA `(.L_x_5157) ;  /* 0x0000000000180947 */ /* 0x000fea0003800000 */
[----:B------:R-:W-:Y:S02]  /*d500*/  ISETP.NE.AND P0, PT, R13, 0x1, PT ;  /* 0x000000010d00780c */ /* 0x000fe40003f05270 */
[----:B------:R-:W-:-:S11]  /*d510*/  LOP3.LUT R7, RZ, R7, RZ, 0x33, !PT ;  /* 0x00000007ff077212 */ /* 0x000fd600078e33ff */
[----:B------:R-:W-:-:S05]  /*d520*/  @P0 IMAD.HI.U32 R10, R7, R14, RZ ;  /* 0x0000000e070a0227 */ /* 0x000fca00078e00ff */
[----:B------:R-:W-:-:S04]  /*d530*/  @P0 SHF.R.U32.HI R7, RZ, R15, R10 ;  /* 0x0000000fff070219 */ /* 0x000fc8000001160a */
[----:B------:R-:W-:Y:S01]  /*d540*/  LOP3.LUT R7, RZ, R7, RZ, 0x33, !PT ;  /* 0x00000007ff077212 */ /* 0x000fe200078e33ff */
[----:B------:R-:W-:Y:S06]  /*d550*/  BRA `(.L_x_5158) ;  /* 0x00000000000c7947 */ /* 0x000fec0003800000 */
.L_x_5157:
[----:B------:R-:W-:-:S13]  /*d560*/  ISETP.NE.AND P0, PT, R13, 0x1, PT ;  /* 0x000000010d00780c */ /* 0x000fda0003f05270 */
[----:B------:R-:W-:-:S05]  /*d570*/  @P0 IMAD.HI.U32 R10, R7, R14, RZ ;  /* 0x0000000e070a0227 */ /* 0x000fca00078e00ff */
[----:B------:R-:W-:-:S07]  /*d580*/  @P0 SHF.R.U32.HI R7, RZ, R15, R10 ;  /* 0x0000000fff070219 */ /* 0x000fce000001160a */
.L_x_5158:
[----:B------:R-:W-:Y:S05]  /*d590*/  BSYNC B1 ;  /* 0x0000000000017941 */ /* 0x000fea0003800000 */
.L_x_5156:
[----:B------:R-:W-:-:S04]  /*d5a0*/  IMAD R7, R7, R13, -R30 ;  /* 0x0000000d07077224 */ /* 0x000fc800078e0a1e */
[----:B------:R-:W-:-:S05]  /*d5b0*/  IMAD R10, R0, -0x2, R7 ;  /* 0xfffffffe000a7824 */ /* 0x000fca00078e0207 */
[----:B------:R-:W-:Y:S02]  /*d5c0*/  VIMNMX R3, R3, R10, !PT ;  /* 0x0000000a03037248 */ /* 0x000fe40007fe0100 */
[----:B------:R-:W-:-:S07]  /*d5d0*/  VIADDMNMX R4, R10, R13, R4, PT ;  /* 0x0000000d0a047246 */ /* 0x000fce0003800104 */
.L_x_5155:
[----:B------:R-:W-:Y:S05]  /*d5e0*/  BSYNC B0 ;  /* 0x0000000000007941 */ /* 0x000fea0003800000 */
.L_x_5154:
[C---:B------:R-:W-:Y:S01]  /*d5f0*/  ISETP.GE.AND P1, PT, R12.reuse, 0x9, PT ;  /* 0x000000090c00780c */ /* 0x040fe20003f26270 */
[----:B------:R-:W0:Y:S01]  /*d600*/  SHFL.IDX PT, R20, R20, 0x1, 0x1c1f ;  /* 0x003c1f0014147f89 */ /* 0x000e2200000e0000 */
[----:B------:R-:W-:Y:S01]  /*d610*/  ISETP.GE.AND P0, PT, R12, 0x2, PT ;  /* 0x000000020c00780c */ /* 0x000fe20003f06270 */
[----:B------:R-:W-:Y:S01]  /*d620*/  BSSY B0, `(.L_x_5159) ;  /* 0x000005f000007945 */ /* 0x000fe20003800000 */
        /* <DEDUP_REMOVED lines=11> */
[C---:B------:R-:W-:Y:S02]  /*d6e0*/  ISETP.GT.AND P3, PT, R3.reuse, 0x9, !P5 ;  /* 0x000000090300780c */ /* 0x040fe40006f64270 */
[----:B------:R-:W-:Y:S02]  /*d6f0*/  ISETP.GE.AND P4, PT, R12, 0x12, PT ;  /* 0x000000120c00780c */ /* 0x000fe40003f86270 */
[----:B------:R-:W-:Y:S02]  /*d700*/  FSEL R60, R60, -INF , !P2 ;  /* 0xff8000003c3c7808 */ /* 0x000fe40005000000 */
[----:B------:R-:W-:Y:S02]  /*d710*/  ISETP.LT.OR P3, PT, R4, 0xa, P3 ;  /* 0x0000000a0400780c */ /* 0x000fe40001f61670 */
[----:B------:R-:W-:-:S02]  /*d720*/  ISETP.GT.AND P2, PT, R3, 0x11, !P4 ;  /* 0x000000110300780c */ /* 0x000fc40006744270 */
[----:B-1----:R-:W-:Y:S02]  /*d730*/  FSEL R64, R57, -INF , !P3 ;  /* 0xff80000039407808 */ /* 0x002fe40005800000 */
        /* <DEDUP_REMOVED lines=26> */
[----:B------:R-:W-:Y:S02]  /*d8e0*/  P2R R28, PR, RZ, 0x10 ;  /* 0x00000010ff1c7803 */ /* 0x000fe40000000000 */
[----:B------:R-:W-:Y:S02]  /*d8f0*/  FSEL R44, R44, -INF , !P2 ;  /* 0xff8000002c2c7808 */ /* 0x000fe40005000000 */
[----:B------:R-:W-:-:S02]  /*d900*/  ISETP.GE.AND P2, PT, R12, 0x2a, PT ;  /* 0x0000002a0c00780c */ /* 0x000fc40003f46270 */
        /* <DEDUP_REMOVED lines=25> */
[----:B------:R-:W-:Y:S02]  /*daa0*/  ISETP.LT.OR P6, PT, R4, 0x3a, P6 ;  /* 0x0000003a0400780c */ /* 0x000fe400037c1670 */
[----:B------:R-:W-:Y:S02]  /*dab0*/  VIADDMNMX R4, R20, R56, R21, PT ;  /* 0x0000003814047246 */ /* 0x000fe40003800115 */
        /* <DEDUP_REMOVED lines=13> */
.L_x_5162:
[----:B------:R-:W-:-:S13]  /*db90*/  ISETP.NE.AND P6, PT, R13, 0x1, PT ;  /* 0x000000010d00780c */ /* 0x000fda0003fc5270 */
[----:B------:R-:W-:-:S05]  /*dba0*/  @P6 IMAD.HI.U32 R14, R8, R14, RZ ;  /* 0x0000000e080e6227 */ /* 0x000fca00078e00ff */
[----:B------:R-:W-:-:S07]  /*dbb0*/  @P6 SHF.R.U32.HI R8, RZ, R15, R14 ;  /* 0x0000000fff086219 */ /* 0x000fce000001160e */
.L_x_5163:
[----:B------:R-:W-:Y:S05]  /*dbc0*/  BSYNC B1 ;  /* 0x0000000000017941 */ /* 0x000fea0003800000 */
.L_x_5161:
[----:B------:R-:W-:-:S04]  /*dbd0*/  IMAD R7, R8, R13, -R30 ;  /* 0x0000000d08077224 */ /* 0x000fc800078e0a1e */
[----:B------:R-:W-:-:S05]  /*dbe0*/  IMAD R0, R0, -0x2, R7 ;  /* 0xfffffffe00007824 */ /* 0x000fca00078e0207 */
[----:B------:R-:W-:Y:S02]  /*dbf0*/  VIADDMNMX R4, R0, R13, R4, PT ;  /* 0x0000000d00047246 */ /* 0x000fe40003800104 */
[----:B------:R-:W-:-:S07]  /*dc00*/  VIMNMX R3, R3, R0, !PT ;  /* 0x0000000003037248 */ /* 0x000fce0007fe0100 */
.L_x_5160:
[----:B------:R-:W-:Y:S05]  /*dc10*/  BSYNC B0 ;  /* 0x0000000000007941 */ /* 0x000fea0003800000 */
.L_x_5159:
[----:B------:R-:W-:Y:S01]  /*dc20*/  ISETP.GT.AND P0, PT, R3, 0x1, !P0 ;  /* 0x000000010300780c */ /* 0x000fe20004704270 */
[----:B------:R-:W-:Y:S01]  /*dc30*/  BAR.SYNC.DEFER_BLOCKING 0xf, 0x100 ;  /* 0x03c4000000007b1d */ /* 0x000fe20000010000 */
[----:B------:R-:W-:Y:S02]  /*dc40*/  FMNMX.FTZ R0, R156, R62, !PT ;  /* 0x0000003e9c007209 */ /* 0x000fe40007810000 */
[----:B------:R-:W-:Y:S02]  /*dc50*/  ISETP.LT.OR P0, PT, R4, 0x2, P0 ;  /* 0x000000020400780c */ /* 0x000fe40000701670 */
[----:B------:R-:W-:Y:S02]  /*dc60*/  FMNMX.FTZ R0, R158, R0, !PT ;  /* 0x000000009e007209 */ /* 0x000fe40007810000 */
[----:B------:R-:W-:Y:S01]  /*dc70*/  FSEL R27, R27, -INF , !P0 ;  /* 0xff8000001b1b7808 */ /* 0x000fe20004000000 */
[----:B------:R-:W2:Y:S01]  /*dc80*/  LDL R78, [R1+0x248] ;  /* 0x00024800014e7983 */ /* 0x000ea20000100800 */
[----:B------:R-:W-:-:S02]  /*dc90*/  ISETP.NE.AND P0, PT, R25, RZ, PT ;  /* 0x000000ff1900720c */ /* 0x000fc40003f05270 */
[----:B------:R-:W-:Y:S01]  /*dca0*/  FMNMX.FTZ R0, R64, R0, !PT ;  /* 0x0000000040007209 */ /* 0x000fe20007810000 */
[----:B------:R-:W3:Y:S01]  /*dcb0*/  LDL R80, [R1+0x24c] ;  /* 0x00024c0001507983 */ /* 0x000ee20000100800 */
[C---:B------:R-:W-:Y:S02]  /*dcc0*/  ISETP.GT.AND P0, PT, R3.reuse, 0x9, !P0 ;  /* 0x000000090300780c */ /* 0x040fe40004704270 */
[----:B------:R-:W-:Y:S01]  /*dcd0*/  ISETP.GT.AND P1, PT, R3, 0x8, !P1 ;  /* 0x000000080300780c */ /* 0x000fe20004f24270 */
[----:B------:R-:W4:Y:S01]  /*dce0*/  LDL R82, [R1+0x254] ;  /* 0x0002540001527983 */ /* 0x000f220000100800 */
[----:B------:R-:W-:Y:S02]  /*dcf0*/  ISETP.LT.OR P0, PT, R4, 0xa, P0 ;  /* 0x0000000a0400780c */ /* 0x000fe40000701670 */
[----:B------:R-:W-:Y:S01]  /*dd00*/  FMNMX.FTZ R0, R60, R0, !PT ;  /* 0x000000003c007209 */ /* 0x000fe20007810000 */
[----:B------:R-:W4:Y:S01]  /*dd10*/  LDL R84, [R1+0x258] ;  /* 0x0002580001547983 */ /* 0x000f220000100800 */
[----:B------:R-:W-:-:S02]  /*dd20*/  FSEL R13, R59, -INF , !P0 ;  /* 0xff8000003b0d7808 */ /* 0x000fc40004000000 */
[----:B------:R-:W-:Y:S01]  /*dd30*/  ISETP.NE.AND P0, PT, R29, RZ, PT ;  /* 0x000000ff1d00720c */ /* 0x000fe20003f05270 */
[----:B------:R-:W4:Y:S01]  /*dd40*/  LDL R86, [R1+0x25c] ;  /* 0x00025c0001567983 */ /* 0x000f220000100800 */
[----:B------:R-:W-:Y:S02]  /*dd50*/  ISETP.LT.OR P1, PT, R4, 0x9, P1 ;  /* 0x000000090400780c */ /* 0x000fe40000f21670 */
[----:B------:R-:W-:Y:S01]  /*dd60*/  ISETP.GT.AND P0, PT, R3, 0x10, !P0 ;  /* 0x000000100300780c */ /* 0x000fe20004704270 */
[----:B------:R-:W4:Y:S01]  /*dd70*/  LDL R88, [R1+0x264] ;  /* 0x0002640001587983 */ /* 0x000f220000100800 */
[----:B------:R-:W-:Y:S02]  /*dd80*/  FMNMX.FTZ R0, R66, R0, !PT ;  /* 0x0000000042007209 */ /* 0x000fe40007810000 */
[----:B------:R-:W-:Y:S01]  /*dd90*/  ISETP.LT.OR P0, PT, R4, 0x11, P0 ;  /* 0x000000110400780c */ /* 0x000fe20000701670 */
[----:B------:R-:W4:Y:S01]  /*dda0*/  LDL R90, [R1+0x268] ;  /* 0x00026800015a7983 */ /* 0x000f220000100800 */
[----:B------:R-:W-:-:S02]  /*ddb0*/  FSEL R12, R58, -INF , !P1 ;  /* 0xff8000003a0c7808 */ /* 0x000fc40004800000 */
[----:B------:R-:W-:Y:S01]  /*ddc0*/  FSEL R14, R34, -INF , !P0 ;  /* 0xff800000220e7808 */ /* 0x000fe20004000000 */
[----:B------:R-:W2:Y:S01]  /*ddd0*/  LDL R58, [R1+0x214] ;  /* 0x00021400013a7983 */ /* 0x000ea20000100800 */
[----:B------:R-:W-:Y:S02]  /*dde0*/  ISETP.NE.AND P0, PT, R28, RZ, PT ;  /* 0x000000ff1c00720c */ /* 0x000fe40003f05270 */
[----:B------:R-:W-:Y:S01]  /*ddf0*/  ISETP.NE.AND P1, PT, R33, RZ, PT ;  /* 0x000000ff2100720c */ /* 0x000fe20003f25270 */
[----:B------:R-:W4:Y:S01]  /*de00*/  LDL R92, [R1+0x26c] ;  /* 0x00026c00015c7983 */ /* 0x000f220000100800 */
[----:B------:R-:W-:Y:S02]  /*de10*/  ISETP.GT.AND P0, PT, R3, 0x11, !P0 ;  /* 0x000000110300780c */ /* 0x000fe40004704270 */
[----:B------:R-:W-:Y:S01]  /*de20*/  FMNMX.FTZ R0, R162, R0, !PT ;  /* 0x00000000a2007209 */ /* 0x000fe20007810000 */
[----:B------:R-:W4:Y:S01]  /*de30*/  LDL R94, [R1+0x274] ;  /* 0x00027400015e7983 */ /* 0x000f220000100800 */
[----:B------:R-:W-:-:S02]  /*de40*/  ISETP.LT.OR P0, PT, R4, 0x12, P0 ;  /* 0x000000120400780c */ /* 0x000fc40000701670 */
[----:B------:R-:W-:Y:S01]  /*de50*/  FMNMX.FTZ R0, R68, R0, !PT ;  /* 0x0000000044007209 */ /* 0x000fe20007810000 */
[----:B------:R-:W4:Y:S01]  /*de60*/  LDL R96, [R1+0x278] ;  /* 0x0002780001607983 */ /* 0x000f220000100800 */
[----:B------:R-:W-:Y:S02]  /*de70*/  FSEL R15, R35, -INF , !P0 ;  /* 0xff800000230f7808 */ /* 0x000fe40004000000 */
[----:B------:R-:W-:Y:S01]  /*de80*/  ISETP.NE.AND P0, PT, R31, RZ, PT ;  /* 0x000000ff1f00720c */ /* 0x000fe20003f05270 */
[----:B------:R-:W4:Y:S01]  /*de90*/  LDL R98, [R1+0x27c] ;  /* 0x00027c0001627983 */ /* 0x000f220000100800 */
[----:B------:R-:W-:Y:S02]  /*dea0*/  FMNMX.FTZ R0, R40, R0, !PT ;  /* 0x0000000028007209 */ /* 0x000fe40007810000 */
[----:B------:R-:W-:Y:S01]  /*deb0*/  ISETP.GT.AND P0, PT, R3, 0x18, !P0 ;  /* 0x000000180300780c */ /* 0x000fe20004704270 */
[----:B------:R-:W4:Y:S01]  /*dec0*/  LDL R100, [R1+0x284] ;  /* 0x0002840001647983 */ /* 0x000f220000100800 */
[----:B------:R-:W-:-:S02]  /*ded0*/  FMNMX.FTZ R0, R70, R0, !PT ;  /* 0x0000000046007209 */ /* 0x000fc40007810000 */
[----:B------:R-:W-:Y:S01]  /*dee0*/  ISETP.LT.OR P0, PT, R4, 0x19, P0 ;  /* 0x000000190400780c */ /* 0x000fe20000701670 */
[----:B------:R-:W4:Y:S01]  /*def0*/  LDL R102, [R1+0x288] ;  /* 0x0002880001667983 */ /* 0x000f220000100800 */
[----:B------:R-:W-:Y:S02]  /*df00*/  FMNMX.FTZ R0, R44, R0, !PT ;  /* 0x000000002c007209 */ /* 0x000fe40007810000 */
[----:B------:R-:W-:Y:S01]  /*df10*/  FSEL R20, R38, -INF , !P0 ;  /* 0xff80000026147808 */ /* 0x000fe20004000000 */
[----:B------:R-:W4:Y:S01]  /*df20*/  LDL R104, [R1+0x28c] ;  /* 0x00028c0001687983 */ /* 0x000f220000100800 */
[----:B------:R-:W-:Y:S02]  /*df30*/  ISETP.GT.AND P0, PT, R3, 0x19, !P1 ;  /* 0x000000190300780c */ /* 0x000fe40004f04270 */
[----:B------:R-:W-:Y:S01]  /*df40*/  FMNMX.FTZ R0, R72, R0, !PT ;  /* 0x0000000048007209 */ /* 0x000fe20007810000 */
[----:B------:R-:W3:Y:S01]  /*df50*/  LDL R38, [R1+0x200] ;  /* 0x0002000001267983 */ /* 0x000ee20000100800 */
[----:B------:R-:W-:-:S02]  /*df60*/  ISETP.LT.OR P0, PT, R4, 0x1a, P0 ;  /* 0x0000001a0400780c */ /* 0x000fc40000701670 */
[----:B------:R-:W-:Y:S01]  /*df70*/  ISETP.NE.AND P6, PT, R10, RZ, PT ;  /* 0x000000ff0a00720c */ /* 0x000fe20003fc5270 */
        /* <DEDUP_REMOVED lines=13> */
[----:B------:R-:W-:Y:S02]  /*e050*/  ISETP.GT.AND P0, PT, R3, RZ, !P6 ;  /* 0x000000ff0300720c */ /* 0x000fe40007704270 */
[----:B------:R-:W-:Y:S01]  /*e060*/  FMNMX.FTZ R8, R76, R0, !PT ;  /* 0x000000004c087209 */ /* 0x000fe20007810000 */
[----:B------:R-:W4:Y:S01]  /*e070*/  LDL R42, [R1+0x280] ;  /* 0x00028000012a7983 */ /* 0x000f220000100800 */
[----:B------:R-:W-:-:S02]  /*e080*/  ISETP.LT.OR P0, PT, R4, 0x1, P0 ;  /* 0x000000010400780c */ /* 0x000fc40000701670 */
[----:B------:R-:W-:Y:S01]  /*e090*/  ISETP.NE.AND P1, PT, R41, RZ, PT ;  /* 0x000000ff2900720c */ /* 0x000fe20003f25270 */
[----:B------:R-:W0:Y:S01]  /*e0a0*/  SHFL.BFLY PT, R9, R8, 0x2, 0x1f ;  /* 0x0c401f0008097f89 */ /* 0x000e2200000e0000 */
[----:B------:R-:W-:Y:S02]  /*e0b0*/  FSEL R26, R26, -INF , !P0 ;  /* 0xff8000001a1a7808 */ /* 0x000fe40004000000 */
[----:B------:R-:W-:Y:S01]  /*e0c0*/  ISETP.NE.AND P0, PT, R37, RZ, PT ;  /* 0x000000ff2500720c */ /* 0x000fe20003f05270 */
[----:B------:R-:W4:Y:S01]  /*e0d0*/  LDL R116, [R1+0x2ac] ;  /* 0x0002ac0001747983 */ /* 0x000f220000100800 */
[----:B------:R-:W-:Y:S02]  /*e0e0*/  FMNMX.FTZ R7, R26, R27, !PT ;  /* 0x0000001b1a077209 */ /* 0x000fe40007810000 */
[----:B------:R-:W-:Y:S01]  /*e0f0*/  ISETP.GT.AND P0, PT, R3, 0x21, !P0 ;  /* 0x000000210300780c */ /* 0x000fe20004704270 */
[----:B------:R-:W4:Y:S01]  /*e100*/  LDL R118, [R1+0x2b4] ;  /* 0x0002b40001767983 */ /* 0x000f220000100800 */
[----:B------:R-:W-:-:S02]  /*e110*/  FMNMX.FTZ R0, R12, R7, !PT ;  /* 0x000000070c007209 */ /* 0x000fc40007810000 */
[----:B------:R-:W-:Y:S01]  /*e120*/  ISETP.GT.AND P1, PT, R3, 0x28, !P1 ;  /* 0x000000280300780c */ /* 0x000fe20004f24270 */
[----:B------:R-:W4:Y:S01]  /*e130*/  LDL R120, [R1+0x2b8] ;  /* 0x0002b80001787983 */ /* 0x000f220000100800 */
[----:B------:R-:W-:Y:S02]  /*e140*/  FMNMX.FTZ R7, R13, R0, !PT ;  /* 0x000000000d077209 */ /* 0x000fe40007810000 */
[----:B------:R-:W-:Y:S01]  /*e150*/  ISETP.LT.OR P0, PT, R4, 0x22, P0 ;  /* 0x000000220400780c */ /* 0x000fe20000701670 */
        /* <DEDUP_REMOVED lines=10> */
[----:B------:R-:W-:Y:S02]  /*e200*/  FMNMX.FTZ R7, R21, R0, !PT ;  /* 0x0000000015077209 */ /* 0x000fe40007810000 */
[----:B0-----:R-:W-:Y:S01]  /*e210*/  FMNMX.FTZ R10, R8, R9, !PT ;  /* 0x00000009080a7209 */ /* 0x001fe20007810000 */
[----:B------:R-:W4:Y:S01]  /*e220*/  LDL R130, [R1+0x2d4] ;  /* 0x0002d40001827983 */ /* 0x000f220000100800 */
[----:B------:R-:W-:-:S02]  /*e230*/  FMNMX.FTZ R0, R24, R7, !PT ;  /* 0x0000000718007209 */ /* 0x000fc40007810000 */
[----:B------:R-:W-:Y:S01]  /*e240*/  ISETP.GT.AND P3, PT, R3, 0x30, !P3 ;  /* 0x000000300300780c */ /* 0x000fe20005f64270 */
[----:B------:R-:W0:Y:S01]  /*e250*/  SHFL.BFLY PT, R11, R10, 0x1, 0x1f ;  /* 0x0c201f000a0b7f89 */ /* 0x000e2200000e0000 */
[----:B------:R-:W-:Y:S02]  /*e260*/  ISETP.LT.OR P2, PT, R4, 0x2a, P2 ;  /* 0x0000002a0400780c */ /* 0x000fe40001741670 */
[----:B------:R-:W-:Y:S01]  /*e270*/  FSEL R28, R46, -INF , !P1 ;  /* 0xff8000002e1c7808 */ /* 0x000fe20004800000 */
[----:B------:R-:W4:Y:S01]  /*e280*/  LDL R132, [R1+0x2d8] ;  /* 0x0002d80001847983 */ /* 0x000f220000100800 */
[----:B------:R-:W-:Y:S02]  /*e290*/  FMNMX.FTZ R7, R25, R0, !PT ;  /* 0x0000000019077209 */ /* 0x000fe40007810000 */
[----:B------:R-:W-:Y:S01]  /*e2a0*/  ISETP.GT.AND P4, PT, R3, 0x31, !P4 ;  /* 0x000000310300780c */ /* 0x000fe20006784270 */
[----:B------:R-:W4:Y:S01]  /*e2b0*/  LDL R46, [R1+0x2a0] ;  /* 0x0002a000012e7983 */ /* 0x000f220000100800 */
[----:B------:R-:W-:-:S02]  /*e2c0*/  ISETP.LT.OR P3, PT, R4, 0x31, P3 ;  /* 0x000000310400780c */ /* 0x000fc40001f61670 */
[----:B------:R-:W-:Y:S01]  /*e2d0*/  FSEL R30, R47, -INF , !P2 ;  /* 0xff8000002f1e7808 */ /* 0x000fe20005000000 */
[----:B------:R-:W4:Y:S01]  /*e2e0*/  LDL R134, [R1+0x2dc] ;  /* 0x0002dc0001867983 */ /* 0x000f220000100800 */
[----:B------:R-:W-:Y:S02]  /*e2f0*/  FMNMX.FTZ R7, R28, R7, !PT ;  /* 0x000000071c077209 */ /* 0x000fe40007810000 */
[----:B------:R-:W-:Y:S01]  /*e300*/  ISETP.NE.AND P6, PT, R45, RZ, PT ;  /* 0x000000ff2d00720c */ /* 0x000fe20003fc5270 */
[----:B------:R-:W4:Y:S01]  /*e310*/  LDL R136, [R1+0x2e4] ;  /* 0x0002e40001887983 */ /* 0x000f220000100800 */
[----:B------:R-:W-:Y:S02]  /*e320*/  ISETP.GT.AND P5, PT, R3, 0x38, !P5 ;  /* 0x000000380300780c */ /* 0x000fe40006fa4270 */
[----:B------:R-:W-:Y:S01]  /*e330*/  ISETP.LT.OR P4, PT, R4, 0x32, P4 ;  /* 0x000000320400780c */ /* 0x000fe20002781670 */
[----:B------:R-:W4:Y:S01]  /*e340*/  LDL R138, [R1+0x2e8] ;  /* 0x0002e800018a7983 */ /* 0x000f220000100800 */
[----:B------:R-:W-:-:S02]  /*e350*/  FSEL R31, R50, -INF , !P3 ;  /* 0xff800000321f7808 */ /* 0x000fc40005800000 */
[----:B------:R-:W-:Y:S01]  /*e360*/  FMNMX.FTZ R0, R30, R7, !PT ;  /* 0x000000071e007209 */ /* 0x000fe20007810000 */
[----:B------:R-:W4:Y:S01]  /*e370*/  LDL R50, [R1+0x2c0] ;  /* 0x0002c00001327983 */ /* 0x000f220000100800 */
[----:B------:R-:W-:Y:S02]  /*e380*/  ISETP.GT.AND P0, PT, R3, 0x39, !P6 ;  /* 0x000000390300780c */ /* 0x000fe40007704270 */
[----:B------:R-:W-:Y:S01]  /*e390*/  ISETP.LT.OR P5, PT, R4, 0x39, P5 ;  /* 0x000000390400780c */ /* 0x000fe20002fa1670 */
[----:B------:R-:W4:Y:S01]  /*e3a0*/  LDL R140, [R1+0x2ec] ;  /* 0x0002ec00018c7983 */ /* 0x000f220000100800 */
[----:B------:R-:W-:Y:S02]  /*e3b0*/  FSEL R32, R32, -INF , !P4 ;  /* 0xff80000020207808 */ /* 0x000fe40006000000 */
[----:B------:R-:W-:Y:S01]  /*e3c0*/  FMNMX.FTZ R3, R31, R0, !PT ;  /* 0x000000001f037209 */ /* 0x000fe20007810000 */
[----:B------:R-:W4:Y:S01]  /*e3d0*/  LDL R56, [R1+0x2f0] ;  /* 0x0002f00001387983 */ /* 0x000f220000100800 */
[----:B------:R-:W-:-:S02]  /*e3e0*/  ISETP.LT.OR P0, PT, R4, 0x3a, P0 ;  /* 0x0000003a0400780c */ /* 0x000fc40000701670 */
[----:B------:R-:W-:Y:S01]  /*e3f0*/  FSEL R34, R54, -INF , !P5 ;  /* 0xff80000036227808 */ /* 0x000fe20006800000 */
[----:B------:R-:W4:Y:S01]  /*e400*/  LDL R142, [R1+0x2f4] ;  /* 0x0002f400018e7983 */ /* 0x000f220000100800 */
[----:B------:R-:W-:Y:S02]  /*e410*/  FMNMX.FTZ R3, R32, R3, !PT ;  /* 0x0000000320037209 */ /* 0x000fe40007810000 */
[----:B------:R-:W-:Y:S01]  /*e420*/  FSEL R36, R55, -INF , !P0 ;  /* 0xff80000037247808 */ /* 0x000fe20004000000 */
[----:B------:R-:W4:Y:S01]  /*e430*/  LDL R54, [R1+0x2e0] ;  /* 0x0002e00001367983 */ /* 0x000f220000100800 */
[----:B------:R-:W-:Y:S02]  /*e440*/  FMNMX.FTZ R3, R34, R3, !PT ;  /* 0x0000000322037209 */ /* 0x000fe40007810000 */
[----:B0-----:R-:W-:Y:S01]  /*e450*/  FMNMX.FTZ R0, R10, R11, !PT ;  /* 0x0000000b0a007209 */ /* 0x001fe20007810000 */
[----:B------:R-:W4:Y:S01]  /*e460*/  LDL R144, [R1+0x2f8] ;  /* 0x0002f80001907983 */ /* 0x000f220000100800 */
[----:B------:R-:W-:-:S03]  /*e470*/  FMNMX.FTZ R9, R36, R3, !PT ;  /* 0x0000000324097209 */ /* 0x000fc60007810000 */
[----:B------:R-:W2:Y:S04]  /*e480*/  LDL.64 R10, [R1+0x118] ;  /* 0x00011800010a7983 */ /* 0x000ea80000100a00 */
[----:B------:R-:W-:Y:S04]  /*e490*/  STL.64 [R1+0x1e0], R8 ;  /* 0x0001e00801007387 */ /* 0x000fe80000100a00 */
[----:B------:R0:W-:Y:S04]  /*e4a0*/  STL [R1+0x1e0], R0 ;  /* 0x0001e00001007387 */ /* 0x0001e80000100800 */
[----:B------:R-:W3:Y:S04]  /*e4b0*/  LDL R7, [R1+0x1e0] ;  /* 0x0001e00001077983 */ /* 0x000ee80000100800 */
[----:B------:R-:W4:Y:S04]  /*e4c0*/  LDL R4, [R1+0x1e4] ;  /* 0x0001e40001047983 */ /* 0x000f280000100800 */
        /* <DEDUP_REMOVED lines=57> */
[----:B---3--:R-:W-:Y:S01]  /*e860*/  FMUL.FTZ R3, R38, R7 ;  /* 0x0000000726037220 */ /* 0x008fe20000410000 */
[----:B------:R-:W-:-:S02]  /*e870*/  FSETP.NEU.FTZ.AND P0, PT, R7, -INF , PT ;  /* 0xff8000000700780b */ /* 0x000fc40003f1d000 */
[----:B----4-:R-:W1:Y:S02]  /*e880*/  SHFL.BFLY PT, R7, R4, 0x2, 0x1f ;  /* 0x0c401f0004077f89 */ /* 0x010e6400000e0000 */
[----:B------:R-:W-:-:S05]  /*e890*/  FSEL R3, R3, RZ, P0 ;  /* 0x000000ff03037208 */ /* 0x000fca0000000000 */
[----:B0-----:R-:W-:Y:S01]  /*e8a0*/  FFMA.FTZ R0, R64, R38, -R3 ;  /* 0x0000002640007223 */ /* 0x001fe20000010803 */
[----:B-1----:R-:W-:-:S03]  /*e8b0*/  FMNMX.FTZ R7, R7, R4, !PT ;  /* 0x0000000407077209 */ /* 0x002fc60007810000 */
        /* <DEDUP_REMOVED lines=9> */
[----:B0-----:R-:W0:Y:S01]  /*e950*/  SHFL.BFLY PT, R0, R7, 0x1, 0x1f ;  /* 0x0c201f0007007f89 */ /* 0x001e2200000e0000 */
        /* <DEDUP_REMOVED lines=8> */
[----:B------:R-:W3:Y:S04]  /*e9e0*/  LDL R60, [R1+0x218] ;  /* 0x00021800013c7983 */ /* 0x000ee80000100800 */
[----:B------:R-:W4:Y:S03]  /*e9f0*/  LDL R62, [R1+0x21c] ;  /* 0x00021c00013e7983 */ /* 0x000f260000100800 */
[----:B------:R-:W1:Y:S01]  /*ea00*/  MUFU.EX2 R29, R29 ;  /* 0x0000001d001d7308 */ /* 0x000e620000000800 */
[----:B------:R-:W4:Y:S04]  /*ea10*/  LDL R64, [R1+0x224] ;  /* 0x0002240001407983 */ /* 0x000f280000100800 */
[----:B------:R-:W4:Y:S01]  /*ea20*/  LDL R66, [R1+0x228] ;  /* 0x0002280001427983 */ /* 0x000f220000100800 */
[----:B0-----:R-:W-:-:S02]  /*ea30*/  FMNMX.FTZ R0, R7, R0, !PT ;  /* 0x0000000007007209 */ /* 0x001fc40007810000 */
[----:B------:R-:W-:Y:S01]  /*ea40*/  MUFU.EX2 R158, R158 ;  /* 0x0000009e009e7308 */ /* 0x000fe20000000800 */
[----:B------:R-:W4:Y:S01]  /*ea50*/  LDL R68, [R1+0x22c] ;  /* 0x00022c0001447983 */ /* 0x000f220000100800 */
[C---:B------:R-:W-:Y:S01]  /*ea60*/  FSETP.NEU.FTZ.AND P0, PT, R0.reuse, -INF , PT ;  /* 0xff8000000000780b */ /* 0x040fe20003f1d000 */
[-C--:B------:R-:W-:Y:S02]  /*ea70*/  FMUL.FTZ R4, R0, R38.reuse ;  /* 0x0000002600047220 */ /* 0x080fe40000410000 */
[----:B------:R-:W4:Y:S03]  /*ea80*/  LDL R70, [R1+0x234] ;  /* 0x0002340001467983 */ /* 0x000f260000100800 */
[----:B------:R-:W-:Y:S01]  /*ea90*/  FSEL R3, R4, RZ, P0 ;  /* 0x000000ff04037208 */ /* 0x000fe20000000000 */
[----:B------:R-:W-:Y:S01]  /*eaa0*/  MUFU.EX2 R160, R160 ;  /* 0x000000a000a07308 */ /* 0x000fe20000000800 */
[----:B------:R-:W4:Y:S03]  /*eab0*/  LDL R72, [R1+0x238] ;  /* 0x0002380001487983 */ /* 0x000f260000100800 */
[-CC-:B------:R-:W-:Y:S01]  /*eac0*/  FFMA.FTZ R157, R26, R38.reuse, -R3.reuse ;  /* 0x000000261a9d7223 */ /* 0x180fe20000010803 */
[-CC-:B------:R-:W-:Y:S01]  /*ead0*/  FFMA.FTZ R148, R27, R38.reuse, -R3.reuse ;  /* 0x000000261b947223 */ /* 0x180fe20000010803 */
[-CC-:B------:R-:W-:Y:S01]  /*eae0*/  FFMA.FTZ R159, R12, R38.reuse, -R3.reuse ;  /* 0x000000260c9f7223 */ /* 0x180fe20000010803 */
[-CC-:B------:R-:W-:Y:S01]  /*eaf0*/  FFMA.FTZ R150, R13, R38.reuse, -R3.reuse ;  /* 0x000000260d967223 */ /* 0x180fe20000010803 */
[----:B------:R-:W-:Y:S01]  /*eb00*/  MUFU.EX2 R35, R35 ;  /* 0x0000002300237308 */ /* 0x000fe20000000800 */
[-CC-:B------:R-:W-:Y:S01]  /*eb10*/  FFMA.FTZ R161, R14, R38.reuse, -R3.reuse ;  /* 0x000000260ea17223 */ /* 0x180fe20000010803 */
[-CC-:B------:R-:W-:Y:S01]  /*eb20*/  FFMA.FTZ R47, R15, R38.reuse, -R3.reuse ;  /* 0x000000260f2f7223 */ /* 0x180fe20000010803 */
[-C--:B------:R-:W-:Y:S01]  /*eb30*/  FFMA.FTZ R163, R20, R38.reuse, -R3 ;  /* 0x0000002614a37223 */ /* 0x080fe20000010803 */
[----:B-1----:R-:W-:Y:S01]  /*eb40*/  FADD.FTZ R7, R156, R29 ;  /* 0x0000001d9c077221 */ /* 0x002fe20000010000 */
[-CC-:B------:R-:W-:Y:S01]  /*eb50*/  FFMA.FTZ R49, R21, R38.reuse, -R3.reuse ;  /* 0x0000002615317223 */ /* 0x180fe20000010803 */
[----:B------:R-:W-:-:S02]  /*eb60*/  FFMA.FTZ R165, R24, R38, -R3 ;  /* 0x0000002618a57223 */ /* 0x000fc40000010803 */
[----:B------:R-:W-:Y:S01]  /*eb70*/  MUFU.EX2 R162, R162 ;  /* 0x000000a200a27308 */ /* 0x000fe20000000800 */
[-CC-:B------:R-:W-:Y:S01]  /*eb80*/  FFMA.FTZ R51, R25, R38.reuse, -R3.reuse ;  /* 0x0000002619337223 */ /* 0x180fe20000010803 */
[-CC-:B------:R-:W-:Y:S01]  /*eb90*/  FFMA.FTZ R167, R28, R38.reuse, -R3.reuse ;  /* 0x000000261ca77223 */ /* 0x180fe20000010803 */
[----:B------:R-:W4:Y:S05]  /*eba0*/  LDL R40, [R1+0x270] ;  /* 0x0002700001287983 */ /* 0x000f2a0000100800 */
[----:B------:R-:W-:Y:S01]  /*ebb0*/  MUFU.EX2 R37, R37 ;  /* 0x0000002500257308 */ /* 0x000fe20000000800 */
[----:B------:R-:W-:-:S07]  /*ebc0*/  FFMA.FTZ R53, R30, R38, -R3 ;  /* 0x000000261e357223 */ /* 0x000fce0000010803 */
[----:B------:R-:W-:Y:S01]  /*ebd0*/  MUFU.EX2 R164, R164 ;  /* 0x000000a400a47308 */ /* 0x000fe20000000800 */
[----:B------:R-:W-:-:S07]  /*ebe0*/  FFMA.FTZ R169, R31, R38, -R3 ;  /* 0x000000261fa97223 */ /* 0x000fce0000010803 */
[----:B------:R-:W-:Y:S01]  /*ebf0*/  MUFU.EX2 R39, R39 ;  /* 0x0000002700277308 */ /* 0x000fe20000000800 */
[-CC-:B------:R-:W-:Y:S01]  /*ec00*/  FFMA.FTZ R55, R32, R38.reuse, -R3.reuse ;  /* 0x0000002620377223 */ /* 0x180fe20000010803 */
[----:B------:R-:W4:Y:S06]  /*ec10*/  LDL R44, [R1+0x290] ;  /* 0x00029000012c7983 */ /* 0x000f2c0000100800 */
[----:B------:R-:W-:Y:S08]  /*ec20*/  MUFU.EX2 R166, R166 ;  /* 0x000000a600a67308 */ /* 0x000ff00000000800 */
[----:B------:R-:W-:Y:S01]  /*ec30*/  MUFU.EX2 R41, R41 ;  /* 0x0000002900297308 */ /* 0x000fe20000000800 */
[----:B------:R-:W-:Y:S01]  /*ec40*/  FFMA.FTZ R34, R34, R38, -R3 ;  /* 0x0000002622227223 */ /* 0x000fe20000010803 */
[----:B------:R-:W4:Y:S04]  /*ec50*/  LDL R74, [R1+0x23c] ;  /* 0x00023c00014a7983 */ /* 0x000f280000100800 */
[----:B------:R-:W4:Y:S02]  /*ec60*/  LDL R76, [R1+0x244] ;  /* 0x00024400014c7983 */ /* 0x000f240000100800 */
[----:B------:R-:W-:Y:S02]  /*ec70*/  MUFU.EX2 R157, R157 ;  /* 0x0000009d009d7308 */ /* 0x000fe40000000800 */
[----:B------:R-:W4:Y:S04]  /*ec80*/  LDL R48, [R1+0x2b0] ;  /* 0x0002b00001307983 */ /* 0x000f280000100800 */
[----:B------:R-:W4:Y:S02]  /*ec90*/  LDL R52, [R1+0x2d0] ;  /* 0x0002d00001347983 */ /* 0x000f240000100800 */
[----:B------:R-:W0:Y:S08]  /*eca0*/  MUFU.EX2 R148, R148 ;  /* 0x0000009400947308 */ /* 0x000e300000000800 */
[----:B------:R-:W-:Y:S08]  /*ecb0*/  MUFU.EX2 R168, R168 ;  /* 0x000000a800a87308 */ /* 0x000ff00000000800 */
[----:B------:R-:W-:Y:S08]  /*ecc0*/  MUFU.EX2 R43, R43 ;  /* 0x0000002b002b7308 */ /* 0x000ff00000000800 */
[----:B------:R-:W1:Y:S08]  /*ecd0*/  MUFU.EX2 R159, R159 ;  /* 0x0000009f009f7308 */ /* 0x000e700000000800 */
[----:B------:R-:W1:Y:S01]  /*ece0*/  MUFU.EX2 R150, R150 ;  /* 0x0000009600967308 */ /* 0x000e620000000800 */
[----:B0-----:R-:W-:-:S07]  /*ecf0*/  FADD.FTZ R4, R157, R148 ;  /* 0x000000949d047221 */ /* 0x001fce0000010000 */
[----:B------:R-:W-:Y:S08]  /*ed00*/  MUFU.EX2 R170, R170 ;  /* 0x000000aa00aa7308 */ /* 0x000ff00000000800 */
[----:B------:R-:W-:Y:S01]  /*ed10*/  MUFU.EX2 R45, R45 ;  /* 0x0000002d002d7308 */ /* 0x000fe20000000800 */
[----:B------:R0:W-:Y:S04]  /*ed20*/  STL [R1+0x1e4], R0 ;  /* 0x0001e40001007387 */ /* 0x0001e80000100800 */
[----:B------:R-:W4:Y:S03]  /*ed30*/  LDL R14, [R1+0x328] ;  /* 0x00032800010e7983 */ /* 0x000f260000100800 */
[----:B------:R-:W0:Y:S01]  /*ed40*/  MUFU.EX2 R161, R161 ;  /* 0x000000a100a17308 */ /* 0x000e220000000800 */
[----:B------:R-:W-:Y:S01]  /*ed50*/  FADD.FTZ R8, R158, R7 ;  /* 0x000000079e087221 */ /* 0x000fe20000010000 */
[----:B-1----:R-:W-:Y:S01]  /*ed60*/  FADD.FTZ R7, R159, R4 ;  /* 0x000000049f077221 */ /* 0x002fe20000010000 */
[----:B------:R-:W4:Y:S04]  /*ed70*/  LDL R31, [R1+0x1c8] ;  /* 0x0001c800011f7983 */ /* 0x000f280000100800 */
[----:B------:R-:W4:Y:S01]  /*ed80*/  LDL R15, [R1+0x32c] ;  /* 0x00032c00010f7983 */ /* 0x000f220000100800 */
[----:B------:R-:W1:Y:S01]  /*ed90*/  MUFU.EX2 R47, R47 ;  /* 0x0000002f002f7308 */ /* 0x000e620000000800 */
[----:B------:R-:W-:Y:S01]  /*eda0*/  FADD.FTZ R9, R33, R8 ;  /* 0x0000000821097221 */ /* 0x000fe20000010000 */
[----:B------:R-:W-:Y:S01]  /*edb0*/  FADD.FTZ R4, R150, R7 ;  /* 0x0000000796047221 */ /* 0x000fe20000010000 */
[----:B------:R-:W4:Y:S04]  /*edc0*/  LDL R28, [R1+0x210] ;  /* 0x00021000011c7983 */ /* 0x000f280000100800 */
[----:B------:R-:W4:Y:S01]  /*edd0*/  LDL R20, [R1+0x330] ;  /* 0x0003300001147983 */ /* 0x000f220000100800 */
[----:B------:R-:W2:Y:S01]  /*ede0*/  MUFU.EX2 R163, R163 ;  /* 0x000000a300a37308 */ /* 0x000ea20000000800 */
[----:B------:R-:W-:Y:S01]  /*edf0*/  FADD.FTZ R8, R160, R9 ;  /* 0x00000009a0087221 */ /* 0x000fe20000010000 */
[----:B0-----:R-:W-:Y:S01]  /*ee00*/  FADD.FTZ R4, R161, R4 ;  /* 0x00000004a1047221 */ /* 0x001fe20000010000 */
[----:B------:R-:W4:Y:S04]  /*ee10*/  LDL R30, [R1+0x220] ;  /* 0x00022000011e7983 */ /* 0x000f280000100800 */
[----:B------:R-:W4:Y:S01]  /*ee20*/  LDL R21, [R1+0x334] ;  /* 0x0003340001157983 */ /* 0x000f220000100800 */
[----:B------:R-:W0:Y:S01]  /*ee30*/  MUFU.EX2 R49, R49 ;  /* 0x0000003100317308 */ /* 0x000e220000000800 */
[----:B------:R-:W-:Y:S01]  /*ee40*/  FADD.FTZ R7, R35, R8 ;  /* 0x0000000823077221 */ /* 0x000fe20000010000 */
[----:B-1----:R-:W-:-:S06]  /*ee50*/  FADD.FTZ R4, R47, R4 ;  /* 0x000000042f047221 */ /* 0x002fcc0000010000 */
[----:B------:R-:W1:Y:S01]  /*ee60*/  MUFU.EX2 R165, R165 ;  /* 0x000000a500a57308 */ /* 0x000e620000000800 */
[----:B------:R-:W-:Y:S01]  /*ee70*/  FADD.FTZ R8, R162, R7 ;  /* 0x00000007a2087221 */ /* 0x000fe20000010000 */
[----:B--2---:R-:W-:-:S06]  /*ee80*/  FADD.FTZ R4, R163, R4 ;  /* 0x00000004a3047221 */ /* 0x004fcc0000010000 */
[----:B------:R-:W2:Y:S01]  /*ee90*/  MUFU.EX2 R51, R51 ;  /* 0x0000003300337308 */ /* 0x000ea20000000800 */
[----:B------:R-:W-:Y:S01]  /*eea0*/  FADD.FTZ R7, R37, R8 ;  /* 0x0000000825077221 */ /* 0x000fe20000010000 */
[----:B0-----:R-:W-:-:S06]  /*eeb0*/  FADD.FTZ R4, R49, R4 ;  /* 0x0000000431047221 */ /* 0x001fcc0000010000 */
[----:B------:R-:W0:Y:S01]  /*eec0*/  MUFU.EX2 R167, R167 ;  /* 0x000000a700a77308 */ /* 0x000e220000000800 */
[----:B------:R-:W-:Y:S01]  /*eed0*/  FADD.FTZ R8, R164, R7 ;  /* 0x00000007a4087221 */ /* 0x000fe20000010000 */
[----:B-1----:R-:W-:-:S06]  /*eee0*/  FADD.FTZ R4, R165, R4 ;  /* 0x00000004a5047221 */ /* 0x002fcc0000010000 */
[----:B------:R-:W1:Y:S01]  /*eef0*/  MUFU.EX2 R53, R53 ;  /* 0x0000003500357308 */ /* 0x000e620000000800 */
[----:B------:R-:W-:Y:S01]  /*ef00*/  FADD.FTZ R7, R39, R8 ;  /* 0x0000000827077221 */ /* 0x000fe20000010000 */
[----:B--2---:R-:W-:-:S06]  /*ef10*/  FADD.FTZ R4, R51, R4 ;  /* 0x0000000433047221 */ /* 0x004fcc0000010000 */
[----:B------:R-:W2:Y:S01]  /*ef20*/  MUFU.EX2 R169, R169 ;  /* 0x000000a900a97308 */ /* 0x000ea20000000800 */
[----:B------:R-:W-:Y:S01]  /*ef30*/  FFMA.FTZ R3, R36, R38, -R3 ;  /* 0x0000002624037223 */ /* 0x000fe20000010803 */
[----:B------:R-:W-:Y:S01]  /*ef40*/  FADD.FTZ R8, R166, R7 ;  /* 0x00000007a6087221 */ /* 0x000fe20000010000 */
[----:B0-----:R-:W-:Y:S01]  /*ef50*/  FADD.FTZ R4, R167, R4 ;  /* 0x00000004a7047221 */ /* 0x001fe20000010000 */
[----:B------:R-:W4:Y:S04]  /*ef60*/  LDL R32, [R1+0x230] ;  /* 0x0002300001207983 */ /* 0x000f280000100800 */
[----:B------:R-:W0:Y:S01]  /*ef70*/  MUFU.EX2 R55, R55 ;  /* 0x0000003700377308 */ /* 0x000e220000000800 */
[----:B------:R-:W-:Y:S01]  /*ef80*/  FADD.FTZ R7, R41, R8 ;  /* 0x0000000829077221 */ /* 0x000fe20000010000 */
[----:B-1----:R-:W-:Y:S01]  /*ef90*/  FADD.FTZ R4, R53, R4 ;  /* 0x0000000435047221 */ /* 0x002fe20000010000 */
[----:B------:R-:W4:Y:S04]  /*efa0*/  LDL R36, [R1+0x250] ;  /* 0x0002500001247983 */ /* 0x000f280000100800 */
[----:B------:R-:W4:Y:S01]  /*efb0*/  LDL R38, [R1+0x260] ;  /* 0x0002600001267983 */ /* 0x000f220000100800 */
[----:B------:R1:W1:Y:S01]  /*efc0*/  MUFU.EX2 R171, R34 ;  /* 0x0000002200ab7308 */ /* 0x0002620000000800 */
[----:B------:R-:W-:Y:S01]  /*efd0*/  FADD.FTZ R8, R168, R7 ;  /* 0x00000007a8087221 */ /* 0x000fe20000010000 */
[----:B--2---:R-:W-:Y:S01]  /*efe0*/  FADD.FTZ R4, R169, R4 ;  /* 0x00000004a9047221 */ /* 0x004fe20000010000 */
[----:B------:R-:W2:Y:S05]  /*eff0*/  LDL R0, [R1+0x304] ;  /* 0x0003040001007983 */ /* 0x000eaa0000100800 */
[----:B------:R1:W1:Y:S01]  /*f000*/  MUFU.EX2 R57, R3 ;  /* 0x0000000300397308 */ /* 0x0002620000000800 */
[----:B------:R-:W-:Y:S01]  /*f010*/  FADD.FTZ R7, R43, R8 ;  /* 0x000000082b077221 */ /* 0x000fe20000010000 */
[----:B0-----:R-:W-:Y:S01]  /*f020*/  FADD.FTZ R4, R55, R4 ;  /* 0x0000000437047221 */ /* 0x001fe20000010000 */
[----:B------:R-:W2:Y:S02]  /*f030*/  LDL.64 R8, [R1+0x88] ;  /* 0x0000880001087983 */ /* 0x000ea40000100a00 */
[----:B------:R-:W-:-:S02]  /*f040*/  FADD.FTZ R12, R170, R7 ;  /* 0x00000007aa0c7221 */ /* 0x000fc40000010000 */
[----:B-1----:R-:W2:Y:S01]  /*f050*/  LDL R34, [R1+0x240] ;  /* 0x0002400001227983 */ /* 0x002ea20000100800 */
[----:B------:R-:W-:Y:S01]  /*f060*/  FADD.FTZ R4, R171, R4 ;  /* 0x00000004ab047221 */ /* 0x000fe20000010000 */
[----:B------:R-:W-:Y:S02]  /*f070*/  FADD.FTZ R12, R45, R12 ;  /* 0x0000000c2d0c7221 */ /* 0x000fe40000010000 */
[----:B------:R-:W2:Y:S04]  /*f080*/  LDL R3, [R1+0x308] ;  /* 0x0003080001037983 */ /* 0x000ea80000100800 */
[----:B------:R-:W2:Y:S01]  /*f090*/  LDL R7, [R1+0x314] ;  /* 0x0003140001077983 */ /* 0x000ea20000100800 */
[----:B------:R-:W-:-:S03]  /*f0a0*/  FADD.FTZ R13, R57, R4 ;  /* 0x00000004390d7221 */ /* 0x000fc60000010000 */
[----:B------:R-:W2:Y:S04]  /*f0b0*/  LDL R4, [R1+0x30c] ;  /* 0x00030c0001047983 */ /* 0x000ea80000100800 */
[----:B------:R0:W-:Y:S04]  /*f0c0*/  STL.64 [R1+0x1f0], R12 ;  /* 0x0001f00c01007387 */ /* 0x0001e80000100a00 */
[----:B------:R-:W2:Y:S04]  /*f0d0*/  LD.E.64 R26, desc[UR36][R10.64+0x8] ;  /* 0x000008240a1a7980 */ /* 0x000ea8000c101b00 */
[----:B------:R-:W2:Y:S04]  /*f0e0*/  LD.E.64 R24, desc[UR36][R10.64] ;  /* 0x000000240a187980 */ /* 0x000ea8000c101b00 */
[----:B0-----:R-:W2:Y:S04]  /*f0f0*/  LDL R12, [R1+0x320] ;  /* 0x00032000010c7983 */ /* 0x001ea80000100800 */
[----:B------:R-:W2:Y:S04]  /*f100*/  LDL R13, [R1+0x324] ;  /* 0x00032400010d7983 */ /* 0x000ea80000100800 */
[----:B------:R-:W2:Y:S04]  /*f110*/  LDL R10, [R1+0x318] ;  /* 0x00031800010a7983 */ /* 0x000ea80000100800 */
[----:B------:R-:W2:Y:S01]  /*f120*/  LDL R11, [R1+0x31c] ;  /* 0x00031c00010b7983 */ /* 0x000ea20000100800 */
        /* <DEDUP_REMOVED lines=15> */
[----:B------:R-:W-:Y:S01]  /*f220*/  F2FP.BF16.F32.PACK_AB R171, R57, R171 ;  /* 0x000000ab39ab723e */ /* 0x000fe200000010ff */
[----:B------:R-:W-:Y:S04]  /*f230*/  STL [R1+0x214], R58 ;  /* 0x0002143a01007387 */ /* 0x000fe80000100800 */
        /* <DEDUP_REMOVED lines=53> */
[----:B--2---:R-:W-:Y:S01]  /*f590*/  IMAD R8, R31, 0x1000, R8 ;  /* 0x000010001f087824 */ /* 0x004fe200078e0208 */
[----:B------:R-:W-:-:S04]  /*f5a0*/  R2UR UR7, R9 ;  /* 0x00000000090772ca */ /* 0x000fc800000e0000 */
[----:B------:R-:W-:Y:S01]  /*f5b0*/  R2UR UR6, R8 ;  /* 0x00000000080672ca */ /* 0x000fe200000e0000 */
[----:B------:R-:W-:Y:S04]  /*f5c0*/  STL [R1+0x240], R34 ;  /* 0x0002402201007387 */ /* 0x000fe80000100800 */
[----:B------:R-:W-:Y:S01]  /*f5d0*/  STL [R1+0x2ec], R140 ;  /* 0x0002ec8c01007387 */ /* 0x000fe20000100800 */
[----:B------:R-:W-:-:S05]  /*f5e0*/  MOV R26, R26 ;  /* 0x0000001a001a7202 */ /* 0x000fca0000000f00 */
[--C-:B------:R-:W-:Y:S02]  /*f5f0*/  IMAD R27, R25, 0x2, R26.reuse ;  /* 0x00000002191b7824 */ /* 0x100fe400078e021a */
[C---:B------:R-:W-:Y:S02]  /*f600*/  IMAD R25, R24.reuse, 0x2, R26 ;  /* 0x0000000218197824 */ /* 0x040fe400078e021a */
[----:B------:R-:W-:Y:S01]  /*f610*/  IMAD R24, R24, 0x2, R27 ;  /* 0x0000000218187824 */ /* 0x000fe200078e021b */
[----:B------:R-:W-:Y:S04]  /*f620*/  STSM.16.M88.4 [R26], R156 ;  /* 0x0000009c1a007844 */ /* 0x000fe80000000200 */
[----:B------:R-:W-:Y:S04]  /*f630*/  STSM.16.M88.4 [R25], R160 ;  /* 0x000000a019007844 */ /* 0x000fe80000000200 */
[----:B------:R-:W-:Y:S04]  /*f640*/  STSM.16.M88.4 [R27], R164 ;  /* 0x000000a41b007844 */ /* 0x000fe80000000200 */
[----:B------:R-:W-:Y:S04]  /*f650*/  STSM.16.M88.4 [R24], R168 ;  /* 0x000000a818007844 */ /* 0x000fe80000000200 */
[----:B------:R-:W-:Y:S04]  /*f660*/  STL [R1+0x2f0], R56 ;  /* 0x0002f03801007387 */ /* 0x000fe80000100800 */
[----:B------:R-:W-:Y:S04]  /*f670*/  STL [R1+0x2f4], R142 ;  /* 0x0002f48e01007387 */ /* 0x000fe80000100800 */
[----:B------:R-:W-:Y:S04]  /*f680*/  STL [R1+0x2f8], R144 ;  /* 0x0002f89001007387 */ /* 0x000fe80000100800 */
[----:B------:R0:W-:Y:S02]  /*f690*/  STL [R1+0x2fc], R146 ;  /* 0x0002fc9201007387 */ /* 0x0001e40000100800 */
[----:B0-----:R-:W-:-:S06]  /*f6a0*/  WARPGROUP.ARRIVE ;  /* 0x00000000000079c5 */ /* 0x001fcc0000000000 */
[----:B------:R-:W-:Y:S01]  /*f6b0*/  HGMMA.64x256x16.F32.BF16 R24, R156, gdesc[UR4].tnspB, RZ, !UPT, gsb0 ;  /* 0x43e000049c187df0 */ /* 0x000fe2000c0018ff */
[----:B------:R0:W-:Y:S04]  /*f6c0*/  STL [R1+0x318], R10 ;  /* 0x0003180a01007387 */ /* 0x0001e80000100800 */
[----:B------:R1:W-:Y:S01]  /*f6d0*/  STL [R1+0x31c], R11 ;  /* 0x00031c0b01007387 */ /* 0x0003e20000100800 */
[----:B0-----:R-:W-:Y:S02]  /*f6e0*/  VIADD R10, R8, 0x80 ;  /* 0x00000080080a7836 */ /* 0x001fe40000000000 */
[----:B-1----:R-:W-:-:S03]  /*f6f0*/  IMAD.MOV.U32 R11, RZ, RZ, R9 ;  /* 0x000000ffff0b7224 */ /* 0x002fc600078e0009 */
[----:B------:R-:W-:Y:S02]  /*f700*/  R2UR UR6, R10 ;  /* 0x000000000a0672ca */ /* 0x000fe400000e0000 */
[----:B------:R-:W-:Y:S01]  /*f710*/  R2UR UR7, R11 ;  /* 0x000000000b0772ca */ /* 0x000fe200000e0000 */
        /* <DEDUP_REMOVED lines=100> */
[----:B------:R-:W-:Y:S01]  /*fd60*/  HGMMA.64x256x16.F32.BF16 R24, R160, gdesc[UR4].tnspB, R24, gsb0 ;  /* 0x43e00004a0187df0 */ /* 0x000fe20008001818 */
[----:B------:R-:W-:Y:S02]  /*fd70*/  VIADD R10, R8, 0x100 ;  /* 0x00000100080a7836 */ /* 0x000fe40000000000 */
[----:B------:R-:W-:-:S03]  /*fd80*/  IMAD.MOV.U32 R11, RZ, RZ, R9 ;  /* 0x000000ffff0b7224 */ /* 0x000fc600078e0009 */
[----:B------:R-:W-:Y:S02]  /*fd90*/  R2UR UR6, R10 ;  /* 0x000000000a0672ca */ /* 0x000fe400000e0000 */
[----:B------:R-:W-:Y:S01]  /*fda0*/  R2UR UR7, R11 ;  /* 0x000000000b0772ca */ /* 0x000fe200000e0000 */
[----:B------:R-:W-:Y:S01]  /*fdb0*/  VIADD R8, R8, 0x180 ;  /* 0x0000018008087836 */ /* 0x000fe20000000000 */
        /* <DEDUP_REMOVED lines=35> */
[----:B------:R-:W-:Y:S02]  /*fff0*/  R2UR UR6, R8 ;  /* 0x00000000080672ca */ /* 0x000fe400000e0000 */
[----:B------:R-:W-:Y:S01]  /*10000*/  R2UR UR7, R9 ;  /* 0x00000000090772ca */ /* 0x000fe200000e0000 */
        /* <DEDUP_REMOVED lines=34> */
[----:B------:R-:W-:Y:S03]  /*10230*/  HGMMA.64x256x16.F32.BF16 R24, R168, gdesc[UR4].tnspB, R24, gsb0 ;  /* 0x43e00004a8187df0 */ /* 0x000fe60008001818 */
        /* <DEDUP_REMOVED lines=34> */
[----:B0-----:R-:W4:Y:S04]  /*10460*/  LDL R74, [R1+0x214] ;  /* 0x00021400014a7983 */ /* 0x001f280000100800 */
[----:B-1----:R-:W4:Y:S04]  /*10470*/  LDL R76, [R1+0x218] ;  /* 0x00021800014c7983 */ /* 0x002f280000100800 */
[----:B------:R-:W4:Y:S04]  /*10480*/  LDL R78, [R1+0x21c] ;  /* 0x00021c00014e7983 */ /* 0x000f280000100800 */
[----:B------:R-:W4:Y:S04]  /*10490*/  LDL R4, [R1+0x220] ;  /* 0x0002200001047983 */ /* 0x000f280000100800 */
[----:B--2---:R-:W2:Y:S04]  /*104a0*/  LDL R80, [R1+0x224] ;  /* 0x0002240001507983 */ /* 0x004ea80000100800 */
[----:B------:R-:W2:Y:S04]  /*104b0*/  LDL R82, [R1+0x228] ;  /* 0x0002280001527983 */ /* 0x000ea80000100800 */
[----:B---3--:R-:W3:Y:S04]  /*104c0*/  LDL R84, [R1+0x22c] ;  /* 0x00022c0001547983 */ /* 0x008ee80000100800 */
        /* <DEDUP_REMOVED lines=120> */
[----:B------:R-:W-:Y:S01]  /*10c50*/  @!PT LDS RZ, [RZ] ;  /* 0x00000000fffff984 */ /* 0x000fe20000000800 */
[----:B------:R-:W-:Y:S01]  /*10c60*/  @!PT LDS RZ, [RZ] ;  /* 0x00000000fffff984 */ /* 0x000fe20000000800 */
[----:B------:R-:W-:Y:S01]  /*10c70*/  @!PT LDS RZ, [RZ] ;  /* 0x00000000fffff984 */ /* 0x000fe20000000800 */
[----:B------:R-:W-:Y:S01]  /*10c80*/  @!PT LDS RZ, [RZ] ;  /* 0x00000000fffff984 */ /* 0x000fe20000000800 */
[----:B------:R0:W-:Y:S06]  /*10c90*/  MEMBAR.ALL.CTA ;  /* 0x0000000000007992 */ /* 0x0001ec0000008000 */
[----:B0-----:R-:W0:Y:S04]  /*10ca0*/  FENCE.VIEW.ASYNC.S ;  /* 0x00000000000073c6 */ /* 0x001e280000000000 */
[----:B------:R-:W-:Y:S04]  /*10cb0*/  STL [R1+0x210], R0 ;  /* 0x0002100001007387 */ /* 0x000fe80000100800 */
[----:B------:R-:W-:Y:S04]  /*10cc0*/  STL [R1+0x214], R74 ;  /* 0x0002144a01007387 */ /* 0x000fe80000100800 */
[----:B------:R-:W-:Y:S04]  /*10cd0*/  STL [R1+0x218], R76 ;  /* 0x0002184c01007387 */ /* 0x000fe80000100800 */
[----:B------:R-:W-:Y:S04]  /*10ce0*/  STL [R1+0x21c], R78 ;  /* 0x00021c4e01007387 */ /* 0x000fe80000100800 */
[----:B------:R-:W-:Y:S04]  /*10cf0*/  STL [R1+0x220], R4 ;  /* 0x0002200401007387 */ /* 0x000fe80000100800 */
[----:B--2---:R-:W-:Y:S04]  /*10d00*/  STL [R1+0x224], R80 ;  /* 0x0002245001007387 */ /* 0x004fe80000100800 */
[----:B------:R-:W-:Y:S04]  /*10d10*/  STL [R1+0x228], R82 ;  /* 0x0002285201007387 */ /* 0x000fe80000100800 */
[----:B---3--:R-:W-:Y:S04]  /*10d20*/  STL [R1+0x22c], R84 ;  /* 0x00022c5401007387 */ /* 0x008fe80000100800 */
        /* <DEDUP_REMOVED lines=120> */
[----:B0-----:R-:W-:-:S03]  /*114b0*/  NOP ;  /* 0x0000000000007918 */ /* 0x001fc60000000000 */
[----:B-1----:R-:W3:Y:S04]  /*114c0*/  LDL R3, [R1+0x28] ;  /* 0x0000280001037983 */ /* 0x002ee80000100800 */
[----:B------:R2:W5:Y:S01]  /*114d0*/  LDL R0, [R1+0x1c8] ;  /* 0x0001c80001007983 */ /* 0x0005620000100800 */
[----:B------:R-:W-:Y:S01]  /*114e0*/  BSSY B0, `(.L_x_5164) ;  /* 0x0000006000007945 */ /* 0x000fe20003800000 */
[----:B------:R-:W-:Y:S06]  /*114f0*/  BAR.ARV 0xe, 0x100 ;  /* 0x0384000000007b1d */ /* 0x000fec0000002000 */
[----:B---3--:R-:W-:-:S04]  /*11500*/  LOP3.LUT R3, R3, 0x1, RZ, 0xfc, !PT ;  /* 0x0000000103037812 */ /* 0x008fc800078efcff */
[----:B------:R-:W-:-:S13]  /*11510*/  ISETP.NE.AND P0, PT, R3, 0x3, PT ;  /* 0x000000030300780c */ /* 0x000fda0003f05270 */
[----:B--2---:R-:W-:Y:S05]  /*11520*/  @!P0 BRA `(.L_x_5165) ;  /* 0x0000000000048947 */ /* 0x004fea0003800000 */
[----:B------:R-:W-:Y:S01]  /*11530*/  BPT.TRAP 0x1 ;  /* 0x000000040000795c */ /* 0x000fe20000300000 */
.L_x_5165:
[----:B------:R-:W-:Y:S05]  /*11540*/  BSYNC B0 ;  /* 0x0000000000007941 */ /* 0x000fea0003800000 */
.L_x_5164:
[----:B------:R-:W2:Y:S01]  /*11550*/  LDL.64 R8, [R1+0x48] ;  /* 0x0000480001087983 */ /* 0x000ea20000100a00 */
[----:B------:R-:W-:Y:S02]  /*11560*/  UISETP.NE.AND UP1, UPT, UR41, URZ, UPT ;  /* 0x0000003f2900728c */ /* 0x000fe4000bf25270 */
[----:B------:R-:W-:Y:S01]  /*11570*/  UISETP.NE.AND UP0, UPT, UR60, URZ, UPT ;  /* 0x0000003f3c00728c */ /* 0x000fe2000bf05270 */
[----:B------:R-:W3:Y:S01]  /*11580*/  LDL R3, [R1+0x34] ;  /* 0x0000340001037983 */ /* 0x000ee20000100800 */
[----:B--2---:R-:W-:-:S05]  /*11590*/  MOV R7, R8 ;  /* 0x0000000800077202 */ /* 0x004fca0000000f00 */
[----:B-----5:R-:W-:-:S05]  /*115a0*/  IMAD R0, R0, 0x8, R7 ;  /* 0x0000000800007824 */ /* 0x020fca00078e0207 */
[----:B---3--:R-:W-:-:S04]  /*115b0*/  PRMT R0, R3, 0x654, R0 ;  /* 0x0000065403007816 */ /* 0x008fc80000000000 */
[----:B------:R0:W-:Y:S02]  /*115c0*/  SYNCS.ARRIVE.TRANS64.RED.A1T0 RZ, [R0+URZ], RZ ;  /* 0x000000ff00ff79a7 */ /* 0x0001e4000810043f */
[----:B0-----:R-:W2:Y:S01]  /*115d0*/  LDL R0, [R1+0x50] ;  /* 0x0000500001007983 */ /* 0x001ea20000100800 */
[----:B------:R-:W-:Y:S02]  /*115e0*/  PLOP3.LUT P0, PT, PT, PT, UP1, 0x80, 0x0 ;  /* 0x000000000000781c */ /* 0x000fe40003f0f018 */
[----:B------:R-:W-:Y:S01]  /*115f0*/  PLOP3.LUT P1, PT, PT, PT, UP1, 0x80, 0x0 ;  /* 0x000000000000781c */ /* 0x000fe20003f2f018 */
[----:B--2---:R-:W-:-:S10]  /*11600*/  IMAD.SHL.U32 R4, R0, 0x40, RZ ;  /* 0x0000004000047824 */ /* 0x004fd400078e00ff */
[----:B------:R-:W-:Y:S01]  /*11610*/  @P0 IMAD.HI.U32 R5, R4, R5, RZ ;  /* 0x0000000504050227 */ /* 0x000fe200078e00ff */
[----:B------:R-:W-:-:S03]  /*11620*/  PLOP3.LUT P0, PT, PT, PT, UP0, 0x40, 0x0 ;  /* 0x000000000000781c */ /* 0x000fc60003f0e808 */
[----:B------:R-:W-:Y:S01]  /*11630*/  IMAD.MOV.U32 R0, RZ, RZ, R4 ;  /* 0x000000ffff007224 */ /* 0x000fe200078e0004 */
[----:B------:R-:W-:-:S05]  /*11640*/  @P1 SHF.R.U32.HI R0, RZ, R6, R5 ;  /* 0x00000006ff001219 */ /* 0x000fca0000011605 */
[----:B------:R-:W-:Y:S02]  /*11650*/  VIADD R3, R0, UR44 ;  /* 0x0000002c00037c36 */ /* 0x000fe40008000000 */
[----:B------:R-:W-:Y:S02]  /*11660*/  VIADD R0, R177, 0xfffffffe ;  /* 0xfffffffeb1007836 */ /* 0x000fe40000000000 */
[----:B------:R-:W-:Y:S01]  /*11670*/  IMAD.IADD R154, R3, 0x1, R154 ;  /* 0x00000001039a7824 */ /* 0x000fe200078e029a */
[----:B------:R-:W-:Y:S06]  /*11680*/  @P0 BRA `(.L_x_5166) ;  /* 0x0000000000400947 */ /* 0x000fec0003800000 */
[C---:B------:R-:W-:Y:S01]  /*11690*/  ISETP.GT.AND P0, PT, R3.reuse, RZ, PT ;  /* 0x000000ff0300720c */ /* 0x040fe20003f04270 */
[----:B------:R-:W-:Y:S01]  /*116a0*/  BSSY B0, `(.L_x_5167) ;  /* 0x000000c000007945 */ /* 0x000fe20003800000 */
[----:B------:R-:W-:-:S11]  /*116b0*/  VIADD R5, R3, 0xffffffff ;  /* 0xffffffff03057836 */ /* 0x000fd60000000000 */
[----:B------:R-:W-:Y:S05]  /*116c0*/  @P0 BRA `(.L_x_5168) ;  /* 0x0000000000180947 */ /* 0x000fea0003800000 */
[----:B------:R-:W-:Y:S01]  /*116d0*/  ISETP.NE.AND P0, PT, R155, 0x1, PT ;  /* 0x000000019b00780c */ /* 0x000fe20003f05270 */
[----:B------:R-:W-:-:S12]  /*116e0*/  IMAD.MOV R3, RZ, RZ, -R3 ;  /* 0x000000ffff037224 */ /* 0x000fd800078e0a03 */
[----:B------:R-:W-:-:S05]  /*116f0*/  @P0 IMAD.HI.U32 R172, R3, R172, RZ ;  /* 0x000000ac03ac0227 */ /* 0x000fca00078e00ff */
[----:B------:R-:W-:-:S04]  /*11700*/  @P0 SHF.R.U32.HI R3, RZ, R173, R172 ;  /* 0x000000adff030219 */ /* 0x000fc800000116ac */
[----:B------:R-:W-:Y:S01]  /*11710*/  LOP3.LUT R5, RZ, R3, RZ, 0x33, !PT ;  /* 0x00000003ff057212 */ /* 0x000fe200078e33ff */
[----:B------:R-:W-:Y:S06]  /*11720*/  BRA `(.L_x_5169) ;  /* 0x00000000000c7947 */ /* 0x000fec0003800000 */
.L_x_5168:
[----:B------:R-:W-:-:S13]  /*11730*/  ISETP.NE.AND P0, PT, R155, 0x1, PT ;  /* 0x000000019b00780c */ /* 0x000fda0003f05270 */
[----:B------:R-:W-:-:S05]  /*11740*/  @P0 IMAD.HI.U32 R172, R5, R172, RZ ;  /* 0x000000ac05ac0227 */ /* 0x000fca00078e00ff */
[----:B------:R-:W-:-:S07]  /*11750*/  @P0 SHF.R.U32.HI R5, RZ, R173, R172 ;  /* 0x000000adff050219 */ /* 0x000fce00000116ac */
.L_x_5169:
[----:B------:R-:W-:Y:S05]  /*11760*/  BSYNC B0 ;  /* 0x0000000000007941 */ /* 0x000fea0003800000 */
.L_x_5167:
[----:B------:R-:W-:-:S05]  /*11770*/  IMAD R5, R5, R155, R155 ;  /* 0x0000009b05057224 */ /* 0x000fca00078e029b */
[----:B------:R-:W-:-:S07]  /*11780*/  VIMNMX R154, R154, R5, PT ;  /* 0x000000059a9a7248 */ /* 0x000fce0003fe0100 */
.L_x_5166:
[----:B------:R-:W-:Y:S01]  /*11790*/  SHF.R.S32.HI R3, RZ, 0x1f, R154 ;  /* 0x0000001fff037819 */ /* 0x000fe2000001149a */
[----:B------:R-:W-:Y:S03]  /*117a0*/  BSSY B1, `(.L_x_5170) ;  /* 0x000000f000017945 */ /* 0x000fe60003800000 */
[----:B------:R-:W-:-:S04]  /*117b0*/  LEA.HI R3, R3, R154, RZ, 0x6 ;  /* 0x0000009a03037211 */ /* 0x000fc800078f30ff */
[----:B------:R-:W-:-:S04]  /*117c0*/  SHF.R.S32.HI R3, RZ, 0x6, R3 ;  /* 0x00000006ff037819 */ /* 0x000fc80000011403 */
[----:B------:R-:W-:-:S04]  /*117d0*/  VIMNMX R3, R22, R3, !PT ;  /* 0x0000000316037248 */ /* 0x000fc80007fe0100 */
[----:B------:R-:W-:-:S13]  /*117e0*/  ISETP.GE.AND P0, PT, R0, R3, PT ;  /* 0x000000030000720c */ /* 0x000fda0003f06270 */
[----:B------:R-:W-:Y:S05]  /*117f0*/  @!P0 BRA `(.L_x_5171) ;  /* 0x0000000000248947 */ /* 0x000fea0003800000 */
[----:B------:R-:W-:Y:S01]  /*11800*/  BSSY B0, `(.L_x_5172) ;  /* 0x0000006000007945 */ /* 0x000fe20003800000 */
.L_x_5173:
[----:B------:R-:W-:-:S07]  /*11810*/  MOV R6, 0x11830 ;  /* 0x0001183000067802 */ /* 0x000fce0000000f00 */
[----:B------:R-:W-:Y:S05]  /*11820*/  CALL.REL.NOINC `($_ZN7cutlass13device_kernelIN5flash11enable_sm90INS1_16FlashAttnFwdSm90INS1_25CollectiveMainloopFwdSm90ILi2EN4cute5tupleIJNS5_1CILi1EEES8_S8_EEENS6_IJNS7_ILi64EEESA_SA_EEELi512ENS_10bfloat16_tEfNS_4arch4Sm90ELb0ELb1ELb1ELb0ELb1ELb0ELb1ELb0ELb0ELb1ELb1ELb0EEENS1_21CollectiveEpilogueFwdINS6_IJSA_NS7_ILi512EEESA_EEES9_SC_SE_Li256ELb0ELb1ELb1ELb0EEENS1_19SingleTileSchedulerILb0ELb1ELb1ELi64EEEEEEEEEvNT_6ParamsE$_ZZN5flash25CollectiveMainloopFwdSm90ILi2EN4cute5tupleIJNS1_1CILi1EEES4_S4_EEENS2_IJNS3_ILi64EEES6_S6_EEELi512EN7cutlass10bfloat16_tEfNS8_4arch4Sm90ELb0ELb1ELb1ELb0ELb1ELb0ELb1ELb0ELb0ELb1ELb1ELb0EE3mmaINS_16FlashAttnFwdSm90ISC_NS_21CollectiveEpilogueFwdINS2_IJS6_NS3_ILi512EEES6_EEES5_S9_SB_Li256ELb0ELb1ELb1ELb0EEENS_19SingleTileSchedulerILb0ELb1ELb1ELi64EEEE13SharedStorageENS1_6TensorINS1_11ArrayEngineIfLm128EEENS1_6LayoutINS2_IJNS2_IJNS3_ILi2EEESR_NS3_ILi32EEEEEES4_S4_EEENS2_IJNS2_IJS4_SR_NS3_ILi4EEEEEENS3_ILi0EEESX_EEEEEEENS_7SoftmaxILi2ELi0EEEEEbRKNSC_6ParamsENS8_13PipelineAsyncILi2EEES17_RNS8_13PipelineStateILj2EEERT0_RT1_iRiRKNS_16SeqlenInfoQKNewKILb0ELb0EEENS2_IJiiiiEEERT_ENKUliT_T0_T1_E_clIZSD_ISM_S10_S12_EbS15_S17_S17_S1A_S1C_S1E_iS1F_S1J_S1K_S1M_EUlRS1N_iE1_NS3_ILb0EEENS3_ILb1EEEEEDaiS1N_S1O_S1P_) ;  /* 0x000001ac00447944 */ /* 0x000fea0003c00000 */
[C---:B------:R-:W-:Y:S01]  /*11830*/  ISETP.GT.AND P0, PT, R0.reuse, R3, PT ;  /* 0x000000030000720c */ /* 0x040fe20003f04270 */
[----:B------:R-:W-:-:S12]  /*11840*/  VIADD R0, R0, 0xffffffff ;  /* 0xffffffff00007836 */ /* 0x000fd80000000000 */
[----:B------:R-:W-:Y:S05]  /*11850*/  @P0 BRA `(.L_x_5173) ;  /* 0xfffffffc00ec0947 */ /* 0x000fea000383ffff */
[----:B------:R-:W-:Y:S05]  /*11860*/  BSYNC B0 ;  /* 0x0000000000007941 */ /* 0x000fea0003800000 */
.L_x_5172:
[----:B------:R-:W2:Y:S02]  /*11870*/  LDL R4, [R1+0x50] ;  /* 0x0000500001047983 */ /* 0x000ea40000100800 */
[----:B--2---:R-:W-:-:S07]  /*11880*/  IMAD.SHL.U32 R4, R4, 0x40, RZ ;  /* 0x0000004004047824 */ /* 0x004fce00078e00ff */
.L_x_5171:
[----:B------:R-:W-:Y:S05]  /*11890*/  BSYNC B1 ;  /* 0x0000000000017941 */ /* 0x000fea0003800000 */
.L_x_5170:
[----:B------:R-:W-:Y:S01]  /*118a0*/  UISETP.NE.AND UP1, UPT, UR41, URZ, UPT ;  /* 0x0000003f2900728c */ /* 0x000fe2000bf25270 */
[----:B------:R-:W-:Y:S01]  /*118b0*/  VIADD R4, R4, 0x3f ;  /* 0x0000003f04047836 */ /* 0x000fe20000000000 */
[----:B------:R-:W-:-:S04]  /*118c0*/  UISETP.NE.AND UP0, UPT, UR60, URZ, UPT ;  /* 0x0000003f3c00728c */ /* 0x000fc8000bf05270 */
[----:B------:R-:W-:Y:S02]  /*118d0*/  PLOP3.LUT P0, PT, PT, PT, UP1, 0x80, 0x0 ;  /* 0x000000000000781c */ /* 0x000fe40003f0f018 */
[----:B------:R-:W-:-:S03]  /*118e0*/  PLOP3.LUT P1, PT, PT, PT, UP1, 0x80, 0x0 ;  /* 0x000000000000781c */ /* 0x000fc60003f2f018 */
[----:B------:R-:W-:-:S08]  /*118f0*/  @UP1 ULDC UR4, c[0x0][0x44c] ;  /* 0x0001130000041ab9 */ /* 0x000fd00000000800 */
[----:B------:R-:W-:Y:S01]  /*11900*/  @P0 IMAD.HI.U32 R2, R4, UR4, RZ ;  /* 0x0000000404020c27 */ /* 0x000fe2000f8e00ff */
[----:B------:R-:W-:Y:S01]  /*11910*/  PLOP3.LUT P0, PT, PT, PT, UP0, 0x40, 0x0 ;  /* 0x000000000000781c */ /* 0x000fe20003f0e808 */
[----:B------:R-:W-:-:S03]  /*11920*/  @UP1 ULDC UR4, c[0x0][0x450] ;  /* 0x0001140000041ab9 */ /* 0x000fc60000000800 */
[----:B------:R-:W-:Y:S01]  /*11930*/  @P1 SHF.R.U32.HI R4, RZ, UR4, R2 ;  /* 0x00000004ff041c19 */ /* 0x000fe20008011602 */
[----:B------:R-:W-:-:S04]  /*11940*/  ULDC UR4, c[0x0][0xad4] ;  /* 0x0002b50000047ab9 */ /* 0x000fc80000000800 */
[----:B------:R-:W-:-:S04]  /*11950*/  VIADD R4, R4, UR40 ;  /* 0x0000002804047c36 */ /* 0x000fc80008000000 */
[----:B------:R-:W-:Y:S01]  /*11960*/  VIADD R2, R4, -UR4 ;  /* 0x8000000404027c36 */ /* 0x000fe20008000000 */
[----:B------:R-:W-:Y:S06]  /*11970*/  @P0 BRA `(.L_x_5174) ;  /* 0x0000000000540947 */ /* 0x000fec0003800000 */
[----:B------:R-:W-:Y:S01]  /*11980*/  ISETP.GT.AND P0, PT, R4, -0x1, PT ;  /* 0xffffffff0400780c */ /* 0x000fe20003f04270 */
[----:B------:R-:W-:-:S12]  /*11990*/  BSSY B0, `(.L_x_5175) ;  /* 0x0000011000007945 */ /* 0x000fd80003800000 */
        /* <DEDUP_REMOVED lines=10> */
.L_x_5176:
[----:B------:R-:W-:Y:S02]  /*11a40*/  ULDC UR4, c[0x0][0xadc] ;  /* 0x0002b70000047ab9 */ /* 0x000fe40000000800 */
[----:B------:R-:W-:-:S05]  /*11a50*/  IMAD.U32 R5, RZ, RZ, UR4 ;  /* 0x00000004ff057e24 */ /* 0x000fca000f8e00ff */
[----:B------:R-:W-:-:S13]  /*11a60*/  ISETP.NE.AND P0, PT, R5, 0x1, PT ;  /* 0x000000010500780c */ /* 0x000fda0003f05270 */
[----:B------:R-:W0:Y:S02]  /*11a70*/  @P0 LDC.64 R6, c[0x0][0xae0] ;  /* 0x0002b800ff060b82 */ /* 0x000e240000000a00 */
[----:B0-----:R-:W-:-:S05]  /*11a80*/  @P0 IMAD.HI.U32 R6, R4, R6, RZ ;  /* 0x0000000604060227 */ /* 0x001fca00078e00ff */
[----:B------:R-:W-:-:S07]  /*11a90*/  @P0 SHF.R.U32.HI R4, RZ, R7, R6 ;  /* 0x00000007ff040219 */ /* 0x000fce0000011606 */
.L_x_5177:
[----:B------:R-:W-:Y:S05]  /*11aa0*/  BSYNC B0 ;  /* 0x0000000000007941 */ /* 0x000fea0003800000 */
.L_x_5175:
[----:B------:R-:W-:-:S05]  /*11ab0*/  IMAD R3, R4, R5, RZ ;  /* 0x0000000504037224 */ /* 0x000fca00078e02ff */
[----:B------:R-:W-:-:S07]  /*11ac0*/  VIMNMX R2, R2, R3, !PT ;  /* 0x0000000302027248 */ /* 0x000fce0007fe0100 */
.L_x_5174:
[----:B------:R-:W-:-:S05]  /*11ad0*/  VIADD R2, R2, 0x3f ;  /* 0x0000003f02027836 */ /* 0x000fca0000000000 */
[----:B------:R-:W-:-:S04]  /*11ae0*/  SHF.R.S32.HI R3, RZ, 0x1f, R2 ;  /* 0x0000001fff037819 */ /* 0x000fc80000011402 */
[----:B------:R-:W-:-:S04]  /*11af0*/  LEA.HI R3, R3, R2, RZ, 0x6 ;  /* 0x0000000203037211 */ /* 0x000fc800078f30ff */
[----:B------:R-:W-:-:S04]  /*11b00*/  SHF.R.S32.HI R3, RZ, 0x6, R3 ;  /* 0x00000006ff037819 */ /* 0x000fc80000011403 */
[----:B------:R-:W-:-:S04]  /*11b10*/  VIMNMX R21, R22, R3, !PT ;  /* 0x0000000316157248 */ /* 0x000fc80007fe0100 */
[----:B------:R-:W-:-:S13]  /*11b20*/  ISETP.GE.AND P0, PT, R0, R21, PT ;  /* 0x000000150000720c */ /* 0x000fda0003f06270 */
[----:B------:R-:W-:Y:S05]  /*11b30*/  @!P0 BRA `(.L_x_5178) ;  /* 0x0000007000588947 */ /* 0x000fea0003800000 */
.L_x_5201:
[----:B------:R-:W2:Y:S04]  /*11b40*/  LDL R20, [R1+0x1c8] ;  /* 0x0001c80001147983 */ /* 0x000ea80000100800 */
[----:B0-----:R-:W3:Y:S04]  /*11b50*/  LDL R2, [R1+0x1d0] ;  /* 0x0001d00001027983 */ /* 0x001ee80000100800 */
[----:B------:R-:W4:Y:S01]  /*11b60*/  LDL R3, [R1] ;  /* 0x0000000001037983 */ /* 0x000f220000100800 */
[----:B--2---:R-:W-:-:S05]  /*11b70*/  VIADD R4, R20, 0x1 ;  /* 0x0000000114047836 */ /* 0x004fca0000000000 */
[----:B------:R-:W-:-:S13]  /*11b80*/  ISETP.NE.AND P0, PT, R4, 0x2, PT ;  /* 0x000000020400780c */ /* 0x000fda0003f05270 */
[----:B------:R0:W5:Y:S04]  /*11b90*/  @P0 LDL R6, [R1+0x1cc] ;  /* 0x0001cc0001060983 */ /* 0x0001680000100800 */
[----:B------:R-:W2:Y:S01]  /*11ba0*/  @!P0 LDL R5, [R1+0x1cc] ;  /* 0x0001cc0001058983 */ /* 0x000ea20000100800 */
[----:B---3--:R-:W-:Y:S01]  /*11bb0*/  VIADD R2, R2, 0x1 ;  /* 0x0000000102027836 */ /* 0x008fe20000000000 */
[----:B----4-:R-:W-:Y:S02]  /*11bc0*/  LOP3.LUT R3, R3, 0x1, RZ, 0xfc, !PT ;  /* 0x0000000103037812 */ /* 0x010fe400078efcff */
[----:B------:R1:W-:Y:S04]  /*11bd0*/  STL [R1+0x1c8], R4 ;  /* 0x0001c80401007387 */ /* 0x0003e80000100800 */
[----:B------:R0:W-:Y:S04]  /*11be0*/  STL [R1+0x1d0], R2 ;  /* 0x0001d00201007387 */ /* 0x0001e80000100800 */
[----:B------:R0:W-:Y:S01]  /*11bf0*/  @!P0 STL [R1+0x1c8], RZ ;  /* 0x0001c8ff01008387 */ /* 0x0001e20000100800 */
[----:B------:R-:W-:Y:S01]  /*11c00*/  ISETP.NE.AND P1, PT, R3, 0x3, PT ;  /* 0x000000030300780c */ /* 0x000fe20003f25270 */
[----:B------:R-:W-:Y:S05]  /*11c10*/  YIELD ;  /* 0x0000000000007946 */ /* 0x000fea0003800000 */
[----:B------:R-:W-:Y:S01]  /*11c20*/  BSSY B0, `(.L_x_5179) ;  /* 0x0000006000007945 */ /* 0x000fe20003800000 */
[----:B-1----:R-:W-:Y:S01]  /*11c30*/  @!P0 IMAD.MOV.U32 R4, RZ, RZ, RZ ;  /* 0x000000ffff048224 */ /* 0x002fe200078e00ff */
[----:B--2---:R-:W-:-:S05]  /*11c40*/  @!P0 LOP3.LUT R6, R5, 0x1, RZ, 0x3c, !PT ;  /* 0x0000000105068812 */ /* 0x004fca00078e3cff */
[----:B------:R0:W-:Y:S01]  /*11c50*/  @!P0 STL [R1+0x1cc], R6 ;  /* 0x0001cc0601008387 */ /* 0x0001e20000100800 */
[----:B------:R-:W-:Y:S05]  /*11c60*/  @!P1 BRA `(.L_x_5180) ;  /* 0x0000000000049947 */ /* 0x000fea0003800000 */
[----:B------:R-:W-:Y:S01]  /*11c70*/  BPT.TRAP 0x1 ;  /* 0x000000040000795c */ /* 0x000fe20000300000 */
.L_x_5180:
[----:B------:R-:W-:Y:S05]  /*11c80*/  BSYNC B0 ;  /* 0x0000000000007941 */ /* 0x000fea0003800000 */
.L_x_5179:
[----:B0-----:R-:W2:Y:S01]  /*11c90*/  LDL.64 R2, [R1+0x18] ;  /* 0x0000180001027983 */ /* 0x001ea20000100a00 */
[----:B-----5:R-:W-:Y:S02]  /*11ca0*/  SHF.L.U32 R5, R6, 0x1f, RZ ;  /* 0x0000001f06057819 */ /* 0x020fe400000006ff */
[----:B--2---:R-:W-:-:S05]  /*11cb0*/  MOV R3, R2 ;  /* 0x0000000200037202 */ /* 0x004fca0000000f00 */
[----:B------:R-:W-:-:S04]  /*11cc0*/  IMAD R4, R4, 0x8, R3 ;  /* 0x0000000804047824 */ /* 0x000fc800078e0203 */
[----:B------:R0:W1:Y:S01]  /*11cd0*/  SYNCS.PHASECHK.TRANS64.TRYWAIT P0, [R4+URZ], R5 ;  /* 0x00000005040075a7 */ /* 0x000062000800017f */
[----:B------:R0:W5:Y:S01]  /*11ce0*/  LDL.64 R6, [R1+0x1c8] ;  /* 0x0001c80001067983 */ /* 0x0001620000100a00 */
[----:B------:R-:W-:Y:S04]  /*11cf0*/  BSSY B0, `(.L_x_5181) ;  /* 0x0000003000007945 */ /* 0x000fe80003800000 */
[----:B------:R-:W-:Y:S05]  /*11d00*/  @!P1 BRA `(.L_x_5182) ;  /* 0x0000000000049947 */ /* 0x000fea0003800000 */
[----:B------:R-:W-:Y:S01]  /*11d10*/  BPT.TRAP 0x1 ;  /* 0x000000040000795c */ /* 0x000fe20000300000 */
.L_x_5182:
[----:B------:R-:W-:Y:S05]  /*11d20*/  BSYNC B0 ;  /* 0x0000000000007941 */ /* 0x000fea0003800000 */
.L_x_5181:
[----:B------:R-:W-:Y:S04]  /*11d30*/  BSSY B0, `(.L_x_5183) ;  /* 0x0000006000007945 */ /* 0x000fe80003800000 */
[----:B-1----:R-:W-:Y:S05]  /*11d40*/  @P0 BRA `(.L_x_5184) ;  /* 0x0000000000100947 */ /* 0x002fea0003800000 */
[----:B-----5:R-:W-:Y:S01]  /*11d50*/  IMAD R6, R6, 0x8, R3 ;  /* 0x0000000806067824 */ /* 0x020fe200078e0203 */
[----:B------:R-:W-:-:S04]  /*11d60*/  SHF.L.U32 R7, R7, 0x1f, RZ ;  /* 0x0000001f07077819 */ /* 0x000fc800000006ff */
[----:B------:R-:W1:Y:S02]  /*11d70*/  SYNCS.PHASECHK.TRANS64.TRYWAIT P0, [R6+URZ], R7 ;  /* 0x00000007060075a7 */ /* 0x000e64000800017f */
[----:B-1----:R-:W-:Y:S05]  /*11d80*/  @!P0 BRA `(.L_x_5185) ;  /* 0x0000017800c08947 */ /* 0x002fea0003800000 */
.L_x_5184:
[----:B------:R-:W-:Y:S05]  /*11d90*/  BSYNC B0 ;  /* 0x0000000000007941 */ /* 0x000fea0003800000 */
.L_x_5183:
[----:B-1---5:R-:W2:Y:S04]  /*11da0*/  LDL R7, [R1+0x1c8] ;  /* 0x0001c80001077983 */ /* 0x022ea80000100800 */
[----:B------:R-:W2:Y:S01]  /*11db0*/  LDL.64 R2, [R1+0x80] ;  /* 0x0000800001027983 */ /* 0x000ea20000100a00 */
[----:B------:R-:W-:Y:S05]  /*11dc0*/  WARPSYNC.ALL ;  /* 0x0000000000007948 */ /* 0x000fea0003800000 */
[----:B------:R-:W3:Y:S04]  /*11dd0*/  LDL.64 R12, [R1+0x78] ;  /* 0x00007800010c7983 */ /* 0x000ee80000100a00 */
[----:B0-----:R-:W4:Y:S04]  /*11de0*/  LDL.64 R4, [R1+0x78] ;  /* 0x0000780001047983 */ /* 0x001f280000100a00 */
[----:B------:R-:W4:Y:S04]  /*11df0*/  LDL.64 R8, [R1+0x78] ;  /* 0x0000780001087983 */ /* 0x000f280000100a00 */
[----:B------:R-:W4:Y:S01]  /*11e00*/  LDL.64 R10, [R1+0x78] ;  /* 0x00007800010a7983 */ /* 0x000f220000100a00 */
[----:B--2---:R-:W-:Y:S01]  /*11e10*/  IMAD R2, R7, 0x200, R2 ;  /* 0x0000020007027824 */ /* 0x004fe200078e0202 */
[----:B------:R-:W-:-:S02]  /*11e20*/  R2UR UR7, R3 ;  /* 0x00000000030772ca */ /* 0x000fc400000e0000 */
[----:B------:R-:W2:Y:S02]  /*11e30*/  LDL R14, [R1+0x28] ;  /* 0x00002800010e7983 */ /* 0x000ea40000100800 */
[C---:B------:R-:W-:Y:S01]  /*11e40*/  R2UR UR6, R2.reuse ;  /* 0x00000000020672ca */ /* 0x040fe200000e0000 */
[----:B------:R-:W-:Y:S01]  /*11e50*/  WARPGROUP.ARRIVE ;  /* 0x00000000000079c5 */ /* 0x000fe20000000000 */
[----:B------:R-:W-:Y:S02]  /*11e60*/  VIADD R6, R2, 0x2 ;  /* 0x0000000202067836 */ /* 0x000fe40000000000 */
[----:B------:R-:W-:Y:S01]  /*11e70*/  IMAD.MOV.U32 R7, RZ, RZ, R3 ;  /* 0x000000ffff077224 */ /* 0x000fe200078e0003 */
[----:B---3--:R-:W-:Y:S02]  /*11e80*/  R2UR UR4, R12 ;  /* 0x000000000c0472ca */ /* 0x008fe400000e0000 */
[----:B------:R-:W-:Y:S02]  /*11e90*/  R2UR UR5, R13 ;  /* 0x000000000d0572ca */ /* 0x000fe400000e0000 */
[----:B------:R0:W5:Y:S11]  /*11ea0*/  LDL.64 R12, [R1+0x1c8] ;  /* 0x0001c800010c7983 */ /* 0x0001760000100a00 */
[----:B------:R-:W-:Y:S01]  /*11eb0*/  HGMMA.64x64x16.F32.BF16 R24, gdesc[UR4], RZ, !UPT, gsb0 ;  /* 0x00e00000041879f0 */ /* 0x000fe2000c0018ff */
[----:B----4-:R-:W-:Y:S01]  /*11ec0*/  VIADD R4, R4, 0x2 ;  /* 0x0000000204047836 */ /* 0x010fe20000000000 */
[----:B------:R-:W-:-:S02]  /*11ed0*/  R2UR UR6, R6 ;  /* 0x00000000060672ca */ /* 0x000fc400000e0000 */
[----:B------:R-:W-:Y:S02]  /*11ee0*/  R2UR UR7, R7 ;  /* 0x00000000070772ca */ /* 0x000fe400000e0000 */
[----:B------:R-:W-:Y:S02]  /*11ef0*/  R2UR UR4, R4 ;  /* 0x00000000040472ca */ /* 0x000fe400000e0000 */
[----:B------:R-:W-:Y:S01]  /*11f00*/  R2UR UR5, R5 ;  /* 0x00000000050572ca */ /* 0x000fe200000e0000 */
[----:B------:R-:W-:Y:S02]  /*11f10*/  WARPGROUP.DEPBAR.LE gsb0, 0x0 ;  /* 0x00008000000079c5 */ /* 0x000fe40000010000 */
[----:B------:R-:W-:-:S10]  /*11f20*/  WARPGROUP.ARRIVE ;  /* 0x00000000000079c5 */ /* 0x000fd40000000000 */
[----:B------:R-:W-:Y:S01]  /*11f30*/  HGMMA.64x64x16.F32.BF16 R24, gdesc[UR4], R24, gsb0 ;  /* 0x00e00000041879f0 */ /* 0x000fe20008001818 */
        /* <DEDUP_REMOVED lines=8> */
[----:B------:R-:W-:-:S10]  /*11fc0*/  WARPGROUP.ARRIVE ;  /* 0x00000000000079c5 */ /* 0x000fd40000000000 */
[----:B------:R-:W-:Y:S01]  /*11fd0*/  HGMMA.64x64x16.F32.BF16 R24, gdesc[UR4], R24, gsb0 ;  /* 0x00e00000041879f0 */ /* 0x000fe20008001818 */
[----:B------:R-:W-:Y:S02]  /*11fe0*/  VIADD R2, R2, 0x6 ;  /* 0x0000000602027836 */ /* 0x000fe40000000000 */
[----:B------:R-:W-:Y:S01]  /*11ff0*/  VIADD R10, R10, 0x6 ;  /* 0x000000060a0a7836 */ /* 0x000fe20000000000 */
[----:B------:R-:W-:Y:S02]  /*12000*/  R2UR UR7, R3 ;  /* 0x00000000030772ca */ /* 0x000fe400000e0000 */
[----:B------:R-:W-:Y:S02]  /*12010*/  R2UR UR6, R2 ;  /* 0x00000000020672ca */ /* 0x000fe400000e0000 */
[----:B------:R-:W-:Y:S02]  /*12020*/  R2UR UR4, R10 ;  /* 0x000000000a0472ca */ /* 0x000fe400000e0000 */
[----:B------:R-:W-:Y:S01]  /*12030*/  R2UR UR5, R11 ;  /* 0x000000000b0572ca */ /* 0x000fe200000e0000 */
[----:B------:R-:W-:Y:S01]  /*12040*/  IMAD.MOV.U32 R4, RZ, RZ, 0x1 ;  /* 0x00000001ff047424 */ /* 0x000fe200078e00ff */
[----:B------:R0:W-:Y:S01]  /*12050*/  STL [R1+0x60], RZ ;  /* 0x000060ff01007387 */ /* 0x0001e20000100800 */
[----:B------:R-:W-:-:S02]  /*12060*/  WARPGROUP.DEPBAR.LE gsb0, 0x0 ;  /* 0x00008000000079c5 */ /* 0x000fc40000010000 */
[----:B------:R-:W-:-:S08]  /*12070*/  WARPGROUP.ARRIVE ;  /* 0x00000000000079c5 */ /* 0x000fd00000000000 */
[----:B------:R-:W-:Y:S01]  /*12080*/  HGMMA.64x64x16.F32.BF16 R24, gdesc[UR4], R24, gsb0 ;  /* 0x00e00000041879f0 */ /* 0x000fe20008001818 */
[----:B------:R0:W-:Y:S01]  /*12090*/  STL [R1+0x60], R4 ;  /* 0x0000600401007387 */ /* 0x0001e20000100800 */
[----:B--2---:R-:W-:-:S03]  /*120a0*/  LOP3.LUT R14, R14, 0x1, RZ, 0xfc, !PT ;  /* 0x000000010e0e7812 */ /* 0x004fc600078efcff */
[----:B------:R0:W-:Y:S04]  /*120b0*/  STL [R1+0x60], R4 ;  /* 0x0000600401007387 */ /* 0x0001e80000100800 */
[----:B------:R0:W-:Y:S04]  /*120c0*/  STL [R1+0x60], R4 ;  /* 0x0000600401007387 */ /* 0x0001e80000100800 */
[----:B------:R0:W-:Y:S01]  /*120d0*/  STL [R1+0x60], R4 ;  /* 0x0000600401007387 */ /* 0x0001e20000100800 */
[----:B------:R-:W-:Y:S01]  /*120e0*/  ISETP.NE.AND P1, PT, R14, 0x3, PT ;  /* 0x000000030e00780c */ /* 0x000fe20003f25270 */
[----:B------:R-:W-:Y:S01]  /*120f0*/  BSSY B0, `(.L_x_5186) ;  /* 0x0000004000007945 */ /* 0x000fe20003800000 */
[----:B------:R-:W-:-:S11]  /*12100*/  WARPGROUP.DEPBAR.LE gsb0, 0x0 ;  /* 0x00008000000079c5 */ /* 0x000fd60000010000 */
[----:B0-----:R-:W-:Y:S05]  /*12110*/  @!P1 BRA `(.L_x_5187) ;  /* 0x0000000000049947 */ /* 0x001fea0003800000 */
[----:B------:R-:W-:Y:S01]  /*12120*/  BPT.TRAP 0x1 ;  /* 0x000000040000795c */ /* 0x000fe20000300000 */
.L_x_5187:
[----:B------:R-:W-:Y:S05]  /*12130*/  BSYNC B0 ;  /* 0x0000000000007941 */ /* 0x000fea0003800000 */
.L_x_5186:
        /* <DEDUP_REMOVED lines=8> */
.L_x_5189:
[----:B------:R-:W-:Y:S05]  /*121c0*/  BSYNC B0 ;  /* 0x0000000000007941 */ /* 0x000fea0003800000 */
.L_x_5188:
[----:B------:R-:W-:Y:S04]  /*121d0*/  BSSY B0, `(.L_x_5190) ;  /* 0x0000004000007945 */ /* 0x000fe80003800000 */
[----:B-1----:R-:W-:Y:S05]  /*121e0*/  @P0 BRA `(.L_x_5191) ;  /* 0x0000000000080947 */ /* 0x002fea0003800000 */
[----:B------:R-:W1:Y:S02]  /*121f0*/  SYNCS.PHASECHK.TRANS64.TRYWAIT P0, [R12+URZ], R13 ;  /* 0x0000000d0c0075a7 */ /* 0x000e64000800017f */
[----:B-1----:R-:W-:Y:S05]  /*12200*/  @!P0 BRA `(.L_x_5192) ;  /* 0x0000017400b48947 */ /* 0x002fea0003800000 */
.L_x_5191:
[----:B------:R-:W-:Y:S05]  /*12210*/  BSYNC B0 ;  /* 0x0000000000007941 */ /* 0x000fea0003800000 */
.L_x_5190:
[----:B------:R-:W2:Y:S04]  /*12220*/  LDL R14, [R1+0x68] ;  /* 0x00006800010e7983 */ /* 0x000ea80000100800 */
[----:B------:R-:W3:Y:S04]  /*12230*/  LDL R5, [R1+0x1c8] ;  /* 0x0001c80001057983 */ /* 0x000ee80000100800 */
[----:B------:R-:W3:Y:S04]  /*12240*/  LDL.64 R2, [R1+0x98] ;  /* 0x0000980001027983 */ /* 0x000ee80000100a00 */
[----:B------:R-:W4:Y:S04]  /*12250*/  LDL.64 R6, [R1+0x90] ;  /* 0x0000900001067983 */ /* 0x000f280000100a00 */
[----:B------:R-:W4:Y:S04]  /*12260*/  LDL.64 R8, [R1+0x90] ;  /* 0x0000900001087983 */ /* 0x000f280000100a00 */
[----:B------:R-:W4:Y:S04]  /*12270*/  LDL.64 R10, [R1+0x90] ;  /* 0x00009000010a7983 */ /* 0x000f280000100a00 */
[----:B01----:R-:W4:Y:S01]  /*12280*/  LDL.64 R12, [R1+0x90] ;  /* 0x00009000010c7983 */ /* 0x003f220000100a00 */
[----:B------:R-:W-:Y:S05]  /*12290*/  WARPSYNC.ALL ;  /* 0x0000000000007948 */ /* 0x000fea0003800000 */
[----:B------:R-:W-:Y:S01]  /*122a0*/  WARPGROUP.ARRIVE ;  /* 0x00000000000079c5 */ /* 0x000fe20000000000 */
[----:B------:R-:W4:Y:S05]  /*122b0*/  LDL.64 R16, [R1+0x90] ;  /* 0x0000900001107983 */ /* 0x000f2a0000100a00 */
[----:B------:R-:W0:Y:S01]  /*122c0*/  S2R R18, SR_TID.X ;  /* 0x0000000000127919 */ /* 0x000e220000002100 */
[----:B------:R-:W4:Y:S04]  /*122d0*/  LDL.64 R56, [R1+0x90] ;  /* 0x0000900001387983 */ /* 0x000f280000100a00 */
[----:B------:R-:W4:Y:S01]  /*122e0*/  LDL.64 R58, [R1+0x90] ;  /* 0x00009000013a7983 */ /* 0x000f220000100a00 */
[----:B--2---:R-:W-:-:S03]  /*122f0*/  ISETP.NE.U32.AND P0, PT, R14, RZ, PT ;  /* 0x000000ff0e00720c */ /* 0x004fc60003f05070 */
[----:B------:R-:W2:Y:S01]  /*12300*/  LDL.64 R14, [R1+0x90] ;  /* 0x00009000010e7983 */ /* 0x000ea20000100a00 */
[----:B---3--:R-:W-:Y:S01]  /*12310*/  IMAD R2, R5, 0x1000, R2 ;  /* 0x0000100005027824 */ /* 0x008fe200078e0202 */
[----:B------:R-:W-:Y:S02]  /*12320*/  R2UR UR7, R3 ;  /* 0x00000000030772ca */ /* 0x000fe400000e0000 */
[----:B----4-:R-:W-:Y:S02]  /*12330*/  R2UR UR4, R6 ;  /* 0x00000000060472ca */ /* 0x010fe400000e0000 */
[----:B------:R-:W-:Y:S02]  /*12340*/  R2UR UR6, R2 ;  /* 0x00000000020672ca */ /* 0x000fe400000e0000 */
[----:B------:R-:W-:Y:S02]  /*12350*/  R2UR UR5, R7 ;  /* 0x00000000070572ca */ /* 0x000fe400000e0000 */
[----:B------:R-:W-:-:S11]  /*12360*/  VOTEU.ANY UP0, P0 ;  /* 0x00000000003f7886 */ /* 0x000fd60000000100 */
        /* <DEDUP_REMOVED lines=25> */
[--C-:B------:R-:W-:Y:S01]  /*12500*/  IMAD.MOV.U32 R7, RZ, RZ, R3.reuse ;  /* 0x000000ffff077224 */ /* 0x100fe200078e0003 */
        /* <DEDUP_REMOVED lines=9> */
[----:B------:R-:W-:Y:S01]  /*125a0*/  IMAD.MOV.U32 R7, RZ, RZ, R3 ;  /* 0x000000ffff077224 */ /* 0x000fe200078e0003 */
[----:B------:R-:W-:-:S04]  /*125b0*/  R2UR UR6, R6 ;  /* 0x00000000060672ca */ /* 0x000fc800000e0000 */
[----:B------:R-:W-:Y:S01]  /*125c0*/  R2UR UR7, R7 ;  /* 0x00000000070772ca */ /* 0x000fe200000e0000 */
[----:B--2---:R-:W-:Y:S01]  /*125d0*/  VIADD R14, R14, 0x200 ;  /* 0x000002000e0e7836 */ /* 0x004fe20000000000 */
[----:B------:R-:W-:-:S04]  /*125e0*/  R2UR UR5, R15 ;  /* 0x000000000f0572ca */ /* 0x000fc800000e0000 */
        /* <DEDUP_REMOVED lines=121> */
[----:B------:R-:W-:Y:S02]  /*12d80*/  R2UR UR5, R17 ;  /* 0x00000000110572ca */ /* 0x000fe400000e0000 */
[----:B0-----:R-:W-:-:S05]  /*12d90*/  SHF.R.U32.HI R18, RZ, 0x7, R18 ;  /* 0x00000007ff127819 */ /* 0x001fca0000011612 */
[----:B------:R0:W1:Y:S01]  /*12da0*/  SHFL.IDX PT, R5, R18, RZ, 0x1f ;  /* 0x00001fff12057589 */ /* 0x00006200000e0000 */
[----:B------:R-:W-:Y:S02]  /*12db0*/  WARPGROUP.DEPBAR.LE gsb0, 0x0 ;  /* 0x00008000000079c5 */ /* 0x000fe40000010000 */
[----:B------:R-:W-:Y:S01]  /*12dc0*/  WARPGROUP.ARRIVE ;  /* 0x00000000000079c5 */ /* 0x000fe20000000000 */
[----:B------:R-:W-:Y:S01]  /*12dd0*/  VIADD R6, R2, 0x800 ;  /* 0x0000080002067836 */ /* 0x000fe20000000000 */
[----:B------:R-:W-:Y:S01]  /*12de0*/  R2UR UR9, R9 ;  /* 0x00000000090972ca */ /* 0x000fe200000e0000 */
[----:B------:R-:W-:Y:S01]  /*12df0*/  IMAD.MOV.U32 R17, RZ, RZ, R3 ;  /* 0x000000ffff117224 */ /* 0x000fe200078e0003 */
[----:B0-----:R-:W4:Y:S02]  /*12e00*/  LDL.64 R18, [R1+0x90] ;  /* 0x0000900001127983 */ /* 0x001f240000100a00 */
[----:B------:R-:W-:Y:S01]  /*12e10*/  HGMMA.64x64x16.F32.BF16 R24, gdesc[UR4], R24, gsb0 ;  /* 0x00e00000041879f0 */ /* 0x000fe20008001818 */
[----:B-1----:R-:W-:-:S04]  /*12e20*/  ISETP.GT.AND P0, PT, R5, 0x7f, PT ;  /* 0x0000007f0500780c */ /* 0x002fc80003f04270 */
[----:B------:R-:W-:-:S04]  /*12e30*/  SEL R5, RZ, 0x2, !P0 ;  /* 0x00000002ff057807 */ /* 0x000fc80004000000 */
[----:B------:R-:W-:Y:S01]  /*12e40*/  IADD3 R8, R8, 0x800, R5 ;  /* 0x0000080008087810 */ /* 0x000fe20007ffe005 */
[----:B------:R-:W-:Y:S01]  /*12e50*/  IMAD.IADD R16, R5, 0x1, R6 ;  /* 0x0000000105107824 */ /* 0x000fe200078e0206 */
[----:B------:R-:W-:Y:S01]  /*12e60*/  R2UR UR11, R17 ;  /* 0x00000000110b72ca */ /* 0x000fe200000e0000 */
[----:B------:R-:W-:Y:S01]  /*12e70*/  UMOV UR4, 0x1 ;  /* 0x0000000100047882 */ /* 0x000fe20000000000 */
[----:B------:R-:W-:Y:S02]  /*12e80*/  R2UR UR8, R8 ;  /* 0x00000000080872ca */ /* 0x000fe400000e0000 */
[----:B------:R-:W-:Y:S01]  /*12e90*/  R2UR UR10, R16 ;  /* 0x00000000100a72ca */ /* 0x000fe200000e0000 */
[----:B------:R-:W-:Y:S01]  /*12ea0*/  UISETP.NE.U32.AND UP0, UPT, UR4, URZ, UPT ;  /* 0x0000003f0400728c */ /* 0x000fe2000bf05070 */
[----:B------:R-:W-:Y:S02]  /*12eb0*/  WARPGROUP.DEPBAR.LE gsb0, 0x0 ;  /* 0x00008000000079c5 */ /* 0x000fe40000010000 */
[----:B------:R-:W-:-:S09]  /*12ec0*/  WARPGROUP.ARRIVE ;  /* 0x00000000000079c5 */ /* 0x000fd20000000000 */
[----:B------:R-:W-:Y:S01]  /*12ed0*/  HGMMA.64x64x16.F32.BF16 R24, gdesc[UR8], R24, UP0, gsb0 ;  /* 0x00e00000081879f0 */ /* 0x000fe2000b801818 */
[----:B------:R-:W-:-:S05]  /*12ee0*/  IMAD.MOV.U32 R16, RZ, RZ, 0x4 ;  /* 0x00000004ff107424 */ /* 0x000fca00078e00ff */
[----:B------:R-:W-:Y:S01]  /*12ef0*/  SEL R7, R16, 0x2, P0 ;  /* 0x0000000210077807 */ /* 0x000fe20000000000 */
[----:B------:R-:W-:-:S03]  /*12f00*/  IMAD.MOV.U32 R9, RZ, RZ, R3 ;  /* 0x000000ffff097224 */ /* 0x000fc600078e0003 */
[----:B--2---:R-:W-:Y:S01]  /*12f10*/  IADD3 R10, R7, 0x800, R10 ;  /* 0x00000800070a7810 */ /* 0x004fe20007ffe00a */
[----:B------:R-:W-:Y:S01]  /*12f20*/  IMAD.IADD R8, R6, 0x1, R7 ;  /* 0x0000000106087824 */ /* 0x000fe200078e0207 */
[----:B------:R-:W-:Y:S02]  /*12f30*/  R2UR UR7, R9 ;  /* 0x00000000090772ca */ /* 0x000fe400000e0000 */
[----:B------:R-:W-:Y:S02]  /*12f40*/  R2UR UR4, R10 ;  /* 0x000000000a0472ca */ /* 0x000fe400000e0000 */
[----:B------:R-:W-:Y:S02]  /*12f50*/  R2UR UR6, R8 ;  /* 0x00000000080672ca */ /* 0x000fe400000e0000 */
[----:B------:R-:W-:Y:S01]  /*12f60*/  R2UR UR5, R11 ;  /* 0x000000000b0572ca */ /* 0x000fe200000e0000 */
[----:B------:R-:W-:Y:S02]  /*12f70*/  WARPGROUP.DEPBAR.LE gsb0, 0x0 ;  /* 0x00008000000079c5 */ /* 0x000fe40000010000 */
[----:B------:R-:W-:Y:S01]  /*12f80*/  WARPGROUP.ARRIVE ;  /* 0x00000000000079c5 */ /* 0x000fe20000000000 */
[----:B------:R-:W-:Y:S01]  /*12f90*/  SEL R9, R16, 0x6, !P0 ;  /* 0x0000000610097807 */ /* 0x000fe20004000000 */
[----:B------:R-:W-:Y:S01]  /*12fa0*/  IMAD.MOV.U32 R11, RZ, RZ, R3 ;  /* 0x000000ffff0b7224 */ /* 0x000fe200078e0003 */
[----:B------:R-:W2:Y:S07]  /*12fb0*/  LDL.64 R16, [R1+0x90] ;  /* 0x0000900001107983 */ /* 0x000eae0000100a00 */
[----:B------:R-:W-:Y:S01]  /*12fc0*/  HGMMA.64x64x16.F32.BF16 R24, gdesc[UR4], R24, gsb0 ;  /* 0x00e00000041879f0 */ /* 0x000fe20008001818 */
[----:B------:R-:W-:Y:S01]  /*12fd0*/  IMAD.IADD R10, R6, 0x1, R9 ;  /* 0x00000001060a7824 */ /* 0x000fe200078e0209 */
[----:B---3--:R-:W-:Y:S01]  /*12fe0*/  IADD3 R12, R9, 0x800, R12 ;  /* 0x00000800090c7810 */ /* 0x008fe20007ffe00c */
[----:B------:R0:W5:Y:S01]  /*12ff0*/  LDL R8, [R1+0xc] ;  /* 0x00000c0001087983 */ /* 0x0001620000100800 */
        /* <DEDUP_REMOVED lines=12> */
[----:B------:R-:W-:-:S05]  /*130c0*/  LOP3.LUT R11, R6, 0xa06, RZ, 0xc0, !PT ;  /* 0x00000a06060b7812 */ /* 0x000fca00078ec0ff */
[----:B----4-:R-:W-:Y:S02]  /*130d0*/  IMAD.IADD R14, R11, 0x1, R14 ;  /* 0x000000010b0e7824 */ /* 0x010fe400078e020e */
        /* <DEDUP_REMOVED lines=16> */
[----:B------:R-:W4:Y:S01]  /*131e0*/  LDL.64 R18, [R1+0x90] ;  /* 0x0000900001127983 */ /* 0x000f220000100a00 */
        /* <DEDUP_REMOVED lines=10> */
[----:B------:R-:W-:Y:S01]  /*13290*/  R2UR UR6, R12 ;  /* 0x000000000c0672ca */ /* 0x000fe200000e0000 */
[----:B------:R-:W4:Y:S01]  /*132a0*/  LDL.64 R56, [R1+0x90] ;  /* 0x0000900001387983 */ /* 0x000f220000100a00 */
[----:B------:R-:W-:Y:S02]  /*132b0*/  R2UR UR4, R10 ;  /* 0x000000000a0472ca */ /* 0x000fe400000e0000 */
[----:B------:R-:W-:-:S02]  /*132c0*/  R2UR UR7, R13 ;  /* 0x000000000d0772ca */ /* 0x000fc400000e0000 */
[----:B------:R-:W-:Y:S01]  /*132d0*/  R2UR UR5, R11 ;  /* 0x000000000b0572ca */ /* 0x000fe200000e0000 */
[----:B------:R-:W-:Y:S02]  /*132e0*/  WARPGROUP.DEPBAR.LE gsb0, 0x0 ;  /* 0x00008000000079c5 */ /* 0x000fe40000010000 */
[----:B------:R-:W-:Y:S01]  /*132f0*/  WARPGROUP.ARRIVE ;  /* 0x00000000000079c5 */ /* 0x000fe20000000000 */
[C---:B------:R-:W-:Y:S01]  /*13300*/  IMAD.IADD R10, R9.reuse, 0x1, R6 ;  /* 0x00000001090a7824 */ /* 0x040fe200078e0206 */
[----:B--2---:R-:W-:Y:S01]  /*13310*/  IADD3 R16, R9, 0xa00, R16 ;  /* 0x00000a0009107810 */ /* 0x004fe20007ffe010 */
[----:B------:R-:W2:Y:S07]  /*13320*/  LDL.64 R12, [R1+0x90] ;  /* 0x00009000010c7983 */ /* 0x000eae0000100a00 */
        /* <DEDUP_REMOVED lines=26> */
[C---:B---3--:R-:W-:Y:S01]  /*134d0*/  IADD3 R14, R5.reuse, 0xc00, R14 ;  /* 0x00000c00050e7810 */ /* 0x048fe20007ffe00e */
[----:B------:R-:W3:Y:S07]  /*134e0*/  LDL.64 R16, [R1+0x90] ;  /* 0x0000900001107983 */ /* 0x000eee0000100a00 */
        /* <DEDUP_REMOVED lines=21> */
[----:B--2---:R-:W-:Y:S01]  /*13640*/  IADD3 R12, R9, 0xc00, R12 ;  /* 0x00000c00090c7810 */ /* 0x004fe20007ffe00c */
[----:B------:R-:W-:Y:S01]  /*13650*/  IMAD.MOV.U32 R11, RZ, RZ, R3 ;  /* 0x000000ffff0b7224 */ /* 0x000fe200078e0003 */
[----:B------:R-:W2:Y:S06]  /*13660*/  LDL.64 R18, [R1+0x90] ;  /* 0x0000900001127983 */ /* 0x000eac0000100a00 */
        /* <DEDUP_REMOVED lines=20> */
[----:B------:R-:W2:Y:S01]  /*137b0*/  LDL.64 R56, [R1+0x90] ;  /* 0x0000900001387983 */ /* 0x000ea20000100a00 */
[----:B------:R-:W-:Y:S02]  /*137c0*/  R2UR UR6, R12 ;  /* 0x000000000c0672ca */ /* 0x000fe400000e0000 */
[----:B------:R-:W-:Y:S01]  /*137d0*/  R2UR UR7, R13 ;  /* 0x000000000d0772ca */ /* 0x000fe200000e0000 */
[----:B------:R-:W-:-:S02]  /*137e0*/  WARPGROUP.DEPBAR.LE gsb0, 0x0 ;  /* 0x00008000000079c5 */ /* 0x000fc40000010000 */
[----:B------:R-:W-:Y:S01]  /*137f0*/  WARPGROUP.ARRIVE ;  /* 0x00000000000079c5 */ /* 0x000fe20000000000 */
[----:B------:R-:W-:Y:S01]  /*13800*/  VIADD R6, R2, 0xe00 ;  /* 0x00000e0002067836 */ /* 0x000fe20000000000 */
[C---:B---3--:R-:W-:Y:S01]  /*13810*/  IADD3 R16, R5.reuse, 0xe00, R16 ;  /* 0x00000e0005107810 */ /* 0x048fe20007ffe010 */
[----:B------:R-:W-:Y:S01]  /*13820*/  IMAD.MOV.U32 R11, RZ, RZ, R3 ;  /* 0x000000ffff0b7224 */ /* 0x000fe200078e0003 */
[----:B------:R-:W3:Y:S06]  /*13830*/  LDL R12, [R1] ;  /* 0x00000000010c7983 */ /* 0x000eec0000100800 */
[----:B------:R-:W-:Y:S01]  /*13840*/  HGMMA.64x64x16.F32.BF16 R24, gdesc[UR4], R24, gsb0 ;  /* 0x00e00000041879f0 */ /* 0x000fe20008001818 */
[----:B------:R-:W-:Y:S01]  /*13850*/  IMAD.IADD R10, R5, 0x1, R6 ;  /* 0x00000001050a7824 */ /* 0x000fe200078e0206 */
[----:B------:R-:W-:Y:S01]  /*13860*/  R2UR UR7, R11 ;  /* 0x000000000b0772ca */ /* 0x000fe200000e0000 */
[----:B------:R0:W5:Y:S01]  /*13870*/  LDL R5, [R1+0x1c8] ;  /* 0x0001c80001057983 */ /* 0x0001620000100800 */
[----:B------:R-:W-:-:S02]  /*13880*/  R2UR UR4, R16 ;  /* 0x00000000100472ca */ /* 0x000fc400000e0000 */
[----:B------:R-:W-:Y:S02]  /*13890*/  R2UR UR6, R10 ;  /* 0x000000000a0672ca */ /* 0x000fe400000e0000 */
[----:B------:R-:W-:Y:S01]  /*138a0*/  R2UR UR5, R17 ;  /* 0x00000000110572ca */ /* 0x000fe200000e0000 */
[----:B------:R-:W-:Y:S02]  /*138b0*/  WARPGROUP.DEPBAR.LE gsb0, 0x0 ;  /* 0x00008000000079c5 */ /* 0x000fe40000010000 */
[----:B------:R-:W-:-:S10]  /*138c0*/  WARPGROUP.ARRIVE ;  /* 0x00000000000079c5 */ /* 0x000fd40000000000 */
[----:B------:R-:W-:Y:S01]  /*138d0*/  HGMMA.64x64x16.F32.BF16 R24, gdesc[UR4], R24, gsb0 ;  /* 0x00e00000041879f0 */ /* 0x000fe20008001818 */
[C---:B------:R-:W-:Y:S01]  /*138e0*/  IMAD.IADD R10, R7.reuse, 0x1, R6 ;  /* 0x00000001070a7824 */ /* 0x040fe200078e0206 */
[----:B----4-:R-:W-:Y:S01]  /*138f0*/  IADD3 R14, R7, 0xe00, R14 ;  /* 0x00000e00070e7810 */ /* 0x010fe20007ffe00e */
        /* <DEDUP_REMOVED lines=8> */
[C---:B------:R-:W-:Y:S01]  /*13980*/  IMAD.IADD R6, R9.reuse, 0x1, R6 ;  /* 0x0000000109067824 */ /* 0x040fe200078e0206 */
[----:B--2---:R-:W-:Y:S01]  /*13990*/  IADD3 R18, R9, 0xe00, R18 ;  /* 0x00000e0009127810 */ /* 0x004fe20007ffe012 */
        /* <DEDUP_REMOVED lines=14> */
[----:B------:R-:W-:Y:S02]  /*13a80*/  IMAD.IADD R6, R2, 0x1, R7 ;  /* 0x0000000102067824 */ /* 0x000fe400078e0207 */
[----:B------:R-:W-:Y:S02]  /*13a90*/  IMAD.IADD R2, R7, 0x1, R56 ;  /* 0x0000000107027824 */ /* 0x000fe400078e0238 */
[----:B------:R-:W-:Y:S02]  /*13aa0*/  IMAD.MOV.U32 R7, RZ, RZ, R3 ;  /* 0x000000ffff077224 */ /* 0x000fe400078e0003 */
[----:B------:R-:W-:Y:S01]  /*13ab0*/  IMAD.MOV.U32 R3, RZ, RZ, R57 ;  /* 0x000000ffff037224 */ /* 0x000fe200078e0039 */
[----:B------:R-:W-:Y:S02]  /*13ac0*/  R2UR UR6, R6 ;  /* 0x00000000060672ca */ /* 0x000fe400000e0000 */
[----:B------:R-:W-:Y:S02]  /*13ad0*/  R2UR UR7, R7 ;  /* 0x00000000070772ca */ /* 0x000fe400000e0000 */
[----:B------:R-:W-:-:S02]  /*13ae0*/  R2UR UR4, R2 ;  /* 0x00000000020472ca */ /* 0x000fc400000e0000 */
[----:B------:R-:W-:Y:S01]  /*13af0*/  R2UR UR5, R3 ;  /* 0x00000000030572ca */ /* 0x000fe200000e0000 */
        /* <DEDUP_REMOVED lines=32> */
[----:B---3--:R-:W-:-:S03]  /*13d00*/  LOP3.LUT R2, R12, 0x1, RZ, 0xfc, !PT ;  /* 0x000000010c027812 */ /* 0x008fc600078efcff */
        /* <DEDUP_REMOVED lines=8> */
.L_x_5194:
[----:B------:R-:W-:Y:S05]  /*13d90*/  BSYNC B0 ;  /* 0x0000000000007941 */ /* 0x000fea0003800000 */
.L_x_5193:
[----:B------:R-:W2:Y:S02]  /*13da0*/  LDL.64 R2, [R1+0x20] ;  /* 0x0000200001027983 */ /* 0x000ea40000100a00 */
[----:B--2---:R-:W-:-:S05]  /*13db0*/  MOV R2, R2 ;  /* 0x0000000200027202 */ /* 0x004fca0000000f00 */
[----:B-----5:R-:W-:-:S05]  /*13dc0*/  IMAD R5, R5, 0x8, R2 ;  /* 0x0000000805057824 */ /* 0x020fca00078e0202 */
[----:B------:R-:W-:-:S04]  /*13dd0*/  PRMT R5, R8, 0x654, R5 ;  /* 0x0000065408057816 */ /* 0x000fc80000000005 */
[----:B------:R0:W-:Y:S01]  /*13de0*/  SYNCS.ARRIVE.TRANS64.RED.A1T0 RZ, [R5+URZ], RZ ;  /* 0x000000ff05ff79a7 */ /* 0x0001e2000810043f */
[----:B------:R-:W2:Y:S04]  /*13df0*/  LDL.64 R6, [R1+0x100] ;  /* 0x0001000001067983 */ /* 0x000ea80000100a00 */
[----:B------:R-:W3:Y:S04]  /*13e00*/  LDL.64 R12, [R1+0x1f0] ;  /* 0x0001f000010c7983 */ /* 0x000ee80000100a00 */
[----:B0-----:R-:W4:Y:S04]  /*13e10*/  LDL.64 R4, [R1+0x1e0] ;  /* 0x0001e00001047983 */ /* 0x001f280000100a00 */
[----:B------:R-:W3:Y:S04]  /*13e20*/  LDL.64 R18, [R1+0xb8] ;  /* 0x0000b80001127983 */ /* 0x000ee80000100a00 */
[----:B--2---:R-:W2:Y:S02]  /*13e30*/  LD.E R7, desc[UR36][R6.64] ;  /* 0x0000002406077980 */ /* 0x004ea4000c101900 */
[-C--:B--2---:R-:W-:Y:S01]  /*13e40*/  FMUL.FTZ R16, R26, R7.reuse ;  /* 0x000000071a107220 */ /* 0x084fe20000410000 */
[-C--:B------:R-:W-:Y:S01]  /*13e50*/  FMUL.FTZ R24, R24, R7.reuse ;  /* 0x0000000718187220 */ /* 0x080fe20000410000 */
[-C--:B------:R-:W-:Y:S01]  /*13e60*/  FMUL.FTZ R3, R25, R7.reuse ;  /* 0x0000000719037220 */ /* 0x080fe20000410000 */
[----:B------:R-:W-:-:S02]  /*13e70*/  FMUL.FTZ R2, R27, R7 ;  /* 0x000000071b027220 */ /* 0x000fc40000410000 */
[----:B------:R-:W4:Y:S01]  /*13e80*/  MUFU.TANH R15, R24 ;  /* 0x00000018000f7308 */ /* 0x000f220000002400 */
[-C--:B------:R-:W-:Y:S01]  /*13e90*/  FMUL.FTZ R159, R30, R7.reuse ;  /* 0x000000071e9f7220 */ /* 0x080fe20000410000 */
[-C--:B------:R-:W-:Y:S01]  /*13ea0*/  FMUL.FTZ R28, R28, R7.reuse ;  /* 0x000000071c1c7220 */ /* 0x080fe20000410000 */
[----:B------:R-:W-:-:S05]  /*13eb0*/  FMUL.FTZ R85, R29, R7 ;  /* 0x000000071d557220 */ /* 0x000fca0000410000 */
[----:B------:R-:W0:Y:S01]  /*13ec0*/  MUFU.TANH R16, R16 ;  /* 0x0000001000107308 */ /* 0x000e220000002400 */
[-C--:B------:R-:W-:Y:S01]  /*13ed0*/  FMUL.FTZ R153, R31, R7.reuse ;  /* 0x000000071f997220 */ /* 0x080fe20000410000 */
[----:B------:R-:W-:-:S06]  /*13ee0*/  FMUL.FTZ R89, R32, R7 ;  /* 0x0000000720597220 */ /* 0x000fcc0000410000 */
[----:B------:R-:W1:Y:S01]  /*13ef0*/  MUFU.TANH R3, R3 ;  /* 0x0000000300037308 */ /* 0x000e620000002400 */
[----:B------:R-:W-:-:S07]  /*13f00*/  FMUL.FTZ R161, R34, R7 ;  /* 0x0000000722a17220 */ /* 0x000fce0000410000 */
[----:B------:R-:W2:Y:S01]  /*13f10*/  MUFU.TANH R2, R2 ;  /* 0x0000000200027308 */ /* 0x000ea20000002400 */
[----:B------:R-:W-:-:S07]  /*13f20*/  FMUL.FTZ R95, R33, R7 ;  /* 0x00000007215f7220 */ /* 0x000fce0000410000 */
[----:B------:R-:W3:Y:S01]  /*13f30*/  MUFU.TANH R6, R28 ;  /* 0x0000001c00067308 */ /* 0x000ee20000002400 */
[----:B------:R-:W-:-:S07]  /*13f40*/  FMUL.FTZ R164, R35, R7 ;  /* 0x0000000723a47220 */ /* 0x000fce0000410000 */
[----:B------:R-:W3:Y:S01]  /*13f50*/  MUFU.TANH R159, R159 ;  /* 0x0000009f009f7308 */ /* 0x000ee20000002400 */
[----:B----4-:R-:W-:Y:S01]  /*13f60*/  FMNMX.FTZ R8, R15, R4, !PT ;  /* 0x000000040f087209 */ /* 0x010fe20007810000 */
[----:B------:R-:W-:-:S06]  /*13f70*/  FMUL.FTZ R99, R36, R7 ;  /* 0x0000000724637220 */ /* 0x000fcc0000410000 */
[----:B------:R-:W4:Y:S01]  /*13f80*/  MUFU.TANH R85, R85 ;  /* 0x0000005500557308 */ /* 0x000f220000002400 */
[----:B0-----:R-:W-:Y:S01]  /*13f90*/  FMNMX.FTZ R9, R16, R5, !PT ;  /* 0x0000000510097209 */ /* 0x001fe20007810000 */
[----:B------:R-:W-:-:S06]  /*13fa0*/  FMUL.FTZ R166, R38, R7 ;  /* 0x0000000726a67220 */ /* 0x000fcc0000410000 */
[----:B------:R-:W0:Y:S01]  /*13fb0*/  MUFU.TANH R153, R153 ;  /* 0x0000009900997308 */ /* 0x000e220000002400 */
[----:B-1----:R-:W-:Y:S01]  /*13fc0*/  FMNMX.FTZ R11, R3, R8, !PT ;  /* 0x00000008030b7209 */ /* 0x002fe20007810000 */
[----:B------:R-:W-:-:S06]  /*13fd0*/  FMUL.FTZ R105, R37, R7 ;  /* 0x0000000725697220 */ /* 0x000fcc0000410000 */
[----:B------:R-:W1:Y:S01]  /*13fe0*/  MUFU.TANH R89, R89 ;  /* 0x0000005900597308 */ /* 0x000e620000002400 */
[----:B--2---:R-:W-:Y:S01]  /*13ff0*/  FMNMX.FTZ R8, R2, R9, !PT ;  /* 0x0000000902087209 */ /* 0x004fe20007810000 */
[----:B------:R-:W-:-:S06]  /*14000*/  FMUL.FTZ R165, R39, R7 ;  /* 0x0000000727a57220 */ /* 0x000fcc0000410000 */
[----:B------:R-:W2:Y:S01]  /*14010*/  MUFU.TANH R161, R161 ;  /* 0x000000a100a17308 */ /* 0x000ea20000002400 */
[----:B---3--:R-:W-:Y:S01]  /*14020*/  FMNMX.FTZ R10, R6, R11, !PT ;  /* 0x0000000b060a7209 */ /* 0x008fe20007810000 */
[----:B------:R-:W-:-:S06]  /*14030*/  FMUL.FTZ R109, R40, R7 ;  /* 0x00000007286d7220 */ /* 0x000fcc0000410000 */
[----:B------:R-:W3:Y:S01]  /*14040*/  MUFU.TANH R95, R95 ;  /* 0x0000005f005f7308 */ /* 0x000ee20000002400 */
[----:B------:R-:W-:Y:S01]  /*14050*/  FMNMX.FTZ R8, R159, R8, !PT ;  /* 0x000000089f087209 */ /* 0x000fe20007810000 */
[----:B------:R-:W-:-:S06]  /*14060*/  FMUL.FTZ R168, R42, R7 ;  /* 0x000000072aa87220 */ /* 0x000fcc0000410000 */
        /* <DEDUP_REMOVED lines=14> */
[-C--:B------:R-:W-:Y:S01]  /*14150*/  FMUL.FTZ R125, R45, R7.reuse ;  /* 0x000000072d7d7220 */ /* 0x080fe20000410000 */
[-C--:B------:R-:W-:Y:S01]  /*14160*/  FMUL.FTZ R169, R47, R7.reuse ;  /* 0x000000072fa97220 */ /* 0x080fe20000410000 */
[-C--:B------:R-:W-:Y:S01]  /*14170*/  FMUL.FTZ R129, R48, R7.reuse ;  /* 0x0000000730817220 */ /* 0x080fe20000410000 */
[-C--:B------:R-:W-:Y:S01]  /*14180*/  FMUL.FTZ R174, R50, R7.reuse ;  /* 0x0000000732ae7220 */ /* 0x080fe20000410000 */
[-C--:B------:R-:W-:Y:S01]  /*14190*/  FMUL.FTZ R135, R49, R7.reuse ;  /* 0x0000000731877220 */ /* 0x080fe20000410000 */
[----:B------:R-:W-:Y:S01]  /*141a0*/  FMUL.FTZ R175, R51, R7 ;  /* 0x0000000733af7220 */ /* 0x000fe20000410000 */
[----:B------:R-:W3:Y:S01]  /*141b0*/  MUFU.TANH R109, R109 ;  /* 0x0000006d006d7308 */ /* 0x000ee20000002400 */
[----:B------:R-:W-:Y:S01]  /*141c0*/  FMNMX.FTZ R9, R164, R9, !PT ;  /* 0x00000009a4097209 */ /* 0x000fe20007810000 */
[-C--:B------:R-:W-:Y:S01]  /*141d0*/  FMUL.FTZ R137, R52, R7.reuse ;  /* 0x0000000734897220 */ /* 0x080fe20000410000 */
[-C--:B------:R-:W-:Y:S01]  /*141e0*/  FMUL.FTZ R176, R54, R7.reuse ;  /* 0x0000000736b07220 */ /* 0x080fe20000410000 */
[-C--:B------:R-:W-:Y:S01]  /*141f0*/  FMUL.FTZ R147, R53, R7.reuse ;  /* 0x0000000735937220 */ /* 0x080fe20000410000 */
[----:B------:R-:W-:Y:S01]  /*14200*/  FMUL.FTZ R177, R55, R7 ;  /* 0x0000000737b17220 */ /* 0x000fe20000410000 */
[----:B------:R-:W3:Y:S02]  /*14210*/  LDL R11, [R1+0x200] ;  /* 0x00020000010b7983 */ /* 0x000ee40000100800 */
[----:B------:R-:W3:Y:S01]  /*14220*/  MUFU.TANH R168, R168 ;  /* 0x000000a800a87308 */ /* 0x000ee20000002400 */
[----:B----4-:R-:W-:-:S07]  /*14230*/  FMNMX.FTZ R10, R99, R10, !PT ;  /* 0x0000000a630a7209 */ /* 0x010fce0007810000 */
[----:B------:R-:W4:Y:S01]  /*14240*/  MUFU.TANH R115, R115 ;  /* 0x0000007300737308 */ /* 0x000f220000002400 */
[----:B0-----:R-:W-:-:S07]  /*14250*/  FMNMX.FTZ R8, R166, R9, !PT ;  /* 0x00000009a6087209 */ /* 0x001fce0007810000 */
[----:B------:R-:W0:Y:S01]  /*14260*/  MUFU.TANH R167, R167 ;  /* 0x000000a700a77308 */ /* 0x000e220000002400 */
[----:B-1----:R-:W-:-:S07]  /*14270*/  FMNMX.FTZ R10, R105, R10, !PT ;  /* 0x0000000a690a7209 */ /* 0x002fce0007810000 */
[----:B------:R-:W1:Y:S01]  /*14280*/  MUFU.TANH R119, R119 ;  /* 0x0000007700777308 */ /* 0x000e620000002400 */
[----:B--2---:R-:W-:-:S07]  /*14290*/  FMNMX.FTZ R9, R165, R8, !PT ;  /* 0x00000008a5097209 */ /* 0x004fce0007810000 */
[----:B------:R-:W2:Y:S01]  /*142a0*/  MUFU.TANH R170, R170 ;  /* 0x000000aa00aa7308 */ /* 0x000ea20000002400 */
[----:B---3--:R-:W-:-:S07]  /*142b0*/  FMNMX.FTZ R10, R109, R10, !PT ;  /* 0x0000000a6d0a7209 */ /* 0x008fce0007810000 */
[----:B------:R-:W3:Y:S01]  /*142c0*/  MUFU.TANH R125, R125 ;  /* 0x0000007d007d7308 */ /* 0x000ee20000002400 */
[----:B------:R-:W-:-:S07]  /*142d0*/  FMNMX.FTZ R8, R168, R9, !PT ;  /* 0x00000009a8087209 */ /* 0x000fce0007810000 */
        /* <DEDUP_REMOVED lines=13> */
[----:B----4-:R-:W-:Y:S02]  /*143b0*/  FMNMX.FTZ R10, R129, R10, !PT ;  /* 0x0000000a810a7209 */ /* 0x010fe40007810000 */
[----:B0-----:R-:W-:-:S05]  /*143c0*/  FMNMX.FTZ R8, R174, R7, !PT ;  /* 0x00000007ae087209 */ /* 0x001fca0007810000 */
[----:B------:R-:W0:Y:S08]  /*143d0*/  MUFU.TANH R147, R147 ;  /* 0x0000009300937308 */ /* 0x000e300000002400 */
[----:B------:R-:W4:Y:S01]  /*143e0*/  MUFU.TANH R177, R177 ;  /* 0x000000b100b17308 */ /* 0x000f220000002400 */
[----:B-1----:R-:W-:Y:S02]  /*143f0*/  FMNMX.FTZ R10, R135, R10, !PT ;  /* 0x0000000a870a7209 */ /* 0x002fe40007810000 */
[----:B--2---:R-:W-:-:S02]  /*14400*/  FMNMX.FTZ R7, R175, R8, !PT ;  /* 0x00000008af077209 */ /* 0x004fc40007810000 */
[----:B---3--:R-:W-:Y:S02]  /*14410*/  FMNMX.FTZ R8, R137, R10, !PT ;  /* 0x0000000a89087209 */ /* 0x008fe40007810000 */
[----:B------:R-:W-:Y:S02]  /*14420*/  FMNMX.FTZ R10, R176, R7, !PT ;  /* 0x00000007b00a7209 */ /* 0x000fe40007810000 */
[----:B0-----:R-:W-:Y:S02]  /*14430*/  FMNMX.FTZ R8, R147, R8, !PT ;  /* 0x0000000893087209 */ /* 0x001fe40007810000 */
[----:B----4-:R-:W-:-:S03]  /*14440*/  FMNMX.FTZ R9, R177, R10, !PT ;  /* 0x0000000ab1097209 */ /* 0x010fc60007810000 */
[----:B------:R-:W0:Y:S04]  /*14450*/  SHFL.BFLY PT, R7, R8, 0x2, 0x1f ;  /* 0x0c401f0008077f89 */ /* 0x000e2800000e0000 */
[----:B------:R-:W-:Y:S04]  /*14460*/  STL.64 [R1+0x1e0], R8 ;  /* 0x0001e00801007387 */ /* 0x000fe80000100a00 */
[----:B------:R-:W2:Y:S01]  /*14470*/  LDL R24, [R1+0x1e4] ;  /* 0x0001e40001187983 */ /* 0x000ea20000100800 */
[----:B0-----:R-:W-:-:S05]  /*14480*/  FMNMX.FTZ R7, R8, R7, !PT ;  /* 0x0000000708077209 */ /* 0x001fca0007810000 */
[----:B------:R-:W0:Y:S02]  /*14490*/  SHFL.BFLY PT, R10, R7, 0x1, 0x1f ;  /* 0x0c201f00070a7f89 */ /* 0x000e2400000e0000 */
[----:B0-----:R-:W-:-:S05]  /*144a0*/  FMNMX.FTZ R10, R7, R10, !PT ;  /* 0x0000000a070a7209 */ /* 0x001fca0007810000 */
[----:B------:R-:W-:Y:S04]  /*144b0*/  STL [R1+0x1e0], R10 ;  /* 0x0001e00a01007387 */ /* 0x000fe80000100800 */
[----:B------:R-:W3:Y:S04]  /*144c0*/  LDL R17, [R1+0x1e0] ;  /* 0x0001e00001117983 */ /* 0x000ee80000100800 */
[----:B--2---:R-:W0:Y:S02]  /*144d0*/  SHFL.BFLY PT, R9, R24, 0x2, 0x1f ;  /* 0x0c401f0018097f89 */ /* 0x004e2400000e0000 */
[----:B0-----:R-:W-:-:S05]  /*144e0*/  FMNMX.FTZ R9, R9, R24, !PT ;  /* 0x0000001809097209 */ /* 0x001fca0007810000 */
[----:B------:R-:W0:Y:S02]  /*144f0*/  SHFL.BFLY PT, R8, R9, 0x1, 0x1f ;  /* 0x0c201f0009087f89 */ /* 0x000e2400000e0000 */
[----:B0-----:R-:W-:Y:S01]  /*14500*/  FMNMX.FTZ R8, R9, R8, !PT ;  /* 0x0000000809087209 */ /* 0x001fe20007810000 */
[----:B---3--:R-:W-:-:S04]  /*14510*/  FADD.FTZ R4, R4, -R17 ;  /* 0x8000001104047221 */ /* 0x008fc80000010000 */
[----:B------:R-:W-:Y:S01]  /*14520*/  FADD.FTZ R14, R5, -R8 ;  /* 0x80000008050e7221 */ /* 0x000fe20000010000 */
[----:B------:R-:W-:-:S03]  /*14530*/  FMUL.FTZ R4, R4, R11 ;  /* 0x0000000b04047220 */ /* 0x000fc60000410000 */
[----:B------:R-:W-:Y:S01]  /*14540*/  FMUL.FTZ R14, R11, R14 ;  /* 0x0000000e0b0e7220 */ /* 0x000fe20000410000 */
[----:B------:R-:W0:Y:S08]  /*14550*/  MUFU.EX2 R173, R4 ;  /* 0x0000000400ad7308 */ /* 0x000e300000000800 */
[----:B------:R-:W1:Y:S01]  /*14560*/  MUFU.EX2 R160, R14 ;  /* 0x0000000e00a07308 */ /* 0x000e620000000800 */
[----:B------:R2:W-:Y:S01]  /*14570*/  STL [R1+0x1e4], R8 ;  /* 0x0001e40801007387 */ /* 0x0005e20000100800 */
[----:B0-----:R-:W-:Y:S01]  /*14580*/  FMUL.FTZ R12, R173, R12 ;  /* 0x0000000cad0c7220 */ /* 0x001fe20000410000 */
[----:B-1----:R-:W-:-:S05]  /*14590*/  FMUL.FTZ R13, R13, R160 ;  /* 0x000000a00d0d7220 */ /* 0x002fca0000410000 */
[----:B------:R2:W-:Y:S04]  /*145a0*/  STL.64 [R1+0x1f0], R12 ;  /* 0x0001f00c01007387 */ /* 0x0005e80000100a00 */
[----:B------:R-:W3:Y:S01]  /*145b0*/  LD.E R5, desc[UR36][R18.64+0x4] ;  /* 0x0000042412057980 */ /* 0x000ee2000c101900 */
[----:B------:R-:W-:Y:S01]  /*145c0*/  BSSY B0, `(.L_x_5195) ;  /* 0x000000c000007945 */ /* 0x000fe20003800000 */
[----:B---3--:R-:W-:-:S13]  /*145d0*/  ISETP.NE.AND P0, PT, R5, RZ, PT ;  /* 0x000000ff0500720c */ /* 0x008fda0003f05270 */
[----:B--2---:R-:W-:Y:S05]  /*145e0*/  @P0 BRA `(.L_x_5196) ;  /* 0x0000000000240947 */ /* 0x004fea0003800000 */
[----:B------:R-:W2:Y:S04]  /*145f0*/  LDL.64 R8, [R1+0xc0] ;  /* 0x0000c00001087983 */ /* 0x000ea80000100a00 */
[----:B------:R-:W3:Y:S04]  /*14600*/  LD.E R19, desc[UR36][R18.64] ;  /* 0x0000002412137980 */ /* 0x000ee8000c101900 */
[----:B--2---:R-:W2:Y:S01]  /*14610*/  LD.E.64 R8, desc[UR36][R8.64] ;  /* 0x0000002408087980 */ /* 0x004ea2000c101b00 */
[----:B---3--:R-:W-:-:S04]  /*14620*/  IMAD R4, R20, 0x40, R19 ;  /* 0x0000004014047824 */ /* 0x008fc800078e0213 */
[----:B--2---:R-:W-:-:S05]  /*14630*/  IMAD.WIDE R4, R4, 0x4, R8 ;  /* 0x0000000404047825 */ /* 0x004fca00078e0208 */
[----:B------:R0:W-:Y:S04]  /*14640*/  ST.E desc[UR36][R4.64], R173 ;  /* 0x000000ad04007985 */ /* 0x0001e8000c101924 */
[----:B------:R-:W2:Y:S04]  /*14650*/  LDL.64 R18, [R1+0xb8] ;  /* 0x0000b80001127983 */ /* 0x000ea80000100a00 */
[----:B--2---:R-:W2:Y:S02]  /*14660*/  LD.E R7, desc[UR36][R18.64+0x4] ;  /* 0x0000042412077980 */ /* 0x004ea4000c101900 */
[----:B0-2---:R-:W-:-:S13]  /*14670*/  ISETP.NE.AND P0, PT, R7, RZ, PT ;  /* 0x000000ff0700720c */ /* 0x005fda0003f05270 */
.L_x_5196:
[----:B------:R-:W-:Y:S05]  /*14680*/  BSYNC B0 ;  /* 0x0000000000007941 */ /* 0x000fea0003800000 */
.L_x_5195:
[----:B------:R-:W-:Y:S04]  /*14690*/  BSSY B0, `(.L_x_5197) ;  /* 0x0000009000007945 */ /* 0x000fe80003800000 */
[----:B------:R-:W-:Y:S05]  /*146a0*/  @P0 BRA `(.L_x_5198) ;  /* 0x00000000001c0947 */ /* 0x000fea0003800000 */
[----:B------:R-:W2:Y:S04]  /*146b0*/  LDL.64 R8, [R1+0xc0] ;  /* 0x0000c00001087983 */ /* 0x000ea80000100a00 */
[----:B------:R-:W3:Y:S04]  /*146c0*/  LD.E R19, desc[UR36][R18.64] ;  /* 0x0000002412137980 */ /* 0x000ee8000c101900 */
[----:B--2---:R-:W2:Y:S01]  /*146d0*/  LD.E.64 R4, desc[UR36][R8.64] ;  /* 0x0000002408047980 */ /* 0x004ea2000c101b00 */
[----:B---3--:R-:W-:-:S04]  /*146e0*/  IMAD R20, R20, 0x40, R19 ;  /* 0x0000004014147824 */ /* 0x008fc800078e0213 */
[----:B------:R-:W-:-:S04]  /*146f0*/  VIADD R20, R20, 0x8 ;  /* 0x0000000814147836 */ /* 0x000fc80000000000 */
[----:B--2---:R-:W-:-:S05]  /*14700*/  IMAD.WIDE R4, R20, 0x4, R4 ;  /* 0x0000000414047825 */ /* 0x004fca00078e0204 */
[----:B------:R0:W-:Y:S02]  /*14710*/  ST.E desc[UR36][R4.64], R160 ;  /* 0x000000a004007985 */ /* 0x0001e4000c101924 */
.L_x_5198:
[----:B------:R-:W-:Y:S05]  /*14720*/  BSYNC B0 ;  /* 0x0000000000007941 */ /* 0x000fea0003800000 */
.L_x_5197:
[----:B------:R-:W2:Y:S04]  /*14730*/  LDL R178, [R1+0x200] ;  /* 0x0002000001b27983 */ /* 0x000ea80000100800 */
[----:B------:R-:W2:Y:S04]  /*14740*/  LDL.64 R144, [R1+0x1e0] ;  /* 0x0001e00001907983 */ /* 0x000ea80000100a00 */
        /* <DEDUP_REMOVED lines=51> */
[----:B------:R-:W4:Y:S01]  /*14a80*/  LDL.64 R150, [R1+0x3e8] ;  /* 0x0003e80001967983 */ /* 0x000f220000100a00 */
[----:B--2---:R-:W-:-:S04]  /*14a90*/  FMUL.FTZ R144, R144, R178 ;  /* 0x000000b290907220 */ /* 0x004fc80000410000 */
        /* <DEDUP_REMOVED lines=13> */
[-CC-:B0-----:R-:W-:Y:S01]  /*14b70*/  FFMA.FTZ R5, R135, R178.reuse, -R144.reuse ;  /* 0x000000b287057223 */ /* 0x181fe20000010890 */
[-CC-:B------:R-:W-:Y:S01]  /*14b80*/  FFMA.FTZ R7, R137, R178.reuse, -R144.reuse ;  /* 0x000000b289077223 */ /* 0x180fe20000010890 */
[-C--:B------:R-:W-:Y:S01]  /*14b90*/  FFMA.FTZ R4, R147, R178.reuse, -R144 ;  /* 0x000000b293047223 */ /* 0x080fe20000010890 */
[-C--:B------:R-:W-:Y:S01]  /*14ba0*/  FMUL.FTZ R3, R145, R178.reuse ;  /* 0x000000b291037220 */ /* 0x080fe20000410000 */
[----:B------:R-:W2:Y:S04]  /*14bb0*/  LDL.64 R84, [R1+0x3c0] ;  /* 0x0003c00001547983 */ /* 0x000ea80000100a00 */
        /* <DEDUP_REMOVED lines=12> */
[----:B------:R-:W2:Y:S01]  /*14c80*/  LDL.64 R146, [R1+0x3c8] ;  /* 0x0003c80001927983 */ /* 0x000ea20000100a00 */
[-CC-:B------:R-:W-:Y:S01]  /*14c90*/  FFMA.FTZ R20, R16, R178.reuse, -R3.reuse ;  /* 0x000000b210147223 */ /* 0x180fe20000010803 */
[-CC-:B------:R-:W-:Y:S01]  /*14ca0*/  FFMA.FTZ R157, R2, R178.reuse, -R3.reuse ;  /* 0x000000b2029d7223 */ /* 0x180fe20000010803 */
[----:B------:R-:W-:Y:S01]  /*14cb0*/  MUFU.EX2 R19, R19 ;  /* 0x0000001300137308 */ /* 0x000fe20000000800 */
[-CC-:B------:R-:W-:Y:S01]  /*14cc0*/  FFMA.FTZ R159, R159, R178.reuse, -R3.reuse ;  /* 0x000000b29f9f7223 */ /* 0x180fe20000010803 */
[----:B------:R-:W-:-:S06]  /*14cd0*/  FFMA.FTZ R18, R153, R178, -R3 ;  /* 0x000000b299127223 */ /* 0x000fcc0000010803 */
[----:B------:R-:W3:Y:S01]  /*14ce0*/  MUFU.EX2 R20, R20 ;  /* 0x0000001400147308 */ /* 0x000ee20000000800 */
[----:B------:R-:W-:-:S07]  /*14cf0*/  FFMA.FTZ R161, R161, R178, -R3 ;  /* 0x000000b2a1a17223 */ /* 0x000fce0000010803 */
[----:B------:R-:W0:Y:S08]  /*14d00*/  MUFU.EX2 R157, R157 ;  /* 0x0000009d009d7308 */ /* 0x000e300000000800 */
[----:B------:R-:W1:Y:S01]  /*14d10*/  MUFU.EX2 R156, R156 ;  /* 0x0000009c009c7308 */ /* 0x000e620000000800 */
[----:B------:R-:W-:-:S07]  /*14d20*/  FFMA.FTZ R16, R164, R178, -R3 ;  /* 0x000000b2a4107223 */ /* 0x000fce0000010803 */
[----:B------:R-:W1:Y:S08]  /*14d30*/  MUFU.EX2 R159, R159 ;  /* 0x0000009f009f7308 */ /* 0x000e700000000800 */
[----:B------:R-:W1:Y:S01]  /*14d40*/  MUFU.EX2 R158, R158 ;  /* 0x0000009e009e7308 */ /* 0x000e620000000800 */
[----:B---3--:R-:W-:Y:S01]  /*14d50*/  FADD.FTZ R2, R20, R163 ;  /* 0x000000a314027221 */ /* 0x008fe20000010000 */
[----:B------:R-:W-:-:S06]  /*14d60*/  FFMA.FTZ R164, R166, R178, -R3 ;  /* 0x000000b2a6a47223 */ /* 0x000fcc0000010803 */
[----:B------:R-:W3:Y:S01]  /*14d70*/  MUFU.EX2 R18, R18 ;  /* 0x0000001200127308 */ /* 0x000ee20000000800 */
[----:B------:R-:W-:-:S07]  /*14d80*/  FADD.FTZ R153, R19, R162 ;  /* 0x000000a213997221 */ /* 0x000fce0000010000 */
[----:B------:R-:W3:Y:S01]  /*14d90*/  MUFU.EX2 R17, R17 ;  /* 0x0000001100117308 */ /* 0x000ee20000000800 */
[----:B0-----:R-:W-:Y:S01]  /*14da0*/  FADD.FTZ R2, R157, R2 ;  /* 0x000000029d027221 */ /* 0x001fe20000010000 */
[----:B------:R-:W-:-:S06]  /*14db0*/  FFMA.FTZ R171, R165, R178, -R3 ;  /* 0x000000b2a5ab7223 */ /* 0x000fcc0000010803 */
[----:B------:R-:W0:Y:S01]  /*14dc0*/  MUFU.EX2 R161, R161 ;  /* 0x000000a100a17308 */ /* 0x000e220000000800 */
[----:B-1----:R-:W-:-:S07]  /*14dd0*/  FADD.FTZ R153, R156, R153 ;  /* 0x000000999c997221 */ /* 0x002fce0000010000 */
[----:B------:R-:W1:Y:S01]  /*14de0*/  MUFU.EX2 R14, R14 ;  /* 0x0000000e000e7308 */ /* 0x000e620000000800 */
[----:B------:R-:W-:Y:S01]  /*14df0*/  FADD.FTZ R163, R159, R2 ;  /* 0x000000029fa37221 */ /* 0x000fe20000010000 */
[----:B------:R-:W-:-:S06]  /*14e00*/  FFMA.FTZ R165, R168, R178, -R3 ;  /* 0x000000b2a8a57223 */ /* 0x000fcc0000010803 */
[----:B------:R-:W1:Y:S01]  /*14e10*/  MUFU.EX2 R16, R16 ;  /* 0x0000001000107308 */ /* 0x000e620000000800 */
[----:B------:R-:W-:-:S07]  /*14e20*/  FADD.FTZ R2, R158, R153 ;  /* 0x000000999e027221 */ /* 0x000fce0000010000 */
[----:B------:R-:W1:Y:S01]  /*14e30*/  MUFU.EX2 R15, R15 ;  /* 0x0000000f000f7308 */ /* 0x000e620000000800 */
[----:B---3--:R-:W-:Y:S01]  /*14e40*/  FADD.FTZ R162, R18, R163 ;  /* 0x000000a312a27221 */ /* 0x008fe20000010000 */
[----:B------:R-:W-:-:S06]  /*14e50*/  FFMA.FTZ R166, R167, R178, -R3 ;  /* 0x000000b2a7a67223 */ /* 0x000fcc0000010803 */
[----:B------:R-:W3:Y:S01]  /*14e60*/  MUFU.EX2 R164, R164 ;  /* 0x000000a400a47308 */ /* 0x000ee20000000800 */
[----:B------:R-:W-:-:S07]  /*14e70*/  FADD.FTZ R163, R17, R2 ;  /* 0x0000000211a37221 */ /* 0x000fce0000010000 */
[----:B------:R-:W3:Y:S01]  /*14e80*/  MUFU.EX2 R12, R12 ;  /* 0x0000000c000c7308 */ /* 0x000ee20000000800 */
[----:B------:R-:W-:Y:S01]  /*14e90*/  FFMA.FTZ R172, R169, R178, -R3 ;  /* 0x000000b2a9ac7223 */ /* 0x000fe20000010803 */
[----:B0-----:R-:W-:-:S06]  /*14ea0*/  FADD.FTZ R169, R161, R162 ;  /* 0x000000a2a1a97221 */ /* 0x001fcc0000010000 */
[----:B------:R-:W0:Y:S01]  /*14eb0*/  MUFU.EX2 R171, R171 ;  /* 0x000000ab00ab7308 */ /* 0x000e220000000800 */
[----:B------:R-:W-:Y:S01]  /*14ec0*/  FFMA.FTZ R167, R170, R178, -R3 ;  /* 0x000000b2aaa77223 */ /* 0x000fe20000010803 */
[----:B-1----:R-:W-:-:S06]  /*14ed0*/  FADD.FTZ R2, R14, R163 ;  /* 0x000000a30e027221 */ /* 0x002fcc0000010000 */
[----:B------:R-:W1:Y:S01]  /*14ee0*/  MUFU.EX2 R13, R13 ;  /* 0x0000000d000d7308 */ /* 0x000e620000000800 */
[----:B------:R-:W-:Y:S01]  /*14ef0*/  FADD.FTZ R169, R16, R169 ;  /* 0x000000a910a97221 */ /* 0x000fe20000010000 */
[----:B------:R-:W-:-:S06]  /*14f00*/  FADD.FTZ R163, R15, R2 ;  /* 0x000000020fa37221 */ /* 0x000fcc0000010000 */
[----:B------:R-:W4:Y:S08]  /*14f10*/  MUFU.EX2 R165, R165 ;  /* 0x000000a500a57308 */ /* 0x000f300000000800 */
[----:B------:R-:W4:Y:S01]  /*14f20*/  MUFU.EX2 R10, R10 ;  /* 0x0000000a000a7308 */ /* 0x000f220000000800 */
[----:B---3--:R-:W-:Y:S01]  /*14f30*/  FADD.FTZ R162, R164, R169 ;  /* 0x000000a9a4a27221 */ /* 0x008fe20000010000 */
[----:B------:R-:W-:-:S06]  /*14f40*/  FFMA.FTZ R153, R174, R178, -R3 ;  /* 0x000000b2ae997223 */ /* 0x000fcc0000010803 */
[----:B------:R-:W3:Y:S01]  /*14f50*/  MUFU.EX2 R166, R166 ;  /* 0x000000a600a67308 */ /* 0x000ee20000000800 */
[----:B------:R-:W-:-:S07]  /*14f60*/  FADD.FTZ R2, R12, R163 ;  /* 0x000000a30c027221 */ /* 0x000fce0000010000 */
[----:B------:R-:W3:Y:S01]  /*14f70*/  MUFU.EX2 R11, R11 ;  /* 0x0000000b000b7308 */ /* 0x000ee20000000800 */
[----:B0-----:R-:W-:Y:S01]  /*14f80*/  FADD.FTZ R162, R171, R162 ;  /* 0x000000a2aba27221 */ /* 0x001fe20000010000 */
[----:B-1----:R-:W-:-:S06]  /*14f90*/  FADD.FTZ R163, R13, R2 ;  /* 0x000000020da37221 */ /* 0x002fcc0000010000 */
[----:B------:R-:W0:Y:S01]  /*14fa0*/  MUFU.EX2 R167, R167 ;  /* 0x000000a700a77308 */ /* 0x000e220000000800 */
[----:B------:R-:W-:-:S07]  /*14fb0*/  FFMA.FTZ R168, R175, R178, -R3 ;  /* 0x000000b2afa87223 */ /* 0x000fce0000010803 */
[----:B------:R-:W1:Y:S01]  /*14fc0*/  MUFU.EX2 R9, R9 ;  /* 0x0000000900097308 */ /* 0x000e620000000800 */
[----:B----4-:R-:W-:Y:S01]  /*14fd0*/  FADD.FTZ R175, R165, R162 ;  /* 0x000000a2a5af7221 */ /* 0x010fe20000010000 */
[----:B------:R-:W-:-:S06]  /*14fe0*/  FADD.FTZ R2, R10, R163 ;  /* 0x000000a30a027221 */ /* 0x000fcc0000010000 */
[----:B------:R-:W4:Y:S01]  /*14ff0*/  MUFU.EX2 R172, R172 ;  /* 0x000000ac00ac7308 */ /* 0x000f220000000800 */
[----:B------:R-:W-:-:S07]  /*15000*/  FFMA.FTZ R169, R176, R178, -R3 ;  /* 0x000000b2b0a97223 */ /* 0x000fce0000010803 */
[----:B------:R-:W4:Y:S01]  /*15010*/  MUFU.EX2 R8, R8 ;  /* 0x0000000800087308 */ /* 0x000f220000000800 */
[----:B---3--:R-:W-:Y:S01]  /*15020*/  FADD.FTZ R162, R166, R175 ;  /* 0x000000afa6a27221 */ /* 0x008fe20000010000 */
[----:B------:R-:W-:-:S06]  /*15030*/  FADD.FTZ R2, R11, R2 ;  /* 0x000000020b027221 */ /* 0x000fcc0000010000 */
[----:B------:R-:W3:Y:S01]  /*15040*/  MUFU.EX2 R153, R153 ;  /* 0x0000009900997308 */ /* 0x000ee20000000800 */
[----:B------:R-:W-:-:S07]  /*15050*/  FFMA.FTZ R170, R177, R178, -R3 ;  /* 0x000000b2b1aa7223 */ /* 0x000fce0000010803 */
[----:B------:R-:W3:Y:S01]  /*15060*/  MUFU.EX2 R6, R6 ;  /* 0x0000000600067308 */ /* 0x000ee20000000800 */
[----:B0-----:R-:W-:Y:S01]  /*15070*/  FADD.FTZ R163, R167, R162 ;  /* 0x000000a2a7a37221 */ /* 0x001fe20000010000 */
[----:B-1----:R-:W-:-:S06]  /*15080*/  FADD.FTZ R3, R9, R2 ;  /* 0x0000000209037221 */ /* 0x002fcc0000010000 */
[----:B------:R-:W-:Y:S08]  /*15090*/  MUFU.EX2 R5, R5 ;  /* 0x0000000500057308 */ /* 0x000ff00000000800 */
[----:B------:R-:W0:Y:S01]  /*150a0*/  MUFU.EX2 R168, R168 ;  /* 0x000000a800a87308 */ /* 0x000e220000000800 */
[----:B----4-:R-:W-:Y:S01]  /*150b0*/  FADD.FTZ R2, R172, R163 ;  /* 0x000000a3ac027221 */ /* 0x010fe20000010000 */
[----:B------:R-:W-:-:S06]  /*150c0*/  FADD.FTZ R3, R8, R3 ;  /* 0x0000000308037221 */ /* 0x000fcc0000010000 */
[----:B------:R-:W-:Y:S08]  /*150d0*/  MUFU.EX2 R7, R7 ;  /* 0x0000000700077308 */ /* 0x000ff00000000800 */
[----:B------:R-:W1:Y:S01]  /*150e0*/  MUFU.EX2 R169, R169 ;  /* 0x000000a900a97308 */ /* 0x000e620000000800 */
[----:B---3--:R-:W-:Y:S01]  /*150f0*/  FADD.FTZ R163, R153, R2 ;  /* 0x0000000299a37221 */ /* 0x008fe20000010000 */
[----:B------:R-:W-:-:S06]  /*15100*/  FADD.FTZ R2, R6, R3 ;  /* 0x0000000306027221 */ /* 0x000fcc0000010000 */
[----:B------:R-:W3:Y:S08]  /*15110*/  MUFU.EX2 R4, R4 ;  /* 0x0000000400047308 */ /* 0x000ef00000000800 */
[----:B------:R-:W4:Y:S01]  /*15120*/  MUFU.EX2 R170, R170 ;  /* 0x000000aa00aa7308 */ /* 0x000f220000000800 */
[----:B0-----:R-:W-:Y:S01]  /*15130*/  FADD.FTZ R162, R168, R163 ;  /* 0x000000a3a8a27221 */ /* 0x001fe20000010000 */
[----:B------:R-:W-:-:S03]  /*15140*/  FADD.FTZ R2, R5, R2 ;  /* 0x0000000205027221 */ /* 0x000fc60000010000 */
[----:B-1----:R-:W-:Y:S01]  /*15150*/  FADD.FTZ R163, R169, R162 ;  /* 0x000000a2a9a37221 */ /* 0x002fe20000010000 */
[----:B------:R-:W-:Y:S01]  /*15160*/  FADD.FTZ R3, R7, R2 ;  /* 0x0000000207037221 */ /* 0x000fe20000010000 */
[C---:B------:R-:W-:Y:S01]  /*15170*/  FMUL.FTZ R113, R160.reuse, R113 ;  /* 0x00000071a0717220 */ /* 0x040fe20000410000 */
[----:B------:R-:W-:Y:S02]  /*15180*/  FMUL.FTZ R112, R160, R112 ;  /* 0x00000070a0707220 */ /* 0x000fe40000410000 */
[----:B---3--:R-:W-:Y:S01]  /*15190*/  FADD.FTZ R162, R4, R3 ;  /* 0x0000000304a27221 */ /* 0x008fe20000010000 */
[C---:B------:R-:W-:Y:S01]  /*151a0*/  FMUL.FTZ R155, R160.reuse, R155 ;  /* 0x0000009ba09b7220 */ /* 0x040fe20000410000 */
[----:B------:R-:W-:Y:S01]  /*151b0*/  FMUL.FTZ R154, R160, R154 ;  /* 0x0000009aa09a7220 */ /* 0x000fe20000410000 */
[----:B----4-:R-:W-:-:S05]  /*151c0*/  FADD.FTZ R163, R170, R163 ;  /* 0x000000a3aaa37221 */ /* 0x010fca0000010000 */
[----:B------:R0:W-:Y:S01]  /*151d0*/  STL.64 [R1+0x1f0], R162 ;  /* 0x0001f0a201007387 */ /* 0x0001e20000100a00 */
[----:B------:R-:W-:Y:S01]  /*151e0*/  BAR.SYNC.DEFER_BLOCKING 0xf, 0x100 ;  /* 0x03c4000000007b1d */ /* 0x000fe20000010000 */
        /* <DEDUP_REMOVED lines=16> */
[----:B------:R-:W3:Y:S04]  /*152f0*/  LD.E.64 R2, desc[UR36][R64.64+0x8] ;  /* 0x0000082440027980 */ /* 0x000ee8000c101b00 */
[----:B0-----:R-:W4:Y:S04]  /*15300*/  LD.E.64 R162, desc[UR36][R64.64] ;  /* 0x0000002440a27980 */ /* 0x001f28000c101b00 */
[----:B------:R-:W-:Y:S04]  /*15310*/  STL.64 [R1+0x2b8], R112 ;  /* 0x0002b87001007387 */ /* 0x000fe80000100a00 */
[----:B------:R0:W-:Y:S01]  /*15320*/  STL.64 [R1+0x3f8], R154 ;  /* 0x0003f89a01007387 */ /* 0x0001e20000100a00 */
[C---:B------:R-:W-:Y:S01]  /*15330*/  FMUL.FTZ R33, R173.reuse, R33 ;  /* 0x00000021ad217220 */ /* 0x040fe20000410000 */
[C---:B------:R-:W-:Y:S01]  /*15340*/  FMUL.FTZ R32, R173.reuse, R32 ;  /* 0x00000020ad207220 */ /* 0x040fe20000410000 */
[C---:B------:R-:W-:Y:S01]  /*15350*/  FMUL.FTZ R35, R173.reuse, R35 ;  /* 0x00000023ad237220 */ /* 0x040fe20000410000 */
[C---:B------:R-:W-:Y:S01]  /*15360*/  FMUL.FTZ R34, R173.reuse, R34 ;  /* 0x00000022ad227220 */ /* 0x040fe20000410000 */
[C---:B------:R-:W-:Y:S01]  /*15370*/  FMUL.FTZ R37, R173.reuse, R37 ;  /* 0x00000025ad257220 */ /* 0x040fe20000410000 */
[C---:B------:R-:W-:Y:S01]  /*15380*/  FMUL.FTZ R36, R173.reuse, R36 ;  /* 0x00000024ad247220 */ /* 0x040fe20000410000 */
[----:B0-----:R-:W3:Y:S01]  /*15390*/  LDL R154, [R1+0x2bc] ;  /* 0x0002bc00019a7983 */ /* 0x001ee20000100800 */
        /* <DEDUP_REMOVED lines=36> */
[C---:B--2---:R-:W-:Y:S01]  /*155e0*/  FMUL.FTZ R85, R173.reuse, R85 ;  /* 0x00000055ad557220 */ /* 0x044fe20000410000 */
        /* <DEDUP_REMOVED lines=127> */
[----:B0-----:R-:W3:Y:S04]  /*15de0*/  LDL R24, [R1+0x210] ;  /* 0x0002100001187983 */ /* 0x001ee80000100800 */
[----:B-1----:R-:W3:Y:S04]  /*15df0*/  LDL R88, [R1+0x214] ;  /* 0x0002140001587983 */ /* 0x002ee80000100800 */
[----:B--2---:R-:W2:Y:S04]  /*15e00*/  LDL R90, [R1+0x218] ;  /* 0x00021800015a7983 */ /* 0x004ea80000100800 */
[----:B------:R-:W2:Y:S04]  /*15e10*/  LDL R92, [R1+0x21c] ;  /* 0x00021c00015c7983 */ /* 0x000ea80000100800 */
[----:B------:R-:W2:Y:S04]  /*15e20*/  LDL R26, [R1+0x220] ;  /* 0x00022000011a7983 */ /* 0x000ea80000100800 */
[----:B------:R-:W2:Y:S04]  /*15e30*/  LDL R94, [R1+0x224] ;  /* 0x00022400015e7983 */ /* 0x000ea80000100800 */
[----:B------:R-:W2:Y:S04]  /*15e40*/  LDL R96, [R1+0x228] ;  /* 0x0002280001607983 */ /* 0x000ea80000100800 */
[----:B------:R-:W2:Y:S04]  /*15e50*/  LDL R98, [R1+0x22c] ;  /* 0x00022c0001627983 */ /* 0x000ea80000100800 */
[----:B------:R-:W2:Y:S04]  /*15e60*/  LDL R28, [R1+0x230] ;  /* 0x00023000011c7983 */ /* 0x000ea80000100800 */
[----:B----4-:R-:W4:Y:S04]  /*15e70*/  LDL R100, [R1+0x234] ;  /* 0x0002340001647983 */ /* 0x010f280000100800 */
[----:B------:R-:W4:Y:S04]  /*15e80*/  LDL R102, [R1+0x238] ;  /* 0x0002380001667983 */ /* 0x000f280000100800 */
[----:B------:R-:W4:Y:S04]  /*15e90*/  LDL R104, [R1+0x23c] ;  /* 0x00023c0001687983 */ /* 0x000f280000100800 */
[----:B------:R-:W4:Y:S04]  /*15ea0*/  LDL R30, [R1+0x240] ;  /* 0x00024000011e7983 */ /* 0x000f280000100800 */
[----:B------:R-:W4:Y:S04]  /*15eb0*/  LDL R106, [R1+0x244] ;  /* 0x00024400016a7983 */ /* 0x000f280000100800 */
[----:B------:R-:W4:Y:S04]  /*15ec0*/  LDL R108, [R1+0x248] ;  /* 0x00024800016c7983 */ /* 0x000f280000100800 */
[----:B---3--:R-:W3:Y:S04]  /*15ed0*/  LDL R110, [R1+0x24c] ;  /* 0x00024c00016e7983 */ /* 0x008ee80000100800 */
[----:B------:R-:W3:Y:S04]  /*15ee0*/  LDL R32, [R1+0x250] ;  /* 0x0002500001207983 */ /* 0x000ee80000100800 */
        /* <DEDUP_REMOVED lines=110> */
[----:B------:R0:W-:Y:S04]  /*165d0*/  STL [R1+0x2bc], R154 ;  /* 0x0002bc9a01007387 */ /* 0x0001e80000100800 */
[----:B------:R-:W3:Y:S04]  /*165e0*/  LDL R173, [R1+0x1c8] ;  /* 0x0001c80001ad7983 */ /* 0x000ee80000100800 */
[----:B0-----:R-:W3:Y:S04]  /*165f0*/  LDL.64 R154, [R1+0x88] ;  /* 0x00008800019a7983 */ /* 0x001ee80000100a00 */
        /* <DEDUP_REMOVED lines=15> */
[----:B---3--:R-:W-:Y:S04]  /*166f0*/  STL [R1+0x24c], R110 ;  /* 0x00024c6e01007387 */ /* 0x008fe80000100800 */
        /* <DEDUP_REMOVED lines=70> */
[----:B------:R1:W-:Y:S04]  /*16b60*/  STL [R1+0x36c], R31 ;  /* 0x00036c1f01007387 */ /* 0x0003e80000100800 */
[----:B------:R-:W-:Y:S04]  /*16b70*/  STL [R1+0x370], R68 ;  /* 0x0003704401007387 */ /* 0x000fe80000100800 */
[----:B------:R-:W-:Y:S04]  /*16b80*/  STL [R1+0x374], R33 ;  /* 0x0003742101007387 */ /* 0x000fe80000100800 */
[----:B------:R2:W-:Y:S04]  /*16b90*/  STL [R1+0x378], R35 ;  /* 0x0003782301007387 */ /* 0x0005e80000100800 */
        /* <DEDUP_REMOVED lines=37> */
[----:B0-----:R-:W4:Y:S04]  /*16df0*/  LDL.128 R24, [R1+0x210] ;  /* 0x0002100001187983 */ /* 0x001f280000100c00 */
[----:B-1----:R-:W4:Y:S04]  /*16e00*/  LDL.128 R28, [R1+0x220] ;  /* 0x00022000011c7983 */ /* 0x002f280000100c00 */
[----:B--2---:R-:W2:Y:S04]  /*16e10*/  LDL.128 R32, [R1+0x230] ;  /* 0x0002300001207983 */ /* 0x004ea80000100c00 */
        /* <DEDUP_REMOVED lines=29> */
[----:B------:R-:W-:Y:S01]  /*16ff0*/  MOV R177, R2 ;  /* 0x0000000200b17202 */ /* 0x000fe20000000f00 */
[----:B------:R-:W-:-:S04]  /*17000*/  IMAD R154, R173, 0x1000, R154 ;  /* 0x00001000ad9a7824 */ /* 0x000fc800078e029a */
[--C-:B------:R-:W-:Y:S01]  /*17010*/  IMAD R3, R163, 0x2, R177.reuse ;  /* 0x00000002a3037824 */ /* 0x100fe200078e02b1 */
[----:B------:R-:W-:Y:S01]  /*17020*/  F2FP.BF16.F32.PACK_AB R156, R156, R19 ;  /* 0x000000139c9c723e */ /* 0x000fe200000010ff */
[C---:B------:R-:W-:Y:S01]  /*17030*/  IMAD R2, R162.reuse, 0x2, R177 ;  /* 0x00000002a2027824 */ /* 0x040fe200078e02b1 */
[----:B------:R-:W-:Y:S01]  /*17040*/  F2FP.BF16.F32.PACK_AB R157, R157, R20 ;  /* 0x000000149d9d723e */ /* 0x000fe200000010ff */
[----:B------:R-:W-:Y:S01]  /*17050*/  IMAD R176, R162, 0x2, R3 ;  /* 0x00000002a2b07824 */ /* 0x000fe200078e0203 */
[----:B------:R-:W-:Y:S02]  /*17060*/  F2FP.BF16.F32.PACK_AB R158, R17, R158 ;  /* 0x0000009e119e723e */ /* 0x000fe400000010ff */
[----:B------:R-:W-:Y:S02]  /*17070*/  F2FP.BF16.F32.PACK_AB R159, R18, R159 ;  /* 0x0000009f129f723e */ /* 0x000fe400000010ff */
[----:B------:R-:W-:Y:S02]  /*17080*/  F2FP.BF16.F32.PACK_AB R160, R15, R14 ;  /* 0x0000000e0fa0723e */ /* 0x000fe400000010ff */
[----:B------:R-:W-:-:S02]  /*17090*/  F2FP.BF16.F32.PACK_AB R161, R16, R161 ;  /* 0x000000a110a1723e */ /* 0x000fc400000010ff */
[----:B------:R-:W-:Y:S02]  /*170a0*/  F2FP.BF16.F32.PACK_AB R162, R13, R12 ;  /* 0x0000000c0da2723e */ /* 0x000fe400000010ff */
[----:B------:R-:W-:Y:S02]  /*170b0*/  F2FP.BF16.F32.PACK_AB R163, R171, R164 ;  /* 0x000000a4aba3723e */ /* 0x000fe400000010ff */
[----:B------:R-:W-:Y:S02]  /*170c0*/  F2FP.BF16.F32.PACK_AB R165, R166, R165 ;  /* 0x000000a5a6a5723e */ /* 0x000fe400000010ff */
[----:B------:R-:W-:Y:S02]  /*170d0*/  R2UR UR6, R154 ;  /* 0x000000009a0672ca */ /* 0x000fe400000e0000 */
[----:B------:R-:W-:Y:S02]  /*170e0*/  R2UR UR7, R155 ;  /* 0x000000009b0772ca */ /* 0x000fe400000e0000 */
[----:B------:R-:W-:-:S02]  /*170f0*/  F2FP.BF16.F32.PACK_AB R164, R11, R10 ;  /* 0x0000000a0ba4723e */ /* 0x000fc400000010ff */
[----:B------:R-:W-:Y:S02]  /*17100*/  F2FP.BF16.F32.PACK_AB R166, R8, R9 ;  /* 0x0000000908a6723e */ /* 0x000fe400000010ff */
[----:B------:R-:W-:Y:S02]  /*17110*/  F2FP.BF16.F32.PACK_AB R167, R172, R167 ;  /* 0x000000a7aca7723e */ /* 0x000fe400000010ff */
[----:B------:R-:W-:Y:S02]  /*17120*/  F2FP.BF16.F32.PACK_AB R172, R5, R6 ;  /* 0x0000000605ac723e */ /* 0x000fe400000010ff */
[----:B------:R-:W-:Y:S02]  /*17130*/  F2FP.BF16.F32.PACK_AB R173, R168, R153 ;  /* 0x00000099a8ad723e */ /* 0x000fe400000010ff */
[----:B------:R-:W-:Y:S02]  /*17140*/  F2FP.BF16.F32.PACK_AB R174, R4, R7 ;  /* 0x0000000704ae723e */ /* 0x000fe400000010ff */
[----:B------:R-:W-:Y:S01]  /*17150*/  F2FP.BF16.F32.PACK_AB R175, R170, R169 ;  /* 0x000000a9aaaf723e */ /* 0x000fe200000010ff */
[----:B------:R-:W-:Y:S04]  /*17160*/  STSM.16.M88.4 [R177], R156 ;  /* 0x0000009cb1007844 */ /* 0x000fe80000000200 */
[----:B------:R0:W-:Y:S04]  /*17170*/  STSM.16.M88.4 [R2], R160 ;  /* 0x000000a002007844 */ /* 0x0001e80000000200 */
[----:B------:R1:W-:Y:S04]  /*17180*/  STSM.16.M88.4 [R3], R164 ;  /* 0x000000a403007844 */ /* 0x0003e80000000200 */
[----:B------:R-:W-:Y:S01]  /*17190*/  STSM.16.M88.4 [R176], R172 ;  /* 0x000000acb0007844 */ /* 0x000fe20000000200 */
[----:B------:R-:W-:-:S02]  /*171a0*/  VIADD R4, R154, 0x80 ;  /* 0x000000809a047836 */ /* 0x000fc40000000000 */
[----:B------:R-:W-:Y:S01]  /*171b0*/  IMAD.MOV.U32 R5, RZ, RZ, R155 ;  /* 0x000000ffff057224 */ /* 0x000fe200078e009b */
[----:B--2---:R-:W-:-:S06]  /*171c0*/  WARPGROUP.ARRIVE ;  /* 0x00000000000079c5 */ /* 0x004fcc0000000000 */
[----:B------:R-:W-:Y:S01]  /*171d0*/  HGMMA.64x256x16.F32.BF16 R24, R156, gdesc[UR4].tnspB, R24, gsb0 ;  /* 0x43e000049c187df0 */ /* 0x000fe20008001818 */
[----:B------:R-:W-:Y:S02]  /*171e0*/  R2UR UR6, R4 ;  /* 0x00000000040672ca */ /* 0x000fe400000e0000 */
[----:B------:R-:W-:Y:S01]  /*171f0*/  R2UR UR7, R5 ;  /* 0x00000000050772ca */ /* 0x000fe200000e0000 */
[----:B0-----:R-:W-:Y:S02]  /*17200*/  VIADD R2, R154, 0x100 ;  /* 0x000001009a027836 */ /* 0x001fe40000000000 */
[----:B-1----:R-:W-:Y:S01]  /*17210*/  IMAD.MOV.U32 R3, RZ, RZ, R155 ;  /* 0x000000ffff037224 */ /* 0x002fe200078e009b */
        /* <DEDUP_REMOVED lines=145> */
[----:B------:R-:W4:Y:S04]  /*17b30*/  LDL R70, [R1+0x218] ;  /* 0x0002180001467983 */ /* 0x000f280000100800 */
[----:B-1----:R-:W4:Y:S04]  /*17b40*/  LDL R72, [R1+0x21c] ;  /* 0x00021c0001487983 */ /* 0x002f280000100800 */
[----:B------:R-:W4:Y:S04]  /*17b50*/  LDL R4, [R1+0x220] ;  /* 0x0002200001047983 */ /* 0x000f280000100800 */
[----:B------:R-:W4:Y:S04]  /*17b60*/  LDL R74, [R1+0x224] ;  /* 0x00022400014a7983 */ /* 0x000f280000100800 */
        /* <DEDUP_REMOVED lines=137> */
[----:B---3--:R-:W-:Y:S04]  /*18400*/  STL [R1+0x234], R80 ;  /* 0x0002345001007387 */ /* 0x008fe80000100800 */
        /* <DEDUP_REMOVED lines=127> */
.L_x_5200:
[----:B------:R-:W-:Y:S05]  /*18c00*/  BSYNC B0 ;  /* 0x0000000000007941 */ /* 0x000fea0003800000 */
.L_x_5199:
[----:B------:R-:W2:Y:S04]  /*18c10*/  LDL.64 R4, [R1+0x48] ;  /* 0x0000480001047983 */ /* 0x000ea80000100a00 */
[----:B------:R-:W3:Y:S01]  /*18c20*/  LDL R3, [R1+0x34] ;  /* 0x0000340001037983 */ /* 0x000ee20000100800 */
[C---:B------:R-:W-:Y:S01]  /*18c30*/  ISETP.GT.AND P0, PT, R0.reuse, R21, PT ;  /* 0x000000150000720c */ /* 0x040fe20003f04270 */
[----:B------:R-:W-:Y:S01]  /*18c40*/  VIADD R0, R0, 0xffffffff ;  /* 0xffffffff00007836 */ /* 0x000fe20000000000 */
[----:B--2---:R-:W-:-:S05]  /*18c50*/  MOV R5, R4 ;  /* 0x0000000400057202 */ /* 0x004fca0000000f00 */
[----:B-----5:R-:W-:-:S05]  /*18c60*/  IMAD R2, R2, 0x8, R5 ;  /* 0x0000000802027824 */ /* 0x020fca00078e0205 */
[----:B---3--:R-:W-:-:S04]  /*18c70*/  PRMT R2, R3, 0x654, R2 ;  /* 0x0000065403027816 */ /* 0x008fc80000000002 */
[----:B------:R0:W-:Y:S01]  /*18c80*/  SYNCS.ARRIVE.TRANS64.RED.A1T0 RZ, [R2+URZ], RZ ;  /* 0x000000ff02ff79a7 */ /* 0x0001e2000810043f */
[----:B------:R-:W-:Y:S05]  /*18c90*/  @P0 BRA `(.L_x_5201) ;  /* 0xffffff8c00a80947 */ /* 0x000fea000383ffff */
.L_x_5178:
[----:B------:R-:W-:-:S13]  /*18ca0*/  ISETP.GE.AND P0, PT, R0, R22, PT ;  /* 0x000000160000720c */ /* 0x000fda0003f06270 */
[----:B------:R-:W-:Y:S05]  /*18cb0*/  @!P0 BRA `(.L_x_5202) ;  /* 0x0000007c00f48947 */ /* 0x000fea0003800000 */
.L_x_5235:
[----:B------:R-:W2:Y:S04]  /*18cc0*/  LDL R20, [R1+0x1c8] ;  /* 0x0001c80001147983 */ /* 0x000ea80000100800 */
[----:B01----:R-:W3:Y:S04]  /*18cd0*/  LDL R2, [R1+0x1d0] ;  /* 0x0001d00001027983 */ /* 0x003ee80000100800 */
        /* <DEDUP_REMOVED lines=18> */
.L_x_5204:
[----:B------:R-:W-:Y:S05]  /*18e00*/  BSYNC B0 ;  /* 0x0000000000007941 */ /* 0x000fea0003800000 */
.L_x_5203:
        /* <DEDUP_REMOVED lines=9> */
.L_x_5206:
[----:B------:R-:W-:Y:S05]  /*18ea0*/  BSYNC B0 ;  /* 0x0000000000007941 */ /* 0x000fea0003800000 */
.L_x_5205:
[----:B------:R-:W-:Y:S04]  /*18eb0*/  BSSY B0, `(.L_x_5207) ;  /* 0x0000006000007945 */ /* 0x000fe80003800000 */
[----:B-1----:R-:W-:Y:S05]  /*18ec0*/  @P0 BRA `(.L_x_5208) ;  /* 0x0000000000100947 */ /* 0x002fea0003800000 */
[----:B-----5:R-:W-:Y:S01]  /*18ed0*/  IMAD R6, R6, 0x8, R3 ;  /* 0x0000000806067824 */ /* 0x020fe200078e0203 */
[----:B------:R-:W-:-:S04]  /*18ee0*/  SHF.L.U32 R7, R7, 0x1f, RZ ;  /* 0x0000001f07077819 */ /* 0x000fc800000006ff */
[----:B------:R-:W1:Y:S02]  /*18ef0*/  SYNCS.PHASECHK.TRANS64.TRYWAIT P0, [R6+URZ], R7 ;  /* 0x00000007060075a7 */ /* 0x000e64000800017f */
[----:B-1----:R-:W-:Y:S05]  /*18f00*/  @!P0 BRA `(.L_x_5209) ;  /* 0x0000010800888947 */ /* 0x002fea0003800000 */
.L_x_5208:
[----:B------:R-:W-:Y:S05]  /*18f10*/  BSYNC B0 ;  /* 0x0000000000007941 */ /* 0x000fea0003800000 */
.L_x_5207:
        /* <DEDUP_REMOVED lines=57> */
.L_x_5211:
[----:B------:R-:W-:Y:S05]  /*192b0*/  BSYNC B0 ;  /* 0x0000000000007941 */ /* 0x000fea0003800000 */
.L_x_5210:
        /* <DEDUP_REMOVED lines=8> */
.L_x_5213:
[----:B------:R-:W-:Y:S05]  /*19340*/  BSYNC B0 ;  /* 0x0000000000007941 */ /* 0x000fea0003800000 */
.L_x_5212:
[----:B------:R-:W-:Y:S04]  /*19350*/  BSSY B0, `(.L_x_5214) ;  /* 0x0000004000007945 */ /* 0x000fe80003800000 */
[----:B-1----:R-:W-:Y:S05]  /*19360*/  @P0 BRA `(.L_x_5215) ;  /* 0x0000000000080947 */ /* 0x002fea0003800000 */
[----:B------:R-:W1:Y:S02]  /*19370*/  SYNCS.PHASECHK.TRANS64.TRYWAIT P0, [R12+URZ], R13 ;  /* 0x0000000d0c0075a7 */ /* 0x000e64000800017f */
[----:B-1----:R-:W-:Y:S05]  /*19380*/  @!P0 BRA `(.L_x_5216) ;  /* 0x00000104007c8947 */ /* 0x002fea0003800000 */
.L_x_5215:
[----:B------:R-:W-:Y:S05]  /*19390*/  BSYNC B0 ;  /* 0x0000000000007941 */ /* 0x000fea0003800000 */
.L_x_5214:
        /* <DEDUP_REMOVED lines=439> */
.L_x_5218:
[----:B------:R-:W-:Y:S05]  /*1af10*/  BSYNC B0 ;  /* 0x0000000000007941 */ /* 0x000fea0003800000 */
.L_x_5217:
        /* <DEDUP_REMOVED lines=8> */
[----:B------:R-:W4:Y:S04]  /*1afa0*/  LDL R13, [R1+0x50] ;  /* 0x00005000010d7983 */ /* 0x000f280000100800 */
[----:B------:R-:W4:Y:S04]  /*1afb0*/  LDL R16, [R1+0xf8] ;  /* 0x0000f80001107983 */ /* 0x000f280000100800 */
[----:B------:R-:W4:Y:S04]  /*1afc0*/  LDL.128 R8, [R1+0xe0] ;  /* 0x0000e00001087983 */ /* 0x000f280000100c00 */
[----:B0-----:R-:W4:Y:S04]  /*1afd0*/  LDL.128 R4, [R1+0xd0] ;  /* 0x0000d00001047983 */ /* 0x001f280000100c00 */
[----:B--2---:R3:W2:Y:S02]  /*1afe0*/  LD.E R2, desc[UR36][R2.64] ;  /* 0x0000002402027980 */ /* 0x0046a4000c101900 */
[----:B---3--:R-:W-:-:S04]  /*1aff0*/  SHF.R.S32.HI R3, RZ, 0x1f, R12 ;  /* 0x0000001fff037819 */ /* 0x008fc8000001140c */
[----:B------:R-:W-:-:S04]  /*1b000*/  LEA.HI R17, R3, R12, RZ, 0x7 ;  /* 0x0000000c03117211 */ /* 0x000fc800078f38ff */
[----:B------:R-:W-:-:S05]  /*1b010*/  LOP3.LUT R17, R17, 0xffffff80, RZ, 0xc0, !PT ;  /* 0xffffff8011117812 */ /* 0x000fca00078ec0ff */
[----:B------:R-:W-:Y:S01]  /*1b020*/  IMAD.IADD R17, R12, 0x1, -R17 ;  /* 0x000000010c117824 */ /* 0x000fe200078e0a11 */
[----:B------:R-:W-:-:S04]  /*1b030*/  LEA.HI R21, R3, R12, RZ, 0x2 ;  /* 0x0000000c03157211 */ /* 0x000fc800078f10ff */
[----:B------:R-:W-:-:S05]  /*1b040*/  LOP3.LUT R21, R21, 0xfffffffc, RZ, 0xc0, !PT ;  /* 0xfffffffc15157812 */ /* 0x000fca00078ec0ff */
[----:B------:R-:W-:Y:S01]  /*1b050*/  IMAD.IADD R21, R12, 0x1, -R21 ;  /* 0x000000010c157824 */ /* 0x000fe200078e0a15 */
[----:B----4-:R-:W-:-:S04]  /*1b060*/  ISETP.NE.AND P0, PT, R14, 0x1, PT ;  /* 0x000000010e00780c */ /* 0x010fc80003f05270 */
[----:B------:R-:W-:-:S04]  /*1b070*/  LEA.HI R12, R21, R21, RZ, 0x1 ;  /* 0x00000015150c7211 */ /* 0x000fc800078f08ff */
[----:B------:R-:W-:-:S05]  /*1b080*/  LOP3.LUT R12, R12, 0x1ffffffe, RZ, 0xc0, !PT ;  /* 0x1ffffffe0c0c7812 */ /* 0x000fca00078ec0ff */
[----:B------:R-:W-:Y:S01]  /*1b090*/  IMAD.IADD R12, R21, 0x1, -R12 ;  /* 0x00000001150c7824 */ /* 0x000fe200078e0a0c */
[----:B------:R-:W-:Y:S01]  /*1b0a0*/  ISETP.GE.AND P1, PT, R9, 0x1, PT ;  /* 0x000000010900780c */ /* 0x000fe20003f26270 */
[----:B------:R-:W-:Y:S01]  /*1b0b0*/  BSSY B0, `(.L_x_5219) ;  /* 0x000006f000007945 */ /* 0x000fe20003800000 */
[----:B--2---:R-:W-:-:S04]  /*1b0c0*/  FMUL.FTZ R26, R26, R2 ;  /* 0x000000021a1a7220 */ /* 0x004fc80000410000 */
[----:B------:R0:W1:Y:S01]  /*1b0d0*/  MUFU.TANH R18, R26 ;  /* 0x0000001a00127308 */ /* 0x0000620000002400 */
[----:B------:R-:W-:Y:S01]  /*1b0e0*/  FMUL.FTZ R30, R30, R2 ;  /* 0x000000021e1e7220 */ /* 0x000fe20000410000 */
[----:B0-----:R-:W-:-:S06]  /*1b0f0*/  SHF.R.S32.HI R26, RZ, 0x1f, R17 ;  /* 0x0000001fff1a7819 */ /* 0x001fcc0000011411 */
[----:B------:R0:W2:Y:S01]  /*1b100*/  MUFU.TANH R159, R30 ;  /* 0x0000001e009f7308 */ /* 0x0000a20000002400 */
[----:B------:R-:W-:-:S04]  /*1b110*/  LEA.HI R19, R26, R17, RZ, 0x2 ;  /* 0x000000111a137211 */ /* 0x000fc800078f10ff */
[--C-:B------:R-:W-:Y:S02]  /*1b120*/  SHF.R.S32.HI R3, RZ, 0x2, R19.reuse ;  /* 0x00000002ff037819 */ /* 0x100fe40000011413 */
[----:B0-----:R-:W-:Y:S02]  /*1b130*/  SHF.R.S32.HI R30, RZ, 0x1f, R19 ;  /* 0x0000001fff1e7819 */ /* 0x001fe40000011413 */
[----:B------:R-:W-:Y:S02]  /*1b140*/  LEA.HI R26, R26, R17, RZ, 0x5 ;  /* 0x000000111a1a7211 */ /* 0x000fe400078f28ff */
[----:B------:R-:W-:Y:S02]  /*1b150*/  LEA.HI R30, R30, R3, RZ, 0x3 ;  /* 0x000000031e1e7211 */ /* 0x000fe400078f18ff */
[----:B------:R-:W-:Y:S02]  /*1b160*/  SHF.R.S32.HI R26, RZ, 0x5, R26 ;  /* 0x00000005ff1a7819 */ /* 0x000fe4000001141a */
[----:B------:R-:W-:-:S05]  /*1b170*/  LOP3.LUT R30, R30, 0xfffffff8, RZ, 0xc0, !PT ;  /* 0xfffffff81e1e7812 */ /* 0x000fca00078ec0ff */
[----:B------:R-:W-:Y:S02]  /*1b180*/  IMAD.IADD R30, R3, 0x1, -R30 ;  /* 0x00000001031e7824 */ /* 0x000fe400078e0a1e */
[----:B------:R-:W-:-:S04]  /*1b190*/  IMAD R3, R13, 0x4, R26 ;  /* 0x000000040d037824 */ /* 0x000fc800078e021a */
[----:B------:R-:W-:-:S04]  /*1b1a0*/  IMAD.U32 R3, R3, 0x10, R30 ;  /* 0x0000001003037824 */ /* 0x000fc800078e001e */
[----:B------:R-:W-:-:S04]  /*1b1b0*/  IMAD R14, R12, 0x8, R3 ;  /* 0x000000080c0e7824 */ /* 0x000fc800078e0203 */
[----:B------:R-:W-:-:S05]  /*1b1c0*/  @P0 IMAD.HI.U32 R15, R14, R15, RZ ;  /* 0x0000000f0e0f0227 */ /* 0x000fca00078e00ff */
[----:B------:R-:W-:Y:S01]  /*1b1d0*/  @P0 SHF.R.U32.HI R14, RZ, R16, R15 ;  /* 0x00000010ff0e0219 */ /* 0x000fe2000001160f */
[----:B------:R-:W-:Y:S01]  /*1b1e0*/  IMAD.SHL.U32 R13, R0, 0x40, RZ ;  /* 0x00000040000d7824 */ /* 0x000fe200078e00ff */
[----:B------:R-:W-:-:S03]  /*1b1f0*/  LOP3.LUT R12, R19, 0x7ffffffc, RZ, 0xc0, !PT ;  /* 0x7ffffffc130c7812 */ /* 0x000fc600078ec0ff */
[----:B------:R-:W0:Y:S01]  /*1b200*/  SHFL.IDX PT, R15, R14, RZ, 0x1c1f ;  /* 0x001c1fff0e0f7589 */ /* 0x000e2200000e0000 */
[----:B------:R-:W-:Y:S01]  /*1b210*/  IADD3 R3, -R13, 0x1, RZ ;  /* 0x000000010d037810 */ /* 0x000fe20007ffe1ff */
[----:B------:R-:W-:Y:S02]  /*1b220*/  IMAD.IADD R12, R17, 0x1, -R12 ;  /* 0x00000001110c7824 */ /* 0x000fe400078e0a0c */
        /* <DEDUP_REMOVED lines=30> */
[----:B------:R-:W-:Y:S01]  /*1b410*/  IMAD R3, R12, -0x2, R3 ;  /* 0xfffffffe0c037824 */ /* 0x000fe200078e0203 */
[----:B------:R-:W3:Y:S04]  /*1b420*/  MUFU.TANH R24, R24 ;  /* 0x0000001800187308 */ /* 0x000ee80000002400 */
[----:B------:R-:W-:-:S04]  /*1b430*/  IADD3 R16, -R4, R3, R5 ;  /* 0x0000000304107210 */ /* 0x000fc80007ffe105 */
[----:B------:R-:W4:Y:S01]  /*1b440*/  MUFU.TANH R25, R25 ;  /* 0x0000001900197308 */ /* 0x000f220000002400 */
[----:B------:R-:W-:-:S07]  /*1b450*/  LOP3.LUT R3, RZ, R6, RZ, 0x33, !PT ;  /* 0x00000006ff037212 */ /* 0x000fce00078e33ff */
        /* <DEDUP_REMOVED lines=27> */
[----:B------:R-:W1:Y:S08]  /*1b610*/  MUFU.TANH R54, R54 ;  /* 0x0000003600367308 */ /* 0x000e700000002400 */
[----:B------:R1:W1:Y:S01]  /*1b620*/  MUFU.TANH R162, R2 ;  /* 0x0000000200a27308 */ /* 0x0002620000002400 */
[----:B------:R-:W-:-:S02]  /*1b630*/  IMAD.IADD R16, R16, 0x1, R3 ;  /* 0x0000000110107824 */ /* 0x000fc400078e0203 */
[----:B------:R-:W-:Y:S02]  /*1b640*/  IMAD.IADD R21, R8, 0x1, -R13 ;  /* 0x0000000108157824 */ /* 0x000fe400078e0a0d */
[--C-:B0-----:R-:W-:Y:S02]  /*1b650*/  IMAD.IADD R6, R19, 0x1, R15.reuse ;  /* 0x0000000113067824 */ /* 0x101fe400078e020f */
[----:B------:R-:W-:Y:S01]  /*1b660*/  IMAD.IADD R3, R16, 0x1, R15 ;  /* 0x0000000110037824 */ /* 0x000fe200078e020f */
[----:B--234-:R-:W-:Y:S06]  /*1b670*/  @!P1 BRA `(.L_x_5220) ;  /* 0x0000000000489947 */ /* 0x01cfec0003800000 */
[----:B-1----:R-:W-:Y:S01]  /*1b680*/  IADD3 R2, -R4, R5, R15 ;  /* 0x0000000504027210 */ /* 0x002fe20007ffe10f */
        /* <DEDUP_REMOVED lines=9> */
.L_x_5222:
[----:B------:R-:W-:-:S13]  /*1b720*/  ISETP.NE.AND P0, PT, R9, 0x1, PT ;  /* 0x000000010900780c */ /* 0x000fda0003f05270 */
[----:B------:R-:W-:-:S05]  /*1b730*/  @P0 IMAD.HI.U32 R8, R2, R10, RZ ;  /* 0x0000000a02080227 */ /* 0x000fca00078e00ff */
[----:B------:R-:W-:-:S07]  /*1b740*/  @P0 SHF.R.U32.HI R2, RZ, R11, R8 ;  /* 0x0000000bff020219 */ /* 0x000fce0000011608 */
.L_x_5223:
[----:B------:R-:W-:Y:S05]  /*1b750*/  BSYNC B1 ;  /* 0x0000000000017941 */ /* 0x000fea0003800000 */
.L_x_5221:
[----:B------:R-:W-:-:S04]  /*1b760*/  IMAD R7, R2, R9, -R13 ;  /* 0x0000000902077224 */ /* 0x000fc800078e0a0d */
[----:B------:R-:W-:-:S05]  /*1b770*/  IMAD R2, R12, -0x2, R7 ;  /* 0xfffffffe0c027824 */ /* 0x000fca00078e0207 */
[----:B------:R-:W-:Y:S02]  /*1b780*/  VIMNMX R3, R3, R2, !PT ;  /* 0x0000000203037248 */ /* 0x000fe40007fe0100 */
[----:B------:R-:W-:-:S07]  /*1b790*/  VIADDMNMX R6, R2, R9, R6, PT ;  /* 0x0000000902067246 */ /* 0x000fce0003800106 */
.L_x_5220:
[----:B------:R-:W-:Y:S05]  /*1b7a0*/  BSYNC B0 ;  /* 0x0000000000007941 */ /* 0x000fea0003800000 */
.L_x_5219:
        /* <DEDUP_REMOVED lines=8> */
[----:B------:R-:W-:Y:S02]  /*1b830*/  ISETP.LT.OR P3, PT, R6, 0x2, P3 ;  /* 0x000000020600780c */ /* 0x000fe40001f61670 */
[----:B------:R-:W-:Y:S02]  /*1b840*/  FSEL R71, R28, -INF , !P2 ;  /* 0xff8000001c477808 */ /* 0x000fe40005000000 */
[----:B------:R-:W-:Y:S02]  /*1b850*/  ISETP.GT.AND P2, PT, R3, 0x10, !P4 ;  /* 0x000000100300780c */ /* 0x000fe40006744270 */
[----:B------:R-:W-:Y:S02]  /*1b860*/  ISETP.GE.AND P5, PT, R21, 0xa, PT ;  /* 0x0000000a1500780c */ /* 0x000fe40003fa6270 */
[----:B------:R-:W-:Y:S02]  /*1b870*/  FSEL R73, R25, -INF , !P3 ;  /* 0xff80000019497808 */ /* 0x000fe40005800000 */
[----:B------:R-:W-:-:S02]  /*1b880*/  P2R R25, PR, RZ, 0x10 ;  /* 0x00000010ff197803 */ /* 0x000fc40000000000 */
[----:B------:R-:W-:Y:S01]  /*1b890*/  ISETP.LT.OR P2, PT, R6, 0x11, P2 ;  /* 0x000000110600780c */ /* 0x000fe20001741670 */
[----:B0-----:R-:W-:Y:S01]  /*1b8a0*/  IMAD.IADD R7, R16, 0x1, R14 ;  /* 0x0000000110077824 */ /* 0x001fe200078e020e */
        /* <DEDUP_REMOVED lines=52> */
[----:B-1----:R-:W-:Y:S02]  /*1bbf0*/  P2R R2, PR, RZ, 0x40 ;  /* 0x00000040ff027803 */ /* 0x002fe40000000000 */
[----:B------:R-:W-:-:S04]  /*1bc00*/  ISETP.GT.AND P6, PT, R3, RZ, !P6 ;  /* 0x000000ff0300720c */ /* 0x000fc800077c4270 */
[----:B------:R-:W-:-:S04]  /*1bc10*/  ISETP.LT.OR P6, PT, R6, 0x1, P6 ;  /* 0x000000010600780c */ /* 0x000fc800037c1670 */
[----:B------:R-:W-:Y:S02]  /*1bc20*/  FSEL R59, R24, -INF , !P6 ;  /* 0xff800000183b7808 */ /* 0x000fe40007000000 */
[----:B------:R-:W-:-:S04]  /*1bc30*/  ISETP.GE.AND P6, PT, R21, 0x3a, PT ;  /* 0x0000003a1500780c */ /* 0x000fc80003fc6270 */
[----:B------:R-:W-:Y:S02]  /*1bc40*/  P2R R21, PR, RZ, 0x40 ;  /* 0x00000040ff157803 */ /* 0x000fe40000000000 */
[----:B------:R-:W-:-:S04]  /*1bc50*/  ISETP.GT.AND P6, PT, R3, 0x39, !P6 ;  /* 0x000000390300780c */ /* 0x000fc800077c4270 */
[----:B------:R-:W-:Y:S01]  /*1bc60*/  ISETP.LT.OR P6, PT, R6, 0x3a, P6 ;  /* 0x0000003a0600780c */ /* 0x000fe200037c1670 */
[----:B------:R-:W-:-:S03]  /*1bc70*/  IMAD.IADD R6, R19, 0x1, R14 ;  /* 0x0000000113067824 */ /* 0x000fc600078e020e */
        /* <DEDUP_REMOVED lines=13> */
.L_x_5227:
[----:B------:R-:W-:-:S13]  /*1bd50*/  ISETP.NE.AND P6, PT, R9, 0x1, PT ;  /* 0x000000010900780c */ /* 0x000fda0003fc5270 */
[----:B------:R-:W-:-:S05]  /*1bd60*/  @P6 IMAD.HI.U32 R10, R4, R10, RZ ;  /* 0x0000000a040a6227 */ /* 0x000fca00078e00ff */
[----:B------:R-:W-:-:S07]  /*1bd70*/  @P6 SHF.R.U32.HI R4, RZ, R11, R10 ;  /* 0x0000000bff046219 */ /* 0x000fce000001160a */
.L_x_5228:
[----:B------:R-:W-:Y:S05]  /*1bd80*/  BSYNC B1 ;  /* 0x0000000000017941 */ /* 0x000fea0003800000 */
.L_x_5226:
[----:B------:R-:W-:-:S04]  /*1bd90*/  IMAD R3, R4, R9, -R13 ;  /* 0x0000000904037224 */ /* 0x000fc800078e0a0d */
[----:B------:R-:W-:-:S05]  /*1bda0*/  IMAD R12, R12, -0x2, R3 ;  /* 0xfffffffe0c0c7824 */ /* 0x000fca00078e0203 */
[----:B------:R-:W-:Y:S02]  /*1bdb0*/  VIADDMNMX R6, R12, R9, R6, PT ;  /* 0x000000090c067246 */ /* 0x000fe40003800106 */
[----:B------:R-:W-:-:S07]  /*1bdc0*/  VIMNMX R7, R7, R12, !PT ;  /* 0x0000000c07077248 */ /* 0x000fce0007fe0100 */
.L_x_5225:
[----:B------:R-:W-:Y:S05]  /*1bdd0*/  BSYNC B0 ;  /* 0x0000000000007941 */ /* 0x000fea0003800000 */
.L_x_5224:
[C---:B------:R-:W-:Y:S01]  /*1bde0*/  ISETP.GT.AND P1, PT, R7.reuse, 0x8, !P1 ;  /* 0x000000080700780c */ /* 0x040fe20004f24270 */
[----:B------:R-:W2:Y:S01]  /*1bdf0*/  LDL.64 R10, [R1+0x1f0] ;  /* 0x0001f000010a7983 */ /* 0x000ea20000100a00 */
[----:B------:R-:W-:Y:S02]  /*1be00*/  ISETP.GT.AND P0, PT, R7, 0x1, !P0 ;  /* 0x000000010700780c */ /* 0x000fe40004704270 */
[C---:B------:R-:W-:Y:S01]  /*1be10*/  ISETP.LT.OR P1, PT, R6.reuse, 0x9, P1 ;  /* 0x000000090600780c */ /* 0x040fe20000f21670 */
[----:B------:R-:W3:Y:S01]  /*1be20*/  LDL.64 R12, [R1+0xb8] ;  /* 0x0000b800010c7983 */ /* 0x000ee20000100a00 */
[----:B------:R-:W-:Y:S02]  /*1be30*/  ISETP.LT.OR P0, PT, R6, 0x2, P0 ;  /* 0x000000020600780c */ /* 0x000fe40000701670 */
[----:B------:R-:W-:Y:S02]  /*1be40*/  FSEL R159, R159, -INF , !P1 ;  /* 0xff8000009f9f7808 */ /* 0x000fe40004800000 */
[----:B------:R-:W-:-:S02]  /*1be50*/  ISETP.NE.AND P1, PT, R25, RZ, PT ;  /* 0x000000ff1900720c */ /* 0x000fc40003f25270 */
[----:B------:R-:W4:Y:S01]  /*1be60*/  LDL.64 R24, [R1+0x1e0] ;  /* 0x0001e00001187983 */ /* 0x000f220000100a00 */
[----:B------:R-:W-:Y:S02]  /*1be70*/  FSEL R151, R27, -INF , !P0 ;  /* 0xff8000001b977808 */ /* 0x000fe40004000000 */
[----:B------:R-:W-:Y:S02]  /*1be80*/  ISETP.NE.AND P0, PT, R8, RZ, PT ;  /* 0x000000ff0800720c */ /* 0x000fe40003f05270 */
[----:B------:R-:W-:Y:S01]  /*1be90*/  ISETP.NE.AND P6, PT, R29, RZ, PT ;  /* 0x000000ff1d00720c */ /* 0x000fe20003fc5270 */
[----:B------:R-:W5:Y:S01]  /*1bea0*/  LDL R8, [R1+0x200] ;  /* 0x0002000001087983 */ /* 0x000f620000100800 */
[----:B------:R-:W-:-:S04]  /*1beb0*/  ISETP.GT.AND P0, PT, R7, 0x9, !P0 ;  /* 0x000000090700780c */ /* 0x000fc80004704270 */
[----:B------:R-:W-:-:S04]  /*1bec0*/  ISETP.LT.OR P0, PT, R6, 0xa, P0 ;  /* 0x0000000a0600780c */ /* 0x000fc80000701670 */
[----:B------:R-:W-:Y:S02]  /*1bed0*/  FSEL R163, R31, -INF , !P0 ;  /* 0xff8000001fa37808 */ /* 0x000fe40004000000 */
[----:B------:R-:W-:Y:S02]  /*1bee0*/  ISETP.GT.AND P0, PT, R7, 0x10, !P1 ;  /* 0x000000100700780c */ /* 0x000fe40004f04270 */
[----:B------:R-:W-:Y:S02]  /*1bef0*/  ISETP.NE.AND P1, PT, R33, RZ, PT ;  /* 0x000000ff2100720c */ /* 0x000fe40003f25270 */
        /* <DEDUP_REMOVED lines=10> */
[C---:B------:R-:W-:Y:S02]  /*1bfa0*/  ISETP.GT.AND P0, PT, R7.reuse, 0x19, !P6 ;  /* 0x000000190700780c */ /* 0x040fe40007704270 */
[C---:B------:R-:W-:Y:S02]  /*1bfb0*/  ISETP.GT.AND P1, PT, R7.reuse, 0x28, !P1 ;  /* 0x000000280700780c */ /* 0x040fe40004f24270 */
[----:B------:R-:W-:Y:S02]  /*1bfc0*/  ISETP.LT.OR P0, PT, R6, 0x1a, P0 ;  /* 0x0000001a0600780c */ /* 0x000fe40000701670 */
[----:B------:R-:W-:Y:S02]  /*1bfd0*/  ISETP.GT.AND P2, PT, R7, 0x29, !P2 ;  /* 0x000000290700780c */ /* 0x000fe40005744270 */
[----:B------:R-:W-:-:S02]  /*1bfe0*/  FSEL R154, R39, -INF , !P0 ;  /* 0xff800000279a7808 */ /* 0x000fc40004000000 */
[----:B------:R-:W-:Y:S02]  /*1bff0*/  ISETP.NE.AND P0, PT, R30, RZ, PT ;  /* 0x000000ff1e00720c */ /* 0x000fe40003f05270 */
[C---:B------:R-:W-:Y:S02]  /*1c000*/  ISETP.GT.AND P3, PT, R7.reuse, 0x30, !P3 ;  /* 0x000000300700780c */ /* 0x040fe40005f64270 */
[C---:B------:R-:W-:Y:S02]  /*1c010*/  ISETP.GT.AND P0, PT, R7.reuse, 0x20, !P0 ;  /* 0x000000200700780c */ /* 0x040fe40004704270 */
[----:B------:R-:W-:Y:S02]  /*1c020*/  ISETP.GT.AND P4, PT, R7, 0x31, !P4 ;  /* 0x000000310700780c */ /* 0x000fe40006784270 */
[----:B------:R-:W-:Y:S02]  /*1c030*/  ISETP.LT.OR P0, PT, R6, 0x21, P0 ;  /* 0x000000210600780c */ /* 0x000fe40000701670 */
[----:B------:R-:W-:-:S02]  /*1c040*/  ISETP.NE.AND P6, PT, R21, RZ, PT ;  /* 0x000000ff1500720c */ /* 0x000fc40003fc5270 */
[----:B------:R-:W-:Y:S02]  /*1c050*/  FSEL R153, R42, -INF , !P0 ;  /* 0xff8000002a997808 */ /* 0x000fe40004000000 */
[----:B------:R-:W-:-:S04]  /*1c060*/  ISETP.NE.AND P0, PT, R2, RZ, PT ;  /* 0x000000ff0200720c */ /* 0x000fc80003f05270 */
[----:B------:R-:W-:-:S04]  /*1c070*/  ISETP.GT.AND P0, PT, R7, RZ, !P0 ;  /* 0x000000ff0700720c */ /* 0x000fc80004704270 */
[----:B------:R-:W-:-:S04]  /*1c080*/  ISETP.LT.OR P0, PT, R6, 0x1, P0 ;  /* 0x000000010600780c */ /* 0x000fc80000701670 */
[----:B------:R-:W-:Y:S02]  /*1c090*/  FSEL R18, R18, -INF , !P0 ;  /* 0xff80000012127808 */ /* 0x000fe40004000000 */
[----:B------:R-:W-:-:S04]  /*1c0a0*/  ISETP.NE.AND P0, PT, R32, RZ, PT ;  /* 0x000000ff2000720c */ /* 0x000fc80003f05270 */
[----:B------:R-:W-:-:S04]  /*1c0b0*/  ISETP.GT.AND P0, PT, R7, 0x21, !P0 ;  /* 0x000000210700780c */ /* 0x000fc80004704270 */
[C---:B------:R-:W-:Y:S02]  /*1c0c0*/  ISETP.LT.OR P0, PT, R6.reuse, 0x22, P0 ;  /* 0x000000220600780c */ /* 0x040fe40000701670 */
[C---:B------:R-:W-:Y:S02]  /*1c0d0*/  ISETP.LT.OR P1, PT, R6.reuse, 0x29, P1 ;  /* 0x000000290600780c */ /* 0x040fe40000f21670 */
[----:B------:R-:W-:Y:S02]  /*1c0e0*/  FSEL R166, R43, -INF , !P0 ;  /* 0xff8000002ba67808 */ /* 0x000fe40004000000 */
[----:B------:R-:W-:Y:S02]  /*1c0f0*/  ISETP.LT.OR P2, PT, R6, 0x2a, P2 ;  /* 0x0000002a0600780c */ /* 0x000fe40001741670 */
[----:B------:R-:W-:Y:S02]  /*1c100*/  FSEL R167, R46, -INF , !P1 ;  /* 0xff8000002ea77808 */ /* 0x000fe40004800000 */
[----:B------:R-:W-:-:S02]  /*1c110*/  ISETP.LT.OR P3, PT, R6, 0x31, P3 ;  /* 0x000000310600780c */ /* 0x000fc40001f61670 */
[----:B------:R-:W-:Y:S02]  /*1c120*/  FSEL R171, R47, -INF , !P2 ;  /* 0xff8000002fab7808 */ /* 0x000fe40005000000 */
[C---:B------:R-:W-:Y:S02]  /*1c130*/  ISETP.GT.AND P5, PT, R7.reuse, 0x38, !P5 ;  /* 0x000000380700780c */ /* 0x040fe40006fa4270 */
[----:B------:R-:W-:Y:S02]  /*1c140*/  ISETP.LT.OR P4, PT, R6, 0x32, P4 ;  /* 0x000000320600780c */ /* 0x000fe40002781670 */
[----:B------:R-:W-:Y:S02]  /*1c150*/  FSEL R170, R50, -INF , !P3 ;  /* 0xff80000032aa7808 */ /* 0x000fe40005800000 */
[----:B------:R-:W-:Y:S02]  /*1c160*/  ISETP.GT.AND P6, PT, R7, 0x39, !P6 ;  /* 0x000000390700780c */ /* 0x000fe400077c4270 */
[----:B------:R-:W-:-:S02]  /*1c170*/  ISETP.LT.OR P5, PT, R6, 0x39, P5 ;  /* 0x000000390600780c */ /* 0x000fc40002fa1670 */
[----:B------:R-:W-:Y:S02]  /*1c180*/  FSEL R168, R51, -INF , !P4 ;  /* 0xff80000033a87808 */ /* 0x000fe40006000000 */
[----:B------:R-:W-:Y:S02]  /*1c190*/  ISETP.LT.OR P6, PT, R6, 0x3a, P6 ;  /* 0x0000003a0600780c */ /* 0x000fe400037c1670 */
[----:B------:R-:W-:Y:S02]  /*1c1a0*/  FSEL R169, R54, -INF , !P5 ;  /* 0xff80000036a97808 */ /* 0x000fe40006800000 */
[----:B------:R-:W-:Y:S02]  /*1c1b0*/  FSEL R162, R162, -INF , !P6 ;  /* 0xff800000a2a27808 */ /* 0x000fe40007000000 */
[----:B----4-:R-:W-:-:S04]  /*1c1c0*/  FMNMX.FTZ R2, R59, R24, !PT ;  /* 0x000000183b027209 */ /* 0x010fc80007810000 */
[----:B------:R-:W-:Y:S02]  /*1c1d0*/  FMNMX.FTZ R3, R73, R2, !PT ;  /* 0x0000000249037209 */ /* 0x000fe40007810000 */
[----:B------:R-:W-:Y:S02]  /*1c1e0*/  FMNMX.FTZ R2, R18, R25, !PT ;  /* 0x0000001912027209 */ /* 0x000fe40007810000 */
[----:B------:R-:W-:Y:S02]  /*1c1f0*/  FMNMX.FTZ R3, R71, R3, !PT ;  /* 0x0000000347037209 */ /* 0x000fe40007810000 */
[----:B------:R-:W-:Y:S02]  /*1c200*/  FMNMX.FTZ R2, R151, R2, !PT ;  /* 0x0000000297027209 */ /* 0x000fe40007810000 */
[----:B------:R-:W-:Y:S02]  /*1c210*/  FMNMX.FTZ R3, R17, R3, !PT ;  /* 0x0000000311037209 */ /* 0x000fe40007810000 */
[----:B------:R-:W-:-:S02]  /*1c220*/  FMNMX.FTZ R2, R159, R2, !PT ;  /* 0x000000029f027209 */ /* 0x000fc40007810000 */
        /* <DEDUP_REMOVED lines=23> */
[----:B------:R-:W-:-:S03]  /*1c3a0*/  FMNMX.FTZ R3, R169, R4, !PT ;  /* 0x00000004a9037209 */ /* 0x000fc60007810000 */
[----:B------:R-:W0:Y:S01]  /*1c3b0*/  SHFL.BFLY PT, R5, R2, 0x2, 0x1f ;  /* 0x0c401f0002057f89 */ /* 0x000e2200000e0000 */
[----:B------:R-:W-:-:S05]  /*1c3c0*/  FMNMX.FTZ R3, R162, R3, !PT ;  /* 0x00000003a2037209 */ /* 0x000fca0007810000 */
[----:B------:R-:W-:Y:S04]  /*1c3d0*/  STL.64 [R1+0x1e0], R2 ;  /* 0x0001e00201007387 */ /* 0x000fe80000100a00 */
[----:B------:R-:W4:Y:S01]  /*1c3e0*/  LDL R16, [R1+0x1e4] ;  /* 0x0001e40001107983 */ /* 0x000f220000100800 */
[----:B0-----:R-:W-:-:S05]  /*1c3f0*/  FMNMX.FTZ R4, R2, R5, !PT ;  /* 0x0000000502047209 */ /* 0x001fca0007810000 */
[----:B------:R-:W0:Y:S02]  /*1c400*/  SHFL.BFLY PT, R5, R4, 0x1, 0x1f ;  /* 0x0c201f0004057f89 */ /* 0x000e2400000e0000 */
[----:B0-----:R-:W-:-:S05]  /*1c410*/  FMNMX.FTZ R6, R4, R5, !PT ;  /* 0x0000000504067209 */ /* 0x001fca0007810000 */
[----:B------:R-:W-:Y:S04]  /*1c420*/  STL [R1+0x1e0], R6 ;  /* 0x0001e00601007387 */ /* 0x000fe80000100800 */
[----:B------:R-:W2:Y:S04]  /*1c430*/  LDL R7, [R1+0x1e0] ;  /* 0x0001e00001077983 */ /* 0x000ea80000100800 */
[----:B----4-:R-:W0:Y:S02]  /*1c440*/  SHFL.BFLY PT, R5, R16, 0x2, 0x1f ;  /* 0x0c401f0010057f89 */ /* 0x010e2400000e0000 */
[----:B0-----:R-:W-:-:S05]  /*1c450*/  FMNMX.FTZ R5, R5, R16, !PT ;  /* 0x0000001005057209 */ /* 0x001fca0007810000 */
[----:B------:R-:W0:Y:S01]  /*1c460*/  SHFL.BFLY PT, R2, R5, 0x1, 0x1f ;  /* 0x0c201f0005027f89 */ /* 0x000e2200000e0000 */
[----:B--2---:R-:W-:Y:S02]  /*1c470*/  FSETP.NEU.FTZ.AND P0, PT, R7, -INF , PT ;  /* 0xff8000000700780b */ /* 0x004fe40003f1d000 */
[----:B0-----:R-:W-:Y:S02]  /*1c480*/  FMNMX.FTZ R2, R5, R2, !PT ;  /* 0x0000000205027209 */ /* 0x001fe40007810000 */
[----:B------:R-:W-:Y:S02]  /*1c490*/  FSEL R3, R7, RZ, P0 ;  /* 0x000000ff07037208 */ /* 0x000fe40000000000 */
[----:B------:R-:W-:-:S04]  /*1c4a0*/  FSETP.NEU.FTZ.AND P0, PT, R2, -INF , PT ;  /* 0xff8000000200780b */ /* 0x000fc80003f1d000 */
[----:B------:R-:W-:Y:S01]  /*1c4b0*/  FSEL R4, R2, RZ, P0 ;  /* 0x000000ff02047208 */ /* 0x000fe20000000000 */
[----:B------:R-:W-:-:S04]  /*1c4c0*/  FADD.FTZ R3, R24, -R3 ;  /* 0x8000000318037221 */ /* 0x000fc80000010000 */
[----:B------:R-:W-:Y:S01]  /*1c4d0*/  FADD.FTZ R25, R25, -R4 ;  /* 0x8000000419197221 */ /* 0x000fe20000010000 */
[----:B-----5:R-:W-:-:S03]  /*1c4e0*/  FMUL.FTZ R3, R3, R8 ;  /* 0x0000000803037220 */ /* 0x020fc60000410000 */
[----:B------:R-:W-:Y:S01]  /*1c4f0*/  FMUL.FTZ R25, R8, R25 ;  /* 0x0000001908197220 */ /* 0x000fe20000410000 */
[----:B------:R-:W0:Y:S08]  /*1c500*/  MUFU.EX2 R173, R3 ;  /* 0x0000000300ad7308 */ /* 0x000e300000000800 */
[----:B------:R-:W1:Y:S01]  /*1c510*/  MUFU.EX2 R174, R25 ;  /* 0x0000001900ae7308 */ /* 0x000e620000000800 */
[----:B------:R2:W-:Y:S01]  /*1c520*/  STL [R1+0x1e4], R2 ;  /* 0x0001e40201007387 */ /* 0x0005e20000100800 */
[----:B0-----:R-:W-:Y:S01]  /*1c530*/  FMUL.FTZ R10, R173, R10 ;  /* 0x0000000aad0a7220 */ /* 0x001fe20000410000 */
[----:B-1----:R-:W-:-:S05]  /*1c540*/  FMUL.FTZ R11, R11, R174 ;  /* 0x000000ae0b0b7220 */ /* 0x002fca0000410000 */
[----:B------:R2:W-:Y:S04]  /*1c550*/  STL.64 [R1+0x1f0], R10 ;  /* 0x0001f00a01007387 */ /* 0x0005e80000100a00 */
[----:B---3--:R-:W3:Y:S01]  /*1c560*/  LD.E R4, desc[UR36][R12.64+0x4] ;  /* 0x000004240c047980 */ /* 0x008ee2000c101900 */
        /* <DEDUP_REMOVED lines=12> */
.L_x_5230:
[----:B------:R-:W-:Y:S05]  /*1c630*/  BSYNC B0 ;  /* 0x0000000000007941 */ /* 0x000fea0003800000 */
.L_x_5229:
        /* <DEDUP_REMOVED lines=9> */
.L_x_5232:
[----:B------:R-:W-:Y:S05]  /*1c6d0*/  BSYNC B0 ;  /* 0x0000000000007941 */ /* 0x000fea0003800000 */
.L_x_5231:
[----:B------:R-:W2:Y:S04]  /*1c6e0*/  LDL R175, [R1+0x200] ;  /* 0x0002000001af7983 */ /* 0x000ea80000100800 */
[----:B------:R-:W2:Y:S04]  /*1c6f0*/  LDL.64 R6, [R1+0x1e0] ;  /* 0x0001e00001067983 */ /* 0x000ea80000100a00 */
[----:B------:R-:W3:Y:S04]  /*1c700*/  LDL.64 R98, [R1+0x1f0] ;  /* 0x0001f00001627983 */ /* 0x000ee80000100a00 */
[----:B------:R-:W4:Y:S04]  /*1c710*/  LDL.64 R62, [R1+0x210] ;  /* 0x00021000013e7983 */ /* 0x000f280000100a00 */
[----:B------:R-:W4:Y:S04]  /*1c720*/  LDL.64 R20, [R1+0x230] ;  /* 0x0002300001147983 */ /* 0x000f280000100a00 */
[----:B------:R-:W4:Y:S04]  /*1c730*/  LDL.64 R130, [R1+0x358] ;  /* 0x0003580001827983 */ /* 0x000f280000100a00 */
[----:B0-----:R-:W4:Y:S04]  /*1c740*/  LDL.64 R2, [R1+0x400] ;  /* 0x0004000001027983 */ /* 0x001f280000100a00 */
        /* <DEDUP_REMOVED lines=45> */
[CC--:B--2---:R-:W-:Y:S01]  /*1ca20*/  FMUL.FTZ R4, R6.reuse, R175.reuse ;  /* 0x000000af06047220 */ /* 0x0c4fe20000410000 */
[----:B------:R-:W-:Y:S01]  /*1ca30*/  FSETP.NEU.FTZ.AND P0, PT, R6, -INF , PT ;  /* 0xff8000000600780b */ /* 0x000fe20003f1d000 */
[----:B------:R-:W-:-:S03]  /*1ca40*/  FMUL.FTZ R142, R7, R175 ;  /* 0x000000af078e7220 */ /* 0x000fc60000410000 */
[----:B------:R-:W-:Y:S02]  /*1ca50*/  FSEL R4, R4, RZ, P0 ;  /* 0x000000ff04047208 */ /* 0x000fe40000000000 */
[----:B------:R-:W-:-:S04]  /*1ca60*/  FSETP.NEU.FTZ.AND P0, PT, R7, -INF , PT ;  /* 0xff8000000700780b */ /* 0x000fc80003f1d000 */
[----:B------:R-:W-:Y:S01]  /*1ca70*/  FSEL R176, R142, RZ, P0 ;  /* 0x000000ff8eb07208 */ /* 0x000fe20000000000 */
        /* <DEDUP_REMOVED lines=34> */
[----:B------:R-:W-:Y:S01]  /*1cca0*/  MUFU.EX2 R19, R19 ;  /* 0x0000001300137308 */ /* 0x000fe20000000800 */
[----:B------:R-:W-:-:S07]  /*1ccb0*/  FFMA.FTZ R159, R159, R175, -R176 ;  /* 0x000000af9f9f7223 */ /* 0x000fce00000108b0 */
[----:B------:R-:W3:Y:S01]  /*1ccc0*/  MUFU.EX2 R18, R18 ;  /* 0x0000001200127308 */ /* 0x000ee20000000800 */
[----:B------:R-:W-:-:S07]  /*1ccd0*/  FFMA.FTZ R161, R161, R175, -R176 ;  /* 0x000000afa1a17223 */ /* 0x000fce00000108b0 */
[----:B------:R-:W0:Y:S08]  /*1cce0*/  MUFU.EX2 R157, R157 ;  /* 0x0000009d009d7308 */ /* 0x000e300000000800 */
[----:B------:R-:W1:Y:S08]  /*1ccf0*/  MUFU.EX2 R156, R156 ;  /* 0x0000009c009c7308 */ /* 0x000e700000000800 */
[----:B------:R3:W-:Y:S01]  /*1cd00*/  MUFU.EX2 R7, R16 ;  /* 0x0000001000077308 */ /* 0x0007e20000000800 */
[-CC-:B------:R-:W-:Y:S01]  /*1cd10*/  FFMA.FTZ R14, R14, R175.reuse, -R176.reuse ;  /* 0x000000af0e0e7223 */ /* 0x180fe200000108b0 */
[----:B---3--:R-:W-:-:S06]  /*1cd20*/  FFMA.FTZ R16, R163, R175, -R176 ;  /* 0x000000afa3107223 */ /* 0x008fcc00000108b0 */
[----:B------:R-:W3:Y:S01]  /*1cd30*/  MUFU.EX2 R159, R159 ;  /* 0x0000009f009f7308 */ /* 0x000ee20000000800 */
[----:B------:R-:W-:-:S07]  /*1cd40*/  FFMA.FTZ R164, R154, R175, -R176 ;  /* 0x000000af9aa47223 */ /* 0x000fce00000108b0 */
[----:B------:R-:W3:Y:S01]  /*1cd50*/  MUFU.EX2 R158, R158 ;  /* 0x0000009e009e7308 */ /* 0x000ee20000000800 */
[----:B------:R-:W-:Y:S01]  /*1cd60*/  FADD.FTZ R154, R18, R99 ;  /* 0x00000063129a7221 */ /* 0x000fe20000010000 */
[----:B------:R-:W-:-:S06]  /*1cd70*/  FFMA.FTZ R163, R155, R175, -R176 ;  /* 0x000000af9ba37223 */ /* 0x000fcc00000108b0 */
[----:B------:R-:W3:Y:S01]  /*1cd80*/  MUFU.EX2 R16, R16 ;  /* 0x0000001000107308 */ /* 0x000ee20000000800 */
[----:B------:R-:W-:-:S07]  /*1cd90*/  FADD.FTZ R99, R19, R98 ;  /* 0x0000006213637221 */ /* 0x000fce0000010000 */
[----:B------:R-:W4:Y:S01]  /*1cda0*/  MUFU.EX2 R17, R17 ;  /* 0x0000001100117308 */ /* 0x000f220000000800 */
[----:B0-----:R-:W-:Y:S01]  /*1cdb0*/  FADD.FTZ R154, R157, R154 ;  /* 0x0000009a9d9a7221 */ /* 0x001fe20000010000 */
[----:B-1----:R-:W-:-:S06]  /*1cdc0*/  FADD.FTZ R99, R156, R99 ;  /* 0x000000639c637221 */ /* 0x002fcc0000010000 */
[----:B------:R-:W0:Y:S01]  /*1cdd0*/  MUFU.EX2 R161, R161 ;  /* 0x000000a100a17308 */ /* 0x000e220000000800 */
[----:B------:R-:W-:-:S07]  /*1cde0*/  FFMA.FTZ R165, R153, R175, -R176 ;  /* 0x000000af99a57223 */ /* 0x000fce00000108b0 */
[----:B------:R-:W1:Y:S01]  /*1cdf0*/  MUFU.EX2 R160, R160 ;  /* 0x000000a000a07308 */ /* 0x000e620000000800 */
[----:B---3--:R-:W-:Y:S01]  /*1ce00*/  FADD.FTZ R153, R159, R154 ;  /* 0x0000009a9f997221 */ /* 0x008fe20000010000 */
[----:B------:R-:W-:-:S06]  /*1ce10*/  FADD.FTZ R98, R158, R99 ;  /* 0x000000639e627221 */ /* 0x000fcc0000010000 */
[----:B------:R-:W3:Y:S08]  /*1ce20*/  MUFU.EX2 R14, R14 ;  /* 0x0000000e000e7308 */ /* 0x000ef00000000800 */
[----:B------:R-:W3:Y:S01]  /*1ce30*/  MUFU.EX2 R15, R15 ;  /* 0x0000000f000f7308 */ /* 0x000ee20000000800 */
[----:B------:R-:W-:Y:S01]  /*1ce40*/  FADD.FTZ R154, R16, R153 ;  /* 0x00000099109a7221 */ /* 0x000fe20000010000 */
[----:B------:R-:W-:-:S06]  /*1ce50*/  FFMA.FTZ R166, R166, R175, -R176 ;  /* 0x000000afa6a67223 */ /* 0x000fcc00000108b0 */
[----:B------:R-:W3:Y:S01]  /*1ce60*/  MUFU.EX2 R163, R163 ;  /* 0x000000a300a37308 */ /* 0x000ee20000000800 */
[----:B----4-:R-:W-:-:S07]  /*1ce70*/  FADD.FTZ R99, R17, R98 ;  /* 0x0000006211637221 */ /* 0x010fce0000010000 */
[----:B------:R-:W4:Y:S01]  /*1ce80*/  MUFU.EX2 R12, R12 ;  /* 0x0000000c000c7308 */ /* 0x000f220000000800 */
[----:B0-----:R-:W-:Y:S01]  /*1ce90*/  FADD.FTZ R155, R161, R154 ;  /* 0x0000009aa19b7221 */ /* 0x001fe20000010000 */
[----:B------:R-:W-:-:S06]  /*1cea0*/  FFMA.FTZ R167, R167, R175, -R176 ;  /* 0x000000afa7a77223 */ /* 0x000fcc00000108b0 */
[----:B------:R-:W0:Y:S01]  /*1ceb0*/  MUFU.EX2 R164, R164 ;  /* 0x000000a400a47308 */ /* 0x000e220000000800 */
[----:B-1----:R-:W-:-:S07]  /*1cec0*/  FADD.FTZ R98, R160, R99 ;  /* 0x00000063a0627221 */ /* 0x002fce0000010000 */
[----:B------:R-:W1:Y:S01]  /*1ced0*/  MUFU.EX2 R13, R13 ;  /* 0x0000000d000d7308 */ /* 0x000e620000000800 */
[----:B---3--:R-:W-:Y:S01]  /*1cee0*/  FADD.FTZ R154, R14, R155 ;  /* 0x0000009b0e9a7221 */ /* 0x008fe20000010000 */
[----:B------:R-:W-:-:S06]  /*1cef0*/  FFMA.FTZ R172, R171, R175, -R176 ;  /* 0x000000afabac7223 */ /* 0x000fcc00000108b0 */
[----:B------:R-:W3:Y:S01]  /*1cf00*/  MUFU.EX2 R165, R165 ;  /* 0x000000a500a57308 */ /* 0x000ee20000000800 */
[----:B------:R-:W-:-:S07]  /*1cf10*/  FADD.FTZ R99, R15, R98 ;  /* 0x000000620f637221 */ /* 0x000fce0000010000 */
[----:B------:R-:W3:Y:S01]  /*1cf20*/  MUFU.EX2 R10, R10 ;  /* 0x0000000a000a7308 */ /* 0x000ee20000000800 */
[----:B------:R-:W-:Y:S01]  /*1cf30*/  FADD.FTZ R155, R163, R154 ;  /* 0x0000009aa39b7221 */ /* 0x000fe20000010000 */
[----:B------:R-:W-:-:S06]  /*1cf40*/  FFMA.FTZ R153, R170, R175, -R176 ;  /* 0x000000afaa997223 */ /* 0x000fcc00000108b0 */
[----:B------:R-:W3:Y:S01]  /*1cf50*/  MUFU.EX2 R166, R166 ;  /* 0x000000a600a67308 */ /* 0x000ee20000000800 */
[----:B----4-:R-:W-:-:S07]  /*1cf60*/  FADD.FTZ R98, R12, R99 ;  /* 0x000000630c627221 */ /* 0x010fce0000010000 */
[----:B------:R-:W4:Y:S01]  /*1cf70*/  MUFU.EX2 R11, R11 ;  /* 0x0000000b000b7308 */ /* 0x000f220000000800 */
[----:B0-----:R-:W-:Y:S01]  /*1cf80*/  FADD.FTZ R154, R164, R155 ;  /* 0x0000009ba49a7221 */ /* 0x001fe20000010000 */
[----:B-1----:R-:W-:Y:S01]  /*1cf90*/  FADD.FTZ R99, R13, R98 ;  /* 0x000000620d637221 */ /* 0x002fe20000010000 */
[-CC-:B------:R-:W-:Y:S01]  /*1cfa0*/  FFMA.FTZ R168, R168, R175.reuse, -R176.reuse ;  /* 0x000000afa8a87223 */ /* 0x180fe200000108b0 */
[----:B------:R-:W-:Y:S01]  /*1cfb0*/  FFMA.FTZ R169, R169, R175, -R176 ;  /* 0x000000afa9a97223 */ /* 0x000fe200000108b0 */
[C---:B------:R-:W-:Y:S01]  /*1cfc0*/  FMUL.FTZ R63, R173.reuse, R63 ;  /* 0x0000003fad3f7220 */ /* 0x040fe20000410000 */
[C---:B------:R-:W-:Y:S01]  /*1cfd0*/  FMUL.FTZ R62, R173.reuse, R62 ;  /* 0x0000003ead3e7220 */ /* 0x040fe20000410000 */
[----:B------:R-:W-:Y:S01]  /*1cfe0*/  FMUL.FTZ R21, R173, R21 ;  /* 0x00000015ad157220 */ /* 0x000fe20000410000 */
[----:B------:R-:W0:Y:S08]  /*1cff0*/  MUFU.EX2 R167, R167 ;  /* 0x000000a700a77308 */ /* 0x000e300000000800 */
[----:B------:R-:W1:Y:S01]  /*1d000*/  MUFU.EX2 R9, R9 ;  /* 0x0000000900097308 */ /* 0x000e620000000800 */
[----:B---3--:R-:W-:Y:S01]  /*1d010*/  FADD.FTZ R155, R165, R154 ;  /* 0x0000009aa59b7221 */ /* 0x008fe20000010000 */
[----:B------:R-:W-:Y:S01]  /*1d020*/  FADD.FTZ R98, R10, R99 ;  /* 0x000000630a627221 */ /* 0x000fe20000010000 */
[C---:B------:R-:W-:Y:S01]  /*1d030*/  FMUL.FTZ R20, R173.reuse, R20 ;  /* 0x00000014ad147220 */ /* 0x040fe20000410000 */
[C---:B------:R-:W-:Y:S01]  /*1d040*/  FMUL.FTZ R131, R174.reuse, R131 ;  /* 0x00000083ae837220 */ /* 0x040fe20000410000 */
[C---:B------:R-:W-:Y:S01]  /*1d050*/  FMUL.FTZ R130, R174.reuse, R130 ;  /* 0x00000082ae827220 */ /* 0x040fe20000410000 */
[----:B------:R-:W-:Y:S01]  /*1d060*/  FMUL.FTZ R177, R173, R3 ;  /* 0x00000003adb17220 */ /* 0x000fe20000410000 */
[----:B------:R-:W-:Y:S01]  /*1d070*/  FMUL.FTZ R67, R174, R67 ;  /* 0x00000043ae437220 */ /* 0x000fe20000410000 */
[----:B------:R-:W3:Y:S08]  /*1d080*/  MUFU.EX2 R172, R172 ;  /* 0x000000ac00ac7308 */ /* 0x000ef00000000800 */
[----:B------:R-:W3:Y:S01]  /*1d090*/  MUFU.EX2 R8, R8 ;  /* 0x0000000800087308 */ /* 0x000ee20000000800 */
[----:B------:R-:W-:Y:S01]  /*1d0a0*/  FADD.FTZ R154, R166, R155 ;  /* 0x0000009ba69a7221 */ /* 0x000fe20000010000 */
[----:B----4-:R-:W-:Y:S01]  /*1d0b0*/  FADD.FTZ R98, R11, R98 ;  /* 0x000000620b627221 */ /* 0x010fe20000010000 */
[----:B------:R-:W-:Y:S01]  /*1d0c0*/  FMUL.FTZ R66, R174, R66 ;  /* 0x00000042ae427220 */ /* 0x000fe20000410000 */
[C---:B------:R-:W-:Y:S01]  /*1d0d0*/  FMUL.FTZ R65, R173.reuse, R65 ;  /* 0x00000041ad417220 */ /* 0x040fe20000410000 */
[C---:B------:R-:W-:Y:S01]  /*1d0e0*/  FMUL.FTZ R64, R173.reuse, R64 ;  /* 0x00000040ad407220 */ /* 0x040fe20000410000 */
[C---:B------:R-:W-:Y:S01]  /*1d0f0*/  FMUL.FTZ R25, R173.reuse, R25 ;  /* 0x00000019ad197220 */ /* 0x040fe20000410000 */
[----:B------:R-:W-:Y:S01]  /*1d100*/  FMUL.FTZ R24, R173, R24 ;  /* 0x00000018ad187220 */ /* 0x000fe20000410000 */
[----:B------:R-:W4:Y:S01]  /*1d110*/  MUFU.EX2 R153, R153 ;  /* 0x0000009900997308 */ /* 0x000f220000000800 */
[----:B------:R-:W-:-:S07]  /*1d120*/  FFMA.FTZ R170, R162, R175, -R176 ;  /* 0x000000afa2aa7223 */ /* 0x000fce00000108b0 */
[----:B------:R-:W4:Y:S01]  /*1d130*/  MUFU.EX2 R6, R6 ;  /* 0x0000000600067308 */ /* 0x000f220000000800 */
[----:B0-----:R-:W-:Y:S01]  /*1d140*/  FADD.FTZ R155, R167, R154 ;  /* 0x0000009aa79b7221 */ /* 0x001fe20000010000 */
[----:B-1----:R-:W-:Y:S01]  /*1d150*/  FADD.FTZ R99, R9, R98 ;  /* 0x0000006209637221 */ /* 0x002fe20000010000 */
[C---:B------:R-:W-:Y:S01]  /*1d160*/  FMUL.FTZ R27, R173.reuse, R27 ;  /* 0x0000001bad1b7220 */ /* 0x040fe20000410000 */
[C---:B------:R-:W-:Y:S01]  /*1d170*/  FMUL.FTZ R26, R173.reuse, R26 ;  /* 0x0000001aad1a7220 */ /* 0x040fe20000410000 */
[C---:B------:R-:W-:Y:S01]  /*1d180*/  FMUL.FTZ R29, R173.reuse, R29 ;  /* 0x0000001dad1d7220 */ /* 0x040fe20000410000 */
[C---:B------:R-:W-:Y:S01]  /*1d190*/  FMUL.FTZ R28, R173.reuse, R28 ;  /* 0x0000001cad1c7220 */ /* 0x040fe20000410000 */
[C---:B------:R-:W-:Y:S01]  /*1d1a0*/  FMUL.FTZ R31, R173.reuse, R31 ;  /* 0x0000001fad1f7220 */ /* 0x040fe20000410000 */
[----:B------:R-:W-:Y:S01]  /*1d1b0*/  MUFU.EX2 R5, R5 ;  /* 0x0000000500057308 */ /* 0x000fe20000000800 */
[C---:B------:R-:W-:Y:S01]  /*1d1c0*/  FMUL.FTZ R30, R173.reuse, R30 ;  /* 0x0000001ead1e7220 */ /* 0x040fe20000410000 */
[C---:B------:R-:W-:Y:S01]  /*1d1d0*/  FMUL.FTZ R33, R173.reuse, R33 ;  /* 0x00000021ad217220 */ /* 0x040fe20000410000 */
[C---:B------:R-:W-:Y:S01]  /*1d1e0*/  FMUL.FTZ R32, R173.reuse, R32 ;  /* 0x00000020ad207220 */ /* 0x040fe20000410000 */
[C---:B------:R-:W-:Y:S01]  /*1d1f0*/  FMUL.FTZ R35, R173.reuse, R35 ;  /* 0x00000023ad237220 */ /* 0x040fe20000410000 */
[C---:B------:R-:W-:Y:S01]  /*1d200*/  FMUL.FTZ R34, R173.reuse, R34 ;  /* 0x00000022ad227220 */ /* 0x040fe20000410000 */
[C---:B------:R-:W-:Y:S01]  /*1d210*/  FMUL.FTZ R37, R173.reuse, R37 ;  /* 0x00000025ad257220 */ /* 0x040fe20000410000 */
[C---:B------:R-:W-:Y:S01]  /*1d220*/  FMUL.FTZ R36, R173.reuse, R36 ;  /* 0x00000024ad247220 */ /* 0x040fe20000410000 */
[----:B------:R-:W0:Y:S01]  /*1d230*/  MUFU.EX2 R168, R168 ;  /* 0x000000a800a87308 */ /* 0x000e220000000800 */
[----:B---3--:R-:W-:Y:S01]  /*1d240*/  FADD.FTZ R98, R172, R155 ;  /* 0x0000009bac627221 */ /* 0x008fe20000010000 */
[----:B------:R-:W-:Y:S01]  /*1d250*/  FADD.FTZ R99, R8, R99 ;  /* 0x0000006308637221 */ /* 0x000fe20000010000 */
[C---:B------:R-:W-:Y:S01]  /*1d260*/  FMUL.FTZ R39, R173.reuse, R39 ;  /* 0x00000027ad277220 */ /* 0x040fe20000410000 */
[C---:B------:R-:W-:Y:S01]  /*1d270*/  FMUL.FTZ R38, R173.reuse, R38 ;  /* 0x00000026ad267220 */ /* 0x040fe20000410000 */
[C---:B------:R-:W-:Y:S01]  /*1d280*/  FMUL.FTZ R41, R173.reuse, R41 ;  /* 0x00000029ad297220 */ /* 0x040fe20000410000 */
[C---:B------:R-:W-:Y:S01]  /*1d290*/  FMUL.FTZ R40, R173.reuse, R40 ;  /* 0x00000028ad287220 */ /* 0x040fe20000410000 */
[----:B------:R-:W-:Y:S01]  /*1d2a0*/  FMUL.FTZ R43, R173, R43 ;  /* 0x0000002bad2b7220 */ /* 0x000fe20000410000 */
[----:B------:R-:W1:Y:S01]  /*1d2b0*/  MUFU.EX2 R169, R169 ;  /* 0x000000a900a97308 */ /* 0x000e620000000800 */
[----:B----4-:R-:W-:Y:S01]  /*1d2c0*/  FADD.FTZ R155, R153, R98 ;  /* 0x00000062999b7221 */ /* 0x010fe20000010000 */
[----:B------:R-:W-:Y:S01]  /*1d2d0*/  FADD.FTZ R98, R6, R99 ;  /* 0x0000006306627221 */ /* 0x000fe20000010000 */
[----:B------:R-:W-:-:S05]  /*1d2e0*/  FMUL.FTZ R42, R173, R42 ;  /* 0x0000002aad2a7220 */ /* 0x000fca0000410000 */
[----:B------:R-:W3:Y:S01]  /*1d2f0*/  MUFU.EX2 R4, R4 ;  /* 0x0000000400047308 */ /* 0x000ee20000000800 */
[C---:B------:R-:W-:Y:S01]  /*1d300*/  FMUL.FTZ R45, R173.reuse, R45 ;  /* 0x0000002dad2d7220 */ /* 0x040fe20000410000 */
[C---:B------:R-:W-:Y:S01]  /*1d310*/  FMUL.FTZ R44, R173.reuse, R44 ;  /* 0x0000002cad2c7220 */ /* 0x040fe20000410000 */
[C---:B------:R-:W-:Y:S01]  /*1d320*/  FMUL.FTZ R47, R173.reuse, R47 ;  /* 0x0000002fad2f7220 */ /* 0x040fe20000410000 */
[C---:B------:R-:W-:Y:S01]  /*1d330*/  FMUL.FTZ R46, R173.reuse, R46 ;  /* 0x0000002ead2e7220 */ /* 0x040fe20000410000 */
[C---:B------:R-:W-:Y:S01]  /*1d340*/  FMUL.FTZ R49, R173.reuse, R49 ;  /* 0x00000031ad317220 */ /* 0x040fe20000410000 */
[C---:B------:R-:W-:Y:S01]  /*1d350*/  FMUL.FTZ R48, R173.reuse, R48 ;  /* 0x00000030ad307220 */ /* 0x040fe20000410000 */
[----:B------:R-:W-:Y:S01]  /*1d360*/  FMUL.FTZ R51, R173, R51 ;  /* 0x00000033ad337220 */ /* 0x000fe20000410000 */
[----:B------:R-:W4:Y:S01]  /*1d370*/  MUFU.EX2 R170, R170 ;  /* 0x000000aa00aa7308 */ /* 0x000f220000000800 */
[----:B0-----:R-:W-:Y:S01]  /*1d380*/  FADD.FTZ R154, R168, R155 ;  /* 0x0000009ba89a7221 */ /* 0x001fe20000010000 */
[----:B------:R-:W-:Y:S01]  /*1d390*/  FADD.FTZ R98, R5, R98 ;  /* 0x0000006205627221 */ /* 0x000fe20000010000 */
[C---:B------:R-:W-:Y:S01]  /*1d3a0*/  FMUL.FTZ R50, R173.reuse, R50 ;  /* 0x00000032ad327220 */ /* 0x040fe20000410000 */
[----:B------:R-:W-:Y:S01]  /*1d3b0*/  FMUL.FTZ R55, R173, R55 ;  /* 0x00000037ad377220 */ /* 0x000fe20000410000 */
[----:B-1----:R-:W-:Y:S01]  /*1d3c0*/  FADD.FTZ R99, R169, R154 ;  /* 0x0000009aa9637221 */ /* 0x002fe20000010000 */
[----:B------:R-:W-:Y:S01]  /*1d3d0*/  FADD.FTZ R155, R7, R98 ;  /* 0x00000062079b7221 */ /* 0x000fe20000010000 */
[C---:B------:R-:W-:Y:S01]  /*1d3e0*/  FMUL.FTZ R54, R173.reuse, R54 ;  /* 0x00000036ad367220 */ /* 0x040fe20000410000 */
[C---:B------:R-:W-:Y:S01]  /*1d3f0*/  FMUL.FTZ R57, R173.reuse, R57 ;  /* 0x00000039ad397220 */ /* 0x040fe20000410000 */
[C---:B------:R-:W-:Y:S01]  /*1d400*/  FMUL.FTZ R56, R173.reuse, R56 ;  /* 0x00000038ad387220 */ /* 0x040fe20000410000 */
[----:B---3--:R-:W-:Y:S01]  /*1d410*/  FADD.FTZ R98, R4, R155 ;  /* 0x0000009b04627221 */ /* 0x008fe20000010000 */
[C---:B------:R-:W-:Y:S01]  /*1d420*/  FMUL.FTZ R176, R173.reuse, R2 ;  /* 0x00000002adb07220 */ /* 0x040fe20000410000 */
[C---:B--2---:R-:W-:Y:S01]  /*1d430*/  FMUL.FTZ R59, R173.reuse, R59 ;  /* 0x0000003bad3b7220 */ /* 0x044fe20000410000 */
[C---:B------:R-:W-:Y:S01]  /*1d440*/  FMUL.FTZ R58, R173.reuse, R58 ;  /* 0x0000003aad3a7220 */ /* 0x040fe20000410000 */
[C---:B------:R-:W-:Y:S01]  /*1d450*/  FMUL.FTZ R61, R173.reuse, R61 ;  /* 0x0000003dad3d7220 */ /* 0x040fe20000410000 */
[C---:B------:R-:W-:Y:S01]  /*1d460*/  FMUL.FTZ R60, R173.reuse, R60 ;  /* 0x0000003cad3c7220 */ /* 0x040fe20000410000 */
[C---:B------:R-:W-:Y:S01]  /*1d470*/  FMUL.FTZ R69, R173.reuse, R69 ;  /* 0x00000045ad457220 */ /* 0x040fe20000410000 */
[----:B----4-:R-:W-:Y:S01]  /*1d480*/  FADD.FTZ R99, R170, R99 ;  /* 0x00000063aa637221 */ /* 0x010fe20000010000 */
[C---:B------:R-:W-:Y:S01]  /*1d490*/  FMUL.FTZ R68, R173.reuse, R68 ;  /* 0x00000044ad447220 */ /* 0x040fe20000410000 */
[C---:B------:R-:W-:Y:S01]  /*1d4a0*/  FMUL.FTZ R77, R173.reuse, R77 ;  /* 0x0000004dad4d7220 */ /* 0x040fe20000410000 */
[C---:B------:R-:W-:Y:S01]  /*1d4b0*/  FMUL.FTZ R76, R173.reuse, R76 ;  /* 0x0000004cad4c7220 */ /* 0x040fe20000410000 */
[C---:B------:R-:W-:Y:S01]  /*1d4c0*/  FMUL.FTZ R75, R173.reuse, R75 ;  /* 0x0000004bad4b7220 */ /* 0x040fe20000410000 */
[----:B------:R-:W-:Y:S01]  /*1d4d0*/  STL.64 [R1+0x1f0], R98 ;  /* 0x0001f06201007387 */ /* 0x000fe20000100a00 */
        /* <DEDUP_REMOVED lines=24> */
[----:B------:R-:W2:Y:S04]  /*1d660*/  LD.E.64 R2, desc[UR36][R52.64+0x8] ;  /* 0x0000082434027980 */ /* 0x000ea8000c101b00 */
[----:B------:R-:W3:Y:S04]  /*1d670*/  LD.E.64 R154, desc[UR36][R52.64] ;  /* 0x00000024349a7980 */ /* 0x000ee8000c101b00 */
[----:B------:R-:W-:Y:S04]  /*1d680*/  STL.64 [R1+0x210], R62 ;  /* 0x0002103e01007387 */ /* 0x000fe80000100a00 */
[----:B------:R0:W-:Y:S04]  /*1d690*/  STL.64 [R1+0x230], R20 ;  /* 0x0002301401007387 */ /* 0x0001e80000100a00 */
[----:B------:R-:W-:Y:S01]  /*1d6a0*/  STL.64 [R1+0x358], R130 ;  /* 0x0003588201007387 */ /* 0x000fe20000100a00 */
[C---:B------:R-:W-:Y:S01]  /*1d6b0*/  FMUL.FTZ R97, R174.reuse, R97 ;  /* 0x00000061ae617220 */ /* 0x040fe20000410000 */
[C---:B------:R-:W-:Y:S01]  /*1d6c0*/  FMUL.FTZ R96, R174.reuse, R96 ;  /* 0x00000060ae607220 */ /* 0x040fe20000410000 */
[C---:B------:R-:W-:Y:S01]  /*1d6d0*/  FMUL.FTZ R101, R174.reuse, R101 ;  /* 0x00000065ae657220 */ /* 0x040fe20000410000 */
[C---:B------:R-:W-:Y:S01]  /*1d6e0*/  FMUL.FTZ R100, R174.reuse, R100 ;  /* 0x00000064ae647220 */ /* 0x040fe20000410000 */
[C---:B------:R-:W-:Y:S01]  /*1d6f0*/  FMUL.FTZ R103, R174.reuse, R103 ;  /* 0x00000067ae677220 */ /* 0x040fe20000410000 */
[C---:B------:R-:W-:Y:S01]  /*1d700*/  FMUL.FTZ R102, R174.reuse, R102 ;  /* 0x00000066ae667220 */ /* 0x040fe20000410000 */
[C---:B------:R-:W-:Y:S01]  /*1d710*/  FMUL.FTZ R105, R174.reuse, R105 ;  /* 0x00000069ae697220 */ /* 0x040fe20000410000 */
[----:B0-----:R-:W4:Y:S04]  /*1d720*/  LDL R20, [R1+0x210] ;  /* 0x0002100001147983 */ /* 0x001f280000100800 */
[----:B------:R-:W2:Y:S01]  /*1d730*/  LDL R21, [R1+0x35c] ;  /* 0x00035c0001157983 */ /* 0x000ea20000100800 */
        /* <DEDUP_REMOVED lines=106> */
[----:B0-----:R-:W2:Y:S04]  /*1dde0*/  LDL R86, [R1+0x214] ;  /* 0x0002140001567983 */ /* 0x001ea80000100800 */
[----:B-1----:R-:W2:Y:S04]  /*1ddf0*/  LDL R88, [R1+0x218] ;  /* 0x0002180001587983 */ /* 0x002ea80000100800 */
        /* <DEDUP_REMOVED lines=124> */
[----:B------:R-:W-:Y:S04]  /*1e5c0*/  STL [R1+0x210], R20 ;  /* 0x0002101401007387 */ /* 0x000fe80000100800 */
[----:B------:R0:W-:Y:S04]  /*1e5d0*/  STL [R1+0x35c], R21 ;  /* 0x00035c1501007387 */ /* 0x0001e80000100800 */
[----:B------:R-:W2:Y:S04]  /*1e5e0*/  LDL R171, [R1+0x1c8] ;  /* 0x0001c80001ab7983 */ /* 0x000ea80000100800 */
[----:B0-----:R-:W2:Y:S04]  /*1e5f0*/  LDL.64 R20, [R1+0x88] ;  /* 0x0000880001147983 */ /* 0x001ea80000100a00 */
        /* <DEDUP_REMOVED lines=159> */
[----:B------:R-:W-:Y:S01]  /*1eff0*/  IMAD R20, R171, 0x1000, R20 ;  /* 0x00001000ab147824 */ /* 0x000fe200078e0214 */
[----:B------:R-:W-:-:S02]  /*1f000*/  F2FP.BF16.F32.PACK_AB R156, R156, R19 ;  /* 0x000000139c9c723e */ /* 0x000fc400000010ff */
[----:B------:R-:W-:Y:S01]  /*1f010*/  F2FP.BF16.F32.PACK_AB R157, R157, R18 ;  /* 0x000000129d9d723e */ /* 0x000fe200000010ff */
[--C-:B------:R-:W-:Y:S01]  /*1f020*/  IMAD R155, R155, 0x2, R3.reuse ;  /* 0x000000029b9b7824 */ /* 0x100fe200078e0203 */
[----:B------:R-:W-:Y:S01]  /*1f030*/  F2FP.BF16.F32.PACK_AB R158, R17, R158 ;  /* 0x0000009e119e723e */ /* 0x000fe200000010ff */
[----:B------:R-:W-:Y:S01]  /*1f040*/  IMAD R2, R154, 0x2, R3 ;  /* 0x000000029a027824 */ /* 0x000fe200078e0203 */
[----:B------:R-:W-:Y:S02]  /*1f050*/  F2FP.BF16.F32.PACK_AB R159, R16, R159 ;  /* 0x0000009f109f723e */ /* 0x000fe400000010ff */
[----:B------:R-:W-:Y:S02]  /*1f060*/  F2FP.BF16.F32.PACK_AB R160, R15, R160 ;  /* 0x000000a00fa0723e */ /* 0x000fe400000010ff */
[----:B------:R-:W-:Y:S02]  /*1f070*/  F2FP.BF16.F32.PACK_AB R161, R14, R161 ;  /* 0x000000a10ea1723e */ /* 0x000fe400000010ff */
[----:B------:R-:W-:-:S02]  /*1f080*/  F2FP.BF16.F32.PACK_AB R162, R13, R12 ;  /* 0x0000000c0da2723e */ /* 0x000fc400000010ff */
[----:B------:R-:W-:Y:S02]  /*1f090*/  F2FP.BF16.F32.PACK_AB R163, R164, R163 ;  /* 0x000000a3a4a3723e */ /* 0x000fe400000010ff */
[----:B------:R-:W-:Y:S01]  /*1f0a0*/  F2FP.BF16.F32.PACK_AB R165, R166, R165 ;  /* 0x000000a5a6a5723e */ /* 0x000fe200000010ff */
[----:B------:R-:W-:Y:S01]  /*1f0b0*/  IMAD R154, R154, 0x2, R155 ;  /* 0x000000029a9a7824 */ /* 0x000fe200078e029b */
[----:B------:R-:W-:Y:S02]  /*1f0c0*/  R2UR UR6, R20 ;  /* 0x00000000140672ca */ /* 0x000fe400000e0000 */
[----:B------:R-:W-:Y:S02]  /*1f0d0*/  R2UR UR7, R21 ;  /* 0x00000000150772ca */ /* 0x000fe400000e0000 */
[----:B------:R-:W-:Y:S02]  /*1f0e0*/  F2FP.BF16.F32.PACK_AB R164, R11, R10 ;  /* 0x0000000a0ba4723e */ /* 0x000fe400000010ff */
[----:B------:R-:W-:-:S02]  /*1f0f0*/  F2FP.BF16.F32.PACK_AB R166, R8, R9 ;  /* 0x0000000908a6723e */ /* 0x000fc400000010ff */
[----:B------:R-:W-:Y:S02]  /*1f100*/  F2FP.BF16.F32.PACK_AB R167, R172, R167 ;  /* 0x000000a7aca7723e */ /* 0x000fe400000010ff */
[----:B------:R-:W-:Y:S02]  /*1f110*/  F2FP.BF16.F32.PACK_AB R172, R5, R6 ;  /* 0x0000000605ac723e */ /* 0x000fe400000010ff */
[----:B------:R-:W-:Y:S02]  /*1f120*/  F2FP.BF16.F32.PACK_AB R173, R168, R153 ;  /* 0x00000099a8ad723e */ /* 0x000fe400000010ff */
[----:B------:R-:W-:Y:S02]  /*1f130*/  F2FP.BF16.F32.PACK_AB R174, R4, R7 ;  /* 0x0000000704ae723e */ /* 0x000fe400000010ff */
[----:B------:R-:W-:Y:S01]  /*1f140*/  F2FP.BF16.F32.PACK_AB R175, R170, R169 ;  /* 0x000000a9aaaf723e */ /* 0x000fe200000010ff */
[----:B------:R-:W-:Y:S04]  /*1f150*/  STSM.16.M88.4 [R3], R156 ;  /* 0x0000009c03007844 */ /* 0x000fe80000000200 */
[----:B------:R0:W-:Y:S04]  /*1f160*/  STSM.16.M88.4 [R2], R160 ;  /* 0x000000a002007844 */ /* 0x0001e80000000200 */
[----:B------:R-:W-:Y:S04]  /*1f170*/  STSM.16.M88.4 [R155], R164 ;  /* 0x000000a49b007844 */ /* 0x000fe80000000200 */
        /* <DEDUP_REMOVED lines=8> */
[----:B------:R-:W-:Y:S01]  /*1f200*/  IMAD.MOV.U32 R3, RZ, RZ, R21 ;  /* 0x000000ffff037224 */ /* 0x000fe200078e0015 */
        /* <DEDUP_REMOVED lines=414> */
.L_x_5234:
[----:B------:R-:W-:Y:S05]  /*20bf0*/  BSYNC B0 ;  /* 0x0000000000007941 */ /* 0x000fea0003800000 */
.L_x_5233:
        /* <DEDUP_REMOVED lines=9> */
.L_x_5202:
[----:B------:R-:W-:Y:S05]  /*20c90*/  WARPSYNC.ALL ;  /* 0x0000000000007948 */ /* 0x000fea0003800000 */
[----:B------:R-:W2:Y:S04]  /*20ca0*/  LDL R5, [R1+0x1f0] ;  /* 0x0001f00001057983 */ /* 0x000ea80000100800 */
[----:B------:R-:W3:Y:S04]  /*20cb0*/  LDL R6, [R1+0x1f4] ;  /* 0x0001f40001067983 */ /* 0x000ee80000100800 */
[----:B------:R-:W4:Y:S01]  /*20cc0*/  LDL.64 R14, [R1+0xb8] ;  /* 0x0000b800010e7983 */ /* 0x000f220000100a00 */
[----:B------:R-:W-:Y:S01]  /*20cd0*/  IMAD.MOV.U32 R8, RZ, RZ, -0x800000 ;  /* 0xff800000ff087424 */ /* 0x000fe200078e00ff */
[----:B------:R-:W-:Y:S08]  /*20ce0*/  BAR.ARV 0x8, 0x100 ;  /* 0x0204000000007b1d */ /* 0x000ff00000002000 */
[----:B------:R-:W-:Y:S06]  /*20cf0*/  BAR.SYNC.DEFER_BLOCKING 0xf, 0x100 ;  /* 0x03c4000000007b1d */ /* 0x000fec0000010000 */
[----:B--2---:R-:W2:Y:S02]  /*20d00*/  SHFL.BFLY PT, R0, R5, 0x2, 0x1f ;  /* 0x0c401f0005007f89 */ /* 0x004ea400000e0000 */
[----:B--2---:R-:W-:-:S05]  /*20d10*/  FADD.FTZ R0, R5, R0 ;  /* 0x0000000005007221 */ /* 0x004fca0000010000 */
[----:B------:R-:W0:Y:S02]  /*20d20*/  SHFL.BFLY PT, R3, R0, 0x1, 0x1f ;  /* 0x0c201f0000037f89 */ /* 0x000e2400000e0000 */
[----:B01----:R-:W-:-:S05]  /*20d30*/  FADD.FTZ R2, R0, R3 ;  /* 0x0000000300027221 */ /* 0x003fca0000010000 */
[----:B------:R-:W-:Y:S04]  /*20d40*/  STL [R1+0x1f0], R2 ;  /* 0x0001f00201007387 */ /* 0x000fe80000100800 */
[----:B------:R-:W2:Y:S04]  /*20d50*/  LDL R13, [R1+0x1f0] ;  /* 0x0001f000010d7983 */ /* 0x000ea80000100800 */
[----:B---3--:R-:W0:Y:S02]  /*20d60*/  SHFL.BFLY PT, R3, R6, 0x2, 0x1f ;  /* 0x0c401f0006037f89 */ /* 0x008e2400000e0000 */
[----:B0-----:R-:W-:-:S05]  /*20d70*/  FADD.FTZ R3, R3, R6 ;  /* 0x0000000603037221 */ /* 0x001fca0000010000 */
[----:B------:R-:W0:Y:S02]  /*20d80*/  SHFL.BFLY PT, R4, R3, 0x1, 0x1f ;  /* 0x0c201f0003047f89 */ /* 0x000e2400000e0000 */
[----:B0-----:R-:W-:-:S05]  /*20d90*/  FADD.FTZ R4, R3, R4 ;  /* 0x0000000403047221 */ /* 0x001fca0000010000 */
[----:B------:R-:W-:-:S13]  /*20da0*/  FSETP.NE.FTZ.AND P2, PT, R4, RZ, PT ;  /* 0x000000ff0400720b */ /* 0x000fda0003f55000 */
[----:B------:R-:W3:Y:S04]  /*20db0*/  @P2 LDL R7, [R1+0x200] ;  /* 0x0002000001072983 */ /* 0x000ee80000100800 */
[----:B------:R-:W5:Y:S01]  /*20dc0*/  @P2 LDL R10, [R1+0x1e4] ;  /* 0x0001e400010a2983 */ /* 0x000f620000100800 */
[----:B--2---:R-:W-:-:S13]  /*20dd0*/  FSETP.NE.FTZ.AND P1, PT, R13, RZ, PT ;  /* 0x000000ff0d00720b */ /* 0x004fda0003f35000 */
[----:B------:R-:W2:Y:S04]  /*20de0*/  @P1 LDL R5, [R1+0x200] ;  /* 0x0002000001051983 */ /* 0x000ea80000100800 */
[----:B------:R-:W4:Y:S01]  /*20df0*/  @P1 LDL R2, [R1+0x1e0] ;  /* 0x0001e00001021983 */ /* 0x000f220000100800 */
[----:B------:R-:W0:Y:S08]  /*20e00*/  @P2 MUFU.LG2 R9, R4 ;  /* 0x0000000400092308 */ /* 0x000e300000000c00 */
[----:B------:R-:W1:Y:S01]  /*20e10*/  @P1 MUFU.LG2 R6, R13 ;  /* 0x0000000d00061308 */ /* 0x000e620000000c00 */
[----:B------:R-:W-:-:S02]  /*20e20*/  IMAD.MOV.U32 R0, RZ, RZ, -0x800000 ;  /* 0xff800000ff007424 */ /* 0x000fc400078e00ff */
[----:B0-----:R-:W-:Y:S01]  /*20e30*/  @P2 FMUL.FTZ R12, R9, 0.69314718246459960938 ;  /* 0x3f317218090c2820 */ /* 0x001fe20000410000 */
[----:B-1----:R-:W-:Y:S01]  /*20e40*/  @P1 FMUL.FTZ R6, R6, 0.69314718246459960938 ;  /* 0x3f31721806061820 */ /* 0x002fe20000410000 */
[----:B------:R-:W-:Y:S01]  /*20e50*/  STL [R1+0x1f4], R4 ;  /* 0x0001f40401007387 */ /* 0x000fe20000100800 */
[----:B---3--:R-:W-:-:S04]  /*20e60*/  @P2 FMUL.FTZ R7, R7, 0.69314718246459960938 ;  /* 0x3f31721807072820 */ /* 0x008fc80000410000 */
[----:B-----5:R-:W-:-:S05]  /*20e70*/  @P2 FFMA.FTZ R8, R7, R10, R12 ;  /* 0x0000000a07082223 */ /* 0x020fca000001000c */
[----:B------:R0:W-:Y:S01]  /*20e80*/  STL [R1+0x1f4], R8 ;  /* 0x0001f40801007387 */ /* 0x0001e20000100800 */
[----:B--2---:R-:W-:-:S04]  /*20e90*/  @P1 FMUL.FTZ R5, R5, 0.69314718246459960938 ;  /* 0x3f31721805051820 */ /* 0x004fc80000410000 */
[----:B----4-:R-:W-:-:S05]  /*20ea0*/  @P1 FFMA.FTZ R0, R5, R2, R6 ;  /* 0x0000000205001223 */ /* 0x010fca0000010006 */
[----:B------:R1:W-:Y:S04]  /*20eb0*/  STL [R1+0x1f0], R0 ;  /* 0x0001f00001007387 */ /* 0x0003e80000100800 */
[----:B------:R-:W2:Y:S02]  /*20ec0*/  LD.E R2, desc[UR36][R14.64+0x4] ;  /* 0x000004240e027980 */ /* 0x000ea4000c101900 */
[----:B--2---:R-:W-:Y:S02]  /*20ed0*/  ISETP.NE.AND P0, PT, R2, RZ, PT ;  /* 0x000000ff0200720c */ /* 0x004fe40003f05270 */
[----:B------:R-:W2:Y:S11]  /*20ee0*/  LDL R2, [R1+0x1c8] ;  /* 0x0001c80001027983 */ /* 0x000eb60000100800 */
[----:B------:R-:W3:Y:S04]  /*20ef0*/  @!P0 LDL.64 R6, [R1+0xc0] ;  /* 0x0000c00001068983 */ /* 0x000ee80000100a00 */
[----:B------:R-:W2:Y:S01]  /*20f00*/  @!P0 LD.E R3, desc[UR36][R14.64] ;  /* 0x000000240e038980 */ /* 0x000ea2000c101900 */
[----:B------:R-:W-:-:S06]  /*20f10*/  IMAD.MOV.U32 R47, RZ, RZ, RZ ;  /* 0x000000ffff2f7224 */ /* 0x000fcc00078e00ff */
[----:B------:R-:W4:Y:S01]  /*20f20*/  @P1 MUFU.RCP R47, R13 ;  /* 0x0000000d002f1308 */ /* 0x000f220000001000 */
[----:B---3--:R-:W0:Y:S01]  /*20f30*/  @!P0 LD.E.64 R6, desc[UR36][R6.64] ;  /* 0x0000002406068980 */ /* 0x008e22000c101b00 */
[----:B--2---:R-:W-:-:S04]  /*20f40*/  @!P0 IMAD R3, R2, 0x40, R3 ;  /* 0x0000004002038824 */ /* 0x004fc800078e0203 */
[----:B0-----:R-:W-:-:S05]  /*20f50*/  @!P0 IMAD.WIDE R8, R3, 0x4, R6 ;  /* 0x0000000403088825 */ /* 0x001fca00078e0206 */
[----:B----4-:R0:W-:Y:S04]  /*20f60*/  @!P0 ST.E desc[UR36][R8.64], R47 ;  /* 0x0000002f08008985 */ /* 0x0101e8000c101924 */
[----:B------:R-:W1:Y:S04]  /*20f70*/  @!P0 LDL.64 R14, [R1+0xb8] ;  /* 0x0000b800010e8983 */ /* 0x000e680000100a00 */
[----:B-1----:R-:W2:Y:S02]  /*20f80*/  @!P0 LD.E R0, desc[UR36][R14.64+0x4] ;  /* 0x000004240e008980 */ /* 0x002ea4000c101900 */
[----:B--2---:R-:W-:-:S13]  /*20f90*/  @!P0 ISETP.NE.AND P0, PT, R0, RZ, PT ;  /* 0x000000ff0000820c */ /* 0x004fda0003f05270 */
[----:B------:R-:W2:Y:S04]  /*20fa0*/  @!P0 LDL.64 R10, [R1+0xc0] ;  /* 0x0000c000010a8983 */ /* 0x000ea80000100a00 */
[----:B------:R-:W3:Y:S01]  /*20fb0*/  @!P0 LD.E R3, desc[UR36][R14.64] ;  /* 0x000000240e038980 */ /* 0x000ee2000c101900 */
[----:B------:R-:W-:-:S06]  /*20fc0*/  IMAD.MOV.U32 R0, RZ, RZ, RZ ;  /* 0x000000ffff007224 */ /* 0x000fcc00078e00ff */
[----:B------:R-:W1:Y:S01]  /*20fd0*/  @P2 MUFU.RCP R0, R4 ;  /* 0x0000000400002308 */ /* 0x000e620000001000 */
[----:B--2---:R-:W2:Y:S01]  /*20fe0*/  @!P0 LD.E.64 R10, desc[UR36][R10.64] ;  /* 0x000000240a0a8980 */ /* 0x004ea2000c101b00 */
[----:B---3--:R-:W-:-:S04]  /*20ff0*/  @!P0 IMAD R3, R2, 0x40, R3 ;  /* 0x0000004002038824 */ /* 0x008fc800078e0203 */
[----:B------:R-:W-:-:S04]  /*21000*/  @!P0 VIADD R3, R3, 0x8 ;  /* 0x0000000803038836 */ /* 0x000fc80000000000 */
[----:B--2---:R-:W-:-:S05]  /*21010*/  @!P0 IMAD.WIDE R2, R3, 0x4, R10 ;  /* 0x0000000403028825 */ /* 0x004fca00078e020a */
[----:B-1----:R1:W-:Y:S04]  /*21020*/  @!P0 ST.E desc[UR36][R2.64], R0 ;  /* 0x0000000002008985 */ /* 0x0023e8000c101924 */
        /* <DEDUP_REMOVED lines=28> */
[----:B0-----:R-:W5:Y:S04]  /*211f0*/  LDL.64 R8, [R1+0x3b8] ;  /* 0x0003b80001087983 */ /* 0x001f680000100a00 */
[----:B------:R-:W5:Y:S04]  /*21200*/  LDL.64 R4, [R1+0x3c8] ;  /* 0x0003c80001047983 */ /* 0x000f680000100a00 */
[----:B------:R-:W5:Y:S04]  /*21210*/  LDL.64 R10, [R1+0x3d8] ;  /* 0x0003d800010a7983 */ /* 0x000f680000100a00 */
[----:B-1----:R-:W5:Y:S04]  /*21220*/  LDL.64 R2, [R1+0x3e8] ;  /* 0x0003e80001027983 */ /* 0x002f680000100a00 */
        /* <DEDUP_REMOVED lines=33> */
[----:B------:R-:W5:Y:S04]  /*21440*/  LDL R45, [R1+0x1d0] ;  /* 0x0001d000012d7983 */ /* 0x000f680000100800 */
[----:B------:R-:W5:Y:S01]  /*21450*/  LDL R22, [R1+0x1d4] ;  /* 0x0001d40001167983 */ /* 0x000f620000100800 */
[----:B--2---:R-:W-:-:S05]  /*21460*/  VIADD R46, R46, 0x1 ;  /* 0x000000012e2e7836 */ /* 0x004fca0000000000 */
[----:B------:R-:W-:-:S13]  /*21470*/  ISETP.NE.AND P0, PT, R46, 0x2, PT ;  /* 0x000000022e00780c */ /* 0x000fda0003f05270 */
[----:B------:R-:W2:Y:S01]  /*21480*/  @!P0 LDL R44, [R1+0x1cc] ;  /* 0x0001cc00012c8983 */ /* 0x000ea20000100800 */
[-C--:B---3--:R-:W-:Y:S01]  /*21490*/  FMUL.FTZ R135, R135, R0.reuse ;  /* 0x0000000087877220 */ /* 0x088fe20000410000 */
[-C--:B------:R-:W-:Y:S01]  /*214a0*/  FMUL.FTZ R134, R134, R0.reuse ;  /* 0x0000000086867220 */ /* 0x080fe20000410000 */
[-C--:B----4-:R-:W-:Y:S01]  /*214b0*/  FMUL.FTZ R119, R119, R0.reuse ;  /* 0x0000000077777220 */ /* 0x090fe20000410000 */
[-C--:B------:R-:W-:Y:S01]  /*214c0*/  FMUL.FTZ R118, R118, R0.reuse ;  /* 0x0000000076767220 */ /* 0x080fe20000410000 */
[-C--:B-----5:R-:W-:Y:S01]  /*214d0*/  FMUL.FTZ R121, R121, R0.reuse ;  /* 0x0000000079797220 */ /* 0x0a0fe20000410000 */
        /* <DEDUP_REMOVED lines=123> */
[----:B------:R-:W-:-:S02]  /*21c90*/  VIADD R0, R45, 0x1 ;  /* 0x000000012d007836 */ /* 0x000fc40000000000 */
[----:B------:R-:W-:Y:S01]  /*21ca0*/  VIADD R22, R22, 0x1 ;  /* 0x0000000116167836 */ /* 0x000fe20000000000 */
[----:B------:R-:W-:Y:S04]  /*21cb0*/  STL [R1+0x1c8], R46 ;  /* 0x0001c82e01007387 */ /* 0x000fe80000100800 */
        /* <DEDUP_REMOVED lines=11> */
[----:B------:R-:W-:Y:S01]  /*21d70*/  STL.64 [R1+0x2a0], R72 ;  /* 0x0002a04801007387 */ /* 0x000fe20000100a00 */
[----:B--2---:R-:W-:-:S03]  /*21d80*/  @!P0 LOP3.LUT R44, R44, 0x1, RZ, 0x3c, !PT ;  /* 0x000000012c2c8812 */ /* 0x004fc600078e3cff */
        /* <DEDUP_REMOVED lines=51> */
[----:B------:R-:W-:Y:S04]  /*220c0*/  STL [R1+0x1d0], R0 ;  /* 0x0001d00001007387 */ /* 0x000fe80000100800 */
[----:B------:R-:W-:Y:S04]  /*220d0*/  @!P0 STL [R1+0x1cc], R44 ;  /* 0x0001cc2c01008387 */ /* 0x000fe80000100800 */
[----:B------:R-:W-:Y:S04]  /*220e0*/  STL [R1+0x1d4], R22 ;  /* 0x0001d41601007387 */ /* 0x000fe80000100800 */
[----:B------:R-:W-:Y:S04]  /*220f0*/  @!P0 STL [R1+0x1c8], RZ ;  /* 0x0001c8ff01008387 */ /* 0x000fe80000100800 */
[----:B------:R0:W-:Y:S02]  /*22100*/  STL.64 [R1+0x3e8], R2 ;  /* 0x0003e80201007387 */ /* 0x0001e40000100a00 */
[----:B0-----:R-:W-:Y:S01]  /*22110*/  IMAD.MOV.U32 R3, RZ, RZ, 0x1 ;  /* 0x00000001ff037424 */ /* 0x001fe200078e00ff */
[----:B------:R-:W-:Y:S06]  /*22120*/  BAR.ARV 0xe, 0x100 ;  /* 0x0384000000007b1d */ /* 0x000fec0000002000 */
.L_x_5118:
[----:B0-----:R-:W-:-:S04]  /*22130*/  PRMT R0, R3, 0x9910, RZ ;  /* 0x0000991003007816 */ /* 0x001fc800000000ff */
[----:B------:R-:W-:-:S13]  /*22140*/  ISETP.NE.AND P0, PT, R0, RZ, PT ;  /* 0x000000ff0000720c */ /* 0x000fda0003f05270 */
[----:B------:R-:W-:Y:S05]  /*22150*/  @!P0 BRA `(.L_x_5236) ;  /* 0x0000002400f88947 */ /* 0x000fea0003800000 */
[----:B------:R-:W0:Y:S01]  /*22160*/  S2R R0, SR_TID.X ;  /* 0x0000000000007919 */ /* 0x000e220000002100 */
[----:B------:R-:W1:Y:S01]  /*22170*/  S2UR UR5, SR_CgaCtaId ;  /* 0x00000000000579c3 */ /* 0x000e620000008800 */
[----:B------:R-:W-:Y:S01]  /*22180*/  UMOV UR4, 0x400 ;  /* 0x0000040000047882 */ /* 0x000fe20000000000 */
[----:B------:R-:W-:-:S06]  /*22190*/  SHF.R.S32.HI R14, RZ, 0x1f, R152 ;  /* 0x0000001fff0e7819 */ /* 0x000fcc0000011498 */
[----:B------:R-:W-:Y:S01]  /*221a0*/  BAR.SYNC.DEFER_BLOCKING 0x1, 0x100 ;  /* 0x0044000000007b1d */ /* 0x000fe20000010000 */
[----:B------:R-:W-:-:S07]  /*221b0*/  SHF.R.S32.HI R16, RZ, 0x1f, R23 ;  /* 0x0000001fff107819 */ /* 0x000fce0000011417 */
[----:B------:R-:W2:Y:S01]  /*221c0*/  LDC R29, c[0x0][0xce8] ;  /* 0x00033a00ff1d7b82 */ /* 0x000ea20000000800 */
[----:B------:R-:W3:Y:S07]  /*221d0*/  S2R R20, SR_CTAID.X ;  /* 0x0000000000147919 */ /* 0x000eee0000002500 */
[----:B------:R-:W4:Y:S01]  /*221e0*/  LDC.64 R18, c[0x0][0xc40] ;  /* 0x00031000ff127b82 */ /* 0x000f220000000a00 */
[----:B-1----:R-:W-:-:S04]  /*221f0*/  ULEA UR4, UR5, UR4, 0x18 ;  /* 0x0000000405047291 */ /* 0x002fc8000f8ec03f */
[----:B------:R-:W-:Y:S01]  /*22200*/  UIADD3 UR4, UR4, 0x38820, URZ ;  /* 0x0003882004047890 */ /* 0x000fe2000fffe03f */
[----:B0-----:R-:W-:-:S03]  /*22210*/  VIADD R5, R0, 0xffffff80 ;  /* 0xffffff8000057836 */ /* 0x001fc60000000000 */
[----:B------:R-:W-:Y:S01]  /*22220*/  UPRMT UR4, URZ, 0x654, UR4 ;  /* 0x000006543f047896 */ /* 0x000fe20008000004 */
[----:B--2---:R-:W-:Y:S02]  /*22230*/  ISETP.NE.AND P1, PT, R29, 0x1, PT ;  /* 0x000000011d00780c */ /* 0x004fe40003f25270 */
[----:B------:R-:W-:-:S04]  /*22240*/  SHF.R.S32.HI R2, RZ, 0x1f, R5 ;  /* 0x0000001fff027819 */ /* 0x000fc80000011405 */
[----:B------:R-:W-:Y:S02]  /*22250*/  LEA.HI R0, R2, R5, RZ, 0x7 ;  /* 0x0000000502007211 */ /* 0x000fe400078f38ff */
[----:B------:R-:W-:Y:S02]  /*22260*/  SYNCS.ARRIVE.TRANS64.RED.A1T0 RZ, [UR4], RZ ;  /* 0x000000ffffff79a7 */ /* 0x000fe40008100404 */
[----:B------:R-:W-:Y:S02]  /*22270*/  SHF.R.S32.HI R24, RZ, 0x7, R0 ;  /* 0x00000007ff187819 */ /* 0x000fe40000011400 */
[----:B------:R-:W-:-:S03]  /*22280*/  LOP3.LUT R4, R0, 0xffffff80, RZ, 0xc0, !PT ;  /* 0xffffff8000047812 */ /* 0x000fc600078ec0ff */
[----:B------:R-:W0:Y:S02]  /*22290*/  SHFL.IDX PT, R3, R24, RZ, 0x1f ;  /* 0x00001fff18037589 */ /* 0x000e2400000e0000 */
[----:B------:R-:W-:Y:S01]  /*222a0*/  IMAD.IADD R25, R5, 0x1, -R4 ;  /* 0x0000000105197824 */ /* 0x000fe200078e0a04 */
[----:B------:R-:W-:-:S04]  /*222b0*/  LEA.HI R4, R2, R5, RZ, 0x2 ;  /* 0x0000000502047211 */ /* 0x000fc800078f10ff */
[----:B------:R-:W-:Y:S02]  /*222c0*/  SHF.R.S32.HI R22, RZ, 0x1f, R25 ;  /* 0x0000001fff167819 */ /* 0x000fe40000011419 */
[----:B------:R-:W-:Y:S02]  /*222d0*/  LOP3.LUT R4, R4, 0xfffffffc, RZ, 0xc0, !PT ;  /* 0xfffffffc04047812 */ /* 0x000fe400078ec0ff */
[----:B------:R-:W-:-:S03]  /*222e0*/  LEA.HI R21, R22, R25, RZ, 0x2 ;  /* 0x0000001916157211 */ /* 0x000fc600078f10ff */
[----:B------:R-:W-:Y:S01]  /*222f0*/  IMAD.IADD R28, R5, 0x1, -R4 ;  /* 0x00000001051c7824 */ /* 0x000fe200078e0a04 */
[--C-:B------:R-:W-:Y:S02]  /*22300*/  SHF.R.S32.HI R26, RZ, 0x2, R21.reuse ;  /* 0x00000002ff1a7819 */ /* 0x100fe40000011415 */
[----:B0-----:R-:W-:Y:S02]  /*22310*/  ISETP.NE.AND P0, PT, R3, RZ, PT ;  /* 0x000000ff0300720c */ /* 0x001fe40003f05270 */
[----:B------:R-:W-:-:S04]  /*22320*/  SHF.R.S32.HI R3, RZ, 0x1f, R21 ;  /* 0x0000001fff037819 */ /* 0x000fc80000011415 */
[----:B------:R-:W-:-:S04]  /*22330*/  LEA.HI R3, R3, R26, RZ, 0x3 ;  /* 0x0000001a03037211 */ /* 0x000fc800078f18ff */
[----:B------:R-:W-:-:S03]  /*22340*/  LOP3.LUT R27, R3, 0xfffffff8, RZ, 0xc0, !PT ;  /* 0xfffffff8031b7812 */ /* 0x000fc600078ec0ff */
[----:B---34-:R-:W-:Y:S05]  /*22350*/  @P0 BRA `(.L_x_5237) ;  /* 0x0000000400500947 */ /* 0x018fea0003800000 */
[----:B------:R-:W-:Y:S01]  /*22360*/  LOP3.LUT R0, R0, 0xffffff80, RZ, 0xc0, !PT ;  /* 0xffffff8000007812 */ /* 0x000fe200078ec0ff */
[----:B------:R-:W0:Y:S01]  /*22370*/  S2R R11, SR_CTAID.X ;  /* 0x00000000000b7919 */ /* 0x000e220000002500 */
[----:B------:R-:W1:Y:S01]  /*22380*/  LDC R12, c[0x0][0xce8] ;  /* 0x00033a00ff0c7b82 */ /* 0x000e620000000800 */
[----:B------:R-:W-:Y:S01]  /*22390*/  LEA.HI R9, R24, R24, RZ, 0x1 ;  /* 0x0000001818097211 */ /* 0x000fe200078f08ff */
[----:B------:R-:W-:Y:S01]  /*223a0*/  ULDC UR4, c[0x0][0xb88] ;  /* 0x0002e20000047ab9 */ /* 0x000fe20000000800 */
[----:B------:R-:W-:Y:S02]  /*223b0*/  IMAD.IADD R0, R5, 0x1, -R0 ;  /* 0x0000000105007824 */ /* 0x000fe400078e0a00 */
[----:B------:R-:W-:-:S03]  /*223c0*/  LOP3.LUT R13, R9, 0xfffffe, RZ, 0xc0, !PT ;  /* 0x00fffffe090d7812 */ /* 0x000fc600078ec0ff */
[----:B------:R-:W-:Y:S02]  /*223d0*/  SHF.R.S32.HI R3, RZ, 0x1f, R0 ;  /* 0x0000001fff037819 */ /* 0x000fe40000011400 */
[----:B------:R-:W-:Y:S02]  /*223e0*/  IMAD.IADD R13, R24, 0x1, -R13 ;  /* 0x00000001180d7824 */ /* 0x000fe400078e0a0d */
[CC--:B------:R-:W-:Y:S02]  /*223f0*/  LEA.HI R4, R3.reuse, R0.reuse, RZ, 0x2 ;  /* 0x0000000003047211 */ /* 0x0c0fe400078f10ff */
[----:B------:R-:W-:Y:S02]  /*22400*/  LEA.HI R3, R3, R0, RZ, 0x5 ;  /* 0x0000000003037211 */ /* 0x000fe400078f28ff */
[--C-:B------:R-:W-:Y:S02]  /*22410*/  SHF.R.S32.HI R6, RZ, 0x2, R4.reuse ;  /* 0x00000002ff067819 */ /* 0x100fe40000011404 */
[----:B------:R-:W-:-:S04]  /*22420*/  SHF.R.S32.HI R7, RZ, 0x1f, R4 ;  /* 0x0000001fff077819 */ /* 0x000fc80000011404 */
[----:B------:R-:W-:Y:S02]  /*22430*/  LEA.HI R8, R7, R6, RZ, 0x3 ;  /* 0x0000000607087211 */ /* 0x000fe400078f18ff */
[----:B------:R-:W-:Y:S02]  /*22440*/  LOP3.LUT R7, R4, 0x7ffffffc, RZ, 0xc0, !PT ;  /* 0x7ffffffc04077812 */ /* 0x000fe400078ec0ff */
[----:B------:R-:W-:Y:S01]  /*22450*/  LOP3.LUT R9, R8, 0xfffffff8, RZ, 0xc0, !PT ;  /* 0xfffffff808097812 */ /* 0x000fe200078ec0ff */
[----:B-1----:R-:W-:Y:S01]  /*22460*/  IMAD R8, R12, UR4, RZ ;  /* 0x000000040c087c24 */ /* 0x002fe2000f8e02ff */
[----:B------:R-:W-:Y:S01]  /*22470*/  SHF.R.S32.HI R4, RZ, 0x5, R3 ;  /* 0x00000005ff047819 */ /* 0x000fe20000011403 */
[----:B------:R-:W-:Y:S01]  /*22480*/  IMAD.IADD R0, R0, 0x1, -R7 ;  /* 0x0000000100007824 */ /* 0x000fe200078e0a07 */
[----:B------:R-:W1:Y:S01]  /*22490*/  S2UR UR6, SR_CTAID.Z ;  /* 0x00000000000679c3 */ /* 0x000e620000002700 */
[----:B------:R-:W-:Y:S01]  /*224a0*/  IMAD.IADD R9, R6, 0x1, -R9 ;  /* 0x0000000106097824 */ /* 0x000fe200078e0a09 */
[----:B------:R-:W-:Y:S01]  /*224b0*/  ISETP.NE.AND P3, PT, R12, 0x1, PT ;  /* 0x000000010c00780c */ /* 0x000fe20003f65270 */
[----:B------:R-:W-:Y:S01]  /*224c0*/  IMAD.U32 R3, R13, -0x100, RZ ;  /* 0xffffff000d037824 */ /* 0x000fe200078e00ff */
[----:B------:R-:W-:Y:S01]  /*224d0*/  ULDC.64 UR4, c[0x0][0xcd0] ;  /* 0x0003340000047ab9 */ /* 0x000fe20000000a00 */
[----:B------:R-:W-:-:S02]  /*224e0*/  IMAD.SHL.U32 R0, R0, 0x2, RZ ;  /* 0x0000000200007824 */ /* 0x000fc400078e00ff */
[----:B------:R-:W-:Y:S01]  /*224f0*/  IMAD R10, R4, 0x10, R9 ;  /* 0x00000010040a7824 */ /* 0x000fe200078e0209 */
[----:B------:R-:W2:Y:S02]  /*22500*/  LDC.64 R6, c[0x0][0xcd8] ;  /* 0x00033600ff067b82 */ /* 0x000ea40000000a00 */
[----:B------:R-:W-:Y:S01]  /*22510*/  ISETP.NE.AND P0, PT, R0, R3, PT ;  /* 0x000000030000720c */ /* 0x000fe20003f05270 */
[----:B0-----:R-:W-:-:S05]  /*22520*/  IMAD R13, R11, 0x40, R10 ;  /* 0x000000400b0d7824 */ /* 0x001fca00078e020a */
[----:B------:R-:W-:Y:S01]  /*22530*/  ISETP.GE.OR P2, PT, R13, R8, P0 ;  /* 0x000000080d00720c */ /* 0x000fe20000746670 */
[----:B------:R-:W0:-:S12]  /*22540*/  @P3 LDC R4, c[0x0][0xcec] ;  /* 0x00033b00ff043b82 */ /* 0x000e180000000800 */
[----:B------:R-:W3:Y:S01]  /*22550*/  @!P2 LDL R15, [R1+0x1f0] ;  /* 0x0001f000010fa983 */ /* 0x000ee20000100800 */
[----:B------:R-:W-:Y:S01]  /*22560*/  LEA.HI R0, R2, R5, RZ, 0x2 ;  /* 0x0000000502007211 */ /* 0x000fe200078f10ff */
[----:B-1----:R-:W-:Y:S01]  /*22570*/  USHF.R.S32.HI UR7, URZ, 0x1f, UR6 ;  /* 0x0000001f3f077899 */ /* 0x002fe20008011406 */
[----:B------:R-:W1:Y:S01]  /*22580*/  S2UR UR6, SR_CTAID.Z ;  /* 0x00000000000679c3 */ /* 0x000e620000002700 */
[----:B------:R-:W-:Y:S01]  /*22590*/  IMAD R9, R14, UR4, RZ ;  /* 0x000000040e097c24 */ /* 0x000fe2000f8e02ff */
[----:B------:R-:W-:Y:S01]  /*225a0*/  LOP3.LUT R0, R0, 0xfffffffc, RZ, 0xc0, !PT ;  /* 0xfffffffc00007812 */ /* 0x000fe200078ec0ff */
[----:B------:R-:W-:Y:S01]  /*225b0*/  VIADD R13, R13, 0x8 ;  /* 0x000000080d0d7836 */ /* 0x000fe20000000000 */
[----:B------:R-:W-:Y:S01]  /*225c0*/  BSSY B0, `(.L_x_5237) ;  /* 0x000002d000007945 */ /* 0x000fe20003800000 */
[----:B------:R-:W-:Y:S02]  /*225d0*/  IMAD R9, R152, UR5, R9 ;  /* 0x0000000598097c24 */ /* 0x000fe4000f8e0209 */
[----:B------:R-:W-:Y:S01]  /*225e0*/  IMAD.IADD R0, R5, 0x1, -R0 ;  /* 0x0000000105007824 */ /* 0x000fe200078e0a00 */
[----:B------:R-:W-:Y:S01]  /*225f0*/  ISETP.GE.OR P0, PT, R13, R8, P0 ;  /* 0x000000080d00720c */ /* 0x000fe20000706670 */
[----:B------:R-:W4:Y:S03]  /*22600*/  @P3 LDC R5, c[0x0][0xcf0] ;  /* 0x00033c00ff053b82 */ /* 0x000f260000000800 */
[----:B------:R-:W-:-:S04]  /*22610*/  LEA.HI R2, R0, R0, RZ, 0x1 ;  /* 0x0000000000027211 */ /* 0x000fc800078f08ff */
[----:B------:R-:W-:-:S05]  /*22620*/  LOP3.LUT R3, R2, 0x1ffffffe, RZ, 0xc0, !PT ;  /* 0x1ffffffe02037812 */ /* 0x000fca00078ec0ff */
[----:B------:R-:W-:Y:S02]  /*22630*/  IMAD.IADD R0, R0, 0x1, -R3 ;  /* 0x0000000100007824 */ /* 0x000fe400078e0a03 */
[----:B------:R-:W-:Y:S01]  /*22640*/  IMAD.WIDE.U32 R2, R152, UR4, RZ ;  /* 0x0000000498027c25 */ /* 0x000fe2000f8e00ff */
[----:B------:R-:W-:-:S03]  /*22650*/  ULDC.64 UR4, c[0x0][0xce0] ;  /* 0x0003380000047ab9 */ /* 0x000fc60000000a00 */
[----:B------:R-:W-:Y:S02]  /*22660*/  IMAD R0, R0, 0x8, R10 ;  /* 0x0000000800007824 */ /* 0x000fe400078e020a */
[----:B------:R-:W-:Y:S02]  /*22670*/  IMAD.IADD R3, R3, 0x1, R9 ;  /* 0x0000000103037824 */ /* 0x000fe400078e0209 */
[----:B------:R-:W-:Y:S02]  /*22680*/  IMAD R9, R11, 0x40, R0 ;  /* 0x000000400b097824 */ /* 0x000fe400078e0200 */
[----:B--2---:R-:W-:Y:S02]  /*22690*/  IMAD R10, R6, UR7, RZ ;  /* 0x00000007060a7c24 */ /* 0x004fe4000f8e02ff */
[----:B0-----:R-:W-:-:S04]  /*226a0*/  @P3 IMAD.HI.U32 R4, R9, R4, RZ ;  /* 0x0000000409043227 */ /* 0x001fc800078e00ff */
[----:B-1----:R-:W-:Y:S02]  /*226b0*/  IMAD R17, R7, UR6, R10 ;  /* 0x0000000607117c24 */ /* 0x002fe4000f8e020a */
[----:B------:R-:W-:Y:S01]  /*226c0*/  IMAD.MOV.U32 R11, RZ, RZ, R9 ;  /* 0x000000ffff0b7224 */ /* 0x000fe200078e0009 */
[----:B----4-:R-:W-:Y:S01]  /*226d0*/  @P3 SHF.R.U32.HI R11, RZ, R5, R4 ;  /* 0x00000005ff0b3219 */ /* 0x010fe20000011604 */
[----:B------:R-:W-:-:S04]  /*226e0*/  IMAD.WIDE.U32 R6, R6, UR6, R2 ;  /* 0x0000000606067c25 */ /* 0x000fc8000f8e0002 */
[----:B------:R-:W-:Y:S02]  /*226f0*/  IMAD.IADD R7, R7, 0x1, R17 ;  /* 0x0000000107077824 */ /* 0x000fe400078e0211 */
[----:B------:R-:W-:Y:S02]  /*22700*/  IMAD.MOV R5, RZ, RZ, -R11 ;  /* 0x000000ffff057224 */ /* 0x000fe400078e0a0b */
[----:B------:R-:W-:Y:S02]  /*22710*/  IMAD R0, R16, UR4, RZ ;  /* 0x0000000410007c24 */ /* 0x000fe4000f8e02ff */
[----:B------:R-:W-:Y:S01]  /*22720*/  IMAD.WIDE.U32 R2, R23, UR4, R6 ;  /* 0x0000000417027c25 */ /* 0x000fe2000f8e0006 */
[----:B------:R-:W-:-:S03]  /*22730*/  SHF.R.S32.HI R7, RZ, 0x1f, R11 ;  /* 0x0000001fff077819 */ /* 0x000fc6000001140b */
[----:B------:R-:W-:Y:S01]  /*22740*/  IMAD R5, R12, R5, R9 ;  /* 0x000000050c057224 */ /* 0x000fe200078e0209 */
[----:B------:R-:W-:Y:S01]  /*22750*/  IADD3 R2, P3, R11, R2, RZ ;  /* 0x000000020b027210 */ /* 0x000fe20007f7e0ff */
        /* <DEDUP_REMOVED lines=9> */
[----:B------:R-:W-:-:S04]  /*227f0*/  IMAD.IADD R3, R3, 0x1, R5 ;  /* 0x0000000103037824 */ /* 0x000fc800078e0205 */
[----:B------:R-:W-:Y:S01]  /*22800*/  SHFL.IDX PT, R4, R0, 0x1, 0x1c1f ;  /* 0x003c1f0000047f89 */ /* 0x000fe200000e0000 */
[----:B------:R-:W-:-:S03]  /*22810*/  LEA.HI.X R6, R2, UR5, R3, 0x2, P3 ;  /* 0x0000000502067c11 */ /* 0x000fc600098f1403 */
[----:B------:R-:W-:Y:S04]  /*22820*/  SHFL.IDX PT, R2, R0, RZ, 0x1c1f ;  /* 0x001c1fff00027589 */ /* 0x000fe800000e0000 */
[----:B------:R-:W3:Y:S04]  /*22830*/  SHFL.IDX PT, R3, R6, RZ, 0x1c1f ;  /* 0x001c1fff06037589 */ /* 0x000ee800000e0000 */
[----:B------:R0:W1:Y:S04]  /*22840*/  SHFL.IDX PT, R5, R6, 0x1, 0x1c1f ;  /* 0x003c1f0006057f89 */ /* 0x00006800000e0000 */
[----:B---3--:R0:W-:Y:S01]  /*22850*/  @!P2 ST.E desc[UR36][R2.64], R15 ;  /* 0x0000000f0200a985 */ /* 0x0081e2000c101924 */
[----:B-1----:R-:W-:Y:S05]  /*22860*/  @P0 BRA `(.L_x_5238) ;  /* 0x0000000000080947 */ /* 0x002fea0003800000 */
[----:B0-----:R-:W2:Y:S04]  /*22870*/  LDL R3, [R1+0x1f4] ;  /* 0x0001f40001037983 */ /* 0x001ea80000100800 */
[----:B--2---:R1:W-:Y:S02]  /*22880*/  ST.E desc[UR36][R4.64], R3 ;  /* 0x0000000304007985 */ /* 0x0043e4000c101924 */
.L_x_5238:
[----:B------:R-:W-:Y:S05]  /*22890*/  BSYNC B0 ;  /* 0x0000000000007941 */ /* 0x000fea0003800000 */
.L_x_5237:
[----:B------:R-:W2:Y:S01]  /*228a0*/  S2UR UR6, SR_CTAID.Z ;  /* 0x00000000000679c3 */ /* 0x000ea20000002700 */
[----:B------:R-:W-:Y:S01]  /*228b0*/  LEA.HI R0, R28, R28, RZ, 0x1 ;  /* 0x0000001c1c007211 */ /* 0x000fe200078f08ff */
[----:B------:R-:W-:Y:S01]  /*228c0*/  ULDC.64 UR4, c[0x0][0xc38] ;  /* 0x00030e0000047ab9 */ /* 0x000fe20000000a00 */
[----:B------:R-:W-:Y:S01]  /*228d0*/  LEA.HI R22, R22, R25, RZ, 0x5 ;  /* 0x0000001916167211 */ /* 0x000fe200078f28ff */
[----:B01----:R-:W-:Y:S01]  /*228e0*/  IMAD R3, R14, UR4, RZ ;  /* 0x000000040e037c24 */ /* 0x003fe2000f8e02ff */
[----:B------:R-:W-:Y:S01]  /*228f0*/  LOP3.LUT R7, R0, 0x1ffffffe, RZ, 0xc0, !PT ;  /* 0x1ffffffe00077812 */ /* 0x000fe200078ec0ff */
[----:B------:R-:W-:Y:S01]  /*22900*/  IMAD.IADD R27, R26, 0x1, -R27 ;  /* 0x000000011a1b7824 */ /* 0x000fe200078e0a1b */
[----:B------:R-:W-:Y:S01]  /*22910*/  SHF.R.S32.HI R22, RZ, 0x5, R22 ;  /* 0x00000005ff167819 */ /* 0x000fe20000011416 */
[----:B------:R-:W0:Y:S01]  /*22920*/  @P1 LDC R4, c[0x0][0xcec] ;  /* 0x00033b00ff041b82 */ /* 0x000e220000000800 */
[C---:B------:R-:W-:Y:S01]  /*22930*/  IMAD R5, R152.reuse, UR5, R3 ;  /* 0x0000000598057c24 */ /* 0x040fe2000f8e0203 */
[----:B------:R-:W-:Y:S01]  /*22940*/  BSSY B0, `(.L_x_5239) ;  /* 0x0000115000007945 */ /* 0x000fe20003800000 */
[----:B------:R-:W-:Y:S01]  /*22950*/  IMAD.WIDE.U32 R2, R152, UR4, RZ ;  /* 0x0000000498027c25 */ /* 0x000fe2000f8e00ff */
[----:B------:R-:W-:-:S03]  /*22960*/  ULDC.64 UR4, c[0x0][0xc48] ;  /* 0x0003120000047ab9 */ /* 0x000fc60000000a00 */
[----:B------:R-:W-:Y:S01]  /*22970*/  IMAD.IADD R28, R28, 0x1, -R7 ;  /* 0x000000011c1c7824 */ /* 0x000fe200078e0a07 */
[----:B------:R-:W1:Y:S01]  /*22980*/  @P1 LDC R11, c[0x0][0xcf0] ;  /* 0x00033c00ff0b1b82 */ /* 0x000e620000000800 */
[----:B------:R-:W-:Y:S02]  /*22990*/  IMAD R27, R22, 0x10, R27 ;  /* 0x00000010161b7824 */ /* 0x000fe400078e021b */
[----:B------:R-:W-:Y:S02]  /*229a0*/  IMAD.IADD R3, R3, 0x1, R5 ;  /* 0x0000000103037824 */ /* 0x000fe400078e0205 */
[----:B------:R-:W-:Y:S01]  /*229b0*/  IMAD R5, R28, 0x8, R27 ;  /* 0x000000081c057824 */ /* 0x000fe200078e021b */
[----:B--2---:R-:W-:Y:S02]  /*229c0*/  USHF.R.S32.HI UR7, URZ, 0x1f, UR6 ;  /* 0x0000001f3f077899 */ /* 0x004fe40008011406 */
[----:B------:R-:W2:Y:S01]  /*229d0*/  S2UR UR6, SR_CTAID.Z ;  /* 0x00000000000679c3 */ /* 0x000ea20000002700 */
[----:B------:R-:W-:-:S02]  /*229e0*/  IMAD R9, R20, 0x40, R5 ;  /* 0x0000004014097824 */ /* 0x000fc400078e0205 */
[----:B------:R-:W-:Y:S02]  /*229f0*/  IMAD R20, R20, 0x40, R27 ;  /* 0x0000004014147824 */ /* 0x000fe400078e021b */
[----:B------:R-:W-:Y:S02]  /*22a00*/  IMAD R0, R18, UR7, RZ ;  /* 0x0000000712007c24 */ /* 0x000fe4000f8e02ff */
[----:B0-----:R-:W-:-:S04]  /*22a10*/  @P1 IMAD.HI.U32 R4, R9, R4, RZ ;  /* 0x0000000409041227 */ /* 0x001fc800078e00ff */
[----:B------:R-:W-:Y:S01]  /*22a20*/  IMAD.MOV.U32 R5, RZ, RZ, R9 ;  /* 0x000000ffff057224 */ /* 0x000fe200078e0009 */
[----:B-1----:R-:W-:-:S05]  /*22a30*/  @P1 SHF.R.U32.HI R5, RZ, R11, R4 ;  /* 0x0000000bff051219 */ /* 0x002fca0000011604 */
[----:B------:R-:W-:Y:S02]  /*22a40*/  IMAD.MOV R4, RZ, RZ, -R5 ;  /* 0x000000ffff047224 */ /* 0x000fe400078e0a05 */
[----:B--2---:R-:W-:Y:S02]  /*22a50*/  IMAD R7, R19, UR6, R0 ;  /* 0x0000000613077c24 */ /* 0x004fe4000f8e0200 */
[----:B------:R-:W-:-:S04]  /*22a60*/  IMAD.WIDE.U32 R2, R18, UR6, R2 ;  /* 0x0000000612027c25 */ /* 0x000fc8000f8e0002 */
[----:B------:R-:W-:Y:S02]  /*22a70*/  IMAD R0, R16, UR4, RZ ;  /* 0x0000000410007c24 */ /* 0x000fe4000f8e02ff */
[----:B------:R-:W-:Y:S02]  /*22a80*/  IMAD.IADD R3, R3, 0x1, R7 ;  /* 0x0000000103037824 */ /* 0x000fe400078e0207 */
[C---:B------:R-:W-:Y:S01]  /*22a90*/  IMAD R7, R23.reuse, UR5, R0 ;  /* 0x0000000517077c24 */ /* 0x040fe2000f8e0200 */
[----:B------:R-:W-:Y:S01]  /*22aa0*/  SHF.R.S32.HI R0, RZ, 0x1f, R5 ;  /* 0x0000001fff007819 */ /* 0x000fe20000011405 */
        /* <DEDUP_REMOVED lines=11> */
[C---:B------:R-:W-:Y:S01]  /*22b60*/  IMAD R5, R23.reuse, UR5, R0 ;  /* 0x0000000517057c24 */ /* 0x040fe2000f8e0200 */
[----:B------:R-:W-:Y:S01]  /*22b70*/  LEA.HI R0, R24, R24, RZ, 0x1 ;  /* 0x0000001818007211 */ /* 0x000fe200078f08ff */
[----:B------:R-:W-:Y:S01]  /*22b80*/  IMAD.WIDE.U32 R22, R23, UR4, R2 ;  /* 0x0000000417167c25 */ /* 0x000fe2000f8e0002 */
[----:B------:R-:W-:-:S03]  /*22b90*/  ULDC.64 UR4, c[0x0][0xc00] ;  /* 0x0003000000047ab9 */ /* 0x000fc60000000a00 */
[----:B------:R-:W-:Y:S01]  /*22ba0*/  IMAD.IADD R3, R23, 0x1, R5 ;  /* 0x0000000117037824 */ /* 0x000fe200078e0205 */
[----:B------:R-:W-:Y:S01]  /*22bb0*/  LEA R19, P0, R22, UR4, 0x2 ;  /* 0x0000000416137c11 */ /* 0x000fe2000f8010ff */
[----:B------:R-:W-:-:S03]  /*22bc0*/  ULDC UR4, c[0x0][0xb88] ;  /* 0x0002e20000047ab9 */ /* 0x000fc60000000800 */
[----:B------:R-:W-:Y:S01]  /*22bd0*/  LEA.HI.X R22, R22, UR5, R3, 0x2, P0 ;  /* 0x0000000516167c11 */ /* 0x000fe200080f1403 */
[----:B------:R0:W1:Y:S01]  /*22be0*/  SHFL.IDX PT, R14, R19, RZ, 0x1c1f ;  /* 0x001c1fff130e7589 */ /* 0x00006200000e0000 */
[----:B------:R-:W-:Y:S02]  /*22bf0*/  LOP3.LUT R3, R0, 0xfffffe, RZ, 0xc0, !PT ;  /* 0x00fffffe00037812 */ /* 0x000fe400078ec0ff */
[----:B------:R-:W-:Y:S01]  /*22c00*/  LOP3.LUT R0, R21, 0x7ffffffc, RZ, 0xc0, !PT ;  /* 0x7ffffffc15007812 */ /* 0x000fe200078ec0ff */
[----:B------:R-:W-:Y:S01]  /*22c10*/  IMAD R21, R29, UR4, RZ ;  /* 0x000000041d157c24 */ /* 0x000fe2000f8e02ff */
[----:B------:R0:W2:Y:S01]  /*22c20*/  SHFL.IDX PT, R15, R22, RZ, 0x1c1f ;  /* 0x001c1fff160f7589 */ /* 0x0000a200000e0000 */
[----:B------:R-:W-:Y:S02]  /*22c30*/  IMAD.IADD R3, R24, 0x1, -R3 ;  /* 0x0000000118037824 */ /* 0x000fe400078e0a03 */
[----:B------:R-:W-:Y:S01]  /*22c40*/  IMAD.IADD R0, R25, 0x1, -R0 ;  /* 0x0000000119007824 */ /* 0x000fe200078e0a00 */
[----:B------:R-:W-:-:S03]  /*22c50*/  ISETP.GE.AND P0, PT, R20, R21, PT ;  /* 0x000000151400720c */ /* 0x000fc60003f06270 */
[----:B------:R-:W-:-:S04]  /*22c60*/  IMAD R0, R3, 0x80, R0 ;  /* 0x0000008003007824 */ /* 0x000fc800078e0200 */
[----:B------:R-:W-:-:S06]  /*22c70*/  IMAD.SHL.U32 R18, R0, 0x2, RZ ;  /* 0x0000000200127824 */ /* 0x000fcc00078e00ff */
[----:B0-----:R-:W-:Y:S05]  /*22c80*/  @P0 BRA `(.L_x_5240) ;  /* 0x0000000c00800947 */ /* 0x001fea0003800000 */
[----:B------:R-:W-:Y:S02]  /*22c90*/  ULDC UR4, c[0x0][0xbc8] ;  /* 0x0002f20000047ab9 */ /* 0x000fe40000000800 */
[----:B------:R-:W-:-:S13]  /*22ca0*/  ISETP.GE.AND P0, PT, R18, UR4, PT ;  /* 0x0000000412007c0c */ /* 0x000fda000bf06270 */
[----:B------:R-:W3:Y:S01]  /*22cb0*/  @!P0 LDL.64 R12, [R1+0x210] ;  /* 0x00021000010c8983 */ /* 0x000ee20000100a00 */
[C---:B------:R-:W-:Y:S01]  /*22cc0*/  VIADD R4, R18.reuse, 0x8 ;  /* 0x0000000812047836 */ /* 0x040fe20000000000 */
[----:B------:R-:W-:-:S04]  /*22cd0*/  @!P0 LEA.HI R0, R18, R18, RZ, 0x1 ;  /* 0x0000001212008211 */ /* 0x000fc800078f08ff */
[----:B------:R-:W-:Y:S02]  /*22ce0*/  ISETP.GE.AND P1, PT, R4, UR4, PT ;  /* 0x0000000404007c0c */ /* 0x000fe4000bf26270 */
[----:B------:R-:W-:-:S05]  /*22cf0*/  @!P0 LOP3.LUT R0, R0, 0xfffffffe, RZ, 0xc0, !PT ;  /* 0xfffffffe00008812 */ /* 0x000fca00078ec0ff */
[----:B-12---:R-:W-:-:S05]  /*22d00*/  @!P0 IMAD.WIDE R2, R0, 0x4, R14 ;  /* 0x0000000400028825 */ /* 0x006fca00078e020e */
[----:B---3--:R0:W-:Y:S04]  /*22d10*/  @!P0 ST.E.64 desc[UR36][R2.64], R12 ;  /* 0x0000000c02008985 */ /* 0x0081e8000c101b24 */
[----:B------:R-:W2:Y:S01]  /*22d20*/  @!P1 LDL.64 R6, [R1+0x220] ;  /* 0x0002200001069983 */ /* 0x000ea20000100a00 */
[----:B------:R-:W-:Y:S01]  /*22d30*/  VIADD R0, R18, 0x10 ;  /* 0x0000001012007836 */ /* 0x000fe20000000000 */
[----:B------:R-:W-:-:S04]  /*22d40*/  @!P1 LEA.HI R4, R4, R4, RZ, 0x1 ;  /* 0x0000000404049211 */ /* 0x000fc800078f08ff */
[----:B------:R-:W-:Y:S02]  /*22d50*/  ISETP.GE.AND P0, PT, R0, UR4, PT ;  /* 0x0000000400007c0c */ /* 0x000fe4000bf06270 */
[----:B------:R-:W-:-:S05]  /*22d60*/  @!P1 LOP3.LUT R4, R4, 0xfffffffe, RZ, 0xc0, !PT ;  /* 0xfffffffe04049812 */ /* 0x000fca00078ec0ff */
[----:B------:R-:W-:-:S05]  /*22d70*/  @!P1 IMAD.WIDE R4, R4, 0x4, R14 ;  /* 0x0000000404049825 */ /* 0x000fca00078e020e */
[----:B--2---:R1:W-:Y:S04]  /*22d80*/  @!P1 ST.E.64 desc[UR36][R4.64], R6 ;  /* 0x0000000604009985 */ /* 0x0043e8000c101b24 */
[----:B------:R-:W2:Y:S01]  /*22d90*/  @!P0 LDL.64 R8, [R1+0x230] ;  /* 0x0002300001088983 */ /* 0x000ea20000100a00 */
[----:B------:R-:W-:Y:S01]  /*22da0*/  VIADD R10, R18, 0x18 ;  /* 0x00000018120a7836 */ /* 0x000fe20000000000 */
[----:B------:R-:W-:-:S04]  /*22db0*/  @!P0 LEA.HI R0, R0, R0, RZ, 0x1 ;  /* 0x0000000000008211 */ /* 0x000fc800078f08ff */
[----:B------:R-:W-:Y:S02]  /*22dc0*/  ISETP.GE.AND P1, PT, R10, UR4, PT ;  /* 0x000000040a007c0c */ /* 0x000fe4000bf26270 */
[----:B------:R-:W-:-:S05]  /*22dd0*/  @!P0 LOP3.LUT R0, R0, 0xfffffffe, RZ, 0xc0, !PT ;  /* 0xfffffffe00008812 */ /* 0x000fca00078ec0ff */
[----:B0-----:R-:W-:-:S05]  /*22de0*/  @!P0 IMAD.WIDE R2, R0, 0x4, R14 ;  /* 0x0000000400028825 */ /* 0x001fca00078e020e */
[----:B--2---:R0:W-:Y:S04]  /*22df0*/  @!P0 ST.E.64 desc[UR36][R2.64], R8 ;  /* 0x0000000802008985 */ /* 0x0041e8000c101b24 */
[----:B------:R-:W2:Y:S01]  /*22e00*/  @!P1 LDL.64 R12, [R1+0x240] ;  /* 0x00024000010c9983 */ /* 0x000ea20000100a00 */
[----:B------:R-:W-:Y:S01]  /*22e10*/  VIADD R0, R18, 0x20 ;  /* 0x0000002012007836 */ /* 0x000fe20000000000 */
[----:B------:R-:W-:-:S04]  /*22e20*/  @!P1 LEA.HI R10, R10, R10, RZ, 0x1 ;  /* 0x0000000a0a0a9211 */ /* 0x000fc800078f08ff */
[----:B------:R-:W-:Y:S02]  /*22e30*/  ISETP.GE.AND P0, PT, R0, UR4, PT ;  /* 0x0000000400007c0c */ /* 0x000fe4000bf06270 */
[----:B------:R-:W-:-:S05]  /*22e40*/  @!P1 LOP3.LUT R10, R10, 0xfffffffe, RZ, 0xc0, !PT ;  /* 0xfffffffe0a0a9812 */ /* 0x000fca00078ec0ff */
[----:B------:R-:W-:-:S05]  /*22e50*/  @!P1 IMAD.WIDE R10, R10, 0x4, R14 ;  /* 0x000000040a0a9825 */ /* 0x000fca00078e020e */
[----:B--2---:R2:W-:Y:S04]  /*22e60*/  @!P1 ST.E.64 desc[UR36][R10.64], R12 ;  /* 0x0000000c0a009985 */ /* 0x0045e8000c101b24 */
[----:B-1----:R-:W3:Y:S01]  /*22e70*/  @!P0 LDL.64 R4, [R1+0x250] ;  /* 0x0002500001048983 */ /* 0x002ee20000100a00 */
[----:B------:R-:W-:Y:S01]  /*22e80*/  VIADD R6, R18, 0x28 ;  /* 0x0000002812067836 */ /* 0x000fe20000000000 */
[----:B------:R-:W-:-:S04]  /*22e90*/  @!P0 LEA.HI R0, R0, R0, RZ, 0x1 ;  /* 0x0000000000008211 */ /* 0x000fc800078f08ff */
[----:B------:R-:W-:Y:S02]  /*22ea0*/  ISETP.GE.AND P1, PT, R6, UR4, PT ;  /* 0x0000000406007c0c */ /* 0x000fe4000bf26270 */
[----:B------:R-:W-:-:S05]  /*22eb0*/  @!P0 LOP3.LUT R0, R0, 0xfffffffe, RZ, 0xc0, !PT ;  /* 0xfffffffe00008812 */ /* 0x000fca00078ec0ff */
[----:B0-----:R-:W-:-:S05]  /*22ec0*/  @!P0 IMAD.WIDE R2, R0, 0x4, R14 ;  /* 0x0000000400028825 */ /* 0x001fca00078e020e */
[----:B---3--:R0:W-:Y:S04]  /*22ed0*/  @!P0 ST.E.64 desc[UR36][R2.64], R4 ;  /* 0x0000000402008985 */ /* 0x0081e8000c101b24 */
[----:B------:R-:W3:Y:S01]  /*22ee0*/  @!P1 LDL.64 R8, [R1+0x260] ;  /* 0x0002600001089983 */ /* 0x000ee20000100a00 */
[----:B------:R-:W-:Y:S01]  /*22ef0*/  VIADD R0, R18, 0x30 ;  /* 0x0000003012007836 */ /* 0x000fe20000000000 */
[----:B------:R-:W-:-:S04]  /*22f00*/  @!P1 LEA.HI R6, R6, R6, RZ, 0x1 ;  /* 0x0000000606069211 */ /* 0x000fc800078f08ff */
[----:B------:R-:W-:Y:S02]  /*22f10*/  ISETP.GE.AND P0, PT, R0, UR4, PT ;  /* 0x0000000400007c0c */ /* 0x000fe4000bf06270 */
[----:B------:R-:W-:-:S05]  /*22f20*/  @!P1 LOP3.LUT R6, R6, 0xfffffffe, RZ, 0xc0, !PT ;  /* 0xfffffffe06069812 */ /* 0x000fca00078ec0ff */
[----:B------:R-:W-:-:S05]  /*22f30*/  @!P1 IMAD.WIDE R6, R6, 0x4, R14 ;  /* 0x0000000406069825 */ /* 0x000fca00078e020e */
[----:B---3--:R1:W-:Y:S04]  /*22f40*/  @!P1 ST.E.64 desc[UR36][R6.64], R8 ;  /* 0x0000000806009985 */ /* 0x0083e8000c101b24 */
[----:B--2---:R-:W2:Y:S01]  /*22f50*/  @!P0 LDL.64 R10, [R1+0x270] ;  /* 0x00027000010a8983 */ /* 0x004ea20000100a00 */
        /* <DEDUP_REMOVED lines=129> */
[----:B0-----:R-:W-:-:S05]  /*23770*/  @!P0 LOP3.LUT R3, R0, 0xfffffffe, RZ, 0xc0, !PT ;  /* 0xfffffffe00038812 */ /* 0x001fca00078ec0ff */
[----:B------:R-:W-:-:S05]  /*23780*/  @!P0 IMAD.WIDE R2, R3, 0x4, R14 ;  /* 0x0000000403028825 */ /* 0x000fca00078e020e */
        /* <DEDUP_REMOVED lines=12> */
[----:B0-----:R-:W-:-:S05]  /*23850*/  @!P0 LOP3.LUT R3, R0, 0xfffffffe, RZ, 0xc0, !PT ;  /* 0xfffffffe00038812 */ /* 0x001fca00078ec0ff */
[----:B------:R-:W-:-:S05]  /*23860*/  @!P0 IMAD.WIDE R2, R3, 0x4, R14 ;  /* 0x0000000403028825 */ /* 0x000fca00078e020e */
[----:B--2---:R0:W-:Y:S04]  /*23870*/  @!P0 ST.E.64 desc[UR36][R2.64], R6 ;  /* 0x0000000602008985 */ /* 0x0041e8000c101b24 */
[----:B------:R-:W2:Y:S01]  /*23880*/  @!P1 LDL.64 R8, [R1+0x3c0] ;  /* 0x0003c00001089983 */ /* 0x000ea20000100a00 */
[----:B------:R-:W-:Y:S01]  /*23890*/  VIADD R0, R18, 0xe0 ;  /* 0x000000e012007836 */ /* 0x000fe20000000000 */
[----:B------:R-:W-:-:S04]  /*238a0*/  @!P1 LEA.HI R10, R10, R10, RZ, 0x1 ;  /* 0x0000000a0a0a9211 */ /* 0x000fc800078f08ff */
[----:B------:R-:W-:Y:S02]  /*238b0*/  ISETP.GE.AND P0, PT, R0, UR4, PT ;  /* 0x0000000400007c0c */ /* 0x000fe4000bf06270 */
[----:B-1----:R-:W-:-:S05]  /*238c0*/  @!P1 LOP3.LUT R5, R10, 0xfffffffe, RZ, 0xc0, !PT ;  /* 0xfffffffe0a059812 */ /* 0x002fca00078ec0ff */
[----:B------:R-:W-:-:S05]  /*238d0*/  @!P1 IMAD.WIDE R4, R5, 0x4, R14 ;  /* 0x0000000405049825 */ /* 0x000fca00078e020e */
[----:B--2---:R1:W-:Y:S04]  /*238e0*/  @!P1 ST.E.64 desc[UR36][R4.64], R8 ;  /* 0x0000000804009985 */ /* 0x0043e8000c101b24 */
[----:B------:R-:W2:Y:S01]  /*238f0*/  @!P0 LDL.64 R10, [R1+0x3d0] ;  /* 0x0003d000010a8983 */ /* 0x000ea20000100a00 */
        /* <DEDUP_REMOVED lines=21> */
[----:B------:R-:W-:-:S04]  /*23a50*/  @!P1 LEA.HI R12, R12, R12, RZ, 0x1 ;  /* 0x0000000c0c0c9211 */ /* 0x000fc800078f08ff */
[----:B------:R-:W-:-:S05]  /*23a60*/  @!P1 LOP3.LUT R11, R12, 0xfffffffe, RZ, 0xc0, !PT ;  /* 0xfffffffe0c0b9812 */ /* 0x000fca00078ec0ff */
[----:B------:R-:W-:-:S05]  /*23a70*/  @!P1 IMAD.WIDE R14, R11, 0x4, R14 ;  /* 0x000000040b0e9825 */ /* 0x000fca00078e020e */
[----:B--2---:R3:W-:Y:S02]  /*23a80*/  @!P1 ST.E.64 desc[UR36][R14.64], R16 ;  /* 0x000000100e009985 */ /* 0x0047e4000c101b24 */
.L_x_5240:
[----:B------:R-:W-:Y:S05]  /*23a90*/  BSYNC B0 ;  /* 0x0000000000007941 */ /* 0x000fea0003800000 */
.L_x_5239:
[----:B------:R-:W-:Y:S01]  /*23aa0*/  VIADD R20, R20, 0x8 ;  /* 0x0000000814147836 */ /* 0x000fe20000000000 */
[----:B--23--:R2:W3:Y:S04]  /*23ab0*/  SHFL.IDX PT, R15, R22, 0x1, 0x1c1f ;  /* 0x003c1f00160f7f89 */ /* 0x00c4e800000e0000 */
[----:B------:R-:W-:Y:S01]  /*23ac0*/  ISETP.GE.AND P0, PT, R20, R21, PT ;  /* 0x000000151400720c */ /* 0x000fe20003f06270 */
[----:B-1----:R2:W1:-:S12]  /*23ad0*/  SHFL.IDX PT, R14, R19, 0x1, 0x1c1f ;  /* 0x003c1f00130e7f89 */ /* 0x00245800000e0000 */
[----:B--2---:R-:W-:Y:S05]  /*23ae0*/  @P0 BRA `(.L_x_5109) ;  /* 0x0000005c00080947 */ /* 0x004fea0003800000 */
[----:B------:R-:W0:Y:S02]  /*23af0*/  LDC R17, c[0x0][0xbc8] ;  /* 0x0002f200ff117b82 */ /* 0x000e240000000800 */
[----:B0-----:R-:W-:-:S13]  /*23b00*/  ISETP.GE.AND P0, PT, R18, R17, PT ;  /* 0x000000111200720c */ /* 0x001fda0003f06270 */
[----:B------:R-:W2:Y:S01]  /*23b10*/  @!P0 LDL.64 R10, [R1+0x218] ;  /* 0x00021800010a8983 */ /* 0x000ea20000100a00 */
[C---:B------:R-:W-:Y:S01]  /*23b20*/  VIADD R4, R18.reuse, 0x8 ;  /* 0x0000000812047836 */ /* 0x040fe20000000000 */
[----:B------:R-:W-:-:S04]  /*23b30*/  @!P0 LEA.HI R0, R18, R18, RZ, 0x1 ;  /* 0x0000001212008211 */ /* 0x000fc800078f08ff */
[----:B------:R-:W-:Y:S02]  /*23b40*/  ISETP.GE.AND P1, PT, R4, R17, PT ;  /* 0x000000110400720c */ /* 0x000fe40003f26270 */
[----:B------:R-:W-:-:S05]  /*23b50*/  @!P0 LOP3.LUT R0, R0, 0xfffffffe, RZ, 0xc0, !PT ;  /* 0xfffffffe00008812 */ /* 0x000fca00078ec0ff */
[----:B-1-3--:R-:W-:-:S05]  /*23b60*/  @!P0 IMAD.WIDE R2, R0, 0x4, R14 ;  /* 0x0000000400028825 */ /* 0x00afca00078e020e */
[----:B--2---:R0:W-:Y:S04]  /*23b70*/  @!P0 ST.E.64 desc[UR36][R2.64], R10 ;  /* 0x0000000a02008985 */ /* 0x0041e8000c101b24 */
[----:B------:R-:W2:Y:S01]  /*23b80*/  @!P1 LDL.64 R6, [R1+0x228] ;  /* 0x0002280001069983 */ /* 0x000ea20000100a00 */
[----:B------:R-:W-:Y:S01]  /*23b90*/  VIADD R0, R18, 0x10 ;  /* 0x0000001012007836 */ /* 0x000fe20000000000 */
[----:B------:R-:W-:-:S04]  /*23ba0*/  @!P1 LEA.HI R4, R4, R4, RZ, 0x1 ;  /* 0x0000000404049211 */ /* 0x000fc800078f08ff */
[----:B------:R-:W-:Y:S02]  /*23bb0*/  ISETP.GE.AND P0, PT, R0, R17, PT ;  /* 0x000000110000720c */ /* 0x000fe40003f06270 */
[----:B------:R-:W-:-:S05]  /*23bc0*/  @!P1 LOP3.LUT R4, R4, 0xfffffffe, RZ, 0xc0, !PT ;  /* 0xfffffffe04049812 */ /* 0x000fca00078ec0ff */
[----:B------:R-:W-:-:S05]  /*23bd0*/  @!P1 IMAD.WIDE R4, R4, 0x4, R14 ;  /* 0x0000000404049825 */ /* 0x000fca00078e020e */
[----:B--2---:R1:W-:Y:S04]  /*23be0*/  @!P1 ST.E.64 desc[UR36][R4.64], R6 ;  /* 0x0000000604009985 */ /* 0x0043e8000c101b24 */
[----:B------:R-:W2:Y:S01]  /*23bf0*/  @!P0 LDL.64 R8, [R1+0x238] ;  /* 0x0002380001088983 */ /* 0x000ea20000100a00 */
[----:B------:R-:W-:Y:S01]  /*23c00*/  VIADD R12, R18, 0x18 ;  /* 0x00000018120c7836 */ /* 0x000fe20000000000 */
[----:B------:R-:W-:-:S04]  /*23c10*/  @!P0 LEA.HI R0, R0, R0, RZ, 0x1 ;  /* 0x0000000000008211 */ /* 0x000fc800078f08ff */
[----:B------:R-:W-:Y:S02]  /*23c20*/  ISETP.GE.AND P1, PT, R12, R17, PT ;  /* 0x000000110c00720c */ /* 0x000fe40003f26270 */
[----:B------:R-:W-:-:S05]  /*23c30*/  @!P0 LOP3.LUT R0, R0, 0xfffffffe, RZ, 0xc0, !PT ;  /* 0xfffffffe00008812 */ /* 0x000fca00078ec0ff */
[----:B0-----:R-:W-:-:S05]  /*23c40*/  @!P0 IMAD.WIDE R2, R0, 0x4, R14 ;  /* 0x0000000400028825 */ /* 0x001fca00078e020e */
[----:B--2---:R0:W-:Y:S04]  /*23c50*/  @!P0 ST.E.64 desc[UR36][R2.64], R8 ;  /* 0x0000000802008985 */ /* 0x0041e8000c101b24 */
[----:B------:R-:W2:Y:S01]  /*23c60*/  @!P1 LDL.64 R10, [R1+0x248] ;  /* 0x00024800010a9983 */ /* 0x000ea20000100a00 */
[----:B------:R-:W-:Y:S01]  /*23c70*/  VIADD R0, R18, 0x20 ;  /* 0x0000002012007836 */ /* 0x000fe20000000000 */
[----:B------:R-:W-:-:S04]  /*23c80*/  @!P1 LEA.HI R12, R12, R12, RZ, 0x1 ;  /* 0x0000000c0c0c9211 */ /* 0x000fc800078f08ff */
[----:B------:R-:W-:Y:S02]  /*23c90*/  ISETP.GE.AND P0, PT, R0, R17, PT ;  /* 0x000000110000720c */ /* 0x000fe40003f06270 */
[----:B-1----:R-:W-:-:S05]  /*23ca0*/  @!P1 LOP3.LUT R4, R12, 0xfffffffe, RZ, 0xc0, !PT ;  /* 0xfffffffe0c049812 */ /* 0x002fca00078ec0ff */
        /* <DEDUP_REMOVED lines=90> */
[----:B0-----:R-:W-:-:S05]  /*24250*/  @!P0 LOP3.LUT R3, R0, 0xfffffffe, RZ, 0xc0, !PT ;  /* 0xfffffffe00038812 */ /* 0x001fca00078ec0ff */
[----:B------:R-:W-:-:S05]  /*24260*/  @!P0 IMAD.WIDE R2, R3, 0x4, R14 ;  /* 0x0000000403028825 */ /* 0x000fca00078e020e */
        /* <DEDUP_REMOVED lines=83> */
[----:B------:R-:W-:-:S04]  /*247a0*/  @!P0 IMAD.WIDE R2, R3, 0x4, R14 ;  /* 0x0000000403028825 */ /* 0x000fc800078e020e */
[----:B------:R-:W-:Y:S01]  /*247b0*/  VIADD R0, R18, 0xf0 ;  /* 0x000000f012007836 */ /* 0x000fe20000000000 */
[----:B--2---:R0:W-:Y:S04]  /*247c0*/  @!P0 ST.E.64 desc[UR36][R2.64], R6 ;  /* 0x0000000602008985 */ /* 0x0041e8000c101b24 */
[----:B------:R-:W2:Y:S01]  /*247d0*/  @!P1 LDL.64 R8, [R1+0x3e8] ;  /* 0x0003e80001089983 */ /* 0x000ea20000100a00 */
[----:B------:R-:W-:Y:S01]  /*247e0*/  @!P1 LEA.HI R12, R12, R12, RZ, 0x1 ;  /* 0x0000000c0c0c9211 */ /* 0x000fe200078f08ff */
[----:B------:R-:W-:Y:S01]  /*247f0*/  VIADD R18, R18, 0xf8 ;  /* 0x000000f812127836 */ /* 0x000fe20000000000 */
[----:B------:R-:W-:Y:S01]  /*24800*/  ISETP.GE.AND P0, PT, R0, R17, PT ;  /* 0x000000110000720c */ /* 0x000fe20003f06270 */
[----:B------:R-:W-:Y:S01]  /*24810*/  BSSY B0, `(.L_x_5241) ;  /* 0x000000b000007945 */ /* 0x000fe20003800000 */
[----:B------:R-:W-:-:S05]  /*24820*/  @!P1 LOP3.LUT R13, R12, 0xfffffffe, RZ, 0xc0, !PT ;  /* 0xfffffffe0c0d9812 */ /* 0x000fca00078ec0ff */
[----:B-1----:R-:W-:-:S05]  /*24830*/  @!P1 IMAD.WIDE R4, R13, 0x4, R14 ;  /* 0x000000040d049825 */ /* 0x002fca00078e020e */
[----:B--2---:R0:W-:Y:S01]  /*24840*/  @!P1 ST.E.64 desc[UR36][R4.64], R8 ;  /* 0x0000000804009985 */ /* 0x0041e2000c101b24 */
[----:B------:R-:W-:Y:S01]  /*24850*/  ISETP.GE.AND P1, PT, R18, R17, PT ;  /* 0x000000111200720c */ /* 0x000fe20003f26270 */
[----:B------:R-:W-:-:S12]  /*24860*/  @P0 BRA `(.L_x_5242) ;  /* 0x0000000000140947 */ /* 0x000fd80003800000 */
[----:B0-----:R-:W2:Y:S01]  /*24870*/  LDL.64 R4, [R1+0x3f8] ;  /* 0x0003f80001047983 */ /* 0x001ea20000100a00 */
[----:B------:R-:W-:-:S04]  /*24880*/  LEA.HI R0, R0, R0, RZ, 0x1 ;  /* 0x0000000000007211 */ /* 0x000fc800078f08ff */
[----:B------:R-:W-:-:S05]  /*24890*/  LOP3.LUT R3, R0, 0xfffffffe, RZ, 0xc0, !PT ;  /* 0xfffffffe00037812 */ /* 0x000fca00078ec0ff */
[----:B------:R-:W-:-:S05]  /*248a0*/  IMAD.WIDE R2, R3, 0x4, R14 ;  /* 0x0000000403027825 */ /* 0x000fca00078e020e */
[----:B--2---:R1:W-:Y:S02]  /*248b0*/  ST.E.64 desc[UR36][R2.64], R4 ;  /* 0x0000000402007985 */ /* 0x0043e4000c101b24 */
.L_x_5242:
[----:B------:R-:W-:Y:S05]  /*248c0*/  BSYNC B0 ;  /* 0x0000000000007941 */ /* 0x000fea0003800000 */
.L_x_5241:
[----:B------:R-:W-:Y:S05]  /*248d0*/  @P1 BRA `(.L_x_5109) ;  /* 0x0000004c008c1947 */ /* 0x000fea0003800000 */
[----:B01----:R-:W2:Y:S01]  /*248e0*/  LDL.64 R4, [R1+0x408] ;  /* 0x0004080001047983 */ /* 0x003ea20000100a00 */
[----:B------:R-:W-:-:S04]  /*248f0*/  LEA.HI R18, R18, R18, RZ, 0x1 ;  /* 0x0000001212127211 */ /* 0x000fc800078f08ff */
[----:B------:R-:W-:-:S05]  /*24900*/  LOP3.LUT R3, R18, 0xfffffffe, RZ, 0xc0, !PT ;  /* 0xfffffffe12037812 */ /* 0x000fca00078ec0ff */
[----:B------:R-:W-:-:S05]  /*24910*/  IMAD.WIDE R2, R3, 0x4, R14 ;  /* 0x0000000403027825 */ /* 0x000fca00078e020e */
[----:B--2---:R2:W-:Y:S01]  /*24920*/  ST.E.64 desc[UR36][R2.64], R4 ;  /* 0x0000000402007985 */ /* 0x0045e2000c101b24 */
[----:B------:R-:W-:Y:S05]  /*24930*/  BRA `(.L_x_5109) ;  /* 0x0000004c00747947 */ /* 0x000fea0003800000 */
.L_x_5236:
[----:B------:R-:W0:Y:S02]  /*24940*/  S2R R0, SR_TID.X ;  /* 0x0000000000007919 */ /* 0x000e240000002100 */
[----:B0-----:R-:W-:-:S05]  /*24950*/  VIADD R0, R0, 0xffffff80 ;  /* 0xffffff8000007836 */ /* 0x001fca0000000000 */
[----:B------:R-:W-:-:S13]  /*24960*/  ISETP.GT.AND P0, PT, R0, 0x3f, PT ;  /* 0x0000003f0000780c */ /* 0x000fda0003f04270 */
[----:B------:R-:W-:Y:S05]  /*24970*/  @P0 BRA `(.L_x_5109) ;  /* 0x0000004c00640947 */ /* 0x000fea0003800000 */
[----:B------:R-:W0:Y:S01]  /*24980*/  S2R R3, SR_CTAID.X ;  /* 0x0000000000037919 */ /* 0x000e220000002500 */
[----:B------:R-:W1:Y:S01]  /*24990*/  LDC R6, c[0x0][0xce8] ;  /* 0x00033a00ff067b82 */ /* 0x000e620000000800 */
[----:B------:R-:W-:Y:S02]  /*249a0*/  ULDC UR4, c[0x0][0xb88] ;  /* 0x0002e20000047ab9 */ /* 0x000fe40000000800 */
[----:B-1----:R-:W-:Y:S02]  /*249b0*/  IMAD R5, R6, UR4, RZ ;  /* 0x0000000406057c24 */ /* 0x002fe4000f8e02ff */
[----:B0-----:R-:W-:-:S05]  /*249c0*/  IMAD R0, R3, 0x40, R0 ;  /* 0x0000004003007824 */ /* 0x001fca00078e0200 */
[----:B------:R-:W-:-:S13]  /*249d0*/  ISETP.GE.AND P0, PT, R0, R5, PT ;  /* 0x000000050000720c */ /* 0x000fda0003f06270 */
[----:B------:R-:W-:Y:S05]  /*249e0*/  @P0 BRA `(.L_x_5109) ;  /* 0x0000004c00480947 */ /* 0x000fea0003800000 */
[----:B------:R-:W0:Y:S01]  /*249f0*/  S2UR UR6, SR_CTAID.Z ;  /* 0x00000000000679c3 */ /* 0x000e220000002700 */
[----:B------:R-:W-:Y:S01]  /*24a00*/  ISETP.NE.AND P0, PT, R6, 0x1, PT ;  /* 0x000000010600780c */ /* 0x000fe20003f05270 */
[----:B------:R-:W-:Y:S01]  /*24a10*/  ULDC.64 UR4, c[0x0][0xcd0] ;  /* 0x0003340000047ab9 */ /* 0x000fe20000000a00 */
[----:B------:R-:W-:Y:S01]  /*24a20*/  SHF.R.S32.HI R3, RZ, 0x1f, R152 ;  /* 0x0000001fff037819 */ /* 0x000fe20000011498 */
[----:B------:R-:W-:-:S04]  /*24a30*/  IMAD.MOV.U32 R5, RZ, RZ, R0 ;  /* 0x000000ffff057224 */ /* 0x000fc800078e0000 */
[----:B------:R-:W1:Y:S01]  /*24a40*/  LDC.64 R12, c[0x0][0xcd8] ;  /* 0x00033600ff0c7b82 */ /* 0x000e620000000a00 */
[----:B------:R-:W-:-:S04]  /*24a50*/  IMAD R3, R3, UR4, RZ ;  /* 0x0000000403037c24 */ /* 0x000fc8000f8e02ff */
[C---:B------:R-:W-:Y:S02]  /*24a60*/  IMAD R7, R152.reuse, UR5, R3 ;  /* 0x0000000598077c24 */ /* 0x040fe4000f8e0203 */
[----:B------:R-:W-:Y:S01]  /*24a70*/  IMAD.WIDE.U32 R2, R152, UR4, RZ ;  /* 0x0000000498027c25 */ /* 0x000fe2000f8e00ff */
[----:B------:R-:W2:Y:S01]  /*24a80*/  @P0 LDC R9, c[0x0][0xcec] ;  /* 0x00033b00ff090b82 */ /* 0x000ea20000000800 */
[----:B------:R-:W-:Y:S02]  /*24a90*/  ULDC.64 UR4, c[0x0][0xce0] ;  /* 0x0003380000047ab9 */ /* 0x000fe40000000a00 */
[----:B------:R-:W-:-:S05]  /*24aa0*/  IMAD.IADD R3, R3, 0x1, R7 ;  /* 0x0000000103037824 */ /* 0x000fca00078e0207 */
[----:B------:R-:W3:Y:S01]  /*24ab0*/  @P0 LDC R11, c[0x0][0xcf0] ;  /* 0x00033c00ff0b0b82 */ /* 0x000ee20000000800 */
[----:B0-----:R-:W-:-:S07]  /*24ac0*/  USHF.R.S32.HI UR7, URZ, 0x1f, UR6 ;  /* 0x0000001f3f077899 */ /* 0x001fce0008011406 */
[----:B------:R-:W0:Y:S01]  /*24ad0*/  S2UR UR6, SR_CTAID.Z ;  /* 0x00000000000679c3 */ /* 0x000e220000002700 */
[----:B-1----:R-:W-:Y:S02]  /*24ae0*/  IMAD R8, R12, UR7, RZ ;  /* 0x000000070c087c24 */ /* 0x002fe4000f8e02ff */
[----:B--2---:R-:W-:-:S05]  /*24af0*/  @P0 IMAD.HI.U32 R4, R0, R9, RZ ;  /* 0x0000000900040227 */ /* 0x004fca00078e00ff */
[----:B---3--:R-:W-:Y:S02]  /*24b00*/  @P0 SHF.R.U32.HI R5, RZ, R11, R4 ;  /* 0x0000000bff050219 */ /* 0x008fe40000011604 */
[----:B------:R-:W-:Y:S02]  /*24b10*/  SHF.R.S32.HI R4, RZ, 0x1f, R23 ;  /* 0x0000001fff047819 */ /* 0x000fe40000011417 */
[--C-:B------:R-:W-:Y:S01]  /*24b20*/  SHF.R.S32.HI R9, RZ, 0x1f, R5.reuse ;  /* 0x0000001fff097819 */ /* 0x100fe20000011405 */
[----:B------:R-:W-:Y:S02]  /*24b30*/  IMAD.MOV R7, RZ, RZ, -R5 ;  /* 0x000000ffff077224 */ /* 0x000fe400078e0a05 */
[----:B------:R-:W-:Y:S02]  /*24b40*/  IMAD R4, R4, UR4, RZ ;  /* 0x0000000404047c24 */ /* 0x000fe4000f8e02ff */
[----:B0-----:R-:W-:Y:S02]  /*24b50*/  IMAD R13, R13, UR6, R8 ;  /* 0x000000060d0d7c24 */ /* 0x001fe4000f8e0208 */
[----:B------:R-:W-:-:S04]  /*24b60*/  IMAD.WIDE.U32 R2, R12, UR6, R2 ;  /* 0x000000060c027c25 */ /* 0x000fc8000f8e0002 */
[----:B------:R-:W-:Y:S02]  /*24b70*/  IMAD.IADD R3, R13, 0x1, R3 ;  /* 0x000000010d037824 */ /* 0x000fe400078e0203 */
[----:B------:R-:W-:Y:S02]  /*24b80*/  IMAD R7, R6, R7, R0 ;  /* 0x0000000706077224 */ /* 0x000fe400078e0200 */
[----:B------:R-:W-:-:S03]  /*24b90*/  IMAD.WIDE.U32 R2, R23, UR4, R2 ;  /* 0x0000000417027c25 */ /* 0x000fc6000f8e0002 */
[----:B------:R-:W-:Y:S01]  /*24ba0*/  SHF.R.S32.HI R0, RZ, 0x1f, R7 ;  /* 0x0000001fff007819 */ /* 0x000fe20000011407 */
[----:B------:R-:W-:Y:S01]  /*24bb0*/  IMAD R4, R23, UR5, R4 ;  /* 0x0000000517047c24 */ /* 0x000fe2000f8e0204 */
[----:B------:R-:W-:Y:S01]  /*24bc0*/  IADD3 R2, P0, R5, R2, RZ ;  /* 0x0000000205027210 */ /* 0x000fe20007f1e0ff */
        /* <DEDUP_REMOVED lines=12> */
.L_x_5107:
        /* <DEDUP_REMOVED lines=18> */
.L_x_5243:
[----:B------:R-:W-:Y:S01]  /*24db0*/  ULDC UR7, c[0x0][0xd50] ;  /* 0x0003540000077ab9 */ /* 0x000fe20000000800 */
[----:B------:R-:W-:Y:S01]  /*24dc0*/  UMOV UR39, UR6 ;  /* 0x0000000600277c82 */ /* 0x000fe20008000000 */
[----:B------:R-:W-:-:S11]  /*24dd0*/  UISETP.NE.AND UP0, UPT, UR7, 0x1, UPT ;  /* 0x000000010700788c */ /* 0x000fd6000bf05270 */
[----:B------:R-:W-:Y:S01]  /*24de0*/  @UP0 ULDC UR4, c[0x0][0xd54] ;  /* 0x0003550000040ab9 */ /* 0x000fe20000000800 */
[----:B------:R-:W-:Y:S01]  /*24df0*/  @UP0 ULDC UR8, c[0x0][0xd58] ;  /* 0x0003560000080ab9 */ /* 0x000fe20000000800 */
[----:B------:R-:W-:-:S04]  /*24e00*/  UIMAD.WIDE.U32 UR4, UR6, UR4, URZ ;  /* 0x00000004060472a5 */ /* 0x000fc8000f8e003f */
[----:B------:R-:W-:-:S12]  /*24e10*/  @UP0 USHF.R.U32.HI UR39, URZ, UR8, UR5 ;  /* 0x000000083f270299 */ /* 0x000fd80008011605 */
.L_x_5244:
        /* <DEDUP_REMOVED lines=35> */
[----:B------:R-:W-:Y:S02]  /*25050*/  USHF.R.S32.HI UR6, URZ, 0x1f, UR9 ;  /* 0x0000001f3f067899 */ /* 0x000fe40008011409 */
[----:B------:R-:W-:Y:S02]  /*25060*/  @UP1 USHF.R.U32.HI UR8, URZ, UR12, UR7 ;  /* 0x0000000c3f081299 */ /* 0x000fe40008011607 */
[----:B------:R-:W-:Y:S02]  /*25070*/  UIADD3 UR7, UR46, 0x1, -UR11 ;  /* 0x000000012e077890 */ /* 0x000fe4000fffe80b */
[----:B------:R-:W-:Y:S02]  /*25080*/  ULEA.HI UR6, UR6, UR9, URZ, 0x6 ;  /* 0x0000000906067291 */ /* 0x000fe4000f8f303f */
[----:B------:R-:W-:-:S02]  /*25090*/  UIADD3 UR7, UR7, UR8, URZ ;  /* 0x0000000807077290 */ /* 0x000fc4000fffe03f */
[----:B------:R-:W-:Y:S02]  /*250a0*/  USHF.R.S32.HI UR41, URZ, 0x6, UR6 ;  /* 0x000000063f297899 */ /* 0x000fe40008011406 */
[----:B------:R-:W-:Y:S01]  /*250b0*/  UIADD3 UR4, UR7, UR4, URZ ;  /* 0x0000000407047290 */ /* 0x000fe2000fffe03f */
        /* <DEDUP_REMOVED lines=11> */
.L_x_5247:
[----:B------:R-:W-:-:S11]  /*25170*/  UISETP.NE.AND UP0, UPT, UR5, 0x1, UPT ;  /* 0x000000010500788c */ /* 0x000fd6000bf05270 */
[----:B------:R-:W-:Y:S02]  /*25180*/  @UP0 ULDC.64 UR12, c[0x0][0xae0] ;  /* 0x0002b800000c0ab9 */ /* 0x000fe40000000a00 */
[----:B------:R-:W-:-:S04]  /*25190*/  UIMAD.WIDE.U32 UR6, UR8, UR12, URZ ;  /* 0x0000000c080672a5 */ /* 0x000fc8000f8e003f */
[----:B------:R-:W-:-:S12]  /*251a0*/  @UP0 USHF.R.U32.HI UR8, URZ, UR13, UR7 ;  /* 0x0000000d3f080299 */ /* 0x000fd80008011607 */
.L_x_5248:
[----:B------:R-:W-:-:S04]  /*251b0*/  UIMAD UR8, UR8, UR5, UR5 ;  /* 0x00000005080872a4 */ /* 0x000fc8000f8e0205 */
[----:B------:R-:W-:-:S04]  /*251c0*/  UISETP.LT.AND UP0, UPT, UR4, UR8, UPT ;  /* 0x000000080400728c */ /* 0x000fc8000bf01270 */
[----:B------:R-:W-:-:S12]  /*251d0*/  USEL UR4, UR4, UR8, UP0 ;  /* 0x0000000804047287 */ /* 0x000fd80008000000 */
.L_x_5246:
        /* <DEDUP_REMOVED lines=26> */
.L_x_5250:
[----:B------:R-:W-:-:S11]  /*25380*/  UISETP.NE.AND UP0, UPT, UR5, 0x1, UPT ;  /* 0x000000010500788c */ /* 0x000fd6000bf05270 */
[----:B------:R-:W-:Y:S02]  /*25390*/  @UP0 ULDC.64 UR10, c[0x0][0xae0] ;  /* 0x0002b800000a0ab9 */ /* 0x000fe40000000a00 */
[----:B------:R-:W-:-:S04]  /*253a0*/  UIMAD.WIDE.U32 UR6, UR4, UR10, URZ ;  /* 0x0000000a040672a5 */ /* 0x000fc8000f8e003f */
[----:B------:R-:W-:-:S12]  /*253b0*/  @UP0 USHF.R.U32.HI UR4, URZ, UR11, UR7 ;  /* 0x0000000b3f040299 */ /* 0x000fd80008011607 */
.L_x_5251:
[----:B------:R-:W-:-:S04]  /*253c0*/  UIMAD UR4, UR4, UR5, URZ ;  /* 0x00000005040472a4 */ /* 0x000fc8000f8e023f */
[----:B------:R-:W-:-:S04]  /*253d0*/  UISETP.LT.AND UP0, UPT, UR8, UR4, UPT ;  /* 0x000000040800728c */ /* 0x000fc8000bf01270 */
[----:B------:R-:W-:-:S12]  /*253e0*/  USEL UR8, UR8, UR4, !UP0 ;  /* 0x0000000408087287 */ /* 0x000fd8000c000000 */
.L_x_5249:
        /* <DEDUP_REMOVED lines=44> */
.L_x_5252:
[----:B------:R-:W-:Y:S02]  /*256b0*/  UIMAD UR48, UR44, UR38, UR43 ;  /* 0x000000262c3072a4 */ /* 0x000fe4000f8e022b */
[----:B------:R-:W-:Y:S02]  /*256c0*/  IMAD.U32 R3, RZ, RZ, UR38 ;  /* 0x00000026ff037e24 */ /* 0x000fe4000f8e00ff */
[----:B------:R-:W-:Y:S02]  /*256d0*/  IMAD.MOV.U32 R8, RZ, RZ, RZ ;  /* 0x000000ffff087224 */ /* 0x000fe400078e00ff */
[----:B------:R-:W-:Y:S02]  /*256e0*/  IMAD.MOV.U32 R21, RZ, RZ, 0x1 ;  /* 0x00000001ff157424 */ /* 0x000fe400078e00ff */
[----:B------:R-:W-:Y:S02]  /*256f0*/  IMAD.U32 R28, RZ, RZ, UR48 ;  /* 0x00000030ff1c7e24 */ /* 0x000fe4000f8e00ff */
[----:B------:R-:W-:-:S03]  /*25700*/  IMAD.MOV.U32 R4, RZ, RZ, 0x1 ;  /* 0x00000001ff047424 */ /* 0x000fc600078e00ff */
        /* <DEDUP_REMOVED lines=26> */
.L_x_5253:
        /* <DEDUP_REMOVED lines=19> */
[----:B-1---5:R-:W-:Y:S05]  /*259e0*/  CALL.ABS.NOINC R2 ;  /* 0x0000000002007343 */ /* 0x022fea0003c00000 */
.L_x_5255:
        /* <DEDUP_REMOVED lines=15> */
.L_x_5254:
        /* <DEDUP_REMOVED lines=16> */
[----:B------:R-:W-:Y:S01]  /*25be0*/  LOP3.LUT R16, R16, 0xffffdfff, RZ, 0xc0, !PT ;  /* 0xffffdfff10107812 */ /* 0x000fe200078ec0ff */
[----:B------:R-:W-:-:S04]  /*25bf0*/  IMAD.IADD R4, R31, 0x1, R18 ;  /* 0x000000011f047824 */ /* 0x000fc800078e0212 */
[C---:B-----5:R-:W-:Y:S01]  /*25c00*/  IMAD.IADD R10, R4.reuse, 0x1, R29 ;  /* 0x00000001040a7824 */ /* 0x060fe200078e021d */
[----:B------:R-:W-:-:S03]  /*25c10*/  ISETP.GE.AND P0, PT, R4, UR46, PT ;  /* 0x0000002e04007c0c */ /* 0x000fc6000bf06270 */
[----:B------:R-:W-:Y:S01]  /*25c20*/  IMAD.MOV.U32 R7, RZ, RZ, R10 ;  /* 0x000000ffff077224 */ /* 0x000fe200078e000a */
[----:B------:R-:W-:Y:S01]  /*25c30*/  ISETP.GT.U32.OR P0, PT, R31, 0x3f, P0 ;  /* 0x0000003f1f00780c */ /* 0x000fe20000704470 */
[----:B------:R-:W1:Y:S01]  /*25c40*/  @P1 LDC R0, c[0x0][0x434] ;  /* 0x00010d00ff001b82 */ /* 0x000e620000000800 */
[----:B------:R-:W-:-:S07]  /*25c50*/  @P1 LOP3.LUT R16, R16, 0x2000, RZ, 0xfc, !PT ;  /* 0x0000200010101812 */ /* 0x000fce00078efcff */
[----:B0-----:R-:W0:Y:S08]  /*25c60*/  @P1 LDC R3, c[0x0][0x438] ;  /* 0x00010e00ff031b82 */ /* 0x001e300000000800 */
[----:B------:R-:W3:Y:S08]  /*25c70*/  @!P0 LDC.64 R8, c[0x0][0x428] ;  /* 0x00010a00ff088b82 */ /* 0x000ef00000000a00 */
[----:B------:R-:W4:Y:S01]  /*25c80*/  @!P0 LDC.64 R4, c[0x0][0x418] ;  /* 0x00010600ff048b82 */ /* 0x000f220000000a00 */
[----:B-1----:R-:W-:-:S05]  /*25c90*/  @P1 IMAD.HI.U32 R0, R10, R0, RZ ;  /* 0x000000000a001227 */ /* 0x002fca00078e00ff */
[----:B0-----:R-:W-:-:S04]  /*25ca0*/  @P1 SHF.R.U32.HI R7, RZ, R3, R0 ;  /* 0x00000003ff071219 */ /* 0x001fc80000011600 */
[--C-:B------:R-:W-:Y:S01]  /*25cb0*/  @!P0 SHF.R.S32.HI R3, RZ, 0x1f, R7.reuse ;  /* 0x0000001fff038819 */ /* 0x100fe20000011407 */
[----:B------:R-:W-:Y:S01]  /*25cc0*/  @!P0 IMAD.MOV.U32 R2, RZ, RZ, R7 ;  /* 0x000000ffff028224 */ /* 0x000fe200078e0007 */
        /* <DEDUP_REMOVED lines=44> */
[----:B------:R-:W-:-:S02]  /*25f90*/  LOP3.LUT R2, R22, 0x1c0, RZ, 0xfc, !PT ;  /* 0x000001c016027812 */ /* 0x000fc400078efcff */
[----:B------:R-:W-:Y:S02]  /*25fa0*/  @P2 LOP3.LUT R16, R16, 0x4, RZ, 0xfc, !PT ;  /* 0x0000000410102812 */ /* 0x000fe400078efcff */
[----:B------:R-:W-:Y:S02]  /*25fb0*/  SEL R34, RZ, 0x40, P0 ;  /* 0x00000040ff227807 */ /* 0x000fe40000000000 */
[----:B------:R-:W-:Y:S01]  /*25fc0*/  ISETP.GE.AND P0, PT, R2, UR4, PT ;  /* 0x0000000402007c0c */ /* 0x000fe2000bf06270 */
[----:B------:R-:W-:Y:S01]  /*25fd0*/  UMOV UR4, 0xffffffff ;  /* 0xffffffff00047882 */ /* 0x000fe20000000000 */
[----:B------:R-:W-:Y:S02]  /*25fe0*/  SEL R3, RZ, 0x10, P2 ;  /* 0x00000010ff037807 */ /* 0x000fe40001000000 */
[----:B------:R-:W-:Y:S02]  /*25ff0*/  LOP3.LUT R16, R16, 0xfffffffd, RZ, 0xc0, !PT ;  /* 0xfffffffd10107812 */ /* 0x000fe400078ec0ff */
[----:B------:R-:W-:-:S02]  /*26000*/  SEL R2, RZ, 0x20, P1 ;  /* 0x00000020ff027807 */ /* 0x000fc40000800000 */
[----:B------:R-:W-:Y:S02]  /*26010*/  SEL R17, RZ, 0x80, P0 ;  /* 0x00000080ff117807 */ /* 0x000fe40000000000 */
[----:B------:R-:W-:Y:S02]  /*26020*/  @P1 LOP3.LUT R16, R16, 0x2, RZ, 0xfc, !PT ;  /* 0x0000000210101812 */ /* 0x000fe400078efcff */
[----:B------:R-:W-:Y:S01]  /*26030*/  LOP3.LUT R3, R2, R0, R3, 0xfe, !PT ;  /* 0x0000000002037212 */ /* 0x000fe200078efe03 */
[----:B------:R-:W-:Y:S06]  /*26040*/  BRA.DIV UR4, `(.L_x_5256) ;  /* 0x0000003a04607947 */ /* 0x000fec000b800000 */
.L_x_5302:
[----:B------:R-:W-:Y:S01]  /*26050*/  ULOP3.LUT UR4, UR61, 0x2, URZ, 0xfc, !UPT ;  /* 0x000000023d047892 */ /* 0x000fe2000f8efc3f */
[----:B------:R-:W-:Y:S01]  /*26060*/  ISETP.GT.U32.AND P1, PT, R31, 0x3f, PT ;  /* 0x0000003f1f00780c */ /* 0x000fe20003f24070 */
[----:B------:R-:W-:Y:S01]  /*26070*/  IMAD.U32 R24, RZ, RZ, UR39 ;  /* 0x00000027ff187e24 */ /* 0x000fe2000f8e00ff */
[----:B------:R-:W-:Y:S02]  /*26080*/  LOP3.LUT R16, R16, 0xfffffbff, RZ, 0xc0, !PT ;  /* 0xfffffbff10107812 */ /* 0x000fe400078ec0ff */
[----:B------:R-:W-:Y:S01]  /*26090*/  LOP3.LUT R34, R3, R34, RZ, 0xfc, !PT ;  /* 0x0000002203227212 */ /* 0x000fe200078efcff */
[----:B------:R-:W-:Y:S01]  /*260a0*/  IMAD.U32 R33, RZ, RZ, UR4 ;  /* 0x00000004ff217e24 */ /* 0x000fe2000f8e00ff */
[----:B------:R-:W-:Y:S02]  /*260b0*/  SHF.R.S32.HI R24, RZ, 0x1f, R24 ;  /* 0x0000001fff187819 */ /* 0x000fe40000011418 */
[----:B------:R-:W-:Y:S02]  /*260c0*/  LOP3.LUT R17, R34, R17, RZ, 0xfc, !PT ;  /* 0x0000001122117212 */ /* 0x000fe400078efcff */
[----:B------:R-:W-:-:S13]  /*260d0*/  ISETP.NE.AND P0, PT, R33, 0x3, PT ;  /* 0x000000032100780c */ /* 0x000fda0003f05270 */
[----:B------:R-:W-:-:S04]  /*260e0*/  @P0 LOP3.LUT R16, R16, 0x400, RZ, 0xfc, !PT ;  /* 0x0000040010100812 */ /* 0x000fc800078efcff */
[----:B------:R-:W-:-:S04]  /*260f0*/  LOP3.LUT R16, R16, 0xffffbfff, RZ, 0xc0, !PT ;  /* 0xffffbfff10107812 */ /* 0x000fc800078ec0ff */
[----:B------:R-:W-:Y:S01]  /*26100*/  @P1 LOP3.LUT R16, R16, 0x4000, RZ, 0xfc, !PT ;  /* 0x0000400010101812 */ /* 0x000fe200078efcff */
[----:B------:R-:W-:Y:S06]  /*26110*/  @!P0 BRA `(.L_x_5257) ;  /* 0x0000000000048947 */ /* 0x000fec0003800000 */
[----:B------:R-:W-:Y:S01]  /*26120*/  BPT.TRAP 0x1 ;  /* 0x000000040000795c */ /* 0x000fe20000300000 */
.L_x_5257:
[----:B------:R-:W-:-:S05]  /*26130*/  IMAD.MOV.U32 R0, RZ, RZ, 0x1 ;  /* 0x00000001ff007424 */ /* 0x000fca00078e00ff */
[----:B------:R-:W-:-:S04]  /*26140*/  SHF.L.U32 R0, R0, 0x1f, RZ ;  /* 0x0000001f00007819 */ /* 0x000fc800000006ff */
[----:B------:R-:W0:Y:S02]  /*26150*/  SYNCS.PHASECHK.TRANS64.TRYWAIT P0, [UR45+0x38840], R0 ;  /* 0x03884000ff0075a7 */ /* 0x000e24000800016d */
[----:B0-----:R-:W-:Y:S05]  /*26160*/  @!P0 BRA `(.L_x_5258) ;  /* 0x0000003800388947 */ /* 0x001fea0003800000 */
.L_x_5303:
[----:B------:R-:W-:Y:S01]  /*26170*/  SHF.R.S32.HI R30, RZ, 0x1f, R19 ;  /* 0x0000001fff1e7819 */ /* 0x000fe20000011413 */
[----:B------:R-:W-:Y:S01]  /*26180*/  ULDC.64 UR4, c[0x0][0x300] ;  /* 0x0000c00000047ab9 */ /* 0x000fe20000000a00 */
[----:B------:R-:W-:Y:S01]  /*26190*/  R2UR UR6, R24 ;  /* 0x00000000180672ca */ /* 0x000fe200000e0000 */
[C---:B0-----:R-:W-:Y:S01]  /*261a0*/  IMAD.WIDE.U32 R2, R19.reuse, UR4, RZ ;  /* 0x0000000413027c25 */ /* 0x041fe2000f8e00ff */
[----:B------:R-:W-:Y:S02]  /*261b0*/  SHF.R.U32.HI R8, RZ, 0x3, R6 ;  /* 0x00000003ff087819 */ /* 0x000fe40000011606 */
[----:B------:R-:W-:Y:S01]  /*261c0*/  LOP3.LUT R16, R16, 0xfffffffe, RZ, 0xc0, !PT ;  /* 0xfffffffe10107812 */ /* 0x000fe200078ec0ff */
[----:B------:R-:W-:Y:S01]  /*261d0*/  IMAD R0, R30, UR4, RZ ;  /* 0x000000041e007c24 */ /* 0x000fe2000f8e02ff */
[----:B------:R-:W-:Y:S01]  /*261e0*/  IADD3 R18, -R8, UR46, -R18 ;  /* 0x0000002e08127c10 */ /* 0x000fe2000fffe912 */
[----:B------:R-:W-:Y:S02]  /*261f0*/  IMAD.SHL.U32 R23, R6, 0x8, RZ ;  /* 0x0000000806177824 */ /* 0x000fe400078e00ff */
        /* <DEDUP_REMOVED lines=22> */
[----:B------:R-:W-:Y:S02]  /*26360*/  LOP3.LUT R2, R2, 0x38, R37, 0x78, !PT ;  /* 0x0000003802027812 */ /* 0x000fe400078e7825 */
[----:B------:R-:W-:Y:S02]  /*26370*/  @P2 LOP3.LUT R16, R16, 0x1, RZ, 0xfc, !PT ;  /* 0x0000000110102812 */ /* 0x000fe400078efcff */
        /* <DEDUP_REMOVED lines=25> */
.L_x_5313:
        /* <DEDUP_REMOVED lines=15> */
.L_x_5260:
[----:B------:R-:W-:Y:S01]  /*26600*/  SYNCS.ARRIVE.TRANS64.A1T0 RZ, [UR45+0x38830], RZ ;  /* 0x038830ffffff79a7 */ /* 0x000fe2000810002d */
[----:B------:R-:W-:Y:S05]  /*26610*/  WARPSYNC.ALL ;  /* 0x0000000000007948 */ /* 0x000fea0003800000 */
[----:B------:R-:W-:Y:S01]  /*26620*/  UIADD3 UR4, UR45, 0x20400, URZ ;  /* 0x000204002d047890 */ /* 0x000fe2000fffe03f */
[----:B------:R-:W-:Y:S03]  /*26630*/  BAR.SYNC.DEFER_BLOCKING 0x8, 0x100 ;  /* 0x0204000000007b1d */ /* 0x000fe60000010000 */
[----:B------:R-:W-:-:S06]  /*26640*/  ULOP3.LUT UP0, URZ, UR4, 0x3ff, URZ, 0xc0, !UPT ;  /* 0x000003ff043f7892 */ /* 0x000fcc000f80c03f */
[----:B------:R-:W-:-:S13]  /*26650*/  PLOP3.LUT P0, PT, PT, PT, UP0, 0x80, 0x0 ;  /* 0x000000000000781c */ /* 0x000fda0003f0f008 */
        /* <DEDUP_REMOVED lines=17> */
.L_x_5261:
[----:B------:R-:W0:Y:S01]  /*26770*/  S2R R20, SR_CTAID.Z ;  /* 0x0000000000147919 */ /* 0x000e220000002700 */
[----:B------:R-:W-:Y:S01]  /*26780*/  UISETP.NE.AND UP0, UPT, UR47, URZ, UPT ;  /* 0x0000003f2f00728c */ /* 0x000fe2000bf05270 */
[----:B------:R-:W-:Y:S01]  /*26790*/  VIADD R37, R31, UR40 ;  /* 0x000000281f257c36 */ /* 0x000fe20008000000 */
[----:B------:R-:W-:Y:S01]  /*267a0*/  R2UR UR6, R24 ;  /* 0x00000000180672ca */ /* 0x000fe200000e0000 */
[----:B------:R-:W-:Y:S01]  /*267b0*/  ULDC.64 UR8, c[0x0][0x2d8] ;  /* 0x0000b60000087ab9 */ /* 0x000fe20000000a00 */
[----:B------:R-:W1:Y:S01]  /*267c0*/  LDC R6, c[0x0][0x448] ;  /* 0x00011200ff067b82 */ /* 0x000e620000000800 */
[----:B------:R-:W-:Y:S01]  /*267d0*/  IMAD.MOV.U32 R0, RZ, RZ, R37 ;  /* 0x000000ffff007224 */ /* 0x000fe200078e0025 */
[----:B------:R-:W-:-:S05]  /*267e0*/  PLOP3.LUT P0, PT, PT, PT, UP0, 0x80, 0x0 ;  /* 0x000000000000781c */ /* 0x000fca0003f0f008 */
[----:B------:R-:W-:-:S04]  /*267f0*/  @UP0 ULDC UR4, c[0x0][0x44c] ;  /* 0x0001130000040ab9 */ /* 0x000fc80000000800 */
[----:B------:R-:W-:-:S04]  /*26800*/  UIMAD UR6, UR6, UR8, URZ ;  /* 0x00000008060672a4 */ /* 0x000fc8000f8e023f */
[----:B------:R-:W-:Y:S01]  /*26810*/  @P0 IMAD.HI.U32 R2, R37, UR4, RZ ;  /* 0x0000000425020c27 */ /* 0x000fe2000f8e00ff */
[----:B------:R-:W-:Y:S01]  /*26820*/  PLOP3.LUT P0, PT, PT, PT, UP0, 0x80, 0x0 ;  /* 0x000000000000781c */ /* 0x000fe20003f0f008 */
[----:B------:R-:W-:Y:S01]  /*26830*/  @UP0 ULDC UR4, c[0x0][0x450] ;  /* 0x0001140000040ab9 */ /* 0x000fe20000000800 */
[----:B------:R-:W-:Y:S01]  /*26840*/  UIMAD UR6, UR39, UR9, UR6 ;  /* 0x00000009270672a4 */ /* 0x000fe2000f8e0206 */
[----:B0-----:R-:W-:Y:S02]  /*26850*/  SHF.R.S32.HI R21, RZ, 0x1f, R20 ;  /* 0x0000001fff157819 */ /* 0x001fe40000011414 */
[----:B------:R-:W0:Y:S08]  /*26860*/  S2R R20, SR_CTAID.Z ;  /* 0x0000000000147919 */ /* 0x000e300000002700 */
[----:B------:R-:W-:Y:S01]  /*26870*/  @P0 SHF.R.U32.HI R0, RZ, UR4, R2 ;  /* 0x00000004ff000c19 */ /* 0x000fe20008011602 */
[----:B------:R-:W-:-:S04]  /*26880*/  UIMAD.WIDE.U32 UR4, UR39, UR8, URZ ;  /* 0x00000008270472a5 */ /* 0x000fc8000f8e003f */
[----:B------:R-:W-:Y:S02]  /*26890*/  UIADD3 UR6, UR5, UR6, URZ ;  /* 0x0000000605067290 */ /* 0x000fe4000fffe03f */
[----:B------:R-:W-:Y:S02]  /*268a0*/  IMAD.U32 R4, RZ, RZ, UR4 ;  /* 0x00000004ff047e24 */ /* 0x000fe4000f8e00ff */
[----:B------:R-:W-:Y:S01]  /*268b0*/  IMAD.U32 R5, RZ, RZ, UR5 ;  /* 0x00000005ff057e24 */ /* 0x000fe2000f8e00ff */
[----:B------:R-:W-:Y:S01]  /*268c0*/  ULDC.64 UR4, c[0x0][0x2e0] ;  /* 0x0000b80000047ab9 */ /* 0x000fe20000000a00 */
[----:B------:R-:W-:Y:S01]  /*268d0*/  IMAD.MOV.U32 R2, RZ, RZ, R4 ;  /* 0x000000ffff027224 */ /* 0x000fe200078e0004 */
[----:B------:R-:W-:Y:S01]  /*268e0*/  SHF.R.S32.HI R5, RZ, 0x1f, R0 ;  /* 0x0000001fff057819 */ /* 0x000fe20000011400 */
[----:B------:R-:W-:Y:S02]  /*268f0*/  IMAD.U32 R3, RZ, RZ, UR6 ;  /* 0x00000006ff037e24 */ /* 0x000fe4000f8e00ff */
[----:B------:R-:W-:-:S04]  /*26900*/  IMAD R4, R21, UR4, RZ ;  /* 0x0000000415047c24 */ /* 0x000fc8000f8e02ff */
[C---:B0-----:R-:W-:Y:S02]  /*26910*/  IMAD R4, R20.reuse, UR5, R4 ;  /* 0x0000000514047c24 */ /* 0x041fe4000f8e0204 */
[----:B------:R-:W-:Y:S01]  /*26920*/  IMAD.WIDE.U32 R2, R20, UR4, R2 ;  /* 0x0000000414027c25 */ /* 0x000fe2000f8e0002 */
[----:B------:R-:W-:Y:S01]  /*26930*/  ULDC.64 UR4, c[0x0][0x2d0] ;  /* 0x0000b40000047ab9 */ /* 0x000fe20000000a00 */
[----:B------:R-:W0:Y:S02]  /*26940*/  S2R R20, SR_TID.X ;  /* 0x0000000000147919 */ /* 0x000e240000002100 */
[----:B------:R-:W-:Y:S02]  /*26950*/  IMAD.IADD R3, R3, 0x1, R4 ;  /* 0x0000000103037824 */ /* 0x000fe400078e0204 */
[----:B------:R-:W-:Y:S02]  /*26960*/  IMAD.MOV R4, RZ, RZ, -R0 ;  /* 0x000000ffff047224 */ /* 0x000fe400078e0a00 */
[----:B------:R-:W-:-:S02]  /*26970*/  IMAD R5, R5, UR4, RZ ;  /* 0x0000000405057c24 */ /* 0x000fc4000f8e02ff */
[----:B-1----:R-:W-:Y:S02]  /*26980*/  IMAD R4, R6, R4, R37 ;  /* 0x0000000406047224 */ /* 0x002fe400078e0225 */
[C---:B------:R-:W-:Y:S02]  /*26990*/  IMAD R5, R0.reuse, UR5, R5 ;  /* 0x0000000500057c24 */ /* 0x040fe4000f8e0205 */
[----:B------:R-:W-:Y:S01]  /*269a0*/  IMAD.WIDE.U32 R2, R0, UR4, R2 ;  /* 0x0000000400027c25 */ /* 0x000fe2000f8e0002 */
[----:B------:R-:W-:Y:S01]  /*269b0*/  SHF.R.S32.HI R0, RZ, 0x1f, R4 ;  /* 0x0000001fff007819 */ /* 0x000fe20000011404 */
[----:B------:R-:W-:Y:S02]  /*269c0*/  ULDC.64 UR4, c[0x0][0x2c8] ;  /* 0x0000b20000047ab9 */ /* 0x000fe40000000a00 */
[----:B------:R-:W-:Y:S02]  /*269d0*/  IMAD.IADD R3, R3, 0x1, R5 ;  /* 0x0000000103037824 */ /* 0x000fe400078e0205 */
[----:B------:R-:W-:-:S02]  /*269e0*/  IMAD R0, R0, UR4, RZ ;  /* 0x0000000400007c24 */ /* 0x000fc4000f8e02ff */
[----:B------:R-:W-:-:S04]  /*269f0*/  IMAD.WIDE.U32 R2, R4, UR4, R2 ;  /* 0x0000000404027c25 */ /* 0x000fc8000f8e0002 */
[----:B------:R-:W-:Y:S01]  /*26a00*/  IMAD R0, R4, UR5, R0 ;  /* 0x0000000504007c24 */ /* 0x000fe2000f8e0200 */
[----:B------:R-:W-:-:S03]  /*26a10*/  ULDC.64 UR4, c[0x0][0x280] ;  /* 0x0000a00000047ab9 */ /* 0x000fc60000000a00 */
[----:B------:R-:W-:Y:S01]  /*26a20*/  IMAD.IADD R3, R3, 0x1, R0 ;  /* 0x0000000103037824 */ /* 0x000fe200078e0200 */
[----:B------:R-:W-:Y:S01]  /*26a30*/  LEA R0, P0, R2, UR4, 0x1 ;  /* 0x0000000402007c11 */ /* 0x000fe2000f8008ff */
[----:B------:R-:W-:Y:S01]  /*26a40*/  ULDC UR4, c[0x0][0x2b8] ;  /* 0x0000ae0000047ab9 */ /* 0x000fe20000000800 */
[----:B0-----:R-:W-:Y:S02]  /*26a50*/  LOP3.LUT R20, R20, 0x7f, RZ, 0xc0, !PT ;  /* 0x0000007f14147812 */ /* 0x001fe400078ec0ff */
[----:B------:R-:W-:Y:S01]  /*26a60*/  LEA.HI.X R4, R2, UR5, R3, 0x1, P0 ;  /* 0x0000000502047c11 */ /* 0x000fe200080f0c03 */
[----:B------:R-:W-:Y:S01]  /*26a70*/  UMOV UR5, 0xffffffff ;  /* 0xffffffff00057882 */ /* 0x000fe20000000000 */
[----:B------:R-:W-:Y:S02]  /*26a80*/  ISETP.GE.AND P0, PT, R22, UR4, PT ;  /* 0x0000000416007c0c */ /* 0x000fe4000bf06270 */
[----:B------:R-:W-:Y:S01]  /*26a90*/  SHF.R.U32.HI R20, RZ, 0x3, R20 ;  /* 0x00000003ff147819 */ /* 0x000fe20000011614 */
[----:B------:R-:W-:Y:S10]  /*26aa0*/  BRA.DIV UR5, `(.L_x_5262) ;  /* 0x0000003605207947 */ /* 0x000ff4000b800000 */
[----:B------:R-:W0:Y:S01]  /*26ab0*/  SHFL.IDX PT, R3, R0, RZ, 0x181f ;  /* 0x00181fff00037589 */ /* 0x000e2200000e0000 */
[----:B------:R-:W-:Y:S01]  /*26ac0*/  ULDC UR4, c[0x0][0x288] ;  /* 0x0000a20000047ab9 */ /* 0x000fe20000000800 */
[----:B------:R-:W-:Y:S01]  /*26ad0*/  LOP3.LUT R16, R16, 0xfffffeff, RZ, 0xc0, !PT ;  /* 0xfffffeff10107812 */ /* 0x000fe200078ec0ff */
[----:B------:R-:W-:Y:S01]  /*26ae0*/  IMAD R5, R6, UR4, RZ ;  /* 0x0000000406057c24 */ /* 0x000fe2000f8e02ff */
[----:B------:R-:W1:Y:S01]  /*26af0*/  SHFL.IDX PT, R2, R4, RZ, 0x181f ;  /* 0x00181fff04027589 */ /* 0x000e6200000e0000 */
[----:B------:R-:W-:-:S03]  /*26b00*/  VIADD R6, R20, UR40 ;  /* 0x0000002814067c36 */ /* 0x000fc60008000000 */
[----:B------:R-:W-:Y:S02]  /*26b10*/  SHFL.IDX PT, R14, R0, 0x3, 0x181f ;  /* 0x00781f00000e7f89 */ /* 0x000fe400000e0000 */
[----:B------:R-:W-:-:S13]  /*26b20*/  ISETP.GE.AND P2, PT, R6, R5, PT ;  /* 0x000000050600720c */ /* 0x000fda0003f46270 */
[----:B------:R-:W-:Y:S02]  /*26b30*/  @!P2 LEA R7, R23, UR45, 0x1 ;  /* 0x0000002d1707ac11 */ /* 0x000fe4000f8e08ff */
[----:B0-----:R-:W-:Y:S02]  /*26b40*/  @!P2 LEA R3, P1, R22, R3, 0x1 ;  /* 0x000000031603a211 */ /* 0x001fe400078208ff */
[----:B------:R-:W-:-:S03]  /*26b50*/  @P2 LOP3.LUT R16, R16, 0x100, RZ, 0xfc, !PT ;  /* 0x0000010010102812 */ /* 0x000fc600078efcff */
[----:B-1----:R-:W-:Y:S01]  /*26b60*/  @!P2 IMAD.X R2, RZ, RZ, R2, P1 ;  /* 0x000000ffff02a224 */ /* 0x002fe200008e0602 */
[----:B------:R-:W-:-:S04]  /*26b70*/  LOP3.LUT R16, R16, 0xffffff7f, RZ, 0xc0, !PT ;  /* 0xffffff7f10107812 */ /* 0x000fc800078ec0ff */
[----:B------:R-:W-:-:S04]  /*26b80*/  @!P2 LOP3.LUT R3, R3, R2, RZ, 0x3c, !PT ;  /* 0x000000020303a212 */ /* 0x000fc800078e3cff */
[----:B------:R-:W-:-:S04]  /*26b90*/  @!P2 LOP3.LUT R2, R3, R2, RZ, 0x3c, !PT ;  /* 0x000000020302a212 */ /* 0x000fc800078e3cff */
[----:B------:R-:W-:-:S05]  /*26ba0*/  @!P2 LOP3.LUT R3, R3, R2, RZ, 0x3c, !PT ;  /* 0x000000020303a212 */ /* 0x000fca00078e3cff */
[----:B------:R0:W-:Y:S04]  /*26bb0*/  @!P2 LDGSTS.E.BYPASS.LTC128B.128 [R7+0x20400], desc[UR36][R2.64], !P0 ;  /* 0x204000000207afae */ /* 0x0001e8000c101d64 */
[----:B0-----:R-:W0:Y:S01]  /*26bc0*/  SHFL.IDX PT, R3, R0, 0x1, 0x181f ;  /* 0x00381f0000037f89 */ /* 0x001e2200000e0000 */
[----:B------:R-:W-:-:S03]  /*26bd0*/  VIADD R7, R6, 0x10 ;  /* 0x0000001006077836 */ /* 0x000fc60000000000 */
[----:B------:R-:W1:Y:S02]  /*26be0*/  SHFL.IDX PT, R2, R4, 0x1, 0x181f ;  /* 0x00381f0004027f89 */ /* 0x000e6400000e0000 */
[----:B------:R-:W-:-:S13]  /*26bf0*/  ISETP.GE.AND P2, PT, R7, R5, PT ;  /* 0x000000050700720c */ /* 0x000fda0003f46270 */
[----:B------:R-:W-:Y:S02]  /*26c00*/  @!P2 LEA R7, R23, UR45, 0x1 ;  /* 0x0000002d1707ac11 */ /* 0x000fe4000f8e08ff */
[----:B------:R-:W-:Y:S02]  /*26c10*/  @P2 LOP3.LUT R16, R16, 0x80, RZ, 0xfc, !PT ;  /* 0x0000008010102812 */ /* 0x000fe400078efcff */
[----:B0-----:R-:W-:Y:S02]  /*26c20*/  @!P2 LEA R3, P1, R22, R3, 0x1 ;  /* 0x000000031603a211 */ /* 0x001fe400078208ff */
[----:B------:R-:W-:-:S03]  /*26c30*/  LOP3.LUT R16, R16, 0xffffffbf, RZ, 0xc0, !PT ;  /* 0xffffffbf10107812 */ /* 0x000fc600078ec0ff */
[----:B-1----:R-:W-:-:S05]  /*26c40*/  @!P2 IMAD.X R2, RZ, RZ, R2, P1 ;  /* 0x000000ffff02a224 */ /* 0x002fca00008e0602 */
[----:B------:R-:W-:-:S04]  /*26c50*/  @!P2 LOP3.LUT R3, R3, R2, RZ, 0x3c, !PT ;  /* 0x000000020303a212 */ /* 0x000fc800078e3cff */
[----:B------:R-:W-:-:S04]  /*26c60*/  @!P2 LOP3.LUT R2, R3, R2, RZ, 0x3c, !PT ;  /* 0x000000020302a212 */ /* 0x000fc800078e3cff */
[----:B------:R-:W-:-:S05]  /*26c70*/  @!P2 LOP3.LUT R3, R3, R2, RZ, 0x3c, !PT ;  /* 0x000000020303a212 */ /* 0x000fca00078e3cff */
[----:B------:R0:W-:Y:S04]  /*26c80*/  @!P2 LDGSTS.E.BYPASS.LTC128B.128 [R7+0x20c00], desc[UR36][R2.64], !P0 ;  /* 0x20c000000207afae */ /* 0x0001e8000c101d64 */
[----:B0-----:R-:W0:Y:S01]  /*26c90*/  SHFL.IDX PT, R3, R0, 0x2, 0x181f ;  /* 0x00581f0000037f89 */ /* 0x001e2200000e0000 */
[----:B------:R-:W-:-:S03]  /*26ca0*/  VIADD R7, R6, 0x20 ;  /* 0x0000002006077836 */ /* 0x000fc60000000000 */
[----:B------:R-:W1:Y:S02]  /*26cb0*/  SHFL.IDX PT, R2, R4, 0x2, 0x181f ;  /* 0x00581f0004027f89 */ /* 0x000e6400000e0000 */
[----:B------:R-:W-:Y:S02]  /*26cc0*/  ISETP.GE.AND P2, PT, R7, R5, PT ;  /* 0x000000050700720c */ /* 0x000fe40003f46270 */
[----:B------:R-:W2:Y:S11]  /*26cd0*/  SHFL.IDX PT, R4, R4, 0x3, 0x181f ;  /* 0x00781f0004047f89 */ /* 0x000eb600000e0000 */
[----:B------:R-:W-:-:S02]  /*26ce0*/  @!P2 LEA R7, R23, UR45, 0x1 ;  /* 0x0000002d1707ac11 */ /* 0x000fc4000f8e08ff */
[----:B------:R-:W-:Y:S02]  /*26cf0*/  @P2 LOP3.LUT R16, R16, 0x40, RZ, 0xfc, !PT ;  /* 0x0000004010102812 */ /* 0x000fe400078efcff */
[----:B0-----:R-:W-:-:S05]  /*26d00*/  @!P2 LEA R3, P1, R22, R3, 0x1 ;  /* 0x000000031603a211 */ /* 0x001fca00078208ff */
[----:B-1----:R-:W-:-:S05]  /*26d10*/  @!P2 IMAD.X R2, RZ, RZ, R2, P1 ;  /* 0x000000ffff02a224 */ /* 0x002fca00008e0602 */
[----:B------:R-:W-:-:S04]  /*26d20*/  @!P2 LOP3.LUT R3, R3, R2, RZ, 0x3c, !PT ;  /* 0x000000020303a212 */ /* 0x000fc800078e3cff */
[----:B------:R-:W-:-:S04]  /*26d30*/  @!P2 LOP3.LUT R2, R3, R2, RZ, 0x3c, !PT ;  /* 0x000000020302a212 */ /* 0x000fc800078e3cff */
[----:B------:R-:W-:-:S05]  /*26d40*/  @!P2 LOP3.LUT R3, R3, R2, RZ, 0x3c, !PT ;  /* 0x000000020303a212 */ /* 0x000fca00078e3cff */
[----:B--2---:R0:W-:Y:S02]  /*26d50*/  @!P2 LDGSTS.E.BYPASS.LTC128B.128 [R7+0x21400], desc[UR36][R2.64], !P0 ;  /* 0x214000000207afae */ /* 0x0041e4000c101d64 */
.L_x_5322:
        /* <DEDUP_REMOVED lines=36> */
.L_x_5263:
[----:B------:R-:W-:Y:S01]  /*26fa0*/  UISETP.NE.AND UP0, UPT, UR47, URZ, UPT ;  /* 0x0000003f2f00728c */ /* 0x000fe2000bf05270 */
[----:B------:R-:W0:Y:S01]  /*26fb0*/  S2R R20, SR_CTAID.Z ;  /* 0x0000000000147919 */ /* 0x000e220000002700 */
[----:B------:R-:W-:Y:S01]  /*26fc0*/  R2UR UR6, R24 ;  /* 0x00000000180672ca */ /* 0x000fe200000e0000 */
[----:B------:R-:W-:Y:S01]  /*26fd0*/  ULDC.64 UR8, c[0x0][0x3d8] ;  /* 0x0000f60000087ab9 */ /* 0x000fe20000000a00 */
[----:B------:R-:W-:Y:S01]  /*26fe0*/  IMAD.MOV.U32 R0, RZ, RZ, R37 ;  /* 0x000000ffff007224 */ /* 0x000fe200078e0025 */
[C---:B------:R-:W-:Y:S02]  /*26ff0*/  LOP3.LUT R8, R22.reuse, 0x80, RZ, 0xfc, !PT ;  /* 0x0000008016087812 */ /* 0x040fe400078efcff */
[----:B------:R-:W-:Y:S02]  /*27000*/  PLOP3.LUT P0, PT, PT, PT, UP0, 0x80, 0x0 ;  /* 0x000000000000781c */ /* 0x000fe40003f0f008 */
[C---:B------:R-:W-:Y:S02]  /*27010*/  LOP3.LUT R7, R22.reuse, 0x40, RZ, 0xfc, !PT ;  /* 0x0000004016077812 */ /* 0x040fe400078efcff */
[----:B------:R-:W-:Y:S01]  /*27020*/  @UP0 ULDC UR4, c[0x0][0x44c] ;  /* 0x0001130000040ab9 */ /* 0x000fe20000000800 */
[----:B------:R-:W-:-:S02]  /*27030*/  LOP3.LUT R21, R22, 0x180, RZ, 0xfc, !PT ;  /* 0x0000018016157812 */ /* 0x000fc400078efcff */
[----:B------:R-:W-:Y:S01]  /*27040*/  LOP3.LUT R16, R16, 0xfffff7ff, RZ, 0xc0, !PT ;  /* 0xfffff7ff10107812 */ /* 0x000fe200078ec0ff */
[----:B------:R-:W-:-:S04]  /*27050*/  UIMAD UR6, UR6, UR8, URZ ;  /* 0x00000008060672a4 */ /* 0x000fc8000f8e023f */
[----:B------:R-:W-:Y:S01]  /*27060*/  UIMAD UR6, UR39, UR9, UR6 ;  /* 0x00000009270672a4 */ /* 0x000fe2000f8e0206 */
[----:B------:R-:W-:Y:S01]  /*27070*/  @P0 IMAD.HI.U32 R2, R37, UR4, RZ ;  /* 0x0000000425020c27 */ /* 0x000fe2000f8e00ff */
[----:B------:R-:W-:Y:S01]  /*27080*/  PLOP3.LUT P0, PT, PT, PT, UP0, 0x80, 0x0 ;  /* 0x000000000000781c */ /* 0x000fe20003f0f008 */
[----:B------:R-:W-:Y:S01]  /*27090*/  @UP0 ULDC UR4, c[0x0][0x450] ;  /* 0x0001140000040ab9 */ /* 0x000fe20000000800 */
[----:B0-----:R-:W-:-:S11]  /*270a0*/  SHF.R.S32.HI R20, RZ, 0x1f, R20 ;  /* 0x0000001fff147819 */ /* 0x001fd60000011414 */
[----:B------:R-:W-:Y:S01]  /*270b0*/  @P0 SHF.R.U32.HI R0, RZ, UR4, R2 ;  /* 0x00000004ff000c19 */ /* 0x000fe20008011602 */
[----:B------:R-:W-:-:S03]  /*270c0*/  UIMAD.WIDE.U32 UR4, UR39, UR8, URZ ;  /* 0x00000008270472a5 */ /* 0x000fc6000f8e003f */
[----:B------:R-:W-:Y:S01]  /*270d0*/  ULDC.64 UR8, c[0x0][0x3e0] ;  /* 0x0000f80000087ab9 */ /* 0x000fe20000000a00 */
[----:B------:R-:W-:Y:S01]  /*270e0*/  UIADD3 UR6, UR5, UR6, URZ ;  /* 0x0000000605067290 */ /* 0x000fe2000fffe03f */
[----:B------:R-:W-:Y:S02]  /*270f0*/  IMAD R6, R20, UR8, RZ ;  /* 0x0000000814067c24 */ /* 0x000fe4000f8e02ff */
[----:B------:R-:W0:Y:S01]  /*27100*/  S2R R20, SR_CTAID.Z ;  /* 0x0000000000147919 */ /* 0x000e220000002700 */
[----:B------:R-:W-:Y:S02]  /*27110*/  IMAD.U32 R4, RZ, RZ, UR4 ;  /* 0x00000004ff047e24 */ /* 0x000fe4000f8e00ff */
[----:B------:R-:W-:Y:S01]  /*27120*/  IMAD.U32 R3, RZ, RZ, UR6 ;  /* 0x00000006ff037e24 */ /* 0x000fe2000f8e00ff */
[----:B------:R-:W-:Y:S01]  /*27130*/  ULDC UR6, c[0x0][0x448] ;  /* 0x0001120000067ab9 */ /* 0x000fe20000000800 */
[----:B------:R-:W-:Y:S01]  /*27140*/  IMAD.MOV.U32 R2, RZ, RZ, R4 ;  /* 0x000000ffff027224 */ /* 0x000fe200078e0004 */
[----:B------:R-:W-:Y:S01]  /*27150*/  SHF.R.S32.HI R4, RZ, 0x1f, R0 ;  /* 0x0000001fff047819 */ /* 0x000fe20000011400 */
[----:B------:R-:W-:Y:S01]  /*27160*/  IMAD.U32 R5, RZ, RZ, UR5 ;  /* 0x00000005ff057e24 */ /* 0x000fe2000f8e00ff */
[----:B------:R-:W-:Y:S01]  /*27170*/  ULDC.64 UR4, c[0x0][0x3d0] ;  /* 0x0000f40000047ab9 */ /* 0x000fe20000000a00 */
[----:B0-----:R-:W-:-:S02]  /*27180*/  IMAD R5, R20, UR9, R6 ;  /* 0x0000000914057c24 */ /* 0x001fc4000f8e0206 */
[----:B------:R-:W-:Y:S01]  /*27190*/  IMAD.WIDE.U32 R2, R20, UR8, R2 ;  /* 0x0000000814027c25 */ /* 0x000fe2000f8e0002 */
[----:B------:R-:W-:-:S03]  /*271a0*/  LOP3.LUT R20, R22, 0x1c0, RZ, 0xfc, !PT ;  /* 0x000001c016147812 */ /* 0x000fc600078efcff */
[----:B------:R-:W-:Y:S02]  /*271b0*/  IMAD.MOV R6, RZ, RZ, -R0 ;  /* 0x000000ffff067224 */ /* 0x000fe400078e0a00 */
[----:B------:R-:W-:Y:S02]  /*271c0*/  IMAD.IADD R3, R3, 0x1, R5 ;  /* 0x0000000103037824 */ /* 0x000fe400078e0205 */
[----:B------:R-:W-:Y:S02]  /*271d0*/  IMAD R5, R4, UR4, RZ ;  /* 0x0000000404057c24 */ /* 0x000fe4000f8e02ff */
[----:B------:R-:W-:Y:S02]  /*271e0*/  IMAD R4, R6, UR6, R37 ;  /* 0x0000000606047c24 */ /* 0x000fe4000f8e0225 */
[C---:B------:R-:W-:Y:S02]  /*271f0*/  IMAD R5, R0.reuse, UR5, R5 ;  /* 0x0000000500057c24 */ /* 0x040fe4000f8e0205 */
[----:B------:R-:W-:Y:S01]  /*27200*/  IMAD.WIDE.U32 R2, R0, UR4, R2 ;  /* 0x0000000400027c25 */ /* 0x000fe2000f8e0002 */
[----:B------:R-:W-:Y:S01]  /*27210*/  SHF.R.S32.HI R0, RZ, 0x1f, R4 ;  /* 0x0000001fff007819 */ /* 0x000fe20000011404 */
[----:B------:R-:W-:-:S02]  /*27220*/  ULDC.64 UR4, c[0x0][0x3c8] ;  /* 0x0000f20000047ab9 */ /* 0x000fc40000000a00 */
[----:B------:R-:W-:Y:S02]  /*27230*/  IMAD.IADD R3, R3, 0x1, R5 ;  /* 0x0000000103037824 */ /* 0x000fe400078e0205 */
        /* <DEDUP_REMOVED lines=65> */
[C---:B------:R-:W-:Y:S01]  /*27650*/  LOP3.LUT P0, RZ, R16.reuse, 0x800, RZ, 0xc0, !PT ;  /* 0x0000080010ff7812 */ /* 0x040fe2000780c0ff */
        /* <DEDUP_REMOVED lines=24> */
[----:B0-----:R-:W-:-:S05]  /*277e0*/  @!P5 LEA R14, P0, R22, R14, 0x1 ;  /* 0x0000000e160ed211 */ /* 0x001fca00078008ff */
[----:B-1----:R-:W-:Y:S01]  /*277f0*/  @!P5 IMAD.X R7, RZ, RZ, R7, P0 ;  /* 0x000000ffff07d224 */ /* 0x002fe200000e0607 */
        /* <DEDUP_REMOVED lines=21> */
.L_x_5332:
        /* <DEDUP_REMOVED lines=24> */
.L_x_5266:
[----:B------:R-:W-:Y:S05]  /*27ad0*/  BSYNC B0 ;  /* 0x0000000000007941 */ /* 0x000fea0003800000 */
.L_x_5265:
        /* <DEDUP_REMOVED lines=9> */
.L_x_5333:
[----:B------:R-:W-:-:S13]  /*27b70*/  ISETP.NE.AND P0, PT, R33, 0x3, PT ;  /* 0x000000032100780c */ /* 0x000fda0003f05270 */
[----:B------:R-:W-:Y:S05]  /*27b80*/  @!P0 BRA `(.L_x_5268) ;  /* 0x0000000000048947 */ /* 0x000fea0003800000 */
[----:B------:R-:W-:Y:S01]  /*27b90*/  BPT.TRAP 0x1 ;  /* 0x000000040000795c */ /* 0x000fe20000300000 */
.L_x_5268:
[----:B------:R-:W2:Y:S02]  /*27ba0*/  SYNCS.PHASECHK.TRANS64.TRYWAIT P0, [UR45+0x38860], R0 ;  /* 0x03886000ff0075a7 */ /* 0x000ea4000800016d */
[----:B--2---:R-:W-:Y:S05]  /*27bb0*/  @!P0 BRA `(.L_x_5269) ;  /* 0x00000030009c8947 */ /* 0x004fea0003800000 */
.L_x_5334:
        /* <DEDUP_REMOVED lines=23> */
[----:B------:R-:W-:Y:S01]  /*27d30*/  IMAD.SHL.U32 R0, R22, 0x2, RZ ;  /* 0x0000000216007824 */ /* 0x000fe200078e00ff */
[----:B------:R-:W-:Y:S02]  /*27d40*/  LOP3.LUT R4, R17, 0x1, RZ, 0xc0, !PT ;  /* 0x0000000111047812 */ /* 0x000fe400078ec0ff */
        /* <DEDUP_REMOVED lines=80> */
.L_x_5344:
        /* <DEDUP_REMOVED lines=30> */
.L_x_5271:
        /* <DEDUP_REMOVED lines=13> */
[----:B------:R-:W-:Y:S01]  /*28500*/  LOP3.LUT R5, RZ, UR41, RZ, 0x33, !PT ;  /* 0x00000029ff057c12 */ /* 0x000fe2000f8e33ff */
[----:B------:R-:W-:Y:S01]  /*28510*/  IMAD.MOV.U32 R8, RZ, RZ, 0x1 ;  /* 0x00000001ff087424 */ /* 0x000fe200078e00ff */
[----:B------:R-:W-:Y:S02]  /*28520*/  LOP3.LUT R30, R34, 0x40, RZ, 0xc0, !PT ;  /* 0x00000040221e7812 */ /* 0x000fe400078ec0ff */
[----:B------:R-:W-:-:S02]  /*28530*/  LOP3.LUT R28, R17, 0x80, RZ, 0xc0, !PT ;  /* 0x00000080111c7812 */ /* 0x000fc400078ec0ff */
[----:B------:R-:W-:Y:S02]  /*28540*/  LOP3.LUT R2, RZ, UR4, RZ, 0x33, !PT ;  /* 0x00000004ff027c12 */ /* 0x000fe4000f8e33ff */
[----:B------:R-:W-:Y:S02]  /*28550*/  SHF.R.U32.HI R30, RZ, 0x2, R30 ;  /* 0x00000002ff1e7819 */ /* 0x000fe4000001161e */
[----:B------:R-:W-:Y:S02]  /*28560*/  VIADDMNMX R2, R2, -UR43, R3, !PT ;  /* 0x8000002b02027c46 */ /* 0x000fe4000f800103 */
[----:B------:R-:W-:Y:S02]  /*28570*/  SHF.R.U32.HI R28, RZ, 0x3, R28 ;  /* 0x00000003ff1c7819 */ /* 0x000fe4000001161c */
[----:B------:R-:W-:-:S04]  /*28580*/  VIMNMX R2, R2, R5, !PT ;  /* 0x0000000502027248 */ /* 0x000fc80007fe0100 */
[----:B------:R-:W-:Y:S01]  /*28590*/  IADD3 R22, -R2, -0x2, RZ ;  /* 0xfffffffe02167810 */ /* 0x000fe20007ffe1ff */
[----:B0-----:R-:W-:Y:S01]  /*285a0*/  IMAD.SHL.U32 R6, R6, 0x10, RZ ;  /* 0x0000001006067824 */ /* 0x001fe200078e00ff */
[----:B-1----:R-:W-:-:S04]  /*285b0*/  LOP3.LUT R7, R7, 0x7f, RZ, 0xc0, !PT ;  /* 0x0000007f07077812 */ /* 0x002fc800078ec0ff */
[----:B------:R-:W-:Y:S02]  /*285c0*/  LOP3.LUT R6, R6, 0x70, RZ, 0xc0, !PT ;  /* 0x0000007006067812 */ /* 0x000fe400078ec0ff */
[----:B------:R-:W-:-:S04]  /*285d0*/  SHF.R.U32.HI R7, RZ, 0x3, R7 ;  /* 0x00000003ff077819 */ /* 0x000fc80000011607 */
[----:B------:R-:W-:-:S05]  /*285e0*/  IADD3 R29, R6, R29, R7 ;  /* 0x0000001d061d7210 */ /* 0x000fca0007ffe007 */
[----:B------:R-:W-:-:S04]  /*285f0*/  VIADD R29, R29, 0xffffff40 ;  /* 0xffffff401d1d7836 */ /* 0x000fc80000000000 */
[----:B------:R-:W-:-:S07]  /*28600*/  IMAD R9, R2, -0x40, R29 ;  /* 0xffffffc002097824 */ /* 0x000fce00078e021d */
.L_x_5287:
        /* <DEDUP_REMOVED lines=22> */
.L_x_5274:
[----:B------:R-:W-:Y:S05]  /*28770*/  BSYNC B1 ;  /* 0x0000000000017941 */ /* 0x000fea0003800000 */
.L_x_5273:
[----:B------:R-:W-:-:S13]  /*28780*/  ISETP.NE.AND P0, PT, R33, 0x3, PT ;  /* 0x000000032100780c */ /* 0x000fda0003f05270 */
[----:B------:R-:W-:Y:S05]  /*28790*/  @!P0 BRA `(.L_x_5275) ;  /* 0x0000000000048947 */ /* 0x000fea0003800000 */
[----:B------:R-:W-:Y:S01]  /*287a0*/  BPT.TRAP 0x1 ;  /* 0x000000040000795c */ /* 0x000fe20000300000 */
.L_x_5275:
[----:B------:R-:W-:Y:S01]  /*287b0*/  LEA R10, R8, UR45, 0x3 ;  /* 0x0000002d080a7c11 */ /* 0x000fe2000f8e18ff */
[----:B------:R-:W-:Y:S01]  /*287c0*/  BSSY B1, `(.L_x_5276) ;  /* 0x0000004000017945 */ /* 0x000fe20003800000 */
[----:B------:R-:W-:-:S04]  /*287d0*/  SHF.L.U32 R20, R21, 0x1f, RZ ;  /* 0x0000001f15147819 */ /* 0x000fc800000006ff */
[----:B------:R-:W1:Y:S02]  /*287e0*/  SYNCS.PHASECHK.TRANS64.TRYWAIT P0, [R10+URZ+0x38840], R20 ;  /* 0x038840140a0075a7 */ /* 0x000e64000800017f */
[----:B-1----:R-:W-:Y:S05]  /*287f0*/  @!P0 BRA `(.L_x_5277) ;  /* 0x0000002c00b48947 */ /* 0x002fea0003800000 */
.L_x_5345:
[----:B------:R-:W-:Y:S05]  /*28800*/  BSYNC B1 ;  /* 0x0000000000017941 */ /* 0x000fea0003800000 */
.L_x_5276:
        /* <DEDUP_REMOVED lines=47> */
.L_x_5355:
        /* <DEDUP_REMOVED lines=8> */
.L_x_5279:
        /* <DEDUP_REMOVED lines=10> */
.L_x_5280:
[----:B------:R2:W-:Y:S01]  /*28c20*/  SYNCS.ARRIVE.TRANS64.A1T0 RZ, [R10+URZ+0x38830], RZ ;  /* 0x038830ff0aff79a7 */ /* 0x0005e2000810003f */
[----:B------:R-:W-:Y:S05]  /*28c30*/  @!P2 BRA `(.L_x_5281) ;  /* 0x000000000004a947 */ /* 0x000fea0003800000 */
[----:B------:R-:W-:Y:S01]  /*28c40*/  BPT.TRAP 0x1 ;  /* 0x000000040000795c */ /* 0x000fe20000300000 */
.L_x_5281:
[----:B------:R-:W3:Y:S01]  /*28c50*/  SYNCS.PHASECHK.TRANS64.TRYWAIT P0, [R10+URZ+0x38860], R20 ;  /* 0x038860140a0075a7 */ /* 0x000ee2000800017f */
[----:B------:R-:W-:Y:S04]  /*28c60*/  BSSY B1, `(.L_x_5282) ;  /* 0x0000002000017945 */ /* 0x000fe80003800000 */
[----:B---3--:R-:W-:Y:S05]  /*28c70*/  @!P0 BRA `(.L_x_5283) ;  /* 0x0000002c00b48947 */ /* 0x008fea0003800000 */
.L_x_5356:
[----:B------:R-:W-:Y:S05]  /*28c80*/  BSYNC B1 ;  /* 0x0000000000017941 */ /* 0x000fea0003800000 */
.L_x_5282:
        /* <DEDUP_REMOVED lines=16> */
[----:B------:R-:W-:Y:S02]  /*28d90*/  IMAD.IADD R3, R3, 0x1, R7 ;  /* 0x0000000103037824 */ /* 0x000fe400078e0207 */
        /* <DEDUP_REMOVED lines=60> */
.L_x_5366:
        /* <DEDUP_REMOVED lines=20> */
.L_x_5285:
        /* <DEDUP_REMOVED lines=10> */
.L_x_5286:
[----:B------:R-:W-:Y:S01]  /*29340*/  VIADD R8, R8, 0x1 ;  /* 0x0000000108087836 */ /* 0x000fe20000000000 */
[----:B------:R1:W-:Y:S01]  /*29350*/  SYNCS.ARRIVE.TRANS64.A1T0 RZ, [R10+URZ+0x38850], RZ ;  /* 0x038850ff0aff79a7 */ /* 0x0003e2000810003f */
[----:B------:R-:W-:Y:S02]  /*29360*/  VIADD R22, R22, 0xffffffff ;  /* 0xffffffff16167836 */ /* 0x000fe40000000000 */
[----:B------:R-:W-:Y:S01]  /*29370*/  VIADD R9, R9, 0xffffffc0 ;  /* 0xffffffc009097836 */ /* 0x000fe20000000000 */
[----:B------:R-:W-:-:S04]  /*29380*/  ISETP.NE.AND P0, PT, R8, 0x2, PT ;  /* 0x000000020800780c */ /* 0x000fc80003f05270 */
[----:B------:R-:W-:Y:S02]  /*29390*/  SEL R8, R8, RZ, P0 ;  /* 0x000000ff08087207 */ /* 0x000fe40000000000 */
[----:B0-----:R-:W-:Y:S02]  /*293a0*/  SEL R2, RZ, 0x1, P0 ;  /* 0x00000001ff027807 */ /* 0x001fe40000000000 */
[----:B------:R-:W-:Y:S02]  /*293b0*/  ISETP.GT.AND P0, PT, R22, UR48, PT ;  /* 0x0000003016007c0c */ /* 0x000fe4000bf04270 */
[----:B------:R-:W-:-:S11]  /*293c0*/  LOP3.LUT R21, R21, R2, RZ, 0x3c, !PT ;  /* 0x0000000215157212 */ /* 0x000fd600078e3cff */
[----:B-1----:R-:W-:Y:S05]  /*293d0*/  @P0 BRA `(.L_x_5287) ;  /* 0xfffffff0008c0947 */ /* 0x002fea000383ffff */
.L_x_5272:
[----:B------:R-:W-:Y:S05]  /*293e0*/  BSYNC B0 ;  /* 0x0000000000007941 */ /* 0x000fea0003800000 */
.L_x_5245:
[----:B------:R-:W0:Y:S01]  /*293f0*/  S2R R3, SR_CgaCtaId ;  /* 0x0000000000037919 */ /* 0x000e220000008800 */
[----:B------:R-:W-:Y:S01]  /*29400*/  MOV R0, 0x400 ;  /* 0x0000040000007802 */ /* 0x000fe20000000f00 */
[----:B------:R-:W-:Y:S01]  /*29410*/  BSSY B0, `(.L_x_5288) ;  /* 0x0000005000007945 */ /* 0x000fe20003800000 */
[----:B------:R-:W-:Y:S02]  /*29420*/  SHF.L.U32 R4, R4, 0x1f, RZ ;  /* 0x0000001f04047819 */ /* 0x000fe400000006ff */
[----:B0-----:R-:W-:-:S04]  /*29430*/  LEA R5, R3, R0, 0x18 ;  /* 0x0000000003057211 */ /* 0x001fc800078ec0ff */
[----:B------:R-:W0:Y:S02]  /*29440*/  SYNCS.PHASECHK.TRANS64.TRYWAIT P0, [R5+URZ+0x38820], R4 ;  /* 0x03882004050075a7 */ /* 0x000e24000800017f */
[----:B0-----:R-:W-:Y:S05]  /*29450*/  @!P0 BRA `(.L_x_5289) ;  /* 0x0000002c00948947 */ /* 0x001fea0003800000 */
.L_x_5367:
[----:B------:R-:W-:Y:S05]  /*29460*/  BSYNC B0 ;  /* 0x0000000000007941 */ /* 0x000fea0003800000 */
.L_x_5288:
[----:B------:R-:W-:-:S03]  /*29470*/  UMOV UR4, 0xffffffff ;  /* 0xffffffff00047882 */ /* 0x000fc60000000000 */
[----:B------:R-:W-:Y:S05]  /*29480*/  BRA.DIV UR4, `(.L_x_5290) ;  /* 0x0000002e049c7947 */ /* 0x000fea000b800000 */
[----:B------:R-:W1:Y:S02]  /*29490*/  S2R R0, SR_TID.X ;  /* 0x0000000000007919 */ /* 0x000e640000002100 */
[----:B-1----:R-:W-:-:S04]  /*294a0*/  SHF.R.U32.HI R0, RZ, 0x5, R0 ;  /* 0x00000005ff007819 */ /* 0x002fc80000011600 */
[----:B------:R-:W-:-:S05]  /*294b0*/  LOP3.LUT R0, R0, 0x3, RZ, 0xc0, !PT ;  /* 0x0000000300007812 */ /* 0x000fca00078ec0ff */
[----:B------:R1:W3:Y:S02]  /*294c0*/  SHFL.IDX PT, R14, R0, RZ, 0x1f ;  /* 0x00001fff000e7589 */ /* 0x0002e400000e0000 */
.L_x_5370:
[----:B---3--:R-:W-:-:S13]  /*294d0*/  ISETP.NE.AND P0, PT, R14, RZ, PT ;  /* 0x000000ff0e00720c */ /* 0x008fda0003f05270 */
[----:B------:R-:W-:Y:S05]  /*294e0*/  @P0 BRA `(.L_x_5109) ;  /* 0x0000000000880947 */ /* 0x000fea0003800000 */
[----:B------:R-:W-:-:S03]  /*294f0*/  UMOV UR4, 0xffffffff ;  /* 0xffffffff00047882 */ /* 0x000fc60000000000 */
[----:B------:R-:W-:Y:S05]  /*29500*/  BRA.DIV UR4, `(.L_x_5291) ;  /* 0x0000002e04b07947 */ /* 0x000fea000b800000 */
[----:B------:R-:W-:-:S13]  /*29510*/  ELECT P6, URZ, PT ;  /* 0x00000000003f782f */ /* 0x000fda00038c0000 */
.L_x_5373:
[----:B------:R-:W-:Y:S05]  /*29520*/  @!P6 BRA `(.L_x_5109) ;  /* 0x000000000078e947 */ /* 0x000fea0003800000 */
[----:B------:R-:W-:-:S06]  /*29530*/  ULOP3.LUT UR4, UR61, 0x2, URZ, 0xfc, !UPT ;  /* 0x000000023d047892 */ /* 0x000fcc000f8efc3f */
[----:B-1----:R-:W-:-:S05]  /*29540*/  IMAD.U32 R0, RZ, RZ, UR4 ;  /* 0x00000004ff007e24 */ /* 0x002fca000f8e00ff */
[----:B------:R-:W-:-:S13]  /*29550*/  ISETP.NE.AND P0, PT, R0, 0x3, PT ;  /* 0x000000030000780c */ /* 0x000fda0003f05270 */
[----:B------:R-:W-:Y:S05]  /*29560*/  @!P0 BRA `(.L_x_5292) ;  /* 0x0000000000048947 */ /* 0x000fea0003800000 */
[----:B------:R-:W-:Y:S01]  /*29570*/  BPT.TRAP 0x1 ;  /* 0x000000040000795c */ /* 0x000fe20000300000 */
.L_x_5292:
[C---:B------:R-:W-:Y:S01]  /*29580*/  IMAD R3, R8.reuse, 0x8, R5 ;  /* 0x0000000808037824 */ /* 0x040fe200078e0205 */
[----:B------:R-:W-:Y:S01]  /*29590*/  SHF.L.U32 R2, R21, 0x1f, RZ ;  /* 0x0000001f15027819 */ /* 0x000fe200000006ff */
[----:B------:R-:W-:-:S03]  /*295a0*/  VIADD R8, R8, 0x1 ;  /* 0x0000000108087836 */ /* 0x000fc60000000000 */
[----:B------:R-:W1:Y:S02]  /*295b0*/  SYNCS.PHASECHK.TRANS64.TRYWAIT P1, [R3+URZ+0x38840], R2 ;  /* 0x03884002030075a7 */ /* 0x000e64000802017f */
[----:B------:R-:W-:-:S04]  /*295c0*/  ISETP.NE.AND P2, PT, R8, 0x2, PT ;  /* 0x000000020800780c */ /* 0x000fc80003f45270 */
[----:B------:R-:W-:Y:S01]  /*295d0*/  SEL R0, RZ, 0x1, P2 ;  /* 0x00000001ff007807 */ /* 0x000fe20001000000 */
[----:B-1----:R-:W-:Y:S08]  /*295e0*/  @!P1 BRA `(.L_x_5293) ;  /* 0x0000002c00989947 */ /* 0x002ff00003800000 */
.L_x_5374:
[----:B------:R-:W-:Y:S02]  /*295f0*/  SEL R8, R8, RZ, P2 ;  /* 0x000000ff08087207 */ /* 0x000fe40001000000 */
[----:B------:R-:W-:Y:S01]  /*29600*/  LOP3.LUT R0, R21, R0, RZ, 0x3c, !PT ;  /* 0x0000000015007212 */ /* 0x000fe200078e3cff */
[----:B------:R-:W-:Y:S06]  /*29610*/  @!P0 BRA `(.L_x_5294) ;  /* 0x0000000000048947 */ /* 0x000fec0003800000 */
[----:B------:R-:W-:Y:S01]  /*29620*/  BPT.TRAP 0x1 ;  /* 0x000000040000795c */ /* 0x000fe20000300000 */
.L_x_5294:
[----:B0-----:R-:W-:Y:S01]  /*29630*/  IMAD R5, R8, 0x8, R5 ;  /* 0x0000000808057824 */ /* 0x001fe200078e0205 */
[----:B------:R-:W-:-:S04]  /*29640*/  SHF.L.U32 R0, R0, 0x1f, RZ ;  /* 0x0000001f00007819 */ /* 0x000fc800000006ff */
[----:B------:R-:W0:Y:S02]  /*29650*/  SYNCS.PHASECHK.TRANS64.TRYWAIT P1, [R5+URZ+0x38840], R0 ;  /* 0x03884000050075a7 */ /* 0x000e24000802017f */
[----:B0-----:R-:W-:Y:S05]  /*29660*/  @!P1 BRA `(.L_x_5295) ;  /* 0x0000002c008c9947 */ /* 0x001fea0003800000 */
.L_x_5375:
[----:B------:R-:W-:Y:S05]  /*29670*/  @!P0 BRA `(.L_x_5296) ;  /* 0x0000000000048947 */ /* 0x000fea0003800000 */
[----:B------:R-:W-:Y:S01]  /*29680*/  BPT.TRAP 0x1 ;  /* 0x000000040000795c */ /* 0x000fe20000300000 */
.L_x_5296:
[----:B------:R-:W3:Y:S02]  /*29690*/  SYNCS.PHASECHK.TRANS64.TRYWAIT P1, [R3+URZ+0x38860], R2 ;  /* 0x03886002030075a7 */ /* 0x000ee4000802017f */
[----:B---3--:R-:W-:Y:S05]  /*296a0*/  @!P1 BRA `(.L_x_5297) ;  /* 0x0000002c00909947 */ /* 0x008fea0003800000 */
.L_x_5376:
[----:B------:R-:W-:Y:S05]  /*296b0*/  @!P0 BRA `(.L_x_5298) ;  /* 0x0000000000048947 */ /* 0x000fea0003800000 */
[----:B------:R-:W-:Y:S01]  /*296c0*/  BPT.TRAP 0x1 ;  /* 0x000000040000795c */ /* 0x000fe20000300000 */
.L_x_5298:
[----:B----4-:R4:W0:Y:S02]  /*296d0*/  SYNCS.PHASECHK.TRANS64.TRYWAIT P0, [R5+URZ+0x38860], R0 ;  /* 0x03886000050075a7 */ /* 0x010824000800017f */
[----:B0-----:R-:W-:Y:S05]  /*296e0*/  @!P0 NANOSLEEP.SYNCS 0x989680 ;  /* 0x009896800000895d */ /* 0x001fea0003900000 */
[----:B------:R-:W0:Y:S02]  /*296f0*/  @!P0 SYNCS.PHASECHK.TRANS64 P0, [R5+URZ+0x38860], R0 ;  /* 0x03886000050085a7 */ /* 0x000e24000800007f */
[----:B0-----:R-:W-:Y:S05]  /*29700*/  @!P0 BRA `(.L_x_5298) ;  /* 0xfffffffc00f08947 */ /* 0x001fea000383ffff */
.L_x_5109:
[----:B------:R-:W-:Y:S05]  /*29710*/  BSYNC B6 ;  /* 0x0000000000067941 */ /* 0x000fea0003800000 */
.L_x_5106:
[----:B------:R-:W-:Y:S05]  /*29720*/  EXIT ;  /* 0x000000000000794d */ /* 0x000fea0003800000 */
.L_x_5135:
[----:B0-----:R-:W-:-:S04]  /*29730*/  IMAD.U32 R3, RZ, RZ, UR43 ;  /* 0x0000002bff037e24 */ /* 0x001fc8000f8e00ff */
[----:B------:R0:W1:Y:S03]  /*29740*/  SYNCS.PHASECHK.TRANS64.TRYWAIT P0, [R3+URZ+0x38800], R0 ;  /* 0x03880000030075a7 */ /* 0x000066000800017f */
[----:B-1----:R-:W-:Y:S05]  /*29750*/  @!P0 NANOSLEEP.SYNCS 0x989680 ;  /* 0x009896800000895d */ /* 0x002fea0003900000 */
[----:B------:R-:W1:Y:S02]  /*29760*/  @!P0 SYNCS.PHASECHK.TRANS64 P0, [R3+URZ+0x38800], R0 ;  /* 0x03880000030085a7 */ /* 0x000e64000800007f */
[----:B-1----:R-:W-:Y:S05]  /*29770*/  @!P0 BRA `(.L_x_5135) ;  /* 0xfffffffc00ec8947 */ /* 0x002fea000383ffff */
[----:B------:R-:W-:Y:S05]  /*29780*/  BRA `(.L_x_5299) ;  /* 0xfffffe10002c7947 */ /* 0x000fea000383ffff */
.L_x_5142:
[----:B-1----:R1:W2:Y:S02]  /*29790*/  SYNCS.PHASECHK.TRANS64.TRYWAIT P0, [R12+URZ], R13 ;  /* 0x0000000d0c0075a7 */ /* 0x0022a4000800017f */
[----:B--2---:R-:W-:Y:S05]  /*297a0*/  @!P0 NANOSLEEP.SYNCS 0x989680 ;  /* 0x009896800000895d */ /* 0x004fea0003900000 */
[----:B------:R-:W2:Y:S02]  /*297b0*/  @!P0 SYNCS.PHASECHK.TRANS64 P0, [R12+URZ], R13 ;  /* 0x0000000d0c0085a7 */ /* 0x000ea4000800007f */
[----:B--2---:R-:W-:Y:S05]  /*297c0*/  @!P0 BRA `(.L_x_5142) ;  /* 0xfffffffc00f08947 */ /* 0x004fea000383ffff */
[----:B------:R-:W-:Y:S05]  /*297d0*/  BRA `(.L_x_5141) ;  /* 0xfffffe1400287947 */ /* 0x000fea000383ffff */
.L_x_5144:
[----:B0-----:R-:W-:-:S04]  /*297e0*/  IMAD.U32 R4, RZ, RZ, UR43 ;  /* 0x0000002bff047e24 */ /* 0x001fc8000f8e00ff */
[----:B------:R0:W1:Y:S03]  /*297f0*/  SYNCS.PHASECHK.TRANS64.TRYWAIT P0, [R4+URZ+0x38810], R3 ;  /* 0x03881003040075a7 */ /* 0x000066000800017f */
[----:B-1----:R-:W-:Y:S05]  /*29800*/  @!P0 NANOSLEEP.SYNCS 0x989680 ;  /* 0x009896800000895d */ /* 0x002fea0003900000 */
[----:B------:R-:W1:Y:S02]  /*29810*/  @!P0 SYNCS.PHASECHK.TRANS64 P0, [R4+URZ+0x38810], R3 ;  /* 0x03881003040085a7 */ /* 0x000e64000800007f */
[----:B-1----:R-:W-:Y:S05]  /*29820*/  @!P0 BRA `(.L_x_5144) ;  /* 0xfffffffc00ec8947 */ /* 0x002fea000383ffff */
[----:B------:R-:W-:Y:S05]  /*29830*/  BRA `(.L_x_5300) ;  /* 0xfffffe1400fc7947 */ /* 0x000fea000383ffff */
.L_x_5151:
[----:B-1----:R1:W2:Y:S02]  /*29840*/  SYNCS.PHASECHK.TRANS64.TRYWAIT P0, [R8+URZ], R9 ;  /* 0x00000009080075a7 */ /* 0x0022a4000800017f */
[----:B--2---:R-:W-:Y:S05]  /*29850*/  @!P0 NANOSLEEP.SYNCS 0x989680 ;  /* 0x009896800000895d */ /* 0x004fea0003900000 */
[----:B------:R-:W2:Y:S02]  /*29860*/  @!P0 SYNCS.PHASECHK.TRANS64 P0, [R8+URZ], R9 ;  /* 0x00000009080085a7 */ /* 0x000ea4000800007f */
[----:B--2---:R-:W-:Y:S05]  /*29870*/  @!P0 BRA `(.L_x_5151) ;  /* 0xfffffffc00f08947 */ /* 0x004fea000383ffff */
[----:B------:R-:W-:Y:S05]  /*29880*/  BRA `(.L_x_5150) ;  /* 0xfffffe1800407947 */ /* 0x000fea000383ffff */
.L_x_5185:
[----:B-1----:R1:W2:Y:S02]  /*29890*/  SYNCS.PHASECHK.TRANS64.TRYWAIT P0, [R6+URZ], R7 ;  /* 0x00000007060075a7 */ /* 0x0022a4000800017f */
[----:B--2---:R-:W-:Y:S05]  /*298a0*/  @!P0 NANOSLEEP.SYNCS 0x989680 ;  /* 0x009896800000895d */ /* 0x004fea0003900000 */
[----:B------:R-:W2:Y:S02]  /*298b0*/  @!P0 SYNCS.PHASECHK.TRANS64 P0, [R6+URZ], R7 ;  /* 0x00000007060085a7 */ /* 0x000ea4000800007f */
[----:B--2---:R-:W-:Y:S05]  /*298c0*/  @!P0 BRA `(.L_x_5185) ;  /* 0xfffffffc00f08947 */ /* 0x004fea000383ffff */
[----:B------:R-:W-:Y:S05]  /*298d0*/  BRA `(.L_x_5184) ;  /* 0xfffffe84002c7947 */ /* 0x000fea000383ffff */
.L_x_5192:
[----:B-1----:R1:W2:Y:S02]  /*298e0*/  SYNCS.PHASECHK.TRANS64.TRYWAIT P0, [R12+URZ], R13 ;  /* 0x0000000d0c0075a7 */ /* 0x0022a4000800017f */
[----:B--2---:R-:W-:Y:S05]  /*298f0*/  @!P0 NANOSLEEP.SYNCS 0x989680 ;  /* 0x009896800000895d */ /* 0x004fea0003900000 */
[----:B------:R-:W2:Y:S02]  /*29900*/  @!P0 SYNCS.PHASECHK.TRANS64 P0, [R12+URZ], R13 ;  /* 0x0000000d0c0085a7 */ /* 0x000ea4000800007f */
[----:B--2---:R-:W-:Y:S05]  /*29910*/  @!P0 BRA `(.L_x_5192) ;  /* 0xfffffffc00f08947 */ /* 0x004fea000383ffff */
[----:B------:R-:W-:Y:S05]  /*29920*/  BRA `(.L_x_5191) ;  /* 0xfffffe8800387947 */ /* 0x000fea000383ffff */
.L_x_5209:
[----:B-1----:R1:W2:Y:S02]  /*29930*/  SYNCS.PHASECHK.TRANS64.TRYWAIT P0, [R6+URZ], R7 ;  /* 0x00000007060075a7 */ /* 0x0022a4000800017f */
[----:B--2---:R-:W-:Y:S05]  /*29940*/  @!P0 NANOSLEEP.SYNCS 0x989680 ;  /* 0x009896800000895d */ /* 0x004fea0003900000 */
[----:B------:R-:W2:Y:S02]  /*29950*/  @!P0 SYNCS.PHASECHK.TRANS64 P0, [R6+URZ], R7 ;  /* 0x00000007060085a7 */ /* 0x000ea4000800007f */
[----:B--2---:R-:W-:Y:S05]  /*29960*/  @!P0 BRA `(.L_x_5209) ;  /* 0xfffffffc00f08947 */ /* 0x004fea000383ffff */
[----:B------:R-:W-:Y:S05]  /*29970*/  BRA `(.L_x_5208) ;  /* 0xfffffef400647947 */ /* 0x000fea000383ffff */
.L_x_5216:
[----:B-1----:R1:W2:Y:S02]  /*29980*/  SYNCS.PHASECHK.TRANS64.TRYWAIT P0, [R12+URZ], R13 ;  /* 0x0000000d0c0075a7 */ /* 0x0022a4000800017f */
[----:B--2---:R-:W-:Y:S05]  /*29990*/  @!P0 NANOSLEEP.SYNCS 0x989680 ;  /* 0x009896800000895d */ /* 0x004fea0003900000 */
[----:B------:R-:W2:Y:S02]  /*299a0*/  @!P0 SYNCS.PHASECHK.TRANS64 P0, [R12+URZ], R13 ;  /* 0x0000000d0c0085a7 */ /* 0x000ea4000800007f */
[----:B--2---:R-:W-:Y:S05]  /*299b0*/  @!P0 BRA `(.L_x_5216) ;  /* 0xfffffffc00f08947 */ /* 0x004fea000383ffff */
[----:B------:R-:W-:Y:S05]  /*299c0*/  BRA `(.L_x_5215) ;  /* 0xfffffef800707947 */ /* 0x000fea000383ffff */
.L_x_5256:
[----:B------:R-:W-:Y:S02]  /*299d0*/  IMAD.MOV.U32 R13, RZ, RZ, R23 ;  /* 0x000000ffff0d7224 */ /* 0x000fe400078e0017 */
[----:B------:R-:W-:Y:S02]  /*299e0*/  IMAD.MOV.U32 R12, RZ, RZ, RZ ;  /* 0x000000ffff0c7224 */ /* 0x000fe400078e00ff */
[----:B------:R-:W-:Y:S02]  /*299f0*/  IMAD.MOV.U32 R11, RZ, RZ, 0x1f ;  /* 0x0000001fff0b7424 */ /* 0x000fe400078e00ff */
[----:B------:R-:W-:-:S07]  /*29a00*/  IMAD.MOV.U32 R15, RZ, RZ, -0x1 ;  /* 0xffffffffff0f7424 */ /* 0x000fce00078e00ff */
[----:B------:R-:W-:Y:S05]  /*29a10*/  WARPSYNC.COLLECTIVE R15, `(.L_x_5301) ;  /* 0x000000000f087348 */ /* 0x000fea0003c00000 */
[----:B------:R0:W1:Y:S02]  /*29a20*/  SHFL.IDX P6, R14, R13, R12, R11 ;  /* 0x0000000c0d0e7389 */ /* 0x00006400000c000b */
[----:B01----:R-:W-:Y:S01]  /*29a30*/  ENDCOLLECTIVE ;  /* 0x000000000000791b */ /* 0x003fe20003800000 */
.L_x_5301:
[----:B------:R-:W-:Y:S05]  /*29a40*/  BRA `(.L_x_5302) ;  /* 0xffffffc400807947 */ /* 0x000fea000383ffff */
.L_x_5258:
[----:B0-----:R-:W-:-:S04]  /*29a50*/  IMAD.U32 R3, RZ, RZ, UR45 ;  /* 0x0000002dff037e24 */ /* 0x001fc8000f8e00ff */
[----:B------:R0:W1:Y:S03]  /*29a60*/  SYNCS.PHASECHK.TRANS64.TRYWAIT P0, [R3+URZ+0x38840], R0 ;  /* 0x03884000030075a7 */ /* 0x000066000800017f */
[----:B-1----:R-:W-:Y:S05]  /*29a70*/  @!P0 NANOSLEEP.SYNCS 0x989680 ;  /* 0x009896800000895d */ /* 0x002fea0003900000 */
[----:B------:R-:W1:Y:S02]  /*29a80*/  @!P0 SYNCS.PHASECHK.TRANS64 P0, [R3+URZ+0x38840], R0 ;  /* 0x03884000030085a7 */ /* 0x000e64000800007f */
[----:B-1----:R-:W-:Y:S05]  /*29a90*/  @!P0 BRA `(.L_x_5258) ;  /* 0xfffffffc00ec8947 */ /* 0x002fea000383ffff */
[----:B------:R-:W-:Y:S05]  /*29aa0*/  BRA `(.L_x_5303) ;  /* 0xffffffc400b07947 */ /* 0x000fea000383ffff */
.L_x_5259:
        /* <DEDUP_REMOVED lines=8> */
.L_x_5305:
[----:B------:R-:W-:Y:S05]  /*29b30*/  BSYNC B0 ;  /* 0x0000000000007941 */ /* 0x000fea0003800000 */
.L_x_5304:
        /* <DEDUP_REMOVED lines=9> */
.L_x_5306:
        /* <DEDUP_REMOVED lines=8> */
.L_x_5307:
        /* <DEDUP_REMOVED lines=11> */
.L_x_5308:
[----:B------:R-:W-:Y:S02]  /*29d00*/  IMAD.MOV.U32 R13, RZ, RZ, R4 ;  /* 0x000000ffff0d7224 */ /* 0x000fe400078e0004 */
[----:B------:R-:W-:Y:S01]  /*29d10*/  IMAD.MOV.U32 R12, RZ, RZ, 0x2 ;  /* 0x00000002ff0c7424 */ /* 0x000fe200078e00ff */
[----:B------:R-:W-:-:S13]  /*29d20*/  @P0 LEA R2, P1, R22, R14, 0x1 ;  /* 0x0000000e16020211 */ /* 0x000fda00078208ff */
[----:B------:R-:W-:Y:S05]  /*29d30*/  WARPSYNC.COLLECTIVE R15, `(.L_x_5309) ;  /* 0x000000000f087348 */ /* 0x000fea0003c00000 */
[----:B------:R0:W1:Y:S02]  /*29d40*/  SHFL.IDX P6, R14, R13, R12, R11 ;  /* 0x0000000c0d0e7389 */ /* 0x00006400000c000b */
[----:B01----:R-:W-:Y:S01]  /*29d50*/  ENDCOLLECTIVE ;  /* 0x000000000000791b */ /* 0x003fe20003800000 */
.L_x_5309:
        /* <DEDUP_REMOVED lines=11> */
.L_x_5310:
[----:B------:R-:W-:Y:S02]  /*29e10*/  IMAD.MOV.U32 R13, RZ, RZ, R4 ;  /* 0x000000ffff0d7224 */ /* 0x000fe400078e0004 */
[----:B------:R-:W-:Y:S01]  /*29e20*/  IMAD.MOV.U32 R12, RZ, RZ, 0x3 ;  /* 0x00000003ff0c7424 */ /* 0x000fe200078e00ff */
[----:B------:R-:W-:-:S13]  /*29e30*/  @P0 LEA R2, P1, R22, R14, 0x1 ;  /* 0x0000000e16020211 */ /* 0x000fda00078208ff */
[----:B------:R-:W-:Y:S05]  /*29e40*/  WARPSYNC.COLLECTIVE R15, `(.L_x_5311) ;  /* 0x000000000f087348 */ /* 0x000fea0003c00000 */
[----:B------:R0:W1:Y:S02]  /*29e50*/  SHFL.IDX P6, R14, R13, R12, R11 ;  /* 0x0000000c0d0e7389 */ /* 0x00006400000c000b */
[----:B01----:R-:W-:Y:S01]  /*29e60*/  ENDCOLLECTIVE ;  /* 0x000000000000791b */ /* 0x003fe20003800000 */
.L_x_5311:
        /* <DEDUP_REMOVED lines=11> */
.L_x_5312:
[----:B------:R-:W-:Y:S05]  /*29f20*/  BRA `(.L_x_5313) ;  /* 0xffffffc400787947 */ /* 0x000fea000383ffff */
.L_x_5262:
[----:B------:R-:W-:Y:S01]  /*29f30*/  IMAD.MOV.U32 R13, RZ, RZ, R4 ;  /* 0x000000ffff0d7224 */ /* 0x000fe200078e0004 */
[----:B------:R-:W-:Y:S01]  /*29f40*/  LOP3.LUT R16, R16, 0xfffffeff, RZ, 0xc0, !PT ;  /* 0xfffffeff10107812 */ /* 0x000fe200078ec0ff */
[----:B------:R-:W-:Y:S02]  /*29f50*/  IMAD.MOV.U32 R12, RZ, RZ, RZ ;  /* 0x000000ffff0c7224 */ /* 0x000fe400078e00ff */
[----:B------:R-:W-:Y:S02]  /*29f60*/  IMAD.MOV.U32 R11, RZ, RZ, 0x181f ;  /* 0x0000181fff0b7424 */ /* 0x000fe400078e00ff */
[----:B------:R-:W-:-:S07]  /*29f70*/  IMAD.MOV.U32 R15, RZ, RZ, -0x1 ;  /* 0xffffffffff0f7424 */ /* 0x000fce00078e00ff */
[----:B------:R-:W-:Y:S05]  /*29f80*/  WARPSYNC.COLLECTIVE R15, `(.L_x_5314) ;  /* 0x000000000f087348 */ /* 0x000fea0003c00000 */
[----:B------:R0:W1:Y:S02]  /*29f90*/  SHFL.IDX P6, R14, R13, R12, R11 ;  /* 0x0000000c0d0e7389 */ /* 0x00006400000c000b */
[----:B01----:R-:W-:Y:S01]  /*29fa0*/  ENDCOLLECTIVE ;  /* 0x000000000000791b */ /* 0x003fe20003800000 */
.L_x_5314:
[----:B------:R-:W-:Y:S02]  /*29fb0*/  IMAD.MOV.U32 R13, RZ, RZ, R0 ;  /* 0x000000ffff0d7224 */ /* 0x000fe400078e0000 */
[----:B------:R-:W-:-:S07]  /*29fc0*/  IMAD.MOV.U32 R2, RZ, RZ, R14 ;  /* 0x000000ffff027224 */ /* 0x000fce00078e000e */
[----:B------:R-:W-:Y:S05]  /*29fd0*/  WARPSYNC.COLLECTIVE R15, `(.L_x_5315) ;  /* 0x000000000f087348 */ /* 0x000fea0003c00000 */
[----:B------:R0:W1:Y:S02]  /*29fe0*/  SHFL.IDX P6, R14, R13, R12, R11 ;  /* 0x0000000c0d0e7389 */ /* 0x00006400000c000b */
[----:B01----:R-:W-:Y:S01]  /*29ff0*/  ENDCOLLECTIVE ;  /* 0x000000000000791b */ /* 0x003fe20003800000 */
.L_x_5315:
[----:B------:R-:W-:Y:S02]  /*2a000*/  ULDC UR4, c[0x0][0x288] ;  /* 0x0000a20000047ab9 */ /* 0x000fe40000000800 */
[----:B------:R-:W-:Y:S02]  /*2a010*/  IMAD R5, R6, UR4, RZ ;  /* 0x0000000406057c24 */ /* 0x000fe4000f8e02ff */
[----:B------:R-:W-:-:S04]  /*2a020*/  VIADD R6, R20, UR40 ;  /* 0x0000002814067c36 */ /* 0x000fc80008000000 */
[C---:B------:R-:W-:Y:S01]  /*2a030*/  VIADD R8, R6.reuse, 0x10 ;  /* 0x0000001006087836 */ /* 0x040fe20000000000 */
[----:B------:R-:W-:Y:S01]  /*2a040*/  ISETP.GE.AND P2, PT, R6, R5, PT ;  /* 0x000000050600720c */ /* 0x000fe20003f46270 */
[----:B------:R-:W-:Y:S02]  /*2a050*/  IMAD.MOV.U32 R13, RZ, RZ, R4 ;  /* 0x000000ffff0d7224 */ /* 0x000fe400078e0004 */
[----:B------:R-:W-:-:S10]  /*2a060*/  IMAD.MOV.U32 R12, RZ, RZ, 0x1 ;  /* 0x00000001ff0c7424 */ /* 0x000fd400078e00ff */
[----:B------:R-:W-:Y:S01]  /*2a070*/  @!P2 LEA R7, R23, UR45, 0x1 ;  /* 0x0000002d1707ac11 */ /* 0x000fe2000f8e08ff */
[----:B------:R-:W-:Y:S01]  /*2a080*/  IMAD.MOV.U32 R3, RZ, RZ, R14 ;  /* 0x000000ffff037224 */ /* 0x000fe200078e000e */
[----:B------:R-:W-:-:S07]  /*2a090*/  @P2 LOP3.LUT R16, R16, 0x100, RZ, 0xfc, !PT ;  /* 0x0000010010102812 */ /* 0x000fce00078efcff */
[----:B------:R-:W-:Y:S05]  /*2a0a0*/  WARPSYNC.COLLECTIVE R15, `(.L_x_5316) ;  /* 0x000000000f087348 */ /* 0x000fea0003c00000 */
[----:B------:R0:W1:Y:S02]  /*2a0b0*/  SHFL.IDX P6, R14, R13, R12, R11 ;  /* 0x0000000c0d0e7389 */ /* 0x00006400000c000b */
[----:B01----:R-:W-:Y:S01]  /*2a0c0*/  ENDCOLLECTIVE ;  /* 0x000000000000791b */ /* 0x003fe20003800000 */
.L_x_5316:
[----:B------:R-:W-:Y:S02]  /*2a0d0*/  @!P2 LEA R3, P1, R22, R3, 0x1 ;  /* 0x000000031603a211 */ /* 0x000fe400078208ff */
[----:B------:R-:W-:-:S03]  /*2a0e0*/  LOP3.LUT R16, R16, 0xffffff7f, RZ, 0xc0, !PT ;  /* 0xffffff7f10107812 */ /* 0x000fc600078ec0ff */
        /* <DEDUP_REMOVED lines=10> */
[----:B------:R-:W-:Y:S02]  /*2a190*/  VIADD R8, R6, 0x20 ;  /* 0x0000002006087836 */ /* 0x000fe40000000000 */
[----:B0-----:R-:W-:-:S10]  /*2a1a0*/  IMAD.MOV.U32 R2, RZ, RZ, R14 ;  /* 0x000000ffff027224 */ /* 0x001fd400078e000e */
[----:B------:R-:W-:Y:S05]  /*2a1b0*/  WARPSYNC.COLLECTIVE R15, `(.L_x_5317) ;  /* 0x000000000f087348 */ /* 0x000fea0003c00000 */
[----:B------:R0:W1:Y:S02]  /*2a1c0*/  SHFL.IDX P6, R14, R13, R12, R11 ;  /* 0x0000000c0d0e7389 */ /* 0x00006400000c000b */
[----:B01----:R-:W-:Y:S01]  /*2a1d0*/  ENDCOLLECTIVE ;  /* 0x000000000000791b */ /* 0x003fe20003800000 */
.L_x_5317:
[----:B------:R-:W-:Y:S02]  /*2a1e0*/  @!P2 LEA R7, R23, UR45, 0x1 ;  /* 0x0000002d1707ac11 */ /* 0x000fe4000f8e08ff */
        /* <DEDUP_REMOVED lines=8> */
.L_x_5318:
        /* <DEDUP_REMOVED lines=15> */
.L_x_5319:
[----:B------:R-:W-:Y:S02]  /*2a360*/  @!P2 LEA R7, R23, UR45, 0x1 ;  /* 0x0000002d1707ac11 */ /* 0x000fe4000f8e08ff */
[----:B------:R-:W-:Y:S01]  /*2a370*/  @P2 LOP3.LUT R16, R16, 0x40, RZ, 0xfc, !PT ;  /* 0x0000004010102812 */ /* 0x000fe200078efcff */
[----:B------:R-:W-:Y:S02]  /*2a380*/  IMAD.MOV.U32 R13, RZ, RZ, R4 ;  /* 0x000000ffff0d7224 */ /* 0x000fe400078e0004 */
[----:B------:R-:W-:Y:S02]  /*2a390*/  IMAD.MOV.U32 R12, RZ, RZ, 0x3 ;  /* 0x00000003ff0c7424 */ /* 0x000fe400078e00ff */
[----:B------:R-:W-:-:S07]  /*2a3a0*/  IMAD.MOV.U32 R3, RZ, RZ, R14 ;  /* 0x000000ffff037224 */ /* 0x000fce00078e000e */
[----:B------:R-:W-:Y:S05]  /*2a3b0*/  WARPSYNC.COLLECTIVE R15, `(.L_x_5320) ;  /* 0x000000000f087348 */ /* 0x000fea0003c00000 */
[----:B------:R0:W1:Y:S02]  /*2a3c0*/  SHFL.IDX P6, R14, R13, R12, R11 ;  /* 0x0000000c0d0e7389 */ /* 0x00006400000c000b */
[----:B01----:R-:W-:Y:S01]  /*2a3d0*/  ENDCOLLECTIVE ;  /* 0x000000000000791b */ /* 0x003fe20003800000 */
.L_x_5320:
[----:B------:R-:W-:-:S05]  /*2a3e0*/  @!P2 LEA R3, P1, R22, R3, 0x1 ;  /* 0x000000031603a211 */ /* 0x000fca00078208ff */
[----:B------:R-:W-:-:S05]  /*2a3f0*/  @!P2 IMAD.X R2, RZ, RZ, R2, P1 ;  /* 0x000000ffff02a224 */ /* 0x000fca00008e0602 */
[----:B------:R-:W-:Y:S01]  /*2a400*/  @!P2 LOP3.LUT R3, R3, R2, RZ, 0x3c, !PT ;  /* 0x000000020303a212 */ /* 0x000fe200078e3cff */
[----:B------:R-:W-:-:S03]  /*2a410*/  IMAD.MOV.U32 R13, RZ, RZ, R0 ;  /* 0x000000ffff0d7224 */ /* 0x000fc600078e0000 */
[----:B------:R-:W-:-:S04]  /*2a420*/  @!P2 LOP3.LUT R2, R3, R2, RZ, 0x3c, !PT ;  /* 0x000000020302a212 */ /* 0x000fc800078e3cff */
[----:B------:R-:W-:Y:S01]  /*2a430*/  @!P2 LOP3.LUT R3, R3, R2, RZ, 0x3c, !PT ;  /* 0x000000020303a212 */ /* 0x000fe200078e3cff */
[----:B------:R-:W-:-:S04]  /*2a440*/  IMAD.MOV.U32 R4, RZ, RZ, R14 ;  /* 0x000000ffff047224 */ /* 0x000fc800078e000e */
[----:B------:R-:W-:Y:S01]  /*2a450*/  @!PT LDS RZ, [RZ] ;  /* 0x00000000fffff984 */ /* 0x000fe20000000800 */
[----:B------:R-:W-:Y:S01]  /*2a460*/  @!PT LDS RZ, [RZ] ;  /* 0x00000000fffff984 */ /* 0x000fe20000000800 */
[----:B------:R-:W-:Y:S01]  /*2a470*/  @!PT LDS RZ, [RZ] ;  /* 0x00000000fffff984 */ /* 0x000fe20000000800 */
[----:B------:R0:W-:Y:S03]  /*2a480*/  @!P2 LDGSTS.E.BYPASS.LTC128B.128 [R7+0x21400], desc[UR36][R2.64], !P0 ;  /* 0x214000000207afae */ /* 0x0001e6000c101d64 */
[----:B0-----:R-:W-:Y:S05]  /*2a490*/  WARPSYNC.COLLECTIVE R15, `(.L_x_5321) ;  /* 0x000000000f087348 */ /* 0x001fea0003c00000 */
[----:B------:R1:W2:Y:S02]  /*2a4a0*/  SHFL.IDX P6, R14, R13, R12, R11 ;  /* 0x0000000c0d0e7389 */ /* 0x0002a400000c000b */
[----:B012---:R-:W-:Y:S01]  /*2a4b0*/  ENDCOLLECTIVE ;  /* 0x000000000000791b */ /* 0x007fe20003800000 */
.L_x_5321:
[----:B------:R-:W-:Y:S05]  /*2a4c0*/  BRA `(.L_x_5322) ;  /* 0xffffffc800247947 */ /* 0x000fea000383ffff */
.L_x_5264:
        /* <DEDUP_REMOVED lines=8> */
.L_x_5324:
[----:B------:R-:W-:Y:S05]  /*2a550*/  BSYNC B0 ;  /* 0x0000000000007941 */ /* 0x000fea0003800000 */
.L_x_5323:
[----:B------:R-:W-:Y:S01]  /*2a560*/  IMAD.MOV.U32 R13, RZ, RZ, R0 ;  /* 0x000000ffff0d7224 */ /* 0x000fe200078e0000 */
[----:B------:R-:W-:Y:S01]  /*2a570*/  P2R R3, PR, RZ, 0x4 ;  /* 0x00000004ff037803 */ /* 0x000fe20000000000 */
[----:B------:R-:W-:Y:S01]  /*2a580*/  IMAD.MOV.U32 R12, RZ, RZ, RZ ;  /* 0x000000ffff0c7224 */ /* 0x000fe200078e00ff */
[C---:B------:R-:W-:Y:S01]  /*2a590*/  LOP3.LUT P2, RZ, R16.reuse, 0x100, RZ, 0xc0, !PT ;  /* 0x0000010010ff7812 */ /* 0x040fe2000784c0ff */
[----:B------:R-:W-:Y:S01]  /*2a5a0*/  IMAD.MOV.U32 R11, RZ, RZ, 0x181f ;  /* 0x0000181fff0b7424 */ /* 0x000fe200078e00ff */
[----:B------:R-:W-:Y:S01]  /*2a5b0*/  P2R R8, PR, RZ, 0x2 ;  /* 0x00000002ff087803 */ /* 0x000fe20000000000 */
[----:B------:R-:W-:Y:S01]  /*2a5c0*/  IMAD.MOV.U32 R15, RZ, RZ, -0x1 ;  /* 0xffffffffff0f7424 */ /* 0x000fe200078e00ff */
[----:B------:R-:W-:Y:S01]  /*2a5d0*/  LOP3.LUT P1, RZ, R16, 0x800, RZ, 0xc0, !PT ;  /* 0x0000080010ff7812 */ /* 0x000fe2000782c0ff */
[----:B------:R-:W-:Y:S01]  /*2a5e0*/  IMAD.MOV.U32 R2, RZ, RZ, R14 ;  /* 0x000000ffff027224 */ /* 0x000fe200078e000e */
[----:B------:R-:W-:-:S11]  /*2a5f0*/  P2R R10, PR, RZ, 0x8 ;  /* 0x00000008ff0a7803 */ /* 0x000fd60000000000 */
[----:B------:R-:W-:Y:S05]  /*2a600*/  WARPSYNC.COLLECTIVE R15, `(.L_x_5325) ;  /* 0x000000000f087348 */ /* 0x000fea0003c00000 */
[----:B------:R0:W1:Y:S02]  /*2a610*/  SHFL.IDX P6, R14, R13, R12, R11 ;  /* 0x0000000c0d0e7389 */ /* 0x00006400000c000b */
[----:B01----:R-:W-:Y:S01]  /*2a620*/  ENDCOLLECTIVE ;  /* 0x000000000000791b */ /* 0x003fe20003800000 */
.L_x_5325:
        /* <DEDUP_REMOVED lines=38> */
.L_x_5326:
[----:B------:R-:W-:-:S04]  /*2a890*/  @!P3 LOP3.LUT R7, R6, 0x80, RZ, 0xc0, !PT ;  /* 0x000000800607b812 */ /* 0x000fc800078ec0ff */
[----:B------:R-:W-:Y:S01]  /*2a8a0*/  @!P3 SHF.R.U32.HI R7, RZ, 0x3, R7 ;  /* 0x00000003ff07b819 */ /* 0x000fe20000011607 */
[----:B------:R-:W-:Y:S02]  /*2a8b0*/  IMAD.MOV.U32 R13, RZ, RZ, R0 ;  /* 0x000000ffff0d7224 */ /* 0x000fe400078e0000 */
[----:B------:R-:W-:-:S07]  /*2a8c0*/  IMAD.MOV.U32 R9, RZ, RZ, R14 ;  /* 0x000000ffff097224 */ /* 0x000fce00078e000e */
[----:B------:R-:W-:Y:S05]  /*2a8d0*/  WARPSYNC.COLLECTIVE R15, `(.L_x_5327) ;  /* 0x000000000f087348 */ /* 0x000fea0003c00000 */
[----:B------:R0:W1:Y:S02]  /*2a8e0*/  SHFL.IDX P6, R14, R13, R12, R11 ;  /* 0x0000000c0d0e7389 */ /* 0x00006400000c000b */
[----:B01----:R-:W-:Y:S01]  /*2a8f0*/  ENDCOLLECTIVE ;  /* 0x000000000000791b */ /* 0x003fe20003800000 */
.L_x_5327:
        /* <DEDUP_REMOVED lines=35> */
.L_x_5328:
[----:B------:R-:W-:-:S04]  /*2ab30*/  @!P1 LOP3.LUT R9, R6, 0x80, RZ, 0xc0, !PT ;  /* 0x0000008006099812 */ /* 0x000fc800078ec0ff */
[----:B------:R-:W-:Y:S01]  /*2ab40*/  @!P1 SHF.R.U32.HI R9, RZ, 0x3, R9 ;  /* 0x00000003ff099819 */ /* 0x000fe20000011609 */
[----:B------:R-:W-:Y:S02]  /*2ab50*/  IMAD.MOV.U32 R13, RZ, RZ, R0 ;  /* 0x000000ffff0d7224 */ /* 0x000fe400078e0000 */
[----:B------:R-:W-:-:S07]  /*2ab60*/  IMAD.MOV.U32 R7, RZ, RZ, R14 ;  /* 0x000000ffff077224 */ /* 0x000fce00078e000e */
[----:B------:R-:W-:Y:S05]  /*2ab70*/  WARPSYNC.COLLECTIVE R15, `(.L_x_5329) ;  /* 0x000000000f087348 */ /* 0x000fea0003c00000 */
[----:B------:R0:W1:Y:S02]  /*2ab80*/  SHFL.IDX P6, R14, R13, R12, R11 ;  /* 0x0000000c0d0e7389 */ /* 0x00006400000c000b */
[----:B01----:R-:W-:Y:S01]  /*2ab90*/  ENDCOLLECTIVE ;  /* 0x000000000000791b */ /* 0x003fe20003800000 */
.L_x_5329:
        /* <DEDUP_REMOVED lines=29> */
.L_x_5330:
[----:B------:R-:W-:Y:S02]  /*2ad70*/  IMAD.MOV.U32 R13, RZ, RZ, R0 ;  /* 0x000000ffff0d7224 */ /* 0x000fe400078e0000 */
[----:B------:R-:W-:-:S07]  /*2ad80*/  IMAD.MOV.U32 R4, RZ, RZ, R14 ;  /* 0x000000ffff047224 */ /* 0x000fce00078e000e */
[----:B------:R-:W-:Y:S05]  /*2ad90*/  WARPSYNC.COLLECTIVE R15, `(.L_x_5331) ;  /* 0x000000000f087348 */ /* 0x000fea0003c00000 */
[----:B------:R0:W1:Y:S02]  /*2ada0*/  SHFL.IDX P6, R14, R13, R12, R11 ;  /* 0x0000000c0d0e7389 */ /* 0x00006400000c000b */
[----:B01----:R-:W-:Y:S01]  /*2adb0*/  ENDCOLLECTIVE ;  /* 0x000000000000791b */ /* 0x003fe20003800000 */
.L_x_5331:
[----:B------:R-:W-:Y:S05]  /*2adc0*/  BRA `(.L_x_5332) ;  /* 0xffffffc800e07947 */ /* 0x000fea000383ffff */
.L_x_5267:
[----:B01----:R-:W-:-:S04]  /*2add0*/  IMAD.U32 R3, RZ, RZ, UR45 ;  /* 0x0000002dff037e24 */ /* 0x003fc8000f8e00ff */
[----:B------:R0:W1:Y:S03]  /*2ade0*/  SYNCS.PHASECHK.TRANS64.TRYWAIT P0, [R3+URZ+0x38820], R0 ;  /* 0x03882000030075a7 */ /* 0x000066000800017f */
[----:B-1----:R-:W-:Y:S05]  /*2adf0*/  @!P0 NANOSLEEP.SYNCS 0x989680 ;  /* 0x009896800000895d */ /* 0x002fea0003900000 */
[----:B------:R-:W1:Y:S02]  /*2ae00*/  @!P0 SYNCS.PHASECHK.TRANS64 P0, [R3+URZ+0x38820], R0 ;  /* 0x03882000030085a7 */ /* 0x000e64000800007f */
[----:B-1----:R-:W-:Y:S05]  /*2ae10*/  @!P0 BRA `(.L_x_5267) ;  /* 0xfffffffc00ec8947 */ /* 0x002fea000383ffff */
[----:B------:R-:W-:Y:S05]  /*2ae20*/  BRA `(.L_x_5333) ;  /* 0xffffffcc00507947 */ /* 0x000fea000383ffff */
.L_x_5269:
[----:B01----:R-:W-:-:S04]  /*2ae30*/  IMAD.U32 R3, RZ, RZ, UR45 ;  /* 0x0000002dff037e24 */ /* 0x003fc8000f8e00ff */
[----:B------:R0:W1:Y:S03]  /*2ae40*/  SYNCS.PHASECHK.TRANS64.TRYWAIT P0, [R3+URZ+0x38860], R0 ;  /* 0x03886000030075a7 */ /* 0x000066000800017f */
[----:B-1----:R-:W-:Y:S05]  /*2ae50*/  @!P0 NANOSLEEP.SYNCS 0x989680 ;  /* 0x009896800000895d */ /* 0x002fea0003900000 */
[----:B------:R-:W1:Y:S02]  /*2ae60*/  @!P0 SYNCS.PHASECHK.TRANS64 P0, [R3+URZ+0x38860], R0 ;  /* 0x03886000030085a7 */ /* 0x000e64000800007f */
[----:B-1----:R-:W-:Y:S05]  /*2ae70*/  @!P0 BRA `(.L_x_5269) ;  /* 0xfffffffc00ec8947 */ /* 0x002fea000383ffff */
[----:B------:R-:W-:Y:S05]  /*2ae80*/  BRA `(.L_x_5334) ;  /* 0xffffffcc004c7947 */ /* 0x000fea000383ffff */
.L_x_5270:
        /* <DEDUP_REMOVED lines=8> */
.L_x_5336:
[----:B------:R-:W-:Y:S05]  /*2af10*/  BSYNC B0 ;  /* 0x0000000000007941 */ /* 0x000fea0003800000 */
.L_x_5335:
[----:B------:R-:W-:Y:S01]  /*2af20*/  IMAD.MOV.U32 R13, RZ, RZ, R6 ;  /* 0x000000ffff0d7224 */ /* 0x000fe200078e0006 */
[----:B------:R-:W-:Y:S01]  /*2af30*/  LOP3.LUT R4, R17, 0x1, RZ, 0xc0, !PT ;  /* 0x0000000111047812 */ /* 0x000fe200078ec0ff */
[----:B------:R-:W-:Y:S01]  /*2af40*/  IMAD.MOV.U32 R12, RZ, RZ, RZ ;  /* 0x000000ffff0c7224 */ /* 0x000fe200078e00ff */
[----:B------:R-:W-:Y:S01]  /*2af50*/  LEA R7, R23, UR45, 0x1 ;  /* 0x0000002d17077c11 */ /* 0x000fe2000f8e08ff */
[----:B------:R-:W-:Y:S01]  /*2af60*/  IMAD.MOV.U32 R11, RZ, RZ, 0x181f ;  /* 0x0000181fff0b7424 */ /* 0x000fe200078e00ff */
[----:B------:R-:W-:Y:S01]  /*2af70*/  ISETP.NE.U32.AND P1, PT, R4, 0x1, PT ;  /* 0x000000010400780c */ /* 0x000fe20003f25070 */
[----:B------:R-:W-:Y:S01]  /*2af80*/  IMAD.MOV.U32 R15, RZ, RZ, -0x1 ;  /* 0xffffffffff0f7424 */ /* 0x000fe200078e00ff */
[C---:B------:R-:W-:Y:S01]  /*2af90*/  LOP3.LUT P5, RZ, R17.reuse, 0x2, RZ, 0xc0, !PT ;  /* 0x0000000211ff7812 */ /* 0x040fe200078ac0ff */
[----:B------:R-:W-:Y:S01]  /*2afa0*/  IMAD.MOV.U32 R3, RZ, RZ, R14 ;  /* 0x000000ffff037224 */ /* 0x000fe200078e000e */
[----:B------:R-:W-:Y:S01]  /*2afb0*/  LOP3.LUT P4, RZ, R17, 0x4, RZ, 0xc0, !PT ;  /* 0x0000000411ff7812 */ /* 0x000fe2000788c0ff */
[----:B------:R-:W-:-:S12]  /*2afc0*/  IMAD.SHL.U32 R0, R22, 0x2, RZ ;  /* 0x0000000216007824 */ /* 0x000fd800078e00ff */
[----:B------:R-:W-:Y:S05]  /*2afd0*/  WARPSYNC.COLLECTIVE R15, `(.L_x_5337) ;  /* 0x000000000f087348 */ /* 0x000fea0003c00000 */
[----:B------:R0:W1:Y:S02]  /*2afe0*/  SHFL.IDX P6, R14, R13, R12, R11 ;  /* 0x0000000c0d0e7389 */ /* 0x00006400000c000b */
[----:B01----:R-:W-:Y:S01]  /*2aff0*/  ENDCOLLECTIVE ;  /* 0x000000000000791b */ /* 0x003fe20003800000 */
.L_x_5337:
[C---:B------:R-:W-:Y:S02]  /*2b000*/  LOP3.LUT P3, RZ, R17.reuse, 0x8, RZ, 0xc0, !PT ;  /* 0x0000000811ff7812 */ /* 0x040fe4000786c0ff */
[C---:B------:R-:W-:Y:S02]  /*2b010*/  LOP3.LUT P2, RZ, R17.reuse, 0x10, RZ, 0xc0, !PT ;  /* 0x0000001011ff7812 */ /* 0x040fe4000784c0ff */
[----:B------:R-:W-:Y:S02]  /*2b020*/  LOP3.LUT R16, R16, 0xffffffbf, RZ, 0xc0, !PT ;  /* 0xffffffbf10107812 */ /* 0x000fe400078ec0ff */
[----:B------:R-:W-:Y:S02]  /*2b030*/  PRMT R4, R17, 0x8880, RZ ;  /* 0x0000888011047816 */ /* 0x000fe400000000ff */
[----:B------:R-:W-:-:S04]  /*2b040*/  @P1 LOP3.LUT R16, R16, 0x40, RZ, 0xfc, !PT ;  /* 0x0000004010101812 */ /* 0x000fc800078efcff */
[----:B------:R-:W-:Y:S01]  /*2b050*/  LOP3.LUT R16, R16, 0xffffff7f, RZ, 0xc0, !PT ;  /* 0xffffff7f10107812 */ /* 0x000fe200078ec0ff */
[----:B------:R-:W-:Y:S02]  /*2b060*/  IMAD.MOV.U32 R13, RZ, RZ, R8 ;  /* 0x000000ffff0d7224 */ /* 0x000fe400078e0008 */
        /* <DEDUP_REMOVED lines=30> */
.L_x_5338:
[----:B------:R-:W-:Y:S02]  /*2b250*/  IMAD.MOV.U32 R13, RZ, RZ, R6 ;  /* 0x000000ffff0d7224 */ /* 0x000fe400078e0006 */
[----:B------:R-:W-:-:S07]  /*2b260*/  IMAD.MOV.U32 R5, RZ, RZ, R14 ;  /* 0x000000ffff057224 */ /* 0x000fce00078e000e */
[----:B------:R-:W-:Y:S05]  /*2b270*/  WARPSYNC.COLLECTIVE R15, `(.L_x_5339) ;  /* 0x000000000f087348 */ /* 0x000fea0003c00000 */
[----:B------:R0:W1:Y:S02]  /*2b280*/  SHFL.IDX P6, R14, R13, R12, R11 ;  /* 0x0000000c0d0e7389 */ /* 0x00006400000c000b */
[----:B01----:R-:W-:Y:S01]  /*2b290*/  ENDCOLLECTIVE ;  /* 0x000000000000791b */ /* 0x003fe20003800000 */
.L_x_5339:
        /* <DEDUP_REMOVED lines=28> */
.L_x_5340:
[----:B------:R-:W-:Y:S02]  /*2b460*/  IMAD.MOV.U32 R13, RZ, RZ, R6 ;  /* 0x000000ffff0d7224 */ /* 0x000fe400078e0006 */
[----:B------:R-:W-:-:S07]  /*2b470*/  IMAD.MOV.U32 R9, RZ, RZ, R14 ;  /* 0x000000ffff097224 */ /* 0x000fce00078e000e */
[----:B------:R-:W-:Y:S05]  /*2b480*/  WARPSYNC.COLLECTIVE R15, `(.L_x_5341) ;  /* 0x000000000f087348 */ /* 0x000fea0003c00000 */
[----:B------:R0:W1:Y:S02]  /*2b490*/  SHFL.IDX P6, R14, R13, R12, R11 ;  /* 0x0000000c0d0e7389 */ /* 0x00006400000c000b */
[----:B01----:R-:W-:Y:S01]  /*2b4a0*/  ENDCOLLECTIVE ;  /* 0x000000000000791b */ /* 0x003fe20003800000 */
.L_x_5341:
        /* <DEDUP_REMOVED lines=28> */
.L_x_5342:
[----:B------:R-:W-:Y:S02]  /*2b670*/  IMAD.MOV.U32 R13, RZ, RZ, R6 ;  /* 0x000000ffff0d7224 */ /* 0x000fe400078e0006 */
[----:B------:R-:W-:-:S07]  /*2b680*/  IMAD.MOV.U32 R8, RZ, RZ, R14 ;  /* 0x000000ffff087224 */ /* 0x000fce00078e000e */
[----:B------:R-:W-:Y:S05]  /*2b690*/  WARPSYNC.COLLECTIVE R15, `(.L_x_5343) ;  /* 0x000000000f087348 */ /* 0x000fea0003c00000 */
[----:B------:R0:W1:Y:S02]  /*2b6a0*/  SHFL.IDX P6, R14, R13, R12, R11 ;  /* 0x0000000c0d0e7389 */ /* 0x00006400000c000b */
[----:B01----:R-:W-:Y:S01]  /*2b6b0*/  ENDCOLLECTIVE ;  /* 0x000000000000791b */ /* 0x003fe20003800000 */
.L_x_5343:
[----:B------:R-:W-:Y:S05]  /*2b6c0*/  BRA `(.L_x_5344) ;  /* 0xffffffc800e07947 */ /* 0x000fea000383ffff */
.L_x_5277:
[----:B-1----:R1:W2:Y:S02]  /*2b6d0*/  SYNCS.PHASECHK.TRANS64.TRYWAIT P0, [R10+URZ+0x38840], R20 ;  /* 0x038840140a0075a7 */ /* 0x0022a4000800017f */
[----:B--2---:R-:W-:Y:S05]  /*2b6e0*/  @!P0 NANOSLEEP.SYNCS 0x989680 ;  /* 0x009896800000895d */ /* 0x004fea0003900000 */
[----:B------:R-:W2:Y:S02]  /*2b6f0*/  @!P0 SYNCS.PHASECHK.TRANS64 P0, [R10+URZ+0x38840], R20 ;  /* 0x038840140a0085a7 */ /* 0x000ea4000800007f */
[----:B--2---:R-:W-:Y:S05]  /*2b700*/  @!P0 BRA `(.L_x_5277) ;  /* 0xfffffffc00f08947 */ /* 0x004fea000383ffff */
[----:B------:R-:W-:Y:S05]  /*2b710*/  BRA `(.L_x_5345) ;  /* 0xffffffd000387947 */ /* 0x000fea000383ffff */
.L_x_5278:
        /* <DEDUP_REMOVED lines=8> */
.L_x_5347:
[----:B------:R-:W-:Y:S05]  /*2b7a0*/  BSYNC B1 ;  /* 0x0000000000017941 */ /* 0x000fea0003800000 */
.L_x_5346:
        /* <DEDUP_REMOVED lines=9> */
.L_x_5348:
[----:B------:R-:W-:Y:S02]  /*2b840*/  IMAD.MOV.U32 R13, RZ, RZ, R29 ;  /* 0x000000ffff0d7224 */ /* 0x000fe400078e001d */
[----:B------:R-:W-:Y:S01]  /*2b850*/  IMAD.MOV.U32 R12, RZ, RZ, 0x1 ;  /* 0x00000001ff0c7424 */ /* 0x000fe200078e00ff */
[----:B------:R-:W-:-:S13]  /*2b860*/  IADD3 R2, P0, R14, R0, RZ ;  /* 0x000000000e027210 */ /* 0x000fda0007f1e0ff */
[----:B------:R-:W-:Y:S05]  /*2b870*/  WARPSYNC.COLLECTIVE R15, `(.L_x_5349) ;  /* 0x000000000f087348 */ /* 0x000fea0003c00000 */
[----:B------:R0:W1:Y:S02]  /*2b880*/  SHFL.IDX P6, R14, R13, R12, R11 ;  /* 0x0000000c0d0e7389 */ /* 0x00006400000c000b */
[----:B01----:R-:W-:Y:S01]  /*2b890*/  ENDCOLLECTIVE ;  /* 0x000000000000791b */ /* 0x003fe20003800000 */
.L_x_5349:
        /* <DEDUP_REMOVED lines=10> */
.L_x_5350:
[----:B------:R-:W-:Y:S02]  /*2b940*/  IMAD.MOV.U32 R13, RZ, RZ, R29 ;  /* 0x000000ffff0d7224 */ /* 0x000fe400078e001d */
[----:B------:R-:W-:Y:S01]  /*2b950*/  IMAD.MOV.U32 R12, RZ, RZ, 0x2 ;  /* 0x00000002ff0c7424 */ /* 0x000fe200078e00ff */
[----:B------:R-:W-:-:S13]  /*2b960*/  IADD3 R2, P0, R14, R0, RZ ;  /* 0x000000000e027210 */ /* 0x000fda0007f1e0ff */
[----:B------:R-:W-:Y:S05]  /*2b970*/  WARPSYNC.COLLECTIVE R15, `(.L_x_5351) ;  /* 0x000000000f087348 */ /* 0x000fea0003c00000 */
[----:B------:R0:W1:Y:S02]  /*2b980*/  SHFL.IDX P6, R14, R13, R12, R11 ;  /* 0x0000000c0d0e7389 */ /* 0x00006400000c000b */
[----:B01----:R-:W-:Y:S01]  /*2b990*/  ENDCOLLECTIVE ;  /* 0x000000000000791b */ /* 0x003fe20003800000 */
.L_x_5351:
        /* <DEDUP_REMOVED lines=10> */
.L_x_5352:
[----:B------:R-:W-:Y:S02]  /*2ba40*/  IMAD.MOV.U32 R13, RZ, RZ, R29 ;  /* 0x000000ffff0d7224 */ /* 0x000fe400078e001d */
[----:B------:R-:W-:Y:S01]  /*2ba50*/  IMAD.MOV.U32 R12, RZ, RZ, 0x3 ;  /* 0x00000003ff0c7424 */ /* 0x000fe200078e00ff */
[----:B------:R-:W-:-:S13]  /*2ba60*/  IADD3 R2, P0, R14, R0, RZ ;  /* 0x000000000e027210 */ /* 0x000fda0007f1e0ff */
[----:B------:R-:W-:Y:S05]  /*2ba70*/  WARPSYNC.COLLECTIVE R15, `(.L_x_5353) ;  /* 0x000000000f087348 */ /* 0x000fea0003c00000 */
[----:B------:R0:W1:Y:S02]  /*2ba80*/  SHFL.IDX P6, R14, R13, R12, R11 ;  /* 0x0000000c0d0e7389 */ /* 0x00006400000c000b */
[----:B01----:R-:W-:Y:S01]  /*2ba90*/  ENDCOLLECTIVE ;  /* 0x000000000000791b */ /* 0x003fe20003800000 */
.L_x_5353:
        /* <DEDUP_REMOVED lines=10> */
.L_x_5354:
[----:B------:R-:W-:Y:S05]  /*2bb40*/  BRA `(.L_x_5355) ;  /* 0xffffffcc00ec7947 */ /* 0x000fea000383ffff */
.L_x_5283:
[----:B---3--:R3:W4:Y:S02]  /*2bb50*/  SYNCS.PHASECHK.TRANS64.TRYWAIT P0, [R10+URZ+0x38860], R20 ;  /* 0x038860140a0075a7 */ /* 0x008724000800017f */
[----:B----4-:R-:W-:Y:S05]  /*2bb60*/  @!P0 NANOSLEEP.SYNCS 0x989680 ;  /* 0x009896800000895d */ /* 0x010fea0003900000 */
[----:B------:R-:W4:Y:S02]  /*2bb70*/  @!P0 SYNCS.PHASECHK.TRANS64 P0, [R10+URZ+0x38860], R20 ;  /* 0x038860140a0085a7 */ /* 0x000f24000800007f */
[----:B----4-:R-:W-:Y:S05]  /*2bb80*/  @!P0 BRA `(.L_x_5283) ;  /* 0xfffffffc00f08947 */ /* 0x010fea000383ffff */
[----:B------:R-:W-:Y:S05]  /*2bb90*/  BRA `(.L_x_5356) ;  /* 0xffffffd000387947 */ /* 0x000fea000383ffff */
.L_x_5284:
        /* <DEDUP_REMOVED lines=8> */
.L_x_5358:
[----:B------:R-:W-:Y:S05]  /*2bc20*/  BSYNC B1 ;  /* 0x0000000000017941 */ /* 0x000fea0003800000 */
.L_x_5357:
[----:B------:R-:W-:Y:S01]  /*2bc30*/  IMAD.MOV.U32 R13, RZ, RZ, R18 ;  /* 0x000000ffff0d7224 */ /* 0x000fe200078e0012 */
[----:B------:R-:W-:Y:S01]  /*2bc40*/  LEA R17, R17, UR45, 0x1 ;  /* 0x0000002d11117c11 */ /* 0x000fe2000f8e08ff */
[----:B------:R-:W-:Y:S01]  /*2bc50*/  IMAD.MOV.U32 R12, RZ, RZ, RZ ;  /* 0x000000ffff0c7224 */ /* 0x000fe200078e00ff */
[C---:B------:R-:W-:Y:S01]  /*2bc60*/  LOP3.LUT P2, RZ, R16.reuse, 0x20, RZ, 0xc0, !PT ;  /* 0x0000002010ff7812 */ /* 0x040fe2000784c0ff */
[----:B------:R-:W-:Y:S01]  /*2bc70*/  IMAD.MOV.U32 R11, RZ, RZ, 0x181f ;  /* 0x0000181fff0b7424 */ /* 0x000fe200078e00ff */
[----:B------:R-:W-:Y:S01]  /*2bc80*/  LOP3.LUT P1, RZ, R16, 0x10, RZ, 0xc0, !PT ;  /* 0x0000001010ff7812 */ /* 0x000fe2000782c0ff */
[----:B------:R-:W-:Y:S01]  /*2bc90*/  IMAD.MOV.U32 R15, RZ, RZ, -0x1 ;  /* 0xffffffffff0f7424 */ /* 0x000fe200078e00ff */
[----:B------:R-:W-:Y:S01]  /*2bca0*/  P2R R4, PR, RZ, 0x20 ;  /* 0x00000020ff047803 */ /* 0x000fe20000000000 */
[----:B------:R-:W-:-:S10]  /*2bcb0*/  IMAD.MOV.U32 R3, RZ, RZ, R14 ;  /* 0x000000ffff037224 */ /* 0x000fd400078e000e */
[----:B------:R-:W-:Y:S05]  /*2bcc0*/  WARPSYNC.COLLECTIVE R15, `(.L_x_5359) ;  /* 0x000000000f087348 */ /* 0x000fea0003c00000 */
[----:B------:R0:W1:Y:S02]  /*2bcd0*/  SHFL.IDX P6, R14, R13, R12, R11 ;  /* 0x0000000c0d0e7389 */ /* 0x00006400000c000b */
[----:B01----:R-:W-:Y:S01]  /*2bce0*/  ENDCOLLECTIVE ;  /* 0x000000000000791b */ /* 0x003fe20003800000 */
.L_x_5359:
        /* <DEDUP_REMOVED lines=13> */
.L_x_5360:
        /* <DEDUP_REMOVED lines=16> */
.L_x_5361:
        /* <DEDUP_REMOVED lines=18> */
.L_x_5362:
        /* <DEDUP_REMOVED lines=14> */
.L_x_5363:
        /* <DEDUP_REMOVED lines=17> */
.L_x_5364:
        /* <DEDUP_REMOVED lines=13> */
.L_x_5365:
[----:B------:R-:W-:Y:S05]  /*2c2a0*/  BRA `(.L_x_5366) ;  /* 0xffffffcc00ac7947 */ /* 0x000fea000383ffff */
.L_x_5289:
[----:B0-----:R0:W1:Y:S02]  /*2c2b0*/  SYNCS.PHASECHK.TRANS64.TRYWAIT P0, [R5+URZ+0x38820], R4 ;  /* 0x03882004050075a7 */ /* 0x001064000800017f */
[----:B-1----:R-:W-:Y:S05]  /*2c2c0*/  @!P0 NANOSLEEP.SYNCS 0x989680 ;  /* 0x009896800000895d */ /* 0x002fea0003900000 */
[----:B------:R-:W1:Y:S02]  /*2c2d0*/  @!P0 SYNCS.PHASECHK.TRANS64 P0, [R5+URZ+0x38820], R4 ;  /* 0x03882004050085a7 */ /* 0x000e64000800007f */
[----:B-1----:R-:W-:Y:S05]  /*2c2e0*/  @!P0 BRA `(.L_x_5289) ;  /* 0xfffffffc00f08947 */ /* 0x002fea000383ffff */
[----:B------:R-:W-:Y:S05]  /*2c2f0*/  BRA `(.L_x_5367) ;  /* 0xffffffd000587947 */ /* 0x000fea000383ffff */
.L_x_5290:
        /* <DEDUP_REMOVED lines=11> */
.L_x_5369:
[----:B------:R-:W-:Y:S05]  /*2c3b0*/  BSYNC B0 ;  /* 0x0000000000007941 */ /* 0x000fea0003800000 */
.L_x_5368:
[----:B------:R-:W-:Y:S05]  /*2c3c0*/  BRA `(.L_x_5370) ;  /* 0xffffffd000407947 */ /* 0x000fea000383ffff */
.L_x_5291:
[----:B------:R-:W-:Y:S01]  /*2c3d0*/  BSSY B0, `(.L_x_5371) ;  /* 0x0000006000007945 */ /* 0x000fe20003800000 */
[----:B------:R-:W-:-:S07]  /*2c3e0*/  IMAD.MOV.U32 R15, RZ, RZ, -0x1 ;  /* 0xffffffffff0f7424 */ /* 0x000fce00078e00ff */
[----:B012--5:R-:W-:Y:S05]  /*2c3f0*/  WARPSYNC.COLLECTIVE R15, `(.L_x_5372) ;  /* 0x000000000f0c7348 */ /* 0x027fea0003c00000 */
[----:B------:R-:W-:Y:S02]  /*2c400*/  ELECT P6, UR62, PT ;  /* 0x00000000003e782f */ /* 0x000fe400038c0000 */
[----:B------:R-:W-:Y:S01]  /*2c410*/  MOV R14, UR62 ;  /* 0x0000003e000e7c02 */ /* 0x000fe20008000f00 */
[----:B012--5:R-:W-:Y:S10]  /*2c420*/  ENDCOLLECTIVE ;  /* 0x000000000000791b */ /* 0x027ff40003800000 */
.L_x_5372:
[----:B------:R-:W-:Y:S05]  /*2c430*/  BSYNC B0 ;  /* 0x0000000000007941 */ /* 0x000fea0003800000 */
.L_x_5371:
[----:B------:R-:W-:Y:S05]  /*2c440*/  BRA `(.L_x_5373) ;  /* 0xffffffd000347947 */ /* 0x000fea000383ffff */
.L_x_5293:
[----:B-1----:R1:W3:Y:S02]  /*2c450*/  SYNCS.PHASECHK.TRANS64.TRYWAIT P1, [R3+URZ+0x38840], R2 ;  /* 0x03884002030075a7 */ /* 0x0022e4000802017f */
[----:B---3--:R-:W-:Y:S05]  /*2c460*/  @!P1 NANOSLEEP.SYNCS 0x989680 ;  /* 0x009896800000995d */ /* 0x008fea0003900000 */
[----:B------:R-:W3:Y:S02]  /*2c470*/  @!P1 SYNCS.PHASECHK.TRANS64 P1, [R3+URZ+0x38840], R2 ;  /* 0x03884002030095a7 */ /* 0x000ee4000802007f */
[----:B---3--:R-:W-:Y:S05]  /*2c480*/  @!P1 BRA `(.L_x_5293) ;  /* 0xfffffffc00f09947 */ /* 0x008fea000383ffff */
[----:B------:R-:W-:Y:S05]  /*2c490*/  BRA `(.L_x_5374) ;  /* 0xffffffd000547947 */ /* 0x000fea000383ffff */
.L_x_5295:
[----:B0-----:R0:W3:Y:S02]  /*2c4a0*/  SYNCS.PHASECHK.TRANS64.TRYWAIT P1, [R5+URZ+0x38840], R0 ;  /* 0x03884000050075a7 */ /* 0x0010e4000802017f */
[----:B---3--:R-:W-:Y:S05]  /*2c4b0*/  @!P1 NANOSLEEP.SYNCS 0x989680 ;  /* 0x009896800000995d */ /* 0x008fea0003900000 */
[----:B------:R-:W3:Y:S02]  /*2c4c0*/  @!P1 SYNCS.PHASECHK.TRANS64 P1, [R5+URZ+0x38840], R0 ;  /* 0x03884000050095a7 */ /* 0x000ee4000802007f */
[----:B---3--:R-:W-:Y:S05]  /*2c4d0*/  @!P1 BRA `(.L_x_5295) ;  /* 0xfffffffc00f09947 */ /* 0x008fea000383ffff */
[----:B------:R-:W-:Y:S05]  /*2c4e0*/  BRA `(.L_x_5375) ;  /* 0xffffffd000607947 */ /* 0x000fea000383ffff */
.L_x_5297:
[----:B---3--:R3:W4:Y:S02]  /*2c4f0*/  SYNCS.PHASECHK.TRANS64.TRYWAIT P1, [R3+URZ+0x38860], R2 ;  /* 0x03886002030075a7 */ /* 0x008724000802017f */
[----:B----4-:R-:W-:Y:S05]  /*2c500*/  @!P1 NANOSLEEP.SYNCS 0x989680 ;  /* 0x009896800000995d */ /* 0x010fea0003900000 */
[----:B------:R-:W4:Y:S02]  /*2c510*/  @!P1 SYNCS.PHASECHK.TRANS64 P1, [R3+URZ+0x38860], R2 ;  /* 0x03886002030095a7 */ /* 0x000f24000802007f */
[----:B----4-:R-:W-:Y:S05]  /*2c520*/  @!P1 BRA `(.L_x_5297) ;  /* 0xfffffffc00f09947 */ /* 0x010fea000383ffff */
[----:B------:R-:W-:Y:S05]  /*2c530*/  BRA `(.L_x_5376) ;  /* 0xffffffd0005c7947 */ /* 0x000fea000383ffff */
        .type           $_ZN7cutlass13device_kernelIN5flash11enable_sm90INS1_16FlashAttnFwdSm90INS1_25CollectiveMainloopFwdSm90ILi2EN4cute5tupleIJNS5_1CILi1EEES8_S8_EEENS6_IJNS7_ILi64EEESA_SA_EEELi512ENS_10bfloat16_tEfNS_4arch4Sm90ELb0ELb1ELb1ELb0ELb1ELb0ELb1ELb0ELb0ELb1ELb1ELb0EEENS1_21CollectiveEpilogueFwdINS6_IJSA_NS7_ILi512EEESA_EEES9_SC_SE_Li256ELb0ELb1ELb1ELb0EEENS1_19SingleTileSchedulerILb0ELb1ELb1ELi64EEEEEEEEEvNT_6ParamsE$_ZZN5flash25CollectiveMainloopFwdSm90ILi2EN4cute5tupleIJNS1_1CILi1EEES4_S4_EEENS2_IJNS3_ILi64EEES6_S6_EEELi512EN7cutlass10bfloat16_tEfNS8_4arch4Sm90ELb0ELb1ELb1ELb0ELb1ELb0ELb1ELb0ELb0ELb1ELb1ELb0EE3mmaINS_16FlashAttnFwdSm90ISC_NS_21CollectiveEpilogueFwdINS2_IJS6_NS3_ILi512EEES6_EEES5_S9_SB_Li256ELb0ELb1ELb1ELb0EEENS_19SingleTileSchedulerILb0ELb1ELb1ELi64EEEE13SharedStorageENS1_6TensorINS1_11ArrayEngineIfLm128EEENS1_6LayoutINS2_IJNS2_IJNS3_ILi2EEESR_NS3_ILi32EEEEEES4_S4_EEENS2_IJNS2_IJS4_SR_NS3_ILi4EEEEEENS3_ILi0EEESX_EEEEEEENS_7SoftmaxILi2ELi0EEEEEbRKNSC_6ParamsENS8_13PipelineAsyncILi2EEES17_RNS8_13PipelineStateILj2EEERT0_RT1_iRiRKNS_16SeqlenInfoQKNewKILb0ELb0EEENS2_IJiiiiEEERT_ENKUliT_T0_T1_E_clIZSD_ISM_S10_S12_EbS15_S17_S17_S1A_S1C_S1E_iS1F_S1J_S1K_S1M_EUlRS1N_iE1_NS3_ILb0EEENS3_ILb1EEEEEDaiS1N_S1O_S1P_,@function
        .size           $_ZN7cutlass13device_kernelIN5flash11enable_sm90INS1_16FlashAttnFwdSm90INS1_25CollectiveMainloopFwdSm90ILi2EN4cute5tupleIJNS5_1CILi1EEES8_S8_EEENS6_IJNS7_ILi64EEESA_SA_EEELi512ENS_10bfloat16_tEfNS_4arch4Sm90ELb0ELb1ELb1ELb0ELb1ELb0ELb1ELb0ELb0ELb1ELb1ELb0EEENS1_21CollectiveEpilogueFwdINS6_IJSA_NS7_ILi512EEESA_EEES9_SC_SE_Li256ELb0ELb1ELb1ELb0EEENS1_19SingleTileSchedulerILb0ELb1ELb1ELi64EEEEEEEEEvNT_6ParamsE$_ZZN5flash25CollectiveMainloopFwdSm90ILi2EN4cute5tupleIJNS1_1CILi1EEES4_S4_EEENS2_IJNS3_ILi64EEES6_S6_EEELi512EN7cutlass10bfloat16_tEfNS8_4arch4Sm90ELb0ELb1ELb1ELb0ELb1ELb0ELb1ELb0ELb0ELb1ELb1ELb0EE3mmaINS_16FlashAttnFwdSm90ISC_NS_21CollectiveEpilogueFwdINS2_IJS6_NS3_ILi512EEES6_EEES5_S9_SB_Li256ELb0ELb1ELb1ELb0EEENS_19SingleTileSchedulerILb0ELb1ELb1ELi64EEEE13SharedStorageENS1_6TensorINS1_11ArrayEngineIfLm128EEENS1_6LayoutINS2_IJNS2_IJNS3_ILi2EEESR_NS3_ILi32EEEEEES4_S4_EEENS2_IJNS2_IJS4_SR_NS3_ILi4EEEEEENS3_ILi0EEESX_EEEEEEENS_7SoftmaxILi2ELi0EEEEEbRKNSC_6ParamsENS8_13PipelineAsyncILi2EEES17_RNS8_13PipelineStateILj2EEERT0_RT1_iRiRKNS_16SeqlenInfoQKNewKILb0ELb0EEENS2_IJiiiiEEERT_ENKUliT_T0_T1_E_clIZSD_ISM_S10_S12_EbS15_S17_S17_S1A_S1C_S1E_iS1F_S1J_S1K_S1M_EUlRS1N_iE1_NS3_ILb0EEENS3_ILb1EEEEEDaiS1N_S1O_S1P_,(.L_x_15749 - $_ZN7cutlass13device_kernelIN5flash11enable_sm90INS1_16FlashAttnFwdSm90INS1_25CollectiveMainloopFwdSm90ILi2EN4cute5tupleIJNS5_1CILi1EEES8_S8_EEENS6_IJNS7_ILi64EEESA_SA_EEELi512ENS_10bfloat16_tEfNS_4arch4Sm90ELb0ELb1ELb1ELb0ELb1ELb0ELb1ELb0ELb0ELb1ELb1ELb0EEENS1_21CollectiveEpilogueFwdINS6_IJSA_NS7_ILi512EEESA_EEES9_SC_SE_Li256ELb0ELb1ELb1ELb0EEENS1_19SingleTileSchedulerILb0ELb1ELb1ELi64EEEEEEEEEvNT_6ParamsE$_ZZN5flash25CollectiveMainloopFwdSm90ILi2EN4cute5tupleIJNS1_1CILi1EEES4_S4_EEENS2_IJNS3_ILi64EEES6_S6_EEELi512EN7cutlass10bfloat16_tEfNS8_4arch4Sm90ELb0ELb1ELb1ELb0ELb1ELb0ELb1ELb0ELb0ELb1ELb1ELb0EE3mmaINS_16FlashAttnFwdSm90ISC_NS_21CollectiveEpilogueFwdINS2_IJS6_NS3_ILi512EEES6_EEES5_S9_SB_Li256ELb0ELb1ELb1ELb0EEENS_19SingleTileSchedulerILb0ELb1ELb1ELi64EEEE13SharedStorageENS1_6TensorINS1_11ArrayEngineIfLm128EEENS1_6LayoutINS2_IJNS2_IJNS3_ILi2EEESR_NS3_ILi32EEEEEES4_S4_EEENS2_IJNS2_IJS4_SR_NS3_ILi4EEEEEENS3_ILi0EEESX_EEEEEEENS_7SoftmaxILi2ELi0EEEEEbRKNSC_6ParamsENS8_13PipelineAsyncILi2EEES17_RNS8_13PipelineStateILj2EEERT0_RT1_iRiRKNS_16SeqlenInfoQKNewKILb0ELb0EEENS2_IJiiiiEEERT_ENKUliT_T0_T1_E_clIZSD_ISM_S10_S12_EbS15_S17_S17_S1A_S1C_S1E_iS1F_S1J_S1K_S1M_EUlRS1N_iE1_NS3_ILb0EEENS3_ILb1EEEEEDaiS1N_S1O_S1P_)
$_ZN7cutlass13device_kernelIN5flash11enable_sm90INS1_16FlashAttnFwdSm90INS1_25CollectiveMainloopFwdSm90ILi2EN4cute5tupleIJNS5_1CILi1EEES8_S8_EEENS6_IJNS7_ILi64EEESA_SA_EEELi512ENS_10bfloat16_tEfNS_4arch4Sm90ELb0ELb1ELb1ELb0ELb1ELb0ELb1ELb0ELb0ELb1ELb1ELb0EEENS1_21CollectiveEpilogueFwdINS6_IJSA_NS7_ILi512EEESA_EEES9_SC_SE_Li256ELb0ELb1ELb1ELb0EEENS1_19SingleTileSchedulerILb0ELb1ELb1ELi64EEEEEEEEEvNT_6ParamsE$_ZZN5flash25CollectiveMainloopFwdSm90ILi2EN4cute5tupleIJNS1_1CILi1EEES4_S4_EEENS2_IJNS3_ILi64EEES6_S6_EEELi512EN7cutlass10bfloat16_tEfNS8_4arch4Sm90ELb0ELb1ELb1ELb0ELb1ELb0ELb1ELb0ELb0ELb1ELb1ELb0EE3mmaINS_16FlashAttnFwdSm90ISC_NS_21CollectiveEpilogueFwdINS2_IJS6_NS3_ILi512EEES6_EEES5_S9_SB_Li256ELb0ELb1ELb1ELb0EEENS_19SingleTileSchedulerILb0ELb1ELb1ELi64EEEE13SharedStorageENS1_6TensorINS1_11ArrayEngineIfLm128EEENS1_6LayoutINS2_IJNS2_IJNS3_ILi2EEESR_NS3_ILi32EEEEEES4_S4_EEENS2_IJNS2_IJS4_SR_NS3_ILi4EEEEEENS3_ILi0EEESX_EEEEEEENS_7SoftmaxILi2ELi0EEEEEbRKNSC_6ParamsENS8_13PipelineAsyncILi2EEES17_RNS8_13PipelineStateILj2EEERT0_RT1_iRiRKNS_16SeqlenInfoQKNewKILb0ELb0EEENS2_IJiiiiEEERT_ENKUliT_T0_T1_E_clIZSD_ISM_S10_S12_EbS15_S17_S17_S1A_S1C_S1E_iS1F_S1J_S1K_S1M_EUlRS1N_iE1_NS3_ILb0EEENS3_ILb1EEEEEDaiS1N_S1O_S1P_:
[----:B------:R-:W-:Y:S05]  /*2c540*/  YIELD ;  /* 0x0000000000007946 */ /* 0x000fea0003800000 */
[----:B------:R-:W-:Y:S02]  /*2c550*/  ULDC UR4, c[0x0][0x20] ;  /* 0x0000080000047ab9 */ /* 0x000fe40000000800 */
[----:B------:R-:W-:-:S05]  /*2c560*/  VIADD R7, R17, -UR4 ;  /* 0x8000000411077c36 */ /* 0x000fca0008000000 */
[----:B------:R-:W2:Y:S01]  /*2c570*/  LDL.64 R8, [R7] ;  /* 0x0000000007087983 */ /* 0x000ea20000100a00 */
[----:B------:R-:W0:Y:S02]  /*2c580*/  LDC.64 R4, c[0x0][0x208] ;  /* 0x00008200ff047b82 */ /* 0x000e240000000a00 */
[----:B0-----:R-:W-:Y:S02]  /*2c590*/  R2UR UR4, R4 ;  /* 0x00000000040472ca */ /* 0x001fe400000e0000 */
[----:B------:R-:W-:-:S13]  /*2c5a0*/  R2UR UR5, R5 ;  /* 0x00000000050572ca */ /* 0x000fda00000e0000 */
[----:B--2---:R-:W2:Y:S01]  /*2c5b0*/  LD.E R10, desc[UR4][R8.64] ;  /* 0x00000004080a7980 */ /* 0x004ea2000c101900 */
[----:B------:R-:W-:Y:S02]  /*2c5c0*/  R2UR UR4, R4 ;  /* 0x00000000040472ca */ /* 0x000fe400000e0000 */
[----:B------:R-:W-:-:S13]  /*2c5d0*/  R2UR UR5, R5 ;  /* 0x00000000050572ca */ /* 0x000fda00000e0000 */
[----:B------:R-:W3:Y:S01]  /*2c5e0*/  LD.E R12, desc[UR4][R8.64+0x8] ;  /* 0x00000804080c7980 */ /* 0x000ee2000c101900 */
[----:B--2---:R-:W-:-:S05]  /*2c5f0*/  VIADD R11, R10, 0x1 ;  /* 0x000000010a0b7836 */ /* 0x004fca0000000000 */
[----:B------:R-:W-:-:S13]  /*2c600*/  ISETP.NE.AND P0, PT, R11, 0x2, PT ;  /* 0x000000020b00780c */ /* 0x000fda0003f05270 */
[----:B------:R-:W-:Y:S02]  /*2c610*/  @!P0 R2UR UR6, R4 ;  /* 0x00000000040682ca */ /* 0x000fe400000e0000 */
[----:B------:R-:W-:-:S13]  /*2c620*/  @!P0 R2UR UR7, R5 ;  /* 0x00000000050782ca */ /* 0x000fda00000e0000 */
[----:B------:R-:W2:Y:S01]  /*2c630*/  @!P0 LD.E R13, desc[UR6][R8.64+0x4] ;  /* 0x00000406080d8980 */ /* 0x000ea2000c101900 */
[C---:B------:R-:W-:Y:S02]  /*2c640*/  R2UR UR4, R4.reuse ;  /* 0x00000000040472ca */ /* 0x040fe400000e0000 */
[C---:B------:R-:W-:Y:S02]  /*2c650*/  R2UR UR5, R5.reuse ;  /* 0x00000000050572ca */ /* 0x040fe400000e0000 */
[C---:B------:R-:W-:Y:S02]  /*2c660*/  R2UR UR6, R4.reuse ;  /* 0x00000000040672ca */ /* 0x040fe400000e0000 */
[C---:B------:R-:W-:Y:S02]  /*2c670*/  R2UR UR7, R5.reuse ;  /* 0x00000000050772ca */ /* 0x040fe400000e0000 */
[----:B------:R-:W-:Y:S02]  /*2c680*/  @!P0 R2UR UR8, R4 ;  /* 0x00000000040882ca */ /* 0x000fe400000e0000 */
[----:B------:R-:W-:-:S02]  /*2c690*/  @!P0 R2UR UR9, R5 ;  /* 0x00000000050982ca */ /* 0x000fc400000e0000 */
[----:B------:R-:W-:Y:S02]  /*2c6a0*/  @!P0 R2UR UR10, R4 ;  /* 0x00000000040a82ca */ /* 0x000fe400000e0000 */
[----:B------:R-:W-:Y:S01]  /*2c6b0*/  @!P0 R2UR UR11, R5 ;  /* 0x00000000050b82ca */ /* 0x000fe200000e0000 */
[----:B---3--:R-:W-:Y:S01]  /*2c6c0*/  VIADD R21, R12, 0x1 ;  /* 0x000000010c157836 */ /* 0x008fe20000000000 */
[----:B------:R-:W-:Y:S04]  /*2c6d0*/  ST.E desc[UR4][R8.64], R11 ;  /* 0x0000000b08007985 */ /* 0x000fe8000c101904 */
[----:B------:R-:W-:Y:S04]  /*2c6e0*/  ST.E desc[UR6][R8.64+0x8], R21 ;  /* 0x0000081508007985 */ /* 0x000fe8000c101906 */
[----:B------:R-:W-:Y:S01]  /*2c6f0*/  @!P0 ST.E desc[UR8][R8.64], RZ ;  /* 0x000000ff08008985 */ /* 0x000fe2000c101908 */
[----:B--2---:R-:W-:-:S05]  /*2c700*/  @!P0 LOP3.LUT R25, R13, 0x1, RZ, 0x3c, !PT ;  /* 0x000000010d198812 */ /* 0x004fca00078e3cff */
[----:B------:R0:W-:Y:S04]  /*2c710*/  @!P0 ST.E desc[UR10][R8.64+0x4], R25 ;  /* 0x0000041908008985 */ /* 0x0001e8000c10190a */
[----:B------:R-:W2:Y:S01]  /*2c720*/  LDL.64 R14, [R7+0x18] ;  /* 0x00001800070e7983 */ /* 0x000ea20000100a00 */
[----:B------:R-:W-:Y:S02]  /*2c730*/  R2UR UR4, R4 ;  /* 0x00000000040472ca */ /* 0x000fe400000e0000 */
[----:B------:R-:W-:Y:S01]  /*2c740*/  R2UR UR5, R5 ;  /* 0x00000000050572ca */ /* 0x000fe200000e0000 */
[----:B------:R-:W3:-:S12]  /*2c750*/  LDL.64 R12, [R7] ;  /* 0x00000000070c7983 */ /* 0x000ed80000100a00 */
[----:B--2---:R-:W2:Y:S01]  /*2c760*/  LD.E R20, desc[UR4][R14.64] ;  /* 0x000000040e147980 */ /* 0x004ea2000c101900 */
[C---:B------:R-:W-:Y:S02]  /*2c770*/  R2UR UR4, R4.reuse ;  /* 0x00000000040472ca */ /* 0x040fe400000e0000 */
[C---:B------:R-:W-:Y:S02]  /*2c780*/  R2UR UR5, R5.reuse ;  /* 0x00000000050572ca */ /* 0x040fe400000e0000 */
[----:B------:R-:W-:Y:S02]  /*2c790*/  R2UR UR6, R4 ;  /* 0x00000000040672ca */ /* 0x000fe400000e0000 */
[----:B------:R-:W-:Y:S01]  /*2c7a0*/  R2UR UR7, R5 ;  /* 0x00000000050772ca */ /* 0x000fe200000e0000 */
[----:B------:R-:W-:Y:S01]  /*2c7b0*/  BSSY B2, `(.L_x_5377) ;  /* 0x0000009000027945 */ /* 0x000fe20003800000 */
[----:B0-----:R-:W-:Y:S02]  /*2c7c0*/  IMAD.MOV.U32 R8, RZ, RZ, R16 ;  /* 0x000000ffff087224 */ /* 0x001fe400078e0010 */
[----:B------:R-:W-:-:S05]  /*2c7d0*/  IMAD.MOV.U32 R9, RZ, RZ, R2 ;  /* 0x000000ffff097224 */ /* 0x000fca00078e0002 */
[----:B---3--:R0:W5:Y:S04]  /*2c7e0*/  LD.E R24, desc[UR4][R12.64] ;  /* 0x000000040c187980 */ /* 0x008168000c101900 */
[----:B------:R0:W5:Y:S01]  /*2c7f0*/  LD.E R11, desc[UR6][R12.64+0x4] ;  /* 0x000004060c0b7980 */ /* 0x000162000c101900 */
[----:B--2---:R-:W-:-:S04]  /*2c800*/  LOP3.LUT R20, R20, 0x1, RZ, 0xfc, !PT ;  /* 0x0000000114147812 */ /* 0x004fc800078efcff */
[----:B------:R-:W-:-:S13]  /*2c810*/  ISETP.NE.AND P0, PT, R20, 0x3, PT ;  /* 0x000000031400780c */ /* 0x000fda0003f05270 */
[----:B0-----:R-:W-:Y:S05]  /*2c820*/  @!P0 BRA `(.L_x_5378) ;  /* 0x0000000000048947 */ /* 0x001fea0003800000 */
[----:B------:R-:W-:Y:S01]  /*2c830*/  BPT.TRAP 0x1 ;  /* 0x000000040000795c */ /* 0x000fe20000300000 */
.L_x_5378:
[----:B------:R-:W-:Y:S05]  /*2c840*/  BSYNC B2 ;  /* 0x0000000000027941 */ /* 0x000fea0003800000 */
.L_x_5377:
[----:B------:R-:W-:Y:S02]  /*2c850*/  R2UR UR4, R4 ;  /* 0x00000000040472ca */ /* 0x000fe400000e0000 */
[----:B------:R-:W-:-:S13]  /*2c860*/  R2UR UR5, R5 ;  /* 0x00000000050572ca */ /* 0x000fda00000e0000 */
[----:B------:R-:W2:Y:S01]  /*2c870*/  LD.E.64 R20, desc[UR4][R14.64+0x18] ;  /* 0x000018040e147980 */ /* 0x000ea2000c101b00 */
[----:B-----5:R-:W-:Y:S02]  /*2c880*/  SHF.L.U32 R25, R11, 0x1f, RZ ;  /* 0x0000001f0b197819 */ /* 0x020fe400000006ff */
[----:B--2---:R-:W-:-:S05]  /*2c890*/  MOV R21, R20 ;  /* 0x0000001400157202 */ /* 0x004fca0000000f00 */
[----:B------:R-:W-:-:S04]  /*2c8a0*/  IMAD R24, R24, 0x8, R21 ;  /* 0x0000000818187824 */ /* 0x000fc800078e0215 */
[----:B------:R0:W1:Y:S01]  /*2c8b0*/  SYNCS.PHASECHK.TRANS64.TRYWAIT P0, [R24+URZ], R25 ;  /* 0x00000019180075a7 */ /* 0x000062000800017f */
[----:B------:R-:W2:Y:S01]  /*2c8c0*/  LD.E R21, desc[UR4][R14.64] ;  /* 0x000000040e157980 */ /* 0x000ea2000c101900 */
[----:B------:R-:W-:Y:S02]  /*2c8d0*/  R2UR UR6, R4 ;  /* 0x00000000040672ca */ /* 0x000fe400000e0000 */
[----:B------:R-:W-:Y:S01]  /*2c8e0*/  R2UR UR7, R5 ;  /* 0x00000000050772ca */ /* 0x000fe200000e0000 */
[----:B------:R0:W5:Y:S01]  /*2c8f0*/  LD.E R11, desc[UR4][R12.64] ;  /* 0x000000040c0b7980 */ /* 0x000162000c101900 */
[----:B------:R-:W-:Y:S11]  /*2c900*/  BSSY B2, `(.L_x_5379) ;  /* 0x0000006000027945 */ /* 0x000ff60003800000 */
[----:B------:R0:W5:Y:S01]  /*2c910*/  LD.E R20, desc[UR6][R12.64+0x4] ;  /* 0x000004060c147980 */ /* 0x000162000c101900 */
[----:B--2---:R-:W-:-:S04]  /*2c920*/  LOP3.LUT R21, R21, 0x1, RZ, 0xfc, !PT ;  /* 0x0000000115157812 */ /* 0x004fc800078efcff */
[----:B------:R-:W-:-:S13]  /*2c930*/  ISETP.NE.AND P1, PT, R21, 0x3, PT ;  /* 0x000000031500780c */ /* 0x000fda0003f25270 */
[----:B01----:R-:W-:Y:S05]  /*2c940*/  @!P1 BRA `(.L_x_5380) ;  /* 0x0000000000049947 */ /* 0x003fea0003800000 */
[----:B------:R-:W-:Y:S01]  /*2c950*/  BPT.TRAP 0x1 ;  /* 0x000000040000795c */ /* 0x000fe20000300000 */
.L_x_5380:
[----:B------:R-:W-:Y:S05]  /*2c960*/  BSYNC B2 ;  /* 0x0000000000027941 */ /* 0x000fea0003800000 */
.L_x_5379:
[----:B------:R-:W-:Y:S04]  /*2c970*/  BSSY B2, `(.L_x_5381) ;  /* 0x000000a000027945 */ /* 0x000fe80003800000 */
[----:B------:R-:W-:Y:S05]  /*2c980*/  @P0 BRA `(.L_x_5382) ;  /* 0x0000000000200947 */ /* 0x000fea0003800000 */
[----:B------:R-:W-:Y:S02]  /*2c990*/  R2UR UR4, R4 ;  /* 0x00000000040472ca */ /* 0x000fe400000e0000 */
[----:B------:R-:W-:-:S13]  /*2c9a0*/  R2UR UR5, R5 ;  /* 0x00000000050572ca */ /* 0x000fda00000e0000 */
[----:B------:R-:W2:Y:S01]  /*2c9b0*/  LD.E.64 R14, desc[UR4][R14.64+0x18] ;  /* 0x000018040e0e7980 */ /* 0x000ea2000c101b00 */
[----:B-----5:R-:W-:Y:S02]  /*2c9c0*/  SHF.L.U32 R20, R20, 0x1f, RZ ;  /* 0x0000001f14147819 */ /* 0x020fe400000006ff */
[----:B--2---:R-:W-:-:S05]  /*2c9d0*/  MOV R12, R14 ;  /* 0x0000000e000c7202 */ /* 0x004fca0000000f00 */
[----:B------:R-:W-:-:S04]  /*2c9e0*/  IMAD R11, R11, 0x8, R12 ;  /* 0x000000080b0b7824 */ /* 0x000fc800078e020c */
[----:B------:R-:W0:Y:S02]  /*2c9f0*/  SYNCS.PHASECHK.TRANS64.TRYWAIT P0, [R11+URZ], R20 ;  /* 0x000000140b0075a7 */ /* 0x000e24000800017f */
[----:B0-----:R-:W-:Y:S05]  /*2ca00*/  @!P0 BRA `(.L_x_5383) ;  /* 0x0000011800348947 */ /* 0x001fea0003800000 */
.L_x_5382:
[----:B------:R-:W-:Y:S05]  /*2ca10*/  BSYNC B2 ;  /* 0x0000000000027941 */ /* 0x000fea0003800000 */
.L_x_5381:
[----:B0----5:R-:W2:Y:S04]  /*2ca20*/  LDL.64 R20, [R7] ;  /* 0x0000000007147983 */ /* 0x021ea80000100a00 */
[----:B------:R-:W3:Y:S01]  /*2ca30*/  LDL.64 R14, [R7+0x28] ;  /* 0x00002800070e7983 */ /* 0x000ee20000100a00 */
[C---:B------:R-:W-:Y:S02]  /*2ca40*/  R2UR UR6, R4.reuse ;  /* 0x00000000040672ca */ /* 0x040fe400000e0000 */
[C---:B------:R-:W-:Y:S01]  /*2ca50*/  R2UR UR7, R5.reuse ;  /* 0x00000000050772ca */ /* 0x040fe200000e0000 */
[----:B------:R-:W4:Y:S01]  /*2ca60*/  LDL.64 R12, [R7+0x20] ;  /* 0x00002000070c7983 */ /* 0x000f220000100a00 */
[C---:B------:R-:W-:Y:S02]  /*2ca70*/  R2UR UR4, R4.reuse ;  /* 0x00000000040472ca */ /* 0x040fe400000e0000 */
[----:B------:R-:W-:Y:S01]  /*2ca80*/  R2UR UR5, R5 ;  /* 0x00000000050572ca */ /* 0x000fe200000e0000 */
[----:B------:R-:W4:Y:S08]  /*2ca90*/  LDL.64 R56, [R7+0x8] ;  /* 0x0000080007387983 */ /* 0x000f300000100a00 */
[----:B--2---:R-:W2:Y:S04]  /*2caa0*/  LD.E R21, desc[UR6][R20.64] ;  /* 0x0000000614157980 */ /* 0x004ea8000c101900 */
[----:B---3--:R-:W2:Y:S01]  /*2cab0*/  LD.E.64 R58, desc[UR4][R14.64] ;  /* 0x000000040e3a7980 */ /* 0x008ea2000c101b00 */
[----:B------:R-:W-:Y:S05]  /*2cac0*/  WARPSYNC.ALL ;  /* 0x0000000000007948 */ /* 0x000fea0003800000 */
[----:B------:R-:W-:-:S02]  /*2cad0*/  R2UR UR4, R4 ;  /* 0x00000000040472ca */ /* 0x000fc400000e0000 */
[C---:B------:R-:W-:Y:S02]  /*2cae0*/  R2UR UR5, R5.reuse ;  /* 0x00000000050572ca */ /* 0x040fe400000e0000 */
[----:B------:R-:W-:Y:S02]  /*2caf0*/  R2UR UR6, R4 ;  /* 0x00000000040672ca */ /* 0x000fe400000e0000 */
[----:B------:R-:W-:-:S09]  /*2cb00*/  R2UR UR7, R5 ;  /* 0x00000000050772ca */ /* 0x000fd200000e0000 */
[----:B----4-:R0:W-:Y:S04]  /*2cb10*/  ST.E desc[UR4][R56.64], RZ ;  /* 0x000000ff38007985 */ /* 0x0101e8000c101904 */
[----:B------:R-:W3:Y:S01]  /*2cb20*/  LD.E.64 R14, desc[UR6][R12.64] ;  /* 0x000000060c0e7980 */ /* 0x000ee2000c101b00 */
[----:B--2---:R-:W-:Y:S01]  /*2cb30*/  IMAD R20, R21, 0x200, R58 ;  /* 0x0000020015147824 */ /* 0x004fe200078e023a */
[----:B------:R-:W-:Y:S01]  /*2cb40*/  WARPGROUP.ARRIVE ;  /* 0x00000000000079c5 */ /* 0x000fe20000000000 */
[----:B------:R-:W-:Y:S01]  /*2cb50*/  IMAD.MOV.U32 R21, RZ, RZ, R59 ;  /* 0x000000ffff157224 */ /* 0x000fe200078e003b */
[----:B------:R-:W-:Y:S01]  /*2cb60*/  R2UR UR8, R4 ;  /* 0x00000000040872ca */ /* 0x000fe200000e0000 */
[----:B------:R-:W-:Y:S01]  /*2cb70*/  IMAD.MOV.U32 R11, RZ, RZ, 0x1 ;  /* 0x00000001ff0b7424 */ /* 0x000fe200078e00ff */
[----:B------:R-:W-:-:S02]  /*2cb80*/  R2UR UR6, R20 ;  /* 0x00000000140672ca */ /* 0x000fc400000e0000 */
[----:B------:R-:W-:Y:S02]  /*2cb90*/  R2UR UR7, R21 ;  /* 0x00000000150772ca */ /* 0x000fe400000e0000 */
[C---:B------:R-:W-:Y:S02]  /*2cba0*/  R2UR UR9, R5.reuse ;  /* 0x00000000050972ca */ /* 0x040fe400000e0000 */
[----:B------:R-:W-:Y:S02]  /*2cbb0*/  R2UR UR10, R4 ;  /* 0x00000000040a72ca */ /* 0x000fe400000e0000 */
[----:B------:R-:W-:Y:S02]  /*2cbc0*/  R2UR UR11, R5 ;  /* 0x00000000050b72ca */ /* 0x000fe400000e0000 */
[----:B---3--:R-:W-:Y:S02]  /*2cbd0*/  R2UR UR4, R14 ;  /* 0x000000000e0472ca */ /* 0x008fe400000e0000 */
[----:B------:R-:W-:-:S13]  /*2cbe0*/  R2UR UR5, R15 ;  /* 0x000000000f0572ca */ /* 0x000fda00000e0000 */
[----:B------:R-:W-:Y:S03]  /*2cbf0*/  HGMMA.64x64x16.F32.BF16 R24, gdesc[UR4], RZ, !UPT, gsb0 ;  /* 0x00e00000041879f0 */ /* 0x000fe6000c0018ff */
[----:B------:R-:W-:Y:S02]  /*2cc00*/  WARPGROUP.DEPBAR.LE gsb0, 0x0 ;  /* 0x00008000000079c5 */ /* 0x000fe40000010000 */
[----:B------:R0:W-:Y:S04]  /*2cc10*/  ST.E desc[UR8][R56.64], R11 ;  /* 0x0000000b38007985 */ /* 0x0001e8000c101908 */
[----:B------:R-:W2:Y:S01]  /*2cc20*/  LD.E.64 R14, desc[UR10][R12.64] ;  /* 0x0000000a0c0e7980 */ /* 0x000ea2000c101b00 */
[----:B------:R-:W-:Y:S01]  /*2cc30*/  VIADD R58, R20, 0x2 ;  /* 0x00000002143a7836 */ /* 0x000fe20000000000 */
[----:B------:R-:W-:Y:S01]  /*2cc40*/  R2UR UR7, R59 ;  /* 0x000000003b0772ca */ /* 0x000fe200000e0000 */
[----:B------:R-:W-:Y:S01]  /*2cc50*/  WARPGROUP.ARRIVE ;  /* 0x00000000000079c5 */ /* 0x000fe20000000000 */
[----:B------:R-:W-:-:S02]  /*2cc60*/  R2UR UR8, R4 ;  /* 0x00000000040872ca */ /* 0x000fc400000e0000 */
[----:B------:R-:W-:Y:S02]  /*2cc70*/  R2UR UR6, R58 ;  /* 0x000000003a0672ca */ /* 0x000fe400000e0000 */
[C---:B------:R-:W-:Y:S02]  /*2cc80*/  R2UR UR9, R5.reuse ;  /* 0x00000000050972ca */ /* 0x040fe400000e0000 */
[----:B------:R-:W-:Y:S02]  /*2cc90*/  R2UR UR10, R4 ;  /* 0x00000000040a72ca */ /* 0x000fe400000e0000 */
[----:B------:R-:W-:Y:S01]  /*2cca0*/  R2UR UR11, R5 ;  /* 0x00000000050b72ca */ /* 0x000fe200000e0000 */
[----:B--2---:R-:W-:Y:S01]  /*2ccb0*/  VIADD R14, R14, 0x2 ;  /* 0x000000020e0e7836 */ /* 0x004fe20000000000 */
[----:B------:R-:W-:-:S04]  /*2ccc0*/  R2UR UR5, R15 ;  /* 0x000000000f0572ca */ /* 0x000fc800000e0000 */
[----:B------:R-:W-:-:S13]  /*2ccd0*/  R2UR UR4, R14 ;  /* 0x000000000e0472ca */ /* 0x000fda00000e0000 */
[----:B------:R-:W-:Y:S03]  /*2cce0*/  HGMMA.64x64x16.F32.BF16 R24, gdesc[UR4], R24, gsb0 ;  /* 0x00e00000041879f0 */ /* 0x000fe60008001818 */
        /* <DEDUP_REMOVED lines=19> */
[----:B------:R-:W-:Y:S01]  /*2ce20*/  WARPGROUP.ARRIVE ;  /* 0x00000000000079c5 */ /* 0x000fe20000000000 */
[----:B------:R-:W-:Y:S01]  /*2ce30*/  IMAD.MOV.U32 R21, RZ, RZ, R59 ;  /* 0x000000ffff157224 */ /* 0x000fe200078e003b */
[----:B------:R-:W-:-:S02]  /*2ce40*/  R2UR UR8, R4 ;  /* 0x00000000040872ca */ /* 0x000fc400000e0000 */
[----:B------:R-:W-:Y:S02]  /*2ce50*/  R2UR UR6, R20 ;  /* 0x00000000140672ca */ /* 0x000fe400000e0000 */
        /* <DEDUP_REMOVED lines=8> */
[----:B------:R-:W2:Y:S01]  /*2cee0*/  LDL.64 R14, [R7+0x40] ;  /* 0x00004000070e7983 */ /* 0x000ea20000100a00 */
[----:B------:R-:W-:-:S02]  /*2cef0*/  R2UR UR4, R4 ;  /* 0x00000000040472ca */ /* 0x000fc400000e0000 */
[----:B------:R-:W-:Y:S01]  /*2cf00*/  R2UR UR5, R5 ;  /* 0x00000000050572ca */ /* 0x000fe200000e0000 */
[----:B------:R-:W3:-:S12]  /*2cf10*/  LDL.64 R12, [R7] ;  /* 0x00000000070c7983 */ /* 0x000ed80000100a00 */
[----:B--2---:R-:W2:Y:S01]  /*2cf20*/  LD.E R20, desc[UR4][R14.64] ;  /* 0x000000040e147980 */ /* 0x004ea2000c101900 */
[C---:B------:R-:W-:Y:S02]  /*2cf30*/  R2UR UR4, R4.reuse ;  /* 0x00000000040472ca */ /* 0x040fe400000e0000 */
[C---:B------:R-:W-:Y:S02]  /*2cf40*/  R2UR UR5, R5.reuse ;  /* 0x00000000050572ca */ /* 0x040fe400000e0000 */
[----:B------:R-:W-:Y:S02]  /*2cf50*/  R2UR UR6, R4 ;  /* 0x00000000040672ca */ /* 0x000fe400000e0000 */
[----:B------:R-:W-:Y:S01]  /*2cf60*/  R2UR UR7, R5 ;  /* 0x00000000050772ca */ /* 0x000fe200000e0000 */
[----:B------:R-:W-:Y:S08]  /*2cf70*/  BSSY B2, `(.L_x_5384) ;  /* 0x0000007000027945 */ /* 0x000ff00003800000 */
[----:B---3--:R0:W5:Y:S04]  /*2cf80*/  LD.E R58, desc[UR4][R12.64] ;  /* 0x000000040c3a7980 */ /* 0x008168000c101900 */
[----:B------:R0:W5:Y:S01]  /*2cf90*/  LD.E R59, desc[UR6][R12.64+0x4] ;  /* 0x000004060c3b7980 */ /* 0x000162000c101900 */
[----:B--2---:R-:W-:-:S04]  /*2cfa0*/  LOP3.LUT R20, R20, 0x1, RZ, 0xfc, !PT ;  /* 0x0000000114147812 */ /* 0x004fc800078efcff */
[----:B------:R-:W-:-:S13]  /*2cfb0*/  ISETP.NE.AND P0, PT, R20, 0x3, PT ;  /* 0x000000031400780c */ /* 0x000fda0003f05270 */
[----:B0-----:R-:W-:Y:S05]  /*2cfc0*/  @!P0 BRA `(.L_x_5385) ;  /* 0x0000000000048947 */ /* 0x001fea0003800000 */
[----:B------:R-:W-:Y:S01]  /*2cfd0*/  BPT.TRAP 0x1 ;  /* 0x000000040000795c */ /* 0x000fe20000300000 */
.L_x_5385:
[----:B------:R-:W-:Y:S05]  /*2cfe0*/  BSYNC B2 ;  /* 0x0000000000027941 */ /* 0x000fea0003800000 */
.L_x_5384:
        /* <DEDUP_REMOVED lines=17> */
.L_x_5387:
[----:B------:R-:W-:Y:S05]  /*2d100*/  BSYNC B2 ;  /* 0x0000000000027941 */ /* 0x000fea0003800000 */
.L_x_5386:
        /* <DEDUP_REMOVED lines=10> */
.L_x_5389:
[----:B------:R-:W-:Y:S05]  /*2d1b0*/  BSYNC B2 ;  /* 0x0000000000027941 */ /* 0x000fea0003800000 */
.L_x_5388:
[----:B------:R-:W2:Y:S04]  /*2d1c0*/  LDL.64 R58, [R7] ;  /* 0x00000000073a7983 */ /* 0x000ea80000100a00 */
[----:B------:R-:W3:Y:S04]  /*2d1d0*/  LDL.64 R56, [R7+0x58] ;  /* 0x0000580007387983 */ /* 0x000ee80000100a00 */
[----:B------:R-:W4:Y:S04]  /*2d1e0*/  LDL.64 R12, [R7+0x48] ;  /* 0x00004800070c7983 */ /* 0x000f280000100a00 */
[----:B0----5:R-:W4:Y:S01]  /*2d1f0*/  LDL.64 R20, [R7+0x50] ;  /* 0x0000500007147983 */ /* 0x021f220000100a00 */
[----:B------:R-:W-:-:S02]  /*2d200*/  R2UR UR6, R4 ;  /* 0x00000000040672ca */ /* 0x000fc400000e0000 */
[C---:B------:R-:W-:Y:S02]  /*2d210*/  R2UR UR7, R5.reuse ;  /* 0x00000000050772ca */ /* 0x040fe400000e0000 */
[----:B------:R-:W-:Y:S02]  /*2d220*/  R2UR UR4, R4 ;  /* 0x00000000040472ca */ /* 0x000fe400000e0000 */
[----:B------:R-:W-:-:S09]  /*2d230*/  R2UR UR5, R5 ;  /* 0x00000000050572ca */ /* 0x000fd200000e0000 */
[----:B--2---:R-:W2:Y:S04]  /*2d240*/  LD.E R59, desc[UR6][R58.64] ;  /* 0x000000063a3b7980 */ /* 0x004ea8000c101900 */
[----:B---3--:R-:W2:Y:S01]  /*2d250*/  LD.E.64 R14, desc[UR4][R56.64] ;  /* 0x00000004380e7980 */ /* 0x008ea2000c101b00 */
[----:B------:R-:W-:Y:S05]  /*2d260*/  WARPSYNC.ALL ;  /* 0x0000000000007948 */ /* 0x000fea0003800000 */
[----:B------:R-:W-:-:S02]  /*2d270*/  R2UR UR6, R4 ;  /* 0x00000000040672ca */ /* 0x000fc400000e0000 */
[C---:B------:R-:W-:Y:S02]  /*2d280*/  R2UR UR7, R5.reuse ;  /* 0x00000000050772ca */ /* 0x040fe400000e0000 */
[----:B------:R-:W-:Y:S02]  /*2d290*/  R2UR UR4, R4 ;  /* 0x00000000040472ca */ /* 0x000fe400000e0000 */
[----:B------:R-:W-:-:S09]  /*2d2a0*/  R2UR UR5, R5 ;  /* 0x00000000050572ca */ /* 0x000fd200000e0000 */
[----:B----4-:R-:W3:Y:S04]  /*2d2b0*/  LD.E R62, desc[UR6][R12.64] ;  /* 0x000000060c3e7980 */ /* 0x010ee8000c101900 */
[----:B------:R-:W4:Y:S01]  /*2d2c0*/  LD.E.64 R60, desc[UR4][R20.64] ;  /* 0x00000004143c7980 */ /* 0x000f22000c101b00 */
[----:B------:R-:W-:Y:S01]  /*2d2d0*/  WARPGROUP.ARRIVE ;  /* 0x00000000000079c5 */ /* 0x000fe20000000000 */
[C---:B------:R-:W-:Y:S02]  /*2d2e0*/  R2UR UR8, R4.reuse ;  /* 0x00000000040872ca */ /* 0x040fe400000e0000 */
[----:B------:R-:W-:Y:S02]  /*2d2f0*/  R2UR UR9, R5 ;  /* 0x00000000050972ca */ /* 0x000fe400000e0000 */
[----:B------:R-:W-:-:S02]  /*2d300*/  R2UR UR10, R4 ;  /* 0x00000000040a72ca */ /* 0x000fc400000e0000 */
[----:B------:R-:W-:Y:S01]  /*2d310*/  R2UR UR11, R5 ;  /* 0x00000000050b72ca */ /* 0x000fe200000e0000 */
[----:B--2---:R-:W-:Y:S01]  /*2d320*/  IMAD R14, R59, 0x1000, R14 ;  /* 0x000010003b0e7824 */ /* 0x004fe200078e020e */
[----:B------:R-:W-:-:S04]  /*2d330*/  R2UR UR7, R15 ;  /* 0x000000000f0772ca */ /* 0x000fc800000e0000 */
[----:B------:R-:W-:Y:S02]  /*2d340*/  R2UR UR6, R14 ;  /* 0x000000000e0672ca */ /* 0x000fe400000e0000 */
[----:B---3--:R-:W-:Y:S02]  /*2d350*/  ISETP.NE.U32.AND P0, PT, R62, RZ, PT ;  /* 0x000000ff3e00720c */ /* 0x008fe40003f05070 */
[----:B----4-:R-:W-:Y:S02]  /*2d360*/  R2UR UR4, R60 ;  /* 0x000000003c0472ca */ /* 0x010fe400000e0000 */
[----:B------:R-:W-:-:S09]  /*2d370*/  R2UR UR5, R61 ;  /* 0x000000003d0572ca */ /* 0x000fd200000e0000 */
[----:B------:R-:W-:-:S05]  /*2d380*/  VOTEU.ANY UP0, P0 ;  /* 0x00000000003f7886 */ /* 0x000fca0000000100 */
[----:B------:R-:W-:Y:S03]  /*2d390*/  HGMMA.64x64x16.F32.BF16 R24, gdesc[UR4], R24, UP0, gsb0 ;  /* 0x00e00000041879f0 */ /* 0x000fe6000b801818 */
[----:B------:R-:W-:Y:S02]  /*2d3a0*/  WARPGROUP.DEPBAR.LE gsb0, 0x0 ;  /* 0x00008000000079c5 */ /* 0x000fe40000010000 */
[----:B------:R-:W-:Y:S04]  /*2d3b0*/  ST.E desc[UR8][R12.64], R11 ;  /* 0x0000000b0c007985 */ /* 0x000fe8000c101908 */
[----:B------:R-:W2:Y:S01]  /*2d3c0*/  LD.E.64 R56, desc[UR10][R20.64] ;  /* 0x0000000a14387980 */ /* 0x000ea2000c101b00 */
[----:B------:R-:W-:Y:S01]  /*2d3d0*/  VIADD R58, R14, 0x2 ;  /* 0x000000020e3a7836 */ /* 0x000fe20000000000 */
[----:B------:R-:W-:Y:S01]  /*2d3e0*/  WARPGROUP.ARRIVE ;  /* 0x00000000000079c5 */ /* 0x000fe20000000000 */
[----:B------:R-:W-:Y:S01]  /*2d3f0*/  IMAD.MOV.U32 R59, RZ, RZ, R15 ;  /* 0x000000ffff3b7224 */ /* 0x000fe200078e000f */
[----:B------:R-:W-:-:S02]  /*2d400*/  R2UR UR8, R4 ;  /* 0x00000000040872ca */ /* 0x000fc400000e0000 */
[----:B------:R-:W-:Y:S02]  /*2d410*/  R2UR UR6, R58 ;  /* 0x000000003a0672ca */ /* 0x000fe400000e0000 */
        /* <DEDUP_REMOVED lines=236> */
[----:B------:R-:W-:Y:S01]  /*2e2e0*/  UMOV UR4, 0x1 ;  /* 0x0000000100047882 */ /* 0x000fe20000000000 */
[----:B------:R-:W-:Y:S01]  /*2e2f0*/  IMAD.MOV.U32 R59, RZ, RZ, R15 ;  /* 0x000000ffff3b7224 */ /* 0x000fe200078e000f */
[----:B------:R-:W0:Y:S01]  /*2e300*/  S2R R60, SR_TID.X ;  /* 0x00000000003c7919 */ /* 0x000e220000002100 */
[----:B------:R-:W-:Y:S01]  /*2e310*/  UISETP.NE.U32.AND UP0, UPT, UR4, URZ, UPT ;  /* 0x0000003f0400728c */ /* 0x000fe2000bf05070 */
[----:B------:R-:W-:Y:S01]  /*2e320*/  WARPGROUP.ARRIVE ;  /* 0x00000000000079c5 */ /* 0x000fe20000000000 */
[----:B------:R-:W-:-:S02]  /*2e330*/  R2UR UR6, R4 ;  /* 0x00000000040672ca */ /* 0x000fc400000e0000 */
[----:B------:R-:W-:Y:S02]  /*2e340*/  R2UR UR11, R59 ;  /* 0x000000003b0b72ca */ /* 0x000fe400000e0000 */
[C---:B------:R-:W-:Y:S02]  /*2e350*/  R2UR UR7, R5.reuse ;  /* 0x00000000050772ca */ /* 0x040fe400000e0000 */
[----:B------:R-:W-:Y:S02]  /*2e360*/  R2UR UR12, R4 ;  /* 0x00000000040c72ca */ /* 0x000fe400000e0000 */
[----:B------:R-:W-:Y:S02]  /*2e370*/  R2UR UR13, R5 ;  /* 0x00000000050d72ca */ /* 0x000fe400000e0000 */
[----:B0-----:R-:W-:-:S06]  /*2e380*/  SHF.R.U32.HI R60, RZ, 0x7, R60 ;  /* 0x00000007ff3c7819 */ /* 0x001fcc000001163c */
[----:B------:R-:W0:Y:S02]  /*2e390*/  SHFL.IDX PT, R60, R60, RZ, 0x1f ;  /* 0x00001fff3c3c7589 */ /* 0x000e2400000e0000 */
[----:B0-----:R-:W-:-:S04]  /*2e3a0*/  ISETP.GT.AND P0, PT, R60, 0x7f, PT ;  /* 0x0000007f3c00780c */ /* 0x001fc80003f04270 */
[----:B------:R-:W-:-:S05]  /*2e3b0*/  SEL R61, RZ, 0x2, !P0 ;  /* 0x00000002ff3d7807 */ /* 0x000fca0004000000 */
[----:B------:R-:W-:-:S05]  /*2e3c0*/  IMAD.IADD R58, R61, 0x1, R62 ;  /* 0x000000013d3a7824 */ /* 0x000fca00078e023e */
[----:B------:R-:W-:Y:S02]  /*2e3d0*/  R2UR UR10, R58 ;  /* 0x000000003a0a72ca */ /* 0x000fe400000e0000 */
[----:B--2---:R-:W-:Y:S02]  /*2e3e0*/  IADD3 R56, R61, 0x800, R56 ;  /* 0x000008003d387810 */ /* 0x004fe40007ffe038 */
[----:B------:R-:W-:Y:S02]  /*2e3f0*/  R2UR UR9, R57 ;  /* 0x00000000390972ca */ /* 0x000fe400000e0000 */
[----:B------:R-:W-:-:S13]  /*2e400*/  R2UR UR8, R56 ;  /* 0x00000000380872ca */ /* 0x000fda00000e0000 */
[----:B------:R-:W-:Y:S03]  /*2e410*/  HGMMA.64x64x16.F32.BF16 R24, gdesc[UR8], R24, UP0, gsb0 ;  /* 0x00e00000081879f0 */ /* 0x000fe6000b801818 */
[----:B------:R-:W-:Y:S02]  /*2e420*/  WARPGROUP.DEPBAR.LE gsb0, 0x0 ;  /* 0x00008000000079c5 */ /* 0x000fe40000010000 */
[----:B------:R0:W-:Y:S04]  /*2e430*/  ST.E desc[UR6][R12.64], R11 ;  /* 0x0000000b0c007985 */ /* 0x0001e8000c101906 */
[----:B------:R-:W2:Y:S01]  /*2e440*/  LD.E.64 R56, desc[UR12][R20.64] ;  /* 0x0000000c14387980 */ /* 0x000ea2000c101b00 */
[----:B------:R-:W-:Y:S01]  /*2e450*/  IMAD.MOV.U32 R65, RZ, RZ, 0x4 ;  /* 0x00000004ff417424 */ /* 0x000fe200078e00ff */
[----:B------:R-:W-:Y:S01]  /*2e460*/  WARPGROUP.ARRIVE ;  /* 0x00000000000079c5 */ /* 0x000fe20000000000 */
[----:B------:R-:W-:Y:S01]  /*2e470*/  IMAD.MOV.U32 R59, RZ, RZ, R15 ;  /* 0x000000ffff3b7224 */ /* 0x000fe200078e000f */
[----:B------:R-:W-:-:S02]  /*2e480*/  R2UR UR8, R4 ;  /* 0x00000000040872ca */ /* 0x000fc400000e0000 */
[----:B------:R-:W-:Y:S02]  /*2e490*/  SEL R63, R65, 0x2, P0 ;  /* 0x00000002413f7807 */ /* 0x000fe40000000000 */
[----:B------:R-:W-:Y:S02]  /*2e4a0*/  R2UR UR7, R59 ;  /* 0x000000003b0772ca */ /* 0x000fe400000e0000 */
[C---:B------:R-:W-:Y:S01]  /*2e4b0*/  R2UR UR9, R5.reuse ;  /* 0x00000000050972ca */ /* 0x040fe200000e0000 */
[----:B------:R-:W-:Y:S01]  /*2e4c0*/  IMAD.IADD R58, R62, 0x1, R63 ;  /* 0x000000013e3a7824 */ /* 0x000fe200078e023f */
[----:B------:R-:W-:Y:S02]  /*2e4d0*/  R2UR UR10, R4 ;  /* 0x00000000040a72ca */ /* 0x000fe400000e0000 */
[----:B------:R-:W-:Y:S02]  /*2e4e0*/  R2UR UR11, R5 ;  /* 0x00000000050b72ca */ /* 0x000fe400000e0000 */
[----:B------:R-:W-:-:S02]  /*2e4f0*/  R2UR UR6, R58 ;  /* 0x000000003a0672ca */ /* 0x000fc400000e0000 */
[----:B--2---:R-:W-:Y:S02]  /*2e500*/  IADD3 R56, R63, 0x800, R56 ;  /* 0x000008003f387810 */ /* 0x004fe40007ffe038 */
[----:B------:R-:W-:Y:S02]  /*2e510*/  R2UR UR5, R57 ;  /* 0x00000000390572ca */ /* 0x000fe400000e0000 */
[----:B------:R-:W-:-:S13]  /*2e520*/  R2UR UR4, R56 ;  /* 0x00000000380472ca */ /* 0x000fda00000e0000 */
[----:B------:R-:W-:Y:S03]  /*2e530*/  HGMMA.64x64x16.F32.BF16 R24, gdesc[UR4], R24, gsb0 ;  /* 0x00e00000041879f0 */ /* 0x000fe60008001818 */
[----:B------:R-:W-:Y:S02]  /*2e540*/  WARPGROUP.DEPBAR.LE gsb0, 0x0 ;  /* 0x00008000000079c5 */ /* 0x000fe40000010000 */
[----:B------:R0:W-:Y:S04]  /*2e550*/  ST.E desc[UR8][R12.64], R11 ;  /* 0x0000000b0c007985 */ /* 0x0001e8000c101908 */
[----:B------:R-:W2:Y:S01]  /*2e560*/  LD.E.64 R56, desc[UR10][R20.64] ;  /* 0x0000000a14387980 */ /* 0x000ea2000c101b00 */
[----:B------:R-:W-:Y:S01]  /*2e570*/  SEL R65, R65, 0x6, !P0 ;  /* 0x0000000641417807 */ /* 0x000fe20004000000 */
[----:B------:R-:W-:Y:S01]  /*2e580*/  IMAD.MOV.U32 R59, RZ, RZ, R15 ;  /* 0x000000ffff3b7224 */ /* 0x000fe200078e000f */
[----:B------:R-:W-:Y:S01]  /*2e590*/  WARPGROUP.ARRIVE ;  /* 0x00000000000079c5 */ /* 0x000fe20000000000 */
[----:B------:R-:W-:-:S02]  /*2e5a0*/  R2UR UR8, R4 ;  /* 0x00000000040872ca */ /* 0x000fc400000e0000 */
[----:B------:R-:W-:Y:S01]  /*2e5b0*/  IMAD.IADD R58, R62, 0x1, R65 ;  /* 0x000000013e3a7824 */ /* 0x000fe200078e0241 */
[----:B------:R-:W-:Y:S02]  /*2e5c0*/  R2UR UR7, R59 ;  /* 0x000000003b0772ca */ /* 0x000fe400000e0000 */
[C---:B------:R-:W-:Y:S02]  /*2e5d0*/  R2UR UR9, R5.reuse ;  /* 0x00000000050972ca */ /* 0x040fe400000e0000 */
[----:B------:R-:W-:Y:S02]  /*2e5e0*/  R2UR UR6, R58 ;  /* 0x000000003a0672ca */ /* 0x000fe400000e0000 */
[----:B------:R-:W-:Y:S02]  /*2e5f0*/  R2UR UR10, R4 ;  /* 0x00000000040a72ca */ /* 0x000fe400000e0000 */
[----:B------:R-:W-:Y:S02]  /*2e600*/  R2UR UR11, R5 ;  /* 0x00000000050b72ca */ /* 0x000fe400000e0000 */
[----:B--2---:R-:W-:-:S02]  /*2e610*/  IADD3 R56, R65, 0x800, R56 ;  /* 0x0000080041387810 */ /* 0x004fc40007ffe038 */
[----:B------:R-:W-:Y:S02]  /*2e620*/  R2UR UR5, R57 ;  /* 0x00000000390572ca */ /* 0x000fe400000e0000 */
[----:B------:R-:W-:-:S13]  /*2e630*/  R2UR UR4, R56 ;  /* 0x00000000380472ca */ /* 0x000fda00000e0000 */
[----:B------:R-:W-:Y:S03]  /*2e640*/  HGMMA.64x64x16.F32.BF16 R24, gdesc[UR4], R24, gsb0 ;  /* 0x00e00000041879f0 */ /* 0x000fe60008001818 */
[----:B------:R-:W-:Y:S02]  /*2e650*/  WARPGROUP.DEPBAR.LE gsb0, 0x0 ;  /* 0x00008000000079c5 */ /* 0x000fe40000010000 */
[----:B------:R0:W-:Y:S04]  /*2e660*/  ST.E desc[UR8][R12.64], R11 ;  /* 0x0000000b0c007985 */ /* 0x0001e8000c101908 */
[----:B------:R-:W2:Y:S01]  /*2e670*/  LD.E.64 R66, desc[UR10][R20.64] ;  /* 0x0000000a14427980 */ /* 0x000ea2000c101b00 */
[----:B------:R-:W-:Y:S01]  /*2e680*/  IMAD.MOV.U32 R56, RZ, RZ, 0x28 ;  /* 0x00000028ff387424 */ /* 0x000fe200078e00ff */
[----:B------:R-:W-:Y:S01]  /*2e690*/  WARPGROUP.ARRIVE ;  /* 0x00000000000079c5 */ /* 0x000fe20000000000 */
[----:B------:R-:W-:Y:S01]  /*2e6a0*/  IMAD.MOV.U32 R57, RZ, RZ, 0xa00 ;  /* 0x00000a00ff397424 */ /* 0x000fe200078e00ff */
[----:B------:R-:W-:Y:S01]  /*2e6b0*/  R2UR UR8, R4 ;  /* 0x00000000040872ca */ /* 0x000fe200000e0000 */
[----:B------:R-:W-:Y:S01]  /*2e6c0*/  IMAD.MOV.U32 R59, RZ, RZ, R15 ;  /* 0x000000ffff3b7224 */ /* 0x000fe200078e000f */
[----:B------:R-:W-:-:S02]  /*2e6d0*/  SEL R56, R56, 0x26, P0 ;  /* 0x0000002638387807 */ /* 0x000fc40000000000 */
[----:B------:R-:W-:Y:S02]  /*2e6e0*/  SEL R57, R57, 0x980, P0 ;  /* 0x0000098039397807 */ /* 0x000fe40000000000 */
[----:B------:R-:W-:Y:S02]  /*2e6f0*/  R2UR UR7, R59 ;  /* 0x000000003b0772ca */ /* 0x000fe400000e0000 */
[C---:B------:R-:W-:Y:S01]  /*2e700*/  R2UR UR9, R5.reuse ;  /* 0x00000000050972ca */ /* 0x040fe200000e0000 */
[----:B------:R-:W-:Y:S01]  /*2e710*/  IMAD.IADD R56, R56, 0x1, R57 ;  /* 0x0000000138387824 */ /* 0x000fe200078e0239 */
[----:B------:R-:W-:Y:S02]  /*2e720*/  R2UR UR10, R4 ;  /* 0x00000000040a72ca */ /* 0x000fe400000e0000 */
[----:B------:R-:W-:Y:S02]  /*2e730*/  R2UR UR11, R5 ;  /* 0x00000000050b72ca */ /* 0x000fe400000e0000 */
[----:B------:R-:W-:-:S05]  /*2e740*/  LOP3.LUT R57, R56, 0xa06, RZ, 0xc0, !PT ;  /* 0x00000a0638397812 */ /* 0x000fca00078ec0ff */
[----:B------:R-:W-:-:S05]  /*2e750*/  IMAD.IADD R58, R14, 0x1, R57 ;  /* 0x000000010e3a7824 */ /* 0x000fca00078e0239 */
[----:B------:R-:W-:Y:S01]  /*2e760*/  R2UR UR6, R58 ;  /* 0x000000003a0672ca */ /* 0x000fe200000e0000 */
[----:B--2---:R-:W-:Y:S02]  /*2e770*/  IMAD.IADD R56, R57, 0x1, R66 ;  /* 0x0000000139387824 */ /* 0x004fe400078e0242 */
[----:B------:R-:W-:-:S03]  /*2e780*/  IMAD.MOV.U32 R57, RZ, RZ, R67 ;  /* 0x000000ffff397224 */ /* 0x000fc600078e0043 */
[----:B------:R-:W-:Y:S02]  /*2e790*/  R2UR UR4, R56 ;  /* 0x00000000380472ca */ /* 0x000fe400000e0000 */
        /* <DEDUP_REMOVED lines=8> */
[----:B------:R-:W-:Y:S01]  /*2e820*/  R2UR UR8, R4 ;  /* 0x00000000040872ca */ /* 0x000fe200000e0000 */
[----:B------:R-:W-:Y:S01]  /*2e830*/  IMAD.IADD R58, R61, 0x1, R60 ;  /* 0x000000013d3a7824 */ /* 0x000fe200078e023c */
[----:B------:R-:W-:-:S02]  /*2e840*/  R2UR UR9, R5 ;  /* 0x00000000050972ca */ /* 0x000fc400000e0000 */
[----:B------:R-:W-:Y:S02]  /*2e850*/  R2UR UR7, R59 ;  /* 0x000000003b0772ca */ /* 0x000fe400000e0000 */
[----:B------:R-:W-:Y:S02]  /*2e860*/  R2UR UR6, R58 ;  /* 0x000000003a0672ca */ /* 0x000fe400000e0000 */
[----:B------:R-:W-:Y:S02]  /*2e870*/  R2UR UR10, R4 ;  /* 0x00000000040a72ca */ /* 0x000fe400000e0000 */
[----:B------:R-:W-:Y:S02]  /*2e880*/  R2UR UR11, R5 ;  /* 0x00000000050b72ca */ /* 0x000fe400000e0000 */
[----:B--2---:R-:W-:Y:S02]  /*2e890*/  IADD3 R56, R61, 0xa00, R56 ;  /* 0x00000a003d387810 */ /* 0x004fe40007ffe038 */
[----:B------:R-:W-:-:S02]  /*2e8a0*/  R2UR UR5, R57 ;  /* 0x00000000390572ca */ /* 0x000fc400000e0000 */
[----:B------:R-:W-:-:S13]  /*2e8b0*/  R2UR UR4, R56 ;  /* 0x00000000380472ca */ /* 0x000fda00000e0000 */
[----:B------:R-:W-:Y:S03]  /*2e8c0*/  HGMMA.64x64x16.F32.BF16 R24, gdesc[UR4], R24, gsb0 ;  /* 0x00e00000041879f0 */ /* 0x000fe60008001818 */
[----:B------:R-:W-:Y:S02]  /*2e8d0*/  WARPGROUP.DEPBAR.LE gsb0, 0x0 ;  /* 0x00008000000079c5 */ /* 0x000fe40000010000 */
[----:B------:R0:W-:Y:S04]  /*2e8e0*/  ST.E desc[UR8][R12.64], R11 ;  /* 0x0000000b0c007985 */ /* 0x0001e8000c101908 */
[----:B------:R-:W2:Y:S01]  /*2e8f0*/  LD.E.64 R56, desc[UR10][R20.64] ;  /* 0x0000000a14387980 */ /* 0x000ea2000c101b00 */
[----:B------:R-:W-:Y:S01]  /*2e900*/  IMAD.IADD R58, R63, 0x1, R60 ;  /* 0x000000013f3a7824 */ /* 0x000fe200078e023c */
[----:B------:R-:W-:Y:S01]  /*2e910*/  WARPGROUP.ARRIVE ;  /* 0x00000000000079c5 */ /* 0x000fe20000000000 */
[----:B------:R-:W-:Y:S01]  /*2e920*/  IMAD.MOV.U32 R59, RZ, RZ, R15 ;  /* 0x000000ffff3b7224 */ /* 0x000fe200078e000f */
[----:B------:R-:W-:-:S02]  /*2e930*/  R2UR UR8, R4 ;  /* 0x00000000040872ca */ /* 0x000fc400000e0000 */
[----:B------:R-:W-:Y:S02]  /*2e940*/  R2UR UR6, R58 ;  /* 0x000000003a0672ca */ /* 0x000fe400000e0000 */
[----:B------:R-:W-:Y:S02]  /*2e950*/  R2UR UR7, R59 ;  /* 0x000000003b0772ca */ /* 0x000fe400000e0000 */
[C---:B------:R-:W-:Y:S02]  /*2e960*/  R2UR UR9, R5.reuse ;  /* 0x00000000050972ca */ /* 0x040fe400000e0000 */
        /* <DEDUP_REMOVED lines=172> */
[----:B------:R-:W-:-:S02]  /*2f430*/  R2UR UR8, R4 ;  /* 0x00000000040872ca */ /* 0x000fc400000e0000 */
[----:B------:R-:W-:Y:S02]  /*2f440*/  SEL R56, R56, 0x3e, P0 ;  /* 0x0000003e38387807 */ /* 0x000fe40000000000 */
[----:B------:R-:W-:Y:S02]  /*2f450*/  SEL R57, R57, 0xf80, P0 ;  /* 0x00000f8039397807 */ /* 0x000fe40000000000 */
[----:B------:R-:W-:-:S03]  /*2f460*/  R2UR UR9, R5 ;  /* 0x00000000050972ca */ /* 0x000fc600000e0000 */
[----:B------:R-:W-:-:S05]  /*2f470*/  IMAD.IADD R56, R56, 0x1, R57 ;  /* 0x0000000138387824 */ /* 0x000fca00078e0239 */
[----:B------:R-:W-:-:S05]  /*2f480*/  LOP3.LUT R57, R56, 0x1e06, RZ, 0xc0, !PT ;  /* 0x00001e0638397812 */ /* 0x000fca00078ec0ff */
[----:B------:R-:W-:-:S05]  /*2f490*/  IMAD.IADD R56, R14, 0x1, R57 ;  /* 0x000000010e387824 */ /* 0x000fca00078e0239 */
[----:B------:R-:W-:Y:S01]  /*2f4a0*/  R2UR UR6, R56 ;  /* 0x00000000380672ca */ /* 0x000fe200000e0000 */
[----:B--2---:R-:W-:Y:S02]  /*2f4b0*/  IMAD.IADD R14, R57, 0x1, R20 ;  /* 0x00000001390e7824 */ /* 0x004fe400078e0214 */
[----:B------:R-:W-:Y:S02]  /*2f4c0*/  IMAD.MOV.U32 R57, RZ, RZ, R15 ;  /* 0x000000ffff397224 */ /* 0x000fe400078e000f */
[----:B------:R-:W-:Y:S01]  /*2f4d0*/  IMAD.MOV.U32 R15, RZ, RZ, R21 ;  /* 0x000000ffff0f7224 */ /* 0x000fe200078e0015 */
[----:B------:R-:W-:Y:S02]  /*2f4e0*/  R2UR UR4, R14 ;  /* 0x000000000e0472ca */ /* 0x000fe400000e0000 */
[----:B------:R-:W-:Y:S02]  /*2f4f0*/  R2UR UR7, R57 ;  /* 0x00000000390772ca */ /* 0x000fe400000e0000 */
        /* <DEDUP_REMOVED lines=9> */
[----:B------:R-:W-:Y:S02]  /*2f590*/  R2UR UR4, R4 ;  /* 0x00000000040472ca */ /* 0x000fe400000e0000 */
[----:B------:R-:W-:Y:S01]  /*2f5a0*/  R2UR UR5, R5 ;  /* 0x00000000050572ca */ /* 0x000fe200000e0000 */
[----:B------:R-:W-:-:S12]  /*2f5b0*/  BSSY B2, `(.L_x_5391) ;  /* 0x0000006000027945 */ /* 0x000fd80003800000 */
[----:B---3--:R0:W5:Y:S01]  /*2f5c0*/  LD.E R14, desc[UR4][R14.64] ;  /* 0x000000040e0e7980 */ /* 0x008162000c101900 */
[----:B--2---:R-:W-:-:S04]  /*2f5d0*/  LOP3.LUT R56, R56, 0x1, RZ, 0xfc, !PT ;  /* 0x0000000138387812 */ /* 0x004fc800078efcff */
[----:B------:R-:W-:-:S13]  /*2f5e0*/  ISETP.NE.AND P0, PT, R56, 0x3, PT ;  /* 0x000000033800780c */ /* 0x000fda0003f05270 */
[----:B0-----:R-:W-:Y:S05]  /*2f5f0*/  @!P0 BRA `(.L_x_5392) ;  /* 0x0000000000048947 */ /* 0x001fea0003800000 */
[----:B------:R-:W-:Y:S01]  /*2f600*/  BPT.TRAP 0x1 ;  /* 0x000000040000795c */ /* 0x000fe20000300000 */
.L_x_5392:
[----:B------:R-:W-:Y:S05]  /*2f610*/  BSYNC B2 ;  /* 0x0000000000027941 */ /* 0x000fea0003800000 */
.L_x_5391:
[C---:B------:R-:W-:Y:S02]  /*2f620*/  R2UR UR6, R4.reuse ;  /* 0x00000000040672ca */ /* 0x040fe400000e0000 */
[C---:B------:R-:W-:Y:S02]  /*2f630*/  R2UR UR7, R5.reuse ;  /* 0x00000000050772ca */ /* 0x040fe400000e0000 */
[----:B------:R-:W-:Y:S02]  /*2f640*/  R2UR UR4, R4 ;  /* 0x00000000040472ca */ /* 0x000fe400000e0000 */
[----:B------:R-:W-:-:S09]  /*2f650*/  R2UR UR5, R5 ;  /* 0x00000000050572ca */ /* 0x000fd200000e0000 */
[----:B------:R-:W2:Y:S04]  /*2f660*/  LD.E.64 R12, desc[UR6][R20.64+0x20] ;  /* 0x00002006140c7980 */ /* 0x000ea8000c101b00 */
[----:B------:R-:W3:Y:S01]  /*2f670*/  LD.E R11, desc[UR4][R20.64+0xc] ;  /* 0x00000c04140b7980 */ /* 0x000ee2000c101900 */
[----:B--2---:R-:W-:-:S05]  /*2f680*/  MOV R13, R12 ;  /* 0x0000000c000d7202 */ /* 0x004fca0000000f00 */
[----:B-----5:R-:W-:-:S05]  /*2f690*/  IMAD R14, R14, 0x8, R13 ;  /* 0x000000080e0e7824 */ /* 0x020fca00078e020d */
[----:B---3--:R-:W-:-:S04]  /*2f6a0*/  PRMT R11, R11, 0x654, R14 ;  /* 0x000006540b0b7816 */ /* 0x008fc8000000000e */
[----:B------:R0:W-:Y:S01]  /*2f6b0*/  SYNCS.ARRIVE.TRANS64.RED.A1T0 RZ, [R11+URZ], RZ ;  /* 0x000000ff0bff79a7 */ /* 0x0001e2000810043f */
[----:B------:R-:W2:Y:S04]  /*2f6c0*/  LDL.64 R12, [R7+0x68] ;  /* 0x00006800070c7983 */ /* 0x000ea80000100a00 */
[----:B------:R-:W3:Y:S04]  /*2f6d0*/  LD.E R15, desc[UR4][R8.64+0x24] ;  /* 0x00002404080f7980 */ /* 0x000ee8000c101900 */
[----:B------:R-:W4:Y:S04]  /*2f6e0*/  LD.E R14, desc[UR4][R8.64] ;  /* 0x00000004080e7980 */ /* 0x000f28000c101900 */
[----:B--2---:R-:W0:Y:S01]  /*2f6f0*/  LD.E.64 R12, desc[UR4][R12.64] ;  /* 0x000000040c0c7980 */ /* 0x004e22000c101b00 */
[----:B---3--:R-:W-:-:S13]  /*2f700*/  ISETP.NE.AND P0, PT, R15, 0x1, PT ;  /* 0x000000010f00780c */ /* 0x008fda0003f05270 */
[C---:B------:R-:W-:Y:S02]  /*2f710*/  @P0 R2UR UR6, R4.reuse ;  /* 0x00000000040602ca */ /* 0x040fe400000e0000 */
[C---:B------:R-:W-:Y:S02]  /*2f720*/  @P0 R2UR UR7, R5.reuse ;  /* 0x00000000050702ca */ /* 0x040fe400000e0000 */
[C---:B------:R-:W-:Y:S02]  /*2f730*/  R2UR UR14, R4.reuse ;  /* 0x00000000040e72ca */ /* 0x040fe400000e0000 */
[----:B------:R-:W-:Y:S02]  /*2f740*/  R2UR UR15, R5 ;  /* 0x00000000050f72ca */ /* 0x000fe400000e0000 */
[----:B------:R-:W-:-:S07]  /*2f750*/  R2UR UR10, R4 ;  /* 0x00000000040a72ca */ /* 0x000fce00000e0000 */
[----:B------:R-:W2:Y:S01]  /*2f760*/  @P0 LD.E R57, desc[UR6][R8.64+0x2c] ;  /* 0x00002c0608390980 */ /* 0x000ea2000c101900 */
[C---:B------:R-:W-:Y:S02]  /*2f770*/  R2UR UR6, R4.reuse ;  /* 0x00000000040672ca */ /* 0x040fe400000e0000 */
[C---:B------:R-:W-:Y:S01]  /*2f780*/  R2UR UR7, R5.reuse ;  /* 0x00000000050772ca */ /* 0x040fe200000e0000 */
[----:B------:R-:W3:Y:S01]  /*2f790*/  LD.E R63, desc[UR14][R8.64+0x18] ;  /* 0x0000180e083f7980 */ /* 0x000ee2000c101900 */
[C---:B------:R-:W-:Y:S02]  /*2f7a0*/  R2UR UR11, R5.reuse ;  /* 0x00000000050b72ca */ /* 0x040fe400000e0000 */
[C---:B------:R-:W-:Y:S02]  /*2f7b0*/  R2UR UR8, R4.reuse ;  /* 0x00000000040872ca */ /* 0x040fe400000e0000 */
[----:B------:R-:W-:Y:S02]  /*2f7c0*/  R2UR UR9, R5 ;  /* 0x00000000050972ca */ /* 0x000fe400000e0000 */
[----:B------:R-:W-:-:S02]  /*2f7d0*/  R2UR UR12, R4 ;  /* 0x00000000040c72ca */ /* 0x000fc400000e0000 */
[----:B------:R-:W-:-:S03]  /*2f7e0*/  R2UR UR13, R5 ;  /* 0x00000000050d72ca */ /* 0x000fc600000e0000 */
[----:B------:R-:W2:Y:S04]  /*2f7f0*/  LD.E R59, desc[UR6][R8.64+0x4] ;  /* 0x00000406083b7980 */ /* 0x000ea8000c101900 */
[----:B------:R-:W2:Y:S04]  /*2f800*/  LD.E R61, desc[UR10][R8.64+0xc] ;  /* 0x00000c0a083d7980 */ /* 0x000ea8000c101900 */
[----:B------:R-:W2:Y:S04]  /*2f810*/  LD.E R60, desc[UR8][R8.64+0x10] ;  /* 0x00001008083c7980 */ /* 0x000ea8000c101900 */
[----:B------:R-:W2:Y:S04]  /*2f820*/  LD.E R62, desc[UR12][R8.64+0x14] ;  /* 0x0000140c083e7980 */ /* 0x000ea8000c101900 */
[----:B0-----:R0:W2:Y:S02]  /*2f830*/  LD.E R11, desc[UR4][R12.64] ;  /* 0x000000040c0b7980 */ /* 0x0010a4000c101900 */
[----:B0-----:R-:W-:-:S02]  /*2f840*/  IMAD.MOV.U32 R12, RZ, RZ, R19 ;  /* 0x000000ffff0c7224 */ /* 0x001fc400078e0013 */
[----:B------:R-:W-:-:S05]  /*2f850*/  IMAD.MOV.U32 R13, RZ, RZ, R18 ;  /* 0x000000ffff0d7224 */ /* 0x000fca00078e0012 */
[----:B------:R4:W2:Y:S01]  /*2f860*/  LD.E R21, desc[UR4][R12.64] ;  /* 0x000000040c157980 */ /* 0x0008a2000c101900 */
[----:B------:R-:W-:Y:S02]  /*2f870*/  @P0 R2UR UR4, R4 ;  /* 0x00000000040402ca */ /* 0x000fe400000e0000 */
[----:B------:R-:W-:-:S13]  /*2f880*/  @P0 R2UR UR5, R5 ;  /* 0x00000000050502ca */ /* 0x000fda00000e0000 */
[----:B------:R-:W2:Y:S01]  /*2f890*/  @P0 LD.E R56, desc[UR4][R8.64+0x28] ;  /* 0x0000280408380980 */ /* 0x000ea2000c101900 */
[----:B------:R-:W-:Y:S02]  /*2f8a0*/  R2UR UR4, R4 ;  /* 0x00000000040472ca */ /* 0x000fe400000e0000 */
[----:B------:R-:W-:-:S13]  /*2f8b0*/  R2UR UR5, R5 ;  /* 0x00000000050572ca */ /* 0x000fda00000e0000 */
[----:B------:R-:W2:Y:S01]  /*2f8c0*/  LD.E R58, desc[UR4][R8.64+0x8] ;  /* 0x00000804083a7980 */ /* 0x000ea2000c101900 */
[----:B----4-:R-:W-:-:S04]  /*2f8d0*/  SHF.R.S32.HI R13, RZ, 0x1f, R14 ;  /* 0x0000001fff0d7819 */ /* 0x010fc8000001140e */
[----:B------:R-:W-:-:S04]  /*2f8e0*/  LEA.HI R12, R13, R14, RZ, 0x7 ;  /* 0x0000000e0d0c7211 */ /* 0x000fc800078f38ff */
[----:B------:R-:W-:-:S05]  /*2f8f0*/  LOP3.LUT R15, R12, 0xffffff80, RZ, 0xc0, !PT ;  /* 0xffffff800c0f7812 */ /* 0x000fca00078ec0ff */
[----:B------:R-:W-:-:S05]  /*2f900*/  IMAD.IADD R15, R14, 0x1, -R15 ;  /* 0x000000010e0f7824 */ /* 0x000fca00078e0a0f */
[----:B------:R-:W-:-:S04]  /*2f910*/  SHF.R.S32.HI R12, RZ, 0x1f, R15 ;  /* 0x0000001fff0c7819 */ /* 0x000fc8000001140f */
[CC--:B------:R-:W-:Y:S02]  /*2f920*/  LEA.HI R20, R12.reuse, R15.reuse, RZ, 0x2 ;  /* 0x0000000f0c147211 */ /* 0x0c0fe400078f10ff */
[----:B------:R-:W-:-:S04]  /*2f930*/  LEA.HI R12, R12, R15, RZ, 0x5 ;  /* 0x0000000f0c0c7211 */ /* 0x000fc800078f28ff */
[----:B------:R-:W-:Y:S02]  /*2f940*/  SHF.R.S32.HI R12, RZ, 0x5, R12 ;  /* 0x00000005ff0c7819 */ /* 0x000fe4000001140c */
[----:B---3--:R-:W-:Y:S01]  /*2f950*/  ISETP.GE.AND P1, PT, R63, 0x1, PT ;  /* 0x000000013f00780c */ /* 0x008fe20003f26270 */
[----:B------:R-:W-:Y:S01]  /*2f960*/  BSSY B2, `(.L_x_5393) ;  /* 0x0000081000027945 */ /* 0x000fe20003800000 */
[-C--:B--2---:R-:W-:Y:S01]  /*2f970*/  FMUL.FTZ R25, R25, R11.reuse ;  /* 0x0000000b19197220 */ /* 0x084fe20000410000 */
[----:B------:R-:W-:-:S03]  /*2f980*/  FMUL.FTZ R24, R24, R11 ;  /* 0x0000000b18187220 */ /* 0x000fc60000410000 */
[----:B------:R0:W1:Y:S02]  /*2f990*/  MUFU.TANH R65, R25 ;  /* 0x0000001900417308 */ /* 0x0000640000002400 */
[----:B0-----:R-:W-:-:S06]  /*2f9a0*/  LEA.HI R25, R13, R14, RZ, 0x2 ;  /* 0x0000000e0d197211 */ /* 0x001fcc00078f10ff */
[----:B------:R0:W2:Y:S01]  /*2f9b0*/  MUFU.TANH R64, R24 ;  /* 0x0000001800407308 */ /* 0x0000a20000002400 */
[--C-:B------:R-:W-:Y:S02]  /*2f9c0*/  SHF.R.S32.HI R13, RZ, 0x2, R20.reuse ;  /* 0x00000002ff0d7819 */ /* 0x100fe40000011414 */
[----:B------:R-:W-:Y:S02]  /*2f9d0*/  LOP3.LUT R25, R25, 0xfffffffc, RZ, 0xc0, !PT ;  /* 0xfffffffc19197812 */ /* 0x000fe400078ec0ff */
[----:B0-----:R-:W-:-:S03]  /*2f9e0*/  SHF.R.S32.HI R24, RZ, 0x1f, R20 ;  /* 0x0000001fff187819 */ /* 0x001fc60000011414 */
[----:B------:R-:W-:Y:S01]  /*2f9f0*/  IMAD.IADD R25, R14, 0x1, -R25 ;  /* 0x000000010e197824 */ /* 0x000fe200078e0a19 */
[----:B------:R-:W-:-:S04]  /*2fa00*/  LEA.HI R24, R24, R13, RZ, 0x3 ;  /* 0x0000000d18187211 */ /* 0x000fc800078f18ff */
[----:B------:R-:W-:Y:S02]  /*2fa10*/  LEA.HI R14, R25, R25, RZ, 0x1 ;  /* 0x00000019190e7211 */ /* 0x000fe400078f08ff */
[----:B------:R-:W-:Y:S02]  /*2fa20*/  LOP3.LUT R24, R24, 0xfffffff8, RZ, 0xc0, !PT ;  /* 0xfffffff818187812 */ /* 0x000fe400078ec0ff */
[----:B------:R-:W-:-:S03]  /*2fa30*/  LOP3.LUT R14, R14, 0x1ffffffe, RZ, 0xc0, !PT ;  /* 0x1ffffffe0e0e7812 */ /* 0x000fc600078ec0ff */
[----:B------:R-:W-:Y:S02]  /*2fa40*/  IMAD.IADD R24, R13, 0x1, -R24 ;  /* 0x000000010d187824 */ /* 0x000fe400078e0a18 */
[----:B------:R-:W-:Y:S02]  /*2fa50*/  IMAD R13, R21, 0x4, R12 ;  /* 0x00000004150d7824 */ /* 0x000fe400078e020c */
[----:B------:R-:W-:Y:S02]  /*2fa60*/  IMAD.IADD R14, R25, 0x1, -R14 ;  /* 0x00000001190e7824 */ /* 0x000fe400078e0a0e */
[----:B------:R-:W-:-:S04]  /*2fa70*/  IMAD.U32 R13, R13, 0x10, R24 ;  /* 0x000000100d0d7824 */ /* 0x000fc800078e0018 */
[----:B------:R-:W-:-:S04]  /*2fa80*/  IMAD R13, R14, 0x8, R13 ;  /* 0x000000080e0d7824 */ /* 0x000fc800078e020d */
[----:B------:R-:W-:Y:S01]  /*2fa90*/  @P0 IMAD.HI.U32 R56, R13, R56, RZ ;  /* 0x000000380d380227 */ /* 0x000fe200078e00ff */
[----:B------:R-:W-:-:S04]  /*2faa0*/  LOP3.LUT R20, R20, 0x7ffffffc, RZ, 0xc0, !PT ;  /* 0x7ffffffc14147812 */ /* 0x000fc800078ec0ff */
[----:B------:R-:W-:Y:S01]  /*2fab0*/  @P0 SHF.R.U32.HI R13, RZ, R57, R56 ;  /* 0x00000039ff0d0219 */ /* 0x000fe20000011638 */
[----:B------:R-:W-:-:S04]  /*2fac0*/  IMAD.SHL.U32 R25, R0, 0x40, RZ ;  /* 0x0000004000197824 */ /* 0x000fc800078e00ff */
[----:B------:R-:W0:Y:S01]  /*2fad0*/  SHFL.IDX PT, R24, R13, RZ, 0x1c1f ;  /* 0x001c1fff0d187589 */ /* 0x000e2200000e0000 */
[----:B------:R-:W-:Y:S01]  /*2fae0*/  IMAD.IADD R20, R15, 0x1, -R20 ;  /* 0x000000010f147824 */ /* 0x000fe200078e0a14 */
[----:B------:R-:W-:Y:S01]  /*2faf0*/  IADD3 R15, -R25, 0x1, RZ ;  /* 0x00000001190f7810 */ /* 0x000fe20007ffe1ff */
        /* <DEDUP_REMOVED lines=31> */
[----:B------:R-:W3:Y:S01]  /*2fcf0*/  MUFU.TANH R27, R27 ;  /* 0x0000001b001b7308 */ /* 0x000ee20000002400 */
[----:B------:R-:W-:-:S03]  /*2fd00*/  LOP3.LUT R12, RZ, R61, RZ, 0x33, !PT ;  /* 0x0000003dff0c7212 */ /* 0x000fc600078e33ff */
[----:B------:R-:W-:-:S04]  /*2fd10*/  IADD3 R15, -R59, R15, R58 ;  /* 0x0000000f3b0f7210 */ /* 0x000fc80007ffe13a */
[----:B------:R4:W0:Y:S01]  /*2fd20*/  MUFU.TANH R66, R26 ;  /* 0x0000001a00427308 */ /* 0x0008220000002400 */
        /* <DEDUP_REMOVED lines=33> */
[----:B--23--:R-:W-:Y:S06]  /*2ff40*/  @!P1 BRA `(.L_x_5394) ;  /* 0x0000000000889947 */ /* 0x00cfec0003800000 */
[----:B------:R-:W-:Y:S01]  /*2ff50*/  IADD3 R24, -R59, R58, R24 ;  /* 0x0000003a3b187210 */ /* 0x000fe20007ffe118 */
[----:B------:R-:W-:Y:S03]  /*2ff60*/  BSSY B3, `(.L_x_5395) ;  /* 0x000001c000037945 */ /* 0x000fe60003800000 */
[----:B------:R-:W-:-:S13]  /*2ff70*/  ISETP.GT.AND P0, PT, R24, -0x1, PT ;  /* 0xffffffff1800780c */ /* 0x000fda0003f04270 */
[----:B------:R-:W-:Y:S05]  /*2ff80*/  @P0 BRA `(.L_x_5396) ;  /* 0x00000000003c0947 */ /* 0x000fea0003800000 */
[----:B------:R-:W-:Y:S01]  /*2ff90*/  ISETP.NE.AND P0, PT, R63, 0x1, PT ;  /* 0x000000013f00780c */ /* 0x000fe20003f05270 */
[----:B------:R-:W-:Y:S01]  /*2ffa0*/  BSSY B4, `(.L_x_5397) ;  /* 0x000000b000047945 */ /* 0x000fe20003800000 */
[----:B------:R-:W-:-:S11]  /*2ffb0*/  LOP3.LUT R24, RZ, R24, RZ, 0x33, !PT ;  /* 0x00000018ff187212 */ /* 0x000fd600078e33ff */
[----:B------:R-:W-:Y:S05]  /*2ffc0*/  @!P0 BRA `(.L_x_5398) ;  /* 0x0000000000208947 */ /* 0x000fea0003800000 */
[C---:B------:R-:W-:Y:S02]  /*2ffd0*/  R2UR UR4, R4.reuse ;  /* 0x00000000040472ca */ /* 0x040fe400000e0000 */
[C---:B------:R-:W-:Y:S02]  /*2ffe0*/  R2UR UR5, R5.reuse ;  /* 0x00000000050572ca */ /* 0x040fe400000e0000 */
[----:B------:R-:W-:Y:S02]  /*2fff0*/  R2UR UR6, R4 ;  /* 0x00000000040672ca */ /* 0x000fe400000e0000 */
[----:B------:R-:W-:-:S09]  /*30000*/  R2UR UR7, R5 ;  /* 0x00000000050772ca */ /* 0x000fd200000e0000 */
[----:B----4-:R-:W2:Y:S04]  /*30010*/  LD.E R11, desc[UR4][R8.64+0x1c] ;  /* 0x00001c04080b7980 */ /* 0x010ea8000c101900 */
[----:B------:R-:W3:Y:S01]  /*30020*/  LD.E R26, desc[UR6][R8.64+0x20] ;  /* 0x00002006081a7980 */ /* 0x000ee2000c101900 */
[----:B--2---:R-:W-:-:S05]  /*30030*/  IMAD.HI.U32 R11, R24, R11, RZ ;  /* 0x0000000b180b7227 */ /* 0x004fca00078e00ff */
[----:B---3--:R-:W-:-:S07]  /*30040*/  SHF.R.U32.HI R24, RZ, R26, R11 ;  /* 0x0000001aff187219 */ /* 0x008fce000001160b */
.L_x_5398:
[----:B------:R-:W-:Y:S05]  /*30050*/  BSYNC B4 ;  /* 0x0000000000047941 */ /* 0x000fea0003800000 */
.L_x_5397:
[----:B------:R-:W-:Y:S01]  /*30060*/  LOP3.LUT R24, RZ, R24, RZ, 0x33, !PT ;  /* 0x00000018ff187212 */ /* 0x000fe200078e33ff */
[----:B------:R-:W-:Y:S06]  /*30070*/  BRA `(.L_x_5399) ;  /* 0x0000000000287947 */ /* 0x000fec0003800000 */
.L_x_5396:
[----:B------:R-:W-:-:S13]  /*30080*/  ISETP.NE.AND P0, PT, R63, 0x1, PT ;  /* 0x000000013f00780c */ /* 0x000fda0003f05270 */
        /* <DEDUP_REMOVED lines=9> */
.L_x_5399:
[----:B------:R-:W-:Y:S05]  /*30120*/  BSYNC B3 ;  /* 0x0000000000037941 */ /* 0x000fea0003800000 */
.L_x_5395:
[----:B----4-:R-:W-:-:S04]  /*30130*/  IMAD R11, R63, R24, -R25 ;  /* 0x000000183f0b7224 */ /* 0x010fc800078e0a19 */
[----:B------:R-:W-:-:S05]  /*30140*/  IMAD R11, R20, -0x2, R11 ;  /* 0xfffffffe140b7824 */ /* 0x000fca00078e020b */
[----:B------:R-:W-:Y:S02]  /*30150*/  VIMNMX R14, R14, R11, !PT ;  /* 0x0000000b0e0e7248 */ /* 0x000fe40007fe0100 */
[----:B------:R-:W-:-:S07]  /*30160*/  VIADDMNMX R12, R11, R63, R12, PT ;  /* 0x0000003f0b0c7246 */ /* 0x000fce000380010c */
.L_x_5394:
[----:B------:R-:W-:Y:S05]  /*30170*/  BSYNC B2 ;  /* 0x0000000000027941 */ /* 0x000fea0003800000 */
.L_x_5393:
[C---:B------:R-:W-:Y:S01]  /*30180*/  ISETP.GE.AND P1, PT, R62.reuse, 0x9, PT ;  /* 0x000000093e00780c */ /* 0x040fe20003f26270 */
[----:B------:R-:W4:Y:S01]  /*30190*/  SHFL.IDX PT, R13, R13, 0x1, 0x1c1f ;  /* 0x003c1f000d0d7f89 */ /* 0x000f2200000e0000 */
        /* <DEDUP_REMOVED lines=10> */
[----:B-1----:R-:W-:Y:S02]  /*30240*/  FSEL R65, R65, -INF , !P3 ;  /* 0xff80000041417808 */ /* 0x002fe40005800000 */
[----:B------:R-:W-:-:S02]  /*30250*/  P2R R56, PR, RZ, 0x10 ;  /* 0x00000010ff387803 */ /* 0x000fc40000000000 */
[----:B------:R-:W-:Y:S01]  /*30260*/  ISETP.LT.OR P2, PT, R12, 0x11, P2 ;  /* 0x000000110c00780c */ /* 0x000fe20001741670 */
[----:B----4-:R-:W-:Y:S01]  /*30270*/  IMAD.IADD R11, R15, 0x1, R13 ;  /* 0x000000010f0b7824 */ /* 0x010fe200078e020d */
        /* <DEDUP_REMOVED lines=76> */
[----:B------:R-:W2:Y:S04]  /*30740*/  LD.E R13, desc[UR4][R8.64+0x1c] ;  /* 0x00001c04080d7980 */ /* 0x000ea8000c101900 */
[----:B------:R-:W3:Y:S01]  /*30750*/  LD.E R15, desc[UR6][R8.64+0x20] ;  /* 0x00002006080f7980 */ /* 0x000ee2000c101900 */
[----:B--2---:R-:W-:-:S05]  /*30760*/  IMAD.HI.U32 R58, R58, R13, RZ ;  /* 0x0000000d3a3a7227 */ /* 0x004fca00078e00ff */
[----:B---3--:R-:W-:-:S07]  /*30770*/  SHF.R.U32.HI R58, RZ, R15, R58 ;  /* 0x0000000fff3a7219 */ /* 0x008fce000001163a */
.L_x_5405:
[----:B------:R-:W-:Y:S05]  /*30780*/  BSYNC B4 ;  /* 0x0000000000047941 */ /* 0x000fea0003800000 */
.L_x_5404:
[----:B------:R-:W-:Y:S01]  /*30790*/  LOP3.LUT R58, RZ, R58, RZ, 0x33, !PT ;  /* 0x0000003aff3a7212 */ /* 0x000fe200078e33ff */
[----:B------:R-:W-:Y:S06]  /*307a0*/  BRA `(.L_x_5406) ;  /* 0x0000000000287947 */ /* 0x000fec0003800000 */
.L_x_5403:
[----:B------:R-:W-:-:S13]  /*307b0*/  ISETP.NE.AND P6, PT, R63, 0x1, PT ;  /* 0x000000013f00780c */ /* 0x000fda0003fc5270 */
        /* <DEDUP_REMOVED lines=9> */
.L_x_5406:
[----:B------:R-:W-:Y:S05]  /*30850*/  BSYNC B3 ;  /* 0x0000000000037941 */ /* 0x000fea0003800000 */
.L_x_5402:
[----:B------:R-:W-:-:S04]  /*30860*/  IMAD R9, R63, R58, -R25 ;  /* 0x0000003a3f097224 */ /* 0x000fc800078e0a19 */
[----:B------:R-:W-:-:S05]  /*30870*/  IMAD R20, R20, -0x2, R9 ;  /* 0xfffffffe14147824 */ /* 0x000fca00078e0209 */
[----:B------:R-:W-:Y:S02]  /*30880*/  VIADDMNMX R12, R20, R63, R12, PT ;  /* 0x0000003f140c7246 */ /* 0x000fe4000380010c */
[----:B------:R-:W-:-:S07]  /*30890*/  VIMNMX R11, R11, R20, !PT ;  /* 0x000000140b0b7248 */ /* 0x000fce0007fe0100 */
.L_x_5401:
[----:B------:R-:W-:Y:S05]  /*308a0*/  BSYNC B2 ;  /* 0x0000000000027941 */ /* 0x000fea0003800000 */
.L_x_5400:
[----:B------:R-:W2:Y:S01]  /*308b0*/  LDL.64 R8, [R7+0x70] ;  /* 0x0000700007087983 */ /* 0x000ea20000100a00 */
[----:B------:R-:W-:Y:S02]  /*308c0*/  R2UR UR4, R4 ;  /* 0x00000000040472ca */ /* 0x000fe400000e0000 */
[----:B------:R-:W-:Y:S02]  /*308d0*/  R2UR UR5, R5 ;  /* 0x00000000050572ca */ /* 0x000fe400000e0000 */
[C---:B------:R-:W-:Y:S02]  /*308e0*/  ISETP.GT.AND P0, PT, R11.reuse, 0x1, !P0 ;  /* 0x000000010b00780c */ /* 0x040fe40004704270 */
[----:B------:R-:W-:Y:S02]  /*308f0*/  ISETP.NE.AND P6, PT, R36, RZ, PT ;  /* 0x000000ff2400720c */ /* 0x000fe40003fc5270 */
[----:B------:R-:W-:Y:S02]  /*30900*/  ISETP.LT.OR P0, PT, R12, 0x2, P0 ;  /* 0x000000020c00780c */ /* 0x000fe40000701670 */
[----:B------:R-:W-:-:S02]  /*30910*/  ISETP.GT.AND P1, PT, R11, 0x8, !P1 ;  /* 0x000000080b00780c */ /* 0x000fc40004f24270 */
[----:B------:R-:W-:Y:S02]  /*30920*/  FSEL R59, R27, -INF , !P0 ;  /* 0xff8000001b3b7808 */ /* 0x000fe40004000000 */
[----:B------:R-:W-:Y:S02]  /*30930*/  ISETP.NE.AND P0, PT, R26, RZ, PT ;  /* 0x000000ff1a00720c */ /* 0x000fe40003f05270 */
[----:B------:R-:W-:Y:S02]  /*30940*/  ISETP.LT.OR P1, PT, R12, 0x9, P1 ;  /* 0x000000090c00780c */ /* 0x000fe40000f21670 */
[----:B------:R-:W-:Y:S02]  /*30950*/  ISETP.GT.AND P0, PT, R11, 0x9, !P0 ;  /* 0x000000090b00780c */ /* 0x000fe40004704270 */
[----:B------:R-:W-:Y:S02]  /*30960*/  FSEL R63, R30, -INF , !P1 ;  /* 0xff8000001e3f7808 */ /* 0x000fe40004800000 */
[----:B------:R-:W-:-:S02]  /*30970*/  ISETP.LT.OR P0, PT, R12, 0xa, P0 ;  /* 0x0000000a0c00780c */ /* 0x000fc40000701670 */
[----:B------:R-:W-:Y:S02]  /*30980*/  ISETP.NE.AND P1, PT, R68, RZ, PT ;  /* 0x000000ff4400720c */ /* 0x000fe40003f25270 */
        /* <DEDUP_REMOVED lines=13> */
[C---:B------:R-:W-:Y:S01]  /*30a60*/  ISETP.GT.AND P0, PT, R11.reuse, 0x19, !P6 ;  /* 0x000000190b00780c */ /* 0x040fe20007704270 */
[----:B--2---:R-:W2:Y:S03]  /*30a70*/  LD.E.64 R14, desc[UR4][R8.64] ;  /* 0x00000004080e7980 */ /* 0x004ea6000c101b00 */
[----:B------:R-:W-:Y:S02]  /*30a80*/  ISETP.LT.OR P0, PT, R12, 0x1a, P0 ;  /* 0x0000001a0c00780c */ /* 0x000fe40000701670 */
[----:B------:R-:W-:Y:S02]  /*30a90*/  ISETP.GT.AND P1, PT, R11, 0x28, !P1 ;  /* 0x000000280b00780c */ /* 0x000fe40004f24270 */
[----:B------:R-:W-:-:S02]  /*30aa0*/  FSEL R39, R39, -INF , !P0 ;  /* 0xff80000027277808 */ /* 0x000fc40004000000 */
[----:B------:R-:W-:Y:S02]  /*30ab0*/  ISETP.NE.AND P0, PT, R57, RZ, PT ;  /* 0x000000ff3900720c */ /* 0x000fe40003f05270 */
[C---:B------:R-:W-:Y:S02]  /*30ac0*/  ISETP.GT.AND P2, PT, R11.reuse, 0x29, !P2 ;  /* 0x000000290b00780c */ /* 0x040fe40005744270 */
[C---:B------:R-:W-:Y:S02]  /*30ad0*/  ISETP.GT.AND P0, PT, R11.reuse, 0x20, !P0 ;  /* 0x000000200b00780c */ /* 0x040fe40004704270 */
[C---:B------:R-:W-:Y:S02]  /*30ae0*/  ISETP.GT.AND P3, PT, R11.reuse, 0x30, !P3 ;  /* 0x000000300b00780c */ /* 0x040fe40005f64270 */
[----:B------:R-:W-:Y:S02]  /*30af0*/  ISETP.LT.OR P0, PT, R12, 0x21, P0 ;  /* 0x000000210c00780c */ /* 0x000fe40000701670 */
[----:B------:R-:W-:-:S02]  /*30b00*/  ISETP.GT.AND P4, PT, R11, 0x31, !P4 ;  /* 0x000000310b00780c */ /* 0x000fc40006784270 */
[----:B------:R-:W-:Y:S02]  /*30b10*/  FSEL R87, R42, -INF , !P0 ;  /* 0xff8000002a577808 */ /* 0x000fe40004000000 */
[----:B------:R-:W-:Y:S02]  /*30b20*/  ISETP.NE.AND P0, PT, R24, RZ, PT ;  /* 0x000000ff1800720c */ /* 0x000fe40003f05270 */
[----:B------:R-:W-:Y:S01]  /*30b30*/  ISETP.LT.OR P1, PT, R12, 0x29, P1 ;  /* 0x000000290c00780c */ /* 0x000fe20000f21670 */
[----:B------:R-:W3:Y:S01]  /*30b40*/  LD.E R24, desc[UR4][R8.64+0x10] ;  /* 0x0000100408187980 */ /* 0x000ee2000c101900 */
[----:B------:R-:W-:Y:S02]  /*30b50*/  ISETP.GT.AND P0, PT, R11, RZ, !P0 ;  /* 0x000000ff0b00720c */ /* 0x000fe40004704270 */
[----:B------:R-:W-:Y:S02]  /*30b60*/  ISETP.NE.AND P6, PT, R44, RZ, PT ;  /* 0x000000ff2c00720c */ /* 0x000fe40003fc5270 */
[----:B------:R-:W-:-:S04]  /*30b70*/  ISETP.LT.OR P0, PT, R12, 0x1, P0 ;  /* 0x000000010c00780c */ /* 0x000fc80000701670 */
[----:B------:R-:W-:Y:S02]  /*30b80*/  FSEL R31, R66, -INF , !P0 ;  /* 0xff800000421f7808 */ /* 0x000fe40004000000 */
[----:B------:R-:W-:-:S04]  /*30b90*/  ISETP.NE.AND P0, PT, R40, RZ, PT ;  /* 0x000000ff2800720c */ /* 0x000fc80003f05270 */
[----:B------:R-:W-:-:S04]  /*30ba0*/  ISETP.GT.AND P0, PT, R11, 0x21, !P0 ;  /* 0x000000210b00780c */ /* 0x000fc80004704270 */
[----:B------:R-:W-:-:S04]  /*30bb0*/  ISETP.LT.OR P0, PT, R12, 0x22, P0 ;  /* 0x000000220c00780c */ /* 0x000fc80000701670 */
[----:B------:R-:W-:Y:S02]  /*30bc0*/  FSEL R89, R43, -INF , !P0 ;  /* 0xff8000002b597808 */ /* 0x000fe40004000000 */
[----:B------:R-:W-:Y:S02]  /*30bd0*/  ISETP.LT.OR P2, PT, R12, 0x2a, P2 ;  /* 0x0000002a0c00780c */ /* 0x000fe40001741670 */
[----:B------:R-:W-:Y:S02]  /*30be0*/  FSEL R91, R46, -INF , !P1 ;  /* 0xff8000002e5b7808 */ /* 0x000fe40004800000 */
[----:B------:R-:W-:Y:S02]  /*30bf0*/  ISETP.LT.OR P3, PT, R12, 0x31, P3 ;  /* 0x000000310c00780c */ /* 0x000fe40001f61670 */
[----:B------:R-:W-:Y:S02]  /*30c00*/  FSEL R93, R47, -INF , !P2 ;  /* 0xff8000002f5d7808 */ /* 0x000fe40005000000 */
[----:B------:R-:W-:-:S02]  /*30c10*/  ISETP.GT.AND P5, PT, R11, 0x38, !P5 ;  /* 0x000000380b00780c */ /* 0x000fc40006fa4270 */
[----:B------:R-:W-:Y:S02]  /*30c20*/  ISETP.LT.OR P4, PT, R12, 0x32, P4 ;  /* 0x000000320c00780c */ /* 0x000fe40002781670 */
[----:B------:R-:W-:Y:S02]  /*30c30*/  FSEL R95, R50, -INF , !P3 ;  /* 0xff800000325f7808 */ /* 0x000fe40005800000 */
[----:B------:R-:W-:Y:S02]  /*30c40*/  ISETP.GT.AND P6, PT, R11, 0x39, !P6 ;  /* 0x000000390b00780c */ /* 0x000fe400077c4270 */
[C---:B------:R-:W-:Y:S02]  /*30c50*/  ISETP.LT.OR P5, PT, R12.reuse, 0x39, P5 ;  /* 0x000000390c00780c */ /* 0x040fe40002fa1670 */
[----:B------:R-:W-:Y:S02]  /*30c60*/  FSEL R97, R51, -INF , !P4 ;  /* 0xff80000033617808 */ /* 0x000fe40006000000 */
[----:B------:R-:W-:-:S02]  /*30c70*/  ISETP.LT.OR P6, PT, R12, 0x3a, P6 ;  /* 0x0000003a0c00780c */ /* 0x000fc400037c1670 */
[----:B------:R-:W-:Y:S02]  /*30c80*/  FSEL R99, R54, -INF , !P5 ;  /* 0xff80000036637808 */ /* 0x000fe40006800000 */
[----:B------:R-:W-:Y:S02]  /*30c90*/  R2UR UR6, R4 ;  /* 0x00000000040672ca */ /* 0x000fe400000e0000 */
[----:B------:R-:W-:Y:S02]  /*30ca0*/  R2UR UR7, R5 ;  /* 0x00000000050772ca */ /* 0x000fe400000e0000 */
[----:B------:R-:W-:-:S11]  /*30cb0*/  FSEL R101, R21, -INF , !P6 ;  /* 0xff80000015657808 */ /* 0x000fd60007000000 */
[----:B------:R-:W4:Y:S01]  /*30cc0*/  LD.E R27, desc[UR6][R8.64+0x14] ;  /* 0x00001406081b7980 */ /* 0x000f22000c101900 */
[----:B--2---:R-:W-:Y:S02]  /*30cd0*/  FMNMX.FTZ R13, R29, R14, !PT ;  /* 0x0000000e1d0d7209 */ /* 0x004fe40007810000 */
        /* <DEDUP_REMOVED lines=30> */
[----:B------:R-:W-:-:S03]  /*30ec0*/  FMNMX.FTZ R13, R101, R20, !PT ;  /* 0x00000014650d7209 */ /* 0x000fc60007810000 */
[----:B------:R-:W0:Y:S04]  /*30ed0*/  SHFL.BFLY PT, R11, R12, 0x2, 0x1f ;  /* 0x0c401f000c0b7f89 */ /* 0x000e2800000e0000 */
[----:B------:R-:W-:Y:S04]  /*30ee0*/  ST.E.64 desc[UR4][R8.64], R12 ;  /* 0x0000000c08007985 */ /* 0x000fe8000c101b04 */
[----:B------:R-:W2:Y:S01]  /*30ef0*/  LD.E R28, desc[UR6][R8.64+0x4] ;  /* 0x00000406081c7980 */ /* 0x000ea2000c101900 */
[----:B0-----:R-:W-:-:S05]  /*30f00*/  FMNMX.FTZ R11, R12, R11, !PT ;  /* 0x0000000b0c0b7209 */ /* 0x001fca0007810000 */
[----:B------:R-:W0:Y:S02]  /*30f10*/  SHFL.BFLY PT, R20, R11, 0x1, 0x1f ;  /* 0x0c201f000b147f89 */ /* 0x000e2400000e0000 */
[----:B0-----:R-:W-:Y:S02]  /*30f20*/  FMNMX.FTZ R21, R11, R20, !PT ;  /* 0x000000140b157209 */ /* 0x001fe40007810000 */
[----:B------:R-:W5:Y:S04]  /*30f30*/  LD.E R20, desc[UR4][R8.64+0x20] ;  /* 0x0000200408147980 */ /* 0x000f68000c101900 */
[----:B------:R-:W-:Y:S04]  /*30f40*/  ST.E desc[UR4][R8.64], R21 ;  /* 0x0000001508007985 */ /* 0x000fe8000c101904 */
[----:B------:R-:W3:Y:S01]  /*30f50*/  LD.E R25, desc[UR6][R8.64] ;  /* 0x0000000608197980 */ /* 0x000ee2000c101900 */
[----:B------:R-:W-:-:S02]  /*30f60*/  R2UR UR8, R4 ;  /* 0x00000000040872ca */ /* 0x000fc400000e0000 */
[----:B------:R-:W-:Y:S01]  /*30f70*/  R2UR UR9, R5 ;  /* 0x00000000050972ca */ /* 0x000fe200000e0000 */
[----:B--2---:R-:W0:Y:S02]  /*30f80*/  SHFL.BFLY PT, R11, R28, 0x2, 0x1f ;  /* 0x0c401f001c0b7f89 */ /* 0x004e2400000e0000 */
[----:B0-----:R-:W-:-:S05]  /*30f90*/  FMNMX.FTZ R12, R11, R28, !PT ;  /* 0x0000001c0b0c7209 */ /* 0x001fca0007810000 */
[----:B------:R-:W0:Y:S02]  /*30fa0*/  SHFL.BFLY PT, R11, R12, 0x1, 0x1f ;  /* 0x0c201f000c0b7f89 */ /* 0x000e2400000e0000 */
[----:B0-----:R-:W-:Y:S02]  /*30fb0*/  FMNMX.FTZ R13, R12, R11, !PT ;  /* 0x0000000b0c0d7209 */ /* 0x001fe40007810000 */
[----:B---3--:R-:W-:Y:S02]  /*30fc0*/  FSETP.NEU.FTZ.AND P0, PT, R25, -INF , PT ;  /* 0xff8000001900780b */ /* 0x008fe40003f1d000 */
[----:B------:R-:W-:Y:S02]  /*30fd0*/  FSETP.NEU.FTZ.AND P1, PT, R13, -INF , PT ;  /* 0xff8000000d00780b */ /* 0x000fe40003f3d000 */
[----:B------:R-:W-:Y:S02]  /*30fe0*/  FSEL R11, R25, RZ, P0 ;  /* 0x000000ff190b7208 */ /* 0x000fe40000000000 */
[----:B------:R-:W-:-:S03]  /*30ff0*/  FSEL R26, R13, RZ, P1 ;  /* 0x000000ff0d1a7208 */ /* 0x000fc60000800000 */
[----:B------:R-:W-:Y:S02]  /*31000*/  FADD.FTZ R11, R14, -R11 ;  /* 0x8000000b0e0b7221 */ /* 0x000fe40000010000 */
[----:B------:R-:W-:Y:S02]  /*31010*/  FADD.FTZ R15, R15, -R26 ;  /* 0x8000001a0f0f7221 */ /* 0x000fe40000010000 */
[----:B-----5:R-:W-:Y:S02]  /*31020*/  FMUL.FTZ R11, R11, R20 ;  /* 0x000000140b0b7220 */ /* 0x020fe40000410000 */
[----:B------:R-:W-:-:S04]  /*31030*/  FMUL.FTZ R20, R20, R15 ;  /* 0x0000000f14147220 */ /* 0x000fc80000410000 */
[----:B------:R-:W0:Y:S08]  /*31040*/  MUFU.EX2 R11, R11 ;  /* 0x0000000b000b7308 */ /* 0x000e300000000800 */
[----:B------:R-:W4:Y:S01]  /*31050*/  MUFU.EX2 R12, R20 ;  /* 0x00000014000c7308 */ /* 0x000f220000000800 */
[----:B------:R1:W-:Y:S01]  /*31060*/  ST.E desc[UR4][R8.64+0x4], R13 ;  /* 0x0000040d08007985 */ /* 0x0003e2000c101904 */
[----:B0-----:R-:W-:Y:S01]  /*31070*/  FMUL.FTZ R25, R11, R24 ;  /* 0x000000180b197220 */ /* 0x001fe20000410000 */
[----:B----4-:R-:W-:-:S04]  /*31080*/  FMUL.FTZ R27, R12, R27 ;  /* 0x0000001b0c1b7220 */ /* 0x010fc80000410000 */
[----:B------:R1:W-:Y:S04]  /*31090*/  ST.E desc[UR6][R8.64+0x10], R25 ;  /* 0x0000101908007985 */ /* 0x0003e8000c101906 */
[----:B------:R1:W-:Y:S04]  /*310a0*/  ST.E desc[UR8][R8.64+0x14], R27 ;  /* 0x0000141b08007985 */ /* 0x0003e8000c101908 */
[----:B------:R-:W2:Y:S04]  /*310b0*/  LDL.64 R14, [R7+0x78] ;  /* 0x00007800070e7983 */ /* 0x000ea80000100a00 */
[----:B--2---:R-:W2:Y:S04]  /*310c0*/  LD.E.64 R20, desc[UR4][R14.64] ;  /* 0x000000040e147980 */ /* 0x004ea8000c101b00 */
[----:B--2---:R-:W2:Y:S01]  /*310d0*/  LD.E R24, desc[UR4][R20.64+0x4] ;  /* 0x0000040414187980 */ /* 0x004ea2000c101900 */
[----:B------:R-:W-:Y:S01]  /*310e0*/  BSSY B2, `(.L_x_5407) ;  /* 0x0000010000027945 */ /* 0x000fe20003800000 */
[----:B--2---:R-:W-:-:S13]  /*310f0*/  ISETP.NE.AND P0, PT, R24, RZ, PT ;  /* 0x000000ff1800720c */ /* 0x004fda0003f05270 */
[----:B-1----:R-:W-:Y:S05]  /*31100*/  @P0 BRA `(.L_x_5408) ;  /* 0x0000000000340947 */ /* 0x002fea0003800000 */
[----:B------:R-:W-:Y:S02]  /*31110*/  R2UR UR4, R4 ;  /* 0x00000000040472ca */ /* 0x000fe400000e0000 */
[----:B------:R-:W-:-:S13]  /*31120*/  R2UR UR5, R5 ;  /* 0x00000000050572ca */ /* 0x000fda00000e0000 */
[----:B------:R-:W2:Y:S01]  /*31130*/  LD.E.64 R8, desc[UR4][R14.64+0x8] ;  /* 0x000008040e087980 */ /* 0x000ea2000c101b00 */
[----:B------:R-:W-:Y:S02]  /*31140*/  R2UR UR6, R4 ;  /* 0x00000000040672ca */ /* 0x000fe400000e0000 */
[----:B------:R-:W-:Y:S01]  /*31150*/  R2UR UR7, R5 ;  /* 0x00000000050772ca */ /* 0x000fe200000e0000 */
[----:B------:R-:W3:-:S12]  /*31160*/  LD.E R21, desc[UR4][R20.64] ;  /* 0x0000000414157980 */ /* 0x000ed8000c101900 */
[----:B--2---:R-:W2:Y:S01]  /*31170*/  LD.E.64 R8, desc[UR6][R8.64] ;  /* 0x0000000608087980 */ /* 0x004ea2000c101b00 */
[----:B---3--:R-:W-:-:S04]  /*31180*/  IMAD R25, R10, 0x40, R21 ;  /* 0x000000400a197824 */ /* 0x008fc800078e0215 */
[----:B--2---:R-:W-:-:S05]  /*31190*/  IMAD.WIDE R24, R25, 0x4, R8 ;  /* 0x0000000419187825 */ /* 0x004fca00078e0208 */
[----:B------:R0:W-:Y:S04]  /*311a0*/  ST.E desc[UR4][R24.64], R11 ;  /* 0x0000000b18007985 */ /* 0x0001e8000c101904 */
[----:B------:R-:W2:Y:S04]  /*311b0*/  LD.E.64 R20, desc[UR6][R14.64] ;  /* 0x000000060e147980 */ /* 0x000ea8000c101b00 */
[----:B--2---:R-:W2:Y:S02]  /*311c0*/  LD.E R13, desc[UR4][R20.64+0x4] ;  /* 0x00000404140d7980 */ /* 0x004ea4000c101900 */
[----:B0-2---:R-:W-:-:S13]  /*311d0*/  ISETP.NE.AND P0, PT, R13, RZ, PT ;  /* 0x000000ff0d00720c */ /* 0x005fda0003f05270 */
.L_x_5408:
[----:B------:R-:W-:Y:S05]  /*311e0*/  BSYNC B2 ;  /* 0x0000000000027941 */ /* 0x000fea0003800000 */
.L_x_5407:
[----:B------:R-:W-:Y:S04]  /*311f0*/  BSSY B2, `(.L_x_5409) ;  /* 0x000000d000027945 */ /* 0x000fe80003800000 */
[----:B------:R-:W-:Y:S05]  /*31200*/  @P0 BRA `(.L_x_5410) ;  /* 0x00000000002c0947 */ /* 0x000fea0003800000 */
        /* <DEDUP_REMOVED lines=8> */
[----:B------:R-:W-:-:S04]  /*31290*/  VIADD R13, R10, 0x8 ;  /* 0x000000080a0d7836 */ /* 0x000fc80000000000 */
[----:B--2---:R-:W-:-:S05]  /*312a0*/  IMAD.WIDE R8, R13, 0x4, R8 ;  /* 0x000000040d087825 */ /* 0x004fca00078e0208 */
[----:B------:R0:W-:Y:S02]  /*312b0*/  ST.E desc[UR4][R8.64], R12 ;  /* 0x0000000c08007985 */ /* 0x0001e4000c101904 */
.L_x_5410:
[----:B------:R-:W-:Y:S05]  /*312c0*/  BSYNC B2 ;  /* 0x0000000000027941 */ /* 0x000fea0003800000 */
.L_x_5409:
[----:B0-----:R-:W2:Y:S01]  /*312d0*/  LDL.64 R8, [R7+0x70] ;  /* 0x0000700007087983 */ /* 0x001ea20000100a00 */
[C---:B------:R-:W-:Y:S02]  /*312e0*/  R2UR UR4, R4.reuse ;  /* 0x00000000040472ca */ /* 0x040fe400000e0000 */
[C---:B------:R-:W-:Y:S02]  /*312f0*/  R2UR UR5, R5.reuse ;  /* 0x00000000050572ca */ /* 0x040fe400000e0000 */
[C---:B------:R-:W-:Y:S02]  /*31300*/  R2UR UR6, R4.reuse ;  /* 0x00000000040672ca */ /* 0x040fe400000e0000 */
[C---:B------:R-:W-:Y:S02]  /*31310*/  R2UR UR7, R5.reuse ;  /* 0x00000000050772ca */ /* 0x040fe400000e0000 */
[----:B------:R-:W-:Y:S02]  /*31320*/  R2UR UR8, R4 ;  /* 0x00000000040872ca */ /* 0x000fe400000e0000 */
[----:B------:R-:W-:-:S05]  /*31330*/  R2UR UR9, R5 ;  /* 0x00000000050972ca */ /* 0x000fca00000e0000 */
[----:B--2---:R-:W2:Y:S04]  /*31340*/  LD.E R10, desc[UR4][R8.64] ;  /* 0x00000004080a7980 */ /* 0x004ea8000c101900 */
[----:B------:R-:W3:Y:S04]  /*31350*/  LD.E R13, desc[UR6][R8.64+0x20] ;  /* 0x00002006080d7980 */ /* 0x000ee8000c101900 */
[----:B------:R-:W4:Y:S04]  /*31360*/  LD.E R20, desc[UR8][R8.64+0x4] ;  /* 0x0000040808147980 */ /* 0x000f28000c101900 */
[----:B------:R-:W4:Y:S04]  /*31370*/  LD.E R57, desc[UR4][R8.64+0x10] ;  /* 0x0000100408397980 */ /* 0x000f28000c101900 */
[----:B------:R-:W4:Y:S01]  /*31380*/  LD.E R56, desc[UR6][R8.64+0x14] ;  /* 0x0000140608387980 */ /* 0x000f22000c101900 */
[C---:B--2---:R-:W-:Y:S01]  /*31390*/  FSETP.NEU.FTZ.AND P0, PT, R10.reuse, -INF , PT ;  /* 0xff8000000a00780b */ /* 0x044fe20003f1d000 */
[----:B---3--:R-:W-:Y:S01]  /*313a0*/  FMUL.FTZ R14, R10, R13 ;  /* 0x0000000d0a0e7220 */ /* 0x008fe20000410000 */
[----:B----4-:R-:W-:Y:S01]  /*313b0*/  FSETP.NEU.FTZ.AND P1, PT, R20, -INF , PT ;  /* 0xff8000001400780b */ /* 0x010fe20003f3d000 */
[----:B------:R-:W-:-:S03]  /*313c0*/  FMUL.FTZ R20, R13, R20 ;  /* 0x000000140d147220 */ /* 0x000fc60000410000 */
[----:B------:R-:W-:Y:S02]  /*313d0*/  FSEL R14, R14, RZ, P0 ;  /* 0x000000ff0e0e7208 */ /* 0x000fe40000000000 */
[----:B------:R-:W-:-:S03]  /*313e0*/  FSEL R40, R20, RZ, P1 ;  /* 0x000000ff14287208 */ /* 0x000fc60000800000 */
[-CC-:B------:R-:W-:Y:S01]  /*313f0*/  FFMA.FTZ R10, R29, R13.reuse, -R14.reuse ;  /* 0x0000000d1d0a7223 */ /* 0x180fe2000001080e */
[-CC-:B------:R-:W-:Y:S01]  /*31400*/  FFMA.FTZ R32, R41, R13.reuse, -R14.reuse ;  /* 0x0000000d29207223 */ /* 0x180fe2000001080e */
[-CC-:B------:R-:W-:Y:S01]  /*31410*/  FFMA.FTZ R28, R37, R13.reuse, -R14.reuse ;  /* 0x0000000d251c7223 */ /* 0x180fe2000001080e */
[-C--:B------:R-:W-:Y:S01]  /*31420*/  FFMA.FTZ R15, R65, R13.reuse, -R14 ;  /* 0x0000000d410f7223 */ /* 0x080fe2000001080e */
[-CC-:B------:R-:W-:Y:S01]  /*31430*/  FFMA.FTZ R41, R31, R13.reuse, -R40.reuse ;  /* 0x0000000d1f297223 */ /* 0x180fe20000010828 */
        /* <DEDUP_REMOVED lines=13> */
[-C--:B------:R-:W-:Y:S01]  /*31510*/  FFMA.FTZ R14, R53, R13.reuse, -R14 ;  /* 0x0000000d350e7223 */ /* 0x080fe2000001080e */
        /* <DEDUP_REMOVED lines=15> */
[----:B------:R-:W-:Y:S08]  /*31610*/  MUFU.EX2 R42, R42 ;  /* 0x0000002a002a7308 */ /* 0x000ff00000000800 */
[----:B------:R0:W1:Y:S08]  /*31620*/  MUFU.EX2 R13, R15 ;  /* 0x0000000f000d7308 */ /* 0x0000700000000800 */
[----:B------:R2:W-:Y:S01]  /*31630*/  MUFU.EX2 R158, R20 ;  /* 0x00000014009e7308 */ /* 0x0005e20000000800 */
[----:B0-----:R-:W-:-:S07]  /*31640*/  FADD.FTZ R15, R41, R56 ;  /* 0x00000038290f7221 */ /* 0x001fce0000010000 */
[----:B------:R-:W0:Y:S01]  /*31650*/  MUFU.EX2 R43, R43 ;  /* 0x0000002b002b7308 */ /* 0x000e220000000800 */
[----:B--2---:R-:W-:-:S07]  /*31660*/  FADD.FTZ R20, R10, R57 ;  /* 0x000000390a147221 */ /* 0x004fce0000010000 */
[----:B------:R1:W2:Y:S08]  /*31670*/  MUFU.EX2 R27, R21 ;  /* 0x00000015001b7308 */ /* 0x0002b00000000800 */
[----:B------:R-:W3:Y:S01]  /*31680*/  MUFU.EX2 R44, R44 ;  /* 0x0000002c002c7308 */ /* 0x000ee20000000800 */
[----:B-1----:R-:W-:Y:S01]  /*31690*/  FADD.FTZ R21, R13, R20 ;  /* 0x000000140d157221 */ /* 0x002fe20000010000 */
[----:B------:R-:W-:-:S04]  /*316a0*/  FADD.FTZ R20, R42, R15 ;  /* 0x0000000f2a147221 */ /* 0x000fc80000010000 */
[----:B0-----:R-:W-:Y:S02]  /*316b0*/  FADD.FTZ R15, R43, R20 ;  /* 0x000000142b0f7221 */ /* 0x001fe40000010000 */
[----:B------:R-:W0:Y:S08]  /*316c0*/  MUFU.EX2 R160, R24 ;  /* 0x0000001800a07308 */ /* 0x000e300000000800 */
[----:B------:R-:W1:Y:S08]  /*316d0*/  MUFU.EX2 R45, R45 ;  /* 0x0000002d002d7308 */ /* 0x000e700000000800 */
[----:B------:R-:W4:Y:S08]  /*316e0*/  MUFU.EX2 R29, R25 ;  /* 0x00000019001d7308 */ /* 0x000f300000000800 */
[----:B------:R-:W4:Y:S08]  /*316f0*/  MUFU.EX2 R46, R46 ;  /* 0x0000002e002e7308 */ /* 0x000f300000000800 */
[----:B------:R2:W-:Y:S08]  /*31700*/  MUFU.EX2 R39, R14 ;  /* 0x0000000e00277308 */ /* 0x0005f00000000800 */
[----:B------:R-:W4:Y:S01]  /*31710*/  MUFU.EX2 R26, R26 ;  /* 0x0000001a001a7308 */ /* 0x000f220000000800 */
[----:B--2---:R-:W-:-:S04]  /*31720*/  FADD.FTZ R14, R158, R21 ;  /* 0x000000159e0e7221 */ /* 0x004fc80000010000 */
[----:B------:R-:W-:Y:S01]  /*31730*/  FADD.FTZ R21, R27, R14 ;  /* 0x0000000e1b157221 */ /* 0x000fe20000010000 */
[----:B---3--:R-:W-:Y:S02]  /*31740*/  FADD.FTZ R14, R44, R15 ;  /* 0x0000000f2c0e7221 */ /* 0x008fe40000010000 */
[----:B------:R-:W2:Y:S01]  /*31750*/  MUFU.EX2 R47, R47 ;  /* 0x0000002f002f7308 */ /* 0x000ea20000000800 */
[----:B0-----:R-:W-:Y:S01]  /*31760*/  FADD.FTZ R20, R160, R21 ;  /* 0x00000015a0147221 */ /* 0x001fe20000010000 */
[----:B-1----:R-:W-:-:S03]  /*31770*/  FADD.FTZ R15, R45, R14 ;  /* 0x0000000e2d0f7221 */ /* 0x002fc60000010000 */
[----:B----4-:R-:W-:Y:S01]  /*31780*/  FADD.FTZ R21, R29, R20 ;  /* 0x000000141d157221 */ /* 0x010fe20000010000 */
[----:B------:R-:W-:Y:S02]  /*31790*/  FADD.FTZ R14, R46, R15 ;  /* 0x0000000f2e0e7221 */ /* 0x000fe40000010000 */
[----:B------:R-:W0:Y:S01]  /*317a0*/  MUFU.EX2 R31, R28 ;  /* 0x0000001c001f7308 */ /* 0x000e220000000800 */
[----:B------:R-:W-:-:S07]  /*317b0*/  FADD.FTZ R20, R26, R21 ;  /* 0x000000151a147221 */ /* 0x000fce0000010000 */
        /* <DEDUP_REMOVED lines=31> */
[----:B--2---:R-:W-:-:S04]  /*319b0*/  FADD.FTZ R20, R38, R21 ;  /* 0x0000001526147221 */ /* 0x004fc80000010000 */
[----:B------:R-:W-:Y:S01]  /*319c0*/  FADD.FTZ R57, R39, R20 ;  /* 0x0000001427397221 */ /* 0x000fe20000010000 */
[----:B0-----:R-:W-:-:S04]  /*319d0*/  FADD.FTZ R15, R55, R14 ;  /* 0x0000000e370f7221 */ /* 0x001fc80000010000 */
[----:B------:R-:W-:Y:S01]  /*319e0*/  ST.E desc[UR4][R8.64+0x10], R57 ;  /* 0x0000103908007985 */ /* 0x000fe2000c101904 */
[----:B-1----:R-:W-:-:S05]  /*319f0*/  FADD.FTZ R59, R40, R15 ;  /* 0x0000000f283b7221 */ /* 0x002fca0000010000 */
[----:B------:R0:W-:Y:S04]  /*31a00*/  ST.E desc[UR6][R8.64+0x14], R59 ;  /* 0x0000143b08007985 */ /* 0x0001e8000c101906 */
[----:B------:R-:W2:Y:S01]  /*31a10*/  LDL.64 R20, [R7+0x80] ;  /* 0x0000800007147983 */ /* 0x000ea20000100a00 */
[----:B------:R-:W-:Y:S06]  /*31a20*/  BAR.SYNC.DEFER_BLOCKING 0xf, 0x100 ;  /* 0x03c4000000007b1d */ /* 0x000fec0000010000 */
[----:B------:R-:W3:Y:S04]  /*31a30*/  LDL.64 R14, [R7+0x88] ;  /* 0x00008800070e7983 */ /* 0x000ee80000100a00 */
[----:B--2---:R-:W2:Y:S04]  /*31a40*/  LD.E.64 R20, desc[UR4][R20.64+0x10] ;  /* 0x0000100414147980 */ /* 0x004ea8000c101b00 */
[----:B--2---:R-:W2:Y:S04]  /*31a50*/  LD.E.64 R24, desc[UR6][R20.64+0x8] ;  /* 0x0000080614187980 */ /* 0x004ea8000c101b00 */
[----:B------:R-:W4:Y:S01]  /*31a60*/  LD.E.64 R60, desc[UR4][R20.64] ;  /* 0x00000004143c7980 */ /* 0x000f22000c101b00 */
        /* <DEDUP_REMOVED lines=16> */
[----:B--2---:R-:W-:-:S05]  /*31b70*/  MOV R24, R24 ;  /* 0x0000001800187202 */ /* 0x004fca0000000f00 */
[--C-:B----4-:R-:W-:Y:S02]  /*31b80*/  IMAD R61, R61, 0x2, R24.reuse ;  /* 0x000000023d3d7824 */ /* 0x110fe400078e0218 */
[C---:B0-----:R-:W-:Y:S02]  /*31b90*/  IMAD R8, R60.reuse, 0x2, R24 ;  /* 0x000000023c087824 */ /* 0x041fe400078e0218 */
[----:B------:R-:W-:Y:S01]  /*31ba0*/  IMAD R60, R60, 0x2, R61 ;  /* 0x000000023c3c7824 */ /* 0x000fe200078e023d */
[----:B------:R-:W-:Y:S04]  /*31bb0*/  STSM.16.M88.4 [R24], R156 ;  /* 0x0000009c18007844 */ /* 0x000fe80000000200 */
[----:B------:R0:W-:Y:S04]  /*31bc0*/  STSM.16.M88.4 [R8], R160 ;  /* 0x000000a008007844 */ /* 0x0001e80000000200 */
[----:B------:R-:W-:Y:S04]  /*31bd0*/  STSM.16.M88.4 [R61], R164 ;  /* 0x000000a43d007844 */ /* 0x000fe80000000200 */
[----:B------:R1:W-:Y:S04]  /*31be0*/  STSM.16.M88.4 [R60], R168 ;  /* 0x000000a83c007844 */ /* 0x0003e80000000200 */
[----:B---3--:R-:W2:Y:S04]  /*31bf0*/  LD.E R10, desc[UR4][R14.64] ;  /* 0x000000040e0a7980 */ /* 0x008ea8000c101900 */
[----:B0-----:R-:W3:Y:S04]  /*31c00*/  LD.E R8, desc[UR4][R14.64+0x14] ;  /* 0x000014040e087980 */ /* 0x001ee8000c101900 */
[----:B------:R-:W4:Y:S04]  /*31c10*/  LD.E R36, desc[UR4][R14.64+0x44] ;  /* 0x000044040e247980 */ /* 0x000f28000c101900 */
[----:B------:R-:W4:Y:S01]  /*31c20*/  LD.E R50, desc[UR4][R14.64+0x80] ;  /* 0x000080040e327980 */ /* 0x000f22000c101900 */
[----:B------:R-:W-:-:S02]  /*31c30*/  R2UR UR18, R4 ;  /* 0x00000000041272ca */ /* 0x000fc400000e0000 */
[----:B------:R-:W-:Y:S01]  /*31c40*/  R2UR UR19, R5 ;  /* 0x00000000051372ca */ /* 0x000fe200000e0000 */
[----:B------:R-:W4:Y:S04]  /*31c50*/  LD.E R66, desc[UR4][R14.64+0xc0] ;  /* 0x0000c0040e427980 */ /* 0x000f28000c101900 */
        /* <DEDUP_REMOVED lines=11> */
[----:B------:R-:W4:Y:S01]  /*31d10*/  LD.E R86, desc[UR8][R14.64+0x110] ;  /* 0x000110080e567980 */ /* 0x000f22000c101900 */
[----:B------:R-:W-:-:S02]  /*31d20*/  R2UR UR10, R4 ;  /* 0x00000000040a72ca */ /* 0x000fc400000e0000 */
[C---:B------:R-:W-:Y:S01]  /*31d30*/  R2UR UR11, R5.reuse ;  /* 0x00000000050b72ca */ /* 0x040fe200000e0000 */
[----:B------:R-:W4:Y:S01]  /*31d40*/  LD.E R64, desc[UR18][R14.64+0xb4] ;  /* 0x0000b4120e407980 */ /* 0x000f22000c101900 */
[C---:B------:R-:W-:Y:S02]  /*31d50*/  R2UR UR12, R4.reuse ;  /* 0x00000000040c72ca */ /* 0x040fe400000e0000 */
[C---:B------:R-:W-:Y:S01]  /*31d60*/  R2UR UR13, R5.reuse ;  /* 0x00000000050d72ca */ /* 0x040fe200000e0000 */
[----:B------:R-:W4:Y:S01]  /*31d70*/  LD.E R80, desc[UR18][R14.64+0xf4] ;  /* 0x0000f4120e507980 */ /* 0x000f22000c101900 */
[C---:B------:R-:W-:Y:S02]  /*31d80*/  R2UR UR14, R4.reuse ;  /* 0x00000000040e72ca */ /* 0x040fe400000e0000 */
[----:B------:R-:W-:Y:S02]  /*31d90*/  R2UR UR15, R5 ;  /* 0x00000000050f72ca */ /* 0x000fe400000e0000 */
        /* <DEDUP_REMOVED lines=12> */
[----:B-1----:R-:W4:Y:S04]  /*31e60*/  LD.E R60, desc[UR14][R14.64+0xa4] ;  /* 0x0000a40e0e3c7980 */ /* 0x002f28000c101900 */
        /* <DEDUP_REMOVED lines=9> */
[----:B--2---:R-:W-:-:S05]  /*31f00*/  FMUL.FTZ R9, R11, R10 ;  /* 0x0000000a0b097220 */ /* 0x004fca0000410000 */
[----:B------:R3:W-:Y:S02]  /*31f10*/  ST.E desc[UR4][R14.64], R9 ;  /* 0x000000090e007985 */ /* 0x0007e4000c101904 */
[C---:B---3--:R-:W-:Y:S02]  /*31f20*/  FMUL.FTZ R9, R11.reuse, R8 ;  /* 0x000000080b097220 */ /* 0x048fe40000410000 */
[----:B------:R-:W2:Y:S04]  /*31f30*/  LD.E R8, desc[UR18][R14.64+0x134] ;  /* 0x000134120e087980 */ /* 0x000ea8000c101900 */
[----:B------:R4:W-:Y:S02]  /*31f40*/  ST.E desc[UR4][R14.64+0x14], R9 ;  /* 0x000014090e007985 */ /* 0x0009e4000c101904 */
[----:B----4-:R-:W-:-:S05]  /*31f50*/  FMUL.FTZ R9, R11, R36 ;  /* 0x000000240b097220 */ /* 0x010fca0000410000 */
[----:B------:R0:W-:Y:S02]  /*31f60*/  ST.E desc[UR4][R14.64+0x44], R9 ;  /* 0x000044090e007985 */ /* 0x0001e4000c101904 */
[----:B0-----:R-:W-:-:S05]  /*31f70*/  FMUL.FTZ R9, R11, R50 ;  /* 0x000000320b097220 */ /* 0x001fca0000410000 */
[----:B------:R0:W-:Y:S02]  /*31f80*/  ST.E desc[UR4][R14.64+0x80], R9 ;  /* 0x000080090e007985 */ /* 0x0001e4000c101904 */
[----:B0-----:R-:W-:-:S05]  /*31f90*/  FMUL.FTZ R9, R11, R66 ;  /* 0x000000420b097220 */ /* 0x001fca0000410000 */
[----:B------:R0:W-:Y:S02]  /*31fa0*/  ST.E desc[UR4][R14.64+0xc0], R9 ;  /* 0x0000c0090e007985 */ /* 0x0001e4000c101904 */
[----:B0-----:R-:W-:-:S05]  /*31fb0*/  FMUL.FTZ R9, R11, R82 ;  /* 0x000000520b097220 */ /* 0x001fca0000410000 */
[----:B------:R2:W-:Y:S02]  /*31fc0*/  ST.E desc[UR4][R14.64+0x100], R9 ;  /* 0x000100090e007985 */ /* 0x0005e4000c101904 */
[C---:B--2---:R-:W-:Y:S02]  /*31fd0*/  FMUL.FTZ R9, R11.reuse, R8 ;  /* 0x000000080b097220 */ /* 0x044fe40000410000 */
[----:B------:R-:W2:Y:S01]  /*31fe0*/  LD.E R8, desc[UR6][R14.64+0x140] ;  /* 0x000140060e087980 */ /* 0x000ea2000c101900 */
[----:B------:R-:W-:-:S05]  /*31ff0*/  FMUL.FTZ R13, R11, R20 ;  /* 0x000000140b0d7220 */ /* 0x000fca0000410000 */
[----:B------:R0:W-:Y:S02]  /*32000*/  ST.E desc[UR6][R14.64+0x4], R13 ;  /* 0x0000040d0e007985 */ /* 0x0001e4000c101906 */
[----:B0-----:R-:W-:-:S05]  /*32010*/  FMUL.FTZ R13, R11, R34 ;  /* 0x000000220b0d7220 */ /* 0x001fca0000410000 */
        /* <DEDUP_REMOVED lines=22> */
[----:B------:R-:W2:Y:S04]  /*32180*/  LD.E R8, desc[UR6][R14.64+0x150] ;  /* 0x000150060e087980 */ /* 0x000ea8000c101900 */
[----:B------:R2:W-:Y:S02]  /*32190*/  ST.E desc[UR4][R14.64+0x134], R9 ;  /* 0x000134090e007985 */ /* 0x0005e4000c101904 */
[----:B--2---:R-:W-:-:S02]  /*321a0*/  FMUL.FTZ R9, R11, R8 ;  /* 0x000000080b097220 */ /* 0x004fc40000410000 */
[----:B------:R-:W2:Y:S04]  /*321b0*/  LD.E R8, desc[UR6][R14.64+0x154] ;  /* 0x000154060e087980 */ /* 0x000ea8000c101900 */
        /* <DEDUP_REMOVED lines=57> */
[----:B------:R2:W-:Y:S01]  /*32550*/  ST.E desc[UR4][R14.64+0x1d4], R21 ;  /* 0x0001d4150e007985 */ /* 0x0005e2000c101904 */
[C---:B------:R-:W-:Y:S01]  /*32560*/  FMUL.FTZ R25, R11.reuse, R26 ;  /* 0x0000001a0b197220 */ /* 0x040fe20000410000 */
[C---:B------:R-:W-:Y:S01]  /*32570*/  FMUL.FTZ R27, R11.reuse, R28 ;  /* 0x0000001c0b1b7220 */ /* 0x040fe20000410000 */
[C---:B------:R-:W-:Y:S01]  /*32580*/  FMUL.FTZ R29, R11.reuse, R30 ;  /* 0x0000001e0b1d7220 */ /* 0x040fe20000410000 */
[----:B------:R-:W-:-:S02]  /*32590*/  FMUL.FTZ R31, R11, R32 ;  /* 0x000000200b1f7220 */ /* 0x000fc40000410000 */
[----:B------:R0:W-:Y:S04]  /*325a0*/  ST.E desc[UR10][R14.64+0x20], R25 ;  /* 0x000020190e007985 */ /* 0x0001e8000c10190a */
[----:B------:R1:W-:Y:S04]  /*325b0*/  ST.E desc[UR12][R14.64+0x24], R27 ;  /* 0x0000241b0e007985 */ /* 0x0003e8000c10190c */
[----:B------:R3:W-:Y:S01]  /*325c0*/  ST.E desc[UR14][R14.64+0x30], R29 ;  /* 0x0000301d0e007985 */ /* 0x0007e2000c10190e */
[----:B--2---:R-:W-:-:S03]  /*325d0*/  FMUL.FTZ R21, R11, R8 ;  /* 0x000000080b157220 */ /* 0x004fc60000410000 */
[----:B------:R-:W2:Y:S01]  /*325e0*/  LD.E R8, desc[UR6][R14.64+0x1f4] ;  /* 0x0001f4060e087980 */ /* 0x000ea2000c101900 */
[C---:B0-----:R-:W-:Y:S01]  /*325f0*/  FMUL.FTZ R25, R11.reuse, R40 ;  /* 0x000000280b197220 */ /* 0x041fe20000410000 */
[C---:B-1----:R-:W-:Y:S01]  /*32600*/  FMUL.FTZ R27, R11.reuse, R42 ;  /* 0x0000002a0b1b7220 */ /* 0x042fe20000410000 */
[C---:B---3--:R-:W-:Y:S01]  /*32610*/  FMUL.FTZ R29, R11.reuse, R44 ;  /* 0x0000002c0b1d7220 */ /* 0x048fe20000410000 */
[----:B------:R0:W-:Y:S04]  /*32620*/  ST.E desc[UR16][R14.64+0x34], R31 ;  /* 0x0000341f0e007985 */ /* 0x0001e8000c101910 */
[----:B------:R1:W-:Y:S01]  /*32630*/  ST.E desc[UR10][R14.64+0x54], R25 ;  /* 0x000054190e007985 */ /* 0x0003e2000c10190a */
[----:B0-----:R-:W-:-:S03]  /*32640*/  FMUL.FTZ R31, R11, R48 ;  /* 0x000000300b1f7220 */ /* 0x001fc60000410000 */
[----:B------:R0:W-:Y:S01]  /*32650*/  ST.E desc[UR12][R14.64+0x60], R27 ;  /* 0x0000601b0e007985 */ /* 0x0001e2000c10190c */
[----:B-1----:R-:W-:-:S03]  /*32660*/  FMUL.FTZ R25, R11, R54 ;  /* 0x000000360b197220 */ /* 0x002fc60000410000 */
[----:B------:R1:W-:Y:S04]  /*32670*/  ST.E desc[UR14][R14.64+0x64], R29 ;  /* 0x0000641d0e007985 */ /* 0x0003e8000c10190e */
[----:B------:R3:W-:Y:S01]  /*32680*/  ST.E desc[UR16][R14.64+0x74], R31 ;  /* 0x0000741f0e007985 */ /* 0x0007e2000c101910 */
[C---:B0-----:R-:W-:Y:S01]  /*32690*/  FMUL.FTZ R27, R11.reuse, R58 ;  /* 0x0000003a0b1b7220 */ /* 0x041fe20000410000 */
[C---:B-1----:R-:W-:Y:S01]  /*326a0*/  FMUL.FTZ R29, R11.reuse, R60 ;  /* 0x0000003c0b1d7220 */ /* 0x042fe20000410000 */
[C---:B---3--:R-:W-:Y:S01]  /*326b0*/  FMUL.FTZ R31, R11.reuse, R62 ;  /* 0x0000003e0b1f7220 */ /* 0x048fe20000410000 */
[----:B------:R0:W-:Y:S01]  /*326c0*/  ST.E desc[UR10][R14.64+0x90], R25 ;  /* 0x000090190e007985 */ /* 0x0001e2000c10190a */
[----:B------:R-:W-:-:S03]  /*326d0*/  FMUL.FTZ R33, R11, R64 ;  /* 0x000000400b217220 */ /* 0x000fc60000410000 */
[----:B------:R1:W-:Y:S04]  /*326e0*/  ST.E desc[UR12][R14.64+0xa0], R27 ;  /* 0x0000a01b0e007985 */ /* 0x0003e8000c10190c */
[----:B------:R3:W-:Y:S04]  /*326f0*/  ST.E desc[UR14][R14.64+0xa4], R29 ;  /* 0x0000a41d0e007985 */ /* 0x0007e8000c10190e */
[----:B------:R4:W-:Y:S01]  /*32700*/  ST.E desc[UR16][R14.64+0xb0], R31 ;  /* 0x0000b01f0e007985 */ /* 0x0009e2000c101910 */
[C---:B0-----:R-:W-:Y:S01]  /*32710*/  FMUL.FTZ R25, R11.reuse, R72 ;  /* 0x000000480b197220 */ /* 0x041fe20000410000 */
[C---:B-1----:R-:W-:Y:S01]  /*32720*/  FMUL.FTZ R27, R11.reuse, R74 ;  /* 0x0000004a0b1b7220 */ /* 0x042fe20000410000 */
[C---:B---3--:R-:W-:Y:S01]  /*32730*/  FMUL.FTZ R29, R11.reuse, R76 ;  /* 0x0000004c0b1d7220 */ /* 0x048fe20000410000 */
[C---:B----4-:R-:W-:Y:S01]  /*32740*/  FMUL.FTZ R31, R11.reuse, R78 ;  /* 0x0000004e0b1f7220 */ /* 0x050fe20000410000 */
[----:B------:R0:W-:Y:S04]  /*32750*/  ST.E desc[UR18][R14.64+0xb4], R33 ;  /* 0x0000b4210e007985 */ /* 0x0001e8000c101912 */
[----:B------:R1:W-:Y:S04]  /*32760*/  ST.E desc[UR10][R14.64+0xd4], R25 ;  /* 0x0000d4190e007985 */ /* 0x0003e8000c10190a */
[----:B------:R3:W-:Y:S04]  /*32770*/  ST.E desc[UR12][R14.64+0xe0], R27 ;  /* 0x0000e01b0e007985 */ /* 0x0007e8000c10190c */
[----:B------:R4:W-:Y:S01]  /*32780*/  ST.E desc[UR14][R14.64+0xe4], R29 ;  /* 0x0000e41d0e007985 */ /* 0x0009e2000c10190e */
[----:B0-----:R-:W-:-:S03]  /*32790*/  FMUL.FTZ R33, R11, R80 ;  /* 0x000000500b217220 */ /* 0x001fc60000410000 */
[----:B------:R0:W-:Y:S01]  /*327a0*/  ST.E desc[UR16][R14.64+0xf0], R31 ;  /* 0x0000f01f0e007985 */ /* 0x0001e2000c101910 */
[C---:B-1----:R-:W-:Y:S01]  /*327b0*/  FMUL.FTZ R25, R11.reuse, R88 ;  /* 0x000000580b197220 */ /* 0x042fe20000410000 */
[C---:B---3--:R-:W-:Y:S01]  /*327c0*/  FMUL.FTZ R27, R11.reuse, R90 ;  /* 0x0000005a0b1b7220 */ /* 0x048fe20000410000 */
[C---:B----4-:R-:W-:Y:S01]  /*327d0*/  FMUL.FTZ R29, R11.reuse, R92 ;  /* 0x0000005c0b1d7220 */ /* 0x050fe20000410000 */
[C---:B0-----:R-:W-:Y:S01]  /*327e0*/  FMUL.FTZ R31, R11.reuse, R94 ;  /* 0x0000005e0b1f7220 */ /* 0x041fe20000410000 */
[----:B------:R0:W-:Y:S04]  /*327f0*/  ST.E desc[UR4][R14.64+0x1e0], R9 ;  /* 0x0001e0090e007985 */ /* 0x0001e8000c101904 */
[----:B------:R1:W-:Y:S04]  /*32800*/  ST.E desc[UR4][R14.64+0x1e4], R13 ;  /* 0x0001e40d0e007985 */ /* 0x0003e8000c101904 */
[----:B0-----:R-:W3:Y:S04]  /*32810*/  LD.E R9, desc[UR6][R14.64+0x8] ;  /* 0x000008060e097980 */ /* 0x001ee8000c101900 */
[----:B-1----:R-:W4:Y:S01]  /*32820*/  LD.E R13, desc[UR6][R14.64+0xc] ;  /* 0x00000c060e0d7980 */ /* 0x002f22000c101900 */
[----:B--2---:R-:W-:-:S05]  /*32830*/  FMUL.FTZ R11, R11, R8 ;  /* 0x000000080b0b7220 */ /* 0x004fca0000410000 */
[----:B------:R0:W-:Y:S04]  /*32840*/  ST.E desc[UR4][R14.64+0x1f4], R11 ;  /* 0x0001f40b0e007985 */ /* 0x0001e8000c101904 */
[----:B0-----:R-:W2:Y:S01]  /*32850*/  LD.E R11, desc[UR6][R14.64+0x18] ;  /* 0x000018060e0b7980 */ /* 0x001ea2000c101900 */
[C---:B---3--:R-:W-:Y:S01]  /*32860*/  FMUL.FTZ R9, R12.reuse, R9 ;  /* 0x000000090c097220 */ /* 0x048fe20000410000 */
[----:B----4-:R-:W-:-:S04]  /*32870*/  FMUL.FTZ R13, R12, R13 ;  /* 0x0000000d0c0d7220 */ /* 0x010fc80000410000 */
        /* <DEDUP_REMOVED lines=60> */
[----:B0-----:R-:W2:Y:S04]  /*32c40*/  LD.E R11, desc[UR6][R14.64+0xbc] ;  /* 0x0000bc060e0b7980 */ /* 0x001ea8000c101900 */
[----:B------:R-:W-:Y:S04]  /*32c50*/  ST.E desc[UR18][R14.64+0xf4], R33 ;  /* 0x0000f4210e007985 */ /* 0x000fe8000c101912 */
[----:B------:R-:W-:Y:S04]  /*32c60*/  ST.E desc[UR10][R14.64+0x114], R25 ;  /* 0x000114190e007985 */ /* 0x000fe8000c10190a */
[----:B------:R-:W-:Y:S04]  /*32c70*/  ST.E desc[UR12][R14.64+0x120], R27 ;  /* 0x0001201b0e007985 */ /* 0x000fe8000c10190c */
[----:B------:R-:W-:Y:S04]  /*32c80*/  ST.E desc[UR14][R14.64+0x124], R29 ;  /* 0x0001241d0e007985 */ /* 0x000fe8000c10190e */
[----:B------:R-:W-:Y:S04]  /*32c90*/  ST.E desc[UR16][R14.64+0x130], R31 ;  /* 0x0001301f0e007985 */ /* 0x000fe8000c101910 */
[----:B------:R-:W-:Y:S01]  /*32ca0*/  ST.E desc[UR4][R14.64+0x1f0], R21 ;  /* 0x0001f0150e007985 */ /* 0x000fe2000c101904 */
[C---:B---3--:R-:W-:Y:S01]  /*32cb0*/  FMUL.FTZ R9, R12.reuse, R9 ;  /* 0x000000090c097220 */ /* 0x048fe20000410000 */
[----:B----4-:R-:W-:-:S04]  /*32cc0*/  FMUL.FTZ R13, R12, R13 ;  /* 0x0000000d0c0d7220 */ /* 0x010fc80000410000 */
[----:B------:R0:W-:Y:S04]  /*32cd0*/  ST.E desc[UR4][R14.64+0xac], R9 ;  /* 0x0000ac090e007985 */ /* 0x0001e8000c101904 */
[----:B------:R1:W-:Y:S01]  /*32ce0*/  ST.E desc[UR4][R14.64+0xb8], R13 ;  /* 0x0000b80d0e007985 */ /* 0x0003e2000c101904 */
[----:B--2---:R-:W-:-:S05]  /*32cf0*/  FMUL.FTZ R11, R12, R11 ;  /* 0x0000000b0c0b7220 */ /* 0x004fca0000410000 */
[----:B------:R2:W-:Y:S04]  /*32d00*/  ST.E desc[UR4][R14.64+0xbc], R11 ;  /* 0x0000bc0b0e007985 */ /* 0x0005e8000c101904 */
[----:B0-----:R-:W3:Y:S02]  /*32d10*/  LD.E R9, desc[UR6][R14.64+0xc8] ;  /* 0x0000c8060e097980 */ /* 0x001ee4000c101900 */
[----:B---3--:R-:W-:-:S05]  /*32d20*/  FMUL.FTZ R9, R12, R9 ;  /* 0x000000090c097220 */ /* 0x008fca0000410000 */
[----:B------:R0:W-:Y:S04]  /*32d30*/  ST.E desc[UR4][R14.64+0xc8], R9 ;  /* 0x0000c8090e007985 */ /* 0x0001e8000c101904 */
[----:B-1----:R-:W3:Y:S02]  /*32d40*/  LD.E R13, desc[UR6][R14.64+0xcc] ;  /* 0x0000cc060e0d7980 */ /* 0x002ee4000c101900 */
[----:B---3--:R-:W-:-:S05]  /*32d50*/  FMUL.FTZ R13, R12, R13 ;  /* 0x0000000d0c0d7220 */ /* 0x008fca0000410000 */
[----:B------:R1:W-:Y:S04]  /*32d60*/  ST.E desc[UR4][R14.64+0xcc], R13 ;  /* 0x0000cc0d0e007985 */ /* 0x0003e8000c101904 */
[----:B--2---:R-:W2:Y:S02]  /*32d70*/  LD.E R11, desc[UR6][R14.64+0xd8] ;  /* 0x0000d8060e0b7980 */ /* 0x004ea4000c101900 */
        /* <DEDUP_REMOVED lines=109> */
[----:B------:R-:W-:Y:S04]  /*33450*/  ST.E desc[UR4][R14.64+0x1f8], R21 ;  /* 0x0001f8150e007985 */ /* 0x000fe8000c101904 */
[----:B0-----:R-:W2:Y:S02]  /*33460*/  LD.E R9, desc[UR6][R14.64+0x1fc] ;  /* 0x0001fc060e097980 */ /* 0x001ea4000c101900 */
[----:B--2---:R-:W-:-:S05]  /*33470*/  FMUL.FTZ R25, R12, R9 ;  /* 0x000000090c197220 */ /* 0x004fca0000410000 */
[----:B------:R0:W-:Y:S04]  /*33480*/  ST.E desc[UR4][R14.64+0x1fc], R25 ;  /* 0x0001fc190e007985 */ /* 0x0001e8000c101904 */
[----:B------:R-:W2:Y:S04]  /*33490*/  LDL.64 R8, [R7+0x88] ;  /* 0x0000880007087983 */ /* 0x000ea80000100a00 */
[----:B-1----:R-:W3:Y:S04]  /*334a0*/  LDL.64 R12, [R7] ;  /* 0x00000000070c7983 */ /* 0x002ee80000100a00 */
[----:B------:R-:W4:Y:S04]  /*334b0*/  LDL.64 R10, [R7+0x90] ;  /* 0x00009000070a7983 */ /* 0x000f280000100a00 */
[----:B--2---:R-:W2:Y:S04]  /*334c0*/  LD.E R27, desc[UR4][R8.64] ;  /* 0x00000004081b7980 */ /* 0x004ea8000c101900 */
[----:B---3--:R-:W3:Y:S04]  /*334d0*/  LD.E R13, desc[UR6][R12.64] ;  /* 0x000000060c0d7980 */ /* 0x008ee8000c101900 */
[----:B----4-:R-:W3:Y:S04]  /*334e0*/  LD.E.64 R10, desc[UR4][R10.64] ;  /* 0x000000040a0a7980 */ /* 0x010ee8000c101b00 */
[----:B--2---:R1:W-:Y:S04]  /*334f0*/  ST.E desc[UR8][R8.64], R27 ;  /* 0x0000001b08007985 */ /* 0x0043e8000c101908 */
[----:B0-----:R-:W2:Y:S04]  /*33500*/  LD.E R15, desc[UR10][R8.64+0x4] ;  /* 0x0000040a080f7980 */ /* 0x001ea8000c101900 */
[----:B--2---:R0:W-:Y:S04]  /*33510*/  ST.E desc[UR4][R8.64+0x4], R15 ;  /* 0x0000040f08007985 */ /* 0x0041e8000c101904 */
[----:B------:R-:W2:Y:S04]  /*33520*/  LD.E R21, desc[UR6][R8.64+0x8] ;  /* 0x0000080608157980 */ /* 0x000ea8000c101900 */
[----:B--2---:R2:W-:Y:S04]  /*33530*/  ST.E desc[UR4][R8.64+0x8], R21 ;  /* 0x0000081508007985 */ /* 0x0045e8000c101904 */
[----:B------:R-:W4:Y:S04]  /*33540*/  LD.E R25, desc[UR6][R8.64+0xc] ;  /* 0x00000c0608197980 */ /* 0x000f28000c101900 */
[----:B----4-:R4:W-:Y:S04]  /*33550*/  ST.E desc[UR4][R8.64+0xc], R25 ;  /* 0x00000c1908007985 */ /* 0x0109e8000c101904 */
[----:B-1----:R-:W3:Y:S04]  /*33560*/  LD.E R27, desc[UR6][R8.64+0x10] ;  /* 0x00001006081b7980 */ /* 0x002ee8000c101900 */
[----:B---3--:R1:W-:Y:S04]  /*33570*/  ST.E desc[UR4][R8.64+0x10], R27 ;  /* 0x0000101b08007985 */ /* 0x0083e8000c101904 */
[----:B0-----:R-:W3:Y:S04]  /*33580*/  LD.E R15, desc[UR6][R8.64+0x14] ;  /* 0x00001406080f7980 */ /* 0x001ee8000c101900 */
[----:B---3--:R0:W-:Y:S04]  /*33590*/  ST.E desc[UR4][R8.64+0x14], R15 ;  /* 0x0000140f08007985 */ /* 0x0081e8000c101904 */
[----:B--2---:R-:W2:Y:S04]  /*335a0*/  LD.E R21, desc[UR6][R8.64+0x18] ;  /* 0x0000180608157980 */ /* 0x004ea8000c101900 */
[----:B--2---:R2:W-:Y:S04]  /*335b0*/  ST.E desc[UR4][R8.64+0x18], R21 ;  /* 0x0000181508007985 */ /* 0x0045e8000c101904 */
[----:B----4-:R-:W3:Y:S04]  /*335c0*/  LD.E R25, desc[UR6][R8.64+0x1c] ;  /* 0x00001c0608197980 */ /* 0x010ee8000c101900 */
[----:B---3--:R3:W-:Y:S04]  /*335d0*/  ST.E desc[UR4][R8.64+0x1c], R25 ;  /* 0x00001c1908007985 */ /* 0x0087e8000c101904 */
[----:B-1----:R-:W4:Y:S04]  /*335e0*/  LD.E R27, desc[UR6][R8.64+0x20] ;  /* 0x00002006081b7980 */ /* 0x002f28000c101900 */
[----:B----4-:R1:W-:Y:S04]  /*335f0*/  ST.E desc[UR4][R8.64+0x20], R27 ;  /* 0x0000201b08007985 */ /* 0x0103e8000c101904 */
[----:B0-----:R-:W4:Y:S04]  /*33600*/  LD.E R15, desc[UR6][R8.64+0x24] ;  /* 0x00002406080f7980 */ /* 0x001f28000c101900 */
[----:B----4-:R0:W-:Y:S04]  /*33610*/  ST.E desc[UR4][R8.64+0x24], R15 ;  /* 0x0000240f08007985 */ /* 0x0101e8000c101904 */
[----:B--2---:R-:W2:Y:S04]  /*33620*/  LD.E R21, desc[UR6][R8.64+0x28] ;  /* 0x0000280608157980 */ /* 0x004ea8000c101900 */
[----:B--2---:R2:W-:Y:S04]  /*33630*/  ST.E desc[UR4][R8.64+0x28], R21 ;  /* 0x0000281508007985 */ /* 0x0045e8000c101904 */
[----:B---3--:R-:W3:Y:S04]  /*33640*/  LD.E R25, desc[UR6][R8.64+0x2c] ;  /* 0x00002c0608197980 */ /* 0x008ee8000c101900 */
        /* <DEDUP_REMOVED lines=226> */
[----:B----4-:R-:W-:Y:S04]  /*34470*/  ST.E desc[UR4][R8.64+0x1f0], R27 ;  /* 0x0001f01b08007985 */ /* 0x010fe8000c101904 */
[----:B0-----:R-:W4:Y:S04]  /*34480*/  LD.E R15, desc[UR6][R8.64+0x1f4] ;  /* 0x0001f406080f7980 */ /* 0x001f28000c101900 */
[----:B----4-:R-:W-:Y:S04]  /*34490*/  ST.E desc[UR4][R8.64+0x1f4], R15 ;  /* 0x0001f40f08007985 */ /* 0x010fe8000c101904 */
[----:B--2---:R-:W2:Y:S01]  /*344a0*/  LD.E R21, desc[UR6][R8.64+0x1f8] ;  /* 0x0001f80608157980 */ /* 0x004ea2000c101900 */
[----:B------:R-:W-:-:S02]  /*344b0*/  R2UR UR20, R4 ;  /* 0x00000000041472ca */ /* 0x000fc400000e0000 */
[C---:B------:R-:W-:Y:S02]  /*344c0*/  R2UR UR21, R5.reuse ;  /* 0x00000000051572ca */ /* 0x040fe400000e0000 */
[C---:B------:R-:W-:Y:S02]  /*344d0*/  R2UR UR22, R4.reuse ;  /* 0x00000000041672ca */ /* 0x040fe400000e0000 */
[C---:B------:R-:W-:Y:S02]  /*344e0*/  R2UR UR23, R5.reuse ;  /* 0x00000000051772ca */ /* 0x040fe400000e0000 */
[C---:B------:R-:W-:Y:S02]  /*344f0*/  R2UR UR24, R4.reuse ;  /* 0x00000000041872ca */ /* 0x040fe400000e0000 */
[----:B------:R-:W-:Y:S01]  /*34500*/  R2UR UR25, R5 ;  /* 0x00000000051972ca */ /* 0x000fe200000e0000 */
[----:B--2---:R-:W-:Y:S04]  /*34510*/  ST.E desc[UR4][R8.64+0x1f8], R21 ;  /* 0x0001f81508007985 */ /* 0x004fe8000c101904 */
[----:B---3--:R-:W2:Y:S01]  /*34520*/  LD.E R25, desc[UR6][R8.64+0x1fc] ;  /* 0x0001fc0608197980 */ /* 0x008ea2000c101900 */
[----:B------:R-:W-:-:S02]  /*34530*/  R2UR UR26, R4 ;  /* 0x00000000041a72ca */ /* 0x000fc400000e0000 */
[C---:B------:R-:W-:Y:S02]  /*34540*/  R2UR UR27, R5.reuse ;  /* 0x00000000051b72ca */ /* 0x040fe400000e0000 */
[C---:B------:R-:W-:Y:S02]  /*34550*/  R2UR UR28, R4.reuse ;  /* 0x00000000041c72ca */ /* 0x040fe400000e0000 */
[C---:B------:R-:W-:Y:S02]  /*34560*/  R2UR UR29, R5.reuse ;  /* 0x00000000051d72ca */ /* 0x040fe400000e0000 */
[C---:B------:R-:W-:Y:S02]  /*34570*/  R2UR UR30, R4.reuse ;  /* 0x00000000041e72ca */ /* 0x040fe400000e0000 */
[----:B------:R-:W-:Y:S02]  /*34580*/  R2UR UR31, R5 ;  /* 0x00000000051f72ca */ /* 0x000fe400000e0000 */
        /* <DEDUP_REMOVED lines=22> */
[----:B------:R-:W-:Y:S02]  /*346f0*/  R2UR UR58, R4 ;  /* 0x00000000043a72ca */ /* 0x000fe400000e0000 */
[----:B------:R-:W-:Y:S01]  /*34700*/  R2UR UR59, R5 ;  /* 0x00000000053b72ca */ /* 0x000fe200000e0000 */
[----:B--2---:R0:W-:Y:S04]  /*34710*/  ST.E desc[UR4][R8.64+0x1fc], R25 ;  /* 0x0001fc1908007985 */ /* 0x0041e8000c101904 */
[----:B------:R-:W2:Y:S04]  /*34720*/  LD.E R24, desc[UR6][R8.64] ;  /* 0x0000000608187980 */ /* 0x000ea8000c101900 */
[----:B------:R-:W2:Y:S04]  /*34730*/  LD.E R26, desc[UR10][R8.64+0x8] ;  /* 0x0000080a081a7980 */ /* 0x000ea8000c101900 */
[----:B0-----:R-:W2:Y:S04]  /*34740*/  LD.E R25, desc[UR8][R8.64+0x4] ;  /* 0x0000040808197980 */ /* 0x001ea8000c101900 */
[----:B------:R-:W2:Y:S04]  /*34750*/  LD.E R27, desc[UR12][R8.64+0xc] ;  /* 0x00000c0c081b7980 */ /* 0x000ea8000c101900 */
        /* <DEDUP_REMOVED lines=123> */
[----:B------:R-:W2:Y:S01]  /*34f10*/  LD.E R151, desc[UR56][R8.64+0x1fc] ;  /* 0x0001fc3808977980 */ /* 0x000ea2000c101900 */
[----:B------:R-:W-:Y:S01]  /*34f20*/  IMAD R10, R13, 0x1000, R10 ;  /* 0x000010000d0a7824 */ /* 0x000fe200078e020a */
[----:B------:R-:W-:-:S04]  /*34f30*/  R2UR UR7, R11 ;  /* 0x000000000b0772ca */ /* 0x000fc800000e0000 */
[----:B------:R-:W-:Y:S02]  /*34f40*/  R2UR UR6, R10 ;  /* 0x000000000a0672ca */ /* 0x000fe400000e0000 */
        /* <DEDUP_REMOVED lines=48> */
[----:B------:R-:W-:Y:S02]  /*35250*/  R2UR UR14, R4 ;  /* 0x00000000040e72ca */ /* 0x000fe400000e0000 */
[----:B------:R-:W-:Y:S01]  /*35260*/  R2UR UR15, R5 ;  /* 0x00000000050f72ca */ /* 0x000fe200000e0000 */
[----:B--2---:R-:W-:-:S06]  /*35270*/  WARPGROUP.ARRIVE ;  /* 0x00000000000079c5 */ /* 0x004fcc0000000000 */
[----:B------:R-:W-:Y:S01]  /*35280*/  HGMMA.64x256x16.F32.BF16 R24, R156, gdesc[UR4].tnspB, R24, gsb0 ;  /* 0x43e000049c187df0 */ /* 0x000fe20008001818 */
[----:B------:R-:W-:Y:S02]  /*35290*/  VIADD R12, R10, 0x80 ;  /* 0x000000800a0c7836 */ /* 0x000fe40000000000 */
[----:B------:R-:W-:-:S03]  /*352a0*/  IMAD.MOV.U32 R13, RZ, RZ, R11 ;  /* 0x000000ffff0d7224 */ /* 0x000fc600078e000b */
[----:B------:R-:W-:Y:S02]  /*352b0*/  R2UR UR6, R12 ;  /* 0x000000000c0672ca */ /* 0x000fe400000e0000 */
[----:B------:R-:W-:Y:S01]  /*352c0*/  R2UR UR7, R13 ;  /* 0x000000000d0772ca */ /* 0x000fe200000e0000 */
[----:B------:R-:W-:Y:S02]  /*352d0*/  WARPGROUP.DEPBAR.LE gsb0, 0x0 ;  /* 0x00008000000079c5 */ /* 0x000fe40000010000 */
[----:B------:R-:W-:Y:S04]  /*352e0*/  ST.E desc[UR12][R8.64], R24 ;  /* 0x0000001808007985 */ /* 0x000fe8000c10190c */
[----:B------:R-:W-:Y:S04]  /*352f0*/  ST.E desc[UR58][R8.64+0x4], R25 ;  /* 0x0000041908007985 */ /* 0x000fe8000c10193a */
[----:B------:R-:W-:Y:S04]  /*35300*/  ST.E desc[UR56][R8.64+0x8], R26 ;  /* 0x0000081a08007985 */ /* 0x000fe8000c101938 */
[----:B------:R-:W-:Y:S04]  /*35310*/  ST.E desc[UR10][R8.64+0xc], R27 ;  /* 0x00000c1b08007985 */ /* 0x000fe8000c10190a */
[----:B------:R-:W-:Y:S04]  /*35320*/  ST.E desc[UR8][R8.64+0x10], R28 ;  /* 0x0000101c08007985 */ /* 0x000fe8000c101908 */
[----:B------:R-:W-:Y:S04]  /*35330*/  ST.E desc[UR4][R8.64+0x14], R29 ;  /* 0x0000141d08007985 */ /* 0x000fe8000c101904 */
[----:B------:R-:W-:Y:S04]  /*35340*/  ST.E desc[UR54][R8.64+0x18], R30 ;  /* 0x0000181e08007985 */ /* 0x000fe8000c101936 */
[----:B------:R-:W-:Y:S04]  /*35350*/  ST.E desc[UR52][R8.64+0x1c], R31 ;  /* 0x00001c1f08007985 */ /* 0x000fe8000c101934 */
[----:B------:R-:W-:Y:S01]  /*35360*/  ST.E desc[UR50][R8.64+0x20], R32 ;  /* 0x0000202008007985 */ /* 0x000fe2000c101932 */
[----:B------:R-:W-:-:S03]  /*35370*/  R2UR UR12, R4 ;  /* 0x00000000040c72ca */ /* 0x000fc600000e0000 */
[----:B------:R-:W-:Y:S01]  /*35380*/  ST.E desc[UR48][R8.64+0x24], R33 ;  /* 0x0000242108007985 */ /* 0x000fe2000c101930 */
[----:B------:R-:W-:-:S03]  /*35390*/  R2UR UR13, R5 ;  /* 0x00000000050d72ca */ /* 0x000fc600000e0000 */
[----:B------:R-:W-:Y:S01]  /*353a0*/  ST.E desc[UR46][R8.64+0x28], R34 ;  /* 0x0000282208007985 */ /* 0x000fe2000c10192e */
[----:B------:R-:W-:-:S03]  /*353b0*/  R2UR UR58, R4 ;  /* 0x00000000043a72ca */ /* 0x000fc600000e0000 */
[----:B------:R-:W-:Y:S01]  /*353c0*/  ST.E desc[UR44][R8.64+0x2c], R35 ;  /* 0x00002c2308007985 */ /* 0x000fe2000c10192c */
[----:B------:R-:W-:-:S03]  /*353d0*/  R2UR UR59, R5 ;  /* 0x00000000053b72ca */ /* 0x000fc600000e0000 */
[----:B------:R-:W-:Y:S01]  /*353e0*/  ST.E desc[UR42][R8.64+0x30], R36 ;  /* 0x0000302408007985 */ /* 0x000fe2000c10192a */
[C---:B------:R-:W-:Y:S02]  /*353f0*/  R2UR UR56, R4.reuse ;  /* 0x00000000043872ca */ /* 0x040fe400000e0000 */
[C---:B------:R-:W-:Y:S01]  /*35400*/  R2UR UR57, R5.reuse ;  /* 0x00000000053972ca */ /* 0x040fe200000e0000 */
[----:B------:R-:W-:Y:S01]  /*35410*/  ST.E desc[UR38][R8.64+0x34], R37 ;  /* 0x0000342508007985 */ /* 0x000fe2000c101926 */
[C---:B------:R-:W-:Y:S02]  /*35420*/  R2UR UR10, R4.reuse ;  /* 0x00000000040a72ca */ /* 0x040fe400000e0000 */
[C---:B------:R-:W-:Y:S01]  /*35430*/  R2UR UR11, R5.reuse ;  /* 0x00000000050b72ca */ /* 0x040fe200000e0000 */
[----:B------:R-:W-:Y:S01]  /*35440*/  ST.E desc[UR34][R8.64+0x38], R38 ;  /* 0x0000382608007985 */ /* 0x000fe2000c101922 */
[C---:B------:R-:W-:Y:S02]  /*35450*/  R2UR UR8, R4.reuse ;  /* 0x00000000040872ca */ /* 0x040fe400000e0000 */
[----:B------:R-:W-:Y:S01]  /*35460*/  R2UR UR9, R5 ;  /* 0x00000000050972ca */ /* 0x000fe200000e0000 */
[----:B------:R-:W-:Y:S01]  /*35470*/  ST.E desc[UR32][R8.64+0x3c], R39 ;  /* 0x00003c2708007985 */ /* 0x000fe2000c101920 */
[----:B------:R-:W-:-:S02]  /*35480*/  R2UR UR4, R4 ;  /* 0x00000000040472ca */ /* 0x000fc400000e0000 */
        /* <DEDUP_REMOVED lines=290> */
[----:B------:R-:W-:Y:S02]  /*366b0*/  R2UR UR56, R4 ;  /* 0x00000000043872ca */ /* 0x000fe400000e0000 */
[----:B------:R-:W-:Y:S01]  /*366c0*/  R2UR UR57, R5 ;  /* 0x00000000053972ca */ /* 0x000fe200000e0000 */
        /* <DEDUP_REMOVED lines=14> */
[----:B------:R0:W-:Y:S02]  /*367b0*/  ST.E desc[UR56][R8.64+0x1fc], R151 ;  /* 0x0001fc9708007985 */ /* 0x0001e4000c101938 */
[----:B0-----:R-:W-:-:S06]  /*367c0*/  WARPGROUP.ARRIVE ;  /* 0x00000000000079c5 */ /* 0x001fcc0000000000 */
[----:B------:R-:W-:Y:S01]  /*367d0*/  HGMMA.64x256x16.F32.BF16 R24, R160, gdesc[UR4].tnspB, R24, gsb0 ;  /* 0x43e00004a0187df0 */ /* 0x000fe20008001818 */
        /* <DEDUP_REMOVED lines=48> */
[----:B------:R-:W-:Y:S02]  /*36ae0*/  R2UR UR14, R4 ;  /* 0x00000000040e72ca */ /* 0x000fe400000e0000 */
[----:B------:R-:W-:Y:S01]  /*36af0*/  R2UR UR15, R5 ;  /* 0x00000000050f72ca */ /* 0x000fe200000e0000 */
        /* <DEDUP_REMOVED lines=391> */
[----:B------:R-:W-:Y:S01]  /*38370*/  VIADD R10, R10, 0x180 ;  /* 0x000001800a0a7836 */ /* 0x000fe20000000000 */
[----:B------:R-:W-:-:S04]  /*38380*/  R2UR UR7, R11 ;  /* 0x000000000b0772ca */ /* 0x000fc800000e0000 */
        /* <DEDUP_REMOVED lines=359> */
[----:B------:R-:W-:Y:S01]  /*39a00*/  R2UR UR25, R5 ;  /* 0x00000000051972ca */ /* 0x000fe200000e0000 */
[----:B------:R-:W-:Y:S02]  /*39a10*/  WARPGROUP.DEPBAR.LE gsb0, 0x0 ;  /* 0x00008000000079c5 */ /* 0x000fe40000010000 */
[----:B------:R-:W-:Y:S01]  /*39a20*/  ST.E desc[UR4][R8.64], R24 ;  /* 0x0000001808007985 */ /* 0x000fe2000c101904 */
[----:B------:R-:W-:-:S02]  /*39a30*/  R2UR UR4, R4 ;  /* 0x00000000040472ca */ /* 0x000fc400000e0000 */
[----:B------:R-:W-:Y:S01]  /*39a40*/  R2UR UR5, R5 ;  /* 0x00000000050572ca */ /* 0x000fe200000e0000 */
[----:B------:R-:W-:Y:S04]  /*39a50*/  ST.E desc[UR6][R8.64+0x4], R25 ;  /* 0x0000041908007985 */ /* 0x000fe8000c101906 */
[----:B------:R-:W-:Y:S04]  /*39a60*/  ST.E desc[UR8][R8.64+0x8], R26 ;  /* 0x0000081a08007985 */ /* 0x000fe8000c101908 */
[----:B------:R-:W-:Y:S01]  /*39a70*/  ST.E desc[UR10][R8.64+0xc], R27 ;  /* 0x00000c1b08007985 */ /* 0x000fe2000c10190a */
[----:B------:R-:W-:-:S03]  /*39a80*/  R2UR UR6, R4 ;  /* 0x00000000040672ca */ /* 0x000fc600000e0000 */
[----:B------:R-:W-:Y:S01]  /*39a90*/  ST.E desc[UR12][R8.64+0x10], R28 ;  /* 0x0000101c08007985 */ /* 0x000fe2000c10190c */
[----:B------:R-:W-:-:S03]  /*39aa0*/  R2UR UR7, R5 ;  /* 0x00000000050772ca */ /* 0x000fc600000e0000 */
        /* <DEDUP_REMOVED lines=21> */
[C---:B------:R-:W-:Y:S02]  /*39c00*/  R2UR UR20, R4.reuse ;  /* 0x00000000041472ca */ /* 0x040fe400000e0000 */
[----:B------:R-:W-:Y:S01]  /*39c10*/  R2UR UR21, R5 ;  /* 0x00000000051572ca */ /* 0x000fe200000e0000 */
[----:B------:R-:W-:Y:S01]  /*39c20*/  ST.E desc[UR6][R8.64+0x30], R36 ;  /* 0x0000302408007985 */ /* 0x000fe2000c101906 */
[----:B------:R-:W-:-:S02]  /*39c30*/  R2UR UR22, R4 ;  /* 0x00000000041672ca */ /* 0x000fc400000e0000 */
[C---:B------:R-:W-:Y:S02]  /*39c40*/  R2UR UR23, R5.reuse ;  /* 0x00000000051772ca */ /* 0x040fe400000e0000 */
[C---:B------:R-:W-:Y:S02]  /*39c50*/  R2UR UR24, R4.reuse ;  /* 0x00000000041872ca */ /* 0x040fe400000e0000 */
[C---:B------:R-:W-:Y:S02]  /*39c60*/  R2UR UR25, R5.reuse ;  /* 0x00000000051972ca */ /* 0x040fe400000e0000 */
[C---:B------:R-:W-:Y:S02]  /*39c70*/  R2UR UR6, R4.reuse ;  /* 0x00000000040672ca */ /* 0x040fe400000e0000 */
[----:B------:R-:W-:Y:S01]  /*39c80*/  R2UR UR7, R5 ;  /* 0x00000000050772ca */ /* 0x000fe200000e0000 */
[----:B------:R-:W-:Y:S01]  /*39c90*/  ST.E desc[UR8][R8.64+0x34], R37 ;  /* 0x0000342508007985 */ /* 0x000fe2000c101908 */
[----:B------:R-:W-:-:S02]  /*39ca0*/  R2UR UR8, R4 ;  /* 0x00000000040872ca */ /* 0x000fc400000e0000 */
[----:B------:R-:W-:Y:S01]  /*39cb0*/  R2UR UR9, R5 ;  /* 0x00000000050972ca */ /* 0x000fe200000e0000 */
        /* <DEDUP_REMOVED lines=28> */
[C---:B------:R-:W-:Y:S01]  /*39e80*/  R2UR UR21, R5.reuse ;  /* 0x00000000051572ca */ /* 0x040fe200000e0000 */
[----:B------:R-:W-:Y:S01]  /*39e90*/  ST.E desc[UR4][R8.64+0x64], R49 ;  /* 0x0000643108007985 */ /* 0x000fe2000c101904 */
[C---:B------:R-:W-:Y:S02]  /*39ea0*/  R2UR UR22, R4.reuse ;  /* 0x00000000041672ca */ /* 0x040fe400000e0000 */
[C---:B------:R-:W-:Y:S01]  /*39eb0*/  R2UR UR23, R5.reuse ;  /* 0x00000000051772ca */ /* 0x040fe200000e0000 */
[----:B------:R-:W-:Y:S01]  /*39ec0*/  ST.E desc[UR6][R8.64+0x68], R50 ;  /* 0x0000683208007985 */ /* 0x000fe2000c101906 */
[C---:B------:R-:W-:Y:S02]  /*39ed0*/  R2UR UR24, R4.reuse ;  /* 0x00000000041872ca */ /* 0x040fe400000e0000 */
[----:B------:R-:W-:Y:S02]  /*39ee0*/  R2UR UR25, R5 ;  /* 0x00000000051972ca */ /* 0x000fe400000e0000 */
[----:B------:R-:W-:-:S02]  /*39ef0*/  R2UR UR4, R4 ;  /* 0x00000000040472ca */ /* 0x000fc400000e0000 */
[C---:B------:R-:W-:Y:S02]  /*39f00*/  R2UR UR5, R5.reuse ;  /* 0x00000000050572ca */ /* 0x040fe400000e0000 */
[C---:B------:R-:W-:Y:S02]  /*39f10*/  R2UR UR6, R4.reuse ;  /* 0x00000000040672ca */ /* 0x040fe400000e0000 */
        /* <DEDUP_REMOVED lines=9> */
[----:B------:R-:W-:Y:S04]  /*39fb0*/  ST.E desc[UR20][R8.64+0x84], R57 ;  /* 0x0000843908007985 */ /* 0x000fe8000c101914 */
[----:B------:R-:W-:Y:S04]  /*39fc0*/  ST.E desc[UR22][R8.64+0x88], R58 ;  /* 0x0000883a08007985 */ /* 0x000fe8000c101916 */
[----:B------:R-:W-:Y:S01]  /*39fd0*/  ST.E desc[UR24][R8.64+0x8c], R59 ;  /* 0x00008c3b08007985 */ /* 0x000fe2000c101918 */
[----:B------:R-:W-:-:S03]  /*39fe0*/  R2UR UR10, R4 ;  /* 0x00000000040a72ca */ /* 0x000fc600000e0000 */
[----:B------:R-:W-:Y:S01]  /*39ff0*/  ST.E desc[UR4][R8.64+0x90], R60 ;  /* 0x0000903c08007985 */ /* 0x000fe2000c101904 */
[C---:B------:R-:W-:Y:S02]  /*3a000*/  R2UR UR4, R4.reuse ;  /* 0x00000000040472ca */ /* 0x040fe400000e0000 */
[C---:B------:R-:W-:Y:S01]  /*3a010*/  R2UR UR5, R5.reuse ;  /* 0x00000000050572ca */ /* 0x040fe200000e0000 */
[----:B------:R-:W-:Y:S01]  /*3a020*/  ST.E desc[UR6][R8.64+0x94], R61 ;  /* 0x0000943d08007985 */ /* 0x000fe2000c101906 */
        /* <DEDUP_REMOVED lines=267> */
[----:B------:R-:W2:Y:S01]  /*3b0e0*/  LD.E R21, desc[UR28][R8.64+0x1fc] ;  /* 0x0001fc1c08157980 */ /* 0x000ea2000c101900 */
[----:B------:R-:W-:-:S02]  /*3b0f0*/  R2UR UR6, R4 ;  /* 0x00000000040672ca */ /* 0x000fc400000e0000 */
[C---:B------:R-:W-:Y:S02]  /*3b100*/  R2UR UR7, R5.reuse ;  /* 0x00000000050772ca */ /* 0x040fe400000e0000 */
[----:B------:R-:W-:Y:S02]  /*3b110*/  R2UR UR4, R4 ;  /* 0x00000000040472ca */ /* 0x000fe400000e0000 */
[----:B------:R-:W-:-:S09]  /*3b120*/  R2UR UR5, R5 ;  /* 0x00000000050572ca */ /* 0x000fd200000e0000 */
[----:B--2---:R0:W-:Y:S04]  /*3b130*/  ST.E desc[UR6][R8.64+0x1fc], R21 ;  /* 0x0001fc1508007985 */ /* 0x0041e8000c101906 */
[----:B------:R-:W2:Y:S01]  /*3b140*/  LD.E R11, desc[UR4][R8.64] ;  /* 0x00000004080b7980 */ /* 0x000ea2000c101900 */
[C---:B------:R-:W-:Y:S02]  /*3b150*/  R2UR UR4, R4.reuse ;  /* 0x00000000040472ca */ /* 0x040fe400000e0000 */
        /* <DEDUP_REMOVED lines=10> */
[----:B------:R-:W3:Y:S01]  /*3b200*/  LD.E R15, desc[UR6][R8.64+0x8] ;  /* 0x00000806080f7980 */ /* 0x000ee2000c101900 */
[C---:B------:R-:W-:Y:S02]  /*3b210*/  R2UR UR4, R4.reuse ;  /* 0x00000000040472ca */ /* 0x040fe400000e0000 */
[C---:B------:R-:W-:Y:S02]  /*3b220*/  R2UR UR5, R5.reuse ;  /* 0x00000000050572ca */ /* 0x040fe400000e0000 */
[----:B------:R-:W-:Y:S02]  /*3b230*/  R2UR UR6, R4 ;  /* 0x00000000040672ca */ /* 0x000fe400000e0000 */
[----:B------:R-:W-:-:S09]  /*3b240*/  R2UR UR7, R5 ;  /* 0x00000000050772ca */ /* 0x000fd200000e0000 */
[----:B---3--:R3:W-:Y:S04]  /*3b250*/  ST.E desc[UR4][R8.64+0x8], R15 ;  /* 0x0000080f08007985 */ /* 0x0087e8000c101904 */
[----:B0-----:R-:W4:Y:S01]  /*3b260*/  LD.E R21, desc[UR6][R8.64+0xc] ;  /* 0x00000c0608157980 */ /* 0x001f22000c101900 */
[C---:B------:R-:W-:Y:S02]  /*3b270*/  R2UR UR4, R4.reuse ;  /* 0x00000000040472ca */ /* 0x040fe400000e0000 */
[C---:B------:R-:W-:Y:S02]  /*3b280*/  R2UR UR5, R5.reuse ;  /* 0x00000000050572ca */ /* 0x040fe400000e0000 */
[----:B------:R-:W-:Y:S02]  /*3b290*/  R2UR UR6, R4 ;  /* 0x00000000040672ca */ /* 0x000fe400000e0000 */
[----:B------:R-:W-:-:S09]  /*3b2a0*/  R2UR UR7, R5 ;  /* 0x00000000050772ca */ /* 0x000fd200000e0000 */
[----:B----4-:R0:W-:Y:S04]  /*3b2b0*/  ST.E desc[UR4][R8.64+0xc], R21 ;  /* 0x00000c1508007985 */ /* 0x0101e8000c101904 */
[----:B-1----:R-:W4:Y:S01]  /*3b2c0*/  LD.E R11, desc[UR6][R8.64+0x10] ;  /* 0x00001006080b7980 */ /* 0x002f22000c101900 */
[C---:B------:R-:W-:Y:S02]  /*3b2d0*/  R2UR UR4, R4.reuse ;  /* 0x00000000040472ca */ /* 0x040fe400000e0000 */
[C---:B------:R-:W-:Y:S02]  /*3b2e0*/  R2UR UR5, R5.reuse ;  /* 0x00000000050572ca */ /* 0x040fe400000e0000 */
[----:B------:R-:W-:Y:S02]  /*3b2f0*/  R2UR UR6, R4 ;  /* 0x00000000040672ca */ /* 0x000fe400000e0000 */
[----:B------:R-:W-:-:S09]  /*3b300*/  R2UR UR7, R5 ;  /* 0x00000000050772ca */ /* 0x000fd200000e0000 */
[----:B----4-:R1:W-:Y:S04]  /*3b310*/  ST.E desc[UR4][R8.64+0x10], R11 ;  /* 0x0000100b08007985 */ /* 0x0103e8000c101904 */
[----:B--2---:R-:W2:Y:S01]  /*3b320*/  LD.E R13, desc[UR6][R8.64+0x14] ;  /* 0x00001406080d7980 */ /* 0x004ea2000c101900 */
[C---:B------:R-:W-:Y:S02]  /*3b330*/  R2UR UR4, R4.reuse ;  /* 0x00000000040472ca */ /* 0x040fe400000e0000 */
[C---:B------:R-:W-:Y:S02]  /*3b340*/  R2UR UR5, R5.reuse ;  /* 0x00000000050572ca */ /* 0x040fe400000e0000 */
[----:B------:R-:W-:Y:S02]  /*3b350*/  R2UR UR6, R4 ;  /* 0x00000000040672ca */ /* 0x000fe400000e0000 */
[----:B------:R-:W-:-:S09]  /*3b360*/  R2UR UR7, R5 ;  /* 0x00000000050772ca */ /* 0x000fd200000e0000 */
[----:B--2---:R2:W-:Y:S04]  /*3b370*/  ST.E desc[UR4][R8.64+0x14], R13 ;  /* 0x0000140d08007985 */ /* 0x0045e8000c101904 */
[----:B---3--:R-:W3:Y:S01]  /*3b380*/  LD.E R15, desc[UR6][R8.64+0x18] ;  /* 0x00001806080f7980 */ /* 0x008ee2000c101900 */
        /* <DEDUP_REMOVED lines=694> */
[----:B--2---:R-:W-:Y:S04]  /*3def0*/  ST.E desc[UR4][R8.64+0x1e4], R13 ;  /* 0x0001e40d08007985 */ /* 0x004fe8000c101904 */
[----:B---3--:R-:W2:Y:S01]  /*3df00*/  LD.E R15, desc[UR6][R8.64+0x1e8] ;  /* 0x0001e806080f7980 */ /* 0x008ea2000c101900 */
[C---:B------:R-:W-:Y:S02]  /*3df10*/  R2UR UR4, R4.reuse ;  /* 0x00000000040472ca */ /* 0x040fe400000e0000 */
[C---:B------:R-:W-:Y:S02]  /*3df20*/  R2UR UR5, R5.reuse ;  /* 0x00000000050572ca */ /* 0x040fe400000e0000 */
[----:B------:R-:W-:Y:S02]  /*3df30*/  R2UR UR6, R4 ;  /* 0x00000000040672ca */ /* 0x000fe400000e0000 */
[----:B------:R-:W-:-:S09]  /*3df40*/  R2UR UR7, R5 ;  /* 0x00000000050772ca */ /* 0x000fd200000e0000 */
[----:B--2---:R2:W-:Y:S04]  /*3df50*/  ST.E desc[UR4][R8.64+0x1e8], R15 ;  /* 0x0001e80f08007985 */ /* 0x0045e8000c101904 */
[----:B0-----:R-:W3:Y:S01]  /*3df60*/  LD.E R21, desc[UR6][R8.64+0x1ec] ;  /* 0x0001ec0608157980 */ /* 0x001ee2000c101900 */
[C---:B------:R-:W-:Y:S02]  /*3df70*/  R2UR UR4, R4.reuse ;  /* 0x00000000040472ca */ /* 0x040fe400000e0000 */
[C---:B------:R-:W-:Y:S02]  /*3df80*/  R2UR UR5, R5.reuse ;  /* 0x00000000050572ca */ /* 0x040fe400000e0000 */
[----:B------:R-:W-:Y:S02]  /*3df90*/  R2UR UR6, R4 ;  /* 0x00000000040672ca */ /* 0x000fe400000e0000 */
[----:B------:R-:W-:-:S09]  /*3dfa0*/  R2UR UR7, R5 ;  /* 0x00000000050772ca */ /* 0x000fd200000e0000 */
[----:B---3--:R-:W-:Y:S04]  /*3dfb0*/  ST.E desc[UR4][R8.64+0x1ec], R21 ;  /* 0x0001ec1508007985 */ /* 0x008fe8000c101904 */
[----:B-1----:R-:W3:Y:S01]  /*3dfc0*/  LD.E R11, desc[UR6][R8.64+0x1f0] ;  /* 0x0001f006080b7980 */ /* 0x002ee2000c101900 */
[C---:B------:R-:W-:Y:S02]  /*3dfd0*/  R2UR UR4, R4.reuse ;  /* 0x00000000040472ca */ /* 0x040fe400000e0000 */
[C---:B------:R-:W-:Y:S02]  /*3dfe0*/  R2UR UR5, R5.reuse ;  /* 0x00000000050572ca */ /* 0x040fe400000e0000 */
[----:B------:R-:W-:Y:S02]  /*3dff0*/  R2UR UR6, R4 ;  /* 0x00000000040672ca */ /* 0x000fe400000e0000 */
[----:B------:R-:W-:-:S09]  /*3e000*/  R2UR UR7, R5 ;  /* 0x00000000050772ca */ /* 0x000fd200000e0000 */
[----:B---3--:R0:W-:Y:S04]  /*3e010*/  ST.E desc[UR4][R8.64+0x1f0], R11 ;  /* 0x0001f00b08007985 */ /* 0x0081e8000c101904 */
[----:B------:R-:W3:Y:S01]  /*3e020*/  LD.E R25, desc[UR6][R8.64+0x1f4] ;  /* 0x0001f40608197980 */ /* 0x000ee2000c101900 */
[C---:B------:R-:W-:Y:S02]  /*3e030*/  R2UR UR4, R4.reuse ;  /* 0x00000000040472ca */ /* 0x040fe400000e0000 */
[C---:B------:R-:W-:Y:S02]  /*3e040*/  R2UR UR5, R5.reuse ;  /* 0x00000000050572ca */ /* 0x040fe400000e0000 */
[----:B------:R-:W-:Y:S02]  /*3e050*/  R2UR UR6, R4 ;  /* 0x00000000040672ca */ /* 0x000fe400000e0000 */
[----:B------:R-:W-:-:S09]  /*3e060*/  R2UR UR7, R5 ;  /* 0x00000000050772ca */ /* 0x000fd200000e0000 */
[----:B---3--:R1:W-:Y:S04]  /*3e070*/  ST.E desc[UR4][R8.64+0x1f4], R25 ;  /* 0x0001f41908007985 */ /* 0x0083e8000c101904 */
[----:B--2---:R-:W2:Y:S01]  /*3e080*/  LD.E R15, desc[UR6][R8.64+0x1f8] ;  /* 0x0001f806080f7980 */ /* 0x004ea2000c101900 */
[----:B------:R-:W-:Y:S02]  /*3e090*/  R2UR UR4, R4 ;  /* 0x00000000040472ca */ /* 0x000fe400000e0000 */
[----:B------:R-:W-:-:S13]  /*3e0a0*/  R2UR UR5, R5 ;  /* 0x00000000050572ca */ /* 0x000fda00000e0000 */
[----:B--2---:R1:W-:Y:S01]  /*3e0b0*/  ST.E desc[UR4][R8.64+0x1f8], R15 ;  /* 0x0001f80f08007985 */ /* 0x0043e2000c101904 */
[----:B------:R-:W-:Y:S01]  /*3e0c0*/  @!PT LDS RZ, [RZ] ;  /* 0x00000000fffff984 */ /* 0x000fe20000000800 */
[----:B------:R-:W-:Y:S01]  /*3e0d0*/  @!PT LDS RZ, [RZ] ;  /* 0x00000000fffff984 */ /* 0x000fe20000000800 */
[----:B------:R-:W-:Y:S01]  /*3e0e0*/  @!PT LDS RZ, [RZ] ;  /* 0x00000000fffff984 */ /* 0x000fe20000000800 */
[----:B------:R-:W-:Y:S01]  /*3e0f0*/  @!PT LDS RZ, [RZ] ;  /* 0x00000000fffff984 */ /* 0x000fe20000000800 */
[----:B------:R2:W-:Y:S06]  /*3e100*/  MEMBAR.ALL.CTA ;  /* 0x0000000000007992 */ /* 0x0005ec0000008000 */
[----:B--2---:R-:W2:Y:S02]  /*3e110*/  FENCE.VIEW.ASYNC.S ;  /* 0x00000000000073c6 */ /* 0x004ea40000000000 */
[----:B--2---:R-:W-:Y:S02]  /*3e120*/  NOP ;  /* 0x0000000000007918 */ /* 0x004fe40000000000 */
[----:B------:R-:W2:Y:S01]  /*3e130*/  LDL.64 R12, [R7+0x40] ;  /* 0x00004000070c7983 */ /* 0x000ea20000100a00 */
[----:B------:R-:W-:-:S02]  /*3e140*/  R2UR UR4, R4 ;  /* 0x00000000040472ca */ /* 0x000fc400000e0000 */
[----:B------:R-:W-:Y:S01]  /*3e150*/  R2UR UR5, R5 ;  /* 0x00000000050572ca */ /* 0x000fe200000e0000 */
[----:B------:R-:W-:Y:S06]  /*3e160*/  BAR.ARV 0xe, 0x100 ;  /* 0x0384000000007b1d */ /* 0x000fec0000002000 */
[----:B0-----:R-:W3:Y:S06]  /*3e170*/  LDL.64 R10, [R7] ;  /* 0x00000000070a7983 */ /* 0x001eec0000100a00 */
[----:B--2---:R-:W2:Y:S01]  /*3e180*/  LD.E R14, desc[UR4][R12.64] ;  /* 0x000000040c0e7980 */ /* 0x004ea2000c101900 */
[----:B------:R-:W-:-:S02]  /*3e190*/  R2UR UR4, R4 ;  /* 0x00000000040472ca */ /* 0x000fc400000e0000 */
[----:B------:R-:W-:Y:S01]  /*3e1a0*/  R2UR UR5, R5 ;  /* 0x00000000050572ca */ /* 0x000fe200000e0000 */
[----:B------:R-:W-:-:S12]  /*3e1b0*/  BSSY B2, `(.L_x_5411) ;  /* 0x0000006000027945 */ /* 0x000fd80003800000 */
[----:B---3--:R1:W5:Y:S01]  /*3e1c0*/  LD.E R10, desc[UR4][R10.64] ;  /* 0x000000040a0a7980 */ /* 0x008362000c101900 */
[----:B--2---:R-:W-:-:S04]  /*3e1d0*/  LOP3.LUT R14, R14, 0x1, RZ, 0xfc, !PT ;  /* 0x000000010e0e7812 */ /* 0x004fc800078efcff */
[----:B------:R-:W-:-:S13]  /*3e1e0*/  ISETP.NE.AND P0, PT, R14, 0x3, PT ;  /* 0x000000030e00780c */ /* 0x000fda0003f05270 */
[----:B-1----:R-:W-:Y:S05]  /*3e1f0*/  @!P0 BRA `(.L_x_5412) ;  /* 0x0000000000048947 */ /* 0x002fea0003800000 */
[----:B------:R-:W-:Y:S01]  /*3e200*/  BPT.TRAP 0x1 ;  /* 0x000000040000795c */ /* 0x000fe20000300000 */
.L_x_5412:
[----:B------:R-:W-:Y:S05]  /*3e210*/  BSYNC B2 ;  /* 0x0000000000027941 */ /* 0x000fea0003800000 */
.L_x_5411:
        /* <DEDUP_REMOVED lines=9> */
[----:B------:R0:W-:Y:S02]  /*3e2b0*/  SYNCS.ARRIVE.TRANS64.RED.A1T0 RZ, [R7+URZ], RZ ;  /* 0x000000ff07ff79a7 */ /* 0x0001e4000810043f */
[----:B0-----:R-:W-:-:S04]  /*3e2c0*/  IMAD.MOV.U32 R7, RZ, RZ, 0x0 ;  /* 0x00000000ff077424 */ /* 0x001fc800078e00ff */
[----:B------:R-:W-:Y:S05]  /*3e2d0*/  RET.REL.NODEC R6 `(_ZN7cutlass13device_kernelIN5flash11enable_sm90INS1_16FlashAttnFwdSm90INS1_25CollectiveMainloopFwdSm90ILi2EN4cute5tupleIJNS5_1CILi1EEES8_S8_EEENS6_IJNS7_ILi64EEESA_SA_EEELi512ENS_10bfloat16_tEfNS_4arch4Sm90ELb0ELb1ELb1ELb0ELb1ELb0ELb1ELb0ELb0ELb1ELb1ELb0EEENS1_21CollectiveEpilogueFwdINS6_IJSA_NS7_ILi512EEESA_EEES9_SC_SE_Li256ELb0ELb1ELb1ELb0EEENS1_19SingleTileSchedulerILb0ELb1ELb1ELi64EEEEEEEEEvNT_6ParamsE) ;  /* 0xfffffc1c06487950 */ /* 0x000fea0003c3ffff */
.L_x_5383:
[----:B0-----:R0:W1:Y:S02]  /*3e2e0*/  SYNCS.PHASECHK.TRANS64.TRYWAIT P0, [R11+URZ], R20 ;  /* 0x000000140b0075a7 */ /* 0x001064000800017f */
[----:B-1----:R-:W-:Y:S05]  /*3e2f0*/  @!P0 NANOSLEEP.SYNCS 0x989680 ;  /* 0x009896800000895d */ /* 0x002fea0003900000 */
[----:B------:R-:W1:Y:S02]  /*3e300*/  @!P0 SYNCS.PHASECHK.TRANS64 P0, [R11+URZ], R20 ;  /* 0x000000140b0085a7 */ /* 0x000e64000800007f */
[----:B-1----:R-:W-:Y:S05]  /*3e310*/  @!P0 BRA `(.L_x_5383) ;  /* 0xfffffffc00f08947 */ /* 0x002fea000383ffff */
[----:B------:R-:W-:Y:S05]  /*3e320*/  BRA `(.L_x_5382) ;  /* 0xfffffee400b87947 */ /* 0x000fea000383ffff */
.L_x_5390:
[----:B0-----:R0:W1:Y:S02]  /*3e330*/  SYNCS.PHASECHK.TRANS64.TRYWAIT P0, [R20+URZ], R21 ;  /* 0x00000015140075a7 */ /* 0x001064000800017f */
[----:B-1----:R-:W-:Y:S05]  /*3e340*/  @!P0 NANOSLEEP.SYNCS 0x989680 ;  /* 0x009896800000895d */ /* 0x002fea0003900000 */
[----:B------:R-:W1:Y:S02]  /*3e350*/  @!P0 SYNCS.PHASECHK.TRANS64 P0, [R20+URZ], R21 ;  /* 0x00000015140085a7 */ /* 0x000e64000800007f */
[----:B-1----:R-:W-:Y:S05]  /*3e360*/  @!P0 BRA `(.L_x_5390) ;  /* 0xfffffffc00f08947 */ /* 0x002fea000383ffff */
[----:B------:R-:W-:Y:S05]  /*3e370*/  BRA `(.L_x_5389) ;  /* 0xfffffeec008c7947 */ /* 0x000fea000383ffff */
.L_x_5413:
        /* <DEDUP_REMOVED lines=16> */
.L_x_15749:


//--------------------- .text._ZN7cutlass13device_kernelIN5flash11enable_sm90INS1_16FlashAttnFwdSm90INS1_25CollectiveMainloopFwdSm90ILi2EN4cute5tupleIJNS5_1CILi1EEES8_S8_EEENS6_IJNS7_ILi64EEESA_SA_EEELi512ENS_10bfloat16_tEfNS_4arch4Sm90ELb0ELb1ELb1ELb1ELb1ELb0ELb0ELb0ELb0ELb1ELb1ELb0EEENS1_21CollectiveEpilogueFwdINS6_IJSA_NS7_ILi512EEESA_EEES9_SC_SE_Li256ELb1ELb1ELb1ELb0EEENS1_36VarlenDynamicPersistentTileSchedulerILi64ELi64ELi256ELi128ELb1ELb1ELb1ELb1ELb0ELb1EEEEEEEEEvNT_6ParamsE --------------------------
	.section	.text._ZN7cutlass13device_kernelIN5flash11enable_sm90INS1_16FlashAttnFwdSm90INS1_25CollectiveMainloopFwdSm90ILi2EN4cute5tupleIJNS5_1CILi1EEES8_S8_EEENS6_IJNS7_ILi64EEESA_SA_EEELi512ENS_10bfloat16_tEfNS_4arch4Sm90ELb0ELb1ELb1ELb1ELb1ELb0ELb0ELb0ELb0ELb1ELb1ELb0EEENS1_21CollectiveEpilogueFwdINS6_IJSA_NS7_ILi512EEESA_EEES9_SC_SE_Li256ELb1ELb1ELb1ELb0EEENS1_36VarlenDynamicPersistentTileSchedulerILi64ELi64ELi256ELi128ELb1ELb1ELb1ELb1ELb0ELb1EEEEEEEEEvNT_6ParamsE,"ax",@progbits
	.align	128
.text._ZN7cutlass13device_kernelIN5flash11enable_sm90INS1_16FlashAttnFwdSm90INS1_25CollectiveMainloopFwdSm90ILi2EN4cute5tupleIJNS5_1CILi1EEES8_S8_EEENS6_IJNS7_ILi64EEESA_SA_EEELi512ENS_10bfloat16_tEfNS_4arch4Sm90ELb0ELb1ELb1ELb1ELb1ELb0ELb0ELb0ELb0ELb1ELb1ELb0EEENS1_21CollectiveEpilogueFwdINS6_IJSA_NS7_ILi512EEESA_EEES9_SC_SE_Li256ELb1ELb1ELb1ELb0EEENS1_36VarlenDynamicPersistentTileSchedulerILi64ELi64ELi256ELi128ELb1ELb1ELb1ELb1ELb0ELb1EEEEEEEEEvNT_6ParamsE:
        .type           _ZN7cutlass13device_kernelIN5flash11enable_sm90INS1_16FlashAttnFwdSm90INS1_25CollectiveMainloopFwdSm90ILi2EN4cute5tupleIJNS5_1CILi1EEES8_S8_EEENS6_IJNS7_ILi64EEESA_SA_EEELi512ENS_10bfloat16_tEfNS_4arch4Sm90ELb0ELb1ELb1ELb1ELb1ELb0ELb0ELb0ELb0ELb1ELb1ELb0EEENS1_21CollectiveEpilogueFwdINS6_IJSA_NS7_ILi512EEESA_EEES9_SC_SE_Li256ELb1ELb1ELb1ELb0EEENS1_36VarlenDynamicPersistentTileSchedulerILi64ELi64ELi256ELi128ELb1ELb1ELb1ELb1ELb0ELb1EEEEEEEEEvNT_6ParamsE,@function
        .size           _ZN7cutlass13device_kernelIN5flash11enable_sm90INS1_16FlashAttnFwdSm90INS1_25CollectiveMainloopFwdSm90ILi2EN4cute5tupleIJNS5_1CILi1EEES8_S8_EEENS6_IJNS7_ILi64EEESA_SA_EEELi512ENS_10bfloat16_tEfNS_4arch4Sm90ELb0ELb1ELb1ELb1ELb1ELb0ELb0ELb0ELb0ELb1ELb1ELb0EEENS1_21CollectiveEpilogueFwdINS6_IJSA_NS7_ILi512EEESA_EEES9_SC_SE_Li256ELb1ELb1ELb1ELb0EEENS1_36VarlenDynamicPersistentTileSchedulerILi64ELi64ELi256ELi128ELb1ELb1ELb1ELb1ELb0ELb1EEEEEEEEEvNT_6ParamsE,(.L_x_15751 - _ZN7cutlass13device_kernelIN5flash11enable_sm90INS1_16FlashAttnFwdSm90INS1_25CollectiveMainloopFwdSm90ILi2EN4cute5tupleIJNS5_1CILi1EEES8_S8_EEENS6_IJNS7_ILi64EEESA_SA_EEELi512ENS_10bfloat16_tEfNS_4arch4Sm90ELb0ELb1ELb1ELb1ELb1ELb0ELb0ELb0ELb0ELb1ELb1ELb0EEENS1_21CollectiveEpilogueFwdINS6_IJSA_NS7_ILi512EEESA_EEES9_SC_SE_Li256ELb1ELb1ELb1ELb0EEENS1_36VarlenDynamicPersistentTileSchedulerILi64ELi64ELi256ELi128ELb1ELb1ELb1ELb1ELb0ELb1EEEEEEEEEvNT_6ParamsE)
        .other          _ZN7cutlass13device_kernelIN5flash11enable_sm90INS1_16FlashAttnFwdSm90INS1_25CollectiveMainloopFwdSm90ILi2EN4cute5tupleIJNS5_1CILi1EEES8_S8_EEENS6_IJNS7_ILi64EEESA_SA_EEELi512ENS_10bfloat16_tEfNS_4arch4Sm90ELb0ELb1ELb1ELb1ELb1ELb0ELb0ELb0ELb0ELb1ELb1ELb0EEENS1_21CollectiveEpilogueFwdINS6_IJSA_NS7_ILi512EEESA_EEES9_SC_SE_Li256ELb1ELb1ELb1ELb0EEENS1_36VarlenDynamicPersistentTileSchedulerILi64ELi64ELi256ELi128ELb1ELb1ELb1ELb1ELb0ELb1EEEEEEEEEvNT_6ParamsE,@"STO_CUDA_ENTRY STV_DEFAULT"
_ZN7cutlass13device_kernelIN5flash11enable_sm90INS1_16FlashAttnFwdSm90INS1_25CollectiveMainloopFwdSm90ILi2EN4cute5tupleIJNS5_1CILi1EEES8_S8_EEENS6_IJNS7_ILi64EEESA_SA_EEELi512ENS_10bfloat16_tEfNS_4arch4Sm90ELb0ELb1ELb1ELb1ELb1ELb0ELb0ELb0ELb0ELb1ELb1ELb0EEENS1_21CollectiveEpilogueFwdINS6_IJSA_NS7_ILi512EEESA_EEES9_SC_SE_Li256ELb1ELb1ELb1ELb0EEENS1_36VarlenDynamicPersistentTileSchedulerILi64ELi64ELi256ELi128ELb1ELb1ELb1ELb1ELb0ELb1EEEEEEEEEvNT_6ParamsE:
        /* <DEDUP_REMOVED lines=41> */
.L_x_5414:
        /* <DEDUP_REMOVED lines=22> */
.L_x_5415:
        /* <DEDUP_REMOVED lines=18> */
.L_x_5416:
        /* <DEDUP_REMOVED lines=22> */
.L_x_5417:
        /* <DEDUP_REMOVED lines=23> */
.L_x_5418:
        /* <DEDUP_REMOVED lines=8> */
.L_x_5420:
        /* <DEDUP_REMOVED lines=30> */
[CC--:B------:R-:W-:Y:S02]  /*0a40*/  LEA.HI R6, R3.reuse, R0.reuse, RZ, 0x2 ;  /* 0x0000000003067211 */ /* 0x0c0fe400078f10ff */
[----:B------:R-:W-:Y:S02]  /*0a50*/  LEA.HI R219, R3, R0, RZ, 0x3 ;  /* 0x0000000003db7211 */ /* 0x000fe400078f18ff */
[----:B------:R-:W-:Y:S02]  /*0a60*/  SHF.R.S32.HI R7, RZ, 0x4, R2 ;  /* 0x00000004ff077819 */ /* 0x000fe40000011402 */
[----:B------:R-:W-:Y:S02]  /*0a70*/  LOP3.LUT R3, R2, 0xfffffff0, RZ, 0xc0, !PT ;  /* 0xfffffff002037812 */ /* 0x000fe400078ec0ff */
[----:B------:R-:W-:-:S02]  /*0a80*/  SHF.R.S32.HI R5, RZ, 0x5, R4 ;  /* 0x00000005ff057819 */ /* 0x000fc40000011404 */
[----:B------:R-:W-:Y:S01]  /*0a90*/  SHF.R.S32.HI R4, RZ, 0x1f, R4 ;  /* 0x0000001fff047819 */ /* 0x000fe20000011404 */
[----:B------:R-:W-:Y:S01]  /*0aa0*/  IMAD.IADD R3, R0, 0x1, -R3 ;  /* 0x0000000100037824 */ /* 0x000fe200078e0a03 */
[----:B------:R-:W-:Y:S02]  /*0ab0*/  LOP3.LUT R13, R6, 0xfffffffc, RZ, 0xc0, !PT ;  /* 0xfffffffc060d7812 */ /* 0x000fe400078ec0ff */
[----:B------:R-:W-:Y:S02]  /*0ac0*/  LOP3.LUT R11, R9, 0xffffff80, RZ, 0xc0, !PT ;  /* 0xffffff80090b7812 */ /* 0x000fe400078ec0ff */
[----:B------:R-:W-:Y:S01]  /*0ad0*/  LOP3.LUT R187, R219, 0xfffffff8, RZ, 0xc0, !PT ;  /* 0xfffffff8dbbb7812 */ /* 0x000fe200078ec0ff */
[----:B------:R-:W-:Y:S01]  /*0ae0*/  IMAD.IADD R13, R0, 0x1, -R13 ;  /* 0x00000001000d7824 */ /* 0x000fe200078e0a0d */
[----:B------:R-:W-:Y:S01]  /*0af0*/  LEA.HI R2, R2, R7, RZ, 0x1 ;  /* 0x0000000702027211 */ /* 0x000fe200078f08ff */
[----:B------:R-:W-:Y:S01]  /*0b00*/  IMAD.IADD R11, R0, 0x1, -R11 ;  /* 0x00000001000b7824 */ /* 0x000fe200078e0a0b */
[----:B------:R-:W-:Y:S01]  /*0b10*/  LEA.HI R4, R4, R5, RZ, 0x2 ;  /* 0x0000000504047211 */ /* 0x000fe200078f10ff */
[----:B------:R-:W-:Y:S01]  /*0b20*/  IMAD.IADD R187, R0, 0x1, -R187 ;  /* 0x0000000100bb7824 */ /* 0x000fe200078e0abb */
[----:B------:R-:W-:-:S02]  /*0b30*/  LOP3.LUT R2, R2, 0x1ffffffe, RZ, 0xc0, !PT ;  /* 0x1ffffffe02027812 */ /* 0x000fc400078ec0ff */
[----:B------:R-:W-:Y:S01]  /*0b40*/  SHF.R.S32.HI R220, RZ, 0x7, R9 ;  /* 0x00000007ffdc7819 */ /* 0x000fe20000011409 */
[----:B------:R-:W-:Y:S01]  /*0b50*/  IMAD.SHL.U32 R19, R187, 0x8, RZ ;  /* 0x00000008bb137824 */ /* 0x000fe200078e00ff */
[--C-:B------:R-:W-:Y:S01]  /*0b60*/  SHF.R.S32.HI R0, RZ, 0x1f, R3.reuse ;  /* 0x0000001fff007819 */ /* 0x100fe20000011403 */
[----:B------:R-:W-:Y:S01]  /*0b70*/  IMAD.IADD R2, R7, 0x1, -R2 ;  /* 0x0000000107027824 */ /* 0x000fe200078e0a02 */
[----:B------:R-:W-:Y:S01]  /*0b80*/  LOP3.LUT R4, R4, 0x3ffffc, RZ, 0xc0, !PT ;  /* 0x003ffffc04047812 */ /* 0x000fe200078ec0ff */
[----:B------:R-:W-:Y:S01]  /*0b90*/  IMAD R15, R220, 0x100, R3 ;  /* 0x00000100dc0f7824 */ /* 0x000fe200078e0203 */
[----:B------:R-:W-:Y:S01]  /*0ba0*/  LEA.HI R7, R13, R13, RZ, 0x1 ;  /* 0x0000000d0d077211 */ /* 0x000fe200078f08ff */
[----:B------:R-:W-:Y:S01]  /*0bb0*/  IMAD.SHL.U32 R2, R2, 0x8, RZ ;  /* 0x0000000802027824 */ /* 0x000fe200078e00ff */
[----:B------:R-:W-:Y:S01]  /*0bc0*/  LEA.HI R6, R0, R3, RZ, 0x3 ;  /* 0x0000000300067211 */ /* 0x000fe200078f18ff */
[----:B------:R-:W-:Y:S01]  /*0bd0*/  IMAD.IADD R4, R5, 0x1, -R4 ;  /* 0x0000000105047824 */ /* 0x000fe200078e0a04 */
[----:B------:R-:W-:-:S02]  /*0be0*/  SHF.R.S32.HI R0, RZ, 0x1f, R11 ;  /* 0x0000001fff007819 */ /* 0x000fc4000001140b */
[----:B------:R-:W-:Y:S01]  /*0bf0*/  LOP3.LUT R10, R7, 0x1ffffffe, RZ, 0xc0, !PT ;  /* 0x1ffffffe070a7812 */ /* 0x000fe200078ec0ff */
[----:B------:R-:W-:Y:S01]  /*0c00*/  IMAD R15, R4, 0x10, R15 ;  /* 0x00000010040f7824 */ /* 0x000fe200078e020f */
[C---:B------:R-:W-:Y:S01]  /*0c10*/  LOP3.LUT R8, R6.reuse, 0xfffffff8, RZ, 0xc0, !PT ;  /* 0xfffffff806087812 */ /* 0x040fe200078ec0ff */
[----:B------:R-:W-:Y:S01]  /*0c20*/  IMAD.SHL.U32 R7, R6, 0x40, RZ ;  /* 0x0000004006077824 */ /* 0x000fe200078e00ff */
[----:B------:R-:W-:Y:S01]  /*0c30*/  LEA.HI R4, R0, R11, RZ, 0x2 ;  /* 0x0000000b00047211 */ /* 0x000fe200078f10ff */
[----:B------:R-:W-:Y:S01]  /*0c40*/  IMAD.IADD R186, R13, 0x1, -R10 ;  /* 0x000000010dba7824 */ /* 0x000fe200078e0a0a */
[----:B------:R-:W-:Y:S01]  /*0c50*/  LEA.HI R9, R9, R220, RZ, 0x1 ;  /* 0x000000dc09097211 */ /* 0x000fe200078f08ff */
[----:B------:R-:W-:Y:S01]  /*0c60*/  IMAD.IADD R8, R3, 0x1, -R8 ;  /* 0x0000000103087824 */ /* 0x000fe200078e0a08 */
[--C-:B------:R-:W-:Y:S02]  /*0c70*/  SHF.R.S32.HI R3, RZ, 0x2, R4.reuse ;  /* 0x00000002ff037819 */ /* 0x100fe40000011404 */
[----:B------:R-:W-:-:S02]  /*0c80*/  SHF.R.S32.HI R6, RZ, 0x1f, R4 ;  /* 0x0000001fff067819 */ /* 0x000fc40000011404 */
[----:B------:R-:W-:Y:S02]  /*0c90*/  LOP3.LUT R10, R4, 0x7ffffffc, RZ, 0xc0, !PT ;  /* 0x7ffffffc040a7812 */ /* 0x000fe400078ec0ff */
[----:B------:R-:W-:Y:S02]  /*0ca0*/  LOP3.LUT R4, R7, 0x7ffffe00, RZ, 0xc0, !PT ;  /* 0x7ffffe0007047812 */ /* 0x000fe400078ec0ff */
[----:B------:R-:W-:Y:S01]  /*0cb0*/  LEA.HI R6, R6, R3, RZ, 0x3 ;  /* 0x0000000306067211 */ /* 0x000fe200078f18ff */
[----:B------:R-:W-:Y:S01]  /*0cc0*/  IMAD.IADD R10, R11, 0x1, -R10 ;  /* 0x000000010b0a7824 */ /* 0x000fe200078e0a0a */
[----:B------:R-:W-:Y:S01]  /*0cd0*/  LOP3.LUT R9, R9, 0xfffffe, RZ, 0xc0, !PT ;  /* 0x00fffffe09097812 */ /* 0x000fe200078ec0ff */
[----:B------:R-:W-:Y:S01]  /*0ce0*/  IMAD R7, R5, 0x400, R4 ;  /* 0x0000040005077824 */ /* 0x000fe200078e0204 */
[----:B------:R-:W-:Y:S01]  /*0cf0*/  LOP3.LUT R6, R6, 0xfffffff8, RZ, 0xc0, !PT ;  /* 0xfffffff806067812 */ /* 0x000fe200078ec0ff */
[----:B------:R-:W-:Y:S01]  /*0d00*/  IMAD.SHL.U32 R4, R8, 0x40, RZ ;  /* 0x0000004008047824 */ /* 0x000fe200078e00ff */
[----:B------:R-:W-:Y:S01]  /*0d10*/  LEA.HI R0, R0, R11, RZ, 0x5 ;  /* 0x0000000b00007211 */ /* 0x000fe200078f28ff */
[----:B------:R-:W-:Y:S01]  /*0d20*/  IMAD.IADD R9, R220, 0x1, -R9 ;  /* 0x00000001dc097824 */ /* 0x000fe200078e0a09 */
[----:B------:R-:W-:Y:S01]  /*0d30*/  R2P PR, R8, 0x6 ;  /* 0x0000000608007804 */ /* 0x000fe20000000000 */
[----:B------:R-:W-:Y:S01]  /*0d40*/  IMAD.IADD R17, R3, 0x1, -R6 ;  /* 0x0000000103117824 */ /* 0x000fe200078e0a06 */
[----:B------:R-:W-:Y:S01]  /*0d50*/  LOP3.LUT R5, R4, 0x1c0, RZ, 0xc0, !PT ;  /* 0x000001c004057812 */ /* 0x000fe200078ec0ff */
[----:B------:R-:W-:Y:S01]  /*0d60*/  IMAD.U32 R3, R15, 0x40, R2 ;  /* 0x000000400f037824 */ /* 0x000fe200078e0002 */
[----:B------:R-:W-:-:S02]  /*0d70*/  SHF.R.S32.HI R0, RZ, 0x5, R0 ;  /* 0x00000005ff007819 */ /* 0x000fc40000011400 */
[----:B------:R-:W-:Y:S02]  /*0d80*/  LOP3.LUT R2, R5, 0x8, R2, 0xf8, !PT ;  /* 0x0000000805027812 */ /* 0x000fe400078ef802 */
[----:B------:R-:W-:Y:S01]  /*0d90*/  SHF.R.U32.HI R5, RZ, 0x3, R5 ;  /* 0x00000003ff057819 */ /* 0x000fe20000011605 */
[----:B------:R0:W-:Y:S01]  /*0da0*/  STL [R1+0x20], R3 ;  /* 0x0000200301007387 */ /* 0x0001e20000100800 */
[----:B------:R-:W-:Y:S01]  /*0db0*/  IMAD R17, R0, 0x10, R17 ;  /* 0x0000001000117824 */ /* 0x000fe200078e0211 */
[----:B------:R-:W-:Y:S02]  /*0dc0*/  SEL R184, R184, 0xffffffe0, !P1 ;  /* 0xffffffe0b8b87807 */ /* 0x000fe40004800000 */
[----:B------:R-:W-:Y:S01]  /*0dd0*/  LOP3.LUT R4, R2, R5, RZ, 0x3c, !PT ;  /* 0x0000000502047212 */ /* 0x000fe200078e3cff */
[----:B------:R-:W-:Y:S01]  /*0de0*/  IMAD.SHL.U32 R2, R10, 0x2, RZ ;  /* 0x000000020a027824 */ /* 0x000fe200078e00ff */
[----:B------:R-:W-:Y:S01]  /*0df0*/  SHF.R.S32.HI R219, RZ, 0x3, R219 ;  /* 0x00000003ffdb7819 */ /* 0x000fe200000114db */
[----:B------:R-:W-:-:S02]  /*0e00*/  IMAD R186, R186, 0x8, R17 ;  /* 0x00000008baba7824 */ /* 0x000fc400078e0211 */
[----:B------:R-:W-:Y:S02]  /*0e10*/  IMAD.IADD R4, R7, 0x1, R4 ;  /* 0x0000000107047824 */ /* 0x000fe400078e0204 */
[----:B0-----:R-:W-:-:S03]  /*0e20*/  IMAD.SHL.U32 R3, R9, 0x100, RZ ;  /* 0x0000010009037824 */ /* 0x001fc600078e00ff */
[----:B------:R-:W-:Y:S01]  /*0e30*/  LEA R22, R4, UR41, 0x1 ;  /* 0x0000002904167c11 */ /* 0x000fe2000f8e08ff */
[----:B------:R-:W-:Y:S01]  /*0e40*/  IMAD.IADD R18, R2, 0x1, R3 ;  /* 0x0000000102127824 */ /* 0x000fe200078e0203 */
[----:B------:R0:W-:Y:S03]  /*0e50*/  STL [R1+0x1c], R3 ;  /* 0x00001c0301007387 */ /* 0x0001e60000100800 */
[C---:B------:R-:W-:Y:S01]  /*0e60*/  VIADD R218, R18.reuse, 0x8 ;  /* 0x0000000812da7836 */ /* 0x040fe20000000000 */
[----:B------:R-:W-:Y:S01]  /*0e70*/  SHF.R.S32.HI R0, RZ, 0x1f, R18 ;  /* 0x0000001fff007819 */ /* 0x000fe20000011412 */
[C---:B------:R-:W-:Y:S02]  /*0e80*/  VIADD R217, R18.reuse, 0x10 ;  /* 0x0000001012d97836 */ /* 0x040fe40000000000 */
        /* <DEDUP_REMOVED lines=63> */
[----:B------:R-:W-:-:S02]  /*1280*/  IMAD.IADD R185, R185, 0x1, R184 ;  /* 0x00000001b9b97824 */ /* 0x000fc400078e02b8 */
[----:B------:R-:W-:-:S07]  /*1290*/  IMAD.IADD R184, R184, 0x1, R23 ;  /* 0x00000001b8b87824 */ /* 0x000fce00078e0217 */
.L_x_5543:
[----:B------:R-:W-:Y:S02]  /*12a0*/  ULDC.64 UR8, c[0x0][0xa28] ;  /* 0x00028a0000087ab9 */ /* 0x000fe40000000a00 */
[----:B------:R-:W-:-:S04]  /*12b0*/  UISETP.NE.U32.AND UP0, UPT, UR8, URZ, UPT ;  /* 0x0000003f0800728c */ /* 0x000fc8000bf05070 */
[----:B------:R-:W-:-:S03]  /*12c0*/  UISETP.NE.AND.EX UP0, UPT, UR9, URZ, UPT, UP0 ;  /* 0x0000003f0900728c */ /* 0x000fc6000bf05300 */
[----:B------:R-:W-:Y:S02]  /*12d0*/  ULDC.64 UR8, c[0x0][0xa18] ;  /* 0x0002860000087ab9 */ /* 0x000fe40000000a00 */
[----:B------:R-:W-:Y:S01]  /*12e0*/  UISETP.NE.U32.AND UP1, UPT, UR8, URZ, UPT ;  /* 0x0000003f0800728c */ /* 0x000fe2000bf25070 */
[----:B------:R-:W-:-:S03]  /*12f0*/  PLOP3.LUT P0, PT, PT, PT, UP0, 0x80, 0x0 ;  /* 0x000000000000781c */ /* 0x000fc60003f0f008 */
[----:B------:R-:W-:-:S03]  /*1300*/  UISETP.NE.AND.EX UP1, UPT, UR9, URZ, UPT, UP1 ;  /* 0x0000003f0900728c */ /* 0x000fc6000bf25310 */
[----:B------:R-:W-:Y:S02]  /*1310*/  @UP0 ULDC.64 UR8, c[0x0][0xa28] ;  /* 0x00028a0000080ab9 */ /* 0x000fe40000000a00 */
[----:B------:R-:W-:Y:S01]  /*1320*/  @UP0 UIMAD.WIDE UR8, UR6, 0x4, UR8 ;  /* 0x00000004060808a5 */ /* 0x000fe2000f8e0208 */
[----:B------:R-:W-:-:S05]  /*1330*/  PLOP3.LUT P2, PT, PT, PT, UP1, 0x80, 0x0 ;  /* 0x000000000000781c */ /* 0x000fca0003f4f018 */
[----:B------:R-:W-:Y:S01]  /*1340*/  @UP1 ULDC.64 UR10, c[0x0][0xa18] ;  /* 0x00028600000a1ab9 */ /* 0x000fe20000000a00 */
[----:B0-234-:R-:W-:Y:S02]  /*1350*/  IMAD.U32 R4, RZ, RZ, UR8 ;  /* 0x00000008ff047e24 */ /* 0x01dfe4000f8e00ff */
[----:B------:R-:W-:Y:S01]  /*1360*/  IMAD.U32 R5, RZ, RZ, UR9 ;  /* 0x00000009ff057e24 */ /* 0x000fe2000f8e00ff */
[----:B------:R-:W-:Y:S02]  /*1370*/  @UP1 UIMAD.WIDE UR8, UR6, 0x4, UR10 ;  /* 0x00000004060818a5 */ /* 0x000fe4000f8e020a */
[----:B------:R-:W-:Y:S02]  /*1380*/  ULOP3.LUT UR4, UR7, 0xff000000, URZ, 0xc0, !UPT ;  /* 0xff00000007047892 */ /* 0x000fe4000f8ec03f */
[----:B------:R-:W2:Y:S01]  /*1390*/  @P0 LDG.E R4, desc[UR54][R4.64] ;  /* 0x0000003604040981 */ /* 0x000ea2000c1e1900 */
[----:B------:R-:W-:Y:S01]  /*13a0*/  ULDC.64 UR10, c[0x0][0xa20] ;  /* 0x00028800000a7ab9 */ /* 0x000fe20000000a00 */
[----:B-1----:R-:W-:-:S02]  /*13b0*/  IMAD.U32 R6, RZ, RZ, UR8 ;  /* 0x00000008ff067e24 */ /* 0x002fc4000f8e00ff */
[----:B------:R-:W-:Y:S01]  /*13c0*/  IMAD.U32 R7, RZ, RZ, UR9 ;  /* 0x00000009ff077e24 */ /* 0x000fe2000f8e00ff */
[----:B------:R-:W-:-:S04]  /*13d0*/  ULDC.64 UR8, c[0x0][0x418] ;  /* 0x0001060000087ab9 */ /* 0x000fc80000000a00 */
[----:B------:R-:W3:Y:S01]  /*13e0*/  @P2 LDG.E R6, desc[UR54][R6.64] ;  /* 0x0000003606062981 */ /* 0x000ee2000c1e1900 */
[----:B------:R-:W-:Y:S01]  /*13f0*/  UISETP.NE.U32.AND UP0, UPT, UR8, URZ, UPT ;  /* 0x0000003f0800728c */ /* 0x000fe2000bf05070 */
[----:B------:R-:W-:Y:S01]  /*1400*/  ISETP.NE.U32.AND P1, PT, RZ, UR10, PT ;  /* 0x0000000aff007c0c */ /* 0x000fe2000bf25070 */
[----:B------:R-:W-:Y:S02]  /*1410*/  ULOP3.LUT UR42, UR7, 0xff0000, URZ, 0xc0, !UPT ;  /* 0x00ff0000072a7892 */ /* 0x000fe4000f8ec03f */
[----:B------:R-:W-:Y:S01]  /*1420*/  UISETP.NE.AND.EX UP0, UPT, UR9, URZ, UPT, UP0 ;  /* 0x0000003f0900728c */ /* 0x000fe2000bf05300 */
[----:B------:R-:W-:Y:S01]  /*1430*/  ISETP.NE.AND.EX P1, PT, RZ, UR11, PT, P1 ;  /* 0x0000000bff007c0c */ /* 0x000fe2000bf25310 */
[----:B------:R-:W-:Y:S01]  /*1440*/  ULDC UR8, c[0x0][0x424] ;  /* 0x0001090000087ab9 */ /* 0x000fe20000000800 */
[----:B------:R-:W-:Y:S02]  /*1450*/  USHF.R.U32.HI UR4, URZ, 0x8, UR4 ;  /* 0x000000083f047899 */ /* 0x000fe40008011604 */
[----:B------:R-:W-:Y:S01]  /*1460*/  USEL UR8, UR8, 0x1, UP0 ;  /* 0x0000000108087887 */ /* 0x000fe20008000000 */
[----:B------:R-:W-:Y:S01]  /*1470*/  ULDC UR9, c[0x0][0x2f0] ;  /* 0x0000bc0000097ab9 */ /* 0x000fe20000000800 */
[----:B------:R-:W-:Y:S01]  /*1480*/  UMOV UR48, URZ ;  /* 0x0000003f00307c82 */ /* 0x000fe20008000000 */
[----:B------:R-:W-:-:S02]  /*1490*/  ULEA.HI UR42, UR42, UR4, URZ, 0x10 ;  /* 0x000000042a2a7291 */ /* 0x000fc4000f8f803f */
[----:B------:R-:W-:Y:S02]  /*14a0*/  UIMAD UR4, UR8, UR9, URZ ;  /* 0x00000009080472a4 */ /* 0x000fe4000f8e023f */
[----:B------:R-:W-:Y:S01]  /*14b0*/  ULOP3.LUT UR43, UR7, 0xffff, URZ, 0xc0, !UPT ;  /* 0x0000ffff072b7892 */ /* 0x000fe2000f8ec03f */
        /* <DEDUP_REMOVED lines=17> */
.L_x_5421:
[----:B------:R-:W-:Y:S01]  /*15d0*/  UMOV UR44, UR6 ;  /* 0x00000006002c7c82 */ /* 0x000fe20008000000 */
[----:B------:R-:W-:Y:S05]  /*15e0*/  @!P1 BRA `(.L_x_5422) ;  /* 0x00000000001c9947 */ /* 0x000fea0003800000 */
[----:B------:R-:W-:Y:S02]  /*15f0*/  ULDC.64 UR8, c[0x0][0xa20] ;  /* 0x0002880000087ab9 */ /* 0x000fe40000000a00 */
[----:B------:R-:W-:-:S06]  /*1600*/  UIMAD.WIDE UR6, UR6, 0x4, UR8 ;  /* 0x00000004060678a5 */ /* 0x000fcc000f8e0208 */
[----:B------:R-:W-:Y:S02]  /*1610*/  IMAD.U32 R4, RZ, RZ, UR6 ;  /* 0x00000006ff047e24 */ /* 0x000fe4000f8e00ff */
[----:B------:R-:W-:-:S05]  /*1620*/  IMAD.U32 R5, RZ, RZ, UR7 ;  /* 0x00000007ff057e24 */ /* 0x000fca000f8e00ff */
[----:B------:R-:W2:Y:S02]  /*1630*/  LDG.E R4, desc[UR54][R4.64] ;  /* 0x0000003604047981 */ /* 0x000ea4000c1e1900 */
[----:B--2---:R-:W-:Y:S01]  /*1640*/  R2UR UR4, R4 ;  /* 0x00000000040472ca */ /* 0x004fe200000e0000 */
[----:B------:R-:W-:-:S14]  /*1650*/  BRA `(.L_x_5423) ;  /* 0x0000000000347947 */ /* 0x000fdc0003800000 */
.L_x_5422:
        /* <DEDUP_REMOVED lines=13> */
.L_x_5423:
[----:B------:R-:W-:Y:S02]  /*1730*/  UISETP.NE.AND UP0, UPT, UR46, 0x1, UPT ;  /* 0x000000012e00788c */ /* 0x000fe4000bf05270 */
[----:B------:R-:W-:Y:S02]  /*1740*/  UIADD3 UR48, UR4, -UR48, URZ ;  /* 0x8000003004307290 */ /* 0x000fe4000fffe03f */
[----:B------:R-:W-:Y:S02]  /*1750*/  USHF.L.U32 UR45, UR5, 0x6, URZ ;  /* 0x00000006052d7899 */ /* 0x000fe4000800063f */
[----:B------:R-:W-:Y:S01]  /*1760*/  UIADD3 UR4, UR48, 0x3f, URZ ;  /* 0x0000003f30047890 */ /* 0x000fe2000fffe03f */
[----:B------:R-:W-:-:S03]  /*1770*/  PLOP3.LUT P0, PT, PT, PT, UP0, 0x80, 0x0 ;  /* 0x000000000000781c */ /* 0x000fc60003f0f008 */
[----:B------:R-:W-:-:S04]  /*1780*/  USHF.R.S32.HI UR6, URZ, 0x1f, UR4 ;  /* 0x0000001f3f067899 */ /* 0x000fc80008011404 */
[----:B------:R-:W-:-:S04]  /*1790*/  ULEA.HI UR6, UR6, UR4, URZ, 0x6 ;  /* 0x0000000406067291 */ /* 0x000fc8000f8f303f */
[----:B------:R-:W-:Y:S02]  /*17a0*/  USHF.R.S32.HI UR6, URZ, 0x6, UR6 ;  /* 0x000000063f067899 */ /* 0x000fe40008011406 */
[----:B------:R-:W-:Y:S10]  /*17b0*/  @!P0 BRA `(.L_x_5424) ;  /* 0x0000002400148947 */ /* 0x000ff40003800000 */
[----:B------:R-:W-:Y:S01]  /*17c0*/  ULDC UR4, c[0x0][0x448] ;  /* 0x0001120000047ab9 */ /* 0x000fe20000000800 */
[----:B------:R-:W-:Y:S02]  /*17d0*/  UIADD3 UR7, UR45, 0x3f, URZ ;  /* 0x0000003f2d077890 */ /* 0x000fe4000fffe03f */
[----:B------:R-:W-:Y:S02]  /*17e0*/  UISETP.NE.AND UP0, UPT, UR4, 0x1, UPT ;  /* 0x000000010400788c */ /* 0x000fe4000bf05270 */
[----:B------:R-:W-:Y:S01]  /*17f0*/  UIADD3 UR10, UR48, 0x1, -UR50 ;  /* 0x00000001300a7890 */ /* 0x000fe2000fffe832 */
[----:B------:R-:W-:Y:S02]  /*1800*/  ULDC.64 UR4, c[0x0][0x9e0] ;  /* 0x0002780000047ab9 */ /* 0x000fe40000000a00 */
[----:B------:R-:W-:-:S06]  /*1810*/  UISETP.GE.AND UP1, UPT, UR5, 0x1, UPT ;  /* 0x000000010500788c */ /* 0x000fcc000bf26270 */
[----:B------:R-:W-:Y:S01]  /*1820*/  @UP0 ULDC UR8, c[0x0][0x44c] ;  /* 0x0001130000080ab9 */ /* 0x000fe20000000800 */
[----:B------:R-:W-:Y:S01]  /*1830*/  PLOP3.LUT P1, PT, PT, PT, UP1, 0x80, 0x0 ;  /* 0x000000000000781c */ /* 0x000fe20003f2f018 */
[----:B------:R-:W-:Y:S01]  /*1840*/  UIMAD.WIDE.U32 UR8, UR7, UR8, URZ ;  /* 0x00000008070872a5 */ /* 0x000fe2000f8e003f */
[----:B------:R-:W-:-:S03]  /*1850*/  @UP0 ULDC UR11, c[0x0][0x450] ;  /* 0x00011400000b0ab9 */ /* 0x000fc60000000800 */
[----:B------:R-:W-:-:S04]  /*1860*/  @UP0 USHF.R.U32.HI UR7, URZ, UR11, UR9 ;  /* 0x0000000b3f070299 */ /* 0x000fc80008011609 */
[----:B------:R-:W-:-:S04]  /*1870*/  UIADD3 UR10, UR10, UR7, URZ ;  /* 0x000000070a0a7290 */ /* 0x000fc8000fffe03f */
[----:B------:R-:W-:Y:S01]  /*1880*/  UIADD3 UR4, UR10, UR4, URZ ;  /* 0x000000040a047290 */ /* 0x000fe2000fffe03f */
[----:B------:R-:W-:Y:S11]  /*1890*/  @!P1 BRA `(.L_x_5425) ;  /* 0x0000000000449947 */ /* 0x000ff60003800000 */
        /* <DEDUP_REMOVED lines=10> */
.L_x_5426:
[----:B------:R-:W-:-:S11]  /*1940*/  UISETP.NE.AND UP1, UPT, UR5, 0x1, UPT ;  /* 0x000000010500788c */ /* 0x000fd6000bf25270 */
[----:B------:R-:W-:Y:S02]  /*1950*/  @UP1 ULDC.64 UR10, c[0x0][0x9e8] ;  /* 0x00027a00000a1ab9 */ /* 0x000fe40000000a00 */
[----:B------:R-:W-:-:S04]  /*1960*/  UIMAD.WIDE.U32 UR8, UR7, UR10, URZ ;  /* 0x0000000a070872a5 */ /* 0x000fc8000f8e003f */
[----:B------:R-:W-:-:S12]  /*1970*/  @UP1 USHF.R.U32.HI UR7, URZ, UR11, UR9 ;  /* 0x0000000b3f071299 */ /* 0x000fd80008011609 */
.L_x_5427:
[----:B------:R-:W-:-:S04]  /*1980*/  UIMAD UR7, UR7, UR5, UR5 ;  /* 0x00000005070772a4 */ /* 0x000fc8000f8e0205 */
[----:B------:R-:W-:-:S04]  /*1990*/  UISETP.LT.AND UP1, UPT, UR4, UR7, UPT ;  /* 0x000000070400728c */ /* 0x000fc8000bf21270 */
[----:B------:R-:W-:-:S12]  /*19a0*/  USEL UR4, UR4, UR7, UP1 ;  /* 0x0000000704047287 */ /* 0x000fd80008800000 */
.L_x_5425:
[----:B------:R-:W-:Y:S01]  /*19b0*/  UIADD3 UR4, UR4, 0x3f, URZ ;  /* 0x0000003f04047890 */ /* 0x000fe2000fffe03f */
[----:B------:R-:W-:Y:S01]  /*19c0*/  @UP0 ULDC UR8, c[0x0][0x44c] ;  /* 0x0001130000080ab9 */ /* 0x000fe20000000800 */
[----:B------:R-:W-:Y:S02]  /*19d0*/  @UP0 ULDC UR10, c[0x0][0x450] ;  /* 0x00011400000a0ab9 */ /* 0x000fe40000000800 */
[----:B------:R-:W-:Y:S02]  /*19e0*/  USHF.R.S32.HI UR7, URZ, 0x1f, UR4 ;  /* 0x0000001f3f077899 */ /* 0x000fe40008011404 */
[----:B------:R-:W-:Y:S02]  /*19f0*/  UIMAD.WIDE.U32 UR8, UR45, UR8, URZ ;  /* 0x000000082d0872a5 */ /* 0x000fe4000f8e003f */
[----:B------:R-:W-:-:S03]  /*1a00*/  ULEA.HI UR7, UR7, UR4, URZ, 0x6 ;  /* 0x0000000407077291 */ /* 0x000fc6000f8f303f */
[----:B------:R-:W-:Y:S01]  /*1a10*/  UMOV UR4, UR45 ;  /* 0x0000002d00047c82 */ /* 0x000fe20008000000 */
[----:B------:R-:W-:Y:S02]  /*1a20*/  @UP0 USHF.R.U32.HI UR4, URZ, UR10, UR9 ;  /* 0x0000000a3f040299 */ /* 0x000fe40008011609 */
[----:B------:R-:W-:Y:S02]  /*1a30*/  USHF.R.S32.HI UR7, URZ, 0x6, UR7 ;  /* 0x000000063f077899 */ /* 0x000fe40008011407 */
[----:B------:R-:W-:Y:S02]  /*1a40*/  UIADD3 UR48, UR4, UR48, -UR50 ;  /* 0x0000003004307290 */ /* 0x000fe4000fffe832 */
[----:B------:R-:W-:Y:S01]  /*1a50*/  UISETP.LT.AND UP0, UPT, UR6, UR7, UPT ;  /* 0x000000070600728c */ /* 0x000fe2000bf01270 */
[----:B------:R-:W-:-:S03]  /*1a60*/  ULDC UR4, c[0x0][0x9dc] ;  /* 0x0002770000047ab9 */ /* 0x000fc60000000800 */
        /* <DEDUP_REMOVED lines=13> */
.L_x_5429:
[----:B------:R-:W-:-:S11]  /*1b40*/  UISETP.NE.AND UP0, UPT, UR5, 0x1, UPT ;  /* 0x000000010500788c */ /* 0x000fd6000bf05270 */
[----:B------:R-:W-:Y:S02]  /*1b50*/  @UP0 ULDC.64 UR10, c[0x0][0x9e8] ;  /* 0x00027a00000a0ab9 */ /* 0x000fe40000000a00 */
[----:B------:R-:W-:-:S04]  /*1b60*/  UIMAD.WIDE.U32 UR6, UR48, UR10, URZ ;  /* 0x0000000a300672a5 */ /* 0x000fc8000f8e003f */
[----:B------:R-:W-:-:S12]  /*1b70*/  @UP0 USHF.R.U32.HI UR48, URZ, UR11, UR7 ;  /* 0x0000000b3f300299 */ /* 0x000fd80008011607 */
.L_x_5430:
[----:B------:R-:W-:-:S04]  /*1b80*/  UIMAD UR5, UR48, UR5, URZ ;  /* 0x00000005300572a4 */ /* 0x000fc8000f8e023f */
[----:B------:R-:W-:-:S04]  /*1b90*/  UISETP.LT.AND UP0, UPT, UR4, UR5, UPT ;  /* 0x000000050400728c */ /* 0x000fc8000bf01270 */
[----:B------:R-:W-:-:S12]  /*1ba0*/  USEL UR4, UR4, UR5, !UP0 ;  /* 0x0000000504047287 */ /* 0x000fd8000c000000 */
.L_x_5428:
[----:B------:R-:W-:Y:S02]  /*1bb0*/  USHF.R.S32.HI UR5, URZ, 0x1f, UR4 ;  /* 0x0000001f3f057899 */ /* 0x000fe40008011404 */
[----:B------:R-:W-:Y:S02]  /*1bc0*/  ULOP3.LUT UR20, UR42, 0xff, URZ, 0xc0, !UPT ;  /* 0x000000ff2a147892 */ /* 0x000fe4000f8ec03f */
[----:B------:R-:W-:-:S03]  /*1bd0*/  ULEA.HI UR5, UR5, UR4, URZ, 0x6 ;  /* 0x0000000405057291 */ /* 0x000fc6000f8f303f */
[----:B------:R-:W-:Y:S01]  /*1be0*/  UMOV UR4, URZ ;  /* 0x0000003f00047c82 */ /* 0x000fe20008000000 */
[----:B------:R-:W-:-:S04]  /*1bf0*/  USHF.R.S32.HI UR5, URZ, 0x6, UR5 ;  /* 0x000000063f057899 */ /* 0x000fc80008011405 */
[----:B------:R-:W-:-:S04]  /*1c00*/  UISETP.LT.AND UP0, UPT, URZ, UR5, UPT ;  /* 0x000000053f00728c */ /* 0x000fc8000bf01270 */
[----:B------:R-:W-:-:S04]  /*1c10*/  USEL UR10, URZ, UR5, !UP0 ;  /* 0x000000053f0a7287 */ /* 0x000fc8000c000000 */
[----:B------:R-:W-:-:S06]  /*1c20*/  UISETP.GT.AND UP0, UPT, UR9, UR10, UPT ;  /* 0x0000000a0900728c */ /* 0x000fcc000bf04270 */
[----:B------:R-:W-:-:S13]  /*1c30*/  PLOP3.LUT P0, PT, PT, PT, UP0, 0x80, 0x0 ;  /* 0x000000000000781c */ /* 0x000fda0003f0f008 */
[----:B------:R-:W-:Y:S05]  /*1c40*/  @!P0 BRA `(.L_x_5431) ;  /* 0x0000000000948947 */ /* 0x000fea0003800000 */
[----:B------:R-:W-:-:S04]  /*1c50*/  USHF.R.U32.HI UR11, URZ, 0x10, UR42 ;  /* 0x000000103f0b7899 */ /* 0x000fc8000801162a */
[----:B------:R-:W-:-:S11]  /*1c60*/  UISETP.NE.AND UP0, UPT, UR11, URZ, UPT ;  /* 0x0000003f0b00728c */ /* 0x000fd6000bf05270 */
[----:B------:R-:W-:Y:S02]  /*1c70*/  @!UP0 ULDC UR11, c[0x0][0x9f0] ;  /* 0x00027c00000b8ab9 */ /* 0x000fe40000000800 */
[----:B------:R-:W-:Y:S01]  /*1c80*/  IMAD.U32 R4, RZ, RZ, UR11 ;  /* 0x0000000bff047e24 */ /* 0x000fe2000f8e00ff */
[----:B------:R-:W-:-:S04]  /*1c90*/  UIADD3 UR4, UR11, -0x1, UR9 ;  /* 0xffffffff0b047890 */ /* 0x000fc8000fffe009 */
[-C--:B------:R-:W-:Y:S01]  /*1ca0*/  IABS R0, R4.reuse ;  /* 0x0000000400007213 */ /* 0x080fe20000000000 */
[----:B------:R-:W-:Y:S01]  /*1cb0*/  UIADD3 UR6, -UR10, UR4, URZ ;  /* 0x000000040a067290 */ /* 0x000fe2000fffe13f */
[----:B------:R-:W-:Y:S02]  /*1cc0*/  IABS R6, R4 ;  /* 0x0000000400067213 */ /* 0x000fe40000000000 */
[----:B------:R-:W-:Y:S01]  /*1cd0*/  R2UR UR12, R0 ;  /* 0x00000000000c72ca */ /* 0x000fe200000e0000 */
[----:B------:R-:W-:Y:S02]  /*1ce0*/  UMOV UR4, URZ ;  /* 0x0000003f00047c82 */ /* 0x000fe40008000000 */
[----:B------:R-:W-:Y:S01]  /*1cf0*/  IMAD.U32 R5, RZ, RZ, UR6 ;  /* 0x00000006ff057e24 */ /* 0x000fe2000f8e00ff */
[----:B------:R-:W-:-:S04]  /*1d00*/  ULOP3.LUT UR6, UR6, UR11, URZ, 0x3c, !UPT ;  /* 0x0000000b06067292 */ /* 0x000fc8000f8e3c3f */
[----:B------:R-:W-:-:S05]  /*1d10*/  IABS R5, R5 ;  /* 0x0000000500057213 */ /* 0x000fca0000000000 */
[----:B------:R-:W0:Y:S01]  /*1d20*/  I2F.RP R0, UR12 ;  /* 0x0000000c00007d06 */ /* 0x000e220008209400 */
[----:B------:R-:W-:-:S05]  /*1d30*/  IMAD.MOV.U32 R4, RZ, RZ, R5 ;  /* 0x000000ffff047224 */ /* 0x000fca00078e0005 */
[----:B------:R-:W-:Y:S02]  /*1d40*/  R2UR UR8, R4 ;  /* 0x00000000040872ca */ /* 0x000fe400000e0000 */
[----:B0-----:R-:W0:Y:S02]  /*1d50*/  MUFU.RCP R0, R0 ;  /* 0x0000000000007308 */ /* 0x001e240000001000 */
[----:B0-----:R-:W-:Y:S02]  /*1d60*/  VIADD R3, R0, 0xffffffe ;  /* 0x0ffffffe00037836 */ /* 0x001fe40000000000 */
        /* <DEDUP_REMOVED lines=19> */
.L_x_5431:
[----:B------:R-:W-:Y:S01]  /*1ea0*/  UIMAD UR20, UR20, UR4, UR10 ;  /* 0x00000004141472a4 */ /* 0x000fe2000f8e020a */
[----:B------:R-:W-:Y:S01]  /*1eb0*/  IMAD.U32 R0, RZ, RZ, UR9 ;  /* 0x00000009ff007e24 */ /* 0x000fe2000f8e00ff */
[----:B------:R-:W-:Y:S01]  /*1ec0*/  PLOP3.LUT P0, PT, PT, PT, PT, 0x80, 0x0 ;  /* 0x000000000000781c */ /* 0x000fe20003f0f070 */
[----:B------:R-:W-:Y:S01]  /*1ed0*/  IMAD.U32 R3, RZ, RZ, UR4 ;  /* 0x00000004ff037e24 */ /* 0x000fe2000f8e00ff */
[----:B------:R-:W-:Y:S01]  /*1ee0*/  CS2R R150, SRZ ;  /* 0x0000000000967805 */ /* 0x000fe2000001ff00 */
[----:B------:R-:W-:Y:S01]  /*1ef0*/  IMAD.MOV.U32 R12, RZ, RZ, RZ ;  /* 0x000000ffff0c7224 */ /* 0x000fe200078e00ff */
[----:B------:R-:W-:Y:S02]  /*1f00*/  CS2R R148, SRZ ;  /* 0x0000000000947805 */ /* 0x000fe4000001ff00 */
[----:B------:R-:W-:Y:S02]  /*1f10*/  CS2R R146, SRZ ;  /* 0x0000000000927805 */ /* 0x000fe4000001ff00 */
[----:B------:R-:W-:Y:S01]  /*1f20*/  VIADDMNMX R0, R3, UR20, R0, PT ;  /* 0x0000001403007c46 */ /* 0x000fe2000b800100 */
[----:B------:R-:W-:Y:S01]  /*1f30*/  IMAD.MOV.U32 R3, RZ, RZ, RZ ;  /* 0x000000ffff037224 */ /* 0x000fe200078e00ff */
[----:B------:R-:W-:-:S02]  /*1f40*/  CS2R R144, SRZ ;  /* 0x0000000000907805 */ /* 0x000fc4000001ff00 */
[----:B------:R-:W-:Y:S02]  /*1f50*/  CS2R R142, SRZ ;  /* 0x00000000008e7805 */ /* 0x000fe4000001ff00 */
[----:B------:R-:W-:Y:S02]  /*1f60*/  R2UR UR22, R0 ;  /* 0x00000000001672ca */ /* 0x000fe400000e0000 */
        /* <DEDUP_REMOVED lines=12> */
[----:B------:R-:W-:Y:S01]  /*2030*/  UISETP.GT.AND UP0, UPT, UR22, UR20, UPT ;  /* 0x000000141600728c */ /* 0x000fe2000bf04270 */
[----:B------:R-:W-:Y:S02]  /*2040*/  CS2R R116, SRZ ;  /* 0x0000000000747805 */ /* 0x000fe4000001ff00 */
[----:B------:R-:W-:Y:S02]  /*2050*/  CS2R R114, SRZ ;  /* 0x0000000000727805 */ /* 0x000fe4000001ff00 */
[----:B------:R-:W-:Y:S02]  /*2060*/  CS2R R112, SRZ ;  /* 0x0000000000707805 */ /* 0x000fe4000001ff00 */
[----:B------:R-:W-:-:S02]  /*2070*/  CS2R R110, SRZ ;  /* 0x00000000006e7805 */ /* 0x000fc4000001ff00 */
[----:B------:R-:W-:Y:S02]  /*2080*/  CS2R R108, SRZ ;  /* 0x00000000006c7805 */ /* 0x000fe4000001ff00 */
[----:B------:R-:W-:Y:S02]  /*2090*/  PLOP3.LUT P1, PT, PT, PT, UP0, 0x80, 0x0 ;  /* 0x000000000000781c */ /* 0x000fe40003f2f008 */
        /* <DEDUP_REMOVED lines=60> */
.L_x_5433:
[----:B------:R-:W-:Y:S01]  /*2460*/  ULEA UR23, UR38, UR41, 0x3 ;  /* 0x0000002926177291 */ /* 0x000fe2000f8e183f */
[----:B------:R-:W-:-:S05]  /*2470*/  IMAD.U32 R0, RZ, RZ, UR37 ;  /* 0x00000025ff007e24 */ /* 0x000fca000f8e00ff */
[----:B------:R-:W-:-:S04]  /*2480*/  SHF.L.U32 R0, R0, 0x1f, RZ ;  /* 0x0000001f00007819 */ /* 0x000fc800000006ff */
[----:B------:R-:W0:Y:S02]  /*2490*/  SYNCS.PHASECHK.TRANS64.TRYWAIT P1, [UR23+0x28c50], R0 ;  /* 0x028c5000ff0075a7 */ /* 0x000e240008020157 */
[----:B0-----:R-:W-:Y:S05]  /*24a0*/  @!P1 BRA `(.L_x_5434) ;  /* 0x0000017800489947 */ /* 0x001fea0003800000 */
.L_x_5638:
[----:B------:R-:W-:Y:S01]  /*24b0*/  BAR.SYNC.DEFER_BLOCKING 0xe, 0x100 ;  /* 0x0384000000007b1d */ /* 0x000fe20000010000 */
[----:B------:R-:W-:Y:S02]  /*24c0*/  UIADD3 UR4, UR41, 0x26800, URZ ;  /* 0x0002680029047890 */ /* 0x000fe4000fffe03f */
[----:B------:R-:W-:Y:S02]  /*24d0*/  ULEA UR18, UR38, UR21, 0xc ;  /* 0x0000001526127291 */ /* 0x000fe4000f8e603f */
[----:B------:R-:W-:Y:S01]  /*24e0*/  USHF.R.U32.HI UR4, URZ, 0x4, UR4 ;  /* 0x000000043f047899 */ /* 0x000fe20008011604 */
[----:B------:R-:W-:Y:S01]  /*24f0*/  UMOV UR19, 0x40000040 ;  /* 0x4000004000137882 */ /* 0x000fe20000000000 */
[----:B------:R-:W-:Y:S02]  /*2500*/  UMOV UR17, 0x40000040 ;  /* 0x4000004000117882 */ /* 0x000fe40000000000 */
[----:B------:R-:W-:Y:S02]  /*2510*/  ULOP3.LUT UR4, UR4, 0x3fff, URZ, 0xc0, !UPT ;  /* 0x00003fff04047892 */ /* 0x000fe4000f8ec03f */
[----:B------:R-:W-:-:S02]  /*2520*/  UIADD3 UR6, UR18, 0x80, URZ ;  /* 0x0000008012067890 */ /* 0x000fc4000fffe03f */
[----:B------:R-:W-:Y:S01]  /*2530*/  ULOP3.LUT UR16, UR4, 0x10000, URZ, 0xfc, !UPT ;  /* 0x0001000004107892 */ /* 0x000fe2000f8efc3f */
[----:B------:R-:W-:Y:S01]  /*2540*/  UMOV UR7, 0x40000040 ;  /* 0x4000004000077882 */ /* 0x000fe20000000000 */
[----:B------:R-:W-:Y:S02]  /*2550*/  UMOV UR5, 0x40000040 ;  /* 0x4000004000057882 */ /* 0x000fe40000000000 */
[----:B------:R-:W-:Y:S02]  /*2560*/  UIADD3 UR4, UR16, 0x2, URZ ;  /* 0x0000000210047890 */ /* 0x000fe4000fffe03f */
[----:B------:R-:W-:Y:S02]  /*2570*/  UIADD3 UR10, UR18, 0x100, URZ ;  /* 0x00000100120a7890 */ /* 0x000fe4000fffe03f */
[----:B------:R-:W-:Y:S01]  /*2580*/  UIADD3 UR8, UR16, 0x4, URZ ;  /* 0x0000000410087890 */ /* 0x000fe2000fffe03f */
[----:B------:R-:W-:Y:S01]  /*2590*/  UMOV UR11, 0x40000040 ;  /* 0x40000040000b7882 */ /* 0x000fe20000000000 */
[----:B------:R-:W-:Y:S01]  /*25a0*/  WARPGROUP.ARRIVE ;  /* 0x00000000000079c5 */ /* 0x000fe20000000000 */
[----:B------:R-:W-:Y:S01]  /*25b0*/  UMOV UR9, 0x40000040 ;  /* 0x4000004000097882 */ /* 0x000fe20000000000 */
[----:B------:R-:W-:-:S02]  /*25c0*/  UIADD3 UR14, UR18, 0x180, URZ ;  /* 0x00000180120e7890 */ /* 0x000fc4000fffe03f */
[----:B------:R-:W-:Y:S02]  /*25d0*/  UIADD3 UR12, UR16, 0x6, URZ ;  /* 0x00000006100c7890 */ /* 0x000fe4000fffe03f */
[----:B------:R-:W-:Y:S01]  /*25e0*/  HGMMA.64x256x16.F32.BF16 R24, gdesc[UR16].tnspB, RZ, !UPT, gsb0 ;  /* 0x43e00000101879f0 */ /* 0x000fe2000c0018ff */
[----:B------:R-:W-:Y:S01]  /*25f0*/  UMOV UR15, 0x40000040 ;  /* 0x40000040000f7882 */ /* 0x000fe20000000000 */
[----:B------:R-:W-:Y:S01]  /*2600*/  UMOV UR13, 0x40000040 ;  /* 0x40000040000d7882 */ /* 0x000fe20000000000 */
        /* <DEDUP_REMOVED lines=16> */
.L_x_5435:
        /* <DEDUP_REMOVED lines=8> */
.L_x_5442:
[----:B------:R-:W-:Y:S01]  /*2790*/  BAR.SYNC.DEFER_BLOCKING 0xe, 0x100 ;  /* 0x0384000000007b1d */ /* 0x000fe20000010000 */
[----:B01----:R-:W-:Y:S01]  /*27a0*/  IMAD.U32 R0, RZ, RZ, UR38 ;  /* 0x00000026ff007e24 */ /* 0x003fe2000f8e00ff */
[----:B------:R-:W-:-:S03]  /*27b0*/  UIADD3 UR38, UR38, 0x1, URZ ;  /* 0x0000000126267890 */ /* 0x000fc6000fffe03f */
[----:B------:R-:W-:Y:S01]  /*27c0*/  IMAD R0, R0, 0x40, R17 ;  /* 0x0000004000007824 */ /* 0x000fe200078e0211 */
[----:B------:R-:W-:Y:S01]  /*27d0*/  UISETP.NE.AND UP0, UPT, UR38, 0x2, UPT ;  /* 0x000000022600788c */ /* 0x000fe2000bf05270 */
[----:B------:R-:W-:Y:S01]  /*27e0*/  UMOV UR6, UR22 ;  /* 0x0000001600067c82 */ /* 0x000fe20008000000 */
[----:B------:R-:W-:Y:S02]  /*27f0*/  UIADD3 UR22, UR22, -0x1, URZ ;  /* 0xffffffff16167890 */ /* 0x000fe4000fffe03f */
[----:B------:R-:W-:Y:S01]  /*2800*/  LEA R0, R0, UR41, 0x2 ;  /* 0x0000002900007c11 */ /* 0x000fe2000f8e10ff */
[----:B------:R-:W-:Y:S02]  /*2810*/  UISETP.GT.AND UP1, UPT, UR6, UR20, UPT ;  /* 0x000000140600728c */ /* 0x000fe4000bf24270 */
[----:B------:R-:W-:Y:S02]  /*2820*/  USEL UR6, URZ, 0x1, UP0 ;  /* 0x000000013f067887 */ /* 0x000fe40008000000 */
[----:B------:R-:W-:-:S02]  /*2830*/  USEL UR38, UR38, URZ, UP0 ;  /* 0x0000003f26267287 */ /* 0x000fc40008000000 */
        /* <DEDUP_REMOVED lines=133> */
.L_x_5437:
[----:B------:R-:W-:Y:S01]  /*3090*/  ULEA UR23, UR38, UR41, 0x3 ;  /* 0x0000002926177291 */ /* 0x000fe2000f8e183f */
[----:B------:R-:W-:-:S05]  /*30a0*/  IMAD.U32 R0, RZ, RZ, UR37 ;  /* 0x00000025ff007e24 */ /* 0x000fca000f8e00ff */
[----:B------:R-:W-:-:S04]  /*30b0*/  SHF.L.U32 R0, R0, 0x1f, RZ ;  /* 0x0000001f00007819 */ /* 0x000fc800000006ff */
[----:B------:R0:W1:Y:S01]  /*30c0*/  SYNCS.PHASECHK.TRANS64.TRYWAIT P1, [UR23+0x28c50], R0 ;  /* 0x028c5000ff0075a7 */ /* 0x0000620008020157 */
[----:B------:R-:W-:Y:S05]  /*30d0*/  @!P0 BRA `(.L_x_5438) ;  /* 0x0000000000048947 */ /* 0x000fea0003800000 */
[----:B------:R-:W-:Y:S01]  /*30e0*/  BPT.TRAP 0x1 ;  /* 0x000000040000795c */ /* 0x000fe20000300000 */
.L_x_5438:
[----:B-1----:R-:W-:Y:S05]  /*30f0*/  @P1 BRA `(.L_x_5439) ;  /* 0x0000000000081947 */ /* 0x002fea0003800000 */
[----:B------:R-:W1:Y:S02]  /*3100*/  SYNCS.PHASECHK.TRANS64.TRYWAIT P1, [UR23+0x28c50], R0 ;  /* 0x028c5000ff0075a7 */ /* 0x000e640008020157 */
[----:B-1----:R-:W-:Y:S05]  /*3110*/  @!P1 BRA `(.L_x_5440) ;  /* 0x0000016c00449947 */ /* 0x002fea0003800000 */
.L_x_5439:
        /* <DEDUP_REMOVED lines=26> */
.L_x_5441:
[----:B------:R-:W-:Y:S01]  /*32c0*/  UIADD3 UR6, UR23, 0x28c60, URZ ;  /* 0x00028c6017067890 */ /* 0x000fe2000fffe03f */
[----:B------:R-:W-:-:S03]  /*32d0*/  PLOP3.LUT P1, PT, PT, PT, UP1, 0x80, 0x0 ;  /* 0x000000000000781c */ /* 0x000fc60003f2f018 */
[----:B------:R-:W-:-:S09]  /*32e0*/  UPRMT UR6, UR40, 0x654, UR6 ;  /* 0x0000065428067896 */ /* 0x000fd20008000006 */
[----:B------:R-:W-:Y:S01]  /*32f0*/  SYNCS.ARRIVE.TRANS64.RED.A1T0 RZ, [UR6], RZ ;  /* 0x000000ffffff79a7 */ /* 0x000fe20008100406 */
[----:B------:R-:W-:Y:S05]  /*3300*/  @P1 BRA `(.L_x_5442) ;  /* 0xfffffff400201947 */ /* 0x000fea000383ffff */
.L_x_5436:
[----:B------:R-:W-:Y:S01]  /*3310*/  BAR.SYNC.DEFER_BLOCKING 0xe, 0x100 ;  /* 0x0384000000007b1d */ /* 0x000fe20000010000 */
[----:B01----:R-:W-:Y:S01]  /*3320*/  IMAD.U32 R0, RZ, RZ, UR38 ;  /* 0x00000026ff007e24 */ /* 0x003fe2000f8e00ff */
[----:B------:R-:W-:Y:S01]  /*3330*/  UIADD3 UR38, UR38, 0x1, URZ ;  /* 0x0000000126267890 */ /* 0x000fe2000fffe03f */
[----:B------:R-:W-:Y:S01]  /*3340*/  PLOP3.LUT P0, PT, PT, PT, PT, 0x8, 0x0 ;  /* 0x000000000000781c */ /* 0x000fe20003f0e170 */
[----:B------:R-:W-:Y:S02]  /*3350*/  IMAD.MOV.U32 R12, RZ, RZ, RZ ;  /* 0x000000ffff0c7224 */ /* 0x000fe400078e00ff */
        /* <DEDUP_REMOVED lines=139> */
.L_x_5424:
[----:B------:R-:W-:Y:S01]  /*3c10*/  ULDC UR4, c[0x0][0x448] ;  /* 0x0001120000047ab9 */ /* 0x000fe20000000800 */
[----:B------:R-:W-:Y:S02]  /*3c20*/  UIADD3 UR7, UR45, 0x3f, URZ ;  /* 0x0000003f2d077890 */ /* 0x000fe4000fffe03f */
[----:B------:R-:W-:Y:S02]  /*3c30*/  UISETP.NE.AND UP0, UPT, UR4, 0x1, UPT ;  /* 0x000000010400788c */ /* 0x000fe4000bf05270 */
[----:B------:R-:W-:Y:S01]  /*3c40*/  UIADD3 UR10, UR48, 0x1, -UR50 ;  /* 0x00000001300a7890 */ /* 0x000fe2000fffe832 */
[----:B------:R-:W-:Y:S01]  /*3c50*/  ULDC.64 UR4, c[0x0][0x9e0] ;  /* 0x0002780000047ab9 */ /* 0x000fe20000000a00 */
[----:B------:R-:W-:-:S07]  /*3c60*/  UP2UR UR52, UPR, URZ, 0x1 ;  /* 0x000000013f347883 */ /* 0x000fce0008000000 */
[----:B------:R-:W-:Y:S01]  /*3c70*/  @UP0 ULDC UR8, c[0x0][0x44c] ;  /* 0x0001130000080ab9 */ /* 0x000fe20000000800 */
[----:B------:R-:W-:Y:S01]  /*3c80*/  @UP0 ULDC UR11, c[0x0][0x450] ;  /* 0x00011400000b0ab9 */ /* 0x000fe20000000800 */
[----:B------:R-:W-:-:S04]  /*3c90*/  UIMAD.WIDE.U32 UR8, UR7, UR8, URZ ;  /* 0x00000008070872a5 */ /* 0x000fc8000f8e003f */
[----:B------:R-:W-:Y:S02]  /*3ca0*/  @UP0 USHF.R.U32.HI UR7, URZ, UR11, UR9 ;  /* 0x0000000b3f070299 */ /* 0x000fe40008011609 */
[----:B------:R-:W-:Y:S02]  /*3cb0*/  UISETP.GE.AND UP0, UPT, UR5, 0x1, UPT ;  /* 0x000000010500788c */ /* 0x000fe4000bf06270 */
[----:B------:R-:W-:Y:S02]  /*3cc0*/  UIADD3 UR8, UR10, UR7, URZ ;  /* 0x000000070a087290 */ /* 0x000fe4000fffe03f */
[----:B------:R-:W-:Y:S02]  /*3cd0*/  UP2UR UR51, UPR, URZ, 0x1 ;  /* 0x000000013f337883 */ /* 0x000fe40008000000 */
[----:B------:R-:W-:Y:S01]  /*3ce0*/  PLOP3.LUT P0, PT, PT, PT, UP0, 0x40, 0x0 ;  /* 0x000000000000781c */ /* 0x000fe20003f0e808 */
[----:B------:R-:W-:-:S12]  /*3cf0*/  UIADD3 UR4, UR8, UR4, URZ ;  /* 0x0000000408047290 */ /* 0x000fd8000fffe03f */
        /* <DEDUP_REMOVED lines=11> */
.L_x_5444:
[----:B------:R-:W-:-:S11]  /*3db0*/  UISETP.NE.AND UP0, UPT, UR5, 0x1, UPT ;  /* 0x000000010500788c */ /* 0x000fd6000bf05270 */
[----:B------:R-:W-:Y:S02]  /*3dc0*/  @UP0 ULDC.64 UR10, c[0x0][0x9e8] ;  /* 0x00027a00000a0ab9 */ /* 0x000fe40000000a00 */
[----:B------:R-:W-:-:S04]  /*3dd0*/  UIMAD.WIDE.U32 UR8, UR7, UR10, URZ ;  /* 0x0000000a070872a5 */ /* 0x000fc8000f8e003f */
[----:B------:R-:W-:-:S12]  /*3de0*/  @UP0 USHF.R.U32.HI UR7, URZ, UR11, UR9 ;  /* 0x0000000b3f070299 */ /* 0x000fd80008011609 */
.L_x_5445:
[----:B------:R-:W-:-:S04]  /*3df0*/  UIMAD UR7, UR7, UR5, UR5 ;  /* 0x00000005070772a4 */ /* 0x000fc8000f8e0205 */
[----:B------:R-:W-:-:S04]  /*3e00*/  UISETP.LT.AND UP0, UPT, UR4, UR7, UPT ;  /* 0x000000070400728c */ /* 0x000fc8000bf01270 */
[----:B------:R-:W-:-:S12]  /*3e10*/  USEL UR4, UR4, UR7, UP0 ;  /* 0x0000000704047287 */ /* 0x000fd80008000000 */
.L_x_5443:
[----:B------:R-:W-:Y:S02]  /*3e20*/  UISETP.NE.AND UP0, UPT, UR52, URZ, UPT ;  /* 0x0000003f3400728c */ /* 0x000fe4000bf05270 */
[----:B------:R-:W-:Y:S02]  /*3e30*/  UIADD3 UR4, UR4, 0x3f, URZ ;  /* 0x0000003f04047890 */ /* 0x000fe4000fffe03f */
[----:B------:R-:W-:Y:S02]  /*3e40*/  UISETP.GE.AND UP1, UPT, UR5, 0x1, UPT ;  /* 0x000000010500788c */ /* 0x000fe4000bf26270 */
[----:B------:R-:W-:Y:S01]  /*3e50*/  USHF.R.S32.HI UR7, URZ, 0x1f, UR4 ;  /* 0x0000001f3f077899 */ /* 0x000fe20008011404 */
[----:B------:R-:W-:-:S03]  /*3e60*/  ULDC UR10, c[0x0][0x9dc] ;  /* 0x00027700000a7ab9 */ /* 0x000fc60000000800 */
[----:B------:R-:W-:Y:S01]  /*3e70*/  ULEA.HI UR7, UR7, UR4, URZ, 0x6 ;  /* 0x0000000407077291 */ /* 0x000fe2000f8f303f */
[----:B------:R-:W-:Y:S01]  /*3e80*/  PLOP3.LUT P0, PT, PT, PT, UP1, 0x40, 0x0 ;  /* 0x000000000000781c */ /* 0x000fe20003f0e818 */
[----:B------:R-:W-:Y:S01]  /*3e90*/  @UP0 ULDC UR8, c[0x0][0x44c] ;  /* 0x0001130000080ab9 */ /* 0x000fe20000000800 */
[----:B------:R-:W-:Y:S01]  /*3ea0*/  @UP0 ULDC UR11, c[0x0][0x450] ;  /* 0x00011400000b0ab9 */ /* 0x000fe20000000800 */
[----:B------:R-:W-:Y:S02]  /*3eb0*/  UIMAD.WIDE.U32 UR8, UR45, UR8, URZ ;  /* 0x000000082d0872a5 */ /* 0x000fe4000f8e003f */
[----:B------:R-:W-:Y:S01]  /*3ec0*/  UMOV UR4, UR45 ;  /* 0x0000002d00047c82 */ /* 0x000fe20008000000 */
[----:B------:R-:W-:Y:S02]  /*3ed0*/  USHF.R.S32.HI UR7, URZ, 0x6, UR7 ;  /* 0x000000063f077899 */ /* 0x000fe40008011407 */
[----:B------:R-:W-:Y:S02]  /*3ee0*/  @UP0 USHF.R.U32.HI UR4, URZ, UR11, UR9 ;  /* 0x0000000b3f040299 */ /* 0x000fe40008011609 */
[----:B------:R-:W-:-:S02]  /*3ef0*/  UISETP.LT.AND UP0, UPT, UR6, UR7, UPT ;  /* 0x000000070600728c */ /* 0x000fc4000bf01270 */
[----:B------:R-:W-:Y:S02]  /*3f00*/  UIADD3 UR4, UR4, UR48, -UR50 ;  /* 0x0000003004047290 */ /* 0x000fe4000fffe832 */
[----:B------:R-:W-:Y:S02]  /*3f10*/  USEL UR6, UR6, UR7, UP0 ;  /* 0x0000000706067287 */ /* 0x000fe40008000000 */
[----:B------:R-:W-:Y:S01]  /*3f20*/  UIADD3 UR7, UR4, -UR10, URZ ;  /* 0x8000000a04077290 */ /* 0x000fe2000fffe03f */
[----:B------:R-:W-:Y:S11]  /*3f30*/  @P0 BRA `(.L_x_5446) ;  /* 0x0000000000440947 */ /* 0x000ff60003800000 */
        /* <DEDUP_REMOVED lines=10> */
.L_x_5447:
[----:B------:R-:W-:-:S11]  /*3fe0*/  UISETP.NE.AND UP0, UPT, UR5, 0x1, UPT ;  /* 0x000000010500788c */ /* 0x000fd6000bf05270 */
[----:B------:R-:W-:Y:S02]  /*3ff0*/  @UP0 ULDC.64 UR10, c[0x0][0x9e8] ;  /* 0x00027a00000a0ab9 */ /* 0x000fe40000000a00 */
[----:B------:R-:W-:-:S04]  /*4000*/  UIMAD.WIDE.U32 UR8, UR4, UR10, URZ ;  /* 0x0000000a040872a5 */ /* 0x000fc8000f8e003f */
[----:B------:R-:W-:-:S12]  /*4010*/  @UP0 USHF.R.U32.HI UR4, URZ, UR11, UR9 ;  /* 0x0000000b3f040299 */ /* 0x000fd80008011609 */
.L_x_5448:
[----:B------:R-:W-:-:S04]  /*4020*/  UIMAD UR4, UR4, UR5, URZ ;  /* 0x00000005040472a4 */ /* 0x000fc8000f8e023f */
[----:B------:R-:W-:-:S04]  /*4030*/  UISETP.LT.AND UP0, UPT, UR7, UR4, UPT ;  /* 0x000000040700728c */ /* 0x000fc8000bf01270 */
[----:B------:R-:W-:-:S12]  /*4040*/  USEL UR7, UR7, UR4, !UP0 ;  /* 0x0000000407077287 */ /* 0x000fd8000c000000 */
.L_x_5446:
[----:B------:R-:W-:Y:S02]  /*4050*/  USHF.R.S32.HI UR4, URZ, 0x1f, UR7 ;  /* 0x0000001f3f047899 */ /* 0x000fe40008011407 */
[----:B------:R-:W-:Y:S02]  /*4060*/  ULOP3.LUT UR10, UR42, 0xff, URZ, 0xc0, !UPT ;  /* 0x000000ff2a0a7892 */ /* 0x000fe4000f8ec03f */
[----:B------:R-:W-:-:S04]  /*4070*/  ULEA.HI UR4, UR4, UR7, URZ, 0x6 ;  /* 0x0000000704047291 */ /* 0x000fc8000f8f303f */
[----:B------:R-:W-:-:S04]  /*4080*/  USHF.R.S32.HI UR4, URZ, 0x6, UR4 ;  /* 0x000000063f047899 */ /* 0x000fc80008011404 */
[----:B------:R-:W-:-:S04]  /*4090*/  UISETP.LT.AND UP0, UPT, URZ, UR4, UPT ;  /* 0x000000043f00728c */ /* 0x000fc8000bf01270 */
[----:B------:R-:W-:-:S03]  /*40a0*/  USEL UR47, URZ, UR4, !UP0 ;  /* 0x000000043f2f7287 */ /* 0x000fc6000c000000 */
[----:B------:R-:W-:Y:S01]  /*40b0*/  UMOV UR4, URZ ;  /* 0x0000003f00047c82 */ /* 0x000fe20008000000 */
        /* <DEDUP_REMOVED lines=40> */
.L_x_5449:
[----:B------:R-:W-:Y:S01]  /*4340*/  UIMAD UR47, UR10, UR4, UR47 ;  /* 0x000000040a2f72a4 */ /* 0x000fe2000f8e022f */
[----:B------:R-:W-:Y:S01]  /*4350*/  IMAD.U32 R168, RZ, RZ, UR6 ;  /* 0x00000006ffa87e24 */ /* 0x000fe2000f8e00ff */
[----:B------:R-:W-:Y:S01]  /*4360*/  PLOP3.LUT P0, PT, PT, PT, PT, 0x80, 0x0 ;  /* 0x000000000000781c */ /* 0x000fe20003f0f070 */
[----:B------:R-:W-:Y:S01]  /*4370*/  IMAD.U32 R5, RZ, RZ, UR4 ;  /* 0x00000004ff057e24 */ /* 0x000fe2000f8e00ff */
[----:B------:R-:W-:Y:S01]  /*4380*/  CS2R R150, SRZ ;  /* 0x0000000000967805 */ /* 0x000fe2000001ff00 */
[----:B------:R-:W-:Y:S01]  /*4390*/  IMAD.MOV.U32 R3, RZ, RZ, RZ ;  /* 0x000000ffff037224 */ /* 0x000fe200078e00ff */
[----:B------:R-:W-:Y:S01]  /*43a0*/  CS2R R148, SRZ ;  /* 0x0000000000947805 */ /* 0x000fe2000001ff00 */
[----:B------:R-:W-:Y:S01]  /*43b0*/  IMAD.MOV.U32 R12, RZ, RZ, RZ ;  /* 0x000000ffff0c7224 */ /* 0x000fe200078e00ff */
[----:B------:R-:W-:Y:S02]  /*43c0*/  VIADDMNMX R168, R5, UR47, R168, PT ;  /* 0x0000002f05a87c46 */ /* 0x000fe4000b8001a8 */
[----:B------:R-:W-:-:S02]  /*43d0*/  CS2R R146, SRZ ;  /* 0x0000000000927805 */ /* 0x000fc4000001ff00 */
[----:B------:R-:W-:Y:S02]  /*43e0*/  CS2R R144, SRZ ;  /* 0x0000000000907805 */ /* 0x000fe4000001ff00 */
[----:B------:R-:W-:Y:S02]  /*43f0*/  CS2R R142, SRZ ;  /* 0x00000000008e7805 */ /* 0x000fe4000001ff00 */
[----:B------:R-:W-:Y:S02]  /*4400*/  ISETP.GT.AND P1, PT, R168, UR47, PT ;  /* 0x0000002fa8007c0c */ /* 0x000fe4000bf24270 */
        /* <DEDUP_REMOVED lines=90> */
.L_x_5450:
        /* <DEDUP_REMOVED lines=12> */
.L_x_5639:
[----:B------:R-:W-:Y:S05]  /*4a70*/  @!P0 BRA `(.L_x_5452) ;  /* 0x0000000000048947 */ /* 0x000fea0003800000 */
[----:B------:R-:W-:Y:S01]  /*4a80*/  BPT.TRAP 0x1 ;  /* 0x000000040000795c */ /* 0x000fe20000300000 */
.L_x_5452:
[----:B------:R-:W-:Y:S02]  /*4a90*/  IMAD.U32 R7, RZ, RZ, UR38 ;  /* 0x00000026ff077e24 */ /* 0x000fe4000f8e00ff */
[----:B------:R-:W-:-:S03]  /*4aa0*/  IMAD.U32 R8, RZ, RZ, UR37 ;  /* 0x00000025ff087e24 */ /* 0x000fc6000f8e00ff */
[----:B------:R-:W-:Y:S02]  /*4ab0*/  LEA R7, R7, UR41, 0x3 ;  /* 0x0000002907077c11 */ /* 0x000fe4000f8e18ff */
[----:B------:R-:W-:-:S04]  /*4ac0*/  SHF.L.U32 R8, R8, 0x1f, RZ ;  /* 0x0000001f08087819 */ /* 0x000fc800000006ff */
[----:B------:R1:W2:Y:S01]  /*4ad0*/  SYNCS.PHASECHK.TRANS64.TRYWAIT P1, [R7+URZ+0x28c30], R8 ;  /* 0x028c3008070075a7 */ /* 0x0002a2000802017f */
[----:B------:R-:W-:Y:S05]  /*4ae0*/  @!P0 BRA `(.L_x_5453) ;  /* 0x0000000000048947 */ /* 0x000fea0003800000 */
[----:B------:R-:W-:Y:S01]  /*4af0*/  BPT.TRAP 0x1 ;  /* 0x000000040000795c */ /* 0x000fe20000300000 */
.L_x_5453:
[----:B--2---:R-:W-:Y:S05]  /*4b00*/  @P1 BRA `(.L_x_5454) ;  /* 0x0000000000081947 */ /* 0x004fea0003800000 */
[----:B------:R-:W2:Y:S02]  /*4b10*/  SYNCS.PHASECHK.TRANS64.TRYWAIT P1, [R7+URZ+0x28c30], R8 ;  /* 0x028c3008070075a7 */ /* 0x000ea4000802017f */
[----:B--2---:R-:W-:Y:S05]  /*4b20*/  @!P1 BRA `(.L_x_5455) ;  /* 0x0000015000f09947 */ /* 0x004fea0003800000 */
.L_x_5454:
        /* <DEDUP_REMOVED lines=40> */
.L_x_5456:
[----:B------:R-:W-:Y:S01]  /*4db0*/  UISETP.NE.AND UP1, UPT, UR52, URZ, UPT ;  /* 0x0000003f3400728c */ /* 0x000fe2000bf25270 */
[----:B------:R-:W-:Y:S01]  /*4dc0*/  VIADD R4, R186, UR45 ;  /* 0x0000002dba047c36 */ /* 0x000fe20008000000 */
[----:B------:R-:W-:Y:S01]  /*4dd0*/  ULDC UR7, c[0x0][0x9d8] ;  /* 0x0002760000077ab9 */ /* 0x000fe20000000800 */
[----:B------:R-:W-:Y:S01]  /*4de0*/  R2UR UR6, R7 ;  /* 0x00000000070672ca */ /* 0x000fe200000e0000 */
[----:B------:R-:W-:Y:S01]  /*4df0*/  FMUL.FTZ R28, R28, UR7 ;  /* 0x000000071c1c7c20 */ /* 0x000fe20008410000 */
[----:B------:R-:W-:Y:S01]  /*4e00*/  FMUL.FTZ R3, R26, UR7 ;  /* 0x000000071a037c20 */ /* 0x000fe20008410000 */
[----:B------:R-:W-:Y:S01]  /*4e10*/  PLOP3.LUT P1, PT, PT, PT, UP1, 0x80, 0x0 ;  /* 0x000000000000781c */ /* 0x000fe20003f2f018 */
[----:B------:R-:W-:Y:S01]  /*4e20*/  FMUL.FTZ R11, R50, UR7 ;  /* 0x00000007320b7c20 */ /* 0x000fe20008410000 */
[----:B------:R-:W-:Y:S01]  /*4e30*/  PLOP3.LUT P2, PT, PT, PT, UP1, 0x80, 0x0 ;  /* 0x000000000000781c */ /* 0x000fe20003f4f018 */
[----:B------:R0:W3:Y:S01]  /*4e40*/  MUFU.TANH R26, R28 ;  /* 0x0000001c001a7308 */ /* 0x0000e20000002400 */
[----:B------:R-:W-:Y:S01]  /*4e50*/  FMUL.FTZ R25, R25, UR7 ;  /* 0x0000000719197c20 */ /* 0x000fe20008410000 */
[----:B------:R-:W-:Y:S01]  /*4e60*/  @UP1 ULDC UR10, c[0x0][0x44c] ;  /* 0x00011300000a1ab9 */ /* 0x000fe20000000800 */
[----:B------:R-:W-:Y:S01]  /*4e70*/  UISETP.NE.AND UP0, UPT, UR51, URZ, UPT ;  /* 0x0000003f3300728c */ /* 0x000fe2000bf05270 */
[----:B------:R-:W-:Y:S01]  /*4e80*/  FMUL.FTZ R6, R27, UR7 ;  /* 0x000000071b067c20 */ /* 0x000fe20008410000 */
[----:B------:R-:W-:Y:S01]  /*4e90*/  FMUL.FTZ R14, R30, UR7 ;  /* 0x000000071e0e7c20 */ /* 0x000fe20008410000 */
[----:B------:R-:W-:Y:S01]  /*4ea0*/  FMUL.FTZ R20, R31, UR7 ;  /* 0x000000071f147c20 */ /* 0x000fe20008410000 */
[----:B------:R-:W-:Y:S01]  /*4eb0*/  UIADD3 UR6, UR6, 0x28c40, URZ ;  /* 0x00028c4006067890 */ /* 0x000fe2000fffe03f */
[----:B------:R4:W1:Y:S01]  /*4ec0*/  MUFU.TANH R57, R25 ;  /* 0x0000001900397308 */ /* 0x0008620000002400 */
[----:B0-----:R-:W-:-:S02]  /*4ed0*/  IMAD.MOV.U32 R28, RZ, RZ, R4 ;  /* 0x000000ffff1c7224 */ /* 0x001fc400078e0004 */
[----:B------:R-:W-:Y:S01]  /*4ee0*/  FMUL.FTZ R32, R32, UR7 ;  /* 0x0000000720207c20 */ /* 0x000fe20008410000 */
[----:B------:R-:W-:Y:S01]  /*4ef0*/  @P1 IMAD.HI.U32 R5, R4, UR10, RZ ;  /* 0x0000000a04051c27 */ /* 0x000fe2000f8e00ff */
[----:B------:R-:W-:Y:S01]  /*4f00*/  @UP1 ULDC UR10, c[0x0][0x450] ;  /* 0x00011400000a1ab9 */ /* 0x000fe20000000800 */
[----:B------:R-:W-:Y:S02]  /*4f10*/  UPRMT UR6, UR40, 0x654, UR6 ;  /* 0x0000065428067896 */ /* 0x000fe40008000006 */
[----:B------:R-:W-:Y:S01]  /*4f20*/  FMUL.FTZ R33, R33, UR7 ;  /* 0x0000000721217c20 */ /* 0x000fe20008410000 */
[----:B------:R-:W-:Y:S01]  /*4f30*/  FMUL.FTZ R34, R34, UR7 ;  /* 0x0000000722227c20 */ /* 0x000fe20008410000 */
[----:B------:R-:W-:Y:S01]  /*4f40*/  @P2 SHF.R.U32.HI R28, RZ, UR10, R5 ;  /* 0x0000000aff1c2c19 */ /* 0x000fe20008011605 */
[----:B------:R-:W-:Y:S02]  /*4f50*/  IMAD.MOV.U32 R5, RZ, RZ, -0x40 ;  /* 0xffffffc0ff057424 */ /* 0x000fe400078e00ff */
[----:B------:R-:W-:Y:S01]  /*4f60*/  FMUL.FTZ R35, R35, UR7 ;  /* 0x0000000723237c20 */ /* 0x000fe20008410000 */
[----:B------:R-:W-:Y:S01]  /*4f70*/  FMUL.FTZ R36, R36, UR7 ;  /* 0x0000000724247c20 */ /* 0x000fe20008410000 */
[----:B------:R-:W-:Y:S01]  /*4f80*/  FMUL.FTZ R37, R37, UR7 ;  /* 0x0000000725257c20 */ /* 0x000fe20008410000 */
[----:B------:R-:W0:Y:S01]  /*4f90*/  SHFL.IDX PT, R50, R28, RZ, 0x1c1f ;  /* 0x001c1fff1c327589 */ /* 0x000e2200000e0000 */
        /* <DEDUP_REMOVED lines=15> */
[----:B----4-:R-:W-:Y:S01]  /*5090*/  FMUL.FTZ R25, R54, UR7 ;  /* 0x0000000736197c20 */ /* 0x010fe20008410000 */
[----:B------:R-:W-:Y:S01]  /*50a0*/  FMUL.FTZ R15, R55, UR7 ;  /* 0x00000007370f7c20 */ /* 0x000fe20008410000 */
[----:B------:R-:W-:Y:S01]  /*50b0*/  PLOP3.LUT P1, PT, PT, PT, UP0, 0x40, 0x0 ;  /* 0x000000000000781c */ /* 0x000fe20003f2e808 */
[----:B------:R-:W4:Y:S01]  /*50c0*/  MUFU.TANH R3, R3 ;  /* 0x0000000300037308 */ /* 0x000f220000002400 */
[----:B------:R-:W-:Y:S01]  /*50d0*/  IADD3 R4, -R2, UR48, R5 ;  /* 0x0000003002047c10 */ /* 0x000fe2000fffe105 */
[----:B------:R-:W-:Y:S01]  /*50e0*/  ULDC UR22, c[0x0][0x9dc] ;  /* 0x0002770000167ab9 */ /* 0x000fe20000000800 */
[----:B------:R-:W-:Y:S01]  /*50f0*/  SYNCS.ARRIVE.TRANS64.RED.A1T0 RZ, [UR6], RZ ;  /* 0x000000ffffff79a7 */ /* 0x000fe20008100406 */
[----:B------:R-:W-:Y:S01]  /*5100*/  ULOP3.LUT UR6, URZ, UR22, URZ, 0x33, !UPT ;  /* 0x000000163f067292 */ /* 0x000fe2000f8e333f */
[----:B------:R-:W-:Y:S01]  /*5110*/  LEA R46, R168, 0xffffffc0, 0x6 ;  /* 0xffffffc0a82e7811 */ /* 0x000fe200078e30ff */
[----:B------:R-:W-:-:S02]  /*5120*/  VIADD R4, R4, -UR50 ;  /* 0x8000003204047c36 */ /* 0x000fc40008000000 */
[----:B------:R-:W-:Y:S01]  /*5130*/  FMUL.FTZ R24, R24, UR7 ;  /* 0x0000000718187c20 */ /* 0x000fe20008410000 */
[----:B------:R-:W1:Y:S01]  /*5140*/  MUFU.TANH R6, R6 ;  /* 0x0000000600067308 */ /* 0x000e620000002400 */
[----:B------:R-:W-:Y:S01]  /*5150*/  ULDC UR11, c[0x0][0x9e0] ;  /* 0x00027800000b7ab9 */ /* 0x000fe20000000800 */
[----:B------:R-:W-:Y:S01]  /*5160*/  FMUL.FTZ R29, R29, UR7 ;  /* 0x000000071d1d7c20 */ /* 0x000fe20008410000 */
[----:B------:R-:W-:Y:S01]  /*5170*/  FMUL.FTZ R49, R49, UR7 ;  /* 0x0000000731317c20 */ /* 0x000fe20008410000 */
[----:B------:R-:W-:Y:S01]  /*5180*/  VIADD R31, R4, UR11 ;  /* 0x0000000b041f7c36 */ /* 0x000fe20008000000 */
[----:B------:R-:W-:Y:S01]  /*5190*/  IADD3 R30, -R2, UR48, -R46 ;  /* 0x00000030021e7c10 */ /* 0x000fe2000fffe92e */
[----:B------:R-:W-:Y:S02]  /*51a0*/  VIADD R47, R4, UR6 ;  /* 0x00000006042f7c36 */ /* 0x000fe40008000000 */
[----:B------:R-:W1:Y:S01]  /*51b0*/  MUFU.TANH R14, R14 ;  /* 0x0000000e000e7308 */ /* 0x000e620000002400 */
[----:B0-----:R-:W-:-:S07]  /*51c0*/  VIADDMNMX R21, R50, R31, R30, PT ;  /* 0x0000001f32157246 */ /* 0x001fce000380011e */
        /* <DEDUP_REMOVED lines=27> */
[----:B-----5:R-:W-:-:S02]  /*5380*/  IMAD.IADD R29, R47, 0x1, R50 ;  /* 0x000000012f1d7824 */ /* 0x020fc400078e0232 */
[----:B--2---:R-:W-:Y:S01]  /*5390*/  VIADD R49, R5, 0xffffffff ;  /* 0xffffffff05317836 */ /* 0x004fe20000000000 */
[----:B-1-34-:R-:W-:Y:S06]  /*53a0*/  @P1 BRA `(.L_x_5457) ;  /* 0x0000000000641947 */ /* 0x01afec0003800000 */
[----:B------:R-:W-:Y:S01]  /*53b0*/  IMAD.U32 R13, RZ, RZ, UR50 ;  /* 0x00000032ff0d7e24 */ /* 0x000fe2000f8e00ff */
[----:B------:R-:W-:Y:S04]  /*53c0*/  BSSY B0, `(.L_x_5458) ;  /* 0x0000013000007945 */ /* 0x000fe80003800000 */
[----:B------:R-:W-:-:S04]  /*53d0*/  IADD3 R13, -R13, UR48, R50 ;  /* 0x000000300d0d7c10 */ /* 0x000fc8000fffe132 */
        /* <DEDUP_REMOVED lines=11> */
.L_x_5459:
[----:B------:R-:W-:Y:S02]  /*5490*/  ULDC UR6, c[0x0][0x9e4] ;  /* 0x0002790000067ab9 */ /* 0x000fe40000000800 */
[----:B------:R-:W-:-:S05]  /*54a0*/  IMAD.U32 R50, RZ, RZ, UR6 ;  /* 0x00000006ff327e24 */ /* 0x000fca000f8e00ff */
[----:B------:R-:W-:-:S13]  /*54b0*/  ISETP.NE.AND P1, PT, R50, 0x1, PT ;  /* 0x000000013200780c */ /* 0x000fda0003f25270 */
[----:B------:R-:W1:Y:S02]  /*54c0*/  @P1 LDC.64 R4, c[0x0][0x9e8] ;  /* 0x00027a00ff041b82 */ /* 0x000e640000000a00 */
[----:B-1----:R-:W-:-:S05]  /*54d0*/  @P1 IMAD.HI.U32 R4, R13, R4, RZ ;  /* 0x000000040d041227 */ /* 0x002fca00078e00ff */
[----:B------:R-:W-:-:S07]  /*54e0*/  @P1 SHF.R.U32.HI R13, RZ, R5, R4 ;  /* 0x00000005ff0d1219 */ /* 0x000fce0000011604 */
.L_x_5460:
[----:B------:R-:W-:Y:S05]  /*54f0*/  BSYNC B0 ;  /* 0x0000000000007941 */ /* 0x000fea0003800000 */
.L_x_5458:
[----:B------:R-:W-:-:S04]  /*5500*/  IMAD R13, R13, R50, -R46 ;  /* 0x000000320d0d7224 */ /* 0x000fc800078e0a2e */
[----:B------:R-:W-:-:S05]  /*5510*/  IMAD.IADD R4, R13, 0x1, -R2 ;  /* 0x000000010d047824 */ /* 0x000fca00078e0a02 */
[----:B------:R-:W-:Y:S02]  /*5520*/  VIADDMNMX R21, R4, R50, R21, PT ;  /* 0x0000003204157246 */ /* 0x000fe40003800115 */
[----:B------:R-:W-:-:S07]  /*5530*/  VIMNMX R29, R29, R4, !PT ;  /* 0x000000041d1d7248 */ /* 0x000fce0007fe0100 */
.L_x_5457:
        /* <DEDUP_REMOVED lines=52> */
[----:B------:R-:W-:Y:S02]  /*5880*/  P2R R58, PR, RZ, 0x20 ;  /* 0x00000020ff3a7803 */ /* 0x000fe40000000000 */
[----:B------:R-:W-:Y:S02]  /*5890*/  FSEL R27, R45, -INF , !P3 ;  /* 0xff8000002d1b7808 */ /* 0x000fe40005800000 */
[----:B------:R-:W-:Y:S02]  /*58a0*/  ISETP.GE.AND P3, PT, R49, 0x31, PT ;  /* 0x000000313100780c */ /* 0x000fe40003f66270 */
[----:B------:R-:W-:-:S02]  /*58b0*/  P2R R50, PR, RZ, 0x40 ;  /* 0x00000040ff327803 */ /* 0x000fc40000000000 */
        /* <DEDUP_REMOVED lines=18> */
[----:B------:R-:W-:Y:S02]  /*59e0*/  ISETP.GT.AND P6, PT, R29, 0x39, !P6 ;  /* 0x000000391d00780c */ /* 0x000fe400077c4270 */
[----:B-1----:R-:W-:Y:S01]  /*59f0*/  VIADDMNMX R29, R28, R31, R30, PT ;  /* 0x0000001f1c1d7246 */ /* 0x002fe2000380011e */
[----:B------:R-:W-:Y:S01]  /*5a00*/  IMAD.IADD R30, R47, 0x1, R28 ;  /* 0x000000012f1e7824 */ /* 0x000fe200078e021c */
[----:B------:R-:W-:-:S04]  /*5a10*/  ISETP.LT.OR P6, PT, R21, 0x3a, P6 ;  /* 0x0000003a1500780c */ /* 0x000fc800037c1670 */
[----:B------:R-:W-:Y:S02]  /*5a20*/  FSEL R21, R53, -INF , !P6 ;  /* 0xff80000035157808 */ /* 0x000fe40007000000 */
[----:B------:R-:W-:-:S13]  /*5a30*/  PLOP3.LUT P6, PT, PT, PT, UP0, 0x40, 0x0 ;  /* 0x000000000000781c */ /* 0x000fda0003fce808 */
[----:B------:R-:W-:Y:S05]  /*5a40*/  @P6 BRA `(.L_x_5461) ;  /* 0x0000000000646947 */ /* 0x000fea0003800000 */
        /* <DEDUP_REMOVED lines=14> */
.L_x_5463:
[----:B------:R-:W-:Y:S02]  /*5b30*/  ULDC UR6, c[0x0][0x9e4] ;  /* 0x0002790000067ab9 */ /* 0x000fe40000000800 */
[----:B------:R-:W-:-:S05]  /*5b40*/  IMAD.U32 R28, RZ, RZ, UR6 ;  /* 0x00000006ff1c7e24 */ /* 0x000fca000f8e00ff */
[----:B------:R-:W-:-:S13]  /*5b50*/  ISETP.NE.AND P6, PT, R28, 0x1, PT ;  /* 0x000000011c00780c */ /* 0x000fda0003fc5270 */
[----:B------:R-:W0:Y:S02]  /*5b60*/  @P6 LDC.64 R4, c[0x0][0x9e8] ;  /* 0x00027a00ff046b82 */ /* 0x000e240000000a00 */
[----:B0-----:R-:W-:-:S05]  /*5b70*/  @P6 IMAD.HI.U32 R4, R31, R4, RZ ;  /* 0x000000041f046227 */ /* 0x001fca00078e00ff */
[----:B------:R-:W-:-:S07]  /*5b80*/  @P6 SHF.R.U32.HI R31, RZ, R5, R4 ;  /* 0x00000005ff1f6219 */ /* 0x000fce0000011604 */
.L_x_5464:
[----:B------:R-:W-:Y:S05]  /*5b90*/  BSYNC B0 ;  /* 0x0000000000007941 */ /* 0x000fea0003800000 */
.L_x_5462:
[----:B------:R-:W-:-:S04]  /*5ba0*/  IMAD R31, R31, R28, -R46 ;  /* 0x0000001c1f1f7224 */ /* 0x000fc800078e0a2e */
[----:B------:R-:W-:-:S05]  /*5bb0*/  IMAD.IADD R31, R31, 0x1, -R2 ;  /* 0x000000011f1f7824 */ /* 0x000fca00078e0a02 */
[----:B------:R-:W-:Y:S02]  /*5bc0*/  VIADDMNMX R29, R31, R28, R29, PT ;  /* 0x0000001c1f1d7246 */ /* 0x000fe4000380011d */
[----:B------:R-:W-:-:S07]  /*5bd0*/  VIMNMX R30, R30, R31, !PT ;  /* 0x0000001f1e1e7248 */ /* 0x000fce0007fe0100 */
.L_x_5461:
[----:B------:R-:W-:Y:S01]  /*5be0*/  ISETP.GT.AND P1, PT, R30, 0x1, !P1 ;  /* 0x000000011e00780c */ /* 0x000fe20004f24270 */
[----:B------:R-:W-:Y:S01]  /*5bf0*/  ULDC UR10, c[0x0][0x988] ;  /* 0x00026200000a7ab9 */ /* 0x000fe20000000800 */
[----:B------:R-:W-:Y:S01]  /*5c00*/  FMNMX.FTZ R5, R41, R57, !PT ;  /* 0x0000003929057209 */ /* 0x000fe20007810000 */
[----:B------:R-:W-:Y:S01]  /*5c10*/  BAR.SYNC.DEFER_BLOCKING 0xf, 0x100 ;  /* 0x03c4000000007b1d */ /* 0x000fe20000010000 */
[----:B------:R-:W-:Y:S02]  /*5c20*/  ISETP.LT.OR P1, PT, R29, 0x2, P1 ;  /* 0x000000021d00780c */ /* 0x000fe40000f21670 */
[----:B------:R-:W-:Y:S02]  /*5c30*/  FMNMX.FTZ R5, R51, R5, !PT ;  /* 0x0000000533057209 */ /* 0x000fe40007810000 */
        /* <DEDUP_REMOVED lines=20> */
[----:B------:R-:W-:Y:S02]  /*5d80*/  ISETP.NE.AND P6, PT, R32, RZ, PT ;  /* 0x000000ff2000720c */ /* 0x000fe40003fc5270 */
        /* <DEDUP_REMOVED lines=11> */
[----:B------:R-:W-:Y:S02]  /*5e40*/  ISETP.GT.AND P2, PT, R30, 0x8, !P2 ;  /* 0x000000081e00780c */ /* 0x000fe40005744270 */
[C---:B------:R-:W-:Y:S02]  /*5e50*/  ISETP.LT.OR P1, PT, R29.reuse, 0x1a, P1 ;  /* 0x0000001a1d00780c */ /* 0x040fe40000f21670 */
[----:B------:R-:W-:Y:S02]  /*5e60*/  ISETP.LT.OR P2, PT, R29, 0x9, P2 ;  /* 0x000000091d00780c */ /* 0x000fe40001741670 */
[----:B------:R-:W-:Y:S02]  /*5e70*/  FSEL R33, R39, -INF , !P1 ;  /* 0xff80000027217808 */ /* 0x000fe40004800000 */
[----:B------:R-:W-:Y:S02]  /*5e80*/  ISETP.NE.AND P1, PT, R37, RZ, PT ;  /* 0x000000ff2500720c */ /* 0x000fe40003f25270 */
[----:B------:R-:W-:-:S02]  /*5e90*/  FMNMX.FTZ R37, R21, R6, !PT ;  /* 0x0000000615257209 */ /* 0x000fc40007810000 */
[----:B------:R-:W-:Y:S02]  /*5ea0*/  ISETP.GT.AND P1, PT, R30, 0x20, !P1 ;  /* 0x000000201e00780c */ /* 0x000fe40004f24270 */
[----:B------:R-:W-:Y:S01]  /*5eb0*/  FSEL R14, R14, -INF , !P2 ;  /* 0xff8000000e0e7808 */ /* 0x000fe20005000000 */
[----:B------:R-:W0:Y:S01]  /*5ec0*/  SHFL.BFLY PT, R6, R37, 0x2, 0x1f ;  /* 0x0c401f0025067f89 */ /* 0x000e2200000e0000 */
[----:B------:R-:W-:Y:S02]  /*5ed0*/  ISETP.LT.OR P1, PT, R29, 0x21, P1 ;  /* 0x000000211d00780c */ /* 0x000fe40000f21670 */
[----:B------:R-:W-:Y:S02]  /*5ee0*/  ISETP.NE.AND P2, PT, R40, RZ, PT ;  /* 0x000000ff2800720c */ /* 0x000fe40003f45270 */
[----:B------:R-:W-:Y:S02]  /*5ef0*/  FSEL R34, R42, -INF , !P1 ;  /* 0xff8000002a227808 */ /* 0x000fe40004800000 */
[----:B------:R-:W-:-:S02]  /*5f00*/  ISETP.GT.AND P1, PT, R30, 0x21, !P2 ;  /* 0x000000211e00780c */ /* 0x000fc40005724270 */
[----:B------:R-:W-:Y:S02]  /*5f10*/  ISETP.NE.AND P2, PT, R44, RZ, PT ;  /* 0x000000ff2c00720c */ /* 0x000fe40003f45270 */
[----:B------:R-:W-:Y:S02]  /*5f20*/  ISETP.LT.OR P1, PT, R29, 0x22, P1 ;  /* 0x000000221d00780c */ /* 0x000fe40000f21670 */
[C---:B------:R-:W-:Y:S02]  /*5f30*/  ISETP.GT.AND P2, PT, R30.reuse, 0x29, !P2 ;  /* 0x000000291e00780c */ /* 0x040fe40005744270 */
[----:B------:R-:W-:Y:S02]  /*5f40*/  FSEL R35, R43, -INF , !P1 ;  /* 0xff8000002b237808 */ /* 0x000fe40004800000 */
[----:B------:R-:W-:Y:S02]  /*5f50*/  ISETP.GT.AND P1, PT, R30, RZ, !P6 ;  /* 0x000000ff1e00720c */ /* 0x000fe40007724270 */
[----:B------:R-:W-:-:S02]  /*5f60*/  ISETP.NE.AND P6, PT, R45, RZ, PT ;  /* 0x000000ff2d00720c */ /* 0x000fc40003fc5270 */
[----:B------:R-:W-:Y:S02]  /*5f70*/  ISETP.LT.OR P1, PT, R29, 0x1, P1 ;  /* 0x000000011d00780c */ /* 0x000fe40000f21670 */
[----:B------:R-:W-:Y:S02]  /*5f80*/  ISETP.GT.AND P3, PT, R30, 0x30, !P3 ;  /* 0x000000301e00780c */ /* 0x000fe40005f64270 */
[----:B0-----:R-:W-:Y:S02]  /*5f90*/  FMNMX.FTZ R38, R37, R6, !PT ;  /* 0x0000000625267209 */ /* 0x001fe40007810000 */
[----:B------:R-:W-:Y:S02]  /*5fa0*/  FSEL R3, R3, -INF , !P1 ;  /* 0xff80000003037808 */ /* 0x000fe40004800000 */
[----:B------:R-:W-:Y:S01]  /*5fb0*/  ISETP.NE.AND P1, PT, R60, RZ, PT ;  /* 0x000000ff3c00720c */ /* 0x000fe20003f25270 */
[----:B------:R-:W0:Y:S01]  /*5fc0*/  SHFL.BFLY PT, R39, R38, 0x1, 0x1f ;  /* 0x0c201f0026277f89 */ /* 0x000e2200000e0000 */
[----:B------:R-:W-:-:S02]  /*5fd0*/  FMNMX.FTZ R5, R3, R4, !PT ;  /* 0x0000000403057209 */ /* 0x000fc40007810000 */
[----:B------:R-:W-:Y:S02]  /*5fe0*/  ISETP.GT.AND P1, PT, R30, 0x28, !P1 ;  /* 0x000000281e00780c */ /* 0x000fe40004f24270 */
[----:B------:R-:W-:Y:S02]  /*5ff0*/  FMNMX.FTZ R5, R14, R5, !PT ;  /* 0x000000050e057209 */ /* 0x000fe40007810000 */
[----:B------:R-:W-:Y:S02]  /*6000*/  ISETP.LT.OR P1, PT, R29, 0x29, P1 ;  /* 0x000000291d00780c */ /* 0x000fe40000f21670 */
[----:B------:R-:W-:Y:S02]  /*6010*/  FMNMX.FTZ R5, R20, R5, !PT ;  /* 0x0000000514057209 */ /* 0x000fe40007810000 */
[----:B------:R-:W-:Y:S02]  /*6020*/  FSEL R12, R12, -INF , !P1 ;  /* 0xff8000000c0c7808 */ /* 0x000fe40004800000 */
[----:B------:R-:W-:-:S02]  /*6030*/  FMNMX.FTZ R36, R28, R5, !PT ;  /* 0x000000051c247209 */ /* 0x000fc40007810000 */
[----:B------:R-:W-:Y:S02]  /*6040*/  ISETP.LT.OR P2, PT, R29, 0x2a, P2 ;  /* 0x0000002a1d00780c */ /* 0x000fe40001741670 */
[----:B------:R-:W-:Y:S02]  /*6050*/  FMNMX.FTZ R5, R31, R36, !PT ;  /* 0x000000241f057209 */ /* 0x000fe40007810000 */
[----:B------:R-:W-:Y:S02]  /*6060*/  ISETP.GT.AND P4, PT, R30, 0x31, !P4 ;  /* 0x000000311e00780c */ /* 0x000fe40006784270 */
[----:B------:R-:W-:Y:S02]  /*6070*/  FMNMX.FTZ R36, R32, R5, !PT ;  /* 0x0000000520247209 */ /* 0x000fe40007810000 */
[----:B------:R-:W-:Y:S02]  /*6080*/  ISETP.GT.AND P5, PT, R30, 0x38, !P5 ;  /* 0x000000381e00780c */ /* 0x000fe40006fa4270 */
[----:B0-----:R-:W-:-:S02]  /*6090*/  FMNMX.FTZ R6, R38, R39, !PT ;  /* 0x0000002726067209 */ /* 0x001fc40007810000 */
[----:B------:R-:W-:Y:S02]  /*60a0*/  FMNMX.FTZ R5, R33, R36, !PT ;  /* 0x0000002421057209 */ /* 0x000fe40007810000 */
[C---:B------:R-:W-:Y:S01]  /*60b0*/  FSETP.NEU.FTZ.AND P1, PT, R6.reuse, -INF , PT ;  /* 0xff8000000600780b */ /* 0x040fe20003f3d000 */
[----:B------:R-:W-:Y:S01]  /*60c0*/  FMUL.FTZ R37, R6, UR10 ;  /* 0x0000000a06257c20 */ /* 0x000fe20008410000 */
[----:B------:R-:W-:Y:S02]  /*60d0*/  FMNMX.FTZ R36, R34, R5, !PT ;  /* 0x0000000522247209 */ /* 0x000fe40007810000 */
[----:B------:R-:W-:Y:S02]  /*60e0*/  ISETP.LT.OR P3, PT, R29, 0x31, P3 ;  /* 0x000000311d00780c */ /* 0x000fe40001f61670 */
[----:B------:R-:W-:Y:S02]  /*60f0*/  FMNMX.FTZ R5, R35, R36, !PT ;  /* 0x0000002423057209 */ /* 0x000fe40007810000 */
[----:B------:R-:W-:-:S02]  /*6100*/  FSEL R38, R37, RZ, P1 ;  /* 0x000000ff25267208 */ /* 0x000fc40000800000 */
[----:B------:R-:W-:Y:S02]  /*6110*/  ISETP.GT.AND P1, PT, R30, 0x39, !P6 ;  /* 0x000000391e00780c */ /* 0x000fe40007724270 */
[----:B------:R-:W-:Y:S01]  /*6120*/  FSEL R9, R9, -INF , !P2 ;  /* 0xff80000009097808 */ /* 0x000fe20005000000 */
[--C-:B------:R-:W-:Y:S01]  /*6130*/  FFMA.FTZ R36, R41, UR10, -R38.reuse ;  /* 0x0000000a29247c23 */ /* 0x100fe20008010826 */
[----:B------:R-:W-:Y:S01]  /*6140*/  FMNMX.FTZ R30, R12, R5, !PT ;  /* 0x000000050c1e7209 */ /* 0x000fe20007810000 */
[--C-:B------:R-:W-:Y:S01]  /*6150*/  FFMA.FTZ R37, R57, UR10, -R38.reuse ;  /* 0x0000000a39257c23 */ /* 0x100fe20008010826 */
[----:B------:R-:W-:Y:S01]  /*6160*/  ISETP.LT.OR P4, PT, R29, 0x32, P4 ;  /* 0x000000321d00780c */ /* 0x000fe20002781670 */
[--C-:B------:R-:W-:Y:S01]  /*6170*/  FFMA.FTZ R39, R55, UR10, -R38.reuse ;  /* 0x0000000a37277c23 */ /* 0x100fe20008010826 */
[----:B------:R-:W-:Y:S01]  /*6180*/  FSEL R11, R11, -INF , !P3 ;  /* 0xff8000000b0b7808 */ /* 0x000fe20005800000 */
[----:B------:R-:W-:Y:S01]  /*6190*/  MUFU.EX2 R36, R36 ;  /* 0x0000002400247308 */ /* 0x000fe20000000800 */
[----:B------:R-:W-:Y:S01]  /*61a0*/  FMNMX.FTZ R30, R9, R30, !PT ;  /* 0x0000001e091e7209 */ /* 0x000fe20007810000 */
[--C-:B------:R-:W-:Y:S01]  /*61b0*/  FFMA.FTZ R40, R59, UR10, -R38.reuse ;  /* 0x0000000a3b287c23 */ /* 0x100fe20008010826 */
[----:B------:R-:W-:Y:S01]  /*61c0*/  ISETP.LT.OR P5, PT, R29, 0x39, P5 ;  /* 0x000000391d00780c */ /* 0x000fe20002fa1670 */
[--C-:B------:R-:W-:Y:S01]  /*61d0*/  FFMA.FTZ R41, R61, UR10, -R38.reuse ;  /* 0x0000000a3d297c23 */ /* 0x100fe20008010826 */
[----:B------:R-:W-:Y:S01]  /*61e0*/  FSEL R10, R10, -INF , !P4 ;  /* 0xff8000000a0a7808 */ /* 0x000fe20006000000 */
[--C-:B------:R-:W-:Y:S01]  /*61f0*/  FFMA.FTZ R21, R21, UR10, -R38.reuse ;  /* 0x0000000a15157c23 */ /* 0x100fe20008010826 */
[----:B------:R-:W-:Y:S01]  /*6200*/  FMNMX.FTZ R5, R11, R30, !PT ;  /* 0x0000001e0b057209 */ /* 0x000fe20007810000 */
[----:B------:R-:W0:Y:S01]  /*6210*/  MUFU.EX2 R37, R37 ;  /* 0x0000002500257308 */ /* 0x000e220000000800 */
[----:B------:R-:W-:Y:S01]  /*6220*/  ISETP.LT.OR P1, PT, R29, 0x3a, P1 ;  /* 0x0000003a1d00780c */ /* 0x000fe20000f21670 */
[--C-:B------:R-:W-:Y:S01]  /*6230*/  FFMA.FTZ R29, R51, UR10, -R38.reuse ;  /* 0x0000000a331d7c23 */ /* 0x100fe20008010826 */
[----:B------:R-:W-:Y:S01]  /*6240*/  FSEL R25, R25, -INF , !P5 ;  /* 0xff80000019197808 */ /* 0x000fe20006800000 */
[--C-:B------:R-:W-:Y:S01]  /*6250*/  FFMA.FTZ R42, R63, UR10, -R38.reuse ;  /* 0x0000000a3f2a7c23 */ /* 0x100fe20008010826 */
[----:B------:R-:W-:Y:S01]  /*6260*/  FMNMX.FTZ R30, R10, R5, !PT ;  /* 0x000000050a1e7209 */ /* 0x000fe20007810000 */
[--C-:B------:R-:W-:Y:S01]  /*6270*/  FFMA.FTZ R43, R65, UR10, -R38.reuse ;  /* 0x0000000a412b7c23 */ /* 0x100fe20008010826 */
[----:B------:R-:W-:Y:S01]  /*6280*/  FSEL R15, R15, -INF , !P1 ;  /* 0xff8000000f0f7808 */ /* 0x000fe20004800000 */
[----:B------:R1:W-:Y:S01]  /*6290*/  MUFU.EX2 R154, R29 ;  /* 0x0000001d009a7308 */ /* 0x0003e20000000800 */
[----:B------:R-:W-:Y:S01]  /*62a0*/  FMNMX.FTZ R30, R25, R30, !PT ;  /* 0x0000001e191e7209 */ /* 0x000fe20007810000 */
[--C-:B------:R-:W-:Y:S01]  /*62b0*/  FFMA.FTZ R24, R24, UR10, -R38.reuse ;  /* 0x0000000a18187c23 */ /* 0x100fe20008010826 */
[--C-:B------:R-:W-:Y:S01]  /*62c0*/  FFMA.FTZ R44, R67, UR10, -R38.reuse ;  /* 0x0000000a432c7c23 */ /* 0x100fe20008010826 */
[--C-:B------:R-:W-:Y:S01]  /*62d0*/  FFMA.FTZ R45, R69, UR10, -R38.reuse ;  /* 0x0000000a452d7c23 */ /* 0x100fe20008010826 */
[----:B------:R-:W-:Y:S01]  /*62e0*/  FMNMX.FTZ R30, R15, R30, !PT ;  /* 0x0000001e0f1e7209 */ /* 0x000fe20007810000 */
[--C-:B------:R-:W-:Y:S01]  /*62f0*/  FFMA.FTZ R46, R71, UR10, -R38.reuse ;  /* 0x0000000a472e7c23 */ /* 0x100fe20008010826 */
[--C-:B------:R-:W-:Y:S01]  /*6300*/  FFMA.FTZ R27, R27, UR10, -R38.reuse ;  /* 0x0000000a1b1b7c23 */ /* 0x100fe20008010826 */
[----:B------:R-:W-:Y:S01]  /*6310*/  MUFU.EX2 R39, R39 ;  /* 0x0000002700277308 */ /* 0x000fe20000000800 */
[--C-:B------:R-:W-:Y:S01]  /*6320*/  FFMA.FTZ R26, R26, UR10, -R38.reuse ;  /* 0x0000000a1a1a7c23 */ /* 0x100fe20008010826 */
[----:B------:R-:W1:Y:S01]  /*6330*/  SHFL.BFLY PT, R5, R30, 0x2, 0x1f ;  /* 0x0c401f001e057f89 */ /* 0x000e6200000e0000 */
[----:B------:R-:W-:Y:S01]  /*6340*/  FFMA.FTZ R13, R13, UR10, -R38 ;  /* 0x0000000a0d0d7c23 */ /* 0x000fe20008010826 */
[----:B0-----:R-:W-:-:S04]  /*6350*/  F2FP.BF16.F32.PACK_AB R152, R37, R36 ;  /* 0x000000242598723e */ /* 0x001fc800000010ff */
[----:B------:R-:W-:Y:S08]  /*6360*/  MUFU.EX2 R40, R40 ;  /* 0x0000002800287308 */ /* 0x000ff00000000800 */
[----:B------:R-:W0:Y:S08]  /*6370*/  MUFU.EX2 R41, R41 ;  /* 0x0000002900297308 */ /* 0x000e300000000800 */
[----:B------:R-:W-:Y:S01]  /*6380*/  MUFU.EX2 R42, R42 ;  /* 0x0000002a002a7308 */ /* 0x000fe20000000800 */
[----:B-1----:R-:W-:-:S05]  /*6390*/  FMNMX.FTZ R29, R30, R5, !PT ;  /* 0x000000051e1d7209 */ /* 0x002fca0007810000 */
[----:B------:R-:W1:Y:S02]  /*63a0*/  SHFL.BFLY PT, R30, R29, 0x1, 0x1f ;  /* 0x0c201f001d1e7f89 */ /* 0x000e6400000e0000 */
[----:B------:R-:W2:Y:S01]  /*63b0*/  MUFU.EX2 R43, R43 ;  /* 0x0000002b002b7308 */ /* 0x000ea20000000800 */
[----:B0-----:R-:W-:-:S07]  /*63c0*/  F2FP.BF16.F32.PACK_AB R156, R41, R40 ;  /* 0x00000028299c723e */ /* 0x001fce00000010ff */
[----:B------:R-:W-:Y:S08]  /*63d0*/  MUFU.EX2 R47, R24 ;  /* 0x00000018002f7308 */ /* 0x000ff00000000800 */
[----:B------:R-:W-:Y:S01]  /*63e0*/  MUFU.EX2 R44, R44 ;  /* 0x0000002c002c7308 */ /* 0x000fe20000000800 */
[----:B--2---:R-:W-:Y:S02]  /*63f0*/  F2FP.BF16.F32.PACK_AB R158, R43, R42 ;  /* 0x0000002a2b9e723e */ /* 0x004fe400000010ff */
[----:B-1----:R-:W-:-:S05]  /*6400*/  FMNMX.FTZ R5, R29, R30, !PT ;  /* 0x0000001e1d057209 */ /* 0x002fca0007810000 */
[----:B------:R-:W0:Y:S01]  /*6410*/  MUFU.EX2 R45, R45 ;  /* 0x0000002d002d7308 */ /* 0x000e220000000800 */
[C---:B------:R-:W-:Y:S01]  /*6420*/  FSETP.NEU.FTZ.AND P1, PT, R5.reuse, -INF , PT ;  /* 0xff8000000500780b */ /* 0x040fe20003f3d000 */
[----:B------:R-:W-:-:S06]  /*6430*/  FMUL.FTZ R29, R5, UR10 ;  /* 0x0000000a051d7c20 */ /* 0x000fcc0008410000 */
[----:B------:R1:W-:Y:S01]  /*6440*/  MUFU.EX2 R30, R21 ;  /* 0x00000015001e7308 */ /* 0x0003e20000000800 */
[----:B------:R-:W-:-:S05]  /*6450*/  FSEL R29, R29, RZ, P1 ;  /* 0x000000ff1d1d7208 */ /* 0x000fca0000800000 */
[--C-:B------:R-:W-:Y:S01]  /*6460*/  FFMA.FTZ R3, R3, UR10, -R29.reuse ;  /* 0x0000000a03037c23 */ /* 0x100fe2000801081d */
[--C-:B------:R-:W-:Y:S01]  /*6470*/  FFMA.FTZ R4, R4, UR10, -R29.reuse ;  /* 0x0000000a04047c23 */ /* 0x100fe2000801081d */
[--C-:B------:R-:W-:Y:S01]  /*6480*/  FFMA.FTZ R14, R14, UR10, -R29.reuse ;  /* 0x0000000a0e0e7c23 */ /* 0x100fe2000801081d */
[--C-:B------:R-:W-:Y:S01]  /*6490*/  FFMA.FTZ R20, R20, UR10, -R29.reuse ;  /* 0x0000000a14147c23 */ /* 0x100fe2000801081d */
[--C-:B------:R-:W-:Y:S01]  /*64a0*/  FFMA.FTZ R28, R28, UR10, -R29.reuse ;  /* 0x0000000a1c1c7c23 */ /* 0x100fe2000801081d */
[----:B------:R-:W-:Y:S01]  /*64b0*/  FFMA.FTZ R31, R31, UR10, -R29 ;  /* 0x0000000a1f1f7c23 */ /* 0x000fe2000801081d */
[----:B------:R-:W-:Y:S01]  /*64c0*/  MUFU.EX2 R3, R3 ;  /* 0x0000000300037308 */ /* 0x000fe20000000800 */
[----:B-1----:R-:W-:Y:S01]  /*64d0*/  FADD.FTZ R21, R36, R37 ;  /* 0x0000002524157221 */ /* 0x002fe20000010000 */
        /* <DEDUP_REMOVED lines=10> */
[----:B------:R-:W-:Y:S01]  /*6580*/  FFMA.FTZ R15, R15, UR10, -R29 ;  /* 0x0000000a0f0f7c23 */ /* 0x000fe2000801081d */
[----:B0-----:R-:W-:-:S03]  /*6590*/  F2FP.BF16.F32.PACK_AB R160, R45, R44 ;  /* 0x0000002c2da0723e */ /* 0x001fc600000010ff */
[----:B------:R-:W0:Y:S08]  /*65a0*/  MUFU.EX2 R14, R14 ;  /* 0x0000000e000e7308 */ /* 0x000e300000000800 */
[----:B------:R2:W3:Y:S01]  /*65b0*/  MUFU.EX2 R155, R20 ;  /* 0x00000014009b7308 */ /* 0x0004e20000000800 */
[----:B-1----:R-:W-:-:S07]  /*65c0*/  F2FP.BF16.F32.PACK_AB R153, R4, R3 ;  /* 0x000000030499723e */ /* 0x002fce00000010ff */
[----:B------:R-:W1:Y:S01]  /*65d0*/  MUFU.EX2 R28, R28 ;  /* 0x0000001c001c7308 */ /* 0x000e620000000800 */
[----:B--2---:R-:W-:Y:S01]  /*65e0*/  FADD.FTZ R20, R154, R21 ;  /* 0x000000159a147221 */ /* 0x004fe20000010000 */
[----:B------:R-:W-:Y:S01]  /*65f0*/  FADD.FTZ R21, R3, R4 ;  /* 0x0000000403157221 */ /* 0x000fe20000010000 */
[C---:B------:R-:W-:Y:S02]  /*6600*/  F2FP.BF16.F32.PACK_AB R154, R39.reuse, R154 ;  /* 0x0000009a279a723e */ /* 0x040fe400000010ff */
[----:B------:R-:W-:Y:S01]  /*6610*/  FADD.FTZ R49, R39, R20 ;  /* 0x0000001427317221 */ /* 0x000fe20000010000 */
[----:B0-----:R-:W-:Y:S02]  /*6620*/  FADD.FTZ R20, R14, R21 ;  /* 0x000000150e147221 */ /* 0x001fe40000010000 */
[----:B------:R-:W0:Y:S01]  /*6630*/  MUFU.EX2 R31, R31 ;  /* 0x0000001f001f7308 */ /* 0x000e220000000800 */
[----:B------:R-:W-:Y:S01]  /*6640*/  FADD.FTZ R24, R40, R49 ;  /* 0x0000003128187221 */ /* 0x000fe20000010000 */
[C---:B---3--:R-:W-:Y:S01]  /*6650*/  FADD.FTZ R21, R155.reuse, R20 ;  /* 0x000000149b157221 */ /* 0x048fe20000010000 */
[----:B------:R-:W-:-:S02]  /*6660*/  F2FP.BF16.F32.PACK_AB R155, R155, R14 ;  /* 0x0000000e9b9b723e */ /* 0x000fc400000010ff */
[----:B------:R-:W-:-:S03]  /*6670*/  FADD.FTZ R49, R41, R24 ;  /* 0x0000001829317221 */ /* 0x000fc60000010000 */
[----:B------:R-:W2:Y:S01]  /*6680*/  MUFU.EX2 R32, R32 ;  /* 0x0000002000207308 */ /* 0x000ea20000000800 */
[----:B-1----:R-:W-:Y:S01]  /*6690*/  FADD.FTZ R20, R28, R21 ;  /* 0x000000151c147221 */ /* 0x002fe20000010000 */
[----:B------:R-:W-:Y:S01]  /*66a0*/  FADD.FTZ R24, R42, R49 ;  /* 0x000000312a187221 */ /* 0x000fe20000010000 */
[----:B------:R1:W-:Y:S03]  /*66b0*/  STSM.16.M88.4 [R22+0x26800], R152 ;  /* 0x0268009816007844 */ /* 0x0003e60000000200 */
[----:B------:R-:W-:Y:S02]  /*66c0*/  FADD.FTZ R29, R43, R24 ;  /* 0x000000182b1d7221 */ /* 0x000fe40000010000 */
[----:B------:R-:W3:Y:S01]  /*66d0*/  MUFU.EX2 R33, R33 ;  /* 0x0000002100217308 */ /* 0x000ee20000000800 */
[C---:B0-----:R-:W-:Y:S01]  /*66e0*/  FADD.FTZ R21, R31.reuse, R20 ;  /* 0x000000141f157221 */ /* 0x041fe20000010000 */
[----:B------:R-:W-:Y:S01]  /*66f0*/  FADD.FTZ R36, R44, R29 ;  /* 0x0000001d2c247221 */ /* 0x000fe20000010000 */
[----:B------:R-:W-:-:S03]  /*6700*/  F2FP.BF16.F32.PACK_AB R157, R31, R28 ;  /* 0x0000001c1f9d723e */ /* 0x000fc600000010ff */
[----:B------:R-:W-:Y:S02]  /*6710*/  FADD.FTZ R29, R45, R36 ;  /* 0x000000242d1d7221 */ /* 0x000fe40000010000 */
[----:B------:R-:W0:Y:S01]  /*6720*/  MUFU.EX2 R34, R34 ;  /* 0x0000002200227308 */ /* 0x000e220000000800 */
[----:B--2---:R-:W-:-:S07]  /*6730*/  FADD.FTZ R24, R32, R21 ;  /* 0x0000001520187221 */ /* 0x004fce0000010000 */
[----:B------:R-:W2:Y:S01]  /*6740*/  MUFU.EX2 R35, R35 ;  /* 0x0000002300237308 */ /* 0x000ea20000000800 */
[C---:B---3--:R-:W-:Y:S01]  /*6750*/  FADD.FTZ R21, R33.reuse, R24 ;  /* 0x0000001821157221 */ /* 0x048fe20000010000 */
[----:B------:R-:W-:-:S05]  /*6760*/  F2FP.BF16.F32.PACK_AB R159, R33, R32 ;  /* 0x00000020219f723e */ /* 0x000fca00000010ff */
[----:B------:R1:W-:Y:S01]  /*6770*/  STSM.16.M88.4 [R185], R156 ;  /* 0x0000009cb9007844 */ /* 0x0003e20000000200 */
[----:B------:R-:W3:Y:S01]  /*6780*/  MUFU.EX2 R46, R46 ;  /* 0x0000002e002e7308 */ /* 0x000ee20000000800 */
[----:B0-----:R-:W-:-:S07]  /*6790*/  FADD.FTZ R4, R34, R21 ;  /* 0x0000001522047221 */ /* 0x001fce0000010000 */
        /* <DEDUP_REMOVED lines=8> */
[C---:B--2---:R-:W-:Y:S01]  /*6820*/  F2FP.BF16.F32.PACK_AB R162, R27.reuse, R46 ;  /* 0x0000002e1ba2723e */ /* 0x044fe200000010ff */
[----:B------:R-:W-:-:S06]  /*6830*/  FADD.FTZ R27, R27, R4 ;  /* 0x000000041b1b7221 */ /* 0x000fcc0000010000 */
[----:B------:R-:W-:Y:S01]  /*6840*/  MUFU.EX2 R11, R11 ;  /* 0x0000000b000b7308 */ /* 0x000fe20000000800 */
[C---:B---3--:R-:W-:Y:S01]  /*6850*/  FADD.FTZ R14, R9.reuse, R14 ;  /* 0x0000000e090e7221 */ /* 0x048fe20000010000 */
[----:B------:R-:W-:-:S05]  /*6860*/  F2FP.BF16.F32.PACK_AB R163, R9, R12 ;  /* 0x0000000c09a3723e */ /* 0x000fca00000010ff */
[----:B------:R1:W-:Y:S01]  /*6870*/  STSM.16.M88.4 [R23], R160 ;  /* 0x000000a017007844 */ /* 0x0003e20000000200 */
[----:B------:R-:W2:Y:S01]  /*6880*/  MUFU.EX2 R10, R10 ;  /* 0x0000000a000a7308 */ /* 0x000ea20000000800 */
[----:B0-----:R-:W-:Y:S01]  /*6890*/  F2FP.BF16.F32.PACK_AB R164, R47, R26 ;  /* 0x0000001a2fa4723e */ /* 0x001fe200000010ff */
[----:B------:R-:W-:-:S04]  /*68a0*/  FADD.FTZ R26, R26, R27 ;  /* 0x0000001b1a1a7221 */ /* 0x000fc80000010000 */
[----:B------:R-:W-:Y:S02]  /*68b0*/  FADD.FTZ R26, R47, R26 ;  /* 0x0000001a2f1a7221 */ /* 0x000fe40000010000 */
[----:B------:R-:W0:Y:S08]  /*68c0*/  MUFU.EX2 R13, R13 ;  /* 0x0000000d000d7308 */ /* 0x000e300000000800 */
[----:B------:R-:W-:Y:S01]  /*68d0*/  MUFU.EX2 R25, R25 ;  /* 0x0000001900197308 */ /* 0x000fe20000000800 */
[----:B--2---:R-:W-:Y:S01]  /*68e0*/  F2FP.BF16.F32.PACK_AB R165, R10, R11 ;  /* 0x0000000b0aa5723e */ /* 0x004fe200000010ff */
[----:B------:R-:W-:-:S04]  /*68f0*/  FADD.FTZ R11, R11, R14 ;  /* 0x0000000e0b0b7221 */ /* 0x000fc80000010000 */
[----:B------:R-:W-:Y:S02]  /*6900*/  FADD.FTZ R10, R10, R11 ;  /* 0x0000000b0a0a7221 */ /* 0x000fe40000010000 */
[----:B------:R-:W2:Y:S01]  /*6910*/  MUFU.EX2 R20, R15 ;  /* 0x0000000f00147308 */ /* 0x000ea20000000800 */
[----:B0-----:R-:W-:Y:S01]  /*6920*/  F2FP.BF16.F32.PACK_AB R166, R30, R13 ;  /* 0x0000000d1ea6723e */ /* 0x001fe200000010ff */
        /* <DEDUP_REMOVED lines=8> */
.L_x_5465:
[----:B------:R0:W2:Y:S01]  /*69b0*/  SYNCS.PHASECHK.TRANS64.TRYWAIT P1, [R7+URZ+0x28c50], R8 ;  /* 0x028c5008070075a7 */ /* 0x0000a2000802017f */
[----:B------:R-:W-:Y:S05]  /*69c0*/  @!P0 BRA `(.L_x_5466) ;  /* 0x0000000000048947 */ /* 0x000fea0003800000 */
[----:B------:R-:W-:Y:S01]  /*69d0*/  BPT.TRAP 0x1 ;  /* 0x000000040000795c */ /* 0x000fe20000300000 */
.L_x_5466:
[----:B--2---:R-:W-:Y:S05]  /*69e0*/  @P1 BRA `(.L_x_5467) ;  /* 0x0000000000081947 */ /* 0x004fea0003800000 */
[----:B------:R-:W2:Y:S02]  /*69f0*/  SYNCS.PHASECHK.TRANS64.TRYWAIT P1, [R7+URZ+0x28c50], R8 ;  /* 0x028c5008070075a7 */ /* 0x000ea4000802017f */
[----:B--2---:R-:W-:Y:S05]  /*6a00*/  @!P1 BRA `(.L_x_5468) ;  /* 0x00000134004c9947 */ /* 0x004fea0003800000 */
.L_x_5467:
        /* <DEDUP_REMOVED lines=34> */
.L_x_5469:
[----:B------:R-:W-:Y:S01]  /*6c30*/  R2UR UR6, R7 ;  /* 0x00000000070672ca */ /* 0x000fe200000e0000 */
[----:B------:R-:W-:Y:S01]  /*6c40*/  UISETP.NE.AND UP1, UPT, UR52, URZ, UPT ;  /* 0x0000003f3400728c */ /* 0x000fe2000bf25270 */
[----:B------:R-:W-:Y:S01]  /*6c50*/  R2UR UR26, R168 ;  /* 0x00000000a81a72ca */ /* 0x000fe200000e0000 */
[----:B------:R-:W-:-:S06]  /*6c60*/  UISETP.NE.AND UP0, UPT, UR51, URZ, UPT ;  /* 0x0000003f3300728c */ /* 0x000fcc000bf05270 */
[----:B------:R-:W-:-:S03]  /*6c70*/  PLOP3.LUT P1, PT, PT, PT, UP0, 0x40, 0x0 ;  /* 0x000000000000781c */ /* 0x000fc60003f2e808 */
[----:B------:R-:W-:Y:S01]  /*6c80*/  @UP1 ULDC UR15, c[0x0][0x450] ;  /* 0x00011400000f1ab9 */ /* 0x000fe20000000800 */
[----:B------:R-:W-:Y:S02]  /*6c90*/  UIADD3 UR6, UR6, 0x28c60, URZ ;  /* 0x00028c6006067890 */ /* 0x000fe4000fffe03f */
[----:B------:R-:W-:Y:S02]  /*6ca0*/  UIADD3 UR26, UR26, -0x2, URZ ;  /* 0xfffffffe1a1a7890 */ /* 0x000fe4000fffe03f */
[----:B------:R-:W-:-:S03]  /*6cb0*/  UPRMT UR14, UR40, 0x654, UR6 ;  /* 0x00000654280e7896 */ /* 0x000fc60008000006 */
[----:B------:R-:W-:Y:S02]  /*6cc0*/  @UP1 ULDC UR6, c[0x0][0x44c] ;  /* 0x0001130000061ab9 */ /* 0x000fe40000000800 */
[----:B------:R-:W-:-:S04]  /*6cd0*/  UIMAD.WIDE.U32 UR6, UR45, UR6, URZ ;  /* 0x000000062d0672a5 */ /* 0x000fc8000f8e003f */
[----:B------:R-:W-:Y:S01]  /*6ce0*/  SYNCS.ARRIVE.TRANS64.RED.A1T0 RZ, [UR14], RZ ;  /* 0x000000ffffff79a7 */ /* 0x000fe2000810040e */
[----:B------:R-:W-:Y:S01]  /*6cf0*/  UMOV UR14, UR45 ;  /* 0x0000002d000e7c82 */ /* 0x000fe20008000000 */
[----:B------:R-:W-:-:S04]  /*6d00*/  @UP1 USHF.R.U32.HI UR14, URZ, UR15, UR7 ;  /* 0x0000000f3f0e1299 */ /* 0x000fc80008011607 */
[----:B------:R-:W-:-:S04]  /*6d10*/  UIADD3 UR6, UR14, UR48, -UR50 ;  /* 0x000000300e067290 */ /* 0x000fc8000fffe832 */
[----:B------:R-:W-:Y:S01]  /*6d20*/  UIADD3 UR11, UR6, UR11, URZ ;  /* 0x0000000b060b7290 */ /* 0x000fe2000fffe03f */
[----:B------:R-:W-:Y:S11]  /*6d30*/  @P1 BRA `(.L_x_5470) ;  /* 0x00000000004c1947 */ /* 0x000ff60003800000 */
        /* <DEDUP_REMOVED lines=11> */
.L_x_5471:
[----:B------:R-:W-:Y:S02]  /*6df0*/  ULDC UR19, c[0x0][0x9e4] ;  /* 0x0002790000137ab9 */ /* 0x000fe40000000800 */
[----:B------:R-:W-:-:S11]  /*6e00*/  UISETP.NE.AND UP0, UPT, UR19, 0x1, UPT ;  /* 0x000000011300788c */ /* 0x000fd6000bf05270 */
[----:B------:R-:W-:Y:S02]  /*6e10*/  @UP0 ULDC.64 UR6, c[0x0][0x9e8] ;  /* 0x00027a0000060ab9 */ /* 0x000fe40000000a00 */
[----:B------:R-:W-:-:S04]  /*6e20*/  UIMAD.WIDE.U32 UR14, UR18, UR6, URZ ;  /* 0x00000006120e72a5 */ /* 0x000fc8000f8e003f */
[----:B------:R-:W-:-:S12]  /*6e30*/  @UP0 USHF.R.U32.HI UR18, URZ, UR7, UR15 ;  /* 0x000000073f120299 */ /* 0x000fd8000801160f */
.L_x_5472:
[----:B------:R-:W-:-:S04]  /*6e40*/  UIMAD UR18, UR18, UR19, UR19 ;  /* 0x00000013121272a4 */ /* 0x000fc8000f8e0213 */
[----:B------:R-:W-:-:S04]  /*6e50*/  UISETP.LT.AND UP0, UPT, UR11, UR18, UPT ;  /* 0x000000120b00728c */ /* 0x000fc8000bf01270 */
[----:B------:R-:W-:-:S12]  /*6e60*/  USEL UR11, UR11, UR18, UP0 ;  /* 0x000000120b0b7287 */ /* 0x000fd80008000000 */
.L_x_5470:
[----:B------:R-:W-:-:S04]  /*6e70*/  USHF.R.S32.HI UR6, URZ, 0x1f, UR11 ;  /* 0x0000001f3f067899 */ /* 0x000fc8000801140b */
[----:B------:R-:W-:-:S04]  /*6e80*/  ULEA.HI UR6, UR6, UR11, URZ, 0x6 ;  /* 0x0000000b06067291 */ /* 0x000fc8000f8f303f */
[----:B------:R-:W-:-:S04]  /*6e90*/  USHF.R.S32.HI UR6, URZ, 0x6, UR6 ;  /* 0x000000063f067899 */ /* 0x000fc80008011406 */
[----:B------:R-:W-:-:S04]  /*6ea0*/  UISETP.LT.AND UP0, UPT, UR47, UR6, UPT ;  /* 0x000000062f00728c */ /* 0x000fc8000bf01270 */
[----:B------:R-:W-:-:S04]  /*6eb0*/  USEL UR20, UR47, UR6, !UP0 ;  /* 0x000000062f147287 */ /* 0x000fc8000c000000 */
[----:B------:R-:W-:-:S06]  /*6ec0*/  UISETP.GE.AND UP0, UPT, UR26, UR20, UPT ;  /* 0x000000141a00728c */ /* 0x000fcc000bf06270 */
[----:B------:R-:W-:-:S13]  /*6ed0*/  PLOP3.LUT P1, PT, PT, PT, UP0, 0x80, 0x0 ;  /* 0x000000000000781c */ /* 0x000fda0003f2f008 */
        /* <DEDUP_REMOVED lines=8> */
[----:B------:R-:W-:-:S05]  /*6f60*/  ULDC UR24, c[0x0][0x9e0] ;  /* 0x0002780000187ab9 */ /* 0x000fca0000000800 */
.L_x_5492:
[----:B------:R-:W-:-:S04]  /*6f70*/  UIADD3 UR38, UR28, 0x1, URZ ;  /* 0x000000011c267890 */ /* 0x000fc8000fffe03f */
[----:B------:R-:W-:-:S04]  /*6f80*/  UISETP.NE.AND UP0, UPT, UR38, 0x2, UPT ;  /* 0x000000022600788c */ /* 0x000fc8000bf05270 */
[----:B------:R-:W-:Y:S02]  /*6f90*/  USEL UR6, URZ, 0x1, UP0 ;  /* 0x000000013f067887 */ /* 0x000fe40008000000 */
[----:B------:R-:W-:Y:S02]  /*6fa0*/  USEL UR38, UR38, URZ, UP0 ;  /* 0x0000003f26267287 */ /* 0x000fe40008000000 */
[----:B------:R-:W-:Y:S01]  /*6fb0*/  ULOP3.LUT UR37, UR37, UR6, URZ, 0x3c, !UPT ;  /* 0x0000000625257292 */ /* 0x000fe2000f8e3c3f */
[----:B-1----:R-:W-:Y:S11]  /*6fc0*/  @!P0 BRA `(.L_x_5474) ;  /* 0x0000000000048947 */ /* 0x002ff60003800000 */
[----:B------:R-:W-:Y:S01]  /*6fd0*/  BPT.TRAP 0x1 ;  /* 0x000000040000795c */ /* 0x000fe20000300000 */
.L_x_5474:
[----:B------:R-:W-:Y:S01]  /*6fe0*/  ULEA UR25, UR38, UR41, 0x3 ;  /* 0x0000002926197291 */ /* 0x000fe2000f8e183f */
[----:B0-2---:R-:W-:-:S05]  /*6ff0*/  IMAD.U32 R7, RZ, RZ, UR37 ;  /* 0x00000025ff077e24 */ /* 0x005fca000f8e00ff */
[----:B------:R-:W-:-:S04]  /*7000*/  SHF.L.U32 R7, R7, 0x1f, RZ ;  /* 0x0000001f07077819 */ /* 0x000fc800000006ff */
[----:B------:R0:W2:Y:S01]  /*7010*/  SYNCS.PHASECHK.TRANS64.TRYWAIT P1, [UR25+0x28c30], R7 ;  /* 0x028c3007ff0075a7 */ /* 0x0000a20008020159 */
[----:B------:R-:W-:Y:S05]  /*7020*/  @!P0 BRA `(.L_x_5475) ;  /* 0x0000000000048947 */ /* 0x000fea0003800000 */
[----:B------:R-:W-:Y:S01]  /*7030*/  BPT.TRAP 0x1 ;  /* 0x000000040000795c */ /* 0x000fe20000300000 */
.L_x_5475:
[----:B--2---:R-:W-:Y:S05]  /*7040*/  @P1 BRA `(.L_x_5476) ;  /* 0x0000000000081947 */ /* 0x004fea0003800000 */
[----:B------:R-:W2:Y:S02]  /*7050*/  SYNCS.PHASECHK.TRANS64.TRYWAIT P1, [UR25+0x28c30], R7 ;  /* 0x028c3007ff0075a7 */ /* 0x000ea40008020159 */
[----:B--2---:R-:W-:Y:S05]  /*7060*/  @!P1 BRA `(.L_x_5477) ;  /* 0x0000012c00c89947 */ /* 0x004fea0003800000 */
.L_x_5476:
[----:B------:R-:W-:Y:S01]  /*7070*/  R2UR UR18, R0 ;  /* 0x00000000001272ca */ /* 0x000fe200000e0000 */
[----:B-1----:R-:W-:Y:S01]  /*7080*/  WARPGROUP.ARRIVE ;  /* 0x00000000000079c5 */ /* 0x002fe20000000000 */
[----:B------:R-:W-:Y:S01]  /*7090*/  UMOV UR19, 0x40000040 ;  /* 0x4000004000137882 */ /* 0x000fe20000000000 */
[----:B------:R-:W-:Y:S01]  /*70a0*/  UMOV UR7, 0x40000040 ;  /* 0x4000004000077882 */ /* 0x000fe20000000000 */
[----:B------:R-:W-:Y:S01]  /*70b0*/  UMOV UR11, 0x40000040 ;  /* 0x40000040000b7882 */ /* 0x000fe20000000000 */
[----:B------:R-:W-:-:S08]  /*70c0*/  UMOV UR15, 0x40000040 ;  /* 0x40000040000f7882 */ /* 0x000fd00000000000 */
[----:B------:R-:W-:-:S04]  /*70d0*/  ULEA UR18, UR38, UR18, 0x9 ;  /* 0x0000001226127291 */ /* 0x000fc8000f8e483f */
[----:B------:R-:W-:Y:S02]  /*70e0*/  UIADD3 UR6, UR18, 0x2, URZ ;  /* 0x0000000212067890 */ /* 0x000fe4000fffe03f */
[----:B------:R-:W-:Y:S02]  /*70f0*/  UIADD3 UR10, UR18, 0x4, URZ ;  /* 0x00000004120a7890 */ /* 0x000fe4000fffe03f */
[----:B------:R-:W-:Y:S02]  /*7100*/  UIADD3 UR14, UR18, 0x6, URZ ;  /* 0x00000006120e7890 */ /* 0x000fe4000fffe03f */
        /* <DEDUP_REMOVED lines=13> */
.L_x_5478:
[----:B------:R-:W-:Y:S01]  /*71e0*/  UISETP.NE.AND UP1, UPT, UR52, URZ, UPT ;  /* 0x0000003f3400728c */ /* 0x000fe2000bf25270 */
[----:B------:R-:W-:Y:S02]  /*71f0*/  VIADD R227, R186, UR45 ;  /* 0x0000002dbae37c36 */ /* 0x000fe40008000000 */
[----:B------:R-:W-:Y:S01]  /*7200*/  FMUL.FTZ R13, R153, UR23 ;  /* 0x00000017990d7c20 */ /* 0x000fe20008410000 */
[----:B------:R-:W-:Y:S01]  /*7210*/  FMUL.FTZ R153, R163, UR23 ;  /* 0x00000017a3997c20 */ /* 0x000fe20008410000 */
[----:B------:R-:W-:Y:S01]  /*7220*/  FMUL.FTZ R163, R174, UR23 ;  /* 0x00000017aea37c20 */ /* 0x000fe20008410000 */
[----:B------:R-:W-:Y:S01]  /*7230*/  USHF.L.U32 UR7, UR26, 0x6, URZ ;  /* 0x000000061a077899 */ /* 0x000fe2000800063f */
[----:B------:R-:W-:Y:S01]  /*7240*/  PLOP3.LUT P1, PT, PT, PT, UP1, 0x80, 0x0 ;  /* 0x000000000000781c */ /* 0x000fe20003f2f018 */
[----:B------:R-:W-:Y:S01]  /*7250*/  FMUL.FTZ R174, R180, UR23 ;  /* 0x00000017b4ae7c20 */ /* 0x000fe20008410000 */
[----:B------:R-:W-:Y:S01]  /*7260*/  PLOP3.LUT P2, PT, PT, PT, UP1, 0x80, 0x0 ;  /* 0x000000000000781c */ /* 0x000fe20003f4f018 */
[----:B------:R-:W-:Y:S01]  /*7270*/  FMUL.FTZ R12, R152, UR23 ;  /* 0x00000017980c7c20 */ /* 0x000fe20008410000 */
[----:B------:R-:W-:Y:S01]  /*7280*/  FMUL.FTZ R5, R154, UR23 ;  /* 0x000000179a057c20 */ /* 0x000fe20008410000 */
[----:B------:R-:W-:Y:S01]  /*7290*/  @UP1 ULDC UR6, c[0x0][0x44c] ;  /* 0x0001130000061ab9 */ /* 0x000fe20000000800 */
[----:B------:R-:W-:Y:S01]  /*72a0*/  FMUL.FTZ R20, R156, UR23 ;  /* 0x000000179c147c20 */ /* 0x000fe20008410000 */
[----:B------:R-:W-:Y:S01]  /*72b0*/  UISETP.NE.AND UP0, UPT, UR51, URZ, UPT ;  /* 0x0000003f3300728c */ /* 0x000fe2000bf05270 */
[----:B--2---:R-:W-:Y:S01]  /*72c0*/  FMUL.FTZ R6, R155, UR23 ;  /* 0x000000179b067c20 */ /* 0x004fe20008410000 */
[----:B------:R-:W-:Y:S01]  /*72d0*/  FMUL.FTZ R21, R157, UR23 ;  /* 0x000000179d157c20 */ /* 0x000fe20008410000 */
        /* <DEDUP_REMOVED lines=9> */
[----:B------:R-:W-:Y:S01]  /*7370*/  UIADD3 UR6, UR25, 0x28c40, URZ ;  /* 0x00028c4019067890 */ /* 0x000fe2000fffe03f */
[----:B------:R-:W-:Y:S01]  /*7380*/  FMUL.FTZ R158, R164, UR23 ;  /* 0x00000017a49e7c20 */ /* 0x000fe20008410000 */
[----:B------:R-:W-:Y:S01]  /*7390*/  FMUL.FTZ R160, R165, UR23 ;  /* 0x00000017a5a07c20 */ /* 0x000fe20008410000 */
[----:B------:R-:W-:Y:S01]  /*73a0*/  FMUL.FTZ R157, R166, UR23 ;  /* 0x00000017a69d7c20 */ /* 0x000fe20008410000 */
[----:B------:R-:W1:Y:S01]  /*73b0*/  SHFL.IDX PT, R180, R227, RZ, 0x1c1f ;  /* 0x001c1fffe3b47589 */ /* 0x000e6200000e0000 */
[----:B------:R-:W-:Y:S01]  /*73c0*/  FMUL.FTZ R162, R168, UR23 ;  /* 0x00000017a8a27c20 */ /* 0x000fe20008410000 */
[----:B------:R-:W-:Y:S01]  /*73d0*/  FMUL.FTZ R167, R178, UR23 ;  /* 0x00000017b2a77c20 */ /* 0x000fe20008410000 */
[----:B------:R-:W-:Y:S01]  /*73e0*/  UPRMT UR6, UR40, 0x654, UR6 ;  /* 0x0000065428067896 */ /* 0x000fe20008000006 */
[----:B------:R-:W-:Y:S01]  /*73f0*/  FMUL.FTZ R164, R169, UR23 ;  /* 0x00000017a9a47c20 */ /* 0x000fe20008410000 */
[----:B------:R-:W-:Y:S01]  /*7400*/  FMUL.FTZ R159, R170, UR23 ;  /* 0x00000017aa9f7c20 */ /* 0x000fe20008410000 */
[----:B------:R-:W-:Y:S01]  /*7410*/  FMUL.FTZ R161, R171, UR23 ;  /* 0x00000017aba17c20 */ /* 0x000fe20008410000 */
[----:B------:R-:W-:Y:S01]  /*7420*/  FMUL.FTZ R166, R172, UR23 ;  /* 0x00000017aca67c20 */ /* 0x000fe20008410000 */
[----:B------:R-:W-:Y:S01]  /*7430*/  FMUL.FTZ R168, R173, UR23 ;  /* 0x00000017ada87c20 */ /* 0x000fe20008410000 */
[----:B------:R-:W-:Y:S01]  /*7440*/  FMUL.FTZ R165, R175, UR23 ;  /* 0x00000017afa57c20 */ /* 0x000fe20008410000 */
[----:B------:R-:W-:-:S02]  /*7450*/  IMAD.U32 R178, RZ, RZ, UR7 ;  /* 0x00000007ffb27e24 */ /* 0x000fc4000f8e00ff */
[----:B------:R-:W-:Y:S01]  /*7460*/  FMUL.FTZ R170, R176, UR23 ;  /* 0x00000017b0aa7c20 */ /* 0x000fe20008410000 */
[----:B------:R-:W-:Y:S01]  /*7470*/  FMUL.FTZ R172, R177, UR23 ;  /* 0x00000017b1ac7c20 */ /* 0x000fe20008410000 */
[----:B------:R-:W-:Y:S01]  /*7480*/  FMUL.FTZ R169, R179, UR23 ;  /* 0x00000017b3a97c20 */ /* 0x000fe20008410000 */
[----:B------:R-:W-:Y:S01]  /*7490*/  FMUL.FTZ R175, R181, UR23 ;  /* 0x00000017b5af7c20 */ /* 0x000fe20008410000 */
[----:B------:R-:W-:Y:S01]  /*74a0*/  FMUL.FTZ R171, R182, UR23 ;  /* 0x00000017b6ab7c20 */ /* 0x000fe20008410000 */
[----:B------:R-:W-:Y:S01]  /*74b0*/  FMUL.FTZ R173, R183, UR23 ;  /* 0x00000017b7ad7c20 */ /* 0x000fe20008410000 */
[----:B------:R-:W-:Y:S01]  /*74c0*/  IMAD.U32 R8, RZ, RZ, UR50 ;  /* 0x00000032ff087e24 */ /* 0x000fe2000f8e00ff */
[----:B------:R-:W-:Y:S01]  /*74d0*/  PLOP3.LUT P1, PT, PT, PT, UP0, 0x40, 0x0 ;  /* 0x000000000000781c */ /* 0x000fe20003f2e808 */
[----:B------:R-:W2:Y:S01]  /*74e0*/  MUFU.TANH R12, R12 ;  /* 0x0000000c000c7308 */ /* 0x000ea20000002400 */
[----:B------:R-:W-:Y:S01]  /*74f0*/  IADD3 R178, -R2, 0x1, -R178 ;  /* 0x0000000102b27810 */ /* 0x000fe20007ffe9b2 */
[----:B------:R-:W-:Y:S01]  /*7500*/  SYNCS.ARRIVE.TRANS64.RED.A1T0 RZ, [UR6], RZ ;  /* 0x000000ffffff79a7 */ /* 0x000fe20008100406 */
[----:B------:R-:W-:-:S02]  /*7510*/  ULOP3.LUT UR6, URZ, UR22, URZ, 0x33, !UPT ;  /* 0x000000163f067292 */ /* 0x000fc4000f8e333f */
[----:B------:R-:W-:-:S03]  /*7520*/  IADD3 R178, -R8, UR48, R178 ;  /* 0x0000003008b27c10 */ /* 0x000fc6000fffe1b2 */
[----:B------:R-:W3:Y:S02]  /*7530*/  MUFU.TANH R13, R13 ;  /* 0x0000000d000d7308 */ /* 0x000ee40000002400 */
[C---:B------:R-:W-:Y:S02]  /*7540*/  VIADD R179, R178.reuse, UR24 ;  /* 0x00000018b2b37c36 */ /* 0x040fe40008000000 */
[----:B------:R-:W-:Y:S02]  /*7550*/  VIADD R178, R178, UR6 ;  /* 0x00000006b2b27c36 */ /* 0x000fe40008000000 */
[----:B-1----:R-:W-:Y:S02]  /*7560*/  IMAD.IADD R177, R179, 0x1, R180 ;  /* 0x00000001b3b17824 */ /* 0x002fe400078e02b4 */
[----:B------:R-:W1:Y:S01]  /*7570*/  MUFU.TANH R5, R5 ;  /* 0x0000000500057308 */ /* 0x000e620000002400 */
[----:B------:R-:W-:-:S07]  /*7580*/  IMAD.IADD R176, R180, 0x1, R178 ;  /* 0x00000001b4b07824 */ /* 0x000fce00078e02b2 */
        /* <DEDUP_REMOVED lines=30> */
[----:B------:R-:W-:Y:S01]  /*7770*/  IMAD.U32 R8, RZ, RZ, UR50 ;  /* 0x00000032ff087e24 */ /* 0x000fe2000f8e00ff */
[----:B------:R-:W-:Y:S04]  /*7780*/  BSSY B0, `(.L_x_5480) ;  /* 0x0000011000007945 */ /* 0x000fe80003800000 */
[----:B------:R-:W-:-:S04]  /*7790*/  IADD3 R180, -R8, UR48, R180 ;  /* 0x0000003008b47c10 */ /* 0x000fc8000fffe1b4 */
        /* <DEDUP_REMOVED lines=10> */
.L_x_5481:
[----:B------:R-:W-:-:S05]  /*7840*/  IMAD.U32 R181, RZ, RZ, UR21 ;  /* 0x00000015ffb57e24 */ /* 0x000fca000f8e00ff */
[----:B------:R-:W-:-:S13]  /*7850*/  ISETP.NE.AND P1, PT, R181, 0x1, PT ;  /* 0x00000001b500780c */ /* 0x000fda0003f25270 */
[----:B------:R-:W1:Y:S02]  /*7860*/  @P1 LDC.64 R8, c[0x0][0x9e8] ;  /* 0x00027a00ff081b82 */ /* 0x000e640000000a00 */
[----:B-1----:R-:W-:-:S05]  /*7870*/  @P1 IMAD.HI.U32 R8, R180, R8, RZ ;  /* 0x00000008b4081227 */ /* 0x002fca00078e00ff */
[----:B------:R-:W-:-:S07]  /*7880*/  @P1 SHF.R.U32.HI R180, RZ, R9, R8 ;  /* 0x00000009ffb41219 */ /* 0x000fce0000011608 */
.L_x_5482:
[----:B------:R-:W-:Y:S05]  /*7890*/  BSYNC B0 ;  /* 0x0000000000007941 */ /* 0x000fea0003800000 */
.L_x_5480:
[----:B------:R-:W-:-:S04]  /*78a0*/  IMAD R180, R180, R181, -UR7 ;  /* 0x80000007b4b47e24 */ /* 0x000fc8000f8e02b5 */
[----:B------:R-:W-:-:S05]  /*78b0*/  IMAD.IADD R180, R180, 0x1, -R2 ;  /* 0x00000001b4b47824 */ /* 0x000fca00078e0a02 */
[----:B------:R-:W-:Y:S02]  /*78c0*/  VIMNMX R176, R176, R180, !PT ;  /* 0x000000b4b0b07248 */ /* 0x000fe40007fe0100 */
[----:B------:R-:W-:-:S07]  /*78d0*/  VIADDMNMX R177, R180, R181, R177, PT ;  /* 0x000000b5b4b17246 */ /* 0x000fce00038001b1 */
.L_x_5479:
[----:B------:R-:W-:Y:S01]  /*78e0*/  UISETP.GT.AND UP0, UPT, UR26, -0x1, UPT ;  /* 0xffffffff1a00788c */ /* 0x000fe2000bf04270 */
[----:B------:R-:W1:Y:S01]  /*78f0*/  SHFL.IDX PT, R8, R227, 0x1, 0x1c1f ;  /* 0x003c1f00e3087f89 */ /* 0x000e6200000e0000 */
[----:B------:R-:W-:-:S04]  /*7900*/  UISETP.NE.AND UP1, UPT, UR51, URZ, UPT ;  /* 0x0000003f3300728c */ /* 0x000fc8000bf25270 */
[----:B------:R-:W-:-:S04]  /*7910*/  PLOP3.LUT P1, PT, PT, PT, UP0, 0x80, 0x0 ;  /* 0x000000000000781c */ /* 0x000fc80003f2f008 */
[C---:B------:R-:W-:Y:S02]  /*7920*/  ISETP.GT.AND P4, PT, R176.reuse, 0x1, P1 ;  /* 0x00000001b000780c */ /* 0x040fe40000f84270 */
[C---:B------:R-:W-:Y:S02]  /*7930*/  ISETP.GT.AND P5, PT, R176.reuse, RZ, P1 ;  /* 0x000000ffb000720c */ /* 0x040fe40000fa4270 */
[C---:B------:R-:W-:Y:S02]  /*7940*/  ISETP.LT.OR P4, PT, R177.reuse, 0x2, P4 ;  /* 0x00000002b100780c */ /* 0x040fe40002781670 */
[----:B------:R-:W-:Y:S02]  /*7950*/  ISETP.LT.OR P5, PT, R177, 0x1, P5 ;  /* 0x00000001b100780c */ /* 0x000fe40002fa1670 */
[----:B------:R-:W-:Y:S02]  /*7960*/  FSEL R13, R13, -INF , !P4 ;  /* 0xff8000000d0d7808 */ /* 0x000fe40006000000 */
[----:B------:R-:W-:-:S02]  /*7970*/  ISETP.GT.AND P4, PT, R176, 0x18, P1 ;  /* 0x00000018b000780c */ /* 0x000fc40000f84270 */
[----:B------:R-:W-:Y:S02]  /*7980*/  FSEL R12, R12, -INF , !P5 ;  /* 0xff8000000c0c7808 */ /* 0x000fe40006800000 */
[----:B------:R-:W-:Y:S01]  /*7990*/  ISETP.LT.OR P4, PT, R177, 0x19, P4 ;  /* 0x00000019b100780c */ /* 0x000fe20002781670 */
[--C-:B-1----:R-:W-:Y:S01]  /*79a0*/  IMAD.IADD R179, R179, 0x1, R8.reuse ;  /* 0x00000001b3b37824 */ /* 0x102fe200078e0208 */
[----:B------:R-:W-:Y:S01]  /*79b0*/  ISETP.GT.AND P6, PT, R176, 0x8, P1 ;  /* 0x00000008b000780c */ /* 0x000fe20000fc4270 */
[----:B------:R-:W-:Y:S01]  /*79c0*/  IMAD.IADD R178, R178, 0x1, R8 ;  /* 0x00000001b2b27824 */ /* 0x000fe200078e0208 */
[C---:B------:R-:W-:Y:S02]  /*79d0*/  ISETP.GT.AND P2, PT, R176.reuse, 0x9, P1 ;  /* 0x00000009b000780c */ /* 0x040fe40000f44270 */
[C---:B------:R-:W-:Y:S02]  /*79e0*/  ISETP.GT.AND P3, PT, R176.reuse, 0x10, P1 ;  /* 0x00000010b000780c */ /* 0x040fe40000f64270 */
[----:B------:R-:W-:-:S02]  /*79f0*/  ISETP.GT.AND P5, PT, R176, 0x11, P1 ;  /* 0x00000011b000780c */ /* 0x000fc40000fa4270 */
[----:B0-----:R-:W-:Y:S02]  /*7a00*/  FSEL R158, R158, -INF , !P4 ;  /* 0xff8000009e9e7808 */ /* 0x001fe40006000000 */
[----:B------:R-:W-:Y:S02]  /*7a10*/  ISETP.GT.AND P4, PT, R176, 0x29, P1 ;  /* 0x00000029b000780c */ /* 0x000fe40000f84270 */
[C---:B------:R-:W-:Y:S02]  /*7a20*/  ISETP.LT.OR P6, PT, R177.reuse, 0x9, P6 ;  /* 0x00000009b100780c */ /* 0x040fe400037c1670 */
[C---:B------:R-:W-:Y:S02]  /*7a30*/  ISETP.LT.OR P2, PT, R177.reuse, 0xa, P2 ;  /* 0x0000000ab100780c */ /* 0x040fe40001741670 */
[C---:B------:R-:W-:Y:S02]  /*7a40*/  ISETP.LT.OR P3, PT, R177.reuse, 0x11, P3 ;  /* 0x00000011b100780c */ /* 0x040fe40001f61670 */
[----:B------:R-:W-:-:S02]  /*7a50*/  ISETP.LT.OR P5, PT, R177, 0x12, P5 ;  /* 0x00000012b100780c */ /* 0x000fc40002fa1670 */
[----:B------:R-:W-:Y:S02]  /*7a60*/  ISETP.LT.OR P4, PT, R177, 0x2a, P4 ;  /* 0x0000002ab100780c */ /* 0x000fe40002781670 */
[----:B------:R-:W-:Y:S02]  /*7a70*/  FSEL R20, R20, -INF , !P6 ;  /* 0xff80000014147808 */ /* 0x000fe40007000000 */
[----:B------:R-:W-:Y:S02]  /*7a80*/  FSEL R21, R21, -INF , !P2 ;  /* 0xff80000015157808 */ /* 0x000fe40005000000 */
[----:B------:R-:W-:Y:S02]  /*7a90*/  FSEL R154, R154, -INF , !P3 ;  /* 0xff8000009a9a7808 */ /* 0x000fe40005800000 */
[----:B------:R-:W-:Y:S02]  /*7aa0*/  FSEL R155, R155, -INF , !P5 ;  /* 0xff8000009b9b7808 */ /* 0x000fe40006800000 */
[----:B------:R-:W-:-:S02]  /*7ab0*/  ISETP.GT.AND P6, PT, R176, 0x19, P1 ;  /* 0x00000019b000780c */ /* 0x000fc40000fc4270 */
[C---:B------:R-:W-:Y:S02]  /*7ac0*/  ISETP.GT.AND P2, PT, R176.reuse, 0x20, P1 ;  /* 0x00000020b000780c */ /* 0x040fe40000f44270 */
[C---:B------:R-:W-:Y:S02]  /*7ad0*/  ISETP.GT.AND P3, PT, R176.reuse, 0x21, P1 ;  /* 0x00000021b000780c */ /* 0x040fe40000f64270 */
[----:B------:R-:W-:Y:S02]  /*7ae0*/  ISETP.GT.AND P5, PT, R176, 0x28, P1 ;  /* 0x00000028b000780c */ /* 0x000fe40000fa4270 */
[----:B------:R-:W-:Y:S02]  /*7af0*/  FSEL R168, R168, -INF , !P4 ;  /* 0xff800000a8a87808 */ /* 0x000fe40006000000 */
[----:B------:R-:W-:Y:S02]  /*7b00*/  PLOP3.LUT P4, PT, PT, PT, UP1, 0x40, 0x0 ;  /* 0x000000000000781c */ /* 0x000fe40003f8e818 */
[----:B------:R-:W-:-:S02]  /*7b10*/  ISETP.LT.OR P6, PT, R177, 0x1a, P6 ;  /* 0x0000001ab100780c */ /* 0x000fc400037c1670 */
[C---:B------:R-:W-:Y:S02]  /*7b20*/  ISETP.LT.OR P2, PT, R177.reuse, 0x21, P2 ;  /* 0x00000021b100780c */ /* 0x040fe40001741670 */
[C---:B------:R-:W-:Y:S02]  /*7b30*/  ISETP.LT.OR P3, PT, R177.reuse, 0x22, P3 ;  /* 0x00000022b100780c */ /* 0x040fe40001f61670 */
[----:B------:R-:W-:Y:S02]  /*7b40*/  ISETP.LT.OR P5, PT, R177, 0x29, P5 ;  /* 0x00000029b100780c */ /* 0x000fe40002fa1670 */
[----:B------:R-:W-:Y:S02]  /*7b50*/  FSEL R160, R160, -INF , !P6 ;  /* 0xff800000a0a07808 */ /* 0x000fe40007000000 */
[----:B------:R-:W-:Y:S02]  /*7b60*/  FSEL R162, R162, -INF , !P2 ;  /* 0xff800000a2a27808 */ /* 0x000fe40005000000 */
[----:B------:R-:W-:-:S02]  /*7b70*/  FSEL R164, R164, -INF , !P3 ;  /* 0xff800000a4a47808 */ /* 0x000fc40005800000 */
[----:B------:R-:W-:Y:S02]  /*7b80*/  FSEL R166, R166, -INF , !P5 ;  /* 0xff800000a6a67808 */ /* 0x000fe40006800000 */
[C---:B------:R-:W-:Y:S02]  /*7b90*/  ISETP.GT.AND P6, PT, R176.reuse, 0x30, P1 ;  /* 0x00000030b000780c */ /* 0x040fe40000fc4270 */
[C---:B------:R-:W-:Y:S02]  /*7ba0*/  ISETP.GT.AND P2, PT, R176.reuse, 0x31, P1 ;  /* 0x00000031b000780c */ /* 0x040fe40000f44270 */
[C---:B------:R-:W-:Y:S02]  /*7bb0*/  ISETP.GT.AND P3, PT, R176.reuse, 0x38, P1 ;  /* 0x00000038b000780c */ /* 0x040fe40000f64270 */
[----:B------:R-:W-:Y:S02]  /*7bc0*/  ISETP.GT.AND P5, PT, R176, 0x39, P1 ;  /* 0x00000039b000780c */ /* 0x000fe40000fa4270 */
[----:B------:R-:W-:-:S02]  /*7bd0*/  ISETP.LT.OR P6, PT, R177, 0x31, P6 ;  /* 0x00000031b100780c */ /* 0x000fc400037c1670 */
[C---:B------:R-:W-:Y:S02]  /*7be0*/  ISETP.LT.OR P2, PT, R177.reuse, 0x32, P2 ;  /* 0x00000032b100780c */ /* 0x040fe40001741670 */
[C---:B------:R-:W-:Y:S02]  /*7bf0*/  ISETP.LT.OR P3, PT, R177.reuse, 0x39, P3 ;  /* 0x00000039b100780c */ /* 0x040fe40001f61670 */
[----:B------:R-:W-:Y:S02]  /*7c00*/  ISETP.LT.OR P5, PT, R177, 0x3a, P5 ;  /* 0x0000003ab100780c */ /* 0x000fe40002fa1670 */
[----:B------:R-:W-:Y:S02]  /*7c10*/  FSEL R170, R170, -INF , !P6 ;  /* 0xff800000aaaa7808 */ /* 0x000fe40007000000 */
[----:B------:R-:W-:Y:S02]  /*7c20*/  FSEL R172, R172, -INF , !P2 ;  /* 0xff800000acac7808 */ /* 0x000fe40005000000 */
[----:B------:R-:W-:-:S02]  /*7c30*/  FSEL R174, R174, -INF , !P3 ;  /* 0xff800000aeae7808 */ /* 0x000fc40005800000 */
[----:B------:R-:W-:Y:S01]  /*7c40*/  FSEL R175, R175, -INF , !P5 ;  /* 0xff800000afaf7808 */ /* 0x000fe20006800000 */
[----:B------:R-:W-:Y:S06]  /*7c50*/  @P4 BRA `(.L_x_5483) ;  /* 0x00000000005c4947 */ /* 0x000fec0003800000 */
        /* <DEDUP_REMOVED lines=13> */
.L_x_5485:
[----:B------:R-:W-:-:S05]  /*7d30*/  IMAD.U32 R177, RZ, RZ, UR21 ;  /* 0x00000015ffb17e24 */ /* 0x000fca000f8e00ff */
[----:B------:R-:W-:-:S13]  /*7d40*/  ISETP.NE.AND P2, PT, R177, 0x1, PT ;  /* 0x00000001b100780c */ /* 0x000fda0003f45270 */
[----:B------:R-:W0:Y:S02]  /*7d50*/  @P2 LDC.64 R8, c[0x0][0x9e8] ;  /* 0x00027a00ff082b82 */ /* 0x000e240000000a00 */
[----:B0-----:R-:W-:-:S05]  /*7d60*/  @P2 IMAD.HI.U32 R8, R176, R8, RZ ;  /* 0x00000008b0082227 */ /* 0x001fca00078e00ff */
[----:B------:R-:W-:-:S07]  /*7d70*/  @P2 SHF.R.U32.HI R176, RZ, R9, R8 ;  /* 0x00000009ffb02219 */ /* 0x000fce0000011608 */
.L_x_5486:
[----:B------:R-:W-:Y:S05]  /*7d80*/  BSYNC B0 ;  /* 0x0000000000007941 */ /* 0x000fea0003800000 */
.L_x_5484:
[----:B------:R-:W-:-:S04]  /*7d90*/  IMAD R176, R176, R177, -UR7 ;  /* 0x80000007b0b07e24 */ /* 0x000fc8000f8e02b1 */
[----:B------:R-:W-:-:S05]  /*7da0*/  IMAD.IADD R176, R176, 0x1, -R2 ;  /* 0x00000001b0b07824 */ /* 0x000fca00078e0a02 */
[----:B------:R-:W-:Y:S02]  /*7db0*/  VIMNMX R178, R178, R176, !PT ;  /* 0x000000b0b2b27248 */ /* 0x000fe40007fe0100 */
[----:B------:R-:W-:-:S07]  /*7dc0*/  VIADDMNMX R179, R176, R177, R179, PT ;  /* 0x000000b1b0b37246 */ /* 0x000fce00038001b3 */
.L_x_5483:
[----:B------:R-:W-:Y:S01]  /*7dd0*/  LOP3.LUT R16, R16, 0xffffbfff, RZ, 0xc0, !PT ;  /* 0xffffbfff10107812 */ /* 0x000fe200078ec0ff */
[----:B------:R-:W-:Y:S01]  /*7de0*/  UMOV UR10, UR27 ;  /* 0x0000001b000a7c82 */ /* 0x000fe20008000000 */
[----:B------:R-:W-:Y:S02]  /*7df0*/  ISETP.GT.AND P5, PT, R178, 0x1, P1 ;  /* 0x00000001b200780c */ /* 0x000fe40000fa4270 */
[----:B------:R-:W-:Y:S02]  /*7e00*/  @P0 LOP3.LUT R16, R16, 0x4000, RZ, 0xfc, !PT ;  /* 0x0000400010100812 */ /* 0x000fe400078efcff */
[----:B------:R-:W-:Y:S02]  /*7e10*/  ISETP.GT.AND P0, PT, R178, 0x19, P1 ;  /* 0x00000019b200780c */ /* 0x000fe40000f04270 */
[----:B------:R-:W-:Y:S02]  /*7e20*/  LOP3.LUT R16, R16, 0xfffbffff, RZ, 0xc0, !PT ;  /* 0xfffbffff10107812 */ /* 0x000fe400078ec0ff */
[----:B------:R-:W-:-:S02]  /*7e30*/  ISETP.LT.OR P5, PT, R179, 0x2, P5 ;  /* 0x00000002b300780c */ /* 0x000fc40002fa1670 */
[----:B------:R-:W-:Y:S02]  /*7e40*/  ISETP.GT.AND P6, PT, R178, 0x8, P1 ;  /* 0x00000008b200780c */ /* 0x000fe40000fc4270 */
[----:B------:R-:W-:Y:S02]  /*7e50*/  FSEL R8, R6, -INF , !P5 ;  /* 0xff80000006087808 */ /* 0x000fe40006800000 */
[----:B------:R-:W-:Y:S02]  /*7e60*/  FMNMX.FTZ R6, R12, R10, !PT ;  /* 0x0000000a0c067209 */ /* 0x000fe40007810000 */
[----:B------:R-:W-:Y:S02]  /*7e70*/  ISETP.GT.AND P2, PT, R178, 0x9, P1 ;  /* 0x00000009b200780c */ /* 0x000fe40000f44270 */
[----:B------:R-:W-:Y:S02]  /*7e80*/  @P0 LOP3.LUT R16, R16, 0x40000, RZ, 0xfc, !PT ;  /* 0x0004000010100812 */ /* 0x000fe400078efcff */
[----:B------:R-:W-:-:S02]  /*7e90*/  ISETP.GT.AND P0, PT, R178, 0x31, P1 ;  /* 0x00000031b200780c */ /* 0x000fc40000f04270 */
[----:B------:R-:W-:Y:S02]  /*7ea0*/  LOP3.LUT R16, R16, 0xfffffffd, RZ, 0xc0, !PT ;  /* 0xfffffffd10107812 */ /* 0x000fe400078ec0ff */
[----:B------:R-:W-:Y:S02]  /*7eb0*/  FMNMX.FTZ R6, R13, R6, !PT ;  /* 0x000000060d067209 */ /* 0x000fe40007810000 */
[----:B------:R-:W-:Y:S02]  /*7ec0*/  ISETP.GT.AND P3, PT, R178, 0x10, P1 ;  /* 0x00000010b200780c */ /* 0x000fe40000f64270 */
[----:B------:R-:W-:Y:S02]  /*7ed0*/  FMNMX.FTZ R6, R20, R6, !PT ;  /* 0x0000000614067209 */ /* 0x000fe40007810000 */
[----:B------:R-:W-:Y:S02]  /*7ee0*/  ISETP.GT.AND P4, PT, R178, 0x11, P1 ;  /* 0x00000011b200780c */ /* 0x000fe40000f84270 */
[----:B------:R-:W-:-:S02]  /*7ef0*/  FMNMX.FTZ R6, R21, R6, !PT ;  /* 0x0000000615067209 */ /* 0x000fc40007810000 */
[----:B------:R-:W-:Y:S02]  /*7f00*/  @P0 LOP3.LUT R16, R16, 0x2, RZ, 0xfc, !PT ;  /* 0x0000000210100812 */ /* 0x000fe400078efcff */
[----:B------:R-:W-:Y:S02]  /*7f10*/  ISETP.GT.AND P0, PT, R178, 0x38, P1 ;  /* 0x00000038b200780c */ /* 0x000fe40000f04270 */
[----:B------:R-:W-:Y:S02]  /*7f20*/  LOP3.LUT R16, R16, 0xfffffff7, RZ, 0xc0, !PT ;  /* 0xfffffff710107812 */ /* 0x000fe400078ec0ff */
[----:B------:R-:W-:Y:S02]  /*7f30*/  FMNMX.FTZ R6, R154, R6, !PT ;  /* 0x000000069a067209 */ /* 0x000fe40007810000 */
[----:B------:R-:W-:Y:S02]  /*7f40*/  ISETP.GT.AND P5, PT, R178, 0x18, P1 ;  /* 0x00000018b200780c */ /* 0x000fe40000fa4270 */
[----:B------:R-:W-:-:S02]  /*7f50*/  FMNMX.FTZ R6, R155, R6, !PT ;  /* 0x000000069b067209 */ /* 0x000fc40007810000 */
[C---:B------:R-:W-:Y:S02]  /*7f60*/  ISETP.LT.OR P6, PT, R179.reuse, 0x9, P6 ;  /* 0x00000009b300780c */ /* 0x040fe400037c1670 */
[C---:B------:R-:W-:Y:S02]  /*7f70*/  ISETP.LT.OR P2, PT, R179.reuse, 0xa, P2 ;  /* 0x0000000ab300780c */ /* 0x040fe40001741670 */
[----:B------:R-:W-:Y:S02]  /*7f80*/  @P0 LOP3.LUT R16, R16, 0x8, RZ, 0xfc, !PT ;  /* 0x0000000810100812 */ /* 0x000fe400078efcff */
[----:B------:R-:W-:Y:S02]  /*7f90*/  ISETP.GT.AND P0, PT, R178, RZ, P1 ;  /* 0x000000ffb200720c */ /* 0x000fe40000f04270 */
[C---:B------:R-:W-:Y:S02]  /*7fa0*/  ISETP.LT.OR P3, PT, R179.reuse, 0x11, P3 ;  /* 0x00000011b300780c */ /* 0x040fe40001f61670 */
[----:B------:R-:W-:-:S02]  /*7fb0*/  ISETP.LT.OR P4, PT, R179, 0x12, P4 ;  /* 0x00000012b300780c */ /* 0x000fc40002781670 */
[----:B------:R-:W-:Y:S02]  /*7fc0*/  ISETP.LT.OR P5, PT, R179, 0x19, P5 ;  /* 0x00000019b300780c */ /* 0x000fe40002fa1670 */
[----:B------:R-:W-:Y:S02]  /*7fd0*/  FMNMX.FTZ R6, R158, R6, !PT ;  /* 0x000000069e067209 */ /* 0x000fe40007810000 */
[----:B------:R-:W-:Y:S02]  /*7fe0*/  LOP3.LUT R16, R16, 0xffffff7f, RZ, 0xc0, !PT ;  /* 0xffffff7f10107812 */ /* 0x000fe400078ec0ff */
[----:B------:R-:W-:Y:S02]  /*7ff0*/  FSEL R14, R14, -INF , !P6 ;  /* 0xff8000000e0e7808 */ /* 0x000fe40007000000 */
[----:B------:R-:W-:Y:S02]  /*8000*/  FSEL R15, R15, -INF , !P2 ;  /* 0xff8000000f0f7808 */ /* 0x000fe40005000000 */
[----:B------:R-:W-:-:S02]  /*8010*/  FSEL R152, R152, -INF , !P3 ;  /* 0xff80000098987808 */ /* 0x000fc40005800000 */
[----:B------:R-:W-:Y:S02]  /*8020*/  FSEL R153, R153, -INF , !P4 ;  /* 0xff80000099997808 */ /* 0x000fe40006000000 */
[----:B------:R-:W-:Y:S02]  /*8030*/  FSEL R157, R157, -INF , !P5 ;  /* 0xff8000009d9d7808 */ /* 0x000fe40006800000 */
[C---:B------:R-:W-:Y:S02]  /*8040*/  ISETP.GT.AND P2, PT, R178.reuse, 0x20, P1 ;  /* 0x00000020b200780c */ /* 0x040fe40000f44270 */
[C---:B------:R-:W-:Y:S02]  /*8050*/  ISETP.GT.AND P3, PT, R178.reuse, 0x21, P1 ;  /* 0x00000021b200780c */ /* 0x040fe40000f64270 */
[C---:B------:R-:W-:Y:S02]  /*8060*/  ISETP.GT.AND P4, PT, R178.reuse, 0x28, P1 ;  /* 0x00000028b200780c */ /* 0x040fe40000f84270 */
[----:B------:R-:W-:-:S02]  /*8070*/  ISETP.GT.AND P5, PT, R178, 0x29, P1 ;  /* 0x00000029b200780c */ /* 0x000fc40000fa4270 */
[C---:B------:R-:W-:Y:S02]  /*8080*/  ISETP.GT.AND P6, PT, R178.reuse, 0x30, P1 ;  /* 0x00000030b200780c */ /* 0x040fe40000fc4270 */
[----:B------:R-:W-:Y:S02]  /*8090*/  ISETP.GT.AND P1, PT, R178, 0x39, P1 ;  /* 0x00000039b200780c */ /* 0x000fe40000f24270 */
[----:B------:R-:W-:Y:S02]  /*80a0*/  FMNMX.FTZ R6, R160, R6, !PT ;  /* 0x00000006a0067209 */ /* 0x000fe40007810000 */
[----:B------:R-:W-:Y:S02]  /*80b0*/  @P0 LOP3.LUT R16, R16, 0x80, RZ, 0xfc, !PT ;  /* 0x0000008010100812 */ /* 0x000fe400078efcff */
[----:B------:R-:W-:Y:S02]  /*80c0*/  FMNMX.FTZ R6, R162, R6, !PT ;  /* 0x00000006a2067209 */ /* 0x000fe40007810000 */
[----:B------:R-:W-:-:S02]  /*80d0*/  LOP3.LUT P0, RZ, R16, 0x40000, RZ, 0xc0, !PT ;  /* 0x0004000010ff7812 */ /* 0x000fc4000780c0ff */
[----:B------:R-:W-:Y:S02]  /*80e0*/  FMNMX.FTZ R6, R164, R6, !PT ;  /* 0x00000006a4067209 */ /* 0x000fe40007810000 */
[----:B------:R-:W-:Y:S02]  /*80f0*/  LOP3.LUT R16, R16, 0xffffffdf, RZ, 0xc0, !PT ;  /* 0xffffffdf10107812 */ /* 0x000fe400078ec0ff */
[----:B------:R-:W-:Y:S02]  /*8100*/  ISETP.LT.OR P0, PT, R179, 0x1a, P0 ;  /* 0x0000001ab300780c */ /* 0x000fe40000701670 */
[----:B------:R-:W-:Y:S02]  /*8110*/  FMNMX.FTZ R6, R166, R6, !PT ;  /* 0x00000006a6067209 */ /* 0x000fe40007810000 */
[----:B------:R-:W-:Y:S02]  /*8120*/  @P1 LOP3.LUT R16, R16, 0x20, RZ, 0xfc, !PT ;  /* 0x0000002010101812 */ /* 0x000fe400078efcff */
[----:B------:R-:W-:-:S02]  /*8130*/  FMNMX.FTZ R6, R168, R6, !PT ;  /* 0x00000006a8067209 */ /* 0x000fc40007810000 */
[C---:B------:R-:W-:Y:S02]  /*8140*/  LOP3.LUT P1, RZ, R16.reuse, 0x2, RZ, 0xc0, !PT ;  /* 0x0000000210ff7812 */ /* 0x040fe4000782c0ff */
[----:B------:R-:W-:Y:S02]  /*8150*/  LOP3.LUT R16, R16, 0xfffffeff, RZ, 0xc0, !PT ;  /* 0xfffffeff10107812 */ /* 0x000fe400078ec0ff */
[----:B------:R-:W-:Y:S02]  /*8160*/  FMNMX.FTZ R6, R170, R6, !PT ;  /* 0x00000006aa067209 */ /* 0x000fe40007810000 */
[----:B------:R-:W-:Y:S02]  /*8170*/  @P0 LOP3.LUT R16, R16, 0x100, RZ, 0xfc, !PT ;  /* 0x0000010010100812 */ /* 0x000fe400078efcff */
[----:B------:R-:W-:Y:S02]  /*8180*/  ISETP.LT.OR P0, PT, R179, 0x21, P2 ;  /* 0x00000021b300780c */ /* 0x000fe40001701670 */
[----:B------:R-:W-:-:S02]  /*8190*/  FMNMX.FTZ R6, R172, R6, !PT ;  /* 0x00000006ac067209 */ /* 0x000fc40007810000 */
[----:B------:R-:W-:Y:S02]  /*81a0*/  LOP3.LUT P2, RZ, R16, 0x8, RZ, 0xc0, !PT ;  /* 0x0000000810ff7812 */ /* 0x000fe4000784c0ff */
[----:B------:R-:W-:Y:S02]  /*81b0*/  FMNMX.FTZ R6, R174, R6, !PT ;  /* 0x00000006ae067209 */ /* 0x000fe40007810000 */
[----:B------:R-:W-:Y:S02]  /*81c0*/  LOP3.LUT R16, R16, 0xffffffbf, RZ, 0xc0, !PT ;  /* 0xffffffbf10107812 */ /* 0x000fe400078ec0ff */
[----:B------:R-:W-:Y:S02]  /*81d0*/  FMNMX.FTZ R6, R175, R6, !PT ;  /* 0x00000006af067209 */ /* 0x000fe40007810000 */
[C---:B------:R-:W-:Y:S02]  /*81e0*/  ISETP.LT.OR P6, PT, R179.reuse, 0x31, P6 ;  /* 0x00000031b300780c */ /* 0x040fe400037c1670 */
[----:B------:R-:W-:Y:S01]  /*81f0*/  @P0 LOP3.LUT R16, R16, 0x40, RZ, 0xfc, !PT ;  /* 0x0000004010100812 */ /* 0x000fe200078efcff */
[----:B------:R-:W0:Y:S01]  /*8200*/  SHFL.BFLY PT, R9, R6, 0x2, 0x1f ;  /* 0x0c401f0006097f89 */ /* 0x000e2200000e0000 */
[----:B------:R-:W-:-:S02]  /*8210*/  ISETP.LT.OR P0, PT, R179, 0x22, P3 ;  /* 0x00000022b300780c */ /* 0x000fc40001f01670 */
[C---:B------:R-:W-:Y:S02]  /*8220*/  LOP3.LUT P3, RZ, R16.reuse, 0x80, RZ, 0xc0, !PT ;  /* 0x0000008010ff7812 */ /* 0x040fe4000786c0ff */
[----:B------:R-:W-:Y:S02]  /*8230*/  LOP3.LUT R16, R16, 0xffffffef, RZ, 0xc0, !PT ;  /* 0xffffffef10107812 */ /* 0x000fe400078ec0ff */
[C---:B------:R-:W-:Y:S02]  /*8240*/  ISETP.LT.OR P3, PT, R179.reuse, 0x1, P3 ;  /* 0x00000001b300780c */ /* 0x040fe40001f61670 */
[----:B------:R-:W-:Y:S02]  /*8250*/  ISETP.LT.OR P1, PT, R179, 0x32, P1 ;  /* 0x00000032b300780c */ /* 0x000fe40000f21670 */
[----:B------:R-:W-:Y:S02]  /*8260*/  FSEL R176, R5, -INF , !P3 ;  /* 0xff80000005b07808 */ /* 0x000fe40005800000 */
[----:B------:R-:W-:-:S02]  /*8270*/  ISETP.LT.OR P2, PT, R179, 0x39, P2 ;  /* 0x00000039b300780c */ /* 0x000fc40001741670 */
[----:B------:R-:W-:Y:S02]  /*8280*/  @P0 LOP3.LUT R16, R16, 0x10, RZ, 0xfc, !PT ;  /* 0x0000001010100812 */ /* 0x000fe400078efcff */
[----:B------:R-:W-:Y:S02]  /*8290*/  ISETP.LT.OR P0, PT, R179, 0x29, P4 ;  /* 0x00000029b300780c */ /* 0x000fe40002701670 */
[C---:B------:R-:W-:Y:S02]  /*82a0*/  LOP3.LUT P4, RZ, R16.reuse, 0x20, RZ, 0xc0, !PT ;  /* 0x0000002010ff7812 */ /* 0x040fe4000788c0ff */
[----:B------:R-:W-:Y:S02]  /*82b0*/  LOP3.LUT R16, R16, 0xfffffffb, RZ, 0xc0, !PT ;  /* 0xfffffffb10107812 */ /* 0x000fe400078ec0ff */
[----:B------:R-:W-:Y:S02]  /*82c0*/  FMNMX.FTZ R5, R176, R11, !PT ;  /* 0x0000000bb0057209 */ /* 0x000fe40007810000 */
[----:B0-----:R-:W-:-:S02]  /*82d0*/  FMNMX.FTZ R6, R6, R9, !PT ;  /* 0x0000000906067209 */ /* 0x001fc40007810000 */
[----:B------:R-:W-:Y:S02]  /*82e0*/  FMNMX.FTZ R5, R8, R5, !PT ;  /* 0x0000000508057209 */ /* 0x000fe40007810000 */
[C---:B------:R-:W-:Y:S01]  /*82f0*/  ISETP.LT.OR P4, PT, R179.reuse, 0x3a, P4 ;  /* 0x0000003ab300780c */ /* 0x040fe20002781670 */
[----:B------:R-:W0:Y:S01]  /*8300*/  SHFL.BFLY PT, R9, R6, 0x1, 0x1f ;  /* 0x0c201f0006097f89 */ /* 0x000e2200000e0000 */
[----:B------:R-:W-:Y:S02]  /*8310*/  @P0 LOP3.LUT R16, R16, 0x4, RZ, 0xfc, !PT ;  /* 0x0000000410100812 */ /* 0x000fe400078efcff */
[----:B------:R-:W-:Y:S02]  /*8320*/  ISETP.LT.OR P0, PT, R179, 0x2a, P5 ;  /* 0x0000002ab300780c */ /* 0x000fe40002f01670 */
[----:B------:R-:W-:Y:S02]  /*8330*/  LOP3.LUT R16, R16, 0xffff7fff, RZ, 0xc0, !PT ;  /* 0xffff7fff10107812 */ /* 0x000fe400078ec0ff */
[----:B------:R-:W-:-:S02]  /*8340*/  FMNMX.FTZ R5, R14, R5, !PT ;  /* 0x000000050e057209 */ /* 0x000fc40007810000 */
[----:B------:R-:W-:Y:S02]  /*8350*/  FSEL R171, R171, -INF , !P2 ;  /* 0xff800000abab7808 */ /* 0x000fe40005000000 */
[----:B------:R-:W-:Y:S02]  /*8360*/  FMNMX.FTZ R5, R15, R5, !PT ;  /* 0x000000050f057209 */ /* 0x000fe40007810000 */
[----:B------:R-:W-:Y:S02]  /*8370*/  FSEL R173, R173, -INF , !P4 ;  /* 0xff800000adad7808 */ /* 0x000fe40006000000 */
[----:B------:R-:W-:Y:S02]  /*8380*/  FMNMX.FTZ R5, R152, R5, !PT ;  /* 0x0000000598057209 */ /* 0x000fe40007810000 */
[----:B------:R-:W-:Y:S02]  /*8390*/  @P0 LOP3.LUT R16, R16, 0x8000, RZ, 0xfc, !PT ;  /* 0x0000800010100812 */ /* 0x000fe400078efcff */
[----:B------:R-:W-:-:S02]  /*83a0*/  FMNMX.FTZ R5, R153, R5, !PT ;  /* 0x0000000599057209 */ /* 0x000fc40007810000 */
[----:B------:R-:W-:Y:S02]  /*83b0*/  LOP3.LUT R16, R16, 0xfffeffff, RZ, 0xc0, !PT ;  /* 0xfffeffff10107812 */ /* 0x000fe400078ec0ff */
[----:B------:R-:W-:Y:S02]  /*83c0*/  FMNMX.FTZ R5, R157, R5, !PT ;  /* 0x000000059d057209 */ /* 0x000fe40007810000 */
[----:B------:R-:W-:Y:S02]  /*83d0*/  @P6 LOP3.LUT R16, R16, 0x10000, RZ, 0xfc, !PT ;  /* 0x0001000010106812 */ /* 0x000fe400078efcff */
[----:B0-----:R-:W-:Y:S02]  /*83e0*/  FMNMX.FTZ R6, R6, R9, !PT ;  /* 0x0000000906067209 */ /* 0x001fe40007810000 */
[----:B------:R-:W-:Y:S02]  /*83f0*/  LOP3.LUT R16, R16, 0xfffdffff, RZ, 0xc0, !PT ;  /* 0xfffdffff10107812 */ /* 0x000fe400078ec0ff */
[----:B------:R-:W-:-:S02]  /*8400*/  FSETP.NEU.FTZ.AND P5, PT, R6, -INF , PT ;  /* 0xff8000000600780b */ /* 0x000fc40003fbd000 */
[----:B------:R-:W-:Y:S02]  /*8410*/  @P1 LOP3.LUT R16, R16, 0x20000, RZ, 0xfc, !PT ;  /* 0x0002000010101812 */ /* 0x000fe400078efcff */
[----:B------:R-:W-:Y:S02]  /*8420*/  FSEL R9, R6, RZ, P5 ;  /* 0x000000ff06097208 */ /* 0x000fe40002800000 */
[C---:B------:R-:W-:Y:S02]  /*8430*/  LOP3.LUT P1, RZ, R16.reuse, 0x100, RZ, 0xc0, !PT ;  /* 0x0000010010ff7812 */ /* 0x040fe4000782c0ff */
[----:B------:R-:W-:Y:S01]  /*8440*/  LOP3.LUT P6, RZ, R16, 0x40, RZ, 0xc0, !PT ;  /* 0x0000004010ff7812 */ /* 0x000fe200078cc0ff */
[----:B------:R-:W-:Y:S01]  /*8450*/  FADD.FTZ R9, -R9, R10 ;  /* 0x0000000a09097221 */ /* 0x000fe20000010100 */
[----:B------:R-:W-:Y:S01]  /*8460*/  FSEL R156, R156, -INF , !P1 ;  /* 0xff8000009c9c7808 */ /* 0x000fe20004800000 */
[----:B------:R-:W-:Y:S01]  /*8470*/  FMUL.FTZ R10, R6, UR10 ;  /* 0x0000000a060a7c20 */ /* 0x000fe20008410000 */
[----:B------:R-:W-:Y:S01]  /*8480*/  LOP3.LUT P0, RZ, R16, 0x10, RZ, 0xc0, !PT ;  /* 0x0000001010ff7812 */ /* 0x000fe2000780c0ff */
[----:B------:R-:W-:Y:S01]  /*8490*/  FMUL.FTZ R9, R9, UR10 ;  /* 0x0000000a09097c20 */ /* 0x000fe20008410000 */
[----:B------:R-:W-:-:S02]  /*84a0*/  FSEL R159, R159, -INF , !P6 ;  /* 0xff8000009f9f7808 */ /* 0x000fc40007000000 */
[----:B------:R-:W-:Y:S02]  /*84b0*/  FMNMX.FTZ R5, R156, R5, !PT ;  /* 0x000000059c057209 */ /* 0x000fe40007810000 */
[----:B------:R-:W-:Y:S02]  /*84c0*/  FSEL R10, R10, RZ, P5 ;  /* 0x000000ff0a0a7208 */ /* 0x000fe40002800000 */
[----:B------:R-:W-:Y:S02]  /*84d0*/  LOP3.LUT P5, RZ, R16, 0x4, RZ, 0xc0, !PT ;  /* 0x0000000410ff7812 */ /* 0x000fe400078ac0ff */
[----:B------:R-:W-:Y:S01]  /*84e0*/  FSEL R161, R161, -INF , !P0 ;  /* 0xff800000a1a17808 */ /* 0x000fe20004000000 */
[--C-:B------:R-:W-:Y:S01]  /*84f0*/  FFMA.FTZ R12, R12, UR10, -R10.reuse ;  /* 0x0000000a0c0c7c23 */ /* 0x100fe2000801080a */
[----:B------:R-:W-:Y:S01]  /*8500*/  FMNMX.FTZ R5, R159, R5, !PT ;  /* 0x000000059f057209 */ /* 0x000fe20007810000 */
[--C-:B------:R-:W-:Y:S01]  /*8510*/  FFMA.FTZ R13, R13, UR10, -R10.reuse ;  /* 0x0000000a0d0d7c23 */ /* 0x100fe2000801080a */
[----:B------:R-:W-:Y:S01]  /*8520*/  LOP3.LUT P0, RZ, R16, 0x8000, RZ, 0xc0, !PT ;  /* 0x0000800010ff7812 */ /* 0x000fe2000780c0ff */
[--C-:B------:R-:W-:Y:S01]  /*8530*/  FFMA.FTZ R20, R20, UR10, -R10.reuse ;  /* 0x0000000a14147c23 */ /* 0x100fe2000801080a */
        /* <DEDUP_REMOVED lines=16> */
[----:B------:R-:W-:Y:S01]  /*8640*/  FSEL R169, R169, -INF , !P1 ;  /* 0xff800000a9a97808 */ /* 0x000fe20004800000 */
[--C-:B------:R-:W-:Y:S01]  /*8650*/  FFMA.FTZ R168, R168, UR10, -R10.reuse ;  /* 0x0000000aa8a87c23 */ /* 0x100fe2000801080a */
[----:B------:R-:W-:Y:S01]  /*8660*/  FMNMX.FTZ R5, R167, R5, !PT ;  /* 0x00000005a7057209 */ /* 0x000fe20007810000 */
[--C-:B------:R-:W-:Y:S01]  /*8670*/  FFMA.FTZ R170, R170, UR10, -R10.reuse ;  /* 0x0000000aaaaa7c23 */ /* 0x100fe2000801080a */
[--C-:B------:R-:W-:Y:S01]  /*8680*/  FFMA.FTZ R172, R172, UR10, -R10.reuse ;  /* 0x0000000aacac7c23 */ /* 0x100fe2000801080a */
[--C-:B------:R-:W-:Y:S01]  /*8690*/  FFMA.FTZ R174, R174, UR10, -R10.reuse ;  /* 0x0000000aaeae7c23 */ /* 0x100fe2000801080a */
[----:B------:R-:W-:Y:S01]  /*86a0*/  FMNMX.FTZ R5, R169, R5, !PT ;  /* 0x00000005a9057209 */ /* 0x000fe20007810000 */
[----:B------:R-:W-:Y:S01]  /*86b0*/  FFMA.FTZ R10, R175, UR10, -R10 ;  /* 0x0000000aaf0a7c23 */ /* 0x000fe2000801080a */
[----:B------:R-:W-:Y:S01]  /*86c0*/  MUFU.EX2 R12, R12 ;  /* 0x0000000c000c7308 */ /* 0x000fe20000000800 */
[----:B------:R-:W-:-:S02]  /*86d0*/  ISETP.NE.AND P1, PT, R18, RZ, PT ;  /* 0x000000ff1200720c */ /* 0x000fc40003f25270 */
[----:B------:R-:W-:Y:S02]  /*86e0*/  FMNMX.FTZ R5, R171, R5, !PT ;  /* 0x00000005ab057209 */ /* 0x000fe40007810000 */
[----:B------:R-:W-:Y:S02]  /*86f0*/  LOP3.LUT P0, RZ, R16, 0x4000, RZ, 0xc0, !PT ;  /* 0x0000400010ff7812 */ /* 0x000fe4000780c0ff */
[----:B------:R-:W-:Y:S01]  /*8700*/  FMNMX.FTZ R5, R173, R5, !PT ;  /* 0x00000005ad057209 */ /* 0x000fe20007810000 */
[----:B------:R-:W-:Y:S04]  /*8710*/  MUFU.EX2 R13, R13 ;  /* 0x0000000d000d7308 */ /* 0x000fe80000000800 */
[----:B------:R-:W0:Y:S04]  /*8720*/  SHFL.BFLY PT, R175, R5, 0x2, 0x1f ;  /* 0x0c401f0005af7f89 */ /* 0x000e2800000e0000 */
[----:B------:R-:W-:Y:S08]  /*8730*/  MUFU.EX2 R20, R20 ;  /* 0x0000001400147308 */ /* 0x000ff00000000800 */
        /* <DEDUP_REMOVED lines=9> */
[----:B------:R-:W-:-:S03]  /*87d0*/  FSETP.NEU.FTZ.AND P2, PT, R5, -INF , PT ;  /* 0xff8000000500780b */ /* 0x000fc60003f5d000 */
[----:B------:R0:W-:Y:S08]  /*87e0*/  MUFU.EX2 R175, R154 ;  /* 0x0000009a00af7308 */ /* 0x0001f00000000800 */
[----:B------:R-:W-:Y:S01]  /*87f0*/  MUFU.EX2 R166, R166 ;  /* 0x000000a600a67308 */ /* 0x000fe20000000800 */
[----:B0-----:R-:W-:-:S05]  /*8800*/  FSEL R154, R5, RZ, P2 ;  /* 0x000000ff059a7208 */ /* 0x001fca0001000000 */
[----:B------:R-:W-:Y:S02]  /*8810*/  FADD.FTZ R154, -R154, R11 ;  /* 0x0000000b9a9a7221 */ /* 0x000fe40000010100 */
[----:B------:R0:W1:Y:S08]  /*8820*/  MUFU.EX2 R11, R9 ;  /* 0x00000009000b7308 */ /* 0x0000700000000800 */
[----:B------:R-:W-:Y:S01]  /*8830*/  MUFU.EX2 R168, R168 ;  /* 0x000000a800a87308 */ /* 0x000fe20000000800 */
[----:B0-----:R-:W-:Y:S01]  /*8840*/  FMUL.FTZ R9, R154, UR10 ;  /* 0x0000000a9a097c20 */ /* 0x001fe20008410000 */
[----:B------:R-:W-:-:S04]  /*8850*/  IMAD.U32 R154, RZ, RZ, UR28 ;  /* 0x0000001cff9a7e24 */ /* 0x000fc8000f8e00ff */
[----:B------:R-:W-:Y:S02]  /*8860*/  @!P1 IMAD R154, R154, 0x40, R17 ;  /* 0x000000409a9a9824 */ /* 0x000fe400078e0211 */
[----:B------:R-:W0:Y:S01]  /*8870*/  MUFU.EX2 R9, R9 ;  /* 0x0000000900097308 */ /* 0x000e220000000800 */
[----:B-1----:R-:W-:Y:S01]  /*8880*/  FFMA.FTZ R3, R11, R3, R12 ;  /* 0x000000030b037223 */ /* 0x002fe2000001000c */
[-C--:B------:R-:W-:Y:S01]  /*8890*/  FMUL.FTZ R24, R24, R11.reuse ;  /* 0x0000000b18187220 */ /* 0x080fe20000410000 */
[----:B------:R-:W-:Y:S01]  /*88a0*/  @!P1 LEA R154, R154, UR41, 0x2 ;  /* 0x000000299a9a9c11 */ /* 0x000fe2000f8e10ff */
[-C--:B------:R-:W-:Y:S01]  /*88b0*/  FMUL.FTZ R25, R25, R11.reuse ;  /* 0x0000000b19197220 */ /* 0x080fe20000410000 */
[----:B------:R-:W-:Y:S01]  /*88c0*/  FADD.FTZ R3, R13, R3 ;  /* 0x000000030d037221 */ /* 0x000fe20000010000 */
[-C--:B------:R-:W-:Y:S01]  /*88d0*/  FMUL.FTZ R28, R28, R11.reuse ;  /* 0x0000000b1c1c7220 */ /* 0x080fe20000410000 */
[-C--:B------:R-:W-:Y:S01]  /*88e0*/  FMUL.FTZ R29, R29, R11.reuse ;  /* 0x0000000b1d1d7220 */ /* 0x080fe20000410000 */
[----:B------:R-:W-:Y:S01]  /*88f0*/  @!P1 STS [R154+0x28800], R11 ;  /* 0x0288000b9a009388 */ /* 0x000fe20000000800 */
[----:B------:R-:W-:Y:S01]  /*8900*/  FADD.FTZ R3, R20, R3 ;  /* 0x0000000314037221 */ /* 0x000fe20000010000 */
[----:B------:R-:W1:Y:S01]  /*8910*/  MUFU.EX2 R170, R170 ;  /* 0x000000aa00aa7308 */ /* 0x000e620000000800 */
[-C--:B------:R-:W-:Y:S01]  /*8920*/  FMUL.FTZ R32, R32, R11.reuse ;  /* 0x0000000b20207220 */ /* 0x080fe20000410000 */
[-C--:B------:R-:W-:Y:S01]  /*8930*/  FMUL.FTZ R33, R33, R11.reuse ;  /* 0x0000000b21217220 */ /* 0x080fe20000410000 */
[----:B------:R-:W-:Y:S01]  /*8940*/  FADD.FTZ R3, R21, R3 ;  /* 0x0000000315037221 */ /* 0x000fe20000010000 */
[-C--:B------:R-:W-:Y:S01]  /*8950*/  FMUL.FTZ R36, R36, R11.reuse ;  /* 0x0000000b24247220 */ /* 0x080fe20000410000 */
[-C--:B------:R-:W-:Y:S01]  /*8960*/  FMUL.FTZ R37, R37, R11.reuse ;  /* 0x0000000b25257220 */ /* 0x080fe20000410000 */
[-C--:B------:R-:W-:Y:S01]  /*8970*/  FMUL.FTZ R40, R40, R11.reuse ;  /* 0x0000000b28287220 */ /* 0x080fe20000410000 */
[----:B------:R-:W-:Y:S01]  /*8980*/  FADD.FTZ R3, R175, R3 ;  /* 0x00000003af037221 */ /* 0x000fe20000010000 */
[----:B0-----:R0:W-:Y:S01]  /*8990*/  @!P1 STS [R154+0x28820], R9 ;  /* 0x028820099a009388 */ /* 0x0011e20000000800 */
[----:B------:R-:W-:Y:S01]  /*89a0*/  MUFU.EX2 R172, R172 ;  /* 0x000000ac00ac7308 */ /* 0x000fe20000000800 */
[-C--:B------:R-:W-:Y:S01]  /*89b0*/  FMUL.FTZ R41, R41, R11.reuse ;  /* 0x0000000b29297220 */ /* 0x080fe20000410000 */
[----:B------:R-:W-:Y:S01]  /*89c0*/  FADD.FTZ R3, R155, R3 ;  /* 0x000000039b037221 */ /* 0x000fe20000010000 */
[-C--:B------:R-:W-:Y:S01]  /*89d0*/  FMUL.FTZ R44, R44, R11.reuse ;  /* 0x0000000b2c2c7220 */ /* 0x080fe20000410000 */
[-C--:B------:R-:W-:Y:S01]  /*89e0*/  FMUL.FTZ R45, R45, R11.reuse ;  /* 0x0000000b2d2d7220 */ /* 0x080fe20000410000 */
[-C--:B------:R-:W-:Y:S01]  /*89f0*/  FMUL.FTZ R48, R48, R11.reuse ;  /* 0x0000000b30307220 */ /* 0x080fe20000410000 */
[----:B------:R-:W-:Y:S01]  /*8a00*/  FADD.FTZ R3, R158, R3 ;  /* 0x000000039e037221 */ /* 0x000fe20000010000 */
[C---:B------:R-:W-:Y:S01]  /*8a10*/  F2FP.BF16.F32.PACK_AB R158, R160.reuse, R158 ;  /* 0x0000009ea09e723e */ /* 0x040fe200000010ff */
[----:B------:R-:W-:Y:S01]  /*8a20*/  MUFU.EX2 R174, R174 ;  /* 0x000000ae00ae7308 */ /* 0x000fe20000000800 */
[----:B0-----:R-:W-:Y:S01]  /*8a30*/  FMUL.FTZ R154, R5, UR10 ;  /* 0x0000000a059a7c20 */ /* 0x001fe20008410000 */
[----:B------:R-:W-:Y:S01]  /*8a40*/  FADD.FTZ R3, R160, R3 ;  /* 0x00000003a0037221 */ /* 0x000fe20000010000 */
[----:B------:R-:W-:Y:S01]  /*8a50*/  F2FP.BF16.F32.PACK_AB R160, R164, R162 ;  /* 0x000000a2a4a0723e */ /* 0x000fe200000010ff */
[-C--:B------:R-:W-:Y:S01]  /*8a60*/  FMUL.FTZ R49, R49, R11.reuse ;  /* 0x0000000b31317220 */ /* 0x080fe20000410000 */
[-C--:B------:R-:W-:Y:S01]  /*8a70*/  FMUL.FTZ R52, R52, R11.reuse ;  /* 0x0000000b34347220 */ /* 0x080fe20000410000 */
[----:B------:R-:W-:Y:S01]  /*8a80*/  FSEL R154, R154, RZ, P2 ;  /* 0x000000ff9a9a7208 */ /* 0x000fe20001000000 */
[----:B------:R-:W-:Y:S01]  /*8a90*/  FADD.FTZ R3, R162, R3 ;  /* 0x00000003a2037221 */ /* 0x000fe20000010000 */
[----:B------:R-:W0:Y:S01]  /*8aa0*/  MUFU.EX2 R10, R10 ;  /* 0x0000000a000a7308 */ /* 0x000e220000000800 */
[----:B------:R-:W-:Y:S01]  /*8ab0*/  F2FP.BF16.F32.PACK_AB R162, R168, R166 ;  /* 0x000000a6a8a2723e */ /* 0x000fe200000010ff */
[----:B------:R-:W-:Y:S01]  /*8ac0*/  FMUL.FTZ R53, R53, R11 ;  /* 0x0000000b35357220 */ /* 0x000fe20000410000 */
[--C-:B------:R-:W-:Y:S01]  /*8ad0*/  FFMA.FTZ R176, R176, UR10, -R154.reuse ;  /* 0x0000000ab0b07c23 */ /* 0x100fe2000801089a */
[----:B------:R-:W-:Y:S01]  /*8ae0*/  FADD.FTZ R3, R164, R3 ;  /* 0x00000003a4037221 */ /* 0x000fe20000010000 */
[--C-:B------:R-:W-:Y:S01]  /*8af0*/  FFMA.FTZ R8, R8, UR10, -R154.reuse ;  /* 0x0000000a08087c23 */ /* 0x100fe2000801089a */
[--C-:B------:R-:W-:Y:S01]  /*8b00*/  FFMA.FTZ R14, R14, UR10, -R154.reuse ;  /* 0x0000000a0e0e7c23 */ /* 0x100fe2000801089a */
[--C-:B------:R-:W-:Y:S01]  /*8b10*/  FFMA.FTZ R15, R15, UR10, -R154.reuse ;  /* 0x0000000a0f0f7c23 */ /* 0x100fe2000801089a */
[----:B------:R-:W-:Y:S01]  /*8b20*/  FADD.FTZ R3, R166, R3 ;  /* 0x00000003a6037221 */ /* 0x000fe20000010000 */
[----:B------:R-:W2:Y:S01]  /*8b30*/  MUFU.EX2 R176, R176 ;  /* 0x000000b000b07308 */ /* 0x000ea20000000800 */
[--C-:B------:R-:W-:Y:S01]  /*8b40*/  FFMA.FTZ R177, R152, UR10, -R154.reuse ;  /* 0x0000000a98b17c23 */ /* 0x100fe2000801089a */
[--C-:B------:R-:W-:Y:S01]  /*8b50*/  FFMA.FTZ R153, R153, UR10, -R154.reuse ;  /* 0x0000000a99997c23 */ /* 0x100fe2000801089a */
[----:B------:R-:W-:Y:S01]  /*8b60*/  FADD.FTZ R3, R168, R3 ;  /* 0x00000003a8037221 */ /* 0x000fe20000010000 */
[--C-:B------:R-:W-:Y:S01]  /*8b70*/  FFMA.FTZ R157, R157, UR10, -R154.reuse ;  /* 0x0000000a9d9d7c23 */ /* 0x100fe2000801089a */
[--C-:B------:R-:W-:Y:S01]  /*8b80*/  FFMA.FTZ R178, R156, UR10, -R154.reuse ;  /* 0x0000000a9cb27c23 */ /* 0x100fe2000801089a */
[----:B------:R-:W-:Y:S01]  /*8b90*/  F2FP.BF16.F32.PACK_AB R152, R13, R12 ;  /* 0x0000000c0d98723e */ /* 0x000fe200000010ff */
[----:B-1----:R-:W-:Y:S01]  /*8ba0*/  FADD.FTZ R3, R170, R3 ;  /* 0x00000003aa037221 */ /* 0x002fe20000010000 */
[----:B------:R-:W1:Y:S01]  /*8bb0*/  MUFU.EX2 R8, R8 ;  /* 0x0000000800087308 */ /* 0x000e620000000800 */
[----:B0-----:R-:W-:Y:S01]  /*8bc0*/  F2FP.BF16.F32.PACK_AB R166, R10, R174 ;  /* 0x000000ae0aa6723e */ /* 0x001fe200000010ff */
[--C-:B------:R-:W-:Y:S01]  /*8bd0*/  FFMA.FTZ R159, R159, UR10, -R154.reuse ;  /* 0x0000000a9f9f7c23 */ /* 0x100fe2000801089a */
[----:B------:R-:W-:Y:S01]  /*8be0*/  FADD.FTZ R3, R172, R3 ;  /* 0x00000003ac037221 */ /* 0x000fe20000010000 */
[--C-:B------:R-:W-:Y:S01]  /*8bf0*/  FFMA.FTZ R161, R161, UR10, -R154.reuse ;  /* 0x0000000aa1a17c23 */ /* 0x100fe2000801089a */
[--C-:B------:R-:W-:Y:S01]  /*8c00*/  FFMA.FTZ R163, R163, UR10, -R154.reuse ;  /* 0x0000000aa3a37c23 */ /* 0x100fe2000801089a */
[----:B------:R-:W-:Y:S01]  /*8c10*/  FFMA.FTZ R165, R165, UR10, -R154 ;  /* 0x0000000aa5a57c23 */ /* 0x000fe2000801089a */
[----:B------:R-:W-:Y:S01]  /*8c20*/  FADD.FTZ R3, R174, R3 ;  /* 0x00000003ae037221 */ /* 0x000fe20000010000 */
[----:B------:R-:W0:Y:S01]  /*8c30*/  MUFU.EX2 R14, R14 ;  /* 0x0000000e000e7308 */ /* 0x000e220000000800 */
[----:B--2---:R-:W-:Y:S01]  /*8c40*/  FFMA.FTZ R4, R9, R4, R176 ;  /* 0x0000000409047223 */ /* 0x004fe200000100b0 */
[--C-:B------:R-:W-:Y:S01]  /*8c50*/  FFMA.FTZ R167, R167, UR10, -R154.reuse ;  /* 0x0000000aa7a77c23 */ /* 0x100fe2000801089a */
[----:B------:R-:W-:Y:S01]  /*8c60*/  FADD.FTZ R3, R10, R3 ;  /* 0x000000030a037221 */ /* 0x000fe20000010000 */
[--C-:B------:R-:W-:Y:S01]  /*8c70*/  FFMA.FTZ R169, R169, UR10, -R154.reuse ;  /* 0x0000000aa9a97c23 */ /* 0x100fe2000801089a */
[--C-:B------:R-:W-:Y:S01]  /*8c80*/  FFMA.FTZ R171, R171, UR10, -R154.reuse ;  /* 0x0000000aabab7c23 */ /* 0x100fe2000801089a */
[----:B------:R-:W-:Y:S01]  /*8c90*/  FFMA.FTZ R173, R173, UR10, -R154 ;  /* 0x0000000aadad7c23 */ /* 0x000fe2000801089a */
[----:B------:R-:W-:Y:S01]  /*8ca0*/  F2FP.BF16.F32.PACK_AB R156, R155, R175 ;  /* 0x000000af9b9c723e */ /* 0x000fe200000010ff */
[----:B------:R-:W2:Y:S01]  /*8cb0*/  MUFU.EX2 R15, R15 ;  /* 0x0000000f000f7308 */ /* 0x000ea20000000800 */
[----:B-1----:R-:W-:Y:S01]  /*8cc0*/  FADD.FTZ R4, R8, R4 ;  /* 0x0000000408047221 */ /* 0x002fe20000010000 */
[----:B------:R-:W-:Y:S01]  /*8cd0*/  F2FP.BF16.F32.PACK_AB R154, R21, R20 ;  /* 0x00000014159a723e */ /* 0x000fe200000010ff */
[-C--:B------:R-:W-:Y:S01]  /*8ce0*/  FMUL.FTZ R56, R56, R11.reuse ;  /* 0x0000000b38387220 */ /* 0x080fe20000410000 */
[----:B------:R-:W-:Y:S01]  /*8cf0*/  F2FP.BF16.F32.PACK_AB R164, R172, R170 ;  /* 0x000000aaaca4723e */ /* 0x000fe200000010ff */
[-C--:B------:R-:W-:Y:S01]  /*8d00*/  FMUL.FTZ R57, R57, R11.reuse ;  /* 0x0000000b39397220 */ /* 0x080fe20000410000 */
[-C--:B------:R-:W-:Y:S01]  /*8d10*/  FMUL.FTZ R60, R60, R11.reuse ;  /* 0x0000000b3c3c7220 */ /* 0x080fe20000410000 */
[-C--:B------:R-:W-:Y:S01]  /*8d20*/  FMUL.FTZ R61, R61, R11.reuse ;  /* 0x0000000b3d3d7220 */ /* 0x080fe20000410000 */
[----:B------:R-:W1:Y:S01]  /*8d30*/  MUFU.EX2 R177, R177 ;  /* 0x000000b100b17308 */ /* 0x000e620000000800 */
[----:B0-----:R-:W-:Y:S01]  /*8d40*/  FADD.FTZ R4, R14, R4 ;  /* 0x000000040e047221 */ /* 0x001fe20000010000 */
[-C--:B------:R-:W-:Y:S01]  /*8d50*/  FMUL.FTZ R64, R64, R11.reuse ;  /* 0x0000000b40407220 */ /* 0x080fe20000410000 */
[-C--:B------:R-:W-:Y:S01]  /*8d60*/  FMUL.FTZ R65, R65, R11.reuse ;  /* 0x0000000b41417220 */ /* 0x080fe20000410000 */
[-C--:B------:R-:W-:Y:S01]  /*8d70*/  FMUL.FTZ R68, R68, R11.reuse ;  /* 0x0000000b44447220 */ /* 0x080fe20000410000 */
[-C--:B------:R-:W-:Y:S01]  /*8d80*/  FMUL.FTZ R69, R69, R11.reuse ;  /* 0x0000000b45457220 */ /* 0x080fe20000410000 */
[-C--:B------:R-:W-:Y:S01]  /*8d90*/  FMUL.FTZ R72, R72, R11.reuse ;  /* 0x0000000b48487220 */ /* 0x080fe20000410000 */
[-C--:B------:R-:W-:Y:S01]  /*8da0*/  FMUL.FTZ R73, R73, R11.reuse ;  /* 0x0000000b49497220 */ /* 0x080fe20000410000 */
[----:B------:R0:W3:Y:S01]  /*8db0*/  MUFU.EX2 R10, R153 ;  /* 0x00000099000a7308 */ /* 0x0000e20000000800 */
[C---:B--2---:R-:W-:Y:S01]  /*8dc0*/  FADD.FTZ R4, R15.reuse, R4 ;  /* 0x000000040f047221 */ /* 0x044fe20000010000 */
[----:B------:R-:W-:Y:S01]  /*8dd0*/  F2FP.BF16.F32.PACK_AB R155, R15, R14 ;  /* 0x0000000e0f9b723e */ /* 0x000fe200000010ff */
[-C--:B------:R-:W-:Y:S01]  /*8de0*/  FMUL.FTZ R76, R76, R11.reuse ;  /* 0x0000000b4c4c7220 */ /* 0x080fe20000410000 */
[-C--:B------:R-:W-:Y:S01]  /*8df0*/  FMUL.FTZ R77, R77, R11.reuse ;  /* 0x0000000b4d4d7220 */ /* 0x080fe20000410000 */
[-C--:B------:R-:W-:Y:S01]  /*8e00*/  FMUL.FTZ R80, R80, R11.reuse ;  /* 0x0000000b50507220 */ /* 0x080fe20000410000 */
[-C--:B------:R-:W-:Y:S01]  /*8e10*/  FMUL.FTZ R81, R81, R11.reuse ;  /* 0x0000000b51517220 */ /* 0x080fe20000410000 */
[-C--:B------:R-:W-:Y:S01]  /*8e20*/  FMUL.FTZ R84, R84, R11.reuse ;  /* 0x0000000b54547220 */ /* 0x080fe20000410000 */
[----:B------:R2:W4:Y:S01]  /*8e30*/  MUFU.EX2 R12, R157 ;  /* 0x0000009d000c7308 */ /* 0x0005220000000800 */
[----:B-1----:R-:W-:Y:S01]  /*8e40*/  FADD.FTZ R4, R177, R4 ;  /* 0x00000004b1047221 */ /* 0x002fe20000010000 */
[----:B0-----:R-:W-:Y:S01]  /*8e50*/  F2FP.BF16.F32.PACK_AB R153, R8, R176 ;  /* 0x000000b00899723e */ /* 0x001fe200000010ff */
[----:B------:R-:W-:Y:S01]  /*8e60*/  BAR.SYNC.DEFER_BLOCKING 0xf, 0x100 ;  /* 0x03c4000000007b1d */ /* 0x000fe20000010000 */
[-C--:B------:R-:W-:Y:S01]  /*8e70*/  FMUL.FTZ R85, R85, R11.reuse ;  /* 0x0000000b55557220 */ /* 0x080fe20000410000 */
[-C--:B------:R-:W-:Y:S01]  /*8e80*/  FMUL.FTZ R88, R88, R11.reuse ;  /* 0x0000000b58587220 */ /* 0x080fe20000410000 */
[-C--:B------:R-:W-:Y:S01]  /*8e90*/  FMUL.FTZ R89, R89, R11.reuse ;  /* 0x0000000b59597220 */ /* 0x080fe20000410000 */
[-C--:B------:R-:W-:Y:S01]  /*8ea0*/  FMUL.FTZ R92, R92, R11.reuse ;  /* 0x0000000b5c5c7220 */ /* 0x080fe20000410000 */
[----:B------:R-:W-:Y:S01]  /*8eb0*/  FMUL.FTZ R93, R93, R11 ;  /* 0x0000000b5d5d7220 */ /* 0x000fe20000410000 */
[----:B------:R-:W0:Y:S01]  /*8ec0*/  MUFU.EX2 R178, R178 ;  /* 0x000000b200b27308 */ /* 0x000e220000000800 */
[C---:B---3--:R-:W-:Y:S01]  /*8ed0*/  FADD.FTZ R4, R10.reuse, R4 ;  /* 0x000000040a047221 */ /* 0x048fe20000010000 */
[----:B--2---:R-:W-:Y:S01]  /*8ee0*/  F2FP.BF16.F32.PACK_AB R157, R10, R177 ;  /* 0x000000b10a9d723e */ /* 0x004fe200000010ff */
[-C--:B------:R-:W-:Y:S01]  /*8ef0*/  FMUL.FTZ R96, R96, R11.reuse ;  /* 0x0000000b60607220 */ /* 0x080fe20000410000 */
[-C--:B------:R-:W-:Y:S01]  /*8f00*/  FMUL.FTZ R97, R97, R11.reuse ;  /* 0x0000000b61617220 */ /* 0x080fe20000410000 */
[-C--:B------:R-:W-:Y:S01]  /*8f10*/  FMUL.FTZ R100, R100, R11.reuse ;  /* 0x0000000b64647220 */ /* 0x080fe20000410000 */
[-C--:B------:R-:W-:Y:S01]  /*8f20*/  FMUL.FTZ R101, R101, R11.reuse ;  /* 0x0000000b65657220 */ /* 0x080fe20000410000 */
[-C--:B------:R-:W-:Y:S01]  /*8f30*/  FMUL.FTZ R104, R104, R11.reuse ;  /* 0x0000000b68687220 */ /* 0x080fe20000410000 */
[----:B------:R1:W2:Y:S01]  /*8f40*/  MUFU.EX2 R13, R159 ;  /* 0x0000009f000d7308 */ /* 0x0002a20000000800 */
[----:B----4-:R-:W-:Y:S01]  /*8f50*/  FADD.FTZ R4, R12, R4 ;  /* 0x000000040c047221 */ /* 0x010fe20000010000 */
[-C--:B------:R-:W-:Y:S01]  /*8f60*/  FMUL.FTZ R105, R105, R11.reuse ;  /* 0x0000000b69697220 */ /* 0x080fe20000410000 */
[-C--:B------:R-:W-:Y:S01]  /*8f70*/  FMUL.FTZ R108, R108, R11.reuse ;  /* 0x0000000b6c6c7220 */ /* 0x080fe20000410000 */
[-C--:B------:R-:W-:Y:S01]  /*8f80*/  FMUL.FTZ R109, R109, R11.reuse ;  /* 0x0000000b6d6d7220 */ /* 0x080fe20000410000 */
[-C--:B------:R-:W-:Y:S01]  /*8f90*/  FMUL.FTZ R112, R112, R11.reuse ;  /* 0x0000000b70707220 */ /* 0x080fe20000410000 */
[-C--:B------:R-:W-:Y:S01]  /*8fa0*/  FMUL.FTZ R113, R113, R11.reuse ;  /* 0x0000000b71717220 */ /* 0x080fe20000410000 */
[-C--:B------:R-:W-:Y:S01]  /*8fb0*/  FMUL.FTZ R116, R116, R11.reuse ;  /* 0x0000000b74747220 */ /* 0x080fe20000410000 */
[----:B------:R-:W3:Y:S01]  /*8fc0*/  MUFU.EX2 R161, R161 ;  /* 0x000000a100a17308 */ /* 0x000ee20000000800 */
[C---:B0-----:R-:W-:Y:S01]  /*8fd0*/  FADD.FTZ R4, R178.reuse, R4 ;  /* 0x00000004b2047221 */ /* 0x041fe20000010000 */
[----:B-1----:R-:W-:Y:S01]  /*8fe0*/  F2FP.BF16.F32.PACK_AB R159, R178, R12 ;  /* 0x0000000cb29f723e */ /* 0x002fe200000010ff */
[----:B------:R0:W-:Y:S01]  /*8ff0*/  STSM.16.M88.4 [R22+0x26800], R152 ;  /* 0x0268009816007844 */ /* 0x0001e20000000200 */
[-C--:B------:R-:W-:Y:S01]  /*9000*/  FMUL.FTZ R117, R117, R11.reuse ;  /* 0x0000000b75757220 */ /* 0x080fe20000410000 */
[-C--:B------:R-:W-:Y:S01]  /*9010*/  FMUL.FTZ R120, R120, R11.reuse ;  /* 0x0000000b78787220 */ /* 0x080fe20000410000 */
[-C--:B------:R-:W-:Y:S01]  /*9020*/  FMUL.FTZ R121, R121, R11.reuse ;  /* 0x0000000b79797220 */ /* 0x080fe20000410000 */
[----:B------:R0:W-:Y:S01]  /*9030*/  STSM.16.M88.4 [R185], R156 ;  /* 0x0000009cb9007844 */ /* 0x0001e20000000200 */
        /* <DEDUP_REMOVED lines=20> */
[----:B------:R-:W-:Y:S01]  /*9180*/  FMUL.FTZ R149, R149, R11 ;  /* 0x0000000b95957220 */ /* 0x000fe20000410000 */
[-C--:B------:R-:W-:Y:S01]  /*9190*/  FMUL.FTZ R26, R26, R9.reuse ;  /* 0x000000091a1a7220 */ /* 0x080fe20000410000 */
[-C--:B------:R-:W-:Y:S01]  /*91a0*/  FMUL.FTZ R27, R27, R9.reuse ;  /* 0x000000091b1b7220 */ /* 0x080fe20000410000 */
[----:B------:R-:W-:Y:S01]  /*91b0*/  FMUL.FTZ R30, R30, R9 ;  /* 0x000000091e1e7220 */ /* 0x000fe20000410000 */
        /* <DEDUP_REMOVED lines=24> */
[-C--:B------:R-:W-:Y:S01]  /*9340*/  FMUL.FTZ R62, R62, R9.reuse ;  /* 0x000000093e3e7220 */ /* 0x080fe20000410000 */
[----:B--2---:R-:W-:Y:S01]  /*9350*/  FADD.FTZ R4, R171, R4 ;  /* 0x00000004ab047221 */ /* 0x004fe20000010000 */
[-C--:B------:R-:W-:Y:S01]  /*9360*/  FMUL.FTZ R63, R63, R9.reuse ;  /* 0x000000093f3f7220 */ /* 0x080fe20000410000 */
[-C--:B------:R-:W-:Y:S01]  /*9370*/  FMUL.FTZ R66, R66, R9.reuse ;  /* 0x0000000942427220 */ /* 0x080fe20000410000 */
[-C--:B------:R-:W-:Y:S01]  /*9380*/  FMUL.FTZ R67, R67, R9.reuse ;  /* 0x0000000943437220 */ /* 0x080fe20000410000 */
[-C--:B------:R-:W-:Y:S01]  /*9390*/  FMUL.FTZ R70, R70, R9.reuse ;  /* 0x0000000946467220 */ /* 0x080fe20000410000 */
[-C--:B------:R-:W-:Y:S01]  /*93a0*/  FMUL.FTZ R71, R71, R9.reuse ;  /* 0x0000000947477220 */ /* 0x080fe20000410000 */
[-C--:B------:R-:W-:Y:S01]  /*93b0*/  FMUL.FTZ R74, R74, R9.reuse ;  /* 0x000000094a4a7220 */ /* 0x080fe20000410000 */
[----:B------:R-:W-:Y:S01]  /*93c0*/  FMUL.FTZ R75, R75, R9 ;  /* 0x000000094b4b7220 */ /* 0x000fe20000410000 */
[C---:B---3--:R-:W-:Y:S01]  /*93d0*/  F2FP.BF16.F32.PACK_AB R167, R173.reuse, R171 ;  /* 0x000000abada7723e */ /* 0x048fe200000010ff */
[----:B------:R-:W-:Y:S01]  /*93e0*/  FADD.FTZ R4, R173, R4 ;  /* 0x00000004ad047221 */ /* 0x000fe20000010000 */
[-C--:B------:R-:W-:Y:S01]  /*93f0*/  FMUL.FTZ R78, R78, R9.reuse ;  /* 0x000000094e4e7220 */ /* 0x080fe20000410000 */
[-C--:B------:R-:W-:Y:S01]  /*9400*/  FMUL.FTZ R79, R79, R9.reuse ;  /* 0x000000094f4f7220 */ /* 0x080fe20000410000 */
[-C--:B------:R-:W-:Y:S01]  /*9410*/  FMUL.FTZ R82, R82, R9.reuse ;  /* 0x0000000952527220 */ /* 0x080fe20000410000 */
[----:B------:R0:W-:Y:S01]  /*9420*/  STSM.16.M88.4 [R184], R164 ;  /* 0x000000a4b8007844 */ /* 0x0001e20000000200 */
        /* <DEDUP_REMOVED lines=35> */
[----:B0-----:R-:W-:Y:S06]  /*9660*/  @!P0 BRA `(.L_x_5487) ;  /* 0x0000000000048947 */ /* 0x001fec0003800000 */
[----:B------:R-:W-:Y:S01]  /*9670*/  BPT.TRAP 0x1 ;  /* 0x000000040000795c */ /* 0x000fe20000300000 */
.L_x_5487:
[----:B------:R0:W1:Y:S01]  /*9680*/  SYNCS.PHASECHK.TRANS64.TRYWAIT P1, [UR25+0x28c50], R7 ;  /* 0x028c5007ff0075a7 */ /* 0x0000620008020159 */
[----:B------:R-:W-:Y:S05]  /*9690*/  @!P0 BRA `(.L_x_5488) ;  /* 0x0000000000048947 */ /* 0x000fea0003800000 */
[----:B------:R-:W-:Y:S01]  /*96a0*/  BPT.TRAP 0x1 ;  /* 0x000000040000795c */ /* 0x000fe20000300000 */
.L_x_5488:
[----:B-1----:R-:W-:Y:S05]  /*96b0*/  @P1 BRA `(.L_x_5489) ;  /* 0x0000000000081947 */ /* 0x002fea0003800000 */
[----:B------:R-:W1:Y:S02]  /*96c0*/  SYNCS.PHASECHK.TRANS64.TRYWAIT P1, [UR25+0x28c50], R7 ;  /* 0x028c5007ff0075a7 */ /* 0x000e640008020159 */
[----:B-1----:R-:W-:Y:S05]  /*96d0*/  @!P1 BRA `(.L_x_5490) ;  /* 0x0000010800449947 */ /* 0x002fea0003800000 */
.L_x_5489:
        /* <DEDUP_REMOVED lines=29> */
[----:B--2---:R-:W2:Y:S02]  /*98b0*/  FENCE.VIEW.ASYNC.S ;  /* 0x00000000000073c6 */ /* 0x004ea40000000000 */
[----:B--2---:R-:W-:Y:S01]  /*98c0*/  NOP ;  /* 0x0000000000007918 */ /* 0x004fe20000000000 */
[----:B------:R-:W-:Y:S06]  /*98d0*/  BAR.ARV 0xe, 0x100 ;  /* 0x0384000000007b1d */ /* 0x000fec0000002000 */
[----:B------:R-:W-:Y:S05]  /*98e0*/  @!P0 BRA `(.L_x_5491) ;  /* 0x0000000000048947 */ /* 0x000fea0003800000 */
[----:B------:R-:W-:Y:S01]  /*98f0*/  BPT.TRAP 0x1 ;  /* 0x000000040000795c */ /* 0x000fe20000300000 */
.L_x_5491:
[----:B------:R-:W-:Y:S01]  /*9900*/  UISETP.GT.AND UP0, UPT, UR26, UR20, UPT ;  /* 0x000000141a00728c */ /* 0x000fe2000bf04270 */
[----:B------:R-:W-:Y:S01]  /*9910*/  IMAD.MOV.U32 R11, RZ, RZ, R5 ;  /* 0x000000ffff0b7224 */ /* 0x000fe200078e0005 */
        /* <DEDUP_REMOVED lines=8> */
.L_x_5473:
[----:B------:R-:W-:Y:S02]  /*99a0*/  UISETP.NE.AND UP1, UPT, UR52, URZ, UPT ;  /* 0x0000003f3400728c */ /* 0x000fe4000bf25270 */
[----:B------:R-:W-:Y:S02]  /*99b0*/  UISETP.NE.AND UP0, UPT, UR51, URZ, UPT ;  /* 0x0000003f3300728c */ /* 0x000fe4000bf05270 */
[----:B------:R-:W-:Y:S02]  /*99c0*/  UIADD3 UR11, UR45, 0x3f, URZ ;  /* 0x0000003f2d0b7890 */ /* 0x000fe4000fffe03f */
[----:B------:R-:W-:Y:S02]  /*99d0*/  UIADD3 UR14, UR48, 0x1, -UR50 ;  /* 0x00000001300e7890 */ /* 0x000fe4000fffe832 */
[----:B------:R-:W-:-:S03]  /*99e0*/  PLOP3.LUT P1, PT, PT, PT, UP0, 0x40, 0x0 ;  /* 0x000000000000781c */ /* 0x000fc60003f2e808 */
[----:B------:R-:W-:Y:S01]  /*99f0*/  @UP1 ULDC UR6, c[0x0][0x44c] ;  /* 0x0001130000061ab9 */ /* 0x000fe20000000800 */
[----:B------:R-:W-:Y:S01]  /*9a00*/  @UP1 ULDC UR15, c[0x0][0x450] ;  /* 0x00011400000f1ab9 */ /* 0x000fe20000000800 */
[----:B------:R-:W-:-:S04]  /*9a10*/  UIMAD.WIDE.U32 UR6, UR11, UR6, URZ ;  /* 0x000000060b0672a5 */ /* 0x000fc8000f8e003f */
[----:B------:R-:W-:-:S04]  /*9a20*/  @UP1 USHF.R.U32.HI UR11, URZ, UR15, UR7 ;  /* 0x0000000f3f0b1299 */ /* 0x000fc80008011607 */
[----:B------:R-:W-:-:S04]  /*9a30*/  UIADD3 UR11, UR14, UR11, URZ ;  /* 0x0000000b0e0b7290 */ /* 0x000fc8000fffe03f */
[----:B------:R-:W-:Y:S01]  /*9a40*/  UIADD3 UR22, UR11, -UR22, URZ ;  /* 0x800000160b167290 */ /* 0x000fe2000fffe03f */
[----:B------:R-:W-:Y:S11]  /*9a50*/  @P1 BRA `(.L_x_5493) ;  /* 0x00000000004c1947 */ /* 0x000ff60003800000 */
        /* <DEDUP_REMOVED lines=11> */
.L_x_5494:
[----:B------:R-:W-:Y:S02]  /*9b10*/  ULDC UR18, c[0x0][0x9e4] ;  /* 0x0002790000127ab9 */ /* 0x000fe40000000800 */
[----:B------:R-:W-:-:S11]  /*9b20*/  UISETP.NE.AND UP0, UPT, UR18, 0x1, UPT ;  /* 0x000000011200788c */ /* 0x000fd6000bf05270 */
[----:B------:R-:W-:Y:S02]  /*9b30*/  @UP0 ULDC.64 UR6, c[0x0][0x9e8] ;  /* 0x00027a0000060ab9 */ /* 0x000fe40000000a00 */
[----:B------:R-:W-:-:S04]  /*9b40*/  UIMAD.WIDE.U32 UR14, UR11, UR6, URZ ;  /* 0x000000060b0e72a5 */ /* 0x000fc8000f8e003f */
[----:B------:R-:W-:-:S12]  /*9b50*/  @UP0 USHF.R.U32.HI UR11, URZ, UR7, UR15 ;  /* 0x000000073f0b0299 */ /* 0x000fd8000801160f */
.L_x_5495:
[----:B------:R-:W-:-:S04]  /*9b60*/  UIMAD UR11, UR11, UR18, URZ ;  /* 0x000000120b0b72a4 */ /* 0x000fc8000f8e023f */
[----:B------:R-:W-:-:S04]  /*9b70*/  UISETP.LT.AND UP0, UPT, UR22, UR11, UPT ;  /* 0x0000000b1600728c */ /* 0x000fc8000bf01270 */
[----:B------:R-:W-:-:S12]  /*9b80*/  USEL UR22, UR22, UR11, !UP0 ;  /* 0x0000000b16167287 */ /* 0x000fd8000c000000 */
.L_x_5493:
[----:B------:R-:W-:-:S04]  /*9b90*/  UIADD3 UR22, UR22, 0x3f, URZ ;  /* 0x0000003f16167890 */ /* 0x000fc8000fffe03f */
        /* <DEDUP_REMOVED lines=8> */
[----:B012---:R-:W-:Y:S01]  /*9c20*/  IMAD.MOV.U32 R8, RZ, RZ, R5 ;  /* 0x000000ffff087224 */ /* 0x007fe200078e0005 */
[----:B------:R-:W-:Y:S01]  /*9c30*/  UMOV UR24, UR38 ;  /* 0x0000002600187c82 */ /* 0x000fe20008000000 */
[----:B------:R-:W-:Y:S01]  /*9c40*/  IMAD.MOV.U32 R9, RZ, RZ, R6 ;  /* 0x000000ffff097224 */ /* 0x000fe200078e0006 */
[----:B------:R-:W-:Y:S01]  /*9c50*/  ULDC UR23, c[0x0][0x9d8] ;  /* 0x0002760000177ab9 */ /* 0x000fe20000000800 */
[----:B------:R-:W-:-:S05]  /*9c60*/  ULDC UR22, c[0x0][0x988] ;  /* 0x0002620000167ab9 */ /* 0x000fca0000000800 */
.L_x_5507:
        /* <DEDUP_REMOVED lines=8> */
[----:B012---:R-:W-:Y:S10]  /*9cf0*/  @!P0 BRA `(.L_x_5497) ;  /* 0x0000000000048947 */ /* 0x007ff40003800000 */
[----:B------:R-:W-:Y:S01]  /*9d00*/  BPT.TRAP 0x1 ;  /* 0x000000040000795c */ /* 0x000fe20000300000 */
.L_x_5497:
[----:B------:R-:W-:Y:S01]  /*9d10*/  ULEA UR21, UR38, UR41, 0x3 ;  /* 0x0000002926157291 */ /* 0x000fe2000f8e183f */
[----:B------:R-:W-:-:S05]  /*9d20*/  IMAD.U32 R7, RZ, RZ, UR37 ;  /* 0x00000025ff077e24 */ /* 0x000fca000f8e00ff */
[----:B------:R-:W-:-:S04]  /*9d30*/  SHF.L.U32 R7, R7, 0x1f, RZ ;  /* 0x0000001f07077819 */ /* 0x000fc800000006ff */
[----:B------:R0:W1:Y:S01]  /*9d40*/  SYNCS.PHASECHK.TRANS64.TRYWAIT P1, [UR21+0x28c30], R7 ;  /* 0x028c3007ff0075a7 */ /* 0x0000620008020155 */
[----:B------:R-:W-:Y:S05]  /*9d50*/  @!P0 BRA `(.L_x_5498) ;  /* 0x0000000000048947 */ /* 0x000fea0003800000 */
[----:B------:R-:W-:Y:S01]  /*9d60*/  BPT.TRAP 0x1 ;  /* 0x000000040000795c */ /* 0x000fe20000300000 */
.L_x_5498:
[----:B-1----:R-:W-:Y:S05]  /*9d70*/  @P1 BRA `(.L_x_5499) ;  /* 0x0000000000081947 */ /* 0x002fea0003800000 */
[----:B------:R-:W1:Y:S02]  /*9d80*/  SYNCS.PHASECHK.TRANS64.TRYWAIT P1, [UR21+0x28c30], R7 ;  /* 0x028c3007ff0075a7 */ /* 0x000e640008020155 */
[----:B-1----:R-:W-:Y:S05]  /*9d90*/  @!P1 BRA `(.L_x_5500) ;  /* 0x0000010000ac9947 */ /* 0x002fea0003800000 */
.L_x_5499:
[----:B------:R-:W-:Y:S01]  /*9da0*/  R2UR UR18, R0 ;  /* 0x00000000001272ca */ /* 0x000fe200000e0000 */
[----:B------:R-:W-:Y:S01]  /*9db0*/  WARPGROUP.ARRIVE ;  /* 0x00000000000079c5 */ /* 0x000fe20000000000 */
        /* <DEDUP_REMOVED lines=21> */
.L_x_5501:
        /* <DEDUP_REMOVED lines=23> */
[----:B-1----:R-:W-:Y:S01]  /*a080*/  FMNMX.FTZ R6, R5, R9, !PT ;  /* 0x0000000905067209 */ /* 0x002fe20007810000 */
[----:B------:R-:W-:Y:S01]  /*a090*/  FMUL.FTZ R162, R162, UR23 ;  /* 0x00000017a2a27c20 */ /* 0x000fe20008410000 */
[----:B------:R-:W-:Y:S01]  /*a0a0*/  FMUL.FTZ R172, R182, UR23 ;  /* 0x00000017b6ac7c20 */ /* 0x000fe20008410000 */
[----:B------:R-:W-:Y:S01]  /*a0b0*/  FMUL.FTZ R173, R183, UR23 ;  /* 0x00000017b7ad7c20 */ /* 0x000fe20008410000 */
[----:B------:R-:W-:Y:S01]  /*a0c0*/  ISETP.NE.AND P1, PT, R18, RZ, PT ;  /* 0x000000ff1200720c */ /* 0x000fe20003f25270 */
[----:B------:R-:W-:-:S02]  /*a0d0*/  UIADD3 UR6, UR21, 0x28c40, URZ ;  /* 0x00028c4015067890 */ /* 0x000fc4000fffe03f */
[----:B------:R-:W1:Y:S01]  /*a0e0*/  MUFU.TANH R12, R12 ;  /* 0x0000000c000c7308 */ /* 0x000e620000002400 */
[----:B--2---:R-:W-:Y:S01]  /*a0f0*/  FMNMX.FTZ R6, R10, R6, !PT ;  /* 0x000000060a067209 */ /* 0x004fe20007810000 */
[----:B------:R-:W-:-:S06]  /*a100*/  UPRMT UR6, UR40, 0x654, UR6 ;  /* 0x0000065428067896 */ /* 0x000fcc0008000006 */
[----:B------:R-:W2:Y:S01]  /*a110*/  MUFU.TANH R13, R13 ;  /* 0x0000000d000d7308 */ /* 0x000ea20000002400 */
[----:B---3--:R-:W-:Y:S02]  /*a120*/  FMNMX.FTZ R6, R11, R6, !PT ;  /* 0x000000060b067209 */ /* 0x008fe40007810000 */
[----:B------:R-:W-:Y:S05]  /*a130*/  SYNCS.ARRIVE.TRANS64.RED.A1T0 RZ, [UR6], RZ ;  /* 0x000000ffffff79a7 */ /* 0x000fea0008100406 */
[----:B------:R-:W3:Y:S01]  /*a140*/  MUFU.TANH R14, R14 ;  /* 0x0000000e000e7308 */ /* 0x000ee20000002400 */
[----:B-1----:R-:W-:-:S07]  /*a150*/  FMNMX.FTZ R6, R12, R6, !PT ;  /* 0x000000060c067209 */ /* 0x002fce0007810000 */
[----:B------:R-:W1:Y:S01]  /*a160*/  MUFU.TANH R15, R15 ;  /* 0x0000000f000f7308 */ /* 0x000e620000002400 */
[----:B--2---:R-:W-:-:S07]  /*a170*/  FMNMX.FTZ R6, R13, R6, !PT ;  /* 0x000000060d067209 */ /* 0x004fce0007810000 */
[----:B------:R-:W2:Y:S01]  /*a180*/  MUFU.TANH R20, R20 ;  /* 0x0000001400147308 */ /* 0x000ea20000002400 */
[----:B---3--:R-:W-:-:S07]  /*a190*/  FMNMX.FTZ R6, R14, R6, !PT ;  /* 0x000000060e067209 */ /* 0x008fce0007810000 */
        /* <DEDUP_REMOVED lines=16> */
[----:B------:R-:W-:Y:S01]  /*a2a0*/  MUFU.TANH R155, R155 ;  /* 0x0000009b009b7308 */ /* 0x000fe20000002400 */
[----:B---3--:R-:W-:-:S07]  /*a2b0*/  FMNMX.FTZ R6, R164, R6, !PT ;  /* 0x00000006a4067209 */ /* 0x008fce0007810000 */
[----:B------:R-:W-:Y:S01]  /*a2c0*/  MUFU.TANH R158, R158 ;  /* 0x0000009e009e7308 */ /* 0x000fe20000002400 */
[----:B-1----:R-:W-:-:S05]  /*a2d0*/  FMNMX.FTZ R6, R165, R6, !PT ;  /* 0x00000006a5067209 */ /* 0x002fca0007810000 */
[----:B------:R-:W1:Y:S02]  /*a2e0*/  SHFL.BFLY PT, R161, R6, 0x2, 0x1f ;  /* 0x0c401f0006a17f89 */ /* 0x000e6400000e0000 */
[----:B------:R-:W-:Y:S08]  /*a2f0*/  MUFU.TANH R159, R159 ;  /* 0x0000009f009f7308 */ /* 0x000ff00000002400 */
[----:B------:R-:W-:Y:S08]  /*a300*/  MUFU.TANH R162, R162 ;  /* 0x000000a200a27308 */ /* 0x000ff00000002400 */
[----:B------:R-:W-:Y:S01]  /*a310*/  MUFU.TANH R172, R172 ;  /* 0x000000ac00ac7308 */ /* 0x000fe20000002400 */
[----:B-1----:R-:W-:Y:S01]  /*a320*/  FMNMX.FTZ R6, R6, R161, !PT ;  /* 0x000000a106067209 */ /* 0x002fe20007810000 */
[----:B------:R-:W-:-:S06]  /*a330*/  FMUL.FTZ R161, R154, UR23 ;  /* 0x000000179aa17c20 */ /* 0x000fcc0008410000 */
[----:B------:R-:W-:Y:S01]  /*a340*/  MUFU.TANH R173, R173 ;  /* 0x000000ad00ad7308 */ /* 0x000fe20000002400 */
[----:B------:R-:W1:Y:S07]  /*a350*/  SHFL.BFLY PT, R168, R6, 0x1, 0x1f ;  /* 0x0c201f0006a87f89 */ /* 0x000e6e00000e0000 */
[----:B------:R-:W-:Y:S01]  /*a360*/  MUFU.TANH R161, R161 ;  /* 0x000000a100a17308 */ /* 0x000fe20000002400 */
[----:B-1----:R-:W-:-:S05]  /*a370*/  FMNMX.FTZ R6, R6, R168, !PT ;  /* 0x000000a806067209 */ /* 0x002fca0007810000 */
        /* <DEDUP_REMOVED lines=22> */
[-C--:B-1----:R-:W-:Y:S01]  /*a4e0*/  FMUL.FTZ R24, R24, R9.reuse ;  /* 0x0000000918187220 */ /* 0x082fe20000410000 */
[-C--:B------:R-:W-:Y:S01]  /*a4f0*/  FMUL.FTZ R25, R25, R9.reuse ;  /* 0x0000000919197220 */ /* 0x080fe20000410000 */
[-C--:B------:R-:W-:Y:S01]  /*a500*/  FMUL.FTZ R28, R28, R9.reuse ;  /* 0x000000091c1c7220 */ /* 0x080fe20000410000 */
[-C--:B------:R-:W-:Y:S01]  /*a510*/  FMUL.FTZ R29, R29, R9.reuse ;  /* 0x000000091d1d7220 */ /* 0x080fe20000410000 */
[-C--:B------:R-:W-:Y:S01]  /*a520*/  FMUL.FTZ R32, R32, R9.reuse ;  /* 0x0000000920207220 */ /* 0x080fe20000410000 */
[-C--:B------:R-:W-:Y:S01]  /*a530*/  FMUL.FTZ R33, R33, R9.reuse ;  /* 0x0000000921217220 */ /* 0x080fe20000410000 */
[----:B------:R-:W-:Y:S01]  /*a540*/  FMUL.FTZ R36, R36, R9 ;  /* 0x0000000924247220 */ /* 0x000fe20000410000 */
        /* <DEDUP_REMOVED lines=11> */
[----:B-1----:R-:W-:Y:S01]  /*a600*/  FMUL.FTZ R12, R170, UR23 ;  /* 0x00000017aa0c7c20 */ /* 0x002fe20008410000 */
[----:B------:R-:W-:Y:S01]  /*a610*/  FMUL.FTZ R170, R178, UR23 ;  /* 0x00000017b2aa7c20 */ /* 0x000fe20008410000 */
        /* <DEDUP_REMOVED lines=18> */
[----:B------:R-:W-:Y:S01]  /*a740*/  FMUL.FTZ R69, R69, R9 ;  /* 0x0000000945457220 */ /* 0x000fe20000410000 */
[----:B------:R-:W3:Y:S01]  /*a750*/  MUFU.TANH R3, R3 ;  /* 0x0000000300037308 */ /* 0x000ee20000002400 */
[----:B-1----:R-:W-:Y:S01]  /*a760*/  FADD.FTZ R11, R5, R154 ;  /* 0x0000009a050b7221 */ /* 0x002fe20000010000 */
[----:B------:R-:W-:Y:S01]  /*a770*/  F2FP.BF16.F32.PACK_AB R154, R169, R5 ;  /* 0x00000005a99a723e */ /* 0x000fe200000010ff */
[-C--:B------:R-:W-:Y:S01]  /*a780*/  FMUL.FTZ R72, R72, R9.reuse ;  /* 0x0000000948487220 */ /* 0x080fe20000410000 */
[----:B------:R-:W-:Y:S01]  /*a790*/  FMNMX.FTZ R5, R161, R8, !PT ;  /* 0x00000008a1057209 */ /* 0x000fe20007810000 */
[----:B------:R-:W-:Y:S01]  /*a7a0*/  FADD.FTZ R11, R169, R11 ;  /* 0x0000000ba90b7221 */ /* 0x000fe20000010000 */
[----:B------:R-:W-:Y:S01]  /*a7b0*/  FMUL.FTZ R169, R175, UR23 ;  /* 0x00000017afa97c20 */ /* 0x000fe20008410000 */
[----:B------:R-:W-:Y:S01]  /*a7c0*/  FMUL.FTZ R73, R73, R9 ;  /* 0x0000000949497220 */ /* 0x000fe20000410000 */
[----:B------:R-:W-:Y:S01]  /*a7d0*/  FMNMX.FTZ R5, R155, R5, !PT ;  /* 0x000000059b057209 */ /* 0x000fe20007810000 */
[----:B------:R-:W1:Y:S01]  /*a7e0*/  MUFU.TANH R12, R12 ;  /* 0x0000000c000c7308 */ /* 0x000e620000002400 */
[-C--:B------:R-:W-:Y:S01]  /*a7f0*/  FMUL.FTZ R76, R76, R9.reuse ;  /* 0x000000094c4c7220 */ /* 0x080fe20000410000 */
[----:B------:R-:W-:Y:S01]  /*a800*/  FMUL.FTZ R77, R77, R9 ;  /* 0x000000094d4d7220 */ /* 0x000fe20000410000 */
[----:B------:R-:W-:Y:S01]  /*a810*/  FMNMX.FTZ R5, R158, R5, !PT ;  /* 0x000000059e057209 */ /* 0x000fe20007810000 */
[-C--:B------:R-:W-:Y:S01]  /*a820*/  FMUL.FTZ R80, R80, R9.reuse ;  /* 0x0000000950507220 */ /* 0x080fe20000410000 */
[-C--:B------:R-:W-:Y:S01]  /*a830*/  FMUL.FTZ R81, R81, R9.reuse ;  /* 0x0000000951517220 */ /* 0x080fe20000410000 */
[----:B------:R-:W-:Y:S01]  /*a840*/  FMUL.FTZ R84, R84, R9 ;  /* 0x0000000954547220 */ /* 0x000fe20000410000 */
[----:B------:R-:W-:Y:S01]  /*a850*/  FMNMX.FTZ R5, R159, R5, !PT ;  /* 0x000000059f057209 */ /* 0x000fe20007810000 */
[----:B------:R-:W4:Y:S01]  /*a860*/  MUFU.TANH R166, R166 ;  /* 0x000000a600a67308 */ /* 0x000f220000002400 */
[-C--:B------:R-:W-:Y:S01]  /*a870*/  FMUL.FTZ R85, R85, R9.reuse ;  /* 0x0000000955557220 */ /* 0x080fe20000410000 */
[----:B------:R-:W-:Y:S01]  /*a880*/  FMUL.FTZ R88, R88, R9 ;  /* 0x0000000958587220 */ /* 0x000fe20000410000 */
[----:B------:R-:W-:Y:S01]  /*a890*/  FMNMX.FTZ R5, R162, R5, !PT ;  /* 0x00000005a2057209 */ /* 0x000fe20007810000 */
[-C--:B------:R-:W-:Y:S01]  /*a8a0*/  FMUL.FTZ R89, R89, R9.reuse ;  /* 0x0000000959597220 */ /* 0x080fe20000410000 */
[-C--:B------:R-:W-:Y:S01]  /*a8b0*/  FMUL.FTZ R92, R92, R9.reuse ;  /* 0x000000095c5c7220 */ /* 0x080fe20000410000 */
[----:B------:R-:W-:Y:S01]  /*a8c0*/  FMUL.FTZ R93, R93, R9 ;  /* 0x000000095d5d7220 */ /* 0x000fe20000410000 */
[----:B------:R-:W-:Y:S01]  /*a8d0*/  FMNMX.FTZ R5, R10, R5, !PT ;  /* 0x000000050a057209 */ /* 0x000fe20007810000 */
[----:B------:R-:W5:Y:S01]  /*a8e0*/  MUFU.TANH R167, R167 ;  /* 0x000000a700a77308 */ /* 0x000f620000002400 */
[-C--:B------:R-:W-:Y:S01]  /*a8f0*/  FMUL.FTZ R96, R96, R9.reuse ;  /* 0x0000000960607220 */ /* 0x080fe20000410000 */
[----:B------:R-:W-:Y:S01]  /*a900*/  FMUL.FTZ R97, R97, R9 ;  /* 0x0000000961617220 */ /* 0x000fe20000410000 */
[----:B--2---:R-:W-:Y:S01]  /*a910*/  FMNMX.FTZ R5, R163, R5, !PT ;  /* 0x00000005a3057209 */ /* 0x004fe20007810000 */
[-C--:B------:R-:W-:Y:S01]  /*a920*/  FMUL.FTZ R100, R100, R9.reuse ;  /* 0x0000000964647220 */ /* 0x080fe20000410000 */
[-C--:B------:R-:W-:Y:S01]  /*a930*/  FMUL.FTZ R101, R101, R9.reuse ;  /* 0x0000000965657220 */ /* 0x080fe20000410000 */
[----:B------:R-:W-:Y:S01]  /*a940*/  FMUL.FTZ R104, R104, R9 ;  /* 0x0000000968687220 */ /* 0x000fe20000410000 */
[----:B---3--:R-:W-:Y:S01]  /*a950*/  FMNMX.FTZ R5, R3, R5, !PT ;  /* 0x0000000503057209 */ /* 0x008fe20007810000 */
[----:B------:R-:W2:Y:S01]  /*a960*/  MUFU.TANH R169, R169 ;  /* 0x000000a900a97308 */ /* 0x000ea20000002400 */
[-C--:B------:R-:W-:Y:S01]  /*a970*/  FMUL.FTZ R105, R105, R9.reuse ;  /* 0x0000000969697220 */ /* 0x080fe20000410000 */
[----:B------:R-:W-:Y:S01]  /*a980*/  FMUL.FTZ R108, R108, R9 ;  /* 0x000000096c6c7220 */ /* 0x000fe20000410000 */
[----:B-1----:R-:W-:Y:S01]  /*a990*/  FMNMX.FTZ R5, R12, R5, !PT ;  /* 0x000000050c057209 */ /* 0x002fe20007810000 */
[-C--:B------:R-:W-:Y:S01]  /*a9a0*/  FMUL.FTZ R109, R109, R9.reuse ;  /* 0x000000096d6d7220 */ /* 0x080fe20000410000 */
[-C--:B------:R-:W-:Y:S01]  /*a9b0*/  FMUL.FTZ R112, R112, R9.reuse ;  /* 0x0000000970707220 */ /* 0x080fe20000410000 */
[----:B------:R-:W-:Y:S01]  /*a9c0*/  FMUL.FTZ R113, R113, R9 ;  /* 0x0000000971717220 */ /* 0x000fe20000410000 */
[----:B----4-:R-:W-:Y:S01]  /*a9d0*/  FMNMX.FTZ R5, R166, R5, !PT ;  /* 0x00000005a6057209 */ /* 0x010fe20007810000 */
[----:B------:R-:W1:Y:S01]  /*a9e0*/  MUFU.TANH R170, R170 ;  /* 0x000000aa00aa7308 */ /* 0x000e620000002400 */
[-C--:B------:R-:W-:Y:S01]  /*a9f0*/  FMUL.FTZ R116, R116, R9.reuse ;  /* 0x0000000974747220 */ /* 0x080fe20000410000 */
[----:B------:R-:W-:Y:S01]  /*aa00*/  FMUL.FTZ R117, R117, R9 ;  /* 0x0000000975757220 */ /* 0x000fe20000410000 */
[----:B-----5:R-:W-:Y:S01]  /*aa10*/  FMNMX.FTZ R5, R167, R5, !PT ;  /* 0x00000005a7057209 */ /* 0x020fe20007810000 */
[-C--:B------:R-:W-:Y:S01]  /*aa20*/  FMUL.FTZ R120, R120, R9.reuse ;  /* 0x0000000978787220 */ /* 0x080fe20000410000 */
[-C--:B------:R-:W-:Y:S01]  /*aa30*/  FMUL.FTZ R121, R121, R9.reuse ;  /* 0x0000000979797220 */ /* 0x080fe20000410000 */
[-C--:B------:R-:W-:Y:S01]  /*aa40*/  FMUL.FTZ R124, R124, R9.reuse ;  /* 0x000000097c7c7220 */ /* 0x080fe20000410000 */
[----:B------:R-:W-:Y:S01]  /*aa50*/  FMUL.FTZ R125, R125, R9 ;  /* 0x000000097d7d7220 */ /* 0x000fe20000410000 */
[----:B------:R-:W3:Y:S01]  /*aa60*/  MUFU.TANH R171, R171 ;  /* 0x000000ab00ab7308 */ /* 0x000ee20000002400 */
[----:B--2---:R-:W-:Y:S01]  /*aa70*/  FMNMX.FTZ R5, R169, R5, !PT ;  /* 0x00000005a9057209 */ /* 0x004fe20007810000 */
[-C--:B------:R-:W-:Y:S01]  /*aa80*/  FMUL.FTZ R128, R128, R9.reuse ;  /* 0x0000000980807220 */ /* 0x080fe20000410000 */
[-C--:B------:R-:W-:Y:S01]  /*aa90*/  FMUL.FTZ R129, R129, R9.reuse ;  /* 0x0000000981817220 */ /* 0x080fe20000410000 */
[-C--:B------:R-:W-:Y:S01]  /*aaa0*/  FMUL.FTZ R132, R132, R9.reuse ;  /* 0x0000000984847220 */ /* 0x080fe20000410000 */
[-C--:B------:R-:W-:Y:S01]  /*aab0*/  FMUL.FTZ R133, R133, R9.reuse ;  /* 0x0000000985857220 */ /* 0x080fe20000410000 */
[-C--:B------:R-:W-:Y:S01]  /*aac0*/  FMUL.FTZ R136, R136, R9.reuse ;  /* 0x0000000988887220 */ /* 0x080fe20000410000 */
[----:B------:R-:W-:Y:S01]  /*aad0*/  FMUL.FTZ R137, R137, R9 ;  /* 0x0000000989897220 */ /* 0x000fe20000410000 */
[----:B------:R-:W-:Y:S01]  /*aae0*/  MUFU.EX2 R178, R156 ;  /* 0x0000009c00b27308 */ /* 0x000fe20000000800 */
[----:B-1----:R-:W-:Y:S01]  /*aaf0*/  FMNMX.FTZ R5, R170, R5, !PT ;  /* 0x00000005aa057209 */ /* 0x002fe20007810000 */
        /* <DEDUP_REMOVED lines=11> */
[----:B------:R-:W1:Y:S02]  /*abb0*/  SHFL.BFLY PT, R174, R5, 0x2, 0x1f ;  /* 0x0c401f0005ae7f89 */ /* 0x000e6400000e0000 */
[----:B------:R-:W-:Y:S08]  /*abc0*/  MUFU.EX2 R15, R15 ;  /* 0x0000000f000f7308 */ /* 0x000ff00000000800 */
[----:B------:R-:W-:Y:S08]  /*abd0*/  MUFU.EX2 R20, R20 ;  /* 0x0000001400147308 */ /* 0x000ff00000000800 */
[----:B------:R-:W-:Y:S01]  /*abe0*/  MUFU.EX2 R21, R21 ;  /* 0x0000001500157308 */ /* 0x000fe20000000800 */
[----:B-1----:R-:W-:-:S07]  /*abf0*/  FMNMX.FTZ R5, R5, R174, !PT ;  /* 0x000000ae05057209 */ /* 0x002fce0007810000 */
[----:B------:R-:W1:Y:S01]  /*ac00*/  MUFU.EX2 R168, R168 ;  /* 0x000000a800a87308 */ /* 0x000e620000000800 */
[----:B------:R-:W2:Y:S07]  /*ac10*/  SHFL.BFLY PT, R174, R5, 0x1, 0x1f ;  /* 0x0c201f0005ae7f89 */ /* 0x000eae00000e0000 */
[----:B------:R-:W-:Y:S08]  /*ac20*/  MUFU.EX2 R177, R165 ;  /* 0x000000a500b17308 */ /* 0x000ff00000000800 */
[----:B------:R1:W-:Y:S02]  /*ac30*/  MUFU.EX2 R179, R160 ;  /* 0x000000a000b37308 */ /* 0x0003e40000000800 */
[----:B-1----:R-:W-:-:S02]  /*ac40*/  F2FP.BF16.F32.PACK_AB R160, R168, R21 ;  /* 0x00000015a8a0723e */ /* 0x002fc400000010ff */
        /* <DEDUP_REMOVED lines=24> */
[-C--:B-1----:R-:W-:Y:S01]  /*add0*/  FMUL.FTZ R26, R26, R10.reuse ;  /* 0x0000000a1a1a7220 */ /* 0x082fe20000410000 */
[-C--:B------:R-:W-:Y:S01]  /*ade0*/  FMUL.FTZ R27, R27, R10.reuse ;  /* 0x0000000a1b1b7220 */ /* 0x080fe20000410000 */
[-C--:B------:R-:W-:Y:S01]  /*adf0*/  FMUL.FTZ R30, R30, R10.reuse ;  /* 0x0000000a1e1e7220 */ /* 0x080fe20000410000 */
[-C--:B------:R-:W-:Y:S01]  /*ae00*/  FMUL.FTZ R31, R31, R10.reuse ;  /* 0x0000000a1f1f7220 */ /* 0x080fe20000410000 */
[-C--:B------:R-:W-:Y:S01]  /*ae10*/  FMUL.FTZ R34, R34, R10.reuse ;  /* 0x0000000a22227220 */ /* 0x080fe20000410000 */
[-C--:B------:R-:W-:Y:S01]  /*ae20*/  FMUL.FTZ R35, R35, R10.reuse ;  /* 0x0000000a23237220 */ /* 0x080fe20000410000 */
[----:B------:R-:W-:Y:S01]  /*ae30*/  FMUL.FTZ R38, R38, R10 ;  /* 0x0000000a26267220 */ /* 0x000fe20000410000 */
        /* <DEDUP_REMOVED lines=49> */
[----:B-1----:R-:W-:Y:S01]  /*b150*/  FADD.FTZ R11, R176, R11 ;  /* 0x0000000bb00b7221 */ /* 0x002fe20000010000 */
[----:B------:R-:W-:Y:S01]  /*b160*/  FADD.FTZ R4, R20, R4 ;  /* 0x0000000414047221 */ /* 0x000fe20000010000 */
[----:B------:R-:W-:Y:S01]  /*b170*/  BAR.SYNC.DEFER_BLOCKING 0xf, 0x100 ;  /* 0x03c4000000007b1d */ /* 0x000fe20000010000 */
[----:B------:R-:W-:Y:S01]  /*b180*/  F2FP.BF16.F32.PACK_AB R157, R176, R157 ;  /* 0x0000009db09d723e */ /* 0x000fe200000010ff */
[-C--:B------:R-:W-:Y:S01]  /*b190*/  FMUL.FTZ R90, R90, R10.reuse ;  /* 0x0000000a5a5a7220 */ /* 0x080fe20000410000 */
[-C--:B------:R-:W-:Y:S01]  /*b1a0*/  FMUL.FTZ R91, R91, R10.reuse ;  /* 0x0000000a5b5b7220 */ /* 0x080fe20000410000 */
[-C--:B------:R-:W-:Y:S01]  /*b1b0*/  FMUL.FTZ R94, R94, R10.reuse ;  /* 0x0000000a5e5e7220 */ /* 0x080fe20000410000 */
[-C--:B------:R-:W-:Y:S01]  /*b1c0*/  FMUL.FTZ R95, R95, R10.reuse ;  /* 0x0000000a5f5f7220 */ /* 0x080fe20000410000 */
[----:B------:R-:W1:Y:S01]  /*b1d0*/  MUFU.EX2 R12, R12 ;  /* 0x0000000c000c7308 */ /* 0x000e620000000800 */
        /* <DEDUP_REMOVED lines=16> */
[----:B-1----:R-:W-:Y:S01]  /*b2e0*/  FADD.FTZ R11, R12, R11 ;  /* 0x0000000b0c0b7221 */ /* 0x002fe20000010000 */
        /* <DEDUP_REMOVED lines=51> */
.L_x_5502:
[----:B------:R2:W3:Y:S01]  /*b620*/  SYNCS.PHASECHK.TRANS64.TRYWAIT P1, [UR21+0x28c50], R7 ;  /* 0x028c5007ff0075a7 */ /* 0x0004e20008020155 */
[----:B------:R-:W-:Y:S05]  /*b630*/  @!P0 BRA `(.L_x_5503) ;  /* 0x0000000000048947 */ /* 0x000fea0003800000 */
[----:B------:R-:W-:Y:S01]  /*b640*/  BPT.TRAP 0x1 ;  /* 0x000000040000795c */ /* 0x000fe20000300000 */
.L_x_5503:
[----:B---3--:R-:W-:Y:S05]  /*b650*/  @P1 BRA `(.L_x_5504) ;  /* 0x0000000000081947 */ /* 0x008fea0003800000 */
[----:B------:R-:W3:Y:S02]  /*b660*/  SYNCS.PHASECHK.TRANS64.TRYWAIT P1, [UR21+0x28c50], R7 ;  /* 0x028c5007ff0075a7 */ /* 0x000ee40008020155 */
[----:B---3--:R-:W-:Y:S05]  /*b670*/  @!P1 BRA `(.L_x_5505) ;  /* 0x000000e8008c9947 */ /* 0x008fea0003800000 */
.L_x_5504:
        /* <DEDUP_REMOVED lines=34> */
.L_x_5506:
[----:B------:R-:W-:Y:S01]  /*b8a0*/  UIADD3 UR21, UR21, 0x28c60, URZ ;  /* 0x00028c6015157890 */ /* 0x000fe2000fffe03f */
[----:B------:R-:W-:Y:S01]  /*b8b0*/  PLOP3.LUT P1, PT, PT, PT, UP0, 0x80, 0x0 ;  /* 0x000000000000781c */ /* 0x000fe20003f2f008 */
[----:B------:R-:W-:Y:S01]  /*b8c0*/  UMOV UR24, UR38 ;  /* 0x0000002600187c82 */ /* 0x000fe20008000000 */
[----:B---3--:R-:W-:Y:S01]  /*b8d0*/  IMAD.MOV.U32 R8, RZ, RZ, R5 ;  /* 0x000000ffff087224 */ /* 0x008fe200078e0005 */
[----:B------:R-:W-:Y:S01]  /*b8e0*/  UPRMT UR21, UR40, 0x654, UR21 ;  /* 0x0000065428157896 */ /* 0x000fe20008000015 */
[----:B------:R-:W-:-:S08]  /*b8f0*/  IMAD.MOV.U32 R9, RZ, RZ, R6 ;  /* 0x000000ffff097224 */ /* 0x000fd000078e0006 */
[----:B------:R-:W-:Y:S01]  /*b900*/  SYNCS.ARRIVE.TRANS64.RED.A1T0 RZ, [UR21], RZ ;  /* 0x000000ffffff79a7 */ /* 0x000fe20008100415 */
[----:B------:R-:W-:Y:S05]  /*b910*/  @P1 BRA `(.L_x_5507) ;  /* 0xffffffe000d41947 */ /* 0x000fea000383ffff */
.L_x_5496:
        /* <DEDUP_REMOVED lines=11> */
.L_x_5527:
[----:B------:R-:W-:-:S04]  /*b9d0*/  UIADD3 UR38, UR27, 0x1, URZ ;  /* 0x000000011b267890 */ /* 0x000fc8000fffe03f */
[----:B------:R-:W-:-:S04]  /*b9e0*/  UISETP.NE.AND UP0, UPT, UR38, 0x2, UPT ;  /* 0x000000022600788c */ /* 0x000fc8000bf05270 */
[----:B------:R-:W-:Y:S02]  /*b9f0*/  USEL UR6, URZ, 0x1, UP0 ;  /* 0x000000013f067887 */ /* 0x000fe40008000000 */
[----:B------:R-:W-:Y:S02]  /*ba00*/  USEL UR38, UR38, URZ, UP0 ;  /* 0x0000003f26267287 */ /* 0x000fe40008000000 */
[----:B------:R-:W-:Y:S01]  /*ba10*/  ULOP3.LUT UR37, UR37, UR6, URZ, 0x3c, !UPT ;  /* 0x0000000625257292 */ /* 0x000fe2000f8e3c3f */
[----:B------:R-:W-:Y:S11]  /*ba20*/  @!P0 BRA `(.L_x_5509) ;  /* 0x0000000000048947 */ /* 0x000ff60003800000 */
[----:B------:R-:W-:Y:S01]  /*ba30*/  BPT.TRAP 0x1 ;  /* 0x000000040000795c */ /* 0x000fe20000300000 */
.L_x_5509:
[----:B------:R-:W-:Y:S01]  /*ba40*/  ULEA UR20, UR38, UR41, 0x3 ;  /* 0x0000002926147291 */ /* 0x000fe2000f8e183f */
[----:B012---:R-:W-:-:S05]  /*ba50*/  IMAD.U32 R7, RZ, RZ, UR37 ;  /* 0x00000025ff077e24 */ /* 0x007fca000f8e00ff */
[----:B------:R-:W-:-:S04]  /*ba60*/  SHF.L.U32 R7, R7, 0x1f, RZ ;  /* 0x0000001f07077819 */ /* 0x000fc800000006ff */
[----:B------:R0:W1:Y:S01]  /*ba70*/  SYNCS.PHASECHK.TRANS64.TRYWAIT P1, [UR20+0x28c30], R7 ;  /* 0x028c3007ff0075a7 */ /* 0x0000620008020154 */
[----:B------:R-:W-:Y:S05]  /*ba80*/  @!P0 BRA `(.L_x_5510) ;  /* 0x0000000000048947 */ /* 0x000fea0003800000 */
[----:B------:R-:W-:Y:S01]  /*ba90*/  BPT.TRAP 0x1 ;  /* 0x000000040000795c */ /* 0x000fe20000300000 */
.L_x_5510:
[----:B-1----:R-:W-:Y:S05]  /*baa0*/  @P1 BRA `(.L_x_5511) ;  /* 0x0000000000081947 */ /* 0x002fea0003800000 */
[----:B------:R-:W1:Y:S02]  /*bab0*/  SYNCS.PHASECHK.TRANS64.TRYWAIT P1, [UR20+0x28c30], R7 ;  /* 0x028c3007ff0075a7 */ /* 0x000e640008020154 */
[----:B-1----:R-:W-:Y:S05]  /*bac0*/  @!P1 BRA `(.L_x_5512) ;  /* 0x000000e400909947 */ /* 0x002fea0003800000 */
.L_x_5511:
        /* <DEDUP_REMOVED lines=23> */
.L_x_5513:
        /* <DEDUP_REMOVED lines=14> */
[----:B-1----:R-:W-:Y:S01]  /*bd20*/  FMUL.FTZ R6, R155, UR21 ;  /* 0x000000159b067c20 */ /* 0x002fe20008410000 */
        /* <DEDUP_REMOVED lines=41> */
[--C-:B-1----:R-:W-:Y:S02]  /*bfc0*/  IMAD.IADD R177, R179, 0x1, R180.reuse ;  /* 0x00000001b3b17824 */ /* 0x102fe400078e02b4 */
        /* <DEDUP_REMOVED lines=45> */
.L_x_5516:
[----:B------:R-:W-:-:S05]  /*c2a0*/  IMAD.U32 R181, RZ, RZ, UR23 ;  /* 0x00000017ffb57e24 */ /* 0x000fca000f8e00ff */
[----:B------:R-:W-:-:S13]  /*c2b0*/  ISETP.NE.AND P1, PT, R181, 0x1, PT ;  /* 0x00000001b500780c */ /* 0x000fda0003f25270 */
[----:B------:R-:W1:Y:S02]  /*c2c0*/  @P1 LDC.64 R8, c[0x0][0x9e8] ;  /* 0x00027a00ff081b82 */ /* 0x000e640000000a00 */
[----:B-1----:R-:W-:-:S05]  /*c2d0*/  @P1 IMAD.HI.U32 R8, R180, R8, RZ ;  /* 0x00000008b4081227 */ /* 0x002fca00078e00ff */
[----:B------:R-:W-:-:S07]  /*c2e0*/  @P1 SHF.R.U32.HI R180, RZ, R9, R8 ;  /* 0x00000009ffb41219 */ /* 0x000fce0000011608 */
.L_x_5517:
[----:B------:R-:W-:Y:S05]  /*c2f0*/  BSYNC B0 ;  /* 0x0000000000007941 */ /* 0x000fea0003800000 */
.L_x_5515:
[----:B------:R-:W-:-:S04]  /*c300*/  IMAD R180, R180, R181, -UR7 ;  /* 0x80000007b4b47e24 */ /* 0x000fc8000f8e02b5 */
[----:B------:R-:W-:-:S05]  /*c310*/  IMAD.IADD R180, R180, 0x1, -R2 ;  /* 0x00000001b4b47824 */ /* 0x000fca00078e0a02 */
[----:B------:R-:W-:Y:S02]  /*c320*/  VIMNMX R176, R176, R180, !PT ;  /* 0x000000b4b0b07248 */ /* 0x000fe40007fe0100 */
[----:B------:R-:W-:-:S07]  /*c330*/  VIADDMNMX R177, R180, R181, R177, PT ;  /* 0x000000b5b4b17246 */ /* 0x000fce00038001b1 */
.L_x_5514:
        /* <DEDUP_REMOVED lines=69> */
.L_x_5520:
[----:B------:R-:W-:-:S05]  /*c790*/  IMAD.U32 R177, RZ, RZ, UR23 ;  /* 0x00000017ffb17e24 */ /* 0x000fca000f8e00ff */
[----:B------:R-:W-:-:S13]  /*c7a0*/  ISETP.NE.AND P2, PT, R177, 0x1, PT ;  /* 0x00000001b100780c */ /* 0x000fda0003f45270 */
[----:B------:R-:W0:Y:S02]  /*c7b0*/  @P2 LDC.64 R8, c[0x0][0x9e8] ;  /* 0x00027a00ff082b82 */ /* 0x000e240000000a00 */
[----:B0-----:R-:W-:-:S05]  /*c7c0*/  @P2 IMAD.HI.U32 R8, R176, R8, RZ ;  /* 0x00000008b0082227 */ /* 0x001fca00078e00ff */
[----:B------:R-:W-:-:S07]  /*c7d0*/  @P2 SHF.R.U32.HI R176, RZ, R9, R8 ;  /* 0x00000009ffb02219 */ /* 0x000fce0000011608 */
.L_x_5521:
[----:B------:R-:W-:Y:S05]  /*c7e0*/  BSYNC B0 ;  /* 0x0000000000007941 */ /* 0x000fea0003800000 */
.L_x_5519:
[----:B------:R-:W-:-:S04]  /*c7f0*/  IMAD R176, R176, R177, -UR7 ;  /* 0x80000007b0b07e24 */ /* 0x000fc8000f8e02b1 */
[----:B------:R-:W-:-:S05]  /*c800*/  IMAD.IADD R176, R176, 0x1, -R2 ;  /* 0x00000001b0b07824 */ /* 0x000fca00078e0a02 */
[----:B------:R-:W-:Y:S02]  /*c810*/  VIMNMX R178, R178, R176, !PT ;  /* 0x000000b0b2b27248 */ /* 0x000fe40007fe0100 */
[----:B------:R-:W-:-:S07]  /*c820*/  VIADDMNMX R179, R176, R177, R179, PT ;  /* 0x000000b1b0b37246 */ /* 0x000fce00038001b3 */
.L_x_5518:
        /* <DEDUP_REMOVED lines=395> */
.L_x_5522:
[----:B------:R0:W1:Y:S01]  /*e0e0*/  SYNCS.PHASECHK.TRANS64.TRYWAIT P1, [UR20+0x28c50], R7 ;  /* 0x028c5007ff0075a7 */ /* 0x0000620008020154 */
[----:B------:R-:W-:Y:S05]  /*e0f0*/  @!P0 BRA `(.L_x_5523) ;  /* 0x0000000000048947 */ /* 0x000fea0003800000 */
[----:B------:R-:W-:Y:S01]  /*e100*/  BPT.TRAP 0x1 ;  /* 0x000000040000795c */ /* 0x000fe20000300000 */
.L_x_5523:
[----:B-1----:R-:W-:Y:S05]  /*e110*/  @P1 BRA `(.L_x_5524) ;  /* 0x0000000000081947 */ /* 0x002fea0003800000 */
[----:B------:R-:W1:Y:S02]  /*e120*/  SYNCS.PHASECHK.TRANS64.TRYWAIT P1, [UR20+0x28c50], R7 ;  /* 0x028c5007ff0075a7 */ /* 0x000e640008020154 */
[----:B-1----:R-:W-:Y:S05]  /*e130*/  @!P1 BRA `(.L_x_5525) ;  /* 0x000000c0000c9947 */ /* 0x002fea0003800000 */
.L_x_5524:
        /* <DEDUP_REMOVED lines=34> */
.L_x_5526:
        /* <DEDUP_REMOVED lines=10> */
.L_x_5508:
[----:B------:R-:W3:Y:S01]  /*e400*/  SHFL.BFLY PT, R0, R3, 0x2, 0x1f ;  /* 0x0c401f0003007f89 */ /* 0x000ee200000e0000 */
[----:B------:R-:W-:Y:S08]  /*e410*/  BAR.ARV 0x8, 0x100 ;  /* 0x0204000000007b1d */ /* 0x000ff00000002000 */
[----:B------:R-:W-:Y:S01]  /*e420*/  BAR.SYNC.DEFER_BLOCKING 0xf, 0x100 ;  /* 0x03c4000000007b1d */ /* 0x000fe20000010000 */
[----:B------:R-:W-:Y:S01]  /*e430*/  ISETP.NE.AND P2, PT, R18, RZ, PT ;  /* 0x000000ff1200720c */ /* 0x000fe20003f45270 */
[----:B------:R-:W-:Y:S01]  /*e440*/  IMAD.MOV.U32 R12, RZ, RZ, -0x800000 ;  /* 0xff800000ff0c7424 */ /* 0x000fe200078e00ff */
[----:B------:R-:W-:-:S03]  /*e450*/  UIADD3 UR36, UR36, 0x1, URZ ;  /* 0x0000000124247890 */ /* 0x000fc6000fffe03f */
[----:B------:R-:W4:Y:S01]  /*e460*/  SHFL.BFLY PT, R9, R4, 0x2, 0x1f ;  /* 0x0c401f0004097f89 */ /* 0x000f2200000e0000 */
[----:B---3--:R-:W-:Y:S01]  /*e470*/  FADD.FTZ R0, R0, R3 ;  /* 0x0000000300007221 */ /* 0x008fe20000010000 */
[----:B------:R-:W-:-:S04]  /*e480*/  IMAD.MOV.U32 R3, RZ, RZ, RZ ;  /* 0x000000ffff037224 */ /* 0x000fc800078e00ff */
[----:B012---:R-:W0:Y:S01]  /*e490*/  SHFL.BFLY PT, R7, R0, 0x1, 0x1f ;  /* 0x0c201f0000077f89 */ /* 0x007e2200000e0000 */
[----:B----4-:R-:W-:Y:S01]  /*e4a0*/  FADD.FTZ R9, R9, R4 ;  /* 0x0000000409097221 */ /* 0x010fe20000010000 */
[----:B------:R-:W-:Y:S01]  /*e4b0*/  IMAD.U32 R4, RZ, RZ, UR38 ;  /* 0x00000026ff047e24 */ /* 0x000fe2000f8e00ff */
[----:B------:R-:W-:-:S03]  /*e4c0*/  UIADD3 UR38, UR38, 0x1, URZ ;  /* 0x0000000126267890 */ /* 0x000fc6000fffe03f */
[----:B------:R-:W1:Y:S01]  /*e4d0*/  SHFL.BFLY PT, R8, R9, 0x1, 0x1f ;  /* 0x0c201f0009087f89 */ /* 0x000e6200000e0000 */
[----:B------:R-:W-:Y:S01]  /*e4e0*/  @!P2 IMAD R4, R4, 0x40, R17 ;  /* 0x000000400404a824 */ /* 0x000fe200078e0211 */
[----:B------:R-:W-:Y:S01]  /*e4f0*/  UISETP.NE.AND UP0, UPT, UR38, 0x2, UPT ;  /* 0x000000022600788c */ /* 0x000fe2000bf05270 */
[----:B0-----:R-:W-:Y:S01]  /*e500*/  FADD.FTZ R11, R0, R7 ;  /* 0x00000007000b7221 */ /* 0x001fe20000010000 */
[----:B------:R-:W-:Y:S02]  /*e510*/  IMAD.MOV.U32 R0, RZ, RZ, RZ ;  /* 0x000000ffff007224 */ /* 0x000fe400078e00ff */
[----:B------:R-:W-:Y:S01]  /*e520*/  @!P2 LEA R4, R4, UR41, 0x2 ;  /* 0x000000290404ac11 */ /* 0x000fe2000f8e10ff */
[----:B------:R-:W-:Y:S01]  /*e530*/  IMAD.U32 R7, RZ, RZ, UR10 ;  /* 0x0000000aff077e24 */ /* 0x000fe2000f8e00ff */
[----:B------:R-:W-:Y:S01]  /*e540*/  USEL UR4, URZ, 0x1, UP0 ;  /* 0x000000013f047887 */ /* 0x000fe20008000000 */
[----:B------:R-:W-:Y:S01]  /*e550*/  FSETP.NE.FTZ.AND P0, PT, R11, RZ, PT ;  /* 0x000000ff0b00720b */ /* 0x000fe20003f15000 */
[----:B------:R-:W-:-:S02]  /*e560*/  USEL UR38, UR38, URZ, UP0 ;  /* 0x0000003f26267287 */ /* 0x000fc40008000000 */
[----:B------:R-:W-:-:S10]  /*e570*/  ULOP3.LUT UR37, UR37, UR4, URZ, 0x3c, !UPT ;  /* 0x0000000425257292 */ /* 0x000fd4000f8e3c3f */
[----:B------:R-:W0:Y:S01]  /*e580*/  @P0 MUFU.LG2 R10, R11 ;  /* 0x0000000b000a0308 */ /* 0x000e220000000c00 */
[----:B------:R-:W-:Y:S01]  /*e590*/  @P0 FMUL.FTZ R7, R7, 0.69314718246459960938 ;  /* 0x3f31721807070820 */ /* 0x000fe20000410000 */
[----:B-1----:R-:W-:-:S05]  /*e5a0*/  FADD.FTZ R8, R9, R8 ;  /* 0x0000000809087221 */ /* 0x002fca0000010000 */
[----:B------:R-:W-:Y:S01]  /*e5b0*/  FSETP.NE.FTZ.AND P1, PT, R8, RZ, PT ;  /* 0x000000ff0800720b */ /* 0x000fe20003f35000 */
[----:B------:R-:W1:Y:S01]  /*e5c0*/  @P0 MUFU.RCP R3, R11 ;  /* 0x0000000b00030308 */ /* 0x000e620000001000 */
[----:B0-----:R-:W-:-:S11]  /*e5d0*/  @P0 FMUL.FTZ R10, R10, 0.69314718246459960938 ;  /* 0x3f3172180a0a0820 */ /* 0x001fd60000410000 */
[----:B------:R-:W0:Y:S01]  /*e5e0*/  @P1 MUFU.RCP R0, R8 ;  /* 0x0000000800001308 */ /* 0x000e220000001000 */
[----:B------:R-:W-:Y:S01]  /*e5f0*/  @P0 FFMA.FTZ R12, R7, R6, R10 ;  /* 0x00000006070c0223 */ /* 0x000fe2000001000a */
[----:B------:R-:W-:Y:S01]  /*e600*/  PLOP3.LUT P0, PT, PT, PT, PT, 0x8, 0x0 ;  /* 0x000000000000781c */ /* 0x000fe20003f0e170 */
[----:B-1----:R-:W-:Y:S01]  /*e610*/  @!P2 STS [R4+0x28800], R3 ;  /* 0x028800030400a388 */ /* 0x002fe20000000800 */
[-C--:B------:R-:W-:Y:S01]  /*e620*/  FMUL.FTZ R24, R24, R3.reuse ;  /* 0x0000000318187220 */ /* 0x080fe20000410000 */
[----:B------:R-:W-:-:S03]  /*e630*/  FMUL.FTZ R25, R25, R3 ;  /* 0x0000000319197220 */ /* 0x000fc60000410000 */
[----:B------:R-:W1:Y:S01]  /*e640*/  @P1 MUFU.LG2 R6, R8 ;  /* 0x0000000800061308 */ /* 0x000e620000000c00 */
        /* <DEDUP_REMOVED lines=17> */
[----:B------:R-:W-:Y:S01]  /*e760*/  FMUL.FTZ R57, R57, R3 ;  /* 0x0000000339397220 */ /* 0x000fe20000410000 */
[----:B0-----:R-:W-:-:S02]  /*e770*/  IMAD.U32 R4, RZ, RZ, UR10 ;  /* 0x0000000aff047e24 */ /* 0x001fc4000f8e00ff */
[-C--:B------:R-:W-:Y:S01]  /*e780*/  FMUL.FTZ R60, R60, R3.reuse ;  /* 0x000000033c3c7220 */ /* 0x080fe20000410000 */
[-C--:B------:R-:W-:Y:S01]  /*e790*/  FMUL.FTZ R61, R61, R3.reuse ;  /* 0x000000033d3d7220 */ /* 0x080fe20000410000 */
[-C--:B------:R-:W-:Y:S01]  /*e7a0*/  FMUL.FTZ R64, R64, R3.reuse ;  /* 0x0000000340407220 */ /* 0x080fe20000410000 */
[----:B------:R-:W-:Y:S01]  /*e7b0*/  @P1 FMUL.FTZ R4, R4, 0.69314718246459960938 ;  /* 0x3f31721804041820 */ /* 0x000fe20000410000 */
        /* <DEDUP_REMOVED lines=43> */
[----:B------:R-:W-:-:S02]  /*ea70*/  IMAD.MOV.U32 R3, RZ, RZ, -0x800000 ;  /* 0xff800000ff037424 */ /* 0x000fc400078e00ff */
        /* <DEDUP_REMOVED lines=66> */
.L_x_5432:
[----:B------:R-:W0:Y:S08]  /*eea0*/  S2UR UR40, SR_CgaCtaId ;  /* 0x00000000002879c3 */ /* 0x000e300000008800 */
[----:B------:R-:W-:Y:S01]  /*eeb0*/  BAR.SYNC.DEFER_BLOCKING 0x5, 0x180 ;  /* 0x0146000000007b1d */ /* 0x000fe20000010000 */
[----:B------:R-:W-:-:S05]  /*eec0*/  USHF.R.U32.HI UR9, URZ, 0x10, UR42 ;  /* 0x000000103f097899 */ /* 0x000fca000801162a */
        /* <DEDUP_REMOVED lines=12> */
[----:B------:R-:W-:Y:S01]  /*ef90*/  ULDC.64 UR14, c[0x0][0xc00] ;  /* 0x00030000000e7ab9 */ /* 0x000fe20000000a00 */
[----:B------:R-:W-:Y:S01]  /*efa0*/  F2FP.BF16.F32.PACK_AB R7, R31, R30 ;  /* 0x0000001e1f07723e */ /* 0x000fe200000010ff */
[----:B------:R-:W-:Y:S01]  /*efb0*/  ULDC.64 UR12, c[0x0][0xc00] ;  /* 0x00030000000c7ab9 */ /* 0x000fe20000000a00 */
[----:B------:R-:W-:Y:S01]  /*efc0*/  F2FP.BF16.F32.PACK_AB R10, R37, R36 ;  /* 0x00000024250a723e */ /* 0x000fe200000010ff */
[----:B------:R-:W-:Y:S01]  /*efd0*/  UIMAD.WIDE UR12, UR44, 0x4, UR12 ;  /* 0x000000042c0c78a5 */ /* 0x000fe2000f8e020c */
[----:B------:R-:W-:Y:S01]  /*efe0*/  F2FP.BF16.F32.PACK_AB R11, R39, R38 ;  /* 0x00000026270b723e */ /* 0x000fe200000010ff */
[----:B------:R-:W-:Y:S01]  /*eff0*/  UMOV UR10, UR41 ;  /* 0x00000029000a7c82 */ /* 0x000fe20008000000 */
[----:B0-----:R-:W-:Y:S01]  /*f000*/  UMOV UR11, UR4 ;  /* 0x00000004000b7c82 */ /* 0x001fe20008000000 */
[----:B------:R-:W-:Y:S01]  /*f010*/  ULDC UR4, c[0x0][0xad4] ;  /* 0x0002b50000047ab9 */ /* 0x000fe20000000800 */
[----:B------:R-:W-:-:S02]  /*f020*/  IMAD.U32 R14, RZ, RZ, UR10 ;  /* 0x0000000aff0e7e24 */ /* 0x000fc4000f8e00ff */
[----:B------:R-:W-:Y:S01]  /*f030*/  IMAD.U32 R15, RZ, RZ, UR11 ;  /* 0x0000000bff0f7e24 */ /* 0x000fe2000f8e00ff */
[----:B------:R-:W-:Y:S02]  /*f040*/  ULDC.64 UR10, c[0x0][0xc08] ;  /* 0x00030200000a7ab9 */ /* 0x000fe40000000a00 */
[----:B------:R-:W-:-:S04]  /*f050*/  UISETP.NE.U32.AND UP0, UPT, UR10, URZ, UPT ;  /* 0x0000003f0a00728c */ /* 0x000fc8000bf05070 */
[----:B------:R-:W-:Y:S01]  /*f060*/  UISETP.NE.AND.EX UP0, UPT, UR11, URZ, UPT, UP0 ;  /* 0x0000003f0b00728c */ /* 0x000fe2000bf05300 */
[----:B------:R-:W-:Y:S05]  /*f070*/  BAR.SYNC.DEFER_BLOCKING 0x1, 0x100 ;  /* 0x0044000000007b1d */ /* 0x000fea0000010000 */
[----:B------:R-:W-:-:S05]  /*f080*/  PLOP3.LUT P1, PT, PT, PT, UP0, 0x80, 0x0 ;  /* 0x000000000000781c */ /* 0x000fca0003f2f008 */
[----:B------:R-:W-:Y:S02]  /*f090*/  @UP0 ULDC.64 UR10, c[0x0][0xc08] ;  /* 0x00030200000a0ab9 */ /* 0x000fe40000000a00 */
[----:B------:R-:W-:Y:S01]  /*f0a0*/  @UP0 UIMAD.WIDE UR10, UR44, 0x4, UR10 ;  /* 0x000000042c0a08a5 */ /* 0x000fe2000f8e020a */
        /* <DEDUP_REMOVED lines=17> */
[----:B------:R-:W-:-:S02]  /*f1c0*/  F2FP.BF16.F32.PACK_AB R9, R35, R34 ;  /* 0x000000222309723e */ /* 0x000fc400000010ff */
[----:B------:R-:W-:Y:S02]  /*f1d0*/  LOP3.LUT R4, R5, 0x380, RZ, 0xc0, !PT ;  /* 0x0000038005047812 */ /* 0x000fe400078ec0ff */
[----:B------:R-:W-:Y:S01]  /*f1e0*/  F2FP.BF16.F32.PACK_AB R6, R45, R44 ;  /* 0x0000002c2d06723e */ /* 0x000fe200000010ff */
[----:B------:R0:W-:Y:S01]  /*f1f0*/  STSM.16.M88.4 [R13], R8 ;  /* 0x000000080d007844 */ /* 0x0001e20000000200 */
[----:B------:R-:W-:Y:S02]  /*f200*/  SHF.R.U64 R4, R4, 0x3, RZ ;  /* 0x0000000304047819 */ /* 0x000fe400000012ff */
[----:B------:R-:W-:Y:S02]  /*f210*/  F2FP.BF16.F32.PACK_AB R7, R47, R46 ;  /* 0x0000002e2f07723e */ /* 0x000fe400000010ff */
[----:B------:R-:W-:Y:S01]  /*f220*/  LOP3.LUT R4, R4, R5, RZ, 0x3c, !PT ;  /* 0x0000000504047212 */ /* 0x000fe200078e3cff */
[----:B------:R-:W-:-:S05]  /*f230*/  IMAD.X R5, RZ, RZ, R21, P0 ;  /* 0x000000ffff057224 */ /* 0x000fca00000e0615 */
[----:B------:R-:W-:Y:S02]  /*f240*/  MOV R0, R4 ;  /* 0x0000000400007202 */ /* 0x000fe40000000f00 */
[----:B------:R-:W-:Y:S02]  /*f250*/  F2FP.BF16.F32.PACK_AB R4, R41, R40 ;  /* 0x000000282904723e */ /* 0x000fe400000010ff */
[----:B------:R-:W-:Y:S02]  /*f260*/  F2FP.BF16.F32.PACK_AB R5, R43, R42 ;  /* 0x0000002a2b05723e */ /* 0x000fe400000010ff */
[----:B0-----:R-:W-:Y:S02]  /*f270*/  IADD3 R9, P0, R20, 0x60, RZ ;  /* 0x0000006014097810 */ /* 0x001fe40007f1e0ff */
[----:B------:R-:W-:Y:S01]  /*f280*/  F2FP.BF16.F32.PACK_AB R10, R53, R52 ;  /* 0x00000034350a723e */ /* 0x000fe200000010ff */
[----:B------:R0:W-:Y:S01]  /*f290*/  STSM.16.M88.4 [R0], R4 ;  /* 0x0000000400007844 */ /* 0x0001e20000000200 */
[----:B------:R-:W-:-:S02]  /*f2a0*/  LOP3.LUT R8, R9, 0x380, RZ, 0xc0, !PT ;  /* 0x0000038009087812 */ /* 0x000fc400078ec0ff */
[----:B------:R-:W-:Y:S02]  /*f2b0*/  F2FP.BF16.F32.PACK_AB R11, R55, R54 ;  /* 0x00000036370b723e */ /* 0x000fe400000010ff */
[----:B------:R-:W-:Y:S01]  /*f2c0*/  SHF.R.U64 R8, R8, 0x3, RZ ;  /* 0x0000000308087819 */ /* 0x000fe200000012ff */
[----:B0-----:R-:W-:-:S03]  /*f2d0*/  IMAD.X R5, RZ, RZ, R21, P0 ;  /* 0x000000ffff057224 */ /* 0x001fc600000e0615 */
[----:B------:R-:W-:Y:S02]  /*f2e0*/  LOP3.LUT R4, R8, R9, RZ, 0x3c, !PT ;  /* 0x0000000908047212 */ /* 0x000fe400078e3cff */
[----:B------:R-:W-:Y:S02]  /*f2f0*/  F2FP.BF16.F32.PACK_AB R8, R49, R48 ;  /* 0x000000303108723e */ /* 0x000fe400000010ff */
[----:B------:R-:W-:Y:S02]  /*f300*/  MOV R13, R4 ;  /* 0x00000004000d7202 */ /* 0x000fe40000000f00 */
[----:B------:R-:W-:Y:S02]  /*f310*/  IADD3 R5, P0, R20, 0x2000, RZ ;  /* 0x0000200014057810 */ /* 0x000fe40007f1e0ff */
[----:B------:R-:W-:Y:S02]  /*f320*/  F2FP.BF16.F32.PACK_AB R9, R51, R50 ;  /* 0x000000323309723e */ /* 0x000fe400000010ff */
[----:B------:R-:W-:-:S02]  /*f330*/  LOP3.LUT R4, R5, 0x380, RZ, 0xc0, !PT ;  /* 0x0000038005047812 */ /* 0x000fc400078ec0ff */
        /* <DEDUP_REMOVED lines=119> */
[----:B0-----:R-:W-:-:S03]  /*fab0*/  IADD3 R9, P0, R20, 0x6060, RZ ;  /* 0x0000606014097810 */ /* 0x001fc60007f1e0ff */
[----:B------:R0:W-:Y:S01]  /*fac0*/  STSM.16.M88.4 [R0], R4 ;  /* 0x0000000400007844 */ /* 0x0001e20000000200 */
[----:B------:R-:W-:Y:S01]  /*fad0*/  LOP3.LUT R8, R9, 0x380, RZ, 0xc0, !PT ;  /* 0x0000038009087812 */ /* 0x000fe200078ec0ff */
[----:B------:R-:W-:Y:S01]  /*fae0*/  IMAD.X R21, RZ, RZ, R21, P0 ;  /* 0x000000ffff157224 */ /* 0x000fe200000e0615 */
[----:B------:R-:W-:Y:S02]  /*faf0*/  ISETP.NE.U32.AND P0, PT, RZ, UR14, PT ;  /* 0x0000000eff007c0c */ /* 0x000fe4000bf05070 */
[----:B------:R-:W-:Y:S02]  /*fb00*/  SHF.R.U64 R8, R8, 0x3, RZ ;  /* 0x0000000308087819 */ /* 0x000fe400000012ff */
[----:B------:R-:W-:Y:S02]  /*fb10*/  ISETP.NE.AND.EX P0, PT, RZ, UR15, PT, P0 ;  /* 0x0000000fff007c0c */ /* 0x000fe4000bf05300 */
[----:B------:R-:W-:-:S04]  /*fb20*/  LOP3.LUT R20, R8, R9, RZ, 0x3c, !PT ;  /* 0x0000000908147212 */ /* 0x000fc800078e3cff */
[----:B------:R-:W-:Y:S02]  /*fb30*/  MOV R20, R20 ;  /* 0x0000001400147202 */ /* 0x000fe40000000f00 */
[----:B0-----:R-:W-:Y:S02]  /*fb40*/  F2FP.BF16.F32.PACK_AB R4, R145, R144 ;  /* 0x000000909104723e */ /* 0x001fe400000010ff */
[----:B------:R-:W-:Y:S02]  /*fb50*/  F2FP.BF16.F32.PACK_AB R5, R147, R146 ;  /* 0x000000929305723e */ /* 0x000fe400000010ff */
[----:B------:R-:W-:Y:S02]  /*fb60*/  F2FP.BF16.F32.PACK_AB R6, R149, R148 ;  /* 0x000000949506723e */ /* 0x000fe400000010ff */
[----:B------:R-:W-:-:S05]  /*fb70*/  F2FP.BF16.F32.PACK_AB R7, R151, R150 ;  /* 0x000000969707723e */ /* 0x000fca00000010ff */
[----:B------:R0:W-:Y:S02]  /*fb80*/  STSM.16.M88.4 [R20], R4 ;  /* 0x0000000414007844 */ /* 0x0001e40000000200 */
[----:B0-----:R-:W-:Y:S02]  /*fb90*/  IMAD.U32 R4, RZ, RZ, UR10 ;  /* 0x0000000aff047e24 */ /* 0x001fe4000f8e00ff */
[----:B------:R-:W-:Y:S01]  /*fba0*/  IMAD.U32 R5, RZ, RZ, UR11 ;  /* 0x0000000bff057e24 */ /* 0x000fe2000f8e00ff */
[----:B------:R-:W-:Y:S06]  /*fbb0*/  BAR.SYNC.DEFER_BLOCKING 0x1, 0x100 ;  /* 0x0044000000007b1d */ /* 0x000fec0000010000 */
[----:B------:R0:W2:Y:S02]  /*fbc0*/  @P1 LDG.E R6, desc[UR54][R4.64] ;  /* 0x0000003604061981 */ /* 0x0000a4000c1e1900 */
[----:B0-----:R-:W-:-:S02]  /*fbd0*/  IMAD.U32 R4, RZ, RZ, UR12 ;  /* 0x0000000cff047e24 */ /* 0x001fc4000f8e00ff */
[----:B------:R-:W-:-:S05]  /*fbe0*/  IMAD.U32 R5, RZ, RZ, UR13 ;  /* 0x0000000dff057e24 */ /* 0x000fca000f8e00ff */
[----:B------:R0:W5:Y:S01]  /*fbf0*/  @P0 LDG.E R0, desc[UR54][R4.64] ;  /* 0x0000003604000981 */ /* 0x000162000c1e1900 */
[----:B------:R-:W-:Y:S01]  /*fc00*/  UISETP.NE.AND UP0, UPT, UR9, URZ, UPT ;  /* 0x0000003f0900728c */ /* 0x000fe2000bf05270 */
[----:B------:R-:W-:Y:S01]  /*fc10*/  ULDC UR8, c[0x0][0xa88] ;  /* 0x0002a20000087ab9 */ /* 0x000fe20000000800 */
[----:B------:R-:W-:Y:S02]  /*fc20*/  ULOP3.LUT UR42, UR42, 0xff, URZ, 0xc0, !UPT ;  /* 0x000000ff2a2a7892 */ /* 0x000fe4000f8ec03f */
[----:B------:R-:W-:Y:S01]  /*fc30*/  USEL UR10, UR9, UR4, UP0 ;  /* 0x00000004090a7287 */ /* 0x000fe20008000000 */
[----:B--2---:R-:W-:Y:S01]  /*fc40*/  @P1 R2UR UR8, R6 ;  /* 0x00000000060812ca */ /* 0x004fe200000e0000 */
[----:B0-----:R-:W-:-:S14]  /*fc50*/  @P1 BRA `(.L_x_5530) ;  /* 0x0000000000201947 */ /* 0x001fdc0003800000 */
[----:B------:R-:W-:Y:S05]  /*fc60*/  @!P0 BRA `(.L_x_5530) ;  /* 0x00000000001c8947 */ /* 0x000fea0003800000 */
[----:B------:R-:W-:Y:S02]  /*fc70*/  IMAD.U32 R4, RZ, RZ, UR12 ;  /* 0x0000000cff047e24 */ /* 0x000fe4000f8e00ff */
[----:B------:R-:W-:-:S05]  /*fc80*/  IMAD.U32 R5, RZ, RZ, UR13 ;  /* 0x0000000dff057e24 */ /* 0x000fca000f8e00ff */
[----:B------:R-:W2:Y:S04]  /*fc90*/  LDG.E R6, desc[UR54][R4.64] ;  /* 0x0000003604067981 */ /* 0x000ea8000c1e1900 */
[----:B------:R-:W3:Y:S01]  /*fca0*/  LDG.E R7, desc[UR54][R4.64+0x4] ;  /* 0x0000043604077981 */ /* 0x000ee2000c1e1900 */
[----:B--2---:R-:W-:Y:S02]  /*fcb0*/  R2UR UR4, R6 ;  /* 0x00000000060472ca */ /* 0x004fe400000e0000 */
[----:B---3--:R-:W-:-:S13]  /*fcc0*/  R2UR UR8, R7 ;  /* 0x00000000070872ca */ /* 0x008fda00000e0000 */
[----:B------:R-:W-:-:S12]  /*fcd0*/  UIADD3 UR8, -UR4, UR8, URZ ;  /* 0x0000000804087290 */ /* 0x000fd8000fffe13f */
.L_x_5530:
        /* <DEDUP_REMOVED lines=13> */
[----:B------:R-:W-:Y:S01]  /*fdb0*/  UISETP.GT.AND UP1, UPT, UR10, 0x1, UPT ;  /* 0x000000010a00788c */ /* 0x000fe2000bf24270 */
[----:B------:R-:W-:Y:S01]  /*fdc0*/  VIADD R9, R186, UR45 ;  /* 0x0000002dba097c36 */ /* 0x000fe20008000000 */
[----:B------:R-:W-:Y:S01]  /*fdd0*/  UMOV UR21, 0x9b8 ;  /* 0x000009b800157882 */ /* 0x000fe20000000000 */
[----:B------:R-:W-:Y:S02]  /*fde0*/  UISETP.NE.U32.AND UP0, UPT, UR14, URZ, UPT ;  /* 0x0000003f0e00728c */ /* 0x000fe4000bf05070 */
[----:B------:R-:W-:Y:S01]  /*fdf0*/  USEL UR21, UR21, 0x978, UP1 ;  /* 0x0000097815157887 */ /* 0x000fe20008800000 */
[----:B------:R-:W-:Y:S01]  /*fe00*/  IMAD.MOV.U32 R5, RZ, RZ, R9 ;  /* 0x000000ffff057224 */ /* 0x000fe200078e0009 */
[----:B------:R-:W-:Y:S02]  /*fe10*/  UISETP.NE.AND.EX UP0, UPT, UR15, URZ, UPT, UP0 ;  /* 0x0000003f0f00728c */ /* 0x000fe4000bf05300 */
[----:B------:R-:W-:-:S02]  /*fe20*/  USEL UR16, UR42, URZ, UP1 ;  /* 0x0000003f2a107287 */ /* 0x000fc40008800000 */
[----:B------:R-:W-:Y:S02]  /*fe30*/  USEL UR19, UR44, URZ, !UP0 ;  /* 0x0000003f2c137287 */ /* 0x000fe4000c000000 */
[----:B------:R-:W-:-:S04]  /*fe40*/  USHF.R.S32.HI UR17, URZ, 0x1f, UR44 ;  /* 0x0000001f3f117899 */ /* 0x000fc8000801142c */
[----:B------:R-:W-:Y:S01]  /*fe50*/  ULDC.64 UR14, c[0x0][UR21+0x228] ;  /* 0x00008a00150e7abb */ /* 0x000fe20008000a00 */
[----:B------:R-:W-:Y:S01]  /*fe60*/  ULDC.64 UR12, c[0x0][UR21+0x220] ;  /* 0x00008800150c7abb */ /* 0x000fe20008000a00 */
[----:B------:R-:W-:Y:S02]  /*fe70*/  UIMAD.WIDE.U32 UR22, UR14, UR16, URZ ;  /* 0x000000100e1672a5 */ /* 0x000fe4000f8e003f */
[----:B------:R-:W-:Y:S01]  /*fe80*/  UIMAD UR24, UR15, UR16, URZ ;  /* 0x000000100f1872a4 */ /* 0x000fe2000f8e023f */
[C---:B0-----:R-:W-:Y:S01]  /*fe90*/  ISETP.NE.AND P0, PT, R0.reuse, 0x1, PT ;  /* 0x000000010000780c */ /* 0x041fe20003f05270 */
[----:B------:R-:W-:Y:S01]  /*fea0*/  UIMAD.WIDE.U32 UR14, UR12, UR19, URZ ;  /* 0x000000130c0e72a5 */ /* 0x000fe2000f8e003f */
[----:B------:R-:W-:Y:S01]  /*feb0*/  IMAD R11, R0, UR8, RZ ;  /* 0x00000008000b7c24 */ /* 0x000fe2000f8e02ff */
[----:B------:R-:W-:Y:S01]  /*fec0*/  ULDC.64 UR10, c[0x0][UR21+0x218] ;  /* 0x00008600150a7abb */ /* 0x000fe20008000a00 */
[----:B------:R-:W-:Y:S02]  /*fed0*/  USEL UR20, UR17, URZ, !UP0 ;  /* 0x0000003f11147287 */ /* 0x000fe4000c000000 */
[----:B------:R-:W-:-:S02]  /*fee0*/  UIMAD UR19, UR13, UR19, URZ ;  /* 0x000000130d1372a4 */ /* 0x000fc4000f8e023f */
[----:B------:R-:W-:Y:S02]  /*fef0*/  UIMAD.WIDE.U32 UR16, UR10, UR43, URZ ;  /* 0x0000002b0a1072a5 */ /* 0x000fe4000f8e003f */
[----:B------:R-:W-:Y:S02]  /*ff00*/  UIMAD UR10, UR11, UR43, URZ ;  /* 0x0000002b0b0a72a4 */ /* 0x000fe4000f8e023f */
[----:B------:R-:W-:Y:S01]  /*ff10*/  UIMAD UR19, UR12, UR20, UR19 ;  /* 0x000000140c1372a4 */ /* 0x000fe2000f8e0213 */
[----:B------:R-:W0:Y:S01]  /*ff20*/  @P0 LDC R4, c[0x0][0xbec] ;  /* 0x0002fb00ff040b82 */ /* 0x000e220000000800 */
[----:B------:R-:W-:Y:S02]  /*ff30*/  UIADD3 UR24, UR23, UR24, URZ ;  /* 0x0000001817187290 */ /* 0x000fe4000fffe03f */
[----:B------:R-:W-:Y:S02]  /*ff40*/  UIADD3 UR11, UR17, UR10, URZ ;  /* 0x0000000a110b7290 */ /* 0x000fe4000fffe03f */
[----:B------:R-:W-:-:S02]  /*ff50*/  UIADD3 UR16, UP0, UP2, UR14, UR16, UR4 ;  /* 0x000000100e107290 */ /* 0x000fc4000fa1e004 */
[----:B------:R-:W-:Y:S01]  /*ff60*/  UIADD3 UR10, UR15, UR19, URZ ;  /* 0x000000130f0a7290 */ /* 0x000fe2000fffe03f */
[----:B------:R-:W1:Y:S01]  /*ff70*/  @P0 LDC R7, c[0x0][0xbf0] ;  /* 0x0002fc00ff070b82 */ /* 0x000e620000000800 */
[----:B------:R-:W-:Y:S02]  /*ff80*/  IMAD.U32 R6, RZ, RZ, UR24 ;  /* 0x00000018ff067e24 */ /* 0x000fe4000f8e00ff */
[----:B------:R-:W-:Y:S01]  /*ff90*/  UIADD3.X UR10, UR10, UR11, UR18, UP0, UP2 ;  /* 0x0000000b0a0a7290 */ /* 0x000fe200087e4412 */
[----:B0-----:R-:W-:-:S05]  /*ffa0*/  @P0 IMAD.HI.U32 R4, R9, R4, RZ ;  /* 0x0000000409040227 */ /* 0x001fca00078e00ff */
[----:B-1----:R-:W-:Y:S01]  /*ffb0*/  @P0 SHF.R.U32.HI R5, RZ, R7, R4 ;  /* 0x00000007ff050219 */ /* 0x002fe20000011604 */
[----:B------:R-:W-:-:S04]  /*ffc0*/  IMAD.U32 R4, RZ, RZ, UR22 ;  /* 0x00000016ff047e24 */ /* 0x000fc8000f8e00ff */
[--C-:B------:R-:W-:Y:S01]  /*ffd0*/  IMAD.MOV R7, RZ, RZ, -R5.reuse ;  /* 0x000000ffff077224 */ /* 0x100fe200078e0a05 */
[----:B------:R-:W-:Y:S02]  /*ffe0*/  IADD3 R4, P0, P2, R5, UR16, R4 ;  /* 0x0000001005047c10 */ /* 0x000fe4000fa1e004 */
[----:B------:R-:W-:Y:S01]  /*fff0*/  SHF.R.S32.HI R5, RZ, 0x1f, R5 ;  /* 0x0000001fff057819 */ /* 0x000fe20000011405 */
[----:B------:R-:W-:Y:S02]  /*10000*/  IMAD R7, R0, R7, R9 ;  /* 0x0000000700077224 */ /* 0x000fe400078e0209 */
[----:B------:R-:W-:Y:S01]  /*10010*/  VIADD R0, R17, UR45 ;  /* 0x0000002d11007c36 */ /* 0x000fe20008000000 */
[----:B------:R-:W-:Y:S01]  /*10020*/  IADD3.X R5, R5, UR10, R6, P0, P2 ;  /* 0x0000000a05057c10 */ /* 0x000fe200087e4406 */
[----:B------:R-:W-:Y:S01]  /*10030*/  ULDC.64 UR10, c[0x0][UR21+0x210] ;  /* 0x00008400150a7abb */ /* 0x000fe20008000a00 */
[----:B------:R-:W-:Y:S01]  /*10040*/  SHF.R.S32.HI R6, RZ, 0x1f, R7 ;  /* 0x0000001fff067819 */ /* 0x000fe20000011407 */
[----:B------:R-:W-:-:S02]  /*10050*/  IMAD R9, R7, UR11, RZ ;  /* 0x0000000b07097c24 */ /* 0x000fc4000f8e02ff */
        /* <DEDUP_REMOVED lines=8> */
[----:B------:R-:W-:Y:S04]  /*100e0*/  SHFL.IDX PT, R6, R8, 0x1, 0x1c1f ;  /* 0x003c1f0008067f89 */ /* 0x000fe800000e0000 */
[----:B------:R-:W-:Y:S04]  /*100f0*/  SHFL.IDX PT, R4, R8, RZ, 0x1c1f ;  /* 0x001c1fff08047589 */ /* 0x000fe800000e0000 */
[----:B------:R-:W-:Y:S01]  /*10100*/  SHFL.IDX PT, R7, R9, 0x1, 0x1c1f ;  /* 0x003c1f0009077f89 */ /* 0x000fe200000e0000 */
[----:B--2---:R-:W-:-:S05]  /*10110*/  IMAD.MOV R5, RZ, RZ, -R10 ;  /* 0x000000ffff057224 */ /* 0x004fca00078e0a0a */
[----:B------:R-:W-:Y:S02]  /*10120*/  ISETP.NE.AND P0, PT, R2, R5, PT ;  /* 0x000000050200720c */ /* 0x000fe40003f05270 */
[----:B------:R-:W0:Y:S02]  /*10130*/  SHFL.IDX PT, R5, R9, RZ, 0x1c1f ;  /* 0x001c1fff09057589 */ /* 0x000e2400000e0000 */
[C---:B------:R-:W-:Y:S01]  /*10140*/  ISETP.GE.OR P2, PT, R0.reuse, R11, P0 ;  /* 0x0000000b0000720c */ /* 0x040fe20000746670 */
[----:B------:R-:W-:-:S05]  /*10150*/  VIADD R0, R0, 0x8 ;  /* 0x0000000800007836 */ /* 0x000fca0000000000 */
[----:B------:R-:W-:-:S07]  /*10160*/  ISETP.GE.OR P0, PT, R0, R11, P0 ;  /* 0x0000000b0000720c */ /* 0x000fce0000706670 */
[----:B0-----:R0:W-:Y:S06]  /*10170*/  @!P2 ST.E desc[UR54][R4.64], R12 ;  /* 0x0000000c0400a985 */ /* 0x0011ec000c101936 */
[----:B------:R0:W-:Y:S02]  /*10180*/  @!P0 ST.E desc[UR54][R6.64], R3 ;  /* 0x0000000306008985 */ /* 0x0001e4000c101936 */
.L_x_5531:
[----:B------:R-:W-:Y:S05]  /*10190*/  @P1 BRA `(.L_x_5532) ;  /* 0x0000001000501947 */ /* 0x000fea0003800000 */
[----:B0-----:R-:W-:Y:S01]  /*101a0*/  IMAD R3, R219, 0x40, R19 ;  /* 0x00000040db037824 */ /* 0x001fe200078e0213 */
[----:B------:R-:W0:Y:S01]  /*101b0*/  LDC R82, c[0x0][0xbe8] ;  /* 0x0002fa00ff527b82 */ /* 0x000e220000000800 */
[----:B------:R-:W-:Y:S01]  /*101c0*/  ULDC UR14, c[0x0][0xac8] ;  /* 0x0002b200000e7ab9 */ /* 0x000fe20000000800 */
[----:B------:R-:W-:Y:S01]  /*101d0*/  ULDC.64 UR12, c[0x0][0xaa0] ;  /* 0x0002a800000c7ab9 */ /* 0x000fe20000000a00 */
        /* <DEDUP_REMOVED lines=9> */
[--C-:B------:R-:W-:Y:S01]  /*10270*/  IMAD.X R9, RZ, RZ, R15.reuse, P3 ;  /* 0x000000ffff097224 */ /* 0x100fe200018e060f */
[----:B------:R-:W-:Y:S02]  /*10280*/  LOP3.LUT R32, R33, 0x380, RZ, 0xc0, !PT ;  /* 0x0000038021207812 */ /* 0x000fe400078ec0ff */
[----:B------:R-:W-:Y:S02]  /*10290*/  IADD3 R45, P3, R14, 0x8000, RZ ;  /* 0x000080000e2d7810 */ /* 0x000fe40007f7e0ff */
[----:B------:R-:W-:Y:S01]  /*102a0*/  LOP3.LUT R40, R40, R41, RZ, 0x3c, !PT ;  /* 0x0000002928287212 */ /* 0x000fe200078e3cff */
[--C-:B------:R-:W-:Y:S01]  /*102b0*/  IMAD.X R41, RZ, RZ, R15.reuse, P2 ;  /* 0x000000ffff297224 */ /* 0x100fe200010e060f */
[C---:B------:R-:W-:Y:S01]  /*102c0*/  IADD3 R37, P1, R14.reuse, 0x6000, RZ ;  /* 0x000060000e257810 */ /* 0x040fe20007f3e0ff */
[----:B------:R-:W-:Y:S01]  /*102d0*/  VIADD R91, R19, 0x40 ;  /* 0x00000040135b7836 */ /* 0x000fe20000000000 */
[----:B------:R-:W-:Y:S01]  /*102e0*/  IADD3 R69, P2, R14, 0xe000, RZ ;  /* 0x0000e0000e457810 */ /* 0x000fe20007f5e0ff */
[----:B------:R-:W-:Y:S01]  /*102f0*/  UIMAD UR18, UR18, UR12, URZ ;  /* 0x0000000c121272a4 */ /* 0x000fe2000f8e023f */
[----:B------:R-:W-:Y:S01]  /*10300*/  SHF.R.U64 R32, R32, 0x3, RZ ;  /* 0x0000000320207819 */ /* 0x000fe200000012ff */
[----:B------:R-:W-:Y:S01]  /*10310*/  UIMAD.WIDE.U32 UR10, UR4, UR12, URZ ;  /* 0x0000000c040a72a5 */ /* 0x000fe2000f8e003f */
[----:B------:R-:W-:Y:S01]  /*10320*/  LOP3.LUT R44, R45, 0x380, RZ, 0xc0, !PT ;  /* 0x000003802d2c7812 */ /* 0x000fe200078ec0ff */
[----:B------:R-:W-:Y:S01]  /*10330*/  VIADD R87, R19, 0x80 ;  /* 0x0000008013577836 */ /* 0x000fe20000000000 */
[----:B------:R-:W-:Y:S01]  /*10340*/  LOP3.LUT R36, R37, 0x380, RZ, 0xc0, !PT ;  /* 0x0000038025247812 */ /* 0x000fe200078ec0ff */
[----:B------:R-:W-:Y:S01]  /*10350*/  VIADD R89, R19, 0x100 ;  /* 0x0000010013597836 */ /* 0x000fe20000000000 */
[----:B------:R-:W-:Y:S01]  /*10360*/  LOP3.LUT R68, R69, 0x380, RZ, 0xc0, !PT ;  /* 0x0000038045447812 */ /* 0x000fe200078ec0ff */
[----:B------:R-:W-:Y:S01]  /*10370*/  VIADD R99, R19, 0x140 ;  /* 0x0000014013637836 */ /* 0x000fe20000000000 */
[----:B------:R-:W-:Y:S01]  /*10380*/  LOP3.LUT R32, R32, R33, RZ, 0x3c, !PT ;  /* 0x0000002120207212 */ /* 0x000fe200078e3cff */
[----:B------:R-:W-:Y:S01]  /*10390*/  IMAD.X R33, RZ, RZ, R15, P0 ;  /* 0x000000ffff217224 */ /* 0x000fe200000e060f */
[----:B------:R-:W-:Y:S01]  /*103a0*/  SHF.R.U64 R44, R44, 0x3, RZ ;  /* 0x000000032c2c7819 */ /* 0x000fe200000012ff */
[----:B------:R-:W5:Y:S01]  /*103b0*/  LD.E.128 R8, desc[UR54][R8.64] ;  /* 0x0000003608087980 */ /* 0x000f62000c101d00 */
[----:B------:R-:W-:-:S02]  /*103c0*/  SHF.R.U64 R36, R36, 0x3, RZ ;  /* 0x0000000324247819 */ /* 0x000fc400000012ff */
[----:B------:R-:W-:Y:S01]  /*103d0*/  IADD3 R61, P0, R14, 0xc000, RZ ;  /* 0x0000c0000e3d7810 */ /* 0x000fe20007f1e0ff */
[----:B------:R-:W-:Y:S01]  /*103e0*/  UIMAD UR18, UR4, UR13, UR18 ;  /* 0x0000000d041272a4 */ /* 0x000fe2000f8e0212 */
[----:B------:R-:W-:Y:S01]  /*103f0*/  SHF.R.U64 R68, R68, 0x3, RZ ;  /* 0x0000000344447819 */ /* 0x000fe200000012ff */
[----:B------:R-:W5:Y:S01]  /*10400*/  LD.E.128 R32, desc[UR54][R32.64] ;  /* 0x0000003620207980 */ /* 0x000f62000c101d00 */
[----:B------:R-:W-:Y:S01]  /*10410*/  LOP3.LUT R44, R44, R45, RZ, 0x3c, !PT ;  /* 0x0000002d2c2c7212 */ /* 0x000fe200078e3cff */
[--C-:B------:R-:W-:Y:S01]  /*10420*/  IMAD.X R45, RZ, RZ, R15.reuse, P3 ;  /* 0x000000ffff2d7224 */ /* 0x100fe200018e060f */
[----:B------:R-:W-:Y:S01]  /*10430*/  LOP3.LUT R36, R36, R37, RZ, 0x3c, !PT ;  /* 0x0000002524247212 */ /* 0x000fe200078e3cff */
[--C-:B------:R-:W-:Y:S01]  /*10440*/  IMAD.X R37, RZ, RZ, R15.reuse, P1 ;  /* 0x000000ffff257224 */ /* 0x100fe200008e060f */
[----:B------:R-:W-:Y:S01]  /*10450*/  LOP3.LUT R60, R61, 0x380, RZ, 0xc0, !PT ;  /* 0x000003803d3c7812 */ /* 0x000fe200078ec0ff */
[----:B------:R-:W-:Y:S01]  /*10460*/  ULDC.64 UR12, c[0x0][0xae8] ;  /* 0x0002ba00000c7ab9 */ /* 0x000fe20000000a00 */
[----:B------:R-:W-:Y:S01]  /*10470*/  LOP3.LUT R68, R68, R69, RZ, 0x3c, !PT ;  /* 0x0000004544447212 */ /* 0x000fe200078e3cff */
[----:B------:R-:W-:Y:S01]  /*10480*/  IMAD.X R69, RZ, RZ, R15, P2 ;  /* 0x000000ffff457224 */ /* 0x000fe200010e060f */
[----:B------:R-:W-:-:S02]  /*10490*/  IADD3 R3, P3, R14, 0xf000, RZ ;  /* 0x0000f0000e037810 */ /* 0x000fc40007f7e0ff */
[C---:B------:R-:W-:Y:S02]  /*104a0*/  IADD3 R13, P4, R14.reuse, 0x2000, RZ ;  /* 0x000020000e0d7810 */ /* 0x040fe40007f9e0ff */
[C---:B------:R-:W-:Y:S02]  /*104b0*/  IADD3 R25, P5, R14.reuse, 0x3000, RZ ;  /* 0x000030000e197810 */ /* 0x040fe40007fbe0ff */
[C---:B------:R-:W-:Y:S01]  /*104c0*/  IADD3 R29, P6, R14.reuse, 0x4000, RZ ;  /* 0x000040000e1d7810 */ /* 0x040fe20007fde0ff */
[----:B------:R-:W-:Y:S01]  /*104d0*/  UIADD3 UR11, UR11, UR18, URZ ;  /* 0x000000120b0b7290 */ /* 0x000fe2000fffe03f */
[----:B------:R-:W-:Y:S01]  /*104e0*/  IADD3 R65, P1, R14, 0xd000, RZ ;  /* 0x0000d0000e417810 */ /* 0x000fe20007f3e0ff */
[----:B------:R-:W-:Y:S01]  /*104f0*/  USHF.R.S32.HI UR4, URZ, 0x1f, UR9 ;  /* 0x0000001f3f047899 */ /* 0x000fe20008011409 */
[----:B0-----:R-:W-:Y:S01]  /*10500*/  ISETP.NE.AND P2, PT, R82, 0x1, PT ;  /* 0x000000015200780c */ /* 0x001fe20003f45270 */
[----:B------:R-:W-:Y:S01]  /*10510*/  IMAD.X R73, RZ, RZ, R15, P3 ;  /* 0x000000ffff497224 */ /* 0x000fe200018e060f */
[----:B------:R-:W-:Y:S01]  /*10520*/  SHF.R.U64 R60, R60, 0x3, RZ ;  /* 0x000000033c3c7819 */ /* 0x000fe200000012ff */
[----:B------:R-:W5:Y:S01]  /*10530*/  LD.E.128 R36, desc[UR54][R36.64] ;  /* 0x0000003624247980 */ /* 0x000f62000c101d00 */
[----:B------:R-:W-:-:S02]  /*10540*/  LOP3.LUT R0, R3, 0x380, RZ, 0xc0, !PT ;  /* 0x0000038003007812 */ /* 0x000fc400078ec0ff */
[----:B------:R-:W-:Y:S01]  /*10550*/  LOP3.LUT R64, R65, 0x380, RZ, 0xc0, !PT ;  /* 0x0000038041407812 */ /* 0x000fe200078ec0ff */
[----:B------:R-:W5:Y:S01]  /*10560*/  LD.E.128 R40, desc[UR54][R40.64] ;  /* 0x0000003628287980 */ /* 0x000f62000c101d00 */
[----:B------:R-:W-:Y:S01]  /*10570*/  LOP3.LUT R60, R60, R61, RZ, 0x3c, !PT ;  /* 0x0000003d3c3c7212 */ /* 0x000fe200078e3cff */
[----:B------:R-:W-:Y:S01]  /*10580*/  IMAD.X R61, RZ, RZ, R15, P0 ;  /* 0x000000ffff3d7224 */ /* 0x000fe200000e060f */
[----:B------:R-:W-:Y:S01]  /*10590*/  SHF.R.U64 R0, R0, 0x3, RZ ;  /* 0x0000000300007819 */ /* 0x000fe200000012ff */
[----:B------:R-:W5:Y:S01]  /*105a0*/  LD.E.128 R44, desc[UR54][R44.64] ;  /* 0x000000362c2c7980 */ /* 0x000f62000c101d00 */
[----:B------:R-:W-:Y:S01]  /*105b0*/  SHF.R.U64 R64, R64, 0x3, RZ ;  /* 0x0000000340407819 */ /* 0x000fe200000012ff */
[----:B------:R-:W0:Y:S01]  /*105c0*/  @P2 LDC R79, c[0x0][0xbec] ;  /* 0x0002fb00ff4f2b82 */ /* 0x000e220000000800 */
[----:B------:R-:W-:Y:S01]  /*105d0*/  ISETP.GE.AND P0, PT, R91, UR14, PT ;  /* 0x0000000e5b007c0c */ /* 0x000fe2000bf06270 */
[----:B------:R-:W5:Y:S01]  /*105e0*/  LD.E.128 R68, desc[UR54][R68.64] ;  /* 0x0000003644447980 */ /* 0x000f62000c101d00 */
[----:B------:R-:W-:-:S02]  /*105f0*/  LOP3.LUT R72, R0, R3, RZ, 0x3c, !PT ;  /* 0x0000000300487212 */ /* 0x000fc400078e3cff */
[----:B------:R-:W-:Y:S01]  /*10600*/  LOP3.LUT R64, R64, R65, RZ, 0x3c, !PT ;  /* 0x0000004140407212 */ /* 0x000fe200078e3cff */
[----:B------:R-:W-:Y:S01]  /*10610*/  IMAD.X R65, RZ, RZ, R15, P1 ;  /* 0x000000ffff417224 */ /* 0x000fe200008e060f */
[----:B------:R-:W-:Y:S01]  /*10620*/  SEL R3, RZ, 0xffffffff, P0 ;  /* 0xffffffffff037807 */ /* 0x000fe20000000000 */
[----:B------:R-:W1:Y:S01]  /*10630*/  @P2 LDC R81, c[0x0][0xbf0] ;  /* 0x0002fc00ff512b82 */ /* 0x000e620000000800 */
[----:B------:R-:W-:Y:S02]  /*10640*/  ISETP.GE.AND P1, PT, R19, UR14, PT ;  /* 0x0000000e13007c0c */ /* 0x000fe4000bf26270 */
[----:B------:R-:W-:Y:S01]  /*10650*/  LOP3.LUT R12, R13, 0x380, RZ, 0xc0, !PT ;  /* 0x000003800d0c7812 */ /* 0x000fe200078ec0ff */
[----:B------:R-:W-:Y:S01]  /*10660*/  IMAD.SHL.U32 R3, R3, 0x2, RZ ;  /* 0x0000000203037824 */ /* 0x000fe200078e00ff */
[----:B------:R-:W-:Y:S02]  /*10670*/  SEL R0, RZ, 0x1, P1 ;  /* 0x00000001ff007807 */ /* 0x000fe40000800000 */
[----:B------:R-:W-:-:S02]  /*10680*/  LOP3.LUT R24, R25, 0x380, RZ, 0xc0, !PT ;  /* 0x0000038019187812 */ /* 0x000fc400078ec0ff */
[----:B------:R-:W-:Y:S01]  /*10690*/  LOP3.LUT R28, R29, 0x380, RZ, 0xc0, !PT ;  /* 0x000003801d1c7812 */ /* 0x000fe200078ec0ff */
[----:B------:R-:W-:Y:S01]  /*106a0*/  UIMAD.WIDE.U32 UR10, UR43, UR12, UR10 ;  /* 0x0000000c2b0a72a5 */ /* 0x000fe2000f8e000a */
[----:B------:R-:W-:Y:S01]  /*106b0*/  LOP3.LUT R20, R3, 0x2, R0, 0xe2, !PT ;  /* 0x0000000203147812 */ /* 0x000fe200078ee200 */
[----:B------:R-:W-:Y:S01]  /*106c0*/  VIADD R3, R19, 0xc0 ;  /* 0x000000c013037836 */ /* 0x000fe20000000000 */
[----:B------:R-:W-:Y:S01]  /*106d0*/  SHF.R.U64 R12, R12, 0x3, RZ ;  /* 0x000000030c0c7819 */ /* 0x000fe200000012ff */
[----:B------:R-:W-:Y:S01]  /*106e0*/  IMAD R0, R187, 0x20, R219 ;  /* 0x00000020bb007824 */ /* 0x000fe200078e02db */
[----:B------:R-:W-:Y:S01]  /*106f0*/  SHF.R.U64 R24, R24, 0x3, RZ ;  /* 0x0000000318187819 */ /* 0x000fe200000012ff */
[----:B------:R-:W5:Y:S01]  /*10700*/  LD.E.128 R60, desc[UR54][R60.64] ;  /* 0x000000363c3c7980 */ /* 0x000f62000c101d00 */
[----:B------:R-:W-:Y:S01]  /*10710*/  ISETP.GE.AND P0, PT, R3, UR14, PT ;  /* 0x0000000e03007c0c */ /* 0x000fe2000bf06270 */
[----:B------:R-:W-:Y:S01]  /*10720*/  VIADD R80, R0, UR45 ;  /* 0x0000002d00507c36 */ /* 0x000fe20008000000 */
[----:B------:R-:W-:Y:S01]  /*10730*/  SHF.R.U64 R28, R28, 0x3, RZ ;  /* 0x000000031c1c7819 */ /* 0x000fe200000012ff */
[----:B------:R-:W5:Y:S01]  /*10740*/  LD.E.128 R64, desc[UR54][R64.64] ;  /* 0x0000003640407980 */ /* 0x000f62000c101d00 */
[----:B------:R-:W-:Y:S01]  /*10750*/  SEL R0, RZ, 0xffffffff, P0 ;  /* 0xffffffffff007807 */ /* 0x000fe20000000000 */
[----:B------:R-:W-:Y:S01]  /*10760*/  UIMAD UR11, UR43, UR13, UR11 ;  /* 0x0000000d2b0b72a4 */ /* 0x000fe2000f8e020b */
[----:B------:R-:W-:Y:S01]  /*10770*/  LOP3.LUT R12, R12, R13, RZ, 0x3c, !PT ;  /* 0x0000000d0c0c7212 */ /* 0x000fe200078e3cff */
[--C-:B------:R-:W-:Y:S01]  /*10780*/  IMAD.X R13, RZ, RZ, R15.reuse, P4 ;  /* 0x000000ffff0d7224 */ /* 0x100fe200020e060f */
[----:B------:R-:W-:Y:S01]  /*10790*/  LOP3.LUT R24, R24, R25, RZ, 0x3c, !PT ;  /* 0x0000001918187212 */ /* 0x000fe200078e3cff */
[--C-:B------:R-:W-:Y:S01]  /*107a0*/  IMAD.X R25, RZ, RZ, R15.reuse, P5 ;  /* 0x000000ffff197224 */ /* 0x100fe200028e060f */
[----:B------:R-:W-:Y:S01]  /*107b0*/  LOP3.LUT R28, R28, R29, RZ, 0x3c, !PT ;  /* 0x0000001d1c1c7212 */ /* 0x000fe200078e3cff */
[----:B------:R-:W-:Y:S01]  /*107c0*/  IMAD.X R29, RZ, RZ, R15, P6 ;  /* 0x000000ffff1d7224 */ /* 0x000fe200030e060f */
[----:B------:R-:W-:Y:S01]  /*107d0*/  ISETP.GE.AND P1, PT, R87, UR14, PT ;  /* 0x0000000e57007c0c */ /* 0x000fe2000bf26270 */
[----:B------:R-:W-:Y:S01]  /*107e0*/  ULDC.64 UR12, c[0x0][0xaf0] ;  /* 0x0002bc00000c7ab9 */ /* 0x000fe20000000a00 */
[----:B------:R-:W-:Y:S01]  /*107f0*/  IADD3 R49, P4, R14, 0x9000, RZ ;  /* 0x000090000e317810 */ /* 0x000fe20007f9e0ff */
[----:B------:R-:W-:Y:S01]  /*10800*/  IMAD.SHL.U32 R83, R0, 0x8, RZ ;  /* 0x0000000800537824 */ /* 0x000fe200078e00ff */
[----:B------:R-:W-:-:S02]  /*10810*/  IADD3 R53, P5, R14, 0xa000, RZ ;  /* 0x0000a0000e357810 */ /* 0x000fc40007fbe0ff */
[C---:B------:R-:W-:Y:S01]  /*10820*/  LOP3.LUT R5, R14.reuse, 0x380, RZ, 0xc0, !PT ;  /* 0x000003800e057812 */ /* 0x040fe200078ec0ff */
[----:B------:R-:W-:Y:S01]  /*10830*/  IMAD.MOV.U32 R77, RZ, RZ, R80 ;  /* 0x000000ffff4d7224 */ /* 0x000fe200078e0050 */
[----:B------:R-:W-:Y:S01]  /*10840*/  IADD3 R57, P6, R14, 0xb000, RZ ;  /* 0x0000b0000e397810 */ /* 0x000fe20007fde0ff */
[----:B------:R-:W-:Y:S01]  /*10850*/  UIMAD UR4, UR4, UR12, URZ ;  /* 0x0000000c040472a4 */ /* 0x000fe2000f8e023f */
[----:B------:R-:W-:Y:S01]  /*10860*/  SEL R21, RZ, 0xffffffff, P1 ;  /* 0xffffffffff157807 */ /* 0x000fe20000800000 */
[----:B0-----:R-:W-:Y:S01]  /*10870*/  @P2 IMAD.HI.U32 R0, R80, R79, RZ ;  /* 0x0000004f50002227 */ /* 0x001fe200078e00ff */
[----:B------:R-:W-:Y:S01]  /*10880*/  LOP3.LUT R48, R49, 0x380, RZ, 0xc0, !PT ;  /* 0x0000038031307812 */ /* 0x000fe200078ec0ff */
[----:B------:R-:W5:Y:S01]  /*10890*/  LD.E.128 R24, desc[UR54][R24.64] ;  /* 0x0000003618187980 */ /* 0x000f62000c101d00 */
[----:B------:R-:W-:Y:S02]  /*108a0*/  LOP3.LUT R52, R53, 0x380, RZ, 0xc0, !PT ;  /* 0x0000038035347812 */ /* 0x000fe400078ec0ff */
[----:B------:R-:W-:Y:S01]  /*108b0*/  LOP3.LUT R56, R57, 0x380, RZ, 0xc0, !PT ;  /* 0x0000038039387812 */ /* 0x000fe200078ec0ff */
[----:B------:R-:W-:Y:S01]  /*108c0*/  UIMAD UR4, UR9, UR13, UR4 ;  /* 0x0000000d090472a4 */ /* 0x000fe2000f8e0204 */
[----:B------:R-:W-:Y:S01]  /*108d0*/  IMAD.SHL.U32 R21, R21, 0x4, RZ ;  /* 0x0000000415157824 */ /* 0x000fe200078e00ff */
[----:B------:R-:W-:Y:S01]  /*108e0*/  UIMAD.WIDE.U32 UR10, UR9, UR12, UR10 ;  /* 0x0000000c090a72a5 */ /* 0x000fe2000f8e000a */
[----:B-1----:R-:W-:Y:S01]  /*108f0*/  @P2 SHF.R.U32.HI R77, RZ, R81, R0 ;  /* 0x00000051ff4d2219 */ /* 0x002fe20000011600 */
[----:B------:R-:W5:Y:S01]  /*10900*/  LD.E.128 R28, desc[UR54][R28.64] ;  /* 0x000000361c1c7980 */ /* 0x000f62000c101d00 */
[----:B------:R-:W-:-:S02]  /*10910*/  SHF.R.U64 R48, R48, 0x3, RZ ;  /* 0x0000000330307819 */ /* 0x000fc400000012ff */
[----:B------:R-:W-:Y:S01]  /*10920*/  SHF.R.U64 R52, R52, 0x3, RZ ;  /* 0x0000000334347819 */ /* 0x000fe200000012ff */
[----:B------:R-:W5:Y:S01]  /*10930*/  LD.E.128 R72, desc[UR54][R72.64] ;  /* 0x0000003648487980 */ /* 0x000f62000c101d00 */
[----:B------:R-:W-:Y:S02]  /*10940*/  SHF.R.U64 R56, R56, 0x3, RZ ;  /* 0x0000000338387819 */ /* 0x000fe400000012ff */
[----:B------:R-:W-:Y:S01]  /*10950*/  SHF.R.U64 R5, R5, 0x3, RZ ;  /* 0x0000000305057819 */ /* 0x000fe200000012ff */
[----:B------:R-:W-:Y:S01]  /*10960*/  UIADD3 UR4, UR11, UR4, URZ ;  /* 0x000000040b047290 */ /* 0x000fe2000fffe03f */
[----:B------:R-:W-:Y:S01]  /*10970*/  ISETP.GE.AND P0, PT, R89, UR14, PT ;  /* 0x0000000e59007c0c */ /* 0x000fe2000bf06270 */
[--C-:B------:R-:W-:Y:S01]  /*10980*/  IMAD.MOV R79, RZ, RZ, -R77.reuse ;  /* 0x000000ffff4f7224 */ /* 0x100fe200078e0a4d */
[----:B------:R-:W-:Y:S02]  /*10990*/  SHF.R.S32.HI R78, RZ, 0x1f, R77 ;  /* 0x0000001fff4e7819 */ /* 0x000fe4000001144d */
        /* <DEDUP_REMOVED lines=9> */
[----:B------:R-:W-:Y:S01]  /*10a30*/  IMAD.U32 R20, RZ, RZ, UR10 ;  /* 0x0000000aff147e24 */ /* 0x000fe2000f8e00ff */
[----:B------:R-:W-:Y:S01]  /*10a40*/  SEL R0, RZ, 0xffffffff, P0 ;  /* 0xffffffffff007807 */ /* 0x000fe20000000000 */
[----:B------:R-:W-:Y:S01]  /*10a50*/  IMAD.U32 R21, RZ, RZ, UR11 ;  /* 0x0000000bff157e24 */ /* 0x000fe2000f8e00ff */
[----:B------:R-:W-:Y:S01]  /*10a60*/  ULDC.64 UR10, c[0x0][0xae0] ;  /* 0x0002b800000a7ab9 */ /* 0x000fe20000000a00 */
[----:B------:R-:W-:Y:S01]  /*10a70*/  IMAD.U32 R21, RZ, RZ, UR4 ;  /* 0x00000004ff157e24 */ /* 0x000fe2000f8e00ff */
[----:B------:R-:W-:Y:S01]  /*10a80*/  ISETP.GE.AND P0, PT, R99, UR14, PT ;  /* 0x0000000e63007c0c */ /* 0x000fe2000bf06270 */
[----:B------:R-:W-:-:S02]  /*10a90*/  IMAD R78, R78, UR10, RZ ;  /* 0x0000000a4e4e7c24 */ /* 0x000fc4000f8e02ff */
[----:B------:R-:W-:Y:S01]  /*10aa0*/  IMAD R79, R82, R79, R80 ;  /* 0x0000004f524f7224 */ /* 0x000fe200078e0250 */
[----:B------:R-:W-:Y:S01]  /*10ab0*/  LOP3.LUT R76, R83, 0x8, R76, 0xe2, !PT ;  /* 0x00000008534c7812 */ /* 0x000fe200078ee24c */
[----:B------:R-:W5:Y:S01]  /*10ac0*/  LD.E.128 R4, desc[UR54][R4.64] ;  /* 0x0000003604047980 */ /* 0x000f62000c101d00 */
[----:B------:R-:W-:Y:S01]  /*10ad0*/  IMAD.SHL.U32 R83, R0, 0x10, RZ ;  /* 0x0000001000537824 */ /* 0x000fe200078e00ff */
[----:B------:R-:W-:Y:S01]  /*10ae0*/  SEL R0, RZ, 0xffffffff, P0 ;  /* 0xffffffffff007807 */ /* 0x000fe20000000000 */
[C---:B------:R-:W-:Y:S01]  /*10af0*/  IMAD R81, R77.reuse, UR11, R78 ;  /* 0x0000000b4d517c24 */ /* 0x040fe2000f8e024e */
[----:B------:R-:W5:Y:S01]  /*10b00*/  LD.E.128 R12, desc[UR54][R12.64] ;  /* 0x000000360c0c7980 */ /* 0x000f62000c101d00 */
[----:B------:R-:W-:Y:S01]  /*10b10*/  IMAD.WIDE.U32 R20, R77, UR10, R20 ;  /* 0x0000000a4d147c25 */ /* 0x000fe2000f8e0014 */
[----:B------:R-:W-:Y:S01]  /*10b20*/  SHF.R.S32.HI R77, RZ, 0x1f, R79 ;  /* 0x0000001fff4d7819 */ /* 0x000fe2000001144f */
[----:B------:R-:W-:Y:S01]  /*10b30*/  ULDC.64 UR10, c[0x0][0xad8] ;  /* 0x0002b600000a7ab9 */ /* 0x000fe20000000a00 */
[----:B------:R-:W5:Y:S01]  /*10b40*/  LD.E.128 R48, desc[UR54][R48.64] ;  /* 0x0000003630307980 */ /* 0x000f62000c101d00 */
[----:B------:R-:W-:-:S03]  /*10b50*/  VIADD R95, R19, 0x180 ;  /* 0x00000180135f7836 */ /* 0x000fc60000000000 */
[----:B------:R-:W5:Y:S04]  /*10b60*/  LD.E.128 R52, desc[UR54][R52.64] ;  /* 0x0000003634347980 */ /* 0x000f68000c101d00 */
[----:B------:R-:W5:Y:S01]  /*10b70*/  LD.E.128 R56, desc[UR54][R56.64] ;  /* 0x0000003638387980 */ /* 0x000f62000c101d00 */
[----:B------:R-:W-:Y:S01]  /*10b80*/  @!PT LDS RZ, [RZ] ;  /* 0x00000000fffff984 */ /* 0x000fe20000000800 */
[----:B------:R-:W-:Y:S01]  /*10b90*/  @!PT LDS RZ, [RZ] ;  /* 0x00000000fffff984 */ /* 0x000fe20000000800 */
[----:B------:R-:W-:Y:S01]  /*10ba0*/  @!PT LDS RZ, [RZ] ;  /* 0x00000000fffff984 */ /* 0x000fe20000000800 */
[----:B------:R-:W-:Y:S01]  /*10bb0*/  @!PT LDS RZ, [RZ] ;  /* 0x00000000fffff984 */ /* 0x000fe20000000800 */
[----:B------:R0:W-:Y:S06]  /*10bc0*/  MEMBAR.ALL.CTA ;  /* 0x0000000000007992 */ /* 0x0001ec0000008000 */
[----:B0-----:R-:W0:Y:S01]  /*10bd0*/  FENCE.VIEW.ASYNC.S ;  /* 0x00000000000073c6 */ /* 0x001e220000000000 */
[----:B------:R-:W-:Y:S01]  /*10be0*/  LOP3.LUT R76, R83, 0x10, R76, 0xe2, !PT ;  /* 0x00000010534c7812 */ /* 0x000fe200078ee24c */
[----:B------:R-:W-:Y:S01]  /*10bf0*/  IMAD.SHL.U32 R83, R0, 0x20, RZ ;  /* 0x0000002000537824 */ /* 0x000fe200078e00ff */
[----:B------:R-:W-:Y:S01]  /*10c00*/  ISETP.GE.AND P0, PT, R95, UR14, PT ;  /* 0x0000000e5f007c0c */ /* 0x000fe2000bf06270 */
[----:B------:R-:W-:-:S02]  /*10c10*/  IMAD.IADD R21, R21, 0x1, R81 ;  /* 0x0000000115157824 */ /* 0x000fc400078e0251 */
[----:B------:R-:W-:Y:S02]  /*10c20*/  IMAD R0, R77, UR10, RZ ;  /* 0x0000000a4d007c24 */ /* 0x000fe4000f8e02ff */
[----:B------:R-:W-:Y:S02]  /*10c30*/  VIADD R92, R219, UR45 ;  /* 0x0000002ddb5c7c36 */ /* 0x000fe40008000000 */
[----:B------:R-:W-:Y:S02]  /*10c40*/  IMAD R93, R82, UR8, RZ ;  /* 0x00000008525d7c24 */ /* 0x000fe4000f8e02ff */
[----:B------:R-:W-:Y:S01]  /*10c50*/  VIADD R97, R19, 0x1c0 ;  /* 0x000001c013617836 */ /* 0x000fe20000000000 */
[----:B------:R-:W-:Y:S01]  /*10c60*/  UIADD3 UR4, UR41, 0x28c20, URZ ;  /* 0x00028c2029047890 */ /* 0x000fe2000fffe03f */
[C---:B------:R-:W-:Y:S01]  /*10c70*/  IMAD R81, R79.reuse, UR11, R0 ;  /* 0x0000000b4f517c24 */ /* 0x040fe2000f8e0200 */
[----:B------:R-:W-:Y:S01]  /*10c80*/  SEL R77, RZ, 0x40, P0 ;  /* 0x00000040ff4d7807 */ /* 0x000fe20000000000 */
[----:B------:R-:W-:Y:S01]  /*10c90*/  IMAD.WIDE.U32 R20, R79, UR10, R20 ;  /* 0x0000000a4f147c25 */ /* 0x000fe2000f8e0014 */
[----:B------:R-:W-:Y:S01]  /*10ca0*/  ISETP.GE.AND P0, PT, R92, R93, PT ;  /* 0x0000005d5c00720c */ /* 0x000fe20003f06270 */
[----:B------:R-:W-:Y:S01]  /*10cb0*/  ULDC.64 UR10, c[0x0][0xa80] ;  /* 0x0002a000000a7ab9 */ /* 0x000fe20000000a00 */
[----:B------:R-:W-:Y:S01]  /*10cc0*/  ISETP.GE.AND P1, PT, R97, UR14, PT ;  /* 0x0000000e61007c0c */ /* 0x000fe2000bf26270 */
[----:B------:R-:W-:Y:S01]  /*10cd0*/  IMAD.IADD R79, R21, 0x1, R81 ;  /* 0x00000001154f7824 */ /* 0x000fe200078e0251 */
[----:B------:R-:W-:Y:S01]  /*10ce0*/  LOP3.LUT R76, R83, 0x20, R76, 0xe2, !PT ;  /* 0x00000020534c7812 */ /* 0x000fe200078ee24c */
[----:B------:R-:W-:Y:S01]  /*10cf0*/  UPRMT UR4, URZ, 0x654, UR4 ;  /* 0x000006543f047896 */ /* 0x000fe20008000004 */
[----:B------:R-:W-:-:S02]  /*10d00*/  LEA R88, P2, R20, UR10, 0x1 ;  /* 0x0000000a14587c11 */ /* 0x000fc4000f8408ff */
[----:B------:R-:W-:Y:S02]  /*10d10*/  SEL R21, RZ, 0x80, P1 ;  /* 0x00000080ff157807 */ /* 0x000fe40000800000 */
[----:B------:R-:W-:Y:S02]  /*10d20*/  LOP3.LUT R0, R76, R77, RZ, 0xfc, !PT ;  /* 0x0000004d4c007212 */ /* 0x000fe400078efcff */
[----:B------:R-:W-:Y:S01]  /*10d30*/  LEA.HI.X R90, R20, UR11, R79, 0x1, P2 ;  /* 0x0000000b145a7c11 */ /* 0x000fe200090f0c4f */
[----:B------:R-:W-:Y:S01]  /*10d40*/  BSSY B1, `(.L_x_5533) ;  /* 0x000002c000017945 */ /* 0x000fe20003800000 */
[----:B------:R-:W-:Y:S01]  /*10d50*/  LOP3.LUT R86, R0, R21, RZ, 0xfc, !PT ;  /* 0x0000001500567212 */ /* 0x000fe200078efcff */
[----:B0-----:R-:W-:Y:S01]  /*10d60*/  SYNCS.ARRIVE.TRANS64.RED.A1T0 RZ, [UR4], RZ ;  /* 0x000000ffffff79a7 */ /* 0x001fe20008100404 */
[----:B------:R0:W1:Y:S04]  /*10d70*/  SHFL.IDX PT, R20, R88, RZ, 0x181f ;  /* 0x00181fff58147589 */ /* 0x00006800000e0000 */
[----:B------:R0:W2:Y:S01]  /*10d80*/  SHFL.IDX PT, R21, R90, RZ, 0x181f ;  /* 0x00181fff5a157589 */ /* 0x0000a200000e0000 */
[----:B------:R-:W-:Y:S05]  /*10d90*/  @P0 BRA `(.L_x_5534) ;  /* 0x0000000000980947 */ /* 0x000fea0003800000 */
[----:B------:R-:W-:Y:S02]  /*10da0*/  ISETP.GE.AND P1, PT, R91, UR14, PT ;  /* 0x0000000e5b007c0c */ /* 0x000fe4000bf26270 */
[----:B------:R-:W-:Y:S02]  /*10db0*/  ISETP.GE.AND P0, PT, R19, UR14, PT ;  /* 0x0000000e13007c0c */ /* 0x000fe4000bf06270 */
[----:B------:R-:W-:Y:S02]  /*10dc0*/  ISETP.GE.AND P4, PT, R87, UR14, PT ;  /* 0x0000000e57007c0c */ /* 0x000fe4000bf86270 */
[----:B------:R-:W-:Y:S02]  /*10dd0*/  SHF.R.S32.HI R77, RZ, 0x1f, R91 ;  /* 0x0000001fff4d7819 */ /* 0x000fe4000001145b */
[----:B------:R-:W-:Y:S02]  /*10de0*/  ISETP.GE.AND P3, PT, R3, UR14, PT ;  /* 0x0000000e03007c0c */ /* 0x000fe4000bf66270 */
[----:B------:R-:W-:-:S02]  /*10df0*/  SHF.R.S32.HI R81, RZ, 0x1f, R87 ;  /* 0x0000001fff517819 */ /* 0x000fc40000011457 */
[----:B------:R-:W-:Y:S02]  /*10e00*/  SHF.R.S32.HI R83, RZ, 0x1f, R3 ;  /* 0x0000001fff537819 */ /* 0x000fe40000011403 */
[-C--:B-1----:R-:W-:Y:S01]  /*10e10*/  @!P1 LEA R76, P2, R91, R20.reuse, 0x1 ;  /* 0x000000145b4c9211 */ /* 0x082fe200078408ff */
[----:B--2---:R-:W-:Y:S01]  /*10e20*/  @!P0 IMAD.WIDE R78, R19, 0x2, R20 ;  /* 0x00000002134e8825 */ /* 0x004fe200078e0214 */
[----:B------:R-:W-:Y:S02]  /*10e30*/  SHF.R.S32.HI R85, RZ, 0x1f, R89 ;  /* 0x0000001fff557819 */ /* 0x000fe40000011459 */
[----:B------:R-:W-:Y:S02]  /*10e40*/  @!P1 LEA.HI.X R77, R91, R21, R77, 0x1, P2 ;  /* 0x000000155b4d9211 */ /* 0x000fe400010f0c4d */
[----:B------:R-:W-:Y:S01]  /*10e50*/  ISETP.GE.AND P2, PT, R89, UR14, PT ;  /* 0x0000000e59007c0c */ /* 0x000fe2000bf46270 */
[----:B-----5:R1:W-:Y:S01]  /*10e60*/  @!P0 ST.E.128 desc[UR54][R78.64], R4 ;  /* 0x000000044e008985 */ /* 0x0203e2000c101d36 */
[----:B------:R-:W-:-:S02]  /*10e70*/  @!P4 LEA R80, P5, R87, R20, 0x1 ;  /* 0x000000145750c211 */ /* 0x000fc400078a08ff */
[----:B------:R-:W-:Y:S01]  /*10e80*/  LOP3.LUT P0, RZ, R0, 0x40, RZ, 0xc0, !PT ;  /* 0x0000004000ff7812 */ /* 0x000fe2000780c0ff */
[----:B------:R2:W-:Y:S01]  /*10e90*/  @!P1 ST.E.128 desc[UR54][R76.64], R12 ;  /* 0x0000000c4c009985 */ /* 0x0005e2000c101d36 */
[----:B------:R-:W-:Y:S02]  /*10ea0*/  ISETP.GE.AND P1, PT, R99, UR14, PT ;  /* 0x0000000e63007c0c */ /* 0x000fe4000bf26270 */
[-C--:B------:R-:W-:Y:S02]  /*10eb0*/  @!P3 LEA R82, P6, R3, R20.reuse, 0x1 ;  /* 0x000000140352b211 */ /* 0x080fe400078c08ff */
[-C--:B------:R-:W-:Y:S02]  /*10ec0*/  @!P4 LEA.HI.X R81, R87, R21.reuse, R81, 0x1, P5 ;  /* 0x000000155751c211 */ /* 0x080fe400028f0c51 */
[----:B------:R-:W-:Y:S02]  /*10ed0*/  @!P3 LEA.HI.X R83, R3, R21, R83, 0x1, P6 ;  /* 0x000000150353b211 */ /* 0x000fe400030f0c53 */
[----:B------:R-:W-:Y:S01]  /*10ee0*/  @!P2 LEA R84, P5, R89, R20, 0x1 ;  /* 0x000000145954a211 */ /* 0x000fe200078a08ff */
[----:B------:R3:W-:Y:S01]  /*10ef0*/  @!P4 ST.E.128 desc[UR54][R80.64], R28 ;  /* 0x0000001c5000c985 */ /* 0x0007e2000c101d36 */
[----:B------:R-:W-:-:S02]  /*10f00*/  LOP3.LUT P6, RZ, R86, 0x80, RZ, 0xc0, !PT ;  /* 0x0000008056ff7812 */ /* 0x000fc400078cc0ff */
[-C--:B------:R-:W-:Y:S01]  /*10f10*/  @!P2 LEA.HI.X R85, R89, R21.reuse, R85, 0x1, P5 ;  /* 0x000000155955a211 */ /* 0x080fe200028f0c55 */
[----:B------:R3:W-:Y:S01]  /*10f20*/  @!P3 ST.E.128 desc[UR54][R82.64], R36 ;  /* 0x000000245200b985 */ /* 0x0007e2000c101d36 */
[----:B-1----:R-:W-:Y:S02]  /*10f30*/  SHF.R.S32.HI R5, RZ, 0x1f, R99 ;  /* 0x0000001fff057819 */ /* 0x002fe40000011463 */
[CC--:B------:R-:W-:Y:S01]  /*10f40*/  @!P1 LEA R4, P5, R99.reuse, R20.reuse, 0x1 ;  /* 0x0000001463049211 */ /* 0x0c0fe200078a08ff */
[----:B------:R3:W-:Y:S01]  /*10f50*/  @!P2 ST.E.128 desc[UR54][R84.64], R44 ;  /* 0x0000002c5400a985 */ /* 0x0007e2000c101d36 */
[----:B------:R-:W-:Y:S02]  /*10f60*/  SHF.R.S32.HI R7, RZ, 0x1f, R95 ;  /* 0x0000001fff077819 */ /* 0x000fe4000001145f */
[----:B------:R-:W-:Y:S02]  /*10f70*/  @!P1 LEA.HI.X R5, R99, R21, R5, 0x1, P5 ;  /* 0x0000001563059211 */ /* 0x000fe400028f0c05 */
[----:B------:R-:W-:-:S02]  /*10f80*/  @P0 LEA R6, P5, R95, R20, 0x1 ;  /* 0x000000145f060211 */ /* 0x000fc400078a08ff */
[----:B--2---:R-:W-:Y:S01]  /*10f90*/  SHF.R.S32.HI R13, RZ, 0x1f, R97 ;  /* 0x0000001fff0d7819 */ /* 0x004fe20000011461 */
[----:B------:R3:W-:Y:S01]  /*10fa0*/  @!P1 ST.E.128 desc[UR54][R4.64], R52 ;  /* 0x0000003404009985 */ /* 0x0007e2000c101d36 */
[----:B------:R-:W-:Y:S02]  /*10fb0*/  @P0 LEA.HI.X R7, R95, R21, R7, 0x1, P5 ;  /* 0x000000155f070211 */ /* 0x000fe400028f0c07 */
[----:B------:R-:W-:-:S03]  /*10fc0*/  @P6 LEA R12, P5, R97, R20, 0x1 ;  /* 0x00000014610c6211 */ /* 0x000fc600078a08ff */
[----:B------:R3:W-:Y:S01]  /*10fd0*/  @P0 ST.E.128 desc[UR54][R6.64], R60 ;  /* 0x0000003c06000985 */ /* 0x0007e2000c101d36 */
[----:B------:R-:W-:-:S05]  /*10fe0*/  @P6 LEA.HI.X R13, R97, R21, R13, 0x1, P5 ;  /* 0x00000015610d6211 */ /* 0x000fca00028f0c0d */
[----:B------:R3:W-:Y:S04]  /*10ff0*/  @P6 ST.E.128 desc[UR54][R12.64], R68 ;  /* 0x000000440c006985 */ /* 0x0007e8000c101d36 */
.L_x_5534:
[----:B------:R-:W-:Y:S05]  /*11000*/  BSYNC B1 ;  /* 0x0000000000017941 */ /* 0x000fea0003800000 */
.L_x_5533:
        /* <DEDUP_REMOVED lines=9> */
[----:B------:R-:W-:Y:S02]  /*110a0*/  SHF.R.S32.HI R7, RZ, 0x1f, R91 ;  /* 0x0000001fff077819 */ /* 0x000fe4000001145b */
[----:B------:R-:W-:-:S02]  /*110b0*/  ISETP.GE.AND P3, PT, R89, UR14, PT ;  /* 0x0000000e59007c0c */ /* 0x000fc4000bf66270 */
[----:B------:R-:W-:Y:S02]  /*110c0*/  SHF.R.S32.HI R15, RZ, 0x1f, R87 ;  /* 0x0000001fff0f7819 */ /* 0x000fe40000011457 */
[-C--:B0-----:R-:W-:Y:S01]  /*110d0*/  @!P0 LEA R6, P4, R91, R4.reuse, 0x1 ;  /* 0x000000045b068211 */ /* 0x081fe200078808ff */
[----:B----4-:R-:W-:Y:S01]  /*110e0*/  @!P5 IMAD.WIDE R12, R19, 0x2, R4 ;  /* 0x00000002130cd825 */ /* 0x010fe200078e0204 */
[----:B--2---:R-:W-:Y:S02]  /*110f0*/  SHF.R.S32.HI R21, RZ, 0x1f, R3 ;  /* 0x0000001fff157819 */ /* 0x004fe40000011403 */
[----:B------:R-:W-:Y:S02]  /*11100*/  @!P0 LEA.HI.X R7, R91, R5, R7, 0x1, P4 ;  /* 0x000000055b078211 */ /* 0x000fe400020f0c07 */
[----:B------:R-:W-:Y:S01]  /*11110*/  ISETP.GE.AND P4, PT, R99, UR14, PT ;  /* 0x0000000e63007c0c */ /* 0x000fe2000bf86270 */
[----:B------:R0:W-:Y:S01]  /*11120*/  @!P5 ST.E.128 desc[UR54][R12.64], R8 ;  /* 0x000000080c00d985 */ /* 0x0001e2000c101d36 */
[----:B------:R-:W-:-:S02]  /*11130*/  @!P1 LEA R14, P6, R87, R4, 0x1 ;  /* 0x00000004570e9211 */ /* 0x000fc400078c08ff */
[-C--:B-1----:R-:W-:Y:S01]  /*11140*/  @!P2 LEA R20, P5, R3, R4.reuse, 0x1 ;  /* 0x000000040314a211 */ /* 0x082fe200078a08ff */
[----:B------:R1:W-:Y:S01]  /*11150*/  @!P0 ST.E.128 desc[UR54][R6.64], R24 ;  /* 0x0000001806008985 */ /* 0x0003e2000c101d36 */
[-C--:B------:R-:W-:Y:S02]  /*11160*/  @!P1 LEA.HI.X R15, R87, R5.reuse, R15, 0x1, P6 ;  /* 0x00000005570f9211 */ /* 0x080fe400030f0c0f */
[----:B------:R-:W-:Y:S02]  /*11170*/  LOP3.LUT P6, RZ, R0, 0x40, RZ, 0xc0, !PT ;  /* 0x0000004000ff7812 */ /* 0x000fe400078cc0ff */
[----:B------:R-:W-:Y:S01]  /*11180*/  @!P2 LEA.HI.X R21, R3, R5, R21, 0x1, P5 ;  /* 0x000000050315a211 */ /* 0x000fe200028f0c15 */
[----:B------:R1:W-:Y:S01]  /*11190*/  @!P1 ST.E.128 desc[UR54][R14.64], R32 ;  /* 0x000000200e009985 */ /* 0x0003e2000c101d36 */
[----:B------:R-:W-:Y:S02]  /*111a0*/  SHF.R.S32.HI R0, RZ, 0x1f, R89 ;  /* 0x0000001fff007819 */ /* 0x000fe40000011459 */
[----:B------:R-:W-:Y:S01]  /*111b0*/  @!P3 LEA R28, P5, R89, R4, 0x1 ;  /* 0x00000004591cb211 */ /* 0x000fe200078a08ff */
[----:B------:R1:W-:Y:S01]  /*111c0*/  @!P2 ST.E.128 desc[UR54][R20.64], R40 ;  /* 0x000000281400a985 */ /* 0x0003e2000c101d36 */
[----:B------:R-:W-:-:S02]  /*111d0*/  LOP3.LUT P0, RZ, R86, 0x80, RZ, 0xc0, !PT ;  /* 0x0000008056ff7812 */ /* 0x000fc4000780c0ff */
[-C--:B------:R-:W-:Y:S02]  /*111e0*/  @!P3 LEA.HI.X R29, R89, R5.reuse, R0, 0x1, P5 ;  /* 0x00000005591db211 */ /* 0x080fe400028f0c00 */
[----:B------:R-:W-:Y:S02]  /*111f0*/  SHF.R.S32.HI R0, RZ, 0x1f, R99 ;  /* 0x0000001fff007819 */ /* 0x000fe40000011463 */
[C---:B0-----:R-:W-:Y:S01]  /*11200*/  @!P4 LEA R8, P5, R99.reuse, R4, 0x1 ;  /* 0x000000046308c211 */ /* 0x041fe200078a08ff */
[----:B------:R1:W-:Y:S03]  /*11210*/  @!P3 ST.E.128 desc[UR54][R28.64], R48 ;  /* 0x000000301c00b985 */ /* 0x0003e6000c101d36 */
[----:B------:R-:W-:Y:S02]  /*11220*/  @!P4 LEA.HI.X R9, R99, R5, R0, 0x1, P5 ;  /* 0x000000056309c211 */ /* 0x000fe400028f0c00 */
[----:B------:R-:W-:-:S02]  /*11230*/  SHF.R.S32.HI R0, RZ, 0x1f, R95 ;  /* 0x0000001fff007819 */ /* 0x000fc4000001145f */
[C---:B------:R-:W-:Y:S01]  /*11240*/  @P6 LEA R10, P5, R95.reuse, R4, 0x1 ;  /* 0x000000045f0a6211 */ /* 0x040fe200078a08ff */
[----:B------:R1:W-:Y:S03]  /*11250*/  @!P4 ST.E.128 desc[UR54][R8.64], R56 ;  /* 0x000000380800c985 */ /* 0x0003e6000c101d36 */
[----:B------:R-:W-:-:S05]  /*11260*/  @P6 LEA.HI.X R11, R95, R5, R0, 0x1, P5 ;  /* 0x000000055f0b6211 */ /* 0x000fca00028f0c00 */
[----:B------:R1:W-:Y:S01]  /*11270*/  @P6 ST.E.128 desc[UR54][R10.64], R64 ;  /* 0x000000400a006985 */ /* 0x0003e2000c101d36 */
[----:B------:R-:W-:Y:S05]  /*11280*/  @!P0 BRA `(.L_x_5535) ;  /* 0x0000002400788947 */ /* 0x000fea0003800000 */
[----:B------:R-:W-:Y:S02]  /*11290*/  LEA R4, P0, R97, R4, 0x1 ;  /* 0x0000000461047211 */ /* 0x000fe400078008ff */
[----:B------:R-:W-:-:S04]  /*112a0*/  SHF.R.S32.HI R0, RZ, 0x1f, R97 ;  /* 0x0000001fff007819 */ /* 0x000fc80000011461 */
[----:B------:R-:W-:-:S05]  /*112b0*/  LEA.HI.X R5, R97, R5, R0, 0x1, P0 ;  /* 0x0000000561057211 */ /* 0x000fca00000f0c00 */
[----:B------:R0:W-:Y:S01]  /*112c0*/  ST.E.128 desc[UR54][R4.64], R72 ;  /* 0x0000004804007985 */ /* 0x0001e2000c101d36 */
[----:B------:R-:W-:Y:S05]  /*112d0*/  BRA `(.L_x_5535) ;  /* 0x0000002400647947 */ /* 0x000fea0003800000 */
.L_x_5532:
[----:B------:R-:W-:Y:S01]  /*112e0*/  ULDC.64 UR12, c[0x0][0xb08] ;  /* 0x0002c200000c7ab9 */ /* 0x000fe20000000a00 */
[----:B------:R-:W-:Y:S01]  /*112f0*/  ULDC UR14, c[0x0][0xbe8] ;  /* 0x0002fa00000e7ab9 */ /* 0x000fe20000000800 */
[----:B------:R-:W-:Y:S01]  /*11300*/  UIMAD UR18, UR18, UR12, URZ ;  /* 0x0000000c121272a4 */ /* 0x000fe2000f8e023f */
[----:B0-----:R-:W-:Y:S01]  /*11310*/  VIADD R6, R186, UR45 ;  /* 0x0000002dba067c36 */ /* 0x001fe20008000000 */
[----:B------:R-:W-:Y:S01]  /*11320*/  UIMAD.WIDE.U32 UR10, UR4, UR12, URZ ;  /* 0x0000000c040a72a5 */ /* 0x000fe2000f8e003f */
[----:B------:R-:W-:Y:S01]  /*11330*/  BSSY B1, `(.L_x_5536) ;  /* 0x00000cc000017945 */ /* 0x000fe20003800000 */
[----:B------:R-:W-:Y:S01]  /*11340*/  UIMAD UR18, UR4, UR13, UR18 ;  /* 0x0000000d041272a4 */ /* 0x000fe2000f8e0212 */
[----:B------:R-:W-:Y:S01]  /*11350*/  IMAD.MOV.U32 R3, RZ, RZ, R6 ;  /* 0x000000ffff037224 */ /* 0x000fe200078e0006 */
        /* <DEDUP_REMOVED lines=23> */
[----:B------:R-:W-:Y:S01]  /*114d0*/  @P0 IMAD.HI.U32 R0, R6, UR9, RZ ;  /* 0x0000000906000c27 */ /* 0x000fe2000f8e00ff */
[----:B------:R-:W-:Y:S01]  /*114e0*/  ULDC.64 UR12, c[0x0][0xb48] ;  /* 0x0002d200000c7ab9 */ /* 0x000fe20000000a00 */
[----:B------:R-:W-:Y:S01]  /*114f0*/  @UP0 ULDC UR4, c[0x0][0xbf0] ;  /* 0x0002fc0000040ab9 */ /* 0x000fe20000000800 */
[----:B------:R-:W-:Y:S01]  /*11500*/  UIMAD.WIDE.U32 UR10, UR42, UR12, UR10 ;  /* 0x0000000c2a0a72a5 */ /* 0x000fe2000f8e000a */
[----:B------:R-:W-:-:S02]  /*11510*/  SHF.R.S32.HI R160, RZ, 0x1f, R205 ;  /* 0x0000001fffa07819 */ /* 0x000fc400000114cd */
[----:B------:R-:W-:Y:S01]  /*11520*/  @P0 SHF.R.U32.HI R3, RZ, UR4, R0 ;  /* 0x00000004ff030c19 */ /* 0x000fe20008011600 */
[----:B------:R-:W-:Y:S01]  /*11530*/  UIMAD UR42, UR42, UR13, UR11 ;  /* 0x0000000d2a2a72a4 */ /* 0x000fe2000f8e020b */
[----:B------:R-:W-:Y:S01]  /*11540*/  SHF.R.S32.HI R161, RZ, 0x1f, R206 ;  /* 0x0000001fffa17819 */ /* 0x000fe200000114ce */
[----:B------:R-:W-:Y:S01]  /*11550*/  IMAD.U32 R5, RZ, RZ, UR11 ;  /* 0x0000000bff057e24 */ /* 0x000fe2000f8e00ff */
[--C-:B------:R-:W-:Y:S01]  /*11560*/  SHF.R.S32.HI R0, RZ, 0x1f, R3.reuse ;  /* 0x0000001fff007819 */ /* 0x100fe20000011403 */
[----:B------:R-:W-:Y:S01]  /*11570*/  IMAD.MOV R7, RZ, RZ, -R3 ;  /* 0x000000ffff077224 */ /* 0x000fe200078e0a03 */
[----:B------:R-:W-:Y:S01]  /*11580*/  ULDC.64 UR12, c[0x0][0xb30] ;  /* 0x0002cc00000c7ab9 */ /* 0x000fe20000000a00 */
[----:B------:R-:W-:Y:S01]  /*11590*/  IMAD.U32 R4, RZ, RZ, UR10 ;  /* 0x0000000aff047e24 */ /* 0x000fe2000f8e00ff */
[----:B------:R-:W-:Y:S01]  /*115a0*/  ULDC.64 UR10, c[0x0][0xb28] ;  /* 0x0002ca00000a7ab9 */ /* 0x000fe20000000a00 */
[----:B------:R-:W-:Y:S01]  /*115b0*/  IMAD R0, R0, UR12, RZ ;  /* 0x0000000c00007c24 */ /* 0x000fe2000f8e02ff */
[----:B------:R-:W-:Y:S01]  /*115c0*/  UIADD3 UR4, UR41, 0x28c20, URZ ;  /* 0x00028c2029047890 */ /* 0x000fe2000fffe03f */
[----:B------:R-:W-:Y:S01]  /*115d0*/  IMAD R7, R7, UR14, R6 ;  /* 0x0000000e07077c24 */ /* 0x000fe2000f8e0206 */
[----:B------:R-:W-:Y:S01]  /*115e0*/  SHF.R.S32.HI R162, RZ, 0x1f, R207 ;  /* 0x0000001fffa27819 */ /* 0x000fe200000114cf */
[----:B------:R-:W-:Y:S01]  /*115f0*/  IMAD R9, R3, UR13, R0 ;  /* 0x0000000d03097c24 */ /* 0x000fe2000f8e0200 */
[----:B------:R-:W-:Y:S01]  /*11600*/  UPRMT UR4, URZ, 0x654, UR4 ;  /* 0x000006543f047896 */ /* 0x000fe20008000004 */
[----:B------:R-:W-:Y:S01]  /*11610*/  IMAD.U32 R5, RZ, RZ, UR42 ;  /* 0x0000002aff057e24 */ /* 0x000fe2000f8e00ff */
[----:B------:R-:W-:-:S02]  /*11620*/  SHF.R.S32.HI R0, RZ, 0x1f, R7 ;  /* 0x0000001fff007819 */ /* 0x000fc40000011407 */
[----:B------:R-:W-:Y:S01]  /*11630*/  SHF.R.S32.HI R163, RZ, 0x1f, R208 ;  /* 0x0000001fffa37819 */ /* 0x000fe200000114d0 */
[----:B------:R-:W-:Y:S01]  /*11640*/  IMAD.WIDE.U32 R4, R3, UR12, R4 ;  /* 0x0000000c03047c25 */ /* 0x000fe2000f8e0004 */
[----:B------:R-:W-:Y:S02]  /*11650*/  SHF.R.S32.HI R164, RZ, 0x1f, R209 ;  /* 0x0000001fffa47819 */ /* 0x000fe400000114d1 */
[----:B------:R-:W-:Y:S01]  /*11660*/  SHF.R.S32.HI R165, RZ, 0x1f, R210 ;  /* 0x0000001fffa57819 */ /* 0x000fe200000114d2 */
[----:B------:R-:W-:Y:S01]  /*11670*/  IMAD R0, R0, UR10, RZ ;  /* 0x0000000a00007c24 */ /* 0x000fe2000f8e02ff */
[----:B------:R-:W-:Y:S01]  /*11680*/  SYNCS.ARRIVE.TRANS64.RED.A1T0 RZ, [UR4], RZ ;  /* 0x000000ffffff79a7 */ /* 0x000fe20008100404 */
[----:B------:R-:W-:Y:S01]  /*11690*/  IMAD.IADD R5, R5, 0x1, R9 ;  /* 0x0000000105057824 */ /* 0x000fe200078e0209 */
[----:B------:R-:W-:Y:S01]  /*116a0*/  SHF.R.S32.HI R166, RZ, 0x1f, R211 ;  /* 0x0000001fffa67819 */ /* 0x000fe200000114d3 */
[----:B------:R-:W-:Y:S01]  /*116b0*/  IMAD R3, R7, UR11, R0 ;  /* 0x0000000b07037c24 */ /* 0x000fe2000f8e0200 */
[----:B------:R-:W-:Y:S01]  /*116c0*/  SHF.R.S32.HI R167, RZ, 0x1f, R212 ;  /* 0x0000001fffa77819 */ /* 0x000fe200000114d4 */
[----:B------:R-:W-:Y:S01]  /*116d0*/  VIADD R0, R17, UR45 ;  /* 0x0000002d11007c36 */ /* 0x000fe20008000000 */
[----:B------:R-:W-:Y:S01]  /*116e0*/  SHF.R.S32.HI R168, RZ, 0x1f, R213 ;  /* 0x0000001fffa87819 */ /* 0x000fe200000114d5 */
[----:B------:R-:W-:Y:S01]  /*116f0*/  IMAD.WIDE.U32 R4, R7, UR10, R4 ;  /* 0x0000000a07047c25 */ /* 0x000fe2000f8e0004 */
[----:B------:R-:W-:Y:S01]  /*11700*/  ULDC.64 UR10, c[0x0][0xb00] ;  /* 0x0002c000000a7ab9 */ /* 0x000fe20000000a00 */
[----:B------:R-:W-:-:S02]  /*11710*/  SHF.R.S32.HI R169, RZ, 0x1f, R214 ;  /* 0x0000001fffa97819 */ /* 0x000fc400000114d6 */
[----:B------:R-:W-:Y:S01]  /*11720*/  ISETP.GE.AND P0, PT, R0, UR8, PT ;  /* 0x0000000800007c0c */ /* 0x000fe2000bf06270 */
[----:B------:R-:W-:Y:S01]  /*11730*/  IMAD.IADD R5, R5, 0x1, R3 ;  /* 0x0000000105057824 */ /* 0x000fe200078e0203 */
[C---:B------:R-:W-:Y:S02]  /*11740*/  LEA R3, P1, R4.reuse, UR10, 0x2 ;  /* 0x0000000a04037c11 */ /* 0x040fe4000f8210ff */
[----:B------:R-:W-:Y:S02]  /*11750*/  SHF.R.S32.HI R170, RZ, 0x1f, R215 ;  /* 0x0000001fffaa7819 */ /* 0x000fe400000114d7 */
[----:B------:R-:W-:Y:S01]  /*11760*/  LEA.HI.X R10, R4, UR11, R5, 0x2, P1 ;  /* 0x0000000b040a7c11 */ /* 0x000fe200088f1405 */
[----:B------:R0:W1:Y:S01]  /*11770*/  SHFL.IDX PT, R12, R3, RZ, 0x1c1f ;  /* 0x001c1fff030c7589 */ /* 0x00006200000e0000 */
[----:B------:R-:W-:Y:S02]  /*11780*/  SHF.R.S32.HI R14, RZ, 0x1f, R216 ;  /* 0x0000001fff0e7819 */ /* 0x000fe400000114d8 */
[----:B------:R-:W-:Y:S01]  /*11790*/  SHF.R.S32.HI R15, RZ, 0x1f, R217 ;  /* 0x0000001fff0f7819 */ /* 0x000fe200000114d9 */
[----:B------:R0:W2:Y:S01]  /*117a0*/  SHFL.IDX PT, R11, R10, RZ, 0x1c1f ;  /* 0x001c1fff0a0b7589 */ /* 0x0000a200000e0000 */
[----:B------:R-:W-:-:S02]  /*117b0*/  SHF.R.S32.HI R171, RZ, 0x1f, R218 ;  /* 0x0000001fffab7819 */ /* 0x000fc400000114da */
[----:B------:R-:W-:Y:S01]  /*117c0*/  SHF.R.S32.HI R172, RZ, 0x1f, R18 ;  /* 0x0000001fffac7819 */ /* 0x000fe20000011412 */
[----:B------:R-:W-:Y:S06]  /*117d0*/  @P0 BRA `(.L_x_5537) ;  /* 0x0000000800040947 */ /* 0x000fec0003800000 */
[----:B------:R-:W-:Y:S02]  /*117e0*/  ULDC UR4, c[0x0][0xac8] ;  /* 0x0002b20000047ab9 */ /* 0x000fe40000000800 */
[----:B------:R-:W-:Y:S02]  /*117f0*/  ISETP.GE.AND P0, PT, R18, UR4, PT ;  /* 0x0000000412007c0c */ /* 0x000fe4000bf06270 */
[----:B------:R-:W-:Y:S02]  /*11800*/  ISETP.GE.AND P3, PT, R218, UR4, PT ;  /* 0x00000004da007c0c */ /* 0x000fe4000bf66270 */
[----:B------:R-:W-:-:S09]  /*11810*/  ISETP.GE.AND P2, PT, R217, UR4, PT ;  /* 0x00000004d9007c0c */ /* 0x000fd2000bf46270 */
[----:B-1----:R-:W-:-:S04]  /*11820*/  @!P0 LEA R4, P1, R18, R12, 0x2 ;  /* 0x0000000c12048211 */ /* 0x002fc800078210ff */
[----:B--2---:R-:W-:Y:S02]  /*11830*/  @!P0 LEA.HI.X R5, R18, R11, R172, 0x2, P1 ;  /* 0x0000000b12058211 */ /* 0x004fe400008f14ac */
[----:B------:R-:W-:-:S03]  /*11840*/  ISETP.GE.AND P1, PT, R216, UR4, PT ;  /* 0x00000004d8007c0c */ /* 0x000fc6000bf26270 */
[----:B------:R1:W-:Y:S01]  /*11850*/  @!P0 ST.E.64 desc[UR54][R4.64], R24 ;  /* 0x0000001804008985 */ /* 0x0003e2000c101b36 */
[----:B------:R-:W-:-:S09]  /*11860*/  ISETP.GE.AND P0, PT, R215, UR4, PT ;  /* 0x00000004d7007c0c */ /* 0x000fd2000bf06270 */
[-C--:B------:R-:W-:Y:S02]  /*11870*/  @!P1 LEA R6, P5, R216, R12.reuse, 0x2 ;  /* 0x0000000cd8069211 */ /* 0x080fe400078a10ff */
[----:B-1----:R-:W-:Y:S02]  /*11880*/  @!P3 LEA R4, P4, R218, R12, 0x2 ;  /* 0x0000000cda04b211 */ /* 0x002fe400078810ff */
[-C--:B------:R-:W-:Y:S02]  /*11890*/  @!P1 LEA.HI.X R7, R216, R11.reuse, R14, 0x2, P5 ;  /* 0x0000000bd8079211 */ /* 0x080fe400028f140e */
[----:B------:R-:W-:Y:S02]  /*118a0*/  @!P3 LEA.HI.X R5, R218, R11, R171, 0x2, P4 ;  /* 0x0000000bda05b211 */ /* 0x000fe400020f14ab */
[----:B------:R-:W-:Y:S02]  /*118b0*/  ISETP.GE.AND P4, PT, R213, UR4, PT ;  /* 0x00000004d5007c0c */ /* 0x000fe4000bf86270 */
[----:B------:R-:W-:Y:S01]  /*118c0*/  ISETP.GE.AND P5, PT, R212, UR4, PT ;  /* 0x00000004d4007c0c */ /* 0x000fe2000bfa6270 */
[----:B------:R1:W-:Y:S01]  /*118d0*/  @!P3 ST.E.64 desc[UR54][R4.64], R28 ;  /* 0x0000001c0400b985 */ /* 0x0003e2000c101b36 */
[----:B------:R-:W-:-:S02]  /*118e0*/  ISETP.GE.AND P3, PT, R214, UR4, PT ;  /* 0x00000004d6007c0c */ /* 0x000fc4000bf66270 */
[----:B-1----:R-:W-:-:S04]  /*118f0*/  @!P2 LEA R4, P6, R217, R12, 0x2 ;  /* 0x0000000cd904a211 */ /* 0x002fc800078c10ff */
[----:B------:R-:W-:Y:S02]  /*11900*/  @!P2 LEA.HI.X R5, R217, R11, R15, 0x2, P6 ;  /* 0x0000000bd905a211 */ /* 0x000fe400030f140f */
[----:B------:R-:W-:-:S03]  /*11910*/  @!P0 LEA R8, P6, R215, R12, 0x2 ;  /* 0x0000000cd7088211 */ /* 0x000fc600078c10ff */
[----:B------:R1:W-:Y:S01]  /*11920*/  @!P2 ST.E.64 desc[UR54][R4.64], R32 ;  /* 0x000000200400a985 */ /* 0x0003e2000c101b36 */
[----:B------:R-:W-:-:S03]  /*11930*/  @!P0 LEA.HI.X R9, R215, R11, R170, 0x2, P6 ;  /* 0x0000000bd7098211 */ /* 0x000fc600030f14aa */
[----:B------:R2:W-:Y:S04]  /*11940*/  @!P1 ST.E.64 desc[UR54][R6.64], R36 ;  /* 0x0000002406009985 */ /* 0x0005e8000c101b36 */
[----:B------:R3:W-:Y:S01]  /*11950*/  @!P0 ST.E.64 desc[UR54][R8.64], R40 ;  /* 0x0000002808008985 */ /* 0x0007e2000c101b36 */
[----:B------:R-:W-:Y:S02]  /*11960*/  ISETP.GE.AND P0, PT, R211, UR4, PT ;  /* 0x00000004d3007c0c */ /* 0x000fe4000bf06270 */
[CC--:B-1----:R-:W-:Y:S02]  /*11970*/  @!P3 LEA R4, P1, R214.reuse, R12.reuse, 0x2 ;  /* 0x0000000cd604b211 */ /* 0x0c2fe400078210ff */
[----:B--2---:R-:W-:Y:S02]  /*11980*/  @!P4 LEA R6, P2, R213, R12, 0x2 ;  /* 0x0000000cd506c211 */ /* 0x004fe400078410ff */
[----:B------:R-:W-:-:S02]  /*11990*/  @!P3 LEA.HI.X R5, R214, R11, R169, 0x2, P1 ;  /* 0x0000000bd605b211 */ /* 0x000fc400008f14a9 */
[----:B------:R-:W-:Y:S02]  /*119a0*/  ISETP.GE.AND P1, PT, R210, UR4, PT ;  /* 0x00000004d2007c0c */ /* 0x000fe4000bf26270 */
[-C--:B------:R-:W-:Y:S01]  /*119b0*/  @!P4 LEA.HI.X R7, R213, R11.reuse, R168, 0x2, P2 ;  /* 0x0000000bd507c211 */ /* 0x080fe200010f14a8 */
[----:B------:R1:W-:Y:S01]  /*119c0*/  @!P3 ST.E.64 desc[UR54][R4.64], R44 ;  /* 0x0000002c0400b985 */ /* 0x0003e2000c101b36 */
[----:B------:R-:W-:Y:S02]  /*119d0*/  ISETP.GE.AND P2, PT, R209, UR4, PT ;  /* 0x00000004d1007c0c */ /* 0x000fe4000bf46270 */
[----:B---3--:R-:W-:Y:S01]  /*119e0*/  @!P5 LEA R8, P6, R212, R12, 0x2 ;  /* 0x0000000cd408d211 */ /* 0x008fe200078c10ff */
[----:B------:R2:W-:Y:S01]  /*119f0*/  @!P4 ST.E.64 desc[UR54][R6.64], R48 ;  /* 0x000000300600c985 */ /* 0x0005e2000c101b36 */
[----:B------:R-:W-:Y:S02]  /*11a00*/  ISETP.GE.AND P3, PT, R208, UR4, PT ;  /* 0x00000004d0007c0c */ /* 0x000fe4000bf66270 */
[----:B------:R-:W-:-:S02]  /*11a10*/  @!P5 LEA.HI.X R9, R212, R11, R167, 0x2, P6 ;  /* 0x0000000bd409d211 */ /* 0x000fc400030f14a7 */
        /* <DEDUP_REMOVED lines=11> */
[----:B------:R-:W-:Y:S02]  /*11ad0*/  @!P2 LEA.HI.X R9, R209, R11, R164, 0x2, P6 ;  /* 0x0000000bd109a211 */ /* 0x000fe400030f14a4 */
        /* <DEDUP_REMOVED lines=52> */
[C---:B-1----:R-:W-:Y:S01]  /*11e20*/  @!P4 LEA R6, P2, R195.reuse, R12, 0x2 ;  /* 0x0000000cc306c211 */ /* 0x042fe200078410ff */
[----:B------:R1:W-:Y:S03]  /*11e30*/  @!P5 ST.E.64 desc[UR54][R4.64], R116 ;  /* 0x000000740400d985 */ /* 0x0003e6000c101b36 */
[----:B------:R-:W-:-:S02]  /*11e40*/  @!P4 LEA.HI.X R7, R195, R11, R229, 0x2, P2 ;  /* 0x0000000bc307c211 */ /* 0x000fc400010f14e5 */
[----:B------:R-:W-:Y:S02]  /*11e50*/  ISETP.GE.AND P2, PT, R189, UR4, PT ;  /* 0x00000004bd007c0c */ /* 0x000fe4000bf46270 */
[CC--:B--2---:R-:W-:Y:S01]  /*11e60*/  @!P3 LEA R8, P6, R194.reuse, R12.reuse, 0x2 ;  /* 0x0000000cc208b211 */ /* 0x0c4fe200078c10ff */
        /* <DEDUP_REMOVED lines=10> */
[----:B------:R-:W-:-:S03]  /*11f10*/  @!P1 LEA.HI.X R7, R192, R11, R225, 0x2, P6 ;  /* 0x0000000bc0079211 */ /* 0x000fc600030f14e1 */
[CC--:B-1----:R-:W-:Y:S02]  /*11f20*/  @!P3 LEA R8, P6, R190.reuse, R12.reuse, 0x2 ;  /* 0x0000000cbe08b211 */ /* 0x0c2fe400078c10ff */
[----:B------:R1:W-:Y:S02]  /*11f30*/  @!P1 ST.E.64 desc[UR54][R6.64], R132 ;  /* 0x0000008406009985 */ /* 0x0003e4000c101b36 */
        /* <DEDUP_REMOVED lines=11> */
.L_x_5537:
[----:B------:R-:W-:Y:S05]  /*11ff0*/  BSYNC B1 ;  /* 0x0000000000017941 */ /* 0x000fea0003800000 */
.L_x_5536:
        /* <DEDUP_REMOVED lines=10> */
[-C--:B0--3--:R-:W-:Y:S02]  /*120a0*/  @!P4 LEA R4, P3, R18, R3.reuse, 0x2 ;  /* 0x000000031204c211 */ /* 0x089fe400078610ff */
[----:B------:R-:W-:Y:S02]  /*120b0*/  @!P2 LEA R6, P6, R218, R3, 0x2 ;  /* 0x00000003da06a211 */ /* 0x000fe400078c10ff */
[----:B-1----:R-:W-:Y:S02]  /*120c0*/  @!P4 LEA.HI.X R5, R18, R21, R172, 0x2, P3 ;  /* 0x000000151205c211 */ /* 0x002fe400018f14ac */
[----:B------:R-:W-:Y:S02]  /*120d0*/  ISETP.GE.AND P3, PT, R215, UR4, PT ;  /* 0x00000004d7007c0c */ /* 0x000fe4000bf66270 */
[----:B------:R-:W-:Y:S01]  /*120e0*/  @!P1 LEA R8, P5, R217, R3, 0x2 ;  /* 0x00000003d9089211 */ /* 0x000fe200078a10ff */
[----:B------:R0:W-:Y:S01]  /*120f0*/  @!P4 ST.E.64 desc[UR54][R4.64], R26 ;  /* 0x0000001a0400c985 */ /* 0x0001e2000c101b36 */
[----:B------:R-:W-:-:S02]  /*12100*/  ISETP.GE.AND P4, PT, R214, UR4, PT ;  /* 0x00000004d6007c0c */ /* 0x000fc4000bf86270 */
[----:B------:R-:W-:Y:S02]  /*12110*/  @!P2 LEA.HI.X R7, R218, R21, R171, 0x2, P6 ;  /* 0x00000015da07a211 */ /* 0x000fe400030f14ab */
[C---:B------:R-:W-:Y:S02]  /*12120*/  @!P0 LEA R10, P6, R216.reuse, R3, 0x2 ;  /* 0x00000003d80a8211 */ /* 0x040fe400078c10ff */
        /* <DEDUP_REMOVED lines=14> */
[----:B------:R-:W-:Y:S01]  /*12210*/  @!P5 LEA R14, P6, R213, R3, 0x2 ;  /* 0x00000003d50ed211 */ /* 0x000fe200078c10ff */
[----:B------:R4:W-:Y:S01]  /*12220*/  @!P4 ST.E.64 desc[UR54][R12.64], R46 ;  /* 0x0000002e0c00c985 */ /* 0x0009e2000c101b36 */
[----:B------:R-:W-:Y:S02]  /*12230*/  ISETP.GE.AND P3, PT, R209, UR4, PT ;  /* 0x00000004d1007c0c */ /* 0x000fe4000bf66270 */
[----:B------:R-:W-:Y:S02]  /*12240*/  @!P5 LEA.HI.X R15, R213, R21, R168, 0x2, P6 ;  /* 0x00000015d50fd211 */ /* 0x000fe400030f14a8 */
[-C--:B-1----:R-:W-:Y:S02]  /*12250*/  @!P0 LEA R6, P6, R212, R3.reuse, 0x2 ;  /* 0x00000003d4068211 */ /* 0x082fe400078c10ff */
[----:B------:R-:W-:Y:S01]  /*12260*/  ISETP.GE.AND P4, PT, R208, UR4, PT ;  /* 0x00000004d0007c0c */ /* 0x000fe2000bf86270 */
[----:B------:R1:W-:Y:S01]  /*12270*/  @!P5 ST.E.64 desc[UR54][R14.64], R50 ;  /* 0x000000320e00d985 */ /* 0x0003e2000c101b36 */
[----:B--2---:R-:W-:-:S02]  /*12280*/  @!P1 LEA R8, P5, R211, R3, 0x2 ;  /* 0x00000003d3089211 */ /* 0x004fc400078a10ff */
[----:B------:R-:W-:Y:S02]  /*12290*/  @!P0 LEA.HI.X R7, R212, R21, R167, 0x2, P6 ;  /* 0x00000015d4078211 */ /* 0x000fe400030f14a7 */
        /* <DEDUP_REMOVED lines=9> */
[C---:B----4-:R-:W-:Y:S02]  /*12330*/  @!P4 LEA R12, P2, R208.reuse, R3, 0x2 ;  /* 0x00000003d00cc211 */ /* 0x050fe400078410ff */
[----:B------:R-:W-:Y:S02]  /*12340*/  ISETP.GE.AND P1, PT, R205, UR4, PT ;  /* 0x00000004cd007c0c */ /* 0x000fe4000bf26270 */
[-C--:B------:R-:W-:Y:S02]  /*12350*/  @!P3 LEA.HI.X R5, R209, R21.reuse, R164, 0x2, P6 ;  /* 0x00000015d105b211 */ /* 0x080fe400030f14a4 */
[----:B------:R-:W-:Y:S02]  /*12360*/  @!P4 LEA.HI.X R13, R208, R21, R163, 0x2, P2 ;  /* 0x00000015d00dc211 */ /* 0x000fe400010f14a3 */
[----:B------:R-:W-:Y:S01]  /*12370*/  ISETP.GE.AND P2, PT, R204, UR4, PT ;  /* 0x00000004cc007c0c */ /* 0x000fe2000bf46270 */
[----:B------:R-:W-:Y:S01]  /*12380*/  @!P3 ST.E.64 desc[UR54][R4.64], R66 ;  /* 0x000000420400b985 */ /* 0x000fe2000c101b36 */
[----:B-1----:R-:W-:-:S03]  /*12390*/  @!P5 LEA R14, P6, R207, R3, 0x2 ;  /* 0x00000003cf0ed211 */ /* 0x002fc600078c10ff */
[----:B------:R1:W-:Y:S01]  /*123a0*/  @!P4 ST.E.64 desc[UR54][R12.64], R70 ;  /* 0x000000460c00c985 */ /* 0x0003e2000c101b36 */
[----:B------:R-:W-:Y:S02]  /*123b0*/  @!P5 LEA.HI.X R15, R207, R21, R162, 0x2, P6 ;  /* 0x00000015cf0fd211 */ /* 0x000fe400030f14a2 */
[CC--:B0-----:R-:W-:Y:S02]  /*123c0*/  @!P0 LEA R6, P4, R206.reuse, R3.reuse, 0x2 ;  /* 0x00000003ce068211 */ /* 0x0c1fe400078810ff */
[----:B--2---:R-:W-:Y:S01]  /*123d0*/  @!P1 LEA R8, P3, R205, R3, 0x2 ;  /* 0x00000003cd089211 */ /* 0x004fe200078610ff */
        /* <DEDUP_REMOVED lines=14> */
[C---:B------:R-:W-:Y:S02]  /*124c0*/  @!P5 LEA R4, P6, R203.reuse, R3, 0x2 ;  /* 0x00000003cb04d211 */ /* 0x040fe400078c10ff */
[-C--:B------:R-:W-:Y:S02]  /*124d0*/  @!P4 LEA.HI.X R13, R202, R21.reuse, R157, 0x2, P0 ;  /* 0x00000015ca0dc211 */ /* 0x080fe400000f149d */
[----:B------:R-:W-:Y:S02]  /*124e0*/  @!P5 LEA.HI.X R5, R203, R21, R158, 0x2, P6 ;  /* 0x00000015cb05d211 */ /* 0x000fe400030f149e */
[----:B------:R-:W-:Y:S02]  /*124f0*/  ISETP.GE.AND P0, PT, R198, UR4, PT ;  /* 0x00000004c6007c0c */ /* 0x000fe4000bf06270 */
[----:B0-----:R-:W-:Y:S01]  /*12500*/  @!P3 LEA R14, P6, R201, R3, 0x2 ;  /* 0x00000003c90eb211 */ /* 0x001fe200078c10ff */
[----:B------:R0:W-:Y:S01]  /*12510*/  @!P5 ST.E.64 desc[UR54][R4.64], R90 ;  /* 0x0000005a0400d985 */ /* 0x0001e2000c101b36 */
[----:B------:R-:W-:-:S02]  /*12520*/  ISETP.GE.AND P5, PT, R197, UR4, PT ;  /* 0x00000004c5007c0c */ /* 0x000fc4000bfa6270 */
[----:B------:R-:W-:Y:S01]  /*12530*/  @!P3 LEA.HI.X R15, R201, R21, R156, 0x2, P6 ;  /* 0x00000015c90fb211 */ /* 0x000fe200030f149c */
[----:B------:R4:W-:Y:S01]  /*12540*/  @!P4 ST.E.64 desc[UR54][R12.64], R94 ;  /* 0x0000005e0c00c985 */ /* 0x0009e2000c101b36 */
[-C--:B--2---:R-:W-:Y:S02]  /*12550*/  @!P2 LEA R6, P6, R200, R3.reuse, 0x2 ;  /* 0x00000003c806a211 */ /* 0x084fe400078c10ff */
[----:B------:R-:W-:Y:S01]  /*12560*/  ISETP.GE.AND P4, PT, R196, UR4, PT ;  /* 0x00000004c4007c0c */ /* 0x000fe2000bf86270 */
[----:B------:R2:W-:Y:S01]  /*12570*/  @!P3 ST.E.64 desc[UR54][R14.64], R98 ;  /* 0x000000620e00b985 */ /* 0x0005e2000c101b36 */
[----:B---3--:R-:W-:Y:S02]  /*12580*/  @!P1 LEA R8, P3, R199, R3, 0x2 ;  /* 0x00000003c7089211 */ /* 0x008fe400078610ff */
        /* <DEDUP_REMOVED lines=11> */
[----:B------:R-:W-:Y:S02]  /*12640*/  @!P5 LEA.HI.X R5, R197, R21, R152, 0x2, P1 ;  /* 0x00000015c505d211 */ /* 0x000fe400008f1498 */
        /* <DEDUP_REMOVED lines=8> */
[C---:B-1----:R-:W-:Y:S01]  /*126d0*/  @!P0 LEA R6, P5, R194.reuse, R3, 0x2 ;  /* 0x00000003c2068211 */ /* 0x042fe200078a10ff */
[----:B------:R1:W-:Y:S01]  /*126e0*/  @!P3 ST.E.64 desc[UR54][R14.64], R122 ;  /* 0x0000007a0e00b985 */ /* 0x0003e2000c101b36 */
[----:B------:R-:W-:Y:S02]  /*126f0*/  ISETP.GE.AND P3, PT, R191, UR4, PT ;  /* 0x00000004bf007c0c */ /* 0x000fe4000bf66270 */
[----:B------:R-:W-:Y:S02]  /*12700*/  @!P0 LEA.HI.X R7, R194, R21, R228, 0x2, P5 ;  /* 0x00000015c2078211 */ /* 0x000fe400028f14e4 */
[----:B------:R-:W-:Y:S02]  /*12710*/  ISETP.GE.AND P5, PT, R189, UR4, PT ;  /* 0x00000004bd007c0c */ /* 0x000fe4000bfa6270 */
[-C--:B---3--:R-:W-:Y:S01]  /*12720*/  @!P1 LEA R8, P6, R193, R3.reuse, 0x2 ;  /* 0x00000003c1089211 */ /* 0x088fe200078c10ff */
[----:B------:R4:W-:Y:S02]  /*12730*/  @!P0 ST.E.64 desc[UR54][R6.64], R126 ;  /* 0x0000007e06008985 */ /* 0x0009e4000c101b36 */
[----:B0-----:R-:W-:-:S02]  /*12740*/  @!P4 LEA R4, P0, R192, R3, 0x2 ;  /* 0x00000003c004c211 */ /* 0x001fc400078010ff */
[----:B------:R-:W-:Y:S02]  /*12750*/  @!P1 LEA.HI.X R9, R193, R21, R226, 0x2, P6 ;  /* 0x00000015c1099211 */ /* 0x000fe400030f14e2 */
[----:B------:R-:W-:Y:S02]  /*12760*/  @!P3 LEA R10, P6, R191, R3, 0x2 ;  /* 0x00000003bf0ab211 */ /* 0x000fe400078c10ff */
[----:B------:R-:W-:Y:S01]  /*12770*/  @!P4 LEA.HI.X R5, R192, R21, R225, 0x2, P0 ;  /* 0x00000015c005c211 */ /* 0x000fe200000f14e1 */
        /* <DEDUP_REMOVED lines=12> */
[----:B----4-:R-:W-:-:S04]  /*12840*/  LEA R4, P0, R188, R3, 0x2 ;  /* 0x00000003bc047211 */ /* 0x010fc800078010ff */
[----:B------:R-:W-:-:S05]  /*12850*/  LEA.HI.X R5, R188, R21, R221, 0x2, P0 ;  /* 0x00000015bc057211 */ /* 0x000fca00000f14dd */
[----:B------:R0:W-:Y:S01]  /*12860*/  ST.E.64 desc[UR54][R4.64], R150 ;  /* 0x0000009604007985 */ /* 0x0001e2000c101b36 */
[----:B------:R-:W-:Y:S05]  /*12870*/  BRA `(.L_x_5535) ;  /* 0x0000000c00fc7947 */ /* 0x000fea0003800000 */
.L_x_5529:
        /* <DEDUP_REMOVED lines=9> */
[----:B------:R-:W-:Y:S01]  /*12910*/  UISETP.NE.U32.AND UP1, UPT, UR10, URZ, UPT ;  /* 0x0000003f0a00728c */ /* 0x000fe2000bf25070 */
[----:B------:R-:W-:Y:S02]  /*12920*/  ULDC UR4, c[0x0][0xa88] ;  /* 0x0002a20000047ab9 */ /* 0x000fe40000000800 */
[----:B------:R-:W2:Y:S01]  /*12930*/  @P1 LDG.E R9, desc[UR54][R4.64] ;  /* 0x0000003604091981 */ /* 0x000ea2000c1e1900 */
[----:B------:R-:W-:Y:S01]  /*12940*/  UISETP.NE.AND.EX UP1, UPT, UR11, URZ, UPT, UP1 ;  /* 0x0000003f0b00728c */ /* 0x000fe2000bf25310 */
[----:B------:R-:W-:-:S05]  /*12950*/  IMAD.U32 R0, RZ, RZ, UR4 ;  /* 0x00000004ff007e24 */ /* 0x000fca000f8e00ff */
[----:B------:R-:W-:-:S05]  /*12960*/  PLOP3.LUT P2, PT, PT, PT, UP1, 0x80, 0x0 ;  /* 0x000000000000781c */ /* 0x000fca0003f4f018 */
[----:B------:R-:W-:Y:S02]  /*12970*/  @UP1 ULDC.64 UR10, c[0x0][0xc08] ;  /* 0x00030200000a1ab9 */ /* 0x000fe40000000a00 */
[----:B------:R-:W-:-:S06]  /*12980*/  @UP1 UIMAD.WIDE UR10, UR44, 0x4, UR10 ;  /* 0x000000042c0a18a5 */ /* 0x000fcc000f8e020a */
[----:B------:R-:W-:Y:S02]  /*12990*/  IMAD.U32 R6, RZ, RZ, UR10 ;  /* 0x0000000aff067e24 */ /* 0x000fe4000f8e00ff */
[----:B------:R-:W-:-:S05]  /*129a0*/  IMAD.U32 R7, RZ, RZ, UR11 ;  /* 0x0000000bff077e24 */ /* 0x000fca000f8e00ff */
[----:B------:R0:W5:Y:S01]  /*129b0*/  @P2 LDG.E R0, desc[UR54][R6.64] ;  /* 0x0000003606002981 */ /* 0x000162000c1e1900 */
[----:B------:R-:W-:Y:S01]  /*129c0*/  UISETP.NE.AND UP1, UPT, UR9, URZ, UPT ;  /* 0x0000003f0900728c */ /* 0x000fe2000bf25270 */
[----:B------:R-:W-:Y:S01]  /*129d0*/  UMOV UR4, URZ ;  /* 0x0000003f00047c82 */ /* 0x000fe20008000000 */
[----:B------:R-:W1:Y:S09]  /*129e0*/  S2R R8, SR_TID.X ;  /* 0x0000000000087919 */ /* 0x000e720000002100 */
[----:B------:R-:W-:Y:S01]  /*129f0*/  @!UP1 ULDC UR9, c[0x0][0xad4] ;  /* 0x0002b50000099ab9 */ /* 0x000fe20000000800 */
[----:B-1----:R-:W-:-:S05]  /*12a00*/  VIADD R3, R8, 0xffffff80 ;  /* 0xffffff8008037836 */ /* 0x002fca0000000000 */
[----:B------:R-:W-:Y:S02]  /*12a10*/  ISETP.GT.AND P0, PT, R3, 0x3f, PT ;  /* 0x0000003f0300780c */ /* 0x000fe40003f04270 */
[----:B--2---:R-:W-:Y:S01]  /*12a20*/  @P1 R2UR UR4, R9 ;  /* 0x00000000090412ca */ /* 0x004fe200000e0000 */
[----:B0-----:R-:W-:-:S14]  /*12a30*/  @P2 BRA `(.L_x_5538) ;  /* 0x0000000000102947 */ /* 0x001fdc0003800000 */
[----:B------:R-:W-:Y:S05]  /*12a40*/  @!P1 BRA `(.L_x_5538) ;  /* 0x00000000000c9947 */ /* 0x000fea0003800000 */
[----:B------:R-:W2:Y:S04]  /*12a50*/  LDG.E R3, desc[UR54][R4.64] ;  /* 0x0000003604037981 */ /* 0x000ea8000c1e1900 */
[----:B-----5:R-:W2:Y:S02]  /*12a60*/  LDG.E R0, desc[UR54][R4.64+0x4] ;  /* 0x0000043604007981 */ /* 0x020ea4000c1e1900 */
[----:B--2---:R-:W-:-:S07]  /*12a70*/  IMAD.IADD R0, R0, 0x1, -R3 ;  /* 0x0000000100007824 */ /* 0x004fce00078e0a03 */
.L_x_5538:
[----:B------:R-:W-:Y:S01]  /*12a80*/  USHF.R.S32.HI UR16, URZ, 0x1f, UR44 ;  /* 0x0000001f3f107899 */ /* 0x000fe2000801142c */
[----:B------:R-:W-:Y:S01]  /*12a90*/  BSSY B1, `(.L_x_5539) ;  /* 0x000003a000017945 */ /* 0x000fe20003800000 */
[----:B------:R-:W-:Y:S02]  /*12aa0*/  USHF.R.S32.HI UR24, URZ, 0x1f, UR4 ;  /* 0x0000001f3f187899 */ /* 0x000fe40008011404 */
[----:B------:R-:W-:Y:S02]  /*12ab0*/  USEL UR8, UR44, URZ, !UP0 ;  /* 0x0000003f2c087287 */ /* 0x000fe4000c000000 */
[----:B------:R-:W-:Y:S01]  /*12ac0*/  USEL UR16, UR16, URZ, !UP0 ;  /* 0x0000003f10107287 */ /* 0x000fe2000c000000 */
[----:B------:R-:W-:Y:S11]  /*12ad0*/  @P0 BRA `(.L_x_5540) ;  /* 0x0000000000d40947 */ /* 0x000ff60003800000 */
[----:B------:R-:W0:Y:S01]  /*12ae0*/  LDC R9, c[0x0][0xbe8] ;  /* 0x0002fa00ff097b82 */ /* 0x000e220000000800 */
[----:B------:R-:W-:-:S05]  /*12af0*/  IMAD.U32 R5, RZ, RZ, UR45 ;  /* 0x0000002dff057e24 */ /* 0x000fca000f8e00ff */
[----:B------:R-:W-:Y:S01]  /*12b00*/  IADD3 R6, R5, -0x80, R8 ;  /* 0xffffff8005067810 */ /* 0x000fe20007ffe008 */
[----:B0----5:R-:W-:-:S05]  /*12b10*/  IMAD R3, R0, R9, RZ ;  /* 0x0000000900037224 */ /* 0x021fca00078e02ff */
[----:B------:R-:W-:-:S13]  /*12b20*/  ISETP.GE.AND P0, PT, R6, R3, PT ;  /* 0x000000030600720c */ /* 0x000fda0003f06270 */
[----:B------:R-:W-:Y:S05]  /*12b30*/  @P0 BRA `(.L_x_5540) ;  /* 0x0000000000bc0947 */ /* 0x000fea0003800000 */
[----:B------:R-:W-:Y:S01]  /*12b40*/  ISETP.NE.AND P0, PT, R9, 0x1, PT ;  /* 0x000000010900780c */ /* 0x000fe20003f05270 */
[----:B------:R-:W-:Y:S01]  /*12b50*/  UISETP.GT.AND UP0, UPT, UR9, 0x1, UPT ;  /* 0x000000010900788c */ /* 0x000fe2000bf04270 */
[----:B------:R-:W-:Y:S01]  /*12b60*/  UMOV UR20, 0x9b8 ;  /* 0x000009b800147882 */ /* 0x000fe20000000000 */
[----:B------:R-:W-:Y:S02]  /*12b70*/  ULOP3.LUT UR17, UR42, 0xff, URZ, 0xc0, !UPT ;  /* 0x000000ff2a117892 */ /* 0x000fe4000f8ec03f */
[----:B------:R-:W-:Y:S02]  /*12b80*/  USEL UR20, UR20, 0x978, UP0 ;  /* 0x0000097814147887 */ /* 0x000fe40008000000 */
[----:B------:R-:W-:-:S06]  /*12b90*/  USEL UR17, UR17, URZ, UP0 ;  /* 0x0000003f11117287 */ /* 0x000fcc0008000000 */
[----:B------:R-:W0:Y:S04]  /*12ba0*/  @P0 LDC R3, c[0x0][0xbec] ;  /* 0x0002fb00ff030b82 */ /* 0x000e280000000800 */
[----:B------:R-:W-:Y:S01]  /*12bb0*/  ULDC.64 UR10, c[0x0][UR20+0x218] ;  /* 0x00008600140a7abb */ /* 0x000fe20008000a00 */
[----:B------:R-:W-:Y:S01]  /*12bc0*/  ULDC.64 UR14, c[0x0][UR20+0x220] ;  /* 0x00008800140e7abb */ /* 0x000fe20008000a00 */
[----:B------:R-:W-:Y:S02]  /*12bd0*/  ULDC.64 UR18, c[0x0][UR20+0x228] ;  /* 0x00008a0014127abb */ /* 0x000fe40008000a00 */
[----:B------:R-:W1:Y:S01]  /*12be0*/  @P0 LDC R5, c[0x0][0xbf0] ;  /* 0x0002fc00ff050b82 */ /* 0x000e620000000800 */
[----:B------:R-:W-:Y:S02]  /*12bf0*/  UIMAD.WIDE.U32 UR12, UR10, UR43, URZ ;  /* 0x0000002b0a0c72a5 */ /* 0x000fe4000f8e003f */
[----:B------:R-:W-:-:S02]  /*12c00*/  UIMAD UR21, UR11, UR43, URZ ;  /* 0x0000002b0b1572a4 */ /* 0x000fc4000f8e023f */
[----:B------:R-:W-:Y:S02]  /*12c10*/  UIMAD UR15, UR15, UR8, URZ ;  /* 0x000000080f0f72a4 */ /* 0x000fe4000f8e023f */
[----:B------:R-:W-:Y:S02]  /*12c20*/  UIMAD.WIDE.U32 UR22, UR18, UR17, URZ ;  /* 0x00000011121672a5 */ /* 0x000fe4000f8e003f */
[----:B------:R-:W-:Y:S02]  /*12c30*/  UIMAD.WIDE.U32 UR10, UR14, UR8, URZ ;  /* 0x000000080e0a72a5 */ /* 0x000fe4000f8e003f */
[----:B------:R-:W-:Y:S02]  /*12c40*/  UIMAD UR17, UR19, UR17, URZ ;  /* 0x00000011131172a4 */ /* 0x000fe4000f8e023f */
[----:B------:R-:W-:Y:S02]  /*12c50*/  UIMAD UR15, UR14, UR16, UR15 ;  /* 0x000000100e0f72a4 */ /* 0x000fe4000f8e020f */
[----:B------:R-:W-:Y:S01]  /*12c60*/  UIADD3 UR12, UP1, UP2, UR10, UR12, UR4 ;  /* 0x0000000c0a0c7290 */ /* 0x000fe2000fa3e004 */
[----:B0-----:R-:W-:Y:S01]  /*12c70*/  @P0 IMAD.HI.U32 R4, R6, R3, RZ ;  /* 0x0000000306040227 */ /* 0x001fe200078e00ff */
[----:B------:R-:W-:-:S02]  /*12c80*/  UIADD3 UR17, UR23, UR17, URZ ;  /* 0x0000001117117290 */ /* 0x000fc4000fffe03f */
[----:B------:R-:W-:Y:S01]  /*12c90*/  UIADD3 UR21, UR13, UR21, URZ ;  /* 0x000000150d157290 */ /* 0x000fe2000fffe03f */
[----:B------:R-:W-:Y:S01]  /*12ca0*/  IMAD.MOV.U32 R3, RZ, RZ, R6 ;  /* 0x000000ffff037224 */ /* 0x000fe200078e0006 */
[----:B------:R-:W-:Y:S02]  /*12cb0*/  UIADD3 UR15, UR11, UR15, URZ ;  /* 0x0000000f0b0f7290 */ /* 0x000fe4000fffe03f */
[----:B------:R-:W-:Y:S01]  /*12cc0*/  IMAD.U32 R8, RZ, RZ, UR17 ;  /* 0x00000011ff087e24 */ /* 0x000fe2000f8e00ff */
[----:B-1----:R-:W-:Y:S01]  /*12cd0*/  @P0 SHF.R.U32.HI R3, RZ, R5, R4 ;  /* 0x00000005ff030219 */ /* 0x002fe20000011604 */
[----:B------:R-:W-:Y:S01]  /*12ce0*/  IMAD.U32 R4, RZ, RZ, UR22 ;  /* 0x00000016ff047e24 */ /* 0x000fe2000f8e00ff */
[----:B------:R-:W-:Y:S01]  /*12cf0*/  ULDC.64 UR10, c[0x0][UR20+0x210] ;  /* 0x00008400140a7abb */ /* 0x000fe20008000a00 */
        /* <DEDUP_REMOVED lines=19> */
.L_x_5540:
[----:B------:R-:W-:Y:S05]  /*12e30*/  BSYNC B1 ;  /* 0x0000000000017941 */ /* 0x000fea0003800000 */
.L_x_5539:
[----:B------:R-:W-:-:S06]  /*12e40*/  UISETP.GT.AND UP0, UPT, UR9, 0x1, UPT ;  /* 0x000000010900788c */ /* 0x000fcc000bf04270 */
[----:B------:R-:W-:-:S13]  /*12e50*/  PLOP3.LUT P0, PT, PT, PT, UP0, 0x80, 0x0 ;  /* 0x000000000000781c */ /* 0x000fda0003f0f008 */
[----:B------:R-:W-:Y:S05]  /*12e60*/  @P0 BRA `(.L_x_5535) ;  /* 0x0000000800800947 */ /* 0x000fea0003800000 */
[----:B------:R-:W1:Y:S01]  /*12e70*/  LDC R11, c[0x0][0xbe8] ;  /* 0x0002fa00ff0b7b82 */ /* 0x000e620000000800 */
[C---:B------:R-:W-:Y:S01]  /*12e80*/  VIADD R37, R19.reuse, 0x40 ;  /* 0x0000004013257836 */ /* 0x040fe20000000000 */
[----:B------:R-:W-:Y:S01]  /*12e90*/  ULDC UR14, c[0x0][0xac8] ;  /* 0x0002b200000e7ab9 */ /* 0x000fe20000000800 */
[----:B------:R-:W-:Y:S01]  /*12ea0*/  ULDC.64 UR12, c[0x0][0xaa0] ;  /* 0x0002a800000c7ab9 */ /* 0x000fe20000000a00 */
[----:B------:R-:W-:Y:S01]  /*12eb0*/  ISETP.GE.AND P2, PT, R19, UR14, PT ;  /* 0x0000000e13007c0c */ /* 0x000fe2000bf46270 */
[----:B------:R-:W-:Y:S01]  /*12ec0*/  UIMAD UR9, UR24, UR12, URZ ;  /* 0x0000000c180972a4 */ /* 0x000fe2000f8e023f */
[----:B------:R-:W-:Y:S01]  /*12ed0*/  ISETP.GE.AND P1, PT, R37, UR14, PT ;  /* 0x0000000e25007c0c */ /* 0x000fe2000bf26270 */
[----:B------:R-:W-:Y:S01]  /*12ee0*/  UIMAD.WIDE.U32 UR10, UR4, UR12, URZ ;  /* 0x0000000c040a72a5 */ /* 0x000fe2000f8e003f */
[----:B0-----:R-:W-:Y:S01]  /*12ef0*/  SEL R3, RZ, 0x1, P2 ;  /* 0x00000001ff037807 */ /* 0x001fe20001000000 */
[----:B------:R-:W-:Y:S01]  /*12f00*/  UIMAD UR9, UR4, UR13, UR9 ;  /* 0x0000000d040972a4 */ /* 0x000fe2000f8e0209 */
[----:B------:R-:W-:Y:S01]  /*12f10*/  SEL R4, RZ, 0xffffffff, P1 ;  /* 0xffffffffff047807 */ /* 0x000fe20000800000 */
[C---:B------:R-:W-:Y:S01]  /*12f20*/  VIADD R35, R19.reuse, 0x80 ;  /* 0x0000008013237836 */ /* 0x040fe20000000000 */
[----:B------:R-:W-:Y:S01]  /*12f30*/  ULDC.64 UR12, c[0x0][0xae8] ;  /* 0x0002ba00000c7ab9 */ /* 0x000fe20000000a00 */
[----:B------:R-:W-:Y:S01]  /*12f40*/  UIADD3 UR11, UR11, UR9, URZ ;  /* 0x000000090b0b7290 */ /* 0x000fe2000fffe03f */
[----:B------:R-:W-:Y:S01]  /*12f50*/  VIADD R39, R19, 0xc0 ;  /* 0x000000c013277836 */ /* 0x000fe20000000000 */
[----:B------:R-:W-:Y:S01]  /*12f60*/  BSSY B1, `(.L_x_5541) ;  /* 0x000006c000017945 */ /* 0x000fe20003800000 */
[----:B------:R-:W-:Y:S01]  /*12f70*/  IMAD.SHL.U32 R4, R4, 0x2, RZ ;  /* 0x0000000204047824 */ /* 0x000fe200078e00ff */
[----:B------:R-:W-:Y:S01]  /*12f80*/  ISETP.GE.AND P1, PT, R35, UR14, PT ;  /* 0x0000000e23007c0c */ /* 0x000fe2000bf26270 */
[----:B------:R-:W-:Y:S01]  /*12f90*/  UIMAD.WIDE.U32 UR10, UR43, UR12, UR10 ;  /* 0x0000000c2b0a72a5 */ /* 0x000fe2000f8e000a */
[C---:B------:R-:W-:Y:S01]  /*12fa0*/  VIADD R29, R19.reuse, 0x100 ;  /* 0x00000100131d7836 */ /* 0x040fe20000000000 */
[----:B------:R-:W-:Y:S01]  /*12fb0*/  SHF.R.S32.HI R32, RZ, 0x1f, R35 ;  /* 0x0000001fff207819 */ /* 0x000fe20000011423 */
[----:B------:R-:W-:Y:S01]  /*12fc0*/  VIADD R27, R19, 0x140 ;  /* 0x00000140131b7836 */ /* 0x000fe20000000000 */
[----:B------:R-:W-:Y:S01]  /*12fd0*/  LOP3.LUT R6, R4, 0x2, R3, 0xe2, !PT ;  /* 0x0000000204067812 */ /* 0x000fe200078ee203 */
[----:B------:R-:W-:Y:S01]  /*12fe0*/  IMAD R3, R187, 0x20, R219 ;  /* 0x00000020bb037824 */ /* 0x000fe200078e02db */
[----:B-1----:R-:W-:Y:S01]  /*12ff0*/  ISETP.NE.AND P0, PT, R11, 0x1, PT ;  /* 0x000000010b00780c */ /* 0x002fe20003f05270 */
[----:B------:R-:W-:Y:S01]  /*13000*/  UIMAD UR11, UR43, UR13, UR11 ;  /* 0x0000000d2b0b72a4 */ /* 0x000fe2000f8e020b */
[----:B------:R-:W-:Y:S01]  /*13010*/  VIADD R33, R19, 0x180 ;  /* 0x0000018013217836 */ /* 0x000fe20000000000 */
[----:B------:R-:W-:Y:S01]  /*13020*/  SHF.R.S32.HI R28, RZ, 0x1f, R27 ;  /* 0x0000001fff1c7819 */ /* 0x000fe2000001141b */
[----:B------:R-:W-:Y:S01]  /*13030*/  VIADD R8, R3, UR45 ;  /* 0x0000002d03087c36 */ /* 0x000fe20008000000 */
[----:B------:R-:W-:Y:S01]  /*13040*/  SEL R3, RZ, 0xffffffff, P1 ;  /* 0xffffffffff037807 */ /* 0x000fe20000800000 */
[----:B------:R-:W-:Y:S01]  /*13050*/  ULDC.64 UR12, c[0x0][0xaf0] ;  /* 0x0002bc00000c7ab9 */ /* 0x000fe20000000a00 */
[----:B------:R-:W-:Y:S01]  /*13060*/  ISETP.GE.AND P1, PT, R39, UR14, PT ;  /* 0x0000000e27007c0c */ /* 0x000fe2000bf26270 */
[----:B------:R-:W-:Y:S01]  /*13070*/  UIMAD UR16, UR16, UR12, URZ ;  /* 0x0000000c101072a4 */ /* 0x000fe2000f8e023f */
[----:B-----5:R-:W-:Y:S01]  /*13080*/  IMAD R25, R0, R11, RZ ;  /* 0x0000000b00197224 */ /* 0x020fe200078e02ff */
[----:B------:R-:W-:Y:S01]  /*13090*/  SHF.R.S32.HI R30, RZ, 0x1f, R29 ;  /* 0x0000001fff1e7819 */ /* 0x000fe2000001141d */
[----:B------:R-:W-:Y:S01]  /*130a0*/  IMAD.SHL.U32 R9, R3, 0x4, RZ ;  /* 0x0000000403097824 */ /* 0x000fe200078e00ff */
[----:B------:R-:W-:Y:S01]  /*130b0*/  UIMAD UR4, UR8, UR13, UR16 ;  /* 0x0000000d080472a4 */ /* 0x000fe2000f8e0210 */
[----:B------:R-:W0:Y:S01]  /*130c0*/  @P0 LDC R5, c[0x0][0xbec] ;  /* 0x0002fb00ff050b82 */ /* 0x000e220000000800 */
[----:B------:R-:W-:Y:S01]  /*130d0*/  IMAD.MOV.U32 R3, RZ, RZ, R8 ;  /* 0x000000ffff037224 */ /* 0x000fe200078e0008 */
[----:B------:R-:W-:Y:S01]  /*130e0*/  UIMAD.WIDE.U32 UR8, UR8, UR12, UR10 ;  /* 0x0000000c080872a5 */ /* 0x000fe2000f8e000a */
[----:B------:R-:W-:Y:S01]  /*130f0*/  LOP3.LUT R6, R9, 0x4, R6, 0xe2, !PT ;  /* 0x0000000409067812 */ /* 0x000fe200078ee206 */
[----:B------:R-:W-:Y:S01]  /*13100*/  VIADD R26, R219, UR45 ;  /* 0x0000002ddb1a7c36 */ /* 0x000fe20008000000 */
[----:B------:R-:W-:Y:S01]  /*13110*/  SHF.R.S32.HI R34, RZ, 0x1f, R37 ;  /* 0x0000001fff227819 */ /* 0x000fe20000011425 */
[----:B------:R-:W-:Y:S01]  /*13120*/  UIADD3 UR4, UR9, UR4, URZ ;  /* 0x0000000409047290 */ /* 0x000fe2000fffe03f */
[----:B------:R-:W-:Y:S01]  /*13130*/  VIADD R31, R19, 0x1c0 ;  /* 0x000001c0131f7836 */ /* 0x000fe20000000000 */
[----:B------:R-:W1:Y:S01]  /*13140*/  @P0 LDC R7, c[0x0][0xbf0] ;  /* 0x0002fc00ff070b82 */ /* 0x000e620000000800 */
[----:B------:R-:W-:-:S02]  /*13150*/  SHF.R.S32.HI R36, RZ, 0x1f, R33 ;  /* 0x0000001fff247819 */ /* 0x000fc40000011421 */
[----:B------:R-:W-:Y:S02]  /*13160*/  SHF.R.S32.HI R38, RZ, 0x1f, R39 ;  /* 0x0000001fff267819 */ /* 0x000fe40000011427 */
[----:B------:R-:W-:Y:S01]  /*13170*/  SHF.R.S32.HI R40, RZ, 0x1f, R31 ;  /* 0x0000001fff287819 */ /* 0x000fe2000001141f */
[----:B0-----:R-:W-:Y:S01]  /*13180*/  @P0 IMAD.HI.U32 R4, R8, R5, RZ ;  /* 0x0000000508040227 */ /* 0x001fe200078e00ff */
[----:B------:R-:W-:Y:S02]  /*13190*/  SEL R5, RZ, 0xffffffff, P1 ;  /* 0xffffffffff057807 */ /* 0x000fe40000800000 */
[----:B------:R-:W-:-:S04]  /*131a0*/  ISETP.GE.AND P1, PT, R31, UR14, PT ;  /* 0x0000000e1f007c0c */ /* 0x000fc8000bf26270 */
[----:B------:R-:W-:Y:S02]  /*131b0*/  SEL R0, RZ, 0x80, P1 ;  /* 0x00000080ff007807 */ /* 0x000fe40000800000 */
[----:B-1----:R-:W-:Y:S01]  /*131c0*/  @P0 SHF.R.U32.HI R3, RZ, R7, R4 ;  /* 0x00000007ff030219 */ /* 0x002fe20000011604 */
[----:B------:R-:W-:Y:S01]  /*131d0*/  IMAD.SHL.U32 R7, R5, 0x8, RZ ;  /* 0x0000000805077824 */ /* 0x000fe200078e00ff */
[----:B------:R-:W-:Y:S01]  /*131e0*/  ISETP.GE.AND P0, PT, R29, UR14, PT ;  /* 0x0000000e1d007c0c */ /* 0x000fe2000bf06270 */
[----:B------:R-:W-:Y:S02]  /*131f0*/  IMAD.U32 R4, RZ, RZ, UR8 ;  /* 0x00000008ff047e24 */ /* 0x000fe4000f8e00ff */
[----:B------:R-:W-:Y:S01]  /*13200*/  IMAD.U32 R5, RZ, RZ, UR9 ;  /* 0x00000009ff057e24 */ /* 0x000fe2000f8e00ff */
[----:B------:R-:W-:Y:S01]  /*13210*/  LOP3.LUT R10, R7, 0x8, R6, 0xe2, !PT ;  /* 0x00000008070a7812 */ /* 0x000fe200078ee206 */
[--C-:B------:R-:W-:Y:S01]  /*13220*/  IMAD.MOV R7, RZ, RZ, -R3.reuse ;  /* 0x000000ffff077224 */ /* 0x100fe200078e0a03 */
[----:B------:R-:W-:Y:S01]  /*13230*/  SHF.R.S32.HI R6, RZ, 0x1f, R3 ;  /* 0x0000001fff067819 */ /* 0x000fe20000011403 */
[----:B------:R-:W-:Y:S01]  /*13240*/  ULDC.64 UR8, c[0x0][0xae0] ;  /* 0x0002b80000087ab9 */ /* 0x000fe20000000a00 */
[----:B------:R-:W-:Y:S01]  /*13250*/  SEL R9, RZ, 0xffffffff, P0 ;  /* 0xffffffffff097807 */ /* 0x000fe20000000000 */
[----:B------:R-:W-:Y:S01]  /*13260*/  IMAD.U32 R5, RZ, RZ, UR4 ;  /* 0x00000004ff057e24 */ /* 0x000fe2000f8e00ff */
[----:B------:R-:W-:Y:S01]  /*13270*/  ISETP.GE.AND P0, PT, R27, UR14, PT ;  /* 0x0000000e1b007c0c */ /* 0x000fe2000bf06270 */
[----:B------:R-:W-:-:S02]  /*13280*/  IMAD R6, R6, UR8, RZ ;  /* 0x0000000806067c24 */ /* 0x000fc4000f8e02ff */
[----:B------:R-:W-:Y:S01]  /*13290*/  IMAD R7, R11, R7, R8 ;  /* 0x000000070b077224 */ /* 0x000fe200078e0208 */
[----:B------:R-:W-:Y:S01]  /*132a0*/  SEL R8, RZ, 0xffffffff, P0 ;  /* 0xffffffffff087807 */ /* 0x000fe20000000000 */
[----:B------:R-:W-:Y:S01]  /*132b0*/  IMAD.SHL.U32 R13, R9, 0x10, RZ ;  /* 0x00000010090d7824 */ /* 0x000fe200078e00ff */
[----:B------:R-:W-:Y:S01]  /*132c0*/  ISETP.GE.AND P0, PT, R33, UR14, PT ;  /* 0x0000000e21007c0c */ /* 0x000fe2000bf06270 */
[C---:B------:R-:W-:Y:S02]  /*132d0*/  IMAD R9, R3.reuse, UR9, R6 ;  /* 0x0000000903097c24 */ /* 0x040fe4000f8e0206 */
[----:B------:R-:W-:Y:S01]  /*132e0*/  IMAD.WIDE.U32 R4, R3, UR8, R4 ;  /* 0x0000000803047c25 */ /* 0x000fe2000f8e0004 */
[----:B------:R-:W-:Y:S01]  /*132f0*/  SHF.R.S32.HI R3, RZ, 0x1f, R7 ;  /* 0x0000001fff037819 */ /* 0x000fe20000011407 */
[----:B------:R-:W-:Y:S01]  /*13300*/  ULDC.64 UR8, c[0x0][0xad8] ;  /* 0x0002b60000087ab9 */ /* 0x000fe20000000a00 */
[----:B------:R-:W-:Y:S01]  /*13310*/  LOP3.LUT R10, R13, 0x10, R10, 0xe2, !PT ;  /* 0x000000100d0a7812 */ /* 0x000fe200078ee20a */
[----:B------:R-:W-:-:S02]  /*13320*/  IMAD.IADD R5, R5, 0x1, R9 ;  /* 0x0000000105057824 */ /* 0x000fc400078e0209 */
[----:B------:R-:W-:Y:S02]  /*13330*/  IMAD R6, R3, UR8, RZ ;  /* 0x0000000803067c24 */ /* 0x000fe4000f8e02ff */
[----:B------:R-:W-:-:S04]  /*13340*/  IMAD.WIDE.U32 R4, R7, UR8, R4 ;  /* 0x0000000807047c25 */ /* 0x000fc8000f8e0004 */
[----:B------:R-:W-:Y:S01]  /*13350*/  IMAD R3, R7, UR9, R6 ;  /* 0x0000000907037c24 */ /* 0x000fe2000f8e0206 */
[----:B------:R-:W-:Y:S01]  /*13360*/  ULDC.64 UR8, c[0x0][0xa80] ;  /* 0x0002a00000087ab9 */ /* 0x000fe20000000a00 */
[----:B------:R-:W-:Y:S01]  /*13370*/  SEL R7, RZ, 0x40, P0 ;  /* 0x00000040ff077807 */ /* 0x000fe20000000000 */
[----:B------:R-:W-:Y:S01]  /*13380*/  IMAD.SHL.U32 R9, R8, 0x20, RZ ;  /* 0x0000002008097824 */ /* 0x000fe200078e00ff */
[----:B------:R-:W-:Y:S01]  /*13390*/  LEA R20, P0, R4, UR8, 0x1 ;  /* 0x0000000804147c11 */ /* 0x000fe2000f8008ff */
[----:B------:R-:W-:-:S03]  /*133a0*/  IMAD.IADD R3, R5, 0x1, R3 ;  /* 0x0000000105037824 */ /* 0x000fc600078e0203 */
[----:B------:R-:W-:Y:S01]  /*133b0*/  LOP3.LUT R10, R9, 0x20, R10, 0xe2, !PT ;  /* 0x00000020090a7812 */ /* 0x000fe200078ee20a */
[----:B------:R0:W1:Y:S01]  /*133c0*/  SHFL.IDX PT, R6, R20, RZ, 0x181f ;  /* 0x00181fff14067589 */ /* 0x00006200000e0000 */
[----:B------:R-:W-:Y:S02]  /*133d0*/  LEA.HI.X R3, R4, UR9, R3, 0x1, P0 ;  /* 0x0000000904037c11 */ /* 0x000fe400080f0c03 */
[----:B------:R-:W-:Y:S02]  /*133e0*/  ISETP.GE.AND P0, PT, R26, R25, PT ;  /* 0x000000191a00720c */ /* 0x000fe40003f06270 */
[----:B------:R-:W-:Y:S02]  /*133f0*/  LOP3.LUT R21, R10, R7, RZ, 0xfc, !PT ;  /* 0x000000070a157212 */ /* 0x000fe400078efcff */
[----:B------:R0:W2:Y:S02]  /*13400*/  SHFL.IDX PT, R7, R3, RZ, 0x181f ;  /* 0x00181fff03077589 */ /* 0x0000a400000e0000 */
        /* <DEDUP_REMOVED lines=33> */
.L_x_5542:
[----:B------:R-:W-:Y:S05]  /*13620*/  BSYNC B1 ;  /* 0x0000000000017941 */ /* 0x000fea0003800000 */
.L_x_5541:
        /* <DEDUP_REMOVED lines=9> */
[----:B------:R-:W-:-:S05]  /*136c0*/  ISETP.GE.AND P2, PT, R29, UR14, PT ;  /* 0x0000000e1d007c0c */ /* 0x000fca000bf46270 */
[----:B-1-3--:R-:W-:Y:S02]  /*136d0*/  @!P1 IMAD.WIDE R4, R19, 0x2, R6 ;  /* 0x0000000213049825 */ /* 0x00afe400078e0206 */
[-C--:B------:R-:W-:Y:S02]  /*136e0*/  @!P5 LEA R8, P0, R37, R6.reuse, 0x1 ;  /* 0x000000062508d211 */ /* 0x080fe400078008ff */
        /* <DEDUP_REMOVED lines=24> */
.L_x_5535:
[----:B------:R-:W-:Y:S05]  /*13870*/  BSYNC B0 ;  /* 0x0000000000007941 */ /* 0x000fea0003800000 */
.L_x_5528:
[----:B------:R-:W-:Y:S02]  /*13880*/  ULDC UR4, c[0x0][0xc3c] ;  /* 0x00030f0000047ab9 */ /* 0x000fe40000000800 */
[----:B------:R-:W-:-:S06]  /*13890*/  UISETP.GE.AND UP0, UPT, UR6, UR4, UPT ;  /* 0x000000040600728c */ /* 0x000fcc000bf06270 */
[----:B------:R-:W-:-:S13]  /*138a0*/  PLOP3.LUT P0, PT, PT, PT, UP0, 0x80, 0x0 ;  /* 0x000000000000781c */ /* 0x000fda0003f0f008 */
[----:B------:R-:W-:Y:S05]  /*138b0*/  @!P0 BRA `(.L_x_5543) ;  /* 0xfffffed800788947 */ /* 0x000fea000383ffff */
[----:B------:R-:W-:Y:S05]  /*138c0*/  EXIT ;  /* 0x000000000000794d */ /* 0x000fea0003800000 */
.L_x_5419:
        /* <DEDUP_REMOVED lines=16> */
.L_x_5544:
        /* <DEDUP_REMOVED lines=43> */
.L_x_5548:
        /* <DEDUP_REMOVED lines=35> */
.L_x_5546:
        /* <DEDUP_REMOVED lines=13> */
.L_x_5549:
        /* <DEDUP_REMOVED lines=62> */
.L_x_5550:
        /* <DEDUP_REMOVED lines=61> */
.L_x_5551:
[----:B------:R-:W-:-:S05]  /*14730*/  LOP3.LUT R25, RZ, R2, RZ, 0x33, !PT ;  /* 0x00000002ff197212 */ /* 0x000fca00078e33ff */
[----:B------:R-:W-:Y:S01]  /*14740*/  IMAD.IADD R25, R6, 0x1, R25 ;  /* 0x0000000106197824 */ /* 0x000fe200078e0219 */
[----:B------:R-:W-:Y:S06]  /*14750*/  BRA `(.L_x_5552) ;  /* 0x0000000000147947 */ /* 0x000fec0003800000 */
.L_x_5547:
[----:B------:R-:W-:Y:S01]  /*14760*/  ULDC UR4, c[0x0][0xc3c] ;  /* 0x00030f0000047ab9 */ /* 0x000fe20000000800 */
[----:B------:R-:W-:Y:S02]  /*14770*/  IMAD.MOV.U32 R25, RZ, RZ, RZ ;  /* 0x000000ffff197224 */ /* 0x000fe400078e00ff */
[----:B------:R-:W-:Y:S02]  /*14780*/  IMAD.U32 R24, RZ, RZ, UR6 ;  /* 0x00000006ff187e24 */ /* 0x000fe4000f8e00ff */
[----:B------:R-:W-:Y:S02]  /*14790*/  IMAD.MOV.U32 R26, RZ, RZ, RZ ;  /* 0x000000ffff1a7224 */ /* 0x000fe400078e00ff */
[----:B------:R-:W-:-:S07]  /*147a0*/  IMAD.U32 R27, RZ, RZ, UR4 ;  /* 0x00000004ff1b7e24 */ /* 0x000fce000f8e00ff */
.L_x_5552:
[----:B------:R-:W-:-:S13]  /*147b0*/  ISETP.NE.AND P0, PT, R7, RZ, PT ;  /* 0x000000ff0700720c */ /* 0x000fda0003f05270 */
[----:B------:R-:W0:Y:S01]  /*147c0*/  @!P0 S2R R3, SR_CgaCtaId ;  /* 0x0000000000038919 */ /* 0x000e220000008800 */
[----:B------:R-:W-:-:S04]  /*147d0*/  @!P0 MOV R2, 0x400 ;  /* 0x0000040000028802 */ /* 0x000fc80000000f00 */
[----:B0-----:R-:W-:-:S05]  /*147e0*/  @!P0 LEA R2, R3, R2, 0x18 ;  /* 0x0000000203028211 */ /* 0x001fca00078ec0ff */
[----:B------:R1:W-:Y:S01]  /*147f0*/  @!P0 STS.128 [R2+0x28cd0], R24 ;  /* 0x028cd01802008388 */ /* 0x0003e20000000c00 */
[----:B------:R-:W-:Y:S06]  /*14800*/  BAR.ARV 0x5, 0x180 ;  /* 0x0146000000007b1d */ /* 0x000fec0000002000 */
.L_x_5545:
        /* <DEDUP_REMOVED lines=9> */
[----:B------:R-:W-:Y:S01]  /*148a0*/  LOP3.LUT R4, R0, 0x7f, RZ, 0xc0, !PT ;  /* 0x0000007f00047812 */ /* 0x000fe200078ec0ff */
[----:B------:R1:W-:Y:S01]  /*148b0*/  STL [R1+0x10], RZ ;  /* 0x000010ff01007387 */ /* 0x0003e20000100800 */
[----:B------:R-:W-:Y:S01]  /*148c0*/  BSSY B8, `(.L_x_5553) ;  /* 0x0000516000087945 */ /* 0x000fe20003800000 */
[----:B------:R-:W-:Y:S01]  /*148d0*/  LOP3.LUT R3, R2, 0x1f8, RZ, 0xc0, !PT ;  /* 0x000001f802037812 */ /* 0x000fe200078ec0ff */
[----:B------:R-:W-:Y:S01]  /*148e0*/  IMAD.MOV.U32 R22, RZ, RZ, 0x1 ;  /* 0x00000001ff167424 */ /* 0x000fe200078e00ff */
[----:B------:R-:W-:Y:S01]  /*148f0*/  SHF.R.U32.HI R37, RZ, 0x3, R4 ;  /* 0x00000003ff257819 */ /* 0x000fe20000011604 */
[----:B------:R-:W-:Y:S01]  /*14900*/  IMAD.MOV.U32 R18, RZ, RZ, RZ ;  /* 0x000000ffff127224 */ /* 0x000fe200078e00ff */
[----:B------:R-:W-:Y:S01]  /*14910*/  LOP3.LUT R3, R3, 0x38, R0, 0x78, !PT ;  /* 0x0000003803037812 */ /* 0x000fe200078e7800 */
[----:B------:R-:W-:Y:S01]  /*14920*/  IMAD.SHL.U32 R0, R0, 0x10, RZ ;  /* 0x0000001000007824 */ /* 0x000fe200078e00ff */
        /* <DEDUP_REMOVED lines=16> */
.L_x_5624:
        /* <DEDUP_REMOVED lines=10> */
[----:B-1----:R-:W-:Y:S01]  /*14ad0*/  IMAD.MOV.U32 R0, RZ, RZ, RZ ;  /* 0x000000ffff007224 */ /* 0x002fe200078e00ff */
        /* <DEDUP_REMOVED lines=10> */
[----:B--2---:R-:W2:Y:S01]  /*14b80*/  @P2 LDG.E R0, desc[UR54][R2.64] ;  /* 0x0000003602002981 */ /* 0x004ea2000c1e1900 */
[----:B-1----:R-:W-:-:S05]  /*14b90*/  @P1 IMAD.WIDE R4, R27, 0x4, R4 ;  /* 0x000000041b041825 */ /* 0x002fca00078e0204 */
        /* <DEDUP_REMOVED lines=8> */
[----:B--2---:R0:W-:Y:S01]  /*14c20*/  STL [R1], R0 ;  /* 0x0000000001007387 */ /* 0x0041e20000100800 */
[----:B---3--:R-:W-:Y:S05]  /*14c30*/  @P1 BRA `(.L_x_5554) ;  /* 0x0000000000181947 */ /* 0x008fea0003800000 */
[----:B------:R-:W-:Y:S02]  /*14c40*/  ULDC UR4, c[0x0][0x288] ;  /* 0x0000a20000047ab9 */ /* 0x000fe40000000800 */
[----:B-----5:R-:W-:Y:S01]  /*14c50*/  IMAD.U32 R36, RZ, RZ, UR4 ;  /* 0x00000004ff247e24 */ /* 0x020fe2000f8e00ff */
[----:B------:R-:W-:Y:S06]  /*14c60*/  @!P2 BRA `(.L_x_5554) ;  /* 0x00000000000ca947 */ /* 0x000fec0003800000 */
[----:B0-----:R-:W2:Y:S04]  /*14c70*/  LDG.E R5, desc[UR54][R2.64] ;  /* 0x0000003602057981 */ /* 0x001ea8000c1e1900 */
[----:B------:R-:W2:Y:S02]  /*14c80*/  LDG.E R36, desc[UR54][R2.64+0x4] ;  /* 0x0000043602247981 */ /* 0x000ea4000c1e1900 */
[----:B--2---:R-:W-:-:S07]  /*14c90*/  IMAD.IADD R36, R36, 0x1, -R5 ;  /* 0x0000000124247824 */ /* 0x004fce00078e0a05 */
.L_x_5554:
[----:B------:R-:W-:Y:S02]  /*14ca0*/  ULDC.64 UR4, c[0x0][0xa20] ;  /* 0x0002880000047ab9 */ /* 0x000fe40000000a00 */
[----:B------:R-:W-:-:S04]  /*14cb0*/  ISETP.NE.U32.AND P0, PT, RZ, UR4, PT ;  /* 0x00000004ff007c0c */ /* 0x000fc8000bf05070 */
[----:B------:R-:W-:-:S13]  /*14cc0*/  ISETP.NE.AND.EX P0, PT, RZ, UR5, PT, P0 ;  /* 0x00000005ff007c0c */ /* 0x000fda000bf05300 */
[----:B------:R-:W-:Y:S05]  /*14cd0*/  @!P0 BRA `(.L_x_5555) ;  /* 0x0000000000108947 */ /* 0x000fea0003800000 */
[----:B------:R-:W1:Y:S02]  /*14ce0*/  LDC.64 R2, c[0x0][0xa20] ;  /* 0x00028800ff027b82 */ /* 0x000e640000000a00 */
[----:B-1----:R-:W-:-:S05]  /*14cf0*/  IMAD.WIDE R2, R27, 0x4, R2 ;  /* 0x000000041b027825 */ /* 0x002fca00078e0202 */
[----:B------:R1:W5:Y:S01]  /*14d00*/  LDG.E R28, desc[UR54][R2.64] ;  /* 0x00000036021c7981 */ /* 0x000362000c1e1900 */
[----:B------:R-:W-:Y:S05]  /*14d10*/  BRA `(.L_x_5556) ;  /* 0x0000000000247947 */ /* 0x000fea0003800000 */
.L_x_5555:
[----:B------:R-:W-:Y:S02]  /*14d20*/  ULDC.64 UR4, c[0x0][0xa08] ;  /* 0x0002820000047ab9 */ /* 0x000fe40000000a00 */
[----:B------:R-:W-:-:S04]  /*14d30*/  ISETP.NE.U32.AND P0, PT, RZ, UR4, PT ;  /* 0x00000004ff007c0c */ /* 0x000fc8000bf05070 */
[----:B------:R-:W-:-:S13]  /*14d40*/  ISETP.NE.AND.EX P0, PT, RZ, UR5, PT, P0 ;  /* 0x00000005ff007c0c */ /* 0x000fda000bf05300 */
[----:B------:R-:W-:Y:S05]  /*14d50*/  @!P0 BRA `(.L_x_5556) ;  /* 0x0000000000148947 */ /* 0x000fea0003800000 */
[----:B------:R-:W1:Y:S02]  /*14d60*/  LDC.64 R2, c[0x0][0xa08] ;  /* 0x00028200ff027b82 */ /* 0x000e640000000a00 */
[----:B-1----:R-:W-:-:S05]  /*14d70*/  IMAD.WIDE R2, R27, 0x4, R2 ;  /* 0x000000041b027825 */ /* 0x002fca00078e0202 */
[----:B------:R-:W2:Y:S04]  /*14d80*/  LDG.E R28, desc[UR54][R2.64] ;  /* 0x00000036021c7981 */ /* 0x000ea8000c1e1900 */
[----:B0-----:R-:W2:Y:S02]  /*14d90*/  LDG.E R5, desc[UR54][R2.64+0x4] ;  /* 0x0000043602057981 */ /* 0x001ea4000c1e1900 */
[----:B--2---:R-:W-:-:S07]  /*14da0*/  IMAD.IADD R28, R5, 0x1, -R28 ;  /* 0x00000001051c7824 */ /* 0x004fce00078e0a1c */
.L_x_5556:
[----:B0-----:R-:W0:Y:S01]  /*14db0*/  LDC R0, c[0x0][0x448] ;  /* 0x00011200ff007b82 */ /* 0x001e220000000800 */
[----:B------:R-:W-:Y:S01]  /*14dc0*/  IMAD.SHL.U32 R34, R25, 0x40, RZ ;  /* 0x0000004019227824 */ /* 0x000fe200078e00ff */
[----:B------:R-:W-:Y:S01]  /*14dd0*/  LOP3.LUT R16, R16, 0xfffffeff, RZ, 0xc0, !PT ;  /* 0xfffffeff10107812 */ /* 0x000fe200078ec0ff */
[----:B-----5:R-:W-:-:S05]  /*14de0*/  IMAD.IADD R28, R28, 0x1, -R31 ;  /* 0x000000011c1c7824 */ /* 0x020fca00078e0a1f */
[----:B-1----:R-:W1:Y:S01]  /*14df0*/  LDC.64 R2, c[0x0][0x9e0] ;  /* 0x00027800ff027b82 */ /* 0x002e620000000a00 */
[----:B0-----:R-:W-:Y:S01]  /*14e00*/  ISETP.NE.AND P2, PT, R0, 0x1, PT ;  /* 0x000000010000780c */ /* 0x001fe20003f45270 */
[----:B------:R-:W-:Y:S01]  /*14e10*/  VIADD R0, R34, 0x3f ;  /* 0x0000003f22007836 */ /* 0x000fe20000000000 */
[----:B-1----:R-:W-:-:S11]  /*14e20*/  ISETP.GE.AND P1, PT, R3, 0x1, PT ;  /* 0x000000010300780c */ /* 0x002fd60003f26270 */
        /* <DEDUP_REMOVED lines=20> */
.L_x_5559:
[----:B------:R-:W-:-:S13]  /*14f70*/  ISETP.NE.AND P0, PT, R3, 0x1, PT ;  /* 0x000000010300780c */ /* 0x000fda0003f05270 */
[----:B------:R-:W0:Y:S02]  /*14f80*/  @P0 LDC.64 R4, c[0x0][0x9e8] ;  /* 0x00027a00ff040b82 */ /* 0x000e240000000a00 */
[----:B0-----:R-:W-:-:S05]  /*14f90*/  @P0 IMAD.HI.U32 R4, R0, R4, RZ ;  /* 0x0000000400040227 */ /* 0x001fca00078e00ff */
[----:B------:R-:W-:-:S07]  /*14fa0*/  @P0 SHF.R.U32.HI R0, RZ, R5, R4 ;  /* 0x00000005ff000219 */ /* 0x000fce0000011604 */
.L_x_5560:
[----:B------:R-:W-:Y:S05]  /*14fb0*/  BSYNC B0 ;  /* 0x0000000000007941 */ /* 0x000fea0003800000 */
.L_x_5558:
[----:B------:R-:W-:-:S05]  /*14fc0*/  IMAD R5, R0, R3, R3 ;  /* 0x0000000300057224 */ /* 0x000fca00078e0203 */
[----:B------:R-:W-:-:S07]  /*14fd0*/  VIMNMX R2, R2, R5, PT ;  /* 0x0000000502027248 */ /* 0x000fce0003fe0100 */
.L_x_5557:
[----:B------:R-:W0:Y:S01]  /*14fe0*/  @P2 LDC R5, c[0x0][0x44c] ;  /* 0x00011300ff052b82 */ /* 0x000e220000000800 */
[----:B------:R-:W-:Y:S01]  /*14ff0*/  VIADD R2, R2, 0x3f ;  /* 0x0000003f02027836 */ /* 0x000fe20000000000 */
[----:B------:R-:W-:-:S06]  /*15000*/  ULDC UR4, c[0x0][0x9dc] ;  /* 0x0002770000047ab9 */ /* 0x000fcc0000000800 */
[----:B------:R-:W1:Y:S01]  /*15010*/  @P2 LDC R7, c[0x0][0x450] ;  /* 0x00011400ff072b82 */ /* 0x000e620000000800 */
[----:B0-----:R-:W-:-:S04]  /*15020*/  @P2 IMAD.HI.U32 R0, R34, R5, RZ ;  /* 0x0000000522002227 */ /* 0x001fc800078e00ff */
[----:B------:R-:W-:Y:S01]  /*15030*/  IMAD.MOV.U32 R5, RZ, RZ, R34 ;  /* 0x000000ffff057224 */ /* 0x000fe200078e0022 */
[----:B-1----:R-:W-:Y:S01]  /*15040*/  @P2 SHF.R.U32.HI R5, RZ, R7, R0 ;  /* 0x00000007ff052219 */ /* 0x002fe20000011600 */
[----:B------:R-:W-:Y:S01]  /*15050*/  VIADD R0, R28, 0x3f ;  /* 0x0000003f1c007836 */ /* 0x000fe20000000000 */
[----:B------:R-:W-:Y:S02]  /*15060*/  SHF.R.S32.HI R7, RZ, 0x1f, R2 ;  /* 0x0000001fff077819 */ /* 0x000fe40000011402 */
[----:B------:R-:W-:Y:S02]  /*15070*/  IADD3 R6, R5, R28, -R36 ;  /* 0x0000001c05067210 */ /* 0x000fe40007ffe824 */
[----:B------:R-:W-:Y:S02]  /*15080*/  LEA.HI R2, R7, R2, RZ, 0x6 ;  /* 0x0000000207027211 */ /* 0x000fe400078f30ff */
[----:B------:R-:W-:Y:S02]  /*15090*/  SHF.R.S32.HI R7, RZ, 0x1f, R0 ;  /* 0x0000001fff077819 */ /* 0x000fe40000011400 */
[----:B------:R-:W-:Y:S01]  /*150a0*/  SHF.R.S32.HI R9, RZ, 0x6, R2 ;  /* 0x00000006ff097819 */ /* 0x000fe20000011402 */
[----:B------:R-:W-:Y:S01]  /*150b0*/  VIADD R2, R6, -UR4 ;  /* 0x8000000406027c36 */ /* 0x000fe20008000000 */
[----:B------:R-:W-:-:S04]  /*150c0*/  LEA.HI R7, R7, R0, RZ, 0x6 ;  /* 0x0000000007077211 */ /* 0x000fc800078f30ff */
[----:B------:R-:W-:-:S04]  /*150d0*/  SHF.R.S32.HI R0, RZ, 0x6, R7 ;  /* 0x00000006ff007819 */ /* 0x000fc80000011407 */
[----:B------:R-:W-:Y:S01]  /*150e0*/  VIMNMX R0, R0, R9, PT ;  /* 0x0000000900007248 */ /* 0x000fe20003fe0100 */
        /* <DEDUP_REMOVED lines=11> */
.L_x_5563:
[----:B------:R-:W-:-:S13]  /*151a0*/  ISETP.NE.AND P0, PT, R3, 0x1, PT ;  /* 0x000000010300780c */ /* 0x000fda0003f05270 */
[----:B------:R-:W0:Y:S02]  /*151b0*/  @P0 LDC.64 R4, c[0x0][0x9e8] ;  /* 0x00027a00ff040b82 */ /* 0x000e240000000a00 */
[----:B0-----:R-:W-:-:S05]  /*151c0*/  @P0 IMAD.HI.U32 R4, R6, R4, RZ ;  /* 0x0000000406040227 */ /* 0x001fca00078e00ff */
[----:B------:R-:W-:-:S07]  /*151d0*/  @P0 SHF.R.U32.HI R6, RZ, R5, R4 ;  /* 0x00000005ff060219 */ /* 0x000fce0000011604 */
.L_x_5564:
[----:B------:R-:W-:Y:S05]  /*151e0*/  BSYNC B0 ;  /* 0x0000000000007941 */ /* 0x000fea0003800000 */
.L_x_5562:
[----:B------:R-:W-:-:S05]  /*151f0*/  IMAD R3, R6, R3, RZ ;  /* 0x0000000306037224 */ /* 0x000fca00078e02ff */
[----:B------:R-:W-:-:S07]  /*15200*/  VIMNMX R2, R2, R3, !PT ;  /* 0x0000000302027248 */ /* 0x000fce0007fe0100 */
.L_x_5561:
[----:B------:R-:W-:Y:S01]  /*15210*/  SHF.R.S32.HI R3, RZ, 0x1f, R2 ;  /* 0x0000001fff037819 */ /* 0x000fe20000011402 */
[----:B------:R-:W-:Y:S03]  /*15220*/  BSSY B0, `(.L_x_5565) ;  /* 0x000002a000007945 */ /* 0x000fe60003800000 */
[----:B------:R-:W-:Y:S02]  /*15230*/  LEA.HI R3, R3, R2, RZ, 0x6 ;  /* 0x0000000203037211 */ /* 0x000fe400078f30ff */
[----:B------:R-:W-:Y:S02]  /*15240*/  LOP3.LUT R2, R26, 0xff000000, RZ, 0xc0, !PT ;  /* 0xff0000001a027812 */ /* 0x000fe400078ec0ff */
[----:B------:R-:W-:-:S04]  /*15250*/  SHF.R.S32.HI R3, RZ, 0x6, R3 ;  /* 0x00000006ff037819 */ /* 0x000fc80000011403 */
        /* <DEDUP_REMOVED lines=8> */
[----:B------:R-:W-:-:S04]  /*152e0*/  SHF.R.U32.HI R5, RZ, 0x10, R2 ;  /* 0x00000010ff057819 */ /* 0x000fc80000011602 */
[----:B------:R-:W-:-:S13]  /*152f0*/  ISETP.NE.AND P0, PT, R5, RZ, PT ;  /* 0x000000ff0500720c */ /* 0x000fda0003f05270 */
[----:B------:R-:W0:Y:S02]  /*15300*/  @!P0 LDC R5, c[0x0][0x9f0] ;  /* 0x00027c00ff058b82 */ /* 0x000e240000000800 */
[----:B0-----:R-:W-:Y:S02]  /*15310*/  IABS R7, R5 ;  /* 0x0000000500077213 */ /* 0x001fe40000000000 */
[----:B------:R-:W-:Y:S02]  /*15320*/  IADD3 R9, R5, -0x1, R0 ;  /* 0xffffffff05097810 */ /* 0x000fe40007ffe000 */
[----:B------:R-:W0:Y:S03]  /*15330*/  I2F.RP R10, R7 ;  /* 0x00000007000a7306 */ /* 0x000e260000209400 */
[----:B------:R-:W-:-:S05]  /*15340*/  IMAD.IADD R6, R9, 0x1, -R30 ;  /* 0x0000000109067824 */ /* 0x000fca00078e0a1e */
[----:B------:R-:W-:-:S04]  /*15350*/  LOP3.LUT R2, R6, R5, RZ, 0x3c, !PT ;  /* 0x0000000506027212 */ /* 0x000fc800078e3cff */
[----:B------:R-:W-:Y:S01]  /*15360*/  ISETP.GE.AND P2, PT, R2, RZ, PT ;  /* 0x000000ff0200720c */ /* 0x000fe20003f46270 */
        /* <DEDUP_REMOVED lines=21> */
.L_x_5566:
[----:B------:R-:W-:Y:S05]  /*154c0*/  BSYNC B0 ;  /* 0x0000000000007941 */ /* 0x000fea0003800000 */
.L_x_5565:
        /* <DEDUP_REMOVED lines=23> */
.L_x_5568:
        /* <DEDUP_REMOVED lines=20> */
.L_x_5571:
[----:B------:R-:W-:Y:S05]  /*15780*/  BSYNC B6 ;  /* 0x0000000000067941 */ /* 0x000fea0003800000 */
.L_x_5570:
        /* <DEDUP_REMOVED lines=20> */
.L_x_5574:
        /* <DEDUP_REMOVED lines=15> */
.L_x_5573:
[----:B------:R-:W-:Y:S05]  /*159c0*/  BSYNC B6 ;  /* 0x0000000000067941 */ /* 0x000fea0003800000 */
.L_x_5572:
[----:B------:R-:W0:Y:S01]  /*159d0*/  S2R R19, SR_TID.X ;  /* 0x0000000000137919 */ /* 0x000e220000002100 */
[----:B------:R-:W-:Y:S01]  /*159e0*/  ULDC.64 UR4, c[0x0][0x9f8] ;  /* 0x00027e0000047ab9 */ /* 0x000fe20000000a00 */
[----:B------:R-:W-:Y:S01]  /*159f0*/  IMAD.MOV.U32 R23, RZ, RZ, R27 ;  /* 0x000000ffff177224 */ /* 0x000fe200078e001b */
[----:B------:R-:W-:Y:S01]  /*15a00*/  ISETP.NE.U32.AND P0, PT, RZ, UR4, PT ;  /* 0x00000004ff007c0c */ /* 0x000fe2000bf05070 */
[----:B------:R-:W1:Y:S01]  /*15a10*/  S2R R20, SR_TID.X ;  /* 0x0000000000147919 */ /* 0x000e620000002100 */
[----:B------:R-:W-:Y:S01]  /*15a20*/  ULDC UR4, c[0x0][0x320] ;  /* 0x0000c80000047ab9 */ /* 0x000fe20000000800 */
[----:B------:R-:W2:Y:S01]  /*15a30*/  LDC R10, c[0x0][0x430] ;  /* 0x00010c00ff0a7b82 */ /* 0x000ea20000000800 */
[----:B------:R-:W-:-:S13]  /*15a40*/  ISETP.NE.AND.EX P0, PT, RZ, UR5, PT, P0 ;  /* 0x00000005ff007c0c */ /* 0x000fda000bf05300 */
[----:B------:R-:W3:Y:S01]  /*15a50*/  @P0 LDC.64 R2, c[0x0][0x9f8] ;  /* 0x00027e00ff020b82 */ /* 0x000ee20000000a00 */
[----:B0-----:R-:W-:-:S05]  /*15a60*/  IMAD.SHL.U32 R19, R19, 0x8, RZ ;  /* 0x0000000813137824 */ /* 0x001fca00078e00ff */
[----:B------:R-:W-:-:S04]  /*15a70*/  LOP3.LUT R19, R19, 0x38, RZ, 0xc0, !PT ;  /* 0x0000003813137812 */ /* 0x000fc800078ec0ff */
[C---:B------:R-:W-:Y:S02]  /*15a80*/  LOP3.LUT R21, R19.reuse, 0x40, RZ, 0xfc, !PT ;  /* 0x0000004013157812 */ /* 0x040fe400078efcff */
[----:B------:R-:W-:Y:S01]  /*15a90*/  LOP3.LUT R29, R19, 0x180, RZ, 0xfc, !PT ;  /* 0x00000180131d7812 */ /* 0x000fe200078efcff */
[----:B---3--:R-:W-:Y:S01]  /*15aa0*/  @P0 IMAD.WIDE R2, R27, 0x4, R2 ;  /* 0x000000041b020825 */ /* 0x008fe200078e0202 */
[----:B------:R-:W-:Y:S02]  /*15ab0*/  ISETP.GE.AND P3, PT, R21, UR4, PT ;  /* 0x0000000415007c0c */ /* 0x000fe4000bf66270 */
[----:B------:R-:W0:Y:S01]  /*15ac0*/  S2R R21, SR_TID.X ;  /* 0x0000000000157919 */ /* 0x000e220000002100 */
[----:B------:R-:W-:Y:S01]  /*15ad0*/  LOP3.LUT R19, R19, 0x1c0, RZ, 0xfc, !PT ;  /* 0x000001c013137812 */ /* 0x000fe200078efcff */
[----:B------:R3:W5:Y:S03]  /*15ae0*/  @P0 LDG.E R23, desc[UR54][R2.64] ;  /* 0x0000003602170981 */ /* 0x000766000c1e1900 */
[----:B------:R-:W-:Y:S01]  /*15af0*/  ISETP.GE.AND P0, PT, R19, UR4, PT ;  /* 0x0000000413007c0c */ /* 0x000fe2000bf06270 */
[----:B-1----:R-:W-:Y:S01]  /*15b00*/  IMAD.SHL.U32 R20, R20, 0x8, RZ ;  /* 0x0000000814147824 */ /* 0x002fe200078e00ff */
[----:B------:R-:W-:Y:S01]  /*15b10*/  LOP3.LUT R16, R16, 0xffffffbf, RZ, 0xc0, !PT ;  /* 0xffffffbf10107812 */ /* 0x000fe200078ec0ff */
[----:B------:R-:W1:Y:S01]  /*15b20*/  S2R R19, SR_TID.X ;  /* 0x0000000000137919 */ /* 0x000e620000002100 */
[----:B------:R-:W-:Y:S01]  /*15b30*/  UMOV UR5, 0xffffffff ;  /* 0xffffffff00057882 */ /* 0x000fe20000000000 */
[----:B------:R-:W-:-:S02]  /*15b40*/  ISETP.GE.AND P1, PT, R29, UR4, PT ;  /* 0x000000041d007c0c */ /* 0x000fc4000bf26270 */
[----:B------:R-:W-:Y:S02]  /*15b50*/  LOP3.LUT R20, R20, 0x38, RZ, 0xc0, !PT ;  /* 0x0000003814147812 */ /* 0x000fe400078ec0ff */
[----:B------:R-:W-:Y:S02]  /*15b60*/  @P3 LOP3.LUT R16, R16, 0x40, RZ, 0xfc, !PT ;  /* 0x0000004010103812 */ /* 0x000fe400078efcff */
[----:B------:R-:W-:Y:S02]  /*15b70*/  ISETP.GE.AND P2, PT, R20, UR4, PT ;  /* 0x0000000414007c0c */ /* 0x000fe4000bf46270 */
[----:B------:R-:W-:Y:S02]  /*15b80*/  LOP3.LUT R16, R16, 0xffffff7f, RZ, 0xc0, !PT ;  /* 0xffffff7f10107812 */ /* 0x000fe400078ec0ff */
[----:B------:R-:W-:Y:S02]  /*15b90*/  SEL R6, RZ, 0x40, P1 ;  /* 0x00000040ff067807 */ /* 0x000fe40000800000 */
[----:B------:R-:W-:-:S07]  /*15ba0*/  LEA R0, R25, 0xffffffc0, 0x6 ;  /* 0xffffffc019007811 */ /* 0x000fce00078e30ff */
[----:B------:R-:W-:Y:S01]  /*15bb0*/  @P2 LOP3.LUT R16, R16, 0x80, RZ, 0xfc, !PT ;  /* 0x0000008010102812 */ /* 0x000fe200078efcff */
[----:B0-----:R-:W-:-:S03]  /*15bc0*/  IMAD.SHL.U32 R21, R21, 0x8, RZ ;  /* 0x0000000815157824 */ /* 0x001fc600078e00ff */
[----:B------:R-:W-:Y:S02]  /*15bd0*/  LOP3.LUT R16, R16, 0xffffffdf, RZ, 0xc0, !PT ;  /* 0xffffffdf10107812 */ /* 0x000fe400078ec0ff */
[----:B------:R-:W-:Y:S01]  /*15be0*/  LOP3.LUT R21, R21, 0x38, RZ, 0xc0, !PT ;  /* 0x0000003815157812 */ /* 0x000fe200078ec0ff */
[----:B-1----:R-:W-:-:S03]  /*15bf0*/  IMAD.SHL.U32 R19, R19, 0x8, RZ ;  /* 0x0000000813137824 */ /* 0x002fc600078e00ff */
[----:B------:R-:W-:Y:S02]  /*15c00*/  LOP3.LUT R21, R21, 0x80, RZ, 0xfc, !PT ;  /* 0x0000008015157812 */ /* 0x000fe400078efcff */
[----:B------:R-:W-:Y:S02]  /*15c10*/  LOP3.LUT R19, R19, 0x38, RZ, 0xc0, !PT ;  /* 0x0000003813137812 */ /* 0x000fe400078ec0ff */
[----:B------:R-:W-:Y:S02]  /*15c20*/  ISETP.GE.AND P5, PT, R21, UR4, PT ;  /* 0x0000000415007c0c */ /* 0x000fe4000bfa6270 */
[----:B------:R-:W-:Y:S02]  /*15c30*/  LOP3.LUT R21, R19, 0xc0, RZ, 0xfc, !PT ;  /* 0x000000c013157812 */ /* 0x000fe400078efcff */
[----:B------:R-:W-:Y:S02]  /*15c40*/  SEL R19, RZ, 0x80, P0 ;  /* 0x00000080ff137807 */ /* 0x000fe40000000000 */
[----:B------:R-:W-:-:S02]  /*15c50*/  ISETP.GE.AND P4, PT, R21, UR4, PT ;  /* 0x0000000415007c0c */ /* 0x000fc4000bf86270 */
[C---:B------:R-:W-:Y:S02]  /*15c60*/  LOP3.LUT R21, R20.reuse, 0x100, RZ, 0xfc, !PT ;  /* 0x0000010014157812 */ /* 0x040fe400078efcff */
[----:B------:R-:W-:Y:S02]  /*15c70*/  LOP3.LUT R20, R20, 0x140, RZ, 0xfc, !PT ;  /* 0x0000014014147812 */ /* 0x000fe400078efcff */
[----:B------:R-:W-:Y:S02]  /*15c80*/  ISETP.GE.AND P3, PT, R21, UR4, PT ;  /* 0x0000000415007c0c */ /* 0x000fe4000bf66270 */
[----:B------:R-:W-:Y:S02]  /*15c90*/  @P5 LOP3.LUT R16, R16, 0x20, RZ, 0xfc, !PT ;  /* 0x0000002010105812 */ /* 0x000fe400078efcff */
[----:B------:R-:W-:Y:S02]  /*15ca0*/  ISETP.GE.AND P2, PT, R20, UR4, PT ;  /* 0x0000000414007c0c */ /* 0x000fe4000bf46270 */
[----:B------:R-:W-:-:S04]  /*15cb0*/  LOP3.LUT R16, R16, 0xffffffef, RZ, 0xc0, !PT ;  /* 0xffffffef10107812 */ /* 0x000fc800078ec0ff */
[----:B------:R-:W-:-:S04]  /*15cc0*/  @P4 LOP3.LUT R16, R16, 0x10, RZ, 0xfc, !PT ;  /* 0x0000001010104812 */ /* 0x000fc800078efcff */
[----:B------:R-:W-:-:S04]  /*15cd0*/  LOP3.LUT R16, R16, 0xfffffffb, RZ, 0xc0, !PT ;  /* 0xfffffffb10107812 */ /* 0x000fc800078ec0ff */
[----:B------:R-:W-:-:S04]  /*15ce0*/  @P2 LOP3.LUT R16, R16, 0x4, RZ, 0xfc, !PT ;  /* 0x0000000410102812 */ /* 0x000fc800078efcff */
[----:B------:R-:W-:-:S04]  /*15cf0*/  LOP3.LUT R16, R16, 0xfffffff7, RZ, 0xc0, !PT ;  /* 0xfffffff710107812 */ /* 0x000fc800078ec0ff */
[----:B------:R-:W-:Y:S01]  /*15d00*/  @P3 LOP3.LUT R16, R16, 0x8, RZ, 0xfc, !PT ;  /* 0x0000000810103812 */ /* 0x000fe200078efcff */
[----:B--23--:R-:W-:Y:S06]  /*15d10*/  BRA.DIV UR5, `(.L_x_5575) ;  /* 0x00000046052c7947 */ /* 0x00cfec000b800000 */
.L_x_5642:
        /* <DEDUP_REMOVED lines=28> */
[C---:B------:R-:W-:Y:S02]  /*15ee0*/  LOP3.LUT P1, RZ, R16.reuse, 0x40, RZ, 0xc0, !PT ;  /* 0x0000004010ff7812 */ /* 0x040fe4000782c0ff */
        /* <DEDUP_REMOVED lines=19> */
[----:B------:R0:W-:Y:S01]  /*16020*/  STL [R1+0x14], R6 ;  /* 0x0000140601007387 */ /* 0x0001e20000100800 */
[----:B------:R-:W-:-:S09]  /*16030*/  IMAD R35, R10, R2, R35 ;  /* 0x000000020a237224 */ /* 0x000fd200078e0223 */
[----:B------:R-:W-:-:S04]  /*16040*/  @P0 LOP3.LUT R16, R16, 0x400, RZ, 0xfc, !PT ;  /* 0x0000040010100812 */ /* 0x000fc800078efcff */
[----:B------:R-:W-:-:S04]  /*16050*/  LOP3.LUT R16, R16, 0xfffffffe, RZ, 0xc0, !PT ;  /* 0xfffffffe10107812 */ /* 0x000fc800078ec0ff */
[----:B------:R-:W-:Y:S01]  /*16060*/  @P1 LOP3.LUT R16, R16, 0x1, RZ, 0xfc, !PT ;  /* 0x0000000110101812 */ /* 0x000fe200078efcff */
[----:B0-----:R-:W-:Y:S06]  /*16070*/  @!P0 BRA `(.L_x_5576) ;  /* 0x0000000000048947 */ /* 0x001fec0003800000 */
[----:B------:R-:W-:Y:S01]  /*16080*/  BPT.TRAP 0x1 ;  /* 0x000000040000795c */ /* 0x000fe20000300000 */
.L_x_5576:
[----:B------:R-:W-:Y:S01]  /*16090*/  IADD3 R28, -R37, R28, -R0 ;  /* 0x0000001c251c7210 */ /* 0x000fe20007ffe900 */
[----:B------:R-:W-:Y:S01]  /*160a0*/  IMAD R25, R18, 0x8, R17 ;  /* 0x0000000812197824 */ /* 0x000fe200078e0211 */
[----:B------:R-:W-:Y:S01]  /*160b0*/  SHF.L.U32 R0, R22, 0x1f, RZ ;  /* 0x0000001f16007819 */ /* 0x000fe200000006ff */
[----:B------:R-:W-:Y:S03]  /*160c0*/  BSSY B0, `(.L_x_5577) ;  /* 0x0000003000007945 */ /* 0x000fe60003800000 */
[----:B------:R-:W0:Y:S02]  /*160d0*/  SYNCS.PHASECHK.TRANS64.TRYWAIT P0, [R25+URZ+0x28c40], R0 ;  /* 0x028c4000190075a7 */ /* 0x000e24000800017f */
[----:B0-----:R-:W-:Y:S05]  /*160e0*/  @!P0 BRA `(.L_x_5578) ;  /* 0x00000040006c8947 */ /* 0x001fea0003800000 */
.L_x_5643:
[----:B------:R-:W-:Y:S05]  /*160f0*/  BSYNC B0 ;  /* 0x0000000000007941 */ /* 0x000fea0003800000 */
.L_x_5577:
        /* <DEDUP_REMOVED lines=63> */
.L_x_5653:
        /* <DEDUP_REMOVED lines=10> */
.L_x_5580:
        /* <DEDUP_REMOVED lines=11> */
.L_x_5581:
[----:B------:R-:W-:Y:S01]  /*16640*/  VIADD R0, R17, 0x20400 ;  /* 0x0002040011007836 */ /* 0x000fe20000000000 */
[----:B------:R1:W-:Y:S06]  /*16650*/  SYNCS.ARRIVE.TRANS64.A1T0 RZ, [R25+URZ+0x28c30], RZ ;  /* 0x028c30ff19ff79a7 */ /* 0x0003ec000810003f */
[----:B------:R-:W-:Y:S05]  /*16660*/  WARPSYNC.ALL ;  /* 0x0000000000007948 */ /* 0x000fea0003800000 */
[----:B------:R-:W-:Y:S01]  /*16670*/  BAR.SYNC.DEFER_BLOCKING 0x8, 0x100 ;  /* 0x0204000000007b1d */ /* 0x000fe20000010000 */
[----:B------:R-:W-:-:S05]  /*16680*/  LOP3.LUT P0, RZ, R0, 0x3ff, RZ, 0xc0, !PT ;  /* 0x000003ff00ff7812 */ /* 0x000fca000780c0ff */
[----:B------:R-:W-:Y:S08]  /*16690*/  BSSY B6, `(.L_x_5582) ;  /* 0x0000012000067945 */ /* 0x000ff00003800000 */
        /* <DEDUP_REMOVED lines=17> */
.L_x_5583:
[----:B------:R-:W-:Y:S05]  /*167b0*/  BSYNC B6 ;  /* 0x0000000000067941 */ /* 0x000fea0003800000 */
.L_x_5582:
[----:B0-----:R-:W2:Y:S01]  /*167c0*/  LDL.LU R2, [R1] ;  /* 0x0000000001027983 */ /* 0x001ea20000300800 */
[----:B------:R-:W0:Y:S01]  /*167d0*/  LDC R20, c[0x0][0x448] ;  /* 0x00011200ff147b82 */ /* 0x000e220000000800 */
[----:B------:R-:W-:Y:S01]  /*167e0*/  ULDC.64 UR4, c[0x0][0x298] ;  /* 0x0000a60000047ab9 */ /* 0x000fe20000000a00 */
[----:B------:R-:W-:Y:S01]  /*167f0*/  LOP3.LUT P6, RZ, R16, 0x200, RZ, 0xc0, !PT ;  /* 0x0000020010ff7812 */ /* 0x000fe200078cc0ff */
[----:B------:R3:W5:Y:S01]  /*16800*/  LDL R7, [R1+0x18] ;  /* 0x0000180001077983 */ /* 0x0007620000100800 */
[----:B------:R-:W-:-:S04]  /*16810*/  SHF.R.S32.HI R4, RZ, 0x1f, R27 ;  /* 0x0000001fff047819 */ /* 0x000fc8000001141b */
[----:B------:R-:W-:Y:S01]  /*16820*/  SEL R4, R4, RZ, !P6 ;  /* 0x000000ff04047207 */ /* 0x000fe20007000000 */
[----:B------:R-:W4:Y:S02]  /*16830*/  S2R R8, SR_TID.X ;  /* 0x0000000000087919 */ /* 0x000f240000002100 */
[----:B----4-:R-:W-:-:S05]  /*16840*/  IMAD.SHL.U32 R8, R8, 0x8, RZ ;  /* 0x0000000808087824 */ /* 0x010fca00078e00ff */
[----:B------:R-:W-:Y:S02]  /*16850*/  LOP3.LUT R8, R8, 0x38, RZ, 0xc0, !PT ;  /* 0x0000003808087812 */ /* 0x000fe400078ec0ff */
[----:B--2---:R-:W-:-:S05]  /*16860*/  SHF.R.S32.HI R0, RZ, 0x1f, R2 ;  /* 0x0000001fff007819 */ /* 0x004fca0000011402 */
[----:B------:R-:W-:-:S04]  /*16870*/  IMAD R0, R0, UR4, RZ ;  /* 0x0000000400007c24 */ /* 0x000fc8000f8e02ff */
[C---:B------:R-:W-:Y:S02]  /*16880*/  IMAD R0, R2.reuse, UR5, R0 ;  /* 0x0000000502007c24 */ /* 0x040fe4000f8e0200 */
[----:B------:R-:W-:Y:S01]  /*16890*/  IMAD.WIDE.U32 R2, R2, UR4, RZ ;  /* 0x0000000402027c25 */ /* 0x000fe2000f8e00ff */
[----:B------:R-:W-:-:S03]  /*168a0*/  ULDC.64 UR4, c[0x0][0x2d8] ;  /* 0x0000b60000047ab9 */ /* 0x000fc60000000a00 */
[----:B------:R-:W-:Y:S01]  /*168b0*/  IMAD.IADD R3, R3, 0x1, R0 ;  /* 0x0000000103037824 */ /* 0x000fe200078e0200 */
[----:B------:R-:W-:Y:S02]  /*168c0*/  SEL R0, R27, RZ, !P6 ;  /* 0x000000ff1b007207 */ /* 0x000fe40007000000 */
[----:B0-----:R-:W-:Y:S01]  /*168d0*/  ISETP.NE.AND P6, PT, R20, 0x1, PT ;  /* 0x000000011400780c */ /* 0x001fe20003fc5270 */
[C---:B------:R-:W-:Y:S01]  /*168e0*/  IMAD.WIDE.U32 R2, R26.reuse, UR4, R2 ;  /* 0x000000041a027c25 */ /* 0x040fe2000f8e0002 */
[----:B------:R-:W0:Y:S03]  /*168f0*/  S2R R20, SR_TID.X ;  /* 0x0000000000147919 */ /* 0x000e260000002100 */
[----:B------:R-:W-:Y:S01]  /*16900*/  IMAD R3, R26, UR5, R3 ;  /* 0x000000051a037c24 */ /* 0x000fe2000f8e0203 */
[----:B------:R-:W-:Y:S02]  /*16910*/  ULDC.64 UR4, c[0x0][0x2e0] ;  /* 0x0000b80000047ab9 */ /* 0x000fe40000000a00 */
[----:B------:R-:W-:-:S02]  /*16920*/  IMAD R4, R4, UR4, RZ ;  /* 0x0000000404047c24 */ /* 0x000fc4000f8e02ff */
[----:B------:R-:W-:-:S03]  /*16930*/  IMAD.WIDE.U32 R2, R0, UR4, R2 ;  /* 0x0000000400027c25 */ /* 0x000fc6000f8e0002 */
[----:B------:R-:W2:Y:S01]  /*16940*/  @P6 LDC R6, c[0x0][0x44c] ;  /* 0x00011300ff066b82 */ /* 0x000ea20000000800 */
[----:B------:R-:W-:Y:S01]  /*16950*/  IMAD R4, R0, UR5, R4 ;  /* 0x0000000500047c24 */ /* 0x000fe2000f8e0204 */
[----:B------:R-:W-:-:S03]  /*16960*/  ULDC.64 UR4, c[0x0][0x2d0] ;  /* 0x0000b40000047ab9 */ /* 0x000fc60000000a00 */
[----:B------:R-:W-:-:S03]  /*16970*/  IMAD.IADD R3, R3, 0x1, R4 ;  /* 0x0000000103037824 */ /* 0x000fc600078e0204 */
[----:B------:R-:W4:Y:S01]  /*16980*/  @P6 LDC R0, c[0x0][0x450] ;  /* 0x00011400ff006b82 */ /* 0x000f220000000800 */
[----:B0-----:R-:W-:-:S05]  /*16990*/  IMAD.SHL.U32 R20, R20, 0x10, RZ ;  /* 0x0000001014147824 */ /* 0x001fca00078e00ff */
[----:B------:R-:W-:-:S05]  /*169a0*/  LOP3.LUT R20, R37, 0x70, R20, 0xf8, !PT ;  /* 0x0000007025147812 */ /* 0x000fca00078ef814 */
[----:B------:R-:W-:-:S04]  /*169b0*/  IMAD.IADD R5, R20, 0x1, R34 ;  /* 0x0000000114057824 */ /* 0x000fc800078e0222 */
[----:B--2---:R-:W-:-:S04]  /*169c0*/  @P6 IMAD.HI.U32 R6, R5, R6, RZ ;  /* 0x0000000605066227 */ /* 0x004fc800078e00ff */
[----:B------:R-:W-:Y:S01]  /*169d0*/  IMAD.MOV.U32 R4, RZ, RZ, R5 ;  /* 0x000000ffff047224 */ /* 0x000fe200078e0005 */
[----:B----4-:R-:W-:Y:S02]  /*169e0*/  @P6 SHF.R.U32.HI R4, RZ, R0, R6 ;  /* 0x00000000ff046219 */ /* 0x010fe40000011606 */
[----:B------:R-:W0:Y:S03]  /*169f0*/  LDC R6, c[0x0][0x448] ;  /* 0x00011200ff067b82 */ /* 0x000e260000000800 */
        /* <DEDUP_REMOVED lines=19> */
[----:B---3--:R-:W-:Y:S11]  /*16b30*/  BRA.DIV UR5, `(.L_x_5584) ;  /* 0x0000003e053c7947 */ /* 0x008ff6000b800000 */
[----:B------:R-:W0:Y:S01]  /*16b40*/  SHFL.IDX PT, R3, R0, RZ, 0x181f ;  /* 0x00181fff00037589 */ /* 0x000e2200000e0000 */
[----:B------:R-:W-:Y:S02]  /*16b50*/  IMAD R36, R36, R6, RZ ;  /* 0x0000000624247224 */ /* 0x000fe400078e02ff */
[----:B------:R-:W-:Y:S01]  /*16b60*/  IMAD.IADD R34, R37, 0x1, R34 ;  /* 0x0000000125227824 */ /* 0x000fe200078e0222 */
[----:B------:R-:W2:Y:S04]  /*16b70*/  SHFL.IDX PT, R2, R4, RZ, 0x181f ;  /* 0x00181fff04027589 */ /* 0x000ea800000e0000 */
[----:B------:R-:W-:-:S13]  /*16b80*/  ISETP.GE.AND P0, PT, R34, R36, PT ;  /* 0x000000242200720c */ /* 0x000fda0003f06270 */
[----:B0-----:R-:W-:-:S05]  /*16b90*/  @!P0 LEA R3, P2, R8, R3, 0x1 ;  /* 0x0000000308038211 */ /* 0x001fca00078408ff */
[----:B--2---:R-:W-:-:S05]  /*16ba0*/  @!P0 IMAD.X R2, RZ, RZ, R2, P2 ;  /* 0x000000ffff028224 */ /* 0x004fca00010e0602 */
[----:B------:R-:W-:-:S04]  /*16bb0*/  @!P0 LOP3.LUT R3, R3, R2, RZ, 0x3c, !PT ;  /* 0x0000000203038212 */ /* 0x000fc800078e3cff */
[----:B------:R-:W-:-:S04]  /*16bc0*/  @!P0 LOP3.LUT R2, R3, R2, RZ, 0x3c, !PT ;  /* 0x0000000203028212 */ /* 0x000fc800078e3cff */
[----:B------:R-:W-:-:S05]  /*16bd0*/  @!P0 LOP3.LUT R3, R3, R2, RZ, 0x3c, !PT ;  /* 0x0000000203038212 */ /* 0x000fca00078e3cff */
[----:B------:R-:W-:Y:S01]  /*16be0*/  @!PT LDS RZ, [RZ] ;  /* 0x00000000fffff984 */ /* 0x000fe20000000800 */
[----:B-----5:R0:W-:Y:S02]  /*16bf0*/  @!P0 LDGSTS.E.BYPASS.LTC128B.128 [R7+0x20400], desc[UR54][R2.64], !P1 ;  /* 0x2040000002078fae */ /* 0x0201e4000c901d76 */
[----:B0-----:R-:W-:Y:S02]  /*16c00*/  VIADD R2, R34, 0x10 ;  /* 0x0000001022027836 */ /* 0x001fe40000000000 */
[----:B------:R-:W0:Y:S03]  /*16c10*/  SHFL.IDX PT, R3, R0, 0x1, 0x181f ;  /* 0x00381f0000037f89 */ /* 0x000e2600000e0000 */
[----:B------:R-:W-:Y:S02]  /*16c20*/  ISETP.GE.AND P0, PT, R2, R36, PT ;  /* 0x000000240200720c */ /* 0x000fe40003f06270 */
[----:B------:R-:W2:Y:S11]  /*16c30*/  SHFL.IDX PT, R2, R4, 0x1, 0x181f ;  /* 0x00381f0004027f89 */ /* 0x000eb600000e0000 */
[----:B0-----:R-:W-:-:S05]  /*16c40*/  @!P0 LEA R3, P2, R8, R3, 0x1 ;  /* 0x0000000308038211 */ /* 0x001fca00078408ff */
[----:B--2---:R-:W-:-:S05]  /*16c50*/  @!P0 IMAD.X R2, RZ, RZ, R2, P2 ;  /* 0x000000ffff028224 */ /* 0x004fca00010e0602 */
        /* <DEDUP_REMOVED lines=8> */
[----:B------:R-:W2:Y:S04]  /*16ce0*/  SHFL.IDX PT, R2, R4, 0x2, 0x181f ;  /* 0x00581f0004027f89 */ /* 0x000ea800000e0000 */
[----:B------:R-:W3:Y:S04]  /*16cf0*/  SHFL.IDX PT, R4, R4, 0x3, 0x181f ;  /* 0x00781f0004047f89 */ /* 0x000ee800000e0000 */
[----:B0-----:R-:W-:-:S05]  /*16d00*/  @!P0 LEA R3, P2, R8, R3, 0x1 ;  /* 0x0000000308038211 */ /* 0x001fca00078408ff */
[----:B--2---:R-:W-:-:S05]  /*16d10*/  @!P0 IMAD.X R2, RZ, RZ, R2, P2 ;  /* 0x000000ffff028224 */ /* 0x004fca00010e0602 */
[----:B------:R-:W-:-:S04]  /*16d20*/  @!P0 LOP3.LUT R3, R3, R2, RZ, 0x3c, !PT ;  /* 0x0000000203038212 */ /* 0x000fc800078e3cff */
[----:B------:R-:W-:-:S04]  /*16d30*/  @!P0 LOP3.LUT R2, R3, R2, RZ, 0x3c, !PT ;  /* 0x0000000203028212 */ /* 0x000fc800078e3cff */
[----:B------:R-:W-:-:S05]  /*16d40*/  @!P0 LOP3.LUT R3, R3, R2, RZ, 0x3c, !PT ;  /* 0x0000000203038212 */ /* 0x000fca00078e3cff */
[----:B---3--:R0:W-:Y:S02]  /*16d50*/  @!P0 LDGSTS.E.BYPASS.LTC128B.128 [R7+0x21400], desc[UR54][R2.64], !P1 ;  /* 0x2140000002078fae */ /* 0x0081e4000c901d76 */
.L_x_5662:
[----:B------:R-:W-:-:S05]  /*16d60*/  VIADD R34, R34, 0x30 ;  /* 0x0000003022227836 */ /* 0x000fca0000000000 */
[----:B------:R-:W-:-:S13]  /*16d70*/  ISETP.GE.AND P0, PT, R34, R36, PT ;  /* 0x000000242200720c */ /* 0x000fda0003f06270 */
[----:B0-2---:R-:W-:-:S05]  /*16d80*/  @!P0 LEA R2, P2, R8, R0, 0x1 ;  /* 0x0000000008028211 */ /* 0x005fca00078408ff */
[----:B------:R-:W-:-:S05]  /*16d90*/  @!P0 IMAD.X R3, RZ, RZ, R4, P2 ;  /* 0x000000ffff038224 */ /* 0x000fca00010e0604 */
[----:B------:R-:W-:Y:S01]  /*16da0*/  @!PT LDS RZ, [RZ] ;  /* 0x00000000fffff984 */ /* 0x000fe20000000800 */
[----:B------:R-:W-:Y:S01]  /*16db0*/  @!PT LDS RZ, [RZ] ;  /* 0x00000000fffff984 */ /* 0x000fe20000000800 */
[----:B------:R-:W-:Y:S01]  /*16dc0*/  @!PT LDS RZ, [RZ] ;  /* 0x00000000fffff984 */ /* 0x000fe20000000800 */
[----:B------:R0:W-:Y:S01]  /*16dd0*/  @!P0 LDGSTS.E.BYPASS.LTC128B.128 [R7+0x21c00], desc[UR54][R2.64], !P1 ;  /* 0x21c0000002078fae */ /* 0x0001e2000c901d76 */
[----:B------:R-:W-:Y:S01]  /*16de0*/  PLOP3.LUT P0, PT, PT, PT, PT, 0x80, 0x0 ;  /* 0x000000000000781c */ /* 0x000fe20003f0f070 */
[----:B------:R-:W-:-:S12]  /*16df0*/  NOP ;  /* 0x0000000000007918 */ /* 0x000fd80000000000 */
.L_x_5585:
        /* <DEDUP_REMOVED lines=16> */
[----:B------:R-:W2:Y:S03]  /*16f00*/  SYNCS.PHASECHK.TRANS64.TRYWAIT P0, [R17+URZ+0x28c20], R0 ;  /* 0x028c2000110075a7 */ /* 0x000ea6000800017f */
[----:B0-2---:R-:W-:Y:S05]  /*16f10*/  @!P0 BRA `(.L_x_5587) ;  /* 0x0000003c00888947 */ /* 0x005fea0003800000 */
.L_x_5663:
[----:B------:R-:W-:Y:S05]  /*16f20*/  BSYNC B0 ;  /* 0x0000000000007941 */ /* 0x000fea0003800000 */
.L_x_5586:
[----:B------:R-:W-:-:S05]  /*16f30*/  IMAD.U32 R2, RZ, RZ, UR36 ;  /* 0x00000024ff027e24 */ /* 0x000fca000f8e00ff */
[----:B------:R-:W-:-:S13]  /*16f40*/  ISETP.NE.AND P0, PT, R2, 0x3, PT ;  /* 0x000000030200780c */ /* 0x000fda0003f05270 */
[----:B------:R-:W-:Y:S05]  /*16f50*/  @!P0 BRA `(.L_x_5588) ;  /* 0x0000000000048947 */ /* 0x000fea0003800000 */
[----:B------:R-:W-:Y:S01]  /*16f60*/  BPT.TRAP 0x1 ;  /* 0x000000040000795c */ /* 0x000fe20000300000 */
.L_x_5588:
[----:B0-----:R-:W-:Y:S01]  /*16f70*/  SHF.L.U32 R0, R22, 0x1f, RZ ;  /* 0x0000001f16007819 */ /* 0x001fe200000006ff */
[----:B------:R-:W-:Y:S03]  /*16f80*/  BSSY B0, `(.L_x_5589) ;  /* 0x0000003000007945 */ /* 0x000fe60003800000 */
[----:B------:R-:W0:Y:S02]  /*16f90*/  SYNCS.PHASECHK.TRANS64.TRYWAIT P0, [R25+URZ+0x28c60], R0 ;  /* 0x028c6000190075a7 */ /* 0x000e24000800017f */
[----:B0-----:R-:W-:Y:S05]  /*16fa0*/  @!P0 BRA `(.L_x_5590) ;  /* 0x0000003c00788947 */ /* 0x001fea0003800000 */
.L_x_5664:
[----:B------:R-:W-:Y:S05]  /*16fb0*/  BSYNC B0 ;  /* 0x0000000000007941 */ /* 0x000fea0003800000 */
.L_x_5589:
        /* <DEDUP_REMOVED lines=24> */
[----:B------:R-:W2:Y:S01]  /*17140*/  SHFL.IDX PT, R2, R4, RZ, 0x181f ;  /* 0x00181fff04027589 */ /* 0x000ea200000e0000 */
[C---:B------:R-:W-:Y:S02]  /*17150*/  LOP3.LUT P4, RZ, R19.reuse, 0x4, RZ, 0xc0, !PT ;  /* 0x0000000413ff7812 */ /* 0x040fe4000788c0ff */
[C---:B------:R-:W-:Y:S01]  /*17160*/  LOP3.LUT P3, RZ, R19.reuse, 0x8, RZ, 0xc0, !PT ;  /* 0x0000000813ff7812 */ /* 0x040fe2000786c0ff */
[----:B------:R-:W3:Y:S01]  /*17170*/  SHFL.IDX PT, R3, R6, RZ, 0x181f ;  /* 0x00181fff06037589 */ /* 0x000ee200000e0000 */
[----:B------:R-:W-:Y:S02]  /*17180*/  LOP3.LUT P2, RZ, R19, 0x10, RZ, 0xc0, !PT ;  /* 0x0000001013ff7812 */ /* 0x000fe4000784c0ff */
[----:B------:R-:W-:Y:S01]  /*17190*/  LOP3.LUT R16, R16, 0xfffffeff, RZ, 0xc0, !PT ;  /* 0xfffffeff10107812 */ /* 0x000fe200078ec0ff */
[----:B0-----:R-:W-:-:S05]  /*171a0*/  IMAD.SHL.U32 R7, R7, 0x8, RZ ;  /* 0x0000000807077824 */ /* 0x001fca00078e00ff */
[----:B------:R-:W-:-:S05]  /*171b0*/  LOP3.LUT R7, R7, 0x38, RZ, 0xc0, !PT ;  /* 0x0000003807077812 */ /* 0x000fca00078ec0ff */
[----:B------:R-:W-:Y:S01]  /*171c0*/  IMAD.SHL.U32 R0, R7, 0x2, RZ ;  /* 0x0000000207007824 */ /* 0x000fe200078e00ff */
[----:B------:R-:W-:-:S04]  /*171d0*/  LOP3.LUT R7, R19, 0x1, RZ, 0xc0, !PT ;  /* 0x0000000113077812 */ /* 0x000fc800078ec0ff */
[----:B--2---:R-:W-:Y:S02]  /*171e0*/  IADD3 R2, P0, R2, R0, RZ ;  /* 0x0000000002027210 */ /* 0x004fe40007f1e0ff */
[----:B------:R-:W-:Y:S02]  /*171f0*/  ISETP.NE.U32.AND P1, PT, R7, 0x1, PT ;  /* 0x000000010700780c */ /* 0x000fe40003f25070 */
[----:B------:R-:W-:Y:S01]  /*17200*/  PRMT R7, R19, 0x8880, RZ ;  /* 0x0000888013077816 */ /* 0x000fe200000000ff */
[----:B---3--:R-:W-:Y:S01]  /*17210*/  IMAD.X R3, RZ, RZ, R3, P0 ;  /* 0x000000ffff037224 */ /* 0x008fe200000e0603 */
        /* <DEDUP_REMOVED lines=25> */
[----:B------:R-:W2:Y:S04]  /*173b0*/  SHFL.IDX PT, R3, R6, 0x1, 0x181f ;  /* 0x00381f0006037f89 */ /* 0x000ea800000e0000 */
[----:B------:R-:W-:Y:S01]  /*173c0*/  SHFL.IDX PT, R6, R6, 0x3, 0x181f ;  /* 0x00781f0006067f89 */ /* 0x000fe200000e0000 */
[----:B0-----:R-:W-:-:S05]  /*173d0*/  IADD3 R2, P6, R2, R0, RZ ;  /* 0x0000000002027210 */ /* 0x001fca0007fde0ff */
[----:B--2---:R-:W-:Y:S01]  /*173e0*/  IMAD.X R3, RZ, RZ, R3, P6 ;  /* 0x000000ffff037224 */ /* 0x004fe200030e0603 */
        /* <DEDUP_REMOVED lines=39> */
[----:B0-----:R0:W2:Y:S02]  /*17660*/  SHFL.IDX PT, R2, R4, 0x3, 0x181f ;  /* 0x00781f0004027f89 */ /* 0x0010a400000e0000 */
.L_x_5674:
        /* <DEDUP_REMOVED lines=11> */
[----:B--2---:R-:W-:Y:S02]  /*17720*/  IADD3 R2, P0, R2, R0, RZ ;  /* 0x0000000002027210 */ /* 0x004fe40007f1e0ff */
        /* <DEDUP_REMOVED lines=22> */
.L_x_5592:
        /* <DEDUP_REMOVED lines=11> */
.L_x_5593:
[----:B------:R-:W2:Y:S01]  /*17940*/  LDL.LU R2, [R1+0x4] ;  /* 0x0000040001027983 */ /* 0x000ea20000300800 */
[----:B------:R3:W-:Y:S01]  /*17950*/  SYNCS.ARRIVE.TRANS64.A1T0 RZ, [R25+URZ+0x28c50], RZ ;  /* 0x028c50ff19ff79a7 */ /* 0x0007e2000810003f */
[----:B------:R-:W-:Y:S01]  /*17960*/  BSSY B0, `(.L_x_5594) ;  /* 0x00000f0000007945 */ /* 0x000fe20003800000 */
[----:B--2---:R-:W-:-:S05]  /*17970*/  VIADD R7, R2, 0xfffffffe ;  /* 0xfffffffe02077836 */ /* 0x004fca0000000000 */
[----:B------:R-:W-:-:S13]  /*17980*/  ISETP.GE.AND P0, PT, R7, R30, PT ;  /* 0x0000001e0700720c */ /* 0x000fda0003f06270 */
[----:B---3--:R-:W-:Y:S05]  /*17990*/  @!P0 BRA `(.L_x_5595) ;  /* 0x0000000c00b08947 */ /* 0x008fea0003800000 */
[----:B------:R-:W2:Y:S01]  /*179a0*/  LDL.LU R2, [R1+0x14] ;  /* 0x0000140001027983 */ /* 0x000ea20000300800 */
[----:B------:R-:W-:-:S04]  /*179b0*/  LOP3.LUT R28, R19, 0x80, RZ, 0xc0, !PT ;  /* 0x00000080131c7812 */ /* 0x000fc800078ec0ff */
[----:B------:R-:W-:Y:S02]  /*179c0*/  SHF.R.U32.HI R28, RZ, 0x3, R28 ;  /* 0x00000003ff1c7819 */ /* 0x000fe4000001161c */
[----:B--2---:R-:W-:-:S04]  /*179d0*/  LOP3.LUT R29, R2, 0x40, RZ, 0xc0, !PT ;  /* 0x00000040021d7812 */ /* 0x004fc800078ec0ff */
[----:B------:R-:W-:-:S07]  /*179e0*/  SHF.R.U32.HI R29, RZ, 0x2, R29 ;  /* 0x00000002ff1d7819 */ /* 0x000fce000001161d */
.L_x_5608:
[----:B0-----:R-:W0:Y:S01]  /*179f0*/  S2R R4, SR_TID.X ;  /* 0x0000000000047919 */ /* 0x001e220000002100 */
[----:B--2---:R-:W2:Y:S01]  /*17a00*/  LDC R2, c[0x0][0x430] ;  /* 0x00010c00ff027b82 */ /* 0x004ea20000000800 */
[----:B---3--:R-:W-:Y:S01]  /*17a10*/  IMAD R6, R7, 0x40, R31 ;  /* 0x0000004007067824 */ /* 0x008fe200078e021f */
[----:B------:R-:W-:Y:S05]  /*17a20*/  YIELD ;  /* 0x0000000000007946 */ /* 0x000fea0003800000 */
[----:B------:R-:W-:Y:S01]  /*17a30*/  IMAD.U32 R11, RZ, RZ, UR36 ;  /* 0x00000024ff0b7e24 */ /* 0x000fe2000f8e00ff */
[----:B------:R-:W-:Y:S01]  /*17a40*/  ULDC UR4, c[0x0][0x430] ;  /* 0x00010c0000047ab9 */ /* 0x000fe20000000800 */
[----:B------:R-:W-:Y:S01]  /*17a50*/  VIADD R18, R18, 0x1 ;  /* 0x0000000112127836 */ /* 0x000fe20000000000 */
[----:B--2---:R-:W-:Y:S01]  /*17a60*/  ISETP.NE.AND P0, PT, R2, 0x1, PT ;  /* 0x000000010200780c */ /* 0x004fe20003f05270 */
[----:B0-----:R-:W-:-:S05]  /*17a70*/  IMAD.SHL.U32 R4, R4, 0x10, RZ ;  /* 0x0000001004047824 */ /* 0x001fca00078e00ff */
[----:B------:R-:W-:-:S07]  /*17a80*/  LOP3.LUT R4, R37, 0x70, R4, 0xf8, !PT ;  /* 0x0000007025047812 */ /* 0x000fce00078ef804 */
[----:B------:R-:W0:Y:S01]  /*17a90*/  @P0 LDC R3, c[0x0][0x434] ;  /* 0x00010d00ff030b82 */ /* 0x000e220000000800 */
[C---:B------:R-:W-:Y:S01]  /*17aa0*/  ISETP.GT.U32.AND P1, PT, R4.reuse, 0x3f, PT ;  /* 0x0000003f0400780c */ /* 0x040fe20003f24070 */
[----:B------:R-:W-:-:S06]  /*17ab0*/  IMAD.IADD R6, R4, 0x1, R6 ;  /* 0x0000000104067824 */ /* 0x000fcc00078e0206 */
[----:B------:R-:W2:Y:S01]  /*17ac0*/  @P0 LDC R2, c[0x0][0x438] ;  /* 0x00010e00ff020b82 */ /* 0x000ea20000000800 */
[----:B------:R-:W-:-:S07]  /*17ad0*/  IMAD.MOV.U32 R10, RZ, RZ, R6 ;  /* 0x000000ffff0a7224 */ /* 0x000fce00078e0006 */
[----:B------:R-:W3:Y:S01]  /*17ae0*/  @!P1 LDC.64 R4, c[0x0][0x428] ;  /* 0x00010a00ff049b82 */ /* 0x000ee20000000a00 */
[----:B0-----:R-:W-:-:S07]  /*17af0*/  @P0 IMAD.HI.U32 R3, R6, R3, RZ ;  /* 0x0000000306030227 */ /* 0x001fce00078e00ff */
[----:B------:R-:W0:Y:S01]  /*17b00*/  @!P1 LDC.64 R8, c[0x0][0x418] ;  /* 0x00010600ff089b82 */ /* 0x000e220000000a00 */
[----:B--2---:R-:W-:-:S04]  /*17b10*/  @P0 SHF.R.U32.HI R10, RZ, R2, R3 ;  /* 0x00000002ff0a0219 */ /* 0x004fc80000011603 */
[--C-:B------:R-:W-:Y:S01]  /*17b20*/  @!P1 SHF.R.S32.HI R3, RZ, 0x1f, R10.reuse ;  /* 0x0000001fff039819 */ /* 0x100fe2000001140a */
[----:B------:R-:W-:-:S04]  /*17b30*/  @!P1 IMAD.MOV.U32 R2, RZ, RZ, R10 ;  /* 0x000000ffff029224 */ /* 0x000fc800078e000a */
[----:B---3--:R-:W-:-:S04]  /*17b40*/  @!P1 IMAD.WIDE.U32 R2, R23, R4, R2 ;  /* 0x0000000417029225 */ /* 0x008fc800078e0002 */
        /* <DEDUP_REMOVED lines=17> */
[----:B01----:R-:W-:Y:S08]  /*17c60*/  @!P1 BRA `(.L_x_5596) ;  /* 0x0000000000049947 */ /* 0x003ff00003800000 */
[----:B------:R-:W-:Y:S01]  /*17c70*/  BPT.TRAP 0x1 ;  /* 0x000000040000795c */ /* 0x000fe20000300000 */
.L_x_5596:
[----:B------:R-:W-:Y:S01]  /*17c80*/  IMAD R6, R18, 0x8, R17 ;  /* 0x0000000812067824 */ /* 0x000fe200078e0211 */
[----:B------:R-:W-:Y:S01]  /*17c90*/  SHF.L.U32 R19, R22, 0x1f, RZ ;  /* 0x0000001f16137819 */ /* 0x000fe200000006ff */
[----:B------:R-:W-:Y:S01]  /*17ca0*/  BSSY B1, `(.L_x_5597) ;  /* 0x0000004000017945 */ /* 0x000fe20003800000 */
[----:B------:R-:W-:Y:S02]  /*17cb0*/  SHF.R.S32.HI R9, RZ, 0x1f, R5 ;  /* 0x0000001fff097819 */ /* 0x000fe40000011405 */
[----:B------:R-:W0:Y:S02]  /*17cc0*/  SYNCS.PHASECHK.TRANS64.TRYWAIT P0, [R6+URZ+0x28c40], R19 ;  /* 0x028c4013060075a7 */ /* 0x000e24000800017f */
[----:B0-----:R-:W-:Y:S05]  /*17cd0*/  @!P0 BRA `(.L_x_5598) ;  /* 0x0000003800688947 */ /* 0x001fea0003800000 */
.L_x_5675:
[----:B------:R-:W-:Y:S05]  /*17ce0*/  BSYNC B1 ;  /* 0x0000000000017941 */ /* 0x000fea0003800000 */
.L_x_5597:
        /* <DEDUP_REMOVED lines=17> */
[----:B-1----:R-:W-:Y:S01]  /*17e00*/  IMAD R25, R26, UR5, R3 ;  /* 0x000000051a197c24 */ /* 0x002fe2000f8e0203 */
        /* <DEDUP_REMOVED lines=22> */
.L_x_5685:
        /* <DEDUP_REMOVED lines=8> */
.L_x_5600:
        /* <DEDUP_REMOVED lines=11> */
.L_x_5601:
[----:B------:R2:W-:Y:S01]  /*180a0*/  SYNCS.ARRIVE.TRANS64.A1T0 RZ, [R6+URZ+0x28c30], RZ ;  /* 0x028c30ff06ff79a7 */ /* 0x0005e2000810003f */
[----:B------:R-:W-:Y:S05]  /*180b0*/  @!P2 BRA `(.L_x_5602) ;  /* 0x000000000004a947 */ /* 0x000fea0003800000 */
[----:B------:R-:W-:Y:S01]  /*180c0*/  BPT.TRAP 0x1 ;  /* 0x000000040000795c */ /* 0x000fe20000300000 */
.L_x_5602:
[----:B------:R-:W3:Y:S01]  /*180d0*/  SYNCS.PHASECHK.TRANS64.TRYWAIT P0, [R6+URZ+0x28c60], R19 ;  /* 0x028c6013060075a7 */ /* 0x000ee2000800017f */
[----:B------:R-:W-:Y:S04]  /*180e0*/  BSSY B1, `(.L_x_5603) ;  /* 0x0000002000017945 */ /* 0x000fe80003800000 */
[----:B---3--:R-:W-:Y:S05]  /*180f0*/  @!P0 BRA `(.L_x_5604) ;  /* 0x0000003800908947 */ /* 0x008fea0003800000 */
.L_x_5686:
[----:B------:R-:W-:Y:S05]  /*18100*/  BSYNC B1 ;  /* 0x0000000000017941 */ /* 0x000fea0003800000 */
.L_x_5603:
        /* <DEDUP_REMOVED lines=79> */
.L_x_5696:
        /* <DEDUP_REMOVED lines=25> */
.L_x_5606:
        /* <DEDUP_REMOVED lines=11> */
.L_x_5607:
[----:B------:R3:W-:Y:S01]  /*18840*/  SYNCS.ARRIVE.TRANS64.A1T0 RZ, [R6+URZ+0x28c50], RZ ;  /* 0x028c50ff06ff79a7 */ /* 0x0007e2000810003f */
[----:B------:R-:W-:Y:S05]  /*18850*/  @P3 BRA `(.L_x_5608) ;  /* 0xfffffff000643947 */ /* 0x000fea000383ffff */
.L_x_5595:
[----:B------:R-:W-:Y:S05]  /*18860*/  BSYNC B0 ;  /* 0x0000000000007941 */ /* 0x000fea0003800000 */
.L_x_5594:
        /* <DEDUP_REMOVED lines=21> */
.L_x_5610:
[----:B------:R-:W-:Y:S05]  /*189c0*/  BSYNC B0 ;  /* 0x0000000000007941 */ /* 0x000fea0003800000 */
.L_x_5609:
[----:B------:R-:W-:-:S07]  /*189d0*/  SEL R18, R18, RZ, P0 ;  /* 0x000000ff12127207 */ /* 0x000fce0000000000 */
.L_x_5569:
[----:B------:R-:W-:Y:S05]  /*189e0*/  BSYNC B7 ;  /* 0x0000000000077941 */ /* 0x000fea0003800000 */
.L_x_5567:
        /* <DEDUP_REMOVED lines=8> */
[----:B-1----:R1:W4:Y:S01]  /*18a70*/  LDS.128 R24, [R17+0x28cd0] ;  /* 0x028cd00011187984 */ /* 0x0023220000000c00 */
[----:B------:R-:W-:Y:S06]  /*18a80*/  BAR.ARV 0x4, 0x180 ;  /* 0x0106000000007b1d */ /* 0x000fec0000002000 */
[----:B------:R-:W-:Y:S05]  /*18a90*/  BRA `(.L_x_5612) ;  /* 0x0000000c00d47947 */ /* 0x000fea0003800000 */
.L_x_5611:
        /* <DEDUP_REMOVED lines=14> */
[----:B-1----:R-:W-:Y:S01]  /*18b80*/  IMAD.MOV.U32 R25, RZ, RZ, RZ ;  /* 0x000000ffff197224 */ /* 0x002fe200078e00ff */
        /* <DEDUP_REMOVED lines=28> */
.L_x_5706:
[----:B------:R-:W-:Y:S02]  /*18d50*/  ULDC UR4, c[0x0][0xc38] ;  /* 0x00030e0000047ab9 */ /* 0x000fe40000000800 */
[----:B------:R-:W-:-:S04]  /*18d60*/  IMAD.U32 R4, RZ, RZ, UR4 ;  /* 0x00000004ff047e24 */ /* 0x000fc8000f8e00ff */
[----:B-1----:R-:W-:-:S04]  /*18d70*/  IMAD R5, R14, R4, RZ ;  /* 0x000000040e057224 */ /* 0x002fc800078e02ff */
[----:B------:R-:W-:-:S05]  /*18d80*/  IMAD.IADD R6, R6, 0x1, R5 ;  /* 0x0000000106067824 */ /* 0x000fca00078e0205 */
[----:B------:R-:W-:-:S13]  /*18d90*/  ISETP.GT.AND P6, PT, R6, R0, PT ;  /* 0x000000000600720c */ /* 0x000fda0003fc4270 */
[----:B------:R-:W-:Y:S05]  /*18da0*/  @P6 BRA `(.L_x_5614) ;  /* 0x0000000000a46947 */ /* 0x000fea0003800000 */
.L_x_5617:
        /* <DEDUP_REMOVED lines=35> */
.L_x_5714:
[----:B------:R-:W-:Y:S02]  /*18fe0*/  ULDC UR4, c[0x0][0xc38] ;  /* 0x00030e0000047ab9 */ /* 0x000fe40000000800 */
[----:B------:R-:W-:-:S04]  /*18ff0*/  IMAD.U32 R4, RZ, RZ, UR4 ;  /* 0x00000004ff047e24 */ /* 0x000fc8000f8e00ff */
[----:B-1----:R-:W-:-:S04]  /*19000*/  IMAD R5, R14, R4, RZ ;  /* 0x000000040e057224 */ /* 0x002fc800078e02ff */
[----:B------:R-:W-:-:S05]  /*19010*/  IMAD.IADD R6, R5, 0x1, R6 ;  /* 0x0000000105067824 */ /* 0x000fca00078e0206 */
[----:B------:R-:W-:-:S13]  /*19020*/  ISETP.GT.AND P6, PT, R6, R0, PT ;  /* 0x000000000600720c */ /* 0x000fda0003fc4270 */
[----:B------:R-:W-:Y:S05]  /*19030*/  @!P6 BRA `(.L_x_5617) ;  /* 0xfffffffc005ce947 */ /* 0x000fea000383ffff */
.L_x_5614:
        /* <DEDUP_REMOVED lines=10> */
.L_x_5719:
[----:B------:R-:W-:-:S13]  /*190e0*/  ISETP.NE.AND P0, PT, R2, RZ, PT ;  /* 0x000000ff0200720c */ /* 0x000fda0003f05270 */
[----:B------:R-:W-:Y:S05]  /*190f0*/  @!P0 BRA `(.L_x_5619) ;  /* 0x0000000000108947 */ /* 0x000fea0003800000 */
[----:B------:R-:W-:Y:S01]  /*19100*/  UMOV UR4, 0xffffffff ;  /* 0xffffffff00047882 */ /* 0x000fe20000000000 */
[----:B-1----:R-:W-:Y:S02]  /*19110*/  VIADD R12, R12, 0xffffffff ;  /* 0xffffffff0c0c7836 */ /* 0x002fe40000000000 */
[----:B------:R-:W-:Y:S05]  /*19120*/  BRA.DIV UR4, `(.L_x_5620) ;  /* 0x0000003a04c07947 */ /* 0x000fea000b800000 */
[----:B------:R4:W1:Y:S02]  /*19130*/  SHFL.IDX PT, R24, R3, R12, 0x1f ;  /* 0x00001f0c03187589 */ /* 0x00086400000e0000 */
.L_x_5619:
        /* <DEDUP_REMOVED lines=8> */
[----:B-1----:R-:W1:Y:S08]  /*191c0*/  MUFU.RCP R6, R6 ;  /* 0x0000000600067308 */ /* 0x002e700000001000 */
[----:B--2---:R-:W-:Y:S01]  /*191d0*/  MUFU.RCP R9, R9 ;  /* 0x0000000900097308 */ /* 0x004fe20000001000 */
[----:B-1----:R-:W-:-:S07]  /*191e0*/  VIADD R2, R6, 0xffffffe ;  /* 0x0ffffffe06027836 */ /* 0x002fce0000000000 */
[----:B0---4-:R0:W1:Y:S02]  /*191f0*/  F2I.FTZ.U32.TRUNC.NTZ R3, R2 ;  /* 0x0000000200037305 */ /* 0x011064000021f000 */
[----:B0-----:R-:W-:Y:S02]  /*19200*/  IMAD.MOV.U32 R2, RZ, RZ, RZ ;  /* 0x000000ffff027224 */ /* 0x001fe400078e00ff */
[----:B-1----:R-:W-:-:S04]  /*19210*/  IMAD.MOV R7, RZ, RZ, -R3 ;  /* 0x000000ffff077224 */ /* 0x002fc800078e0a03 */
[----:B------:R-:W-:-:S04]  /*19220*/  IMAD R7, R7, R4, RZ ;  /* 0x0000000407077224 */ /* 0x000fc800078e02ff */
[----:B------:R-:W-:Y:S01]  /*19230*/  IMAD.HI.U32 R3, R3, R7, R2 ;  /* 0x0000000703037227 */ /* 0x000fe200078e0002 */
[----:B------:R-:W-:Y:S02]  /*19240*/  IABS R7, R0 ;  /* 0x0000000000077213 */ /* 0x000fe40000000000 */
[----:B------:R-:W-:-:S03]  /*19250*/  IABS R2, R25 ;  /* 0x0000001900027213 */ /* 0x000fc60000000000 */
[----:B------:R-:W-:-:S04]  /*19260*/  IMAD.HI.U32 R6, R3, R7, RZ ;  /* 0x0000000703067227 */ /* 0x000fc800078e00ff */
[----:B------:R-:W-:Y:S02]  /*19270*/  IMAD.MOV R2, RZ, RZ, -R2 ;  /* 0x000000ffff027224 */ /* 0x000fe400078e0a02 */
        /* <DEDUP_REMOVED lines=19> */
[----:B------:R-:W-:-:S05]  /*193b0*/  IABS R3, R6 ;  /* 0x0000000600037213 */ /* 0x000fca0000000000 */
        /* <DEDUP_REMOVED lines=19> */
.L_x_5621:
        /* <DEDUP_REMOVED lines=11> */
[----:B------:R-:W-:Y:S01]  /*195a0*/  IMAD R11, R10, R7, RZ ;  /* 0x000000070a0b7224 */ /* 0x000fe200078e02ff */
[----:B------:R-:W-:-:S03]  /*195b0*/  IABS R10, R5 ;  /* 0x00000005000a7213 */ /* 0x000fc60000000000 */
        /* <DEDUP_REMOVED lines=18> */
[----:B------:R-:W-:-:S03]  /*196e0*/  IMAD R0, R5, R9, R0 ;  /* 0x0000000905007224 */ /* 0x000fc600078e0200 */
[----:B------:R-:W-:-:S04]  /*196f0*/  VIADDMNMX R4, R3, R4, R6, PT ;  /* 0x0000000403047246 */ /* 0x000fc80003800106 */
[----:B------:R-:W-:-:S04]  /*19700*/  IABS R6, R4 ;  /* 0x0000000400067213 */ /* 0x000fc80000000000 */
[----:B------:R-:W0:Y:S08]  /*19710*/  I2F.RP R8, R6 ;  /* 0x0000000600087306 */ /* 0x000e300000209400 */
[----:B0-----:R-:W0:Y:S02]  /*19720*/  MUFU.RCP R8, R8 ;  /* 0x0000000800087308 */ /* 0x001e240000001000 */
[----:B0-----:R-:W-:Y:S01]  /*19730*/  VIADD R2, R8, 0xffffffe ;  /* 0x0ffffffe08027836 */ /* 0x001fe20000000000 */
[----:B------:R-:W-:-:S05]  /*19740*/  IABS R8, R0 ;  /* 0x0000000000087213 */ /* 0x000fca0000000000 */
[----:B------:R0:W1:Y:S02]  /*19750*/  F2I.FTZ.U32.TRUNC.NTZ R3, R2 ;  /* 0x0000000200037305 */ /* 0x000064000021f000 */
[----:B0-----:R-:W-:Y:S02]  /*19760*/  IMAD.MOV.U32 R2, RZ, RZ, RZ ;  /* 0x000000ffff027224 */ /* 0x001fe400078e00ff */
[----:B-1----:R-:W-:-:S04]  /*19770*/  IMAD.MOV R5, RZ, RZ, -R3 ;  /* 0x000000ffff057224 */ /* 0x002fc800078e0a03 */
[----:B------:R-:W-:-:S04]  /*19780*/  IMAD R5, R5, R6, RZ ;  /* 0x0000000605057224 */ /* 0x000fc800078e02ff */
[----:B------:R-:W-:Y:S01]  /*19790*/  IMAD.HI.U32 R3, R3, R5, R2 ;  /* 0x0000000503037227 */ /* 0x000fe200078e0002 */
[-C--:B------:R-:W-:Y:S02]  /*197a0*/  IABS R5, R4.reuse ;  /* 0x0000000400057213 */ /* 0x080fe40000000000 */
[----:B------:R-:W-:Y:S02]  /*197b0*/  LOP3.LUT R2, R0, R4, RZ, 0x3c, !PT ;  /* 0x0000000400027212 */ /* 0x000fe400078e3cff */
[----:B------:R-:W-:Y:S01]  /*197c0*/  IADD3 R0, R7, 0x1000000, R0 ;  /* 0x0100000007007810 */ /* 0x000fe20007ffe000 */
[----:B------:R-:W-:Y:S01]  /*197d0*/  IMAD.MOV R5, RZ, RZ, -R5 ;  /* 0x000000ffff057224 */ /* 0x000fe200078e0a05 */
[----:B------:R-:W-:Y:S01]  /*197e0*/  ISETP.GE.AND P2, PT, R2, RZ, PT ;  /* 0x000000ff0200720c */ /* 0x000fe20003f46270 */
        /* <DEDUP_REMOVED lines=9> */
[----:B------:R-:W-:Y:S01]  /*19880*/  @!P1 LOP3.LUT R3, RZ, R4, RZ, 0x33, !PT ;  /* 0x00000004ff039212 */ /* 0x000fe200078e33ff */
[----:B------:R-:W-:-:S04]  /*19890*/  IMAD.MOV R4, RZ, RZ, -R4 ;  /* 0x000000ffff047224 */ /* 0x000fc800078e0a04 */
[----:B------:R-:W-:-:S07]  /*198a0*/  IMAD R26, R3, R4, R0 ;  /* 0x00000004031a7224 */ /* 0x000fce00078e0200 */
.L_x_5622:
[----:B------:R-:W-:-:S05]  /*198b0*/  LOP3.LUT R0, RZ, R3, RZ, 0x33, !PT ;  /* 0x00000003ff007212 */ /* 0x000fca00078e33ff */
[----:B------:R-:W-:Y:S01]  /*198c0*/  IMAD.IADD R25, R25, 0x1, R0 ;  /* 0x0000000119197824 */ /* 0x000fe200078e0200 */
[----:B------:R-:W-:Y:S06]  /*198d0*/  BRA `(.L_x_5623) ;  /* 0x00000000001c7947 */ /* 0x000fec0003800000 */
.L_x_5615:
[----:B------:R-:W-:Y:S01]  /*198e0*/  UMOV UR4, URZ ;  /* 0x0000003f00047c82 */ /* 0x000fe20008000000 */
[----:B------:R-:W-:Y:S01]  /*198f0*/  UMOV UR5, URZ ;  /* 0x0000003f00057c82 */ /* 0x000fe20008000000 */
[----:B------:R-:W-:Y:S01]  /*19900*/  ULDC UR6, c[0x0][0xc3c] ;  /* 0x00030f0000067ab9 */ /* 0x000fe20000000800 */
[----:B------:R-:W-:Y:S02]  /*19910*/  IMAD.MOV.U32 R24, RZ, RZ, R0 ;  /* 0x000000ffff187224 */ /* 0x000fe400078e0000 */
[----:B------:R-:W-:Y:S02]  /*19920*/  IMAD.U32 R25, RZ, RZ, UR4 ;  /* 0x00000004ff197e24 */ /* 0x000fe4000f8e00ff */
[----:B------:R-:W-:Y:S02]  /*19930*/  IMAD.U32 R26, RZ, RZ, UR5 ;  /* 0x00000005ff1a7e24 */ /* 0x000fe4000f8e00ff */
[----:B------:R-:W-:-:S07]  /*19940*/  IMAD.U32 R27, RZ, RZ, UR6 ;  /* 0x00000006ff1b7e24 */ /* 0x000fce000f8e00ff */
.L_x_5623:
[----:B------:R-:W1:Y:S01]  /*19950*/  S2R R0, SR_TID.X ;  /* 0x0000000000007919 */ /* 0x000e620000002100 */
[----:B------:R-:W-:Y:S05]  /*19960*/  WARPSYNC.ALL ;  /* 0x0000000000007948 */ /* 0x000fea0003800000 */
[----:B------:R-:W-:Y:S01]  /*19970*/  BAR.SYNC.DEFER_BLOCKING 0x4, 0x180 ;  /* 0x0106000000007b1d */ /* 0x000fe20000010000 */
[----:B-1----:R-:W-:-:S04]  /*19980*/  LOP3.LUT R0, R0, 0x1f, RZ, 0xc0, !PT ;  /* 0x0000001f00007812 */ /* 0x002fc800078ec0ff */
[----:B------:R-:W-:-:S13]  /*19990*/  ISETP.NE.AND P0, PT, R0, RZ, PT ;  /* 0x000000ff0000720c */ /* 0x000fda0003f05270 */
[----:B0-----:R-:W0:Y:S01]  /*199a0*/  @!P0 S2R R3, SR_CgaCtaId ;  /* 0x0000000000038919 */ /* 0x001e220000008800 */
[----:B------:R-:W-:-:S04]  /*199b0*/  @!P0 MOV R0, 0x400 ;  /* 0x0000040000008802 */ /* 0x000fc80000000f00 */
[----:B0-----:R-:W-:-:S05]  /*199c0*/  @!P0 LEA R17, R3, R0, 0x18 ;  /* 0x0000000003118211 */ /* 0x001fca00078ec0ff */
[----:B------:R0:W-:Y:S01]  /*199d0*/  @!P0 STS.128 [R17+0x28cd0], R24 ;  /* 0x028cd01811008388 */ /* 0x0001e20000000c00 */
[----:B------:R-:W-:Y:S06]  /*199e0*/  BAR.ARV 0x5, 0x180 ;  /* 0x0146000000007b1d */ /* 0x000fec0000002000 */
.L_x_5612:
[----:B------:R-:W-:Y:S02]  /*199f0*/  ULDC UR4, c[0x0][0xc3c] ;  /* 0x00030f0000047ab9 */ /* 0x000fe40000000800 */
[----:B----4-:R-:W-:-:S13]  /*19a00*/  ISETP.GE.AND P0, PT, R27, UR4, PT ;  /* 0x000000041b007c0c */ /* 0x010fda000bf06270 */
[----:B------:R-:W-:Y:S05]  /*19a10*/  @!P0 BRA `(.L_x_5624) ;  /* 0xffffffb000048947 */ /* 0x000fea000383ffff */
[----:B------:R-:W-:Y:S05]  /*19a20*/  BSYNC B8 ;  /* 0x0000000000087941 */ /* 0x000fea0003800000 */
.L_x_5553:
[----:B------:R-:W4:Y:S01]  /*19a30*/  LDL.LU R0, [R1+0x10] ;  /* 0x0000100001007983 */ /* 0x000f220000300800 */
[----:B------:R-:W-:Y:S01]  /*19a40*/  BSSY B0, `(.L_x_5625) ;  /* 0x000000b000007945 */ /* 0x000fe20003800000 */
[----:B------:R-:W5:Y:S01]  /*19a50*/  S2R R5, SR_CgaCtaId ;  /* 0x0000000000057919 */ /* 0x000f620000008800 */
[----:B----4-:R-:W-:-:S05]  /*19a60*/  VIADD R0, R0, 0x1 ;  /* 0x0000000100007836 */ /* 0x010fca0000000000 */
[----:B-1----:R-:W-:-:S04]  /*19a70*/  LEA.HI R2, R0, R0, RZ, 0x1 ;  /* 0x0000000000027211 */ /* 0x002fc800078f08ff */
[----:B------:R-:W-:Y:S02]  /*19a80*/  LOP3.LUT R3, R2, 0xfffffffe, RZ, 0xc0, !PT ;  /* 0xfffffffe02037812 */ /* 0x000fe400078ec0ff */
[----:B------:R-:W-:-:S03]  /*19a90*/  MOV R2, 0x400 ;  /* 0x0000040000027802 */ /* 0x000fc60000000f00 */
[----:B------:R-:W-:Y:S01]  /*19aa0*/  IMAD.IADD R0, R0, 0x1, -R3 ;  /* 0x0000000100007824 */ /* 0x000fe200078e0a03 */
[----:B-----5:R-:W-:-:S04]  /*19ab0*/  LEA R7, R5, R2, 0x18 ;  /* 0x0000000205077211 */ /* 0x020fc800078ec0ff */
[----:B------:R-:W-:-:S04]  /*19ac0*/  SHF.L.U32 R0, R0, 0x1f, RZ ;  /* 0x0000001f00007819 */ /* 0x000fc800000006ff */
[----:B------:R-:W1:Y:S02]  /*19ad0*/  SYNCS.PHASECHK.TRANS64.TRYWAIT P0, [R7+URZ+0x28c20], R0 ;  /* 0x028c2000070075a7 */ /* 0x000e64000800017f */
[----:B-1----:R-:W-:Y:S05]  /*19ae0*/  @!P0 BRA `(.L_x_5626) ;  /* 0x0000003000788947 */ /* 0x002fea0003800000 */
.L_x_5722:
[----:B------:R-:W-:Y:S05]  /*19af0*/  BSYNC B0 ;  /* 0x0000000000007941 */ /* 0x000fea0003800000 */
.L_x_5625:
[----:B------:R-:W-:-:S03]  /*19b00*/  UMOV UR4, 0xffffffff ;  /* 0xffffffff00047882 */ /* 0x000fc60000000000 */
[----:B------:R-:W-:Y:S05]  /*19b10*/  BRA.DIV UR4, `(.L_x_5627) ;  /* 0x0000003204807947 */ /* 0x000fea000b800000 */
[----:B-1----:R-:W1:Y:S02]  /*19b20*/  S2R R0, SR_TID.X ;  /* 0x0000000000007919 */ /* 0x002e640000002100 */
[----:B-1----:R-:W-:-:S04]  /*19b30*/  SHF.R.U32.HI R0, RZ, 0x5, R0 ;  /* 0x00000005ff007819 */ /* 0x002fc80000011600 */
[----:B------:R-:W-:-:S05]  /*19b40*/  LOP3.LUT R0, R0, 0x3, RZ, 0xc0, !PT ;  /* 0x0000000300007812 */ /* 0x000fca00078ec0ff */
[----:B------:R1:W4:Y:S02]  /*19b50*/  SHFL.IDX PT, R14, R0, RZ, 0x1f ;  /* 0x00001fff000e7589 */ /* 0x00032400000e0000 */
.L_x_5725:
[----:B----4-:R-:W-:Y:S01]  /*19b60*/  ISETP.NE.AND P0, PT, R14, RZ, PT ;  /* 0x000000ff0e00720c */ /* 0x010fe20003f05270 */
[----:B------:R-:W-:-:S12]  /*19b70*/  BSSY B0, `(.L_x_5628) ;  /* 0x0000024000007945 */ /* 0x000fd80003800000 */
[----:B------:R-:W-:Y:S05]  /*19b80*/  @P0 BRA `(.L_x_5629) ;  /* 0x0000000000880947 */ /* 0x000fea0003800000 */
[----:B------:R-:W-:-:S03]  /*19b90*/  UMOV UR4, 0xffffffff ;  /* 0xffffffff00047882 */ /* 0x000fc60000000000 */
[----:B------:R-:W-:Y:S05]  /*19ba0*/  BRA.DIV UR4, `(.L_x_5630) ;  /* 0x0000003204907947 */ /* 0x000fea000b800000 */
[----:B------:R-:W-:-:S13]  /*19bb0*/  ELECT P6, URZ, PT ;  /* 0x00000000003f782f */ /* 0x000fda00038c0000 */
.L_x_5728:
[----:B------:R-:W-:Y:S05]  /*19bc0*/  @!P6 BRA `(.L_x_5629) ;  /* 0x000000000078e947 */ /* 0x000fea0003800000 */
[----:B------:R-:W-:-:S06]  /*19bd0*/  ULOP3.LUT UR4, UR39, 0x2, URZ, 0xfc, !UPT ;  /* 0x0000000227047892 */ /* 0x000fcc000f8efc3f */
[----:B-1----:R-:W-:-:S05]  /*19be0*/  IMAD.U32 R0, RZ, RZ, UR4 ;  /* 0x00000004ff007e24 */ /* 0x002fca000f8e00ff */
[----:B------:R-:W-:-:S13]  /*19bf0*/  ISETP.NE.AND P0, PT, R0, 0x3, PT ;  /* 0x000000030000780c */ /* 0x000fda0003f05270 */
[----:B------:R-:W-:Y:S05]  /*19c00*/  @!P0 BRA `(.L_x_5631) ;  /* 0x0000000000048947 */ /* 0x000fea0003800000 */
[----:B------:R-:W-:Y:S01]  /*19c10*/  BPT.TRAP 0x1 ;  /* 0x000000040000795c */ /* 0x000fe20000300000 */
.L_x_5631:
[----:B------:R-:W-:Y:S01]  /*19c20*/  IMAD R5, R18, 0x8, R7 ;  /* 0x0000000812057824 */ /* 0x000fe200078e0207 */
[----:B------:R-:W-:Y:S01]  /*19c30*/  SHF.L.U32 R0, R22, 0x1f, RZ ;  /* 0x0000001f16007819 */ /* 0x000fe200000006ff */
[----:B------:R-:W-:-:S03]  /*19c40*/  VIADD R18, R18, 0x1 ;  /* 0x0000000112127836 */ /* 0x000fc60000000000 */
[----:B------:R-:W1:Y:S02]  /*19c50*/  SYNCS.PHASECHK.TRANS64.TRYWAIT P1, [R5+URZ+0x28c40], R0 ;  /* 0x028c4000050075a7 */ /* 0x000e64000802017f */
[----:B------:R-:W-:-:S04]  /*19c60*/  ISETP.NE.AND P2, PT, R18, 0x2, PT ;  /* 0x000000021200780c */ /* 0x000fc80003f45270 */
[----:B------:R-:W-:Y:S01]  /*19c70*/  SEL R3, RZ, 0x1, P2 ;  /* 0x00000001ff037807 */ /* 0x000fe20001000000 */
[----:B-1----:R-:W-:Y:S08]  /*19c80*/  @!P1 BRA `(.L_x_5632) ;  /* 0x0000003000789947 */ /* 0x002ff00003800000 */
.L_x_5729:
[----:B------:R-:W-:Y:S02]  /*19c90*/  SEL R18, R18, RZ, P2 ;  /* 0x000000ff12127207 */ /* 0x000fe40001000000 */
[----:B------:R-:W-:Y:S01]  /*19ca0*/  LOP3.LUT R2, R22, R3, RZ, 0x3c, !PT ;  /* 0x0000000316027212 */ /* 0x000fe200078e3cff */
[----:B------:R-:W-:Y:S06]  /*19cb0*/  @!P0 BRA `(.L_x_5633) ;  /* 0x0000000000048947 */ /* 0x000fec0003800000 */
[----:B------:R-:W-:Y:S01]  /*19cc0*/  BPT.TRAP 0x1 ;  /* 0x000000040000795c */ /* 0x000fe20000300000 */
.L_x_5633:
[----:B------:R-:W-:Y:S01]  /*19cd0*/  IMAD R3, R18, 0x8, R7 ;  /* 0x0000000812037824 */ /* 0x000fe200078e0207 */
[----:B------:R-:W-:-:S04]  /*19ce0*/  SHF.L.U32 R2, R2, 0x1f, RZ ;  /* 0x0000001f02027819 */ /* 0x000fc800000006ff */
[----:B------:R-:W4:Y:S02]  /*19cf0*/  SYNCS.PHASECHK.TRANS64.TRYWAIT P1, [R3+URZ+0x28c40], R2 ;  /* 0x028c4002030075a7 */ /* 0x000f24000802017f */
[----:B----4-:R-:W-:Y:S05]  /*19d00*/  @!P1 BRA `(.L_x_5634) ;  /* 0x00000030006c9947 */ /* 0x010fea0003800000 */
.L_x_5730:
[----:B------:R-:W-:Y:S05]  /*19d10*/  @!P0 BRA `(.L_x_5635) ;  /* 0x0000000000048947 */ /* 0x000fea0003800000 */
[----:B------:R-:W-:Y:S01]  /*19d20*/  BPT.TRAP 0x1 ;  /* 0x000000040000795c */ /* 0x000fe20000300000 */
.L_x_5635:
[----:B------:R-:W5:Y:S02]  /*19d30*/  SYNCS.PHASECHK.TRANS64.TRYWAIT P1, [R5+URZ+0x28c60], R0 ;  /* 0x028c6000050075a7 */ /* 0x000f64000802017f */
[----:B-----5:R-:W-:Y:S05]  /*19d40*/  @!P1 BRA `(.L_x_5636) ;  /* 0x0000003000709947 */ /* 0x020fea0003800000 */
.L_x_5731:
[----:B------:R-:W-:Y:S05]  /*19d50*/  @!P0 BRA `(.L_x_5637) ;  /* 0x0000000000048947 */ /* 0x000fea0003800000 */
[----:B------:R-:W-:Y:S01]  /*19d60*/  BPT.TRAP 0x1 ;  /* 0x000000040000795c */ /* 0x000fe20000300000 */
.L_x_5637:
[----:B------:R0:W0:Y:S02]  /*19d70*/  SYNCS.PHASECHK.TRANS64.TRYWAIT P0, [R3+URZ+0x28c60], R2 ;  /* 0x028c6002030075a7 */ /* 0x000024000800017f */
[----:B0-----:R-:W-:Y:S05]  /*19d80*/  @!P0 NANOSLEEP.SYNCS 0x989680 ;  /* 0x009896800000895d */ /* 0x001fea0003900000 */
[----:B------:R-:W0:Y:S02]  /*19d90*/  @!P0 SYNCS.PHASECHK.TRANS64 P0, [R3+URZ+0x28c60], R2 ;  /* 0x028c6002030085a7 */ /* 0x000e24000800007f */
[----:B0-----:R-:W-:Y:S05]  /*19da0*/  @!P0 BRA `(.L_x_5637) ;  /* 0xfffffffc00f08947 */ /* 0x001fea000383ffff */
.L_x_5629:
[----:B------:R-:W-:Y:S05]  /*19db0*/  BSYNC B0 ;  /* 0x0000000000007941 */ /* 0x000fea0003800000 */
.L_x_5628:
[----:B------:R-:W-:Y:S05]  /*19dc0*/  EXIT ;  /* 0x000000000000794d */ /* 0x000fea0003800000 */
.L_x_5434:
[----:B0-----:R-:W-:-:S04]  /*19dd0*/  IMAD.U32 R3, RZ, RZ, UR23 ;  /* 0x00000017ff037e24 */ /* 0x001fc8000f8e00ff */
[----:B------:R0:W1:Y:S03]  /*19de0*/  SYNCS.PHASECHK.TRANS64.TRYWAIT P1, [R3+URZ+0x28c50], R0 ;  /* 0x028c5000030075a7 */ /* 0x000066000802017f */
[----:B-1----:R-:W-:Y:S05]  /*19df0*/  @!P1 NANOSLEEP.SYNCS 0x989680 ;  /* 0x009896800000995d */ /* 0x002fea0003900000 */
[----:B------:R-:W1:Y:S02]  /*19e00*/  @!P1 SYNCS.PHASECHK.TRANS64 P1, [R3+URZ+0x28c50], R0 ;  /* 0x028c5000030095a7 */ /* 0x000e64000802007f */
[----:B-1----:R-:W-:Y:S05]  /*19e10*/  @!P1 BRA `(.L_x_5434) ;  /* 0xfffffffc00ec9947 */ /* 0x002fea000383ffff */
[----:B------:R-:W-:Y:S05]  /*19e20*/  BRA `(.L_x_5638) ;  /* 0xfffffe8400a07947 */ /* 0x000fea000383ffff */
.L_x_5440:
[----:B-1----:R-:W-:-:S04]  /*19e30*/  IMAD.U32 R3, RZ, RZ, UR23 ;  /* 0x00000017ff037e24 */ /* 0x002fc8000f8e00ff */
[----:B------:R1:W2:Y:S03]  /*19e40*/  SYNCS.PHASECHK.TRANS64.TRYWAIT P1, [R3+URZ+0x28c50], R0 ;  /* 0x028c5000030075a7 */ /* 0x0002a6000802017f */
[----:B--2---:R-:W-:Y:S05]  /*19e50*/  @!P1 NANOSLEEP.SYNCS 0x989680 ;  /* 0x009896800000995d */ /* 0x004fea0003900000 */
[----:B------:R-:W2:Y:S02]  /*19e60*/  @!P1 SYNCS.PHASECHK.TRANS64 P1, [R3+URZ+0x28c50], R0 ;  /* 0x028c5000030095a7 */ /* 0x000ea4000802007f */
[----:B--2---:R-:W-:Y:S05]  /*19e70*/  @!P1 BRA `(.L_x_5440) ;  /* 0xfffffffc00ec9947 */ /* 0x004fea000383ffff */
[----:B------:R-:W-:Y:S05]  /*19e80*/  BRA `(.L_x_5439) ;  /* 0xfffffe9000a47947 */ /* 0x000fea000383ffff */
.L_x_5451:
[----:B0-----:R-:W-:-:S04]  /*19e90*/  IMAD.U32 R3, RZ, RZ, UR41 ;  /* 0x00000029ff037e24 */ /* 0x001fc8000f8e00ff */
[----:B------:R0:W1:Y:S03]  /*19ea0*/  SYNCS.PHASECHK.TRANS64.TRYWAIT P1, [R3+URZ+0x28c00], R0 ;  /* 0x028c0000030075a7 */ /* 0x000066000802017f */
[----:B-1----:R-:W-:Y:S05]  /*19eb0*/  @!P1 NANOSLEEP.SYNCS 0x989680 ;  /* 0x009896800000995d */ /* 0x002fea0003900000 */
[----:B------:R-:W1:Y:S02]  /*19ec0*/  @!P1 SYNCS.PHASECHK.TRANS64 P1, [R3+URZ+0x28c00], R0 ;  /* 0x028c0000030095a7 */ /* 0x000e64000802007f */
[----:B-1----:R-:W-:Y:S05]  /*19ed0*/  @!P1 BRA `(.L_x_5451) ;  /* 0xfffffffc00ec9947 */ /* 0x002fea000383ffff */
[----:B------:R-:W-:Y:S05]  /*19ee0*/  BRA `(.L_x_5639) ;  /* 0xfffffea800e07947 */ /* 0x000fea000383ffff */
.L_x_5455:
[----:B--2---:R2:W3:Y:S02]  /*19ef0*/  SYNCS.PHASECHK.TRANS64.TRYWAIT P1, [R7+URZ+0x28c30], R8 ;  /* 0x028c3008070075a7 */ /* 0x0044e4000802017f */
[----:B---3--:R-:W-:Y:S05]  /*19f00*/  @!P1 NANOSLEEP.SYNCS 0x989680 ;  /* 0x009896800000995d */ /* 0x008fea0003900000 */
[----:B------:R-:W3:Y:S02]  /*19f10*/  @!P1 SYNCS.PHASECHK.TRANS64 P1, [R7+URZ+0x28c30], R8 ;  /* 0x028c3008070095a7 */ /* 0x000ee4000802007f */
[----:B---3--:R-:W-:Y:S05]  /*19f20*/  @!P1 BRA `(.L_x_5455) ;  /* 0xfffffffc00f09947 */ /* 0x008fea000383ffff */
[----:B------:R-:W-:Y:S05]  /*19f30*/  BRA `(.L_x_5454) ;  /* 0xfffffea800fc7947 */ /* 0x000fea000383ffff */
.L_x_5468:
[----:B--2---:R2:W3:Y:S02]  /*19f40*/  SYNCS.PHASECHK.TRANS64.TRYWAIT P1, [R7+URZ+0x28c50], R8 ;  /* 0x028c5008070075a7 */ /* 0x0044e4000802017f */
[----:B---3--:R-:W-:Y:S05]  /*19f50*/  @!P1 NANOSLEEP.SYNCS 0x989680 ;  /* 0x009896800000995d */ /* 0x008fea0003900000 */
[----:B------:R-:W3:Y:S02]  /*19f60*/  @!P1 SYNCS.PHASECHK.TRANS64 P1, [R7+URZ+0x28c50], R8 ;  /* 0x028c5008070095a7 */ /* 0x000ee4000802007f */
[----:B---3--:R-:W-:Y:S05]  /*19f70*/  @!P1 BRA `(.L_x_5468) ;  /* 0xfffffffc00f09947 */ /* 0x008fea000383ffff */
[----:B------:R-:W-:Y:S05]  /*19f80*/  BRA `(.L_x_5467) ;  /* 0xfffffec800a07947 */ /* 0x000fea000383ffff */
.L_x_5477:
[----:B--2---:R-:W-:-:S04]  /*19f90*/  IMAD.U32 R6, RZ, RZ, UR25 ;  /* 0x00000019ff067e24 */ /* 0x004fc8000f8e00ff */
[----:B------:R2:W3:Y:S03]  /*19fa0*/  SYNCS.PHASECHK.TRANS64.TRYWAIT P1, [R6+URZ+0x28c30], R7 ;  /* 0x028c3007060075a7 */ /* 0x0004e6000802017f */
[----:B---3--:R-:W-:Y:S05]  /*19fb0*/  @!P1 NANOSLEEP.SYNCS 0x989680 ;  /* 0x009896800000995d */ /* 0x008fea0003900000 */
[----:B------:R-:W3:Y:S02]  /*19fc0*/  @!P1 SYNCS.PHASECHK.TRANS64 P1, [R6+URZ+0x28c30], R7 ;  /* 0x028c3007060095a7 */ /* 0x000ee4000802007f */
[----:B---3--:R-:W-:Y:S05]  /*19fd0*/  @!P1 BRA `(.L_x_5477) ;  /* 0xfffffffc00ec9947 */ /* 0x008fea000383ffff */
[----:B------:R-:W-:Y:S05]  /*19fe0*/  BRA `(.L_x_5476) ;  /* 0xfffffed000207947 */ /* 0x000fea000383ffff */
.L_x_5490:
[----:B-1----:R-:W-:-:S04]  /*19ff0*/  IMAD.U32 R8, RZ, RZ, UR25 ;  /* 0x00000019ff087e24 */ /* 0x002fc8000f8e00ff */
[----:B------:R1:W2:Y:S03]  /*1a000*/  SYNCS.PHASECHK.TRANS64.TRYWAIT P1, [R8+URZ+0x28c50], R7 ;  /* 0x028c5007080075a7 */ /* 0x0002a6000802017f */
[----:B--2---:R-:W-:Y:S05]  /*1a010*/  @!P1 NANOSLEEP.SYNCS 0x989680 ;  /* 0x009896800000995d */ /* 0x004fea0003900000 */
[----:B------:R-:W2:Y:S02]  /*1a020*/  @!P1 SYNCS.PHASECHK.TRANS64 P1, [R8+URZ+0x28c50], R7 ;  /* 0x028c5007080095a7 */ /* 0x000ea4000802007f */
[----:B--2---:R-:W-:Y:S05]  /*1a030*/  @!P1 BRA `(.L_x_5490) ;  /* 0xfffffffc00ec9947 */ /* 0x004fea000383ffff */
[----:B------:R-:W-:Y:S05]  /*1a040*/  BRA `(.L_x_5489) ;  /* 0xfffffef400a47947 */ /* 0x000fea000383ffff */
.L_x_5500:
[----:B-1----:R-:W-:-:S04]  /*1a050*/  IMAD.U32 R6, RZ, RZ, UR21 ;  /* 0x00000015ff067e24 */ /* 0x002fc8000f8e00ff */
[----:B------:R1:W2:Y:S03]  /*1a060*/  SYNCS.PHASECHK.TRANS64.TRYWAIT P1, [R6+URZ+0x28c30], R7 ;  /* 0x028c3007060075a7 */ /* 0x0002a6000802017f */
[----:B--2---:R-:W-:Y:S05]  /*1a070*/  @!P1 NANOSLEEP.SYNCS 0x989680 ;  /* 0x009896800000995d */ /* 0x004fea0003900000 */
[----:B------:R-:W2:Y:S02]  /*1a080*/  @!P1 SYNCS.PHASECHK.TRANS64 P1, [R6+URZ+0x28c30], R7 ;  /* 0x028c3007060095a7 */ /* 0x000ea4000802007f */
[----:B--2---:R-:W-:Y:S05]  /*1a090*/  @!P1 BRA `(.L_x_5500) ;  /* 0xfffffffc00ec9947 */ /* 0x004fea000383ffff */
[----:B------:R-:W-:Y:S05]  /*1a0a0*/  BRA `(.L_x_5499) ;  /* 0xfffffefc003c7947 */ /* 0x000fea000383ffff */
.L_x_5505:
[----:B---3--:R-:W-:-:S04]  /*1a0b0*/  IMAD.U32 R8, RZ, RZ, UR21 ;  /* 0x00000015ff087e24 */ /* 0x008fc8000f8e00ff */
[----:B------:R3:W4:Y:S03]  /*1a0c0*/  SYNCS.PHASECHK.TRANS64.TRYWAIT P1, [R8+URZ+0x28c50], R7 ;  /* 0x028c5007080075a7 */ /* 0x000726000802017f */
[----:B----4-:R-:W-:Y:S05]  /*1a0d0*/  @!P1 NANOSLEEP.SYNCS 0x989680 ;  /* 0x009896800000995d */ /* 0x010fea0003900000 */
[----:B------:R-:W4:Y:S02]  /*1a0e0*/  @!P1 SYNCS.PHASECHK.TRANS64 P1, [R8+URZ+0x28c50], R7 ;  /* 0x028c5007080095a7 */ /* 0x000f24000802007f */
[----:B----4-:R-:W-:Y:S05]  /*1a0f0*/  @!P1 BRA `(.L_x_5505) ;  /* 0xfffffffc00ec9947 */ /* 0x010fea000383ffff */
[----:B------:R-:W-:Y:S05]  /*1a100*/  BRA `(.L_x_5504) ;  /* 0xffffff14005c7947 */ /* 0x000fea000383ffff */
.L_x_5512:
[----:B-1----:R-:W-:-:S04]  /*1a110*/  IMAD.U32 R6, RZ, RZ, UR20 ;  /* 0x00000014ff067e24 */ /* 0x002fc8000f8e00ff */
[----:B------:R1:W2:Y:S03]  /*1a120*/  SYNCS.PHASECHK.TRANS64.TRYWAIT P1, [R6+URZ+0x28c30], R7 ;  /* 0x028c3007060075a7 */ /* 0x0002a6000802017f */
[----:B--2---:R-:W-:Y:S05]  /*1a130*/  @!P1 NANOSLEEP.SYNCS 0x989680 ;  /* 0x009896800000995d */ /* 0x004fea0003900000 */
[----:B------:R-:W2:Y:S02]  /*1a140*/  @!P1 SYNCS.PHASECHK.TRANS64 P1, [R6+URZ+0x28c30], R7 ;  /* 0x028c3007060095a7 */ /* 0x000ea4000802007f */
[----:B--2---:R-:W-:Y:S05]  /*1a150*/  @!P1 BRA `(.L_x_5512) ;  /* 0xfffffffc00ec9947 */ /* 0x004fea000383ffff */
[----:B------:R-:W-:Y:S05]  /*1a160*/  BRA `(.L_x_5511) ;  /* 0xffffff1800587947 */ /* 0x000fea000383ffff */
.L_x_5525:
[----:B-1----:R-:W-:-:S04]  /*1a170*/  IMAD.U32 R8, RZ, RZ, UR20 ;  /* 0x00000014ff087e24 */ /* 0x002fc8000f8e00ff */
[----:B------:R1:W2:Y:S03]  /*1a180*/  SYNCS.PHASECHK.TRANS64.TRYWAIT P1, [R8+URZ+0x28c50], R7 ;  /* 0x028c5007080075a7 */ /* 0x0002a6000802017f */
[----:B--2---:R-:W-:Y:S05]  /*1a190*/  @!P1 NANOSLEEP.SYNCS 0x989680 ;  /* 0x009896800000995d */ /* 0x004fea0003900000 */
[----:B------:R-:W2:Y:S02]  /*1a1a0*/  @!P1 SYNCS.PHASECHK.TRANS64 P1, [R8+URZ+0x28c50], R7 ;  /* 0x028c5007080095a7 */ /* 0x000ea4000802007f */
[----:B--2---:R-:W-:Y:S05]  /*1a1b0*/  @!P1 BRA `(.L_x_5525) ;  /* 0xfffffffc00ec9947 */ /* 0x004fea000383ffff */
[----:B------:R-:W-:Y:S05]  /*1a1c0*/  BRA `(.L_x_5524) ;  /* 0xffffff3c00dc7947 */ /* 0x000fea000383ffff */
.L_x_5575:
        /* <DEDUP_REMOVED lines=11> */
.L_x_5641:
[----:B------:R-:W-:Y:S05]  /*1a280*/  BSYNC B0 ;  /* 0x0000000000007941 */ /* 0x000fea0003800000 */
.L_x_5640:
[----:B------:R-:W-:Y:S05]  /*1a290*/  BRA `(.L_x_5642) ;  /* 0xffffffb800a07947 */ /* 0x000fea000383ffff */
.L_x_5578:
[----:B0-----:R0:W1:Y:S02]  /*1a2a0*/  SYNCS.PHASECHK.TRANS64.TRYWAIT P0, [R25+URZ+0x28c40], R0 ;  /* 0x028c4000190075a7 */ /* 0x001064000800017f */
[----:B-1----:R-:W-:Y:S05]  /*1a2b0*/  @!P0 NANOSLEEP.SYNCS 0x989680 ;  /* 0x009896800000895d */ /* 0x002fea0003900000 */
[----:B------:R-:W1:Y:S02]  /*1a2c0*/  @!P0 SYNCS.PHASECHK.TRANS64 P0, [R25+URZ+0x28c40], R0 ;  /* 0x028c4000190085a7 */ /* 0x000e64000800007f */
[----:B-1----:R-:W-:Y:S05]  /*1a2d0*/  @!P0 BRA `(.L_x_5578) ;  /* 0xfffffffc00f08947 */ /* 0x002fea000383ffff */
[----:B------:R-:W-:Y:S05]  /*1a2e0*/  BRA `(.L_x_5643) ;  /* 0xffffffbc00807947 */ /* 0x000fea000383ffff */
.L_x_5579:
        /* <DEDUP_REMOVED lines=8> */
.L_x_5645:
[----:B------:R-:W-:Y:S05]  /*1a370*/  BSYNC B0 ;  /* 0x0000000000007941 */ /* 0x000fea0003800000 */
.L_x_5644:
        /* <DEDUP_REMOVED lines=9> */
.L_x_5646:
[----:B------:R-:W-:Y:S02]  /*1a410*/  IMAD.MOV.U32 R13, RZ, RZ, R5 ;  /* 0x000000ffff0d7224 */ /* 0x000fe400078e0005 */
[----:B------:R-:W-:Y:S02]  /*1a420*/  IMAD.MOV.U32 R12, RZ, RZ, 0x1 ;  /* 0x00000001ff0c7424 */ /* 0x000fe400078e00ff */
[----:B------:R-:W-:-:S07]  /*1a430*/  IMAD.MOV.U32 R3, RZ, RZ, R14 ;  /* 0x000000ffff037224 */ /* 0x000fce00078e000e */
[----:B------:R-:W-:Y:S05]  /*1a440*/  WARPSYNC.COLLECTIVE R15, `(.L_x_5647) ;  /* 0x000000000f087348 */ /* 0x000fea0003c00000 */
[----:B------:R0:W1:Y:S02]  /*1a450*/  SHFL.IDX P6, R14, R13, R12, R11 ;  /* 0x0000000c0d0e7389 */ /* 0x00006400000c000b */
[----:B01----:R-:W-:Y:S01]  /*1a460*/  ENDCOLLECTIVE ;  /* 0x000000000000791b */ /* 0x003fe20003800000 */
.L_x_5647:
        /* <DEDUP_REMOVED lines=15> */
.L_x_5648:
[----:B------:R-:W-:Y:S02]  /*1a560*/  @P0 IMAD R6, R4, 0x2, R17 ;  /* 0x0000000204060824 */ /* 0x000fe400078e0211 */
[----:B------:R-:W-:Y:S02]  /*1a570*/  IMAD.MOV.U32 R13, RZ, RZ, R5 ;  /* 0x000000ffff0d7224 */ /* 0x000fe400078e0005 */
[----:B------:R-:W-:Y:S02]  /*1a580*/  IMAD.MOV.U32 R12, RZ, RZ, 0x2 ;  /* 0x00000002ff0c7424 */ /* 0x000fe400078e00ff */
[----:B------:R-:W-:-:S07]  /*1a590*/  IMAD.MOV.U32 R3, RZ, RZ, R14 ;  /* 0x000000ffff037224 */ /* 0x000fce00078e000e */
[----:B------:R-:W-:Y:S05]  /*1a5a0*/  WARPSYNC.COLLECTIVE R15, `(.L_x_5649) ;  /* 0x000000000f087348 */ /* 0x000fea0003c00000 */
[----:B------:R0:W1:Y:S02]  /*1a5b0*/  SHFL.IDX P6, R14, R13, R12, R11 ;  /* 0x0000000c0d0e7389 */ /* 0x00006400000c000b */
[----:B01----:R-:W-:Y:S01]  /*1a5c0*/  ENDCOLLECTIVE ;  /* 0x000000000000791b */ /* 0x003fe20003800000 */
.L_x_5649:
        /* <DEDUP_REMOVED lines=15> */
.L_x_5650:
[----:B------:R-:W-:Y:S02]  /*1a6c0*/  @P0 IMAD R6, R4, 0x2, R17 ;  /* 0x0000000204060824 */ /* 0x000fe400078e0211 */
[----:B------:R-:W-:Y:S02]  /*1a6d0*/  IMAD.MOV.U32 R13, RZ, RZ, R5 ;  /* 0x000000ffff0d7224 */ /* 0x000fe400078e0005 */
[----:B------:R-:W-:Y:S02]  /*1a6e0*/  IMAD.MOV.U32 R12, RZ, RZ, 0x3 ;  /* 0x00000003ff0c7424 */ /* 0x000fe400078e00ff */
[----:B------:R-:W-:-:S07]  /*1a6f0*/  IMAD.MOV.U32 R3, RZ, RZ, R14 ;  /* 0x000000ffff037224 */ /* 0x000fce00078e000e */
[----:B------:R-:W-:Y:S05]  /*1a700*/  WARPSYNC.COLLECTIVE R15, `(.L_x_5651) ;  /* 0x000000000f087348 */ /* 0x000fea0003c00000 */
[----:B------:R0:W1:Y:S02]  /*1a710*/  SHFL.IDX P6, R14, R13, R12, R11 ;  /* 0x0000000c0d0e7389 */ /* 0x00006400000c000b */
[----:B01----:R-:W-:Y:S01]  /*1a720*/  ENDCOLLECTIVE ;  /* 0x000000000000791b */ /* 0x003fe20003800000 */
.L_x_5651:
        /* <DEDUP_REMOVED lines=10> */
.L_x_5652:
[----:B------:R-:W-:Y:S01]  /*1a7d0*/  @!PT LDS RZ, [RZ] ;  /* 0x00000000fffff984 */ /* 0x000fe20000000800 */
[----:B------:R-:W-:Y:S01]  /*1a7e0*/  @!PT LDS RZ, [RZ] ;  /* 0x00000000fffff984 */ /* 0x000fe20000000800 */
[----:B------:R-:W-:Y:S01]  /*1a7f0*/  @!PT LDS RZ, [RZ] ;  /* 0x00000000fffff984 */ /* 0x000fe20000000800 */
[----:B------:R0:W-:Y:S01]  /*1a800*/  @P0 LDGSTS.E.BYPASS.LTC128B.128 [R6+0x23400], desc[UR54][R2.64], !P2 ;  /* 0x2340000002060fae */ /* 0x0001e2000d101d76 */
[----:B------:R-:W-:Y:S01]  /*1a810*/  IMAD.MOV.U32 R0, RZ, RZ, R14 ;  /* 0x000000ffff007224 */ /* 0x000fe200078e000e */
[----:B------:R-:W-:Y:S06]  /*1a820*/  BRA `(.L_x_5653) ;  /* 0xffffffbc00307947 */ /* 0x000fec000383ffff */
.L_x_5584:
[----:B------:R-:W-:Y:S02]  /*1a830*/  IMAD.MOV.U32 R13, RZ, RZ, R4 ;  /* 0x000000ffff0d7224 */ /* 0x000fe400078e0004 */
[----:B------:R-:W-:Y:S02]  /*1a840*/  IMAD.MOV.U32 R12, RZ, RZ, RZ ;  /* 0x000000ffff0c7224 */ /* 0x000fe400078e00ff */
[----:B------:R-:W-:Y:S02]  /*1a850*/  IMAD.MOV.U32 R11, RZ, RZ, 0x181f ;  /* 0x0000181fff0b7424 */ /* 0x000fe400078e00ff */
[----:B------:R-:W-:Y:S02]  /*1a860*/  IMAD.MOV.U32 R15, RZ, RZ, -0x1 ;  /* 0xffffffffff0f7424 */ /* 0x000fe400078e00ff */
[----:B------:R-:W-:Y:S02]  /*1a870*/  IMAD R36, R36, R6, RZ ;  /* 0x0000000624247224 */ /* 0x000fe400078e02ff */
[----:B------:R-:W-:-:S07]  /*1a880*/  IMAD.IADD R34, R37, 0x1, R34 ;  /* 0x0000000125227824 */ /* 0x000fce00078e0222 */
[----:B-1---5:R-:W-:Y:S05]  /*1a890*/  WARPSYNC.COLLECTIVE R15, `(.L_x_5654) ;  /* 0x000000000f087348 */ /* 0x022fea0003c00000 */
[----:B------:R0:W2:Y:S02]  /*1a8a0*/  SHFL.IDX P6, R14, R13, R12, R11 ;  /* 0x0000000c0d0e7389 */ /* 0x0000a400000c000b */
[----:B012--5:R-:W-:Y:S01]  /*1a8b0*/  ENDCOLLECTIVE ;  /* 0x000000000000791b */ /* 0x027fe20003800000 */
.L_x_5654:
[C---:B------:R-:W-:Y:S01]  /*1a8c0*/  VIADD R5, R34.reuse, 0x10 ;  /* 0x0000001022057836 */ /* 0x040fe20000000000 */
[----:B------:R-:W-:Y:S01]  /*1a8d0*/  ISETP.GE.AND P0, PT, R34, R36, PT ;  /* 0x000000242200720c */ /* 0x000fe20003f06270 */
[----:B------:R-:W-:Y:S02]  /*1a8e0*/  IMAD.MOV.U32 R13, RZ, RZ, R0 ;  /* 0x000000ffff0d7224 */ /* 0x000fe400078e0000 */
[----:B------:R-:W-:-:S10]  /*1a8f0*/  IMAD.MOV.U32 R2, RZ, RZ, R14 ;  /* 0x000000ffff027224 */ /* 0x000fd400078e000e */
[----:B------:R-:W-:Y:S05]  /*1a900*/  WARPSYNC.COLLECTIVE R15, `(.L_x_5655) ;  /* 0x000000000f087348 */ /* 0x000fea0003c00000 */
[----:B------:R0:W1:Y:S02]  /*1a910*/  SHFL.IDX P6, R14, R13, R12, R11 ;  /* 0x0000000c0d0e7389 */ /* 0x00006400000c000b */
[----:B01----:R-:W-:Y:S01]  /*1a920*/  ENDCOLLECTIVE ;  /* 0x000000000000791b */ /* 0x003fe20003800000 */
.L_x_5655:
[----:B------:R-:W-:Y:S02]  /*1a930*/  IMAD.MOV.U32 R13, RZ, RZ, R4 ;  /* 0x000000ffff0d7224 */ /* 0x000fe400078e0004 */
[----:B------:R-:W-:Y:S02]  /*1a940*/  IMAD.MOV.U32 R12, RZ, RZ, 0x1 ;  /* 0x00000001ff0c7424 */ /* 0x000fe400078e00ff */
[----:B------:R-:W-:-:S07]  /*1a950*/  IMAD.MOV.U32 R3, RZ, RZ, R14 ;  /* 0x000000ffff037224 */ /* 0x000fce00078e000e */
[----:B------:R-:W-:Y:S05]  /*1a960*/  WARPSYNC.COLLECTIVE R15, `(.L_x_5656) ;  /* 0x000000000f087348 */ /* 0x000fea0003c00000 */
[----:B------:R0:W1:Y:S02]  /*1a970*/  SHFL.IDX P6, R14, R13, R12, R11 ;  /* 0x0000000c0d0e7389 */ /* 0x00006400000c000b */
[----:B01----:R-:W-:Y:S01]  /*1a980*/  ENDCOLLECTIVE ;  /* 0x000000000000791b */ /* 0x003fe20003800000 */
.L_x_5656:
        /* <DEDUP_REMOVED lines=15> */
.L_x_5657:
[----:B------:R-:W-:Y:S02]  /*1aa80*/  IMAD.MOV.U32 R13, RZ, RZ, R4 ;  /* 0x000000ffff0d7224 */ /* 0x000fe400078e0004 */
[----:B------:R-:W-:Y:S02]  /*1aa90*/  IMAD.MOV.U32 R12, RZ, RZ, 0x2 ;  /* 0x00000002ff0c7424 */ /* 0x000fe400078e00ff */
[----:B------:R-:W-:-:S07]  /*1aaa0*/  IMAD.MOV.U32 R3, RZ, RZ, R14 ;  /* 0x000000ffff037224 */ /* 0x000fce00078e000e */
[----:B------:R-:W-:Y:S05]  /*1aab0*/  WARPSYNC.COLLECTIVE R15, `(.L_x_5658) ;  /* 0x000000000f087348 */ /* 0x000fea0003c00000 */
[----:B------:R0:W1:Y:S02]  /*1aac0*/  SHFL.IDX P6, R14, R13, R12, R11 ;  /* 0x0000000c0d0e7389 */ /* 0x00006400000c000b */
[----:B01----:R-:W-:Y:S01]  /*1aad0*/  ENDCOLLECTIVE ;  /* 0x000000000000791b */ /* 0x003fe20003800000 */
.L_x_5658:
        /* <DEDUP_REMOVED lines=16> */
.L_x_5659:
[----:B------:R-:W-:Y:S02]  /*1abe0*/  IMAD.MOV.U32 R13, RZ, RZ, R4 ;  /* 0x000000ffff0d7224 */ /* 0x000fe400078e0004 */
[----:B------:R-:W-:Y:S02]  /*1abf0*/  IMAD.MOV.U32 R12, RZ, RZ, 0x3 ;  /* 0x00000003ff0c7424 */ /* 0x000fe400078e00ff */
[----:B------:R-:W-:-:S07]  /*1ac00*/  IMAD.MOV.U32 R3, RZ, RZ, R14 ;  /* 0x000000ffff037224 */ /* 0x000fce00078e000e */
[----:B------:R-:W-:Y:S05]  /*1ac10*/  WARPSYNC.COLLECTIVE R15, `(.L_x_5660) ;  /* 0x000000000f087348 */ /* 0x000fea0003c00000 */
[----:B------:R0:W1:Y:S02]  /*1ac20*/  SHFL.IDX P6, R14, R13, R12, R11 ;  /* 0x0000000c0d0e7389 */ /* 0x00006400000c000b */
[----:B01----:R-:W-:Y:S01]  /*1ac30*/  ENDCOLLECTIVE ;  /* 0x000000000000791b */ /* 0x003fe20003800000 */
.L_x_5660:
        /* <DEDUP_REMOVED lines=10> */
.L_x_5661:
[----:B------:R-:W-:Y:S01]  /*1ace0*/  @!PT LDS RZ, [RZ] ;  /* 0x00000000fffff984 */ /* 0x000fe20000000800 */
[----:B------:R-:W-:Y:S01]  /*1acf0*/  @!PT LDS RZ, [RZ] ;  /* 0x00000000fffff984 */ /* 0x000fe20000000800 */
[----:B------:R-:W-:Y:S01]  /*1ad00*/  @!PT LDS RZ, [RZ] ;  /* 0x00000000fffff984 */ /* 0x000fe20000000800 */
[----:B------:R2:W-:Y:S01]  /*1ad10*/  @!P0 LDGSTS.E.BYPASS.LTC128B.128 [R7+0x21400], desc[UR54][R2.64], !P1 ;  /* 0x2140000002078fae */ /* 0x0005e2000c901d76 */
[----:B------:R-:W-:Y:S01]  /*1ad20*/  IMAD.MOV.U32 R0, RZ, RZ, R14 ;  /* 0x000000ffff007224 */ /* 0x000fe200078e000e */
[----:B------:R-:W-:Y:S06]  /*1ad30*/  BRA `(.L_x_5662) ;  /* 0xffffffc000087947 */ /* 0x000fec000383ffff */
.L_x_5587:
[----:B0-----:R0:W2:Y:S02]  /*1ad40*/  SYNCS.PHASECHK.TRANS64.TRYWAIT P0, [R17+URZ+0x28c20], R0 ;  /* 0x028c2000110075a7 */ /* 0x0010a4000800017f */
[----:B--2---:R-:W-:Y:S05]  /*1ad50*/  @!P0 NANOSLEEP.SYNCS 0x989680 ;  /* 0x009896800000895d */ /* 0x004fea0003900000 */
[----:B------:R-:W2:Y:S02]  /*1ad60*/  @!P0 SYNCS.PHASECHK.TRANS64 P0, [R17+URZ+0x28c20], R0 ;  /* 0x028c2000110085a7 */ /* 0x000ea4000800007f */
[----:B--2---:R-:W-:Y:S05]  /*1ad70*/  @!P0 BRA `(.L_x_5587) ;  /* 0xfffffffc00f08947 */ /* 0x004fea000383ffff */
[----:B------:R-:W-:Y:S05]  /*1ad80*/  BRA `(.L_x_5663) ;  /* 0xffffffc000647947 */ /* 0x000fea000383ffff */
.L_x_5590:
[----:B0-----:R0:W2:Y:S02]  /*1ad90*/  SYNCS.PHASECHK.TRANS64.TRYWAIT P0, [R25+URZ+0x28c60], R0 ;  /* 0x028c6000190075a7 */ /* 0x0010a4000800017f */
[----:B--2---:R-:W-:Y:S05]  /*1ada0*/  @!P0 NANOSLEEP.SYNCS 0x989680 ;  /* 0x009896800000895d */ /* 0x004fea0003900000 */
[----:B------:R-:W2:Y:S02]  /*1adb0*/  @!P0 SYNCS.PHASECHK.TRANS64 P0, [R25+URZ+0x28c60], R0 ;  /* 0x028c6000190085a7 */ /* 0x000ea4000800007f */
[----:B--2---:R-:W-:Y:S05]  /*1adc0*/  @!P0 BRA `(.L_x_5590) ;  /* 0xfffffffc00f08947 */ /* 0x004fea000383ffff */
[----:B------:R-:W-:Y:S05]  /*1add0*/  BRA `(.L_x_5664) ;  /* 0xffffffc000747947 */ /* 0x000fea000383ffff */
.L_x_5591:
        /* <DEDUP_REMOVED lines=8> */
.L_x_5666:
[----:B------:R-:W-:Y:S05]  /*1ae60*/  BSYNC B0 ;  /* 0x0000000000007941 */ /* 0x000fea0003800000 */
.L_x_5665:
        /* <DEDUP_REMOVED lines=15> */
.L_x_5667:
        /* <DEDUP_REMOVED lines=39> */
.L_x_5668:
[----:B------:R-:W-:Y:S02]  /*1b1d0*/  IMAD.MOV.U32 R13, RZ, RZ, R4 ;  /* 0x000000ffff0d7224 */ /* 0x000fe400078e0004 */
[----:B------:R-:W-:-:S07]  /*1b1e0*/  IMAD.MOV.U32 R3, RZ, RZ, R14 ;  /* 0x000000ffff037224 */ /* 0x000fce00078e000e */
[----:B------:R-:W-:Y:S05]  /*1b1f0*/  WARPSYNC.COLLECTIVE R15, `(.L_x_5669) ;  /* 0x000000000f087348 */ /* 0x000fea0003c00000 */
[----:B------:R0:W1:Y:S02]  /*1b200*/  SHFL.IDX P6, R14, R13, R12, R11 ;  /* 0x0000000c0d0e7389 */ /* 0x00006400000c000b */
[----:B01----:R-:W-:Y:S01]  /*1b210*/  ENDCOLLECTIVE ;  /* 0x000000000000791b */ /* 0x003fe20003800000 */
.L_x_5669:
        /* <DEDUP_REMOVED lines=29> */
.L_x_5670:
[----:B------:R-:W-:Y:S02]  /*1b3f0*/  IMAD.MOV.U32 R13, RZ, RZ, R4 ;  /* 0x000000ffff0d7224 */ /* 0x000fe400078e0004 */
[----:B------:R-:W-:-:S07]  /*1b400*/  IMAD.MOV.U32 R7, RZ, RZ, R14 ;  /* 0x000000ffff077224 */ /* 0x000fce00078e000e */
[----:B------:R-:W-:Y:S05]  /*1b410*/  WARPSYNC.COLLECTIVE R15, `(.L_x_5671) ;  /* 0x000000000f087348 */ /* 0x000fea0003c00000 */
[----:B------:R0:W1:Y:S02]  /*1b420*/  SHFL.IDX P6, R14, R13, R12, R11 ;  /* 0x0000000c0d0e7389 */ /* 0x00006400000c000b */
[----:B01----:R-:W-:Y:S01]  /*1b430*/  ENDCOLLECTIVE ;  /* 0x000000000000791b */ /* 0x003fe20003800000 */
.L_x_5671:
        /* <DEDUP_REMOVED lines=29> */
.L_x_5672:
[----:B------:R-:W-:Y:S02]  /*1b610*/  IMAD.MOV.U32 R13, RZ, RZ, R4 ;  /* 0x000000ffff0d7224 */ /* 0x000fe400078e0004 */
[----:B------:R-:W-:-:S07]  /*1b620*/  IMAD.MOV.U32 R6, RZ, RZ, R14 ;  /* 0x000000ffff067224 */ /* 0x000fce00078e000e */
[----:B------:R-:W-:Y:S05]  /*1b630*/  WARPSYNC.COLLECTIVE R15, `(.L_x_5673) ;  /* 0x000000000f087348 */ /* 0x000fea0003c00000 */
[----:B------:R0:W1:Y:S02]  /*1b640*/  SHFL.IDX P6, R14, R13, R12, R11 ;  /* 0x0000000c0d0e7389 */ /* 0x00006400000c000b */
[----:B01----:R-:W-:Y:S01]  /*1b650*/  ENDCOLLECTIVE ;  /* 0x000000000000791b */ /* 0x003fe20003800000 */
.L_x_5673:
[----:B------:R-:W-:Y:S01]  /*1b660*/  IMAD.MOV.U32 R2, RZ, RZ, R14 ;  /* 0x000000ffff027224 */ /* 0x000fe200078e000e */
[----:B------:R-:W-:Y:S06]  /*1b670*/  BRA `(.L_x_5674) ;  /* 0xffffffbc00fc7947 */ /* 0x000fec000383ffff */
.L_x_5598:
[----:B0-----:R0:W2:Y:S02]  /*1b680*/  SYNCS.PHASECHK.TRANS64.TRYWAIT P0, [R6+URZ+0x28c40], R19 ;  /* 0x028c4013060075a7 */ /* 0x0010a4000800017f */
[----:B--2---:R-:W-:Y:S05]  /*1b690*/  @!P0 NANOSLEEP.SYNCS 0x989680 ;  /* 0x009896800000895d */ /* 0x004fea0003900000 */
[----:B------:R-:W2:Y:S02]  /*1b6a0*/  @!P0 SYNCS.PHASECHK.TRANS64 P0, [R6+URZ+0x28c40], R19 ;  /* 0x028c4013060085a7 */ /* 0x000ea4000800007f */
[----:B--2---:R-:W-:Y:S05]  /*1b6b0*/  @!P0 BRA `(.L_x_5598) ;  /* 0xfffffffc00f08947 */ /* 0x004fea000383ffff */
[----:B------:R-:W-:Y:S05]  /*1b6c0*/  BRA `(.L_x_5675) ;  /* 0xffffffc400847947 */ /* 0x000fea000383ffff */
.L_x_5599:
        /* <DEDUP_REMOVED lines=8> */
.L_x_5677:
[----:B------:R-:W-:Y:S05]  /*1b750*/  BSYNC B1 ;  /* 0x0000000000017941 */ /* 0x000fea0003800000 */
.L_x_5676:
        /* <DEDUP_REMOVED lines=9> */
.L_x_5678:
[----:B------:R-:W-:Y:S02]  /*1b7f0*/  IMAD.MOV.U32 R13, RZ, RZ, R25 ;  /* 0x000000ffff0d7224 */ /* 0x000fe400078e0019 */
[----:B------:R-:W-:Y:S02]  /*1b800*/  IMAD.MOV.U32 R12, RZ, RZ, 0x1 ;  /* 0x00000001ff0c7424 */ /* 0x000fe400078e00ff */
[----:B------:R-:W-:-:S07]  /*1b810*/  IMAD.MOV.U32 R2, RZ, RZ, R14 ;  /* 0x000000ffff027224 */ /* 0x000fce00078e000e */
[----:B------:R-:W-:Y:S05]  /*1b820*/  WARPSYNC.COLLECTIVE R15, `(.L_x_5679) ;  /* 0x000000000f087348 */ /* 0x000fea0003c00000 */
[----:B------:R0:W1:Y:S02]  /*1b830*/  SHFL.IDX P6, R14, R13, R12, R11 ;  /* 0x0000000c0d0e7389 */ /* 0x00006400000c000b */
[----:B01----:R-:W-:Y:S01]  /*1b840*/  ENDCOLLECTIVE ;  /* 0x000000000000791b */ /* 0x003fe20003800000 */
.L_x_5679:
        /* <DEDUP_REMOVED lines=11> */
.L_x_5680:
[----:B------:R-:W-:Y:S02]  /*1b900*/  IMAD.MOV.U32 R13, RZ, RZ, R25 ;  /* 0x000000ffff0d7224 */ /* 0x000fe400078e0019 */
[----:B------:R-:W-:Y:S02]  /*1b910*/  IMAD.MOV.U32 R12, RZ, RZ, 0x2 ;  /* 0x00000002ff0c7424 */ /* 0x000fe400078e00ff */
[----:B------:R-:W-:-:S07]  /*1b920*/  IMAD.MOV.U32 R2, RZ, RZ, R14 ;  /* 0x000000ffff027224 */ /* 0x000fce00078e000e */
[----:B------:R-:W-:Y:S05]  /*1b930*/  WARPSYNC.COLLECTIVE R15, `(.L_x_5681) ;  /* 0x000000000f087348 */ /* 0x000fea0003c00000 */
[----:B------:R0:W1:Y:S02]  /*1b940*/  SHFL.IDX P6, R14, R13, R12, R11 ;  /* 0x0000000c0d0e7389 */ /* 0x00006400000c000b */
[----:B01----:R-:W-:Y:S01]  /*1b950*/  ENDCOLLECTIVE ;  /* 0x000000000000791b */ /* 0x003fe20003800000 */
.L_x_5681:
        /* <DEDUP_REMOVED lines=11> */
.L_x_5682:
[----:B------:R-:W-:Y:S02]  /*1ba10*/  IMAD.MOV.U32 R13, RZ, RZ, R25 ;  /* 0x000000ffff0d7224 */ /* 0x000fe400078e0019 */
[----:B------:R-:W-:Y:S02]  /*1ba20*/  IMAD.MOV.U32 R12, RZ, RZ, 0x3 ;  /* 0x00000003ff0c7424 */ /* 0x000fe400078e00ff */
[----:B------:R-:W-:-:S07]  /*1ba30*/  IMAD.MOV.U32 R2, RZ, RZ, R14 ;  /* 0x000000ffff027224 */ /* 0x000fce00078e000e */
[----:B------:R-:W-:Y:S05]  /*1ba40*/  WARPSYNC.COLLECTIVE R15, `(.L_x_5683) ;  /* 0x000000000f087348 */ /* 0x000fea0003c00000 */
[----:B------:R0:W1:Y:S02]  /*1ba50*/  SHFL.IDX P6, R14, R13, R12, R11 ;  /* 0x0000000c0d0e7389 */ /* 0x00006400000c000b */
[----:B01----:R-:W-:Y:S01]  /*1ba60*/  ENDCOLLECTIVE ;  /* 0x000000000000791b */ /* 0x003fe20003800000 */
.L_x_5683:
        /* <DEDUP_REMOVED lines=11> */
.L_x_5684:
[----:B------:R-:W-:Y:S01]  /*1bb20*/  IMAD.MOV.U32 R2, RZ, RZ, R14 ;  /* 0x000000ffff027224 */ /* 0x000fe200078e000e */
[----:B------:R-:W-:Y:S06]  /*1bb30*/  BRA `(.L_x_5685) ;  /* 0xffffffc4000c7947 */ /* 0x000fec000383ffff */
.L_x_5604:
[----:B---3--:R3:W4:Y:S02]  /*1bb40*/  SYNCS.PHASECHK.TRANS64.TRYWAIT P0, [R6+URZ+0x28c60], R19 ;  /* 0x028c6013060075a7 */ /* 0x008724000800017f */
[----:B----4-:R-:W-:Y:S05]  /*1bb50*/  @!P0 NANOSLEEP.SYNCS 0x989680 ;  /* 0x009896800000895d */ /* 0x010fea0003900000 */
[----:B------:R-:W4:Y:S02]  /*1bb60*/  @!P0 SYNCS.PHASECHK.TRANS64 P0, [R6+URZ+0x28c60], R19 ;  /* 0x028c6013060085a7 */ /* 0x000f24000800007f */
[----:B----4-:R-:W-:Y:S05]  /*1bb70*/  @!P0 BRA `(.L_x_5604) ;  /* 0xfffffffc00f08947 */ /* 0x010fea000383ffff */
[----:B------:R-:W-:Y:S05]  /*1bb80*/  BRA `(.L_x_5686) ;  /* 0xffffffc4005c7947 */ /* 0x000fea000383ffff */
.L_x_5605:
        /* <DEDUP_REMOVED lines=8> */
.L_x_5688:
[----:B------:R-:W-:Y:S05]  /*1bc10*/  BSYNC B1 ;  /* 0x0000000000017941 */ /* 0x000fea0003800000 */
.L_x_5687:
        /* <DEDUP_REMOVED lines=13> */
.L_x_5689:
        /* <DEDUP_REMOVED lines=17> */
.L_x_5690:
        /* <DEDUP_REMOVED lines=16> */
.L_x_5691:
        /* <DEDUP_REMOVED lines=19> */
.L_x_5692:
        /* <DEDUP_REMOVED lines=14> */
.L_x_5693:
        /* <DEDUP_REMOVED lines=16> */
.L_x_5694:
        /* <DEDUP_REMOVED lines=14> */
.L_x_5695:
[----:B------:R-:W-:Y:S05]  /*1c2f0*/  BRA `(.L_x_5696) ;  /* 0xffffffc000c07947 */ /* 0x000fea000383ffff */
.L_x_5613:
        /* <DEDUP_REMOVED lines=8> */
.L_x_5698:
[----:B------:R-:W-:Y:S05]  /*1c380*/  BSYNC B0 ;  /* 0x0000000000007941 */ /* 0x000fea0003800000 */
.L_x_5697:
        /* <DEDUP_REMOVED lines=9> */
.L_x_5699:
[----:B------:R-:W-:Y:S02]  /*1c420*/  ULDC UR4, c[0x0][0xc3c] ;  /* 0x00030f0000047ab9 */ /* 0x000fe40000000800 */
[----:B------:R-:W-:-:S13]  /*1c430*/  ISETP.GE.OR P1, PT, R9, UR4, !P0 ;  /* 0x0000000409007c0c */ /* 0x000fda000c726670 */
[----:B------:R-:W0:Y:S08]  /*1c440*/  @!P1 LDC.64 R2, c[0x0][0xc80] ;  /* 0x00032000ff029b82 */ /* 0x000e300000000a00 */
[----:B------:R-:W1:Y:S01]  /*1c450*/  @!P1 LDC.64 R4, c[0x0][0xc78] ;  /* 0x00031e00ff049b82 */ /* 0x000e620000000a00 */
[----:B------:R-:W-:Y:S01]  /*1c460*/  CS2R R24, SRZ ;  /* 0x0000000000187805 */ /* 0x000fe2000001ff00 */
[----:B------:R-:W-:-:S02]  /*1c470*/  IMAD.MOV.U32 R8, RZ, RZ, RZ ;  /* 0x000000ffff087224 */ /* 0x000fc400078e00ff */
[----:B------:R-:W-:Y:S02]  /*1c480*/  IMAD.MOV.U32 R11, RZ, RZ, RZ ;  /* 0x000000ffff0b7224 */ /* 0x000fe400078e00ff */
[----:B------:R-:W-:Y:S02]  /*1c490*/  IMAD.MOV.U32 R6, RZ, RZ, R14 ;  /* 0x000000ffff067224 */ /* 0x000fe400078e000e */
[----:B0-----:R-:W-:-:S05]  /*1c4a0*/  @!P1 IMAD.WIDE R2, R9, 0x4, R2 ;  /* 0x0000000409029825 */ /* 0x001fca00078e0202 */
[----:B------:R1:W2:Y:S02]  /*1c4b0*/  @!P1 LDG.E R7, desc[UR54][R2.64] ;  /* 0x0000003602079981 */ /* 0x0002a4000c1e1900 */
[----:B-1----:R-:W-:-:S05]  /*1c4c0*/  @!P1 IMAD.WIDE R2, R9, 0x4, R4 ;  /* 0x0000000409029825 */ /* 0x002fca00078e0204 */
        /* <DEDUP_REMOVED lines=12> */
.L_x_5700:
[----:B------:R-:W-:Y:S01]  /*1c590*/  IMAD.MOV.U32 R12, RZ, RZ, 0x2 ;  /* 0x00000002ff0c7424 */ /* 0x000fe200078e00ff */
[----:B------:R-:W-:-:S05]  /*1c5a0*/  SEL R4, R14, RZ, P1 ;  /* 0x000000ff0e047207 */ /* 0x000fca0000800000 */
[----:B------:R-:W-:-:S04]  /*1c5b0*/  IMAD.IADD R4, R13, 0x1, R4 ;  /* 0x000000010d047824 */ /* 0x000fc800078e0204 */
[----:B------:R-:W-:-:S07]  /*1c5c0*/  IMAD.MOV.U32 R13, RZ, RZ, R4 ;  /* 0x000000ffff0d7224 */ /* 0x000fce00078e0004 */
[----:B------:R-:W-:Y:S05]  /*1c5d0*/  WARPSYNC.COLLECTIVE R15, `(.L_x_5701) ;  /* 0x000000000f087348 */ /* 0x000fea0003c00000 */
[----:B------:R0:W1:Y:S02]  /*1c5e0*/  SHFL.UP P6, R14, R13, R12, R11 ;  /* 0x0400000c0d0e7389 */ /* 0x00006400000c000b */
[----:B01----:R-:W-:Y:S01]  /*1c5f0*/  ENDCOLLECTIVE ;  /* 0x000000000000791b */ /* 0x003fe20003800000 */
.L_x_5701:
[----:B------:R-:W-:Y:S01]  /*1c600*/  IMAD.MOV.U32 R12, RZ, RZ, 0x4 ;  /* 0x00000004ff0c7424 */ /* 0x000fe200078e00ff */
[----:B------:R-:W-:-:S05]  /*1c610*/  SEL R3, R14, RZ, P2 ;  /* 0x000000ff0e037207 */ /* 0x000fca0001000000 */
[----:B------:R-:W-:-:S04]  /*1c620*/  IMAD.IADD R2, R4, 0x1, R3 ;  /* 0x0000000104027824 */ /* 0x000fc800078e0203 */
[----:B------:R-:W-:-:S07]  /*1c630*/  IMAD.MOV.U32 R13, RZ, RZ, R2 ;  /* 0x000000ffff0d7224 */ /* 0x000fce00078e0002 */
[----:B------:R-:W-:Y:S05]  /*1c640*/  WARPSYNC.COLLECTIVE R15, `(.L_x_5702) ;  /* 0x000000000f087348 */ /* 0x000fea0003c00000 */
[----:B------:R0:W1:Y:S02]  /*1c650*/  SHFL.UP P6, R14, R13, R12, R11 ;  /* 0x0400000c0d0e7389 */ /* 0x00006400000c000b */
[----:B01----:R-:W-:Y:S01]  /*1c660*/  ENDCOLLECTIVE ;  /* 0x000000000000791b */ /* 0x003fe20003800000 */
.L_x_5702:
[----:B------:R-:W-:Y:S01]  /*1c670*/  IMAD.MOV.U32 R12, RZ, RZ, 0x8 ;  /* 0x00000008ff0c7424 */ /* 0x000fe200078e00ff */
[----:B------:R-:W-:-:S05]  /*1c680*/  SEL R3, R14, RZ, P3 ;  /* 0x000000ff0e037207 */ /* 0x000fca0001800000 */
[----:B------:R-:W-:-:S04]  /*1c690*/  IMAD.IADD R3, R2, 0x1, R3 ;  /* 0x0000000102037824 */ /* 0x000fc800078e0203 */
[----:B------:R-:W-:-:S07]  /*1c6a0*/  IMAD.MOV.U32 R13, RZ, RZ, R3 ;  /* 0x000000ffff0d7224 */ /* 0x000fce00078e0003 */
[----:B------:R-:W-:Y:S05]  /*1c6b0*/  WARPSYNC.COLLECTIVE R15, `(.L_x_5703) ;  /* 0x000000000f087348 */ /* 0x000fea0003c00000 */
[----:B------:R0:W1:Y:S02]  /*1c6c0*/  SHFL.UP P6, R14, R13, R12, R11 ;  /* 0x0400000c0d0e7389 */ /* 0x00006400000c000b */
[----:B01----:R-:W-:Y:S01]  /*1c6d0*/  ENDCOLLECTIVE ;  /* 0x000000000000791b */ /* 0x003fe20003800000 */
.L_x_5703:
[----:B------:R-:W-:Y:S01]  /*1c6e0*/  IMAD.MOV.U32 R12, RZ, RZ, 0x10 ;  /* 0x00000010ff0c7424 */ /* 0x000fe200078e00ff */
[----:B------:R-:W-:-:S05]  /*1c6f0*/  SEL R4, R14, RZ, P4 ;  /* 0x000000ff0e047207 */ /* 0x000fca0002000000 */
[----:B------:R-:W-:-:S04]  /*1c700*/  IMAD.IADD R4, R3, 0x1, R4 ;  /* 0x0000000103047824 */ /* 0x000fc800078e0204 */
[----:B------:R-:W-:-:S07]  /*1c710*/  IMAD.MOV.U32 R13, RZ, RZ, R4 ;  /* 0x000000ffff0d7224 */ /* 0x000fce00078e0004 */
[----:B------:R-:W-:Y:S05]  /*1c720*/  WARPSYNC.COLLECTIVE R15, `(.L_x_5704) ;  /* 0x000000000f087348 */ /* 0x000fea0003c00000 */
[----:B------:R0:W1:Y:S02]  /*1c730*/  SHFL.UP P6, R14, R13, R12, R11 ;  /* 0x0400000c0d0e7389 */ /* 0x00006400000c000b */
[----:B01----:R-:W-:Y:S01]  /*1c740*/  ENDCOLLECTIVE ;  /* 0x000000000000791b */ /* 0x003fe20003800000 */
.L_x_5704:
        /* <DEDUP_REMOVED lines=8> */
.L_x_5705:
[----:B------:R-:W-:Y:S05]  /*1c7d0*/  BRA `(.L_x_5706) ;  /* 0xffffffc4005c7947 */ /* 0x000fea000383ffff */
.L_x_5616:
[----:B------:R-:W-:Y:S01]  /*1c7e0*/  BSSY B0, `(.L_x_5707) ;  /* 0x0000007000007945 */ /* 0x000fe20003800000 */
[----:B------:R-:W-:Y:S02]  /*1c7f0*/  IMAD.MOV.U32 R12, RZ, RZ, 0x1 ;  /* 0x00000001ff0c7424 */ /* 0x000fe400078e00ff */
[----:B------:R-:W-:Y:S02]  /*1c800*/  IMAD.MOV.U32 R11, RZ, RZ, RZ ;  /* 0x000000ffff0b7224 */ /* 0x000fe400078e00ff */
[----:B------:R-:W-:-:S07]  /*1c810*/  IMAD.MOV.U32 R15, RZ, RZ, -0x1 ;  /* 0xffffffffff0f7424 */ /* 0x000fce00078e00ff */
[----:B------:R-:W-:Y:S05]  /*1c820*/  WARPSYNC.COLLECTIVE R15, `(.L_x_5708) ;  /* 0x000000000f087348 */ /* 0x000fea0003c00000 */
[----:B------:R0:W1:Y:S02]  /*1c830*/  SHFL.UP P6, R14, R13, R12, R11 ;  /* 0x0400000c0d0e7389 */ /* 0x00006400000c000b */
[----:B01----:R-:W-:Y:S01]  /*1c840*/  ENDCOLLECTIVE ;  /* 0x000000000000791b */ /* 0x003fe20003800000 */
.L_x_5708:
[----:B------:R-:W-:Y:S05]  /*1c850*/  BSYNC B0 ;  /* 0x0000000000007941 */ /* 0x000fea0003800000 */
.L_x_5707:
        /* <DEDUP_REMOVED lines=8> */
.L_x_5709:
[----:B------:R-:W-:Y:S01]  /*1c8e0*/  IMAD.MOV.U32 R12, RZ, RZ, 0x4 ;  /* 0x00000004ff0c7424 */ /* 0x000fe200078e00ff */
[----:B------:R-:W-:-:S05]  /*1c8f0*/  SEL R2, R14, RZ, P2 ;  /* 0x000000ff0e027207 */ /* 0x000fca0001000000 */
[----:B------:R-:W-:-:S04]  /*1c900*/  IMAD.IADD R2, R13, 0x1, R2 ;  /* 0x000000010d027824 */ /* 0x000fc800078e0202 */
[----:B------:R-:W-:-:S07]  /*1c910*/  IMAD.MOV.U32 R13, RZ, RZ, R2 ;  /* 0x000000ffff0d7224 */ /* 0x000fce00078e0002 */
[----:B------:R-:W-:Y:S05]  /*1c920*/  WARPSYNC.COLLECTIVE R15, `(.L_x_5710) ;  /* 0x000000000f087348 */ /* 0x000fea0003c00000 */
[----:B------:R0:W1:Y:S02]  /*1c930*/  SHFL.UP P6, R14, R13, R12, R11 ;  /* 0x0400000c0d0e7389 */ /* 0x00006400000c000b */
[----:B01----:R-:W-:Y:S01]  /*1c940*/  ENDCOLLECTIVE ;  /* 0x000000000000791b */ /* 0x003fe20003800000 */
.L_x_5710:
[----:B------:R-:W-:Y:S01]  /*1c950*/  IMAD.MOV.U32 R12, RZ, RZ, 0x8 ;  /* 0x00000008ff0c7424 */ /* 0x000fe200078e00ff */
[----:B------:R-:W-:-:S05]  /*1c960*/  SEL R3, R14, RZ, P3 ;  /* 0x000000ff0e037207 */ /* 0x000fca0001800000 */
[----:B------:R-:W-:-:S04]  /*1c970*/  IMAD.IADD R3, R2, 0x1, R3 ;  /* 0x0000000102037824 */ /* 0x000fc800078e0203 */
[----:B------:R-:W-:-:S07]  /*1c980*/  IMAD.MOV.U32 R13, RZ, RZ, R3 ;  /* 0x000000ffff0d7224 */ /* 0x000fce00078e0003 */
[----:B------:R-:W-:Y:S05]  /*1c990*/  WARPSYNC.COLLECTIVE R15, `(.L_x_5711) ;  /* 0x000000000f087348 */ /* 0x000fea0003c00000 */
[----:B------:R0:W1:Y:S02]  /*1c9a0*/  SHFL.UP P6, R14, R13, R12, R11 ;  /* 0x0400000c0d0e7389 */ /* 0x00006400000c000b */
[----:B01----:R-:W-:Y:S01]  /*1c9b0*/  ENDCOLLECTIVE ;  /* 0x000000000000791b */ /* 0x003fe20003800000 */
.L_x_5711:
[----:B------:R-:W-:Y:S01]  /*1c9c0*/  IMAD.MOV.U32 R12, RZ, RZ, 0x10 ;  /* 0x00000010ff0c7424 */ /* 0x000fe200078e00ff */
[----:B------:R-:W-:-:S05]  /*1c9d0*/  SEL R4, R14, RZ, P4 ;  /* 0x000000ff0e047207 */ /* 0x000fca0002000000 */
[----:B------:R-:W-:-:S04]  /*1c9e0*/  IMAD.IADD R4, R3, 0x1, R4 ;  /* 0x0000000103047824 */ /* 0x000fc800078e0204 */
[----:B------:R-:W-:-:S07]  /*1c9f0*/  IMAD.MOV.U32 R13, RZ, RZ, R4 ;  /* 0x000000ffff0d7224 */ /* 0x000fce00078e0004 */
[----:B------:R-:W-:Y:S05]  /*1ca00*/  WARPSYNC.COLLECTIVE R15, `(.L_x_5712) ;  /* 0x000000000f087348 */ /* 0x000fea0003c00000 */
[----:B------:R0:W1:Y:S02]  /*1ca10*/  SHFL.UP P6, R14, R13, R12, R11 ;  /* 0x0400000c0d0e7389 */ /* 0x00006400000c000b */
[----:B01----:R-:W-:Y:S01]  /*1ca20*/  ENDCOLLECTIVE ;  /* 0x000000000000791b */ /* 0x003fe20003800000 */
.L_x_5712:
        /* <DEDUP_REMOVED lines=8> */
.L_x_5713:
[----:B------:R-:W-:Y:S05]  /*1cab0*/  BRA `(.L_x_5714) ;  /* 0xffffffc400487947 */ /* 0x000fea000383ffff */
.L_x_5618:
[----:B------:R-:W-:Y:S01]  /*1cac0*/  BSSY B0, `(.L_x_5715) ;  /* 0x0000006000007945 */ /* 0x000fe20003800000 */
[----:B------:R-:W-:Y:S01]  /*1cad0*/  PLOP3.LUT P6, PT, P6, PT, PT, 0x8, 0x0 ;  /* 0x000000000000781c */ /* 0x000fe200037ce170 */
[----:B------:R-:W-:-:S12]  /*1cae0*/  IMAD.MOV.U32 R15, RZ, RZ, -0x1 ;  /* 0xffffffffff0f7424 */ /* 0x000fd800078e00ff */
[----:B0-----:R-:W-:Y:S05]  /*1caf0*/  WARPSYNC.COLLECTIVE R15, `(.L_x_5716) ;  /* 0x000000000f087348 */ /* 0x001fea0003c00000 */
[----:B------:R-:W-:Y:S01]  /*1cb00*/  VOTE.ANY R14, PT, P6 ;  /* 0x00000000000e7806 */ /* 0x000fe200030e0100 */
[----:B0-----:R-:W-:Y:S06]  /*1cb10*/  ENDCOLLECTIVE ;  /* 0x000000000000791b */ /* 0x001fec0003800000 */
.L_x_5716:
[----:B------:R-:W-:Y:S05]  /*1cb20*/  BSYNC B0 ;  /* 0x0000000000007941 */ /* 0x000fea0003800000 */
.L_x_5715:
        /* <DEDUP_REMOVED lines=8> */
.L_x_5717:
[----:B------:R-:W-:Y:S02]  /*1cbb0*/  IMAD.IADD R27, R12, 0x1, R27 ;  /* 0x000000010c1b7824 */ /* 0x000fe400078e021b */
[----:B------:R-:W-:Y:S02]  /*1cbc0*/  IMAD.MOV.U32 R13, RZ, RZ, R8 ;  /* 0x000000ffff0d7224 */ /* 0x000fe400078e0008 */
[----:B------:R-:W-:-:S07]  /*1cbd0*/  IMAD.MOV.U32 R25, RZ, RZ, R14 ;  /* 0x000000ffff197224 */ /* 0x000fce00078e000e */
[----:B------:R-:W-:Y:S05]  /*1cbe0*/  WARPSYNC.COLLECTIVE R15, `(.L_x_5718) ;  /* 0x000000000f087348 */ /* 0x000fea0003c00000 */
[----:B------:R0:W1:Y:S02]  /*1cbf0*/  SHFL.IDX P6, R14, R13, R12, R11 ;  /* 0x0000000c0d0e7389 */ /* 0x00006400000c000b */
[----:B01----:R-:W-:Y:S01]  /*1cc00*/  ENDCOLLECTIVE ;  /* 0x000000000000791b */ /* 0x003fe20003800000 */
.L_x_5718:
[----:B------:R-:W-:Y:S01]  /*1cc10*/  IMAD.MOV.U32 R8, RZ, RZ, R14 ;  /* 0x000000ffff087224 */ /* 0x000fe200078e000e */
[----:B------:R-:W-:Y:S06]  /*1cc20*/  BRA `(.L_x_5719) ;  /* 0xffffffc4002c7947 */ /* 0x000fec000383ffff */
.L_x_5620:
[----:B------:R-:W-:Y:S01]  /*1cc30*/  BSSY B0, `(.L_x_5720) ;  /* 0x0000007000007945 */ /* 0x000fe20003800000 */
[----:B------:R-:W-:Y:S02]  /*1cc40*/  IMAD.MOV.U32 R13, RZ, RZ, R3 ;  /* 0x000000ffff0d7224 */ /* 0x000fe400078e0003 */
[----:B------:R-:W-:Y:S02]  /*1cc50*/  IMAD.MOV.U32 R11, RZ, RZ, 0x1f ;  /* 0x0000001fff0b7424 */ /* 0x000fe400078e00ff */
[----:B------:R-:W-:-:S07]  /*1cc60*/  IMAD.MOV.U32 R15, RZ, RZ, -0x1 ;  /* 0xffffffffff0f7424 */ /* 0x000fce00078e00ff */
[----:B0-23--:R-:W-:Y:S05]  /*1cc70*/  WARPSYNC.COLLECTIVE R15, `(.L_x_5721) ;  /* 0x000000000f087348 */ /* 0x00dfea0003c00000 */
[----:B------:R1:W4:Y:S02]  /*1cc80*/  SHFL.IDX P6, R14, R13, R12, R11 ;  /* 0x0000000c0d0e7389 */ /* 0x00032400000c000b */
[----:B01234-:R-:W-:Y:S01]  /*1cc90*/  ENDCOLLECTIVE ;  /* 0x000000000000791b */ /* 0x01ffe20003800000 */
.L_x_5721:
[----:B------:R-:W-:Y:S05]  /*1cca0*/  BSYNC B0 ;  /* 0x0000000000007941 */ /* 0x000fea0003800000 */
.L_x_5720:
[----:B------:R-:W-:Y:S01]  /*1ccb0*/  IMAD.MOV.U32 R24, RZ, RZ, R14 ;  /* 0x000000ffff187224 */ /* 0x000fe200078e000e */
[----:B------:R-:W-:Y:S06]  /*1ccc0*/  BRA `(.L_x_5619) ;  /* 0xffffffc4001c7947 */ /* 0x000fec000383ffff */
.L_x_5626:
[----:B-1----:R1:W4:Y:S02]  /*1ccd0*/  SYNCS.PHASECHK.TRANS64.TRYWAIT P0, [R7+URZ+0x28c20], R0 ;  /* 0x028c2000070075a7 */ /* 0x002324000800017f */
[----:B----4-:R-:W-:Y:S05]  /*1cce0*/  @!P0 NANOSLEEP.SYNCS 0x989680 ;  /* 0x009896800000895d */ /* 0x010fea0003900000 */
[----:B------:R-:W4:Y:S02]  /*1ccf0*/  @!P0 SYNCS.PHASECHK.TRANS64 P0, [R7+URZ+0x28c20], R0 ;  /* 0x028c2000070085a7 */ /* 0x000f24000800007f */
[----:B----4-:R-:W-:Y:S05]  /*1cd00*/  @!P0 BRA `(.L_x_5626) ;  /* 0xfffffffc00f08947 */ /* 0x010fea000383ffff */
[----:B------:R-:W-:Y:S05]  /*1cd10*/  BRA `(.L_x_5722) ;  /* 0xffffffcc00747947 */ /* 0x000fea000383ffff */
.L_x_5627:
        /* <DEDUP_REMOVED lines=11> */
.L_x_5724:
[----:B------:R-:W-:Y:S05]  /*1cdd0*/  BSYNC B0 ;  /* 0x0000000000007941 */ /* 0x000fea0003800000 */
.L_x_5723:
[----:B------:R-:W-:Y:S05]  /*1cde0*/  BRA `(.L_x_5725) ;  /* 0xffffffcc005c7947 */ /* 0x000fea000383ffff */
.L_x_5630:
[----:B------:R-:W-:Y:S01]  /*1cdf0*/  BSSY B1, `(.L_x_5726) ;  /* 0x0000006000017945 */ /* 0x000fe20003800000 */
[----:B------:R-:W-:-:S07]  /*1ce00*/  IMAD.MOV.U32 R15, RZ, RZ, -0x1 ;  /* 0xffffffffff0f7424 */ /* 0x000fce00078e00ff */
[----:B0123--:R-:W-:Y:S05]  /*1ce10*/  WARPSYNC.COLLECTIVE R15, `(.L_x_5727) ;  /* 0x000000000f0c7348 */ /* 0x00ffea0003c00000 */
[----:B------:R-:W-:Y:S02]  /*1ce20*/  ELECT P6, UR62, PT ;  /* 0x00000000003e782f */ /* 0x000fe400038c0000 */
[----:B------:R-:W-:Y:S01]  /*1ce30*/  MOV R14, UR62 ;  /* 0x0000003e000e7c02 */ /* 0x000fe20008000f00 */
[----:B0123--:R-:W-:Y:S10]  /*1ce40*/  ENDCOLLECTIVE ;  /* 0x000000000000791b */ /* 0x00fff40003800000 */
.L_x_5727:
[----:B------:R-:W-:Y:S05]  /*1ce50*/  BSYNC B1 ;  /* 0x0000000000017941 */ /* 0x000fea0003800000 */
.L_x_5726:
[----:B------:R-:W-:Y:S05]  /*1ce60*/  BRA `(.L_x_5728) ;  /* 0xffffffcc00547947 */ /* 0x000fea000383ffff */
.L_x_5632:
[----:B-1----:R1:W4:Y:S02]  /*1ce70*/  SYNCS.PHASECHK.TRANS64.TRYWAIT P1, [R5+URZ+0x28c40], R0 ;  /* 0x028c4000050075a7 */ /* 0x002324000802017f */
[----:B----4-:R-:W-:Y:S05]  /*1ce80*/  @!P1 NANOSLEEP.SYNCS 0x989680 ;  /* 0x009896800000995d */ /* 0x010fea0003900000 */
[----:B------:R-:W4:Y:S02]  /*1ce90*/  @!P1 SYNCS.PHASECHK.TRANS64 P1, [R5+URZ+0x28c40], R0 ;  /* 0x028c4000050095a7 */ /* 0x000f24000802007f */
[----:B----4-:R-:W-:Y:S05]  /*1cea0*/  @!P1 BRA `(.L_x_5632) ;  /* 0xfffffffc00f09947 */ /* 0x010fea000383ffff */
[----:B------:R-:W-:Y:S05]  /*1ceb0*/  BRA `(.L_x_5729) ;  /* 0xffffffcc00747947 */ /* 0x000fea000383ffff */
.L_x_5634:
[----:B----4-:R4:W0:Y:S02]  /*1cec0*/  SYNCS.PHASECHK.TRANS64.TRYWAIT P1, [R3+URZ+0x28c40], R2 ;  /* 0x028c4002030075a7 */ /* 0x010824000802017f */
[----:B0-----:R-:W-:Y:S05]  /*1ced0*/  @!P1 NANOSLEEP.SYNCS 0x989680 ;  /* 0x009896800000995d */ /* 0x001fea0003900000 */
[----:B------:R-:W0:Y:S02]  /*1cee0*/  @!P1 SYNCS.PHASECHK.TRANS64 P1, [R3+URZ+0x28c40], R2 ;  /* 0x028c4002030095a7 */ /* 0x000e24000802007f */
[----:B0-----:R-:W-:Y:S05]  /*1cef0*/  @!P1 BRA `(.L_x_5634) ;  /* 0xfffffffc00f09947 */ /* 0x001fea000383ffff */
[----:B------:R-:W-:Y:S05]  /*1cf00*/  BRA `(.L_x_5730) ;  /* 0xffffffcc00807947 */ /* 0x000fea000383ffff */
.L_x_5636:
[----:B------:R0:W0:Y:S02]  /*1cf10*/  SYNCS.PHASECHK.TRANS64.TRYWAIT P1, [R5+URZ+0x28c60], R0 ;  /* 0x028c6000050075a7 */ /* 0x000024000802017f */
[----:B0-----:R-:W-:Y:S05]  /*1cf20*/  @!P1 NANOSLEEP.SYNCS 0x989680 ;  /* 0x009896800000995d */ /* 0x001fea0003900000 */
[----:B------:R-:W0:Y:S02]  /*1cf30*/  @!P1 SYNCS.PHASECHK.TRANS64 P1, [R5+URZ+0x28c60], R0 ;  /* 0x028c6000050095a7 */ /* 0x000e24000802007f */
[----:B0-----:R-:W-:Y:S05]  /*1cf40*/  @!P1 BRA `(.L_x_5636) ;  /* 0xfffffffc00f09947 */ /* 0x001fea000383ffff */
[----:B------:R-:W-:Y:S05]  /*1cf50*/  BRA `(.L_x_5731) ;  /* 0xffffffcc007c7947 */ /* 0x000fea000383ffff */
.L_x_5732:
        /* <DEDUP_REMOVED lines=10> */
.L_x_15751:


//--------------------- .text._ZN7cutlass13device_kernelIN5flash11enable_sm90INS1_16FlashAttnFwdSm90INS1_25CollectiveMainloopFwdSm90ILi2EN4cute5tupleIJNS5_1CILi1EEES8_S8_EEENS6_IJNS7_ILi64EEESA_SA_EEELi512ENS_10bfloat16_tEfNS_4arch4Sm90ELb0ELb1ELb1ELb1ELb1ELb1ELb0ELb0ELb0ELb1ELb1ELb0EEENS1_21CollectiveEpilogueFwdINS6_IJSA_NS7_ILi512EEESA_EEES9_SC_SE_Li256ELb1ELb1ELb1ELb0EEENS1_36VarlenDynamicPersistentTileSchedulerILi64ELi64ELi256ELi128ELb1ELb1ELb1ELb1ELb0ELb1EEEEEEEEEvNT_6ParamsE --------------------------
	.section	.text._ZN7cutlass13device_kernelIN5flash11enable_sm90INS1_16FlashAttnFwdSm90INS1_25CollectiveMainloopFwdSm90ILi2EN4cute5tupleIJNS5_1CILi1EEES8_S8_EEENS6_IJNS7_ILi64EEESA_SA_EEELi512ENS_10bfloat16_tEfNS_4arch4Sm90ELb0ELb1ELb1ELb1ELb1ELb1ELb0ELb0ELb0ELb1ELb1ELb0EEENS1_21CollectiveEpilogueFwdINS6_IJSA_NS7_ILi512EEESA_EEES9_SC_SE_Li256ELb1ELb1ELb1ELb0EEENS1_36VarlenDynamicPersistentTileSchedulerILi64ELi64ELi256ELi128ELb1ELb1ELb1ELb1ELb0ELb1EEEEEEEEEvNT_6ParamsE,"ax",@progbits
	.align	128
.text._ZN7cutlass13device_kernelIN5flash11enable_sm90INS1_16FlashAttnFwdSm90INS1_25CollectiveMainloopFwdSm90ILi2EN4cute5tupleIJNS5_1CILi1EEES8_S8_EEENS6_IJNS7_ILi64EEESA_SA_EEELi512ENS_10bfloat16_tEfNS_4arch4Sm90ELb0ELb1ELb1ELb1ELb1ELb1ELb0ELb0ELb0ELb1ELb1ELb0EEENS1_21CollectiveEpilogueFwdINS6_IJSA_NS7_ILi512EEESA_EEES9_SC_SE_Li256ELb1ELb1ELb1ELb0EEENS1_36VarlenDynamicPersistentTileSchedulerILi64ELi64ELi256ELi128ELb1ELb1ELb1ELb1ELb0ELb1EEEEEEEEEvNT_6ParamsE:
        .type           _ZN7cutlass13device_kernelIN5flash11enable_sm90INS1_16FlashAttnFwdSm90INS1_25CollectiveMainloopFwdSm90ILi2EN4cute5tupleIJNS5_1CILi1EEES8_S8_EEENS6_IJNS7_ILi64EEESA_SA_EEELi512ENS_10bfloat16_tEfNS_4arch4Sm90ELb0ELb1ELb1ELb1ELb1ELb1ELb0ELb0ELb0ELb1ELb1ELb0EEENS1_21CollectiveEpilogueFwdINS6_IJSA_NS7_ILi512EEESA_EEES9_SC_SE_Li256ELb1ELb1ELb1ELb0EEENS1_36VarlenDynamicPersistentTileSchedulerILi64ELi64ELi256ELi128ELb1ELb1ELb1ELb1ELb0ELb1EEEEEEEEEvNT_6ParamsE,@function
        .size           _ZN7cutlass13device_kernelIN5flash11enable_sm90INS1_16FlashAttnFwdSm90INS1_25CollectiveMainloopFwdSm90ILi2EN4cute5tupleIJNS5_1CILi1EEES8_S8_EEENS6_IJNS7_ILi64EEESA_SA_EEELi512ENS_10bfloat16_tEfNS_4arch4Sm90ELb0ELb1ELb1ELb1ELb1ELb1ELb0ELb0ELb0ELb1ELb1ELb0EEENS1_21CollectiveEpilogueFwdINS6_IJSA_NS7_ILi512EEESA_EEES9_SC_SE_Li256ELb1ELb1ELb1ELb0EEENS1_36VarlenDynamicPersistentTileSchedulerILi64ELi64ELi256ELi128ELb1ELb1ELb1ELb1ELb0ELb1EEEEEEEEEvNT_6ParamsE,(.L_x_15752 - _ZN7cutlass13device_kernelIN5flash11enable_sm90INS1_16FlashAttnFwdSm90INS1_25CollectiveMainloopFwdSm90ILi2EN4cute5tupleIJNS5_1CILi1EEES8_S8_EEENS6_IJNS7_ILi64EEESA_SA_EEELi512ENS_10bfloat16_tEfNS_4arch4Sm90ELb0ELb1ELb1ELb1ELb1ELb1ELb0ELb0ELb0ELb1ELb1ELb0EEENS1_21CollectiveEpilogueFwdINS6_IJSA_NS7_ILi512EEESA_EEES9_SC_SE_Li256ELb1ELb1ELb1ELb0EEENS1_36VarlenDynamicPersistentTileSchedulerILi64ELi64ELi256ELi128ELb1ELb1ELb1ELb1ELb0ELb1EEEEEEEEEvNT_6ParamsE)
        .other          _ZN7cutlass13device_kernelIN5flash11enable_sm90INS1_16FlashAttnFwdSm90INS1_25CollectiveMainloopFwdSm90ILi2EN4cute5tupleIJNS5_1CILi1EEES8_S8_EEENS6_IJNS7_ILi64EEESA_SA_EEELi512ENS_10bfloat16_tEfNS_4arch4Sm90ELb0ELb1ELb1ELb1ELb1ELb1ELb0ELb0ELb0ELb1ELb1ELb0EEENS1_21CollectiveEpilogueFwdINS6_IJSA_NS7_ILi512EEESA_EEES9_SC_SE_Li256ELb1ELb1ELb1ELb0EEENS1_36VarlenDynamicPersistentTileSchedulerILi64ELi64ELi256ELi128ELb1ELb1ELb1ELb1ELb0ELb1EEEEEEEEEvNT_6ParamsE,@"STO_CUDA_ENTRY STV_DEFAULT"
_ZN7cutlass13device_kernelIN5flash11enable_sm90INS1_16FlashAttnFwdSm90INS1_25CollectiveMainloopFwdSm90ILi2EN4cute5tupleIJNS5_1CILi1EEES8_S8_EEENS6_IJNS7_ILi64EEESA_SA_EEELi512ENS_10bfloat16_tEfNS_4arch4Sm90ELb0ELb1ELb1ELb1ELb1ELb1ELb0ELb0ELb0ELb1ELb1ELb0EEENS1_21CollectiveEpilogueFwdINS6_IJSA_NS7_ILi512EEESA_EEES9_SC_SE_Li256ELb1ELb1ELb1ELb0EEENS1_36VarlenDynamicPersistentTileSchedulerILi64ELi64ELi256ELi128ELb1ELb1ELb1ELb1ELb0ELb1EEEEEEEEEvNT_6ParamsE:
        /* <DEDUP_REMOVED lines=18> */
.L_x_5734:
[----:B------:R-:W-:Y:S05]  /*0120*/  BSYNC B0 ;  /* 0x0000000000007941 */ /* 0x000fea0003800000 */
.L_x_5733:
        /* <DEDUP_REMOVED lines=37> */
.L_x_5735:
        /* <DEDUP_REMOVED lines=22> */
.L_x_5736:
        /* <DEDUP_REMOVED lines=18> */
.L_x_5737:
        /* <DEDUP_REMOVED lines=22> */
.L_x_5738:
        /* <DEDUP_REMOVED lines=22> */
.L_x_5739:
        /* <DEDUP_REMOVED lines=8> */
.L_x_5742:
        /* <DEDUP_REMOVED lines=30> */
[----:B------:R-:W-:Y:S02]  /*0b20*/  SHF.R.S32.HI R208, RZ, 0x5, R5 ;  /* 0x00000005ffd07819 */ /* 0x000fe40000011405 */
[----:B------:R-:W-:Y:S02]  /*0b30*/  LOP3.LUT R13, R3, 0xfffffff8, RZ, 0xc0, !PT ;  /* 0xfffffff8030d7812 */ /* 0x000fe400078ec0ff */
[----:B------:R-:W-:-:S02]  /*0b40*/  LOP3.LUT R3, R4, 0xfffffff0, RZ, 0xc0, !PT ;  /* 0xfffffff004037812 */ /* 0x000fc400078ec0ff */
[----:B------:R-:W-:Y:S01]  /*0b50*/  SHF.R.S32.HI R7, RZ, 0x4, R4 ;  /* 0x00000004ff077819 */ /* 0x000fe20000011404 */
[C---:B------:R-:W-:Y:S01]  /*0b60*/  IMAD.IADD R13, R0.reuse, 0x1, -R13 ;  /* 0x00000001000d7824 */ /* 0x040fe200078e0a0d */
[----:B------:R-:W-:Y:S01]  /*0b70*/  SHF.R.S32.HI R5, RZ, 0x1f, R5 ;  /* 0x0000001fff057819 */ /* 0x000fe20000011405 */
[----:B------:R-:W-:Y:S01]  /*0b80*/  IMAD.IADD R3, R0, 0x1, -R3 ;  /* 0x0000000100037824 */ /* 0x000fe200078e0a03 */
[----:B------:R-:W-:Y:S01]  /*0b90*/  LOP3.LUT R9, R6, 0xffffff80, RZ, 0xc0, !PT ;  /* 0xffffff8006097812 */ /* 0x000fe200078ec0ff */
[----:B------:R-:W-:Y:S01]  /*0ba0*/  IMAD.SHL.U32 R199, R13, 0x8, RZ ;  /* 0x000000080dc77824 */ /* 0x000fe200078e00ff */
[----:B------:R-:W-:Y:S02]  /*0bb0*/  LEA.HI R4, R4, R7, RZ, 0x1 ;  /* 0x0000000704047211 */ /* 0x000fe400078f08ff */
[----:B------:R-:W-:Y:S01]  /*0bc0*/  LOP3.LUT R11, R10, 0xfffffffc, RZ, 0xc0, !PT ;  /* 0xfffffffc0a0b7812 */ /* 0x000fe200078ec0ff */
[----:B------:R-:W-:Y:S01]  /*0bd0*/  IMAD.IADD R9, R0, 0x1, -R9 ;  /* 0x0000000100097824 */ /* 0x000fe200078e0a09 */
[----:B------:R-:W-:Y:S01]  /*0be0*/  LEA.HI R5, R5, R208, RZ, 0x2 ;  /* 0x000000d005057211 */ /* 0x000fe200078f10ff */
[C---:B------:R-:W-:Y:S01]  /*0bf0*/  VIADD R34, R199.reuse, 0xc0 ;  /* 0x000000c0c7227836 */ /* 0x040fe20000000000 */
[----:B------:R-:W-:Y:S01]  /*0c00*/  LOP3.LUT R4, R4, 0x1ffffffe, RZ, 0xc0, !PT ;  /* 0x1ffffffe04047812 */ /* 0x000fe200078ec0ff */
[----:B------:R-:W-:Y:S01]  /*0c10*/  IMAD.IADD R190, R0, 0x1, -R11 ;  /* 0x0000000100be7824 */ /* 0x000fe200078e0a0b */
[----:B------:R-:W-:Y:S01]  /*0c20*/  SHF.R.S32.HI R20, RZ, 0x7, R6 ;  /* 0x00000007ff147819 */ /* 0x000fe20000011406 */
[----:B------:R-:W-:Y:S01]  /*0c30*/  VIADD R31, R199, 0x180 ;  /* 0x00000180c71f7836 */ /* 0x000fe20000000000 */
[--C-:B------:R-:W-:Y:S01]  /*0c40*/  SHF.R.S32.HI R8, RZ, 0x1f, R3.reuse ;  /* 0x0000001fff087819 */ /* 0x100fe20000011403 */
[----:B------:R-:W-:Y:S01]  /*0c50*/  IMAD.IADD R4, R7, 0x1, -R4 ;  /* 0x0000000107047824 */ /* 0x000fe200078e0a04 */
[----:B------:R-:W-:Y:S01]  /*0c60*/  LOP3.LUT R5, R5, 0x3ffffc, RZ, 0xc0, !PT ;  /* 0x003ffffc05057812 */ /* 0x000fe200078ec0ff */
[----:B------:R-:W-:Y:S01]  /*0c70*/  IMAD R16, R20, 0x100, R3 ;  /* 0x0000010014107824 */ /* 0x000fe200078e0203 */
[----:B------:R-:W-:Y:S01]  /*0c80*/  SHF.R.S32.HI R0, RZ, 0x1f, R9 ;  /* 0x0000001fff007819 */ /* 0x000fe20000011409 */
[----:B------:R-:W-:Y:S01]  /*0c90*/  IMAD.SHL.U32 R4, R4, 0x8, RZ ;  /* 0x0000000804047824 */ /* 0x000fe200078e00ff */
[----:B------:R-:W-:Y:S01]  /*0ca0*/  LEA.HI R12, R8, R3, RZ, 0x3 ;  /* 0x00000003080c7211 */ /* 0x000fe200078f18ff */
[----:B------:R-:W-:Y:S01]  /*0cb0*/  IMAD.IADD R5, R208, 0x1, -R5 ;  /* 0x00000001d0057824 */ /* 0x000fe200078e0a05 */
[----:B------:R-:W-:Y:S01]  /*0cc0*/  SHF.R.S32.HI R193, RZ, 0x2, R10 ;  /* 0x00000002ffc17819 */ /* 0x000fe2000001140a */
[----:B------:R-:W-:Y:S01]  /*0cd0*/  STL [R1+0x5c], R20 ;  /* 0x00005c1401007387 */ /* 0x000fe20000100800 */
[-C--:B------:R-:W-:Y:S01]  /*0ce0*/  LEA.HI R7, R0, R9.reuse, RZ, 0x2 ;  /* 0x0000000900077211 */ /* 0x080fe200078f10ff */
[----:B------:R-:W-:Y:S01]  /*0cf0*/  IMAD R17, R5, 0x10, R16 ;  /* 0x0000001005117824 */ /* 0x000fe200078e0210 */
[C---:B------:R-:W-:Y:S01]  /*0d00*/  LOP3.LUT R14, R12.reuse, 0xfffffff8, RZ, 0xc0, !PT ;  /* 0xfffffff80c0e7812 */ /* 0x040fe200078ec0ff */
[----:B------:R-:W-:Y:S01]  /*0d10*/  VIADD R5, R193, 0x20 ;  /* 0x00000020c1057836 */ /* 0x000fe20000000000 */
[--C-:B------:R-:W-:Y:S01]  /*0d20*/  SHF.R.S32.HI R8, RZ, 0x2, R7.reuse ;  /* 0x00000002ff087819 */ /* 0x100fe20000011407 */
[----:B------:R-:W-:Y:S01]  /*0d30*/  IMAD.SHL.U32 R12, R12, 0x40, RZ ;  /* 0x000000400c0c7824 */ /* 0x000fe200078e00ff */
[----:B------:R-:W-:Y:S01]  /*0d40*/  SHF.R.S32.HI R11, RZ, 0x1f, R7 ;  /* 0x0000001fff0b7819 */ /* 0x000fe20000011407 */
[----:B------:R-:W-:Y:S01]  /*0d50*/  IMAD.IADD R14, R3, 0x1, -R14 ;  /* 0x00000001030e7824 */ /* 0x000fe200078e0a0e */
[----:B------:R-:W-:Y:S01]  /*0d60*/  LOP3.LUT R16, R7, 0x7ffffffc, RZ, 0xc0, !PT ;  /* 0x7ffffffc07107812 */ /* 0x000fe200078ec0ff */
[----:B------:R-:W-:Y:S01]  /*0d70*/  VIADD R36, R199, 0x40 ;  /* 0x00000040c7247836 */ /* 0x000fe20000000000 */
[----:B------:R-:W-:Y:S01]  /*0d80*/  LEA.HI R11, R11, R8, RZ, 0x3 ;  /* 0x000000080b0b7211 */ /* 0x000fe200078f18ff */
[----:B------:R-:W-:Y:S01]  /*0d90*/  IMAD.SHL.U32 R3, R14, 0x40, RZ ;  /* 0x000000400e037824 */ /* 0x000fe200078e00ff */
[----:B------:R-:W-:Y:S01]  /*0da0*/  SHF.R.S32.HI R18, RZ, 0x1f, R5 ;  /* 0x0000001fff127819 */ /* 0x000fe20000011405 */
[----:B------:R-:W-:Y:S01]  /*0db0*/  IMAD.IADD R16, R9, 0x1, -R16 ;  /* 0x0000000109107824 */ /* 0x000fe200078e0a10 */
[----:B------:R-:W-:Y:S01]  /*0dc0*/  LEA.HI R0, R0, R9, RZ, 0x5 ;  /* 0x0000000900007211 */ /* 0x000fe200078f28ff */
[----:B------:R-:W-:Y:S01]  /*0dd0*/  VIADD R35, R199, 0x80 ;  /* 0x00000080c7237836 */ /* 0x000fe20000000000 */
[----:B------:R-:W-:Y:S01]  /*0de0*/  LOP3.LUT R11, R11, 0xfffffff8, RZ, 0xc0, !PT ;  /* 0xfffffff80b0b7812 */ /* 0x000fe200078ec0ff */
[----:B------:R-:W-:Y:S01]  /*0df0*/  IMAD.SHL.U32 R189, R16, 0x2, RZ ;  /* 0x0000000210bd7824 */ /* 0x000fe200078e00ff */
[----:B------:R-:W-:Y:S01]  /*0e00*/  LEA.HI R9, R18, R5, RZ, 0x3 ;  /* 0x0000000512097211 */ /* 0x000fe200078f18ff */
[----:B------:R-:W-:Y:S01]  /*0e10*/  IMAD.SHL.U32 R5, R5, 0x40, RZ ;  /* 0x0000004005057824 */ /* 0x000fe200078e00ff */
[----:B------:R-:W-:Y:S01]  /*0e20*/  LOP3.LUT R3, R3, 0x1c0, RZ, 0xc0, !PT ;  /* 0x000001c003037812 */ /* 0x000fe200078ec0ff */
[----:B------:R-:W-:Y:S01]  /*0e30*/  IMAD.IADD R11, R8, 0x1, -R11 ;  /* 0x00000001080b7824 */ /* 0x000fe200078e0a0b */
[----:B------:R-:W-:Y:S01]  /*0e40*/  SHF.R.S32.HI R0, RZ, 0x5, R0 ;  /* 0x00000005ff007819 */ /* 0x000fe20000011400 */
[----:B------:R-:W-:Y:S01]  /*0e50*/  IMAD.SHL.U32 R18, R190, 0x8, RZ ;  /* 0x00000008be127824 */ /* 0x000fe200078e00ff */
[----:B------:R-:W-:Y:S01]  /*0e60*/  LEA.HI R6, R6, R20, RZ, 0x1 ;  /* 0x0000001406067211 */ /* 0x000fe200078f08ff */
[--C-:B------:R-:W-:Y:S01]  /*0e70*/  IMAD.U32 R8, R17, 0x40, R4.reuse ;  /* 0x0000004011087824 */ /* 0x100fe200078e0004 */
[----:B------:R-:W-:Y:S01]  /*0e80*/  LOP3.LUT R7, R5, 0x1c0, RZ, 0xc0, !PT ;  /* 0x000001c005077812 */ /* 0x000fe200078ec0ff */
[----:B------:R-:W-:Y:S01]  /*0e90*/  IMAD R194, R0, 0x10, R11 ;  /* 0x0000001000c27824 */ /* 0x000fe200078e020b */
[----:B------:R-:W-:Y:S01]  /*0ea0*/  LOP3.LUT R4, R3, 0x8, R4, 0xf8, !PT ;  /* 0x0000000803047812 */ /* 0x000fe200078ef804 */
[----:B------:R-:W-:Y:S01]  /*0eb0*/  VIADD R29, R18, 0x40 ;  /* 0x00000040121d7836 */ /* 0x000fe20000000000 */
[----:B------:R-:W-:Y:S01]  /*0ec0*/  SHF.R.U32.HI R5, RZ, 0x3, R3 ;  /* 0x00000003ff057819 */ /* 0x000fe20000011603 */
[----:B------:R-:W-:Y:S01]  /*0ed0*/  IMAD.SHL.U32 R9, R9, 0x40, RZ ;  /* 0x0000004009097824 */ /* 0x000fe200078e00ff */
[----:B------:R-:W-:Y:S01]  /*0ee0*/  LOP3.LUT R3, R12, 0x7ffffe00, RZ, 0xc0, !PT ;  /* 0x7ffffe000c037812 */ /* 0x000fe200078ec0ff */
[----:B------:R-:W-:Y:S01]  /*0ef0*/  VIADD R28, R18, 0x60 ;  /* 0x00000060121c7836 */ /* 0x000fe20000000000 */
[----:B------:R-:W-:Y:S01]  /*0f00*/  LOP3.LUT R6, R6, 0xfffffe, RZ, 0xc0, !PT ;  /* 0x00fffffe06067812 */ /* 0x000fe200078ec0ff */
[----:B------:R0:W-:Y:S01]  /*0f10*/  STL [R1+0x68], R8 ;  /* 0x0000680801007387 */ /* 0x0001e20000100800 */
[----:B------:R-:W-:Y:S01]  /*0f20*/  LEA.HI R0, R190, R190, RZ, 0x1 ;  /* 0x000000bebe007211 */ /* 0x000fe200078f08ff */
[----:B------:R-:W-:Y:S01]  /*0f30*/  IMAD R3, R208, 0x400, R3 ;  /* 0x00000400d0037824 */ /* 0x000fe200078e0203 */
[----:B------:R-:W-:Y:S01]  /*0f40*/  SHF.R.S32.HI R10, RZ, 0x1f, R10 ;  /* 0x0000001fff0a7819 */ /* 0x000fe2000001140a */
[----:B------:R-:W-:Y:S01]  /*0f50*/  IMAD.IADD R6, R20, 0x1, -R6 ;  /* 0x0000000114067824 */ /* 0x000fe200078e0a06 */
[----:B------:R-:W-:Y:S01]  /*0f60*/  LOP3.LUT R4, R4, R5, RZ, 0x3c, !PT ;  /* 0x0000000504047212 */ /* 0x000fe200078e3cff */
[----:B------:R-:W-:Y:S01]  /*0f70*/  VIADD R27, R18, 0x80 ;  /* 0x00000080121b7836 */ /* 0x000fe20000000000 */
[----:B------:R-:W-:Y:S01]  /*0f80*/  LOP3.LUT R5, R0, 0x1ffffffe, RZ, 0xc0, !PT ;  /* 0x1ffffffe00057812 */ /* 0x000fe200078ec0ff */
[C---:B------:R-:W-:Y:S01]  /*0f90*/  VIADD R26, R18.reuse, 0xa0 ;  /* 0x000000a0121a7836 */ /* 0x040fe20000000000 */
[----:B------:R-:W-:Y:S01]  /*0fa0*/  SHF.R.U32.HI R15, RZ, 0x3, R7 ;  /* 0x00000003ff0f7819 */ /* 0x000fe20000011607 */
[----:B------:R-:W-:Y:S01]  /*0fb0*/  STL [R1+0x58], RZ ;  /* 0x000058ff01007387 */ /* 0x000fe20000100800 */
[----:B------:R-:W-:Y:S01]  /*0fc0*/  SHF.R.S32.HI R0, RZ, 0x1f, R29 ;  /* 0x0000001fff007819 */ /* 0x000fe2000001141d */
[----:B------:R-:W-:Y:S01]  /*0fd0*/  VIADD R24, R18, 0xc0 ;  /* 0x000000c012187836 */ /* 0x000fe20000000000 */
[----:B------:R-:W-:Y:S01]  /*0fe0*/  LOP3.LUT R7, R7, 0x38, R18, 0xf8, !PT ;  /* 0x0000003807077812 */ /* 0x000fe200078ef812 */
[----:B------:R-:W-:Y:S01]  /*0ff0*/  IMAD.IADD R3, R3, 0x1, R4 ;  /* 0x0000000103037824 */ /* 0x000fe200078e0204 */
[----:B0-----:R-:W-:Y:S01]  /*1000*/  LOP3.LUT R8, R9, 0xfffffe00, RZ, 0xc0, !PT ;  /* 0xfffffe0009087812 */ /* 0x001fe200078ec0ff */
[----:B------:R-:W-:Y:S01]  /*1010*/  STL [R1+0x10], R29 ;  /* 0x0000101d01007387 */ /* 0x000fe20000100800 */
[----:B------:R-:W-:Y:S01]  /*1020*/  LEA.HI R10, R10, R193, RZ, 0x3 ;  /* 0x000000c10a0a7211 */ /* 0x000fe200078f18ff */
[----:B------:R-:W-:Y:S01]  /*1030*/  IMAD.SHL.U32 R20, R6, 0x100, RZ ;  /* 0x0000010006147824 */ /* 0x000fe200078e00ff */
[----:B------:R-:W-:Y:S01]  /*1040*/  SHF.R.S32.HI R4, RZ, 0x1f, R28 ;  /* 0x0000001fff047819 */ /* 0x000fe2000001141c */
[----:B------:R0:W-:Y:S01]  /*1050*/  STL [R1+0xc], R28 ;  /* 0x00000c1c01007387 */ /* 0x0001e20000100800 */
[----:B------:R-:W-:Y:S01]  /*1060*/  SHF.L.U64.HI R0, R29, 0x1, R0 ;  /* 0x000000011d007819 */ /* 0x000fe20000010200 */
[----:B------:R-:W-:Y:S01]  /*1070*/  VIADD R229, R18, 0xe0 ;  /* 0x000000e012e57836 */ /* 0x000fe20000000000 */
[----:B------:R-:W-:Y:S01]  /*1080*/  LOP3.LUT R7, R8, R7, R15, 0xf6, !PT ;  /* 0x0000000708077212 */ /* 0x000fe200078ef60f */
[----:B------:R-:W-:Y:S01]  /*1090*/  STL [R1+0x8], R27 ;  /* 0x0000081b01007387 */ /* 0x000fe20000100800 */
[----:B------:R-:W-:Y:S01]  /*10a0*/  LOP3.LUT R10, R10, 0xfffffff8, RZ, 0xc0, !PT ;  /* 0xfffffff80a0a7812 */ /* 0x000fe200078ec0ff */
[----:B------:R-:W-:Y:S01]  /*10b0*/  VIADD R228, R18, 0x100 ;  /* 0x0000010012e47836 */ /* 0x000fe20000000000 */
[----:B------:R-:W-:Y:S01]  /*10c0*/  SHF.R.S32.HI R6, RZ, 0x1f, R27 ;  /* 0x0000001fff067819 */ /* 0x000fe2000001141b */
[----:B------:R-:W-:Y:S01]  /*10d0*/  STL [R1+0x4], R26 ;  /* 0x0000041a01007387 */ /* 0x000fe20000100800 */
[----:B------:R-:W-:Y:S01]  /*10e0*/  SHF.R.S32.HI R8, RZ, 0x1f, R26 ;  /* 0x0000001fff087819 */ /* 0x000fe2000001141a */
[----:B------:R-:W-:Y:S01]  /*10f0*/  IMAD.IADD R198, R193, 0x1, -R10 ;  /* 0x00000001c1c67824 */ /* 0x000fe200078e0a0a */
[----:B0-----:R-:W-:Y:S01]  /*1100*/  SHF.L.U64.HI R28, R28, 0x1, R4 ;  /* 0x000000011c1c7819 */ /* 0x001fe20000010204 */
[----:B------:R-:W-:Y:S01]  /*1110*/  STL [R1], R24 ;  /* 0x0000001801007387 */ /* 0x000fe20000100800 */
[----:B------:R-:W-:Y:S01]  /*1120*/  SHF.L.U64.HI R4, R27, 0x1, R6 ;  /* 0x000000011b047819 */ /* 0x000fe20000010206 */
[C---:B------:R-:W-:Y:S01]  /*1130*/  VIADD R226, R18.reuse, 0x120 ;  /* 0x0000012012e27836 */ /* 0x040fe20000000000 */
[----:B------:R-:W-:Y:S01]  /*1140*/  SHF.R.S32.HI R9, RZ, 0x1f, R24 ;  /* 0x0000001fff097819 */ /* 0x000fe20000011418 */
[----:B------:R-:W-:Y:S01]  /*1150*/  STL [R1+0x64], R20 ;  /* 0x0000641401007387 */ /* 0x000fe20000100800 */
[----:B------:R-:W-:Y:S01]  /*1160*/  SHF.R.S32.HI R10, RZ, 0x1f, R229 ;  /* 0x0000001fff0a7819 */ /* 0x000fe200000114e5 */
[C---:B------:R-:W-:Y:S01]  /*1170*/  VIADD R219, R18.reuse, 0x140 ;  /* 0x0000014012db7836 */ /* 0x040fe20000000000 */
[----:B------:R-:W-:Y:S01]  /*1180*/  SHF.R.S32.HI R11, RZ, 0x1f, R228 ;  /* 0x0000001fff0b7819 */ /* 0x000fe200000114e4 */
[----:B------:R0:W-:Y:S01]  /*1190*/  STL [R1+0x14], R0 ;  /* 0x0000140001007387 */ /* 0x0001e20000100800 */
[----:B------:R-:W-:Y:S01]  /*11a0*/  VIADD R216, R18, 0x160 ;  /* 0x0000016012d87836 */ /* 0x000fe20000000000 */
[----:B------:R-:W-:Y:S01]  /*11b0*/  SHF.L.U64.HI R6, R24, 0x1, R9 ;  /* 0x0000000118067819 */ /* 0x000fe20000010209 */
[C---:B------:R-:W-:Y:S01]  /*11c0*/  VIADD R215, R18.reuse, 0x180 ;  /* 0x0000018012d77836 */ /* 0x040fe20000000000 */
[----:B------:R-:W-:Y:S01]  /*11d0*/  STL [R1+0x18], R28 ;  /* 0x0000181c01007387 */ /* 0x000fe20000100800 */
        /* <DEDUP_REMOVED lines=8> */
[----:B------:R-:W-:Y:S01]  /*1260*/  R2P PR, R14, 0x6 ;  /* 0x000000060e007804 */ /* 0x000fe20000000000 */
[----:B------:R-:W-:Y:S01]  /*1270*/  IMAD.IADD R197, R189, 0x1, R20 ;  /* 0x00000001bdc57824 */ /* 0x000fe200078e0214 */
[----:B------:R-:W-:Y:S01]  /*1280*/  SHF.R.S32.HI R14, RZ, 0x1f, R215 ;  /* 0x0000001fff0e7819 */ /* 0x000fe200000114d7 */
[----:B------:R0:W-:Y:S01]  /*1290*/  STL [R1+0x20], R0 ;  /* 0x0000200001007387 */ /* 0x0001e20000100800 */
[----:B------:R-:W-:Y:S01]  /*12a0*/  SHF.R.S32.HI R21, RZ, 0x1f, R214 ;  /* 0x0000001fff157819 */ /* 0x000fe200000114d6 */
[----:B------:R-:W-:Y:S01]  /*12b0*/  IMAD.IADD R5, R190, 0x1, -R5 ;  /* 0x00000001be057824 */ /* 0x000fe200078e0a05 */
        /* <DEDUP_REMOVED lines=9> */
[----:B------:R-:W-:Y:S01]  /*1350*/  IMAD R200, R3, 0x2, R2 ;  /* 0x0000000203c87824 */ /* 0x000fe200078e0202 */
[----:B------:R-:W-:Y:S01]  /*1360*/  SHF.R.S32.HI R31, RZ, 0x1f, R31 ;  /* 0x0000001fff1f7819 */ /* 0x000fe2000001141f */
[----:B------:R-:W-:Y:S01]  /*1370*/  VIADD R31, R197, 0x40 ;  /* 0x00000040c51f7836 */ /* 0x000fe20000000000 */
[----:B-1----:R-:W-:Y:S01]  /*1380*/  SHF.L.U64.HI R6, R226, 0x1, R13 ;  /* 0x00000001e2067819 */ /* 0x002fe2000001020d */
[----:B------:R0:W-:Y:S01]  /*1390*/  STL [R1+0x2c], R0 ;  /* 0x00002c0001007387 */ /* 0x0001e20000100800 */
[----:B------:R-:W-:Y:S01]  /*13a0*/  VIADD R33, R199, 0x100 ;  /* 0x00000100c7217836 */ /* 0x000fe20000000000 */
[----:B--2---:R-:W-:Y:S01]  /*13b0*/  SHF.L.U64.HI R4, R219, 0x1, R12 ;  /* 0x00000001db047819 */ /* 0x004fe2000001020c */
[C---:B------:R-:W-:Y:S01]  /*13c0*/  VIADD R32, R199.reuse, 0x140 ;  /* 0x00000140c7207836 */ /* 0x040fe20000000000 */
[----:B------:R1:W-:Y:S01]  /*13d0*/  STL [R1+0x30], R6 ;  /* 0x0000300601007387 */ /* 0x0003e20000100800 */
[----:B------:R-:W-:Y:S01]  /*13e0*/  VIADD R30, R199, 0x1c0 ;  /* 0x000001c0c71e7836 */ /* 0x000fe20000000000 */
[----:B------:R-:W-:Y:S01]  /*13f0*/  SHF.R.S32.HI R36, RZ, 0x1f, R36 ;  /* 0x0000001fff247819 */ /* 0x000fe20000011424 */
[----:B------:R-:W-:Y:S01]  /*1400*/  VIADD R28, R197, 0x58 ;  /* 0x00000058c51c7836 */ /* 0x000fe20000000000 */
[----:B------:R2:W-:Y:S01]  /*1410*/  STL [R1+0x34], R4 ;  /* 0x0000340401007387 */ /* 0x0005e20000100800 */
[----:B------:R-:W-:Y:S01]  /*1420*/  IMAD R206, R5, 0x8, R194 ;  /* 0x0000000805ce7824 */ /* 0x000fe200078e02c2 */
[----:B0-----:R-:W-:Y:S01]  /*1430*/  SHF.L.U64.HI R0, R216, 0x1, R15 ;  /* 0x00000001d8007819 */ /* 0x001fe2000001020f */
[----:B------:R-:W-:Y:S01]  /*1440*/  VIADD R15, R197, 0xa0 ;  /* 0x000000a0c50f7836 */ /* 0x000fe20000000000 */
[----:B------:R-:W-:Y:S01]  /*1450*/  SHF.R.S32.HI R5, RZ, 0x1f, R37 ;  /* 0x0000001fff057819 */ /* 0x000fe20000011425 */
[----:B------:R-:W-:Y:S01]  /*1460*/  VIADD R203, R200, 0x26800 ;  /* 0x00026800c8cb7836 */ /* 0x000fe20000000000 */
[----:B-1----:R-:W-:Y:S01]  /*1470*/  SHF.L.U64.HI R6, R215, 0x1, R14 ;  /* 0x00000001d7067819 */ /* 0x002fe2000001020e */
[----:B------:R0:W-:Y:S01]  /*1480*/  STL [R1+0x38], R0 ;  /* 0x0000380001007387 */ /* 0x0001e20000100800 */
[----:B------:R-:W-:Y:S01]  /*1490*/  SHF.R.S32.HI R5, RZ, 0x1f, R34 ;  /* 0x0000001fff057819 */ /* 0x000fe20000011422 */
[C---:B------:R-:W-:Y:S01]  /*14a0*/  VIADD R12, R197.reuse, 0xb8 ;  /* 0x000000b8c50c7836 */ /* 0x040fe20000000000 */
[----:B--2---:R-:W-:Y:S01]  /*14b0*/  SHF.L.U64.HI R4, R212, 0x1, R23 ;  /* 0x00000001d4047819 */ /* 0x004fe20000010217 */
[----:B------:R-:W-:Y:S01]  /*14c0*/  STL [R1+0x3c], R6 ;  /* 0x00003c0601007387 */ /* 0x000fe20000100800 */
[C---:B------:R-:W-:Y:S01]  /*14d0*/  VIADD R9, R197.reuse, 0xd0 ;  /* 0x000000d0c5097836 */ /* 0x040fe20000000000 */
[----:B------:R-:W-:Y:S01]  /*14e0*/  SHF.R.S32.HI R5, RZ, 0x1f, R31 ;  /* 0x0000001fff057819 */ /* 0x000fe2000001141f */
[C---:B------:R-:W-:Y:S01]  /*14f0*/  VIADD R10, R197.reuse, 0xc8 ;  /* 0x000000c8c50a7836 */ /* 0x040fe20000000000 */
[----:B------:R-:W-:Y:S01]  /*1500*/  SHF.R.S32.HI R35, RZ, 0x1f, R35 ;  /* 0x0000001fff237819 */ /* 0x000fe20000011423 */
[----:B------:R-:W-:Y:S01]  /*1510*/  VIADD R185, R18, 0x20 ;  /* 0x0000002012b97836 */ /* 0x000fe20000000000 */
[----:B0-----:R-:W-:Y:S01]  /*1520*/  SHF.L.U64.HI R0, R214, 0x1, R21 ;  /* 0x00000001d6007819 */ /* 0x001fe20000010215 */
[C---:B------:R-:W-:Y:S01]  /*1530*/  VIADD R21, R197.reuse, 0x88 ;  /* 0x00000088c5157836 */ /* 0x040fe20000000000 */
[----:B------:R-:W-:Y:S01]  /*1540*/  SHF.R.S32.HI R33, RZ, 0x1f, R33 ;  /* 0x0000001fff217819 */ /* 0x000fe20000011421 */
[C---:B------:R-:W-:Y:S01]  /*1550*/  VIADD R38, R197.reuse, 0x8 ;  /* 0x00000008c5267836 */ /* 0x040fe20000000000 */
[----:B------:R-:W-:Y:S01]  /*1560*/  SHF.R.S32.HI R32, RZ, 0x1f, R32 ;  /* 0x0000001fff207819 */ /* 0x000fe20000011420 */
[----:B------:R0:W-:Y:S01]  /*1570*/  STL [R1+0x40], R0 ;  /* 0x0000400001007387 */ /* 0x0001e20000100800 */
[----:B------:R-:W-:Y:S01]  /*1580*/  SHF.R.S32.HI R30, RZ, 0x1f, R30 ;  /* 0x0000001fff1e7819 */ /* 0x000fe2000001141e */
[C---:B------:R-:W-:Y:S01]  /*1590*/  VIADD R36, R197.reuse, 0x18 ;  /* 0x00000018c5247836 */ /* 0x040fe20000000000 */
[----:B------:R-:W-:Y:S01]  /*15a0*/  SEL R202, R202, 0xffffffe0, !P1 ;  /* 0xffffffe0caca7807 */ /* 0x000fe20004800000 */
[----:B------:R1:W-:Y:S01]  /*15b0*/  STL [R1+0x44], R4 ;  /* 0x0000440401007387 */ /* 0x0003e20000100800 */
[----:B------:R-:W-:Y:S01]  /*15c0*/  SHF.R.S32.HI R5, RZ, 0x1f, R28 ;  /* 0x0000001fff057819 */ /* 0x000fe2000001141c */
[C---:B------:R-:W-:Y:S01]  /*15d0*/  VIADD R35, R197.reuse, 0x20 ;  /* 0x00000020c5237836 */ /* 0x040fe20000000000 */
[----:B------:R-:W-:Y:S01]  /*15e0*/  SHF.R.S32.HI R3, RZ, 0x1f, R9 ;  /* 0x0000001fff037819 */ /* 0x000fe20000011409 */
[C---:B------:R-:W-:Y:S01]  /*15f0*/  VIADD R33, R197.reuse, 0x30 ;  /* 0x00000030c5217836 */ /* 0x040fe20000000000 */
[----:B------:R-:W-:Y:S01]  /*1600*/  SHF.R.S32.HI R19, RZ, 0x1f, R18 ;  /* 0x0000001fff137819 */ /* 0x000fe20000011412 */
[C---:B------:R-:W-:Y:S01]  /*1610*/  VIADD R32, R197.reuse, 0x38 ;  /* 0x00000038c5207836 */ /* 0x040fe20000000000 */
[----:B0-----:R-:W-:Y:S01]  /*1620*/  SHF.L.U64.HI R0, R210, 0x1, R25 ;  /* 0x00000001d2007819 */ /* 0x001fe20000010219 */
[----:B------:R-:W-:Y:S01]  /*1630*/  VIADD R25, R197, 0x70 ;  /* 0x00000070c5197836 */ /* 0x000fe20000000000 */
[----:B------:R-:W-:Y:S01]  /*1640*/  SHF.R.S32.HI R204, RZ, 0x1f, R185 ;  /* 0x0000001fffcc7819 */ /* 0x000fe200000114b9 */
[----:B-1----:R-:W-:Y:S01]  /*1650*/  IMAD R4, R7, 0x2, R2 ;  /* 0x0000000207047824 */ /* 0x002fe200078e0202 */
[----:B------:R-:W-:Y:S01]  /*1660*/  SHF.R.S32.HI R38, RZ, 0x1f, R38 ;  /* 0x0000001fff267819 */ /* 0x000fe20000011426 */
[----:B------:R0:W-:Y:S01]  /*1670*/  STL [R1+0x48], R0 ;  /* 0x0000480001007387 */ /* 0x0001e20000100800 */
        /* <DEDUP_REMOVED lines=28> */
[C---:B-1----:R-:W-:Y:S01]  /*1840*/  VIADD R4, R197.reuse, 0xf0 ;  /* 0x000000f0c5047836 */ /* 0x042fe20000000000 */
        /* <DEDUP_REMOVED lines=20> */
[----:B------:R-:W-:-:S07]  /*1990*/  SHF.R.S32.HI R0, RZ, 0x1f, R0 ;  /* 0x0000001fff007819 */ /* 0x000fce0000011400 */
.L_x_5971:
        /* <DEDUP_REMOVED lines=12> */
[----:B--2---:R-:W1:Y:S01]  /*1a60*/  @P0 LDC.64 R8, c[0x0][0xa28] ;  /* 0x00028a00ff080b82 */ /* 0x004e620000000a00 */
[----:B------:R-:W-:Y:S01]  /*1a70*/  ISETP.NE.AND.EX P3, PT, RZ, UR5, PT, P3 ;  /* 0x00000005ff007c0c */ /* 0x000fe2000bf65330 */
[----:B0-----:R-:W-:-:S06]  /*1a80*/  IMAD.WIDE R4, R83, 0x4, R4 ;  /* 0x0000000453047825 */ /* 0x001fcc00078e0204 */
[----:B------:R-:W0:Y:S01]  /*1a90*/  @P1 LDC.64 R6, c[0x0][0xa18] ;  /* 0x00028600ff061b82 */ /* 0x000e220000000a00 */
[----:B------:R-:W-:Y:S02]  /*1aa0*/  ULDC UR4, c[0x0][0x288] ;  /* 0x0000a20000047ab9 */ /* 0x000fe40000000800 */
[----:B------:R-:W-:Y:S01]  /*1ab0*/  IMAD.U32 R23, RZ, RZ, UR4 ;  /* 0x00000004ff177e24 */ /* 0x000fe2000f8e00ff */
[----:B------:R2:W-:Y:S01]  /*1ac0*/  STL [R1+0x50], R83 ;  /* 0x0000505301007387 */ /* 0x0005e20000100800 */
[----:B------:R-:W-:-:S03]  /*1ad0*/  ULDC.64 UR4, c[0x0][0x418] ;  /* 0x0001060000047ab9 */ /* 0x000fc60000000a00 */
        /* <DEDUP_REMOVED lines=17> */
[----:B------:R-:W-:Y:S02]  /*1bf0*/  LEA.HI R11, R0, R3, RZ, 0x10 ;  /* 0x00000003000b7211 */ /* 0x000fe400078f80ff */
        /* <DEDUP_REMOVED lines=11> */
.L_x_5744:
[----:B------:R-:W-:Y:S02]  /*1cb0*/  IMAD.U32 R34, RZ, RZ, UR5 ;  /* 0x00000005ff227e24 */ /* 0x000fe4000f8e00ff */
[----:B------:R-:W-:Y:S01]  /*1cc0*/  IMAD.U32 R25, RZ, RZ, UR4 ;  /* 0x00000004ff197e24 */ /* 0x000fe2000f8e00ff */
[----:B------:R-:W-:Y:S06]  /*1cd0*/  @!P2 BRA `(.L_x_5745) ;  /* 0x000000000010a947 */ /* 0x000fec0003800000 */
[----:B------:R-:W0:Y:S02]  /*1ce0*/  LDC.64 R4, c[0x0][0xa20] ;  /* 0x00028800ff047b82 */ /* 0x000e240000000a00 */
[----:B0-----:R-:W-:-:S05]  /*1cf0*/  IMAD.WIDE R4, R83, 0x4, R4 ;  /* 0x0000000453047825 */ /* 0x001fca00078e0204 */
[----:B------:R0:W5:Y:S01]  /*1d00*/  LDG.E R25, desc[UR40][R4.64] ;  /* 0x0000002804197981 */ /* 0x000162000c1e1900 */
[----:B------:R-:W-:Y:S05]  /*1d10*/  BRA `(.L_x_5746) ;  /* 0x0000000000107947 */ /* 0x000fea0003800000 */
.L_x_5745:
[----:B------:R-:W-:Y:S05]  /*1d20*/  @!P3 BRA `(.L_x_5746) ;  /* 0x00000000000cb947 */ /* 0x000fea0003800000 */
[----:B------:R-:W2:Y:S04]  /*1d30*/  LDG.E R0, desc[UR40][R4.64] ;  /* 0x0000002804007981 */ /* 0x000ea8000c1e1900 */
[----:B------:R-:W2:Y:S02]  /*1d40*/  LDG.E R25, desc[UR40][R4.64+0x4] ;  /* 0x0000042804197981 */ /* 0x000ea4000c1e1900 */
[----:B--2---:R-:W-:-:S07]  /*1d50*/  IMAD.IADD R25, R25, 0x1, -R0 ;  /* 0x0000000119197824 */ /* 0x004fce00078e0a00 */
.L_x_5746:
        /* <DEDUP_REMOVED lines=8> */
[----:B0-----:R-:W0:Y:S01]  /*1de0*/  @P1 LDC.64 R4, c[0x0][0xa30] ;  /* 0x00028c00ff041b82 */ /* 0x001e220000000a00 */
[----:B--2---:R-:W-:-:S05]  /*1df0*/  @P0 IMAD.WIDE R6, R83, 0x4, R6 ;  /* 0x0000000453060825 */ /* 0x004fca00078e0206 */
[----:B------:R-:W2:Y:S04]  /*1e00*/  @P0 LDG.E R0, desc[UR40][R6.64] ;  /* 0x0000002806000981 */ /* 0x000ea8000c1e1900 */
[----:B------:R-:W2:Y:S01]  /*1e10*/  @P0 LDG.E R3, desc[UR40][R6.64+0x4] ;  /* 0x0000042806030981 */ /* 0x000ea2000c1e1900 */
[----:B-----5:R-:W-:Y:S02]  /*1e20*/  IMAD.MOV.U32 R80, RZ, RZ, R25 ;  /* 0x000000ffff507224 */ /* 0x020fe400078e0019 */
[----:B0-----:R-:W-:-:S05]  /*1e30*/  @P1 IMAD.WIDE R4, R83, 0x4, R4 ;  /* 0x0000000453041825 */ /* 0x001fca00078e0204 */
[----:B------:R0:W5:Y:S01]  /*1e40*/  @P1 LDG.E R80, desc[UR40][R4.64] ;  /* 0x0000002804501981 */ /* 0x000162000c1e1900 */
[----:B-1----:R-:W-:Y:S01]  /*1e50*/  ISETP.NE.AND P1, PT, R8, 0x1, PT ;  /* 0x000000010800780c */ /* 0x002fe20003f25270 */
[----:B------:R-:W-:Y:S02]  /*1e60*/  IMAD.SHL.U32 R196, R81, 0x40, RZ ;  /* 0x0000004051c47824 */ /* 0x000fe400078e00ff */
[----:B------:R-:W-:Y:S01]  /*1e70*/  IMAD.IADD R13, R25, 0x1, -R10 ;  /* 0x00000001190d7824 */ /* 0x000fe200078e0a0a */
[----:B0-----:R-:W0:Y:S09]  /*1e80*/  LDC.64 R4, c[0x0][0x9e0] ;  /* 0x00027800ff047b82 */ /* 0x001e320000000a00 */
[----:B------:R-:W1:Y:S08]  /*1e90*/  @P1 LDC R9, c[0x0][0x44c] ;  /* 0x00011300ff091b82 */ /* 0x000e700000000800 */
[----:B------:R-:W3:Y:S01]  /*1ea0*/  @P1 LDC R8, c[0x0][0x450] ;  /* 0x00011400ff081b82 */ /* 0x000ee20000000800 */
[----:B0-----:R-:W-:Y:S01]  /*1eb0*/  ISETP.GE.AND P2, PT, R5, 0x1, PT ;  /* 0x000000010500780c */ /* 0x001fe20003f46270 */
[----:B--2---:R-:W-:-:S02]  /*1ec0*/  @P0 IMAD.IADD R34, R3, 0x1, -R0 ;  /* 0x0000000103220824 */ /* 0x004fc400078e0a00 */
[----:B------:R-:W-:Y:S02]  /*1ed0*/  VIADD R0, R196, 0x3f ;  /* 0x0000003fc4007836 */ /* 0x000fe40000000000 */
[----:B------:R-:W-:Y:S02]  /*1ee0*/  IMAD.IADD R184, R13, 0x1, R34 ;  /* 0x000000010db87824 */ /* 0x000fe400078e0222 */
[----:B-1----:R-:W-:-:S03]  /*1ef0*/  @P1 IMAD.HI.U32 R3, R0, R9, RZ ;  /* 0x0000000900031227 */ /* 0x002fc600078e00ff */
[C---:B------:R-:W-:Y:S01]  /*1f00*/  IADD3 R7, R184.reuse, 0x1, -R23 ;  /* 0x00000001b8077810 */ /* 0x040fe20007ffe817 */
[----:B------:R-:W-:Y:S01]  /*1f10*/  IMAD.MOV.U32 R6, RZ, RZ, R0 ;  /* 0x000000ffff067224 */ /* 0x000fe200078e0000 */
[----:B---3--:R-:W-:Y:S01]  /*1f20*/  @P1 SHF.R.U32.HI R6, RZ, R8, R3 ;  /* 0x00000008ff061219 */ /* 0x008fe20000011603 */
[----:B------:R-:W-:-:S04]  /*1f30*/  VIADD R0, R184, 0x3f ;  /* 0x0000003fb8007836 */ /* 0x000fc80000000000 */
[----:B------:R-:W-:Y:S01]  /*1f40*/  IMAD.IADD R9, R7, 0x1, R6 ;  /* 0x0000000107097824 */ /* 0x000fe200078e0206 */
[----:B------:R-:W-:-:S03]  /*1f50*/  SHF.R.S32.HI R3, RZ, 0x1f, R0 ;  /* 0x0000001fff037819 */ /* 0x000fc60000011400 */
[----:B------:R-:W-:Y:S01]  /*1f60*/  IMAD.IADD R4, R9, 0x1, R4 ;  /* 0x0000000109047824 */ /* 0x000fe200078e0204 */
[----:B------:R-:W-:-:S04]  /*1f70*/  LEA.HI R3, R3, R0, RZ, 0x6 ;  /* 0x0000000003037211 */ /* 0x000fc800078f30ff */
[----:B------:R-:W-:Y:S01]  /*1f80*/  SHF.R.S32.HI R38, RZ, 0x6, R3 ;  /* 0x00000006ff267819 */ /* 0x000fe20000011403 */
        /* <DEDUP_REMOVED lines=12> */
.L_x_5749:
[----:B------:R-:W-:-:S13]  /*2050*/  ISETP.NE.AND P0, PT, R5, 0x1, PT ;  /* 0x000000010500780c */ /* 0x000fda0003f05270 */
[----:B------:R-:W0:Y:S02]  /*2060*/  @P0 LDC.64 R6, c[0x0][0x9e8] ;  /* 0x00027a00ff060b82 */ /* 0x000e240000000a00 */
[----:B0-----:R-:W-:-:S05]  /*2070*/  @P0 IMAD.HI.U32 R6, R0, R6, RZ ;  /* 0x0000000600060227 */ /* 0x001fca00078e00ff */
[----:B------:R-:W-:-:S07]  /*2080*/  @P0 SHF.R.U32.HI R0, RZ, R7, R6 ;  /* 0x00000007ff000219 */ /* 0x000fce0000011606 */
.L_x_5750:
[----:B------:R-:W-:Y:S05]  /*2090*/  BSYNC B0 ;  /* 0x0000000000007941 */ /* 0x000fea0003800000 */
.L_x_5748:
[----:B------:R-:W-:-:S05]  /*20a0*/  IMAD R3, R0, R5, R5 ;  /* 0x0000000500037224 */ /* 0x000fca00078e0205 */
[----:B------:R-:W-:-:S07]  /*20b0*/  VIMNMX R4, R4, R3, PT ;  /* 0x0000000304047248 */ /* 0x000fce0003fe0100 */
.L_x_5747:
[----:B------:R-:W0:Y:S01]  /*20c0*/  @P1 LDC R7, c[0x0][0x44c] ;  /* 0x00011300ff071b82 */ /* 0x000e220000000800 */
[----:B------:R-:W-:Y:S01]  /*20d0*/  VIADD R4, R4, 0x3f ;  /* 0x0000003f04047836 */ /* 0x000fe20000000000 */
[----:B------:R-:W-:Y:S01]  /*20e0*/  ULDC UR4, c[0x0][0x9dc] ;  /* 0x0002770000047ab9 */ /* 0x000fe20000000800 */
[----:B------:R-:W-:Y:S02]  /*20f0*/  IMAD.MOV.U32 R0, RZ, RZ, R196 ;  /* 0x000000ffff007224 */ /* 0x000fe400078e00c4 */
[----:B------:R-:W-:Y:S01]  /*2100*/  IMAD.IADD R37, R184, 0x1, -R23 ;  /* 0x00000001b8257824 */ /* 0x000fe200078e0a17 */
[----:B------:R-:W-:Y:S02]  /*2110*/  SHF.R.S32.HI R3, RZ, 0x1f, R4 ;  /* 0x0000001fff037819 */ /* 0x000fe40000011404 */
[----:B------:R-:W1:Y:S02]  /*2120*/  @P1 LDC R9, c[0x0][0x450] ;  /* 0x00011400ff091b82 */ /* 0x000e640000000800 */
[----:B------:R-:W-:-:S04]  /*2130*/  LEA.HI R3, R3, R4, RZ, 0x6 ;  /* 0x0000000403037211 */ /* 0x000fc800078f30ff */
[----:B------:R-:W-:-:S04]  /*2140*/  SHF.R.S32.HI R3, RZ, 0x6, R3 ;  /* 0x00000006ff037819 */ /* 0x000fc80000011403 */
[----:B------:R-:W-:Y:S01]  /*2150*/  VIMNMX R8, R38, R3, PT ;  /* 0x0000000326087248 */ /* 0x000fe20003fe0100 */
[----:B0-----:R-:W-:-:S05]  /*2160*/  @P1 IMAD.HI.U32 R6, R196, R7, RZ ;  /* 0x00000007c4061227 */ /* 0x001fca00078e00ff */
[----:B-1----:R-:W-:-:S05]  /*2170*/  @P1 SHF.R.U32.HI R0, RZ, R9, R6 ;  /* 0x00000009ff001219 */ /* 0x002fca0000011606 */
        /* <DEDUP_REMOVED lines=13> */
.L_x_5753:
[----:B------:R-:W-:-:S13]  /*2250*/  ISETP.NE.AND P0, PT, R5, 0x1, PT ;  /* 0x000000010500780c */ /* 0x000fda0003f05270 */
[----:B------:R-:W0:Y:S02]  /*2260*/  @P0 LDC.64 R6, c[0x0][0x9e8] ;  /* 0x00027a00ff060b82 */ /* 0x000e240000000a00 */
[----:B0-----:R-:W-:-:S05]  /*2270*/  @P0 IMAD.HI.U32 R6, R0, R6, RZ ;  /* 0x0000000600060227 */ /* 0x001fca00078e00ff */
[----:B------:R-:W-:-:S07]  /*2280*/  @P0 SHF.R.U32.HI R0, RZ, R7, R6 ;  /* 0x00000007ff000219 */ /* 0x000fce0000011606 */
.L_x_5754:
[----:B------:R-:W-:Y:S05]  /*2290*/  BSYNC B0 ;  /* 0x0000000000007941 */ /* 0x000fea0003800000 */
.L_x_5752:
[----:B------:R-:W-:-:S05]  /*22a0*/  IMAD R0, R0, R5, RZ ;  /* 0x0000000500007224 */ /* 0x000fca00078e02ff */
[----:B------:R-:W-:-:S07]  /*22b0*/  VIMNMX R3, R3, R0, !PT ;  /* 0x0000000003037248 */ /* 0x000fce0007fe0100 */
.L_x_5751:
[----:B------:R-:W-:Y:S01]  /*22c0*/  SHF.R.S32.HI R0, RZ, 0x1f, R3 ;  /* 0x0000001fff007819 */ /* 0x000fe20000011403 */
[----:B------:R-:W-:Y:S01]  /*22d0*/  BSSY B0, `(.L_x_5755) ;  /* 0x000002a000007945 */ /* 0x000fe20003800000 */
[----:B------:R-:W-:Y:S02]  /*22e0*/  LOP3.LUT R14, R11, 0xff, RZ, 0xc0, !PT ;  /* 0x000000ff0b0e7812 */ /* 0x000fe400078ec0ff */
[----:B------:R-:W-:Y:S02]  /*22f0*/  LEA.HI R0, R0, R3, RZ, 0x6 ;  /* 0x0000000300007211 */ /* 0x000fe400078f30ff */
[----:B------:R-:W-:Y:S01]  /*2300*/  SHF.R.U32.HI R4, RZ, 0x10, R11 ;  /* 0x00000010ff047819 */ /* 0x000fe2000001160b */
[----:B------:R0:W-:Y:S01]  /*2310*/  STL [R1+0x54], R14 ;  /* 0x0000540e01007387 */ /* 0x0001e20000100800 */
[----:B------:R-:W-:-:S03]  /*2320*/  SHF.R.S32.HI R0, RZ, 0x6, R0 ;  /* 0x00000006ff007819 */ /* 0x000fc60000011400 */
[----:B------:R0:W-:Y:S01]  /*2330*/  STL [R1+0x4c], R4 ;  /* 0x00004c0401007387 */ /* 0x0001e20000100800 */
[----:B------:R-:W-:Y:S01]  /*2340*/  VIMNMX R9, RZ, R0, !PT ;  /* 0x00000000ff097248 */ /* 0x000fe20007fe0100 */
[----:B------:R-:W-:-:S03]  /*2350*/  IMAD.MOV.U32 R0, RZ, RZ, RZ ;  /* 0x000000ffff007224 */ /* 0x000fc600078e00ff */
[----:B------:R-:W-:-:S13]  /*2360*/  ISETP.GT.AND P0, PT, R8, R9, PT ;  /* 0x000000090800720c */ /* 0x000fda0003f04270 */
[----:B0-----:R-:W-:Y:S05]  /*2370*/  @!P0 BRA `(.L_x_5756) ;  /* 0x00000000007c8947 */ /* 0x001fea0003800000 */
        /* <DEDUP_REMOVED lines=31> */
.L_x_5756:
[----:B------:R-:W-:Y:S05]  /*2570*/  BSYNC B0 ;  /* 0x0000000000007941 */ /* 0x000fea0003800000 */
.L_x_5755:
[----:B------:R-:W-:Y:S01]  /*2580*/  IMAD R3, R14, R0, R9 ;  /* 0x000000000e037224 */ /* 0x000fe200078e0209 */
        /* <DEDUP_REMOVED lines=35> */
.L_x_5759:
[----:B------:R-:W-:Y:S05]  /*27c0*/  BSYNC B6 ;  /* 0x0000000000067941 */ /* 0x000fea0003800000 */
.L_x_5758:
        /* <DEDUP_REMOVED lines=20> */
.L_x_5761:
[----:B------:R-:W-:Y:S05]  /*2910*/  BSYNC B6 ;  /* 0x0000000000067941 */ /* 0x000fea0003800000 */
.L_x_5760:
[----:B------:R-:W-:Y:S01]  /*2920*/  ULDC.64 UR4, c[0x0][0x9f8] ;  /* 0x00027e0000047ab9 */ /* 0x000fe20000000a00 */
[----:B------:R-:W-:Y:S01]  /*2930*/  IMAD.MOV.U32 R0, RZ, RZ, R83 ;  /* 0x000000ffff007224 */ /* 0x000fe200078e0053 */
[----:B------:R-:W-:Y:S01]  /*2940*/  ISETP.NE.U32.AND P0, PT, RZ, UR4, PT ;  /* 0x00000004ff007c0c */ /* 0x000fe2000bf05070 */
[----:B------:R-:W0:Y:S01]  /*2950*/  S2R R3, SR_TID.X ;  /* 0x0000000000037919 */ /* 0x000e220000002100 */
[----:B------:R-:W1:Y:S08]  /*2960*/  LDC.64 R6, c[0x0][0x3f8] ;  /* 0x0000fe00ff067b82 */ /* 0x000e700000000a00 */
[----:B------:R-:W2:Y:S01]  /*2970*/  LDC R47, c[0x0][0x3f4] ;  /* 0x0000fd00ff2f7b82 */ /* 0x000ea20000000800 */
[----:B------:R-:W-:-:S02]  /*2980*/  ISETP.NE.AND.EX P0, PT, RZ, UR5, PT, P0 ;  /* 0x00000005ff007c0c */ /* 0x000fc4000bf05300 */
[----:B------:R-:W-:Y:S02]  /*2990*/  SHF.R.S32.HI R9, RZ, 0x1f, R193 ;  /* 0x0000001fff097819 */ /* 0x000fe400000114c1 */
[----:B------:R-:W-:Y:S01]  /*29a0*/  SHF.R.S32.HI R191, RZ, 0x1f, R190 ;  /* 0x0000001fffbf7819 */ /* 0x000fe200000114be */
[----:B------:R-:W3:Y:S01]  /*29b0*/  S2R R46, SR_TID.X ;  /* 0x00000000002e7919 */ /* 0x000ee20000002100 */
[----:B------:R-:W-:Y:S01]  /*29c0*/  IMAD.SHL.U32 R42, R198, 0x40, RZ ;  /* 0x00000040c62a7824 */ /* 0x000fe200078e00ff */
[----:B------:R-:W-:-:S06]  /*29d0*/  ULDC UR4, c[0x0][0x2f4] ;  /* 0x0000bd0000047ab9 */ /* 0x000fcc0000000800 */
[----:B------:R-:W4:Y:S02]  /*29e0*/  @P0 LDC.64 R4, c[0x0][0x9f8] ;  /* 0x00027e00ff040b82 */ /* 0x000f240000000a00 */
[----:B----4-:R-:W-:-:S05]  /*29f0*/  @P0 IMAD.WIDE R4, R83, 0x4, R4 ;  /* 0x0000000453040825 */ /* 0x010fca00078e0204 */
[----:B------:R4:W3:Y:S01]  /*2a00*/  @P0 LDG.E R0, desc[UR40][R4.64] ;  /* 0x0000002804000981 */ /* 0x0008e2000c1e1900 */
[----:B0-----:R-:W-:Y:S01]  /*2a10*/  VIADD R10, R3, 0xffffff80 ;  /* 0xffffff80030a7836 */ /* 0x001fe20000000000 */
[----:B--2---:R-:W-:Y:S01]  /*2a20*/  ISETP.GE.AND P0, PT, R18, R47, PT ;  /* 0x0000002f1200720c */ /* 0x004fe20003f06270 */
[-C--:B-1----:R-:W-:Y:S01]  /*2a30*/  IMAD R8, R9, R6.reuse, RZ ;  /* 0x0000000609087224 */ /* 0x082fe200078e02ff */
[----:B------:R-:W-:Y:S01]  /*2a40*/  LOP3.LUT R42, R42, 0x1c0, RZ, 0xc0, !PT ;  /* 0x000001c02a2a7812 */ /* 0x000fe200078ec0ff */
[C---:B------:R-:W-:Y:S01]  /*2a50*/  IMAD.WIDE.U32 R20, R193.reuse, R6, R190 ;  /* 0x00000006c1147225 */ /* 0x040fe200078e00be */
[----:B------:R-:W-:Y:S02]  /*2a60*/  SHF.R.S32.HI R3, RZ, 0x1f, R10 ;  /* 0x0000001fff037819 */ /* 0x000fe4000001140a */
[----:B------:R-:W-:Y:S01]  /*2a70*/  SHF.R.U32.HI R44, RZ, 0x3, R42 ;  /* 0x00000003ff2c7819 */ /* 0x000fe2000001162a */
[----:B------:R-:W-:Y:S01]  /*2a80*/  IMAD R11, R193, R7, R8 ;  /* 0x00000007c10b7224 */ /* 0x000fe200078e0208 */
[----:B----4-:R-:W0:Y:S01]  /*2a90*/  LDC.64 R4, c[0x0][0x408] ;  /* 0x00010200ff047b82 */ /* 0x010e220000000a00 */
[----:B------:R-:W-:Y:S01]  /*2aa0*/  LEA.HI R3, R3, R10, RZ, 0x2 ;  /* 0x0000000a03037211 */ /* 0x000fe200078f10ff */
[----:B------:R-:W-:Y:S01]  /*2ab0*/  IMAD.WIDE.U32 R28, R193, R6, R18 ;  /* 0x00000006c11c7225 */ /* 0x000fe200078e0012 */
[----:B------:R-:W-:-:S02]  /*2ac0*/  ISETP.GE.AND P2, PT, R18, UR4, PT ;  /* 0x0000000412007c0c */ /* 0x000fc4000bf46270 */
[----:B------:R-:W-:Y:S01]  /*2ad0*/  LOP3.LUT R13, R3, 0xfffffffc, RZ, 0xc0, !PT ;  /* 0xfffffffc030d7812 */ /* 0x000fe200078ec0ff */
[----:B------:R-:W-:Y:S01]  /*2ae0*/  IMAD.IADD R21, R21, 0x1, R11 ;  /* 0x0000000115157824 */ /* 0x000fe200078e020b */
[----:B------:R-:W-:Y:S01]  /*2af0*/  SHF.L.U64.HI R40, R6, 0x6, R7 ;  /* 0x0000000606287819 */ /* 0x000fe20000010207 */
[----:B------:R-:W-:Y:S01]  /*2b00*/  IMAD.IADD R29, R11, 0x1, R29 ;  /* 0x000000010b1d7824 */ /* 0x000fe200078e021d */
[----:B-----5:R-:W-:Y:S01]  /*2b10*/  SHF.R.S32.HI R11, RZ, 0x1f, R80 ;  /* 0x0000001fff0b7819 */ /* 0x020fe20000011450 */
[----:B------:R-:W-:Y:S01]  /*2b20*/  IMAD.IADD R12, R10, 0x1, -R13 ;  /* 0x000000010a0c7824 */ /* 0x000fe200078e0a0d */
[----:B------:R-:W-:Y:S01]  /*2b30*/  ISETP.GE.AND P1, PT, R185, UR4, PT ;  /* 0x00000004b9007c0c */ /* 0x000fe2000bf26270 */
[-C--:B------:R-:W-:Y:S01]  /*2b40*/  IMAD.WIDE.U32 R20, R80, R6.reuse, R20 ;  /* 0x0000000650147225 */ /* 0x080fe200078e0014 */
[----:B------:R-:W-:Y:S02]  /*2b50*/  P2R R60, PR, RZ, 0x4 ;  /* 0x00000004ff3c7803 */ /* 0x000fe40000000000 */
[----:B---3--:R-:W-:Y:S01]  /*2b60*/  LEA.HI R46, R46, 0x8, RZ, 0x19 ;  /* 0x000000082e2e7811 */ /* 0x008fe200078fc8ff */
[----:B------:R-:W-:-:S02]  /*2b70*/  IMAD R10, R11, R6, RZ ;  /* 0x000000060b0a7224 */ /* 0x000fc400078e02ff */
[----:B------:R-:W-:-:S04]  /*2b80*/  IMAD.WIDE.U32 R28, R80, R6, R28 ;  /* 0x00000006501c7225 */ /* 0x000fc800078e001c */
[----:B------:R-:W-:Y:S02]  /*2b90*/  IMAD.IADD R3, R24, 0x1, R25 ;  /* 0x0000000118037824 */ /* 0x000fe400078e0219 */
[-C--:B0-----:R-:W-:Y:S01]  /*2ba0*/  IMAD R8, R9, R4.reuse, RZ ;  /* 0x0000000409087224 */ /* 0x081fe200078e02ff */
[----:B------:R-:W-:Y:S01]  /*2bb0*/  SEL R9, R47, RZ, P0 ;  /* 0x000000ff2f097207 */ /* 0x000fe20000000000 */
[-C--:B------:R-:W-:Y:S01]  /*2bc0*/  IMAD R11, R11, R4.reuse, RZ ;  /* 0x000000040b0b7224 */ /* 0x080fe200078e02ff */
[----:B------:R-:W-:Y:S01]  /*2bd0*/  SHF.L.U64.HI R43, R4, 0x6, R5 ;  /* 0x00000006042b7819 */ /* 0x000fe20000010205 */
[CC--:B------:R-:W-:Y:S02]  /*2be0*/  IMAD R13, R193.reuse, R5.reuse, R8 ;  /* 0x00000005c10d7224 */ /* 0x0c0fe400078e0208 */
[----:B------:R-:W-:Y:S02]  /*2bf0*/  IMAD.IADD R9, R18, 0x1, R9 ;  /* 0x0000000112097824 */ /* 0x000fe400078e0209 */
[----:B------:R-:W-:Y:S01]  /*2c00*/  IMAD R11, R80, R5, R11 ;  /* 0x00000005500b7224 */ /* 0x000fe200078e020b */
[----:B------:R-:W-:Y:S01]  /*2c10*/  LOP3.LUT R5, R42, 0x18, R18, 0xf8, !PT ;  /* 0x000000182a057812 */ /* 0x000fe200078ef812 */
[----:B------:R-:W-:Y:S01]  /*2c20*/  IMAD.WIDE.U32 R30, R193, R4, R190 ;  /* 0x00000004c11e7225 */ /* 0x000fe200078e00be */
[----:B------:R-:W-:-:S02]  /*2c30*/  SHF.R.S32.HI R8, RZ, 0x1f, R9 ;  /* 0x0000001fff087819 */ /* 0x000fc40000011409 */
        /* <DEDUP_REMOVED lines=9> */
[C---:B------:R-:W-:Y:S01]  /*2cd0*/  IMAD R9, R80.reuse, R7, R10 ;  /* 0x0000000750097224 */ /* 0x040fe200078e020a */
[----:B------:R-:W-:Y:S01]  /*2ce0*/  SHF.R.S32.HI R58, RZ, 0x1f, R53 ;  /* 0x0000001fff3a7819 */ /* 0x000fe20000011435 */
[----:B------:R-:W-:-:S04]  /*2cf0*/  IMAD.WIDE.U32 R30, R80, R4, R30 ;  /* 0x00000004501e7225 */ /* 0x000fc800078e001e */
[----:B------:R-:W-:-:S04]  /*2d00*/  IMAD.WIDE.U32 R32, R80, R4, R32 ;  /* 0x0000000450207225 */ /* 0x000fc800078e0020 */
[----:B------:R-:W-:Y:S02]  /*2d10*/  IMAD.SHL.U32 R41, R6, 0x40, RZ ;  /* 0x0000004006297824 */ /* 0x000fe400078e00ff */
[----:B------:R-:W-:Y:S02]  /*2d20*/  IMAD.SHL.U32 R45, R4, 0x40, RZ ;  /* 0x00000040042d7824 */ /* 0x000fe400078e00ff */
[----:B------:R-:W-:Y:S02]  /*2d30*/  IMAD.SHL.U32 R47, R47, 0x2, RZ ;  /* 0x000000022f2f7824 */ /* 0x000fe400078e00ff */
[----:B------:R-:W-:Y:S02]  /*2d40*/  IMAD R49, R12, 0x40, R193 ;  /* 0x000000400c317824 */ /* 0x000fe400078e02c1 */
[----:B------:R-:W-:Y:S02]  /*2d50*/  IMAD.IADD R51, R21, 0x1, R9 ;  /* 0x0000000115337824 */ /* 0x000fe400078e0209 */
[----:B------:R-:W-:-:S02]  /*2d60*/  IMAD.IADD R52, R9, 0x1, R29 ;  /* 0x0000000109347824 */ /* 0x000fc400078e021d */
[----:B------:R-:W-:Y:S02]  /*2d70*/  IMAD.IADD R56, R31, 0x1, R11 ;  /* 0x000000011f387824 */ /* 0x000fe400078e020b */
[----:B------:R-:W-:Y:S02]  /*2d80*/  IMAD.IADD R57, R11, 0x1, R33 ;  /* 0x000000010b397824 */ /* 0x000fe400078e0221 */
[----:B------:R-:W-:Y:S01]  /*2d90*/  IMAD R59, R208, 0x200, R5 ;  /* 0x00000200d03b7824 */ /* 0x000fe200078e0205 */
[----:B------:R-:W-:-:S07]  /*2da0*/  SHF.R.S32.HI R50, RZ, 0x1f, R0 ;  /* 0x0000001fff327819 */ /* 0x000fce0000011400 */
.L_x_5794:
[----:B0-----:R-:W0:Y:S01]  /*2db0*/  LDC R63, c[0x0][0x430] ;  /* 0x00010c00ff3f7b82 */ /* 0x001e220000000800 */
        /* <DEDUP_REMOVED lines=10> */
[----:B------:R-:W2:Y:S08]  /*2e60*/  @!P2 LDC.64 R4, c[0x0][0x418] ;  /* 0x00010600ff04ab82 */ /* 0x000eb00000000a00 */
        /* <DEDUP_REMOVED lines=40> */
[----:B------:R-:W-:Y:S02]  /*30f0*/  IMAD R9, R10, R41, R8 ;  /* 0x000000290a097224 */ /* 0x000fe400078e0208 */
        /* <DEDUP_REMOVED lines=17> */
[----:B------:R-:W-:Y:S01]  /*3210*/  ULDC.64 UR4, c[0x0][0x3e8] ;  /* 0x0000fa0000047ab9 */ /* 0x000fe20000000a00 */
[----:B------:R-:W-:Y:S01]  /*3220*/  IMAD.MOV.U32 R6, RZ, RZ, R30 ;  /* 0x000000ffff067224 */ /* 0x000fe200078e001e */
[----:B------:R-:W-:Y:S01]  /*3230*/  ULDC.64 UR6, c[0x0][0x400] ;  /* 0x0001000000067ab9 */ /* 0x000fe20000000a00 */
[----:B------:R-:W-:Y:S01]  /*3240*/  IMAD.MOV.U32 R7, RZ, RZ, R56 ;  /* 0x000000ffff077224 */ /* 0x000fe200078e0038 */
[----:B------:R-:W-:Y:S01]  /*3250*/  CS2R R24, SRZ ;  /* 0x0000000000187805 */ /* 0x000fe2000001ff00 */
[-C--:B------:R-:W-:Y:S02]  /*3260*/  IMAD R5, R10, R45.reuse, R8 ;  /* 0x0000002d0a057224 */ /* 0x080fe400078e0208 */
[----:B------:R-:W-:Y:S01]  /*3270*/  IMAD.WIDE.U32 R8, R35, R45, R6 ;  /* 0x0000002d23087225 */ /* 0x000fe200078e0006 */
[----:B------:R-:W-:-:S03]  /*3280*/  IADD3 R7, P3, R20, R4, RZ ;  /* 0x0000000414077210 */ /* 0x000fc60007f7e0ff */
[----:B------:R-:W-:Y:S01]  /*3290*/  IMAD.IADD R5, R9, 0x1, R5 ;  /* 0x0000000109057824 */ /* 0x000fe200078e0205 */
[C---:B------:R-:W-:Y:S01]  /*32a0*/  LEA R4, P5, R8.reuse, UR6, 0x1 ;  /* 0x0000000608047c11 */ /* 0x040fe2000f8a08ff */
[----:B------:R-:W-:Y:S01]  /*32b0*/  IMAD.X R10, R11, 0x1, R51, P3 ;  /* 0x000000010b0a7824 */ /* 0x000fe200018e0633 */
[C---:B------:R-:W-:Y:S02]  /*32c0*/  LEA R6, P3, R7.reuse, UR4, 0x1 ;  /* 0x0000000407067c11 */ /* 0x040fe4000f8608ff */
[----:B------:R-:W-:Y:S02]  /*32d0*/  LEA.HI.X R5, R8, UR7, R5, 0x1, P5 ;  /* 0x0000000708057c11 */ /* 0x000fe4000a8f0c05 */
[----:B------:R-:W-:Y:S02]  /*32e0*/  CS2R R8, SRZ ;  /* 0x0000000000087805 */ /* 0x000fe4000001ff00 */
[----:B------:R-:W-:Y:S02]  /*32f0*/  LEA.HI.X R7, R7, UR5, R10, 0x1, P3 ;  /* 0x0000000507077c11 */ /* 0x000fe400098f0c0a */
[----:B------:R-:W-:-:S02]  /*3300*/  ISETP.GE.AND P5, PT, R190, R69, PT ;  /* 0x00000045be00720c */ /* 0x000fc40003fa6270 */
[----:B------:R-:W-:-:S11]  /*3310*/  ISETP.GE.AND P3, PT, R205, R69, PT ;  /* 0x00000045cd00720c */ /* 0x000fd60003f66270 */
[----:B------:R0:W5:Y:S04]  /*3320*/  @!P5 LDG.E.64 R26, desc[UR40][R6.64] ;  /* 0x00000028061ad981 */ /* 0x000168000c1e1b00 */
[----:B------:R0:W5:Y:S04]  /*3330*/  @!P3 LDG.E.64 R8, desc[UR40][R6.64+0x20] ;  /* 0x000020280608b981 */ /* 0x000168000c1e1b00 */
[----:B------:R0:W5:Y:S04]  /*3340*/  @!P5 LDG.E.64 R54, desc[UR40][R4.64] ;  /* 0x000000280436d981 */ /* 0x000168000c1e1b00 */
[----:B------:R0:W5:Y:S02]  /*3350*/  @!P3 LDG.E.64 R24, desc[UR40][R4.64+0x20] ;  /* 0x000020280418b981 */ /* 0x000164000c1e1b00 */
.L_x_5766:
[----:B------:R-:W-:Y:S05]  /*3360*/  BSYNC B1 ;  /* 0x0000000000017941 */ /* 0x000fea0003800000 */
.L_x_5765:
[----:B------:R-:W-:Y:S01]  /*3370*/  UISETP.NE.AND UP0, UPT, UR37, 0x3, UPT ;  /* 0x000000032500788c */ /* 0x000fe2000bf05270 */
[----:B0----5:R-:W-:Y:S02]  /*3380*/  IMAD.MOV.U32 R4, RZ, RZ, R8 ;  /* 0x000000ffff047224 */ /* 0x021fe400078e0008 */
[----:B------:R-:W-:Y:S02]  /*3390*/  IMAD.MOV.U32 R5, RZ, RZ, R9 ;  /* 0x000000ffff057224 */ /* 0x000fe400078e0009 */
[----:B------:R-:W-:Y:S01]  /*33a0*/  IMAD.MOV.U32 R6, RZ, RZ, R26 ;  /* 0x000000ffff067224 */ /* 0x000fe200078e001a */
[----:B------:R-:W-:Y:S01]  /*33b0*/  PLOP3.LUT P3, PT, PT, PT, UP0, 0x80, 0x0 ;  /* 0x000000000000781c */ /* 0x000fe20003f6f008 */
[----:B------:R-:W-:Y:S01]  /*33c0*/  IMAD.MOV.U32 R7, RZ, RZ, R55 ;  /* 0x000000ffff077224 */ /* 0x000fe200078e0037 */
[----:B------:R-:W-:Y:S01]  /*33d0*/  PRMT R75, R5, 0x5410, R4 ;  /* 0x00005410054b7816 */ /* 0x000fe20000000004 */
[----:B------:R-:W-:Y:S01]  /*33e0*/  IMAD.MOV.U32 R4, RZ, RZ, R27 ;  /* 0x000000ffff047224 */ /* 0x000fe200078e001b */
[----:B------:R-:W-:Y:S01]  /*33f0*/  PRMT R72, R72, 0x5410, R6 ;  /* 0x0000541048487816 */ /* 0x000fe20000000006 */
[----:B------:R-:W-:-:S02]  /*3400*/  IMAD.MOV.U32 R5, RZ, RZ, R25 ;  /* 0x000000ffff057224 */ /* 0x000fc400078e0019 */
[----:B------:R-:W-:Y:S01]  /*3410*/  IMAD.MOV.U32 R6, RZ, RZ, R54 ;  /* 0x000000ffff067224 */ /* 0x000fe200078e0036 */
[----:B------:R-:W-:Y:S01]  /*3420*/  PRMT R74, R4, 0x7610, R74 ;  /* 0x00007610044a7816 */ /* 0x000fe2000000004a */
[----:B------:R-:W-:-:S03]  /*3430*/  IMAD.MOV.U32 R4, RZ, RZ, R24 ;  /* 0x000000ffff047224 */ /* 0x000fc600078e0018 */
[----:B------:R-:W-:Y:S02]  /*3440*/  PRMT R72, R6, 0x7610, R72 ;  /* 0x0000761006487816 */ /* 0x000fe40000000048 */
[----:B------:R-:W-:Y:S02]  /*3450*/  PRMT R77, R5, 0x5410, R4 ;  /* 0x00005410054d7816 */ /* 0x000fe40000000004 */
[----:B------:R-:W-:Y:S01]  /*3460*/  PRMT R74, R74, 0x5410, R7 ;  /* 0x000054104a4a7816 */ /* 0x000fe20000000007 */
[----:B------:R-:W-:Y:S06]  /*3470*/  @!P3 BRA `(.L_x_5767) ;  /* 0x000000000004b947 */ /* 0x000fec0003800000 */
[----:B------:R-:W-:Y:S01]  /*3480*/  BPT.TRAP 0x1 ;  /* 0x000000040000795c */ /* 0x000fe20000300000 */
.L_x_5767:
[----:B------:R-:W-:Y:S01]  /*3490*/  IMAD R61, R187, 0x8, R2 ;  /* 0x00000008bb3d7824 */ /* 0x000fe200078e0202 */
[----:B------:R-:W-:Y:S01]  /*34a0*/  SHF.L.U32 R68, R192, 0x1f, RZ ;  /* 0x0000001fc0447819 */ /* 0x000fe200000006ff */
[----:B------:R-:W-:Y:S03]  /*34b0*/  BSSY B1, `(.L_x_5768) ;  /* 0x0000003000017945 */ /* 0x000fe60003800000 */
[----:B------:R-:W0:Y:S02]  /*34c0*/  SYNCS.PHASECHK.TRANS64.TRYWAIT P5, [R61+URZ+0x28c90], R68 ;  /* 0x028c90443d0075a7 */ /* 0x000e2400080a017f */
[----:B0-----:R-:W-:Y:S05]  /*34d0*/  @!P5 BRA `(.L_x_5769) ;  /* 0x000002000084d947 */ /* 0x001fea0003800000 */
.L_x_6120:
[----:B------:R-:W-:Y:S05]  /*34e0*/  BSYNC B1 ;  /* 0x0000000000017941 */ /* 0x000fea0003800000 */
.L_x_5768:
[----:B------:R-:W-:-:S03]  /*34f0*/  UMOV UR4, 0xffffffff ;  /* 0xffffffff00047882 */ /* 0x000fc60000000000 */
[----:B------:R-:W-:Y:S05]  /*3500*/  BRA.DIV UR4, `(.L_x_5770) ;  /* 0x00000202048c7947 */ /* 0x000fea000b800000 */
[----:B------:R1:W2:Y:S04]  /*3510*/  SHFL.IDX PT, R73, R14, RZ, 0x1c1f ;  /* 0x001c1fff0e497589 */ /* 0x0002a800000e0000 */
[----:B------:R-:W3:Y:S02]  /*3520*/  SHFL.IDX PT, R70, R70, RZ, 0x1c1f ;  /* 0x001c1fff46467589 */ /* 0x000ee400000e0000 */
.L_x_6124:
[----:B------:R-:W-:Y:S05]  /*3530*/  @P4 BRA `(.L_x_5771) ;  /* 0x00000014006c4947 */ /* 0x000fea0003800000 */
[----:B------:R-:W-:Y:S01]  /*3540*/  ISETP.NE.AND P5, PT, R60, RZ, PT ;  /* 0x000000ff3c00720c */ /* 0x000fe20003fa5270 */
[----:B------:R-:W-:-:S12]  /*3550*/  BSSY B1, `(.L_x_5772) ;  /* 0x0000036000017945 */ /* 0x000fd80003800000 */
[----:B------:R-:W-:Y:S05]  /*3560*/  @P5 BRA `(.L_x_5773) ;  /* 0x0000000000d05947 */ /* 0x000fea0003800000 */
[----:B------:R4:W0:Y:S01]  /*3570*/  LDS.128 R4, [R71+0x22400] ;  /* 0x0224000047047984 */ /* 0x0008220000000c00 */
[----:B------:R-:W-:Y:S01]  /*3580*/  ISETP.GE.AND P5, PT, R190, R69, PT ;  /* 0x00000045be00720c */ /* 0x000fe20003fa6270 */
[----:B------:R-:W-:Y:S01]  /*3590*/  BSSY B2, `(.L_x_5774) ;  /* 0x0000030000027945 */ /* 0x000fe20003800000 */
[----:B---3--:R-:W-:-:S04]  /*35a0*/  LEA R10, P4, R18, R70, 0x1 ;  /* 0x00000046120a7211 */ /* 0x008fc800078808ff */
[----:B--2---:R-:W-:-:S07]  /*35b0*/  LEA.HI.X R11, R18, R73, R19, 0x1, P4 ;  /* 0x00000049120b7211 */ /* 0x004fce00020f0c13 */
[----:B----4-:R-:W-:Y:S05]  /*35c0*/  @P5 BRA `(.L_x_5775) ;  /* 0x0000000000b05947 */ /* 0x010fea0003800000 */
[----:B------:R-:W-:Y:S01]  /*35d0*/  SHF.R.U64 R13, R54, 0x10, R55 ;  /* 0x00000010360d7819 */ /* 0x000fe20000001237 */
[C---:B01----:R-:W-:Y:S01]  /*35e0*/  IMAD.U32 R14, R5.reuse, 0x10000, RZ ;  /* 0x00010000050e7824 */ /* 0x043fe200078e00ff */
[----:B------:R-:W-:Y:S02]  /*35f0*/  SHF.R.U64 R12, R26, 0x10, R27 ;  /* 0x000000101a0c7819 */ /* 0x000fe4000000121b */
[C---:B------:R-:W-:Y:S02]  /*3600*/  PRMT R13, R72.reuse, 0x5410, R13 ;  /* 0x00005410480d7816 */ /* 0x040fe4000000000d */
[----:B------:R-:W-:Y:S02]  /*3610*/  PRMT R12, R72, 0x5432, R12 ;  /* 0x00005432480c7816 */ /* 0x000fe4000000000c */
[----:B------:R-:W-:Y:S02]  /*3620*/  LOP3.LUT R15, R5, 0xffff0000, RZ, 0xc0, !PT ;  /* 0xffff0000050f7812 */ /* 0x000fe400078ec0ff */
[----:B------:R-:W-:-:S02]  /*3630*/  LOP3.LUT R54, R13, 0xffff0000, RZ, 0xc0, !PT ;  /* 0xffff00000d367812 */ /* 0x000fc400078ec0ff */
[----:B------:R-:W-:Y:S02]  /*3640*/  LOP3.LUT R26, R12, 0xffff0000, RZ, 0xc0, !PT ;  /* 0xffff00000c1a7812 */ /* 0x000fe400078ec0ff */
[----:B------:R-:W-:Y:S01]  /*3650*/  SHF.R.U32.HI R71, RZ, 0x10, R27 ;  /* 0x00000010ff477819 */ /* 0x000fe2000001161b */
[C---:B------:R-:W-:Y:S01]  /*3660*/  FMUL.FTZ R5, R15.reuse, R54 ;  /* 0x000000360f057220 */ /* 0x040fe20000410000 */
[----:B------:R-:W-:Y:S01]  /*3670*/  SHF.R.U32.HI R72, RZ, 0x10, R55 ;  /* 0x00000010ff487819 */ /* 0x000fe20000011637 */
[-C--:B------:R-:W-:Y:S01]  /*3680*/  FMUL.FTZ R27, R15, R26.reuse ;  /* 0x0000001a0f1b7220 */ /* 0x080fe20000410000 */
[----:B------:R-:W-:Y:S01]  /*3690*/  PRMT R15, R74, 0x5410, R71 ;  /* 0x000054104a0f7816 */ /* 0x000fe20000000047 */
[----:B------:R-:W-:Y:S01]  /*36a0*/  FFMA.FTZ R5, R14, R26, -R5 ;  /* 0x0000001a0e057223 */ /* 0x000fe20000010805 */
[----:B------:R-:W-:Y:S01]  /*36b0*/  PRMT R72, R74, 0x5432, R72 ;  /* 0x000054324a487816 */ /* 0x000fe20000000048 */
[----:B------:R-:W-:Y:S01]  /*36c0*/  FFMA.FTZ R14, R14, R54, R27 ;  /* 0x000000360e0e7223 */ /* 0x000fe2000001001b */
[----:B------:R-:W-:Y:S01]  /*36d0*/  LOP3.LUT R54, R6, 0xffff0000, RZ, 0xc0, !PT ;  /* 0xffff000006367812 */ /* 0x000fe200078ec0ff */
[----:B------:R-:W-:Y:S01]  /*36e0*/  IMAD.U32 R71, R15, 0x10000, RZ ;  /* 0x000100000f477824 */ /* 0x000fe200078e00ff */
[----:B------:R-:W-:Y:S01]  /*36f0*/  LOP3.LUT R55, R7, 0xffff0000, RZ, 0xc0, !PT ;  /* 0xffff000007377812 */ /* 0x000fe200078ec0ff */
[----:B------:R-:W-:Y:S01]  /*3700*/  IMAD.U32 R74, R72, 0x10000, RZ ;  /* 0x00010000484a7824 */ /* 0x000fe200078e00ff */
[----:B------:R-:W-:Y:S01]  /*3710*/  LOP3.LUT R26, R4, 0xffff0000, RZ, 0xc0, !PT ;  /* 0xffff0000041a7812 */ /* 0x000fe200078ec0ff */
[----:B------:R-:W-:-:S02]  /*3720*/  IMAD.U32 R27, R6, 0x10000, RZ ;  /* 0x00010000061b7824 */ /* 0x000fc400078e00ff */
[CC--:B------:R-:W-:Y:S01]  /*3730*/  FMUL.FTZ R78, R54.reuse, R71.reuse ;  /* 0x00000047364e7220 */ /* 0x0c0fe20000410000 */
[-C--:B------:R-:W-:Y:S01]  /*3740*/  FMUL.FTZ R76, R54, R74.reuse ;  /* 0x0000004a364c7220 */ /* 0x080fe20000410000 */
[----:B------:R-:W-:Y:S01]  /*3750*/  LOP3.LUT R72, R72, 0xffff0000, RZ, 0xc0, !PT ;  /* 0xffff000048487812 */ /* 0x000fe200078ec0ff */
[----:B------:R-:W-:Y:S01]  /*3760*/  IMAD.U32 R6, R4, 0x10000, RZ ;  /* 0x0001000004067824 */ /* 0x000fe200078e00ff */
[----:B------:R-:W-:Y:S01]  /*3770*/  LOP3.LUT R54, R15, 0xffff0000, RZ, 0xc0, !PT ;  /* 0xffff00000f367812 */ /* 0x000fe200078ec0ff */
[----:B------:R-:W-:Y:S02]  /*3780*/  IMAD.U32 R15, R13, 0x10000, RZ ;  /* 0x000100000d0f7824 */ /* 0x000fe400078e00ff */
[C---:B------:R-:W-:Y:S01]  /*3790*/  FFMA.FTZ R4, R27.reuse, R71, -R76 ;  /* 0x000000471b047223 */ /* 0x040fe2000001084c */
[----:B------:R-:W-:Y:S02]  /*37a0*/  IMAD.U32 R13, R12, 0x10000, RZ ;  /* 0x000100000c0d7824 */ /* 0x000fe400078e00ff */
[----:B------:R-:W-:Y:S01]  /*37b0*/  FFMA.FTZ R71, R27, R74, R78 ;  /* 0x0000004a1b477223 */ /* 0x000fe2000001004e */
[----:B------:R-:W-:Y:S01]  /*37c0*/  FMUL.FTZ R12, R55, R72 ;  /* 0x00000048370c7220 */ /* 0x000fe20000410000 */
[----:B------:R-:W-:Y:S01]  /*37d0*/  FMUL.FTZ R27, R26, R15 ;  /* 0x0000000f1a1b7220 */ /* 0x000fe20000410000 */
[----:B------:R-:W-:-:S02]  /*37e0*/  IMAD.U32 R7, R7, 0x10000, RZ ;  /* 0x0001000007077824 */ /* 0x000fc400078e00ff */
[-C--:B------:R-:W-:Y:S01]  /*37f0*/  FMUL.FTZ R55, R55, R54.reuse ;  /* 0x0000003637377220 */ /* 0x080fe20000410000 */
[-C--:B------:R-:W-:Y:S01]  /*3800*/  FMUL.FTZ R26, R26, R13.reuse ;  /* 0x0000000d1a1a7220 */ /* 0x080fe20000410000 */
[C---:B------:R-:W-:Y:S01]  /*3810*/  FFMA.FTZ R27, R6.reuse, R13, -R27 ;  /* 0x0000000d061b7223 */ /* 0x040fe2000001081b */
[C---:B------:R-:W-:Y:S01]  /*3820*/  FFMA.FTZ R12, R7.reuse, R54, -R12 ;  /* 0x00000036070c7223 */ /* 0x040fe2000001080c */
[----:B------:R-:W-:Y:S01]  /*3830*/  FFMA.FTZ R55, R7, R72, R55 ;  /* 0x0000004807377223 */ /* 0x000fe20000010037 */
[----:B------:R-:W-:Y:S01]  /*3840*/  FFMA.FTZ R26, R6, R15, R26 ;  /* 0x0000000f061a7223 */ /* 0x000fe2000001001a */
[----:B------:R-:W-:Y:S02]  /*3850*/  F2FP.BF16.F32.PACK_AB R6, R71, R4 ;  /* 0x000000044706723e */ /* 0x000fe400000010ff */
[----:B------:R-:W-:Y:S02]  /*3860*/  F2FP.BF16.F32.PACK_AB R5, R14, R5 ;  /* 0x000000050e05723e */ /* 0x000fe400000010ff */
[----:B------:R-:W-:-:S02]  /*3870*/  F2FP.BF16.F32.PACK_AB R7, R55, R12 ;  /* 0x0000000c3707723e */ /* 0x000fc400000010ff */
[----:B------:R-:W-:-:S07]  /*3880*/  F2FP.BF16.F32.PACK_AB R4, R26, R27 ;  /* 0x0000001b1a04723e */ /* 0x000fce00000010ff */
.L_x_5775:
[----:B------:R-:W-:Y:S05]  /*3890*/  BSYNC B2 ;  /* 0x0000000000027941 */ /* 0x000fea0003800000 */
.L_x_5774:
[----:B0-----:R4:W-:Y:S02]  /*38a0*/  ST.E.128 desc[UR40][R10.64], R4 ;  /* 0x000000040a007985 */ /* 0x0019e4000c101d28 */
.L_x_5773:
[----:B------:R-:W-:Y:S05]  /*38b0*/  BSYNC B1 ;  /* 0x0000000000017941 */ /* 0x000fea0003800000 */
.L_x_5772:
[----:B------:R-:W-:Y:S05]  /*38c0*/  @P1 BRA `(.L_x_5771) ;  /* 0x0000001000881947 */ /* 0x000fea0003800000 */
[----:B----4-:R-:W-:Y:S01]  /*38d0*/  IMAD.MOV.U32 R4, RZ, RZ, 0x20 ;  /* 0x00000020ff047424 */ /* 0x010fe200078e00ff */
[----:B------:R-:W-:Y:S01]  /*38e0*/  LOP3.LUT P4, RZ, R198, 0x4, RZ, 0xc0, !PT ;  /* 0x00000004c6ff7812 */ /* 0x000fe2000788c0ff */
[----:B------:R-:W-:Y:S01]  /*38f0*/  BSSY B1, `(.L_x_5776) ;  /* 0x0000036000017945 */ /* 0x000fe20003800000 */
[----:B------:R-:W-:Y:S02]  /*3900*/  ISETP.GE.AND P5, PT, R205, R69, PT ;  /* 0x00000045cd00720c */ /* 0x000fe40003fa6270 */
[----:B------:R-:W-:Y:S02]  /*3910*/  SEL R4, R4, 0xffffffe0, !P4 ;  /* 0xffffffe004047807 */ /* 0x000fe40006000000 */
[C---:B---3--:R-:W-:Y:S02]  /*3920*/  LEA R10, P4, R185.reuse, R70, 0x1 ;  /* 0x00000046b90a7211 */ /* 0x048fe400078808ff */
[----:B------:R-:W-:Y:S02]  /*3930*/  IADD3 R67, R4, R48, R67 ;  /* 0x0000003004437210 */ /* 0x000fe40007ffe043 */
[----:B--2---:R-:W-:-:S03]  /*3940*/  LEA.HI.X R11, R185, R73, R204, 0x1, P4 ;  /* 0x00000049b90b7211 */ /* 0x004fc600020f0ccc */
[----:B------:R-:W-:-:S06]  /*3950*/  IMAD R4, R67, 0x2, R2 ;  /* 0x0000000243047824 */ /* 0x000fcc00078e0202 */
[----:B------:R-:W2:Y:S01]  /*3960*/  LDS.128 R4, [R4+0x22400] ;  /* 0x0224000004047984 */ /* 0x000ea20000000c00 */
[----:B------:R-:W-:Y:S05]  /*3970*/  @P5 BRA `(.L_x_5777) ;  /* 0x0000000000b45947 */ /* 0x000fea0003800000 */
[----:B------:R-:W-:Y:S01]  /*3980*/  SHF.R.U32.HI R27, RZ, 0x10, R25 ;  /* 0x00000010ff1b7819 */ /* 0x000fe20000011619 */
[----:B--2---:R-:W-:Y:S01]  /*3990*/  IMAD.U32 R12, R6, 0x10000, RZ ;  /* 0x00010000060c7824 */ /* 0x004fe200078e00ff */
[----:B------:R-:W-:Y:S02]  /*39a0*/  SHF.R.U32.HI R15, RZ, 0x10, R9 ;  /* 0x00000010ff0f7819 */ /* 0x000fe40000011609 */
[----:B------:R-:W-:Y:S02]  /*39b0*/  SHF.R.U64 R26, R24, 0x10, R25 ;  /* 0x00000010181a7819 */ /* 0x000fe40000001219 */
[----:B------:R-:W-:Y:S02]  /*39c0*/  PRMT R27, R77, 0x5410, R27 ;  /* 0x000054104d1b7816 */ /* 0x000fe4000000001b */
[----:B-1----:R-:W-:Y:S02]  /*39d0*/  SHF.R.U64 R14, R8, 0x10, R9 ;  /* 0x00000010080e7819 */ /* 0x002fe40000001209 */
[----:B------:R-:W-:Y:S01]  /*39e0*/  PRMT R15, R75, 0x5410, R15 ;  /* 0x000054104b0f7816 */ /* 0x000fe2000000000f */
[----:B------:R-:W-:Y:S01]  /*39f0*/  IMAD.U32 R55, R27, 0x10000, RZ ;  /* 0x000100001b377824 */ /* 0x000fe200078e00ff */
[----:B------:R-:W-:-:S02]  /*3a00*/  PRMT R26, R77, 0x5432, R26 ;  /* 0x000054324d1a7816 */ /* 0x000fc4000000001a */
[----:B------:R-:W-:Y:S01]  /*3a10*/  LOP3.LUT R13, R6, 0xffff0000, RZ, 0xc0, !PT ;  /* 0xffff0000060d7812 */ /* 0x000fe200078ec0ff */
[----:B------:R-:W-:Y:S01]  /*3a20*/  IMAD.U32 R25, R15, 0x10000, RZ ;  /* 0x000100000f197824 */ /* 0x000fe200078e00ff */
[----:B------:R-:W-:Y:S01]  /*3a30*/  PRMT R14, R75, 0x5432, R14 ;  /* 0x000054324b0e7816 */ /* 0x000fe2000000000e */
[----:B------:R-:W-:Y:S01]  /*3a40*/  IMAD.U32 R6, R7, 0x10000, RZ ;  /* 0x0001000007067824 */ /* 0x000fe200078e00ff */
[----:B------:R-:W-:Y:S01]  /*3a50*/  LOP3.LUT R9, R5, 0xffff0000, RZ, 0xc0, !PT ;  /* 0xffff000005097812 */ /* 0x000fe200078ec0ff */
[C---:B------:R-:W-:Y:S01]  /*3a60*/  FMUL.FTZ R67, R13.reuse, R55 ;  /* 0x000000370d437220 */ /* 0x040fe20000410000 */
[----:B------:R-:W-:Y:S01]  /*3a70*/  LOP3.LUT R54, R26, 0xffff0000, RZ, 0xc0, !PT ;  /* 0xffff00001a367812 */ /* 0x000fe200078ec0ff */
[-C--:B------:R-:W-:Y:S01]  /*3a80*/  FMUL.FTZ R13, R13, R25.reuse ;  /* 0x000000190d0d7220 */ /* 0x080fe20000410000 */
[----:B------:R-:W-:Y:S01]  /*3a90*/  LOP3.LUT R8, R7, 0xffff0000, RZ, 0xc0, !PT ;  /* 0xffff000007087812 */ /* 0x000fe200078ec0ff */
[----:B------:R-:W-:Y:S01]  /*3aa0*/  IMAD.U32 R7, R5, 0x10000, RZ ;  /* 0x0001000005077824 */ /* 0x000fe200078e00ff */
[----:B------:R-:W-:Y:S01]  /*3ab0*/  LOP3.LUT R24, R14, 0xffff0000, RZ, 0xc0, !PT ;  /* 0xffff00000e187812 */ /* 0x000fe200078ec0ff */
[----:B------:R-:W-:Y:S01]  /*3ac0*/  FMUL.FTZ R70, R9, R54 ;  /* 0x0000003609467220 */ /* 0x000fe20000410000 */
[----:B------:R-:W-:Y:S01]  /*3ad0*/  LOP3.LUT R27, R27, 0xffff0000, RZ, 0xc0, !PT ;  /* 0xffff00001b1b7812 */ /* 0x000fe200078ec0ff */
[----:B------:R-:W-:Y:S01]  /*3ae0*/  IMAD.U32 R5, R4, 0x10000, RZ ;  /* 0x0001000004057824 */ /* 0x000fe200078e00ff */
[----:B------:R-:W-:Y:S01]  /*3af0*/  LOP3.LUT R15, R15, 0xffff0000, RZ, 0xc0, !PT ;  /* 0xffff00000f0f7812 */ /* 0x000fe200078ec0ff */
[----:B------:R-:W-:Y:S01]  /*3b00*/  FFMA.FTZ R67, R12, R25, -R67 ;  /* 0x000000190c437223 */ /* 0x000fe20000010843 */
[-C--:B------:R-:W-:Y:S01]  /*3b10*/  FMUL.FTZ R9, R9, R24.reuse ;  /* 0x0000001809097220 */ /* 0x080fe20000410000 */
[----:B------:R-:W-:Y:S01]  /*3b20*/  LOP3.LUT R4, R4, 0xffff0000, RZ, 0xc0, !PT ;  /* 0xffff000004047812 */ /* 0x000fe200078ec0ff */
[----:B------:R-:W-:Y:S01]  /*3b30*/  FFMA.FTZ R70, R7, R24, -R70 ;  /* 0x0000001807467223 */ /* 0x000fe20000010846 */
[----:B------:R-:W-:Y:S01]  /*3b40*/  FFMA.FTZ R12, R12, R55, R13 ;  /* 0x000000370c0c7223 */ /* 0x000fe2000001000d */
[----:B------:R-:W-:-:S02]  /*3b50*/  IMAD.U32 R26, R26, 0x10000, RZ ;  /* 0x000100001a1a7824 */ /* 0x000fc400078e00ff */
[----:B------:R-:W-:Y:S01]  /*3b60*/  FMUL.FTZ R13, R8, R27 ;  /* 0x0000001b080d7220 */ /* 0x000fe20000410000 */
[----:B------:R-:W-:Y:S02]  /*3b70*/  IMAD.U32 R14, R14, 0x10000, RZ ;  /* 0x000100000e0e7824 */ /* 0x000fe400078e00ff */
[-C--:B------:R-:W-:Y:S01]  /*3b80*/  FMUL.FTZ R24, R8, R15.reuse ;  /* 0x0000000f08187220 */ /* 0x080fe20000410000 */
[----:B------:R-:W-:Y:S01]  /*3b90*/  FFMA.FTZ R9, R7, R54, R9 ;  /* 0x0000003607097223 */ /* 0x000fe20000010009 */
        /* <DEDUP_REMOVED lines=10> */
[----:B------:R-:W-:-:S07]  /*3c40*/  IMAD.MOV.U32 R7, RZ, RZ, R13 ;  /* 0x000000ffff077224 */ /* 0x000fce00078e000d */
.L_x_5777:
[----:B------:R-:W-:Y:S05]  /*3c50*/  BSYNC B1 ;  /* 0x0000000000017941 */ /* 0x000fea0003800000 */
.L_x_5776:
[----:B--2---:R2:W-:Y:S01]  /*3c60*/  ST.E.128 desc[UR40][R10.64], R4 ;  /* 0x000000040a007985 */ /* 0x0045e2000c101d28 */
[----:B------:R-:W-:Y:S05]  /*3c70*/  BRA `(.L_x_5771) ;  /* 0x0000000c009c7947 */ /* 0x000fea0003800000 */
.L_x_5764:
[----:B------:R-:W-:-:S05]  /*3c80*/  IMAD R66, R35, -0x40, R34 ;  /* 0xffffffc023427824 */ /* 0x000fca00078e0222 */
[----:B------:R-:W-:-:S04]  /*3c90*/  VIMNMX R66, R66, 0x40, PT ;  /* 0x0000004042427848 */ /* 0x000fc80003fe0100 */
[----:B------:R-:W-:-:S04]  /*3ca0*/  ISETP.GE.AND P4, PT, R193, R66, PT ;  /* 0x00000042c100720c */ /* 0x000fc80003f86270 */
[----:B------:R-:W-:-:S13]  /*3cb0*/  ISETP.GE.OR P3, PT, R18, R69, P4 ;  /* 0x000000451200720c */ /* 0x000fda0002766670 */
[----:B------:R-:W0:Y:S01]  /*3cc0*/  @!P3 LDC.64 R12, c[0x0][0x3e8] ;  /* 0x0000fa00ff0cbb82 */ /* 0x000e220000000a00 */
[----:B------:R-:W-:Y:S01]  /*3cd0*/  @!P3 IADD3 R6, P5, R28, R4, RZ ;  /* 0x000000041c06b210 */ /* 0x000fe20007fbe0ff */
[----:B------:R-:W-:Y:S02]  /*3ce0*/  @!P3 IMAD R4, R43, R35, RZ ;  /* 0x000000232b04b224 */ /* 0x000fe400078e02ff */
[----:B------:R-:W-:Y:S02]  /*3cf0*/  @!P3 IMAD.MOV.U32 R5, RZ, RZ, R57 ;  /* 0x000000ffff05b224 */ /* 0x000fe400078e0039 */
[----:B------:R-:W-:Y:S02]  /*3d00*/  @!P3 IMAD R15, R10, R45, R4 ;  /* 0x0000002d0a0fb224 */ /* 0x000fe400078e0204 */
[----:B------:R-:W1:Y:S01]  /*3d10*/  @!P3 LDC.64 R8, c[0x0][0x400] ;  /* 0x00010000ff08bb82 */ /* 0x000e620000000a00 */
[----:B------:R-:W-:Y:S02]  /*3d20*/  @!P3 IMAD.X R7, R11, 0x1, R52, P5 ;  /* 0x000000010b07b824 */ /* 0x000fe400028e0634 */
[----:B------:R-:W-:-:S04]  /*3d30*/  @!P3 IMAD.MOV.U32 R4, RZ, RZ, R32 ;  /* 0x000000ffff04b224 */ /* 0x000fc800078e0020 */
[----:B------:R-:W-:Y:S01]  /*3d40*/  @!P3 IMAD.WIDE.U32 R10, R35, R45, R4 ;  /* 0x0000002d230ab225 */ /* 0x000fe200078e0004 */
[----:B------:R-:W-:-:S03]  /*3d50*/  CS2R R4, SRZ ;  /* 0x0000000000047805 */ /* 0x000fc6000001ff00 */
[----:B------:R-:W-:Y:S01]  /*3d60*/  @!P3 IMAD.IADD R11, R15, 0x1, R11 ;  /* 0x000000010f0bb824 */ /* 0x000fe200078e020b */
[----:B0-----:R-:W-:-:S04]  /*3d70*/  @!P3 LEA R12, P5, R6, R12, 0x1 ;  /* 0x0000000c060cb211 */ /* 0x001fc800078a08ff */
[----:B------:R-:W-:Y:S02]  /*3d80*/  @!P3 LEA.HI.X R13, R6, R13, R7, 0x1, P5 ;  /* 0x0000000d060db211 */ /* 0x000fe400028f0c07 */
[----:B------:R-:W-:Y:S02]  /*3d90*/  CS2R R6, SRZ ;  /* 0x0000000000067805 */ /* 0x000fe4000001ff00 */
[C---:B-1----:R-:W-:Y:S02]  /*3da0*/  @!P3 LEA R8, P5, R10.reuse, R8, 0x1 ;  /* 0x000000080a08b211 */ /* 0x042fe400078a08ff */
[----:B------:R-:W-:Y:S02]  /*3db0*/  CS2R R26, SRZ ;  /* 0x00000000001a7805 */ /* 0x000fe4000001ff00 */
[----:B------:R-:W-:Y:S01]  /*3dc0*/  CS2R R24, SRZ ;  /* 0x0000000000187805 */ /* 0x000fe2000001ff00 */
[----:B------:R-:W2:Y:S01]  /*3dd0*/  @!P3 LDG.E.128 R4, desc[UR40][R12.64] ;  /* 0x000000280c04b981 */ /* 0x000ea2000c1e1d00 */
[----:B------:R-:W-:-:S05]  /*3de0*/  @!P3 LEA.HI.X R9, R10, R9, R11, 0x1, P5 ;  /* 0x000000090a09b211 */ /* 0x000fca00028f0c0b */
[----:B------:R-:W3:Y:S01]  /*3df0*/  @!P3 LDG.E.128 R24, desc[UR40][R8.64] ;  /* 0x000000280818b981 */ /* 0x000ee2000c1e1d00 */
[----:B------:R-:W-:Y:S01]  /*3e00*/  UISETP.NE.AND UP0, UPT, UR37, 0x3, UPT ;  /* 0x000000032500788c */ /* 0x000fe2000bf05270 */
[----:B------:R-:W-:-:S05]  /*3e10*/  ISETP.GE.AND P5, PT, R18, R69, PT ;  /* 0x000000451200720c */ /* 0x000fca0003fa6270 */
[----:B------:R-:W-:Y:S01]  /*3e20*/  PLOP3.LUT P3, PT, PT, PT, UP0, 0x80, 0x0 ;  /* 0x000000000000781c */ /* 0x000fe20003f6f008 */
[----:B--2---:R-:W-:Y:S02]  /*3e30*/  IMAD.MOV.U32 R10, RZ, RZ, R4 ;  /* 0x000000ffff0a7224 */ /* 0x004fe400078e0004 */
[----:B------:R-:W-:Y:S02]  /*3e40*/  IMAD.MOV.U32 R11, RZ, RZ, R5 ;  /* 0x000000ffff0b7224 */ /* 0x000fe400078e0005 */
[----:B------:R-:W-:Y:S01]  /*3e50*/  IMAD.MOV.U32 R15, RZ, RZ, R6 ;  /* 0x000000ffff0f7224 */ /* 0x000fe200078e0006 */
[----:B------:R-:W-:Y:S01]  /*3e60*/  PRMT R81, R10, 0x7610, R81 ;  /* 0x000076100a517816 */ /* 0x000fe20000000051 */
[----:B------:R-:W-:Y:S01]  /*3e70*/  IMAD.MOV.U32 R54, RZ, RZ, R7 ;  /* 0x000000ffff367224 */ /* 0x000fe200078e0007 */
        /* <DEDUP_REMOVED lines=11> */
[----:B------:R-:W-:Y:S06]  /*3f30*/  @!P3 BRA `(.L_x_5778) ;  /* 0x000000000004b947 */ /* 0x000fec0003800000 */
[----:B------:R-:W-:Y:S01]  /*3f40*/  BPT.TRAP 0x1 ;  /* 0x000000040000795c */ /* 0x000fe20000300000 */
.L_x_5778:
[----:B------:R-:W-:Y:S01]  /*3f50*/  IMAD R61, R187, 0x8, R2 ;  /* 0x00000008bb3d7824 */ /* 0x000fe200078e0202 */
[----:B------:R-:W-:Y:S01]  /*3f60*/  SHF.L.U32 R68, R192, 0x1f, RZ ;  /* 0x0000001fc0447819 */ /* 0x000fe200000006ff */
[----:B------:R-:W-:Y:S03]  /*3f70*/  BSSY B1, `(.L_x_5779) ;  /* 0x0000003000017945 */ /* 0x000fe60003800000 */
[----:B------:R-:W0:Y:S02]  /*3f80*/  SYNCS.PHASECHK.TRANS64.TRYWAIT P6, [R61+URZ+0x28c90], R68 ;  /* 0x028c90443d0075a7 */ /* 0x000e2400080c017f */
[----:B0-----:R-:W-:Y:S05]  /*3f90*/  @!P6 BRA `(.L_x_5780) ;  /* 0x000001f80034e947 */ /* 0x001fea0003800000 */
.L_x_6125:
[----:B------:R-:W-:Y:S05]  /*3fa0*/  BSYNC B1 ;  /* 0x0000000000017941 */ /* 0x000fea0003800000 */
.L_x_5779:
[----:B------:R-:W-:-:S03]  /*3fb0*/  UMOV UR4, 0xffffffff ;  /* 0xffffffff00047882 */ /* 0x000fc60000000000 */
[----:B------:R-:W-:Y:S05]  /*3fc0*/  BRA.DIV UR4, `(.L_x_5781) ;  /* 0x000001fa043c7947 */ /* 0x000fea000b800000 */
[----:B------:R1:W2:Y:S04]  /*3fd0*/  SHFL.IDX PT, R69, R14, RZ, 0x1c1f ;  /* 0x001c1fff0e457589 */ /* 0x0002a800000e0000 */
[----:B------:R-:W3:Y:S02]  /*3fe0*/  SHFL.IDX PT, R70, R70, RZ, 0x1c1f ;  /* 0x001c1fff46467589 */ /* 0x000ee400000e0000 */
.L_x_6129:
        /* <DEDUP_REMOVED lines=21> */
[----:B-1----:R1:W3:Y:S01]  /*4140*/  LDS.128 R12, [R67+0x22400] ;  /* 0x02240000430c7984 */ /* 0x0022e20000000c00 */
[----:B------:R-:W-:Y:S05]  /*4150*/  @P5 BRA `(.L_x_5783) ;  /* 0x00000004006c5947 */ /* 0x000fea0003800000 */
[----:B------:R-:W-:Y:S01]  /*4160*/  SHF.R.U32.HI R75, RZ, 0x10, R25 ;  /* 0x00000010ff4b7819 */ /* 0x000fe20000011619 */
[----:B-1-3--:R-:W-:Y:S01]  /*4170*/  IMAD.U32 R67, R13, 0x10000, RZ ;  /* 0x000100000d437824 */ /* 0x00afe200078e00ff */
[----:B------:R-:W-:Y:S02]  /*4180*/  SHF.R.U32.HI R74, RZ, 0x10, R5 ;  /* 0x00000010ff4a7819 */ /* 0x000fe40000011605 */
[C---:B------:R-:W-:Y:S02]  /*4190*/  PRMT R75, R73.reuse, 0x5410, R75 ;  /* 0x00005410494b7816 */ /* 0x040fe4000000004b */
[----:B------:R-:W-:Y:S01]  /*41a0*/  PRMT R74, R73, 0x5432, R74 ;  /* 0x00005432494a7816 */ /* 0x000fe2000000004a */
[----:B--2---:R-:W-:Y:S01]  /*41b0*/  IMAD.U32 R73, R9, 0x10000, RZ ;  /* 0x0001000009497824 */ /* 0x004fe200078e00ff */
        /* <DEDUP_REMOVED lines=8> */
[----:B------:R-:W-:Y:S01]  /*4240*/  LOP3.LUT R24, R11, 0xffff0000, RZ, 0xc0, !PT ;  /* 0xffff00000b187812 */ /* 0x000fe200078ec0ff */
[----:B------:R-:W-:Y:S01]  /*4250*/  FFMA.FTZ R67, R73, R76, -R82 ;  /* 0x0000004c49437223 */ /* 0x000fe20000010852 */
[----:B------:R-:W-:Y:S01]  /*4260*/  LOP3.LUT R76, R9, 0xffff0000, RZ, 0xc0, !PT ;  /* 0xffff0000094c7812 */ /* 0x000fe200078ec0ff */
[----:B------:R-:W-:Y:S01]  /*4270*/  FFMA.FTZ R73, R73, R78, R77 ;  /* 0x0000004e49497223 */ /* 0x000fe2000001004d */
[C---:B------:R-:W-:Y:S01]  /*4280*/  FMUL.FTZ R9, R13.reuse, R75 ;  /* 0x0000004b0d097220 */ /* 0x040fe20000410000 */
[----:B------:R-:W-:Y:S01]  /*4290*/  FMUL.FTZ R78, R13, R74 ;  /* 0x0000004a0d4e7220 */ /* 0x000fe20000410000 */
[----:B------:R-:W-:Y:S01]  /*42a0*/  SHF.R.U32.HI R77, RZ, 0x10, R27 ;  /* 0x00000010ff4d7819 */ /* 0x000fe2000001161b */
[----:B------:R-:W-:-:S02]  /*42b0*/  IMAD.U32 R13, R11, 0x10000, RZ ;  /* 0x000100000b0d7824 */ /* 0x000fc400078e00ff */
[C---:B------:R-:W-:Y:S01]  /*42c0*/  FFMA.FTZ R74, R76.reuse, R74, -R9 ;  /* 0x0000004a4c4a7223 */ /* 0x040fe20000010809 */
[----:B------:R-:W-:Y:S01]  /*42d0*/  FFMA.FTZ R76, R76, R75, R78 ;  /* 0x0000004b4c4c7223 */ /* 0x000fe2000001004e */
[----:B------:R-:W-:Y:S01]  /*42e0*/  SHF.R.U32.HI R75, RZ, 0x10, R7 ;  /* 0x00000010ff4b7819 */ /* 0x000fe20000011607 */
[----:B------:R-:W-:Y:S01]  /*42f0*/  IMAD.U32 R9, R15, 0x10000, RZ ;  /* 0x000100000f097824 */ /* 0x000fe200078e00ff */
[----:B------:R-:W-:Y:S01]  /*4300*/  PRMT R77, R79, 0x5410, R77 ;  /* 0x000054104f4d7816 */ /* 0x000fe2000000004d */
[----:B------:R-:W-:Y:S01]  /*4310*/  IMAD.U32 R11, R8, 0x10000, RZ ;  /* 0x00010000080b7824 */ /* 0x000fe200078e00ff */
[----:B------:R-:W-:Y:S02]  /*4320*/  PRMT R75, R84, 0x5410, R75 ;  /* 0x00005410544b7816 */ /* 0x000fe4000000004b */
[----:B------:R-:W-:Y:S01]  /*4330*/  PRMT R25, R85, 0x5410, R25 ;  /* 0x0000541055197816 */ /* 0x000fe20000000019 */
        /* <DEDUP_REMOVED lines=9> */
[----:B------:R-:W-:Y:S01]  /*43d0*/  PRMT R27, R83, 0x5410, R27 ;  /* 0x00005410531b7816 */ /* 0x000fe2000000001b */
[----:B------:R-:W-:Y:S01]  /*43e0*/  FFMA.FTZ R13, R13, R82, R79 ;  /* 0x000000520d0d7223 */ /* 0x000fe2000001004f */
[----:B------:R-:W-:Y:S01]  /*43f0*/  SHF.R.U64 R79, R4, 0x10, R5 ;  /* 0x00000010044f7819 */ /* 0x000fe20000001205 */
[----:B------:R-:W-:Y:S01]  /*4400*/  IMAD.U32 R82, R25, 0x10000, RZ ;  /* 0x0001000019527824 */ /* 0x000fe200078e00ff */
[----:B------:R-:W-:Y:S01]  /*4410*/  LOP3.LUT R4, R15, 0xffff0000, RZ, 0xc0, !PT ;  /* 0xffff00000f047812 */ /* 0x000fe200078ec0ff */
[----:B------:R-:W-:Y:S01]  /*4420*/  IMAD.U32 R25, R14, 0x10000, RZ ;  /* 0x000100000e197824 */ /* 0x000fe200078e00ff */
[----:B------:R-:W-:-:S02]  /*4430*/  PRMT R15, R81, 0x5410, R79 ;  /* 0x00005410510f7816 */ /* 0x000fc4000000004f */
[----:B------:R-:W-:Y:S01]  /*4440*/  LOP3.LUT R14, R14, 0xffff0000, RZ, 0xc0, !PT ;  /* 0xffff00000e0e7812 */ /* 0x000fe200078ec0ff */
[C---:B------:R-:W-:Y:S01]  /*4450*/  FMUL.FTZ R5, R4.reuse, R77 ;  /* 0x0000004d04057220 */ /* 0x040fe20000410000 */
[----:B------:R-:W-:Y:S01]  /*4460*/  FMUL.FTZ R78, R4, R75 ;  /* 0x0000004b044e7220 */ /* 0x000fe20000410000 */
[----:B------:R-:W-:Y:S02]  /*4470*/  F2FP.BF16.F32.PACK_AB R67, R74, R67 ;  /* 0x000000434a43723e */ /* 0x000fe400000010ff */
[C---:B------:R-:W-:Y:S01]  /*4480*/  FFMA.FTZ R4, R24.reuse, R75, -R5 ;  /* 0x0000004b18047223 */ /* 0x040fe20000010805 */
[----:B------:R-:W-:Y:S01]  /*4490*/  FFMA.FTZ R24, R24, R77, R78 ;  /* 0x0000004d18187223 */ /* 0x000fe2000001004e */
[C---:B------:R-:W-:Y:S01]  /*44a0*/  IMAD.U32 R5, R12.reuse, 0x10000, RZ ;  /* 0x000100000c057824 */ /* 0x040fe200078e00ff */
[----:B------:R-:W-:Y:S01]  /*44b0*/  LOP3.LUT R12, R12, 0xffff0000, RZ, 0xc0, !PT ;  /* 0xffff00000c0c7812 */ /* 0x000fe200078ec0ff */
[----:B------:R-:W-:Y:S01]  /*44c0*/  IMAD.U32 R78, R15, 0x10000, RZ ;  /* 0x000100000f4e7824 */ /* 0x000fe200078e00ff */
[----:B------:R-:W-:Y:S01]  /*44d0*/  F2FP.BF16.F32.PACK_AB R4, R4, R9 ;  /* 0x000000090404723e */ /* 0x000fe200000010ff */
[C---:B------:R-:W-:Y:S01]  /*44e0*/  FMUL.FTZ R84, R5.reuse, R82 ;  /* 0x0000005205547220 */ /* 0x040fe20000410000 */
[----:B------:R-:W-:Y:S01]  /*44f0*/  F2FP.BF16.F32.PACK_AB R73, R76, R73 ;  /* 0x000000494c49723e */ /* 0x000fe200000010ff */
[----:B------:R-:W-:Y:S01]  /*4500*/  FMUL.FTZ R75, R5, R78 ;  /* 0x0000004e054b7220 */ /* 0x000fe20000410000 */
[----:B------:R-:W-:-:S02]  /*4510*/  IMAD.MOV.U32 R9, RZ, RZ, R67 ;  /* 0x000000ffff097224 */ /* 0x000fc400078e0043 */
[C---:B------:R-:W-:Y:S01]  /*4520*/  FFMA.FTZ R5, R11.reuse, R78, -R84 ;  /* 0x0000004e0b057223 */ /* 0x040fe20000010854 */
[----:B------:R-:W-:Y:S01]  /*4530*/  FMUL.FTZ R78, R12, R26 ;  /* 0x0000001a0c4e7220 */ /* 0x000fe20000410000 */
[----:B------:R-:W-:Y:S01]  /*4540*/  FFMA.FTZ R11, R11, R82, R75 ;  /* 0x000000520b0b7223 */ /* 0x000fe2000001004b */
[----:B------:R-:W-:Y:S01]  /*4550*/  SHF.R.U64 R75, R6, 0x10, R7 ;  /* 0x00000010064b7819 */ /* 0x000fe20000001207 */
[----:B------:R-:W-:Y:S01]  /*4560*/  IMAD.U32 R6, R10, 0x10000, RZ ;  /* 0x000100000a067824 */ /* 0x000fe200078e00ff */
[----:B------:R-:W-:Y:S02]  /*4570*/  LOP3.LUT R7, R8, 0xffff0000, RZ, 0xc0, !PT ;  /* 0xffff000008077812 */ /* 0x000fe400078ec0ff */
[----:B------:R-:W-:Y:S02]  /*4580*/  LOP3.LUT R8, R15, 0xffff0000, RZ, 0xc0, !PT ;  /* 0xffff00000f087812 */ /* 0x000fe400078ec0ff */
[----:B------:R-:W-:Y:S02]  /*4590*/  PRMT R15, R86, 0x5410, R75 ;  /* 0x00005410560f7816 */ /* 0x000fe4000000004b */
[----:B------:R-:W-:Y:S01]  /*45a0*/  LOP3.LUT R10, R10, 0xffff0000, RZ, 0xc0, !PT ;  /* 0xffff00000a0a7812 */ /* 0x000fe200078ec0ff */
[----:B------:R-:W-:Y:S01]  /*45b0*/  FMUL.FTZ R75, R12, R8 ;  /* 0x000000080c4b7220 */ /* 0x000fe20000410000 */
[----:B------:R-:W-:-:S02]  /*45c0*/  IMAD.U32 R12, R27, 0x10000, RZ ;  /* 0x000100001b0c7824 */ /* 0x000fc400078e00ff */
[----:B------:R-:W-:Y:S01]  /*45d0*/  FFMA.FTZ R8, R7, R8, -R78 ;  /* 0x0000000807087223 */ /* 0x000fe2000001084e */
[----:B------:R-:W-:Y:S01]  /*45e0*/  LOP3.LUT R27, R27, 0xffff0000, RZ, 0xc0, !PT ;  /* 0xffff00001b1b7812 */ /* 0x000fe200078ec0ff */
[----:B------:R-:W-:Y:S01]  /*45f0*/  FFMA.FTZ R26, R7, R26, R75 ;  /* 0x0000001a071a7223 */ /* 0x000fe2000001004b */
[----:B------:R-:W-:Y:S02]  /*4600*/  IMAD.U32 R7, R15, 0x10000, RZ ;  /* 0x000100000f077824 */ /* 0x000fe400078e00ff */
[-C--:B------:R-:W-:Y:S01]  /*4610*/  FMUL.FTZ R75, R25, R12.reuse ;  /* 0x0000000c194b7220 */ /* 0x080fe20000410000 */
[----:B------:R-:W-:Y:S01]  /*4620*/  LOP3.LUT R15, R15, 0xffff0000, RZ, 0xc0, !PT ;  /* 0xffff00000f0f7812 */ /* 0x000fe200078ec0ff */
[-C--:B------:R-:W-:Y:S02]  /*4630*/  FMUL.FTZ R25, R25, R7.reuse ;  /* 0x0000000719197220 */ /* 0x080fe40000410000 */
[----:B------:R-:W-:Y:S01]  /*4640*/  FFMA.FTZ R75, R6, R7, -R75 ;  /* 0x00000007064b7223 */ /* 0x000fe2000001084b */
[C---:B------:R-:W-:Y:S01]  /*4650*/  FMUL.FTZ R7, R14.reuse, R27 ;  /* 0x0000001b0e077220 */ /* 0x040fe20000410000 */
[----:B------:R-:W-:Y:S01]  /*4660*/  FMUL.FTZ R14, R14, R15 ;  /* 0x0000000f0e0e7220 */ /* 0x000fe20000410000 */
[----:B------:R-:W-:Y:S01]  /*4670*/  FFMA.FTZ R25, R6, R12, R25 ;  /* 0x0000000c06197223 */ /* 0x000fe20000010019 */
[----:B------:R-:W-:Y:S01]  /*4680*/  F2FP.BF16.F32.PACK_AB R12, R26, R11 ;  /* 0x0000000b1a0c723e */ /* 0x000fe200000010ff */
[C---:B------:R-:W-:Y:S01]  /*4690*/  FFMA.FTZ R6, R10.reuse, R15, -R7 ;  /* 0x0000000f0a067223 */ /* 0x040fe20000010807 */
[----:B------:R-:W-:Y:S01]  /*46a0*/  FFMA.FTZ R14, R10, R27, R14 ;  /* 0x0000001b0a0e7223 */ /* 0x000fe2000001000e */
[----:B------:R-:W-:Y:S01]  /*46b0*/  F2FP.BF16.F32.PACK_AB R15, R24, R13 ;  /* 0x0000000d180f723e */ /* 0x000fe200000010ff */
[----:B------:R-:W-:Y:S01]  /*46c0*/  IMAD.MOV.U32 R13, RZ, RZ, R73 ;  /* 0x000000ffff0d7224 */ /* 0x000fe200078e0049 */
[----:B------:R-:W-:Y:S01]  /*46d0*/  F2FP.BF16.F32.PACK_AB R8, R8, R5 ;  /* 0x000000050808723e */ /* 0x000fe200000010ff */
[----:B------:R-:W-:Y:S01]  /*46e0*/  IMAD.MOV.U32 R11, RZ, RZ, R4 ;  /* 0x000000ffff0b7224 */ /* 0x000fe200078e0004 */
[----:B------:R-:W-:-:S02]  /*46f0*/  F2FP.BF16.F32.PACK_AB R10, R6, R75 ;  /* 0x0000004b060a723e */ /* 0x000fc400000010ff */
[----:B------:R-:W-:-:S07]  /*4700*/  F2FP.BF16.F32.PACK_AB R14, R14, R25 ;  /* 0x000000190e0e723e */ /* 0x000fce00000010ff */
.L_x_5783:
[----:B------:R-:W-:Y:S05]  /*4710*/  BSYNC B1 ;  /* 0x0000000000017941 */ /* 0x000fea0003800000 */
.L_x_5782:
[----:B--2---:R2:W-:Y:S01]  /*4720*/  ST.E.128 desc[UR40][R54.64], R8 ;  /* 0x0000000836007985 */ /* 0x0045e2000c101d28 */
[----:B------:R-:W-:Y:S01]  /*4730*/  ISETP.GE.AND P4, PT, R71, R72, PT ;  /* 0x000000484700720c */ /* 0x000fe20003f86270 */
[----:B------:R-:W-:Y:S02]  /*4740*/  IMAD.MOV.U32 R4, RZ, RZ, R70 ;  /* 0x000000ffff047224 */ /* 0x000fe400078e0046 */
[----:B------:R-:W-:-:S10]  /*4750*/  IMAD.MOV.U32 R5, RZ, RZ, R69 ;  /* 0x000000ffff057224 */ /* 0x000fd400078e0045 */
[----:B------:R-:W-:Y:S05]  /*4760*/  @P4 BRA `(.L_x_5771) ;  /* 0x0000000000e04947 */ /* 0x000fea0003800000 */
[----:B------:R-:W-:-:S05]  /*4770*/  IMAD.WIDE R4, R71, 0x2, R4 ;  /* 0x0000000247047825 */ /* 0x000fca00078e0204 */
[----:B---3--:R3:W-:Y:S01]  /*4780*/  ST.E.128 desc[UR40][R4.64], R12 ;  /* 0x0000000c04007985 */ /* 0x0087e2000c101d28 */
[----:B------:R-:W-:Y:S05]  /*4790*/  BRA `(.L_x_5771) ;  /* 0x0000000000d47947 */ /* 0x000fea0003800000 */
.L_x_5763:
[----:B------:R-:W-:-:S06]  /*47a0*/  UISETP.NE.AND UP0, UPT, UR37, 0x3, UPT ;  /* 0x000000032500788c */ /* 0x000fcc000bf05270 */
[----:B------:R-:W-:-:S13]  /*47b0*/  PLOP3.LUT P3, PT, PT, PT, UP0, 0x80, 0x0 ;  /* 0x000000000000781c */ /* 0x000fda0003f6f008 */
[----:B------:R-:W-:Y:S05]  /*47c0*/  @!P3 BRA `(.L_x_5784) ;  /* 0x000000000004b947 */ /* 0x000fea0003800000 */
[----:B------:R-:W-:Y:S01]  /*47d0*/  BPT.TRAP 0x1 ;  /* 0x000000040000795c */ /* 0x000fe20000300000 */
.L_x_5784:
[----:B------:R-:W-:Y:S01]  /*47e0*/  IMAD R61, R187, 0x8, R2 ;  /* 0x00000008bb3d7824 */ /* 0x000fe200078e0202 */
[----:B------:R-:W-:Y:S01]  /*47f0*/  SHF.L.U32 R68, R192, 0x1f, RZ ;  /* 0x0000001fc0447819 */ /* 0x000fe200000006ff */
[----:B------:R-:W-:Y:S01]  /*4800*/  BSSY B1, `(.L_x_5785) ;  /* 0x0000004000017945 */ /* 0x000fe20003800000 */
[----:B------:R-:W-:Y:S02]  /*4810*/  SHF.R.S32.HI R65, RZ, 0x1f, R63 ;  /* 0x0000001fff417819 */ /* 0x000fe4000001143f */
[----:B------:R-:W1:Y:S02]  /*4820*/  SYNCS.PHASECHK.TRANS64.TRYWAIT P4, [R61+URZ+0x28c90], R68 ;  /* 0x028c90443d0075a7 */ /* 0x000e64000808017f */
[----:B-1----:R-:W-:Y:S05]  /*4830*/  @!P4 BRA `(.L_x_5786) ;  /* 0x000001f0006cc947 */ /* 0x002fea0003800000 */
.L_x_6130:
[----:B------:R-:W-:Y:S05]  /*4840*/  BSYNC B1 ;  /* 0x0000000000017941 */ /* 0x000fea0003800000 */
.L_x_5785:
        /* <DEDUP_REMOVED lines=14> */
[----:B------:R-:W-:-:S02]  /*4930*/  ISETP.GT.AND P4, PT, R66, R193, PT ;  /* 0x000000c14200720c */ /* 0x000fc40003f84270 */
[----:B------:R-:W-:Y:S02]  /*4940*/  IMAD.IADD R5, R5, 0x1, R9 ;  /* 0x0000000105057824 */ /* 0x000fe400078e0209 */
[----:B------:R-:W-:Y:S01]  /*4950*/  IMAD.WIDE.U32 R4, R188, UR4, R4 ;  /* 0x00000004bc047c25 */ /* 0x000fe2000f8e0004 */
[----:B------:R-:W-:-:S03]  /*4960*/  UMOV UR4, 0xffffffff ;  /* 0xffffffff00047882 */ /* 0x000fc60000000000 */
[----:B------:R-:W-:Y:S01]  /*4970*/  IMAD R13, R188, UR5, R5 ;  /* 0x00000005bc0d7c24 */ /* 0x000fe2000f8e0205 */
[----:B------:R-:W-:-:S04]  /*4980*/  LEA R5, P5, R4, UR6, 0x1 ;  /* 0x0000000604057c11 */ /* 0x000fc8000f8a08ff */
[----:B------:R-:W-:Y:S01]  /*4990*/  LEA.HI.X R13, R4, UR7, R13, 0x1, P5 ;  /* 0x00000007040d7c11 */ /* 0x000fe2000a8f0c0d */
[----:B------:R-:W-:Y:S08]  /*49a0*/  BRA.DIV UR4, `(.L_x_5787) ;  /* 0x000001f204247947 */ /* 0x000ff0000b800000 */
[----:B------:R0:W2:Y:S04]  /*49b0*/  SHFL.IDX PT, R25, R13, RZ, 0x1c1f ;  /* 0x001c1fff0d197589 */ /* 0x0000a800000e0000 */
[----:B------:R0:W3:Y:S02]  /*49c0*/  SHFL.IDX PT, R14, R5, RZ, 0x1c1f ;  /* 0x001c1fff050e7589 */ /* 0x0000e400000e0000 */
.L_x_6134:
        /* <DEDUP_REMOVED lines=18> */
.L_x_5771:
[----:B------:R-:W-:Y:S05]  /*4af0*/  BSYNC B0 ;  /* 0x0000000000007941 */ /* 0x000fea0003800000 */
.L_x_5762:
[----:B0-234-:R-:W0:Y:S01]  /*4b00*/  S2R R4, SR_TID.X ;  /* 0x0000000000047919 */ /* 0x01de220000002100 */
[----:B------:R-:W-:Y:S01]  /*4b10*/  @!PT LDS RZ, [RZ] ;  /* 0x00000000fffff984 */ /* 0x000fe20000000800 */
[----:B------:R-:W-:Y:S01]  /*4b20*/  @!PT LDS RZ, [RZ] ;  /* 0x00000000fffff984 */ /* 0x000fe20000000800 */
[----:B------:R-:W-:Y:S01]  /*4b30*/  @!PT LDS RZ, [RZ] ;  /* 0x00000000fffff984 */ /* 0x000fe20000000800 */
[----:B------:R-:W-:Y:S01]  /*4b40*/  @!PT LDS RZ, [RZ] ;  /* 0x00000000fffff984 */ /* 0x000fe20000000800 */
[----:B------:R2:W-:Y:S06]  /*4b50*/  MEMBAR.ALL.CTA ;  /* 0x0000000000007992 */ /* 0x0005ec0000008000 */
[----:B--2---:R-:W2:Y:S01]  /*4b60*/  FENCE.VIEW.ASYNC.S ;  /* 0x00000000000073c6 */ /* 0x004ea20000000000 */
[----:B------:R-:W-:Y:S05]  /*4b70*/  WARPSYNC.ALL ;  /* 0x0000000000007948 */ /* 0x000fea0003800000 */
[----:B------:R-:W-:Y:S01]  /*4b80*/  BSSY B0, `(.L_x_5788) ;  /* 0x0000009000007945 */ /* 0x000fe20003800000 */
[----:B0-----:R-:W-:Y:S01]  /*4b90*/  LOP3.LUT R4, R4, 0x7f, RZ, 0xc0, !PT ;  /* 0x0000007f04047812 */ /* 0x001fe200078ec0ff */
[----:B--2---:R0:W-:Y:S03]  /*4ba0*/  BAR.SYNC.DEFER_BLOCKING R46, 0x80 ;  /* 0x0002002e0000751d */ /* 0x0041e60000010000 */
[----:B------:R-:W-:-:S13]  /*4bb0*/  ISETP.NE.AND P4, PT, R4, RZ, PT ;  /* 0x000000ff0400720c */ /* 0x000fda0003f85270 */
[----:B------:R-:W-:-:S05]  /*4bc0*/  @!P4 VIADD R4, R61, 0x28ca0 ;  /* 0x00028ca03d04c836 */ /* 0x000fca0000000000 */
[----:B------:R-:W-:-:S04]  /*4bd0*/  @!P4 PRMT R4, RZ, 0x654, R4 ;  /* 0x00000654ff04c816 */ /* 0x000fc80000000004 */
[----:B------:R0:W-:Y:S01]  /*4be0*/  @!P4 SYNCS.ARRIVE.TRANS64.RED.A1T0 RZ, [R4+URZ], RZ ;  /* 0x000000ff04ffc9a7 */ /* 0x0001e2000810043f */
[----:B------:R-:W-:Y:S05]  /*4bf0*/  @!P3 BRA `(.L_x_5789) ;  /* 0x000000000004b947 */ /* 0x000fea0003800000 */
[----:B------:R-:W-:Y:S01]  /*4c00*/  BPT.TRAP 0x1 ;  /* 0x000000040000795c */ /* 0x000fe20000300000 */
.L_x_5789:
[----:B------:R-:W-:Y:S05]  /*4c10*/  BSYNC B0 ;  /* 0x0000000000007941 */ /* 0x000fea0003800000 */
.L_x_5788:
[----:B------:R-:W2:Y:S01]  /*4c20*/  SYNCS.PHASECHK.TRANS64.TRYWAIT P3, [R61+URZ+0x28cb0], R68 ;  /* 0x028cb0443d0075a7 */ /* 0x000ea2000806017f */
[----:B------:R-:W-:Y:S04]  /*4c30*/  BSSY B0, `(.L_x_5790) ;  /* 0x0000002000007945 */ /* 0x000fe80003800000 */
[----:B--2---:R-:W-:Y:S05]  /*4c40*/  @!P3 BRA `(.L_x_5791) ;  /* 0x000001ec00c0b947 */ /* 0x004fea0003800000 */
.L_x_6135:
[----:B------:R-:W-:Y:S05]  /*4c50*/  BSYNC B0 ;  /* 0x0000000000007941 */ /* 0x000fea0003800000 */
.L_x_5790:
        /* <DEDUP_REMOVED lines=19> */
[----:B------:R-:W3:Y:S08]  /*4d90*/  SHFL.IDX PT, R10, R10, RZ, 0x1c1f ;  /* 0x001c1fff0a0a7589 */ /* 0x000ef000000e0000 */
[----:B------:R-:W-:Y:S05]  /*4da0*/  @!P3 BRA `(.L_x_5793) ;  /* 0x0000000400e0b947 */ /* 0x000fea0003800000 */
[----:B------:R-:W4:Y:S01]  /*4db0*/  LDL R71, [R1+0x10] ;  /* 0x0000100001477983 */ /* 0x000f220000100800 */
[----:B------:R-:W-:-:S03]  /*4dc0*/  ULDC UR4, c[0x0][0x320] ;  /* 0x0000c80000047ab9 */ /* 0x000fc60000000800 */
[----:B------:R-:W5:Y:S04]  /*4dd0*/  LDL R25, [R1+0x14] ;  /* 0x0000140001197983 */ /* 0x000f680000100800 */
[----:B------:R-:W2:Y:S04]  /*4de0*/  LDL R70, [R1+0xc] ;  /* 0x00000c0001467983 */ /* 0x000ea80000100800 */
[----:B------:R-:W2:Y:S04]  /*4df0*/  LDL R24, [R1+0x18] ;  /* 0x0000180001187983 */ /* 0x000ea80000100800 */
[----:B------:R-:W2:Y:S04]  /*4e00*/  LDL R69, [R1+0x8] ;  /* 0x0000080001457983 */ /* 0x000ea80000100800 */
[----:B-1----:R-:W2:Y:S04]  /*4e10*/  LDL R67, [R1+0x1c] ;  /* 0x00001c0001437983 */ /* 0x002ea80000100800 */
[----:B------:R-:W2:Y:S04]  /*4e20*/  LDL R55, [R1+0x4] ;  /* 0x0000040001377983 */ /* 0x000ea80000100800 */
[----:B------:R-:W2:Y:S01]  /*4e30*/  LDL R54, [R1+0x20] ;  /* 0x0000200001367983 */ /* 0x000ea20000100800 */
[----:B------:R-:W-:Y:S01]  /*4e40*/  ISETP.GE.AND P5, PT, R18, UR4, PT ;  /* 0x0000000412007c0c */ /* 0x000fe2000bfa6270 */
[----:B------:R-:W-:-:S02]  /*4e50*/  IMAD R9, R187, 0x8000, R48 ;  /* 0x00008000bb097824 */ /* 0x000fc400078e0230 */
[----:B------:R-:W2:Y:S02]  /*4e60*/  LDL R27, [R1] ;  /* 0x00000000011b7983 */ /* 0x000ea40000100800 */
[C---:B------:R-:W-:Y:S02]  /*4e70*/  IMAD R13, R9.reuse, 0x2, R2 ;  /* 0x00000002090d7824 */ /* 0x040fe400078e0202 */
[----:B------:R-:W2:Y:S01]  /*4e80*/  LDL R26, [R1+0x24] ;  /* 0x00002400011a7983 */ /* 0x000ea20000100800 */
[----:B------:R-:W-:Y:S01]  /*4e90*/  LOP3.LUT P3, RZ, R198, 0x4, RZ, 0xc0, !PT ;  /* 0x00000004c6ff7812 */ /* 0x000fe2000786c0ff */
[C---:B------:R-:W-:Y:S02]  /*4ea0*/  VIADD R15, R9.reuse, 0x20 ;  /* 0x00000020090f7836 */ /* 0x040fe40000000000 */
[C---:B------:R-:W-:Y:S02]  /*4eb0*/  VIADD R14, R18.reuse, 0x40 ;  /* 0x00000040120e7836 */ /* 0x040fe40000000000 */
[----:B------:R-:W1:Y:S08]  /*4ec0*/  @!P5 LDS.128 R4, [R13+0x400] ;  /* 0x000400000d04d984 */ /* 0x000e700000000c00 */
[----:B------:R-:W-:Y:S01]  /*4ed0*/  @P3 VIADD R15, R9, 0xffffffe0 ;  /* 0xffffffe0090f3836 */ /* 0x000fe20000000000 */
[----:B0-----:R-:W-:-:S03]  /*4ee0*/  @!P5 LEA R8, P3, R18, R11, 0x1 ;  /* 0x0000000b1208d211 */ /* 0x001fc600078608ff */
[----:B------:R-:W-:Y:S01]  /*4ef0*/  IMAD R12, R15, 0x2, R2 ;  /* 0x000000020f0c7824 */ /* 0x000fe200078e0202 */
[----:B---3--:R-:W-:Y:S01]  /*4f00*/  @!P5 LEA.HI.X R9, R18, R10, R19, 0x1, P3 ;  /* 0x0000000a1209d211 */ /* 0x008fe200018f0c13 */
[----:B------:R-:W3:Y:S01]  /*4f10*/  LDL R15, [R1+0x30] ;  /* 0x00003000010f7983 */ /* 0x000ee20000100800 */
[----:B------:R-:W-:-:S03]  /*4f20*/  ISETP.GE.AND P3, PT, R185, UR4, PT ;  /* 0x00000004b9007c0c */ /* 0x000fc6000bf66270 */
[----:B-1----:R0:W-:Y:S10]  /*4f30*/  @!P5 ST.E.128 desc[UR40][R8.64], R4 ;  /* 0x000000040800d985 */ /* 0x0021f4000c101d28 */
[----:B------:R-:W1:Y:S01]  /*4f40*/  @!P3 LDS.128 R4, [R12+0x400] ;  /* 0x000400000c04b984 */ /* 0x000e620000000c00 */
[----:B0-----:R-:W-:-:S04]  /*4f50*/  @!P3 LEA R8, P5, R185, R11, 0x1 ;  /* 0x0000000bb908b211 */ /* 0x001fc800078a08ff */
[----:B------:R-:W-:Y:S02]  /*4f60*/  @!P3 LEA.HI.X R9, R185, R10, R204, 0x1, P5 ;  /* 0x0000000ab909b211 */ /* 0x000fe400028f0ccc */
[----:B------:R-:W-:Y:S01]  /*4f70*/  ISETP.GE.AND P5, PT, R14, UR4, PT ;  /* 0x000000040e007c0c */ /* 0x000fe2000bfa6270 */
[----:B------:R-:W-:Y:S02]  /*4f80*/  VIADD R14, R18, 0x60 ;  /* 0x00000060120e7836 */ /* 0x000fe40000000000 */
[----:B-1----:R4:W-:Y:S10]  /*4f90*/  @!P3 ST.E.128 desc[UR40][R8.64], R4 ;  /* 0x000000040800b985 */ /* 0x0029f4000c101d28 */
[----:B------:R-:W0:Y:S01]  /*4fa0*/  @!P5 LDS.128 R4, [R13+0x2400] ;  /* 0x002400000d04d984 */ /* 0x000e220000000c00 */
[----:B----4-:R-:W-:-:S05]  /*4fb0*/  @!P5 LEA R8, P3, R71, R11, 0x1 ;  /* 0x0000000b4708d211 */ /* 0x010fca00078608ff */
[----:B-----5:R-:W-:Y:S02]  /*4fc0*/  @!P5 IMAD.X R9, R10, 0x1, R25, P3 ;  /* 0x000000010a09d824 */ /* 0x020fe400018e0619 */
[----:B------:R-:W4:Y:S01]  /*4fd0*/  LDL R25, [R1+0x28] ;  /* 0x0000280001197983 */ /* 0x000f220000100800 */
[----:B------:R-:W-:Y:S01]  /*4fe0*/  ISETP.GE.AND P3, PT, R14, UR4, PT ;  /* 0x000000040e007c0c */ /* 0x000fe2000bf66270 */
[----:B------:R-:W-:Y:S02]  /*4ff0*/  VIADD R14, R18, 0x80 ;  /* 0x00000080120e7836 */ /* 0x000fe40000000000 */
[----:B0-----:R2:W-:Y:S10]  /*5000*/  @!P5 ST.E.128 desc[UR40][R8.64], R4 ;  /* 0x000000040800d985 */ /* 0x0015f4000c101d28 */
[----:B------:R-:W0:Y:S01]  /*5010*/  @!P3 LDS.128 R4, [R12+0x2400] ;  /* 0x002400000c04b984 */ /* 0x000e220000000c00 */
[----:B--2---:R-:W-:-:S05]  /*5020*/  @!P3 LEA R8, P5, R70, R11, 0x1 ;  /* 0x0000000b4608b211 */ /* 0x004fca00078a08ff */
[----:B------:R-:W-:Y:S02]  /*5030*/  @!P3 IMAD.X R9, R10, 0x1, R24, P5 ;  /* 0x000000010a09b824 */ /* 0x000fe400028e0618 */
[----:B------:R-:W2:Y:S01]  /*5040*/  LDL R24, [R1+0x2c] ;  /* 0x00002c0001187983 */ /* 0x000ea20000100800 */
[----:B------:R-:W-:Y:S01]  /*5050*/  ISETP.GE.AND P5, PT, R14, UR4, PT ;  /* 0x000000040e007c0c */ /* 0x000fe2000bfa6270 */
[----:B------:R-:W-:Y:S02]  /*5060*/  VIADD R14, R18, 0xa0 ;  /* 0x000000a0120e7836 */ /* 0x000fe40000000000 */
[----:B0-----:R0:W-:Y:S10]  /*5070*/  @!P3 ST.E.128 desc[UR40][R8.64], R4 ;  /* 0x000000040800b985 */ /* 0x0011f4000c101d28 */
[----:B------:R-:W1:Y:S01]  /*5080*/  @!P5 LDS.128 R4, [R13+0x4400] ;  /* 0x004400000d04d984 */ /* 0x000e620000000c00 */
[----:B0-----:R-:W-:-:S05]  /*5090*/  @!P5 LEA R8, P3, R69, R11, 0x1 ;  /* 0x0000000b4508d211 */ /* 0x001fca00078608ff */
[----:B------:R-:W-:Y:S01]  /*50a0*/  @!P5 IMAD.X R9, R10, 0x1, R67, P3 ;  /* 0x000000010a09d824 */ /* 0x000fe200018e0643 */
[----:B------:R-:W-:-:S04]  /*50b0*/  ISETP.GE.AND P3, PT, R14, UR4, PT ;  /* 0x000000040e007c0c */ /* 0x000fc8000bf66270 */
[----:B-1----:R0:W-:Y:S09]  /*50c0*/  @!P5 ST.E.128 desc[UR40][R8.64], R4 ;  /* 0x000000040800d985 */ /* 0x0021f2000c101d28 */
[----:B------:R-:W1:Y:S01]  /*50d0*/  @!P3 LDS.128 R4, [R12+0x4400] ;  /* 0x004400000c04b984 */ /* 0x000e620000000c00 */
[----:B0-----:R-:W-:-:S05]  /*50e0*/  @!P3 LEA R8, P5, R55, R11, 0x1 ;  /* 0x0000000b3708b211 */ /* 0x001fca00078a08ff */
[----:B------:R-:W-:Y:S02]  /*50f0*/  @!P3 IMAD.X R9, R10, 0x1, R54, P5 ;  /* 0x000000010a09b824 */ /* 0x000fe400028e0636 */
[----:B------:R-:W5:Y:S01]  /*5100*/  LDL R54, [R1+0x34] ;  /* 0x0000340001367983 */ /* 0x000f620000100800 */
[----:B------:R-:W-:-:S05]  /*5110*/  VIADD R14, R18, 0xc0 ;  /* 0x000000c0120e7836 */ /* 0x000fca0000000000 */
[----:B------:R-:W-:Y:S01]  /*5120*/  ISETP.GE.AND P5, PT, R14, UR4, PT ;  /* 0x000000040e007c0c */ /* 0x000fe2000bfa6270 */
[----:B-1----:R0:W-:-:S12]  /*5130*/  @!P3 ST.E.128 desc[UR40][R8.64], R4 ;  /* 0x000000040800b985 */ /* 0x0021d8000c101d28 */
[----:B------:R-:W1:Y:S01]  /*5140*/  @!P5 LDS.128 R4, [R13+0x6400] ;  /* 0x006400000d04d984 */ /* 0x000e620000000c00 */
[----:B0-----:R-:W-:-:S03]  /*5150*/  @!P5 LEA R8, P3, R27, R11, 0x1 ;  /* 0x0000000b1b08d211 */ /* 0x001fc600078608ff */
[----:B------:R-:W5:Y:S02]  /*5160*/  LDL R27, [R1+0x38] ;  /* 0x00003800011b7983 */ /* 0x000f640000100800 */
[----:B------:R-:W-:Y:S02]  /*5170*/  @!P5 IMAD.X R9, R10, 0x1, R26, P3 ;  /* 0x000000010a09d824 */ /* 0x000fe400018e061a */
[----:B------:R-:W5:Y:S01]  /*5180*/  LDL R26, [R1+0x3c] ;  /* 0x00003c00011a7983 */ /* 0x000f620000100800 */
[----:B------:R-:W-:-:S05]  /*5190*/  VIADD R14, R18, 0xe0 ;  /* 0x000000e0120e7836 */ /* 0x000fca0000000000 */
[----:B------:R-:W-:Y:S01]  /*51a0*/  ISETP.GE.AND P3, PT, R14, UR4, PT ;  /* 0x000000040e007c0c */ /* 0x000fe2000bf66270 */
[----:B-1----:R0:W-:-:S12]  /*51b0*/  @!P5 ST.E.128 desc[UR40][R8.64], R4 ;  /* 0x000000040800d985 */ /* 0x0021d8000c101d28 */
[----:B------:R-:W1:Y:S01]  /*51c0*/  @!P3 LDS.128 R4, [R12+0x6400] ;  /* 0x006400000c04b984 */ /* 0x000e620000000c00 */
[----:B0-----:R-:W-:Y:S01]  /*51d0*/  @!P3 LEA R8, P5, R229, R11, 0x1 ;  /* 0x0000000be508b211 */ /* 0x001fe200078a08ff */
[----:B------:R-:W-:-:S04]  /*51e0*/  VIADD R14, R18, 0x100 ;  /* 0x00000100120e7836 */ /* 0x000fc80000000000 */
[----:B----4-:R-:W-:Y:S02]  /*51f0*/  @!P3 IMAD.X R9, R10, 0x1, R25, P5 ;  /* 0x000000010a09b824 */ /* 0x010fe400028e0619 */
[----:B------:R-:W4:Y:S01]  /*5200*/  LDL R25, [R1+0x40] ;  /* 0x0000400001197983 */ /* 0x000f220000100800 */
[----:B------:R-:W-:-:S03]  /*5210*/  ISETP.GE.AND P5, PT, R14, UR4, PT ;  /* 0x000000040e007c0c */ /* 0x000fc6000bfa6270 */
[----:B-1----:R0:W-:Y:S10]  /*5220*/  @!P3 ST.E.128 desc[UR40][R8.64], R4 ;  /* 0x000000040800b985 */ /* 0x0021f4000c101d28 */
[----:B------:R-:W1:Y:S01]  /*5230*/  @!P5 LDS.128 R4, [R13+0x8400] ;  /* 0x008400000d04d984 */ /* 0x000e620000000c00 */
[----:B0-----:R-:W-:-:S05]  /*5240*/  @!P5 LEA R8, P3, R228, R11, 0x1 ;  /* 0x0000000be408d211 */ /* 0x001fca00078608ff */
[----:B--2---:R-:W-:Y:S02]  /*5250*/  @!P5 IMAD.X R9, R10, 0x1, R24, P3 ;  /* 0x000000010a09d824 */ /* 0x004fe400018e0618 */
[----:B------:R-:W2:Y:S01]  /*5260*/  LDL R24, [R1+0x44] ;  /* 0x0000440001187983 */ /* 0x000ea20000100800 */
[----:B------:R-:W-:-:S05]  /*5270*/  VIADD R14, R18, 0x120 ;  /* 0x00000120120e7836 */ /* 0x000fca0000000000 */
[----:B------:R-:W-:Y:S01]  /*5280*/  ISETP.GE.AND P3, PT, R14, UR4, PT ;  /* 0x000000040e007c0c */ /* 0x000fe2000bf66270 */
[----:B-1----:R0:W-:-:S12]  /*5290*/  @!P5 ST.E.128 desc[UR40][R8.64], R4 ;  /* 0x000000040800d985 */ /* 0x0021d8000c101d28 */
[----:B------:R-:W1:Y:S01]  /*52a0*/  @!P3 LDS.128 R4, [R12+0x8400] ;  /* 0x008400000c04b984 */ /* 0x000e620000000c00 */
[----:B0-----:R-:W-:-:S05]  /*52b0*/  @!P3 LEA R8, P5, R226, R11, 0x1 ;  /* 0x0000000be208b211 */ /* 0x001fca00078a08ff */
[----:B---3--:R-:W-:Y:S02]  /*52c0*/  @!P3 IMAD.X R9, R10, 0x1, R15, P5 ;  /* 0x000000010a09b824 */ /* 0x008fe400028e060f */
[----:B------:R-:W3:Y:S01]  /*52d0*/  LDL R15, [R1+0x48] ;  /* 0x00004800010f7983 */ /* 0x000ee20000100800 */
[----:B------:R-:W-:-:S05]  /*52e0*/  VIADD R14, R18, 0x140 ;  /* 0x00000140120e7836 */ /* 0x000fca0000000000 */
[----:B------:R-:W-:Y:S01]  /*52f0*/  ISETP.GE.AND P5, PT, R14, UR4, PT ;  /* 0x000000040e007c0c */ /* 0x000fe2000bfa6270 */
[----:B-1----:R0:W-:-:S12]  /*5300*/  @!P3 ST.E.128 desc[UR40][R8.64], R4 ;  /* 0x000000040800b985 */ /* 0x0021d8000c101d28 */
[----:B------:R-:W1:Y:S01]  /*5310*/  @!P5 LDS.128 R4, [R13+0xa400] ;  /* 0x00a400000d04d984 */ /* 0x000e620000000c00 */
[----:B------:R-:W-:Y:S01]  /*5320*/  VIADD R14, R18, 0x160 ;  /* 0x00000160120e7836 */ /* 0x000fe20000000000 */
[----:B0-----:R-:W-:-:S05]  /*5330*/  @!P5 LEA R8, P3, R219, R11, 0x1 ;  /* 0x0000000bdb08d211 */ /* 0x001fca00078608ff */
[----:B-----5:R-:W-:Y:S01]  /*5340*/  @!P5 IMAD.X R9, R10, 0x1, R54, P3 ;  /* 0x000000010a09d824 */ /* 0x020fe200018e0636 */
[----:B------:R-:W-:-:S04]  /*5350*/  ISETP.GE.AND P3, PT, R14, UR4, PT ;  /* 0x000000040e007c0c */ /* 0x000fc8000bf66270 */
[----:B-1----:R0:W-:Y:S09]  /*5360*/  @!P5 ST.E.128 desc[UR40][R8.64], R4 ;  /* 0x000000040800d985 */ /* 0x0021f2000c101d28 */
[----:B------:R-:W1:Y:S01]  /*5370*/  @!P3 LDS.128 R4, [R12+0xa400] ;  /* 0x00a400000c04b984 */ /* 0x000e620000000c00 */
[----:B------:R-:W-:Y:S01]  /*5380*/  VIADD R14, R18, 0x180 ;  /* 0x00000180120e7836 */ /* 0x000fe20000000000 */
[----:B0-----:R-:W-:-:S05]  /*5390*/  @!P3 LEA R8, P5, R216, R11, 0x1 ;  /* 0x0000000bd808b211 */ /* 0x001fca00078a08ff */
[----:B------:R-:W-:Y:S01]  /*53a0*/  @!P3 IMAD.X R9, R10, 0x1, R27, P5 ;  /* 0x000000010a09b824 */ /* 0x000fe200028e061b */
        /* <DEDUP_REMOVED lines=11> */
[----:B----4-:R-:W-:Y:S01]  /*5460*/  @!P3 IMAD.X R9, R10, 0x1, R25, P5 ;  /* 0x000000010a09b824 */ /* 0x010fe200028e0619 */
[----:B------:R-:W-:-:S04]  /*5470*/  ISETP.GE.AND P5, PT, R14, UR4, PT ;  /* 0x000000040e007c0c */ /* 0x000fc8000bfa6270 */
[----:B-1----:R0:W-:Y:S09]  /*5480*/  @!P3 ST.E.128 desc[UR40][R8.64], R4 ;  /* 0x000000040800b985 */ /* 0x0021f2000c101d28 */
[----:B------:R-:W1:Y:S01]  /*5490*/  @!P5 LDS.128 R4, [R13+0xe400] ;  /* 0x00e400000d04d984 */ /* 0x000e620000000c00 */
[----:B------:R-:W-:Y:S01]  /*54a0*/  VIADD R14, R18, 0x1e0 ;  /* 0x000001e0120e7836 */ /* 0x000fe20000000000 */
[----:B0-----:R-:W-:-:S05]  /*54b0*/  @!P5 LEA R8, P3, R212, R11, 0x1 ;  /* 0x0000000bd408d211 */ /* 0x001fca00078608ff */
[----:B--2---:R-:W-:Y:S01]  /*54c0*/  @!P5 IMAD.X R9, R10, 0x1, R24, P3 ;  /* 0x000000010a09d824 */ /* 0x004fe200018e0618 */
[----:B------:R-:W-:-:S04]  /*54d0*/  ISETP.GE.AND P3, PT, R14, UR4, PT ;  /* 0x000000040e007c0c */ /* 0x000fc8000bf66270 */
[----:B-1----:R0:W-:Y:S09]  /*54e0*/  @!P5 ST.E.128 desc[UR40][R8.64], R4 ;  /* 0x000000040800d985 */ /* 0x0021f2000c101d28 */
[----:B------:R-:W1:Y:S01]  /*54f0*/  @!P3 LDS.128 R4, [R12+0xe400] ;  /* 0x00e400000c04b984 */ /* 0x000e620000000c00 */
[----:B0-----:R-:W-:-:S05]  /*5500*/  @!P3 LEA R8, P5, R210, R11, 0x1 ;  /* 0x0000000bd208b211 */ /* 0x001fca00078a08ff */
[----:B---3--:R-:W-:-:S05]  /*5510*/  @!P3 IMAD.X R9, R10, 0x1, R15, P5 ;  /* 0x000000010a09b824 */ /* 0x008fca00028e060f */
[----:B-1----:R4:W-:Y:S03]  /*5520*/  @!P3 ST.E.128 desc[UR40][R8.64], R4 ;  /* 0x000000040800b985 */ /* 0x0029e6000c101d28 */
.L_x_5793:
[----:B------:R-:W-:Y:S05]  /*5530*/  BSYNC B0 ;  /* 0x0000000000007941 */ /* 0x000fea0003800000 */
.L_x_5792:
[----:B------:R-:W-:Y:S01]  /*5540*/  @!PT LDS RZ, [RZ] ;  /* 0x00000000fffff984 */ /* 0x000fe20000000800 */
[----:B------:R-:W-:Y:S01]  /*5550*/  @!PT LDS RZ, [RZ] ;  /* 0x00000000fffff984 */ /* 0x000fe20000000800 */
[----:B------:R-:W-:Y:S01]  /*5560*/  @!PT LDS RZ, [RZ] ;  /* 0x00000000fffff984 */ /* 0x000fe20000000800 */
[----:B------:R-:W-:Y:S01]  /*5570*/  @!PT LDS RZ, [RZ] ;  /* 0x00000000fffff984 */ /* 0x000fe20000000800 */
[----:B------:R5:W-:Y:S06]  /*5580*/  MEMBAR.ALL.CTA ;  /* 0x0000000000007992 */ /* 0x000bec0000008000 */
[----:B-----5:R-:W5:Y:S01]  /*5590*/  FENCE.VIEW.ASYNC.S ;  /* 0x00000000000073c6 */ /* 0x020f620000000000 */
[----:B-12---:R-:W-:Y:S01]  /*55a0*/  @!P4 VIADD R61, R61, 0x28cc0 ;  /* 0x00028cc03d3dc836 */ /* 0x006fe20000000000 */
[----:B-----5:R1:W-:Y:S04]  /*55b0*/  BAR.SYNC.DEFER_BLOCKING R46, 0x80 ;  /* 0x0002002e0000751d */ /* 0x0203e80000010000 */
[----:B------:R-:W-:Y:S01]  /*55c0*/  @!P4 PRMT R61, RZ, 0x654, R61 ;  /* 0x00000654ff3dc816 */ /* 0x000fe2000000003d */
[----:B------:R-:W-:Y:S01]  /*55d0*/  VIADD R187, R187, 0x1 ;  /* 0x00000001bbbb7836 */ /* 0x000fe20000000000 */
[----:B------:R-:W-:-:S02]  /*55e0*/  PLOP3.LUT P3, PT, PT, PT, PT, 0x8, 0x0 ;  /* 0x000000000000781c */ /* 0x000fc40003f6e170 */
[----:B------:R1:W-:Y:S02]  /*55f0*/  @!P4 SYNCS.ARRIVE.TRANS64.RED.A1T0 RZ, [R61+URZ], RZ ;  /* 0x000000ff3dffc9a7 */ /* 0x0003e4000810043f */
[----:B------:R-:W-:-:S04]  /*5600*/  ISETP.NE.AND P4, PT, R187, 0x2, PT ;  /* 0x00000002bb00780c */ /* 0x000fc80003f85270 */
[----:B----4-:R-:W-:Y:S02]  /*5610*/  SEL R5, RZ, 0x1, P4 ;  /* 0x00000001ff057807 */ /* 0x010fe40002000000 */
[----:B------:R-:W-:Y:S02]  /*5620*/  SEL R187, R187, RZ, P4 ;  /* 0x000000ffbbbb7207 */ /* 0x000fe40002000000 */
[----:B------:R-:W-:Y:S01]  /*5630*/  LOP3.LUT R192, R192, R5, RZ, 0x3c, !PT ;  /* 0x00000005c0c07212 */ /* 0x000fe200078e3cff */
[----:B-1----:R-:W-:Y:S06]  /*5640*/  @P2 BRA `(.L_x_5794) ;  /* 0xffffffd400d82947 */ /* 0x002fec000383ffff */
.L_x_5757:
[----:B------:R-:W-:Y:S04]  /*5650*/  BSSY B0, `(.L_x_5795) ;  /* 0x0000004000007945 */ /* 0x000fe80003800000 */
[----:B------:R-:W-:Y:S05]  /*5660*/  @P3 BRA `(.L_x_5796) ;  /* 0x0000000000083947 */ /* 0x000fea0003800000 */
[----:B------:R-:W1:Y:S02]  /*5670*/  FENCE.VIEW.ASYNC.G ;  /* 0x00000000000073c6 */ /* 0x000e640000000100 */
[----:B-1----:R-:W-:Y:S06]  /*5680*/  BAR.ARV 0xc, 0x180 ;  /* 0x0306000000007b1d */ /* 0x002fec0000002000 */
.L_x_5796:
[----:B------:R-:W-:Y:S05]  /*5690*/  BSYNC B0 ;  /* 0x0000000000007941 */ /* 0x000fea0003800000 */
.L_x_5795:
[----:B------:R-:W-:Y:S01]  /*56a0*/  UISETP.NE.AND UP0, UPT, UR39, 0x1, UPT ;  /* 0x000000012700788c */ /* 0x000fe2000bf05270 */
[----:B------:R-:W-:Y:S05]  /*56b0*/  BSSY B7, `(.L_x_5797) ;  /* 0x0001085000077945 */ /* 0x000fea0003800000 */
[----:B------:R-:W-:-:S13]  /*56c0*/  PLOP3.LUT P0, PT, PT, PT, UP0, 0x80, 0x0 ;  /* 0x000000000000781c */ /* 0x000fda0003f0f008 */
[----:B------:R-:W-:Y:S05]  /*56d0*/  @!P0 BRA `(.L_x_5798) ;  /* 0x0000002400508947 */ /* 0x000fea0003800000 */
[----:B------:R-:W1:Y:S01]  /*56e0*/  LDC R0, c[0x0][0x448] ;  /* 0x00011200ff007b82 */ /* 0x000e620000000800 */
[----:B------:R-:W-:-:S07]  /*56f0*/  IADD3 R23, R184, 0x1, -R23 ;  /* 0x00000001b8177810 */ /* 0x000fce0007ffe817 */
[----:B------:R-:W2:Y:S01]  /*5700*/  LDC.64 R4, c[0x0][0x9e0] ;  /* 0x00027800ff047b82 */ /* 0x000ea20000000a00 */
[----:B-1----:R-:W-:Y:S01]  /*5710*/  ISETP.NE.AND P1, PT, R0, 0x1, PT ;  /* 0x000000010000780c */ /* 0x002fe20003f25270 */
[----:B------:R-:W-:Y:S01]  /*5720*/  VIADD R0, R196, 0x3f ;  /* 0x0000003fc4007836 */ /* 0x000fe20000000000 */
        /* <DEDUP_REMOVED lines=19> */
.L_x_5801:
[----:B------:R-:W-:-:S13]  /*5860*/  ISETP.NE.AND P0, PT, R5, 0x1, PT ;  /* 0x000000010500780c */ /* 0x000fda0003f05270 */
[----:B------:R-:W1:Y:S02]  /*5870*/  @P0 LDC.64 R6, c[0x0][0x9e8] ;  /* 0x00027a00ff060b82 */ /* 0x000e640000000a00 */
[----:B-1----:R-:W-:-:S05]  /*5880*/  @P0 IMAD.HI.U32 R6, R0, R6, RZ ;  /* 0x0000000600060227 */ /* 0x002fca00078e00ff */
[----:B------:R-:W-:-:S07]  /*5890*/  @P0 SHF.R.U32.HI R0, RZ, R7, R6 ;  /* 0x00000007ff000219 */ /* 0x000fce0000011606 */
.L_x_5802:
[----:B------:R-:W-:Y:S05]  /*58a0*/  BSYNC B0 ;  /* 0x0000000000007941 */ /* 0x000fea0003800000 */
.L_x_5800:
[----:B------:R-:W-:-:S05]  /*58b0*/  IMAD R3, R0, R5, R5 ;  /* 0x0000000500037224 */ /* 0x000fca00078e0205 */
[----:B------:R-:W-:-:S07]  /*58c0*/  VIMNMX R4, R4, R3, PT ;  /* 0x0000000304047248 */ /* 0x000fce0003fe0100 */
.L_x_5799:
[----:B------:R-:W1:Y:S01]  /*58d0*/  @P1 LDC R7, c[0x0][0x44c] ;  /* 0x00011300ff071b82 */ /* 0x000e620000000800 */
[----:B------:R-:W-:Y:S01]  /*58e0*/  VIADD R4, R4, 0x3f ;  /* 0x0000003f04047836 */ /* 0x000fe20000000000 */
[----:B------:R-:W-:Y:S01]  /*58f0*/  ULDC UR4, c[0x0][0x9dc] ;  /* 0x0002770000047ab9 */ /* 0x000fe20000000800 */
[----:B------:R-:W-:-:S03]  /*5900*/  IMAD.MOV.U32 R0, RZ, RZ, R196 ;  /* 0x000000ffff007224 */ /* 0x000fc600078e00c4 */
[----:B------:R-:W-:Y:S02]  /*5910*/  SHF.R.S32.HI R3, RZ, 0x1f, R4 ;  /* 0x0000001fff037819 */ /* 0x000fe40000011404 */
[----:B------:R-:W2:Y:S02]  /*5920*/  @P1 LDC R6, c[0x0][0x450] ;  /* 0x00011400ff061b82 */ /* 0x000ea40000000800 */
[----:B------:R-:W-:-:S04]  /*5930*/  LEA.HI R3, R3, R4, RZ, 0x6 ;  /* 0x0000000403037211 */ /* 0x000fc800078f30ff */
[----:B------:R-:W-:-:S04]  /*5940*/  SHF.R.S32.HI R3, RZ, 0x6, R3 ;  /* 0x00000006ff037819 */ /* 0x000fc80000011403 */
[----:B------:R-:W-:Y:S01]  /*5950*/  VIMNMX R38, R38, R3, PT ;  /* 0x0000000326267248 */ /* 0x000fe20003fe0100 */
[----:B-1----:R-:W-:-:S05]  /*5960*/  @P1 IMAD.HI.U32 R7, R196, R7, RZ ;  /* 0x00000007c4071227 */ /* 0x002fca00078e00ff */
[----:B--2---:R-:W-:-:S05]  /*5970*/  @P1 SHF.R.U32.HI R0, RZ, R6, R7 ;  /* 0x00000006ff001219 */ /* 0x004fca0000011607 */
        /* <DEDUP_REMOVED lines=13> */
.L_x_5805:
[----:B------:R-:W-:-:S13]  /*5a50*/  ISETP.NE.AND P0, PT, R5, 0x1, PT ;  /* 0x000000010500780c */ /* 0x000fda0003f05270 */
[----:B------:R-:W1:Y:S02]  /*5a60*/  @P0 LDC.64 R6, c[0x0][0x9e8] ;  /* 0x00027a00ff060b82 */ /* 0x000e640000000a00 */
[----:B-1----:R-:W-:-:S05]  /*5a70*/  @P0 IMAD.HI.U32 R6, R37, R6, RZ ;  /* 0x0000000625060227 */ /* 0x002fca00078e00ff */
[----:B------:R-:W-:-:S07]  /*5a80*/  @P0 SHF.R.U32.HI R37, RZ, R7, R6 ;  /* 0x00000007ff250219 */ /* 0x000fce0000011606 */
.L_x_5806:
[----:B------:R-:W-:Y:S05]  /*5a90*/  BSYNC B0 ;  /* 0x0000000000007941 */ /* 0x000fea0003800000 */
.L_x_5804:
[----:B------:R-:W-:-:S05]  /*5aa0*/  IMAD R5, R37, R5, RZ ;  /* 0x0000000525057224 */ /* 0x000fca00078e02ff */
[----:B------:R-:W-:-:S07]  /*5ab0*/  VIMNMX R0, R0, R5, !PT ;  /* 0x0000000500007248 */ /* 0x000fce0007fe0100 */
.L_x_5803:
[----:B------:R-:W-:Y:S01]  /*5ac0*/  SHF.R.S32.HI R3, RZ, 0x1f, R0 ;  /* 0x0000001fff037819 */ /* 0x000fe20000011400 */
[----:B------:R-:W-:Y:S03]  /*5ad0*/  BSSY B0, `(.L_x_5807) ;  /* 0x0000027000007945 */ /* 0x000fe60003800000 */
[----:B------:R-:W-:-:S04]  /*5ae0*/  LEA.HI R3, R3, R0, RZ, 0x6 ;  /* 0x0000000003037211 */ /* 0x000fc800078f30ff */
[----:B------:R-:W-:-:S04]  /*5af0*/  SHF.R.S32.HI R3, RZ, 0x6, R3 ;  /* 0x00000006ff037819 */ /* 0x000fc80000011403 */
[----:B------:R-:W-:Y:S01]  /*5b00*/  VIMNMX R9, RZ, R3, !PT ;  /* 0x00000003ff097248 */ /* 0x000fe20007fe0100 */
[----:B------:R-:W-:-:S03]  /*5b10*/  IMAD.MOV.U32 R3, RZ, RZ, RZ ;  /* 0x000000ffff037224 */ /* 0x000fc600078e00ff */
[----:B------:R-:W-:-:S13]  /*5b20*/  ISETP.GT.AND P0, PT, R38, R9, PT ;  /* 0x000000092600720c */ /* 0x000fda0003f04270 */
[----:B------:R-:W-:Y:S05]  /*5b30*/  @!P0 BRA `(.L_x_5808) ;  /* 0x0000000000808947 */ /* 0x000fea0003800000 */
[----:B------:R-:W2:Y:S01]  /*5b40*/  LDL R4, [R1+0x4c] ;  /* 0x00004c0001047983 */ /* 0x000ea20000100800 */
[----:B------:R-:W-:Y:S01]  /*5b50*/  ULDC UR4, c[0x0][0x9f0] ;  /* 0x00027c0000047ab9 */ /* 0x000fe20000000800 */
[----:B--2---:R-:W-:-:S04]  /*5b60*/  ISETP.NE.AND P0, PT, R4, RZ, PT ;  /* 0x000000ff0400720c */ /* 0x004fc80003f05270 */
[----:B0-----:R-:W-:-:S04]  /*5b70*/  SEL R11, R4, UR4, P0 ;  /* 0x00000004040b7c07 */ /* 0x001fc80008000000 */
[-C--:B------:R-:W-:Y:S02]  /*5b80*/  IABS R6, R11.reuse ;  /* 0x0000000b00067213 */ /* 0x080fe40000000000 */
[----:B------:R-:W-:Y:S02]  /*5b90*/  IADD3 R0, R11, -0x1, R38 ;  /* 0xffffffff0b007810 */ /* 0x000fe40007ffe026 */
[----:B------:R-:W0:Y:S01]  /*5ba0*/  I2F.RP R3, R6 ;  /* 0x0000000600037306 */ /* 0x000e220000209400 */
[----:B---3--:R-:W-:Y:S02]  /*5bb0*/  IABS R10, R11 ;  /* 0x0000000b000a7213 */ /* 0x008fe40000000000 */
        /* <DEDUP_REMOVED lines=24> */
.L_x_5808:
[----:B------:R-:W-:Y:S05]  /*5d40*/  BSYNC B0 ;  /* 0x0000000000007941 */ /* 0x000fea0003800000 */
.L_x_5807:
[----:B------:R-:W2:Y:S01]  /*5d50*/  LDL R0, [R1+0x54] ;  /* 0x0000540001007983 */ /* 0x000ea20000100800 */
        /* <DEDUP_REMOVED lines=65> */
[----:B--2---:R-:W-:-:S05]  /*6170*/  IMAD R0, R0, R3, R9 ;  /* 0x0000000300007224 */ /* 0x004fca00078e0209 */
[----:B------:R-:W-:Y:S02]  /*6180*/  VIADDMNMX R3, R0, R3, R38, PT ;  /* 0x0000000300037246 */ /* 0x000fe40003800126 */
[----:B------:R-:W-:Y:S02]  /*6190*/  CS2R R38, SRZ ;  /* 0x0000000000267805 */ /* 0x000fe4000001ff00 */
[----:B------:R-:W-:-:S13]  /*61a0*/  ISETP.GT.AND P1, PT, R3, R0, PT ;  /* 0x000000000300720c */ /* 0x000fda0003f24270 */
[----:B------:R-:W-:Y:S05]  /*61b0*/  @!P1 BRA `(.L_x_5809) ;  /* 0x000000fc00509947 */ /* 0x000fea0003800000 */
[----:B------:R-:W2:Y:S04]  /*61c0*/  LDL R8, [R1+0x5c] ;  /* 0x00005c0001087983 */ /* 0x000ea80000100800 */
[----:B--2---:R-:W1:Y:S02]  /*61d0*/  SHFL.IDX PT, R4, R8, RZ, 0x1f ;  /* 0x00001fff08047589 */ /* 0x004e6400000e0000 */
[----:B-1----:R-:W-:-:S04]  /*61e0*/  LEA.HI R5, R4, R4, RZ, 0x1 ;  /* 0x0000000404057211 */ /* 0x002fc800078f08ff */
        /* <DEDUP_REMOVED lines=11> */
.L_x_5810:
[C---:B------:R-:W-:Y:S01]  /*62a0*/  IMAD R12, R17.reuse, 0x8, R2 ;  /* 0x00000008110c7824 */ /* 0x040fe200078e0202 */
[----:B------:R-:W-:Y:S01]  /*62b0*/  SHF.L.U32 R5, R22, 0x1f, RZ ;  /* 0x0000001f16057819 */ /* 0x000fe200000006ff */
[----:B------:R-:W-:Y:S01]  /*62c0*/  VIADD R4, R2, 0x26800 ;  /* 0x0002680002047836 */ /* 0x000fe20000000000 */
[----:B------:R-:W-:Y:S01]  /*62d0*/  BSSY B0, `(.L_x_5811) ;  /* 0x0000008000007945 */ /* 0x000fe20003800000 */
[----:B------:R-:W-:Y:S01]  /*62e0*/  IMAD R6, R17, 0x1000, R20 ;  /* 0x0000100011067824 */ /* 0x000fe200078e0214 */
[----:B------:R-:W1:Y:S01]  /*62f0*/  SYNCS.PHASECHK.TRANS64.TRYWAIT P1, [R12+URZ+0x28c50], R5 ;  /* 0x028c50050c0075a7 */ /* 0x000e62000802017f */
[----:B------:R-:W-:Y:S01]  /*6300*/  IMAD.MOV.U32 R7, RZ, RZ, 0x40000040 ;  /* 0x40000040ff077424 */ /* 0x000fe200078e00ff */
[----:B------:R-:W-:-:S04]  /*6310*/  SHF.R.U32.HI R4, RZ, 0x4, R4 ;  /* 0x00000004ff047819 */ /* 0x000fc80000011604 */
[----:B------:R-:W-:-:S04]  /*6320*/  LOP3.LUT R4, R4, 0x3fff, RZ, 0xc0, !PT ;  /* 0x00003fff04047812 */ /* 0x000fc800078ec0ff */
[----:B------:R-:W-:Y:S01]  /*6330*/  LOP3.LUT R4, R4, 0x10000, RZ, 0xfc, !PT ;  /* 0x0001000004047812 */ /* 0x000fe200078efcff */
[----:B-1----:R-:W-:Y:S06]  /*6340*/  @!P1 BRA `(.L_x_5812) ;  /* 0x000001d800149947 */ /* 0x002fec0003800000 */
.L_x_6136:
[----:B------:R-:W-:Y:S05]  /*6350*/  BSYNC B0 ;  /* 0x0000000000007941 */ /* 0x000fea0003800000 */
.L_x_5811:
[----:B------:R-:W-:Y:S01]  /*6360*/  BAR.SYNC.DEFER_BLOCKING 0xe, 0x100 ;  /* 0x0384000000007b1d */ /* 0x000fe20000010000 */
[----:B-1----:R-:W-:Y:S01]  /*6370*/  IMAD.MOV.U32 R5, RZ, RZ, 0x40000040 ;  /* 0x40000040ff057424 */ /* 0x002fe200078e00ff */
[C---:B------:R-:W-:Y:S01]  /*6380*/  R2UR UR14, R6.reuse ;  /* 0x00000000060e72ca */ /* 0x040fe200000e0000 */
[----:B---3--:R-:W-:Y:S01]  /*6390*/  VIADD R10, R6, 0x100 ;  /* 0x00000100060a7836 */ /* 0x008fe20000000000 */
[----:B------:R-:W-:Y:S01]  /*63a0*/  R2UR UR15, R7 ;  /* 0x00000000070f72ca */ /* 0x000fe200000e0000 */
        /* <DEDUP_REMOVED lines=18> */
[----:B-----5:R-:W-:Y:S01]  /*64d0*/  WARPGROUP.ARRIVE ;  /* 0x00000000000079c5 */ /* 0x020fe20000000000 */
        /* <DEDUP_REMOVED lines=24> */
.L_x_5813:
[----:B------:R-:W-:Y:S01]  /*6660*/  VIADD R3, R3, 0xfffffffe ;  /* 0xfffffffe03037836 */ /* 0x000fe20000000000 */
[----:B------:R-:W-:Y:S01]  /*6670*/  BSSY B0, `(.L_x_5814) ;  /* 0x00000cc000007945 */ /* 0x000fe20003800000 */
[----:B------:R-:W-:-:S03]  /*6680*/  VIADD R12, R12, 0x28c60 ;  /* 0x00028c600c0c7836 */ /* 0x000fc60000000000 */
[----:B------:R-:W-:Y:S02]  /*6690*/  ISETP.GE.AND P1, PT, R3, R0, PT ;  /* 0x000000000300720c */ /* 0x000fe40003f26270 */
[----:B------:R-:W-:-:S04]  /*66a0*/  PRMT R12, R186, 0x654, R12 ;  /* 0x00000654ba0c7816 */ /* 0x000fc8000000000c */
[----:B------:R0:W-:Y:S07]  /*66b0*/  SYNCS.ARRIVE.TRANS64.RED.A1T0 RZ, [R12+URZ], RZ ;  /* 0x000000ff0cff79a7 */ /* 0x0001ee000810043f */
[----:B------:R-:W-:Y:S05]  /*66c0*/  @!P1 BRA `(.L_x_5815) ;  /* 0x0000000c00189947 */ /* 0x000fea0003800000 */
.L_x_5822:
[----:B------:R-:W-:Y:S01]  /*66d0*/  BAR.SYNC.DEFER_BLOCKING 0xe, 0x100 ;  /* 0x0384000000007b1d */ /* 0x000fe20000010000 */
[----:B0-----:R-:W-:Y:S01]  /*66e0*/  IMAD R12, R17, 0x40, R194 ;  /* 0x00000040110c7824 */ /* 0x001fe200078e02c2 */
[----:B------:R-:W-:Y:S01]  /*66f0*/  ISETP.GT.AND P2, PT, R3, R0, PT ;  /* 0x000000000300720c */ /* 0x000fe20003f44270 */
[----:B------:R-:W-:Y:S02]  /*6700*/  VIADD R17, R17, 0x1 ;  /* 0x0000000111117836 */ /* 0x000fe40000000000 */
[----:B------:R-:W-:Y:S02]  /*6710*/  IMAD R12, R12, 0x4, R2 ;  /* 0x000000040c0c7824 */ /* 0x000fe400078e0202 */
[----:B------:R-:W-:Y:S01]  /*6720*/  VIADD R3, R3, 0xffffffff ;  /* 0xffffffff03037836 */ /* 0x000fe20000000000 */
[----:B------:R-:W-:-:S04]  /*6730*/  ISETP.NE.AND P1, PT, R17, 0x2, PT ;  /* 0x000000021100780c */ /* 0x000fc80003f25270 */
[----:B------:R-:W-:Y:S01]  /*6740*/  SEL R17, R17, RZ, P1 ;  /* 0x000000ff11117207 */ /* 0x000fe20000800000 */
[----:B------:R-:W0:Y:S04]  /*6750*/  LDS R13, [R12+0x28800] ;  /* 0x028800000c0d7984 */ /* 0x000e280000000800 */
[----:B-1----:R-:W1:Y:S01]  /*6760*/  LDS R12, [R12+0x28820] ;  /* 0x028820000c0c7984 */ /* 0x002e620000000800 */
        /* <DEDUP_REMOVED lines=132> */
.L_x_5816:
[----:B------:R-:W-:Y:S01]  /*6fb0*/  IMAD R21, R17, 0x8, R2 ;  /* 0x0000000811157824 */ /* 0x000fe200078e0202 */
[----:B------:R-:W-:-:S04]  /*6fc0*/  SHF.L.U32 R12, R22, 0x1f, RZ ;  /* 0x0000001f160c7819 */ /* 0x000fc800000006ff */
[----:B------:R0:W1:Y:S01]  /*6fd0*/  SYNCS.PHASECHK.TRANS64.TRYWAIT P1, [R21+URZ+0x28c50], R12 ;  /* 0x028c500c150075a7 */ /* 0x000062000802017f */
[----:B------:R-:W-:Y:S05]  /*6fe0*/  @!P0 BRA `(.L_x_5817) ;  /* 0x0000000000048947 */ /* 0x000fea0003800000 */
[----:B------:R-:W-:Y:S01]  /*6ff0*/  BPT.TRAP 0x1 ;  /* 0x000000040000795c */ /* 0x000fe20000300000 */
.L_x_5817:
[----:B------:R-:W-:Y:S04]  /*7000*/  BSSY B1, `(.L_x_5818) ;  /* 0x0000004000017945 */ /* 0x000fe80003800000 */
[----:B-1----:R-:W-:Y:S05]  /*7010*/  @P1 BRA `(.L_x_5819) ;  /* 0x0000000000081947 */ /* 0x002fea0003800000 */
[----:B------:R-:W1:Y:S02]  /*7020*/  SYNCS.PHASECHK.TRANS64.TRYWAIT P1, [R21+URZ+0x28c50], R12 ;  /* 0x028c500c150075a7 */ /* 0x000e64000802017f */
[----:B-1----:R-:W-:Y:S05]  /*7030*/  @!P1 BRA `(.L_x_5820) ;  /* 0x000001c800ec9947 */ /* 0x002fea0003800000 */
.L_x_5819:
[----:B------:R-:W-:Y:S05]  /*7040*/  BSYNC B1 ;  /* 0x0000000000017941 */ /* 0x000fea0003800000 */
.L_x_5818:
[----:B01----:R-:W-:Y:S01]  /*7050*/  IMAD R12, R17, 0x1000, R20 ;  /* 0x00001000110c7824 */ /* 0x003fe200078e0214 */
[----:B------:R-:W-:Y:S01]  /*7060*/  R2UR UR4, R4 ;  /* 0x00000000040472ca */ /* 0x000fe200000e0000 */
[----:B------:R-:W-:Y:S01]  /*7070*/  IMAD.MOV.U32 R13, RZ, RZ, 0x40000040 ;  /* 0x40000040ff0d7424 */ /* 0x000fe200078e00ff */
[----:B------:R-:W-:Y:S01]  /*7080*/  R2UR UR5, R5 ;  /* 0x00000000050572ca */ /* 0x000fe200000e0000 */
[----:B------:R-:W-:Y:S01]  /*7090*/  WARPGROUP.ARRIVE ;  /* 0x00000000000079c5 */ /* 0x000fe20000000000 */
[C---:B------:R-:W-:Y:S01]  /*70a0*/  R2UR UR6, R12.reuse ;  /* 0x000000000c0672ca */ /* 0x040fe200000e0000 */
[----:B------:R-:W-:Y:S01]  /*70b0*/  VIADD R14, R12, 0x80 ;  /* 0x000000800c0e7836 */ /* 0x000fe20000000000 */
[----:B------:R-:W-:Y:S01]  /*70c0*/  R2UR UR7, R13 ;  /* 0x000000000d0772ca */ /* 0x000fe200000e0000 */
[----:B------:R-:W-:Y:S02]  /*70d0*/  IMAD.MOV.U32 R15, RZ, RZ, 0x40000040 ;  /* 0x40000040ff0f7424 */ /* 0x000fe400078e00ff */
[----:B------:R-:W-:-:S10]  /*70e0*/  IMAD.MOV.U32 R13, RZ, RZ, 0x40000040 ;  /* 0x40000040ff0d7424 */ /* 0x000fd400078e00ff */
        /* <DEDUP_REMOVED lines=27> */
[----:B------:R-:W-:Y:S03]  /*72a0*/  HGMMA.64x256x16.F32.BF16 R24, gdesc[UR4].tnspB, R24, gsb0 ;  /* 0x43e00000041879f0 */ /* 0x000fe60008001818 */
[----:B------:R-:W-:Y:S02]  /*72b0*/  WARPGROUP.DEPBAR.LE gsb0, 0x0 ;  /* 0x00008000000079c5 */ /* 0x000fe40000010000 */
[----:B------:R-:W-:Y:S06]  /*72c0*/  BAR.ARV 0xf, 0x100 ;  /* 0x03c4000000007b1d */ /* 0x000fec0000002000 */
[----:B------:R-:W-:Y:S05]  /*72d0*/  @!P0 BRA `(.L_x_5821) ;  /* 0x0000000000048947 */ /* 0x000fea0003800000 */
[----:B------:R-:W-:Y:S01]  /*72e0*/  BPT.TRAP 0x1 ;  /* 0x000000040000795c */ /* 0x000fe20000300000 */
.L_x_5821:
[----:B------:R-:W-:-:S05]  /*72f0*/  VIADD R21, R21, 0x28c60 ;  /* 0x00028c6015157836 */ /* 0x000fca0000000000 */
[----:B------:R-:W-:-:S04]  /*7300*/  PRMT R21, R186, 0x654, R21 ;  /* 0x00000654ba157816 */ /* 0x000fc80000000015 */
[----:B------:R1:W-:Y:S01]  /*7310*/  SYNCS.ARRIVE.TRANS64.RED.A1T0 RZ, [R21+URZ], RZ ;  /* 0x000000ff15ff79a7 */ /* 0x0003e2000810043f */
[----:B------:R-:W-:Y:S05]  /*7320*/  @P2 BRA `(.L_x_5822) ;  /* 0xfffffff000e82947 */ /* 0x000fea000383ffff */
.L_x_5815:
[----:B------:R-:W-:Y:S05]  /*7330*/  BSYNC B0 ;  /* 0x0000000000007941 */ /* 0x000fea0003800000 */
.L_x_5814:
        /* <DEDUP_REMOVED lines=142> */
.L_x_5798:
        /* <DEDUP_REMOVED lines=24> */
.L_x_5825:
[----:B------:R-:W-:-:S13]  /*7da0*/  ISETP.NE.AND P0, PT, R5, 0x1, PT ;  /* 0x000000010500780c */ /* 0x000fda0003f05270 */
[----:B------:R-:W1:Y:S02]  /*7db0*/  @P0 LDC.64 R6, c[0x0][0x9e8] ;  /* 0x00027a00ff060b82 */ /* 0x000e640000000a00 */
[----:B-1----:R-:W-:-:S05]  /*7dc0*/  @P0 IMAD.HI.U32 R6, R0, R6, RZ ;  /* 0x0000000600060227 */ /* 0x002fca00078e00ff */
[----:B------:R-:W-:-:S07]  /*7dd0*/  @P0 SHF.R.U32.HI R0, RZ, R7, R6 ;  /* 0x00000007ff000219 */ /* 0x000fce0000011606 */
.L_x_5826:
[----:B------:R-:W-:Y:S05]  /*7de0*/  BSYNC B0 ;  /* 0x0000000000007941 */ /* 0x000fea0003800000 */
.L_x_5824:
[----:B------:R-:W-:-:S05]  /*7df0*/  IMAD R3, R0, R5, R5 ;  /* 0x0000000500037224 */ /* 0x000fca00078e0205 */
[----:B------:R-:W-:-:S07]  /*7e00*/  VIMNMX R4, R4, R3, PT ;  /* 0x0000000304047248 */ /* 0x000fce0003fe0100 */
.L_x_5823:
        /* <DEDUP_REMOVED lines=24> */
.L_x_5829:
[----:B------:R-:W-:-:S13]  /*7f90*/  ISETP.NE.AND P0, PT, R5, 0x1, PT ;  /* 0x000000010500780c */ /* 0x000fda0003f05270 */
[----:B------:R-:W1:Y:S02]  /*7fa0*/  @P0 LDC.64 R6, c[0x0][0x9e8] ;  /* 0x00027a00ff060b82 */ /* 0x000e640000000a00 */
[----:B-1----:R-:W-:-:S05]  /*7fb0*/  @P0 IMAD.HI.U32 R6, R37, R6, RZ ;  /* 0x0000000625060227 */ /* 0x002fca00078e00ff */
[----:B------:R-:W-:-:S07]  /*7fc0*/  @P0 SHF.R.U32.HI R37, RZ, R7, R6 ;  /* 0x00000007ff250219 */ /* 0x000fce0000011606 */
.L_x_5830:
[----:B------:R-:W-:Y:S05]  /*7fd0*/  BSYNC B0 ;  /* 0x0000000000007941 */ /* 0x000fea0003800000 */
.L_x_5828:
[----:B------:R-:W-:-:S05]  /*7fe0*/  IMAD R5, R37, R5, RZ ;  /* 0x0000000525057224 */ /* 0x000fca00078e02ff */
[----:B------:R-:W-:-:S07]  /*7ff0*/  VIMNMX R0, R0, R5, !PT ;  /* 0x0000000500007248 */ /* 0x000fce0007fe0100 */
.L_x_5827:
[----:B------:R-:W-:Y:S01]  /*8000*/  SHF.R.S32.HI R3, RZ, 0x1f, R0 ;  /* 0x0000001fff037819 */ /* 0x000fe20000011400 */
[----:B------:R-:W-:Y:S01]  /*8010*/  BSSY B0, `(.L_x_5831) ;  /* 0x0000027000007945 */ /* 0x000fe20003800000 */
[----:B------:R-:W-:Y:S02]  /*8020*/  IMAD.MOV.U32 R168, RZ, RZ, RZ ;  /* 0x000000ffffa87224 */ /* 0x000fe400078e00ff */
[----:B------:R-:W-:-:S04]  /*8030*/  LEA.HI R3, R3, R0, RZ, 0x6 ;  /* 0x0000000003037211 */ /* 0x000fc800078f30ff */
[----:B------:R-:W-:-:S04]  /*8040*/  SHF.R.S32.HI R3, RZ, 0x6, R3 ;  /* 0x00000006ff037819 */ /* 0x000fc80000011403 */
[----:B------:R-:W-:-:S04]  /*8050*/  VIMNMX R207, RZ, R3, !PT ;  /* 0x00000003ffcf7248 */ /* 0x000fc80007fe0100 */
[----:B------:R-:W-:-:S13]  /*8060*/  ISETP.GT.AND P0, PT, R38, R207, PT ;  /* 0x000000cf2600720c */ /* 0x000fda0003f04270 */
[----:B------:R-:W-:Y:S05]  /*8070*/  @!P0 BRA `(.L_x_5832) ;  /* 0x0000000000808947 */ /* 0x000fea0003800000 */
[----:B------:R-:W2:Y:S01]  /*8080*/  LDL R4, [R1+0x4c] ;  /* 0x00004c0001047983 */ /* 0x000ea20000100800 */
[----:B------:R-:W-:Y:S01]  /*8090*/  ULDC UR4, c[0x0][0x9f0] ;  /* 0x00027c0000047ab9 */ /* 0x000fe20000000800 */
[----:B--2---:R-:W-:-:S04]  /*80a0*/  ISETP.NE.AND P0, PT, R4, RZ, PT ;  /* 0x000000ff0400720c */ /* 0x004fc80003f05270 */
[----:B------:R-:W-:-:S04]  /*80b0*/  SEL R9, R4, UR4, P0 ;  /* 0x0000000404097c07 */ /* 0x000fc80008000000 */
[-C--:B------:R-:W-:Y:S02]  /*80c0*/  IABS R6, R9.reuse ;  /* 0x0000000900067213 */ /* 0x080fe40000000000 */
[----:B------:R-:W-:Y:S02]  /*80d0*/  IADD3 R0, R9, -0x1, R38 ;  /* 0xffffffff09007810 */ /* 0x000fe40007ffe026 */
[----:B------:R-:W1:Y:S01]  /*80e0*/  I2F.RP R3, R6 ;  /* 0x0000000600037306 */ /* 0x000e620000209400 */
[----:B---3--:R-:W-:Y:S02]  /*80f0*/  IABS R10, R9 ;  /* 0x00000009000a7213 */ /* 0x008fe40000000000 */
[----:B------:R-:W-:-:S05]  /*8100*/  IMAD.IADD R0, R0, 0x1, -R207 ;  /* 0x0000000100007824 */ /* 0x000fca00078e0acf */
[----:B------:R-:W-:Y:S02]  /*8110*/  IABS R8, R0 ;  /* 0x0000000000087213 */ /* 0x000fe40000000000 */
[----:B------:R-:W-:-:S04]  /*8120*/  LOP3.LUT R0, R0, R9, RZ, 0x3c, !PT ;  /* 0x0000000900007212 */ /* 0x000fc800078e3cff */
[----:B------:R-:W-:Y:S01]  /*8130*/  ISETP.GE.AND P2, PT, R0, RZ, PT ;  /* 0x000000ff0000720c */ /* 0x000fe20003f46270 */
[----:B-1----:R-:W1:Y:S02]  /*8140*/  MUFU.RCP R3, R3 ;  /* 0x0000000300037308 */ /* 0x002e640000001000 */
[----:B-1----:R-:W-:Y:S02]  /*8150*/  VIADD R4, R3, 0xffffffe ;  /* 0x0ffffffe03047836 */ /* 0x002fe40000000000 */
[----:B------:R-:W-:-:S04]  /*8160*/  IMAD.MOV R3, RZ, RZ, -R10 ;  /* 0x000000ffff037224 */ /* 0x000fc800078e0a0a */
[----:B------:R1:W2:Y:S02]  /*8170*/  F2I.FTZ.U32.TRUNC.NTZ R5, R4 ;  /* 0x0000000400057305 */ /* 0x0002a4000021f000 */
[----:B-1----:R-:W-:Y:S02]  /*8180*/  IMAD.MOV.U32 R4, RZ, RZ, RZ ;  /* 0x000000ffff047224 */ /* 0x002fe400078e00ff */
[----:B--2---:R-:W-:-:S04]  /*8190*/  IMAD.MOV R7, RZ, RZ, -R5 ;  /* 0x000000ffff077224 */ /* 0x004fc800078e0a05 */
        /* <DEDUP_REMOVED lines=14> */
.L_x_5832:
[----:B------:R-:W-:Y:S05]  /*8280*/  BSYNC B0 ;  /* 0x0000000000007941 */ /* 0x000fea0003800000 */
.L_x_5831:
        /* <DEDUP_REMOVED lines=71> */
[----:B------:R-:W2:Y:S01]  /*8700*/  LDL R0, [R1+0x5c] ;  /* 0x00005c0001007983 */ /* 0x000ea20000100800 */
[----:B------:R-:W-:Y:S03]  /*8710*/  BSSY B6, `(.L_x_5833) ;  /* 0x000001d000067945 */ /* 0x000fe60003800000 */
[----:B--2---:R-:W1:Y:S02]  /*8720*/  SHFL.IDX PT, R0, R0, RZ, 0x1f ;  /* 0x00001fff00007589 */ /* 0x004e6400000e0000 */
[----:B-1----:R-:W-:-:S04]  /*8730*/  LEA.HI R3, R0, R0, RZ, 0x1 ;  /* 0x0000000000037211 */ /* 0x002fc800078f08ff */
[----:B------:R-:W-:-:S05]  /*8740*/  LOP3.LUT R3, R3, 0x1fffe, RZ, 0xc0, !PT ;  /* 0x0001fffe03037812 */ /* 0x000fca00078ec0ff */
[----:B------:R-:W-:Y:S02]  /*8750*/  IMAD.IADD R3, R0, 0x1, -R3 ;  /* 0x0000000100037824 */ /* 0x000fe400078e0a03 */
[----:B------:R-:W-:Y:S02]  /*8760*/  VIADD R0, R2, 0x26800 ;  /* 0x0002680002007836 */ /* 0x000fe40000000000 */
[----:B------:R-:W-:-:S03]  /*8770*/  IMAD R3, R3, 0x8000, R2 ;  /* 0x0000800003037824 */ /* 0x000fc600078e0202 */
[----:B------:R-:W-:Y:S01]  /*8780*/  LOP3.LUT P0, RZ, R0, 0x3ff, RZ, 0xc0, !PT ;  /* 0x000003ff00ff7812 */ /* 0x000fe2000780c0ff */
[----:B------:R-:W-:-:S05]  /*8790*/  VIADD R3, R3, 0x400 ;  /* 0x0000040003037836 */ /* 0x000fca0000000000 */
[----:B------:R-:W-:-:S04]  /*87a0*/  SHF.R.U32.HI R3, RZ, 0x4, R3 ;  /* 0x00000004ff037819 */ /* 0x000fc80000011603 */
[----:B------:R-:W-:-:S04]  /*87b0*/  LOP3.LUT R3, R3, 0x3fff, RZ, 0xc0, !PT ;  /* 0x00003fff03037812 */ /* 0x000fc800078ec0ff */
[----:B------:R-:W-:Y:S01]  /*87c0*/  LOP3.LUT R195, R3, 0x2000000, RZ, 0xfc, !PT ;  /* 0x0200000003c37812 */ /* 0x000fe200078efcff */
[----:B------:R-:W-:Y:S06]  /*87d0*/  @!P0 BRA `(.L_x_5834) ;  /* 0x0000000000408947 */ /* 0x000fec0003800000 */
        /* <DEDUP_REMOVED lines=8> */
[----:B------:R-:W-:-:S02]  /*8860*/  IMAD.U32 R7, RZ, RZ, UR7 ;  /* 0x00000007ff077e24 */ /* 0x000fc4000f8e00ff */
[----:B---3--:R-:W-:Y:S02]  /*8870*/  IMAD.U32 R10, RZ, RZ, UR4 ;  /* 0x00000004ff0a7e24 */ /* 0x008fe4000f8e00ff */
[----:B0-----:R-:W-:Y:S02]  /*8880*/  IMAD.U32 R11, RZ, RZ, UR5 ;  /* 0x00000005ff0b7e24 */ /* 0x001fe4000f8e00ff */
[----:B------:R-:W-:Y:S02]  /*8890*/  IMAD.MOV.U32 R8, RZ, RZ, 0x70 ;  /* 0x00000070ff087424 */ /* 0x000fe400078e00ff */
[----:B------:R-:W-:Y:S02]  /*88a0*/  IMAD.MOV.U32 R12, RZ, RZ, 0x1 ;  /* 0x00000001ff0c7424 */ /* 0x000fe400078e00ff */
[----:B------:R-:W-:-:S07]  /*88b0*/  IMAD.MOV.U32 R13, RZ, RZ, RZ ;  /* 0x000000ffff0d7224 */ /* 0x000fce00078e00ff */
[----:B------:R-:W-:-:S07]  /*88c0*/  LEPC R20, `(.L_x_5834) ;  /* 0x000000001014794e */ /* 0x000fce0000000000 */
[----:B-1---5:R-:W-:Y:S05]  /*88d0*/  CALL.ABS.NOINC R14 ;  /* 0x000000000e007343 */ /* 0x022fea0003c00000 */
.L_x_5834:
[----:B------:R-:W-:Y:S05]  /*88e0*/  BSYNC B6 ;  /* 0x0000000000067941 */ /* 0x000fea0003800000 */
.L_x_5833:
        /* <DEDUP_REMOVED lines=13> */
.L_x_5838:
[----:B--2---:R2:W4:Y:S02]  /*89c0*/  SYNCS.PHASECHK.TRANS64.TRYWAIT P0, [R2+URZ+0x28c00], R3 ;  /* 0x028c0003020075a7 */ /* 0x004524000800017f */
[----:B----4-:R-:W-:Y:S05]  /*89d0*/  @!P0 NANOSLEEP.SYNCS 0x989680 ;  /* 0x009896800000895d */ /* 0x010fea0003900000 */
[----:B------:R-:W4:Y:S02]  /*89e0*/  @!P0 SYNCS.PHASECHK.TRANS64 P0, [R2+URZ+0x28c00], R3 ;  /* 0x028c0003020085a7 */ /* 0x000f24000800007f */
[----:B----4-:R-:W-:Y:S05]  /*89f0*/  @!P0 BRA `(.L_x_5838) ;  /* 0xfffffffc00f08947 */ /* 0x010fea000383ffff */
.L_x_5837:
[----:B------:R-:W-:Y:S05]  /*8a00*/  BSYNC B0 ;  /* 0x0000000000007941 */ /* 0x000fea0003800000 */
.L_x_5836:
[----:B------:R-:W-:Y:S05]  /*8a10*/  BRA `(.L_x_5839) ;  /* 0x0000002c00c07947 */ /* 0x000fea0003800000 */
.L_x_5835:
[----:B------:R-:W-:Y:S01]  /*8a20*/  VIADD R4, R2, 0x20400 ;  /* 0x0002040002047836 */ /* 0x000fe20000000000 */
[----:B-----5:R-:W-:Y:S01]  /*8a30*/  SHF.R.S32.HI R0, RZ, 0x1f, R80 ;  /* 0x0000001fff007819 */ /* 0x020fe20000011450 */
[----:B------:R-:W-:Y:S01]  /*8a40*/  ULDC.64 UR4, c[0x0][0x3f8] ;  /* 0x0000fe0000047ab9 */ /* 0x000fe20000000a00 */
[----:B------:R-:W-:Y:S01]  /*8a50*/  ULDC.64 UR6, c[0x0][0x408] ;  /* 0x0001020000067ab9 */ /* 0x000fe20000000a00 */
[----:B------:R-:W-:Y:S01]  /*8a60*/  IMAD.WIDE.U32 R24, R80, UR4, RZ ;  /* 0x0000000450187c25 */ /* 0x000fe2000f8e00ff */
[----:B------:R-:W-:Y:S01]  /*8a70*/  LOP3.LUT P0, RZ, R4, 0x3ff, RZ, 0xc0, !PT ;  /* 0x000003ff04ff7812 */ /* 0x000fe2000780c0ff */
[----:B------:R-:W-:Y:S02]  /*8a80*/  BSSY B6, `(.L_x_5840) ;  /* 0x0000019000067945 */ /* 0x000fe40003800000 */
[C---:B------:R-:W-:Y:S02]  /*8a90*/  IMAD R3, R0.reuse, UR4, RZ ;  /* 0x0000000400037c24 */ /* 0x040fe4000f8e02ff */
[----:B------:R-:W-:-:S02]  /*8aa0*/  IMAD R5, R0, UR6, RZ ;  /* 0x0000000600057c24 */ /* 0x000fc4000f8e02ff */
[C---:B------:R-:W-:Y:S02]  /*8ab0*/  IMAD R3, R80.reuse, UR5, R3 ;  /* 0x0000000550037c24 */ /* 0x040fe4000f8e0203 */
[C---:B------:R-:W-:Y:S02]  /*8ac0*/  IMAD R5, R80.reuse, UR7, R5 ;  /* 0x0000000750057c24 */ /* 0x040fe4000f8e0205 */
[----:B------:R-:W-:-:S04]  /*8ad0*/  IMAD.WIDE.U32 R80, R80, UR6, RZ ;  /* 0x0000000650507c25 */ /* 0x000fc8000f8e00ff */
[----:B------:R-:W-:Y:S02]  /*8ae0*/  IMAD.IADD R27, R3, 0x1, R25 ;  /* 0x00000001031b7824 */ /* 0x000fe400078e0219 */
[----:B------:R-:W-:Y:S01]  /*8af0*/  IMAD.IADD R29, R5, 0x1, R81 ;  /* 0x00000001051d7824 */ /* 0x000fe200078e0251 */
        /* <DEDUP_REMOVED lines=8> */
[----:B---3--:R-:W-:Y:S02]  /*8b80*/  IMAD.U32 R10, RZ, RZ, UR6 ;  /* 0x00000006ff0a7e24 */ /* 0x008fe4000f8e00ff */
[----:B------:R-:W-:-:S02]  /*8b90*/  IMAD.U32 R6, RZ, RZ, UR4 ;  /* 0x00000004ff067e24 */ /* 0x000fc4000f8e00ff */
[----:B------:R-:W-:Y:S02]  /*8ba0*/  IMAD.U32 R7, RZ, RZ, UR5 ;  /* 0x00000005ff077e24 */ /* 0x000fe4000f8e00ff */
[----:B0-----:R-:W-:Y:S02]  /*8bb0*/  IMAD.U32 R11, RZ, RZ, UR7 ;  /* 0x00000007ff0b7e24 */ /* 0x001fe4000f8e00ff */
[----:B------:R-:W-:Y:S02]  /*8bc0*/  IMAD.MOV.U32 R8, RZ, RZ, 0x70 ;  /* 0x00000070ff087424 */ /* 0x000fe400078e00ff */
[----:B------:R-:W-:Y:S02]  /*8bd0*/  IMAD.MOV.U32 R12, RZ, RZ, 0x1 ;  /* 0x00000001ff0c7424 */ /* 0x000fe400078e00ff */
[----:B------:R-:W-:-:S07]  /*8be0*/  IMAD.MOV.U32 R13, RZ, RZ, RZ ;  /* 0x000000ffff0d7224 */ /* 0x000fce00078e00ff */
[----:B------:R-:W-:-:S07]  /*8bf0*/  LEPC R20, `(.L_x_5841) ;  /* 0x000000001014794e */ /* 0x000fce0000000000 */
[----:B-1----:R-:W-:Y:S05]  /*8c00*/  CALL.ABS.NOINC R14 ;  /* 0x000000000e007343 */ /* 0x002fea0003c00000 */
.L_x_5841:
[----:B------:R-:W-:Y:S05]  /*8c10*/  BSYNC B6 ;  /* 0x0000000000067941 */ /* 0x000fea0003800000 */
.L_x_5840:
[----:B------:R-:W-:Y:S01]  /*8c20*/  ULDC.U8 UR4, c[0x0][0x410] ;  /* 0x0001040000047ab9 */ /* 0x000fe20000000000 */
[----:B------:R-:W-:Y:S01]  /*8c30*/  BSSY B0, `(.L_x_5842) ;  /* 0x00002c6000007945 */ /* 0x000fe20003800000 */
[----:B------:R-:W-:Y:S01]  /*8c40*/  ISETP.NE.AND P0, PT, RZ, UR4, PT ;  /* 0x00000004ff007c0c */ /* 0x000fe2000bf05270 */
[----:B------:R-:W-:-:S12]  /*8c50*/  IMAD.IADD R34, R193, 0x1, R196 ;  /* 0x00000001c1227824 */ /* 0x000fd800078e02c4 */
[----:B------:R-:W-:Y:S05]  /*8c60*/  @!P0 BRA `(.L_x_5843) ;  /* 0x0000001400b08947 */ /* 0x000fea0003800000 */
[----:B------:R-:W1:Y:S01]  /*8c70*/  LDC R6, c[0x0][0x448] ;  /* 0x00011200ff067b82 */ /* 0x000e620000000800 */
[----:B------:R-:W2:Y:S01]  /*8c80*/  S2R R0, SR_TID.X ;  /* 0x0000000000007919 */ /* 0x000ea20000002100 */
[----:B------:R-:W-:Y:S01]  /*8c90*/  ULDC.64 UR4, c[0x0][0x3f8] ;  /* 0x0000fe0000047ab9 */ /* 0x000fe20000000a00 */
[----:B------:R-:W-:Y:S01]  /*8ca0*/  ULDC.64 UR6, c[0x0][0x408] ;  /* 0x0001020000067ab9 */ /* 0x000fe20000000a00 */
[----:B------:R-:W-:Y:S02]  /*8cb0*/  IMAD.MOV.U32 R25, RZ, RZ, R27 ;  /* 0x000000ffff197224 */ /* 0x000fe400078e001b */
[----:B------:R-:W-:Y:S01]  /*8cc0*/  IMAD.MOV.U32 R81, RZ, RZ, R29 ;  /* 0x000000ffff517224 */ /* 0x000fe200078e001d */
[----:B-1----:R-:W-:Y:S01]  /*8cd0*/  ISETP.NE.AND P0, PT, R6, 0x1, PT ;  /* 0x000000010600780c */ /* 0x002fe20003f05270 */
[----:B--2---:R-:W-:-:S12]  /*8ce0*/  VIADD R3, R0, 0xffffff80 ;  /* 0xffffff8000037836 */ /* 0x004fd80000000000 */
[----:B------:R-:W1:Y:S01]  /*8cf0*/  @P0 LDC R0, c[0x0][0x44c] ;  /* 0x00011300ff000b82 */ /* 0x000e620000000800 */
[----:B------:R-:W-:-:S04]  /*8d00*/  SHF.R.S32.HI R4, RZ, 0x1f, R3 ;  /* 0x0000001fff047819 */ /* 0x000fc80000011403 */
[----:B------:R-:W-:-:S03]  /*8d10*/  LEA.HI R4, R4, R3, RZ, 0x2 ;  /* 0x0000000304047211 */ /* 0x000fc600078f10ff */
[----:B------:R-:W2:Y:S01]  /*8d20*/  @P0 LDC R5, c[0x0][0x450] ;  /* 0x00011400ff050b82 */ /* 0x000ea20000000800 */
[----:B------:R-:W-:-:S05]  /*8d30*/  LOP3.LUT R4, R4, 0xfffffffc, RZ, 0xc0, !PT ;  /* 0xfffffffc04047812 */ /* 0x000fca00078ec0ff */
[----:B------:R-:W-:-:S04]  /*8d40*/  IMAD.IADD R3, R3, 0x1, -R4 ;  /* 0x0000000103037824 */ /* 0x000fc800078e0a04 */
[----:B------:R-:W-:-:S04]  /*8d50*/  IMAD R3, R3, 0x20, R34 ;  /* 0x0000002003037824 */ /* 0x000fc800078e0222 */
[----:B-1----:R-:W-:-:S05]  /*8d60*/  @P0 IMAD.HI.U32 R0, R3, R0, RZ ;  /* 0x0000000003000227 */ /* 0x002fca00078e00ff */
[----:B--2---:R-:W-:-:S04]  /*8d70*/  @P0 SHF.R.U32.HI R3, RZ, R5, R0 ;  /* 0x00000005ff030219 */ /* 0x004fc80000011600 */
[----:B------:R-:W-:Y:S01]  /*8d80*/  SHF.R.S32.HI R0, RZ, 0x1f, R3 ;  /* 0x0000001fff007819 */ /* 0x000fe20000011403 */
[----:B------:R-:W-:-:S04]  /*8d90*/  IMAD.WIDE.U32 R24, R3, UR4, R24 ;  /* 0x0000000403187c25 */ /* 0x000fc8000f8e0018 */
[C---:B------:R-:W-:Y:S02]  /*8da0*/  IMAD R4, R0.reuse, UR4, RZ ;  /* 0x0000000400047c24 */ /* 0x040fe4000f8e02ff */
[----:B------:R-:W-:Y:S02]  /*8db0*/  IMAD R0, R0, UR6, RZ ;  /* 0x0000000600007c24 */ /* 0x000fe4000f8e02ff */
[C---:B------:R-:W-:Y:S01]  /*8dc0*/  IMAD R31, R3.reuse, UR5, R4 ;  /* 0x00000005031f7c24 */ /* 0x040fe2000f8e0204 */
[----:B------:R-:W-:Y:S01]  /*8dd0*/  ULDC.64 UR4, c[0x0][0x3e8] ;  /* 0x0000fa0000047ab9 */ /* 0x000fe20000000a00 */
[C---:B------:R-:W-:Y:S01]  /*8de0*/  IMAD.WIDE.U32 R80, R3.reuse, UR6, R80 ;  /* 0x0000000603507c25 */ /* 0x040fe2000f8e0050 */
[----:B---3--:R-:W-:Y:S01]  /*8df0*/  LEA R10, P0, R24, UR4, 0x1 ;  /* 0x00000004180a7c11 */ /* 0x008fe2000f8008ff */
        /* <DEDUP_REMOVED lines=13> */
.L_x_6142:
[----:B------:R-:W-:Y:S01]  /*8ed0*/  IMAD R33, R23, R6, RZ ;  /* 0x0000000617217224 */ /* 0x000fe200078e02ff */
[----:B------:R-:W-:Y:S01]  /*8ee0*/  BSSY B1, `(.L_x_5845) ;  /* 0x000001e000017945 */ /* 0x000fe20003800000 */
[----:B------:R-:W-:Y:S02]  /*8ef0*/  CS2R R24, SRZ ;  /* 0x0000000000187805 */ /* 0x000fe4000001ff00 */
[----:B------:R-:W-:Y:S02]  /*8f00*/  CS2R R26, SRZ ;  /* 0x00000000001a7805 */ /* 0x000fe4000001ff00 */
[----:B------:R-:W-:Y:S02]  /*8f10*/  CS2R R20, SRZ ;  /* 0x0000000000147805 */ /* 0x000fe4000001ff00 */
[----:B------:R-:W-:Y:S02]  /*8f20*/  ISETP.GE.AND P0, PT, R34, R33, PT ;  /* 0x000000212200720c */ /* 0x000fe40003f06270 */
[----:B------:R-:W-:-:S11]  /*8f30*/  CS2R R28, SRZ ;  /* 0x00000000001c7805 */ /* 0x000fd6000001ff00 */
[----:B------:R-:W-:Y:S05]  /*8f40*/  @P0 BRA `(.L_x_5846) ;  /* 0x00000000005c0947 */ /* 0x000fea0003800000 */
[----:B------:R-:W-:Y:S01]  /*8f50*/  ULDC UR4, c[0x0][0x3f4] ;  /* 0x0000fd0000047ab9 */ /* 0x000fe20000000800 */
[----:B---3--:R-:W-:Y:S01]  /*8f60*/  IMAD.MOV.U32 R4, RZ, RZ, R3 ;  /* 0x000000ffff047224 */ /* 0x008fe200078e0003 */
[----:B------:R-:W-:Y:S01]  /*8f70*/  ISETP.GE.AND P2, PT, R190, UR4, PT ;  /* 0x00000004be007c0c */ /* 0x000fe2000bf46270 */
[----:B--2---:R-:W-:Y:S01]  /*8f80*/  IMAD.MOV.U32 R5, RZ, RZ, R0 ;  /* 0x000000ffff057224 */ /* 0x004fe200078e0000 */
[----:B------:R-:W-:Y:S02]  /*8f90*/  ISETP.GE.AND P3, PT, R205, UR4, PT ;  /* 0x00000004cd007c0c */ /* 0x000fe4000bf66270 */
[----:B------:R-:W-:Y:S02]  /*8fa0*/  CS2R R26, SRZ ;  /* 0x00000000001a7805 */ /* 0x000fe4000001ff00 */
[----:B------:R-:W-:Y:S01]  /*8fb0*/  SHF.R.S32.HI R12, RZ, 0x1f, R205 ;  /* 0x0000001fff0c7819 */ /* 0x000fe200000114cd */
[----:B----4-:R-:W-:-:S06]  /*8fc0*/  IMAD.MOV.U32 R9, RZ, RZ, R7 ;  /* 0x000000ffff097224 */ /* 0x010fcc00078e0007 */
[----:B------:R-:W-:Y:S02]  /*8fd0*/  @!P2 IMAD.WIDE R4, R190, 0x2, R4 ;  /* 0x00000002be04a825 */ /* 0x000fe400078e0204 */
[C---:B0-----:R-:W-:Y:S02]  /*8fe0*/  @!P3 SHF.L.U64.HI R11, R205.reuse, 0x1, R12 ;  /* 0x00000001cd0bb819 */ /* 0x041fe4000001020c */
[----:B------:R-:W-:Y:S01]  /*8ff0*/  @!P3 IMAD.SHL.U32 R6, R205, 0x2, RZ ;  /* 0x00000002cd06b824 */ /* 0x000fe200078e00ff */
[----:B------:R0:W5:Y:S01]  /*9000*/  @!P2 LD.E.64 R26, desc[UR40][R4.64] ;  /* 0x00000028041aa980 */ /* 0x000162000c101b00 */
[----:B------:R-:W-:Y:S02]  /*9010*/  CS2R R28, SRZ ;  /* 0x00000000001c7805 */ /* 0x000fe4000001ff00 */
[----:B------:R-:W-:Y:S02]  /*9020*/  CS2R R24, SRZ ;  /* 0x0000000000187805 */ /* 0x000fe4000001ff00 */
[----:B------:R-:W-:-:S02]  /*9030*/  CS2R R20, SRZ ;  /* 0x0000000000147805 */ /* 0x000fc4000001ff00 */
[-C--:B0-----:R-:W-:Y:S02]  /*9040*/  @!P3 IADD3 R4, P0, R3, R6.reuse, RZ ;  /* 0x000000060304b210 */ /* 0x081fe40007f1e0ff */
[----:B------:R-:W-:Y:S01]  /*9050*/  @!P3 IADD3 R6, P1, R8, R6, RZ ;  /* 0x000000060806b210 */ /* 0x000fe20007f3e0ff */
[----:B------:R-:W-:-:S04]  /*9060*/  @!P2 IMAD.WIDE R8, R190, 0x2, R8 ;  /* 0x00000002be08a825 */ /* 0x000fc800078e0208 */
[--C-:B------:R-:W-:Y:S01]  /*9070*/  @!P3 IMAD.X R5, R0, 0x1, R11.reuse, P0 ;  /* 0x000000010005b824 */ /* 0x100fe200000e060b */
[----:B------:R0:W5:Y:S01]  /*9080*/  @!P2 LD.E.64 R28, desc[UR40][R8.64] ;  /* 0x00000028081ca980 */ /* 0x000162000c101b00 */
[----:B------:R-:W-:-:S03]  /*9090*/  @!P3 IMAD.X R7, R7, 0x1, R11, P1 ;  /* 0x000000010707b824 */ /* 0x000fc600008e060b */
[----:B------:R0:W5:Y:S04]  /*90a0*/  @!P3 LD.E.64 R24, desc[UR40][R4.64] ;  /* 0x000000280418b980 */ /* 0x000168000c101b00 */
[----:B------:R0:W5:Y:S02]  /*90b0*/  @!P3 LD.E.64 R20, desc[UR40][R6.64] ;  /* 0x000000280614b980 */ /* 0x000164000c101b00 */
.L_x_5846:
[----:B------:R-:W-:Y:S05]  /*90c0*/  BSYNC B1 ;  /* 0x0000000000017941 */ /* 0x000fea0003800000 */
.L_x_5845:
[----:B--2--5:R-:W-:Y:S01]  /*90d0*/  IMAD.MOV.U32 R0, RZ, RZ, R24 ;  /* 0x000000ffff007224 */ /* 0x024fe200078e0018 */
[----:B------:R-:W-:Y:S01]  /*90e0*/  UMOV UR4, 0xffffffff ;  /* 0xffffffff00047882 */ /* 0x000fe20000000000 */
[----:B---3--:R-:W-:Y:S01]  /*90f0*/  IMAD.MOV.U32 R3, RZ, RZ, R25 ;  /* 0x000000ffff037224 */ /* 0x008fe200078e0019 */
[----:B0-----:R-:W-:Y:S01]  /*9100*/  CS2R R8, SRZ ;  /* 0x0000000000087805 */ /* 0x001fe2000001ff00 */
[----:B------:R-:W-:Y:S02]  /*9110*/  IMAD.MOV.U32 R4, RZ, RZ, R26 ;  /* 0x000000ffff047224 */ /* 0x000fe400078e001a */
[----:B------:R-:W-:Y:S01]  /*9120*/  IMAD.MOV.U32 R5, RZ, RZ, R27 ;  /* 0x000000ffff057224 */ /* 0x000fe200078e001b */
[----:B------:R-:W-:Y:S01]  /*9130*/  PRMT R44, R3, 0x5410, R0 ;  /* 0x00005410032c7816 */ /* 0x000fe20000000000 */
[----:B------:R-:W-:Y:S02]  /*9140*/  IMAD.MOV.U32 R0, RZ, RZ, R20 ;  /* 0x000000ffff007224 */ /* 0x000fe400078e0014 */
[----:B------:R-:W-:Y:S01]  /*9150*/  IMAD.MOV.U32 R3, RZ, RZ, R21 ;  /* 0x000000ffff037224 */ /* 0x000fe200078e0015 */
[----:B------:R-:W-:Y:S01]  /*9160*/  PRMT R37, R4, 0x5410, R5 ;  /* 0x0000541004257816 */ /* 0x000fe20000000005 */
[----:B------:R-:W-:Y:S01]  /*9170*/  IMAD.MOV.U32 R4, RZ, RZ, R28 ;  /* 0x000000ffff047224 */ /* 0x000fe200078e001c */
[----:B------:R-:W-:Y:S01]  /*9180*/  PRMT R45, R0, 0x7610, R45 ;  /* 0x00007610002d7816 */ /* 0x000fe2000000002d */
[----:B------:R-:W-:Y:S01]  /*9190*/  IMAD.MOV.U32 R5, RZ, RZ, R29 ;  /* 0x000000ffff057224 */ /* 0x000fe200078e001d */
[----:B------:R-:W-:-:S04]  /*91a0*/  PRMT R46, R3, 0x7610, R46 ;  /* 0x00007610032e7816 */ /* 0x000fc8000000002e */
[----:B------:R-:W-:Y:S01]  /*91b0*/  PRMT R40, R5, 0x5410, R4 ;  /* 0x0000541005287816 */ /* 0x000fe20000000004 */
[----:B------:R-:W-:Y:S06]  /*91c0*/  BRA.DIV UR4, `(.L_x_5847) ;  /* 0x000001ae04107947 */ /* 0x000fec000b800000 */
[----:B------:R0:W2:Y:S04]  /*91d0*/  SHFL.IDX PT, R0, R31, 0x1, 0x1c1f ;  /* 0x003c1f001f007f89 */ /* 0x0000a800000e0000 */
[----:B------:R0:W3:Y:S04]  /*91e0*/  SHFL.IDX PT, R3, R10, 0x1, 0x1c1f ;  /* 0x003c1f000a037f89 */ /* 0x0000e800000e0000 */
[----:B----4-:R0:W4:Y:S04]  /*91f0*/  SHFL.IDX PT, R7, R80, 0x1, 0x1c1f ;  /* 0x003c1f0050077f89 */ /* 0x01012800000e0000 */
[----:B-1----:R-:W1:Y:S02]  /*9200*/  SHFL.IDX PT, R30, R30, 0x1, 0x1c1f ;  /* 0x003c1f001e1e7f89 */ /* 0x002e6400000e0000 */
.L_x_6148:
[----:B------:R-:W5:Y:S01]  /*9210*/  LDL R5, [R1+0x58] ;  /* 0x0000580001057983 */ /* 0x000f620000100800 */
[----:B------:R-:W-:Y:S01]  /*9220*/  VIADD R34, R34, 0x20 ;  /* 0x0000002022227836 */ /* 0x000fe20000000000 */
[----:B------:R-:W-:Y:S01]  /*9230*/  BSSY B1, `(.L_x_5848) ;  /* 0x0000023000017945 */ /* 0x000fe20003800000 */
[----:B------:R-:W-:Y:S01]  /*9240*/  IMAD.SHL.U32 R32, R198, 0x40, RZ ;  /* 0x00000040c6207824 */ /* 0x000fe200078e00ff */
[----:B------:R-:W-:Y:S02]  /*9250*/  CS2R R12, SRZ ;  /* 0x00000000000c7805 */ /* 0x000fe4000001ff00 */
[----:B0-----:R-:W-:Y:S02]  /*9260*/  CS2R R10, SRZ ;  /* 0x00000000000a7805 */ /* 0x001fe4000001ff00 */
[----:B------:R-:W-:Y:S02]  /*9270*/  ISETP.GE.AND P0, PT, R34, R33, PT ;  /* 0x000000212200720c */ /* 0x000fe40003f06270 */
[----:B------:R-:W-:-:S02]  /*9280*/  CS2R R14, SRZ ;  /* 0x00000000000e7805 */ /* 0x000fc4000001ff00 */
[----:B-----5:R-:W-:-:S04]  /*9290*/  LEA.HI R4, R5, R5, RZ, 0x1 ;  /* 0x0000000505047211 */ /* 0x020fc800078f08ff */
[----:B------:R-:W-:-:S05]  /*92a0*/  LOP3.LUT R4, R4, 0xfffffffe, RZ, 0xc0, !PT ;  /* 0xfffffffe04047812 */ /* 0x000fca00078ec0ff */
[----:B------:R-:W-:-:S05]  /*92b0*/  IMAD.IADD R4, R5, 0x1, -R4 ;  /* 0x0000000105047824 */ /* 0x000fca00078e0a04 */
[----:B------:R-:W-:Y:S01]  /*92c0*/  SHF.L.U32 R35, R4, 0x1f, RZ ;  /* 0x0000001f04237819 */ /* 0x000fe200000006ff */
[----:B------:R-:W-:Y:S06]  /*92d0*/  @P0 BRA `(.L_x_5849) ;  /* 0x0000000000600947 */ /* 0x000fec0003800000 */
[----:B------:R-:W-:Y:S01]  /*92e0*/  ULDC UR4, c[0x0][0x3f4] ;  /* 0x0000fd0000047ab9 */ /* 0x000fe20000000800 */
[----:B---3--:R-:W-:Y:S01]  /*92f0*/  IMAD.MOV.U32 R4, RZ, RZ, R3 ;  /* 0x000000ffff047224 */ /* 0x008fe200078e0003 */
[----:B------:R-:W-:Y:S01]  /*9300*/  ISETP.GE.AND P2, PT, R190, UR4, PT ;  /* 0x00000004be007c0c */ /* 0x000fe2000bf46270 */
[----:B--2---:R-:W-:Y:S01]  /*9310*/  IMAD.MOV.U32 R5, RZ, RZ, R0 ;  /* 0x000000ffff057224 */ /* 0x004fe200078e0000 */
[----:B------:R-:W-:Y:S02]  /*9320*/  ISETP.GE.AND P3, PT, R205, UR4, PT ;  /* 0x00000004cd007c0c */ /* 0x000fe4000bf66270 */
[----:B------:R-:W-:Y:S02]  /*9330*/  CS2R R12, SRZ ;  /* 0x00000000000c7805 */ /* 0x000fe4000001ff00 */
[----:B------:R-:W-:Y:S01]  /*9340*/  SHF.R.S32.HI R10, RZ, 0x1f, R205 ;  /* 0x0000001fff0a7819 */ /* 0x000fe200000114cd */
[----:B-1----:R-:W-:-:S06]  /*9350*/  IMAD.MOV.U32 R8, RZ, RZ, R30 ;  /* 0x000000ffff087224 */ /* 0x002fcc00078e001e */
[----:B------:R-:W-:Y:S02]  /*9360*/  @!P2 IMAD.WIDE R4, R190, 0x2, R4 ;  /* 0x00000002be04a825 */ /* 0x000fe400078e0204 */
[C---:B------:R-:W-:Y:S02]  /*9370*/  @!P3 SHF.L.U64.HI R10, R205.reuse, 0x1, R10 ;  /* 0x00000001cd0ab819 */ /* 0x040fe4000001020a */
[----:B------:R-:W-:Y:S01]  /*9380*/  @!P3 IMAD.SHL.U32 R6, R205, 0x2, RZ ;  /* 0x00000002cd06b824 */ /* 0x000fe200078e00ff */
[----:B------:R0:W5:Y:S01]  /*9390*/  @!P2 LD.E.64 R12, desc[UR40][R4.64] ;  /* 0x00000028040ca980 */ /* 0x000162000c101b00 */
[----:B----4-:R-:W-:Y:S01]  /*93a0*/  IMAD.MOV.U32 R9, RZ, RZ, R7 ;  /* 0x000000ffff097224 */ /* 0x010fe200078e0007 */
[----:B------:R-:W-:Y:S02]  /*93b0*/  CS2R R14, SRZ ;  /* 0x00000000000e7805 */ /* 0x000fe4000001ff00 */
[-C--:B0-----:R-:W-:Y:S02]  /*93c0*/  @!P3 IADD3 R4, P0, R3, R6.reuse, RZ ;  /* 0x000000060304b210 */ /* 0x081fe40007f1e0ff */
[----:B------:R-:W-:Y:S01]  /*93d0*/  @!P3 IADD3 R6, P1, R30, R6, RZ ;  /* 0x000000061e06b210 */ /* 0x000fe20007f3e0ff */
[----:B------:R-:W-:Y:S01]  /*93e0*/  @!P2 IMAD.WIDE R30, R190, 0x2, R8 ;  /* 0x00000002be1ea825 */ /* 0x000fe200078e0208 */
[----:B------:R-:W-:-:S03]  /*93f0*/  CS2R R8, SRZ ;  /* 0x0000000000087805 */ /* 0x000fc6000001ff00 */
[--C-:B------:R-:W-:Y:S01]  /*9400*/  @!P3 IMAD.X R5, R0, 0x1, R10.reuse, P0 ;  /* 0x000000010005b824 */ /* 0x100fe200000e060a */
[----:B------:R0:W5:Y:S01]  /*9410*/  @!P2 LD.E.64 R14, desc[UR40][R30.64] ;  /* 0x000000281e0ea980 */ /* 0x000162000c101b00 */
[----:B------:R-:W-:Y:S01]  /*9420*/  @!P3 IMAD.X R7, R7, 0x1, R10, P1 ;  /* 0x000000010707b824 */ /* 0x000fe200008e060a */
[----:B------:R-:W-:Y:S02]  /*9430*/  CS2R R10, SRZ ;  /* 0x00000000000a7805 */ /* 0x000fe4000001ff00 */
[----:B------:R0:W5:Y:S04]  /*9440*/  @!P3 LD.E.64 R8, desc[UR40][R4.64] ;  /* 0x000000280408b980 */ /* 0x000168000c101b00 */
[----:B------:R0:W5:Y:S02]  /*9450*/  @!P3 LD.E.64 R10, desc[UR40][R6.64] ;  /* 0x00000028060ab980 */ /* 0x000164000c101b00 */
.L_x_5849:
[----:B------:R-:W-:Y:S05]  /*9460*/  BSYNC B1 ;  /* 0x0000000000017941 */ /* 0x000fea0003800000 */
.L_x_5848:
[----:B------:R-:W4:Y:S01]  /*9470*/  SYNCS.PHASECHK.TRANS64.TRYWAIT P0, [R2+URZ+0x28c00], R35 ;  /* 0x028c0023020075a7 */ /* 0x000f22000800017f */
[----:B---3--:R-:W-:Y:S01]  /*9480*/  LOP3.LUT R3, R32, 0x1c0, RZ, 0xc0, !PT ;  /* 0x000001c020037812 */ /* 0x008fe200078ec0ff */
[----:B0----5:R-:W-:Y:S01]  /*9490*/  IMAD.MOV.U32 R4, RZ, RZ, R8 ;  /* 0x000000ffff047224 */ /* 0x021fe200078e0008 */
[----:B-1----:R-:W-:Y:S01]  /*94a0*/  VIADDMNMX R30, R33, -R196, 0x40, PT ;  /* 0x00000040211e7446 */ /* 0x002fe200038009c4 */
[----:B------:R-:W-:Y:S01]  /*94b0*/  IMAD.MOV.U32 R6, RZ, RZ, R10 ;  /* 0x000000ffff067224 */ /* 0x000fe200078e000a */
[----:B--2---:R-:W-:Y:S01]  /*94c0*/  LOP3.LUT R0, R3, 0x18, R18, 0xf8, !PT ;  /* 0x0000001803007812 */ /* 0x004fe200078ef812 */
[----:B------:R-:W-:Y:S01]  /*94d0*/  IMAD.MOV.U32 R5, RZ, RZ, R13 ;  /* 0x000000ffff057224 */ /* 0x000fe200078e000d */
[----:B------:R-:W-:Y:S01]  /*94e0*/  SHF.R.U32.HI R3, RZ, 0x3, R3 ;  /* 0x00000003ff037819 */ /* 0x000fe20000011603 */
[----:B------:R-:W-:Y:S01]  /*94f0*/  BSSY B1, `(.L_x_5850) ;  /* 0x0000014000017945 */ /* 0x000fe20003800000 */
[----:B------:R-:W-:Y:S01]  /*9500*/  PRMT R34, R4, 0x7610, R34 ;  /* 0x0000761004227816 */ /* 0x000fe20000000022 */
[----:B------:R-:W-:Y:S01]  /*9510*/  IMAD.MOV.U32 R4, RZ, RZ, R12 ;  /* 0x000000ffff047224 */ /* 0x000fe200078e000c */
[----:B------:R-:W-:Y:S01]  /*9520*/  LOP3.LUT R3, R0, R3, RZ, 0x3c, !PT ;  /* 0x0000000300037212 */ /* 0x000fe200078e3cff */
[----:B------:R-:W-:Y:S01]  /*9530*/  IMAD.MOV.U32 R0, RZ, RZ, R9 ;  /* 0x000000ffff007224 */ /* 0x000fe200078e0009 */
[----:B------:R-:W-:Y:S01]  /*9540*/  PRMT R47, R5, 0x7610, R47 ;  /* 0x00007610052f7816 */ /* 0x000fe2000000002f */
[----:B------:R-:W-:Y:S01]  /*9550*/  IMAD.MOV.U32 R5, RZ, RZ, R15 ;  /* 0x000000ffff057224 */ /* 0x000fe200078e000f */
[----:B------:R-:W-:Y:S01]  /*9560*/  PRMT R31, R6, 0x5410, R4 ;  /* 0x00005410061f7816 */ /* 0x000fe20000000004 */
[----:B------:R-:W-:Y:S01]  /*9570*/  IMAD R3, R208, 0x200, R3 ;  /* 0x00000200d0037824 */ /* 0x000fe200078e0203 */
[----:B------:R-:W-:Y:S01]  /*9580*/  PRMT R32, R0, 0x7610, R32 ;  /* 0x0000761000207816 */ /* 0x000fe20000000020 */
[----:B------:R-:W-:Y:S01]  /*9590*/  IMAD.MOV.U32 R0, RZ, RZ, R11 ;  /* 0x000000ffff007224 */ /* 0x000fe200078e000b */
[----:B------:R-:W-:Y:S01]  /*95a0*/  LOP3.LUT P2, RZ, R198, 0x4, RZ, 0xc0, !PT ;  /* 0x00000004c6ff7812 */ /* 0x000fe2000784c0ff */
[----:B------:R-:W-:Y:S01]  /*95b0*/  IMAD.MOV.U32 R4, RZ, RZ, R14 ;  /* 0x000000ffff047224 */ /* 0x000fe200078e000e */
[----:B------:R-:W-:Y:S01]  /*95c0*/  ISETP.GE.AND P1, PT, R193, R30, PT ;  /* 0x0000001ec100720c */ /* 0x000fe20003f26270 */
[----:B------:R-:W-:Y:S01]  /*95d0*/  IMAD R3, R3, 0x2, R2 ;  /* 0x0000000203037824 */ /* 0x000fe200078e0202 */
[----:B------:R-:W-:-:S02]  /*95e0*/  PRMT R33, R0, 0x7610, R33 ;  /* 0x0000761000217816 */ /* 0x000fc40000000021 */
[----:B------:R-:W-:Y:S01]  /*95f0*/  PRMT R48, R4, 0x7610, R48 ;  /* 0x0000761004307816 */ /* 0x000fe20000000030 */
[C---:B------:R-:W-:Y:S02]  /*9600*/  VIADD R4, R3.reuse, 0x20400 ;  /* 0x0002040003047836 */ /* 0x040fe40000000000 */
[----:B------:R-:W-:Y:S01]  /*9610*/  VIADD R0, R3, 0x20440 ;  /* 0x0002044003007836 */ /* 0x000fe20000000000 */
[----:B----4-:R-:W-:Y:S06]  /*9620*/  @!P0 BRA `(.L_x_5851) ;  /* 0x000001a8006c8947 */ /* 0x010fec0003800000 */
.L_x_6149:
[----:B------:R-:W-:Y:S05]  /*9630*/  BSYNC B1 ;  /* 0x0000000000017941 */ /* 0x000fea0003800000 */
.L_x_5850:
[----:B------:R-:W-:Y:S01]  /*9640*/  BSSY B1, `(.L_x_5852) ;  /* 0x0000067000017945 */ /* 0x000fe20003800000 */
[----:B------:R-:W-:Y:S01]  /*9650*/  PRMT R32, R32, 0x5410, R5 ;  /* 0x0000541020207816 */ /* 0x000fe20000000005 */
[----:B------:R-:W-:Y:S02]  /*9660*/  @P2 VIADD R0, R4, 0xffffffc0 ;  /* 0xffffffc004002836 */ /* 0x000fe40000000000 */
[----:B------:R-:W-:Y:S05]  /*9670*/  @P1 BRA `(.L_x_5853) ;  /* 0x00000004008c1947 */ /* 0x000fea0003800000 */
[----:B------:R-:W1:Y:S01]  /*9680*/  LDC R4, c[0x0][0x3f4] ;  /* 0x0000fd00ff047b82 */ /* 0x000e620000000800 */
[----:B------:R-:W-:Y:S01]  /*9690*/  BSSY B2, `(.L_x_5854) ;  /* 0x0000032000027945 */ /* 0x000fe20003800000 */
[-C--:B-1----:R-:W-:Y:S02]  /*96a0*/  ISETP.GE.AND P0, PT, R190, R4.reuse, PT ;  /* 0x00000004be00720c */ /* 0x082fe40003f06270 */
[----:B------:R-:W-:-:S11]  /*96b0*/  ISETP.GE.AND P1, PT, R205, R4, PT ;  /* 0x00000004cd00720c */ /* 0x000fd60003f26270 */
[----:B------:R-:W-:Y:S05]  /*96c0*/  @P0 BRA `(.L_x_5855) ;  /* 0x0000000000b80947 */ /* 0x000fea0003800000 */
[----:B------:R-:W1:Y:S01]  /*96d0*/  LDS.128 R4, [R3+0x20400] ;  /* 0x0204000003047984 */ /* 0x000e620000000c00 */
[----:B------:R-:W-:Y:S02]  /*96e0*/  SHF.R.U32.HI R39, RZ, 0x10, R29 ;  /* 0x00000010ff277819 */ /* 0x000fe4000001161d */
[----:B------:R-:W-:Y:S02]  /*96f0*/  SHF.R.U32.HI R36, RZ, 0x10, R27 ;  /* 0x00000010ff247819 */ /* 0x000fe4000001161b */
[----:B------:R-:W-:Y:S02]  /*9700*/  SHF.R.U64 R38, R28, 0x10, R29 ;  /* 0x000000101c267819 */ /* 0x000fe4000000121d */
[----:B------:R-:W-:Y:S02]  /*9710*/  PRMT R39, R40, 0x5410, R39 ;  /* 0x0000541028277816 */ /* 0x000fe40000000027 */
[----:B0-----:R-:W-:Y:S02]  /*9720*/  SHF.R.U64 R35, R26, 0x10, R27 ;  /* 0x000000101a237819 */ /* 0x001fe4000000121b */
[----:B------:R-:W-:-:S02]  /*9730*/  PRMT R36, R37, 0x5432, R36 ;  /* 0x0000543225247816 */ /* 0x000fc40000000024 */
[----:B------:R-:W-:Y:S01]  /*9740*/  PRMT R38, R40, 0x5432, R38 ;  /* 0x0000543228267816 */ /* 0x000fe20000000026 */
[----:B------:R-:W-:Y:S01]  /*9750*/  IMAD.U32 R40, R39, 0x10000, RZ ;  /* 0x0001000027287824 */ /* 0x000fe200078e00ff */
[----:B------:R-:W-:Y:S01]  /*9760*/  PRMT R35, R37, 0x5410, R35 ;  /* 0x0000541025237816 */ /* 0x000fe20000000023 */
[C---:B------:R-:W-:Y:S01]  /*9770*/  IMAD.U32 R37, R36.reuse, 0x10000, RZ ;  /* 0x0001000024257824 */ /* 0x040fe200078e00ff */
[----:B------:R-:W-:Y:S02]  /*9780*/  LOP3.LUT R39, R39, 0xffff0000, RZ, 0xc0, !PT ;  /* 0xffff000027277812 */ /* 0x000fe400078ec0ff */
[----:B------:R-:W-:Y:S02]  /*9790*/  LOP3.LUT R36, R36, 0xffff0000, RZ, 0xc0, !PT ;  /* 0xffff000024247812 */ /* 0x000fe400078ec0ff */
[C---:B-1----:R-:W-:Y:S01]  /*97a0*/  LOP3.LUT R27, R6.reuse, 0xffff0000, RZ, 0xc0, !PT ;  /* 0xffff0000061b7812 */ /* 0x042fe200078ec0ff */
[----:B------:R-:W-:Y:S01]  /*97b0*/  IMAD.U32 R26, R6, 0x10000, RZ ;  /* 0x00010000061a7824 */ /* 0x000fe200078e00ff */
[C---:B------:R-:W-:Y:S01]  /*97c0*/  LOP3.LUT R29, R7.reuse, 0xffff0000, RZ, 0xc0, !PT ;  /* 0xffff0000071d7812 */ /* 0x040fe200078ec0ff */
[----:B------:R-:W-:-:S02]  /*97d0*/  IMAD.U32 R28, R7, 0x10000, RZ ;  /* 0x00010000071c7824 */ /* 0x000fc400078e00ff */
[C---:B------:R-:W-:Y:S01]  /*97e0*/  FMUL.FTZ R41, R27.reuse, R40 ;  /* 0x000000281b297220 */ /* 0x040fe20000410000 */
[----:B------:R-:W-:Y:S01]  /*97f0*/  FMUL.FTZ R27, R27, R37 ;  /* 0x000000251b1b7220 */ /* 0x000fe20000410000 */
[C---:B------:R-:W-:Y:S01]  /*9800*/  FMUL.FTZ R43, R29.reuse, R39 ;  /* 0x000000271d2b7220 */ /* 0x040fe20000410000 */
[----:B------:R-:W-:Y:S02]  /*9810*/  IMAD.U32 R6, R4, 0x10000, RZ ;  /* 0x0001000004067824 */ /* 0x000fe400078e00ff */
[C---:B------:R-:W-:Y:S01]  /*9820*/  FFMA.FTZ R41, R26.reuse, R37, -R41 ;  /* 0x000000251a297223 */ /* 0x040fe20000010829 */
[----:B------:R-:W-:Y:S01]  /*9830*/  FMUL.FTZ R37, R29, R36 ;  /* 0x000000241d257220 */ /* 0x000fe20000410000 */
[----:B------:R-:W-:Y:S02]  /*9840*/  IMAD.U32 R7, R5, 0x10000, RZ ;  /* 0x0001000005077824 */ /* 0x000fe400078e00ff */
[----:B------:R-:W-:Y:S01]  /*9850*/  FFMA.FTZ R40, R26, R40, R27 ;  /* 0x000000281a287223 */ /* 0x000fe2000001001b */
        /* <DEDUP_REMOVED lines=21> */
.L_x_5855:
[----:B------:R-:W-:Y:S05]  /*99b0*/  BSYNC B2 ;  /* 0x0000000000027941 */ /* 0x000fea0003800000 */
.L_x_5854:
[----:B------:R-:W-:Y:S05]  /*99c0*/  @P1 BRA `(.L_x_5853) ;  /* 0x0000000000b81947 */ /* 0x000fea0003800000 */
[----:B-1----:R-:W1:Y:S01]  /*99d0*/  LDS.128 R4, [R0] ;  /* 0x0000000000047984 */ /* 0x002e620000000c00 */
[----:B0-----:R-:W-:Y:S02]  /*99e0*/  SHF.R.U32.HI R35, RZ, 0x10, R21 ;  /* 0x00000010ff237819 */ /* 0x001fe40000011615 */
[----:B------:R-:W-:Y:S02]  /*99f0*/  SHF.R.U32.HI R27, RZ, 0x10, R25 ;  /* 0x00000010ff1b7819 */ /* 0x000fe40000011619 */
[----:B------:R-:W-:Y:S02]  /*9a00*/  PRMT R35, R46, 0x5410, R35 ;  /* 0x000054102e237816 */ /* 0x000fe40000000023 */
[----:B------:R-:W-:Y:S02]  /*9a10*/  PRMT R27, R44, 0x5410, R27 ;  /* 0x000054102c1b7816 */ /* 0x000fe4000000001b */
[----:B------:R-:W-:Y:S01]  /*9a20*/  SHF.R.U64 R29, R20, 0x10, R21 ;  /* 0x00000010141d7819 */ /* 0x000fe20000001215 */
[----:B------:R-:W-:Y:S01]  /*9a30*/  IMAD.U32 R36, R35, 0x10000, RZ ;  /* 0x0001000023247824 */ /* 0x000fe200078e00ff */
[----:B------:R-:W-:Y:S01]  /*9a40*/  SHF.R.U64 R26, R24, 0x10, R25 ;  /* 0x00000010181a7819 */ /* 0x000fe20000001219 */
[----:B------:R-:W-:Y:S01]  /*9a50*/  IMAD.U32 R28, R27, 0x10000, RZ ;  /* 0x000100001b1c7824 */ /* 0x000fe200078e00ff */
[----:B------:R-:W-:-:S02]  /*9a60*/  LOP3.LUT R35, R35, 0xffff0000, RZ, 0xc0, !PT ;  /* 0xffff000023237812 */ /* 0x000fc400078ec0ff */
[----:B------:R-:W-:Y:S02]  /*9a70*/  PRMT R26, R44, 0x5432, R26 ;  /* 0x000054322c1a7816 */ /* 0x000fe4000000001a */
[----:B------:R-:W-:Y:S02]  /*9a80*/  LOP3.LUT R27, R27, 0xffff0000, RZ, 0xc0, !PT ;  /* 0xffff00001b1b7812 */ /* 0x000fe400078ec0ff */
[----:B------:R-:W-:Y:S02]  /*9a90*/  PRMT R29, R45, 0x5410, R29 ;  /* 0x000054102d1d7816 */ /* 0x000fe4000000001d */
[C---:B-1----:R-:W-:Y:S01]  /*9aa0*/  LOP3.LUT R21, R6.reuse, 0xffff0000, RZ, 0xc0, !PT ;  /* 0xffff000006157812 */ /* 0x042fe200078ec0ff */
[----:B------:R-:W-:Y:S01]  /*9ab0*/  IMAD.U32 R20, R6, 0x10000, RZ ;  /* 0x0001000006147824 */ /* 0x000fe200078e00ff */
[C---:B------:R-:W-:Y:S01]  /*9ac0*/  LOP3.LUT R25, R7.reuse, 0xffff0000, RZ, 0xc0, !PT ;  /* 0xffff000007197812 */ /* 0x040fe200078ec0ff */
[----:B------:R-:W-:Y:S02]  /*9ad0*/  IMAD.U32 R24, R7, 0x10000, RZ ;  /* 0x0001000007187824 */ /* 0x000fe400078e00ff */
[C---:B------:R-:W-:Y:S01]  /*9ae0*/  FMUL.FTZ R37, R21.reuse, R36 ;  /* 0x0000002415257220 */ /* 0x040fe20000410000 */
[----:B------:R-:W-:Y:S01]  /*9af0*/  FMUL.FTZ R21, R21, R28 ;  /* 0x0000001c15157220 */ /* 0x000fe20000410000 */
[C---:B------:R-:W-:Y:S01]  /*9b00*/  IMAD.U32 R6, R4.reuse, 0x10000, RZ ;  /* 0x0001000004067824 */ /* 0x040fe200078e00ff */
[----:B------:R-:W-:Y:S01]  /*9b10*/  LOP3.LUT R4, R4, 0xffff0000, RZ, 0xc0, !PT ;  /* 0xffff000004047812 */ /* 0x000fe200078ec0ff */
[----:B------:R-:W-:-:S02]  /*9b20*/  IMAD.U32 R7, R5, 0x10000, RZ ;  /* 0x0001000005077824 */ /* 0x000fc400078e00ff */
[C---:B------:R-:W-:Y:S01]  /*9b30*/  FFMA.FTZ R36, R20.reuse, R36, R21 ;  /* 0x0000002414247223 */ /* 0x040fe20000010015 */
[----:B------:R-:W-:Y:S01]  /*9b40*/  FFMA.FTZ R37, R20, R28, -R37 ;  /* 0x0000001c14257223 */ /* 0x000fe20000010825 */
[C---:B------:R-:W-:Y:S01]  /*9b50*/  IMAD.U32 R21, R26.reuse, 0x10000, RZ ;  /* 0x000100001a157824 */ /* 0x040fe200078e00ff */
[----:B------:R-:W-:Y:S01]  /*9b60*/  LOP3.LUT R5, R5, 0xffff0000, RZ, 0xc0, !PT ;  /* 0xffff000005057812 */ /* 0x000fe200078ec0ff */
[C---:B------:R-:W-:Y:S01]  /*9b70*/  FMUL.FTZ R39, R25.reuse, R35 ;  /* 0x0000002319277220 */ /* 0x040fe20000410000 */
[-C--:B------:R-:W-:Y:S01]  /*9b80*/  FMUL.FTZ R41, R25, R27.reuse ;  /* 0x0000001b19297220 */ /* 0x080fe20000410000 */
[C---:B------:R-:W-:Y:S01]  /*9b90*/  LOP3.LUT R20, R29.reuse, 0xffff0000, RZ, 0xc0, !PT ;  /* 0xffff00001d147812 */ /* 0x040fe200078ec0ff */
[----:B------:R-:W-:Y:S01]  /*9ba0*/  IMAD.U32 R25, R29, 0x10000, RZ ;  /* 0x000100001d197824 */ /* 0x000fe200078e00ff */
        /* <DEDUP_REMOVED lines=16> */
.L_x_5853:
[----:B------:R-:W-:Y:S05]  /*9cb0*/  BSYNC B1 ;  /* 0x0000000000017941 */ /* 0x000fea0003800000 */
.L_x_5852:
        /* <DEDUP_REMOVED lines=18> */
[----:B------:R-:W-:Y:S02]  /*9de0*/  LOP3.LUT R21, R21, 0xffff0000, RZ, 0xc0, !PT ;  /* 0xffff000015157812 */ /* 0x000fe400078ec0ff */
[----:B------:R-:W-:Y:S02]  /*9df0*/  PRMT R20, R31, 0x5432, R20 ;  /* 0x000054321f147816 */ /* 0x000fe40000000014 */
[----:B------:R-:W-:Y:S02]  /*9e00*/  PRMT R25, R48, 0x5410, R25 ;  /* 0x0000541030197816 */ /* 0x000fe40000000019 */
[C---:B-1----:R-:W-:Y:S01]  /*9e10*/  LOP3.LUT R13, R6.reuse, 0xffff0000, RZ, 0xc0, !PT ;  /* 0xffff0000060d7812 */ /* 0x042fe200078ec0ff */
[----:B------:R-:W-:Y:S01]  /*9e20*/  IMAD.U32 R12, R6, 0x10000, RZ ;  /* 0x00010000060c7824 */ /* 0x000fe200078e00ff */
[C---:B------:R-:W-:Y:S01]  /*9e30*/  LOP3.LUT R15, R7.reuse, 0xffff0000, RZ, 0xc0, !PT ;  /* 0xffff0000070f7812 */ /* 0x040fe200078ec0ff */
[----:B------:R-:W-:Y:S02]  /*9e40*/  IMAD.U32 R14, R7, 0x10000, RZ ;  /* 0x00010000070e7824 */ /* 0x000fe400078e00ff */
[C---:B------:R-:W-:Y:S01]  /*9e50*/  FMUL.FTZ R29, R13.reuse, R27 ;  /* 0x0000001b0d1d7220 */ /* 0x040fe20000410000 */
[----:B------:R-:W-:Y:S01]  /*9e60*/  FMUL.FTZ R28, R13, R24 ;  /* 0x000000180d1c7220 */ /* 0x000fe20000410000 */
[----:B------:R-:W-:Y:S01]  /*9e70*/  FMUL.FTZ R13, R15, R26 ;  /* 0x0000001a0f0d7220 */ /* 0x000fe20000410000 */
[----:B------:R-:W-:-:S02]  /*9e80*/  IMAD.U32 R6, R4, 0x10000, RZ ;  /* 0x0001000004067824 */ /* 0x000fc400078e00ff */
[C---:B------:R-:W-:Y:S01]  /*9e90*/  FFMA.FTZ R29, R12.reuse, R24, -R29 ;  /* 0x000000180c1d7223 */ /* 0x040fe2000001081d */
[----:B------:R-:W-:Y:S01]  /*9ea0*/  FFMA.FTZ R28, R12, R27, R28 ;  /* 0x0000001b0c1c7223 */ /* 0x000fe2000001001c */
[-C--:B------:R-:W-:Y:S01]  /*9eb0*/  FFMA.FTZ R27, R14, R21.reuse, -R13 ;  /* 0x000000150e1b7223 */ /* 0x080fe2000001080d */
[C---:B------:R-:W-:Y:S01]  /*9ec0*/  IMAD.U32 R7, R5.reuse, 0x10000, RZ ;  /* 0x0001000005077824 */ /* 0x040fe200078e00ff */
[----:B------:R-:W-:Y:S01]  /*9ed0*/  LOP3.LUT R4, R4, 0xffff0000, RZ, 0xc0, !PT ;  /* 0xffff000004047812 */ /* 0x000fe200078ec0ff */
[C---:B------:R-:W-:Y:S01]  /*9ee0*/  IMAD.U32 R13, R20.reuse, 0x10000, RZ ;  /* 0x00010000140d7824 */ /* 0x040fe200078e00ff */
[----:B------:R-:W-:Y:S01]  /*9ef0*/  LOP3.LUT R5, R5, 0xffff0000, RZ, 0xc0, !PT ;  /* 0xffff000005057812 */ /* 0x000fe200078ec0ff */
[----:B0-----:R-:W-:Y:S01]  /*9f00*/  FMUL.FTZ R35, R15, R21 ;  /* 0x000000150f237220 */ /* 0x001fe20000410000 */
[C---:B------:R-:W-:Y:S01]  /*9f10*/  LOP3.LUT R12, R25.reuse, 0xffff0000, RZ, 0xc0, !PT ;  /* 0xffff0000190c7812 */ /* 0x040fe200078ec0ff */
[----:B------:R-:W-:Y:S01]  /*9f20*/  IMAD.U32 R15, R25, 0x10000, RZ ;  /* 0x00010000190f7824 */ /* 0x000fe200078e00ff */
[----:B------:R-:W-:Y:S01]  /*9f30*/  LOP3.LUT R20, R20, 0xffff0000, RZ, 0xc0, !PT ;  /* 0xffff000014147812 */ /* 0x000fe200078ec0ff */
[----:B------:R-:W-:Y:S01]  /*9f40*/  FFMA.FTZ R26, R14, R26, R35 ;  /* 0x0000001a0e1a7223 */ /* 0x000fe20000010023 */
[C---:B------:R-:W-:Y:S01]  /*9f50*/  FMUL.FTZ R14, R4.reuse, R13 ;  /* 0x0000000d040e7220 */ /* 0x040fe20000410000 */
        /* <DEDUP_REMOVED lines=10> */
[----:B------:R-:W-:-:S05]  /*a000*/  F2FP.BF16.F32.PACK_AB R5, R12, R5 ;  /* 0x000000050c05723e */ /* 0x000fca00000010ff */
[----:B------:R1:W-:Y:S02]  /*a010*/  STS.128 [R3+0x21400], R4 ;  /* 0x0214000403007388 */ /* 0x0003e40000000c00 */
.L_x_5858:
[----:B------:R-:W-:Y:S05]  /*a020*/  BSYNC B1 ;  /* 0x0000000000017941 */ /* 0x000fea0003800000 */
.L_x_5857:
[----:B------:R-:W-:Y:S05]  /*a030*/  @P1 BRA `(.L_x_5856) ;  /* 0x0000001800141947 */ /* 0x000fea0003800000 */
[----:B-1----:R-:W1:Y:S01]  /*a040*/  LDS.128 R4, [R0+0x1000] ;  /* 0x0010000000047984 */ /* 0x002e620000000c00 */
[----:B------:R-:W-:Y:S02]  /*a050*/  SHF.R.U64 R3, R8, 0x10, R9 ;  /* 0x0000001008037819 */ /* 0x000fe40000001209 */
[--C-:B------:R-:W-:Y:S02]  /*a060*/  SHF.R.U64 R8, R10, 0x10, R11.reuse ;  /* 0x000000100a087819 */ /* 0x100fe4000000120b */
        /* <DEDUP_REMOVED lines=10> */
[C---:B-1----:R-:W-:Y:S01]  /*a110*/  LOP3.LUT R9, R6.reuse, 0xffff0000, RZ, 0xc0, !PT ;  /* 0xffff000006097812 */ /* 0x042fe200078ec0ff */
        /* <DEDUP_REMOVED lines=10> */
[----:B------:R-:W-:Y:S01]  /*a1c0*/  IMAD.U32 R6, R5, 0x10000, RZ ;  /* 0x0001000005067824 */ /* 0x000fe200078e00ff */
        /* <DEDUP_REMOVED lines=22> */
.L_x_5843:
        /* <DEDUP_REMOVED lines=34> */
[----:B------:R-:W1:Y:S01]  /*a550*/  LDC R39, c[0x0][0x3f4] ;  /* 0x0000fd00ff277b82 */ /* 0x000e620000000800 */
[----:B------:R-:W2:Y:S01]  /*a560*/  SHFL.IDX PT, R4, R26, RZ, 0x1c1f ;  /* 0x001c1fff1a047589 */ /* 0x000ea200000e0000 */
[----:B------:R-:W-:-:S03]  /*a570*/  IMAD R3, R23, R6, RZ ;  /* 0x0000000617037224 */ /* 0x000fc600078e02ff */
[----:B------:R-:W4:Y:S04]  /*a580*/  SHFL.IDX PT, R0, R27, RZ, 0x1c1f ;  /* 0x001c1fff1b007589 */ /* 0x000f2800000e0000 */
[----:B------:R-:W5:Y:S04]  /*a590*/  SHFL.IDX PT, R14, R35, RZ, 0x1c1f ;  /* 0x001c1fff230e7589 */ /* 0x000f6800000e0000 */
[----:B------:R-:W5:Y:S01]  /*a5a0*/  SHFL.IDX PT, R5, R25, RZ, 0x1c1f ;  /* 0x001c1fff19057589 */ /* 0x000f6200000e0000 */
[----:B-1----:R-:W-:-:S04]  /*a5b0*/  ISETP.GE.AND P0, PT, R18, R39, PT ;  /* 0x000000271200720c */ /* 0x002fc80003f06270 */
[----:B------:R-:W-:-:S13]  /*a5c0*/  ISETP.GE.OR P1, PT, R34, R3, P0 ;  /* 0x000000032200720c */ /* 0x000fda0000726670 */
[C---:B------:R-:W-:Y:S01]  /*a5d0*/  @!P1 IMAD.SHL.U32 R7, R18.reuse, 0x2, RZ ;  /* 0x0000000212079824 */ /* 0x040fe200078e00ff */
[----:B------:R-:W-:-:S04]  /*a5e0*/  @!P1 SHF.L.U64.HI R6, R18, 0x1, R19 ;  /* 0x0000000112069819 */ /* 0x000fc80000010213 */
[----:B--2---:R-:W-:-:S05]  /*a5f0*/  @!P1 IADD3 R8, P2, R4, R7, RZ ;  /* 0x0000000704089210 */ /* 0x004fca0007f5e0ff */
[----:B----4-:R-:W-:-:S06]  /*a600*/  @!P1 IMAD.X R9, R0, 0x1, R6, P2 ;  /* 0x0000000100099824 */ /* 0x010fcc00010e0606 */
[----:B0--3--:R-:W2:Y:S01]  /*a610*/  @!P1 LD.E.128 R8, desc[UR40][R8.64] ;  /* 0x0000002808089980 */ /* 0x009ea2000c101d00 */
[----:B-----5:R-:W-:-:S05]  /*a620*/  @!P1 IADD3 R4, P2, R14, R7, RZ ;  /* 0x000000070e049210 */ /* 0x020fca0007f5e0ff */
[----:B------:R-:W-:-:S06]  /*a630*/  @!P1 IMAD.X R5, R5, 0x1, R6, P2 ;  /* 0x0000000105059824 */ /* 0x000fcc00010e0606 */
[----:B------:R-:W3:Y:S01]  /*a640*/  @!P1 LD.E.128 R4, desc[UR40][R4.64] ;  /* 0x0000002804049980 */ /* 0x000ee2000c101d00 */
[----:B------:R-:W-:Y:S02]  /*a650*/  CS2R R20, SRZ ;  /* 0x0000000000147805 */ /* 0x000fe4000001ff00 */
[----:B------:R-:W-:Y:S02]  /*a660*/  CS2R R30, SRZ ;  /* 0x00000000001e7805 */ /* 0x000fe4000001ff00 */
[----:B------:R-:W-:Y:S01]  /*a670*/  CS2R R32, SRZ ;  /* 0x0000000000207805 */ /* 0x000fe2000001ff00 */
[----:B------:R0:W1:Y:S01]  /*a680*/  SHFL.IDX PT, R24, R26, 0x1, 0x1c1f ;  /* 0x003c1f001a187f89 */ /* 0x00006200000e0000 */
[----:B------:R-:W-:-:S03]  /*a690*/  CS2R R28, SRZ ;  /* 0x00000000001c7805 */ /* 0x000fc6000001ff00 */
[----:B------:R0:W4:Y:S04]  /*a6a0*/  SHFL.IDX PT, R14, R35, 0x1, 0x1c1f ;  /* 0x003c1f00230e7f89 */ /* 0x00012800000e0000 */
[----:B------:R-:W0:Y:S01]  /*a6b0*/  SHFL.IDX PT, R25, R25, 0x1, 0x1c1f ;  /* 0x003c1f0019197f89 */ /* 0x000e2200000e0000 */
[----:B--2---:R-:W-:Y:S02]  /*a6c0*/  @!P1 IMAD.MOV.U32 R20, RZ, RZ, R8 ;  /* 0x000000ffff149224 */ /* 0x004fe400078e0008 */
[----:B------:R-:W-:Y:S02]  /*a6d0*/  @!P1 IMAD.MOV.U32 R21, RZ, RZ, R9 ;  /* 0x000000ffff159224 */ /* 0x000fe400078e0009 */
[----:B------:R-:W-:Y:S02]  /*a6e0*/  IMAD.MOV.U32 R0, RZ, RZ, R20 ;  /* 0x000000ffff007224 */ /* 0x000fe400078e0014 */
[----:B------:R-:W-:-:S02]  /*a6f0*/  IMAD.MOV.U32 R12, RZ, RZ, R21 ;  /* 0x000000ffff0c7224 */ /* 0x000fc400078e0015 */
[----:B------:R-:W-:Y:S01]  /*a700*/  @!P1 IMAD.MOV.U32 R28, RZ, RZ, R10 ;  /* 0x000000ffff1c9224 */ /* 0x000fe200078e000a */
[----:B------:R-:W-:Y:S01]  /*a710*/  PRMT R36, R36, 0x5410, R0 ;  /* 0x0000541024247816 */ /* 0x000fe20000000000 */
[----:B------:R-:W-:Y:S01]  /*a720*/  @!P1 IMAD.MOV.U32 R29, RZ, RZ, R11 ;  /* 0x000000ffff1d9224 */ /* 0x000fe200078e000b */
[----:B------:R2:W0:Y:S01]  /*a730*/  SHFL.IDX PT, R0, R27, 0x1, 0x1c1f ;  /* 0x003c1f001b007f89 */ /* 0x00042200000e0000 */
[----:B---3--:R-:W-:Y:S01]  /*a740*/  @!P1 IMAD.MOV.U32 R30, RZ, RZ, R4 ;  /* 0x000000ffff1e9224 */ /* 0x008fe200078e0004 */
[----:B------:R-:W-:Y:S01]  /*a750*/  PRMT R42, R12, 0x7610, R42 ;  /* 0x000076100c2a7816 */ /* 0x000fe2000000002a */
[----:B------:R-:W-:Y:S02]  /*a760*/  @!P1 IMAD.MOV.U32 R31, RZ, RZ, R5 ;  /* 0x000000ffff1f9224 */ /* 0x000fe400078e0005 */
[----:B------:R-:W-:Y:S02]  /*a770*/  @!P1 IMAD.MOV.U32 R32, RZ, RZ, R6 ;  /* 0x000000ffff209224 */ /* 0x000fe400078e0006 */
[----:B------:R-:W-:-:S02]  /*a780*/  @!P1 IMAD.MOV.U32 R33, RZ, RZ, R7 ;  /* 0x000000ffff219224 */ /* 0x000fc400078e0007 */
[----:B------:R-:W-:Y:S02]  /*a790*/  IMAD.MOV.U32 R4, RZ, RZ, R30 ;  /* 0x000000ffff047224 */ /* 0x000fe400078e001e */
[----:B------:R-:W-:Y:S02]  /*a7a0*/  IMAD.MOV.U32 R5, RZ, RZ, R31 ;  /* 0x000000ffff057224 */ /* 0x000fe400078e001f */
[----:B------:R-:W-:Y:S02]  /*a7b0*/  IMAD.MOV.U32 R6, RZ, RZ, R32 ;  /* 0x000000ffff067224 */ /* 0x000fe400078e0020 */
        /* <DEDUP_REMOVED lines=8> */
[----:B012-4-:R-:W-:-:S07]  /*a840*/  PRMT R43, R43, 0x5410, R7 ;  /* 0x000054102b2b7816 */ /* 0x017fce0000000007 */
.L_x_6159:
[----:B------:R-:W2:Y:S01]  /*a850*/  LDL R7, [R1+0x58] ;  /* 0x0000580001077983 */ /* 0x000ea20000100800 */
[----:B------:R-:W-:Y:S01]  /*a860*/  VIADD R34, R34, 0x20 ;  /* 0x0000002022227836 */ /* 0x000fe20000000000 */
[----:B------:R-:W-:Y:S01]  /*a870*/  BSSY B1, `(.L_x_5860) ;  /* 0x0000016000017945 */ /* 0x000fe20003800000 */
[----:B------:R-:W-:Y:S02]  /*a880*/  CS2R R8, SRZ ;  /* 0x0000000000087805 */ /* 0x000fe4000001ff00 */
[----:B------:R-:W-:Y:S02]  /*a890*/  CS2R R10, SRZ ;  /* 0x00000000000a7805 */ /* 0x000fe4000001ff00 */
[----:B------:R-:W-:Y:S02]  /*a8a0*/  ISETP.GE.AND P1, PT, R34, R3, PT ;  /* 0x000000032200720c */ /* 0x000fe40003f26270 */
[----:B--2---:R-:W-:-:S04]  /*a8b0*/  LEA.HI R6, R7, R7, RZ, 0x1 ;  /* 0x0000000707067211 */ /* 0x004fc800078f08ff */
[----:B------:R-:W-:-:S05]  /*a8c0*/  LOP3.LUT R6, R6, 0xfffffffe, RZ, 0xc0, !PT ;  /* 0xfffffffe06067812 */ /* 0x000fca00078ec0ff */
[----:B------:R-:W-:Y:S01]  /*a8d0*/  IMAD.IADD R13, R7, 0x1, -R6 ;  /* 0x00000001070d7824 */ /* 0x000fe200078e0a06 */
[----:B------:R-:W-:-:S04]  /*a8e0*/  CS2R R6, SRZ ;  /* 0x0000000000067805 */ /* 0x000fc8000001ff00 */
[----:B------:R-:W-:Y:S01]  /*a8f0*/  SHF.L.U32 R13, R13, 0x1f, RZ ;  /* 0x0000001f0d0d7819 */ /* 0x000fe200000006ff */
[----:B------:R-:W-:Y:S06]  /*a900*/  @P1 BRA `(.L_x_5861) ;  /* 0x0000000000301947 */ /* 0x000fec0003800000 */
[----:B------:R-:W-:Y:S02]  /*a910*/  CS2R R6, SRZ ;  /* 0x0000000000067805 */ /* 0x000fe4000001ff00 */
[----:B------:R-:W-:Y:S02]  /*a920*/  CS2R R8, SRZ ;  /* 0x0000000000087805 */ /* 0x000fe4000001ff00 */
[----:B------:R-:W-:Y:S01]  /*a930*/  CS2R R10, SRZ ;  /* 0x00000000000a7805 */ /* 0x000fe2000001ff00 */
[----:B------:R-:W-:Y:S06]  /*a940*/  @P0 BRA `(.L_x_5861) ;  /* 0x0000000000200947 */ /* 0x000fec0003800000 */
[C---:B------:R-:W-:Y:S01]  /*a950*/  IMAD.SHL.U32 R7, R18.reuse, 0x2, RZ ;  /* 0x0000000212077824 */ /* 0x040fe200078e00ff */
[----:B------:R-:W-:-:S04]  /*a960*/  SHF.L.U64.HI R5, R18, 0x1, R19 ;  /* 0x0000000112057819 */ /* 0x000fc80000010213 */
[-C--:B------:R-:W-:Y:S02]  /*a970*/  IADD3 R8, P1, R24, R7.reuse, RZ ;  /* 0x0000000718087210 */ /* 0x080fe40007f3e0ff */
[----:B------:R-:W-:-:S03]  /*a980*/  IADD3 R4, P2, R14, R7, RZ ;  /* 0x000000070e047210 */ /* 0x000fc60007f5e0ff */
[--C-:B------:R-:W-:Y:S02]  /*a990*/  IMAD.X R9, R0, 0x1, R5.reuse, P1 ;  /* 0x0000000100097824 */ /* 0x100fe400008e0605 */
[----:B------:R-:W-:-:S04]  /*a9a0*/  IMAD.X R5, R25, 0x1, R5, P2 ;  /* 0x0000000119057824 */ /* 0x000fc800010e0605 */
[----:B------:R-:W5:Y:S04]  /*a9b0*/  LD.E.128 R8, desc[UR40][R8.64] ;  /* 0x0000002808087980 */ /* 0x000f68000c101d00 */
[----:B------:R-:W5:Y:S02]  /*a9c0*/  LD.E.128 R4, desc[UR40][R4.64] ;  /* 0x0000002804047980 */ /* 0x000f64000c101d00 */
.L_x_5861:
[----:B------:R-:W-:Y:S05]  /*a9d0*/  BSYNC B1 ;  /* 0x0000000000017941 */ /* 0x000fea0003800000 */
.L_x_5860:
[----:B------:R-:W0:Y:S01]  /*a9e0*/  SYNCS.PHASECHK.TRANS64.TRYWAIT P1, [R2+URZ+0x28c00], R13 ;  /* 0x028c000d020075a7 */ /* 0x000e22000802017f */
[----:B------:R-:W-:Y:S01]  /*a9f0*/  VIADDMNMX R3, R3, -R196, 0x40, PT ;  /* 0x0000004003037446 */ /* 0x000fe200038009c4 */
[C---:B------:R-:W-:Y:S01]  /*aa00*/  VIADD R0, R193.reuse, 0x20 ;  /* 0x00000020c1007836 */ /* 0x040fe20000000000 */
[----:B------:R-:W-:Y:S01]  /*aa10*/  BSSY B1, `(.L_x_5862) ;  /* 0x0000011000017945 */ /* 0x000fe20003800000 */
[----:B-----5:R-:W-:Y:S01]  /*aa20*/  IMAD.MOV.U32 R12, RZ, RZ, R4 ;  /* 0x000000ffff0c7224 */ /* 0x020fe200078e0004 */
[-C--:B------:R-:W-:Y:S01]  /*aa30*/  ISETP.GE.OR P2, PT, R193, R3.reuse, P0 ;  /* 0x00000003c100720c */ /* 0x080fe20000746670 */
[----:B------:R-:W-:Y:S01]  /*aa40*/  IMAD.MOV.U32 R14, RZ, RZ, R5 ;  /* 0x000000ffff0e7224 */ /* 0x000fe200078e0005 */
[----:B------:R-:W-:Y:S01]  /*aa50*/  ISETP.GE.OR P0, PT, R0, R3, P0 ;  /* 0x000000030000720c */ /* 0x000fe20000706670 */
        /* <DEDUP_REMOVED lines=11> */
[----:B0-----:R-:W-:Y:S06]  /*ab10*/  @!P1 BRA `(.L_x_5863) ;  /* 0x0000019800a89947 */ /* 0x001fec0003800000 */
.L_x_6160:
[----:B------:R-:W-:Y:S05]  /*ab20*/  BSYNC B1 ;  /* 0x0000000000017941 */ /* 0x000fea0003800000 */
.L_x_5862:
[----:B------:R-:W-:Y:S04]  /*ab30*/  BSSY B1, `(.L_x_5864) ;  /* 0x000006a000017945 */ /* 0x000fe80003800000 */
[----:B------:R-:W-:Y:S05]  /*ab40*/  @P2 BRA `(.L_x_5865) ;  /* 0x0000000400a02947 */ /* 0x000fea0003800000 */
[----:B------:R-:W-:Y:S01]  /*ab50*/  IMAD.SHL.U32 R12, R198, 0x40, RZ ;  /* 0x00000040c60c7824 */ /* 0x000fe200078e00ff */
[----:B------:R-:W-:Y:S01]  /*ab60*/  SHF.R.U64 R41, R28, 0x10, R29 ;  /* 0x000000101c297819 */ /* 0x000fe2000000121d */
[----:B------:R-:W-:Y:S01]  /*ab70*/  IMAD.IADD R14, R18, 0x1, R39 ;  /* 0x00000001120e7824 */ /* 0x000fe200078e0227 */
[----:B------:R-:W-:Y:S02]  /*ab80*/  SHF.R.U64 R46, R30, 0x10, R31 ;  /* 0x000000101e2e7819 */ /* 0x000fe4000000121f */
[----:B------:R-:W-:Y:S02]  /*ab90*/  LOP3.LUT R15, R12, 0x1c0, RZ, 0xc0, !PT ;  /* 0x000001c00c0f7812 */ /* 0x000fe400078ec0ff */
[----:B------:R-:W-:Y:S02]  /*aba0*/  SHF.R.U64 R44, R20, 0x10, R21 ;  /* 0x00000010142c7819 */ /* 0x000fe40000001215 */
[----:B------:R-:W-:Y:S02]  /*abb0*/  LOP3.LUT R12, R15, 0x38, R18, 0xf8, !PT ;  /* 0x000000380f0c7812 */ /* 0x000fe400078ef812 */
[----:B------:R-:W-:-:S02]  /*abc0*/  SHF.R.U32.HI R25, RZ, 0x3, R15 ;  /* 0x00000003ff197819 */ /* 0x000fc4000001160f */
[----:B------:R-:W-:Y:S02]  /*abd0*/  LOP3.LUT R14, R15, 0x38, R14, 0xf8, !PT ;  /* 0x000000380f0e7812 */ /* 0x000fe400078ef80e */
[-C--:B0-----:R-:W-:Y:S02]  /*abe0*/  LOP3.LUT R13, R12, R25.reuse, RZ, 0x3c, !PT ;  /* 0x000000190c0d7212 */ /* 0x081fe400078e3cff */
[----:B------:R-:W-:Y:S02]  /*abf0*/  LOP3.LUT R15, R14, R25, RZ, 0x3c, !PT ;  /* 0x000000190e0f7212 */ /* 0x000fe400078e3cff */
[----:B------:R-:W-:Y:S01]  /*ac00*/  SHF.R.U32.HI R28, RZ, 0x10, R29 ;  /* 0x00000010ff1c7819 */ /* 0x000fe2000001161d */
[C---:B------:R-:W-:Y:S01]  /*ac10*/  IMAD R13, R208.reuse, 0x200, R13 ;  /* 0x00000200d00d7824 */ /* 0x040fe200078e020d */
[----:B------:R-:W-:Y:S01]  /*ac20*/  SHF.R.U32.HI R45, RZ, 0x10, R21 ;  /* 0x00000010ff2d7819 */ /* 0x000fe20000011615 */
[----:B------:R-:W-:Y:S01]  /*ac30*/  IMAD R25, R208, 0x200, R15 ;  /* 0x00000200d0197824 */ /* 0x000fe200078e020f */
[----:B------:R-:W-:Y:S01]  /*ac40*/  SHF.R.U64 R21, R32, 0x10, R33 ;  /* 0x0000001020157819 */ /* 0x000fe20000001221 */
[----:B------:R-:W-:Y:S01]  /*ac50*/  IMAD R35, R13, 0x2, R2 ;  /* 0x000000020d237824 */ /* 0x000fe200078e0202 */
[----:B------:R-:W-:Y:S01]  /*ac60*/  PRMT R46, R40, 0x5432, R46 ;  /* 0x00005432282e7816 */ /* 0x000fe2000000002e */
[----:B------:R-:W-:Y:S01]  /*ac70*/  IMAD R38, R25, 0x2, R2 ;  /* 0x0000000219267824 */ /* 0x000fe200078e0202 */
[----:B------:R-:W-:-:S02]  /*ac80*/  PRMT R44, R36, 0x5432, R44 ;  /* 0x00005432242c7816 */ /* 0x000fc4000000002c */
[----:B------:R-:W0:Y:S01]  /*ac90*/  LDS.128 R12, [R35+0x20400] ;  /* 0x02040000230c7984 */ /* 0x000e220000000c00 */
[----:B------:R-:W-:Y:S01]  /*aca0*/  PRMT R37, R37, 0x5410, R28 ;  /* 0x0000541025257816 */ /* 0x000fe2000000001c */
[----:B------:R-:W-:Y:S01]  /*acb0*/  IMAD.U32 R47, R46, 0x10000, RZ ;  /* 0x000100002e2f7824 */ /* 0x000fe200078e00ff */
[----:B------:R-:W-:Y:S01]  /*acc0*/  SHF.R.U32.HI R48, RZ, 0x10, R31 ;  /* 0x00000010ff307819 */ /* 0x000fe2000001161f */
[----:B------:R-:W1:Y:S01]  /*acd0*/  LDS.128 R24, [R38+0x20400] ;  /* 0x0204000026187984 */ /* 0x000e620000000c00 */
[----:B------:R-:W-:Y:S02]  /*ace0*/  SHF.R.U32.HI R20, RZ, 0x10, R33 ;  /* 0x00000010ff147819 */ /* 0x000fe40000011621 */
[----:B------:R-:W-:Y:S02]  /*acf0*/  PRMT R36, R36, 0x5410, R41 ;  /* 0x0000541024247816 */ /* 0x000fe40000000029 */
[----:B------:R-:W-:Y:S02]  /*ad00*/  PRMT R21, R40, 0x5410, R21 ;  /* 0x0000541028157816 */ /* 0x000fe40000000015 */
[----:B------:R-:W-:-:S02]  /*ad10*/  PRMT R45, R42, 0x5410, R45 ;  /* 0x000054102a2d7816 */ /* 0x000fc4000000002d */
[----:B------:R-:W-:Y:S02]  /*ad20*/  PRMT R48, R42, 0x5432, R48 ;  /* 0x000054322a307816 */ /* 0x000fe40000000030 */
[----:B------:R-:W-:Y:S02]  /*ad30*/  PRMT R20, R43, 0x5432, R20 ;  /* 0x000054322b147816 */ /* 0x000fe40000000014 */
[----:B------:R-:W-:Y:S01]  /*ad40*/  LOP3.LUT R46, R46, 0xffff0000, RZ, 0xc0, !PT ;  /* 0xffff00002e2e7812 */ /* 0x000fe200078ec0ff */
        /* <DEDUP_REMOVED lines=9> */
[C---:B------:R-:W-:Y:S01]  /*ade0*/  LOP3.LUT R41, R25.reuse, 0xffff0000, RZ, 0xc0, !PT ;  /* 0xffff000019297812 */ /* 0x040fe200078ec0ff */
[----:B------:R-:W-:Y:S01]  /*adf0*/  IMAD.U32 R40, R25, 0x10000, RZ ;  /* 0x0001000019287824 */ /* 0x000fe200078e00ff */
[----:B------:R-:W-:Y:S01]  /*ae00*/  LOP3.LUT R33, R24, 0xffff0000, RZ, 0xc0, !PT ;  /* 0xffff000018217812 */ /* 0x000fe200078ec0ff */
[----:B------:R-:W-:Y:S01]  /*ae10*/  IMAD.U32 R25, R44, 0x10000, RZ ;  /* 0x000100002c197824 */ /* 0x000fe200078e00ff */
[C---:B------:R-:W-:Y:S01]  /*ae20*/  LOP3.LUT R24, R26.reuse, 0xffff0000, RZ, 0xc0, !PT ;  /* 0xffff00001a187812 */ /* 0x040fe200078ec0ff */
[----:B------:R-:W-:-:S02]  /*ae30*/  IMAD.U32 R42, R26, 0x10000, RZ ;  /* 0x000100001a2a7824 */ /* 0x000fc400078e00ff */
[----:B------:R-:W-:Y:S01]  /*ae40*/  FMUL.FTZ R49, R15, R47 ;  /* 0x0000002f0f317220 */ /* 0x000fe20000410000 */
[C---:B------:R-:W-:Y:S01]  /*ae50*/  IMAD.U32 R43, R27.reuse, 0x10000, RZ ;  /* 0x000100001b2b7824 */ /* 0x040fe200078e00ff */
[----:B------:R-:W-:Y:S01]  /*ae60*/  LOP3.LUT R26, R27, 0xffff0000, RZ, 0xc0, !PT ;  /* 0xffff00001b1a7812 */ /* 0x000fe200078ec0ff */
[-C--:B------:R-:W-:Y:S01]  /*ae70*/  FMUL.FTZ R27, R15, R25.reuse ;  /* 0x000000190f1b7220 */ /* 0x080fe20000410000 */
[----:B------:R-:W-:Y:S01]  /*ae80*/  LOP3.LUT R44, R44, 0xffff0000, RZ, 0xc0, !PT ;  /* 0xffff00002c2c7812 */ /* 0x000fe200078ec0ff */
[----:B------:R-:W-:Y:S01]  /*ae90*/  FFMA.FTZ R15, R28, R25, -R49 ;  /* 0x000000191c0f7223 */ /* 0x000fe20000010831 */
[----:B------:R-:W-:Y:S02]  /*aea0*/  IMAD.U32 R49, R48, 0x10000, RZ ;  /* 0x0001000030317824 */ /* 0x000fe400078e00ff */
[----:B------:R-:W-:Y:S01]  /*aeb0*/  FFMA.FTZ R25, R28, R47, R27 ;  /* 0x0000002f1c197223 */ /* 0x000fe2000001001b */
[----:B------:R-:W-:Y:S02]  /*aec0*/  IMAD.U32 R27, R45, 0x10000, RZ ;  /* 0x000100002d1b7824 */ /* 0x000fe400078e00ff */
[C---:B------:R-:W-:Y:S01]  /*aed0*/  FMUL.FTZ R28, R33.reuse, R44 ;  /* 0x0000002c211c7220 */ /* 0x040fe20000410000 */
[-C--:B------:R-:W-:Y:S01]  /*aee0*/  FMUL.FTZ R50, R33, R46.reuse ;  /* 0x0000002e21327220 */ /* 0x080fe20000410000 */
[----:B------:R-:W-:Y:S01]  /*aef0*/  FMUL.FTZ R33, R40, R49 ;  /* 0x0000003128217220 */ /* 0x000fe20000410000 */
[----:B------:R-:W-:Y:S01]  /*af00*/  LOP3.LUT R48, R48, 0xffff0000, RZ, 0xc0, !PT ;  /* 0xffff000030307812 */ /* 0x000fe200078ec0ff */
[-C--:B------:R-:W-:Y:S01]  /*af10*/  FMUL.FTZ R40, R40, R27.reuse ;  /* 0x0000001b28287220 */ /* 0x080fe20000410000 */
[----:B------:R-:W-:Y:S01]  /*af20*/  FFMA.FTZ R46, R29, R46, R28 ;  /* 0x0000002e1d2e7223 */ /* 0x000fe2000001001c */
[----:B------:R-:W-:Y:S01]  /*af30*/  LOP3.LUT R28, R45, 0xffff0000, RZ, 0xc0, !PT ;  /* 0xffff00002d1c7812 */ /* 0x000fe200078ec0ff */
[----:B------:R-:W-:Y:S01]  /*af40*/  FFMA.FTZ R50, R29, R44, -R50 ;  /* 0x0000002c1d327223 */ /* 0x000fe20000010832 */
[C---:B------:R-:W-:Y:S01]  /*af50*/  FFMA.FTZ R33, R30.reuse, R27, -R33 ;  /* 0x0000001b1e217223 */ /* 0x040fe20000010821 */
[----:B------:R-:W-:Y:S01]  /*af60*/  FFMA.FTZ R40, R30, R49, R40 ;  /* 0x000000311e287223 */ /* 0x000fe20000010028 */
[----:B------:R-:W-:-:S02]  /*af70*/  IMAD.U32 R29, R21, 0x10000, RZ ;  /* 0x00010000151d7824 */ /* 0x000fc400078e00ff */
[C---:B------:R-:W-:Y:S01]  /*af80*/  FMUL.FTZ R30, R41.reuse, R48 ;  /* 0x00000030291e7220 */ /* 0x040fe20000410000 */
[----:B------:R-:W-:Y:S02]  /*af90*/  IMAD.U32 R27, R36, 0x10000, RZ ;  /* 0x00010000241b7824 */ /* 0x000fe400078e00ff */
[-C--:B------:R-:W-:Y:S01]  /*afa0*/  FMUL.FTZ R52, R41, R28.reuse ;  /* 0x0000001c29347220 */ /* 0x080fe20000410000 */
[C---:B------:R-:W-:Y:S01]  /*afb0*/  FMUL.FTZ R41, R42.reuse, R29 ;  /* 0x0000001d2a297220 */ /* 0x040fe20000410000 */
[C---:B------:R-:W-:Y:S01]  /*afc0*/  FFMA.FTZ R44, R31.reuse, R28, -R30 ;  /* 0x0000001c1f2c7223 */ /* 0x040fe2000001081e */
[----:B------:R-:W-:Y:S01]  /*afd0*/  FMUL.FTZ R42, R42, R27 ;  /* 0x0000001b2a2a7220 */ /* 0x000fe20000410000 */
[----:B------:R-:W-:Y:S02]  /*afe0*/  IMAD.U32 R30, R20, 0x10000, RZ ;  /* 0x00010000141e7824 */ /* 0x000fe400078e00ff */
[----:B------:R-:W-:Y:S01]  /*aff0*/  FFMA.FTZ R31, R31, R48, R52 ;  /* 0x000000301f1f7223 */ /* 0x000fe20000010034 */
[----:B------:R-:W-:-:S02]  /*b000*/  IMAD.U32 R28, R37, 0x10000, RZ ;  /* 0x00010000251c7824 */ /* 0x000fc400078e00ff */
[C---:B------:R-:W-:Y:S01]  /*b010*/  FFMA.FTZ R41, R32.reuse, R27, -R41 ;  /* 0x0000001b20297223 */ /* 0x040fe20000010829 */
[----:B------:R-:W-:Y:S01]  /*b020*/  FFMA.FTZ R42, R32, R29, R42 ;  /* 0x0000001d202a7223 */ /* 0x000fe2000001002a */
        /* <DEDUP_REMOVED lines=8> */
[C---:B------:R-:W-:Y:S01]  /*b0b0*/  FMUL.FTZ R13, R24.reuse, R27 ;  /* 0x0000001b180d7220 */ /* 0x040fe20000410000 */
[----:B------:R-:W-:Y:S01]  /*b0c0*/  FMUL.FTZ R24, R24, R21 ;  /* 0x0000001518187220 */ /* 0x000fe20000410000 */
[----:B------:R-:W-:-:S02]  /*b0d0*/  FMUL.FTZ R43, R26, R29 ;  /* 0x0000001d1a2b7220 */ /* 0x000fc40000410000 */
[----:B------:R-:W-:Y:S01]  /*b0e0*/  FMUL.FTZ R26, R26, R37 ;  /* 0x000000251a1a7220 */ /* 0x000fe20000410000 */
[C---:B------:R-:W-:Y:S01]  /*b0f0*/  FFMA.FTZ R20, R12.reuse, R21, -R13 ;  /* 0x000000150c147223 */ /* 0x040fe2000001080d */
[----:B------:R-:W-:Y:S01]  /*b100*/  FFMA.FTZ R27, R12, R27, R24 ;  /* 0x0000001b0c1b7223 */ /* 0x000fe20000010018 */
[C---:B------:R-:W-:Y:S01]  /*b110*/  FFMA.FTZ R43, R14.reuse, R37, -R43 ;  /* 0x000000250e2b7223 */ /* 0x040fe2000001082b */
[----:B------:R-:W-:Y:S01]  /*b120*/  FFMA.FTZ R29, R14, R29, R26 ;  /* 0x0000001d0e1d7223 */ /* 0x000fe2000001001a */
[----:B------:R-:W-:Y:S02]  /*b130*/  F2FP.BF16.F32.PACK_AB R12, R50, R15 ;  /* 0x0000000f320c723e */ /* 0x000fe400000010ff */
[----:B------:R-:W-:Y:S02]  /*b140*/  F2FP.BF16.F32.PACK_AB R24, R46, R25 ;  /* 0x000000192e18723e */ /* 0x000fe400000010ff */
[----:B------:R-:W-:Y:S02]  /*b150*/  F2FP.BF16.F32.PACK_AB R13, R44, R33 ;  /* 0x000000212c0d723e */ /* 0x000fe400000010ff */
[----:B------:R-:W-:-:S02]  /*b160*/  F2FP.BF16.F32.PACK_AB R14, R20, R41 ;  /* 0x00000029140e723e */ /* 0x000fc400000010ff */
[----:B------:R-:W-:Y:S02]  /*b170*/  F2FP.BF16.F32.PACK_AB R26, R27, R42 ;  /* 0x0000002a1b1a723e */ /* 0x000fe400000010ff */
[----:B------:R-:W-:Y:S02]  /*b180*/  F2FP.BF16.F32.PACK_AB R15, R43, R48 ;  /* 0x000000302b0f723e */ /* 0x000fe400000010ff */
[----:B------:R-:W-:Y:S02]  /*b190*/  F2FP.BF16.F32.PACK_AB R25, R31, R40 ;  /* 0x000000281f19723e */ /* 0x000fe400000010ff */
[----:B------:R-:W-:Y:S01]  /*b1a0*/  F2FP.BF16.F32.PACK_AB R27, R29, R32 ;  /* 0x000000201d1b723e */ /* 0x000fe200000010ff */
[----:B------:R1:W-:Y:S04]  /*b1b0*/  STS.128 [R35+0x20400], R12 ;  /* 0x0204000c23007388 */ /* 0x0003e80000000c00 */
[----:B------:R1:W-:Y:S02]  /*b1c0*/  STS.128 [R38+0x20400], R24 ;  /* 0x0204001826007388 */ /* 0x0003e40000000c00 */
.L_x_5865:
[----:B------:R-:W-:Y:S05]  /*b1d0*/  BSYNC B1 ;  /* 0x0000000000017941 */ /* 0x000fea0003800000 */
.L_x_5864:
[----:B------:R-:W-:Y:S01]  /*b1e0*/  PRMT R20, R34, 0x5410, R3 ;  /* 0x0000541022147816 */ /* 0x000fe20000000003 */
[----:B------:R-:W-:Y:S06]  /*b1f0*/  @P0 BRA `(.L_x_5856) ;  /* 0x0000000400a40947 */ /* 0x000fec0003800000 */
[----:B------:R-:W2:Y:S01]  /*b200*/  LDL R41, [R1+0x60] ;  /* 0x0000600001297983 */ /* 0x000ea20000100800 */
[----:B------:R-:W-:Y:S01]  /*b210*/  SHF.R.S32.HI R3, RZ, 0x1f, R0 ;  /* 0x0000001fff037819 */ /* 0x000fe20000011400 */
[----:B-1----:R-:W-:Y:S01]  /*b220*/  IMAD.SHL.U32 R12, R0, 0x40, RZ ;  /* 0x00000040000c7824 */ /* 0x002fe200078e00ff */
[----:B------:R-:W-:Y:S01]  /*b230*/  SHF.R.U64 R32, R4, 0x10, R5 ;  /* 0x0000001004207819 */ /* 0x000fe20000001205 */
[----:B------:R-:W-:Y:S01]  /*b240*/  IMAD.IADD R39, R18, 0x1, R39 ;  /* 0x0000000112277824 */ /* 0x000fe200078e0227 */
[----:B------:R-:W-:Y:S02]  /*b250*/  LEA.HI R3, R3, R0, RZ, 0x3 ;  /* 0x0000000003037211 */ /* 0x000fe400078f18ff */
[----:B------:R-:W-:Y:S02]  /*b260*/  LOP3.LUT R12, R12, 0x1c0, RZ, 0xc0, !PT ;  /* 0x000001c00c0c7812 */ /* 0x000fe400078ec0ff */
[----:B------:R-:W-:Y:S01]  /*b270*/  SHF.R.U64 R21, R8, 0x10, R9 ;  /* 0x0000001008157819 */ /* 0x000fe20000001209 */
[----:B------:R-:W-:Y:S01]  /*b280*/  IMAD.SHL.U32 R3, R3, 0x40, RZ ;  /* 0x0000004003037824 */ /* 0x000fe200078e00ff */
[----:B------:R-:W-:-:S02]  /*b290*/  LOP3.LUT R0, R12, 0x38, R39, 0xf8, !PT ;  /* 0x000000380c007812 */ /* 0x000fc400078ef827 */
[----:B0-----:R-:W-:Y:S02]  /*b2a0*/  SHF.R.U32.HI R13, RZ, 0x3, R12 ;  /* 0x00000003ff0d7819 */ /* 0x001fe4000001160c */
[----:B------:R-:W-:Y:S02]  /*b2b0*/  LOP3.LUT R3, R3, 0xfffffe00, RZ, 0xc0, !PT ;  /* 0xfffffe0003037812 */ /* 0x000fe400078ec0ff */
[----:B------:R-:W-:Y:S02]  /*b2c0*/  LOP3.LUT R0, R0, R13, RZ, 0x3c, !PT ;  /* 0x0000000d00007212 */ /* 0x000fe400078e3cff */
[----:B------:R-:W-:Y:S02]  /*b2d0*/  PRMT R32, R51, 0x5432, R32 ;  /* 0x0000543233207816 */ /* 0x000fe40000000020 */
[----:B------:R-:W-:Y:S01]  /*b2e0*/  SHF.R.U32.HI R29, RZ, 0x10, R9 ;  /* 0x00000010ff1d7819 */ /* 0x000fe20000011609 */
[----:B------:R-:W-:Y:S01]  /*b2f0*/  IMAD.IADD R3, R3, 0x1, R0 ;  /* 0x0000000103037824 */ /* 0x000fe200078e0200 */
[----:B------:R-:W-:Y:S01]  /*b300*/  SHF.R.U32.HI R33, RZ, 0x10, R5 ;  /* 0x00000010ff217819 */ /* 0x000fe20000011605 */
[----:B------:R-:W-:Y:S01]  /*b310*/  IMAD.U32 R34, R32, 0x10000, RZ ;  /* 0x0001000020227824 */ /* 0x000fe200078e00ff */
[----:B------:R-:W-:Y:S01]  /*b320*/  PRMT R21, R55, 0x5410, R21 ;  /* 0x0000541037157816 */ /* 0x000fe20000000015 */
[----:B------:R-:W-:Y:S01]  /*b330*/  IMAD R0, R3, 0x2, R2 ;  /* 0x0000000203007824 */ /* 0x000fe200078e0202 */
[----:B------:R-:W-:-:S02]  /*b340*/  SHF.R.U32.HI R37, RZ, 0x10, R7 ;  /* 0x00000010ff257819 */ /* 0x000fc40000011607 */
[----:B------:R-:W-:Y:S01]  /*b350*/  PRMT R33, R51, 0x5410, R33 ;  /* 0x0000541033217816 */ /* 0x000fe20000000021 */
[----:B------:R-:W-:Y:S01]  /*b360*/  IMAD.U32 R28, R21, 0x10000, RZ ;  /* 0x00010000151c7824 */ /* 0x000fe200078e00ff */
[----:B------:R-:W0:Y:S01]  /*b370*/  LDS.128 R24, [R0+0x20400] ;  /* 0x0204000000187984 */ /* 0x000e220000000c00 */
[----:B------:R-:W-:Y:S02]  /*b380*/  SHF.R.U32.HI R31, RZ, 0x10, R11 ;  /* 0x00000010ff1f7819 */ /* 0x000fe4000001160b */
[----:B------:R-:W-:Y:S01]  /*b390*/  PRMT R29, R56, 0x5410, R29 ;  /* 0x00005410381d7816 */ /* 0x000fe2000000001d */
[----:B------:R-:W-:Y:S01]  /*b3a0*/  IMAD.U32 R36, R33, 0x10000, RZ ;  /* 0x0001000021247824 */ /* 0x000fe200078e00ff */
[----:B------:R-:W-:Y:S02]  /*b3b0*/  SHF.R.U64 R30, R10, 0x10, R11 ;  /* 0x000000100a1e7819 */ /* 0x000fe4000000120b */
[----:B------:R-:W-:Y:S02]  /*b3c0*/  PRMT R37, R54, 0x5410, R37 ;  /* 0x0000541036257816 */ /* 0x000fe40000000025 */
[----:B------:R-:W-:-:S02]  /*b3d0*/  PRMT R31, R20, 0x5410, R31 ;  /* 0x00005410141f7816 */ /* 0x000fc4000000001f */
[----:B------:R-:W-:Y:S02]  /*b3e0*/  PRMT R30, R20, 0x5432, R30 ;  /* 0x00005432141e7816 */ /* 0x000fe4000000001e */
[----:B------:R-:W-:Y:S02]  /*b3f0*/  SHF.R.U64 R35, R6, 0x10, R7 ;  /* 0x0000001006237819 */ /* 0x000fe40000001207 */
[----:B------:R-:W-:Y:S02]  /*b400*/  LOP3.LUT R21, R21, 0xffff0000, RZ, 0xc0, !PT ;  /* 0xffff000015157812 */ /* 0x000fe400078ec0ff */
[----:B------:R-:W-:Y:S02]  /*b410*/  PRMT R35, R53, 0x5410, R35 ;  /* 0x0000541035237816 */ /* 0x000fe40000000023 */
        /* <DEDUP_REMOVED lines=9> */
[C---:B------:R-:W-:Y:S01]  /*b4b0*/  IMAD.U32 R25, R37.reuse, 0x10000, RZ ;  /* 0x0001000025197824 */ /* 0x040fe200078e00ff */
[----:B------:R-:W-:Y:S02]  /*b4c0*/  LOP3.LUT R9, R32, 0xffff0000, RZ, 0xc0, !PT ;  /* 0xffff000020097812 */ /* 0x000fe400078ec0ff */
[----:B------:R-:W-:Y:S01]  /*b4d0*/  LOP3.LUT R37, R37, 0xffff0000, RZ, 0xc0, !PT ;  /* 0xffff000025257812 */ /* 0x000fe200078ec0ff */
[----:B--2---:R-:W0:Y:S02]  /*b4e0*/  LDS.128 R12, [R41+0x20400] ;  /* 0x02040000290c7984 */ /* 0x004e240000000c00 */
[C---:B0-----:R-:W-:Y:S01]  /*b4f0*/  IMAD.U32 R3, R12.reuse, 0x10000, RZ ;  /* 0x000100000c037824 */ /* 0x041fe200078e00ff */
[----:B------:R-:W-:Y:S01]  /*b500*/  LOP3.LUT R4, R12, 0xffff0000, RZ, 0xc0, !PT ;  /* 0xffff00000c047812 */ /* 0x000fe200078ec0ff */
[C---:B------:R-:W-:Y:S01]  /*b510*/  IMAD.U32 R5, R13.reuse, 0x10000, RZ ;  /* 0x000100000d057824 */ /* 0x040fe200078e00ff */
[----:B------:R-:W-:Y:S01]  /*b520*/  LOP3.LUT R12, R13, 0xffff0000, RZ, 0xc0, !PT ;  /* 0xffff00000d0c7812 */ /* 0x000fe200078ec0ff */
[----:B------:R-:W-:Y:S01]  /*b530*/  FFMA.FTZ R38, R3, R28, -R38 ;  /* 0x0000001c03267223 */ /* 0x000fe20000010826 */
[----:B------:R-:W-:-:S02]  /*b540*/  IMAD.U32 R28, R29, 0x10000, RZ ;  /* 0x000100001d1c7824 */ /* 0x000fc400078e00ff */
[----:B------:R-:W-:Y:S01]  /*b550*/  FFMA.FTZ R40, R3, R34, R40 ;  /* 0x0000002203287223 */ /* 0x000fe20000010028 */
[----:B------:R-:W-:Y:S01]  /*b560*/  IMAD.U32 R3, R31, 0x10000, RZ ;  /* 0x000100001f037824 */ /* 0x000fe200078e00ff */
[----:B------:R-:W-:Y:S01]  /*b570*/  LOP3.LUT R7, R14, 0xffff0000, RZ, 0xc0, !PT ;  /* 0xffff00000e077812 */ /* 0x000fe200078ec0ff */
[-C--:B------:R-:W-:Y:S01]  /*b580*/  FMUL.FTZ R34, R11, R28.reuse ;  /* 0x0000001c0b227220 */ /* 0x080fe20000410000 */
[----:B------:R-:W-:Y:S02]  /*b590*/  IMAD.U32 R8, R15, 0x10000, RZ ;  /* 0x000100000f087824 */ /* 0x000fe400078e00ff */
[C---:B------:R-:W-:Y:S01]  /*b5a0*/  FMUL.FTZ R11, R20.reuse, R25 ;  /* 0x00000019140b7220 */ /* 0x040fe20000410000 */
[C---:B------:R-:W-:Y:S01]  /*b5b0*/  FFMA.FTZ R42, R5.reuse, R28, -R42 ;  /* 0x0000001c052a7223 */ /* 0x040fe2000001082a */
[-C--:B------:R-:W-:Y:S01]  /*b5c0*/  FMUL.FTZ R28, R20, R3.reuse ;  /* 0x00000003141c7220 */ /* 0x080fe20000410000 */
[----:B------:R-:W-:Y:S01]  /*b5d0*/  FFMA.FTZ R34, R5, R36, R34 ;  /* 0x0000002405227223 */ /* 0x000fe20000010022 */
[----:B------:R-:W-:Y:S01]  /*b5e0*/  FFMA.FTZ R20, R8, R3, -R11 ;  /* 0x0000000308147223 */ /* 0x000fe2000001080b */
[C---:B------:R-:W-:Y:S01]  /*b5f0*/  FMUL.FTZ R3, R10.reuse, R9 ;  /* 0x000000090a037220 */ /* 0x040fe20000410000 */
[----:B------:R-:W-:Y:S01]  /*b600*/  FMUL.FTZ R11, R10, R21 ;  /* 0x000000150a0b7220 */ /* 0x000fe20000410000 */
[----:B------:R-:W-:Y:S01]  /*b610*/  IMAD.U32 R6, R14, 0x10000, RZ ;  /* 0x000100000e067824 */ /* 0x000fe200078e00ff */
[----:B------:R-:W-:Y:S01]  /*b620*/  LOP3.LUT R14, R15, 0xffff0000, RZ, 0xc0, !PT ;  /* 0xffff00000f0e7812 */ /* 0x000fe200078ec0ff */
[----:B------:R-:W-:-:S02]  /*b630*/  IMAD.U32 R13, R26, 0x10000, RZ ;  /* 0x000100001a0d7824 */ /* 0x000fc400078e00ff */
[----:B------:R-:W-:Y:S01]  /*b640*/  FFMA.FTZ R21, R4, R21, -R3 ;  /* 0x0000001504157223 */ /* 0x000fe20000010803 */
[----:B------:R-:W-:Y:S01]  /*b650*/  IMAD.U32 R5, R35, 0x10000, RZ ;  /* 0x0001000023057824 */ /* 0x000fe200078e00ff */
[----:B------:R-:W-:Y:S01]  /*b660*/  LOP3.LUT R15, R26, 0xffff0000, RZ, 0xc0, !PT ;  /* 0xffff00001a0f7812 */ /* 0x000fe200078ec0ff */
[----:B------:R-:W-:Y:S01]  /*b670*/  IMAD.U32 R3, R30, 0x10000, RZ ;  /* 0x000100001e037824 */ /* 0x000fe200078e00ff */
[----:B------:R-:W-:Y:S01]  /*b680*/  LOP3.LUT R26, R27, 0xffff0000, RZ, 0xc0, !PT ;  /* 0xffff00001b1a7812 */ /* 0x000fe200078ec0ff */
[----:B------:R-:W-:Y:S01]  /*b690*/  FFMA.FTZ R11, R4, R9, R11 ;  /* 0x00000009040b7223 */ /* 0x000fe2000001000b */
[C---:B------:R-:W-:Y:S01]  /*b6a0*/  FMUL.FTZ R27, R13.reuse, R5 ;  /* 0x000000050d1b7220 */ /* 0x040fe20000410000 */
[----:B------:R-:W-:Y:S01]  /*b6b0*/  FMUL.FTZ R13, R13, R3 ;  /* 0x000000030d0d7220 */ /* 0x000fe20000410000 */
        /* <DEDUP_REMOVED lines=8> */
[C---:B------:R-:W-:Y:S01]  /*b740*/  FMUL.FTZ R6, R15.reuse, R4 ;  /* 0x000000040f067220 */ /* 0x040fe20000410000 */
[----:B------:R-:W-:Y:S01]  /*b750*/  FMUL.FTZ R3, R26, R37 ;  /* 0x000000251a037220 */ /* 0x000fe20000410000 */
[----:B------:R-:W-:Y:S01]  /*b760*/  FMUL.FTZ R24, R24, R29 ;  /* 0x0000001d18187220 */ /* 0x000fe20000410000 */
[-C--:B------:R-:W-:Y:S01]  /*b770*/  FMUL.FTZ R15, R15, R30.reuse ;  /* 0x0000001e0f0f7220 */ /* 0x080fe20000410000 */
[----:B------:R-:W-:Y:S01]  /*b780*/  FMUL.FTZ R26, R26, R31 ;  /* 0x0000001f1a1a7220 */ /* 0x000fe20000410000 */
[----:B------:R-:W-:Y:S01]  /*b790*/  FFMA.FTZ R25, R12, R29, -R25 ;  /* 0x0000001d0c197223 */ /* 0x000fe20000010819 */
[C---:B------:R-:W-:Y:S01]  /*b7a0*/  FFMA.FTZ R6, R7.reuse, R30, -R6 ;  /* 0x0000001e07067223 */ /* 0x040fe20000010806 */
        /* <DEDUP_REMOVED lines=11> */
[----:B------:R3:W-:Y:S01]  /*b860*/  STS.128 [R41+0x20400], R4 ;  /* 0x0204000429007388 */ /* 0x0007e20000000c00 */
[----:B------:R-:W-:-:S05]  /*b870*/  F2FP.BF16.F32.PACK_AB R11, R37, R28 ;  /* 0x0000001c250b723e */ /* 0x000fca00000010ff */
[----:B------:R3:W-:Y:S02]  /*b880*/  STS.128 [R0+0x20400], R8 ;  /* 0x0204000800007388 */ /* 0x0007e40000000c00 */
.L_x_5856:
[----:B------:R-:W-:Y:S05]  /*b890*/  BSYNC B0 ;  /* 0x0000000000007941 */ /* 0x000fea0003800000 */
.L_x_5842:
        /* <DEDUP_REMOVED lines=8> */
.L_x_5839:
[----:B--23--:R-:W-:-:S05]  /*b920*/  IMAD.U32 R0, RZ, RZ, UR37 ;  /* 0x00000025ff007e24 */ /* 0x00cfca000f8e00ff */
[----:B------:R-:W-:-:S13]  /*b930*/  ISETP.NE.AND P0, PT, R0, 0x3, PT ;  /* 0x000000030000780c */ /* 0x000fda0003f05270 */
[----:B------:R-:W-:Y:S05]  /*b940*/  @!P0 BRA `(.L_x_5866) ;  /* 0x0000000000048947 */ /* 0x000fea0003800000 */
[----:B------:R-:W-:Y:S01]  /*b950*/  BPT.TRAP 0x1 ;  /* 0x000000040000795c */ /* 0x000fe20000300000 */
.L_x_5866:
[----:B-1----:R-:W-:Y:S01]  /*b960*/  IMAD R12, R17, 0x8, R2 ;  /* 0x00000008110c7824 */ /* 0x002fe200078e0202 */
[----:B------:R-:W-:-:S04]  /*b970*/  SHF.L.U32 R57, R22, 0x1f, RZ ;  /* 0x0000001f16397819 */ /* 0x000fc800000006ff */
[----:B------:R1:W2:Y:S01]  /*b980*/  SYNCS.PHASECHK.TRANS64.TRYWAIT P1, [R12+URZ+0x28c30], R57 ;  /* 0x028c30390c0075a7 */ /* 0x0002a2000802017f */
[----:B------:R-:W-:Y:S05]  /*b990*/  @!P0 BRA `(.L_x_5867) ;  /* 0x0000000000048947 */ /* 0x000fea0003800000 */
[----:B------:R-:W-:Y:S01]  /*b9a0*/  BPT.TRAP 0x1 ;  /* 0x000000040000795c */ /* 0x000fe20000300000 */
.L_x_5867:
[C---:B------:R-:W-:Y:S02]  /*b9b0*/  VIADD R0, R2.reuse, 0x22400 ;  /* 0x0002240002007836 */ /* 0x040fe40000000000 */
[----:B------:R-:W-:-:S03]  /*b9c0*/  VIADD R3, R2, 0x20400 ;  /* 0x0002040002037836 */ /* 0x000fc60000000000 */
[----:B------:R-:W-:Y:S02]  /*b9d0*/  SHF.R.U32.HI R0, RZ, 0x4, R0 ;  /* 0x00000004ff007819 */ /* 0x000fe40000011600 */
[----:B------:R-:W-:Y:S02]  /*b9e0*/  SHF.R.U32.HI R3, RZ, 0x4, R3 ;  /* 0x00000004ff037819 */ /* 0x000fe40000011603 */
[----:B------:R-:W-:Y:S02]  /*b9f0*/  LOP3.LUT R0, R0, 0x3fff, RZ, 0xc0, !PT ;  /* 0x00003fff00007812 */ /* 0x000fe400078ec0ff */
[----:B------:R-:W-:Y:S02]  /*ba00*/  LOP3.LUT R3, R3, 0x3fff, RZ, 0xc0, !PT ;  /* 0x00003fff03037812 */ /* 0x000fe400078ec0ff */
[----:B------:R-:W-:Y:S01]  /*ba10*/  LOP3.LUT R14, R0, 0x10000, RZ, 0xfc, !PT ;  /* 0x00010000000e7812 */ /* 0x000fe200078efcff */
[----:B--2---:R-:W-:Y:S06]  /*ba20*/  @P1 BRA `(.L_x_5868) ;  /* 0x0000000000081947 */ /* 0x004fec0003800000 */
[----:B------:R-:W2:Y:S02]  /*ba30*/  SYNCS.PHASECHK.TRANS64.TRYWAIT P1, [R12+URZ+0x28c30], R57 ;  /* 0x028c30390c0075a7 */ /* 0x000ea4000802017f */
[----:B--2---:R-:W-:Y:S05]  /*ba40*/  @!P1 BRA `(.L_x_5869) ;  /* 0x0000018800f09947 */ /* 0x004fea0003800000 */
.L_x_5868:
[----:B------:R-:W-:Y:S01]  /*ba50*/  IMAD R20, R17, 0x200, R14 ;  /* 0x0000020011147824 */ /* 0x000fe200078e020e */
[----:B------:R-:W-:Y:S01]  /*ba60*/  LOP3.LUT R4, R3, 0x10000, RZ, 0xfc, !PT ;  /* 0x0001000003047812 */ /* 0x000fe200078efcff */
[----:B------:R-:W-:Y:S01]  /*ba70*/  IMAD.MOV.U32 R5, RZ, RZ, 0x40000040 ;  /* 0x40000040ff057424 */ /* 0x000fe200078e00ff */
[----:B------:R-:W-:Y:S05]  /*ba80*/  WARPSYNC.ALL ;  /* 0x0000000000007948 */ /* 0x000fea0003800000 */
[----:B------:R-:W-:Y:S01]  /*ba90*/  IMAD.MOV.U32 R21, RZ, RZ, 0x40000040 ;  /* 0x40000040ff157424 */ /* 0x000fe200078e00ff */
[C---:B------:R-:W-:Y:S01]  /*baa0*/  R2UR UR4, R4.reuse ;  /* 0x00000000040472ca */ /* 0x040fe200000e0000 */
[----:B0-----:R-:W-:Y:S01]  /*bab0*/  WARPGROUP.ARRIVE ;  /* 0x00000000000079c5 */ /* 0x001fe20000000000 */
[----:B------:R-:W-:Y:S01]  /*bac0*/  R2UR UR5, R5 ;  /* 0x00000000050572ca */ /* 0x000fe200000e0000 */
[----:B------:R-:W-:Y:S01]  /*bad0*/  VIADD R10, R4, 0x2 ;  /* 0x00000002040a7836 */ /* 0x000fe20000000000 */
[C---:B------:R-:W-:Y:S01]  /*bae0*/  R2UR UR6, R20.reuse ;  /* 0x00000000140672ca */ /* 0x040fe200000e0000 */
[----:B------:R-:W-:Y:S01]  /*baf0*/  VIADD R6, R20, 0x2 ;  /* 0x0000000214067836 */ /* 0x000fe20000000000 */
[----:B------:R-:W-:Y:S01]  /*bb00*/  R2UR UR7, R21 ;  /* 0x00000000150772ca */ /* 0x000fe200000e0000 */
[----:B------:R-:W-:-:S02]  /*bb10*/  IMAD.MOV.U32 R11, RZ, RZ, 0x40000040 ;  /* 0x40000040ff0b7424 */ /* 0x000fc400078e00ff */
[----:B------:R-:W-:Y:S02]  /*bb20*/  IMAD.MOV.U32 R7, RZ, RZ, 0x40000040 ;  /* 0x40000040ff077424 */ /* 0x000fe400078e00ff */
[----:B------:R-:W-:Y:S02]  /*bb30*/  VIADD R8, R4, 0x4 ;  /* 0x0000000404087836 */ /* 0x000fe40000000000 */
[----:B------:R-:W-:Y:S02]  /*bb40*/  IMAD.MOV.U32 R9, RZ, RZ, 0x40000040 ;  /* 0x40000040ff097424 */ /* 0x000fe400078e00ff */
[----:B------:R-:W-:-:S04]  /*bb50*/  IMAD.MOV.U32 R21, RZ, RZ, 0x40000040 ;  /* 0x40000040ff157424 */ /* 0x000fc800078e00ff */
[----:B------:R-:W-:Y:S01]  /*bb60*/  HGMMA.64x64x16.F32.BF16 R24, gdesc[UR4], RZ, !UPT, gsb0 ;  /* 0x00e00000041879f0 */ /* 0x000fe2000c0018ff */
[----:B------:R-:W-:Y:S02]  /*bb70*/  R2UR UR4, R10 ;  /* 0x000000000a0472ca */ /* 0x000fe400000e0000 */
[----:B------:R-:W-:Y:S02]  /*bb80*/  R2UR UR5, R11 ;  /* 0x000000000b0572ca */ /* 0x000fe400000e0000 */
[----:B------:R-:W-:Y:S01]  /*bb90*/  R2UR UR6, R6 ;  /* 0x00000000060672ca */ /* 0x000fe200000e0000 */
[C---:B------:R-:W-:Y:S01]  /*bba0*/  VIADD R6, R20.reuse, 0x4 ;  /* 0x0000000414067836 */ /* 0x040fe20000000000 */
[----:B------:R-:W-:Y:S01]  /*bbb0*/  R2UR UR7, R7 ;  /* 0x00000000070772ca */ /* 0x000fe200000e0000 */
[----:B------:R-:W-:Y:S02]  /*bbc0*/  IMAD.MOV.U32 R7, RZ, RZ, 0x40000040 ;  /* 0x40000040ff077424 */ /* 0x000fe400078e00ff */
[----:B------:R-:W-:Y:S01]  /*bbd0*/  VIADD R20, R20, 0x6 ;  /* 0x0000000614147836 */ /* 0x000fe20000000000 */
[----:B------:R-:W-:-:S02]  /*bbe0*/  WARPGROUP.DEPBAR.LE gsb0, 0x0 ;  /* 0x00008000000079c5 */ /* 0x000fc40000010000 */
[----:B------:R-:W-:-:S07]  /*bbf0*/  WARPGROUP.ARRIVE ;  /* 0x00000000000079c5 */ /* 0x000fce0000000000 */
[----:B------:R-:W-:Y:S01]  /*bc00*/  HGMMA.64x64x16.F32.BF16 R24, gdesc[UR4], R24, gsb0 ;  /* 0x00e00000041879f0 */ /* 0x000fe20008001818 */
[----:B------:R-:W-:Y:S02]  /*bc10*/  R2UR UR4, R8 ;  /* 0x00000000080472ca */ /* 0x000fe400000e0000 */
[----:B------:R-:W-:Y:S02]  /*bc20*/  R2UR UR5, R9 ;  /* 0x00000000090572ca */ /* 0x000fe400000e0000 */
[----:B------:R-:W-:Y:S01]  /*bc30*/  R2UR UR6, R6 ;  /* 0x00000000060672ca */ /* 0x000fe200000e0000 */
[----:B------:R-:W-:Y:S01]  /*bc40*/  VIADD R6, R4, 0x6 ;  /* 0x0000000604067836 */ /* 0x000fe20000000000 */
[----:B------:R-:W-:Y:S01]  /*bc50*/  R2UR UR7, R7 ;  /* 0x00000000070772ca */ /* 0x000fe200000e0000 */
[----:B------:R-:W-:Y:S01]  /*bc60*/  IMAD.MOV.U32 R7, RZ, RZ, 0x40000040 ;  /* 0x40000040ff077424 */ /* 0x000fe200078e00ff */
[----:B------:R-:W-:Y:S02]  /*bc70*/  WARPGROUP.DEPBAR.LE gsb0, 0x0 ;  /* 0x00008000000079c5 */ /* 0x000fe40000010000 */
[----:B------:R-:W-:-:S09]  /*bc80*/  WARPGROUP.ARRIVE ;  /* 0x00000000000079c5 */ /* 0x000fd20000000000 */
        /* <DEDUP_REMOVED lines=11> */
.L_x_5870:
[----:B------:R-:W0:Y:S01]  /*bd40*/  LDC R60, c[0x0][0x448] ;  /* 0x00011200ff3c7b82 */ /* 0x000e220000000800 */
[----:B------:R-:W-:Y:S01]  /*bd50*/  ULDC UR4, c[0x0][0x9d8] ;  /* 0x0002760000047ab9 */ /* 0x000fe20000000800 */
[----:B------:R-:W-:Y:S01]  /*bd60*/  ULDC.64 UR46, c[0x0][0x9e0] ;  /* 0x00027800002e7ab9 */ /* 0x000fe20000000a00 */
        /* <DEDUP_REMOVED lines=11> */
[----:B------:R-:W-:-:S02]  /*be20*/  IMAD.MOV.U32 R47, RZ, RZ, -0x40 ;  /* 0xffffffc0ff2f7424 */ /* 0x000fc400078e00ff */
[----:B------:R-:W-:Y:S01]  /*be30*/  FMUL.FTZ R61, R41, UR4 ;  /* 0x00000004293d7c20 */ /* 0x000fe20008410000 */
[----:B------:R-:W-:Y:S01]  /*be40*/  UISETP.GE.AND UP0, UPT, UR47, 0x1, UPT ;  /* 0x000000012f00788c */ /* 0x000fe2000bf06270 */
[----:B------:R-:W-:Y:S01]  /*be50*/  FMUL.FTZ R71, R25, UR4 ;  /* 0x0000000419477c20 */ /* 0x000fe20008410000 */
[----:B------:R-:W-:Y:S01]  /*be60*/  FMUL.FTZ R13, R27, UR4 ;  /* 0x000000041b0d7c20 */ /* 0x000fe20008410000 */
[----:B------:R-:W-:Y:S01]  /*be70*/  FMUL.FTZ R15, R31, UR4 ;  /* 0x000000041f0f7c20 */ /* 0x000fe20008410000 */
[----:B------:R-:W-:Y:S01]  /*be80*/  LOP3.LUT R16, R16, 0xffffff7f, RZ, 0xc0, !PT ;  /* 0xffffff7f10107812 */ /* 0x000fe200078ec0ff */
[----:B------:R-:W-:Y:S01]  /*be90*/  FMUL.FTZ R41, R52, UR4 ;  /* 0x0000000434297c20 */ /* 0x000fe20008410000 */
[----:B------:R-:W-:Y:S01]  /*bea0*/  FMUL.FTZ R27, R28, UR4 ;  /* 0x000000041c1b7c20 */ /* 0x000fe20008410000 */
[----:B------:R-:W-:Y:S01]  /*beb0*/  FMUL.FTZ R31, R32, UR4 ;  /* 0x00000004201f7c20 */ /* 0x000fe20008410000 */
[----:B0-----:R-:W-:Y:S01]  /*bec0*/  ISETP.NE.AND P1, PT, R60, 0x1, PT ;  /* 0x000000013c00780c */ /* 0x001fe20003f25270 */
[----:B------:R-:W-:Y:S01]  /*bed0*/  FMUL.FTZ R21, R35, UR4 ;  /* 0x0000000423157c20 */ /* 0x000fe20008410000 */
[----:B------:R-:W-:Y:S01]  /*bee0*/  FMUL.FTZ R56, R36, UR4 ;  /* 0x0000000424387c20 */ /* 0x000fe20008410000 */
        /* <DEDUP_REMOVED lines=10> */
[----:B------:R-:W0:Y:S01]  /*bf90*/  @P1 LDC R43, c[0x0][0x44c] ;  /* 0x00011300ff2b1b82 */ /* 0x000e220000000800 */
[----:B------:R-:W-:Y:S01]  /*bfa0*/  FMUL.FTZ R28, R51, UR4 ;  /* 0x00000004331c7c20 */ /* 0x000fe20008410000 */
[----:B------:R-:W-:Y:S01]  /*bfb0*/  FMUL.FTZ R36, R54, UR4 ;  /* 0x0000000436247c20 */ /* 0x000fe20008410000 */
[----:B------:R-:W-:Y:S01]  /*bfc0*/  @P1 LOP3.LUT R16, R16, 0x80, RZ, 0xfc, !PT ;  /* 0x0000008010101812 */ /* 0x000fe200078efcff */
[----:B------:R-:W3:Y:S01]  /*bfd0*/  MUFU.TANH R3, R3 ;  /* 0x0000000300037308 */ /* 0x000ee20000002400 */
[C---:B------:R-:W-:Y:S01]  /*bfe0*/  IADD3 R40, -R189.reuse, R52, R184 ;  /* 0x00000034bd287210 */ /* 0x040fe20007ffe1b8 */
[----:B------:R-:W-:Y:S01]  /*bff0*/  ULDC UR45, c[0x0][0x9dc] ;  /* 0x00027700002d7ab9 */ /* 0x000fe20000000800 */
[----:B------:R-:W-:Y:S01]  /*c000*/  LEA R46, R168, 0xffffffc0, 0x6 ;  /* 0xffffffc0a82e7811 */ /* 0x000fe200078e30ff */
[----:B------:R-:W4:Y:S01]  /*c010*/  @P1 LDC R45, c[0x0][0x450] ;  /* 0x00011400ff2d1b82 */ /* 0x000f220000000800 */
[----:B------:R-:W-:Y:S01]  /*c020*/  ULOP3.LUT UR45, URZ, UR45, URZ, 0x33, !UPT ;  /* 0x0000002d3f2d7292 */ /* 0x000fe2000f8e333f */
[----:B------:R-:W-:Y:S01]  /*c030*/  IMAD.IADD R40, R40, 0x1, -R23 ;  /* 0x0000000128287824 */ /* 0x000fe200078e0a17 */
[----:B------:R-:W-:Y:S01]  /*c040*/  IADD3 R73, -R189, R184, -R46 ;  /* 0x000000b8bd497210 */ /* 0x000fe20007ffe92e */
[----:B------:R-:W0:Y:S01]  /*c050*/  MUFU.TANH R71, R71 ;  /* 0x0000004700477308 */ /* 0x000e220000002400 */
[----:B------:R-:W-:Y:S01]  /*c060*/  UP2UR UR48, UPR, URZ, 0x1 ;  /* 0x000000013f307883 */ /* 0x000fe20008000000 */
[----:B------:R-:W-:-:S02]  /*c070*/  VIADD R42, R40, UR46 ;  /* 0x0000002e282a7c36 */ /* 0x000fc40008000000 */
[----:B------:R-:W-:Y:S02]  /*c080*/  VIADD R44, R40, UR45 ;  /* 0x0000002d282c7c36 */ /* 0x000fe40008000000 */
[----:B------:R-:W-:Y:S02]  /*c090*/  VIADD R52, R52, 0xffffffff ;  /* 0xffffffff34347836 */ /* 0x000fe40000000000 */
[----:B------:R-:W0:Y:S02]  /*c0a0*/  MUFU.TANH R0, R0 ;  /* 0x0000000000007308 */ /* 0x000e240000002400 */
[----:B0-----:R-:W-:-:S04]  /*c0b0*/  @P1 IMAD.HI.U32 R34, R38, R43, RZ ;  /* 0x0000002b26221227 */ /* 0x001fc800078e00ff */
[----:B------:R-:W-:Y:S02]  /*c0c0*/  FMUL.FTZ R43, R53, UR4 ;  /* 0x00000004352b7c20 */ /* 0x000fe40008410000 */
[----:B------:R-:W0:Y:S01]  /*c0d0*/  MUFU.TANH R13, R13 ;  /* 0x0000000d000d7308 */ /* 0x000e220000002400 */
[----:B----4-:R-:W-:Y:S01]  /*c0e0*/  @P1 SHF.R.U32.HI R38, RZ, R45, R34 ;  /* 0x0000002dff261219 */ /* 0x010fe20000011622 */
[----:B------:R-:W-:Y:S01]  /*c0f0*/  FMUL.FTZ R34, R55, UR4 ;  /* 0x0000000437227c20 */ /* 0x000fe20008410000 */
[----:B------:R-:W-:Y:S01]  /*c100*/  PLOP3.LUT P1, PT, PT, PT, UP0, 0x40, 0x0 ;  /* 0x000000000000781c */ /* 0x000fe20003f2e808 */
[----:B------:R-:W-:-:S04]  /*c110*/  VIADD R45, R12, 0x28c40 ;  /* 0x00028c400c2d7836 */ /* 0x000fc80000000000 */
[----:B------:R-:W4:Y:S01]  /*c120*/  MUFU.TANH R27, R27 ;  /* 0x0000001b001b7308 */ /* 0x000f220000002400 */
[----:B------:R-:W1:Y:S01]  /*c130*/  SHFL.IDX PT, R49, R38, RZ, 0x1c1f ;  /* 0x001c1fff26317589 */ /* 0x000e6200000e0000 */
[----:B------:R-:W-:-:S06]  /*c140*/  PRMT R45, R186, 0x654, R45 ;  /* 0x00000654ba2d7816 */ /* 0x000fcc000000002d */
[----:B------:R-:W0:Y:S01]  /*c150*/  MUFU.TANH R29, R29 ;  /* 0x0000001d001d7308 */ /* 0x000e220000002400 */
[----:B------:R0:W-:Y:S07]  /*c160*/  SYNCS.ARRIVE.TRANS64.RED.A1T0 RZ, [R45+URZ], RZ ;  /* 0x000000ff2dff79a7 */ /* 0x0001ee000810043f */
[----:B------:R-:W0:Y:S08]  /*c170*/  MUFU.TANH R20, R20 ;  /* 0x0000001400147308 */ /* 0x000e300000002400 */
[----:B------:R-:W0:Y:S01]  /*c180*/  MUFU.TANH R15, R15 ;  /* 0x0000000f000f7308 */ /* 0x000e220000002400 */
[----:B-1----:R-:W-:Y:S01]  /*c190*/  VIADDMNMX R50, R49, R42, R73, PT ;  /* 0x0000002a31327246 */ /* 0x002fe20003800149 */
[----:B------:R-:W-:-:S06]  /*c1a0*/  IMAD.IADD R48, R44, 0x1, R49 ;  /* 0x000000012c307824 */ /* 0x000fcc00078e0231 */
[----:B------:R-:W1:Y:S08]  /*c1b0*/  MUFU.TANH R31, R31 ;  /* 0x0000001f001f7308 */ /* 0x000e700000002400 */
        /* <DEDUP_REMOVED lines=23> */
[----:B-1-34-:R-:W-:Y:S05]  /*c330*/  @P1 BRA `(.L_x_5871) ;  /* 0x0000000000581947 */ /* 0x01afea0003800000 */
[----:B0-----:R-:W-:Y:S01]  /*c340*/  IADD3 R45, -R23, R184, R49 ;  /* 0x000000b8172d7210 */ /* 0x001fe20007ffe131 */
[----:B------:R-:W-:Y:S03]  /*c350*/  BSSY B0, `(.L_x_5872) ;  /* 0x0000010000007945 */ /* 0x000fe60003800000 */
[----:B------:R-:W-:-:S13]  /*c360*/  ISETP.GT.AND P1, PT, R45, -0x1, PT ;  /* 0xffffffff2d00780c */ /* 0x000fda0003f24270 */
[----:B------:R-:W-:Y:S05]  /*c370*/  @P1 BRA `(.L_x_5873) ;  /* 0x0000000000201947 */ /* 0x000fea0003800000 */
[----:B------:R-:W-:Y:S01]  /*c380*/  UISETP.NE.AND UP0, UPT, UR47, 0x1, UPT ;  /* 0x000000012f00788c */ /* 0x000fe2000bf05270 */
[----:B------:R-:W-:-:S05]  /*c390*/  LOP3.LUT R45, RZ, R45, RZ, 0x33, !PT ;  /* 0x0000002dff2d7212 */ /* 0x000fca00078e33ff */
[----:B------:R-:W-:-:S05]  /*c3a0*/  PLOP3.LUT P1, PT, PT, PT, UP0, 0x80, 0x0 ;  /* 0x000000000000781c */ /* 0x000fca0003f2f008 */
[----:B------:R-:W-:-:S08]  /*c3b0*/  @UP0 ULDC.64 UR4, c[0x0][0x9e8] ;  /* 0x00027a0000040ab9 */ /* 0x000fd00000000a00 */
[----:B------:R-:W-:-:S05]  /*c3c0*/  @P1 IMAD.HI.U32 R40, R45, UR4, RZ ;  /* 0x000000042d281c27 */ /* 0x000fca000f8e00ff */
[----:B------:R-:W-:-:S04]  /*c3d0*/  @P1 SHF.R.U32.HI R45, RZ, UR5, R40 ;  /* 0x00000005ff2d1c19 */ /* 0x000fc80008011628 */
[----:B------:R-:W-:Y:S01]  /*c3e0*/  LOP3.LUT R45, RZ, R45, RZ, 0x33, !PT ;  /* 0x0000002dff2d7212 */ /* 0x000fe200078e33ff */
[----:B------:R-:W-:Y:S06]  /*c3f0*/  BRA `(.L_x_5874) ;  /* 0x0000000000147947 */ /* 0x000fec0003800000 */
.L_x_5873:
[----:B------:R-:W-:-:S06]  /*c400*/  UISETP.NE.AND UP0, UPT, UR47, 0x1, UPT ;  /* 0x000000012f00788c */ /* 0x000fcc000bf05270 */
[----:B------:R-:W-:-:S05]  /*c410*/  PLOP3.LUT P1, PT, PT, PT, UP0, 0x80, 0x0 ;  /* 0x000000000000781c */ /* 0x000fca0003f2f008 */
[----:B------:R-:W-:-:S08]  /*c420*/  @UP0 ULDC.64 UR4, c[0x0][0x9e8] ;  /* 0x00027a0000040ab9 */ /* 0x000fd00000000a00 */
[----:B------:R-:W-:-:S05]  /*c430*/  @P1 IMAD.HI.U32 R40, R45, UR4, RZ ;  /* 0x000000042d281c27 */ /* 0x000fca000f8e00ff */
[----:B------:R-:W-:-:S07]  /*c440*/  @P1 SHF.R.U32.HI R45, RZ, UR5, R40 ;  /* 0x00000005ff2d1c19 */ /* 0x000fce0008011628 */
.L_x_5874:
[----:B------:R-:W-:Y:S05]  /*c450*/  BSYNC B0 ;  /* 0x0000000000007941 */ /* 0x000fea0003800000 */
.L_x_5872:
[----:B------:R-:W-:-:S04]  /*c460*/  IMAD R40, R45, UR47, -R46 ;  /* 0x0000002f2d287c24 */ /* 0x000fc8000f8e0a2e */
[----:B------:R-:W-:-:S05]  /*c470*/  IMAD.IADD R45, R40, 0x1, -R189 ;  /* 0x00000001282d7824 */ /* 0x000fca00078e0abd */
[----:B------:R-:W-:Y:S02]  /*c480*/  VIMNMX R48, R48, R45, !PT ;  /* 0x0000002d30307248 */ /* 0x000fe40007fe0100 */
[----:B------:R-:W-:-:S07]  /*c490*/  VIADDMNMX R50, R45, UR47, R50, PT ;  /* 0x0000002f2d327c46 */ /* 0x000fce000b800132 */
.L_x_5871:
[C---:B------:R-:W-:Y:S01]  /*c4a0*/  ISETP.GE.AND P1, PT, R52.reuse, 0x2, PT ;  /* 0x000000023400780c */ /* 0x040fe20003f26270 */
[----:B------:R-:W-:Y:S01]  /*c4b0*/  UISETP.NE.AND UP0, UPT, UR48, URZ, UPT ;  /* 0x0000003f3000728c */ /* 0x000fe2000bf05270 */
[----:B------:R-:W-:Y:S02]  /*c4c0*/  ISETP.GE.AND P5, PT, R52, 0xa, PT ;  /* 0x0000000a3400780c */ /* 0x000fe40003fa6270 */
[----:B------:R-:W-:Y:S02]  /*c4d0*/  ISETP.GT.AND P3, PT, R48, 0x1, !P1 ;  /* 0x000000013000780c */ /* 0x000fe40004f64270 */
[----:B------:R-:W-:Y:S02]  /*c4e0*/  ISETP.GE.AND P2, PT, R52, 0x9, PT ;  /* 0x000000093400780c */ /* 0x000fe40003f46270 */
[----:B------:R-:W-:Y:S02]  /*c4f0*/  ISETP.LT.OR P3, PT, R50, 0x2, P3 ;  /* 0x000000023200780c */ /* 0x000fe40001f61670 */
[----:B------:R-:W-:-:S02]  /*c500*/  P2R R66, PR, RZ, 0x20 ;  /* 0x00000020ff427803 */ /* 0x000fc40000000000 */
[----:B------:R-:W-:Y:S02]  /*c510*/  FSEL R71, R71, -INF , !P3 ;  /* 0xff80000047477808 */ /* 0x000fe40005800000 */
[C---:B------:R-:W-:Y:S02]  /*c520*/  ISETP.GT.AND P3, PT, R48.reuse, 0x9, !P5 ;  /* 0x000000093000780c */ /* 0x040fe40006f64270 */
[----:B------:R-:W-:Y:S02]  /*c530*/  ISETP.GT.AND P4, PT, R48, 0x8, !P2 ;  /* 0x000000083000780c */ /* 0x000fe40005784270 */
[----:B------:R-:W-:Y:S02]  /*c540*/  ISETP.LT.OR P3, PT, R50, 0xa, P3 ;  /* 0x0000000a3200780c */ /* 0x000fe40001f61670 */
[----:B------:R-:W-:Y:S02]  /*c550*/  ISETP.GE.AND P5, PT, R52, 0x11, PT ;  /* 0x000000113400780c */ /* 0x000fe40003fa6270 */
[----:B0-----:R-:W-:-:S02]  /*c560*/  FSEL R47, R29, -INF , !P3 ;  /* 0xff8000001d2f7808 */ /* 0x001fc40005800000 */
[----:B------:R-:W-:Y:S02]  /*c570*/  ISETP.LT.OR P4, PT, R50, 0x9, P4 ;  /* 0x000000093200780c */ /* 0x000fe40002781670 */
[----:B------:R-:W-:Y:S02]  /*c580*/  ISETP.GT.AND P3, PT, R48, 0x10, !P5 ;  /* 0x000000103000780c */ /* 0x000fe40006f64270 */
[----:B------:R-:W-:Y:S02]  /*c590*/  FSEL R45, R27, -INF , !P4 ;  /* 0xff8000001b2d7808 */ /* 0x000fe40006000000 */
        /* <DEDUP_REMOVED lines=43> */
[C---:B------:R-:W-:Y:S02]  /*c850*/  ISETP.GE.AND P3, PT, R52.reuse, 0x32, PT ;  /* 0x000000323400780c */ /* 0x040fe40003f66270 */
[----:B------:R-:W-:-:S02]  /*c860*/  ISETP.GE.AND P6, PT, R52, 0x1, PT ;  /* 0x000000013400780c */ /* 0x000fc40003fc6270 */
[----:B------:R-:W-:Y:S02]  /*c870*/  ISETP.GT.AND P4, PT, R48, 0x31, !P3 ;  /* 0x000000313000780c */ /* 0x000fe40005f84270 */
[----:B------:R-:W-:Y:S02]  /*c880*/  P2R R27, PR, RZ, 0x40 ;  /* 0x00000040ff1b7803 */ /* 0x000fe40000000000 */
[----:B------:R-:W-:-:S04]  /*c890*/  ISETP.LT.OR P4, PT, R50, 0x32, P4 ;  /* 0x000000323200780c */ /* 0x000fc80002781670 */
[----:B------:R-:W-:Y:S02]  /*c8a0*/  FSEL R69, R69, -INF , !P4 ;  /* 0xff80000045457808 */ /* 0x000fe40006000000 */
[----:B------:R-:W-:-:S04]  /*c8b0*/  ISETP.GE.AND P4, PT, R52, 0x39, PT ;  /* 0x000000393400780c */ /* 0x000fc80003f86270 */
[----:B------:R-:W-:-:S04]  /*c8c0*/  ISETP.GT.AND P5, PT, R48, 0x38, !P4 ;  /* 0x000000383000780c */ /* 0x000fc800067a4270 */
[----:B------:R-:W-:-:S04]  /*c8d0*/  ISETP.LT.OR P5, PT, R50, 0x39, P5 ;  /* 0x000000393200780c */ /* 0x000fc80002fa1670 */
[----:B------:R-:W-:Y:S02]  /*c8e0*/  FSEL R41, R41, -INF , !P5 ;  /* 0xff80000029297808 */ /* 0x000fe40006800000 */
[----:B------:R-:W-:Y:S02]  /*c8f0*/  ISETP.GT.AND P5, PT, R48, RZ, !P6 ;  /* 0x000000ff3000720c */ /* 0x000fe400077a4270 */
[----:B------:R-:W-:Y:S02]  /*c900*/  ISETP.GE.AND P6, PT, R52, 0x3a, PT ;  /* 0x0000003a3400780c */ /* 0x000fe40003fc6270 */
[----:B------:R-:W-:-:S04]  /*c910*/  ISETP.LT.OR P5, PT, R50, 0x1, P5 ;  /* 0x000000013200780c */ /* 0x000fc80002fa1670 */
[----:B------:R-:W-:Y:S02]  /*c920*/  FSEL R40, R3, -INF , !P5 ;  /* 0xff80000003287808 */ /* 0x000fe40006800000 */
[----:B------:R-:W-:Y:S01]  /*c930*/  ISETP.GT.AND P5, PT, R48, 0x39, !P6 ;  /* 0x000000393000780c */ /* 0x000fe200077a4270 */
[----:B------:R-:W0:Y:S03]  /*c940*/  SHFL.IDX PT, R3, R38, 0x1, 0x1c1f ;  /* 0x003c1f0026037f89 */ /* 0x000e2600000e0000 */
        /* <DEDUP_REMOVED lines=10> */
[----:B------:R-:W-:Y:S01]  /*c9f0*/  UISETP.NE.AND UP0, UPT, UR47, 0x1, UPT ;  /* 0x000000012f00788c */ /* 0x000fe2000bf05270 */
[----:B------:R-:W-:-:S05]  /*ca00*/  LOP3.LUT R3, RZ, R3, RZ, 0x33, !PT ;  /* 0x00000003ff037212 */ /* 0x000fca00078e33ff */
[----:B------:R-:W-:-:S05]  /*ca10*/  PLOP3.LUT P5, PT, PT, PT, UP0, 0x80, 0x0 ;  /* 0x000000000000781c */ /* 0x000fca0003faf008 */
[----:B------:R-:W-:-:S08]  /*ca20*/  @UP0 ULDC.64 UR4, c[0x0][0x9e8] ;  /* 0x00027a0000040ab9 */ /* 0x000fd00000000a00 */
[----:B------:R-:W-:Y:S01]  /*ca30*/  @P5 IMAD.HI.U32 R29, R3, UR4, RZ ;  /* 0x00000004031d5c27 */ /* 0x000fe2000f8e00ff */
[----:B------:R-:W-:-:S13]  /*ca40*/  PLOP3.LUT P5, PT, PT, PT, UP0, 0x80, 0x0 ;  /* 0x000000000000781c */ /* 0x000fda0003faf008 */
[----:B------:R-:W-:-:S04]  /*ca50*/  @P5 SHF.R.U32.HI R3, RZ, UR5, R29 ;  /* 0x00000005ff035c19 */ /* 0x000fc8000801161d */
[----:B------:R-:W-:Y:S01]  /*ca60*/  LOP3.LUT R3, RZ, R3, RZ, 0x33, !PT ;  /* 0x00000003ff037212 */ /* 0x000fe200078e33ff */
[----:B------:R-:W-:Y:S06]  /*ca70*/  BRA `(.L_x_5878) ;  /* 0x0000000000187947 */ /* 0x000fec0003800000 */
.L_x_5877:
[----:B------:R-:W-:-:S06]  /*ca80*/  UISETP.NE.AND UP0, UPT, UR47, 0x1, UPT ;  /* 0x000000012f00788c */ /* 0x000fcc000bf05270 */
[----:B------:R-:W-:-:S05]  /*ca90*/  PLOP3.LUT P5, PT, PT, PT, UP0, 0x80, 0x0 ;  /* 0x000000000000781c */ /* 0x000fca0003faf008 */
[----:B------:R-:W-:-:S08]  /*caa0*/  @UP0 ULDC.64 UR4, c[0x0][0x9e8] ;  /* 0x00027a0000040ab9 */ /* 0x000fd00000000a00 */
[----:B------:R-:W-:Y:S01]  /*cab0*/  @P5 IMAD.HI.U32 R29, R3, UR4, RZ ;  /* 0x00000004031d5c27 */ /* 0x000fe2000f8e00ff */
[----:B------:R-:W-:-:S13]  /*cac0*/  PLOP3.LUT P5, PT, PT, PT, UP0, 0x80, 0x0 ;  /* 0x000000000000781c */ /* 0x000fda0003faf008 */
[----:B------:R-:W-:-:S07]  /*cad0*/  @P5 SHF.R.U32.HI R3, RZ, UR5, R29 ;  /* 0x00000005ff035c19 */ /* 0x000fce000801161d */
.L_x_5878:
[----:B------:R-:W-:Y:S05]  /*cae0*/  BSYNC B0 ;  /* 0x0000000000007941 */ /* 0x000fea0003800000 */
.L_x_5876:
[----:B------:R-:W-:-:S04]  /*caf0*/  IMAD R46, R3, UR47, -R46 ;  /* 0x0000002f032e7c24 */ /* 0x000fc8000f8e0a2e */
[----:B------:R-:W-:-:S05]  /*cb00*/  IMAD.IADD R3, R46, 0x1, -R189 ;  /* 0x000000012e037824 */ /* 0x000fca00078e0abd */
[----:B------:R-:W-:Y:S02]  /*cb10*/  VIMNMX R44, R44, R3, !PT ;  /* 0x000000032c2c7248 */ /* 0x000fe40007fe0100 */
[----:B------:R-:W-:-:S07]  /*cb20*/  VIADDMNMX R42, R3, UR47, R42, PT ;  /* 0x0000002f032a7c46 */ /* 0x000fce000b80012a */
.L_x_5875:
[----:B------:R-:W-:Y:S01]  /*cb30*/  BAR.SYNC.DEFER_BLOCKING 0xf, 0x100 ;  /* 0x03c4000000007b1d */ /* 0x000fe20000010000 */
[----:B------:R-:W-:Y:S02]  /*cb40*/  ISETP.GT.AND P1, PT, R44, 0x1, !P1 ;  /* 0x000000012c00780c */ /* 0x000fe40004f24270 */
[----:B------:R-:W-:Y:S02]  /*cb50*/  ISETP.NE.AND P5, PT, R27, RZ, PT ;  /* 0x000000ff1b00720c */ /* 0x000fe40003fa5270 */
[----:B------:R-:W-:Y:S01]  /*cb60*/  ISETP.LT.OR P1, PT, R42, 0x2, P1 ;  /* 0x000000022a00780c */ /* 0x000fe20000f21670 */
[----:B------:R-:W-:Y:S01]  /*cb70*/  ULDC UR4, c[0x0][0x988] ;  /* 0x0002620000047ab9 */ /* 0x000fe20000000800 */
[----:B------:R-:W-:Y:S02]  /*cb80*/  ISETP.GT.AND P2, PT, R44, 0x8, !P2 ;  /* 0x000000082c00780c */ /* 0x000fe40005744270 */
[----:B------:R-:W-:Y:S02]  /*cb90*/  FSEL R29, R13, -INF , !P1 ;  /* 0xff8000000d1d7808 */ /* 0x000fe40004800000 */
[----:B------:R-:W-:-:S02]  /*cba0*/  ISETP.NE.AND P1, PT, R66, RZ, PT ;  /* 0x000000ff4200720c */ /* 0x000fc40003f25270 */
[----:B------:R-:W-:Y:S02]  /*cbb0*/  ISETP.LT.OR P2, PT, R42, 0x9, P2 ;  /* 0x000000092a00780c */ /* 0x000fe40001741670 */
[----:B------:R-:W-:Y:S02]  /*cbc0*/  ISETP.GT.AND P1, PT, R44, 0x9, !P1 ;  /* 0x000000092c00780c */ /* 0x000fe40004f24270 */
[----:B------:R-:W-:Y:S01]  /*cbd0*/  FSEL R3, R20, -INF , !P2 ;  /* 0xff80000014037808 */ /* 0x000fe20005000000 */
[----:B------:R-:W-:Y:S01]  /*cbe0*/  IMAD.U32 R20, RZ, RZ, UR4 ;  /* 0x00000004ff147e24 */ /* 0x000fe2000f8e00ff */
[----:B------:R-:W-:Y:S02]  /*cbf0*/  ISETP.LT.OR P1, PT, R42, 0xa, P1 ;  /* 0x0000000a2a00780c */ /* 0x000fe40000f21670 */
[----:B------:R-:W-:Y:S02]  /*cc00*/  ISETP.NE.AND P2, PT, R31, RZ, PT ;  /* 0x000000ff1f00720c */ /* 0x000fe40003f45270 */
[----:B------:R-:W-:-:S02]  /*cc10*/  FSEL R27, R15, -INF , !P1 ;  /* 0xff8000000f1b7808 */ /* 0x000fc40004800000 */
[----:B------:R-:W-:Y:S02]  /*cc20*/  ISETP.NE.AND P1, PT, R64, RZ, PT ;  /* 0x000000ff4000720c */ /* 0x000fe40003f25270 */
[C---:B------:R-:W-:Y:S02]  /*cc30*/  ISETP.GT.AND P3, PT, R44.reuse, 0x31, !P3 ;  /* 0x000000312c00780c */ /* 0x040fe40005f64270 */
[C---:B------:R-:W-:Y:S02]  /*cc40*/  ISETP.GT.AND P1, PT, R44.reuse, 0x10, !P1 ;  /* 0x000000102c00780c */ /* 0x040fe40004f24270 */
[----:B------:R-:W-:Y:S02]  /*cc50*/  ISETP.GT.AND P4, PT, R44, 0x38, !P4 ;  /* 0x000000382c00780c */ /* 0x000fe40006784270 */
[C---:B------:R-:W-:Y:S02]  /*cc60*/  ISETP.LT.OR P1, PT, R42.reuse, 0x11, P1 ;  /* 0x000000112a00780c */ /* 0x040fe40000f21670 */
[----:B------:R-:W-:-:S02]  /*cc70*/  ISETP.LT.OR P3, PT, R42, 0x32, P3 ;  /* 0x000000322a00780c */ /* 0x000fc40001f61670 */
[----:B------:R-:W-:Y:S02]  /*cc80*/  FSEL R31, R24, -INF , !P1 ;  /* 0xff800000181f7808 */ /* 0x000fe40004800000 */
[----:B------:R-:W-:Y:S02]  /*cc90*/  ISETP.NE.AND P1, PT, R62, RZ, PT ;  /* 0x000000ff3e00720c */ /* 0x000fe40003f25270 */
[C---:B------:R-:W-:Y:S02]  /*cca0*/  ISETP.GT.AND P6, PT, R44.reuse, 0x39, !P6 ;  /* 0x000000392c00780c */ /* 0x040fe400077c4270 */
[----:B------:R-:W-:Y:S02]  /*ccb0*/  ISETP.GT.AND P1, PT, R44, 0x11, !P1 ;  /* 0x000000112c00780c */ /* 0x000fe40004f24270 */
[C---:B------:R-:W-:Y:S02]  /*ccc0*/  ISETP.LT.OR P4, PT, R42.reuse, 0x39, P4 ;  /* 0x000000392a00780c */ /* 0x040fe40002781670 */
[----:B------:R-:W-:-:S02]  /*ccd0*/  ISETP.LT.OR P1, PT, R42, 0x12, P1 ;  /* 0x000000122a00780c */ /* 0x000fc40000f21670 */
[----:B------:R-:W-:Y:S02]  /*cce0*/  FSEL R77, R28, -INF , !P3 ;  /* 0xff8000001c4d7808 */ /* 0x000fe40005800000 */
[----:B------:R-:W-:Y:S02]  /*ccf0*/  FSEL R21, R21, -INF , !P1 ;  /* 0xff80000015157808 */ /* 0x000fe40004800000 */
[----:B------:R-:W-:Y:S02]  /*cd00*/  ISETP.NE.AND P1, PT, R33, RZ, PT ;  /* 0x000000ff2100720c */ /* 0x000fe40003f25270 */
[----:B------:R-:W-:Y:S02]  /*cd10*/  ISETP.LT.OR P6, PT, R42, 0x3a, P6 ;  /* 0x0000003a2a00780c */ /* 0x000fe400037c1670 */
[----:B------:R-:W-:Y:S02]  /*cd20*/  ISETP.GT.AND P1, PT, R44, 0x18, !P1 ;  /* 0x000000182c00780c */ /* 0x000fe40004f24270 */
[----:B------:R-:W-:-:S02]  /*cd30*/  FSEL R79, R36, -INF , !P4 ;  /* 0xff800000244f7808 */ /* 0x000fc40006000000 */
[----:B------:R-:W-:Y:S02]  /*cd40*/  ISETP.LT.OR P1, PT, R42, 0x19, P1 ;  /* 0x000000192a00780c */ /* 0x000fe40000f21670 */
[----:B------:R-:W-:Y:S02]  /*cd50*/  FSEL R81, R34, -INF , !P6 ;  /* 0xff80000022517808 */ /* 0x000fe40007000000 */
        /* <DEDUP_REMOVED lines=17> */
[----:B------:R-:W-:Y:S02]  /*ce70*/  ISETP.GT.AND P1, PT, R44, RZ, !P5 ;  /* 0x000000ff2c00720c */ /* 0x000fe40006f24270 */
[----:B------:R-:W-:Y:S02]  /*ce80*/  ISETP.NE.AND P5, PT, R58, RZ, PT ;  /* 0x000000ff3a00720c */ /* 0x000fe40003fa5270 */
[----:B------:R-:W-:-:S04]  /*ce90*/  ISETP.LT.OR P1, PT, R42, 0x1, P1 ;  /* 0x000000012a00780c */ /* 0x000fc80000f21670 */
[----:B------:R-:W-:Y:S02]  /*cea0*/  FSEL R24, R0, -INF , !P1 ;  /* 0xff80000000187808 */ /* 0x000fe40004800000 */
[----:B------:R-:W-:Y:S02]  /*ceb0*/  FMNMX.FTZ R0, R40, R71, !PT ;  /* 0x0000004728007209 */ /* 0x000fe40007810000 */
[----:B------:R-:W-:Y:S02]  /*cec0*/  ISETP.GT.AND P1, PT, R44, 0x29, !P2 ;  /* 0x000000292c00780c */ /* 0x000fe40005724270 */
[----:B------:R-:W-:Y:S02]  /*ced0*/  FMNMX.FTZ R0, R45, R0, !PT ;  /* 0x000000002d007209 */ /* 0x000fe40007810000 */
[----:B------:R-:W-:Y:S02]  /*cee0*/  ISETP.LT.OR P1, PT, R42, 0x2a, P1 ;  /* 0x0000002a2a00780c */ /* 0x000fe40000f21670 */
[----:B------:R-:W-:-:S02]  /*cef0*/  FMNMX.FTZ R0, R47, R0, !PT ;  /* 0x000000002f007209 */ /* 0x000fc40007810000 */
[----:B------:R-:W-:Y:S02]  /*cf00*/  ISETP.GT.AND P2, PT, R44, 0x30, !P5 ;  /* 0x000000302c00780c */ /* 0x000fe40006f44270 */
[----:B------:R-:W-:Y:S02]  /*cf10*/  FMNMX.FTZ R0, R49, R0, !PT ;  /* 0x0000000031007209 */ /* 0x000fe40007810000 */
[----:B------:R-:W-:Y:S02]  /*cf20*/  FSEL R73, R30, -INF , !P1 ;  /* 0xff8000001e497808 */ /* 0x000fe40004800000 */
[----:B------:R-:W-:Y:S02]  /*cf30*/  FMNMX.FTZ R0, R51, R0, !PT ;  /* 0x0000000033007209 */ /* 0x000fe40007810000 */
[----:B------:R-:W-:Y:S02]  /*cf40*/  ISETP.LT.OR P2, PT, R42, 0x31, P2 ;  /* 0x000000312a00780c */ /* 0x000fe40001741670 */
        /* <DEDUP_REMOVED lines=45> */
[-CC-:B------:R-:W-:Y:S01]  /*d220*/  FFMA.FTZ R45, R69, R20.reuse, -R30.reuse ;  /* 0x00000014452d7223 */ /* 0x180fe2000001081e */
[----:B------:R-:W-:Y:S01]  /*d230*/  MUFU.EX2 R164, R164 ;  /* 0x000000a400a47308 */ /* 0x000fe20000000800 */
[----:B------:R-:W0:Y:S07]  /*d240*/  SHFL.BFLY PT, R15, R0, 0x2, 0x1f ;  /* 0x0c401f00000f7f89 */ /* 0x000e2e00000e0000 */
[----:B------:R-:W1:Y:S08]  /*d250*/  MUFU.EX2 R71, R71 ;  /* 0x0000004700477308 */ /* 0x000e700000000800 */
[----:B------:R-:W3:Y:S08]  /*d260*/  MUFU.EX2 R166, R166 ;  /* 0x000000a600a67308 */ /* 0x000ef00000000800 */
[----:B------:R-:W4:Y:S01]  /*d270*/  MUFU.EX2 R47, R47 ;  /* 0x0000002f002f7308 */ /* 0x000f220000000800 */
[----:B0-----:R-:W-:Y:S01]  /*d280*/  FMNMX.FTZ R28, R0, R15, !PT ;  /* 0x0000000f001c7209 */ /* 0x001fe20007810000 */
[----:B------:R-:W-:-:S04]  /*d290*/  FFMA.FTZ R0, R65, R20, -R30 ;  /* 0x0000001441007223 */ /* 0x000fc8000001081e */
[----:B------:R-:W0:Y:S02]  /*d2a0*/  SHFL.BFLY PT, R15, R28, 0x1, 0x1f ;  /* 0x0c201f001c0f7f89 */ /* 0x000e2400000e0000 */
[----:B------:R-:W2:Y:S08]  /*d2b0*/  MUFU.EX2 R160, R160 ;  /* 0x000000a000a07308 */ /* 0x000eb00000000800 */
[----:B------:R-:W2:Y:S08]  /*d2c0*/  MUFU.EX2 R49, R49 ;  /* 0x0000003100317308 */ /* 0x000eb00000000800 */
[----:B------:R-:W2:Y:S01]  /*d2d0*/  MUFU.EX2 R162, R162 ;  /* 0x000000a200a27308 */ /* 0x000ea20000000800 */
[----:B0-----:R-:W-:Y:S01]  /*d2e0*/  FMNMX.FTZ R15, R28, R15, !PT ;  /* 0x0000000f1c0f7209 */ /* 0x001fe20007810000 */
[-CC-:B------:R-:W-:Y:S01]  /*d2f0*/  FFMA.FTZ R28, R41, R20.reuse, -R30.reuse ;  /* 0x00000014291c7223 */ /* 0x180fe2000001081e */
[----:B------:R-:W-:-:S05]  /*d300*/  FFMA.FTZ R41, R43, R20, -R30 ;  /* 0x000000142b297223 */ /* 0x000fca000001081e */
        /* <DEDUP_REMOVED lines=14> */
[----:B-1----:R-:W-:Y:S01]  /*d3f0*/  FADD.FTZ R25, R164, R71 ;  /* 0x00000047a4197221 */ /* 0x002fe20000010000 */
[-CC-:B------:R-:W-:Y:S01]  /*d400*/  FFMA.FTZ R157, R35, R20.reuse, -R30.reuse ;  /* 0x00000014239d7223 */ /* 0x180fe2000001081e */
[-CC-:B------:R-:W-:Y:S01]  /*d410*/  FFMA.FTZ R40, R37, R20.reuse, -R30.reuse ;  /* 0x0000001425287223 */ /* 0x180fe2000001081e */
[-CC-:B------:R-:W-:Y:S01]  /*d420*/  FFMA.FTZ R38, R39, R20.reuse, -R30.reuse ;  /* 0x0000001427267223 */ /* 0x180fe2000001081e */
[----:B---3--:R-:W-:Y:S01]  /*d430*/  FADD.FTZ R42, R166, R25 ;  /* 0x00000019a62a7221 */ /* 0x008fe20000010000 */
[----:B------:R-:W0:Y:S01]  /*d440*/  MUFU.EX2 R24, R24 ;  /* 0x0000001800187308 */ /* 0x000e220000000800 */
[-CC-:B------:R-:W-:Y:S01]  /*d450*/  FFMA.FTZ R3, R73, R20.reuse, -R30.reuse ;  /* 0x0000001449037223 */ /* 0x180fe2000001081e */
[-C--:B------:R-:W-:Y:S01]  /*d460*/  FFMA.FTZ R21, R75, R20.reuse, -R30 ;  /* 0x000000144b157223 */ /* 0x080fe2000001081e */
[----:B----4-:R-:W-:Y:S01]  /*d470*/  FADD.FTZ R27, R47, R42 ;  /* 0x0000002a2f1b7221 */ /* 0x010fe20000010000 */
[-CC-:B------:R-:W-:Y:S01]  /*d480*/  FFMA.FTZ R42, R77, R20.reuse, -R30.reuse ;  /* 0x000000144d2a7223 */ /* 0x180fe2000001081e */
[-CC-:B------:R-:W-:Y:S01]  /*d490*/  FFMA.FTZ R79, R79, R20.reuse, -R30.reuse ;  /* 0x000000144f4f7223 */ /* 0x180fe2000001081e */
[----:B------:R-:W-:Y:S01]  /*d4a0*/  FFMA.FTZ R30, R81, R20, -R30 ;  /* 0x00000014511e7223 */ /* 0x000fe2000001081e */
[----:B--2---:R-:W-:Y:S01]  /*d4b0*/  FADD.FTZ R46, R160, R27 ;  /* 0x0000001ba02e7221 */ /* 0x004fe20000010000 */
[----:B------:R-:W1:Y:S01]  /*d4c0*/  MUFU.EX2 R167, R167 ;  /* 0x000000a700a77308 */ /* 0x000e620000000800 */
[----:B------:R-:W-:-:S02]  /*d4d0*/  F2FP.BF16.F32.PACK_AB R164, R71, R164 ;  /* 0x000000a447a4723e */ /* 0x000fc400000010ff */
[----:B------:R-:W-:Y:S01]  /*d4e0*/  FADD.FTZ R27, R49, R46 ;  /* 0x0000002e311b7221 */ /* 0x000fe20000010000 */
[----:B------:R-:W-:Y:S02]  /*d4f0*/  F2FP.BF16.F32.PACK_AB R166, R47, R166 ;  /* 0x000000a62fa6723e */ /* 0x000fe400000010ff */
[----:B------:R-:W-:Y:S01]  /*d500*/  F2FP.BF16.F32.PACK_AB R160, R49, R160 ;  /* 0x000000a031a0723e */ /* 0x000fe200000010ff */
[----:B------:R-:W-:Y:S01]  /*d510*/  FADD.FTZ R46, R162, R27 ;  /* 0x0000001ba22e7221 */ /* 0x000fe20000010000 */
[----:B------:R-:W2:Y:S01]  /*d520*/  MUFU.EX2 R32, R32 ;  /* 0x0000002000207308 */ /* 0x000ea20000000800 */
[----:B0-----:R-:W-:Y:S01]  /*d530*/  FADD.FTZ R44, R165, R24 ;  /* 0x00000018a52c7221 */ /* 0x001fe20000010000 */
[----:B------:R-:W-:Y:S01]  /*d540*/  F2FP.BF16.F32.PACK_AB R165, R24, R165 ;  /* 0x000000a518a5723e */ /* 0x000fe200000010ff */
[C---:B------:R-:W-:Y:S01]  /*d550*/  FADD.FTZ R27, R51.reuse, R46 ;  /* 0x0000002e331b7221 */ /* 0x040fe20000010000 */
[----:B------:R-:W-:-:S03]  /*d560*/  F2FP.BF16.F32.PACK_AB R162, R51, R162 ;  /* 0x000000a233a2723e */ /* 0x000fc600000010ff */
[----:B------:R-:W-:Y:S01]  /*d570*/  FADD.FTZ R46, R156, R27 ;  /* 0x0000001b9c2e7221 */ /* 0x000fe20000010000 */
        /* <DEDUP_REMOVED lines=15> */
[----:B------:R-:W-:-:S05]  /*d670*/  F2FP.BF16.F32.PACK_AB R163, R36, R163 ;  /* 0x000000a324a3723e */ /* 0x000fca00000010ff */
[----:B------:R2:W-:Y:S01]  /*d680*/  STSM.16.M88.4 [R203], R160 ;  /* 0x000000a0cb007844 */ /* 0x0005e20000000200 */
[----:B------:R-:W0:Y:S01]  /*d690*/  MUFU.EX2 R40, R40 ;  /* 0x0000002800287308 */ /* 0x000e220000000800 */
[----:B-1----:R-:W-:-:S07]  /*d6a0*/  FADD.FTZ R25, R157, R44 ;  /* 0x0000002c9d197221 */ /* 0x002fce0000010000 */
        /* <DEDUP_REMOVED lines=11> */
[C---:B0-----:R-:W-:Y:S01]  /*d760*/  FADD.FTZ R27, R0.reuse, R27 ;  /* 0x0000001b001b7221 */ /* 0x041fe20000010000 */
[----:B------:R-:W-:-:S06]  /*d770*/  F2FP.BF16.F32.PACK_AB R158, R0, R53 ;  /* 0x00000035009e723e */ /* 0x000fcc00000010ff */
[----:B------:R-:W0:Y:S01]  /*d780*/  MUFU.EX2 R45, R45 ;  /* 0x0000002d002d7308 */ /* 0x000e220000000800 */
[C---:B-1----:R-:W-:Y:S01]  /*d790*/  FADD.FTZ R24, R3.reuse, R24 ;  /* 0x0000001803187221 */ /* 0x042fe20000010000 */
[----:B------:R-:W-:-:S05]  /*d7a0*/  F2FP.BF16.F32.PACK_AB R159, R3, R38 ;  /* 0x00000026039f723e */ /* 0x000fca00000010ff */
[----:B------:R2:W-:Y:S01]  /*d7b0*/  STSM.16.M88.4 [R201], R156 ;  /* 0x0000009cc9007844 */ /* 0x0005e20000000200 */
[----:B------:R-:W-:Y:S08]  /*d7c0*/  MUFU.EX2 R21, R21 ;  /* 0x0000001500157308 */ /* 0x000ff00000000800 */
[----:B------:R-:W1:Y:S01]  /*d7d0*/  MUFU.EX2 R42, R42 ;  /* 0x0000002a002a7308 */ /* 0x000e620000000800 */
[----:B0-----:R-:W-:Y:S01]  /*d7e0*/  F2FP.BF16.F32.PACK_AB R152, R45, R26 ;  /* 0x0000001a2d98723e */ /* 0x001fe200000010ff */
[----:B------:R-:W-:-:S04]  /*d7f0*/  FADD.FTZ R26, R26, R27 ;  /* 0x0000001b1a1a7221 */ /* 0x000fc80000010000 */
[----:B------:R-:W-:Y:S02]  /*d800*/  FADD.FTZ R45, R45, R26 ;  /* 0x0000001a2d2d7221 */ /* 0x000fe40000010000 */
[----:B------:R-:W-:Y:S08]  /*d810*/  MUFU.EX2 R28, R28 ;  /* 0x0000001c001c7308 */ /* 0x000ff00000000800 */
[----:B------:R-:W0:Y:S01]  /*d820*/  MUFU.EX2 R41, R41 ;  /* 0x0000002900297308 */ /* 0x000e220000000800 */
[----:B-1----:R-:W-:Y:S01]  /*d830*/  F2FP.BF16.F32.PACK_AB R153, R42, R21 ;  /* 0x000000152a99723e */ /* 0x002fe200000010ff */
[----:B------:R-:W-:-:S04]  /*d840*/  FADD.FTZ R21, R21, R24 ;  /* 0x0000001815157221 */ /* 0x000fc80000010000 */
[----:B------:R-:W-:Y:S02]  /*d850*/  FADD.FTZ R42, R42, R21 ;  /* 0x000000152a2a7221 */ /* 0x000fe40000010000 */
[----:B------:R-:W-:Y:S08]  /*d860*/  MUFU.EX2 R79, R79 ;  /* 0x0000004f004f7308 */ /* 0x000ff00000000800 */
[----:B------:R-:W1:Y:S01]  /*d870*/  MUFU.EX2 R30, R30 ;  /* 0x0000001e001e7308 */ /* 0x000e620000000800 */
[----:B0-----:R-:W-:Y:S01]  /*d880*/  F2FP.BF16.F32.PACK_AB R154, R41, R28 ;  /* 0x0000001c299a723e */ /* 0x001fe200000010ff */
[----:B------:R-:W-:-:S04]  /*d890*/  FADD.FTZ R28, R28, R45 ;  /* 0x0000002d1c1c7221 */ /* 0x000fc80000010000 */
[----:B------:R-:W-:Y:S01]  /*d8a0*/  FADD.FTZ R3, R41, R28 ;  /* 0x0000001c29037221 */ /* 0x000fe20000010000 */
[----:B-1----:R-:W-:Y:S01]  /*d8b0*/  F2FP.BF16.F32.PACK_AB R155, R30, R79 ;  /* 0x0000004f1e9b723e */ /* 0x002fe200000010ff */
[----:B------:R-:W-:-:S04]  /*d8c0*/  FADD.FTZ R79, R79, R42 ;  /* 0x0000002a4f4f7221 */ /* 0x000fc80000010000 */
[----:B------:R2:W-:Y:S01]  /*d8d0*/  STSM.16.M88.4 [R202], R152 ;  /* 0x00000098ca007844 */ /* 0x0005e20000000200 */
[----:B------:R-:W-:Y:S01]  /*d8e0*/  FADD.FTZ R0, R30, R79 ;  /* 0x0000004f1e007221 */ /* 0x000fe20000010000 */
[----:B------:R-:W-:Y:S06]  /*d8f0*/  @!P0 BRA `(.L_x_5879) ;  /* 0x0000000000048947 */ /* 0x000fec0003800000 */
[----:B------:R-:W-:Y:S01]  /*d900*/  BPT.TRAP 0x1 ;  /* 0x000000040000795c */ /* 0x000fe20000300000 */
.L_x_5879:
[----:B------:R0:W1:Y:S01]  /*d910*/  SYNCS.PHASECHK.TRANS64.TRYWAIT P1, [R12+URZ+0x28c50], R57 ;  /* 0x028c50390c0075a7 */ /* 0x000062000802017f */
[----:B------:R-:W-:Y:S05]  /*d920*/  @!P0 BRA `(.L_x_5880) ;  /* 0x0000000000048947 */ /* 0x000fea0003800000 */
[----:B------:R-:W-:Y:S01]  /*d930*/  BPT.TRAP 0x1 ;  /* 0x000000040000795c */ /* 0x000fe20000300000 */
.L_x_5880:
[----:B------:R-:W-:Y:S01]  /*d940*/  ULDC UR42, c[0x0][0x9e4] ;  /* 0x00027900002a7ab9 */ /* 0x000fe20000000800 */
[----:B------:R-:W-:Y:S01]  /*d950*/  ULDC UR44, c[0x0][0x9d8] ;  /* 0x00027600002c7ab9 */ /* 0x000fe20000000800 */
[----:B------:R-:W-:Y:S01]  /*d960*/  ULDC UR38, c[0x0][0x988] ;  /* 0x0002620000267ab9 */ /* 0x000fe20000000800 */
[----:B------:R-:W-:Y:S01]  /*d970*/  ULDC UR43, c[0x0][0x9e0] ;  /* 0x00027800002b7ab9 */ /* 0x000fe20000000800 */
[----:B------:R-:W-:Y:S01]  /*d980*/  BSSY B0, `(.L_x_5881) ;  /* 0x0000006000007945 */ /* 0x000fe20003800000 */
[----:B------:R-:W-:Y:S02]  /*d990*/  IMAD R28, R17, 0x1000, R195 ;  /* 0x00001000111c7824 */ /* 0x000fe400078e02c3 */
[----:B------:R-:W-:Y:S01]  /*d9a0*/  IMAD.MOV.U32 R29, RZ, RZ, 0x40000040 ;  /* 0x40000040ff1d7424 */ /* 0x000fe200078e00ff */
[----:B-1----:R-:W-:Y:S06]  /*d9b0*/  @P1 BRA `(.L_x_5882) ;  /* 0x0000000000081947 */ /* 0x002fec0003800000 */
[----:B------:R-:W1:Y:S02]  /*d9c0*/  SYNCS.PHASECHK.TRANS64.TRYWAIT P1, [R12+URZ+0x28c50], R57 ;  /* 0x028c50390c0075a7 */ /* 0x000e64000802017f */
[----:B-1----:R-:W-:Y:S05]  /*d9d0*/  @!P1 BRA `(.L_x_5883) ;  /* 0x0000016c00209947 */ /* 0x002fea0003800000 */
.L_x_5882:
[----:B------:R-:W-:Y:S05]  /*d9e0*/  BSYNC B0 ;  /* 0x0000000000007941 */ /* 0x000fea0003800000 */
.L_x_5881:
        /* <DEDUP_REMOVED lines=12> */
[----:B------:R-:W-:Y:S02]  /*dab0*/  R2UR UR15, R25 ;  /* 0x00000000190f72ca */ /* 0x000fe400000e0000 */
[----:B------:R-:W-:Y:S02]  /*dac0*/  R2UR UR19, R29 ;  /* 0x000000001d1372ca */ /* 0x000fe400000e0000 */
[----:B01---5:R-:W-:-:S06]  /*dad0*/  WARPGROUP.ARRIVE ;  /* 0x00000000000079c5 */ /* 0x023fcc0000000000 */
        /* <DEDUP_REMOVED lines=24> */
.L_x_5884:
[----:B------:R-:W0:Y:S01]  /*dc60*/  LDC R21, c[0x0][0x448] ;  /* 0x00011200ff157b82 */ /* 0x000e220000000800 */
[----:B------:R-:W-:Y:S01]  /*dc70*/  VIADD R12, R12, 0x28c60 ;  /* 0x00028c600c0c7836 */ /* 0x000fe20000000000 */
[----:B------:R-:W-:Y:S01]  /*dc80*/  UISETP.NE.AND UP0, UPT, UR48, URZ, UPT ;  /* 0x0000003f3000728c */ /* 0x000fe2000bf05270 */
[----:B--2---:R-:W-:-:S03]  /*dc90*/  IMAD.MOV.U32 R152, RZ, RZ, R196 ;  /* 0x000000ffff987224 */ /* 0x004fc600078e00c4 */
[----:B------:R-:W-:-:S04]  /*dca0*/  PRMT R12, R186, 0x654, R12 ;  /* 0x00000654ba0c7816 */ /* 0x000fc8000000000c */
[----:B------:R1:W-:Y:S01]  /*dcb0*/  SYNCS.ARRIVE.TRANS64.RED.A1T0 RZ, [R12+URZ], RZ ;  /* 0x000000ff0cff79a7 */ /* 0x0003e2000810043f */
[----:B0-----:R-:W-:-:S13]  /*dcc0*/  ISETP.NE.AND P1, PT, R21, 0x1, PT ;  /* 0x000000011500780c */ /* 0x001fda0003f25270 */
[----:B------:R-:W0:Y:S08]  /*dcd0*/  @P1 LDC R21, c[0x0][0x44c] ;  /* 0x00011300ff151b82 */ /* 0x000e300000000800 */
[----:B-1----:R-:W1:Y:S01]  /*dce0*/  @P1 LDC R12, c[0x0][0x450] ;  /* 0x00011400ff0c1b82 */ /* 0x002e620000000800 */
[----:B0-----:R-:W-:-:S05]  /*dcf0*/  @P1 IMAD.HI.U32 R21, R196, R21, RZ ;  /* 0x00000015c4151227 */ /* 0x001fca00078e00ff */
[----:B-1----:R-:W-:Y:S01]  /*dd00*/  @P1 SHF.R.U32.HI R152, RZ, R12, R21 ;  /* 0x0000000cff981219 */ /* 0x002fe20000011615 */
[----:B------:R-:W-:Y:S01]  /*dd10*/  VIADD R12, R168, 0xfffffffe ;  /* 0xfffffffea80c7836 */ /* 0x000fe20000000000 */
[----:B------:R-:W-:Y:S02]  /*dd20*/  PLOP3.LUT P1, PT, PT, PT, UP0, 0x40, 0x0 ;  /* 0x000000000000781c */ /* 0x000fe40003f2e808 */
[----:B------:R-:W-:-:S05]  /*dd30*/  IADD3 R21, R152, R184, -R23 ;  /* 0x000000b898157210 */ /* 0x000fca0007ffe817 */
[----:B------:R-:W-:-:S06]  /*dd40*/  VIADD R152, R21, UR46 ;  /* 0x0000002e15987c36 */ /* 0x000fcc0008000000 */
[----:B------:R-:W-:Y:S05]  /*dd50*/  @P1 BRA `(.L_x_5885) ;  /* 0x0000000000541947 */ /* 0x000fea0003800000 */
[C---:B------:R-:W-:Y:S01]  /*dd60*/  ISETP.GT.AND P1, PT, R21.reuse, RZ, PT ;  /* 0x000000ff1500720c */ /* 0x040fe20003f24270 */
[----:B------:R-:W-:Y:S01]  /*dd70*/  BSSY B0, `(.L_x_5886) ;  /* 0x0000010000007945 */ /* 0x000fe20003800000 */
[----:B------:R-:W-:-:S11]  /*dd80*/  VIADD R153, R21, 0xffffffff ;  /* 0xffffffff15997836 */ /* 0x000fd60000000000 */
[----:B------:R-:W-:Y:S05]  /*dd90*/  @P1 BRA `(.L_x_5887) ;  /* 0x0000000000201947 */ /* 0x000fea0003800000 */
[----:B------:R-:W-:Y:S01]  /*dda0*/  UISETP.NE.AND UP0, UPT, UR47, 0x1, UPT ;  /* 0x000000012f00788c */ /* 0x000fe2000bf05270 */
[----:B------:R-:W-:-:S05]  /*ddb0*/  IMAD.MOV R21, RZ, RZ, -R21 ;  /* 0x000000ffff157224 */ /* 0x000fca00078e0a15 */
[----:B------:R-:W-:-:S05]  /*ddc0*/  PLOP3.LUT P1, PT, PT, PT, UP0, 0x80, 0x0 ;  /* 0x000000000000781c */ /* 0x000fca0003f2f008 */
[----:B------:R-:W-:-:S08]  /*ddd0*/  @UP0 ULDC.64 UR4, c[0x0][0x9e8] ;  /* 0x00027a0000040ab9 */ /* 0x000fd00000000a00 */
[----:B------:R-:W-:-:S05]  /*dde0*/  @P1 IMAD.HI.U32 R153, R21, UR4, RZ ;  /* 0x0000000415991c27 */ /* 0x000fca000f8e00ff */
[----:B------:R-:W-:-:S04]  /*ddf0*/  @P1 SHF.R.U32.HI R21, RZ, UR5, R153 ;  /* 0x00000005ff151c19 */ /* 0x000fc80008011699 */
[----:B------:R-:W-:Y:S01]  /*de00*/  LOP3.LUT R153, RZ, R21, RZ, 0x33, !PT ;  /* 0x00000015ff997212 */ /* 0x000fe200078e33ff */
[----:B------:R-:W-:Y:S06]  /*de10*/  BRA `(.L_x_5888) ;  /* 0x0000000000147947 */ /* 0x000fec0003800000 */
.L_x_5887:
[----:B------:R-:W-:-:S06]  /*de20*/  UISETP.NE.AND UP0, UPT, UR47, 0x1, UPT ;  /* 0x000000012f00788c */ /* 0x000fcc000bf05270 */
[----:B------:R-:W-:-:S05]  /*de30*/  PLOP3.LUT P1, PT, PT, PT, UP0, 0x80, 0x0 ;  /* 0x000000000000781c */ /* 0x000fca0003f2f008 */
[----:B------:R-:W-:-:S08]  /*de40*/  @UP0 ULDC.64 UR4, c[0x0][0x9e8] ;  /* 0x00027a0000040ab9 */ /* 0x000fd00000000a00 */
[----:B------:R-:W-:-:S05]  /*de50*/  @P1 IMAD.HI.U32 R21, R153, UR4, RZ ;  /* 0x0000000499151c27 */ /* 0x000fca000f8e00ff */
[----:B------:R-:W-:-:S07]  /*de60*/  @P1 SHF.R.U32.HI R153, RZ, UR5, R21 ;  /* 0x00000005ff991c19 */ /* 0x000fce0008011615 */
.L_x_5888:
[----:B------:R-:W-:Y:S05]  /*de70*/  BSYNC B0 ;  /* 0x0000000000007941 */ /* 0x000fea0003800000 */
.L_x_5886:
[----:B------:R-:W-:-:S04]  /*de80*/  IMAD.U32 R21, RZ, RZ, UR47 ;  /* 0x0000002fff157e24 */ /* 0x000fc8000f8e00ff */
[----:B------:R-:W-:-:S05]  /*de90*/  IMAD R153, R153, R21, UR47 ;  /* 0x0000002f99997e24 */ /* 0x000fca000f8e0215 */
[----:B------:R-:W-:-:S07]  /*dea0*/  VIMNMX R152, R152, R153, PT ;  /* 0x0000009998987248 */ /* 0x000fce0003fe0100 */
.L_x_5885:
        /* <DEDUP_REMOVED lines=8> */
.L_x_5912:
[----:B------:R-:W-:-:S05]  /*df30*/  VIADD R209, R17, 0x1 ;  /* 0x0000000111d17836 */ /* 0x000fca0000000000 */
[----:B------:R-:W-:-:S04]  /*df40*/  ISETP.NE.AND P1, PT, R209, 0x2, PT ;  /* 0x00000002d100780c */ /* 0x000fc80003f25270 */
[----:B------:R-:W-:Y:S02]  /*df50*/  SEL R20, RZ, 0x1, P1 ;  /* 0x00000001ff147807 */ /* 0x000fe40000800000 */
[----:B------:R-:W-:Y:S02]  /*df60*/  SEL R209, R209, RZ, P1 ;  /* 0x000000ffd1d17207 */ /* 0x000fe40000800000 */
[----:B------:R-:W-:Y:S01]  /*df70*/  LOP3.LUT R22, R22, R20, RZ, 0x3c, !PT ;  /* 0x0000001416167212 */ /* 0x000fe200078e3cff */
[----:B0-----:R-:W-:Y:S06]  /*df80*/  @!P0 BRA `(.L_x_5892) ;  /* 0x0000000000048947 */ /* 0x001fec0003800000 */
[----:B------:R-:W-:Y:S01]  /*df90*/  BPT.TRAP 0x1 ;  /* 0x000000040000795c */ /* 0x000fe20000300000 */
.L_x_5892:
[----:B------:R-:W-:Y:S01]  /*dfa0*/  IMAD R21, R209, 0x8, R2 ;  /* 0x00000008d1157824 */ /* 0x000fe200078e0202 */
[----:B------:R-:W-:-:S04]  /*dfb0*/  SHF.L.U32 R213, R22, 0x1f, RZ ;  /* 0x0000001f16d57819 */ /* 0x000fc800000006ff */
[----:B------:R0:W1:Y:S01]  /*dfc0*/  SYNCS.PHASECHK.TRANS64.TRYWAIT P1, [R21+URZ+0x28c30], R213 ;  /* 0x028c30d5150075a7 */ /* 0x000062000802017f */
[----:B------:R-:W-:Y:S05]  /*dfd0*/  @!P0 BRA `(.L_x_5893) ;  /* 0x0000000000048947 */ /* 0x000fea0003800000 */
[----:B------:R-:W-:Y:S01]  /*dfe0*/  BPT.TRAP 0x1 ;  /* 0x000000040000795c */ /* 0x000fe20000300000 */
.L_x_5893:
[----:B------:R-:W-:Y:S01]  /*dff0*/  BSSY B2, `(.L_x_5894) ;  /* 0x0000006000027945 */ /* 0x000fe20003800000 */
[----:B------:R-:W-:Y:S02]  /*e000*/  IMAD R156, R209, 0x200, R14 ;  /* 0x00000200d19c7824 */ /* 0x000fe400078e020e */
[----:B------:R-:W-:Y:S01]  /*e010*/  IMAD.MOV.U32 R157, RZ, RZ, 0x40000040 ;  /* 0x40000040ff9d7424 */ /* 0x000fe200078e00ff */
[----:B-1----:R-:W-:Y:S06]  /*e020*/  @P1 BRA `(.L_x_5895) ;  /* 0x0000000000081947 */ /* 0x002fec0003800000 */
[----:B------:R-:W1:Y:S02]  /*e030*/  SYNCS.PHASECHK.TRANS64.TRYWAIT P1, [R21+URZ+0x28c30], R213 ;  /* 0x028c30d5150075a7 */ /* 0x000e64000802017f */
[----:B-1----:R-:W-:Y:S05]  /*e040*/  @!P1 BRA `(.L_x_5896) ;  /* 0x0000016400989947 */ /* 0x002fea0003800000 */
.L_x_5895:
[----:B------:R-:W-:Y:S05]  /*e050*/  BSYNC B2 ;  /* 0x0000000000027941 */ /* 0x000fea0003800000 */
.L_x_5894:
[C---:B------:R-:W-:Y:S01]  /*e060*/  R2UR UR6, R156.reuse ;  /* 0x000000009c0672ca */ /* 0x040fe200000e0000 */
[C---:B------:R-:W-:Y:S01]  /*e070*/  VIADD R154, R156.reuse, 0x2 ;  /* 0x000000029c9a7836 */ /* 0x040fe20000000000 */
[----:B------:R-:W-:Y:S01]  /*e080*/  R2UR UR7, R157 ;  /* 0x000000009d0772ca */ /* 0x000fe200000e0000 */
[----:B------:R-:W-:Y:S01]  /*e090*/  VIADD R152, R156, 0x4 ;  /* 0x000000049c987836 */ /* 0x000fe20000000000 */
[----:B------:R-:W-:Y:S01]  /*e0a0*/  R2UR UR4, R4 ;  /* 0x00000000040472ca */ /* 0x000fe200000e0000 */
        /* <DEDUP_REMOVED lines=31> */
.L_x_5897:
[----:B------:R-:W2:Y:S01]  /*e2a0*/  LDC R20, c[0x0][0x448] ;  /* 0x00011200ff147b82 */ /* 0x000ea20000000800 */
[----:B------:R-:W-:Y:S02]  /*e2b0*/  IMAD.IADD R217, R206, 0x1, R196 ;  /* 0x00000001ced97824 */ /* 0x000fe400078e02c4 */
[----:B------:R-:W-:Y:S01]  /*e2c0*/  FMUL.FTZ R221, R156, UR44 ;  /* 0x0000002c9cdd7c20 */ /* 0x000fe20008410000 */
[----:B------:R-:W-:Y:S01]  /*e2d0*/  FMUL.FTZ R156, R159, UR44 ;  /* 0x0000002c9f9c7c20 */ /* 0x000fe20008410000 */
[----:B------:R-:W-:Y:S01]  /*e2e0*/  FMUL.FTZ R159, R163, UR44 ;  /* 0x0000002ca39f7c20 */ /* 0x000fe20008410000 */
[----:B------:R-:W-:Y:S01]  /*e2f0*/  FMUL.FTZ R163, R167, UR44 ;  /* 0x0000002ca7a37c20 */ /* 0x000fe20008410000 */
[----:B------:R-:W-:Y:S01]  /*e300*/  FMUL.FTZ R222, R165, UR44 ;  /* 0x0000002ca5de7c20 */ /* 0x000fe20008410000 */
[----:B------:R-:W-:Y:S01]  /*e310*/  FMUL.FTZ R167, R168, UR44 ;  /* 0x0000002ca8a77c20 */ /* 0x000fe20008410000 */
[----:B------:R-:W-:Y:S01]  /*e320*/  UISETP.NE.AND UP0, UPT, UR48, URZ, UPT ;  /* 0x0000003f3000728c */ /* 0x000fe2000bf05270 */
[----:B------:R-:W-:Y:S01]  /*e330*/  FMUL.FTZ R165, R170, UR44 ;  /* 0x0000002caaa57c20 */ /* 0x000fe20008410000 */
[----:B------:R-:W-:Y:S01]  /*e340*/  FMUL.FTZ R168, R174, UR44 ;  /* 0x0000002caea87c20 */ /* 0x000fe20008410000 */
[----:B------:R-:W-:Y:S01]  /*e350*/  FMUL.FTZ R170, R175, UR44 ;  /* 0x0000002cafaa7c20 */ /* 0x000fe20008410000 */
[----:B------:R-:W-:Y:S01]  /*e360*/  FMUL.FTZ R174, R179, UR44 ;  /* 0x0000002cb3ae7c20 */ /* 0x000fe20008410000 */
[----:B------:R-:W-:Y:S01]  /*e370*/  FMUL.FTZ R175, R176, UR44 ;  /* 0x0000002cb0af7c20 */ /* 0x000fe20008410000 */
[----:B------:R-:W-:-:S02]  /*e380*/  IMAD.SHL.U32 R179, R12, 0x40, RZ ;  /* 0x000000400cb37824 */ /* 0x000fc400078e00ff */
        /* <DEDUP_REMOVED lines=9> */
[----:B--2---:R-:W-:Y:S01]  /*e420*/  ISETP.NE.AND P1, PT, R20, 0x1, PT ;  /* 0x000000011400780c */ /* 0x004fe20003f25270 */
[----:B------:R-:W-:Y:S01]  /*e430*/  FMUL.FTZ R180, R180, UR44 ;  /* 0x0000002cb4b47c20 */ /* 0x000fe20008410000 */
[----:B------:R-:W-:Y:S01]  /*e440*/  FMUL.FTZ R181, R181, UR44 ;  /* 0x0000002cb5b57c20 */ /* 0x000fe20008410000 */
[----:B------:R-:W-:Y:S01]  /*e450*/  FMUL.FTZ R176, R182, UR44 ;  /* 0x0000002cb6b07c20 */ /* 0x000fe20008410000 */
[----:B------:R-:W-:Y:S01]  /*e460*/  IADD3 R223, -R189, 0x1, -R179 ;  /* 0x00000001bddf7810 */ /* 0x000fe20007ffe9b3 */
[----:B------:R-:W2:Y:S03]  /*e470*/  MUFU.TANH R220, R220 ;  /* 0x000000dc00dc7308 */ /* 0x000ea60000002400 */
[----:B------:R-:W-:-:S05]  /*e480*/  IADD3 R223, -R23, R223, R184 ;  /* 0x000000df17df7210 */ /* 0x000fca0007ffe1b8 */
[----:B------:R-:W3:Y:S01]  /*e490*/  @P1 LDC R218, c[0x0][0x44c] ;  /* 0x00011300ffda1b82 */ /* 0x000ee20000000800 */
[----:B------:R-:W4:Y:S01]  /*e4a0*/  MUFU.TANH R154, R154 ;  /* 0x0000009a009a7308 */ /* 0x000f220000002400 */
[C---:B------:R-:W-:Y:S02]  /*e4b0*/  VIADD R224, R223.reuse, UR43 ;  /* 0x0000002bdfe07c36 */ /* 0x040fe40008000000 */
[----:B------:R-:W-:-:S04]  /*e4c0*/  VIADD R223, R223, UR45 ;  /* 0x0000002ddfdf7c36 */ /* 0x000fc80008000000 */
[----:B------:R-:W5:Y:S01]  /*e4d0*/  @P1 LDC R20, c[0x0][0x450] ;  /* 0x00011400ff141b82 */ /* 0x000f620000000800 */
[----:B------:R-:W0:Y:S08]  /*e4e0*/  MUFU.TANH R221, R221 ;  /* 0x000000dd00dd7308 */ /* 0x000e300000002400 */
[----:B------:R-:W0:Y:S01]  /*e4f0*/  MUFU.TANH R157, R157 ;  /* 0x0000009d009d7308 */ /* 0x000e220000002400 */
[----:B---3--:R-:W-:-:S07]  /*e500*/  @P1 IMAD.HI.U32 R218, R217, R218, RZ ;  /* 0x000000dad9da1227 */ /* 0x008fce00078e00ff */
[----:B------:R-:W3:Y:S01]  /*e510*/  MUFU.TANH R156, R156 ;  /* 0x0000009c009c7308 */ /* 0x000ee20000002400 */
[----:B-----5:R-:W-:Y:S01]  /*e520*/  @P1 SHF.R.U32.HI R217, RZ, R20, R218 ;  /* 0x00000014ffd91219 */ /* 0x020fe200000116da */
[----:B------:R-:W-:Y:S01]  /*e530*/  FMUL.FTZ R20, R155, UR44 ;  /* 0x0000002c9b147c20 */ /* 0x000fe20008410000 */
[----:B------:R-:W-:Y:S01]  /*e540*/  FMUL.FTZ R155, R158, UR44 ;  /* 0x0000002c9e9b7c20 */ /* 0x000fe20008410000 */
[----:B------:R-:W-:Y:S01]  /*e550*/  FMUL.FTZ R158, R162, UR44 ;  /* 0x0000002ca29e7c20 */ /* 0x000fe20008410000 */
[----:B------:R-:W-:Y:S01]  /*e560*/  FMUL.FTZ R162, R166, UR44 ;  /* 0x0000002ca6a27c20 */ /* 0x000fe20008410000 */
[----:B------:R-:W5:Y:S01]  /*e570*/  SHFL.IDX PT, R225, R217, RZ, 0x1c1f ;  /* 0x001c1fffd9e17589 */ /* 0x000f6200000e0000 */
[----:B------:R-:W-:Y:S01]  /*e580*/  FMUL.FTZ R166, R171, UR44 ;  /* 0x0000002caba67c20 */ /* 0x000fe20008410000 */
[----:B------:R-:W-:Y:S01]  /*e590*/  FMUL.FTZ R171, R172, UR44 ;  /* 0x0000002cacab7c20 */ /* 0x000fe20008410000 */
[----:B------:R-:W-:Y:S01]  /*e5a0*/  FMUL.FTZ R172, R178, UR44 ;  /* 0x0000002cb2ac7c20 */ /* 0x000fe20008410000 */
[----:B------:R-:W-:Y:S01]  /*e5b0*/  FMUL.FTZ R218, R152, UR44 ;  /* 0x0000002c98da7c20 */ /* 0x000fe20008410000 */
[----:B------:R-:W-:Y:S01]  /*e5c0*/  FMUL.FTZ R178, R183, UR44 ;  /* 0x0000002cb7b27c20 */ /* 0x000fe20008410000 */
[----:B------:R-:W-:Y:S01]  /*e5d0*/  PLOP3.LUT P1, PT, PT, PT, UP0, 0x40, 0x0 ;  /* 0x000000000000781c */ /* 0x000fe20003f2e808 */
[----:B------:R-:W0:Y:S01]  /*e5e0*/  MUFU.TANH R20, R20 ;  /* 0x0000001400147308 */ /* 0x000e220000002400 */
[----:B------:R-:W-:-:S05]  /*e5f0*/  VIADD R152, R21, 0x28c40 ;  /* 0x00028c4015987836 */ /* 0x000fca0000000000 */
[----:B------:R-:W-:Y:S02]  /*e600*/  PRMT R152, R186, 0x654, R152 ;  /* 0x00000654ba987816 */ /* 0x000fe40000000098 */
[----:B------:R-:W0:Y:S02]  /*e610*/  MUFU.TANH R218, R218 ;  /* 0x000000da00da7308 */ /* 0x000e240000002400 */
[----:B------:R0:W-:Y:S06]  /*e620*/  SYNCS.ARRIVE.TRANS64.RED.A1T0 RZ, [R152+URZ], RZ ;  /* 0x000000ff98ff79a7 */ /* 0x0001ec000810043f */
[----:B------:R-:W0:Y:S01]  /*e630*/  MUFU.TANH R155, R155 ;  /* 0x0000009b009b7308 */ /* 0x000e220000002400 */
[----:B-----5:R-:W-:-:S02]  /*e640*/  IMAD.IADD R183, R225, 0x1, R224 ;  /* 0x00000001e1b77824 */ /* 0x020fc400078e02e0 */
        /* <DEDUP_REMOVED lines=25> */
[----:B--234-:R-:W-:Y:S05]  /*e7e0*/  @P1 BRA `(.L_x_5898) ;  /* 0x0000000000581947 */ /* 0x01cfea0003800000 */
[----:B------:R-:W-:Y:S01]  /*e7f0*/  IADD3 R225, -R23, R184, R225 ;  /* 0x000000b817e17210 */ /* 0x000fe20007ffe1e1 */
[----:B------:R-:W-:Y:S03]  /*e800*/  BSSY B2, `(.L_x_5899) ;  /* 0x0000010000027945 */ /* 0x000fe60003800000 */
        /* <DEDUP_REMOVED lines=10> */
.L_x_5900:
[----:B------:R-:W-:-:S05]  /*e8b0*/  IMAD.U32 R227, RZ, RZ, UR42 ;  /* 0x0000002affe37e24 */ /* 0x000fca000f8e00ff */
[----:B------:R-:W-:-:S13]  /*e8c0*/  ISETP.NE.AND P1, PT, R227, 0x1, PT ;  /* 0x00000001e300780c */ /* 0x000fda0003f25270 */
[----:B0-----:R-:W0:Y:S02]  /*e8d0*/  @P1 LDC.64 R152, c[0x0][0x9e8] ;  /* 0x00027a00ff981b82 */ /* 0x001e240000000a00 */
[----:B0-----:R-:W-:-:S05]  /*e8e0*/  @P1 IMAD.HI.U32 R152, R225, R152, RZ ;  /* 0x00000098e1981227 */ /* 0x001fca00078e00ff */
[----:B------:R-:W-:-:S07]  /*e8f0*/  @P1 SHF.R.U32.HI R225, RZ, R153, R152 ;  /* 0x00000099ffe11219 */ /* 0x000fce0000011698 */
.L_x_5901:
[----:B------:R-:W-:Y:S05]  /*e900*/  BSYNC B2 ;  /* 0x0000000000027941 */ /* 0x000fea0003800000 */
.L_x_5899:
[----:B------:R-:W-:-:S04]  /*e910*/  IMAD R225, R225, R227, -R179 ;  /* 0x000000e3e1e17224 */ /* 0x000fc800078e0ab3 */
[----:B------:R-:W-:-:S05]  /*e920*/  IMAD.IADD R225, R225, 0x1, -R189 ;  /* 0x00000001e1e17824 */ /* 0x000fca00078e0abd */
[----:B------:R-:W-:Y:S02]  /*e930*/  VIMNMX R182, R182, R225, !PT ;  /* 0x000000e1b6b67248 */ /* 0x000fe40007fe0100 */
[----:B------:R-:W-:-:S07]  /*e940*/  VIADDMNMX R183, R225, R227, R183, PT ;  /* 0x000000e3e1b77246 */ /* 0x000fce00038001b7 */
.L_x_5898:
[----:B------:R-:W-:Y:S01]  /*e950*/  ISETP.GT.AND P1, PT, R12, -0x1, PT ;  /* 0xffffffff0c00780c */ /* 0x000fe20003f24270 */
[----:B------:R-:W2:Y:S01]  /*e960*/  SHFL.IDX PT, R217, R217, 0x1, 0x1c1f ;  /* 0x003c1f00d9d97f89 */ /* 0x000ea200000e0000 */
[----:B------:R-:W-:Y:S02]  /*e970*/  UISETP.NE.AND UP0, UPT, UR48, URZ, UPT ;  /* 0x0000003f3000728c */ /* 0x000fe4000bf05270 */
[C---:B------:R-:W-:Y:S02]  /*e980*/  ISETP.GT.AND P4, PT, R182.reuse, RZ, P1 ;  /* 0x000000ffb600720c */ /* 0x040fe40000f84270 */
[C---:B------:R-:W-:Y:S02]  /*e990*/  ISETP.GT.AND P3, PT, R182.reuse, 0x1, P1 ;  /* 0x00000001b600780c */ /* 0x040fe40000f64270 */
[----:B------:R-:W-:Y:S02]  /*e9a0*/  ISETP.LT.OR P4, PT, R183, 0x1, P4 ;  /* 0x00000001b700780c */ /* 0x000fe40002781670 */
[----:B------:R-:W-:-:S02]  /*e9b0*/  ISETP.GT.AND P5, PT, R182, 0x8, P1 ;  /* 0x00000008b600780c */ /* 0x000fc40000fa4270 */
[----:B0-----:R-:W-:Y:S02]  /*e9c0*/  FSEL R218, R218, -INF , !P4 ;  /* 0xff800000dada7808 */ /* 0x001fe40006000000 */
[C---:B------:R-:W-:Y:S02]  /*e9d0*/  ISETP.GT.AND P4, PT, R182.reuse, 0x10, P1 ;  /* 0x00000010b600780c */ /* 0x040fe40000f84270 */
[----:B------:R-:W-:Y:S02]  /*e9e0*/  ISETP.GT.AND P2, PT, R182, 0x9, P1 ;  /* 0x00000009b600780c */ /* 0x000fe40000f44270 */
[C---:B------:R-:W-:Y:S02]  /*e9f0*/  ISETP.LT.OR P4, PT, R183.reuse, 0x11, P4 ;  /* 0x00000011b700780c */ /* 0x040fe40002781670 */
[----:B------:R-:W-:Y:S02]  /*ea00*/  ISETP.LT.OR P3, PT, R183, 0x2, P3 ;  /* 0x00000002b700780c */ /* 0x000fe40001f61670 */
[----:B------:R-:W-:-:S02]  /*ea10*/  FSEL R160, R160, -INF , !P4 ;  /* 0xff800000a0a07808 */ /* 0x000fc40006000000 */
[----:B------:R-:W-:Y:S01]  /*ea20*/  ISETP.GT.AND P4, PT, R182, 0x20, P1 ;  /* 0x00000020b600780c */ /* 0x000fe20000f84270 */
[--C-:B--2---:R-:W-:Y:S01]  /*ea30*/  IMAD.IADD R224, R224, 0x1, R217.reuse ;  /* 0x00000001e0e07824 */ /* 0x104fe200078e02d9 */
[----:B------:R-:W-:Y:S01]  /*ea40*/  ISETP.LT.OR P5, PT, R183, 0x9, P5 ;  /* 0x00000009b700780c */ /* 0x000fe20002fa1670 */
[----:B------:R-:W-:Y:S01]  /*ea50*/  IMAD.IADD R223, R223, 0x1, R217 ;  /* 0x00000001dfdf7824 */ /* 0x000fe200078e02d9 */
[C---:B------:R-:W-:Y:S02]  /*ea60*/  ISETP.LT.OR P2, PT, R183.reuse, 0xa, P2 ;  /* 0x0000000ab700780c */ /* 0x040fe40001741670 */
[----:B------:R-:W-:Y:S02]  /*ea70*/  ISETP.LT.OR P4, PT, R183, 0x21, P4 ;  /* 0x00000021b700780c */ /* 0x000fe40002781670 */
[----:B------:R-:W-:Y:S02]  /*ea80*/  FSEL R220, R220, -INF , !P3 ;  /* 0xff800000dcdc7808 */ /* 0x000fe40005800000 */
[----:B------:R-:W-:-:S02]  /*ea90*/  FSEL R221, R221, -INF , !P5 ;  /* 0xff800000dddd7808 */ /* 0x000fc40006800000 */
[----:B------:R-:W-:Y:S02]  /*eaa0*/  FSEL R157, R157, -INF , !P2 ;  /* 0xff8000009d9d7808 */ /* 0x000fe40005000000 */
[C---:B------:R-:W-:Y:S02]  /*eab0*/  ISETP.GT.AND P3, PT, R182.reuse, 0x11, P1 ;  /* 0x00000011b600780c */ /* 0x040fe40000f64270 */
[C---:B------:R-:W-:Y:S02]  /*eac0*/  ISETP.GT.AND P5, PT, R182.reuse, 0x18, P1 ;  /* 0x00000018b600780c */ /* 0x040fe40000fa4270 */
[C---:B------:R-:W-:Y:S02]  /*ead0*/  ISETP.GT.AND P2, PT, R182.reuse, 0x19, P1 ;  /* 0x00000019b600780c */ /* 0x040fe40000f44270 */
[----:B------:R-:W-:Y:S02]  /*eae0*/  FSEL R167, R167, -INF , !P4 ;  /* 0xff800000a7a77808 */ /* 0x000fe40006000000 */
[----:B------:R-:W-:-:S02]  /*eaf0*/  ISETP.GT.AND P4, PT, R182, 0x30, P1 ;  /* 0x00000030b600780c */ /* 0x000fc40000f84270 */
[C---:B------:R-:W-:Y:S02]  /*eb00*/  ISETP.LT.OR P3, PT, R183.reuse, 0x12, P3 ;  /* 0x00000012b700780c */ /* 0x040fe40001f61670 */
[C---:B------:R-:W-:Y:S02]  /*eb10*/  ISETP.LT.OR P5, PT, R183.reuse, 0x19, P5 ;  /* 0x00000019b700780c */ /* 0x040fe40002fa1670 */
[C---:B------:R-:W-:Y:S02]  /*eb20*/  ISETP.LT.OR P2, PT, R183.reuse, 0x1a, P2 ;  /* 0x0000001ab700780c */ /* 0x040fe40001741670 */
[----:B------:R-:W-:Y:S02]  /*eb30*/  ISETP.LT.OR P4, PT, R183, 0x31, P4 ;  /* 0x00000031b700780c */ /* 0x000fe40002781670 */
[----:B------:R-:W-:Y:S02]  /*eb40*/  FSEL R161, R161, -INF , !P3 ;  /* 0xff800000a1a17808 */ /* 0x000fe40005800000 */
[----:B------:R-:W-:-:S02]  /*eb50*/  FSEL R164, R164, -INF , !P5 ;  /* 0xff800000a4a47808 */ /* 0x000fc40006800000 */
[----:B------:R-:W-:Y:S02]  /*eb60*/  FSEL R222, R222, -INF , !P2 ;  /* 0xff800000dede7808 */ /* 0x000fe40005000000 */
[C---:B------:R-:W-:Y:S02]  /*eb70*/  ISETP.GT.AND P3, PT, R182.reuse, 0x21, P1 ;  /* 0x00000021b600780c */ /* 0x040fe40000f64270 */
[C---:B------:R-:W-:Y:S02]  /*eb80*/  ISETP.GT.AND P5, PT, R182.reuse, 0x28, P1 ;  /* 0x00000028b600780c */ /* 0x040fe40000fa4270 */
[----:B------:R-:W-:Y:S02]  /*eb90*/  ISETP.GT.AND P2, PT, R182, 0x29, P1 ;  /* 0x00000029b600780c */ /* 0x000fe40000f44270 */
[----:B------:R-:W-:Y:S02]  /*eba0*/  FSEL R175, R175, -INF , !P4 ;  /* 0xff800000afaf7808 */ /* 0x000fe40006000000 */
[----:B------:R-:W-:-:S02]  /*ebb0*/  PLOP3.LUT P4, PT, PT, PT, UP0, 0x40, 0x0 ;  /* 0x000000000000781c */ /* 0x000fc40003f8e808 */
[C---:B------:R-:W-:Y:S02]  /*ebc0*/  ISETP.LT.OR P3, PT, R183.reuse, 0x22, P3 ;  /* 0x00000022b700780c */ /* 0x040fe40001f61670 */
[C---:B------:R-:W-:Y:S02]  /*ebd0*/  ISETP.LT.OR P5, PT, R183.reuse, 0x29, P5 ;  /* 0x00000029b700780c */ /* 0x040fe40002fa1670 */
[----:B------:R-:W-:Y:S02]  /*ebe0*/  ISETP.LT.OR P2, PT, R183, 0x2a, P2 ;  /* 0x0000002ab700780c */ /* 0x000fe40001741670 */
[----:B------:R-:W-:Y:S02]  /*ebf0*/  FSEL R169, R169, -INF , !P3 ;  /* 0xff800000a9a97808 */ /* 0x000fe40005800000 */
[----:B------:R-:W-:Y:S02]  /*ec00*/  FSEL R225, R171, -INF , !P5 ;  /* 0xff800000abe17808 */ /* 0x000fe40006800000 */
[----:B------:R-:W-:-:S02]  /*ec10*/  FSEL R173, R173, -INF , !P2 ;  /* 0xff800000adad7808 */ /* 0x000fc40005000000 */
[C---:B------:R-:W-:Y:S02]  /*ec20*/  ISETP.GT.AND P3, PT, R182.reuse, 0x31, P1 ;  /* 0x00000031b600780c */ /* 0x040fe40000f64270 */
[C---:B------:R-:W-:Y:S02]  /*ec30*/  ISETP.GT.AND P5, PT, R182.reuse, 0x38, P1 ;  /* 0x00000038b600780c */ /* 0x040fe40000fa4270 */
[----:B------:R-:W-:Y:S02]  /*ec40*/  ISETP.GT.AND P2, PT, R182, 0x39, P1 ;  /* 0x00000039b600780c */ /* 0x000fe40000f44270 */
[C---:B------:R-:W-:Y:S02]  /*ec50*/  ISETP.LT.OR P3, PT, R183.reuse, 0x32, P3 ;  /* 0x00000032b700780c */ /* 0x040fe40001f61670 */
[C---:B------:R-:W-:Y:S02]  /*ec60*/  ISETP.LT.OR P5, PT, R183.reuse, 0x39, P5 ;  /* 0x00000039b700780c */ /* 0x040fe40002fa1670 */
[----:B------:R-:W-:-:S02]  /*ec70*/  ISETP.LT.OR P2, PT, R183, 0x3a, P2 ;  /* 0x0000003ab700780c */ /* 0x000fc40001741670 */
[----:B------:R-:W-:Y:S02]  /*ec80*/  FSEL R177, R177, -INF , !P3 ;  /* 0xff800000b1b17808 */ /* 0x000fe40005800000 */
[----:B------:R-:W-:Y:S02]  /*ec90*/  FSEL R180, R180, -INF , !P5 ;  /* 0xff800000b4b47808 */ /* 0x000fe40006800000 */
[----:B------:R-:W-:Y:S01]  /*eca0*/  FSEL R181, R181, -INF , !P2 ;  /* 0xff800000b5b57808 */ /* 0x000fe20005000000 */
[----:B------:R-:W-:Y:S06]  /*ecb0*/  @P4 BRA `(.L_x_5902) ;  /* 0x0000000000584947 */ /* 0x000fec0003800000 */
        /* <DEDUP_REMOVED lines=12> */
.L_x_5904:
[----:B------:R-:W-:-:S05]  /*ed80*/  IMAD.U32 R171, RZ, RZ, UR42 ;  /* 0x0000002affab7e24 */ /* 0x000fca000f8e00ff */
[----:B------:R-:W-:-:S13]  /*ed90*/  ISETP.NE.AND P2, PT, R171, 0x1, PT ;  /* 0x00000001ab00780c */ /* 0x000fda0003f45270 */
[----:B------:R-:W0:Y:S02]  /*eda0*/  @P2 LDC.64 R152, c[0x0][0x9e8] ;  /* 0x00027a00ff982b82 */ /* 0x000e240000000a00 */
[----:B0-----:R-:W-:-:S05]  /*edb0*/  @P2 IMAD.HI.U32 R152, R217, R152, RZ ;  /* 0x00000098d9982227 */ /* 0x001fca00078e00ff */
[----:B------:R-:W-:-:S07]  /*edc0*/  @P2 SHF.R.U32.HI R217, RZ, R153, R152 ;  /* 0x00000099ffd92219 */ /* 0x000fce0000011698 */
.L_x_5905:
[----:B------:R-:W-:Y:S05]  /*edd0*/  BSYNC B2 ;  /* 0x0000000000027941 */ /* 0x000fea0003800000 */
.L_x_5903:
[----:B------:R-:W-:-:S04]  /*ede0*/  IMAD R179, R217, R171, -R179 ;  /* 0x000000abd9b37224 */ /* 0x000fc800078e0ab3 */
[----:B------:R-:W-:-:S05]  /*edf0*/  IMAD.IADD R179, R179, 0x1, -R189 ;  /* 0x00000001b3b37824 */ /* 0x000fca00078e0abd */
[----:B------:R-:W-:Y:S02]  /*ee00*/  VIMNMX R223, R223, R179, !PT ;  /* 0x000000b3dfdf7248 */ /* 0x000fe40007fe0100 */
[----:B------:R-:W-:-:S07]  /*ee10*/  VIADDMNMX R224, R179, R171, R224, PT ;  /* 0x000000abb3e07246 */ /* 0x000fce00038001e0 */
.L_x_5902:
[----:B------:R-:W-:Y:S02]  /*ee20*/  ISETP.GT.AND P2, PT, R223, 0x1, P1 ;  /* 0x00000001df00780c */ /* 0x000fe40000f44270 */
[----:B------:R-:W-:Y:S02]  /*ee30*/  LOP3.LUT R16, R16, 0xffffdfff, RZ, 0xc0, !PT ;  /* 0xffffdfff10107812 */ /* 0x000fe400078ec0ff */
[----:B------:R-:W-:Y:S02]  /*ee40*/  ISETP.LT.OR P2, PT, R224, 0x2, P2 ;  /* 0x00000002e000780c */ /* 0x000fe40001741670 */
[----:B------:R-:W-:Y:S02]  /*ee50*/  @P0 LOP3.LUT R16, R16, 0x2000, RZ, 0xfc, !PT ;  /* 0x0000200010100812 */ /* 0x000fe400078efcff */
[----:B------:R-:W-:Y:S02]  /*ee60*/  FSEL R152, R20, -INF , !P2 ;  /* 0xff80000014987808 */ /* 0x000fe40005000000 */
[----:B------:R-:W-:-:S02]  /*ee70*/  FMNMX.FTZ R20, R218, R13, !PT ;  /* 0x0000000dda147209 */ /* 0x000fc40007810000 */
[----:B------:R-:W-:Y:S02]  /*ee80*/  ISETP.GT.AND P0, PT, R223, 0x20, P1 ;  /* 0x00000020df00780c */ /* 0x000fe40000f04270 */
[----:B------:R-:W-:Y:S02]  /*ee90*/  FMNMX.FTZ R20, R220, R20, !PT ;  /* 0x00000014dc147209 */ /* 0x000fe40007810000 */
[----:B------:R-:W-:Y:S02]  /*eea0*/  LOP3.LUT R16, R16, 0xfffeffff, RZ, 0xc0, !PT ;  /* 0xfffeffff10107812 */ /* 0x000fe400078ec0ff */
[----:B------:R-:W-:Y:S02]  /*eeb0*/  FMNMX.FTZ R20, R221, R20, !PT ;  /* 0x00000014dd147209 */ /* 0x000fe40007810000 */
[----:B------:R-:W-:Y:S02]  /*eec0*/  ISETP.GT.AND P3, PT, R223, 0x8, P1 ;  /* 0x00000008df00780c */ /* 0x000fe40000f64270 */
[----:B------:R-:W-:-:S02]  /*eed0*/  FMNMX.FTZ R20, R157, R20, !PT ;  /* 0x000000149d147209 */ /* 0x000fc40007810000 */
[----:B------:R-:W-:Y:S02]  /*eee0*/  ISETP.GT.AND P4, PT, R223, 0x9, P1 ;  /* 0x00000009df00780c */ /* 0x000fe40000f84270 */
[----:B------:R-:W-:Y:S02]  /*eef0*/  FMNMX.FTZ R20, R160, R20, !PT ;  /* 0x00000014a0147209 */ /* 0x000fe40007810000 */
[----:B------:R-:W-:Y:S02]  /*ef00*/  @P0 LOP3.LUT R16, R16, 0x10000, RZ, 0xfc, !PT ;  /* 0x0001000010100812 */ /* 0x000fe400078efcff */
[----:B------:R-:W-:Y:S02]  /*ef10*/  FMNMX.FTZ R20, R161, R20, !PT ;  /* 0x00000014a1147209 */ /* 0x000fe40007810000 */
[----:B------:R-:W-:Y:S02]  /*ef20*/  ISETP.GT.AND P0, PT, R223, 0x38, P1 ;  /* 0x00000038df00780c */ /* 0x000fe40000f04270 */
[----:B------:R-:W-:-:S02]  /*ef30*/  FMNMX.FTZ R20, R164, R20, !PT ;  /* 0x00000014a4147209 */ /* 0x000fc40007810000 */
[----:B------:R-:W-:Y:S02]  /*ef40*/  LOP3.LUT R16, R16, 0xfffffffd, RZ, 0xc0, !PT ;  /* 0xfffffffd10107812 */ /* 0x000fe400078ec0ff */
[----:B------:R-:W-:Y:S02]  /*ef50*/  FMNMX.FTZ R20, R222, R20, !PT ;  /* 0x00000014de147209 */ /* 0x000fe40007810000 */
[C---:B------:R-:W-:Y:S02]  /*ef60*/  ISETP.LT.OR P3, PT, R224.reuse, 0x9, P3 ;  /* 0x00000009e000780c */ /* 0x040fe40001f61670 */
[----:B------:R-:W-:Y:S02]  /*ef70*/  FMNMX.FTZ R20, R167, R20, !PT ;  /* 0x00000014a7147209 */ /* 0x000fe40007810000 */
[----:B------:R-:W-:Y:S02]  /*ef80*/  ISETP.LT.OR P4, PT, R224, 0xa, P4 ;  /* 0x0000000ae000780c */ /* 0x000fe40002781670 */
[----:B------:R-:W-:-:S02]  /*ef90*/  FMNMX.FTZ R20, R169, R20, !PT ;  /* 0x00000014a9147209 */ /* 0x000fc40007810000 */
[----:B------:R-:W-:Y:S02]  /*efa0*/  @P0 LOP3.LUT R16, R16, 0x2, RZ, 0xfc, !PT ;  /* 0x0000000210100812 */ /* 0x000fe400078efcff */
[----:B------:R-:W-:Y:S02]  /*efb0*/  ISETP.GT.AND P0, PT, R223, RZ, P1 ;  /* 0x000000ffdf00720c */ /* 0x000fe40000f04270 */
[----:B------:R-:W-:Y:S02]  /*efc0*/  FSEL R155, R155, -INF , !P3 ;  /* 0xff8000009b9b7808 */ /* 0x000fe40005800000 */
[----:B------:R-:W-:Y:S02]  /*efd0*/  FSEL R156, R156, -INF , !P4 ;  /* 0xff8000009c9c7808 */ /* 0x000fe40006000000 */
[C---:B------:R-:W-:Y:S02]  /*efe0*/  ISETP.GT.AND P5, PT, R223.reuse, 0x10, P1 ;  /* 0x00000010df00780c */ /* 0x040fe40000fa4270 */
[----:B------:R-:W-:-:S02]  /*eff0*/  ISETP.GT.AND P2, PT, R223, 0x11, P1 ;  /* 0x00000011df00780c */ /* 0x000fc40000f44270 */
[C---:B------:R-:W-:Y:S02]  /*f000*/  ISETP.GT.AND P3, PT, R223.reuse, 0x18, P1 ;  /* 0x00000018df00780c */ /* 0x040fe40000f64270 */
[----:B------:R-:W-:Y:S02]  /*f010*/  ISETP.GT.AND P4, PT, R223, 0x19, P1 ;  /* 0x00000019df00780c */ /* 0x000fe40000f84270 */
[----:B------:R-:W-:Y:S02]  /*f020*/  FMNMX.FTZ R20, R225, R20, !PT ;  /* 0x00000014e1147209 */ /* 0x000fe40007810000 */
[C---:B------:R-:W-:Y:S02]  /*f030*/  ISETP.LT.OR P5, PT, R224.reuse, 0x11, P5 ;  /* 0x00000011e000780c */ /* 0x040fe40002fa1670 */
        /* <DEDUP_REMOVED lines=9> */
[----:B------:R-:W-:Y:S02]  /*f0d0*/  FMNMX.FTZ R20, R175, R20, !PT ;  /* 0x00000014af147209 */ /* 0x000fe40007810000 */
[C---:B------:R-:W-:Y:S02]  /*f0e0*/  ISETP.GT.AND P2, PT, R223.reuse, 0x21, P1 ;  /* 0x00000021df00780c */ /* 0x040fe40000f44270 */
[C---:B------:R-:W-:Y:S02]  /*f0f0*/  ISETP.GT.AND P3, PT, R223.reuse, 0x28, P1 ;  /* 0x00000028df00780c */ /* 0x040fe40000f64270 */
[C---:B------:R-:W-:Y:S02]  /*f100*/  ISETP.GT.AND P4, PT, R223.reuse, 0x29, P1 ;  /* 0x00000029df00780c */ /* 0x040fe40000f84270 */
[----:B------:R-:W-:-:S02]  /*f110*/  ISETP.GT.AND P5, PT, R223, 0x30, P1 ;  /* 0x00000030df00780c */ /* 0x000fc40000fa4270 */
[C---:B------:R-:W-:Y:S02]  /*f120*/  ISETP.GT.AND P6, PT, R223.reuse, 0x31, P1 ;  /* 0x00000031df00780c */ /* 0x040fe40000fc4270 */
[----:B------:R-:W-:Y:S02]  /*f130*/  ISETP.GT.AND P1, PT, R223, 0x39, P1 ;  /* 0x00000039df00780c */ /* 0x000fe40000f24270 */
[----:B------:R-:W-:Y:S02]  /*f140*/  @P0 LOP3.LUT R16, R16, 0x20, RZ, 0xfc, !PT ;  /* 0x0000002010100812 */ /* 0x000fe400078efcff */
[----:B------:R-:W-:Y:S02]  /*f150*/  FMNMX.FTZ R20, R177, R20, !PT ;  /* 0x00000014b1147209 */ /* 0x000fe40007810000 */
[----:B------:R-:W-:Y:S02]  /*f160*/  LOP3.LUT P0, RZ, R16, 0x10000, RZ, 0xc0, !PT ;  /* 0x0001000010ff7812 */ /* 0x000fe4000780c0ff */
[----:B------:R-:W-:-:S02]  /*f170*/  FMNMX.FTZ R20, R180, R20, !PT ;  /* 0x00000014b4147209 */ /* 0x000fc40007810000 */
[----:B------:R-:W-:Y:S02]  /*f180*/  LOP3.LUT R16, R16, 0xfffffff7, RZ, 0xc0, !PT ;  /* 0xfffffff710107812 */ /* 0x000fe400078ec0ff */
[----:B------:R-:W-:Y:S02]  /*f190*/  ISETP.LT.OR P0, PT, R224, 0x21, P0 ;  /* 0x00000021e000780c */ /* 0x000fe40000701670 */
[----:B------:R-:W-:Y:S02]  /*f1a0*/  FMNMX.FTZ R20, R181, R20, !PT ;  /* 0x00000014b5147209 */ /* 0x000fe40007810000 */
[----:B------:R-:W-:Y:S02]  /*f1b0*/  @P1 LOP3.LUT R16, R16, 0x8, RZ, 0xfc, !PT ;  /* 0x0000000810101812 */ /* 0x000fe400078efcff */
[----:B------:R-:W-:Y:S01]  /*f1c0*/  ISETP.LT.OR P5, PT, R224, 0x31, P5 ;  /* 0x00000031e000780c */ /* 0x000fe20002fa1670 */
[----:B------:R-:W0:Y:S01]  /*f1d0*/  SHFL.BFLY PT, R153, R20, 0x2, 0x1f ;  /* 0x0c401f0014997f89 */ /* 0x000e2200000e0000 */
[----:B------:R-:W-:-:S02]  /*f1e0*/  LOP3.LUT P1, RZ, R16, 0x2, RZ, 0xc0, !PT ;  /* 0x0000000210ff7812 */ /* 0x000fc4000782c0ff */
[----:B------:R-:W-:Y:S02]  /*f1f0*/  LOP3.LUT R16, R16, 0xffffffbf, RZ, 0xc0, !PT ;  /* 0xffffffbf10107812 */ /* 0x000fe400078ec0ff */
[----:B------:R-:W-:Y:S02]  /*f200*/  ISETP.LT.OR P6, PT, R224, 0x32, P6 ;  /* 0x00000032e000780c */ /* 0x000fe400037c1670 */
[----:B------:R-:W-:Y:S02]  /*f210*/  @P0 LOP3.LUT R16, R16, 0x40, RZ, 0xfc, !PT ;  /* 0x0000004010100812 */ /* 0x000fe400078efcff */
[----:B------:R-:W-:Y:S02]  /*f220*/  ISETP.LT.OR P0, PT, R224, 0x22, P2 ;  /* 0x00000022e000780c */ /* 0x000fe40001701670 */
[C---:B------:R-:W-:Y:S02]  /*f230*/  LOP3.LUT P2, RZ, R16.reuse, 0x20, RZ, 0xc0, !PT ;  /* 0x0000002010ff7812 */ /* 0x040fe4000784c0ff */
[----:B------:R-:W-:-:S02]  /*f240*/  LOP3.LUT R16, R16, 0xffffffef, RZ, 0xc0, !PT ;  /* 0xffffffef10107812 */ /* 0x000fc400078ec0ff */
[----:B------:R-:W-:Y:S02]  /*f250*/  ISETP.LT.OR P2, PT, R224, 0x1, P2 ;  /* 0x00000001e000780c */ /* 0x000fe40001741670 */
[----:B------:R-:W-:Y:S02]  /*f260*/  FSEL R172, R172, -INF , !P5 ;  /* 0xff800000acac7808 */ /* 0x000fe40006800000 */
[----:B------:R-:W-:Y:S02]  /*f270*/  FSEL R154, R154, -INF , !P2 ;  /* 0xff8000009a9a7808 */ /* 0x000fe40005000000 */
[----:B------:R-:W-:Y:S02]  /*f280*/  ISETP.LT.OR P1, PT, R224, 0x39, P1 ;  /* 0x00000039e000780c */ /* 0x000fe40000f21670 */
[----:B------:R-:W-:Y:S02]  /*f290*/  @P0 LOP3.LUT R16, R16, 0x10, RZ, 0xfc, !PT ;  /* 0x0000001010100812 */ /* 0x000fe400078efcff */
[----:B------:R-:W-:-:S02]  /*f2a0*/  ISETP.LT.OR P0, PT, R224, 0x29, P3 ;  /* 0x00000029e000780c */ /* 0x000fc40001f01670 */
[----:B0-----:R-:W-:Y:S02]  /*f2b0*/  FMNMX.FTZ R153, R20, R153, !PT ;  /* 0x0000009914997209 */ /* 0x001fe40007810000 */
[C---:B------:R-:W-:Y:S02]  /*f2c0*/  LOP3.LUT P3, RZ, R16.reuse, 0x8, RZ, 0xc0, !PT ;  /* 0x0000000810ff7812 */ /* 0x040fe4000786c0ff */
[----:B------:R-:W-:Y:S01]  /*f2d0*/  LOP3.LUT R16, R16, 0xfffffffb, RZ, 0xc0, !PT ;  /* 0xfffffffb10107812 */ /* 0x000fe200078ec0ff */
[----:B------:R-:W0:Y:S01]  /*f2e0*/  SHFL.BFLY PT, R171, R153, 0x1, 0x1f ;  /* 0x0c201f0099ab7f89 */ /* 0x000e2200000e0000 */
[----:B------:R-:W-:Y:S02]  /*f2f0*/  FMNMX.FTZ R179, R154, R15, !PT ;  /* 0x0000000f9ab37209 */ /* 0x000fe40007810000 */
[----:B------:R-:W-:Y:S02]  /*f300*/  FSEL R174, R174, -INF , !P6 ;  /* 0xff800000aeae7808 */ /* 0x000fe40007000000 */
[----:B------:R-:W-:-:S02]  /*f310*/  FMNMX.FTZ R179, R152, R179, !PT ;  /* 0x000000b398b37209 */ /* 0x000fc40007810000 */
[----:B------:R-:W-:Y:S02]  /*f320*/  @P0 LOP3.LUT R16, R16, 0x4, RZ, 0xfc, !PT ;  /* 0x0000000410100812 */ /* 0x000fe400078efcff */
[----:B------:R-:W-:Y:S02]  /*f330*/  ISETP.LT.OR P0, PT, R224, 0x2a, P4 ;  /* 0x0000002ae000780c */ /* 0x000fe40002701670 */
[----:B------:R-:W-:Y:S02]  /*f340*/  LOP3.LUT R16, R16, 0xffffbfff, RZ, 0xc0, !PT ;  /* 0xffffbfff10107812 */ /* 0x000fe400078ec0ff */
[----:B------:R-:W-:Y:S02]  /*f350*/  FMNMX.FTZ R179, R155, R179, !PT ;  /* 0x000000b39bb37209 */ /* 0x000fe40007810000 */
[----:B------:R-:W-:Y:S02]  /*f360*/  ISETP.LT.OR P3, PT, R224, 0x3a, P3 ;  /* 0x0000003ae000780c */ /* 0x000fe40001f61670 */
[----:B------:R-:W-:-:S02]  /*f370*/  FMNMX.FTZ R179, R156, R179, !PT ;  /* 0x000000b39cb37209 */ /* 0x000fc40007810000 */
[----:B------:R-:W-:Y:S02]  /*f380*/  FSEL R176, R176, -INF , !P1 ;  /* 0xff800000b0b07808 */ /* 0x000fe40004800000 */
[----:B------:R-:W-:Y:S02]  /*f390*/  FMNMX.FTZ R179, R158, R179, !PT ;  /* 0x000000b39eb37209 */ /* 0x000fe40007810000 */
[----:B------:R-:W-:Y:S02]  /*f3a0*/  @P0 LOP3.LUT R16, R16, 0x4000, RZ, 0xfc, !PT ;  /* 0x0000400010100812 */ /* 0x000fe400078efcff */
[----:B0-----:R-:W-:Y:S02]  /*f3b0*/  FMNMX.FTZ R171, R153, R171, !PT ;  /* 0x000000ab99ab7209 */ /* 0x001fe40007810000 */
[----:B------:R-:W-:Y:S02]  /*f3c0*/  LOP3.LUT P0, RZ, R16, 0x10, RZ, 0xc0, !PT ;  /* 0x0000001010ff7812 */ /* 0x000fe4000780c0ff */
[----:B------:R-:W-:-:S02]  /*f3d0*/  FSETP.NEU.FTZ.AND P4, PT, R171, -INF , PT ;  /* 0xff800000ab00780b */ /* 0x000fc40003f9d000 */
[----:B------:R-:W-:Y:S02]  /*f3e0*/  LOP3.LUT R16, R16, 0xffff7fff, RZ, 0xc0, !PT ;  /* 0xffff7fff10107812 */ /* 0x000fe400078ec0ff */
[----:B------:R-:W-:Y:S02]  /*f3f0*/  FSEL R20, R171, RZ, P4 ;  /* 0x000000ffab147208 */ /* 0x000fe40002000000 */
[----:B------:R-:W-:Y:S02]  /*f400*/  FMNMX.FTZ R179, R159, R179, !PT ;  /* 0x000000b39fb37209 */ /* 0x000fe40007810000 */
[----:B------:R-:W-:Y:S01]  /*f410*/  FSEL R178, R178, -INF , !P3 ;  /* 0xff800000b2b27808 */ /* 0x000fe20005800000 */
[----:B------:R-:W-:Y:S01]  /*f420*/  FADD.FTZ R13, -R20, R13 ;  /* 0x0000000d140d7221 */ /* 0x000fe20000010100 */
[----:B------:R-:W-:Y:S01]  /*f430*/  IMAD.U32 R20, RZ, RZ, UR38 ;  /* 0x00000026ff147e24 */ /* 0x000fe2000f8e00ff */
[----:B------:R-:W-:Y:S02]  /*f440*/  @P0 LOP3.LUT R16, R16, 0x8000, RZ, 0xfc, !PT ;  /* 0x0000800010100812 */ /* 0x000fe400078efcff */
[----:B------:R-:W-:Y:S01]  /*f450*/  FMNMX.FTZ R179, R162, R179, !PT ;  /* 0x000000b3a2b37209 */ /* 0x000fe20007810000 */
[-C--:B------:R-:W-:Y:S01]  /*f460*/  FMUL.FTZ R153, R171, R20.reuse ;  /* 0x00000014ab997220 */ /* 0x080fe20000410000 */
[----:B------:R-:W-:Y:S01]  /*f470*/  LOP3.LUT P0, RZ, R16, 0x40, RZ, 0xc0, !PT ;  /* 0x0000004010ff7812 */ /* 0x000fe2000780c0ff */
[----:B------:R-:W-:Y:S01]  /*f480*/  FMUL.FTZ R13, R13, R20 ;  /* 0x000000140d0d7220 */ /* 0x000fe20000410000 */
[----:B------:R-:W-:-:S02]  /*f490*/  FMNMX.FTZ R179, R163, R179, !PT ;  /* 0x000000b3a3b37209 */ /* 0x000fc40007810000 */
[----:B------:R-:W-:Y:S02]  /*f4a0*/  FSEL R165, R165, -INF , !P0 ;  /* 0xff800000a5a57808 */ /* 0x000fe40004000000 */
[C---:B------:R-:W-:Y:S02]  /*f4b0*/  LOP3.LUT P0, RZ, R16.reuse, 0x8000, RZ, 0xc0, !PT ;  /* 0x0000800010ff7812 */ /* 0x040fe4000780c0ff */
[----:B------:R-:W-:Y:S02]  /*f4c0*/  FSEL R153, R153, RZ, P4 ;  /* 0x000000ff99997208 */ /* 0x000fe40002000000 */
[----:B------:R-:W-:Y:S02]  /*f4d0*/  LOP3.LUT P4, RZ, R16, 0x4, RZ, 0xc0, !PT ;  /* 0x0000000410ff7812 */ /* 0x000fe4000788c0ff */
[----:B------:R-:W-:Y:S01]  /*f4e0*/  FSEL R166, R166, -INF , !P0 ;  /* 0xff800000a6a67808 */ /* 0x000fe20004000000 */
[-CC-:B------:R-:W-:Y:S01]  /*f4f0*/  FFMA.FTZ R218, R218, R20.reuse, -R153.reuse ;  /* 0x00000014dada7223 */ /* 0x180fe20000010899 */
[----:B------:R-:W-:Y:S01]  /*f500*/  FMNMX.FTZ R179, R165, R179, !PT ;  /* 0x000000b3a5b37209 */ /* 0x000fe20007810000 */
        /* <DEDUP_REMOVED lines=15> */
[----:B------:R-:W-:Y:S01]  /*f600*/  LOP3.LUT P0, RZ, R16, 0x4000, RZ, 0xc0, !PT ;  /* 0x0000400010ff7812 */ /* 0x000fe2000780c0ff */
[----:B------:R-:W-:Y:S01]  /*f610*/  MUFU.EX2 R218, R218 ;  /* 0x000000da00da7308 */ /* 0x000fe20000000800 */
[----:B------:R-:W-:-:S02]  /*f620*/  FSEL R168, R168, -INF , !P4 ;  /* 0xff800000a8a87808 */ /* 0x000fc40006000000 */
[----:B------:R-:W-:Y:S02]  /*f630*/  FMNMX.FTZ R181, R166, R179, !PT ;  /* 0x000000b3a6b57209 */ /* 0x000fe40007810000 */
[----:B------:R-:W-:Y:S02]  /*f640*/  FSEL R179, R170, -INF , !P0 ;  /* 0xff800000aab37808 */ /* 0x000fe40004000000 */
[----:B------:R-:W-:Y:S01]  /*f650*/  FMNMX.FTZ R181, R168, R181, !PT ;  /* 0x000000b5a8b57209 */ /* 0x000fe20007810000 */
[----:B------:R-:W-:Y:S01]  /*f660*/  MUFU.EX2 R220, R220 ;  /* 0x000000dc00dc7308 */ /* 0x000fe20000000800 */
[----:B------:R-:W-:Y:S02]  /*f670*/  ISETP.NE.AND P1, PT, R197, RZ, PT ;  /* 0x000000ffc500720c */ /* 0x000fe40003f25270 */
[----:B------:R-:W-:Y:S02]  /*f680*/  FMNMX.FTZ R181, R179, R181, !PT ;  /* 0x000000b5b3b57209 */ /* 0x000fe40007810000 */
[----:B------:R-:W-:-:S02]  /*f690*/  LOP3.LUT P0, RZ, R16, 0x2000, RZ, 0xc0, !PT ;  /* 0x0000200010ff7812 */ /* 0x000fc4000780c0ff */
[----:B------:R-:W-:Y:S01]  /*f6a0*/  FMNMX.FTZ R181, R172, R181, !PT ;  /* 0x000000b5acb57209 */ /* 0x000fe20007810000 */
[----:B------:R-:W-:Y:S03]  /*f6b0*/  MUFU.EX2 R221, R221 ;  /* 0x000000dd00dd7308 */ /* 0x000fe60000000800 */
[----:B------:R-:W-:-:S03]  /*f6c0*/  FMNMX.FTZ R181, R174, R181, !PT ;  /* 0x000000b5aeb57209 */ /* 0x000fc60007810000 */
[----:B------:R-:W-:Y:S01]  /*f6d0*/  @!P1 IMAD R17, R17, 0x40, R194 ;  /* 0x0000004011119824 */ /* 0x000fe200078e02c2 */
[----:B------:R-:W-:Y:S01]  /*f6e0*/  FMNMX.FTZ R170, R176, R181, !PT ;  /* 0x000000b5b0aa7209 */ /* 0x000fe20007810000 */
[----:B------:R-:W-:Y:S02]  /*f6f0*/  MUFU.EX2 R157, R157 ;  /* 0x0000009d009d7308 */ /* 0x000fe40000000800 */
[----:B------:R-:W-:Y:S01]  /*f700*/  @!P1 IMAD R17, R17, 0x4, R2 ;  /* 0x0000000411119824 */ /* 0x000fe200078e0202 */
[----:B------:R-:W-:-:S05]  /*f710*/  FMNMX.FTZ R170, R178, R170, !PT ;  /* 0x000000aab2aa7209 */ /* 0x000fca0007810000 */
[----:B------:R-:W0:Y:S01]  /*f720*/  SHFL.BFLY PT, R181, R170, 0x2, 0x1f ;  /* 0x0c401f00aab57f89 */ /* 0x000e2200000e0000 */
[----:B------:R-:W-:Y:S08]  /*f730*/  MUFU.EX2 R160, R160 ;  /* 0x000000a000a07308 */ /* 0x000ff00000000800 */
[----:B------:R-:W2:Y:S08]  /*f740*/  MUFU.EX2 R161, R161 ;  /* 0x000000a100a17308 */ /* 0x000eb00000000800 */
[----:B------:R-:W-:Y:S01]  /*f750*/  MUFU.EX2 R164, R164 ;  /* 0x000000a400a47308 */ /* 0x000fe20000000800 */
[----:B0-----:R-:W-:-:S07]  /*f760*/  FMNMX.FTZ R170, R170, R181, !PT ;  /* 0x000000b5aaaa7209 */ /* 0x001fce0007810000 */
[----:B------:R-:W0:Y:S01]  /*f770*/  MUFU.EX2 R222, R222 ;  /* 0x000000de00de7308 */ /* 0x000e220000000800 */
[----:B------:R-:W3:Y:S07]  /*f780*/  SHFL.BFLY PT, R181, R170, 0x1, 0x1f ;  /* 0x0c201f00aab57f89 */ /* 0x000eee00000e0000 */
[----:B------:R-:W-:Y:S08]  /*f790*/  MUFU.EX2 R167, R167 ;  /* 0x000000a700a77308 */ /* 0x000ff00000000800 */
[----:B------:R-:W-:Y:S08]  /*f7a0*/  MUFU.EX2 R169, R169 ;  /* 0x000000a900a97308 */ /* 0x000ff00000000800 */
[----:B------:R-:W-:Y:S01]  /*f7b0*/  MUFU.EX2 R173, R173 ;  /* 0x000000ad00ad7308 */ /* 0x000fe20000000800 */
[----:B---3--:R-:W-:-:S04]  /*f7c0*/  FMNMX.FTZ R170, R170, R181, !PT ;  /* 0x000000b5aaaa7209 */ /* 0x008fc80007810000 */
        /* <DEDUP_REMOVED lines=15> */
[--C-:B------:R-:W-:Y:S01]  /*f8c0*/  FFMA.FTZ R224, R166, R20, -R223.reuse ;  /* 0x00000014a6e07223 */ /* 0x100fe200000108df */
[----:B--2---:R-:W-:Y:S01]  /*f8d0*/  F2FP.BF16.F32.PACK_AB R156, R161, R160 ;  /* 0x000000a0a19c723e */ /* 0x004fe200000010ff */
[-CC-:B------:R-:W-:Y:S01]  /*f8e0*/  FFMA.FTZ R168, R168, R20.reuse, -R223.reuse ;  /* 0x00000014a8a87223 */ /* 0x180fe200000108df */
[-CC-:B------:R-:W-:Y:S01]  /*f8f0*/  FFMA.FTZ R179, R179, R20.reuse, -R223.reuse ;  /* 0x00000014b3b37223 */ /* 0x180fe200000108df */
[-CC-:B------:R-:W-:Y:S01]  /*f900*/  FFMA.FTZ R172, R172, R20.reuse, -R223.reuse ;  /* 0x00000014acac7223 */ /* 0x180fe200000108df */
[-CC-:B------:R-:W-:Y:S01]  /*f910*/  FFMA.FTZ R174, R174, R20.reuse, -R223.reuse ;  /* 0x00000014aeae7223 */ /* 0x180fe200000108df */
[-CC-:B------:R-:W-:Y:S01]  /*f920*/  FFMA.FTZ R178, R178, R20.reuse, -R223.reuse ;  /* 0x00000014b2b27223 */ /* 0x180fe200000108df */
[----:B------:R-:W-:Y:S01]  /*f930*/  MUFU.EX2 R155, R155 ;  /* 0x0000009b009b7308 */ /* 0x000fe20000000800 */
[-C--:B---3--:R-:W-:Y:S01]  /*f940*/  FMUL.FTZ R13, R181, R20.reuse ;  /* 0x00000014b50d7220 */ /* 0x088fe20000410000 */
[-CC-:B------:R-:W-:Y:S01]  /*f950*/  FFMA.FTZ R181, R152, R20.reuse, -R223.reuse ;  /* 0x0000001498b57223 */ /* 0x180fe200000108df */
[----:B------:R-:W-:Y:S01]  /*f960*/  FFMA.FTZ R176, R176, R20, -R223 ;  /* 0x00000014b0b07223 */ /* 0x000fe200000108df */
[----:B------:R-:W-:-:S02]  /*f970*/  F2FP.BF16.F32.PACK_AB R152, R220, R218 ;  /* 0x000000dadc98723e */ /* 0x000fc400000010ff */
[----:B0-----:R-:W-:Y:S02]  /*f980*/  F2FP.BF16.F32.PACK_AB R158, R222, R164 ;  /* 0x000000a4de9e723e */ /* 0x001fe400000010ff */
[----:B------:R-:W0:Y:S01]  /*f990*/  MUFU.EX2 R13, R13 ;  /* 0x0000000d000d7308 */ /* 0x000e220000000800 */
[----:B----4-:R-:W-:Y:S01]  /*f9a0*/  @!P1 STS [R17+0x28800], R15 ;  /* 0x0288000f11009388 */ /* 0x010fe20000000800 */
[----:B------:R-:W-:Y:S01]  /*f9b0*/  FFMA.FTZ R3, R15, R3, R218 ;  /* 0x000000030f037223 */ /* 0x000fe200000100da */
[-C--:B------:R-:W-:Y:S01]  /*f9c0*/  FMUL.FTZ R24, R24, R15.reuse ;  /* 0x0000000f18187220 */ /* 0x080fe20000410000 */
[-C--:B------:R-:W-:Y:S01]  /*f9d0*/  FMUL.FTZ R25, R25, R15.reuse ;  /* 0x0000000f19197220 */ /* 0x080fe20000410000 */
[-C--:B------:R-:W-:Y:S01]  /*f9e0*/  FMUL.FTZ R28, R28, R15.reuse ;  /* 0x0000000f1c1c7220 */ /* 0x080fe20000410000 */
[----:B------:R-:W-:Y:S01]  /*f9f0*/  FADD.FTZ R3, R220, R3 ;  /* 0x00000003dc037221 */ /* 0x000fe20000010000 */
[-C--:B------:R-:W-:Y:S01]  /*fa00*/  FMUL.FTZ R29, R29, R15.reuse ;  /* 0x0000000f1d1d7220 */ /* 0x080fe20000410000 */
[----:B------:R-:W-:Y:S01]  /*fa10*/  MUFU.EX2 R181, R181 ;  /* 0x000000b500b57308 */ /* 0x000fe20000000800 */
        /* <DEDUP_REMOVED lines=8> */
[----:B0-----:R0:W-:Y:S01]  /*faa0*/  @!P1 STS [R17+0x28820], R13 ;  /* 0x0288200d11009388 */ /* 0x0011e20000000800 */
[----:B------:R-:W-:Y:S01]  /*fab0*/  FADD.FTZ R3, R160, R3 ;  /* 0x00000003a0037221 */ /* 0x000fe20000010000 */
[----:B------:R-:W-:Y:S01]  /*fac0*/  F2FP.BF16.F32.PACK_AB R160, R169, R167 ;  /* 0x000000a7a9a0723e */ /* 0x000fe200000010ff */
[-C--:B------:R-:W-:Y:S01]  /*fad0*/  FMUL.FTZ R41, R41, R15.reuse ;  /* 0x0000000f29297220 */ /* 0x080fe20000410000 */
[-C--:B------:R-:W-:Y:S01]  /*fae0*/  FMUL.FTZ R44, R44, R15.reuse ;  /* 0x0000000f2c2c7220 */ /* 0x080fe20000410000 */
[----:B------:R-:W-:Y:S01]  /*faf0*/  FADD.FTZ R3, R161, R3 ;  /* 0x00000003a1037221 */ /* 0x000fe20000010000 */
[-C--:B------:R-:W-:Y:S01]  /*fb00*/  FMUL.FTZ R45, R45, R15.reuse ;  /* 0x0000000f2d2d7220 */ /* 0x080fe20000410000 */
[----:B------:R-:W-:Y:S01]  /*fb10*/  MUFU.EX2 R159, R159 ;  /* 0x0000009f009f7308 */ /* 0x000fe20000000800 */
[----:B------:R-:W-:Y:S01]  /*fb20*/  FMUL.FTZ R48, R48, R15 ;  /* 0x0000000f30307220 */ /* 0x000fe20000410000 */
[----:B------:R-:W-:Y:S01]  /*fb30*/  FADD.FTZ R3, R164, R3 ;  /* 0x00000003a4037221 */ /* 0x000fe20000010000 */
[----:B0-----:R-:W-:Y:S01]  /*fb40*/  FFMA.FTZ R17, R154, R20, -R223 ;  /* 0x000000149a117223 */ /* 0x001fe200000108df */
[----:B------:R-:W-:Y:S01]  /*fb50*/  F2FP.BF16.F32.PACK_AB R154, R157, R221 ;  /* 0x000000dd9d9a723e */ /* 0x000fe200000010ff */
[----:B------:R-:W-:Y:S01]  /*fb60*/  FMUL.FTZ R49, R49, R15 ;  /* 0x0000000f31317220 */ /* 0x000fe20000410000 */
[----:B------:R-:W-:Y:S01]  /*fb70*/  FADD.FTZ R3, R222, R3 ;  /* 0x00000003de037221 */ /* 0x000fe20000010000 */
[----:B------:R-:W-:Y:S01]  /*fb80*/  F2FP.BF16.F32.PACK_AB R164, R177, R175 ;  /* 0x000000afb1a4723e */ /* 0x000fe200000010ff */
[----:B------:R-:W-:Y:S01]  /*fb90*/  MUFU.EX2 R157, R183 ;  /* 0x000000b7009d7308 */ /* 0x000fe20000000800 */
[-C--:B------:R-:W-:Y:S01]  /*fba0*/  FMUL.FTZ R52, R52, R15.reuse ;  /* 0x0000000f34347220 */ /* 0x080fe20000410000 */
[----:B------:R-:W-:Y:S01]  /*fbb0*/  FADD.FTZ R3, R167, R3 ;  /* 0x00000003a7037221 */ /* 0x000fe20000010000 */
[-C--:B------:R-:W-:Y:S01]  /*fbc0*/  FMUL.FTZ R53, R53, R15.reuse ;  /* 0x0000000f35357220 */ /* 0x080fe20000410000 */
[-C--:B------:R-:W-:Y:S01]  /*fbd0*/  FMUL.FTZ R56, R56, R15.reuse ;  /* 0x0000000f38387220 */ /* 0x080fe20000410000 */
[-C--:B------:R-:W-:Y:S01]  /*fbe0*/  FMUL.FTZ R57, R57, R15.reuse ;  /* 0x0000000f39397220 */ /* 0x080fe20000410000 */
[----:B------:R-:W-:Y:S01]  /*fbf0*/  FADD.FTZ R3, R169, R3 ;  /* 0x00000003a9037221 */ /* 0x000fe20000010000 */
        /* <DEDUP_REMOVED lines=22> */
[----:B------:R-:W-:Y:S01]  /*fd60*/  FADD.FTZ R0, R181, R0 ;  /* 0x00000000b5007221 */ /* 0x000fe20000010000 */
[-C--:B------:R-:W-:Y:S01]  /*fd70*/  FMUL.FTZ R96, R96, R15.reuse ;  /* 0x0000000f60607220 */ /* 0x080fe20000410000 */
[----:B------:R-:W-:Y:S01]  /*fd80*/  FMUL.FTZ R97, R97, R15 ;  /* 0x0000000f61617220 */ /* 0x000fe20000410000 */
[----:B------:R-:W0:Y:S01]  /*fd90*/  MUFU.EX2 R161, R165 ;  /* 0x000000a500a17308 */ /* 0x000e220000000800 */
[----:B------:R-:W-:Y:S01]  /*fda0*/  FADD.FTZ R0, R155, R0 ;  /* 0x000000009b007221 */ /* 0x000fe20000010000 */
[----:B------:R-:W-:Y:S01]  /*fdb0*/  F2FP.BF16.F32.PACK_AB R155, R182, R155 ;  /* 0x0000009bb69b723e */ /* 0x000fe200000010ff */
[-C--:B------:R-:W-:Y:S01]  /*fdc0*/  FMUL.FTZ R100, R100, R15.reuse ;  /* 0x0000000f64647220 */ /* 0x080fe20000410000 */
[-C--:B------:R-:W-:Y:S01]  /*fdd0*/  FMUL.FTZ R101, R101, R15.reuse ;  /* 0x0000000f65657220 */ /* 0x080fe20000410000 */
[----:B------:R-:W-:Y:S01]  /*fde0*/  FADD.FTZ R0, R182, R0 ;  /* 0x00000000b6007221 */ /* 0x000fe20000010000 */
[-C--:B------:R-:W-:Y:S01]  /*fdf0*/  FMUL.FTZ R104, R104, R15.reuse ;  /* 0x0000000f68687220 */ /* 0x080fe20000410000 */
[----:B------:R-:W-:Y:S01]  /*fe00*/  FMUL.FTZ R105, R105, R15 ;  /* 0x0000000f69697220 */ /* 0x000fe20000410000 */
[----:B------:R-:W3:Y:S01]  /*fe10*/  MUFU.EX2 R162, R225 ;  /* 0x000000e100a27308 */ /* 0x000ee20000000800 */
[----:B------:R-:W-:Y:S01]  /*fe20*/  FADD.FTZ R0, R157, R0 ;  /* 0x000000009d007221 */ /* 0x000fe20000010000 */
[----:B------:R-:W-:Y:S01]  /*fe30*/  F2FP.BF16.F32.PACK_AB R157, R159, R157 ;  /* 0x0000009d9f9d723e */ /* 0x000fe200000010ff */
[-C--:B------:R-:W-:Y:S01]  /*fe40*/  FMUL.FTZ R108, R108, R15.reuse ;  /* 0x0000000f6c6c7220 */ /* 0x080fe20000410000 */
[----:B------:R-:W-:Y:S01]  /*fe50*/  FMUL.FTZ R109, R109, R15 ;  /* 0x0000000f6d6d7220 */ /* 0x000fe20000410000 */
[----:B------:R-:W-:Y:S01]  /*fe60*/  FADD.FTZ R0, R159, R0 ;  /* 0x000000009f007221 */ /* 0x000fe20000010000 */
[----:B--2---:R-:W-:Y:S01]  /*fe70*/  F2FP.BF16.F32.PACK_AB R159, R163, R217 ;  /* 0x000000d9a39f723e */ /* 0x004fe200000010ff */
[-C--:B------:R-:W-:Y:S01]  /*fe80*/  FMUL.FTZ R112, R112, R15.reuse ;  /* 0x0000000f70707220 */ /* 0x080fe20000410000 */
[----:B------:R-:W2:Y:S01]  /*fe90*/  MUFU.EX2 R224, R224 ;  /* 0x000000e000e07308 */ /* 0x000ea20000000800 */
[----:B------:R-:W-:Y:S01]  /*fea0*/  FADD.FTZ R0, R217, R0 ;  /* 0x00000000d9007221 */ /* 0x000fe20000010000 */
[-C--:B------:R-:W-:Y:S01]  /*feb0*/  FMUL.FTZ R113, R113, R15.reuse ;  /* 0x0000000f71717220 */ /* 0x080fe20000410000 */
[-C--:B------:R-:W-:Y:S01]  /*fec0*/  FMUL.FTZ R116, R116, R15.reuse ;  /* 0x0000000f74747220 */ /* 0x080fe20000410000 */
[-C--:B------:R-:W-:Y:S01]  /*fed0*/  FMUL.FTZ R117, R117, R15.reuse ;  /* 0x0000000f75757220 */ /* 0x080fe20000410000 */
[----:B------:R-:W-:Y:S01]  /*fee0*/  FADD.FTZ R0, R163, R0 ;  /* 0x00000000a3007221 */ /* 0x000fe20000010000 */
[-C--:B------:R-:W-:Y:S01]  /*fef0*/  FMUL.FTZ R120, R120, R15.reuse ;  /* 0x0000000f78787220 */ /* 0x080fe20000410000 */
[-C--:B------:R-:W-:Y:S01]  /*ff00*/  FMUL.FTZ R121, R121, R15.reuse ;  /* 0x0000000f79797220 */ /* 0x080fe20000410000 */
[----:B------:R-:W4:Y:S01]  /*ff10*/  MUFU.EX2 R168, R168 ;  /* 0x000000a800a87308 */ /* 0x000f220000000800 */
[----:B0-----:R-:W-:Y:S01]  /*ff20*/  FADD.FTZ R0, R161, R0 ;  /* 0x00000000a1007221 */ /* 0x001fe20000010000 */
[----:B---3--:R-:W-:Y:S01]  /*ff30*/  FADD.FTZ R3, R162, R3 ;  /* 0x00000003a2037221 */ /* 0x008fe20000010000 */
[----:B------:R-:W-:Y:S01]  /*ff40*/  F2FP.BF16.F32.PACK_AB R162, R173, R162 ;  /* 0x000000a2ada2723e */ /* 0x000fe200000010ff */
[-C--:B------:R-:W-:Y:S01]  /*ff50*/  FMUL.FTZ R124, R124, R15.reuse ;  /* 0x0000000f7c7c7220 */ /* 0x080fe20000410000 */
[-C--:B------:R-:W-:Y:S01]  /*ff60*/  FMUL.FTZ R125, R125, R15.reuse ;  /* 0x0000000f7d7d7220 */ /* 0x080fe20000410000 */
[----:B------:R-:W-:Y:S01]  /*ff70*/  FADD.FTZ R3, R173, R3 ;  /* 0x00000003ad037221 */ /* 0x000fe20000010000 */
[----:B------:R-:W-:Y:S01]  /*ff80*/  FMUL.FTZ R128, R128, R15 ;  /* 0x0000000f80807220 */ /* 0x000fe20000410000 */
[----:B------:R-:W0:Y:S01]  /*ff90*/  MUFU.EX2 R179, R179 ;  /* 0x000000b300b37308 */ /* 0x000e220000000800 */
[C---:B--2---:R-:W-:Y:S01]  /*ffa0*/  FADD.FTZ R0, R224.reuse, R0 ;  /* 0x00000000e0007221 */ /* 0x044fe20000010000 */
[----:B------:R-:W-:Y:S01]  /*ffb0*/  FADD.FTZ R3, R175, R3 ;  /* 0x00000003af037221 */ /* 0x000fe20000010000 */
[----:B------:R-:W-:Y:S01]  /*ffc0*/  F2FP.BF16.F32.PACK_AB R161, R224, R161 ;  /* 0x000000a1e0a1723e */ /* 0x000fe200000010ff */
[-C--:B------:R-:W-:Y:S01]  /*ffd0*/  FMUL.FTZ R129, R129, R15.reuse ;  /* 0x0000000f81817220 */ /* 0x080fe20000410000 */
[-C--:B------:R-:W-:Y:S01]  /*ffe0*/  FMUL.FTZ R132, R132, R15.reuse ;  /* 0x0000000f84847220 */ /* 0x080fe20000410000 */
[----:B------:R-:W-:Y:S01]  /*fff0*/  FADD.FTZ R3, R177, R3 ;  /* 0x00000003b1037221 */ /* 0x000fe20000010000 */
[-C--:B------:R-:W-:Y:S01]  /*10000*/  FMUL.FTZ R133, R133, R15.reuse ;  /* 0x0000000f85857220 */ /* 0x080fe20000410000 */
[----:B------:R-:W2:Y:S01]  /*10010*/  MUFU.EX2 R165, R172 ;  /* 0x000000ac00a57308 */ /* 0x000ea20000000800 */
        /* <DEDUP_REMOVED lines=9> */
[----:B------:R-:W-:Y:S01]  /*100b0*/  F2FP.BF16.F32.PACK_AB R163, R179, R168 ;  /* 0x000000a8b3a3723e */ /* 0x000fe200000010ff */
[-C--:B------:R-:W-:Y:S01]  /*100c0*/  FMUL.FTZ R148, R148, R15.reuse ;  /* 0x0000000f94947220 */ /* 0x080fe20000410000 */
[----:B------:R-:W-:Y:S01]  /*100d0*/  FMUL.FTZ R149, R149, R15 ;  /* 0x0000000f95957220 */ /* 0x000fe20000410000 */
[-C--:B------:R-:W-:Y:S01]  /*100e0*/  FMUL.FTZ R26, R26, R13.reuse ;  /* 0x0000000d1a1a7220 */ /* 0x080fe20000410000 */
[-C--:B------:R-:W-:Y:S01]  /*100f0*/  FMUL.FTZ R27, R27, R13.reuse ;  /* 0x0000000d1b1b7220 */ /* 0x080fe20000410000 */
[-C--:B------:R-:W-:Y:S01]  /*10100*/  FMUL.FTZ R30, R30, R13.reuse ;  /* 0x0000000d1e1e7220 */ /* 0x080fe20000410000 */
[----:B------:R-:W0:Y:S01]  /*10110*/  MUFU.EX2 R174, R174 ;  /* 0x000000ae00ae7308 */ /* 0x000e220000000800 */
        /* <DEDUP_REMOVED lines=24> */
[C---:B--2---:R-:W-:Y:S01]  /*102a0*/  FADD.FTZ R3, R153.reuse, R3 ;  /* 0x0000000399037221 */ /* 0x044fe20000010000 */
[----:B------:R-:W-:Y:S01]  /*102b0*/  F2FP.BF16.F32.PACK_AB R166, R153, R166 ;  /* 0x000000a699a6723e */ /* 0x000fe200000010ff */
[----:B------:R-:W-:Y:S01]  /*102c0*/  FMUL.FTZ R66, R66, R13 ;  /* 0x0000000d42427220 */ /* 0x000fe20000410000 */
[----:B------:R-:W-:Y:S01]  /*102d0*/  F2FP.BF16.F32.PACK_AB R153, R181, R17 ;  /* 0x00000011b599723e */ /* 0x000fe200000010ff */
[----:B------:R-:W-:Y:S01]  /*102e0*/  BAR.SYNC.DEFER_BLOCKING 0xf, 0x100 ;  /* 0x03c4000000007b1d */ /* 0x000fe20000010000 */
[-C--:B------:R-:W-:Y:S01]  /*102f0*/  FMUL.FTZ R67, R67, R13.reuse ;  /* 0x0000000d43437220 */ /* 0x080fe20000410000 */
[-C--:B------:R-:W-:Y:S01]  /*10300*/  FMUL.FTZ R70, R70, R13.reuse ;  /* 0x0000000d46467220 */ /* 0x080fe20000410000 */
[-C--:B------:R-:W-:Y:S01]  /*10310*/  FMUL.FTZ R71, R71, R13.reuse ;  /* 0x0000000d47477220 */ /* 0x080fe20000410000 */
[----:B---3--:R-:W-:Y:S01]  /*10320*/  FADD.FTZ R0, R167, R0 ;  /* 0x00000000a7007221 */ /* 0x008fe20000010000 */
[-C--:B------:R-:W-:Y:S01]  /*10330*/  FMUL.FTZ R74, R74, R13.reuse ;  /* 0x0000000d4a4a7220 */ /* 0x080fe20000410000 */
[-C--:B------:R-:W-:Y:S01]  /*10340*/  FMUL.FTZ R75, R75, R13.reuse ;  /* 0x0000000d4b4b7220 */ /* 0x080fe20000410000 */
[-C--:B------:R-:W-:Y:S01]  /*10350*/  FMUL.FTZ R78, R78, R13.reuse ;  /* 0x0000000d4e4e7220 */ /* 0x080fe20000410000 */
[-C--:B------:R-:W-:Y:S01]  /*10360*/  FMUL.FTZ R79, R79, R13.reuse ;  /* 0x0000000d4f4f7220 */ /* 0x080fe20000410000 */
[-C--:B------:R-:W-:Y:S01]  /*10370*/  FMUL.FTZ R82, R82, R13.reuse ;  /* 0x0000000d52527220 */ /* 0x080fe20000410000 */
[-C--:B------:R-:W-:Y:S01]  /*10380*/  FMUL.FTZ R83, R83, R13.reuse ;  /* 0x0000000d53537220 */ /* 0x080fe20000410000 */
[----:B------:R-:W-:Y:S01]  /*10390*/  FMUL.FTZ R86, R86, R13 ;  /* 0x0000000d56567220 */ /* 0x000fe20000410000 */
[C---:B0-----:R-:W-:Y:S01]  /*103a0*/  F2FP.BF16.F32.PACK_AB R167, R178.reuse, R167 ;  /* 0x000000a7b2a7723e */ /* 0x041fe200000010ff */
[----:B------:R-:W-:Y:S01]  /*103b0*/  FADD.FTZ R0, R178, R0 ;  /* 0x00000000b2007221 */ /* 0x000fe20000010000 */
        /* <DEDUP_REMOVED lines=10> */
[----:B------:R0:W-:Y:S01]  /*10460*/  STSM.16.M88.4 [R200+0x26800], R152 ;  /* 0x02680098c8007844 */ /* 0x0001e20000000200 */
[-C--:B------:R-:W-:Y:S01]  /*10470*/  FMUL.FTZ R107, R107, R13.reuse ;  /* 0x0000000d6b6b7220 */ /* 0x080fe20000410000 */
[-C--:B------:R-:W-:Y:S01]  /*10480*/  FMUL.FTZ R110, R110, R13.reuse ;  /* 0x0000000d6e6e7220 */ /* 0x080fe20000410000 */
[-C--:B------:R-:W-:Y:S01]  /*10490*/  FMUL.FTZ R111, R111, R13.reuse ;  /* 0x0000000d6f6f7220 */ /* 0x080fe20000410000 */
[----:B------:R0:W-:Y:S01]  /*104a0*/  STSM.16.M88.4 [R203], R156 ;  /* 0x0000009ccb007844 */ /* 0x0001e20000000200 */
        /* <DEDUP_REMOVED lines=24> */
.L_x_5906:
[----:B------:R2:W3:Y:S01]  /*10630*/  SYNCS.PHASECHK.TRANS64.TRYWAIT P1, [R21+URZ+0x28c50], R213 ;  /* 0x028c50d5150075a7 */ /* 0x0004e2000802017f */
[----:B------:R-:W-:Y:S05]  /*10640*/  @!P0 BRA `(.L_x_5907) ;  /* 0x0000000000048947 */ /* 0x000fea0003800000 */
[----:B------:R-:W-:Y:S01]  /*10650*/  BPT.TRAP 0x1 ;  /* 0x000000040000795c */ /* 0x000fe20000300000 */
.L_x_5907:
[----:B------:R-:W-:Y:S04]  /*10660*/  BSSY B2, `(.L_x_5908) ;  /* 0x0000004000027945 */ /* 0x000fe80003800000 */
[----:B---3--:R-:W-:Y:S05]  /*10670*/  @P1 BRA `(.L_x_5909) ;  /* 0x0000000000081947 */ /* 0x008fea0003800000 */
[----:B------:R-:W3:Y:S02]  /*10680*/  SYNCS.PHASECHK.TRANS64.TRYWAIT P1, [R21+URZ+0x28c50], R213 ;  /* 0x028c50d5150075a7 */ /* 0x000ee4000802017f */
[----:B---3--:R-:W-:Y:S05]  /*10690*/  @!P1 BRA `(.L_x_5910) ;  /* 0x0000014000189947 */ /* 0x008fea0003800000 */
.L_x_5909:
[----:B------:R-:W-:Y:S05]  /*106a0*/  BSYNC B2 ;  /* 0x0000000000027941 */ /* 0x000fea0003800000 */
.L_x_5908:
[----:B------:R-:W-:Y:S01]  /*106b0*/  IMAD R168, R209, 0x1000, R195 ;  /* 0x00001000d1a87824 */ /* 0x000fe200078e02c3 */
[----:B------:R-:W-:Y:S01]  /*106c0*/  WARPGROUP.ARRIVE ;  /* 0x00000000000079c5 */ /* 0x000fe20000000000 */
[----:B------:R-:W-:-:S03]  /*106d0*/  IMAD.MOV.U32 R169, RZ, RZ, 0x40000040 ;  /* 0x40000040ffa97424 */ /* 0x000fc600078e00ff */
[----:B------:R-:W-:Y:S02]  /*106e0*/  R2UR UR6, R168 ;  /* 0x00000000a80672ca */ /* 0x000fe400000e0000 */
[----:B------:R-:W-:Y:S01]  /*106f0*/  R2UR UR7, R169 ;  /* 0x00000000a90772ca */ /* 0x000fe200000e0000 */
[----:B------:R-:W-:-:S12]  /*10700*/  IMAD.MOV.U32 R169, RZ, RZ, 0x40000040 ;  /* 0x40000040ffa97424 */ /* 0x000fd800078e00ff */
        /* <DEDUP_REMOVED lines=34> */
.L_x_5911:
[C---:B------:R-:W-:Y:S01]  /*10930*/  ISETP.GT.AND P1, PT, R12.reuse, R211, PT ;  /* 0x000000d30c00720c */ /* 0x040fe20003f24270 */
[----:B-123--:R-:W-:Y:S02]  /*10940*/  VIADD R21, R21, 0x28c60 ;  /* 0x00028c6015157836 */ /* 0x00efe40000000000 */
[----:B------:R-:W-:Y:S02]  /*10950*/  VIADD R12, R12, 0xffffffff ;  /* 0xffffffff0c0c7836 */ /* 0x000fe40000000000 */
[----:B------:R-:W-:Y:S01]  /*10960*/  IMAD.MOV.U32 R15, RZ, RZ, R170 ;  /* 0x000000ffff0f7224 */ /* 0x000fe200078e00aa */
[----:B------:R-:W-:Y:S01]  /*10970*/  PRMT R21, R186, 0x654, R21 ;  /* 0x00000654ba157816 */ /* 0x000fe20000000015 */
[----:B------:R-:W-:Y:S02]  /*10980*/  IMAD.MOV.U32 R13, RZ, RZ, R171 ;  /* 0x000000ffff0d7224 */ /* 0x000fe400078e00ab */
[----:B------:R-:W-:Y:S01]  /*10990*/  IMAD.MOV.U32 R17, RZ, RZ, R209 ;  /* 0x000000ffff117224 */ /* 0x000fe200078e00d1 */
[----:B------:R0:W-:Y:S03]  /*109a0*/  SYNCS.ARRIVE.TRANS64.RED.A1T0 RZ, [R21+URZ], RZ ;  /* 0x000000ff15ff79a7 */ /* 0x0001e6000810043f */
[----:B------:R-:W-:Y:S05]  /*109b0*/  @P1 BRA `(.L_x_5912) ;  /* 0xffffffd4005c1947 */ /* 0x000fea000383ffff */
[----:B------:R-:W-:Y:S05]  /*109c0*/  BSYNC B0 ;  /* 0x0000000000007941 */ /* 0x000fea0003800000 */
.L_x_5891:
[----:B------:R-:W-:Y:S02]  /*109d0*/  IMAD.MOV.U32 R15, RZ, RZ, R170 ;  /* 0x000000ffff0f7224 */ /* 0x000fe400078e00aa */
[----:B------:R-:W-:Y:S02]  /*109e0*/  IMAD.MOV.U32 R13, RZ, RZ, R171 ;  /* 0x000000ffff0d7224 */ /* 0x000fe400078e00ab */
[----:B------:R-:W-:-:S07]  /*109f0*/  IMAD.MOV.U32 R17, RZ, RZ, R209 ;  /* 0x000000ffff117224 */ /* 0x000fce00078e00d1 */
.L_x_5890:
[----:B------:R-:W-:Y:S05]  /*10a00*/  BSYNC B1 ;  /* 0x0000000000017941 */ /* 0x000fea0003800000 */
.L_x_5889:
[----:B0-----:R-:W0:Y:S01]  /*10a10*/  LDC R21, c[0x0][0x448] ;  /* 0x00011200ff157b82 */ /* 0x001e220000000800 */
[----:B------:R-:W-:Y:S01]  /*10a20*/  VIADD R152, R196, 0x3f ;  /* 0x0000003fc4987836 */ /* 0x000fe20000000000 */
[----:B------:R-:W-:-:S06]  /*10a30*/  ULDC UR4, c[0x0][0x9dc] ;  /* 0x0002770000047ab9 */ /* 0x000fcc0000000800 */
[----:B------:R-:W1:Y:S01]  /*10a40*/  LDC R155, c[0x0][0x9e4] ;  /* 0x00027900ff9b7b82 */ /* 0x000e620000000800 */
[----:B0-----:R-:W-:Y:S02]  /*10a50*/  ISETP.NE.AND P4, PT, R21, 0x1, PT ;  /* 0x000000011500780c */ /* 0x001fe40003f85270 */
[----:B-1----:R-:W-:-:S11]  /*10a60*/  ISETP.GE.AND P5, PT, R155, 0x1, PT ;  /* 0x000000019b00780c */ /* 0x002fd60003fa6270 */
[----:B------:R-:W0:Y:S08]  /*10a70*/  @P4 LDC R153, c[0x0][0x44c] ;  /* 0x00011300ff994b82 */ /* 0x000e300000000800 */
[----:B------:R-:W1:Y:S01]  /*10a80*/  @P4 LDC R21, c[0x0][0x450] ;  /* 0x00011400ff154b82 */ /* 0x000e620000000800 */
[----:B0-----:R-:W-:-:S05]  /*10a90*/  @P4 IMAD.HI.U32 R153, R152, R153, RZ ;  /* 0x0000009998994227 */ /* 0x001fca00078e00ff */
[----:B-1----:R-:W-:Y:S02]  /*10aa0*/  @P4 SHF.R.U32.HI R152, RZ, R21, R153 ;  /* 0x00000015ff984219 */ /* 0x002fe40000011699 */
[----:B------:R-:W-:-:S05]  /*10ab0*/  IADD3 R21, R184, 0x1, -R23 ;  /* 0x00000001b8157810 */ /* 0x000fca0007ffe817 */
[----:B------:R-:W-:-:S04]  /*10ac0*/  IMAD.IADD R152, R21, 0x1, R152 ;  /* 0x0000000115987824 */ /* 0x000fc800078e0298 */
[----:B------:R-:W-:Y:S01]  /*10ad0*/  VIADD R21, R152, -UR4 ;  /* 0x8000000498157c36 */ /* 0x000fe20008000000 */
[----:B------:R-:W-:Y:S06]  /*10ae0*/  @!P5 BRA `(.L_x_5913) ;  /* 0x000000000048d947 */ /* 0x000fec0003800000 */
[----:B------:R-:W-:Y:S01]  /*10af0*/  IMAD.MOV.U32 R154, RZ, RZ, R152 ;  /* 0x000000ffff9a7224 */ /* 0x000fe200078e0098 */
[----:B------:R-:W-:Y:S04]  /*10b00*/  BSSY B0, `(.L_x_5914) ;  /* 0x000000e000007945 */ /* 0x000fe80003800000 */
        /* <DEDUP_REMOVED lines=9> */
.L_x_5915:
[----:B------:R-:W-:-:S13]  /*10ba0*/  ISETP.NE.AND P1, PT, R155, 0x1, PT ;  /* 0x000000019b00780c */ /* 0x000fda0003f25270 */
[----:B------:R-:W0:Y:S02]  /*10bb0*/  @P1 LDC.64 R152, c[0x0][0x9e8] ;  /* 0x00027a00ff981b82 */ /* 0x000e240000000a00 */
[----:B0-----:R-:W-:-:S05]  /*10bc0*/  @P1 IMAD.HI.U32 R152, R154, R152, RZ ;  /* 0x000000989a981227 */ /* 0x001fca00078e00ff */
[----:B------:R-:W-:-:S07]  /*10bd0*/  @P1 SHF.R.U32.HI R154, RZ, R153, R152 ;  /* 0x00000099ff9a1219 */ /* 0x000fce0000011698 */
.L_x_5916:
[----:B------:R-:W-:Y:S05]  /*10be0*/  BSYNC B0 ;  /* 0x0000000000007941 */ /* 0x000fea0003800000 */
.L_x_5914:
[----:B------:R-:W-:-:S05]  /*10bf0*/  IMAD R154, R154, R155, RZ ;  /* 0x0000009b9a9a7224 */ /* 0x000fca00078e02ff */
[----:B------:R-:W-:-:S07]  /*10c00*/  VIMNMX R21, R21, R154, !PT ;  /* 0x0000009a15157248 */ /* 0x000fce0007fe0100 */
.L_x_5913:
[----:B------:R-:W-:Y:S01]  /*10c10*/  VIADD R21, R21, 0x3f ;  /* 0x0000003f15157836 */ /* 0x000fe20000000000 */
[----:B------:R-:W-:Y:S04]  /*10c20*/  BSSY B1, `(.L_x_5917) ;  /* 0x00001f1000017945 */ /* 0x000fe80003800000 */
[----:B------:R-:W-:-:S04]  /*10c30*/  SHF.R.S32.HI R152, RZ, 0x1f, R21 ;  /* 0x0000001fff987819 */ /* 0x000fc80000011415 */
[----:B------:R-:W-:-:S04]  /*10c40*/  LEA.HI R152, R152, R21, RZ, 0x6 ;  /* 0x0000001598987211 */ /* 0x000fc800078f30ff */
[----:B------:R-:W-:-:S04]  /*10c50*/  SHF.R.S32.HI R21, RZ, 0x6, R152 ;  /* 0x00000006ff157819 */ /* 0x000fc80000011498 */
        /* <DEDUP_REMOVED lines=8> */
.L_x_5932:
[----:B------:R-:W-:Y:S02]  /*10ce0*/  VIADD R17, R217, 0x1 ;  /* 0x00000001d9117836 */ /* 0x000fe40000000000 */
[----:B0-----:R-:W-:Y:S02]  /*10cf0*/  IMAD.MOV.U32 R12, RZ, RZ, R209 ;  /* 0x000000ffff0c7224 */ /* 0x001fe400078e00d1 */
[----:B------:R-:W-:Y:S01]  /*10d00*/  VIADD R209, R209, 0xffffffff ;  /* 0xffffffffd1d17836 */ /* 0x000fe20000000000 */
[C---:B------:R-:W-:Y:S02]  /*10d10*/  ISETP.NE.AND P2, PT, R17.reuse, 0x2, PT ;  /* 0x000000021100780c */ /* 0x040fe40003f45270 */
[----:B------:R-:W-:Y:S02]  /*10d20*/  ISETP.GT.AND P1, PT, R12, R21, PT ;  /* 0x000000150c00720c */ /* 0x000fe40003f24270 */
[----:B------:R-:W-:Y:S02]  /*10d30*/  SEL R12, RZ, 0x1, P2 ;  /* 0x00000001ff0c7807 */ /* 0x000fe40001000000 */
[----:B------:R-:W-:-:S02]  /*10d40*/  SEL R17, R17, RZ, P2 ;  /* 0x000000ff11117207 */ /* 0x000fc40001000000 */
[----:B------:R-:W-:Y:S01]  /*10d50*/  LOP3.LUT R22, R22, R12, RZ, 0x3c, !PT ;  /* 0x0000000c16167212 */ /* 0x000fe200078e3cff */
[----:B------:R-:W-:Y:S06]  /*10d60*/  @!P0 BRA `(.L_x_5920) ;  /* 0x0000000000048947 */ /* 0x000fec0003800000 */
[----:B------:R-:W-:Y:S01]  /*10d70*/  BPT.TRAP 0x1 ;  /* 0x000000040000795c */ /* 0x000fe20000300000 */
.L_x_5920:
[----:B------:R-:W-:Y:S01]  /*10d80*/  IMAD R12, R17, 0x8, R2 ;  /* 0x00000008110c7824 */ /* 0x000fe200078e0202 */
[----:B------:R-:W-:-:S04]  /*10d90*/  SHF.L.U32 R211, R22, 0x1f, RZ ;  /* 0x0000001f16d37819 */ /* 0x000fc800000006ff */
[----:B------:R0:W1:Y:S01]  /*10da0*/  SYNCS.PHASECHK.TRANS64.TRYWAIT P2, [R12+URZ+0x28c30], R211 ;  /* 0x028c30d30c0075a7 */ /* 0x000062000804017f */
[----:B------:R-:W-:Y:S05]  /*10db0*/  @!P0 BRA `(.L_x_5921) ;  /* 0x0000000000048947 */ /* 0x000fea0003800000 */
[----:B------:R-:W-:Y:S01]  /*10dc0*/  BPT.TRAP 0x1 ;  /* 0x000000040000795c */ /* 0x000fe20000300000 */
.L_x_5921:
[----:B------:R-:W-:Y:S01]  /*10dd0*/  BSSY B2, `(.L_x_5922) ;  /* 0x0000006000027945 */ /* 0x000fe20003800000 */
[----:B------:R-:W-:Y:S02]  /*10de0*/  IMAD R156, R17, 0x200, R14 ;  /* 0x00000200119c7824 */ /* 0x000fe400078e020e */
[----:B------:R-:W-:Y:S01]  /*10df0*/  IMAD.MOV.U32 R157, RZ, RZ, 0x40000040 ;  /* 0x40000040ff9d7424 */ /* 0x000fe200078e00ff */
[----:B-1----:R-:W-:Y:S06]  /*10e00*/  @P2 BRA `(.L_x_5923) ;  /* 0x0000000000082947 */ /* 0x002fec0003800000 */
[----:B------:R-:W1:Y:S02]  /*10e10*/  SYNCS.PHASECHK.TRANS64.TRYWAIT P2, [R12+URZ+0x28c30], R211 ;  /* 0x028c30d30c0075a7 */ /* 0x000e64000804017f */
[----:B-1----:R-:W-:Y:S05]  /*10e20*/  @!P2 BRA `(.L_x_5924) ;  /* 0x000001380048a947 */ /* 0x002fea0003800000 */
.L_x_5923:
[----:B------:R-:W-:Y:S05]  /*10e30*/  BSYNC B2 ;  /* 0x0000000000027941 */ /* 0x000fea0003800000 */
.L_x_5922:
        /* <DEDUP_REMOVED lines=36> */
.L_x_5925:
        /* <DEDUP_REMOVED lines=41> */
[----:B----4-:R-:W-:-:S02]  /*11310*/  FMNMX.FTZ R13, R153, R13, !PT ;  /* 0x0000000d990d7209 */ /* 0x010fc40007810000 */
[----:B------:R-:W-:-:S05]  /*11320*/  ISETP.NE.AND P2, PT, R197, RZ, PT ;  /* 0x000000ffc500720c */ /* 0x000fca0003f45270 */
        /* <DEDUP_REMOVED lines=22> */
[----:B------:R-:W-:Y:S01]  /*11490*/  MUFU.TANH R154, R154 ;  /* 0x0000009a009a7308 */ /* 0x000fe20000002400 */
[----:B----4-:R-:W-:-:S07]  /*114a0*/  FMNMX.FTZ R13, R177, R13, !PT ;  /* 0x0000000db10d7209 */ /* 0x010fce0007810000 */
[----:B------:R-:W-:Y:S01]  /*114b0*/  MUFU.TANH R155, R155 ;  /* 0x0000009b009b7308 */ /* 0x000fe20000002400 */
[----:B--2---:R-:W-:-:S05]  /*114c0*/  FMNMX.FTZ R13, R181, R13, !PT ;  /* 0x0000000db50d7209 */ /* 0x004fca0007810000 */
[----:B------:R-:W2:Y:S02]  /*114d0*/  SHFL.BFLY PT, R20, R13, 0x2, 0x1f ;  /* 0x0c401f000d147f89 */ /* 0x000ea400000e0000 */
[----:B------:R-:W-:Y:S08]  /*114e0*/  MUFU.TANH R158, R158 ;  /* 0x0000009e009e7308 */ /* 0x000ff00000002400 */
[----:B------:R-:W-:Y:S08]  /*114f0*/  MUFU.TANH R159, R159 ;  /* 0x0000009f009f7308 */ /* 0x000ff00000002400 */
[----:B------:R-:W-:Y:S01]  /*11500*/  MUFU.TANH R162, R162 ;  /* 0x000000a200a27308 */ /* 0x000fe20000002400 */
[----:B--2---:R-:W-:-:S07]  /*11510*/  FMNMX.FTZ R13, R13, R20, !PT ;  /* 0x000000140d0d7209 */ /* 0x004fce0007810000 */
[----:B------:R-:W-:Y:S01]  /*11520*/  MUFU.TANH R163, R163 ;  /* 0x000000a300a37308 */ /* 0x000fe20000002400 */
[----:B------:R-:W2:Y:S07]  /*11530*/  SHFL.BFLY PT, R20, R13, 0x1, 0x1f ;  /* 0x0c201f000d147f89 */ /* 0x000eae00000e0000 */
[----:B------:R-:W-:Y:S08]  /*11540*/  MUFU.TANH R166, R166 ;  /* 0x000000a600a67308 */ /* 0x000ff00000002400 */
[----:B------:R-:W-:Y:S08]  /*11550*/  MUFU.TANH R167, R167 ;  /* 0x000000a700a77308 */ /* 0x000ff00000002400 */
[----:B------:R-:W-:Y:S01]  /*11560*/  MUFU.TANH R170, R170 ;  /* 0x000000aa00aa7308 */ /* 0x000fe20000002400 */
[----:B--2---:R-:W-:Y:S01]  /*11570*/  FMNMX.FTZ R13, R13, R20, !PT ;  /* 0x000000140d0d7209 */ /* 0x004fe20007810000 */
        /* <DEDUP_REMOVED lines=19> */
[-CC-:B------:R-:W-:Y:S01]  /*116b0*/  FFMA.FTZ R173, R173, R20.reuse, -R218.reuse ;  /* 0x00000014adad7223 */ /* 0x180fe200000108da */
[-CC-:B------:R-:W-:Y:S01]  /*116c0*/  FFMA.FTZ R176, R176, R20.reuse, -R218.reuse ;  /* 0x00000014b0b07223 */ /* 0x180fe200000108da */
[-CC-:B------:R-:W-:Y:S01]  /*116d0*/  FFMA.FTZ R177, R177, R20.reuse, -R218.reuse ;  /* 0x00000014b1b17223 */ /* 0x180fe200000108da */
[----:B------:R-:W-:-:S04]  /*116e0*/  FFMA.FTZ R181, R181, R20, -R218 ;  /* 0x00000014b5b57223 */ /* 0x000fc800000108da */
[----:B------:R-:W4:Y:S01]  /*116f0*/  MUFU.EX2 R152, R152 ;  /* 0x0000009800987308 */ /* 0x000f220000000800 */
[-C--:B--2---:R-:W-:Y:S01]  /*11700*/  FMUL.FTZ R24, R24, R180.reuse ;  /* 0x000000b418187220 */ /* 0x084fe20000410000 */
[-C--:B------:R-:W-:Y:S01]  /*11710*/  FMUL.FTZ R25, R25, R180.reuse ;  /* 0x000000b419197220 */ /* 0x080fe20000410000 */
[-C--:B------:R-:W-:Y:S01]  /*11720*/  FMUL.FTZ R28, R28, R180.reuse ;  /* 0x000000b41c1c7220 */ /* 0x080fe20000410000 */
[-C--:B------:R-:W-:Y:S01]  /*11730*/  FMUL.FTZ R29, R29, R180.reuse ;  /* 0x000000b41d1d7220 */ /* 0x080fe20000410000 */
[-C--:B------:R-:W-:Y:S01]  /*11740*/  FMUL.FTZ R32, R32, R180.reuse ;  /* 0x000000b420207220 */ /* 0x080fe20000410000 */
[-C--:B------:R-:W-:Y:S01]  /*11750*/  FMUL.FTZ R33, R33, R180.reuse ;  /* 0x000000b421217220 */ /* 0x080fe20000410000 */
[-C--:B------:R-:W-:Y:S01]  /*11760*/  FMUL.FTZ R36, R36, R180.reuse ;  /* 0x000000b424247220 */ /* 0x080fe20000410000 */
[----:B------:R-:W-:Y:S01]  /*11770*/  MUFU.TANH R174, R174 ;  /* 0x000000ae00ae7308 */ /* 0x000fe20000002400 */
[----:B---3--:R-:W-:Y:S01]  /*11780*/  FFMA.FTZ R3, R180, R3, R15 ;  /* 0x00000003b4037223 */ /* 0x008fe2000001000f */
[-C--:B------:R-:W-:Y:S01]  /*11790*/  FMUL.FTZ R37, R37, R180.reuse ;  /* 0x000000b425257220 */ /* 0x080fe20000410000 */
[-C--:B------:R-:W-:Y:S01]  /*117a0*/  FMUL.FTZ R40, R40, R180.reuse ;  /* 0x000000b428287220 */ /* 0x080fe20000410000 */
[-C--:B------:R-:W-:Y:S01]  /*117b0*/  FMUL.FTZ R41, R41, R180.reuse ;  /* 0x000000b429297220 */ /* 0x080fe20000410000 */
[-C--:B------:R-:W-:Y:S01]  /*117c0*/  FMUL.FTZ R44, R44, R180.reuse ;  /* 0x000000b42c2c7220 */ /* 0x080fe20000410000 */
[-C--:B------:R-:W-:Y:S01]  /*117d0*/  FMUL.FTZ R45, R45, R180.reuse ;  /* 0x000000b42d2d7220 */ /* 0x080fe20000410000 */
[----:B------:R-:W-:Y:S01]  /*117e0*/  FMUL.FTZ R48, R48, R180 ;  /* 0x000000b430307220 */ /* 0x000fe20000410000 */
[----:B------:R-:W-:Y:S01]  /*117f0*/  MUFU.TANH R175, R175 ;  /* 0x000000af00af7308 */ /* 0x000fe20000002400 */
[C---:B----4-:R-:W-:Y:S01]  /*11800*/  FADD.FTZ R3, R152.reuse, R3 ;  /* 0x0000000398037221 */ /* 0x050fe20000010000 */
[----:B------:R-:W-:Y:S01]  /*11810*/  F2FP.BF16.F32.PACK_AB R152, R152, R15 ;  /* 0x0000000f9898723e */ /* 0x000fe200000010ff */
[----:B------:R-:W-:-:S02]  /*11820*/  VIADD R15, R12, 0x28c40 ;  /* 0x00028c400c0f7836 */ /* 0x000fc40000000000 */
[-C--:B------:R-:W-:Y:S01]  /*11830*/  FMUL.FTZ R49, R49, R180.reuse ;  /* 0x000000b431317220 */ /* 0x080fe20000410000 */
[-C--:B------:R-:W-:Y:S01]  /*11840*/  FMUL.FTZ R52, R52, R180.reuse ;  /* 0x000000b434347220 */ /* 0x080fe20000410000 */
[-C--:B------:R-:W-:Y:S01]  /*11850*/  FMUL.FTZ R53, R53, R180.reuse ;  /* 0x000000b435357220 */ /* 0x080fe20000410000 */
[-C--:B------:R-:W-:Y:S01]  /*11860*/  FMUL.FTZ R56, R56, R180.reuse ;  /* 0x000000b438387220 */ /* 0x080fe20000410000 */
[----:B------:R-:W-:Y:S01]  /*11870*/  PRMT R15, R186, 0x654, R15 ;  /* 0x00000654ba0f7816 */ /* 0x000fe2000000000f */
[----:B------:R-:W-:Y:S01]  /*11880*/  MUFU.TANH R178, R178 ;  /* 0x000000b200b27308 */ /* 0x000fe20000002400 */
[-C--:B------:R-:W-:Y:S01]  /*11890*/  FMUL.FTZ R57, R57, R180.reuse ;  /* 0x000000b439397220 */ /* 0x080fe20000410000 */
[-C--:B------:R-:W-:Y:S01]  /*118a0*/  FMUL.FTZ R60, R60, R180.reuse ;  /* 0x000000b43c3c7220 */ /* 0x080fe20000410000 */
[----:B------:R2:W-:Y:S01]  /*118b0*/  SYNCS.ARRIVE.TRANS64.RED.A1T0 RZ, [R15+URZ], RZ ;  /* 0x000000ff0fff79a7 */ /* 0x0005e2000810043f */
[-C--:B------:R-:W-:Y:S01]  /*118c0*/  FMUL.FTZ R61, R61, R180.reuse ;  /* 0x000000b43d3d7220 */ /* 0x080fe20000410000 */
[-C--:B------:R-:W-:Y:S01]  /*118d0*/  FMUL.FTZ R64, R64, R180.reuse ;  /* 0x000000b440407220 */ /* 0x080fe20000410000 */
[-C--:B------:R-:W-:Y:S01]  /*118e0*/  FMUL.FTZ R65, R65, R180.reuse ;  /* 0x000000b441417220 */ /* 0x080fe20000410000 */
[-C--:B------:R-:W-:Y:S01]  /*118f0*/  FMUL.FTZ R68, R68, R180.reuse ;  /* 0x000000b444447220 */ /* 0x080fe20000410000 */
[----:B------:R-:W-:Y:S01]  /*11900*/  MUFU.TANH R179, R179 ;  /* 0x000000b300b37308 */ /* 0x000fe20000002400 */
[-C--:B------:R-:W-:Y:S01]  /*11910*/  FMUL.FTZ R69, R69, R180.reuse ;  /* 0x000000b445457220 */ /* 0x080fe20000410000 */
[-C--:B------:R-:W-:Y:S01]  /*11920*/  FMUL.FTZ R72, R72, R180.reuse ;  /* 0x000000b448487220 */ /* 0x080fe20000410000 */
[----:B--2---:R-:W-:Y:S01]  /*11930*/  FMNMX.FTZ R15, R154, R213, !PT ;  /* 0x000000d59a0f7209 */ /* 0x004fe20007810000 */
[-C--:B------:R-:W-:Y:S01]  /*11940*/  FMUL.FTZ R73, R73, R180.reuse ;  /* 0x000000b449497220 */ /* 0x080fe20000410000 */
[-C--:B------:R-:W-:Y:S01]  /*11950*/  FMUL.FTZ R76, R76, R180.reuse ;  /* 0x000000b44c4c7220 */ /* 0x080fe20000410000 */
[-C--:B------:R-:W-:Y:S01]  /*11960*/  FMUL.FTZ R77, R77, R180.reuse ;  /* 0x000000b44d4d7220 */ /* 0x080fe20000410000 */
[----:B------:R-:W-:Y:S01]  /*11970*/  FMNMX.FTZ R15, R155, R15, !PT ;  /* 0x0000000f9b0f7209 */ /* 0x000fe20007810000 */
[----:B------:R-:W-:Y:S01]  /*11980*/  MUFU.TANH R182, R182 ;  /* 0x000000b600b67308 */ /* 0x000fe20000002400 */
[-C--:B------:R-:W-:Y:S01]  /*11990*/  FMUL.FTZ R80, R80, R180.reuse ;  /* 0x000000b450507220 */ /* 0x080fe20000410000 */
[-C--:B------:R-:W-:Y:S01]  /*119a0*/  FMUL.FTZ R81, R81, R180.reuse ;  /* 0x000000b451517220 */ /* 0x080fe20000410000 */
[----:B------:R-:W-:Y:S01]  /*119b0*/  FMNMX.FTZ R15, R158, R15, !PT ;  /* 0x0000000f9e0f7209 */ /* 0x000fe20007810000 */
        /* <DEDUP_REMOVED lines=12> */
[----:B------:R-:W2:Y:S01]  /*11a80*/  MUFU.EX2 R153, R153 ;  /* 0x0000009900997308 */ /* 0x000ea20000000800 */
[-C--:B------:R-:W-:Y:S01]  /*11a90*/  FMUL.FTZ R100, R100, R180.reuse ;  /* 0x000000b464647220 */ /* 0x080fe20000410000 */
[-C--:B------:R-:W-:Y:S01]  /*11aa0*/  FMUL.FTZ R101, R101, R180.reuse ;  /* 0x000000b465657220 */ /* 0x080fe20000410000 */
[----:B------:R-:W-:Y:S01]  /*11ab0*/  FMNMX.FTZ R15, R166, R15, !PT ;  /* 0x0000000fa60f7209 */ /* 0x000fe20007810000 */
[-C--:B------:R-:W-:Y:S01]  /*11ac0*/  FMUL.FTZ R104, R104, R180.reuse ;  /* 0x000000b468687220 */ /* 0x080fe20000410000 */
[-C--:B------:R-:W-:Y:S01]  /*11ad0*/  FMUL.FTZ R105, R105, R180.reuse ;  /* 0x000000b469697220 */ /* 0x080fe20000410000 */
[-C--:B------:R-:W-:Y:S01]  /*11ae0*/  FMUL.FTZ R108, R108, R180.reuse ;  /* 0x000000b46c6c7220 */ /* 0x080fe20000410000 */
[----:B------:R-:W-:Y:S01]  /*11af0*/  FMNMX.FTZ R15, R167, R15, !PT ;  /* 0x0000000fa70f7209 */ /* 0x000fe20007810000 */
[----:B------:R-:W3:Y:S01]  /*11b00*/  MUFU.EX2 R156, R156 ;  /* 0x0000009c009c7308 */ /* 0x000ee20000000800 */
[-C--:B------:R-:W-:Y:S01]  /*11b10*/  FMUL.FTZ R109, R109, R180.reuse ;  /* 0x000000b46d6d7220 */ /* 0x080fe20000410000 */
[-C--:B------:R-:W-:Y:S01]  /*11b20*/  FMUL.FTZ R112, R112, R180.reuse ;  /* 0x000000b470707220 */ /* 0x080fe20000410000 */
[----:B------:R-:W-:Y:S01]  /*11b30*/  FMNMX.FTZ R15, R170, R15, !PT ;  /* 0x0000000faa0f7209 */ /* 0x000fe20007810000 */
[-C--:B------:R-:W-:Y:S01]  /*11b40*/  FMUL.FTZ R113, R113, R180.reuse ;  /* 0x000000b471717220 */ /* 0x080fe20000410000 */
[-C--:B------:R-:W-:Y:S01]  /*11b50*/  FMUL.FTZ R116, R116, R180.reuse ;  /* 0x000000b474747220 */ /* 0x080fe20000410000 */
[-C--:B------:R-:W-:Y:S01]  /*11b60*/  FMUL.FTZ R117, R117, R180.reuse ;  /* 0x000000b475757220 */ /* 0x080fe20000410000 */
[----:B------:R-:W-:Y:S01]  /*11b70*/  FMNMX.FTZ R15, R171, R15, !PT ;  /* 0x0000000fab0f7209 */ /* 0x000fe20007810000 */
[----:B------:R-:W4:Y:S01]  /*11b80*/  MUFU.EX2 R157, R157 ;  /* 0x0000009d009d7308 */ /* 0x000f220000000800 */
[----:B--2---:R-:W-:Y:S01]  /*11b90*/  FADD.FTZ R3, R153, R3 ;  /* 0x0000000399037221 */ /* 0x004fe20000010000 */
[-C--:B------:R-:W-:Y:S01]  /*11ba0*/  FMUL.FTZ R120, R120, R180.reuse ;  /* 0x000000b478787220 */ /* 0x080fe20000410000 */
[----:B------:R-:W-:Y:S01]  /*11bb0*/  FMNMX.FTZ R15, R174, R15, !PT ;  /* 0x0000000fae0f7209 */ /* 0x000fe20007810000 */
[-C--:B------:R-:W-:Y:S01]  /*11bc0*/  FMUL.FTZ R121, R121, R180.reuse ;  /* 0x000000b479797220 */ /* 0x080fe20000410000 */
[-C--:B------:R-:W-:Y:S01]  /*11bd0*/  FMUL.FTZ R124, R124, R180.reuse ;  /* 0x000000b47c7c7220 */ /* 0x080fe20000410000 */
[-C--:B------:R-:W-:Y:S01]  /*11be0*/  FMUL.FTZ R125, R125, R180.reuse ;  /* 0x000000b47d7d7220 */ /* 0x080fe20000410000 */
[----:B------:R-:W-:Y:S01]  /*11bf0*/  FMNMX.FTZ R15, R175, R15, !PT ;  /* 0x0000000faf0f7209 */ /* 0x000fe20007810000 */
[----:B------:R-:W-:Y:S01]  /*11c00*/  MUFU.EX2 R161, R161 ;  /* 0x000000a100a17308 */ /* 0x000fe20000000800 */
[----:B---3--:R-:W-:Y:S01]  /*11c10*/  FADD.FTZ R3, R156, R3 ;  /* 0x000000039c037221 */ /* 0x008fe20000010000 */
[-C--:B------:R-:W-:Y:S01]  /*11c20*/  FMUL.FTZ R128, R128, R180.reuse ;  /* 0x000000b480807220 */ /* 0x080fe20000410000 */
[----:B------:R-:W-:Y:S01]  /*11c30*/  FMNMX.FTZ R15, R178, R15, !PT ;  /* 0x0000000fb20f7209 */ /* 0x000fe20007810000 */
[-C--:B------:R-:W-:Y:S01]  /*11c40*/  FMUL.FTZ R129, R129, R180.reuse ;  /* 0x000000b481817220 */ /* 0x080fe20000410000 */
[-C--:B------:R-:W-:Y:S01]  /*11c50*/  FMUL.FTZ R132, R132, R180.reuse ;  /* 0x000000b484847220 */ /* 0x080fe20000410000 */
[-C--:B------:R-:W-:Y:S01]  /*11c60*/  FMUL.FTZ R133, R133, R180.reuse ;  /* 0x000000b485857220 */ /* 0x080fe20000410000 */
[----:B------:R-:W-:Y:S01]  /*11c70*/  FMNMX.FTZ R15, R179, R15, !PT ;  /* 0x0000000fb30f7209 */ /* 0x000fe20007810000 */
[----:B------:R-:W-:Y:S01]  /*11c80*/  MUFU.EX2 R164, R164 ;  /* 0x000000a400a47308 */ /* 0x000fe20000000800 */
[----:B----4-:R-:W-:Y:S01]  /*11c90*/  FADD.FTZ R3, R157, R3 ;  /* 0x000000039d037221 */ /* 0x010fe20000010000 */
[-C--:B------:R-:W-:Y:S01]  /*11ca0*/  FMUL.FTZ R136, R136, R180.reuse ;  /* 0x000000b488887220 */ /* 0x080fe20000410000 */
[----:B------:R-:W-:Y:S01]  /*11cb0*/  FMNMX.FTZ R15, R182, R15, !PT ;  /* 0x0000000fb60f7209 */ /* 0x000fe20007810000 */
        /* <DEDUP_REMOVED lines=8> */
[----:B------:R-:W2:Y:S01]  /*11d40*/  SHFL.BFLY PT, R218, R15, 0x2, 0x1f ;  /* 0x0c401f000fda7f89 */ /* 0x000ea200000e0000 */
[----:B------:R-:W-:-:S03]  /*11d50*/  FMUL.FTZ R149, R149, R180 ;  /* 0x000000b495957220 */ /* 0x000fc60000410000 */
[----:B------:R-:W-:Y:S08]  /*11d60*/  MUFU.EX2 R172, R172 ;  /* 0x000000ac00ac7308 */ /* 0x000ff00000000800 */
[----:B------:R-:W-:Y:S08]  /*11d70*/  MUFU.EX2 R173, R173 ;  /* 0x000000ad00ad7308 */ /* 0x000ff00000000800 */
[----:B------:R-:W-:Y:S01]  /*11d80*/  MUFU.EX2 R176, R176 ;  /* 0x000000b000b07308 */ /* 0x000fe20000000800 */
[----:B--2---:R-:W-:-:S07]  /*11d90*/  FMNMX.FTZ R15, R15, R218, !PT ;  /* 0x000000da0f0f7209 */ /* 0x004fce0007810000 */
[----:B------:R-:W-:Y:S01]  /*11da0*/  MUFU.EX2 R218, R160 ;  /* 0x000000a000da7308 */ /* 0x000fe20000000800 */
[----:B------:R-:W2:Y:S07]  /*11db0*/  SHFL.BFLY PT, R220, R15, 0x1, 0x1f ;  /* 0x0c201f000fdc7f89 */ /* 0x000eae00000e0000 */
[----:B------:R-:W-:Y:S08]  /*11dc0*/  MUFU.EX2 R160, R165 ;  /* 0x000000a500a07308 */ /* 0x000ff00000000800 */
[----:B------:R3:W-:Y:S08]  /*11dd0*/  MUFU.EX2 R165, R168 ;  /* 0x000000a800a57308 */ /* 0x0007f00000000800 */
[----:B------:R-:W-:Y:S01]  /*11de0*/  MUFU.EX2 R177, R177 ;  /* 0x000000b100b17308 */ /* 0x000fe20000000800 */
[----:B--2---:R-:W-:-:S05]  /*11df0*/  FMNMX.FTZ R15, R15, R220, !PT ;  /* 0x000000dc0f0f7209 */ /* 0x004fca0007810000 */
[----:B---3--:R-:W-:Y:S01]  /*11e00*/  FADD.FTZ R168, -R15, R213 ;  /* 0x000000d50fa87221 */ /* 0x008fe20000010100 */
[----:B------:R-:W-:-:S03]  /*11e10*/  @!P2 IMAD R213, R217, 0x40, R194 ;  /* 0x00000040d9d5a824 */ /* 0x000fc600078e02c2 */
[----:B------:R-:W-:Y:S01]  /*11e20*/  FMUL.FTZ R168, R168, R20 ;  /* 0x00000014a8a87220 */ /* 0x000fe20000410000 */
[----:B------:R-:W-:-:S05]  /*11e30*/  @!P2 IMAD R213, R213, 0x4, R2 ;  /* 0x00000004d5d5a824 */ /* 0x000fca00078e0202 */
[----:B------:R-:W2:Y:S01]  /*11e40*/  MUFU.EX2 R168, R168 ;  /* 0x000000a800a87308 */ /* 0x000ea20000000800 */
[----:B------:R-:W-:Y:S04]  /*11e50*/  @!P2 STS [R213+0x28800], R180 ;  /* 0x028800b4d500a388 */ /* 0x000fe80000000800 */
[----:B--2---:R2:W-:Y:S01]  /*11e60*/  @!P2 STS [R213+0x28820], R168 ;  /* 0x028820a8d500a388 */ /* 0x0045e20000000800 */
        /* <DEDUP_REMOVED lines=9> */
[----:B--2---:R-:W-:Y:S01]  /*11f00*/  FMUL.FTZ R213, R15, R20 ;  /* 0x000000140fd57220 */ /* 0x004fe20000410000 */
[-C--:B------:R-:W-:Y:S01]  /*11f10*/  FMUL.FTZ R43, R43, R168.reuse ;  /* 0x000000a82b2b7220 */ /* 0x080fe20000410000 */
[-C--:B------:R-:W-:Y:S01]  /*11f20*/  FMUL.FTZ R46, R46, R168.reuse ;  /* 0x000000a82e2e7220 */ /* 0x080fe20000410000 */
[----:B------:R-:W-:Y:S01]  /*11f30*/  FMUL.FTZ R47, R47, R168 ;  /* 0x000000a82f2f7220 */ /* 0x000fe20000410000 */
        /* <DEDUP_REMOVED lines=12> */
[----:B------:R2:W3:Y:S01]  /*12000*/  MUFU.EX2 R181, R154 ;  /* 0x0000009a00b57308 */ /* 0x0004e20000000800 */
[-CC-:B------:R-:W-:Y:S01]  /*12010*/  FFMA.FTZ R175, R175, R20.reuse, -R213.reuse ;  /* 0x00000014afaf7223 */ /* 0x180fe200000108d5 */
[-CC-:B------:R-:W-:Y:S01]  /*12020*/  FFMA.FTZ R178, R178, R20.reuse, -R213.reuse ;  /* 0x00000014b2b27223 */ /* 0x180fe200000108d5 */
[-CC-:B------:R-:W-:Y:S01]  /*12030*/  FFMA.FTZ R179, R179, R20.reuse, -R213.reuse ;  /* 0x00000014b3b37223 */ /* 0x180fe200000108d5 */
[-CC-:B------:R-:W-:Y:S01]  /*12040*/  FFMA.FTZ R182, R182, R20.reuse, -R213.reuse ;  /* 0x00000014b6b67223 */ /* 0x180fe200000108d5 */
[----:B------:R-:W-:Y:S01]  /*12050*/  FFMA.FTZ R183, R183, R20, -R213 ;  /* 0x00000014b7b77223 */ /* 0x000fe200000108d5 */
[-C--:B------:R-:W-:Y:S01]  /*12060*/  FMUL.FTZ R50, R50, R168.reuse ;  /* 0x000000a832327220 */ /* 0x080fe20000410000 */
[-C--:B------:R-:W-:Y:S01]  /*12070*/  FMUL.FTZ R51, R51, R168.reuse ;  /* 0x000000a833337220 */ /* 0x080fe20000410000 */
[----:B------:R-:W4:Y:S01]  /*12080*/  MUFU.EX2 R155, R155 ;  /* 0x0000009b009b7308 */ /* 0x000f220000000800 */
[----:B--2---:R-:W-:Y:S01]  /*12090*/  F2FP.BF16.F32.PACK_AB R154, R156, R153 ;  /* 0x000000999c9a723e */ /* 0x004fe200000010ff */
[-C--:B------:R-:W-:Y:S01]  /*120a0*/  FMUL.FTZ R54, R54, R168.reuse ;  /* 0x000000a836367220 */ /* 0x080fe20000410000 */
[----:B------:R-:W-:Y:S01]  /*120b0*/  F2FP.BF16.F32.PACK_AB R156, R218, R157 ;  /* 0x0000009dda9c723e */ /* 0x000fe200000010ff */
[-C--:B------:R-:W-:Y:S01]  /*120c0*/  FMUL.FTZ R55, R55, R168.reuse ;  /* 0x000000a837377220 */ /* 0x080fe20000410000 */
[-C--:B------:R-:W-:Y:S01]  /*120d0*/  FMUL.FTZ R58, R58, R168.reuse ;  /* 0x000000a83a3a7220 */ /* 0x080fe20000410000 */
[-C--:B------:R-:W-:Y:S01]  /*120e0*/  FMUL.FTZ R59, R59, R168.reuse ;  /* 0x000000a83b3b7220 */ /* 0x080fe20000410000 */
[----:B------:R-:W-:Y:S01]  /*120f0*/  FMUL.FTZ R62, R62, R168 ;  /* 0x000000a83e3e7220 */ /* 0x000fe20000410000 */
[----:B------:R-:W2:Y:S01]  /*12100*/  MUFU.EX2 R158, R158 ;  /* 0x0000009e009e7308 */ /* 0x000ea20000000800 */
[----:B---3--:R-:W-:Y:S01]  /*12110*/  FFMA.FTZ R153, R168, R0, R181 ;  /* 0x00000000a8997223 */ /* 0x008fe200000100b5 */
[----:B------:R-:W-:Y:S01]  /*12120*/  FADD.FTZ R0, R218, R3 ;  /* 0x00000003da007221 */ /* 0x000fe20000010000 */
[-C--:B------:R-:W-:Y:S01]  /*12130*/  FMUL.FTZ R63, R63, R168.reuse ;  /* 0x000000a83f3f7220 */ /* 0x080fe20000410000 */
[-C--:B------:R-:W-:Y:S01]  /*12140*/  FMUL.FTZ R66, R66, R168.reuse ;  /* 0x000000a842427220 */ /* 0x080fe20000410000 */
[-C--:B------:R-:W-:Y:S01]  /*12150*/  FMUL.FTZ R67, R67, R168.reuse ;  /* 0x000000a843437220 */ /* 0x080fe20000410000 */
[----:B------:R-:W-:Y:S01]  /*12160*/  FADD.FTZ R0, R161, R0 ;  /* 0x00000000a1007221 */ /* 0x000fe20000010000 */
[-C--:B------:R-:W-:Y:S01]  /*12170*/  FMUL.FTZ R70, R70, R168.reuse ;  /* 0x000000a846467220 */ /* 0x080fe20000410000 */
[----:B------:R-:W3:Y:S01]  /*12180*/  MUFU.EX2 R159, R159 ;  /* 0x0000009f009f7308 */ /* 0x000ee20000000800 */
[----:B----4-:R-:W-:Y:S01]  /*12190*/  FADD.FTZ R153, R155, R153 ;  /* 0x000000999b997221 */ /* 0x010fe20000010000 */
[----:B------:R-:W-:Y:S01]  /*121a0*/  FADD.FTZ R0, R164, R0 ;  /* 0x00000000a4007221 */ /* 0x000fe20000010000 */
[-C--:B------:R-:W-:Y:S01]  /*121b0*/  FMUL.FTZ R71, R71, R168.reuse ;  /* 0x000000a847477220 */ /* 0x080fe20000410000 */
[-C--:B------:R-:W-:Y:S01]  /*121c0*/  FMUL.FTZ R74, R74, R168.reuse ;  /* 0x000000a84a4a7220 */ /* 0x080fe20000410000 */
[----:B------:R-:W-:Y:S01]  /*121d0*/  FMUL.FTZ R75, R75, R168 ;  /* 0x000000a84b4b7220 */ /* 0x000fe20000410000 */
[----:B------:R-:W-:Y:S01]  /*121e0*/  FADD.FTZ R0, R160, R0 ;  /* 0x00000000a0007221 */ /* 0x000fe20000010000 */
[C---:B------:R-:W-:Y:S01]  /*121f0*/  F2FP.BF16.F32.PACK_AB R160, R165.reuse, R160 ;  /* 0x000000a0a5a0723e */ /* 0x040fe200000010ff */
[----:B------:R-:W4:Y:S01]  /*12200*/  MUFU.EX2 R162, R162 ;  /* 0x000000a200a27308 */ /* 0x000f220000000800 */
[----:B--2---:R-:W-:Y:S01]  /*12210*/  FADD.FTZ R3, R158, R153 ;  /* 0x000000999e037221 */ /* 0x004fe20000010000 */
[----:B------:R-:W-:Y:S01]  /*12220*/  FADD.FTZ R0, R165, R0 ;  /* 0x00000000a5007221 */ /* 0x000fe20000010000 */
[----:B------:R-:W-:Y:S01]  /*12230*/  F2FP.BF16.F32.PACK_AB R153, R155, R181 ;  /* 0x000000b59b99723e */ /* 0x000fe200000010ff */
[-C--:B------:R-:W-:Y:S01]  /*12240*/  FMUL.FTZ R78, R78, R168.reuse ;  /* 0x000000a84e4e7220 */ /* 0x080fe20000410000 */
[-C--:B------:R-:W-:Y:S01]  /*12250*/  FMUL.FTZ R79, R79, R168.reuse ;  /* 0x000000a84f4f7220 */ /* 0x080fe20000410000 */
[----:B------:R-:W-:Y:S01]  /*12260*/  FADD.FTZ R0, R169, R0 ;  /* 0x00000000a9007221 */ /* 0x000fe20000010000 */
[----:B------:R-:W-:Y:S01]  /*12270*/  FMUL.FTZ R82, R82, R168 ;  /* 0x000000a852527220 */ /* 0x000fe20000410000 */
[----:B------:R-:W2:Y:S01]  /*12280*/  MUFU.EX2 R163, R163 ;  /* 0x000000a300a37308 */ /* 0x000ea20000000800 */
[C---:B---3--:R-:W-:Y:S01]  /*12290*/  FADD.FTZ R3, R159.reuse, R3 ;  /* 0x000000039f037221 */ /* 0x048fe20000010000 */
[----:B------:R-:W-:Y:S01]  /*122a0*/  F2FP.BF16.F32.PACK_AB R155, R159, R158 ;  /* 0x0000009e9f9b723e */ /* 0x000fe200000010ff */
[----:B------:R-:W-:Y:S01]  /*122b0*/  BAR.SYNC.DEFER_BLOCKING 0xf, 0x100 ;  /* 0x03c4000000007b1d */ /* 0x000fe20000010000 */
[----:B------:R-:W-:Y:S01]  /*122c0*/  FADD.FTZ R0, R172, R0 ;  /* 0x00000000ac007221 */ /* 0x000fe20000010000 */
[----:B------:R-:W-:Y:S01]  /*122d0*/  F2FP.BF16.F32.PACK_AB R158, R164, R161 ;  /* 0x000000a1a49e723e */ /* 0x000fe200000010ff */
[-C--:B------:R-:W-:Y:S01]  /*122e0*/  FMUL.FTZ R83, R83, R168.reuse ;  /* 0x000000a853537220 */ /* 0x080fe20000410000 */
[----:B------:R-:W-:Y:S01]  /*122f0*/  F2FP.BF16.F32.PACK_AB R164, R176, R173 ;  /* 0x000000adb0a4723e */ /* 0x000fe200000010ff */
[----:B------:R-:W-:Y:S01]  /*12300*/  FADD.FTZ R0, R173, R0 ;  /* 0x00000000ad007221 */ /* 0x000fe20000010000 */
[----:B------:R-:W3:Y:S01]  /*12310*/  MUFU.EX2 R217, R217 ;  /* 0x000000d900d97308 */ /* 0x000ee20000000800 */
[----:B----4-:R-:W-:Y:S01]  /*12320*/  FADD.FTZ R3, R162, R3 ;  /* 0x00000003a2037221 */ /* 0x010fe20000010000 */
[-C--:B------:R-:W-:Y:S01]  /*12330*/  FMUL.FTZ R86, R86, R168.reuse ;  /* 0x000000a856567220 */ /* 0x080fe20000410000 */
[----:B------:R-:W-:Y:S01]  /*12340*/  FADD.FTZ R0, R176, R0 ;  /* 0x00000000b0007221 */ /* 0x000fe20000010000 */
[-C--:B------:R-:W-:Y:S01]  /*12350*/  FMUL.FTZ R87, R87, R168.reuse ;  /* 0x000000a857577220 */ /* 0x080fe20000410000 */
[-C--:B------:R-:W-:Y:S01]  /*12360*/  FMUL.FTZ R90, R90, R168.reuse ;  /* 0x000000a85a5a7220 */ /* 0x080fe20000410000 */
[-C--:B------:R-:W-:Y:S01]  /*12370*/  FMUL.FTZ R91, R91, R168.reuse ;  /* 0x000000a85b5b7220 */ /* 0x080fe20000410000 */
[----:B------:R-:W-:Y:S01]  /*12380*/  FMUL.FTZ R94, R94, R168 ;  /* 0x000000a85e5e7220 */ /* 0x000fe20000410000 */
[----:B------:R-:W4:Y:S01]  /*12390*/  MUFU.EX2 R167, R167 ;  /* 0x000000a700a77308 */ /* 0x000f220000000800 */
[C---:B--2---:R-:W-:Y:S01]  /*123a0*/  FADD.FTZ R3, R163.reuse, R3 ;  /* 0x00000003a3037221 */ /* 0x044fe20000010000 */
[----:B------:R-:W-:Y:S01]  /*123b0*/  F2FP.BF16.F32.PACK_AB R157, R163, R162 ;  /* 0x000000a2a39d723e */ /* 0x000fe200000010ff */
[-C--:B------:R-:W-:Y:S01]  /*123c0*/  FMUL.FTZ R95, R95, R168.reuse ;  /* 0x000000a85f5f7220 */ /* 0x080fe20000410000 */
[----:B------:R-:W-:Y:S01]  /*123d0*/  F2FP.BF16.F32.PACK_AB R162, R172, R169 ;  /* 0x000000a9aca2723e */ /* 0x000fe200000010ff */
[----:B------:R-:W-:Y:S01]  /*123e0*/  FADD.FTZ R169, R177, R0 ;  /* 0x00000000b1a97221 */ /* 0x000fe20000010000 */
[-C--:B------:R-:W-:Y:S01]  /*123f0*/  FMUL.FTZ R98, R98, R168.reuse ;  /* 0x000000a862627220 */ /* 0x080fe20000410000 */
[-C--:B------:R-:W-:Y:S01]  /*12400*/  FMUL.FTZ R99, R99, R168.reuse ;  /* 0x000000a863637220 */ /* 0x080fe20000410000 */
[----:B------:R-:W2:Y:S01]  /*12410*/  MUFU.EX2 R170, R170 ;  /* 0x000000aa00aa7308 */ /* 0x000ea20000000800 */
[----:B---3--:R-:W-:Y:S01]  /*12420*/  FADD.FTZ R3, R217, R3 ;  /* 0x00000003d9037221 */ /* 0x008fe20000010000 */
[----:B------:R3:W-:Y:S01]  /*12430*/  STSM.16.M88.4 [R200+0x26800], R152 ;  /* 0x02680098c8007844 */ /* 0x0007e20000000200 */
[-C--:B------:R-:W-:Y:S01]  /*12440*/  FMUL.FTZ R102, R102, R168.reuse ;  /* 0x000000a866667220 */ /* 0x080fe20000410000 */
[-C--:B------:R-:W-:Y:S01]  /*12450*/  FMUL.FTZ R103, R103, R168.reuse ;  /* 0x000000a867677220 */ /* 0x080fe20000410000 */
[-C--:B------:R-:W-:Y:S01]  /*12460*/  FMUL.FTZ R106, R106, R168.reuse ;  /* 0x000000a86a6a7220 */ /* 0x080fe20000410000 */
[-C--:B------:R-:W-:Y:S01]  /*12470*/  FMUL.FTZ R107, R107, R168.reuse ;  /* 0x000000a86b6b7220 */ /* 0x080fe20000410000 */
[-C--:B------:R-:W-:Y:S01]  /*12480*/  FMUL.FTZ R110, R110, R168.reuse ;  /* 0x000000a86e6e7220 */ /* 0x080fe20000410000 */
[----:B------:R-:W5:Y:S01]  /*12490*/  MUFU.EX2 R171, R171 ;  /* 0x000000ab00ab7308 */ /* 0x000f620000000800 */
        /* <DEDUP_REMOVED lines=16> */
[C---:B-----5:R-:W-:Y:S01]  /*125a0*/  FADD.FTZ R3, R171.reuse, R3 ;  /* 0x00000003ab037221 */ /* 0x060fe20000010000 */
[----:B------:R-:W-:Y:S01]  /*125b0*/  F2FP.BF16.F32.PACK_AB R161, R171, R170 ;  /* 0x000000aaaba1723e */ /* 0x000fe200000010ff */
[-C--:B------:R-:W-:Y:S01]  /*125c0*/  FMUL.FTZ R131, R131, R168.reuse ;  /* 0x000000a883837220 */ /* 0x080fe20000410000 */
[-C--:B------:R-:W-:Y:S01]  /*125d0*/  FMUL.FTZ R134, R134, R168.reuse ;  /* 0x000000a886867220 */ /* 0x080fe20000410000 */
[-C--:B------:R-:W-:Y:S01]  /*125e0*/  FMUL.FTZ R135, R135, R168.reuse ;  /* 0x000000a887877220 */ /* 0x080fe20000410000 */
[-C--:B------:R-:W-:Y:S01]  /*125f0*/  FMUL.FTZ R138, R138, R168.reuse ;  /* 0x000000a88a8a7220 */ /* 0x080fe20000410000 */
[-C--:B------:R-:W-:Y:S01]  /*12600*/  FMUL.FTZ R139, R139, R168.reuse ;  /* 0x000000a88b8b7220 */ /* 0x080fe20000410000 */
[----:B------:R-:W5:Y:S01]  /*12610*/  MUFU.EX2 R178, R178 ;  /* 0x000000b200b27308 */ /* 0x000f620000000800 */
[----:B----4-:R-:W-:Y:S01]  /*12620*/  FADD.FTZ R3, R174, R3 ;  /* 0x00000003ae037221 */ /* 0x010fe20000010000 */
[-C--:B------:R-:W-:Y:S01]  /*12630*/  FMUL.FTZ R142, R142, R168.reuse ;  /* 0x000000a88e8e7220 */ /* 0x080fe20000410000 */
[-C--:B------:R-:W-:Y:S01]  /*12640*/  FMUL.FTZ R143, R143, R168.reuse ;  /* 0x000000a88f8f7220 */ /* 0x080fe20000410000 */
[-C--:B------:R-:W-:Y:S01]  /*12650*/  FMUL.FTZ R146, R146, R168.reuse ;  /* 0x000000a892927220 */ /* 0x080fe20000410000 */
[-C--:B------:R-:W-:Y:S01]  /*12660*/  FMUL.FTZ R147, R147, R168.reuse ;  /* 0x000000a893937220 */ /* 0x080fe20000410000 */
[-C--:B------:R-:W-:Y:S01]  /*12670*/  FMUL.FTZ R150, R150, R168.reuse ;  /* 0x000000a896967220 */ /* 0x080fe20000410000 */
[----:B------:R-:W-:Y:S01]  /*12680*/  FMUL.FTZ R151, R151, R168 ;  /* 0x000000a897977220 */ /* 0x000fe20000410000 */
[----:B------:R-:W4:Y:S01]  /*12690*/  MUFU.EX2 R179, R179 ;  /* 0x000000b300b37308 */ /* 0x000f220000000800 */
[C---:B--2---:R-:W-:Y:S01]  /*126a0*/  FADD.FTZ R3, R175.reuse, R3 ;  /* 0x00000003af037221 */ /* 0x044fe20000010000 */
[----:B------:R-:W-:-:S05]  /*126b0*/  F2FP.BF16.F32.PACK_AB R163, R175, R174 ;  /* 0x000000aeafa3723e */ /* 0x000fca00000010ff */
[----:B------:R3:W-:Y:S01]  /*126c0*/  STSM.16.M88.4 [R201], R160 ;  /* 0x000000a0c9007844 */ /* 0x0007e20000000200 */
[----:B------:R-:W2:Y:S01]  /*126d0*/  MUFU.EX2 R167, R182 ;  /* 0x000000b600a77308 */ /* 0x000ea20000000800 */
[----:B-----5:R-:W-:-:S07]  /*126e0*/  FADD.FTZ R3, R178, R3 ;  /* 0x00000003b2037221 */ /* 0x020fce0000010000 */
[----:B------:R-:W5:Y:S01]  /*126f0*/  MUFU.EX2 R183, R183 ;  /* 0x000000b700b77308 */ /* 0x000f620000000800 */
[C---:B----4-:R-:W-:Y:S01]  /*12700*/  FADD.FTZ R3, R179.reuse, R3 ;  /* 0x00000003b3037221 */ /* 0x050fe20000010000 */
[----:B------:R-:W-:-:S03]  /*12710*/  F2FP.BF16.F32.PACK_AB R165, R179, R178 ;  /* 0x000000b2b3a5723e */ /* 0x000fc600000010ff */
[----:B--2---:R-:W-:Y:S01]  /*12720*/  FADD.FTZ R0, R167, R3 ;  /* 0x00000003a7007221 */ /* 0x004fe20000010000 */
[C---:B------:R-:W-:Y:S01]  /*12730*/  FADD.FTZ R3, R166.reuse, R169 ;  /* 0x000000a9a6037221 */ /* 0x040fe20000010000 */
[----:B------:R-:W-:Y:S02]  /*12740*/  F2FP.BF16.F32.PACK_AB R166, R166, R177 ;  /* 0x000000b1a6a6723e */ /* 0x000fe400000010ff */
[C---:B-----5:R-:W-:Y:S01]  /*12750*/  F2FP.BF16.F32.PACK_AB R167, R183.reuse, R167 ;  /* 0x000000a7b7a7723e */ /* 0x060fe200000010ff */
[----:B------:R-:W-:-:S04]  /*12760*/  FADD.FTZ R0, R183, R0 ;  /* 0x00000000b7007221 */ /* 0x000fc80000010000 */
[----:B------:R3:W-:Y:S01]  /*12770*/  STSM.16.M88.4 [R202], R164 ;  /* 0x000000a4ca007844 */ /* 0x0007e20000000200 */
[----:B------:R-:W-:Y:S05]  /*12780*/  @!P0 BRA `(.L_x_5926) ;  /* 0x0000000000048947 */ /* 0x000fea0003800000 */
[----:B------:R-:W-:Y:S01]  /*12790*/  BPT.TRAP 0x1 ;  /* 0x000000040000795c */ /* 0x000fe20000300000 */
.L_x_5926:
[----:B------:R2:W4:Y:S01]  /*127a0*/  SYNCS.PHASECHK.TRANS64.TRYWAIT P2, [R12+URZ+0x28c50], R211 ;  /* 0x028c50d30c0075a7 */ /* 0x000522000804017f */
[----:B------:R-:W-:Y:S05]  /*127b0*/  @!P0 BRA `(.L_x_5927) ;  /* 0x0000000000048947 */ /* 0x000fea0003800000 */
[----:B------:R-:W-:Y:S01]  /*127c0*/  BPT.TRAP 0x1 ;  /* 0x000000040000795c */ /* 0x000fe20000300000 */
.L_x_5927:
[----:B------:R-:W-:Y:S04]  /*127d0*/  BSSY B2, `(.L_x_5928) ;  /* 0x0000004000027945 */ /* 0x000fe80003800000 */
[----:B----4-:R-:W-:Y:S05]  /*127e0*/  @P2 BRA `(.L_x_5929) ;  /* 0x0000000000082947 */ /* 0x010fea0003800000 */
[----:B------:R-:W4:Y:S02]  /*127f0*/  SYNCS.PHASECHK.TRANS64.TRYWAIT P2, [R12+URZ+0x28c50], R211 ;  /* 0x028c50d30c0075a7 */ /* 0x000f24000804017f */
[----:B----4-:R-:W-:Y:S05]  /*12800*/  @!P2 BRA `(.L_x_5930) ;  /* 0x0000011c00e4a947 */ /* 0x010fea0003800000 */
.L_x_5929:
[----:B------:R-:W-:Y:S05]  /*12810*/  BSYNC B2 ;  /* 0x0000000000027941 */ /* 0x000fea0003800000 */
.L_x_5928:
        /* <DEDUP_REMOVED lines=8> */
[----:B---3--:R-:W-:Y:S01]  /*128a0*/  VIADD R152, R168, 0x80 ;  /* 0x00000080a8987836 */ /* 0x008fe20000000000 */
        /* <DEDUP_REMOVED lines=31> */
.L_x_5931:
[----:B012-4-:R-:W-:Y:S02]  /*12aa0*/  VIADD R12, R12, 0x28c60 ;  /* 0x00028c600c0c7836 */ /* 0x017fe40000000000 */
[----:B------:R-:W-:Y:S02]  /*12ab0*/  IMAD.MOV.U32 R213, RZ, RZ, R15 ;  /* 0x000000ffffd57224 */ /* 0x000fe400078e000f */
[----:B------:R-:W-:Y:S01]  /*12ac0*/  IMAD.MOV.U32 R218, RZ, RZ, R13 ;  /* 0x000000ffffda7224 */ /* 0x000fe200078e000d */
[----:B------:R-:W-:Y:S01]  /*12ad0*/  PRMT R12, R186, 0x654, R12 ;  /* 0x00000654ba0c7816 */ /* 0x000fe2000000000c */
[----:B------:R-:W-:-:S03]  /*12ae0*/  IMAD.MOV.U32 R217, RZ, RZ, R17 ;  /* 0x000000ffffd97224 */ /* 0x000fc600078e0011 */
[----:B------:R0:W-:Y:S01]  /*12af0*/  SYNCS.ARRIVE.TRANS64.RED.A1T0 RZ, [R12+URZ], RZ ;  /* 0x000000ff0cff79a7 */ /* 0x0001e2000810043f */
[----:B------:R-:W-:Y:S05]  /*12b00*/  @P1 BRA `(.L_x_5932) ;  /* 0xffffffe000741947 */ /* 0x000fea000383ffff */
[----:B------:R-:W-:Y:S05]  /*12b10*/  BSYNC B0 ;  /* 0x0000000000007941 */ /* 0x000fea0003800000 */
.L_x_5919:
[----:B0-----:R-:W-:-:S07]  /*12b20*/  IMAD.MOV.U32 R12, RZ, RZ, R209 ;  /* 0x000000ffff0c7224 */ /* 0x001fce00078e00d1 */
.L_x_5918:
[----:B------:R-:W-:Y:S05]  /*12b30*/  BSYNC B1 ;  /* 0x0000000000017941 */ /* 0x000fea0003800000 */
.L_x_5917:
[----:B------:R-:W-:Y:S01]  /*12b40*/  ISETP.GE.AND P1, PT, R12, R207, PT ;  /* 0x000000cf0c00720c */ /* 0x000fe20003f26270 */
[----:B------:R-:W-:-:S12]  /*12b50*/  BSSY B0, `(.L_x_5933) ;  /* 0x0000291000007945 */ /* 0x000fd80003800000 */
[----:B------:R-:W-:Y:S05]  /*12b60*/  @!P1 BRA `(.L_x_5934) ;  /* 0x00000028003c9947 */ /* 0x000fea0003800000 */
[----:B------:R-:W-:Y:S02]  /*12b70*/  IMAD.MOV.U32 R211, RZ, RZ, R15 ;  /* 0x000000ffffd37224 */ /* 0x000fe400078e000f */
[----:B------:R-:W-:Y:S02]  /*12b80*/  IMAD.MOV.U32 R213, RZ, RZ, R13 ;  /* 0x000000ffffd57224 */ /* 0x000fe400078e000d */
[----:B------:R-:W-:-:S07]  /*12b90*/  IMAD.MOV.U32 R217, RZ, RZ, R17 ;  /* 0x000000ffffd97224 */ /* 0x000fce00078e0011 */
.L_x_5955:
[----:B------:R-:W-:-:S05]  /*12ba0*/  VIADD R17, R217, 0x1 ;  /* 0x00000001d9117836 */ /* 0x000fca0000000000 */
[----:B------:R-:W-:-:S04]  /*12bb0*/  ISETP.NE.AND P1, PT, R17, 0x2, PT ;  /* 0x000000021100780c */ /* 0x000fc80003f25270 */
[----:B------:R-:W-:Y:S02]  /*12bc0*/  SEL R13, RZ, 0x1, P1 ;  /* 0x00000001ff0d7807 */ /* 0x000fe40000800000 */
[----:B------:R-:W-:Y:S02]  /*12bd0*/  SEL R17, R17, RZ, P1 ;  /* 0x000000ff11117207 */ /* 0x000fe40000800000 */
[----:B------:R-:W-:Y:S01]  /*12be0*/  LOP3.LUT R22, R22, R13, RZ, 0x3c, !PT ;  /* 0x0000000d16167212 */ /* 0x000fe200078e3cff */
[----:B0-----:R-:W-:Y:S06]  /*12bf0*/  @!P0 BRA `(.L_x_5935) ;  /* 0x0000000000048947 */ /* 0x001fec0003800000 */
[----:B------:R-:W-:Y:S01]  /*12c00*/  BPT.TRAP 0x1 ;  /* 0x000000040000795c */ /* 0x000fe20000300000 */
.L_x_5935:
[----:B------:R-:W-:Y:S01]  /*12c10*/  IMAD R21, R17, 0x8, R2 ;  /* 0x0000000811157824 */ /* 0x000fe200078e0202 */
[----:B------:R-:W-:-:S04]  /*12c20*/  SHF.L.U32 R209, R22, 0x1f, RZ ;  /* 0x0000001f16d17819 */ /* 0x000fc800000006ff */
[----:B------:R0:W1:Y:S01]  /*12c30*/  SYNCS.PHASECHK.TRANS64.TRYWAIT P1, [R21+URZ+0x28c30], R209 ;  /* 0x028c30d1150075a7 */ /* 0x000062000802017f */
[----:B------:R-:W-:Y:S05]  /*12c40*/  @!P0 BRA `(.L_x_5936) ;  /* 0x0000000000048947 */ /* 0x000fea0003800000 */
[----:B------:R-:W-:Y:S01]  /*12c50*/  BPT.TRAP 0x1 ;  /* 0x000000040000795c */ /* 0x000fe20000300000 */
.L_x_5936:
[----:B------:R-:W-:Y:S01]  /*12c60*/  BSSY B1, `(.L_x_5937) ;  /* 0x0000006000017945 */ /* 0x000fe20003800000 */
[----:B------:R-:W-:Y:S02]  /*12c70*/  IMAD R156, R17, 0x200, R14 ;  /* 0x00000200119c7824 */ /* 0x000fe400078e020e */
[----:B------:R-:W-:Y:S01]  /*12c80*/  IMAD.MOV.U32 R157, RZ, RZ, 0x40000040 ;  /* 0x40000040ff9d7424 */ /* 0x000fe200078e00ff */
[----:B-1----:R-:W-:Y:S06]  /*12c90*/  @P1 BRA `(.L_x_5938) ;  /* 0x0000000000081947 */ /* 0x002fec0003800000 */
[----:B------:R-:W1:Y:S02]  /*12ca0*/  SYNCS.PHASECHK.TRANS64.TRYWAIT P1, [R21+URZ+0x28c30], R209 ;  /* 0x028c30d1150075a7 */ /* 0x000e64000802017f */
[----:B-1----:R-:W-:Y:S05]  /*12cb0*/  @!P1 BRA `(.L_x_5939) ;  /* 0x0000011800cc9947 */ /* 0x002fea0003800000 */
.L_x_5938:
[----:B------:R-:W-:Y:S05]  /*12cc0*/  BSYNC B1 ;  /* 0x0000000000017941 */ /* 0x000fea0003800000 */
.L_x_5937:
        /* <DEDUP_REMOVED lines=36> */
.L_x_5940:
[----:B------:R-:W2:Y:S01]  /*12f10*/  @P4 LDC R20, c[0x0][0x44c] ;  /* 0x00011300ff144b82 */ /* 0x000ea20000000800 */
[----:B------:R-:W-:Y:S01]  /*12f20*/  IMAD.IADD R13, R206, 0x1, R196 ;  /* 0x00000001ce0d7824 */ /* 0x000fe200078e02c4 */
[----:B------:R-:W-:Y:S02]  /*12f30*/  ULDC UR4, c[0x0][0x9d8] ;  /* 0x0002760000047ab9 */ /* 0x000fe40000000800 */
[----:B------:R-:W-:Y:S01]  /*12f40*/  FMUL.FTZ R221, R157, UR4 ;  /* 0x000000049ddd7c20 */ /* 0x000fe20008410000 */
[----:B------:R-:W-:Y:S01]  /*12f50*/  FMUL.FTZ R222, R161, UR4 ;  /* 0x00000004a1de7c20 */ /* 0x000fe20008410000 */
[----:B------:R-:W-:Y:S01]  /*12f60*/  FMUL.FTZ R220, R156, UR4 ;  /* 0x000000049cdc7c20 */ /* 0x000fe20008410000 */
[----:B------:R-:W-:Y:S01]  /*12f70*/  FMUL.FTZ R157, R162, UR4 ;  /* 0x00000004a29d7c20 */ /* 0x000fe20008410000 */
[----:B------:R-:W3:Y:S01]  /*12f80*/  @P4 LDC R15, c[0x0][0x450] ;  /* 0x00011400ff0f4b82 */ /* 0x000ee20000000800 */
        /* <DEDUP_REMOVED lines=15> */
[----:B--2---:R-:W-:-:S04]  /*13080*/  @P4 IMAD.HI.U32 R20, R13, R20, RZ ;  /* 0x000000140d144227 */ /* 0x004fc800078e00ff */
[----:B------:R-:W-:Y:S01]  /*13090*/  FMUL.FTZ R177, R177, UR4 ;  /* 0x00000004b1b17c20 */ /* 0x000fe20008410000 */
[----:B------:R-:W-:Y:S01]  /*130a0*/  FMUL.FTZ R174, R182, UR4 ;  /* 0x00000004b6ae7c20 */ /* 0x000fe20008410000 */
[----:B------:R-:W-:Y:S01]  /*130b0*/  FMUL.FTZ R176, R183, UR4 ;  /* 0x00000004b7b07c20 */ /* 0x000fe20008410000 */
[----:B------:R-:W-:Y:S01]  /*130c0*/  IADD3 R223, -R189, 0x1, -R178 ;  /* 0x00000001bddf7810 */ /* 0x000fe20007ffe9b2 */
[----:B------:R-:W2:Y:S01]  /*130d0*/  MUFU.TANH R218, R218 ;  /* 0x000000da00da7308 */ /* 0x000ea20000002400 */
[----:B---3--:R-:W-:Y:S01]  /*130e0*/  @P4 SHF.R.U32.HI R13, RZ, R15, R20 ;  /* 0x0000000fff0d4219 */ /* 0x008fe20000011614 */
        /* <DEDUP_REMOVED lines=11> */
[----:B------:R-:W3:Y:S01]  /*131a0*/  SHFL.IDX PT, R181, R13, RZ, 0x1c1f ;  /* 0x001c1fff0db57589 */ /* 0x000ee200000e0000 */
[----:B------:R-:W4:Y:S01]  /*131b0*/  MUFU.TANH R15, R15 ;  /* 0x0000000f000f7308 */ /* 0x000f220000002400 */
[----:B------:R-:W-:Y:S01]  /*131c0*/  VIADD R152, R21, 0x28c40 ;  /* 0x00028c4015987836 */ /* 0x000fe20000000000 */
[----:B------:R-:W-:Y:S01]  /*131d0*/  IADD3 R223, -R23, R223, R184 ;  /* 0x000000df17df7210 */ /* 0x000fe20007ffe1b8 */
[----:B------:R-:W-:-:S03]  /*131e0*/  ULDC UR4, c[0x0][0x9e0] ;  /* 0x0002780000047ab9 */ /* 0x000fc60000000800 */
[----:B------:R-:W-:Y:S01]  /*131f0*/  PRMT R152, R186, 0x654, R152 ;  /* 0x00000654ba987816 */ /* 0x000fe20000000098 */
[C---:B------:R-:W-:Y:S01]  /*13200*/  VIADD R224, R223.reuse, UR4 ;  /* 0x00000004dfe07c36 */ /* 0x040fe20008000000 */
[----:B------:R-:W0:Y:S01]  /*13210*/  MUFU.TANH R20, R20 ;  /* 0x0000001400147308 */ /* 0x000e220000002400 */
[----:B------:R-:W-:Y:S01]  /*13220*/  VIADD R223, R223, UR45 ;  /* 0x0000002ddfdf7c36 */ /* 0x000fe20008000000 */
[----:B------:R0:W-:Y:S06]  /*13230*/  SYNCS.ARRIVE.TRANS64.RED.A1T0 RZ, [R152+URZ], RZ ;  /* 0x000000ff98ff79a7 */ /* 0x0001ec000810043f */
[----:B------:R-:W0:Y:S01]  /*13240*/  MUFU.TANH R154, R154 ;  /* 0x0000009a009a7308 */ /* 0x000e220000002400 */
[----:B---3--:R-:W-:-:S07]  /*13250*/  IMAD.IADD R183, R224, 0x1, R181 ;  /* 0x00000001e0b77824 */ /* 0x008fce00078e02b5 */
[----:B------:R-:W3:Y:S01]  /*13260*/  MUFU.TANH R220, R220 ;  /* 0x000000dc00dc7308 */ /* 0x000ee20000002400 */
        /* <DEDUP_REMOVED lines=28> */
[----:B--234-:R-:W-:Y:S05]  /*13430*/  @!P5 BRA `(.L_x_5941) ;  /* 0x000000000060d947 */ /* 0x01cfea0003800000 */
        /* <DEDUP_REMOVED lines=8> */
[----:B0-----:R-:W0:Y:S02]  /*134c0*/  @P1 LDC.64 R152, c[0x0][0x9e8] ;  /* 0x00027a00ff981b82 */ /* 0x001e240000000a00 */
[----:B0-----:R-:W-:-:S05]  /*134d0*/  @P1 IMAD.HI.U32 R152, R181, R152, RZ ;  /* 0x00000098b5981227 */ /* 0x001fca00078e00ff */
[----:B------:R-:W-:-:S04]  /*134e0*/  @P1 SHF.R.U32.HI R181, RZ, R153, R152 ;  /* 0x00000099ffb51219 */ /* 0x000fc80000011698 */
[----:B------:R-:W-:Y:S01]  /*134f0*/  LOP3.LUT R181, RZ, R181, RZ, 0x33, !PT ;  /* 0x000000b5ffb57212 */ /* 0x000fe200078e33ff */
[----:B------:R-:W-:Y:S06]  /*13500*/  BRA `(.L_x_5944) ;  /* 0x0000000000187947 */ /* 0x000fec0003800000 */
.L_x_5943:
[----:B------:R-:W-:Y:S02]  /*13510*/  ULDC UR4, c[0x0][0x9e4] ;  /* 0x0002790000047ab9 */ /* 0x000fe40000000800 */
[----:B------:R-:W-:-:S05]  /*13520*/  IMAD.U32 R225, RZ, RZ, UR4 ;  /* 0x00000004ffe17e24 */ /* 0x000fca000f8e00ff */
[----:B------:R-:W-:-:S13]  /*13530*/  ISETP.NE.AND P1, PT, R225, 0x1, PT ;  /* 0x00000001e100780c */ /* 0x000fda0003f25270 */
[----:B0-----:R-:W0:Y:S02]  /*13540*/  @P1 LDC.64 R152, c[0x0][0x9e8] ;  /* 0x00027a00ff981b82 */ /* 0x001e240000000a00 */
[----:B0-----:R-:W-:-:S05]  /*13550*/  @P1 IMAD.HI.U32 R152, R181, R152, RZ ;  /* 0x00000098b5981227 */ /* 0x001fca00078e00ff */
[----:B------:R-:W-:-:S07]  /*13560*/  @P1 SHF.R.U32.HI R181, RZ, R153, R152 ;  /* 0x00000099ffb51219 */ /* 0x000fce0000011698 */
.L_x_5944:
[----:B------:R-:W-:Y:S05]  /*13570*/  BSYNC B1 ;  /* 0x0000000000017941 */ /* 0x000fea0003800000 */
.L_x_5942:
[----:B------:R-:W-:-:S04]  /*13580*/  IMAD R181, R181, R225, -R178 ;  /* 0x000000e1b5b57224 */ /* 0x000fc800078e0ab2 */
[----:B------:R-:W-:-:S05]  /*13590*/  IMAD.IADD R181, R181, 0x1, -R189 ;  /* 0x00000001b5b57824 */ /* 0x000fca00078e0abd */
[----:B------:R-:W-:Y:S02]  /*135a0*/  VIMNMX R182, R182, R181, !PT ;  /* 0x000000b5b6b67248 */ /* 0x000fe40007fe0100 */
[----:B------:R-:W-:-:S07]  /*135b0*/  VIADDMNMX R183, R181, R225, R183, PT ;  /* 0x000000e1b5b77246 */ /* 0x000fce00038001b7 */
.L_x_5941:
[----:B------:R-:W-:Y:S01]  /*135c0*/  ISETP.GT.AND P1, PT, R12, -0x1, PT ;  /* 0xffffffff0c00780c */ /* 0x000fe20003f24270 */
[----:B------:R-:W2:Y:S03]  /*135d0*/  SHFL.IDX PT, R13, R13, 0x1, 0x1c1f ;  /* 0x003c1f000d0d7f89 */ /* 0x000ea600000e0000 */
[C---:B------:R-:W-:Y:S02]  /*135e0*/  ISETP.GT.AND P2, PT, R182.reuse, RZ, P1 ;  /* 0x000000ffb600720c */ /* 0x040fe40000f44270 */
[C---:B------:R-:W-:Y:S02]  /*135f0*/  ISETP.GT.AND P6, PT, R182.reuse, 0x1, P1 ;  /* 0x00000001b600780c */ /* 0x040fe40000fc4270 */
[----:B------:R-:W-:Y:S02]  /*13600*/  ISETP.LT.OR P3, PT, R183, 0x1, P2 ;  /* 0x00000001b700780c */ /* 0x000fe40001761670 */
[----:B------:R-:W-:-:S02]  /*13610*/  ISETP.GT.AND P2, PT, R182, 0x8, P1 ;  /* 0x00000008b600780c */ /* 0x000fc40000f44270 */
[----:B0-----:R-:W-:Y:S02]  /*13620*/  FSEL R181, R20, -INF , !P3 ;  /* 0xff80000014b57808 */ /* 0x001fe40005800000 */
[----:B------:R-:W-:Y:S02]  /*13630*/  ISETP.GT.AND P3, PT, R182, 0x9, P1 ;  /* 0x00000009b600780c */ /* 0x000fe40000f64270 */
[C---:B------:R-:W-:Y:S02]  /*13640*/  ISETP.LT.OR P6, PT, R183.reuse, 0x2, P6 ;  /* 0x00000002b700780c */ /* 0x040fe400037c1670 */
[C---:B------:R-:W-:Y:S02]  /*13650*/  ISETP.LT.OR P2, PT, R183.reuse, 0x9, P2 ;  /* 0x00000009b700780c */ /* 0x040fe40001741670 */
[----:B------:R-:W-:Y:S02]  /*13660*/  ISETP.LT.OR P3, PT, R183, 0xa, P3 ;  /* 0x0000000ab700780c */ /* 0x000fe40001f61670 */
[----:B------:R-:W-:-:S02]  /*13670*/  FSEL R218, R218, -INF , !P6 ;  /* 0xff800000dada7808 */ /* 0x000fc40007000000 */
[----:B------:R-:W-:Y:S01]  /*13680*/  FSEL R220, R220, -INF , !P2 ;  /* 0xff800000dcdc7808 */ /* 0x000fe20005000000 */
[--C-:B--2---:R-:W-:Y:S01]  /*13690*/  IMAD.IADD R224, R224, 0x1, R13.reuse ;  /* 0x00000001e0e07824 */ /* 0x104fe200078e020d */
        /* <DEDUP_REMOVED lines=38> */
[----:B------:R-:W-:Y:S06]  /*13900*/  @!P5 BRA `(.L_x_5945) ;  /* 0x000000000060d947 */ /* 0x000fec0003800000 */
        /* <DEDUP_REMOVED lines=13> */
.L_x_5947:
[----:B------:R-:W-:Y:S02]  /*139e0*/  ULDC UR4, c[0x0][0x9e4] ;  /* 0x0002790000047ab9 */ /* 0x000fe40000000800 */
[----:B------:R-:W-:-:S05]  /*139f0*/  IMAD.U32 R20, RZ, RZ, UR4 ;  /* 0x00000004ff147e24 */ /* 0x000fca000f8e00ff */
[----:B------:R-:W-:-:S13]  /*13a00*/  ISETP.NE.AND P2, PT, R20, 0x1, PT ;  /* 0x000000011400780c */ /* 0x000fda0003f45270 */
[----:B------:R-:W0:Y:S02]  /*13a10*/  @P2 LDC.64 R152, c[0x0][0x9e8] ;  /* 0x00027a00ff982b82 */ /* 0x000e240000000a00 */
[----:B0-----:R-:W-:-:S05]  /*13a20*/  @P2 IMAD.HI.U32 R152, R13, R152, RZ ;  /* 0x000000980d982227 */ /* 0x001fca00078e00ff */
[----:B------:R-:W-:-:S07]  /*13a30*/  @P2 SHF.R.U32.HI R13, RZ, R153, R152 ;  /* 0x00000099ff0d2219 */ /* 0x000fce0000011698 */
.L_x_5948:
[----:B------:R-:W-:Y:S05]  /*13a40*/  BSYNC B1 ;  /* 0x0000000000017941 */ /* 0x000fea0003800000 */
.L_x_5946:
[----:B------:R-:W-:-:S04]  /*13a50*/  IMAD R13, R13, R20, -R178 ;  /* 0x000000140d0d7224 */ /* 0x000fc800078e0ab2 */
[----:B------:R-:W-:-:S05]  /*13a60*/  IMAD.IADD R13, R13, 0x1, -R189 ;  /* 0x000000010d0d7824 */ /* 0x000fca00078e0abd */
[----:B------:R-:W-:Y:S02]  /*13a70*/  VIMNMX R223, R223, R13, !PT ;  /* 0x0000000ddfdf7248 */ /* 0x000fe40007fe0100 */
[----:B------:R-:W-:-:S07]  /*13a80*/  VIADDMNMX R224, R13, R20, R224, PT ;  /* 0x000000140de07246 */ /* 0x000fce00038001e0 */
.L_x_5945:
[----:B------:R-:W-:Y:S01]  /*13a90*/  FMNMX.FTZ R13, R181, R213, !PT ;  /* 0x000000d5b50d7209 */ /* 0x000fe20007810000 */
[----:B------:R-:W-:Y:S01]  /*13aa0*/  ULDC UR4, c[0x0][0x988] ;  /* 0x0002620000047ab9 */ /* 0x000fe20000000800 */
[----:B------:R-:W-:Y:S02]  /*13ab0*/  ISETP.GT.AND P6, PT, R223, 0x9, P1 ;  /* 0x00000009df00780c */ /* 0x000fe40000fc4270 */
[----:B------:R-:W-:Y:S02]  /*13ac0*/  FMNMX.FTZ R13, R218, R13, !PT ;  /* 0x0000000dda0d7209 */ /* 0x000fe40007810000 */
[----:B------:R-:W-:Y:S02]  /*13ad0*/  ISETP.LT.OR P6, PT, R224, 0xa, P6 ;  /* 0x0000000ae000780c */ /* 0x000fe400037c1670 */
[----:B------:R-:W-:Y:S02]  /*13ae0*/  FMNMX.FTZ R13, R220, R13, !PT ;  /* 0x0000000ddc0d7209 */ /* 0x000fe40007810000 */
[----:B------:R-:W-:-:S02]  /*13af0*/  FSEL R156, R156, -INF , !P6 ;  /* 0xff8000009c9c7808 */ /* 0x000fc40007000000 */
[----:B------:R-:W-:Y:S02]  /*13b00*/  FMNMX.FTZ R13, R221, R13, !PT ;  /* 0x0000000ddd0d7209 */ /* 0x000fe40007810000 */
        /* <DEDUP_REMOVED lines=14> */
[----:B------:R-:W-:Y:S02]  /*13bf0*/  ISETP.GT.AND P3, PT, R223, 0x1, P1 ;  /* 0x00000001df00780c */ /* 0x000fe40000f64270 */
[----:B------:R-:W-:Y:S02]  /*13c00*/  FMNMX.FTZ R13, R173, R13, !PT ;  /* 0x0000000dad0d7209 */ /* 0x000fe40007810000 */
[----:B------:R-:W-:-:S02]  /*13c10*/  ISETP.LT.OR P6, PT, R224, 0x1, P6 ;  /* 0x00000001e000780c */ /* 0x000fc400037c1670 */
[----:B------:R-:W-:Y:S02]  /*13c20*/  FMNMX.FTZ R13, R175, R13, !PT ;  /* 0x0000000daf0d7209 */ /* 0x000fe40007810000 */
[----:B------:R-:W-:Y:S02]  /*13c30*/  ISETP.LT.OR P3, PT, R224, 0x2, P3 ;  /* 0x00000002e000780c */ /* 0x000fe40001f61670 */
[----:B------:R-:W-:Y:S02]  /*13c40*/  FMNMX.FTZ R13, R177, R13, !PT ;  /* 0x0000000db10d7209 */ /* 0x000fe40007810000 */
[----:B------:R-:W-:Y:S02]  /*13c50*/  FSEL R178, R15, -INF , !P6 ;  /* 0xff8000000fb27808 */ /* 0x000fe40007000000 */
[----:B------:R-:W-:Y:S02]  /*13c60*/  FMNMX.FTZ R13, R179, R13, !PT ;  /* 0x0000000db30d7209 */ /* 0x000fe40007810000 */
[----:B------:R-:W-:-:S02]  /*13c70*/  FSEL R154, R154, -INF , !P3 ;  /* 0xff8000009a9a7808 */ /* 0x000fc40005800000 */
[----:B------:R-:W-:Y:S02]  /*13c80*/  FMNMX.FTZ R13, R180, R13, !PT ;  /* 0x0000000db40d7209 */ /* 0x000fe40007810000 */
[----:B------:R-:W-:Y:S02]  /*13c90*/  FMNMX.FTZ R15, R178, R211, !PT ;  /* 0x000000d3b20f7209 */ /* 0x000fe40007810000 */
[C---:B------:R-:W-:Y:S01]  /*13ca0*/  ISETP.GT.AND P3, PT, R223.reuse, 0x10, P1 ;  /* 0x00000010df00780c */ /* 0x040fe20000f64270 */
[----:B------:R-:W0:Y:S01]  /*13cb0*/  SHFL.BFLY PT, R20, R13, 0x2, 0x1f ;  /* 0x0c401f000d147f89 */ /* 0x000e2200000e0000 */
[----:B------:R-:W-:Y:S02]  /*13cc0*/  FMNMX.FTZ R15, R154, R15, !PT ;  /* 0x0000000f9a0f7209 */ /* 0x000fe40007810000 */
[----:B------:R-:W-:Y:S02]  /*13cd0*/  ISETP.LT.OR P3, PT, R224, 0x11, P3 ;  /* 0x00000011e000780c */ /* 0x000fe40001f61670 */
[----:B------:R-:W-:-:S02]  /*13ce0*/  ISETP.GT.AND P6, PT, R223, 0x38, P1 ;  /* 0x00000038df00780c */ /* 0x000fc40000fc4270 */
[----:B------:R-:W-:Y:S02]  /*13cf0*/  FSEL R157, R157, -INF , !P3 ;  /* 0xff8000009d9d7808 */ /* 0x000fe40005800000 */
[----:B------:R-:W-:Y:S02]  /*13d00*/  ISETP.GT.AND P3, PT, R223, 0x19, P1 ;  /* 0x00000019df00780c */ /* 0x000fe40000f64270 */
[C---:B------:R-:W-:Y:S02]  /*13d10*/  ISETP.LT.OR P6, PT, R224.reuse, 0x39, P6 ;  /* 0x00000039e000780c */ /* 0x040fe400037c1670 */
[----:B------:R-:W-:Y:S02]  /*13d20*/  ISETP.LT.OR P3, PT, R224, 0x1a, P3 ;  /* 0x0000001ae000780c */ /* 0x000fe40001f61670 */
[----:B------:R-:W-:Y:S02]  /*13d30*/  FSEL R174, R174, -INF , !P6 ;  /* 0xff800000aeae7808 */ /* 0x000fe40007000000 */
[----:B------:R-:W-:-:S02]  /*13d40*/  FSEL R161, R161, -INF , !P3 ;  /* 0xff800000a1a17808 */ /* 0x000fc40005800000 */
[----:B------:R-:W-:-:S04]  /*13d50*/  ISETP.GT.AND P3, PT, R223, 0x28, P1 ;  /* 0x00000028df00780c */ /* 0x000fc80000f64270 */
[----:B------:R-:W-:Y:S02]  /*13d60*/  ISETP.LT.OR P3, PT, R224, 0x29, P3 ;  /* 0x00000029e000780c */ /* 0x000fe40001f61670 */
[----:B0-----:R-:W-:Y:S02]  /*13d70*/  FMNMX.FTZ R13, R13, R20, !PT ;  /* 0x000000140d0d7209 */ /* 0x001fe40007810000 */
[----:B------:R-:W-:Y:S02]  /*13d80*/  FSEL R166, R166, -INF , !P3 ;  /* 0xff800000a6a67808 */ /* 0x000fe40005800000 */
[----:B------:R-:W-:Y:S01]  /*13d90*/  ISETP.GT.AND P3, PT, R223, 0x30, P1 ;  /* 0x00000030df00780c */ /* 0x000fe20000f64270 */
[----:B------:R-:W0:Y:S03]  /*13da0*/  SHFL.BFLY PT, R20, R13, 0x1, 0x1f ;  /* 0x0c201f000d147f89 */ /* 0x000e2600000e0000 */
[----:B------:R-:W-:-:S04]  /*13db0*/  ISETP.LT.OR P3, PT, R224, 0x31, P3 ;  /* 0x00000031e000780c */ /* 0x000fc80001f61670 */
[----:B------:R-:W-:Y:S02]  /*13dc0*/  FSEL R170, R170, -INF , !P3 ;  /* 0xff800000aaaa7808 */ /* 0x000fe40005800000 */
[----:B0-----:R-:W-:Y:S01]  /*13dd0*/  FMNMX.FTZ R13, R13, R20, !PT ;  /* 0x000000140d0d7209 */ /* 0x001fe20007810000 */
[----:B------:R-:W-:-:S03]  /*13de0*/  IMAD.U32 R20, RZ, RZ, UR4 ;  /* 0x00000004ff147e24 */ /* 0x000fc6000f8e00ff */
[C---:B------:R-:W-:Y:S01]  /*13df0*/  FSETP.NEU.FTZ.AND P2, PT, R13.reuse, -INF , PT ;  /* 0xff8000000d00780b */ /* 0x040fe20003f5d000 */
[----:B------:R-:W-:-:S03]  /*13e00*/  FMUL.FTZ R153, R13, R20 ;  /* 0x000000140d997220 */ /* 0x000fc60000410000 */
[----:B------:R-:W-:Y:S02]  /*13e10*/  FSEL R152, R13, RZ, P2 ;  /* 0x000000ff0d987208 */ /* 0x000fe40001000000 */
[----:B------:R-:W-:Y:S02]  /*13e20*/  FSEL R153, R153, RZ, P2 ;  /* 0x000000ff99997208 */ /* 0x000fe40001000000 */
[----:B------:R-:W-:Y:S01]  /*13e30*/  ISETP.GT.AND P2, PT, R223, 0x8, P1 ;  /* 0x00000008df00780c */ /* 0x000fe20000f44270 */
[----:B------:R-:W-:Y:S02]  /*13e40*/  FADD.FTZ R152, -R152, R213 ;  /* 0x000000d598987221 */ /* 0x000fe40000010100 */
[-CC-:B------:R-:W-:Y:S01]  /*13e50*/  FFMA.FTZ R181, R181, R20.reuse, -R153.reuse ;  /* 0x00000014b5b57223 */ /* 0x180fe20000010899 */
[----:B------:R-:W-:Y:S01]  /*13e60*/  ISETP.LT.OR P2, PT, R224, 0x9, P2 ;  /* 0x00000009e000780c */ /* 0x000fe20001741670 */
[-CC-:B------:R-:W-:Y:S01]  /*13e70*/  FFMA.FTZ R218, R218, R20.reuse, -R153.reuse ;  /* 0x00000014dada7223 */ /* 0x180fe20000010899 */
[-CC-:B------:R-:W-:Y:S01]  /*13e80*/  FFMA.FTZ R220, R220, R20.reuse, -R153.reuse ;  /* 0x00000014dcdc7223 */ /* 0x180fe20000010899 */
[-CC-:B------:R-:W-:Y:S01]  /*13e90*/  FFMA.FTZ R221, R221, R20.reuse, -R153.reuse ;  /* 0x00000014dddd7223 */ /* 0x180fe20000010899 */
[----:B------:R-:W-:Y:S01]  /*13ea0*/  FSEL R155, R155, -INF , !P2 ;  /* 0xff8000009b9b7808 */ /* 0x000fe20005000000 */
[-CC-:B------:R-:W-:Y:S01]  /*13eb0*/  FFMA.FTZ R160, R160, R20.reuse, -R153.reuse ;  /* 0x00000014a0a07223 */ /* 0x180fe20000010899 */
[----:B------:R-:W-:Y:S01]  /*13ec0*/  ISETP.GT.AND P2, PT, R223, 0x11, P1 ;  /* 0x00000011df00780c */ /* 0x000fe20000f44270 */
[-CC-:B------:R-:W-:Y:S01]  /*13ed0*/  FFMA.FTZ R222, R222, R20.reuse, -R153.reuse ;  /* 0x00000014dede7223 */ /* 0x180fe20000010899 */
[----:B------:R-:W-:Y:S01]  /*13ee0*/  FMNMX.FTZ R15, R155, R15, !PT ;  /* 0x0000000f9b0f7209 */ /* 0x000fe20007810000 */
[-CC-:B------:R-:W-:Y:S01]  /*13ef0*/  FFMA.FTZ R163, R163, R20.reuse, -R153.reuse ;  /* 0x00000014a3a37223 */ /* 0x180fe20000010899 */
[----:B------:R-:W-:Y:S01]  /*13f00*/  ISETP.LT.OR P2, PT, R224, 0x12, P2 ;  /* 0x00000012e000780c */ /* 0x000fe20001741670 */
[-CC-:B------:R-:W-:Y:S01]  /*13f10*/  FFMA.FTZ R165, R165, R20.reuse, -R153.reuse ;  /* 0x00000014a5a57223 */ /* 0x180fe20000010899 */
[----:B------:R-:W-:Y:S01]  /*13f20*/  FMNMX.FTZ R15, R156, R15, !PT ;  /* 0x0000000f9c0f7209 */ /* 0x000fe20007810000 */
[-CC-:B------:R-:W-:Y:S01]  /*13f30*/  FFMA.FTZ R167, R167, R20.reuse, -R153.reuse ;  /* 0x00000014a7a77223 */ /* 0x180fe20000010899 */
[----:B------:R-:W-:Y:S01]  /*13f40*/  FSEL R158, R158, -INF , !P2 ;  /* 0xff8000009e9e7808 */ /* 0x000fe20005000000 */
[-CC-:B------:R-:W-:Y:S01]  /*13f50*/  FFMA.FTZ R169, R169, R20.reuse, -R153.reuse ;  /* 0x00000014a9a97223 */ /* 0x180fe20000010899 */
[----:B------:R-:W-:Y:S01]  /*13f60*/  FMNMX.FTZ R15, R157, R15, !PT ;  /* 0x0000000f9d0f7209 */ /* 0x000fe20007810000 */
        /* <DEDUP_REMOVED lines=10> */
[----:B------:R-:W-:Y:S01]  /*14010*/  FFMA.FTZ R153, R180, R20, -R153 ;  /* 0x00000014b4997223 */ /* 0x000fe20000010899 */
[----:B------:R-:W-:Y:S01]  /*14020*/  FMNMX.FTZ R15, R161, R15, !PT ;  /* 0x0000000fa10f7209 */ /* 0x000fe20007810000 */
[----:B------:R-:W-:Y:S01]  /*14030*/  MUFU.EX2 R181, R181 ;  /* 0x000000b500b57308 */ /* 0x000fe20000000800 */
[----:B------:R-:W-:-:S02]  /*14040*/  ISETP.GT.AND P2, PT, R223, 0x29, P1 ;  /* 0x00000029df00780c */ /* 0x000fc40000f44270 */
[----:B------:R-:W-:Y:S02]  /*14050*/  FMNMX.FTZ R15, R162, R15, !PT ;  /* 0x0000000fa20f7209 */ /* 0x000fe40007810000 */
[----:B------:R-:W-:Y:S02]  /*14060*/  ISETP.LT.OR P2, PT, R224, 0x2a, P2 ;  /* 0x0000002ae000780c */ /* 0x000fe40001741670 */
[----:B------:R-:W-:Y:S01]  /*14070*/  FMNMX.FTZ R15, R164, R15, !PT ;  /* 0x0000000fa40f7209 */ /* 0x000fe20007810000 */
[----:B------:R-:W-:Y:S01]  /*14080*/  MUFU.EX2 R182, R169 ;  /* 0x000000a900b67308 */ /* 0x000fe20000000800 */
[----:B------:R-:W-:Y:S02]  /*14090*/  FSEL R168, R168, -INF , !P2 ;  /* 0xff800000a8a87808 */ /* 0x000fe40005000000 */
[----:B------:R-:W-:Y:S02]  /*140a0*/  ISETP.GT.AND P2, PT, R223, 0x31, P1 ;  /* 0x00000031df00780c */ /* 0x000fe40000f44270 */
[----:B------:R-:W-:-:S02]  /*140b0*/  FMNMX.FTZ R15, R166, R15, !PT ;  /* 0x0000000fa60f7209 */ /* 0x000fc40007810000 */
[----:B------:R-:W-:Y:S01]  /*140c0*/  ISETP.LT.OR P2, PT, R224, 0x32, P2 ;  /* 0x00000032e000780c */ /* 0x000fe20001741670 */
[----:B------:R-:W-:Y:S01]  /*140d0*/  MUFU.EX2 R218, R218 ;  /* 0x000000da00da7308 */ /* 0x000fe20000000800 */
[----:B------:R-:W-:Y:S02]  /*140e0*/  FMNMX.FTZ R15, R168, R15, !PT ;  /* 0x0000000fa80f7209 */ /* 0x000fe40007810000 */
[----:B------:R-:W-:Y:S02]  /*140f0*/  ISETP.GT.AND P1, PT, R223, 0x39, P1 ;  /* 0x00000039df00780c */ /* 0x000fe40000f24270 */
[----:B------:R-:W-:Y:S02]  /*14100*/  FSEL R172, R172, -INF , !P2 ;  /* 0xff800000acac7808 */ /* 0x000fe40005000000 */
[----:B------:R-:W-:Y:S01]  /*14110*/  FMNMX.FTZ R15, R170, R15, !PT ;  /* 0x0000000faa0f7209 */ /* 0x000fe20007810000 */
[----:B------:R-:W-:Y:S01]  /*14120*/  MUFU.EX2 R220, R220 ;  /* 0x000000dc00dc7308 */ /* 0x000fe20000000800 */
[----:B------:R-:W-:-:S02]  /*14130*/  ISETP.LT.OR P1, PT, R224, 0x3a, P1 ;  /* 0x0000003ae000780c */ /* 0x000fc40000f21670 */
[----:B------:R-:W-:Y:S02]  /*14140*/  FMNMX.FTZ R15, R172, R15, !PT ;  /* 0x0000000fac0f7209 */ /* 0x000fe40007810000 */
[----:B------:R-:W-:Y:S02]  /*14150*/  FSEL R176, R176, -INF , !P1 ;  /* 0xff800000b0b07808 */ /* 0x000fe40004800000 */
[----:B------:R-:W-:Y:S01]  /*14160*/  FMNMX.FTZ R15, R174, R15, !PT ;  /* 0x0000000fae0f7209 */ /* 0x000fe20007810000 */
[----:B------:R-:W-:Y:S01]  /*14170*/  MUFU.EX2 R221, R221 ;  /* 0x000000dd00dd7308 */ /* 0x000fe20000000800 */
[----:B------:R-:W-:Y:S02]  /*14180*/  ISETP.NE.AND P2, PT, R197, RZ, PT ;  /* 0x000000ffc500720c */ /* 0x000fe40003f45270 */
[----:B------:R-:W-:-:S05]  /*14190*/  FMNMX.FTZ R15, R176, R15, !PT ;  /* 0x0000000fb00f7209 */ /* 0x000fca0007810000 */
[----:B------:R-:W0:Y:S01]  /*141a0*/  SHFL.BFLY PT, R180, R15, 0x2, 0x1f ;  /* 0x0c401f000fb47f89 */ /* 0x000e2200000e0000 */
        /* <DEDUP_REMOVED lines=11> */
[----:B------:R0:W2:Y:S01]  /*14260*/  MUFU.EX2 R180, R165 ;  /* 0x000000a500b47308 */ /* 0x0000a20000000800 */
[----:B------:R-:W-:-:S05]  /*14270*/  FMUL.FTZ R223, R15, R20 ;  /* 0x000000140fdf7220 */ /* 0x000fca0000410000 */
[----:B------:R-:W-:Y:S02]  /*14280*/  FSEL R223, R223, RZ, P1 ;  /* 0x000000ffdfdf7208 */ /* 0x000fe40000800000 */
[----:B0-----:R-:W-:-:S03]  /*14290*/  FSEL R165, R15, RZ, P1 ;  /* 0x000000ff0fa57208 */ /* 0x001fc60000800000 */
[-CC-:B------:R-:W-:Y:S01]  /*142a0*/  FFMA.FTZ R178, R178, R20.reuse, -R223.reuse ;  /* 0x00000014b2b27223 */ /* 0x180fe200000108df */
[-CC-:B------:R-:W-:Y:S01]  /*142b0*/  FFMA.FTZ R183, R154, R20.reuse, -R223.reuse ;  /* 0x000000149ab77223 */ /* 0x180fe200000108df */
[-C--:B------:R-:W-:Y:S01]  /*142c0*/  FFMA.FTZ R155, R155, R20.reuse, -R223 ;  /* 0x000000149b9b7223 */ /* 0x080fe200000108df */
[----:B------:R-:W-:Y:S01]  /*142d0*/  FADD.FTZ R211, -R165, R211 ;  /* 0x000000d3a5d37221 */ /* 0x000fe20000010100 */
[-C--:B------:R-:W-:Y:S01]  /*142e0*/  FMUL.FTZ R165, R152, R20.reuse ;  /* 0x0000001498a57220 */ /* 0x080fe20000410000 */
[-CC-:B------:R-:W-:Y:S01]  /*142f0*/  FFMA.FTZ R157, R157, R20.reuse, -R223.reuse ;  /* 0x000000149d9d7223 */ /* 0x180fe200000108df */
[----:B------:R-:W-:Y:S01]  /*14300*/  MUFU.EX2 R178, R178 ;  /* 0x000000b200b27308 */ /* 0x000fe20000000800 */
[-C--:B------:R-:W-:Y:S01]  /*14310*/  FMUL.FTZ R169, R211, R20.reuse ;  /* 0x00000014d3a97220 */ /* 0x080fe20000410000 */
[-CC-:B------:R-:W-:Y:S01]  /*14320*/  FFMA.FTZ R211, R156, R20.reuse, -R223.reuse ;  /* 0x000000149cd37223 */ /* 0x180fe200000108df */
[-CC-:B------:R-:W-:Y:S01]  /*14330*/  FFMA.FTZ R213, R158, R20.reuse, -R223.reuse ;  /* 0x000000149ed57223 */ /* 0x180fe200000108df */
[-CC-:B------:R-:W-:Y:S01]  /*14340*/  FFMA.FTZ R159, R159, R20.reuse, -R223.reuse ;  /* 0x000000149f9f7223 */ /* 0x180fe200000108df */
[----:B------:R-:W-:Y:S01]  /*14350*/  FFMA.FTZ R161, R161, R20, -R223 ;  /* 0x00000014a1a17223 */ /* 0x000fe200000108df */
[----:B------:R-:W-:-:S02]  /*14360*/  @!P2 IMAD R152, R217, 0x40, R194 ;  /* 0x00000040d998a824 */ /* 0x000fc400078e02c2 */
[-CC-:B------:R-:W-:Y:S01]  /*14370*/  FFMA.FTZ R217, R162, R20.reuse, -R223.reuse ;  /* 0x00000014a2d97223 */ /* 0x180fe200000108df */
[----:B------:R-:W0:Y:S01]  /*14380*/  MUFU.EX2 R165, R165 ;  /* 0x000000a500a57308 */ /* 0x000e220000000800 */
[-CC-:B------:R-:W-:Y:S01]  /*14390*/  FFMA.FTZ R224, R164, R20.reuse, -R223.reuse ;  /* 0x00000014a4e07223 */ /* 0x180fe200000108df */
[-CC-:B------:R-:W-:Y:S01]  /*143a0*/  FFMA.FTZ R225, R166, R20.reuse, -R223.reuse ;  /* 0x00000014a6e17223 */ /* 0x180fe200000108df */
[-CC-:B------:R-:W-:Y:S01]  /*143b0*/  FFMA.FTZ R168, R168, R20.reuse, -R223.reuse ;  /* 0x00000014a8a87223 */ /* 0x180fe200000108df */
[----:B--2---:R-:W-:Y:S01]  /*143c0*/  F2FP.BF16.F32.PACK_AB R158, R180, R163 ;  /* 0x000000a3b49e723e */ /* 0x004fe200000010ff */
[----:B------:R-:W-:Y:S02]  /*143d0*/  @!P2 IMAD R152, R152, 0x4, R2 ;  /* 0x000000049898a824 */ /* 0x000fe400078e0202 */
[-CC-:B------:R-:W-:Y:S01]  /*143e0*/  FFMA.FTZ R170, R170, R20.reuse, -R223.reuse ;  /* 0x00000014aaaa7223 */ /* 0x180fe200000108df */
[-CC-:B------:R-:W-:Y:S01]  /*143f0*/  FFMA.FTZ R172, R172, R20.reuse, -R223.reuse ;  /* 0x00000014acac7223 */ /* 0x180fe200000108df */
[----:B------:R-:W2:Y:S01]  /*14400*/  MUFU.EX2 R169, R169 ;  /* 0x000000a900a97308 */ /* 0x000ea20000000800 */
[-CC-:B------:R-:W-:Y:S01]  /*14410*/  FFMA.FTZ R176, R176, R20.reuse, -R223.reuse ;  /* 0x00000014b0b07223 */ /* 0x180fe200000108df */
[----:B------:R-:W-:Y:S01]  /*14420*/  FFMA.FTZ R174, R174, R20, -R223 ;  /* 0x00000014aeae7223 */ /* 0x000fe200000108df */
[----:B------:R-:W-:-:S02]  /*14430*/  F2FP.BF16.F32.PACK_AB R156, R222, R160 ;  /* 0x000000a0de9c723e */ /* 0x000fc400000010ff */
[----:B------:R-:W-:-:S03]  /*14440*/  F2FP.BF16.F32.PACK_AB R154, R221, R220 ;  /* 0x000000dcdd9a723e */ /* 0x000fc600000010ff */
[----:B------:R-:W3:Y:S01]  /*14450*/  MUFU.EX2 R183, R183 ;  /* 0x000000b700b77308 */ /* 0x000ee20000000800 */
[----:B0-----:R-:W-:Y:S01]  /*14460*/  FFMA.FTZ R3, R165, R3, R181 ;  /* 0x00000003a5037223 */ /* 0x001fe200000100b5 */
[----:B------:R0:W-:Y:S01]  /*14470*/  @!P2 STS [R152+0x28800], R165 ;  /* 0x028800a59800a388 */ /* 0x0001e20000000800 */
[-C--:B------:R-:W-:Y:S01]  /*14480*/  FMUL.FTZ R24, R24, R165.reuse ;  /* 0x000000a518187220 */ /* 0x080fe20000410000 */
[-C--:B------:R-:W-:Y:S01]  /*14490*/  FMUL.FTZ R25, R25, R165.reuse ;  /* 0x000000a519197220 */ /* 0x080fe20000410000 */
[----:B------:R-:W-:Y:S01]  /*144a0*/  FADD.FTZ R3, R218, R3 ;  /* 0x00000003da037221 */ /* 0x000fe20000010000 */
[-C--:B------:R-:W-:Y:S01]  /*144b0*/  FMUL.FTZ R28, R28, R165.reuse ;  /* 0x000000a51c1c7220 */ /* 0x080fe20000410000 */
[-C--:B------:R-:W-:Y:S01]  /*144c0*/  FMUL.FTZ R29, R29, R165.reuse ;  /* 0x000000a51d1d7220 */ /* 0x080fe20000410000 */
[----:B------:R-:W4:Y:S01]  /*144d0*/  MUFU.EX2 R155, R155 ;  /* 0x0000009b009b7308 */ /* 0x000f220000000800 */
[----:B--2---:R-:W-:Y:S01]  /*144e0*/  FFMA.FTZ R0, R169, R0, R178 ;  /* 0x00000000a9007223 */ /* 0x004fe200000100b2 */
[----:B------:R-:W-:Y:S01]  /*144f0*/  FADD.FTZ R3, R220, R3 ;  /* 0x00000003dc037221 */ /* 0x000fe20000010000 */
[-C--:B------:R-:W-:Y:S01]  /*14500*/  FMUL.FTZ R32, R32, R165.reuse ;  /* 0x000000a520207220 */ /* 0x080fe20000410000 */
[-C--:B------:R-:W-:Y:S01]  /*14510*/  FMUL.FTZ R33, R33, R165.reuse ;  /* 0x000000a521217220 */ /* 0x080fe20000410000 */
[-C--:B------:R-:W-:Y:S01]  /*14520*/  FMUL.FTZ R36, R36, R165.reuse ;  /* 0x000000a524247220 */ /* 0x080fe20000410000 */
[----:B------:R-:W-:Y:S01]  /*14530*/  FADD.FTZ R3, R221, R3 ;  /* 0x00000003dd037221 */ /* 0x000fe20000010000 */
[-C--:B------:R-:W-:Y:S01]  /*14540*/  FMUL.FTZ R37, R37, R165.reuse ;  /* 0x000000a525257220 */ /* 0x080fe20000410000 */
[----:B------:R-:W2:Y:S01]  /*14550*/  MUFU.EX2 R211, R211 ;  /* 0x000000d300d37308 */ /* 0x000ea20000000800 */
[----:B---3--:R-:W-:Y:S01]  /*14560*/  FADD.FTZ R0, R183, R0 ;  /* 0x00000000b7007221 */ /* 0x008fe20000010000 */
        /* <DEDUP_REMOVED lines=11> */
[-C--:B------:R-:W-:Y:S01]  /*14620*/  FMUL.FTZ R52, R52, R165.reuse ;  /* 0x000000a534347220 */ /* 0x080fe20000410000 */
[----:B------:R-:W-:Y:S01]  /*14630*/  FADD.FTZ R3, R180, R3 ;  /* 0x00000003b4037221 */ /* 0x000fe20000010000 */
[-C--:B------:R-:W-:Y:S01]  /*14640*/  FMUL.FTZ R53, R53, R165.reuse ;  /* 0x000000a535357220 */ /* 0x080fe20000410000 */
[----:B------:R-:W4:Y:S01]  /*14650*/  MUFU.EX2 R213, R213 ;  /* 0x000000d500d57308 */ /* 0x000f220000000800 */
[----:B--2---:R-:W-:Y:S01]  /*14660*/  FADD.FTZ R0, R211, R0 ;  /* 0x00000000d3007221 */ /* 0x004fe20000010000 */
        /* <DEDUP_REMOVED lines=15> */
[----:B----4-:R-:W-:Y:S01]  /*14760*/  FADD.FTZ R0, R213, R0 ;  /* 0x00000000d5007221 */ /* 0x010fe20000010000 */
[-C--:B------:R-:W-:Y:S01]  /*14770*/  FMUL.FTZ R76, R76, R165.reuse ;  /* 0x000000a54c4c7220 */ /* 0x080fe20000410000 */
[-C--:B------:R-:W-:Y:S01]  /*14780*/  FMUL.FTZ R77, R77, R165.reuse ;  /* 0x000000a54d4d7220 */ /* 0x080fe20000410000 */
[-C--:B------:R-:W-:Y:S01]  /*14790*/  FMUL.FTZ R80, R80, R165.reuse ;  /* 0x000000a550507220 */ /* 0x080fe20000410000 */
[-C--:B------:R-:W-:Y:S01]  /*147a0*/  FMUL.FTZ R81, R81, R165.reuse ;  /* 0x000000a551517220 */ /* 0x080fe20000410000 */
[-C--:B------:R-:W-:Y:S01]  /*147b0*/  FMUL.FTZ R84, R84, R165.reuse ;  /* 0x000000a554547220 */ /* 0x080fe20000410000 */
[-C--:B------:R-:W-:Y:S01]  /*147c0*/  FMUL.FTZ R85, R85, R165.reuse ;  /* 0x000000a555557220 */ /* 0x080fe20000410000 */
[----:B------:R-:W4:Y:S01]  /*147d0*/  MUFU.EX2 R217, R217 ;  /* 0x000000d900d97308 */ /* 0x000f220000000800 */
        /* <DEDUP_REMOVED lines=16> */
[-C--:B------:R-:W-:Y:S01]  /*148e0*/  FMUL.FTZ R112, R112, R165.reuse ;  /* 0x000000a570707220 */ /* 0x080fe20000410000 */
[-C--:B------:R-:W-:Y:S01]  /*148f0*/  FMUL.FTZ R113, R113, R165.reuse ;  /* 0x000000a571717220 */ /* 0x080fe20000410000 */
[-C--:B------:R-:W-:Y:S01]  /*14900*/  FMUL.FTZ R116, R116, R165.reuse ;  /* 0x000000a574747220 */ /* 0x080fe20000410000 */
[-C--:B------:R-:W-:Y:S01]  /*14910*/  FMUL.FTZ R117, R117, R165.reuse ;  /* 0x000000a575757220 */ /* 0x080fe20000410000 */
[-C--:B------:R-:W-:Y:S01]  /*14920*/  FMUL.FTZ R120, R120, R165.reuse ;  /* 0x000000a578787220 */ /* 0x080fe20000410000 */
[-C--:B------:R-:W-:Y:S01]  /*14930*/  FMUL.FTZ R121, R121, R165.reuse ;  /* 0x000000a579797220 */ /* 0x080fe20000410000 */
[-C--:B------:R-:W-:Y:S01]  /*14940*/  FMUL.FTZ R124, R124, R165.reuse ;  /* 0x000000a57c7c7220 */ /* 0x080fe20000410000 */
[----:B------:R-:W5:Y:S01]  /*14950*/  MUFU.EX2 R163, R225 ;  /* 0x000000e100a37308 */ /* 0x000f620000000800 */
        /* <DEDUP_REMOVED lines=13> */
[----:B------:R-:W-:Y:S01]  /*14a30*/  FMUL.FTZ R149, R149, R165 ;  /* 0x000000a595957220 */ /* 0x000fe20000410000 */
[----:B----4-:R-:W-:Y:S01]  /*14a40*/  FADD.FTZ R0, R217, R0 ;  /* 0x00000000d9007221 */ /* 0x010fe20000010000 */
[----:B------:R-:W4:Y:S01]  /*14a50*/  MUFU.EX2 R168, R168 ;  /* 0x000000a800a87308 */ /* 0x000f220000000800 */
[----:B--2---:R-:W-:Y:S01]  /*14a60*/  FADD.FTZ R3, R162, R3 ;  /* 0x00000003a2037221 */ /* 0x004fe20000010000 */
[----:B------:R2:W-:Y:S01]  /*14a70*/  @!P2 STS [R152+0x28820], R169 ;  /* 0x028820a99800a388 */ /* 0x0005e20000000800 */
[----:B---3--:R-:W-:Y:S01]  /*14a80*/  FADD.FTZ R0, R224, R0 ;  /* 0x00000000e0007221 */ /* 0x008fe20000010000 */
[----:B------:R-:W-:Y:S01]  /*14a90*/  F2FP.BF16.F32.PACK_AB R160, R182, R167 ;  /* 0x000000a7b6a0723e */ /* 0x000fe200000010ff */
[----:B------:R-:W-:Y:S01]  /*14aa0*/  FADD.FTZ R3, R173, R3 ;  /* 0x00000003ad037221 */ /* 0x000fe20000010000 */
[----:B------:R-:W-:Y:S01]  /*14ab0*/  F2FP.BF16.F32.PACK_AB R155, R211, R155 ;  /* 0x0000009bd39b723e */ /* 0x000fe200000010ff */
[----:B-----5:R-:W-:Y:S01]  /*14ac0*/  FADD.FTZ R0, R163, R0 ;  /* 0x00000000a3007221 */ /* 0x020fe20000010000 */
[----:B0-----:R-:W0:Y:S01]  /*14ad0*/  MUFU.EX2 R165, R170 ;  /* 0x000000aa00a57308 */ /* 0x001e220000000800 */
[----:B-1----:R-:W-:Y:S01]  /*14ae0*/  FADD.FTZ R3, R164, R3 ;  /* 0x00000003a4037221 */ /* 0x002fe20000010000 */
[----:B------:R-:W-:Y:S01]  /*14af0*/  F2FP.BF16.F32.PACK_AB R157, R213, R157 ;  /* 0x0000009dd59d723e */ /* 0x000fe200000010ff */
[----:B------:R-:W-:Y:S01]  /*14b00*/  FMUL.FTZ R26, R26, R169 ;  /* 0x000000a91a1a7220 */ /* 0x000fe20000410000 */
[----:B--2---:R-:W-:Y:S01]  /*14b10*/  F2FP.BF16.F32.PACK_AB R152, R218, R181 ;  /* 0x000000b5da98723e */ /* 0x004fe200000010ff */
[----:B------:R-:W-:Y:S01]  /*14b20*/  FADD.FTZ R3, R177, R3 ;  /* 0x00000003b1037221 */ /* 0x000fe20000010000 */
[----:B------:R-:W-:Y:S01]  /*14b30*/  F2FP.BF16.F32.PACK_AB R159, R161, R159 ;  /* 0x0000009fa19f723e */ /* 0x000fe200000010ff */
[-C--:B------:R-:W-:Y:S01]  /*14b40*/  FMUL.FTZ R27, R27, R169.reuse ;  /* 0x000000a91b1b7220 */ /* 0x080fe20000410000 */
[----:B------:R-:W1:Y:S01]  /*14b50*/  MUFU.EX2 R166, R179 ;  /* 0x000000b300a67308 */ /* 0x000e620000000800 */
[----:B----4-:R-:W-:Y:S01]  /*14b60*/  FADD.FTZ R0, R168, R0 ;  /* 0x00000000a8007221 */ /* 0x010fe20000010000 */
[----:B------:R-:W-:Y:S01]  /*14b70*/  F2FP.BF16.F32.PACK_AB R162, R173, R162 ;  /* 0x000000a2ada2723e */ /* 0x000fe200000010ff */
[----:B------:R-:W-:Y:S01]  /*14b80*/  FMUL.FTZ R30, R30, R169 ;  /* 0x000000a91e1e7220 */ /* 0x000fe20000410000 */
[----:B------:R-:W-:Y:S01]  /*14b90*/  F2FP.BF16.F32.PACK_AB R161, R224, R217 ;  /* 0x000000d9e0a1723e */ /* 0x000fe200000010ff */
[----:B------:R-:W-:Y:S01]  /*14ba0*/  FMUL.FTZ R31, R31, R169 ;  /* 0x000000a91f1f7220 */ /* 0x000fe20000410000 */
[----:B------:R-:W-:Y:S01]  /*14bb0*/  F2FP.BF16.F32.PACK_AB R163, R168, R163 ;  /* 0x000000a3a8a3723e */ /* 0x000fe200000010ff */
[-C--:B------:R-:W-:Y:S01]  /*14bc0*/  FMUL.FTZ R34, R34, R169.reuse ;  /* 0x000000a922227220 */ /* 0x080fe20000410000 */
[----:B------:R-:W2:Y:S01]  /*14bd0*/  MUFU.EX2 R172, R172 ;  /* 0x000000ac00ac7308 */ /* 0x000ea20000000800 */
[----:B0-----:R-:W-:Y:S01]  /*14be0*/  FADD.FTZ R0, R165, R0 ;  /* 0x00000000a5007221 */ /* 0x001fe20000010000 */
        /* <DEDUP_REMOVED lines=8> */
[----:B------:R-:W-:Y:S01]  /*14c70*/  F2FP.BF16.F32.PACK_AB R166, R153, R166 ;  /* 0x000000a699a6723e */ /* 0x000fe200000010ff */
[-C--:B------:R-:W-:Y:S01]  /*14c80*/  FMUL.FTZ R46, R46, R169.reuse ;  /* 0x000000a92e2e7220 */ /* 0x080fe20000410000 */
[-C--:B------:R-:W-:Y:S01]  /*14c90*/  FMUL.FTZ R47, R47, R169.reuse ;  /* 0x000000a92f2f7220 */ /* 0x080fe20000410000 */
[----:B------:R-:W-:Y:S01]  /*14ca0*/  FADD.FTZ R3, R153, R3 ;  /* 0x0000000399037221 */ /* 0x000fe20000010000 */
[----:B------:R-:W-:Y:S01]  /*14cb0*/  F2FP.BF16.F32.PACK_AB R153, R183, R178 ;  /* 0x000000b2b799723e */ /* 0x000fe200000010ff */
[----:B------:R-:W-:Y:S01]  /*14cc0*/  BAR.SYNC.DEFER_BLOCKING 0xf, 0x100 ;  /* 0x03c4000000007b1d */ /* 0x000fe20000010000 */
[----:B------:R-:W-:Y:S01]  /*14cd0*/  FMUL.FTZ R50, R50, R169 ;  /* 0x000000a932327220 */ /* 0x000fe20000410000 */
[C---:B--2---:R-:W-:Y:S01]  /*14ce0*/  FADD.FTZ R0, R172.reuse, R0 ;  /* 0x00000000ac007221 */ /* 0x044fe20000010000 */
[----:B------:R-:W-:Y:S01]  /*14cf0*/  F2FP.BF16.F32.PACK_AB R165, R172, R165 ;  /* 0x000000a5aca5723e */ /* 0x000fe200000010ff */
[-C--:B------:R-:W-:Y:S01]  /*14d00*/  FMUL.FTZ R51, R51, R169.reuse ;  /* 0x000000a933337220 */ /* 0x080fe20000410000 */
[-C--:B------:R-:W-:Y:S01]  /*14d10*/  FMUL.FTZ R54, R54, R169.reuse ;  /* 0x000000a936367220 */ /* 0x080fe20000410000 */
[----:B------:R-:W1:Y:S01]  /*14d20*/  MUFU.EX2 R176, R176 ;  /* 0x000000b000b07308 */ /* 0x000e620000000800 */
        /* <DEDUP_REMOVED lines=16> */
[C---:B-1----:R-:W-:Y:S01]  /*14e30*/  F2FP.BF16.F32.PACK_AB R167, R176.reuse, R167 ;  /* 0x000000a7b0a7723e */ /* 0x042fe200000010ff */
[----:B------:R0:W-:Y:S01]  /*14e40*/  STSM.16.M88.4 [R200+0x26800], R152 ;  /* 0x02680098c8007844 */ /* 0x0001e20000000200 */
[----:B------:R-:W-:Y:S01]  /*14e50*/  FADD.FTZ R0, R176, R0 ;  /* 0x00000000b0007221 */ /* 0x000fe20000010000 */
        /* <DEDUP_REMOVED lines=39> */
.L_x_5949:
[----:B------:R0:W1:Y:S01]  /*150d0*/  SYNCS.PHASECHK.TRANS64.TRYWAIT P1, [R21+URZ+0x28c50], R209 ;  /* 0x028c50d1150075a7 */ /* 0x000062000802017f */
[----:B------:R-:W-:Y:S05]  /*150e0*/  @!P0 BRA `(.L_x_5950) ;  /* 0x0000000000048947 */ /* 0x000fea0003800000 */
[----:B------:R-:W-:Y:S01]  /*150f0*/  BPT.TRAP 0x1 ;  /* 0x000000040000795c */ /* 0x000fe20000300000 */
.L_x_5950:
[----:B------:R-:W-:Y:S04]  /*15100*/  BSSY B1, `(.L_x_5951) ;  /* 0x0000004000017945 */ /* 0x000fe80003800000 */
[----:B-1----:R-:W-:Y:S05]  /*15110*/  @P1 BRA `(.L_x_5952) ;  /* 0x0000000000081947 */ /* 0x002fea0003800000 */
[----:B------:R-:W1:Y:S02]  /*15120*/  SYNCS.PHASECHK.TRANS64.TRYWAIT P1, [R21+URZ+0x28c50], R209 ;  /* 0x028c50d1150075a7 */ /* 0x000e64000802017f */
[----:B-1----:R-:W-:Y:S05]  /*15130*/  @!P1 BRA `(.L_x_5953) ;  /* 0x000000f400c09947 */ /* 0x002fea0003800000 */
.L_x_5952:
[----:B------:R-:W-:Y:S05]  /*15140*/  BSYNC B1 ;  /* 0x0000000000017941 */ /* 0x000fea0003800000 */
.L_x_5951:
        /* <DEDUP_REMOVED lines=8> */
[----:B------:R-:W-:Y:S01]  /*151d0*/  VIADD R152, R168, 0x80 ;  /* 0x00000080a8987836 */ /* 0x000fe20000000000 */
        /* <DEDUP_REMOVED lines=31> */
.L_x_5954:
[C---:B------:R-:W-:Y:S01]  /*153d0*/  ISETP.GT.AND P1, PT, R12.reuse, R207, PT ;  /* 0x000000cf0c00720c */ /* 0x040fe20003f24270 */
[----:B01----:R-:W-:Y:S02]  /*153e0*/  VIADD R21, R21, 0x28c60 ;  /* 0x00028c6015157836 */ /* 0x003fe40000000000 */
[----:B------:R-:W-:Y:S02]  /*153f0*/  VIADD R12, R12, 0xffffffff ;  /* 0xffffffff0c0c7836 */ /* 0x000fe40000000000 */
[----:B------:R-:W-:Y:S01]  /*15400*/  IMAD.MOV.U32 R211, RZ, RZ, R15 ;  /* 0x000000ffffd37224 */ /* 0x000fe200078e000f */
[----:B------:R-:W-:Y:S01]  /*15410*/  PRMT R21, R186, 0x654, R21 ;  /* 0x00000654ba157816 */ /* 0x000fe20000000015 */
[----:B------:R-:W-:Y:S02]  /*15420*/  IMAD.MOV.U32 R213, RZ, RZ, R13 ;  /* 0x000000ffffd57224 */ /* 0x000fe400078e000d */
[----:B------:R-:W-:Y:S01]  /*15430*/  IMAD.MOV.U32 R217, RZ, RZ, R17 ;  /* 0x000000ffffd97224 */ /* 0x000fe200078e0011 */
[----:B------:R0:W-:Y:S03]  /*15440*/  SYNCS.ARRIVE.TRANS64.RED.A1T0 RZ, [R21+URZ], RZ ;  /* 0x000000ff15ff79a7 */ /* 0x0001e6000810043f */
[----:B------:R-:W-:Y:S05]  /*15450*/  @P1 BRA `(.L_x_5955) ;  /* 0xffffffd400d01947 */ /* 0x000fea000383ffff */
.L_x_5934:
[----:B------:R-:W-:Y:S05]  /*15460*/  BSYNC B0 ;  /* 0x0000000000007941 */ /* 0x000fea0003800000 */
.L_x_5933:
        /* <DEDUP_REMOVED lines=100> */
[-C--:B------:R-:W-:Y:S01]  /*15ab0*/  FMUL.FTZ R46, R46, R0.reuse ;  /* 0x000000002e2e7220 */ /* 0x080fe20000410000 */
        /* <DEDUP_REMOVED lines=68> */
.L_x_5809:
[----:B------:R-:W-:Y:S05]  /*15f00*/  BSYNC B7 ;  /* 0x0000000000077941 */ /* 0x000fea0003800000 */
.L_x_5797:
[----:B------:R-:W2:Y:S08]  /*15f10*/  S2UR UR4, SR_CgaCtaId ;  /* 0x00000000000479c3 */ /* 0x000eb00000008800 */
[----:B------:R-:W-:Y:S01]  /*15f20*/  BAR.SYNC.DEFER_BLOCKING 0x5, 0x180 ;  /* 0x0146000000007b1d */ /* 0x000fe20000010000 */
[----:B------:R-:W-:-:S05]  /*15f30*/  MOV R2, 0x400 ;  /* 0x0000040000027802 */ /* 0x000fca0000000f00 */
[----:B------:R-:W-:Y:S01]  /*15f40*/  BSSY B0, `(.L_x_5956) ;  /* 0x00004e7000007945 */ /* 0x000fe20003800000 */
[----:B--2---:R-:W-:-:S05]  /*15f50*/  IMAD.U32 R186, RZ, RZ, UR4 ;  /* 0x00000004ffba7e24 */ /* 0x004fca000f8e00ff */
[----:B------:R-:W-:-:S05]  /*15f60*/  LEA R2, R186, R2, 0x18 ;  /* 0x00000002ba027211 */ /* 0x000fca00078ec0ff */
[----:B-----5:R2:W4:Y:S01]  /*15f70*/  LDS.128 R80, [R2+0x28cd0] ;  /* 0x028cd00002507984 */ /* 0x0205220000000c00 */
[----:B------:R-:W-:Y:S06]  /*15f80*/  BAR.ARV 0x4, 0x180 ;  /* 0x0106000000007b1d */ /* 0x000fec0000002000 */
[----:B------:R-:W-:Y:S05]  /*15f90*/  @P0 BRA `(.L_x_5957) ;  /* 0x0000003c00800947 */ /* 0x000fea0003800000 */
[----:B------:R-:W1:Y:S01]  /*15fa0*/  LDL R3, [R1+0x68] ;  /* 0x0000680001037983 */ /* 0x000e620000100800 */
[----:B------:R-:W2:Y:S01]  /*15fb0*/  S2R R0, SR_SWINHI ;  /* 0x0000000000007919 */ /* 0x000ea20000002f00 */
[----:B---3--:R-:W-:Y:S01]  /*15fc0*/  F2FP.BF16.F32.PACK_AB R10, R29, R28 ;  /* 0x0000001c1d0a723e */ /* 0x008fe200000010ff */
[----:B------:R-:W-:Y:S01]  /*15fd0*/  ULDC.64 UR4, c[0x0][0xc08] ;  /* 0x0003020000047ab9 */ /* 0x000fe20000000a00 */
[----:B0-----:R-:W-:Y:S01]  /*15fe0*/  F2FP.BF16.F32.PACK_AB R11, R31, R30 ;  /* 0x0000001e1f0b723e */ /* 0x001fe200000010ff */
[----:B------:R-:W3:Y:S01]  /*15ff0*/  LDL R157, [R1+0x50] ;  /* 0x00005000019d7983 */ /* 0x000ee20000100800 */
[----:B------:R-:W-:Y:S01]  /*16000*/  F2FP.BF16.F32.PACK_AB R12, R33, R32 ;  /* 0x00000020210c723e */ /* 0x000fe200000010ff */
[----:B------:R-:W-:Y:S01]  /*16010*/  ULDC.64 UR6, c[0x0][0xc00] ;  /* 0x0003000000067ab9 */ /* 0x000fe20000000a00 */
[----:B------:R-:W-:Y:S02]  /*16020*/  MOV R152, R2 ;  /* 0x0000000200987202 */ /* 0x000fe40000000f00 */
[----:B--2---:R-:W-:-:S02]  /*16030*/  MOV R153, R0 ;  /* 0x0000000000997202 */ /* 0x004fc40000000f00 */
[----:B------:R-:W-:Y:S02]  /*16040*/  F2FP.BF16.F32.PACK_AB R13, R35, R34 ;  /* 0x00000022230d723e */ /* 0x000fe400000010ff */
[----:B------:R-:W-:Y:S02]  /*16050*/  F2FP.BF16.F32.PACK_AB R14, R37, R36 ;  /* 0x00000024250e723e */ /* 0x000fe400000010ff */
[----:B------:R-:W-:Y:S01]  /*16060*/  F2FP.BF16.F32.PACK_AB R15, R39, R38 ;  /* 0x00000026270f723e */ /* 0x000fe200000010ff */
[----:B------:R-:W-:Y:S01]  /*16070*/  BAR.SYNC.DEFER_BLOCKING 0x1, 0x100 ;  /* 0x0044000000007b1d */ /* 0x000fe20000010000 */
[----:B-1----:R-:W-:-:S03]  /*16080*/  IMAD.WIDE R20, R3, 0x2, R152 ;  /* 0x0000000203147825 */ /* 0x002fc600078e0298 */
        /* <DEDUP_REMOVED lines=152> */
[----:B------:R-:W-:Y:S02]  /*16a10*/  IADD3 R0, P0, R20, 0x6060, RZ ;  /* 0x0000606014007810 */ /* 0x000fe40007f1e0ff */
[----:B------:R-:W-:Y:S02]  /*16a20*/  MOV R3, R8 ;  /* 0x0000000800037202 */ /* 0x000fe40000000f00 */
[----:B------:R-:W-:Y:S01]  /*16a30*/  F2FP.BF16.F32.PACK_AB R8, R137, R136 ;  /* 0x000000888908723e */ /* 0x000fe200000010ff */
[----:B------:R-:W-:Y:S01]  /*16a40*/  IMAD.X R21, RZ, RZ, R21, P0 ;  /* 0x000000ffff157224 */ /* 0x000fe200000e0615 */
[----:B------:R-:W-:Y:S02]  /*16a50*/  F2FP.BF16.F32.PACK_AB R9, R139, R138 ;  /* 0x0000008a8b09723e */ /* 0x000fe400000010ff */
[----:B------:R-:W-:-:S02]  /*16a60*/  F2FP.BF16.F32.PACK_AB R10, R141, R140 ;  /* 0x0000008c8d0a723e */ /* 0x000fc400000010ff */
[----:B------:R-:W-:Y:S02]  /*16a70*/  F2FP.BF16.F32.PACK_AB R11, R143, R142 ;  /* 0x0000008e8f0b723e */ /* 0x000fe400000010ff */
[----:B------:R-:W-:-:S03]  /*16a80*/  ISETP.NE.U32.AND P0, PT, RZ, UR4, PT ;  /* 0x00000004ff007c0c */ /* 0x000fc6000bf05070 */
[----:B------:R0:W-:Y:S01]  /*16a90*/  STSM.16.M88.4 [R3], R8 ;  /* 0x0000000803007844 */ /* 0x0001e20000000200 */
[----:B------:R-:W-:Y:S02]  /*16aa0*/  ISETP.NE.AND.EX P0, PT, RZ, UR5, PT, P0 ;  /* 0x00000005ff007c0c */ /* 0x000fe4000bf05300 */
[----:B------:R-:W-:Y:S02]  /*16ab0*/  F2FP.BF16.F32.PACK_AB R12, R145, R144 ;  /* 0x00000090910c723e */ /* 0x000fe400000010ff */
[----:B0-----:R-:W-:-:S09]  /*16ac0*/  LOP3.LUT R3, R0, 0x380, RZ, 0xc0, !PT ;  /* 0x0000038000037812 */ /* 0x001fd200078ec0ff */
[----:B------:R-:W3:Y:S01]  /*16ad0*/  @P0 LDC.64 R10, c[0x0][0xc08] ;  /* 0x00030200ff0a0b82 */ /* 0x000ee20000000a00 */
[----:B------:R-:W-:-:S04]  /*16ae0*/  SHF.R.U64 R3, R3, 0x3, RZ ;  /* 0x0000000303037819 */ /* 0x000fc800000012ff */
[----:B------:R-:W-:Y:S02]  /*16af0*/  LOP3.LUT R20, R3, R0, RZ, 0x3c, !PT ;  /* 0x0000000003147212 */ /* 0x000fe400078e3cff */
[----:B------:R-:W-:Y:S02]  /*16b00*/  F2FP.BF16.F32.PACK_AB R13, R147, R146 ;  /* 0x00000092930d723e */ /* 0x000fe400000010ff */
[----:B------:R-:W-:Y:S02]  /*16b10*/  MOV R20, R20 ;  /* 0x0000001400147202 */ /* 0x000fe40000000f00 */
[----:B------:R-:W-:Y:S02]  /*16b20*/  F2FP.BF16.F32.PACK_AB R14, R149, R148 ;  /* 0x00000094950e723e */ /* 0x000fe400000010ff */
[----:B------:R-:W-:-:S05]  /*16b30*/  F2FP.BF16.F32.PACK_AB R15, R151, R150 ;  /* 0x00000096970f723e */ /* 0x000fca00000010ff */
[----:B------:R0:W-:Y:S01]  /*16b40*/  STSM.16.M88.4 [R20], R12 ;  /* 0x0000000c14007844 */ /* 0x0001e20000000200 */
[----:B------:R-:W-:Y:S02]  /*16b50*/  ULDC UR4, c[0x0][0xa88] ;  /* 0x0002a20000047ab9 */ /* 0x000fe40000000800 */
[----:B------:R-:W-:Y:S02]  /*16b60*/  IMAD.U32 R8, RZ, RZ, UR4 ;  /* 0x00000004ff087e24 */ /* 0x000fe4000f8e00ff */
[----:B---3--:R-:W-:Y:S01]  /*16b70*/  @P0 IMAD.WIDE R10, R157, 0x4, R10 ;  /* 0x000000049d0a0825 */ /* 0x008fe200078e020a */
[----:B------:R-:W-:Y:S01]  /*16b80*/  BAR.SYNC.DEFER_BLOCKING 0x1, 0x100 ;  /* 0x0044000000007b1d */ /* 0x000fe20000010000 */
[----:B------:R-:W-:-:S04]  /*16b90*/  ISETP.NE.U32.AND P1, PT, RZ, UR6, PT ;  /* 0x00000006ff007c0c */ /* 0x000fc8000bf25070 */
[----:B------:R-:W-:Y:S01]  /*16ba0*/  ISETP.NE.AND.EX P1, PT, RZ, UR7, PT, P1 ;  /* 0x00000007ff007c0c */ /* 0x000fe2000bf25310 */
[----:B------:R1:W5:Y:S02]  /*16bb0*/  @P0 LDG.E R8, desc[UR40][R10.64] ;  /* 0x000000280a080981 */ /* 0x000364000c1e1900 */
[----:B-1----:R-:W1:Y:S01]  /*16bc0*/  LDC.64 R10, c[0x0][0xc00] ;  /* 0x00030000ff0a7b82 */ /* 0x002e620000000a00 */
[----:B------:R-:W-:Y:S02]  /*16bd0*/  IMAD.MOV.U32 R3, RZ, RZ, RZ ;  /* 0x000000ffff037224 */ /* 0x000fe400078e00ff */
[----:B-1----:R-:W-:-:S07]  /*16be0*/  IMAD.WIDE R10, R157, 0x4, R10 ;  /* 0x000000049d0a7825 */ /* 0x002fce00078e020a */
[----:B------:R0:W5:Y:S01]  /*16bf0*/  @P1 LDG.E R3, desc[UR40][R10.64] ;  /* 0x000000280a031981 */ /* 0x000162000c1e1900 */
[----:B------:R-:W-:Y:S05]  /*16c00*/  @P0 BRA `(.L_x_5958) ;  /* 0x0000000000100947 */ /* 0x000fea0003800000 */
[----:B------:R-:W-:Y:S05]  /*16c10*/  @!P1 BRA `(.L_x_5958) ;  /* 0x00000000000c9947 */ /* 0x000fea0003800000 */
[----:B-----5:R-:W2:Y:S04]  /*16c20*/  LDG.E R8, desc[UR40][R10.64] ;  /* 0x000000280a087981 */ /* 0x020ea8000c1e1900 */
[----:B0-----:R-:W2:Y:S02]  /*16c30*/  LDG.E R10, desc[UR40][R10.64+0x4] ;  /* 0x000004280a0a7981 */ /* 0x001ea4000c1e1900 */
[----:B--2---:R-:W-:-:S07]  /*16c40*/  IMAD.IADD R8, R10, 0x1, -R8 ;  /* 0x000000010a087824 */ /* 0x004fce00078e0a08 */
.L_x_5958:
[----:B------:R-:W2:Y:S01]  /*16c50*/  LDL R0, [R1+0x5c] ;  /* 0x00005c0001007983 */ /* 0x000ea20000100800 */
[----:B------:R-:W-:-:S03]  /*16c60*/  ULDC UR4, c[0x0][0xad4] ;  /* 0x0002b50000047ab9 */ /* 0x000fc60000000800 */
[----:B------:R-:W3:Y:S04]  /*16c70*/  LDL.LU R9, [R1+0x4c] ;  /* 0x00004c0001097983 */ /* 0x000ee80000300800 */
[----:B--2---:R-:W1:Y:S01]  /*16c80*/  SHFL.IDX PT, R0, R0, RZ, 0x1f ;  /* 0x00001fff00007589 */ /* 0x004e6200000e0000 */
[----:B---3--:R-:W-:-:S04]  /*16c90*/  ISETP.NE.AND P1, PT, R9, RZ, PT ;  /* 0x000000ff0900720c */ /* 0x008fc80003f25270 */
[----:B------:R-:W-:Y:S02]  /*16ca0*/  SEL R9, R9, UR4, P1 ;  /* 0x0000000409097c07 */ /* 0x000fe40008800000 */
[----:B-1----:R-:W-:Y:S02]  /*16cb0*/  ISETP.NE.AND P0, PT, R0, RZ, PT ;  /* 0x000000ff0000720c */ /* 0x002fe40003f05270 */
[----:B-----5:R-:W-:-:S11]  /*16cc0*/  SHF.R.S32.HI R0, RZ, 0x1f, R3 ;  /* 0x0000001fff007819 */ /* 0x020fd60000011403 */
[----:B------:R-:W-:Y:S05]  /*16cd0*/  @P0 BRA `(.L_x_5959) ;  /* 0x0000000000fc0947 */ /* 0x000fea0003800000 */
[----:B----4-:R-:W2:Y:S04]  /*16ce0*/  LDL R80, [R1+0x54] ;  /* 0x0000540001507983 */ /* 0x010ea80000100800 */
[----:B------:R-:W3:Y:S01]  /*16cf0*/  LDL R158, [R1+0x64] ;  /* 0x00006400019e7983 */ /* 0x000ee20000100800 */
[----:B0-----:R-:W-:Y:S01]  /*16d00*/  IMAD.MOV.U32 R14, RZ, RZ, 0x9b8 ;  /* 0x000009b8ff0e7424 */ /* 0x001fe200078e00ff */
[----:B------:R-:W-:Y:S01]  /*16d10*/  ISETP.GT.AND P1, PT, R9, 0x1, PT ;  /* 0x000000010900780c */ /* 0x000fe20003f24270 */
[----:B------:R-:W0:Y:S01]  /*16d20*/  LDC R156, c[0x0][0xbe8] ;  /* 0x0002fa00ff9c7b82 */ /* 0x000e220000000800 */
[----:B------:R-:W-:Y:S01]  /*16d30*/  ISETP.NE.U32.AND P0, PT, RZ, UR6, PT ;  /* 0x00000006ff007c0c */ /* 0x000fe2000bf05070 */
[----:B------:R-:W-:Y:S01]  /*16d40*/  IMAD.IADD R23, R206, 0x1, R196 ;  /* 0x00000001ce177824 */ /* 0x000fe200078e02c4 */
[----:B------:R-:W-:-:S02]  /*16d50*/  SEL R14, R14, 0x978, P1 ;  /* 0x000009780e0e7807 */ /* 0x000fc40000800000 */
[----:B------:R-:W-:Y:S02]  /*16d60*/  ISETP.NE.AND.EX P0, PT, RZ, UR7, PT, P0 ;  /* 0x00000007ff007c0c */ /* 0x000fe4000bf05300 */
[----:B------:R-:W-:Y:S01]  /*16d70*/  SHF.R.S32.HI R15, RZ, 0x1f, R157 ;  /* 0x0000001fff0f7819 */ /* 0x000fe2000001149d */
[----:B------:R-:W1:Y:S01]  /*16d80*/  LDC.64 R12, c[0x0][R14+0x220] ;  /* 0x000088000e0c7b82 */ /* 0x000e620000000a00 */
[----:B------:R-:W-:Y:S02]  /*16d90*/  SEL R20, R157, RZ, !P0 ;  /* 0x000000ff9d147207 */ /* 0x000fe40004000000 */
[----:B------:R-:W-:-:S05]  /*16da0*/  SEL R15, R15, RZ, !P0 ;  /* 0x000000ff0f0f7207 */ /* 0x000fca0004000000 */
[----:B------:R-:W4:Y:S01]  /*16db0*/  LDC.64 R10, c[0x0][R14+0x218] ;  /* 0x000086000e0a7b82 */ /* 0x000f220000000a00 */
[----:B0-----:R-:W-:Y:S01]  /*16dc0*/  ISETP.NE.AND P0, PT, R156, 0x1, PT ;  /* 0x000000019c00780c */ /* 0x001fe20003f05270 */
[----:B-1----:R-:W-:-:S04]  /*16dd0*/  IMAD R13, R13, R20, RZ ;  /* 0x000000140d0d7224 */ /* 0x002fc800078e02ff */
[C---:B------:R-:W-:Y:S02]  /*16de0*/  IMAD R15, R12.reuse, R15, R13 ;  /* 0x0000000f0c0f7224 */ /* 0x040fe400078e020d */
[----:B------:R-:W-:-:S04]  /*16df0*/  IMAD.WIDE.U32 R12, R12, R20, RZ ;  /* 0x000000140c0c7225 */ /* 0x000fc800078e00ff */
[-C--:B----4-:R-:W-:Y:S02]  /*16e00*/  IMAD R20, R11, R188.reuse, RZ ;  /* 0x000000bc0b147224 */ /* 0x090fe400078e02ff */
[----:B------:R-:W-:-:S04]  /*16e10*/  IMAD.WIDE.U32 R10, R10, R188, RZ ;  /* 0x000000bc0a0a7225 */ /* 0x000fc800078e00ff */
[----:B------:R-:W-:Y:S01]  /*16e20*/  IMAD.IADD R20, R11, 0x1, R20 ;  /* 0x000000010b147824 */ /* 0x000fe200078e0214 */
[----:B------:R-:W-:Y:S01]  /*16e30*/  IADD3 R21, P2, P3, R12, R10, R3 ;  /* 0x0000000a0c157210 */ /* 0x000fe20007b5e003 */
[----:B------:R-:W0:Y:S01]  /*16e40*/  @P0 LDC R11, c[0x0][0xbec] ;  /* 0x0002fb00ff0b0b82 */ /* 0x000e220000000800 */
[----:B------:R-:W-:-:S05]  /*16e50*/  IMAD.IADD R15, R13, 0x1, R15 ;  /* 0x000000010d0f7824 */ /* 0x000fca00078e020f */
[----:B------:R-:W-:Y:S01]  /*16e60*/  IADD3.X R15, R15, R20, R0, P2, P3 ;  /* 0x000000140f0f7210 */ /* 0x000fe200017e6400 */
[----:B------:R-:W-:Y:S01]  /*16e70*/  IMAD.MOV.U32 R20, RZ, RZ, R23 ;  /* 0x000000ffff147224 */ /* 0x000fe200078e0017 */
[----:B------:R-:W1:Y:S01]  /*16e80*/  @P0 LDC R10, c[0x0][0xbf0] ;  /* 0x0002fc00ff0a0b82 */ /* 0x000e620000000800 */
[----:B0-----:R-:W-:-:S05]  /*16e90*/  @P0 IMAD.HI.U32 R11, R23, R11, RZ ;  /* 0x0000000b170b0227 */ /* 0x001fca00078e00ff */
[----:B-1----:R-:W-:Y:S02]  /*16ea0*/  @P0 SHF.R.U32.HI R20, RZ, R10, R11 ;  /* 0x0000000aff140219 */ /* 0x002fe4000001160b */
[----:B------:R-:W0:Y:S01]  /*16eb0*/  LDC.64 R10, c[0x0][R14+0x228] ;  /* 0x00008a000e0a7b82 */ /* 0x000e220000000a00 */
[----:B--2---:R-:W-:-:S05]  /*16ec0*/  SEL R80, R80, RZ, P1 ;  /* 0x000000ff50507207 */ /* 0x004fca0000800000 */
        /* <DEDUP_REMOVED lines=9> */
[----:B------:R-:W-:-:S02]  /*16f60*/  IMAD.IADD R15, R194, 0x1, R196 ;  /* 0x00000001c20f7824 */ /* 0x000fc400078e02c4 */
[----:B0-----:R-:W-:Y:S01]  /*16f70*/  SHF.R.S32.HI R14, RZ, 0x1f, R21 ;  /* 0x0000001fff0e7819 */ /* 0x001fe20000011415 */
        /* <DEDUP_REMOVED lines=21> */
.L_x_5959:
        /* <DEDUP_REMOVED lines=9> */
[----:B------:R-:W-:-:S04]  /*17160*/  SHF.R.S32.HI R4, RZ, 0x1f, R21 ;  /* 0x0000001fff047819 */ /* 0x000fc80000011415 */
[----:B------:R-:W-:-:S04]  /*17170*/  LEA.HI R23, R4, R21, RZ, 0x3 ;  /* 0x0000001504177211 */ /* 0x000fc800078f18ff */
[----:B0-----:R-:W-:-:S05]  /*17180*/  SHF.R.S32.HI R20, RZ, 0x3, R23 ;  /* 0x00000003ff147819 */ /* 0x001fca0000011417 */
[----:B------:R-:W-:-:S04]  /*17190*/  IMAD R5, R20, 0x40, R199 ;  /* 0x0000004014057824 */ /* 0x000fc800078e02c7 */
[----:B------:R-:W-:-:S03]  /*171a0*/  IMAD.WIDE R152, R5, 0x2, R152 ;  /* 0x0000000205987825 */ /* 0x000fc600078e0298 */
[----:B------:R-:W-:Y:S01]  /*171b0*/  IADD3 R37, P0, R152, 0x5000, RZ ;  /* 0x0000500098257810 */ /* 0x000fe20007f1e0ff */
[----:B------:R-:W-:Y:S01]  /*171c0*/  IMAD R0, R0, UR4, RZ ;  /* 0x0000000400007c24 */ /* 0x000fe2000f8e02ff */
[----:B------:R-:W-:Y:S02]  /*171d0*/  IADD3 R41, P1, R152, 0x6000, RZ ;  /* 0x0000600098297810 */ /* 0x000fe40007f3e0ff */
[----:B------:R-:W-:Y:S01]  /*171e0*/  LOP3.LUT R36, R37, 0x380, RZ, 0xc0, !PT ;  /* 0x0000038025247812 */ /* 0x000fe200078ec0ff */
[----:B------:R-:W-:Y:S01]  /*171f0*/  IMAD R87, R3, UR5, R0 ;  /* 0x0000000503577c24 */ /* 0x000fe2000f8e0200 */
[----:B------:R-:W-:Y:S02]  /*17200*/  LOP3.LUT R40, R41, 0x380, RZ, 0xc0, !PT ;  /* 0x0000038029287812 */ /* 0x000fe400078ec0ff */
[----:B------:R-:W-:Y:S01]  /*17210*/  SHF.R.U64 R36, R36, 0x3, RZ ;  /* 0x0000000324247819 */ /* 0x000fe200000012ff */
[----:B-1----:R-:W-:Y:S01]  /*17220*/  IMAD.WIDE.U32 R10, R3, UR4, RZ ;  /* 0x00000004030a7c25 */ /* 0x002fe2000f8e00ff */
[----:B------:R-:W-:Y:S01]  /*17230*/  LOP3.LUT R0, R23, 0xfffffff8, RZ, 0xc0, !PT ;  /* 0xfffffff817007812 */ /* 0x000fe200078ec0ff */
[----:B------:R-:W-:Y:S01]  /*17240*/  ULDC.64 UR4, c[0x0][0xae8] ;  /* 0x0002ba0000047ab9 */ /* 0x000fe20000000a00 */
[----:B------:R-:W-:Y:S01]  /*17250*/  LOP3.LUT R36, R36, R37, RZ, 0x3c, !PT ;  /* 0x0000002524247212 */ /* 0x000fe200078e3cff */
[----:B------:R-:W-:Y:S01]  /*17260*/  IMAD.X R37, RZ, RZ, R153, P0 ;  /* 0x000000ffff257224 */ /* 0x000fe200000e0699 */
[----:B------:R-:W-:-:S02]  /*17270*/  IADD3 R65, P0, R152, 0xc000, RZ ;  /* 0x0000c00098417810 */ /* 0x000fc40007f1e0ff */
[----:B------:R-:W-:Y:S02]  /*17280*/  IADD3 R45, P2, R152, 0x7000, RZ ;  /* 0x00007000982d7810 */ /* 0x000fe40007f5e0ff */
[----:B------:R-:W-:Y:S01]  /*17290*/  LOP3.LUT R64, R65, 0x380, RZ, 0xc0, !PT ;  /* 0x0000038041407812 */ /* 0x000fe200078ec0ff */
[----:B------:R-:W-:Y:S01]  /*172a0*/  IMAD.IADD R11, R11, 0x1, R87 ;  /* 0x000000010b0b7824 */ /* 0x000fe200078e0257 */
[----:B------:R-:W-:Y:S01]  /*172b0*/  SHF.R.U64 R40, R40, 0x3, RZ ;  /* 0x0000000328287819 */ /* 0x000fe200000012ff */
[----:B------:R-:W-:Y:S01]  /*172c0*/  IMAD.IADD R3, R21, 0x1, -R0 ;  /* 0x0000000115037824 */ /* 0x000fe200078e0a00 */
[----:B------:R-:W-:Y:S01]  /*172d0*/  SHF.R.U64 R64, R64, 0x3, RZ ;  /* 0x0000000340407819 */ /* 0x000fe200000012ff */
[----:B------:R-:W-:Y:S01]  /*172e0*/  IMAD.WIDE.U32 R10, R188, UR4, R10 ;  /* 0x00000004bc0a7c25 */ /* 0x000fe2000f8e000a */
[----:B------:R-:W-:Y:S01]  /*172f0*/  LOP3.LUT R44, R45, 0x380, RZ, 0xc0, !PT ;  /* 0x000003802d2c7812 */ /* 0x000fe200078ec0ff */
        /* <DEDUP_REMOVED lines=8> */
[----:B------:R-:W-:Y:S01]  /*17380*/  LOP3.LUT R40, R40, R41, RZ, 0x3c, !PT ;  /* 0x0000002928287212 */ /* 0x000fe200078e3cff */
[C---:B------:R-:W-:Y:S01]  /*17390*/  VIADD R166, R199.reuse, 0x40 ;  /* 0x00000040c7a67836 */ /* 0x040fe20000000000 */
[----:B------:R-:W-:Y:S01]  /*173a0*/  IADD3 R13, P3, R152, 0x1000, RZ ;  /* 0x00001000980d7810 */ /* 0x000fe20007f7e0ff */
[C---:B------:R-:W-:Y:S01]  /*173b0*/  VIADD R164, R199.reuse, 0x80 ;  /* 0x00000080c7a47836 */ /* 0x040fe20000000000 */
[----:B------:R-:W-:Y:S01]  /*173c0*/  SHF.R.U64 R44, R44, 0x3, RZ ;  /* 0x000000032c2c7819 */ /* 0x000fe200000012ff */
[----:B------:R-:W-:Y:S01]  /*173d0*/  VIADD R162, R199, 0xc0 ;  /* 0x000000c0c7a27836 */ /* 0x000fe20000000000 */
[----:B------:R-:W-:Y:S01]  /*173e0*/  LOP3.LUT R12, R13, 0x380, RZ, 0xc0, !PT ;  /* 0x000003800d0c7812 */ /* 0x000fe200078ec0ff */
[----:B------:R-:W0:Y:S01]  /*173f0*/  @P0 LDC R84, c[0x0][0xbec] ;  /* 0x0002fb00ff540b82 */ /* 0x000e220000000800 */
[----:B------:R-:W-:Y:S01]  /*17400*/  IADD3 R25, P4, R152, 0x2000, RZ ;  /* 0x0000200098197810 */ /* 0x000fe20007f9e0ff */
[C---:B------:R-:W-:Y:S01]  /*17410*/  VIADD R160, R199.reuse, 0x100 ;  /* 0x00000100c7a07836 */ /* 0x040fe20000000000 */
[----:B------:R-:W-:Y:S01]  /*17420*/  LOP3.LUT R44, R44, R45, RZ, 0x3c, !PT ;  /* 0x0000002d2c2c7212 */ /* 0x000fe200078e3cff */
[----:B------:R-:W-:Y:S01]  /*17430*/  VIADD R158, R199, 0x140 ;  /* 0x00000140c79e7836 */ /* 0x000fe20000000000 */
[----:B------:R-:W-:Y:S01]  /*17440*/  SHF.R.U64 R12, R12, 0x3, RZ ;  /* 0x000000030c0c7819 */ /* 0x000fe200000012ff */
[----:B------:R-:W5:Y:S01]  /*17450*/  LD.E.128 R64, desc[UR40][R64.64] ;  /* 0x0000002840407980 */ /* 0x000f62000c101d00 */
[----:B------:R-:W-:Y:S01]  /*17460*/  IADD3 R29, P5, R152, 0x3000, RZ ;  /* 0x00003000981d7810 */ /* 0x000fe20007fbe0ff */
[----:B------:R-:W1:Y:S01]  /*17470*/  @P0 LDC R86, c[0x0][0xbf0] ;  /* 0x0002fc00ff560b82 */ /* 0x000e620000000800 */
[----:B----4-:R-:W-:Y:S01]  /*17480*/  IMAD R80, R0, UR4, RZ ;  /* 0x0000000400507c24 */ /* 0x010fe2000f8e02ff */
[----:B------:R-:W-:Y:S01]  /*17490*/  LOP3.LUT R12, R12, R13, RZ, 0x3c, !PT ;  /* 0x0000000d0c0c7212 */ /* 0x000fe200078e3cff */
[----:B------:R-:W-:Y:S01]  /*174a0*/  IMAD.IADD R23, R196, 0x1, R3 ;  /* 0x00000001c4177824 */ /* 0x000fe200078e0203 */
[C---:B------:R-:W-:Y:S01]  /*174b0*/  IADD3 R33, P6, R152.reuse, 0x4000, RZ ;  /* 0x0000400098217810 */ /* 0x040fe20007fde0ff */
[----:B------:R-:W-:Y:S01]  /*174c0*/  IMAD.X R41, RZ, RZ, R153, P1 ;  /* 0x000000ffff297224 */ /* 0x000fe200008e0699 */
[----:B------:R-:W-:Y:S01]  /*174d0*/  IADD3 R69, P1, R152, 0xd000, RZ ;  /* 0x0000d00098457810 */ /* 0x000fe20007f3e0ff */
[----:B------:R-:W-:Y:S01]  /*174e0*/  IMAD.WIDE.U32 R10, R9, UR4, R10 ;  /* 0x00000004090a7c25 */ /* 0x000fe2000f8e000a */
[----:B------:R-:W2:Y:S01]  /*174f0*/  LDC R0, c[0x0][0xac8] ;  /* 0x0002b200ff007b82 */ /* 0x000ea20000000800 */
[----:B------:R-:W-:-:S02]  /*17500*/  LOP3.LUT R24, R25, 0x380, RZ, 0xc0, !PT ;  /* 0x0000038019187812 */ /* 0x000fc400078ec0ff */
[----:B------:R-:W-:Y:S01]  /*17510*/  IMAD R21, R9, UR5, R80 ;  /* 0x0000000509157c24 */ /* 0x000fe2000f8e0250 */
[----:B------:R-:W-:Y:S01]  /*17520*/  LOP3.LUT R68, R69, 0x380, RZ, 0xc0, !PT ;  /* 0x0000038045447812 */ /* 0x000fe200078ec0ff */
[--C-:B------:R-:W-:Y:S01]  /*17530*/  IMAD.X R45, RZ, RZ, R153.reuse, P2 ;  /* 0x000000ffff2d7224 */ /* 0x100fe200010e0699 */
[----:B------:R-:W-:Y:S01]  /*17540*/  IADD3 R73, P2, R152, 0xe000, RZ ;  /* 0x0000e00098497810 */ /* 0x000fe20007f5e0ff */
[----:B------:R-:W-:Y:S01]  /*17550*/  IMAD.X R13, RZ, RZ, R153, P3 ;  /* 0x000000ffff0d7224 */ /* 0x000fe200018e0699 */
[----:B------:R-:W-:Y:S01]  /*17560*/  SHF.R.U64 R68, R68, 0x3, RZ ;  /* 0x0000000344447819 */ /* 0x000fe200000012ff */
[----:B0-----:R-:W-:Y:S01]  /*17570*/  @P0 IMAD.HI.U32 R3, R23, R84, RZ ;  /* 0x0000005417030227 */ /* 0x001fe200078e00ff */
[----:B------:R-:W-:Y:S01]  /*17580*/  LOP3.LUT R72, R73, 0x380, RZ, 0xc0, !PT ;  /* 0x0000038049487812 */ /* 0x000fe200078ec0ff */
[----:B------:R-:W-:Y:S01]  /*17590*/  ULDC.64 UR4, c[0x0][0xae0] ;  /* 0x0002b80000047ab9 */ /* 0x000fe20000000a00 */
[----:B------:R-:W-:Y:S01]  /*175a0*/  LOP3.LUT R68, R68, R69, RZ, 0x3c, !PT ;  /* 0x0000004544447212 */ /* 0x000fe200078e3cff */
[----:B------:R-:W-:Y:S01]  /*175b0*/  IMAD.MOV.U32 R9, RZ, RZ, R23 ;  /* 0x000000ffff097224 */ /* 0x000fe200078e0017 */
[----:B------:R-:W-:Y:S01]  /*175c0*/  IADD3 R49, P3, R152, 0x8000, RZ ;  /* 0x0000800098317810 */ /* 0x000fe20007f7e0ff */
[----:B------:R-:W-:Y:S01]  /*175d0*/  IMAD.X R69, RZ, RZ, R153, P1 ;  /* 0x000000ffff457224 */ /* 0x000fe200008e0699 */
[----:B-1----:R-:W-:Y:S01]  /*175e0*/  @P0 SHF.R.U32.HI R9, RZ, R86, R3 ;  /* 0x00000056ff090219 */ /* 0x002fe20000011603 */
[----:B------:R-:W-:Y:S01]  /*175f0*/  IMAD.IADD R11, R11, 0x1, R21 ;  /* 0x000000010b0b7824 */ /* 0x000fe200078e0215 */
[----:B------:R-:W-:Y:S01]  /*17600*/  SHF.R.U64 R72, R72, 0x3, RZ ;  /* 0x0000000348487819 */ /* 0x000fe200000012ff */
[----:B------:R-:W5:Y:S01]  /*17610*/  LD.E.128 R12, desc[UR40][R12.64] ;  /* 0x000000280c0c7980 */ /* 0x000f62000c101d00 */
[----:B------:R-:W-:Y:S01]  /*17620*/  LOP3.LUT R28, R29, 0x380, RZ, 0xc0, !PT ;  /* 0x000003801d1c7812 */ /* 0x000fe200078ec0ff */
[----:B------:R-:W-:Y:S01]  /*17630*/  IMAD.MOV R80, RZ, RZ, -R9 ;  /* 0x000000ffff507224 */ /* 0x000fe200078e0a09 */
[----:B------:R-:W-:Y:S01]  /*17640*/  LOP3.LUT R32, R33, 0x380, RZ, 0xc0, !PT ;  /* 0x0000038021207812 */ /* 0x000fe200078ec0ff */
[----:B------:R-:W5:Y:S01]  /*17650*/  LD.E.128 R40, desc[UR40][R40.64] ;  /* 0x0000002828287980 */ /* 0x000f62000c101d00 */
[----:B--2---:R-:W-:Y:S01]  /*17660*/  ISETP.GE.AND P1, PT, R166, R0, PT ;  /* 0x00000000a600720c */ /* 0x004fe20003f26270 */
[----:B------:R-:W-:Y:S01]  /*17670*/  IMAD R3, R85, R80, R23 ;  /* 0x0000005055037224 */ /* 0x000fe200078e0217 */
[----:B------:R-:W-:Y:S01]  /*17680*/  SHF.R.S32.HI R23, RZ, 0x1f, R9 ;  /* 0x0000001fff177819 */ /* 0x000fe20000011409 */
[----:B------:R-:W-:Y:S01]  /*17690*/  IMAD R21, R8, R85, RZ ;  /* 0x0000005508157224 */ /* 0x000fe200078e02ff */
[----:B------:R-:W-:Y:S01]  /*176a0*/  LOP3.LUT R48, R49, 0x380, RZ, 0xc0, !PT ;  /* 0x0000038031307812 */ /* 0x000fe200078ec0ff */
[----:B------:R-:W5:Y:S01]  /*176b0*/  LD.E.128 R44, desc[UR40][R44.64] ;  /* 0x000000282c2c7980 */ /* 0x000f62000c101d00 */
[----:B------:R-:W-:Y:S01]  /*176c0*/  LOP3.LUT R72, R72, R73, RZ, 0x3c, !PT ;  /* 0x0000004948487212 */ /* 0x000fe200078e3cff */
[----:B------:R-:W-:Y:S01]  /*176d0*/  IMAD R8, R23, UR4, RZ ;  /* 0x0000000417087c24 */ /* 0x000fe2000f8e02ff */
[----:B------:R-:W-:Y:S01]  /*176e0*/  SEL R23, RZ, 0xffffffff, P1 ;  /* 0xffffffffff177807 */ /* 0x000fe20000800000 */
[----:B------:R-:W-:Y:S01]  /*176f0*/  IMAD.X R73, RZ, RZ, R153, P2 ;  /* 0x000000ffff497224 */ /* 0x000fe200010e0699 */
[----:B------:R-:W-:Y:S01]  /*17700*/  SHF.R.U64 R24, R24, 0x3, RZ ;  /* 0x0000000318187819 */ /* 0x000fe200000012ff */
[----:B------:R-:W5:Y:S01]  /*17710*/  LD.E.128 R68, desc[UR40][R68.64] ;  /* 0x0000002844447980 */ /* 0x000f62000c101d00 */
[----:B------:R-:W-:-:S02]  /*17720*/  SHF.R.U64 R28, R28, 0x3, RZ ;  /* 0x000000031c1c7819 */ /* 0x000fc400000012ff */
[----:B------:R-:W-:Y:S02]  /*17730*/  SHF.R.U64 R32, R32, 0x3, RZ ;  /* 0x0000000320207819 */ /* 0x000fe400000012ff */
[-C--:B------:R-:W-:Y:S02]  /*17740*/  ISETP.GE.AND P0, PT, R164, R0.reuse, PT ;  /* 0x00000000a400720c */ /* 0x080fe40003f06270 */
[----:B------:R-:W-:Y:S01]  /*17750*/  SHF.R.U64 R48, R48, 0x3, RZ ;  /* 0x0000000330307819 */ /* 0x000fe200000012ff */
[----:B------:R-:W-:Y:S01]  /*17760*/  IMAD.WIDE.U32 R10, R9, UR4, R10 ;  /* 0x00000004090a7c25 */ /* 0x000fe2000f8e000a */
[----:B------:R-:W-:Y:S01]  /*17770*/  ISETP.GE.AND P2, PT, R199, R0, PT ;  /* 0x00000000c700720c */ /* 0x000fe20003f46270 */
[----:B------:R-:W5:Y:S01]  /*17780*/  LD.E.128 R72, desc[UR40][R72.64] ;  /* 0x0000002848487980 */ /* 0x000f62000c101d00 */
[----:B------:R-:W-:Y:S01]  /*17790*/  LOP3.LUT R24, R24, R25, RZ, 0x3c, !PT ;  /* 0x0000001918187212 */ /* 0x000fe200078e3cff */
[----:B------:R-:W-:Y:S01]  /*177a0*/  IMAD R85, R9, UR5, R8 ;  /* 0x0000000509557c24 */ /* 0x000fe2000f8e0208 */
[----:B------:R-:W-:Y:S01]  /*177b0*/  LOP3.LUT R28, R28, R29, RZ, 0x3c, !PT ;  /* 0x0000001d1c1c7212 */ /* 0x000fe200078e3cff */
[----:B------:R-:W-:Y:S01]  /*177c0*/  IMAD.SHL.U32 R23, R23, 0x2, RZ ;  /* 0x0000000217177824 */ /* 0x000fe200078e00ff */
[----:B------:R-:W-:Y:S01]  /*177d0*/  LOP3.LUT R32, R32, R33, RZ, 0x3c, !PT ;  /* 0x0000002120207212 */ /* 0x000fe200078e3cff */
[--C-:B------:R-:W-:Y:S01]  /*177e0*/  IMAD.X R25, RZ, RZ, R153.reuse, P4 ;  /* 0x000000ffff197224 */ /* 0x100fe200020e0699 */
[----:B------:R-:W-:Y:S01]  /*177f0*/  SEL R8, RZ, 0x1, P2 ;  /* 0x00000001ff087807 */ /* 0x000fe20001000000 */
[--C-:B------:R-:W-:Y:S01]  /*17800*/  IMAD.X R29, RZ, RZ, R153.reuse, P5 ;  /* 0x000000ffff1d7224 */ /* 0x100fe200028e0699 */
[----:B------:R-:W-:Y:S01]  /*17810*/  SEL R9, RZ, 0xffffffff, P0 ;  /* 0xffffffffff097807 */ /* 0x000fe20000000000 */
[--C-:B------:R-:W-:Y:S01]  /*17820*/  IMAD.X R33, RZ, RZ, R153.reuse, P6 ;  /* 0x000000ffff217224 */ /* 0x100fe200030e0699 */
[----:B------:R-:W-:Y:S01]  /*17830*/  LOP3.LUT R48, R48, R49, RZ, 0x3c, !PT ;  /* 0x0000003130307212 */ /* 0x000fe200078e3cff */
[----:B------:R-:W-:Y:S01]  /*17840*/  IMAD.X R49, RZ, RZ, R153, P3 ;  /* 0x000000ffff317224 */ /* 0x000fe200018e0699 */
[C---:B------:R-:W-:Y:S01]  /*17850*/  IADD3 R53, P4, R152.reuse, 0x9000, RZ ;  /* 0x0000900098357810 */ /* 0x040fe20007f9e0ff */
[----:B------:R-:W-:Y:S01]  /*17860*/  ULDC.64 UR4, c[0x0][0xad8] ;  /* 0x0002b60000047ab9 */ /* 0x000fe20000000a00 */
[----:B------:R-:W-:-:S02]  /*17870*/  IADD3 R57, P5, R152, 0xa000, RZ ;  /* 0x0000a00098397810 */ /* 0x000fc40007fbe0ff */
[C---:B------:R-:W-:Y:S01]  /*17880*/  LOP3.LUT R5, R152.reuse, 0x380, RZ, 0xc0, !PT ;  /* 0x0000038098057812 */ /* 0x040fe200078ec0ff */
[----:B------:R-:W-:Y:S01]  /*17890*/  IMAD.IADD R11, R11, 0x1, R85 ;  /* 0x000000010b0b7824 */ /* 0x000fe200078e0255 */
[----:B------:R-:W-:Y:S01]  /*178a0*/  IADD3 R61, P6, R152, 0xb000, RZ ;  /* 0x0000b000983d7810 */ /* 0x000fe20007fde0ff */
[----:B------:R-:W5:Y:S01]  /*178b0*/  LD.E.128 R24, desc[UR40][R24.64] ;  /* 0x0000002818187980 */ /* 0x000f62000c101d00 */
[----:B------:R-:W-:Y:S02]  /*178c0*/  ISETP.GE.AND P0, PT, R162, R0, PT ;  /* 0x00000000a200720c */ /* 0x000fe40003f06270 */
[----:B------:R-:W-:Y:S01]  /*178d0*/  IADD3 R7, P3, R152, 0xf000, RZ ;  /* 0x0000f00098077810 */ /* 0x000fe20007f7e0ff */
[----:B------:R-:W5:Y:S01]  /*178e0*/  LD.E.128 R28, desc[UR40][R28.64] ;  /* 0x000000281c1c7980 */ /* 0x000f62000c101d00 */
[----:B------:R-:W-:Y:S01]  /*178f0*/  LOP3.LUT R8, R23, 0x2, R8, 0xe2, !PT ;  /* 0x0000000217087812 */ /* 0x000fe200078ee208 */
[----:B------:R-:W-:Y:S01]  /*17900*/  IMAD.SHL.U32 R23, R9, 0x4, RZ ;  /* 0x0000000409177824 */ /* 0x000fe200078e00ff */
[----:B------:R-:W-:Y:S01]  /*17910*/  LOP3.LUT R52, R53, 0x380, RZ, 0xc0, !PT ;  /* 0x0000038035347812 */ /* 0x000fe200078ec0ff */
[----:B------:R-:W-:Y:S01]  /*17920*/  IMAD.X R77, RZ, RZ, R153, P3 ;  /* 0x000000ffff4d7224 */ /* 0x000fe200018e0699 */
[----:B------:R-:W-:Y:S01]  /*17930*/  LOP3.LUT R56, R57, 0x380, RZ, 0xc0, !PT ;  /* 0x0000038039387812 */ /* 0x000fe200078ec0ff */
[----:B------:R-:W5:Y:S01]  /*17940*/  LD.E.128 R32, desc[UR40][R32.64] ;  /* 0x0000002820207980 */ /* 0x000f62000c101d00 */
[----:B------:R-:W-:-:S02]  /*17950*/  LOP3.LUT R60, R61, 0x380, RZ, 0xc0, !PT ;  /* 0x000003803d3c7812 */ /* 0x000fc400078ec0ff */
[----:B------:R-:W-:Y:S01]  /*17960*/  SEL R9, RZ, 0xffffffff, P0 ;  /* 0xffffffffff097807 */ /* 0x000fe20000000000 */
[----:B------:R-:W5:Y:S01]  /*17970*/  LD.E.128 R48, desc[UR40][R48.64] ;  /* 0x0000002830307980 */ /* 0x000f62000c101d00 */
[----:B------:R-:W-:Y:S02]  /*17980*/  LOP3.LUT R6, R7, 0x380, RZ, 0xc0, !PT ;  /* 0x0000038007067812 */ /* 0x000fe400078ec0ff */
[----:B------:R-:W-:Y:S01]  /*17990*/  SHF.R.U64 R52, R52, 0x3, RZ ;  /* 0x0000000334347819 */ /* 0x000fe200000012ff */
[----:B------:R-:W-:Y:S01]  /*179a0*/  IMAD.SHL.U32 R9, R9, 0x8, RZ ;  /* 0x0000000809097824 */ /* 0x000fe200078e00ff */
[----:B------:R-:W-:Y:S02]  /*179b0*/  SHF.R.U64 R56, R56, 0x3, RZ ;  /* 0x0000000338387819 */ /* 0x000fe400000012ff */
[----:B------:R-:W-:Y:S02]  /*179c0*/  SHF.R.U64 R60, R60, 0x3, RZ ;  /* 0x000000033c3c7819 */ /* 0x000fe400000012ff */
[----:B------:R-:W-:-:S02]  /*179d0*/  SHF.R.U64 R5, R5, 0x3, RZ ;  /* 0x0000000305057819 */ /* 0x000fc400000012ff */
[----:B------:R-:W-:Y:S02]  /*179e0*/  SHF.R.U64 R6, R6, 0x3, RZ ;  /* 0x0000000306067819 */ /* 0x000fe400000012ff */
[----:B------:R-:W-:Y:S02]  /*179f0*/  LOP3.LUT R8, R23, 0x4, R8, 0xe2, !PT ;  /* 0x0000000417087812 */ /* 0x000fe400078ee208 */
[----:B------:R-:W-:Y:S02]  /*17a00*/  ISETP.GE.AND P0, PT, R160, R0, PT ;  /* 0x00000000a000720c */ /* 0x000fe40003f06270 */
        /* <DEDUP_REMOVED lines=8> */
[----:B------:R-:W-:Y:S01]  /*17a90*/  SHF.R.S32.HI R23, RZ, 0x1f, R3 ;  /* 0x0000001fff177819 */ /* 0x000fe20000011403 */
[----:B------:R-:W5:Y:S01]  /*17aa0*/  LD.E.128 R52, desc[UR40][R52.64] ;  /* 0x0000002834347980 */ /* 0x000f62000c101d00 */
[----:B------:R-:W-:-:S02]  /*17ab0*/  LOP3.LUT R76, R6, R7, RZ, 0x3c, !PT ;  /* 0x00000007064c7212 */ /* 0x000fc400078e3cff */
[----:B------:R-:W-:Y:S01]  /*17ac0*/  LOP3.LUT R8, R9, 0x8, R8, 0xe2, !PT ;  /* 0x0000000809087812 */ /* 0x000fe200078ee208 */
[----:B------:R-:W-:Y:S01]  /*17ad0*/  IMAD R80, R23, UR4, RZ ;  /* 0x0000000417507c24 */ /* 0x000fe2000f8e02ff */
[----:B------:R-:W-:Y:S01]  /*17ae0*/  SEL R9, RZ, 0xffffffff, P0 ;  /* 0xffffffffff097807 */ /* 0x000fe20000000000 */
[----:B------:R-:W5:Y:S01]  /*17af0*/  LD.E.128 R4, desc[UR40][R4.64] ;  /* 0x0000002804047980 */ /* 0x000f62000c101d00 */
[----:B------:R-:W-:Y:S01]  /*17b00*/  ISETP.GE.AND P0, PT, R158, R0, PT ;  /* 0x000000009e00720c */ /* 0x000fe20003f06270 */
[----:B------:R-:W-:Y:S02]  /*17b10*/  IMAD.WIDE.U32 R10, R3, UR4, R10 ;  /* 0x00000004030a7c25 */ /* 0x000fe4000f8e000a */
[----:B------:R-:W5:Y:S02]  /*17b20*/  LD.E.128 R56, desc[UR40][R56.64] ;  /* 0x0000002838387980 */ /* 0x000f64000c101d00 */
[----:B------:R-:W-:Y:S02]  /*17b30*/  IMAD.SHL.U32 R23, R9, 0x10, RZ ;  /* 0x0000001009177824 */ /* 0x000fe400078e00ff */
[----:B------:R-:W5:Y:S01]  /*17b40*/  LD.E.128 R60, desc[UR40][R60.64] ;  /* 0x000000283c3c7980 */ /* 0x000f62000c101d00 */
[----:B------:R-:W-:-:S03]  /*17b50*/  IMAD R9, R3, UR5, R80 ;  /* 0x0000000503097c24 */ /* 0x000fc6000f8e0250 */
[----:B------:R-:W5:Y:S01]  /*17b60*/  LD.E.128 R76, desc[UR40][R76.64] ;  /* 0x000000284c4c7980 */ /* 0x000f62000c101d00 */
[----:B------:R-:W-:Y:S01]  /*17b70*/  SEL R3, RZ, 0xffffffff, P0 ;  /* 0xffffffffff037807 */ /* 0x000fe20000000000 */
[----:B------:R-:W-:Y:S01]  /*17b80*/  VIADD R156, R199, 0x180 ;  /* 0x00000180c79c7836 */ /* 0x000fe20000000000 */
[----:B------:R-:W-:Y:S01]  /*17b90*/  LOP3.LUT R8, R23, 0x10, R8, 0xe2, !PT ;  /* 0x0000001017087812 */ /* 0x000fe200078ee208 */
[----:B------:R-:W-:Y:S01]  /*17ba0*/  @!PT LDS RZ, [RZ] ;  /* 0x00000000fffff984 */ /* 0x000fe20000000800 */
[----:B------:R-:W-:Y:S01]  /*17bb0*/  @!PT LDS RZ, [RZ] ;  /* 0x00000000fffff984 */ /* 0x000fe20000000800 */
[----:B------:R-:W-:Y:S01]  /*17bc0*/  @!PT LDS RZ, [RZ] ;  /* 0x00000000fffff984 */ /* 0x000fe20000000800 */
[----:B------:R-:W-:Y:S01]  /*17bd0*/  @!PT LDS RZ, [RZ] ;  /* 0x00000000fffff984 */ /* 0x000fe20000000800 */
[----:B------:R0:W-:Y:S06]  /*17be0*/  MEMBAR.ALL.CTA ;  /* 0x0000000000007992 */ /* 0x0001ec0000008000 */
[----:B0-----:R-:W0:Y:S01]  /*17bf0*/  FENCE.VIEW.ASYNC.S ;  /* 0x00000000000073c6 */ /* 0x001e220000000000 */
[----:B------:R-:W-:Y:S01]  /*17c00*/  ULDC.64 UR4, c[0x0][0xa80] ;  /* 0x0002a00000047ab9 */ /* 0x000fe20000000a00 */
[----:B------:R-:W-:Y:S01]  /*17c10*/  IMAD.SHL.U32 R23, R3, 0x20, RZ ;  /* 0x0000002003177824 */ /* 0x000fe200078e00ff */
[----:B------:R-:W-:Y:S01]  /*17c20*/  LEA R80, P1, R10, UR4, 0x1 ;  /* 0x000000040a507c11 */ /* 0x000fe2000f8208ff */
[----:B------:R-:W-:-:S02]  /*17c30*/  IMAD.IADD R3, R11, 0x1, R9 ;  /* 0x000000010b037824 */ /* 0x000fc400078e0209 */
[----:B------:R-:W-:Y:S01]  /*17c40*/  IMAD.IADD R20, R20, 0x1, R196 ;  /* 0x0000000114147824 */ /* 0x000fe200078e02c4 */
[-C--:B------:R-:W-:Y:S01]  /*17c50*/  ISETP.GE.AND P0, PT, R156, R0.reuse, PT ;  /* 0x000000009c00720c */ /* 0x080fe20003f06270 */
[----:B------:R-:W-:Y:S01]  /*17c60*/  VIADD R154, R199, 0x1c0 ;  /* 0x000001c0c79a7836 */ /* 0x000fe20000000000 */
[----:B------:R-:W-:Y:S01]  /*17c70*/  LEA.HI.X R84, R10, UR5, R3, 0x1, P1 ;  /* 0x000000050a547c11 */ /* 0x000fe200088f0c03 */
[----:B------:R-:W-:Y:S01]  /*17c80*/  VIADD R3, R2, 0x28c20 ;  /* 0x00028c2002037836 */ /* 0x000fe20000000000 */
[----:B------:R-:W-:Y:S02]  /*17c90*/  LOP3.LUT R8, R23, 0x20, R8, 0xe2, !PT ;  /* 0x0000002017087812 */ /* 0x000fe400078ee208 */
        /* <DEDUP_REMOVED lines=11> */
[----:B------:R-:W-:Y:S01]  /*17d50*/  VIADD R163, R199, 0xc0 ;  /* 0x000000c0c7a37836 */ /* 0x000fe20000000000 */
        /* <DEDUP_REMOVED lines=28> */
[-C--:B------:R-:W-:Y:S02]  /*17f20*/  @!P1 LEA R10, P6, R158, R8.reuse, 0x1 ;  /* 0x000000089e0a9211 */ /* 0x080fe400078c08ff */
[----:B0-----:R-:W-:Y:S02]  /*17f30*/  @!P5 LEA R4, P4, R164, R8, 0x1 ;  /* 0x00000008a404d211 */ /* 0x001fe400078808ff */
        /* <DEDUP_REMOVED lines=15> */
.L_x_5962:
[----:B------:R-:W-:Y:S05]  /*18030*/  BSYNC B1 ;  /* 0x0000000000017941 */ /* 0x000fea0003800000 */
.L_x_5961:
[----:B------:R-:W-:Y:S01]  /*18040*/  VIADD R20, R20, 0x20 ;  /* 0x0000002014147836 */ /* 0x000fe20000000000 */
[----:B0----5:R0:W3:Y:S04]  /*18050*/  SHFL.IDX PT, R5, R84, 0x1, 0x181f ;  /* 0x00381f0054057f89 */ /* 0x0210e800000e0000 */
        /* <DEDUP_REMOVED lines=21> */
[-C--:B------:R-:W-:Y:S02]  /*181b0*/  @P4 LEA R12, P5, R156, R4.reuse, 0x1 ;  /* 0x000000049c0c4211 */ /* 0x080fe400078a08ff */
        /* <DEDUP_REMOVED lines=14> */
.L_x_5960:
[----:B01----:R-:W2:Y:S01]  /*182a0*/  LDL.LU R12, [R1+0x54] ;  /* 0x00005400010c7983 */ /* 0x003ea20000300800 */
[----:B------:R-:W-:Y:S01]  /*182b0*/  ULDC.64 UR4, c[0x0][0xb08] ;  /* 0x0002c20000047ab9 */ /* 0x000fe20000000a00 */
[----:B------:R-:W0:Y:S01]  /*182c0*/  LDC R13, c[0x0][0xbe8] ;  /* 0x0002fa00ff0d7b82 */ /* 0x000e220000000800 */
[----:B------:R-:W-:Y:S01]  /*182d0*/  IMAD R0, R0, UR4, RZ ;  /* 0x0000000400007c24 */ /* 0x000fe2000f8e02ff */
[----:B------:R-:W-:Y:S01]  /*182e0*/  BSSY B1, `(.L_x_5964) ;  /* 0x0000110000017945 */ /* 0x000fe20003800000 */
[----:B------:R-:W-:-:S04]  /*182f0*/  IMAD.WIDE.U32 R10, R3, UR4, RZ ;  /* 0x00000004030a7c25 */ /* 0x000fc8000f8e00ff */
[----:B------:R-:W-:Y:S01]  /*18300*/  IMAD R0, R3, UR5, R0 ;  /* 0x0000000503007c24 */ /* 0x000fe2000f8e0200 */
[----:B------:R-:W-:Y:S01]  /*18310*/  ULDC.64 UR4, c[0x0][0xb38] ;  /* 0x0002ce0000047ab9 */ /* 0x000fe20000000a00 */
[----:B------:R-:W-:Y:S02]  /*18320*/  IMAD.IADD R3, R206, 0x1, R196 ;  /* 0x00000001ce037824 */ /* 0x000fe400078e02c4 */
[----:B------:R-:W-:Y:S01]  /*18330*/  IMAD.IADD R11, R11, 0x1, R0 ;  /* 0x000000010b0b7824 */ /* 0x000fe200078e0200 */
[----:B------:R-:W-:Y:S01]  /*18340*/  SHF.R.S32.HI R0, RZ, 0x1f, R9 ;  /* 0x0000001fff007819 */ /* 0x000fe20000011409 */
[----:B------:R-:W-:Y:S02]  /*18350*/  IMAD.IADD R196, R194, 0x1, R196 ;  /* 0x00000001c2c47824 */ /* 0x000fe400078e02c4 */
[----:B------:R-:W-:-:S04]  /*18360*/  IMAD.WIDE.U32 R10, R188, UR4, R10 ;  /* 0x00000004bc0a7c25 */ /* 0x000fc8000f8e000a */
[----:B------:R-:W-:Y:S01]  /*18370*/  IMAD R11, R188, UR5, R11 ;  /* 0x00000005bc0b7c24 */ /* 0x000fe2000f8e020b */
[----:B------:R-:W-:Y:S01]  /*18380*/  ULDC.64 UR4, c[0x0][0xb40] ;  /* 0x0002d00000047ab9 */ /* 0x000fe20000000a00 */
[----:B----4-:R-:W-:Y:S02]  /*18390*/  VIADD R80, R197, 0xf8 ;  /* 0x000000f8c5507836 */ /* 0x010fe40000000000 */
[----:B------:R-:W-:Y:S01]  /*183a0*/  IMAD R0, R0, UR4, RZ ;  /* 0x0000000400007c24 */ /* 0x000fe2000f8e02ff */
[----:B0-----:R-:W-:Y:S01]  /*183b0*/  ISETP.NE.AND P0, PT, R13, 0x1, PT ;  /* 0x000000010d00780c */ /* 0x001fe20003f05270 */
[----:B------:R-:W-:Y:S01]  /*183c0*/  IMAD.WIDE.U32 R10, R9, UR4, R10 ;  /* 0x00000004090a7c25 */ /* 0x000fe2000f8e000a */
[----:B------:R-:W-:-:S03]  /*183d0*/  SHF.R.S32.HI R80, RZ, 0x1f, R80 ;  /* 0x0000001fff507819 */ /* 0x000fc60000011450 */
[----:B------:R-:W-:Y:S01]  /*183e0*/  IMAD R0, R9, UR5, R0 ;  /* 0x0000000509007c24 */ /* 0x000fe2000f8e0200 */
[----:B------:R-:W-:Y:S01]  /*183f0*/  ULDC.64 UR4, c[0x0][0xb48] ;  /* 0x0002d20000047ab9 */ /* 0x000fe20000000a00 */
[----:B------:R-:W-:Y:S02]  /*18400*/  IMAD.MOV.U32 R9, RZ, RZ, R3 ;  /* 0x000000ffff097224 */ /* 0x000fe400078e0003 */
[----:B------:R-:W-:Y:S02]  /*18410*/  IMAD.IADD R11, R11, 0x1, R0 ;  /* 0x000000010b0b7824 */ /* 0x000fe400078e0200 */
[C---:B------:R-:W-:Y:S02]  /*18420*/  VIADD R153, R197.reuse, 0xf0 ;  /* 0x000000f0c5997836 */ /* 0x040fe40000000000 */
[----:B------:R-:W0:Y:S01]  /*18430*/  @P0 LDC R0, c[0x0][0xbf0] ;  /* 0x0002fc00ff000b82 */ /* 0x000e220000000800 */
        /* <DEDUP_REMOVED lines=75> */
[----:B------:R-:W1:Y:S02]  /*188f0*/  @P0 LDC R12, c[0x0][0xbec] ;  /* 0x0002fb00ff0c0b82 */ /* 0x000e640000000800 */
[----:B-1----:R-:W-:-:S05]  /*18900*/  @P0 IMAD.HI.U32 R12, R3, R12, RZ ;  /* 0x0000000c030c0227 */ /* 0x002fca00078e00ff */
[----:B0-----:R-:W-:-:S05]  /*18910*/  @P0 SHF.R.U32.HI R9, RZ, R0, R12 ;  /* 0x00000000ff090219 */ /* 0x001fca000001160c */
[----:B------:R-:W-:Y:S02]  /*18920*/  IMAD.MOV R0, RZ, RZ, -R9 ;  /* 0x000000ffff007224 */ /* 0x000fe400078e0a09 */
[----:B------:R-:W-:-:S04]  /*18930*/  IMAD.WIDE.U32 R10, R9, UR4, R10 ;  /* 0x00000004090a7c25 */ /* 0x000fc8000f8e000a */
[----:B------:R-:W-:Y:S02]  /*18940*/  IMAD R3, R13, R0, R3 ;  /* 0x000000000d037224 */ /* 0x000fe400078e0203 */
[----:B------:R-:W-:Y:S01]  /*18950*/  IMAD R0, R8, R13, RZ ;  /* 0x0000000d08007224 */ /* 0x000fe200078e02ff */
[----:B------:R-:W-:-:S05]  /*18960*/  SHF.R.S32.HI R8, RZ, 0x1f, R9 ;  /* 0x0000001fff087819 */ /* 0x000fca0000011409 */
[----:B------:R-:W-:-:S04]  /*18970*/  IMAD R8, R8, UR4, RZ ;  /* 0x0000000408087c24 */ /* 0x000fc8000f8e02ff */
[----:B------:R-:W-:Y:S01]  /*18980*/  IMAD R8, R9, UR5, R8 ;  /* 0x0000000509087c24 */ /* 0x000fe2000f8e0208 */
[----:B------:R-:W-:-:S03]  /*18990*/  ULDC.64 UR4, c[0x0][0xb28] ;  /* 0x0002ca0000047ab9 */ /* 0x000fc60000000a00 */
[----:B------:R-:W-:Y:S01]  /*189a0*/  IMAD.IADD R11, R11, 0x1, R8 ;  /* 0x000000010b0b7824 */ /* 0x000fe200078e0208 */
[----:B------:R-:W-:Y:S01]  /*189b0*/  SHF.R.S32.HI R8, RZ, 0x1f, R3 ;  /* 0x0000001fff087819 */ /* 0x000fe20000011403 */
[----:B------:R-:W-:-:S04]  /*189c0*/  IMAD.WIDE.U32 R10, R3, UR4, R10 ;  /* 0x00000004030a7c25 */ /* 0x000fc8000f8e000a */
[----:B------:R-:W-:-:S04]  /*189d0*/  IMAD R8, R8, UR4, RZ ;  /* 0x0000000408087c24 */ /* 0x000fc8000f8e02ff */
        /* <DEDUP_REMOVED lines=16> */
[----:B------:R-:W-:Y:S01]  /*18ae0*/  VIADD R11, R197, 0x8 ;  /* 0x00000008c50b7836 */ /* 0x000fe20000000000 */
[----:B------:R-:W-:Y:S01]  /*18af0*/  ISETP.GE.AND P3, PT, R209, UR4, PT ;  /* 0x00000004d1007c0c */ /* 0x000fe2000bf66270 */
[----:B------:R-:W-:Y:S01]  /*18b00*/  VIADD R21, R197, 0x18 ;  /* 0x00000018c5157836 */ /* 0x000fe20000000000 */
[----:B------:R-:W-:Y:S01]  /*18b10*/  ISETP.GE.AND P4, PT, R195, UR4, PT ;  /* 0x00000004c3007c0c */ /* 0x000fe2000bf86270 */
[----:B------:R-:W-:Y:S01]  /*18b20*/  VIADD R10, R197, 0x30 ;  /* 0x00000030c50a7836 */ /* 0x000fe20000000000 */
        /* <DEDUP_REMOVED lines=62> */
[C---:B0-----:R-:W-:Y:S02]  /*18f10*/  @!P1 LEA R8, P0, R213.reuse, R20, 0x2 ;  /* 0x00000014d5089211 */ /* 0x041fe400078010ff */
        /* <DEDUP_REMOVED lines=10> */
[-C--:B0-----:R-:W-:Y:S02]  /*18fc0*/  @!P0 LEA R8, P4, R184, R20.reuse, 0x2 ;  /* 0x00000014b8088211 */ /* 0x081fe400078810ff */
        /* <DEDUP_REMOVED lines=9> */
[----:B------:R-:W-:Y:S01]  /*19060*/  @!P2 ST.E.64 desc[UR40][R14.64], R88 ;  /* 0x000000580e00a985 */ /* 0x000fe2000c101b28 */
[-C--:B0-----:R-:W-:Y:S02]  /*19070*/  @!P3 LEA R6, P6, R178, R20.reuse, 0x2 ;  /* 0x00000014b206b211 */ /* 0x081fe400078c10ff */
[-C--:B------:R-:W-:Y:S02]  /*19080*/  @!P4 LEA R8, P2, R176, R20.reuse, 0x2 ;  /* 0x00000014b008c211 */ /* 0x080fe400078410ff */
[-C--:B------:R-:W-:Y:S02]  /*19090*/  @!P3 LEA.HI.X R7, R178, R13.reuse, R179, 0x2, P6 ;  /* 0x0000000db207b211 */ /* 0x080fe400030f14b3 */
[----:B-1----:R-:W-:Y:S02]  /*190a0*/  @!P5 LEA R10, P6, R174, R20, 0x2 ;  /* 0x00000014ae0ad211 */ /* 0x002fe400078c10ff */
        /* <DEDUP_REMOVED lines=51> */
.L_x_5965:
[----:B------:R-:W-:Y:S05]  /*193e0*/  BSYNC B1 ;  /* 0x0000000000017941 */ /* 0x000fea0003800000 */
.L_x_5964:
        /* <DEDUP_REMOVED lines=10> */
[C---:B-1----:R-:W-:Y:S01]  /*19490*/  VIADD R20, R197.reuse, 0x18 ;  /* 0x00000018c5147836 */ /* 0x042fe20000000000 */
[----:B------:R-:W-:Y:S01]  /*194a0*/  ISETP.GE.AND P2, PT, R10, UR4, PT ;  /* 0x000000040a007c0c */ /* 0x000fe2000bf46270 */
[C---:B------:R-:W-:Y:S01]  /*194b0*/  VIADD R11, R197.reuse, 0x8 ;  /* 0x00000008c50b7836 */ /* 0x040fe20000000000 */
[----:B------:R-:W-:Y:S01]  /*194c0*/  ISETP.GE.AND P1, PT, R24, UR4, PT ;  /* 0x0000000418007c0c */ /* 0x000fe2000bf26270 */
[C---:B------:R-:W-:Y:S01]  /*194d0*/  VIADD R14, R197.reuse, 0x20 ;  /* 0x00000020c50e7836 */ /* 0x040fe20000000000 */
[----:B------:R-:W-:Y:S01]  /*194e0*/  ISETP.GE.AND P0, PT, R20, UR4, PT ;  /* 0x0000000414007c0c */ /* 0x000fe2000bf06270 */
[C---:B------:R-:W-:Y:S01]  /*194f0*/  VIADD R25, R197.reuse, 0x10 ;  /* 0x00000010c5197836 */ /* 0x040fe20000000000 */
[----:B------:R-:W-:Y:S01]  /*19500*/  SHF.R.S32.HI R11, RZ, 0x1f, R11 ;  /* 0x0000001fff0b7819 */ /* 0x000fe2000001140b */
[----:B------:R-:W-:-:S02]  /*19510*/  VIADD R21, R197, 0x18 ;  /* 0x00000018c5157836 */ /* 0x000fc40000000000 */
[CC--:B---3--:R-:W-:Y:S01]  /*19520*/  @!P4 LEA R6, P3, R197.reuse, R3.reuse, 0x2 ;  /* 0x00000003c506c211 */ /* 0x0c8fe200078610ff */
[C---:B------:R-:W-:Y:S01]  /*19530*/  VIADD R15, R197.reuse, 0x28 ;  /* 0x00000028c50f7836 */ /* 0x040fe20000000000 */
[----:B------:R-:W-:Y:S01]  /*19540*/  SHF.R.S32.HI R25, RZ, 0x1f, R25 ;  /* 0x0000001fff197819 */ /* 0x000fe20000011419 */
[C---:B--2---:R-:W-:Y:S01]  /*19550*/  VIADD R13, R197.reuse, 0x30 ;  /* 0x00000030c50d7836 */ /* 0x044fe20000000000 */
        /* <DEDUP_REMOVED lines=13> */
[----:B------:R-:W-:Y:S02]  /*19630*/  VIADD R20, R197, 0x20 ;  /* 0x00000020c5147836 */ /* 0x000fe40000000000 */
[----:B------:R1:W-:Y:S03]  /*19640*/  @!P1 ST.E.64 desc[UR40][R8.64], R34 ;  /* 0x0000002208009985 */ /* 0x0003e6000c101b28 */
[----:B------:R-:W-:Y:S01]  /*19650*/  SHF.R.S32.HI R20, RZ, 0x1f, R20 ;  /* 0x0000001fff147819 */ /* 0x000fe20000011414 */
[----:B------:R2:W-:Y:S01]  /*19660*/  @!P0 ST.E.64 desc[UR40][R10.64], R38 ;  /* 0x000000260a008985 */ /* 0x0005e2000c101b28 */
[----:B------:R-:W-:Y:S02]  /*19670*/  ISETP.GE.AND P0, PT, R225, UR4, PT ;  /* 0x00000004e1007c0c */ /* 0x000fe4000bf06270 */
[----:B0-----:R-:W-:-:S04]  /*19680*/  @!P3 LEA R6, P1, R14, R3, 0x2 ;  /* 0x000000030e06b211 */ /* 0x001fc800078210ff */
[-C--:B------:R-:W-:Y:S01]  /*19690*/  @!P3 LEA.HI.X R7, R14, R12.reuse, R20, 0x2, P1 ;  /* 0x0000000c0e07b211 */ /* 0x080fe200008f1414 */
[----:B------:R-:W-:Y:S01]  /*196a0*/  VIADD R20, R197, 0x28 ;  /* 0x00000028c5147836 */ /* 0x000fe20000000000 */
[-C--:B-1----:R-:W-:Y:S01]  /*196b0*/  @!P4 LEA R8, P2, R15, R3.reuse, 0x2 ;  /* 0x000000030f08c211 */ /* 0x082fe200078410ff */
[----:B------:R-:W-:Y:S01]  /*196c0*/  VIADD R14, R197, 0x30 ;  /* 0x00000030c50e7836 */ /* 0x000fe20000000000 */
[----:B------:R-:W-:Y:S01]  /*196d0*/  ISETP.GE.AND P1, PT, R223, UR4, PT ;  /* 0x00000004df007c0c */ /* 0x000fe2000bf26270 */
[----:B------:R0:W-:Y:S01]  /*196e0*/  @!P3 ST.E.64 desc[UR40][R6.64], R42 ;  /* 0x0000002a0600b985 */ /* 0x0001e2000c101b28 */
[----:B------:R-:W-:Y:S02]  /*196f0*/  SHF.R.S32.HI R20, RZ, 0x1f, R20 ;  /* 0x0000001fff147819 */ /* 0x000fe40000011414 */
[----:B--2---:R-:W-:Y:S02]  /*19700*/  @!P5 LEA R10, P6, R13, R3, 0x2 ;  /* 0x000000030d0ad211 */ /* 0x004fe400078c10ff */
[----:B------:R-:W-:-:S02]  /*19710*/  @!P4 LEA.HI.X R9, R15, R12, R20, 0x2, P2 ;  /* 0x0000000c0f09c211 */ /* 0x000fc400010f1414 */
[----:B------:R-:W-:Y:S02]  /*19720*/  ISETP.GE.AND P2, PT, R221, UR4, PT ;  /* 0x00000004dd007c0c */ /* 0x000fe4000bf46270 */
[----:B------:R-:W-:Y:S01]  /*19730*/  SHF.R.S32.HI R14, RZ, 0x1f, R14 ;  /* 0x0000001fff0e7819 */ /* 0x000fe2000001140e */
[----:B------:R1:W-:Y:S01]  /*19740*/  @!P4 ST.E.64 desc[UR40][R8.64], R46 ;  /* 0x0000002e0800c985 */ /* 0x0003e2000c101b28 */
[----:B------:R-:W-:Y:S02]  /*19750*/  ISETP.GE.AND P3, PT, R218, UR4, PT ;  /* 0x00000004da007c0c */ /* 0x000fe4000bf66270 */
[-C--:B------:R-:W-:Y:S02]  /*19760*/  @!P5 LEA.HI.X R11, R13, R12.reuse, R14, 0x2, P6 ;  /* 0x0000000c0d0bd211 */ /* 0x080fe400030f140e */
[----:B0-----:R-:W-:Y:S02]  /*19770*/  @!P0 LEA R6, P6, R225, R3, 0x2 ;  /* 0x00000003e1068211 */ /* 0x001fe400078c10ff */
[----:B------:R-:W-:Y:S01]  /*19780*/  ISETP.GE.AND P4, PT, R213, UR4, PT ;  /* 0x00000004d5007c0c */ /* 0x000fe2000bf86270 */
[----:B------:R0:W-:Y:S01]  /*19790*/  @!P5 ST.E.64 desc[UR40][R10.64], R50 ;  /* 0x000000320a00d985 */ /* 0x0001e2000c101b28 */
[----:B------:R-:W-:-:S02]  /*197a0*/  @!P0 LEA.HI.X R7, R225, R12, R227, 0x2, P6 ;  /* 0x0000000ce1078211 */ /* 0x000fc400030f14e3 */
[----:B-1----:R-:W-:-:S03]  /*197b0*/  @!P1 LEA R8, P5, R223, R3, 0x2 ;  /* 0x00000003df089211 */ /* 0x002fc600078a10ff */
[----:B------:R1:W-:Y:S01]  /*197c0*/  @!P0 ST.E.64 desc[UR40][R6.64], R54 ;  /* 0x0000003606008985 */ /* 0x0003e2000c101b28 */
[----:B------:R-:W-:Y:S02]  /*197d0*/  ISETP.GE.AND P0, PT, R195, UR4, PT ;  /* 0x00000004c3007c0c */ /* 0x000fe4000bf06270 */
[-C--:B------:R-:W-:Y:S02]  /*197e0*/  @!P1 LEA.HI.X R9, R223, R12.reuse, R224, 0x2, P5 ;  /* 0x0000000cdf099211 */ /* 0x080fe400028f14e0 */
[----:B------:R-:W-:Y:S02]  /*197f0*/  ISETP.GE.AND P5, PT, R209, UR4, PT ;  /* 0x00000004d1007c0c */ /* 0x000fe4000bfa6270 */
[C---:B0-----:R-:W-:Y:S01]  /*19800*/  @!P2 LEA R10, P6, R221.reuse, R3, 0x2 ;  /* 0x00000003dd0aa211 */ /* 0x041fe200078c10ff */
[----:B------:R0:W-:Y:S01]  /*19810*/  @!P1 ST.E.64 desc[UR40][R8.64], R58 ;  /* 0x0000003a08009985 */ /* 0x0001e2000c101b28 */
[----:B------:R-:W-:Y:S02]  /*19820*/  ISETP.GE.AND P1, PT, R184, UR4, PT ;  /* 0x00000004b8007c0c */ /* 0x000fe4000bf26270 */
[----:B------:R-:W-:-:S02]  /*19830*/  @!P2 LEA.HI.X R11, R221, R12, R222, 0x2, P6 ;  /* 0x0000000cdd0ba211 */ /* 0x000fc400030f14de */
[----:B-1----:R-:W-:-:S03]  /*19840*/  @!P3 LEA R6, P6, R218, R3, 0x2 ;  /* 0x00000003da06b211 */ /* 0x002fc600078c10ff */
[----:B------:R1:W-:Y:S01]  /*19850*/  @!P2 ST.E.64 desc[UR40][R10.64], R62 ;  /* 0x0000003e0a00a985 */ /* 0x0003e2000c101b28 */
[----:B------:R-:W-:Y:S02]  /*19860*/  @!P3 LEA.HI.X R7, R218, R12, R220, 0x2, P6 ;  /* 0x0000000cda07b211 */ /* 0x000fe400030f14dc */
[----:B0-----:R-:W-:-:S03]  /*19870*/  @!P4 LEA R8, P2, R213, R3, 0x2 ;  /* 0x00000003d508c211 */ /* 0x001fc600078410ff */
[----:B------:R0:W-:Y:S01]  /*19880*/  @!P3 ST.E.64 desc[UR40][R6.64], R66 ;  /* 0x000000420600b985 */ /* 0x0001e2000c101b28 */
[-C--:B------:R-:W-:Y:S02]  /*19890*/  @!P4 LEA.HI.X R9, R213, R12.reuse, R217, 0x2, P2 ;  /* 0x0000000cd509c211 */ /* 0x080fe400010f14d9 */
[----:B------:R-:W-:Y:S02]  /*198a0*/  ISETP.GE.AND P2, PT, R182, UR4, PT ;  /* 0x00000004b6007c0c */ /* 0x000fe4000bf46270 */
[CC--:B-1----:R-:W-:Y:S01]  /*198b0*/  @!P5 LEA R10, P6, R209.reuse, R3.reuse, 0x2 ;  /* 0x00000003d10ad211 */ /* 0x0c2fe200078c10ff */
[----:B------:R1:W-:Y:S03]  /*198c0*/  @!P4 ST.E.64 desc[UR40][R8.64], R70 ;  /* 0x000000460800c985 */ /* 0x0003e6000c101b28 */
        /* <DEDUP_REMOVED lines=10> */
[-C--:B0-----:R-:W-:Y:S01]  /*19970*/  @!P2 LEA R10, P6, R182, R3.reuse, 0x2 ;  /* 0x00000003b60aa211 */ /* 0x081fe200078c10ff */
[----:B------:R0:W-:Y:S01]  /*19980*/  @!P1 ST.E.64 desc[UR40][R8.64], R4 ;  /* 0x0000000408009985 */ /* 0x0001e2000c101b28 */
[----:B------:R-:W-:Y:S02]  /*19990*/  ISETP.GE.AND P1, PT, R172, UR4, PT ;  /* 0x00000004ac007c0c */ /* 0x000fe4000bf26270 */
[----:B------:R-:W-:Y:S02]  /*199a0*/  @!P2 LEA.HI.X R11, R182, R12, R183, 0x2, P6 ;  /* 0x0000000cb60ba211 */ /* 0x000fe400030f14b7 */
[----:B-1----:R-:W-:-:S03]  /*199b0*/  @!P4 LEA R6, P0, R178, R3, 0x2 ;  /* 0x00000003b206c211 */ /* 0x002fc600078010ff */
[----:B------:R-:W-:Y:S01]  /*199c0*/  @!P2 ST.E.64 desc[UR40][R10.64], R86 ;  /* 0x000000560a00a985 */ /* 0x000fe2000c101b28 */
        /* <DEDUP_REMOVED lines=13> */
[-C--:B-1----:R-:W-:Y:S02]  /*19aa0*/  @!P1 LEA R6, P3, R172, R3.reuse, 0x2 ;  /* 0x00000003ac069211 */ /* 0x082fe400078610ff */
[-C--:B------:R-:W-:Y:S02]  /*19ab0*/  @!P2 LEA.HI.X R5, R174, R12.reuse, R175, 0x2, P6 ;  /* 0x0000000cae05a211 */ /* 0x080fe400030f14af */
        /* <DEDUP_REMOVED lines=10> */
[-C--:B------:R-:W-:Y:S02]  /*19b60*/  @!P5 LEA.HI.X R5, R168, R12.reuse, R169, 0x2, P1 ;  /* 0x0000000ca805d211 */ /* 0x080fe400008f14a9 */
        /* <DEDUP_REMOVED lines=18> */
[-C--:B------:R-:W-:Y:S02]  /*19c90*/  @!P2 LEA.HI.X R9, R154, R12.reuse, R155, 0x2, P1 ;  /* 0x0000000c9a09a211 */ /* 0x080fe400008f149b */
[-C--:B0-----:R-:W-:Y:S02]  /*19ca0*/  @!P4 LEA R6, P0, R158, R3.reuse, 0x2 ;  /* 0x000000039e06c211 */ /* 0x081fe400078010ff */
[-C--:B-1----:R-:W-:Y:S02]  /*19cb0*/  @!P3 LEA R4, P6, R156, R3.reuse, 0x2 ;  /* 0x000000039c04b211 */ /* 0x082fe400078c10ff */
[-C--:B------:R-:W-:Y:S02]  /*19cc0*/  @!P4 LEA.HI.X R7, R158, R12.reuse, R159, 0x2, P0 ;  /* 0x0000000c9e07c211 */ /* 0x080fe400000f149f */
        /* <DEDUP_REMOVED lines=13> */
.L_x_5957:
[----:B---3--:R-:W3:Y:S01]  /*19da0*/  LDL R10, [R1+0x50] ;  /* 0x00005000010a7983 */ /* 0x008ee20000100800 */
[----:B------:R-:W-:Y:S01]  /*19db0*/  ULDC.64 UR4, c[0x0][0xc08] ;  /* 0x0003020000047ab9 */ /* 0x000fe20000000a00 */
[----:B------:R-:W3:Y:S01]  /*19dc0*/  LDC.64 R4, c[0x0][0xc00] ;  /* 0x00030000ff047b82 */ /* 0x000ee20000000a00 */
[----:B------:R-:W-:Y:S01]  /*19dd0*/  ISETP.NE.U32.AND P0, PT, RZ, UR4, PT ;  /* 0x00000004ff007c0c */ /* 0x000fe2000bf05070 */
[----:B------:R-:W2:Y:S01]  /*19de0*/  LDL R9, [R1+0x4c] ;  /* 0x00004c0001097983 */ /* 0x000ea20000100800 */
[----:B------:R-:W-:Y:S02]  /*19df0*/  IMAD.MOV.U32 R3, RZ, RZ, RZ ;  /* 0x000000ffff037224 */ /* 0x000fe400078e00ff */
[----:B------:R-:W-:Y:S01]  /*19e00*/  ISETP.NE.AND.EX P1, PT, RZ, UR5, PT, P0 ;  /* 0x00000005ff007c0c */ /* 0x000fe2000bf25300 */
[----:B------:R-:W-:Y:S02]  /*19e10*/  ULDC.64 UR4, c[0x0][0xc00] ;  /* 0x0003000000047ab9 */ /* 0x000fe40000000a00 */
[----:B------:R-:W-:-:S04]  /*19e20*/  ISETP.NE.U32.AND P0, PT, RZ, UR4, PT ;  /* 0x00000004ff007c0c */ /* 0x000fc8000bf05070 */
[----:B------:R-:W-:-:S06]  /*19e30*/  ISETP.NE.AND.EX P0, PT, RZ, UR5, PT, P0 ;  /* 0x00000005ff007c0c */ /* 0x000fcc000bf05300 */
[----:B------:R-:W0:Y:S01]  /*19e40*/  @P1 LDC.64 R6, c[0x0][0xc08] ;  /* 0x00030200ff061b82 */ /* 0x000e220000000a00 */
[----:B------:R-:W-:Y:S02]  /*19e50*/  ULDC UR4, c[0x0][0xa88] ;  /* 0x0002a20000047ab9 */ /* 0x000fe40000000800 */
[----:B------:R-:W-:Y:S01]  /*19e60*/  IMAD.U32 R0, RZ, RZ, UR4 ;  /* 0x00000004ff007e24 */ /* 0x000fe2000f8e00ff */
[----:B------:R-:W1:Y:S01]  /*19e70*/  S2R R31, SR_TID.X ;  /* 0x00000000001f7919 */ /* 0x000e620000002100 */
[----:B---3--:R-:W-:-:S04]  /*19e80*/  IMAD.WIDE R4, R10, 0x4, R4 ;  /* 0x000000040a047825 */ /* 0x008fc800078e0204 */
[----:B0-----:R-:W-:Y:S01]  /*19e90*/  @P1 IMAD.WIDE R6, R10, 0x4, R6 ;  /* 0x000000040a061825 */ /* 0x001fe200078e0206 */
[----:B------:R0:W5:Y:S04]  /*19ea0*/  @P0 LDG.E R3, desc[UR40][R4.64] ;  /* 0x0000002804030981 */ /* 0x000168000c1e1900 */
[----:B------:R0:W5:Y:S01]  /*19eb0*/  @P1 LDG.E R0, desc[UR40][R6.64] ;  /* 0x0000002806001981 */ /* 0x000162000c1e1900 */
[----:B--2---:R-:W-:Y:S01]  /*19ec0*/  ISETP.NE.AND P2, PT, R9, RZ, PT ;  /* 0x000000ff0900720c */ /* 0x004fe20003f45270 */
[----:B-1----:R-:W-:Y:S01]  /*19ed0*/  VIADD R8, R31, 0xffffff80 ;  /* 0xffffff801f087836 */ /* 0x002fe20000000000 */
[----:B------:R-:W-:-:S04]  /*19ee0*/  SHF.R.S32.HI R26, RZ, 0x1f, R10 ;  /* 0x0000001fff1a7819 */ /* 0x000fc8000001140a */
[----:B------:R-:W-:-:S07]  /*19ef0*/  ISETP.GT.AND P3, PT, R8, 0x3f, PT ;  /* 0x0000003f0800780c */ /* 0x000fce0003f64270 */
[----:B------:R-:W1:Y:S02]  /*19f00*/  @!P2 LDC R9, c[0x0][0xad4] ;  /* 0x0002b500ff09ab82 */ /* 0x000e640000000800 */
[----:B-1----:R0:W-:Y:S01]  /*19f10*/  @!P2 STL [R1+0x4c], R9 ;  /* 0x00004c090100a387 */ /* 0x0021e20000100800 */
[----:B------:R-:W-:Y:S01]  /*19f20*/  ISETP.GT.AND P2, PT, R9, 0x1, PT ;  /* 0x000000010900780c */ /* 0x000fe20003f44270 */
[----:B------:R-:W-:-:S12]  /*19f30*/  @P1 BRA `(.L_x_5966) ;  /* 0x0000000000101947 */ /* 0x000fd80003800000 */
[----:B------:R-:W-:Y:S05]  /*19f40*/  @!P0 BRA `(.L_x_5966) ;  /* 0x00000000000c8947 */ /* 0x000fea0003800000 */
[----:B0-----:R-:W2:Y:S04]  /*19f50*/  LDG.E R7, desc[UR40][R4.64] ;  /* 0x0000002804077981 */ /* 0x001ea8000c1e1900 */
[----:B-----5:R-:W2:Y:S02]  /*19f60*/  LDG.E R0, desc[UR40][R4.64+0x4] ;  /* 0x0000042804007981 */ /* 0x020ea4000c1e1900 */
[----:B--2---:R-:W-:-:S07]  /*19f70*/  IMAD.IADD R0, R0, 0x1, -R7 ;  /* 0x0000000100007824 */ /* 0x004fce00078e0a07 */
.L_x_5966:
        /* <DEDUP_REMOVED lines=17> */
[----:B------:R-:W1:Y:S08]  /*1a090*/  LDC.64 R4, c[0x0][R23+0x220] ;  /* 0x0000880017047b82 */ /* 0x000e700000000a00 */
[----:B------:R-:W3:Y:S08]  /*1a0a0*/  LDC.64 R12, c[0x0][R23+0x218] ;  /* 0x00008600170c7b82 */ /* 0x000ef00000000a00 */
[----:B------:R-:W5:Y:S08]  /*1a0b0*/  LDC.64 R6, c[0x0][R23+0x228] ;  /* 0x00008a0017067b82 */ /* 0x000f700000000a00 */
[----:B------:R-:W4:Y:S08]  /*1a0c0*/  @P1 LDC R20, c[0x0][0xbec] ;  /* 0x0002fb00ff141b82 */ /* 0x000f300000000800 */
[----:B------:R-:W5:Y:S08]  /*1a0d0*/  LDC.64 R8, c[0x0][R23+0x210] ;  /* 0x0000840017087b82 */ /* 0x000f700000000a00 */
[----:B------:R-:W5:Y:S01]  /*1a0e0*/  @P1 LDC R27, c[0x0][0xbf0] ;  /* 0x0002fc00ff1b1b82 */ /* 0x000f620000000800 */
[----:B----4-:R-:W-:-:S07]  /*1a0f0*/  @P1 IMAD.HI.U32 R20, R31, R20, RZ ;  /* 0x000000141f141227 */ /* 0x010fce00078e00ff */
[----:B0-----:R-:W0:Y:S01]  /*1a100*/  @!P0 LDC R10, c[0x0][0xb50] ;  /* 0x0002d400ff0a8b82 */ /* 0x001e220000000800 */
[-C--:B-1----:R-:W-:Y:S02]  /*1a110*/  IMAD R5, R5, R29.reuse, RZ ;  /* 0x0000001d05057224 */ /* 0x082fe400078e02ff */
[----:B------:R-:W-:-:S05]  /*1a120*/  IMAD.WIDE.U32 R14, R4, R29, RZ ;  /* 0x0000001d040e7225 */ /* 0x000fca00078e00ff */
[----:B------:R-:W1:Y:S01]  /*1a130*/  @!P0 LDC R11, c[0x0][0xb54] ;  /* 0x0002d500ff0b8b82 */ /* 0x000e620000000800 */
[-C--:B---3--:R-:W-:Y:S02]  /*1a140*/  IMAD R25, R13, R188.reuse, RZ ;  /* 0x000000bc0d197224 */ /* 0x088fe400078e02ff */
        /* <DEDUP_REMOVED lines=25> */
.L_x_5968:
[----:B------:R-:W-:Y:S05]  /*1a2e0*/  BSYNC B1 ;  /* 0x0000000000017941 */ /* 0x000fea0003800000 */
.L_x_5967:
[----:B------:R-:W-:Y:S05]  /*1a2f0*/  @P2 BRA `(.L_x_5963) ;  /* 0x0000000800ac2947 */ /* 0x000fea0003800000 */
[----:B0-----:R-:W0:Y:S01]  /*1a300*/  S2R R6, SR_TID.X ;  /* 0x0000000000067919 */ /* 0x001e220000002100 */
[----:B------:R-:W2:Y:S01]  /*1a310*/  LDC R9, c[0x0][0xbe8] ;  /* 0x0002fa00ff097b82 */ /* 0x000ea20000000800 */
[----:B------:R-:W-:Y:S01]  /*1a320*/  ULDC.64 UR4, c[0x0][0xaa0] ;  /* 0x0002a80000047ab9 */ /* 0x000fe20000000a00 */
[C---:B------:R-:W-:Y:S01]  /*1a330*/  VIADD R38, R199.reuse, 0x40 ;  /* 0x00000040c7267836 */ /* 0x040fe20000000000 */
[----:B------:R-:W-:Y:S01]  /*1a340*/  BSSY B1, `(.L_x_5969) ;  /* 0x0000082000017945 */ /* 0x000fe20003800000 */
[----:B------:R-:W-:Y:S02]  /*1a350*/  IMAD R4, R24, UR4, RZ ;  /* 0x0000000418047c24 */ /* 0x000fe4000f8e02ff */
[----:B------:R-:W-:Y:S02]  /*1a360*/  VIADD R36, R199, 0x80 ;  /* 0x00000080c7247836 */ /* 0x000fe40000000000 */
[----:B------:R-:W3:Y:S01]  /*1a370*/  LDC R12, c[0x0][0xac8] ;  /* 0x0002b200ff0c7b82 */ /* 0x000ee20000000800 */
[----:B------:R-:W-:-:S02]  /*1a380*/  IMAD R7, R3, UR5, R4 ;  /* 0x0000000503077c24 */ /* 0x000fc4000f8e0204 */
[----:B-1----:R-:W-:Y:S01]  /*1a390*/  IMAD.WIDE.U32 R4, R3, UR4, RZ ;  /* 0x0000000403047c25 */ /* 0x002fe2000f8e00ff */
[----:B------:R-:W-:-:S03]  /*1a3a0*/  ULDC.64 UR4, c[0x0][0xae8] ;  /* 0x0002ba0000047ab9 */ /* 0x000fc60000000a00 */
[----:B------:R-:W-:Y:S02]  /*1a3b0*/  IMAD.IADD R5, R5, 0x1, R7 ;  /* 0x0000000105057824 */ /* 0x000fe400078e0207 */
[----:B------:R-:W-:Y:S02]  /*1a3c0*/  VIADD R34, R199, 0xc0 ;  /* 0x000000c0c7227836 */ /* 0x000fe40000000000 */
[----:B------:R-:W-:-:S04]  /*1a3d0*/  IMAD.WIDE.U32 R4, R188, UR4, R4 ;  /* 0x00000004bc047c25 */ /* 0x000fc8000f8e0004 */
[----:B------:R-:W-:Y:S01]  /*1a3e0*/  IMAD R5, R188, UR5, R5 ;  /* 0x00000005bc057c24 */ /* 0x000fe2000f8e0205 */
[----:B--2---:R-:W-:Y:S01]  /*1a3f0*/  ISETP.NE.AND P0, PT, R9, 0x1, PT ;  /* 0x000000010900780c */ /* 0x004fe20003f05270 */
[----:B------:R-:W-:Y:S01]  /*1a400*/  ULDC.64 UR4, c[0x0][0xaf0] ;  /* 0x0002bc0000047ab9 */ /* 0x000fe20000000a00 */
[----:B------:R-:W-:Y:S02]  /*1a410*/  IMAD R21, R0, R9, RZ ;  /* 0x0000000900157224 */ /* 0x000fe400078e02ff */
[----:B------:R-:W-:-:S04]  /*1a420*/  IMAD.WIDE.U32 R4, R29, UR4, R4 ;  /* 0x000000041d047c25 */ /* 0x000fc8000f8e0004 */
[----:B0-----:R-:W-:Y:S01]  /*1a430*/  VIADD R6, R6, 0xffffff80 ;  /* 0xffffff8006067836 */ /* 0x001fe20000000000 */
[-C--:B---3--:R-:W-:Y:S01]  /*1a440*/  ISETP.GE.AND P1, PT, R38, R12.reuse, PT ;  /* 0x0000000c2600720c */ /* 0x088fe20003f26270 */
[C---:B------:R-:W-:Y:S01]  /*1a450*/  VIADD R32, R199.reuse, 0x100 ;  /* 0x00000100c7207836 */ /* 0x040fe20000000000 */
[C---:B------:R-:W-:Y:S01]  /*1a460*/  ISETP.GE.AND P2, PT, R199.reuse, R12, PT ;  /* 0x0000000cc700720c */ /* 0x040fe20003f46270 */
[C---:B------:R-:W-:Y:S01]  /*1a470*/  VIADD R30, R199.reuse, 0x140 ;  /* 0x00000140c71e7836 */ /* 0x040fe20000000000 */
[----:B------:R-:W-:Y:S01]  /*1a480*/  SHF.R.S32.HI R3, RZ, 0x1f, R6 ;  /* 0x0000001fff037819 */ /* 0x000fe20000011406 */
[----:B------:R-:W0:Y:S01]  /*1a490*/  @P0 LDC R11, c[0x0][0xbec] ;  /* 0x0002fb00ff0b0b82 */ /* 0x000e220000000800 */
[----:B------:R-:W-:Y:S01]  /*1a4a0*/  SEL R8, RZ, 0xffffffff, P1 ;  /* 0xffffffffff087807 */ /* 0x000fe20000800000 */
[----:B------:R-:W-:Y:S01]  /*1a4b0*/  VIADD R27, R199, 0x180 ;  /* 0x00000180c71b7836 */ /* 0x000fe20000000000 */
[----:B------:R-:W-:Y:S01]  /*1a4c0*/  LEA.HI R3, R3, R6, RZ, 0x3 ;  /* 0x0000000603037211 */ /* 0x000fe200078f18ff */
[----:B------:R-:W-:Y:S01]  /*1a4d0*/  VIADD R23, R199, 0x1c0 ;  /* 0x000001c0c7177836 */ /* 0x000fe20000000000 */
[----:B------:R-:W-:Y:S01]  /*1a4e0*/  ISETP.GE.AND P1, PT, R36, R12, PT ;  /* 0x0000000c2400720c */ /* 0x000fe20003f26270 */
[----:B------:R-:W-:Y:S01]  /*1a4f0*/  IMAD.SHL.U32 R8, R8, 0x2, RZ ;  /* 0x0000000208087824 */ /* 0x000fe200078e00ff */
[----:B------:R-:W-:Y:S01]  /*1a500*/  LOP3.LUT R7, R3, 0xfffffff8, RZ, 0xc0, !PT ;  /* 0xfffffff803077812 */ /* 0x000fe200078ec0ff */
[----:B------:R-:W1:Y:S01]  /*1a510*/  @P0 LDC R13, c[0x0][0xbf0] ;  /* 0x0002fc00ff0d0b82 */ /* 0x000e620000000800 */
[----:B------:R-:W-:Y:S01]  /*1a520*/  SHF.R.S32.HI R20, RZ, 0x3, R3 ;  /* 0x00000003ff147819 */ /* 0x000fe20000011403 */
[----:B------:R-:W-:-:S02]  /*1a530*/  IMAD R3, R26, UR4, RZ ;  /* 0x000000041a037c24 */ /* 0x000fc4000f8e02ff */
[----:B------:R-:W-:Y:S02]  /*1a540*/  IMAD.IADD R7, R6, 0x1, -R7 ;  /* 0x0000000106077824 */ /* 0x000fe400078e0a07 */
[----:B------:R-:W-:Y:S02]  /*1a550*/  VIADD R25, R199, 0x1c0 ;  /* 0x000001c0c7197836 */ /* 0x000fe40000000000 */
[----:B------:R-:W-:Y:S02]  /*1a560*/  IMAD R7, R7, 0x20, R20 ;  /* 0x0000002007077824 */ /* 0x000fe400078e0214 */
[----:B------:R-:W-:Y:S01]  /*1a570*/  IMAD.IADD R20, R20, 0x1, R196 ;  /* 0x0000000114147824 */ /* 0x000fe200078e02c4 */
[----:B------:R-:W-:Y:S01]  /*1a580*/  SHF.R.S32.HI R25, RZ, 0x1f, R25 ;  /* 0x0000001fff197819 */ /* 0x000fe20000011419 */
[----:B------:R-:W-:Y:S02]  /*1a590*/  IMAD.IADD R196, R196, 0x1, R7 ;  /* 0x00000001c4c47824 */ /* 0x000fe400078e0207 */
[----:B------:R-:W-:Y:S01]  /*1a5a0*/  IMAD R7, R29, UR5, R3 ;  /* 0x000000051d077c24 */ /* 0x000fe2000f8e0203 */
[----:B------:R-:W-:Y:S01]  /*1a5b0*/  ULDC.64 UR4, c[0x0][0xae0] ;  /* 0x0002b80000047ab9 */ /* 0x000fe20000000a00 */
[----:B0-----:R-:W-:-:S04]  /*1a5c0*/  @P0 IMAD.HI.U32 R6, R196, R11, RZ ;  /* 0x0000000bc4060227 */ /* 0x001fc800078e00ff */
[----:B------:R-:W-:Y:S01]  /*1a5d0*/  IMAD.IADD R5, R5, 0x1, R7 ;  /* 0x0000000105057824 */ /* 0x000fe200078e0207 */
[----:B------:R-:W-:Y:S01]  /*1a5e0*/  SEL R7, RZ, 0x1, P2 ;  /* 0x00000001ff077807 */ /* 0x000fe20001000000 */
[----:B------:R-:W-:Y:S01]  /*1a5f0*/  IMAD.MOV.U32 R3, RZ, RZ, R196 ;  /* 0x000000ffff037224 */ /* 0x000fe200078e00c4 */
[-C--:B------:R-:W-:Y:S01]  /*1a600*/  ISETP.GE.AND P2, PT, R23, R12.reuse, PT ;  /* 0x0000000c1700720c */ /* 0x080fe20003f46270 */
[C---:B------:R-:W-:Y:S01]  /*1a610*/  VIADD R28, R199.reuse, 0x180 ;  /* 0x00000180c71c7836 */ /* 0x040fe20000000000 */
[----:B-1----:R-:W-:Y:S01]  /*1a620*/  @P0 SHF.R.U32.HI R3, RZ, R13, R6 ;  /* 0x0000000dff030219 */ /* 0x002fe20000011606 */
[C---:B------:R-:W-:Y:S01]  /*1a630*/  VIADD R31, R199.reuse, 0x140 ;  /* 0x00000140c71f7836 */ /* 0x040fe20000000000 */
[----:B------:R-:W-:Y:S01]  /*1a640*/  LOP3.LUT R6, R8, 0x2, R7, 0xe2, !PT ;  /* 0x0000000208067812 */ /* 0x000fe200078ee207 */
[----:B------:R-:W-:Y:S01]  /*1a650*/  VIADD R33, R199, 0x100 ;  /* 0x00000100c7217836 */ /* 0x000fe20000000000 */
[----:B------:R-:W-:Y:S01]  /*1a660*/  SEL R8, RZ, 0xffffffff, P1 ;  /* 0xffffffffff087807 */ /* 0x000fe20000800000 */
[----:B------:R-:W-:Y:S01]  /*1a670*/  IMAD.MOV R7, RZ, RZ, -R3 ;  /* 0x000000ffff077224 */ /* 0x000fe200078e0a03 */
[----:B------:R-:W-:Y:S01]  /*1a680*/  ISETP.GE.AND P0, PT, R34, R12, PT ;  /* 0x0000000c2200720c */ /* 0x000fe20003f06270 */
[----:B------:R-:W-:Y:S01]  /*1a690*/  IMAD.WIDE.U32 R4, R3, UR4, R4 ;  /* 0x0000000403047c25 */ /* 0x000fe2000f8e0004 */
[----:B------:R-:W-:-:S02]  /*1a6a0*/  SHF.R.S32.HI R0, RZ, 0x1f, R3 ;  /* 0x0000001fff007819 */ /* 0x000fc40000011403 */
[-C--:B------:R-:W-:Y:S01]  /*1a6b0*/  ISETP.GE.AND P1, PT, R32, R12.reuse, PT ;  /* 0x0000000c2000720c */ /* 0x080fe20003f26270 */
[----:B------:R-:W-:Y:S01]  /*1a6c0*/  IMAD.SHL.U32 R11, R8, 0x4, RZ ;  /* 0x00000004080b7824 */ /* 0x000fe200078e00ff */
[----:B------:R-:W-:Y:S01]  /*1a6d0*/  SEL R8, RZ, 0xffffffff, P0 ;  /* 0xffffffffff087807 */ /* 0x000fe20000000000 */
[----:B------:R-:W-:Y:S01]  /*1a6e0*/  IMAD R0, R0, UR4, RZ ;  /* 0x0000000400007c24 */ /* 0x000fe2000f8e02ff */
[-C--:B------:R-:W-:Y:S01]  /*1a6f0*/  ISETP.GE.AND P0, PT, R30, R12.reuse, PT ;  /* 0x0000000c1e00720c */ /* 0x080fe20003f06270 */
[----:B------:R-:W-:Y:S01]  /*1a700*/  IMAD R7, R9, R7, R196 ;  /* 0x0000000709077224 */ /* 0x000fe200078e02c4 */
[----:B------:R-:W-:Y:S01]  /*1a710*/  LOP3.LUT R6, R11, 0x4, R6, 0xe2, !PT ;  /* 0x000000040b067812 */ /* 0x000fe200078ee206 */
[----:B------:R-:W-:Y:S01]  /*1a720*/  IMAD.SHL.U32 R9, R8, 0x8, RZ ;  /* 0x0000000808097824 */ /* 0x000fe200078e00ff */
[----:B------:R-:W-:Y:S01]  /*1a730*/  SEL R8, RZ, 0xffffffff, P1 ;  /* 0xffffffffff087807 */ /* 0x000fe20000800000 */
[----:B------:R-:W-:Y:S01]  /*1a740*/  IMAD R3, R3, UR5, R0 ;  /* 0x0000000503037c24 */ /* 0x000fe2000f8e0200 */
[----:B------:R-:W-:Y:S01]  /*1a750*/  SHF.R.S32.HI R0, RZ, 0x1f, R7 ;  /* 0x0000001fff007819 */ /* 0x000fe20000011407 */
[----:B------:R-:W-:Y:S01]  /*1a760*/  ULDC.64 UR4, c[0x0][0xad8] ;  /* 0x0002b60000047ab9 */ /* 0x000fe20000000a00 */
[----:B------:R-:W-:Y:S01]  /*1a770*/  LOP3.LUT R6, R9, 0x8, R6, 0xe2, !PT ;  /* 0x0000000809067812 */ /* 0x000fe200078ee206 */
[----:B------:R-:W-:Y:S01]  /*1a780*/  IMAD.IADD R5, R5, 0x1, R3 ;  /* 0x0000000105057824 */ /* 0x000fe200078e0203 */
[----:B------:R-:W-:Y:S01]  /*1a790*/  SEL R3, RZ, 0xffffffff, P0 ;  /* 0xffffffffff037807 */ /* 0x000fe20000000000 */
[----:B------:R-:W-:Y:S01]  /*1a7a0*/  IMAD.SHL.U32 R9, R8, 0x10, RZ ;  /* 0x0000001008097824 */ /* 0x000fe200078e00ff */
[----:B------:R-:W-:Y:S01]  /*1a7b0*/  ISETP.GE.AND P0, PT, R27, R12, PT ;  /* 0x0000000c1b00720c */ /* 0x000fe20003f06270 */
[----:B------:R-:W-:Y:S01]  /*1a7c0*/  IMAD R0, R0, UR4, RZ ;  /* 0x0000000400007c24 */ /* 0x000fe2000f8e02ff */
[----:B------:R-:W-:Y:S01]  /*1a7d0*/  SHF.R.S32.HI R28, RZ, 0x1f, R28 ;  /* 0x0000001fff1c7819 */ /* 0x000fe2000001141c */
[----:B------:R-:W-:Y:S01]  /*1a7e0*/  IMAD.WIDE.U32 R4, R7, UR4, R4 ;  /* 0x0000000407047c25 */ /* 0x000fe2000f8e0004 */
[----:B------:R-:W-:-:S02]  /*1a7f0*/  LOP3.LUT R6, R9, 0x10, R6, 0xe2, !PT ;  /* 0x0000001009067812 */ /* 0x000fc400078ee206 */
[----:B------:R-:W-:Y:S01]  /*1a800*/  SHF.R.S32.HI R31, RZ, 0x1f, R31 ;  /* 0x0000001fff1f7819 */ /* 0x000fe2000001141f */
[----:B------:R-:W-:Y:S01]  /*1a810*/  IMAD.SHL.U32 R9, R3, 0x20, RZ ;  /* 0x0000002003097824 */ /* 0x000fe200078e00ff */
[----:B------:R-:W-:Y:S01]  /*1a820*/  SHF.R.S32.HI R33, RZ, 0x1f, R33 ;  /* 0x0000001fff217819 */ /* 0x000fe20000011421 */
[----:B------:R-:W-:Y:S01]  /*1a830*/  IMAD R3, R7, UR5, R0 ;  /* 0x0000000507037c24 */ /* 0x000fe2000f8e0200 */
[----:B------:R-:W-:Y:S01]  /*1a840*/  SEL R7, RZ, 0x40, P0 ;  /* 0x00000040ff077807 */ /* 0x000fe20000000000 */
[----:B------:R-:W-:Y:S01]  /*1a850*/  ULDC.64 UR4, c[0x0][0xa80] ;  /* 0x0002a00000047ab9 */ /* 0x000fe20000000a00 */
[----:B------:R-:W-:Y:S01]  /*1a860*/  ISETP.GE.AND P0, PT, R20, R21, PT ;  /* 0x000000151400720c */ /* 0x000fe20003f06270 */
[----:B------:R-:W-:Y:S01]  /*1a870*/  IMAD.IADD R3, R5, 0x1, R3 ;  /* 0x0000000105037824 */ /* 0x000fe200078e0203 */
[C---:B------:R-:W-:Y:S01]  /*1a880*/  LEA R13, P1, R4.reuse, UR4, 0x1 ;  /* 0x00000004040d7c11 */ /* 0x040fe2000f8208ff */
[----:B------:R-:W-:Y:S01]  /*1a890*/  VIADD R35, R199, 0xc0 ;  /* 0x000000c0c7237836 */ /* 0x000fe20000000000 */
[----:B------:R-:W-:Y:S01]  /*1a8a0*/  LOP3.LUT R6, R9, 0x20, R6, 0xe2, !PT ;  /* 0x0000002009067812 */ /* 0x000fe200078ee206 */
[C---:B------:R-:W-:Y:S01]  /*1a8b0*/  VIADD R37, R199.reuse, 0x80 ;  /* 0x00000080c7257836 */ /* 0x040fe20000000000 */
[----:B------:R-:W-:Y:S01]  /*1a8c0*/  LEA.HI.X R3, R4, UR5, R3, 0x1, P1 ;  /* 0x0000000504037c11 */ /* 0x000fe200088f0c03 */
[----:B------:R-:W-:Y:S01]  /*1a8d0*/  VIADD R39, R199, 0x40 ;  /* 0x00000040c7277836 */ /* 0x000fe20000000000 */
[----:B------:R-:W-:Y:S01]  /*1a8e0*/  LOP3.LUT R14, R6, R7, RZ, 0xfc, !PT ;  /* 0x00000007060e7212 */ /* 0x000fe200078efcff */
[----:B------:R0:W1:Y:S01]  /*1a8f0*/  SHFL.IDX PT, R10, R13, RZ, 0x181f ;  /* 0x00181fff0d0a7589 */ /* 0x00006200000e0000 */
[----:B------:R-:W-:-:S02]  /*1a900*/  SEL R5, RZ, 0x80, P2 ;  /* 0x00000080ff057807 */ /* 0x000fc40001000000 */
[----:B------:R-:W-:Y:S01]  /*1a910*/  SHF.R.S32.HI R35, RZ, 0x1f, R35 ;  /* 0x0000001fff237819 */ /* 0x000fe20000011423 */
[----:B------:R0:W2:Y:S01]  /*1a920*/  SHFL.IDX PT, R11, R3, RZ, 0x181f ;  /* 0x00181fff030b7589 */ /* 0x0000a200000e0000 */
[----:B------:R-:W-:Y:S02]  /*1a930*/  LOP3.LUT R15, R14, R5, RZ, 0xfc, !PT ;  /* 0x000000050e0f7212 */ /* 0x000fe400078efcff */
[----:B------:R-:W-:Y:S02]  /*1a940*/  SHF.R.S32.HI R37, RZ, 0x1f, R37 ;  /* 0x0000001fff257819 */ /* 0x000fe40000011425 */
[----:B------:R-:W-:Y:S01]  /*1a950*/  SHF.R.S32.HI R39, RZ, 0x1f, R39 ;  /* 0x0000001fff277819 */ /* 0x000fe20000011427 */
[----:B------:R-:W-:Y:S06]  /*1a960*/  @P0 BRA `(.L_x_5970) ;  /* 0x00000000007c0947 */ /* 0x000fec0003800000 */
[-C--:B------:R-:W-:Y:S02]  /*1a970*/  ISETP.GE.AND P2, PT, R38, R12.reuse, PT ;  /* 0x0000000c2600720c */ /* 0x080fe40003f46270 */
[-C--:B------:R-:W-:Y:S02]  /*1a980*/  ISETP.GE.AND P1, PT, R199, R12.reuse, PT ;  /* 0x0000000cc700720c */ /* 0x080fe40003f26270 */
[-C--:B------:R-:W-:Y:S02]  /*1a990*/  ISETP.GE.AND P5, PT, R36, R12.reuse, PT ;  /* 0x0000000c2400720c */ /* 0x080fe40003fa6270 */
[----:B------:R-:W-:-:S07]  /*1a9a0*/  ISETP.GE.AND P3, PT, R34, R12, PT ;  /* 0x0000000c2200720c */ /* 0x000fce0003f66270 */
[C---:B-1----:R-:W-:Y:S02]  /*1a9b0*/  @!P2 LEA R4, P0, R38.reuse, R10, 0x1 ;  /* 0x0000000a2604a211 */ /* 0x042fe400078008ff */
        /* <DEDUP_REMOVED lines=21> */
[----:B------:R-:W-:Y:S02]  /*1ab10*/  @P4 LEA R10, P5, R23, R10, 0x1 ;  /* 0x0000000a170a4211 */ /* 0x000fe400078a08ff */
[-C--:B------:R-:W-:Y:S02]  /*1ab20*/  @P0 LEA.HI.X R5, R27, R11.reuse, R28, 0x1, P3 ;  /* 0x0000000b1b050211 */ /* 0x080fe400018f0c1c */
[----:B------:R-:W-:-:S03]  /*1ab30*/  @P4 LEA.HI.X R11, R23, R11, R25, 0x1, P5 ;  /* 0x0000000b170b4211 */ /* 0x000fc600028f0c19 */
[----:B------:R3:W-:Y:S04]  /*1ab40*/  @P0 ST.E.128 desc[UR40][R4.64], RZ ;  /* 0x000000ff04000985 */ /* 0x0007e8000c101d28 */
[----:B------:R3:W-:Y:S02]  /*1ab50*/  @P4 ST.E.128 desc[UR40][R10.64], RZ ;  /* 0x000000ff0a004985 */ /* 0x0007e4000c101d28 */
.L_x_5970:
[----:B------:R-:W-:Y:S05]  /*1ab60*/  BSYNC B1 ;  /* 0x0000000000017941 */ /* 0x000fea0003800000 */
.L_x_5969:
[----:B------:R-:W-:Y:S01]  /*1ab70*/  VIADD R0, R20, 0x20 ;  /* 0x0000002014007836 */ /* 0x000fe20000000000 */
[----:B--23--:R2:W3:Y:S04]  /*1ab80*/  SHFL.IDX PT, R11, R3, 0x1, 0x181f ;  /* 0x00381f00030b7f89 */ /* 0x00c4e800000e0000 */
[----:B------:R-:W-:Y:S01]  /*1ab90*/  ISETP.GE.AND P0, PT, R0, R21, PT ;  /* 0x000000150000720c */ /* 0x000fe20003f06270 */
[----:B-1----:R2:W1:-:S12]  /*1aba0*/  SHFL.IDX PT, R10, R13, 0x1, 0x181f ;  /* 0x00381f000d0a7f89 */ /* 0x00245800000e0000 */
[----:B--2---:R-:W-:Y:S05]  /*1abb0*/  @P0 BRA `(.L_x_5963) ;  /* 0x00000000007c0947 */ /* 0x004fea0003800000 */
[-C--:B------:R-:W-:Y:S02]  /*1abc0*/  ISETP.GE.AND P6, PT, R199, R12.reuse, PT ;  /* 0x0000000cc700720c */ /* 0x080fe40003fc6270 */
[-C--:B------:R-:W-:Y:S02]  /*1abd0*/  ISETP.GE.AND P5, PT, R38, R12.reuse, PT ;  /* 0x0000000c2600720c */ /* 0x080fe40003fa6270 */
[-C--:B------:R-:W-:Y:S02]  /*1abe0*/  ISETP.GE.AND P4, PT, R36, R12.reuse, PT ;  /* 0x0000000c2400720c */ /* 0x080fe40003f86270 */
[-C--:B------:R-:W-:Y:S02]  /*1abf0*/  ISETP.GE.AND P3, PT, R34, R12.reuse, PT ;  /* 0x0000000c2200720c */ /* 0x080fe40003f66270 */
[-C--:B------:R-:W-:Y:S02]  /*1ac00*/  ISETP.GE.AND P2, PT, R32, R12.reuse, PT ;  /* 0x0000000c2000720c */ /* 0x080fe40003f46270 */
[----:B------:R-:W-:-:S03]  /*1ac10*/  ISETP.GE.AND P1, PT, R30, R12, PT ;  /* 0x0000000c1e00720c */ /* 0x000fc60003f26270 */
[----:B-1-3--:R-:W-:Y:S02]  /*1ac20*/  @!P6 IMAD.WIDE R6, R199, 0x2, R10 ;  /* 0x00000002c706e825 */ /* 0x00afe400078e020a */
        /* <DEDUP_REMOVED lines=24> */
.L_x_5963:
[----:B------:R-:W-:Y:S05]  /*1adb0*/  BSYNC B0 ;  /* 0x0000000000007941 */ /* 0x000fea0003800000 */
.L_x_5956:
[----:B------:R-:W-:Y:S02]  /*1adc0*/  ULDC UR4, c[0x0][0xc3c] ;  /* 0x00030f0000047ab9 */ /* 0x000fe40000000800 */
[----:B----4-:R-:W-:-:S13]  /*1add0*/  ISETP.GE.AND P0, PT, R83, UR4, PT ;  /* 0x0000000453007c0c */ /* 0x010fda000bf06270 */
[----:B------:R-:W-:Y:S05]  /*1ade0*/  @!P0 BRA `(.L_x_5971) ;  /* 0xfffffe6800ec8947 */ /* 0x000fea000383ffff */
[----:B------:R-:W-:Y:S05]  /*1adf0*/  BRA `(.L_x_5743) ;  /* 0x0000008800347947 */ /* 0x000fea0003800000 */
.L_x_5741:
        /* <DEDUP_REMOVED lines=16> */
.L_x_5972:
        /* <DEDUP_REMOVED lines=43> */
.L_x_5976:
        /* <DEDUP_REMOVED lines=37> */
.L_x_5974:
        /* <DEDUP_REMOVED lines=13> */
.L_x_5977:
        /* <DEDUP_REMOVED lines=62> */
.L_x_5978:
        /* <DEDUP_REMOVED lines=61> */
.L_x_5979:
[----:B------:R-:W-:-:S05]  /*1bc80*/  LOP3.LUT R25, RZ, R2, RZ, 0x33, !PT ;  /* 0x00000002ff197212 */ /* 0x000fca00078e33ff */
[----:B------:R-:W-:Y:S01]  /*1bc90*/  IMAD.IADD R25, R6, 0x1, R25 ;  /* 0x0000000106197824 */ /* 0x000fe200078e0219 */
[----:B------:R-:W-:Y:S06]  /*1bca0*/  BRA `(.L_x_5980) ;  /* 0x00000000000c7947 */ /* 0x000fec0003800000 */
.L_x_5975:
[----:B------:R-:W-:Y:S02]  /*1bcb0*/  IMAD.MOV.U32 R25, RZ, RZ, RZ ;  /* 0x000000ffff197224 */ /* 0x000fe400078e00ff */
[----:B------:R-:W-:Y:S02]  /*1bcc0*/  IMAD.U32 R24, RZ, RZ, UR6 ;  /* 0x00000006ff187e24 */ /* 0x000fe4000f8e00ff */
[----:B------:R-:W-:-:S07]  /*1bcd0*/  IMAD.MOV.U32 R26, RZ, RZ, RZ ;  /* 0x000000ffff1a7224 */ /* 0x000fce00078e00ff */
.L_x_5980:
[----:B------:R-:W-:-:S13]  /*1bce0*/  ISETP.NE.AND P0, PT, R7, RZ, PT ;  /* 0x000000ff0700720c */ /* 0x000fda0003f05270 */
[----:B------:R-:W0:Y:S01]  /*1bcf0*/  @!P0 S2R R3, SR_CgaCtaId ;  /* 0x0000000000038919 */ /* 0x000e220000008800 */
[----:B------:R-:W-:-:S04]  /*1bd00*/  @!P0 MOV R2, 0x400 ;  /* 0x0000040000028802 */ /* 0x000fc80000000f00 */
[----:B0-----:R-:W-:-:S05]  /*1bd10*/  @!P0 LEA R2, R3, R2, 0x18 ;  /* 0x0000000203028211 */ /* 0x001fca00078ec0ff */
[----:B------:R1:W-:Y:S01]  /*1bd20*/  @!P0 STS.128 [R2+0x28cd0], R24 ;  /* 0x028cd01802008388 */ /* 0x0003e20000000c00 */
[----:B------:R-:W-:Y:S06]  /*1bd30*/  BAR.ARV 0x5, 0x180 ;  /* 0x0146000000007b1d */ /* 0x000fec0000002000 */
.L_x_5973:
        /* <DEDUP_REMOVED lines=38> */
.L_x_6108:
[----:B------:R-:W-:Y:S05]  /*1bfa0*/  YIELD ;  /* 0x0000000000007946 */ /* 0x000fea0003800000 */
[----:B------:R-:W-:Y:S01]  /*1bfb0*/  ULDC.64 UR4, c[0x0][0xa28] ;  /* 0x00028a0000047ab9 */ /* 0x000fe20000000a00 */
[----:B------:R-:W-:Y:S01]  /*1bfc0*/  IMAD.MOV.U32 R33, RZ, RZ, RZ ;  /* 0x000000ffff217224 */ /* 0x000fe200078e00ff */
[----:B------:R-:W-:Y:S01]  /*1bfd0*/  ISETP.NE.U32.AND P0, PT, RZ, UR4, PT ;  /* 0x00000004ff007c0c */ /* 0x000fe2000bf05070 */
[----:B------:R-:W0:Y:S01]  /*1bfe0*/  LDC.64 R4, c[0x0][0xa00] ;  /* 0x00028000ff047b82 */ /* 0x000e220000000a00 */
[----:B------:R-:W-:Y:S02]  /*1bff0*/  ULDC.64 UR6, c[0x0][0xa10] ;  /* 0x0002840000067ab9 */ /* 0x000fe40000000a00 */
[----:B------:R-:W-:Y:S01]  /*1c000*/  ISETP.NE.AND.EX P0, PT, RZ, UR5, PT, P0 ;  /* 0x00000005ff007c0c */ /* 0x000fe2000bf05300 */
[----:B------:R-:W-:-:S12]  /*1c010*/  ULDC.64 UR4, c[0x0][0xa18] ;  /* 0x0002860000047ab9 */ /* 0x000fd80000000a00 */
[----:B--2---:R-:W2:Y:S02]  /*1c020*/  @P0 LDC.64 R2, c[0x0][0xa28] ;  /* 0x00028a00ff020b82 */ /* 0x004ea40000000a00 */
[----:B--2---:R-:W-:-:S05]  /*1c030*/  @P0 IMAD.WIDE R2, R27, 0x4, R2 ;  /* 0x000000041b020825 */ /* 0x004fca00078e0202 */
[----:B------:R2:W5:Y:S01]  /*1c040*/  @P0 LDG.E R33, desc[UR40][R2.64] ;  /* 0x0000002802210981 */ /* 0x000562000c1e1900 */
[----:B------:R-:W-:Y:S01]  /*1c050*/  ISETP.NE.U32.AND P0, PT, RZ, UR4, PT ;  /* 0x00000004ff007c0c */ /* 0x000fe2000bf05070 */
[----:B------:R-:W-:Y:S01]  /*1c060*/  IMAD.MOV.U32 R30, RZ, RZ, RZ ;  /* 0x000000ffff1e7224 */ /* 0x000fe200078e00ff */
[----:B------:R-:W-:Y:S01]  /*1c070*/  ISETP.NE.U32.AND P1, PT, RZ, UR6, PT ;  /* 0x00000006ff007c0c */ /* 0x000fe2000bf25070 */
[----:B-1----:R-:W-:Y:S01]  /*1c080*/  IMAD.MOV.U32 R0, RZ, RZ, RZ ;  /* 0x000000ffff007224 */ /* 0x002fe200078e00ff */
[----:B------:R-:W-:Y:S01]  /*1c090*/  ISETP.NE.AND.EX P2, PT, RZ, UR5, PT, P0 ;  /* 0x00000005ff007c0c */ /* 0x000fe2000bf45300 */
[----:B------:R-:W-:Y:S01]  /*1c0a0*/  ULDC.64 UR4, c[0x0][0xa00] ;  /* 0x0002800000047ab9 */ /* 0x000fe20000000a00 */
[----:B------:R-:W-:Y:S01]  /*1c0b0*/  ISETP.NE.AND.EX P1, PT, RZ, UR7, PT, P1 ;  /* 0x00000007ff007c0c */ /* 0x000fe2000bf25310 */
[----:B0-----:R-:W-:Y:S01]  /*1c0c0*/  IMAD.WIDE R4, R27, 0x4, R4 ;  /* 0x000000041b047825 */ /* 0x001fe200078e0204 */
[----:B------:R-:W-:Y:S01]  /*1c0d0*/  ISETP.NE.U32.AND P0, PT, RZ, UR4, PT ;  /* 0x00000004ff007c0c */ /* 0x000fe2000bf05070 */
[----:B--2---:R-:W0:Y:S08]  /*1c0e0*/  LDC.64 R2, c[0x0][0xa10] ;  /* 0x00028400ff027b82 */ /* 0x004e300000000a00 */
[----:B---3--:R-:W1:Y:S01]  /*1c0f0*/  @P2 LDC.64 R6, c[0x0][0xa18] ;  /* 0x00028600ff062b82 */ /* 0x008e620000000a00 */
[----:B------:R-:W-:Y:S01]  /*1c100*/  ULDC UR4, c[0x0][0x288] ;  /* 0x0000a20000047ab9 */ /* 0x000fe20000000800 */
[----:B------:R-:W-:Y:S01]  /*1c110*/  ISETP.NE.AND.EX P0, PT, RZ, UR5, PT, P0 ;  /* 0x00000005ff007c0c */ /* 0x000fe2000bf05300 */
[----:B------:R-:W-:Y:S01]  /*1c120*/  IMAD.U32 R8, RZ, RZ, UR4 ;  /* 0x00000004ff087e24 */ /* 0x000fe2000f8e00ff */
[----:B------:R-:W-:-:S11]  /*1c130*/  ULDC.64 UR4, c[0x0][0x418] ;  /* 0x0001060000047ab9 */ /* 0x000fd60000000a00 */
[----:B------:R-:W5:Y:S01]  /*1c140*/  @P0 LDG.E R30, desc[UR40][R4.64] ;  /* 0x00000028041e0981 */ /* 0x000f62000c1e1900 */
[----:B0-----:R-:W-:-:S05]  /*1c150*/  IMAD.WIDE R2, R27, 0x4, R2 ;  /* 0x000000041b027825 */ /* 0x001fca00078e0202 */
[----:B------:R-:W5:Y:S01]  /*1c160*/  @P1 LDG.E R0, desc[UR40][R2.64] ;  /* 0x0000002802001981 */ /* 0x000f62000c1e1900 */
[----:B-1----:R-:W-:-:S05]  /*1c170*/  @P2 IMAD.WIDE R6, R27, 0x4, R6 ;  /* 0x000000041b062825 */ /* 0x002fca00078e0206 */
        /* <DEDUP_REMOVED lines=10> */
[----:B--2---:R0:W-:Y:S01]  /*1c220*/  STL [R1], R8 ;  /* 0x0000000801007387 */ /* 0x0041e20000100800 */
[----:B------:R-:W-:Y:S01]  /*1c230*/  IMAD.MOV.U32 R14, RZ, RZ, R8 ;  /* 0x000000ffff0e7224 */ /* 0x000fe200078e0008 */
[----:B----4-:R-:W-:Y:S06]  /*1c240*/  @P2 BRA `(.L_x_5982) ;  /* 0x0000000000142947 */ /* 0x010fec0003800000 */
[----:B------:R-:W-:Y:S05]  /*1c250*/  @!P0 BRA `(.L_x_5982) ;  /* 0x0000000000108947 */ /* 0x000fea0003800000 */
[----:B0-----:R-:W2:Y:S04]  /*1c260*/  LDG.E R8, desc[UR40][R4.64] ;  /* 0x0000002804087981 */ /* 0x001ea8000c1e1900 */
[----:B------:R-:W2:Y:S02]  /*1c270*/  LDG.E R7, desc[UR40][R4.64+0x4] ;  /* 0x0000042804077981 */ /* 0x000ea4000c1e1900 */
[----:B--2---:R-:W-:-:S05]  /*1c280*/  IMAD.IADD R14, R7, 0x1, -R8 ;  /* 0x00000001070e7824 */ /* 0x004fca00078e0a08 */
[----:B------:R1:W-:Y:S02]  /*1c290*/  STL [R1], R14 ;  /* 0x0000000e01007387 */ /* 0x0003e40000100800 */
.L_x_5982:
        /* <DEDUP_REMOVED lines=9> */
[----:B------:R-:W2:Y:S02]  /*1c330*/  LDC.64 R4, c[0x0][0xa20] ;  /* 0x00028800ff047b82 */ /* 0x000ea40000000a00 */
[----:B--2---:R-:W-:-:S05]  /*1c340*/  IMAD.WIDE R4, R27, 0x4, R4 ;  /* 0x000000041b047825 */ /* 0x004fca00078e0204 */
[----:B------:R2:W5:Y:S01]  /*1c350*/  LDG.E R11, desc[UR40][R4.64] ;  /* 0x00000028040b7981 */ /* 0x000562000c1e1900 */
[----:B------:R-:W-:Y:S05]  /*1c360*/  BRA `(.L_x_5984) ;  /* 0x0000000000247947 */ /* 0x000fea0003800000 */
.L_x_5983:
[----:B------:R-:W-:Y:S02]  /*1c370*/  ULDC.64 UR4, c[0x0][0xa08] ;  /* 0x0002820000047ab9 */ /* 0x000fe40000000a00 */
[----:B------:R-:W-:-:S04]  /*1c380*/  ISETP.NE.U32.AND P0, PT, RZ, UR4, PT ;  /* 0x00000004ff007c0c */ /* 0x000fc8000bf05070 */
[----:B------:R-:W-:-:S13]  /*1c390*/  ISETP.NE.AND.EX P0, PT, RZ, UR5, PT, P0 ;  /* 0x00000005ff007c0c */ /* 0x000fda000bf05300 */
[----:B------:R-:W-:Y:S05]  /*1c3a0*/  @!P0 BRA `(.L_x_5984) ;  /* 0x0000000000148947 */ /* 0x000fea0003800000 */
[----:B------:R-:W2:Y:S02]  /*1c3b0*/  LDC.64 R4, c[0x0][0xa08] ;  /* 0x00028200ff047b82 */ /* 0x000ea40000000a00 */
[----:B--2---:R-:W-:-:S05]  /*1c3c0*/  IMAD.WIDE R4, R27, 0x4, R4 ;  /* 0x000000041b047825 */ /* 0x004fca00078e0204 */
[----:B------:R-:W2:Y:S04]  /*1c3d0*/  LDG.E R11, desc[UR40][R4.64] ;  /* 0x00000028040b7981 */ /* 0x000ea8000c1e1900 */
[----:B0-----:R-:W2:Y:S02]  /*1c3e0*/  LDG.E R8, desc[UR40][R4.64+0x4] ;  /* 0x0000042804087981 */ /* 0x001ea4000c1e1900 */
[----:B--2---:R-:W-:-:S07]  /*1c3f0*/  IMAD.IADD R11, R8, 0x1, -R11 ;  /* 0x00000001080b7824 */ /* 0x004fce00078e0a0b */
.L_x_5984:
[----:B--2---:R-:W2:Y:S01]  /*1c400*/  @P1 LDG.E R4, desc[UR40][R2.64] ;  /* 0x0000002802041981 */ /* 0x004ea2000c1e1900 */
[----:B------:R-:W3:Y:S03]  /*1c410*/  LDC R5, c[0x0][0x448] ;  /* 0x00011200ff057b82 */ /* 0x000ee60000000800 */
[----:B------:R-:W2:Y:S01]  /*1c420*/  @P1 LDG.E R13, desc[UR40][R2.64+0x4] ;  /* 0x00000428020d1981 */ /* 0x000ea2000c1e1900 */
[----:B-----5:R-:W-:Y:S02]  /*1c430*/  IMAD.IADD R11, R11, 0x1, -R33 ;  /* 0x000000010b0b7824 */ /* 0x020fe400078e0a21 */
[----:B------:R-:W-:-:S04]  /*1c440*/  IMAD.SHL.U32 R31, R25, 0x40, RZ ;  /* 0x00000040191f7824 */ /* 0x000fc800078e00ff */
[----:B0-----:R-:W-:Y:S01]  /*1c450*/  VIADD R8, R31, 0x3f ;  /* 0x0000003f1f087836 */ /* 0x001fe20000000000 */
[----:B---3--:R-:W-:-:S13]  /*1c460*/  ISETP.NE.AND P2, PT, R5, 0x1, PT ;  /* 0x000000010500780c */ /* 0x008fda0003f45270 */
[----:B------:R-:W0:Y:S08]  /*1c470*/  @P2 LDC R7, c[0x0][0x44c] ;  /* 0x00011300ff072b82 */ /* 0x000e300000000800 */
[----:B------:R-:W3:Y:S01]  /*1c480*/  @P2 LDC R5, c[0x0][0x450] ;  /* 0x00011400ff052b82 */ /* 0x000ee20000000800 */
[----:B--2---:R-:W-:Y:S02]  /*1c490*/  @P1 IMAD.IADD R6, R13, 0x1, -R4 ;  /* 0x000000010d061824 */ /* 0x004fe400078e0a04 */
[----:B0-----:R-:W-:-:S04]  /*1c4a0*/  @P2 IMAD.HI.U32 R4, R8, R7, RZ ;  /* 0x0000000708042227 */ /* 0x001fc800078e00ff */
[----:B------:R-:W-:Y:S01]  /*1c4b0*/  IMAD.IADD R23, R11, 0x1, R6 ;  /* 0x000000010b177824 */ /* 0x000fe200078e0206 */
[----:B---3--:R-:W-:-:S03]  /*1c4c0*/  @P2 SHF.R.U32.HI R8, RZ, R5, R4 ;  /* 0x00000005ff082219 */ /* 0x008fc60000011604 */
[C---:B------:R-:W-:Y:S01]  /*1c4d0*/  VIADD R10, R23.reuse, 0x3f ;  /* 0x0000003f170a7836 */ /* 0x040fe20000000000 */
[----:B------:R-:W-:-:S04]  /*1c4e0*/  IADD3 R7, R23, 0x1, -R14 ;  /* 0x0000000117077810 */ /* 0x000fc80007ffe80e */
[----:B------:R-:W-:Y:S01]  /*1c4f0*/  SHF.R.S32.HI R3, RZ, 0x1f, R10 ;  /* 0x0000001fff037819 */ /* 0x000fe2000001140a */
[----:B------:R-:W-:-:S03]  /*1c500*/  IMAD.IADD R8, R7, 0x1, R8 ;  /* 0x0000000107087824 */ /* 0x000fc600078e0208 */
[----:B------:R-:W-:Y:S02]  /*1c510*/  LEA.HI R10, R3, R10, RZ, 0x6 ;  /* 0x0000000a030a7211 */ /* 0x000fe400078f30ff */
[----:B------:R-:W0:Y:S02]  /*1c520*/  LDC.64 R2, c[0x0][0x9e0] ;  /* 0x00027800ff027b82 */ /* 0x000e240000000a00 */
[----:B------:R-:W-:Y:S02]  /*1c530*/  SHF.R.S32.HI R10, RZ, 0x6, R10 ;  /* 0x00000006ff0a7819 */ /* 0x000fe4000001140a */
[----:B0-----:R-:W-:Y:S01]  /*1c540*/  ISETP.GE.AND P3, PT, R3, 0x1, PT ;  /* 0x000000010300780c */ /* 0x001fe20003f66270 */
[----:B------:R-:W-:-:S12]  /*1c550*/  IMAD.IADD R2, R8, 0x1, R2 ;  /* 0x0000000108027824 */ /* 0x000fd800078e0202 */
[----:B------:R-:W-:Y:S05]  /*1c560*/  @!P3 BRA `(.L_x_5985) ;  /* 0x000000000048b947 */ /* 0x000fea0003800000 */
        /* <DEDUP_REMOVED lines=11> */
.L_x_5987:
[----:B------:R-:W-:-:S13]  /*1c620*/  ISETP.NE.AND P0, PT, R3, 0x1, PT ;  /* 0x000000010300780c */ /* 0x000fda0003f05270 */
[----:B------:R-:W0:Y:S02]  /*1c630*/  @P0 LDC.64 R4, c[0x0][0x9e8] ;  /* 0x00027a00ff040b82 */ /* 0x000e240000000a00 */
[----:B0-----:R-:W-:-:S05]  /*1c640*/  @P0 IMAD.HI.U32 R4, R12, R4, RZ ;  /* 0x000000040c040227 */ /* 0x001fca00078e00ff */
[----:B------:R-:W-:-:S07]  /*1c650*/  @P0 SHF.R.U32.HI R12, RZ, R5, R4 ;  /* 0x00000005ff0c0219 */ /* 0x000fce0000011604 */
.L_x_5988:
[----:B------:R-:W-:Y:S05]  /*1c660*/  BSYNC B0 ;  /* 0x0000000000007941 */ /* 0x000fea0003800000 */
.L_x_5986:
[----:B------:R-:W-:-:S05]  /*1c670*/  IMAD R12, R12, R3, R3 ;  /* 0x000000030c0c7224 */ /* 0x000fca00078e0203 */
[----:B------:R-:W-:-:S07]  /*1c680*/  VIMNMX R2, R2, R12, PT ;  /* 0x0000000c02027248 */ /* 0x000fce0003fe0100 */
.L_x_5985:
[----:B------:R-:W0:Y:S01]  /*1c690*/  @P2 LDC R8, c[0x0][0x44c] ;  /* 0x00011300ff082b82 */ /* 0x000e220000000800 */
[----:B------:R-:W-:Y:S01]  /*1c6a0*/  VIADD R2, R2, 0x3f ;  /* 0x0000003f02027836 */ /* 0x000fe20000000000 */
[----:B------:R-:W-:Y:S01]  /*1c6b0*/  ULDC UR4, c[0x0][0x9dc] ;  /* 0x0002770000047ab9 */ /* 0x000fe20000000800 */
[----:B------:R-:W-:-:S05]  /*1c6c0*/  IMAD.MOV.U32 R4, RZ, RZ, R31 ;  /* 0x000000ffff047224 */ /* 0x000fca00078e001f */
[----:B------:R-:W2:Y:S01]  /*1c6d0*/  @P2 LDC R5, c[0x0][0x450] ;  /* 0x00011400ff052b82 */ /* 0x000ea20000000800 */
[----:B0-----:R-:W-:-:S05]  /*1c6e0*/  @P2 IMAD.HI.U32 R8, R31, R8, RZ ;  /* 0x000000081f082227 */ /* 0x001fca00078e00ff */
[----:B--2---:R-:W-:Y:S01]  /*1c6f0*/  @P2 SHF.R.U32.HI R4, RZ, R5, R8 ;  /* 0x00000005ff042219 */ /* 0x004fe20000011608 */
[----:B------:R-:W-:Y:S01]  /*1c700*/  IMAD.IADD R8, R23, 0x1, -R14 ;  /* 0x0000000117087824 */ /* 0x000fe200078e0a0e */
[----:B------:R-:W-:-:S03]  /*1c710*/  SHF.R.S32.HI R5, RZ, 0x1f, R2 ;  /* 0x0000001fff057819 */ /* 0x000fc60000011402 */
[----:B------:R-:W-:Y:S01]  /*1c720*/  IMAD.IADD R13, R8, 0x1, R4 ;  /* 0x00000001080d7824 */ /* 0x000fe200078e0204 */
[----:B------:R-:W-:-:S03]  /*1c730*/  LEA.HI R5, R5, R2, RZ, 0x6 ;  /* 0x0000000205057211 */ /* 0x000fc600078f30ff */
[----:B------:R-:W-:Y:S01]  /*1c740*/  VIADD R2, R13, -UR4 ;  /* 0x800000040d027c36 */ /* 0x000fe20008000000 */
        /* <DEDUP_REMOVED lines=13> */
.L_x_5991:
[----:B------:R-:W-:-:S13]  /*1c820*/  ISETP.NE.AND P0, PT, R3, 0x1, PT ;  /* 0x000000010300780c */ /* 0x000fda0003f05270 */
[----:B------:R-:W0:Y:S02]  /*1c830*/  @P0 LDC.64 R4, c[0x0][0x9e8] ;  /* 0x00027a00ff040b82 */ /* 0x000e240000000a00 */
[----:B0-----:R-:W-:-:S05]  /*1c840*/  @P0 IMAD.HI.U32 R4, R13, R4, RZ ;  /* 0x000000040d040227 */ /* 0x001fca00078e00ff */
[----:B------:R-:W-:-:S07]  /*1c850*/  @P0 SHF.R.U32.HI R13, RZ, R5, R4 ;  /* 0x00000005ff0d0219 */ /* 0x000fce0000011604 */
.L_x_5992:
[----:B------:R-:W-:Y:S05]  /*1c860*/  BSYNC B0 ;  /* 0x0000000000007941 */ /* 0x000fea0003800000 */
.L_x_5990:
[----:B------:R-:W-:-:S05]  /*1c870*/  IMAD R3, R13, R3, RZ ;  /* 0x000000030d037224 */ /* 0x000fca00078e02ff */
[----:B------:R-:W-:-:S07]  /*1c880*/  VIMNMX R2, R2, R3, !PT ;  /* 0x0000000302027248 */ /* 0x000fce0007fe0100 */
.L_x_5989:
[----:B------:R-:W-:Y:S01]  /*1c890*/  SHF.R.S32.HI R3, RZ, 0x1f, R2 ;  /* 0x0000001fff037819 */ /* 0x000fe20000011402 */
[----:B------:R-:W-:Y:S01]  /*1c8a0*/  BSSY B0, `(.L_x_5993) ;  /* 0x0000026000007945 */ /* 0x000fe20003800000 */
[----:B------:R-:W-:Y:S01]  /*1c8b0*/  LOP3.LUT R32, R9, 0xff, RZ, 0xc0, !PT ;  /* 0x000000ff09207812 */ /* 0x000fe200078ec0ff */
[----:B------:R-:W-:Y:S01]  /*1c8c0*/  IMAD.MOV.U32 R15, RZ, RZ, RZ ;  /* 0x000000ffff0f7224 */ /* 0x000fe200078e00ff */
[----:B------:R-:W-:Y:S02]  /*1c8d0*/  LEA.HI R3, R3, R2, RZ, 0x6 ;  /* 0x0000000203037211 */ /* 0x000fe400078f30ff */
[----:B------:R-:W-:Y:S02]  /*1c8e0*/  SHF.R.U32.HI R4, RZ, 0x10, R9 ;  /* 0x00000010ff047819 */ /* 0x000fe40000011609 */
[----:B------:R-:W-:-:S04]  /*1c8f0*/  SHF.R.S32.HI R3, RZ, 0x6, R3 ;  /* 0x00000006ff037819 */ /* 0x000fc80000011403 */
[----:B------:R-:W-:-:S04]  /*1c900*/  VIMNMX R5, RZ, R3, !PT ;  /* 0x00000003ff057248 */ /* 0x000fc80007fe0100 */
[----:B------:R-:W-:-:S13]  /*1c910*/  ISETP.GT.AND P0, PT, R12, R5, PT ;  /* 0x000000050c00720c */ /* 0x000fda0003f04270 */
[----:B------:R-:W-:Y:S05]  /*1c920*/  @!P0 BRA `(.L_x_5994) ;  /* 0x0000000000748947 */ /* 0x000fea0003800000 */
[----:B------:R-:W-:Y:S01]  /*1c930*/  ISETP.NE.AND P0, PT, R4, RZ, PT ;  /* 0x000000ff0400720c */ /* 0x000fe20003f05270 */
[----:B------:R-:W-:-:S03]  /*1c940*/  ULDC UR4, c[0x0][0x9f0] ;  /* 0x00027c0000047ab9 */ /* 0x000fc60000000800 */
[----:B------:R-:W-:-:S04]  /*1c950*/  SEL R9, R4, UR4, P0 ;  /* 0x0000000404097c07 */ /* 0x000fc80008000000 */
[----:B-1----:R-:W-:Y:S02]  /*1c960*/  IABS R14, R9 ;  /* 0x00000009000e7213 */ /* 0x002fe40000000000 */
        /* <DEDUP_REMOVED lines=25> */
.L_x_5994:
[----:B------:R-:W-:Y:S05]  /*1cb00*/  BSYNC B0 ;  /* 0x0000000000007941 */ /* 0x000fea0003800000 */
.L_x_5993:
[-C--:B------:R-:W-:Y:S01]  /*1cb10*/  IMAD R5, R32, R15.reuse, R5 ;  /* 0x0000000f20057224 */ /* 0x080fe200078e0205 */
[----:B------:R-:W-:Y:S04]  /*1cb20*/  BSSY B0, `(.L_x_5995) ;  /* 0x00001a8000007945 */ /* 0x000fe80003800000 */
        /* <DEDUP_REMOVED lines=21> */
[----:B-1----:R0:W1:Y:S02]  /*1cc80*/  SHFL.IDX PT, R14, R2, RZ, 0x1f ;  /* 0x00001fff020e7589 */ /* 0x00206400000e0000 */
.L_x_6163:
[----:B-1----:R-:W-:Y:S02]  /*1cc90*/  ISETP.NE.AND P0, PT, R14, RZ, PT ;  /* 0x000000ff0e00720c */ /* 0x002fe40003f05270 */
[----:B------:R-:W-:-:S11]  /*1cca0*/  PLOP3.LUT P6, PT, PT, PT, PT, 0x8, 0x0 ;  /* 0x000000000000781c */ /* 0x000fd60003fce170 */
[----:B------:R-:W-:Y:S05]  /*1ccb0*/  @P0 BRA `(.L_x_5998) ;  /* 0x00000000000c0947 */ /* 0x000fea0003800000 */
[----:B------:R-:W-:-:S03]  /*1ccc0*/  UMOV UR4, 0xffffffff ;  /* 0xffffffff00047882 */ /* 0x000fc60000000000 */
[----:B------:R-:W-:Y:S05]  /*1ccd0*/  BRA.DIV UR4, `(.L_x_5999) ;  /* 0x0000007e041c7947 */ /* 0x000fea000b800000 */
[----:B------:R-:W-:-:S13]  /*1cce0*/  ELECT P6, URZ, PT ;  /* 0x00000000003f782f */ /* 0x000fda00038c0000 */
.L_x_5998:
        /* <DEDUP_REMOVED lines=9> */
.L_x_6166:
[----:B------:R-:W-:Y:S05]  /*1cd80*/  BSYNC B1 ;  /* 0x0000000000017941 */ /* 0x000fea0003800000 */
.L_x_6000:
[----:B------:R-:W-:Y:S04]  /*1cd90*/  BSSY B1, `(.L_x_6002) ;  /* 0x00000b7000017945 */ /* 0x000fe80003800000 */
[----:B------:R-:W-:Y:S05]  /*1cda0*/  @!P6 BRA `(.L_x_6003) ;  /* 0x0000000800d4e947 */ /* 0x000fea0003800000 */
[----:B------:R-:W-:Y:S01]  /*1cdb0*/  IMAD R11, R19, 0x8, R18 ;  /* 0x00000008130b7824 */ /* 0x000fe200078e0212 */
[----:B0-----:R-:W-:Y:S01]  /*1cdc0*/  SHF.L.U32 R2, R29, 0x1f, RZ ;  /* 0x0000001f1d027819 */ /* 0x001fe200000006ff */
[----:B------:R-:W0:Y:S01]  /*1cdd0*/  S2R R3, SR_TID.X ;  /* 0x0000000000037919 */ /* 0x000e220000002100 */
[----:B------:R-:W-:Y:S02]  /*1cde0*/  BSSY B2, `(.L_x_6004) ;  /* 0x0000005000027945 */ /* 0x000fe40003800000 */
[----:B------:R-:W1:Y:S01]  /*1cdf0*/  SYNCS.PHASECHK.TRANS64.TRYWAIT P0, [R11+URZ+0x28ca0], R2 ;  /* 0x028ca0020b0075a7 */ /* 0x000e62000800017f */
[----:B0-----:R-:W-:-:S04]  /*1ce00*/  LOP3.LUT R3, R3, 0x7f, RZ, 0xc0, !PT ;  /* 0x0000007f03037812 */ /* 0x001fc800078ec0ff */
[----:B------:R-:W-:Y:S01]  /*1ce10*/  ISETP.NE.AND P1, PT, R3, RZ, PT ;  /* 0x000000ff0300720c */ /* 0x000fe20003f25270 */
[----:B-1----:R-:W-:-:S12]  /*1ce20*/  @!P0 BRA `(.L_x_6005) ;  /* 0x0000007800fc8947 */ /* 0x002fd80003800000 */
.L_x_6167:
[----:B------:R-:W-:Y:S05]  /*1ce30*/  BSYNC B2 ;  /* 0x0000000000027941 */ /* 0x000fea0003800000 */
.L_x_6004:
        /* <DEDUP_REMOVED lines=9> */
.L_x_6007:
[----:B------:R-:W-:Y:S05]  /*1ced0*/  BSYNC B2 ;  /* 0x0000000000027941 */ /* 0x000fea0003800000 */
.L_x_6006:
        /* <DEDUP_REMOVED lines=12> */
.L_x_6008:
        /* <DEDUP_REMOVED lines=13> */
.L_x_6168:
[----:B------:R-:W-:Y:S05]  /*1d070*/  BSYNC B2 ;  /* 0x0000000000027941 */ /* 0x000fea0003800000 */
.L_x_6009:
        /* <DEDUP_REMOVED lines=11> */
.L_x_6012:
[----:B------:R-:W-:Y:S05]  /*1d130*/  BSYNC B2 ;  /* 0x0000000000027941 */ /* 0x000fea0003800000 */
.L_x_6011:
        /* <DEDUP_REMOVED lines=9> */
.L_x_6013:
        /* <DEDUP_REMOVED lines=15> */
.L_x_6014:
        /* <DEDUP_REMOVED lines=15> */
.L_x_6015:
        /* <DEDUP_REMOVED lines=15> */
.L_x_6016:
        /* <DEDUP_REMOVED lines=15> */
.L_x_6017:
        /* <DEDUP_REMOVED lines=15> */
.L_x_6018:
        /* <DEDUP_REMOVED lines=15> */
.L_x_6019:
        /* <DEDUP_REMOVED lines=15> */
.L_x_6020:
        /* <DEDUP_REMOVED lines=10> */
.L_x_6003:
[----:B------:R-:W-:Y:S05]  /*1d900*/  BSYNC B1 ;  /* 0x0000000000017941 */ /* 0x000fea0003800000 */
.L_x_6002:
[----:B------:R-:W-:Y:S01]  /*1d910*/  VIADD R12, R9, 0xfffffffe ;  /* 0xfffffffe090c7836 */ /* 0x000fe20000000000 */
[----:B------:R-:W-:Y:S01]  /*1d920*/  PLOP3.LUT P0, PT, PT, PT, PT, 0x8, 0x0 ;  /* 0x000000000000781c */ /* 0x000fe20003f0e170 */
[----:B------:R-:W-:-:S03]  /*1d930*/  VIADD R19, R19, 0x1 ;  /* 0x0000000113137836 */ /* 0x000fc60000000000 */
[----:B------:R-:W-:Y:S02]  /*1d940*/  ISETP.GE.AND P2, PT, R12, R6, PT ;  /* 0x000000060c00720c */ /* 0x000fe40003f46270 */
[----:B------:R-:W-:-:S04]  /*1d950*/  ISETP.NE.AND P1, PT, R19, 0x2, PT ;  /* 0x000000021300780c */ /* 0x000fc80003f25270 */
[----:B0-----:R-:W-:Y:S02]  /*1d960*/  SEL R2, RZ, 0x1, P1 ;  /* 0x00000001ff027807 */ /* 0x001fe40000800000 */
[----:B------:R-:W-:Y:S02]  /*1d970*/  SEL R19, R19, RZ, P1 ;  /* 0x000000ff13137207 */ /* 0x000fe40000800000 */
[----:B------:R-:W-:-:S03]  /*1d980*/  LOP3.LUT R29, R29, R2, RZ, 0x3c, !PT ;  /* 0x000000021d1d7212 */ /* 0x000fc600078e3cff */
[----:B------:R-:W-:Y:S05]  /*1d990*/  @!P2 BRA `(.L_x_5996) ;  /* 0x0000000c0000a947 */ /* 0x000fea0003800000 */
.L_x_6040:
[----:B------:R-:W-:Y:S05]  /*1d9a0*/  YIELD ;  /* 0x0000000000007946 */ /* 0x000fea0003800000 */
[----:B------:R-:W-:Y:S04]  /*1d9b0*/  BSSY B1, `(.L_x_6021) ;  /* 0x00000b6000017945 */ /* 0x000fe80003800000 */
[----:B------:R-:W-:Y:S05]  /*1d9c0*/  @!P6 BRA `(.L_x_6022) ;  /* 0x0000000800d0e947 */ /* 0x000fea0003800000 */
[----:B------:R-:W-:Y:S01]  /*1d9d0*/  IMAD R11, R19, 0x8, R18 ;  /* 0x00000008130b7824 */ /* 0x000fe200078e0212 */
[----:B------:R-:W-:Y:S01]  /*1d9e0*/  SHF.L.U32 R2, R29, 0x1f, RZ ;  /* 0x0000001f1d027819 */ /* 0x000fe200000006ff */
[----:B------:R-:W0:Y:S01]  /*1d9f0*/  S2R R3, SR_TID.X ;  /* 0x0000000000037919 */ /* 0x000e220000002100 */
[----:B------:R-:W-:Y:S02]  /*1da00*/  BSSY B2, `(.L_x_6023) ;  /* 0x0000005000027945 */ /* 0x000fe40003800000 */
[----:B------:R-:W1:Y:S01]  /*1da10*/  SYNCS.PHASECHK.TRANS64.TRYWAIT P1, [R11+URZ+0x28ca0], R2 ;  /* 0x028ca0020b0075a7 */ /* 0x000e62000802017f */
[----:B0-----:R-:W-:-:S04]  /*1da20*/  LOP3.LUT R3, R3, 0x7f, RZ, 0xc0, !PT ;  /* 0x0000007f03037812 */ /* 0x001fc800078ec0ff */
[----:B------:R-:W-:Y:S01]  /*1da30*/  ISETP.NE.AND P2, PT, R3, RZ, PT ;  /* 0x000000ff0300720c */ /* 0x000fe20003f45270 */
[----:B-1----:R-:W-:-:S12]  /*1da40*/  @!P1 BRA `(.L_x_6024) ;  /* 0x00000070001c9947 */ /* 0x002fd80003800000 */
.L_x_6169:
[----:B------:R-:W-:Y:S05]  /*1da50*/  BSYNC B2 ;  /* 0x0000000000027941 */ /* 0x000fea0003800000 */
.L_x_6023:
        /* <DEDUP_REMOVED lines=9> */
.L_x_6026:
[----:B------:R-:W-:Y:S05]  /*1daf0*/  BSYNC B2 ;  /* 0x0000000000027941 */ /* 0x000fea0003800000 */
.L_x_6025:
        /* <DEDUP_REMOVED lines=11> */
.L_x_6027:
        /* <DEDUP_REMOVED lines=13> */
.L_x_6170:
[----:B------:R-:W-:Y:S05]  /*1dc80*/  BSYNC B2 ;  /* 0x0000000000027941 */ /* 0x000fea0003800000 */
.L_x_6028:
        /* <DEDUP_REMOVED lines=11> */
.L_x_6031:
[----:B------:R-:W-:Y:S05]  /*1dd40*/  BSYNC B2 ;  /* 0x0000000000027941 */ /* 0x000fea0003800000 */
.L_x_6030:
[----:B------:R-:W-:Y:S01]  /*1dd50*/  R2UR UR6, R2 ;  /* 0x00000000020672ca */ /* 0x000fe200000e0000 */
[----:B------:R-:W-:Y:S01]  /*1dd60*/  UIADD3 UR4, UP0, UR42, 0x670, URZ ;  /* 0x000006702a047890 */ /* 0x000fe2000ff1e03f */
[----:B------:R-:W-:Y:S01]  /*1dd70*/  R2UR UR7, R3 ;  /* 0x00000000030772ca */ /* 0x000fe200000e0000 */
[----:B------:R-:W-:Y:S01]  /*1dd80*/  VIADD R11, R11, 0x28cb0 ;  /* 0x00028cb00b0b7836 */ /* 0x000fe20000000000 */
[----:B------:R-:W-:Y:S01]  /*1dd90*/  R2UR UR10, R9 ;  /* 0x00000000090a72ca */ /* 0x000fe200000e0000 */
[----:B------:R-:W-:Y:S01]  /*1dda0*/  IMAD R9, R19, 0x10000, R18 ;  /* 0x0001000013097824 */ /* 0x000fe200078e0212 */
[----:B------:R-:W-:Y:S01]  /*1ddb0*/  PLOP3.LUT P1, PT, PT, PT, PT, 0x80, 0x0 ;  /* 0x000000000000781c */ /* 0x000fe20003f2f070 */
[----:B------:R-:W-:Y:S02]  /*1ddc0*/  UIADD3.X UR5, URZ, UR43, URZ, UP0, !UPT ;  /* 0x0000002b3f057290 */ /* 0x000fe400087fe43f */
[----:B------:R-:W-:-:S10]  /*1ddd0*/  VIADD R14, R9, 0x400 ;  /* 0x00000400090e7836 */ /* 0x000fd40000000000 */
.L_x_6032:
        /* <DEDUP_REMOVED lines=15> */
.L_x_6033:
        /* <DEDUP_REMOVED lines=15> */
.L_x_6034:
        /* <DEDUP_REMOVED lines=15> */
.L_x_6035:
        /* <DEDUP_REMOVED lines=15> */
.L_x_6036:
        /* <DEDUP_REMOVED lines=15> */
.L_x_6037:
        /* <DEDUP_REMOVED lines=15> */
.L_x_6038:
        /* <DEDUP_REMOVED lines=15> */
.L_x_6039:
        /* <DEDUP_REMOVED lines=10> */
.L_x_6022:
[----:B------:R-:W-:Y:S05]  /*1e510*/  BSYNC B1 ;  /* 0x0000000000017941 */ /* 0x000fea0003800000 */
.L_x_6021:
        /* <DEDUP_REMOVED lines=8> */
.L_x_5996:
[----:B------:R-:W-:Y:S05]  /*1e5a0*/  BSYNC B0 ;  /* 0x0000000000007941 */ /* 0x000fea0003800000 */
.L_x_5995:
[----:B------:R-:W0:Y:S01]  /*1e5b0*/  LDC R0, c[0x0][0x448] ;  /* 0x00011200ff007b82 */ /* 0x000e220000000800 */
[----:B------:R-:W-:Y:S01]  /*1e5c0*/  VIADD R2, R31, 0x3f ;  /* 0x0000003f1f027836 */ /* 0x000fe20000000000 */
[----:B------:R-:W-:Y:S06]  /*1e5d0*/  @!P0 WARPSYNC.ALL ;  /* 0x0000000000008948 */ /* 0x000fec0003800000 */
[----:B------:R-:W-:Y:S01]  /*1e5e0*/  @!P0 BAR.SYNC.DEFER_BLOCKING 0xc, 0x180 ;  /* 0x0306000000008b1d */ /* 0x000fe20000010000 */
[----:B0-----:R-:W-:-:S13]  /*1e5f0*/  ISETP.NE.AND P1, PT, R0, 0x1, PT ;  /* 0x000000010000780c */ /* 0x001fda0003f25270 */
[----:B------:R-:W0:Y:S08]  /*1e600*/  @P1 LDC R3, c[0x0][0x44c] ;  /* 0x00011300ff031b82 */ /* 0x000e300000000800 */
[----:B------:R-:W2:Y:S01]  /*1e610*/  @P1 LDC R0, c[0x0][0x450] ;  /* 0x00011400ff001b82 */ /* 0x000ea20000000800 */
[----:B0-----:R-:W-:-:S05]  /*1e620*/  @P1 IMAD.HI.U32 R3, R2, R3, RZ ;  /* 0x0000000302031227 */ /* 0x001fca00078e00ff */
[----:B--2---:R-:W-:-:S05]  /*1e630*/  @P1 SHF.R.U32.HI R2, RZ, R0, R3 ;  /* 0x00000000ff021219 */ /* 0x004fca0000011603 */
[----:B------:R-:W-:Y:S02]  /*1e640*/  IMAD.IADD R0, R7, 0x1, R2 ;  /* 0x0000000107007824 */ /* 0x000fe400078e0202 */
[----:B------:R-:W0:Y:S02]  /*1e650*/  LDC.64 R2, c[0x0][0x9e0] ;  /* 0x00027800ff027b82 */ /* 0x000e240000000a00 */
        /* <DEDUP_REMOVED lines=14> */
.L_x_6043:
[----:B------:R-:W-:-:S13]  /*1e740*/  ISETP.NE.AND P0, PT, R3, 0x1, PT ;  /* 0x000000010300780c */ /* 0x000fda0003f05270 */
[----:B------:R-:W0:Y:S02]  /*1e750*/  @P0 LDC.64 R6, c[0x0][0x9e8] ;  /* 0x00027a00ff060b82 */ /* 0x000e240000000a00 */
[----:B0-----:R-:W-:-:S05]  /*1e760*/  @P0 IMAD.HI.U32 R6, R5, R6, RZ ;  /* 0x0000000605060227 */ /* 0x001fca00078e00ff */
[----:B------:R-:W-:-:S07]  /*1e770*/  @P0 SHF.R.U32.HI R5, RZ, R7, R6 ;  /* 0x00000007ff050219 */ /* 0x000fce0000011606 */
.L_x_6044:
[----:B------:R-:W-:Y:S05]  /*1e780*/  BSYNC B0 ;  /* 0x0000000000007941 */ /* 0x000fea0003800000 */
.L_x_6042:
[----:B------:R-:W-:-:S05]  /*1e790*/  IMAD R5, R5, R3, R3 ;  /* 0x0000000305057224 */ /* 0x000fca00078e0203 */
[----:B------:R-:W-:-:S07]  /*1e7a0*/  VIMNMX R2, R2, R5, PT ;  /* 0x0000000502027248 */ /* 0x000fce0003fe0100 */
.L_x_6041:
[----:B------:R-:W-:Y:S01]  /*1e7b0*/  VIADD R2, R2, 0x3f ;  /* 0x0000003f02027836 */ /* 0x000fe20000000000 */
[----:B------:R-:W0:Y:S01]  /*1e7c0*/  @P1 LDC R0, c[0x0][0x450] ;  /* 0x00011400ff001b82 */ /* 0x000e220000000800 */
[----:B------:R-:W-:-:S03]  /*1e7d0*/  ULDC UR4, c[0x0][0x9dc] ;  /* 0x0002770000047ab9 */ /* 0x000fc60000000800 */
[----:B------:R-:W-:-:S04]  /*1e7e0*/  SHF.R.S32.HI R5, RZ, 0x1f, R2 ;  /* 0x0000001fff057819 */ /* 0x000fc80000011402 */
[----:B------:R-:W-:Y:S02]  /*1e7f0*/  LEA.HI R5, R5, R2, RZ, 0x6 ;  /* 0x0000000205057211 */ /* 0x000fe400078f30ff */
[----:B------:R-:W2:Y:S02]  /*1e800*/  @P1 LDC R2, c[0x0][0x44c] ;  /* 0x00011300ff021b82 */ /* 0x000ea40000000800 */
[----:B------:R-:W-:-:S04]  /*1e810*/  SHF.R.S32.HI R5, RZ, 0x6, R5 ;  /* 0x00000006ff057819 */ /* 0x000fc80000011405 */
[----:B------:R-:W-:Y:S01]  /*1e820*/  VIMNMX R10, R10, R5, PT ;  /* 0x000000050a0a7248 */ /* 0x000fe20003fe0100 */
[----:B------:R-:W-:Y:S02]  /*1e830*/  IMAD.MOV.U32 R5, RZ, RZ, R31 ;  /* 0x000000ffff057224 */ /* 0x000fe400078e001f */
[----:B--2---:R-:W-:-:S05]  /*1e840*/  @P1 IMAD.HI.U32 R2, R31, R2, RZ ;  /* 0x000000021f021227 */ /* 0x004fca00078e00ff */
[----:B0-----:R-:W-:-:S05]  /*1e850*/  @P1 SHF.R.U32.HI R5, RZ, R0, R2 ;  /* 0x00000000ff051219 */ /* 0x001fca0000011602 */
        /* <DEDUP_REMOVED lines=13> */
.L_x_6047:
[----:B------:R-:W-:-:S13]  /*1e930*/  ISETP.NE.AND P0, PT, R3, 0x1, PT ;  /* 0x000000010300780c */ /* 0x000fda0003f05270 */
[----:B------:R-:W0:Y:S02]  /*1e940*/  @P0 LDC.64 R6, c[0x0][0x9e8] ;  /* 0x00027a00ff060b82 */ /* 0x000e240000000a00 */
[----:B0-----:R-:W-:-:S05]  /*1e950*/  @P0 IMAD.HI.U32 R6, R2, R6, RZ ;  /* 0x0000000602060227 */ /* 0x001fca00078e00ff */
[----:B------:R-:W-:-:S07]  /*1e960*/  @P0 SHF.R.U32.HI R2, RZ, R7, R6 ;  /* 0x00000007ff020219 */ /* 0x000fce0000011606 */
.L_x_6048:
[----:B------:R-:W-:Y:S05]  /*1e970*/  BSYNC B0 ;  /* 0x0000000000007941 */ /* 0x000fea0003800000 */
.L_x_6046:
[----:B------:R-:W-:-:S05]  /*1e980*/  IMAD R3, R2, R3, RZ ;  /* 0x0000000302037224 */ /* 0x000fca00078e02ff */
[----:B------:R-:W-:-:S07]  /*1e990*/  VIMNMX R0, R0, R3, !PT ;  /* 0x0000000300007248 */ /* 0x000fce0007fe0100 */
.L_x_6045:
[----:B------:R-:W-:Y:S01]  /*1e9a0*/  ISETP.NE.AND P1, PT, R4, RZ, PT ;  /* 0x000000ff0400720c */ /* 0x000fe20003f25270 */
[----:B------:R-:W-:Y:S01]  /*1e9b0*/  BSSY B0, `(.L_x_6049) ;  /* 0x0000024000007945 */ /* 0x000fe20003800000 */
[----:B------:R-:W-:-:S04]  /*1e9c0*/  SHF.R.S32.HI R3, RZ, 0x1f, R0 ;  /* 0x0000001fff037819 */ /* 0x000fc80000011400 */
[----:B------:R-:W-:-:S04]  /*1e9d0*/  LEA.HI R3, R3, R0, RZ, 0x6 ;  /* 0x0000000003037211 */ /* 0x000fc800078f30ff */
[----:B------:R-:W-:Y:S01]  /*1e9e0*/  SHF.R.S32.HI R0, RZ, 0x6, R3 ;  /* 0x00000006ff007819 */ /* 0x000fe20000011403 */
[----:B------:R-:W-:Y:S02]  /*1e9f0*/  IMAD.MOV.U32 R3, RZ, RZ, RZ ;  /* 0x000000ffff037224 */ /* 0x000fe400078e00ff */
[----:B------:R-:W0:Y:S01]  /*1ea00*/  @!P1 LDC R4, c[0x0][0x9f0] ;  /* 0x00027c00ff049b82 */ /* 0x000e220000000800 */
[----:B------:R-:W-:-:S04]  /*1ea10*/  VIMNMX R0, RZ, R0, !PT ;  /* 0x00000000ff007248 */ /* 0x000fc80007fe0100 */
[----:B------:R-:W-:-:S13]  /*1ea20*/  ISETP.GT.AND P0, PT, R10, R0, PT ;  /* 0x000000000a00720c */ /* 0x000fda0003f04270 */
[----:B------:R-:W-:Y:S05]  /*1ea30*/  @!P0 BRA `(.L_x_6050) ;  /* 0x00000000006c8947 */ /* 0x000fea0003800000 */
[-C--:B0-----:R-:W-:Y:S02]  /*1ea40*/  IABS R5, R4.reuse ;  /* 0x0000000400057213 */ /* 0x081fe40000000000 */
[----:B------:R-:W-:Y:S02]  /*1ea50*/  IABS R7, R4 ;  /* 0x0000000400077213 */ /* 0x000fe40000000000 */
[----:B------:R-:W0:Y:S03]  /*1ea60*/  I2F.RP R8, R5 ;  /* 0x0000000500087306 */ /* 0x000e260000209400 */
        /* <DEDUP_REMOVED lines=24> */
.L_x_6050:
[----:B------:R-:W-:Y:S05]  /*1ebf0*/  BSYNC B0 ;  /* 0x0000000000007941 */ /* 0x000fea0003800000 */
.L_x_6049:
[-C--:B------:R-:W-:Y:S01]  /*1ec00*/  IMAD R32, R32, R3.reuse, R0 ;  /* 0x0000000320207224 */ /* 0x080fe200078e0200 */
[----:B------:R-:W-:Y:S04]  /*1ec10*/  BSSY B7, `(.L_x_6051) ;  /* 0x0000370000077945 */ /* 0x000fe80003800000 */
[----:B------:R-:W-:-:S04]  /*1ec20*/  VIADDMNMX R34, R32, R3, R10, PT ;  /* 0x0000000320227246 */ /* 0x000fc8000380010a */
        /* <DEDUP_REMOVED lines=14> */
[----:B0-----:R-:W0:Y:S02]  /*1ed10*/  S2R R4, SR_LTMASK ;  /* 0x0000000000047919 */ /* 0x001e240000003900 */
[----:B0-----:R-:W-:-:S04]  /*1ed20*/  LOP3.LUT R4, R4, UR4, RZ, 0xc0, !PT ;  /* 0x0000000404047c12 */ /* 0x001fc8000f8ec0ff */
[----:B------:R-:W0:Y:S01]  /*1ed30*/  POPC R7, R4 ;  /* 0x0000000400077309 */ /* 0x000e220000000000 */
[----:B--2---:R-:W0:Y:S02]  /*1ed40*/  SHFL.IDX PT, R0, R3, R0, 0x1f ;  /* 0x00001f0003007589 */ /* 0x004e2400000e0000 */
[----:B0-----:R-:W-:Y:S01]  /*1ed50*/  IADD3 R24, R0, UR37, R7 ;  /* 0x0000002500187c10 */ /* 0x001fe2000fffe007 */
[----:B------:R-:W-:Y:S06]  /*1ed60*/  BRA `(.L_x_6053) ;  /* 0x0000003400687947 */ /* 0x000fec0003800000 */
.L_x_6052:
        /* <DEDUP_REMOVED lines=20> */
.L_x_6055:
[----:B------:R-:W-:Y:S05]  /*1eeb0*/  BSYNC B6 ;  /* 0x0000000000067941 */ /* 0x000fea0003800000 */
.L_x_6054:
        /* <DEDUP_REMOVED lines=9> */
[----:B0-----:R-:W-:Y:S02]  /*1ef50*/  IMAD.U32 R4, RZ, RZ, UR6 ;  /* 0x00000006ff047e24 */ /* 0x001fe4000f8e00ff */
[----:B------:R-:W-:Y:S02]  /*1ef60*/  IMAD.U32 R5, RZ, RZ, UR7 ;  /* 0x00000007ff057e24 */ /* 0x000fe4000f8e00ff */
[----:B------:R-:W-:Y:S02]  /*1ef70*/  IMAD.U32 R6, RZ, RZ, UR8 ;  /* 0x00000008ff067e24 */ /* 0x000fe4000f8e00ff */
[----:B------:R-:W-:-:S02]  /*1ef80*/  IMAD.U32 R7, RZ, RZ, UR9 ;  /* 0x00000009ff077e24 */ /* 0x000fc4000f8e00ff */
[----:B------:R-:W-:Y:S02]  /*1ef90*/  IMAD.U32 R10, RZ, RZ, UR4 ;  /* 0x00000004ff0a7e24 */ /* 0x000fe4000f8e00ff */
[----:B------:R-:W-:Y:S02]  /*1efa0*/  IMAD.U32 R11, RZ, RZ, UR5 ;  /* 0x00000005ff0b7e24 */ /* 0x000fe4000f8e00ff */
[----:B------:R-:W-:Y:S02]  /*1efb0*/  IMAD.MOV.U32 R8, RZ, RZ, 0x70 ;  /* 0x00000070ff087424 */ /* 0x000fe400078e00ff */
[----:B------:R-:W-:Y:S02]  /*1efc0*/  IMAD.MOV.U32 R12, RZ, RZ, 0x1 ;  /* 0x00000001ff0c7424 */ /* 0x000fe400078e00ff */
[----:B--2---:R-:W-:-:S07]  /*1efd0*/  IMAD.MOV.U32 R13, RZ, RZ, RZ ;  /* 0x000000ffff0d7224 */ /* 0x004fce00078e00ff */
[----:B------:R-:W-:-:S07]  /*1efe0*/  LEPC R20, `(.L_x_6058) ;  /* 0x000000001014794e */ /* 0x000fce0000000000 */
[----:B-1-3--:R-:W-:Y:S05]  /*1eff0*/  CALL.ABS.NOINC R2 ;  /* 0x0000000002007343 */ /* 0x00afea0003c00000 */
.L_x_6058:
        /* <DEDUP_REMOVED lines=15> */
.L_x_6057:
[----:B------:R-:W-:Y:S05]  /*1f0f0*/  BSYNC B6 ;  /* 0x0000000000067941 */ /* 0x000fea0003800000 */
.L_x_6056:
[----:B------:R-:W-:Y:S01]  /*1f100*/  ULDC.64 UR4, c[0x0][0x9f8] ;  /* 0x00027e0000047ab9 */ /* 0x000fe20000000a00 */
[----:B------:R-:W-:Y:S01]  /*1f110*/  IMAD.MOV.U32 R26, RZ, RZ, R27 ;  /* 0x000000ffff1a7224 */ /* 0x000fe200078e001b */
[----:B------:R-:W-:Y:S01]  /*1f120*/  ISETP.NE.U32.AND P0, PT, RZ, UR4, PT ;  /* 0x00000004ff007c0c */ /* 0x000fe2000bf05070 */
[----:B------:R-:W2:Y:S01]  /*1f130*/  S2R R20, SR_TID.X ;  /* 0x0000000000147919 */ /* 0x000ea20000002100 */
[----:B------:R-:W3:Y:S01]  /*1f140*/  LDC R9, c[0x0][0x430] ;  /* 0x00010c00ff097b82 */ /* 0x000ee20000000800 */
[----:B------:R-:W-:Y:S01]  /*1f150*/  ULDC UR4, c[0x0][0x320] ;  /* 0x0000c80000047ab9 */ /* 0x000fe20000000800 */
[----:B------:R-:W-:-:S13]  /*1f160*/  ISETP.NE.AND.EX P0, PT, RZ, UR5, PT, P0 ;  /* 0x00000005ff007c0c */ /* 0x000fda000bf05300 */
[----:B------:R-:W4:Y:S01]  /*1f170*/  @P0 LDC.64 R2, c[0x0][0x9f8] ;  /* 0x00027e00ff020b82 */ /* 0x000f220000000a00 */
[----:B------:R-:W0:Y:S01]  /*1f180*/  S2R R25, SR_TID.X ;  /* 0x0000000000197919 */ /* 0x000e220000002100 */
[----:B--2---:R-:W-:Y:S01]  /*1f190*/  LOP3.LUT R20, R20, 0x7f, RZ, 0xc0, !PT ;  /* 0x0000007f14147812 */ /* 0x004fe200078ec0ff */
[----:B----4-:R-:W-:-:S05]  /*1f1a0*/  @P0 IMAD.WIDE R2, R27, 0x4, R2 ;  /* 0x000000041b020825 */ /* 0x010fca00078e0202 */
[----:B------:R2:W4:Y:S01]  /*1f1b0*/  @P0 LDG.E R26, desc[UR40][R2.64] ;  /* 0x00000028021a0981 */ /* 0x000522000c1e1900 */
[----:B------:R-:W-:Y:S01]  /*1f1c0*/  SHF.R.U32.HI R21, RZ, 0x3, R20 ;  /* 0x00000003ff157819 */ /* 0x000fe20000011614 */
[----:B------:R-:W-:Y:S01]  /*1f1d0*/  IMAD.MOV.U32 R36, RZ, RZ, RZ ;  /* 0x000000ffff247224 */ /* 0x000fe200078e00ff */
[----:B---3--:R-:W-:Y:S01]  /*1f1e0*/  ISETP.NE.AND P1, PT, R9, 0x1, PT ;  /* 0x000000010900780c */ /* 0x008fe20003f25270 */
[----:B------:R-:W3:Y:S01]  /*1f1f0*/  S2R R20, SR_TID.X ;  /* 0x0000000000147919 */ /* 0x000ee20000002100 */
[----:B0-----:R-:W-:Y:S01]  /*1f200*/  IMAD.SHL.U32 R25, R25, 0x8, RZ ;  /* 0x0000000819197824 */ /* 0x001fe200078e00ff */
[----:B------:R-:W-:Y:S02]  /*1f210*/  LEA R0, R34, 0xffffffc0, 0x6 ;  /* 0xffffffc022007811 */ /* 0x000fe400078e30ff */
[----:B------:R-:W0:Y:S01]  /*1f220*/  S2R R34, SR_TID.X ;  /* 0x0000000000227919 */ /* 0x000e220000002100 */
[----:B------:R-:W-:Y:S02]  /*1f230*/  LOP3.LUT R16, R16, 0xffffffbf, RZ, 0xc0, !PT ;  /* 0xffffffbf10107812 */ /* 0x000fe400078ec0ff */
[----:B------:R-:W-:Y:S01]  /*1f240*/  LOP3.LUT R25, R25, 0x38, RZ, 0xc0, !PT ;  /* 0x0000003819197812 */ /* 0x000fe200078ec0ff */
[----:B------:R-:W1:Y:S03]  /*1f250*/  S2R R10, SR_TID.X ;  /* 0x00000000000a7919 */ /* 0x000e660000002100 */
[----:B------:R-:W-:Y:S01]  /*1f260*/  LOP3.LUT R25, R25, 0x40, RZ, 0xfc, !PT ;  /* 0x0000004019197812 */ /* 0x000fe200078efcff */
[----:B--2---:R-:W2:Y:S03]  /*1f270*/  @P1 LDC R3, c[0x0][0x434] ;  /* 0x00010d00ff031b82 */ /* 0x004ea60000000800 */
[----:B------:R-:W-:-:S02]  /*1f280*/  ISETP.GE.AND P2, PT, R25, UR4, PT ;  /* 0x0000000419007c0c */ /* 0x000fc4000bf46270 */
[----:B------:R-:W1:Y:S02]  /*1f290*/  S2R R25, SR_TID.X ;  /* 0x0000000000197919 */ /* 0x000e640000002100 */
[----:B------:R-:W-:Y:S01]  /*1f2a0*/  SEL R7, RZ, 0xffffffff, P2 ;  /* 0xffffffffff077807 */ /* 0x000fe20001000000 */
[----:B------:R-:W2:Y:S04]  /*1f2b0*/  @P1 LDC R2, c[0x0][0x438] ;  /* 0x00010e00ff021b82 */ /* 0x000ea80000000800 */
[----:B------:R-:W-:-:S04]  /*1f2c0*/  IMAD.SHL.U32 R7, R7, 0x2, RZ ;  /* 0x0000000207077824 */ /* 0x000fc800078e00ff */
[----:B------:R-:W-:Y:S01]  /*1f2d0*/  @P2 LOP3.LUT R16, R16, 0x40, RZ, 0xfc, !PT ;  /* 0x0000004010102812 */ /* 0x000fe200078efcff */
[----:B---3--:R-:W-:-:S03]  /*1f2e0*/  IMAD.SHL.U32 R20, R20, 0x10, RZ ;  /* 0x0000001014147824 */ /* 0x008fc600078e00ff */
[----:B------:R-:W-:Y:S01]  /*1f2f0*/  LOP3.LUT R16, R16, 0xffffff7f, RZ, 0xc0, !PT ;  /* 0xffffff7f10107812 */ /* 0x000fe200078ec0ff */
[----:B0-----:R-:W-:Y:S01]  /*1f300*/  IMAD.SHL.U32 R34, R34, 0x8, RZ ;  /* 0x0000000822227824 */ /* 0x001fe200078e00ff */
[----:B------:R-:W-:Y:S02]  /*1f310*/  LOP3.LUT R20, R21, 0x70, R20, 0xf8, !PT ;  /* 0x0000007015147812 */ /* 0x000fe400078ef814 */
[----:B------:R-:W0:Y:S01]  /*1f320*/  S2R R21, SR_TID.X ;  /* 0x0000000000157919 */ /* 0x000e220000002100 */
[----:B-1----:R-:W-:Y:S01]  /*1f330*/  IMAD.SHL.U32 R10, R10, 0x8, RZ ;  /* 0x000000080a0a7824 */ /* 0x002fe200078e00ff */
[----:B------:R-:W-:Y:S01]  /*1f340*/  LOP3.LUT R34, R34, 0x38, RZ, 0xc0, !PT ;  /* 0x0000003822227812 */ /* 0x000fe200078ec0ff */
[----:B------:R-:W-:-:S03]  /*1f350*/  IMAD.IADD R37, R20, 0x1, R0 ;  /* 0x0000000114257824 */ /* 0x000fc600078e0200 */
[----:B------:R-:W-:Y:S02]  /*1f360*/  LOP3.LUT R34, R34, 0x80, RZ, 0xfc, !PT ;  /* 0x0000008022227812 */ /* 0x000fe400078efcff */
[C---:B------:R-:W-:Y:S01]  /*1f370*/  ISETP.GE.AND P0, PT, R37.reuse, R23, PT ;  /* 0x000000172500720c */ /* 0x040fe20003f06270 */
[----:B------:R-:W-:Y:S01]  /*1f380*/  IMAD.IADD R37, R37, 0x1, R33 ;  /* 0x0000000125257824 */ /* 0x000fe200078e0221 */
[----:B------:R-:W-:Y:S01]  /*1f390*/  ISETP.GE.AND P2, PT, R34, UR4, PT ;  /* 0x0000000422007c0c */ /* 0x000fe2000bf46270 */
[----:B------:R-:W-:Y:S01]  /*1f3a0*/  IMAD.SHL.U32 R25, R25, 0x8, RZ ;  /* 0x0000000819197824 */ /* 0x000fe200078e00ff */
[----:B------:R-:W-:Y:S01]  /*1f3b0*/  ISETP.GT.U32.OR P0, PT, R20, 0x3f, P0 ;  /* 0x0000003f1400780c */ /* 0x000fe20000704470 */
[----:B--2---:R-:W-:Y:S01]  /*1f3c0*/  @P1 IMAD.HI.U32 R3, R37, R3, RZ ;  /* 0x0000000325031227 */ /* 0x004fe200078e00ff */
[----:B------:R-:W-:Y:S02]  /*1f3d0*/  LOP3.LUT R10, R10, 0x38, RZ, 0xc0, !PT ;  /* 0x000000380a0a7812 */ /* 0x000fe400078ec0ff */
[----:B------:R-:W-:Y:S01]  /*1f3e0*/  LOP3.LUT R25, R25, 0x38, RZ, 0xc0, !PT ;  /* 0x0000003819197812 */ /* 0x000fe200078ec0ff */
[----:B------:R-:W-:Y:S01]  /*1f3f0*/  IMAD.MOV.U32 R6, RZ, RZ, R37 ;  /* 0x000000ffff067224 */ /* 0x000fe200078e0025 */
[----:B------:R-:W-:-:S02]  /*1f400*/  @P1 SHF.R.U32.HI R6, RZ, R2, R3 ;  /* 0x00000002ff061219 */ /* 0x000fc40000011603 */
[----:B------:R-:W-:Y:S02]  /*1f410*/  LOP3.LUT R25, R25, 0xc0, RZ, 0xfc, !PT ;  /* 0x000000c019197812 */ /* 0x000fe400078efcff */
[----:B------:R-:W-:Y:S02]  /*1f420*/  LOP3.LUT R10, R10, 0x180, RZ, 0xfc, !PT ;  /* 0x000001800a0a7812 */ /* 0x000fe400078efcff */
[----:B------:R-:W-:Y:S01]  /*1f430*/  ISETP.GE.AND P1, PT, R25, UR4, PT ;  /* 0x0000000419007c0c */ /* 0x000fe2000bf26270 */
[----:B------:R-:W1:Y:S01]  /*1f440*/  @!P0 LDC.64 R2, c[0x0][0x428] ;  /* 0x00010a00ff028b82 */ /* 0x000e620000000a00 */
[----:B------:R-:W2:Y:S02]  /*1f450*/  S2R R25, SR_TID.X ;  /* 0x0000000000197919 */ /* 0x000ea40000002100 */
[----:B------:R-:W-:Y:S01]  /*1f460*/  SEL R5, RZ, 0x8, P1 ;  /* 0x00000008ff057807 */ /* 0x000fe20000800000 */
[----:B0-----:R-:W-:-:S05]  /*1f470*/  IMAD.SHL.U32 R21, R21, 0x8, RZ ;  /* 0x0000000815157824 */ /* 0x001fca00078e00ff */
[----:B------:R-:W-:-:S04]  /*1f480*/  LOP3.LUT R21, R21, 0x38, RZ, 0xc0, !PT ;  /* 0x0000003815157812 */ /* 0x000fc800078ec0ff */
[----:B------:R-:W-:-:S04]  /*1f490*/  ISETP.GE.AND P3, PT, R21, UR4, PT ;  /* 0x0000000415007c0c */ /* 0x000fc8000bf66270 */
[----:B------:R-:W-:-:S04]  /*1f4a0*/  SEL R4, RZ, 0x1, P3 ;  /* 0x00000001ff047807 */ /* 0x000fc80001800000 */
[----:B------:R-:W-:Y:S02]  /*1f4b0*/  LOP3.LUT R7, R7, 0x2, R4, 0xe2, !PT ;  /* 0x0000000207077812 */ /* 0x000fe400078ee204 */
[----:B------:R-:W-:-:S03]  /*1f4c0*/  SEL R4, RZ, 0x4, P2 ;  /* 0x00000004ff047807 */ /* 0x000fc60001000000 */
[----:B------:R-:W-:Y:S02]  /*1f4d0*/  @P3 LOP3.LUT R16, R16, 0x80, RZ, 0xfc, !PT ;  /* 0x0000008010103812 */ /* 0x000fe400078efcff */
[----:B------:R-:W-:Y:S01]  /*1f4e0*/  LOP3.LUT R7, R5, R7, R4, 0xfe, !PT ;  /* 0x0000000705077212 */ /* 0x000fe200078efe04 */
[--C-:B------:R-:W-:Y:S01]  /*1f4f0*/  @!P0 IMAD.MOV.U32 R4, RZ, RZ, R6.reuse ;  /* 0x000000ffff048224 */ /* 0x100fe200078e0006 */
[----:B------:R-:W-:Y:S01]  /*1f500*/  @!P0 SHF.R.S32.HI R5, RZ, 0x1f, R6 ;  /* 0x0000001fff058819 */ /* 0x000fe20000011406 */
[----:B--2---:R-:W-:Y:S01]  /*1f510*/  IMAD.SHL.U32 R25, R25, 0x8, RZ ;  /* 0x0000000819197824 */ /* 0x004fe200078e00ff */
[----:B------:R-:W-:-:S04]  /*1f520*/  LOP3.LUT R16, R16, 0xffffffdf, RZ, 0xc0, !PT ;  /* 0xffffffdf10107812 */ /* 0x000fc800078ec0ff */
[----:B------:R-:W-:Y:S02]  /*1f530*/  @P2 LOP3.LUT R16, R16, 0x20, RZ, 0xfc, !PT ;  /* 0x0000002010102812 */ /* 0x000fe400078efcff */
[----:B------:R-:W-:Y:S02]  /*1f540*/  LOP3.LUT R25, R25, 0x38, RZ, 0xc0, !PT ;  /* 0x0000003819197812 */ /* 0x000fe400078ec0ff */
[----:B------:R-:W-:-:S04]  /*1f550*/  LOP3.LUT R16, R16, 0xffffffef, RZ, 0xc0, !PT ;  /* 0xffffffef10107812 */ /* 0x000fc800078ec0ff */
[----:B------:R-:W-:Y:S02]  /*1f560*/  @P1 LOP3.LUT R16, R16, 0x10, RZ, 0xfc, !PT ;  /* 0x0000001010101812 */ /* 0x000fe400078efcff */
[----:B------:R-:W-:-:S04]  /*1f570*/  LOP3.LUT R11, R25, 0x100, RZ, 0xfc, !PT ;  /* 0x00000100190b7812 */ /* 0x000fc800078efcff */
[----:B------:R-:W-:Y:S02]  /*1f580*/  ISETP.GE.AND P3, PT, R11, UR4, PT ;  /* 0x000000040b007c0c */ /* 0x000fe4000bf66270 */
[----:B------:R-:W-:Y:S02]  /*1f590*/  LOP3.LUT R12, R25, 0x1c0, RZ, 0xfc, !PT ;  /* 0x000001c0190c7812 */ /* 0x000fe400078efcff */
[----:B------:R-:W-:-:S09]  /*1f5a0*/  LOP3.LUT R16, R16, 0xfffffff7, RZ, 0xc0, !PT ;  /* 0xfffffff710107812 */ /* 0x000fd200078ec0ff */
[----:B------:R-:W-:-:S04]  /*1f5b0*/  @P3 LOP3.LUT R16, R16, 0x8, RZ, 0xfc, !PT ;  /* 0x0000000810103812 */ /* 0x000fc800078efcff */
[----:B------:R-:W-:Y:S01]  /*1f5c0*/  LOP3.LUT R16, R16, 0xfffffffb, RZ, 0xc0, !PT ;  /* 0xfffffffb10107812 */ /* 0x000fe200078ec0ff */
[----:B------:R-:W-:Y:S01]  /*1f5d0*/  UMOV UR5, 0xffffffff ;  /* 0xffffffff00057882 */ /* 0x000fe20000000000 */
[----:B----4-:R-:W-:Y:S01]  /*1f5e0*/  SHF.R.S32.HI R34, RZ, 0x1f, R26 ;  /* 0x0000001fff227819 */ /* 0x010fe2000001141a */
[----:B-1----:R-:W-:-:S04]  /*1f5f0*/  @!P0 IMAD.WIDE.U32 R4, R26, R2, R4 ;  /* 0x000000021a048225 */ /* 0x002fc800078e0004 */
[----:B------:R-:W-:-:S04]  /*1f600*/  @!P0 IMAD R8, R34, R2, RZ ;  /* 0x0000000222088224 */ /* 0x000fc800078e02ff */
[----:B------:R-:W-:Y:S02]  /*1f610*/  @!P0 IMAD R8, R26, R3, R8 ;  /* 0x000000031a088224 */ /* 0x000fe400078e0208 */
[----:B------:R-:W0:Y:S02]  /*1f620*/  @!P0 LDC.64 R2, c[0x0][0x418] ;  /* 0x00010600ff028b82 */ /* 0x000e240000000a00 */
[----:B------:R-:W-:Y:S01]  /*1f630*/  @!P0 IMAD.IADD R8, R5, 0x1, R8 ;  /* 0x0000000105088824 */ /* 0x000fe200078e0208 */
[----:B0-----:R-:W-:-:S04]  /*1f640*/  @!P0 LEA R2, P1, R4, R2, 0x2 ;  /* 0x0000000204028211 */ /* 0x001fc800078210ff */
[----:B------:R-:W-:-:S05]  /*1f650*/  @!P0 LEA.HI.X R3, R4, R3, R8, 0x2, P1 ;  /* 0x0000000304038211 */ /* 0x000fca00008f1408 */
[----:B------:R0:W5:Y:S01]  /*1f660*/  @!P0 LDG.E R36, desc[UR40][R2.64] ;  /* 0x0000002802248981 */ /* 0x000162000c1e1900 */
[----:B------:R-:W-:Y:S01]  /*1f670*/  ISETP.GE.AND P0, PT, R10, UR4, PT ;  /* 0x000000040a007c0c */ /* 0x000fe2000bf06270 */
[----:B------:R-:W-:Y:S01]  /*1f680*/  IMAD.U32 R8, RZ, RZ, UR38 ;  /* 0x00000026ff087e24 */ /* 0x000fe2000f8e00ff */
[----:B------:R-:W-:Y:S02]  /*1f690*/  LOP3.LUT R10, R25, 0x140, RZ, 0xfc, !PT ;  /* 0x00000140190a7812 */ /* 0x000fe400078efcff */
[----:B------:R-:W-:Y:S02]  /*1f6a0*/  SEL R4, RZ, 0x10, P3 ;  /* 0x00000010ff047807 */ /* 0x000fe40001800000 */
[----:B------:R-:W-:Y:S02]  /*1f6b0*/  ISETP.GE.AND P2, PT, R10, UR4, PT ;  /* 0x000000040a007c0c */ /* 0x000fe4000bf46270 */
[----:B0-----:R-:W-:Y:S02]  /*1f6c0*/  SEL R3, RZ, 0x40, P0 ;  /* 0x00000040ff037807 */ /* 0x001fe40000000000 */
[----:B------:R-:W-:-:S02]  /*1f6d0*/  SEL R5, RZ, 0x20, P2 ;  /* 0x00000020ff057807 */ /* 0x000fc40001000000 */
[----:B------:R-:W-:Y:S01]  /*1f6e0*/  ISETP.GE.AND P0, PT, R12, UR4, PT ;  /* 0x000000040c007c0c */ /* 0x000fe2000bf06270 */
[----:B------:R-:W-:Y:S01]  /*1f6f0*/  ULDC UR4, c[0x0][0x2f4] ;  /* 0x0000bd0000047ab9 */ /* 0x000fe20000000800 */
[----:B------:R-:W-:Y:S02]  /*1f700*/  LOP3.LUT R4, R5, R7, R4, 0xfe, !PT ;  /* 0x0000000705047212 */ /* 0x000fe400078efe04 */
[----:B------:R-:W-:Y:S02]  /*1f710*/  SEL R2, RZ, 0x80, P0 ;  /* 0x00000080ff027807 */ /* 0x000fe40000000000 */
[----:B------:R-:W-:Y:S01]  /*1f720*/  LOP3.LUT R10, R4, R3, RZ, 0xfc, !PT ;  /* 0x00000003040a7212 */ /* 0x000fe200078efcff */
[----:B------:R-:W-:Y:S01]  /*1f730*/  IMAD.MOV R3, RZ, RZ, -R6 ;  /* 0x000000ffff037224 */ /* 0x000fe200078e0a06 */
[----:B------:R-:W-:Y:S02]  /*1f740*/  ISETP.GE.AND P0, PT, R21, UR4, PT ;  /* 0x0000000415007c0c */ /* 0x000fe4000bf06270 */
[----:B------:R-:W-:Y:S01]  /*1f750*/  @P2 LOP3.LUT R16, R16, 0x4, RZ, 0xfc, !PT ;  /* 0x0000000410102812 */ /* 0x000fe200078efcff */
[----:B------:R0:W-:Y:S01]  /*1f760*/  STL [R1+0x28], R10 ;  /* 0x0000280a01007387 */ /* 0x0001e20000100800 */
[----:B------:R-:W-:-:S02]  /*1f770*/  IMAD R37, R9, R3, R37 ;  /* 0x0000000309257224 */ /* 0x000fc400078e0225 */
[----:B------:R-:W-:-:S07]  /*1f780*/  LOP3.LUT R16, R16, 0xfffffffd, RZ, 0xc0, !PT ;  /* 0xfffffffd10107812 */ /* 0x000fce00078ec0ff */
[----:B------:R-:W-:Y:S01]  /*1f790*/  @P0 LOP3.LUT R16, R16, 0x2, RZ, 0xfc, !PT ;  /* 0x0000000210100812 */ /* 0x000fe200078efcff */
[----:B0-----:R-:W-:Y:S06]  /*1f7a0*/  BRA.DIV UR5, `(.L_x_6059) ;  /* 0x0000005205ec7947 */ /* 0x001fec000b800000 */
.L_x_6173:
        /* <DEDUP_REMOVED lines=10> */
.L_x_6060:
        /* <DEDUP_REMOVED lines=9> */
.L_x_6174:
[----:B------:R-:W-:Y:S05]  /*1f8e0*/  BSYNC B0 ;  /* 0x0000000000007941 */ /* 0x000fea0003800000 */
.L_x_6061:
        /* <DEDUP_REMOVED lines=60> */
.L_x_6184:
        /* <DEDUP_REMOVED lines=10> */
.L_x_6064:
        /* <DEDUP_REMOVED lines=11> */
.L_x_6065:
[----:B0-----:R0:W5:Y:S01]  /*1fe00*/  LDL R4, [R1+0x4] ;  /* 0x0000040001047983 */ /* 0x0011620000100800 */
[----:B------:R0:W-:Y:S02]  /*1fe10*/  SYNCS.ARRIVE.TRANS64.A1T0 RZ, [R25+URZ+0x28c30], RZ ;  /* 0x028c30ff19ff79a7 */ /* 0x0001e4000810003f */
[----:B------:R-:W-:Y:S05]  /*1fe20*/  WARPSYNC.ALL ;  /* 0x0000000000007948 */ /* 0x000fea0003800000 */
[----:B------:R-:W-:Y:S01]  /*1fe30*/  ULDC.64 UR4, c[0x0][0xa00] ;  /* 0x0002800000047ab9 */ /* 0x000fe20000000a00 */
[----:B------:R-:W-:Y:S01]  /*1fe40*/  VIADD R0, R18, 0x20400 ;  /* 0x0002040012007836 */ /* 0x000fe20000000000 */
[----:B------:R-:W-:Y:S01]  /*1fe50*/  BAR.SYNC.DEFER_BLOCKING 0x8, 0x100 ;  /* 0x0204000000007b1d */ /* 0x000fe20000010000 */
[----:B------:R-:W-:Y:S02]  /*1fe60*/  ISETP.NE.U32.AND P0, PT, RZ, UR4, PT ;  /* 0x00000004ff007c0c */ /* 0x000fe4000bf05070 */
[----:B------:R-:W-:-:S02]  /*1fe70*/  SHF.R.S32.HI R2, RZ, 0x1f, R27 ;  /* 0x0000001fff027819 */ /* 0x000fc4000001141b */
[----:B------:R-:W-:Y:S01]  /*1fe80*/  ISETP.NE.AND.EX P0, PT, RZ, UR5, PT, P0 ;  /* 0x00000005ff007c0c */ /* 0x000fe2000bf05300 */
[----:B------:R-:W-:Y:S01]  /*1fe90*/  ULDC.64 UR4, c[0x0][0x298] ;  /* 0x0000a60000047ab9 */ /* 0x000fe20000000a00 */
[----:B------:R-:W-:Y:S01]  /*1fea0*/  LOP3.LUT P1, RZ, R0, 0x3ff, RZ, 0xc0, !PT ;  /* 0x000003ff00ff7812 */ /* 0x000fe2000782c0ff */
[----:B------:R-:W-:Y:S01]  /*1feb0*/  BSSY B6, `(.L_x_6066) ;  /* 0x000001f000067945 */ /* 0x000fe20003800000 */
[----:B------:R-:W-:Y:S02]  /*1fec0*/  SHF.R.S32.HI R0, RZ, 0x1f, R30 ;  /* 0x0000001fff007819 */ /* 0x000fe4000001141e */
[----:B------:R-:W-:Y:S02]  /*1fed0*/  SEL R3, R2, RZ, !P0 ;  /* 0x000000ff02037207 */ /* 0x000fe40004000000 */
[----:B------:R-:W-:Y:S01]  /*1fee0*/  SEL R2, R27, RZ, !P0 ;  /* 0x000000ff1b027207 */ /* 0x000fe20004000000 */
[----:B------:R-:W-:Y:S02]  /*1fef0*/  IMAD R0, R0, UR4, RZ ;  /* 0x0000000400007c24 */ /* 0x000fe4000f8e02ff */
[----:B------:R-:W-:Y:S02]  /*1ff00*/  STL [R1+0x38], R3 ;  /* 0x0000380301007387 */ /* 0x000fe40000100800 */
[----:B------:R-:W-:-:S02]  /*1ff10*/  IMAD R0, R30, UR5, R0 ;  /* 0x000000051e007c24 */ /* 0x000fc4000f8e0200 */
[----:B------:R1:W-:Y:S02]  /*1ff20*/  STL [R1+0x18], R2 ;  /* 0x0000180201007387 */ /* 0x0003e40000100800 */
[----:B-1----:R-:W-:-:S04]  /*1ff30*/  IMAD.WIDE.U32 R2, R30, UR4, RZ ;  /* 0x000000041e027c25 */ /* 0x002fc8000f8e00ff */
[----:B------:R-:W-:Y:S01]  /*1ff40*/  IMAD.IADD R0, R3, 0x1, R0 ;  /* 0x0000000103007824 */ /* 0x000fe200078e0200 */
[----:B------:R1:W-:Y:S04]  /*1ff50*/  STL.64 [R1+0x10], R2 ;  /* 0x0000100201007387 */ /* 0x0003e80000100a00 */
[----:B------:R1:W-:Y:S01]  /*1ff60*/  STL [R1+0x30], R0 ;  /* 0x0000300001007387 */ /* 0x0003e20000100800 */
[----:B-----5:R-:W-:-:S04]  /*1ff70*/  PRMT R30, R4, 0x8880, RZ ;  /* 0x00008880041e7816 */ /* 0x020fc800000000ff */
[----:B------:R-:W-:Y:S01]  /*1ff80*/  PRMT R30, R30, 0x7710, RZ ;  /* 0x000077101e1e7816 */ /* 0x000fe200000000ff */
[----:B------:R-:W-:Y:S06]  /*1ff90*/  @!P1 BRA `(.L_x_6067) ;  /* 0x0000000000409947 */ /* 0x000fec0003800000 */
[----:B-1----:R-:W-:Y:S01]  /*1ffa0*/  MOV R2, 0x0 ;  /* 0x0000000000027802 */ /* 0x002fe20000000f00 */
        /* <DEDUP_REMOVED lines=15> */
.L_x_6067:
[----:B------:R-:W-:Y:S05]  /*200a0*/  BSYNC B6 ;  /* 0x0000000000067941 */ /* 0x000fea0003800000 */
.L_x_6066:
[----:B-1----:R-:W2:Y:S01]  /*200b0*/  LDL.LU R0, [R1+0x30] ;  /* 0x0000300001007983 */ /* 0x002ea20000300800 */
[----:B------:R-:W-:Y:S01]  /*200c0*/  ULDC.64 UR4, c[0x0][0x2d8] ;  /* 0x0000b60000047ab9 */ /* 0x000fe20000000a00 */
[----:B------:R-:W1:Y:S02]  /*200d0*/  LDC R7, c[0x0][0x448] ;  /* 0x00011200ff077b82 */ /* 0x000e640000000800 */
[----:B------:R-:W2:Y:S04]  /*200e0*/  LDL.LU.64 R2, [R1+0x10] ;  /* 0x0000100001027983 */ /* 0x000ea80000300a00 */
[----:B------:R-:W3:Y:S04]  /*200f0*/  LDL.LU R20, [R1+0x38] ;  /* 0x0000380001147983 */ /* 0x000ee80000300800 */
[----:B------:R-:W4:Y:S04]  /*20100*/  LDL.LU R21, [R1+0x18] ;  /* 0x0000180001157983 */ /* 0x000f280000300800 */
[----:B------:R0:W5:Y:S01]  /*20110*/  LDL R8, [R1+0x34] ;  /* 0x0000340001087983 */ /* 0x0001620000100800 */
[----:B-1----:R-:W-:-:S13]  /*20120*/  ISETP.NE.AND P0, PT, R7, 0x1, PT ;  /* 0x000000010700780c */ /* 0x002fda0003f05270 */
[----:B------:R-:W1:Y:S08]  /*20130*/  @P0 LDC R5, c[0x0][0x44c] ;  /* 0x00011300ff050b82 */ /* 0x000e700000000800 */
[----:B------:R-:W0:Y:S01]  /*20140*/  @P0 LDC R6, c[0x0][0x450] ;  /* 0x00011400ff060b82 */ /* 0x000e220000000800 */
        /* <DEDUP_REMOVED lines=16> */
[----:B------:R-:W-:Y:S02]  /*20250*/  IMAD.IADD R0, R20, 0x1, R31 ;  /* 0x0000000114007824 */ /* 0x000fe400078e021f */
[----:B------:R2:W5:Y:S02]  /*20260*/  LDL R20, [R1] ;  /* 0x0000000001147983 */ /* 0x0005640000100800 */
[----:B-1----:R-:W-:-:S04]  /*20270*/  @P0 IMAD.HI.U32 R5, R0, R5, RZ ;  /* 0x0000000500050227 */ /* 0x002fc800078e00ff */
[----:B------:R-:W-:Y:S01]  /*20280*/  IMAD.MOV.U32 R4, RZ, RZ, R0 ;  /* 0x000000ffff047224 */ /* 0x000fe200078e0000 */
[----:B0-----:R-:W-:Y:S01]  /*20290*/  @P0 SHF.R.U32.HI R4, RZ, R6, R5 ;  /* 0x00000006ff040219 */ /* 0x001fe20000011605 */
        /* <DEDUP_REMOVED lines=27> */
[----:B------:R-:W-:Y:S01]  /*20450*/  IMAD.IADD R31, R10, 0x1, R31 ;  /* 0x000000010a1f7824 */ /* 0x000fe200078e021f */
        /* <DEDUP_REMOVED lines=31> */
.L_x_6193:
        /* <DEDUP_REMOVED lines=10> */
.L_x_6069:
        /* <DEDUP_REMOVED lines=18> */
.L_x_6194:
[----:B------:R-:W-:Y:S05]  /*20810*/  BSYNC B0 ;  /* 0x0000000000007941 */ /* 0x000fea0003800000 */
.L_x_6070:
[----:B------:R-:W-:-:S05]  /*20820*/  IMAD.U32 R2, RZ, RZ, UR38 ;  /* 0x00000026ff027e24 */ /* 0x000fca000f8e00ff */
[----:B------:R-:W-:-:S13]  /*20830*/  ISETP.NE.AND P0, PT, R2, 0x3, PT ;  /* 0x000000030200780c */ /* 0x000fda0003f05270 */
[----:B------:R-:W-:Y:S05]  /*20840*/  @!P0 BRA `(.L_x_6072) ;  /* 0x0000000000048947 */ /* 0x000fea0003800000 */
[----:B------:R-:W-:Y:S01]  /*20850*/  BPT.TRAP 0x1 ;  /* 0x000000040000795c */ /* 0x000fe20000300000 */
.L_x_6072:
[----:B0-----:R-:W-:Y:S01]  /*20860*/  SHF.L.U32 R0, R28, 0x1f, RZ ;  /* 0x0000001f1c007819 */ /* 0x001fe200000006ff */
[----:B------:R-:W-:Y:S03]  /*20870*/  BSSY B0, `(.L_x_6073) ;  /* 0x0000003000007945 */ /* 0x000fe60003800000 */
[----:B------:R-:W0:Y:S02]  /*20880*/  SYNCS.PHASECHK.TRANS64.TRYWAIT P0, [R25+URZ+0x28c60], R0 ;  /* 0x028c6000190075a7 */ /* 0x000e24000800017f */
[----:B0-----:R-:W-:Y:S05]  /*20890*/  @!P0 BRA `(.L_x_6074) ;  /* 0x0000004c00a08947 */ /* 0x001fea0003800000 */
.L_x_6195:
[----:B------:R-:W-:Y:S05]  /*208a0*/  BSYNC B0 ;  /* 0x0000000000007941 */ /* 0x000fea0003800000 */
.L_x_6073:
        /* <DEDUP_REMOVED lines=26> */
[----:B------:R-:W-:Y:S01]  /*20a50*/  LOP3.LUT P3, RZ, R30, 0x8, RZ, 0xc0, !PT ;  /* 0x000000081eff7812 */ /* 0x000fe2000786c0ff */
        /* <DEDUP_REMOVED lines=82> */
.L_x_6205:
        /* <DEDUP_REMOVED lines=34> */
.L_x_6076:
        /* <DEDUP_REMOVED lines=11> */
.L_x_6077:
        /* <DEDUP_REMOVED lines=12> */
.L_x_6092:
        /* <DEDUP_REMOVED lines=42> */
.L_x_6080:
[----:B------:R-:W-:Y:S01]  /*215b0*/  IMAD R6, R22, 0x8, R18 ;  /* 0x0000000816067824 */ /* 0x000fe200078e0212 */
[----:B------:R-:W-:Y:S01]  /*215c0*/  SHF.L.U32 R20, R28, 0x1f, RZ ;  /* 0x0000001f1c147819 */ /* 0x000fe200000006ff */
[----:B------:R-:W-:Y:S01]  /*215d0*/  BSSY B1, `(.L_x_6081) ;  /* 0x0000004000017945 */ /* 0x000fe20003800000 */
[----:B------:R-:W-:Y:S02]  /*215e0*/  SHF.R.S32.HI R9, RZ, 0x1f, R5 ;  /* 0x0000001fff097819 */ /* 0x000fe40000011405 */
[----:B------:R-:W0:Y:S02]  /*215f0*/  SYNCS.PHASECHK.TRANS64.TRYWAIT P0, [R6+URZ+0x28c40], R20 ;  /* 0x028c4014060075a7 */ /* 0x000e24000800017f */
[----:B0-----:R-:W-:Y:S05]  /*21600*/  @!P0 BRA `(.L_x_6082) ;  /* 0x0000004800848947 */ /* 0x001fea0003800000 */
.L_x_6206:
[----:B------:R-:W-:Y:S05]  /*21610*/  BSYNC B1 ;  /* 0x0000000000017941 */ /* 0x000fea0003800000 */
.L_x_6081:
        /* <DEDUP_REMOVED lines=40> */
.L_x_6216:
        /* <DEDUP_REMOVED lines=8> */
.L_x_6084:
        /* <DEDUP_REMOVED lines=11> */
.L_x_6085:
[----:B------:R2:W-:Y:S01]  /*219d0*/  SYNCS.ARRIVE.TRANS64.A1T0 RZ, [R6+URZ+0x28c30], RZ ;  /* 0x028c30ff06ff79a7 */ /* 0x0005e2000810003f */
[----:B------:R-:W-:Y:S05]  /*219e0*/  @!P2 BRA `(.L_x_6086) ;  /* 0x000000000004a947 */ /* 0x000fea0003800000 */
[----:B------:R-:W-:Y:S01]  /*219f0*/  BPT.TRAP 0x1 ;  /* 0x000000040000795c */ /* 0x000fe20000300000 */
.L_x_6086:
[----:B------:R-:W3:Y:S01]  /*21a00*/  SYNCS.PHASECHK.TRANS64.TRYWAIT P0, [R6+URZ+0x28c60], R20 ;  /* 0x028c6014060075a7 */ /* 0x000ee2000800017f */
[----:B------:R-:W-:Y:S04]  /*21a10*/  BSSY B1, `(.L_x_6087) ;  /* 0x0000002000017945 */ /* 0x000fe80003800000 */
[----:B---3--:R-:W-:Y:S05]  /*21a20*/  @!P0 BRA `(.L_x_6088) ;  /* 0x0000004800ac8947 */ /* 0x008fea0003800000 */
.L_x_6217:
[----:B------:R-:W-:Y:S05]  /*21a30*/  BSYNC B1 ;  /* 0x0000000000017941 */ /* 0x000fea0003800000 */
.L_x_6087:
        /* <DEDUP_REMOVED lines=79> */
.L_x_6227:
        /* <DEDUP_REMOVED lines=25> */
.L_x_6090:
        /* <DEDUP_REMOVED lines=11> */
.L_x_6091:
[----:B------:R1:W-:Y:S01]  /*22170*/  SYNCS.ARRIVE.TRANS64.A1T0 RZ, [R6+URZ+0x28c50], RZ ;  /* 0x028c50ff06ff79a7 */ /* 0x0003e2000810003f */
[----:B------:R-:W-:Y:S05]  /*22180*/  @P3 BRA `(.L_x_6092) ;  /* 0xfffffff000603947 */ /* 0x000fea000383ffff */
.L_x_6079:
[----:B------:R-:W-:Y:S05]  /*22190*/  BSYNC B0 ;  /* 0x0000000000007941 */ /* 0x000fea0003800000 */
.L_x_6078:
        /* <DEDUP_REMOVED lines=21> */
.L_x_6094:
[----:B------:R-:W-:Y:S05]  /*222f0*/  BSYNC B0 ;  /* 0x0000000000007941 */ /* 0x000fea0003800000 */
.L_x_6093:
[----:B------:R-:W-:-:S07]  /*22300*/  SEL R22, R22, RZ, P0 ;  /* 0x000000ff16167207 */ /* 0x000fce0000000000 */
.L_x_6053:
[----:B------:R-:W-:Y:S05]  /*22310*/  BSYNC B7 ;  /* 0x0000000000077941 */ /* 0x000fea0003800000 */
.L_x_6051:
        /* <DEDUP_REMOVED lines=11> */
.L_x_6095:
        /* <DEDUP_REMOVED lines=43> */
.L_x_6237:
[----:B------:R-:W-:Y:S02]  /*22680*/  ULDC UR4, c[0x0][0xc38] ;  /* 0x00030e0000047ab9 */ /* 0x000fe40000000800 */
[----:B------:R-:W-:-:S04]  /*22690*/  IMAD.U32 R4, RZ, RZ, UR4 ;  /* 0x00000004ff047e24 */ /* 0x000fc8000f8e00ff */
[----:B-1----:R-:W-:-:S04]  /*226a0*/  IMAD R3, R14, R4, RZ ;  /* 0x000000040e037224 */ /* 0x002fc800078e02ff */
[----:B------:R-:W-:-:S05]  /*226b0*/  IMAD.IADD R6, R6, 0x1, R3 ;  /* 0x0000000106067824 */ /* 0x000fca00078e0203 */
[----:B------:R-:W-:-:S13]  /*226c0*/  ISETP.GT.AND P6, PT, R6, R0, PT ;  /* 0x000000000600720c */ /* 0x000fda0003fc4270 */
[----:B------:R-:W-:Y:S05]  /*226d0*/  @P6 BRA `(.L_x_6098) ;  /* 0x0000000000a46947 */ /* 0x000fea0003800000 */
.L_x_6101:
        /* <DEDUP_REMOVED lines=35> */
.L_x_6245:
[----:B------:R-:W-:Y:S02]  /*22910*/  ULDC UR4, c[0x0][0xc38] ;  /* 0x00030e0000047ab9 */ /* 0x000fe40000000800 */
[----:B------:R-:W-:-:S04]  /*22920*/  IMAD.U32 R4, RZ, RZ, UR4 ;  /* 0x00000004ff047e24 */ /* 0x000fc8000f8e00ff */
[----:B-1----:R-:W-:-:S04]  /*22930*/  IMAD R3, R14, R4, RZ ;  /* 0x000000040e037224 */ /* 0x002fc800078e02ff */
[----:B------:R-:W-:-:S05]  /*22940*/  IMAD.IADD R6, R3, 0x1, R6 ;  /* 0x0000000103067824 */ /* 0x000fca00078e0206 */
[----:B------:R-:W-:-:S13]  /*22950*/  ISETP.GT.AND P6, PT, R6, R0, PT ;  /* 0x000000000600720c */ /* 0x000fda0003fc4270 */
[----:B------:R-:W-:Y:S05]  /*22960*/  @!P6 BRA `(.L_x_6101) ;  /* 0xfffffffc005ce947 */ /* 0x000fea000383ffff */
.L_x_6098:
        /* <DEDUP_REMOVED lines=10> */
.L_x_6250:
[----:B------:R-:W-:-:S13]  /*22a10*/  ISETP.NE.AND P0, PT, R3, RZ, PT ;  /* 0x000000ff0300720c */ /* 0x000fda0003f05270 */
[----:B------:R-:W-:Y:S05]  /*22a20*/  @!P0 BRA `(.L_x_6103) ;  /* 0x0000000000108947 */ /* 0x000fea0003800000 */
[----:B------:R-:W-:Y:S01]  /*22a30*/  UMOV UR4, 0xffffffff ;  /* 0xffffffff00047882 */ /* 0x000fe20000000000 */
[----:B------:R-:W-:Y:S02]  /*22a40*/  VIADD R12, R7, 0xffffffff ;  /* 0xffffffff070c7836 */ /* 0x000fe40000000000 */
[----:B------:R-:W-:Y:S05]  /*22a50*/  BRA.DIV UR4, `(.L_x_6104) ;  /* 0x0000004a04e07947 */ /* 0x000fea000b800000 */
[----:B------:R4:W0:Y:S02]  /*22a60*/  SHFL.IDX PT, R24, R2, R12, 0x1f ;  /* 0x00001f0c02187589 */ /* 0x00082400000e0000 */
.L_x_6103:
[----:B---3--:R-:W-:Y:S01]  /*22a70*/  ISETP.NE.AND P0, PT, R5, 0x1, PT ;  /* 0x000000010500780c */ /* 0x008fe20003f05270 */
[----:B0-----:R-:W-:-:S04]  /*22a80*/  IMAD R24, R24, R4, R6 ;  /* 0x0000000418187224 */ /* 0x001fc800078e0206 */
[----:B------:R-:W-:-:S08]  /*22a90*/  IMAD.IADD R0, R0, 0x1, -R24 ;  /* 0x0000000100007824 */ /* 0x000fd000078e0a18 */
[----:B------:R-:W-:Y:S05]  /*22aa0*/  @!P0 BRA `(.L_x_6105) ;  /* 0x0000000000dc8947 */ /* 0x000fea0003800000 */
[----:B--2---:R-:W-:Y:S01]  /*22ab0*/  IABS R4, R25 ;  /* 0x0000001900047213 */ /* 0x004fe20000000000 */
[----:B----4-:R-:W-:Y:S01]  /*22ac0*/  IMAD.MOV.U32 R2, RZ, RZ, RZ ;  /* 0x000000ffff027224 */ /* 0x010fe200078e00ff */
[----:B------:R-:W-:Y:S02]  /*22ad0*/  IABS R6, R5 ;  /* 0x0000000500067213 */ /* 0x000fe40000000000 */
[----:B-1----:R-:W0:Y:S08]  /*22ae0*/  I2F.RP R7, R4 ;  /* 0x0000000400077306 */ /* 0x002e300000209400 */
[----:B------:R-:W-:Y:S08]  /*22af0*/  I2F.RP R10, R6 ;  /* 0x00000006000a7306 */ /* 0x000ff00000209400 */
[----:B0-----:R-:W0:Y:S02]  /*22b00*/  MUFU.RCP R7, R7 ;  /* 0x0000000700077308 */ /* 0x001e240000001000 */
[----:B0-----:R-:W-:-:S06]  /*22b10*/  VIADD R3, R7, 0xffffffe ;  /* 0x0ffffffe07037836 */ /* 0x001fcc0000000000 */
[----:B------:R-:W0:Y:S02]  /*22b20*/  F2I.FTZ.U32.TRUNC.NTZ R3, R3 ;  /* 0x0000000300037305 */ /* 0x000e24000021f000 */
[----:B0-----:R-:W-:-:S04]  /*22b30*/  IMAD.MOV R9, RZ, RZ, -R3 ;  /* 0x000000ffff097224 */ /* 0x001fc800078e0a03 */
[----:B------:R-:W-:-:S04]  /*22b40*/  IMAD R9, R9, R4, RZ ;  /* 0x0000000409097224 */ /* 0x000fc800078e02ff */
[----:B------:R-:W-:Y:S01]  /*22b50*/  IMAD.HI.U32 R8, R3, R9, R2 ;  /* 0x0000000903087227 */ /* 0x000fe200078e0002 */
[----:B------:R-:W-:Y:S01]  /*22b60*/  IABS R9, R0 ;  /* 0x0000000000097213 */ /* 0x000fe20000000000 */
[----:B------:R-:W0:Y:S01]  /*22b70*/  MUFU.RCP R2, R10 ;  /* 0x0000000a00027308 */ /* 0x000e220000001000 */
[----:B------:R-:W-:-:S03]  /*22b80*/  IABS R3, R25 ;  /* 0x0000001900037213 */ /* 0x000fc60000000000 */
[----:B------:R-:W-:-:S04]  /*22b90*/  IMAD.HI.U32 R7, R8, R9, RZ ;  /* 0x0000000908077227 */ /* 0x000fc800078e00ff */
[----:B------:R-:W-:-:S04]  /*22ba0*/  IMAD.MOV R12, RZ, RZ, -R3 ;  /* 0x000000ffff0c7224 */ /* 0x000fc800078e0a03 */
[----:B------:R-:W-:Y:S02]  /*22bb0*/  IMAD R9, R7, R12, R9 ;  /* 0x0000000c07097224 */ /* 0x000fe400078e0209 */
[----:B0-----:R-:W-:-:S03]  /*22bc0*/  VIADD R3, R2, 0xffffffe ;  /* 0x0ffffffe02037836 */ /* 0x001fc60000000000 */
[----:B------:R-:W-:Y:S01]  /*22bd0*/  ISETP.GT.U32.AND P1, PT, R4, R9, PT ;  /* 0x000000090400720c */ /* 0x000fe20003f24070 */
[----:B------:R-:W-:Y:S02]  /*22be0*/  IMAD.MOV.U32 R2, RZ, RZ, RZ ;  /* 0x000000ffff027224 */ /* 0x000fe400078e00ff */
[----:B------:R-:W0:Y:S10]  /*22bf0*/  F2I.FTZ.U32.TRUNC.NTZ R3, R3 ;  /* 0x0000000300037305 */ /* 0x000e34000021f000 */
[----:B------:R-:W-:-:S02]  /*22c00*/  @!P1 IMAD.IADD R9, R9, 0x1, -R4 ;  /* 0x0000000109099824 */ /* 0x000fc400078e0a04 */
[----:B------:R-:W-:Y:S01]  /*22c10*/  @!P1 VIADD R7, R7, 0x1 ;  /* 0x0000000107079836 */ /* 0x000fe20000000000 */
[----:B------:R-:W-:Y:S02]  /*22c20*/  ISETP.NE.AND P1, PT, R25, RZ, PT ;  /* 0x000000ff1900720c */ /* 0x000fe40003f25270 */
[----:B------:R-:W-:Y:S01]  /*22c30*/  ISETP.GE.U32.AND P0, PT, R9, R4, PT ;  /* 0x000000040900720c */ /* 0x000fe20003f06070 */
[----:B0-----:R-:W-:-:S04]  /*22c40*/  IMAD.MOV R9, RZ, RZ, -R3 ;  /* 0x000000ffff097224 */ /* 0x001fc800078e0a03 */
[----:B------:R-:W-:-:S04]  /*22c50*/  IMAD R9, R9, R6, RZ ;  /* 0x0000000609097224 */ /* 0x000fc800078e02ff */
[----:B------:R-:W-:Y:S01]  /*22c60*/  IMAD.HI.U32 R4, R3, R9, R2 ;  /* 0x0000000903047227 */ /* 0x000fe200078e0002 */
[----:B------:R-:W-:-:S03]  /*22c70*/  LOP3.LUT R2, R0, R25, RZ, 0x3c, !PT ;  /* 0x0000001900027212 */ /* 0x000fc600078e3cff */
[----:B------:R-:W-:Y:S01]  /*22c80*/  @P0 VIADD R7, R7, 0x1 ;  /* 0x0000000107070836 */ /* 0x000fe20000000000 */
[----:B------:R-:W-:Y:S02]  /*22c90*/  ISETP.GE.AND P2, PT, R2, RZ, PT ;  /* 0x000000ff0200720c */ /* 0x000fe40003f46270 */
[----:B------:R-:W-:-:S05]  /*22ca0*/  IABS R2, R5 ;  /* 0x0000000500027213 */ /* 0x000fca0000000000 */
[----:B------:R-:W-:-:S06]  /*22cb0*/  IMAD.MOV R2, RZ, RZ, -R2 ;  /* 0x000000ffff027224 */ /* 0x000fcc00078e0a02 */
        /* <DEDUP_REMOVED lines=12> */
[----:B------:R-:W-:-:S04]  /*22d80*/  IMAD.MOV R3, RZ, RZ, -R7 ;  /* 0x000000ffff037224 */ /* 0x000fc800078e0a07 */
[----:B------:R-:W-:-:S08]  /*22d90*/  IMAD R3, R25, R3, R0 ;  /* 0x0000000319037224 */ /* 0x000fd000078e0200 */
        /* <DEDUP_REMOVED lines=8> */
.L_x_6105:
[----:B----4-:R-:W0:Y:S02]  /*22e20*/  LDC.64 R2, c[0x0][0xc90] ;  /* 0x00032400ff027b82 */ /* 0x010e240000000a00 */
[----:B0-----:R-:W-:-:S05]  /*22e30*/  IMAD.WIDE R2, R27, 0x4, R2 ;  /* 0x000000041b027825 */ /* 0x001fca00078e0202 */
[----:B------:R0:W2:Y:S02]  /*22e40*/  LDG.E R6, desc[UR40][R2.64] ;  /* 0x0000002802067981 */ /* 0x0000a4000c1e1900 */
[----:B0-----:R-:W-:Y:S02]  /*22e50*/  IMAD.MOV.U32 R2, RZ, RZ, RZ ;  /* 0x000000ffff027224 */ /* 0x001fe400078e00ff */
[----:B--2---:R-:W-:-:S05]  /*22e60*/  IMAD R5, R25, R6, RZ ;  /* 0x0000000619057224 */ /* 0x004fca00078e02ff */
[----:B-1----:R-:W-:-:S04]  /*22e70*/  IABS R7, R5 ;  /* 0x0000000500077213 */ /* 0x002fc80000000000 */
        /* <DEDUP_REMOVED lines=54> */
.L_x_6106:
[----:B------:R-:W-:-:S05]  /*231e0*/  LOP3.LUT R0, RZ, R3, RZ, 0x33, !PT ;  /* 0x00000003ff007212 */ /* 0x000fca00078e33ff */
[----:B------:R-:W-:Y:S01]  /*231f0*/  IMAD.IADD R25, R25, 0x1, R0 ;  /* 0x0000000119197824 */ /* 0x000fe200078e0200 */
[----:B------:R-:W-:Y:S06]  /*23200*/  BRA `(.L_x_6107) ;  /* 0x00000000001c7947 */ /* 0x000fec0003800000 */
.L_x_6099:
[----:B------:R-:W-:Y:S01]  /*23210*/  UMOV UR4, URZ ;  /* 0x0000003f00047c82 */ /* 0x000fe20008000000 */
[----:B------:R-:W-:Y:S01]  /*23220*/  UMOV UR5, URZ ;  /* 0x0000003f00057c82 */ /* 0x000fe20008000000 */
[----:B------:R-:W-:Y:S01]  /*23230*/  ULDC UR6, c[0x0][0xc3c] ;  /* 0x00030f0000067ab9 */ /* 0x000fe20000000800 */
[----:B------:R-:W-:Y:S02]  /*23240*/  IMAD.MOV.U32 R24, RZ, RZ, R0 ;  /* 0x000000ffff187224 */ /* 0x000fe400078e0000 */
[----:B------:R-:W-:Y:S02]  /*23250*/  IMAD.U32 R25, RZ, RZ, UR4 ;  /* 0x00000004ff197e24 */ /* 0x000fe4000f8e00ff */
[----:B------:R-:W-:Y:S02]  /*23260*/  IMAD.U32 R26, RZ, RZ, UR5 ;  /* 0x00000005ff1a7e24 */ /* 0x000fe4000f8e00ff */
[----:B------:R-:W-:-:S07]  /*23270*/  IMAD.U32 R27, RZ, RZ, UR6 ;  /* 0x00000006ff1b7e24 */ /* 0x000fce000f8e00ff */
.L_x_6107:
        /* <DEDUP_REMOVED lines=10> */
.L_x_6096:
[----:B------:R-:W-:Y:S02]  /*23320*/  ULDC UR4, c[0x0][0xc3c] ;  /* 0x00030f0000047ab9 */ /* 0x000fe40000000800 */
[----:B0-----:R-:W-:-:S13]  /*23330*/  ISETP.GE.AND P0, PT, R27, UR4, PT ;  /* 0x000000041b007c0c */ /* 0x001fda000bf06270 */
[----:B------:R-:W-:Y:S05]  /*23340*/  @!P0 BRA `(.L_x_6108) ;  /* 0xffffff8c00148947 */ /* 0x000fea000383ffff */
[----:B------:R-:W-:Y:S05]  /*23350*/  BSYNC B8 ;  /* 0x0000000000087941 */ /* 0x000fea0003800000 */
.L_x_5981:
        /* <DEDUP_REMOVED lines=12> */
.L_x_6253:
[----:B------:R-:W-:Y:S05]  /*23420*/  BSYNC B0 ;  /* 0x0000000000007941 */ /* 0x000fea0003800000 */
.L_x_6109:
[----:B------:R-:W-:-:S03]  /*23430*/  UMOV UR4, 0xffffffff ;  /* 0xffffffff00047882 */ /* 0x000fc60000000000 */
[----:B------:R-:W-:Y:S05]  /*23440*/  BRA.DIV UR4, `(.L_x_6111) ;  /* 0x0000004204a07947 */ /* 0x000fea000b800000 */
[----:B0-----:R-:W0:Y:S02]  /*23450*/  S2R R0, SR_TID.X ;  /* 0x0000000000007919 */ /* 0x001e240000002100 */
[----:B0-----:R-:W-:-:S04]  /*23460*/  SHF.R.U32.HI R0, RZ, 0x5, R0 ;  /* 0x00000005ff007819 */ /* 0x001fc80000011600 */
[----:B------:R-:W-:-:S05]  /*23470*/  LOP3.LUT R0, R0, 0x3, RZ, 0xc0, !PT ;  /* 0x0000000300007812 */ /* 0x000fca00078ec0ff */
[----:B------:R0:W1:Y:S02]  /*23480*/  SHFL.IDX PT, R14, R0, RZ, 0x1f ;  /* 0x00001fff000e7589 */ /* 0x00006400000e0000 */
.L_x_6256:
[----:B-1----:R-:W-:-:S13]  /*23490*/  ISETP.NE.AND P0, PT, R14, RZ, PT ;  /* 0x000000ff0e00720c */ /* 0x002fda0003f05270 */
[----:B------:R-:W-:Y:S05]  /*234a0*/  @P0 BRA `(.L_x_5743) ;  /* 0x0000000000880947 */ /* 0x000fea0003800000 */
[----:B------:R-:W-:-:S03]  /*234b0*/  UMOV UR4, 0xffffffff ;  /* 0xffffffff00047882 */ /* 0x000fc60000000000 */
[----:B------:R-:W-:Y:S05]  /*234c0*/  BRA.DIV UR4, `(.L_x_6112) ;  /* 0x0000004204b47947 */ /* 0x000fea000b800000 */
[----:B------:R-:W-:-:S13]  /*234d0*/  ELECT P6, URZ, PT ;  /* 0x00000000003f782f */ /* 0x000fda00038c0000 */
.L_x_6259:
[----:B------:R-:W-:Y:S05]  /*234e0*/  @!P6 BRA `(.L_x_5743) ;  /* 0x000000000078e947 */ /* 0x000fea0003800000 */
[----:B------:R-:W-:-:S06]  /*234f0*/  ULOP3.LUT UR4, UR36, 0x2, URZ, 0xfc, !UPT ;  /* 0x0000000224047892 */ /* 0x000fcc000f8efc3f */
[----:B0-----:R-:W-:-:S05]  /*23500*/  IMAD.U32 R0, RZ, RZ, UR4 ;  /* 0x00000004ff007e24 */ /* 0x001fca000f8e00ff */
[----:B------:R-:W-:-:S13]  /*23510*/  ISETP.NE.AND P0, PT, R0, 0x3, PT ;  /* 0x000000030000780c */ /* 0x000fda0003f05270 */
[----:B------:R-:W-:Y:S05]  /*23520*/  @!P0 BRA `(.L_x_6113) ;  /* 0x0000000000048947 */ /* 0x000fea0003800000 */
[----:B------:R-:W-:Y:S01]  /*23530*/  BPT.TRAP 0x1 ;  /* 0x000000040000795c */ /* 0x000fe20000300000 */
.L_x_6113:
[----:B------:R-:W-:Y:S01]  /*23540*/  IMAD R5, R22, 0x8, R7 ;  /* 0x0000000816057824 */ /* 0x000fe200078e0207 */
[----:B------:R-:W-:Y:S01]  /*23550*/  SHF.L.U32 R0, R28, 0x1f, RZ ;  /* 0x0000001f1c007819 */ /* 0x000fe200000006ff */
[----:B------:R-:W-:-:S03]  /*23560*/  VIADD R22, R22, 0x1 ;  /* 0x0000000116167836 */ /* 0x000fc60000000000 */
[----:B------:R-:W0:Y:S02]  /*23570*/  SYNCS.PHASECHK.TRANS64.TRYWAIT P1, [R5+URZ+0x28c40], R0 ;  /* 0x028c4000050075a7 */ /* 0x000e24000802017f */
[----:B------:R-:W-:-:S04]  /*23580*/  ISETP.NE.AND P2, PT, R22, 0x2, PT ;  /* 0x000000021600780c */ /* 0x000fc80003f45270 */
[----:B------:R-:W-:Y:S01]  /*23590*/  SEL R3, RZ, 0x1, P2 ;  /* 0x00000001ff037807 */ /* 0x000fe20001000000 */
[----:B0-----:R-:W-:Y:S08]  /*235a0*/  @!P1 BRA `(.L_x_6114) ;  /* 0x00000040009c9947 */ /* 0x001ff00003800000 */
.L_x_6260:
[----:B------:R-:W-:Y:S02]  /*235b0*/  SEL R22, R22, RZ, P2 ;  /* 0x000000ff16167207 */ /* 0x000fe40001000000 */
[----:B------:R-:W-:Y:S01]  /*235c0*/  LOP3.LUT R2, R28, R3, RZ, 0x3c, !PT ;  /* 0x000000031c027212 */ /* 0x000fe200078e3cff */
[----:B------:R-:W-:Y:S06]  /*235d0*/  @!P0 BRA `(.L_x_6115) ;  /* 0x0000000000048947 */ /* 0x000fec0003800000 */
[----:B------:R-:W-:Y:S01]  /*235e0*/  BPT.TRAP 0x1 ;  /* 0x000000040000795c */ /* 0x000fe20000300000 */
.L_x_6115:
[----:B------:R-:W-:Y:S01]  /*235f0*/  IMAD R3, R22, 0x8, R7 ;  /* 0x0000000816037824 */ /* 0x000fe200078e0207 */
[----:B------:R-:W-:-:S04]  /*23600*/  SHF.L.U32 R2, R2, 0x1f, RZ ;  /* 0x0000001f02027819 */ /* 0x000fc800000006ff */
[----:B------:R-:W1:Y:S02]  /*23610*/  SYNCS.PHASECHK.TRANS64.TRYWAIT P1, [R3+URZ+0x28c40], R2 ;  /* 0x028c4002030075a7 */ /* 0x000e64000802017f */
[----:B-1----:R-:W-:Y:S05]  /*23620*/  @!P1 BRA `(.L_x_6116) ;  /* 0x0000004000909947 */ /* 0x002fea0003800000 */
.L_x_6261:
[----:B------:R-:W-:Y:S05]  /*23630*/  @!P0 BRA `(.L_x_6117) ;  /* 0x0000000000048947 */ /* 0x000fea0003800000 */
[----:B------:R-:W-:Y:S01]  /*23640*/  BPT.TRAP 0x1 ;  /* 0x000000040000795c */ /* 0x000fe20000300000 */
.L_x_6117:
[----:B------:R-:W5:Y:S02]  /*23650*/  SYNCS.PHASECHK.TRANS64.TRYWAIT P1, [R5+URZ+0x28c60], R0 ;  /* 0x028c6000050075a7 */ /* 0x000f64000802017f */
[----:B-----5:R-:W-:Y:S05]  /*23660*/  @!P1 BRA `(.L_x_6118) ;  /* 0x0000004000949947 */ /* 0x020fea0003800000 */
.L_x_6262:
[----:B------:R-:W-:Y:S05]  /*23670*/  @!P0 BRA `(.L_x_6119) ;  /* 0x0000000000048947 */ /* 0x000fea0003800000 */
[----:B------:R-:W-:Y:S01]  /*23680*/  BPT.TRAP 0x1 ;  /* 0x000000040000795c */ /* 0x000fe20000300000 */
.L_x_6119:
[----:B------:R0:W0:Y:S02]  /*23690*/  SYNCS.PHASECHK.TRANS64.TRYWAIT P0, [R3+URZ+0x28c60], R2 ;  /* 0x028c6002030075a7 */ /* 0x000024000800017f */
[----:B0-----:R-:W-:Y:S05]  /*236a0*/  @!P0 NANOSLEEP.SYNCS 0x989680 ;  /* 0x009896800000895d */ /* 0x001fea0003900000 */
[----:B------:R-:W0:Y:S02]  /*236b0*/  @!P0 SYNCS.PHASECHK.TRANS64 P0, [R3+URZ+0x28c60], R2 ;  /* 0x028c6002030085a7 */ /* 0x000e24000800007f */
[----:B0-----:R-:W-:Y:S05]  /*236c0*/  @!P0 BRA `(.L_x_6119) ;  /* 0xfffffffc00f08947 */ /* 0x001fea000383ffff */
.L_x_5743:
[----:B------:R-:W-:Y:S05]  /*236d0*/  BSYNC B9 ;  /* 0x0000000000097941 */ /* 0x000fea0003800000 */
.L_x_5740:
[----:B------:R-:W-:Y:S05]  /*236e0*/  EXIT ;  /* 0x000000000000794d */ /* 0x000fea0003800000 */
.L_x_5769:
[----:B0-----:R0:W1:Y:S02]  /*236f0*/  SYNCS.PHASECHK.TRANS64.TRYWAIT P5, [R61+URZ+0x28c90], R68 ;  /* 0x028c90443d0075a7 */ /* 0x00106400080a017f */
[----:B-1----:R-:W-:Y:S05]  /*23700*/  @!P5 NANOSLEEP.SYNCS 0x989680 ;  /* 0x009896800000d95d */ /* 0x002fea0003900000 */
[----:B------:R-:W1:Y:S02]  /*23710*/  @!P5 SYNCS.PHASECHK.TRANS64 P5, [R61+URZ+0x28c90], R68 ;  /* 0x028c90443d00d5a7 */ /* 0x000e6400080a007f */
[----:B-1----:R-:W-:Y:S05]  /*23720*/  @!P5 BRA `(.L_x_5769) ;  /* 0xfffffffc00f0d947 */ /* 0x002fea000383ffff */
[----:B------:R-:W-:Y:S05]  /*23730*/  BRA `(.L_x_6120) ;  /* 0xfffffdfc00687947 */ /* 0x000fea000383ffff */
.L_x_5770:
        /* <DEDUP_REMOVED lines=8> */
.L_x_6122:
[----:B------:R-:W-:Y:S05]  /*237c0*/  BSYNC B1 ;  /* 0x0000000000017941 */ /* 0x000fea0003800000 */
.L_x_6121:
        /* <DEDUP_REMOVED lines=8> */
.L_x_6123:
[----:B------:R-:W-:Y:S01]  /*23850*/  IMAD.MOV.U32 R70, RZ, RZ, R14 ;  /* 0x000000ffff467224 */ /* 0x000fe200078e000e */
[----:B------:R-:W-:Y:S06]  /*23860*/  BRA `(.L_x_6124) ;  /* 0xfffffdfc00307947 */ /* 0x000fec000383ffff */
.L_x_5780:
[----:B0-----:R0:W1:Y:S02]  /*23870*/  SYNCS.PHASECHK.TRANS64.TRYWAIT P6, [R61+URZ+0x28c90], R68 ;  /* 0x028c90443d0075a7 */ /* 0x00106400080c017f */
[----:B-1----:R-:W-:Y:S05]  /*23880*/  @!P6 NANOSLEEP.SYNCS 0x989680 ;  /* 0x009896800000e95d */ /* 0x002fea0003900000 */
[----:B------:R-:W1:Y:S02]  /*23890*/  @!P6 SYNCS.PHASECHK.TRANS64 P6, [R61+URZ+0x28c90], R68 ;  /* 0x028c90443d00e5a7 */ /* 0x000e6400080c007f */
[----:B-1----:R-:W-:Y:S05]  /*238a0*/  @!P6 BRA `(.L_x_5780) ;  /* 0xfffffffc00f0e947 */ /* 0x002fea000383ffff */
[----:B------:R-:W-:Y:S05]  /*238b0*/  BRA `(.L_x_6125) ;  /* 0xfffffe0400b87947 */ /* 0x000fea000383ffff */
.L_x_5781:
        /* <DEDUP_REMOVED lines=8> */
.L_x_6127:
[----:B------:R-:W-:Y:S05]  /*23940*/  BSYNC B1 ;  /* 0x0000000000017941 */ /* 0x000fea0003800000 */
.L_x_6126:
        /* <DEDUP_REMOVED lines=8> */
.L_x_6128:
[----:B------:R-:W-:Y:S01]  /*239d0*/  IMAD.MOV.U32 R70, RZ, RZ, R14 ;  /* 0x000000ffff467224 */ /* 0x000fe200078e000e */
[----:B------:R-:W-:Y:S06]  /*239e0*/  BRA `(.L_x_6129) ;  /* 0xfffffe0400807947 */ /* 0x000fec000383ffff */
.L_x_5786:
[----:B-1----:R1:W2:Y:S02]  /*239f0*/  SYNCS.PHASECHK.TRANS64.TRYWAIT P4, [R61+URZ+0x28c90], R68 ;  /* 0x028c90443d0075a7 */ /* 0x0022a4000808017f */
[----:B--2---:R-:W-:Y:S05]  /*23a00*/  @!P4 NANOSLEEP.SYNCS 0x989680 ;  /* 0x009896800000c95d */ /* 0x004fea0003900000 */
[----:B------:R-:W2:Y:S02]  /*23a10*/  @!P4 SYNCS.PHASECHK.TRANS64 P4, [R61+URZ+0x28c90], R68 ;  /* 0x028c90443d00c5a7 */ /* 0x000ea4000808007f */
[----:B--2---:R-:W-:Y:S05]  /*23a20*/  @!P4 BRA `(.L_x_5786) ;  /* 0xfffffffc00f0c947 */ /* 0x004fea000383ffff */
[----:B------:R-:W-:Y:S05]  /*23a30*/  BRA `(.L_x_6130) ;  /* 0xfffffe0c00807947 */ /* 0x000fea000383ffff */
.L_x_5787:
[----:B------:R-:W-:Y:S01]  /*23a40*/  BSSY B1, `(.L_x_6131) ;  /* 0x0000007000017945 */ /* 0x000fe20003800000 */
[----:B------:R-:W-:Y:S02]  /*23a50*/  IMAD.MOV.U32 R12, RZ, RZ, RZ ;  /* 0x000000ffff0c7224 */ /* 0x000fe400078e00ff */
[----:B------:R-:W-:Y:S02]  /*23a60*/  IMAD.MOV.U32 R11, RZ, RZ, 0x1c1f ;  /* 0x00001c1fff0b7424 */ /* 0x000fe400078e00ff */
[----:B------:R-:W-:-:S07]  /*23a70*/  IMAD.MOV.U32 R15, RZ, RZ, -0x1 ;  /* 0xffffffffff0f7424 */ /* 0x000fce00078e00ff */
[----:B-1----:R-:W-:Y:S05]  /*23a80*/  WARPSYNC.COLLECTIVE R15, `(.L_x_6132) ;  /* 0x000000000f087348 */ /* 0x002fea0003c00000 */
[----:B------:R0:W2:Y:S02]  /*23a90*/  SHFL.IDX P6, R14, R13, R12, R11 ;  /* 0x0000000c0d0e7389 */ /* 0x0000a400000c000b */
[----:B012---:R-:W-:Y:S01]  /*23aa0*/  ENDCOLLECTIVE ;  /* 0x000000000000791b */ /* 0x007fe20003800000 */
.L_x_6132:
[----:B------:R-:W-:Y:S05]  /*23ab0*/  BSYNC B1 ;  /* 0x0000000000017941 */ /* 0x000fea0003800000 */
.L_x_6131:
        /* <DEDUP_REMOVED lines=8> */
.L_x_6133:
[----:B------:R-:W-:Y:S05]  /*23b40*/  BRA `(.L_x_6134) ;  /* 0xfffffe0c00a07947 */ /* 0x000fea000383ffff */
.L_x_5791:
[----:B--2---:R2:W3:Y:S02]  /*23b50*/  SYNCS.PHASECHK.TRANS64.TRYWAIT P3, [R61+URZ+0x28cb0], R68 ;  /* 0x028cb0443d0075a7 */ /* 0x0044e4000806017f */
[----:B---3--:R-:W-:Y:S05]  /*23b60*/  @!P3 NANOSLEEP.SYNCS 0x989680 ;  /* 0x009896800000b95d */ /* 0x008fea0003900000 */
[----:B------:R-:W3:Y:S02]  /*23b70*/  @!P3 SYNCS.PHASECHK.TRANS64 P3, [R61+URZ+0x28cb0], R68 ;  /* 0x028cb0443d00b5a7 */ /* 0x000ee4000806007f */
[----:B---3--:R-:W-:Y:S05]  /*23b80*/  @!P3 BRA `(.L_x_5791) ;  /* 0xfffffffc00f0b947 */ /* 0x008fea000383ffff */
[----:B------:R-:W-:Y:S05]  /*23b90*/  BRA `(.L_x_6135) ;  /* 0xfffffe10002c7947 */ /* 0x000fea000383ffff */
.L_x_5812:
[----:B-1----:R1:W2:Y:S02]  /*23ba0*/  SYNCS.PHASECHK.TRANS64.TRYWAIT P1, [R12+URZ+0x28c50], R5 ;  /* 0x028c50050c0075a7 */ /* 0x0022a4000802017f */
[----:B--2---:R-:W-:Y:S05]  /*23bb0*/  @!P1 NANOSLEEP.SYNCS 0x989680 ;  /* 0x009896800000995d */ /* 0x004fea0003900000 */
[----:B------:R-:W2:Y:S02]  /*23bc0*/  @!P1 SYNCS.PHASECHK.TRANS64 P1, [R12+URZ+0x28c50], R5 ;  /* 0x028c50050c0095a7 */ /* 0x000ea4000802007f */
[----:B--2---:R-:W-:Y:S05]  /*23bd0*/  @!P1 BRA `(.L_x_5812) ;  /* 0xfffffffc00f09947 */ /* 0x004fea000383ffff */
[----:B------:R-:W-:Y:S05]  /*23be0*/  BRA `(.L_x_6136) ;  /* 0xfffffe2400d87947 */ /* 0x000fea000383ffff */
.L_x_5820:
[----:B-1----:R1:W2:Y:S02]  /*23bf0*/  SYNCS.PHASECHK.TRANS64.TRYWAIT P1, [R21+URZ+0x28c50], R12 ;  /* 0x028c500c150075a7 */ /* 0x0022a4000802017f */
[----:B--2---:R-:W-:Y:S05]  /*23c00*/  @!P1 NANOSLEEP.SYNCS 0x989680 ;  /* 0x009896800000995d */ /* 0x004fea0003900000 */
[----:B------:R-:W2:Y:S02]  /*23c10*/  @!P1 SYNCS.PHASECHK.TRANS64 P1, [R21+URZ+0x28c50], R12 ;  /* 0x028c500c150095a7 */ /* 0x000ea4000802007f */
[----:B--2---:R-:W-:Y:S05]  /*23c20*/  @!P1 BRA `(.L_x_5820) ;  /* 0xfffffffc00f09947 */ /* 0x004fea000383ffff */
[----:B------:R-:W-:Y:S05]  /*23c30*/  BRA `(.L_x_5819) ;  /* 0xfffffe3400007947 */ /* 0x000fea000383ffff */
.L_x_5844:
[----:B------:R-:W-:Y:S01]  /*23c40*/  BSSY B1, `(.L_x_6137) ;  /* 0x0000008000017945 */ /* 0x000fe20003800000 */
[----:B------:R-:W-:Y:S02]  /*23c50*/  IMAD.MOV.U32 R13, RZ, RZ, R31 ;  /* 0x000000ffff0d7224 */ /* 0x000fe400078e001f */
[----:B------:R-:W-:Y:S02]  /*23c60*/  IMAD.MOV.U32 R12, RZ, RZ, RZ ;  /* 0x000000ffff0c7224 */ /* 0x000fe400078e00ff */
[----:B0-----:R-:W-:Y:S02]  /*23c70*/  IMAD.MOV.U32 R11, RZ, RZ, 0x1c1f ;  /* 0x00001c1fff0b7424 */ /* 0x001fe400078e00ff */
[----:B------:R-:W-:-:S07]  /*23c80*/  IMAD.MOV.U32 R15, RZ, RZ, -0x1 ;  /* 0xffffffffff0f7424 */ /* 0x000fce00078e00ff */
[----:B------:R-:W-:Y:S05]  /*23c90*/  WARPSYNC.COLLECTIVE R15, `(.L_x_6138) ;  /* 0x000000000f087348 */ /* 0x000fea0003c00000 */
[----:B------:R0:W1:Y:S02]  /*23ca0*/  SHFL.IDX P6, R14, R13, R12, R11 ;  /* 0x0000000c0d0e7389 */ /* 0x00006400000c000b */
[----:B01----:R-:W-:Y:S01]  /*23cb0*/  ENDCOLLECTIVE ;  /* 0x000000000000791b */ /* 0x003fe20003800000 */
.L_x_6138:
[----:B------:R-:W-:Y:S05]  /*23cc0*/  BSYNC B1 ;  /* 0x0000000000017941 */ /* 0x000fea0003800000 */
.L_x_6137:
        /* <DEDUP_REMOVED lines=8> */
.L_x_6139:
[----:B------:R-:W-:Y:S02]  /*23d50*/  IMAD.MOV.U32 R13, RZ, RZ, R80 ;  /* 0x000000ffff0d7224 */ /* 0x000fe400078e0050 */
[----:B------:R-:W-:-:S07]  /*23d60*/  IMAD.MOV.U32 R3, RZ, RZ, R14 ;  /* 0x000000ffff037224 */ /* 0x000fce00078e000e */
[----:B------:R-:W-:Y:S05]  /*23d70*/  WARPSYNC.COLLECTIVE R15, `(.L_x_6140) ;  /* 0x000000000f087348 */ /* 0x000fea0003c00000 */
[----:B------:R0:W1:Y:S02]  /*23d80*/  SHFL.IDX P6, R14, R13, R12, R11 ;  /* 0x0000000c0d0e7389 */ /* 0x00006400000c000b */
[----:B01----:R-:W-:Y:S01]  /*23d90*/  ENDCOLLECTIVE ;  /* 0x000000000000791b */ /* 0x003fe20003800000 */
.L_x_6140:
[----:B------:R-:W-:Y:S02]  /*23da0*/  IMAD.MOV.U32 R13, RZ, RZ, R30 ;  /* 0x000000ffff0d7224 */ /* 0x000fe400078e001e */
[----:B------:R-:W-:-:S07]  /*23db0*/  IMAD.MOV.U32 R7, RZ, RZ, R14 ;  /* 0x000000ffff077224 */ /* 0x000fce00078e000e */
[----:B------:R-:W-:Y:S05]  /*23dc0*/  WARPSYNC.COLLECTIVE R15, `(.L_x_6141) ;  /* 0x000000000f087348 */ /* 0x000fea0003c00000 */
[----:B------:R0:W1:Y:S02]  /*23dd0*/  SHFL.IDX P6, R14, R13, R12, R11 ;  /* 0x0000000c0d0e7389 */ /* 0x00006400000c000b */
[----:B01----:R-:W-:Y:S01]  /*23de0*/  ENDCOLLECTIVE ;  /* 0x000000000000791b */ /* 0x003fe20003800000 */
.L_x_6141:
[----:B------:R-:W-:Y:S01]  /*23df0*/  IMAD.MOV.U32 R8, RZ, RZ, R14 ;  /* 0x000000ffff087224 */ /* 0x000fe200078e000e */
[----:B------:R-:W-:Y:S06]  /*23e00*/  BRA `(.L_x_6142) ;  /* 0xfffffe5000307947 */ /* 0x000fec000383ffff */
.L_x_5847:
[----:B------:R-:W-:Y:S01]  /*23e10*/  BSSY B1, `(.L_x_6143) ;  /* 0x0000008000017945 */ /* 0x000fe20003800000 */
[----:B------:R-:W-:Y:S02]  /*23e20*/  IMAD.MOV.U32 R13, RZ, RZ, R31 ;  /* 0x000000ffff0d7224 */ /* 0x000fe400078e001f */
[----:B------:R-:W-:Y:S02]  /*23e30*/  IMAD.MOV.U32 R12, RZ, RZ, 0x1 ;  /* 0x00000001ff0c7424 */ /* 0x000fe400078e00ff */
[----:B------:R-:W-:Y:S02]  /*23e40*/  IMAD.MOV.U32 R11, RZ, RZ, 0x1c1f ;  /* 0x00001c1fff0b7424 */ /* 0x000fe400078e00ff */
[----:B------:R-:W-:-:S07]  /*23e50*/  IMAD.MOV.U32 R15, RZ, RZ, -0x1 ;  /* 0xffffffffff0f7424 */ /* 0x000fce00078e00ff */
[----:B-1--4-:R-:W-:Y:S05]  /*23e60*/  WARPSYNC.COLLECTIVE R15, `(.L_x_6144) ;  /* 0x000000000f087348 */ /* 0x012fea0003c00000 */
[----:B------:R0:W2:Y:S02]  /*23e70*/  SHFL.IDX P6, R14, R13, R12, R11 ;  /* 0x0000000c0d0e7389 */ /* 0x0000a400000c000b */
[----:B012-4-:R-:W-:Y:S01]  /*23e80*/  ENDCOLLECTIVE ;  /* 0x000000000000791b */ /* 0x017fe20003800000 */
.L_x_6144:
[----:B------:R-:W-:Y:S05]  /*23e90*/  BSYNC B1 ;  /* 0x0000000000017941 */ /* 0x000fea0003800000 */
.L_x_6143:
        /* <DEDUP_REMOVED lines=8> */
.L_x_6145:
[----:B------:R-:W-:Y:S02]  /*23f20*/  IMAD.MOV.U32 R13, RZ, RZ, R80 ;  /* 0x000000ffff0d7224 */ /* 0x000fe400078e0050 */
[----:B------:R-:W-:-:S07]  /*23f30*/  IMAD.MOV.U32 R3, RZ, RZ, R14 ;  /* 0x000000ffff037224 */ /* 0x000fce00078e000e */
[----:B------:R-:W-:Y:S05]  /*23f40*/  WARPSYNC.COLLECTIVE R15, `(.L_x_6146) ;  /* 0x000000000f087348 */ /* 0x000fea0003c00000 */
[----:B------:R0:W1:Y:S02]  /*23f50*/  SHFL.IDX P6, R14, R13, R12, R11 ;  /* 0x0000000c0d0e7389 */ /* 0x00006400000c000b */
[----:B01----:R-:W-:Y:S01]  /*23f60*/  ENDCOLLECTIVE ;  /* 0x000000000000791b */ /* 0x003fe20003800000 */
.L_x_6146:
[----:B------:R-:W-:Y:S02]  /*23f70*/  IMAD.MOV.U32 R13, RZ, RZ, R30 ;  /* 0x000000ffff0d7224 */ /* 0x000fe400078e001e */
[----:B------:R-:W-:-:S07]  /*23f80*/  IMAD.MOV.U32 R7, RZ, RZ, R14 ;  /* 0x000000ffff077224 */ /* 0x000fce00078e000e */
[----:B------:R-:W-:Y:S05]  /*23f90*/  WARPSYNC.COLLECTIVE R15, `(.L_x_6147) ;  /* 0x000000000f087348 */ /* 0x000fea0003c00000 */
[----:B------:R0:W1:Y:S02]  /*23fa0*/  SHFL.IDX P6, R14, R13, R12, R11 ;  /* 0x0000000c0d0e7389 */ /* 0x00006400000c000b */
[----:B01----:R-:W-:Y:S01]  /*23fb0*/  ENDCOLLECTIVE ;  /* 0x000000000000791b */ /* 0x003fe20003800000 */
.L_x_6147:
[----:B------:R-:W-:Y:S01]  /*23fc0*/  IMAD.MOV.U32 R30, RZ, RZ, R14 ;  /* 0x000000ffff1e7224 */ /* 0x000fe200078e000e */
[----:B------:R-:W-:Y:S06]  /*23fd0*/  BRA `(.L_x_6148) ;  /* 0xfffffe50008c7947 */ /* 0x000fec000383ffff */
.L_x_5851:
[----:B0-----:R0:W1:Y:S02]  /*23fe0*/  SYNCS.PHASECHK.TRANS64.TRYWAIT P0, [R2+URZ+0x28c00], R35 ;  /* 0x028c0023020075a7 */ /* 0x001064000800017f */
[----:B-1----:R-:W-:Y:S05]  /*23ff0*/  @!P0 NANOSLEEP.SYNCS 0x989680 ;  /* 0x009896800000895d */ /* 0x002fea0003900000 */
[----:B------:R-:W1:Y:S02]  /*24000*/  @!P0 SYNCS.PHASECHK.TRANS64 P0, [R2+URZ+0x28c00], R35 ;  /* 0x028c0023020085a7 */ /* 0x000e64000800007f */
[----:B-1----:R-:W-:Y:S05]  /*24010*/  @!P0 BRA `(.L_x_5851) ;  /* 0xfffffffc00f08947 */ /* 0x002fea000383ffff */
[----:B------:R-:W-:Y:S05]  /*24020*/  BRA `(.L_x_6149) ;  /* 0xfffffe5400807947 */ /* 0x000fea000383ffff */
.L_x_5859:
[----:B------:R-:W1:Y:S01]  /*24030*/  LDC R39, c[0x0][0x3f4] ;  /* 0x0000fd00ff277b82 */ /* 0x000e620000000800 */
[----:B------:R-:W-:Y:S01]  /*24040*/  BSSY B1, `(.L_x_6150) ;  /* 0x0000008000017945 */ /* 0x000fe20003800000 */
[----:B------:R-:W-:Y:S02]  /*24050*/  IMAD.MOV.U32 R13, RZ, RZ, R27 ;  /* 0x000000ffff0d7224 */ /* 0x000fe400078e001b */
[----:B------:R-:W-:Y:S02]  /*24060*/  IMAD.MOV.U32 R12, RZ, RZ, RZ ;  /* 0x000000ffff0c7224 */ /* 0x000fe400078e00ff */
[----:B0-----:R-:W-:Y:S02]  /*24070*/  IMAD.MOV.U32 R11, RZ, RZ, 0x1c1f ;  /* 0x00001c1fff0b7424 */ /* 0x001fe400078e00ff */
[----:B------:R-:W-:-:S07]  /*24080*/  IMAD.MOV.U32 R15, RZ, RZ, -0x1 ;  /* 0xffffffffff0f7424 */ /* 0x000fce00078e00ff */
[----:B-1-3--:R-:W-:Y:S05]  /*24090*/  WARPSYNC.COLLECTIVE R15, `(.L_x_6151) ;  /* 0x000000000f087348 */ /* 0x00afea0003c00000 */
[----:B------:R0:W2:Y:S02]  /*240a0*/  SHFL.IDX P6, R14, R13, R12, R11 ;  /* 0x0000000c0d0e7389 */ /* 0x0000a400000c000b */
[----:B0123--:R-:W-:Y:S01]  /*240b0*/  ENDCOLLECTIVE ;  /* 0x000000000000791b */ /* 0x00ffe20003800000 */
.L_x_6151:
[----:B------:R-:W-:Y:S05]  /*240c0*/  BSYNC B1 ;  /* 0x0000000000017941 */ /* 0x000fea0003800000 */
.L_x_6150:
[----:B------:R-:W-:Y:S01]  /*240d0*/  IMAD.MOV.U32 R13, RZ, RZ, R26 ;  /* 0x000000ffff0d7224 */ /* 0x000fe200078e001a */
[----:B------:R-:W-:Y:S01]  /*240e0*/  ISETP.GE.AND P0, PT, R18, R39, PT ;  /* 0x000000271200720c */ /* 0x000fe20003f06270 */
[----:B------:R-:W-:Y:S02]  /*240f0*/  IMAD.MOV.U32 R12, RZ, RZ, RZ ;  /* 0x000000ffff0c7224 */ /* 0x000fe400078e00ff */
[----:B------:R-:W-:Y:S02]  /*24100*/  IMAD.MOV.U32 R11, RZ, RZ, 0x1c1f ;  /* 0x00001c1fff0b7424 */ /* 0x000fe400078e00ff */
[----:B------:R-:W-:Y:S02]  /*24110*/  IMAD.MOV.U32 R15, RZ, RZ, -0x1 ;  /* 0xffffffffff0f7424 */ /* 0x000fe400078e00ff */
[----:B------:R-:W-:Y:S02]  /*24120*/  IMAD.MOV.U32 R0, RZ, RZ, R14 ;  /* 0x000000ffff007224 */ /* 0x000fe400078e000e */
[----:B------:R-:W-:-:S07]  /*24130*/  IMAD R3, R23, R6, RZ ;  /* 0x0000000617037224 */ /* 0x000fce00078e02ff */
[----:B------:R-:W-:Y:S05]  /*24140*/  WARPSYNC.COLLECTIVE R15, `(.L_x_6152) ;  /* 0x000000000f087348 */ /* 0x000fea0003c00000 */
[----:B------:R0:W1:Y:S02]  /*24150*/  SHFL.IDX P6, R14, R13, R12, R11 ;  /* 0x0000000c0d0e7389 */ /* 0x00006400000c000b */
[----:B01----:R-:W-:Y:S01]  /*24160*/  ENDCOLLECTIVE ;  /* 0x000000000000791b */ /* 0x003fe20003800000 */
.L_x_6152:
[----:B------:R-:W-:Y:S01]  /*24170*/  ISETP.GE.OR P1, PT, R34, R3, P0 ;  /* 0x000000032200720c */ /* 0x000fe20000726670 */
[----:B------:R-:W-:-:S12]  /*24180*/  IMAD.MOV.U32 R13, RZ, RZ, R25 ;  /* 0x000000ffff0d7224 */ /* 0x000fd800078e0019 */
[C---:B------:R-:W-:Y:S01]  /*24190*/  @!P1 IMAD.SHL.U32 R7, R18.reuse, 0x2, RZ ;  /* 0x0000000212079824 */ /* 0x040fe200078e00ff */
[----:B------:R-:W-:Y:S01]  /*241a0*/  @!P1 SHF.L.U64.HI R6, R18, 0x1, R19 ;  /* 0x0000000112069819 */ /* 0x000fe20000010213 */
[----:B------:R-:W-:-:S07]  /*241b0*/  IMAD.MOV.U32 R4, RZ, RZ, R14 ;  /* 0x000000ffff047224 */ /* 0x000fce00078e000e */
[----:B------:R-:W-:Y:S05]  /*241c0*/  WARPSYNC.COLLECTIVE R15, `(.L_x_6153) ;  /* 0x000000000f087348 */ /* 0x000fea0003c00000 */
[----:B------:R0:W1:Y:S02]  /*241d0*/  SHFL.IDX P6, R14, R13, R12, R11 ;  /* 0x0000000c0d0e7389 */ /* 0x00006400000c000b */
[----:B01----:R-:W-:Y:S01]  /*241e0*/  ENDCOLLECTIVE ;  /* 0x000000000000791b */ /* 0x003fe20003800000 */
.L_x_6153:
[----:B------:R-:W-:-:S05]  /*241f0*/  @!P1 IADD3 R8, P2, R4, R7, RZ ;  /* 0x0000000704089210 */ /* 0x000fca0007f5e0ff */
[----:B------:R-:W-:Y:S02]  /*24200*/  @!P1 IMAD.X R9, R0, 0x1, R6, P2 ;  /* 0x0000000100099824 */ /* 0x000fe400010e0606 */
[----:B------:R-:W-:Y:S02]  /*24210*/  IMAD.MOV.U32 R13, RZ, RZ, R35 ;  /* 0x000000ffff0d7224 */ /* 0x000fe400078e0023 */
[----:B------:R-:W-:-:S07]  /*24220*/  IMAD.MOV.U32 R5, RZ, RZ, R14 ;  /* 0x000000ffff057224 */ /* 0x000fce00078e000e */
[----:B------:R-:W-:Y:S05]  /*24230*/  WARPSYNC.COLLECTIVE R15, `(.L_x_6154) ;  /* 0x000000000f087348 */ /* 0x000fea0003c00000 */
[----:B------:R0:W1:Y:S02]  /*24240*/  SHFL.IDX P6, R14, R13, R12, R11 ;  /* 0x0000000c0d0e7389 */ /* 0x00006400000c000b */
[----:B01----:R-:W-:Y:S01]  /*24250*/  ENDCOLLECTIVE ;  /* 0x000000000000791b */ /* 0x003fe20003800000 */
.L_x_6154:
[----:B------:R-:W2:Y:S01]  /*24260*/  @!P1 LD.E.128 R8, desc[UR40][R8.64] ;  /* 0x0000002808089980 */ /* 0x000ea2000c101d00 */
[----:B------:R-:W-:-:S05]  /*24270*/  @!P1 IADD3 R4, P2, R14, R7, RZ ;  /* 0x000000070e049210 */ /* 0x000fca0007f5e0ff */
[----:B------:R-:W-:-:S06]  /*24280*/  @!P1 IMAD.X R5, R5, 0x1, R6, P2 ;  /* 0x0000000105059824 */ /* 0x000fcc00010e0606 */
[----:B------:R-:W5:Y:S01]  /*24290*/  @!P1 LD.E.128 R4, desc[UR40][R4.64] ;  /* 0x0000002804049980 */ /* 0x000f62000c101d00 */
[----:B------:R-:W-:Y:S02]  /*242a0*/  CS2R R20, SRZ ;  /* 0x0000000000147805 */ /* 0x000fe4000001ff00 */
[----:B------:R-:W-:Y:S01]  /*242b0*/  CS2R R28, SRZ ;  /* 0x00000000001c7805 */ /* 0x000fe2000001ff00 */
[----:B------:R-:W-:Y:S01]  /*242c0*/  IMAD.MOV.U32 R13, RZ, RZ, R27 ;  /* 0x000000ffff0d7224 */ /* 0x000fe200078e001b */
[----:B------:R-:W-:Y:S02]  /*242d0*/  CS2R R30, SRZ ;  /* 0x00000000001e7805 */ /* 0x000fe4000001ff00 */
[----:B------:R-:W-:Y:S01]  /*242e0*/  CS2R R32, SRZ ;  /* 0x0000000000207805 */ /* 0x000fe2000001ff00 */
[----:B--2---:R-:W-:Y:S02]  /*242f0*/  @!P1 IMAD.MOV.U32 R21, RZ, RZ, R9 ;  /* 0x000000ffff159224 */ /* 0x004fe400078e0009 */
[----:B------:R-:W-:-:S02]  /*24300*/  @!P1 IMAD.MOV.U32 R29, RZ, RZ, R11 ;  /* 0x000000ffff1d9224 */ /* 0x000fc400078e000b */
[----:B------:R-:W-:Y:S02]  /*24310*/  IMAD.MOV.U32 R12, RZ, RZ, R21 ;  /* 0x000000ffff0c7224 */ /* 0x000fe400078e0015 */
[----:B------:R-:W-:Y:S02]  /*24320*/  IMAD.MOV.U32 R11, RZ, RZ, 0x1c1f ;  /* 0x00001c1fff0b7424 */ /* 0x000fe400078e00ff */
[----:B------:R-:W-:Y:S01]  /*24330*/  @!P1 IMAD.MOV.U32 R20, RZ, RZ, R8 ;  /* 0x000000ffff149224 */ /* 0x000fe200078e0008 */
[----:B------:R-:W-:Y:S01]  /*24340*/  PRMT R42, R12, 0x7610, R42 ;  /* 0x000076100c2a7816 */ /* 0x000fe2000000002a */
[----:B------:R-:W-:Y:S02]  /*24350*/  IMAD.MOV.U32 R12, RZ, RZ, 0x1 ;  /* 0x00000001ff0c7424 */ /* 0x000fe400078e00ff */
[----:B------:R-:W-:Y:S02]  /*24360*/  IMAD.MOV.U32 R0, RZ, RZ, R20 ;  /* 0x000000ffff007224 */ /* 0x000fe400078e0014 */
[----:B------:R-:W-:-:S07]  /*24370*/  @!P1 IMAD.MOV.U32 R28, RZ, RZ, R10 ;  /* 0x000000ffff1c9224 */ /* 0x000fce00078e000a */
[----:B-----5:R-:W-:Y:S05]  /*24380*/  WARPSYNC.COLLECTIVE R15, `(.L_x_6155) ;  /* 0x000000000f087348 */ /* 0x020fea0003c00000 */
[----:B------:R0:W1:Y:S02]  /*24390*/  SHFL.IDX P6, R14, R13, R12, R11 ;  /* 0x0000000c0d0e7389 */ /* 0x00006400000c000b */
[----:B01---5:R-:W-:Y:S01]  /*243a0*/  ENDCOLLECTIVE ;  /* 0x000000000000791b */ /* 0x023fe20003800000 */
.L_x_6155:
[----:B------:R-:W-:Y:S01]  /*243b0*/  IMAD.MOV.U32 R9, RZ, RZ, R29 ;  /* 0x000000ffff097224 */ /* 0x000fe200078e001d */
[----:B------:R-:W-:Y:S01]  /*243c0*/  PRMT R36, R36, 0x5410, R0 ;  /* 0x0000541024247816 */ /* 0x000fe20000000000 */
[----:B------:R-:W-:Y:S02]  /*243d0*/  IMAD.MOV.U32 R8, RZ, RZ, R28 ;  /* 0x000000ffff087224 */ /* 0x000fe400078e001c */
[----:B------:R-:W-:Y:S01]  /*243e0*/  @!P1 IMAD.MOV.U32 R30, RZ, RZ, R4 ;  /* 0x000000ffff1e9224 */ /* 0x000fe200078e0004 */
[----:B------:R-:W-:Y:S01]  /*243f0*/  PRMT R37, R9, 0x7610, R37 ;  /* 0x0000761009257816 */ /* 0x000fe20000000025 */
[----:B------:R-:W-:Y:S01]  /*24400*/  @!P1 IMAD.MOV.U32 R31, RZ, RZ, R5 ;  /* 0x000000ffff1f9224 */ /* 0x000fe200078e0005 */
[----:B------:R-:W-:Y:S01]  /*24410*/  PRMT R36, R8, 0x7610, R36 ;  /* 0x0000761008247816 */ /* 0x000fe20000000024 */
[----:B------:R-:W-:Y:S02]  /*24420*/  @!P1 IMAD.MOV.U32 R32, RZ, RZ, R6 ;  /* 0x000000ffff209224 */ /* 0x000fe400078e0006 */
[----:B------:R-:W-:-:S02]  /*24430*/  @!P1 IMAD.MOV.U32 R33, RZ, RZ, R7 ;  /* 0x000000ffff219224 */ /* 0x000fc400078e0007 */
[----:B------:R-:W-:Y:S02]  /*24440*/  IMAD.MOV.U32 R13, RZ, RZ, R26 ;  /* 0x000000ffff0d7224 */ /* 0x000fe400078e001a */
[----:B------:R-:W-:Y:S02]  /*24450*/  IMAD.MOV.U32 R4, RZ, RZ, R30 ;  /* 0x000000ffff047224 */ /* 0x000fe400078e001e */
[----:B------:R-:W-:Y:S02]  /*24460*/  IMAD.MOV.U32 R5, RZ, RZ, R31 ;  /* 0x000000ffff057224 */ /* 0x000fe400078e001f */
[----:B------:R-:W-:Y:S02]  /*24470*/  IMAD.MOV.U32 R6, RZ, RZ, R32 ;  /* 0x000000ffff067224 */ /* 0x000fe400078e0020 */
[----:B------:R-:W-:Y:S01]  /*24480*/  IMAD.MOV.U32 R7, RZ, RZ, R33 ;  /* 0x000000ffff077224 */ /* 0x000fe200078e0021 */
[----:B------:R-:W-:Y:S01]  /*24490*/  PRMT R42, R42, 0x5410, R5 ;  /* 0x000054102a2a7816 */ /* 0x000fe20000000005 */
[----:B------:R-:W-:Y:S01]  /*244a0*/  IMAD.MOV.U32 R0, RZ, RZ, R14 ;  /* 0x000000ffff007224 */ /* 0x000fe200078e000e */
[----:B------:R-:W-:-:S07]  /*244b0*/  PRMT R40, R6, 0x5410, R4 ;  /* 0x0000541006287816 */ /* 0x000fce0000000004 */
[----:B------:R-:W-:Y:S05]  /*244c0*/  WARPSYNC.COLLECTIVE R15, `(.L_x_6156) ;  /* 0x000000000f087348 */ /* 0x000fea0003c00000 */
[----:B------:R0:W1:Y:S02]  /*244d0*/  SHFL.IDX P6, R14, R13, R12, R11 ;  /* 0x0000000c0d0e7389 */ /* 0x00006400000c000b */
[----:B01----:R-:W-:Y:S01]  /*244e0*/  ENDCOLLECTIVE ;  /* 0x000000000000791b */ /* 0x003fe20003800000 */
.L_x_6156:
[----:B------:R-:W-:Y:S02]  /*244f0*/  PRMT R43, R43, 0x5410, R7 ;  /* 0x000054102b2b7816 */ /* 0x000fe40000000007 */
[----:B------:R-:W-:Y:S01]  /*24500*/  CS2R R4, SRZ ;  /* 0x0000000000047805 */ /* 0x000fe2000001ff00 */
[----:B------:R-:W-:Y:S02]  /*24510*/  IMAD.MOV.U32 R13, RZ, RZ, R25 ;  /* 0x000000ffff0d7224 */ /* 0x000fe400078e0019 */
[----:B------:R-:W-:-:S07]  /*24520*/  IMAD.MOV.U32 R24, RZ, RZ, R14 ;  /* 0x000000ffff187224 */ /* 0x000fce00078e000e */
[----:B------:R-:W-:Y:S05]  /*24530*/  WARPSYNC.COLLECTIVE R15, `(.L_x_6157) ;  /* 0x000000000f087348 */ /* 0x000fea0003c00000 */
[----:B------:R0:W1:Y:S02]  /*24540*/  SHFL.IDX P6, R14, R13, R12, R11 ;  /* 0x0000000c0d0e7389 */ /* 0x00006400000c000b */
[----:B01----:R-:W-:Y:S01]  /*24550*/  ENDCOLLECTIVE ;  /* 0x000000000000791b */ /* 0x003fe20003800000 */
.L_x_6157:
[----:B------:R-:W-:Y:S02]  /*24560*/  IMAD.MOV.U32 R13, RZ, RZ, R35 ;  /* 0x000000ffff0d7224 */ /* 0x000fe400078e0023 */
[----:B------:R-:W-:-:S07]  /*24570*/  IMAD.MOV.U32 R25, RZ, RZ, R14 ;  /* 0x000000ffff197224 */ /* 0x000fce00078e000e */
[----:B------:R-:W-:Y:S05]  /*24580*/  WARPSYNC.COLLECTIVE R15, `(.L_x_6158) ;  /* 0x000000000f087348 */ /* 0x000fea0003c00000 */
[----:B------:R0:W1:Y:S02]  /*24590*/  SHFL.IDX P6, R14, R13, R12, R11 ;  /* 0x0000000c0d0e7389 */ /* 0x00006400000c000b */
[----:B01----:R-:W-:Y:S01]  /*245a0*/  ENDCOLLECTIVE ;  /* 0x000000000000791b */ /* 0x003fe20003800000 */
.L_x_6158:
[----:B------:R-:W-:Y:S05]  /*245b0*/  BRA `(.L_x_6159) ;  /* 0xfffffe6000a47947 */ /* 0x000fea000383ffff */
.L_x_5863:
[----:B0-----:R0:W1:Y:S02]  /*245c0*/  SYNCS.PHASECHK.TRANS64.TRYWAIT P1, [R2+URZ+0x28c00], R13 ;  /* 0x028c000d020075a7 */ /* 0x001064000802017f */
[----:B-1----:R-:W-:Y:S05]  /*245d0*/  @!P1 NANOSLEEP.SYNCS 0x989680 ;  /* 0x009896800000995d */ /* 0x002fea0003900000 */
[----:B------:R-:W1:Y:S02]  /*245e0*/  @!P1 SYNCS.PHASECHK.TRANS64 P1, [R2+URZ+0x28c00], R13 ;  /* 0x028c000d020095a7 */ /* 0x000e64000802007f */
[----:B-1----:R-:W-:Y:S05]  /*245f0*/  @!P1 BRA `(.L_x_5863) ;  /* 0xfffffffc00f09947 */ /* 0x002fea000383ffff */
[----:B------:R-:W-:Y:S05]  /*24600*/  BRA `(.L_x_6160) ;  /* 0xfffffe6400447947 */ /* 0x000fea000383ffff */
.L_x_5869:
[----:B--2---:R2:W3:Y:S02]  /*24610*/  SYNCS.PHASECHK.TRANS64.TRYWAIT P1, [R12+URZ+0x28c30], R57 ;  /* 0x028c30390c0075a7 */ /* 0x0044e4000802017f */
[----:B---3--:R-:W-:Y:S05]  /*24620*/  @!P1 NANOSLEEP.SYNCS 0x989680 ;  /* 0x009896800000995d */ /* 0x008fea0003900000 */
[----:B------:R-:W3:Y:S02]  /*24630*/  @!P1 SYNCS.PHASECHK.TRANS64 P1, [R12+URZ+0x28c30], R57 ;  /* 0x028c30390c0095a7 */ /* 0x000ee4000802007f */
[----:B---3--:R-:W-:Y:S05]  /*24640*/  @!P1 BRA `(.L_x_5869) ;  /* 0xfffffffc00f09947 */ /* 0x008fea000383ffff */
[----:B------:R-:W-:Y:S05]  /*24650*/  BRA `(.L_x_5868) ;  /* 0xfffffe7000fc7947 */ /* 0x000fea000383ffff */
.L_x_5883:
[----:B-1----:R1:W3:Y:S02]  /*24660*/  SYNCS.PHASECHK.TRANS64.TRYWAIT P1, [R12+URZ+0x28c50], R57 ;  /* 0x028c50390c0075a7 */ /* 0x0022e4000802017f */
[----:B---3--:R-:W-:Y:S05]  /*24670*/  @!P1 NANOSLEEP.SYNCS 0x989680 ;  /* 0x009896800000995d */ /* 0x008fea0003900000 */
[----:B------:R-:W3:Y:S02]  /*24680*/  @!P1 SYNCS.PHASECHK.TRANS64 P1, [R12+URZ+0x28c50], R57 ;  /* 0x028c50390c0095a7 */ /* 0x000ee4000802007f */
[----:B---3--:R-:W-:Y:S05]  /*24690*/  @!P1 BRA `(.L_x_5883) ;  /* 0xfffffffc00f09947 */ /* 0x008fea000383ffff */
[----:B------:R-:W-:Y:S05]  /*246a0*/  BRA `(.L_x_5882) ;  /* 0xfffffe9000cc7947 */ /* 0x000fea000383ffff */
.L_x_5896:
[----:B-1----:R1:W2:Y:S02]  /*246b0*/  SYNCS.PHASECHK.TRANS64.TRYWAIT P1, [R21+URZ+0x28c30], R213 ;  /* 0x028c30d5150075a7 */ /* 0x0022a4000802017f */
[----:B--2---:R-:W-:Y:S05]  /*246c0*/  @!P1 NANOSLEEP.SYNCS 0x989680 ;  /* 0x009896800000995d */ /* 0x004fea0003900000 */
[----:B------:R-:W2:Y:S02]  /*246d0*/  @!P1 SYNCS.PHASECHK.TRANS64 P1, [R21+URZ+0x28c30], R213 ;  /* 0x028c30d5150095a7 */ /* 0x000ea4000802007f */
[----:B--2---:R-:W-:Y:S05]  /*246e0*/  @!P1 BRA `(.L_x_5896) ;  /* 0xfffffffc00f09947 */ /* 0x004fea000383ffff */
[----:B------:R-:W-:Y:S05]  /*246f0*/  BRA `(.L_x_5895) ;  /* 0xfffffe9800547947 */ /* 0x000fea000383ffff */
.L_x_5910:
[----:B---3--:R3:W4:Y:S02]  /*24700*/  SYNCS.PHASECHK.TRANS64.TRYWAIT P1, [R21+URZ+0x28c50], R213 ;  /* 0x028c50d5150075a7 */ /* 0x008724000802017f */
[----:B----4-:R-:W-:Y:S05]  /*24710*/  @!P1 NANOSLEEP.SYNCS 0x989680 ;  /* 0x009896800000995d */ /* 0x010fea0003900000 */
[----:B------:R-:W4:Y:S02]  /*24720*/  @!P1 SYNCS.PHASECHK.TRANS64 P1, [R21+URZ+0x28c50], R213 ;  /* 0x028c50d5150095a7 */ /* 0x000f24000802007f */
[----:B----4-:R-:W-:Y:S05]  /*24730*/  @!P1 BRA `(.L_x_5910) ;  /* 0xfffffffc00f09947 */ /* 0x010fea000383ffff */
[----:B------:R-:W-:Y:S05]  /*24740*/  BRA `(.L_x_5909) ;  /* 0xfffffebc00d47947 */ /* 0x000fea000383ffff */
.L_x_5924:
[----:B-1----:R1:W2:Y:S02]  /*24750*/  SYNCS.PHASECHK.TRANS64.TRYWAIT P2, [R12+URZ+0x28c30], R211 ;  /* 0x028c30d30c0075a7 */ /* 0x0022a4000804017f */
[----:B--2---:R-:W-:Y:S05]  /*24760*/  @!P2 NANOSLEEP.SYNCS 0x989680 ;  /* 0x009896800000a95d */ /* 0x004fea0003900000 */
[----:B------:R-:W2:Y:S02]  /*24770*/  @!P2 SYNCS.PHASECHK.TRANS64 P2, [R12+URZ+0x28c30], R211 ;  /* 0x028c30d30c00a5a7 */ /* 0x000ea4000804007f */
[----:B--2---:R-:W-:Y:S05]  /*24780*/  @!P2 BRA `(.L_x_5924) ;  /* 0xfffffffc00f0a947 */ /* 0x004fea000383ffff */
[----:B------:R-:W-:Y:S05]  /*24790*/  BRA `(.L_x_5923) ;  /* 0xfffffec400a47947 */ /* 0x000fea000383ffff */
.L_x_5930:
[----:B----4-:R4:W0:Y:S02]  /*247a0*/  SYNCS.PHASECHK.TRANS64.TRYWAIT P2, [R12+URZ+0x28c50], R211 ;  /* 0x028c50d30c0075a7 */ /* 0x010824000804017f */
[----:B0-----:R-:W-:Y:S05]  /*247b0*/  @!P2 NANOSLEEP.SYNCS 0x989680 ;  /* 0x009896800000a95d */ /* 0x001fea0003900000 */
[----:B------:R-:W0:Y:S02]  /*247c0*/  @!P2 SYNCS.PHASECHK.TRANS64 P2, [R12+URZ+0x28c50], R211 ;  /* 0x028c50d30c00a5a7 */ /* 0x000e24000804007f */
[----:B0-----:R-:W-:Y:S05]  /*247d0*/  @!P2 BRA `(.L_x_5930) ;  /* 0xfffffffc00f0a947 */ /* 0x001fea000383ffff */
[----:B------:R-:W-:Y:S05]  /*247e0*/  BRA `(.L_x_5929) ;  /* 0xfffffee000087947 */ /* 0x000fea000383ffff */
.L_x_5939:
[----:B-1----:R1:W2:Y:S02]  /*247f0*/  SYNCS.PHASECHK.TRANS64.TRYWAIT P1, [R21+URZ+0x28c30], R209 ;  /* 0x028c30d1150075a7 */ /* 0x0022a4000802017f */
[----:B--2---:R-:W-:Y:S05]  /*24800*/  @!P1 NANOSLEEP.SYNCS 0x989680 ;  /* 0x009896800000995d */ /* 0x004fea0003900000 */
[----:B------:R-:W2:Y:S02]  /*24810*/  @!P1 SYNCS.PHASECHK.TRANS64 P1, [R21+URZ+0x28c30], R209 ;  /* 0x028c30d1150095a7 */ /* 0x000ea4000802007f */
[----:B--2---:R-:W-:Y:S05]  /*24820*/  @!P1 BRA `(.L_x_5939) ;  /* 0xfffffffc00f09947 */ /* 0x004fea000383ffff */
[----:B------:R-:W-:Y:S05]  /*24830*/  BRA `(.L_x_5938) ;  /* 0xfffffee400207947 */ /* 0x000fea000383ffff */
.L_x_5953:
[----:B-1----:R1:W2:Y:S02]  /*24840*/  SYNCS.PHASECHK.TRANS64.TRYWAIT P1, [R21+URZ+0x28c50], R209 ;  /* 0x028c50d1150075a7 */ /* 0x0022a4000802017f */
[----:B--2---:R-:W-:Y:S05]  /*24850*/  @!P1 NANOSLEEP.SYNCS 0x989680 ;  /* 0x009896800000995d */ /* 0x004fea0003900000 */
[----:B------:R-:W2:Y:S02]  /*24860*/  @!P1 SYNCS.PHASECHK.TRANS64 P1, [R21+URZ+0x28c50], R209 ;  /* 0x028c50d1150095a7 */ /* 0x000ea4000802007f */
[----:B--2---:R-:W-:Y:S05]  /*24870*/  @!P1 BRA `(.L_x_5953) ;  /* 0xfffffffc00f09947 */ /* 0x004fea000383ffff */
[----:B------:R-:W-:Y:S05]  /*24880*/  BRA `(.L_x_5952) ;  /* 0xffffff08002c7947 */ /* 0x000fea000383ffff */
.L_x_5997:
[----:B------:R-:W0:Y:S01]  /*24890*/  S2R R13, SR_TID.X ;  /* 0x00000000000d7919 */ /* 0x000e220000002100 */
[----:B------:R-:W-:Y:S01]  /*248a0*/  BSSY B1, `(.L_x_6161) ;  /* 0x0000009000017945 */ /* 0x000fe20003800000 */
[----:B------:R-:W-:Y:S02]  /*248b0*/  IMAD.MOV.U32 R12, RZ, RZ, RZ ;  /* 0x000000ffff0c7224 */ /* 0x000fe400078e00ff */
[----:B------:R-:W-:Y:S02]  /*248c0*/  IMAD.MOV.U32 R11, RZ, RZ, 0x1f ;  /* 0x0000001fff0b7424 */ /* 0x000fe400078e00ff */
[----:B------:R-:W-:Y:S01]  /*248d0*/  IMAD.MOV.U32 R15, RZ, RZ, -0x1 ;  /* 0xffffffffff0f7424 */ /* 0x000fe200078e00ff */
[----:B0-----:R-:W-:-:S04]  /*248e0*/  SHF.R.U32.HI R13, RZ, 0x5, R13 ;  /* 0x00000005ff0d7819 */ /* 0x001fc8000001160d */
[----:B------:R-:W-:-:S07]  /*248f0*/  LOP3.LUT R13, R13, 0x3, RZ, 0xc0, !PT ;  /* 0x000000030d0d7812 */ /* 0x000fce00078ec0ff */
[----:B-1----:R-:W-:Y:S05]  /*24900*/  WARPSYNC.COLLECTIVE R15, `(.L_x_6162) ;  /* 0x000000000f087348 */ /* 0x002fea0003c00000 */
[----:B-1----:R0:W1:Y:S02]  /*24910*/  SHFL.IDX P6, R14, R13, R12, R11 ;  /* 0x0000000c0d0e7389 */ /* 0x00206400000c000b */
[----:B01----:R-:W-:Y:S01]  /*24920*/  ENDCOLLECTIVE ;  /* 0x000000000000791b */ /* 0x003fe20003800000 */
.L_x_6162:
[----:B------:R-:W-:Y:S05]  /*24930*/  BSYNC B1 ;  /* 0x0000000000017941 */ /* 0x000fea0003800000 */
.L_x_6161:
[----:B------:R-:W-:Y:S05]  /*24940*/  BRA `(.L_x_6163) ;  /* 0xffffff8000d07947 */ /* 0x000fea000383ffff */
.L_x_5999:
[----:B------:R-:W-:Y:S01]  /*24950*/  BSSY B1, `(.L_x_6164) ;  /* 0x0000006000017945 */ /* 0x000fe20003800000 */
[----:B------:R-:W-:-:S07]  /*24960*/  IMAD.MOV.U32 R15, RZ, RZ, -0x1 ;  /* 0xffffffffff0f7424 */ /* 0x000fce00078e00ff */
[----:B0-----:R-:W-:Y:S05]  /*24970*/  WARPSYNC.COLLECTIVE R15, `(.L_x_6165) ;  /* 0x000000000f0c7348 */ /* 0x001fea0003c00000 */
[----:B------:R-:W-:Y:S02]  /*24980*/  ELECT P6, UR62, PT ;  /* 0x00000000003e782f */ /* 0x000fe400038c0000 */
[----:B------:R-:W-:Y:S01]  /*24990*/  MOV R14, UR62 ;  /* 0x0000003e000e7c02 */ /* 0x000fe20008000f00 */
[----:B0-----:R-:W-:Y:S10]  /*249a0*/  ENDCOLLECTIVE ;  /* 0x000000000000791b */ /* 0x001ff40003800000 */
.L_x_6165:
[----:B------:R-:W-:Y:S05]  /*249b0*/  BSYNC B1 ;  /* 0x0000000000017941 */ /* 0x000fea0003800000 */
.L_x_6164:
[----:B------:R-:W-:Y:S05]  /*249c0*/  BRA `(.L_x_5998) ;  /* 0xffffff8000c87947 */ /* 0x000fea000383ffff */
.L_x_6001:
[----:B0-----:R0:W1:Y:S02]  /*249d0*/  SYNCS.PHASECHK.TRANS64.TRYWAIT P0, [R18+URZ+0x28c20], R2 ;  /* 0x028c2002120075a7 */ /* 0x001064000800017f */
[----:B-1----:R-:W-:Y:S05]  /*249e0*/  @!P0 NANOSLEEP.SYNCS 0x989680 ;  /* 0x009896800000895d */ /* 0x002fea0003900000 */
[----:B------:R-:W1:Y:S02]  /*249f0*/  @!P0 SYNCS.PHASECHK.TRANS64 P0, [R18+URZ+0x28c20], R2 ;  /* 0x028c2002120085a7 */ /* 0x000e64000800007f */
[----:B-1----:R-:W-:Y:S05]  /*24a00*/  @!P0 BRA `(.L_x_6001) ;  /* 0xfffffffc00f08947 */ /* 0x002fea000383ffff */
[----:B------:R-:W-:Y:S05]  /*24a10*/  BRA `(.L_x_6166) ;  /* 0xffffff8000d87947 */ /* 0x000fea000383ffff */
.L_x_6005:
[----:B0-----:R0:W1:Y:S02]  /*24a20*/  SYNCS.PHASECHK.TRANS64.TRYWAIT P0, [R11+URZ+0x28ca0], R2 ;  /* 0x028ca0020b0075a7 */ /* 0x001064000800017f */
[----:B-1----:R-:W-:Y:S05]  /*24a30*/  @!P0 NANOSLEEP.SYNCS 0x989680 ;  /* 0x009896800000895d */ /* 0x002fea0003900000 */
[----:B------:R-:W1:Y:S02]  /*24a40*/  @!P0 SYNCS.PHASECHK.TRANS64 P0, [R11+URZ+0x28ca0], R2 ;  /* 0x028ca0020b0085a7 */ /* 0x000e64000800007f */
[----:B-1----:R-:W-:Y:S05]  /*24a50*/  @!P0 BRA `(.L_x_6005) ;  /* 0xfffffffc00f08947 */ /* 0x002fea000383ffff */
[----:B------:R-:W-:Y:S05]  /*24a60*/  BRA `(.L_x_6167) ;  /* 0xffffff8000f07947 */ /* 0x000fea000383ffff */
.L_x_6010:
[----:B-1----:R1:W2:Y:S02]  /*24a70*/  SYNCS.PHASECHK.TRANS64.TRYWAIT P0, [R11+URZ+0x28cc0], R2 ;  /* 0x028cc0020b0075a7 */ /* 0x0022a4000800017f */
[----:B--2---:R-:W-:Y:S05]  /*24a80*/  @!P0 NANOSLEEP.SYNCS 0x989680 ;  /* 0x009896800000895d */ /* 0x004fea0003900000 */
[----:B------:R-:W2:Y:S02]  /*24a90*/  @!P0 SYNCS.PHASECHK.TRANS64 P0, [R11+URZ+0x28cc0], R2 ;  /* 0x028cc0020b0085a7 */ /* 0x000ea4000800007f */
[----:B--2---:R-:W-:Y:S05]  /*24aa0*/  @!P0 BRA `(.L_x_6010) ;  /* 0xfffffffc00f08947 */ /* 0x004fea000383ffff */
[----:B------:R-:W-:Y:S05]  /*24ab0*/  BRA `(.L_x_6168) ;  /* 0xffffff84006c7947 */ /* 0x000fea000383ffff */
.L_x_6024:
[----:B0-----:R0:W1:Y:S02]  /*24ac0*/  SYNCS.PHASECHK.TRANS64.TRYWAIT P1, [R11+URZ+0x28ca0], R2 ;  /* 0x028ca0020b0075a7 */ /* 0x001064000802017f */
[----:B-1----:R-:W-:Y:S05]  /*24ad0*/  @!P1 NANOSLEEP.SYNCS 0x989680 ;  /* 0x009896800000995d */ /* 0x002fea0003900000 */
[----:B------:R-:W1:Y:S02]  /*24ae0*/  @!P1 SYNCS.PHASECHK.TRANS64 P1, [R11+URZ+0x28ca0], R2 ;  /* 0x028ca0020b0095a7 */ /* 0x000e64000802007f */
[----:B-1----:R-:W-:Y:S05]  /*24af0*/  @!P1 BRA `(.L_x_6024) ;  /* 0xfffffffc00f09947 */ /* 0x002fea000383ffff */
[----:B------:R-:W-:Y:S05]  /*24b00*/  BRA `(.L_x_6169) ;  /* 0xffffff8c00d07947 */ /* 0x000fea000383ffff */
.L_x_6029:
[----:B-1----:R1:W2:Y:S02]  /*24b10*/  SYNCS.PHASECHK.TRANS64.TRYWAIT P1, [R11+URZ+0x28cc0], R2 ;  /* 0x028cc0020b0075a7 */ /* 0x0022a4000802017f */
[----:B--2---:R-:W-:Y:S05]  /*24b20*/  @!P1 NANOSLEEP.SYNCS 0x989680 ;  /* 0x009896800000995d */ /* 0x004fea0003900000 */
[----:B------:R-:W2:Y:S02]  /*24b30*/  @!P1 SYNCS.PHASECHK.TRANS64 P1, [R11+URZ+0x28cc0], R2 ;  /* 0x028cc0020b0095a7 */ /* 0x000ea4000802007f */
[----:B--2---:R-:W-:Y:S05]  /*24b40*/  @!P1 BRA `(.L_x_6029) ;  /* 0xfffffffc00f09947 */ /* 0x004fea000383ffff */
[----:B------:R-:W-:Y:S05]  /*24b50*/  BRA `(.L_x_6170) ;  /* 0xffffff9000487947 */ /* 0x000fea000383ffff */
.L_x_6059:
[----:B------:R-:W0:Y:S01]  /*24b60*/  S2R R11, SR_TID.X ;  /* 0x00000000000b7919 */ /* 0x000e220000002100 */
[----:B------:R-:W-:Y:S01]  /*24b70*/  BSSY B0, `(.L_x_6171) ;  /* 0x000000a000007945 */ /* 0x000fe20003800000 */
[----:B------:R-:W-:Y:S02]  /*24b80*/  IMAD.MOV.U32 R12, RZ, RZ, RZ ;  /* 0x000000ffff0c7224 */ /* 0x000fe400078e00ff */
[----:B------:R-:W-:Y:S01]  /*24b90*/  IMAD.MOV.U32 R15, RZ, RZ, -0x1 ;  /* 0xffffffffff0f7424 */ /* 0x000fe200078e00ff */
[----:B0-----:R-:W-:-:S04]  /*24ba0*/  SHF.R.U32.HI R11, RZ, 0x5, R11 ;  /* 0x00000005ff0b7819 */ /* 0x001fc8000001160b */
[----:B------:R-:W-:-:S05]  /*24bb0*/  LOP3.LUT R11, R11, 0x3, RZ, 0xc0, !PT ;  /* 0x000000030b0b7812 */ /* 0x000fca00078ec0ff */
[----:B------:R-:W-:Y:S02]  /*24bc0*/  IMAD.MOV.U32 R13, RZ, RZ, R11 ;  /* 0x000000ffff0d7224 */ /* 0x000fe400078e000b */
[----:B------:R-:W-:-:S07]  /*24bd0*/  IMAD.MOV.U32 R11, RZ, RZ, 0x1f ;  /* 0x0000001fff0b7424 */ /* 0x000fce00078e00ff */
[----:B-----5:R-:W-:Y:S05]  /*24be0*/  WARPSYNC.COLLECTIVE R15, `(.L_x_6172) ;  /* 0x000000000f087348 */ /* 0x020fea0003c00000 */
[----:B------:R0:W1:Y:S02]  /*24bf0*/  SHFL.IDX P6, R14, R13, R12, R11 ;  /* 0x0000000c0d0e7389 */ /* 0x00006400000c000b */
[----:B01---5:R-:W-:Y:S01]  /*24c00*/  ENDCOLLECTIVE ;  /* 0x000000000000791b */ /* 0x023fe20003800000 */
.L_x_6172:
[----:B------:R-:W-:Y:S05]  /*24c10*/  BSYNC B0 ;  /* 0x0000000000007941 */ /* 0x000fea0003800000 */
.L_x_6171:
[----:B------:R-:W-:Y:S05]  /*24c20*/  BRA `(.L_x_6173) ;  /* 0xffffffa800e07947 */ /* 0x000fea000383ffff */
.L_x_6062:
[----:B0-----:R0:W1:Y:S02]  /*24c30*/  SYNCS.PHASECHK.TRANS64.TRYWAIT P0, [R25+URZ+0x28c40], R0 ;  /* 0x028c4000190075a7 */ /* 0x001064000800017f */
[----:B-1----:R-:W-:Y:S05]  /*24c40*/  @!P0 NANOSLEEP.SYNCS 0x989680 ;  /* 0x009896800000895d */ /* 0x002fea0003900000 */
[----:B------:R-:W1:Y:S02]  /*24c50*/  @!P0 SYNCS.PHASECHK.TRANS64 P0, [R25+URZ+0x28c40], R0 ;  /* 0x028c4000190085a7 */ /* 0x000e64000800007f */
[----:B-1----:R-:W-:Y:S05]  /*24c60*/  @!P0 BRA `(.L_x_6062) ;  /* 0xfffffffc00f08947 */ /* 0x002fea000383ffff */
[----:B------:R-:W-:Y:S05]  /*24c70*/  BRA `(.L_x_6174) ;  /* 0xffffffac00187947 */ /* 0x000fea000383ffff */
.L_x_6063:
        /* <DEDUP_REMOVED lines=8> */
.L_x_6176:
[----:B------:R-:W-:Y:S05]  /*24d00*/  BSYNC B0 ;  /* 0x0000000000007941 */ /* 0x000fea0003800000 */
.L_x_6175:
        /* <DEDUP_REMOVED lines=9> */
.L_x_6177:
[----:B------:R-:W-:Y:S02]  /*24da0*/  IMAD.MOV.U32 R13, RZ, RZ, R5 ;  /* 0x000000ffff0d7224 */ /* 0x000fe400078e0005 */
[----:B------:R-:W-:Y:S02]  /*24db0*/  IMAD.MOV.U32 R12, RZ, RZ, 0x1 ;  /* 0x00000001ff0c7424 */ /* 0x000fe400078e00ff */
[----:B------:R-:W-:-:S07]  /*24dc0*/  IMAD.MOV.U32 R3, RZ, RZ, R14 ;  /* 0x000000ffff037224 */ /* 0x000fce00078e000e */
[----:B------:R-:W-:Y:S05]  /*24dd0*/  WARPSYNC.COLLECTIVE R15, `(.L_x_6178) ;  /* 0x000000000f087348 */ /* 0x000fea0003c00000 */
[----:B------:R0:W1:Y:S02]  /*24de0*/  SHFL.IDX P6, R14, R13, R12, R11 ;  /* 0x0000000c0d0e7389 */ /* 0x00006400000c000b */
[----:B01----:R-:W-:Y:S01]  /*24df0*/  ENDCOLLECTIVE ;  /* 0x000000000000791b */ /* 0x003fe20003800000 */
.L_x_6178:
        /* <DEDUP_REMOVED lines=15> */
.L_x_6179:
[----:B------:R-:W-:Y:S02]  /*24ef0*/  @P0 IMAD R6, R4, 0x2, R18 ;  /* 0x0000000204060824 */ /* 0x000fe400078e0212 */
[----:B------:R-:W-:Y:S02]  /*24f00*/  IMAD.MOV.U32 R13, RZ, RZ, R5 ;  /* 0x000000ffff0d7224 */ /* 0x000fe400078e0005 */
[----:B------:R-:W-:Y:S02]  /*24f10*/  IMAD.MOV.U32 R12, RZ, RZ, 0x2 ;  /* 0x00000002ff0c7424 */ /* 0x000fe400078e00ff */
[----:B------:R-:W-:-:S07]  /*24f20*/  IMAD.MOV.U32 R3, RZ, RZ, R14 ;  /* 0x000000ffff037224 */ /* 0x000fce00078e000e */
[----:B------:R-:W-:Y:S05]  /*24f30*/  WARPSYNC.COLLECTIVE R15, `(.L_x_6180) ;  /* 0x000000000f087348 */ /* 0x000fea0003c00000 */
[----:B------:R0:W1:Y:S02]  /*24f40*/  SHFL.IDX P6, R14, R13, R12, R11 ;  /* 0x0000000c0d0e7389 */ /* 0x00006400000c000b */
[----:B01----:R-:W-:Y:S01]  /*24f50*/  ENDCOLLECTIVE ;  /* 0x000000000000791b */ /* 0x003fe20003800000 */
.L_x_6180:
        /* <DEDUP_REMOVED lines=15> */
.L_x_6181:
[----:B------:R-:W-:Y:S02]  /*25050*/  @P0 IMAD R6, R4, 0x2, R18 ;  /* 0x0000000204060824 */ /* 0x000fe400078e0212 */
[----:B------:R-:W-:Y:S02]  /*25060*/  IMAD.MOV.U32 R13, RZ, RZ, R5 ;  /* 0x000000ffff0d7224 */ /* 0x000fe400078e0005 */
[----:B------:R-:W-:Y:S02]  /*25070*/  IMAD.MOV.U32 R12, RZ, RZ, 0x3 ;  /* 0x00000003ff0c7424 */ /* 0x000fe400078e00ff */
[----:B------:R-:W-:-:S07]  /*25080*/  IMAD.MOV.U32 R3, RZ, RZ, R14 ;  /* 0x000000ffff037224 */ /* 0x000fce00078e000e */
[----:B------:R-:W-:Y:S05]  /*25090*/  WARPSYNC.COLLECTIVE R15, `(.L_x_6182) ;  /* 0x000000000f087348 */ /* 0x000fea0003c00000 */
[----:B------:R0:W1:Y:S02]  /*250a0*/  SHFL.IDX P6, R14, R13, R12, R11 ;  /* 0x0000000c0d0e7389 */ /* 0x00006400000c000b */
[----:B01----:R-:W-:Y:S01]  /*250b0*/  ENDCOLLECTIVE ;  /* 0x000000000000791b */ /* 0x003fe20003800000 */
.L_x_6182:
        /* <DEDUP_REMOVED lines=10> */
.L_x_6183:
[----:B------:R-:W-:Y:S01]  /*25160*/  @!PT LDS RZ, [RZ] ;  /* 0x00000000fffff984 */ /* 0x000fe20000000800 */
[----:B------:R-:W-:Y:S01]  /*25170*/  @!PT LDS RZ, [RZ] ;  /* 0x00000000fffff984 */ /* 0x000fe20000000800 */
[----:B------:R-:W-:Y:S01]  /*25180*/  @!PT LDS RZ, [RZ] ;  /* 0x00000000fffff984 */ /* 0x000fe20000000800 */
[----:B------:R0:W-:Y:S01]  /*25190*/  @P0 LDGSTS.E.BYPASS.LTC128B.128 [R6+0x23400], desc[UR40][R2.64], !P2 ;  /* 0x2340000002060fae */ /* 0x0001e2000d101d68 */
[----:B------:R-:W-:Y:S01]  /*251a0*/  IMAD.MOV.U32 R0, RZ, RZ, R14 ;  /* 0x000000ffff007224 */ /* 0x000fe200078e000e */
[----:B------:R-:W-:Y:S06]  /*251b0*/  BRA `(.L_x_6184) ;  /* 0xffffffa800bc7947 */ /* 0x000fec000383ffff */
.L_x_6068:
        /* <DEDUP_REMOVED lines=9> */
.L_x_6185:
[C---:B------:R-:W-:Y:S01]  /*25250*/  VIADD R6, R31.reuse, 0x10 ;  /* 0x000000101f067836 */ /* 0x040fe20000000000 */
[----:B------:R-:W-:Y:S01]  /*25260*/  ISETP.GE.AND P0, PT, R31, R5, PT ;  /* 0x000000051f00720c */ /* 0x000fe20003f06270 */
[----:B------:R-:W-:Y:S02]  /*25270*/  IMAD.MOV.U32 R13, RZ, RZ, R0 ;  /* 0x000000ffff0d7224 */ /* 0x000fe400078e0000 */
[----:B------:R-:W-:-:S10]  /*25280*/  IMAD.MOV.U32 R2, RZ, RZ, R14 ;  /* 0x000000ffff027224 */ /* 0x000fd400078e000e */
[----:B------:R-:W-:Y:S05]  /*25290*/  WARPSYNC.COLLECTIVE R15, `(.L_x_6186) ;  /* 0x000000000f087348 */ /* 0x000fea0003c00000 */
[----:B------:R0:W1:Y:S02]  /*252a0*/  SHFL.IDX P6, R14, R13, R12, R11 ;  /* 0x0000000c0d0e7389 */ /* 0x00006400000c000b */
[----:B01----:R-:W-:Y:S01]  /*252b0*/  ENDCOLLECTIVE ;  /* 0x000000000000791b */ /* 0x003fe20003800000 */
.L_x_6186:
[----:B------:R-:W-:Y:S02]  /*252c0*/  IMAD.MOV.U32 R13, RZ, RZ, R4 ;  /* 0x000000ffff0d7224 */ /* 0x000fe400078e0004 */
[----:B------:R-:W-:Y:S02]  /*252d0*/  IMAD.MOV.U32 R12, RZ, RZ, 0x1 ;  /* 0x00000001ff0c7424 */ /* 0x000fe400078e00ff */
[----:B------:R-:W-:-:S07]  /*252e0*/  IMAD.MOV.U32 R3, RZ, RZ, R14 ;  /* 0x000000ffff037224 */ /* 0x000fce00078e000e */
[----:B------:R-:W-:Y:S05]  /*252f0*/  WARPSYNC.COLLECTIVE R15, `(.L_x_6187) ;  /* 0x000000000f087348 */ /* 0x000fea0003c00000 */
[----:B------:R0:W1:Y:S02]  /*25300*/  SHFL.IDX P6, R14, R13, R12, R11 ;  /* 0x0000000c0d0e7389 */ /* 0x00006400000c000b */
[----:B01----:R-:W-:Y:S01]  /*25310*/  ENDCOLLECTIVE ;  /* 0x000000000000791b */ /* 0x003fe20003800000 */
.L_x_6187:
        /* <DEDUP_REMOVED lines=15> */
.L_x_6188:
[----:B------:R-:W-:Y:S02]  /*25410*/  IMAD.MOV.U32 R13, RZ, RZ, R4 ;  /* 0x000000ffff0d7224 */ /* 0x000fe400078e0004 */
[----:B------:R-:W-:Y:S02]  /*25420*/  IMAD.MOV.U32 R12, RZ, RZ, 0x2 ;  /* 0x00000002ff0c7424 */ /* 0x000fe400078e00ff */
[----:B------:R-:W-:-:S07]  /*25430*/  IMAD.MOV.U32 R3, RZ, RZ, R14 ;  /* 0x000000ffff037224 */ /* 0x000fce00078e000e */
[----:B------:R-:W-:Y:S05]  /*25440*/  WARPSYNC.COLLECTIVE R15, `(.L_x_6189) ;  /* 0x000000000f087348 */ /* 0x000fea0003c00000 */
[----:B------:R0:W1:Y:S02]  /*25450*/  SHFL.IDX P6, R14, R13, R12, R11 ;  /* 0x0000000c0d0e7389 */ /* 0x00006400000c000b */
[----:B01----:R-:W-:Y:S01]  /*25460*/  ENDCOLLECTIVE ;  /* 0x000000000000791b */ /* 0x003fe20003800000 */
.L_x_6189:
        /* <DEDUP_REMOVED lines=16> */
.L_x_6190:
[----:B------:R-:W-:Y:S02]  /*25570*/  IMAD.MOV.U32 R13, RZ, RZ, R4 ;  /* 0x000000ffff0d7224 */ /* 0x000fe400078e0004 */
[----:B------:R-:W-:Y:S02]  /*25580*/  IMAD.MOV.U32 R12, RZ, RZ, 0x3 ;  /* 0x00000003ff0c7424 */ /* 0x000fe400078e00ff */
[----:B------:R-:W-:-:S07]  /*25590*/  IMAD.MOV.U32 R3, RZ, RZ, R14 ;  /* 0x000000ffff037224 */ /* 0x000fce00078e000e */
[----:B------:R-:W-:Y:S05]  /*255a0*/  WARPSYNC.COLLECTIVE R15, `(.L_x_6191) ;  /* 0x000000000f087348 */ /* 0x000fea0003c00000 */
[----:B------:R0:W1:Y:S02]  /*255b0*/  SHFL.IDX P6, R14, R13, R12, R11 ;  /* 0x0000000c0d0e7389 */ /* 0x00006400000c000b */
[----:B01----:R-:W-:Y:S01]  /*255c0*/  ENDCOLLECTIVE ;  /* 0x000000000000791b */ /* 0x003fe20003800000 */
.L_x_6191:
        /* <DEDUP_REMOVED lines=10> */
.L_x_6192:
[----:B------:R-:W-:Y:S01]  /*25670*/  @!PT LDS RZ, [RZ] ;  /* 0x00000000fffff984 */ /* 0x000fe20000000800 */
[----:B------:R-:W-:Y:S01]  /*25680*/  @!PT LDS RZ, [RZ] ;  /* 0x00000000fffff984 */ /* 0x000fe20000000800 */
[----:B------:R-:W-:Y:S01]  /*25690*/  @!PT LDS RZ, [RZ] ;  /* 0x00000000fffff984 */ /* 0x000fe20000000800 */
[----:B------:R1:W-:Y:S01]  /*256a0*/  @!P0 LDGSTS.E.BYPASS.LTC128B.128 [R8+0x21400], desc[UR40][R2.64], !P1 ;  /* 0x2140000002088fae */ /* 0x0003e2000c901d68 */
[----:B------:R-:W-:Y:S01]  /*256b0*/  IMAD.MOV.U32 R0, RZ, RZ, R14 ;  /* 0x000000ffff007224 */ /* 0x000fe200078e000e */
[----:B------:R-:W-:Y:S06]  /*256c0*/  BRA `(.L_x_6193) ;  /* 0xffffffac00e07947 */ /* 0x000fec000383ffff */
.L_x_6071:
[----:B0-----:R0:W1:Y:S02]  /*256d0*/  SYNCS.PHASECHK.TRANS64.TRYWAIT P0, [R18+URZ+0x28c20], R0 ;  /* 0x028c2000120075a7 */ /* 0x001064000800017f */
[----:B-1----:R-:W-:Y:S05]  /*256e0*/  @!P0 NANOSLEEP.SYNCS 0x989680 ;  /* 0x009896800000895d */ /* 0x002fea0003900000 */
[----:B------:R-:W1:Y:S02]  /*256f0*/  @!P0 SYNCS.PHASECHK.TRANS64 P0, [R18+URZ+0x28c20], R0 ;  /* 0x028c2000120085a7 */ /* 0x000e64000800007f */
[----:B-1----:R-:W-:Y:S05]  /*25700*/  @!P0 BRA `(.L_x_6071) ;  /* 0xfffffffc00f08947 */ /* 0x002fea000383ffff */
[----:B------:R-:W-:Y:S05]  /*25710*/  BRA `(.L_x_6194) ;  /* 0xffffffb0003c7947 */ /* 0x000fea000383ffff */
.L_x_6074:
[----:B0-----:R0:W1:Y:S02]  /*25720*/  SYNCS.PHASECHK.TRANS64.TRYWAIT P0, [R25+URZ+0x28c60], R0 ;  /* 0x028c6000190075a7 */ /* 0x001064000800017f */
[----:B-1----:R-:W-:Y:S05]  /*25730*/  @!P0 NANOSLEEP.SYNCS 0x989680 ;  /* 0x009896800000895d */ /* 0x002fea0003900000 */
[----:B------:R-:W1:Y:S02]  /*25740*/  @!P0 SYNCS.PHASECHK.TRANS64 P0, [R25+URZ+0x28c60], R0 ;  /* 0x028c6000190085a7 */ /* 0x000e64000800007f */
[----:B-1----:R-:W-:Y:S05]  /*25750*/  @!P0 BRA `(.L_x_6074) ;  /* 0xfffffffc00f08947 */ /* 0x002fea000383ffff */
[----:B------:R-:W-:Y:S05]  /*25760*/  BRA `(.L_x_6195) ;  /* 0xffffffb0004c7947 */ /* 0x000fea000383ffff */
.L_x_6075:
        /* <DEDUP_REMOVED lines=8> */
.L_x_6197:
[----:B------:R-:W-:Y:S05]  /*257f0*/  BSYNC B0 ;  /* 0x0000000000007941 */ /* 0x000fea0003800000 */
.L_x_6196:
        /* <DEDUP_REMOVED lines=15> */
.L_x_6198:
        /* <DEDUP_REMOVED lines=40> */
.L_x_6199:
[----:B------:R-:W-:Y:S02]  /*25b70*/  IMAD.MOV.U32 R13, RZ, RZ, R5 ;  /* 0x000000ffff0d7224 */ /* 0x000fe400078e0005 */
[----:B------:R-:W-:-:S07]  /*25b80*/  IMAD.MOV.U32 R3, RZ, RZ, R14 ;  /* 0x000000ffff037224 */ /* 0x000fce00078e000e */
[----:B------:R-:W-:Y:S05]  /*25b90*/  WARPSYNC.COLLECTIVE R15, `(.L_x_6200) ;  /* 0x000000000f087348 */ /* 0x000fea0003c00000 */
[----:B------:R0:W1:Y:S02]  /*25ba0*/  SHFL.IDX P6, R14, R13, R12, R11 ;  /* 0x0000000c0d0e7389 */ /* 0x00006400000c000b */
[----:B01----:R-:W-:Y:S01]  /*25bb0*/  ENDCOLLECTIVE ;  /* 0x000000000000791b */ /* 0x003fe20003800000 */
.L_x_6200:
        /* <DEDUP_REMOVED lines=29> */
.L_x_6201:
[----:B------:R-:W-:Y:S02]  /*25d90*/  IMAD.MOV.U32 R13, RZ, RZ, R5 ;  /* 0x000000ffff0d7224 */ /* 0x000fe400078e0005 */
[----:B------:R-:W-:-:S07]  /*25da0*/  IMAD.MOV.U32 R7, RZ, RZ, R14 ;  /* 0x000000ffff077224 */ /* 0x000fce00078e000e */
[----:B------:R-:W-:Y:S05]  /*25db0*/  WARPSYNC.COLLECTIVE R15, `(.L_x_6202) ;  /* 0x000000000f087348 */ /* 0x000fea0003c00000 */
[----:B------:R0:W1:Y:S02]  /*25dc0*/  SHFL.IDX P6, R14, R13, R12, R11 ;  /* 0x0000000c0d0e7389 */ /* 0x00006400000c000b */
[----:B01----:R-:W-:Y:S01]  /*25dd0*/  ENDCOLLECTIVE ;  /* 0x000000000000791b */ /* 0x003fe20003800000 */
.L_x_6202:
        /* <DEDUP_REMOVED lines=29> */
.L_x_6203:
[----:B------:R-:W-:Y:S02]  /*25fb0*/  IMAD.MOV.U32 R13, RZ, RZ, R5 ;  /* 0x000000ffff0d7224 */ /* 0x000fe400078e0005 */
[----:B------:R-:W-:-:S07]  /*25fc0*/  IMAD.MOV.U32 R6, RZ, RZ, R14 ;  /* 0x000000ffff067224 */ /* 0x000fce00078e000e */
[----:B------:R-:W-:Y:S05]  /*25fd0*/  WARPSYNC.COLLECTIVE R15, `(.L_x_6204) ;  /* 0x000000000f087348 */ /* 0x000fea0003c00000 */
[----:B------:R0:W1:Y:S02]  /*25fe0*/  SHFL.IDX P6, R14, R13, R12, R11 ;  /* 0x0000000c0d0e7389 */ /* 0x00006400000c000b */
[----:B01----:R-:W-:Y:S01]  /*25ff0*/  ENDCOLLECTIVE ;  /* 0x000000000000791b */ /* 0x003fe20003800000 */
.L_x_6204:
[----:B------:R-:W-:Y:S01]  /*26000*/  IMAD.MOV.U32 R2, RZ, RZ, R14 ;  /* 0x000000ffff027224 */ /* 0x000fe200078e000e */
[----:B------:R-:W-:Y:S06]  /*26010*/  BRA `(.L_x_6205) ;  /* 0xffffffac00d87947 */ /* 0x000fec000383ffff */
.L_x_6082:
[----:B0-----:R0:W1:Y:S02]  /*26020*/  SYNCS.PHASECHK.TRANS64.TRYWAIT P0, [R6+URZ+0x28c40], R20 ;  /* 0x028c4014060075a7 */ /* 0x001064000800017f */
[----:B-1----:R-:W-:Y:S05]  /*26030*/  @!P0 NANOSLEEP.SYNCS 0x989680 ;  /* 0x009896800000895d */ /* 0x002fea0003900000 */
[----:B------:R-:W1:Y:S02]  /*26040*/  @!P0 SYNCS.PHASECHK.TRANS64 P0, [R6+URZ+0x28c40], R20 ;  /* 0x028c4014060085a7 */ /* 0x000e64000800007f */
[----:B-1----:R-:W-:Y:S05]  /*26050*/  @!P0 BRA `(.L_x_6082) ;  /* 0xfffffffc00f08947 */ /* 0x002fea000383ffff */
[----:B------:R-:W-:Y:S05]  /*26060*/  BRA `(.L_x_6206) ;  /* 0xffffffb400687947 */ /* 0x000fea000383ffff */
.L_x_6083:
        /* <DEDUP_REMOVED lines=8> */
.L_x_6208:
[----:B------:R-:W-:Y:S05]  /*260f0*/  BSYNC B1 ;  /* 0x0000000000017941 */ /* 0x000fea0003800000 */
.L_x_6207:
        /* <DEDUP_REMOVED lines=9> */
.L_x_6209:
[----:B------:R-:W-:Y:S02]  /*26190*/  IMAD.MOV.U32 R13, RZ, RZ, R25 ;  /* 0x000000ffff0d7224 */ /* 0x000fe400078e0019 */
[----:B------:R-:W-:Y:S02]  /*261a0*/  IMAD.MOV.U32 R12, RZ, RZ, 0x1 ;  /* 0x00000001ff0c7424 */ /* 0x000fe400078e00ff */
[----:B------:R-:W-:-:S07]  /*261b0*/  IMAD.MOV.U32 R2, RZ, RZ, R14 ;  /* 0x000000ffff027224 */ /* 0x000fce00078e000e */
[----:B------:R-:W-:Y:S05]  /*261c0*/  WARPSYNC.COLLECTIVE R15, `(.L_x_6210) ;  /* 0x000000000f087348 */ /* 0x000fea0003c00000 */
[----:B------:R0:W1:Y:S02]  /*261d0*/  SHFL.IDX P6, R14, R13, R12, R11 ;  /* 0x0000000c0d0e7389 */ /* 0x00006400000c000b */
[----:B01----:R-:W-:Y:S01]  /*261e0*/  ENDCOLLECTIVE ;  /* 0x000000000000791b */ /* 0x003fe20003800000 */
.L_x_6210:
        /* <DEDUP_REMOVED lines=11> */
.L_x_6211:
[----:B------:R-:W-:Y:S02]  /*262a0*/  IMAD.MOV.U32 R13, RZ, RZ, R25 ;  /* 0x000000ffff0d7224 */ /* 0x000fe400078e0019 */
[----:B------:R-:W-:Y:S02]  /*262b0*/  IMAD.MOV.U32 R12, RZ, RZ, 0x2 ;  /* 0x00000002ff0c7424 */ /* 0x000fe400078e00ff */
[----:B------:R-:W-:-:S07]  /*262c0*/  IMAD.MOV.U32 R2, RZ, RZ, R14 ;  /* 0x000000ffff027224 */ /* 0x000fce00078e000e */
[----:B------:R-:W-:Y:S05]  /*262d0*/  WARPSYNC.COLLECTIVE R15, `(.L_x_6212) ;  /* 0x000000000f087348 */ /* 0x000fea0003c00000 */
[----:B------:R0:W1:Y:S02]  /*262e0*/  SHFL.IDX P6, R14, R13, R12, R11 ;  /* 0x0000000c0d0e7389 */ /* 0x00006400000c000b */
[----:B01----:R-:W-:Y:S01]  /*262f0*/  ENDCOLLECTIVE ;  /* 0x000000000000791b */ /* 0x003fe20003800000 */
.L_x_6212:
        /* <DEDUP_REMOVED lines=11> */
.L_x_6213:
[----:B------:R-:W-:Y:S02]  /*263b0*/  IMAD.MOV.U32 R13, RZ, RZ, R25 ;  /* 0x000000ffff0d7224 */ /* 0x000fe400078e0019 */
[----:B------:R-:W-:Y:S02]  /*263c0*/  IMAD.MOV.U32 R12, RZ, RZ, 0x3 ;  /* 0x00000003ff0c7424 */ /* 0x000fe400078e00ff */
[----:B------:R-:W-:-:S07]  /*263d0*/  IMAD.MOV.U32 R2, RZ, RZ, R14 ;  /* 0x000000ffff027224 */ /* 0x000fce00078e000e */
[----:B------:R-:W-:Y:S05]  /*263e0*/  WARPSYNC.COLLECTIVE R15, `(.L_x_6214) ;  /* 0x000000000f087348 */ /* 0x000fea0003c00000 */
[----:B------:R0:W1:Y:S02]  /*263f0*/  SHFL.IDX P6, R14, R13, R12, R11 ;  /* 0x0000000c0d0e7389 */ /* 0x00006400000c000b */
[----:B01----:R-:W-:Y:S01]  /*26400*/  ENDCOLLECTIVE ;  /* 0x000000000000791b */ /* 0x003fe20003800000 */
.L_x_6214:
        /* <DEDUP_REMOVED lines=11> */
.L_x_6215:
[----:B------:R-:W-:Y:S01]  /*264c0*/  IMAD.MOV.U32 R2, RZ, RZ, R14 ;  /* 0x000000ffff027224 */ /* 0x000fe200078e000e */
[----:B------:R-:W-:Y:S06]  /*264d0*/  BRA `(.L_x_6216) ;  /* 0xffffffb000f07947 */ /* 0x000fec000383ffff */
.L_x_6088:
[----:B---3--:R3:W4:Y:S02]  /*264e0*/  SYNCS.PHASECHK.TRANS64.TRYWAIT P0, [R6+URZ+0x28c60], R20 ;  /* 0x028c6014060075a7 */ /* 0x008724000800017f */
[----:B----4-:R-:W-:Y:S05]  /*264f0*/  @!P0 NANOSLEEP.SYNCS 0x989680 ;  /* 0x009896800000895d */ /* 0x010fea0003900000 */
[----:B------:R-:W4:Y:S02]  /*26500*/  @!P0 SYNCS.PHASECHK.TRANS64 P0, [R6+URZ+0x28c60], R20 ;  /* 0x028c6014060085a7 */ /* 0x000f24000800007f */
[----:B----4-:R-:W-:Y:S05]  /*26510*/  @!P0 BRA `(.L_x_6088) ;  /* 0xfffffffc00f08947 */ /* 0x010fea000383ffff */
[----:B------:R-:W-:Y:S05]  /*26520*/  BRA `(.L_x_6217) ;  /* 0xffffffb400407947 */ /* 0x000fea000383ffff */
.L_x_6089:
        /* <DEDUP_REMOVED lines=8> */
.L_x_6219:
[----:B------:R-:W-:Y:S05]  /*265b0*/  BSYNC B1 ;  /* 0x0000000000017941 */ /* 0x000fea0003800000 */
.L_x_6218:
        /* <DEDUP_REMOVED lines=13> */
.L_x_6220:
        /* <DEDUP_REMOVED lines=17> */
.L_x_6221:
        /* <DEDUP_REMOVED lines=16> */
.L_x_6222:
        /* <DEDUP_REMOVED lines=19> */
.L_x_6223:
        /* <DEDUP_REMOVED lines=14> */
.L_x_6224:
        /* <DEDUP_REMOVED lines=16> */
.L_x_6225:
        /* <DEDUP_REMOVED lines=14> */
.L_x_6226:
[----:B------:R-:W-:Y:S05]  /*26c90*/  BRA `(.L_x_6227) ;  /* 0xffffffb000a47947 */ /* 0x000fea000383ffff */
.L_x_6097:
[----:B------:R-:W-:Y:S01]  /*26ca0*/  BSSY B0, `(.L_x_6228) ;  /* 0x0000008000007945 */ /* 0x000fe20003800000 */
[----:B------:R-:W-:Y:S02]  /*26cb0*/  IMAD.MOV.U32 R13, RZ, RZ, R24 ;  /* 0x000000ffff0d7224 */ /* 0x000fe400078e0018 */
[----:B------:R-:W-:Y:S02]  /*26cc0*/  IMAD.MOV.U32 R12, RZ, RZ, RZ ;  /* 0x000000ffff0c7224 */ /* 0x000fe400078e00ff */
[----:B------:R-:W-:Y:S02]  /*26cd0*/  IMAD.MOV.U32 R11, RZ, RZ, 0x1f ;  /* 0x0000001fff0b7424 */ /* 0x000fe400078e00ff */
[----:B------:R-:W-:-:S07]  /*26ce0*/  IMAD.MOV.U32 R15, RZ, RZ, -0x1 ;  /* 0xffffffffff0f7424 */ /* 0x000fce00078e00ff */
[----:B0123--:R-:W-:Y:S05]  /*26cf0*/  WARPSYNC.COLLECTIVE R15, `(.L_x_6229) ;  /* 0x000000000f087348 */ /* 0x00ffea0003c00000 */
[----:B-1----:R1:W4:Y:S02]  /*26d00*/  SHFL.IDX P6, R14, R13, R12, R11 ;  /* 0x0000000c0d0e7389 */ /* 0x00232400000c000b */
[----:B01234-:R-:W-:Y:S01]  /*26d10*/  ENDCOLLECTIVE ;  /* 0x000000000000791b */ /* 0x01ffe20003800000 */
.L_x_6229:
[----:B------:R-:W-:Y:S05]  /*26d20*/  BSYNC B0 ;  /* 0x0000000000007941 */ /* 0x000fea0003800000 */
.L_x_6228:
        /* <DEDUP_REMOVED lines=9> */
.L_x_6230:
[----:B------:R-:W-:Y:S02]  /*26dc0*/  ULDC UR4, c[0x0][0xc3c] ;  /* 0x00030f0000047ab9 */ /* 0x000fe40000000800 */
[----:B------:R-:W-:-:S13]  /*26dd0*/  ISETP.GE.OR P1, PT, R9, UR4, !P0 ;  /* 0x0000000409007c0c */ /* 0x000fda000c726670 */
[----:B------:R-:W0:Y:S08]  /*26de0*/  @!P1 LDC.64 R2, c[0x0][0xc80] ;  /* 0x00032000ff029b82 */ /* 0x000e300000000a00 */
[----:B------:R-:W1:Y:S01]  /*26df0*/  @!P1 LDC.64 R4, c[0x0][0xc78] ;  /* 0x00031e00ff049b82 */ /* 0x000e620000000a00 */
[----:B------:R-:W-:Y:S01]  /*26e00*/  CS2R R24, SRZ ;  /* 0x0000000000187805 */ /* 0x000fe2000001ff00 */
        /* <DEDUP_REMOVED lines=18> */
.L_x_6231:
[----:B------:R-:W-:Y:S01]  /*26f30*/  IMAD.MOV.U32 R12, RZ, RZ, 0x2 ;  /* 0x00000002ff0c7424 */ /* 0x000fe200078e00ff */
[----:B------:R-:W-:-:S05]  /*26f40*/  SEL R4, R14, RZ, P1 ;  /* 0x000000ff0e047207 */ /* 0x000fca0000800000 */
[----:B------:R-:W-:-:S04]  /*26f50*/  IMAD.IADD R4, R13, 0x1, R4 ;  /* 0x000000010d047824 */ /* 0x000fc800078e0204 */
[----:B------:R-:W-:-:S07]  /*26f60*/  IMAD.MOV.U32 R13, RZ, RZ, R4 ;  /* 0x000000ffff0d7224 */ /* 0x000fce00078e0004 */
[----:B------:R-:W-:Y:S05]  /*26f70*/  WARPSYNC.COLLECTIVE R15, `(.L_x_6232) ;  /* 0x000000000f087348 */ /* 0x000fea0003c00000 */
[----:B------:R0:W1:Y:S02]  /*26f80*/  SHFL.UP P6, R14, R13, R12, R11 ;  /* 0x0400000c0d0e7389 */ /* 0x00006400000c000b */
[----:B01----:R-:W-:Y:S01]  /*26f90*/  ENDCOLLECTIVE ;  /* 0x000000000000791b */ /* 0x003fe20003800000 */
.L_x_6232:
[----:B------:R-:W-:Y:S01]  /*26fa0*/  IMAD.MOV.U32 R12, RZ, RZ, 0x4 ;  /* 0x00000004ff0c7424 */ /* 0x000fe200078e00ff */
[----:B------:R-:W-:-:S05]  /*26fb0*/  SEL R3, R14, RZ, P2 ;  /* 0x000000ff0e037207 */ /* 0x000fca0001000000 */
[----:B------:R-:W-:-:S04]  /*26fc0*/  IMAD.IADD R2, R4, 0x1, R3 ;  /* 0x0000000104027824 */ /* 0x000fc800078e0203 */
[----:B------:R-:W-:-:S07]  /*26fd0*/  IMAD.MOV.U32 R13, RZ, RZ, R2 ;  /* 0x000000ffff0d7224 */ /* 0x000fce00078e0002 */
[----:B------:R-:W-:Y:S05]  /*26fe0*/  WARPSYNC.COLLECTIVE R15, `(.L_x_6233) ;  /* 0x000000000f087348 */ /* 0x000fea0003c00000 */
[----:B------:R0:W1:Y:S02]  /*26ff0*/  SHFL.UP P6, R14, R13, R12, R11 ;  /* 0x0400000c0d0e7389 */ /* 0x00006400000c000b */
[----:B01----:R-:W-:Y:S01]  /*27000*/  ENDCOLLECTIVE ;  /* 0x000000000000791b */ /* 0x003fe20003800000 */
.L_x_6233:
[----:B------:R-:W-:Y:S01]  /*27010*/  IMAD.MOV.U32 R12, RZ, RZ, 0x8 ;  /* 0x00000008ff0c7424 */ /* 0x000fe200078e00ff */
[----:B------:R-:W-:-:S05]  /*27020*/  SEL R3, R14, RZ, P3 ;  /* 0x000000ff0e037207 */ /* 0x000fca0001800000 */
[----:B------:R-:W-:-:S04]  /*27030*/  IMAD.IADD R3, R2, 0x1, R3 ;  /* 0x0000000102037824 */ /* 0x000fc800078e0203 */
[----:B------:R-:W-:-:S07]  /*27040*/  IMAD.MOV.U32 R13, RZ, RZ, R3 ;  /* 0x000000ffff0d7224 */ /* 0x000fce00078e0003 */
[----:B------:R-:W-:Y:S05]  /*27050*/  WARPSYNC.COLLECTIVE R15, `(.L_x_6234) ;  /* 0x000000000f087348 */ /* 0x000fea0003c00000 */
[----:B------:R0:W1:Y:S02]  /*27060*/  SHFL.UP P6, R14, R13, R12, R11 ;  /* 0x0400000c0d0e7389 */ /* 0x00006400000c000b */
[----:B01----:R-:W-:Y:S01]  /*27070*/  ENDCOLLECTIVE ;  /* 0x000000000000791b */ /* 0x003fe20003800000 */
.L_x_6234:
[----:B------:R-:W-:Y:S01]  /*27080*/  IMAD.MOV.U32 R12, RZ, RZ, 0x10 ;  /* 0x00000010ff0c7424 */ /* 0x000fe200078e00ff */
[----:B------:R-:W-:-:S05]  /*27090*/  SEL R4, R14, RZ, P4 ;  /* 0x000000ff0e047207 */ /* 0x000fca0002000000 */
[----:B------:R-:W-:-:S04]  /*270a0*/  IMAD.IADD R4, R3, 0x1, R4 ;  /* 0x0000000103047824 */ /* 0x000fc800078e0204 */
[----:B------:R-:W-:-:S07]  /*270b0*/  IMAD.MOV.U32 R13, RZ, RZ, R4 ;  /* 0x000000ffff0d7224 */ /* 0x000fce00078e0004 */
[----:B------:R-:W-:Y:S05]  /*270c0*/  WARPSYNC.COLLECTIVE R15, `(.L_x_6235) ;  /* 0x000000000f087348 */ /* 0x000fea0003c00000 */
[----:B------:R0:W1:Y:S02]  /*270d0*/  SHFL.UP P6, R14, R13, R12, R11 ;  /* 0x0400000c0d0e7389 */ /* 0x00006400000c000b */
[----:B01----:R-:W-:Y:S01]  /*270e0*/  ENDCOLLECTIVE ;  /* 0x000000000000791b */ /* 0x003fe20003800000 */
.L_x_6235:
        /* <DEDUP_REMOVED lines=8> */
.L_x_6236:
[----:B------:R-:W-:Y:S05]  /*27170*/  BRA `(.L_x_6237) ;  /* 0xffffffb400407947 */ /* 0x000fea000383ffff */
.L_x_6100:
[----:B------:R-:W-:Y:S01]  /*27180*/  BSSY B0, `(.L_x_6238) ;  /* 0x0000007000007945 */ /* 0x000fe20003800000 */
[----:B------:R-:W-:Y:S02]  /*27190*/  IMAD.MOV.U32 R12, RZ, RZ, 0x1 ;  /* 0x00000001ff0c7424 */ /* 0x000fe400078e00ff */
[----:B------:R-:W-:Y:S02]  /*271a0*/  IMAD.MOV.U32 R11, RZ, RZ, RZ ;  /* 0x000000ffff0b7224 */ /* 0x000fe400078e00ff */
[----:B------:R-:W-:-:S07]  /*271b0*/  IMAD.MOV.U32 R15, RZ, RZ, -0x1 ;  /* 0xffffffffff0f7424 */ /* 0x000fce00078e00ff */
[----:B------:R-:W-:Y:S05]  /*271c0*/  WARPSYNC.COLLECTIVE R15, `(.L_x_6239) ;  /* 0x000000000f087348 */ /* 0x000fea0003c00000 */
[----:B------:R0:W1:Y:S02]  /*271d0*/  SHFL.UP P6, R14, R13, R12, R11 ;  /* 0x0400000c0d0e7389 */ /* 0x00006400000c000b */
[----:B01----:R-:W-:Y:S01]  /*271e0*/  ENDCOLLECTIVE ;  /* 0x000000000000791b */ /* 0x003fe20003800000 */
.L_x_6239:
[----:B------:R-:W-:Y:S05]  /*271f0*/  BSYNC B0 ;  /* 0x0000000000007941 */ /* 0x000fea0003800000 */
.L_x_6238:
        /* <DEDUP_REMOVED lines=8> */
.L_x_6240:
[----:B------:R-:W-:Y:S01]  /*27280*/  IMAD.MOV.U32 R12, RZ, RZ, 0x4 ;  /* 0x00000004ff0c7424 */ /* 0x000fe200078e00ff */
[----:B------:R-:W-:-:S05]  /*27290*/  SEL R2, R14, RZ, P2 ;  /* 0x000000ff0e027207 */ /* 0x000fca0001000000 */
[----:B------:R-:W-:-:S04]  /*272a0*/  IMAD.IADD R2, R13, 0x1, R2 ;  /* 0x000000010d027824 */ /* 0x000fc800078e0202 */
[----:B------:R-:W-:-:S07]  /*272b0*/  IMAD.MOV.U32 R13, RZ, RZ, R2 ;  /* 0x000000ffff0d7224 */ /* 0x000fce00078e0002 */
[----:B------:R-:W-:Y:S05]  /*272c0*/  WARPSYNC.COLLECTIVE R15, `(.L_x_6241) ;  /* 0x000000000f087348 */ /* 0x000fea0003c00000 */
[----:B------:R0:W1:Y:S02]  /*272d0*/  SHFL.UP P6, R14, R13, R12, R11 ;  /* 0x0400000c0d0e7389 */ /* 0x00006400000c000b */
[----:B01----:R-:W-:Y:S01]  /*272e0*/  ENDCOLLECTIVE ;  /* 0x000000000000791b */ /* 0x003fe20003800000 */
.L_x_6241:
[----:B------:R-:W-:Y:S01]  /*272f0*/  IMAD.MOV.U32 R12, RZ, RZ, 0x8 ;  /* 0x00000008ff0c7424 */ /* 0x000fe200078e00ff */
[----:B------:R-:W-:-:S05]  /*27300*/  SEL R3, R14, RZ, P3 ;  /* 0x000000ff0e037207 */ /* 0x000fca0001800000 */
[----:B------:R-:W-:-:S04]  /*27310*/  IMAD.IADD R3, R2, 0x1, R3 ;  /* 0x0000000102037824 */ /* 0x000fc800078e0203 */
[----:B------:R-:W-:-:S07]  /*27320*/  IMAD.MOV.U32 R13, RZ, RZ, R3 ;  /* 0x000000ffff0d7224 */ /* 0x000fce00078e0003 */
[----:B------:R-:W-:Y:S05]  /*27330*/  WARPSYNC.COLLECTIVE R15, `(.L_x_6242) ;  /* 0x000000000f087348 */ /* 0x000fea0003c00000 */
[----:B------:R0:W1:Y:S02]  /*27340*/  SHFL.UP P6, R14, R13, R12, R11 ;  /* 0x0400000c0d0e7389 */ /* 0x00006400000c000b */
[----:B01----:R-:W-:Y:S01]  /*27350*/  ENDCOLLECTIVE ;  /* 0x000000000000791b */ /* 0x003fe20003800000 */
.L_x_6242:
[----:B------:R-:W-:Y:S01]  /*27360*/  IMAD.MOV.U32 R12, RZ, RZ, 0x10 ;  /* 0x00000010ff0c7424 */ /* 0x000fe200078e00ff */
[----:B------:R-:W-:-:S05]  /*27370*/  SEL R4, R14, RZ, P4 ;  /* 0x000000ff0e047207 */ /* 0x000fca0002000000 */
[----:B------:R-:W-:-:S04]  /*27380*/  IMAD.IADD R4, R3, 0x1, R4 ;  /* 0x0000000103047824 */ /* 0x000fc800078e0204 */
[----:B------:R-:W-:-:S07]  /*27390*/  IMAD.MOV.U32 R13, RZ, RZ, R4 ;  /* 0x000000ffff0d7224 */ /* 0x000fce00078e0004 */
[----:B------:R-:W-:Y:S05]  /*273a0*/  WARPSYNC.COLLECTIVE R15, `(.L_x_6243) ;  /* 0x000000000f087348 */ /* 0x000fea0003c00000 */
[----:B------:R0:W1:Y:S02]  /*273b0*/  SHFL.UP P6, R14, R13, R12, R11 ;  /* 0x0400000c0d0e7389 */ /* 0x00006400000c000b */
[----:B01----:R-:W-:Y:S01]  /*273c0*/  ENDCOLLECTIVE ;  /* 0x000000000000791b */ /* 0x003fe20003800000 */
.L_x_6243:
        /* <DEDUP_REMOVED lines=8> */
.L_x_6244:
[----:B------:R-:W-:Y:S05]  /*27450*/  BRA `(.L_x_6245) ;  /* 0xffffffb4002c7947 */ /* 0x000fea000383ffff */
.L_x_6102:
[----:B------:R-:W-:Y:S01]  /*27460*/  BSSY B0, `(.L_x_6246) ;  /* 0x0000006000007945 */ /* 0x000fe20003800000 */
[----:B------:R-:W-:Y:S01]  /*27470*/  PLOP3.LUT P6, PT, P6, PT, PT, 0x8, 0x0 ;  /* 0x000000000000781c */ /* 0x000fe200037ce170 */
[----:B------:R-:W-:-:S12]  /*27480*/  IMAD.MOV.U32 R15, RZ, RZ, -0x1 ;  /* 0xffffffffff0f7424 */ /* 0x000fd800078e00ff */
[----:B0-----:R-:W-:Y:S05]  /*27490*/  WARPSYNC.COLLECTIVE R15, `(.L_x_6247) ;  /* 0x000000000f087348 */ /* 0x001fea0003c00000 */
[----:B------:R-:W-:Y:S01]  /*274a0*/  VOTE.ANY R14, PT, P6 ;  /* 0x00000000000e7806 */ /* 0x000fe200030e0100 */
[----:B0-----:R-:W-:Y:S06]  /*274b0*/  ENDCOLLECTIVE ;  /* 0x000000000000791b */ /* 0x001fec0003800000 */
.L_x_6247:
[----:B------:R-:W-:Y:S05]  /*274c0*/  BSYNC B0 ;  /* 0x0000000000007941 */ /* 0x000fea0003800000 */
.L_x_6246:
[----:B------:R-:W-:Y:S02]  /*274d0*/  IMAD.MOV.U32 R3, RZ, RZ, R14 ;  /* 0x000000ffff037224 */ /* 0x000fe400078e000e */
[----:B------:R-:W-:Y:S02]  /*274e0*/  IMAD.MOV.U32 R13, RZ, RZ, R25 ;  /* 0x000000ffff0d7224 */ /* 0x000fe400078e0019 */
[----:B------:R-:W0:Y:S01]  /*274f0*/  POPC R7, R3 ;  /* 0x0000000300077309 */ /* 0x000e220000000000 */
[----:B------:R-:W-:Y:S02]  /*27500*/  IMAD.MOV.U32 R11, RZ, RZ, 0x1f ;  /* 0x0000001fff0b7424 */ /* 0x000fe400078e00ff */
[----:B------:R-:W-:Y:S02]  /*27510*/  IMAD.MOV.U32 R15, RZ, RZ, -0x1 ;  /* 0xffffffffff0f7424 */ /* 0x000fe400078e00ff */
[----:B0-----:R-:W-:Y:S02]  /*27520*/  IMAD.MOV.U32 R12, RZ, RZ, R7 ;  /* 0x000000ffff0c7224 */ /* 0x001fe400078e0007 */
[----:B------:R-:W-:-:S07]  /*27530*/  IMAD.IADD R27, R7, 0x1, R27 ;  /* 0x00000001071b7824 */ /* 0x000fce00078e021b */
[----:B------:R-:W-:Y:S05]  /*27540*/  WARPSYNC.COLLECTIVE R15, `(.L_x_6248) ;  /* 0x000000000f087348 */ /* 0x000fea0003c00000 */
[----:B------:R0:W1:Y:S02]  /*27550*/  SHFL.IDX P6, R14, R13, R12, R11 ;  /* 0x0000000c0d0e7389 */ /* 0x00006400000c000b */
[----:B01----:R-:W-:Y:S01]  /*27560*/  ENDCOLLECTIVE ;  /* 0x000000000000791b */ /* 0x003fe20003800000 */
.L_x_6248:
[----:B------:R-:W-:Y:S02]  /*27570*/  IMAD.MOV.U32 R13, RZ, RZ, R5 ;  /* 0x000000ffff0d7224 */ /* 0x000fe400078e0005 */
[----:B------:R-:W-:-:S07]  /*27580*/  IMAD.MOV.U32 R25, RZ, RZ, R14 ;  /* 0x000000ffff197224 */ /* 0x000fce00078e000e */
[----:B------:R-:W-:Y:S05]  /*27590*/  WARPSYNC.COLLECTIVE R15, `(.L_x_6249) ;  /* 0x000000000f087348 */ /* 0x000fea0003c00000 */
[----:B------:R0:W1:Y:S02]  /*275a0*/  SHFL.IDX P6, R14, R13, R12, R11 ;  /* 0x0000000c0d0e7389 */ /* 0x00006400000c000b */
[----:B01----:R-:W-:Y:S01]  /*275b0*/  ENDCOLLECTIVE ;  /* 0x000000000000791b */ /* 0x003fe20003800000 */
.L_x_6249:
[----:B------:R-:W-:Y:S01]  /*275c0*/  IMAD.MOV.U32 R5, RZ, RZ, R14 ;  /* 0x000000ffff057224 */ /* 0x000fe200078e000e */
[----:B------:R-:W-:Y:S06]  /*275d0*/  BRA `(.L_x_6250) ;  /* 0xffffffb4000c7947 */ /* 0x000fec000383ffff */
.L_x_6104:
[----:B------:R-:W-:Y:S01]  /*275e0*/  BSSY B0, `(.L_x_6251) ;  /* 0x0000007000007945 */ /* 0x000fe20003800000 */
[----:B------:R-:W-:Y:S02]  /*275f0*/  IMAD.MOV.U32 R13, RZ, RZ, R2 ;  /* 0x000000ffff0d7224 */ /* 0x000fe400078e0002 */
[----:B------:R-:W-:Y:S02]  /*27600*/  IMAD.MOV.U32 R11, RZ, RZ, 0x1f ;  /* 0x0000001fff0b7424 */ /* 0x000fe400078e00ff */
[----:B------:R-:W-:-:S07]  /*27610*/  IMAD.MOV.U32 R15, RZ, RZ, -0x1 ;  /* 0xffffffffff0f7424 */ /* 0x000fce00078e00ff */
[----:B0123--:R-:W-:Y:S05]  /*27620*/  WARPSYNC.COLLECTIVE R15, `(.L_x_6252) ;  /* 0x000000000f087348 */ /* 0x00ffea0003c00000 */
[----:B------:R4:W0:Y:S02]  /*27630*/  SHFL.IDX P6, R14, R13, R12, R11 ;  /* 0x0000000c0d0e7389 */ /* 0x00082400000c000b */
[----:B01234-:R-:W-:Y:S01]  /*27640*/  ENDCOLLECTIVE ;  /* 0x000000000000791b */ /* 0x01ffe20003800000 */
.L_x_6252:
[----:B------:R-:W-:Y:S05]  /*27650*/  BSYNC B0 ;  /* 0x0000000000007941 */ /* 0x000fea0003800000 */
.L_x_6251:
[----:B------:R-:W-:Y:S01]  /*27660*/  IMAD.MOV.U32 R24, RZ, RZ, R14 ;  /* 0x000000ffff187224 */ /* 0x000fe200078e000e */
[----:B------:R-:W-:Y:S06]  /*27670*/  BRA `(.L_x_6103) ;  /* 0xffffffb000fc7947 */ /* 0x000fec000383ffff */
.L_x_6110:
[----:B0-----:R0:W1:Y:S02]  /*27680*/  SYNCS.PHASECHK.TRANS64.TRYWAIT P0, [R7+URZ+0x28c20], R0 ;  /* 0x028c2000070075a7 */ /* 0x001064000800017f */
[----:B-1----:R-:W-:Y:S05]  /*27690*/  @!P0 NANOSLEEP.SYNCS 0x989680 ;  /* 0x009896800000895d */ /* 0x002fea0003900000 */
[----:B------:R-:W1:Y:S02]  /*276a0*/  @!P0 SYNCS.PHASECHK.TRANS64 P0, [R7+URZ+0x28c20], R0 ;  /* 0x028c2000070085a7 */ /* 0x000e64000800007f */
[----:B-1----:R-:W-:Y:S05]  /*276b0*/  @!P0 BRA `(.L_x_6110) ;  /* 0xfffffffc00f08947 */ /* 0x002fea000383ffff */
[----:B------:R-:W-:Y:S05]  /*276c0*/  BRA `(.L_x_6253) ;  /* 0xffffffbc00547947 */ /* 0x000fea000383ffff */
.L_x_6111:
        /* <DEDUP_REMOVED lines=11> */
.L_x_6255:
[----:B------:R-:W-:Y:S05]  /*27780*/  BSYNC B0 ;  /* 0x0000000000007941 */ /* 0x000fea0003800000 */
.L_x_6254:
[----:B------:R-:W-:Y:S05]  /*27790*/  BRA `(.L_x_6256) ;  /* 0xffffffbc003c7947 */ /* 0x000fea000383ffff */
.L_x_6112:
[----:B------:R-:W-:Y:S01]  /*277a0*/  BSSY B0, `(.L_x_6257) ;  /* 0x0000006000007945 */ /* 0x000fe20003800000 */
[----:B------:R-:W-:-:S07]  /*277b0*/  IMAD.MOV.U32 R15, RZ, RZ, -0x1 ;  /* 0xffffffffff0f7424 */ /* 0x000fce00078e00ff */
[----:B0-234-:R-:W-:Y:S05]  /*277c0*/  WARPSYNC.COLLECTIVE R15, `(.L_x_6258) ;  /* 0x000000000f0c7348 */ /* 0x01dfea0003c00000 */
[----:B------:R-:W-:Y:S02]  /*277d0*/  ELECT P6, UR62, PT ;  /* 0x00000000003e782f */ /* 0x000fe400038c0000 */
[----:B------:R-:W-:Y:S01]  /*277e0*/  MOV R14, UR62 ;  /* 0x0000003e000e7c02 */ /* 0x000fe20008000f00 */
[----:B0-234-:R-:W-:Y:S10]  /*277f0*/  ENDCOLLECTIVE ;  /* 0x000000000000791b */ /* 0x01dff40003800000 */
.L_x_6258:
[----:B------:R-:W-:Y:S05]  /*27800*/  BSYNC B0 ;  /* 0x0000000000007941 */ /* 0x000fea0003800000 */
.L_x_6257:
[----:B------:R-:W-:Y:S05]  /*27810*/  BRA `(.L_x_6259) ;  /* 0xffffffbc00307947 */ /* 0x000fea000383ffff */
.L_x_6114:
[----:B0-----:R0:W1:Y:S02]  /*27820*/  SYNCS.PHASECHK.TRANS64.TRYWAIT P1, [R5+URZ+0x28c40], R0 ;  /* 0x028c4000050075a7 */ /* 0x001064000802017f */
[----:B-1----:R-:W-:Y:S05]  /*27830*/  @!P1 NANOSLEEP.SYNCS 0x989680 ;  /* 0x009896800000995d */ /* 0x002fea0003900000 */
[----:B------:R-:W1:Y:S02]  /*27840*/  @!P1 SYNCS.PHASECHK.TRANS64 P1, [R5+URZ+0x28c40], R0 ;  /* 0x028c4000050095a7 */ /* 0x000e64000802007f */
[----:B-1----:R-:W-:Y:S05]  /*27850*/  @!P1 BRA `(.L_x_6114) ;  /* 0xfffffffc00f09947 */ /* 0x002fea000383ffff */
[----:B------:R-:W-:Y:S05]  /*27860*/  BRA `(.L_x_6260) ;  /* 0xffffffbc00507947 */ /* 0x000fea000383ffff */
.L_x_6116:
[----:B-1----:R1:W0:Y:S02]  /*27870*/  SYNCS.PHASECHK.TRANS64.TRYWAIT P1, [R3+URZ+0x28c40], R2 ;  /* 0x028c4002030075a7 */ /* 0x002224000802017f */
[----:B0-----:R-:W-:Y:S05]  /*27880*/  @!P1 NANOSLEEP.SYNCS 0x989680 ;  /* 0x009896800000995d */ /* 0x001fea0003900000 */
[----:B------:R-:W0:Y:S02]  /*27890*/  @!P1 SYNCS.PHASECHK.TRANS64 P1, [R3+URZ+0x28c40], R2 ;  /* 0x028c4002030095a7 */ /* 0x000e24000802007f */
[----:B0-----:R-:W-:Y:S05]  /*278a0*/  @!P1 BRA `(.L_x_6116) ;  /* 0xfffffffc00f09947 */ /* 0x001fea000383ffff */
[----:B------:R-:W-:Y:S05]  /*278b0*/  BRA `(.L_x_6261) ;  /* 0xffffffbc005c7947 */ /* 0x000fea000383ffff */
.L_x_6118:
[----:B------:R0:W0:Y:S02]  /*278c0*/  SYNCS.PHASECHK.TRANS64.TRYWAIT P1, [R5+URZ+0x28c60], R0 ;  /* 0x028c6000050075a7 */ /* 0x000024000802017f */
[----:B0-----:R-:W-:Y:S05]  /*278d0*/  @!P1 NANOSLEEP.SYNCS 0x989680 ;  /* 0x009896800000995d */ /* 0x001fea0003900000 */
[----:B------:R-:W0:Y:S02]  /*278e0*/  @!P1 SYNCS.PHASECHK.TRANS64 P1, [R5+URZ+0x28c60], R0 ;  /* 0x028c6000050095a7 */ /* 0x000e24000802007f */
[----:B0-----:R-:W-:Y:S05]  /*278f0*/  @!P1 BRA `(.L_x_6118) ;  /* 0xfffffffc00f09947 */ /* 0x001fea000383ffff */
[----:B------:R-:W-:Y:S05]  /*27900*/  BRA `(.L_x_6262) ;  /* 0xffffffbc00587947 */ /* 0x000fea000383ffff */
.L_x_6263:
        /* <DEDUP_REMOVED lines=15> */
.L_x_15752:


//--------------------- .text._ZN7cutlass13device_kernelIN5flash11enable_sm90INS1_16FlashAttnFwdSm90INS1_25CollectiveMainloopFwdSm90ILi2EN4cute5tupleIJNS5_1CILi1EEES8_S8_EEENS6_IJNS7_ILi64EEESA_SA_EEELi512ENS_10bfloat16_tEfNS_4arch4Sm90ELb0ELb1ELb1ELb1ELb1ELb0ELb1ELb0ELb0ELb1ELb1ELb0EEENS1_21CollectiveEpilogueFwdINS6_IJSA_NS7_ILi512EEESA_EEES9_SC_SE_Li256ELb1ELb1ELb1ELb0EEENS1_36VarlenDynamicPersistentTileSchedulerILi64ELi64ELi256ELi128ELb1ELb1ELb1ELb1ELb0ELb1EEEEEEEEEvNT_6ParamsE --------------------------
	.section	.text._ZN7cutlass13device_kernelIN5flash11enable_sm90INS1_16FlashAttnFwdSm90INS1_25CollectiveMainloopFwdSm90ILi2EN4cute5tupleIJNS5_1CILi1EEES8_S8_EEENS6_IJNS7_ILi64EEESA_SA_EEELi512ENS_10bfloat16_tEfNS_4arch4Sm90ELb0ELb1ELb1ELb1ELb1ELb0ELb1ELb0ELb0ELb1ELb1ELb0EEENS1_21CollectiveEpilogueFwdINS6_IJSA_NS7_ILi512EEESA_EEES9_SC_SE_Li256ELb1ELb1ELb1ELb0EEENS1_36VarlenDynamicPersistentTileSchedulerILi64ELi64ELi256ELi128ELb1ELb1ELb1ELb1ELb0ELb1EEEEEEEEEvNT_6ParamsE,"ax",@progbits
	.align	128
.text._ZN7cutlass13device_kernelIN5flash11enable_sm90INS1_16FlashAttnFwdSm90INS1_25CollectiveMainloopFwdSm90ILi2EN4cute5tupleIJNS5_1CILi1EEES8_S8_EEENS6_IJNS7_ILi64EEESA_SA_EEELi512ENS_10bfloat16_tEfNS_4arch4Sm90ELb0ELb1ELb1ELb1ELb1ELb0ELb1ELb0ELb0ELb1ELb1ELb0EEENS1_21CollectiveEpilogueFwdINS6_IJSA_NS7_ILi512EEESA_EEES9_SC_SE_Li256ELb1ELb1ELb1ELb0EEENS1_36VarlenDynamicPersistentTileSchedulerILi64ELi64ELi256ELi128ELb1ELb1ELb1ELb1ELb0ELb1EEEEEEEEEvNT_6ParamsE:
        .type           _ZN7cutlass13device_kernelIN5flash11enable_sm90INS1_16FlashAttnFwdSm90INS1_25CollectiveMainloopFwdSm90ILi2EN4cute5tupleIJNS5_1CILi1EEES8_S8_EEENS6_IJNS7_ILi64EEESA_SA_EEELi512ENS_10bfloat16_tEfNS_4arch4Sm90ELb0ELb1ELb1ELb1ELb1ELb0ELb1ELb0ELb0ELb1ELb1ELb0EEENS1_21CollectiveEpilogueFwdINS6_IJSA_NS7_ILi512EEESA_EEES9_SC_SE_Li256ELb1ELb1ELb1ELb0EEENS1_36VarlenDynamicPersistentTileSchedulerILi64ELi64ELi256ELi128ELb1ELb1ELb1ELb1ELb0ELb1EEEEEEEEEvNT_6ParamsE,@function
        .size           _ZN7cutlass13device_kernelIN5flash11enable_sm90INS1_16FlashAttnFwdSm90INS1_25CollectiveMainloopFwdSm90ILi2EN4cute5tupleIJNS5_1CILi1EEES8_S8_EEENS6_IJNS7_ILi64EEESA_SA_EEELi512ENS_10bfloat16_tEfNS_4arch4Sm90ELb0ELb1ELb1ELb1ELb1ELb0ELb1ELb0ELb0ELb1ELb1ELb0EEENS1_21CollectiveEpilogueFwdINS6_IJSA_NS7_ILi512EEESA_EEES9_SC_SE_Li256ELb1ELb1ELb1ELb0EEENS1_36VarlenDynamicPersistentTileSchedulerILi64ELi64ELi256ELi128ELb1ELb1ELb1ELb1ELb0ELb1EEEEEEEEEvNT_6ParamsE,(.L_x_15753 - _ZN7cutlass13device_kernelIN5flash11enable_sm90INS1_16FlashAttnFwdSm90INS1_25CollectiveMainloopFwdSm90ILi2EN4cute5tupleIJNS5_1CILi1EEES8_S8_EEENS6_IJNS7_ILi64EEESA_SA_EEELi512ENS_10bfloat16_tEfNS_4arch4Sm90ELb0ELb1ELb1ELb1ELb1ELb0ELb1ELb0ELb0ELb1ELb1ELb0EEENS1_21CollectiveEpilogueFwdINS6_IJSA_NS7_ILi512EEESA_EEES9_SC_SE_Li256ELb1ELb1ELb1ELb0EEENS1_36VarlenDynamicPersistentTileSchedulerILi64ELi64ELi256ELi128ELb1ELb1ELb1ELb1ELb0ELb1EEEEEEEEEvNT_6ParamsE)
        .other          _ZN7cutlass13device_kernelIN5flash11enable_sm90INS1_16FlashAttnFwdSm90INS1_25CollectiveMainloopFwdSm90ILi2EN4cute5tupleIJNS5_1CILi1EEES8_S8_EEENS6_IJNS7_ILi64EEESA_SA_EEELi512ENS_10bfloat16_tEfNS_4arch4Sm90ELb0ELb1ELb1ELb1ELb1ELb0ELb1ELb0ELb0ELb1ELb1ELb0EEENS1_21CollectiveEpilogueFwdINS6_IJSA_NS7_ILi512EEESA_EEES9_SC_SE_Li256ELb1ELb1ELb1ELb0EEENS1_36VarlenDynamicPersistentTileSchedulerILi64ELi64ELi256ELi128ELb1ELb1ELb1ELb1ELb0ELb1EEEEEEEEEvNT_6ParamsE,@"STO_CUDA_ENTRY STV_DEFAULT"
_ZN7cutlass13device_kernelIN5flash11enable_sm90INS1_16FlashAttnFwdSm90INS1_25CollectiveMainloopFwdSm90ILi2EN4cute5tupleIJNS5_1CILi1EEES8_S8_EEENS6_IJNS7_ILi64EEESA_SA_EEELi512ENS_10bfloat16_tEfNS_4arch4Sm90ELb0ELb1ELb1ELb1ELb1ELb0ELb1ELb0ELb0ELb1ELb1ELb0EEENS1_21CollectiveEpilogueFwdINS6_IJSA_NS7_ILi512EEESA_EEES9_SC_SE_Li256ELb1ELb1ELb1ELb0EEENS1_36VarlenDynamicPersistentTileSchedulerILi64ELi64ELi256ELi128ELb1ELb1ELb1ELb1ELb0ELb1EEEEEEEEEvNT_6ParamsE:
        /* <DEDUP_REMOVED lines=43> */
.L_x_6264:
        /* <DEDUP_REMOVED lines=22> */
.L_x_6265:
        /* <DEDUP_REMOVED lines=18> */
.L_x_6266:
        /* <DEDUP_REMOVED lines=22> */
.L_x_6267:
        /* <DEDUP_REMOVED lines=23> */
.L_x_6268:
[----:B------:R-:W-:Y:S01]  /*0800*/  UISETP.NE.AND UP0, UPT, UR58, URZ, UPT ;  /* 0x0000003f3a00728c */ /* 0x000fe2000bf05270 */
[----:B------:R-:W-:Y:S01]  /*0810*/  NOP ;  /* 0x0000000000007918 */ /* 0x000fe20000000000 */
[----:B0-----:R-:W-:Y:S01]  /*0820*/  ULDC UR5, c[0x0][0x20] ;  /* 0x0000080000057ab9 */ /* 0x001fe20000000800 */
[----:B------:R-:W-:Y:S01]  /*0830*/  UMOV UR4, 0x1 ;  /* 0x0000000100047882 */ /* 0x000fe20000000000 */
[----:B-1234-:R-:W-:Y:S01]  /*0840*/  BAR.SYNC.DEFER_BLOCKING 0x0 ;  /* 0x0000000000007b1d */ /* 0x01efe20000010000 */
[----:B------:R-:W-:Y:S01]  /*0850*/  IADD3 R2, P0, R1, UR5, RZ ;  /* 0x0000000501027c10 */ /* 0x000fe2000ff1e0ff */
[----:B------:R-:W-:Y:S01]  /*0860*/  USEL UR5, UR4, 0x2, !UP0 ;  /* 0x0000000204057887 */ /* 0x000fe2000c000000 */
[----:B------:R-:W-:-:S03]  /*0870*/  PLOP3.LUT P1, PT, PT, PT, UP0, 0x40, 0x0 ;  /* 0x000000000000781c */ /* 0x000fc60003f2e808 */
[----:B------:R-:W-:Y:S01]  /*0880*/  ULDC UR4, c[0x0][0x24] ;  /* 0x0000090000047ab9 */ /* 0x000fe20000000800 */
[----:B------:R-:W-:Y:S01]  /*0890*/  ULDC.64 UR36, c[0x0][0x208] ;  /* 0x0000820000247ab9 */ /* 0x000fe20000000a00 */
[----:B------:R-:W-:Y:S02]  /*08a0*/  IMAD.U32 R3, RZ, RZ, UR5 ;  /* 0x00000005ff037e24 */ /* 0x000fe4000f8e00ff */
[----:B------:R-:W-:-:S03]  /*08b0*/  IMAD.X R18, RZ, RZ, UR4, P0 ;  /* 0x00000004ff127e24 */ /* 0x000fc600080e06ff */
[----:B------:R0:W-:Y:S03]  /*08c0*/  STL [R1+0x454], R3 ;  /* 0x0004540301007387 */ /* 0x0001e60000100800 */
[----:B------:R-:W-:Y:S05]  /*08d0*/  @P1 BRA `(.L_x_6269) ;  /* 0x0000027000d81947 */ /* 0x000fea0003800000 */
.L_x_6270:
[----:B------:R-:W-:-:S08]  /*08e0*/  NOP ;  /* 0x0000000000007918 */ /* 0x000fd00000000000 */
[----:B------:R-:W1:Y:S02]  /*08f0*/  USETMAXREG.TRY_ALLOC.CTAPOOL UP0, 0xe8 ;  /* 0x000000e8000079c8 */ /* 0x000e640008000600 */
[----:B-1----:R-:W-:-:S13]  /*0900*/  PLOP3.LUT P0, PT, PT, PT, UP0, 0x80, 0x0 ;  /* 0x000000000000781c */ /* 0x002fda0003f0f008 */
[----:B------:R-:W-:Y:S05]  /*0910*/  @!P0 BRA `(.L_x_6270) ;  /* 0xfffffffc00f08947 */ /* 0x000fea000383ffff */
[----:B0-----:R-:W0:Y:S01]  /*0920*/  S2R R3, SR_TID.X ;  /* 0x0000000000037919 */ /* 0x001e220000002100 */
[----:B------:R-:W1:Y:S01]  /*0930*/  S2UR UR21, SR_CgaCtaId ;  /* 0x00000000001579c3 */ /* 0x000e620000008800 */
[----:B------:R-:W-:Y:S01]  /*0940*/  UMOV UR44, 0x400 ;  /* 0x00000400002c7882 */ /* 0x000fe20000000000 */
[----:B------:R-:W-:Y:S01]  /*0950*/  ULDC UR4, c[0x0][0xd3c] ;  /* 0x00034f0000047ab9 */ /* 0x000fe20000000800 */
[----:B------:R-:W-:Y:S04]  /*0960*/  STL.64 [R1+0x1c8], RZ ;  /* 0x0001c8ff01007387 */ /* 0x000fe80000100a00 */
[----:B------:R-:W-:Y:S04]  /*0970*/  STL [R1+0x1d0], RZ ;  /* 0x0001d0ff01007387 */ /* 0x000fe80000100800 */
[----:B------:R-:W-:Y:S01]  /*0980*/  STL [R1+0x1d4], RZ ;  /* 0x0001d4ff01007387 */ /* 0x000fe20000100800 */
[----:B-1----:R-:W-:Y:S01]  /*0990*/  ULEA UR44, UR21, UR44, 0x18 ;  /* 0x0000002c152c7291 */ /* 0x002fe2000f8ec03f */
[----:B0-----:R-:W-:-:S04]  /*09a0*/  LOP3.LUT R0, R3, 0xffffff80, RZ, 0xc0, !PT ;  /* 0xffffff8003007812 */ /* 0x001fc800078ec0ff */
[----:B------:R-:W-:-:S13]  /*09b0*/  ISETP.NE.AND P0, PT, R0, 0x80, PT ;  /* 0x000000800000780c */ /* 0x000fda0003f05270 */
[----:B------:R-:W-:Y:S06]  /*09c0*/  @!P0 BAR.ARV 0x8, 0x100 ;  /* 0x0204000000008b1d */ /* 0x000fec0000002000 */
[----:B------:R-:W-:-:S13]  /*09d0*/  ISETP.GE.U32.AND P0, PT, R3, 0x100, PT ;  /* 0x000001000300780c */ /* 0x000fda0003f06070 */
        /* <DEDUP_REMOVED lines=8> */
[----:B------:R-:W0:Y:S01]  /*0a60*/  S2UR UR4, SR_SWINHI ;  /* 0x00000000000479c3 */ /* 0x000e220000002f00 */
[----:B------:R-:W-:Y:S02]  /*0a70*/  R2UR UR7, R6 ;  /* 0x00000000060772ca */ /* 0x000fe400000e0000 */
[----:B------:R-:W-:Y:S02]  /*0a80*/  SHF.R.S32.HI R3, RZ, 0x1f, R0 ;  /* 0x0000001fff037819 */ /* 0x000fe40000011400 */
[----:B------:R-:W-:Y:S02]  /*0a90*/  R2UR UR5, R5 ;  /* 0x00000000050572ca */ /* 0x000fe400000e0000 */
[CC--:B------:R-:W-:Y:S02]  /*0aa0*/  LEA.HI R7, R3.reuse, R0.reuse, RZ, 0x7 ;  /* 0x0000000003077211 */ /* 0x0c0fe400078f38ff */
[----:B------:R-:W-:-:S02]  /*0ab0*/  LEA.HI R4, R3, R0, RZ, 0x4 ;  /* 0x0000000003047211 */ /* 0x000fc400078f20ff */
[CC--:B------:R-:W-:Y:S02]  /*0ac0*/  LEA.HI R207, R3.reuse, R0.reuse, RZ, 0x3 ;  /* 0x0000000003cf7211 */ /* 0x0c0fe400078f18ff */
[-C--:B------:R-:W-:Y:S02]  /*0ad0*/  LEA.HI R6, R3, R0.reuse, RZ, 0x2 ;  /* 0x0000000003067211 */ /* 0x080fe400078f10ff */
[----:B------:R-:W-:Y:S02]  /*0ae0*/  LOP3.LUT R9, R7, 0xffffff80, RZ, 0xc0, !PT ;  /* 0xffffff8007097812 */ /* 0x000fe400078ec0ff */
[----:B------:R-:W-:Y:S02]  /*0af0*/  LEA.HI R5, R3, R0, RZ, 0x5 ;  /* 0x0000000003057211 */ /* 0x000fe400078f28ff */
[----:B------:R-:W-:Y:S01]  /*0b00*/  LOP3.LUT R3, R4, 0xfffffff0, RZ, 0xc0, !PT ;  /* 0xfffffff004037812 */ /* 0x000fe200078ec0ff */
[----:B------:R-:W-:Y:S01]  /*0b10*/  IMAD.IADD R9, R0, 0x1, -R9 ;  /* 0x0000000100097824 */ /* 0x000fe200078e0a09 */
[----:B------:R-:W-:-:S02]  /*0b20*/  LOP3.LUT R157, R207, 0xfffffff8, RZ, 0xc0, !PT ;  /* 0xfffffff8cf9d7812 */ /* 0x000fc400078ec0ff */
[----:B------:R-:W-:Y:S01]  /*0b30*/  LOP3.LUT R11, R6, 0xfffffffc, RZ, 0xc0, !PT ;  /* 0xfffffffc060b7812 */ /* 0x000fe200078ec0ff */
[C---:B------:R-:W-:Y:S01]  /*0b40*/  IMAD.IADD R12, R0.reuse, 0x1, -R3 ;  /* 0x00000001000c7824 */ /* 0x040fe200078e0a03 */
[----:B------:R-:W-:Y:S01]  /*0b50*/  SHF.R.S32.HI R208, RZ, 0x7, R7 ;  /* 0x00000007ffd07819 */ /* 0x000fe20000011407 */
[C---:B------:R-:W-:Y:S01]  /*0b60*/  IMAD.IADD R157, R0.reuse, 0x1, -R157 ;  /* 0x00000001009d7824 */ /* 0x040fe200078e0a9d */
[----:B------:R-:W-:Y:S01]  /*0b70*/  SHF.R.S32.HI R13, RZ, 0x5, R5 ;  /* 0x00000005ff0d7819 */ /* 0x000fe20000011405 */
[----:B------:R-:W-:Y:S01]  /*0b80*/  IMAD.IADD R10, R0, 0x1, -R11 ;  /* 0x00000001000a7824 */ /* 0x000fe200078e0a0b */
[----:B------:R-:W-:Y:S01]  /*0b90*/  SHF.R.S32.HI R0, RZ, 0x1f, R9 ;  /* 0x0000001fff007819 */ /* 0x000fe20000011409 */
[----:B------:R-:W-:Y:S01]  /*0ba0*/  UMOV UR38, UR44 ;  /* 0x0000002c00267c82 */ /* 0x000fe20008000000 */
[----:B0-----:R-:W-:Y:S01]  /*0bb0*/  UMOV UR39, UR4 ;  /* 0x0000000400277c82 */ /* 0x001fe20008000000 */
[----:B------:R-:W-:Y:S01]  /*0bc0*/  SHF.R.S32.HI R5, RZ, 0x1f, R5 ;  /* 0x0000001fff057819 */ /* 0x000fe20000011405 */
[----:B------:R-:W-:Y:S01]  /*0bd0*/  IMAD.SHL.U32 R19, R157, 0x8, RZ ;  /* 0x000000089d137824 */ /* 0x000fe200078e00ff */
[----:B------:R-:W-:Y:S01]  /*0be0*/  LEA.HI R6, R0, R9, RZ, 0x2 ;  /* 0x0000000900067211 */ /* 0x000fe200078f10ff */
[----:B------:R-:W-:Y:S01]  /*0bf0*/  IMAD.U32 R14, RZ, RZ, UR38 ;  /* 0x00000026ff0e7e24 */ /* 0x000fe2000f8e00ff */
[----:B------:R-:W-:Y:S01]  /*0c00*/  LEA.HI R7, R7, R208, RZ, 0x1 ;  /* 0x000000d007077211 */ /* 0x000fe200078f08ff */
[----:B------:R-:W-:Y:S01]  /*0c10*/  IMAD.U32 R15, RZ, RZ, UR39 ;  /* 0x00000027ff0f7e24 */ /* 0x000fe2000f8e00ff */
[----:B------:R-:W-:Y:S01]  /*0c20*/  SHF.R.S32.HI R3, RZ, 0x4, R4 ;  /* 0x00000004ff037819 */ /* 0x000fe20000011404 */
[C---:B------:R-:W-:Y:S01]  /*0c30*/  VIADD R155, R19.reuse, 0x80 ;  /* 0x00000080139b7836 */ /* 0x040fe20000000000 */
[--C-:B------:R-:W-:Y:S01]  /*0c40*/  SHF.R.S32.HI R8, RZ, 0x2, R6.reuse ;  /* 0x00000002ff087819 */ /* 0x100fe20000011406 */
[----:B------:R0:W-:Y:S01]  /*0c50*/  STL [R1+0x458], R12 ;  /* 0x0004580c01007387 */ /* 0x0001e20000100800 */
[----:B------:R-:W-:Y:S01]  /*0c60*/  SHF.R.S32.HI R11, RZ, 0x1f, R6 ;  /* 0x0000001fff0b7819 */ /* 0x000fe20000011406 */
[----:B------:R-:W-:Y:S01]  /*0c70*/  VIADD R156, R19, 0x40 ;  /* 0x00000040139c7836 */ /* 0x000fe20000000000 */
[----:B------:R-:W-:Y:S01]  /*0c80*/  LEA.HI R5, R5, R13, RZ, 0x2 ;  /* 0x0000000d05057211 */ /* 0x000fe200078f10ff */
[----:B------:R-:W-:Y:S01]  /*0c90*/  STL.64 [R1+0x440], R14 ;  /* 0x0004400e01007387 */ /* 0x000fe20000100a00 */
[----:B------:R-:W-:Y:S01]  /*0ca0*/  LOP3.LUT R7, R7, 0xfffffe, RZ, 0xc0, !PT ;  /* 0x00fffffe07077812 */ /* 0x000fe200078ec0ff */
[C---:B------:R-:W-:Y:S01]  /*0cb0*/  VIADD R154, R19.reuse, 0xc0 ;  /* 0x000000c0139a7836 */ /* 0x040fe20000000000 */
[----:B------:R-:W-:Y:S01]  /*0cc0*/  LEA.HI R4, R4, R3, RZ, 0x1 ;  /* 0x0000000304047211 */ /* 0x000fe200078f08ff */
[----:B------:R-:W-:Y:S01]  /*0cd0*/  VIADD R210, R19, 0x180 ;  /* 0x0000018013d27836 */ /* 0x000fe20000000000 */
[----:B------:R-:W-:Y:S01]  /*0ce0*/  LEA.HI R11, R11, R8, RZ, 0x3 ;  /* 0x000000080b0b7211 */ /* 0x000fe200078f18ff */
[C---:B------:R-:W-:Y:S01]  /*0cf0*/  IMAD.IADD R7, R208.reuse, 0x1, -R7 ;  /* 0x00000001d0077824 */ /* 0x040fe200078e0a07 */
[----:B------:R-:W-:Y:S01]  /*0d00*/  LOP3.LUT R5, R5, 0x3ffffc, RZ, 0xc0, !PT ;  /* 0x003ffffc05057812 */ /* 0x000fe200078ec0ff */
[----:B0-----:R-:W-:Y:S01]  /*0d10*/  IMAD R12, R208, 0x100, R12 ;  /* 0x00000100d00c7824 */ /* 0x001fe200078e020c */
[----:B------:R-:W-:Y:S01]  /*0d20*/  LOP3.LUT R4, R4, 0x1ffffffe, RZ, 0xc0, !PT ;  /* 0x1ffffffe04047812 */ /* 0x000fe200078ec0ff */
[----:B------:R-:W-:Y:S01]  /*0d30*/  VIADD R152, R19, 0x140 ;  /* 0x0000014013987836 */ /* 0x000fe20000000000 */
[----:B------:R-:W-:Y:S01]  /*0d40*/  LOP3.LUT R11, R11, 0xfffffff8, RZ, 0xc0, !PT ;  /* 0xfffffff80b0b7812 */ /* 0x000fe200078ec0ff */
[----:B------:R-:W-:Y:S01]  /*0d50*/  IMAD.IADD R5, R13, 0x1, -R5 ;  /* 0x000000010d057824 */ /* 0x000fe200078e0a05 */
[----:B------:R-:W-:Y:S01]  /*0d60*/  LEA.HI R0, R0, R9, RZ, 0x5 ;  /* 0x0000000900007211 */ /* 0x000fe200078f28ff */
[----:B------:R-:W-:Y:S01]  /*0d70*/  IMAD.SHL.U32 R13, R7, 0x100, RZ ;  /* 0x00000100070d7824 */ /* 0x000fe200078e00ff */
[----:B------:R-:W-:Y:S01]  /*0d80*/  LOP3.LUT R6, R6, 0x7ffffffc, RZ, 0xc0, !PT ;  /* 0x7ffffffc06067812 */ /* 0x000fe200078ec0ff */
[----:B------:R-:W-:Y:S01]  /*0d90*/  IMAD.IADD R4, R3, 0x1, -R4 ;  /* 0x0000000103047824 */ /* 0x000fe200078e0a04 */
[----:B------:R-:W-:Y:S01]  /*0da0*/  SHF.R.S32.HI R0, RZ, 0x5, R0 ;  /* 0x00000005ff007819 */ /* 0x000fe20000011400 */
[----:B------:R-:W-:Y:S01]  /*0db0*/  IMAD.IADD R11, R8, 0x1, -R11 ;  /* 0x00000001080b7824 */ /* 0x000fe200078e0a0b */
[----:B------:R-:W-:Y:S01]  /*0dc0*/  LEA.HI R3, R10, R10, RZ, 0x1 ;  /* 0x0000000a0a037211 */ /* 0x000fe200078f08ff */
[----:B------:R-:W-:Y:S01]  /*0dd0*/  IMAD.IADD R6, R9, 0x1, -R6 ;  /* 0x0000000109067824 */ /* 0x000fe200078e0a06 */
[----:B------:R-:W-:Y:S01]  /*0de0*/  STL [R1+0x448], R13 ;  /* 0x0004480d01007387 */ /* 0x000fe20000100800 */
[----:B------:R-:W-:Y:S01]  /*0df0*/  IMAD R22, R0, 0x10, R11 ;  /* 0x0000001000167824 */ /* 0x000fe200078e020b */
[----:B------:R-:W-:Y:S01]  /*0e00*/  LOP3.LUT R3, R3, 0x1ffffffe, RZ, 0xc0, !PT ;  /* 0x1ffffffe03037812 */ /* 0x000fe200078ec0ff */
[----:B------:R-:W-:Y:S01]  /*0e10*/  IMAD.SHL.U32 R16, R4, 0x8, RZ ;  /* 0x0000000804107824 */ /* 0x000fe200078e00ff */
[----:B------:R-:W-:Y:S01]  /*0e20*/  SHF.R.S32.HI R0, RZ, 0x1f, R155 ;  /* 0x0000001fff007819 */ /* 0x000fe2000001149b */
[----:B------:R-:W-:Y:S01]  /*0e30*/  IMAD.SHL.U32 R0, R6, 0x2, RZ ;  /* 0x0000000206007824 */ /* 0x000fe200078e00ff */
[----:B------:R-:W-:Y:S01]  /*0e40*/  SHF.R.S32.HI R4, RZ, 0x1f, R156 ;  /* 0x0000001fff047819 */ /* 0x000fe2000001149c */
[----:B------:R-:W-:Y:S01]  /*0e50*/  IMAD.IADD R3, R10, 0x1, -R3 ;  /* 0x000000010a037824 */ /* 0x000fe200078e0a03 */
[----:B------:R-:W-:Y:S01]  /*0e60*/  SHF.R.S32.HI R4, RZ, 0x1f, R154 ;  /* 0x0000001fff047819 */ /* 0x000fe2000001149a */
[----:B------:R-:W-:Y:S01]  /*0e70*/  IMAD.IADD R23, R0, 0x1, R13 ;  /* 0x0000000100177824 */ /* 0x000fe200078e020d */
[----:B------:R0:W-:Y:S01]  /*0e80*/  STL [R1+0x44c], R0 ;  /* 0x00044c0001007387 */ /* 0x0001e20000100800 */
[----:B------:R-:W-:Y:S01]  /*0e90*/  VIADD R209, R19, 0x1c0 ;  /* 0x000001c013d17836 */ /* 0x000fe20000000000 */
[----:B------:R-:W-:Y:S01]  /*0ea0*/  SHF.R.S32.HI R4, RZ, 0x1f, R152 ;  /* 0x0000001fff047819 */ /* 0x000fe20000011498 */
[----:B------:R-:W-:Y:S01]  /*0eb0*/  VIADD R206, R23, 0x8 ;  /* 0x0000000817ce7836 */ /* 0x000fe20000000000 */
[----:B------:R-:W-:Y:S01]  /*0ec0*/  STL [R1+0x450], R16 ;  /* 0x0004501001007387 */ /* 0x000fe20000100800 */
[----:B------:R-:W-:Y:S01]  /*0ed0*/  IMAD R3, R3, 0x8, R22 ;  /* 0x0000000803037824 */ /* 0x000fe200078e0216 */
[----:B------:R-:W-:Y:S01]  /*0ee0*/  SHF.R.S32.HI R4, RZ, 0x1f, R209 ;  /* 0x0000001fff047819 */ /* 0x000fe200000114d1 */
[----:B------:R-:W-:Y:S01]  /*0ef0*/  IMAD R5, R5, 0x10, R12 ;  /* 0x0000001005057824 */ /* 0x000fe200078e020c */
        /* <DEDUP_REMOVED lines=18> */
[----:B0-----:R-:W-:Y:S01]  /*1020*/  SHF.R.S32.HI R3, RZ, 0x1f, R204 ;  /* 0x0000001fff037819 */ /* 0x001fe200000114cc */
        /* <DEDUP_REMOVED lines=44> */
[----:B------:R-:W-:Y:S01]  /*12f0*/  IMAD.U32 R16, R5, 0x40, R16 ;  /* 0x0000004005107824 */ /* 0x000fe200078e0010 */
[----:B------:R-:W-:-:S02]  /*1300*/  SHF.R.S32.HI R215, RZ, 0x1f, R177 ;  /* 0x0000001fffd77819 */ /* 0x000fc400000114b1 */
[----:B------:R-:W-:Y:S01]  /*1310*/  SHF.R.S32.HI R214, RZ, 0x1f, R176 ;  /* 0x0000001fffd67819 */ /* 0x000fe200000114b0 */
[----:B------:R-:W-:Y:S01]  /*1320*/  IMAD.WIDE R16, R16, 0x2, R14 ;  /* 0x0000000210107825 */ /* 0x000fe200078e020e */
[----:B------:R-:W-:Y:S02]  /*1330*/  SHF.R.S32.HI R213, RZ, 0x1f, R159 ;  /* 0x0000001fffd57819 */ /* 0x000fe4000001149f */
[----:B------:R-:W-:-:S07]  /*1340*/  SHF.R.S32.HI R212, RZ, 0x1f, R158 ;  /* 0x0000001fffd47819 */ /* 0x000fce000001149e */
.L_x_6418:
[----:B------:R-:W-:Y:S01]  /*1350*/  ULDC.64 UR8, c[0x0][0xb20] ;  /* 0x0002c80000087ab9 */ /* 0x000fe20000000a00 */
[----:B------:R-:W-:Y:S02]  /*1360*/  ULOP3.LUT UR61, UR7, 0xff0000, URZ, 0xc0, !UPT ;  /* 0x00ff0000073d7892 */ /* 0x000fe4000f8ec03f */
[----:B------:R-:W-:Y:S01]  /*1370*/  UISETP.NE.U32.AND UP0, UPT, UR8, URZ, UPT ;  /* 0x0000003f0800728c */ /* 0x000fe2000bf05070 */
[----:B------:R-:W-:-:S03]  /*1380*/  ULDC UR48, c[0x0][0x2f0] ;  /* 0x0000bc0000307ab9 */ /* 0x000fc60000000800 */
        /* <DEDUP_REMOVED lines=9> */
[----:B0-23--:R-:W-:Y:S02]  /*1420*/  IMAD.U32 R4, RZ, RZ, UR8 ;  /* 0x00000008ff047e24 */ /* 0x00dfe4000f8e00ff */
[----:B----4-:R-:W-:Y:S01]  /*1430*/  IMAD.U32 R5, RZ, RZ, UR9 ;  /* 0x00000009ff057e24 */ /* 0x010fe2000f8e00ff */
[----:B------:R-:W-:-:S03]  /*1440*/  @UP1 UIMAD.WIDE UR8, UR6, 0x4, UR10 ;  /* 0x00000004060818a5 */ /* 0x000fc6000f8e020a */
[----:B------:R-:W-:Y:S01]  /*1450*/  ULDC.64 UR10, c[0x0][0xb18] ;  /* 0x0002c600000a7ab9 */ /* 0x000fe20000000a00 */
[----:B------:R-:W2:Y:S02]  /*1460*/  @P0 LDG.E R4, desc[UR36][R4.64] ;  /* 0x0000002404040981 */ /* 0x000ea4000c1e1900 */
[----:B-1----:R-:W-:Y:S02]  /*1470*/  IMAD.U32 R6, RZ, RZ, UR8 ;  /* 0x00000008ff067e24 */ /* 0x002fe4000f8e00ff */
[----:B------:R-:W-:Y:S01]  /*1480*/  IMAD.U32 R7, RZ, RZ, UR9 ;  /* 0x00000009ff077e24 */ /* 0x000fe2000f8e00ff */
[----:B------:R-:W-:-:S04]  /*1490*/  ULDC.64 UR8, c[0x0][0x418] ;  /* 0x0001060000087ab9 */ /* 0x000fc80000000a00 */
[----:B------:R-:W3:Y:S01]  /*14a0*/  @P2 LDG.E R6, desc[UR36][R6.64] ;  /* 0x0000002406062981 */ /* 0x000ee2000c1e1900 */
[----:B------:R-:W-:Y:S01]  /*14b0*/  UISETP.NE.U32.AND UP0, UPT, UR8, URZ, UPT ;  /* 0x0000003f0800728c */ /* 0x000fe2000bf05070 */
[----:B------:R-:W-:Y:S01]  /*14c0*/  ISETP.NE.U32.AND P1, PT, RZ, UR10, PT ;  /* 0x0000000aff007c0c */ /* 0x000fe2000bf25070 */
[----:B------:R-:W-:Y:S02]  /*14d0*/  ULOP3.LUT UR8, UR7, 0xff000000, URZ, 0xc0, !UPT ;  /* 0xff00000007087892 */ /* 0x000fe4000f8ec03f */
[----:B------:R-:W-:Y:S01]  /*14e0*/  IMAD.U32 R211, RZ, RZ, UR7 ;  /* 0x00000007ffd37e24 */ /* 0x000fe2000f8e00ff */
[----:B------:R-:W-:Y:S01]  /*14f0*/  UISETP.NE.AND.EX UP0, UPT, UR9, URZ, UPT, UP0 ;  /* 0x0000003f0900728c */ /* 0x000fe2000bf05300 */
[----:B------:R-:W-:Y:S01]  /*1500*/  ISETP.NE.AND.EX P1, PT, RZ, UR11, PT, P1 ;  /* 0x0000000bff007c0c */ /* 0x000fe2000bf25310 */
[----:B------:R-:W-:Y:S01]  /*1510*/  USHF.R.U32.HI UR8, URZ, 0x8, UR8 ;  /* 0x000000083f087899 */ /* 0x000fe20008011608 */
[----:B------:R-:W-:Y:S01]  /*1520*/  ULDC UR9, c[0x0][0x424] ;  /* 0x0001090000097ab9 */ /* 0x000fe20000000800 */
[----:B------:R-:W-:Y:S01]  /*1530*/  UMOV UR4, URZ ;  /* 0x0000003f00047c82 */ /* 0x000fe20008000000 */
[----:B------:R-:W-:-:S02]  /*1540*/  USEL UR9, UR9, 0x1, UP0 ;  /* 0x0000000109097887 */ /* 0x000fc40008000000 */
[----:B------:R-:W-:Y:S02]  /*1550*/  ULEA.HI UR61, UR61, UR8, URZ, 0x10 ;  /* 0x000000083d3d7291 */ /* 0x000fe4000f8f803f */
        /* <DEDUP_REMOVED lines=18> */
.L_x_6271:
[----:B------:R-:W-:Y:S01]  /*1680*/  UMOV UR59, UR5 ;  /* 0x00000005003b7c82 */ /* 0x000fe20008000000 */
        /* <DEDUP_REMOVED lines=9> */
.L_x_6272:
        /* <DEDUP_REMOVED lines=13> */
.L_x_6273:
[----:B------:R-:W0:Y:S01]  /*17f0*/  LDC R0, c[0x0][0xa80] ;  /* 0x0002a000ff007b82 */ /* 0x000e220000000800 */
[----:B------:R-:W-:Y:S01]  /*1800*/  UISETP.NE.AND UP0, UPT, UR58, 0x1, UPT ;  /* 0x000000013a00788c */ /* 0x000fe2000bf05270 */
[----:B------:R1:W-:Y:S01]  /*1810*/  STL.128 [R1+0x1e0], RZ ;  /* 0x0001e0ff01007387 */ /* 0x0003e20000100c00 */
[C---:B------:R-:W-:Y:S01]  /*1820*/  IADD3 R36, P0, R2.reuse, 0x1e0, RZ ;  /* 0x000001e002247810 */ /* 0x040fe20007f1e0ff */
[----:B------:R-:W-:Y:S01]  /*1830*/  UIADD3 UR48, -UR4, UR48, URZ ;  /* 0x0000003004307290 */ /* 0x000fe2000fffe13f */
[----:B------:R-:W-:Y:S01]  /*1840*/  IADD3 R34, P1, R2, 0x210, RZ ;  /* 0x0000021002227810 */ /* 0x000fe20007f3e0ff */
[----:B------:R1:W-:Y:S01]  /*1850*/  STL.128 [R1+0x1f0], RZ ;  /* 0x0001f0ff01007387 */ /* 0x0003e20000100c00 */
[----:B------:R-:W-:Y:S01]  /*1860*/  PLOP3.LUT P2, PT, PT, PT, UP0, 0x80, 0x0 ;  /* 0x000000000000781c */ /* 0x000fe20003f4f008 */
[--C-:B------:R-:W-:Y:S02]  /*1870*/  IMAD.X R37, RZ, RZ, R18.reuse, P0 ;  /* 0x000000ffff257224 */ /* 0x100fe400000e0612 */
[----:B------:R1:W-:Y:S01]  /*1880*/  STL.128 [R1+0x210], RZ ;  /* 0x000210ff01007387 */ /* 0x0003e20000100c00 */
[----:B------:R-:W-:-:S03]  /*1890*/  IMAD.X R35, RZ, RZ, R18, P1 ;  /* 0x000000ffff237224 */ /* 0x000fc600008e0612 */
[----:B------:R1:W-:Y:S04]  /*18a0*/  STL.128 [R1+0x220], RZ ;  /* 0x000220ff01007387 */ /* 0x0003e80000100c00 */
[----:B------:R1:W-:Y:S04]  /*18b0*/  STL.128 [R1+0x230], RZ ;  /* 0x000230ff01007387 */ /* 0x0003e80000100c00 */
[----:B------:R1:W-:Y:S04]  /*18c0*/  STL.128 [R1+0x240], RZ ;  /* 0x000240ff01007387 */ /* 0x0003e80000100c00 */
[----:B0-----:R1:W-:Y:S04]  /*18d0*/  STL [R1+0x200], R0 ;  /* 0x0002000001007387 */ /* 0x0013e80000100800 */
[----:B------:R1:W-:Y:S04]  /*18e0*/  STL.128 [R1+0x250], RZ ;  /* 0x000250ff01007387 */ /* 0x0003e80000100c00 */
        /* <DEDUP_REMOVED lines=26> */
[----:B------:R1:W-:Y:S01]  /*1a90*/  STL.128 [R1+0x400], RZ ;  /* 0x000400ff01007387 */ /* 0x0003e20000100c00 */
[----:B------:R-:W-:Y:S05]  /*1aa0*/  @!P2 BRA `(.L_x_6274) ;  /* 0x0000008000c0a947 */ /* 0x000fea0003800000 */
[----:B------:R-:W-:Y:S01]  /*1ab0*/  ULDC UR4, c[0x0][0x448] ;  /* 0x0001120000047ab9 */ /* 0x000fe20000000800 */
[----:B------:R-:W-:Y:S02]  /*1ac0*/  USHF.L.U32 UR8, UR5, 0x6, URZ ;  /* 0x0000000605087899 */ /* 0x000fe4000800063f */
[----:B------:R-:W-:Y:S02]  /*1ad0*/  UISETP.NE.AND UP0, UPT, UR4, 0x1, UPT ;  /* 0x000000010400788c */ /* 0x000fe4000bf05270 */
[----:B------:R-:W-:Y:S01]  /*1ae0*/  UIADD3 UR9, UR8, 0x3f, URZ ;  /* 0x0000003f08097890 */ /* 0x000fe2000fffe03f */
[----:B------:R-:W-:Y:S01]  /*1af0*/  ULDC.64 UR4, c[0x0][0xad8] ;  /* 0x0002b60000047ab9 */ /* 0x000fe20000000a00 */
[----:B------:R-:W-:Y:S02]  /*1b00*/  UIADD3 UR10, UR48, 0x1, -UR47 ;  /* 0x00000001300a7890 */ /* 0x000fe4000fffe82f */
[----:B------:R-:W-:-:S05]  /*1b10*/  UISETP.GE.AND UP1, UPT, UR5, 0x1, UPT ;  /* 0x000000010500788c */ /* 0x000fca000bf26270 */
[----:B------:R-:W-:Y:S01]  /*1b20*/  @UP0 UIADD3 UR6, UR8, 0x3f, URZ ;  /* 0x0000003f08060890 */ /* 0x000fe2000fffe03f */
[----:B------:R-:W-:Y:S01]  /*1b30*/  @UP0 ULDC UR7, c[0x0][0x44c] ;  /* 0x0001130000070ab9 */ /* 0x000fe20000000800 */
[----:B------:R-:W-:Y:S02]  /*1b40*/  PLOP3.LUT P1, PT, PT, PT, UP1, 0x80, 0x0 ;  /* 0x000000000000781c */ /* 0x000fe40003f2f018 */
        /* <DEDUP_REMOVED lines=16> */
.L_x_6276:
[----:B------:R-:W-:-:S11]  /*1c50*/  UISETP.NE.AND UP1, UPT, UR5, 0x1, UPT ;  /* 0x000000010500788c */ /* 0x000fd6000bf25270 */
[----:B------:R-:W-:Y:S02]  /*1c60*/  @UP1 ULDC.64 UR10, c[0x0][0xae0] ;  /* 0x0002b800000a1ab9 */ /* 0x000fe40000000a00 */
[----:B------:R-:W-:-:S04]  /*1c70*/  UIMAD.WIDE.U32 UR6, UR9, UR10, URZ ;  /* 0x0000000a090672a5 */ /* 0x000fc8000f8e003f */
[----:B------:R-:W-:-:S12]  /*1c80*/  @UP1 USHF.R.U32.HI UR9, URZ, UR11, UR7 ;  /* 0x0000000b3f091299 */ /* 0x000fd80008011607 */
.L_x_6277:
[----:B------:R-:W-:-:S04]  /*1c90*/  UIMAD UR9, UR9, UR5, UR5 ;  /* 0x00000005090972a4 */ /* 0x000fc8000f8e0205 */
[----:B------:R-:W-:-:S04]  /*1ca0*/  UISETP.LT.AND UP1, UPT, UR4, UR9, UPT ;  /* 0x000000090400728c */ /* 0x000fc8000bf21270 */
[----:B------:R-:W-:-:S12]  /*1cb0*/  USEL UR4, UR4, UR9, UP1 ;  /* 0x0000000904047287 */ /* 0x000fd80008800000 */
.L_x_6275:
[----:B------:R-:W-:Y:S02]  /*1cc0*/  UIADD3 UR9, UR48, 0x3f, URZ ;  /* 0x0000003f30097890 */ /* 0x000fe4000fffe03f */
[----:B------:R-:W-:Y:S02]  /*1cd0*/  UIADD3 UR10, UR4, 0x3f, URZ ;  /* 0x0000003f040a7890 */ /* 0x000fe4000fffe03f */
[----:B------:R-:W-:Y:S02]  /*1ce0*/  USHF.R.S32.HI UR4, URZ, 0x1f, UR9 ;  /* 0x0000001f3f047899 */ /* 0x000fe40008011409 */
[----:B------:R-:W-:Y:S01]  /*1cf0*/  USHF.R.S32.HI UR11, URZ, 0x1f, UR10 ;  /* 0x0000001f3f0b7899 */ /* 0x000fe2000801140a */
[----:B------:R-:W-:Y:S01]  /*1d00*/  @UP0 ULDC UR6, c[0x0][0x44c] ;  /* 0x0001130000060ab9 */ /* 0x000fe20000000800 */
[----:B------:R-:W-:Y:S02]  /*1d10*/  ULEA.HI UR4, UR4, UR9, URZ, 0x6 ;  /* 0x0000000904047291 */ /* 0x000fe4000f8f303f */
[----:B------:R-:W-:-:S02]  /*1d20*/  ULEA.HI UR11, UR11, UR10, URZ, 0x6 ;  /* 0x0000000a0b0b7291 */ /* 0x000fc4000f8f303f */
[----:B------:R-:W-:Y:S01]  /*1d30*/  UIMAD.WIDE.U32 UR6, UR8, UR6, URZ ;  /* 0x00000006080672a5 */ /* 0x000fe2000f8e003f */
[----:B------:R-:W-:Y:S01]  /*1d40*/  @UP0 ULDC UR9, c[0x0][0x450] ;  /* 0x0001140000090ab9 */ /* 0x000fe20000000800 */
[----:B------:R-:W-:Y:S02]  /*1d50*/  USHF.R.S32.HI UR4, URZ, 0x6, UR4 ;  /* 0x000000063f047899 */ /* 0x000fe40008011404 */
[----:B------:R-:W-:Y:S02]  /*1d60*/  USHF.R.S32.HI UR11, URZ, 0x6, UR11 ;  /* 0x000000063f0b7899 */ /* 0x000fe4000801140b */
[----:B------:R-:W-:Y:S02]  /*1d70*/  @UP0 USHF.R.U32.HI UR8, URZ, UR9, UR7 ;  /* 0x000000093f080299 */ /* 0x000fe40008011607 */
[----:B------:R-:W-:Y:S02]  /*1d80*/  UISETP.LT.AND UP0, UPT, UR4, UR11, UPT ;  /* 0x0000000b0400728c */ /* 0x000fe4000bf01270 */
[----:B------:R-:W-:Y:S01]  /*1d90*/  UIADD3 UR8, UR8, UR48, -UR47 ;  /* 0x0000003008087290 */ /* 0x000fe2000fffe82f */
[----:B------:R-:W-:Y:S01]  /*1da0*/  ULDC UR6, c[0x0][0xad4] ;  /* 0x0002b50000067ab9 */ /* 0x000fe20000000800 */
[----:B------:R-:W-:-:S02]  /*1db0*/  USEL UR11, UR4, UR11, UP0 ;  /* 0x0000000b040b7287 */ /* 0x000fc40008000000 */
        /* <DEDUP_REMOVED lines=12> */
.L_x_6279:
[----:B------:R-:W-:-:S11]  /*1e80*/  UISETP.NE.AND UP0, UPT, UR5, 0x1, UPT ;  /* 0x000000010500788c */ /* 0x000fd6000bf05270 */
[----:B------:R-:W-:Y:S02]  /*1e90*/  @UP0 ULDC.64 UR12, c[0x0][0xae0] ;  /* 0x0002b800000c0ab9 */ /* 0x000fe40000000a00 */
[----:B------:R-:W-:-:S04]  /*1ea0*/  UIMAD.WIDE.U32 UR6, UR8, UR12, URZ ;  /* 0x0000000c080672a5 */ /* 0x000fc8000f8e003f */
[----:B------:R-:W-:-:S12]  /*1eb0*/  @UP0 USHF.R.U32.HI UR8, URZ, UR13, UR7 ;  /* 0x0000000d3f080299 */ /* 0x000fd80008011607 */
.L_x_6280:
[----:B------:R-:W-:-:S04]  /*1ec0*/  UIMAD UR5, UR8, UR5, URZ ;  /* 0x00000005080572a4 */ /* 0x000fc8000f8e023f */
[----:B------:R-:W-:-:S04]  /*1ed0*/  UISETP.LT.AND UP0, UPT, UR4, UR5, UPT ;  /* 0x000000050400728c */ /* 0x000fc8000bf01270 */
[----:B------:R-:W-:-:S12]  /*1ee0*/  USEL UR4, UR4, UR5, !UP0 ;  /* 0x0000000504047287 */ /* 0x000fd8000c000000 */
.L_x_6278:
        /* <DEDUP_REMOVED lines=15> */
[-C--:B-1----:R-:W-:Y:S01]  /*1fe0*/  IABS R0, R4.reuse ;  /* 0x0000000400007213 */ /* 0x082fe20000000000 */
        /* <DEDUP_REMOVED lines=31> */
.L_x_6281:
[----:B------:R-:W-:Y:S01]  /*21e0*/  UIMAD UR20, UR20, UR4, UR9 ;  /* 0x00000004141472a4 */ /* 0x000fe2000f8e0209 */
[----:B-1----:R-:W-:Y:S02]  /*21f0*/  IMAD.U32 R0, RZ, RZ, UR11 ;  /* 0x0000000bff007e24 */ /* 0x002fe4000f8e00ff */
[----:B------:R-:W-:-:S05]  /*2200*/  IMAD.U32 R3, RZ, RZ, UR4 ;  /* 0x00000004ff037e24 */ /* 0x000fca000f8e00ff */
[----:B------:R-:W-:-:S04]  /*2210*/  VIADDMNMX R0, R3, UR20, R0, PT ;  /* 0x0000001403007c46 */ /* 0x000fc8000b800100 */
[----:B------:R-:W-:Y:S02]  /*2220*/  R2UR UR22, R0 ;  /* 0x00000000001672ca */ /* 0x000fe400000e0000 */
[----:B------:R-:W-:-:S11]  /*2230*/  PRMT R0, RZ, 0x7610, R0 ;  /* 0x00007610ff007816 */ /* 0x000fd60000000000 */
[----:B------:R-:W-:-:S06]  /*2240*/  UISETP.GT.AND UP0, UPT, UR22, UR20, UPT ;  /* 0x000000141600728c */ /* 0x000fcc000bf04270 */
[----:B------:R-:W-:-:S13]  /*2250*/  PLOP3.LUT P0, PT, PT, PT, UP0, 0x80, 0x0 ;  /* 0x000000000000781c */ /* 0x000fda0003f0f008 */
        /* <DEDUP_REMOVED lines=108> */
[----:B------:R-:W0:Y:S04]  /*2920*/  SHFL.IDX PT, R3, R208, RZ, 0x1f ;  /* 0x00001fffd0037589 */ /* 0x000e2800000e0000 */
[----:B--2---:R1:W-:Y:S04]  /*2930*/  STL [R1+0x210], R0 ;  /* 0x0002100001007387 */ /* 0x0043e80000100800 */
[----:B---3--:R-:W-:Y:S04]  /*2940*/  STL [R1+0x214], R8 ;  /* 0x0002140801007387 */ /* 0x008fe80000100800 */
[----:B----4-:R2:W-:Y:S04]  /*2950*/  STL [R1+0x220], R6 ;  /* 0x0002200601007387 */ /* 0x0105e80000100800 */
[----:B------:R-:W3:Y:S04]  /*2960*/  LDL R162, [R1+0x2cc] ;  /* 0x0002cc0001a27983 */ /* 0x000ee80000100800 */
[----:B------:R-:W4:Y:S01]  /*2970*/  LDL R164, [R1+0x2d4] ;  /* 0x0002d40001a47983 */ /* 0x000f220000100800 */
[----:B0-----:R-:W-:-:S03]  /*2980*/  R2UR UR4, R3 ;  /* 0x00000000030472ca */ /* 0x001fc600000e0000 */
        /* <DEDUP_REMOVED lines=14> */
[----:B-1----:R-:W4:Y:S04]  /*2a70*/  LDL R0, [R1+0x3f8] ;  /* 0x0003f80001007983 */ /* 0x002f280000100800 */
[----:B------:R-:W4:Y:S04]  /*2a80*/  LDL R3, [R1+0x3fc] ;  /* 0x0003fc0001037983 */ /* 0x000f280000100800 */
[----:B--2---:R-:W2:Y:S04]  /*2a90*/  LDL R6, [R1+0x400] ;  /* 0x0004000001067983 */ /* 0x004ea80000100800 */
[----:B------:R-:W2:Y:S04]  /*2aa0*/  LDL R7, [R1+0x404] ;  /* 0x0004040001077983 */ /* 0x000ea80000100800 */
[----:B------:R-:W2:Y:S04]  /*2ab0*/  LDL R8, [R1+0x408] ;  /* 0x0004080001087983 */ /* 0x000ea80000100800 */
[----:B------:R-:W2:Y:S01]  /*2ac0*/  LDL R9, [R1+0x40c] ;  /* 0x00040c0001097983 */ /* 0x000ea20000100800 */
[----:B------:R-:W-:-:S04]  /*2ad0*/  ULEA.HI UR5, UR4, UR4, URZ, 0x1 ;  /* 0x0000000404057291 */ /* 0x000fc8000f8f083f */
[----:B------:R-:W-:-:S04]  /*2ae0*/  ULOP3.LUT UR5, UR5, 0x1fffe, URZ, 0xc0, !UPT ;  /* 0x0001fffe05057892 */ /* 0x000fc8000f8ec03f */
[----:B------:R-:W-:-:S04]  /*2af0*/  UIADD3 UR5, UR4, -UR5, URZ ;  /* 0x8000000504057290 */ /* 0x000fc8000fffe03f */
[----:B------:R-:W-:-:S04]  /*2b00*/  ULEA UR5, UR5, UR44, 0xf ;  /* 0x0000002c05057291 */ /* 0x000fc8000f8e783f */
[----:B------:R-:W-:-:S04]  /*2b10*/  UIADD3 UR5, UR5, 0x400, URZ ;  /* 0x0000040005057890 */ /* 0x000fc8000fffe03f */
[----:B------:R-:W-:-:S04]  /*2b20*/  USHF.R.U32.HI UR5, URZ, 0x4, UR5 ;  /* 0x000000043f057899 */ /* 0x000fc80008011605 */
[----:B------:R-:W-:Y:S02]  /*2b30*/  ULOP3.LUT UR5, UR5, 0x3fff, URZ, 0xc0, !UPT ;  /* 0x00003fff05057892 */ /* 0x000fe4000f8ec03f */
[----:B------:R-:W-:Y:S02]  /*2b40*/  UIADD3 UR4, UR44, 0x36400, URZ ;  /* 0x000364002c047890 */ /* 0x000fe4000fffe03f */
[----:B------:R-:W-:Y:S01]  /*2b50*/  ULOP3.LUT UR23, UR5, 0x2000000, URZ, 0xfc, !UPT ;  /* 0x0200000005177892 */ /* 0x000fe2000f8efc3f */
[----:B------:R0:W-:Y:S01]  /*2b60*/  STL [R1+0x2f4], R5 ;  /* 0x0002f40501007387 */ /* 0x0001e20000100800 */
[----:B------:R-:W-:-:S04]  /*2b70*/  USHF.R.U32.HI UR4, URZ, 0x4, UR4 ;  /* 0x000000043f047899 */ /* 0x000fc80008011604 */
[----:B------:R-:W-:Y:S01]  /*2b80*/  LEA R4, R4, UR23, 0xc ;  /* 0x0000001704047c11 */ /* 0x000fe2000f8e60ff */
[----:B0-----:R-:W-:Y:S01]  /*2b90*/  IMAD.MOV.U32 R5, RZ, RZ, 0x40000040 ;  /* 0x40000040ff057424 */ /* 0x001fe200078e00ff */
[----:B------:R0:W-:Y:S02]  /*2ba0*/  STL [R1+0x230], R30 ;  /* 0x0002301e01007387 */ /* 0x0001e40000100800 */
[C---:B------:R-:W-:Y:S01]  /*2bb0*/  R2UR UR14, R4.reuse ;  /* 0x00000000040e72ca */ /* 0x040fe200000e0000 */
[----:B------:R-:W-:Y:S01]  /*2bc0*/  ULOP3.LUT UR4, UR4, 0x3fff, URZ, 0xc0, !UPT ;  /* 0x00003fff04047892 */ /* 0x000fe2000f8ec03f */
[----:B------:R1:W-:Y:S01]  /*2bd0*/  STL [R1+0x31c], R31 ;  /* 0x00031c1f01007387 */ /* 0x0003e20000100800 */
[----:B------:R-:W-:Y:S02]  /*2be0*/  R2UR UR15, R5 ;  /* 0x00000000050f72ca */ /* 0x000fe400000e0000 */
[----:B------:R-:W-:Y:S01]  /*2bf0*/  ULOP3.LUT UR12, UR4, 0x10000, URZ, 0xfc, !UPT ;  /* 0x00010000040c7892 */ /* 0x000fe2000f8efc3f */
[----:B0-----:R-:W-:-:S02]  /*2c00*/  VIADD R30, R4, 0x80 ;  /* 0x00000080041e7836 */ /* 0x001fc40000000000 */
[----:B-1----:R-:W-:Y:S01]  /*2c10*/  IMAD.MOV.U32 R31, RZ, RZ, 0x40000040 ;  /* 0x40000040ff1f7424 */ /* 0x002fe200078e00ff */
[----:B------:R-:W-:Y:S02]  /*2c20*/  STL [R1+0x218], R84 ;  /* 0x0002185401007387 */ /* 0x000fe40000100800 */
[----:B------:R-:W-:Y:S02]  /*2c30*/  R2UR UR18, R30 ;  /* 0x000000001e1272ca */ /* 0x000fe400000e0000 */
[----:B------:R-:W-:Y:S01]  /*2c40*/  STL [R1+0x21c], R86 ;  /* 0x00021c5601007387 */ /* 0x000fe20000100800 */
[----:B------:R-:W-:-:S03]  /*2c50*/  R2UR UR19, R31 ;  /* 0x000000001f1372ca */ /* 0x000fc600000e0000 */
        /* <DEDUP_REMOVED lines=99> */
[----:B------:R-:W-:Y:S01]  /*3290*/  UMOV UR13, 0x40000040 ;  /* 0x40000040000d7882 */ /* 0x000fe20000000000 */
[----:B0-----:R-:W-:-:S06]  /*32a0*/  WARPGROUP.ARRIVE ;  /* 0x00000000000079c5 */ /* 0x001fcc0000000000 */
[----:B------:R-:W-:Y:S01]  /*32b0*/  HGMMA.64x256x16.F32.BF16 R24, gdesc[UR12].tnspB, RZ, !UPT, gsb0 ;  /* 0x43e000000c1879f0 */ /* 0x000fe2000c0018ff */
[----:B------:R-:W-:Y:S01]  /*32c0*/  UIADD3 UR16, UR12, 0x2, URZ ;  /* 0x000000020c107890 */ /* 0x000fe2000fffe03f */
        /* <DEDUP_REMOVED lines=18> */
[----:B--2---:R0:W-:Y:S04]  /*33f0*/  STL [R1+0x400], R6 ;  /* 0x0004000601007387 */ /* 0x0041e80000100800 */
[----:B------:R1:W-:Y:S04]  /*3400*/  STL [R1+0x404], R7 ;  /* 0x0004040701007387 */ /* 0x0003e80000100800 */
[----:B------:R-:W-:Y:S04]  /*3410*/  STL [R1+0x408], R8 ;  /* 0x0004080801007387 */ /* 0x000fe80000100800 */
[----:B------:R-:W-:Y:S01]  /*3420*/  STL [R1+0x40c], R9 ;  /* 0x00040c0901007387 */ /* 0x000fe20000100800 */
[----:B------:R-:W-:Y:S01]  /*3430*/  UMOV UR17, 0x40000040 ;  /* 0x4000004000117882 */ /* 0x000fe20000000000 */
[----:B0-----:R-:W-:-:S02]  /*3440*/  VIADD R6, R4, 0x100 ;  /* 0x0000010004067836 */ /* 0x001fc40000000000 */
[----:B-1----:R-:W-:Y:S01]  /*3450*/  IMAD.MOV.U32 R7, RZ, RZ, 0x40000040 ;  /* 0x40000040ff077424 */ /* 0x002fe200078e00ff */
[----:B------:R-:W-:Y:S01]  /*3460*/  UIADD3 UR4, UR12, 0x4, URZ ;  /* 0x000000040c047890 */ /* 0x000fe2000fffe03f */
[----:B------:R-:W-:Y:S01]  /*3470*/  UMOV UR5, 0x40000040 ;  /* 0x4000004000057882 */ /* 0x000fe20000000000 */
        /* <DEDUP_REMOVED lines=33> */
[----:B------:R-:W-:Y:S01]  /*3690*/  IMAD.MOV.U32 R5, RZ, RZ, 0x40000040 ;  /* 0x40000040ff057424 */ /* 0x000fe200078e00ff */
[----:B------:R-:W-:Y:S01]  /*36a0*/  UIADD3 UR8, UR12, 0x6, URZ ;  /* 0x000000060c087890 */ /* 0x000fe2000fffe03f */
[----:B------:R-:W-:Y:S01]  /*36b0*/  UMOV UR9, 0x40000040 ;  /* 0x4000004000097882 */ /* 0x000fe20000000000 */
[----:B------:R1:W5:Y:S01]  /*36c0*/  LDL R3, [R1+0x1c8] ;  /* 0x0001c80001037983 */ /* 0x0003620000100800 */
[----:B0-----:R-:W-:-:S06]  /*36d0*/  WARPGROUP.ARRIVE ;  /* 0x00000000000079c5 */ /* 0x001fcc0000000000 */
[----:B------:R-:W-:Y:S01]  /*36e0*/  HGMMA.64x256x16.F32.BF16 R24, gdesc[UR16].tnspB, R24, gsb0 ;  /* 0x43e00000101879f0 */ /* 0x000fe20008001818 */
[----:B------:R-:W-:Y:S02]  /*36f0*/  R2UR UR6, R6 ;  /* 0x00000000060672ca */ /* 0x000fe400000e0000 */
[----:B------:R-:W-:Y:S01]  /*3700*/  R2UR UR7, R7 ;  /* 0x00000000070772ca */ /* 0x000fe200000e0000 */
[----:B------:R-:W-:Y:S01]  /*3710*/  VIADD R4, R4, 0x180 ;  /* 0x0000018004047836 */ /* 0x000fe20000000000 */
[----:B------:R-:W-:-:S04]  /*3720*/  R2UR UR11, R5 ;  /* 0x00000000050b72ca */ /* 0x000fc800000e0000 */
        /* <DEDUP_REMOVED lines=107> */
[----:B--2---:R-:W2:Y:S04]  /*3de0*/  LDL R76, [R1+0x21c] ;  /* 0x00021c00014c7983 */ /* 0x004ea80000100800 */
[----:B------:R-:W2:Y:S04]  /*3df0*/  LDL R4, [R1+0x220] ;  /* 0x0002200001047983 */ /* 0x000ea80000100800 */
[----:B------:R-:W2:Y:S04]  /*3e00*/  LDL R78, [R1+0x224] ;  /* 0x00022400014e7983 */ /* 0x000ea80000100800 */
[----:B---3--:R-:W3:Y:S04]  /*3e10*/  LDL R80, [R1+0x228] ;  /* 0x0002280001507983 */ /* 0x008ee80000100800 */
[----:B------:R-:W3:Y:S04]  /*3e20*/  LDL R82, [R1+0x22c] ;  /* 0x00022c0001527983 */ /* 0x000ee80000100800 */
[----:B------:R-:W3:Y:S04]  /*3e30*/  LDL R6, [R1+0x230] ;  /* 0x0002300001067983 */ /* 0x000ee80000100800 */
[----:B----4-:R-:W4:Y:S04]  /*3e40*/  LDL R84, [R1+0x234] ;  /* 0x0002340001547983 */ /* 0x010f280000100800 */
[----:B------:R-:W4:Y:S04]  /*3e50*/  LDL R86, [R1+0x238] ;  /* 0x0002380001567983 */ /* 0x000f280000100800 */
[----:B-1----:R-:W4:Y:S04]  /*3e60*/  LDL R88, [R1+0x23c] ;  /* 0x00023c0001587983 */ /* 0x002f280000100800 */
        /* <DEDUP_REMOVED lines=244> */
[----:B------:R-:W-:Y:S06]  /*4db0*/  BAR.ARV 0xf, 0x100 ;  /* 0x03c4000000007b1d */ /* 0x000fec0000002000 */
[----:B------:R-:W-:-:S13]  /*4dc0*/  ISETP.NE.AND P0, PT, RZ, UR58, PT ;  /* 0x0000003aff007c0c */ /* 0x000fda000bf05270 */
[----:B0-----:R-:W-:Y:S05]  /*4dd0*/  @P0 BRA `(.L_x_6283) ;  /* 0x0000000000040947 */ /* 0x001fea0003800000 */
[----:B------:R-:W-:Y:S01]  /*4de0*/  BPT.TRAP 0x1 ;  /* 0x000000040000795c */ /* 0x000fe20000300000 */
.L_x_6283:
[----:B------:R-:W-:Y:S01]  /*4df0*/  UIADD3 UR6, UR22, -0x2, URZ ;  /* 0xfffffffe16067890 */ /* 0x000fe2000fffe03f */
[----:B-----5:R-:W-:Y:S01]  /*4e00*/  LEA R3, R3, UR44, 0x3 ;  /* 0x0000002c03037c11 */ /* 0x020fe2000f8e18ff */
[----:B------:R-:W-:Y:S02]  /*4e10*/  IMAD.U32 R0, RZ, RZ, UR21 ;  /* 0x00000015ff007e24 */ /* 0x000fe4000f8e00ff */
[----:B------:R-:W-:Y:S02]  /*4e20*/  UISETP.GE.AND UP0, UPT, UR6, UR20, UPT ;  /* 0x000000140600728c */ /* 0x000fe4000bf06270 */
[----:B------:R-:W-:-:S04]  /*4e30*/  VIADD R3, R3, 0x38860 ;  /* 0x0003886003037836 */ /* 0x000fc80000000000 */
[----:B------:R-:W-:Y:S02]  /*4e40*/  PLOP3.LUT P0, PT, PT, PT, UP0, 0x80, 0x0 ;  /* 0x000000000000781c */ /* 0x000fe40003f0f008 */
[----:B------:R-:W-:-:S04]  /*4e50*/  PRMT R3, R0, 0x654, R3 ;  /* 0x0000065400037816 */ /* 0x000fc80000000003 */
[----:B------:R0:W-:Y:S07]  /*4e60*/  SYNCS.ARRIVE.TRANS64.RED.A1T0 RZ, [R3+URZ], RZ ;  /* 0x000000ff03ff79a7 */ /* 0x0001ee000810043f */
[----:B------:R-:W-:Y:S05]  /*4e70*/  @!P0 BRA `(.L_x_6284) ;  /* 0x0000003c00708947 */ /* 0x000fea0003800000 */
[----:B------:R-:W-:-:S05]  /*4e80*/  UMOV UR22, UR6 ;  /* 0x0000000600167c82 */ /* 0x000fca0008000000 */
.L_x_6286:
        /* <DEDUP_REMOVED lines=60> */
[----:B-1----:R-:W4:Y:S04]  /*5250*/  LDL.64 R4, [R1+0x3c8] ;  /* 0x0003c80001047983 */ /* 0x002f280000100a00 */
[----:B------:R-:W4:Y:S04]  /*5260*/  LDL.64 R12, [R1+0x3d8] ;  /* 0x0003d800010c7983 */ /* 0x000f280000100a00 */
[----:B------:R-:W4:Y:S04]  /*5270*/  LDL.64 R10, [R1+0x3e8] ;  /* 0x0003e800010a7983 */ /* 0x000f280000100a00 */
[----:B------:R-:W4:Y:S04]  /*5280*/  LDL.64 R8, [R1+0x3f8] ;  /* 0x0003f80001087983 */ /* 0x000f280000100a00 */
[----:B------:R-:W4:Y:S01]  /*5290*/  LDL.64 R6, [R1+0x408] ;  /* 0x0004080001067983 */ /* 0x000f220000100a00 */
[----:B--2---:R-:W-:-:S05]  /*52a0*/  IMAD R138, R0, 0x40, R22 ;  /* 0x00000040008a7824 */ /* 0x004fca00078e0216 */
[----:B------:R-:W-:Y:S01]  /*52b0*/  LEA R138, R138, UR44, 0x2 ;  /* 0x0000002c8a8a7c11 */ /* 0x000fe2000f8e10ff */
[----:B------:R-:W-:Y:S06]  /*52c0*/  BAR.SYNC.DEFER_BLOCKING 0xe, 0x100 ;  /* 0x0384000000007b1d */ /* 0x000fec0000010000 */
[----:B0-----:R-:W3:Y:S04]  /*52d0*/  LDS R3, [R138+0x38400] ;  /* 0x038400008a037984 */ /* 0x001ee80000000800 */
[----:B------:R-:W0:Y:S01]  /*52e0*/  LDS R138, [R138+0x38420] ;  /* 0x038420008a8a7984 */ /* 0x000e220000000800 */
        /* <DEDUP_REMOVED lines=60> */
[-C--:B------:R-:W-:Y:S01]  /*56b0*/  FMUL.FTZ R80, R80, R3.reuse ;  /* 0x0000000350507220 */ /* 0x080fe20000410000 */
[----:B------:R-:W-:Y:S01]  /*56c0*/  FMUL.FTZ R81, R81, R3 ;  /* 0x0000000351517220 */ /* 0x000fe20000410000 */
[C---:B------:R-:W-:Y:S01]  /*56d0*/  FMUL.FTZ R79, R3.reuse, R79 ;  /* 0x0000004f034f7220 */ /* 0x040fe20000410000 */
[----:B------:R-:W-:Y:S01]  /*56e0*/  FMUL.FTZ R78, R3, R78 ;  /* 0x0000004e034e7220 */ /* 0x000fe20000410000 */
[C---:B0-----:R-:W-:Y:S01]  /*56f0*/  FMUL.FTZ R77, R138.reuse, R77 ;  /* 0x0000004d8a4d7220 */ /* 0x041fe20000410000 */
        /* <DEDUP_REMOVED lines=90> */
[----:B------:R0:W-:Y:S01]  /*5ca0*/  STL.64 [R1+0x3f0], R72 ;  /* 0x0003f04801007387 */ /* 0x0001e20000100a00 */
[C---:B------:R-:W-:Y:S01]  /*5cb0*/  FMUL.FTZ R7, R138.reuse, R7 ;  /* 0x000000078a077220 */ /* 0x040fe20000410000 */
[----:B------:R-:W-:Y:S02]  /*5cc0*/  FMUL.FTZ R6, R138, R6 ;  /* 0x000000068a067220 */ /* 0x000fe40000410000 */
        /* <DEDUP_REMOVED lines=322> */
[----:B------:R-:W-:Y:S01]  /*70f0*/  IMAD.MOV.U32 R5, RZ, RZ, 0x40000040 ;  /* 0x40000040ff057424 */ /* 0x000fe200078e00ff */
[----:B------:R-:W3:Y:S01]  /*7100*/  LDL R3, [R1+0x1d0] ;  /* 0x0001d00001037983 */ /* 0x000ee20000100800 */
[----:B------:R-:W-:Y:S01]  /*7110*/  IMAD.MOV.U32 R7, RZ, RZ, 0x40000040 ;  /* 0x40000040ff077424 */ /* 0x000fe200078e00ff */
[----:B------:R-:W-:Y:S02]  /*7120*/  ISETP.NE.AND P0, PT, R0, 0x2, PT ;  /* 0x000000020000780c */ /* 0x000fe40003f05270 */
[----:B------:R0:W-:Y:S01]  /*7130*/  STL [R1+0x1c8], R0 ;  /* 0x0001c80001007387 */ /* 0x0001e20000100800 */
[----:B------:R-:W-:Y:S01]  /*7140*/  R2UR UR15, R5 ;  /* 0x00000000050f72ca */ /* 0x000fe200000e0000 */
[----:B------:R-:W-:Y:S01]  /*7150*/  IMAD.MOV.U32 R5, RZ, RZ, 0x40000040 ;  /* 0x40000040ff057424 */ /* 0x000fe200078e00ff */
[----:B------:R-:W-:Y:S01]  /*7160*/  R2UR UR19, R7 ;  /* 0x00000000071372ca */ /* 0x000fe200000e0000 */
[----:B------:R-:W-:-:S03]  /*7170*/  IMAD.MOV.U32 R7, RZ, RZ, 0x40000040 ;  /* 0x40000040ff077424 */ /* 0x000fc600078e00ff */
[----:B------:R-:W-:Y:S02]  /*7180*/  R2UR UR11, R5 ;  /* 0x00000000050b72ca */ /* 0x000fe400000e0000 */
[----:B------:R-:W-:Y:S02]  /*7190*/  R2UR UR7, R7 ;  /* 0x00000000070772ca */ /* 0x000fe400000e0000 */
[----:B0-----:R-:W-:-:S05]  /*71a0*/  @!P0 IMAD.MOV.U32 R0, RZ, RZ, RZ ;  /* 0x000000ffff008224 */ /* 0x001fca00078e00ff */
[----:B------:R-:W-:Y:S02]  /*71b0*/  LEA R4, R0, UR23, 0xc ;  /* 0x0000001700047c11 */ /* 0x000fe4000f8e60ff */
[----:B------:R-:W4:Y:S02]  /*71c0*/  @!P0 LDL R0, [R1+0x1cc] ;  /* 0x0001cc0001008983 */ /* 0x000f240000100800 */
[C---:B------:R-:W-:Y:S01]  /*71d0*/  R2UR UR14, R4.reuse ;  /* 0x00000000040e72ca */ /* 0x040fe200000e0000 */
[----:B------:R-:W-:-:S05]  /*71e0*/  VIADD R6, R4, 0x80 ;  /* 0x0000008004067836 */ /* 0x000fca0000000000 */
[----:B------:R-:W-:Y:S01]  /*71f0*/  R2UR UR18, R6 ;  /* 0x00000000061272ca */ /* 0x000fe200000e0000 */
[C---:B------:R-:W-:Y:S02]  /*7200*/  VIADD R6, R4.reuse, 0x100 ;  /* 0x0000010004067836 */ /* 0x040fe40000000000 */
[----:B------:R-:W-:-:S03]  /*7210*/  VIADD R4, R4, 0x180 ;  /* 0x0000018004047836 */ /* 0x000fc60000000000 */
[----:B------:R-:W-:Y:S02]  /*7220*/  R2UR UR6, R6 ;  /* 0x00000000060672ca */ /* 0x000fe400000e0000 */
[----:B------:R-:W-:Y:S01]  /*7230*/  R2UR UR10, R4 ;  /* 0x00000000040a72ca */ /* 0x000fe200000e0000 */
        /* <DEDUP_REMOVED lines=139> */
[----:B------:R-:W-:Y:S04]  /*7af0*/  STL.128 [R1+0x3e0], R140 ;  /* 0x0003e08c01007387 */ /* 0x000fe80000100c00 */
[----:B------:R-:W-:Y:S04]  /*7b00*/  STL.128 [R1+0x3f0], R144 ;  /* 0x0003f09001007387 */ /* 0x000fe80000100c00 */
[----:B------:R-:W-:Y:S04]  /*7b10*/  STL.128 [R1+0x400], R148 ;  /* 0x0004009401007387 */ /* 0x000fe80000100c00 */
[----:B-1----:R-:W2:Y:S04]  /*7b20*/  LDL R138, [R1+0x210] ;  /* 0x00021000018a7983 */ /* 0x002ea80000100800 */
        /* <DEDUP_REMOVED lines=127> */
[----:B---3--:R-:W-:Y:S01]  /*8320*/  VIADD R3, R3, 0x1 ;  /* 0x0000000103037836 */ /* 0x008fe20000000000 */
[----:B------:R-:W-:-:S02]  /*8330*/  UISETP.NE.AND UP0, UPT, UR58, URZ, UPT ;  /* 0x0000003f3a00728c */ /* 0x000fc4000bf05270 */
[----:B--2---:R-:W-:Y:S04]  /*8340*/  STL [R1+0x210], R138 ;  /* 0x0002108a01007387 */ /* 0x004fe80000100800 */
        /* <DEDUP_REMOVED lines=129> */
[----:B------:R-:W-:-:S02]  /*8b60*/  PLOP3.LUT P1, PT, PT, PT, UP0, 0x80, 0x0 ;  /* 0x000000000000781c */ /* 0x000fc40003f2f008 */
[----:B------:R-:W-:-:S05]  /*8b70*/  @!P0 LOP3.LUT R0, R0, 0x1, RZ, 0x3c, !PT ;  /* 0x0000000100008812 */ /* 0x000fca00078e3cff */
[----:B------:R1:W-:Y:S02]  /*8b80*/  @!P0 STL [R1+0x1cc], R0 ;  /* 0x0001cc0001008387 */ /* 0x0003e40000100800 */
[----:B-1----:R-:W-:Y:S01]  /*8b90*/  IMAD.U32 R0, RZ, RZ, UR22 ;  /* 0x00000016ff007e24 */ /* 0x002fe2000f8e00ff */
[----:B------:R-:W-:-:S04]  /*8ba0*/  UIADD3 UR22, UR22, -0x1, URZ ;  /* 0xffffffff16167890 */ /* 0x000fc8000fffe03f */
[----:B------:R-:W-:Y:S01]  /*8bb0*/  ISETP.GT.AND P0, PT, R0, UR20, PT ;  /* 0x0000001400007c0c */ /* 0x000fe2000bf04270 */
[----:B0-----:R-:W-:-:S12]  /*8bc0*/  @P1 BRA `(.L_x_6285) ;  /* 0x0000000000041947 */ /* 0x001fd80003800000 */
[----:B------:R-:W-:Y:S01]  /*8bd0*/  BPT.TRAP 0x1 ;  /* 0x000000040000795c */ /* 0x000fe20000300000 */
.L_x_6285:
[----:B-----5:R-:W-:Y:S01]  /*8be0*/  LEA R4, R4, UR44, 0x3 ;  /* 0x0000002c04047c11 */ /* 0x020fe2000f8e18ff */
[----:B------:R-:W-:-:S04]  /*8bf0*/  IMAD.U32 R3, RZ, RZ, UR21 ;  /* 0x00000015ff037e24 */ /* 0x000fc8000f8e00ff */
[----:B------:R-:W-:-:S05]  /*8c00*/  VIADD R4, R4, 0x38860 ;  /* 0x0003886004047836 */ /* 0x000fca0000000000 */
[----:B------:R-:W-:-:S04]  /*8c10*/  PRMT R4, R3, 0x654, R4 ;  /* 0x0000065403047816 */ /* 0x000fc80000000004 */
[----:B------:R1:W-:Y:S01]  /*8c20*/  SYNCS.ARRIVE.TRANS64.RED.A1T0 RZ, [R4+URZ], RZ ;  /* 0x000000ff04ff79a7 */ /* 0x0003e2000810043f */
[----:B------:R-:W-:Y:S05]  /*8c30*/  @P0 BRA `(.L_x_6286) ;  /* 0xffffffc000940947 */ /* 0x000fea000383ffff */
.L_x_6284:
[----:B------:R-:W2:Y:S04]  /*8c40*/  LDL R135, [R1+0x1c8] ;  /* 0x0001c80001877983 */ /* 0x000ea80000100800 */
[----:B------:R-:W3:Y:S04]  /*8c50*/  LDL.64 R6, [R1+0x210] ;  /* 0x0002100001067983 */ /* 0x000ee80000100a00 */
[----:B-1----:R-:W4:Y:S04]  /*8c60*/  LDL.64 R4, [R1+0x220] ;  /* 0x0002200001047983 */ /* 0x002f280000100a00 */
        /* <DEDUP_REMOVED lines=61> */
[----:B0-----:R-:W5:Y:S01]  /*9040*/  LDL R3, [R1+0x1c8] ;  /* 0x0001c80001037983 */ /* 0x001f620000100800 */
[----:B--2---:R-:W-:-:S05]  /*9050*/  IMAD R135, R135, 0x40, R22 ;  /* 0x0000004087877824 */ /* 0x004fca00078e0216 */
[----:B------:R-:W-:Y:S01]  /*9060*/  LEA R135, R135, UR44, 0x2 ;  /* 0x0000002c87877c11 */ /* 0x000fe2000f8e10ff */
[----:B------:R-:W-:Y:S06]  /*9070*/  BAR.SYNC.DEFER_BLOCKING 0xe, 0x100 ;  /* 0x0384000000007b1d */ /* 0x000fec0000010000 */
[----:B------:R-:W3:Y:S04]  /*9080*/  LDS R0, [R135+0x38400] ;  /* 0x0384000087007984 */ /* 0x000ee80000000800 */
[----:B------:R-:W5:Y:S01]  /*9090*/  LDS R135, [R135+0x38420] ;  /* 0x0384200087877984 */ /* 0x000f620000000800 */
[C---:B---3--:R-:W-:Y:S01]  /*90a0*/  FMUL.FTZ R7, R0.reuse, R7 ;  /* 0x0000000700077220 */ /* 0x048fe20000410000 */
[C---:B------:R-:W-:Y:S01]  /*90b0*/  FMUL.FTZ R6, R0.reuse, R6 ;  /* 0x0000000600067220 */ /* 0x040fe20000410000 */
[C---:B----4-:R-:W-:Y:S01]  /*90c0*/  FMUL.FTZ R5, R0.reuse, R5 ;  /* 0x0000000500057220 */ /* 0x050fe20000410000 */
[----:B------:R-:W-:-:S03]  /*90d0*/  FMUL.FTZ R4, R0, R4 ;  /* 0x0000000400047220 */ /* 0x000fc60000410000 */
[----:B------:R0:W-:Y:S04]  /*90e0*/  STL.64 [R1+0x210], R6 ;  /* 0x0002100601007387 */ /* 0x0001e80000100a00 */
[----:B------:R1:W-:Y:S04]  /*90f0*/  STL.64 [R1+0x220], R4 ;  /* 0x0002200401007387 */ /* 0x0003e80000100a00 */
[----:B0-----:R-:W2:Y:S04]  /*9100*/  LDL.64 R6, [R1+0x408] ;  /* 0x0004080001067983 */ /* 0x001ea80000100a00 */
[----:B-1----:R-:W3:Y:S01]  /*9110*/  LDL.64 R4, [R1+0x3e8] ;  /* 0x0003e80001047983 */ /* 0x002ee20000100a00 */
[C---:B-----5:R-:W-:Y:S01]  /*9120*/  FMUL.FTZ R11, R135.reuse, R11 ;  /* 0x0000000b870b7220 */ /* 0x060fe20000410000 */
[C---:B------:R-:W-:Y:S01]  /*9130*/  FMUL.FTZ R10, R135.reuse, R10 ;  /* 0x0000000a870a7220 */ /* 0x040fe20000410000 */
[C---:B------:R-:W-:Y:S01]  /*9140*/  FMUL.FTZ R133, R0.reuse, R133 ;  /* 0x0000008500857220 */ /* 0x040fe20000410000 */
[C---:B------:R-:W-:Y:S01]  /*9150*/  FMUL.FTZ R132, R0.reuse, R132 ;  /* 0x0000008400847220 */ /* 0x040fe20000410000 */
[C---:B------:R-:W-:Y:S01]  /*9160*/  FMUL.FTZ R131, R0.reuse, R131 ;  /* 0x0000008300837220 */ /* 0x040fe20000410000 */
        /* <DEDUP_REMOVED lines=116> */
[----:B------:R-:W-:-:S02]  /*98b0*/  VIADD R134, R134, 0x1 ;  /* 0x0000000186867836 */ /* 0x000fc40000000000 */
[----:B0-----:R-:W-:Y:S01]  /*98c0*/  VIADD R10, R3, 0x1 ;  /* 0x00000001030a7836 */ /* 0x001fe20000000000 */
        /* <DEDUP_REMOVED lines=31> */
[----:B------:R0:W-:Y:S01]  /*9ac0*/  STL.64 [R1+0x228], R72 ;  /* 0x0002284801007387 */ /* 0x0001e20000100a00 */
[C---:B--2---:R-:W-:Y:S01]  /*9ad0*/  FMUL.FTZ R7, R135.reuse, R7 ;  /* 0x0000000787077220 */ /* 0x044fe20000410000 */
[C---:B------:R-:W-:Y:S01]  /*9ae0*/  FMUL.FTZ R6, R135.reuse, R6 ;  /* 0x0000000687067220 */ /* 0x040fe20000410000 */
[C---:B---3--:R-:W-:Y:S01]  /*9af0*/  FMUL.FTZ R5, R135.reuse, R5 ;  /* 0x0000000587057220 */ /* 0x048fe20000410000 */
[----:B------:R-:W-:Y:S01]  /*9b00*/  FMUL.FTZ R4, R135, R4 ;  /* 0x0000000487047220 */ /* 0x000fe20000410000 */
        /* <DEDUP_REMOVED lines=33> */
[----:B------:R-:W-:Y:S01]  /*9d20*/  BSSY B0, `(.L_x_6287) ;  /* 0x0000007000007945 */ /* 0x000fe20003800000 */
[----:B------:R-:W-:-:S11]  /*9d30*/  IMAD.MOV.U32 R0, RZ, RZ, 0x1 ;  /* 0x00000001ff007424 */ /* 0x000fd600078e00ff */
[----:B0-----:R-:W-:Y:S05]  /*9d40*/  @P0 BRA `(.L_x_6288) ;  /* 0x0000000000100947 */ /* 0x001fea0003800000 */
[----:B------:R-:W2:Y:S04]  /*9d50*/  LDL R4, [R1+0x1cc] ;  /* 0x0001cc0001047983 */ /* 0x000ea80000100800 */
[----:B------:R0:W-:Y:S01]  /*9d60*/  STL [R1+0x1c8], RZ ;  /* 0x0001c8ff01007387 */ /* 0x0001e20000100800 */
[----:B--2---:R-:W-:-:S05]  /*9d70*/  LOP3.LUT R4, R4, 0x1, RZ, 0x3c, !PT ;  /* 0x0000000104047812 */ /* 0x004fca00078e3cff */
[----:B------:R0:W-:Y:S02]  /*9d80*/  STL [R1+0x1cc], R4 ;  /* 0x0001cc0401007387 */ /* 0x0001e40000100800 */
.L_x_6288:
[----:B------:R-:W-:Y:S05]  /*9d90*/  BSYNC B0 ;  /* 0x0000000000007941 */ /* 0x000fea0003800000 */
.L_x_6287:
[----:B------:R-:W-:Y:S05]  /*9da0*/  BRA `(.L_x_6282) ;  /* 0x0000018c00d07947 */ /* 0x000fea0003800000 */
.L_x_6274:
[----:B------:R-:W2:Y:S01]  /*9db0*/  LDL R3, [R1+0x454] ;  /* 0x0004540001037983 */ /* 0x000ea20000100800 */
[----:B------:R-:W-:Y:S01]  /*9dc0*/  UIADD3 UR4, UP3, UR38, 0x38860, URZ ;  /* 0x0003886026047890 */ /* 0x000fe2000ff7e03f */
[----:B------:R-:W-:Y:S01]  /*9dd0*/  IMAD.MOV.U32 R11, RZ, RZ, 0x80 ;  /* 0x00000080ff0b7424 */ /* 0x000fe200078e00ff */
[----:B------:R-:W-:Y:S01]  /*9de0*/  UIADD3 UR7, UP2, UR38, 0x38850, URZ ;  /* 0x0003885026077890 */ /* 0x000fe2000ff5e03f */
[----:B------:R-:W-:Y:S01]  /*9df0*/  IMAD.MOV.U32 R5, RZ, RZ, 0x80 ;  /* 0x00000080ff057424 */ /* 0x000fe200078e00ff */
[----:B------:R-:W-:Y:S01]  /*9e00*/  UIADD3 UR11, UP0, UR38, 0x38830, URZ ;  /* 0x00038830260b7890 */ /* 0x000fe2000ff1e03f */
[----:B------:R-:W-:Y:S01]  /*9e10*/  IMAD.MOV.U32 R6, RZ, RZ, 0x80 ;  /* 0x00000080ff067424 */ /* 0x000fe200078e00ff */
[----:B------:R-:W-:Y:S01]  /*9e20*/  UIADD3 UR9, UP1, UR38, 0x38840, URZ ;  /* 0x0003884026097890 */ /* 0x000fe2000ff3e03f */
[----:B------:R-:W-:Y:S01]  /*9e30*/  IMAD.U32 R7, RZ, RZ, UR21 ;  /* 0x00000015ff077e24 */ /* 0x000fe2000f8e00ff */
[----:B------:R-:W-:Y:S01]  /*9e40*/  UIADD3.X UR8, URZ, UR39, URZ, UP2, !UPT ;  /* 0x000000273f087290 */ /* 0x000fe200097fe43f */
[----:B------:R-:W-:Y:S01]  /*9e50*/  IMAD.MOV.U32 R8, RZ, RZ, 0x100 ;  /* 0x00000100ff087424 */ /* 0x000fe200078e00ff */
[----:B------:R-:W-:Y:S01]  /*9e60*/  ULDC UR13, c[0x0][0x448] ;  /* 0x00011200000d7ab9 */ /* 0x000fe20000000800 */
[----:B------:R-:W-:Y:S01]  /*9e70*/  IMAD.U32 R9, RZ, RZ, UR21 ;  /* 0x00000015ff097e24 */ /* 0x000fe2000f8e00ff */
[----:B------:R-:W-:Y:S01]  /*9e80*/  UIADD3.X UR12, URZ, UR39, URZ, UP0, !UPT ;  /* 0x000000273f0c7290 */ /* 0x000fe200087fe43f */
[----:B-1----:R-:W-:Y:S01]  /*9e90*/  IMAD.U32 R0, RZ, RZ, UR7 ;  /* 0x00000007ff007e24 */ /* 0x002fe2000f8e00ff */
[----:B------:R-:W-:Y:S01]  /*9ea0*/  UIADD3.X UR10, URZ, UR39, URZ, UP1, !UPT ;  /* 0x000000273f0a7290 */ /* 0x000fe20008ffe43f */
[----:B------:R-:W-:Y:S01]  /*9eb0*/  IMAD.U32 R12, RZ, RZ, UR5 ;  /* 0x00000005ff0c7e24 */ /* 0x000fe2000f8e00ff */
[----:B------:R-:W-:Y:S01]  /*9ec0*/  UISETP.NE.AND UP4, UPT, UR13, 0x1, UPT ;  /* 0x000000010d00788c */ /* 0x000fe2000bf85270 */
[----:B------:R0:W-:Y:S01]  /*9ed0*/  STL.64 [R1+0x30], R8 ;  /* 0x0000300801007387 */ /* 0x0001e20000100a00 */
[----:B------:R-:W-:Y:S01]  /*9ee0*/  UIADD3 UR40, UR48, 0x1, -UR47 ;  /* 0x0000000130287890 */ /* 0x000fe2000fffe82f */
[----:B------:R-:W-:Y:S01]  /*9ef0*/  IADD3 R39, P0, R2, 0x28, RZ ;  /* 0x0000002802277810 */ /* 0x000fe20007f1e0ff */
[----:B------:R-:W-:Y:S01]  /*9f00*/  UP2UR UR41, UPR, URZ, 0x10 ;  /* 0x000000103f297883 */ /* 0x000fe20008000000 */
[----:B------:R-:W-:Y:S03]  /*9f10*/  STL [R1+0x50], R12 ;  /* 0x0000500c01007387 */ /* 0x000fe60000100800 */
[----:B------:R-:W-:Y:S01]  /*9f20*/  IMAD.X R44, RZ, RZ, R18, P0 ;  /* 0x000000ffff2c7224 */ /* 0x000fe200000e0612 */
[----:B------:R-:W-:Y:S02]  /*9f30*/  STL [R1+0x10], RZ ;  /* 0x000010ff01007387 */ /* 0x000fe40000100800 */
[----:B------:R-:W-:Y:S01]  /*9f40*/  @UP4 ULDC UR7, c[0x0][0x44c] ;  /* 0x0001130000074ab9 */ /* 0x000fe20000000800 */
[----:B0-----:R-:W-:Y:S01]  /*9f50*/  IMAD.U32 R8, RZ, RZ, UR11 ;  /* 0x0000000bff087e24 */ /* 0x001fe2000f8e00ff */
[----:B------:R-:W-:Y:S01]  /*9f60*/  STL [R1+0x38], RZ ;  /* 0x000038ff01007387 */ /* 0x000fe20000100800 */
[----:B------:R-:W-:-:S05]  /*9f70*/  IMAD.U32 R9, RZ, RZ, UR12 ;  /* 0x0000000cff097e24 */ /* 0x000fca000f8e00ff */
[----:B------:R-:W-:Y:S01]  /*9f80*/  STL.64 [R1+0x18], R8 ;  /* 0x0000180801007387 */ /* 0x000fe20000100a00 */
[----:B--2---:R-:W-:Y:S01]  /*9f90*/  R2UR UR6, R3 ;  /* 0x00000000030672ca */ /* 0x004fe200000e0000 */
[----:B------:R-:W-:Y:S01]  /*9fa0*/  IMAD.U32 R3, RZ, RZ, UR8 ;  /* 0x00000008ff037e24 */ /* 0x000fe2000f8e00ff */
[----:B------:R-:W-:-:S11]  /*9fb0*/  USHF.L.U32 UR8, UR5, 0x6, URZ ;  /* 0x0000000605087899 */ /* 0x000fd6000800063f */
[----:B------:R-:W-:Y:S02]  /*9fc0*/  IMAD.U32 R10, RZ, RZ, UR6 ;  /* 0x00000006ff0a7e24 */ /* 0x000fe4000f8e00ff */
[----:B------:R-:W-:Y:S01]  /*9fd0*/  IMAD.U32 R4, RZ, RZ, UR6 ;  /* 0x00000006ff047e24 */ /* 0x000fe2000f8e00ff */
[----:B------:R-:W-:Y:S02]  /*9fe0*/  UIADD3.X UR6, URZ, UR39, URZ, UP3, !UPT ;  /* 0x000000273f067290 */ /* 0x000fe40009ffe43f */
[----:B------:R0:W-:Y:S04]  /*9ff0*/  STL.64 [R1+0x28], R10 ;  /* 0x0000280a01007387 */ /* 0x0001e80000100a00 */
[----:B------:R1:W-:Y:S01]  /*a000*/  STL.128 [R1], R4 ;  /* 0x0000000401007387 */ /* 0x0003e20000100c00 */
[----:B0-----:R-:W-:Y:S01]  /*a010*/  IMAD.U32 R10, RZ, RZ, UR4 ;  /* 0x00000004ff0a7e24 */ /* 0x001fe2000f8e00ff */
[----:B------:R-:W-:Y:S01]  /*a020*/  ULDC.64 UR4, c[0x0][0xad8] ;  /* 0x0002b60000047ab9 */ /* 0x000fe20000000a00 */
[----:B------:R-:W-:Y:S01]  /*a030*/  IMAD.U32 R11, RZ, RZ, UR6 ;  /* 0x00000006ff0b7e24 */ /* 0x000fe2000f8e00ff */
[----:B------:R-:W-:-:S02]  /*a040*/  UISETP.GE.AND UP0, UPT, UR5, 0x1, UPT ;  /* 0x000000010500788c */ /* 0x000fc4000bf06270 */
[----:B------:R-:W-:Y:S02]  /*a050*/  @UP4 UIADD3 UR6, UR8, 0x3f, URZ ;  /* 0x0000003f08064890 */ /* 0x000fe4000fffe03f */
[----:B------:R-:W-:Y:S01]  /*a060*/  UP2UR UR43, UPR, URZ, 0x1 ;  /* 0x000000013f2b7883 */ /* 0x000fe20008000000 */
[----:B-1----:R-:W-:Y:S01]  /*a070*/  IMAD.MOV.U32 R6, RZ, RZ, R10 ;  /* 0x000000ffff067224 */ /* 0x002fe200078e000a */
[----:B------:R-:W-:Y:S01]  /*a080*/  UIMAD.WIDE.U32 UR6, UR6, UR7, URZ ;  /* 0x00000007060672a5 */ /* 0x000fe2000f8e003f */
[----:B------:R-:W-:Y:S01]  /*a090*/  IMAD.MOV.U32 R7, RZ, RZ, R11 ;  /* 0x000000ffff077224 */ /* 0x000fe200078e000b */
[----:B------:R-:W-:Y:S01]  /*a0a0*/  PLOP3.LUT P1, PT, PT, PT, UP0, 0x40, 0x0 ;  /* 0x000000000000781c */ /* 0x000fe20003f2e808 */
[----:B------:R-:W-:Y:S02]  /*a0b0*/  IMAD.MOV.U32 R4, RZ, RZ, R0 ;  /* 0x000000ffff047224 */ /* 0x000fe400078e0000 */
[----:B------:R-:W-:Y:S02]  /*a0c0*/  IMAD.MOV.U32 R5, RZ, RZ, R3 ;  /* 0x000000ffff057224 */ /* 0x000fe400078e0003 */
[----:B------:R-:W-:Y:S01]  /*a0d0*/  IMAD.U32 R10, RZ, RZ, UR9 ;  /* 0x00000009ff0a7e24 */ /* 0x000fe2000f8e00ff */
[----:B------:R-:W-:Y:S01]  /*a0e0*/  UIADD3 UR9, UR8, 0x3f, URZ ;  /* 0x0000003f08097890 */ /* 0x000fe2000fffe03f */
[----:B------:R-:W-:Y:S01]  /*a0f0*/  IMAD.U32 R11, RZ, RZ, UR10 ;  /* 0x0000000aff0b7e24 */ /* 0x000fe2000f8e00ff */
[----:B------:R0:W-:Y:S01]  /*a100*/  STL.128 [R1+0x40], R4 ;  /* 0x0000400401007387 */ /* 0x0001e20000100c00 */
[----:B------:R-:W-:-:S02]  /*a110*/  @UP4 ULDC UR10, c[0x0][0x450] ;  /* 0x00011400000a4ab9 */ /* 0x000fc40000000800 */
[----:B------:R-:W-:Y:S01]  /*a120*/  @UP4 USHF.R.U32.HI UR9, URZ, UR10, UR7 ;  /* 0x0000000a3f094299 */ /* 0x000fe20008011607 */
[----:B------:R0:W-:Y:S03]  /*a130*/  STL.64 [R1+0x20], R10 ;  /* 0x0000200a01007387 */ /* 0x0001e60000100a00 */
[----:B------:R-:W-:-:S04]  /*a140*/  UIADD3 UR6, UR40, UR9, URZ ;  /* 0x0000000928067290 */ /* 0x000fc8000fffe03f */
[----:B------:R-:W-:Y:S01]  /*a150*/  UIADD3 UR4, UR6, UR4, URZ ;  /* 0x0000000406047290 */ /* 0x000fe2000fffe03f */
[----:B------:R-:W-:Y:S11]  /*a160*/  @P1 BRA `(.L_x_6289) ;  /* 0x0000000000441947 */ /* 0x000ff60003800000 */
        /* <DEDUP_REMOVED lines=10> */
.L_x_6290:
[----:B------:R-:W-:-:S11]  /*a210*/  UISETP.NE.AND UP0, UPT, UR5, 0x1, UPT ;  /* 0x000000010500788c */ /* 0x000fd6000bf05270 */
[----:B------:R-:W-:Y:S02]  /*a220*/  @UP0 ULDC.64 UR10, c[0x0][0xae0] ;  /* 0x0002b800000a0ab9 */ /* 0x000fe40000000a00 */
[----:B------:R-:W-:-:S04]  /*a230*/  UIMAD.WIDE.U32 UR6, UR9, UR10, URZ ;  /* 0x0000000a090672a5 */ /* 0x000fc8000f8e003f */
[----:B------:R-:W-:-:S12]  /*a240*/  @UP0 USHF.R.U32.HI UR9, URZ, UR11, UR7 ;  /* 0x0000000b3f090299 */ /* 0x000fd80008011607 */
.L_x_6291:
[----:B------:R-:W-:-:S04]  /*a250*/  UIMAD UR9, UR9, UR5, UR5 ;  /* 0x00000005090972a4 */ /* 0x000fc8000f8e0205 */
[----:B------:R-:W-:-:S04]  /*a260*/  UISETP.LT.AND UP0, UPT, UR4, UR9, UPT ;  /* 0x000000090400728c */ /* 0x000fc8000bf01270 */
[----:B------:R-:W-:-:S12]  /*a270*/  USEL UR4, UR4, UR9, UP0 ;  /* 0x0000000904047287 */ /* 0x000fd80008000000 */
.L_x_6289:
[----:B------:R-:W-:Y:S02]  /*a280*/  UISETP.NE.AND UP0, UPT, UR41, URZ, UPT ;  /* 0x0000003f2900728c */ /* 0x000fe4000bf05270 */
[----:B------:R-:W-:Y:S02]  /*a290*/  UIADD3 UR10, UR48, 0x3f, URZ ;  /* 0x0000003f300a7890 */ /* 0x000fe4000fffe03f */
[----:B------:R-:W-:Y:S02]  /*a2a0*/  UIADD3 UR4, UR4, 0x3f, URZ ;  /* 0x0000003f04047890 */ /* 0x000fe4000fffe03f */
[----:B------:R-:W-:Y:S02]  /*a2b0*/  UISETP.GE.AND UP1, UPT, UR5, 0x1, UPT ;  /* 0x000000010500788c */ /* 0x000fe4000bf26270 */
[----:B------:R-:W-:Y:S02]  /*a2c0*/  USHF.R.S32.HI UR11, URZ, 0x1f, UR10 ;  /* 0x0000001f3f0b7899 */ /* 0x000fe4000801140a */
[----:B------:R-:W-:Y:S01]  /*a2d0*/  USHF.R.S32.HI UR9, URZ, 0x1f, UR4 ;  /* 0x0000001f3f097899 */ /* 0x000fe20008011404 */
[----:B------:R-:W-:Y:S01]  /*a2e0*/  @UP0 ULDC UR6, c[0x0][0x44c] ;  /* 0x0001130000060ab9 */ /* 0x000fe20000000800 */
[----:B------:R-:W-:Y:S01]  /*a2f0*/  ULEA.HI UR11, UR11, UR10, URZ, 0x6 ;  /* 0x0000000a0b0b7291 */ /* 0x000fe2000f8f303f */
[----:B------:R-:W-:Y:S01]  /*a300*/  PLOP3.LUT P0, PT, PT, PT, UP1, 0x40, 0x0 ;  /* 0x000000000000781c */ /* 0x000fe20003f0e818 */
[----:B------:R-:W-:-:S02]  /*a310*/  UIMAD.WIDE.U32 UR6, UR8, UR6, URZ ;  /* 0x00000006080672a5 */ /* 0x000fc4000f8e003f */
[----:B------:R-:W-:Y:S01]  /*a320*/  ULEA.HI UR9, UR9, UR4, URZ, 0x6 ;  /* 0x0000000409097291 */ /* 0x000fe2000f8f303f */
[----:B------:R-:W-:Y:S01]  /*a330*/  @UP0 ULDC UR12, c[0x0][0x450] ;  /* 0x00011400000c0ab9 */ /* 0x000fe20000000800 */
[----:B------:R-:W-:Y:S02]  /*a340*/  UIADD3 UR45, UR48, -UR47, URZ ;  /* 0x8000002f302d7290 */ /* 0x000fe4000fffe03f */
[----:B------:R-:W-:Y:S02]  /*a350*/  USHF.R.S32.HI UR11, URZ, 0x6, UR11 ;  /* 0x000000063f0b7899 */ /* 0x000fe4000801140b */
[----:B------:R-:W-:Y:S02]  /*a360*/  USHF.R.S32.HI UR9, URZ, 0x6, UR9 ;  /* 0x000000063f097899 */ /* 0x000fe40008011409 */
[----:B------:R-:W-:Y:S02]  /*a370*/  @UP0 USHF.R.U32.HI UR8, URZ, UR12, UR7 ;  /* 0x0000000c3f080299 */ /* 0x000fe40008011607 */
[----:B------:R-:W-:-:S02]  /*a380*/  UISETP.LT.AND UP0, UPT, UR9, UR11, UPT ;  /* 0x0000000b0900728c */ /* 0x000fc4000bf01270 */
[----:B------:R-:W-:Y:S01]  /*a390*/  UIADD3 UR8, UR45, UR8, URZ ;  /* 0x000000082d087290 */ /* 0x000fe2000fffe03f */
[----:B------:R-:W-:Y:S01]  /*a3a0*/  ULDC UR4, c[0x0][0xad4] ;  /* 0x0002b50000047ab9 */ /* 0x000fe20000000800 */
[----:B------:R-:W-:Y:S02]  /*a3b0*/  USEL UR6, UR9, UR11, UP0 ;  /* 0x0000000b09067287 */ /* 0x000fe40008000000 */
[----:B------:R-:W-:Y:S01]  /*a3c0*/  UIADD3 UR7, UR8, -UR4, URZ ;  /* 0x8000000408077290 */ /* 0x000fe2000fffe03f */
[----:B------:R-:W-:Y:S11]  /*a3d0*/  @P0 BRA `(.L_x_6292) ;  /* 0x0000000000480947 */ /* 0x000ff60003800000 */
        /* <DEDUP_REMOVED lines=11> */
.L_x_6293:
[----:B------:R-:W-:-:S11]  /*a490*/  UISETP.NE.AND UP0, UPT, UR5, 0x1, UPT ;  /* 0x000000010500788c */ /* 0x000fd6000bf05270 */
[----:B------:R-:W-:Y:S02]  /*a4a0*/  @UP0 ULDC.64 UR10, c[0x0][0xae0] ;  /* 0x0002b800000a0ab9 */ /* 0x000fe40000000a00 */
[----:B------:R-:W-:-:S04]  /*a4b0*/  UIMAD.WIDE.U32 UR8, UR4, UR10, URZ ;  /* 0x0000000a040872a5 */ /* 0x000fc8000f8e003f */
[----:B------:R-:W-:-:S12]  /*a4c0*/  @UP0 USHF.R.U32.HI UR4, URZ, UR11, UR9 ;  /* 0x0000000b3f040299 */ /* 0x000fd80008011609 */
.L_x_6294:
[----:B------:R-:W-:-:S04]  /*a4d0*/  UIMAD UR4, UR4, UR5, URZ ;  /* 0x00000005040472a4 */ /* 0x000fc8000f8e023f */
[----:B------:R-:W-:-:S04]  /*a4e0*/  UISETP.LT.AND UP0, UPT, UR7, UR4, UPT ;  /* 0x000000040700728c */ /* 0x000fc8000bf01270 */
[----:B------:R-:W-:-:S12]  /*a4f0*/  USEL UR7, UR7, UR4, !UP0 ;  /* 0x0000000407077287 */ /* 0x000fd8000c000000 */
.L_x_6292:
        /* <DEDUP_REMOVED lines=13> */
[----:B0-----:R-:W-:Y:S01]  /*a5d0*/  IMAD.U32 R4, RZ, RZ, UR12 ;  /* 0x0000000cff047e24 */ /* 0x001fe2000f8e00ff */
        /* <DEDUP_REMOVED lines=33> */
.L_x_6295:
[----:B------:R-:W-:Y:S01]  /*a7f0*/  UIMAD UR42, UR10, UR4, UR42 ;  /* 0x000000040a2a72a4 */ /* 0x000fe2000f8e022a */
[----:B------:R-:W-:Y:S02]  /*a800*/  IMAD.U32 R0, RZ, RZ, UR6 ;  /* 0x00000006ff007e24 */ /* 0x000fe4000f8e00ff */
[----:B------:R-:W-:-:S05]  /*a810*/  IMAD.U32 R3, RZ, RZ, UR4 ;  /* 0x00000004ff037e24 */ /* 0x000fca000f8e00ff */
[----:B------:R-:W-:-:S04]  /*a820*/  VIADDMNMX R0, R3, UR42, R0, PT ;  /* 0x0000002a03007c46 */ /* 0x000fc8000b800100 */
[----:B------:R-:W-:Y:S02]  /*a830*/  R2UR UR46, R0 ;  /* 0x00000000002e72ca */ /* 0x000fe400000e0000 */
[----:B------:R-:W-:-:S11]  /*a840*/  PRMT R0, RZ, 0x7610, R0 ;  /* 0x00007610ff007816 */ /* 0x000fd60000000000 */
[----:B------:R-:W-:-:S06]  /*a850*/  UISETP.GT.AND UP0, UPT, UR46, UR42, UPT ;  /* 0x0000002a2e00728c */ /* 0x000fcc000bf04270 */
[----:B------:R-:W-:-:S13]  /*a860*/  PLOP3.LUT P0, PT, PT, PT, UP0, 0x80, 0x0 ;  /* 0x000000000000781c */ /* 0x000fda0003f0f008 */
[----:B------:R-:W-:Y:S05]  /*a870*/  @!P0 BRA `(.L_x_6282) ;  /* 0x00000184001c8947 */ /* 0x000fea0003800000 */
[----:B------:R-:W1:Y:S01]  /*a880*/  SHFL.IDX PT, R0, R208, RZ, 0x1f ;  /* 0x00001fffd0007589 */ /* 0x000e6200000e0000 */
[----:B------:R-:W-:Y:S01]  /*a890*/  UIADD3 UR8, UR44, 0x400, URZ ;  /* 0x000004002c087890 */ /* 0x000fe2000fffe03f */
[----:B0-----:R-:W-:Y:S01]  /*a8a0*/  IMAD.MOV.U32 R4, RZ, RZ, 0x1 ;  /* 0x00000001ff047424 */ /* 0x001fe200078e00ff */
[----:B------:R-:W-:Y:S01]  /*a8b0*/  UIADD3 UR6, UR44, 0x26400, URZ ;  /* 0x000264002c067890 */ /* 0x000fe2000fffe03f */
[----:B------:R-:W0:Y:S01]  /*a8c0*/  S2R R26, SR_TID.X ;  /* 0x00000000001a7919 */ /* 0x000e220000002100 */
[----:B------:R-:W-:Y:S01]  /*a8d0*/  UIADD3 UR5, UR44, 0x22400, URZ ;  /* 0x000224002c057890 */ /* 0x000fe2000fffe03f */
[----:B------:R-:W-:Y:S01]  /*a8e0*/  IMAD.MOV.U32 R5, RZ, RZ, RZ ;  /* 0x000000ffff057224 */ /* 0x000fe200078e00ff */
[----:B------:R-:W-:Y:S01]  /*a8f0*/  USHF.R.U32.HI UR6, URZ, 0x4, UR6 ;  /* 0x000000043f067899 */ /* 0x000fe20008011606 */
[----:B------:R-:W-:Y:S01]  /*a900*/  IMAD.MOV.U32 R6, RZ, RZ, 0x1 ;  /* 0x00000001ff067424 */ /* 0x000fe200078e00ff */
[----:B------:R-:W-:Y:S01]  /*a910*/  USHF.R.U32.HI UR7, URZ, 0x4, UR8 ;  /* 0x000000043f077899 */ /* 0x000fe20008011608 */
[----:B------:R-:W-:Y:S01]  /*a920*/  IMAD.MOV.U32 R7, RZ, RZ, RZ ;  /* 0x000000ffff077224 */ /* 0x000fe200078e00ff */
[----:B------:R-:W-:Y:S01]  /*a930*/  USHF.R.U32.HI UR5, URZ, 0x4, UR5 ;  /* 0x000000043f057899 */ /* 0x000fe20008011605 */
[----:B------:R-:W2:Y:S01]  /*a940*/  S2R R13, SR_TID.X ;  /* 0x00000000000d7919 */ /* 0x000ea20000002100 */
[----:B------:R-:W-:Y:S01]  /*a950*/  ULOP3.LUT UR6, UR6, 0x3fff, URZ, 0xc0, !UPT ;  /* 0x00003fff06067892 */ /* 0x000fe2000f8ec03f */
[----:B------:R-:W-:Y:S01]  /*a960*/  IMAD.MOV.U32 R11, RZ, RZ, 0x40000040 ;  /* 0x40000040ff0b7424 */ /* 0x000fe200078e00ff */
[----:B------:R-:W-:Y:S01]  /*a970*/  ULOP3.LUT UR7, UR7, 0x3fff, URZ, 0xc0, !UPT ;  /* 0x00003fff07077892 */ /* 0x000fe2000f8ec03f */
[----:B------:R3:W-:Y:S01]  /*a980*/  STL.128 [R1+0x60], R4 ;  /* 0x0000600401007387 */ /* 0x0007e20000100c00 */
[----:B------:R-:W-:Y:S01]  /*a990*/  ULOP3.LUT UR5, UR5, 0x3fff, URZ, 0xc0, !UPT ;  /* 0x00003fff05057892 */ /* 0x000fe2000f8ec03f */
[C---:B------:R-:W-:Y:S01]  /*a9a0*/  IADD3 R48, P5, R2.reuse, 0x60, RZ ;  /* 0x0000006002307810 */ /* 0x040fe20007fbe0ff */
[----:B------:R-:W-:Y:S01]  /*a9b0*/  ULOP3.LUT UR6, UR6, 0x10000, URZ, 0xfc, !UPT ;  /* 0x0001000006067892 */ /* 0x000fe2000f8efc3f */
[C---:B------:R-:W-:Y:S01]  /*a9c0*/  IADD3 R27, P1, R2.reuse, 0x74, RZ ;  /* 0x00000074021b7810 */ /* 0x040fe20007f3e0ff */
[----:B------:R-:W-:Y:S01]  /*a9d0*/  ULOP3.LUT UR7, UR7, 0x10000, URZ, 0xfc, !UPT ;  /* 0x0001000007077892 */ /* 0x000fe2000f8efc3f */
[----:B------:R-:W-:Y:S01]  /*a9e0*/  IADD3 R24, P6, R2, 0x58, RZ ;  /* 0x0000005802187810 */ /* 0x000fe20007fde0ff */
[----:B------:R-:W-:Y:S01]  /*a9f0*/  ULOP3.LUT UR5, UR5, 0x10000, URZ, 0xfc, !UPT ;  /* 0x0001000005057892 */ /* 0x000fe2000f8efc3f */
[----:B-1----:R-:W-:Y:S01]  /*aa00*/  LEA.HI R3, R0, R0, RZ, 0x1 ;  /* 0x0000000000037211 */ /* 0x002fe200078f08ff */
[----:B------:R-:W-:Y:S01]  /*aa10*/  UIADD3 UR4, UR44, 0x20400, URZ ;  /* 0x000204002c047890 */ /* 0x000fe2000fffe03f */
[C---:B------:R-:W-:Y:S01]  /*aa20*/  IADD3 R41, P0, R2.reuse, 0x68, RZ ;  /* 0x0000006802297810 */ /* 0x040fe20007f1e0ff */
[----:B------:R-:W-:Y:S01]  /*aa30*/  UIADD3 UR9, UP0, UR38, 0x38400, URZ ;  /* 0x0003840026097890 */ /* 0x000fe2000ff1e03f */
[----:B------:R-:W-:Y:S01]  /*aa40*/  LOP3.LUT R3, R3, 0x6, RZ, 0xc0, !PT ;  /* 0x0000000603037812 */ /* 0x000fe200078ec0ff */
[----:B------:R-:W-:Y:S01]  /*aa50*/  USHF.R.U32.HI UR4, URZ, 0x4, UR4 ;  /* 0x000000043f047899 */ /* 0x000fe20008011604 */
[----:B------:R-:W-:Y:S01]  /*aa60*/  IADD3 R43, P4, R2, 0x78, RZ ;  /* 0x00000078022b7810 */ /* 0x000fe20007f9e0ff */
[----:B------:R-:W-:Y:S01]  /*aa70*/  UIADD3.X UR10, URZ, UR39, URZ, UP0, !UPT ;  /* 0x000000273f0a7290 */ /* 0x000fe200087fe43f */
[----:B---3--:R-:W-:Y:S01]  /*aa80*/  IMAD.U32 R4, RZ, RZ, UR6 ;  /* 0x00000006ff047e24 */ /* 0x008fe2000f8e00ff */
[----:B------:R-:W-:Y:S01]  /*aa90*/  ULOP3.LUT UR4, UR4, 0x3fff, URZ, 0xc0, !UPT ;  /* 0x00003fff04047892 */ /* 0x000fe2000f8ec03f */
[----:B------:R-:W-:Y:S01]  /*aaa0*/  IMAD.IADD R0, R0, 0x1, -R3 ;  /* 0x0000000100007824 */ /* 0x000fe200078e0a03 */
[----:B------:R-:W-:Y:S01]  /*aab0*/  IADD3 R42, P3, R2, 0x80, RZ ;  /* 0x00000080022a7810 */ /* 0x000fe20007f7e0ff */
[----:B------:R-:W-:Y:S01]  /*aac0*/  IMAD.U32 R6, RZ, RZ, UR7 ;  /* 0x00000007ff067e24 */ /* 0x000fe2000f8e00ff */
[----:B------:R-:W-:Y:S01]  /*aad0*/  ULOP3.LUT UR4, UR4, 0x10000, URZ, 0xfc, !UPT ;  /* 0x0001000004047892 */ /* 0x000fe2000f8efc3f */
[----:B------:R-:W-:Y:S01]  /*aae0*/  IMAD.MOV.U32 R5, RZ, RZ, 0x40000040 ;  /* 0x40000040ff057424 */ /* 0x000fe200078e00ff */
[----:B------:R-:W-:Y:S01]  /*aaf0*/  LEA R0, R0, UR8, 0xf ;  /* 0x0000000800007c11 */ /* 0x000fe2000f8e78ff */
[----:B------:R-:W-:Y:S01]  /*ab00*/  IMAD.MOV.U32 R7, RZ, RZ, 0x40000040 ;  /* 0x40000040ff077424 */ /* 0x000fe200078e00ff */
[----:B------:R-:W-:Y:S01]  /*ab10*/  IADD3 R38, P2, R2, 0x88, RZ ;  /* 0x0000008802267810 */ /* 0x000fe20007f5e0ff */
[----:B0-----:R-:W-:Y:S01]  /*ab20*/  VIADD R12, R26, 0xffffff80 ;  /* 0xffffff801a0c7836 */ /* 0x001fe20000000000 */
[----:B------:R-:W-:Y:S01]  /*ab30*/  SHF.R.U32.HI R0, RZ, 0x4, R0 ;  /* 0x00000004ff007819 */ /* 0x000fe20000011600 */
[----:B------:R-:W-:Y:S01]  /*ab40*/  IMAD.U32 R3, RZ, RZ, UR5 ;  /* 0x00000005ff037e24 */ /* 0x000fe2000f8e00ff */
[----:B------:R-:W-:Y:S01]  /*ab50*/  STL.128 [R1+0x90], R4 ;  /* 0x0000900401007387 */ /* 0x000fe20000100c00 */
[----:B------:R-:W-:Y:S01]  /*ab60*/  IMAD.U32 R10, RZ, RZ, UR4 ;  /* 0x00000004ff0a7e24 */ /* 0x000fe2000f8e00ff */
[----:B------:R-:W-:Y:S01]  /*ab70*/  LOP3.LUT R0, R0, 0x3fff, RZ, 0xc0, !PT ;  /* 0x00003fff00007812 */ /* 0x000fe200078ec0ff */
[----:B------:R-:W-:Y:S01]  /*ab80*/  IMAD.U32 R8, RZ, RZ, UR9 ;  /* 0x00000009ff087e24 */ /* 0x000fe2000f8e00ff */
[----:B------:R0:W-:Y:S01]  /*ab90*/  STL [R1+0x74], R12 ;  /* 0x0000740c01007387 */ /* 0x0001e20000100800 */
[----:B------:R-:W-:Y:S01]  /*aba0*/  IMAD.U32 R9, RZ, RZ, UR10 ;  /* 0x0000000aff097e24 */ /* 0x000fe2000f8e00ff */
[----:B------:R-:W-:Y:S01]  /*abb0*/  LOP3.LUT R0, R0, 0x2000000, RZ, 0xfc, !PT ;  /* 0x0200000000007812 */ /* 0x000fe200078efcff */
[----:B------:R-:W-:Y:S01]  /*abc0*/  UIADD3 UR4, UR44, 0x36400, URZ ;  /* 0x000364002c047890 */ /* 0x000fe2000fffe03f */
[----:B------:R1:W-:Y:S01]  /*abd0*/  STL.64 [R1+0x78], R10 ;  /* 0x0000780a01007387 */ /* 0x0003e20000100a00 */
[----:B--2---:R-:W-:-:S02]  /*abe0*/  VIADD R14, R13, 0xffffff80 ;  /* 0xffffff800d0e7836 */ /* 0x004fc40000000000 */
[----:B------:R-:W-:Y:S01]  /*abf0*/  ULOP3.LUT UP0, URZ, UR4, 0x3ff, URZ, 0xc0, !UPT ;  /* 0x000003ff043f7892 */ /* 0x000fe2000f80c03f */
[----:B------:R1:W-:Y:S01]  /*ac00*/  STL.64 [R1+0x58], R8 ;  /* 0x0000580801007387 */ /* 0x0003e20000100a00 */
[----:B------:R-:W-:Y:S02]  /*ac10*/  VIADD R13, R13, 0xffffff80 ;  /* 0xffffff800d0d7836 */ /* 0x000fe40000000000 */
[----:B------:R-:W-:Y:S01]  /*ac20*/  IMAD.X R55, RZ, RZ, R18, P5 ;  /* 0x000000ffff377224 */ /* 0x000fe200028e0612 */
[----:B0-----:R1:W5:Y:S01]  /*ac30*/  LDL R12, [R1+0x450] ;  /* 0x00045000010c7983 */ /* 0x0013620000100800 */
[----:B------:R-:W-:Y:S01]  /*ac40*/  IMAD.MOV.U32 R4, RZ, RZ, R3 ;  /* 0x000000ffff047224 */ /* 0x000fe200078e0003 */
[----:B------:R-:W-:Y:S01]  /*ac50*/  SHF.R.S32.HI R13, RZ, 0x1f, R13 ;  /* 0x0000001fff0d7819 */ /* 0x000fe2000001140d */
[----:B------:R-:W-:Y:S01]  /*ac60*/  IMAD.MOV.U32 R6, RZ, RZ, R0 ;  /* 0x000000ffff067224 */ /* 0x000fe200078e0000 */
[----:B------:R1:W5:Y:S01]  /*ac70*/  LDL R3, [R1+0x458] ;  /* 0x0004580001037983 */ /* 0x0003620000100800 */
[----:B------:R-:W-:Y:S01]  /*ac80*/  PLOP3.LUT P5, PT, PT, PT, UP0, 0x80, 0x0 ;  /* 0x000000000000781c */ /* 0x000fe20003faf008 */
[--C-:B------:R-:W-:Y:S01]  /*ac90*/  IMAD.X R28, RZ, RZ, R18.reuse, P1 ;  /* 0x000000ffff1c7224 */ /* 0x100fe200008e0612 */
[----:B------:R-:W-:Y:S01]  /*aca0*/  LEA.HI R13, R13, R14, RZ, 0x5 ;  /* 0x0000000e0d0d7211 */ /* 0x000fe200078f28ff */
[----:B------:R1:W-:Y:S01]  /*acb0*/  STL.128 [R1+0x80], R4 ;  /* 0x0000800401007387 */ /* 0x0003e20000100c00 */
[----:B------:R-:W-:Y:S01]  /*acc0*/  IMAD.X R25, RZ, RZ, R18, P6 ;  /* 0x000000ffff197224 */ /* 0x000fe200030e0612 */
[----:B------:R-:W-:-:S02]  /*acd0*/  IADD3 R40, P1, R2, 0x90, RZ ;  /* 0x0000009002287810 */ /* 0x000fc40007f3e0ff */
[----:B------:R-:W-:Y:S02]  /*ace0*/  SHF.R.S32.HI R13, RZ, 0x5, R13 ;  /* 0x00000005ff0d7819 */ /* 0x000fe4000001140d */
[----:B------:R-:W-:Y:S01]  /*acf0*/  IADD3 R46, P6, R2, 0x98, RZ ;  /* 0x00000098022e7810 */ /* 0x000fe20007fde0ff */
[--C-:B------:R-:W-:Y:S02]  /*ad00*/  IMAD.X R50, RZ, RZ, R18.reuse, P0 ;  /* 0x000000ffff327224 */ /* 0x100fe400000e0612 */
[----:B------:R-:W-:Y:S02]  /*ad10*/  IMAD.MOV.U32 R0, RZ, RZ, R13 ;  /* 0x000000ffff007224 */ /* 0x000fe400078e000d */
[--C-:B------:R-:W-:Y:S02]  /*ad20*/  IMAD.X R52, RZ, RZ, R18.reuse, P4 ;  /* 0x000000ffff347224 */ /* 0x100fe400020e0612 */
[--C-:B------:R-:W-:Y:S02]  /*ad30*/  IMAD.X R51, RZ, RZ, R18.reuse, P3 ;  /* 0x000000ffff337224 */ /* 0x100fe400018e0612 */
[----:B------:R-:W-:-:S02]  /*ad40*/  IMAD.X R45, RZ, RZ, R18, P2 ;  /* 0x000000ffff2d7224 */ /* 0x000fc400010e0612 */
[--C-:B------:R-:W-:Y:S02]  /*ad50*/  IMAD.X R49, RZ, RZ, R18.reuse, P1 ;  /* 0x000000ffff317224 */ /* 0x100fe400008e0612 */
[----:B------:R-:W-:Y:S01]  /*ad60*/  IMAD.X R47, RZ, RZ, R18, P6 ;  /* 0x000000ffff2f7224 */ /* 0x000fe200030e0612 */
[----:B-1----:R-:W-:Y:S06]  /*ad70*/  @!P5 BRA `(.L_x_6296) ;  /* 0x000000000070d947 */ /* 0x002fec0003800000 */
        /* <DEDUP_REMOVED lines=12> */
[----:B-----5:R-:W-:Y:S02]  /*ae40*/  IMAD.MOV.U32 R12, RZ, RZ, 0x1 ;  /* 0x00000001ff0c7424 */ /* 0x020fe400078e00ff */
[----:B------:R-:W-:-:S07]  /*ae50*/  IMAD.MOV.U32 R13, RZ, RZ, RZ ;  /* 0x000000ffff0d7224 */ /* 0x000fce00078e00ff */
[----:B------:R-:W-:-:S07]  /*ae60*/  LEPC R20, `(.L_x_6297) ;  /* 0x000000001014794e */ /* 0x000fce0000000000 */
[----:B0-----:R-:W-:Y:S05]  /*ae70*/  CALL.ABS.NOINC R14 ;  /* 0x000000000e007343 */ /* 0x001fea0003c00000 */
.L_x_6297:
[----:B------:R-:W2:Y:S02]  /*ae80*/  LDL R7, [R1+0x74] ;  /* 0x0000740001077983 */ /* 0x000ea40000100800 */
[----:B--2---:R-:W-:-:S04]  /*ae90*/  SHF.R.S32.HI R0, RZ, 0x1f, R7 ;  /* 0x0000001fff007819 */ /* 0x004fc80000011407 */
[CC--:B------:R-:W-:Y:S02]  /*aea0*/  LEA.HI R3, R0.reuse, R7.reuse, RZ, 0x4 ;  /* 0x0000000700037211 */ /* 0x0c0fe400078f20ff */
[----:B------:R-:W-:Y:S02]  /*aeb0*/  LEA.HI R0, R0, R7, RZ, 0x5 ;  /* 0x0000000700007211 */ /* 0x000fe400078f28ff */
[----:B------:R-:W-:Y:S02]  /*aec0*/  SHF.R.S32.HI R4, RZ, 0x4, R3 ;  /* 0x00000004ff047819 */ /* 0x000fe40000011403 */
[----:B------:R-:W-:Y:S02]  /*aed0*/  SHF.R.S32.HI R0, RZ, 0x5, R0 ;  /* 0x00000005ff007819 */ /* 0x000fe40000011400 */
[C---:B------:R-:W-:Y:S02]  /*aee0*/  LEA.HI R5, R3.reuse, R4, RZ, 0x1 ;  /* 0x0000000403057211 */ /* 0x040fe400078f08ff */
[----:B------:R-:W-:-:S02]  /*aef0*/  LOP3.LUT R3, R3, 0xfffffff0, RZ, 0xc0, !PT ;  /* 0xfffffff003037812 */ /* 0x000fc400078ec0ff */
[----:B------:R-:W-:-:S03]  /*af00*/  LOP3.LUT R5, R5, 0x1ffffffe, RZ, 0xc0, !PT ;  /* 0x1ffffffe05057812 */ /* 0x000fc600078ec0ff */
[----:B------:R-:W-:Y:S02]  /*af10*/  IMAD.IADD R3, R7, 0x1, -R3 ;  /* 0x0000000107037824 */ /* 0x000fe400078e0a03 */
[----:B------:R-:W-:-:S04]  /*af20*/  IMAD.IADD R5, R4, 0x1, -R5 ;  /* 0x0000000104057824 */ /* 0x000fc800078e0a05 */
[----:B------:R-:W-:-:S07]  /*af30*/  IMAD.SHL.U32 R12, R5, 0x8, RZ ;  /* 0x00000008050c7824 */ /* 0x000fce00078e00ff */
.L_x_6296:
[----:B------:R-:W2:Y:S01]  /*af40*/  LDL R53, [R1+0x1d4] ;  /* 0x0001d40001357983 */ /* 0x000ea20000100800 */
[----:B-----5:R-:W-:Y:S01]  /*af50*/  SHF.R.S32.HI R4, RZ, 0x1f, R3 ;  /* 0x0000001fff047819 */ /* 0x020fe20000011403 */
[----:B------:R-:W-:Y:S01]  /*af60*/  VIADD R10, R26, 0xffffff80 ;  /* 0xffffff801a0a7836 */ /* 0x000fe20000000000 */
[----:B------:R-:W-:Y:S01]  /*af70*/  IADD3 R8, P0, R2, 0xfc, RZ ;  /* 0x000000fc02087810 */ /* 0x000fe20007f1e0ff */
[----:B------:R0:W-:Y:S01]  /*af80*/  STL.64 [R1+0xc0], R24 ;  /* 0x0000c01801007387 */ /* 0x0001e20000100a00 */
[----:B------:R-:W-:Y:S01]  /*af90*/  LEA.HI R4, R4, R3, RZ, 0x3 ;  /* 0x0000000304047211 */ /* 0x000fe200078f18ff */
[----:B------:R-:W1:Y:S01]  /*afa0*/  LDC.64 R20, c[0x0][0xad0] ;  /* 0x0002b400ff147b82 */ /* 0x000e620000000a00 */
[----:B------:R-:W-:Y:S01]  /*afb0*/  IMAD.U32 R30, RZ, RZ, UR38 ;  /* 0x00000026ff1e7e24 */ /* 0x000fe2000f8e00ff */
[----:B------:R3:W-:Y:S01]  /*afc0*/  STL [R1+0xcc], R10 ;  /* 0x0000cc0a01007387 */ /* 0x0007e20000100800 */
[C---:B------:R-:W-:Y:S01]  /*afd0*/  LOP3.LUT R6, R4.reuse, 0xfffffff8, RZ, 0xc0, !PT ;  /* 0xfffffff804067812 */ /* 0x040fe200078ec0ff */
[----:B------:R-:W-:Y:S01]  /*afe0*/  IMAD.SHL.U32 R4, R4, 0x40, RZ ;  /* 0x0000004004047824 */ /* 0x000fe200078e00ff */
[C---:B------:R-:W-:Y:S01]  /*aff0*/  IADD3 R14, P3, R2.reuse, 0xa0, RZ ;  /* 0x000000a0020e7810 */ /* 0x040fe20007f7e0ff */
[----:B------:R-:W-:Y:S01]  /*b000*/  IMAD.X R11, RZ, RZ, R18, P0 ;  /* 0x000000ffff0b7224 */ /* 0x000fe200000e0612 */
[----:B------:R-:W-:Y:S01]  /*b010*/  IADD3 R26, P2, R2, 0xb0, RZ ;  /* 0x000000b0021a7810 */ /* 0x000fe20007f5e0ff */
[----:B------:R-:W-:Y:S01]  /*b020*/  IMAD.IADD R3, R3, 0x1, -R6 ;  /* 0x0000000103037824 */ /* 0x000fe200078e0a06 */
[----:B------:R-:W-:Y:S01]  /*b030*/  LOP3.LUT R7, R4, 0xfffffe00, RZ, 0xc0, !PT ;  /* 0xfffffe0004077812 */ /* 0x000fe200078ec0ff */
[----:B------:R-:W-:Y:S01]  /*b040*/  IMAD.U32 R31, RZ, RZ, UR39 ;  /* 0x00000027ff1f7e24 */ /* 0x000fe2000f8e00ff */
[----:B------:R-:W-:Y:S01]  /*b050*/  IADD3 R6, P1, R2, 0x70, RZ ;  /* 0x0000007002067810 */ /* 0x000fe20007f3e0ff */
[C---:B------:R-:W-:Y:S01]  /*b060*/  IMAD.SHL.U32 R5, R3.reuse, 0x40, RZ ;  /* 0x0000004003057824 */ /* 0x040fe200078e00ff */
[----:B------:R-:W-:Y:S01]  /*b070*/  LOP3.LUT P0, RZ, R3, 0x2, RZ, 0xc0, !PT ;  /* 0x0000000203ff7812 */ /* 0x000fe2000780c0ff */
[----:B------:R-:W-:Y:S01]  /*b080*/  IMAD R0, R0, 0x400, R7 ;  /* 0x0000040000007824 */ /* 0x000fe200078e0207 */
[----:B------:R-:W-:Y:S01]  /*b090*/  STL.64 [R1+0xb0], R22 ;  /* 0x0000b01601007387 */ /* 0x000fe20000100a00 */
[----:B------:R-:W-:Y:S01]  /*b0a0*/  IMAD.X R13, RZ, RZ, R18, P1 ;  /* 0x000000ffff0d7224 */ /* 0x000fe200008e0612 */
[----:B------:R-:W-:Y:S01]  /*b0b0*/  LOP3.LUT R5, R5, 0x1c0, RZ, 0xc0, !PT ;  /* 0x000001c005057812 */ /* 0x000fe200078ec0ff */
[----:B------:R-:W-:Y:S01]  /*b0c0*/  IMAD.MOV.U32 R32, RZ, RZ, 0x10 ;  /* 0x00000010ff207424 */ /* 0x000fe200078e00ff */
[----:B------:R-:W-:Y:S01]  /*b0d0*/  LOP3.LUT P1, RZ, R3, 0x4, RZ, 0xc0, !PT ;  /* 0x0000000403ff7812 */ /* 0x000fe2000782c0ff */
[----:B------:R-:W-:Y:S01]  /*b0e0*/  IMAD.MOV.U32 R7, RZ, RZ, R13 ;  /* 0x000000ffff077224 */ /* 0x000fe200078e000d */
[----:B------:R-:W-:Y:S01]  /*b0f0*/  LOP3.LUT R4, R5, 0x8, R12, 0xf8, !PT ;  /* 0x0000000805047812 */ /* 0x000fe200078ef80c */
[----:B------:R-:W-:Y:S01]  /*b100*/  IMAD.MOV.U32 R12, RZ, RZ, R27 ;  /* 0x000000ffff0c7224 */ /* 0x000fe200078e001b */
[----:B------:R-:W-:Y:S01]  /*b110*/  SHF.R.U32.HI R5, RZ, 0x3, R5 ;  /* 0x00000003ff057819 */ /* 0x000fe20000011605 */
[----:B------:R-:W-:Y:S01]  /*b120*/  IMAD.MOV.U32 R13, RZ, RZ, R28 ;  /* 0x000000ffff0d7224 */ /* 0x000fe200078e001c */
[----:B------:R-:W-:Y:S01]  /*b130*/  SEL R32, R32, 0xfffffff0, !P0 ;  /* 0xfffffff020207807 */ /* 0x000fe20004000000 */
[----:B------:R-:W-:Y:S01]  /*b140*/  IMAD.X R15, RZ, RZ, R18, P3 ;  /* 0x000000ffff0f7224 */ /* 0x000fe200018e0612 */
[----:B------:R-:W-:Y:S01]  /*b150*/  LOP3.LUT R9, R4, R5, RZ, 0x3c, !PT ;  /* 0x0000000504097212 */ /* 0x000fe200078e3cff */
[----:B------:R-:W-:Y:S01]  /*b160*/  IMAD.MOV.U32 R4, RZ, RZ, R8 ;  /* 0x000000ffff047224 */ /* 0x000fe200078e0008 */
[----:B------:R-:W-:Y:S01]  /*b170*/  STL.U8 [R1+0xc8], RZ ;  /* 0x0000c8ff01007387 */ /* 0x000fe20000100000 */
[----:B------:R-:W-:Y:S01]  /*b180*/  IMAD.MOV.U32 R5, RZ, RZ, R11 ;  /* 0x000000ffff057224 */ /* 0x000fe200078e000b */
[----:B------:R-:W-:Y:S01]  /*b190*/  BSSY B0, `(.L_x_6298) ;  /* 0x0000024000007945 */ /* 0x000fe20003800000 */
[----:B0-----:R-:W-:Y:S01]  /*b1a0*/  IMAD.IADD R25, R0, 0x1, R9 ;  /* 0x0000000100197824 */ /* 0x001fe200078e0209 */
[----:B---3--:R-:W0:Y:S01]  /*b1b0*/  LDC.64 R10, c[0x0][0xae0] ;  /* 0x0002b800ff0a7b82 */ /* 0x008e220000000a00 */
[----:B------:R-:W-:Y:S01]  /*b1c0*/  IMAD.X R27, RZ, RZ, R18, P2 ;  /* 0x000000ffff1b7224 */ /* 0x000fe200010e0612 */
[----:B------:R3:W-:Y:S01]  /*b1d0*/  STL.128 [R1+0x100], R4 ;  /* 0x0001000401007387 */ /* 0x0007e20000100c00 */
[----:B------:R-:W-:-:S03]  /*b1e0*/  IMAD.WIDE.U32 R24, R25, 0x2, R30 ;  /* 0x0000000219187825 */ /* 0x000fc600078e001e */
[----:B------:R4:W-:Y:S01]  /*b1f0*/  STL.128 [R1+0x110], R12 ;  /* 0x0001100c01007387 */ /* 0x0009e20000100c00 */
[----:B------:R-:W-:Y:S01]  /*b200*/  IMAD.MOV.U32 R33, RZ, RZ, 0x20 ;  /* 0x00000020ff217424 */ /* 0x000fe200078e00ff */
[----:B------:R-:W0:Y:S01]  /*b210*/  LDC.64 R8, c[0x0][0xad8] ;  /* 0x0002b600ff087b82 */ /* 0x000e220000000a00 */
[----:B------:R-:W-:Y:S01]  /*b220*/  IADD3 R28, P0, R24, 0x36400, RZ ;  /* 0x00036400181c7810 */ /* 0x000fe20007f1e0ff */
[----:B------:R0:W-:Y:S01]  /*b230*/  STL.64 [R1+0xb8], R26 ;  /* 0x0000b81a01007387 */ /* 0x0001e20000100a00 */
[----:B------:R-:W-:Y:S01]  /*b240*/  IMAD.MOV.U32 R24, RZ, RZ, RZ ;  /* 0x000000ffff187224 */ /* 0x000fe200078e00ff */
[----:B------:R-:W-:Y:S02]  /*b250*/  SEL R33, R33, 0xffffffe0, !P1 ;  /* 0xffffffe021217807 */ /* 0x000fe40004800000 */
[----:B------:R-:W-:Y:S01]  /*b260*/  IMAD.X R29, RZ, RZ, R25, P0 ;  /* 0x000000ffff1d7224 */ /* 0x000fe200000e0619 */
[----:B------:R0:W-:Y:S01]  /*b270*/  STL.U8 [R1+0x120], RZ ;  /* 0x000120ff01007387 */ /* 0x0001e20000100000 */
[----:B---3--:R-:W3:Y:S01]  /*b280*/  LDC R6, c[0x0][0x450] ;  /* 0x00011400ff067b82 */ /* 0x008ee20000000800 */
[----:B-1----:R-:W-:-:S02]  /*b290*/  IMAD.MOV.U32 R7, RZ, RZ, R20 ;  /* 0x000000ffff077224 */ /* 0x002fc400078e0014 */
[----:B------:R1:W-:Y:S01]  /*b2a0*/  STL.64 [R1+0xa0], R32 ;  /* 0x0000a02001007387 */ /* 0x0003e20000100a00 */
[----:B----4-:R-:W-:Y:S02]  /*b2b0*/  IMAD.U32 R13, RZ, RZ, UR48 ;  /* 0x00000030ff0d7e24 */ /* 0x010fe4000f8e00ff */
[----:B------:R-:W-:Y:S01]  /*b2c0*/  IMAD.U32 R12, RZ, RZ, UR47 ;  /* 0x0000002fff0c7e24 */ /* 0x000fe2000f8e00ff */
[----:B------:R1:W-:Y:S01]  /*b2d0*/  STL.64 [R1+0xa8], R28 ;  /* 0x0000a81c01007387 */ /* 0x0003e20000100a00 */
[----:B------:R-:W3:Y:S01]  /*b2e0*/  LDC.64 R4, c[0x0][0x448] ;  /* 0x00011200ff047b82 */ /* 0x000ee20000000a00 */
[----:B------:R-:W-:Y:S02]  /*b2f0*/  IMAD.MOV.U32 R14, RZ, RZ, R21 ;  /* 0x000000ffff0e7224 */ /* 0x000fe400078e0015 */
[----:B0-----:R-:W-:Y:S02]  /*b300*/  IMAD.MOV.U32 R26, RZ, RZ, R10 ;  /* 0x000000ffff1a7224 */ /* 0x001fe400078e000a */
[----:B------:R-:W-:-:S02]  /*b310*/  IMAD.MOV.U32 R27, RZ, RZ, R11 ;  /* 0x000000ffff1b7224 */ /* 0x000fc400078e000b */
[----:B------:R-:W-:Y:S02]  /*b320*/  IMAD.MOV.U32 R15, RZ, RZ, R8 ;  /* 0x000000ffff0f7224 */ /* 0x000fe400078e0008 */
[----:B------:R-:W-:-:S03]  /*b330*/  IMAD.MOV.U32 R25, RZ, RZ, R9 ;  /* 0x000000ffff197224 */ /* 0x000fc600078e0009 */
[----:B------:R1:W-:Y:S04]  /*b340*/  STL.128 [R1+0xd0], R12 ;  /* 0x0000d00c01007387 */ /* 0x0003e80000100c00 */
[----:B------:R1:W-:Y:S04]  /*b350*/  STL.128 [R1+0xe0], R24 ;  /* 0x0000e01801007387 */ /* 0x0003e80000100c00 */
[----:B---3--:R1:W-:Y:S01]  /*b360*/  STL.128 [R1+0xf0], R4 ;  /* 0x0000f00401007387 */ /* 0x0083e20000100c00 */
[----:B--2---:R-:W-:-:S04]  /*b370*/  LEA.HI R0, R53, R53, RZ, 0x1 ;  /* 0x0000003535007211 */ /* 0x004fc800078f08ff */
[----:B------:R-:W-:-:S05]  /*b380*/  LOP3.LUT R0, R0, 0xfffffffe, RZ, 0xc0, !PT ;  /* 0xfffffffe00007812 */ /* 0x000fca00078ec0ff */
[----:B------:R-:W-:-:S05]  /*b390*/  IMAD.IADD R0, R53, 0x1, -R0 ;  /* 0x0000000135007824 */ /* 0x000fca00078e0a00 */
[----:B------:R-:W-:-:S04]  /*b3a0*/  SHF.L.U32 R0, R0, 0x1f, RZ ;  /* 0x0000001f00007819 */ /* 0x000fc800000006ff */
[----:B------:R-:W0:Y:S02]  /*b3b0*/  SYNCS.PHASECHK.TRANS64.TRYWAIT P0, [UR44+0x38800], R0 ;  /* 0x03880000ff0075a7 */ /* 0x000e24000800016c */
[----:B01----:R-:W-:Y:S05]  /*b3c0*/  @!P0 BRA `(.L_x_6299) ;  /* 0x0000023c003c8947 */ /* 0x003fea0003800000 */
.L_x_6519:
[----:B------:R-:W-:Y:S05]  /*b3d0*/  BSYNC B0 ;  /* 0x0000000000007941 */ /* 0x000fea0003800000 */
.L_x_6298:
[----:B------:R-:W2:Y:S04]  /*b3e0*/  LDL R32, [R1] ;  /* 0x0000000001207983 */ /* 0x000ea80000100800 */
[----:B------:R1:W5:Y:S01]  /*b3f0*/  LDL.64 R20, [R1+0x1c8] ;  /* 0x0001c80001147983 */ /* 0x0003620000100a00 */
[C---:B------:R-:W-:Y:S01]  /*b400*/  IADD3 R14, P0, R2.reuse, 0xc8, RZ ;  /* 0x000000c8020e7810 */ /* 0x040fe20007f1e0ff */
[----:B------:R-:W-:Y:S01]  /*b410*/  IMAD.MOV.U32 R12, RZ, RZ, R48 ;  /* 0x000000ffff0c7224 */ /* 0x000fe200078e0030 */
[C---:B------:R-:W-:Y:S01]  /*b420*/  IADD3 R7, P1, R2.reuse, 0x100, RZ ;  /* 0x0000010002077810 */ /* 0x040fe20007f3e0ff */
[----:B------:R-:W-:Y:S01]  /*b430*/  IMAD.MOV.U32 R13, RZ, RZ, R55 ;  /* 0x000000ffff0d7224 */ /* 0x000fe200078e0037 */
[C---:B------:R-:W-:Y:S01]  /*b440*/  IADD3 R4, P2, R2.reuse, 0x108, RZ ;  /* 0x0000010802047810 */ /* 0x040fe20007f5e0ff */
[--C-:B------:R-:W-:Y:S01]  /*b450*/  IMAD.X R15, RZ, RZ, R18.reuse, P0 ;  /* 0x000000ffff0f7224 */ /* 0x100fe200000e0612 */
[C---:B0-----:R-:W-:Y:S01]  /*b460*/  IADD3 R0, P0, R2.reuse, 0x1d4, RZ ;  /* 0x000001d402007810 */ /* 0x041fe20007f1e0ff */
[----:B------:R-:W-:Y:S01]  /*b470*/  IMAD.X R24, RZ, RZ, R18, P1 ;  /* 0x000000ffff187224 */ /* 0x000fe200008e0612 */
[----:B------:R-:W-:Y:S01]  /*b480*/  IADD3 R26, P1, R2, 0x120, RZ ;  /* 0x00000120021a7810 */ /* 0x000fe20007f3e0ff */
[----:B------:R-:W-:Y:S01]  /*b490*/  IMAD.MOV.U32 R28, RZ, RZ, R42 ;  /* 0x000000ffff1c7224 */ /* 0x000fe200078e002a */
[----:B------:R0:W-:Y:S01]  /*b4a0*/  STL.128 [R1+0x130], R12 ;  /* 0x0001300c01007387 */ /* 0x0001e20000100c00 */
[----:B------:R-:W-:Y:S01]  /*b4b0*/  IMAD.X R3, RZ, RZ, R18, P0 ;  /* 0x000000ffff037224 */ /* 0x000fe200000e0612 */
[----:B------:R-:W-:Y:S01]  /*b4c0*/  BSSY B0, `(.L_x_6300) ;  /* 0x0000034000007945 */ /* 0x000fe20003800000 */
[----:B------:R-:W-:-:S02]  /*b4d0*/  IMAD.MOV.U32 R29, RZ, RZ, R51 ;  /* 0x000000ffff1d7224 */ /* 0x000fc400078e0033 */
[----:B------:R-:W-:-:S03]  /*b4e0*/  IMAD.X R27, RZ, RZ, R18, P1 ;  /* 0x000000ffff1b7224 */ /* 0x000fc600008e0612 */
[----:B------:R-:W-:Y:S04]  /*b4f0*/  STL.128 [R1+0x150], R28 ;  /* 0x0001501c01007387 */ /* 0x000fe80000100c00 */
[----:B------:R-:W-:Y:S01]  /*b500*/  STL.64 [R1+0x1c0], R26 ;  /* 0x0001c01a01007387 */ /* 0x000fe20000100a00 */
[----:B0-----:R-:W-:Y:S02]  /*b510*/  IMAD.MOV.U32 R14, RZ, RZ, R43 ;  /* 0x000000ffff0e7224 */ /* 0x001fe400078e002b */
[----:B------:R-:W-:Y:S02]  /*b520*/  IMAD.MOV.U32 R15, RZ, RZ, R52 ;  /* 0x000000ffff0f7224 */ /* 0x000fe400078e0034 */
[----:B------:R-:W-:Y:S02]  /*b530*/  IMAD.MOV.U32 R12, RZ, RZ, R2 ;  /* 0x000000ffff0c7224 */ /* 0x000fe400078e0002 */
[----:B------:R-:W-:-:S05]  /*b540*/  IMAD.MOV.U32 R13, RZ, RZ, R18 ;  /* 0x000000ffff0d7224 */ /* 0x000fca00078e0012 */
[----:B------:R0:W-:Y:S02]  /*b550*/  STL.128 [R1+0x140], R12 ;  /* 0x0001400c01007387 */ /* 0x0001e40000100c00 */
[----:B0-----:R-:W-:Y:S02]  /*b560*/  IMAD.MOV.U32 R14, RZ, RZ, R39 ;  /* 0x000000ffff0e7224 */ /* 0x001fe400078e0027 */
[----:B------:R-:W-:Y:S02]  /*b570*/  IMAD.MOV.U32 R15, RZ, RZ, R44 ;  /* 0x000000ffff0f7224 */ /* 0x000fe400078e002c */
[----:B------:R-:W-:Y:S01]  /*b580*/  IMAD.MOV.U32 R12, RZ, RZ, R0 ;  /* 0x000000ffff0c7224 */ /* 0x000fe200078e0000 */
[----:B------:R-:W-:Y:S01]  /*b590*/  IADD3 R0, P0, R2, 0x1d8, RZ ;  /* 0x000001d802007810 */ /* 0x000fe20007f1e0ff */
[----:B------:R-:W-:-:S04]  /*b5a0*/  IMAD.MOV.U32 R13, RZ, RZ, R3 ;  /* 0x000000ffff0d7224 */ /* 0x000fc800078e0003 */
[----:B------:R-:W-:Y:S01]  /*b5b0*/  IMAD.X R3, RZ, RZ, R18, P0 ;  /* 0x000000ffff037224 */ /* 0x000fe200000e0612 */
[----:B------:R0:W-:Y:S01]  /*b5c0*/  STL.128 [R1+0x160], R12 ;  /* 0x0001600c01007387 */ /* 0x0001e20000100c00 */
[----:B------:R-:W-:Y:S01]  /*b5d0*/  IADD3 R25, P0, R2, 0xb8, RZ ;  /* 0x000000b802197810 */ /* 0x000fe20007f1e0ff */
        /* <DEDUP_REMOVED lines=8> */
[----:B------:R-:W-:Y:S02]  /*b660*/  IMAD.MOV.U32 R15, RZ, RZ, R3 ;  /* 0x000000ffff0f7224 */ /* 0x000fe400078e0003 */
[----:B------:R-:W-:-:S02]  /*b670*/  IMAD.X R0, RZ, RZ, R18, P0 ;  /* 0x000000ffff007224 */ /* 0x000fc400000e0612 */
[----:B------:R-:W-:Y:S01]  /*b680*/  IMAD.X R3, RZ, RZ, R18, P2 ;  /* 0x000000ffff037224 */ /* 0x000fe200010e0612 */
[----:B------:R0:W-:Y:S02]  /*b690*/  STL.128 [R1+0x180], R12 ;  /* 0x0001800c01007387 */ /* 0x0001e40000100c00 */
[----:B0-----:R-:W-:Y:S02]  /*b6a0*/  IMAD.MOV.U32 R14, RZ, RZ, R36 ;  /* 0x000000ffff0e7224 */ /* 0x001fe400078e0024 */
[----:B------:R-:W-:Y:S02]  /*b6b0*/  IMAD.MOV.U32 R15, RZ, RZ, R37 ;  /* 0x000000ffff0f7224 */ /* 0x000fe400078e0025 */
[----:B------:R-:W-:Y:S02]  /*b6c0*/  IMAD.MOV.U32 R12, RZ, RZ, R7 ;  /* 0x000000ffff0c7224 */ /* 0x000fe400078e0007 */
[----:B------:R-:W-:Y:S01]  /*b6d0*/  IMAD.MOV.U32 R13, RZ, RZ, R24 ;  /* 0x000000ffff0d7224 */ /* 0x000fe200078e0018 */
[----:B------:R-:W-:-:S04]  /*b6e0*/  IADD3 R24, P0, R2, 0x1c8, RZ ;  /* 0x000001c802187810 */ /* 0x000fc80007f1e0ff */
[----:B------:R0:W-:Y:S02]  /*b6f0*/  STL.128 [R1+0x190], R12 ;  /* 0x0001900c01007387 */ /* 0x0001e40000100c00 */
[----:B0-----:R-:W-:Y:S02]  /*b700*/  IMAD.MOV.U32 R12, RZ, RZ, R25 ;  /* 0x000000ffff0c7224 */ /* 0x001fe400078e0019 */
[----:B------:R-:W-:Y:S02]  /*b710*/  IMAD.MOV.U32 R13, RZ, RZ, R0 ;  /* 0x000000ffff0d7224 */ /* 0x000fe400078e0000 */
[----:B------:R-:W-:Y:S02]  /*b720*/  IMAD.MOV.U32 R14, RZ, RZ, R4 ;  /* 0x000000ffff0e7224 */ /* 0x000fe400078e0004 */
[----:B------:R-:W-:Y:S02]  /*b730*/  IMAD.MOV.U32 R15, RZ, RZ, R3 ;  /* 0x000000ffff0f7224 */ /* 0x000fe400078e0003 */
[----:B------:R-:W-:-:S03]  /*b740*/  IMAD.X R25, RZ, RZ, R18, P0 ;  /* 0x000000ffff197224 */ /* 0x000fc600000e0612 */
[----:B------:R0:W-:Y:S04]  /*b750*/  STL.128 [R1+0x1a0], R12 ;  /* 0x0001a00c01007387 */ /* 0x0001e80000100c00 */
[----:B------:R1:W-:Y:S01]  /*b760*/  STL.64 [R1+0x128], R24 ;  /* 0x0001281801007387 */ /* 0x0003e20000100a00 */
        /* <DEDUP_REMOVED lines=9> */
.L_x_6301:
[----:B------:R-:W-:Y:S05]  /*b800*/  BSYNC B0 ;  /* 0x0000000000007941 */ /* 0x000fea0003800000 */
.L_x_6300:
        /* <DEDUP_REMOVED lines=8> */
.L_x_6303:
[----:B------:R-:W-:Y:S05]  /*b890*/  BSYNC B0 ;  /* 0x0000000000007941 */ /* 0x000fea0003800000 */
.L_x_6302:
[----:B------:R-:W-:Y:S04]  /*b8a0*/  BSSY B0, `(.L_x_6304) ;  /* 0x0000004000007945 */ /* 0x000fe80003800000 */
[----:B-1----:R-:W-:Y:S05]  /*b8b0*/  @P0 BRA `(.L_x_6305) ;  /* 0x0000000000080947 */ /* 0x002fea0003800000 */
[----:B------:R-:W1:Y:S02]  /*b8c0*/  SYNCS.PHASECHK.TRANS64.TRYWAIT P0, [R20+URZ], R21 ;  /* 0x00000015140075a7 */ /* 0x000e64000800017f */
[----:B-1----:R-:W-:Y:S05]  /*b8d0*/  @!P0 BRA `(.L_x_6306) ;  /* 0x0000023800108947 */ /* 0x002fea0003800000 */
.L_x_6305:
[----:B------:R-:W-:Y:S05]  /*b8e0*/  BSYNC B0 ;  /* 0x0000000000007941 */ /* 0x000fea0003800000 */
.L_x_6304:
[----:B------:R-:W2:Y:S04]  /*b8f0*/  LDL R7, [R1+0x1c8] ;  /* 0x0001c80001077983 */ /* 0x000ea80000100800 */
[----:B------:R-:W2:Y:S01]  /*b900*/  LDL.64 R12, [R1+0x80] ;  /* 0x00008000010c7983 */ /* 0x000ea20000100a00 */
[----:B------:R-:W-:Y:S05]  /*b910*/  WARPSYNC.ALL ;  /* 0x0000000000007948 */ /* 0x000fea0003800000 */
[----:B------:R-:W3:Y:S04]  /*b920*/  LDL.64 R24, [R1+0x78] ;  /* 0x0000780001187983 */ /* 0x000ee80000100a00 */
[----:B------:R-:W4:Y:S04]  /*b930*/  LDL.64 R14, [R1+0x78] ;  /* 0x00007800010e7983 */ /* 0x000f280000100a00 */
[----:B01----:R-:W5:Y:S04]  /*b940*/  LDL.64 R20, [R1+0x78] ;  /* 0x0000780001147983 */ /* 0x003f680000100a00 */
[----:B------:R-:W5:Y:S01]  /*b950*/  LDL.64 R56, [R1+0x78] ;  /* 0x0000780001387983 */ /* 0x000f620000100a00 */
[----:B--2---:R-:W-:Y:S01]  /*b960*/  IMAD R12, R7, 0x200, R12 ;  /* 0x00000200070c7824 */ /* 0x004fe200078e020c */
[----:B------:R-:W-:-:S02]  /*b970*/  R2UR UR7, R13 ;  /* 0x000000000d0772ca */ /* 0x000fc400000e0000 */
[----:B------:R-:W2:Y:S01]  /*b980*/  LDL R3, [R1+0x1d4] ;  /* 0x0001d40001037983 */ /* 0x000ea20000100800 */
[C---:B------:R-:W-:Y:S01]  /*b990*/  VIADD R58, R12.reuse, 0x2 ;  /* 0x000000020c3a7836 */ /* 0x040fe20000000000 */
[----:B------:R-:W-:Y:S01]  /*b9a0*/  R2UR UR6, R12 ;  /* 0x000000000c0672ca */ /* 0x000fe200000e0000 */
[----:B------:R-:W-:Y:S01]  /*b9b0*/  IMAD.MOV.U32 R59, RZ, RZ, R13 ;  /* 0x000000ffff3b7224 */ /* 0x000fe200078e000d */
[----:B------:R0:W-:Y:S01]  /*b9c0*/  STL [R1+0x60], RZ ;  /* 0x000060ff01007387 */ /* 0x0001e20000100800 */
[----:B------:R-:W-:Y:S01]  /*b9d0*/  BSSY B0, `(.L_x_6307) ;  /* 0x000002c000007945 */ /* 0x000fe20003800000 */
[----:B---3--:R-:W-:Y:S02]  /*b9e0*/  R2UR UR4, R24 ;  /* 0x00000000180472ca */ /* 0x008fe400000e0000 */
[----:B------:R-:W-:Y:S02]  /*b9f0*/  R2UR UR5, R25 ;  /* 0x00000000190572ca */ /* 0x000fe400000e0000 */
[----:B------:R-:W-:Y:S01]  /*ba00*/  WARPGROUP.ARRIVE ;  /* 0x00000000000079c5 */ /* 0x000fe20000000000 */
        /* <DEDUP_REMOVED lines=40> */
.L_x_6520:
[----:B------:R-:W-:Y:S05]  /*bc90*/  BSYNC B0 ;  /* 0x0000000000007941 */ /* 0x000fea0003800000 */
.L_x_6307:
[----:B0-----:R-:W2:Y:S04]  /*bca0*/  LDL R3, [R1+0x28] ;  /* 0x0000280001037983 */ /* 0x001ea80000100800 */
[----:B------:R0:W5:Y:S01]  /*bcb0*/  LDL.64 R12, [R1+0x1c8] ;  /* 0x0001c800010c7983 */ /* 0x0001620000100a00 */
[----:B------:R-:W-:Y:S01]  /*bcc0*/  BSSY B0, `(.L_x_6309) ;  /* 0x0000005000007945 */ /* 0x000fe20003800000 */
[----:B--2---:R-:W-:-:S04]  /*bcd0*/  LOP3.LUT R3, R3, 0x1, RZ, 0xfc, !PT ;  /* 0x0000000103037812 */ /* 0x004fc800078efcff */
[----:B------:R-:W-:-:S13]  /*bce0*/  ISETP.NE.AND P1, PT, R3, 0x3, PT ;  /* 0x000000030300780c */ /* 0x000fda0003f25270 */
[----:B0-----:R-:W-:Y:S05]  /*bcf0*/  @!P1 BRA `(.L_x_6310) ;  /* 0x0000000000049947 */ /* 0x001fea0003800000 */
[----:B------:R-:W-:Y:S01]  /*bd00*/  BPT.TRAP 0x1 ;  /* 0x000000040000795c */ /* 0x000fe20000300000 */
.L_x_6310:
[----:B------:R-:W-:Y:S05]  /*bd10*/  BSYNC B0 ;  /* 0x0000000000007941 */ /* 0x000fea0003800000 */
.L_x_6309:
        /* <DEDUP_REMOVED lines=8> */
.L_x_6312:
[----:B------:R-:W-:Y:S05]  /*bda0*/  BSYNC B0 ;  /* 0x0000000000007941 */ /* 0x000fea0003800000 */
.L_x_6311:
[----:B------:R-:W-:Y:S04]  /*bdb0*/  BSSY B0, `(.L_x_6313) ;  /* 0x0000004000007945 */ /* 0x000fe80003800000 */
[----:B-1----:R-:W-:Y:S05]  /*bdc0*/  @P0 BRA `(.L_x_6314) ;  /* 0x0000000000080947 */ /* 0x002fea0003800000 */
[----:B------:R-:W1:Y:S02]  /*bdd0*/  SYNCS.PHASECHK.TRANS64.TRYWAIT P0, [R12+URZ], R13 ;  /* 0x0000000d0c0075a7 */ /* 0x000e64000800017f */
[----:B-1----:R-:W-:Y:S05]  /*bde0*/  @!P0 BRA `(.L_x_6315) ;  /* 0x0000023000f88947 */ /* 0x002fea0003800000 */
.L_x_6314:
[----:B------:R-:W-:Y:S05]  /*bdf0*/  BSYNC B0 ;  /* 0x0000000000007941 */ /* 0x000fea0003800000 */
.L_x_6313:
        /* <DEDUP_REMOVED lines=9> */
[----:B------:R-:W4:Y:S05]  /*be90*/  LDL.64 R56, [R1+0x90] ;  /* 0x0000900001387983 */ /* 0x000f2a0000100a00 */
[----:B------:R-:W0:Y:S01]  /*bea0*/  S2R R7, SR_TID.X ;  /* 0x0000000000077919 */ /* 0x000e220000002100 */
[----:B------:R-:W4:Y:S01]  /*beb0*/  LDL.64 R64, [R1+0x90] ;  /* 0x0000900001407983 */ /* 0x000f220000100a00 */
[----:B--2---:R-:W-:Y:S01]  /*bec0*/  ISETP.NE.U32.AND P0, PT, R4, RZ, PT ;  /* 0x000000ff0400720c */ /* 0x004fe20003f05070 */
[----:B---3--:R-:W-:Y:S01]  /*bed0*/  IMAD R12, R3, 0x1000, R12 ;  /* 0x00001000030c7824 */ /* 0x008fe200078e020c */
[----:B------:R-:W-:-:S02]  /*bee0*/  R2UR UR7, R13 ;  /* 0x000000000d0772ca */ /* 0x000fc400000e0000 */
[----:B----4-:R-:W-:Y:S02]  /*bef0*/  R2UR UR4, R20 ;  /* 0x00000000140472ca */ /* 0x010fe400000e0000 */
[----:B------:R-:W-:Y:S02]  /*bf00*/  R2UR UR6, R12 ;  /* 0x000000000c0672ca */ /* 0x000fe400000e0000 */
[----:B------:R-:W-:-:S05]  /*bf10*/  R2UR UR5, R21 ;  /* 0x00000000150572ca */ /* 0x000fca00000e0000 */
[----:B------:R-:W-:Y:S01]  /*bf20*/  VOTEU.ANY UP0, P0 ;  /* 0x00000000003f7886 */ /* 0x000fe20000000100 */
[----:B------:R-:W-:Y:S01]  /*bf30*/  VIADD R14, R14, 0x2 ;  /* 0x000000020e0e7836 */ /* 0x000fe20000000000 */
[----:B------:R-:W2:Y:S06]  /*bf40*/  LDL.64 R20, [R1+0x90] ;  /* 0x0000900001147983 */ /* 0x000eac0000100a00 */
[----:B------:R-:W-:Y:S01]  /*bf50*/  HGMMA.64x64x16.F32.BF16 R24, gdesc[UR4], R24, UP0, gsb0 ;  /* 0x00e00000041879f0 */ /* 0x000fe2000b801818 */
[----:B------:R-:W-:Y:S02]  /*bf60*/  VIADD R62, R12, 0x2 ;  /* 0x000000020c3e7836 */ /* 0x000fe40000000000 */
[----:B------:R-:W-:Y:S01]  /*bf70*/  IMAD.MOV.U32 R63, RZ, RZ, R13 ;  /* 0x000000ffff3f7224 */ /* 0x000fe200078e000d */
[----:B------:R-:W-:-:S02]  /*bf80*/  R2UR UR4, R14 ;  /* 0x000000000e0472ca */ /* 0x000fc400000e0000 */
        /* <DEDUP_REMOVED lines=158> */
[----:B------:R-:W-:Y:S01]  /*c970*/  VIADD R4, R12, 0x800 ;  /* 0x000008000c047836 */ /* 0x000fe20000000000 */
[----:B------:R-:W-:Y:S01]  /*c980*/  UMOV UR8, 0x1 ;  /* 0x0000000100087882 */ /* 0x000fe20000000000 */
[----:B------:R-:W-:Y:S01]  /*c990*/  IMAD.MOV.U32 R67, RZ, RZ, 0x4 ;  /* 0x00000004ff437424 */ /* 0x000fe200078e00ff */
[----:B------:R-:W4:Y:S04]  /*c9a0*/  LDL.64 R62, [R1+0x90] ;  /* 0x00009000013e7983 */ /* 0x000f280000100a00 */
[----:B------:R-:W0:Y:S01]  /*c9b0*/  SHFL.IDX PT, R3, R7, RZ, 0x1f ;  /* 0x00001fff07037589 */ /* 0x000e2200000e0000 */
[----:B------:R-:W-:-:S02]  /*c9c0*/  WARPGROUP.DEPBAR.LE gsb0, 0x0 ;  /* 0x00008000000079c5 */ /* 0x000fc40000010000 */
[----:B------:R-:W-:-:S06]  /*c9d0*/  WARPGROUP.ARRIVE ;  /* 0x00000000000079c5 */ /* 0x000fcc0000000000 */
[----:B------:R-:W-:Y:S01]  /*c9e0*/  HGMMA.64x64x16.F32.BF16 R24, gdesc[UR4], R24, gsb0 ;  /* 0x00e00000041879f0 */ /* 0x000fe20008001818 */
[----:B0-----:R-:W-:-:S04]  /*c9f0*/  ISETP.GT.AND P0, PT, R3, 0x7f, PT ;  /* 0x0000007f0300780c */ /* 0x001fc80003f04270 */
[----:B------:R-:W-:Y:S01]  /*ca00*/  SEL R3, RZ, 0x2, !P0 ;  /* 0x00000002ff037807 */ /* 0x000fe20004000000 */
[----:B------:R-:W-:-:S03]  /*ca10*/  IMAD.MOV.U32 R21, RZ, RZ, R13 ;  /* 0x000000ffff157224 */ /* 0x000fc600078e000d */
[----:B------:R-:W-:Y:S01]  /*ca20*/  IADD3 R14, R14, 0x800, R3 ;  /* 0x000008000e0e7810 */ /* 0x000fe20007ffe003 */
[----:B------:R-:W-:Y:S01]  /*ca30*/  IMAD.IADD R20, R3, 0x1, R4 ;  /* 0x0000000103147824 */ /* 0x000fe200078e0204 */
[----:B------:R-:W-:Y:S02]  /*ca40*/  R2UR UR7, R21 ;  /* 0x00000000150772ca */ /* 0x000fe400000e0000 */
[----:B------:R-:W-:Y:S02]  /*ca50*/  R2UR UR4, R14 ;  /* 0x000000000e0472ca */ /* 0x000fe400000e0000 */
[----:B------:R-:W-:Y:S02]  /*ca60*/  R2UR UR6, R20 ;  /* 0x00000000140672ca */ /* 0x000fe400000e0000 */
[----:B------:R-:W-:Y:S01]  /*ca70*/  R2UR UR5, R15 ;  /* 0x000000000f0572ca */ /* 0x000fe200000e0000 */
[----:B------:R-:W-:Y:S01]  /*ca80*/  UISETP.NE.U32.AND UP0, UPT, UR8, URZ, UPT ;  /* 0x0000003f0800728c */ /* 0x000fe2000bf05070 */
[----:B------:R-:W-:-:S02]  /*ca90*/  WARPGROUP.DEPBAR.LE gsb0, 0x0 ;  /* 0x00008000000079c5 */ /* 0x000fc40000010000 */
[----:B------:R-:W-:-:S09]  /*caa0*/  WARPGROUP.ARRIVE ;  /* 0x00000000000079c5 */ /* 0x000fd20000000000 */
[----:B------:R-:W-:Y:S01]  /*cab0*/  HGMMA.64x64x16.F32.BF16 R24, gdesc[UR4], R24, UP0, gsb0 ;  /* 0x00e00000041879f0 */ /* 0x000fe2000b801818 */
        /* <DEDUP_REMOVED lines=8> */
[----:B------:R-:W-:Y:S01]  /*cb40*/  IMAD.MOV.U32 R21, RZ, RZ, R13 ;  /* 0x000000ffff157224 */ /* 0x000fe200078e000d */
[----:B------:R-:W-:-:S02]  /*cb50*/  WARPGROUP.DEPBAR.LE gsb0, 0x0 ;  /* 0x00008000000079c5 */ /* 0x000fc40000010000 */
[----:B------:R-:W-:Y:S01]  /*cb60*/  WARPGROUP.ARRIVE ;  /* 0x00000000000079c5 */ /* 0x000fe20000000000 */
[----:B------:R-:W-:Y:S01]  /*cb70*/  SEL R67, R67, 0x6, !P0 ;  /* 0x0000000643437807 */ /* 0x000fe20004000000 */
[----:B------:R-:W2:Y:S07]  /*cb80*/  LDL.64 R14, [R1+0x90] ;  /* 0x00009000010e7983 */ /* 0x000eae0000100a00 */
[----:B------:R-:W-:Y:S01]  /*cb90*/  HGMMA.64x64x16.F32.BF16 R24, gdesc[UR4], R24, gsb0 ;  /* 0x00e00000041879f0 */ /* 0x000fe20008001818 */
[----:B------:R-:W-:Y:S01]  /*cba0*/  IMAD.IADD R20, R4, 0x1, R67 ;  /* 0x0000000104147824 */ /* 0x000fe200078e0243 */
[----:B---3--:R-:W-:Y:S01]  /*cbb0*/  IADD3 R60, R67, 0x800, R60 ;  /* 0x00000800433c7810 */ /* 0x008fe20007ffe03c */
[----:B------:R-:W3:Y:S01]  /*cbc0*/  LDL.64 R58, [R1+0x90] ;  /* 0x00009000013a7983 */ /* 0x000ee20000100a00 */
        /* <DEDUP_REMOVED lines=24> */
[----:B------:R-:W4:Y:S07]  /*cd50*/  LDL.64 R20, [R1+0x90] ;  /* 0x0000900001147983 */ /* 0x000f2e0000100a00 */
[----:B------:R-:W-:Y:S01]  /*cd60*/  HGMMA.64x64x16.F32.BF16 R24, gdesc[UR4], R24, gsb0 ;  /* 0x00e00000041879f0 */ /* 0x000fe20008001818 */
[----:B------:R-:W-:-:S02]  /*cd70*/  IMAD.IADD R56, R3, 0x1, R4 ;  /* 0x0000000103387824 */ /* 0x000fc400078e0204 */
[--C-:B------:R-:W-:Y:S01]  /*cd80*/  IMAD.MOV.U32 R57, RZ, RZ, R13.reuse ;  /* 0x000000ffff397224 */ /* 0x100fe200078e000d */
[----:B------:R-:W-:Y:S02]  /*cd90*/  R2UR UR4, R64 ;  /* 0x00000000400472ca */ /* 0x000fe400000e0000 */
[----:B------:R-:W-:Y:S02]  /*cda0*/  R2UR UR6, R56 ;  /* 0x00000000380672ca */ /* 0x000fe400000e0000 */
[----:B------:R-:W-:Y:S02]  /*cdb0*/  R2UR UR7, R57 ;  /* 0x00000000390772ca */ /* 0x000fe400000e0000 */
[----:B------:R-:W-:Y:S01]  /*cdc0*/  R2UR UR5, R65 ;  /* 0x00000000410572ca */ /* 0x000fe200000e0000 */
[C---:B------:R-:W-:Y:S01]  /*cdd0*/  IMAD.IADD R60, R7.reuse, 0x1, R4 ;  /* 0x00000001073c7824 */ /* 0x040fe200078e0204 */
[----:B------:R-:W-:Y:S01]  /*cde0*/  IADD3 R62, R7, 0xa00, R62 ;  /* 0x00000a00073e7810 */ /* 0x000fe20007ffe03e */
[----:B------:R-:W-:Y:S01]  /*cdf0*/  IMAD.MOV.U32 R61, RZ, RZ, R13 ;  /* 0x000000ffff3d7224 */ /* 0x000fe200078e000d */
[----:B------:R-:W4:Y:S01]  /*ce00*/  LDL.64 R56, [R1+0x90] ;  /* 0x0000900001387983 */ /* 0x000f220000100a00 */
        /* <DEDUP_REMOVED lines=8> */
[----:B------:R-:W-:Y:S01]  /*ce90*/  WARPGROUP.ARRIVE ;  /* 0x00000000000079c5 */ /* 0x000fe20000000000 */
[C---:B--2---:R-:W-:Y:S01]  /*cea0*/  IADD3 R14, R67.reuse, 0xa00, R14 ;  /* 0x00000a00430e7810 */ /* 0x044fe20007ffe00e */
[----:B------:R-:W2:Y:S08]  /*ceb0*/  LDL.64 R60, [R1+0x90] ;  /* 0x00009000013c7983 */ /* 0x000eb00000100a00 */
[----:B------:R-:W-:Y:S01]  /*cec0*/  HGMMA.64x64x16.F32.BF16 R24, gdesc[UR4], R24, gsb0 ;  /* 0x00e00000041879f0 */ /* 0x000fe20008001818 */
[----:B------:R-:W-:-:S02]  /*ced0*/  IMAD.IADD R62, R67, 0x1, R4 ;  /* 0x00000001433e7824 */ /* 0x000fc400078e0204 */
[----:B------:R-:W-:Y:S01]  /*cee0*/  IMAD.MOV.U32 R63, RZ, RZ, R13 ;  /* 0x000000ffff3f7224 */ /* 0x000fe200078e000d */
[----:B------:R-:W-:Y:S02]  /*cef0*/  R2UR UR4, R14 ;  /* 0x000000000e0472ca */ /* 0x000fe400000e0000 */
[----:B------:R-:W-:Y:S02]  /*cf00*/  R2UR UR6, R62 ;  /* 0x000000003e0672ca */ /* 0x000fe400000e0000 */
[----:B------:R-:W-:Y:S02]  /*cf10*/  R2UR UR7, R63 ;  /* 0x000000003f0772ca */ /* 0x000fe400000e0000 */
[----:B------:R-:W-:Y:S01]  /*cf20*/  R2UR UR5, R15 ;  /* 0x000000000f0572ca */ /* 0x000fe200000e0000 */
[----:B------:R-:W-:Y:S01]  /*cf30*/  IMAD.MOV.U32 R4, RZ, RZ, 0x30 ;  /* 0x00000030ff047424 */ /* 0x000fe200078e00ff */
[----:B------:R-:W2:Y:S01]  /*cf40*/  LDL.64 R62, [R1+0x90] ;  /* 0x00009000013e7983 */ /* 0x000ea20000100a00 */
        /* <DEDUP_REMOVED lines=18> */
[C---:B----4-:R-:W-:Y:S01]  /*d070*/  IADD3 R20, R3.reuse, 0xc00, R20 ;  /* 0x00000c0003147810 */ /* 0x050fe20007ffe014 */
        /* <DEDUP_REMOVED lines=11> */
[----:B------:R-:W-:Y:S01]  /*d130*/  IADD3 R56, R7, 0xc00, R56 ;  /* 0x00000c0007387810 */ /* 0x000fe20007ffe038 */
        /* <DEDUP_REMOVED lines=38> */
[----:B------:R-:W-:Y:S01]  /*d3a0*/  VIADD R4, R12, 0xe00 ;  /* 0x00000e000c047836 */ /* 0x000fe20000000000 */
[C---:B---3--:R-:W-:Y:S01]  /*d3b0*/  IADD3 R14, R3.reuse, 0xe00, R14 ;  /* 0x00000e00030e7810 */ /* 0x048fe20007ffe00e */
[----:B------:R-:W-:Y:S02]  /*d3c0*/  IMAD.MOV.U32 R57, RZ, RZ, R13 ;  /* 0x000000ffff397224 */ /* 0x000fe400078e000d */
[----:B------:R-:W-:Y:S01]  /*d3d0*/  IMAD.IADD R56, R3, 0x1, R4 ;  /* 0x0000000103387824 */ /* 0x000fe200078e0204 */
[----:B------:R-:W-:Y:S01]  /*d3e0*/  R2UR UR4, R14 ;  /* 0x000000000e0472ca */ /* 0x000fe200000e0000 */
[----:B------:R0:W5:Y:S01]  /*d3f0*/  LDL R3, [R1+0x1c8] ;  /* 0x0001c80001037983 */ /* 0x0001620000100800 */
[----:B------:R-:W-:Y:S02]  /*d400*/  R2UR UR7, R57 ;  /* 0x00000000390772ca */ /* 0x000fe400000e0000 */
[----:B------:R-:W-:Y:S01]  /*d410*/  R2UR UR6, R56 ;  /* 0x00000000380672ca */ /* 0x000fe200000e0000 */
[----:B------:R-:W3:Y:S01]  /*d420*/  LDL R57, [R1] ;  /* 0x0000000001397983 */ /* 0x000ee20000100800 */
[----:B------:R-:W-:-:S03]  /*d430*/  R2UR UR5, R15 ;  /* 0x000000000f0572ca */ /* 0x000fc600000e0000 */
[----:B------:R0:W5:Y:S01]  /*d440*/  LDL R56, [R1+0xc] ;  /* 0x00000c0001387983 */ /* 0x0001620000100800 */
[----:B------:R-:W-:Y:S02]  /*d450*/  WARPGROUP.DEPBAR.LE gsb0, 0x0 ;  /* 0x00008000000079c5 */ /* 0x000fe40000010000 */
[----:B------:R-:W-:-:S07]  /*d460*/  WARPGROUP.ARRIVE ;  /* 0x00000000000079c5 */ /* 0x000fce0000000000 */
        /* <DEDUP_REMOVED lines=28> */
[----:B------:R-:W-:Y:S01]  /*d630*/  IMAD.IADD R60, R7, 0x1, R60 ;  /* 0x00000001073c7824 */ /* 0x000fe200078e023c */
[----:B------:R-:W-:Y:S02]  /*d640*/  R2UR UR7, R13 ;  /* 0x000000000d0772ca */ /* 0x000fe400000e0000 */
[----:B------:R-:W-:Y:S02]  /*d650*/  R2UR UR6, R12 ;  /* 0x000000000c0672ca */ /* 0x000fe400000e0000 */
        /* <DEDUP_REMOVED lines=43> */
.L_x_6317:
[----:B------:R-:W-:Y:S05]  /*d910*/  BSYNC B0 ;  /* 0x0000000000007941 */ /* 0x000fea0003800000 */
.L_x_6316:
        /* <DEDUP_REMOVED lines=8> */
[----:B------:R-:W3:Y:S04]  /*d9a0*/  LDL R62, [R1+0x50] ;  /* 0x00005000013e7983 */ /* 0x000ee80000100800 */
[----:B------:R-:W3:Y:S04]  /*d9b0*/  LDL R60, [R1+0xf8] ;  /* 0x0000f800013c7983 */ /* 0x000ee80000100800 */
[----:B------:R-:W3:Y:S04]  /*d9c0*/  LDL.128 R56, [R1+0xe0] ;  /* 0x0000e00001387983 */ /* 0x000ee80000100c00 */
[----:B--2---:R-:W2:Y:S04]  /*d9d0*/  LD.E R7, desc[UR36][R12.64] ;  /* 0x000000240c077980 */ /* 0x004ea8000c101900 */
[----:B------:R-:W2:Y:S01]  /*d9e0*/  LDL.128 R12, [R1+0xd0] ;  /* 0x0000d000010c7983 */ /* 0x000ea20000100c00 */
[----:B----4-:R-:W-:Y:S01]  /*d9f0*/  ISETP.NE.AND P0, PT, R20, 0x1, PT ;  /* 0x000000011400780c */ /* 0x010fe20003f05270 */
[----:B------:R-:W-:-:S02]  /*da00*/  UMOV UR4, 0xffffffc0 ;  /* 0xffffffc000047882 */ /* 0x000fc40000000000 */
[----:B------:R-:W-:Y:S01]  /*da10*/  UIMAD UR4, UR46, UR4, 0x41 ;  /* 0x000000412e0474a4 */ /* 0x000fe2000f8e0204 */
[----:B---3--:R-:W-:Y:S01]  /*da20*/  ISETP.GE.AND P1, PT, R57, 0x1, PT ;  /* 0x000000013900780c */ /* 0x008fe20003f26270 */
[----:B------:R-:W-:Y:S01]  /*da30*/  BSSY B0, `(.L_x_6318) ;  /* 0x000007b000007945 */ /* 0x000fe20003800000 */
[-C--:B--2---:R-:W-:Y:S01]  /*da40*/  FMUL.FTZ R0, R26, R7.reuse ;  /* 0x000000071a007220 */ /* 0x084fe20000410000 */
[-C--:B------:R-:W-:Y:S01]  /*da50*/  FMUL.FTZ R26, R30, R7.reuse ;  /* 0x000000071e1a7220 */ /* 0x080fe20000410000 */
[-C--:B------:R-:W-:Y:S01]  /*da60*/  FMUL.FTZ R30, R38, R7.reuse ;  /* 0x00000007261e7220 */ /* 0x080fe20000410000 */
[----:B------:R-:W-:Y:S01]  /*da70*/  SHF.R.S32.HI R38, RZ, 0x1f, R61 ;  /* 0x0000001fff267819 */ /* 0x000fe2000001143d */
[-C--:B0-----:R-:W-:Y:S01]  /*da80*/  FMUL.FTZ R3, R24, R7.reuse ;  /* 0x0000000718037220 */ /* 0x081fe20000410000 */
[-C--:B------:R-:W-:Y:S01]  /*da90*/  FMUL.FTZ R24, R25, R7.reuse ;  /* 0x0000000719187220 */ /* 0x080fe20000410000 */
[-C--:B------:R-:W-:Y:S01]  /*daa0*/  FMUL.FTZ R64, R36, R7.reuse ;  /* 0x0000000724407220 */ /* 0x080fe20000410000 */
[----:B------:R-:W-:Y:S01]  /*dab0*/  FMUL.FTZ R25, R28, R7 ;  /* 0x000000071c197220 */ /* 0x000fe20000410000 */
[----:B------:R-:W-:Y:S01]  /*dac0*/  LEA.HI R36, R38, R61, RZ, 0x7 ;  /* 0x0000003d26247211 */ /* 0x000fe200078f38ff */
[-C--:B------:R-:W-:Y:S01]  /*dad0*/  FMUL.FTZ R28, R34, R7.reuse ;  /* 0x00000007221c7220 */ /* 0x080fe20000410000 */
[-C--:B------:R-:W-:Y:S01]  /*dae0*/  FMUL.FTZ R34, R42, R7.reuse ;  /* 0x000000072a227220 */ /* 0x080fe20000410000 */
[-C--:B------:R-:W-:Y:S01]  /*daf0*/  FMUL.FTZ R42, R44, R7.reuse ;  /* 0x000000072c2a7220 */ /* 0x080fe20000410000 */
[----:B------:R-:W-:Y:S01]  /*db00*/  LOP3.LUT R44, R36, 0xffffff80, RZ, 0xc0, !PT ;  /* 0xffffff80242c7812 */ /* 0x000fe200078ec0ff */
[-C--:B------:R-:W-:Y:S01]  /*db10*/  FMUL.FTZ R4, R27, R7.reuse ;  /* 0x000000071b047220 */ /* 0x080fe20000410000 */
[----:B------:R-:W-:-:S03]  /*db20*/  FMUL.FTZ R27, R31, R7 ;  /* 0x000000071f1b7220 */ /* 0x000fc60000410000 */
[----:B------:R-:W-:Y:S02]  /*db30*/  IMAD.IADD R44, R61, 0x1, -R44 ;  /* 0x000000013d2c7824 */ /* 0x000fe400078e0a2c */
[-C--:B------:R-:W-:Y:S01]  /*db40*/  FMUL.FTZ R31, R39, R7.reuse ;  /* 0x00000007271f7220 */ /* 0x080fe20000410000 */
[-C--:B------:R-:W-:Y:S01]  /*db50*/  FMUL.FTZ R63, R29, R7.reuse ;  /* 0x000000071d3f7220 */ /* 0x080fe20000410000 */
[-C--:B------:R-:W-:Y:S01]  /*db60*/  FMUL.FTZ R29, R35, R7.reuse ;  /* 0x00000007231d7220 */ /* 0x080fe20000410000 */
[----:B------:R-:W-:Y:S01]  /*db70*/  SHF.R.S32.HI R39, RZ, 0x1f, R44 ;  /* 0x0000001fff277819 */ /* 0x000fe2000001142c */
[-C--:B------:R-:W-:Y:S01]  /*db80*/  FMUL.FTZ R35, R43, R7.reuse ;  /* 0x000000072b237220 */ /* 0x080fe20000410000 */
[-C--:B------:R-:W-:Y:S01]  /*db90*/  FMUL.FTZ R36, R46, R7.reuse ;  /* 0x000000072e247220 */ /* 0x080fe20000410000 */
[----:B------:R-:W-:Y:S01]  /*dba0*/  FMUL.FTZ R43, R45, R7 ;  /* 0x000000072d2b7220 */ /* 0x000fe20000410000 */
[----:B------:R-:W-:Y:S02]  /*dbb0*/  LEA.HI R46, R38, R61, RZ, 0x2 ;  /* 0x0000003d262e7211 */ /* 0x000fe400078f10ff */
[----:B------:R-:W-:Y:S01]  /*dbc0*/  LEA.HI R45, R39, R44, RZ, 0x2 ;  /* 0x0000002c272d7211 */ /* 0x000fe200078f10ff */
[-C--:B------:R-:W-:Y:S01]  /*dbd0*/  FMUL.FTZ R65, R37, R7.reuse ;  /* 0x0000000725417220 */ /* 0x080fe20000410000 */
[----:B------:R-:W-:Y:S01]  /*dbe0*/  FMUL.FTZ R37, R47, R7 ;  /* 0x000000072f257220 */ /* 0x000fe20000410000 */
[----:B------:R-:W-:-:S02]  /*dbf0*/  LOP3.LUT R46, R46, 0xfffffffc, RZ, 0xc0, !PT ;  /* 0xfffffffc2e2e7812 */ /* 0x000fc400078ec0ff */
[--C-:B------:R-:W-:Y:S02]  /*dc00*/  SHF.R.S32.HI R38, RZ, 0x2, R45.reuse ;  /* 0x00000002ff267819 */ /* 0x100fe4000001142d */
[----:B------:R-:W-:Y:S01]  /*dc10*/  SHF.R.S32.HI R47, RZ, 0x1f, R45 ;  /* 0x0000001fff2f7819 */ /* 0x000fe2000001142d */
[----:B------:R-:W-:Y:S01]  /*dc20*/  IMAD.IADD R46, R61, 0x1, -R46 ;  /* 0x000000013d2e7824 */ /* 0x000fe200078e0a2e */
[----:B------:R-:W-:Y:S02]  /*dc30*/  LEA.HI R39, R39, R44, RZ, 0x5 ;  /* 0x0000002c27277211 */ /* 0x000fe400078f28ff */
[----:B------:R-:W-:Y:S02]  /*dc40*/  LEA.HI R47, R47, R38, RZ, 0x3 ;  /* 0x000000262f2f7211 */ /* 0x000fe400078f18ff */
[----:B------:R-:W-:Y:S02]  /*dc50*/  LEA.HI R61, R46, R46, RZ, 0x1 ;  /* 0x0000002e2e3d7211 */ /* 0x000fe400078f08ff */
[----:B------:R-:W-:-:S02]  /*dc60*/  LOP3.LUT R47, R47, 0xfffffff8, RZ, 0xc0, !PT ;  /* 0xfffffff82f2f7812 */ /* 0x000fc400078ec0ff */
[----:B------:R-:W-:Y:S02]  /*dc70*/  SHF.R.S32.HI R39, RZ, 0x5, R39 ;  /* 0x00000005ff277819 */ /* 0x000fe40000011427 */
[----:B------:R-:W-:Y:S01]  /*dc80*/  LOP3.LUT R61, R61, 0x1ffffffe, RZ, 0xc0, !PT ;  /* 0x1ffffffe3d3d7812 */ /* 0x000fe200078ec0ff */
[----:B------:R-:W-:Y:S02]  /*dc90*/  IMAD.IADD R47, R38, 0x1, -R47 ;  /* 0x00000001262f7824 */ /* 0x000fe400078e0a2f */
[----:B------:R-:W-:Y:S02]  /*dca0*/  IMAD R38, R62, 0x4, R39 ;  /* 0x000000043e267824 */ /* 0x000fe400078e0227 */
[----:B------:R-:W-:Y:S02]  /*dcb0*/  IMAD.IADD R61, R46, 0x1, -R61 ;  /* 0x000000012e3d7824 */ /* 0x000fe400078e0a3d */
[----:B------:R-:W-:-:S04]  /*dcc0*/  IMAD.U32 R38, R38, 0x10, R47 ;  /* 0x0000001026267824 */ /* 0x000fc800078e002f */
[----:B------:R-:W-:-:S04]  /*dcd0*/  IMAD R68, R61, 0x8, R38 ;  /* 0x000000083d447824 */ /* 0x000fc800078e0226 */
[----:B------:R-:W-:-:S04]  /*dce0*/  @P0 IMAD.HI.U32 R21, R68, R21, RZ ;  /* 0x0000001544150227 */ /* 0x000fc800078e00ff */
[----:B------:R-:W-:Y:S01]  /*dcf0*/  FMUL.FTZ R48, R48, R7 ;  /* 0x0000000730307220 */ /* 0x000fe20000410000 */
[----:B------:R-:W-:-:S03]  /*dd00*/  @P0 SHF.R.U32.HI R68, RZ, R60, R21 ;  /* 0x0000003cff440219 */ /* 0x000fc60000011615 */
[----:B------:R0:W1:Y:S01]  /*dd10*/  MUFU.TANH R67, R48 ;  /* 0x0000003000437308 */ /* 0x0000620000002400 */
[----:B------:R-:W-:Y:S01]  /*dd20*/  LOP3.LUT R45, R45, 0x7ffffffc, RZ, 0xc0, !PT ;  /* 0x7ffffffc2d2d7812 */ /* 0x000fe200078ec0ff */
[-C--:B------:R-:W-:Y:S01]  /*dd30*/  FMUL.FTZ R32, R32, R7.reuse ;  /* 0x0000000720207220 */ /* 0x080fe20000410000 */
[-C--:B------:R-:W-:Y:S01]  /*dd40*/  FMUL.FTZ R33, R33, R7.reuse ;  /* 0x0000000721217220 */ /* 0x080fe20000410000 */
[-C--:B------:R-:W-:Y:S01]  /*dd50*/  FMUL.FTZ R40, R40, R7.reuse ;  /* 0x0000000728287220 */ /* 0x080fe20000410000 */
[----:B0-----:R-:W0:Y:S01]  /*dd60*/  SHFL.IDX PT, R48, R68, RZ, 0x1c1f ;  /* 0x001c1fff44307589 */ /* 0x001e2200000e0000 */
        /* <DEDUP_REMOVED lines=8> */
[----:B------:R-:W-:Y:S01]  /*ddf0*/  FMUL.FTZ R7, R55, R7 ;  /* 0x0000000737077220 */ /* 0x000fe20000410000 */
[----:B------:R-:W-:Y:S01]  /*de00*/  VIADD R44, R13, UR4 ;  /* 0x000000040d2c7c36 */ /* 0x000fe20008000000 */
[----:B------:R-:W-:Y:S01]  /*de10*/  ULEA UR4, UR46, 0xffffffc0, 0x6 ;  /* 0xffffffc02e047891 */ /* 0x000fe2000f8e303f */
[----:B------:R-:W2:Y:S02]  /*de20*/  MUFU.TANH R3, R3 ;  /* 0x0000000300037308 */ /* 0x000ea40000002400 */
[----:B------:R-:W-:-:S03]  /*de30*/  IMAD R21, R45, -0x2, R44 ;  /* 0xfffffffe2d157824 */ /* 0x000fc600078e022c */
[----:B------:R-:W-:-:S03]  /*de40*/  VIADD R44, R13, -UR4 ;  /* 0x800000040d2c7c36 */ /* 0x000fc60008000000 */
[----:B------:R-:W3:Y:S01]  /*de50*/  MUFU.TANH R24, R24 ;  /* 0x0000001800187308 */ /* 0x000ee20000002400 */
[----:B------:R-:W-:Y:S01]  /*de60*/  IMAD.IADD R46, R21, 0x1, -R12 ;  /* 0x00000001152e7824 */ /* 0x000fe200078e0a0c */
[----:B------:R-:W-:-:S06]  /*de70*/  LOP3.LUT R21, RZ, R14, RZ, 0x33, !PT ;  /* 0x0000000eff157212 */ /* 0x000fcc00078e33ff */
[----:B------:R-:W4:Y:S01]  /*de80*/  MUFU.TANH R0, R0 ;  /* 0x0000000000007308 */ /* 0x000f220000002400 */
        /* <DEDUP_REMOVED lines=29> */
[----:B------:R-:W1:Y:S01]  /*e060*/  MUFU.TANH R7, R7 ;  /* 0x0000000700077308 */ /* 0x000e620000002400 */
[----:B------:R-:W-:Y:S01]  /*e070*/  IMAD.IADD R51, R46, 0x1, R21 ;  /* 0x000000012e337824 */ /* 0x000fe200078e0215 */
[----:B0-----:R-:W-:Y:S01]  /*e080*/  VIADDMNMX R14, R48, R70, R47, PT ;  /* 0x00000046300e7246 */ /* 0x001fe2000380012f */
[----:B------:R-:W-:-:S02]  /*e090*/  VIADD R55, R56, -UR4 ;  /* 0x8000000438377c36 */ /* 0x000fc40008000000 */
        /* <DEDUP_REMOVED lines=12> */
.L_x_6321:
[----:B------:R-:W-:-:S13]  /*e160*/  ISETP.NE.AND P0, PT, R57, 0x1, PT ;  /* 0x000000013900780c */ /* 0x000fda0003f05270 */
[----:B------:R-:W-:-:S05]  /*e170*/  @P0 IMAD.HI.U32 R44, R21, R58, RZ ;  /* 0x0000003a152c0227 */ /* 0x000fca00078e00ff */
[----:B------:R-:W-:-:S07]  /*e180*/  @P0 SHF.R.U32.HI R21, RZ, R59, R44 ;  /* 0x0000003bff150219 */ /* 0x000fce000001162c */
.L_x_6322:
[----:B------:R-:W-:Y:S05]  /*e190*/  BSYNC B1 ;  /* 0x0000000000017941 */ /* 0x000fea0003800000 */
.L_x_6320:
[----:B------:R-:W-:-:S04]  /*e1a0*/  IMAD R44, R21, R57, -UR4 ;  /* 0x80000004152c7e24 */ /* 0x000fc8000f8e0239 */
[----:B------:R-:W-:-:S05]  /*e1b0*/  IMAD R44, R45, -0x2, R44 ;  /* 0xfffffffe2d2c7824 */ /* 0x000fca00078e022c */
[----:B------:R-:W-:Y:S02]  /*e1c0*/  VIMNMX R15, R15, R44, !PT ;  /* 0x0000002c0f0f7248 */ /* 0x000fe40007fe0100 */
[----:B------:R-:W-:-:S07]  /*e1d0*/  VIADDMNMX R14, R44, R57, R14, PT ;  /* 0x000000392c0e7246 */ /* 0x000fce000380010e */
.L_x_6319:
[----:B------:R-:W-:Y:S05]  /*e1e0*/  BSYNC B0 ;  /* 0x0000000000007941 */ /* 0x000fea0003800000 */
.L_x_6318:
        /* <DEDUP_REMOVED lines=51> */
[----:B------:R-:W-:Y:S02]  /*e520*/  ISETP.GT.AND P3, PT, R15, 0x29, !P2 ;  /* 0x000000290f00780c */ /* 0x000fe40005764270 */
[----:B0-----:R-:W-:Y:S02]  /*e530*/  VIADDMNMX R64, R68, R70, R47, PT ;  /* 0x0000004644407246 */ /* 0x001fe4000380012f */
[----:B------:R-:W-:-:S04]  /*e540*/  ISETP.LT.OR P3, PT, R14, 0x2a, P3 ;  /* 0x0000002a0e00780c */ /* 0x000fc80001f61670 */
[----:B------:R-:W-:Y:S02]  /*e550*/  FSEL R48, R43, -INF , !P3 ;  /* 0xff8000002b307808 */ /* 0x000fe40005800000 */
[----:B------:R-:W-:-:S04]  /*e560*/  ISETP.GE.AND P3, PT, R55, 0x31, PT ;  /* 0x000000313700780c */ /* 0x000fc80003f66270 */
[----:B------:R-:W-:-:S04]  /*e570*/  ISETP.GT.AND P4, PT, R15, 0x30, !P3 ;  /* 0x000000300f00780c */ /* 0x000fc80005f84270 */
[----:B------:R-:W-:-:S04]  /*e580*/  ISETP.LT.OR P4, PT, R14, 0x31, P4 ;  /* 0x000000310e00780c */ /* 0x000fc80002781670 */
[----:B-1----:R-:W-:Y:S02]  /*e590*/  FSEL R42, R67, -INF , !P4 ;  /* 0xff800000432a7808 */ /* 0x002fe40006000000 */
        /* <DEDUP_REMOVED lines=12> */
[----:B------:R-:W-:Y:S01]  /*e660*/  FSEL R160, R3, -INF , !P6 ;  /* 0xff80000003a07808 */ /* 0x000fe20007000000 */
[----:B------:R-:W-:Y:S01]  /*e670*/  IMAD.IADD R3, R51, 0x1, R68 ;  /* 0x0000000133037824 */ /* 0x000fe200078e0244 */
        /* <DEDUP_REMOVED lines=17> */
.L_x_6326:
[----:B------:R-:W-:-:S13]  /*e790*/  ISETP.NE.AND P6, PT, R57, 0x1, PT ;  /* 0x000000013900780c */ /* 0x000fda0003fc5270 */
[----:B------:R-:W-:-:S05]  /*e7a0*/  @P6 IMAD.HI.U32 R58, R12, R58, RZ ;  /* 0x0000003a0c3a6227 */ /* 0x000fca00078e00ff */
[----:B------:R-:W-:-:S07]  /*e7b0*/  @P6 SHF.R.U32.HI R12, RZ, R59, R58 ;  /* 0x0000003bff0c6219 */ /* 0x000fce000001163a */
.L_x_6327:
[----:B------:R-:W-:Y:S05]  /*e7c0*/  BSYNC B1 ;  /* 0x0000000000017941 */ /* 0x000fea0003800000 */
.L_x_6325:
[----:B------:R-:W-:-:S04]  /*e7d0*/  IMAD R12, R12, R57, -UR4 ;  /* 0x800000040c0c7e24 */ /* 0x000fc8000f8e0239 */
[----:B------:R-:W-:-:S05]  /*e7e0*/  IMAD R12, R45, -0x2, R12 ;  /* 0xfffffffe2d0c7824 */ /* 0x000fca00078e020c */
[----:B------:R-:W-:Y:S02]  /*e7f0*/  VIADDMNMX R64, R12, R57, R64, PT ;  /* 0x000000390c407246 */ /* 0x000fe40003800140 */
[----:B------:R-:W-:-:S07]  /*e800*/  VIMNMX R3, R3, R12, !PT ;  /* 0x0000000c03037248 */ /* 0x000fce0007fe0100 */
.L_x_6324:
[----:B------:R-:W-:Y:S05]  /*e810*/  BSYNC B0 ;  /* 0x0000000000007941 */ /* 0x000fea0003800000 */
.L_x_6323:
[----:B------:R-:W-:Y:S01]  /*e820*/  ISETP.GT.AND P0, PT, R3, 0x1, !P0 ;  /* 0x000000010300780c */ /* 0x000fe20004704270 */
[----:B------:R-:W-:Y:S01]  /*e830*/  BAR.SYNC.DEFER_BLOCKING 0xf, 0x100 ;  /* 0x03c4000000007b1d */ /* 0x000fe20000010000 */
[----:B------:R-:W-:Y:S02]  /*e840*/  ISETP.NE.AND P6, PT, R21, RZ, PT ;  /* 0x000000ff1500720c */ /* 0x000fe40003fc5270 */
        /* <DEDUP_REMOVED lines=12> */
[----:B------:R-:W2:Y:S01]  /*e910*/  LDL R67, [R1+0x2c4] ;  /* 0x0002c40001437983 */ /* 0x000ea20000100800 */
[----:B------:R-:W-:-:S02]  /*e920*/  FSEL R27, R27, -INF , !P0 ;  /* 0xff8000001b1b7808 */ /* 0x000fc40004000000 */
[----:B------:R-:W-:Y:S01]  /*e930*/  ISETP.NE.AND P0, PT, R69, RZ, PT ;  /* 0x000000ff4500720c */ /* 0x000fe20003f05270 */
[----:B------:R-:W2:Y:S01]  /*e940*/  LDL R68, [R1+0x2c8] ;  /* 0x0002c80001447983 */ /* 0x000ea20000100800 */
[----:B------:R-:W-:Y:S02]  /*e950*/  ISETP.LT.OR P1, PT, R64, 0x9, P1 ;  /* 0x000000094000780c */ /* 0x000fe40000f21670 */
[----:B------:R-:W-:Y:S01]  /*e960*/  ISETP.GT.AND P0, PT, R3, 0x10, !P0 ;  /* 0x000000100300780c */ /* 0x000fe20004704270 */
[----:B------:R-:W2:Y:S01]  /*e970*/  LDL R69, [R1+0x2cc] ;  /* 0x0002cc0001457983 */ /* 0x000ea20000100800 */
[----:B------:R-:W-:Y:S02]  /*e980*/  FMNMX.FTZ R13, R60, R13, !PT ;  /* 0x0000000d3c0d7209 */ /* 0x000fe40007810000 */
[----:B------:R-:W-:Y:S01]  /*e990*/  ISETP.LT.OR P0, PT, R64, 0x11, P0 ;  /* 0x000000114000780c */ /* 0x000fe20000701670 */
[----:B------:R-:W2:Y:S01]  /*e9a0*/  LDL R70, [R1+0x2d0] ;  /* 0x0002d00001467983 */ /* 0x000ea20000100800 */
[----:B------:R-:W-:-:S02]  /*e9b0*/  FSEL R25, R26, -INF , !P1 ;  /* 0xff8000001a197808 */ /* 0x000fc40004800000 */
[----:B------:R-:W-:Y:S01]  /*e9c0*/  FSEL R28, R28, -INF , !P0 ;  /* 0xff8000001c1c7808 */ /* 0x000fe20004000000 */
[----:B------:R-:W2:Y:S01]  /*e9d0*/  LDL R73, [R1+0x2dc] ;  /* 0x0002dc0001497983 */ /* 0x000ea20000100800 */
[----:B------:R-:W-:Y:S02]  /*e9e0*/  ISETP.NE.AND P0, PT, R63, RZ, PT ;  /* 0x000000ff3f00720c */ /* 0x000fe40003f05270 */
[----:B------:R-:W-:Y:S01]  /*e9f0*/  ISETP.NE.AND P1, PT, R71, RZ, PT ;  /* 0x000000ff4700720c */ /* 0x000fe20003f25270 */
[----:B------:R-:W2:Y:S01]  /*ea00*/  LDL R63, [R1+0x2b4] ;  /* 0x0002b400013f7983 */ /* 0x000ea20000100800 */
[----:B------:R-:W-:Y:S02]  /*ea10*/  ISETP.GT.AND P0, PT, R3, 0x11, !P0 ;  /* 0x000000110300780c */ /* 0x000fe40004704270 */
[----:B------:R-:W-:Y:S01]  /*ea20*/  FMNMX.FTZ R13, R56, R13, !PT ;  /* 0x0000000d380d7209 */ /* 0x000fe20007810000 */
[----:B------:R-:W2:Y:S01]  /*ea30*/  LDL R71, [R1+0x2d4] ;  /* 0x0002d40001477983 */ /* 0x000ea20000100800 */
[----:B------:R-:W-:-:S02]  /*ea40*/  ISETP.LT.OR P0, PT, R64, 0x12, P0 ;  /* 0x000000124000780c */ /* 0x000fc40000701670 */
[----:B------:R-:W-:Y:S01]  /*ea50*/  FMNMX.FTZ R13, R54, R13, !PT ;  /* 0x0000000d360d7209 */ /* 0x000fe20007810000 */
[----:B------:R-:W2:Y:S01]  /*ea60*/  LDL R74, [R1+0x2e0] ;  /* 0x0002e000014a7983 */ /* 0x000ea20000100800 */
[----:B------:R-:W-:Y:S02]  /*ea70*/  FSEL R29, R29, -INF , !P0 ;  /* 0xff8000001d1d7808 */ /* 0x000fe40004000000 */
[----:B------:R-:W-:Y:S01]  /*ea80*/  ISETP.NE.AND P0, PT, R33, RZ, PT ;  /* 0x000000ff2100720c */ /* 0x000fe20003f05270 */
[----:B------:R-:W2:Y:S01]  /*ea90*/  LDL R75, [R1+0x2e4] ;  /* 0x0002e400014b7983 */ /* 0x000ea20000100800 */
[----:B------:R-:W-:Y:S02]  /*eaa0*/  FMNMX.FTZ R13, R50, R13, !PT ;  /* 0x0000000d320d7209 */ /* 0x000fe40007810000 */
[----:B------:R-:W-:Y:S01]  /*eab0*/  ISETP.GT.AND P0, PT, R3, 0x18, !P0 ;  /* 0x000000180300780c */ /* 0x000fe20004704270 */
[----:B------:R-:W2:Y:S01]  /*eac0*/  LDL R76, [R1+0x2e8] ;  /* 0x0002e800014c7983 */ /* 0x000ea20000100800 */
[----:B------:R-:W-:-:S02]  /*ead0*/  FMNMX.FTZ R13, R44, R13, !PT ;  /* 0x0000000d2c0d7209 */ /* 0x000fc40007810000 */
[----:B------:R-:W-:Y:S01]  /*eae0*/  ISETP.LT.OR P0, PT, R64, 0x19, P0 ;  /* 0x000000194000780c */ /* 0x000fe20000701670 */
[----:B------:R-:W2:Y:S01]  /*eaf0*/  LDL R77, [R1+0x2ec] ;  /* 0x0002ec00014d7983 */ /* 0x000ea20000100800 */
[----:B------:R-:W-:Y:S02]  /*eb00*/  FMNMX.FTZ R13, R32, R13, !PT ;  /* 0x0000000d200d7209 */ /* 0x000fe40007810000 */
[----:B------:R-:W-:Y:S01]  /*eb10*/  FSEL R30, R30, -INF , !P0 ;  /* 0xff8000001e1e7808 */ /* 0x000fe20004000000 */
        /* <DEDUP_REMOVED lines=19> */
[----:B------:R-:W-:Y:S02]  /*ec50*/  ISETP.GT.AND P0, PT, R3, RZ, !P6 ;  /* 0x000000ff0300720c */ /* 0x000fe40007704270 */
[----:B------:R-:W-:Y:S01]  /*ec60*/  ISETP.NE.AND P6, PT, R43, RZ, PT ;  /* 0x000000ff2b00720c */ /* 0x000fe20003fc5270 */
[----:B------:R-:W2:Y:S01]  /*ec70*/  LDL R84, [R1+0x308] ;  /* 0x0003080001547983 */ /* 0x000ea20000100800 */
[----:B------:R-:W-:-:S02]  /*ec80*/  ISETP.LT.OR P0, PT, R64, 0x1, P0 ;  /* 0x000000014000780c */ /* 0x000fc40000701670 */
[----:B------:R-:W-:Y:S01]  /*ec90*/  FMNMX.FTZ R14, R52, R13, !PT ;  /* 0x0000000d340e7209 */ /* 0x000fe20007810000 */
[----:B------:R-:W2:Y:S01]  /*eca0*/  LDL R85, [R1+0x30c] ;  /* 0x00030c0001557983 */ /* 0x000ea20000100800 */
[----:B------:R-:W-:Y:S02]  /*ecb0*/  FSEL R43, R0, -INF , !P0 ;  /* 0xff800000002b7808 */ /* 0x000fe40004000000 */
[----:B------:R-:W-:Y:S01]  /*ecc0*/  ISETP.NE.AND P0, PT, R72, RZ, PT ;  /* 0x000000ff4800720c */ /* 0x000fe20003f05270 */
[----:B------:R-:W0:Y:S01]  /*ecd0*/  SHFL.BFLY PT, R15, R14, 0x2, 0x1f ;  /* 0x0c401f000e0f7f89 */ /* 0x000e2200000e0000 */
[----:B------:R-:W-:Y:S02]  /*ece0*/  FMNMX.FTZ R0, R43, R21, !PT ;  /* 0x000000152b007209 */ /* 0x000fe40007810000 */
[----:B------:R-:W-:Y:S01]  /*ecf0*/  ISETP.NE.AND P1, PT, R41, RZ, PT ;  /* 0x000000ff2900720c */ /* 0x000fe20003f25270 */
[----:B------:R-:W2:Y:S01]  /*ed00*/  LDL R72, [R1+0x2d8] ;  /* 0x0002d80001487983 */ /* 0x000ea20000100800 */
[----:B------:R-:W-:-:S02]  /*ed10*/  FMNMX.FTZ R0, R25, R0, !PT ;  /* 0x0000000019007209 */ /* 0x000fc40007810000 */
[----:B------:R-:W-:Y:S01]  /*ed20*/  ISETP.GT.AND P0, PT, R3, 0x21, !P0 ;  /* 0x000000210300780c */ /* 0x000fe20004704270 */
[----:B------:R-:W2:Y:S01]  /*ed30*/  LDL R86, [R1+0x310] ;  /* 0x0003100001567983 */ /* 0x000ea20000100800 */
[----:B------:R-:W-:Y:S02]  /*ed40*/  FMNMX.FTZ R13, R27, R0, !PT ;  /* 0x000000001b0d7209 */ /* 0x000fe40007810000 */
[----:B------:R-:W-:Y:S01]  /*ed50*/  ISETP.GT.AND P1, PT, R3, 0x28, !P1 ;  /* 0x000000280300780c */ /* 0x000fe20004f24270 */
[----:B------:R-:W2:Y:S01]  /*ed60*/  LDL R87, [R1+0x314] ;  /* 0x0003140001577983 */ /* 0x000ea20000100800 */
[----:B------:R-:W-:Y:S02]  /*ed70*/  FMNMX.FTZ R0, R28, R13, !PT ;  /* 0x0000000d1c007209 */ /* 0x000fe40007810000 */
[----:B------:R-:W-:Y:S01]  /*ed80*/  ISETP.LT.OR P0, PT, R64, 0x22, P0 ;  /* 0x000000224000780c */ /* 0x000fe20000701670 */
[----:B------:R-:W2:Y:S01]  /*ed90*/  LDL R88, [R1+0x318] ;  /* 0x0003180001587983 */ /* 0x000ea20000100800 */
[----:B------:R-:W-:-:S02]  /*eda0*/  FMNMX.FTZ R13, R29, R0, !PT ;  /* 0x000000001d0d7209 */ /* 0x000fc40007810000 */
[----:B------:R-:W-:Y:S01]  /*edb0*/  ISETP.GT.AND P2, PT, R3, 0x29, !P2 ;  /* 0x000000290300780c */ /* 0x000fe20005744270 */
[----:B------:R-:W2:Y:S01]  /*edc0*/  LDL R89, [R1+0x31c] ;  /* 0x00031c0001597983 */ /* 0x000ea20000100800 */
[----:B------:R-:W-:Y:S02]  /*edd0*/  FMNMX.FTZ R0, R30, R13, !PT ;  /* 0x0000000d1e007209 */ /* 0x000fe40007810000 */
[----:B------:R-:W-:Y:S01]  /*ede0*/  ISETP.LT.OR P1, PT, R64, 0x29, P1 ;  /* 0x000000294000780c */ /* 0x000fe20000f21670 */
[----:B------:R-:W2:Y:S01]  /*edf0*/  LDL R90, [R1+0x320] ;  /* 0x00032000015a7983 */ /* 0x000ea20000100800 */
[----:B------:R-:W-:Y:S02]  /*ee00*/  FMNMX.FTZ R13, R31, R0, !PT ;  /* 0x000000001f0d7209 */ /* 0x000fe40007810000 */
[----:B------:R-:W-:Y:S01]  /*ee10*/  FSEL R45, R35, -INF , !P0 ;  /* 0xff800000232d7808 */ /* 0x000fe20004000000 */
[----:B------:R-:W2:Y:S01]  /*ee20*/  LDL R91, [R1+0x324] ;  /* 0x00032400015b7983 */ /* 0x000ea20000100800 */
[----:B------:R-:W-:-:S02]  /*ee30*/  FMNMX.FTZ R0, R34, R13, !PT ;  /* 0x0000000d22007209 */ /* 0x000fc40007810000 */
[----:B------:R-:W-:Y:S01]  /*ee40*/  ISETP.GT.AND P3, PT, R3, 0x30, !P3 ;  /* 0x000000300300780c */ /* 0x000fe20005f64270 */
[----:B------:R-:W2:Y:S01]  /*ee50*/  LDL R92, [R1+0x328] ;  /* 0x00032800015c7983 */ /* 0x000ea20000100800 */
[----:B0-----:R-:W-:Y:S02]  /*ee60*/  FMNMX.FTZ R4, R14, R15, !PT ;  /* 0x0000000f0e047209 */ /* 0x001fe40007810000 */
[----:B------:R-:W-:Y:S01]  /*ee70*/  ISETP.LT.OR P2, PT, R64, 0x2a, P2 ;  /* 0x0000002a4000780c */ /* 0x000fe20001741670 */
[----:B------:R-:W2:Y:S01]  /*ee80*/  LDL R93, [R1+0x32c] ;  /* 0x00032c00015d7983 */ /* 0x000ea20000100800 */
[----:B------:R-:W-:Y:S02]  /*ee90*/  FSEL R47, R36, -INF , !P1 ;  /* 0xff800000242f7808 */ /* 0x000fe40004800000 */
[----:B------:R-:W-:Y:S01]  /*eea0*/  FMNMX.FTZ R0, R45, R0, !PT ;  /* 0x000000002d007209 */ /* 0x000fe20007810000 */
[----:B------:R-:W0:Y:S01]  /*eeb0*/  SHFL.BFLY PT, R13, R4, 0x1, 0x1f ;  /* 0x0c201f00040d7f89 */ /* 0x000e2200000e0000 */
[----:B------:R-:W-:-:S02]  /*eec0*/  ISETP.GT.AND P4, PT, R3, 0x31, !P4 ;  /* 0x000000310300780c */ /* 0x000fc40006784270 */
[C---:B------:R-:W-:Y:S01]  /*eed0*/  ISETP.LT.OR P3, PT, R64.reuse, 0x31, P3 ;  /* 0x000000314000780c */ /* 0x040fe20001f61670 */
[----:B------:R-:W3:Y:S01]  /*eee0*/  LDL R36, [R1+0x200] ;  /* 0x0002000001247983 */ /* 0x000ee20000100800 */
[----:B------:R-:W-:Y:S02]  /*eef0*/  FSEL R49, R37, -INF , !P2 ;  /* 0xff80000025317808 */ /* 0x000fe40005000000 */
[----:B------:R-:W-:Y:S01]  /*ef00*/  FMNMX.FTZ R0, R47, R0, !PT ;  /* 0x000000002f007209 */ /* 0x000fe20007810000 */
[----:B------:R-:W2:Y:S01]  /*ef10*/  LDL R94, [R1+0x330] ;  /* 0x00033000015e7983 */ /* 0x000ea20000100800 */
[----:B------:R-:W-:Y:S02]  /*ef20*/  ISETP.GT.AND P5, PT, R3, 0x38, !P5 ;  /* 0x000000380300780c */ /* 0x000fe40006fa4270 */
[----:B------:R-:W-:Y:S01]  /*ef30*/  ISETP.LT.OR P4, PT, R64, 0x32, P4 ;  /* 0x000000324000780c */ /* 0x000fe20002781670 */
[----:B------:R-:W2:Y:S01]  /*ef40*/  LDL R95, [R1+0x334] ;  /* 0x00033400015f7983 */ /* 0x000ea20000100800 */
[----:B------:R-:W-:-:S02]  /*ef50*/  FSEL R51, R20, -INF , !P3 ;  /* 0xff80000014337808 */ /* 0x000fc40005800000 */
[----:B------:R-:W-:Y:S01]  /*ef60*/  FMNMX.FTZ R0, R49, R0, !PT ;  /* 0x0000000031007209 */ /* 0x000fe20007810000 */
[----:B------:R-:W2:Y:S01]  /*ef70*/  LDL R96, [R1+0x338] ;  /* 0x0003380001607983 */ /* 0x000ea20000100800 */
[----:B------:R-:W-:Y:S02]  /*ef80*/  ISETP.GT.AND P0, PT, R3, 0x39, !P6 ;  /* 0x000000390300780c */ /* 0x000fe40007704270 */
[----:B------:R-:W-:Y:S01]  /*ef90*/  ISETP.LT.OR P5, PT, R64, 0x39, P5 ;  /* 0x000000394000780c */ /* 0x000fe20002fa1670 */
[----:B------:R-:W2:Y:S01]  /*efa0*/  LDL R97, [R1+0x33c] ;  /* 0x00033c0001617983 */ /* 0x000ea20000100800 */
[----:B------:R-:W-:Y:S02]  /*efb0*/  FSEL R41, R38, -INF , !P4 ;  /* 0xff80000026297808 */ /* 0x000fe40006000000 */
[----:B------:R-:W-:Y:S01]  /*efc0*/  FMNMX.FTZ R0, R51, R0, !PT ;  /* 0x0000000033007209 */ /* 0x000fe20007810000 */
[----:B------:R-:W2:Y:S01]  /*efd0*/  LDL R98, [R1+0x340] ;  /* 0x0003400001627983 */ /* 0x000ea20000100800 */
[----:B------:R-:W-:-:S02]  /*efe0*/  ISETP.LT.OR P0, PT, R64, 0x3a, P0 ;  /* 0x0000003a4000780c */ /* 0x000fc40000701670 */
[----:B------:R-:W-:Y:S01]  /*eff0*/  FSEL R20, R39, -INF , !P5 ;  /* 0xff80000027147808 */ /* 0x000fe20006800000 */
[----:B------:R-:W2:Y:S01]  /*f000*/  LDL R64, [R1+0x2b8] ;  /* 0x0002b80001407983 */ /* 0x000ea20000100800 */
[----:B------:R-:W-:Y:S02]  /*f010*/  FMNMX.FTZ R3, R41, R0, !PT ;  /* 0x0000000029037209 */ /* 0x000fe40007810000 */
[----:B------:R-:W-:Y:S01]  /*f020*/  FSEL R33, R7, -INF , !P0 ;  /* 0xff80000007217808 */ /* 0x000fe20004000000 */
[----:B------:R-:W2:Y:S01]  /*f030*/  LDL R99, [R1+0x344] ;  /* 0x0003440001637983 */ /* 0x000ea20000100800 */
[----:B------:R-:W-:-:S03]  /*f040*/  FMNMX.FTZ R0, R20, R3, !PT ;  /* 0x0000000314007209 */ /* 0x000fc60007810000 */
[----:B------:R-:W2:Y:S01]  /*f050*/  LDL R100, [R1+0x348] ;  /* 0x0003480001647983 */ /* 0x000ea20000100800 */
[----:B------:R-:W-:Y:S02]  /*f060*/  FMNMX.FTZ R15, R33, R0, !PT ;  /* 0x00000000210f7209 */ /* 0x000fe40007810000 */
[----:B0-----:R-:W-:Y:S01]  /*f070*/  FMNMX.FTZ R0, R4, R13, !PT ;  /* 0x0000000d04007209 */ /* 0x001fe20007810000 */
[----:B------:R-:W2:Y:S04]  /*f080*/  LDL R101, [R1+0x34c] ;  /* 0x00034c0001657983 */ /* 0x000ea80000100800 */
[----:B------:R-:W-:Y:S04]  /*f090*/  STL.64 [R1+0x1e0], R14 ;  /* 0x0001e00e01007387 */ /* 0x000fe80000100a00 */
[----:B------:R-:W4:Y:S04]  /*f0a0*/  LDL R4, [R1+0x1e4] ;  /* 0x0001e40001047983 */ /* 0x000f280000100800 */
[----:B------:R-:W-:Y:S04]  /*f0b0*/  STL [R1+0x1e0], R0 ;  /* 0x0001e00001007387 */ /* 0x000fe80000100800 */
[----:B------:R-:W3:Y:S04]  /*f0c0*/  LDL R7, [R1+0x1e0] ;  /* 0x0001e00001077983 */ /* 0x000ee80000100800 */
[----:B------:R-:W2:Y:S04]  /*f0d0*/  LDL.64 R12, [R1+0x118] ;  /* 0x00011800010c7983 */ /* 0x000ea80000100a00 */
        /* <DEDUP_REMOVED lines=43> */
[----:B----4-:R-:W0:Y:S02]  /*f390*/  SHFL.BFLY PT, R15, R4, 0x2, 0x1f ;  /* 0x0c401f00040f7f89 */ /* 0x010e2400000e0000 */
[----:B0-----:R-:W-:-:S05]  /*f3a0*/  FMNMX.FTZ R15, R15, R4, !PT ;  /* 0x000000040f0f7209 */ /* 0x001fca0007810000 */
[----:B------:R-:W0:Y:S01]  /*f3b0*/  SHFL.BFLY PT, R26, R15, 0x1, 0x1f ;  /* 0x0c201f000f1a7f89 */ /* 0x000e2200000e0000 */
[----:B---3--:R-:W-:Y:S01]  /*f3c0*/  FMUL.FTZ R3, R36, R7 ;  /* 0x0000000724037220 */ /* 0x008fe20000410000 */
[----:B------:R-:W-:-:S04]  /*f3d0*/  FSETP.NEU.FTZ.AND P0, PT, R7, -INF , PT ;  /* 0xff8000000700780b */ /* 0x000fc80003f1d000 */
[----:B------:R-:W-:-:S05]  /*f3e0*/  FSEL R3, R3, RZ, P0 ;  /* 0x000000ff03037208 */ /* 0x000fca0000000000 */
[----:B------:R-:W-:Y:S01]  /*f3f0*/  FFMA.FTZ R0, R62, R36, -R3 ;  /* 0x000000243e007223 */ /* 0x000fe20000010803 */
[----:B0-----:R-:W-:-:S03]  /*f400*/  FMNMX.FTZ R26, R15, R26, !PT ;  /* 0x0000001a0f1a7209 */ /* 0x001fc60007810000 */
[----:B------:R0:W-:Y:S01]  /*f410*/  MUFU.EX2 R35, R0 ;  /* 0x0000000000237308 */ /* 0x0001e20000000800 */
[-CC-:B------:R-:W-:Y:S01]  /*f420*/  FFMA.FTZ R160, R160, R36.reuse, -R3.reuse ;  /* 0x00000024a0a07223 */ /* 0x180fe20000010803 */
[-CC-:B------:R-:W-:Y:S01]  /*f430*/  FFMA.FTZ R7, R66, R36.reuse, -R3.reuse ;  /* 0x0000002442077223 */ /* 0x180fe20000010803 */
[----:B------:R-:W-:Y:S01]  /*f440*/  FSETP.NEU.FTZ.AND P0, PT, R26, -INF , PT ;  /* 0xff8000001a00780b */ /* 0x000fe20003f1d000 */
[-CC-:B------:R-:W-:Y:S01]  /*f450*/  FFMA.FTZ R32, R32, R36.reuse, -R3.reuse ;  /* 0x0000002420207223 */ /* 0x180fe20000010803 */
[-CC-:B------:R-:W-:Y:S01]  /*f460*/  FFMA.FTZ R162, R162, R36.reuse, -R3.reuse ;  /* 0x00000024a2a27223 */ /* 0x180fe20000010803 */
[-CC-:B------:R-:W-:Y:S01]  /*f470*/  FFMA.FTZ R164, R60, R36.reuse, -R3.reuse ;  /* 0x000000243ca47223 */ /* 0x180fe20000010803 */
[-CC-:B------:R-:W-:Y:S01]  /*f480*/  FFMA.FTZ R37, R56, R36.reuse, -R3.reuse ;  /* 0x0000002438257223 */ /* 0x180fe20000010803 */
[-CC-:B------:R-:W-:Y:S01]  /*f490*/  FFMA.FTZ R166, R54, R36.reuse, -R3.reuse ;  /* 0x0000002436a67223 */ /* 0x180fe20000010803 */
[-C--:B0-----:R-:W-:Y:S01]  /*f4a0*/  FMUL.FTZ R0, R26, R36.reuse ;  /* 0x000000241a007220 */ /* 0x081fe20000410000 */
[----:B------:R-:W-:Y:S01]  /*f4b0*/  MUFU.EX2 R160, R160 ;  /* 0x000000a000a07308 */ /* 0x000fe20000000800 */
[-CC-:B------:R-:W-:Y:S01]  /*f4c0*/  FFMA.FTZ R39, R50, R36.reuse, -R3.reuse ;  /* 0x0000002432277223 */ /* 0x180fe20000010803 */
[-CC-:B------:R-:W-:Y:S01]  /*f4d0*/  FFMA.FTZ R168, R44, R36.reuse, -R3.reuse ;  /* 0x000000242ca87223 */ /* 0x180fe20000010803 */
[-CC-:B------:R-:W-:Y:S01]  /*f4e0*/  FFMA.FTZ R24, R24, R36.reuse, -R3.reuse ;  /* 0x0000002418187223 */ /* 0x180fe20000010803 */
[----:B------:R-:W-:Y:S01]  /*f4f0*/  FSEL R0, R0, RZ, P0 ;  /* 0x000000ff00007208 */ /* 0x000fe20000000000 */
[-CC-:B------:R-:W-:Y:S01]  /*f500*/  FFMA.FTZ R48, R48, R36.reuse, -R3.reuse ;  /* 0x0000002430307223 */ /* 0x180fe20000010803 */
[-CC-:B------:R-:W-:Y:S01]  /*f510*/  FFMA.FTZ R42, R42, R36.reuse, -R3.reuse ;  /* 0x000000242a2a7223 */ /* 0x180fe20000010803 */
[-CC-:B------:R-:W-:Y:S01]  /*f520*/  FFMA.FTZ R46, R46, R36.reuse, -R3.reuse ;  /* 0x000000242e2e7223 */ /* 0x180fe20000010803 */
[----:B------:R-:W-:Y:S01]  /*f530*/  MUFU.EX2 R7, R7 ;  /* 0x0000000700077308 */ /* 0x000fe20000000800 */
[-CC-:B------:R-:W-:Y:S01]  /*f540*/  FFMA.FTZ R43, R43, R36.reuse, -R0.reuse ;  /* 0x000000242b2b7223 */ /* 0x180fe20000010800 */
[-CC-:B------:R-:W-:Y:S01]  /*f550*/  FFMA.FTZ R21, R21, R36.reuse, -R0.reuse ;  /* 0x0000002415157223 */ /* 0x180fe20000010800 */
[-CC-:B------:R-:W-:Y:S01]  /*f560*/  FFMA.FTZ R25, R25, R36.reuse, -R0.reuse ;  /* 0x0000002419197223 */ /* 0x180fe20000010800 */
[-C--:B------:R-:W-:Y:S01]  /*f570*/  FFMA.FTZ R40, R40, R36.reuse, -R3 ;  /* 0x0000002428287223 */ /* 0x080fe20000010803 */
[----:B------:R0:W-:Y:S03]  /*f580*/  STL [R1+0x1e4], R26 ;  /* 0x0001e41a01007387 */ /* 0x0001e60000100800 */
[----:B------:R-:W-:Y:S01]  /*f590*/  MUFU.EX2 R53, R32 ;  /* 0x0000002000357308 */ /* 0x000fe20000000800 */
[-CC-:B------:R-:W-:Y:S01]  /*f5a0*/  FFMA.FTZ R27, R27, R36.reuse, -R0.reuse ;  /* 0x000000241b1b7223 */ /* 0x180fe20000010800 */
[-CC-:B------:R-:W-:Y:S01]  /*f5b0*/  FFMA.FTZ R28, R28, R36.reuse, -R0.reuse ;  /* 0x000000241c1c7223 */ /* 0x180fe20000010800 */
[----:B------:R-:W3:Y:S04]  /*f5c0*/  LDL R50, [R1+0x280] ;  /* 0x0002800001327983 */ /* 0x000ee80000100800 */
[----:B------:R-:W4:Y:S01]  /*f5d0*/  LDL R54, [R1+0x290] ;  /* 0x0002900001367983 */ /* 0x000f220000100800 */
[----:B------:R-:W-:Y:S01]  /*f5e0*/  MUFU.EX2 R43, R43 ;  /* 0x0000002b002b7308 */ /* 0x000fe20000000800 */
[----:B------:R-:W-:-:S02]  /*f5f0*/  FFMA.FTZ R29, R29, R36, -R0 ;  /* 0x000000241d1d7223 */ /* 0x000fc40000010800 */
[----:B------:R-:W4:Y:S04]  /*f600*/  LDL R56, [R1+0x298] ;  /* 0x0002980001387983 */ /* 0x000f280000100800 */
[----:B------:R-:W4:Y:S01]  /*f610*/  LDL R60, [R1+0x2a8] ;  /* 0x0002a800013c7983 */ /* 0x000f220000100800 */
[----:B------:R-:W1:Y:S03]  /*f620*/  MUFU.EX2 R32, R21 ;  /* 0x0000001500207308 */ /* 0x000e660000000800 */
[----:B------:R-:W4:Y:S04]  /*f630*/  LDL R62, [R1+0x2b0] ;  /* 0x0002b000013e7983 */ /* 0x000f280000100800 */
[----:B------:R-:W4:Y:S01]  /*f640*/  LDL R66, [R1+0x2c0] ;  /* 0x0002c00001427983 */ /* 0x000f220000100800 */
[----:B------:R-:W2:Y:S01]  /*f650*/  MUFU.EX2 R162, R162 ;  /* 0x000000a200a27308 */ /* 0x000ea20000000800 */
[-C--:B------:R-:W-:Y:S01]  /*f660*/  FFMA.FTZ R3, R52, R36.reuse, -R3 ;  /* 0x0000002434037223 */ /* 0x080fe20000010803 */
[----:B------:R-:W-:-:S06]  /*f670*/  FFMA.FTZ R30, R30, R36, -R0 ;  /* 0x000000241e1e7223 */ /* 0x000fcc0000010800 */
[----:B------:R-:W-:Y:S01]  /*f680*/  MUFU.EX2 R164, R164 ;  /* 0x000000a400a47308 */ /* 0x000fe20000000800 */
[----:B------:R-:W-:-:S07]  /*f690*/  FFMA.FTZ R31, R31, R36, -R0 ;  /* 0x000000241f1f7223 */ /* 0x000fce0000010800 */
[----:B------:R-:W-:Y:S01]  /*f6a0*/  MUFU.EX2 R37, R37 ;  /* 0x0000002500257308 */ /* 0x000fe20000000800 */
[----:B------:R-:W-:-:S07]  /*f6b0*/  FFMA.FTZ R34, R34, R36, -R0 ;  /* 0x0000002422227223 */ /* 0x000fce0000010800 */
[----:B------:R-:W-:Y:S01]  /*f6c0*/  MUFU.EX2 R166, R166 ;  /* 0x000000a600a67308 */ /* 0x000fe20000000800 */
[----:B------:R-:W-:-:S07]  /*f6d0*/  FFMA.FTZ R45, R45, R36, -R0 ;  /* 0x000000242d2d7223 */ /* 0x000fce0000010800 */
[----:B------:R-:W-:Y:S01]  /*f6e0*/  MUFU.EX2 R39, R39 ;  /* 0x0000002700277308 */ /* 0x000fe20000000800 */
[----:B------:R-:W-:-:S07]  /*f6f0*/  FFMA.FTZ R47, R47, R36, -R0 ;  /* 0x000000242f2f7223 */ /* 0x000fce0000010800 */
[----:B------:R-:W-:Y:S01]  /*f700*/  MUFU.EX2 R168, R168 ;  /* 0x000000a800a87308 */ /* 0x000fe20000000800 */
[-CC-:B------:R-:W-:Y:S01]  /*f710*/  FFMA.FTZ R49, R49, R36.reuse, -R0.reuse ;  /* 0x0000002431317223 */ /* 0x180fe20000010800 */
[----:B------:R-:W-:-:S06]  /*f720*/  FFMA.FTZ R173, R51, R36, -R0 ;  /* 0x0000002433ad7223 */ /* 0x000fcc0000010800 */
[----:B------:R-:W-:Y:S01]  /*f730*/  MUFU.EX2 R170, R24 ;  /* 0x0000001800aa7308 */ /* 0x000fe20000000800 */
[----:B------:R-:W-:Y:S01]  /*f740*/  FFMA.FTZ R175, R20, R36, -R0 ;  /* 0x0000002414af7223 */ /* 0x000fe20000010800 */
[----:B0-----:R-:W4:Y:S06]  /*f750*/  LDL R26, [R1+0x220] ;  /* 0x00022000011a7983 */ /* 0x001f2c0000100800 */
[----:B------:R-:W0:Y:S08]  /*f760*/  MUFU.EX2 R163, R25 ;  /* 0x0000001900a37308 */ /* 0x000e300000000800 */
[----:B------:R0:W2:Y:S01]  /*f770*/  MUFU.EX2 R38, R27 ;  /* 0x0000001b00267308 */ /* 0x0000a20000000800 */
[----:B-1----:R-:W-:-:S07]  /*f780*/  FADD.FTZ R4, R43, R32 ;  /* 0x000000202b047221 */ /* 0x002fce0000010000 */
[----:B------:R-:W1:Y:S08]  /*f790*/  MUFU.EX2 R28, R28 ;  /* 0x0000001c001c7308 */ /* 0x000e700000000800 */
[----:B------:R-:W1:Y:S08]  /*f7a0*/  MUFU.EX2 R29, R29 ;  /* 0x0000001d001d7308 */ /* 0x000e700000000800 */
[----:B------:R-:W-:Y:S08]  /*f7b0*/  MUFU.EX2 R55, R48 ;  /* 0x0000003000377308 */ /* 0x000ff00000000800 */
[----:B------:R-:W-:Y:S08]  /*f7c0*/  MUFU.EX2 R42, R42 ;  /* 0x0000002a002a7308 */ /* 0x000ff00000000800 */
[----:B------:R-:W-:Y:S08]  /*f7d0*/  MUFU.EX2 R57, R46 ;  /* 0x0000002e00397308 */ /* 0x000ff00000000800 */
[----:B------:R-:W-:Y:S01]  /*f7e0*/  MUFU.EX2 R40, R40 ;  /* 0x0000002800287308 */ /* 0x000fe20000000800 */
[----:B------:R-:W-:Y:S01]  /*f7f0*/  F2FP.BF16.F32.PACK_AB R161, R32, R43 ;  /* 0x0000002b20a1723e */ /* 0x000fe200000010ff */
[----:B0-----:R-:W4:Y:S04]  /*f800*/  LDL R27, [R1+0x224] ;  /* 0x00022400011b7983 */ /* 0x001f280000100800 */
[----:B------:R-:W4:Y:S02]  /*f810*/  LDL R51, [R1+0x284] ;  /* 0x0002840001337983 */ /* 0x000f240000100800 */
[----:B------:R0:W-:Y:S02]  /*f820*/  MUFU.EX2 R59, R3 ;  /* 0x00000003003b7308 */ /* 0x0001e40000000800 */
[----:B------:R-:W4:Y:S06]  /*f830*/  LDL R52, [R1+0x288] ;  /* 0x0002880001347983 */ /* 0x000f2c0000100800 */
[----:B------:R-:W1:Y:S01]  /*f840*/  MUFU.EX2 R30, R30 ;  /* 0x0000001e001e7308 */ /* 0x000e620000000800 */
[----:B0-----:R-:W-:-:S07]  /*f850*/  FADD.FTZ R3, R160, R7 ;  /* 0x00000007a0037221 */ /* 0x001fce0000010000 */
[----:B------:R-:W0:Y:S01]  /*f860*/  MUFU.EX2 R31, R31 ;  /* 0x0000001f001f7308 */ /* 0x000e220000000800 */
[----:B--2---:R-:W-:Y:S01]  /*f870*/  FADD.FTZ R14, R162, R3 ;  /* 0x00000003a20e7221 */ /* 0x004fe20000010000 */
[----:B------:R-:W-:-:S06]  /*f880*/  FADD.FTZ R3, R163, R4 ;  /* 0x00000004a3037221 */ /* 0x000fcc0000010000 */
[----:B------:R-:W2:Y:S01]  /*f890*/  MUFU.EX2 R34, R34 ;  /* 0x0000002200227308 */ /* 0x000ea20000000800 */
[----:B------:R-:W-:Y:S01]  /*f8a0*/  FADD.FTZ R15, R35, R14 ;  /* 0x0000000e230f7221 */ /* 0x000fe20000010000 */
[----:B------:R-:W-:-:S06]  /*f8b0*/  FADD.FTZ R3, R38, R3 ;  /* 0x0000000326037221 */ /* 0x000fcc0000010000 */
[----:B------:R-:W2:Y:S01]  /*f8c0*/  MUFU.EX2 R45, R45 ;  /* 0x0000002d002d7308 */ /* 0x000ea20000000800 */
[----:B------:R-:W-:Y:S01]  /*f8d0*/  FADD.FTZ R4, R164, R15 ;  /* 0x0000000fa4047221 */ /* 0x000fe20000010000 */
[----:B-1----:R-:W-:-:S06]  /*f8e0*/  FADD.FTZ R14, R28, R3 ;  /* 0x000000031c0e7221 */ /* 0x002fcc0000010000 */
[----:B------:R-:W1:Y:S01]  /*f8f0*/  MUFU.EX2 R47, R47 ;  /* 0x0000002f002f7308 */ /* 0x000e620000000800 */
[----:B------:R-:W-:Y:S01]  /*f900*/  FADD.FTZ R3, R37, R4 ;  /* 0x0000000425037221 */ /* 0x000fe20000010000 */
[----:B------:R-:W-:-:S06]  /*f910*/  FADD.FTZ R15, R29, R14 ;  /* 0x0000000e1d0f7221 */ /* 0x000fcc0000010000 */
[----:B------:R-:W1:Y:S01]  /*f920*/  MUFU.EX2 R44, R49 ;  /* 0x00000031002c7308 */ /* 0x000e620000000800 */
[----:B------:R-:W-:Y:S01]  /*f930*/  FADD.FTZ R14, R166, R3 ;  /* 0x00000003a60e7221 */ /* 0x000fe20000010000 */
[----:B------:R-:W-:Y:S01]  /*f940*/  FADD.FTZ R24, R30, R15 ;  /* 0x0000000f1e187221 */ /* 0x000fe20000010000 */
[----:B------:R-:W-:-:S05]  /*f950*/  FFMA.FTZ R4, R41, R36, -R0 ;  /* 0x0000002429047223 */ /* 0x000fca0000010800 */
[----:B------:R-:W1:Y:S01]  /*f960*/  MUFU.EX2 R173, R173 ;  /* 0x000000ad00ad7308 */ /* 0x000e620000000800 */
[----:B------:R-:W-:Y:S01]  /*f970*/  FADD.FTZ R3, R39, R14 ;  /* 0x0000000e27037221 */ /* 0x000fe20000010000 */
[----:B0-----:R-:W-:-:S06]  /*f980*/  FADD.FTZ R15, R31, R24 ;  /* 0x000000181f0f7221 */ /* 0x001fcc0000010000 */
[----:B------:R-:W-:Y:S01]  /*f990*/  MUFU.EX2 R175, R175 ;  /* 0x000000af00af7308 */ /* 0x000fe20000000800 */
[----:B------:R-:W-:Y:S01]  /*f9a0*/  FADD.FTZ R14, R168, R3 ;  /* 0x00000003a80e7221 */ /* 0x000fe20000010000 */
[----:B--2---:R-:W-:Y:S01]  /*f9b0*/  FADD.FTZ R20, R34, R15 ;  /* 0x0000000f22147221 */ /* 0x004fe20000010000 */
[----:B------:R-:W-:Y:S01]  /*f9c0*/  FFMA.FTZ R3, R33, R36, -R0 ;  /* 0x0000002421037223 */ /* 0x000fe20000010800 */
[----:B------:R-:W-:Y:S01]  /*f9d0*/  F2FP.BF16.F32.PACK_AB R162, R35, R162 ;  /* 0x000000a223a2723e */ /* 0x000fe200000010ff */
[----:B------:R-:W-:Y:S01]  /*f9e0*/  FADD.FTZ R15, R53, R14 ;  /* 0x0000000e350f7221 */ /* 0x000fe20000010000 */
[----:B------:R-:W-:Y:S01]  /*f9f0*/  FADD.FTZ R20, R45, R20 ;  /* 0x000000142d147221 */ /* 0x000fe20000010000 */
[----:B------:R-:W-:Y:S01]  /*fa00*/  F2FP.BF16.F32.PACK_AB R164, R37, R164 ;  /* 0x000000a425a4723e */ /* 0x000fe200000010ff */
[----:B------:R-:W0:Y:S01]  /*fa10*/  MUFU.EX2 R4, R4 ;  /* 0x0000000400047308 */ /* 0x000e220000000800 */
[----:B------:R-:W-:Y:S01]  /*fa20*/  FADD.FTZ R0, R170, R15 ;  /* 0x0000000faa007221 */ /* 0x000fe20000010000 */
[----:B-1----:R-:W-:Y:S01]  /*fa30*/  FADD.FTZ R15, R47, R20 ;  /* 0x000000142f0f7221 */ /* 0x002fe20000010000 */
[----:B------:R-:W-:Y:S01]  /*fa40*/  F2FP.BF16.F32.PACK_AB R166, R39, R166 ;  /* 0x000000a627a6723e */ /* 0x000fe200000010ff */
[----:B------:R-:W2:Y:S01]  /*fa50*/  LDL R32, [R1+0x238] ;  /* 0x0002380001207983 */ /* 0x000ea20000100800 */
[----:B------:R-:W-:Y:S01]  /*fa60*/  FADD.FTZ R21, R55, R0 ;  /* 0x0000000037157221 */ /* 0x000fe20000010000 */
[----:B------:R-:W-:-:S02]  /*fa70*/  FADD.FTZ R0, R44, R15 ;  /* 0x0000000f2c007221 */ /* 0x000fc40000010000 */
[----:B------:R-:W1:Y:S01]  /*fa80*/  MUFU.EX2 R3, R3 ;  /* 0x0000000300037308 */ /* 0x000e620000000800 */
[----:B------:R-:W-:Y:S01]  /*fa90*/  FADD.FTZ R14, R42, R21 ;  /* 0x000000152a0e7221 */ /* 0x000fe20000010000 */
[----:B------:R-:W-:Y:S01]  /*faa0*/  FADD.FTZ R15, R173, R0 ;  /* 0x00000000ad0f7221 */ /* 0x000fe20000010000 */
[----:B------:R-:W-:Y:S01]  /*fab0*/  F2FP.BF16.F32.PACK_AB R168, R53, R168 ;  /* 0x000000a835a8723e */ /* 0x000fe200000010ff */
[----:B------:R-:W2:Y:S01]  /*fac0*/  LDL R33, [R1+0x23c] ;  /* 0x00023c0001217983 */ /* 0x000ea20000100800 */
[----:B------:R-:W-:Y:S01]  /*fad0*/  FADD.FTZ R21, R57, R14 ;  /* 0x0000000e39157221 */ /* 0x000fe20000010000 */
[----:B------:R-:W-:Y:S02]  /*fae0*/  F2FP.BF16.F32.PACK_AB R170, R55, R170 ;  /* 0x000000aa37aa723e */ /* 0x000fe400000010ff */
[----:B------:R-:W-:Y:S01]  /*faf0*/  F2FP.BF16.F32.PACK_AB R172, R57, R42 ;  /* 0x0000002a39ac723e */ /* 0x000fe200000010ff */
[----:B0-----:R-:W-:Y:S01]  /*fb00*/  FADD.FTZ R0, R4, R15 ;  /* 0x0000000f04007221 */ /* 0x001fe20000010000 */
[----:B------:R-:W-:Y:S01]  /*fb10*/  FADD.FTZ R24, R40, R21 ;  /* 0x0000001528187221 */ /* 0x000fe20000010000 */
[----:B------:R-:W-:Y:S01]  /*fb20*/  F2FP.BF16.F32.PACK_AB R174, R59, R40 ;  /* 0x000000283bae723e */ /* 0x000fe200000010ff */
[----:B------:R-:W2:Y:S01]  /*fb30*/  LDL R35, [R1+0x244] ;  /* 0x0002440001237983 */ /* 0x000ea20000100800 */
[----:B------:R-:W-:Y:S01]  /*fb40*/  FADD.FTZ R0, R175, R0 ;  /* 0x00000000af007221 */ /* 0x000fe20000010000 */
[----:B------:R-:W-:Y:S01]  /*fb50*/  FADD.FTZ R24, R59, R24 ;  /* 0x000000183b187221 */ /* 0x000fe20000010000 */
[----:B------:R-:W-:Y:S01]  /*fb60*/  F2FP.BF16.F32.PACK_AB R163, R38, R163 ;  /* 0x000000a326a3723e */ /* 0x000fe200000010ff */
[----:B------:R-:W2:Y:S01]  /*fb70*/  LDL R36, [R1+0x248] ;  /* 0x0002480001247983 */ /* 0x000ea20000100800 */
[----:B-1----:R-:W-:Y:S01]  /*fb80*/  FADD.FTZ R25, R3, R0 ;  /* 0x0000000003197221 */ /* 0x002fe20000010000 */
[----:B------:R-:W-:-:S02]  /*fb90*/  F2FP.BF16.F32.PACK_AB R165, R29, R28 ;  /* 0x0000001c1da5723e */ /* 0x000fc400000010ff */
[----:B------:R-:W-:Y:S01]  /*fba0*/  F2FP.BF16.F32.PACK_AB R167, R31, R30 ;  /* 0x0000001e1fa7723e */ /* 0x000fe200000010ff */
[----:B------:R-:W2:Y:S04]  /*fbb0*/  LDL R28, [R1+0x228] ;  /* 0x00022800011c7983 */ /* 0x000ea80000100800 */
[----:B------:R0:W-:Y:S04]  /*fbc0*/  STL.64 [R1+0x1f0], R24 ;  /* 0x0001f01801007387 */ /* 0x0001e80000100a00 */
[----:B------:R-:W2:Y:S04]  /*fbd0*/  LD.E.64 R20, desc[UR36][R12.64+0x8] ;  /* 0x000008240c147980 */ /* 0x000ea8000c101b00 */
[----:B------:R-:W2:Y:S01]  /*fbe0*/  LD.E.64 R14, desc[UR36][R12.64] ;  /* 0x000000240c0e7980 */ /* 0x000ea2000c101b00 */
[----:B------:R-:W-:-:S02]  /*fbf0*/  F2FP.BF16.F32.PACK_AB R169, R45, R34 ;  /* 0x000000222da9723e */ /* 0x000fc400000010ff */
[----:B------:R-:W-:Y:S01]  /*fc00*/  F2FP.BF16.F32.PACK_AB R171, R44, R47 ;  /* 0x0000002f2cab723e */ /* 0x000fe200000010ff */
[----:B0-----:R-:W2:Y:S04]  /*fc10*/  LDL R24, [R1+0x218] ;  /* 0x0002180001187983 */ /* 0x001ea80000100800 */
[----:B------:R-:W2:Y:S04]  /*fc20*/  LDL R25, [R1+0x21c] ;  /* 0x00021c0001197983 */ /* 0x000ea80000100800 */
        /* <DEDUP_REMOVED lines=22> */
[----:B------:R-:W-:-:S02]  /*fd90*/  F2FP.BF16.F32.PACK_AB R160, R7, R160 ;  /* 0x000000a007a0723e */ /* 0x000fc400000010ff */
[----:B------:R-:W-:Y:S01]  /*fda0*/  F2FP.BF16.F32.PACK_AB R173, R4, R173 ;  /* 0x000000ad04ad723e */ /* 0x000fe200000010ff */
[----:B------:R-:W2:Y:S01]  /*fdb0*/  LDL R7, [R1+0x408] ;  /* 0x0004080001077983 */ /* 0x000ea20000100800 */
[----:B------:R-:W-:-:S03]  /*fdc0*/  F2FP.BF16.F32.PACK_AB R175, R3, R175 ;  /* 0x000000af03af723e */ /* 0x000fc600000010ff */
[----:B------:R-:W2:Y:S04]  /*fdd0*/  LDL R3, [R1+0x400] ;  /* 0x0004000001037983 */ /* 0x000ea80000100800 */
[----:B------:R-:W2:Y:S04]  /*fde0*/  LDL R4, [R1+0x404] ;  /* 0x0004040001047983 */ /* 0x000ea80000100800 */
        /* <DEDUP_REMOVED lines=10> */
[----:B--2---:R-:W-:-:S03]  /*fe90*/  MOV R0, R20 ;  /* 0x0000001400007202 */ /* 0x004fc60000000f00 */
[----:B------:R-:W2:Y:S02]  /*fea0*/  LDL R20, [R1+0x210] ;  /* 0x0002100001147983 */ /* 0x000ea40000100800 */
[--C-:B------:R-:W-:Y:S02]  /*feb0*/  IMAD R15, R15, 0x2, R0.reuse ;  /* 0x000000020f0f7824 */ /* 0x100fe400078e0200 */
[----:B------:R-:W3:Y:S04]  /*fec0*/  LDL R21, [R1+0x214] ;  /* 0x0002140001157983 */ /* 0x000ee80000100800 */
[----:B------:R0:W-:Y:S02]  /*fed0*/  STSM.16.M88.4 [R0], R160 ;  /* 0x000000a000007844 */ /* 0x0001e40000000200 */
[----:B0-----:R-:W-:-:S02]  /*fee0*/  IMAD R0, R14, 0x2, R0 ;  /* 0x000000020e007824 */ /* 0x001fc400078e0200 */
[----:B------:R-:W-:-:S03]  /*fef0*/  IMAD R14, R14, 0x2, R15 ;  /* 0x000000020e0e7824 */ /* 0x000fc600078e020f */
[----:B------:R0:W-:Y:S04]  /*ff00*/  STSM.16.M88.4 [R0], R164 ;  /* 0x000000a400007844 */ /* 0x0001e80000000200 */
[----:B------:R-:W-:Y:S04]  /*ff10*/  STSM.16.M88.4 [R15], R168 ;  /* 0x000000a80f007844 */ /* 0x000fe80000000200 */
[----:B------:R1:W-:Y:S04]  /*ff20*/  STSM.16.M88.4 [R14], R172 ;  /* 0x000000ac0e007844 */ /* 0x0003e80000000200 */
[----:B0-----:R-:W4:Y:S04]  /*ff30*/  LDL R0, [R1+0x3fc] ;  /* 0x0003fc0001007983 */ /* 0x001f280000100800 */
[----:B-1----:R-:W4:Y:S01]  /*ff40*/  LDL R14, [R1+0x40c] ;  /* 0x00040c00010e7983 */ /* 0x002f220000100800 */
[----:B------:R-:W-:Y:S01]  /*ff50*/  IMAD R12, R145, 0x1000, R12 ;  /* 0x00001000910c7824 */ /* 0x000fe200078e020c */
[----:B------:R-:W-:-:S04]  /*ff60*/  R2UR UR7, R13 ;  /* 0x000000000d0772ca */ /* 0x000fc800000e0000 */
        /* <DEDUP_REMOVED lines=111> */
[----:B------:R0:W-:Y:S02]  /*10660*/  STL [R1+0x3f8], R144 ;  /* 0x0003f89001007387 */ /* 0x0001e40000100800 */
[----:B0-----:R-:W-:-:S06]  /*10670*/  WARPGROUP.ARRIVE ;  /* 0x00000000000079c5 */ /* 0x001fcc0000000000 */
[----:B------:R-:W-:Y:S01]  /*10680*/  HGMMA.64x256x16.F32.BF16 R24, R160, gdesc[UR4].tnspB, RZ, !UPT, gsb0 ;  /* 0x43e00004a0187df0 */ /* 0x000fe2000c0018ff */
[----:B--2---:R0:W-:Y:S04]  /*10690*/  STL [R1+0x210], R20 ;  /* 0x0002101401007387 */ /* 0x0041e80000100800 */
[----:B---3--:R1:W-:Y:S01]  /*106a0*/  STL [R1+0x214], R21 ;  /* 0x0002141501007387 */ /* 0x0083e20000100800 */
[----:B0-----:R-:W-:Y:S02]  /*106b0*/  VIADD R20, R12, 0x80 ;  /* 0x000000800c147836 */ /* 0x001fe40000000000 */
[----:B-1----:R-:W-:-:S03]  /*106c0*/  IMAD.MOV.U32 R21, RZ, RZ, R13 ;  /* 0x000000ffff157224 */ /* 0x002fc600078e000d */
[----:B------:R-:W-:Y:S02]  /*106d0*/  R2UR UR10, R20 ;  /* 0x00000000140a72ca */ /* 0x000fe400000e0000 */
[----:B------:R-:W-:Y:S01]  /*106e0*/  R2UR UR11, R21 ;  /* 0x00000000150b72ca */ /* 0x000fe200000e0000 */
[----:B----4-:R-:W-:Y:S04]  /*106f0*/  STL [R1+0x3fc], R0 ;  /* 0x0003fc0001007387 */ /* 0x010fe80000100800 */
[----:B------:R-:W-:Y:S04]  /*10700*/  STL [R1+0x400], R3 ;  /* 0x0004000301007387 */ /* 0x000fe80000100800 */
[----:B------:R-:W-:Y:S04]  /*10710*/  STL [R1+0x404], R4 ;  /* 0x0004040401007387 */ /* 0x000fe80000100800 */
[----:B------:R-:W-:Y:S04]  /*10720*/  STL [R1+0x408], R7 ;  /* 0x0004080701007387 */ /* 0x000fe80000100800 */
[----:B------:R0:W-:Y:S01]  /*10730*/  STL [R1+0x40c], R14 ;  /* 0x00040c0e01007387 */ /* 0x0001e20000100800 */
[----:B------:R-:W-:-:S02]  /*10740*/  IMAD.MOV.U32 R15, RZ, RZ, R13 ;  /* 0x000000ffff0f7224 */ /* 0x000fc400078e000d */
[----:B0-----:R-:W-:-:S03]  /*10750*/  VIADD R14, R12, 0x100 ;  /* 0x000001000c0e7836 */ /* 0x001fc60000000000 */
        /* <DEDUP_REMOVED lines=142> */
[----:B------:R-:W-:Y:S04]  /*11040*/  STL.128 [R1+0x400], R148 ;  /* 0x0004009401007387 */ /* 0x000fe80000100c00 */
        /* <DEDUP_REMOVED lines=10> */
[----:B0-----:R-:W4:Y:S04]  /*110f0*/  LDL R24, [R1+0x238] ;  /* 0x0002380001187983 */ /* 0x001f280000100800 */
[----:B------:R-:W4:Y:S04]  /*11100*/  LDL R25, [R1+0x23c] ;  /* 0x00023c0001197983 */ /* 0x000f280000100800 */
[----:B------:R-:W4:Y:S04]  /*11110*/  LDL R26, [R1+0x240] ;  /* 0x00024000011a7983 */ /* 0x000f280000100800 */
[----:B------:R-:W4:Y:S04]  /*11120*/  LDL R27, [R1+0x244] ;  /* 0x00024400011b7983 */ /* 0x000f280000100800 */
[----:B-1----:R-:W4:Y:S04]  /*11130*/  LDL R28, [R1+0x248] ;  /* 0x00024800011c7983 */ /* 0x002f280000100800 */
        /* <DEDUP_REMOVED lines=137> */
[----:B--2---:R2:W-:Y:S04]  /*119d0*/  STL [R1+0x258], R32 ;  /* 0x0002582001007387 */ /* 0x0045e80000100800 */
[----:B------:R2:W-:Y:S04]  /*119e0*/  STL [R1+0x25c], R33 ;  /* 0x00025c2101007387 */ /* 0x0005e80000100800 */
[----:B------:R2:W-:Y:S04]  /*119f0*/  STL [R1+0x260], R34 ;  /* 0x0002602201007387 */ /* 0x0005e80000100800 */
[----:B------:R2:W-:Y:S04]  /*11a00*/  STL [R1+0x264], R35 ;  /* 0x0002642301007387 */ /* 0x0005e80000100800 */
[----:B---3--:R2:W-:Y:S04]  /*11a10*/  STL [R1+0x268], R36 ;  /* 0x0002682401007387 */ /* 0x0085e80000100800 */
[----:B------:R2:W-:Y:S04]  /*11a20*/  STL [R1+0x26c], R37 ;  /* 0x00026c2501007387 */ /* 0x0005e80000100800 */
        /* <DEDUP_REMOVED lines=113> */
.L_x_6329:
[----:B------:R-:W-:Y:S05]  /*12140*/  BSYNC B0 ;  /* 0x0000000000007941 */ /* 0x000fea0003800000 */
.L_x_6328:
        /* <DEDUP_REMOVED lines=11> */
[----:B------:R-:W-:Y:S01]  /*12200*/  UIADD3 UR46, UR46, -0x2, URZ ;  /* 0xfffffffe2e2e7890 */ /* 0x000fe2000fffe03f */
[----:B--2---:R-:W-:-:S09]  /*12210*/  IMAD.SHL.U32 R4, R0, 0x40, RZ ;  /* 0x0000004000047824 */ /* 0x004fd200078e00ff */
[----:B------:R-:W-:Y:S01]  /*12220*/  @P0 IMAD.HI.U32 R5, R4, R5, RZ ;  /* 0x0000000504050227 */ /* 0x000fe200078e00ff */
[----:B------:R-:W-:-:S03]  /*12230*/  PLOP3.LUT P0, PT, PT, PT, UP0, 0x40, 0x0 ;  /* 0x000000000000781c */ /* 0x000fc60003f0e808 */
[----:B------:R-:W-:Y:S01]  /*12240*/  IMAD.MOV.U32 R0, RZ, RZ, R4 ;  /* 0x000000ffff007224 */ /* 0x000fe200078e0004 */
[----:B------:R-:W-:-:S05]  /*12250*/  @P1 SHF.R.U32.HI R0, RZ, R6, R5 ;  /* 0x00000006ff001219 */ /* 0x000fca0000011605 */
[----:B------:R-:W-:Y:S02]  /*12260*/  VIADD R3, R0, UR45 ;  /* 0x0000002d00037c36 */ /* 0x000fe40008000000 */
[----:B------:R-:W-:Y:S02]  /*12270*/  IMAD.U32 R0, RZ, RZ, UR46 ;  /* 0x0000002eff007e24 */ /* 0x000fe4000f8e00ff */
        /* <DEDUP_REMOVED lines=12> */
.L_x_6332:
[----:B------:R-:W-:-:S13]  /*12340*/  ISETP.NE.AND P0, PT, R9, 0x1, PT ;  /* 0x000000010900780c */ /* 0x000fda0003f05270 */
[----:B------:R-:W-:-:S05]  /*12350*/  @P0 IMAD.HI.U32 R10, R5, R10, RZ ;  /* 0x0000000a050a0227 */ /* 0x000fca00078e00ff */
[----:B------:R-:W-:-:S07]  /*12360*/  @P0 SHF.R.U32.HI R5, RZ, R11, R10 ;  /* 0x0000000bff050219 */ /* 0x000fce000001160a */
.L_x_6333:
[----:B------:R-:W-:Y:S05]  /*12370*/  BSYNC B0 ;  /* 0x0000000000007941 */ /* 0x000fea0003800000 */
.L_x_6331:
[----:B------:R-:W-:-:S05]  /*12380*/  IMAD R5, R5, R9, R9 ;  /* 0x0000000905057224 */ /* 0x000fca00078e0209 */
[----:B------:R-:W-:-:S07]  /*12390*/  VIMNMX R8, R8, R5, PT ;  /* 0x0000000508087248 */ /* 0x000fce0003fe0100 */
.L_x_6330:
[----:B------:R-:W-:Y:S01]  /*123a0*/  SHF.R.S32.HI R3, RZ, 0x1f, R8 ;  /* 0x0000001fff037819 */ /* 0x000fe20000011408 */
[----:B------:R-:W-:Y:S03]  /*123b0*/  BSSY B1, `(.L_x_6334) ;  /* 0x0000014000017945 */ /* 0x000fe60003800000 */
[----:B------:R-:W-:-:S04]  /*123c0*/  LEA.HI R3, R3, R8, RZ, 0x6 ;  /* 0x0000000803037211 */ /* 0x000fc800078f30ff */
[----:B------:R-:W-:-:S04]  /*123d0*/  SHF.R.S32.HI R3, RZ, 0x6, R3 ;  /* 0x00000006ff037819 */ /* 0x000fc80000011403 */
[----:B------:R-:W-:-:S04]  /*123e0*/  VIMNMX R3, R3, UR42, !PT ;  /* 0x0000002a03037c48 */ /* 0x000fc8000ffe0100 */
[----:B------:R-:W-:-:S13]  /*123f0*/  ISETP.GE.AND P0, PT, R0, R3, PT ;  /* 0x000000030000720c */ /* 0x000fda0003f06270 */
[----:B------:R-:W-:Y:S05]  /*12400*/  @!P0 BRA `(.L_x_6335) ;  /* 0x0000000000388947 */ /* 0x000fea0003800000 */
[----:B------:R-:W-:Y:S01]  /*12410*/  BSSY B0, `(.L_x_6336) ;  /* 0x000000b000007945 */ /* 0x000fe20003800000 */
.L_x_6337:
[C---:B------:R-:W-:Y:S01]  /*12420*/  IADD3 R6, P0, R2.reuse, 0x50, RZ ;  /* 0x0000005002067810 */ /* 0x040fe20007f1e0ff */
[C---:B------:R-:W-:Y:S01]  /*12430*/  VIADD R12, R2.reuse, 0x128 ;  /* 0x00000128020c7836 */ /* 0x040fe20000000000 */
[----:B------:R-:W-:Y:S02]  /*12440*/  IADD3 R28, P1, R2, 0xcc, RZ ;  /* 0x000000cc021c7810 */ /* 0x000fe40007f3e0ff */
[----:B------:R-:W-:Y:S01]  /*12450*/  MOV R13, 0x12490 ;  /* 0x00012490000d7802 */ /* 0x000fe20000000f00 */
[--C-:B------:R-:W-:Y:S02]  /*12460*/  IMAD.X R7, RZ, RZ, R18.reuse, P0 ;  /* 0x000000ffff077224 */ /* 0x100fe400000e0612 */
[----:B------:R-:W-:-:S08]  /*12470*/  IMAD.X R29, RZ, RZ, R18, P1 ;  /* 0x000000ffff1d7224 */ /* 0x000fd000008e0612 */
[----:B------:R-:W-:Y:S05]  /*12480*/  CALL.REL.NOINC `($_ZN7cutlass13device_kernelIN5flash11enable_sm90INS1_16FlashAttnFwdSm90INS1_25CollectiveMainloopFwdSm90ILi2EN4cute5tupleIJNS5_1CILi1EEES8_S8_EEENS6_IJNS7_ILi64EEESA_SA_EEELi512ENS_10bfloat16_tEfNS_4arch4Sm90ELb0ELb1ELb1ELb1ELb1ELb0ELb1ELb0ELb0ELb1ELb1ELb0EEENS1_21CollectiveEpilogueFwdINS6_IJSA_NS7_ILi512EEESA_EEES9_SC_SE_Li256ELb1ELb1ELb1ELb0EEENS1_36VarlenDynamicPersistentTileSchedulerILi64ELi64ELi256ELi128ELb1ELb1ELb1ELb1ELb0ELb1EEEEEEEEEvNT_6ParamsE$_ZZN5flash25CollectiveMainloopFwdSm90ILi2EN4cute5tupleIJNS1_1CILi1EEES4_S4_EEENS2_IJNS3_ILi64EEES6_S6_EEELi512EN7cutlass10bfloat16_tEfNS8_4arch4Sm90ELb0ELb1ELb1ELb1ELb1ELb0ELb1ELb0ELb0ELb1ELb1ELb0EE3mmaINS_16FlashAttnFwdSm90ISC_NS_21CollectiveEpilogueFwdINS2_IJS6_NS3_ILi512EEES6_EEES5_S9_SB_Li256ELb1ELb1ELb1ELb0EEENS_36VarlenDynamicPersistentTileSchedulerILi64ELi64ELi256ELi128ELb1ELb1ELb1ELb1ELb0ELb1EEEE13SharedStorageENS1_6TensorINS1_11ArrayEngineIfLm128EEENS1_6LayoutINS2_IJNS2_IJNS3_ILi2EEESR_NS3_ILi32EEEEEES4_S4_EEENS2_IJNS2_IJS4_SR_NS3_ILi4EEEEEENS3_ILi0EEESX_EEEEEEENS_7SoftmaxILi2ELi0EEEEEbRKNSC_6ParamsENS8_13PipelineAsyncILi2EEES17_RNS8_13PipelineStateILj2EEERT0_RT1_iRiRKNS_16SeqlenInfoQKNewKILb1ELb0EEENS2_IJiiiiEEERT_ENKUliT_T0_T1_E_clIZSD_ISM_S10_S12_EbS15_S17_S17_S1A_S1C_S1E_iS1F_S1J_S1K_S1M_EUlRS1N_iE1_NS3_ILb0EEENS3_ILb1EEEEEDaiS1N_S1O_S1P_) ;  /* 0x0000020400ec7944 */ /* 0x000fea0003c00000 */
[C---:B------:R-:W-:Y:S01]  /*12490*/  ISETP.GT.AND P0, PT, R0.reuse, R3, PT ;  /* 0x000000030000720c */ /* 0x040fe20003f04270 */
[----:B------:R-:W-:-:S12]  /*124a0*/  VIADD R0, R0, 0xffffffff ;  /* 0xffffffff00007836 */ /* 0x000fd80000000000 */
[----:B------:R-:W-:Y:S05]  /*124b0*/  @P0 BRA `(.L_x_6337) ;  /* 0xfffffffc00d80947 */ /* 0x000fea000383ffff */
[----:B------:R-:W-:Y:S05]  /*124c0*/  BSYNC B0 ;  /* 0x0000000000007941 */ /* 0x000fea0003800000 */
.L_x_6336:
[----:B------:R-:W2:Y:S02]  /*124d0*/  LDL R4, [R1+0x50] ;  /* 0x0000500001047983 */ /* 0x000ea40000100800 */
[----:B--2---:R-:W-:-:S07]  /*124e0*/  IMAD.SHL.U32 R4, R4, 0x40, RZ ;  /* 0x0000004004047824 */ /* 0x004fce00078e00ff */
.L_x_6335:
[----:B------:R-:W-:Y:S05]  /*124f0*/  BSYNC B1 ;  /* 0x0000000000017941 */ /* 0x000fea0003800000 */
.L_x_6334:
        /* <DEDUP_REMOVED lines=26> */
.L_x_6340:
[----:B------:R-:W-:Y:S02]  /*126a0*/  ULDC UR4, c[0x0][0xadc] ;  /* 0x0002b70000047ab9 */ /* 0x000fe40000000800 */
[----:B------:R-:W-:-:S05]  /*126b0*/  IMAD.U32 R7, RZ, RZ, UR4 ;  /* 0x00000004ff077e24 */ /* 0x000fca000f8e00ff */
[----:B------:R-:W-:-:S13]  /*126c0*/  ISETP.NE.AND P0, PT, R7, 0x1, PT ;  /* 0x000000010700780c */ /* 0x000fda0003f05270 */
[----:B------:R-:W0:Y:S02]  /*126d0*/  @P0 LDC.64 R8, c[0x0][0xae0] ;  /* 0x0002b800ff080b82 */ /* 0x000e240000000a00 */
[----:B0-----:R-:W-:-:S05]  /*126e0*/  @P0 IMAD.HI.U32 R6, R4, R8, RZ ;  /* 0x0000000804060227 */ /* 0x001fca00078e00ff */
[----:B------:R-:W-:-:S07]  /*126f0*/  @P0 SHF.R.U32.HI R4, RZ, R9, R6 ;  /* 0x00000009ff040219 */ /* 0x000fce0000011606 */
.L_x_6341:
[----:B------:R-:W-:Y:S05]  /*12700*/  BSYNC B0 ;  /* 0x0000000000007941 */ /* 0x000fea0003800000 */
.L_x_6339:
[----:B------:R-:W-:-:S05]  /*12710*/  IMAD R4, R4, R7, RZ ;  /* 0x0000000704047224 */ /* 0x000fca00078e02ff */
[----:B------:R-:W-:-:S07]  /*12720*/  VIMNMX R3, R3, R4, !PT ;  /* 0x0000000403037248 */ /* 0x000fce0007fe0100 */
.L_x_6338:
[----:B------:R-:W-:-:S05]  /*12730*/  VIADD R3, R3, 0x3f ;  /* 0x0000003f03037836 */ /* 0x000fca0000000000 */
[----:B------:R-:W-:-:S04]  /*12740*/  SHF.R.S32.HI R4, RZ, 0x1f, R3 ;  /* 0x0000001fff047819 */ /* 0x000fc80000011403 */
[----:B------:R-:W-:-:S04]  /*12750*/  LEA.HI R4, R4, R3, RZ, 0x6 ;  /* 0x0000000304047211 */ /* 0x000fc800078f30ff */
[----:B------:R-:W-:-:S04]  /*12760*/  SHF.R.S32.HI R4, RZ, 0x6, R4 ;  /* 0x00000006ff047819 */ /* 0x000fc80000011404 */
[----:B------:R-:W-:-:S04]  /*12770*/  VIMNMX R20, R4, UR42, !PT ;  /* 0x0000002a04147c48 */ /* 0x000fc8000ffe0100 */
[----:B------:R-:W-:-:S13]  /*12780*/  ISETP.GE.AND P0, PT, R0, R20, PT ;  /* 0x000000140000720c */ /* 0x000fda0003f06270 */
[----:B------:R-:W-:Y:S05]  /*12790*/  @!P0 BRA `(.L_x_6342) ;  /* 0x0000007000448947 */ /* 0x000fea0003800000 */
.L_x_6365:
        /* <DEDUP_REMOVED lines=20> */
.L_x_6344:
[----:B------:R-:W-:Y:S05]  /*128e0*/  BSYNC B0 ;  /* 0x0000000000007941 */ /* 0x000fea0003800000 */
.L_x_6343:
[----:B0-----:R-:W2:Y:S02]  /*128f0*/  LDL.64 R4, [R1+0x18] ;  /* 0x0000180001047983 */ /* 0x001ea40000100a00 */
[----:B--2---:R-:W-:Y:S02]  /*12900*/  MOV R3, R4 ;  /* 0x0000000400037202 */ /* 0x004fe40000000f00 */
[----:B-----5:R-:W-:-:S03]  /*12910*/  SHF.L.U32 R5, R8, 0x1f, RZ ;  /* 0x0000001f08057819 */ /* 0x020fc600000006ff */
[----:B------:R-:W-:-:S04]  /*12920*/  IMAD R6, R6, 0x8, R3 ;  /* 0x0000000806067824 */ /* 0x000fc800078e0203 */
[----:B------:R0:W1:Y:S01]  /*12930*/  SYNCS.PHASECHK.TRANS64.TRYWAIT P0, [R6+URZ], R5 ;  /* 0x00000005060075a7 */ /* 0x000062000800017f */
[----:B------:R0:W5:Y:S01]  /*12940*/  LDL.64 R8, [R1+0x1c8] ;  /* 0x0001c80001087983 */ /* 0x0001620000100a00 */
[----:B------:R-:W-:Y:S04]  /*12950*/  BSSY B0, `(.L_x_6345) ;  /* 0x0000003000007945 */ /* 0x000fe80003800000 */
[----:B------:R-:W-:Y:S05]  /*12960*/  @!P1 BRA `(.L_x_6346) ;  /* 0x0000000000049947 */ /* 0x000fea0003800000 */
[----:B------:R-:W-:Y:S01]  /*12970*/  BPT.TRAP 0x1 ;  /* 0x000000040000795c */ /* 0x000fe20000300000 */
.L_x_6346:
[----:B------:R-:W-:Y:S05]  /*12980*/  BSYNC B0 ;  /* 0x0000000000007941 */ /* 0x000fea0003800000 */
.L_x_6345:
[----:B------:R-:W-:Y:S04]  /*12990*/  BSSY B0, `(.L_x_6347) ;  /* 0x0000006000007945 */ /* 0x000fe80003800000 */
[----:B-1----:R-:W-:Y:S05]  /*129a0*/  @P0 BRA `(.L_x_6348) ;  /* 0x0000000000100947 */ /* 0x002fea0003800000 */
[----:B-----5:R-:W-:Y:S01]  /*129b0*/  IMAD R8, R8, 0x8, R3 ;  /* 0x0000000808087824 */ /* 0x020fe200078e0203 */
[----:B------:R-:W-:-:S04]  /*129c0*/  SHF.L.U32 R9, R9, 0x1f, RZ ;  /* 0x0000001f09097819 */ /* 0x000fc800000006ff */
[----:B------:R-:W1:Y:S02]  /*129d0*/  SYNCS.PHASECHK.TRANS64.TRYWAIT P0, [R8+URZ], R9 ;  /* 0x00000009080075a7 */ /* 0x000e64000800017f */
[----:B-1----:R-:W-:Y:S05]  /*129e0*/  @!P0 BRA `(.L_x_6349) ;  /* 0x000001c8000c8947 */ /* 0x002fea0003800000 */
.L_x_6348:
[----:B------:R-:W-:Y:S05]  /*129f0*/  BSYNC B0 ;  /* 0x0000000000007941 */ /* 0x000fea0003800000 */
.L_x_6347:
[----:B------:R-:W2:Y:S04]  /*12a00*/  LDL R3, [R1+0x1c8] ;  /* 0x0001c80001037983 */ /* 0x000ea80000100800 */
[----:B0-----:R-:W2:Y:S01]  /*12a10*/  LDL.64 R6, [R1+0x80] ;  /* 0x0000800001067983 */ /* 0x001ea20000100a00 */
[----:B------:R-:W-:Y:S05]  /*12a20*/  WARPSYNC.ALL ;  /* 0x0000000000007948 */ /* 0x000fea0003800000 */
[----:B------:R-:W3:Y:S04]  /*12a30*/  LDL.64 R4, [R1+0x78] ;  /* 0x0000780001047983 */ /* 0x000ee80000100a00 */
[----:B-1---5:R-:W4:Y:S04]  /*12a40*/  LDL.64 R8, [R1+0x78] ;  /* 0x0000780001087983 */ /* 0x022f280000100a00 */
        /* <DEDUP_REMOVED lines=52> */
.L_x_6351:
[----:B------:R-:W-:Y:S05]  /*12d90*/  BSYNC B0 ;  /* 0x0000000000007941 */ /* 0x000fea0003800000 */
.L_x_6350:
        /* <DEDUP_REMOVED lines=8> */
.L_x_6353:
[----:B------:R-:W-:Y:S05]  /*12e20*/  BSYNC B0 ;  /* 0x0000000000007941 */ /* 0x000fea0003800000 */
.L_x_6352:
[----:B------:R-:W-:Y:S04]  /*12e30*/  BSSY B0, `(.L_x_6354) ;  /* 0x0000004000007945 */ /* 0x000fe80003800000 */
[----:B-1----:R-:W-:Y:S05]  /*12e40*/  @P0 BRA `(.L_x_6355) ;  /* 0x0000000000080947 */ /* 0x002fea0003800000 */
[----:B------:R-:W1:Y:S02]  /*12e50*/  SYNCS.PHASECHK.TRANS64.TRYWAIT P0, [R4+URZ], R5 ;  /* 0x00000005040075a7 */ /* 0x000e64000800017f */
[----:B-1----:R-:W-:Y:S05]  /*12e60*/  @!P0 BRA `(.L_x_6356) ;  /* 0x000001c400008947 */ /* 0x002fea0003800000 */
.L_x_6355:
[----:B------:R-:W-:Y:S05]  /*12e70*/  BSYNC B0 ;  /* 0x0000000000007941 */ /* 0x000fea0003800000 */
.L_x_6354:
        /* <DEDUP_REMOVED lines=9> */
[----:B--2---:R-:W-:Y:S01]  /*12f10*/  ISETP.NE.U32.AND P0, PT, R12, RZ, PT ;  /* 0x000000ff0c00720c */ /* 0x004fe20003f05070 */
[----:B---3--:R-:W-:Y:S01]  /*12f20*/  IMAD R4, R13, 0x1000, R4 ;  /* 0x000010000d047824 */ /* 0x008fe200078e0204 */
[----:B------:R-:W-:Y:S01]  /*12f30*/  R2UR UR7, R5 ;  /* 0x00000000050772ca */ /* 0x000fe200000e0000 */
[----:B------:R-:W2:Y:S01]  /*12f40*/  LDL.64 R12, [R1+0x90] ;  /* 0x00009000010c7983 */ /* 0x000ea20000100a00 */
[----:B----4-:R-:W-:-:S09]  /*12f50*/  R2UR UR4, R14 ;  /* 0x000000000e0472ca */ /* 0x010fd200000e0000 */
[----:B------:R-:W-:Y:S01]  /*12f60*/  VOTEU.ANY UP0, P0 ;  /* 0x00000000003f7886 */ /* 0x000fe20000000100 */
[C---:B------:R-:W-:Y:S01]  /*12f70*/  R2UR UR6, R4.reuse ;  /* 0x00000000040672ca */ /* 0x040fe200000e0000 */
[----:B------:R-:W-:Y:S01]  /*12f80*/  VIADD R56, R4, 0x2 ;  /* 0x0000000204387836 */ /* 0x000fe20000000000 */
[----:B------:R-:W-:Y:S01]  /*12f90*/  R2UR UR5, R15 ;  /* 0x000000000f0572ca */ /* 0x000fe200000e0000 */
[----:B------:R-:W-:Y:S01]  /*12fa0*/  VIADD R6, R6, 0x2 ;  /* 0x0000000206067836 */ /* 0x000fe20000000000 */
[----:B------:R-:W3:Y:S11]  /*12fb0*/  LDL.64 R14, [R1+0x90] ;  /* 0x00009000010e7983 */ /* 0x000ef60000100a00 */
[----:B------:R-:W-:Y:S01]  /*12fc0*/  HGMMA.64x64x16.F32.BF16 R24, gdesc[UR4], R24, UP0, gsb0 ;  /* 0x00e00000041879f0 */ /* 0x000fe2000b801818 */
        /* <DEDUP_REMOVED lines=40> */
[----:B---3--:R-:W-:Y:S01]  /*13250*/  VIADD R14, R14, 0x202 ;  /* 0x000002020e0e7836 */ /* 0x008fe20000000000 */
        /* <DEDUP_REMOVED lines=109> */
[----:B----4-:R-:W-:-:S05]  /*13930*/  VIADD R14, R14, 0x606 ;  /* 0x000006060e0e7836 */ /* 0x010fca0000000000 */
[----:B------:R-:W0:Y:S04]  /*13940*/  S2R R58, SR_TID.X ;  /* 0x00000000003a7919 */ /* 0x000e280000002100 */
[----:B------:R-:W-:Y:S01]  /*13950*/  HGMMA.64x64x16.F32.BF16 R24, gdesc[UR4], R24, gsb0 ;  /* 0x00e00000041879f0 */ /* 0x000fe20008001818 */
[----:B------:R-:W-:Y:S01]  /*13960*/  VIADD R12, R4, 0x606 ;  /* 0x00000606040c7836 */ /* 0x000fe20000000000 */
[----:B------:R-:W4:Y:S01]  /*13970*/  LDL.64 R10, [R1+0x90] ;  /* 0x00009000010a7983 */ /* 0x000f220000100a00 */
[----:B------:R-:W-:Y:S01]  /*13980*/  IMAD.MOV.U32 R13, RZ, RZ, R5 ;  /* 0x000000ffff0d7224 */ /* 0x000fe200078e0005 */
[----:B------:R-:W-:Y:S02]  /*13990*/  R2UR UR4, R14 ;  /* 0x000000000e0472ca */ /* 0x000fe400000e0000 */
[----:B------:R-:W-:-:S02]  /*139a0*/  R2UR UR6, R12 ;  /* 0x000000000c0672ca */ /* 0x000fc400000e0000 */
[----:B------:R-:W-:Y:S02]  /*139b0*/  R2UR UR7, R13 ;  /* 0x000000000d0772ca */ /* 0x000fe400000e0000 */
[----:B------:R-:W-:Y:S02]  /*139c0*/  R2UR UR5, R15 ;  /* 0x000000000f0572ca */ /* 0x000fe400000e0000 */
[----:B0-----:R-:W-:Y:S01]  /*139d0*/  SHF.R.U32.HI R58, RZ, 0x7, R58 ;  /* 0x00000007ff3a7819 */ /* 0x001fe2000001163a */
[----:B------:R-:W-:Y:S02]  /*139e0*/  WARPGROUP.DEPBAR.LE gsb0, 0x0 ;  /* 0x00008000000079c5 */ /* 0x000fe40000010000 */
[----:B------:R-:W-:Y:S01]  /*139f0*/  WARPGROUP.ARRIVE ;  /* 0x00000000000079c5 */ /* 0x000fe20000000000 */
[----:B------:R-:W-:Y:S01]  /*13a00*/  IMAD.MOV.U32 R13, RZ, RZ, R5 ;  /* 0x000000ffff0d7224 */ /* 0x000fe200078e0005 */
[----:B------:R-:W-:Y:S01]  /*13a10*/  R2UR UR9, R57 ;  /* 0x00000000390972ca */ /* 0x000fe200000e0000 */
[----:B------:R-:W4:Y:S05]  /*13a20*/  LDL.64 R14, [R1+0x90] ;  /* 0x00009000010e7983 */ /* 0x000f2a0000100a00 */
[----:B------:R-:W-:Y:S01]  /*13a30*/  HGMMA.64x64x16.F32.BF16 R24, gdesc[UR4], R24, gsb0 ;  /* 0x00e00000041879f0 */ /* 0x000fe20008001818 */
[----:B------:R0:W1:Y:S02]  /*13a40*/  SHFL.IDX PT, R12, R58, RZ, 0x1f ;  /* 0x00001fff3a0c7589 */ /* 0x00006400000e0000 */
[----:B0-----:R-:W-:Y:S01]  /*13a50*/  VIADD R58, R4, 0x800 ;  /* 0x00000800043a7836 */ /* 0x001fe20000000000 */
[----:B------:R-:W-:Y:S01]  /*13a60*/  R2UR UR11, R13 ;  /* 0x000000000d0b72ca */ /* 0x000fe200000e0000 */
[----:B------:R-:W-:Y:S01]  /*13a70*/  UMOV UR4, 0x1 ;  /* 0x0000000100047882 */ /* 0x000fe20000000000 */
[----:B-1----:R-:W-:-:S04]  /*13a80*/  ISETP.GT.AND P0, PT, R12, 0x7f, PT ;  /* 0x0000007f0c00780c */ /* 0x002fc80003f04270 */
[----:B------:R-:W-:-:S04]  /*13a90*/  SEL R59, RZ, 0x2, !P0 ;  /* 0x00000002ff3b7807 */ /* 0x000fc80004000000 */
[----:B------:R-:W-:Y:S01]  /*13aa0*/  IADD3 R56, R56, 0x800, R59 ;  /* 0x0000080038387810 */ /* 0x000fe20007ffe03b */
[----:B------:R-:W-:Y:S01]  /*13ab0*/  IMAD.IADD R12, R59, 0x1, R58 ;  /* 0x000000013b0c7824 */ /* 0x000fe200078e023a */
[----:B------:R-:W-:Y:S02]  /*13ac0*/  UISETP.NE.U32.AND UP0, UPT, UR4, URZ, UPT ;  /* 0x0000003f0400728c */ /* 0x000fe4000bf05070 */
[----:B------:R-:W-:Y:S02]  /*13ad0*/  R2UR UR8, R56 ;  /* 0x00000000380872ca */ /* 0x000fe400000e0000 */
[----:B------:R-:W-:Y:S01]  /*13ae0*/  R2UR UR10, R12 ;  /* 0x000000000c0a72ca */ /* 0x000fe200000e0000 */
[----:B------:R-:W-:Y:S01]  /*13af0*/  IMAD.MOV.U32 R63, RZ, RZ, 0x4 ;  /* 0x00000004ff3f7424 */ /* 0x000fe200078e00ff */
[----:B------:R-:W4:Y:S01]  /*13b00*/  LDL.64 R12, [R1+0x90] ;  /* 0x00009000010c7983 */ /* 0x000f220000100a00 */
[----:B------:R-:W-:Y:S02]  /*13b10*/  WARPGROUP.DEPBAR.LE gsb0, 0x0 ;  /* 0x00008000000079c5 */ /* 0x000fe40000010000 */
[----:B------:R-:W-:-:S08]  /*13b20*/  WARPGROUP.ARRIVE ;  /* 0x00000000000079c5 */ /* 0x000fd00000000000 */
        /* <DEDUP_REMOVED lines=16> */
[----:B---3--:R-:W-:-:S02]  /*13c30*/  IADD3 R8, R63, 0x800, R8 ;  /* 0x000008003f087810 */ /* 0x008fc40007ffe008 */
[----:B------:R-:W-:Y:S02]  /*13c40*/  R2UR UR7, R57 ;  /* 0x00000000390772ca */ /* 0x000fe400000e0000 */
[----:B------:R-:W-:Y:S02]  /*13c50*/  R2UR UR6, R56 ;  /* 0x00000000380672ca */ /* 0x000fe400000e0000 */
[----:B------:R-:W-:Y:S02]  /*13c60*/  R2UR UR4, R8 ;  /* 0x00000000080472ca */ /* 0x000fe400000e0000 */
[----:B------:R-:W-:Y:S01]  /*13c70*/  R2UR UR5, R9 ;  /* 0x00000000090572ca */ /* 0x000fe200000e0000 */
[----:B------:R-:W-:Y:S01]  /*13c80*/  IMAD.MOV.U32 R8, RZ, RZ, 0x28 ;  /* 0x00000028ff087424 */ /* 0x000fe200078e00ff */
[----:B------:R-:W3:Y:S01]  /*13c90*/  LDL.64 R56, [R1+0x90] ;  /* 0x0000900001387983 */ /* 0x000ee20000100a00 */
        /* <DEDUP_REMOVED lines=31> */
[----:B------:R-:W4:Y:S07]  /*13e90*/  LDL.64 R10, [R1+0x90] ;  /* 0x00009000010a7983 */ /* 0x000f2e0000100a00 */
[----:B------:R-:W-:Y:S01]  /*13ea0*/  HGMMA.64x64x16.F32.BF16 R24, gdesc[UR4], R24, gsb0 ;  /* 0x00e00000041879f0 */ /* 0x000fe20008001818 */
[----:B------:R-:W-:Y:S01]  /*13eb0*/  IMAD.MOV.U32 R15, RZ, RZ, R5 ;  /* 0x000000ffff0f7224 */ /* 0x000fe200078e0005 */
        /* <DEDUP_REMOVED lines=91> */
[----:B------:R-:W-:-:S02]  /*14470*/  R2UR UR7, R11 ;  /* 0x000000000b0772ca */ /* 0x000fc400000e0000 */
[----:B------:R-:W-:Y:S01]  /*14480*/  R2UR UR4, R6 ;  /* 0x00000000060472ca */ /* 0x000fe200000e0000 */
[----:B------:R0:W5:Y:S01]  /*14490*/  LDL R11, [R1+0xc] ;  /* 0x00000c00010b7983 */ /* 0x0001620000100800 */
[----:B------:R-:W-:Y:S02]  /*144a0*/  R2UR UR6, R10 ;  /* 0x000000000a0672ca */ /* 0x000fe400000e0000 */
[----:B------:R-:W-:Y:S01]  /*144b0*/  R2UR UR5, R7 ;  /* 0x00000000070572ca */ /* 0x000fe200000e0000 */
[----:B------:R0:W5:Y:S01]  /*144c0*/  LDL R10, [R1+0x1c8] ;  /* 0x0001c800010a7983 */ /* 0x0001620000100800 */
[----:B------:R-:W-:Y:S02]  /*144d0*/  WARPGROUP.DEPBAR.LE gsb0, 0x0 ;  /* 0x00008000000079c5 */ /* 0x000fe40000010000 */
[----:B------:R-:W-:-:S09]  /*144e0*/  WARPGROUP.ARRIVE ;  /* 0x00000000000079c5 */ /* 0x000fd20000000000 */
        /* <DEDUP_REMOVED lines=74> */
.L_x_6358:
[----:B------:R-:W-:Y:S05]  /*14990*/  BSYNC B0 ;  /* 0x0000000000007941 */ /* 0x000fea0003800000 */
.L_x_6357:
[----:B------:R-:W2:Y:S02]  /*149a0*/  LDL.64 R4, [R1+0x20] ;  /* 0x0000200001047983 */ /* 0x000ea40000100a00 */
[----:B--2---:R-:W-:-:S05]  /*149b0*/  MOV R5, R4 ;  /* 0x0000000400057202 */ /* 0x004fca0000000f00 */
[----:B-----5:R-:W-:-:S05]  /*149c0*/  IMAD R10, R10, 0x8, R5 ;  /* 0x000000080a0a7824 */ /* 0x020fca00078e0205 */
[----:B------:R-:W-:-:S04]  /*149d0*/  PRMT R10, R11, 0x654, R10 ;  /* 0x000006540b0a7816 */ /* 0x000fc8000000000a */
[----:B------:R0:W-:Y:S01]  /*149e0*/  SYNCS.ARRIVE.TRANS64.RED.A1T0 RZ, [R10+URZ], RZ ;  /* 0x000000ff0aff79a7 */ /* 0x0001e2000810043f */
[----:B------:R-:W2:Y:S04]  /*149f0*/  LDL.64 R4, [R1+0x100] ;  /* 0x0001000001047983 */ /* 0x000ea80000100a00 */
[----:B------:R-:W3:Y:S04]  /*14a00*/  LDL R13, [R1+0x200] ;  /* 0x00020000010d7983 */ /* 0x000ee80000100800 */
[----:B--2---:R-:W2:Y:S04]  /*14a10*/  LD.E R6, desc[UR36][R4.64] ;  /* 0x0000002404067980 */ /* 0x004ea8000c101900 */
[----:B------:R-:W4:Y:S01]  /*14a20*/  LDL.64 R4, [R1+0x1e0] ;  /* 0x0001e00001047983 */ /* 0x000f220000100a00 */
[-C--:B--2---:R-:W-:Y:S01]  /*14a30*/  FMUL.FTZ R59, R24, R6.reuse ;  /* 0x00000006183b7220 */ /* 0x084fe20000410000 */
[-C--:B------:R-:W-:Y:S01]  /*14a40*/  FMUL.FTZ R56, R26, R6.reuse ;  /* 0x000000061a387220 */ /* 0x080fe20000410000 */
[-C--:B------:R-:W-:Y:S01]  /*14a50*/  FMUL.FTZ R57, R25, R6.reuse ;  /* 0x0000000619397220 */ /* 0x080fe20000410000 */
[-C--:B------:R-:W-:Y:S01]  /*14a60*/  FMUL.FTZ R3, R27, R6.reuse ;  /* 0x000000061b037220 */ /* 0x080fe20000410000 */
[-C--:B------:R-:W-:Y:S01]  /*14a70*/  FMUL.FTZ R58, R28, R6.reuse ;  /* 0x000000061c3a7220 */ /* 0x080fe20000410000 */
[-C--:B------:R-:W-:Y:S01]  /*14a80*/  FMUL.FTZ R60, R30, R6.reuse ;  /* 0x000000061e3c7220 */ /* 0x080fe20000410000 */
[----:B------:R-:W4:Y:S01]  /*14a90*/  MUFU.TANH R59, R59 ;  /* 0x0000003b003b7308 */ /* 0x000f220000002400 */
[-C--:B------:R-:W-:Y:S01]  /*14aa0*/  FMUL.FTZ R61, R29, R6.reuse ;  /* 0x000000061d3d7220 */ /* 0x080fe20000410000 */
[-C--:B------:R-:W-:Y:S01]  /*14ab0*/  FMUL.FTZ R30, R31, R6.reuse ;  /* 0x000000061f1e7220 */ /* 0x080fe20000410000 */
[-C--:B------:R-:W-:Y:S01]  /*14ac0*/  FMUL.FTZ R63, R32, R6.reuse ;  /* 0x00000006203f7220 */ /* 0x080fe20000410000 */
[-C--:B------:R-:W-:Y:S01]  /*14ad0*/  FMUL.FTZ R32, R34, R6.reuse ;  /* 0x0000000622207220 */ /* 0x080fe20000410000 */
[-C--:B------:R-:W-:Y:S01]  /*14ae0*/  FMUL.FTZ R62, R33, R6.reuse ;  /* 0x00000006213e7220 */ /* 0x080fe20000410000 */
[-C--:B------:R-:W-:Y:S01]  /*14af0*/  FMUL.FTZ R31, R35, R6.reuse ;  /* 0x00000006231f7220 */ /* 0x080fe20000410000 */
[-C--:B------:R-:W-:Y:S01]  /*14b00*/  FMUL.FTZ R65, R36, R6.reuse ;  /* 0x0000000624417220 */ /* 0x080fe20000410000 */
[----:B------:R-:W0:Y:S01]  /*14b10*/  MUFU.TANH R56, R56 ;  /* 0x0000003800387308 */ /* 0x000e220000002400 */
[-C--:B------:R-:W-:Y:S01]  /*14b20*/  FMUL.FTZ R35, R38, R6.reuse ;  /* 0x0000000626237220 */ /* 0x080fe20000410000 */
[-C--:B------:R-:W-:Y:S01]  /*14b30*/  FMUL.FTZ R64, R37, R6.reuse ;  /* 0x0000000625407220 */ /* 0x080fe20000410000 */
[-C--:B------:R-:W-:Y:S01]  /*14b40*/  FMUL.FTZ R34, R39, R6.reuse ;  /* 0x0000000627227220 */ /* 0x080fe20000410000 */
[-C--:B------:R-:W-:Y:S01]  /*14b50*/  FMUL.FTZ R67, R40, R6.reuse ;  /* 0x0000000628437220 */ /* 0x080fe20000410000 */
[-C--:B------:R-:W-:Y:S01]  /*14b60*/  FMUL.FTZ R38, R42, R6.reuse ;  /* 0x000000062a267220 */ /* 0x080fe20000410000 */
[-C--:B------:R-:W-:Y:S01]  /*14b70*/  FMUL.FTZ R66, R41, R6.reuse ;  /* 0x0000000629427220 */ /* 0x080fe20000410000 */
[----:B------:R-:W-:Y:S01]  /*14b80*/  FMUL.FTZ R39, R43, R6 ;  /* 0x000000062b277220 */ /* 0x000fe20000410000 */
[----:B------:R-:W1:Y:S01]  /*14b90*/  MUFU.TANH R57, R57 ;  /* 0x0000003900397308 */ /* 0x000e620000002400 */
[----:B----4-:R-:W-:Y:S01]  /*14ba0*/  FMNMX.FTZ R8, R59, R4, !PT ;  /* 0x000000043b087209 */ /* 0x010fe20007810000 */
[-C--:B------:R-:W-:Y:S01]  /*14bb0*/  FMUL.FTZ R44, R44, R6.reuse ;  /* 0x000000062c2c7220 */ /* 0x080fe20000410000 */
[-C--:B------:R-:W-:Y:S01]  /*14bc0*/  FMUL.FTZ R42, R46, R6.reuse ;  /* 0x000000062e2a7220 */ /* 0x080fe20000410000 */
[-C--:B------:R-:W-:Y:S01]  /*14bd0*/  FMUL.FTZ R43, R45, R6.reuse ;  /* 0x000000062d2b7220 */ /* 0x080fe20000410000 */
[-C--:B------:R-:W-:Y:S01]  /*14be0*/  FMUL.FTZ R40, R47, R6.reuse ;  /* 0x000000062f287220 */ /* 0x080fe20000410000 */
[-C--:B------:R-:W-:Y:S01]  /*14bf0*/  FMUL.FTZ R46, R48, R6.reuse ;  /* 0x00000006302e7220 */ /* 0x080fe20000410000 */
[-C--:B------:R-:W-:Y:S01]  /*14c00*/  FMUL.FTZ R41, R50, R6.reuse ;  /* 0x0000000632297220 */ /* 0x080fe20000410000 */
[----:B------:R-:W2:Y:S01]  /*14c10*/  MUFU.TANH R3, R3 ;  /* 0x0000000300037308 */ /* 0x000ea20000002400 */
[----:B0-----:R-:W-:Y:S01]  /*14c20*/  FMNMX.FTZ R10, R56, R5, !PT ;  /* 0x00000005380a7209 */ /* 0x001fe20007810000 */
[-C--:B------:R-:W-:Y:S01]  /*14c30*/  FMUL.FTZ R45, R49, R6.reuse ;  /* 0x00000006312d7220 */ /* 0x080fe20000410000 */
[-C--:B------:R-:W-:Y:S01]  /*14c40*/  FMUL.FTZ R36, R51, R6.reuse ;  /* 0x0000000633247220 */ /* 0x080fe20000410000 */
[-C--:B------:R-:W-:Y:S01]  /*14c50*/  FMUL.FTZ R47, R52, R6.reuse ;  /* 0x00000006342f7220 */ /* 0x080fe20000410000 */
[-C--:B------:R-:W-:Y:S01]  /*14c60*/  FMUL.FTZ R37, R54, R6.reuse ;  /* 0x0000000636257220 */ /* 0x080fe20000410000 */
[-C--:B------:R-:W-:Y:S01]  /*14c70*/  FMUL.FTZ R48, R53, R6.reuse ;  /* 0x0000000635307220 */ /* 0x080fe20000410000 */
[----:B------:R-:W-:Y:S01]  /*14c80*/  FMUL.FTZ R33, R55, R6 ;  /* 0x0000000637217220 */ /* 0x000fe20000410000 */
        /* <DEDUP_REMOVED lines=54> */
[----:B------:R-:W4:Y:S05]  /*14ff0*/  LDL.64 R8, [R1+0x1f0] ;  /* 0x0001f00001087983 */ /* 0x000f2a0000100a00 */
[----:B------:R-:W0:Y:S01]  /*15000*/  MUFU.TANH R33, R33 ;  /* 0x0000002100217308 */ /* 0x000e220000002400 */
[----:B-1----:R-:W-:Y:S02]  /*15010*/  FMNMX.FTZ R6, R37, R6, !PT ;  /* 0x0000000625067209 */ /* 0x002fe40007810000 */
[----:B--2---:R-:W-:-:S02]  /*15020*/  FMNMX.FTZ R10, R48, R7, !PT ;  /* 0x00000007300a7209 */ /* 0x004fc40007810000 */
[----:B0-----:R-:W-:-:S03]  /*15030*/  FMNMX.FTZ R11, R33, R6, !PT ;  /* 0x00000006210b7209 */ /* 0x001fc60007810000 */
[----:B------:R-:W0:Y:S04]  /*15040*/  SHFL.BFLY PT, R7, R10, 0x2, 0x1f ;  /* 0x0c401f000a077f89 */ /* 0x000e2800000e0000 */
[----:B------:R-:W-:Y:S04]  /*15050*/  STL.64 [R1+0x1e0], R10 ;  /* 0x0001e00a01007387 */ /* 0x000fe80000100a00 */
[----:B------:R-:W2:Y:S01]  /*15060*/  LDL R24, [R1+0x1e4] ;  /* 0x0001e40001187983 */ /* 0x000ea20000100800 */
[----:B0-----:R-:W-:-:S05]  /*15070*/  FMNMX.FTZ R12, R10, R7, !PT ;  /* 0x000000070a0c7209 */ /* 0x001fca0007810000 */
[----:B------:R-:W0:Y:S02]  /*15080*/  SHFL.BFLY PT, R7, R12, 0x1, 0x1f ;  /* 0x0c201f000c077f89 */ /* 0x000e2400000e0000 */
[----:B0-----:R-:W-:Y:S02]  /*15090*/  FMNMX.FTZ R14, R12, R7, !PT ;  /* 0x000000070c0e7209 */ /* 0x001fe40007810000 */
[----:B------:R-:W4:Y:S04]  /*150a0*/  LDL.64 R6, [R1+0xb8] ;  /* 0x0000b80001067983 */ /* 0x000f280000100a00 */
        /* <DEDUP_REMOVED lines=10> */
[----:B------:R-:W4:Y:S08]  /*15150*/  MUFU.EX2 R124, R4 ;  /* 0x00000004007c7308 */ /* 0x000f300000000800 */
[----:B------:R-:W0:Y:S01]  /*15160*/  MUFU.EX2 R123, R12 ;  /* 0x0000000c007b7308 */ /* 0x000e220000000800 */
[----:B------:R1:W-:Y:S01]  /*15170*/  STL [R1+0x1e4], R10 ;  /* 0x0001e40a01007387 */ /* 0x0003e20000100800 */
[----:B----4-:R-:W-:Y:S01]  /*15180*/  FMUL.FTZ R8, R124, R8 ;  /* 0x000000087c087220 */ /* 0x010fe20000410000 */
[----:B0-----:R-:W-:-:S05]  /*15190*/  FMUL.FTZ R9, R9, R123 ;  /* 0x0000007b09097220 */ /* 0x001fca0000410000 */
[----:B------:R1:W-:Y:S04]  /*151a0*/  STL.64 [R1+0x1f0], R8 ;  /* 0x0001f00801007387 */ /* 0x0003e80000100a00 */
[----:B------:R-:W2:Y:S01]  /*151b0*/  LD.E R5, desc[UR36][R6.64+0x4] ;  /* 0x0000042406057980 */ /* 0x000ea2000c101900 */
[----:B------:R-:W-:Y:S01]  /*151c0*/  BSSY B0, `(.L_x_6359) ;  /* 0x000000c000007945 */ /* 0x000fe20003800000 */
[----:B--2---:R-:W-:-:S13]  /*151d0*/  ISETP.NE.AND P0, PT, R5, RZ, PT ;  /* 0x000000ff0500720c */ /* 0x004fda0003f05270 */
[----:B-1----:R-:W-:Y:S05]  /*151e0*/  @P0 BRA `(.L_x_6360) ;  /* 0x0000000000240947 */ /* 0x002fea0003800000 */
        /* <DEDUP_REMOVED lines=9> */
.L_x_6360:
[----:B------:R-:W-:Y:S05]  /*15280*/  BSYNC B0 ;  /* 0x0000000000007941 */ /* 0x000fea0003800000 */
.L_x_6359:
        /* <DEDUP_REMOVED lines=9> */
.L_x_6362:
[----:B------:R-:W-:Y:S05]  /*15320*/  BSYNC B0 ;  /* 0x0000000000007941 */ /* 0x000fea0003800000 */
.L_x_6361:
        /* <DEDUP_REMOVED lines=35> */
[----:B------:R-:W4:Y:S01]  /*15560*/  LDL R146, [R1+0x1c8] ;  /* 0x0001c80001927983 */ /* 0x000f220000100800 */
[----:B--2---:R-:W-:-:S04]  /*15570*/  FMUL.FTZ R28, R28, R49 ;  /* 0x000000311c1c7220 */ /* 0x004fc80000410000 */
[-CC-:B------:R-:W-:Y:S01]  /*15580*/  FFMA.FTZ R174, R44, R49.reuse, -R28.reuse ;  /* 0x000000312cae7223 */ /* 0x180fe2000001081c */
[-C--:B------:R-:W-:Y:S01]  /*15590*/  FMUL.FTZ R44, R29, R49.reuse ;  /* 0x000000311d2c7220 */ /* 0x080fe20000410000 */
[----:B------:R-:W-:-:S03]  /*155a0*/  FFMA.FTZ R122, R59, R49, -R28 ;  /* 0x000000313b7a7223 */ /* 0x000fc6000001081c */
[-CC-:B------:R-:W-:Y:S01]  /*155b0*/  FFMA.FTZ R133, R56, R49.reuse, -R44.reuse ;  /* 0x0000003138857223 */ /* 0x180fe2000001082c */
[-C--:B------:R-:W-:Y:S01]  /*155c0*/  FFMA.FTZ R161, R3, R49.reuse, -R44 ;  /* 0x0000003103a17223 */ /* 0x080fe2000001082c */
[-C--:B------:R-:W-:Y:S01]  /*155d0*/  FFMA.FTZ R160, R57, R49.reuse, -R28 ;  /* 0x0000003139a07223 */ /* 0x080fe2000001081c */
[----:B------:R-:W3:Y:S01]  /*155e0*/  MUFU.EX2 R122, R122 ;  /* 0x0000007a007a7308 */ /* 0x000ee20000000800 */
[-C--:B------:R-:W-:Y:S01]  /*155f0*/  FFMA.FTZ R163, R60, R49.reuse, -R44 ;  /* 0x000000313ca37223 */ /* 0x080fe2000001082c */
[-C--:B------:R-:W-:Y:S01]  /*15600*/  FFMA.FTZ R121, R58, R49.reuse, -R28 ;  /* 0x000000313a797223 */ /* 0x080fe2000001081c */
[-C--:B------:R-:W-:Y:S01]  /*15610*/  FFMA.FTZ R132, R30, R49.reuse, -R44 ;  /* 0x000000311e847223 */ /* 0x080fe2000001082c */
[-C--:B------:R-:W-:Y:S01]  /*15620*/  FFMA.FTZ R162, R61, R49.reuse, -R28 ;  /* 0x000000313da27223 */ /* 0x080fe2000001081c */
[-C--:B------:R-:W-:Y:S01]  /*15630*/  FFMA.FTZ R165, R32, R49.reuse, -R44 ;  /* 0x0000003120a57223 */ /* 0x080fe2000001082c */
[-C--:B------:R-:W-:Y:S01]  /*15640*/  FFMA.FTZ R120, R63, R49.reuse, -R28 ;  /* 0x000000313f787223 */ /* 0x080fe2000001081c */
[-C--:B------:R-:W-:Y:S01]  /*15650*/  FFMA.FTZ R131, R31, R49.reuse, -R44 ;  /* 0x000000311f837223 */ /* 0x080fe2000001082c */
        /* <DEDUP_REMOVED lines=11> */
[-C--:B------:R-:W-:Y:S01]  /*15710*/  FFMA.FTZ R21, R48, R49.reuse, -R28 ;  /* 0x0000003130157223 */ /* 0x080fe2000001081c */
[-CC-:B------:R-:W-:Y:S01]  /*15720*/  FFMA.FTZ R167, R35, R49.reuse, -R44.reuse ;  /* 0x0000003123a77223 */ /* 0x180fe2000001082c */
[-CC-:B------:R-:W-:Y:S01]  /*15730*/  FFMA.FTZ R129, R34, R49.reuse, -R44.reuse ;  /* 0x0000003122817223 */ /* 0x180fe2000001082c */
[-CC-:B------:R-:W-:Y:S01]  /*15740*/  FFMA.FTZ R173, R38, R49.reuse, -R44.reuse ;  /* 0x0000003126ad7223 */ /* 0x180fe2000001082c */
[-C--:B------:R-:W-:Y:S01]  /*15750*/  FFMA.FTZ R127, R39, R49.reuse, -R44 ;  /* 0x00000031277f7223 */ /* 0x080fe2000001082c */
[----:B------:R-:W2:Y:S01]  /*15760*/  MUFU.EX2 R160, R160 ;  /* 0x000000a000a07308 */ /* 0x000ea20000000800 */
[----:B---3--:R-:W-:Y:S01]  /*15770*/  FADD.FTZ R3, R122, R8 ;  /* 0x000000087a037221 */ /* 0x008fe20000010000 */
[-CC-:B------:R-:W-:Y:S01]  /*15780*/  FFMA.FTZ R125, R42, R49.reuse, -R44.reuse ;  /* 0x000000312a7d7223 */ /* 0x180fe2000001082c */
[-CC-:B------:R-:W-:Y:S01]  /*15790*/  FFMA.FTZ R175, R40, R49.reuse, -R44.reuse ;  /* 0x0000003128af7223 */ /* 0x180fe2000001082c */
[----:B------:R-:W-:-:S04]  /*157a0*/  FFMA.FTZ R169, R41, R49, -R44 ;  /* 0x0000003129a97223 */ /* 0x000fc8000001082c */
[----:B------:R-:W-:Y:S01]  /*157b0*/  MUFU.EX2 R174, R174 ;  /* 0x000000ae00ae7308 */ /* 0x000fe20000000800 */
[----:B------:R-:W-:Y:S01]  /*157c0*/  FFMA.FTZ R171, R37, R49, -R44 ;  /* 0x0000003125ab7223 */ /* 0x000fe2000001082c */
[C---:B----4-:R-:W-:Y:S01]  /*157d0*/  FMUL.FTZ R25, R124.reuse, R25 ;  /* 0x000000197c197220 */ /* 0x050fe20000410000 */
[C---:B------:R-:W-:Y:S01]  /*157e0*/  FMUL.FTZ R24, R124.reuse, R24 ;  /* 0x000000187c187220 */ /* 0x040fe20000410000 */
[C---:B------:R-:W-:Y:S01]  /*157f0*/  FMUL.FTZ R27, R123.reuse, R27 ;  /* 0x0000001b7b1b7220 */ /* 0x040fe20000410000 */
[----:B------:R-:W-:Y:S01]  /*15800*/  FMUL.FTZ R26, R123, R26 ;  /* 0x0000001a7b1a7220 */ /* 0x000fe20000410000 */
[C---:B------:R-:W-:Y:S01]  /*15810*/  FMUL.FTZ R15, R124.reuse, R15 ;  /* 0x0000000f7c0f7220 */ /* 0x040fe20000410000 */
[C---:B------:R-:W-:Y:S01]  /*15820*/  FMUL.FTZ R14, R124.reuse, R14 ;  /* 0x0000000e7c0e7220 */ /* 0x040fe20000410000 */
[----:B------:R-:W3:Y:S01]  /*15830*/  MUFU.EX2 R163, R163 ;  /* 0x000000a300a37308 */ /* 0x000ee20000000800 */
[C---:B------:R-:W-:Y:S01]  /*15840*/  FMUL.FTZ R11, R124.reuse, R11 ;  /* 0x0000000b7c0b7220 */ /* 0x040fe20000410000 */
[C---:B------:R-:W-:Y:S01]  /*15850*/  FMUL.FTZ R10, R124.reuse, R10 ;  /* 0x0000000a7c0a7220 */ /* 0x040fe20000410000 */
[C---:B------:R-:W-:Y:S01]  /*15860*/  FMUL.FTZ R13, R124.reuse, R13 ;  /* 0x0000000d7c0d7220 */ /* 0x040fe20000410000 */
[C---:B------:R-:W-:Y:S01]  /*15870*/  FMUL.FTZ R12, R124.reuse, R12 ;  /* 0x0000000c7c0c7220 */ /* 0x040fe20000410000 */
[C---:B------:R-:W-:Y:S01]  /*15880*/  FMUL.FTZ R99, R124.reuse, R99 ;  /* 0x000000637c637220 */ /* 0x040fe20000410000 */
[C---:B------:R-:W-:Y:S01]  /*15890*/  FMUL.FTZ R98, R124.reuse, R98 ;  /* 0x000000627c627220 */ /* 0x040fe20000410000 */
[C---:B------:R-:W-:Y:S01]  /*158a0*/  FMUL.FTZ R97, R124.reuse, R97 ;  /* 0x000000617c617220 */ /* 0x040fe20000410000 */
[----:B------:R-:W4:Y:S01]  /*158b0*/  MUFU.EX2 R121, R121 ;  /* 0x0000007900797308 */ /* 0x000f220000000800 */
[----:B0-----:R-:W-:Y:S01]  /*158c0*/  FADD.FTZ R28, R133, R9 ;  /* 0x00000009851c7221 */ /* 0x001fe20000010000 */
[C---:B------:R-:W-:Y:S01]  /*158d0*/  FMUL.FTZ R96, R124.reuse, R96 ;  /* 0x000000607c607220 */ /* 0x040fe20000410000 */
[C---:B------:R-:W-:Y:S01]  /*158e0*/  FMUL.FTZ R101, R124.reuse, R93 ;  /* 0x0000005d7c657220 */ /* 0x040fe20000410000 */
[C---:B------:R-:W-:Y:S01]  /*158f0*/  FMUL.FTZ R100, R124.reuse, R92 ;  /* 0x0000005c7c647220 */ /* 0x040fe20000410000 */
[C---:B------:R-:W-:Y:S01]  /*15900*/  FMUL.FTZ R111, R124.reuse, R111 ;  /* 0x0000006f7c6f7220 */ /* 0x040fe20000410000 */
[C---:B------:R-:W-:Y:S01]  /*15910*/  FMUL.FTZ R110, R124.reuse, R110 ;  /* 0x0000006e7c6e7220 */ /* 0x040fe20000410000 */
[C---:B------:R-:W-:Y:S01]  /*15920*/  FMUL.FTZ R105, R124.reuse, R105 ;  /* 0x000000697c697220 */ /* 0x040fe20000410000 */
[----:B------:R-:W0:Y:S01]  /*15930*/  MUFU.EX2 R132, R132 ;  /* 0x0000008400847308 */ /* 0x000e220000000800 */
[C---:B------:R-:W-:Y:S01]  /*15940*/  FMUL.FTZ R104, R124.reuse, R104 ;  /* 0x000000687c687220 */ /* 0x040fe20000410000 */
[C---:B------:R-:W-:Y:S01]  /*15950*/  FMUL.FTZ R113, R124.reuse, R103 ;  /* 0x000000677c717220 */ /* 0x040fe20000410000 */
[----:B------:R-:W-:Y:S01]  /*15960*/  FMUL.FTZ R112, R124, R102 ;  /* 0x000000667c707220 */ /* 0x000fe20000410000 */
[C---:B------:R-:W-:Y:S01]  /*15970*/  FMUL.FTZ R109, R123.reuse, R109 ;  /* 0x0000006d7b6d7220 */ /* 0x040fe20000410000 */
[C---:B------:R-:W-:Y:S01]  /*15980*/  FMUL.FTZ R108, R123.reuse, R108 ;  /* 0x0000006c7b6c7220 */ /* 0x040fe20000410000 */
[C---:B------:R-:W-:Y:S01]  /*15990*/  FMUL.FTZ R115, R123.reuse, R107 ;  /* 0x0000006b7b737220 */ /* 0x040fe20000410000 */
[----:B------:R-:W-:Y:S01]  /*159a0*/  FMUL.FTZ R114, R123, R106 ;  /* 0x0000006a7b727220 */ /* 0x000fe20000410000 */
[----:B------:R-:W0:Y:S01]  /*159b0*/  MUFU.EX2 R162, R162 ;  /* 0x000000a200a27308 */ /* 0x000e220000000800 */
[----:B-1----:R-:W-:Y:S01]  /*159c0*/  FADD.FTZ R28, R161, R28 ;  /* 0x0000001ca11c7221 */ /* 0x002fe20000010000 */
[----:B--2---:R-:W-:Y:S01]  /*159d0*/  FADD.FTZ R8, R160, R3 ;  /* 0x00000003a0087221 */ /* 0x004fe20000010000 */
[C---:B------:R-:W-:Y:S01]  /*159e0*/  FMUL.FTZ R7, R123.reuse, R7 ;  /* 0x000000077b077220 */ /* 0x040fe20000410000 */
[----:B------:R-:W-:Y:S01]  /*159f0*/  FMUL.FTZ R6, R123, R6 ;  /* 0x000000067b067220 */ /* 0x000fe20000410000 */
[----:B------:R-:W2:Y:S03]  /*15a00*/  LDL.64 R62, [R1+0x3a0] ;  /* 0x0003a000013e7983 */ /* 0x000ea60000100a00 */
[----:B------:R-:W1:Y:S01]  /*15a10*/  MUFU.EX2 R165, R165 ;  /* 0x000000a500a57308 */ /* 0x000e620000000800 */
[----:B------:R-:W2:Y:S04]  /*15a20*/  LDL.64 R60, [R1+0x3b0] ;  /* 0x0003b000013c7983 */ /* 0x000ea80000100a00 */
[----:B------:R-:W2:Y:S03]  /*15a30*/  LDL.64 R58, [R1+0x3c0] ;  /* 0x0003c000013a7983 */ /* 0x000ea60000100a00 */
[----:B------:R-:W1:Y:S01]  /*15a40*/  MUFU.EX2 R120, R120 ;  /* 0x0000007800787308 */ /* 0x000e620000000800 */
[----:B---3--:R-:W-:Y:S01]  /*15a50*/  FADD.FTZ R9, R163, R28 ;  /* 0x0000001ca3097221 */ /* 0x008fe20000010000 */
[----:B----4-:R-:W-:Y:S01]  /*15a60*/  FADD.FTZ R3, R121, R8 ;  /* 0x0000000879037221 */ /* 0x010fe20000010000 */
[----:B------:R-:W3:Y:S04]  /*15a70*/  LDL.64 R64, [R1+0x340] ;  /* 0x0003400001407983 */ /* 0x000ee80000100a00 */
[----:B------:R-:W4:Y:S01]  /*15a80*/  LDL.64 R66, [R1+0x380] ;  /* 0x0003800001427983 */ /* 0x000f220000100a00 */
[----:B------:R-:W1:Y:S03]  /*15a90*/  MUFU.EX2 R131, R131 ;  /* 0x0000008300837308 */ /* 0x000e660000000800 */
[----:B------:R-:W2:Y:S04]  /*15aa0*/  LDL.64 R56, [R1+0x3d0] ;  /* 0x0003d00001387983 */ /* 0x000ea80000100a00 */
[----:B------:R-:W2:Y:S01]  /*15ab0*/  LDL.64 R46, [R1+0x268] ;  /* 0x00026800012e7983 */ /* 0x000ea20000100a00 */
[----:B------:R-:W1:Y:S01]  /*15ac0*/  MUFU.EX2 R164, R164 ;  /* 0x000000a400a47308 */ /* 0x000e620000000800 */
[----:B0-----:R-:W-:Y:S01]  /*15ad0*/  FADD.FTZ R8, R132, R9 ;  /* 0x0000000984087221 */ /* 0x001fe20000010000 */
[----:B------:R-:W-:Y:S01]  /*15ae0*/  FADD.FTZ R3, R162, R3 ;  /* 0x00000003a2037221 */ /* 0x000fe20000010000 */
[----:B------:R-:W2:Y:S05]  /*15af0*/  LDL.64 R34, [R1+0x278] ;  /* 0x0002780001227983 */ /* 0x000eaa0000100a00 */
[----:B------:R-:W0:Y:S08]  /*15b00*/  MUFU.EX2 R167, R167 ;  /* 0x000000a700a77308 */ /* 0x000e300000000800 */
[----:B------:R-:W0:Y:S01]  /*15b10*/  MUFU.EX2 R130, R130 ;  /* 0x0000008200827308 */ /* 0x000e220000000800 */
[----:B-1----:R-:W-:Y:S01]  /*15b20*/  FADD.FTZ R8, R165, R8 ;  /* 0x00000008a5087221 */ /* 0x002fe20000010000 */
[----:B------:R-:W-:Y:S01]  /*15b30*/  FADD.FTZ R3, R120, R3 ;  /* 0x0000000378037221 */ /* 0x000fe20000010000 */
[----:B------:R-:W2:Y:S05]  /*15b40*/  LDL.64 R42, [R1+0x288] ;  /* 0x00028800012a7983 */ /* 0x000eaa0000100a00 */
[----:B------:R-:W1:Y:S08]  /*15b50*/  MUFU.EX2 R129, R129 ;  /* 0x0000008100817308 */ /* 0x000e700000000800 */
[----:B------:R-:W1:Y:S01]  /*15b60*/  MUFU.EX2 R166, R166 ;  /* 0x000000a600a67308 */ /* 0x000e620000000800 */
[----:B------:R-:W-:Y:S01]  /*15b70*/  FADD.FTZ R8, R131, R8 ;  /* 0x0000000883087221 */ /* 0x000fe20000010000 */
[----:B------:R-:W-:Y:S01]  /*15b80*/  FADD.FTZ R3, R164, R3 ;  /* 0x00000003a4037221 */ /* 0x000fe20000010000 */
[----:B------:R-:W2:Y:S04]  /*15b90*/  LDL.64 R40, [R1+0x298] ;  /* 0x0002980001287983 */ /* 0x000ea80000100a00 */
[----:B------:R-:W2:Y:S01]  /*15ba0*/  LDL.64 R38, [R1+0x2a8] ;  /* 0x0002a80001267983 */ /* 0x000ea20000100a00 */
[----:B------:R-:W1:Y:S08]  /*15bb0*/  MUFU.EX2 R173, R173 ;  /* 0x000000ad00ad7308 */ /* 0x000e700000000800 */
[----:B------:R-:W1:Y:S01]  /*15bc0*/  MUFU.EX2 R128, R128 ;  /* 0x0000008000807308 */ /* 0x000e620000000800 */
[----:B0-----:R-:W-:Y:S01]  /*15bd0*/  FADD.FTZ R8, R167, R8 ;  /* 0x00000008a7087221 */ /* 0x001fe20000010000 */
[----:B------:R-:W-:-:S06]  /*15be0*/  FADD.FTZ R3, R130, R3 ;  /* 0x0000000382037221 */ /* 0x000fcc0000010000 */
[----:B------:R-:W0:Y:S08]  /*15bf0*/  MUFU.EX2 R127, R127 ;  /* 0x0000007f007f7308 */ /* 0x000e300000000800 */
[----:B------:R-:W0:Y:S01]  /*15c00*/  MUFU.EX2 R172, R172 ;  /* 0x000000ac00ac7308 */ /* 0x000e220000000800 */
[----:B-1----:R-:W-:Y:S01]  /*15c10*/  FADD.FTZ R8, R129, R8 ;  /* 0x0000000881087221 */ /* 0x002fe20000010000 */
[----:B------:R-:W-:-:S06]  /*15c20*/  FADD.FTZ R3, R166, R3 ;  /* 0x00000003a6037221 */ /* 0x000fcc0000010000 */
[----:B------:R-:W1:Y:S01]  /*15c30*/  MUFU.EX2 R125, R125 ;  /* 0x0000007d007d7308 */ /* 0x000e620000000800 */
[----:B------:R-:W-:Y:S01]  /*15c40*/  FFMA.FTZ R9, R36, R49, -R44 ;  /* 0x0000003124097223 */ /* 0x000fe2000001082c */
[----:B------:R-:W-:-:S06]  /*15c50*/  FADD.FTZ R8, R173, R8 ;  /* 0x00000008ad087221 */ /* 0x000fcc0000010000 */
[----:B------:R-:W1:Y:S01]  /*15c60*/  MUFU.EX2 R175, R175 ;  /* 0x000000af00af7308 */ /* 0x000e620000000800 */
[----:B------:R-:W-:-:S07]  /*15c70*/  FADD.FTZ R3, R128, R3 ;  /* 0x0000000380037221 */ /* 0x000fce0000010000 */
[----:B------:R-:W1:Y:S01]  /*15c80*/  MUFU.EX2 R126, R126 ;  /* 0x0000007e007e7308 */ /* 0x000e620000000800 */
[----:B0-----:R-:W-:Y:S01]  /*15c90*/  FADD.FTZ R28, R127, R8 ;  /* 0x000000087f1c7221 */ /* 0x001fe20000010000 */
[----:B------:R-:W-:-:S06]  /*15ca0*/  FADD.FTZ R3, R172, R3 ;  /* 0x00000003ac037221 */ /* 0x000fcc0000010000 */
[----:B------:R-:W-:Y:S01]  /*15cb0*/  MUFU.EX2 R193, R193 ;  /* 0x000000c100c17308 */ /* 0x000fe20000000800 */
[----:B------:R-:W-:-:S07]  /*15cc0*/  FFMA.FTZ R8, R33, R49, -R44 ;  /* 0x0000003121087223 */ /* 0x000fce000001082c */
[----:B------:R-:W0:Y:S01]  /*15cd0*/  MUFU.EX2 R169, R169 ;  /* 0x000000a900a97308 */ /* 0x000e220000000800 */
[----:B-1----:R-:W-:Y:S01]  /*15ce0*/  FADD.FTZ R28, R125, R28 ;  /* 0x0000001c7d1c7221 */ /* 0x002fe20000010000 */
[----:B------:R-:W-:Y:S01]  /*15cf0*/  FADD.FTZ R3, R174, R3 ;  /* 0x00000003ae037221 */ /* 0x000fe20000010000 */
[----:B------:R-:W2:Y:S04]  /*15d00*/  LDL.64 R44, [R1+0x3e0] ;  /* 0x0003e000012c7983 */ /* 0x000ea80000100a00 */
[----:B------:R-:W2:Y:S01]  /*15d10*/  LDL.64 R36, [R1+0x2b8] ;  /* 0x0002b80001247983 */ /* 0x000ea20000100a00 */
[----:B------:R-:W-:Y:S03]  /*15d20*/  MUFU.EX2 R168, R168 ;  /* 0x000000a800a87308 */ /* 0x000fe60000000800 */
[----:B------:R-:W2:Y:S04]  /*15d30*/  LDL.64 R92, [R1+0x348] ;  /* 0x00034800015c7983 */ /* 0x000ea80000100a00 */
[----:B------:R-:W2:Y:S01]  /*15d40*/  LDL.64 R102, [R1+0x388] ;  /* 0x0003880001667983 */ /* 0x000ea20000100a00 */
[----:B------:R-:W1:Y:S01]  /*15d50*/  MUFU.EX2 R9, R9 ;  /* 0x0000000900097308 */ /* 0x000e620000000800 */
[----:B------:R-:W-:Y:S01]  /*15d60*/  FADD.FTZ R30, R175, R28 ;  /* 0x0000001caf1e7221 */ /* 0x000fe20000010000 */
[----:B------:R-:W-:Y:S01]  /*15d70*/  FADD.FTZ R28, R126, R3 ;  /* 0x000000037e1c7221 */ /* 0x000fe20000010000 */
[----:B------:R-:W2:Y:S04]  /*15d80*/  LDL.64 R48, [R1+0x258] ;  /* 0x0002580001307983 */ /* 0x000ea80000100a00 */
[----:B------:R-:W2:Y:S01]  /*15d90*/  LDL.64 R32, [R1+0x2d8] ;  /* 0x0002d80001207983 */ /* 0x000ea20000100a00 */
[----:B------:R-:W-:Y:S08]  /*15da0*/  MUFU.EX2 R170, R170 ;  /* 0x000000aa00aa7308 */ /* 0x000ff00000000800 */
[----:B------:R-:W1:Y:S01]  /*15db0*/  MUFU.EX2 R171, R171 ;  /* 0x000000ab00ab7308 */ /* 0x000e620000000800 */
[----:B0-----:R-:W-:Y:S01]  /*15dc0*/  FADD.FTZ R30, R169, R30 ;  /* 0x0000001ea91e7221 */ /* 0x001fe20000010000 */
[----:B------:R-:W-:Y:S01]  /*15dd0*/  FADD.FTZ R3, R193, R28 ;  /* 0x0000001cc1037221 */ /* 0x000fe20000010000 */
[----:B------:R-:W2:Y:S05]  /*15de0*/  LDL.64 R106, [R1+0x3c8] ;  /* 0x0003c800016a7983 */ /* 0x000eaa0000100a00 */
[----:B------:R-:W0:Y:S08]  /*15df0*/  MUFU.EX2 R21, R21 ;  /* 0x0000001500157308 */ /* 0x000e300000000800 */
[----:B------:R-:W0:Y:S01]  /*15e00*/  MUFU.EX2 R8, R8 ;  /* 0x0000000800087308 */ /* 0x000e220000000800 */
[----:B-1----:R-:W-:Y:S01]  /*15e10*/  FADD.FTZ R30, R9, R30 ;  /* 0x0000001e091e7221 */ /* 0x002fe20000010000 */
[----:B------:R-:W-:-:S03]  /*15e20*/  FADD.FTZ R3, R168, R3 ;  /* 0x00000003a8037221 */ /* 0x000fc60000010000 */
[----:B------:R-:W-:Y:S01]  /*15e30*/  FADD.FTZ R29, R171, R30 ;  /* 0x0000001eab1d7221 */ /* 0x000fe20000010000 */
[----:B------:R-:W-:Y:S01]  /*15e40*/  FADD.FTZ R28, R170, R3 ;  /* 0x00000003aa1c7221 */ /* 0x000fe20000010000 */
[----:B------:R-:W2:Y:S03]  /*15e50*/  LDL.64 R30, [R1+0x2e8] ;  /* 0x0002e800011e7983 */ /* 0x000ea60000100a00 */
[----:B0-----:R-:W-:Y:S01]  /*15e60*/  FADD.FTZ R28, R21, R28 ;  /* 0x0000001c151c7221 */ /* 0x001fe20000010000 */
[----:B------:R-:W-:-:S05]  /*15e70*/  FADD.FTZ R29, R8, R29 ;  /* 0x0000001d081d7221 */ /* 0x000fca0000010000 */
[----:B------:R0:W-:Y:S01]  /*15e80*/  STL.64 [R1+0x1f0], R28 ;  /* 0x0001f01c01007387 */ /* 0x0001e20000100a00 */
[----:B------:R-:W-:Y:S06]  /*15e90*/  BAR.SYNC.DEFER_BLOCKING 0xf, 0x100 ;  /* 0x03c4000000007b1d */ /* 0x000fec0000010000 */
[----:B0-----:R-:W2:Y:S04]  /*15ea0*/  LDL.64 R28, [R1+0x2f8] ;  /* 0x0002f800011c7983 */ /* 0x001ea80000100a00 */
[----:B------:R-:W2:Y:S04]  /*15eb0*/  LD.E.64 R88, desc[UR36][R4.64+0x8] ;  /* 0x0000082404587980 */ /* 0x000ea8000c101b00 */
[----:B------:R-:W2:Y:S04]  /*15ec0*/  LD.E.64 R4, desc[UR36][R4.64] ;  /* 0x0000002404047980 */ /* 0x000ea8000c101b00 */
[----:B------:R0:W-:Y:S04]  /*15ed0*/  STL.64 [R1+0x400], R24 ;  /* 0x0004001801007387 */ /* 0x0001e80000100a00 */
[----:B------:R1:W-:Y:S04]  /*15ee0*/  STL.64 [R1+0x408], R26 ;  /* 0x0004081a01007387 */ /* 0x0003e80000100a00 */
[----:B------:R-:W-:Y:S04]  /*15ef0*/  STL.64 [R1+0x210], R14 ;  /* 0x0002100e01007387 */ /* 0x000fe80000100a00 */
        /* <DEDUP_REMOVED lines=8> */
[----:B------:R3:W-:Y:S04]  /*15f80*/  STL.64 [R1+0x218], R108 ;  /* 0x0002186c01007387 */ /* 0x0007e80000100a00 */
[----:B------:R3:W-:Y:S04]  /*15f90*/  STL.64 [R1+0x228], R114 ;  /* 0x0002287201007387 */ /* 0x0007e80000100a00 */
[----:B0-----:R-:W2:Y:S04]  /*15fa0*/  LDL.64 R24, [R1+0x2c8] ;  /* 0x0002c80001187983 */ /* 0x001ea80000100a00 */
[----:B-1----:R-:W2:Y:S04]  /*15fb0*/  LDL.64 R26, [R1+0x308] ;  /* 0x00030800011a7983 */ /* 0x002ea80000100a00 */
        /* <DEDUP_REMOVED lines=8> */
[----:B---3--:R-:W3:Y:S04]  /*16040*/  LDL.64 R112, [R1+0x3b8] ;  /* 0x0003b80001707983 */ /* 0x008ee80000100a00 */
[----:B------:R-:W3:Y:S04]  /*16050*/  LDL.64 R108, [R1+0x3d8] ;  /* 0x0003d800016c7983 */ /* 0x000ee80000100a00 */
[----:B------:R-:W3:Y:S04]  /*16060*/  LDL.64 R114, [R1+0x3e8] ;  /* 0x0003e80001727983 */ /* 0x000ee80000100a00 */
[----:B------:R0:W-:Y:S04]  /*16070*/  STL.64 [R1+0x238], R6 ;  /* 0x0002380601007387 */ /* 0x0001e80000100a00 */
        /* <DEDUP_REMOVED lines=11> */
[----:B------:R-:W3:Y:S01]  /*16130*/  LDL R145, [R1+0x23c] ;  /* 0x00023c0001917983 */ /* 0x000ee20000100800 */
        /* <DEDUP_REMOVED lines=28> */
[C---:B----4-:R-:W-:Y:S01]  /*16300*/  FMUL.FTZ R67, R124.reuse, R67 ;  /* 0x000000437c437220 */ /* 0x050fe20000410000 */
        /* <DEDUP_REMOVED lines=41> */
[----:B------:R-:W-:Y:S04]  /*165a0*/  STL.64 [R1+0x2a0], R118 ;  /* 0x0002a07601007387 */ /* 0x000fe80000100a00 */
[----:B------:R-:W-:Y:S04]  /*165b0*/  STL.64 [R1+0x2b0], R94 ;  /* 0x0002b05e01007387 */ /* 0x000fe80000100a00 */
[----:B------:R-:W-:Y:S04]  /*165c0*/  STL.64 [R1+0x2c0], R90 ;  /* 0x0002c05a01007387 */ /* 0x000fe80000100a00 */
[----:B------:R-:W-:Y:S01]  /*165d0*/  STL.64 [R1+0x2d0], R74 ;  /* 0x0002d04a01007387 */ /* 0x000fe20000100a00 */
[C---:B------:R-:W-:Y:S01]  /*165e0*/  FMUL.FTZ R31, R123.reuse, R31 ;  /* 0x0000001f7b1f7220 */ /* 0x040fe20000410000 */
[----:B------:R-:W-:-:S02]  /*165f0*/  FMUL.FTZ R30, R123, R30 ;  /* 0x0000001e7b1e7220 */ /* 0x000fc40000410000 */
[----:B------:R-:W-:Y:S04]  /*16600*/  STL.64 [R1+0x2e0], R76 ;  /* 0x0002e04c01007387 */ /* 0x000fe80000100a00 */
[----:B------:R-:W-:Y:S04]  /*16610*/  STL.64 [R1+0x2f0], R78 ;  /* 0x0002f04e01007387 */ /* 0x000fe80000100a00 */
        /* <DEDUP_REMOVED lines=9> */
[----:B------:R-:W-:Y:S01]  /*166b0*/  STL.64 [R1+0x370], R68 ;  /* 0x0003704401007387 */ /* 0x000fe20000100a00 */
[----:B------:R-:W-:-:S03]  /*166c0*/  MOV R3, R88 ;  /* 0x0000005800037202 */ /* 0x000fc60000000f00 */
        /* <DEDUP_REMOVED lines=35> */
[C---:B---3--:R-:W-:Y:S01]  /*16900*/  FMUL.FTZ R113, R123.reuse, R113 ;  /* 0x000000717b717220 */ /* 0x048fe20000410000 */
        /* <DEDUP_REMOVED lines=20> */
[----:B------:R-:W-:Y:S04]  /*16a50*/  STL.64 [R1+0x3a8], R110 ;  /* 0x0003a86e01007387 */ /* 0x000fe80000100a00 */
[----:B------:R-:W-:Y:S04]  /*16a60*/  STL.64 [R1+0x3b8], R112 ;  /* 0x0003b87001007387 */ /* 0x000fe80000100a00 */
[----:B------:R4:W-:Y:S04]  /*16a70*/  STL.64 [R1+0x3c8], R106 ;  /* 0x0003c86a01007387 */ /* 0x0009e80000100a00 */
[----:B------:R4:W-:Y:S04]  /*16a80*/  STL.64 [R1+0x3d8], R108 ;  /* 0x0003d86c01007387 */ /* 0x0009e80000100a00 */
[----:B------:R4:W-:Y:S04]  /*16a90*/  STL.64 [R1+0x3e8], R114 ;  /* 0x0003e87201007387 */ /* 0x0009e80000100a00 */
[----:B------:R4:W-:Y:S04]  /*16aa0*/  STL.64 [R1+0x3f8], R116 ;  /* 0x0003f87401007387 */ /* 0x0009e80000100a00 */
        /* <DEDUP_REMOVED lines=12> */
[----:B0-----:R-:W4:Y:S04]  /*16b70*/  LDL.64 R6, [R1+0x88] ;  /* 0x0000880001067983 */ /* 0x001f280000100a00 */
[----:B-1----:R-:W4:Y:S04]  /*16b80*/  LDL R10, [R1+0x240] ;  /* 0x00024000010a7983 */ /* 0x002f280000100800 */
        /* <DEDUP_REMOVED lines=115> */
[----:B------:R-:W-:Y:S01]  /*172c0*/  IMAD R6, R146, 0x1000, R6 ;  /* 0x0000100092067824 */ /* 0x000fe200078e0206 */
[----:B------:R-:W-:-:S02]  /*172d0*/  F2FP.BF16.F32.PACK_AB R160, R160, R122 ;  /* 0x0000007aa0a0723e */ /* 0x000fc400000010ff */
[----:B------:R-:W-:Y:S01]  /*172e0*/  STL [R1+0x240], R10 ;  /* 0x0002400a01007387 */ /* 0x000fe20000100800 */
[----:B------:R-:W-:Y:S02]  /*172f0*/  F2FP.BF16.F32.PACK_AB R161, R161, R133 ;  /* 0x00000085a1a1723e */ /* 0x000fe400000010ff */
[----:B------:R-:W-:Y:S01]  /*17300*/  F2FP.BF16.F32.PACK_AB R162, R162, R121 ;  /* 0x00000079a2a2723e */ /* 0x000fe200000010ff */
[----:B------:R-:W-:Y:S01]  /*17310*/  STL [R1+0x244], R11 ;  /* 0x0002440b01007387 */ /* 0x000fe20000100800 */
[----:B------:R-:W-:Y:S02]  /*17320*/  F2FP.BF16.F32.PACK_AB R163, R132, R163 ;  /* 0x000000a384a3723e */ /* 0x000fe400000010ff */
[----:B------:R-:W-:Y:S01]  /*17330*/  F2FP.BF16.F32.PACK_AB R164, R164, R120 ;  /* 0x00000078a4a4723e */ /* 0x000fe200000010ff */
[----:B--2---:R-:W-:Y:S01]  /*17340*/  STL [R1+0x248], R12 ;  /* 0x0002480c01007387 */ /* 0x004fe20000100800 */
[----:B------:R-:W-:Y:S02]  /*17350*/  F2FP.BF16.F32.PACK_AB R165, R131, R165 ;  /* 0x000000a583a5723e */ /* 0x000fe400000010ff */
[----:B------:R-:W-:Y:S01]  /*17360*/  F2FP.BF16.F32.PACK_AB R166, R166, R130 ;  /* 0x00000082a6a6723e */ /* 0x000fe200000010ff */
[----:B------:R-:W-:Y:S01]  /*17370*/  STL [R1+0x24c], R13 ;  /* 0x00024c0d01007387 */ /* 0x000fe20000100800 */
[----:B------:R-:W-:-:S02]  /*17380*/  F2FP.BF16.F32.PACK_AB R167, R129, R167 ;  /* 0x000000a781a7723e */ /* 0x000fc400000010ff */
[----:B------:R-:W-:Y:S01]  /*17390*/  F2FP.BF16.F32.PACK_AB R172, R172, R128 ;  /* 0x00000080acac723e */ /* 0x000fe200000010ff */
[----:B------:R-:W-:Y:S01]  /*173a0*/  STL [R1+0x250], R14 ;  /* 0x0002500e01007387 */ /* 0x000fe20000100800 */
[----:B------:R-:W-:Y:S02]  /*173b0*/  F2FP.BF16.F32.PACK_AB R173, R127, R173 ;  /* 0x000000ad7fad723e */ /* 0x000fe400000010ff */
[----:B------:R-:W-:Y:S01]  /*173c0*/  F2FP.BF16.F32.PACK_AB R174, R126, R174 ;  /* 0x000000ae7eae723e */ /* 0x000fe200000010ff */
[----:B------:R-:W-:Y:S01]  /*173d0*/  STL [R1+0x254], R15 ;  /* 0x0002540f01007387 */ /* 0x000fe20000100800 */
[----:B------:R-:W-:-:S03]  /*173e0*/  F2FP.BF16.F32.PACK_AB R175, R175, R125 ;  /* 0x0000007dafaf723e */ /* 0x000fc600000010ff */
[----:B------:R-:W-:Y:S04]  /*173f0*/  STL [R1+0x258], R24 ;  /* 0x0002581801007387 */ /* 0x000fe80000100800 */
[----:B------:R-:W-:Y:S04]  /*17400*/  STL [R1+0x25c], R25 ;  /* 0x00025c1901007387 */ /* 0x000fe80000100800 */
[----:B------:R-:W-:Y:S04]  /*17410*/  STL [R1+0x260], R26 ;  /* 0x0002601a01007387 */ /* 0x000fe80000100800 */
[----:B------:R0:W-:Y:S04]  /*17420*/  STL [R1+0x264], R27 ;  /* 0x0002641b01007387 */ /* 0x0001e80000100800 */
        /* <DEDUP_REMOVED lines=64> */
[----:B---3--:R-:W-:Y:S04]  /*17830*/  STL [R1+0x368], R92 ;  /* 0x0003685c01007387 */ /* 0x008fe80000100800 */
[----:B------:R-:W-:Y:S04]  /*17840*/  STL [R1+0x36c], R93 ;  /* 0x00036c5d01007387 */ /* 0x000fe80000100800 */
[----:B------:R-:W-:Y:S04]  /*17850*/  STL [R1+0x370], R94 ;  /* 0x0003705e01007387 */ /* 0x000fe80000100800 */
[----:B------:R3:W-:Y:S04]  /*17860*/  STL [R1+0x374], R95 ;  /* 0x0003745f01007387 */ /* 0x0007e80000100800 */
[----:B----4-:R-:W-:Y:S04]  /*17870*/  STL [R1+0x378], R96 ;  /* 0x0003786001007387 */ /* 0x010fe80000100800 */
        /* <DEDUP_REMOVED lines=23> */
[----:B------:R4:W-:Y:S04]  /*179f0*/  STL [R1+0x3d8], R123 ;  /* 0x0003d87b01007387 */ /* 0x0009e80000100800 */
[----:B------:R4:W-:Y:S04]  /*17a00*/  STL [R1+0x3dc], R124 ;  /* 0x0003dc7c01007387 */ /* 0x0009e80000100800 */
        /* <DEDUP_REMOVED lines=44> */
[----:B------:R-:W-:Y:S01]  /*17cd0*/  IMAD R5, R5, 0x2, R3 ;  /* 0x0000000205057824 */ /* 0x000fe200078e0203 */
[----:B------:R-:W-:-:S02]  /*17ce0*/  R2UR UR6, R6 ;  /* 0x00000000060672ca */ /* 0x000fc400000e0000 */
[----:B------:R0:W-:Y:S01]  /*17cf0*/  STSM.16.M88.4 [R3], R160 ;  /* 0x000000a003007844 */ /* 0x0001e20000000200 */
[----:B------:R-:W-:Y:S02]  /*17d00*/  R2UR UR7, R7 ;  /* 0x00000000070772ca */ /* 0x000fe400000e0000 */
[----:B------:R-:W-:Y:S02]  /*17d10*/  F2FP.BF16.F32.PACK_AB R168, R168, R193 ;  /* 0x000000c1a8a8723e */ /* 0x000fe400000010ff */
[----:B------:R-:W-:Y:S02]  /*17d20*/  F2FP.BF16.F32.PACK_AB R169, R9, R169 ;  /* 0x000000a909a9723e */ /* 0x000fe400000010ff */
[----:B------:R-:W-:Y:S02]  /*17d30*/  F2FP.BF16.F32.PACK_AB R170, R21, R170 ;  /* 0x000000aa15aa723e */ /* 0x000fe400000010ff */
[----:B------:R-:W-:Y:S01]  /*17d40*/  F2FP.BF16.F32.PACK_AB R171, R8, R171 ;  /* 0x000000ab08ab723e */ /* 0x000fe200000010ff */
[----:B0-----:R-:W-:-:S02]  /*17d50*/  IMAD R3, R4, 0x2, R3 ;  /* 0x0000000204037824 */ /* 0x001fc400078e0203 */
[----:B------:R-:W-:-:S03]  /*17d60*/  IMAD R4, R4, 0x2, R5 ;  /* 0x0000000204047824 */ /* 0x000fc600078e0205 */
[----:B------:R-:W-:Y:S04]  /*17d70*/  STSM.16.M88.4 [R3], R164 ;  /* 0x000000a403007844 */ /* 0x000fe80000000200 */
[----:B------:R0:W-:Y:S04]  /*17d80*/  STSM.16.M88.4 [R5], R172 ;  /* 0x000000ac05007844 */ /* 0x0001e80000000200 */
[----:B------:R1:W-:Y:S01]  /*17d90*/  STSM.16.M88.4 [R4], R168 ;  /* 0x000000a804007844 */ /* 0x0003e20000000200 */
[----:B0-----:R-:W-:Y:S02]  /*17da0*/  IMAD.MOV.U32 R5, RZ, RZ, R7 ;  /* 0x000000ffff057224 */ /* 0x001fe400078e0007 */
[----:B-1----:R-:W-:Y:S01]  /*17db0*/  VIADD R4, R6, 0x80 ;  /* 0x0000008006047836 */ /* 0x002fe20000000000 */
[----:B--2---:R-:W-:-:S06]  /*17dc0*/  WARPGROUP.ARRIVE ;  /* 0x00000000000079c5 */ /* 0x004fcc0000000000 */
[----:B------:R-:W-:Y:S01]  /*17dd0*/  HGMMA.64x256x16.F32.BF16 R24, R160, gdesc[UR4].tnspB, R24, gsb0 ;  /* 0x43e00004a0187df0 */ /* 0x000fe20008001818 */
[----:B------:R-:W-:Y:S02]  /*17de0*/  R2UR UR6, R4 ;  /* 0x00000000040672ca */ /* 0x000fe400000e0000 */
[----:B------:R-:W-:Y:S01]  /*17df0*/  R2UR UR7, R5 ;  /* 0x00000000050772ca */ /* 0x000fe200000e0000 */
[----:B------:R-:W-:Y:S02]  /*17e00*/  VIADD R4, R6, 0x100 ;  /* 0x0000010006047836 */ /* 0x000fe40000000000 */
        /* <DEDUP_REMOVED lines=279> */
[----:B------:R1:W-:Y:S04]  /*18f80*/  STL [R1+0x210], R4 ;  /* 0x0002100401007387 */ /* 0x0003e80000100800 */
        /* <DEDUP_REMOVED lines=128> */
[----:B-1----:R-:W4:Y:S04]  /*19790*/  LDL R4, [R1+0x28] ;  /* 0x0000280001047983 */ /* 0x002f280000100800 */
[----:B--2---:R3:W5:Y:S01]  /*197a0*/  LDL R3, [R1+0x1c8] ;  /* 0x0001c80001037983 */ /* 0x0047620000100800 */
[----:B------:R-:W-:Y:S01]  /*197b0*/  BSSY B0, `(.L_x_6363) ;  /* 0x0000006000007945 */ /* 0x000fe20003800000 */
[----:B------:R-:W-:Y:S06]  /*197c0*/  BAR.ARV 0xe, 0x100 ;  /* 0x0384000000007b1d */ /* 0x000fec0000002000 */
[----:B----4-:R-:W-:-:S04]  /*197d0*/  LOP3.LUT R4, R4, 0x1, RZ, 0xfc, !PT ;  /* 0x0000000104047812 */ /* 0x010fc800078efcff */
[----:B------:R-:W-:-:S13]  /*197e0*/  ISETP.NE.AND P0, PT, R4, 0x3, PT ;  /* 0x000000030400780c */ /* 0x000fda0003f05270 */
[----:B---3--:R-:W-:Y:S05]  /*197f0*/  @!P0 BRA `(.L_x_6364) ;  /* 0x0000000000048947 */ /* 0x008fea0003800000 */
[----:B------:R-:W-:Y:S01]  /*19800*/  BPT.TRAP 0x1 ;  /* 0x000000040000795c */ /* 0x000fe20000300000 */
.L_x_6364:
[----:B------:R-:W-:Y:S05]  /*19810*/  BSYNC B0 ;  /* 0x0000000000007941 */ /* 0x000fea0003800000 */
.L_x_6363:
        /* <DEDUP_REMOVED lines=9> */
.L_x_6342:
[----:B------:R-:W-:-:S13]  /*198b0*/  ISETP.GE.AND P0, PT, R0, UR42, PT ;  /* 0x0000002a00007c0c */ /* 0x000fda000bf06270 */
[----:B------:R-:W-:Y:S05]  /*198c0*/  @!P0 BRA `(.L_x_6366) ;  /* 0x0000007c00e08947 */ /* 0x000fea0003800000 */
.L_x_6399:
        /* <DEDUP_REMOVED lines=20> */
.L_x_6368:
[----:B------:R-:W-:Y:S05]  /*19a10*/  BSYNC B0 ;  /* 0x0000000000007941 */ /* 0x000fea0003800000 */
.L_x_6367:
        /* <DEDUP_REMOVED lines=9> */
.L_x_6370:
[----:B------:R-:W-:Y:S05]  /*19ab0*/  BSYNC B0 ;  /* 0x0000000000007941 */ /* 0x000fea0003800000 */
.L_x_6369:
[----:B------:R-:W-:Y:S04]  /*19ac0*/  BSSY B0, `(.L_x_6371) ;  /* 0x0000006000007945 */ /* 0x000fe80003800000 */
[----:B-1----:R-:W-:Y:S05]  /*19ad0*/  @P0 BRA `(.L_x_6372) ;  /* 0x0000000000100947 */ /* 0x002fea0003800000 */
[----:B-----5:R-:W-:Y:S01]  /*19ae0*/  IMAD R8, R8, 0x8, R3 ;  /* 0x0000000808087824 */ /* 0x020fe200078e0203 */
[----:B------:R-:W-:-:S04]  /*19af0*/  SHF.L.U32 R9, R9, 0x1f, RZ ;  /* 0x0000001f09097819 */ /* 0x000fc800000006ff */
[----:B------:R-:W1:Y:S02]  /*19b00*/  SYNCS.PHASECHK.TRANS64.TRYWAIT P0, [R8+URZ], R9 ;  /* 0x00000009080075a7 */ /* 0x000e64000800017f */
[----:B-1----:R-:W-:Y:S05]  /*19b10*/  @!P0 BRA `(.L_x_6373) ;  /* 0x0000015400e88947 */ /* 0x002fea0003800000 */
.L_x_6372:
[----:B------:R-:W-:Y:S05]  /*19b20*/  BSYNC B0 ;  /* 0x0000000000007941 */ /* 0x000fea0003800000 */
.L_x_6371:
        /* <DEDUP_REMOVED lines=57> */
.L_x_6375:
[----:B------:R-:W-:Y:S05]  /*19ec0*/  BSYNC B0 ;  /* 0x0000000000007941 */ /* 0x000fea0003800000 */
.L_x_6374:
        /* <DEDUP_REMOVED lines=8> */
.L_x_6377:
[----:B------:R-:W-:Y:S05]  /*19f50*/  BSYNC B0 ;  /* 0x0000000000007941 */ /* 0x000fea0003800000 */
.L_x_6376:
[----:B------:R-:W-:Y:S04]  /*19f60*/  BSSY B0, `(.L_x_6378) ;  /* 0x0000004000007945 */ /* 0x000fe80003800000 */
[----:B-1----:R-:W-:Y:S05]  /*19f70*/  @P0 BRA `(.L_x_6379) ;  /* 0x0000000000080947 */ /* 0x002fea0003800000 */
[----:B------:R-:W1:Y:S02]  /*19f80*/  SYNCS.PHASECHK.TRANS64.TRYWAIT P0, [R4+URZ], R5 ;  /* 0x00000005040075a7 */ /* 0x000e64000800017f */
[----:B-1----:R-:W-:Y:S05]  /*19f90*/  @!P0 BRA `(.L_x_6380) ;  /* 0x0000015000dc8947 */ /* 0x002fea0003800000 */
.L_x_6379:
[----:B------:R-:W-:Y:S05]  /*19fa0*/  BSYNC B0 ;  /* 0x0000000000007941 */ /* 0x000fea0003800000 */
.L_x_6378:
        /* <DEDUP_REMOVED lines=184> */
[----:B------:R-:W-:Y:S01]  /*1ab30*/  VIADD R58, R4, 0x800 ;  /* 0x00000800043a7836 */ /* 0x000fe20000000000 */
[----:B------:R-:W-:Y:S01]  /*1ab40*/  R2UR UR9, R21 ;  /* 0x00000000150972ca */ /* 0x000fe200000e0000 */
        /* <DEDUP_REMOVED lines=247> */
.L_x_6382:
[----:B------:R-:W-:Y:S05]  /*1bac0*/  BSYNC B0 ;  /* 0x0000000000007941 */ /* 0x000fea0003800000 */
.L_x_6381:
        /* <DEDUP_REMOVED lines=10> */
[----:B0-----:R-:W3:Y:S04]  /*1bb70*/  LDL.128 R8, [R1+0xe0] ;  /* 0x0000e00001087983 */ /* 0x001ee80000100c00 */
[----:B--2---:R-:W2:Y:S04]  /*1bb80*/  LD.E R57, desc[UR36][R4.64] ;  /* 0x0000002404397980 */ /* 0x004ea8000c101900 */
[----:B------:R-:W2:Y:S01]  /*1bb90*/  LDL.128 R4, [R1+0xd0] ;  /* 0x0000d00001047983 */ /* 0x000ea20000100c00 */
[----:B----4-:R-:W-:Y:S01]  /*1bba0*/  ISETP.NE.AND P0, PT, R12, 0x1, PT ;  /* 0x000000010c00780c */ /* 0x010fe20003f05270 */
[----:B------:R-:W-:Y:S01]  /*1bbb0*/  IMAD.SHL.U32 R69, R0, 0x40, RZ ;  /* 0x0000004000457824 */ /* 0x000fe200078e00ff */
[----:B---3--:R-:W-:Y:S01]  /*1bbc0*/  ISETP.GE.AND P1, PT, R9, 0x1, PT ;  /* 0x000000010900780c */ /* 0x008fe20003f26270 */
[----:B------:R-:W-:Y:S02]  /*1bbd0*/  BSSY B0, `(.L_x_6383) ;  /* 0x0000078000007945 */ /* 0x000fe40003800000 */
[----:B------:R-:W-:-:S02]  /*1bbe0*/  IMAD.IADD R68, R8, 0x1, -R69 ;  /* 0x0000000108447824 */ /* 0x000fc400078e0a45 */
[-C--:B--2---:R-:W-:Y:S01]  /*1bbf0*/  FMUL.FTZ R21, R28, R57.reuse ;  /* 0x000000391c157220 */ /* 0x084fe20000410000 */
[-C--:B------:R-:W-:Y:S01]  /*1bc00*/  FMUL.FTZ R28, R35, R57.reuse ;  /* 0x00000039231c7220 */ /* 0x080fe20000410000 */
[-C--:B------:R-:W-:Y:S01]  /*1bc10*/  FMUL.FTZ R35, R37, R57.reuse ;  /* 0x0000003925237220 */ /* 0x080fe20000410000 */
[----:B------:R-:W-:Y:S01]  /*1bc20*/  SHF.R.S32.HI R37, RZ, 0x1f, R58 ;  /* 0x0000001fff257819 */ /* 0x000fe2000001143a */
[-C--:B------:R-:W-:Y:S01]  /*1bc30*/  FMUL.FTZ R20, R25, R57.reuse ;  /* 0x0000003919147220 */ /* 0x080fe20000410000 */
[-C--:B------:R-:W-:Y:S02]  /*1bc40*/  FMUL.FTZ R25, R31, R57.reuse ;  /* 0x000000391f197220 */ /* 0x080fe40000410000 */
[----:B------:R-:W-:Y:S01]  /*1bc50*/  LEA.HI R31, R37, R58, RZ, 0x7 ;  /* 0x0000003a251f7211 */ /* 0x000fe200078f38ff */
[-C--:B------:R-:W-:Y:S01]  /*1bc60*/  FMUL.FTZ R62, R32, R57.reuse ;  /* 0x00000039203e7220 */ /* 0x080fe20000410000 */
[-C--:B------:R-:W-:Y:S02]  /*1bc70*/  FMUL.FTZ R32, R39, R57.reuse ;  /* 0x0000003927207220 */ /* 0x080fe40000410000 */
[----:B------:R-:W-:Y:S01]  /*1bc80*/  LOP3.LUT R39, R31, 0xffffff80, RZ, 0xc0, !PT ;  /* 0xffffff801f277812 */ /* 0x000fe200078ec0ff */
[-C--:B------:R-:W-:Y:S01]  /*1bc90*/  FMUL.FTZ R3, R26, R57.reuse ;  /* 0x000000391a037220 */ /* 0x080fe20000410000 */
[-C--:B------:R-:W-:Y:S01]  /*1bca0*/  FMUL.FTZ R44, R44, R57.reuse ;  /* 0x000000392c2c7220 */ /* 0x080fe20000410000 */
[----:B------:R-:W-:-:S02]  /*1bcb0*/  FMUL.FTZ R26, R34, R57 ;  /* 0x00000039221a7220 */ /* 0x000fc40000410000 */
[----:B------:R-:W-:Y:S02]  /*1bcc0*/  IMAD.IADD R39, R58, 0x1, -R39 ;  /* 0x000000013a277824 */ /* 0x000fe400078e0a27 */
[-C--:B------:R-:W-:Y:S01]  /*1bcd0*/  FMUL.FTZ R34, R36, R57.reuse ;  /* 0x0000003924227220 */ /* 0x080fe20000410000 */
[-C--:B------:R-:W-:Y:S01]  /*1bce0*/  FMUL.FTZ R36, R40, R57.reuse ;  /* 0x0000003928247220 */ /* 0x080fe20000410000 */
[----:B------:R0:W1:Y:S01]  /*1bcf0*/  MUFU.TANH R64, R44 ;  /* 0x0000002c00407308 */ /* 0x0000620000002400 */
[-C--:B------:R-:W-:Y:S01]  /*1bd00*/  FMUL.FTZ R45, R45, R57.reuse ;  /* 0x000000392d2d7220 */ /* 0x080fe20000410000 */
[----:B------:R-:W-:Y:S01]  /*1bd10*/  SHF.R.S32.HI R40, RZ, 0x1f, R39 ;  /* 0x0000001fff287819 */ /* 0x000fe20000011427 */
[-C--:B------:R-:W-:Y:S01]  /*1bd20*/  FMUL.FTZ R63, R33, R57.reuse ;  /* 0x00000039213f7220 */ /* 0x080fe20000410000 */
[-C--:B------:R-:W-:Y:S01]  /*1bd30*/  FMUL.FTZ R33, R38, R57.reuse ;  /* 0x0000003926217220 */ /* 0x080fe20000410000 */
[----:B------:R-:W-:Y:S01]  /*1bd40*/  FMUL.FTZ R38, R41, R57 ;  /* 0x0000003929267220 */ /* 0x000fe20000410000 */
[----:B------:R-:W-:-:S02]  /*1bd50*/  LEA.HI R41, R40, R39, RZ, 0x2 ;  /* 0x0000002728297211 */ /* 0x000fc400078f10ff */
[----:B0-----:R-:W-:Y:S01]  /*1bd60*/  LEA.HI R44, R37, R58, RZ, 0x2 ;  /* 0x0000003a252c7211 */ /* 0x001fe200078f10ff */
[----:B------:R0:W2:Y:S01]  /*1bd70*/  MUFU.TANH R66, R45 ;  /* 0x0000002d00427308 */ /* 0x0000a20000002400 */
[-C--:B------:R-:W-:Y:S01]  /*1bd80*/  FMUL.FTZ R14, R24, R57.reuse ;  /* 0x00000039180e7220 */ /* 0x080fe20000410000 */
[-C--:B------:R-:W-:Y:S01]  /*1bd90*/  FMUL.FTZ R24, R30, R57.reuse ;  /* 0x000000391e187220 */ /* 0x080fe20000410000 */
[----:B------:R-:W-:Y:S01]  /*1bda0*/  FMUL.FTZ R30, R42, R57 ;  /* 0x000000392a1e7220 */ /* 0x000fe20000410000 */
[--C-:B------:R-:W-:Y:S02]  /*1bdb0*/  SHF.R.S32.HI R37, RZ, 0x2, R41.reuse ;  /* 0x00000002ff257819 */ /* 0x100fe40000011429 */
[----:B------:R-:W-:Y:S02]  /*1bdc0*/  SHF.R.S32.HI R42, RZ, 0x1f, R41 ;  /* 0x0000001fff2a7819 */ /* 0x000fe40000011429 */
[----:B0-----:R-:W-:Y:S02]  /*1bdd0*/  LOP3.LUT R45, R44, 0xfffffffc, RZ, 0xc0, !PT ;  /* 0xfffffffc2c2d7812 */ /* 0x001fe400078ec0ff */
[----:B------:R-:W-:-:S03]  /*1bde0*/  LEA.HI R42, R42, R37, RZ, 0x3 ;  /* 0x000000252a2a7211 */ /* 0x000fc600078f18ff */
[----:B------:R-:W-:Y:S01]  /*1bdf0*/  IMAD.IADD R45, R58, 0x1, -R45 ;  /* 0x000000013a2d7824 */ /* 0x000fe200078e0a2d */
[----:B------:R-:W-:Y:S02]  /*1be00*/  LEA.HI R40, R40, R39, RZ, 0x5 ;  /* 0x0000002728287211 */ /* 0x000fe400078f28ff */
[----:B------:R-:W-:Y:S02]  /*1be10*/  LOP3.LUT R42, R42, 0xfffffff8, RZ, 0xc0, !PT ;  /* 0xfffffff82a2a7812 */ /* 0x000fe400078ec0ff */
[----:B------:R-:W-:Y:S02]  /*1be20*/  LEA.HI R44, R45, R45, RZ, 0x1 ;  /* 0x0000002d2d2c7211 */ /* 0x000fe400078f08ff */
[----:B------:R-:W-:Y:S02]  /*1be30*/  SHF.R.S32.HI R40, RZ, 0x5, R40 ;  /* 0x00000005ff287819 */ /* 0x000fe40000011428 */
[----:B------:R-:W-:Y:S01]  /*1be40*/  LOP3.LUT R44, R44, 0x1ffffffe, RZ, 0xc0, !PT ;  /* 0x1ffffffe2c2c7812 */ /* 0x000fe200078ec0ff */
[----:B------:R-:W-:-:S02]  /*1be50*/  IMAD.IADD R42, R37, 0x1, -R42 ;  /* 0x00000001252a7824 */ /* 0x000fc400078e0a2a */
[----:B------:R-:W-:Y:S02]  /*1be60*/  IMAD R59, R59, 0x4, R40 ;  /* 0x000000043b3b7824 */ /* 0x000fe400078e0228 */
[----:B------:R-:W-:Y:S02]  /*1be70*/  IMAD.IADD R44, R45, 0x1, -R44 ;  /* 0x000000012d2c7824 */ /* 0x000fe400078e0a2c */
[----:B------:R-:W-:-:S04]  /*1be80*/  IMAD.U32 R45, R59, 0x10, R42 ;  /* 0x000000103b2d7824 */ /* 0x000fc800078e002a */
[----:B------:R-:W-:-:S04]  /*1be90*/  IMAD R44, R44, 0x8, R45 ;  /* 0x000000082c2c7824 */ /* 0x000fc800078e022d */
[----:B------:R-:W-:Y:S01]  /*1bea0*/  @P0 IMAD.HI.U32 R13, R44, R13, RZ ;  /* 0x0000000d2c0d0227 */ /* 0x000fe200078e00ff */
[----:B------:R-:W-:-:S04]  /*1beb0*/  LOP3.LUT R40, R41, 0x7ffffffc, RZ, 0xc0, !PT ;  /* 0x7ffffffc29287812 */ /* 0x000fc800078ec0ff */
[----:B------:R-:W-:Y:S01]  /*1bec0*/  @P0 SHF.R.U32.HI R44, RZ, R60, R13 ;  /* 0x0000003cff2c0219 */ /* 0x000fe2000001160d */
[----:B------:R-:W-:-:S04]  /*1bed0*/  IMAD.IADD R40, R39, 0x1, -R40 ;  /* 0x0000000127287824 */ /* 0x000fc800078e0a28 */
[----:B------:R-:W0:Y:S01]  /*1bee0*/  SHFL.IDX PT, R41, R44, RZ, 0x1c1f ;  /* 0x001c1fff2c297589 */ /* 0x000e2200000e0000 */
[-C--:B------:R-:W-:Y:S01]  /*1bef0*/  FMUL.FTZ R15, R27, R57.reuse ;  /* 0x000000391b0f7220 */ /* 0x080fe20000410000 */
        /* <DEDUP_REMOVED lines=44> */
[----:B------:R-:W1:Y:S08]  /*1c1c0*/  MUFU.TANH R13, R13 ;  /* 0x0000000d000d7308 */ /* 0x000e700000002400 */
[----:B------:R-:W1:Y:S01]  /*1c1d0*/  MUFU.TANH R54, R54 ;  /* 0x0000003600367308 */ /* 0x000e620000002400 */
[----:B------:R-:W-:-:S02]  /*1c1e0*/  IMAD.IADD R58, R42, 0x1, R7 ;  /* 0x000000012a3a7824 */ /* 0x000fc400078e0207 */
[----:B------:R-:W-:Y:S02]  /*1c1f0*/  IMAD.IADD R60, R42, 0x1, R39 ;  /* 0x000000012a3c7824 */ /* 0x000fe400078e0227 */
[--C-:B0-----:R-:W-:Y:S02]  /*1c200*/  IMAD.IADD R6, R58, 0x1, R41.reuse ;  /* 0x000000013a067824 */ /* 0x101fe400078e0229 */
        /* <DEDUP_REMOVED lines=12> */
.L_x_6386:
[----:B------:R-:W-:-:S13]  /*1c2d0*/  ISETP.NE.AND P0, PT, R9, 0x1, PT ;  /* 0x000000010900780c */ /* 0x000fda0003f05270 */
[----:B------:R-:W-:-:S05]  /*1c2e0*/  @P0 IMAD.HI.U32 R42, R8, R10, RZ ;  /* 0x0000000a082a0227 */ /* 0x000fca00078e00ff */
[----:B------:R-:W-:-:S07]  /*1c2f0*/  @P0 SHF.R.U32.HI R8, RZ, R11, R42 ;  /* 0x0000000bff080219 */ /* 0x000fce000001162a */
.L_x_6387:
[----:B------:R-:W-:Y:S05]  /*1c300*/  BSYNC B1 ;  /* 0x0000000000017941 */ /* 0x000fea0003800000 */
.L_x_6385:
[----:B------:R-:W-:-:S04]  /*1c310*/  IMAD R39, R8, R9, -R69 ;  /* 0x0000000908277224 */ /* 0x000fc800078e0a45 */
[----:B------:R-:W-:-:S05]  /*1c320*/  IMAD R8, R40, -0x2, R39 ;  /* 0xfffffffe28087824 */ /* 0x000fca00078e0227 */
[----:B------:R-:W-:Y:S02]  /*1c330*/  VIMNMX R7, R7, R8, !PT ;  /* 0x0000000807077248 */ /* 0x000fe40007fe0100 */
[----:B------:R-:W-:-:S07]  /*1c340*/  VIADDMNMX R6, R8, R9, R6, PT ;  /* 0x0000000908067246 */ /* 0x000fce0003800106 */
.L_x_6384:
[----:B------:R-:W-:Y:S05]  /*1c350*/  BSYNC B0 ;  /* 0x0000000000007941 */ /* 0x000fea0003800000 */
.L_x_6383:
[C---:B------:R-:W-:Y:S01]  /*1c360*/  ISETP.GE.AND P1, PT, R68.reuse, 0x9, PT ;  /* 0x000000094400780c */ /* 0x040fe20003f26270 */
[----:B------:R-:W-:Y:S01]  /*1c370*/  BSSY B0, `(.L_x_6388) ;  /* 0x0000061000007945 */ /* 0x000fe20003800000 */
[----:B------:R-:W-:Y:S02]  /*1c380*/  ISETP.GE.AND P0, PT, R68, 0x2, PT ;  /* 0x000000024400780c */ /* 0x000fe40003f06270 */
[C---:B------:R-:W-:Y:S02]  /*1c390*/  ISETP.GT.AND P2, PT, R7.reuse, 0x8, !P1 ;  /* 0x000000080700780c */ /* 0x040fe40004f44270 */
[----:B------:R-:W-:Y:S02]  /*1c3a0*/  ISETP.GT.AND P3, PT, R7, 0x1, !P0 ;  /* 0x000000010700780c */ /* 0x000fe40004764270 */
[----:B------:R-:W-:Y:S02]  /*1c3b0*/  ISETP.LT.OR P2, PT, R6, 0x9, P2 ;  /* 0x000000090600780c */ /* 0x000fe40001741670 */
[----:B------:R-:W-:-:S02]  /*1c3c0*/  ISETP.GE.AND P4, PT, R68, 0x11, PT ;  /* 0x000000114400780c */ /* 0x000fc40003f86270 */
[----:B------:R-:W-:Y:S02]  /*1c3d0*/  FSEL R61, R21, -INF , !P2 ;  /* 0xff800000153d7808 */ /* 0x000fe40005000000 */
[----:B------:R-:W-:Y:S01]  /*1c3e0*/  ISETP.LT.OR P3, PT, R6, 0x2, P3 ;  /* 0x000000020600780c */ /* 0x000fe20001f61670 */
[----:B------:R-:W0:Y:S01]  /*1c3f0*/  SHFL.IDX PT, R21, R44, 0x1, 0x1c1f ;  /* 0x003c1f002c157f89 */ /* 0x000e2200000e0000 */
        /* <DEDUP_REMOVED lines=38> */
[----:B-1----:R-:W-:Y:S02]  /*1c660*/  FSEL R45, R64, -INF , !P2 ;  /* 0xff800000402d7808 */ /* 0x002fe40005000000 */
        /* <DEDUP_REMOVED lines=41> */
.L_x_6391:
[----:B------:R-:W-:-:S13]  /*1c900*/  ISETP.NE.AND P6, PT, R9, 0x1, PT ;  /* 0x000000010900780c */ /* 0x000fda0003fc5270 */
[----:B------:R-:W-:-:S05]  /*1c910*/  @P6 IMAD.HI.U32 R10, R4, R10, RZ ;  /* 0x0000000a040a6227 */ /* 0x000fca00078e00ff */
[----:B------:R-:W-:-:S07]  /*1c920*/  @P6 SHF.R.U32.HI R4, RZ, R11, R10 ;  /* 0x0000000bff046219 */ /* 0x000fce000001160a */
.L_x_6392:
[----:B------:R-:W-:Y:S05]  /*1c930*/  BSYNC B1 ;  /* 0x0000000000017941 */ /* 0x000fea0003800000 */
.L_x_6390:
[----:B------:R-:W-:-:S04]  /*1c940*/  IMAD R5, R4, R9, -R69 ;  /* 0x0000000904057224 */ /* 0x000fc800078e0a45 */
[----:B------:R-:W-:-:S05]  /*1c950*/  IMAD R40, R40, -0x2, R5 ;  /* 0xfffffffe28287824 */ /* 0x000fca00078e0205 */
[----:B------:R-:W-:Y:S02]  /*1c960*/  VIADDMNMX R6, R40, R9, R6, PT ;  /* 0x0000000928067246 */ /* 0x000fe40003800106 */
[----:B------:R-:W-:-:S07]  /*1c970*/  VIMNMX R7, R7, R40, !PT ;  /* 0x0000002807077248 */ /* 0x000fce0007fe0100 */
.L_x_6389:
[----:B------:R-:W-:Y:S05]  /*1c980*/  BSYNC B0 ;  /* 0x0000000000007941 */ /* 0x000fea0003800000 */
.L_x_6388:
[----:B------:R-:W2:Y:S01]  /*1c990*/  LDL.64 R10, [R1+0x1e0] ;  /* 0x0001e000010a7983 */ /* 0x000ea20000100a00 */
        /* <DEDUP_REMOVED lines=35> */
[----:B------:R-:W-:Y:S01]  /*1cbd0*/  FSEL R30, R30, -INF , !P0 ;  /* 0xff8000001e1e7808 */ /* 0x000fe20004000000 */
[----:B------:R-:W3:Y:S01]  /*1cbe0*/  LDL R14, [R1+0x200] ;  /* 0x00020000010e7983 */ /* 0x000ee20000100800 */
        /* <DEDUP_REMOVED lines=9> */
[C---:B------:R-:W-:Y:S02]  /*1cc80*/  ISETP.LT.OR P2, PT, R6.reuse, 0x2a, P2 ;  /* 0x0000002a0600780c */ /* 0x040fe40001741670 */
[----:B------:R-:W-:Y:S02]  /*1cc90*/  FSEL R50, R31, -INF , !P1 ;  /* 0xff8000001f327808 */ /* 0x000fe40004800000 */
[----:B------:R-:W-:-:S02]  /*1cca0*/  ISETP.LT.OR P3, PT, R6, 0x31, P3 ;  /* 0x000000310600780c */ /* 0x000fc40001f61670 */
[----:B------:R-:W-:Y:S02]  /*1ccb0*/  FSEL R43, R43, -INF , !P2 ;  /* 0xff8000002b2b7808 */ /* 0x000fe40005000000 */
[----:B------:R-:W-:Y:S02]  /*1ccc0*/  ISETP.GT.AND P5, PT, R7, 0x38, !P5 ;  /* 0x000000380700780c */ /* 0x000fe40006fa4270 */
[C---:B------:R-:W-:Y:S02]  /*1ccd0*/  ISETP.LT.OR P4, PT, R6.reuse, 0x32, P4 ;  /* 0x000000320600780c */ /* 0x040fe40002781670 */
[----:B------:R-:W-:Y:S02]  /*1cce0*/  FSEL R37, R37, -INF , !P3 ;  /* 0xff80000025257808 */ /* 0x000fe40005800000 */
[----:B------:R-:W-:Y:S02]  /*1ccf0*/  ISETP.GT.AND P6, PT, R7, 0x39, !P6 ;  /* 0x000000390700780c */ /* 0x000fe400077c4270 */
[----:B------:R-:W-:-:S02]  /*1cd00*/  ISETP.LT.OR P5, PT, R6, 0x39, P5 ;  /* 0x000000390600780c */ /* 0x000fc40002fa1670 */
[----:B------:R-:W-:Y:S02]  /*1cd10*/  FSEL R31, R12, -INF , !P4 ;  /* 0xff8000000c1f7808 */ /* 0x000fe40006000000 */
[----:B------:R-:W-:Y:S02]  /*1cd20*/  ISETP.LT.OR P6, PT, R6, 0x3a, P6 ;  /* 0x0000003a0600780c */ /* 0x000fe400037c1670 */
[----:B------:R-:W-:Y:S01]  /*1cd30*/  FSEL R29, R13, -INF , !P5 ;  /* 0xff8000000d1d7808 */ /* 0x000fe20006800000 */
[----:B------:R-:W4:Y:S01]  /*1cd40*/  LDL.64 R6, [R1+0x1f0] ;  /* 0x0001f00001067983 */ /* 0x000f220000100a00 */
[----:B------:R-:W-:Y:S02]  /*1cd50*/  FSEL R28, R54, -INF , !P6 ;  /* 0xff800000361c7808 */ /* 0x000fe40007000000 */
[----:B--2---:R-:W-:-:S04]  /*1cd60*/  FMNMX.FTZ R3, R67, R10, !PT ;  /* 0x0000000a43037209 */ /* 0x004fc80007810000 */
        /* <DEDUP_REMOVED lines=33> */
[----:B------:R-:W2:Y:S01]  /*1cf80*/  LDL R20, [R1+0x1e4] ;  /* 0x0001e40001147983 */ /* 0x000ea20000100800 */
[----:B0-----:R-:W-:-:S05]  /*1cf90*/  FMNMX.FTZ R3, R8, R3, !PT ;  /* 0x0000000308037209 */ /* 0x001fca0007810000 */
[----:B------:R-:W0:Y:S02]  /*1cfa0*/  SHFL.BFLY PT, R4, R3, 0x1, 0x1f ;  /* 0x0c201f0003047f89 */ /* 0x000e2400000e0000 */
[----:B0-----:R-:W-:Y:S02]  /*1cfb0*/  FMNMX.FTZ R12, R3, R4, !PT ;  /* 0x00000004030c7209 */ /* 0x001fe40007810000 */
[----:B------:R-:W5:Y:S04]  /*1cfc0*/  LDL.64 R4, [R1+0xb8] ;  /* 0x0000b80001047983 */ /* 0x000f680000100a00 */
[----:B------:R-:W-:Y:S04]  /*1cfd0*/  STL [R1+0x1e0], R12 ;  /* 0x0001e00c01007387 */ /* 0x000fe80000100800 */
[----:B------:R-:W3:Y:S04]  /*1cfe0*/  LDL R15, [R1+0x1e0] ;  /* 0x0001e000010f7983 */ /* 0x000ee80000100800 */
[----:B--2---:R-:W0:Y:S02]  /*1cff0*/  SHFL.BFLY PT, R13, R20, 0x2, 0x1f ;  /* 0x0c401f00140d7f89 */ /* 0x004e2400000e0000 */
[----:B0-----:R-:W-:-:S05]  /*1d000*/  FMNMX.FTZ R13, R13, R20, !PT ;  /* 0x000000140d0d7209 */ /* 0x001fca0007810000 */
[----:B------:R-:W0:Y:S01]  /*1d010*/  SHFL.BFLY PT, R8, R13, 0x1, 0x1f ;  /* 0x0c201f000d087f89 */ /* 0x000e2200000e0000 */
[----:B---3--:R-:W-:Y:S02]  /*1d020*/  FSETP.NEU.FTZ.AND P0, PT, R15, -INF , PT ;  /* 0xff8000000f00780b */ /* 0x008fe40003f1d000 */
[----:B0-----:R-:W-:Y:S02]  /*1d030*/  FMNMX.FTZ R8, R13, R8, !PT ;  /* 0x000000080d087209 */ /* 0x001fe40007810000 */
[----:B------:R-:W-:Y:S02]  /*1d040*/  FSEL R3, R15, RZ, P0 ;  /* 0x000000ff0f037208 */ /* 0x000fe40000000000 */
[----:B------:R-:W-:-:S03]  /*1d050*/  FSETP.NEU.FTZ.AND P0, PT, R8, -INF , PT ;  /* 0xff8000000800780b */ /* 0x000fc60003f1d000 */
[----:B------:R-:W-:Y:S01]  /*1d060*/  FADD.FTZ R3, R10, -R3 ;  /* 0x800000030a037221 */ /* 0x000fe20000010000 */
[----:B------:R-:W-:-:S05]  /*1d070*/  FSEL R10, R8, RZ, P0 ;  /* 0x000000ff080a7208 */ /* 0x000fca0000000000 */
        /* <DEDUP_REMOVED lines=9> */
[----:B-----5:R-:W2:Y:S01]  /*1d110*/  LD.E R9, desc[UR36][R4.64+0x4] ;  /* 0x0000042404097980 */ /* 0x020ea2000c101900 */
        /* <DEDUP_REMOVED lines=12> */
.L_x_6394:
[----:B------:R-:W-:Y:S05]  /*1d1e0*/  BSYNC B0 ;  /* 0x0000000000007941 */ /* 0x000fea0003800000 */
.L_x_6393:
        /* <DEDUP_REMOVED lines=9> */
.L_x_6396:
[----:B------:R-:W-:Y:S05]  /*1d280*/  BSYNC B0 ;  /* 0x0000000000007941 */ /* 0x000fea0003800000 */
.L_x_6395:
[----:B------:R-:W2:Y:S04]  /*1d290*/  LDL R63, [R1+0x200] ;  /* 0x00020000013f7983 */ /* 0x000ea80000100800 */
[----:B------:R-:W2:Y:S04]  /*1d2a0*/  LDL.64 R10, [R1+0x1e0] ;  /* 0x0001e000010a7983 */ /* 0x000ea80000100a00 */
[----:B------:R-:W3:Y:S04]  /*1d2b0*/  LDL.64 R8, [R1+0x1f0] ;  /* 0x0001f00001087983 */ /* 0x000ee80000100a00 */
[----:B------:R-:W4:Y:S04]  /*1d2c0*/  LDL.64 R24, [R1+0x400] ;  /* 0x0004000001187983 */ /* 0x000f280000100a00 */
[----:B------:R-:W3:Y:S04]  /*1d2d0*/  LDL.64 R26, [R1+0x408] ;  /* 0x00040800011a7983 */ /* 0x000ee80000100a00 */
        /* <DEDUP_REMOVED lines=12> */
[----:B0-----:R-:W3:Y:S04]  /*1d3a0*/  LDL.64 R6, [R1+0x238] ;  /* 0x0002380001067983 */ /* 0x001ee80000100a00 */
        /* <DEDUP_REMOVED lines=13> */
[----:B------:R-:W3:Y:S01]  /*1d480*/  LDL R144, [R1+0x1c8] ;  /* 0x0001c80001907983 */ /* 0x000ee20000100800 */
[C---:B--2---:R-:W-:Y:S01]  /*1d490*/  FMUL.FTZ R3, R10.reuse, R63 ;  /* 0x0000003f0a037220 */ /* 0x044fe20000410000 */
[----:B------:R-:W-:-:S04]  /*1d4a0*/  FSETP.NEU.FTZ.AND P0, PT, R10, -INF , PT ;  /* 0xff8000000a00780b */ /* 0x000fc80003f1d000 */
[----:B------:R-:W-:Y:S01]  /*1d4b0*/  FSEL R10, R3, RZ, P0 ;  /* 0x000000ff030a7208 */ /* 0x000fe20000000000 */
[C---:B------:R-:W-:Y:S01]  /*1d4c0*/  FMUL.FTZ R3, R11.reuse, R63 ;  /* 0x0000003f0b037220 */ /* 0x040fe20000410000 */
        /* <DEDUP_REMOVED lines=26> */
[-C--:B------:R-:W-:Y:S01]  /*1d670*/  FFMA.FTZ R193, R35, R63.reuse, -R10 ;  /* 0x0000003f23c17223 */ /* 0x080fe2000001080a */
        /* <DEDUP_REMOVED lines=8> */
[----:B------:R-:W-:Y:S01]  /*1d700*/  FFMA.FTZ R171, R29, R63, -R11 ;  /* 0x0000003f1dab7223 */ /* 0x000fe2000001080b */
[C---:B----4-:R-:W-:Y:S01]  /*1d710*/  FMUL.FTZ R25, R131.reuse, R25 ;  /* 0x0000001983197220 */ /* 0x050fe20000410000 */
[C---:B------:R-:W-:Y:S01]  /*1d720*/  FMUL.FTZ R24, R131.reuse, R24 ;  /* 0x0000001883187220 */ /* 0x040fe20000410000 */
[C---:B---3--:R-:W-:Y:S01]  /*1d730*/  FMUL.FTZ R27, R130.reuse, R27 ;  /* 0x0000001b821b7220 */ /* 0x048fe20000410000 */
[----:B------:R-:W-:Y:S01]  /*1d740*/  FMUL.FTZ R26, R130, R26 ;  /* 0x0000001a821a7220 */ /* 0x000fe20000410000 */
        /* <DEDUP_REMOVED lines=19> */
[C---:B------:R-:W-:Y:S01]  /*1d880*/  FMUL.FTZ R103, R131.reuse, R103 ;  /* 0x0000006783677220 */ /* 0x040fe20000410000 */
[C---:B------:R-:W-:Y:S01]  /*1d890*/  FMUL.FTZ R102, R131.reuse, R102 ;  /* 0x0000006683667220 */ /* 0x040fe20000410000 */
[C---:B------:R-:W-:Y:S01]  /*1d8a0*/  FMUL.FTZ R109, R131.reuse, R101 ;  /* 0x00000065836d7220 */ /* 0x040fe20000410000 */
[----:B------:R-:W-:Y:S01]  /*1d8b0*/  FMUL.FTZ R108, R131, R100 ;  /* 0x00000064836c7220 */ /* 0x000fe20000410000 */
[----:B------:R-:W-:Y:S01]  /*1d8c0*/  FMUL.FTZ R111, R130, R111 ;  /* 0x0000006f826f7220 */ /* 0x000fe20000410000 */
[----:B------:R-:W0:Y:S01]  /*1d8d0*/  MUFU.EX2 R162, R162 ;  /* 0x000000a200a27308 */ /* 0x000e220000000800 */
[----:B-1----:R-:W-:Y:S01]  /*1d8e0*/  FADD.FTZ R10, R161, R10 ;  /* 0x0000000aa10a7221 */ /* 0x002fe20000010000 */
[----:B--2---:R-:W-:Y:S01]  /*1d8f0*/  FADD.FTZ R8, R120, R3 ;  /* 0x0000000378087221 */ /* 0x004fe20000010000 */
[C---:B------:R-:W-:Y:S01]  /*1d900*/  FMUL.FTZ R110, R130.reuse, R110 ;  /* 0x0000006e826e7220 */ /* 0x040fe20000410000 */
[C---:B------:R-:W-:Y:S01]  /*1d910*/  FMUL.FTZ R113, R130.reuse, R105 ;  /* 0x0000006982717220 */ /* 0x040fe20000410000 */
[C---:B------:R-:W-:Y:S01]  /*1d920*/  FMUL.FTZ R112, R130.reuse, R104 ;  /* 0x0000006882707220 */ /* 0x040fe20000410000 */
[C---:B------:R-:W-:Y:S01]  /*1d930*/  FMUL.FTZ R7, R130.reuse, R7 ;  /* 0x0000000782077220 */ /* 0x040fe20000410000 */
[----:B------:R-:W-:Y:S01]  /*1d940*/  FMUL.FTZ R6, R130, R6 ;  /* 0x0000000682067220 */ /* 0x000fe20000410000 */
        /* <DEDUP_REMOVED lines=9> */
[----:B------:R-:W4:Y:S04]  /*1d9e0*/  LDL.64 R58, [R1+0x3c0] ;  /* 0x0003c000013a7983 */ /* 0x000f280000100a00 */
[----:B------:R-:W4:Y:S01]  /*1d9f0*/  LDL.64 R56, [R1+0x3d0] ;  /* 0x0003d00001387983 */ /* 0x000f220000100a00 */
[----:B------:R-:W1:Y:S01]  /*1da00*/  MUFU.EX2 R164, R164 ;  /* 0x000000a400a47308 */ /* 0x000e620000000800 */
[----:B0-----:R-:W-:Y:S01]  /*1da10*/  FADD.FTZ R8, R128, R9 ;  /* 0x0000000980087221 */ /* 0x001fe20000010000 */
[----:B------:R-:W-:Y:S01]  /*1da20*/  FADD.FTZ R3, R162, R3 ;  /* 0x00000003a2037221 */ /* 0x000fe20000010000 */
[----:B------:R-:W4:Y:S04]  /*1da30*/  LDL.64 R44, [R1+0x3e0] ;  /* 0x0003e000012c7983 */ /* 0x000f280000100a00 */
[----:B------:R-:W4:Y:S01]  /*1da40*/  LDL.64 R48, [R1+0x258] ;  /* 0x0002580001307983 */ /* 0x000f220000100a00 */
[----:B------:R-:W0:Y:S08]  /*1da50*/  MUFU.EX2 R167, R167 ;  /* 0x000000a700a77308 */ /* 0x000e300000000800 */
[----:B------:R-:W0:Y:S01]  /*1da60*/  MUFU.EX2 R166, R166 ;  /* 0x000000a600a67308 */ /* 0x000e220000000800 */
[----:B-1----:R-:W-:Y:S01]  /*1da70*/  FADD.FTZ R8, R165, R8 ;  /* 0x00000008a5087221 */ /* 0x002fe20000010000 */
[----:B------:R-:W-:Y:S01]  /*1da80*/  FADD.FTZ R3, R118, R3 ;  /* 0x0000000376037221 */ /* 0x000fe20000010000 */
[----:B------:R-:W4:Y:S04]  /*1da90*/  LDL.64 R52, [R1+0x3f0] ;  /* 0x0003f00001347983 */ /* 0x000f280000100a00 */
[----:B------:R-:W4:Y:S01]  /*1daa0*/  LDL.64 R46, [R1+0x268] ;  /* 0x00026800012e7983 */ /* 0x000f220000100a00 */
[----:B------:R-:W1:Y:S08]  /*1dab0*/  MUFU.EX2 R125, R125 ;  /* 0x0000007d007d7308 */ /* 0x000e700000000800 */
[----:B------:R-:W1:Y:S01]  /*1dac0*/  MUFU.EX2 R126, R126 ;  /* 0x0000007e007e7308 */ /* 0x000e620000000800 */
[----:B------:R-:W-:Y:S01]  /*1dad0*/  FADD.FTZ R8, R127, R8 ;  /* 0x000000087f087221 */ /* 0x000fe20000010000 */
[----:B------:R-:W-:Y:S01]  /*1dae0*/  FADD.FTZ R3, R164, R3 ;  /* 0x00000003a4037221 */ /* 0x000fe20000010000 */
[----:B------:R-:W4:Y:S04]  /*1daf0*/  LDL.64 R50, [R1+0x248] ;  /* 0x0002480001327983 */ /* 0x000f280000100a00 */
[----:B------:R-:W4:Y:S01]  /*1db00*/  LDL.64 R34, [R1+0x278] ;  /* 0x0002780001227983 */ /* 0x000f220000100a00 */
[----:B------:R-:W1:Y:S08]  /*1db10*/  MUFU.EX2 R173, R173 ;  /* 0x000000ad00ad7308 */ /* 0x000e700000000800 */
        /* <DEDUP_REMOVED lines=9> */
[----:B------:R-:W4:Y:S05]  /*1dbb0*/  LDL.64 R32, [R1+0x2d8] ;  /* 0x0002d80001207983 */ /* 0x000f2a0000100a00 */
[----:B------:R-:W1:Y:S01]  /*1dbc0*/  MUFU.EX2 R121, R121 ;  /* 0x0000007900797308 */ /* 0x000e620000000800 */
[----:B------:R-:W-:-:S07]  /*1dbd0*/  FFMA.FTZ R9, R31, R63, -R11 ;  /* 0x0000003f1f097223 */ /* 0x000fce000001080b */
        /* <DEDUP_REMOVED lines=14> */
[----:B------:R-:W4:Y:S04]  /*1dcc0*/  LDL.64 R62, [R1+0x3a0] ;  /* 0x0003a000013e7983 */ /* 0x000f280000100a00 */
[----:B------:R-:W4:Y:S01]  /*1dcd0*/  LDL.64 R30, [R1+0x2e8] ;  /* 0x0002e800011e7983 */ /* 0x000f220000100a00 */
[----:B------:R-:W-:Y:S03]  /*1dce0*/  MUFU.EX2 R168, R168 ;  /* 0x000000a800a87308 */ /* 0x000fe60000000800 */
[----:B------:R-:W4:Y:S04]  /*1dcf0*/  LDL.64 R92, [R1+0x348] ;  /* 0x00034800015c7983 */ /* 0x000f280000100a00 */
[----:B------:R-:W4:Y:S01]  /*1dd00*/  LDL.64 R100, [R1+0x388] ;  /* 0x0003880001647983 */ /* 0x000f220000100a00 */
[----:B------:R-:W1:Y:S01]  /*1dd10*/  MUFU.EX2 R9, R9 ;  /* 0x0000000900097308 */ /* 0x000e620000000800 */
[----:B------:R-:W-:Y:S01]  /*1dd20*/  FADD.FTZ R28, R175, R10 ;  /* 0x0000000aaf1c7221 */ /* 0x000fe20000010000 */
[----:B------:R-:W-:Y:S01]  /*1dd30*/  FADD.FTZ R10, R174, R3 ;  /* 0x00000003ae0a7221 */ /* 0x000fe20000010000 */
[----:B------:R-:W4:Y:S05]  /*1dd40*/  LDL.64 R104, [R1+0x3c8] ;  /* 0x0003c80001687983 */ /* 0x000f2a0000100a00 */
[----:B------:R-:W-:Y:S08]  /*1dd50*/  MUFU.EX2 R170, R170 ;  /* 0x000000aa00aa7308 */ /* 0x000ff00000000800 */
[----:B------:R-:W1:Y:S01]  /*1dd60*/  MUFU.EX2 R171, R171 ;  /* 0x000000ab00ab7308 */ /* 0x000e620000000800 */
[----:B0-----:R-:W-:Y:S01]  /*1dd70*/  FADD.FTZ R28, R169, R28 ;  /* 0x0000001ca91c7221 */ /* 0x001fe20000010000 */
[----:B------:R-:W-:-:S06]  /*1dd80*/  FADD.FTZ R3, R195, R10 ;  /* 0x0000000ac3037221 */ /* 0x000fcc0000010000 */
[----:B------:R-:W0:Y:S08]  /*1dd90*/  MUFU.EX2 R193, R193 ;  /* 0x000000c100c17308 */ /* 0x000e300000000800 */
[----:B------:R-:W0:Y:S01]  /*1dda0*/  MUFU.EX2 R8, R8 ;  /* 0x0000000800087308 */ /* 0x000e220000000800 */
[----:B-1----:R-:W-:Y:S01]  /*1ddb0*/  FADD.FTZ R28, R9, R28 ;  /* 0x0000001c091c7221 */ /* 0x002fe20000010000 */
[----:B------:R-:W-:-:S03]  /*1ddc0*/  FADD.FTZ R3, R168, R3 ;  /* 0x00000003a8037221 */ /* 0x000fc60000010000 */
[----:B------:R-:W-:Y:S01]  /*1ddd0*/  FADD.FTZ R11, R171, R28 ;  /* 0x0000001cab0b7221 */ /* 0x000fe20000010000 */
[----:B------:R-:W-:Y:S01]  /*1dde0*/  FADD.FTZ R10, R170, R3 ;  /* 0x00000003aa0a7221 */ /* 0x000fe20000010000 */
[----:B------:R-:W4:Y:S03]  /*1ddf0*/  LDL.64 R28, [R1+0x2f8] ;  /* 0x0002f800011c7983 */ /* 0x000f260000100a00 */
[----:B0-----:R-:W-:Y:S01]  /*1de00*/  FADD.FTZ R10, R193, R10 ;  /* 0x0000000ac10a7221 */ /* 0x001fe20000010000 */
[----:B------:R-:W-:-:S05]  /*1de10*/  FADD.FTZ R11, R8, R11 ;  /* 0x0000000b080b7221 */ /* 0x000fca0000010000 */
[----:B------:R0:W-:Y:S01]  /*1de20*/  STL.64 [R1+0x1f0], R10 ;  /* 0x0001f00a01007387 */ /* 0x0001e20000100a00 */
[----:B------:R-:W-:Y:S06]  /*1de30*/  BAR.SYNC.DEFER_BLOCKING 0xf, 0x100 ;  /* 0x03c4000000007b1d */ /* 0x000fec0000010000 */
[----:B0-----:R-:W4:Y:S04]  /*1de40*/  LDL.64 R10, [R1+0x350] ;  /* 0x00035000010a7983 */ /* 0x001f280000100a00 */
[----:B------:R-:W4:Y:S04]  /*1de50*/  LD.E.64 R88, desc[UR36][R4.64+0x8] ;  /* 0x0000082404587980 */ /* 0x000f28000c101b00 */
[----:B------:R-:W4:Y:S04]  /*1de60*/  LD.E.64 R4, desc[UR36][R4.64] ;  /* 0x0000002404047980 */ /* 0x000f28000c101b00 */
        /* <DEDUP_REMOVED lines=13> */
[----:B0-----:R-:W4:Y:S04]  /*1df40*/  LDL.64 R24, [R1+0x2c8] ;  /* 0x0002c80001187983 */ /* 0x001f280000100a00 */
[----:B-1----:R-:W4:Y:S04]  /*1df50*/  LDL.64 R26, [R1+0x308] ;  /* 0x00030800011a7983 */ /* 0x002f280000100a00 */
[----:B------:R-:W4:Y:S04]  /*1df60*/  LDL.64 R12, [R1+0x318] ;  /* 0x00031800010c7983 */ /* 0x000f280000100a00 */
[----:B------:R-:W4:Y:S04]  /*1df70*/  LDL.64 R20, [R1+0x328] ;  /* 0x0003280001147983 */ /* 0x000f280000100a00 */
[----:B------:R-:W4:Y:S04]  /*1df80*/  LDL.64 R14, [R1+0x338] ;  /* 0x00033800010e7983 */ /* 0x000f280000100a00 */
[----:B------:R-:W4:Y:S04]  /*1df90*/  LDL.64 R94, [R1+0x358] ;  /* 0x00035800015e7983 */ /* 0x000f280000100a00 */
[----:B------:R-:W4:Y:S04]  /*1dfa0*/  LDL.64 R96, [R1+0x368] ;  /* 0x0003680001607983 */ /* 0x000f280000100a00 */
[----:B------:R-:W4:Y:S04]  /*1dfb0*/  LDL.64 R98, [R1+0x378] ;  /* 0x0003780001627983 */ /* 0x000f280000100a00 */
[----:B--2---:R-:W2:Y:S04]  /*1dfc0*/  LDL.64 R102, [R1+0x398] ;  /* 0x0003980001667983 */ /* 0x004ea80000100a00 */
[----:B------:R-:W2:Y:S04]  /*1dfd0*/  LDL.64 R106, [R1+0x3a8] ;  /* 0x0003a800016a7983 */ /* 0x000ea80000100a00 */
[----:B------:R-:W2:Y:S04]  /*1dfe0*/  LDL.64 R108, [R1+0x3b8] ;  /* 0x0003b800016c7983 */ /* 0x000ea80000100a00 */
[----:B------:R-:W2:Y:S04]  /*1dff0*/  LDL.64 R110, [R1+0x3d8] ;  /* 0x0003d800016e7983 */ /* 0x000ea80000100a00 */
[----:B---3--:R-:W3:Y:S04]  /*1e000*/  LDL.64 R112, [R1+0x3e8] ;  /* 0x0003e80001707983 */ /* 0x008ee80000100a00 */
        /* <DEDUP_REMOVED lines=98> */
[----:B------:R1:W-:Y:S04]  /*1e630*/  STL.64 [R1+0x350], R10 ;  /* 0x0003500a01007387 */ /* 0x0003e80000100a00 */
        /* <DEDUP_REMOVED lines=208> */
[----:B---3--:R-:W-:Y:S01]  /*1f340*/  STL [R1+0x250], R14 ;  /* 0x0002500e01007387 */ /* 0x008fe20000100800 */
[----:B------:R-:W-:Y:S02]  /*1f350*/  F2FP.BF16.F32.PACK_AB R173, R123, R173 ;  /* 0x000000ad7bad723e */ /* 0x000fe400000010ff */
[----:B------:R-:W-:Y:S01]  /*1f360*/  F2FP.BF16.F32.PACK_AB R174, R174, R122 ;  /* 0x0000007aaeae723e */ /* 0x000fe200000010ff */
[----:B------:R-:W-:Y:S01]  /*1f370*/  STL [R1+0x254], R15 ;  /* 0x0002540f01007387 */ /* 0x000fe20000100800 */
[----:B------:R-:W-:-:S03]  /*1f380*/  F2FP.BF16.F32.PACK_AB R175, R175, R121 ;  /* 0x00000079afaf723e */ /* 0x000fc600000010ff */
        /* <DEDUP_REMOVED lines=110> */
[----:B0-----:R-:W4:Y:S04]  /*1fa70*/  LDL.128 R24, [R1+0x210] ;  /* 0x0002100001187983 */ /* 0x001f280000100c00 */
[----:B-1----:R-:W4:Y:S04]  /*1fa80*/  LDL.128 R28, [R1+0x220] ;  /* 0x00022000011c7983 */ /* 0x002f280000100c00 */
[----:B--2---:R-:W2:Y:S04]  /*1fa90*/  LDL.128 R32, [R1+0x230] ;  /* 0x0002300001207983 */ /* 0x004ea80000100c00 */
[----:B---3--:R-:W2:Y:S04]  /*1faa0*/  LDL.128 R36, [R1+0x240] ;  /* 0x0002400001247983 */ /* 0x008ea80000100c00 */
        /* <DEDUP_REMOVED lines=464> */
.L_x_6398:
[----:B------:R-:W-:Y:S05]  /*217b0*/  BSYNC B0 ;  /* 0x0000000000007941 */ /* 0x000fea0003800000 */
.L_x_6397:
[----:B------:R-:W2:Y:S04]  /*217c0*/  LDL.64 R6, [R1+0x48] ;  /* 0x0000480001067983 */ /* 0x000ea80000100a00 */
[----:B------:R-:W3:Y:S01]  /*217d0*/  LDL R4, [R1+0x34] ;  /* 0x0000340001047983 */ /* 0x000ee20000100800 */
[C---:B------:R-:W-:Y:S01]  /*217e0*/  ISETP.GT.AND P0, PT, R0.reuse, UR42, PT ;  /* 0x0000002a00007c0c */ /* 0x040fe2000bf04270 */
[----:B------:R-:W-:Y:S01]  /*217f0*/  VIADD R0, R0, 0xffffffff ;  /* 0xffffffff00007836 */ /* 0x000fe20000000000 */
[----:B--2---:R-:W-:-:S05]  /*21800*/  MOV R6, R6 ;  /* 0x0000000600067202 */ /* 0x004fca0000000f00 */
[----:B-----5:R-:W-:-:S05]  /*21810*/  IMAD R3, R3, 0x8, R6 ;  /* 0x0000000803037824 */ /* 0x020fca00078e0206 */
[----:B---3--:R-:W-:-:S04]  /*21820*/  PRMT R3, R4, 0x654, R3 ;  /* 0x0000065404037816 */ /* 0x008fc80000000003 */
[----:B------:R1:W-:Y:S01]  /*21830*/  SYNCS.ARRIVE.TRANS64.RED.A1T0 RZ, [R3+URZ], RZ ;  /* 0x000000ff03ff79a7 */ /* 0x0003e2000810043f */
[----:B------:R-:W-:Y:S05]  /*21840*/  @P0 BRA `(.L_x_6399) ;  /* 0xffffff8000200947 */ /* 0x000fea000383ffff */
.L_x_6366:
[----:B------:R-:W-:Y:S05]  /*21850*/  WARPSYNC.ALL ;  /* 0x0000000000007948 */ /* 0x000fea0003800000 */
[----:B------:R-:W2:Y:S04]  /*21860*/  LDL R5, [R1+0x1f0] ;  /* 0x0001f00001057983 */ /* 0x000ea80000100800 */
[----:B------:R-:W3:Y:S04]  /*21870*/  LDL R8, [R1+0x1f4] ;  /* 0x0001f40001087983 */ /* 0x000ee80000100800 */
[----:B------:R-:W4:Y:S01]  /*21880*/  LDL.64 R10, [R1+0xb8] ;  /* 0x0000b800010a7983 */ /* 0x000f220000100a00 */
[----:B------:R-:W-:Y:S08]  /*21890*/  BAR.ARV 0x8, 0x100 ;  /* 0x0204000000007b1d */ /* 0x000ff00000002000 */
[----:B------:R-:W-:Y:S06]  /*218a0*/  BAR.SYNC.DEFER_BLOCKING 0xf, 0x100 ;  /* 0x03c4000000007b1d */ /* 0x000fec0000010000 */
[----:B--2---:R-:W2:Y:S02]  /*218b0*/  SHFL.BFLY PT, R0, R5, 0x2, 0x1f ;  /* 0x0c401f0005007f89 */ /* 0x004ea400000e0000 */
[----:B--2---:R-:W-:-:S05]  /*218c0*/  FADD.FTZ R0, R5, R0 ;  /* 0x0000000005007221 */ /* 0x004fca0000010000 */
[----:B01----:R-:W0:Y:S02]  /*218d0*/  SHFL.BFLY PT, R3, R0, 0x1, 0x1f ;  /* 0x0c201f0000037f89 */ /* 0x003e2400000e0000 */
[----:B0-----:R-:W-:-:S05]  /*218e0*/  FADD.FTZ R4, R0, R3 ;  /* 0x0000000300047221 */ /* 0x001fca0000010000 */
        /* <DEDUP_REMOVED lines=15> */
[----:B------:R-:W-:Y:S02]  /*219e0*/  IMAD.MOV.U32 R8, RZ, RZ, -0x800000 ;  /* 0xff800000ff087424 */ /* 0x000fe400078e00ff */
[----:B0-----:R-:W-:Y:S01]  /*219f0*/  @P2 FMUL.FTZ R20, R9, 0.69314718246459960938 ;  /* 0x3f31721809142820 */ /* 0x001fe20000410000 */
[----:B-1----:R-:W-:Y:S01]  /*21a00*/  @P1 FMUL.FTZ R6, R6, 0.69314718246459960938 ;  /* 0x3f31721806061820 */ /* 0x002fe20000410000 */
[----:B------:R-:W-:Y:S01]  /*21a10*/  STL [R1+0x1f4], R12 ;  /* 0x0001f40c01007387 */ /* 0x000fe20000100800 */
[----:B---3--:R-:W-:-:S04]  /*21a20*/  @P2 FMUL.FTZ R7, R7, 0.69314718246459960938 ;  /* 0x3f31721807072820 */ /* 0x008fc80000410000 */
[----:B-----5:R-:W-:-:S05]  /*21a30*/  @P2 FFMA.FTZ R8, R7, R14, R20 ;  /* 0x0000000e07082223 */ /* 0x020fca0000010014 */
[----:B------:R0:W-:Y:S01]  /*21a40*/  STL [R1+0x1f4], R8 ;  /* 0x0001f40801007387 */ /* 0x0001e20000100800 */
[----:B--2---:R-:W-:-:S04]  /*21a50*/  @P1 FMUL.FTZ R5, R5, 0.69314718246459960938 ;  /* 0x3f31721805051820 */ /* 0x004fc80000410000 */
[----:B----4-:R-:W-:Y:S02]  /*21a60*/  @P1 FFMA.FTZ R0, R5, R4, R6 ;  /* 0x0000000405001223 */ /* 0x010fe40000010006 */
[----:B------:R-:W2:Y:S04]  /*21a70*/  LDL R4, [R1+0x1c8] ;  /* 0x0001c80001047983 */ /* 0x000ea80000100800 */
[----:B------:R1:W-:Y:S04]  /*21a80*/  STL [R1+0x1f0], R0 ;  /* 0x0001f00001007387 */ /* 0x0003e80000100800 */
[----:B------:R-:W3:Y:S02]  /*21a90*/  LD.E R3, desc[UR36][R10.64+0x4] ;  /* 0x000004240a037980 */ /* 0x000ee4000c101900 */
[----:B---3--:R-:W-:-:S13]  /*21aa0*/  ISETP.NE.AND P0, PT, R3, RZ, PT ;  /* 0x000000ff0300720c */ /* 0x008fda0003f05270 */
        /* <DEDUP_REMOVED lines=21> */
[----:B0-----:R-:W3:Y:S04]  /*21c00*/  LDL.64 R8, [R1+0x400] ;  /* 0x0004000001087983 */ /* 0x001ee80000100a00 */
[----:B------:R-:W4:Y:S04]  /*21c10*/  LDL.64 R6, [R1+0x408] ;  /* 0x0004080001067983 */ /* 0x000f280000100a00 */
        /* <DEDUP_REMOVED lines=62> */
[----:B------:R-:W-:Y:S01]  /*22000*/  ISETP.NE.AND P0, PT, R134, 0x2, PT ;  /* 0x000000028600780c */ /* 0x000fe20003f05270 */
[-C--:B---3--:R-:W-:Y:S01]  /*22010*/  FMUL.FTZ R9, R9, R3.reuse ;  /* 0x0000000309097220 */ /* 0x088fe20000410000 */
[-C--:B------:R-:W-:Y:S01]  /*22020*/  FMUL.FTZ R8, R8, R3.reuse ;  /* 0x0000000308087220 */ /* 0x080fe20000410000 */
[-C--:B----4-:R-:W-:Y:S01]  /*22030*/  FMUL.FTZ R7, R7, R0.reuse ;  /* 0x0000000007077220 */ /* 0x090fe20000410000 */
[-C--:B------:R-:W-:Y:S01]  /*22040*/  FMUL.FTZ R6, R6, R0.reuse ;  /* 0x0000000006067220 */ /* 0x080fe20000410000 */
[-C--:B-----5:R-:W-:Y:S01]  /*22050*/  FMUL.FTZ R5, R5, R3.reuse ;  /* 0x0000000305057220 */ /* 0x0a0fe20000410000 */
[-C--:B------:R-:W-:Y:S01]  /*22060*/  FMUL.FTZ R4, R4, R3.reuse ;  /* 0x0000000304047220 */ /* 0x080fe20000410000 */
[----:B------:R0:W-:Y:S04]  /*22070*/  STL.64 [R1+0x400], R8 ;  /* 0x0004000801007387 */ /* 0x0001e80000100a00 */
[----:B------:R1:W-:Y:S04]  /*22080*/  STL.64 [R1+0x408], R6 ;  /* 0x0004080601007387 */ /* 0x0003e80000100a00 */
[----:B------:R2:W-:Y:S04]  /*22090*/  STL.64 [R1+0x210], R4 ;  /* 0x0002100401007387 */ /* 0x0005e80000100a00 */
[----:B0-----:R-:W3:Y:S04]  /*220a0*/  LDL.64 R8, [R1+0x3f8] ;  /* 0x0003f80001087983 */ /* 0x001ee80000100a00 */
[----:B-1----:R-:W4:Y:S04]  /*220b0*/  LDL.64 R6, [R1+0x3c8] ;  /* 0x0003c80001067983 */ /* 0x002f280000100a00 */
[----:B--2---:R-:W2:Y:S04]  /*220c0*/  LDL.64 R4, [R1+0x3e8] ;  /* 0x0003e80001047983 */ /* 0x004ea80000100a00 */
[----:B------:R-:W5:Y:S01]  /*220d0*/  @!P0 LDL R133, [R1+0x1cc] ;  /* 0x0001cc0001858983 */ /* 0x000f620000100800 */
[-C--:B------:R-:W-:Y:S01]  /*220e0*/  FMUL.FTZ R15, R15, R0.reuse ;  /* 0x000000000f0f7220 */ /* 0x080fe20000410000 */
[-C--:B------:R-:W-:Y:S01]  /*220f0*/  FMUL.FTZ R14, R14, R0.reuse ;  /* 0x000000000e0e7220 */ /* 0x080fe20000410000 */
[-C--:B------:R-:W-:Y:S01]  /*22100*/  FMUL.FTZ R21, R21, R0.reuse ;  /* 0x0000000015157220 */ /* 0x080fe20000410000 */
[-C--:B------:R-:W-:Y:S01]  /*22110*/  FMUL.FTZ R20, R20, R0.reuse ;  /* 0x0000000014147220 */ /* 0x080fe20000410000 */
[-C--:B------:R-:W-:Y:S01]  /*22120*/  FMUL.FTZ R131, R131, R3.reuse ;  /* 0x0000000383837220 */ /* 0x080fe20000410000 */
[-C--:B------:R-:W-:Y:S01]  /*22130*/  FMUL.FTZ R130, R130, R3.reuse ;  /* 0x0000000382827220 */ /* 0x080fe20000410000 */
[----:B------:R0:W-:Y:S01]  /*22140*/  STL.64 [R1+0x368], R14 ;  /* 0x0003680e01007387 */ /* 0x0001e20000100a00 */
[-C--:B------:R-:W-:Y:S01]  /*22150*/  FMUL.FTZ R129, R129, R3.reuse ;  /* 0x0000000381817220 */ /* 0x080fe20000410000 */
[-C--:B------:R-:W-:Y:S01]  /*22160*/  FMUL.FTZ R128, R128, R3.reuse ;  /* 0x0000000380807220 */ /* 0x080fe20000410000 */
[-C--:B------:R-:W-:Y:S01]  /*22170*/  FMUL.FTZ R127, R127, R3.reuse ;  /* 0x000000037f7f7220 */ /* 0x080fe20000410000 */
[----:B------:R5:W-:Y:S01]  /*22180*/  STL.64 [R1+0x3a8], R20 ;  /* 0x0003a81401007387 */ /* 0x000be20000100a00 */
        /* <DEDUP_REMOVED lines=107> */
[----:B0-----:R-:W-:-:S02]  /*22840*/  VIADD R14, R135, 0x1 ;  /* 0x00000001870e7836 */ /* 0x001fc40000000000 */
[----:B------:R-:W-:Y:S01]  /*22850*/  VIADD R132, R132, 0x1 ;  /* 0x0000000184847836 */ /* 0x000fe20000000000 */
[----:B------:R1:W-:Y:S04]  /*22860*/  STL [R1+0x1c8], R134 ;  /* 0x0001c88601007387 */ /* 0x0003e80000100800 */
        /* <DEDUP_REMOVED lines=17> */
[-C--:B---3--:R-:W-:Y:S01]  /*22980*/  FMUL.FTZ R9, R9, R0.reuse ;  /* 0x0000000009097220 */ /* 0x088fe20000410000 */
[-C--:B------:R-:W-:Y:S01]  /*22990*/  FMUL.FTZ R8, R8, R0.reuse ;  /* 0x0000000008087220 */ /* 0x080fe20000410000 */
[-C--:B----4-:R-:W-:Y:S01]  /*229a0*/  FMUL.FTZ R7, R7, R0.reuse ;  /* 0x0000000007077220 */ /* 0x090fe20000410000 */
[-C--:B------:R-:W-:Y:S01]  /*229b0*/  FMUL.FTZ R6, R6, R0.reuse ;  /* 0x0000000006067220 */ /* 0x080fe20000410000 */
[-C--:B--2---:R-:W-:Y:S01]  /*229c0*/  FMUL.FTZ R5, R5, R0.reuse ;  /* 0x0000000005057220 */ /* 0x084fe20000410000 */
[----:B------:R-:W-:Y:S01]  /*229d0*/  FMUL.FTZ R4, R4, R0 ;  /* 0x0000000004047220 */ /* 0x000fe20000410000 */
[----:B-----5:R-:W-:Y:S01]  /*229e0*/  @!P0 LOP3.LUT R20, R133, 0x1, RZ, 0x3c, !PT ;  /* 0x0000000185148812 */ /* 0x020fe200078e3cff */
        /* <DEDUP_REMOVED lines=43> */
[----:B------:R1:W-:Y:S04]  /*22ca0*/  @!P0 STL [R1+0x1cc], R20 ;  /* 0x0001cc1401008387 */ /* 0x0003e80000100800 */
[----:B------:R1:W-:Y:S04]  /*22cb0*/  STL [R1+0x1d4], R132 ;  /* 0x0001d48401007387 */ /* 0x0003e80000100800 */
[----:B------:R1:W-:Y:S01]  /*22cc0*/  @!P0 STL [R1+0x1c8], RZ ;  /* 0x0001c8ff01008387 */ /* 0x0003e20000100800 */
[----:B------:R-:W-:Y:S01]  /*22cd0*/  IMAD.MOV.U32 R0, RZ, RZ, 0x1 ;  /* 0x00000001ff007424 */ /* 0x000fe200078e00ff */
[----:B------:R-:W-:Y:S06]  /*22ce0*/  BAR.ARV 0xe, 0x100 ;  /* 0x0384000000007b1d */ /* 0x000fec0000002000 */
.L_x_6282:
[----:B------:R-:W2:Y:S08]  /*22cf0*/  S2UR UR21, SR_CgaCtaId ;  /* 0x00000000001579c3 */ /* 0x000eb00000008800 */
[----:B------:R-:W-:Y:S01]  /*22d00*/  BAR.SYNC.DEFER_BLOCKING 0x5, 0x180 ;  /* 0x0146000000007b1d */ /* 0x000fe20000010000 */
[----:B------:R-:W-:Y:S01]  /*22d10*/  PRMT R0, R0, 0x9910, RZ ;  /* 0x0000991000007816 */ /* 0x000fe200000000ff */
[----:B------:R-:W-:-:S03]  /*22d20*/  USHF.R.U32.HI UR8, URZ, 0x10, UR61 ;  /* 0x000000103f087899 */ /* 0x000fc6000801163d */
[----:B------:R-:W-:Y:S01]  /*22d30*/  ISETP.NE.AND P0, PT, R0, RZ, PT ;  /* 0x000000ff0000720c */ /* 0x000fe20003f05270 */
[----:B------:R-:W-:Y:S01]  /*22d40*/  UMOV UR44, 0x400 ;  /* 0x00000400002c7882 */ /* 0x000fe20000000000 */
[----:B------:R-:W-:Y:S01]  /*22d50*/  BSSY B0, `(.L_x_6400) ;  /* 0x00004e9000007945 */ /* 0x000fe20003800000 */
[----:B--2---:R-:W-:-:S09]  /*22d60*/  ULEA UR44, UR21, UR44, 0x18 ;  /* 0x0000002c152c7291 */ /* 0x004fd2000f8ec03f */
[----:B01----:R-:W0:Y:S02]  /*22d70*/  LDS.128 R4, [UR44+0x388d0] ;  /* 0x0388d02cff047984 */ /* 0x003e240008000c00 */
[----:B0-----:R-:W-:Y:S02]  /*22d80*/  R2UR UR5, R5 ;  /* 0x00000000050572ca */ /* 0x001fe400000e0000 */
[----:B------:R-:W-:Y:S02]  /*22d90*/  R2UR UR7, R6 ;  /* 0x00000000060772ca */ /* 0x000fe400000e0000 */
[----:B------:R-:W-:Y:S01]  /*22da0*/  R2UR UR6, R7 ;  /* 0x00000000070672ca */ /* 0x000fe200000e0000 */
[----:B------:R-:W-:Y:S06]  /*22db0*/  BAR.ARV 0x4, 0x180 ;  /* 0x0106000000007b1d */ /* 0x000fec0000002000 */
[----:B------:R-:W-:Y:S08]  /*22dc0*/  @!P0 BRA `(.L_x_6401) ;  /* 0x0000003c00908947 */ /* 0x000ff00003800000 */
[----:B------:R-:W2:Y:S04]  /*22dd0*/  LDL.128 R12, [R1+0x210] ;  /* 0x00021000010c7983 */ /* 0x000ea80000100c00 */
[----:B------:R-:W3:Y:S04]  /*22de0*/  LDL.128 R4, [R1+0x230] ;  /* 0x0002300001047983 */ /* 0x000ee80000100c00 */
[----:B------:R-:W4:Y:S04]  /*22df0*/  LDL.128 R24, [R1+0x220] ;  /* 0x0002200001187983 */ /* 0x000f280000100c00 */
[----:B------:R-:W4:Y:S01]  /*22e00*/  LDL.128 R8, [R1+0x240] ;  /* 0x0002400001087983 */ /* 0x000f220000100c00 */
[C---:B------:R-:W-:Y:S01]  /*22e10*/  IADD3 R35, P1, R16.reuse, 0x20, RZ ;  /* 0x0000002010237810 */ /* 0x040fe20007f3e0ff */
[----:B------:R-:W-:Y:S01]  /*22e20*/  ULDC.64 UR10, c[0x0][0xd00] ;  /* 0x00034000000a7ab9 */ /* 0x000fe20000000a00 */
[C---:B------:R-:W-:Y:S01]  /*22e30*/  LOP3.LUT R37, R16.reuse, 0x380, RZ, 0xc0, !PT ;  /* 0x0000038010257812 */ /* 0x040fe200078ec0ff */
[----:B------:R-:W4:Y:S01]  /*22e40*/  LDL.128 R120, [R1+0x250] ;  /* 0x0002500001787983 */ /* 0x000f220000100c00 */
[----:B------:R-:W-:Y:S01]  /*22e50*/  LOP3.LUT R34, R35, 0x380, RZ, 0xc0, !PT ;  /* 0x0000038023227812 */ /* 0x000fe200078ec0ff */
[----:B------:R-:W-:Y:S01]  /*22e60*/  ULDC.64 UR18, c[0x0][0xd00] ;  /* 0x0003400000127ab9 */ /* 0x000fe20000000a00 */
[C---:B------:R-:W-:Y:S01]  /*22e70*/  IADD3 R33, P0, R16.reuse, 0x40, RZ ;  /* 0x0000004010217810 */ /* 0x040fe20007f1e0ff */
[----:B------:R-:W4:Y:S01]  /*22e80*/  LDL.128 R112, [R1+0x270] ;  /* 0x0002700001707983 */ /* 0x000f220000100c00 */
[----:B------:R-:W-:-:S02]  /*22e90*/  IADD3 R30, P4, R16, 0x60, RZ ;  /* 0x00000060101e7810 */ /* 0x000fc40007f9e0ff */
[----:B------:R-:W-:Y:S01]  /*22ea0*/  IADD3 R28, P3, R16, 0x2000, RZ ;  /* 0x00002000101c7810 */ /* 0x000fe20007f7e0ff */
[----:B------:R-:W4:Y:S01]  /*22eb0*/  LDL.128 R116, [R1+0x260] ;  /* 0x0002600001747983 */ /* 0x000f220000100c00 */
[----:B------:R-:W-:-:S03]  /*22ec0*/  SHF.R.U64 R37, R37, 0x3, RZ ;  /* 0x0000000325257819 */ /* 0x000fc600000012ff */
[----:B------:R-:W4:Y:S01]  /*22ed0*/  LDL.128 R104, [R1+0x290] ;  /* 0x0002900001687983 */ /* 0x000f220000100c00 */
[----:B------:R-:W-:-:S03]  /*22ee0*/  SHF.R.U64 R34, R34, 0x3, RZ ;  /* 0x0000000322227819 */ /* 0x000fc600000012ff */
[----:B------:R-:W4:Y:S01]  /*22ef0*/  LDL.128 R108, [R1+0x280] ;  /* 0x00028000016c7983 */ /* 0x000f220000100c00 */
[----:B------:R-:W-:-:S03]  /*22f00*/  LOP3.LUT R32, R33, 0x380, RZ, 0xc0, !PT ;  /* 0x0000038021207812 */ /* 0x000fc600078ec0ff */
[----:B------:R-:W4:Y:S01]  /*22f10*/  LDL.128 R96, [R1+0x2b0] ;  /* 0x0002b00001607983 */ /* 0x000f220000100c00 */
[----:B------:R-:W-:-:S03]  /*22f20*/  LOP3.LUT R0, R30, 0x380, RZ, 0xc0, !PT ;  /* 0x000003801e007812 */ /* 0x000fc600078ec0ff */
[----:B------:R-:W4:Y:S01]  /*22f30*/  LDL.128 R100, [R1+0x2a0] ;  /* 0x0002a00001647983 */ /* 0x000f220000100c00 */
[----:B------:R-:W-:Y:S01]  /*22f40*/  LOP3.LUT R36, R37, R16, RZ, 0x3c, !PT ;  /* 0x0000001025247212 */ /* 0x000fe200078e3cff */
[--C-:B------:R-:W-:Y:S01]  /*22f50*/  IMAD.MOV.U32 R37, RZ, RZ, R17.reuse ;  /* 0x000000ffff257224 */ /* 0x100fe200078e0011 */
[----:B------:R-:W-:Y:S01]  /*22f60*/  LOP3.LUT R3, R28, 0x380, RZ, 0xc0, !PT ;  /* 0x000003801c037812 */ /* 0x000fe200078ec0ff */
[----:B------:R-:W4:Y:S01]  /*22f70*/  LDL.128 R88, [R1+0x2d0] ;  /* 0x0002d00001587983 */ /* 0x000f220000100c00 */
[----:B------:R-:W-:Y:S01]  /*22f80*/  LOP3.LUT R34, R34, R35, RZ, 0x3c, !PT ;  /* 0x0000002322227212 */ /* 0x000fe200078e3cff */
[----:B------:R-:W-:Y:S01]  /*22f90*/  IMAD.X R35, RZ, RZ, R17, P1 ;  /* 0x000000ffff237224 */ /* 0x000fe200008e0611 */
[----:B------:R-:W-:Y:S01]  /*22fa0*/  SHF.R.U64 R32, R32, 0x3, RZ ;  /* 0x0000000320207819 */ /* 0x000fe200000012ff */
[----:B------:R-:W4:Y:S01]  /*22fb0*/  LDL.128 R92, [R1+0x2c0] ;  /* 0x0002c000015c7983 */ /* 0x000f220000100c00 */
[----:B------:R-:W-:-:S03]  /*22fc0*/  SHF.R.U64 R31, R0, 0x3, RZ ;  /* 0x00000003001f7819 */ /* 0x000fc600000012ff */
[----:B------:R-:W4:Y:S01]  /*22fd0*/  LDL.128 R80, [R1+0x2f0] ;  /* 0x0002f00001507983 */ /* 0x000f220000100c00 */
[----:B------:R-:W-:-:S03]  /*22fe0*/  SHF.R.U64 R3, R3, 0x3, RZ ;  /* 0x0000000303037819 */ /* 0x000fc600000012ff */
[----:B------:R-:W4:Y:S01]  /*22ff0*/  LDL.128 R84, [R1+0x2e0] ;  /* 0x0002e00001547983 */ /* 0x000f220000100c00 */
[----:B------:R-:W-:Y:S01]  /*23000*/  LOP3.LUT R32, R32, R33, RZ, 0x3c, !PT ;  /* 0x0000002120207212 */ /* 0x000fe200078e3cff */
[--C-:B------:R-:W-:Y:S01]  /*23010*/  IMAD.X R33, RZ, RZ, R17.reuse, P0 ;  /* 0x000000ffff217224 */ /* 0x100fe200000e0611 */
[----:B------:R-:W-:Y:S01]  /*23020*/  MOV R36, R36 ;  /* 0x0000002400247202 */ /* 0x000fe20000000f00 */
[----:B------:R-:W4:Y:S01]  /*23030*/  LDL.128 R72, [R1+0x310] ;  /* 0x0003100001487983 */ /* 0x000f220000100c00 */
[----:B------:R-:W-:Y:S01]  /*23040*/  MOV R34, R34 ;  /* 0x0000002200227202 */ /* 0x000fe20000000f00 */
[--C-:B------:R-:W-:Y:S01]  /*23050*/  IMAD.X R29, RZ, RZ, R17.reuse, P3 ;  /* 0x000000ffff1d7224 */ /* 0x100fe200018e0611 */
[----:B------:R-:W-:Y:S01]  /*23060*/  LOP3.LUT R30, R31, R30, RZ, 0x3c, !PT ;  /* 0x0000001e1f1e7212 */ /* 0x000fe200078e3cff */
[----:B------:R-:W-:Y:S01]  /*23070*/  IMAD.X R31, RZ, RZ, R17, P4 ;  /* 0x000000ffff1f7224 */ /* 0x000fe200020e0611 */
[----:B------:R-:W-:Y:S01]  /*23080*/  LOP3.LUT R28, R3, R28, RZ, 0x3c, !PT ;  /* 0x0000001c031c7212 */ /* 0x000fe200078e3cff */
[----:B------:R-:W4:Y:S01]  /*23090*/  LDL.128 R76, [R1+0x300] ;  /* 0x00030000014c7983 */ /* 0x000f220000100c00 */
[----:B------:R-:W-:-:S03]  /*230a0*/  MOV R0, R32 ;  /* 0x0000002000007202 */ /* 0x000fc60000000f00 */
[----:B------:R-:W4:Y:S04]  /*230b0*/  LDL.128 R64, [R1+0x330] ;  /* 0x0003300001407983 */ /* 0x000f280000100c00 */
[----:B------:R-:W4:Y:S04]  /*230c0*/  LDL.128 R68, [R1+0x320] ;  /* 0x0003200001447983 */ /* 0x000f280000100c00 */
[----:B------:R-:W4:Y:S01]  /*230d0*/  LDL.128 R56, [R1+0x350] ;  /* 0x0003500001387983 */ /* 0x000f220000100c00 */
[----:B------:R-:W-:-:S03]  /*230e0*/  MOV R3, R30 ;  /* 0x0000001e00037202 */ /* 0x000fc60000000f00 */
[----:B------:R-:W4:Y:S01]  /*230f0*/  LDL.128 R60, [R1+0x340] ;  /* 0x00034000013c7983 */ /* 0x000f220000100c00 */
[----:B------:R-:W-:-:S03]  /*23100*/  MOV R144, R28 ;  /* 0x0000001c00907202 */ /* 0x000fc60000000f00 */
[----:B------:R-:W4:Y:S04]  /*23110*/  LDL.128 R48, [R1+0x370] ;  /* 0x0003700001307983 */ /* 0x000f280000100c00 */
[----:B------:R-:W4:Y:S04]  /*23120*/  LDL.128 R52, [R1+0x360] ;  /* 0x0003600001347983 */ /* 0x000f280000100c00 */
[----:B------:R-:W4:Y:S04]  /*23130*/  LDL.128 R40, [R1+0x390] ;  /* 0x0003900001287983 */ /* 0x000f280000100c00 */
[----:B------:R-:W4:Y:S01]  /*23140*/  LDL.128 R44, [R1+0x380] ;  /* 0x00038000012c7983 */ /* 0x000f220000100c00 */
[----:B------:R-:W-:Y:S01]  /*23150*/  BAR.SYNC.DEFER_BLOCKING 0x1, 0x100 ;  /* 0x0044000000007b1d */ /* 0x000fe20000010000 */
[----:B------:R-:W-:-:S02]  /*23160*/  IADD3 R143, P6, R16, 0x2020, RZ ;  /* 0x00002020108f7810 */ /* 0x000fc40007fde0ff */
[C---:B------:R-:W-:Y:S02]  /*23170*/  IADD3 R139, P5, R16.reuse, 0x2040, RZ ;  /* 0x00002040108b7810 */ /* 0x040fe40007fbe0ff */
[----:B------:R-:W-:Y:S01]  /*23180*/  IADD3 R141, P2, R16, 0x2060, RZ ;  /* 0x00002060108d7810 */ /* 0x000fe20007f5e0ff */
[----:B------:R-:W-:Y:S01]  /*23190*/  ULDC UR4, c[0x0][0xb88] ;  /* 0x0002e20000047ab9 */ /* 0x000fe20000000800 */
[----:B------:R-:W-:Y:S01]  /*231a0*/  ULDC UR9, c[0x0][0xbd4] ;  /* 0x0002f50000097ab9 */ /* 0x000fe20000000800 */
[----:B------:R-:W4:Y:S01]  /*231b0*/  LDL.128 R28, [R1+0x3c0] ;  /* 0x0003c000011c7983 */ /* 0x000f220000100c00 */
[----:B--2---:R-:W-:Y:S02]  /*231c0*/  F2FP.BF16.F32.PACK_AB R12, R13, R12 ;  /* 0x0000000c0d0c723e */ /* 0x004fe400000010ff */
[----:B------:R-:W-:Y:S02]  /*231d0*/  F2FP.BF16.F32.PACK_AB R13, R15, R14 ;  /* 0x0000000e0f0d723e */ /* 0x000fe400000010ff */
[----:B---3--:R-:W-:-:S02]  /*231e0*/  F2FP.BF16.F32.PACK_AB R4, R5, R4 ;  /* 0x000000040504723e */ /* 0x008fc400000010ff */
[----:B------:R-:W-:Y:S02]  /*231f0*/  F2FP.BF16.F32.PACK_AB R5, R7, R6 ;  /* 0x000000060705723e */ /* 0x000fe400000010ff */
[----:B----4-:R-:W-:Y:S02]  /*23200*/  F2FP.BF16.F32.PACK_AB R14, R25, R24 ;  /* 0x00000018190e723e */ /* 0x010fe400000010ff */
[----:B------:R-:W-:Y:S02]  /*23210*/  F2FP.BF16.F32.PACK_AB R15, R27, R26 ;  /* 0x0000001a1b0f723e */ /* 0x000fe400000010ff */
[----:B------:R-:W-:Y:S01]  /*23220*/  F2FP.BF16.F32.PACK_AB R6, R9, R8 ;  /* 0x000000080906723e */ /* 0x000fe200000010ff */
[----:B------:R-:W2:Y:S01]  /*23230*/  LDL.128 R24, [R1+0x3d0] ;  /* 0x0003d00001187983 */ /* 0x000ea20000100c00 */
[----:B------:R-:W-:-:S03]  /*23240*/  F2FP.BF16.F32.PACK_AB R7, R11, R10 ;  /* 0x0000000a0b07723e */ /* 0x000fc600000010ff */
[----:B------:R0:W-:Y:S04]  /*23250*/  STSM.16.M88.4 [R36], R12 ;  /* 0x0000000c24007844 */ /* 0x0001e80000000200 */
[----:B------:R1:W-:Y:S04]  /*23260*/  STSM.16.M88.4 [R34], R4 ;  /* 0x0000000422007844 */ /* 0x0003e80000000200 */
[----:B------:R-:W3:Y:S04]  /*23270*/  LDL.128 R8, [R1+0x3f0] ;  /* 0x0003f00001087983 */ /* 0x000ee80000100c00 */
[----:B0-----:R-:W4:Y:S04]  /*23280*/  LDL.128 R36, [R1+0x3a0] ;  /* 0x0003a00001247983 */ /* 0x001f280000100c00 */
[----:B-1----:R-:W4:Y:S04]  /*23290*/  LDL.128 R32, [R1+0x3b0] ;  /* 0x0003b00001207983 */ /* 0x002f280000100c00 */
[----:B------:R-:W4:Y:S04]  /*232a0*/  LDL.128 R4, [R1+0x400] ;  /* 0x0004000001047983 */ /* 0x000f280000100c00 */
[----:B------:R-:W4:Y:S01]  /*232b0*/  LDL.128 R12, [R1+0x3e0] ;  /* 0x0003e000010c7983 */ /* 0x000f220000100c00 */
[----:B------:R-:W-:-:S02]  /*232c0*/  IADD3 R21, P1, R16, 0x4000, RZ ;  /* 0x0000400010157810 */ /* 0x000fc40007f3e0ff */
[----:B------:R-:W-:Y:S02]  /*232d0*/  LOP3.LUT R142, R143, 0x380, RZ, 0xc0, !PT ;  /* 0x000003808f8e7812 */ /* 0x000fe400078ec0ff */
[----:B------:R-:W-:Y:S02]  /*232e0*/  LOP3.LUT R138, R139, 0x380, RZ, 0xc0, !PT ;  /* 0x000003808b8a7812 */ /* 0x000fe400078ec0ff */
[----:B------:R-:W-:Y:S02]  /*232f0*/  LOP3.LUT R140, R141, 0x380, RZ, 0xc0, !PT ;  /* 0x000003808d8c7812 */ /* 0x000fe400078ec0ff */
[----:B------:R-:W-:Y:S02]  /*23300*/  LOP3.LUT R20, R21, 0x380, RZ, 0xc0, !PT ;  /* 0x0000038015147812 */ /* 0x000fe400078ec0ff */
[----:B------:R-:W-:Y:S02]  /*23310*/  SHF.R.U64 R142, R142, 0x3, RZ ;  /* 0x000000038e8e7819 */ /* 0x000fe400000012ff */
[----:B------:R-:W-:-:S02]  /*23320*/  SHF.R.U64 R138, R138, 0x3, RZ ;  /* 0x000000038a8a7819 */ /* 0x000fc400000012ff */
[----:B------:R-:W-:Y:S02]  /*23330*/  SHF.R.U64 R140, R140, 0x3, RZ ;  /* 0x000000038c8c7819 */ /* 0x000fe400000012ff */
[----:B------:R-:W-:Y:S02]  /*23340*/  SHF.R.U64 R20, R20, 0x3, RZ ;  /* 0x0000000314147819 */ /* 0x000fe400000012ff */
[----:B------:R-:W-:Y:S02]  /*23350*/  IADD3 R125, P0, R16, 0x4020, RZ ;  /* 0x00004020107d7810 */ /* 0x000fe40007f1e0ff */
[----:B------:R-:W-:Y:S01]  /*23360*/  LOP3.LUT R142, R142, R143, RZ, 0x3c, !PT ;  /* 0x0000008f8e8e7212 */ /* 0x000fe200078e3cff */
[--C-:B------:R-:W-:Y:S01]  /*23370*/  IMAD.X R143, RZ, RZ, R17.reuse, P6 ;  /* 0x000000ffff8f7224 */ /* 0x100fe200030e0611 */
[----:B------:R-:W-:Y:S02]  /*23380*/  IADD3 R127, P4, R16, 0x4040, RZ ;  /* 0x00004040107f7810 */ /* 0x000fe40007f9e0ff */
[----:B------:R-:W-:Y:S01]  /*23390*/  LOP3.LUT R138, R138, R139, RZ, 0x3c, !PT ;  /* 0x0000008b8a8a7212 */ /* 0x000fe200078e3cff */
[----:B------:R-:W-:Y:S01]  /*233a0*/  IMAD.X R139, RZ, RZ, R17, P5 ;  /* 0x000000ffff8b7224 */ /* 0x000fe200028e0611 */
[----:B------:R-:W-:-:S02]  /*233b0*/  IADD3 R129, P3, R16, 0x4060, RZ ;  /* 0x0000406010817810 */ /* 0x000fc40007f7e0ff */
[----:B------:R-:W-:Y:S01]  /*233c0*/  LOP3.LUT R140, R140, R141, RZ, 0x3c, !PT ;  /* 0x0000008d8c8c7212 */ /* 0x000fe200078e3cff */
[--C-:B------:R-:W-:Y:S01]  /*233d0*/  IMAD.X R141, RZ, RZ, R17.reuse, P2 ;  /* 0x000000ffff8d7224 */ /* 0x100fe200010e0611 */
[----:B------:R-:W-:Y:S02]  /*233e0*/  IADD3 R131, P6, R16, 0x6000, RZ ;  /* 0x0000600010837810 */ /* 0x000fe40007fde0ff */
[----:B------:R-:W-:Y:S01]  /*233f0*/  LOP3.LUT R20, R20, R21, RZ, 0x3c, !PT ;  /* 0x0000001514147212 */ /* 0x000fe200078e3cff */
[----:B------:R-:W-:Y:S01]  /*23400*/  IMAD.X R21, RZ, RZ, R17, P1 ;  /* 0x000000ffff157224 */ /* 0x000fe200008e0611 */
[----:B------:R-:W-:Y:S02]  /*23410*/  LOP3.LUT R124, R125, 0x380, RZ, 0xc0, !PT ;  /* 0x000003807d7c7812 */ /* 0x000fe400078ec0ff */
[----:B------:R-:W-:Y:S02]  /*23420*/  IADD3 R133, P5, R16, 0x6020, RZ ;  /* 0x0000602010857810 */ /* 0x000fe40007fbe0ff */
[----:B------:R-:W-:-:S02]  /*23430*/  LOP3.LUT R126, R127, 0x380, RZ, 0xc0, !PT ;  /* 0x000003807f7e7812 */ /* 0x000fc400078ec0ff */
[C---:B------:R-:W-:Y:S02]  /*23440*/  IADD3 R135, P2, R16.reuse, 0x6040, RZ ;  /* 0x0000604010877810 */ /* 0x040fe40007f5e0ff */
[----:B------:R-:W-:Y:S02]  /*23450*/  LOP3.LUT R128, R129, 0x380, RZ, 0xc0, !PT ;  /* 0x0000038081807812 */ /* 0x000fe400078ec0ff */
[----:B------:R-:W-:Y:S02]  /*23460*/  IADD3 R137, P1, R16, 0x6060, RZ ;  /* 0x0000606010897810 */ /* 0x000fe40007f3e0ff */
[----:B------:R-:W-:Y:S02]  /*23470*/  LOP3.LUT R130, R131, 0x380, RZ, 0xc0, !PT ;  /* 0x0000038083827812 */ /* 0x000fe400078ec0ff */
[----:B------:R-:W-:Y:S02]  /*23480*/  SHF.R.U64 R124, R124, 0x3, RZ ;  /* 0x000000037c7c7819 */ /* 0x000fe400000012ff */
[----:B------:R-:W-:-:S02]  /*23490*/  LOP3.LUT R132, R133, 0x380, RZ, 0xc0, !PT ;  /* 0x0000038085847812 */ /* 0x000fc400078ec0ff */
[----:B------:R-:W-:Y:S02]  /*234a0*/  SHF.R.U64 R126, R126, 0x3, RZ ;  /* 0x000000037e7e7819 */ /* 0x000fe400000012ff */
[----:B------:R-:W-:Y:S02]  /*234b0*/  LOP3.LUT R134, R135, 0x380, RZ, 0xc0, !PT ;  /* 0x0000038087867812 */ /* 0x000fe400078ec0ff */
[----:B------:R-:W-:Y:S02]  /*234c0*/  F2FP.BF16.F32.PACK_AB R120, R121, R120 ;  /* 0x000000787978723e */ /* 0x000fe400000010ff */
[----:B------:R-:W-:Y:S02]  /*234d0*/  SHF.R.U64 R128, R128, 0x3, RZ ;  /* 0x0000000380807819 */ /* 0x000fe400000012ff */
[----:B------:R-:W-:Y:S02]  /*234e0*/  LOP3.LUT R136, R137, 0x380, RZ, 0xc0, !PT ;  /* 0x0000038089887812 */ /* 0x000fe400078ec0ff */
[----:B------:R-:W-:-:S02]  /*234f0*/  F2FP.BF16.F32.PACK_AB R121, R123, R122 ;  /* 0x0000007a7b79723e */ /* 0x000fc400000010ff */
[----:B------:R-:W-:Y:S02]  /*23500*/  F2FP.BF16.F32.PACK_AB R112, R113, R112 ;  /* 0x000000707170723e */ /* 0x000fe400000010ff */
[----:B------:R-:W-:Y:S02]  /*23510*/  SHF.R.U64 R130, R130, 0x3, RZ ;  /* 0x0000000382827819 */ /* 0x000fe400000012ff */
[----:B------:R-:W-:Y:S02]  /*23520*/  F2FP.BF16.F32.PACK_AB R122, R117, R116 ;  /* 0x00000074757a723e */ /* 0x000fe400000010ff */
[----:B------:R-:W-:Y:S02]  /*23530*/  F2FP.BF16.F32.PACK_AB R123, R119, R118 ;  /* 0x00000076777b723e */ /* 0x000fe400000010ff */
[----:B------:R-:W-:Y:S02]  /*23540*/  F2FP.BF16.F32.PACK_AB R113, R115, R114 ;  /* 0x000000727371723e */ /* 0x000fe400000010ff */
[----:B------:R-:W-:-:S02]  /*23550*/  F2FP.BF16.F32.PACK_AB R104, R105, R104 ;  /* 0x000000686968723e */ /* 0x000fc400000010ff */
[----:B------:R-:W-:Y:S01]  /*23560*/  LOP3.LUT R124, R124, R125, RZ, 0x3c, !PT ;  /* 0x0000007d7c7c7212 */ /* 0x000fe200078e3cff */
[----:B------:R-:W-:Y:S01]  /*23570*/  IMAD.X R125, RZ, RZ, R17, P0 ;  /* 0x000000ffff7d7224 */ /* 0x000fe200000e0611 */
        /* <DEDUP_REMOVED lines=15> */
[----:B------:R-:W-:Y:S02]  /*23670*/  MOV R142, R142 ;  /* 0x0000008e008e7202 */ /* 0x000fe40000000f00 */
[----:B------:R-:W-:Y:S02]  /*23680*/  F2FP.BF16.F32.PACK_AB R98, R93, R92 ;  /* 0x0000005c5d62723e */ /* 0x000fe400000010ff */
[----:B------:R-:W-:Y:S02]  /*23690*/  F2FP.BF16.F32.PACK_AB R99, R95, R94 ;  /* 0x0000005e5f63723e */ /* 0x000fe400000010ff */
[----:B------:R-:W-:-:S02]  /*236a0*/  F2FP.BF16.F32.PACK_AB R89, R91, R90 ;  /* 0x0000005a5b59723e */ /* 0x000fc400000010ff */
[----:B------:R-:W-:Y:S01]  /*236b0*/  F2FP.BF16.F32.PACK_AB R80, R81, R80 ;  /* 0x000000505150723e */ /* 0x000fe200000010ff */
[----:B------:R0:W-:Y:S01]  /*236c0*/  STSM.16.M88.4 [R0], R120 ;  /* 0x0000007800007844 */ /* 0x0001e20000000200 */
[----:B------:R-:W-:Y:S01]  /*236d0*/  LOP3.LUT R130, R130, R131, RZ, 0x3c, !PT ;  /* 0x0000008382827212 */ /* 0x000fe200078e3cff */
[----:B------:R-:W-:Y:S01]  /*236e0*/  IMAD.X R131, RZ, RZ, R17, P6 ;  /* 0x000000ffff837224 */ /* 0x000fe200030e0611 */
        /* <DEDUP_REMOVED lines=8> */
[----:B------:R-:W-:Y:S01]  /*23770*/  MOV R140, R140 ;  /* 0x0000008c008c7202 */ /* 0x000fe20000000f00 */
[----:B------:R-:W-:Y:S01]  /*23780*/  UIMAD.WIDE UR10, UR60, 0x4, UR10 ;  /* 0x000000043c0a78a5 */ /* 0x000fe2000f8e020a */
        /* <DEDUP_REMOVED lines=21> */
[----:B------:R-:W-:Y:S02]  /*238e0*/  MOV R126, R126 ;  /* 0x0000007e007e7202 */ /* 0x000fe40000000f00 */
[----:B------:R-:W-:Y:S02]  /*238f0*/  F2FP.BF16.F32.PACK_AB R58, R53, R52 ;  /* 0x00000034353a723e */ /* 0x000fe400000010ff */
[----:B------:R-:W-:Y:S02]  /*23900*/  F2FP.BF16.F32.PACK_AB R59, R55, R54 ;  /* 0x00000036373b723e */ /* 0x000fe400000010ff */
[----:B------:R-:W-:Y:S02]  /*23910*/  F2FP.BF16.F32.PACK_AB R49, R51, R50 ;  /* 0x000000323331723e */ /* 0x000fe400000010ff */
[----:B------:R-:W-:Y:S01]  /*23920*/  F2FP.BF16.F32.PACK_AB R40, R41, R40 ;  /* 0x000000282928723e */ /* 0x000fe200000010ff */
[----:B------:R1:W-:Y:S01]  /*23930*/  STSM.16.M88.4 [R140], R80 ;  /* 0x000000508c007844 */ /* 0x0003e20000000200 */
[----:B------:R-:W-:-:S02]  /*23940*/  MOV R128, R128 ;  /* 0x0000008000807202 */ /* 0x000fc40000000f00 */
[----:B------:R-:W-:Y:S02]  /*23950*/  F2FP.BF16.F32.PACK_AB R50, R45, R44 ;  /* 0x0000002c2d32723e */ /* 0x000fe400000010ff */
[----:B------:R-:W-:Y:S02]  /*23960*/  F2FP.BF16.F32.PACK_AB R51, R47, R46 ;  /* 0x0000002e2f33723e */ /* 0x000fe400000010ff */
[----:B------:R-:W-:Y:S01]  /*23970*/  F2FP.BF16.F32.PACK_AB R41, R43, R42 ;  /* 0x0000002a2b29723e */ /* 0x000fe200000010ff */
[----:B------:R1:W-:Y:S01]  /*23980*/  STSM.16.M88.4 [R20], R72 ;  /* 0x0000004814007844 */ /* 0x0003e20000000200 */
[----:B------:R-:W-:Y:S02]  /*23990*/  MOV R130, R130 ;  /* 0x0000008200827202 */ /* 0x000fe40000000f00 */
[----:B------:R-:W-:Y:S01]  /*239a0*/  MOV R132, R132 ;  /* 0x0000008400847202 */ /* 0x000fe20000000f00 */
[----:B------:R1:W-:Y:S01]  /*239b0*/  STSM.16.M88.4 [R124], R64 ;  /* 0x000000407c007844 */ /* 0x0003e20000000200 */
[----:B------:R-:W-:-:S02]  /*239c0*/  MOV R134, R134 ;  /* 0x0000008600867202 */ /* 0x000fc40000000f00 */
[----:B------:R-:W-:Y:S01]  /*239d0*/  MOV R136, R136 ;  /* 0x0000008800887202 */ /* 0x000fe20000000f00 */
[----:B------:R1:W-:Y:S04]  /*239e0*/  STSM.16.M88.4 [R126], R56 ;  /* 0x000000387e007844 */ /* 0x0003e80000000200 */
[----:B------:R1:W-:Y:S01]  /*239f0*/  STSM.16.M88.4 [R128], R48 ;  /* 0x0000003080007844 */ /* 0x0003e20000000200 */
[----:B------:R-:W-:-:S04]  /*23a00*/  ISETP.NE.U32.AND P0, PT, RZ, UR18, PT ;  /* 0x00000012ff007c0c */ /* 0x000fc8000bf05070 */
[----:B------:R-:W-:Y:S01]  /*23a10*/  ISETP.NE.AND.EX P0, PT, RZ, UR19, PT, P0 ;  /* 0x00000013ff007c0c */ /* 0x000fe2000bf05300 */
[----:B------:R-:W-:Y:S01]  /*23a20*/  IMAD.U32 R76, RZ, RZ, UR4 ;  /* 0x00000004ff4c7e24 */ /* 0x000fe2000f8e00ff */
[----:B--2---:R-:W-:Y:S02]  /*23a30*/  F2FP.BF16.F32.PACK_AB R24, R25, R24 ;  /* 0x000000181918723e */ /* 0x004fe400000010ff */
[----:B------:R-:W-:Y:S02]  /*23a40*/  F2FP.BF16.F32.PACK_AB R25, R27, R26 ;  /* 0x0000001a1b19723e */ /* 0x000fe400000010ff */
[----:B---3--:R-:W-:Y:S02]  /*23a50*/  F2FP.BF16.F32.PACK_AB R8, R9, R8 ;  /* 0x000000080908723e */ /* 0x008fe400000010ff */
[----:B------:R-:W-:Y:S02]  /*23a60*/  F2FP.BF16.F32.PACK_AB R9, R11, R10 ;  /* 0x0000000a0b09723e */ /* 0x000fe400000010ff */
[----:B----4-:R-:W-:-:S02]  /*23a70*/  F2FP.BF16.F32.PACK_AB R42, R37, R36 ;  /* 0x00000024252a723e */ /* 0x010fc400000010ff */
[----:B------:R-:W-:Y:S02]  /*23a80*/  F2FP.BF16.F32.PACK_AB R43, R39, R38 ;  /* 0x00000026272b723e */ /* 0x000fe400000010ff */
[----:B------:R-:W-:Y:S02]  /*23a90*/  F2FP.BF16.F32.PACK_AB R32, R33, R32 ;  /* 0x000000202120723e */ /* 0x000fe400000010ff */
[----:B------:R-:W-:Y:S02]  /*23aa0*/  F2FP.BF16.F32.PACK_AB R33, R35, R34 ;  /* 0x000000222321723e */ /* 0x000fe400000010ff */
[----:B------:R-:W-:Y:S02]  /*23ab0*/  F2FP.BF16.F32.PACK_AB R34, R29, R28 ;  /* 0x0000001c1d22723e */ /* 0x000fe400000010ff */
[----:B------:R-:W-:Y:S02]  /*23ac0*/  F2FP.BF16.F32.PACK_AB R35, R31, R30 ;  /* 0x0000001e1f23723e */ /* 0x000fe400000010ff */
[----:B------:R-:W-:Y:S01]  /*23ad0*/  F2FP.BF16.F32.PACK_AB R10, R5, R4 ;  /* 0x00000004050a723e */ /* 0x000fe200000010ff */
[----:B------:R-:W-:Y:S01]  /*23ae0*/  IMAD.U32 R4, RZ, RZ, UR10 ;  /* 0x0000000aff047e24 */ /* 0x000fe2000f8e00ff */
[----:B------:R-:W-:Y:S01]  /*23af0*/  F2FP.BF16.F32.PACK_AB R26, R13, R12 ;  /* 0x0000000c0d1a723e */ /* 0x000fe200000010ff */
[----:B------:R-:W-:Y:S01]  /*23b00*/  IMAD.U32 R5, RZ, RZ, UR11 ;  /* 0x0000000bff057e24 */ /* 0x000fe2000f8e00ff */
[----:B------:R-:W-:Y:S01]  /*23b10*/  F2FP.BF16.F32.PACK_AB R27, R15, R14 ;  /* 0x0000000e0f1b723e */ /* 0x000fe200000010ff */
[----:B------:R-:W-:Y:S01]  /*23b20*/  ULDC.64 UR10, c[0x0][0xd08] ;  /* 0x00034200000a7ab9 */ /* 0x000fe20000000a00 */
[----:B------:R-:W-:Y:S01]  /*23b30*/  F2FP.BF16.F32.PACK_AB R11, R7, R6 ;  /* 0x00000006070b723e */ /* 0x000fe200000010ff */
[----:B------:R1:W-:Y:S01]  /*23b40*/  STSM.16.M88.4 [R130], R40 ;  /* 0x0000002882007844 */ /* 0x0003e20000000200 */
[----:B------:R-:W-:-:S03]  /*23b50*/  UISETP.NE.U32.AND UP0, UPT, UR10, URZ, UPT ;  /* 0x0000003f0a00728c */ /* 0x000fc6000bf05070 */
[----:B------:R1:W-:Y:S01]  /*23b60*/  STSM.16.M88.4 [R132], R32 ;  /* 0x0000002084007844 */ /* 0x0003e20000000200 */
[----:B------:R-:W-:-:S03]  /*23b70*/  UISETP.NE.AND.EX UP0, UPT, UR11, URZ, UPT, UP0 ;  /* 0x0000003f0b00728c */ /* 0x000fc6000bf05300 */
[----:B------:R1:W-:Y:S04]  /*23b80*/  STSM.16.M88.4 [R134], R24 ;  /* 0x0000001886007844 */ /* 0x0003e80000000200 */
[----:B------:R1:W-:Y:S01]  /*23b90*/  STSM.16.M88.4 [R136], R8 ;  /* 0x0000000888007844 */ /* 0x0003e20000000200 */
[----:B------:R-:W-:Y:S01]  /*23ba0*/  BAR.SYNC.DEFER_BLOCKING 0x1, 0x100 ;  /* 0x0044000000007b1d */ /* 0x000fe20000010000 */
[----:B------:R-:W-:-:S05]  /*23bb0*/  PLOP3.LUT P1, PT, PT, PT, UP0, 0x80, 0x0 ;  /* 0x000000000000781c */ /* 0x000fca0003f2f008 */
[----:B------:R-:W-:Y:S02]  /*23bc0*/  @UP0 ULDC.64 UR10, c[0x0][0xd08] ;  /* 0x00034200000a0ab9 */ /* 0x000fe40000000a00 */
[----:B------:R-:W-:-:S06]  /*23bd0*/  @UP0 UIMAD.WIDE UR10, UR60, 0x4, UR10 ;  /* 0x000000043c0a08a5 */ /* 0x000fcc000f8e020a */
[----:B------:R-:W-:Y:S02]  /*23be0*/  IMAD.U32 R6, RZ, RZ, UR10 ;  /* 0x0000000aff067e24 */ /* 0x000fe4000f8e00ff */
[----:B------:R-:W-:Y:S01]  /*23bf0*/  IMAD.U32 R7, RZ, RZ, UR11 ;  /* 0x0000000bff077e24 */ /* 0x000fe2000f8e00ff */
[----:B0-----:R1:W5:Y:S04]  /*23c00*/  @P0 LDG.E R0, desc[UR36][R4.64] ;  /* 0x0000002404000981 */ /* 0x001368000c1e1900 */
[----:B------:R1:W5:Y:S01]  /*23c10*/  @P1 LDG.E R76, desc[UR36][R6.64] ;  /* 0x00000024064c1981 */ /* 0x000362000c1e1900 */
[----:B------:R-:W-:Y:S02]  /*23c20*/  UISETP.NE.AND UP0, UPT, UR8, URZ, UPT ;  /* 0x0000003f0800728c */ /* 0x000fe4000bf05270 */
[----:B------:R-:W-:Y:S01]  /*23c30*/  ULOP3.LUT UR61, UR61, 0xff, URZ, 0xc0, !UPT ;  /* 0x000000ff3d3d7892 */ /* 0x000fe2000f8ec03f */
[----:B------:R-:W-:Y:S01]  /*23c40*/  UMOV UR4, URZ ;  /* 0x0000003f00047c82 */ /* 0x000fe20008000000 */
[----:B------:R-:W-:Y:S01]  /*23c50*/  USEL UR23, UR8, UR9, UP0 ;  /* 0x0000000908177287 */ /* 0x000fe20008000000 */
[----:B------:R-:W-:Y:S11]  /*23c60*/  @P1 BRA `(.L_x_6402) ;  /* 0x0000000000101947 */ /* 0x000ff60003800000 */
[----:B------:R-:W-:Y:S05]  /*23c70*/  @!P0 BRA `(.L_x_6402) ;  /* 0x00000000000c8947 */ /* 0x000fea0003800000 */
[----:B-1----:R-:W2:Y:S04]  /*23c80*/  LDG.E R3, desc[UR36][R4.64] ;  /* 0x0000002404037981 */ /* 0x002ea8000c1e1900 */
[----:B-----5:R-:W2:Y:S02]  /*23c90*/  LDG.E R76, desc[UR36][R4.64+0x4] ;  /* 0x00000424044c7981 */ /* 0x020ea4000c1e1900 */
[----:B--2---:R-:W-:-:S07]  /*23ca0*/  IMAD.IADD R76, R76, 0x1, -R3 ;  /* 0x000000014c4c7824 */ /* 0x004fce00078e0a03 */
.L_x_6402:
[----:B-1----:R-:W0:Y:S01]  /*23cb0*/  SHFL.IDX PT, R3, R208, RZ, 0x1f ;  /* 0x00001fffd0037589 */ /* 0x002e2200000e0000 */
[----:B------:R-:W-:Y:S02]  /*23cc0*/  R2UR UR8, R211 ;  /* 0x00000000d30872ca */ /* 0x000fe400000e0000 */
[----:B-----5:R-:W-:-:S11]  /*23cd0*/  @P0 R2UR UR4, R0 ;  /* 0x00000000000402ca */ /* 0x020fd600000e0000 */
[----:B------:R-:W-:Y:S02]  /*23ce0*/  ULOP3.LUT UR8, UR8, 0xffff, URZ, 0xc0, !UPT ;  /* 0x0000ffff08087892 */ /* 0x000fe4000f8ec03f */
[----:B------:R-:W-:Y:S01]  /*23cf0*/  USHF.R.S32.HI UR26, URZ, 0x1f, UR4 ;  /* 0x0000001f3f1a7899 */ /* 0x000fe20008011404 */
[----:B0-----:R-:W-:-:S13]  /*23d00*/  ISETP.NE.AND P0, PT, R3, RZ, PT ;  /* 0x000000ff0300720c */ /* 0x001fda0003f05270 */
[----:B------:R-:W-:Y:S05]  /*23d10*/  @P0 BRA `(.L_x_6403) ;  /* 0x0000000400280947 */ /* 0x000fea0003800000 */
[----:B------:R-:W2:Y:S01]  /*23d20*/  LDL R6, [R1+0x448] ;  /* 0x0004480001067983 */ /* 0x000ea20000100800 */
[----:B------:R-:W0:Y:S03]  /*23d30*/  LDC R11, c[0x0][0xce8] ;  /* 0x00033a00ff0b7b82 */ /* 0x000e260000000800 */
[----:B------:R-:W3:Y:S04]  /*23d40*/  LDL R5, [R1+0x44c] ;  /* 0x00044c0001057983 */ /* 0x000ee80000100800 */
[----:B------:R-:W4:Y:S01]  /*23d50*/  LDL R4, [R1+0x438] ;  /* 0x0004380001047983 */ /* 0x000f220000100800 */
[----:B------:R-:W-:-:S04]  /*23d60*/  IMAD.U32 R3, RZ, RZ, UR59 ;  /* 0x0000003bff037e24 */ /* 0x000fc8000f8e00ff */
[----:B------:R-:W-:Y:S02]  /*23d70*/  IMAD R10, R3, 0x40, R22 ;  /* 0x00000040030a7824 */ /* 0x000fe400078e0216 */
[----:B0-----:R-:W-:Y:S01]  /*23d80*/  IMAD R15, R76, R11, RZ ;  /* 0x0000000b4c0f7224 */ /* 0x001fe200078e02ff */
[----:B------:R-:W-:Y:S01]  /*23d90*/  ISETP.NE.AND P2, PT, R11, 0x1, PT ;  /* 0x000000010b00780c */ /* 0x000fe20003f45270 */
[----:B------:R-:W-:Y:S01]  /*23da0*/  UISETP.GT.AND UP1, UPT, UR23, 0x1, UPT ;  /* 0x000000011700788c */ /* 0x000fe2000bf24270 */
[----:B------:R-:W-:-:S03]  /*23db0*/  UMOV UR22, 0xab8 ;  /* 0x00000ab800167882 */ /* 0x000fc60000000000 */
[----:B------:R-:W-:-:S08]  /*23dc0*/  USEL UR22, UR22, 0xa78, UP1 ;  /* 0x00000a7816167887 */ /* 0x000fd00008800000 */
[----:B------:R-:W0:Y:S01]  /*23dd0*/  @P2 LDC R3, c[0x0][0xcf0] ;  /* 0x00033c00ff032b82 */ /* 0x000e220000000800 */
[----:B------:R-:W-:Y:S01]  /*23de0*/  UISETP.NE.U32.AND UP0, UPT, UR18, URZ, UPT ;  /* 0x0000003f1200728c */ /* 0x000fe2000bf05070 */
[----:B------:R-:W-:-:S03]  /*23df0*/  IMAD.U32 R13, RZ, RZ, UR59 ;  /* 0x0000003bff0d7e24 */ /* 0x000fc6000f8e00ff */
[----:B------:R-:W-:Y:S01]  /*23e00*/  UISETP.NE.AND.EX UP0, UPT, UR19, URZ, UPT, UP0 ;  /* 0x0000003f1300728c */ /* 0x000fe2000bf05300 */
[----:B--2---:R-:W-:-:S05]  /*23e10*/  IMAD.MOV R0, RZ, RZ, -R6 ;  /* 0x000000ffff007224 */ /* 0x004fca00078e0a06 */
[----:B---3--:R-:W-:Y:S02]  /*23e20*/  ISETP.NE.AND P0, PT, R5, R0, PT ;  /* 0x000000000500720c */ /* 0x008fe40003f05270 */
[----:B------:R-:W1:Y:S02]  /*23e30*/  @P2 LDC R0, c[0x0][0xcec] ;  /* 0x00033b00ff002b82 */ /* 0x000e640000000800 */
[----:B------:R-:W-:-:S13]  /*23e40*/  ISETP.GE.OR P1, PT, R10, R15, P0 ;  /* 0x0000000f0a00720c */ /* 0x000fda0000726670 */
[----:B------:R-:W2:Y:S01]  /*23e50*/  @!P1 LDL R9, [R1+0x1f0] ;  /* 0x0001f00001099983 */ /* 0x000ea20000100800 */
[----:B----4-:R-:W-:Y:S01]  /*23e60*/  IMAD R13, R13, 0x40, R4 ;  /* 0x000000400d0d7824 */ /* 0x010fe200078e0204 */
[----:B------:R-:W-:Y:S01]  /*23e70*/  USHF.R.S32.HI UR16, URZ, 0x1f, UR60 ;  /* 0x0000001f3f107899 */ /* 0x000fe2000801143c */
[----:B------:R-:W-:Y:S01]  /*23e80*/  BSSY B1, `(.L_x_6403) ;  /* 0x0000033000017945 */ /* 0x000fe20003800000 */
[----:B------:R-:W-:Y:S01]  /*23e90*/  USEL UR9, UR61, URZ, UP1 ;  /* 0x0000003f3d097287 */ /* 0x000fe20008800000 */
[----:B------:R-:W-:Y:S01]  /*23ea0*/  IMAD.MOV.U32 R7, RZ, RZ, R13 ;  /* 0x000000ffff077224 */ /* 0x000fe200078e000d */
[----:B------:R-:W-:Y:S01]  /*23eb0*/  USEL UR17, UR60, URZ, !UP0 ;  /* 0x0000003f3c117287 */ /* 0x000fe2000c000000 */
[----:B------:R-:W-:Y:S01]  /*23ec0*/  ULDC.64 UR10, c[0x0][UR22+0x220] ;  /* 0x00008800160a7abb */ /* 0x000fe20008000a00 */
[----:B------:R-:W-:Y:S01]  /*23ed0*/  ULDC.64 UR14, c[0x0][UR22+0x228] ;  /* 0x00008a00160e7abb */ /* 0x000fe20008000a00 */
[----:B-1----:R-:W-:Y:S01]  /*23ee0*/  @P2 IMAD.HI.U32 R0, R13, R0, RZ ;  /* 0x000000000d002227 */ /* 0x002fe200078e00ff */
[----:B------:R-:W-:-:S02]  /*23ef0*/  USEL UR20, UR16, URZ, !UP0 ;  /* 0x0000003f10147287 */ /* 0x000fc4000c000000 */
[----:B------:R-:W-:Y:S02]  /*23f00*/  UIMAD.WIDE.U32 UR24, UR14, UR9, URZ ;  /* 0x000000090e1872a5 */ /* 0x000fe4000f8e003f */
[----:B------:R-:W-:Y:S01]  /*23f10*/  UIMAD UR11, UR11, UR17, URZ ;  /* 0x000000110b0b72a4 */ /* 0x000fe2000f8e023f */
[----:B0-----:R-:W-:Y:S01]  /*23f20*/  @P2 SHF.R.U32.HI R7, RZ, R3, R0 ;  /* 0x00000003ff072219 */ /* 0x001fe20000011600 */
[----:B------:R-:W-:Y:S01]  /*23f30*/  ULDC.64 UR12, c[0x0][UR22+0x218] ;  /* 0x00008600160c7abb */ /* 0x000fe20008000a00 */
[----:B------:R-:W-:Y:S01]  /*23f40*/  UIMAD UR9, UR15, UR9, URZ ;  /* 0x000000090f0972a4 */ /* 0x000fe2000f8e023f */
[----:B------:R-:W-:Y:S01]  /*23f50*/  IMAD.U32 R4, RZ, RZ, UR24 ;  /* 0x00000018ff047e24 */ /* 0x000fe2000f8e00ff */
[----:B------:R-:W-:Y:S01]  /*23f60*/  UIMAD.WIDE.U32 UR14, UR10, UR17, URZ ;  /* 0x000000110a0e72a5 */ /* 0x000fe2000f8e003f */
[----:B------:R-:W-:Y:S01]  /*23f70*/  IMAD.MOV R0, RZ, RZ, -R7 ;  /* 0x000000ffff007224 */ /* 0x000fe200078e0a07 */
[----:B------:R-:W-:Y:S01]  /*23f80*/  UIMAD.WIDE.U32 UR16, UR12, UR8, URZ ;  /* 0x000000080c1072a5 */ /* 0x000fe2000f8e003f */
[----:B------:R-:W-:Y:S01]  /*23f90*/  IMAD.U32 R5, RZ, RZ, UR25 ;  /* 0x00000019ff057e24 */ /* 0x000fe2000f8e00ff */
[----:B------:R-:W-:Y:S01]  /*23fa0*/  UIMAD UR12, UR13, UR8, URZ ;  /* 0x000000080d0c72a4 */ /* 0x000fe2000f8e023f */
[----:B------:R-:W-:Y:S01]  /*23fb0*/  IMAD R3, R11, R0, R13 ;  /* 0x000000000b037224 */ /* 0x000fe200078e020d */
[----:B------:R-:W-:-:S02]  /*23fc0*/  UIMAD UR11, UR10, UR20, UR11 ;  /* 0x000000140a0b72a4 */ /* 0x000fc4000f8e020b */
[----:B------:R-:W-:Y:S02]  /*23fd0*/  UIADD3 UR13, UR25, UR9, URZ ;  /* 0x00000009190d7290 */ /* 0x000fe4000fffe03f */
[----:B------:R-:W-:Y:S01]  /*23fe0*/  UIADD3 UR16, UP0, UP2, UR14, UR16, UR4 ;  /* 0x000000100e107290 */ /* 0x000fe2000fa1e004 */
[----:B------:R-:W-:Y:S01]  /*23ff0*/  SHF.R.S32.HI R0, RZ, 0x1f, R3 ;  /* 0x0000001fff007819 */ /* 0x000fe20000011403 */
[----:B------:R-:W-:Y:S02]  /*24000*/  UIADD3 UR12, UR17, UR12, URZ ;  /* 0x0000000c110c7290 */ /* 0x000fe4000fffe03f */
[----:B------:R-:W-:Y:S01]  /*24010*/  UIADD3 UR9, UR15, UR11, URZ ;  /* 0x0000000b0f097290 */ /* 0x000fe2000fffe03f */
[----:B------:R-:W-:Y:S01]  /*24020*/  IMAD.U32 R6, RZ, RZ, UR13 ;  /* 0x0000000dff067e24 */ /* 0x000fe2000f8e00ff */
[----:B------:R-:W-:Y:S01]  /*24030*/  IADD3 R4, P2, P3, R7, UR16, R4 ;  /* 0x0000001007047c10 */ /* 0x000fe2000fb5e004 */
[----:B------:R-:W-:Y:S01]  /*24040*/  ULDC.64 UR10, c[0x0][UR22+0x210] ;  /* 0x00008400160a7abb */ /* 0x000fe20008000a00 */
[----:B------:R-:W-:Y:S01]  /*24050*/  UIADD3.X UR9, UR9, UR12, UR26, UP0, UP2 ;  /* 0x0000000c09097290 */ /* 0x000fe200087e441a */
[----:B------:R-:W-:Y:S01]  /*24060*/  SHF.R.S32.HI R7, RZ, 0x1f, R7 ;  /* 0x0000001fff077819 */ /* 0x000fe20000011407 */
[----:B------:R-:W-:Y:S01]  /*24070*/  IMAD R11, R3, UR11, RZ ;  /* 0x0000000b030b7c24 */ /* 0x000fe2000f8e02ff */
[----:B------:R-:W-:Y:S01]  /*24080*/  ULDC.64 UR12, c[0x0][0xca8] ;  /* 0x00032a00000c7ab9 */ /* 0x000fe20000000a00 */
[----:B------:R-:W-:Y:S01]  /*24090*/  @!UP1 ULDC UR12, c[0x0][0xc50] ;  /* 0x00031400000c9ab9 */ /* 0x000fe20000000800 */
[----:B------:R-:W-:Y:S01]  /*240a0*/  @!UP1 ULDC UR13, c[0x0][0xc54] ;  /* 0x00031500000d9ab9 */ /* 0x000fe20000000800 */
[----:B------:R-:W-:Y:S01]  /*240b0*/  IADD3.X R5, R7, UR9, R6, P2, P3 ;  /* 0x0000000907057c10 */ /* 0x000fe200097e6406 */
[----:B------:R-:W-:-:S02]  /*240c0*/  IMAD R11, R0, UR10, R11 ;  /* 0x0000000a000b7c24 */ /* 0x000fc4000f8e020b */
[----:B------:R-:W-:Y:S02]  /*240d0*/  VIADD R0, R10, 0x8 ;  /* 0x000000080a007836 */ /* 0x000fe40000000000 */
[----:B------:R-:W-:-:S03]  /*240e0*/  IMAD.WIDE.U32 R4, R3, UR10, R4 ;  /* 0x0000000a03047c25 */ /* 0x000fc6000f8e0004 */
[----:B------:R-:W-:Y:S01]  /*240f0*/  ISETP.GE.OR P0, PT, R0, R15, P0 ;  /* 0x0000000f0000720c */ /* 0x000fe20000706670 */
[----:B------:R-:W-:Y:S01]  /*24100*/  IMAD.IADD R3, R5, 0x1, R11 ;  /* 0x0000000105037824 */ /* 0x000fe200078e020b */
[----:B------:R-:W-:-:S04]  /*24110*/  LEA R8, P2, R4, UR12, 0x2 ;  /* 0x0000000c04087c11 */ /* 0x000fc8000f8410ff */
[----:B------:R-:W-:Y:S01]  /*24120*/  LEA.HI.X R3, R4, UR13, R3, 0x2, P2 ;  /* 0x0000000d04037c11 */ /* 0x000fe200090f1403 */
[----:B------:R-:W-:Y:S04]  /*24130*/  SHFL.IDX PT, R6, R8, 0x1, 0x1c1f ;  /* 0x003c1f0008067f89 */ /* 0x000fe800000e0000 */
[----:B------:R-:W-:Y:S04]  /*24140*/  SHFL.IDX PT, R4, R8, RZ, 0x1c1f ;  /* 0x001c1fff08047589 */ /* 0x000fe800000e0000 */
[----:B------:R-:W2:Y:S04]  /*24150*/  SHFL.IDX PT, R5, R3, RZ, 0x1c1f ;  /* 0x001c1fff03057589 */ /* 0x000ea800000e0000 */
[----:B------:R0:W1:Y:S04]  /*24160*/  SHFL.IDX PT, R7, R3, 0x1, 0x1c1f ;  /* 0x003c1f0003077f89 */ /* 0x00006800000e0000 */
[----:B--2---:R0:W-:Y:S01]  /*24170*/  @!P1 ST.E desc[UR36][R4.64], R9 ;  /* 0x0000000904009985 */ /* 0x0041e2000c101924 */
[----:B-1----:R-:W-:Y:S05]  /*24180*/  @P0 BRA `(.L_x_6404) ;  /* 0x0000000000080947 */ /* 0x002fea0003800000 */
[----:B0-----:R-:W2:Y:S04]  /*24190*/  LDL R3, [R1+0x1f4] ;  /* 0x0001f40001037983 */ /* 0x001ea80000100800 */
[----:B--2---:R1:W-:Y:S02]  /*241a0*/  ST.E desc[UR36][R6.64], R3 ;  /* 0x0000000306007985 */ /* 0x0043e4000c101924 */
.L_x_6404:
[----:B------:R-:W-:Y:S05]  /*241b0*/  BSYNC B1 ;  /* 0x0000000000017941 */ /* 0x000fea0003800000 */
.L_x_6403:
[----:B------:R-:W-:Y:S02]  /*241c0*/  UISETP.GT.AND UP1, UPT, UR23, 0x1, UPT ;  /* 0x000000011700788c */ /* 0x000fe4000bf24270 */
[----:B------:R-:W-:-:S04]  /*241d0*/  UISETP.NE.U32.AND UP0, UPT, UR18, URZ, UPT ;  /* 0x0000003f1200728c */ /* 0x000fc8000bf05070 */
[----:B------:R-:W-:Y:S01]  /*241e0*/  PLOP3.LUT P0, PT, PT, PT, UP1, 0x80, 0x0 ;  /* 0x000000000000781c */ /* 0x000fe20003f0f018 */
[----:B------:R-:W-:-:S04]  /*241f0*/  UISETP.NE.AND.EX UP0, UPT, UR19, URZ, UPT, UP0 ;  /* 0x0000003f1300728c */ /* 0x000fc8000bf05300 */
[----:B------:R-:W-:-:S08]  /*24200*/  USEL UR14, UR60, URZ, !UP0 ;  /* 0x0000003f3c0e7287 */ /* 0x000fd0000c000000 */
[----:B------:R-:W-:Y:S05]  /*24210*/  @P0 BRA `(.L_x_6405) ;  /* 0x0000001000240947 */ /* 0x000fea0003800000 */
[----:B-1----:R-:W2:Y:S01]  /*24220*/  LDL.64 R6, [R1+0x440] ;  /* 0x0004400001067983 */ /* 0x002ea20000100a00 */
[----:B0-----:R-:W-:Y:S01]  /*24230*/  IMAD R4, R207, 0x40, R19 ;  /* 0x00000040cf047824 */ /* 0x001fe200078e0213 */
[----:B------:R-:W0:Y:S01]  /*24240*/  LDC R81, c[0x0][0xce8] ;  /* 0x00033a00ff517b82 */ /* 0x000e220000000800 */
[----:B------:R-:W-:Y:S02]  /*24250*/  ULDC.64 UR12, c[0x0][0xba0] ;  /* 0x0002e800000c7ab9 */ /* 0x000fe40000000a00 */
[----:B------:R-:W-:Y:S02]  /*24260*/  UIMAD UR9, UR26, UR12, URZ ;  /* 0x0000000c1a0972a4 */ /* 0x000fe4000f8e023f */
[----:B------:R-:W-:Y:S02]  /*24270*/  UIMAD.WIDE.U32 UR10, UR4, UR12, URZ ;  /* 0x0000000c040a72a5 */ /* 0x000fe4000f8e003f */
[----:B------:R-:W-:-:S03]  /*24280*/  UIMAD UR9, UR4, UR13, UR9 ;  /* 0x0000000d040972a4 */ /* 0x000fc6000f8e0209 */
[----:B------:R-:W-:Y:S01]  /*24290*/  ULDC.64 UR12, c[0x0][0xbe8] ;  /* 0x0002fa00000c7ab9 */ /* 0x000fe20000000a00 */
[----:B------:R-:W-:-:S04]  /*242a0*/  UIADD3 UR11, UR11, UR9, URZ ;  /* 0x000000090b0b7290 */ /* 0x000fc8000fffe03f */
[----:B------:R-:W-:-:S04]  /*242b0*/  UIMAD.WIDE.U32 UR10, UR8, UR12, UR10 ;  /* 0x0000000c080a72a5 */ /* 0x000fc8000f8e000a */
[----:B------:R-:W-:-:S03]  /*242c0*/  UIMAD UR9, UR8, UR13, UR11 ;  /* 0x0000000d080972a4 */ /* 0x000fc6000f8e020b */
[----:B------:R-:W-:Y:S01]  /*242d0*/  ULDC UR11, c[0x0][0xbc8] ;  /* 0x0002f200000b7ab9 */ /* 0x000fe20000000800 */
[----:B------:R-:W-:Y:S01]  /*242e0*/  IMAD.U32 R21, RZ, RZ, UR59 ;  /* 0x0000003bff157e24 */ /* 0x000fe2000f8e00ff */
[----:B------:R-:W-:Y:S01]  /*242f0*/  USHF.R.S32.HI UR4, URZ, 0x1f, UR14 ;  /* 0x0000001f3f047899 */ /* 0x000fe2000801140e */
[----:B------:R-:W-:-:S03]  /*24300*/  ULDC.64 UR12, c[0x0][0xbf0] ;  /* 0x0002fc00000c7ab9 */ /* 0x000fc60000000a00 */
[----:B------:R-:W-:Y:S01]  /*24310*/  UIMAD UR4, UR4, UR12, URZ ;  /* 0x0000000c040472a4 */ /* 0x000fe2000f8e023f */
[----:B------:R-:W-:-:S03]  /*24320*/  UMOV UR8, UR10 ;  /* 0x0000000a00087c82 */ /* 0x000fc60008000000 */
[----:B------:R-:W-:Y:S02]  /*24330*/  UIMAD UR4, UR14, UR13, UR4 ;  /* 0x0000000d0e0472a4 */ /* 0x000fe4000f8e0204 */
[----:B------:R-:W-:-:S04]  /*24340*/  UIMAD.WIDE.U32 UR8, UR14, UR12, UR8 ;  /* 0x0000000c0e0872a5 */ /* 0x000fc8000f8e0008 */
[----:B------:R-:W-:Y:S01]  /*24350*/  UIADD3 UR4, UR9, UR4, URZ ;  /* 0x0000000409047290 */ /* 0x000fe2000fffe03f */
[----:B------:R-:W-:Y:S01]  /*24360*/  BSSY B1, `(.L_x_6406) ;  /* 0x00000ce000017945 */ /* 0x000fe20003800000 */
[----:B------:R-:W-:Y:S02]  /*24370*/  SHF.R.S32.HI R84, RZ, 0x1f, R209 ;  /* 0x0000001fff547819 */ /* 0x000fe400000114d1 */
[----:B------:R-:W-:Y:S02]  /*24380*/  SHF.R.S32.HI R85, RZ, 0x1f, R210 ;  /* 0x0000001fff557819 */ /* 0x000fe400000114d2 */
[----:B------:R-:W-:Y:S02]  /*24390*/  SHF.R.S32.HI R86, RZ, 0x1f, R152 ;  /* 0x0000001fff567819 */ /* 0x000fe40000011498 */
[----:B------:R-:W-:Y:S02]  /*243a0*/  SHF.R.S32.HI R87, RZ, 0x1f, R153 ;  /* 0x0000001fff577819 */ /* 0x000fe40000011499 */
[----:B------:R-:W-:-:S02]  /*243b0*/  SHF.R.S32.HI R88, RZ, 0x1f, R154 ;  /* 0x0000001fff587819 */ /* 0x000fc4000001149a */
[----:B------:R-:W-:Y:S02]  /*243c0*/  SHF.R.S32.HI R89, RZ, 0x1f, R155 ;  /* 0x0000001fff597819 */ /* 0x000fe4000001149b */
[----:B------:R-:W-:Y:S01]  /*243d0*/  SHF.R.S32.HI R90, RZ, 0x1f, R156 ;  /* 0x0000001fff5a7819 */ /* 0x000fe2000001149c */
[----:B--2---:R-:W-:-:S03]  /*243e0*/  IMAD.WIDE R4, R4, 0x2, R6 ;  /* 0x0000000204047825 */ /* 0x004fc600078e0206 */
[C---:B------:R-:W-:Y:S02]  /*243f0*/  IADD3 R41, P2, R4.reuse, 0x7000, RZ ;  /* 0x0000700004297810 */ /* 0x040fe40007f5e0ff */
[----:B------:R-:W-:Y:S02]  /*24400*/  IADD3 R9, P3, R4, 0x1000, RZ ;  /* 0x0000100004097810 */ /* 0x000fe40007f7e0ff */
[----:B------:R-:W-:Y:S02]  /*24410*/  LOP3.LUT R40, R41, 0x380, RZ, 0xc0, !PT ;  /* 0x0000038029287812 */ /* 0x000fe400078ec0ff */
[----:B------:R-:W-:Y:S02]  /*24420*/  LOP3.LUT R8, R9, 0x380, RZ, 0xc0, !PT ;  /* 0x0000038009087812 */ /* 0x000fe400078ec0ff */
[----:B------:R-:W-:Y:S02]  /*24430*/  SHF.R.U64 R40, R40, 0x3, RZ ;  /* 0x0000000328287819 */ /* 0x000fe400000012ff */
[----:B------:R-:W-:-:S02]  /*24440*/  SHF.R.U64 R8, R8, 0x3, RZ ;  /* 0x0000000308087819 */ /* 0x000fc400000012ff */
[----:B------:R-:W-:Y:S01]  /*24450*/  LOP3.LUT R40, R40, R41, RZ, 0x3c, !PT ;  /* 0x0000002928287212 */ /* 0x000fe200078e3cff */
[----:B------:R-:W-:Y:S01]  /*24460*/  IMAD.X R41, RZ, RZ, R5, P2 ;  /* 0x000000ffff297224 */ /* 0x000fe200010e0605 */
[C---:B------:R-:W-:Y:S02]  /*24470*/  IADD3 R69, P2, R4.reuse, 0xe000, RZ ;  /* 0x0000e00004457810 */ /* 0x040fe40007f5e0ff */
[C---:B------:R-:W-:Y:S02]  /*24480*/  IADD3 R37, P1, R4.reuse, 0x6000, RZ ;  /* 0x0000600004257810 */ /* 0x040fe40007f3e0ff */
[----:B------:R-:W-:Y:S01]  /*24490*/  LOP3.LUT R68, R69, 0x380, RZ, 0xc0, !PT ;  /* 0x0000038045447812 */ /* 0x000fe200078ec0ff */
[----:B------:R-:W5:Y:S01]  /*244a0*/  LD.E.128 R40, desc[UR36][R40.64] ;  /* 0x0000002428287980 */ /* 0x000f62000c101d00 */
[----:B------:R-:W-:Y:S02]  /*244b0*/  IADD3 R33, P0, R4, 0x5000, RZ ;  /* 0x0000500004217810 */ /* 0x000fe40007f1e0ff */
[----:B------:R-:W-:-:S02]  /*244c0*/  SHF.R.U64 R68, R68, 0x3, RZ ;  /* 0x0000000344447819 */ /* 0x000fc400000012ff */
[----:B------:R-:W-:Y:S01]  /*244d0*/  LOP3.LUT R8, R8, R9, RZ, 0x3c, !PT ;  /* 0x0000000908087212 */ /* 0x000fe200078e3cff */
[--C-:B------:R-:W-:Y:S01]  /*244e0*/  IMAD.X R9, RZ, RZ, R5.reuse, P3 ;  /* 0x000000ffff097224 */ /* 0x100fe200018e0605 */
[----:B------:R-:W-:Y:S02]  /*244f0*/  LOP3.LUT R36, R37, 0x380, RZ, 0xc0, !PT ;  /* 0x0000038025247812 */ /* 0x000fe400078ec0ff */
[----:B------:R-:W-:Y:S01]  /*24500*/  LOP3.LUT R68, R68, R69, RZ, 0x3c, !PT ;  /* 0x0000004544447212 */ /* 0x000fe200078e3cff */
[----:B------:R-:W-:Y:S01]  /*24510*/  IMAD.X R69, RZ, RZ, R5, P2 ;  /* 0x000000ffff457224 */ /* 0x000fe200010e0605 */
[----:B------:R-:W-:Y:S01]  /*24520*/  LOP3.LUT R32, R33, 0x380, RZ, 0xc0, !PT ;  /* 0x0000038021207812 */ /* 0x000fe200078ec0ff */
[----:B------:R-:W5:Y:S01]  /*24530*/  LD.E.128 R8, desc[UR36][R8.64] ;  /* 0x0000002408087980 */ /* 0x000f62000c101d00 */
[----:B------:R-:W-:Y:S02]  /*24540*/  IADD3 R45, P3, R4, 0x8000, RZ ;  /* 0x00008000042d7810 */ /* 0x000fe40007f7e0ff */
[----:B0-----:R-:W-:Y:S01]  /*24550*/  ISETP.NE.AND P2, PT, R81, 0x1, PT ;  /* 0x000000015100780c */ /* 0x001fe20003f45270 */
[----:B------:R-:W5:Y:S01]  /*24560*/  LD.E.128 R68, desc[UR36][R68.64] ;  /* 0x0000002444447980 */ /* 0x000f62000c101d00 */
[----:B------:R-:W-:-:S02]  /*24570*/  SHF.R.U64 R36, R36, 0x3, RZ ;  /* 0x0000000324247819 */ /* 0x000fc400000012ff */
[----:B------:R-:W-:Y:S02]  /*24580*/  SHF.R.U64 R32, R32, 0x3, RZ ;  /* 0x0000000320207819 */ /* 0x000fe400000012ff */
[----:B------:R-:W-:Y:S02]  /*24590*/  LOP3.LUT R44, R45, 0x380, RZ, 0xc0, !PT ;  /* 0x000003802d2c7812 */ /* 0x000fe400078ec0ff */
[----:B------:R-:W-:Y:S01]  /*245a0*/  LOP3.LUT R36, R36, R37, RZ, 0x3c, !PT ;  /* 0x0000002524247212 */ /* 0x000fe200078e3cff */
[--C-:B------:R-:W-:Y:S01]  /*245b0*/  IMAD.X R37, RZ, RZ, R5.reuse, P1 ;  /* 0x000000ffff257224 */ /* 0x100fe200008e0605 */
[----:B------:R-:W-:Y:S01]  /*245c0*/  LOP3.LUT R32, R32, R33, RZ, 0x3c, !PT ;  /* 0x0000002120207212 */ /* 0x000fe200078e3cff */
[----:B------:R-:W-:Y:S01]  /*245d0*/  IMAD.X R33, RZ, RZ, R5, P0 ;  /* 0x000000ffff217224 */ /* 0x000fe200000e0605 */
[----:B------:R-:W-:Y:S01]  /*245e0*/  SHF.R.U64 R44, R44, 0x3, RZ ;  /* 0x000000032c2c7819 */ /* 0x000fe200000012ff */
[----:B------:R-:W0:Y:S01]  /*245f0*/  @P2 LDC R77, c[0x0][0xcec] ;  /* 0x00033b00ff4d2b82 */ /* 0x000e220000000800 */
[C---:B------:R-:W-:Y:S01]  /*24600*/  IADD3 R65, P1, R4.reuse, 0xd000, RZ ;  /* 0x0000d00004417810 */ /* 0x040fe20007f3e0ff */
[----:B------:R-:W5:Y:S01]  /*24610*/  LD.E.128 R36, desc[UR36][R36.64] ;  /* 0x0000002424247980 */ /* 0x000f62000c101d00 */
[----:B------:R-:W-:-:S02]  /*24620*/  IADD3 R61, P0, R4, 0xc000, RZ ;  /* 0x0000c000043d7810 */ /* 0x000fc40007f1e0ff */
[----:B------:R-:W-:Y:S01]  /*24630*/  LOP3.LUT R44, R44, R45, RZ, 0x3c, !PT ;  /* 0x0000002d2c2c7212 */ /* 0x000fe200078e3cff */
[--C-:B------:R-:W-:Y:S01]  /*24640*/  IMAD.X R45, RZ, RZ, R5.reuse, P3 ;  /* 0x000000ffff2d7224 */ /* 0x100fe200018e0605 */
[----:B------:R-:W-:Y:S01]  /*24650*/  LOP3.LUT R64, R65, 0x380, RZ, 0xc0, !PT ;  /* 0x0000038041407812 */ /* 0x000fe200078ec0ff */
[----:B------:R-:W1:Y:S01]  /*24660*/  @P2 LDC R79, c[0x0][0xcf0] ;  /* 0x00033c00ff4f2b82 */ /* 0x000e620000000800 */
[----:B------:R-:W-:Y:S01]  /*24670*/  LOP3.LUT R60, R61, 0x380, RZ, 0xc0, !PT ;  /* 0x000003803d3c7812 */ /* 0x000fe200078ec0ff */
[----:B------:R-:W5:Y:S01]  /*24680*/  LD.E.128 R32, desc[UR36][R32.64] ;  /* 0x0000002420207980 */ /* 0x000f62000c101d00 */
[----:B------:R-:W-:Y:S02]  /*24690*/  IADD3 R3, P3, R4, 0xf000, RZ ;  /* 0x0000f00004037810 */ /* 0x000fe40007f7e0ff */
[----:B------:R-:W-:Y:S01]  /*246a0*/  SHF.R.U64 R64, R64, 0x3, RZ ;  /* 0x0000000340407819 */ /* 0x000fe200000012ff */
[----:B------:R-:W5:Y:S01]  /*246b0*/  LD.E.128 R44, desc[UR36][R44.64] ;  /* 0x000000242c2c7980 */ /* 0x000f62000c101d00 */
[----:B------:R-:W-:Y:S01]  /*246c0*/  SHF.R.U64 R60, R60, 0x3, RZ ;  /* 0x000000033c3c7819 */ /* 0x000fe200000012ff */
[----:B------:R-:W-:Y:S01]  /*246d0*/  IMAD.X R73, RZ, RZ, R5, P3 ;  /* 0x000000ffff497224 */ /* 0x000fe200018e0605 */
[----:B------:R-:W-:-:S02]  /*246e0*/  LOP3.LUT R0, R3, 0x380, RZ, 0xc0, !PT ;  /* 0x0000038003007812 */ /* 0x000fc400078ec0ff */
[----:B------:R-:W-:Y:S01]  /*246f0*/  LOP3.LUT R64, R64, R65, RZ, 0x3c, !PT ;  /* 0x0000004140407212 */ /* 0x000fe200078e3cff */
[--C-:B------:R-:W-:Y:S01]  /*24700*/  IMAD.X R65, RZ, RZ, R5.reuse, P1 ;  /* 0x000000ffff417224 */ /* 0x100fe200008e0605 */
[----:B------:R-:W-:Y:S01]  /*24710*/  LOP3.LUT R60, R60, R61, RZ, 0x3c, !PT ;  /* 0x0000003d3c3c7212 */ /* 0x000fe200078e3cff */
[----:B------:R-:W-:Y:S01]  /*24720*/  IMAD.X R61, RZ, RZ, R5, P0 ;  /* 0x000000ffff3d7224 */ /* 0x000fe200000e0605 */
[----:B------:R-:W-:Y:S02]  /*24730*/  SHF.R.U64 R0, R0, 0x3, RZ ;  /* 0x0000000300007819 */ /* 0x000fe400000012ff */
[C---:B------:R-:W-:Y:S01]  /*24740*/  IADD3 R13, P4, R4.reuse, 0x2000, RZ ;  /* 0x00002000040d7810 */ /* 0x040fe20007f9e0ff */
[----:B------:R-:W5:Y:S01]  /*24750*/  LD.E.128 R64, desc[UR36][R64.64] ;  /* 0x0000002440407980 */ /* 0x000f62000c101d00 */
[C---:B------:R-:W-:Y:S02]  /*24760*/  IADD3 R25, P5, R4.reuse, 0x3000, RZ ;  /* 0x0000300004197810 */ /* 0x040fe40007fbe0ff */
[----:B------:R-:W-:Y:S01]  /*24770*/  IADD3 R29, P6, R4, 0x4000, RZ ;  /* 0x00004000041d7810 */ /* 0x000fe20007fde0ff */
[----:B------:R-:W5:Y:S01]  /*24780*/  LD.E.128 R60, desc[UR36][R60.64] ;  /* 0x000000243c3c7980 */ /* 0x000f62000c101d00 */
[----:B------:R-:W-:-:S02]  /*24790*/  ISETP.GE.AND P1, PT, R19, UR11, PT ;  /* 0x0000000b13007c0c */ /* 0x000fc4000bf26270 */
[----:B------:R-:W-:Y:S02]  /*247a0*/  ISETP.GE.AND P0, PT, R156, UR11, PT ;  /* 0x0000000b9c007c0c */ /* 0x000fe4000bf06270 */
[----:B------:R-:W-:Y:S01]  /*247b0*/  LOP3.LUT R72, R0, R3, RZ, 0x3c, !PT ;  /* 0x0000000300487212 */ /* 0x000fe200078e3cff */
[----:B------:R-:W-:Y:S01]  /*247c0*/  IMAD R0, R157, 0x20, R207 ;  /* 0x000000209d007824 */ /* 0x000fe200078e02cf */
[----:B------:R-:W-:Y:S02]  /*247d0*/  LOP3.LUT R12, R13, 0x380, RZ, 0xc0, !PT ;  /* 0x000003800d0c7812 */ /* 0x000fe400078ec0ff */
[----:B------:R-:W-:Y:S02]  /*247e0*/  LOP3.LUT R24, R25, 0x380, RZ, 0xc0, !PT ;  /* 0x0000038019187812 */ /* 0x000fe400078ec0ff */
[----:B------:R-:W-:Y:S02]  /*247f0*/  LOP3.LUT R28, R29, 0x380, RZ, 0xc0, !PT ;  /* 0x000003801d1c7812 */ /* 0x000fe400078ec0ff */
[----:B------:R-:W-:Y:S01]  /*24800*/  SEL R3, RZ, 0x1, P1 ;  /* 0x00000001ff037807 */ /* 0x000fe20000800000 */
[----:B------:R-:W5:Y:S01]  /*24810*/  LD.E.128 R72, desc[UR36][R72.64] ;  /* 0x0000002448487980 */ /* 0x000f62000c101d00 */
[----:B------:R-:W-:-:S02]  /*24820*/  SEL R20, RZ, 0xffffffff, P0 ;  /* 0xffffffffff147807 */ /* 0x000fc40000000000 */
[----:B------:R-:W-:Y:S01]  /*24830*/  ISETP.GE.AND P1, PT, R155, UR11, PT ;  /* 0x0000000b9b007c0c */ /* 0x000fe2000bf26270 */
[----:B------:R-:W-:Y:S01]  /*24840*/  IMAD R82, R21, 0x40, R0 ;  /* 0x0000004015527824 */ /* 0x000fe200078e0200 */
[----:B------:R-:W-:Y:S02]  /*24850*/  SHF.R.U64 R12, R12, 0x3, RZ ;  /* 0x000000030c0c7819 */ /* 0x000fe400000012ff */
[----:B------:R-:W-:Y:S02]  /*24860*/  SHF.R.U64 R24, R24, 0x3, RZ ;  /* 0x0000000318187819 */ /* 0x000fe400000012ff */
[----:B------:R-:W-:Y:S01]  /*24870*/  SHF.R.U64 R28, R28, 0x3, RZ ;  /* 0x000000031c1c7819 */ /* 0x000fe200000012ff */
[----:B------:R-:W-:Y:S01]  /*24880*/  IMAD.SHL.U32 R20, R20, 0x2, RZ ;  /* 0x0000000214147824 */ /* 0x000fe200078e00ff */
[----:B------:R-:W-:Y:S02]  /*24890*/  ISETP.GE.AND P0, PT, R154, UR11, PT ;  /* 0x0000000b9a007c0c */ /* 0x000fe4000bf06270 */
[----:B------:R-:W-:-:S02]  /*248a0*/  SEL R0, RZ, 0xffffffff, P1 ;  /* 0xffffffffff007807 */ /* 0x000fc40000800000 */
[----:B------:R-:W-:Y:S01]  /*248b0*/  LOP3.LUT R12, R12, R13, RZ, 0x3c, !PT ;  /* 0x0000000d0c0c7212 */ /* 0x000fe200078e3cff */
[--C-:B------:R-:W-:Y:S01]  /*248c0*/  IMAD.X R13, RZ, RZ, R5.reuse, P4 ;  /* 0x000000ffff0d7224 */ /* 0x100fe200020e0605 */
[----:B------:R-:W-:Y:S01]  /*248d0*/  LOP3.LUT R24, R24, R25, RZ, 0x3c, !PT ;  /* 0x0000001918187212 */ /* 0x000fe200078e3cff */
[--C-:B------:R-:W-:Y:S01]  /*248e0*/  IMAD.X R25, RZ, RZ, R5.reuse, P5 ;  /* 0x000000ffff197224 */ /* 0x100fe200028e0605 */
[----:B------:R-:W-:Y:S01]  /*248f0*/  LOP3.LUT R28, R28, R29, RZ, 0x3c, !PT ;  /* 0x0000001d1c1c7212 */ /* 0x000fe200078e3cff */
[----:B------:R-:W-:Y:S01]  /*24900*/  IMAD.X R29, RZ, RZ, R5, P6 ;  /* 0x000000ffff1d7224 */ /* 0x000fe200030e0605 */
[----:B------:R-:W-:Y:S01]  /*24910*/  SEL R21, RZ, 0xffffffff, P0 ;  /* 0xffffffffff157807 */ /* 0x000fe20000000000 */
[----:B------:R-:W-:Y:S01]  /*24920*/  IMAD.SHL.U32 R83, R0, 0x4, RZ ;  /* 0x0000000400537824 */ /* 0x000fe200078e00ff */
[----:B------:R-:W-:Y:S01]  /*24930*/  IADD3 R49, P4, R4, 0x9000, RZ ;  /* 0x0000900004317810 */ /* 0x000fe20007f9e0ff */
[----:B0-----:R-:W-:Y:S01]  /*24940*/  @P2 IMAD.HI.U32 R0, R82, R77, RZ ;  /* 0x0000004d52002227 */ /* 0x001fe200078e00ff */
[C---:B------:R-:W-:Y:S01]  /*24950*/  IADD3 R53, P5, R4.reuse, 0xa000, RZ ;  /* 0x0000a00004357810 */ /* 0x040fe20007fbe0ff */
[----:B------:R-:W5:Y:S01]  /*24960*/  LD.E.128 R12, desc[UR36][R12.64] ;  /* 0x000000240c0c7980 */ /* 0x000f62000c101d00 */
[----:B------:R-:W-:-:S02]  /*24970*/  IADD3 R57, P6, R4, 0xb000, RZ ;  /* 0x0000b00004397810 */ /* 0x000fc40007fde0ff */
[----:B------:R-:W-:Y:S01]  /*24980*/  LOP3.LUT R20, R20, 0x2, R3, 0xe2, !PT ;  /* 0x0000000214147812 */ /* 0x000fe200078ee203 */
[----:B------:R-:W-:Y:S01]  /*24990*/  IMAD.SHL.U32 R78, R21, 0x8, RZ ;  /* 0x00000008154e7824 */ /* 0x000fe200078e00ff */
[----:B------:R-:W-:Y:S01]  /*249a0*/  LOP3.LUT R48, R49, 0x380, RZ, 0xc0, !PT ;  /* 0x0000038031307812 */ /* 0x000fe200078ec0ff */
[----:B------:R-:W-:Y:S01]  /*249b0*/  IMAD.MOV.U32 R3, RZ, RZ, R82 ;  /* 0x000000ffff037224 */ /* 0x000fe200078e0052 */
[----:B------:R-:W-:Y:S01]  /*249c0*/  LOP3.LUT R52, R53, 0x380, RZ, 0xc0, !PT ;  /* 0x0000038035347812 */ /* 0x000fe200078ec0ff */
[----:B------:R-:W5:Y:S01]  /*249d0*/  LD.E.128 R24, desc[UR36][R24.64] ;  /* 0x0000002418187980 */ /* 0x000f62000c101d00 */
[----:B------:R-:W-:Y:S02]  /*249e0*/  LOP3.LUT R56, R57, 0x380, RZ, 0xc0, !PT ;  /* 0x0000038039387812 */ /* 0x000fe400078ec0ff */
[----:B------:R-:W-:Y:S01]  /*249f0*/  LOP3.LUT R7, R4, 0x380, RZ, 0xc0, !PT ;  /* 0x0000038004077812 */ /* 0x000fe200078ec0ff */
[----:B------:R-:W5:Y:S01]  /*24a00*/  LD.E.128 R28, desc[UR36][R28.64] ;  /* 0x000000241c1c7980 */ /* 0x000f62000c101d00 */
[----:B------:R-:W-:-:S02]  /*24a10*/  LOP3.LUT R77, R83, 0x4, R20, 0xe2, !PT ;  /* 0x00000004534d7812 */ /* 0x000fc400078ee214 */
[----:B-1----:R-:W-:Y:S02]  /*24a20*/  @P2 SHF.R.U32.HI R3, RZ, R79, R0 ;  /* 0x0000004fff032219 */ /* 0x002fe40000011600 */
[----:B------:R-:W-:Y:S02]  /*24a30*/  SHF.R.U64 R48, R48, 0x3, RZ ;  /* 0x0000000330307819 */ /* 0x000fe400000012ff */
[----:B------:R-:W-:Y:S02]  /*24a40*/  SHF.R.U64 R52, R52, 0x3, RZ ;  /* 0x0000000334347819 */ /* 0x000fe400000012ff */
[----:B------:R-:W-:Y:S02]  /*24a50*/  SHF.R.U64 R56, R56, 0x3, RZ ;  /* 0x0000000338387819 */ /* 0x000fe400000012ff */
[----:B------:R-:W-:Y:S02]  /*24a60*/  SHF.R.U64 R7, R7, 0x3, RZ ;  /* 0x0000000307077819 */ /* 0x000fe400000012ff */
[----:B------:R-:W-:-:S02]  /*24a70*/  LOP3.LUT R0, R78, 0x8, R77, 0xe2, !PT ;  /* 0x000000084e007812 */ /* 0x000fc400078ee24d */
[--C-:B------:R-:W-:Y:S01]  /*24a80*/  SHF.R.S32.HI R77, RZ, 0x1f, R3.reuse ;  /* 0x0000001fff4d7819 */ /* 0x100fe20000011403 */
[----:B------:R-:W-:Y:S01]  /*24a90*/  IMAD.U32 R20, RZ, RZ, UR8 ;  /* 0x00000008ff147e24 */ /* 0x000fe2000f8e00ff */
[----:B------:R-:W-:Y:S01]  /*24aa0*/  ISETP.GE.AND P0, PT, R153, UR11, PT ;  /* 0x0000000b99007c0c */ /* 0x000fe2000bf06270 */
[----:B------:R-:W-:Y:S01]  /*24ab0*/  IMAD.U32 R21, RZ, RZ, UR9 ;  /* 0x00000009ff157e24 */ /* 0x000fe2000f8e00ff */
[----:B------:R-:W-:Y:S01]  /*24ac0*/  LOP3.LUT R48, R48, R49, RZ, 0x3c, !PT ;  /* 0x0000003130307212 */ /* 0x000fe200078e3cff */
[----:B------:R-:W-:Y:S01]  /*24ad0*/  IMAD.MOV R79, RZ, RZ, -R3 ;  /* 0x000000ffff4f7224 */ /* 0x000fe200078e0a03 */
[----:B------:R-:W-:Y:S01]  /*24ae0*/  LOP3.LUT R52, R52, R53, RZ, 0x3c, !PT ;  /* 0x0000003534347212 */ /* 0x000fe200078e3cff */
[--C-:B------:R-:W-:Y:S01]  /*24af0*/  IMAD.X R49, RZ, RZ, R5.reuse, P4 ;  /* 0x000000ffff317224 */ /* 0x100fe200020e0605 */
[----:B------:R-:W-:Y:S01]  /*24b00*/  LOP3.LUT R56, R56, R57, RZ, 0x3c, !PT ;  /* 0x0000003938387212 */ /* 0x000fe200078e3cff */
[--C-:B------:R-:W-:Y:S01]  /*24b10*/  IMAD.X R53, RZ, RZ, R5.reuse, P5 ;  /* 0x000000ffff357224 */ /* 0x100fe200028e0605 */
[----:B------:R-:W-:Y:S01]  /*24b20*/  LOP3.LUT R4, R7, R4, RZ, 0x3c, !PT ;  /* 0x0000000407047212 */ /* 0x000fe200078e3cff */
[----:B------:R-:W-:Y:S01]  /*24b30*/  IMAD.X R57, RZ, RZ, R5, P6 ;  /* 0x000000ffff397224 */ /* 0x000fe200030e0605 */
[----:B------:R-:W-:Y:S01]  /*24b40*/  ULDC.64 UR8, c[0x0][0xbe0] ;  /* 0x0002f80000087ab9 */ /* 0x000fe20000000a00 */
[----:B------:R-:W-:Y:S01]  /*24b50*/  IMAD.U32 R21, RZ, RZ, UR4 ;  /* 0x00000004ff157e24 */ /* 0x000fe2000f8e00ff */
[----:B------:R-:W-:Y:S01]  /*24b60*/  SEL R78, RZ, 0xffffffff, P0 ;  /* 0xffffffffff4e7807 */ /* 0x000fe20000000000 */
[----:B------:R-:W-:Y:S01]  /*24b70*/  IMAD R80, R77, UR8, RZ ;  /* 0x000000084d507c24 */ /* 0x000fe2000f8e02ff */
[----:B------:R-:W-:Y:S01]  /*24b80*/  ISETP.GE.AND P0, PT, R152, UR11, PT ;  /* 0x0000000b98007c0c */ /* 0x000fe2000bf06270 */
[----:B------:R-:W-:Y:S01]  /*24b90*/  IMAD R77, R81, R79, R82 ;  /* 0x0000004f514d7224 */ /* 0x000fe200078e0252 */
[----:B------:R-:W5:Y:S01]  /*24ba0*/  LD.E.128 R4, desc[UR36][R4.64] ;  /* 0x0000002404047980 */ /* 0x000f62000c101d00 */
[----:B------:R-:W-:-:S02]  /*24bb0*/  IMAD R79, R3, UR9, R80 ;  /* 0x00000009034f7c24 */ /* 0x000fc4000f8e0250 */
[----:B------:R-:W-:Y:S01]  /*24bc0*/  IMAD.WIDE.U32 R20, R3, UR8, R20 ;  /* 0x0000000803147c25 */ /* 0x000fe2000f8e0014 */
[----:B------:R-:W5:Y:S01]  /*24bd0*/  LD.E.128 R48, desc[UR36][R48.64] ;  /* 0x0000002430307980 */ /* 0x000f62000c101d00 */
[----:B------:R-:W-:Y:S01]  /*24be0*/  SEL R3, RZ, 0xffffffff, P0 ;  /* 0xffffffffff037807 */ /* 0x000fe20000000000 */
[----:B------:R-:W-:Y:S01]  /*24bf0*/  ULDC.64 UR8, c[0x0][0xbd8] ;  /* 0x0002f60000087ab9 */ /* 0x000fe20000000a00 */
[----:B------:R-:W-:Y:S01]  /*24c00*/  IMAD.SHL.U32 R83, R78, 0x10, RZ ;  /* 0x000000104e537824 */ /* 0x000fe200078e00ff */
[----:B------:R-:W5:Y:S01]  /*24c10*/  LD.E.128 R52, desc[UR36][R52.64] ;  /* 0x0000002434347980 */ /* 0x000f62000c101d00 */
[----:B------:R-:W-:-:S03]  /*24c20*/  SHF.R.S32.HI R78, RZ, 0x1f, R77 ;  /* 0x0000001fff4e7819 */ /* 0x000fc6000001144d */
        /* <DEDUP_REMOVED lines=8> */
[----:B------:R-:W-:Y:S01]  /*24cb0*/  IMAD.SHL.U32 R3, R3, 0x20, RZ ;  /* 0x0000002003037824 */ /* 0x000fe200078e00ff */
[----:B------:R-:W-:Y:S01]  /*24cc0*/  LOP3.LUT R0, R83, 0x10, R0, 0xe2, !PT ;  /* 0x0000001053007812 */ /* 0x000fe200078ee200 */
[----:B------:R-:W-:Y:S01]  /*24cd0*/  IMAD.IADD R21, R21, 0x1, R79 ;  /* 0x0000000115157824 */ /* 0x000fe200078e024f */
[----:B------:R-:W-:Y:S01]  /*24ce0*/  ISETP.GE.AND P0, PT, R210, UR11, PT ;  /* 0x0000000bd2007c0c */ /* 0x000fe2000bf06270 */
[----:B------:R-:W-:-:S02]  /*24cf0*/  IMAD R78, R78, UR8, RZ ;  /* 0x000000084e4e7c24 */ /* 0x000fc4000f8e02ff */
[----:B------:R-:W-:Y:S02]  /*24d00*/  IMAD R83, R76, R81, RZ ;  /* 0x000000514c537224 */ /* 0x000fe400078e02ff */
[----:B------:R-:W-:Y:S01]  /*24d10*/  IMAD R82, R82, 0x40, R207 ;  /* 0x0000004052527824 */ /* 0x000fe200078e02cf */
[----:B------:R-:W-:Y:S01]  /*24d20*/  LOP3.LUT R0, R3, 0x20, R0, 0xe2, !PT ;  /* 0x0000002003007812 */ /* 0x000fe200078ee200 */
        /* <DEDUP_REMOVED lines=8> */
[----:B------:R-:W-:-:S02]  /*24db0*/  LEA R80, P2, R20, UR8, 0x1 ;  /* 0x0000000814507c11 */ /* 0x000fc4000f8408ff */
[----:B------:R-:W-:Y:S02]  /*24dc0*/  ISETP.GE.AND P1, PT, R209, UR11, PT ;  /* 0x0000000bd1007c0c */ /* 0x000fe4000bf26270 */
[----:B------:R-:W-:Y:S02]  /*24dd0*/  LEA.HI.X R81, R20, UR9, R21, 0x1, P2 ;  /* 0x0000000914517c11 */ /* 0x000fe400090f0c15 */
[----:B------:R-:W-:Y:S01]  /*24de0*/  LOP3.LUT R0, R0, R3, RZ, 0xfc, !PT ;  /* 0x0000000300007212 */ /* 0x000fe200078efcff */
[----:B0-----:R0:W1:Y:S01]  /*24df0*/  SHFL.IDX PT, R20, R80, RZ, 0x181f ;  /* 0x00181fff50147589 */ /* 0x00106200000e0000 */
[----:B------:R-:W-:Y:S01]  /*24e00*/  SEL R3, RZ, 0x80, P1 ;  /* 0x00000080ff037807 */ /* 0x000fe20000800000 */
[----:B------:R-:W-:Y:S02]  /*24e10*/  SYNCS.ARRIVE.TRANS64.RED.A1T0 RZ, [UR4], RZ ;  /* 0x000000ffffff79a7 */ /* 0x000fe40008100404 */
[----:B------:R0:W2:Y:S01]  /*24e20*/  SHFL.IDX PT, R21, R81, RZ, 0x181f ;  /* 0x00181fff51157589 */ /* 0x0000a200000e0000 */
[----:B------:R-:W-:Y:S01]  /*24e30*/  LOP3.LUT R3, R0, R3, RZ, 0xfc, !PT ;  /* 0x0000000300037212 */ /* 0x000fe200078efcff */
[----:B------:R-:W-:Y:S06]  /*24e40*/  @P0 BRA `(.L_x_6407) ;  /* 0x00000000007c0947 */ /* 0x000fec0003800000 */
[----:B------:R-:W-:Y:S02]  /*24e50*/  ISETP.GE.AND P1, PT, R156, UR11, PT ;  /* 0x0000000b9c007c0c */ /* 0x000fe4000bf26270 */
[----:B------:R-:W-:Y:S02]  /*24e60*/  ISETP.GE.AND P0, PT, R19, UR11, PT ;  /* 0x0000000b13007c0c */ /* 0x000fe4000bf06270 */
[----:B------:R-:W-:Y:S02]  /*24e70*/  ISETP.GE.AND P5, PT, R155, UR11, PT ;  /* 0x0000000b9b007c0c */ /* 0x000fe4000bfa6270 */
[----:B------:R-:W-:-:S07]  /*24e80*/  ISETP.GE.AND P3, PT, R154, UR11, PT ;  /* 0x0000000b9a007c0c */ /* 0x000fce000bf66270 */
[C---:B-1----:R-:W-:Y:S02]  /*24e90*/  @!P1 LEA R76, P2, R156.reuse, R20, 0x1 ;  /* 0x000000149c4c9211 */ /* 0x042fe400078408ff */
[----:B--2---:R-:W-:Y:S02]  /*24ea0*/  @!P0 IMAD.WIDE R78, R19, 0x2, R20 ;  /* 0x00000002134e8825 */ /* 0x004fe400078e0214 */
[----:B------:R-:W-:Y:S02]  /*24eb0*/  @!P1 LEA.HI.X R77, R156, R21, R90, 0x1, P2 ;  /* 0x000000159c4d9211 */ /* 0x000fe400010f0c5a */
[----:B------:R-:W-:Y:S01]  /*24ec0*/  ISETP.GE.AND P2, PT, R153, UR11, PT ;  /* 0x0000000b99007c0c */ /* 0x000fe2000bf46270 */
[----:B-----5:R1:W-:Y:S01]  /*24ed0*/  @!P0 ST.E.128 desc[UR36][R78.64], R4 ;  /* 0x000000044e008985 */ /* 0x0203e2000c101d24 */
[----:B------:R-:W-:-:S03]  /*24ee0*/  LOP3.LUT P0, RZ, R0, 0x40, RZ, 0xc0, !PT ;  /* 0x0000004000ff7812 */ /* 0x000fc6000780c0ff */
[----:B------:R2:W-:Y:S01]  /*24ef0*/  @!P1 ST.E.128 desc[UR36][R76.64], R12 ;  /* 0x0000000c4c009985 */ /* 0x0005e2000c101d24 */
[----:B------:R-:W-:Y:S02]  /*24f00*/  ISETP.GE.AND P1, PT, R152, UR11, PT ;  /* 0x0000000b98007c0c */ /* 0x000fe4000bf26270 */
[CC--:B-1----:R-:W-:Y:S02]  /*24f10*/  @!P5 LEA R4, P4, R155.reuse, R20.reuse, 0x1 ;  /* 0x000000149b04d211 */ /* 0x0c2fe400078808ff */
[CC--:B------:R-:W-:Y:S02]  /*24f20*/  @!P3 LEA R6, P6, R154.reuse, R20.reuse, 0x1 ;  /* 0x000000149a06b211 */ /* 0x0c0fe400078c08ff */
[-C--:B------:R-:W-:Y:S02]  /*24f30*/  @!P5 LEA.HI.X R5, R155, R21.reuse, R89, 0x1, P4 ;  /* 0x000000159b05d211 */ /* 0x080fe400020f0c59 */
[----:B------:R-:W-:Y:S02]  /*24f40*/  LOP3.LUT P4, RZ, R3, 0x80, RZ, 0xc0, !PT ;  /* 0x0000008003ff7812 */ /* 0x000fe4000788c0ff */
[----:B------:R-:W-:Y:S01]  /*24f50*/  @!P3 LEA.HI.X R7, R154, R21, R88, 0x1, P6 ;  /* 0x000000159a07b211 */ /* 0x000fe200030f0c58 */
[----:B------:R1:W-:Y:S02]  /*24f60*/  @!P5 ST.E.128 desc[UR36][R4.64], R28 ;  /* 0x0000001c0400d985 */ /* 0x0003e4000c101d24 */
[----:B--2---:R-:W-:-:S02]  /*24f70*/  @!P1 LEA R12, P6, R152, R20, 0x1 ;  /* 0x00000014980c9211 */ /* 0x004fc400078c08ff */
[----:B------:R2:W-:Y:S02]  /*24f80*/  @!P3 ST.E.128 desc[UR36][R6.64], R36 ;  /* 0x000000240600b985 */ /* 0x0005e4000c101d24 */
[-C--:B------:R-:W-:Y:S02]  /*24f90*/  @!P1 LEA.HI.X R13, R152, R21.reuse, R86, 0x1, P6 ;  /* 0x00000015980d9211 */ /* 0x080fe400030f0c56 */
[CC--:B-1----:R-:W-:Y:S02]  /*24fa0*/  @!P2 LEA R4, P5, R153.reuse, R20.reuse, 0x1 ;  /* 0x000000149904a211 */ /* 0x0c2fe400078a08ff */
        /* <DEDUP_REMOVED lines=9> */
.L_x_6407:
[----:B------:R-:W-:Y:S05]  /*25040*/  BSYNC B1 ;  /* 0x0000000000017941 */ /* 0x000fea0003800000 */
.L_x_6406:
        /* <DEDUP_REMOVED lines=9> */
[----:B------:R-:W-:-:S05]  /*250e0*/  ISETP.GE.AND P1, PT, R153, UR11, PT ;  /* 0x0000000b99007c0c */ /* 0x000fca000bf26270 */
[----:B0---4-:R-:W-:Y:S02]  /*250f0*/  @!P0 IMAD.WIDE R6, R19, 0x2, R4 ;  /* 0x0000000213068825 */ /* 0x011fe400078e0204 */
[-C--:B------:R-:W-:Y:S02]  /*25100*/  @!P5 LEA R14, P4, R156, R4.reuse, 0x1 ;  /* 0x000000049c0ed211 */ /* 0x080fe400078808ff */
[----:B------:R-:W-:Y:S01]  /*25110*/  @!P3 LEA R12, P6, R155, R4, 0x1 ;  /* 0x000000049b0cb211 */ /* 0x000fe200078c08ff */
[----:B------:R0:W-:Y:S01]  /*25120*/  @!P0 ST.E.128 desc[UR36][R6.64], R8 ;  /* 0x0000000806008985 */ /* 0x0001e2000c101d24 */
[----:B------:R-:W-:Y:S02]  /*25130*/  ISETP.GE.AND P0, PT, R152, UR11, PT ;  /* 0x0000000b98007c0c */ /* 0x000fe4000bf06270 */
[----:B------:R-:W-:Y:S02]  /*25140*/  @!P5 LEA.HI.X R15, R156, R5, R90, 0x1, P4 ;  /* 0x000000059c0fd211 */ /* 0x000fe400020f0c5a */
[----:B------:R-:W-:-:S02]  /*25150*/  LOP3.LUT P4, RZ, R0, 0x40, RZ, 0xc0, !PT ;  /* 0x0000004000ff7812 */ /* 0x000fc4000788c0ff */
[----:B------:R-:W-:Y:S01]  /*25160*/  @!P3 LEA.HI.X R13, R155, R5, R89, 0x1, P6 ;  /* 0x000000059b0db211 */ /* 0x000fe200030f0c59 */
[----:B------:R3:W-:Y:S01]  /*25170*/  @!P5 ST.E.128 desc[UR36][R14.64], R24 ;  /* 0x000000180e00d985 */ /* 0x0007e2000c101d24 */
[----:B-1----:R-:W-:-:S03]  /*25180*/  @!P2 LEA R20, P5, R154, R4, 0x1 ;  /* 0x000000049a14a211 */ /* 0x002fc600078a08ff */
[----:B------:R3:W-:Y:S01]  /*25190*/  @!P3 ST.E.128 desc[UR36][R12.64], R32 ;  /* 0x000000200c00b985 */ /* 0x0007e2000c101d24 */
[----:B--2---:R-:W-:Y:S02]  /*251a0*/  @!P2 LEA.HI.X R21, R154, R5, R88, 0x1, P5 ;  /* 0x000000059a15a211 */ /* 0x004fe400028f0c58 */
[----:B0-----:R-:W-:-:S03]  /*251b0*/  @!P1 LEA R6, P6, R153, R4, 0x1 ;  /* 0x0000000499069211 */ /* 0x001fc600078c08ff */
[----:B------:R3:W-:Y:S01]  /*251c0*/  @!P2 ST.E.128 desc[UR36][R20.64], R40 ;  /* 0x000000281400a985 */ /* 0x0007e2000c101d24 */
[-C--:B------:R-:W-:Y:S02]  /*251d0*/  @!P0 LEA R8, P3, R152, R4.reuse, 0x1 ;  /* 0x0000000498088211 */ /* 0x080fe400078608ff */
[----:B------:R-:W-:Y:S02]  /*251e0*/  @P4 LEA R10, P5, R210, R4, 0x1 ;  /* 0x00000004d20a4211 */ /* 0x000fe400078a08ff */
[-C--:B------:R-:W-:Y:S02]  /*251f0*/  @!P1 LEA.HI.X R7, R153, R5.reuse, R87, 0x1, P6 ;  /* 0x0000000599079211 */ /* 0x080fe400030f0c57 */
[-C--:B------:R-:W-:Y:S02]  /*25200*/  @!P0 LEA.HI.X R9, R152, R5.reuse, R86, 0x1, P3 ;  /* 0x0000000598098211 */ /* 0x080fe400018f0c56 */
[----:B------:R-:W-:Y:S01]  /*25210*/  @P4 LEA.HI.X R11, R210, R5, R85, 0x1, P5 ;  /* 0x00000005d20b4211 */ /* 0x000fe200028f0c55 */
        /* <DEDUP_REMOVED lines=9> */
.L_x_6405:
[----:B------:R-:W2:Y:S01]  /*252b0*/  LDL R0, [R1+0x438] ;  /* 0x0004380001007983 */ /* 0x000ea20000100800 */
[----:B------:R-:W3:Y:S01]  /*252c0*/  LDC R21, c[0x0][0xce8] ;  /* 0x00033a00ff157b82 */ /* 0x000ee20000000800 */
[----:B------:R-:W-:Y:S01]  /*252d0*/  ULDC.64 UR12, c[0x0][0xc08] ;  /* 0x00030200000c7ab9 */ /* 0x000fe20000000a00 */
[----:B0-----:R-:W-:Y:S01]  /*252e0*/  IMAD.U32 R4, RZ, RZ, UR59 ;  /* 0x0000003bff047e24 */ /* 0x001fe2000f8e00ff */
[----:B------:R-:W-:Y:S01]  /*252f0*/  UIMAD UR9, UR26, UR12, URZ ;  /* 0x0000000c1a0972a4 */ /* 0x000fe2000f8e023f */
[----:B------:R-:W-:Y:S01]  /*25300*/  BSSY B1, `(.L_x_6409) ;  /* 0x00000e5000017945 */ /* 0x000fe20003800000 */
[----:B------:R-:W-:Y:S01]  /*25310*/  UIMAD.WIDE.U32 UR10, UR4, UR12, URZ ;  /* 0x0000000c040a72a5 */ /* 0x000fe2000f8e003f */
[----:B------:R-:W-:Y:S01]  /*25320*/  SHF.R.S32.HI R24, RZ, 0x1f, R192 ;  /* 0x0000001fff187819 */ /* 0x000fe200000114c0 */
[----:B------:R-:W-:Y:S01]  /*25330*/  UIMAD UR9, UR4, UR13, UR9 ;  /* 0x0000000d040972a4 */ /* 0x000fe2000f8e0209 */
[----:B------:R-:W-:Y:S01]  /*25340*/  SHF.R.S32.HI R26, RZ, 0x1f, R194 ;  /* 0x0000001fff1a7819 */ /* 0x000fe200000114c2 */
[----:B------:R-:W-:Y:S01]  /*25350*/  USHF.R.S32.HI UR4, URZ, 0x1f, UR14 ;  /* 0x0000001f3f047899 */ /* 0x000fe2000801140e */
[----:B------:R-:W-:Y:S01]  /*25360*/  SHF.R.S32.HI R28, RZ, 0x1f, R196 ;  /* 0x0000001fff1c7819 */ /* 0x000fe200000114c4 */
[----:B------:R-:W-:Y:S01]  /*25370*/  UIADD3 UR11, UR11, UR9, URZ ;  /* 0x000000090b0b7290 */ /* 0x000fe2000fffe03f */
[----:B------:R-:W-:Y:S01]  /*25380*/  SHF.R.S32.HI R29, RZ, 0x1f, R197 ;  /* 0x0000001fff1d7819 */ /* 0x000fe200000114c5 */
[----:B------:R-:W-:Y:S01]  /*25390*/  ULDC.64 UR12, c[0x0][0xc38] ;  /* 0x00030e00000c7ab9 */ /* 0x000fe20000000a00 */
[----:B------:R-:W-:Y:S01]  /*253a0*/  SHF.R.S32.HI R30, RZ, 0x1f, R198 ;  /* 0x0000001fff1e7819 */ /* 0x000fe200000114c6 */
[----:B------:R-:W-:Y:S01]  /*253b0*/  UIMAD.WIDE.U32 UR10, UR8, UR12, UR10 ;  /* 0x0000000c080a72a5 */ /* 0x000fe2000f8e000a */
[----:B------:R-:W-:-:S02]  /*253c0*/  SHF.R.S32.HI R31, RZ, 0x1f, R199 ;  /* 0x0000001fff1f7819 */ /* 0x000fc400000114c7 */
[----:B------:R-:W-:Y:S01]  /*253d0*/  SHF.R.S32.HI R32, RZ, 0x1f, R200 ;  /* 0x0000001fff207819 */ /* 0x000fe200000114c8 */
[----:B------:R-:W-:Y:S01]  /*253e0*/  UIMAD UR9, UR8, UR13, UR11 ;  /* 0x0000000d080972a4 */ /* 0x000fe2000f8e020b */
[----:B------:R-:W-:Y:S02]  /*253f0*/  SHF.R.S32.HI R33, RZ, 0x1f, R201 ;  /* 0x0000001fff217819 */ /* 0x000fe400000114c9 */
[----:B------:R-:W-:Y:S01]  /*25400*/  ULDC.64 UR12, c[0x0][0xc40] ;  /* 0x00031000000c7ab9 */ /* 0x000fe20000000a00 */
[----:B------:R-:W-:Y:S01]  /*25410*/  UMOV UR8, UR10 ;  /* 0x0000000a00087c82 */ /* 0x000fe20008000000 */
[----:B---3--:R-:W-:Y:S01]  /*25420*/  ISETP.NE.AND P0, PT, R21, 0x1, PT ;  /* 0x000000011500780c */ /* 0x008fe20003f05270 */
[----:B------:R-:W-:Y:S01]  /*25430*/  UIMAD UR4, UR4, UR12, URZ ;  /* 0x0000000c040472a4 */ /* 0x000fe2000f8e023f */
[----:B------:R-:W-:Y:S01]  /*25440*/  SHF.R.S32.HI R34, RZ, 0x1f, R202 ;  /* 0x0000001fff227819 */ /* 0x000fe200000114ca */
[----:B------:R-:W-:Y:S01]  /*25450*/  UIMAD.WIDE.U32 UR8, UR14, UR12, UR8 ;  /* 0x0000000c0e0872a5 */ /* 0x000fe2000f8e0008 */
[----:B------:R-:W-:Y:S01]  /*25460*/  SHF.R.S32.HI R35, RZ, 0x1f, R203 ;  /* 0x0000001fff237819 */ /* 0x000fe200000114cb */
[----:B------:R-:W-:Y:S01]  /*25470*/  UIMAD UR4, UR14, UR13, UR4 ;  /* 0x0000000d0e0472a4 */ /* 0x000fe2000f8e0204 */
[----:B------:R-:W-:Y:S01]  /*25480*/  SHF.R.S32.HI R36, RZ, 0x1f, R204 ;  /* 0x0000001fff247819 */ /* 0x000fe200000114cc */
[----:B------:R-:W-:Y:S01]  /*25490*/  ULDC.64 UR10, c[0x0][0xc48] ;  /* 0x00031200000a7ab9 */ /* 0x000fe20000000a00 */
[----:B------:R-:W-:Y:S01]  /*254a0*/  SHF.R.S32.HI R37, RZ, 0x1f, R205 ;  /* 0x0000001fff257819 */ /* 0x000fe200000114cd */
[----:B------:R-:W-:Y:S01]  /*254b0*/  UIADD3 UR9, UR9, UR4, URZ ;  /* 0x0000000409097290 */ /* 0x000fe2000fffe03f */
[----:B------:R-:W-:Y:S01]  /*254c0*/  SHF.R.S32.HI R38, RZ, 0x1f, R206 ;  /* 0x0000001fff267819 */ /* 0x000fe200000114ce */
[----:B------:R-:W-:Y:S01]  /*254d0*/  UIADD3 UR4, UR44, 0x38820, URZ ;  /* 0x000388202c047890 */ /* 0x000fe2000fffe03f */
[----:B------:R-:W-:Y:S01]  /*254e0*/  SHF.R.S32.HI R39, RZ, 0x1f, R23 ;  /* 0x0000001fff277819 */ /* 0x000fe20000011417 */
[----:B-1----:R-:W0:Y:S01]  /*254f0*/  @P0 LDC R3, c[0x0][0xcec] ;  /* 0x00033b00ff030b82 */ /* 0x002e220000000800 */
[----:B------:R-:W-:-:S02]  /*25500*/  UIMAD.WIDE.U32 UR8, UR61, UR10, UR8 ;  /* 0x0000000a3d0872a5 */ /* 0x000fc4000f8e0008 */
[----:B------:R-:W-:Y:S02]  /*25510*/  UPRMT UR4, URZ, 0x654, UR4 ;  /* 0x000006543f047896 */ /* 0x000fe40008000004 */
[----:B------:R-:W-:-:S03]  /*25520*/  UIMAD UR61, UR61, UR11, UR9 ;  /* 0x0000000b3d3d72a4 */ /* 0x000fc6000f8e0209 */
[----:B------:R-:W1:Y:S01]  /*25530*/  @P0 LDC R5, c[0x0][0xcf0] ;  /* 0x00033c00ff050b82 */ /* 0x000e620000000800 */
[----:B------:R-:W-:-:S03]  /*25540*/  ULDC.64 UR10, c[0x0][0xc30] ;  /* 0x00030c00000a7ab9 */ /* 0x000fc60000000a00 */
[----:B------:R-:W-:Y:S01]  /*25550*/  SYNCS.ARRIVE.TRANS64.RED.A1T0 RZ, [UR4], RZ ;  /* 0x000000ffffff79a7 */ /* 0x000fe20008100404 */
[----:B--2---:R-:W-:-:S04]  /*25560*/  IMAD R4, R4, 0x40, R0 ;  /* 0x0000004004047824 */ /* 0x004fc800078e0200 */
[----:B0-----:R-:W-:-:S04]  /*25570*/  @P0 IMAD.HI.U32 R0, R4, R3, RZ ;  /* 0x0000000304000227 */ /* 0x001fc800078e00ff */
[----:B------:R-:W-:Y:S01]  /*25580*/  IMAD.MOV.U32 R3, RZ, RZ, R4 ;  /* 0x000000ffff037224 */ /* 0x000fe200078e0004 */
[----:B-1----:R-:W-:Y:S01]  /*25590*/  @P0 SHF.R.U32.HI R3, RZ, R5, R0 ;  /* 0x00000005ff030219 */ /* 0x002fe20000011600 */
[----:B------:R-:W-:Y:S02]  /*255a0*/  IMAD.U32 R5, RZ, RZ, UR9 ;  /* 0x00000009ff057e24 */ /* 0x000fe4000f8e00ff */
[----:B------:R-:W-:Y:S01]  /*255b0*/  IMAD.U32 R5, RZ, RZ, UR61 ;  /* 0x0000003dff057e24 */ /* 0x000fe2000f8e00ff */
[--C-:B------:R-:W-:Y:S01]  /*255c0*/  SHF.R.S32.HI R0, RZ, 0x1f, R3.reuse ;  /* 0x0000001fff007819 */ /* 0x100fe20000011403 */
[----:B------:R-:W-:-:S04]  /*255d0*/  IMAD.MOV R7, RZ, RZ, -R3 ;  /* 0x000000ffff077224 */ /* 0x000fc800078e0a03 */
[----:B------:R-:W-:Y:S02]  /*255e0*/  IMAD R7, R21, R7, R4 ;  /* 0x0000000715077224 */ /* 0x000fe400078e0204 */
[----:B------:R-:W-:Y:S02]  /*255f0*/  IMAD R0, R0, UR10, RZ ;  /* 0x0000000a00007c24 */ /* 0x000fe4000f8e02ff */
[----:B------:R-:W-:Y:S01]  /*25600*/  IMAD.U32 R4, RZ, RZ, UR8 ;  /* 0x00000008ff047e24 */ /* 0x000fe2000f8e00ff */
[----:B------:R-:W-:Y:S01]  /*25610*/  ULDC.64 UR8, c[0x0][0xc28] ;  /* 0x00030a0000087ab9 */ /* 0x000fe20000000a00 */
[C---:B------:R-:W-:Y:S01]  /*25620*/  IMAD R9, R3.reuse, UR11, R0 ;  /* 0x0000000b03097c24 */ /* 0x040fe2000f8e0200 */
[----:B------:R-:W-:Y:S01]  /*25630*/  SHF.R.S32.HI R0, RZ, 0x1f, R7 ;  /* 0x0000001fff007819 */ /* 0x000fe20000011407 */
[----:B------:R-:W-:-:S04]  /*25640*/  IMAD.WIDE.U32 R4, R3, UR10, R4 ;  /* 0x0000000a03047c25 */ /* 0x000fc8000f8e0004 */
[----:B------:R-:W-:Y:S02]  /*25650*/  IMAD.IADD R5, R5, 0x1, R9 ;  /* 0x0000000105057824 */ /* 0x000fe400078e0209 */
[----:B------:R-:W-:Y:S02]  /*25660*/  IMAD.U32 R9, RZ, RZ, UR59 ;  /* 0x0000003bff097e24 */ /* 0x000fe4000f8e00ff */
[----:B------:R-:W-:Y:S02]  /*25670*/  IMAD R0, R0, UR8, RZ ;  /* 0x0000000800007c24 */ /* 0x000fe4000f8e02ff */
[----:B------:R-:W-:Y:S02]  /*25680*/  IMAD R21, R76, R21, RZ ;  /* 0x000000154c157224 */ /* 0x000fe400078e02ff */
[----:B------:R-:W-:Y:S02]  /*25690*/  IMAD R20, R9, 0x40, R22 ;  /* 0x0000004009147824 */ /* 0x000fe400078e0216 */
[----:B------:R-:W-:-:S02]  /*256a0*/  IMAD R3, R7, UR9, R0 ;  /* 0x0000000907037c24 */ /* 0x000fc4000f8e0200 */
[----:B------:R-:W-:Y:S01]  /*256b0*/  IMAD.WIDE.U32 R4, R7, UR8, R4 ;  /* 0x0000000807047c25 */ /* 0x000fe2000f8e0004 */
[----:B------:R-:W-:Y:S01]  /*256c0*/  ISETP.GE.AND P0, PT, R20, R21, PT ;  /* 0x000000151400720c */ /* 0x000fe20003f06270 */
[----:B------:R-:W-:Y:S02]  /*256d0*/  ULDC.64 UR8, c[0x0][0xc00] ;  /* 0x0003000000087ab9 */ /* 0x000fe40000000a00 */
[----:B------:R-:W-:Y:S01]  /*256e0*/  IMAD.IADD R5, R5, 0x1, R3 ;  /* 0x0000000105057824 */ /* 0x000fe200078e0203 */
[----:B------:R-:W-:-:S04]  /*256f0*/  LEA R3, P1, R4, UR8, 0x2 ;  /* 0x0000000804037c11 */ /* 0x000fc8000f8210ff */
[----:B------:R-:W-:Y:S01]  /*25700*/  LEA.HI.X R0, R4, UR9, R5, 0x2, P1 ;  /* 0x0000000904007c11 */ /* 0x000fe200088f1405 */
[----:B------:R0:W1:Y:S04]  /*25710*/  SHFL.IDX PT, R27, R3, RZ, 0x1c1f ;  /* 0x001c1fff031b7589 */ /* 0x00006800000e0000 */
[----:B------:R0:W2:Y:S01]  /*25720*/  SHFL.IDX PT, R25, R0, RZ, 0x1c1f ;  /* 0x001c1fff00197589 */ /* 0x0000a200000e0000 */
[----:B------:R-:W-:Y:S05]  /*25730*/  @P0 BRA `(.L_x_6410) ;  /* 0x0000000800840947 */ /* 0x000fea0003800000 */
[----:B------:R-:W-:Y:S02]  /*25740*/  ULDC UR4, c[0x0][0xbc8] ;  /* 0x0002f20000047ab9 */ /* 0x000fe40000000800 */
[----:B------:R-:W-:-:S13]  /*25750*/  ISETP.GE.AND P0, PT, R23, UR4, PT ;  /* 0x0000000417007c0c */ /* 0x000fda000bf06270 */
[----:B------:R-:W3:Y:S01]  /*25760*/  @!P0 LDL.64 R14, [R1+0x210] ;  /* 0x00021000010e8983 */ /* 0x000ee20000100a00 */
[----:B------:R-:W-:Y:S02]  /*25770*/  ISETP.GE.AND P1, PT, R206, UR4, PT ;  /* 0x00000004ce007c0c */ /* 0x000fe4000bf26270 */
[----:B-1----:R-:W-:-:S04]  /*25780*/  @!P0 LEA R8, P2, R23, R27, 0x2 ;  /* 0x0000001b17088211 */ /* 0x002fc800078410ff */
[----:B--2---:R-:W-:-:S05]  /*25790*/  @!P0 LEA.HI.X R9, R23, R25, R39, 0x2, P2 ;  /* 0x0000001917098211 */ /* 0x004fca00010f1427 */
[----:B---3--:R1:W-:Y:S04]  /*257a0*/  @!P0 ST.E.64 desc[UR36][R8.64], R14 ;  /* 0x0000000e08008985 */ /* 0x0083e8000c101b24 */
[----:B------:R-:W2:Y:S01]  /*257b0*/  @!P1 LDL.64 R4, [R1+0x220] ;  /* 0x0002200001049983 */ /* 0x000ea20000100a00 */
[----:B------:R-:W-:Y:S02]  /*257c0*/  ISETP.GE.AND P0, PT, R205, UR4, PT ;  /* 0x00000004cd007c0c */ /* 0x000fe4000bf06270 */
[----:B------:R-:W-:-:S04]  /*257d0*/  @!P1 LEA R10, P2, R206, R27, 0x2 ;  /* 0x0000001bce0a9211 */ /* 0x000fc800078410ff */
[----:B------:R-:W-:-:S05]  /*257e0*/  @!P1 LEA.HI.X R11, R206, R25, R38, 0x2, P2 ;  /* 0x00000019ce0b9211 */ /* 0x000fca00010f1426 */
[----:B--2---:R2:W-:Y:S04]  /*257f0*/  @!P1 ST.E.64 desc[UR36][R10.64], R4 ;  /* 0x000000040a009985 */ /* 0x0045e8000c101b24 */
[----:B------:R-:W3:Y:S01]  /*25800*/  @!P0 LDL.64 R6, [R1+0x230] ;  /* 0x0002300001068983 */ /* 0x000ee20000100a00 */
[----:B------:R-:W-:Y:S02]  /*25810*/  ISETP.GE.AND P1, PT, R204, UR4, PT ;  /* 0x00000004cc007c0c */ /* 0x000fe4000bf26270 */
[----:B------:R-:W-:-:S04]  /*25820*/  @!P0 LEA R12, P2, R205, R27, 0x2 ;  /* 0x0000001bcd0c8211 */ /* 0x000fc800078410ff */
[----:B------:R-:W-:-:S05]  /*25830*/  @!P0 LEA.HI.X R13, R205, R25, R37, 0x2, P2 ;  /* 0x00000019cd0d8211 */ /* 0x000fca00010f1425 */
[----:B---3--:R3:W-:Y:S04]  /*25840*/  @!P0 ST.E.64 desc[UR36][R12.64], R6 ;  /* 0x000000060c008985 */ /* 0x0087e8000c101b24 */
[----:B-1----:R-:W4:Y:S01]  /*25850*/  @!P1 LDL.64 R8, [R1+0x240] ;  /* 0x0002400001089983 */ /* 0x002f220000100a00 */
[----:B------:R-:W-:Y:S02]  /*25860*/  ISETP.GE.AND P0, PT, R203, UR4, PT ;  /* 0x00000004cb007c0c */ /* 0x000fe4000bf06270 */
[----:B------:R-:W-:-:S04]  /*25870*/  @!P1 LEA R14, P2, R204, R27, 0x2 ;  /* 0x0000001bcc0e9211 */ /* 0x000fc800078410ff */
[----:B------:R-:W-:-:S05]  /*25880*/  @!P1 LEA.HI.X R15, R204, R25, R36, 0x2, P2 ;  /* 0x00000019cc0f9211 */ /* 0x000fca00010f1424 */
[----:B----4-:R1:W-:Y:S04]  /*25890*/  @!P1 ST.E.64 desc[UR36][R14.64], R8 ;  /* 0x000000080e009985 */ /* 0x0103e8000c101b24 */
[----:B--2---:R-:W2:Y:S01]  /*258a0*/  @!P0 LDL.64 R4, [R1+0x250] ;  /* 0x0002500001048983 */ /* 0x004ea20000100a00 */
[----:B------:R-:W-:Y:S02]  /*258b0*/  ISETP.GE.AND P1, PT, R202, UR4, PT ;  /* 0x00000004ca007c0c */ /* 0x000fe4000bf26270 */
[----:B------:R-:W-:-:S04]  /*258c0*/  @!P0 LEA R10, P2, R203, R27, 0x2 ;  /* 0x0000001bcb0a8211 */ /* 0x000fc800078410ff */
[----:B------:R-:W-:-:S05]  /*258d0*/  @!P0 LEA.HI.X R11, R203, R25, R35, 0x2, P2 ;  /* 0x00000019cb0b8211 */ /* 0x000fca00010f1423 */
[----:B--2---:R2:W-:Y:S04]  /*258e0*/  @!P0 ST.E.64 desc[UR36][R10.64], R4 ;  /* 0x000000040a008985 */ /* 0x0045e8000c101b24 */
[----:B---3--:R-:W3:Y:S01]  /*258f0*/  @!P1 LDL.64 R6, [R1+0x260] ;  /* 0x0002600001069983 */ /* 0x008ee20000100a00 */
        /* <DEDUP_REMOVED lines=130> */
[----:B------:R-:W-:-:S04]  /*26120*/  @!P1 LEA R10, P0, R158, R27, 0x2 ;  /* 0x0000001b9e0a9211 */ /* 0x000fc800078010ff */
[----:B------:R-:W-:-:S05]  /*26130*/  @!P1 LEA.HI.X R11, R158, R25, R212, 0x2, P0 ;  /* 0x000000199e0b9211 */ /* 0x000fca00000f14d4 */
[----:B--2---:R3:W-:Y:S04]  /*26140*/  @!P1 ST.E.64 desc[UR36][R10.64], R4 ;  /* 0x000000040a009985 */ /* 0x0047e8000c101b24 */
.L_x_6410:
[----:B------:R-:W-:Y:S05]  /*26150*/  BSYNC B1 ;  /* 0x0000000000017941 */ /* 0x000fea0003800000 */
.L_x_6409:
[----:B------:R-:W-:Y:S01]  /*26160*/  VIADD R20, R20, 0x8 ;  /* 0x0000000814147836 */ /* 0x000fe20000000000 */
[----:B--2---:R2:W4:Y:S04]  /*26170*/  SHFL.IDX PT, R25, R0, 0x1, 0x1c1f ;  /* 0x003c1f0000197f89 */ /* 0x00452800000e0000 */
[----:B------:R-:W-:Y:S01]  /*26180*/  ISETP.GE.AND P0, PT, R20, R21, PT ;  /* 0x000000151400720c */ /* 0x000fe20003f06270 */
[----:B0-----:R-:W0:-:S12]  /*26190*/  SHFL.IDX PT, R3, R3, 0x1, 0x1c1f ;  /* 0x003c1f0003037f89 */ /* 0x001e1800000e0000 */
[----:B--2---:R-:W-:Y:S05]  /*261a0*/  @P0 BRA `(.L_x_6408) ;  /* 0x00000018008c0947 */ /* 0x004fea0003800000 */
[----:B------:R-:W2:Y:S02]  /*261b0*/  LDC R21, c[0x0][0xbc8] ;  /* 0x0002f200ff157b82 */ /* 0x000ea40000000800 */
[----:B--2---:R-:W-:-:S13]  /*261c0*/  ISETP.GE.AND P1, PT, R23, R21, PT ;  /* 0x000000151700720c */ /* 0x004fda0003f26270 */
[----:B---3--:R-:W2:Y:S01]  /*261d0*/  @!P1 LDL.64 R14, [R1+0x218] ;  /* 0x00021800010e9983 */ /* 0x008ea20000100a00 */
[----:B------:R-:W-:Y:S02]  /*261e0*/  ISETP.GE.AND P2, PT, R206, R21, PT ;  /* 0x00000015ce00720c */ /* 0x000fe40003f46270 */
[----:B0-----:R-:W-:-:S04]  /*261f0*/  @!P1 LEA R8, P0, R23, R3, 0x2 ;  /* 0x0000000317089211 */ /* 0x001fc800078010ff */
[----:B----4-:R-:W-:-:S05]  /*26200*/  @!P1 LEA.HI.X R9, R23, R25, R39, 0x2, P0 ;  /* 0x0000001917099211 */ /* 0x010fca00000f1427 */
[----:B--2---:R0:W-:Y:S04]  /*26210*/  @!P1 ST.E.64 desc[UR36][R8.64], R14 ;  /* 0x0000000e08009985 */ /* 0x0041e8000c101b24 */
[----:B------:R-:W2:Y:S01]  /*26220*/  @!P2 LDL.64 R4, [R1+0x228] ;  /* 0x000228000104a983 */ /* 0x000ea20000100a00 */
[----:B------:R-:W-:Y:S02]  /*26230*/  ISETP.GE.AND P1, PT, R205, R21, PT ;  /* 0x00000015cd00720c */ /* 0x000fe40003f26270 */
[----:B------:R-:W-:-:S04]  /*26240*/  @!P2 LEA R10, P0, R206, R3, 0x2 ;  /* 0x00000003ce0aa211 */ /* 0x000fc800078010ff */
[----:B------:R-:W-:-:S05]  /*26250*/  @!P2 LEA.HI.X R11, R206, R25, R38, 0x2, P0 ;  /* 0x00000019ce0ba211 */ /* 0x000fca00000f1426 */
[----:B--2---:R2:W-:Y:S04]  /*26260*/  @!P2 ST.E.64 desc[UR36][R10.64], R4 ;  /* 0x000000040a00a985 */ /* 0x0045e8000c101b24 */
[----:B------:R-:W3:Y:S01]  /*26270*/  @!P1 LDL.64 R6, [R1+0x238] ;  /* 0x0002380001069983 */ /* 0x000ee20000100a00 */
[----:B------:R-:W-:Y:S02]  /*26280*/  ISETP.GE.AND P2, PT, R204, R21, PT ;  /* 0x00000015cc00720c */ /* 0x000fe40003f46270 */
[----:B------:R-:W-:-:S04]  /*26290*/  @!P1 LEA R12, P0, R205, R3, 0x2 ;  /* 0x00000003cd0c9211 */ /* 0x000fc800078010ff */
[----:B------:R-:W-:-:S05]  /*262a0*/  @!P1 LEA.HI.X R13, R205, R25, R37, 0x2, P0 ;  /* 0x00000019cd0d9211 */ /* 0x000fca00000f1425 */
[----:B---3--:R3:W-:Y:S04]  /*262b0*/  @!P1 ST.E.64 desc[UR36][R12.64], R6 ;  /* 0x000000060c009985 */ /* 0x0087e8000c101b24 */
[----:B0-----:R-:W4:Y:S01]  /*262c0*/  @!P2 LDL.64 R8, [R1+0x248] ;  /* 0x000248000108a983 */ /* 0x001f220000100a00 */
[----:B------:R-:W-:Y:S02]  /*262d0*/  ISETP.GE.AND P1, PT, R203, R21, PT ;  /* 0x00000015cb00720c */ /* 0x000fe40003f26270 */
[----:B------:R-:W-:-:S04]  /*262e0*/  @!P2 LEA R14, P0, R204, R3, 0x2 ;  /* 0x00000003cc0ea211 */ /* 0x000fc800078010ff */
[----:B------:R-:W-:-:S05]  /*262f0*/  @!P2 LEA.HI.X R15, R204, R25, R36, 0x2, P0 ;  /* 0x00000019cc0fa211 */ /* 0x000fca00000f1424 */
[----:B----4-:R0:W-:Y:S04]  /*26300*/  @!P2 ST.E.64 desc[UR36][R14.64], R8 ;  /* 0x000000080e00a985 */ /* 0x0101e8000c101b24 */
[----:B--2---:R-:W2:Y:S01]  /*26310*/  @!P1 LDL.64 R4, [R1+0x258] ;  /* 0x0002580001049983 */ /* 0x004ea20000100a00 */
[----:B------:R-:W-:Y:S02]  /*26320*/  ISETP.GE.AND P2, PT, R202, R21, PT ;  /* 0x00000015ca00720c */ /* 0x000fe40003f46270 */
[----:B------:R-:W-:-:S04]  /*26330*/  @!P1 LEA R10, P0, R203, R3, 0x2 ;  /* 0x00000003cb0a9211 */ /* 0x000fc800078010ff */
[----:B------:R-:W-:-:S05]  /*26340*/  @!P1 LEA.HI.X R11, R203, R25, R35, 0x2, P0 ;  /* 0x00000019cb0b9211 */ /* 0x000fca00000f1423 */
[----:B--2---:R2:W-:Y:S04]  /*26350*/  @!P1 ST.E.64 desc[UR36][R10.64], R4 ;  /* 0x000000040a009985 */ /* 0x0045e8000c101b24 */
[----:B---3--:R-:W3:Y:S01]  /*26360*/  @!P2 LDL.64 R6, [R1+0x268] ;  /* 0x000268000106a983 */ /* 0x008ee20000100a00 */
        /* <DEDUP_REMOVED lines=119> */
[----:B---3--:R-:W2:Y:S01]  /*26ae0*/  @!P2 LDL.64 R6, [R1+0x3e8] ;  /* 0x0003e8000106a983 */ /* 0x008ea20000100a00 */
[----:B------:R-:W-:Y:S01]  /*26af0*/  @!P2 LEA R12, P0, R176, R3, 0x2 ;  /* 0x00000003b00ca211 */ /* 0x000fe200078010ff */
[----:B------:R-:W-:Y:S01]  /*26b00*/  BSSY B1, `(.L_x_6411) ;  /* 0x000000a000017945 */ /* 0x000fe20003800000 */
[----:B------:R-:W-:Y:S02]  /*26b10*/  ISETP.GE.AND P1, PT, R158, R21, PT ;  /* 0x000000159e00720c */ /* 0x000fe40003f26270 */
[----:B------:R-:W-:Y:S02]  /*26b20*/  @!P2 LEA.HI.X R13, R176, R25, R214, 0x2, P0 ;  /* 0x00000019b00da211 */ /* 0x000fe400000f14d6 */
[----:B------:R-:W-:-:S03]  /*26b30*/  ISETP.GE.AND P0, PT, R159, R21, PT ;  /* 0x000000159f00720c */ /* 0x000fc60003f06270 */
[----:B--2---:R0:W-:Y:S10]  /*26b40*/  @!P2 ST.E.64 desc[UR36][R12.64], R6 ;  /* 0x000000060c00a985 */ /* 0x0041f4000c101b24 */
[----:B------:R-:W-:Y:S05]  /*26b50*/  @P0 BRA `(.L_x_6412) ;  /* 0x0000000000100947 */ /* 0x000fea0003800000 */
[----:B0-----:R-:W2:Y:S01]  /*26b60*/  LDL.64 R6, [R1+0x3f8] ;  /* 0x0003f80001067983 */ /* 0x001ea20000100a00 */
[----:B------:R-:W-:-:S04]  /*26b70*/  LEA R4, P0, R159, R3, 0x2 ;  /* 0x000000039f047211 */ /* 0x000fc800078010ff */
[----:B------:R-:W-:-:S05]  /*26b80*/  LEA.HI.X R5, R159, R25, R213, 0x2, P0 ;  /* 0x000000199f057211 */ /* 0x000fca00000f14d5 */
[----:B--2---:R2:W-:Y:S04]  /*26b90*/  ST.E.64 desc[UR36][R4.64], R6 ;  /* 0x0000000604007985 */ /* 0x0045e8000c101b24 */
.L_x_6412:
[----:B------:R-:W-:Y:S05]  /*26ba0*/  BSYNC B1 ;  /* 0x0000000000017941 */ /* 0x000fea0003800000 */
.L_x_6411:
[----:B------:R-:W-:Y:S05]  /*26bb0*/  @P1 BRA `(.L_x_6408) ;  /* 0x0000001000081947 */ /* 0x000fea0003800000 */
[----:B0-2---:R-:W2:Y:S01]  /*26bc0*/  LDL.64 R6, [R1+0x408] ;  /* 0x0004080001067983 */ /* 0x005ea20000100a00 */
[----:B------:R-:W-:-:S04]  /*26bd0*/  LEA R4, P0, R158, R3, 0x2 ;  /* 0x000000039e047211 */ /* 0x000fc800078010ff */
[----:B------:R-:W-:-:S05]  /*26be0*/  LEA.HI.X R5, R158, R25, R212, 0x2, P0 ;  /* 0x000000199e057211 */ /* 0x000fca00000f14d4 */
[----:B--2---:R0:W-:Y:S01]  /*26bf0*/  ST.E.64 desc[UR36][R4.64], R6 ;  /* 0x0000000604007985 */ /* 0x0041e2000c101b24 */
[----:B------:R-:W-:Y:S05]  /*26c00*/  BRA `(.L_x_6408) ;  /* 0x0000000c00f47947 */ /* 0x000fea0003800000 */
.L_x_6401:
[----:B------:R-:W-:Y:S01]  /*26c10*/  ULDC.64 UR10, c[0x0][0xd00] ;  /* 0x00034000000a7ab9 */ /* 0x000fe20000000a00 */
[----:B------:R-:W-:Y:S01]  /*26c20*/  R2UR UR9, R211 ;  /* 0x00000000d30972ca */ /* 0x000fe200000e0000 */
        /* <DEDUP_REMOVED lines=12> */
[----:B------:R-:W-:Y:S01]  /*26cf0*/  IMAD.U32 R0, RZ, RZ, UR4 ;  /* 0x00000004ff007e24 */ /* 0x000fe2000f8e00ff */
[----:B------:R-:W0:Y:S04]  /*26d00*/  S2R R10, SR_TID.X ;  /* 0x00000000000a7919 */ /* 0x000e280000002100 */
        /* <DEDUP_REMOVED lines=8> */
[----:B------:R-:W-:Y:S01]  /*26d90*/  ULOP3.LUT UR15, UR9, 0xffff, URZ, 0xc0, !UPT ;  /* 0x0000ffff090f7892 */ /* 0x000fe2000f8ec03f */
[----:B0-----:R-:W-:-:S08]  /*26da0*/  VIADD R3, R10, 0xffffff80 ;  /* 0xffffff800a037836 */ /* 0x001fd00000000000 */
[----:B------:R-:W-:Y:S01]  /*26db0*/  @!UP1 ULDC UR8, c[0x0][0xbd4] ;  /* 0x0002f50000089ab9 */ /* 0x000fe20000000800 */
[----:B------:R-:W-:Y:S02]  /*26dc0*/  ISETP.GT.AND P0, PT, R3, 0x3f, PT ;  /* 0x0000003f0300780c */ /* 0x000fe40003f04270 */
[----:B--2---:R-:W-:Y:S01]  /*26dd0*/  @P1 R2UR UR4, R8 ;  /* 0x00000000080412ca */ /* 0x004fe200000e0000 */
[----:B-1----:R-:W-:-:S14]  /*26de0*/  @P2 BRA `(.L_x_6413) ;  /* 0x0000000000102947 */ /* 0x002fdc0003800000 */
[----:B------:R-:W-:Y:S05]  /*26df0*/  @!P1 BRA `(.L_x_6413) ;  /* 0x00000000000c9947 */ /* 0x000fea0003800000 */
[----:B------:R-:W2:Y:S04]  /*26e00*/  LDG.E R3, desc[UR36][R4.64] ;  /* 0x0000002404037981 */ /* 0x000ea8000c1e1900 */
[----:B-----5:R-:W2:Y:S02]  /*26e10*/  LDG.E R0, desc[UR36][R4.64+0x4] ;  /* 0x0000042404007981 */ /* 0x020ea4000c1e1900 */
[----:B--2---:R-:W-:-:S07]  /*26e20*/  IMAD.IADD R0, R0, 0x1, -R3 ;  /* 0x0000000100007824 */ /* 0x004fce00078e0a03 */
.L_x_6413:
[----:B------:R-:W-:Y:S01]  /*26e30*/  USHF.R.S32.HI UR14, URZ, 0x1f, UR60 ;  /* 0x0000001f3f0e7899 */ /* 0x000fe2000801143c */
[----:B------:R-:W-:Y:S01]  /*26e40*/  BSSY B1, `(.L_x_6414) ;  /* 0x000003b000017945 */ /* 0x000fe20003800000 */
[----:B------:R-:W-:Y:S02]  /*26e50*/  USHF.R.S32.HI UR24, URZ, 0x1f, UR4 ;  /* 0x0000001f3f187899 */ /* 0x000fe40008011404 */
[----:B------:R-:W-:Y:S02]  /*26e60*/  USEL UR9, UR60, URZ, !UP0 ;  /* 0x0000003f3c097287 */ /* 0x000fe4000c000000 */
[----:B------:R-:W-:Y:S01]  /*26e70*/  USEL UR14, UR14, URZ, !UP0 ;  /* 0x0000003f0e0e7287 */ /* 0x000fe2000c000000 */
[----:B------:R-:W-:Y:S11]  /*26e80*/  @P0 BRA `(.L_x_6415) ;  /* 0x0000000000d80947 */ /* 0x000ff60003800000 */
[----:B------:R-:W0:Y:S01]  /*26e90*/  LDC R9, c[0x0][0xce8] ;  /* 0x00033a00ff097b82 */ /* 0x000e220000000800 */
[----:B------:R-:W-:-:S04]  /*26ea0*/  IMAD.U32 R3, RZ, RZ, UR59 ;  /* 0x0000003bff037e24 */ /* 0x000fc8000f8e00ff */
[----:B------:R-:W-:-:S04]  /*26eb0*/  IMAD R3, R3, 0x40, R10 ;  /* 0x0000004003037824 */ /* 0x000fc800078e020a */
[----:B------:R-:W-:Y:S02]  /*26ec0*/  VIADD R6, R3, 0xffffff80 ;  /* 0xffffff8003067836 */ /* 0x000fe40000000000 */
        /* <DEDUP_REMOVED lines=50> */
.L_x_6415:
[----:B------:R-:W-:Y:S05]  /*271f0*/  BSYNC B1 ;  /* 0x0000000000017941 */ /* 0x000fea0003800000 */
.L_x_6414:
[----:B------:R-:W-:-:S06]  /*27200*/  UISETP.GT.AND UP0, UPT, UR8, 0x1, UPT ;  /* 0x000000010800788c */ /* 0x000fcc000bf04270 */
[----:B------:R-:W-:-:S13]  /*27210*/  PLOP3.LUT P0, PT, PT, PT, UP0, 0x80, 0x0 ;  /* 0x000000000000781c */ /* 0x000fda0003f0f008 */
[----:B------:R-:W-:Y:S05]  /*27220*/  @P0 BRA `(.L_x_6408) ;  /* 0x00000008006c0947 */ /* 0x000fea0003800000 */
[----:B------:R-:W1:Y:S01]  /*27230*/  LDC R11, c[0x0][0xce8] ;  /* 0x00033a00ff0b7b82 */ /* 0x000e620000000800 */
        /* <DEDUP_REMOVED lines=9> */
[----:B------:R-:W-:Y:S01]  /*272d0*/  IMAD R3, R157, 0x20, R207 ;  /* 0x000000209d037824 */ /* 0x000fe200078e02cf */
[----:B------:R-:W-:Y:S01]  /*272e0*/  ISETP.GE.AND P2, PT, R155, UR16, PT ;  /* 0x000000109b007c0c */ /* 0x000fe2000bf46270 */
[----:B------:R-:W-:Y:S01]  /*272f0*/  IMAD.SHL.U32 R9, R6, 0x2, RZ ;  /* 0x0000000206097824 */ /* 0x000fe200078e00ff */
[----:B------:R-:W-:Y:S01]  /*27300*/  UIADD3 UR11, UR11, UR8, URZ ;  /* 0x000000080b0b7290 */ /* 0x000fe2000fffe03f */
[----:B------:R-:W-:Y:S01]  /*27310*/  IMAD.U32 R8, RZ, RZ, UR59 ;  /* 0x0000003bff087e24 */ /* 0x000fe2000f8e00ff */
[----:B------:R-:W-:Y:S01]  /*27320*/  ULDC.64 UR12, c[0x0][0xbe8] ;  /* 0x0002fa00000c7ab9 */ /* 0x000fe20000000a00 */
[----:B------:R-:W-:Y:S01]  /*27330*/  ISETP.GE.AND P1, PT, R154, UR16, PT ;  /* 0x000000109a007c0c */ /* 0x000fe2000bf26270 */
[----:B------:R-:W-:Y:S01]  /*27340*/  UIMAD.WIDE.U32 UR10, UR15, UR12, UR10 ;  /* 0x0000000c0f0a72a5 */ /* 0x000fe2000f8e000a */
[----:B------:R-:W-:Y:S01]  /*27350*/  LOP3.LUT R6, R9, 0x2, R4, 0xe2, !PT ;  /* 0x0000000209067812 */ /* 0x000fe200078ee204 */
[----:B------:R-:W-:Y:S01]  /*27360*/  IMAD R8, R8, 0x40, R3 ;  /* 0x0000004008087824 */ /* 0x000fe200078e0203 */
[----:B------:R-:W-:Y:S01]  /*27370*/  SEL R4, RZ, 0xffffffff, P2 ;  /* 0xffffffffff047807 */ /* 0x000fe20001000000 */
[----:B------:R-:W-:Y:S01]  /*27380*/  UIMAD UR11, UR15, UR13, UR11 ;  /* 0x0000000d0f0b72a4 */ /* 0x000fe2000f8e020b */
[----:B------:R-:W-:Y:S01]  /*27390*/  SEL R9, RZ, 0xffffffff, P1 ;  /* 0xffffffffff097807 */ /* 0x000fe20000800000 */
[----:B------:R-:W-:Y:S01]  /*273a0*/  IMAD.MOV.U32 R3, RZ, RZ, R8 ;  /* 0x000000ffff037224 */ /* 0x000fe200078e0008 */
[----:B-1----:R-:W-:Y:S01]  /*273b0*/  ISETP.NE.AND P0, PT, R11, 0x1, PT ;  /* 0x000000010b00780c */ /* 0x002fe20003f05270 */
[----:B------:R-:W-:Y:S01]  /*273c0*/  ULDC.64 UR12, c[0x0][0xbf0] ;  /* 0x0002fc00000c7ab9 */ /* 0x000fe20000000a00 */
[----:B------:R-:W-:Y:S01]  /*273d0*/  IMAD.SHL.U32 R13, R4, 0x4, RZ ;  /* 0x00000004040d7824 */ /* 0x000fe200078e00ff */
[----:B------:R-:W-:Y:S01]  /*273e0*/  UIMAD UR14, UR14, UR12, URZ ;  /* 0x0000000c0e0e72a4 */ /* 0x000fe2000f8e023f */
[----:B------:R-:W-:Y:S01]  /*273f0*/  IMAD.SHL.U32 R9, R9, 0x8, RZ ;  /* 0x0000000809097824 */ /* 0x000fe200078e00ff */
[----:B------:R-:W-:Y:S01]  /*27400*/  ISETP.GE.AND P2, PT, R209, UR16, PT ;  /* 0x00000010d1007c0c */ /* 0x000fe2000bf46270 */
[----:B------:R-:W-:Y:S01]  /*27410*/  IMAD.U32 R26, RZ, RZ, UR59 ;  /* 0x0000003bff1a7e24 */ /* 0x000fe2000f8e00ff */
[----:B------:R-:W-:Y:S01]  /*27420*/  UIMAD UR4, UR9, UR13, UR14 ;  /* 0x0000000d090472a4 */ /* 0x000fe2000f8e020e */
[----:B------:R-:W-:Y:S01]  /*27430*/  LOP3.LUT R6, R13, 0x4, R6, 0xe2, !PT ;  /* 0x000000040d067812 */ /* 0x000fe200078ee206 */
[----:B------:R-:W-:Y:S01]  /*27440*/  UIMAD.WIDE.U32 UR8, UR9, UR12, UR10 ;  /* 0x0000000c090872a5 */ /* 0x000fe2000f8e000a */
[----:B-----5:R-:W-:Y:S01]  /*27450*/  IMAD R25, R0, R11, RZ ;  /* 0x0000000b00197224 */ /* 0x020fe200078e02ff */
[----:B------:R-:W-:Y:S01]  /*27460*/  SEL R0, RZ, 0x80, P2 ;  /* 0x00000080ff007807 */ /* 0x000fe20001000000 */
[----:B------:R-:W-:Y:S01]  /*27470*/  IMAD R26, R26, 0x40, R207 ;  /* 0x000000401a1a7824 */ /* 0x000fe200078e02cf */
[----:B------:R-:W0:Y:S01]  /*27480*/  @P0 LDC R5, c[0x0][0xcec] ;  /* 0x00033b00ff050b82 */ /* 0x000e220000000800 */
[----:B------:R-:W-:Y:S01]  /*27490*/  LOP3.LUT R10, R9, 0x8, R6, 0xe2, !PT ;  /* 0x00000008090a7812 */ /* 0x000fe200078ee206 */
[----:B------:R-:W-:Y:S01]  /*274a0*/  UIADD3 UR4, UR9, UR4, URZ ;  /* 0x0000000409047290 */ /* 0x000fe2000fffe03f */
[----:B------:R-:W-:Y:S01]  /*274b0*/  BSSY B1, `(.L_x_6416) ;  /* 0x000004e000017945 */ /* 0x000fe20003800000 */
[----:B------:R-:W-:-:S02]  /*274c0*/  SHF.R.S32.HI R27, RZ, 0x1f, R209 ;  /* 0x0000001fff1b7819 */ /* 0x000fc400000114d1 */
[----:B------:R-:W-:Y:S02]  /*274d0*/  SHF.R.S32.HI R28, RZ, 0x1f, R210 ;  /* 0x0000001fff1c7819 */ /* 0x000fe400000114d2 */
[----:B------:R-:W1:Y:S01]  /*274e0*/  @P0 LDC R7, c[0x0][0xcf0] ;  /* 0x00033c00ff070b82 */ /* 0x000e620000000800 */
[----:B------:R-:W-:Y:S02]  /*274f0*/  SHF.R.S32.HI R29, RZ, 0x1f, R152 ;  /* 0x0000001fff1d7819 */ /* 0x000fe40000011498 */
[----:B------:R-:W-:Y:S02]  /*27500*/  SHF.R.S32.HI R30, RZ, 0x1f, R153 ;  /* 0x0000001fff1e7819 */ /* 0x000fe40000011499 */
[----:B------:R-:W-:Y:S02]  /*27510*/  SHF.R.S32.HI R31, RZ, 0x1f, R154 ;  /* 0x0000001fff1f7819 */ /* 0x000fe4000001149a */
[----:B------:R-:W-:Y:S02]  /*27520*/  SHF.R.S32.HI R32, RZ, 0x1f, R155 ;  /* 0x0000001fff207819 */ /* 0x000fe4000001149b */
[----:B------:R-:W-:Y:S01]  /*27530*/  SHF.R.S32.HI R33, RZ, 0x1f, R156 ;  /* 0x0000001fff217819 */ /* 0x000fe2000001149c */
[----:B0-----:R-:W-:-:S04]  /*27540*/  @P0 IMAD.HI.U32 R4, R8, R5, RZ ;  /* 0x0000000508040227 */ /* 0x001fc800078e00ff */
[----:B------:R-:W-:Y:S02]  /*27550*/  IMAD.U32 R5, RZ, RZ, UR9 ;  /* 0x00000009ff057e24 */ /* 0x000fe4000f8e00ff */
[----:B------:R-:W-:Y:S01]  /*27560*/  IMAD.U32 R5, RZ, RZ, UR4 ;  /* 0x00000004ff057e24 */ /* 0x000fe2000f8e00ff */
[----:B-1----:R-:W-:Y:S01]  /*27570*/  @P0 SHF.R.U32.HI R3, RZ, R7, R4 ;  /* 0x00000007ff030219 */ /* 0x002fe20000011604 */
[----:B------:R-:W-:Y:S01]  /*27580*/  IMAD.U32 R4, RZ, RZ, UR8 ;  /* 0x00000008ff047e24 */ /* 0x000fe2000f8e00ff */
[----:B------:R-:W-:Y:S01]  /*27590*/  ISETP.GE.AND P0, PT, R153, UR16, PT ;  /* 0x0000001099007c0c */ /* 0x000fe2000bf06270 */
[----:B------:R-:W-:Y:S01]  /*275a0*/  ULDC.64 UR8, c[0x0][0xbe0] ;  /* 0x0002f80000087ab9 */ /* 0x000fe20000000a00 */
[--C-:B------:R-:W-:Y:S01]  /*275b0*/  SHF.R.S32.HI R6, RZ, 0x1f, R3.reuse ;  /* 0x0000001fff067819 */ /* 0x100fe20000011403 */
[----:B------:R-:W-:Y:S01]  /*275c0*/  IMAD.MOV R7, RZ, RZ, -R3 ;  /* 0x000000ffff077224 */ /* 0x000fe200078e0a03 */
[----:B------:R-:W-:Y:S01]  /*275d0*/  SEL R9, RZ, 0xffffffff, P0 ;  /* 0xffffffffff097807 */ /* 0x000fe20000000000 */
[----:B------:R-:W-:Y:S01]  /*275e0*/  IMAD.WIDE.U32 R4, R3, UR8, R4 ;  /* 0x0000000803047c25 */ /* 0x000fe2000f8e0004 */
[----:B------:R-:W-:-:S03]  /*275f0*/  ISETP.GE.AND P0, PT, R152, UR16, PT ;  /* 0x0000001098007c0c */ /* 0x000fc6000bf06270 */
[----:B------:R-:W-:Y:S02]  /*27600*/  IMAD R6, R6, UR8, RZ ;  /* 0x0000000806067c24 */ /* 0x000fe4000f8e02ff */
[----:B------:R-:W-:Y:S02]  /*27610*/  IMAD R7, R11, R7, R8 ;  /* 0x000000070b077224 */ /* 0x000fe400078e0208 */
[----:B------:R-:W-:Y:S02]  /*27620*/  IMAD.SHL.U32 R13, R9, 0x10, RZ ;  /* 0x00000010090d7824 */ /* 0x000fe400078e00ff */
[----:B------:R-:W-:Y:S01]  /*27630*/  IMAD R9, R3, UR9, R6 ;  /* 0x0000000903097c24 */ /* 0x000fe2000f8e0206 */
[----:B------:R-:W-:Y:S01]  /*27640*/  SEL R6, RZ, 0xffffffff, P0 ;  /* 0xffffffffff067807 */ /* 0x000fe20000000000 */
[----:B------:R-:W-:Y:S01]  /*27650*/  ULDC.64 UR8, c[0x0][0xbd8] ;  /* 0x0002f60000087ab9 */ /* 0x000fe20000000a00 */
[----:B------:R-:W-:Y:S01]  /*27660*/  SHF.R.S32.HI R3, RZ, 0x1f, R7 ;  /* 0x0000001fff037819 */ /* 0x000fe20000011407 */
[----:B------:R-:W-:Y:S01]  /*27670*/  IMAD.IADD R5, R5, 0x1, R9 ;  /* 0x0000000105057824 */ /* 0x000fe200078e0209 */
[----:B------:R-:W-:Y:S01]  /*27680*/  LOP3.LUT R10, R13, 0x10, R10, 0xe2, !PT ;  /* 0x000000100d0a7812 */ /* 0x000fe200078ee20a */
[----:B------:R-:W-:Y:S01]  /*27690*/  IMAD.SHL.U32 R13, R6, 0x20, RZ ;  /* 0x00000020060d7824 */ /* 0x000fe200078e00ff */
[----:B------:R-:W-:Y:S01]  /*276a0*/  ISETP.GE.AND P0, PT, R210, UR16, PT ;  /* 0x00000010d2007c0c */ /* 0x000fe2000bf06270 */
[----:B------:R-:W-:-:S02]  /*276b0*/  IMAD R6, R3, UR8, RZ ;  /* 0x0000000803067c24 */ /* 0x000fc4000f8e02ff */
[----:B------:R-:W-:Y:S01]  /*276c0*/  IMAD.WIDE.U32 R4, R7, UR8, R4 ;  /* 0x0000000807047c25 */ /* 0x000fe2000f8e0004 */
[----:B------:R-:W-:-:S03]  /*276d0*/  LOP3.LUT R10, R13, 0x20, R10, 0xe2, !PT ;  /* 0x000000200d0a7812 */ /* 0x000fc600078ee20a */
[----:B------:R-:W-:Y:S01]  /*276e0*/  IMAD R3, R7, UR9, R6 ;  /* 0x0000000907037c24 */ /* 0x000fe2000f8e0206 */
[----:B------:R-:W-:Y:S01]  /*276f0*/  SEL R7, RZ, 0x40, P0 ;  /* 0x00000040ff077807 */ /* 0x000fe20000000000 */
[----:B------:R-:W-:Y:S01]  /*27700*/  ULDC.64 UR8, c[0x0][0xb80] ;  /* 0x0002e00000087ab9 */ /* 0x000fe20000000a00 */
[----:B------:R-:W-:Y:S01]  /*27710*/  ISETP.GE.AND P0, PT, R26, R25, PT ;  /* 0x000000191a00720c */ /* 0x000fe20003f06270 */
[----:B------:R-:W-:Y:S01]  /*27720*/  IMAD.IADD R3, R5, 0x1, R3 ;  /* 0x0000000105037824 */ /* 0x000fe200078e0203 */
[----:B------:R-:W-:Y:S02]  /*27730*/  LEA R20, P1, R4, UR8, 0x1 ;  /* 0x0000000804147c11 */ /* 0x000fe4000f8208ff */
[----:B------:R-:W-:Y:S02]  /*27740*/  LOP3.LUT R21, R10, R7, RZ, 0xfc, !PT ;  /* 0x000000070a157212 */ /* 0x000fe400078efcff */
[----:B------:R-:W-:Y:S01]  /*27750*/  LEA.HI.X R3, R4, UR9, R3, 0x1, P1 ;  /* 0x0000000904037c11 */ /* 0x000fe200088f0c03 */
[----:B------:R0:W1:Y:S01]  /*27760*/  SHFL.IDX PT, R6, R20, RZ, 0x181f ;  /* 0x00181fff14067589 */ /* 0x00006200000e0000 */
[----:B------:R-:W-:-:S03]  /*27770*/  LOP3.LUT R24, R21, R0, RZ, 0xfc, !PT ;  /* 0x0000000015187212 */ /* 0x000fc600078efcff */
[----:B------:R0:W2:Y:S02]  /*27780*/  SHFL.IDX PT, R7, R3, RZ, 0x181f ;  /* 0x00181fff03077589 */ /* 0x0000a400000e0000 */
[----:B------:R-:W-:Y:S05]  /*27790*/  @P0 BRA `(.L_x_6417) ;  /* 0x00000000007c0947 */ /* 0x000fea0003800000 */
        /* <DEDUP_REMOVED lines=18> */
[----:B-1----:R-:W-:-:S02]  /*278c0*/  @!P1 LEA R8, P6, R152, R6, 0x1 ;  /* 0x0000000698089211 */ /* 0x002fc400078c08ff */
        /* <DEDUP_REMOVED lines=12> */
.L_x_6417:
[----:B------:R-:W-:Y:S05]  /*27990*/  BSYNC B1 ;  /* 0x0000000000017941 */ /* 0x000fea0003800000 */
.L_x_6416:
        /* <DEDUP_REMOVED lines=9> */
[----:B------:R-:W-:-:S05]  /*27a30*/  LOP3.LUT P1, RZ, R21, 0x40, RZ, 0xc0, !PT ;  /* 0x0000004015ff7812 */ /* 0x000fca000782c0ff */
[CC--:B-1----:R-:W-:Y:S02]  /*27a40*/  @!P2 LEA R8, P0, R156.reuse, R6.reuse, 0x1 ;  /* 0x000000069c08a211 */ /* 0x0c2fe400078008ff */
[----:B---3--:R-:W-:Y:S02]  /*27a50*/  @!P3 IMAD.WIDE R4, R19, 0x2, R6 ;  /* 0x000000021304b825 */ /* 0x008fe400078e0206 */
[-C--:B------:R-:W-:Y:S02]  /*27a60*/  @!P2 LEA.HI.X R9, R156, R7.reuse, R33, 0x1, P0 ;  /* 0x000000079c09a211 */ /* 0x080fe400000f0c21 */
[----:B------:R-:W-:Y:S01]  /*27a70*/  @!P5 LEA R10, P0, R155, R6, 0x1 ;  /* 0x000000069b0ad211 */ /* 0x000fe200078008ff */
[----:B------:R1:W-:Y:S01]  /*27a80*/  @!P3 ST.E.128 desc[UR36][R4.64], RZ ;  /* 0x000000ff0400b985 */ /* 0x0003e2000c101d24 */
[----:B------:R-:W-:Y:S02]  /*27a90*/  ISETP.GE.AND P3, PT, R153, UR16, PT ;  /* 0x0000001099007c0c */ /* 0x000fe4000bf66270 */
[----:B------:R-:W-:Y:S01]  /*27aa0*/  @!P5 LEA.HI.X R11, R155, R7, R32, 0x1, P0 ;  /* 0x000000079b0bd211 */ /* 0x000fe200000f0c20 */
[----:B------:R2:W-:Y:S01]  /*27ab0*/  @!P2 ST.E.128 desc[UR36][R8.64], RZ ;  /* 0x000000ff0800a985 */ /* 0x0005e2000c101d24 */
[----:B------:R-:W-:-:S02]  /*27ac0*/  ISETP.GE.AND P2, PT, R152, UR16, PT ;  /* 0x0000001098007c0c */ /* 0x000fc4000bf46270 */
[----:B------:R-:W-:Y:S01]  /*27ad0*/  LOP3.LUT P0, RZ, R24, 0x80, RZ, 0xc0, !PT ;  /* 0x0000008018ff7812 */ /* 0x000fe2000780c0ff */
[----:B------:R2:W-:Y:S01]  /*27ae0*/  @!P5 ST.E.128 desc[UR36][R10.64], RZ ;  /* 0x000000ff0a00d985 */ /* 0x0005e2000c101d24 */
[----:B------:R-:W-:-:S04]  /*27af0*/  @!P4 LEA R12, P6, R154, R6, 0x1 ;  /* 0x000000069a0cc211 */ /* 0x000fc800078c08ff */
[----:B------:R-:W-:Y:S02]  /*27b00*/  @!P4 LEA.HI.X R13, R154, R7, R31, 0x1, P6 ;  /* 0x000000079a0dc211 */ /* 0x000fe400030f0c1f */
[----:B------:R-:W-:-:S03]  /*27b10*/  @!P3 LEA R14, P5, R153, R6, 0x1 ;  /* 0x00000006990eb211 */ /* 0x000fc600078a08ff */
[----:B------:R2:W-:Y:S01]  /*27b20*/  @!P4 ST.E.128 desc[UR36][R12.64], RZ ;  /* 0x000000ff0c00c985 */ /* 0x0005e2000c101d24 */
[-C--:B-1----:R-:W-:Y:S02]  /*27b30*/  @!P2 LEA R4, P6, R152, R6.reuse, 0x1 ;  /* 0x000000069804a211 */ /* 0x082fe400078c08ff */
[-C--:B0-----:R-:W-:Y:S02]  /*27b40*/  @P1 LEA R20, P4, R210, R6.reuse, 0x1 ;  /* 0x00000006d2141211 */ /* 0x081fe400078808ff */
        /* <DEDUP_REMOVED lines=9> */
.L_x_6408:
[----:B------:R-:W-:Y:S05]  /*27be0*/  BSYNC B0 ;  /* 0x0000000000007941 */ /* 0x000fea0003800000 */
.L_x_6400:
[----:B------:R-:W-:Y:S02]  /*27bf0*/  ULDC UR4, c[0x0][0xd3c] ;  /* 0x00034f0000047ab9 */ /* 0x000fe40000000800 */
[----:B------:R-:W-:-:S06]  /*27c00*/  UISETP.GE.AND UP0, UPT, UR6, UR4, UPT ;  /* 0x000000040600728c */ /* 0x000fcc000bf06270 */
[----:B------:R-:W-:-:S13]  /*27c10*/  PLOP3.LUT P0, PT, PT, PT, UP0, 0x80, 0x0 ;  /* 0x000000000000781c */ /* 0x000fda0003f0f008 */
[----:B------:R-:W-:Y:S05]  /*27c20*/  @!P0 BRA `(.L_x_6418) ;  /* 0xfffffd9400c88947 */ /* 0x000fea000383ffff */
[----:B------:R-:W-:Y:S05]  /*27c30*/  EXIT ;  /* 0x000000000000794d */ /* 0x000fea0003800000 */
.L_x_6269:
        /* <DEDUP_REMOVED lines=16> */
.L_x_6419:
        /* <DEDUP_REMOVED lines=44> */
.L_x_6423:
        /* <DEDUP_REMOVED lines=35> */
.L_x_6421:
        /* <DEDUP_REMOVED lines=13> */
.L_x_6424:
        /* <DEDUP_REMOVED lines=62> */
.L_x_6425:
        /* <DEDUP_REMOVED lines=61> */
.L_x_6426:
[----:B------:R-:W-:-:S05]  /*28ab0*/  LOP3.LUT R25, RZ, R2, RZ, 0x33, !PT ;  /* 0x00000002ff197212 */ /* 0x000fca00078e33ff */
[----:B------:R-:W-:Y:S01]  /*28ac0*/  IMAD.IADD R25, R0, 0x1, R25 ;  /* 0x0000000100197824 */ /* 0x000fe200078e0219 */
[----:B------:R-:W-:Y:S06]  /*28ad0*/  BRA `(.L_x_6427) ;  /* 0x0000000000147947 */ /* 0x000fec0003800000 */
.L_x_6422:
[----:B------:R-:W-:Y:S01]  /*28ae0*/  ULDC UR4, c[0x0][0xd3c] ;  /* 0x00034f0000047ab9 */ /* 0x000fe20000000800 */
[----:B------:R-:W-:Y:S02]  /*28af0*/  IMAD.MOV.U32 R25, RZ, RZ, RZ ;  /* 0x000000ffff197224 */ /* 0x000fe400078e00ff */
[----:B------:R-:W-:Y:S02]  /*28b00*/  IMAD.U32 R24, RZ, RZ, UR6 ;  /* 0x00000006ff187e24 */ /* 0x000fe4000f8e00ff */
[----:B------:R-:W-:Y:S02]  /*28b10*/  IMAD.MOV.U32 R26, RZ, RZ, RZ ;  /* 0x000000ffff1a7224 */ /* 0x000fe400078e00ff */
[----:B------:R-:W-:-:S07]  /*28b20*/  IMAD.U32 R27, RZ, RZ, UR4 ;  /* 0x00000004ff1b7e24 */ /* 0x000fce000f8e00ff */
.L_x_6427:
[----:B------:R-:W-:-:S13]  /*28b30*/  ISETP.NE.AND P0, PT, R7, RZ, PT ;  /* 0x000000ff0700720c */ /* 0x000fda0003f05270 */
[----:B------:R-:W0:Y:S01]  /*28b40*/  @!P0 S2R R3, SR_CgaCtaId ;  /* 0x0000000000038919 */ /* 0x000e220000008800 */
[----:B------:R-:W-:-:S04]  /*28b50*/  @!P0 MOV R0, 0x400 ;  /* 0x0000040000008802 */ /* 0x000fc80000000f00 */
[----:B0-----:R-:W-:-:S05]  /*28b60*/  @!P0 LEA R0, R3, R0, 0x18 ;  /* 0x0000000003008211 */ /* 0x001fca00078ec0ff */
[----:B------:R1:W-:Y:S01]  /*28b70*/  @!P0 STS.128 [R0+0x388d0], R24 ;  /* 0x0388d01800008388 */ /* 0x0003e20000000c00 */
[----:B------:R-:W-:Y:S06]  /*28b80*/  BAR.ARV 0x5, 0x180 ;  /* 0x0146000000007b1d */ /* 0x000fec0000002000 */
.L_x_6420:
        /* <DEDUP_REMOVED lines=22> */
[----:B------:R-:W-:Y:S02]  /*28cf0*/  LOP3.LUT R4, R0, 0x38, RZ, 0xc0, !PT ;  /* 0x0000003800047812 */ /* 0x000fe400078ec0ff */
[----:B------:R-:W-:Y:S01]  /*28d00*/  UMOV UR4, 0x400 ;  /* 0x0000040000047882 */ /* 0x000fe20000000000 */
[----:B------:R-:W-:Y:S01]  /*28d10*/  LOP3.LUT R34, R3, 0x200, R0, 0xf8, !PT ;  /* 0x0000020003227812 */ /* 0x000fe200078ef800 */
[----:B0-----:R-:W-:Y:S01]  /*28d20*/  ULEA UR4, UR5, UR4, 0x18 ;  /* 0x0000000405047291 */ /* 0x001fe2000f8ec03f */
[----:B------:R-:W-:Y:S02]  /*28d30*/  LOP3.LUT R2, R5, 0x70, R2, 0xf8, !PT ;  /* 0x0000007005027812 */ /* 0x000fe400078ef802 */
[----:B------:R-:W-:-:S02]  /*28d40*/  LOP3.LUT R0, R4, 0x40, RZ, 0xfc, !PT ;  /* 0x0000004004007812 */ /* 0x000fc400078efcff */
[C---:B------:R-:W-:Y:S01]  /*28d50*/  LOP3.LUT R3, R4.reuse, 0x80, RZ, 0xfc, !PT ;  /* 0x0000008004037812 */ /* 0x040fe200078efcff */
[----:B------:R-:W-:Y:S01]  /*28d60*/  IMAD.U32 R17, RZ, RZ, UR4 ;  /* 0x00000004ff117e24 */ /* 0x000fe2000f8e00ff */
[C---:B------:R-:W-:Y:S02]  /*28d70*/  LOP3.LUT R2, R4.reuse, 0xc0, RZ, 0xfc, !PT ;  /* 0x000000c004027812 */ /* 0x040fe400078efcff */
[----:B------:R-:W-:Y:S01]  /*28d80*/  LOP3.LUT R0, R4, 0x100, RZ, 0xfc, !PT ;  /* 0x0000010004007812 */ /* 0x000fe200078efcff */
[----:B------:R-:W-:Y:S01]  /*28d90*/  IMAD R19, R34, 0x2, R17 ;  /* 0x0000000222137824 */ /* 0x000fe200078e0211 */
[C---:B------:R-:W-:Y:S02]  /*28da0*/  LOP3.LUT R3, R4.reuse, 0x140, RZ, 0xfc, !PT ;  /* 0x0000014004037812 */ /* 0x040fe400078efcff */
[C---:B------:R-:W-:Y:S02]  /*28db0*/  LOP3.LUT R2, R4.reuse, 0x180, RZ, 0xfc, !PT ;  /* 0x0000018004027812 */ /* 0x040fe400078efcff */
[----:B---3--:R-:W-:-:S07]  /*28dc0*/  LOP3.LUT R0, R4, 0x1c0, RZ, 0xfc, !PT ;  /* 0x000001c004007812 */ /* 0x008fce00078efcff */
.L_x_6505:
[----:B------:R-:W-:Y:S05]  /*28dd0*/  YIELD ;  /* 0x0000000000007946 */ /* 0x000fea0003800000 */
[----:B------:R-:W-:Y:S01]  /*28de0*/  ULDC.64 UR4, c[0x0][0xb20] ;  /* 0x0002c80000047ab9 */ /* 0x000fe20000000a00 */
[----:B------:R-:W-:Y:S01]  /*28df0*/  IMAD.MOV.U32 R32, RZ, RZ, RZ ;  /* 0x000000ffff207224 */ /* 0x000fe200078e00ff */
[----:B------:R-:W-:-:S04]  /*28e00*/  ISETP.NE.U32.AND P0, PT, RZ, UR4, PT ;  /* 0x00000004ff007c0c */ /* 0x000fc8000bf05070 */
[----:B------:R-:W-:Y:S01]  /*28e10*/  ISETP.NE.AND.EX P0, PT, RZ, UR5, PT, P0 ;  /* 0x00000005ff007c0c */ /* 0x000fe2000bf05300 */
[----:B------:R-:W-:-:S12]  /*28e20*/  ULDC.64 UR4, c[0x0][0xb10] ;  /* 0x0002c40000047ab9 */ /* 0x000fd80000000a00 */
[----:B------:R-:W0:Y:S02]  /*28e30*/  @P0 LDC.64 R2, c[0x0][0xb20] ;  /* 0x0002c800ff020b82 */ /* 0x000e240000000a00 */
        /* <DEDUP_REMOVED lines=11> */
[----:B-1----:R-:W1:Y:S07]  /*28ef0*/  @P1 LDC.64 R4, c[0x0][0xb10] ;  /* 0x0002c400ff041b82 */ /* 0x002e6e0000000a00 */
[----:B------:R-:W-:Y:S01]  /*28f00*/  @P2 LOP3.LUT R16, R16, 0x40, RZ, 0xfc, !PT ;  /* 0x0000004010102812 */ /* 0x000fe200078efcff */
[----:B0-----:R-:W-:-:S05]  /*28f10*/  IMAD.WIDE R2, R27, 0x4, R2 ;  /* 0x000000041b027825 */ /* 0x001fca00078e0202 */
[----:B------:R0:W5:Y:S01]  /*28f20*/  @P2 LDG.E R35, desc[UR36][R2.64] ;  /* 0x0000002402232981 */ /* 0x000162000c1e1900 */
[----:B-1----:R-:W-:-:S05]  /*28f30*/  @P1 IMAD.WIDE R4, R27, 0x4, R4 ;  /* 0x000000041b041825 */ /* 0x002fca00078e0204 */
[----:B--2---:R-:W2:Y:S01]  /*28f40*/  @P1 LDG.E R0, desc[UR36][R4.64] ;  /* 0x0000002404001981 */ /* 0x004ea2000c1e1900 */
        /* <DEDUP_REMOVED lines=10> */
[----:B0-----:R-:W-:-:S05]  /*28ff0*/  IMAD.U32 R0, RZ, RZ, UR4 ;  /* 0x00000004ff007e24 */ /* 0x001fca000f8e00ff */
[----:B------:R1:W-:Y:S01]  /*29000*/  STL [R1+0x410], R0 ;  /* 0x0004100001007387 */ /* 0x0003e20000100800 */
[----:B------:R-:W-:Y:S05]  /*29010*/  @!P2 BRA `(.L_x_6429) ;  /* 0x000000000010a947 */ /* 0x000fea0003800000 */
[----:B------:R-:W2:Y:S04]  /*29020*/  LDG.E R5, desc[UR36][R2.64] ;  /* 0x0000002402057981 */ /* 0x000ea8000c1e1900 */
[----:B-1----:R-:W2:Y:S02]  /*29030*/  LDG.E R0, desc[UR36][R2.64+0x4] ;  /* 0x0000042402007981 */ /* 0x002ea4000c1e1900 */
[----:B--2---:R-:W-:-:S05]  /*29040*/  IMAD.IADD R0, R0, 0x1, -R5 ;  /* 0x0000000100007824 */ /* 0x004fca00078e0a05 */
[----:B------:R2:W-:Y:S02]  /*29050*/  STL [R1+0x410], R0 ;  /* 0x0004100001007387 */ /* 0x0005e40000100800 */
.L_x_6429:
[----:B------:R-:W-:Y:S02]  /*29060*/  ULDC.64 UR4, c[0x0][0xb18] ;  /* 0x0002c60000047ab9 */ /* 0x000fe40000000a00 */
[----:B------:R-:W-:-:S04]  /*29070*/  ISETP.NE.U32.AND P0, PT, RZ, UR4, PT ;  /* 0x00000004ff007c0c */ /* 0x000fc8000bf05070 */
[----:B------:R-:W-:-:S13]  /*29080*/  ISETP.NE.AND.EX P0, PT, RZ, UR5, PT, P0 ;  /* 0x00000005ff007c0c */ /* 0x000fda000bf05300 */
[----:B------:R-:W-:Y:S05]  /*29090*/  @!P0 BRA `(.L_x_6430) ;  /* 0x0000000000108947 */ /* 0x000fea0003800000 */
[----:B0-----:R-:W0:Y:S02]  /*290a0*/  LDC.64 R2, c[0x0][0xb18] ;  /* 0x0002c600ff027b82 */ /* 0x001e240000000a00 */
[----:B0-----:R-:W-:-:S05]  /*290b0*/  IMAD.WIDE R2, R27, 0x4, R2 ;  /* 0x000000041b027825 */ /* 0x001fca00078e0202 */
[----:B------:R0:W5:Y:S01]  /*290c0*/  LDG.E R7, desc[UR36][R2.64] ;  /* 0x0000002402077981 */ /* 0x000162000c1e1900 */
[----:B------:R-:W-:Y:S05]  /*290d0*/  BRA `(.L_x_6431) ;  /* 0x0000000000247947 */ /* 0x000fea0003800000 */
.L_x_6430:
[----:B------:R-:W-:Y:S02]  /*290e0*/  ULDC.64 UR4, c[0x0][0xb00] ;  /* 0x0002c00000047ab9 */ /* 0x000fe40000000a00 */
[----:B------:R-:W-:-:S04]  /*290f0*/  ISETP.NE.U32.AND P0, PT, RZ, UR4, PT ;  /* 0x00000004ff007c0c */ /* 0x000fc8000bf05070 */
[----:B------:R-:W-:-:S13]  /*29100*/  ISETP.NE.AND.EX P0, PT, RZ, UR5, PT, P0 ;  /* 0x00000005ff007c0c */ /* 0x000fda000bf05300 */
[----:B------:R-:W-:Y:S05]  /*29110*/  @!P0 BRA `(.L_x_6431) ;  /* 0x0000000000148947 */ /* 0x000fea0003800000 */
[----:B0-----:R-:W0:Y:S02]  /*29120*/  LDC.64 R2, c[0x0][0xb00] ;  /* 0x0002c000ff027b82 */ /* 0x001e240000000a00 */
[----:B0-----:R-:W-:-:S05]  /*29130*/  IMAD.WIDE R2, R27, 0x4, R2 ;  /* 0x000000041b027825 */ /* 0x001fca00078e0202 */
[----:B------:R-:W3:Y:S04]  /*29140*/  LDG.E R7, desc[UR36][R2.64] ;  /* 0x0000002402077981 */ /* 0x000ee8000c1e1900 */
[----:B-12---:R-:W3:Y:S02]  /*29150*/  LDG.E R0, desc[UR36][R2.64+0x4] ;  /* 0x0000042402007981 */ /* 0x006ee4000c1e1900 */
[----:B---3--:R-:W-:-:S07]  /*29160*/  IMAD.IADD R7, R0, 0x1, -R7 ;  /* 0x0000000100077824 */ /* 0x008fce00078e0a07 */
.L_x_6431:
[----:B------:R-:W3:Y:S01]  /*29170*/  LDL R6, [R1+0x410] ;  /* 0x0004100001067983 */ /* 0x000ee20000100800 */
[----:B012---:R-:W0:Y:S01]  /*29180*/  LDC R0, c[0x0][0x448] ;  /* 0x00011200ff007b82 */ /* 0x007e220000000800 */
[----:B------:R-:W-:Y:S01]  /*29190*/  IMAD.SHL.U32 R37, R25, 0x40, RZ ;  /* 0x0000004019257824 */ /* 0x000fe200078e00ff */
[----:B------:R-:W-:Y:S01]  /*291a0*/  LOP3.LUT R16, R16, 0xffffefff, RZ, 0xc0, !PT ;  /* 0xffffefff10107812 */ /* 0x000fe200078ec0ff */
[----:B-----5:R-:W-:Y:S02]  /*291b0*/  IMAD.IADD R25, R7, 0x1, -R32 ;  /* 0x0000000107197824 */ /* 0x020fe400078e0a20 */
[----:B------:R-:W-:-:S03]  /*291c0*/  VIADD R4, R37, 0x3f ;  /* 0x0000003f25047836 */ /* 0x000fc60000000000 */
[----:B------:R-:W1:Y:S01]  /*291d0*/  LDC.64 R2, c[0x0][0xad8] ;  /* 0x0002b600ff027b82 */ /* 0x000e620000000a00 */
[----:B0-----:R-:W-:Y:S02]  /*291e0*/  ISETP.NE.AND P2, PT, R0, 0x1, PT ;  /* 0x000000010000780c */ /* 0x001fe40003f45270 */
[----:B-1----:R-:W-:-:S11]  /*291f0*/  ISETP.GE.AND P1, PT, R3, 0x1, PT ;  /* 0x000000010300780c */ /* 0x002fd60003f26270 */
[----:B------:R-:W0:Y:S01]  /*29200*/  @P2 LDC R5, c[0x0][0x44c] ;  /* 0x00011300ff052b82 */ /* 0x000e220000000800 */
[----:B------:R-:W-:-:S07]  /*29210*/  @P2 LOP3.LUT R16, R16, 0x1000, RZ, 0xfc, !PT ;  /* 0x0000100010102812 */ /* 0x000fce00078efcff */
[----:B------:R-:W1:Y:S01]  /*29220*/  @P2 LDC R0, c[0x0][0x450] ;  /* 0x00011400ff002b82 */ /* 0x000e620000000800 */
[----:B0-----:R-:W-:-:S05]  /*29230*/  @P2 IMAD.HI.U32 R5, R4, R5, RZ ;  /* 0x0000000504052227 */ /* 0x001fca00078e00ff */
[----:B-1----:R-:W-:Y:S02]  /*29240*/  @P2 SHF.R.U32.HI R4, RZ, R0, R5 ;  /* 0x00000000ff042219 */ /* 0x002fe40000011605 */
[----:B---3--:R-:W-:-:S05]  /*29250*/  IADD3 R5, R25, 0x1, -R6 ;  /* 0x0000000119057810 */ /* 0x008fca0007ffe806 */
        /* <DEDUP_REMOVED lines=14> */
.L_x_6434:
[----:B------:R-:W-:-:S13]  /*29340*/  ISETP.NE.AND P0, PT, R3, 0x1, PT ;  /* 0x000000010300780c */ /* 0x000fda0003f05270 */
[----:B------:R-:W0:Y:S02]  /*29350*/  @P0 LDC.64 R4, c[0x0][0xae0] ;  /* 0x0002b800ff040b82 */ /* 0x000e240000000a00 */
[----:B0-----:R-:W-:-:S05]  /*29360*/  @P0 IMAD.HI.U32 R4, R0, R4, RZ ;  /* 0x0000000400040227 */ /* 0x001fca00078e00ff */
[----:B------:R-:W-:-:S07]  /*29370*/  @P0 SHF.R.U32.HI R0, RZ, R5, R4 ;  /* 0x00000005ff000219 */ /* 0x000fce0000011604 */
.L_x_6435:
[----:B------:R-:W-:Y:S05]  /*29380*/  BSYNC B0 ;  /* 0x0000000000007941 */ /* 0x000fea0003800000 */
.L_x_6433:
[----:B------:R-:W-:-:S05]  /*29390*/  IMAD R5, R0, R3, R3 ;  /* 0x0000000300057224 */ /* 0x000fca00078e0203 */
[----:B------:R-:W-:-:S07]  /*293a0*/  VIMNMX R2, R2, R5, PT ;  /* 0x0000000502027248 */ /* 0x000fce0003fe0100 */
.L_x_6432:
[----:B------:R-:W0:Y:S01]  /*293b0*/  @P2 LDC R0, c[0x0][0x44c] ;  /* 0x00011300ff002b82 */ /* 0x000e220000000800 */
[----:B------:R-:W-:Y:S01]  /*293c0*/  VIADD R2, R2, 0x3f ;  /* 0x0000003f02027836 */ /* 0x000fe20000000000 */
[----:B------:R-:W-:Y:S01]  /*293d0*/  ULDC UR4, c[0x0][0xad4] ;  /* 0x0002b50000047ab9 */ /* 0x000fe20000000800 */
[----:B------:R-:W-:-:S05]  /*293e0*/  IMAD.MOV.U32 R4, RZ, RZ, R37 ;  /* 0x000000ffff047224 */ /* 0x000fca00078e0025 */
[----:B------:R-:W1:Y:S01]  /*293f0*/  @P2 LDC R5, c[0x0][0x450] ;  /* 0x00011400ff052b82 */ /* 0x000e620000000800 */
[----:B0-----:R-:W-:-:S05]  /*29400*/  @P2 IMAD.HI.U32 R0, R37, R0, RZ ;  /* 0x0000000025002227 */ /* 0x001fca00078e00ff */
        /* <DEDUP_REMOVED lines=22> */
.L_x_6438:
[----:B------:R-:W-:-:S13]  /*29570*/  ISETP.NE.AND P0, PT, R3, 0x1, PT ;  /* 0x000000010300780c */ /* 0x000fda0003f05270 */
[----:B------:R-:W0:Y:S02]  /*29580*/  @P0 LDC.64 R4, c[0x0][0xae0] ;  /* 0x0002b800ff040b82 */ /* 0x000e240000000a00 */
[----:B0-----:R-:W-:-:S05]  /*29590*/  @P0 IMAD.HI.U32 R4, R6, R4, RZ ;  /* 0x0000000406040227 */ /* 0x001fca00078e00ff */
[----:B------:R-:W-:-:S07]  /*295a0*/  @P0 SHF.R.U32.HI R6, RZ, R5, R4 ;  /* 0x00000005ff060219 */ /* 0x000fce0000011604 */
.L_x_6439:
[----:B------:R-:W-:Y:S05]  /*295b0*/  BSYNC B0 ;  /* 0x0000000000007941 */ /* 0x000fea0003800000 */
.L_x_6437:
[----:B------:R-:W-:-:S05]  /*295c0*/  IMAD R3, R6, R3, RZ ;  /* 0x0000000306037224 */ /* 0x000fca00078e02ff */
[----:B------:R-:W-:-:S07]  /*295d0*/  VIMNMX R2, R2, R3, !PT ;  /* 0x0000000302027248 */ /* 0x000fce0007fe0100 */
.L_x_6436:
        /* <DEDUP_REMOVED lines=43> */
.L_x_6441:
[----:B------:R-:W-:Y:S05]  /*29890*/  BSYNC B0 ;  /* 0x0000000000007941 */ /* 0x000fea0003800000 */
.L_x_6440:
        /* <DEDUP_REMOVED lines=23> */
.L_x_6443:
        /* <DEDUP_REMOVED lines=20> */
.L_x_6446:
[----:B------:R-:W-:Y:S05]  /*29b50*/  BSYNC B6 ;  /* 0x0000000000067941 */ /* 0x000fea0003800000 */
.L_x_6445:
        /* <DEDUP_REMOVED lines=20> */
.L_x_6449:
        /* <DEDUP_REMOVED lines=15> */
.L_x_6448:
[----:B------:R-:W-:Y:S05]  /*29d90*/  BSYNC B6 ;  /* 0x0000000000067941 */ /* 0x000fea0003800000 */
.L_x_6447:
[----:B------:R-:W-:Y:S01]  /*29da0*/  ULDC.64 UR4, c[0x0][0xaf0] ;  /* 0x0002bc0000047ab9 */ /* 0x000fe20000000a00 */
[----:B------:R-:W0:Y:S01]  /*29db0*/  S2R R21, SR_TID.X ;  /* 0x0000000000157919 */ /* 0x000e220000002100 */
[----:B------:R-:W-:Y:S01]  /*29dc0*/  ISETP.NE.U32.AND P0, PT, RZ, UR4, PT ;  /* 0x00000004ff007c0c */ /* 0x000fe2000bf05070 */
[----:B------:R-:W-:Y:S01]  /*29dd0*/  IMAD.MOV.U32 R28, RZ, RZ, R27 ;  /* 0x000000ffff1c7224 */ /* 0x000fe200078e001b */
[----:B------:R-:W-:Y:S01]  /*29de0*/  ULDC UR4, c[0x0][0x320] ;  /* 0x0000c80000047ab9 */ /* 0x000fe20000000800 */
[----:B------:R-:W1:Y:S01]  /*29df0*/  S2R R22, SR_TID.X ;  /* 0x0000000000167919 */ /* 0x000e620000002100 */
[----:B------:R-:W-:Y:S01]  /*29e00*/  ISETP.NE.AND.EX P0, PT, RZ, UR5, PT, P0 ;  /* 0x00000005ff007c0c */ /* 0x000fe2000bf05300 */
[----:B------:R-:W2:-:S12]  /*29e10*/  LDC R20, c[0x0][0x430] ;  /* 0x00010c00ff147b82 */ /* 0x000e980000000800 */
[----:B------:R-:W3:Y:S01]  /*29e20*/  @P0 LDC.64 R2, c[0x0][0xaf0] ;  /* 0x0002bc00ff020b82 */ /* 0x000ee20000000a00 */
[----:B0-----:R-:W-:-:S05]  /*29e30*/  IMAD.SHL.U32 R29, R21, 0x8, RZ ;  /* 0x00000008151d7824 */ /* 0x001fca00078e00ff */
[----:B------:R-:W-:Y:S01]  /*29e40*/  LOP3.LUT R29, R29, 0x38, RZ, 0xc0, !PT ;  /* 0x000000381d1d7812 */ /* 0x000fe200078ec0ff */
[----:B-1----:R-:W-:-:S03]  /*29e50*/  IMAD.SHL.U32 R21, R22, 0x8, RZ ;  /* 0x0000000816157824 */ /* 0x002fc600078e00ff */
[----:B------:R-:W-:Y:S01]  /*29e60*/  LOP3.LUT R33, R29, 0x40, RZ, 0xfc, !PT ;  /* 0x000000401d217812 */ /* 0x000fe200078efcff */
[----:B---3--:R-:W-:Y:S01]  /*29e70*/  @P0 IMAD.WIDE R2, R27, 0x4, R2 ;  /* 0x000000041b020825 */ /* 0x008fe200078e0202 */
[C---:B------:R-:W-:Y:S02]  /*29e80*/  LOP3.LUT R0, R29.reuse, 0x180, RZ, 0xfc, !PT ;  /* 0x000001801d007812 */ /* 0x040fe400078efcff */
[----:B------:R-:W-:Y:S02]  /*29e90*/  LOP3.LUT R29, R29, 0x1c0, RZ, 0xfc, !PT ;  /* 0x000001c01d1d7812 */ /* 0x000fe400078efcff */
[----:B------:R-:W-:Y:S01]  /*29ea0*/  ISETP.GE.AND P3, PT, R33, UR4, PT ;  /* 0x0000000421007c0c */ /* 0x000fe2000bf66270 */
[----:B------:R0:W5:Y:S01]  /*29eb0*/  @P0 LDG.E R28, desc[UR36][R2.64] ;  /* 0x00000024021c0981 */ /* 0x000162000c1e1900 */
[----:B------:R-:W-:Y:S01]  /*29ec0*/  ISETP.GE.AND P0, PT, R29, UR4, PT ;  /* 0x000000041d007c0c */ /* 0x000fe2000bf06270 */
[C---:B------:R-:W-:Y:S01]  /*29ed0*/  IMAD.SHL.U32 R29, R22.reuse, 0x8, RZ ;  /* 0x00000008161d7824 */ /* 0x040fe200078e00ff */
[----:B------:R-:W-:Y:S01]  /*29ee0*/  LOP3.LUT R21, R21, 0x38, RZ, 0xc0, !PT ;  /* 0x0000003815157812 */ /* 0x000fe200078ec0ff */
[----:B------:R-:W-:Y:S01]  /*29ef0*/  IMAD.SHL.U32 R22, R22, 0x8, RZ ;  /* 0x0000000816167824 */ /* 0x000fe200078e00ff */
[----:B------:R-:W-:Y:S01]  /*29f00*/  LOP3.LUT R16, R16, 0xfffffdff, RZ, 0xc0, !PT ;  /* 0xfffffdff10107812 */ /* 0x000fe200078ec0ff */
[----:B------:R-:W-:Y:S01]  /*29f10*/  UMOV UR5, 0xffffffff ;  /* 0xffffffff00057882 */ /* 0x000fe20000000000 */
[----:B------:R-:W-:-:S02]  /*29f20*/  LOP3.LUT R29, R29, 0x38, RZ, 0xc0, !PT ;  /* 0x000000381d1d7812 */ /* 0x000fc400078ec0ff */
[----:B------:R-:W-:Y:S02]  /*29f30*/  ISETP.GE.AND P2, PT, R21, UR4, PT ;  /* 0x0000000415007c0c */ /* 0x000fe4000bf46270 */
[----:B------:R-:W-:Y:S02]  /*29f40*/  LOP3.LUT R29, R29, 0x80, RZ, 0xfc, !PT ;  /* 0x000000801d1d7812 */ /* 0x000fe400078efcff */
[----:B------:R-:W-:Y:S02]  /*29f50*/  @P3 LOP3.LUT R16, R16, 0x200, RZ, 0xfc, !PT ;  /* 0x0000020010103812 */ /* 0x000fe400078efcff */
[----:B------:R-:W-:Y:S02]  /*29f60*/  LOP3.LUT R22, R22, 0x38, RZ, 0xc0, !PT ;  /* 0x0000003816167812 */ /* 0x000fe400078ec0ff */
[----:B------:R-:W-:Y:S02]  /*29f70*/  ISETP.GE.AND P5, PT, R29, UR4, PT ;  /* 0x000000041d007c0c */ /* 0x000fe4000bfa6270 */
[----:B------:R-:W-:-:S02]  /*29f80*/  LOP3.LUT R16, R16, 0xfffffbff, RZ, 0xc0, !PT ;  /* 0xfffffbff10107812 */ /* 0x000fc400078ec0ff */
[----:B------:R-:W-:Y:S02]  /*29f90*/  LOP3.LUT R22, R22, 0xc0, RZ, 0xfc, !PT ;  /* 0x000000c016167812 */ /* 0x000fe400078efcff */
[----:B------:R-:W-:Y:S02]  /*29fa0*/  @P2 LOP3.LUT R16, R16, 0x400, RZ, 0xfc, !PT ;  /* 0x0000040010102812 */ /* 0x000fe400078efcff */
[----:B------:R-:W-:Y:S02]  /*29fb0*/  ISETP.GE.AND P4, PT, R22, UR4, PT ;  /* 0x0000000416007c0c */ /* 0x000fe4000bf86270 */
[----:B------:R-:W-:Y:S02]  /*29fc0*/  LOP3.LUT R16, R16, 0xffffffdf, RZ, 0xc0, !PT ;  /* 0xffffffdf10107812 */ /* 0x000fe400078ec0ff */
[C---:B------:R-:W-:Y:S02]  /*29fd0*/  LOP3.LUT R22, R21.reuse, 0x100, RZ, 0xfc, !PT ;  /* 0x0000010015167812 */ /* 0x040fe400078efcff */
[----:B------:R-:W-:-:S02]  /*29fe0*/  LOP3.LUT R21, R21, 0x140, RZ, 0xfc, !PT ;  /* 0x0000014015157812 */ /* 0x000fc400078efcff */
[----:B------:R-:W-:Y:S02]  /*29ff0*/  @P5 LOP3.LUT R16, R16, 0x20, RZ, 0xfc, !PT ;  /* 0x0000002010105812 */ /* 0x000fe400078efcff */
[----:B------:R-:W-:Y:S02]  /*2a000*/  ISETP.GE.AND P2, PT, R21, UR4, PT ;  /* 0x0000000415007c0c */ /* 0x000fe4000bf46270 */
[----:B------:R-:W-:Y:S02]  /*2a010*/  LOP3.LUT R16, R16, 0xffffffef, RZ, 0xc0, !PT ;  /* 0xffffffef10107812 */ /* 0x000fe400078ec0ff */
[----:B------:R-:W-:Y:S02]  /*2a020*/  ISETP.GE.AND P3, PT, R22, UR4, PT ;  /* 0x0000000416007c0c */ /* 0x000fe4000bf66270 */
[----:B------:R-:W-:Y:S02]  /*2a030*/  @P4 LOP3.LUT R16, R16, 0x10, RZ, 0xfc, !PT ;  /* 0x0000001010104812 */ /* 0x000fe400078efcff */
[----:B------:R-:W-:-:S02]  /*2a040*/  ISETP.GE.AND P1, PT, R0, UR4, PT ;  /* 0x0000000400007c0c */ /* 0x000fc4000bf26270 */
[----:B------:R-:W-:Y:S02]  /*2a050*/  LOP3.LUT R16, R16, 0xfffffffb, RZ, 0xc0, !PT ;  /* 0xfffffffb10107812 */ /* 0x000fe400078ec0ff */
[----:B------:R-:W-:Y:S02]  /*2a060*/  SEL R6, RZ, 0x40, P1 ;  /* 0x00000040ff067807 */ /* 0x000fe40000800000 */
[----:B------:R-:W-:Y:S02]  /*2a070*/  @P2 LOP3.LUT R16, R16, 0x4, RZ, 0xfc, !PT ;  /* 0x0000000410102812 */ /* 0x000fe400078efcff */
[----:B------:R-:W-:Y:S02]  /*2a080*/  SEL R29, RZ, 0x80, P0 ;  /* 0x00000080ff1d7807 */ /* 0x000fe40000000000 */
[----:B------:R-:W-:Y:S02]  /*2a090*/  LOP3.LUT R16, R16, 0xfffffff7, RZ, 0xc0, !PT ;  /* 0xfffffff710107812 */ /* 0x000fe400078ec0ff */
[----:B------:R-:W-:-:S02]  /*2a0a0*/  LEA R0, R30, 0xffffffc0, 0x6 ;  /* 0xffffffc01e007811 */ /* 0x000fc400078e30ff */
[----:B------:R-:W-:Y:S01]  /*2a0b0*/  @P3 LOP3.LUT R16, R16, 0x8, RZ, 0xfc, !PT ;  /* 0x0000000810103812 */ /* 0x000fe200078efcff */
[----:B0-2---:R-:W-:Y:S06]  /*2a0c0*/  BRA.DIV UR5, `(.L_x_6450) ;  /* 0x0000005205a47947 */ /* 0x005fec000b800000 */
.L_x_6523:
[----:B------:R-:W0:Y:S01]  /*2a0d0*/  S2R R2, SR_TID.X ;  /* 0x0000000000027919 */ /* 0x000e220000002100 */
[----:B------:R-:W-:Y:S01]  /*2a0e0*/  ISETP.NE.AND P1, PT, R20, 0x1, PT ;  /* 0x000000011400780c */ /* 0x000fe20003f25270 */
[----:B------:R-:W-:Y:S01]  /*2a0f0*/  IMAD.MOV.U32 R36, RZ, RZ, RZ ;  /* 0x000000ffff247224 */ /* 0x000fe200078e00ff */
[----:B-----5:R-:W-:Y:S01]  /*2a100*/  SHF.R.S32.HI R33, RZ, 0x1f, R28 ;  /* 0x0000001fff217819 */ /* 0x020fe2000001141c */
[----:B------:R-:W1:Y:S01]  /*2a110*/  S2R R3, SR_TID.X ;  /* 0x0000000000037919 */ /* 0x000e620000002100 */
[C---:B------:R-:W-:Y:S02]  /*2a120*/  LOP3.LUT P6, RZ, R16.reuse, 0x400, RZ, 0xc0, !PT ;  /* 0x0000040010ff7812 */ /* 0x040fe400078cc0ff */
[----:B------:R-:W-:-:S07]  /*2a130*/  LOP3.LUT R16, R16, 0xffffdfff, RZ, 0xc0, !PT ;  /* 0xffffdfff10107812 */ /* 0x000fce00078ec0ff */
[----:B------:R-:W-:Y:S02]  /*2a140*/  @P1 LOP3.LUT R16, R16, 0x2000, RZ, 0xfc, !PT ;  /* 0x0000200010101812 */ /* 0x000fe400078efcff */
[----:B0-----:R-:W-:Y:S01]  /*2a150*/  LOP3.LUT R2, R2, 0x7f, RZ, 0xc0, !PT ;  /* 0x0000007f02027812 */ /* 0x001fe200078ec0ff */
[----:B-1----:R-:W-:-:S03]  /*2a160*/  IMAD.SHL.U32 R10, R3, 0x10, RZ ;  /* 0x00000010030a7824 */ /* 0x002fc600078e00ff */
[----:B------:R-:W-:Y:S01]  /*2a170*/  SHF.R.U32.HI R2, RZ, 0x3, R2 ;  /* 0x00000003ff027819 */ /* 0x000fe20000011602 */
[----:B------:R-:W0:Y:S03]  /*2a180*/  @P1 LDC R3, c[0x0][0x434] ;  /* 0x00010d00ff031b82 */ /* 0x000e260000000800 */
[----:B------:R-:W-:-:S05]  /*2a190*/  LOP3.LUT R10, R2, 0x70, R10, 0xf8, !PT ;  /* 0x00000070020a7812 */ /* 0x000fca00078ef80a */
[----:B------:R-:W-:Y:S01]  /*2a1a0*/  IMAD.IADD R7, R10, 0x1, R0 ;  /* 0x000000010a077824 */ /* 0x000fe200078e0200 */
[----:B------:R-:W1:Y:S04]  /*2a1b0*/  @P1 LDC R2, c[0x0][0x438] ;  /* 0x00010e00ff021b82 */ /* 0x000e680000000800 */
[C---:B------:R-:W-:Y:S01]  /*2a1c0*/  ISETP.GE.AND P0, PT, R7.reuse, R25, PT ;  /* 0x000000190700720c */ /* 0x040fe20003f06270 */
[----:B------:R-:W-:-:S03]  /*2a1d0*/  IMAD.IADD R7, R7, 0x1, R32 ;  /* 0x0000000107077824 */ /* 0x000fc600078e0220 */
[----:B------:R-:W-:Y:S01]  /*2a1e0*/  ISETP.GT.U32.OR P0, PT, R10, 0x3f, P0 ;  /* 0x0000003f0a00780c */ /* 0x000fe20000704470 */
[----:B------:R-:W-:Y:S02]  /*2a1f0*/  IMAD.MOV.U32 R8, RZ, RZ, R7 ;  /* 0x000000ffff087224 */ /* 0x000fe400078e0007 */
[----:B0-----:R-:W-:-:S10]  /*2a200*/  @P1 IMAD.HI.U32 R3, R7, R3, RZ ;  /* 0x0000000307031227 */ /* 0x001fd400078e00ff */
[----:B------:R-:W0:Y:S01]  /*2a210*/  @!P0 LDC.64 R4, c[0x0][0x428] ;  /* 0x00010a00ff048b82 */ /* 0x000e220000000a00 */
[----:B-1----:R-:W-:-:S04]  /*2a220*/  @P1 SHF.R.U32.HI R8, RZ, R2, R3 ;  /* 0x00000002ff081219 */ /* 0x002fc80000011603 */
        /* <DEDUP_REMOVED lines=23> */
[----:B------:R-:W-:-:S04]  /*2a3a0*/  LOP3.LUT R2, R4, R2, R3, 0xfe, !PT ;  /* 0x0000000204027212 */ /* 0x000fc800078efe03 */
[----:B------:R-:W-:Y:S01]  /*2a3b0*/  LOP3.LUT R6, R2, R6, RZ, 0xfc, !PT ;  /* 0x0000000602067212 */ /* 0x000fe200078efcff */
[----:B------:R-:W-:-:S03]  /*2a3c0*/  IMAD.MOV R2, RZ, RZ, -R8 ;  /* 0x000000ffff027224 */ /* 0x000fc600078e0a08 */
[----:B------:R-:W-:Y:S01]  /*2a3d0*/  LOP3.LUT R29, R6, R29, RZ, 0xfc, !PT ;  /* 0x0000001d061d7212 */ /* 0x000fe200078efcff */
[----:B------:R-:W-:Y:S01]  /*2a3e0*/  IMAD R3, R20, R2, R7 ;  /* 0x0000000214037224 */ /* 0x000fe200078e0207 */
[----:B------:R0:W-:Y:S01]  /*2a3f0*/  STL [R1+0x434], R6 ;  /* 0x0004340601007387 */ /* 0x0001e20000100800 */
[----:B------:R-:W-:-:S03]  /*2a400*/  IMAD.U32 R2, RZ, RZ, UR38 ;  /* 0x00000026ff027e24 */ /* 0x000fc6000f8e00ff */
[----:B------:R0:W-:Y:S02]  /*2a410*/  STL [R1+0x414], R3 ;  /* 0x0004140301007387 */ /* 0x0001e40000100800 */
[----:B------:R-:W-:-:S13]  /*2a420*/  ISETP.NE.AND P0, PT, R2, 0x3, PT ;  /* 0x000000030200780c */ /* 0x000fda0003f05270 */
[----:B------:R-:W-:-:S04]  /*2a430*/  @P0 LOP3.LUT R16, R16, 0x800, RZ, 0xfc, !PT ;  /* 0x0000080010100812 */ /* 0x000fc800078efcff */
[----:B------:R-:W-:-:S04]  /*2a440*/  LOP3.LUT R16, R16, 0xfffffffe, RZ, 0xc0, !PT ;  /* 0xfffffffe10107812 */ /* 0x000fc800078ec0ff */
[----:B------:R-:W-:Y:S01]  /*2a450*/  @P1 LOP3.LUT R16, R16, 0x1, RZ, 0xfc, !PT ;  /* 0x0000000110101812 */ /* 0x000fe200078efcff */
[----:B0-----:R-:W-:Y:S06]  /*2a460*/  @!P0 BRA `(.L_x_6451) ;  /* 0x0000000000048947 */ /* 0x001fec0003800000 */
[----:B------:R-:W-:Y:S01]  /*2a470*/  BPT.TRAP 0x1 ;  /* 0x000000040000795c */ /* 0x000fe20000300000 */
.L_x_6451:
        /* <DEDUP_REMOVED lines=9> */
.L_x_6524:
[----:B------:R-:W-:Y:S05]  /*2a510*/  BSYNC B0 ;  /* 0x0000000000007941 */ /* 0x000fea0003800000 */
.L_x_6452:
[----:B------:R-:W0:Y:S01]  /*2a520*/  LDL R2, [R1+0x414] ;  /* 0x0004140001027983 */ /* 0x000e220000100800 */
[----:B------:R-:W-:Y:S01]  /*2a530*/  ULDC.64 UR4, c[0x0][0x300] ;  /* 0x0000c00000047ab9 */ /* 0x000fe20000000a00 */
[----:B-----5:R-:W-:Y:S01]  /*2a540*/  SHF.R.S32.HI R4, RZ, 0x1f, R36 ;  /* 0x0000001fff047819 */ /* 0x020fe20000011424 */
[----:B------:R-:W-:Y:S01]  /*2a550*/  ULDC.64 UR6, c[0x0][0x2e8] ;  /* 0x0000ba0000067ab9 */ /* 0x000fe20000000a00 */
[----:B------:R-:W-:-:S03]  /*2a560*/  LOP3.LUT R16, R16, 0xfffffffd, RZ, 0xc0, !PT ;  /* 0xfffffffd10107812 */ /* 0x000fc600078ec0ff */
[----:B------:R-:W-:Y:S01]  /*2a570*/  STL [R1+0x42c], R4 ;  /* 0x00042c0401007387 */ /* 0x000fe20000100800 */
[----:B0-----:R-:W-:-:S05]  /*2a580*/  SHF.R.S32.HI R0, RZ, 0x1f, R2 ;  /* 0x0000001fff007819 */ /* 0x001fca0000011402 */
[----:B------:R0:W-:Y:S02]  /*2a590*/  STL [R1+0x428], R0 ;  /* 0x0004280001007387 */ /* 0x0001e40000100800 */
[----:B0-----:R-:W-:-:S04]  /*2a5a0*/  IMAD R0, R0, UR4, RZ ;  /* 0x0000000400007c24 */ /* 0x001fc8000f8e02ff */
[C---:B------:R-:W-:Y:S02]  /*2a5b0*/  IMAD R0, R2.reuse, UR5, R0 ;  /* 0x0000000502007c24 */ /* 0x040fe4000f8e0200 */
[----:B------:R-:W-:Y:S01]  /*2a5c0*/  IMAD.WIDE.U32 R2, R2, UR4, RZ ;  /* 0x0000000402027c25 */ /* 0x000fe2000f8e00ff */
[----:B------:R-:W-:-:S03]  /*2a5d0*/  ULDC.64 UR4, c[0x0][0x310] ;  /* 0x0000c40000047ab9 */ /* 0x000fc60000000a00 */
[----:B------:R-:W-:Y:S02]  /*2a5e0*/  IMAD.IADD R3, R3, 0x1, R0 ;  /* 0x0000000103037824 */ /* 0x000fe400078e0200 */
[----:B------:R-:W-:Y:S02]  /*2a5f0*/  IMAD R0, R4, UR4, RZ ;  /* 0x0000000404007c24 */ /* 0x000fe4000f8e02ff */
[----:B------:R-:W0:Y:S01]  /*2a600*/  S2R R4, SR_TID.X ;  /* 0x0000000000047919 */ /* 0x000e220000002100 */
[----:B------:R-:W-:-:S04]  /*2a610*/  IMAD.WIDE.U32 R2, R36, UR4, R2 ;  /* 0x0000000424027c25 */ /* 0x000fc8000f8e0002 */
[----:B------:R-:W-:Y:S01]  /*2a620*/  IMAD R0, R36, UR5, R0 ;  /* 0x0000000524007c24 */ /* 0x000fe2000f8e0200 */
[----:B------:R-:W-:-:S03]  /*2a630*/  ULDC.64 UR4, c[0x0][0x308] ;  /* 0x0000c20000047ab9 */ /* 0x000fc60000000a00 */
[----:B------:R-:W-:Y:S02]  /*2a640*/  IMAD.IADD R3, R3, 0x1, R0 ;  /* 0x0000000103037824 */ /* 0x000fe400078e0200 */
[----:B------:R-:W-:Y:S01]  /*2a650*/  IMAD.WIDE.U32 R2, R26, UR4, R2 ;  /* 0x000000041a027c25 */ /* 0x000fe2000f8e0002 */
[----:B------:R-:W-:-:S03]  /*2a660*/  ULDC UR4, c[0x0][0x2f4] ;  /* 0x0000bd0000047ab9 */ /* 0x000fc60000000800 */
[----:B------:R-:W-:Y:S01]  /*2a670*/  IMAD R5, R26, UR5, R3 ;  /* 0x000000051a057c24 */ /* 0x000fe2000f8e0203 */
[----:B------:R-:W-:Y:S01]  /*2a680*/  LEA R0, P0, R2, UR6, 0x1 ;  /* 0x0000000602007c11 */ /* 0x000fe2000f8008ff */
[----:B------:R-:W-:-:S03]  /*2a690*/  UMOV UR5, 0xffffffff ;  /* 0xffffffff00057882 */ /* 0x000fc60000000000 */
[----:B------:R-:W-:Y:S02]  /*2a6a0*/  LEA.HI.X R5, R2, UR7, R5, 0x1, P0 ;  /* 0x0000000702057c11 */ /* 0x000fe400080f0c05 */
[----:B------:R-:W-:Y:S01]  /*2a6b0*/  ISETP.GE.AND P0, PT, R25, 0x1, PT ;  /* 0x000000011900780c */ /* 0x000fe20003f06270 */
[----:B0-----:R-:W-:Y:S02]  /*2a6c0*/  IMAD.SHL.U32 R7, R4, 0x8, RZ ;  /* 0x0000000804077824 */ /* 0x001fe400078e00ff */
[----:B------:R-:W-:-:S03]  /*2a6d0*/  IMAD R4, R18, 0x1000, R34 ;  /* 0x0000100012047824 */ /* 0x000fc600078e0222 */
[----:B------:R-:W-:-:S04]  /*2a6e0*/  LOP3.LUT R7, R7, 0x38, RZ, 0xc0, !PT ;  /* 0x0000003807077812 */ /* 0x000fc800078ec0ff */
[----:B------:R-:W-:-:S13]  /*2a6f0*/  ISETP.GE.AND P2, PT, R7, UR4, PT ;  /* 0x0000000407007c0c */ /* 0x000fda000bf46270 */
[----:B------:R-:W-:Y:S01]  /*2a700*/  @P2 LOP3.LUT R16, R16, 0x2, RZ, 0xfc, !PT ;  /* 0x0000000210102812 */ /* 0x000fe200078efcff */
[----:B------:R-:W-:Y:S06]  /*2a710*/  BRA.DIV UR5, `(.L_x_6454) ;  /* 0x0000004e05587947 */ /* 0x000fec000b800000 */
        /* <DEDUP_REMOVED lines=32> */
.L_x_6534:
        /* <DEDUP_REMOVED lines=10> */
.L_x_6455:
        /* <DEDUP_REMOVED lines=10> */
.L_x_6456:
[----:B------:R-:W-:Y:S01]  /*2aa60*/  VIADD R0, R17, 0x20400 ;  /* 0x0002040011007836 */ /* 0x000fe20000000000 */
[----:B------:R-:W-:Y:S01]  /*2aa70*/  LOP3.LUT P1, RZ, R16, 0x40, RZ, 0xc0, !PT ;  /* 0x0000004010ff7812 */ /* 0x000fe2000782c0ff */
[----:B------:R1:W-:-:S12]  /*2aa80*/  SYNCS.ARRIVE.TRANS64.A1T0 RZ, [R22+URZ+0x38830], RZ ;  /* 0x038830ff16ff79a7 */ /* 0x0003d8000810003f */
[----:B------:R-:W-:Y:S05]  /*2aa90*/  WARPSYNC.ALL ;  /* 0x0000000000007948 */ /* 0x000fea0003800000 */
[----:B------:R-:W-:Y:S01]  /*2aaa0*/  BAR.SYNC.DEFER_BLOCKING 0x8, 0x100 ;  /* 0x0204000000007b1d */ /* 0x000fe20000010000 */
[----:B------:R-:W-:Y:S02]  /*2aab0*/  LOP3.LUT P0, RZ, R0, 0x3ff, RZ, 0xc0, !PT ;  /* 0x000003ff00ff7812 */ /* 0x000fe4000780c0ff */
[----:B------:R-:W-:-:S03]  /*2aac0*/  SHF.R.S32.HI R0, RZ, 0x1f, R27 ;  /* 0x0000001fff007819 */ /* 0x000fc6000001141b */
[----:B------:R-:W-:Y:S01]  /*2aad0*/  BSSY B6, `(.L_x_6457) ;  /* 0x0000018000067945 */ /* 0x000fe20003800000 */
[----:B------:R-:W-:Y:S02]  /*2aae0*/  SEL R30, R0, RZ, !P1 ;  /* 0x000000ff001e7207 */ /* 0x000fe40004800000 */
[----:B------:R-:W-:-:S03]  /*2aaf0*/  SEL R0, R27, RZ, !P1 ;  /* 0x000000ff1b007207 */ /* 0x000fc60004800000 */
[----:B------:R-:W-:Y:S04]  /*2ab00*/  STL [R1+0x424], R30 ;  /* 0x0004241e01007387 */ /* 0x000fe80000100800 */
[----:B------:R2:W-:Y:S02]  /*2ab10*/  STL [R1+0x418], R0 ;  /* 0x0004180001007387 */ /* 0x0005e40000100800 */
[----:B--2---:R-:W-:-:S05]  /*2ab20*/  SHF.R.S32.HI R0, RZ, 0x1f, R35 ;  /* 0x0000001fff007819 */ /* 0x004fca0000011423 */
[----:B------:R2:W-:Y:S01]  /*2ab30*/  STL [R1+0x41c], R0 ;  /* 0x00041c0001007387 */ /* 0x0005e20000100800 */
        /* <DEDUP_REMOVED lines=17> */
.L_x_6458:
[----:B------:R-:W-:Y:S05]  /*2ac50*/  BSYNC B6 ;  /* 0x0000000000067941 */ /* 0x000fea0003800000 */
.L_x_6457:
[----:B------:R-:W3:Y:S01]  /*2ac60*/  LDL R20, [R1+0x41c] ;  /* 0x00041c0001147983 */ /* 0x000ee20000100800 */
[----:B------:R-:W-:Y:S01]  /*2ac70*/  IMAD.MOV.U32 R21, RZ, RZ, R30 ;  /* 0x000000ffff157224 */ /* 0x000fe200078e001e */
[----:B------:R-:W-:Y:S01]  /*2ac80*/  ULDC.64 UR4, c[0x0][0x298] ;  /* 0x0000a60000047ab9 */ /* 0x000fe20000000a00 */
[----:B------:R-:W4:Y:S01]  /*2ac90*/  LDC R5, c[0x0][0x448] ;  /* 0x00011200ff057b82 */ /* 0x000f220000000800 */
[----:B------:R1:W5:Y:S01]  /*2aca0*/  LDL R9, [R1+0x410] ;  /* 0x0004100001097983 */ /* 0x0003620000100800 */
[----:B0-----:R-:W0:Y:S01]  /*2acb0*/  S2R R2, SR_TID.X ;  /* 0x0000000000027919 */ /* 0x001e220000002100 */
[----:B------:R-:W1:Y:S01]  /*2acc0*/  S2R R30, SR_TID.X ;  /* 0x00000000001e7919 */ /* 0x000e620000002100 */
[----:B0-----:R-:W-:-:S04]  /*2acd0*/  LOP3.LUT R2, R2, 0x7f, RZ, 0xc0, !PT ;  /* 0x0000007f02027812 */ /* 0x001fc800078ec0ff */
[----:B--2---:R-:W-:Y:S02]  /*2ace0*/  SHF.R.U32.HI R0, RZ, 0x3, R2 ;  /* 0x00000003ff007819 */ /* 0x004fe40000011602 */
[----:B------:R-:W0:Y:S01]  /*2acf0*/  LDC R2, c[0x0][0x448] ;  /* 0x00011200ff027b82 */ /* 0x000e220000000800 */
[----:B---3--:R-:W-:Y:S02]  /*2ad00*/  IMAD.MOV.U32 R4, RZ, RZ, R20 ;  /* 0x000000ffff047224 */ /* 0x008fe400078e0014 */
[----:B------:R-:W2:Y:S01]  /*2ad10*/  LDL R20, [R1+0x418] ;  /* 0x0004180001147983 */ /* 0x000ea20000100800 */
[----:B0-----:R-:W-:Y:S01]  /*2ad20*/  ISETP.NE.AND P6, PT, R2, 0x1, PT ;  /* 0x000000010200780c */ /* 0x001fe20003fc5270 */
[----:B-1----:R-:W-:Y:S02]  /*2ad30*/  IMAD.SHL.U32 R30, R30, 0x10, RZ ;  /* 0x000000101e1e7824 */ /* 0x002fe400078e00ff */
[----:B------:R-:W-:-:S03]  /*2ad40*/  IMAD R4, R4, UR4, RZ ;  /* 0x0000000404047c24 */ /* 0x000fc6000f8e02ff */
[----:B------:R-:W-:Y:S01]  /*2ad50*/  LOP3.LUT R30, R0, 0x70, R30, 0xf8, !PT ;  /* 0x00000070001e7812 */ /* 0x000fe200078ef81e */
[----:B------:R-:W-:-:S04]  /*2ad60*/  IMAD R4, R35, UR5, R4 ;  /* 0x0000000523047c24 */ /* 0x000fc8000f8e0204 */
[----:B------:R-:W-:Y:S02]  /*2ad70*/  IMAD.IADD R30, R30, 0x1, R37 ;  /* 0x000000011e1e7824 */ /* 0x000fe400078e0225 */
[----:B------:R-:W0:Y:S02]  /*2ad80*/  @P6 LDC R3, c[0x0][0x44c] ;  /* 0x00011300ff036b82 */ /* 0x000e240000000800 */
[----:B------:R-:W-:-:S06]  /*2ad90*/  IMAD.MOV.U32 R0, RZ, RZ, R30 ;  /* 0x000000ffff007224 */ /* 0x000fcc00078e001e */
[----:B------:R-:W1:Y:S01]  /*2ada0*/  @P6 LDC R2, c[0x0][0x450] ;  /* 0x00011400ff026b82 */ /* 0x000e620000000800 */
[----:B0-----:R-:W-:-:S05]  /*2adb0*/  @P6 IMAD.HI.U32 R3, R30, R3, RZ ;  /* 0x000000031e036227 */ /* 0x001fca00078e00ff */
[----:B-1----:R-:W-:Y:S01]  /*2adc0*/  @P6 SHF.R.U32.HI R0, RZ, R2, R3 ;  /* 0x00000002ff006219 */ /* 0x002fe20000011603 */
        /* <DEDUP_REMOVED lines=14> */
[----:B------:R-:W-:-:S05]  /*2aeb0*/  SHF.R.S32.HI R4, RZ, 0x1f, R0 ;  /* 0x0000001fff047819 */ /* 0x000fca0000011400 */
[----:B------:R-:W-:Y:S02]  /*2aec0*/  IMAD R4, R4, UR4, RZ ;  /* 0x0000000404047c24 */ /* 0x000fe4000f8e02ff */
[----:B------:R-:W-:-:S04]  /*2aed0*/  IMAD.WIDE.U32 R2, R0, UR4, R2 ;  /* 0x0000000400027c25 */ /* 0x000fc8000f8e0002 */
[----:B------:R-:W-:Y:S01]  /*2aee0*/  IMAD R4, R0, UR5, R4 ;  /* 0x0000000500047c24 */ /* 0x000fe2000f8e0204 */
[----:B------:R-:W-:Y:S01]  /*2aef0*/  ULDC.64 UR4, c[0x0][0x2c8] ;  /* 0x0000b20000047ab9 */ /* 0x000fe20000000a00 */
[----:B------:R-:W-:-:S04]  /*2af00*/  IMAD.MOV R0, RZ, RZ, -R0 ;  /* 0x000000ffff007224 */ /* 0x000fc800078e0a00 */
[----:B----4-:R-:W-:Y:S02]  /*2af10*/  IMAD R0, R5, R0, R30 ;  /* 0x0000000005007224 */ /* 0x010fe400078e021e */
        /* <DEDUP_REMOVED lines=9> */
[----:B------:R-:W-:-:S03]  /*2afb0*/  LOP3.LUT R20, R6, 0x7f, RZ, 0xc0, !PT ;  /* 0x0000007f06147812 */ /* 0x000fc600078ec0ff */
[----:B------:R-:W-:Y:S01]  /*2afc0*/  LEA.HI.X R2, R2, UR5, R3, 0x1, P0 ;  /* 0x0000000502027c11 */ /* 0x000fe200080f0c03 */
[----:B------:R-:W-:Y:S01]  /*2afd0*/  UMOV UR5, 0xffffffff ;  /* 0xffffffff00057882 */ /* 0x000fe20000000000 */
[----:B------:R-:W-:Y:S02]  /*2afe0*/  ISETP.GE.AND P0, PT, R7, UR4, PT ;  /* 0x0000000407007c0c */ /* 0x000fe4000bf06270 */
[----:B------:R-:W-:Y:S01]  /*2aff0*/  SHF.R.U32.HI R8, RZ, 0x3, R20 ;  /* 0x00000003ff087819 */ /* 0x000fe20000011614 */
[----:B------:R-:W-:Y:S10]  /*2b000*/  BRA.DIV UR5, `(.L_x_6459) ;  /* 0x0000004a056c7947 */ /* 0x000ff4000b800000 */
[----:B-----5:R-:W-:Y:S01]  /*2b010*/  IMAD R3, R9, R5, RZ ;  /* 0x0000000509037224 */ /* 0x020fe200078e02ff */
[----:B------:R-:W-:Y:S01]  /*2b020*/  SHFL.IDX PT, R4, R2, RZ, 0x181f ;  /* 0x00181fff02047589 */ /* 0x000fe200000e0000 */
[----:B------:R-:W-:Y:S01]  /*2b030*/  IMAD.IADD R37, R8, 0x1, R37 ;  /* 0x0000000108257824 */ /* 0x000fe200078e0225 */
[----:B------:R-:W-:Y:S02]  /*2b040*/  LOP3.LUT R16, R16, 0xfffffeff, RZ, 0xc0, !PT ;  /* 0xfffffeff10107812 */ /* 0x000fe400078ec0ff */
[----:B------:R-:W0:Y:S02]  /*2b050*/  SHFL.IDX PT, R5, R0, RZ, 0x181f ;  /* 0x00181fff00057589 */ /* 0x000e2400000e0000 */
[----:B------:R-:W-:-:S13]  /*2b060*/  ISETP.GE.AND P2, PT, R37, R3, PT ;  /* 0x000000032500720c */ /* 0x000fda0003f46270 */
[----:B------:R-:W-:-:S04]  /*2b070*/  @P2 LOP3.LUT R16, R16, 0x100, RZ, 0xfc, !PT ;  /* 0x0000010010102812 */ /* 0x000fc800078efcff */
[----:B------:R-:W-:Y:S02]  /*2b080*/  LOP3.LUT R16, R16, 0xffffff7f, RZ, 0xc0, !PT ;  /* 0xffffff7f10107812 */ /* 0x000fe400078ec0ff */
[----:B0-----:R-:W-:-:S05]  /*2b090*/  @!P2 LEA R5, P1, R7, R5, 0x1 ;  /* 0x000000050705a211 */ /* 0x001fca00078208ff */
[----:B------:R-:W-:-:S05]  /*2b0a0*/  @!P2 IMAD.X R4, RZ, RZ, R4, P1 ;  /* 0x000000ffff04a224 */ /* 0x000fca00008e0604 */
        /* <DEDUP_REMOVED lines=30> */
.L_x_6543:
        /* <DEDUP_REMOVED lines=12> */
.L_x_6460:
        /* <DEDUP_REMOVED lines=28> */
.L_x_6462:
[----:B------:R-:W-:Y:S05]  /*2b510*/  BSYNC B6 ;  /* 0x0000000000067941 */ /* 0x000fea0003800000 */
.L_x_6461:
        /* <DEDUP_REMOVED lines=8> */
[----:B------:R-:W-:Y:S01]  /*2b5a0*/  IMAD.MOV.U32 R0, RZ, RZ, R30 ;  /* 0x000000ffff007224 */ /* 0x000fe200078e001e */
[----:B------:R-:W5:Y:S01]  /*2b5b0*/  S2R R7, SR_TID.X ;  /* 0x0000000000077919 */ /* 0x000f620000002100 */
[----:B0-----:R-:W-:-:S05]  /*2b5c0*/  @P6 IMAD.HI.U32 R3, R30, R3, RZ ;  /* 0x000000031e036227 */ /* 0x001fca00078e00ff */
[----:B-1----:R-:W-:Y:S01]  /*2b5d0*/  @P6 SHF.R.U32.HI R0, RZ, R2, R3 ;  /* 0x00000002ff006219 */ /* 0x002fe20000011603 */
[----:B------:R-:W-:Y:S01]  /*2b5e0*/  IMAD.WIDE.U32 R2, R35, UR4, RZ ;  /* 0x0000000423027c25 */ /* 0x000fe2000f8e00ff */
[----:B------:R-:W0:Y:S02]  /*2b5f0*/  S2R R10, SR_TID.X ;  /* 0x00000000000a7919 */ /* 0x000e240000002100 */
[----:B------:R-:W-:Y:S01]  /*2b600*/  SHF.R.S32.HI R5, RZ, 0x1f, R0 ;  /* 0x0000001fff057819 */ /* 0x000fe20000011400 */
[----:B------:R-:W1:Y:S01]  /*2b610*/  S2R R9, SR_TID.X ;  /* 0x0000000000097919 */ /* 0x000e620000002100 */
[----:B------:R-:W-:Y:S01]  /*2b620*/  LOP3.LUT R16, R16, 0xffffefff, RZ, 0xc0, !PT ;  /* 0xffffefff10107812 */ /* 0x000fe200078ec0ff */
[----:B-1----:R-:W-:-:S05]  /*2b630*/  IMAD.SHL.U32 R8, R9, 0x8, RZ ;  /* 0x0000000809087824 */ /* 0x002fca00078e00ff */
        /* <DEDUP_REMOVED lines=9> */
[----:B----4-:R-:W-:Y:S01]  /*2b6d0*/  IMAD.WIDE.U32 R2, R20, UR4, R2 ;  /* 0x0000000414027c25 */ /* 0x010fe2000f8e0002 */
[----:B------:R-:W-:-:S03]  /*2b6e0*/  ULDC UR4, c[0x0][0x448] ;  /* 0x0001120000047ab9 */ /* 0x000fc60000000800 */
[----:B------:R-:W-:-:S04]  /*2b6f0*/  IMAD R4, R20, UR5, R4 ;  /* 0x0000000514047c24 */ /* 0x000fc8000f8e0204 */
        /* <DEDUP_REMOVED lines=8> */
[----:B------:R-:W-:Y:S01]  /*2b780*/  ULDC.64 UR4, c[0x0][0x3c8] ;  /* 0x0000f20000047ab9 */ /* 0x000fe20000000a00 */
[----:B-----5:R-:W-:Y:S02]  /*2b790*/  IMAD.SHL.U32 R21, R7, 0x8, RZ ;  /* 0x0000000807157824 */ /* 0x020fe400078e00ff */
[----:B------:R-:W-:Y:S02]  /*2b7a0*/  IMAD.IADD R3, R3, 0x1, R5 ;  /* 0x0000000103037824 */ /* 0x000fe400078e0205 */
[----:B------:R-:W-:Y:S01]  /*2b7b0*/  IMAD R0, R0, UR4, RZ ;  /* 0x0000000400007c24 */ /* 0x000fe2000f8e02ff */
[----:B------:R-:W-:Y:S01]  /*2b7c0*/  LOP3.LUT R21, R21, 0x38, RZ, 0xc0, !PT ;  /* 0x0000003815157812 */ /* 0x000fe200078ec0ff */
[----:B------:R-:W-:-:S04]  /*2b7d0*/  IMAD.WIDE.U32 R2, R4, UR4, R2 ;  /* 0x0000000404027c25 */ /* 0x000fc8000f8e0002 */
[----:B------:R-:W-:Y:S01]  /*2b7e0*/  IMAD R0, R4, UR5, R0 ;  /* 0x0000000504007c24 */ /* 0x000fe2000f8e0200 */
[----:B------:R-:W-:Y:S01]  /*2b7f0*/  ULDC.64 UR4, c[0x0][0x390] ;  /* 0x0000e40000047ab9 */ /* 0x000fe20000000a00 */
[----:B------:R-:W-:Y:S01]  /*2b800*/  IMAD.SHL.U32 R20, R7, 0x8, RZ ;  /* 0x0000000807147824 */ /* 0x000fe200078e00ff */
[----:B------:R-:W-:Y:S01]  /*2b810*/  LOP3.LUT R7, R21, 0x80, RZ, 0xfc, !PT ;  /* 0x0000008015077812 */ /* 0x000fe200078efcff */
[----:B------:R-:W-:Y:S01]  /*2b820*/  IMAD.IADD R6, R3, 0x1, R0 ;  /* 0x0000000103067824 */ /* 0x000fe200078e0200 */
[----:B------:R-:W-:Y:S01]  /*2b830*/  LEA R0, P0, R2, UR4, 0x1 ;  /* 0x0000000402007c11 */ /* 0x000fe2000f8008ff */
[----:B------:R-:W-:Y:S01]  /*2b840*/  ULDC UR4, c[0x0][0x3b8] ;  /* 0x0000ee0000047ab9 */ /* 0x000fe20000000800 */
[----:B------:R-:W-:Y:S02]  /*2b850*/  LOP3.LUT R20, R20, 0x38, RZ, 0xc0, !PT ;  /* 0x0000003814147812 */ /* 0x000fe400078ec0ff */
[----:B------:R-:W-:Y:S02]  /*2b860*/  ISETP.GE.AND P4, PT, R7, UR4, PT ;  /* 0x0000000407007c0c */ /* 0x000fe4000bf86270 */
[----:B------:R-:W-:Y:S01]  /*2b870*/  LOP3.LUT R7, R20, 0x40, RZ, 0xfc, !PT ;  /* 0x0000004014077812 */ /* 0x000fe200078efcff */
[----:B0-----:R-:W-:-:S05]  /*2b880*/  IMAD.SHL.U32 R20, R10, 0x8, RZ ;  /* 0x000000080a147824 */ /* 0x001fca00078e00ff */
[----:B------:R-:W-:Y:S02]  /*2b890*/  LOP3.LUT R20, R20, 0x38, RZ, 0xc0, !PT ;  /* 0x0000003814147812 */ /* 0x000fe400078ec0ff */
[----:B------:R-:W-:Y:S02]  /*2b8a0*/  ISETP.GE.AND P5, PT, R7, UR4, PT ;  /* 0x0000000407007c0c */ /* 0x000fe4000bfa6270 */
[----:B------:R-:W-:Y:S01]  /*2b8b0*/  LOP3.LUT R7, R20, 0x100, RZ, 0xfc, !PT ;  /* 0x0000010014077812 */ /* 0x000fe200078efcff */
[----:B------:R-:W-:Y:S01]  /*2b8c0*/  IMAD.SHL.U32 R20, R10, 0x8, RZ ;  /* 0x000000080a147824 */ /* 0x000fe200078e00ff */
[----:B------:R-:W-:-:S04]  /*2b8d0*/  ISETP.GE.AND P1, PT, R8, UR4, PT ;  /* 0x0000000408007c0c */ /* 0x000fc8000bf26270 */
[----:B------:R-:W-:Y:S01]  /*2b8e0*/  LOP3.LUT R20, R20, 0x38, RZ, 0xc0, !PT ;  /* 0x0000003814147812 */ /* 0x000fe200078ec0ff */
[----:B------:R-:W-:Y:S01]  /*2b8f0*/  IMAD.SHL.U32 R21, R9, 0x8, RZ ;  /* 0x0000000809157824 */ /* 0x000fe200078e00ff */
[----:B------:R-:W-:Y:S02]  /*2b900*/  ISETP.GE.AND P2, PT, R7, UR4, PT ;  /* 0x0000000407007c0c */ /* 0x000fe4000bf46270 */
[----:B------:R-:W-:Y:S01]  /*2b910*/  LOP3.LUT R7, R20, 0xc0, RZ, 0xfc, !PT ;  /* 0x000000c014077812 */ /* 0x000fe200078efcff */
[----:B------:R-:W-:Y:S01]  /*2b920*/  IMAD.SHL.U32 R20, R9, 0x8, RZ ;  /* 0x0000000809147824 */ /* 0x000fe200078e00ff */
[----:B------:R-:W-:Y:S02]  /*2b930*/  LOP3.LUT R21, R21, 0x38, RZ, 0xc0, !PT ;  /* 0x0000003815157812 */ /* 0x000fe400078ec0ff */
[----:B------:R-:W-:Y:S02]  /*2b940*/  LEA.HI.X R6, R2, UR5, R6, 0x1, P0 ;  /* 0x0000000502067c11 */ /* 0x000fe400080f0c06 */
[----:B------:R-:W-:-:S02]  /*2b950*/  LOP3.LUT R20, R20, 0x38, RZ, 0xc0, !PT ;  /* 0x0000003814147812 */ /* 0x000fc400078ec0ff */
[----:B------:R-:W-:Y:S02]  /*2b960*/  SEL R2, RZ, 0x1, P1 ;  /* 0x00000001ff027807 */ /* 0x000fe40000800000 */
[----:B------:R-:W-:Y:S02]  /*2b970*/  SEL R3, RZ, 0x4, P4 ;  /* 0x00000004ff037807 */ /* 0x000fe40002000000 */
[----:B------:R-:W-:Y:S02]  /*2b980*/  SEL R4, RZ, 0x2, P5 ;  /* 0x00000002ff047807 */ /* 0x000fe40002800000 */
[----:B------:R-:W-:Y:S02]  /*2b990*/  ISETP.GE.AND P3, PT, R7, UR4, PT ;  /* 0x0000000407007c0c */ /* 0x000fe4000bf66270 */
[----:B------:R-:W-:Y:S02]  /*2b9a0*/  LOP3.LUT R7, R21, 0x180, RZ, 0xfc, !PT ;  /* 0x0000018015077812 */ /* 0x000fe400078efcff */
[----:B------:R-:W-:-:S02]  /*2b9b0*/  LOP3.LUT R9, R20, 0x140, RZ, 0xfc, !PT ;  /* 0x0000014014097812 */ /* 0x000fc400078efcff */
[----:B------:R-:W-:Y:S02]  /*2b9c0*/  IADD3 R2, R3, R4, R2 ;  /* 0x0000000403027210 */ /* 0x000fe40007ffe002 */
[----:B------:R-:W-:Y:S02]  /*2b9d0*/  SEL R3, RZ, 0x10, P2 ;  /* 0x00000010ff037807 */ /* 0x000fe40001000000 */
[----:B------:R-:W-:Y:S02]  /*2b9e0*/  SEL R4, RZ, 0x8, P3 ;  /* 0x00000008ff047807 */ /* 0x000fe40001800000 */
[----:B------:R-:W-:Y:S02]  /*2b9f0*/  @P1 LOP3.LUT R16, R16, 0x1000, RZ, 0xfc, !PT ;  /* 0x0000100010101812 */ /* 0x000fe400078efcff */
[----:B------:R-:W-:Y:S02]  /*2ba00*/  ISETP.GE.AND P0, PT, R7, UR4, PT ;  /* 0x0000000407007c0c */ /* 0x000fe4000bf06270 */
[----:B------:R-:W-:-:S02]  /*2ba10*/  LOP3.LUT R7, R20, 0x1c0, RZ, 0xfc, !PT ;  /* 0x000001c014077812 */ /* 0x000fc400078efcff */
[----:B------:R-:W-:Y:S02]  /*2ba20*/  ISETP.GE.AND P1, PT, R9, UR4, PT ;  /* 0x0000000409007c0c */ /* 0x000fe4000bf26270 */
[----:B------:R-:W-:Y:S02]  /*2ba30*/  IADD3 R4, R3, R2, R4 ;  /* 0x0000000203047210 */ /* 0x000fe40007ffe004 */
[----:B------:R-:W-:Y:S02]  /*2ba40*/  SEL R2, RZ, 0x40, P0 ;  /* 0x00000040ff027807 */ /* 0x000fe40000000000 */
[----:B------:R-:W-:Y:S02]  /*2ba50*/  SEL R3, RZ, 0x20, P1 ;  /* 0x00000020ff037807 */ /* 0x000fe40000800000 */
[----:B------:R-:W-:Y:S01]  /*2ba60*/  ISETP.GE.AND P0, PT, R7, UR4, PT ;  /* 0x0000000407007c0c */ /* 0x000fe2000bf06270 */
[----:B------:R-:W-:Y:S01]  /*2ba70*/  UMOV UR4, 0xffffffff ;  /* 0xffffffff00047882 */ /* 0x000fe20000000000 */
[----:B------:R-:W-:-:S02]  /*2ba80*/  IADD3 R4, R2, R4, R3 ;  /* 0x0000000402047210 */ /* 0x000fc40007ffe003 */
        /* <DEDUP_REMOVED lines=75> */
.L_x_6553:
        /* <DEDUP_REMOVED lines=23> */
.L_x_6465:
[----:B------:R-:W-:Y:S05]  /*2c0b0*/  BSYNC B0 ;  /* 0x0000000000007941 */ /* 0x000fea0003800000 */
.L_x_6464:
[----:B------:R-:W-:Y:S01]  /*2c0c0*/  NOP ;  /* 0x0000000000007918 */ /* 0x000fe20000000000 */
[----:B------:R-:W-:-:S13]  /*2c0d0*/  PLOP3.LUT P0, PT, PT, PT, PT, 0x80, 0x0 ;  /* 0x000000000000781c */ /* 0x000fda0003f0f070 */
.L_x_6466:
        /* <DEDUP_REMOVED lines=18> */
.L_x_6554:
[----:B------:R-:W-:Y:S05]  /*2c200*/  BSYNC B0 ;  /* 0x0000000000007941 */ /* 0x000fea0003800000 */
.L_x_6467:
[----:B------:R-:W-:-:S13]  /*2c210*/  LOP3.LUT P0, RZ, R16, 0x800, RZ, 0xc0, !PT ;  /* 0x0000080010ff7812 */ /* 0x000fda000780c0ff */
[----:B------:R-:W-:Y:S05]  /*2c220*/  @!P0 BRA `(.L_x_6469) ;  /* 0x0000000000048947 */ /* 0x000fea0003800000 */
[----:B------:R-:W-:Y:S01]  /*2c230*/  BPT.TRAP 0x1 ;  /* 0x000000040000795c */ /* 0x000fe20000300000 */
.L_x_6469:
[----:B0-----:R-:W-:Y:S01]  /*2c240*/  SHF.L.U32 R0, R23, 0x1f, RZ ;  /* 0x0000001f17007819 */ /* 0x001fe200000006ff */
[----:B------:R-:W-:Y:S03]  /*2c250*/  BSSY B0, `(.L_x_6470) ;  /* 0x0000003000007945 */ /* 0x000fe60003800000 */
[----:B------:R-:W0:Y:S02]  /*2c260*/  SYNCS.PHASECHK.TRANS64.TRYWAIT P0, [R22+URZ+0x38860], R0 ;  /* 0x03886000160075a7 */ /* 0x000e24000800017f */
[----:B0-----:R-:W-:Y:S05]  /*2c270*/  @!P0 BRA `(.L_x_6471) ;  /* 0x0000004400fc8947 */ /* 0x001fea0003800000 */
.L_x_6555:
[----:B------:R-:W-:Y:S05]  /*2c280*/  BSYNC B0 ;  /* 0x0000000000007941 */ /* 0x000fea0003800000 */
.L_x_6470:
[----:B------:R-:W0:Y:S01]  /*2c290*/  LDL.LU R3, [R1+0x428] ;  /* 0x0004280001037983 */ /* 0x000e220000300800 */
[----:B------:R-:W-:Y:S01]  /*2c2a0*/  ULDC.64 UR4, c[0x0][0x328] ;  /* 0x0000ca0000047ab9 */ /* 0x000fe20000000a00 */
[----:B------:R-:W-:Y:S02]  /*2c2b0*/  ULDC.64 UR6, c[0x0][0x318] ;  /* 0x0000c60000067ab9 */ /* 0x000fe40000000a00 */
[----:B------:R-:W2:Y:S04]  /*2c2c0*/  LDL.LU R2, [R1+0x414] ;  /* 0x0004140001027983 */ /* 0x000ea80000300800 */
[----:B------:R-:W3:Y:S01]  /*2c2d0*/  LDL.LU R4, [R1+0x42c] ;  /* 0x00042c0001047983 */ /* 0x000ee20000300800 */
        /* <DEDUP_REMOVED lines=22> */
[C---:B------:R-:W-:Y:S02]  /*2c440*/  LOP3.LUT P3, RZ, R29.reuse, 0x8, RZ, 0xc0, !PT ;  /* 0x000000081dff7812 */ /* 0x040fe4000786c0ff */
[----:B------:R-:W-:Y:S02]  /*2c450*/  LOP3.LUT P2, RZ, R29, 0x10, RZ, 0xc0, !PT ;  /* 0x000000101dff7812 */ /* 0x000fe4000784c0ff */
[----:B------:R-:W-:Y:S01]  /*2c460*/  LOP3.LUT R16, R16, 0xffffffbf, RZ, 0xc0, !PT ;  /* 0xffffffbf10107812 */ /* 0x000fe200078ec0ff */
[----:B0-----:R-:W-:-:S02]  /*2c470*/  IMAD.SHL.U32 R7, R3, 0x8, RZ ;  /* 0x0000000803077824 */ /* 0x001fc400078e00ff */
[----:B------:R-:W0:Y:S03]  /*2c480*/  SHFL.IDX PT, R3, R6, RZ, 0x181f ;  /* 0x00181fff06037589 */ /* 0x000e2600000e0000 */
[----:B------:R-:W-:-:S05]  /*2c490*/  LOP3.LUT R7, R7, 0x38, RZ, 0xc0, !PT ;  /* 0x0000003807077812 */ /* 0x000fca00078ec0ff */
[----:B------:R-:W-:Y:S01]  /*2c4a0*/  IMAD.SHL.U32 R0, R7, 0x2, RZ ;  /* 0x0000000207007824 */ /* 0x000fe200078e00ff */
[----:B------:R-:W-:-:S04]  /*2c4b0*/  LOP3.LUT R7, R29, 0x1, RZ, 0xc0, !PT ;  /* 0x000000011d077812 */ /* 0x000fc800078ec0ff */
[----:B-1----:R-:W-:Y:S02]  /*2c4c0*/  IADD3 R2, P0, R2, R0, RZ ;  /* 0x0000000002027210 */ /* 0x002fe40007f1e0ff */
[----:B------:R-:W-:Y:S02]  /*2c4d0*/  ISETP.NE.U32.AND P1, PT, R7, 0x1, PT ;  /* 0x000000010700780c */ /* 0x000fe40003f25070 */
[----:B------:R-:W-:Y:S01]  /*2c4e0*/  PRMT R7, R29, 0x8880, RZ ;  /* 0x000088801d077816 */ /* 0x000fe200000000ff */
[----:B0-----:R-:W-:Y:S01]  /*2c4f0*/  IMAD.X R3, RZ, RZ, R3, P0 ;  /* 0x000000ffff037224 */ /* 0x001fe200000e0603 */
[----:B------:R-:W-:-:S09]  /*2c500*/  ISETP.LT.OR P0, PT, R25, 0x1, P1 ;  /* 0x000000011900780c */ /* 0x000fd20000f01670 */
[----:B------:R-:W-:Y:S02]  /*2c510*/  @P1 LOP3.LUT R16, R16, 0x40, RZ, 0xfc, !PT ;  /* 0x0000004010101812 */ /* 0x000fe400078efcff */
[----:B------:R-:W-:Y:S02]  /*2c520*/  LOP3.LUT P1, RZ, R29, 0x20, RZ, 0xc0, !PT ;  /* 0x000000201dff7812 */ /* 0x000fe4000782c0ff */
[----:B------:R-:W-:Y:S01]  /*2c530*/  LOP3.LUT R16, R16, 0xffffff7f, RZ, 0xc0, !PT ;  /* 0xffffff7f10107812 */ /* 0x000fe200078ec0ff */
        /* <DEDUP_REMOVED lines=65> */
.L_x_6565:
        /* <DEDUP_REMOVED lines=34> */
.L_x_6473:
        /* <DEDUP_REMOVED lines=10> */
.L_x_6474:
[----:B-1----:R-:W2:Y:S01]  /*2cc10*/  LDL.LU R2, [R1+0x420] ;  /* 0x0004200001027983 */ /* 0x002ea20000300800 */
        /* <DEDUP_REMOVED lines=10> */
.L_x_6489:
[----:B01----:R-:W1:Y:S01]  /*2ccc0*/  S2R R2, SR_TID.X ;  /* 0x0000000000027919 */ /* 0x003e620000002100 */
[----:B0-----:R-:W0:Y:S01]  /*2ccd0*/  LDC R4, c[0x0][0x430] ;  /* 0x00010c00ff047b82 */ /* 0x001e220000000800 */
[----:B---34-:R-:W-:Y:S01]  /*2cce0*/  IMAD R6, R7, 0x40, R32 ;  /* 0x0000004007067824 */ /* 0x018fe200078e0220 */
[----:B------:R-:W-:Y:S01]  /*2ccf0*/  LOP3.LUT P1, RZ, R16, 0x800, RZ, 0xc0, !PT ;  /* 0x0000080010ff7812 */ /* 0x000fe2000782c0ff */
[----:B------:R-:W2:Y:S01]  /*2cd00*/  S2R R3, SR_TID.X ;  /* 0x0000000000037919 */ /* 0x000ea20000002100 */
[----:B------:R-:W-:Y:S01]  /*2cd10*/  VIADD R18, R18, 0x1 ;  /* 0x0000000112127836 */ /* 0x000fe20000000000 */
[----:B------:R-:W-:Y:S05]  /*2cd20*/  YIELD ;  /* 0x0000000000007946 */ /* 0x000fea0003800000 */
[----:B------:R-:W-:Y:S01]  /*2cd30*/  ULDC UR4, c[0x0][0x430] ;  /* 0x00010c0000047ab9 */ /* 0x000fe20000000800 */
[----:B0-----:R-:W-:-:S02]  /*2cd40*/  ISETP.NE.AND P0, PT, R4, 0x1, PT ;  /* 0x000000010400780c */ /* 0x001fc40003f05270 */
[----:B-1----:R-:W-:Y:S01]  /*2cd50*/  LOP3.LUT R2, R2, 0x7f, RZ, 0xc0, !PT ;  /* 0x0000007f02027812 */ /* 0x002fe200078ec0ff */
[----:B--2---:R-:W-:-:S03]  /*2cd60*/  IMAD.SHL.U32 R4, R3, 0x10, RZ ;  /* 0x0000001003047824 */ /* 0x004fc600078e00ff */
[----:B------:R-:W-:-:S07]  /*2cd70*/  SHF.R.U32.HI R2, RZ, 0x3, R2 ;  /* 0x00000003ff027819 */ /* 0x000fce0000011602 */
[----:B------:R-:W0:Y:S01]  /*2cd80*/  @P0 LDC R3, c[0x0][0x434] ;  /* 0x00010d00ff030b82 */ /* 0x000e220000000800 */
[----:B------:R-:W-:-:S04]  /*2cd90*/  LOP3.LUT R4, R2, 0x70, R4, 0xf8, !PT ;  /* 0x0000007002047812 */ /* 0x000fc800078ef804 */
[----:B------:R-:W-:-:S03]  /*2cda0*/  ISETP.GT.U32.AND P2, PT, R4, 0x3f, PT ;  /* 0x0000003f0400780c */ /* 0x000fc60003f44070 */
[----:B------:R-:W1:Y:S01]  /*2cdb0*/  @P0 LDC R2, c[0x0][0x438] ;  /* 0x00010e00ff020b82 */ /* 0x000e620000000800 */
[----:B------:R-:W-:-:S04]  /*2cdc0*/  IMAD.IADD R6, R4, 0x1, R6 ;  /* 0x0000000104067824 */ /* 0x000fc800078e0206 */
[----:B------:R-:W-:-:S05]  /*2cdd0*/  IMAD.MOV.U32 R10, RZ, RZ, R6 ;  /* 0x000000ffff0a7224 */ /* 0x000fca00078e0006 */
        /* <DEDUP_REMOVED lines=25> */
.L_x_6477:
[----:B------:R-:W-:Y:S01]  /*2cf70*/  IMAD R6, R18, 0x8, R17 ;  /* 0x0000000812067824 */ /* 0x000fe200078e0211 */
[----:B------:R-:W-:Y:S01]  /*2cf80*/  SHF.L.U32 R20, R23, 0x1f, RZ ;  /* 0x0000001f17147819 */ /* 0x000fe200000006ff */
[----:B------:R-:W-:Y:S01]  /*2cf90*/  BSSY B1, `(.L_x_6478) ;  /* 0x0000004000017945 */ /* 0x000fe20003800000 */
[----:B------:R-:W-:Y:S02]  /*2cfa0*/  SHF.R.S32.HI R9, RZ, 0x1f, R5 ;  /* 0x0000001fff097819 */ /* 0x000fe40000011405 */
[----:B------:R-:W0:Y:S02]  /*2cfb0*/  SYNCS.PHASECHK.TRANS64.TRYWAIT P0, [R6+URZ+0x38840], R20 ;  /* 0x03884014060075a7 */ /* 0x000e24000800017f */
[----:B0-----:R-:W-:Y:S05]  /*2cfc0*/  @!P0 BRA `(.L_x_6479) ;  /* 0x0000004000e48947 */ /* 0x001fea0003800000 */
.L_x_6566:
[----:B------:R-:W-:Y:S05]  /*2cfd0*/  BSYNC B1 ;  /* 0x0000000000017941 */ /* 0x000fea0003800000 */
.L_x_6478:
        /* <DEDUP_REMOVED lines=40> */
.L_x_6576:
        /* <DEDUP_REMOVED lines=8> */
.L_x_6481:
        /* <DEDUP_REMOVED lines=10> */
.L_x_6482:
[----:B------:R3:W-:Y:S01]  /*2d380*/  SYNCS.ARRIVE.TRANS64.A1T0 RZ, [R6+URZ+0x38830], RZ ;  /* 0x038830ff06ff79a7 */ /* 0x0007e2000810003f */
[----:B------:R-:W-:Y:S05]  /*2d390*/  @!P2 BRA `(.L_x_6483) ;  /* 0x000000000004a947 */ /* 0x000fea0003800000 */
[----:B------:R-:W-:Y:S01]  /*2d3a0*/  BPT.TRAP 0x1 ;  /* 0x000000040000795c */ /* 0x000fe20000300000 */
.L_x_6483:
[----:B------:R-:W4:Y:S01]  /*2d3b0*/  SYNCS.PHASECHK.TRANS64.TRYWAIT P0, [R6+URZ+0x38860], R20 ;  /* 0x03886014060075a7 */ /* 0x000f22000800017f */
[----:B------:R-:W-:Y:S04]  /*2d3c0*/  BSSY B1, `(.L_x_6484) ;  /* 0x0000002000017945 */ /* 0x000fe80003800000 */
[----:B----4-:R-:W-:Y:S05]  /*2d3d0*/  @!P0 BRA `(.L_x_6485) ;  /* 0x0000004400108947 */ /* 0x010fea0003800000 */
.L_x_6577:
[----:B------:R-:W-:Y:S05]  /*2d3e0*/  BSYNC B1 ;  /* 0x0000000000017941 */ /* 0x000fea0003800000 */
.L_x_6484:
[----:B------:R-:W-:Y:S01]  /*2d3f0*/  ULDC.64 UR4, c[0x0][0x328] ;  /* 0x0000ca0000047ab9 */ /* 0x000fe20000000a00 */
[----:B------:R-:W-:Y:S01]  /*2d400*/  ULDC.64 UR6, c[0x0][0x318] ;  /* 0x0000c60000067ab9 */ /* 0x000fe20000000a00 */
[----:B------:R-:W-:Y:S01]  /*2d410*/  IMAD R9, R9, UR4, RZ ;  /* 0x0000000409097c24 */ /* 0x000fe2000f8e02ff */
[C---:B------:R-:W-:Y:S01]  /*2d420*/  LOP3.LUT P5, RZ, R16.reuse, 0x8, RZ, 0xc0, !PT ;  /* 0x0000000810ff7812 */ /* 0x040fe200078ac0ff */
[----:B--2---:R-:W-:Y:S01]  /*2d430*/  IMAD.WIDE.U32 R2, R5, UR4, RZ ;  /* 0x0000000405027c25 */ /* 0x004fe2000f8e00ff */
        /* <DEDUP_REMOVED lines=20> */
[----:B------:R-:W2:Y:S01]  /*2d580*/  SHFL.IDX PT, R3, R10, RZ, 0x181f ;  /* 0x00181fff0a037589 */ /* 0x000ea200000e0000 */
        /* <DEDUP_REMOVED lines=11> */
[----:B--2---:R-:W-:Y:S01]  /*2d640*/  IMAD.X R3, RZ, RZ, R3, P0 ;  /* 0x000000ffff037224 */ /* 0x004fe200000e0603 */
        /* <DEDUP_REMOVED lines=41> */
.L_x_6587:
        /* <DEDUP_REMOVED lines=25> */
.L_x_6487:
        /* <DEDUP_REMOVED lines=10> */
.L_x_6488:
[----:B------:R1:W-:Y:S01]  /*2db10*/  SYNCS.ARRIVE.TRANS64.A1T0 RZ, [R6+URZ+0x38850], RZ ;  /* 0x038850ff06ff79a7 */ /* 0x0003e2000810003f */
[----:B------:R-:W-:Y:S05]  /*2db20*/  @P3 BRA `(.L_x_6489) ;  /* 0xfffffff000643947 */ /* 0x000fea000383ffff */
.L_x_6476:
[----:B------:R-:W-:Y:S05]  /*2db30*/  BSYNC B0 ;  /* 0x0000000000007941 */ /* 0x000fea0003800000 */
.L_x_6475:
[----:B0-----:R-:W0:Y:S01]  /*2db40*/  S2R R2, SR_TID.X ;  /* 0x0000000000027919 */ /* 0x001e220000002100 */
[----:B------:R-:W-:Y:S01]  /*2db50*/  VIADD R18, R18, 0x1 ;  /* 0x0000000112127836 */ /* 0x000fe20000000000 */
[----:B------:R-:W-:Y:S04]  /*2db60*/  BSSY B0, `(.L_x_6490) ;  /* 0x0000013000007945 */ /* 0x000fe80003800000 */
[----:B------:R-:W-:-:S04]  /*2db70*/  ISETP.NE.AND P0, PT, R18, 0x2, PT ;  /* 0x000000021200780c */ /* 0x000fc80003f05270 */
[----:B------:R-:W-:-:S04]  /*2db80*/  SEL R0, RZ, 0x1, P0 ;  /* 0x00000001ff007807 */ /* 0x000fc80000000000 */
[----:B------:R-:W-:Y:S02]  /*2db90*/  LOP3.LUT R23, R23, R0, RZ, 0x3c, !PT ;  /* 0x0000000017177212 */ /* 0x000fe400078e3cff */
[----:B0-----:R-:W-:-:S04]  /*2dba0*/  LOP3.LUT R2, R2, 0x7f, RZ, 0xc0, !PT ;  /* 0x0000007f02027812 */ /* 0x001fc800078ec0ff */
[----:B------:R-:W-:-:S13]  /*2dbb0*/  ISETP.NE.AND P1, PT, R2, RZ, PT ;  /* 0x000000ff0200720c */ /* 0x000fda0003f25270 */
[----:B------:R-:W-:Y:S05]  /*2dbc0*/  @P1 BRA `(.L_x_6491) ;  /* 0x0000000000301947 */ /* 0x000fea0003800000 */
[----:B------:R-:W0:Y:S01]  /*2dbd0*/  S2R R5, SR_LANEID ;  /* 0x0000000000057919 */ /* 0x000e220000000000 */
[----:B------:R-:W-:Y:S01]  /*2dbe0*/  VOTEU.ANY UR4, UPT, PT ;  /* 0x0000000000047886 */ /* 0x000fe200038e0100 */
[----:B------:R-:W2:Y:S01]  /*2dbf0*/  LDC.64 R2, c[0x0][0xd60] ;  /* 0x00035800ff027b82 */ /* 0x000ea20000000a00 */
[----:B------:R-:W0:Y:S02]  /*2dc00*/  FLO.U32 R0, UR4 ;  /* 0x0000000400007d00 */ /* 0x000e2400080e0000 */
[----:B0-----:R-:W-:-:S06]  /*2dc10*/  ISETP.EQ.U32.AND P1, PT, R0, R5, PT ;  /* 0x000000050000720c */ /* 0x001fcc0003f22070 */
[----:B------:R-:W2:Y:S07]  /*2dc20*/  POPC R5, UR4 ;  /* 0x0000000400057d09 */ /* 0x000eae0008000000 */
[----:B--2---:R-:W2:Y:S01]  /*2dc30*/  @P1 ATOMG.E.ADD.STRONG.GPU PT, R3, desc[UR36][R2.64], R5 ;  /* 0x00000005020319a8 */ /* 0x004ea200081ee1e4 */
[----:B------:R-:W0:Y:S02]  /*2dc40*/  S2R R4, SR_LTMASK ;  /* 0x0000000000047919 */ /* 0x000e240000003900 */
[----:B0-----:R-:W-:-:S04]  /*2dc50*/  LOP3.LUT R4, R4, UR4, RZ, 0xc0, !PT ;  /* 0x0000000404047c12 */ /* 0x001fc8000f8ec0ff */
[----:B------:R-:W0:Y:S01]  /*2dc60*/  POPC R7, R4 ;  /* 0x0000000400077309 */ /* 0x000e220000000000 */
[----:B--2---:R-:W0:Y:S02]  /*2dc70*/  SHFL.IDX PT, R0, R3, R0, 0x1f ;  /* 0x00001f0003007589 */ /* 0x004e2400000e0000 */
[----:B0-----:R-:W-:-:S07]  /*2dc80*/  IADD3 R24, R0, UR39, R7 ;  /* 0x0000002700187c10 */ /* 0x001fce000fffe007 */
.L_x_6491:
[----:B------:R-:W-:Y:S05]  /*2dc90*/  BSYNC B0 ;  /* 0x0000000000007941 */ /* 0x000fea0003800000 */
.L_x_6490:
[----:B------:R-:W-:-:S07]  /*2dca0*/  SEL R18, R18, RZ, P0 ;  /* 0x000000ff12127207 */ /* 0x000fce0000000000 */
.L_x_6444:
[----:B------:R-:W-:Y:S05]  /*2dcb0*/  BSYNC B7 ;  /* 0x0000000000077941 */ /* 0x000fea0003800000 */
.L_x_6442:
        /* <DEDUP_REMOVED lines=8> */
[----:B------:R2:W0:Y:S01]  /*2dd40*/  LDS.128 R24, [R17+0x388d0] ;  /* 0x0388d00011187984 */ /* 0x0004220000000c00 */
[----:B------:R-:W-:Y:S06]  /*2dd50*/  BAR.ARV 0x4, 0x180 ;  /* 0x0106000000007b1d */ /* 0x000fec0000002000 */
[----:B------:R-:W-:Y:S05]  /*2dd60*/  BRA `(.L_x_6493) ;  /* 0x0000000c00d47947 */ /* 0x000fea0003800000 */
.L_x_6492:
        /* <DEDUP_REMOVED lines=9> */
[----:B------:R-:W2:Y:S01]  /*2de00*/  @!P1 LDC.64 R4, c[0x0][0xd78] ;  /* 0x00035e00ff049b82 */ /* 0x000ea20000000a00 */
[----:B0-----:R-:W-:-:S05]  /*2de10*/  @!P1 IMAD.WIDE R2, R9, 0x4, R2 ;  /* 0x0000000409029825 */ /* 0x001fca00078e0202 */
[----:B------:R2:W5:Y:S02]  /*2de20*/  @!P1 LDG.E R7, desc[UR36][R2.64] ;  /* 0x0000002402079981 */ /* 0x000564000c1e1900 */
[----:B--2---:R-:W-:-:S05]  /*2de30*/  @!P1 IMAD.WIDE R2, R9, 0x4, R4 ;  /* 0x0000000409029825 */ /* 0x004fca00078e0204 */
[----:B------:R-:W2:Y:S01]  /*2de40*/  @!P1 LDG.E R4, desc[UR36][R2.64] ;  /* 0x0000002402049981 */ /* 0x000ea2000c1e1900 */
[----:B------:R-:W-:Y:S01]  /*2de50*/  IMAD.MOV.U32 R25, RZ, RZ, RZ ;  /* 0x000000ffff197224 */ /* 0x000fe200078e00ff */
[C---:B------:R-:W-:Y:S01]  /*2de60*/  ISETP.GE.U32.AND P2, PT, R8.reuse, 0x2, PT ;  /* 0x000000020800780c */ /* 0x040fe20003f46070 */
[----:B------:R-:W-:Y:S01]  /*2de70*/  IMAD.MOV.U32 R5, RZ, RZ, RZ ;  /* 0x000000ffff057224 */ /* 0x000fe200078e00ff */
[C---:B------:R-:W-:Y:S01]  /*2de80*/  ISETP.GE.U32.AND P3, PT, R8.reuse, 0x4, PT ;  /* 0x000000040800780c */ /* 0x040fe20003f66070 */
[----:B------:R-:W-:Y:S01]  /*2de90*/  SHFL.IDX PT, R0, R24, RZ, 0x1f ;  /* 0x00001fff18007589 */ /* 0x000fe200000e0000 */
[C---:B------:R-:W-:Y:S02]  /*2dea0*/  ISETP.GE.U32.AND P4, PT, R8.reuse, 0x8, PT ;  /* 0x000000080800780c */ /* 0x040fe40003f86070 */
[----:B------:R-:W-:Y:S01]  /*2deb0*/  ISETP.GE.U32.AND P5, PT, R8, 0x10, PT ;  /* 0x000000100800780c */ /* 0x000fe20003fa6070 */
[----:B-1-34-:R0:W-:Y:S02]  /*2dec0*/  SHFL.IDX PT, R6, R24, 0x1, 0x1f ;  /* 0x00201f0018067f89 */ /* 0x01a1e400000e0000 */
[----:B0-----:R-:W-:-:S02]  /*2ded0*/  IMAD.MOV.U32 R24, RZ, RZ, RZ ;  /* 0x000000ffff187224 */ /* 0x001fc400078e00ff */
[----:B-----5:R-:W-:Y:S02]  /*2dee0*/  @!P1 IMAD.MOV.U32 R25, RZ, RZ, R7 ;  /* 0x000000ffff199224 */ /* 0x020fe400078e0007 */
[----:B--2---:R-:W-:Y:S01]  /*2def0*/  @!P1 IMAD.MOV.U32 R5, RZ, RZ, R4 ;  /* 0x000000ffff059224 */ /* 0x004fe200078e0004 */
        /* <DEDUP_REMOVED lines=18> */
.L_x_6597:
[----:B------:R-:W-:Y:S02]  /*2e020*/  ULDC UR4, c[0x0][0xd38] ;  /* 0x00034e0000047ab9 */ /* 0x000fe40000000800 */
[----:B------:R-:W-:-:S04]  /*2e030*/  IMAD.U32 R4, RZ, RZ, UR4 ;  /* 0x00000004ff047e24 */ /* 0x000fc8000f8e00ff */
[----:B-1----:R-:W-:-:S04]  /*2e040*/  IMAD R7, R14, R4, RZ ;  /* 0x000000040e077224 */ /* 0x002fc800078e02ff */
[----:B------:R-:W-:-:S05]  /*2e050*/  IMAD.IADD R6, R6, 0x1, R7 ;  /* 0x0000000106067824 */ /* 0x000fca00078e0207 */
[----:B------:R-:W-:-:S13]  /*2e060*/  ISETP.GT.AND P6, PT, R6, R0, PT ;  /* 0x000000000600720c */ /* 0x000fda0003fc4270 */
[----:B------:R-:W-:Y:S05]  /*2e070*/  @P6 BRA `(.L_x_6495) ;  /* 0x0000000000a46947 */ /* 0x000fea0003800000 */
.L_x_6498:
        /* <DEDUP_REMOVED lines=35> */
.L_x_6605:
[----:B------:R-:W-:Y:S02]  /*2e2b0*/  ULDC UR4, c[0x0][0xd38] ;  /* 0x00034e0000047ab9 */ /* 0x000fe40000000800 */
[----:B------:R-:W-:-:S04]  /*2e2c0*/  IMAD.U32 R4, RZ, RZ, UR4 ;  /* 0x00000004ff047e24 */ /* 0x000fc8000f8e00ff */
[----:B-1----:R-:W-:-:S04]  /*2e2d0*/  IMAD R7, R14, R4, RZ ;  /* 0x000000040e077224 */ /* 0x002fc800078e02ff */
[----:B------:R-:W-:-:S05]  /*2e2e0*/  IMAD.IADD R6, R7, 0x1, R6 ;  /* 0x0000000107067824 */ /* 0x000fca00078e0206 */
[----:B------:R-:W-:-:S13]  /*2e2f0*/  ISETP.GT.AND P6, PT, R6, R0, PT ;  /* 0x000000000600720c */ /* 0x000fda0003fc4270 */
[----:B------:R-:W-:Y:S05]  /*2e300*/  @!P6 BRA `(.L_x_6498) ;  /* 0xfffffffc005ce947 */ /* 0x000fea000383ffff */
.L_x_6495:
        /* <DEDUP_REMOVED lines=10> */
.L_x_6610:
[----:B------:R-:W-:-:S13]  /*2e3b0*/  ISETP.NE.AND P0, PT, R2, RZ, PT ;  /* 0x000000ff0200720c */ /* 0x000fda0003f05270 */
[----:B------:R-:W-:Y:S05]  /*2e3c0*/  @!P0 BRA `(.L_x_6500) ;  /* 0x0000000000108947 */ /* 0x000fea0003800000 */
[----:B------:R-:W-:Y:S01]  /*2e3d0*/  UMOV UR4, 0xffffffff ;  /* 0xffffffff00047882 */ /* 0x000fe20000000000 */
[----:B-1----:R-:W-:Y:S02]  /*2e3e0*/  VIADD R12, R12, 0xffffffff ;  /* 0xffffffff0c0c7836 */ /* 0x002fe40000000000 */
[----:B------:R-:W-:Y:S05]  /*2e3f0*/  BRA.DIV UR4, `(.L_x_6501) ;  /* 0x0000004604447947 */ /* 0x000fea000b800000 */
[----:B------:R4:W1:Y:S02]  /*2e400*/  SHFL.IDX PT, R24, R3, R12, 0x1f ;  /* 0x00001f0c03187589 */ /* 0x00086400000e0000 */
.L_x_6500:
        /* <DEDUP_REMOVED lines=10> */
[----:B-1----:R-:W-:Y:S01]  /*2e4b0*/  VIADD R2, R7, 0xffffffe ;  /* 0x0ffffffe07027836 */ /* 0x002fe20000000000 */
[----:B------:R-:W-:-:S06]  /*2e4c0*/  IABS R7, R25 ;  /* 0x0000001900077213 */ /* 0x000fcc0000000000 */
[----:B0---4-:R0:W1:Y:S02]  /*2e4d0*/  F2I.FTZ.U32.TRUNC.NTZ R3, R2 ;  /* 0x0000000200037305 */ /* 0x011064000021f000 */
        /* <DEDUP_REMOVED lines=8> */
[----:B------:R-:W-:Y:S02]  /*2e560*/  VIADD R3, R8, 0xffffffe ;  /* 0x0ffffffe08037836 */ /* 0x000fe40000000000 */
[----:B------:R-:W-:Y:S01]  /*2e570*/  IMAD.MOV.U32 R2, RZ, RZ, RZ ;  /* 0x000000ffff027224 */ /* 0x000fe200078e00ff */
[----:B------:R-:W-:-:S03]  /*2e580*/  ISETP.GT.U32.AND P1, PT, R4, R9, PT ;  /* 0x000000090400720c */ /* 0x000fc60003f24070 */
        /* <DEDUP_REMOVED lines=35> */
.L_x_6502:
        /* <DEDUP_REMOVED lines=60> */
.L_x_6503:
[----:B------:R-:W-:-:S05]  /*2eb80*/  LOP3.LUT R0, RZ, R3, RZ, 0x33, !PT ;  /* 0x00000003ff007212 */ /* 0x000fca00078e33ff */
[----:B------:R-:W-:Y:S01]  /*2eb90*/  IMAD.IADD R25, R25, 0x1, R0 ;  /* 0x0000000119197824 */ /* 0x000fe200078e0200 */
[----:B------:R-:W-:Y:S06]  /*2eba0*/  BRA `(.L_x_6504) ;  /* 0x00000000001c7947 */ /* 0x000fec0003800000 */
.L_x_6496:
[----:B------:R-:W-:Y:S01]  /*2ebb0*/  UMOV UR4, URZ ;  /* 0x0000003f00047c82 */ /* 0x000fe20008000000 */
[----:B------:R-:W-:Y:S01]  /*2ebc0*/  UMOV UR5, URZ ;  /* 0x0000003f00057c82 */ /* 0x000fe20008000000 */
[----:B------:R-:W-:Y:S01]  /*2ebd0*/  ULDC UR6, c[0x0][0xd3c] ;  /* 0x00034f0000067ab9 */ /* 0x000fe20000000800 */
[----:B------:R-:W-:Y:S02]  /*2ebe0*/  IMAD.MOV.U32 R24, RZ, RZ, R0 ;  /* 0x000000ffff187224 */ /* 0x000fe400078e0000 */
[----:B------:R-:W-:Y:S02]  /*2ebf0*/  IMAD.U32 R25, RZ, RZ, UR4 ;  /* 0x00000004ff197e24 */ /* 0x000fe4000f8e00ff */
[----:B------:R-:W-:Y:S02]  /*2ec00*/  IMAD.U32 R26, RZ, RZ, UR5 ;  /* 0x00000005ff1a7e24 */ /* 0x000fe4000f8e00ff */
[----:B------:R-:W-:-:S07]  /*2ec10*/  IMAD.U32 R27, RZ, RZ, UR6 ;  /* 0x00000006ff1b7e24 */ /* 0x000fce000f8e00ff */
.L_x_6504:
        /* <DEDUP_REMOVED lines=10> */
.L_x_6493:
[----:B------:R-:W-:Y:S02]  /*2ecc0*/  ULDC UR4, c[0x0][0xd3c] ;  /* 0x00034f0000047ab9 */ /* 0x000fe40000000800 */
[----:B0-----:R-:W-:-:S13]  /*2ecd0*/  ISETP.GE.AND P0, PT, R27, UR4, PT ;  /* 0x000000041b007c0c */ /* 0x001fda000bf06270 */
[----:B------:R-:W-:Y:S05]  /*2ece0*/  @!P0 BRA `(.L_x_6505) ;  /* 0xffffffa000388947 */ /* 0x000fea000383ffff */
[----:B------:R-:W-:Y:S05]  /*2ecf0*/  BSYNC B8 ;  /* 0x0000000000087941 */ /* 0x000fea0003800000 */
.L_x_6428:
[----:B-1----:R-:W5:Y:S01]  /*2ed00*/  LDL.LU R0, [R1+0x430] ;  /* 0x0004300001007983 */ /* 0x002f620000300800 */
[----:B------:R-:W-:Y:S01]  /*2ed10*/  BSSY B0, `(.L_x_6506) ;  /* 0x000000b000007945 */ /* 0x000fe20003800000 */
[----:B------:R-:W0:Y:S01]  /*2ed20*/  S2R R5, SR_CgaCtaId ;  /* 0x0000000000057919 */ /* 0x000e220000008800 */
[----:B-----5:R-:W-:-:S05]  /*2ed30*/  VIADD R0, R0, 0x1 ;  /* 0x0000000100007836 */ /* 0x020fca0000000000 */
[----:B------:R-:W-:-:S04]  /*2ed40*/  LEA.HI R2, R0, R0, RZ, 0x1 ;  /* 0x0000000000027211 */ /* 0x000fc800078f08ff */
[----:B------:R-:W-:Y:S02]  /*2ed50*/  LOP3.LUT R3, R2, 0xfffffffe, RZ, 0xc0, !PT ;  /* 0xfffffffe02037812 */ /* 0x000fe400078ec0ff */
[----:B------:R-:W-:-:S03]  /*2ed60*/  MOV R2, 0x400 ;  /* 0x0000040000027802 */ /* 0x000fc60000000f00 */
[----:B------:R-:W-:Y:S01]  /*2ed70*/  IMAD.IADD R0, R0, 0x1, -R3 ;  /* 0x0000000100007824 */ /* 0x000fe200078e0a03 */
[----:B0-----:R-:W-:-:S04]  /*2ed80*/  LEA R5, R5, R2, 0x18 ;  /* 0x0000000205057211 */ /* 0x001fc800078ec0ff */
[----:B------:R-:W-:-:S04]  /*2ed90*/  SHF.L.U32 R0, R0, 0x1f, RZ ;  /* 0x0000001f00007819 */ /* 0x000fc800000006ff */
[----:B------:R-:W0:Y:S02]  /*2eda0*/  SYNCS.PHASECHK.TRANS64.TRYWAIT P0, [R5+URZ+0x38820], R0 ;  /* 0x03882000050075a7 */ /* 0x000e24000800017f */
[----:B0-----:R-:W-:Y:S05]  /*2edb0*/  @!P0 BRA `(.L_x_6507) ;  /* 0x0000003800fc8947 */ /* 0x001fea0003800000 */
.L_x_6613:
[----:B------:R-:W-:Y:S05]  /*2edc0*/  BSYNC B0 ;  /* 0x0000000000007941 */ /* 0x000fea0003800000 */
.L_x_6506:
[----:B------:R-:W-:-:S03]  /*2edd0*/  UMOV UR4, 0xffffffff ;  /* 0xffffffff00047882 */ /* 0x000fc60000000000 */
[----:B------:R-:W-:Y:S05]  /*2ede0*/  BRA.DIV UR4, `(.L_x_6508) ;  /* 0x0000003e04047947 */ /* 0x000fea000b800000 */
[----:B0-----:R-:W0:Y:S02]  /*2edf0*/  S2R R0, SR_TID.X ;  /* 0x0000000000007919 */ /* 0x001e240000002100 */
[----:B0-----:R-:W-:-:S04]  /*2ee00*/  SHF.R.U32.HI R0, RZ, 0x5, R0 ;  /* 0x00000005ff007819 */ /* 0x001fc80000011600 */
[----:B------:R-:W-:-:S05]  /*2ee10*/  LOP3.LUT R0, R0, 0x3, RZ, 0xc0, !PT ;  /* 0x0000000300007812 */ /* 0x000fca00078ec0ff */
[----:B------:R0:W1:Y:S02]  /*2ee20*/  SHFL.IDX PT, R14, R0, RZ, 0x1f ;  /* 0x00001fff000e7589 */ /* 0x00006400000e0000 */
.L_x_6616:
[----:B-1----:R-:W-:Y:S01]  /*2ee30*/  ISETP.NE.AND P0, PT, R14, RZ, PT ;  /* 0x000000ff0e00720c */ /* 0x002fe20003f05270 */
[----:B------:R-:W-:-:S12]  /*2ee40*/  BSSY B0, `(.L_x_6509) ;  /* 0x0000026000007945 */ /* 0x000fd80003800000 */
[----:B------:R-:W-:Y:S05]  /*2ee50*/  @P0 BRA `(.L_x_6510) ;  /* 0x0000000000900947 */ /* 0x000fea0003800000 */
[----:B------:R-:W-:-:S03]  /*2ee60*/  UMOV UR4, 0xffffffff ;  /* 0xffffffff00047882 */ /* 0x000fc60000000000 */
[----:B------:R-:W-:Y:S05]  /*2ee70*/  BRA.DIV UR4, `(.L_x_6511) ;  /* 0x0000003e04147947 */ /* 0x000fea000b800000 */
[----:B------:R-:W-:-:S13]  /*2ee80*/  ELECT P6, URZ, PT ;  /* 0x00000000003f782f */ /* 0x000fda00038c0000 */
.L_x_6619:
[----:B------:R-:W-:Y:S05]  /*2ee90*/  @!P6 BRA `(.L_x_6510) ;  /* 0x000000000080e947 */ /* 0x000fea0003800000 */
[----:B0-----:R-:W5:Y:S02]  /*2eea0*/  LDL R0, [R1+0x454] ;  /* 0x0004540001007983 */ /* 0x001f640000100800 */
[----:B-----5:R-:W-:-:S13]  /*2eeb0*/  R2UR UR4, R0 ;  /* 0x00000000000472ca */ /* 0x020fda00000e0000 */
[----:B------:R-:W-:-:S06]  /*2eec0*/  ULOP3.LUT UR4, UR4, 0x2, URZ, 0xfc, !UPT ;  /* 0x0000000204047892 */ /* 0x000fcc000f8efc3f */
[----:B------:R-:W-:-:S05]  /*2eed0*/  IMAD.U32 R0, RZ, RZ, UR4 ;  /* 0x00000004ff007e24 */ /* 0x000fca000f8e00ff */
[----:B------:R-:W-:-:S13]  /*2eee0*/  ISETP.NE.AND P0, PT, R0, 0x3, PT ;  /* 0x000000030000780c */ /* 0x000fda0003f05270 */
[----:B------:R-:W-:Y:S05]  /*2eef0*/  @!P0 BRA `(.L_x_6512) ;  /* 0x0000000000048947 */ /* 0x000fea0003800000 */
[----:B------:R-:W-:Y:S01]  /*2ef00*/  BPT.TRAP 0x1 ;  /* 0x000000040000795c */ /* 0x000fe20000300000 */
.L_x_6512:
[C---:B------:R-:W-:Y:S01]  /*2ef10*/  IMAD R3, R18.reuse, 0x8, R5 ;  /* 0x0000000812037824 */ /* 0x040fe200078e0205 */
[----:B------:R-:W-:Y:S01]  /*2ef20*/  SHF.L.U32 R2, R23, 0x1f, RZ ;  /* 0x0000001f17027819 */ /* 0x000fe200000006ff */
[----:B------:R-:W-:-:S03]  /*2ef30*/  VIADD R18, R18, 0x1 ;  /* 0x0000000112127836 */ /* 0x000fc60000000000 */
[----:B------:R-:W0:Y:S02]  /*2ef40*/  SYNCS.PHASECHK.TRANS64.TRYWAIT P1, [R3+URZ+0x38840], R2 ;  /* 0x03884002030075a7 */ /* 0x000e24000802017f */
[----:B------:R-:W-:-:S04]  /*2ef50*/  ISETP.NE.AND P2, PT, R18, 0x2, PT ;  /* 0x000000021200780c */ /* 0x000fc80003f45270 */
[----:B------:R-:W-:Y:S01]  /*2ef60*/  SEL R0, RZ, 0x1, P2 ;  /* 0x00000001ff007807 */ /* 0x000fe20001000000 */
[----:B0-----:R-:W-:Y:S08]  /*2ef70*/  @!P1 BRA `(.L_x_6513) ;  /* 0x0000003800f49947 */ /* 0x001ff00003800000 */
.L_x_6620:
[----:B------:R-:W-:Y:S02]  /*2ef80*/  SEL R18, R18, RZ, P2 ;  /* 0x000000ff12127207 */ /* 0x000fe40001000000 */
[----:B------:R-:W-:Y:S01]  /*2ef90*/  LOP3.LUT R0, R23, R0, RZ, 0x3c, !PT ;  /* 0x0000000017007212 */ /* 0x000fe200078e3cff */
[----:B------:R-:W-:Y:S06]  /*2efa0*/  @!P0 BRA `(.L_x_6514) ;  /* 0x0000000000048947 */ /* 0x000fec0003800000 */
[----:B------:R-:W-:Y:S01]  /*2efb0*/  BPT.TRAP 0x1 ;  /* 0x000000040000795c */ /* 0x000fe20000300000 */
.L_x_6514:
[----:B------:R-:W-:Y:S01]  /*2efc0*/  IMAD R5, R18, 0x8, R5 ;  /* 0x0000000812057824 */ /* 0x000fe200078e0205 */
[----:B------:R-:W-:-:S04]  /*2efd0*/  SHF.L.U32 R0, R0, 0x1f, RZ ;  /* 0x0000001f00007819 */ /* 0x000fc800000006ff */
[----:B------:R-:W1:Y:S02]  /*2efe0*/  SYNCS.PHASECHK.TRANS64.TRYWAIT P1, [R5+URZ+0x38840], R0 ;  /* 0x03884000050075a7 */ /* 0x000e64000802017f */
[----:B-1----:R-:W-:Y:S05]  /*2eff0*/  @!P1 BRA `(.L_x_6515) ;  /* 0x0000003800e89947 */ /* 0x002fea0003800000 */
.L_x_6621:
[----:B------:R-:W-:Y:S05]  /*2f000*/  @!P0 BRA `(.L_x_6516) ;  /* 0x0000000000048947 */ /* 0x000fea0003800000 */
[----:B------:R-:W-:Y:S01]  /*2f010*/  BPT.TRAP 0x1 ;  /* 0x000000040000795c */ /* 0x000fe20000300000 */
.L_x_6516:
[----:B------:R-:W5:Y:S02]  /*2f020*/  SYNCS.PHASECHK.TRANS64.TRYWAIT P1, [R3+URZ+0x38860], R2 ;  /* 0x03886002030075a7 */ /* 0x000f64000802017f */
[----:B-----5:R-:W-:Y:S05]  /*2f030*/  @!P1 BRA `(.L_x_6517) ;  /* 0x0000003800ec9947 */ /* 0x020fea0003800000 */
.L_x_6622:
[----:B------:R-:W-:Y:S05]  /*2f040*/  @!P0 BRA `(.L_x_6518) ;  /* 0x0000000000048947 */ /* 0x000fea0003800000 */
[----:B------:R-:W-:Y:S01]  /*2f050*/  BPT.TRAP 0x1 ;  /* 0x000000040000795c */ /* 0x000fe20000300000 */
.L_x_6518:
[----:B------:R0:W0:Y:S02]  /*2f060*/  SYNCS.PHASECHK.TRANS64.TRYWAIT P0, [R5+URZ+0x38860], R0 ;  /* 0x03886000050075a7 */ /* 0x000024000800017f */
[----:B0-----:R-:W-:Y:S05]  /*2f070*/  @!P0 NANOSLEEP.SYNCS 0x989680 ;  /* 0x009896800000895d */ /* 0x001fea0003900000 */
[----:B------:R-:W0:Y:S02]  /*2f080*/  @!P0 SYNCS.PHASECHK.TRANS64 P0, [R5+URZ+0x38860], R0 ;  /* 0x03886000050085a7 */ /* 0x000e24000800007f */
[----:B0-----:R-:W-:Y:S05]  /*2f090*/  @!P0 BRA `(.L_x_6518) ;  /* 0xfffffffc00f08947 */ /* 0x001fea000383ffff */
.L_x_6510:
[----:B------:R-:W-:Y:S05]  /*2f0a0*/  BSYNC B0 ;  /* 0x0000000000007941 */ /* 0x000fea0003800000 */
.L_x_6509:
[----:B------:R-:W-:Y:S05]  /*2f0b0*/  EXIT ;  /* 0x000000000000794d */ /* 0x000fea0003800000 */
.L_x_6299:
[----:B0-----:R-:W-:-:S04]  /*2f0c0*/  IMAD.U32 R3, RZ, RZ, UR44 ;  /* 0x0000002cff037e24 */ /* 0x001fc8000f8e00ff */
[----:B------:R0:W1:Y:S03]  /*2f0d0*/  SYNCS.PHASECHK.TRANS64.TRYWAIT P0, [R3+URZ+0x38800], R0 ;  /* 0x03880000030075a7 */ /* 0x000066000800017f */
[----:B-1----:R-:W-:Y:S05]  /*2f0e0*/  @!P0 NANOSLEEP.SYNCS 0x989680 ;  /* 0x009896800000895d */ /* 0x002fea0003900000 */
[----:B------:R-:W1:Y:S02]  /*2f0f0*/  @!P0 SYNCS.PHASECHK.TRANS64 P0, [R3+URZ+0x38800], R0 ;  /* 0x03880000030085a7 */ /* 0x000e64000800007f */
[----:B-1----:R-:W-:Y:S05]  /*2f100*/  @!P0 BRA `(.L_x_6299) ;  /* 0xfffffffc00ec8947 */ /* 0x002fea000383ffff */
[----:B------:R-:W-:Y:S05]  /*2f110*/  BRA `(.L_x_6519) ;  /* 0xfffffdc000ac7947 */ /* 0x000fea000383ffff */
.L_x_6306:
[----:B-1----:R1:W2:Y:S02]  /*2f120*/  SYNCS.PHASECHK.TRANS64.TRYWAIT P0, [R20+URZ], R21 ;  /* 0x00000015140075a7 */ /* 0x0022a4000800017f */
[----:B--2---:R-:W-:Y:S05]  /*2f130*/  @!P0 NANOSLEEP.SYNCS 0x989680 ;  /* 0x009896800000895d */ /* 0x004fea0003900000 */
[----:B------:R-:W2:Y:S02]  /*2f140*/  @!P0 SYNCS.PHASECHK.TRANS64 P0, [R20+URZ], R21 ;  /* 0x00000015140085a7 */ /* 0x000ea4000800007f */
[----:B--2---:R-:W-:Y:S05]  /*2f150*/  @!P0 BRA `(.L_x_6306) ;  /* 0xfffffffc00f08947 */ /* 0x004fea000383ffff */
[----:B------:R-:W-:Y:S05]  /*2f160*/  BRA `(.L_x_6305) ;  /* 0xfffffdc400dc7947 */ /* 0x000fea000383ffff */
.L_x_6308:
[----:B0-----:R-:W-:-:S04]  /*2f170*/  IMAD.U32 R4, RZ, RZ, UR44 ;  /* 0x0000002cff047e24 */ /* 0x001fc8000f8e00ff */
[----:B------:R0:W1:Y:S03]  /*2f180*/  SYNCS.PHASECHK.TRANS64.TRYWAIT P0, [R4+URZ+0x38810], R3 ;  /* 0x03881003040075a7 */ /* 0x000066000800017f */
[----:B-1----:R-:W-:Y:S05]  /*2f190*/  @!P0 NANOSLEEP.SYNCS 0x989680 ;  /* 0x009896800000895d */ /* 0x002fea0003900000 */
[----:B------:R-:W1:Y:S02]  /*2f1a0*/  @!P0 SYNCS.PHASECHK.TRANS64 P0, [R4+URZ+0x38810], R3 ;  /* 0x03881003040085a7 */ /* 0x000e64000800007f */
[----:B-1----:R-:W-:Y:S05]  /*2f1b0*/  @!P0 BRA `(.L_x_6308) ;  /* 0xfffffffc00ec8947 */ /* 0x002fea000383ffff */
[----:B------:R-:W-:Y:S05]  /*2f1c0*/  BRA `(.L_x_6520) ;  /* 0xfffffdc800b07947 */ /* 0x000fea000383ffff */
.L_x_6315:
[----:B-1----:R1:W2:Y:S02]  /*2f1d0*/  SYNCS.PHASECHK.TRANS64.TRYWAIT P0, [R12+URZ], R13 ;  /* 0x0000000d0c0075a7 */ /* 0x0022a4000800017f */
[----:B--2---:R-:W-:Y:S05]  /*2f1e0*/  @!P0 NANOSLEEP.SYNCS 0x989680 ;  /* 0x009896800000895d */ /* 0x004fea0003900000 */
[----:B------:R-:W2:Y:S02]  /*2f1f0*/  @!P0 SYNCS.PHASECHK.TRANS64 P0, [R12+URZ], R13 ;  /* 0x0000000d0c0085a7 */ /* 0x000ea4000800007f */
[----:B--2---:R-:W-:Y:S05]  /*2f200*/  @!P0 BRA `(.L_x_6315) ;  /* 0xfffffffc00f08947 */ /* 0x004fea000383ffff */
[----:B------:R-:W-:Y:S05]  /*2f210*/  BRA `(.L_x_6314) ;  /* 0xfffffdc800f47947 */ /* 0x000fea000383ffff */
.L_x_6349:
[----:B-1----:R1:W2:Y:S02]  /*2f220*/  SYNCS.PHASECHK.TRANS64.TRYWAIT P0, [R8+URZ], R9 ;  /* 0x00000009080075a7 */ /* 0x0022a4000800017f */
[----:B--2---:R-:W-:Y:S05]  /*2f230*/  @!P0 NANOSLEEP.SYNCS 0x989680 ;  /* 0x009896800000895d */ /* 0x004fea0003900000 */
[----:B------:R-:W2:Y:S02]  /*2f240*/  @!P0 SYNCS.PHASECHK.TRANS64 P0, [R8+URZ], R9 ;  /* 0x00000009080085a7 */ /* 0x000ea4000800007f */
[----:B--2---:R-:W-:Y:S05]  /*2f250*/  @!P0 BRA `(.L_x_6349) ;  /* 0xfffffffc00f08947 */ /* 0x004fea000383ffff */
[----:B------:R-:W-:Y:S05]  /*2f260*/  BRA `(.L_x_6348) ;  /* 0xfffffe3400e07947 */ /* 0x000fea000383ffff */
.L_x_6356:
[----:B-1----:R1:W2:Y:S02]  /*2f270*/  SYNCS.PHASECHK.TRANS64.TRYWAIT P0, [R4+URZ], R5 ;  /* 0x00000005040075a7 */ /* 0x0022a4000800017f */
[----:B--2---:R-:W-:Y:S05]  /*2f280*/  @!P0 NANOSLEEP.SYNCS 0x989680 ;  /* 0x009896800000895d */ /* 0x004fea0003900000 */
[----:B------:R-:W2:Y:S02]  /*2f290*/  @!P0 SYNCS.PHASECHK.TRANS64 P0, [R4+URZ], R5 ;  /* 0x00000005040085a7 */ /* 0x000ea4000800007f */
[----:B--2---:R-:W-:Y:S05]  /*2f2a0*/  @!P0 BRA `(.L_x_6356) ;  /* 0xfffffffc00f08947 */ /* 0x004fea000383ffff */
[----:B------:R-:W-:Y:S05]  /*2f2b0*/  BRA `(.L_x_6355) ;  /* 0xfffffe3800ec7947 */ /* 0x000fea000383ffff */
.L_x_6373:
[----:B-1----:R1:W2:Y:S02]  /*2f2c0*/  SYNCS.PHASECHK.TRANS64.TRYWAIT P0, [R8+URZ], R9 ;  /* 0x00000009080075a7 */ /* 0x0022a4000800017f */
[----:B--2---:R-:W-:Y:S05]  /*2f2d0*/  @!P0 NANOSLEEP.SYNCS 0x989680 ;  /* 0x009896800000895d */ /* 0x004fea0003900000 */
[----:B------:R-:W2:Y:S02]  /*2f2e0*/  @!P0 SYNCS.PHASECHK.TRANS64 P0, [R8+URZ], R9 ;  /* 0x00000009080085a7 */ /* 0x000ea4000800007f */
[----:B--2---:R-:W-:Y:S05]  /*2f2f0*/  @!P0 BRA `(.L_x_6373) ;  /* 0xfffffffc00f08947 */ /* 0x004fea000383ffff */
[----:B------:R-:W-:Y:S05]  /*2f300*/  BRA `(.L_x_6372) ;  /* 0xfffffea800047947 */ /* 0x000fea000383ffff */
.L_x_6380:
[----:B-1----:R1:W2:Y:S02]  /*2f310*/  SYNCS.PHASECHK.TRANS64.TRYWAIT P0, [R4+URZ], R5 ;  /* 0x00000005040075a7 */ /* 0x0022a4000800017f */
[----:B--2---:R-:W-:Y:S05]  /*2f320*/  @!P0 NANOSLEEP.SYNCS 0x989680 ;  /* 0x009896800000895d */ /* 0x004fea0003900000 */
[----:B------:R-:W2:Y:S02]  /*2f330*/  @!P0 SYNCS.PHASECHK.TRANS64 P0, [R4+URZ], R5 ;  /* 0x00000005040085a7 */ /* 0x000ea4000800007f */
[----:B--2---:R-:W-:Y:S05]  /*2f340*/  @!P0 BRA `(.L_x_6380) ;  /* 0xfffffffc00f08947 */ /* 0x004fea000383ffff */
[----:B------:R-:W-:Y:S05]  /*2f350*/  BRA `(.L_x_6379) ;  /* 0xfffffeac00107947 */ /* 0x000fea000383ffff */
.L_x_6450:
        /* <DEDUP_REMOVED lines=11> */
.L_x_6522:
[----:B------:R-:W-:Y:S05]  /*2f410*/  BSYNC B0 ;  /* 0x0000000000007941 */ /* 0x000fea0003800000 */
.L_x_6521:
[----:B------:R-:W-:Y:S05]  /*2f420*/  BRA `(.L_x_6523) ;  /* 0xffffffac00287947 */ /* 0x000fea000383ffff */
.L_x_6453:
[----:B0-----:R0:W1:Y:S02]  /*2f430*/  SYNCS.PHASECHK.TRANS64.TRYWAIT P0, [R22+URZ+0x38840], R0 ;  /* 0x03884000160075a7 */ /* 0x001064000800017f */
[----:B-1----:R-:W-:Y:S05]  /*2f440*/  @!P0 NANOSLEEP.SYNCS 0x989680 ;  /* 0x009896800000895d */ /* 0x002fea0003900000 */
[----:B------:R-:W1:Y:S02]  /*2f450*/  @!P0 SYNCS.PHASECHK.TRANS64 P0, [R22+URZ+0x38840], R0 ;  /* 0x03884000160085a7 */ /* 0x000e64000800007f */
[----:B-1----:R-:W-:Y:S05]  /*2f460*/  @!P0 BRA `(.L_x_6453) ;  /* 0xfffffffc00f08947 */ /* 0x002fea000383ffff */
[----:B------:R-:W-:Y:S05]  /*2f470*/  BRA `(.L_x_6524) ;  /* 0xffffffb000247947 */ /* 0x000fea000383ffff */
.L_x_6454:
        /* <DEDUP_REMOVED lines=8> */
.L_x_6526:
[----:B------:R-:W-:Y:S05]  /*2f500*/  BSYNC B0 ;  /* 0x0000000000007941 */ /* 0x000fea0003800000 */
.L_x_6525:
        /* <DEDUP_REMOVED lines=9> */
.L_x_6527:
[----:B------:R-:W-:Y:S02]  /*2f5a0*/  IMAD.MOV.U32 R13, RZ, RZ, R5 ;  /* 0x000000ffff0d7224 */ /* 0x000fe400078e0005 */
[----:B------:R-:W-:Y:S02]  /*2f5b0*/  IMAD.MOV.U32 R12, RZ, RZ, 0x1 ;  /* 0x00000001ff0c7424 */ /* 0x000fe400078e00ff */
[----:B------:R-:W-:-:S07]  /*2f5c0*/  IMAD.MOV.U32 R3, RZ, RZ, R14 ;  /* 0x000000ffff037224 */ /* 0x000fce00078e000e */
[----:B------:R-:W-:Y:S05]  /*2f5d0*/  WARPSYNC.COLLECTIVE R15, `(.L_x_6528) ;  /* 0x000000000f087348 */ /* 0x000fea0003c00000 */
[----:B------:R0:W1:Y:S02]  /*2f5e0*/  SHFL.IDX P6, R14, R13, R12, R11 ;  /* 0x0000000c0d0e7389 */ /* 0x00006400000c000b */
[----:B01----:R-:W-:Y:S01]  /*2f5f0*/  ENDCOLLECTIVE ;  /* 0x000000000000791b */ /* 0x003fe20003800000 */
.L_x_6528:
        /* <DEDUP_REMOVED lines=15> */
.L_x_6529:
[----:B------:R-:W-:Y:S02]  /*2f6f0*/  @P0 IMAD R6, R4, 0x2, R17 ;  /* 0x0000000204060824 */ /* 0x000fe400078e0211 */
[----:B------:R-:W-:Y:S02]  /*2f700*/  IMAD.MOV.U32 R13, RZ, RZ, R5 ;  /* 0x000000ffff0d7224 */ /* 0x000fe400078e0005 */
[----:B------:R-:W-:Y:S02]  /*2f710*/  IMAD.MOV.U32 R12, RZ, RZ, 0x2 ;  /* 0x00000002ff0c7424 */ /* 0x000fe400078e00ff */
[----:B------:R-:W-:-:S07]  /*2f720*/  IMAD.MOV.U32 R3, RZ, RZ, R14 ;  /* 0x000000ffff037224 */ /* 0x000fce00078e000e */
[----:B------:R-:W-:Y:S05]  /*2f730*/  WARPSYNC.COLLECTIVE R15, `(.L_x_6530) ;  /* 0x000000000f087348 */ /* 0x000fea0003c00000 */
[----:B------:R0:W1:Y:S02]  /*2f740*/  SHFL.IDX P6, R14, R13, R12, R11 ;  /* 0x0000000c0d0e7389 */ /* 0x00006400000c000b */
[----:B01----:R-:W-:Y:S01]  /*2f750*/  ENDCOLLECTIVE ;  /* 0x000000000000791b */ /* 0x003fe20003800000 */
.L_x_6530:
        /* <DEDUP_REMOVED lines=15> */
.L_x_6531:
[----:B------:R-:W-:Y:S02]  /*2f850*/  @P0 IMAD R6, R4, 0x2, R17 ;  /* 0x0000000204060824 */ /* 0x000fe400078e0211 */
[----:B------:R-:W-:Y:S02]  /*2f860*/  IMAD.MOV.U32 R13, RZ, RZ, R5 ;  /* 0x000000ffff0d7224 */ /* 0x000fe400078e0005 */
[----:B------:R-:W-:Y:S02]  /*2f870*/  IMAD.MOV.U32 R12, RZ, RZ, 0x3 ;  /* 0x00000003ff0c7424 */ /* 0x000fe400078e00ff */
[----:B------:R-:W-:-:S07]  /*2f880*/  IMAD.MOV.U32 R3, RZ, RZ, R14 ;  /* 0x000000ffff037224 */ /* 0x000fce00078e000e */
[----:B------:R-:W-:Y:S05]  /*2f890*/  WARPSYNC.COLLECTIVE R15, `(.L_x_6532) ;  /* 0x000000000f087348 */ /* 0x000fea0003c00000 */
[----:B------:R0:W1:Y:S02]  /*2f8a0*/  SHFL.IDX P6, R14, R13, R12, R11 ;  /* 0x0000000c0d0e7389 */ /* 0x00006400000c000b */
[----:B01----:R-:W-:Y:S01]  /*2f8b0*/  ENDCOLLECTIVE ;  /* 0x000000000000791b */ /* 0x003fe20003800000 */
.L_x_6532:
        /* <DEDUP_REMOVED lines=10> */
.L_x_6533:
[----:B------:R-:W-:Y:S01]  /*2f960*/  @!PT LDS RZ, [RZ] ;  /* 0x00000000fffff984 */ /* 0x000fe20000000800 */
[----:B------:R-:W-:Y:S01]  /*2f970*/  @!PT LDS RZ, [RZ] ;  /* 0x00000000fffff984 */ /* 0x000fe20000000800 */
[----:B------:R-:W-:Y:S01]  /*2f980*/  @!PT LDS RZ, [RZ] ;  /* 0x00000000fffff984 */ /* 0x000fe20000000800 */
[----:B------:R0:W-:Y:S01]  /*2f990*/  @P0 LDGSTS.E.BYPASS.LTC128B.128 [R6+0x23400], desc[UR36][R2.64], !P2 ;  /* 0x2340000002060fae */ /* 0x0001e2000d101d64 */
[----:B------:R-:W-:Y:S01]  /*2f9a0*/  IMAD.MOV.U32 R0, RZ, RZ, R14 ;  /* 0x000000ffff007224 */ /* 0x000fe200078e000e */
[----:B------:R-:W-:Y:S06]  /*2f9b0*/  BRA `(.L_x_6534) ;  /* 0xffffffac00d87947 */ /* 0x000fec000383ffff */
.L_x_6459:
[----:B------:R-:W-:Y:S01]  /*2f9c0*/  IMAD.MOV.U32 R13, RZ, RZ, R2 ;  /* 0x000000ffff0d7224 */ /* 0x000fe200078e0002 */
[----:B------:R-:W-:Y:S01]  /*2f9d0*/  LOP3.LUT R16, R16, 0xfffffeff, RZ, 0xc0, !PT ;  /* 0xfffffeff10107812 */ /* 0x000fe200078ec0ff */
        /* <DEDUP_REMOVED lines=8> */
.L_x_6535:
        /* <DEDUP_REMOVED lines=9> */
.L_x_6536:
[----:B------:R-:W-:Y:S02]  /*2faf0*/  IMAD.MOV.U32 R13, RZ, RZ, R2 ;  /* 0x000000ffff0d7224 */ /* 0x000fe400078e0002 */
[----:B------:R-:W-:Y:S02]  /*2fb00*/  IMAD.MOV.U32 R12, RZ, RZ, 0x1 ;  /* 0x00000001ff0c7424 */ /* 0x000fe400078e00ff */
[----:B------:R-:W-:-:S07]  /*2fb10*/  IMAD.MOV.U32 R5, RZ, RZ, R14 ;  /* 0x000000ffff057224 */ /* 0x000fce00078e000e */
[----:B------:R-:W-:Y:S05]  /*2fb20*/  WARPSYNC.COLLECTIVE R15, `(.L_x_6537) ;  /* 0x000000000f087348 */ /* 0x000fea0003c00000 */
[----:B------:R0:W1:Y:S02]  /*2fb30*/  SHFL.IDX P6, R14, R13, R12, R11 ;  /* 0x0000000c0d0e7389 */ /* 0x00006400000c000b */
[----:B01----:R-:W-:Y:S01]  /*2fb40*/  ENDCOLLECTIVE ;  /* 0x000000000000791b */ /* 0x003fe20003800000 */
.L_x_6537:
        /* <DEDUP_REMOVED lines=15> */
.L_x_6538:
        /* <DEDUP_REMOVED lines=8> */
.L_x_6539:
        /* <DEDUP_REMOVED lines=16> */
.L_x_6540:
[----:B------:R-:W-:Y:S01]  /*2fdc0*/  @P2 LOP3.LUT R16, R16, 0x40, RZ, 0xfc, !PT ;  /* 0x0000004010102812 */ /* 0x000fe200078efcff */
[----:B------:R-:W-:Y:S02]  /*2fdd0*/  IMAD.MOV.U32 R13, RZ, RZ, R2 ;  /* 0x000000ffff0d7224 */ /* 0x000fe400078e0002 */
[----:B------:R-:W-:Y:S02]  /*2fde0*/  IMAD.MOV.U32 R12, RZ, RZ, 0x3 ;  /* 0x00000003ff0c7424 */ /* 0x000fe400078e00ff */
[----:B------:R-:W-:-:S07]  /*2fdf0*/  IMAD.MOV.U32 R5, RZ, RZ, R14 ;  /* 0x000000ffff057224 */ /* 0x000fce00078e000e */
[----:B------:R-:W-:Y:S05]  /*2fe00*/  WARPSYNC.COLLECTIVE R15, `(.L_x_6541) ;  /* 0x000000000f087348 */ /* 0x000fea0003c00000 */
[----:B------:R0:W1:Y:S02]  /*2fe10*/  SHFL.IDX P6, R14, R13, R12, R11 ;  /* 0x0000000c0d0e7389 */ /* 0x00006400000c000b */
[----:B01----:R-:W-:Y:S01]  /*2fe20*/  ENDCOLLECTIVE ;  /* 0x000000000000791b */ /* 0x003fe20003800000 */
.L_x_6541:
        /* <DEDUP_REMOVED lines=14> */
.L_x_6542:
[----:B------:R-:W-:Y:S01]  /*2ff10*/  IMAD.MOV.U32 R0, RZ, RZ, R14 ;  /* 0x000000ffff007224 */ /* 0x000fe200078e000e */
[----:B------:R-:W-:Y:S06]  /*2ff20*/  BRA `(.L_x_6543) ;  /* 0xffffffb000d87947 */ /* 0x000fec000383ffff */
.L_x_6463:
        /* <DEDUP_REMOVED lines=47> */
.L_x_6545:
[----:B------:R-:W-:Y:S05]  /*30220*/  BSYNC B0 ;  /* 0x0000000000007941 */ /* 0x000fea0003800000 */
.L_x_6544:
        /* <DEDUP_REMOVED lines=11> */
.L_x_6546:
        /* <DEDUP_REMOVED lines=39> */
.L_x_6547:
[----:B------:R-:W-:Y:S02]  /*30550*/  IMAD.MOV.U32 R13, RZ, RZ, R0 ;  /* 0x000000ffff0d7224 */ /* 0x000fe400078e0000 */
[----:B------:R-:W-:-:S07]  /*30560*/  IMAD.MOV.U32 R7, RZ, RZ, R14 ;  /* 0x000000ffff077224 */ /* 0x000fce00078e000e */
[----:B------:R-:W-:Y:S05]  /*30570*/  WARPSYNC.COLLECTIVE R15, `(.L_x_6548) ;  /* 0x000000000f087348 */ /* 0x000fea0003c00000 */
[----:B------:R0:W1:Y:S02]  /*30580*/  SHFL.IDX P6, R14, R13, R12, R11 ;  /* 0x0000000c0d0e7389 */ /* 0x00006400000c000b */
[----:B01----:R-:W-:Y:S01]  /*30590*/  ENDCOLLECTIVE ;  /* 0x000000000000791b */ /* 0x003fe20003800000 */
.L_x_6548:
        /* <DEDUP_REMOVED lines=33> */
.L_x_6549:
[----:B------:R-:W-:Y:S02]  /*307b0*/  IMAD.MOV.U32 R13, RZ, RZ, R0 ;  /* 0x000000ffff0d7224 */ /* 0x000fe400078e0000 */
[----:B------:R-:W-:-:S07]  /*307c0*/  IMAD.MOV.U32 R7, RZ, RZ, R14 ;  /* 0x000000ffff077224 */ /* 0x000fce00078e000e */
[----:B------:R-:W-:Y:S05]  /*307d0*/  WARPSYNC.COLLECTIVE R15, `(.L_x_6550) ;  /* 0x000000000f087348 */ /* 0x000fea0003c00000 */
[----:B------:R0:W1:Y:S02]  /*307e0*/  SHFL.IDX P6, R14, R13, R12, R11 ;  /* 0x0000000c0d0e7389 */ /* 0x00006400000c000b */
[----:B01----:R-:W-:Y:S01]  /*307f0*/  ENDCOLLECTIVE ;  /* 0x000000000000791b */ /* 0x003fe20003800000 */
.L_x_6550:
        /* <DEDUP_REMOVED lines=27> */
.L_x_6551:
[----:B------:R-:W-:Y:S02]  /*309b0*/  IMAD.MOV.U32 R13, RZ, RZ, R0 ;  /* 0x000000ffff0d7224 */ /* 0x000fe400078e0000 */
[----:B------:R-:W-:-:S07]  /*309c0*/  IMAD.MOV.U32 R6, RZ, RZ, R14 ;  /* 0x000000ffff067224 */ /* 0x000fce00078e000e */
[----:B------:R-:W-:Y:S05]  /*309d0*/  WARPSYNC.COLLECTIVE R15, `(.L_x_6552) ;  /* 0x000000000f087348 */ /* 0x000fea0003c00000 */
[----:B------:R0:W1:Y:S02]  /*309e0*/  SHFL.IDX P6, R14, R13, R12, R11 ;  /* 0x0000000c0d0e7389 */ /* 0x00006400000c000b */
[----:B01----:R-:W-:Y:S01]  /*309f0*/  ENDCOLLECTIVE ;  /* 0x000000000000791b */ /* 0x003fe20003800000 */
.L_x_6552:
[----:B------:R-:W-:Y:S01]  /*30a00*/  IMAD.MOV.U32 R0, RZ, RZ, R14 ;  /* 0x000000ffff007224 */ /* 0x000fe200078e000e */
[----:B------:R-:W-:Y:S06]  /*30a10*/  BRA `(.L_x_6553) ;  /* 0xffffffb400487947 */ /* 0x000fec000383ffff */
.L_x_6468:
[----:B0-----:R0:W1:Y:S02]  /*30a20*/  SYNCS.PHASECHK.TRANS64.TRYWAIT P0, [R17+URZ+0x38820], R0 ;  /* 0x03882000110075a7 */ /* 0x001064000800017f */
[----:B-1----:R-:W-:Y:S05]  /*30a30*/  @!P0 NANOSLEEP.SYNCS 0x989680 ;  /* 0x009896800000895d */ /* 0x002fea0003900000 */
[----:B------:R-:W1:Y:S02]  /*30a40*/  @!P0 SYNCS.PHASECHK.TRANS64 P0, [R17+URZ+0x38820], R0 ;  /* 0x03882000110085a7 */ /* 0x000e64000800007f */
[----:B-1----:R-:W-:Y:S05]  /*30a50*/  @!P0 BRA `(.L_x_6468) ;  /* 0xfffffffc00f08947 */ /* 0x002fea000383ffff */
[----:B------:R-:W-:Y:S05]  /*30a60*/  BRA `(.L_x_6554) ;  /* 0xffffffb400e47947 */ /* 0x000fea000383ffff */
.L_x_6471:
[----:B0-----:R0:W1:Y:S02]  /*30a70*/  SYNCS.PHASECHK.TRANS64.TRYWAIT P0, [R22+URZ+0x38860], R0 ;  /* 0x03886000160075a7 */ /* 0x001064000800017f */
[----:B-1----:R-:W-:Y:S05]  /*30a80*/  @!P0 NANOSLEEP.SYNCS 0x989680 ;  /* 0x009896800000895d */ /* 0x002fea0003900000 */
[----:B------:R-:W1:Y:S02]  /*30a90*/  @!P0 SYNCS.PHASECHK.TRANS64 P0, [R22+URZ+0x38860], R0 ;  /* 0x03886000160085a7 */ /* 0x000e64000800007f */
[----:B-1----:R-:W-:Y:S05]  /*30aa0*/  @!P0 BRA `(.L_x_6471) ;  /* 0xfffffffc00f08947 */ /* 0x002fea000383ffff */
[----:B------:R-:W-:Y:S05]  /*30ab0*/  BRA `(.L_x_6555) ;  /* 0xffffffb400f07947 */ /* 0x000fea000383ffff */
.L_x_6472:
        /* <DEDUP_REMOVED lines=8> */
.L_x_6557:
[----:B------:R-:W-:Y:S05]  /*30b40*/  BSYNC B0 ;  /* 0x0000000000007941 */ /* 0x000fea0003800000 */
.L_x_6556:
        /* <DEDUP_REMOVED lines=15> */
.L_x_6558:
        /* <DEDUP_REMOVED lines=39> */
.L_x_6559:
[----:B------:R-:W-:Y:S02]  /*30eb0*/  IMAD.MOV.U32 R13, RZ, RZ, R4 ;  /* 0x000000ffff0d7224 */ /* 0x000fe400078e0004 */
[----:B------:R-:W-:-:S07]  /*30ec0*/  IMAD.MOV.U32 R3, RZ, RZ, R14 ;  /* 0x000000ffff037224 */ /* 0x000fce00078e000e */
[----:B------:R-:W-:Y:S05]  /*30ed0*/  WARPSYNC.COLLECTIVE R15, `(.L_x_6560) ;  /* 0x000000000f087348 */ /* 0x000fea0003c00000 */
[----:B------:R0:W1:Y:S02]  /*30ee0*/  SHFL.IDX P6, R14, R13, R12, R11 ;  /* 0x0000000c0d0e7389 */ /* 0x00006400000c000b */
[----:B01----:R-:W-:Y:S01]  /*30ef0*/  ENDCOLLECTIVE ;  /* 0x000000000000791b */ /* 0x003fe20003800000 */
.L_x_6560:
        /* <DEDUP_REMOVED lines=29> */
.L_x_6561:
[----:B------:R-:W-:Y:S02]  /*310d0*/  IMAD.MOV.U32 R13, RZ, RZ, R4 ;  /* 0x000000ffff0d7224 */ /* 0x000fe400078e0004 */
[----:B------:R-:W-:-:S07]  /*310e0*/  IMAD.MOV.U32 R7, RZ, RZ, R14 ;  /* 0x000000ffff077224 */ /* 0x000fce00078e000e */
[----:B------:R-:W-:Y:S05]  /*310f0*/  WARPSYNC.COLLECTIVE R15, `(.L_x_6562) ;  /* 0x000000000f087348 */ /* 0x000fea0003c00000 */
[----:B------:R0:W1:Y:S02]  /*31100*/  SHFL.IDX P6, R14, R13, R12, R11 ;  /* 0x0000000c0d0e7389 */ /* 0x00006400000c000b */
[----:B01----:R-:W-:Y:S01]  /*31110*/  ENDCOLLECTIVE ;  /* 0x000000000000791b */ /* 0x003fe20003800000 */
.L_x_6562:
        /* <DEDUP_REMOVED lines=29> */
.L_x_6563:
[----:B------:R-:W-:Y:S02]  /*312f0*/  IMAD.MOV.U32 R13, RZ, RZ, R4 ;  /* 0x000000ffff0d7224 */ /* 0x000fe400078e0004 */
[----:B------:R-:W-:-:S07]  /*31300*/  IMAD.MOV.U32 R6, RZ, RZ, R14 ;  /* 0x000000ffff067224 */ /* 0x000fce00078e000e */
[----:B------:R-:W-:Y:S05]  /*31310*/  WARPSYNC.COLLECTIVE R15, `(.L_x_6564) ;  /* 0x000000000f087348 */ /* 0x000fea0003c00000 */
[----:B------:R0:W1:Y:S02]  /*31320*/  SHFL.IDX P6, R14, R13, R12, R11 ;  /* 0x0000000c0d0e7389 */ /* 0x00006400000c000b */
[----:B01----:R-:W-:Y:S01]  /*31330*/  ENDCOLLECTIVE ;  /* 0x000000000000791b */ /* 0x003fe20003800000 */
.L_x_6564:
[----:B------:R-:W-:Y:S01]  /*31340*/  IMAD.MOV.U32 R2, RZ, RZ, R14 ;  /* 0x000000ffff027224 */ /* 0x000fe200078e000e */
[----:B------:R-:W-:Y:S06]  /*31350*/  BRA `(.L_x_6565) ;  /* 0xffffffb4007c7947 */ /* 0x000fec000383ffff */
.L_x_6479:
[----:B0-----:R0:W1:Y:S02]  /*31360*/  SYNCS.PHASECHK.TRANS64.TRYWAIT P0, [R6+URZ+0x38840], R20 ;  /* 0x03884014060075a7 */ /* 0x001064000800017f */
[----:B-1----:R-:W-:Y:S05]  /*31370*/  @!P0 NANOSLEEP.SYNCS 0x989680 ;  /* 0x009896800000895d */ /* 0x002fea0003900000 */
[----:B------:R-:W1:Y:S02]  /*31380*/  @!P0 SYNCS.PHASECHK.TRANS64 P0, [R6+URZ+0x38840], R20 ;  /* 0x03884014060085a7 */ /* 0x000e64000800007f */
[----:B-1----:R-:W-:Y:S05]  /*31390*/  @!P0 BRA `(.L_x_6479) ;  /* 0xfffffffc00f08947 */ /* 0x002fea000383ffff */
[----:B------:R-:W-:Y:S05]  /*313a0*/  BRA `(.L_x_6566) ;  /* 0xffffffbc00087947 */ /* 0x000fea000383ffff */
.L_x_6480:
        /* <DEDUP_REMOVED lines=8> */
.L_x_6568:
[----:B------:R-:W-:Y:S05]  /*31430*/  BSYNC B1 ;  /* 0x0000000000017941 */ /* 0x000fea0003800000 */
.L_x_6567:
        /* <DEDUP_REMOVED lines=9> */
.L_x_6569:
[----:B------:R-:W-:Y:S02]  /*314d0*/  IMAD.MOV.U32 R13, RZ, RZ, R25 ;  /* 0x000000ffff0d7224 */ /* 0x000fe400078e0019 */
[----:B------:R-:W-:Y:S02]  /*314e0*/  IMAD.MOV.U32 R12, RZ, RZ, 0x1 ;  /* 0x00000001ff0c7424 */ /* 0x000fe400078e00ff */
[----:B------:R-:W-:-:S07]  /*314f0*/  IMAD.MOV.U32 R2, RZ, RZ, R14 ;  /* 0x000000ffff027224 */ /* 0x000fce00078e000e */
[----:B------:R-:W-:Y:S05]  /*31500*/  WARPSYNC.COLLECTIVE R15, `(.L_x_6570) ;  /* 0x000000000f087348 */ /* 0x000fea0003c00000 */
[----:B------:R0:W1:Y:S02]  /*31510*/  SHFL.IDX P6, R14, R13, R12, R11 ;  /* 0x0000000c0d0e7389 */ /* 0x00006400000c000b */
[----:B01----:R-:W-:Y:S01]  /*31520*/  ENDCOLLECTIVE ;  /* 0x000000000000791b */ /* 0x003fe20003800000 */
.L_x_6570:
        /* <DEDUP_REMOVED lines=11> */
.L_x_6571:
[----:B------:R-:W-:Y:S02]  /*315e0*/  IMAD.MOV.U32 R13, RZ, RZ, R25 ;  /* 0x000000ffff0d7224 */ /* 0x000fe400078e0019 */
[----:B------:R-:W-:Y:S02]  /*315f0*/  IMAD.MOV.U32 R12, RZ, RZ, 0x2 ;  /* 0x00000002ff0c7424 */ /* 0x000fe400078e00ff */
[----:B------:R-:W-:-:S07]  /*31600*/  IMAD.MOV.U32 R2, RZ, RZ, R14 ;  /* 0x000000ffff027224 */ /* 0x000fce00078e000e */
[----:B------:R-:W-:Y:S05]  /*31610*/  WARPSYNC.COLLECTIVE R15, `(.L_x_6572) ;  /* 0x000000000f087348 */ /* 0x000fea0003c00000 */
[----:B------:R0:W1:Y:S02]  /*31620*/  SHFL.IDX P6, R14, R13, R12, R11 ;  /* 0x0000000c0d0e7389 */ /* 0x00006400000c000b */
[----:B01----:R-:W-:Y:S01]  /*31630*/  ENDCOLLECTIVE ;  /* 0x000000000000791b */ /* 0x003fe20003800000 */
.L_x_6572:
        /* <DEDUP_REMOVED lines=11> */
.L_x_6573:
[----:B------:R-:W-:Y:S02]  /*316f0*/  IMAD.MOV.U32 R13, RZ, RZ, R25 ;  /* 0x000000ffff0d7224 */ /* 0x000fe400078e0019 */
[----:B------:R-:W-:Y:S02]  /*31700*/  IMAD.MOV.U32 R12, RZ, RZ, 0x3 ;  /* 0x00000003ff0c7424 */ /* 0x000fe400078e00ff */
[----:B------:R-:W-:-:S07]  /*31710*/  IMAD.MOV.U32 R2, RZ, RZ, R14 ;  /* 0x000000ffff027224 */ /* 0x000fce00078e000e */
[----:B------:R-:W-:Y:S05]  /*31720*/  WARPSYNC.COLLECTIVE R15, `(.L_x_6574) ;  /* 0x000000000f087348 */ /* 0x000fea0003c00000 */
[----:B------:R0:W1:Y:S02]  /*31730*/  SHFL.IDX P6, R14, R13, R12, R11 ;  /* 0x0000000c0d0e7389 */ /* 0x00006400000c000b */
[----:B01----:R-:W-:Y:S01]  /*31740*/  ENDCOLLECTIVE ;  /* 0x000000000000791b */ /* 0x003fe20003800000 */
.L_x_6574:
        /* <DEDUP_REMOVED lines=11> */
.L_x_6575:
[----:B------:R-:W-:Y:S01]  /*31800*/  IMAD.MOV.U32 R2, RZ, RZ, R14 ;  /* 0x000000ffff027224 */ /* 0x000fe200078e000e */
[----:B------:R-:W-:Y:S06]  /*31810*/  BRA `(.L_x_6576) ;  /* 0xffffffb800907947 */ /* 0x000fec000383ffff */
.L_x_6485:
[----:B----4-:R4:W0:Y:S02]  /*31820*/  SYNCS.PHASECHK.TRANS64.TRYWAIT P0, [R6+URZ+0x38860], R20 ;  /* 0x03886014060075a7 */ /* 0x010824000800017f */
[----:B0-----:R-:W-:Y:S05]  /*31830*/  @!P0 NANOSLEEP.SYNCS 0x989680 ;  /* 0x009896800000895d */ /* 0x001fea0003900000 */
[----:B------:R-:W0:Y:S02]  /*31840*/  @!P0 SYNCS.PHASECHK.TRANS64 P0, [R6+URZ+0x38860], R20 ;  /* 0x03886014060085a7 */ /* 0x000e24000800007f */
[----:B0-----:R-:W-:Y:S05]  /*31850*/  @!P0 BRA `(.L_x_6485) ;  /* 0xfffffffc00f08947 */ /* 0x001fea000383ffff */
[----:B------:R-:W-:Y:S05]  /*31860*/  BRA `(.L_x_6577) ;  /* 0xffffffb800dc7947 */ /* 0x000fea000383ffff */
.L_x_6486:
[----:B------:R-:W-:Y:S01]  /*31870*/  BSSY B1, `(.L_x_6578) ;  /* 0x0000008000017945 */ /* 0x000fe20003800000 */
[----:B------:R-:W-:Y:S02]  /*31880*/  IMAD.MOV.U32 R13, RZ, RZ, R10 ;  /* 0x000000ffff0d7224 */ /* 0x000fe400078e000a */
[----:B------:R-:W-:Y:S02]  /*31890*/  IMAD.MOV.U32 R12, RZ, RZ, RZ ;  /* 0x000000ffff0c7224 */ /* 0x000fe400078e00ff */
[----:B------:R-:W-:Y:S02]  /*318a0*/  IMAD.MOV.U32 R11, RZ, RZ, 0x181f ;  /* 0x0000181fff0b7424 */ /* 0x000fe400078e00ff */
[----:B------:R-:W-:-:S07]  /*318b0*/  IMAD.MOV.U32 R15, RZ, RZ, -0x1 ;  /* 0xffffffffff0f7424 */ /* 0x000fce00078e00ff */
[----:B0--34-:R-:W-:Y:S05]  /*318c0*/  WARPSYNC.COLLECTIVE R15, `(.L_x_6579) ;  /* 0x000000000f087348 */ /* 0x019fea0003c00000 */
[----:B------:R1:W2:Y:S02]  /*318d0*/  SHFL.IDX P6, R14, R13, R12, R11 ;  /* 0x0000000c0d0e7389 */ /* 0x0002a400000c000b */
[----:B01234-:R-:W-:Y:S01]  /*318e0*/  ENDCOLLECTIVE ;  /* 0x000000000000791b */ /* 0x01ffe20003800000 */
.L_x_6579:
[----:B------:R-:W-:Y:S05]  /*318f0*/  BSYNC B1 ;  /* 0x0000000000017941 */ /* 0x000fea0003800000 */
.L_x_6578:
        /* <DEDUP_REMOVED lines=13> */
.L_x_6580:
        /* <DEDUP_REMOVED lines=17> */
.L_x_6581:
        /* <DEDUP_REMOVED lines=16> */
.L_x_6582:
        /* <DEDUP_REMOVED lines=19> */
.L_x_6583:
        /* <DEDUP_REMOVED lines=14> */
.L_x_6584:
        /* <DEDUP_REMOVED lines=16> */
.L_x_6585:
        /* <DEDUP_REMOVED lines=14> */
.L_x_6586:
[----:B------:R-:W-:Y:S05]  /*31fd0*/  BRA `(.L_x_6587) ;  /* 0xffffffb800407947 */ /* 0x000fea000383ffff */
.L_x_6494:
[----:B------:R-:W-:Y:S01]  /*31fe0*/  BSSY B0, `(.L_x_6588) ;  /* 0x0000008000007945 */ /* 0x000fe20003800000 */
[----:B------:R-:W-:Y:S02]  /*31ff0*/  IMAD.MOV.U32 R13, RZ, RZ, R24 ;  /* 0x000000ffff0d7224 */ /* 0x000fe400078e0018 */
[----:B------:R-:W-:Y:S02]  /*32000*/  IMAD.MOV.U32 R12, RZ, RZ, RZ ;  /* 0x000000ffff0c7224 */ /* 0x000fe400078e00ff */
[----:B------:R-:W-:Y:S02]  /*32010*/  IMAD.MOV.U32 R11, RZ, RZ, 0x1f ;  /* 0x0000001fff0b7424 */ /* 0x000fe400078e00ff */
[----:B------:R-:W-:-:S07]  /*32020*/  IMAD.MOV.U32 R15, RZ, RZ, -0x1 ;  /* 0xffffffffff0f7424 */ /* 0x000fce00078e00ff */
[----:B-1-34-:R-:W-:Y:S05]  /*32030*/  WARPSYNC.COLLECTIVE R15, `(.L_x_6589) ;  /* 0x000000000f087348 */ /* 0x01afea0003c00000 */
[----:B------:R0:W2:Y:S02]  /*32040*/  SHFL.IDX P6, R14, R13, R12, R11 ;  /* 0x0000000c0d0e7389 */ /* 0x0000a400000c000b */
[----:B01234-:R-:W-:Y:S01]  /*32050*/  ENDCOLLECTIVE ;  /* 0x000000000000791b */ /* 0x01ffe20003800000 */
.L_x_6589:
[----:B------:R-:W-:Y:S05]  /*32060*/  BSYNC B0 ;  /* 0x0000000000007941 */ /* 0x000fea0003800000 */
.L_x_6588:
        /* <DEDUP_REMOVED lines=9> */
.L_x_6590:
        /* <DEDUP_REMOVED lines=23> */
.L_x_6591:
[----:B------:R-:W-:Y:S01]  /*32270*/  IMAD.MOV.U32 R12, RZ, RZ, 0x2 ;  /* 0x00000002ff0c7424 */ /* 0x000fe200078e00ff */
[----:B------:R-:W-:-:S05]  /*32280*/  SEL R4, R14, RZ, P1 ;  /* 0x000000ff0e047207 */ /* 0x000fca0000800000 */
[----:B------:R-:W-:-:S04]  /*32290*/  IMAD.IADD R4, R13, 0x1, R4 ;  /* 0x000000010d047824 */ /* 0x000fc800078e0204 */
[----:B------:R-:W-:-:S07]  /*322a0*/  IMAD.MOV.U32 R13, RZ, RZ, R4 ;  /* 0x000000ffff0d7224 */ /* 0x000fce00078e0004 */
[----:B------:R-:W-:Y:S05]  /*322b0*/  WARPSYNC.COLLECTIVE R15, `(.L_x_6592) ;  /* 0x000000000f087348 */ /* 0x000fea0003c00000 */
[----:B------:R0:W1:Y:S02]  /*322c0*/  SHFL.UP P6, R14, R13, R12, R11 ;  /* 0x0400000c0d0e7389 */ /* 0x00006400000c000b */
[----:B01----:R-:W-:Y:S01]  /*322d0*/  ENDCOLLECTIVE ;  /* 0x000000000000791b */ /* 0x003fe20003800000 */
.L_x_6592:
[----:B------:R-:W-:Y:S01]  /*322e0*/  IMAD.MOV.U32 R12, RZ, RZ, 0x4 ;  /* 0x00000004ff0c7424 */ /* 0x000fe200078e00ff */
[----:B------:R-:W-:-:S05]  /*322f0*/  SEL R3, R14, RZ, P2 ;  /* 0x000000ff0e037207 */ /* 0x000fca0001000000 */
[----:B------:R-:W-:-:S04]  /*32300*/  IMAD.IADD R2, R4, 0x1, R3 ;  /* 0x0000000104027824 */ /* 0x000fc800078e0203 */
[----:B------:R-:W-:-:S07]  /*32310*/  IMAD.MOV.U32 R13, RZ, RZ, R2 ;  /* 0x000000ffff0d7224 */ /* 0x000fce00078e0002 */
[----:B------:R-:W-:Y:S05]  /*32320*/  WARPSYNC.COLLECTIVE R15, `(.L_x_6593) ;  /* 0x000000000f087348 */ /* 0x000fea0003c00000 */
[----:B------:R0:W1:Y:S02]  /*32330*/  SHFL.UP P6, R14, R13, R12, R11 ;  /* 0x0400000c0d0e7389 */ /* 0x00006400000c000b */
[----:B01----:R-:W-:Y:S01]  /*32340*/  ENDCOLLECTIVE ;  /* 0x000000000000791b */ /* 0x003fe20003800000 */
.L_x_6593:
[----:B------:R-:W-:Y:S01]  /*32350*/  IMAD.MOV.U32 R12, RZ, RZ, 0x8 ;  /* 0x00000008ff0c7424 */ /* 0x000fe200078e00ff */
[----:B------:R-:W-:-:S05]  /*32360*/  SEL R3, R14, RZ, P3 ;  /* 0x000000ff0e037207 */ /* 0x000fca0001800000 */
[----:B------:R-:W-:-:S04]  /*32370*/  IMAD.IADD R3, R2, 0x1, R3 ;  /* 0x0000000102037824 */ /* 0x000fc800078e0203 */
[----:B------:R-:W-:-:S07]  /*32380*/  IMAD.MOV.U32 R13, RZ, RZ, R3 ;  /* 0x000000ffff0d7224 */ /* 0x000fce00078e0003 */
[----:B------:R-:W-:Y:S05]  /*32390*/  WARPSYNC.COLLECTIVE R15, `(.L_x_6594) ;  /* 0x000000000f087348 */ /* 0x000fea0003c00000 */
[----:B------:R0:W1:Y:S02]  /*323a0*/  SHFL.UP P6, R14, R13, R12, R11 ;  /* 0x0400000c0d0e7389 */ /* 0x00006400000c000b */
[----:B01----:R-:W-:Y:S01]  /*323b0*/  ENDCOLLECTIVE ;  /* 0x000000000000791b */ /* 0x003fe20003800000 */
.L_x_6594:
[----:B------:R-:W-:Y:S01]  /*323c0*/  IMAD.MOV.U32 R12, RZ, RZ, 0x10 ;  /* 0x00000010ff0c7424 */ /* 0x000fe200078e00ff */
[----:B------:R-:W-:-:S05]  /*323d0*/  SEL R4, R14, RZ, P4 ;  /* 0x000000ff0e047207 */ /* 0x000fca0002000000 */
[----:B------:R-:W-:-:S04]  /*323e0*/  IMAD.IADD R4, R3, 0x1, R4 ;  /* 0x0000000103047824 */ /* 0x000fc800078e0204 */
[----:B------:R-:W-:-:S07]  /*323f0*/  IMAD.MOV.U32 R13, RZ, RZ, R4 ;  /* 0x000000ffff0d7224 */ /* 0x000fce00078e0004 */
[----:B------:R-:W-:Y:S05]  /*32400*/  WARPSYNC.COLLECTIVE R15, `(.L_x_6595) ;  /* 0x000000000f087348 */ /* 0x000fea0003c00000 */
[----:B------:R0:W1:Y:S02]  /*32410*/  SHFL.UP P6, R14, R13, R12, R11 ;  /* 0x0400000c0d0e7389 */ /* 0x00006400000c000b */
[----:B01----:R-:W-:Y:S01]  /*32420*/  ENDCOLLECTIVE ;  /* 0x000000000000791b */ /* 0x003fe20003800000 */
.L_x_6595:
        /* <DEDUP_REMOVED lines=8> */
.L_x_6596:
[----:B------:R-:W-:Y:S05]  /*324b0*/  BRA `(.L_x_6597) ;  /* 0xffffffb800d87947 */ /* 0x000fea000383ffff */
.L_x_6497:
[----:B------:R-:W-:Y:S01]  /*324c0*/  BSSY B0, `(.L_x_6598) ;  /* 0x0000007000007945 */ /* 0x000fe20003800000 */
[----:B------:R-:W-:Y:S02]  /*324d0*/  IMAD.MOV.U32 R12, RZ, RZ, 0x1 ;  /* 0x00000001ff0c7424 */ /* 0x000fe400078e00ff */
[----:B------:R-:W-:Y:S02]  /*324e0*/  IMAD.MOV.U32 R11, RZ, RZ, RZ ;  /* 0x000000ffff0b7224 */ /* 0x000fe400078e00ff */
[----:B------:R-:W-:-:S07]  /*324f0*/  IMAD.MOV.U32 R15, RZ, RZ, -0x1 ;  /* 0xffffffffff0f7424 */ /* 0x000fce00078e00ff */
[----:B------:R-:W-:Y:S05]  /*32500*/  WARPSYNC.COLLECTIVE R15, `(.L_x_6599) ;  /* 0x000000000f087348 */ /* 0x000fea0003c00000 */
[----:B------:R0:W1:Y:S02]  /*32510*/  SHFL.UP P6, R14, R13, R12, R11 ;  /* 0x0400000c0d0e7389 */ /* 0x00006400000c000b */
[----:B01----:R-:W-:Y:S01]  /*32520*/  ENDCOLLECTIVE ;  /* 0x000000000000791b */ /* 0x003fe20003800000 */
.L_x_6599:
[----:B------:R-:W-:Y:S05]  /*32530*/  BSYNC B0 ;  /* 0x0000000000007941 */ /* 0x000fea0003800000 */
.L_x_6598:
        /* <DEDUP_REMOVED lines=8> */
.L_x_6600:
[----:B------:R-:W-:Y:S01]  /*325c0*/  IMAD.MOV.U32 R12, RZ, RZ, 0x4 ;  /* 0x00000004ff0c7424 */ /* 0x000fe200078e00ff */
[----:B------:R-:W-:-:S05]  /*325d0*/  SEL R2, R14, RZ, P2 ;  /* 0x000000ff0e027207 */ /* 0x000fca0001000000 */
[----:B------:R-:W-:-:S04]  /*325e0*/  IMAD.IADD R2, R13, 0x1, R2 ;  /* 0x000000010d027824 */ /* 0x000fc800078e0202 */
[----:B------:R-:W-:-:S07]  /*325f0*/  IMAD.MOV.U32 R13, RZ, RZ, R2 ;  /* 0x000000ffff0d7224 */ /* 0x000fce00078e0002 */
[----:B------:R-:W-:Y:S05]  /*32600*/  WARPSYNC.COLLECTIVE R15, `(.L_x_6601) ;  /* 0x000000000f087348 */ /* 0x000fea0003c00000 */
[----:B------:R0:W1:Y:S02]  /*32610*/  SHFL.UP P6, R14, R13, R12, R11 ;  /* 0x0400000c0d0e7389 */ /* 0x00006400000c000b */
[----:B01----:R-:W-:Y:S01]  /*32620*/  ENDCOLLECTIVE ;  /* 0x000000000000791b */ /* 0x003fe20003800000 */
.L_x_6601:
[----:B------:R-:W-:Y:S01]  /*32630*/  IMAD.MOV.U32 R12, RZ, RZ, 0x8 ;  /* 0x00000008ff0c7424 */ /* 0x000fe200078e00ff */
[----:B------:R-:W-:-:S05]  /*32640*/  SEL R3, R14, RZ, P3 ;  /* 0x000000ff0e037207 */ /* 0x000fca0001800000 */
[----:B------:R-:W-:-:S04]  /*32650*/  IMAD.IADD R3, R2, 0x1, R3 ;  /* 0x0000000102037824 */ /* 0x000fc800078e0203 */
[----:B------:R-:W-:-:S07]  /*32660*/  IMAD.MOV.U32 R13, RZ, RZ, R3 ;  /* 0x000000ffff0d7224 */ /* 0x000fce00078e0003 */
[----:B------:R-:W-:Y:S05]  /*32670*/  WARPSYNC.COLLECTIVE R15, `(.L_x_6602) ;  /* 0x000000000f087348 */ /* 0x000fea0003c00000 */
[----:B------:R0:W1:Y:S02]  /*32680*/  SHFL.UP P6, R14, R13, R12, R11 ;  /* 0x0400000c0d0e7389 */ /* 0x00006400000c000b */
[----:B01----:R-:W-:Y:S01]  /*32690*/  ENDCOLLECTIVE ;  /* 0x000000000000791b */ /* 0x003fe20003800000 */
.L_x_6602:
[----:B------:R-:W-:Y:S01]  /*326a0*/  IMAD.MOV.U32 R12, RZ, RZ, 0x10 ;  /* 0x00000010ff0c7424 */ /* 0x000fe200078e00ff */
[----:B------:R-:W-:-:S05]  /*326b0*/  SEL R4, R14, RZ, P4 ;  /* 0x000000ff0e047207 */ /* 0x000fca0002000000 */
[----:B------:R-:W-:-:S04]  /*326c0*/  IMAD.IADD R4, R3, 0x1, R4 ;  /* 0x0000000103047824 */ /* 0x000fc800078e0204 */
[----:B------:R-:W-:-:S07]  /*326d0*/  IMAD.MOV.U32 R13, RZ, RZ, R4 ;  /* 0x000000ffff0d7224 */ /* 0x000fce00078e0004 */
[----:B------:R-:W-:Y:S05]  /*326e0*/  WARPSYNC.COLLECTIVE R15, `(.L_x_6603) ;  /* 0x000000000f087348 */ /* 0x000fea0003c00000 */
[----:B------:R0:W1:Y:S02]  /*326f0*/  SHFL.UP P6, R14, R13, R12, R11 ;  /* 0x0400000c0d0e7389 */ /* 0x00006400000c000b */
[----:B01----:R-:W-:Y:S01]  /*32700*/  ENDCOLLECTIVE ;  /* 0x000000000000791b */ /* 0x003fe20003800000 */
.L_x_6603:
        /* <DEDUP_REMOVED lines=8> */
.L_x_6604:
[----:B------:R-:W-:Y:S05]  /*32790*/  BRA `(.L_x_6605) ;  /* 0xffffffb800c47947 */ /* 0x000fea000383ffff */
.L_x_6499:
[----:B------:R-:W-:Y:S01]  /*327a0*/  BSSY B0, `(.L_x_6606) ;  /* 0x0000006000007945 */ /* 0x000fe20003800000 */
[----:B------:R-:W-:Y:S01]  /*327b0*/  PLOP3.LUT P6, PT, P6, PT, PT, 0x8, 0x0 ;  /* 0x000000000000781c */ /* 0x000fe200037ce170 */
[----:B------:R-:W-:-:S12]  /*327c0*/  IMAD.MOV.U32 R15, RZ, RZ, -0x1 ;  /* 0xffffffffff0f7424 */ /* 0x000fd800078e00ff */
[----:B0-----:R-:W-:Y:S05]  /*327d0*/  WARPSYNC.COLLECTIVE R15, `(.L_x_6607) ;  /* 0x000000000f087348 */ /* 0x001fea0003c00000 */
[----:B------:R-:W-:Y:S01]  /*327e0*/  VOTE.ANY R14, PT, P6 ;  /* 0x00000000000e7806 */ /* 0x000fe200030e0100 */
[----:B0-----:R-:W-:Y:S06]  /*327f0*/  ENDCOLLECTIVE ;  /* 0x000000000000791b */ /* 0x001fec0003800000 */
.L_x_6607:
[----:B------:R-:W-:Y:S05]  /*32800*/  BSYNC B0 ;  /* 0x0000000000007941 */ /* 0x000fea0003800000 */
.L_x_6606:
        /* <DEDUP_REMOVED lines=8> */
.L_x_6608:
[----:B------:R-:W-:Y:S02]  /*32890*/  IMAD.IADD R27, R12, 0x1, R27 ;  /* 0x000000010c1b7824 */ /* 0x000fe400078e021b */
[----:B------:R-:W-:Y:S02]  /*328a0*/  IMAD.MOV.U32 R13, RZ, RZ, R5 ;  /* 0x000000ffff0d7224 */ /* 0x000fe400078e0005 */
[----:B------:R-:W-:-:S07]  /*328b0*/  IMAD.MOV.U32 R25, RZ, RZ, R14 ;  /* 0x000000ffff197224 */ /* 0x000fce00078e000e */
[----:B------:R-:W-:Y:S05]  /*328c0*/  WARPSYNC.COLLECTIVE R15, `(.L_x_6609) ;  /* 0x000000000f087348 */ /* 0x000fea0003c00000 */
[----:B------:R0:W1:Y:S02]  /*328d0*/  SHFL.IDX P6, R14, R13, R12, R11 ;  /* 0x0000000c0d0e7389 */ /* 0x00006400000c000b */
[----:B01----:R-:W-:Y:S01]  /*328e0*/  ENDCOLLECTIVE ;  /* 0x000000000000791b */ /* 0x003fe20003800000 */
.L_x_6609:
[----:B------:R-:W-:Y:S01]  /*328f0*/  IMAD.MOV.U32 R5, RZ, RZ, R14 ;  /* 0x000000ffff057224 */ /* 0x000fe200078e000e */
[----:B------:R-:W-:Y:S06]  /*32900*/  BRA `(.L_x_6610) ;  /* 0xffffffb800a87947 */ /* 0x000fec000383ffff */
.L_x_6501:
[----:B------:R-:W-:Y:S01]  /*32910*/  BSSY B0, `(.L_x_6611) ;  /* 0x0000007000007945 */ /* 0x000fe20003800000 */
[----:B------:R-:W-:Y:S02]  /*32920*/  IMAD.MOV.U32 R13, RZ, RZ, R3 ;  /* 0x000000ffff0d7224 */ /* 0x000fe400078e0003 */
[----:B------:R-:W-:Y:S02]  /*32930*/  IMAD.MOV.U32 R11, RZ, RZ, 0x1f ;  /* 0x0000001fff0b7424 */ /* 0x000fe400078e00ff */
[----:B------:R-:W-:-:S07]  /*32940*/  IMAD.MOV.U32 R15, RZ, RZ, -0x1 ;  /* 0xffffffffff0f7424 */ /* 0x000fce00078e00ff */
[----:B0-23--:R-:W-:Y:S05]  /*32950*/  WARPSYNC.COLLECTIVE R15, `(.L_x_6612) ;  /* 0x000000000f087348 */ /* 0x00dfea0003c00000 */
[----:B------:R1:W4:Y:S02]  /*32960*/  SHFL.IDX P6, R14, R13, R12, R11 ;  /* 0x0000000c0d0e7389 */ /* 0x00032400000c000b */
[----:B01234-:R-:W-:Y:S01]  /*32970*/  ENDCOLLECTIVE ;  /* 0x000000000000791b */ /* 0x01ffe20003800000 */
.L_x_6612:
[----:B------:R-:W-:Y:S05]  /*32980*/  BSYNC B0 ;  /* 0x0000000000007941 */ /* 0x000fea0003800000 */
.L_x_6611:
[----:B------:R-:W-:Y:S01]  /*32990*/  IMAD.MOV.U32 R24, RZ, RZ, R14 ;  /* 0x000000ffff187224 */ /* 0x000fe200078e000e */
[----:B------:R-:W-:Y:S06]  /*329a0*/  BRA `(.L_x_6500) ;  /* 0xffffffb800987947 */ /* 0x000fec000383ffff */
.L_x_6507:
[----:B0-----:R0:W1:Y:S02]  /*329b0*/  SYNCS.PHASECHK.TRANS64.TRYWAIT P0, [R5+URZ+0x38820], R0 ;  /* 0x03882000050075a7 */ /* 0x001064000800017f */
[----:B-1----:R-:W-:Y:S05]  /*329c0*/  @!P0 NANOSLEEP.SYNCS 0x989680 ;  /* 0x009896800000895d */ /* 0x002fea0003900000 */
[----:B------:R-:W1:Y:S02]  /*329d0*/  @!P0 SYNCS.PHASECHK.TRANS64 P0, [R5+URZ+0x38820], R0 ;  /* 0x03882000050085a7 */ /* 0x000e64000800007f */
[----:B-1----:R-:W-:Y:S05]  /*329e0*/  @!P0 BRA `(.L_x_6507) ;  /* 0xfffffffc00f08947 */ /* 0x002fea000383ffff */
[----:B------:R-:W-:Y:S05]  /*329f0*/  BRA `(.L_x_6613) ;  /* 0xffffffc000f07947 */ /* 0x000fea000383ffff */
.L_x_6508:
        /* <DEDUP_REMOVED lines=11> */
.L_x_6615:
[----:B------:R-:W-:Y:S05]  /*32ab0*/  BSYNC B0 ;  /* 0x0000000000007941 */ /* 0x000fea0003800000 */
.L_x_6614:
[----:B------:R-:W-:Y:S05]  /*32ac0*/  BRA `(.L_x_6616) ;  /* 0xffffffc000d87947 */ /* 0x000fea000383ffff */
.L_x_6511:
[----:B------:R-:W-:Y:S01]  /*32ad0*/  BSSY B1, `(.L_x_6617) ;  /* 0x0000006000017945 */ /* 0x000fe20003800000 */
[----:B------:R-:W-:-:S07]  /*32ae0*/  IMAD.MOV.U32 R15, RZ, RZ, -0x1 ;  /* 0xffffffffff0f7424 */ /* 0x000fce00078e00ff */
[----:B0-234-:R-:W-:Y:S05]  /*32af0*/  WARPSYNC.COLLECTIVE R15, `(.L_x_6618) ;  /* 0x000000000f0c7348 */ /* 0x01dfea0003c00000 */
[----:B------:R-:W-:Y:S02]  /*32b00*/  ELECT P6, UR62, PT ;  /* 0x00000000003e782f */ /* 0x000fe400038c0000 */
[----:B------:R-:W-:Y:S01]  /*32b10*/  MOV R14, UR62 ;  /* 0x0000003e000e7c02 */ /* 0x000fe20008000f00 */
[----:B0-234-:R-:W-:Y:S10]  /*32b20*/  ENDCOLLECTIVE ;  /* 0x000000000000791b */ /* 0x01dff40003800000 */
.L_x_6618:
[----:B------:R-:W-:Y:S05]  /*32b30*/  BSYNC B1 ;  /* 0x0000000000017941 */ /* 0x000fea0003800000 */
.L_x_6617:
[----:B------:R-:W-:Y:S05]  /*32b40*/  BRA `(.L_x_6619) ;  /* 0xffffffc000d07947 */ /* 0x000fea000383ffff */
.L_x_6513:
[----:B0-----:R0:W1:Y:S02]  /*32b50*/  SYNCS.PHASECHK.TRANS64.TRYWAIT P1, [R3+URZ+0x38840], R2 ;  /* 0x03884002030075a7 */ /* 0x001064000802017f */
[----:B-1----:R-:W-:Y:S05]  /*32b60*/  @!P1 NANOSLEEP.SYNCS 0x989680 ;  /* 0x009896800000995d */ /* 0x002fea0003900000 */
[----:B------:R-:W1:Y:S02]  /*32b70*/  @!P1 SYNCS.PHASECHK.TRANS64 P1, [R3+URZ+0x38840], R2 ;  /* 0x03884002030095a7 */ /* 0x000e64000802007f */
[----:B-1----:R-:W-:Y:S05]  /*32b80*/  @!P1 BRA `(.L_x_6513) ;  /* 0xfffffffc00f09947 */ /* 0x002fea000383ffff */
[----:B------:R-:W-:Y:S05]  /*32b90*/  BRA `(.L_x_6620) ;  /* 0xffffffc000f87947 */ /* 0x000fea000383ffff */
.L_x_6515:
[----:B-1----:R1:W0:Y:S02]  /*32ba0*/  SYNCS.PHASECHK.TRANS64.TRYWAIT P1, [R5+URZ+0x38840], R0 ;  /* 0x03884000050075a7 */ /* 0x002224000802017f */
[----:B0-----:R-:W-:Y:S05]  /*32bb0*/  @!P1 NANOSLEEP.SYNCS 0x989680 ;  /* 0x009896800000995d */ /* 0x001fea0003900000 */
[----:B------:R-:W0:Y:S02]  /*32bc0*/  @!P1 SYNCS.PHASECHK.TRANS64 P1, [R5+URZ+0x38840], R0 ;  /* 0x03884000050095a7 */ /* 0x000e24000802007f */
[----:B0-----:R-:W-:Y:S05]  /*32bd0*/  @!P1 BRA `(.L_x_6515) ;  /* 0xfffffffc00f09947 */ /* 0x001fea000383ffff */
[----:B------:R-:W-:Y:S05]  /*32be0*/  BRA `(.L_x_6621) ;  /* 0xffffffc400047947 */ /* 0x000fea000383ffff */
.L_x_6517:
[----:B------:R0:W0:Y:S02]  /*32bf0*/  SYNCS.PHASECHK.TRANS64.TRYWAIT P1, [R3+URZ+0x38860], R2 ;  /* 0x03886002030075a7 */ /* 0x000024000802017f */
[----:B0-----:R-:W-:Y:S05]  /*32c00*/  @!P1 NANOSLEEP.SYNCS 0x989680 ;  /* 0x009896800000995d */ /* 0x001fea0003900000 */
[----:B------:R-:W0:Y:S02]  /*32c10*/  @!P1 SYNCS.PHASECHK.TRANS64 P1, [R3+URZ+0x38860], R2 ;  /* 0x03886002030095a7 */ /* 0x000e24000802007f */
[----:B0-----:R-:W-:Y:S05]  /*32c20*/  @!P1 BRA `(.L_x_6517) ;  /* 0xfffffffc00f09947 */ /* 0x001fea000383ffff */
[----:B------:R-:W-:Y:S05]  /*32c30*/  BRA `(.L_x_6622) ;  /* 0xffffffc400007947 */ /* 0x000fea000383ffff */
        .type           $_ZN7cutlass13device_kernelIN5flash11enable_sm90INS1_16FlashAttnFwdSm90INS1_25CollectiveMainloopFwdSm90ILi2EN4cute5tupleIJNS5_1CILi1EEES8_S8_EEENS6_IJNS7_ILi64EEESA_SA_EEELi512ENS_10bfloat16_tEfNS_4arch4Sm90ELb0ELb1ELb1ELb1ELb1ELb0ELb1ELb0ELb0ELb1ELb1ELb0EEENS1_21CollectiveEpilogueFwdINS6_IJSA_NS7_ILi512EEESA_EEES9_SC_SE_Li256ELb1ELb1ELb1ELb0EEENS1_36VarlenDynamicPersistentTileSchedulerILi64ELi64ELi256ELi128ELb1ELb1ELb1ELb1ELb0ELb1EEEEEEEEEvNT_6ParamsE$_ZZN5flash25CollectiveMainloopFwdSm90ILi2EN4cute5tupleIJNS1_1CILi1EEES4_S4_EEENS2_IJNS3_ILi64EEES6_S6_EEELi512EN7cutlass10bfloat16_tEfNS8_4arch4Sm90ELb0ELb1ELb1ELb1ELb1ELb0ELb1ELb0ELb0ELb1ELb1ELb0EE3mmaINS_16FlashAttnFwdSm90ISC_NS_21CollectiveEpilogueFwdINS2_IJS6_NS3_ILi512EEES6_EEES5_S9_SB_Li256ELb1ELb1ELb1ELb0EEENS_36VarlenDynamicPersistentTileSchedulerILi64ELi64ELi256ELi128ELb1ELb1ELb1ELb1ELb0ELb1EEEE13SharedStorageENS1_6TensorINS1_11ArrayEngineIfLm128EEENS1_6LayoutINS2_IJNS2_IJNS3_ILi2EEESR_NS3_ILi32EEEEEES4_S4_EEENS2_IJNS2_IJS4_SR_NS3_ILi4EEEEEENS3_ILi0EEESX_EEEEEEENS_7SoftmaxILi2ELi0EEEEEbRKNSC_6ParamsENS8_13PipelineAsyncILi2EEES17_RNS8_13PipelineStateILj2EEERT0_RT1_iRiRKNS_16SeqlenInfoQKNewKILb1ELb0EEENS2_IJiiiiEEERT_ENKUliT_T0_T1_E_clIZSD_ISM_S10_S12_EbS15_S17_S17_S1A_S1C_S1E_iS1F_S1J_S1K_S1M_EUlRS1N_iE1_NS3_ILb0EEENS3_ILb1EEEEEDaiS1N_S1O_S1P_,@function
        .size           $_ZN7cutlass13device_kernelIN5flash11enable_sm90INS1_16FlashAttnFwdSm90INS1_25CollectiveMainloopFwdSm90ILi2EN4cute5tupleIJNS5_1CILi1EEES8_S8_EEENS6_IJNS7_ILi64EEESA_SA_EEELi512ENS_10bfloat16_tEfNS_4arch4Sm90ELb0ELb1ELb1ELb1ELb1ELb0ELb1ELb0ELb0ELb1ELb1ELb0EEENS1_21CollectiveEpilogueFwdINS6_IJSA_NS7_ILi512EEESA_EEES9_SC_SE_Li256ELb1ELb1ELb1ELb0EEENS1_36VarlenDynamicPersistentTileSchedulerILi64ELi64ELi256ELi128ELb1ELb1ELb1ELb1ELb0ELb1EEEEEEEEEvNT_6ParamsE$_ZZN5flash25CollectiveMainloopFwdSm90ILi2EN4cute5tupleIJNS1_1CILi1EEES4_S4_EEENS2_IJNS3_ILi64EEES6_S6_EEELi512EN7cutlass10bfloat16_tEfNS8_4arch4Sm90ELb0ELb1ELb1ELb1ELb1ELb0ELb1ELb0ELb0ELb1ELb1ELb0EE3mmaINS_16FlashAttnFwdSm90ISC_NS_21CollectiveEpilogueFwdINS2_IJS6_NS3_ILi512EEES6_EEES5_S9_SB_Li256ELb1ELb1ELb1ELb0EEENS_36VarlenDynamicPersistentTileSchedulerILi64ELi64ELi256ELi128ELb1ELb1ELb1ELb1ELb0ELb1EEEE13SharedStorageENS1_6TensorINS1_11ArrayEngineIfLm128EEENS1_6LayoutINS2_IJNS2_IJNS3_ILi2EEESR_NS3_ILi32EEEEEES4_S4_EEENS2_IJNS2_IJS4_SR_NS3_ILi4EEEEEENS3_ILi0EEESX_EEEEEEENS_7SoftmaxILi2ELi0EEEEEbRKNSC_6ParamsENS8_13PipelineAsyncILi2EEES17_RNS8_13PipelineStateILj2EEERT0_RT1_iRiRKNS_16SeqlenInfoQKNewKILb1ELb0EEENS2_IJiiiiEEERT_ENKUliT_T0_T1_E_clIZSD_ISM_S10_S12_EbS15_S17_S17_S1A_S1C_S1E_iS1F_S1J_S1K_S1M_EUlRS1N_iE1_NS3_ILb0EEENS3_ILb1EEEEEDaiS1N_S1O_S1P_,(.L_x_15753 - $_ZN7cutlass13device_kernelIN5flash11enable_sm90INS1_16FlashAttnFwdSm90INS1_25CollectiveMainloopFwdSm90ILi2EN4cute5tupleIJNS5_1CILi1EEES8_S8_EEENS6_IJNS7_ILi64EEESA_SA_EEELi512ENS_10bfloat16_tEfNS_4arch4Sm90ELb0ELb1ELb1ELb1ELb1ELb0ELb1ELb0ELb0ELb1ELb1ELb0EEENS1_21CollectiveEpilogueFwdINS6_IJSA_NS7_ILi512EEESA_EEES9_SC_SE_Li256ELb1ELb1ELb1ELb0EEENS1_36VarlenDynamicPersistentTileSchedulerILi64ELi64ELi256ELi128ELb1ELb1ELb1ELb1ELb0ELb1EEEEEEEEEvNT_6ParamsE$_ZZN5flash25CollectiveMainloopFwdSm90ILi2EN4cute5tupleIJNS1_1CILi1EEES4_S4_EEENS2_IJNS3_ILi64EEES6_S6_EEELi512EN7cutlass10bfloat16_tEfNS8_4arch4Sm90ELb0ELb1ELb1ELb1ELb1ELb0ELb1ELb0ELb0ELb1ELb1ELb0EE3mmaINS_16FlashAttnFwdSm90ISC_NS_21CollectiveEpilogueFwdINS2_IJS6_NS3_ILi512EEES6_EEES5_S9_SB_Li256ELb1ELb1ELb1ELb0EEENS_36VarlenDynamicPersistentTileSchedulerILi64ELi64ELi256ELi128ELb1ELb1ELb1ELb1ELb0ELb1EEEE13SharedStorageENS1_6TensorINS1_11ArrayEngineIfLm128EEENS1_6LayoutINS2_IJNS2_IJNS3_ILi2EEESR_NS3_ILi32EEEEEES4_S4_EEENS2_IJNS2_IJS4_SR_NS3_ILi4EEEEEENS3_ILi0EEESX_EEEEEEENS_7SoftmaxILi2ELi0EEEEEbRKNSC_6ParamsENS8_13PipelineAsyncILi2EEES17_RNS8_13PipelineStateILj2EEERT0_RT1_iRiRKNS_16SeqlenInfoQKNewKILb1ELb0EEENS2_IJiiiiEEERT_ENKUliT_T0_T1_E_clIZSD_ISM_S10_S12_EbS15_S17_S17_S1A_S1C_S1E_iS1F_S1J_S1K_S1M_EUlRS1N_iE1_NS3_ILb0EEENS3_ILb1EEEEEDaiS1N_S1O_S1P_)
$_ZN7cutlass13device_kernelIN5flash11enable_sm90INS1_16FlashAttnFwdSm90INS1_25CollectiveMainloopFwdSm90ILi2EN4cute5tupleIJNS5_1CILi1EEES8_S8_EEENS6_IJNS7_ILi64EEESA_SA_EEELi512ENS_10bfloat16_tEfNS_4arch4Sm90ELb0ELb1ELb1ELb1ELb1ELb0ELb1ELb0ELb0ELb1ELb1ELb0EEENS1_21CollectiveEpilogueFwdINS6_IJSA_NS7_ILi512EEESA_EEES9_SC_SE_Li256ELb1ELb1ELb1ELb0EEENS1_36VarlenDynamicPersistentTileSchedulerILi64ELi64ELi256ELi128ELb1ELb1ELb1ELb1ELb0ELb1EEEEEEEEEvNT_6ParamsE$_ZZN5flash25CollectiveMainloopFwdSm90ILi2EN4cute5tupleIJNS1_1CILi1EEES4_S4_EEENS2_IJNS3_ILi64EEES6_S6_EEELi512EN7cutlass10bfloat16_tEfNS8_4arch4Sm90ELb0ELb1ELb1ELb1ELb1ELb0ELb1ELb0ELb0ELb1ELb1ELb0EE3mmaINS_16FlashAttnFwdSm90ISC_NS_21CollectiveEpilogueFwdINS2_IJS6_NS3_ILi512EEES6_EEES5_S9_SB_Li256ELb1ELb1ELb1ELb0EEENS_36VarlenDynamicPersistentTileSchedulerILi64ELi64ELi256ELi128ELb1ELb1ELb1ELb1ELb0ELb1EEEE13SharedStorageENS1_6TensorINS1_11ArrayEngineIfLm128EEENS1_6LayoutINS2_IJNS2_IJNS3_ILi2EEESR_NS3_ILi32EEEEEES4_S4_EEENS2_IJNS2_IJS4_SR_NS3_ILi4EEEEEENS3_ILi0EEESX_EEEEEEENS_7SoftmaxILi2ELi0EEEEEbRKNSC_6ParamsENS8_13PipelineAsyncILi2EEES17_RNS8_13PipelineStateILj2EEERT0_RT1_iRiRKNS_16SeqlenInfoQKNewKILb1ELb0EEENS2_IJiiiiEEERT_ENKUliT_T0_T1_E_clIZSD_ISM_S10_S12_EbS15_S17_S17_S1A_S1C_S1E_iS1F_S1J_S1K_S1M_EUlRS1N_iE1_NS3_ILb0EEENS3_ILb1EEEEEDaiS1N_S1O_S1P_:
        /* <DEDUP_REMOVED lines=48> */
.L_x_6624:
[----:B------:R-:W-:Y:S05]  /*32f40*/  BSYNC B2 ;  /* 0x0000000000027941 */ /* 0x000fea0003800000 */
.L_x_6623:
        /* <DEDUP_REMOVED lines=17> */
.L_x_6626:
[----:B------:R-:W-:Y:S05]  /*33060*/  BSYNC B2 ;  /* 0x0000000000027941 */ /* 0x000fea0003800000 */
.L_x_6625:
        /* <DEDUP_REMOVED lines=10> */
.L_x_6628:
[----:B------:R-:W-:Y:S05]  /*33110*/  BSYNC B2 ;  /* 0x0000000000027941 */ /* 0x000fea0003800000 */
.L_x_6627:
        /* <DEDUP_REMOVED lines=15> */
[----:B----4-:R-:W-:Y:S04]  /*33210*/  ST.E desc[UR4][R20.64], RZ ;  /* 0x000000ff14007985 */ /* 0x010fe8000c101904 */
[----:B------:R-:W3:Y:S01]  /*33220*/  LD.E.64 R24, desc[UR6][R56.64] ;  /* 0x0000000638187980 */ /* 0x000ee2000c101b00 */
[----:B--2---:R-:W-:Y:S01]  /*33230*/  IMAD R10, R9, 0x200, R10 ;  /* 0x00000200090a7824 */ /* 0x004fe200078e020a */
[----:B------:R-:W-:Y:S01]  /*33240*/  R2UR UR7, R11 ;  /* 0x000000000b0772ca */ /* 0x000fe200000e0000 */
[----:B------:R-:W-:Y:S01]  /*33250*/  IMAD.MOV.U32 R9, RZ, RZ, 0x1 ;  /* 0x00000001ff097424 */ /* 0x000fe200078e00ff */
[----:B------:R-:W-:Y:S02]  /*33260*/  R2UR UR8, R4 ;  /* 0x00000000040872ca */ /* 0x000fe400000e0000 */
[----:B------:R-:W-:-:S02]  /*33270*/  R2UR UR6, R10 ;  /* 0x000000000a0672ca */ /* 0x000fc400000e0000 */
[C---:B------:R-:W-:Y:S02]  /*33280*/  R2UR UR9, R5.reuse ;  /* 0x00000000050972ca */ /* 0x040fe400000e0000 */
[----:B------:R-:W-:Y:S02]  /*33290*/  R2UR UR10, R4 ;  /* 0x00000000040a72ca */ /* 0x000fe400000e0000 */
[----:B------:R-:W-:Y:S02]  /*332a0*/  R2UR UR11, R5 ;  /* 0x00000000050b72ca */ /* 0x000fe400000e0000 */
[----:B---3--:R-:W-:Y:S02]  /*332b0*/  R2UR UR4, R24 ;  /* 0x00000000180472ca */ /* 0x008fe400000e0000 */
[----:B------:R-:W-:Y:S02]  /*332c0*/  R2UR UR5, R25 ;  /* 0x00000000190572ca */ /* 0x000fe400000e0000 */
[----:B------:R-:W-:-:S11]  /*332d0*/  WARPGROUP.ARRIVE ;  /* 0x00000000000079c5 */ /* 0x000fd60000000000 */
[----:B------:R-:W-:Y:S03]  /*332e0*/  HGMMA.64x64x16.F32.BF16 R24, gdesc[UR4], RZ, !UPT, gsb0 ;  /* 0x00e00000041879f0 */ /* 0x000fe6000c0018ff */
        /* <DEDUP_REMOVED lines=36> */
[----:B------:R-:W-:Y:S01]  /*33530*/  R2UR UR7, R11 ;  /* 0x000000000b0772ca */ /* 0x000fe200000e0000 */
[----:B------:R-:W-:Y:S01]  /*33540*/  WARPGROUP.ARRIVE ;  /* 0x00000000000079c5 */ /* 0x000fe20000000000 */
[----:B------:R-:W-:-:S02]  /*33550*/  R2UR UR8, R4 ;  /* 0x00000000040872ca */ /* 0x000fc400000e0000 */
        /* <DEDUP_REMOVED lines=11> */
[----:B0-----:R-:W3:-:S12]  /*33610*/  LDL.64 R20, [R12] ;  /* 0x000000000c147983 */ /* 0x001ed80000100a00 */
        /* <DEDUP_REMOVED lines=12> */
.L_x_6631:
[----:B------:R-:W-:Y:S05]  /*336e0*/  BSYNC B2 ;  /* 0x0000000000027941 */ /* 0x000fea0003800000 */
.L_x_6630:
        /* <DEDUP_REMOVED lines=17> */
.L_x_6633:
[----:B------:R-:W-:Y:S05]  /*33800*/  BSYNC B2 ;  /* 0x0000000000027941 */ /* 0x000fea0003800000 */
.L_x_6632:
        /* <DEDUP_REMOVED lines=10> */
.L_x_6635:
[----:B------:R-:W-:Y:S05]  /*338b0*/  BSYNC B2 ;  /* 0x0000000000027941 */ /* 0x000fea0003800000 */
.L_x_6634:
        /* <DEDUP_REMOVED lines=295> */
[----:B------:R-:W-:Y:S04]  /*34b30*/  ST.E desc[UR10][R20.64], R9 ;  /* 0x0000000914007985 */ /* 0x000fe8000c10190a */
        /* <DEDUP_REMOVED lines=17> */
[----:B------:R-:W-:Y:S04]  /*34c50*/  ST.E desc[UR8][R20.64], R9 ;  /* 0x0000000914007985 */ /* 0x000fe8000c101908 */
        /* <DEDUP_REMOVED lines=16> */
[----:B------:R-:W-:Y:S04]  /*34d60*/  ST.E desc[UR8][R20.64], R9 ;  /* 0x0000000914007985 */ /* 0x000fe8000c101908 */
[----:B------:R-:W2:Y:S01]  /*34d70*/  LD.E.64 R58, desc[UR10][R56.64] ;  /* 0x0000000a383a7980 */ /* 0x000ea2000c101b00 */
[----:B------:R-:W-:Y:S01]  /*34d80*/  IMAD.MOV.U32 R60, RZ, RZ, 0x28 ;  /* 0x00000028ff3c7424 */ /* 0x000fe200078e00ff */
[----:B------:R-:W-:Y:S01]  /*34d90*/  WARPGROUP.ARRIVE ;  /* 0x00000000000079c5 */ /* 0x000fe20000000000 */
[----:B------:R-:W-:Y:S01]  /*34da0*/  IMAD.MOV.U32 R61, RZ, RZ, 0xa00 ;  /* 0x00000a00ff3d7424 */ /* 0x000fe200078e00ff */
[----:B------:R-:W-:-:S02]  /*34db0*/  R2UR UR8, R4 ;  /* 0x00000000040872ca */ /* 0x000fc400000e0000 */
[----:B------:R-:W-:Y:S02]  /*34dc0*/  SEL R60, R60, 0x26, P0 ;  /* 0x000000263c3c7807 */ /* 0x000fe40000000000 */
[----:B------:R-:W-:Y:S02]  /*34dd0*/  SEL R61, R61, 0x980, P0 ;  /* 0x000009803d3d7807 */ /* 0x000fe40000000000 */
[C---:B------:R-:W-:Y:S02]  /*34de0*/  R2UR UR9, R5.reuse ;  /* 0x00000000050972ca */ /* 0x040fe400000e0000 */
[----:B------:R-:W-:Y:S01]  /*34df0*/  R2UR UR10, R4 ;  /* 0x00000000040a72ca */ /* 0x000fe200000e0000 */
[----:B------:R-:W-:Y:S01]  /*34e00*/  IMAD.IADD R60, R60, 0x1, R61 ;  /* 0x000000013c3c7824 */ /* 0x000fe200078e023d */
[----:B------:R-:W-:-:S04]  /*34e10*/  R2UR UR11, R5 ;  /* 0x00000000050b72ca */ /* 0x000fc800000e0000 */
[----:B------:R-:W-:-:S05]  /*34e20*/  LOP3.LUT R61, R60, 0xa06, RZ, 0xc0, !PT ;  /* 0x00000a063c3d7812 */ /* 0x000fca00078ec0ff */
[----:B------:R-:W-:-:S05]  /*34e30*/  IMAD.IADD R60, R10, 0x1, R61 ;  /* 0x000000010a3c7824 */ /* 0x000fca00078e023d */
[----:B------:R-:W-:Y:S01]  /*34e40*/  R2UR UR6, R60 ;  /* 0x000000003c0672ca */ /* 0x000fe200000e0000 */
[----:B--2---:R-:W-:Y:S01]  /*34e50*/  IMAD.IADD R58, R61, 0x1, R58 ;  /* 0x000000013d3a7824 */ /* 0x004fe200078e023a */
[----:B------:R-:W-:Y:S01]  /*34e60*/  R2UR UR5, R59 ;  /* 0x000000003b0572ca */ /* 0x000fe200000e0000 */
[----:B------:R-:W-:-:S03]  /*34e70*/  IMAD.MOV.U32 R61, RZ, RZ, R11 ;  /* 0x000000ffff3d7224 */ /* 0x000fc600078e000b */
[----:B------:R-:W-:Y:S02]  /*34e80*/  R2UR UR4, R58 ;  /* 0x000000003a0472ca */ /* 0x000fe400000e0000 */
        /* <DEDUP_REMOVED lines=20> */
[----:B------:R-:W-:Y:S04]  /*34fd0*/  ST.E desc[UR8][R20.64], R9 ;  /* 0x0000000914007985 */ /* 0x000fe8000c101908 */
        /* <DEDUP_REMOVED lines=176> */
[----:B------:R-:W-:Y:S01]  /*35ae0*/  R2UR UR7, R11 ;  /* 0x000000000b0772ca */ /* 0x000fe200000e0000 */
[----:B------:R-:W-:Y:S01]  /*35af0*/  IMAD.MOV.U32 R59, RZ, RZ, 0x1000 ;  /* 0x00001000ff3b7424 */ /* 0x000fe200078e00ff */
[----:B------:R-:W-:Y:S01]  /*35b00*/  WARPGROUP.ARRIVE ;  /* 0x00000000000079c5 */ /* 0x000fe20000000000 */
        /* <DEDUP_REMOVED lines=8> */
[----:B--2---:R-:W-:Y:S01]  /*35b90*/  IMAD.IADD R56, R59, 0x1, R56 ;  /* 0x000000013b387824 */ /* 0x004fe200078e0238 */
        /* <DEDUP_REMOVED lines=18> */
.L_x_6638:
[----:B------:R-:W-:Y:S05]  /*35cc0*/  BSYNC B2 ;  /* 0x0000000000027941 */ /* 0x000fea0003800000 */
.L_x_6637:
        /* <DEDUP_REMOVED lines=12> */
[----:B0-----:R-:W4:Y:S04]  /*35d90*/  LD.E R9, desc[UR4][R14.64+0x24] ;  /* 0x000024040e097980 */ /* 0x001f28000c101900 */
[----:B------:R0:W3:Y:S04]  /*35da0*/  LD.E R69, desc[UR4][R6.64] ;  /* 0x0000000406457980 */ /* 0x0000e8000c101900 */
[----:B--2---:R-:W2:Y:S01]  /*35db0*/  LD.E.64 R10, desc[UR4][R10.64] ;  /* 0x000000040a0a7980 */ /* 0x004ea2000c101b00 */
[----:B----4-:R-:W-:-:S13]  /*35dc0*/  ISETP.NE.AND P0, PT, R9, 0x1, PT ;  /* 0x000000010900780c */ /* 0x010fda0003f05270 */
[C---:B------:R-:W-:Y:S02]  /*35dd0*/  @P0 R2UR UR6, R4.reuse ;  /* 0x00000000040602ca */ /* 0x040fe400000e0000 */
[C---:B------:R-:W-:Y:S02]  /*35de0*/  @P0 R2UR UR7, R5.reuse ;  /* 0x00000000050702ca */ /* 0x040fe400000e0000 */
[C---:B------:R-:W-:Y:S02]  /*35df0*/  R2UR UR14, R4.reuse ;  /* 0x00000000040e72ca */ /* 0x040fe400000e0000 */
[----:B------:R-:W-:Y:S02]  /*35e00*/  R2UR UR15, R5 ;  /* 0x00000000050f72ca */ /* 0x000fe400000e0000 */
[----:B------:R-:W-:-:S07]  /*35e10*/  R2UR UR10, R4 ;  /* 0x00000000040a72ca */ /* 0x000fce00000e0000 */
[----:B------:R-:W4:Y:S01]  /*35e20*/  @P0 LD.E R63, desc[UR6][R14.64+0x2c] ;  /* 0x00002c060e3f0980 */ /* 0x000f22000c101900 */
[C---:B------:R-:W-:Y:S02]  /*35e30*/  R2UR UR6, R4.reuse ;  /* 0x00000000040672ca */ /* 0x040fe400000e0000 */
[C---:B------:R-:W-:Y:S01]  /*35e40*/  R2UR UR7, R5.reuse ;  /* 0x00000000050772ca */ /* 0x040fe200000e0000 */
[----:B------:R-:W3:Y:S01]  /*35e50*/  LD.E R9, desc[UR14][R14.64+0x18] ;  /* 0x0000180e0e097980 */ /* 0x000ee2000c101900 */
[C---:B------:R-:W-:Y:S02]  /*35e60*/  R2UR UR11, R5.reuse ;  /* 0x00000000050b72ca */ /* 0x040fe400000e0000 */
[C---:B------:R-:W-:Y:S02]  /*35e70*/  R2UR UR8, R4.reuse ;  /* 0x00000000040872ca */ /* 0x040fe400000e0000 */
[----:B------:R-:W-:Y:S02]  /*35e80*/  R2UR UR9, R5 ;  /* 0x00000000050972ca */ /* 0x000fe400000e0000 */
[----:B------:R-:W-:-:S02]  /*35e90*/  R2UR UR12, R4 ;  /* 0x00000000040c72ca */ /* 0x000fc400000e0000 */
[----:B------:R-:W-:-:S05]  /*35ea0*/  R2UR UR13, R5 ;  /* 0x00000000050d72ca */ /* 0x000fca00000e0000 */
[----:B------:R-:W4:Y:S04]  /*35eb0*/  LD.E R57, desc[UR10][R14.64+0xc] ;  /* 0x00000c0a0e397980 */ /* 0x000f28000c101900 */
[----:B------:R-:W4:Y:S04]  /*35ec0*/  LD.E R58, desc[UR8][R14.64+0x10] ;  /* 0x000010080e3a7980 */ /* 0x000f28000c101900 */
[----:B------:R-:W4:Y:S04]  /*35ed0*/  LD.E R59, desc[UR12][R14.64+0x14] ;  /* 0x0000140c0e3b7980 */ /* 0x000f28000c101900 */
[----:B--2---:R-:W2:Y:S01]  /*35ee0*/  LD.E R56, desc[UR4][R10.64] ;  /* 0x000000040a387980 */ /* 0x004ea2000c101900 */
[----:B------:R-:W-:-:S02]  /*35ef0*/  @P0 R2UR UR4, R4 ;  /* 0x00000000040402ca */ /* 0x000fc400000e0000 */
[----:B------:R-:W-:Y:S01]  /*35f00*/  @P0 R2UR UR5, R5 ;  /* 0x00000000050502ca */ /* 0x000fe200000e0000 */
[----:B------:R-:W2:-:S12]  /*35f10*/  LD.E R10, desc[UR6][R14.64+0x4] ;  /* 0x000004060e0a7980 */ /* 0x000e98000c101900 */
[----:B------:R-:W2:Y:S01]  /*35f20*/  @P0 LD.E R65, desc[UR4][R14.64+0x28] ;  /* 0x000028040e410980 */ /* 0x000ea2000c101900 */
[----:B------:R-:W-:Y:S02]  /*35f30*/  R2UR UR4, R4 ;  /* 0x00000000040472ca */ /* 0x000fe400000e0000 */
[----:B------:R-:W-:-:S13]  /*35f40*/  R2UR UR5, R5 ;  /* 0x00000000050572ca */ /* 0x000fda00000e0000 */
[----:B------:R-:W2:Y:S01]  /*35f50*/  LD.E R7, desc[UR4][R14.64+0x8] ;  /* 0x000008040e077980 */ /* 0x000ea2000c101900 */
[----:B------:R-:W-:Y:S01]  /*35f60*/  IMAD.SHL.U32 R70, R0, 0x40, RZ ;  /* 0x0000004000467824 */ /* 0x000fe200078e00ff */
[----:B---3--:R-:W-:Y:S01]  /*35f70*/  ISETP.GE.AND P1, PT, R9, 0x1, PT ;  /* 0x000000010900780c */ /* 0x008fe20003f26270 */
[----:B------:R-:W-:Y:S02]  /*35f80*/  BSSY B2, `(.L_x_6639) ;  /* 0x0000088000027945 */ /* 0x000fe40003800000 */
[----:B----4-:R-:W-:Y:S02]  /*35f90*/  IMAD.IADD R59, R59, 0x1, -R70 ;  /* 0x000000013b3b7824 */ /* 0x010fe400078e0a46 */
[-C--:B--2---:R-:W-:Y:S01]  /*35fa0*/  FMUL.FTZ R64, R37, R56.reuse ;  /* 0x0000003825407220 */ /* 0x084fe20000410000 */
[----:B------:R-:W-:Y:S01]  /*35fb0*/  SHF.R.S32.HI R37, RZ, 0x1f, R68 ;  /* 0x0000001fff257819 */ /* 0x000fe20000011444 */
[-C--:B0-----:R-:W-:Y:S01]  /*35fc0*/  FMUL.FTZ R6, R26, R56.reuse ;  /* 0x000000381a067220 */ /* 0x081fe20000410000 */
[----:B------:R-:W-:-:S02]  /*35fd0*/  FMUL.FTZ R26, R35, R56 ;  /* 0x00000038231a7220 */ /* 0x000fc40000410000 */
[----:B------:R-:W-:Y:S01]  /*35fe0*/  LEA.HI R35, R37, R68, RZ, 0x7 ;  /* 0x0000004425237211 */ /* 0x000fe200078f38ff */
[-C--:B------:R-:W-:Y:S01]  /*35ff0*/  FMUL.FTZ R61, R29, R56.reuse ;  /* 0x000000381d3d7220 */ /* 0x080fe20000410000 */
[-C--:B------:R-:W-:Y:S02]  /*36000*/  FMUL.FTZ R29, R39, R56.reuse ;  /* 0x00000038271d7220 */ /* 0x080fe40000410000 */
[----:B------:R-:W-:Y:S01]  /*36010*/  LOP3.LUT R39, R35, 0xffffff80, RZ, 0xc0, !PT ;  /* 0xffffff8023277812 */ /* 0x000fe200078ec0ff */
[----:B------:R-:W-:-:S04]  /*36020*/  FMUL.FTZ R62, R36, R56 ;  /* 0x00000038243e7220 */ /* 0x000fc80000410000 */
[----:B------:R-:W-:Y:S02]  /*36030*/  IMAD.IADD R39, R68, 0x1, -R39 ;  /* 0x0000000144277824 */ /* 0x000fe400078e0a27 */
[----:B------:R-:W-:Y:S01]  /*36040*/  FMUL.FTZ R20, R27, R56 ;  /* 0x000000381b147220 */ /* 0x000fe20000410000 */
[----:B------:R-:W-:Y:S01]  /*36050*/  LEA.HI R37, R37, R68, RZ, 0x2 ;  /* 0x0000004425257211 */ /* 0x000fe200078f10ff */
[-C--:B------:R-:W-:Y:S01]  /*36060*/  FMUL.FTZ R27, R28, R56.reuse ;  /* 0x000000381c1b7220 */ /* 0x080fe20000410000 */
[----:B------:R-:W-:Y:S01]  /*36070*/  SHF.R.S32.HI R36, RZ, 0x1f, R39 ;  /* 0x0000001fff247819 */ /* 0x000fe20000011427 */
[-C--:B------:R-:W-:Y:S01]  /*36080*/  FMUL.FTZ R28, R38, R56.reuse ;  /* 0x00000038261c7220 */ /* 0x080fe20000410000 */
[-C--:B------:R-:W-:Y:S01]  /*36090*/  FMUL.FTZ R67, R41, R56.reuse ;  /* 0x0000003829437220 */ /* 0x080fe20000410000 */
[----:B------:R-:W-:Y:S02]  /*360a0*/  LOP3.LUT R41, R37, 0xfffffffc, RZ, 0xc0, !PT ;  /* 0xfffffffc25297812 */ /* 0x000fe400078ec0ff */
[----:B------:R-:W-:Y:S01]  /*360b0*/  LEA.HI R38, R36, R39, RZ, 0x2 ;  /* 0x0000002724267211 */ /* 0x000fe200078f10ff */
[----:B------:R-:W-:-:S03]  /*360c0*/  FMUL.FTZ R66, R40, R56 ;  /* 0x0000003828427220 */ /* 0x000fc60000410000 */
[--C-:B------:R-:W-:Y:S02]  /*360d0*/  SHF.R.S32.HI R37, RZ, 0x2, R38.reuse ;  /* 0x00000002ff257819 */ /* 0x100fe40000011426 */
[----:B------:R-:W-:Y:S01]  /*360e0*/  SHF.R.S32.HI R40, RZ, 0x1f, R38 ;  /* 0x0000001fff287819 */ /* 0x000fe20000011426 */
[----:B------:R-:W-:Y:S02]  /*360f0*/  IMAD.IADD R41, R68, 0x1, -R41 ;  /* 0x0000000144297824 */ /* 0x000fe400078e0a29 */
[-C--:B------:R-:W-:Y:S01]  /*36100*/  FMUL.FTZ R11, R24, R56.reuse ;  /* 0x00000038180b7220 */ /* 0x080fe20000410000 */
[-C--:B------:R-:W-:Y:S01]  /*36110*/  FMUL.FTZ R24, R31, R56.reuse ;  /* 0x000000381f187220 */ /* 0x080fe20000410000 */
[----:B------:R-:W-:Y:S01]  /*36120*/  LEA.HI R36, R36, R39, RZ, 0x5 ;  /* 0x0000002724247211 */ /* 0x000fe200078f28ff */
[-C--:B------:R-:W-:Y:S01]  /*36130*/  FMUL.FTZ R31, R32, R56.reuse ;  /* 0x00000038201f7220 */ /* 0x080fe20000410000 */
[----:B------:R-:W-:Y:S01]  /*36140*/  LEA.HI R40, R40, R37, RZ, 0x3 ;  /* 0x0000002528287211 */ /* 0x000fe200078f18ff */
[----:B------:R-:W-:Y:S01]  /*36150*/  FMUL.FTZ R32, R42, R56 ;  /* 0x000000382a207220 */ /* 0x000fe20000410000 */
[----:B------:R-:W-:-:S02]  /*36160*/  LEA.HI R42, R41, R41, RZ, 0x1 ;  /* 0x00000029292a7211 */ /* 0x000fc400078f08ff */
[----:B------:R-:W-:Y:S02]  /*36170*/  SHF.R.S32.HI R36, RZ, 0x5, R36 ;  /* 0x00000005ff247819 */ /* 0x000fe40000011424 */
[----:B------:R-:W-:Y:S02]  /*36180*/  LOP3.LUT R40, R40, 0xfffffff8, RZ, 0xc0, !PT ;  /* 0xfffffff828287812 */ /* 0x000fe400078ec0ff */
[----:B------:R-:W-:Y:S01]  /*36190*/  LOP3.LUT R42, R42, 0x1ffffffe, RZ, 0xc0, !PT ;  /* 0x1ffffffe2a2a7812 */ /* 0x000fe200078ec0ff */
[----:B------:R-:W-:Y:S02]  /*361a0*/  IMAD R69, R69, 0x4, R36 ;  /* 0x0000000445457824 */ /* 0x000fe400078e0224 */
[----:B------:R-:W-:Y:S02]  /*361b0*/  IMAD.IADD R40, R37, 0x1, -R40 ;  /* 0x0000000125287824 */ /* 0x000fe400078e0a28 */
[----:B------:R-:W-:Y:S02]  /*361c0*/  IMAD.IADD R42, R41, 0x1, -R42 ;  /* 0x00000001292a7824 */ /* 0x000fe400078e0a2a */
[----:B------:R-:W-:-:S04]  /*361d0*/  IMAD.U32 R41, R69, 0x10, R40 ;  /* 0x0000001045297824 */ /* 0x000fc800078e0028 */
[----:B------:R-:W-:-:S04]  /*361e0*/  IMAD R68, R42, 0x8, R41 ;  /* 0x000000082a447824 */ /* 0x000fc800078e0229 */
[----:B------:R-:W-:-:S04]  /*361f0*/  @P0 IMAD.HI.U32 R40, R68, R65, RZ ;  /* 0x0000004144280227 */ /* 0x000fc800078e00ff */
[-C--:B------:R-:W-:Y:S01]  /*36200*/  FMUL.FTZ R21, R30, R56.reuse ;  /* 0x000000381e157220 */ /* 0x080fe20000410000 */
[-C--:B------:R-:W-:Y:S01]  /*36210*/  FMUL.FTZ R30, R43, R56.reuse ;  /* 0x000000382b1e7220 */ /* 0x080fe20000410000 */
[----:B------:R-:W-:Y:S01]  /*36220*/  @P0 SHF.R.U32.HI R68, RZ, R63, R40 ;  /* 0x0000003fff440219 */ /* 0x000fe20000011628 */
[-C--:B------:R-:W-:Y:S01]  /*36230*/  FMUL.FTZ R43, R44, R56.reuse ;  /* 0x000000382c2b7220 */ /* 0x080fe20000410000 */
[-C--:B------:R-:W-:Y:S01]  /*36240*/  FMUL.FTZ R44, R45, R56.reuse ;  /* 0x000000382d2c7220 */ /* 0x080fe20000410000 */
[----:B------:R-:W-:Y:S02]  /*36250*/  LOP3.LUT R38, R38, 0x7ffffffc, RZ, 0xc0, !PT ;  /* 0x7ffffffc26267812 */ /* 0x000fe400078ec0ff */
[----:B------:R-:W0:Y:S01]  /*36260*/  SHFL.IDX PT, R45, R68, RZ, 0x1c1f ;  /* 0x001c1fff442d7589 */ /* 0x000e2200000e0000 */
[-C--:B------:R-:W-:Y:S01]  /*36270*/  FMUL.FTZ R36, R50, R56.reuse ;  /* 0x0000003832247220 */ /* 0x080fe20000410000 */
[----:B------:R-:W-:Y:S01]  /*36280*/  FMUL.FTZ R60, R25, R56 ;  /* 0x00000038193c7220 */ /* 0x000fe20000410000 */
[----:B------:R-:W-:-:S02]  /*36290*/  IMAD.IADD R50, R39, 0x1, -R38 ;  /* 0x0000000127327824 */ /* 0x000fc400078e0a26 */
[-C--:B------:R-:W-:Y:S01]  /*362a0*/  FMUL.FTZ R25, R34, R56.reuse ;  /* 0x0000003822197220 */ /* 0x080fe20000410000 */
        /* <DEDUP_REMOVED lines=9> */
[----:B------:R-:W-:Y:S01]  /*36340*/  IMAD R41, R50, -0x2, R41 ;  /* 0xfffffffe32297824 */ /* 0x000fe200078e0229 */
[----:B------:R-:W1:Y:S01]  /*36350*/  MUFU.TANH R11, R11 ;  /* 0x0000000b000b7308 */ /* 0x000e620000002400 */
[----:B------:R-:W-:Y:S01]  /*36360*/  FMUL.FTZ R52, R52, R56 ;  /* 0x0000003834347220 */ /* 0x000fe20000410000 */
[----:B------:R-:W-:-:S02]  /*36370*/  LOP3.LUT R38, RZ, R57, RZ, 0x33, !PT ;  /* 0x00000039ff267212 */ /* 0x000fc400078e33ff */
[----:B------:R-:W-:-:S04]  /*36380*/  IADD3 R41, -R10, R41, R7 ;  /* 0x000000290a297210 */ /* 0x000fc80007ffe107 */
[----:B------:R-:W2:Y:S01]  /*36390*/  MUFU.TANH R60, R60 ;  /* 0x0000003c003c7308 */ /* 0x000ea20000002400 */
[----:B------:R-:W-:-:S07]  /*363a0*/  FMUL.FTZ R48, R48, R56 ;  /* 0x0000003830307220 */ /* 0x000fce0000410000 */
        /* <DEDUP_REMOVED lines=28> */
[----:B------:R-:W-:-:S07]  /*36570*/  IMAD.IADD R58, R41, 0x1, R58 ;  /* 0x00000001293a7824 */ /* 0x000fce00078e023a */
[----:B------:R1:W2:Y:S02]  /*36580*/  MUFU.TANH R47, R52 ;  /* 0x00000034002f7308 */ /* 0x0002a40000002400 */
[----:B-1----:R-:W-:-:S06]  /*36590*/  IMAD.IADD R52, R41, 0x1, R38 ;  /* 0x0000000129347824 */ /* 0x002fcc00078e0226 */
[----:B------:R1:W2:Y:S01]  /*365a0*/  MUFU.TANH R46, R48 ;  /* 0x00000030002e7308 */ /* 0x0002a20000002400 */
[--C-:B0-----:R-:W-:Y:S02]  /*365b0*/  IMAD.IADD R51, R52, 0x1, R45.reuse ;  /* 0x0000000134337824 */ /* 0x101fe400078e022d */
[----:B-1----:R-:W-:Y:S01]  /*365c0*/  IMAD.IADD R48, R58, 0x1, R45 ;  /* 0x000000013a307824 */ /* 0x002fe200078e022d */
[----:B---34-:R-:W-:Y:S06]  /*365d0*/  @!P1 BRA `(.L_x_6640) ;  /* 0x0000000000889947 */ /* 0x018fec0003800000 */
        /* <DEDUP_REMOVED lines=12> */
[----:B------:R-:W3:Y:S04]  /*366a0*/  LD.E R41, desc[UR4][R14.64+0x1c] ;  /* 0x00001c040e297980 */ /* 0x000ee8000c101900 */
[----:B------:R-:W4:Y:S01]  /*366b0*/  LD.E R45, desc[UR6][R14.64+0x20] ;  /* 0x000020060e2d7980 */ /* 0x000f22000c101900 */
[----:B---3--:R-:W-:-:S05]  /*366c0*/  IMAD.HI.U32 R38, R38, R41, RZ ;  /* 0x0000002926267227 */ /* 0x008fca00078e00ff */
[----:B----4-:R-:W-:-:S07]  /*366d0*/  SHF.R.U32.HI R38, RZ, R45, R38 ;  /* 0x0000002dff267219 */ /* 0x010fce0000011626 */
.L_x_6644:
[----:B------:R-:W-:Y:S05]  /*366e0*/  BSYNC B4 ;  /* 0x0000000000047941 */ /* 0x000fea0003800000 */
.L_x_6643:
[----:B------:R-:W-:Y:S01]  /*366f0*/  LOP3.LUT R38, RZ, R38, RZ, 0x33, !PT ;  /* 0x00000026ff267212 */ /* 0x000fe200078e33ff */
[----:B------:R-:W-:Y:S06]  /*36700*/  BRA `(.L_x_6645) ;  /* 0x0000000000287947 */ /* 0x000fec0003800000 */
.L_x_6642:
[----:B------:R-:W-:-:S13]  /*36710*/  ISETP.NE.AND P0, PT, R9, 0x1, PT ;  /* 0x000000010900780c */ /* 0x000fda0003f05270 */
        /* <DEDUP_REMOVED lines=9> */
.L_x_6645:
[----:B------:R-:W-:Y:S05]  /*367b0*/  BSYNC B3 ;  /* 0x0000000000037941 */ /* 0x000fea0003800000 */
.L_x_6641:
[----:B------:R-:W-:-:S04]  /*367c0*/  IMAD R41, R9, R38, -R70 ;  /* 0x0000002609297224 */ /* 0x000fc800078e0a46 */
[----:B------:R-:W-:-:S05]  /*367d0*/  IMAD R38, R50, -0x2, R41 ;  /* 0xfffffffe32267824 */ /* 0x000fca00078e0229 */
[----:B------:R-:W-:Y:S02]  /*367e0*/  VIMNMX R51, R51, R38, !PT ;  /* 0x0000002633337248 */ /* 0x000fe40007fe0100 */
[----:B------:R-:W-:-:S07]  /*367f0*/  VIADDMNMX R48, R38, R9, R48, PT ;  /* 0x0000000926307246 */ /* 0x000fce0003800130 */
.L_x_6640:
[----:B------:R-:W-:Y:S05]  /*36800*/  BSYNC B2 ;  /* 0x0000000000027941 */ /* 0x000fea0003800000 */
.L_x_6639:
        /* <DEDUP_REMOVED lines=11> */
[----:B--2---:R-:W-:Y:S02]  /*368c0*/  FSEL R60, R60, -INF , !P3 ;  /* 0xff8000003c3c7808 */ /* 0x004fe40005800000 */
[----:B------:R-:W-:-:S02]  /*368d0*/  P2R R63, PR, RZ, 0x10 ;  /* 0x00000010ff3f7803 */ /* 0x000fc40000000000 */
[C---:B------:R-:W-:Y:S02]  /*368e0*/  ISETP.LT.OR P2, PT, R48.reuse, 0x11, P2 ;  /* 0x000000113000780c */ /* 0x040fe40001741670 */
        /* <DEDUP_REMOVED lines=62> */
[----:B------:R-:W-:Y:S01]  /*36cd0*/  ISETP.GE.AND P6, PT, R9, 0x1, PT ;  /* 0x000000010900780c */ /* 0x000fe20003fc6270 */
[--C-:B0-----:R-:W-:Y:S02]  /*36ce0*/  IMAD.IADD R56, R58, 0x1, R11.reuse ;  /* 0x000000013a387824 */ /* 0x101fe400078e020b */
[----:B------:R-:W-:-:S10]  /*36cf0*/  IMAD.IADD R51, R52, 0x1, R11 ;  /* 0x0000000134337824 */ /* 0x000fd400078e020b */
        /* <DEDUP_REMOVED lines=17> */
.L_x_6651:
[----:B------:R-:W-:Y:S05]  /*36e10*/  BSYNC B4 ;  /* 0x0000000000047941 */ /* 0x000fea0003800000 */
.L_x_6650:
[----:B------:R-:W-:Y:S01]  /*36e20*/  LOP3.LUT R10, RZ, R10, RZ, 0x33, !PT ;  /* 0x0000000aff0a7212 */ /* 0x000fe200078e33ff */
[----:B------:R-:W-:Y:S06]  /*36e30*/  BRA `(.L_x_6652) ;  /* 0x0000000000287947 */ /* 0x000fec0003800000 */
.L_x_6649:
        /* <DEDUP_REMOVED lines=10> */
.L_x_6652:
[----:B------:R-:W-:Y:S05]  /*36ee0*/  BSYNC B3 ;  /* 0x0000000000037941 */ /* 0x000fea0003800000 */
.L_x_6648:
[----:B------:R-:W-:-:S04]  /*36ef0*/  IMAD R7, R9, R10, -R70 ;  /* 0x0000000a09077224 */ /* 0x000fc800078e0a46 */
[----:B------:R-:W-:-:S05]  /*36f00*/  IMAD R50, R50, -0x2, R7 ;  /* 0xfffffffe32327824 */ /* 0x000fca00078e0207 */
[----:B------:R-:W-:Y:S02]  /*36f10*/  VIADDMNMX R56, R50, R9, R56, PT ;  /* 0x0000000932387246 */ /* 0x000fe40003800138 */
[----:B------:R-:W-:-:S07]  /*36f20*/  VIMNMX R51, R51, R50, !PT ;  /* 0x0000003233337248 */ /* 0x000fce0007fe0100 */
.L_x_6647:
[----:B------:R-:W-:Y:S05]  /*36f30*/  BSYNC B2 ;  /* 0x0000000000027941 */ /* 0x000fea0003800000 */
.L_x_6646:
[C---:B------:R-:W-:Y:S02]  /*36f40*/  ISETP.GT.AND P0, PT, R51.reuse, 0x1, !P0 ;  /* 0x000000013300780c */ /* 0x040fe40004704270 */
[----:B------:R-:W-:Y:S02]  /*36f50*/  ISETP.NE.AND P6, PT, R62, RZ, PT ;  /* 0x000000ff3e00720c */ /* 0x000fe40003fc5270 */
[----:B------:R-:W-:Y:S02]  /*36f60*/  ISETP.LT.OR P0, PT, R56, 0x2, P0 ;  /* 0x000000023800780c */ /* 0x000fe40000701670 */
[----:B------:R-:W-:Y:S02]  /*36f70*/  ISETP.GT.AND P1, PT, R51, 0x8, !P1 ;  /* 0x000000083300780c */ /* 0x000fe40004f24270 */
[----:B------:R-:W-:Y:S02]  /*36f80*/  FSEL R9, R20, -INF , !P0 ;  /* 0xff80000014097808 */ /* 0x000fe40004000000 */
[----:B------:R-:W-:-:S02]  /*36f90*/  ISETP.NE.AND P0, PT, R57, RZ, PT ;  /* 0x000000ff3900720c */ /* 0x000fc40003f05270 */
[----:B------:R-:W-:Y:S02]  /*36fa0*/  R2UR UR4, R4 ;  /* 0x00000000040472ca */ /* 0x000fe400000e0000 */
[----:B------:R-:W-:Y:S02]  /*36fb0*/  ISETP.GT.AND P0, PT, R51, 0x9, !P0 ;  /* 0x000000093300780c */ /* 0x000fe40004704270 */
[----:B------:R-:W-:Y:S02]  /*36fc0*/  R2UR UR5, R5 ;  /* 0x00000000050572ca */ /* 0x000fe400000e0000 */
[C---:B------:R-:W-:Y:S02]  /*36fd0*/  ISETP.LT.OR P0, PT, R56.reuse, 0xa, P0 ;  /* 0x0000000a3800780c */ /* 0x040fe40000701670 */
[----:B------:R-:W-:Y:S02]  /*36fe0*/  ISETP.LT.OR P1, PT, R56, 0x9, P1 ;  /* 0x000000093800780c */ /* 0x000fe40000f21670 */
[----:B------:R-:W-:-:S02]  /*36ff0*/  FSEL R24, R24, -INF , !P0 ;  /* 0xff80000018187808 */ /* 0x000fc40004000000 */
[----:B------:R-:W-:Y:S02]  /*37000*/  ISETP.NE.AND P0, PT, R63, RZ, PT ;  /* 0x000000ff3f00720c */ /* 0x000fe40003f05270 */
        /* <DEDUP_REMOVED lines=19> */
[----:B------:R-:W-:Y:S02]  /*37140*/  ISETP.NE.AND P6, PT, R59, RZ, PT ;  /* 0x000000ff3b00720c */ /* 0x000fe40003fc5270 */
[----:B------:R-:W-:-:S04]  /*37150*/  ISETP.GT.AND P0, PT, R51, 0x20, !P0 ;  /* 0x000000203300780c */ /* 0x000fc80004704270 */
[----:B------:R-:W-:-:S04]  /*37160*/  ISETP.LT.OR P0, PT, R56, 0x21, P0 ;  /* 0x000000213800780c */ /* 0x000fc80000701670 */
[----:B------:R-:W-:Y:S02]  /*37170*/  FSEL R32, R32, -INF , !P0 ;  /* 0xff80000020207808 */ /* 0x000fe40004000000 */
[----:B------:R-:W-:-:S04]  /*37180*/  ISETP.NE.AND P0, PT, R55, RZ, PT ;  /* 0x000000ff3700720c */ /* 0x000fc80003f05270 */
[----:B------:R-:W-:-:S04]  /*37190*/  ISETP.GT.AND P0, PT, R51, RZ, !P0 ;  /* 0x000000ff3300720c */ /* 0x000fc80004704270 */
[----:B------:R-:W-:-:S04]  /*371a0*/  ISETP.LT.OR P0, PT, R56, 0x1, P0 ;  /* 0x000000013800780c */ /* 0x000fc80000701670 */
[----:B------:R-:W-:Y:S02]  /*371b0*/  FSEL R52, R6, -INF , !P0 ;  /* 0xff80000006347808 */ /* 0x000fe40004000000 */
[----:B------:R-:W2:Y:S01]  /*371c0*/  LDL.64 R6, [R12+0x70] ;  /* 0x000070000c067983 */ /* 0x000ea20000100a00 */
[----:B------:R-:W-:-:S03]  /*371d0*/  ISETP.NE.AND P0, PT, R66, RZ, PT ;  /* 0x000000ff4200720c */ /* 0x000fc60003f05270 */
[----:B--2---:R-:W2:Y:S01]  /*371e0*/  LD.E.64 R10, desc[UR4][R6.64] ;  /* 0x00000004060a7980 */ /* 0x004ea2000c101b00 */
[----:B------:R-:W-:-:S04]  /*371f0*/  ISETP.GT.AND P0, PT, R51, 0x21, !P0 ;  /* 0x000000213300780c */ /* 0x000fc80004704270 */
[C---:B------:R-:W-:Y:S02]  /*37200*/  ISETP.LT.OR P0, PT, R56.reuse, 0x22, P0 ;  /* 0x000000223800780c */ /* 0x040fe40000701670 */
[----:B------:R-:W-:Y:S02]  /*37210*/  ISETP.LT.OR P1, PT, R56, 0x29, P1 ;  /* 0x000000293800780c */ /* 0x000fe40000f21670 */
[----:B------:R-:W-:Y:S02]  /*37220*/  FSEL R30, R30, -INF , !P0 ;  /* 0xff8000001e1e7808 */ /* 0x000fe40004000000 */
[----:B------:R-:W-:Y:S02]  /*37230*/  ISETP.GT.AND P3, PT, R51, 0x30, !P3 ;  /* 0x000000303300780c */ /* 0x000fe40005f64270 */
[----:B------:R-:W-:Y:S02]  /*37240*/  ISETP.LT.OR P2, PT, R56, 0x2a, P2 ;  /* 0x0000002a3800780c */ /* 0x000fe40001741670 */
[----:B------:R-:W-:-:S02]  /*37250*/  FSEL R34, R34, -INF , !P1 ;  /* 0xff80000022227808 */ /* 0x000fc40004800000 */
[C---:B------:R-:W-:Y:S02]  /*37260*/  ISETP.GT.AND P4, PT, R51.reuse, 0x31, !P4 ;  /* 0x000000313300780c */ /* 0x040fe40006784270 */
[C---:B------:R-:W-:Y:S02]  /*37270*/  ISETP.GT.AND P5, PT, R51.reuse, 0x38, !P5 ;  /* 0x000000383300780c */ /* 0x040fe40006fa4270 */
[----:B------:R-:W-:Y:S02]  /*37280*/  ISETP.GT.AND P6, PT, R51, 0x39, !P6 ;  /* 0x000000393300780c */ /* 0x000fe400077c4270 */
[C---:B------:R-:W-:Y:S02]  /*37290*/  ISETP.LT.OR P3, PT, R56.reuse, 0x31, P3 ;  /* 0x000000313800780c */ /* 0x040fe40001f61670 */
[----:B------:R-:W-:Y:S02]  /*372a0*/  FSEL R51, R35, -INF , !P2 ;  /* 0xff80000023337808 */ /* 0x000fe40005000000 */
[----:B------:R-:W-:-:S02]  /*372b0*/  ISETP.LT.OR P4, PT, R56, 0x32, P4 ;  /* 0x000000323800780c */ /* 0x000fc40002781670 */
[----:B------:R-:W-:Y:S02]  /*372c0*/  FSEL R36, R36, -INF , !P3 ;  /* 0xff80000024247808 */ /* 0x000fe40005800000 */
[C---:B------:R-:W-:Y:S02]  /*372d0*/  ISETP.LT.OR P5, PT, R56.reuse, 0x39, P5 ;  /* 0x000000393800780c */ /* 0x040fe40002fa1670 */
[----:B------:R-:W-:Y:S02]  /*372e0*/  FSEL R53, R37, -INF , !P4 ;  /* 0xff80000025357808 */ /* 0x000fe40006000000 */
[----:B------:R-:W-:Y:S02]  /*372f0*/  ISETP.LT.OR P6, PT, R56, 0x3a, P6 ;  /* 0x0000003a3800780c */ /* 0x000fe400037c1670 */
[----:B------:R-:W-:Y:S01]  /*37300*/  FSEL R39, R39, -INF , !P5 ;  /* 0xff80000027277808 */ /* 0x000fe20006800000 */
[----:B------:R-:W3:Y:S01]  /*37310*/  LD.E R56, desc[UR4][R6.64+0x10] ;  /* 0x0000100406387980 */ /* 0x000ee2000c101900 */
[----:B------:R-:W-:-:S02]  /*37320*/  R2UR UR6, R4 ;  /* 0x00000000040672ca */ /* 0x000fc400000e0000 */
        /* <DEDUP_REMOVED lines=57> */
[----:B------:R-:W-:Y:S02]  /*376c0*/  FMUL.FTZ R37, R20, R11 ;  /* 0x0000000b14257220 */ /* 0x000fe40000410000 */
        /* <DEDUP_REMOVED lines=26> */
.L_x_6654:
[----:B------:R-:W-:Y:S05]  /*37870*/  BSYNC B2 ;  /* 0x0000000000027941 */ /* 0x000fea0003800000 */
.L_x_6653:
        /* <DEDUP_REMOVED lines=13> */
.L_x_6656:
[----:B------:R-:W-:Y:S05]  /*37950*/  BSYNC B2 ;  /* 0x0000000000027941 */ /* 0x000fea0003800000 */
.L_x_6655:
        /* <DEDUP_REMOVED lines=23> */
[-CC-:B------:R-:W-:Y:S01]  /*37ad0*/  FFMA.FTZ R9, R9, R11.reuse, -R14.reuse ;  /* 0x0000000b09097223 */ /* 0x180fe2000001080e */
[----:B------:R-:W0:Y:S01]  /*37ae0*/  MUFU.EX2 R49, R49 ;  /* 0x0000003100317308 */ /* 0x000e220000000800 */
[-CC-:B------:R-:W-:Y:S01]  /*37af0*/  FFMA.FTZ R50, R50, R11.reuse, -R14.reuse ;  /* 0x0000000b32327223 */ /* 0x180fe2000001080e */
[-C--:B------:R-:W-:Y:S01]  /*37b00*/  FFMA.FTZ R24, R24, R11.reuse, -R14 ;  /* 0x0000000b18187223 */ /* 0x080fe2000001080e */
[-C--:B------:R-:W-:Y:S01]  /*37b10*/  FFMA.FTZ R31, R31, R11.reuse, -R10 ;  /* 0x0000000b1f1f7223 */ /* 0x080fe2000001080a */
[-C--:B------:R-:W-:Y:S01]  /*37b20*/  FFMA.FTZ R8, R25, R11.reuse, -R14 ;  /* 0x0000000b19087223 */ /* 0x080fe2000001080e */
        /* <DEDUP_REMOVED lines=12> */
[-C--:B------:R-:W-:Y:S01]  /*37bf0*/  FFMA.FTZ R26, R26, R11.reuse, -R14 ;  /* 0x0000000b1a1a7223 */ /* 0x080fe2000001080e */
[-C--:B------:R-:W-:Y:S01]  /*37c00*/  FFMA.FTZ R10, R48, R11.reuse, -R10 ;  /* 0x0000000b300a7223 */ /* 0x080fe2000001080a */
        /* <DEDUP_REMOVED lines=9> */
[-CC-:B------:R-:W-:Y:S01]  /*37ca0*/  FFMA.FTZ R39, R39, R11.reuse, -R14.reuse ;  /* 0x0000000b27277223 */ /* 0x180fe2000001080e */
[----:B------:R-:W-:Y:S01]  /*37cb0*/  FFMA.FTZ R11, R54, R11, -R14 ;  /* 0x0000000b360b7223 */ /* 0x000fe2000001080e */
[----:B0-----:R-:W-:Y:S01]  /*37cc0*/  FADD.FTZ R15, R49, R20 ;  /* 0x00000014310f7221 */ /* 0x001fe20000010000 */
[----:B-1----:R-:W-:Y:S01]  /*37cd0*/  FADD.FTZ R14, R52, R21 ;  /* 0x00000015340e7221 */ /* 0x002fe20000010000 */
[----:B------:R-:W0:Y:S02]  /*37ce0*/  MUFU.EX2 R27, R27 ;  /* 0x0000001b001b7308 */ /* 0x000e240000000800 */
[----:B--2---:R-:W-:-:S06]  /*37cf0*/  FADD.FTZ R20, R60, R15 ;  /* 0x0000000f3c147221 */ /* 0x004fcc0000010000 */
[----:B------:R-:W-:Y:S01]  /*37d00*/  MUFU.EX2 R50, R50 ;  /* 0x0000003200327308 */ /* 0x000fe20000000800 */
[----:B---3--:R-:W-:-:S07]  /*37d10*/  FADD.FTZ R15, R161, R14 ;  /* 0x0000000ea10f7221 */ /* 0x008fce0000010000 */
        /* <DEDUP_REMOVED lines=11> */
[----:B------:R1:W-:Y:S08]  /*37dd0*/  MUFU.EX2 R174, R10 ;  /* 0x0000000a00ae7308 */ /* 0x0003f00000000800 */
[----:B------:R-:W2:Y:S01]  /*37de0*/  MUFU.EX2 R28, R28 ;  /* 0x0000001c001c7308 */ /* 0x000ea20000000800 */
[----:B-1----:R-:W-:Y:S01]  /*37df0*/  FADD.FTZ R10, R50, R15 ;  /* 0x0000000f320a7221 */ /* 0x002fe20000010000 */
[----:B0-----:R-:W-:-:S03]  /*37e00*/  FADD.FTZ R8, R38, R9 ;  /* 0x0000000926087221 */ /* 0x001fc60000010000 */
[----:B------:R-:W-:-:S03]  /*37e10*/  FADD.FTZ R10, R163, R10 ;  /* 0x0000000aa30a7221 */ /* 0x000fc60000010000 */
[----:B------:R-:W0:Y:S01]  /*37e20*/  MUFU.EX2 R25, R40 ;  /* 0x0000002800197308 */ /* 0x000e220000000800 */
[----:B------:R-:W-:-:S04]  /*37e30*/  FADD.FTZ R15, R165, R10 ;  /* 0x0000000aa50f7221 */ /* 0x000fc80000010000 */
[----:B------:R-:W-:-:S03]  /*37e40*/  FADD.FTZ R15, R26, R15 ;  /* 0x0000000f1a0f7221 */ /* 0x000fc60000010000 */
        /* <DEDUP_REMOVED lines=63> */
[----:B------:R3:W-:Y:S04]  /*38240*/  STSM.16.M88.4 [R14], R160 ;  /* 0x000000a00e007844 */ /* 0x0007e80000000200 */
        /* <DEDUP_REMOVED lines=195> */
[----:B--2---:R-:W-:Y:S02]  /*38e80*/  FMUL.FTZ R35, R35, R6 ;  /* 0x0000000623237220 */ /* 0x004fe40000410000 */
        /* <DEDUP_REMOVED lines=70> */
[----:B------:R2:W-:Y:S04]  /*392f0*/  ST.E desc[UR4][R8.64+0xa8], R15 ;  /* 0x0000a80f08007985 */ /* 0x0005e8000c101904 */
[----:B------:R-:W-:Y:S04]  /*39300*/  ST.E desc[UR18][R8.64+0xf4], R31 ;  /* 0x0000f41f08007985 */ /* 0x000fe8000c101912 */
[----:B------:R-:W-:Y:S04]  /*39310*/  ST.E desc[UR10][R8.64+0x114], R21 ;  /* 0x0001141508007985 */ /* 0x000fe8000c10190a */
[----:B------:R-:W-:Y:S04]  /*39320*/  ST.E desc[UR12][R8.64+0x120], R25 ;  /* 0x0001201908007985 */ /* 0x000fe8000c10190c */
[----:B------:R-:W-:Y:S04]  /*39330*/  ST.E desc[UR14][R8.64+0x124], R27 ;  /* 0x0001241b08007985 */ /* 0x000fe8000c10190e */
[----:B------:R-:W-:Y:S04]  /*39340*/  ST.E desc[UR16][R8.64+0x130], R29 ;  /* 0x0001301d08007985 */ /* 0x000fe8000c101910 */
[----:B------:R-:W-:Y:S04]  /*39350*/  ST.E desc[UR4][R8.64+0x1f4], R35 ;  /* 0x0001f42308007985 */ /* 0x000fe8000c101904 */
[----:B------:R0:W-:Y:S04]  /*39360*/  ST.E desc[UR4][R8.64+0xac], R7 ;  /* 0x0000ac0708007985 */ /* 0x0001e8000c101904 */
[----:B------:R1:W-:Y:S01]  /*39370*/  ST.E desc[UR4][R8.64+0xb8], R11 ;  /* 0x0000b80b08007985 */ /* 0x0003e2000c101904 */
[----:B--2---:R-:W-:-:S05]  /*39380*/  FMUL.FTZ R15, R37, R6 ;  /* 0x00000006250f7220 */ /* 0x004fca0000410000 */
[----:B------:R2:W-:Y:S04]  /*39390*/  ST.E desc[UR4][R8.64+0xbc], R15 ;  /* 0x0000bc0f08007985 */ /* 0x0005e8000c101904 */
[----:B------:R-:W0:Y:S02]  /*393a0*/  LD.E R6, desc[UR6][R8.64+0xc8] ;  /* 0x0000c80608067980 */ /* 0x000e24000c101900 */
[----:B0-----:R-:W-:-:S05]  /*393b0*/  FMUL.FTZ R7, R37, R6 ;  /* 0x0000000625077220 */ /* 0x001fca0000410000 */
[----:B------:R0:W-:Y:S04]  /*393c0*/  ST.E desc[UR4][R8.64+0xc8], R7 ;  /* 0x0000c80708007985 */ /* 0x0001e8000c101904 */
[----:B------:R-:W1:Y:S02]  /*393d0*/  LD.E R6, desc[UR6][R8.64+0xcc] ;  /* 0x0000cc0608067980 */ /* 0x000e64000c101900 */
[----:B-1----:R-:W-:-:S05]  /*393e0*/  FMUL.FTZ R11, R37, R6 ;  /* 0x00000006250b7220 */ /* 0x002fca0000410000 */
[----:B------:R1:W-:Y:S04]  /*393f0*/  ST.E desc[UR4][R8.64+0xcc], R11 ;  /* 0x0000cc0b08007985 */ /* 0x0003e8000c101904 */
[----:B------:R-:W2:Y:S02]  /*39400*/  LD.E R6, desc[UR6][R8.64+0xd8] ;  /* 0x0000d80608067980 */ /* 0x000ea4000c101900 */
        /* <DEDUP_REMOVED lines=100> */
[----:B------:R-:W-:Y:S04]  /*39a50*/  ST.E desc[UR4][R8.64+0x1dc], R15 ;  /* 0x0001dc0f08007985 */ /* 0x000fe8000c101904 */
        /* <DEDUP_REMOVED lines=9> */
[----:B------:R-:W2:Y:S02]  /*39af0*/  LD.E R6, desc[UR6][R8.64+0x1fc] ;  /* 0x0001fc0608067980 */ /* 0x000ea4000c101900 */
[----:B--2---:R-:W-:-:S05]  /*39b00*/  FMUL.FTZ R37, R37, R6 ;  /* 0x0000000625257220 */ /* 0x004fca0000410000 */
[----:B------:R2:W-:Y:S04]  /*39b10*/  ST.E desc[UR4][R8.64+0x1fc], R37 ;  /* 0x0001fc2508007985 */ /* 0x0005e8000c101904 */
[----:B0-----:R-:W3:Y:S04]  /*39b20*/  LDL.64 R6, [R12+0x88] ;  /* 0x000088000c067983 */ /* 0x001ee80000100a00 */
[----:B-1----:R-:W4:Y:S04]  /*39b30*/  LDL.64 R10, [R12] ;  /* 0x000000000c0a7983 */ /* 0x002f280000100a00 */
[----:B------:R-:W2:Y:S04]  /*39b40*/  LDL.64 R14, [R12+0x90] ;  /* 0x000090000c0e7983 */ /* 0x000ea80000100a00 */
[----:B---3--:R-:W3:Y:S04]  /*39b50*/  LD.E R25, desc[UR4][R6.64] ;  /* 0x0000000406197980 */ /* 0x008ee8000c101900 */
[----:B----4-:R-:W4:Y:S04]  /*39b60*/  LD.E R11, desc[UR6][R10.64] ;  /* 0x000000060a0b7980 */ /* 0x010f28000c101900 */
[----:B--2---:R-:W4:Y:S04]  /*39b70*/  LD.E.64 R8, desc[UR4][R14.64] ;  /* 0x000000040e087980 */ /* 0x004f28000c101b00 */
[----:B---3--:R-:W-:Y:S04]  /*39b80*/  ST.E desc[UR8][R6.64], R25 ;  /* 0x0000001906007985 */ /* 0x008fe8000c101908 */
[----:B------:R-:W2:Y:S04]  /*39b90*/  LD.E R21, desc[UR10][R6.64+0x4] ;  /* 0x0000040a06157980 */ /* 0x000ea8000c101900 */
[----:B--2---:R0:W-:Y:S04]  /*39ba0*/  ST.E desc[UR4][R6.64+0x4], R21 ;  /* 0x0000041506007985 */ /* 0x0041e8000c101904 */
[----:B------:R-:W2:Y:S04]  /*39bb0*/  LD.E R27, desc[UR6][R6.64+0x8] ;  /* 0x00000806061b7980 */ /* 0x000ea8000c101900 */
[----:B--2---:R1:W-:Y:S04]  /*39bc0*/  ST.E desc[UR4][R6.64+0x8], R27 ;  /* 0x0000081b06007985 */ /* 0x0043e8000c101904 */
[----:B------:R-:W2:Y:S04]  /*39bd0*/  LD.E R29, desc[UR6][R6.64+0xc] ;  /* 0x00000c06061d7980 */ /* 0x000ea8000c101900 */
[----:B--2---:R-:W-:Y:S04]  /*39be0*/  ST.E desc[UR4][R6.64+0xc], R29 ;  /* 0x00000c1d06007985 */ /* 0x004fe8000c101904 */
[----:B------:R-:W2:Y:S04]  /*39bf0*/  LD.E R15, desc[UR6][R6.64+0x10] ;  /* 0x00001006060f7980 */ /* 0x000ea8000c101900 */
[----:B--2---:R2:W-:Y:S04]  /*39c00*/  ST.E desc[UR4][R6.64+0x10], R15 ;  /* 0x0000100f06007985 */ /* 0x0045e8000c101904 */
[----:B0-----:R-:W3:Y:S04]  /*39c10*/  LD.E R21, desc[UR6][R6.64+0x14] ;  /* 0x0000140606157980 */ /* 0x001ee8000c101900 */
[----:B---3--:R0:W-:Y:S04]  /*39c20*/  ST.E desc[UR4][R6.64+0x14], R21 ;  /* 0x0000141506007985 */ /* 0x0081e8000c101904 */
[----:B------:R-:W3:Y:S04]  /*39c30*/  LD.E R25, desc[UR6][R6.64+0x18] ;  /* 0x0000180606197980 */ /* 0x000ee8000c101900 */
[----:B---3--:R3:W-:Y:S04]  /*39c40*/  ST.E desc[UR4][R6.64+0x18], R25 ;  /* 0x0000181906007985 */ /* 0x0087e8000c101904 */
[----:B-1----:R-:W4:Y:S04]  /*39c50*/  LD.E R27, desc[UR6][R6.64+0x1c] ;  /* 0x00001c06061b7980 */ /* 0x002f28000c101900 */
[----:B----4-:R1:W-:Y:S04]  /*39c60*/  ST.E desc[UR4][R6.64+0x1c], R27 ;  /* 0x00001c1b06007985 */ /* 0x0103e8000c101904 */
[----:B--2---:R-:W2:Y:S04]  /*39c70*/  LD.E R15, desc[UR6][R6.64+0x20] ;  /* 0x00002006060f7980 */ /* 0x004ea8000c101900 */
[----:B--2---:R2:W-:Y:S04]  /*39c80*/  ST.E desc[UR4][R6.64+0x20], R15 ;  /* 0x0000200f06007985 */ /* 0x0045e8000c101904 */
[----:B0-----:R-:W4:Y:S04]  /*39c90*/  LD.E R21, desc[UR6][R6.64+0x24] ;  /* 0x0000240606157980 */ /* 0x001f28000c101900 */
[----:B----4-:R0:W-:Y:S04]  /*39ca0*/  ST.E desc[UR4][R6.64+0x24], R21 ;  /* 0x0000241506007985 */ /* 0x0101e8000c101904 */
[----:B---3--:R-:W3:Y:S04]  /*39cb0*/  LD.E R25, desc[UR6][R6.64+0x28] ;  /* 0x0000280606197980 */ /* 0x008ee8000c101900 */
        /* <DEDUP_REMOVED lines=228> */
[----:B--2---:R-:W-:Y:S04]  /*3ab00*/  ST.E desc[UR4][R6.64+0x1f0], R15 ;  /* 0x0001f00f06007985 */ /* 0x004fe8000c101904 */
[----:B0-----:R-:W2:Y:S04]  /*3ab10*/  LD.E R21, desc[UR6][R6.64+0x1f4] ;  /* 0x0001f40606157980 */ /* 0x001ea8000c101900 */
[----:B--2---:R-:W-:Y:S04]  /*3ab20*/  ST.E desc[UR4][R6.64+0x1f4], R21 ;  /* 0x0001f41506007985 */ /* 0x004fe8000c101904 */
[----:B---3--:R-:W2:Y:S01]  /*3ab30*/  LD.E R25, desc[UR6][R6.64+0x1f8] ;  /* 0x0001f80606197980 */ /* 0x008ea2000c101900 */
[----:B------:R-:W-:-:S02]  /*3ab40*/  R2UR UR30, R4 ;  /* 0x00000000041e72ca */ /* 0x000fc400000e0000 */
[C---:B------:R-:W-:Y:S02]  /*3ab50*/  R2UR UR31, R5.reuse ;  /* 0x00000000051f72ca */ /* 0x040fe400000e0000 */
[C---:B------:R-:W-:Y:S02]  /*3ab60*/  R2UR UR28, R4.reuse ;  /* 0x00000000041c72ca */ /* 0x040fe400000e0000 */
[C---:B------:R-:W-:Y:S02]  /*3ab70*/  R2UR UR29, R5.reuse ;  /* 0x00000000051d72ca */ /* 0x040fe400000e0000 */
[C---:B------:R-:W-:Y:S02]  /*3ab80*/  R2UR UR26, R4.reuse ;  /* 0x00000000041a72ca */ /* 0x040fe400000e0000 */
[----:B------:R-:W-:Y:S01]  /*3ab90*/  R2UR UR27, R5 ;  /* 0x00000000051b72ca */ /* 0x000fe200000e0000 */
[----:B--2---:R0:W-:Y:S04]  /*3aba0*/  ST.E desc[UR4][R6.64+0x1f8], R25 ;  /* 0x0001f81906007985 */ /* 0x0041e8000c101904 */
[----:B-1----:R-:W2:Y:S01]  /*3abb0*/  LD.E R27, desc[UR6][R6.64+0x1fc] ;  /* 0x0001fc06061b7980 */ /* 0x002ea2000c101900 */
        /* <DEDUP_REMOVED lines=26> */
[----:B0-----:R-:W2:Y:S04]  /*3ad60*/  LD.E R25, desc[UR28][R6.64+0x4] ;  /* 0x0000041c06197980 */ /* 0x001ea8000c101900 */
[----:B------:R-:W2:Y:S04]  /*3ad70*/  LD.E R26, desc[UR26][R6.64+0x8] ;  /* 0x0000081a061a7980 */ /* 0x000ea8000c101900 */
[----:B-1----:R-:W2:Y:S04]  /*3ad80*/  LD.E R27, desc[UR24][R6.64+0xc] ;  /* 0x00000c18061b7980 */ /* 0x002ea8000c101900 */
        /* <DEDUP_REMOVED lines=2475> */
.L_x_6658:
[----:B------:R-:W-:Y:S05]  /*44840*/  BSYNC B2 ;  /* 0x0000000000027941 */ /* 0x000fea0003800000 */
.L_x_6657:
[C---:B------:R-:W-:Y:S02]  /*44850*/  R2UR UR6, R4.reuse ;  /* 0x00000000040672ca */ /* 0x040fe400000e0000 */
[C---:B------:R-:W-:Y:S02]  /*44860*/  R2UR UR7, R5.reuse ;  /* 0x00000000050772ca */ /* 0x040fe400000e0000 */
[----:B------:R-:W-:Y:S02]  /*44870*/  R2UR UR4, R4 ;  /* 0x00000000040472ca */ /* 0x000fe400000e0000 */
[----:B------:R-:W-:-:S09]  /*44880*/  R2UR UR5, R5 ;  /* 0x00000000050572ca */ /* 0x000fd200000e0000 */
[----:B------:R-:W2:Y:S04]  /*44890*/  LD.E.64 R4, desc[UR6][R10.64+0x20] ;  /* 0x000020060a047980 */ /* 0x000ea8000c101b00 */
[----:B------:R-:W3:Y:S01]  /*448a0*/  LD.E R6, desc[UR4][R10.64+0xc] ;  /* 0x00000c040a067980 */ /* 0x000ee2000c101900 */
[----:B--2---:R-:W-:Y:S01]  /*448b0*/  MOV R5, R4 ;  /* 0x0000000400057202 */ /* 0x004fe20000000f00 */
[----:B------:R-:W-:-:S04]  /*448c0*/  IMAD.MOV.U32 R4, RZ, RZ, R13 ;  /* 0x000000ffff047224 */ /* 0x000fc800078e000d */
[----:B-----5:R-:W-:-:S05]  /*448d0*/  IMAD R5, R8, 0x8, R5 ;  /* 0x0000000808057824 */ /* 0x020fca00078e0205 */
[----:B---3--:R-:W-:-:S04]  /*448e0*/  PRMT R5, R6, 0x654, R5 ;  /* 0x0000065406057816 */ /* 0x008fc80000000005 */
[----:B------:R0:W-:Y:S02]  /*448f0*/  SYNCS.ARRIVE.TRANS64.RED.A1T0 RZ, [R5+URZ], RZ ;  /* 0x000000ff05ff79a7 */ /* 0x0001e4000810043f */
[----:B0-----:R-:W-:-:S04]  /*44900*/  IMAD.MOV.U32 R5, RZ, RZ, 0x0 ;  /* 0x00000000ff057424 */ /* 0x001fc800078e00ff */
[----:B------:R-:W-:Y:S05]  /*44910*/  RET.REL.NODEC R4 `(_ZN7cutlass13device_kernelIN5flash11enable_sm90INS1_16FlashAttnFwdSm90INS1_25CollectiveMainloopFwdSm90ILi2EN4cute5tupleIJNS5_1CILi1EEES8_S8_EEENS6_IJNS7_ILi64EEESA_SA_EEELi512ENS_10bfloat16_tEfNS_4arch4Sm90ELb0ELb1ELb1ELb1ELb1ELb0ELb1ELb0ELb0ELb1ELb1ELb0EEENS1_21CollectiveEpilogueFwdINS6_IJSA_NS7_ILi512EEESA_EEES9_SC_SE_Li256ELb1ELb1ELb1ELb0EEENS1_36VarlenDynamicPersistentTileSchedulerILi64ELi64ELi256ELi128ELb1ELb1ELb1ELb1ELb0ELb1EEEEEEEEEvNT_6ParamsE) ;  /* 0xfffffbb404b87950 */ /* 0x000fea0003c3ffff */
.L_x_6629:
[----:B0-----:R0:W1:Y:S02]  /*44920*/  SYNCS.PHASECHK.TRANS64.TRYWAIT P0, [R9+URZ], R24 ;  /* 0x00000018090075a7 */ /* 0x001064000800017f */
[----:B-1----:R-:W-:Y:S05]  /*44930*/  @!P0 NANOSLEEP.SYNCS 0x989680 ;  /* 0x009896800000895d */ /* 0x002fea0003900000 */
[----:B------:R-:W1:Y:S02]  /*44940*/  @!P0 SYNCS.PHASECHK.TRANS64 P0, [R9+URZ], R24 ;  /* 0x00000018090085a7 */ /* 0x000e64000800007f */
[----:B-1----:R-:W-:Y:S05]  /*44950*/  @!P0 BRA `(.L_x_6629) ;  /* 0xfffffffc00f08947 */ /* 0x002fea000383ffff */
[----:B------:R-:W-:Y:S05]  /*44960*/  BRA `(.L_x_6628) ;  /* 0xfffffee400e87947 */ /* 0x000fea000383ffff */
.L_x_6636:
[----:B0-----:R0:W1:Y:S02]  /*44970*/  SYNCS.PHASECHK.TRANS64.TRYWAIT P0, [R56+URZ], R57 ;  /* 0x00000039380075a7 */ /* 0x001064000800017f */
[----:B-1----:R-:W-:Y:S05]  /*44980*/  @!P0 NANOSLEEP.SYNCS 0x989680 ;  /* 0x009896800000895d */ /* 0x002fea0003900000 */
[----:B------:R-:W1:Y:S02]  /*44990*/  @!P0 SYNCS.PHASECHK.TRANS64 P0, [R56+URZ], R57 ;  /* 0x00000039380085a7 */ /* 0x000e64000800007f */
[----:B-1----:R-:W-:Y:S05]  /*449a0*/  @!P0 BRA `(.L_x_6636) ;  /* 0xfffffffc00f08947 */ /* 0x002fea000383ffff */
[----:B------:R-:W-:Y:S05]  /*449b0*/  BRA `(.L_x_6635) ;  /* 0xfffffeec00bc7947 */ /* 0x000fea000383ffff */
.L_x_6659:
        /* <DEDUP_REMOVED lines=12> */
.L_x_15753:


//--------------------- .text._ZN7cutlass13device_kernelIN5flash11enable_sm90INS1_16FlashAttnFwdSm90INS1_25CollectiveMainloopFwdSm90ILi2EN4cute5tupleIJNS5_1CILi1EEES8_S8_EEENS6_IJNS7_ILi64EEESA_SA_EEELi512ENS_10bfloat16_tEfNS_4arch4Sm90ELb0ELb1ELb1ELb1ELb1ELb1ELb1ELb0ELb0ELb1ELb1ELb0EEENS1_21CollectiveEpilogueFwdINS6_IJSA_NS7_ILi512EEESA_EEES9_SC_SE_Li256ELb1ELb1ELb1ELb0EEENS1_36VarlenDynamicPersistentTileSchedulerILi64ELi64ELi256ELi128ELb1ELb1ELb1ELb1ELb0ELb1EEEEEEEEEvNT_6ParamsE --------------------------
	.section	.text._ZN7cutlass13device_kernelIN5flash11enable_sm90INS1_16FlashAttnFwdSm90INS1_25CollectiveMainloopFwdSm90ILi2EN4cute5tupleIJNS5_1CILi1EEES8_S8_EEENS6_IJNS7_ILi64EEESA_SA_EEELi512ENS_10bfloat16_tEfNS_4arch4Sm90ELb0ELb1ELb1ELb1ELb1ELb1ELb1ELb0ELb0ELb1ELb1ELb0EEENS1_21CollectiveEpilogueFwdINS6_IJSA_NS7_ILi512EEESA_EEES9_SC_SE_Li256ELb1ELb1ELb1ELb0EEENS1_36VarlenDynamicPersistentTileSchedulerILi64ELi64ELi256ELi128ELb1ELb1ELb1ELb1ELb0ELb1EEEEEEEEEvNT_6ParamsE,"ax",@progbits
	.align	128
.text._ZN7cutlass13device_kernelIN5flash11enable_sm90INS1_16FlashAttnFwdSm90INS1_25CollectiveMainloopFwdSm90ILi2EN4cute5tupleIJNS5_1CILi1EEES8_S8_EEENS6_IJNS7_ILi64EEESA_SA_EEELi512ENS_10bfloat16_tEfNS_4arch4Sm90ELb0ELb1ELb1ELb1ELb1ELb1ELb1ELb0ELb0ELb1ELb1ELb0EEENS1_21CollectiveEpilogueFwdINS6_IJSA_NS7_ILi512EEESA_EEES9_SC_SE_Li256ELb1ELb1ELb1ELb0EEENS1_36VarlenDynamicPersistentTileSchedulerILi64ELi64ELi256ELi128ELb1ELb1ELb1ELb1ELb0ELb1EEEEEEEEEvNT_6ParamsE:
        .type           _ZN7cutlass13device_kernelIN5flash11enable_sm90INS1_16FlashAttnFwdSm90INS1_25CollectiveMainloopFwdSm90ILi2EN4cute5tupleIJNS5_1CILi1EEES8_S8_EEENS6_IJNS7_ILi64EEESA_SA_EEELi512ENS_10bfloat16_tEfNS_4arch4Sm90ELb0ELb1ELb1ELb1ELb1ELb1ELb1ELb0ELb0ELb1ELb1ELb0EEENS1_21CollectiveEpilogueFwdINS6_IJSA_NS7_ILi512EEESA_EEES9_SC_SE_Li256ELb1ELb1ELb1ELb0EEENS1_36VarlenDynamicPersistentTileSchedulerILi64ELi64ELi256ELi128ELb1ELb1ELb1ELb1ELb0ELb1EEEEEEEEEvNT_6ParamsE,@function
        .size           _ZN7cutlass13device_kernelIN5flash11enable_sm90INS1_16FlashAttnFwdSm90INS1_25CollectiveMainloopFwdSm90ILi2EN4cute5tupleIJNS5_1CILi1EEES8_S8_EEENS6_IJNS7_ILi64EEESA_SA_EEELi512ENS_10bfloat16_tEfNS_4arch4Sm90ELb0ELb1ELb1ELb1ELb1ELb1ELb1ELb0ELb0ELb1ELb1ELb0EEENS1_21CollectiveEpilogueFwdINS6_IJSA_NS7_ILi512EEESA_EEES9_SC_SE_Li256ELb1ELb1ELb1ELb0EEENS1_36VarlenDynamicPersistentTileSchedulerILi64ELi64ELi256ELi128ELb1ELb1ELb1ELb1ELb0ELb1EEEEEEEEEvNT_6ParamsE,(.L_x_15755 - _ZN7cutlass13device_kernelIN5flash11enable_sm90INS1_16FlashAttnFwdSm90INS1_25CollectiveMainloopFwdSm90ILi2EN4cute5tupleIJNS5_1CILi1EEES8_S8_EEENS6_IJNS7_ILi64EEESA_SA_EEELi512ENS_10bfloat16_tEfNS_4arch4Sm90ELb0ELb1ELb1ELb1ELb1ELb1ELb1ELb0ELb0ELb1ELb1ELb0EEENS1_21CollectiveEpilogueFwdINS6_IJSA_NS7_ILi512EEESA_EEES9_SC_SE_Li256ELb1ELb1ELb1ELb0EEENS1_36VarlenDynamicPersistentTileSchedulerILi64ELi64ELi256ELi128ELb1ELb1ELb1ELb1ELb0ELb1EEEEEEEEEvNT_6ParamsE)
        .other          _ZN7cutlass13device_kernelIN5flash11enable_sm90INS1_16FlashAttnFwdSm90INS1_25CollectiveMainloopFwdSm90ILi2EN4cute5tupleIJNS5_1CILi1EEES8_S8_EEENS6_IJNS7_ILi64EEESA_SA_EEELi512ENS_10bfloat16_tEfNS_4arch4Sm90ELb0ELb1ELb1ELb1ELb1ELb1ELb1ELb0ELb0ELb1ELb1ELb0EEENS1_21CollectiveEpilogueFwdINS6_IJSA_NS7_ILi512EEESA_EEES9_SC_SE_Li256ELb1ELb1ELb1ELb0EEENS1_36VarlenDynamicPersistentTileSchedulerILi64ELi64ELi256ELi128ELb1ELb1ELb1ELb1ELb0ELb1EEEEEEEEEvNT_6ParamsE,@"STO_CUDA_ENTRY STV_DEFAULT"
_ZN7cutlass13device_kernelIN5flash11enable_sm90INS1_16FlashAttnFwdSm90INS1_25CollectiveMainloopFwdSm90ILi2EN4cute5tupleIJNS5_1CILi1EEES8_S8_EEENS6_IJNS7_ILi64EEESA_SA_EEELi512ENS_10bfloat16_tEfNS_4arch4Sm90ELb0ELb1ELb1ELb1ELb1ELb1ELb1ELb0ELb0ELb1ELb1ELb0EEENS1_21CollectiveEpilogueFwdINS6_IJSA_NS7_ILi512EEESA_EEES9_SC_SE_Li256ELb1ELb1ELb1ELb0EEENS1_36VarlenDynamicPersistentTileSchedulerILi64ELi64ELi256ELi128ELb1ELb1ELb1ELb1ELb0ELb1EEEEEEEEEvNT_6ParamsE:
[----:B------:R-:W0:Y:S02]  /*0000*/  LDC R1, c[0x0][0x28] ;  /* 0x00000a00ff017b82 */ /* 0x000e240000000800 */
[----:B0-----:R-:W-:-:S05]  /*0010*/  VIADD R1, R1, 0xfffffb90 ;  /* 0xfffffb9001017836 */ /* 0x001fca0000000000 */
[----:B------:R-:W-:Y:S01]  /*0020*/  R2UR UR4, R1 ;  /* 0x00000000010472ca */ /* 0x000fe200000e0000 */
[----:B------:R-:W0:Y:S01]  /*0030*/  S2R R3, SR_TID.X ;  /* 0x0000000000037919 */ /* 0x000e220000002100 */
[----:B------:R-:W-:Y:S01]  /*0040*/  ELECT P0, URZ, PT ;  /* 0x00000000003f782f */ /* 0x000fe20003800000 */
[----:B------:R-:W-:Y:S01]  /*0050*/  BSSY B0, `(.L_x_6660) ;  /* 0x0000012000007945 */ /* 0x000fe20003800000 */
[----:B------:R-:W-:Y:S01]  /*0060*/  ULDC UR39, c[0x0][0x20] ;  /* 0x0000080000277ab9 */ /* 0x000fe20000000800 */
[----:B------:R-:W-:-:S08]  /*0070*/  ULDC UR42, c[0x0][0x24] ;  /* 0x00000900002a7ab9 */ /* 0x000fd00000000800 */
[----:B------:R-:W-:-:S04]  /*0080*/  UIADD3 UR39, UP0, UR4, UR39, URZ ;  /* 0x0000002704277290 */ /* 0x000fc8000ff1e03f */
[----:B------:R-:W-:Y:S01]  /*0090*/  UIADD3.X UR42, URZ, UR42, URZ, UP0, !UPT ;  /* 0x0000002a3f2a7290 */ /* 0x000fe200087fe43f */
        /* <DEDUP_REMOVED lines=13> */
.L_x_6661:
[----:B------:R-:W-:Y:S05]  /*0170*/  BSYNC B0 ;  /* 0x0000000000007941 */ /* 0x000fea0003800000 */
.L_x_6660:
        /* <DEDUP_REMOVED lines=17> */
[----:B------:R-:W-:Y:S01]  /*0290*/  @UP0 USHF.L.U32 UR6, UR6, 0x1, URZ ;  /* 0x0000000106060899 */ /* 0x000fe2000800063f */
[----:B------:R-:W-:-:S03]  /*02a0*/  VOTEU.ANY UP0, P0 ;  /* 0x00000000003f7886 */ /* 0x000fc60000000100 */
[----:B------:R-:W-:Y:S01]  /*02b0*/  UISETP.NE.AND UP3, UPT, UR38, URZ, UPT ;  /* 0x0000003f2600728c */ /* 0x000fe2000bf65270 */
[----:B------:R-:W0:Y:S02]  /*02c0*/  FENCE.VIEW.ASYNC.S ;  /* 0x00000000000073c6 */ /* 0x000e240000000000 */
[----:B0-----:R0:W1:Y:S01]  /*02d0*/  @UP0 SYNCS.EXCH.64 URZ, [UR8+0x38800], UR4 ;  /* 0x03880004083f05b2 */ /* 0x0010620008000100 */
[----:B------:R-:W-:Y:S01]  /*02e0*/  UP2UR UR61, UPR, URZ, 0x8 ;  /* 0x000000083f3d7883 */ /* 0x000fe20008000000 */
[----:B------:R0:W2:Y:S03]  /*02f0*/  @UP1 SYNCS.EXCH.64 URZ, [UR8+0x38810], UR4 ;  /* 0x03881004083f15b2 */ /* 0x0000a60008000100 */
[----:B------:R0:W3:Y:S01]  /*0300*/  @UP2 SYNCS.EXCH.64 URZ, [UR8+0x38820], UR6 ;  /* 0x03882006083f25b2 */ /* 0x0000e20008000100 */
[----:B------:R-:W-:Y:S07]  /*0310*/  @P1 BRA `(.L_x_6662) ;  /* 0x0000000000381947 */ /* 0x000fee0003800000 */
        /* <DEDUP_REMOVED lines=14> */
.L_x_6662:
        /* <DEDUP_REMOVED lines=22> */
.L_x_6663:
        /* <DEDUP_REMOVED lines=18> */
.L_x_6664:
        /* <DEDUP_REMOVED lines=22> */
.L_x_6665:
        /* <DEDUP_REMOVED lines=22> */
.L_x_6666:
[----:B------:R-:W-:Y:S01]  /*0940*/  UISETP.NE.AND UP0, UPT, UR38, URZ, UPT ;  /* 0x0000003f2600728c */ /* 0x000fe2000bf05270 */
[----:B------:R-:W-:Y:S01]  /*0950*/  NOP ;  /* 0x0000000000007918 */ /* 0x000fe20000000000 */
[----:B------:R-:W-:Y:S01]  /*0960*/  UMOV UR60, 0x1 ;  /* 0x00000001003c7882 */ /* 0x000fe20000000000 */
[----:B------:R-:W-:Y:S01]  /*0970*/  ULDC.64 UR36, c[0x0][0x208] ;  /* 0x0000820000247ab9 */ /* 0x000fe20000000a00 */
[----:B------:R-:W-:Y:S01]  /*0980*/  USEL UR60, UR60, 0x2, !UP0 ;  /* 0x000000023c3c7887 */ /* 0x000fe2000c000000 */
[----:B------:R-:W-:Y:S01]  /*0990*/  BSSY B9, `(.L_x_6667) ;  /* 0x00038bd000097945 */ /* 0x000fe20003800000 */
[----:B0123--:R-:W-:Y:S01]  /*09a0*/  BAR.SYNC.DEFER_BLOCKING 0x0 ;  /* 0x0000000000007b1d */ /* 0x00ffe20000010000 */
[----:B------:R-:W-:-:S13]  /*09b0*/  PLOP3.LUT P0, PT, PT, PT, UP0, 0x40, 0x0 ;  /* 0x000000000000781c */ /* 0x000fda0003f0e808 */
[----:B------:R-:W-:Y:S05]  /*09c0*/  @P0 BRA `(.L_x_6668) ;  /* 0x000002f000f40947 */ /* 0x000fea0003800000 */
.L_x_6669:
[----:B------:R-:W-:-:S08]  /*09d0*/  NOP ;  /* 0x0000000000007918 */ /* 0x000fd00000000000 */
[----:B------:R-:W0:Y:S02]  /*09e0*/  USETMAXREG.TRY_ALLOC.CTAPOOL UP0, 0xe8 ;  /* 0x000000e8000079c8 */ /* 0x000e240008000600 */
[----:B0-----:R-:W-:-:S13]  /*09f0*/  PLOP3.LUT P0, PT, PT, PT, UP0, 0x80, 0x0 ;  /* 0x000000000000781c */ /* 0x001fda0003f0f008 */
[----:B------:R-:W-:Y:S05]  /*0a00*/  @!P0 BRA `(.L_x_6669) ;  /* 0xfffffffc00f08947 */ /* 0x000fea000383ffff */
[----:B------:R-:W0:Y:S01]  /*0a10*/  S2R R0, SR_TID.X ;  /* 0x0000000000007919 */ /* 0x000e220000002100 */
[----:B------:R-:W1:Y:S01]  /*0a20*/  S2UR UR4, SR_CgaCtaId ;  /* 0x00000000000479c3 */ /* 0x000e620000008800 */
[----:B------:R-:W-:Y:S04]  /*0a30*/  STL.64 [R1+0x1c8], RZ ;  /* 0x0001c8ff01007387 */ /* 0x000fe80000100a00 */
[----:B------:R-:W-:Y:S04]  /*0a40*/  STL [R1+0x1d0], RZ ;  /* 0x0001d0ff01007387 */ /* 0x000fe80000100800 */
[----:B------:R-:W-:Y:S01]  /*0a50*/  STL [R1+0x1d4], RZ ;  /* 0x0001d4ff01007387 */ /* 0x000fe20000100800 */
[----:B-1----:R-:W-:Y:S01]  /*0a60*/  IMAD.U32 R155, RZ, RZ, UR4 ;  /* 0x00000004ff9b7e24 */ /* 0x002fe2000f8e00ff */
[----:B------:R-:W-:Y:S01]  /*0a70*/  ULDC UR4, c[0x0][0xd3c] ;  /* 0x00034f0000047ab9 */ /* 0x000fe20000000800 */
[----:B0-----:R-:W-:-:S04]  /*0a80*/  SHF.R.U32.HI R2, RZ, 0x7, R0 ;  /* 0x00000007ff027819 */ /* 0x001fc80000011600 */
[----:B------:R-:W-:Y:S02]  /*0a90*/  ISETP.NE.AND P0, PT, R2, 0x1, PT ;  /* 0x000000010200780c */ /* 0x000fe40003f05270 */
[----:B------:R-:W-:-:S04]  /*0aa0*/  MOV R2, 0x400 ;  /* 0x0000040000027802 */ /* 0x000fc80000000f00 */
[----:B------:R-:W-:-:S07]  /*0ab0*/  LEA R2, R155, R2, 0x18 ;  /* 0x000000029b027211 */ /* 0x000fce00078ec0ff */
[----:B------:R-:W-:Y:S06]  /*0ac0*/  @!P0 BAR.ARV 0x8, 0x100 ;  /* 0x0204000000008b1d */ /* 0x000fec0000002000 */
[----:B------:R-:W-:-:S13]  /*0ad0*/  ISETP.GE.U32.AND P0, PT, R0, 0x100, PT ;  /* 0x000001000000780c */ /* 0x000fda0003f06070 */
[----:B------:R-:W-:Y:S08]  /*0ae0*/  @P0 BAR.ARV 0xf, 0x100 ;  /* 0x03c4000000000b1d */ /* 0x000ff00000002000 */
[----:B------:R-:W-:Y:S06]  /*0af0*/  BAR.SYNC.DEFER_BLOCKING 0x5, 0x180 ;  /* 0x0146000000007b1d */ /* 0x000fec0000010000 */
[----:B------:R-:W0:Y:S02]  /*0b00*/  LDS.128 R84, [R2+0x388d0] ;  /* 0x0388d00002547984 */ /* 0x000e240000000c00 */
[----:B------:R-:W-:Y:S06]  /*0b10*/  BAR.ARV 0x4, 0x180 ;  /* 0x0106000000007b1d */ /* 0x000fec0000002000 */
[----:B0-----:R-:W-:-:S13]  /*0b20*/  ISETP.GE.AND P0, PT, R87, UR4, PT ;  /* 0x0000000457007c0c */ /* 0x001fda000bf06270 */
[----:B------:R-:W-:Y:S05]  /*0b30*/  @P0 BRA `(.L_x_6670) ;  /* 0x0000038800880947 */ /* 0x000fea0003800000 */
[----:B------:R-:W-:Y:S01]  /*0b40*/  VIADD R221, R0, 0xffffff80 ;  /* 0xffffff8000dd7836 */ /* 0x000fe20000000000 */
[----:B------:R-:W0:Y:S01]  /*0b50*/  S2UR UR4, SR_SWINHI ;  /* 0x00000000000479c3 */ /* 0x000e220000002f00 */
[----:B------:R-:W-:Y:S01]  /*0b60*/  R2UR UR40, R2 ;  /* 0x00000000022872ca */ /* 0x000fe200000e0000 */
[----:B------:R-:W-:Y:S02]  /*0b70*/  IMAD.MOV.U32 R161, RZ, RZ, 0x2 ;  /* 0x00000002ffa17424 */ /* 0x000fe400078e00ff */
[----:B------:R-:W-:Y:S01]  /*0b80*/  SHF.R.S32.HI R0, RZ, 0x1f, R221 ;  /* 0x0000001fff007819 */ /* 0x000fe200000114dd */
[----:B------:R-:W-:Y:S02]  /*0b90*/  IMAD.MOV.U32 R156, RZ, RZ, RZ ;  /* 0x000000ffff9c7224 */ /* 0x000fe400078e00ff */
[----:B------:R-:W-:Y:S01]  /*0ba0*/  IMAD.MOV.U32 R158, RZ, RZ, RZ ;  /* 0x000000ffff9e7224 */ /* 0x000fe200078e00ff */
[CC--:B------:R-:W-:Y:S02]  /*0bb0*/  LEA.HI R5, R0.reuse, R221.reuse, RZ, 0x7 ;  /* 0x000000dd00057211 */ /* 0x0c0fe400078f38ff */
[----:B------:R-:W-:-:S02]  /*0bc0*/  LEA.HI R3, R0, R221, RZ, 0x4 ;  /* 0x000000dd00037211 */ /* 0x000fc400078f20ff */
[----:B------:R-:W-:Y:S02]  /*0bd0*/  LOP3.LUT R4, R5, 0xffffff80, RZ, 0xc0, !PT ;  /* 0xffffff8005047812 */ /* 0x000fe400078ec0ff */
[CC--:B------:R-:W-:Y:S02]  /*0be0*/  LEA.HI R11, R0.reuse, R221.reuse, RZ, 0x2 ;  /* 0x000000dd000b7211 */ /* 0x0c0fe400078f10ff */
[CC--:B------:R-:W-:Y:S01]  /*0bf0*/  LEA.HI R13, R0.reuse, R221.reuse, RZ, 0x3 ;  /* 0x000000dd000d7211 */ /* 0x0c0fe200078f18ff */
[----:B------:R-:W-:Y:S01]  /*0c00*/  IMAD.IADD R6, R221, 0x1, -R4 ;  /* 0x00000001dd067824 */ /* 0x000fe200078e0a04 */
[----:B------:R-:W-:Y:S02]  /*0c10*/  LEA.HI R4, R0, R221, RZ, 0x5 ;  /* 0x000000dd00047211 */ /* 0x000fe400078f28ff */
[----:B------:R-:W-:Y:S02]  /*0c20*/  LOP3.LUT R0, R3, 0xfffffff0, RZ, 0xc0, !PT ;  /* 0xfffffff003007812 */ /* 0x000fe400078ec0ff */
[----:B------:R-:W-:-:S02]  /*0c30*/  SHF.R.S32.HI R7, RZ, 0x1f, R6 ;  /* 0x0000001fff077819 */ /* 0x000fc40000011406 */
[----:B------:R-:W-:Y:S01]  /*0c40*/  SHF.R.S32.HI R167, RZ, 0x5, R4 ;  /* 0x00000005ffa77819 */ /* 0x000fe20000011404 */
[----:B------:R-:W-:Y:S01]  /*0c50*/  IMAD.IADD R15, R221, 0x1, -R0 ;  /* 0x00000001dd0f7824 */ /* 0x000fe200078e0a00 */
[CC--:B------:R-:W-:Y:S01]  /*0c60*/  LEA.HI R8, R7.reuse, R6.reuse, RZ, 0x2 ;  /* 0x0000000607087211 */ /* 0x0c0fe200078f10ff */
[----:B------:R-:W-:Y:S01]  /*0c70*/  UMOV UR40, UR40 ;  /* 0x0000002800287c82 */ /* 0x000fe20008000000 */
[----:B0-----:R-:W-:Y:S01]  /*0c80*/  UMOV UR41, UR4 ;  /* 0x0000000400297c82 */ /* 0x001fe20008000000 */
[----:B------:R-:W-:Y:S02]  /*0c90*/  SHF.R.S32.HI R0, RZ, 0x4, R3 ;  /* 0x00000004ff007819 */ /* 0x000fe40000011403 */
[--C-:B------:R-:W-:Y:S01]  /*0ca0*/  SHF.R.S32.HI R9, RZ, 0x2, R8.reuse ;  /* 0x00000002ff097819 */ /* 0x100fe20000011408 */
[----:B------:R0:W-:Y:S01]  /*0cb0*/  STL [R1+0x468], R15 ;  /* 0x0004680f01007387 */ /* 0x0001e20000100800 */
[----:B------:R-:W-:Y:S02]  /*0cc0*/  SHF.R.S32.HI R10, RZ, 0x1f, R8 ;  /* 0x0000001fff0a7819 */ /* 0x000fe40000011408 */
[----:B------:R-:W-:-:S02]  /*0cd0*/  LEA.HI R7, R7, R6, RZ, 0x5 ;  /* 0x0000000607077211 */ /* 0x000fc400078f28ff */
[----:B------:R-:W-:Y:S02]  /*0ce0*/  LEA.HI R10, R10, R9, RZ, 0x3 ;  /* 0x000000090a0a7211 */ /* 0x000fe400078f18ff */
[----:B------:R-:W-:Y:S02]  /*0cf0*/  SHF.R.S32.HI R4, RZ, 0x1f, R4 ;  /* 0x0000001fff047819 */ /* 0x000fe40000011404 */
[----:B------:R-:W-:Y:S02]  /*0d00*/  LOP3.LUT R10, R10, 0xfffffff8, RZ, 0xc0, !PT ;  /* 0xfffffff80a0a7812 */ /* 0x000fe400078ec0ff */
[----:B------:R-:W-:Y:S02]  /*0d10*/  LEA.HI R3, R3, R0, RZ, 0x1 ;  /* 0x0000000003037211 */ /* 0x000fe400078f08ff */
[----:B------:R-:W-:Y:S01]  /*0d20*/  LOP3.LUT R12, R11, 0xfffffffc, RZ, 0xc0, !PT ;  /* 0xfffffffc0b0c7812 */ /* 0x000fe200078ec0ff */
[----:B------:R-:W-:Y:S01]  /*0d30*/  IMAD.IADD R10, R9, 0x1, -R10 ;  /* 0x00000001090a7824 */ /* 0x000fe200078e0a0a */
[----:B------:R-:W-:-:S02]  /*0d40*/  SHF.R.S32.HI R7, RZ, 0x5, R7 ;  /* 0x00000005ff077819 */ /* 0x000fc40000011407 */
[----:B------:R-:W-:Y:S01]  /*0d50*/  SHF.R.S32.HI R18, RZ, 0x2, R11 ;  /* 0x00000002ff127819 */ /* 0x000fe2000001140b */
[----:B------:R-:W-:Y:S01]  /*0d60*/  IMAD.IADD R20, R221, 0x1, -R12 ;  /* 0x00000001dd147824 */ /* 0x000fe200078e0a0c */
[----:B------:R-:W-:Y:S01]  /*0d70*/  LEA.HI R4, R4, R167, RZ, 0x2 ;  /* 0x000000a704047211 */ /* 0x000fe200078f10ff */
[----:B------:R-:W-:Y:S01]  /*0d80*/  IMAD R162, R7, 0x10, R10 ;  /* 0x0000001007a27824 */ /* 0x000fe200078e020a */
[----:B------:R-:W-:Y:S01]  /*0d90*/  LOP3.LUT R3, R3, 0x1ffffffe, RZ, 0xc0, !PT ;  /* 0x1ffffffe03037812 */ /* 0x000fe200078ec0ff */
[----:B------:R-:W-:Y:S01]  /*0da0*/  VIADD R7, R18, 0x20 ;  /* 0x0000002012077836 */ /* 0x000fe20000000000 */
[----:B------:R-:W-:Y:S01]  /*0db0*/  LOP3.LUT R9, R8, 0x7ffffffc, RZ, 0xc0, !PT ;  /* 0x7ffffffc08097812 */ /* 0x000fe200078ec0ff */
[----:B------:R-:W-:Y:S01]  /*0dc0*/  IMAD.SHL.U32 R16, R20, 0x8, RZ ;  /* 0x0000000814107824 */ /* 0x000fe200078e00ff */
[----:B------:R-:W-:Y:S01]  /*0dd0*/  SHF.R.S32.HI R19, RZ, 0x7, R5 ;  /* 0x00000007ff137819 */ /* 0x000fe20000011405 */
[----:B------:R-:W-:Y:S01]  /*0de0*/  IMAD.IADD R3, R0, 0x1, -R3 ;  /* 0x0000000100037824 */ /* 0x000fe200078e0a03 */
[----:B------:R-:W-:Y:S01]  /*0df0*/  LOP3.LUT R4, R4, 0x3ffffc, RZ, 0xc0, !PT ;  /* 0x003ffffc04047812 */ /* 0x000fe200078ec0ff */
[----:B------:R-:W-:Y:S01]  /*0e00*/  IMAD.IADD R9, R6, 0x1, -R9 ;  /* 0x0000000106097824 */ /* 0x000fe200078e0a09 */
[----:B------:R-:W-:Y:S01]  /*0e10*/  SHF.R.S32.HI R0, RZ, 0x3, R13 ;  /* 0x00000003ff007819 */ /* 0x000fe2000001140d */
[----:B0-----:R-:W-:Y:S01]  /*0e20*/  IMAD R15, R19, 0x100, R15 ;  /* 0x00000100130f7824 */ /* 0x001fe200078e020f */
[----:B------:R-:W-:Y:S01]  /*0e30*/  LEA.HI R5, R5, R19, RZ, 0x1 ;  /* 0x0000001305057211 */ /* 0x000fe200078f08ff */
[----:B------:R-:W-:Y:S01]  /*0e40*/  IMAD.IADD R4, R167, 0x1, -R4 ;  /* 0x00000001a7047824 */ /* 0x000fe200078e0a04 */
[----:B------:R-:W-:Y:S01]  /*0e50*/  LEA.HI R0, R20, R20, RZ, 0x1 ;  /* 0x0000001414007211 */ /* 0x000fe200078f08ff */
[----:B------:R-:W-:Y:S01]  /*0e60*/  VIADD R192, R16, 0xc0 ;  /* 0x000000c010c07836 */ /* 0x000fe20000000000 */
[----:B------:R-:W-:Y:S01]  /*0e70*/  SHF.R.S32.HI R6, RZ, 0x1f, R7 ;  /* 0x0000001fff067819 */ /* 0x000fe20000011407 */
[----:B------:R-:W-:Y:S01]  /*0e80*/  IMAD R15, R4, 0x10, R15 ;  /* 0x00000010040f7824 */ /* 0x000fe200078e020f */
[----:B------:R-:W-:Y:S01]  /*0e90*/  LOP3.LUT R5, R5, 0xfffffe, RZ, 0xc0, !PT ;  /* 0x00fffffe05057812 */ /* 0x000fe200078ec0ff */
[----:B------:R-:W-:Y:S01]  /*0ea0*/  IMAD.SHL.U32 R4, R7, 0x40, RZ ;  /* 0x0000004007047824 */ /* 0x000fe200078e00ff */
[----:B------:R-:W-:Y:S01]  /*0eb0*/  LOP3.LUT R0, R0, 0x1ffffffe, RZ, 0xc0, !PT ;  /* 0x1ffffffe00007812 */ /* 0x000fe200078ec0ff */
[----:B------:R-:W-:Y:S01]  /*0ec0*/  IMAD.SHL.U32 R22, R20, 0x4, RZ ;  /* 0x0000000414167824 */ /* 0x000fe200078e00ff */
[----:B------:R-:W-:Y:S01]  /*0ed0*/  LEA.HI R6, R6, R7, RZ, 0x3 ;  /* 0x0000000706067211 */ /* 0x000fe200078f18ff */
[----:B------:R-:W-:Y:S01]  /*0ee0*/  IMAD.SHL.U32 R7, R3, 0x8, RZ ;  /* 0x0000000803077824 */ /* 0x000fe200078e00ff */
[----:B------:R-:W-:Y:S01]  /*0ef0*/  LOP3.LUT R14, R13, 0xfffffff8, RZ, 0xc0, !PT ;  /* 0xfffffff80d0e7812 */ /* 0x000fe200078ec0ff */
[----:B------:R-:W-:Y:S01]  /*0f00*/  IMAD.IADD R5, R19, 0x1, -R5 ;  /* 0x0000000113057824 */ /* 0x000fe200078e0a05 */
[----:B------:R-:W-:Y:S01]  /*0f10*/  SHF.R.S32.HI R11, RZ, 0x1f, R11 ;  /* 0x0000001fff0b7819 */ /* 0x000fe2000001140b */
[----:B------:R-:W-:Y:S01]  /*0f20*/  IMAD.IADD R3, R20, 0x1, -R0 ;  /* 0x0000000114037824 */ /* 0x000fe200078e0a00 */
[----:B------:R-:W-:Y:S01]  /*0f30*/  LOP3.LUT R4, R4, 0x1c0, RZ, 0xc0, !PT ;  /* 0x000001c004047812 */ /* 0x000fe200078ec0ff */
[----:B------:R-:W-:Y:S01]  /*0f40*/  IMAD.SHL.U32 R6, R6, 0x40, RZ ;  /* 0x0000004006067824 */ /* 0x000fe200078e00ff */
[----:B------:R-:W-:Y:S01]  /*0f50*/  LEA.HI R11, R11, R18, RZ, 0x3 ;  /* 0x000000120b0b7211 */ /* 0x000fe200078f18ff */
[----:B------:R-:W-:Y:S01]  /*0f60*/  IMAD.IADD R221, R221, 0x1, -R14 ;  /* 0x00000001dddd7824 */ /* 0x000fe200078e0a0e */
[----:B------:R-:W-:Y:S01]  /*0f70*/  LOP3.LUT R0, R4, 0x38, R16, 0xf8, !PT ;  /* 0x0000003804007812 */ /* 0x000fe200078ef810 */
[----:B------:R-:W-:Y:S01]  /*0f80*/  IMAD.SHL.U32 R8, R5, 0x100, RZ ;  /* 0x0000010005087824 */ /* 0x000fe200078e00ff */
[----:B------:R-:W-:Y:S01]  /*0f90*/  SHF.R.S32.HI R5, RZ, 0x1f, R192 ;  /* 0x0000001fff057819 */ /* 0x000fe200000114c0 */
[----:B------:R-:W-:Y:S01]  /*0fa0*/  IMAD R25, R3, 0x8, R162 ;  /* 0x0000000803197824 */ /* 0x000fe200078e02a2 */
[----:B------:R-:W-:Y:S01]  /*0fb0*/  LOP3.LUT R11, R11, 0xfffffff8, RZ, 0xc0, !PT ;  /* 0xfffffff80b0b7812 */ /* 0x000fe200078ec0ff */
[----:B------:R-:W-:Y:S01]  /*0fc0*/  IMAD.SHL.U32 R166, R221, 0x8, RZ ;  /* 0x00000008dda67824 */ /* 0x000fe200078e00ff */
[----:B------:R-:W-:Y:S01]  /*0fd0*/  SHF.R.U32.HI R10, RZ, 0x3, R4 ;  /* 0x00000003ff0a7819 */ /* 0x000fe20000011604 */
[----:B------:R0:W-:Y:S01]  /*0fe0*/  STL [R1+0x464], R7 ;  /* 0x0004640701007387 */ /* 0x0001e20000100800 */
[----:B------:R-:W-:Y:S01]  /*0ff0*/  LOP3.LUT R6, R6, 0xfffffe00, RZ, 0xc0, !PT ;  /* 0xfffffe0006067812 */ /* 0x000fe200078ec0ff */
[----:B------:R-:W-:Y:S01]  /*1000*/  IMAD.U32 R160, R15, 0x40, R7 ;  /* 0x000000400fa07824 */ /* 0x000fe200078e0007 */
[----:B------:R-:W-:Y:S01]  /*1010*/  SHF.L.U64.HI R202, R192, 0x1, R5 ;  /* 0x00000001c0ca7819 */ /* 0x000fe20000010205 */
[----:B------:R-:W-:Y:S01]  /*1020*/  STL [R1+0x454], R25 ;  /* 0x0004541901007387 */ /* 0x000fe20000100800 */
[----:B------:R-:W-:Y:S01]  /*1030*/  VIADD R191, R16, 0xe0 ;  /* 0x000000e010bf7836 */ /* 0x000fe20000000000 */
[----:B------:R-:W-:Y:S01]  /*1040*/  LOP3.LUT R5, R6, R0, R10, 0xf6, !PT ;  /* 0x0000000006057212 */ /* 0x000fe200078ef60a */
[----:B------:R-:W-:Y:S01]  /*1050*/  VIADD R218, R166, 0x80 ;  /* 0x00000080a6da7836 */ /* 0x000fe20000000000 */
[----:B------:R-:W-:Y:S01]  /*1060*/  STL [R1+0x45c], R8 ;  /* 0x00045c0801007387 */ /* 0x000fe20000100800 */
[----:B------:R-:W-:Y:S01]  /*1070*/  IMAD.IADD R159, R18, 0x1, -R11 ;  /* 0x00000001129f7824 */ /* 0x000fe200078e0a0b */
[----:B------:R-:W-:Y:S01]  /*1080*/  SHF.R.S32.HI R4, RZ, 0x1f, R191 ;  /* 0x0000001fff047819 */ /* 0x000fe200000114bf */
[----:B0-----:R-:W-:Y:S01]  /*1090*/  IMAD.SHL.U32 R7, R9, 0x2, RZ ;  /* 0x0000000209077824 */ /* 0x001fe200078e00ff */
[----:B------:R-:W-:Y:S01]  /*10a0*/  SHF.R.S32.HI R14, RZ, 0x1f, R218 ;  /* 0x0000001fff0e7819 */ /* 0x000fe200000114da */
[C---:B------:R-:W-:Y:S01]  /*10b0*/  VIADD R215, R166.reuse, 0x140 ;  /* 0x00000140a6d77836 */ /* 0x040fe20000000000 */
[----:B------:R-:W-:Y:S01]  /*10c0*/  SHF.L.U64.HI R203, R191, 0x1, R4 ;  /* 0x00000001bfcb7819 */ /* 0x000fe20000010204 */
[C---:B------:R-:W-:Y:S01]  /*10d0*/  VIADD R217, R166.reuse, 0xc0 ;  /* 0x000000c0a6d97836 */ /* 0x040fe20000000000 */
[----:B------:R-:W-:Y:S01]  /*10e0*/  STL [R1+0x458], R6 ;  /* 0x0004580601007387 */ /* 0x000fe20000100800 */
[----:B------:R-:W-:Y:S01]  /*10f0*/  VIADD R11, R166, 0x1c0 ;  /* 0x000001c0a60b7836 */ /* 0x000fe20000000000 */
[----:B------:R-:W-:Y:S01]  /*1100*/  SHF.R.S32.HI R14, RZ, 0x1f, R215 ;  /* 0x0000001fff0e7819 */ /* 0x000fe200000114d7 */
[----:B------:R-:W-:Y:S01]  /*1110*/  IMAD.IADD R163, R7, 0x1, R8 ;  /* 0x0000000107a37824 */ /* 0x000fe200078e0208 */
[----:B------:R-:W-:Y:S01]  /*1120*/  SHF.R.S32.HI R13, RZ, 0x1f, R217 ;  /* 0x0000001fff0d7819 */ /* 0x000fe200000114d9 */
[----:B------:R-:W-:Y:S01]  /*1130*/  VIADD R165, R22, 0x10 ;  /* 0x0000001016a57836 */ /* 0x000fe20000000000 */
[----:B------:R-:W-:Y:S01]  /*1140*/  SHF.R.S32.HI R11, RZ, 0x1f, R11 ;  /* 0x0000001fff0b7819 */ /* 0x000fe2000001140b */
[C---:B------:R-:W-:Y:S01]  /*1150*/  VIADD R12, R166.reuse, 0x180 ;  /* 0x00000180a60c7836 */ /* 0x040fe20000000000 */
[----:B------:R0:W-:Y:S01]  /*1160*/  STL [R1+0x448], R20 ;  /* 0x0004481401007387 */ /* 0x0001e20000100800 */
[----:B------:R-:W-:Y:S01]  /*1170*/  IMAD R0, R5, 0x2, R2 ;  /* 0x0000000205007824 */ /* 0x000fe200078e0202 */
        /* <DEDUP_REMOVED lines=63> */
[C---:B------:R-:W-:Y:S01]  /*1570*/  VIADD R20, R163.reuse, 0x58 ;  /* 0x00000058a3147836 */ /* 0x040fe20000000000 */
[----:B------:R-:W-:Y:S01]  /*1580*/  SHF.R.S32.HI R4, RZ, 0x1f, R227 ;  /* 0x0000001fff047819 */ /* 0x000fe200000114e3 */
[C---:B0-----:R-:W-:Y:S01]  /*1590*/  VIADD R13, R163.reuse, 0x70 ;  /* 0x00000070a30d7836 */ /* 0x041fe20000000000 */
[----:B------:R-:W-:Y:S01]  /*15a0*/  SHF.R.S32.HI R3, RZ, 0x1f, R226 ;  /* 0x0000001fff037819 */ /* 0x000fe200000114e2 */
[C---:B------:R-:W-:Y:S01]  /*15b0*/  VIADD R10, R163.reuse, 0x88 ;  /* 0x00000088a30a7836 */ /* 0x040fe20000000000 */
[----:B------:R-:W-:Y:S01]  /*15c0*/  SHF.R.S32.HI R0, RZ, 0x1f, R225 ;  /* 0x0000001fff007819 */ /* 0x000fe200000114e1 */
[C---:B--2---:R-:W-:Y:S01]  /*15d0*/  VIADD R7, R163.reuse, 0xa0 ;  /* 0x000000a0a3077836 */ /* 0x044fe20000000000 */
[----:B------:R-:W-:Y:S01]  /*15e0*/  SHF.R.S32.HI R17, RZ, 0x1f, R16 ;  /* 0x0000001fff117819 */ /* 0x000fe20000011410 */
[C---:B------:R-:W-:Y:S01]  /*15f0*/  VIADD R224, R163.reuse, 0xe8 ;  /* 0x000000e8a3e07836 */ /* 0x040fe20000000000 */
[----:B------:R-:W-:Y:S01]  /*1600*/  SHF.R.S32.HI R164, RZ, 0x1f, R19 ;  /* 0x0000001fffa47819 */ /* 0x000fe20000011413 */
[----:B------:R-:W-:Y:S01]  /*1610*/  VIADD R223, R163, 0xf0 ;  /* 0x000000f0a3df7836 */ /* 0x000fe20000000000 */
[----:B------:R-:W-:Y:S01]  /*1620*/  SHF.L.U64.HI R198, R197, 0x1, R198 ;  /* 0x00000001c5c67819 */ /* 0x000fe200000102c6 */
[----:B------:R-:W-:Y:S01]  /*1630*/  VIADD R222, R163, 0xf8 ;  /* 0x000000f8a3de7836 */ /* 0x000fe20000000000 */
[----:B------:R-:W-:Y:S01]  /*1640*/  SHF.L.U64.HI R199, R196, 0x1, R199 ;  /* 0x00000001c4c77819 */ /* 0x000fe200000102c7 */
[----:B------:R-:W-:Y:S01]  /*1650*/  IMAD.WIDE R160, R160, R161, UR40 ;  /* 0x00000028a0a07e25 */ /* 0x000fe2000f8e02a1 */
[----:B------:R-:W-:-:S02]  /*1660*/  SHF.L.U64.HI R200, R195, 0x1, R200 ;  /* 0x00000001c3c87819 */ /* 0x000fc400000102c8 */
[----:B------:R-:W-:Y:S02]  /*1670*/  SHF.L.U64.HI R201, R194, 0x1, R201 ;  /* 0x00000001c2c97819 */ /* 0x000fe400000102c9 */
[----:B------:R-:W-:Y:S02]  /*1680*/  SHF.L.U64.HI R204, R189, 0x1, R204 ;  /* 0x00000001bdcc7819 */ /* 0x000fe400000102cc */
[----:B------:R-:W-:Y:S02]  /*1690*/  SHF.L.U64.HI R205, R188, 0x1, R205 ;  /* 0x00000001bccd7819 */ /* 0x000fe400000102cd */
[----:B------:R-:W-:Y:S02]  /*16a0*/  SHF.L.U64.HI R206, R187, 0x1, R206 ;  /* 0x00000001bbce7819 */ /* 0x000fe400000102ce */
[----:B------:R-:W-:Y:S02]  /*16b0*/  SHF.L.U64.HI R207, R186, 0x1, R207 ;  /* 0x00000001bacf7819 */ /* 0x000fe400000102cf */
[----:B------:R-:W-:-:S02]  /*16c0*/  SHF.L.U64.HI R208, R185, 0x1, R208 ;  /* 0x00000001b9d07819 */ /* 0x000fc400000102d0 */
[----:B------:R-:W-:Y:S02]  /*16d0*/  SHF.L.U64.HI R209, R184, 0x1, R209 ;  /* 0x00000001b8d17819 */ /* 0x000fe400000102d1 */
[----:B------:R-:W-:Y:S02]  /*16e0*/  SHF.L.U64.HI R210, R183, 0x1, R210 ;  /* 0x00000001b7d27819 */ /* 0x000fe400000102d2 */
[----:B------:R-:W-:Y:S02]  /*16f0*/  SHF.L.U64.HI R211, R182, 0x1, R211 ;  /* 0x00000001b6d37819 */ /* 0x000fe400000102d3 */
[----:B------:R-:W-:Y:S02]  /*1700*/  SHF.R.S32.HI R20, RZ, 0x1f, R20 ;  /* 0x0000001fff147819 */ /* 0x000fe40000011414 */
[----:B------:R-:W-:Y:S02]  /*1710*/  SHF.R.S32.HI R13, RZ, 0x1f, R13 ;  /* 0x0000001fff0d7819 */ /* 0x000fe4000001140d */
[----:B------:R-:W-:-:S02]  /*1720*/  SHF.R.S32.HI R10, RZ, 0x1f, R10 ;  /* 0x0000001fff0a7819 */ /* 0x000fc4000001140a */
[----:B------:R-:W-:Y:S02]  /*1730*/  SHF.R.S32.HI R7, RZ, 0x1f, R7 ;  /* 0x0000001fff077819 */ /* 0x000fe40000011407 */
[----:B------:R-:W-:Y:S02]  /*1740*/  SHF.R.S32.HI R4, RZ, 0x1f, R224 ;  /* 0x0000001fff047819 */ /* 0x000fe400000114e0 */
[----:B------:R-:W-:Y:S02]  /*1750*/  SHF.R.S32.HI R3, RZ, 0x1f, R223 ;  /* 0x0000001fff037819 */ /* 0x000fe400000114df */
[----:B------:R-:W-:-:S07]  /*1760*/  SHF.R.S32.HI R0, RZ, 0x1f, R222 ;  /* 0x0000001fff007819 */ /* 0x000fce00000114de */
.L_x_6904:
[----:B------:R-:W-:Y:S01]  /*1770*/  ULDC.64 UR4, c[0x0][0xb20] ;  /* 0x0002c80000047ab9 */ /* 0x000fe20000000a00 */
[----:B0-234-:R-:W0:Y:S01]  /*1780*/  LDC.64 R4, c[0x0][0xb00] ;  /* 0x0002c000ff047b82 */ /* 0x01de220000000a00 */
        /* <DEDUP_REMOVED lines=10> */
[----:B------:R-:W1:Y:S01]  /*1830*/  @P0 LDC.64 R8, c[0x0][0xb20] ;  /* 0x0002c800ff080b82 */ /* 0x000e620000000a00 */
        /* <DEDUP_REMOVED lines=36> */
.L_x_6671:
[----:B------:R-:W-:Y:S02]  /*1a80*/  IMAD.U32 R27, RZ, RZ, UR5 ;  /* 0x00000005ff1b7e24 */ /* 0x000fe4000f8e00ff */
[----:B------:R-:W-:Y:S01]  /*1a90*/  IMAD.U32 R29, RZ, RZ, UR4 ;  /* 0x00000004ff1d7e24 */ /* 0x000fe2000f8e00ff */
[----:B------:R-:W-:Y:S06]  /*1aa0*/  @!P2 BRA `(.L_x_6672) ;  /* 0x000000000010a947 */ /* 0x000fec0003800000 */
[----:B------:R-:W0:Y:S02]  /*1ab0*/  LDC.64 R4, c[0x0][0xb18] ;  /* 0x0002c600ff047b82 */ /* 0x000e240000000a00 */
[----:B0-----:R-:W-:-:S05]  /*1ac0*/  IMAD.WIDE R4, R87, 0x4, R4 ;  /* 0x0000000457047825 */ /* 0x001fca00078e0204 */
[----:B------:R0:W5:Y:S01]  /*1ad0*/  LDG.E R29, desc[UR36][R4.64] ;  /* 0x00000024041d7981 */ /* 0x000162000c1e1900 */
[----:B------:R-:W-:Y:S05]  /*1ae0*/  BRA `(.L_x_6673) ;  /* 0x0000000000107947 */ /* 0x000fea0003800000 */
.L_x_6672:
[----:B------:R-:W-:Y:S05]  /*1af0*/  @!P3 BRA `(.L_x_6673) ;  /* 0x00000000000cb947 */ /* 0x000fea0003800000 */
[----:B------:R-:W2:Y:S04]  /*1b00*/  LDG.E R0, desc[UR36][R4.64] ;  /* 0x0000002404007981 */ /* 0x000ea8000c1e1900 */
[----:B------:R-:W2:Y:S02]  /*1b10*/  LDG.E R29, desc[UR36][R4.64+0x4] ;  /* 0x00000424041d7981 */ /* 0x000ea4000c1e1900 */
[----:B--2---:R-:W-:-:S07]  /*1b20*/  IMAD.IADD R29, R29, 0x1, -R0 ;  /* 0x000000011d1d7824 */ /* 0x004fce00078e0a00 */
.L_x_6673:
        /* <DEDUP_REMOVED lines=47> */
.L_x_6676:
[----:B------:R-:W-:-:S13]  /*1e20*/  ISETP.NE.AND P0, PT, R5, 0x1, PT ;  /* 0x000000010500780c */ /* 0x000fda0003f05270 */
[----:B------:R-:W0:Y:S02]  /*1e30*/  @P0 LDC.64 R6, c[0x0][0xae0] ;  /* 0x0002b800ff060b82 */ /* 0x000e240000000a00 */
[----:B0-----:R-:W-:-:S05]  /*1e40*/  @P0 IMAD.HI.U32 R6, R0, R6, RZ ;  /* 0x0000000600060227 */ /* 0x001fca00078e00ff */
[----:B------:R-:W-:-:S07]  /*1e50*/  @P0 SHF.R.U32.HI R0, RZ, R7, R6 ;  /* 0x00000007ff000219 */ /* 0x000fce0000011606 */
.L_x_6677:
[----:B------:R-:W-:Y:S05]  /*1e60*/  BSYNC B0 ;  /* 0x0000000000007941 */ /* 0x000fea0003800000 */
.L_x_6675:
[----:B------:R-:W-:-:S05]  /*1e70*/  IMAD R3, R0, R5, R5 ;  /* 0x0000000500037224 */ /* 0x000fca00078e0205 */
[----:B------:R-:W-:-:S07]  /*1e80*/  VIMNMX R4, R4, R3, PT ;  /* 0x0000000304047248 */ /* 0x000fce0003fe0100 */
.L_x_6674:
        /* <DEDUP_REMOVED lines=25> */
.L_x_6680:
[----:B------:R-:W-:-:S13]  /*2020*/  ISETP.NE.AND P0, PT, R5, 0x1, PT ;  /* 0x000000010500780c */ /* 0x000fda0003f05270 */
[----:B------:R-:W0:Y:S02]  /*2030*/  @P0 LDC.64 R6, c[0x0][0xae0] ;  /* 0x0002b800ff060b82 */ /* 0x000e240000000a00 */
[----:B0-----:R-:W-:-:S05]  /*2040*/  @P0 IMAD.HI.U32 R6, R0, R6, RZ ;  /* 0x0000000600060227 */ /* 0x001fca00078e00ff */
[----:B------:R-:W-:-:S07]  /*2050*/  @P0 SHF.R.U32.HI R0, RZ, R7, R6 ;  /* 0x00000007ff000219 */ /* 0x000fce0000011606 */
.L_x_6681:
[----:B------:R-:W-:Y:S05]  /*2060*/  BSYNC B0 ;  /* 0x0000000000007941 */ /* 0x000fea0003800000 */
.L_x_6679:
[----:B------:R-:W-:-:S05]  /*2070*/  IMAD R0, R0, R5, RZ ;  /* 0x0000000500007224 */ /* 0x000fca00078e02ff */
[----:B------:R-:W-:-:S07]  /*2080*/  VIMNMX R3, R3, R0, !PT ;  /* 0x0000000003037248 */ /* 0x000fce0007fe0100 */
.L_x_6678:
[----:B------:R-:W-:Y:S01]  /*2090*/  SHF.R.S32.HI R0, RZ, 0x1f, R3 ;  /* 0x0000001fff007819 */ /* 0x000fe20000011403 */
[----:B------:R-:W-:Y:S01]  /*20a0*/  BSSY B0, `(.L_x_6682) ;  /* 0x0000028000007945 */ /* 0x000fe20003800000 */
[----:B------:R-:W-:Y:S02]  /*20b0*/  LOP3.LUT R220, R213, 0xff, RZ, 0xc0, !PT ;  /* 0x000000ffd5dc7812 */ /* 0x000fe400078ec0ff */
[----:B------:R-:W-:Y:S01]  /*20c0*/  LEA.HI R0, R0, R3, RZ, 0x6 ;  /* 0x0000000300007211 */ /* 0x000fe200078f30ff */
[----:B------:R-:W-:Y:S01]  /*20d0*/  IMAD.MOV.U32 R3, RZ, RZ, RZ ;  /* 0x000000ffff037224 */ /* 0x000fe200078e00ff */
        /* <DEDUP_REMOVED lines=36> */
.L_x_6683:
[----:B------:R-:W-:Y:S05]  /*2320*/  BSYNC B0 ;  /* 0x0000000000007941 */ /* 0x000fea0003800000 */
.L_x_6682:
[----:B------:R-:W-:-:S05]  /*2330*/  IMAD R0, R220, R3, R9 ;  /* 0x00000003dc007224 */ /* 0x000fca00078e0209 */
        /* <DEDUP_REMOVED lines=35> */
.L_x_6686:
[----:B------:R-:W-:Y:S05]  /*2570*/  BSYNC B6 ;  /* 0x0000000000067941 */ /* 0x000fea0003800000 */
.L_x_6685:
        /* <DEDUP_REMOVED lines=20> */
.L_x_6688:
[----:B------:R-:W-:Y:S05]  /*26c0*/  BSYNC B6 ;  /* 0x0000000000067941 */ /* 0x000fea0003800000 */
.L_x_6687:
[----:B------:R-:W-:Y:S01]  /*26d0*/  ULDC.64 UR4, c[0x0][0xaf0] ;  /* 0x0002bc0000047ab9 */ /* 0x000fe20000000a00 */
[----:B------:R-:W-:Y:S01]  /*26e0*/  IMAD.MOV.U32 R39, RZ, RZ, R87 ;  /* 0x000000ffff277224 */ /* 0x000fe200078e0057 */
[----:B------:R-:W-:Y:S01]  /*26f0*/  ISETP.NE.U32.AND P0, PT, RZ, UR4, PT ;  /* 0x00000004ff007c0c */ /* 0x000fe2000bf05070 */
[----:B------:R-:W2:Y:S01]  /*2700*/  LDL R20, [R1+0x448] ;  /* 0x0004480001147983 */ /* 0x000ea20000100800 */
[----:B------:R-:W0:Y:S02]  /*2710*/  LDC R3, c[0x0][0x3f4] ;  /* 0x0000fd00ff037b82 */ /* 0x000e240000000800 */
[----:B------:R-:W-:-:S13]  /*2720*/  ISETP.NE.AND.EX P0, PT, RZ, UR5, PT, P0 ;  /* 0x00000005ff007c0c */ /* 0x000fda000bf05300 */
[----:B------:R-:W1:Y:S02]  /*2730*/  @P0 LDC.64 R4, c[0x0][0xaf0] ;  /* 0x0002bc00ff040b82 */ /* 0x000e640000000a00 */
[----:B-1----:R-:W-:-:S05]  /*2740*/  @P0 IMAD.WIDE R4, R87, 0x4, R4 ;  /* 0x0000000457040825 */ /* 0x002fca00078e0204 */
[----:B------:R-:W3:Y:S01]  /*2750*/  @P0 LDG.E R39, desc[UR36][R4.64] ;  /* 0x0000002404270981 */ /* 0x000ee2000c1e1900 */
[----:B0-----:R-:W-:Y:S01]  /*2760*/  ISETP.GE.AND P1, PT, R16, R3, PT ;  /* 0x000000031000720c */ /* 0x001fe20003f26270 */
[----:B------:R-:W-:-:S03]  /*2770*/  IMAD.IADD R38, R38, 0x1, R29 ;  /* 0x0000000126267824 */ /* 0x000fc600078e021d */
[----:B------:R-:W-:-:S05]  /*2780*/  SEL R3, R3, RZ, P1 ;  /* 0x000000ff03037207 */ /* 0x000fca0000800000 */
[----:B------:R-:W-:-:S05]  /*2790*/  IMAD.IADD R3, R16, 0x1, R3 ;  /* 0x0000000110037824 */ /* 0x000fca00078e0203 */
[----:B------:R-:W-:-:S04]  /*27a0*/  SHF.R.S32.HI R0, RZ, 0x1f, R3 ;  /* 0x0000001fff007819 */ /* 0x000fc80000011403 */
[----:B------:R-:W-:-:S04]  /*27b0*/  LEA.HI R0, R0, R3, RZ, 0x3 ;  /* 0x0000000300007211 */ /* 0x000fc800078f18ff */
[----:B------:R-:W-:Y:S01]  /*27c0*/  SHF.R.S32.HI R0, RZ, 0x3, R0 ;  /* 0x00000003ff007819 */ /* 0x000fe20000011400 */
[----:B--2---:R-:W-:Y:S01]  /*27d0*/  IMAD R35, R20, 0x40, R18 ;  /* 0x0000004014237824 */ /* 0x004fe200078e0212 */
[----:B---3--:R-:W-:-:S07]  /*27e0*/  SHF.R.S32.HI R3, RZ, 0x1f, R39 ;  /* 0x0000001fff037819 */ /* 0x008fce0000011427 */
.L_x_6721:
        /* <DEDUP_REMOVED lines=21> */
[----:B--2---:R-:W-:Y:S01]  /*2940*/  @!P0 LEA R4, P2, R6, R4, 0x2 ;  /* 0x0000000406048211 */ /* 0x004fe200078410ff */
[----:B------:R-:W-:-:S03]  /*2950*/  IMAD.SHL.U32 R55, R159, 0x40, RZ ;  /* 0x000000409f377824 */ /* 0x000fc600078e00ff */
[----:B------:R-:W-:Y:S02]  /*2960*/  @!P0 LEA.HI.X R5, R6, R5, R7, 0x2, P2 ;  /* 0x0000000506058211 */ /* 0x000fe400010f1407 */
[----:B------:R-:W-:Y:S01]  /*2970*/  LOP3.LUT R55, R55, 0x1c0, RZ, 0xc0, !PT ;  /* 0x000001c037377812 */ /* 0x000fe200078ec0ff */
[----:B------:R-:W-:Y:S02]  /*2980*/  IMAD.SHL.U32 R50, R167, 0x200, RZ ;  /* 0x00000200a7327824 */ /* 0x000fe400078e00ff */
[----:B-----5:R0:W5:Y:S01]  /*2990*/  @!P0 LDG.E R41, desc[UR36][R4.64] ;  /* 0x0000002404298981 */ /* 0x020162000c1e1900 */
[----:B-1----:R-:W-:Y:S01]  /*29a0*/  ISETP.GE.AND P0, PT, R37, 0x1, PT ;  /* 0x000000012500780c */ /* 0x002fe20003f06270 */
[----:B------:R-:W-:Y:S01]  /*29b0*/  IMAD.SHL.U32 R36, R156, 0x1000, RZ ;  /* 0x000010009c247824 */ /* 0x000fe200078e00ff */
[----:B------:R-:W-:Y:S01]  /*29c0*/  LOP3.LUT R42, R55, 0x18, R16, 0xf8, !PT ;  /* 0x00000018372a7812 */ /* 0x000fe200078ef810 */
[----:B------:R-:W-:Y:S01]  /*29d0*/  IMAD.MOV R6, RZ, RZ, -R8 ;  /* 0x000000ffff067224 */ /* 0x000fe200078e0a08 */
[----:B------:R-:W-:Y:S01]  /*29e0*/  SHF.R.U32.HI R53, RZ, 0x3, R55 ;  /* 0x00000003ff357819 */ /* 0x000fe20000011637 */
[----:B------:R-:W-:Y:S05]  /*29f0*/  YIELD ;  /* 0x0000000000007946 */ /* 0x000fea0003800000 */
[----:B------:R-:W-:Y:S01]  /*2a00*/  LOP3.LUT R42, R50, R42, R53, 0xf6, !PT ;  /* 0x0000002a322a7212 */ /* 0x000fe200078ef635 */
[----:B------:R-:W-:Y:S01]  /*2a10*/  BSSY B0, `(.L_x_6689) ;  /* 0x00001e3000007945 */ /* 0x000fe20003800000 */
[----:B------:R-:W-:Y:S01]  /*2a20*/  IMAD R43, R43, R6, R12 ;  /* 0x000000062b2b7224 */ /* 0x000fe200078e020c */
[----:B------:R-:W-:-:S02]  /*2a30*/  ISETP.GT.AND P2, PT, R33, R32, PT ;  /* 0x000000202100720c */ /* 0x000fc40003f44270 */
[----:B0-----:R-:W-:-:S04]  /*2a40*/  IMAD.IADD R5, R42, 0x1, R36 ;  /* 0x000000012a057824 */ /* 0x001fc800078e0224 */
[----:B------:R-:W-:Y:S01]  /*2a50*/  IMAD R48, R5, 0x2, R2 ;  /* 0x0000000205307824 */ /* 0x000fe200078e0202 */
[----:B------:R-:W-:Y:S06]  /*2a60*/  @!P0 BRA `(.L_x_6690) ;  /* 0x0000001800a08947 */ /* 0x000fec0003800000 */
[----:B------:R-:W-:Y:S01]  /*2a70*/  SHF.R.S32.HI R44, RZ, 0x1f, R43 ;  /* 0x0000001fff2c7819 */ /* 0x000fe2000001142b */
[----:B------:R-:W-:Y:S01]  /*2a80*/  ULDC.64 UR4, c[0x0][0x300] ;  /* 0x0000c00000047ab9 */ /* 0x000fe20000000a00 */
[----:B-----5:R-:W-:Y:S01]  /*2a90*/  SHF.R.S32.HI R45, RZ, 0x1f, R41 ;  /* 0x0000001fff2d7819 */ /* 0x020fe20000011429 */
[----:B------:R-:W-:Y:S01]  /*2aa0*/  IMAD.WIDE.U32 R6, R43, UR4, RZ ;  /* 0x000000042b067c25 */ /* 0x000fe2000f8e00ff */
[----:B------:R-:W-:Y:S01]  /*2ab0*/  SHF.R.S32.HI R11, RZ, 0x1f, R33 ;  /* 0x0000001fff0b7819 */ /* 0x000fe20000011421 */
[----:B------:R-:W-:Y:S02]  /*2ac0*/  ULDC.U8 UR6, c[0x0][0x410] ;  /* 0x0001040000067ab9 */ /* 0x000fe40000000000 */
[----:B------:R-:W-:Y:S01]  /*2ad0*/  IMAD R4, R44, UR4, RZ ;  /* 0x000000042c047c24 */ /* 0x000fe2000f8e02ff */
[----:B------:R-:W-:-:S03]  /*2ae0*/  ISETP.NE.AND P0, PT, RZ, UR6, PT ;  /* 0x00000006ff007c0c */ /* 0x000fc6000bf05270 */
[----:B------:R-:W-:Y:S01]  /*2af0*/  IMAD R9, R43, UR5, R4 ;  /* 0x000000052b097c24 */ /* 0x000fe2000f8e0204 */
[----:B------:R-:W-:Y:S01]  /*2b00*/  ULDC.64 UR4, c[0x0][0x310] ;  /* 0x0000c40000047ab9 */ /* 0x000fe20000000a00 */
[----:B------:R-:W0:Y:S01]  /*2b10*/  LDC.64 R4, c[0x0][0x3f8] ;  /* 0x0000fe00ff047b82 */ /* 0x000e220000000a00 */
        /* <DEDUP_REMOVED lines=8> */
[----:B------:R-:W-:Y:S02]  /*2ba0*/  ULDC.64 UR4, c[0x0][0x2e8] ;  /* 0x0000ba0000047ab9 */ /* 0x000fe40000000a00 */
[C---:B------:R-:W-:Y:S01]  /*2bb0*/  LEA R47, P3, R6.reuse, UR4, 0x1 ;  /* 0x00000004062f7c11 */ /* 0x040fe2000f8608ff */
[-C--:B0-----:R-:W-:Y:S02]  /*2bc0*/  IMAD R10, R11, R4.reuse, RZ ;  /* 0x000000040b0a7224 */ /* 0x081fe400078e02ff */
[----:B------:R-:W-:Y:S01]  /*2bd0*/  IMAD.WIDE.U32 R8, R33, R4, RZ ;  /* 0x0000000421087225 */ /* 0x000fe200078e00ff */
[----:B------:R-:W-:-:S03]  /*2be0*/  LEA.HI.X R49, R6, UR5, R49, 0x1, P3 ;  /* 0x0000000506317c11 */ /* 0x000fc600098f0c31 */
[----:B------:R-:W-:Y:S02]  /*2bf0*/  IMAD R7, R33, R5, R10 ;  /* 0x0000000521077224 */ /* 0x000fe400078e020a */
[----:B------:R-:W-:Y:S02]  /*2c00*/  IMAD.SHL.U32 R59, R8, 0x40, RZ ;  /* 0x00000040083b7824 */ /* 0x000fe400078e00ff */
[----:B------:R-:W-:-:S05]  /*2c10*/  IMAD.IADD R7, R9, 0x1, R7 ;  /* 0x0000000109077824 */ /* 0x000fca00078e0207 */
[----:B------:R-:W-:Y:S01]  /*2c20*/  SHF.L.U64.HI R57, R8, 0x6, R7 ;  /* 0x0000000608397819 */ /* 0x000fe20000010207 */
[----:B------:R-:W-:Y:S06]  /*2c30*/  @!P0 BRA `(.L_x_6691) ;  /* 0x0000000c00288947 */ /* 0x000fec0003800000 */
[----:B------:R-:W0:Y:S01]  /*2c40*/  LDC.64 R6, c[0x0][0x408] ;  /* 0x00010200ff067b82 */ /* 0x000e220000000a00 */
[----:B------:R-:W-:Y:S01]  /*2c50*/  IMAD R46, R33, -0x40, R27 ;  /* 0xffffffc0212e7824 */ /* 0x000fe200078e021b */
[----:B------:R-:W-:Y:S01]  /*2c60*/  BSSY B1, `(.L_x_6692) ;  /* 0x0000031000017945 */ /* 0x000fe20003800000 */
[----:B------:R-:W-:Y:S02]  /*2c70*/  CS2R R8, SRZ ;  /* 0x0000000000087805 */ /* 0x000fe4000001ff00 */
[----:B------:R-:W-:Y:S02]  /*2c80*/  CS2R R28, SRZ ;  /* 0x00000000001c7805 */ /* 0x000fe4000001ff00 */
[----:B------:R-:W-:Y:S02]  /*2c90*/  CS2R R20, SRZ ;  /* 0x0000000000147805 */ /* 0x000fe4000001ff00 */
[----:B------:R-:W-:Y:S02]  /*2ca0*/  VIMNMX R46, R46, 0x40, PT ;  /* 0x000000402e2e7848 */ /* 0x000fe40003fe0100 */
[----:B------:R-:W-:-:S02]  /*2cb0*/  CS2R R30, SRZ ;  /* 0x00000000001e7805 */ /* 0x000fc4000001ff00 */
[----:B------:R-:W-:Y:S01]  /*2cc0*/  ISETP.GE.AND P0, PT, R18, R46, PT ;  /* 0x0000002e1200720c */ /* 0x000fe20003f06270 */
[----:B0-----:R-:W-:-:S04]  /*2cd0*/  IMAD R10, R11, R6, RZ ;  /* 0x000000060b0a7224 */ /* 0x001fc800078e02ff */
[----:B------:R-:W-:-:S08]  /*2ce0*/  IMAD R15, R33, R7, R10 ;  /* 0x00000007210f7224 */ /* 0x000fd000078e020a */
[----:B------:R-:W-:Y:S05]  /*2cf0*/  @P0 BRA `(.L_x_6693) ;  /* 0x00000000009c0947 */ /* 0x000fea0003800000 */
[----:B------:R-:W-:Y:S01]  /*2d00*/  SHF.R.S32.HI R9, RZ, 0x1f, R18 ;  /* 0x0000001fff097819 */ /* 0x000fe20000011412 */
[----:B------:R-:W-:Y:S01]  /*2d10*/  ULDC.64 UR4, c[0x0][0x3e8] ;  /* 0x0000fa0000047ab9 */ /* 0x000fe20000000a00 */
[----:B------:R-:W-:Y:S01]  /*2d20*/  SHF.R.S32.HI R23, RZ, 0x1f, R22 ;  /* 0x0000001fff177819 */ /* 0x000fe20000011416 */
[----:B------:R-:W-:Y:S01]  /*2d30*/  ULDC.64 UR6, c[0x0][0x400] ;  /* 0x0001000000067ab9 */ /* 0x000fe20000000a00 */
[----:B------:R-:W-:Y:S01]  /*2d40*/  SHF.R.S32.HI R13, RZ, 0x1f, R34 ;  /* 0x0000001fff0d7819 */ /* 0x000fe20000011422 */
[C---:B------:R-:W-:Y:S01]  /*2d50*/  IMAD R8, R9.reuse, R6, RZ ;  /* 0x0000000609087224 */ /* 0x040fe200078e02ff */
[-C--:B------:R-:W-:Y:S01]  /*2d60*/  ISETP.GE.AND P3, PT, R22, R37.reuse, PT ;  /* 0x000000251600720c */ /* 0x080fe20003f66270 */
[----:B------:R-:W-:Y:S01]  /*2d70*/  IMAD R10, R9, R4, RZ ;  /* 0x00000004090a7224 */ /* 0x000fe200078e02ff */
[----:B------:R-:W-:Y:S01]  /*2d80*/  ISETP.GE.AND P5, PT, R165, R37, PT ;  /* 0x00000025a500720c */ /* 0x000fe20003fa6270 */
[C---:B------:R-:W-:Y:S02]  /*2d90*/  IMAD R51, R18.reuse, R7, R8 ;  /* 0x0000000712337224 */ /* 0x040fe400078e0208 */
[----:B------:R-:W-:-:S04]  /*2da0*/  IMAD.WIDE.U32 R8, R18, R6, R22 ;  /* 0x0000000612087225 */ /* 0x000fc800078e0016 */
[----:B------:R-:W-:Y:S02]  /*2db0*/  IMAD R12, R13, R6, RZ ;  /* 0x000000060d0c7224 */ /* 0x000fe400078e02ff */
[C---:B------:R-:W-:Y:S02]  /*2dc0*/  IMAD R21, R18.reuse, R5, R10 ;  /* 0x0000000512157224 */ /* 0x040fe400078e020a */
[----:B------:R-:W-:-:S04]  /*2dd0*/  IMAD.WIDE.U32 R10, R18, R4, R22 ;  /* 0x00000004120a7225 */ /* 0x000fc800078e0016 */
[----:B------:R-:W-:Y:S02]  /*2de0*/  IMAD.IADD R9, R9, 0x1, R51 ;  /* 0x0000000109097824 */ /* 0x000fe400078e0233 */
[C---:B------:R-:W-:Y:S02]  /*2df0*/  IMAD R51, R34.reuse, R7, R12 ;  /* 0x0000000722337224 */ /* 0x040fe400078e020c */
[----:B------:R-:W-:Y:S01]  /*2e00*/  IMAD.IADD R7, R11, 0x1, R21 ;  /* 0x000000010b077824 */ /* 0x000fe200078e0215 */
[----:B------:R-:W-:Y:S01]  /*2e10*/  CS2R R20, SRZ ;  /* 0x0000000000147805 */ /* 0x000fe2000001ff00 */
[----:B------:R-:W-:Y:S02]  /*2e20*/  IMAD R11, R13, R4, RZ ;  /* 0x000000040d0b7224 */ /* 0x000fe400078e02ff */
[----:B------:R-:W-:-:S04]  /*2e30*/  IMAD.WIDE.U32 R8, R34, R6, R8 ;  /* 0x0000000622087225 */ /* 0x000fc800078e0008 */
[----:B------:R-:W-:-:S04]  /*2e40*/  IMAD.WIDE.U32 R12, R33, R6, RZ ;  /* 0x00000006210c7225 */ /* 0x000fc800078e00ff */
[----:B------:R-:W-:Y:S01]  /*2e50*/  IMAD.MOV.U32 R6, RZ, RZ, R10 ;  /* 0x000000ffff067224 */ /* 0x000fe200078e000a */
[----:B------:R-:W-:Y:S01]  /*2e60*/  LEA R10, P4, R12, R8, 0x6 ;  /* 0x000000080c0a7211 */ /* 0x000fe200078830ff */
[C---:B------:R-:W-:Y:S02]  /*2e70*/  IMAD R11, R34.reuse, R5, R11 ;  /* 0x00000005220b7224 */ /* 0x040fe400078e020b */
[----:B------:R-:W-:-:S04]  /*2e80*/  IMAD.WIDE.U32 R6, R34, R4, R6 ;  /* 0x0000000422067225 */ /* 0x000fc800078e0006 */
[----:B------:R-:W-:Y:S01]  /*2e90*/  IMAD.IADD R5, R9, 0x1, R51 ;  /* 0x0000000109057824 */ /* 0x000fe200078e0233 */
[----:B------:R-:W-:Y:S01]  /*2ea0*/  IADD3 R8, P6, R59, R6, RZ ;  /* 0x000000063b087210 */ /* 0x000fe20007fde0ff */
[----:B------:R-:W-:-:S03]  /*2eb0*/  IMAD.IADD R13, R13, 0x1, R15 ;  /* 0x000000010d0d7824 */ /* 0x000fc600078e020f */
[----:B------:R-:W-:Y:S02]  /*2ec0*/  IADD3.X R7, R57, R7, R11, P6, !PT ;  /* 0x0000000739077210 */ /* 0x000fe400037fe40b */
[----:B------:R-:W-:Y:S02]  /*2ed0*/  LEA R4, P6, R8, UR4, 0x1 ;  /* 0x0000000408047c11 */ /* 0x000fe4000f8c08ff */
[----:B------:R-:W-:Y:S02]  /*2ee0*/  LEA.HI.X R13, R12, R5, R13, 0x6, P4 ;  /* 0x000000050c0d7211 */ /* 0x000fe400020f340d */
[----:B------:R-:W-:Y:S02]  /*2ef0*/  LEA R6, P4, R10, UR6, 0x1 ;  /* 0x000000060a067c11 */ /* 0x000fe4000f8808ff */
[----:B------:R-:W-:Y:S02]  /*2f00*/  LEA.HI.X R5, R8, UR5, R7, 0x1, P6 ;  /* 0x0000000508057c11 */ /* 0x000fe4000b0f0c07 */
[----:B------:R-:W-:-:S02]  /*2f10*/  CS2R R8, SRZ ;  /* 0x0000000000087805 */ /* 0x000fc4000001ff00 */
[----:B------:R-:W-:Y:S01]  /*2f20*/  LEA.HI.X R7, R10, UR7, R13, 0x1, P4 ;  /* 0x000000070a077c11 */ /* 0x000fe2000a0f0c0d */
[----:B------:R0:W5:Y:S04]  /*2f30*/  @!P3 LDG.E.64 R28, desc[UR36][R4.64] ;  /* 0x00000024041cb981 */ /* 0x000168000c1e1b00 */
[----:B------:R0:W5:Y:S04]  /*2f40*/  @!P5 LDG.E.64 R8, desc[UR36][R4.64+0x20] ;  /* 0x000020240408d981 */ /* 0x000168000c1e1b00 */
[----:B------:R0:W5:Y:S04]  /*2f50*/  @!P3 LDG.E.64 R30, desc[UR36][R6.64] ;  /* 0x00000024061eb981 */ /* 0x000168000c1e1b00 */
[----:B------:R0:W5:Y:S02]  /*2f60*/  @!P5 LDG.E.64 R20, desc[UR36][R6.64+0x20] ;  /* 0x000020240614d981 */ /* 0x000164000c1e1b00 */
.L_x_6693:
[----:B------:R-:W-:Y:S05]  /*2f70*/  BSYNC B1 ;  /* 0x0000000000017941 */ /* 0x000fea0003800000 */
.L_x_6692:
[----:B------:R-:W-:Y:S01]  /*2f80*/  UISETP.NE.AND UP0, UPT, UR38, URZ, UPT ;  /* 0x0000003f2600728c */ /* 0x000fe2000bf05270 */
[----:B0----5:R-:W-:Y:S02]  /*2f90*/  IMAD.MOV.U32 R4, RZ, RZ, R8 ;  /* 0x000000ffff047224 */ /* 0x021fe400078e0008 */
[----:B------:R-:W-:Y:S02]  /*2fa0*/  IMAD.MOV.U32 R5, RZ, RZ, R9 ;  /* 0x000000ffff057224 */ /* 0x000fe400078e0009 */
[----:B------:R-:W-:Y:S01]  /*2fb0*/  IMAD.MOV.U32 R6, RZ, RZ, R28 ;  /* 0x000000ffff067224 */ /* 0x000fe200078e001c */
[----:B------:R-:W-:Y:S01]  /*2fc0*/  PLOP3.LUT P3, PT, PT, PT, UP0, 0x80, 0x0 ;  /* 0x000000000000781c */ /* 0x000fe20003f6f008 */
[----:B------:R-:W-:Y:S01]  /*2fd0*/  IMAD.MOV.U32 R7, RZ, RZ, R31 ;  /* 0x000000ffff077224 */ /* 0x000fe200078e001f */
[----:B------:R-:W-:Y:S01]  /*2fe0*/  PRMT R56, R5, 0x5410, R4 ;  /* 0x0000541005387816 */ /* 0x000fe20000000004 */
[----:B------:R-:W-:Y:S02]  /*2ff0*/  IMAD.MOV.U32 R4, RZ, RZ, R29 ;  /* 0x000000ffff047224 */ /* 0x000fe400078e001d */
[----:B------:R-:W-:Y:S01]  /*3000*/  IMAD.MOV.U32 R5, RZ, RZ, R21 ;  /* 0x000000ffff057224 */ /* 0x000fe200078e0015 */
[----:B------:R-:W-:-:S02]  /*3010*/  PRMT R57, R57, 0x5410, R7 ;  /* 0x0000541039397816 */ /* 0x000fc40000000007 */
[----:B------:R-:W-:Y:S01]  /*3020*/  PRMT R53, R4, 0x5410, R6 ;  /* 0x0000541004357816 */ /* 0x000fe20000000006 */
[----:B------:R-:W-:Y:S01]  /*3030*/  IMAD.MOV.U32 R4, RZ, RZ, R20 ;  /* 0x000000ffff047224 */ /* 0x000fe200078e0014 */
[----:B------:R-:W-:Y:S01]  /*3040*/  PRMT R59, R59, 0x5410, R5 ;  /* 0x000054103b3b7816 */ /* 0x000fe20000000005 */
[----:B------:R-:W-:-:S03]  /*3050*/  IMAD.MOV.U32 R6, RZ, RZ, R30 ;  /* 0x000000ffff067224 */ /* 0x000fc600078e001e */
[----:B------:R-:W-:Y:S02]  /*3060*/  PRMT R58, R58, 0x5410, R4 ;  /* 0x000054103a3a7816 */ /* 0x000fe40000000004 */
[----:B------:R-:W-:Y:S01]  /*3070*/  PRMT R55, R55, 0x5410, R6 ;  /* 0x0000541037377816 */ /* 0x000fe20000000006 */
[----:B------:R-:W-:Y:S06]  /*3080*/  @P3 BRA `(.L_x_6694) ;  /* 0x0000000000043947 */ /* 0x000fec0003800000 */
[----:B------:R-:W-:Y:S01]  /*3090*/  BPT.TRAP 0x1 ;  /* 0x000000040000795c */ /* 0x000fe20000300000 */
.L_x_6694:
[----:B------:R-:W-:Y:S01]  /*30a0*/  IMAD R40, R156, 0x8, R2 ;  /* 0x000000089c287824 */ /* 0x000fe200078e0202 */
[----:B------:R-:W-:Y:S01]  /*30b0*/  SHF.L.U32 R51, R158, 0x1f, RZ ;  /* 0x0000001f9e337819 */ /* 0x000fe200000006ff */
[----:B------:R-:W-:Y:S03]  /*30c0*/  BSSY B1, `(.L_x_6695) ;  /* 0x0000003000017945 */ /* 0x000fe60003800000 */
[----:B------:R-:W0:Y:S02]  /*30d0*/  SYNCS.PHASECHK.TRANS64.TRYWAIT P4, [R40+URZ+0x38890], R51 ;  /* 0x03889033280075a7 */ /* 0x000e24000808017f */
[----:B0-----:R-:W-:Y:S05]  /*30e0*/  @!P4 BRA `(.L_x_6696) ;  /* 0x000003640024c947 */ /* 0x001fea0003800000 */
.L_x_7059:
[----:B------:R-:W-:Y:S05]  /*30f0*/  BSYNC B1 ;  /* 0x0000000000017941 */ /* 0x000fea0003800000 */
.L_x_6695:
[----:B------:R-:W-:-:S03]  /*3100*/  UMOV UR4, 0xffffffff ;  /* 0xffffffff00047882 */ /* 0x000fc60000000000 */
[----:B------:R-:W-:Y:S05]  /*3110*/  BRA.DIV UR4, `(.L_x_6697) ;  /* 0x00000366042c7947 */ /* 0x000fea000b800000 */
[----:B------:R-:W1:Y:S04]  /*3120*/  SHFL.IDX PT, R49, R49, RZ, 0x1c1f ;  /* 0x001c1fff31317589 */ /* 0x000e6800000e0000 */
[----:B------:R2:W3:Y:S02]  /*3130*/  SHFL.IDX PT, R14, R47, RZ, 0x1c1f ;  /* 0x001c1fff2f0e7589 */ /* 0x0004e400000e0000 */
.L_x_7063:
[----:B------:R-:W-:Y:S05]  /*3140*/  @P0 BRA `(.L_x_6698) ;  /* 0x0000001400bc0947 */ /* 0x000fea0003800000 */
[----:B------:R-:W4:Y:S01]  /*3150*/  LDC R54, c[0x0][0x2f4] ;  /* 0x0000bd00ff367b82 */ /* 0x000f220000000800 */
[----:B------:R-:W-:Y:S01]  /*3160*/  BSSY B1, `(.L_x_6699) ;  /* 0x0000039000017945 */ /* 0x000fe20003800000 */
[----:B----4-:R-:W-:-:S13]  /*3170*/  ISETP.GE.AND P0, PT, R16, R54, PT ;  /* 0x000000361000720c */ /* 0x010fda0003f06270 */
[----:B------:R-:W-:Y:S05]  /*3180*/  @P0 BRA `(.L_x_6700) ;  /* 0x0000000000d80947 */ /* 0x000fea0003800000 */
[----:B------:R4:W0:Y:S01]  /*3190*/  LDS.128 R4, [R48+0x22400] ;  /* 0x0224000030047984 */ /* 0x0008220000000c00 */
[----:B------:R-:W-:Y:S01]  /*31a0*/  ISETP.GE.AND P4, PT, R22, R37, PT ;  /* 0x000000251600720c */ /* 0x000fe20003f86270 */
[----:B------:R-:W-:Y:S01]  /*31b0*/  BSSY B2, `(.L_x_6701) ;  /* 0x0000032000027945 */ /* 0x000fe20003800000 */
[----:B---3--:R-:W-:-:S04]  /*31c0*/  LEA R10, P0, R16, R14, 0x1 ;  /* 0x0000000e100a7211 */ /* 0x008fc800078008ff */
[----:B-1----:R-:W-:-:S07]  /*31d0*/  LEA.HI.X R11, R16, R49, R17, 0x1, P0 ;  /* 0x00000031100b7211 */ /* 0x002fce00000f0c11 */
[----:B----4-:R-:W-:Y:S05]  /*31e0*/  @P4 BRA `(.L_x_6702) ;  /* 0x0000000000b84947 */ /* 0x010fea0003800000 */
[----:B------:R-:W-:Y:S01]  /*31f0*/  SHF.R.U32.HI R52, RZ, 0x10, R31 ;  /* 0x00000010ff347819 */ /* 0x000fe2000001161f */
[----:B0-----:R-:W-:Y:S01]  /*3200*/  IMAD.U32 R15, R7, 0x10000, RZ ;  /* 0x00010000070f7824 */ /* 0x001fe200078e00ff */
[----:B--2---:R-:W-:Y:S01]  /*3210*/  SHF.R.U32.HI R47, RZ, 0x10, R29 ;  /* 0x00000010ff2f7819 */ /* 0x004fe2000001161d */
[----:B------:R-:W-:Y:S01]  /*3220*/  IMAD.U32 R12, R6, 0x10000, RZ ;  /* 0x00010000060c7824 */ /* 0x000fe200078e00ff */
[----:B------:R-:W-:Y:S02]  /*3230*/  SHF.R.U64 R48, R30, 0x10, R31 ;  /* 0x000000101e307819 */ /* 0x000fe4000000121f */
[----:B------:R-:W-:Y:S02]  /*3240*/  SHF.R.U64 R50, R28, 0x10, R29 ;  /* 0x000000101c327819 */ /* 0x000fe4000000121d */
[----:B------:R-:W-:Y:S02]  /*3250*/  PRMT R52, R57, 0x5432, R52 ;  /* 0x0000543239347816 */ /* 0x000fe40000000034 */
[----:B------:R-:W-:-:S02]  /*3260*/  PRMT R31, R53, 0x5410, R47 ;  /* 0x00005410351f7816 */ /* 0x000fc4000000002f */
[----:B------:R-:W-:Y:S02]  /*3270*/  PRMT R48, R55, 0x5432, R48 ;  /* 0x0000543237307816 */ /* 0x000fe40000000030 */
[----:B------:R-:W-:Y:S01]  /*3280*/  LOP3.LUT R13, R6, 0xffff0000, RZ, 0xc0, !PT ;  /* 0xffff0000060d7812 */ /* 0x000fe200078ec0ff */
[----:B------:R-:W-:Y:S01]  /*3290*/  IMAD.U32 R47, R31, 0x10000, RZ ;  /* 0x000100001f2f7824 */ /* 0x000fe200078e00ff */
[----:B------:R-:W-:Y:S01]  /*32a0*/  LOP3.LUT R28, R7, 0xffff0000, RZ, 0xc0, !PT ;  /* 0xffff0000071c7812 */ /* 0x000fe200078ec0ff */
[----:B------:R-:W-:Y:S01]  /*32b0*/  IMAD.U32 R6, R5, 0x10000, RZ ;  /* 0x0001000005067824 */ /* 0x000fe200078e00ff */
[----:B------:R-:W-:Y:S01]  /*32c0*/  PRMT R29, R53, 0x5432, R50 ;  /* 0x00005432351d7816 */ /* 0x000fe20000000032 */
[----:B------:R-:W-:Y:S01]  /*32d0*/  IMAD.U32 R53, R52, 0x10000, RZ ;  /* 0x0001000034357824 */ /* 0x000fe200078e00ff */
[----:B------:R-:W-:Y:S01]  /*32e0*/  LOP3.LUT R7, R5, 0xffff0000, RZ, 0xc0, !PT ;  /* 0xffff000005077812 */ /* 0x000fe200078ec0ff */
[----:B------:R-:W-:Y:S01]  /*32f0*/  IMAD.U32 R5, R4, 0x10000, RZ ;  /* 0x0001000004057824 */ /* 0x000fe200078e00ff */
[----:B------:R-:W-:Y:S01]  /*3300*/  LOP3.LUT R50, R48, 0xffff0000, RZ, 0xc0, !PT ;  /* 0xffff000030327812 */ /* 0x000fe200078ec0ff */
[----:B------:R-:W-:Y:S01]  /*3310*/  FMUL.FTZ R57, R13, R53 ;  /* 0x000000350d397220 */ /* 0x000fe20000410000 */
[----:B------:R-:W-:Y:S01]  /*3320*/  LOP3.LUT R30, R29, 0xffff0000, RZ, 0xc0, !PT ;  /* 0xffff00001d1e7812 */ /* 0x000fe200078ec0ff */
[-C--:B------:R-:W-:Y:S01]  /*3330*/  FMUL.FTZ R13, R13, R47.reuse ;  /* 0x0000002f0d0d7220 */ /* 0x080fe20000410000 */
[----:B------:R-:W-:Y:S01]  /*3340*/  LOP3.LUT R52, R52, 0xffff0000, RZ, 0xc0, !PT ;  /* 0xffff000034347812 */ /* 0x000fe200078ec0ff */
[----:B------:R-:W-:Y:S01]  /*3350*/  FMUL.FTZ R55, R7, R50 ;  /* 0x0000003207377220 */ /* 0x000fe20000410000 */
[----:B------:R-:W-:Y:S01]  /*3360*/  LOP3.LUT R31, R31, 0xffff0000, RZ, 0xc0, !PT ;  /* 0xffff00001f1f7812 */ /* 0x000fe200078ec0ff */
[----:B------:R-:W-:Y:S01]  /*3370*/  FFMA.FTZ R57, R12, R47, -R57 ;  /* 0x0000002f0c397223 */ /* 0x000fe20000010839 */
[-C--:B------:R-:W-:Y:S01]  /*3380*/  FMUL.FTZ R7, R7, R30.reuse ;  /* 0x0000001e07077220 */ /* 0x080fe20000410000 */
[----:B------:R-:W-:Y:S01]  /*3390*/  LOP3.LUT R4, R4, 0xffff0000, RZ, 0xc0, !PT ;  /* 0xffff000004047812 */ /* 0x000fe200078ec0ff */
[----:B------:R-:W-:Y:S01]  /*33a0*/  FFMA.FTZ R55, R6, R30, -R55 ;  /* 0x0000001e06377223 */ /* 0x000fe20000010837 */
[----:B------:R-:W-:Y:S01]  /*33b0*/  FFMA.FTZ R12, R12, R53, R13 ;  /* 0x000000350c0c7223 */ /* 0x000fe2000001000d */
[----:B------:R-:W-:-:S02]  /*33c0*/  IMAD.U32 R48, R48, 0x10000, RZ ;  /* 0x0001000030307824 */ /* 0x000fc400078e00ff */
[C---:B------:R-:W-:Y:S01]  /*33d0*/  FMUL.FTZ R30, R28.reuse, R52 ;  /* 0x000000341c1e7220 */ /* 0x040fe20000410000 */
[----:B------:R-:W-:Y:S02]  /*33e0*/  IMAD.U32 R29, R29, 0x10000, RZ ;  /* 0x000100001d1d7824 */ /* 0x000fe400078e00ff */
[----:B------:R-:W-:Y:S01]  /*33f0*/  FMUL.FTZ R13, R28, R31 ;  /* 0x0000001f1c0d7220 */ /* 0x000fe20000410000 */
        /* <DEDUP_REMOVED lines=12> */
[----:B------:R-:W-:-:S07]  /*34c0*/  IMAD.MOV.U32 R7, RZ, RZ, R13 ;  /* 0x000000ffff077224 */ /* 0x000fce00078e000d */
.L_x_6702:
[----:B------:R-:W-:Y:S05]  /*34d0*/  BSYNC B2 ;  /* 0x0000000000027941 */ /* 0x000fea0003800000 */
.L_x_6701:
[----:B0-----:R4:W-:Y:S02]  /*34e0*/  ST.E.128 desc[UR36][R10.64], R4 ;  /* 0x000000040a007985 */ /* 0x0019e4000c101d24 */
.L_x_6700:
[----:B------:R-:W-:Y:S05]  /*34f0*/  BSYNC B1 ;  /* 0x0000000000017941 */ /* 0x000fea0003800000 */
.L_x_6699:
[----:B------:R-:W-:-:S13]  /*3500*/  ISETP.GE.AND P0, PT, R19, R54, PT ;  /* 0x000000361300720c */ /* 0x000fda0003f06270 */
[----:B------:R-:W-:Y:S05]  /*3510*/  @P0 BRA `(.L_x_6698) ;  /* 0x0000001000c80947 */ /* 0x000fea0003800000 */
[----:B----4-:R-:W-:Y:S01]  /*3520*/  IMAD.MOV.U32 R5, RZ, RZ, 0x20 ;  /* 0x00000020ff057424 */ /* 0x010fe200078e00ff */
[----:B------:R-:W-:Y:S01]  /*3530*/  LOP3.LUT P0, RZ, R159, 0x4, RZ, 0xc0, !PT ;  /* 0x000000049fff7812 */ /* 0x000fe2000780c0ff */
[----:B------:R-:W-:Y:S01]  /*3540*/  BSSY B1, `(.L_x_6703) ;  /* 0x0000037000017945 */ /* 0x000fe20003800000 */
[----:B------:R-:W-:Y:S02]  /*3550*/  ISETP.GE.AND P4, PT, R165, R37, PT ;  /* 0x00000025a500720c */ /* 0x000fe40003f86270 */
[----:B------:R-:W-:Y:S02]  /*3560*/  SEL R5, R5, 0xffffffe0, !P0 ;  /* 0xffffffe005057807 */ /* 0x000fe40004000000 */
[----:B---3--:R-:W-:Y:S02]  /*3570*/  LEA R10, P0, R19, R14, 0x1 ;  /* 0x0000000e130a7211 */ /* 0x008fe400078008ff */
[----:B------:R-:W-:Y:S02]  /*3580*/  IADD3 R5, R5, R42, R36 ;  /* 0x0000002a05057210 */ /* 0x000fe40007ffe024 */
[----:B-1----:R-:W-:-:S03]  /*3590*/  LEA.HI.X R11, R19, R49, R164, 0x1, P0 ;  /* 0x00000031130b7211 */ /* 0x002fc600000f0ca4 */
[----:B------:R-:W-:-:S06]  /*35a0*/  IMAD R4, R5, 0x2, R2 ;  /* 0x0000000205047824 */ /* 0x000fcc00078e0202 */
[----:B------:R-:W1:Y:S01]  /*35b0*/  LDS.128 R4, [R4+0x22400] ;  /* 0x0224000004047984 */ /* 0x000e620000000c00 */
[----:B------:R-:W-:Y:S05]  /*35c0*/  @P4 BRA `(.L_x_6704) ;  /* 0x0000000000b84947 */ /* 0x000fea0003800000 */
[----:B------:R-:W-:Y:S01]  /*35d0*/  SHF.R.U64 R14, R8, 0x10, R9 ;  /* 0x00000010080e7819 */ /* 0x000fe20000001209 */
[----:B-1----:R-:W-:Y:S01]  /*35e0*/  IMAD.U32 R12, R7, 0x10000, RZ ;  /* 0x00010000070c7824 */ /* 0x002fe200078e00ff */
[--C-:B------:R-:W-:Y:S01]  /*35f0*/  SHF.R.U64 R28, R20, 0x10, R21.reuse ;  /* 0x00000010141c7819 */ /* 0x100fe20000001215 */
[----:B------:R-:W-:Y:S01]  /*3600*/  IMAD.U32 R8, R6, 0x10000, RZ ;  /* 0x0001000006087824 */ /* 0x000fe200078e00ff */
        /* <DEDUP_REMOVED lines=10> */
[C---:B------:R-:W-:Y:S01]  /*36b0*/  LOP3.LUT R29, R28.reuse, 0xffff0000, RZ, 0xc0, !PT ;  /* 0xffff00001c1d7812 */ /* 0x040fe200078ec0ff */
[----:B------:R-:W-:Y:S01]  /*36c0*/  IMAD.U32 R28, R28, 0x10000, RZ ;  /* 0x000100001c1c7824 */ /* 0x000fe200078e00ff */
[C---:B------:R-:W-:Y:S01]  /*36d0*/  LOP3.LUT R15, R14.reuse, 0xffff0000, RZ, 0xc0, !PT ;  /* 0xffff00000e0f7812 */ /* 0x040fe200078ec0ff */
[----:B------:R-:W-:Y:S01]  /*36e0*/  IMAD.U32 R14, R14, 0x10000, RZ ;  /* 0x000100000e0e7824 */ /* 0x000fe200078e00ff */
[----:B------:R-:W-:Y:S01]  /*36f0*/  LOP3.LUT R9, R6, 0xffff0000, RZ, 0xc0, !PT ;  /* 0xffff000006097812 */ /* 0x000fe200078ec0ff */
[C---:B------:R-:W-:Y:S01]  /*3700*/  FMUL.FTZ R37, R7.reuse, R29 ;  /* 0x0000001d07257220 */ /* 0x040fe20000410000 */
[----:B------:R-:W-:Y:S01]  /*3710*/  LOP3.LUT R30, R30, 0xffff0000, RZ, 0xc0, !PT ;  /* 0xffff00001e1e7812 */ /* 0x000fe200078ec0ff */
[----:B------:R-:W-:Y:S01]  /*3720*/  FMUL.FTZ R36, R7, R15 ;  /* 0x0000000f07247220 */ /* 0x000fe20000410000 */
[----:B------:R-:W-:Y:S01]  /*3730*/  LOP3.LUT R20, R20, 0xffff0000, RZ, 0xc0, !PT ;  /* 0xffff000014147812 */ /* 0x000fe200078ec0ff */
[C---:B------:R-:W-:Y:S01]  /*3740*/  FMUL.FTZ R7, R9.reuse, R31 ;  /* 0x0000001f09077220 */ /* 0x040fe20000410000 */
[----:B------:R-:W-:Y:S01]  /*3750*/  FMUL.FTZ R9, R9, R21 ;  /* 0x0000001509097220 */ /* 0x000fe20000410000 */
[----:B------:R-:W-:-:S02]  /*3760*/  IMAD.U32 R6, R5, 0x10000, RZ ;  /* 0x0001000005067824 */ /* 0x000fc400078e00ff */
[----:B------:R-:W-:Y:S01]  /*3770*/  FFMA.FTZ R21, R8, R21, -R7 ;  /* 0x0000001508157223 */ /* 0x000fe20000010807 */
[----:B------:R-:W-:Y:S02]  /*3780*/  IMAD.U32 R5, R4, 0x10000, RZ ;  /* 0x0001000004057824 */ /* 0x000fe400078e00ff */
[----:B------:R-:W-:Y:S01]  /*3790*/  FFMA.FTZ R8, R8, R31, R9 ;  /* 0x0000001f08087223 */ /* 0x000fe20000010009 */
[----:B------:R-:W-:Y:S01]  /*37a0*/  LOP3.LUT R4, R4, 0xffff0000, RZ, 0xc0, !PT ;  /* 0xffff000004047812 */ /* 0x000fe200078ec0ff */
[C---:B------:R-:W-:Y:S01]  /*37b0*/  FMUL.FTZ R9, R13.reuse, R30 ;  /* 0x0000001e0d097220 */ /* 0x040fe20000410000 */
[-C--:B------:R-:W-:Y:S01]  /*37c0*/  FMUL.FTZ R13, R13, R20.reuse ;  /* 0x000000140d0d7220 */ /* 0x080fe20000410000 */
[C---:B------:R-:W-:Y:S01]  /*37d0*/  FFMA.FTZ R37, R6.reuse, R15, -R37 ;  /* 0x0000000f06257223 */ /* 0x040fe20000010825 */
[----:B------:R-:W-:Y:S01]  /*37e0*/  FFMA.FTZ R36, R6, R29, R36 ;  /* 0x0000001d06247223 */ /* 0x000fe20000010024 */
[----:B------:R-:W-:Y:S01]  /*37f0*/  FFMA.FTZ R9, R12, R20, -R9 ;  /* 0x000000140c097223 */ /* 0x000fe20000010809 */
[C---:B------:R-:W-:Y:S01]  /*3800*/  FMUL.FTZ R6, R4.reuse, R28 ;  /* 0x0000001c04067220 */ /* 0x040fe20000410000 */
[----:B------:R-:W-:Y:S01]  /*3810*/  FMUL.FTZ R7, R4, R14 ;  /* 0x0000000e04077220 */ /* 0x000fe20000410000 */
[----:B------:R-:W-:Y:S01]  /*3820*/  FFMA.FTZ R12, R12, R30, R13 ;  /* 0x0000001e0c0c7223 */ /* 0x000fe2000001000d */
[----:B------:R-:W-:Y:S01]  /*3830*/  F2FP.BF16.F32.PACK_AB R8, R8, R21 ;  /* 0x000000150808723e */ /* 0x000fe200000010ff */
[C---:B------:R-:W-:Y:S01]  /*3840*/  FFMA.FTZ R6, R5.reuse, R14, -R6 ;  /* 0x0000000e05067223 */ /* 0x040fe20000010806 */
[----:B------:R-:W-:Y:S01]  /*3850*/  FFMA.FTZ R7, R5, R28, R7 ;  /* 0x0000001c05077223 */ /* 0x000fe20000010007 */
[----:B------:R-:W-:-:S02]  /*3860*/  F2FP.BF16.F32.PACK_AB R5, R36, R37 ;  /* 0x000000252405723e */ /* 0x000fc400000010ff */
[----:B------:R-:W-:Y:S02]  /*3870*/  F2FP.BF16.F32.PACK_AB R9, R12, R9 ;  /* 0x000000090c09723e */ /* 0x000fe400000010ff */
[----:B------:R-:W-:Y:S01]  /*3880*/  F2FP.BF16.F32.PACK_AB R4, R7, R6 ;  /* 0x000000060704723e */ /* 0x000fe200000010ff */
[----:B------:R-:W-:Y:S02]  /*3890*/  IMAD.MOV.U32 R6, RZ, RZ, R8 ;  /* 0x000000ffff067224 */ /* 0x000fe400078e0008 */
[----:B------:R-:W-:-:S07]  /*38a0*/  IMAD.MOV.U32 R7, RZ, RZ, R9 ;  /* 0x000000ffff077224 */ /* 0x000fce00078e0009 */
.L_x_6704:
[----:B------:R-:W-:Y:S05]  /*38b0*/  BSYNC B1 ;  /* 0x0000000000017941 */ /* 0x000fea0003800000 */
.L_x_6703:
[----:B-1----:R1:W-:Y:S01]  /*38c0*/  ST.E.128 desc[UR36][R10.64], R4 ;  /* 0x000000040a007985 */ /* 0x0023e2000c101d24 */
[----:B------:R-:W-:Y:S05]  /*38d0*/  BRA `(.L_x_6698) ;  /* 0x0000000c00d87947 */ /* 0x000fea0003800000 */
.L_x_6691:
[----:B------:R-:W-:Y:S01]  /*38e0*/  SHF.R.S32.HI R7, RZ, 0x1f, R18 ;  /* 0x0000001fff077819 */ /* 0x000fe20000011412 */
[CC--:B------:R-:W-:Y:S01]  /*38f0*/  IMAD.WIDE.U32 R8, R18.reuse, R4.reuse, R16 ;  /* 0x0000000412087225 */ /* 0x0c0fe200078e0010 */
[----:B------:R-:W-:Y:S01]  /*3900*/  ULDC.64 UR6, c[0x0][0x408] ;  /* 0x0001020000067ab9 */ /* 0x000fe20000000a00 */
[----:B------:R-:W-:Y:S02]  /*3910*/  ULDC.64 UR4, c[0x0][0x3e8] ;  /* 0x0000fa0000047ab9 */ /* 0x000fe40000000a00 */
[C---:B------:R-:W-:Y:S02]  /*3920*/  IMAD R6, R7.reuse, R4, RZ ;  /* 0x0000000407067224 */ /* 0x040fe400078e02ff */
[----:B------:R-:W-:Y:S02]  /*3930*/  IMAD R15, R7, UR6, RZ ;  /* 0x00000006070f7c24 */ /* 0x000fe4000f8e02ff */
[----:B------:R-:W-:Y:S02]  /*3940*/  IMAD R13, R18, R5, R6 ;  /* 0x00000005120d7224 */ /* 0x000fe400078e0206 */
[----:B------:R-:W-:-:S02]  /*3950*/  IMAD R46, R33, -0x40, R27 ;  /* 0xffffffc0212e7824 */ /* 0x000fc400078e021b */
[----:B------:R-:W-:Y:S01]  /*3960*/  IMAD.IADD R9, R13, 0x1, R9 ;  /* 0x000000010d097824 */ /* 0x000fe200078e0209 */
[----:B------:R-:W-:Y:S01]  /*3970*/  SHF.R.S32.HI R13, RZ, 0x1f, R34 ;  /* 0x0000001fff0d7819 */ /* 0x000fe20000011422 */
[----:B------:R-:W-:Y:S01]  /*3980*/  IMAD.WIDE.U32 R6, R18, UR6, R16 ;  /* 0x0000000612067c25 */ /* 0x000fe2000f8e0010 */
[----:B------:R-:W-:-:S03]  /*3990*/  VIMNMX R46, R46, 0x40, PT ;  /* 0x000000402e2e7848 */ /* 0x000fc60003fe0100 */
[----:B------:R-:W-:-:S04]  /*39a0*/  IMAD.WIDE.U32 R8, R34, R4, R8 ;  /* 0x0000000422087225 */ /* 0x000fc800078e0008 */
[----:B------:R-:W-:Y:S02]  /*39b0*/  IMAD R4, R13, R4, RZ ;  /* 0x000000040d047224 */ /* 0x000fe400078e02ff */
[----:B------:R-:W-:Y:S02]  /*39c0*/  IMAD R15, R18, UR7, R15 ;  /* 0x00000007120f7c24 */ /* 0x000fe4000f8e020f */
[----:B------:R-:W-:Y:S01]  /*39d0*/  IMAD R5, R34, R5, R4 ;  /* 0x0000000522057224 */ /* 0x000fe200078e0204 */
[----:B------:R-:W-:Y:S01]  /*39e0*/  IADD3 R4, P0, R59, R8, RZ ;  /* 0x000000083b047210 */ /* 0x000fe20007f1e0ff */
[----:B------:R-:W-:Y:S02]  /*39f0*/  IMAD.IADD R7, R15, 0x1, R7 ;  /* 0x000000010f077824 */ /* 0x000fe400078e0207 */
[----:B------:R-:W-:Y:S01]  /*3a00*/  IMAD R13, R13, UR6, RZ ;  /* 0x000000060d0d7c24 */ /* 0x000fe2000f8e02ff */
[----:B------:R-:W-:Y:S01]  /*3a10*/  IADD3.X R5, R57, R5, R9, P0, !PT ;  /* 0x0000000539057210 */ /* 0x000fe200007fe409 */
[----:B------:R-:W-:Y:S01]  /*3a20*/  IMAD R10, R11, UR6, RZ ;  /* 0x000000060b0a7c24 */ /* 0x000fe2000f8e02ff */
[----:B------:R-:W-:Y:S01]  /*3a30*/  ISETP.GE.AND P0, PT, R18, R46, PT ;  /* 0x0000002e1200720c */ /* 0x000fe20003f06270 */
[----:B------:R-:W-:-:S03]  /*3a40*/  IMAD.WIDE.U32 R8, R33, UR6, RZ ;  /* 0x0000000621087c25 */ /* 0x000fc6000f8e00ff */
[----:B------:R-:W-:Y:S01]  /*3a50*/  ISETP.GE.OR P3, PT, R16, R37, P0 ;  /* 0x000000251000720c */ /* 0x000fe20000766670 */
[C---:B------:R-:W-:Y:S02]  /*3a60*/  IMAD R13, R34.reuse, UR7, R13 ;  /* 0x00000007220d7c24 */ /* 0x040fe4000f8e020d */
[----:B------:R-:W-:-:S04]  /*3a70*/  IMAD.WIDE.U32 R6, R34, UR6, R6 ;  /* 0x0000000622067c25 */ /* 0x000fc8000f8e0006 */
[----:B------:R-:W-:Y:S01]  /*3a80*/  IMAD R15, R33, UR7, R10 ;  /* 0x00000007210f7c24 */ /* 0x000fe2000f8e020a */
[----:B------:R-:W-:Y:S01]  /*3a90*/  LEA R10, P4, R4, UR4, 0x1 ;  /* 0x00000004040a7c11 */ /* 0x000fe2000f8808ff */
[----:B------:R-:W-:Y:S01]  /*3aa0*/  IMAD.IADD R13, R13, 0x1, R7 ;  /* 0x000000010d0d7824 */ /* 0x000fe200078e0207 */
[----:B------:R-:W-:Y:S01]  /*3ab0*/  LEA R12, P5, R8, R6, 0x6 ;  /* 0x00000006080c7211 */ /* 0x000fe200078a30ff */
[----:B------:R-:W-:Y:S01]  /*3ac0*/  IMAD.IADD R9, R15, 0x1, R9 ;  /* 0x000000010f097824 */ /* 0x000fe200078e0209 */
[----:B------:R-:W-:Y:S01]  /*3ad0*/  LEA.HI.X R11, R4, UR5, R5, 0x1, P4 ;  /* 0x00000005040b7c11 */ /* 0x000fe2000a0f0c05 */
[----:B------:R-:W-:Y:S01]  /*3ae0*/  ULDC.64 UR4, c[0x0][0x400] ;  /* 0x0001000000047ab9 */ /* 0x000fe20000000a00 */
[----:B------:R-:W-:Y:S02]  /*3af0*/  CS2R R4, SRZ ;  /* 0x0000000000047805 */ /* 0x000fe4000001ff00 */
[----:B------:R-:W-:Y:S02]  /*3b00*/  CS2R R6, SRZ ;  /* 0x0000000000067805 */ /* 0x000fe4000001ff00 */
[----:B------:R-:W-:-:S02]  /*3b10*/  LEA.HI.X R9, R8, R13, R9, 0x6, P5 ;  /* 0x0000000d08097211 */ /* 0x000fc400028f3409 */
[C---:B------:R-:W-:Y:S02]  /*3b20*/  LEA R8, P4, R12.reuse, UR4, 0x1 ;  /* 0x000000040c087c11 */ /* 0x040fe4000f8808ff */
[----:B------:R-:W-:Y:S02]  /*3b30*/  CS2R R30, SRZ ;  /* 0x00000000001e7805 */ /* 0x000fe4000001ff00 */
[----:B------:R-:W-:Y:S01]  /*3b40*/  CS2R R28, SRZ ;  /* 0x00000000001c7805 */ /* 0x000fe2000001ff00 */
[----:B------:R-:W2:Y:S01]  /*3b50*/  @!P3 LDG.E.128 R4, desc[UR36][R10.64] ;  /* 0x000000240a04b981 */ /* 0x000ea2000c1e1d00 */
[----:B------:R-:W-:-:S05]  /*3b60*/  LEA.HI.X R9, R12, UR5, R9, 0x1, P4 ;  /* 0x000000050c097c11 */ /* 0x000fca000a0f0c09 */
[----:B------:R-:W3:Y:S01]  /*3b70*/  @!P3 LDG.E.128 R28, desc[UR36][R8.64] ;  /* 0x00000024081cb981 */ /* 0x000ee2000c1e1d00 */
[----:B------:R-:W-:Y:S01]  /*3b80*/  UISETP.NE.AND UP0, UPT, UR38, URZ, UPT ;  /* 0x0000003f2600728c */ /* 0x000fe2000bf05270 */
[----:B------:R-:W-:-:S05]  /*3b90*/  ISETP.GE.AND P4, PT, R16, R37, PT ;  /* 0x000000251000720c */ /* 0x000fca0003f86270 */
[----:B------:R-:W-:Y:S01]  /*3ba0*/  PLOP3.LUT P3, PT, PT, PT, UP0, 0x80, 0x0 ;  /* 0x000000000000781c */ /* 0x000fe20003f6f008 */
[----:B--2---:R-:W-:Y:S02]  /*3bb0*/  IMAD.MOV.U32 R13, RZ, RZ, R5 ;  /* 0x000000ffff0d7224 */ /* 0x004fe400078e0005 */
[----:B------:R-:W-:Y:S02]  /*3bc0*/  IMAD.MOV.U32 R12, RZ, RZ, R4 ;  /* 0x000000ffff0c7224 */ /* 0x000fe400078e0004 */
[----:B------:R-:W-:Y:S01]  /*3bd0*/  IMAD.MOV.U32 R14, RZ, RZ, R6 ;  /* 0x000000ffff0e7224 */ /* 0x000fe200078e0006 */
[----:B------:R-:W-:Y:S01]  /*3be0*/  PRMT R60, R60, 0x5410, R13 ;  /* 0x000054103c3c7816 */ /* 0x000fe2000000000d */
[----:B------:R-:W-:Y:S02]  /*3bf0*/  IMAD.MOV.U32 R15, RZ, RZ, R7 ;  /* 0x000000ffff0f7224 */ /* 0x000fe400078e0007 */
[----:B---3--:R-:W-:Y:S01]  /*3c00*/  IMAD.MOV.U32 R8, RZ, RZ, R30 ;  /* 0x000000ffff087224 */ /* 0x008fe200078e001e */
[----:B------:R-:W-:Y:S01]  /*3c10*/  PRMT R57, R14, 0x5410, R12 ;  /* 0x000054100e397816 */ /* 0x000fe2000000000c */
[----:B------:R-:W-:Y:S01]  /*3c20*/  IMAD.MOV.U32 R9, RZ, RZ, R31 ;  /* 0x000000ffff097224 */ /* 0x000fe200078e001f */
[----:B------:R-:W-:Y:S01]  /*3c30*/  PRMT R63, R63, 0x5410, R15 ;  /* 0x000054103f3f7816 */ /* 0x000fe2000000000f */
[----:B------:R-:W-:-:S02]  /*3c40*/  IMAD.MOV.U32 R10, RZ, RZ, R28 ;  /* 0x000000ffff0a7224 */ /* 0x000fc400078e001c */
[----:B------:R-:W-:Y:S01]  /*3c50*/  IMAD.MOV.U32 R11, RZ, RZ, R29 ;  /* 0x000000ffff0b7224 */ /* 0x000fe200078e001d */
[----:B------:R-:W-:Y:S02]  /*3c60*/  PRMT R60, R9, 0x7610, R60 ;  /* 0x00007610093c7816 */ /* 0x000fe4000000003c */
[----:B------:R-:W-:Y:S02]  /*3c70*/  PRMT R61, R10, 0x5410, R8 ;  /* 0x000054100a3d7816 */ /* 0x000fe40000000008 */
[----:B------:R-:W-:Y:S01]  /*3c80*/  PRMT R62, R62, 0x5410, R11 ;  /* 0x000054103e3e7816 */ /* 0x000fe2000000000b */
[----:B------:R-:W-:Y:S06]  /*3c90*/  @P3 BRA `(.L_x_6705) ;  /* 0x0000000000043947 */ /* 0x000fec0003800000 */
[----:B------:R-:W-:Y:S01]  /*3ca0*/  BPT.TRAP 0x1 ;  /* 0x000000040000795c */ /* 0x000fe20000300000 */
.L_x_6705:
[----:B------:R-:W-:Y:S01]  /*3cb0*/  IMAD R40, R156, 0x8, R2 ;  /* 0x000000089c287824 */ /* 0x000fe200078e0202 */
[----:B------:R-:W-:Y:S01]  /*3cc0*/  SHF.L.U32 R51, R158, 0x1f, RZ ;  /* 0x0000001f9e337819 */ /* 0x000fe200000006ff */
[----:B------:R-:W-:Y:S03]  /*3cd0*/  BSSY B1, `(.L_x_6706) ;  /* 0x0000003000017945 */ /* 0x000fe60003800000 */
[----:B------:R-:W0:Y:S02]  /*3ce0*/  SYNCS.PHASECHK.TRANS64.TRYWAIT P5, [R40+URZ+0x38890], R51 ;  /* 0x03889033280075a7 */ /* 0x000e2400080a017f */
[----:B0-----:R-:W-:Y:S05]  /*3cf0*/  @!P5 BRA `(.L_x_6707) ;  /* 0x00000358007cd947 */ /* 0x001fea0003800000 */
.L_x_7064:
[----:B------:R-:W-:Y:S05]  /*3d00*/  BSYNC B1 ;  /* 0x0000000000017941 */ /* 0x000fea0003800000 */
.L_x_6706:
[----:B------:R-:W-:-:S03]  /*3d10*/  UMOV UR4, 0xffffffff ;  /* 0xffffffff00047882 */ /* 0x000fc60000000000 */
[----:B------:R-:W-:Y:S05]  /*3d20*/  BRA.DIV UR4, `(.L_x_6708) ;  /* 0x0000035a04847947 */ /* 0x000fea000b800000 */
[----:B------:R1:W2:Y:S04]  /*3d30*/  SHFL.IDX PT, R21, R49, RZ, 0x1c1f ;  /* 0x001c1fff31157589 */ /* 0x0002a800000e0000 */
[----:B------:R1:W3:Y:S02]  /*3d40*/  SHFL.IDX PT, R20, R47, RZ, 0x1c1f ;  /* 0x001c1fff2f147589 */ /* 0x0002e400000e0000 */
.L_x_7068:
[----:B-1----:R-:W1:Y:S02]  /*3d50*/  LDC R47, c[0x0][0x2f4] ;  /* 0x0000bd00ff2f7b82 */ /* 0x002e640000000800 */
[----:B-1----:R-:W-:-:S13]  /*3d60*/  ISETP.GE.OR P0, PT, R16, R47, P0 ;  /* 0x0000002f1000720c */ /* 0x002fda0000706670 */
[----:B------:R-:W-:Y:S05]  /*3d70*/  @P0 BRA `(.L_x_6698) ;  /* 0x0000000800b00947 */ /* 0x000fea0003800000 */
[----:B------:R-:W-:Y:S01]  /*3d80*/  IMAD.SHL.U32 R8, R37, 0x2, RZ ;  /* 0x0000000225087824 */ /* 0x000fe200078e00ff */
[----:B------:R-:W-:Y:S01]  /*3d90*/  BSSY B1, `(.L_x_6709) ;  /* 0x000006f000017945 */ /* 0x000fe20003800000 */
[----:B------:R-:W-:Y:S02]  /*3da0*/  IMAD.SHL.U32 R37, R0, 0x8, RZ ;  /* 0x0000000800257824 */ /* 0x000fe400078e00ff */
[----:B------:R-:W-:-:S05]  /*3db0*/  @P1 IMAD.IADD R8, R47, 0x1, -R8 ;  /* 0x000000012f081824 */ /* 0x000fca00078e0a08 */
[----:B------:R-:W-:-:S04]  /*3dc0*/  SHF.R.S32.HI R9, RZ, 0x1f, R8 ;  /* 0x0000001fff097819 */ /* 0x000fc80000011408 */
[----:B------:R-:W-:Y:S02]  /*3dd0*/  LEA.HI R9, R9, R8, RZ, 0x4 ;  /* 0x0000000809097211 */ /* 0x000fe400078f20ff */
[----:B------:R-:W-:Y:S02]  /*3de0*/  LOP3.LUT R8, R55, 0x38, R37, 0xf8, !PT ;  /* 0x0000003837087812 */ /* 0x000fe400078ef825 */
[----:B------:R-:W-:-:S05]  /*3df0*/  LEA.HI.SX32 R9, R9, R0, 0x1c ;  /* 0x0000000009097211 */ /* 0x000fca00078fe2ff */
[----:B------:R-:W-:Y:S01]  /*3e00*/  IMAD.SHL.U32 R48, R9, 0x8, RZ ;  /* 0x0000000809307824 */ /* 0x000fe200078e00ff */
[----:B------:R-:W-:-:S04]  /*3e10*/  LOP3.LUT R9, R50, R8, R53, 0xf6, !PT ;  /* 0x0000000832097212 */ /* 0x000fc800078ef635 */
[----:B------:R-:W-:Y:S01]  /*3e20*/  LOP3.LUT R55, R55, 0x38, R48, 0xf8, !PT ;  /* 0x0000003837377812 */ /* 0x000fe200078ef830 */
[----:B------:R-:W-:-:S03]  /*3e30*/  IMAD.IADD R9, R36, 0x1, R9 ;  /* 0x0000000124097824 */ /* 0x000fc600078e0209 */
[----:B------:R-:W-:Y:S01]  /*3e40*/  LOP3.LUT R55, R50, R55, R53, 0xf6, !PT ;  /* 0x0000003732377212 */ /* 0x000fe200078ef635 */
[----:B------:R-:W-:-:S04]  /*3e50*/  IMAD R9, R9, 0x2, R2 ;  /* 0x0000000209097824 */ /* 0x000fc800078e0202 */
[----:B------:R-:W-:Y:S02]  /*3e60*/  IMAD.IADD R55, R36, 0x1, R55 ;  /* 0x0000000124377824 */ /* 0x000fe400078e0237 */
[----:B------:R-:W1:Y:S01]  /*3e70*/  LDS.128 R8, [R9+0x22400] ;  /* 0x0224000009087984 */ /* 0x000e620000000c00 */
[----:B--23--:R-:W-:-:S04]  /*3e80*/  IMAD.WIDE R36, R37, 0x2, R20 ;  /* 0x0000000225247825 */ /* 0x00cfc800078e0214 */
[----:B------:R-:W-:-:S05]  /*3e90*/  IMAD R55, R55, 0x2, R2 ;  /* 0x0000000237377824 */ /* 0x000fca00078e0202 */
[----:B------:R2:W3:Y:S01]  /*3ea0*/  LDS.128 R12, [R55+0x22400] ;  /* 0x02240000370c7984 */ /* 0x0004e20000000c00 */
[----:B------:R-:W-:Y:S05]  /*3eb0*/  @P4 BRA `(.L_x_6710) ;  /* 0x0000000400704947 */ /* 0x000fea0003800000 */
[----:B------:R-:W-:Y:S01]  /*3ec0*/  SHF.R.U32.HI R52, RZ, 0x10, R5 ;  /* 0x00000010ff347819 */ /* 0x000fe20000011605 */
[----:B---3--:R-:W-:Y:S01]  /*3ed0*/  IMAD.U32 R49, R15, 0x10000, RZ ;  /* 0x000100000f317824 */ /* 0x008fe200078e00ff */
[----:B------:R-:W-:Y:S02]  /*3ee0*/  SHF.R.U32.HI R56, RZ, 0x10, R29 ;  /* 0x00000010ff387819 */ /* 0x000fe4000001161d */
[----:B------:R-:W-:Y:S01]  /*3ef0*/  SHF.R.U64 R50, R4, 0x10, R5 ;  /* 0x0000001004327819 */ /* 0x000fe20000001205 */
[----:B------:R-:W-:Y:S01]  /*3f00*/  IMAD.U32 R5, R14, 0x10000, RZ ;  /* 0x000100000e057824 */ /* 0x000fe200078e00ff */
[----:B------:R-:W-:Y:S01]  /*3f10*/  SHF.R.U64 R53, R6, 0x10, R7 ;  /* 0x0000001006357819 */ /* 0x000fe20000001207 */
[----:B-1----:R-:W-:Y:S01]  /*3f20*/  IMAD.U32 R6, R8, 0x10000, RZ ;  /* 0x0001000008067824 */ /* 0x002fe200078e00ff */
[----:B------:R-:W-:Y:S01]  /*3f30*/  PRMT R52, R60, 0x5432, R52 ;  /* 0x000054323c347816 */ /* 0x000fe20000000034 */
[----:B------:R-:W-:Y:S01]  /*3f40*/  IMAD.U32 R4, R10, 0x10000, RZ ;  /* 0x000100000a047824 */ /* 0x000fe200078e00ff */
[----:B------:R-:W-:-:S02]  /*3f50*/  PRMT R56, R62, 0x5432, R56 ;  /* 0x000054323e387816 */ /* 0x000fc40000000038 */
[----:B--2---:R-:W-:Y:S01]  /*3f60*/  SHF.R.U64 R55, R28, 0x10, R29 ;  /* 0x000000101c377819 */ /* 0x004fe2000000121d */
[----:B------:R-:W-:Y:S01]  /*3f70*/  IMAD.U32 R28, R9, 0x10000, RZ ;  /* 0x00010000091c7824 */ /* 0x000fe200078e00ff */
[--C-:B------:R-:W-:Y:S01]  /*3f80*/  SHF.R.U64 R58, R30, 0x10, R31.reuse ;  /* 0x000000101e3a7819 */ /* 0x100fe2000000121f */
[----:B------:R-:W-:Y:S01]  /*3f90*/  IMAD.U32 R30, R13, 0x10000, RZ ;  /* 0x000100000d1e7824 */ /* 0x000fe200078e00ff */
[----:B------:R-:W-:Y:S02]  /*3fa0*/  SHF.R.U32.HI R59, RZ, 0x10, R31 ;  /* 0x00000010ff3b7819 */ /* 0x000fe4000001161f */
[----:B------:R-:W-:Y:S02]  /*3fb0*/  LOP3.LUT R29, R9, 0xffff0000, RZ, 0xc0, !PT ;  /* 0xffff0000091d7812 */ /* 0x000fe400078ec0ff */
[----:B------:R-:W-:Y:S01]  /*3fc0*/  LOP3.LUT R31, R13, 0xffff0000, RZ, 0xc0, !PT ;  /* 0xffff00000d1f7812 */ /* 0x000fe200078ec0ff */
[C---:B------:R-:W-:Y:S01]  /*3fd0*/  IMAD.U32 R13, R11.reuse, 0x10000, RZ ;  /* 0x000100000b0d7824 */ /* 0x040fe200078e00ff */
[----:B------:R-:W-:-:S02]  /*3fe0*/  LOP3.LUT R9, R11, 0xffff0000, RZ, 0xc0, !PT ;  /* 0xffff00000b097812 */ /* 0x000fc400078ec0ff */
[----:B------:R-:W-:Y:S01]  /*3ff0*/  SHF.R.U32.HI R54, RZ, 0x10, R7 ;  /* 0x00000010ff367819 */ /* 0x000fe20000011607 */
[----:B------:R-:W-:Y:S01]  /*4000*/  IMAD.U32 R7, R12, 0x10000, RZ ;  /* 0x000100000c077824 */ /* 0x000fe200078e00ff */
[C---:B------:R-:W-:Y:S02]  /*4010*/  PRMT R50, R57.reuse, 0x5432, R50 ;  /* 0x0000543239327816 */ /* 0x040fe40000000032 */
[----:B------:R-:W-:Y:S01]  /*4020*/  PRMT R11, R57, 0x5410, R53 ;  /* 0x00005410390b7816 */ /* 0x000fe20000000035 */
[----:B------:R-:W-:Y:S01]  /*4030*/  IMAD.U32 R57, R56, 0x10000, RZ ;  /* 0x0001000038397824 */ /* 0x000fe200078e00ff */
[----:B------:R-:W-:Y:S01]  /*4040*/  PRMT R54, R63, 0x5432, R54 ;  /* 0x000054323f367816 */ /* 0x000fe20000000036 */
[----:B------:R-:W-:Y:S01]  /*4050*/  IMAD.U32 R53, R52, 0x10000, RZ ;  /* 0x0001000034357824 */ /* 0x000fe200078e00ff */
[C---:B------:R-:W-:Y:S02]  /*4060*/  PRMT R55, R61.reuse, 0x5410, R55 ;  /* 0x000054103d377816 */ /* 0x040fe40000000037 */
[----:B------:R-:W-:Y:S01]  /*4070*/  PRMT R58, R61, 0x5432, R58 ;  /* 0x000054323d3a7816 */ /* 0x000fe2000000003a */
[----:B------:R-:W-:Y:S01]  /*4080*/  FMUL.FTZ R61, R30, R57 ;  /* 0x000000391e3d7220 */ /* 0x000fe20000410000 */
[----:B------:R-:W-:Y:S01]  /*4090*/  PRMT R59, R60, 0x5410, R59 ;  /* 0x000054103c3b7816 */ /* 0x000fe2000000003b */
[-C--:B------:R-:W-:Y:S01]  /*40a0*/  FMUL.FTZ R63, R30, R53.reuse ;  /* 0x000000351e3f7220 */ /* 0x080fe20000410000 */
[----:B------:R-:W-:Y:S01]  /*40b0*/  LOP3.LUT R56, R56, 0xffff0000, RZ, 0xc0, !PT ;  /* 0xffff000038387812 */ /* 0x000fe200078ec0ff */
[----:B------:R-:W-:Y:S01]  /*40c0*/  FFMA.FTZ R61, R28, R53, -R61 ;  /* 0x000000351c3d7223 */ /* 0x000fe2000001083d */
[----:B------:R-:W-:Y:S01]  /*40d0*/  LOP3.LUT R52, R52, 0xffff0000, RZ, 0xc0, !PT ;  /* 0xffff000034347812 */ /* 0x000fe200078ec0ff */
[----:B------:R-:W-:-:S02]  /*40e0*/  IMAD.U32 R30, R59, 0x10000, RZ ;  /* 0x000100003b1e7824 */ /* 0x000fc400078e00ff */
[----:B------:R-:W-:Y:S01]  /*40f0*/  FFMA.FTZ R63, R28, R57, R63 ;  /* 0x000000391c3f7223 */ /* 0x000fe2000001003f */
[C---:B------:R-:W-:Y:S01]  /*4100*/  FMUL.FTZ R60, R31.reuse, R56 ;  /* 0x000000381f3c7220 */ /* 0x040fe20000410000 */
[C---:B------:R-:W-:Y:S02]  /*4110*/  IMAD.U32 R28, R54.reuse, 0x10000, RZ ;  /* 0x00010000361c7824 */ /* 0x040fe400078e00ff */
[----:B------:R-:W-:Y:S01]  /*4120*/  FMUL.FTZ R62, R31, R52 ;  /* 0x000000341f3e7220 */ /* 0x000fe20000410000 */
        /* <DEDUP_REMOVED lines=8> */
[----:B------:R-:W-:Y:S01]  /*41b0*/  FFMA.FTZ R49, R13, R30, R49 ;  /* 0x0000001e0d317223 */ /* 0x000fe20000010031 */
[----:B------:R-:W-:Y:S01]  /*41c0*/  IMAD.U32 R28, R55, 0x10000, RZ ;  /* 0x00010000371c7824 */ /* 0x000fe200078e00ff */
[----:B------:R-:W-:Y:S01]  /*41d0*/  LOP3.LUT R12, R12, 0xffff0000, RZ, 0xc0, !PT ;  /* 0xffff00000c0c7812 */ /* 0x000fe200078ec0ff */
[C---:B------:R-:W-:Y:S01]  /*41e0*/  FMUL.FTZ R30, R15.reuse, R52 ;  /* 0x000000340f1e7220 */ /* 0x040fe20000410000 */
[----:B------:R-:W-:Y:S01]  /*41f0*/  FMUL.FTZ R56, R15, R54 ;  /* 0x000000360f387220 */ /* 0x000fe20000410000 */
[----:B------:R-:W-:Y:S01]  /*4200*/  LOP3.LUT R55, R55, 0xffff0000, RZ, 0xc0, !PT ;  /* 0xffff000037377812 */ /* 0x000fe200078ec0ff */
[C---:B------:R-:W-:Y:S01]  /*4210*/  IMAD.U32 R13, R50.reuse, 0x10000, RZ ;  /* 0x00010000320d7824 */ /* 0x040fe200078e00ff */
[----:B------:R-:W-:Y:S01]  /*4220*/  LOP3.LUT R15, R50, 0xffff0000, RZ, 0xc0, !PT ;  /* 0xffff0000320f7812 */ /* 0x000fe200078ec0ff */
[----:B------:R-:W-:Y:S01]  /*4230*/  FMUL.FTZ R29, R7, R28 ;  /* 0x0000001c071d7220 */ /* 0x000fe20000410000 */
[----:B------:R-:W-:Y:S01]  /*4240*/  LOP3.LUT R8, R8, 0xffff0000, RZ, 0xc0, !PT ;  /* 0xffff000008087812 */ /* 0x000fe200078ec0ff */
[C---:B------:R-:W-:Y:S01]  /*4250*/  FFMA.FTZ R31, R9.reuse, R54, -R30 ;  /* 0x00000036091f7223 */ /* 0x040fe2000001081e */
[----:B------:R-:W-:Y:S01]  /*4260*/  FFMA.FTZ R56, R9, R52, R56 ;  /* 0x0000003409387223 */ /* 0x000fe20000010038 */
[----:B------:R-:W-:Y:S01]  /*4270*/  FMUL.FTZ R7, R7, R13 ;  /* 0x0000000d07077220 */ /* 0x000fe20000410000 */
[----:B------:R-:W-:Y:S01]  /*4280*/  FMUL.FTZ R9, R12, R55 ;  /* 0x000000370c097220 */ /* 0x000fe20000410000 */
[----:B------:R-:W-:Y:S01]  /*4290*/  FFMA.FTZ R29, R6, R13, -R29 ;  /* 0x0000000d061d7223 */ /* 0x000fe2000001081d */
[-C--:B------:R-:W-:Y:S01]  /*42a0*/  FMUL.FTZ R13, R12, R15.reuse ;  /* 0x0000000f0c0d7220 */ /* 0x080fe20000410000 */
[----:B------:R-:W-:Y:S01]  /*42b0*/  FFMA.FTZ R28, R6, R28, R7 ;  /* 0x0000001c061c7223 */ /* 0x000fe20000010007 */
[----:B------:R-:W-:Y:S01]  /*42c0*/  FFMA.FTZ R12, R8, R15, -R9 ;  /* 0x0000000f080c7223 */ /* 0x000fe20000010809 */
        /* <DEDUP_REMOVED lines=8> */
[----:B------:R-:W-:Y:S01]  /*4350*/  LOP3.LUT R10, R10, 0xffff0000, RZ, 0xc0, !PT ;  /* 0xffff00000a0a7812 */ /* 0x000fe200078ec0ff */
        /* <DEDUP_REMOVED lines=17> */
[----:B------:R-:W-:-:S07]  /*4470*/  IMAD.MOV.U32 R9, RZ, RZ, R60 ;  /* 0x000000ffff097224 */ /* 0x000fce00078e003c */
.L_x_6710:
[----:B------:R-:W-:Y:S05]  /*4480*/  BSYNC B1 ;  /* 0x0000000000017941 */ /* 0x000fea0003800000 */
.L_x_6709:
[----:B-1----:R1:W-:Y:S01]  /*4490*/  ST.E.128 desc[UR36][R36.64], R8 ;  /* 0x0000000824007985 */ /* 0x0023e2000c101d24 */
[----:B------:R-:W-:-:S13]  /*44a0*/  ISETP.GE.AND P0, PT, R48, R47, PT ;  /* 0x0000002f3000720c */ /* 0x000fda0003f06270 */
[----:B------:R-:W-:Y:S05]  /*44b0*/  @P0 BRA `(.L_x_6698) ;  /* 0x0000000000e00947 */ /* 0x000fea0003800000 */
[----:B------:R-:W-:-:S05]  /*44c0*/  IMAD.WIDE R20, R48, 0x2, R20 ;  /* 0x0000000230147825 */ /* 0x000fca00078e0214 */
[----:B---3--:R3:W-:Y:S01]  /*44d0*/  ST.E.128 desc[UR36][R20.64], R12 ;  /* 0x0000000c14007985 */ /* 0x0087e2000c101d24 */
[----:B------:R-:W-:Y:S05]  /*44e0*/  BRA `(.L_x_6698) ;  /* 0x0000000000d47947 */ /* 0x000fea0003800000 */
.L_x_6690:
[----:B------:R-:W-:-:S06]  /*44f0*/  UISETP.NE.AND UP0, UPT, UR38, URZ, UPT ;  /* 0x0000003f2600728c */ /* 0x000fcc000bf05270 */
[----:B------:R-:W-:-:S13]  /*4500*/  PLOP3.LUT P3, PT, PT, PT, UP0, 0x80, 0x0 ;  /* 0x000000000000781c */ /* 0x000fda0003f6f008 */
[----:B------:R-:W-:Y:S05]  /*4510*/  @P3 BRA `(.L_x_6711) ;  /* 0x0000000000043947 */ /* 0x000fea0003800000 */
[----:B------:R-:W-:Y:S01]  /*4520*/  BPT.TRAP 0x1 ;  /* 0x000000040000795c */ /* 0x000fe20000300000 */
.L_x_6711:
[----:B------:R-:W-:Y:S01]  /*4530*/  IMAD R40, R156, 0x8, R2 ;  /* 0x000000089c287824 */ /* 0x000fe200078e0202 */
[----:B------:R-:W-:Y:S01]  /*4540*/  SHF.L.U32 R51, R158, 0x1f, RZ ;  /* 0x0000001f9e337819 */ /* 0x000fe200000006ff */
[----:B------:R-:W-:Y:S01]  /*4550*/  BSSY B1, `(.L_x_6712) ;  /* 0x0000004000017945 */ /* 0x000fe20003800000 */
[----:B------:R-:W-:Y:S02]  /*4560*/  SHF.R.S32.HI R44, RZ, 0x1f, R43 ;  /* 0x0000001fff2c7819 */ /* 0x000fe4000001142b */
[----:B------:R-:W0:Y:S02]  /*4570*/  SYNCS.PHASECHK.TRANS64.TRYWAIT P0, [R40+URZ+0x38890], R51 ;  /* 0x03889033280075a7 */ /* 0x000e24000800017f */
[----:B0-----:R-:W-:Y:S05]  /*4580*/  @!P0 BRA `(.L_x_6713) ;  /* 0x0000035000b88947 */ /* 0x001fea0003800000 */
.L_x_7069:
[----:B------:R-:W-:Y:S05]  /*4590*/  BSYNC B1 ;  /* 0x0000000000017941 */ /* 0x000fea0003800000 */
.L_x_6712:
        /* <DEDUP_REMOVED lines=24> */
.L_x_7073:
[----:B------:R-:W-:Y:S05]  /*4720*/  @!P0 BRA `(.L_x_6698) ;  /* 0x0000000000448947 */ /* 0x000fea0003800000 */
[----:B------:R-:W-:Y:S02]  /*4730*/  ULDC UR4, c[0x0][0x2f4] ;  /* 0x0000bd0000047ab9 */ /* 0x000fe40000000800 */
[----:B------:R-:W-:-:S13]  /*4740*/  ISETP.GE.AND P4, PT, R16, UR4, PT ;  /* 0x0000000410007c0c */ /* 0x000fda000bf86270 */
[----:B-1----:R-:W1:Y:S01]  /*4750*/  @!P4 LDS.128 R4, [R48+0x22400] ;  /* 0x022400003004c984 */ /* 0x002e620000000c00 */
[----:B---3--:R-:W-:-:S04]  /*4760*/  @!P4 LEA R8, P0, R16, R14, 0x1 ;  /* 0x0000000e1008c211 */ /* 0x008fc800078008ff */
[----:B--2---:R-:W-:Y:S02]  /*4770*/  @!P4 LEA.HI.X R9, R16, R21, R17, 0x1, P0 ;  /* 0x000000151009c211 */ /* 0x004fe400000f0c11 */
[----:B------:R-:W-:-:S03]  /*4780*/  ISETP.GE.AND P0, PT, R19, UR4, PT ;  /* 0x0000000413007c0c */ /* 0x000fc6000bf06270 */
[----:B-1----:R4:W-:Y:S10]  /*4790*/  @!P4 ST.E.128 desc[UR36][R8.64], R4 ;  /* 0x000000040800c985 */ /* 0x0029f4000c101d24 */
        /* <DEDUP_REMOVED lines=8> */
[----:B------:R-:W1:Y:S04]  /*4820*/  LDS.128 R4, [R5+0x22400] ;  /* 0x0224000005047984 */ /* 0x000e680000000c00 */
[----:B-1----:R1:W-:Y:S02]  /*4830*/  ST.E.128 desc[UR36][R8.64], R4 ;  /* 0x0000000408007985 */ /* 0x0023e4000c101d24 */
.L_x_6698:
[----:B------:R-:W-:Y:S05]  /*4840*/  BSYNC B0 ;  /* 0x0000000000007941 */ /* 0x000fea0003800000 */
.L_x_6689:
[----:B-1--4-:R-:W1:Y:S01]  /*4850*/  S2R R4, SR_TID.X ;  /* 0x0000000000047919 */ /* 0x012e620000002100 */
[----:B------:R-:W-:Y:S01]  /*4860*/  @!PT LDS RZ, [RZ] ;  /* 0x00000000fffff984 */ /* 0x000fe20000000800 */
[----:B------:R-:W-:Y:S01]  /*4870*/  @!PT LDS RZ, [RZ] ;  /* 0x00000000fffff984 */ /* 0x000fe20000000800 */
[----:B------:R-:W-:Y:S01]  /*4880*/  @!PT LDS RZ, [RZ] ;  /* 0x00000000fffff984 */ /* 0x000fe20000000800 */
[----:B------:R-:W-:Y:S01]  /*4890*/  @!PT LDS RZ, [RZ] ;  /* 0x00000000fffff984 */ /* 0x000fe20000000800 */
[----:B------:R4:W-:Y:S06]  /*48a0*/  MEMBAR.ALL.CTA ;  /* 0x0000000000007992 */ /* 0x0009ec0000008000 */
[----:B----4-:R-:W4:Y:S01]  /*48b0*/  FENCE.VIEW.ASYNC.S ;  /* 0x00000000000073c6 */ /* 0x010f220000000000 */
[----:B------:R-:W-:Y:S05]  /*48c0*/  WARPSYNC.ALL ;  /* 0x0000000000007948 */ /* 0x000fea0003800000 */
[----:B------:R-:W-:Y:S01]  /*48d0*/  BSSY B0, `(.L_x_6715) ;  /* 0x000000a000007945 */ /* 0x000fe20003800000 */
[----:B-1----:R-:W-:-:S02]  /*48e0*/  SHF.R.U32.HI R5, RZ, 0x7, R4 ;  /* 0x00000007ff057819 */ /* 0x002fc40000011604 */
[----:B------:R-:W-:-:S03]  /*48f0*/  LOP3.LUT P0, RZ, R4, 0x7f, RZ, 0xc0, !PT ;  /* 0x0000007f04ff7812 */ /* 0x000fc6000780c0ff */
[----:B------:R-:W-:-:S10]  /*4900*/  VIADD R10, R5, 0x8 ;  /* 0x00000008050a7836 */ /* 0x000fd40000000000 */
[----:B------:R-:W-:-:S05]  /*4910*/  @!P0 VIADD R4, R40, 0x388a0 ;  /* 0x000388a028048836 */ /* 0x000fca0000000000 */
[----:B------:R-:W-:Y:S01]  /*4920*/  @!P0 PRMT R4, RZ, 0x654, R4 ;  /* 0x00000654ff048816 */ /* 0x000fe20000000004 */
[----:B----4-:R1:W-:Y:S06]  /*4930*/  BAR.SYNC.DEFER_BLOCKING R10, 0x80 ;  /* 0x0002000a0000751d */ /* 0x0103ec0000010000 */
[----:B------:R1:W-:Y:S01]  /*4940*/  @!P0 SYNCS.ARRIVE.TRANS64.RED.A1T0 RZ, [R4+URZ], RZ ;  /* 0x000000ff04ff89a7 */ /* 0x0003e2000810043f */
[----:B------:R-:W-:Y:S05]  /*4950*/  @P3 BRA `(.L_x_6716) ;  /* 0x0000000000043947 */ /* 0x000fea0003800000 */
[----:B------:R-:W-:Y:S01]  /*4960*/  BPT.TRAP 0x1 ;  /* 0x000000040000795c */ /* 0x000fe20000300000 */
.L_x_6716:
[----:B------:R-:W-:Y:S05]  /*4970*/  BSYNC B0 ;  /* 0x0000000000007941 */ /* 0x000fea0003800000 */
.L_x_6715:
[----:B------:R-:W4:Y:S01]  /*4980*/  SYNCS.PHASECHK.TRANS64.TRYWAIT P3, [R40+URZ+0x388b0], R51 ;  /* 0x0388b033280075a7 */ /* 0x000f22000806017f */
[----:B------:R-:W-:Y:S04]  /*4990*/  BSSY B0, `(.L_x_6717) ;  /* 0x0000002000007945 */ /* 0x000fe80003800000 */
[----:B----4-:R-:W-:Y:S05]  /*49a0*/  @!P3 BRA `(.L_x_6718) ;  /* 0x000003500008b947 */ /* 0x010fea0003800000 */
.L_x_7074:
[----:B------:R-:W-:Y:S05]  /*49b0*/  BSYNC B0 ;  /* 0x0000000000007941 */ /* 0x000fea0003800000 */
.L_x_6717:
[----:B------:R-:W-:Y:S01]  /*49c0*/  ULDC.64 UR4, c[0x0][0x328] ;  /* 0x0000ca0000047ab9 */ /* 0x000fe20000000a00 */
[----:B------:R-:W-:Y:S01]  /*49d0*/  ULDC.64 UR6, c[0x0][0x318] ;  /* 0x0000c60000067ab9 */ /* 0x000fe20000000a00 */
[----:B------:R-:W-:Y:S01]  /*49e0*/  IMAD R44, R44, UR4, RZ ;  /* 0x000000042c2c7c24 */ /* 0x000fe2000f8e02ff */
[----:B------:R-:W-:Y:S01]  /*49f0*/  BSSY B0, `(.L_x_6719) ;  /* 0x0000077000007945 */ /* 0x000fe20003800000 */
[----:B-1----:R-:W-:-:S04]  /*4a00*/  IMAD.WIDE.U32 R4, R43, UR4, RZ ;  /* 0x000000042b047c25 */ /* 0x002fc8000f8e00ff */
[----:B------:R-:W-:Y:S01]  /*4a10*/  IMAD R43, R43, UR5, R44 ;  /* 0x000000052b2b7c24 */ /* 0x000fe2000f8e022c */
[----:B------:R-:W-:Y:S01]  /*4a20*/  ULDC.64 UR4, c[0x0][0x338] ;  /* 0x0000ce0000047ab9 */ /* 0x000fe20000000a00 */
[----:B------:R-:W-:Y:S02]  /*4a30*/  IMAD R9, R156, 0x8000, R42 ;  /* 0x000080009c097824 */ /* 0x000fe400078e022a */
        /* <DEDUP_REMOVED lines=8> */
[----:B---3--:R-:W-:-:S04]  /*4ac0*/  LEA R12, P3, R4, UR6, 0x1 ;  /* 0x00000006040c7c11 */ /* 0x008fc8000f8608ff */
[----:B------:R-:W-:Y:S02]  /*4ad0*/  LEA.HI.X R11, R4, UR7, R11, 0x1, P3 ;  /* 0x00000007040b7c11 */ /* 0x000fe400098f0c0b */
[----:B------:R-:W-:Y:S01]  /*4ae0*/  ISETP.GT.AND P3, PT, R46, R18, PT ;  /* 0x000000122e00720c */ /* 0x000fe20003f64270 */
[----:B------:R-:W1:Y:S04]  /*4af0*/  SHFL.IDX PT, R12, R12, RZ, 0x1c1f ;  /* 0x001c1fff0c0c7589 */ /* 0x000e6800000e0000 */
[----:B------:R-:W3:Y:S08]  /*4b00*/  SHFL.IDX PT, R11, R11, RZ, 0x1c1f ;  /* 0x001c1fff0b0b7589 */ /* 0x000ef000000e0000 */
[----:B------:R-:W-:Y:S05]  /*4b10*/  @!P3 BRA `(.L_x_6720) ;  /* 0x000000040090b947 */ /* 0x000fea0003800000 */
[----:B------:R-:W-:Y:S01]  /*4b20*/  ULDC UR4, c[0x0][0x320] ;  /* 0x0000c80000047ab9 */ /* 0x000fe20000000800 */
[C---:B------:R-:W-:Y:S01]  /*4b30*/  IMAD R14, R9.reuse, 0x2, R2 ;  /* 0x00000002090e7824 */ /* 0x040fe200078e0202 */
[C---:B------:R-:W-:Y:S01]  /*4b40*/  ISETP.GE.AND P4, PT, R16.reuse, UR4, PT ;  /* 0x0000000410007c0c */ /* 0x040fe2000bf86270 */
[----:B------:R-:W-:Y:S01]  /*4b50*/  VIADD R13, R9, 0x20 ;  /* 0x00000020090d7836 */ /* 0x000fe20000000000 */
[----:B------:R-:W-:Y:S01]  /*4b60*/  LOP3.LUT P6, RZ, R159, 0x4, RZ, 0xc0, !PT ;  /* 0x000000049fff7812 */ /* 0x000fe200078cc0ff */
[----:B------:R-:W-:Y:S01]  /*4b70*/  VIADD R15, R16, 0x40 ;  /* 0x00000040100f7836 */ /* 0x000fe20000000000 */
[----:B------:R-:W-:-:S09]  /*4b80*/  ISETP.GE.AND P3, PT, R19, UR4, PT ;  /* 0x0000000413007c0c */ /* 0x000fd2000bf66270 */
[----:B------:R-:W5:Y:S01]  /*4b90*/  @!P4 LDS.128 R4, [R14+0x400] ;  /* 0x000400000e04c984 */ /* 0x000f620000000c00 */
[----:B-1----:R-:W-:Y:S01]  /*4ba0*/  @!P4 LEA R8, P5, R16, R12, 0x1 ;  /* 0x0000000c1008c211 */ /* 0x002fe200078a08ff */
[----:B------:R-:W-:-:S03]  /*4bb0*/  @P6 VIADD R13, R9, 0xffffffe0 ;  /* 0xffffffe0090d6836 */ /* 0x000fc60000000000 */
[----:B---3--:R-:W-:Y:S01]  /*4bc0*/  @!P4 LEA.HI.X R9, R16, R11, R17, 0x1, P5 ;  /* 0x0000000b1009c211 */ /* 0x008fe200028f0c11 */
[----:B------:R-:W-:-:S04]  /*4bd0*/  IMAD R13, R13, 0x2, R2 ;  /* 0x000000020d0d7824 */ /* 0x000fc800078e0202 */
[----:B-----5:R1:W-:Y:S01]  /*4be0*/  @!P4 ST.E.128 desc[UR36][R8.64], R4 ;  /* 0x000000040800c985 */ /* 0x0203e2000c101d24 */
[----:B------:R-:W-:Y:S01]  /*4bf0*/  ISETP.GE.AND P4, PT, R15, UR4, PT ;  /* 0x000000040f007c0c */ /* 0x000fe2000bf86270 */
[----:B------:R-:W-:Y:S02]  /*4c00*/  VIADD R15, R16, 0x60 ;  /* 0x00000060100f7836 */ /* 0x000fe40000000000 */
[----:B------:R-:W3:Y:S01]  /*4c10*/  @!P3 LDS.128 R4, [R13+0x400] ;  /* 0x000400000d04b984 */ /* 0x000ee20000000c00 */
[----:B-1----:R-:W-:-:S04]  /*4c20*/  @!P3 LEA R8, P5, R19, R12, 0x1 ;  /* 0x0000000c1308b211 */ /* 0x002fc800078a08ff */
[----:B------:R-:W-:-:S05]  /*4c30*/  @!P3 LEA.HI.X R9, R19, R11, R164, 0x1, P5 ;  /* 0x0000000b1309b211 */ /* 0x000fca00028f0ca4 */
[----:B---3--:R1:W-:Y:S01]  /*4c40*/  @!P3 ST.E.128 desc[UR36][R8.64], R4 ;  /* 0x000000040800b985 */ /* 0x0083e2000c101d24 */
[----:B------:R-:W-:Y:S01]  /*4c50*/  ISETP.GE.AND P3, PT, R15, UR4, PT ;  /* 0x000000040f007c0c */ /* 0x000fe2000bf66270 */
[----:B------:R-:W-:Y:S02]  /*4c60*/  VIADD R15, R16, 0x80 ;  /* 0x00000080100f7836 */ /* 0x000fe40000000000 */
[----:B------:R-:W3:Y:S01]  /*4c70*/  @!P4 LDS.128 R4, [R14+0x2400] ;  /* 0x002400000e04c984 */ /* 0x000ee20000000c00 */
[----:B-1----:R-:W-:-:S05]  /*4c80*/  @!P4 LEA R8, P5, R197, R12, 0x1 ;  /* 0x0000000cc508c211 */ /* 0x002fca00078a08ff */
[----:B------:R-:W-:-:S05]  /*4c90*/  @!P4 IMAD.X R9, R11, 0x1, R198, P5 ;  /* 0x000000010b09c824 */ /* 0x000fca00028e06c6 */
        /* <DEDUP_REMOVED lines=67> */
[----:B------:R-:W-:-:S03]  /*50d0*/  ISETP.GE.AND P3, PT, R15, UR4, PT ;  /* 0x000000040f007c0c */ /* 0x000fc6000bf66270 */
[----:B------:R-:W3:Y:S01]  /*50e0*/  @!P4 LDS.128 R4, [R14+0xe400] ;  /* 0x00e400000e04c984 */ /* 0x000ee20000000c00 */
[----:B-1----:R-:W-:-:S05]  /*50f0*/  @!P4 LEA R8, P5, R183, R12, 0x1 ;  /* 0x0000000cb708c211 */ /* 0x002fca00078a08ff */
[----:B------:R-:W-:-:S05]  /*5100*/  @!P4 IMAD.X R9, R11, 0x1, R210, P5 ;  /* 0x000000010b09c824 */ /* 0x000fca00028e06d2 */
[----:B---3--:R1:W-:Y:S04]  /*5110*/  @!P4 ST.E.128 desc[UR36][R8.64], R4 ;  /* 0x000000040800c985 */ /* 0x0083e8000c101d24 */
[----:B------:R-:W3:Y:S01]  /*5120*/  @!P3 LDS.128 R4, [R13+0xe400] ;  /* 0x00e400000d04b984 */ /* 0x000ee20000000c00 */
[----:B-1----:R-:W-:-:S05]  /*5130*/  @!P3 LEA R8, P4, R182, R12, 0x1 ;  /* 0x0000000cb608b211 */ /* 0x002fca00078808ff */
[----:B------:R-:W-:-:S05]  /*5140*/  @!P3 IMAD.X R9, R11, 0x1, R211, P4 ;  /* 0x000000010b09b824 */ /* 0x000fca00020e06d3 */
[----:B---3--:R1:W-:Y:S03]  /*5150*/  @!P3 ST.E.128 desc[UR36][R8.64], R4 ;  /* 0x000000040800b985 */ /* 0x0083e6000c101d24 */
.L_x_6720:
[----:B------:R-:W-:Y:S05]  /*5160*/  BSYNC B0 ;  /* 0x0000000000007941 */ /* 0x000fea0003800000 */
.L_x_6719:
[----:B------:R-:W-:Y:S01]  /*5170*/  @!PT LDS RZ, [RZ] ;  /* 0x00000000fffff984 */ /* 0x000fe20000000800 */
[----:B------:R-:W-:Y:S01]  /*5180*/  @!PT LDS RZ, [RZ] ;  /* 0x00000000fffff984 */ /* 0x000fe20000000800 */
[----:B------:R-:W-:Y:S01]  /*5190*/  @!PT LDS RZ, [RZ] ;  /* 0x00000000fffff984 */ /* 0x000fe20000000800 */
[----:B------:R-:W-:Y:S01]  /*51a0*/  @!PT LDS RZ, [RZ] ;  /* 0x00000000fffff984 */ /* 0x000fe20000000800 */
[----:B------:R5:W-:Y:S06]  /*51b0*/  MEMBAR.ALL.CTA ;  /* 0x0000000000007992 */ /* 0x000bec0000008000 */
[----:B-----5:R-:W5:Y:S01]  /*51c0*/  FENCE.VIEW.ASYNC.S ;  /* 0x00000000000073c6 */ /* 0x020f620000000000 */
[----:B------:R-:W-:Y:S02]  /*51d0*/  VIADD R156, R156, 0x1 ;  /* 0x000000019c9c7836 */ /* 0x000fe40000000000 */
[----:B0---4-:R-:W-:Y:S01]  /*51e0*/  @!P0 VIADD R40, R40, 0x388c0 ;  /* 0x000388c028288836 */ /* 0x011fe20000000000 */
[----:B-----5:R0:W-:Y:S02]  /*51f0*/  BAR.SYNC.DEFER_BLOCKING R10, 0x80 ;  /* 0x0002000a0000751d */ /* 0x0201e40000010000 */
[----:B------:R-:W-:-:S02]  /*5200*/  ISETP.NE.AND P3, PT, R156, 0x2, PT ;  /* 0x000000029c00780c */ /* 0x000fc40003f65270 */
[----:B------:R-:W-:Y:S02]  /*5210*/  @!P0 PRMT R40, RZ, 0x654, R40 ;  /* 0x00000654ff288816 */ /* 0x000fe40000000028 */
[----:B-1----:R-:W-:Y:S02]  /*5220*/  SEL R5, RZ, 0x1, P3 ;  /* 0x00000001ff057807 */ /* 0x002fe40001800000 */
[----:B------:R-:W-:Y:S02]  /*5230*/  SEL R156, R156, RZ, P3 ;  /* 0x000000ff9c9c7207 */ /* 0x000fe40001800000 */
[----:B------:R-:W-:Y:S01]  /*5240*/  LOP3.LUT R158, R158, R5, RZ, 0x3c, !PT ;  /* 0x000000059e9e7212 */ /* 0x000fe200078e3cff */
[----:B------:R0:W-:Y:S01]  /*5250*/  @!P0 SYNCS.ARRIVE.TRANS64.RED.A1T0 RZ, [R40+URZ], RZ ;  /* 0x000000ff28ff89a7 */ /* 0x0001e2000810043f */
[----:B------:R-:W-:Y:S01]  /*5260*/  PLOP3.LUT P0, PT, PT, PT, PT, 0x8, 0x0 ;  /* 0x000000000000781c */ /* 0x000fe20003f0e170 */
[----:B------:R-:W-:-:S12]  /*5270*/  @P2 BRA `(.L_x_6721) ;  /* 0xffffffd4005c2947 */ /* 0x000fd8000383ffff */
.L_x_6684:
[----:B------:R-:W1:Y:S01]  /*5280*/  LDC R0, c[0x0][0xa80] ;  /* 0x0002a000ff007b82 */ /* 0x000e620000000800 */
[----:B------:R4:W-:Y:S01]  /*5290*/  STL.128 [R1+0x1e0], RZ ;  /* 0x0001e0ff01007387 */ /* 0x0009e20000100c00 */
[----:B------:R-:W-:Y:S01]  /*52a0*/  BSSY B0, `(.L_x_6722) ;  /* 0x0000027000007945 */ /* 0x000fe20003800000 */
[----:B------:R-:W-:Y:S02]  /*52b0*/  IMAD.U32 R37, RZ, RZ, UR39 ;  /* 0x00000027ff257e24 */ /* 0x000fe4000f8e00ff */
[----:B------:R4:W-:Y:S04]  /*52c0*/  STL.128 [R1+0x1f0], RZ ;  /* 0x0001f0ff01007387 */ /* 0x0009e80000100c00 */
[----:B------:R4:W-:Y:S04]  /*52d0*/  STL.128 [R1+0x210], RZ ;  /* 0x000210ff01007387 */ /* 0x0009e80000100c00 */
[----:B------:R4:W-:Y:S04]  /*52e0*/  STL.128 [R1+0x220], RZ ;  /* 0x000220ff01007387 */ /* 0x0009e80000100c00 */
[----:B------:R4:W-:Y:S04]  /*52f0*/  STL.128 [R1+0x230], RZ ;  /* 0x000230ff01007387 */ /* 0x0009e80000100c00 */
[----:B------:R4:W-:Y:S04]  /*5300*/  STL.128 [R1+0x240], RZ ;  /* 0x000240ff01007387 */ /* 0x0009e80000100c00 */
[----:B-1----:R4:W-:Y:S04]  /*5310*/  STL [R1+0x200], R0 ;  /* 0x0002000001007387 */ /* 0x0029e80000100800 */
        /* <DEDUP_REMOVED lines=28> */
[----:B------:R-:W-:Y:S05]  /*54e0*/  @P0 BRA `(.L_x_6723) ;  /* 0x0000000000080947 */ /* 0x000fea0003800000 */
[----:B------:R-:W1:Y:S02]  /*54f0*/  FENCE.VIEW.ASYNC.G ;  /* 0x00000000000073c6 */ /* 0x000e640000000100 */
[----:B-1----:R-:W-:Y:S06]  /*5500*/  BAR.ARV 0xc, 0x180 ;  /* 0x0306000000007b1d */ /* 0x002fec0000002000 */
.L_x_6723:
[----:B------:R-:W-:Y:S05]  /*5510*/  BSYNC B0 ;  /* 0x0000000000007941 */ /* 0x000fea0003800000 */
.L_x_6722:
[----:B------:R-:W-:Y:S01]  /*5520*/  UISETP.NE.AND UP0, UPT, UR38, 0x1, UPT ;  /* 0x000000012600788c */ /* 0x000fe2000bf05270 */
[----:B------:R-:W-:Y:S01]  /*5530*/  IMAD.U32 R32, RZ, RZ, UR39 ;  /* 0x00000027ff207e24 */ /* 0x000fe2000f8e00ff */
[----:B------:R-:W-:Y:S01]  /*5540*/  IADD3 R37, P0, R37, 0x1e0, RZ ;  /* 0x000001e025257810 */ /* 0x000fe20007f1e0ff */
[----:B------:R-:W-:Y:S03]  /*5550*/  BSSY B7, `(.L_x_6724) ;  /* 0x0002571000077945 */ /* 0x000fe60003800000 */
[----:B------:R-:W-:Y:S01]  /*5560*/  PLOP3.LUT P2, PT, PT, PT, UP0, 0x80, 0x0 ;  /* 0x000000000000781c */ /* 0x000fe20003f4f008 */
[----:B------:R-:W-:Y:S01]  /*5570*/  IMAD.X R38, RZ, RZ, UR42, P0 ;  /* 0x0000002aff267e24 */ /* 0x000fe200080e06ff */
[----:B------:R-:W-:-:S05]  /*5580*/  IADD3 R32, P1, R32, 0x210, RZ ;  /* 0x0000021020207810 */ /* 0x000fca0007f3e0ff */
[----:B------:R-:W-:-:S06]  /*5590*/  IMAD.X R31, RZ, RZ, UR42, P1 ;  /* 0x0000002aff1f7e24 */ /* 0x000fcc00088e06ff */
[----:B------:R-:W-:Y:S05]  /*55a0*/  @!P2 BRA `(.L_x_6725) ;  /* 0x0000008000b8a947 */ /* 0x000fea0003800000 */
[----:B----4-:R-:W1:Y:S01]  /*55b0*/  LDC R0, c[0x0][0x448] ;  /* 0x00011200ff007b82 */ /* 0x010e620000000800 */
[----:B------:R-:W-:-:S07]  /*55c0*/  VIADD R3, R181, 0x3f ;  /* 0x0000003fb5037836 */ /* 0x000fce0000000000 */
[----:B------:R-:W4:Y:S01]  /*55d0*/  LDC.64 R4, c[0x0][0xad8] ;  /* 0x0002b600ff047b82 */ /* 0x000f220000000a00 */
[----:B-1----:R-:W-:Y:S02]  /*55e0*/  ISETP.NE.AND P1, PT, R0, 0x1, PT ;  /* 0x000000010000780c */ /* 0x002fe40003f25270 */
[----:B----4-:R-:W-:-:S11]  /*55f0*/  ISETP.GE.AND P2, PT, R5, 0x1, PT ;  /* 0x000000010500780c */ /* 0x010fd60003f46270 */
[----:B------:R-:W1:Y:S08]  /*5600*/  @P1 LDC R0, c[0x0][0x44c] ;  /* 0x00011300ff001b82 */ /* 0x000e700000000800 */
[----:B------:R-:W4:Y:S01]  /*5610*/  @P1 LDC R7, c[0x0][0x450] ;  /* 0x00011400ff071b82 */ /* 0x000f220000000800 */
[----:B-1----:R-:W-:-:S05]  /*5620*/  @P1 IMAD.HI.U32 R0, R3, R0, RZ ;  /* 0x0000000003001227 */ /* 0x002fca00078e00ff */
[----:B----4-:R-:W-:-:S05]  /*5630*/  @P1 SHF.R.U32.HI R3, RZ, R7, R0 ;  /* 0x00000007ff031219 */ /* 0x010fca0000011600 */
        /* <DEDUP_REMOVED lines=14> */
.L_x_6728:
[----:B------:R-:W-:-:S13]  /*5720*/  ISETP.NE.AND P0, PT, R5, 0x1, PT ;  /* 0x000000010500780c */ /* 0x000fda0003f05270 */
[----:B------:R-:W1:Y:S02]  /*5730*/  @P0 LDC.64 R6, c[0x0][0xae0] ;  /* 0x0002b800ff060b82 */ /* 0x000e640000000a00 */
[----:B-1----:R-:W-:-:S05]  /*5740*/  @P0 IMAD.HI.U32 R6, R0, R6, RZ ;  /* 0x0000000600060227 */ /* 0x002fca00078e00ff */
[----:B------:R-:W-:-:S07]  /*5750*/  @P0 SHF.R.U32.HI R0, RZ, R7, R6 ;  /* 0x00000007ff000219 */ /* 0x000fce0000011606 */
.L_x_6729:
[----:B------:R-:W-:Y:S05]  /*5760*/  BSYNC B0 ;  /* 0x0000000000007941 */ /* 0x000fea0003800000 */
.L_x_6727:
[----:B------:R-:W-:-:S05]  /*5770*/  IMAD R3, R0, R5, R5 ;  /* 0x0000000500037224 */ /* 0x000fca00078e0205 */
[----:B------:R-:W-:-:S07]  /*5780*/  VIMNMX R4, R4, R3, PT ;  /* 0x0000000304047248 */ /* 0x000fce0003fe0100 */
.L_x_6726:
[----:B------:R-:W1:Y:S01]  /*5790*/  @P1 LDC R0, c[0x0][0x44c] ;  /* 0x00011300ff001b82 */ /* 0x000e620000000800 */
[----:B------:R-:W-:Y:S01]  /*57a0*/  VIADD R4, R4, 0x3f ;  /* 0x0000003f04047836 */ /* 0x000fe20000000000 */
[----:B------:R-:W-:Y:S01]  /*57b0*/  ULDC UR4, c[0x0][0xad4] ;  /* 0x0002b50000047ab9 */ /* 0x000fe20000000800 */
[----:B------:R-:W-:-:S03]  /*57c0*/  IMAD.MOV.U32 R7, RZ, RZ, R181 ;  /* 0x000000ffff077224 */ /* 0x000fc600078e00b5 */
[----:B------:R-:W-:Y:S02]  /*57d0*/  SHF.R.S32.HI R3, RZ, 0x1f, R4 ;  /* 0x0000001fff037819 */ /* 0x000fe40000011404 */
[----:B------:R-:W4:Y:S02]  /*57e0*/  @P1 LDC R9, c[0x0][0x450] ;  /* 0x00011400ff091b82 */ /* 0x000f240000000800 */
[----:B------:R-:W-:-:S04]  /*57f0*/  LEA.HI R3, R3, R4, RZ, 0x6 ;  /* 0x0000000403037211 */ /* 0x000fc800078f30ff */
[----:B------:R-:W-:-:S04]  /*5800*/  SHF.R.S32.HI R3, RZ, 0x6, R3 ;  /* 0x00000006ff037819 */ /* 0x000fc80000011403 */
[----:B------:R-:W-:Y:S01]  /*5810*/  VIMNMX R12, R26, R3, PT ;  /* 0x000000031a0c7248 */ /* 0x000fe20003fe0100 */
[----:B-1----:R-:W-:-:S05]  /*5820*/  @P1 IMAD.HI.U32 R0, R181, R0, RZ ;  /* 0x00000000b5001227 */ /* 0x002fca00078e00ff */
[----:B----4-:R-:W-:-:S05]  /*5830*/  @P1 SHF.R.U32.HI R7, RZ, R9, R0 ;  /* 0x00000009ff071219 */ /* 0x010fca0000011600 */
        /* <DEDUP_REMOVED lines=13> */
.L_x_6732:
[----:B------:R-:W-:-:S13]  /*5910*/  ISETP.NE.AND P0, PT, R5, 0x1, PT ;  /* 0x000000010500780c */ /* 0x000fda0003f05270 */
[----:B------:R-:W1:Y:S02]  /*5920*/  @P0 LDC.64 R6, c[0x0][0xae0] ;  /* 0x0002b800ff060b82 */ /* 0x000e640000000a00 */
[----:B-1----:R-:W-:-:S05]  /*5930*/  @P0 IMAD.HI.U32 R6, R190, R6, RZ ;  /* 0x00000006be060227 */ /* 0x002fca00078e00ff */
[----:B------:R-:W-:-:S07]  /*5940*/  @P0 SHF.R.U32.HI R190, RZ, R7, R6 ;  /* 0x00000007ffbe0219 */ /* 0x000fce0000011606 */
.L_x_6733:
[----:B------:R-:W-:Y:S05]  /*5950*/  BSYNC B0 ;  /* 0x0000000000007941 */ /* 0x000fea0003800000 */
.L_x_6731:
[----:B------:R-:W-:-:S05]  /*5960*/  IMAD R5, R190, R5, RZ ;  /* 0x00000005be057224 */ /* 0x000fca00078e02ff */
[----:B------:R-:W-:-:S07]  /*5970*/  VIMNMX R0, R0, R5, !PT ;  /* 0x0000000500007248 */ /* 0x000fce0007fe0100 */
.L_x_6730:
        /* <DEDUP_REMOVED lines=8> */
[----:B------:R-:W-:Y:S01]  /*5a00*/  ISETP.NE.AND P0, PT, R213, RZ, PT ;  /* 0x000000ffd500720c */ /* 0x000fe20003f05270 */
[----:B------:R-:W-:-:S03]  /*5a10*/  ULDC UR4, c[0x0][0xae8] ;  /* 0x0002ba0000047ab9 */ /* 0x000fc60000000800 */
[----:B---3--:R-:W-:-:S04]  /*5a20*/  SEL R11, R213, UR4, P0 ;  /* 0x00000004d50b7c07 */ /* 0x008fc80008000000 */
[-C--:B------:R-:W-:Y:S02]  /*5a30*/  IABS R6, R11.reuse ;  /* 0x0000000b00067213 */ /* 0x080fe40000000000 */
[----:B------:R-:W-:Y:S02]  /*5a40*/  IADD3 R0, R11, -0x1, R12 ;  /* 0xffffffff0b007810 */ /* 0x000fe40007ffe00c */
[----:B------:R-:W1:Y:S01]  /*5a50*/  I2F.RP R3, R6 ;  /* 0x0000000600037306 */ /* 0x000e620000209400 */
[----:B0-----:R-:W-:Y:S02]  /*5a60*/  IABS R10, R11 ;  /* 0x0000000b000a7213 */ /* 0x001fe40000000000 */
[----:B------:R-:W-:-:S05]  /*5a70*/  IMAD.IADD R0, R0, 0x1, -R9 ;  /* 0x0000000100007824 */ /* 0x000fca00078e0a09 */
[----:B------:R-:W-:Y:S02]  /*5a80*/  IABS R8, R0 ;  /* 0x0000000000087213 */ /* 0x000fe40000000000 */
[----:B------:R-:W-:-:S04]  /*5a90*/  LOP3.LUT R0, R0, R11, RZ, 0x3c, !PT ;  /* 0x0000000b00007212 */ /* 0x000fc800078e3cff */
[----:B------:R-:W-:Y:S01]  /*5aa0*/  ISETP.GE.AND P2, PT, R0, RZ, PT ;  /* 0x000000ff0000720c */ /* 0x000fe20003f46270 */
[----:B-1----:R-:W0:Y:S02]  /*5ab0*/  MUFU.RCP R3, R3 ;  /* 0x0000000300037308 */ /* 0x002e240000001000 */
        /* <DEDUP_REMOVED lines=19> */
.L_x_6735:
[----:B------:R-:W-:Y:S05]  /*5bf0*/  BSYNC B0 ;  /* 0x0000000000007941 */ /* 0x000fea0003800000 */
.L_x_6734:
[----:B------:R-:W-:Y:S01]  /*5c00*/  IMAD R0, R220, R3, R9 ;  /* 0x00000003dc007224 */ /* 0x000fe200078e0209 */
[----:B------:R-:W-:-:S04]  /*5c10*/  PRMT R4, RZ, 0x7610, R4 ;  /* 0x00007610ff047816 */ /* 0x000fc80000000004 */
[----:B------:R-:W-:-:S04]  /*5c20*/  VIADDMNMX R12, R0, R3, R12, PT ;  /* 0x00000003000c7246 */ /* 0x000fc8000380010c */
[----:B------:R-:W-:-:S13]  /*5c30*/  ISETP.GT.AND P0, PT, R12, R0, PT ;  /* 0x000000000c00720c */ /* 0x000fda0003f04270 */
[----:B------:R-:W-:Y:S05]  /*5c40*/  @!P0 BRA `(.L_x_6736) ;  /* 0x0000025000048947 */ /* 0x000fea0003800000 */
[----:B0-----:R-:W4:Y:S04]  /*5c50*/  LDL R10, [R1+0x214] ;  /* 0x00021400010a7983 */ /* 0x001f280000100800 */
[----:B------:R-:W4:Y:S04]  /*5c60*/  LDL R9, [R1+0x210] ;  /* 0x0002100001097983 */ /* 0x000f280000100800 */
[----:B------:R-:W4:Y:S04]  /*5c70*/  LDL R8, [R1+0x218] ;  /* 0x0002180001087983 */ /* 0x000f280000100800 */
[----:B-----5:R-:W4:Y:S04]  /*5c80*/  LDL R34, [R1+0x228] ;  /* 0x0002280001227983 */ /* 0x020f280000100800 */
        /* <DEDUP_REMOVED lines=114> */
[----:B---3--:R-:W0:Y:S03]  /*63b0*/  S2R R11, SR_TID.X ;  /* 0x00000000000b7919 */ /* 0x008e260000002100 */
[----:B------:R-:W3:Y:S04]  /*63c0*/  LDL R14, [R1+0x3f4] ;  /* 0x0003f400010e7983 */ /* 0x000ee80000100800 */
[----:B------:R-:W3:Y:S04]  /*63d0*/  LDL R15, [R1+0x3f8] ;  /* 0x0003f800010f7983 */ /* 0x000ee80000100800 */
[----:B------:R-:W3:Y:S04]  /*63e0*/  LDL R20, [R1+0x3fc] ;  /* 0x0003fc0001147983 */ /* 0x000ee80000100800 */
[----:B------:R-:W3:Y:S04]  /*63f0*/  LDL R21, [R1+0x400] ;  /* 0x0004000001157983 */ /* 0x000ee80000100800 */
[----:B------:R-:W3:Y:S04]  /*6400*/  LDL R152, [R1+0x404] ;  /* 0x0004040001987983 */ /* 0x000ee80000100800 */
[----:B------:R-:W3:Y:S01]  /*6410*/  LDL R153, [R1+0x408] ;  /* 0x0004080001997983 */ /* 0x000ee20000100800 */
[----:B0-----:R-:W-:-:S02]  /*6420*/  VIADD R13, R11, 0xffffff80 ;  /* 0xffffff800b0d7836 */ /* 0x001fc40000000000 */
[----:B------:R-:W-:-:S05]  /*6430*/  VIADD R11, R11, 0xffffff80 ;  /* 0xffffff800b0b7836 */ /* 0x000fca0000000000 */
[----:B------:R-:W-:-:S04]  /*6440*/  SHF.R.S32.HI R11, RZ, 0x1f, R11 ;  /* 0x0000001fff0b7819 */ /* 0x000fc8000001140b */
[----:B------:R-:W-:Y:S01]  /*6450*/  LEA.HI R11, R11, R13, RZ, 0x7 ;  /* 0x0000000d0b0b7211 */ /* 0x000fe200078f38ff */
[----:B----4-:R0:W-:Y:S03]  /*6460*/  STL [R1+0x214], R10 ;  /* 0x0002140a01007387 */ /* 0x0101e60000100800 */
[----:B------:R-:W-:Y:S01]  /*6470*/  SHF.R.S32.HI R11, RZ, 0x7, R11 ;  /* 0x00000007ff0b7819 */ /* 0x000fe2000001140b */
[----:B------:R1:W-:Y:S04]  /*6480*/  STL [R1+0x210], R9 ;  /* 0x0002100901007387 */ /* 0x0003e80000100800 */
[----:B------:R-:W4:Y:S04]  /*6490*/  SHFL.IDX PT, R132, R11, RZ, 0x1f ;  /* 0x00001fff0b847589 */ /* 0x000f2800000e0000 */
[----:B0-----:R-:W3:Y:S04]  /*64a0*/  LDL R10, [R1+0x3e8] ;  /* 0x0003e800010a7983 */ /* 0x001ee80000100800 */
[----:B------:R0:W-:Y:S04]  /*64b0*/  STL [R1+0x218], R8 ;  /* 0x0002180801007387 */ /* 0x0001e80000100800 */
[----:B-1----:R-:W3:Y:S04]  /*64c0*/  LDL R9, [R1+0x3e4] ;  /* 0x0003e40001097983 */ /* 0x002ee80000100800 */
[----:B------:R-:W3:Y:S04]  /*64d0*/  LDL R13, [R1+0x3f0] ;  /* 0x0003f000010d7983 */ /* 0x000ee80000100800 */
[----:B0-----:R-:W3:Y:S01]  /*64e0*/  LDL R8, [R1+0x40c] ;  /* 0x00040c0001087983 */ /* 0x001ee20000100800 */
[----:B----4-:R-:W-:-:S04]  /*64f0*/  LEA.HI R11, R132, R132, RZ, 0x1 ;  /* 0x00000084840b7211 */ /* 0x010fc800078f08ff */
[----:B------:R-:W-:-:S05]  /*6500*/  LOP3.LUT R11, R11, 0x1fffe, RZ, 0xc0, !PT ;  /* 0x0001fffe0b0b7812 */ /* 0x000fca00078ec0ff */
[----:B------:R-:W-:Y:S02]  /*6510*/  IMAD.IADD R132, R132, 0x1, -R11 ;  /* 0x0000000184847824 */ /* 0x000fe400078e0a0b */
[----:B------:R-:W4:Y:S02]  /*6520*/  LDL R11, [R1+0x3ec] ;  /* 0x0003ec00010b7983 */ /* 0x000f240000100800 */
[----:B------:R-:W-:-:S04]  /*6530*/  IMAD R132, R132, 0x8000, R2 ;  /* 0x0000800084847824 */ /* 0x000fc800078e0202 */
[----:B------:R-:W-:Y:S01]  /*6540*/  VIADD R132, R132, 0x400 ;  /* 0x0000040084847836 */ /* 0x000fe20000000000 */
[----:B------:R0:W-:Y:S04]  /*6550*/  STL [R1+0x228], R34 ;  /* 0x0002282201007387 */ /* 0x0001e80000100800 */
[----:B------:R-:W-:Y:S01]  /*6560*/  SHF.R.U32.HI R132, RZ, 0x4, R132 ;  /* 0x00000004ff847819 */ /* 0x000fe20000011684 */
[----:B------:R1:W-:Y:S01]  /*6570*/  STL [R1+0x224], R3 ;  /* 0x0002240301007387 */ /* 0x0003e20000100800 */
[----:B0-----:R-:W-:Y:S02]  /*6580*/  VIADD R34, R2, 0x36400 ;  /* 0x0003640002227836 */ /* 0x001fe40000000000 */
[----:B-1----:R-:W-:-:S03]  /*6590*/  LOP3.LUT R3, R132, 0x3fff, RZ, 0xc0, !PT ;  /* 0x00003fff84037812 */ /* 0x002fc600078ec0ff */
[----:B------:R-:W-:Y:S02]  /*65a0*/  SHF.R.U32.HI R34, RZ, 0x4, R34 ;  /* 0x00000004ff227819 */ /* 0x000fe40000011622 */
[----:B------:R-:W-:Y:S02]  /*65b0*/  LOP3.LUT R3, R3, 0x2000000, RZ, 0xfc, !PT ;  /* 0x0200000003037812 */ /* 0x000fe400078efcff */
[----:B------:R-:W-:Y:S01]  /*65c0*/  LOP3.LUT R34, R34, 0x3fff, RZ, 0xc0, !PT ;  /* 0x00003fff22227812 */ /* 0x000fe200078ec0ff */
[----:B------:R0:W-:Y:S04]  /*65d0*/  STL [R1+0x3b0], R6 ;  /* 0x0003b00601007387 */ /* 0x0001e80000100800 */
[----:B------:R1:W-:Y:S04]  /*65e0*/  STL [R1+0x3bc], R5 ;  /* 0x0003bc0501007387 */ /* 0x0003e80000100800 */
[----:B------:R1:W-:Y:S01]  /*65f0*/  STL [R1+0x3c0], R7 ;  /* 0x0003c00701007387 */ /* 0x0003e20000100800 */
[----:B0-----:R-:W-:-:S03]  /*6600*/  IMAD R6, R33, 0x1000, R3 ;  /* 0x0000100021067824 */ /* 0x001fc600078e0203 */
[----:B------:R0:W-:Y:S01]  /*6610*/  STL [R1+0x3b8], R4 ;  /* 0x0003b80401007387 */ /* 0x0001e20000100800 */
[----:B-1----:R-:W-:Y:S02]  /*6620*/  IMAD.MOV.U32 R5, RZ, RZ, 0x40000040 ;  /* 0x40000040ff057424 */ /* 0x002fe400078e00ff */
[----:B------:R-:W-:Y:S01]  /*6630*/  IMAD.MOV.U32 R7, RZ, RZ, 0x40000040 ;  /* 0x40000040ff077424 */ /* 0x000fe200078e00ff */
[----:B0-----:R-:W-:Y:S01]  /*6640*/  LOP3.LUT R4, R34, 0x10000, RZ, 0xfc, !PT ;  /* 0x0001000022047812 */ /* 0x001fe200078efcff */
[----:B------:R0:W-:Y:S01]  /*6650*/  STL [R1+0x3c4], R24 ;  /* 0x0003c41801007387 */ /* 0x0001e20000100800 */
[----:B------:R-:W-:Y:S02]  /*6660*/  R2UR UR6, R6 ;  /* 0x00000000060672ca */ /* 0x000fe400000e0000 */
[----:B------:R-:W-:Y:S01]  /*6670*/  R2UR UR7, R7 ;  /* 0x00000000070772ca */ /* 0x000fe200000e0000 */
[----:B------:R1:W-:Y:S01]  /*6680*/  STL [R1+0x3d4], R25 ;  /* 0x0003d41901007387 */ /* 0x0003e20000100800 */
[----:B------:R-:W-:-:S02]  /*6690*/  R2UR UR4, R4 ;  /* 0x00000000040472ca */ /* 0x000fc400000e0000 */
[----:B------:R-:W-:Y:S01]  /*66a0*/  R2UR UR5, R5 ;  /* 0x00000000050572ca */ /* 0x000fe200000e0000 */
[----:B0-----:R-:W-:Y:S02]  /*66b0*/  VIADD R24, R6, 0x80 ;  /* 0x0000008006187836 */ /* 0x001fe40000000000 */
        /* <DEDUP_REMOVED lines=110> */
[----:B0-----:R-:W-:-:S06]  /*6da0*/  WARPGROUP.ARRIVE ;  /* 0x00000000000079c5 */ /* 0x001fcc0000000000 */
[----:B------:R-:W-:Y:S01]  /*6db0*/  HGMMA.64x256x16.F32.BF16 R24, gdesc[UR4].tnspB, RZ, !UPT, gsb0 ;  /* 0x43e00000041879f0 */ /* 0x000fe2000c0018ff */
[----:B---3--:R0:W-:Y:S04]  /*6dc0*/  STL [R1+0x3e8], R10 ;  /* 0x0003e80a01007387 */ /* 0x0081e80000100800 */
[----:B----4-:R1:W-:Y:S01]  /*6dd0*/  STL [R1+0x3ec], R11 ;  /* 0x0003ec0b01007387 */ /* 0x0103e20000100800 */
[----:B0-----:R-:W-:Y:S02]  /*6de0*/  VIADD R10, R4, 0x2 ;  /* 0x00000002040a7836 */ /* 0x001fe40000000000 */
[----:B-1----:R-:W-:-:S03]  /*6df0*/  IMAD.MOV.U32 R11, RZ, RZ, 0x40000040 ;  /* 0x40000040ff0b7424 */ /* 0x002fc600078e00ff */
[----:B------:R-:W-:Y:S02]  /*6e00*/  R2UR UR8, R10 ;  /* 0x000000000a0872ca */ /* 0x000fe400000e0000 */
[----:B------:R-:W-:Y:S01]  /*6e10*/  R2UR UR9, R11 ;  /* 0x000000000b0972ca */ /* 0x000fe200000e0000 */
[----:B------:R0:W-:Y:S04]  /*6e20*/  STL [R1+0x3e4], R9 ;  /* 0x0003e40901007387 */ /* 0x0001e80000100800 */
[----:B------:R1:W-:Y:S04]  /*6e30*/  STL [R1+0x3f0], R13 ;  /* 0x0003f00d01007387 */ /* 0x0003e80000100800 */
[----:B------:R-:W-:Y:S04]  /*6e40*/  STL [R1+0x3f4], R14 ;  /* 0x0003f40e01007387 */ /* 0x000fe80000100800 */
[----:B------:R-:W-:Y:S04]  /*6e50*/  STL [R1+0x3f8], R15 ;  /* 0x0003f80f01007387 */ /* 0x000fe80000100800 */
[----:B------:R-:W-:Y:S04]  /*6e60*/  STL [R1+0x3fc], R20 ;  /* 0x0003fc1401007387 */ /* 0x000fe80000100800 */
[----:B------:R-:W-:Y:S04]  /*6e70*/  STL [R1+0x400], R21 ;  /* 0x0004001501007387 */ /* 0x000fe80000100800 */
[----:B------:R-:W-:Y:S04]  /*6e80*/  STL [R1+0x404], R152 ;  /* 0x0004049801007387 */ /* 0x000fe80000100800 */
[----:B------:R-:W-:Y:S04]  /*6e90*/  STL [R1+0x408], R153 ;  /* 0x0004089901007387 */ /* 0x000fe80000100800 */
[----:B------:R2:W-:Y:S01]  /*6ea0*/  STL [R1+0x40c], R8 ;  /* 0x00040c0801007387 */ /* 0x0005e20000100800 */
[----:B0-----:R-:W-:-:S02]  /*6eb0*/  IMAD.MOV.U32 R9, RZ, RZ, 0x40000040 ;  /* 0x40000040ff097424 */ /* 0x001fc400078e00ff */
[----:B------:R-:W-:Y:S01]  /*6ec0*/  IMAD.MOV.U32 R7, RZ, RZ, 0x40000040 ;  /* 0x40000040ff077424 */ /* 0x000fe200078e00ff */
[----:B-1----:R0:W5:Y:S01]  /*6ed0*/  LDL R13, [R1+0x1c8] ;  /* 0x0001c800010d7983 */ /* 0x0021620000100800 */
[----:B--2---:R-:W-:Y:S01]  /*6ee0*/  VIADD R8, R6, 0x100 ;  /* 0x0000010006087836 */ /* 0x004fe20000000000 */
[----:B------:R-:W-:Y:S01]  /*6ef0*/  R2UR UR7, R9 ;  /* 0x00000000090772ca */ /* 0x000fe200000e0000 */
[----:B------:R-:W-:-:S03]  /*6f00*/  IMAD.MOV.U32 R9, RZ, RZ, 0x40000040 ;  /* 0x40000040ff097424 */ /* 0x000fc600078e00ff */
        /* <DEDUP_REMOVED lines=38> */
[----:B------:R-:W-:Y:S01]  /*7170*/  HGMMA.64x256x16.F32.BF16 R24, gdesc[UR8].tnspB, R24, gsb0 ;  /* 0x43e00000081879f0 */ /* 0x000fe20008001818 */
        /* <DEDUP_REMOVED lines=36> */
[----:B------:R-:W-:Y:S01]  /*73c0*/  R2UR UR6, R6 ;  /* 0x00000000060672ca */ /* 0x000fe200000e0000 */
[----:B------:R-:W-:Y:S01]  /*73d0*/  VIADD R6, R4, 0x6 ;  /* 0x0000000604067836 */ /* 0x000fe20000000000 */
[----:B------:R-:W-:Y:S01]  /*73e0*/  R2UR UR7, R7 ;  /* 0x00000000070772ca */ /* 0x000fe200000e0000 */
[----:B------:R-:W-:-:S03]  /*73f0*/  IMAD.MOV.U32 R7, RZ, RZ, 0x40000040 ;  /* 0x40000040ff077424 */ /* 0x000fc600078e00ff */
        /* <DEDUP_REMOVED lines=330> */
.L_x_6737:
[----:B------:R-:W-:Y:S01]  /*88a0*/  VIADD R20, R12, 0xfffffffe ;  /* 0xfffffffe0c147836 */ /* 0x000fe20000000000 */
[----:B------:R-:W-:Y:S01]  /*88b0*/  BSSY B0, `(.L_x_6738) ;  /* 0x00003e8000007945 */ /* 0x000fe20003800000 */
[----:B-----5:R-:W-:-:S03]  /*88c0*/  IMAD R13, R13, 0x8, R2 ;  /* 0x000000080d0d7824 */ /* 0x020fc600078e0202 */
[----:B------:R-:W-:Y:S01]  /*88d0*/  ISETP.GE.AND P0, PT, R20, R0, PT ;  /* 0x000000001400720c */ /* 0x000fe20003f06270 */
[----:B------:R-:W-:-:S05]  /*88e0*/  VIADD R14, R13, 0x38860 ;  /* 0x000388600d0e7836 */ /* 0x000fca0000000000 */
[----:B------:R-:W-:-:S04]  /*88f0*/  PRMT R14, R155, 0x654, R14 ;  /* 0x000006549b0e7816 */ /* 0x000fc8000000000e */
[----:B------:R0:W-:Y:S03]  /*8900*/  SYNCS.ARRIVE.TRANS64.RED.A1T0 RZ, [R14+URZ], RZ ;  /* 0x000000ff0eff79a7 */ /* 0x0001e6000810043f */
[----:B------:R-:W-:Y:S05]  /*8910*/  @!P0 BRA `(.L_x_6739) ;  /* 0x0000003c00848947 */ /* 0x000fea0003800000 */
.L_x_6741:
[----:B0-----:R-:W2:Y:S04]  /*8920*/  LDL R21, [R1+0x1c8] ;  /* 0x0001c80001157983 */ /* 0x001ea80000100800 */
        /* <DEDUP_REMOVED lines=63> */
[----:B01----:R-:W4:Y:S01]  /*8d20*/  LDL.64 R14, [R1+0x408] ;  /* 0x00040800010e7983 */ /* 0x003f220000100a00 */
[----:B--2---:R-:W-:-:S04]  /*8d30*/  IMAD R148, R21, 0x40, R162 ;  /* 0x0000004015947824 */ /* 0x004fc800078e02a2 */
[----:B------:R-:W-:Y:S01]  /*8d40*/  IMAD R148, R148, 0x4, R2 ;  /* 0x0000000494947824 */ /* 0x000fe200078e0202 */
[----:B------:R-:W-:Y:S06]  /*8d50*/  BAR.SYNC.DEFER_BLOCKING 0xe, 0x100 ;  /* 0x0384000000007b1d */ /* 0x000fec0000010000 */
[----:B------:R-:W3:Y:S04]  /*8d60*/  LDS R149, [R148+0x38400] ;  /* 0x0384000094957984 */ /* 0x000ee80000000800 */
        /* <DEDUP_REMOVED lines=193> */
[----:B0-----:R-:W2:Y:S04]  /*9980*/  LDL R12, [R1+0x214] ;  /* 0x00021400010c7983 */ /* 0x001ea80000100800 */
[----:B------:R-:W3:Y:S04]  /*9990*/  LDL R13, [R1+0x218] ;  /* 0x00021800010d7983 */ /* 0x000ee80000100800 */
        /* <DEDUP_REMOVED lines=126> */
[----:B--2---:R-:W-:Y:S04]  /*a180*/  STL [R1+0x214], R12 ;  /* 0x0002140c01007387 */ /* 0x004fe80000100800 */
[----:B---3--:R-:W-:Y:S04]  /*a190*/  STL [R1+0x218], R13 ;  /* 0x0002180d01007387 */ /* 0x008fe80000100800 */
[----:B----4-:R-:W-:Y:S04]  /*a1a0*/  STL [R1+0x21c], R14 ;  /* 0x00021c0e01007387 */ /* 0x010fe80000100800 */
        /* <DEDUP_REMOVED lines=156> */
[----:B------:R-:W-:Y:S01]  /*ab70*/  VIADD R12, R21, 0x1 ;  /* 0x00000001150c7836 */ /* 0x000fe20000000000 */
[----:B------:R-:W-:Y:S01]  /*ab80*/  R2UR UR4, R4 ;  /* 0x00000000040472ca */ /* 0x000fe200000e0000 */
[----:B------:R-:W-:Y:S01]  /*ab90*/  IMAD.MOV.U32 R13, RZ, RZ, 0x40000040 ;  /* 0x40000040ff0d7424 */ /* 0x000fe200078e00ff */
[----:B------:R-:W-:Y:S01]  /*aba0*/  R2UR UR5, R5 ;  /* 0x00000000050572ca */ /* 0x000fe200000e0000 */
[----:B------:R-:W-:Y:S01]  /*abb0*/  IMAD.MOV.U32 R15, RZ, RZ, 0x40000040 ;  /* 0x40000040ff0f7424 */ /* 0x000fe200078e00ff */
[----:B------:R-:W-:Y:S01]  /*abc0*/  ISETP.NE.AND P0, PT, R12, 0x2, PT ;  /* 0x000000020c00780c */ /* 0x000fe20003f05270 */
[----:B------:R0:W-:Y:S01]  /*abd0*/  STL [R1+0x1c8], R12 ;  /* 0x0001c80c01007387 */ /* 0x0001e20000100800 */
[----:B------:R-:W-:Y:S01]  /*abe0*/  R2UR UR7, R13 ;  /* 0x000000000d0772ca */ /* 0x000fe200000e0000 */
[----:B------:R-:W-:-:S10]  /*abf0*/  IMAD.MOV.U32 R13, RZ, RZ, 0x40000040 ;  /* 0x40000040ff0d7424 */ /* 0x000fd400078e00ff */
[----:B0-----:R-:W-:-:S04]  /*ac00*/  @!P0 IMAD.MOV.U32 R12, RZ, RZ, RZ ;  /* 0x000000ffff0c8224 */ /* 0x001fc800078e00ff */
[----:B------:R-:W-:-:S04]  /*ac10*/  IMAD R12, R12, 0x1000, R3 ;  /* 0x000010000c0c7824 */ /* 0x000fc800078e0203 */
[C---:B------:R-:W-:Y:S01]  /*ac20*/  VIADD R14, R12.reuse, 0x80 ;  /* 0x000000800c0e7836 */ /* 0x040fe20000000000 */
[----:B------:R-:W-:Y:S01]  /*ac30*/  R2UR UR6, R12 ;  /* 0x000000000c0672ca */ /* 0x000fe200000e0000 */
[----:B--2---:R-:W-:-:S12]  /*ac40*/  WARPGROUP.ARRIVE ;  /* 0x00000000000079c5 */ /* 0x004fd80000000000 */
        /* <DEDUP_REMOVED lines=43> */
[----:B------:R-:W-:Y:S02]  /*af00*/  R2UR UR6, R14 ;  /* 0x000000000e0672ca */ /* 0x000fe400000e0000 */
[----:B------:R-:W-:Y:S02]  /*af10*/  R2UR UR7, R15 ;  /* 0x000000000f0772ca */ /* 0x000fe400000e0000 */
        /* <DEDUP_REMOVED lines=38> */
[----:B------:R-:W-:Y:S01]  /*b180*/  R2UR UR7, R13 ;  /* 0x000000000d0772ca */ /* 0x000fe200000e0000 */
[----:B------:R-:W2:Y:S01]  /*b190*/  @!P0 LDL R12, [R1+0x1cc] ;  /* 0x0001cc00010c8983 */ /* 0x000ea20000100800 */
[----:B------:R-:W-:Y:S02]  /*b1a0*/  R2UR UR4, R6 ;  /* 0x00000000060472ca */ /* 0x000fe400000e0000 */
[----:B------:R-:W-:Y:S01]  /*b1b0*/  R2UR UR5, R7 ;  /* 0x00000000070572ca */ /* 0x000fe200000e0000 */
[----:B------:R-:W3:Y:S04]  /*b1c0*/  LDL R13, [R1+0x1d0] ;  /* 0x0001d000010d7983 */ /* 0x000ee80000100800 */
        /* <DEDUP_REMOVED lines=70> */
[----:B-1----:R-:W3:Y:S04]  /*b630*/  LDL R139, [R1+0x238] ;  /* 0x00023800018b7983 */ /* 0x002ee80000100800 */
[----:B----4-:R-:W4:Y:S04]  /*b640*/  LDL R143, [R1+0x228] ;  /* 0x00022800018f7983 */ /* 0x010f280000100800 */
[----:B0-----:R-:W4:Y:S04]  /*b650*/  LDL R147, [R1+0x218] ;  /* 0x0002180001937983 */ /* 0x001f280000100800 */
[----:B--2---:R-:W2:Y:S04]  /*b660*/  LDL R149, [R1+0x210] ;  /* 0x0002100001957983 */ /* 0x004ea80000100800 */
        /* <DEDUP_REMOVED lines=126> */
[----:B--2---:R0:W-:Y:S04]  /*be50*/  STL [R1+0x210], R149 ;  /* 0x0002109501007387 */ /* 0x0041e80000100800 */
        /* <DEDUP_REMOVED lines=129> */
[----:B------:R-:W-:-:S02]  /*c670*/  PLOP3.LUT P1, PT, PT, PT, UP0, 0x80, 0x0 ;  /* 0x000000000000781c */ /* 0x000fc40003f2f008 */
[----:B------:R-:W-:-:S05]  /*c680*/  @!P0 LOP3.LUT R12, R12, 0x1, RZ, 0x3c, !PT ;  /* 0x000000010c0c8812 */ /* 0x000fca00078e3cff */
[----:B------:R0:W-:Y:S01]  /*c690*/  @!P0 STL [R1+0x1cc], R12 ;  /* 0x0001cc0c01008387 */ /* 0x0001e20000100800 */
[C---:B------:R-:W-:Y:S01]  /*c6a0*/  ISETP.GT.AND P0, PT, R20.reuse, R0, PT ;  /* 0x000000001400720c */ /* 0x040fe20003f04270 */
[----:B------:R-:W-:-:S04]  /*c6b0*/  VIADD R20, R20, 0xffffffff ;  /* 0xffffffff14147836 */ /* 0x000fc80000000000 */
[----:B------:R-:W-:Y:S08]  /*c6c0*/  @P1 BRA `(.L_x_6740) ;  /* 0x0000000000041947 */ /* 0x000ff00003800000 */
[----:B------:R-:W-:Y:S01]  /*c6d0*/  BPT.TRAP 0x1 ;  /* 0x000000040000795c */ /* 0x000fe20000300000 */
.L_x_6740:
[----:B-----5:R-:W-:-:S04]  /*c6e0*/  IMAD R14, R14, 0x8, R2 ;  /* 0x000000080e0e7824 */ /* 0x020fc800078e0202 */
[----:B------:R-:W-:-:S05]  /*c6f0*/  VIADD R14, R14, 0x38860 ;  /* 0x000388600e0e7836 */ /* 0x000fca0000000000 */
[----:B------:R-:W-:-:S04]  /*c700*/  PRMT R14, R155, 0x654, R14 ;  /* 0x000006549b0e7816 */ /* 0x000fc8000000000e */
[----:B------:R1:W-:Y:S01]  /*c710*/  SYNCS.ARRIVE.TRANS64.RED.A1T0 RZ, [R14+URZ], RZ ;  /* 0x000000ff0eff79a7 */ /* 0x0003e2000810043f */
[----:B------:R-:W-:Y:S05]  /*c720*/  @P0 BRA `(.L_x_6741) ;  /* 0xffffffc0007c0947 */ /* 0x000fea000383ffff */
.L_x_6739:
[----:B------:R-:W-:Y:S05]  /*c730*/  BSYNC B0 ;  /* 0x0000000000007941 */ /* 0x000fea0003800000 */
.L_x_6738:
[----:B------:R-:W2:Y:S04]  /*c740*/  LDL R3, [R1+0x1c8] ;  /* 0x0001c80001037983 */ /* 0x000ea80000100800 */
[----:B0-----:R-:W3:Y:S04]  /*c750*/  LDL.64 R52, [R1+0x220] ;  /* 0x0002200001347983 */ /* 0x001ee80000100a00 */
[----:B------:R-:W4:Y:S04]  /*c760*/  LDL.64 R48, [R1+0x240] ;  /* 0x0002400001307983 */ /* 0x000f280000100a00 */
[----:B------:R-:W5:Y:S04]  /*c770*/  LDL.64 R50, [R1+0x210] ;  /* 0x0002100001327983 */ /* 0x000f680000100a00 */
        /* <DEDUP_REMOVED lines=44> */
[----:B------:R-:W4:Y:S04]  /*ca40*/  LDL R106, [R1+0x1d0] ;  /* 0x0001d000016a7983 */ /* 0x000f280000100800 */
[----:B------:R-:W4:Y:S01]  /*ca50*/  LDL R105, [R1+0x1c8] ;  /* 0x0001c80001697983 */ /* 0x000f220000100800 */
[----:B--2---:R-:W-:-:S04]  /*ca60*/  IMAD R3, R3, 0x40, R162 ;  /* 0x0000004003037824 */ /* 0x004fc800078e02a2 */
[----:B------:R-:W-:Y:S01]  /*ca70*/  IMAD R104, R3, 0x4, R2 ;  /* 0x0000000403687824 */ /* 0x000fe200078e0202 */
[----:B------:R-:W-:Y:S06]  /*ca80*/  BAR.SYNC.DEFER_BLOCKING 0xe, 0x100 ;  /* 0x0384000000007b1d */ /* 0x000fec0000010000 */
[----:B------:R-:W3:Y:S04]  /*ca90*/  LDS R0, [R104+0x38400] ;  /* 0x0384000068007984 */ /* 0x000ee80000000800 */
[----:B------:R-:W0:Y:S01]  /*caa0*/  LDS R104, [R104+0x38420] ;  /* 0x0384200068687984 */ /* 0x000e220000000800 */
[C---:B---3--:R-:W-:Y:S01]  /*cab0*/  FMUL.FTZ R3, R0.reuse, R53 ;  /* 0x0000003500037220 */ /* 0x048fe20000410000 */
[C---:B------:R-:W-:Y:S01]  /*cac0*/  FMUL.FTZ R2, R0.reuse, R52 ;  /* 0x0000003400027220 */ /* 0x040fe20000410000 */
[C---:B-----5:R-:W-:Y:S01]  /*cad0*/  FMUL.FTZ R51, R0.reuse, R51 ;  /* 0x0000003300337220 */ /* 0x060fe20000410000 */
[C---:B------:R-:W-:Y:S01]  /*cae0*/  FMUL.FTZ R50, R0.reuse, R50 ;  /* 0x0000003200327220 */ /* 0x040fe20000410000 */
[C---:B----4-:R-:W-:Y:S01]  /*caf0*/  FMUL.FTZ R47, R0.reuse, R47 ;  /* 0x0000002f002f7220 */ /* 0x050fe20000410000 */
        /* <DEDUP_REMOVED lines=13> */
[C---:B-1----:R-:W-:Y:S01]  /*cbd0*/  FMUL.FTZ R3, R0.reuse, R49 ;  /* 0x0000003100037220 */ /* 0x042fe20000410000 */
        /* <DEDUP_REMOVED lines=13> */
[----:B------:R-:W-:Y:S01]  /*ccb0*/  STL.64 [R1+0x210], R50 ;  /* 0x0002103201007387 */ /* 0x000fe20000100a00 */
[C---:B-1----:R-:W-:Y:S01]  /*ccc0*/  FMUL.FTZ R3, R0.reuse, R43 ;  /* 0x0000002b00037220 */ /* 0x042fe20000410000 */
[----:B------:R-:W-:-:S02]  /*ccd0*/  FMUL.FTZ R2, R0, R42 ;  /* 0x0000002a00027220 */ /* 0x000fc40000410000 */
[----:B------:R1:W-:Y:S04]  /*cce0*/  STL.64 [R1+0x230], R46 ;  /* 0x0002302e01007387 */ /* 0x0003e80000100a00 */
[----:B------:R-:W-:Y:S04]  /*ccf0*/  STL.64 [R1+0x250], R44 ;  /* 0x0002502c01007387 */ /* 0x000fe80000100a00 */
[----:B------:R-:W-:Y:S04]  /*cd00*/  STL.64 [R1+0x260], R2 ;  /* 0x0002600201007387 */ /* 0x000fe80000100a00 */
[----:B------:R-:W-:Y:S04]  /*cd10*/  STL.64 [R1+0x270], R40 ;  /* 0x0002702801007387 */ /* 0x000fe80000100a00 */
[----:B------:R-:W-:Y:S04]  /*cd20*/  STL.64 [R1+0x280], R34 ;  /* 0x0002802201007387 */ /* 0x000fe80000100a00 */
        /* <DEDUP_REMOVED lines=8> */
[----:B-1----:R-:W5:Y:S04]  /*cdb0*/  LDL.64 R46, [R1+0x2f8] ;  /* 0x0002f800012e7983 */ /* 0x002f680000100a00 */
[----:B------:R-:W5:Y:S04]  /*cdc0*/  LDL.64 R52, [R1+0x318] ;  /* 0x0003180001347983 */ /* 0x000f680000100a00 */
[----:B------:R-:W5:Y:S04]  /*cdd0*/  LDL.64 R50, [R1+0x328] ;  /* 0x0003280001327983 */ /* 0x000f680000100a00 */
[----:B------:R-:W5:Y:S04]  /*cde0*/  LDL.64 R48, [R1+0x338] ;  /* 0x0003380001307983 */ /* 0x000f680000100a00 */
[----:B--2---:R-:W2:Y:S04]  /*cdf0*/  LDL.64 R36, [R1+0x348] ;  /* 0x0003480001247983 */ /* 0x004ea80000100a00 */
[----:B------:R-:W2:Y:S04]  /*ce00*/  LDL.64 R44, [R1+0x358] ;  /* 0x00035800012c7983 */ /* 0x000ea80000100a00 */
[----:B------:R-:W2:Y:S04]  /*ce10*/  LDL.64 R42, [R1+0x368] ;  /* 0x00036800012a7983 */ /* 0x000ea80000100a00 */
[----:B------:R-:W2:Y:S04]  /*ce20*/  LDL.64 R40, [R1+0x378] ;  /* 0x0003780001287983 */ /* 0x000ea80000100a00 */
[----:B---3--:R-:W3:Y:S04]  /*ce30*/  LDL.64 R38, [R1+0x388] ;  /* 0x0003880001267983 */ /* 0x008ee80000100a00 */
[----:B----4-:R-:W4:Y:S04]  /*ce40*/  LDL.64 R26, [R1+0x398] ;  /* 0x00039800011a7983 */ /* 0x010f280000100a00 */
[----:B------:R-:W4:Y:S04]  /*ce50*/  LDL.64 R34, [R1+0x3a8] ;  /* 0x0003a80001227983 */ /* 0x000f280000100a00 */
[----:B-----5:R-:W5:Y:S04]  /*ce60*/  LDL.64 R32, [R1+0x3b8] ;  /* 0x0003b80001207983 */ /* 0x020f680000100a00 */
[----:B------:R-:W5:Y:S04]  /*ce70*/  LDL.64 R30, [R1+0x3c8] ;  /* 0x0003c800011e7983 */ /* 0x000f680000100a00 */
[----:B------:R-:W5:Y:S04]  /*ce80*/  LDL.64 R28, [R1+0x3d8] ;  /* 0x0003d800011c7983 */ /* 0x000f680000100a00 */
[----:B------:R-:W5:Y:S04]  /*ce90*/  LDL.64 R2, [R1+0x3e8] ;  /* 0x0003e80001027983 */ /* 0x000f680000100a00 */
[----:B0-----:R-:W5:Y:S04]  /*cea0*/  LDL.64 R24, [R1+0x3f8] ;  /* 0x0003f80001187983 */ /* 0x001f680000100a00 */
[----:B------:R-:W5:Y:S01]  /*ceb0*/  LDL.64 R20, [R1+0x408] ;  /* 0x0004080001147983 */ /* 0x000f620000100a00 */
        /* <DEDUP_REMOVED lines=63> */
[----:B------:R-:W-:Y:S01]  /*d2b0*/  VIADD R0, R105, 0x1 ;  /* 0x0000000169007836 */ /* 0x000fe20000000000 */
        /* <DEDUP_REMOVED lines=31> */
[----:B------:R-:W-:Y:S01]  /*d4b0*/  STL [R1+0x1c8], R0 ;  /* 0x0001c80001007387 */ /* 0x000fe20000100800 */
[----:B------:R-:W-:-:S03]  /*d4c0*/  ISETP.NE.AND P0, PT, R0, 0x2, PT ;  /* 0x000000020000780c */ /* 0x000fc60003f05270 */
[----:B------:R0:W-:Y:S02]  /*d4d0*/  STL.64 [R1+0x310], R4 ;  /* 0x0003100401007387 */ /* 0x0001e40000100a00 */
[----:B0-----:R-:W-:Y:S02]  /*d4e0*/  IMAD.MOV.U32 R4, RZ, RZ, 0x1 ;  /* 0x00000001ff047424 */ /* 0x001fe400078e00ff */
        /* <DEDUP_REMOVED lines=18> */
[C---:B----4-:R-:W-:Y:S01]  /*d610*/  FMUL.FTZ R27, R104.reuse, R27 ;  /* 0x0000001b681b7220 */ /* 0x050fe20000410000 */
[C---:B------:R-:W-:Y:S01]  /*d620*/  FMUL.FTZ R26, R104.reuse, R26 ;  /* 0x0000001a681a7220 */ /* 0x040fe20000410000 */
[C---:B------:R-:W-:Y:S01]  /*d630*/  FMUL.FTZ R35, R104.reuse, R35 ;  /* 0x0000002368237220 */ /* 0x040fe20000410000 */
[C---:B------:R-:W-:Y:S01]  /*d640*/  FMUL.FTZ R34, R104.reuse, R34 ;  /* 0x0000002268227220 */ /* 0x040fe20000410000 */
[C---:B-----5:R-:W-:Y:S01]  /*d650*/  FMUL.FTZ R33, R104.reuse, R33 ;  /* 0x0000002168217220 */ /* 0x060fe20000410000 */
        /* <DEDUP_REMOVED lines=28> */
[----:B------:R-:W-:Y:S06]  /*d820*/  BAR.ARV 0xf, 0x100 ;  /* 0x03c4000000007b1d */ /* 0x000fec0000002000 */
[----:B------:R-:W-:Y:S05]  /*d830*/  @P0 BRA `(.L_x_6736) ;  /* 0x000001d400080947 */ /* 0x000fea0003800000 */
[----:B------:R-:W2:Y:S04]  /*d840*/  LDL R0, [R1+0x1cc] ;  /* 0x0001cc0001007983 */ /* 0x000ea80000100800 */
[----:B------:R4:W-:Y:S01]  /*d850*/  STL [R1+0x1c8], RZ ;  /* 0x0001c8ff01007387 */ /* 0x0009e20000100800 */
[----:B--2---:R-:W-:-:S05]  /*d860*/  LOP3.LUT R0, R0, 0x1, RZ, 0x3c, !PT ;  /* 0x0000000100007812 */ /* 0x004fca00078e3cff */
[----:B------:R4:W-:Y:S01]  /*d870*/  STL [R1+0x1cc], R0 ;  /* 0x0001cc0001007387 */ /* 0x0009e20000100800 */
[----:B------:R-:W-:Y:S05]  /*d880*/  BRA `(.L_x_6736) ;  /* 0x000001d000f47947 */ /* 0x000fea0003800000 */
.L_x_6725:
[----:B----4-:R-:W1:Y:S01]  /*d890*/  LDC R0, c[0x0][0x448] ;  /* 0x00011200ff007b82 */ /* 0x010e620000000800 */
[----:B------:R-:W-:Y:S01]  /*d8a0*/  UIADD3 UR10, UP0, UR40, 0x38830, URZ ;  /* 0x00038830280a7890 */ /* 0x000fe2000ff1e03f */
[----:B------:R-:W-:Y:S01]  /*d8b0*/  IMAD.U32 R4, RZ, RZ, UR60 ;  /* 0x0000003cff047e24 */ /* 0x000fe2000f8e00ff */
[----:B------:R-:W-:Y:S01]  /*d8c0*/  UIADD3 UR8, UP1, UR40, 0x38840, URZ ;  /* 0x0003884028087890 */ /* 0x000fe2000ff3e03f */
[----:B------:R-:W-:Y:S01]  /*d8d0*/  IMAD.MOV.U32 R5, RZ, RZ, 0x80 ;  /* 0x00000080ff057424 */ /* 0x000fe200078e00ff */
[----:B------:R-:W-:Y:S01]  /*d8e0*/  UIADD3 UR6, UP2, UR40, 0x38850, URZ ;  /* 0x0003885028067890 */ /* 0x000fe2000ff5e03f */
[----:B------:R-:W-:Y:S01]  /*d8f0*/  IMAD.MOV.U32 R7, RZ, RZ, R155 ;  /* 0x000000ffff077224 */ /* 0x000fe200078e009b */
[----:B------:R-:W-:Y:S01]  /*d900*/  UIADD3 UR4, UP3, UR40, 0x38860, URZ ;  /* 0x0003886028047890 */ /* 0x000fe2000ff7e03f */
[----:B------:R-:W4:Y:S01]  /*d910*/  LDC.64 R8, c[0x0][0xad8] ;  /* 0x0002b600ff087b82 */ /* 0x000f220000000a00 */
[----:B------:R-:W-:Y:S01]  /*d920*/  IMAD.MOV.U32 R6, RZ, RZ, 0x100 ;  /* 0x00000100ff067424 */ /* 0x000fe200078e00ff */
[----:B------:R-:W-:Y:S01]  /*d930*/  UIADD3.X UR11, URZ, UR41, URZ, UP0, !UPT ;  /* 0x000000293f0b7290 */ /* 0x000fe200087fe43f */
[----:B------:R-:W-:Y:S01]  /*d940*/  IMAD.U32 R3, RZ, RZ, UR6 ;  /* 0x00000006ff037e24 */ /* 0x000fe2000f8e00ff */
[----:B------:R-:W-:Y:S01]  /*d950*/  UIADD3.X UR9, URZ, UR41, URZ, UP1, !UPT ;  /* 0x000000293f097290 */ /* 0x000fe20008ffe43f */
[----:B------:R-:W-:Y:S01]  /*d960*/  IMAD.U32 R14, RZ, RZ, UR4 ;  /* 0x00000004ff0e7e24 */ /* 0x000fe2000f8e00ff */
[----:B------:R-:W-:Y:S01]  /*d970*/  UIADD3.X UR7, URZ, UR41, URZ, UP2, !UPT ;  /* 0x000000293f077290 */ /* 0x000fe200097fe43f */
[----:B------:R2:W-:Y:S01]  /*d980*/  STL.64 [R1+0x28], R4 ;  /* 0x0000280401007387 */ /* 0x0005e20000100a00 */
[----:B------:R-:W-:Y:S01]  /*d990*/  UIADD3.X UR5, URZ, UR41, URZ, UP3, !UPT ;  /* 0x000000293f057290 */ /* 0x000fe20009ffe43f */
[----:B------:R-:W-:-:S02]  /*d9a0*/  IMAD.U32 R152, RZ, RZ, UR60 ;  /* 0x0000003cff987e24 */ /* 0x000fc4000f8e00ff */
[----:B------:R3:W-:Y:S01]  /*d9b0*/  STL.64 [R1+0x30], R6 ;  /* 0x0000300601007387 */ /* 0x0007e20000100a00 */
[----:B------:R-:W-:Y:S02]  /*d9c0*/  IMAD.MOV.U32 R153, RZ, RZ, 0x80 ;  /* 0x00000080ff997424 */ /* 0x000fe400078e00ff */
[----:B------:R-:W-:Y:S01]  /*d9d0*/  IMAD.MOV.U32 R154, RZ, RZ, 0x80 ;  /* 0x00000080ff9a7424 */ /* 0x000fe200078e00ff */
[----:B------:R0:W-:Y:S01]  /*d9e0*/  STL [R1+0x50], R85 ;  /* 0x0000505501007387 */ /* 0x0001e20000100800 */
[----:B-1----:R-:W-:Y:S01]  /*d9f0*/  ISETP.NE.AND P2, PT, R0, 0x1, PT ;  /* 0x000000010000780c */ /* 0x002fe20003f45270 */
[----:B0-----:R-:W-:Y:S02]  /*da00*/  IMAD.U32 R10, RZ, RZ, UR10 ;  /* 0x0000000aff0a7e24 */ /* 0x001fe4000f8e00ff */
[----:B--2---:R-:W-:Y:S01]  /*da10*/  IMAD.U32 R5, RZ, RZ, UR7 ;  /* 0x00000007ff057e24 */ /* 0x004fe2000f8e00ff */
[----:B------:R0:W-:Y:S01]  /*da20*/  STL.128 [R1], R152 ;  /* 0x0000009801007387 */ /* 0x0001e20000100c00 */
[----:B------:R-:W-:-:S02]  /*da30*/  IMAD.U32 R12, RZ, RZ, UR8 ;  /* 0x00000008ff0c7e24 */ /* 0x000fc4000f8e00ff */
[----:B---3--:R-:W-:Y:S01]  /*da40*/  IMAD.U32 R7, RZ, RZ, UR5 ;  /* 0x00000005ff077e24 */ /* 0x008fe2000f8e00ff */
[----:B------:R0:W-:Y:S01]  /*da50*/  STL [R1+0x10], RZ ;  /* 0x000010ff01007387 */ /* 0x0001e20000100800 */
[----:B------:R-:W-:Y:S01]  /*da60*/  IMAD.U32 R11, RZ, RZ, UR11 ;  /* 0x0000000bff0b7e24 */ /* 0x000fe2000f8e00ff */
[----:B----4-:R-:W-:Y:S01]  /*da70*/  ISETP.GE.AND P3, PT, R9, 0x1, PT ;  /* 0x000000010900780c */ /* 0x010fe20003f66270 */
[----:B------:R-:W-:Y:S01]  /*da80*/  IMAD.U32 R13, RZ, RZ, UR9 ;  /* 0x00000009ff0d7e24 */ /* 0x000fe2000f8e00ff */
[----:B------:R0:W-:Y:S01]  /*da90*/  STL [R1+0x38], RZ ;  /* 0x000038ff01007387 */ /* 0x0001e20000100800 */
[----:B------:R-:W1:Y:S01]  /*daa0*/  @P2 LDC R0, c[0x0][0x44c] ;  /* 0x00011300ff002b82 */ /* 0x000e620000000800 */
[----:B------:R-:W-:Y:S02]  /*dab0*/  IMAD.MOV.U32 R4, RZ, RZ, R3 ;  /* 0x000000ffff047224 */ /* 0x000fe400078e0003 */
[----:B------:R-:W-:Y:S01]  /*dac0*/  IMAD.MOV.U32 R6, RZ, RZ, R14 ;  /* 0x000000ffff067224 */ /* 0x000fe200078e000e */
[----:B------:R0:W-:Y:S01]  /*dad0*/  STL.64 [R1+0x18], R10 ;  /* 0x0000180a01007387 */ /* 0x0001e20000100a00 */
[----:B------:R-:W-:-:S02]  /*dae0*/  VIADD R3, R181, 0x3f ;  /* 0x0000003fb5037836 */ /* 0x000fc40000000000 */
[----:B------:R-:W-:Y:S01]  /*daf0*/  IMAD.U32 R30, RZ, RZ, UR39 ;  /* 0x00000027ff1e7e24 */ /* 0x000fe2000f8e00ff */
[----:B------:R-:W2:Y:S01]  /*db00*/  @P2 LDC R15, c[0x0][0x450] ;  /* 0x00011400ff0f2b82 */ /* 0x000ea20000000800 */
[----:B------:R0:W-:Y:S01]  /*db10*/  STL.128 [R1+0x40], R4 ;  /* 0x0000400401007387 */ /* 0x0001e20000100c00 */
[----:B------:R-:W-:Y:S02]  /*db20*/  IMAD.U32 R56, RZ, RZ, UR39 ;  /* 0x00000027ff387e24 */ /* 0x000fe4000f8e00ff */
[----:B------:R-:W-:Y:S01]  /*db30*/  IADD3 R30, P0, R30, 0x28, RZ ;  /* 0x000000281e1e7810 */ /* 0x000fe20007f1e0ff */
[----:B------:R0:W-:Y:S02]  /*db40*/  STL.64 [R1+0x20], R12 ;  /* 0x0000200c01007387 */ /* 0x0001e40000100a00 */
[----:B------:R-:W-:Y:S02]  /*db50*/  IADD3 R56, P1, R56, 0x50, RZ ;  /* 0x0000005038387810 */ /* 0x000fe40007f3e0ff */
[----:B------:R-:W-:-:S03]  /*db60*/  IMAD.X R33, RZ, RZ, UR42, P0 ;  /* 0x0000002aff217e24 */ /* 0x000fc600080e06ff */
[----:B------:R-:W-:Y:S02]  /*db70*/  IMAD.X R57, RZ, RZ, UR42, P1 ;  /* 0x0000002aff397e24 */ /* 0x000fe400088e06ff */
[----:B-1----:R-:W-:-:S05]  /*db80*/  @P2 IMAD.HI.U32 R0, R3, R0, RZ ;  /* 0x0000000003002227 */ /* 0x002fca00078e00ff */
[----:B--2---:R-:W-:-:S05]  /*db90*/  @P2 SHF.R.U32.HI R3, RZ, R15, R0 ;  /* 0x0000000fff032219 */ /* 0x004fca0000011600 */
[----:B------:R-:W-:-:S04]  /*dba0*/  IMAD.IADD R3, R212, 0x1, R3 ;  /* 0x00000001d4037824 */ /* 0x000fc800078e0203 */
[----:B------:R-:W-:Y:S01]  /*dbb0*/  IMAD.IADD R8, R3, 0x1, R8 ;  /* 0x0000000103087824 */ /* 0x000fe200078e0208 */
[----:B0-----:R-:W-:Y:S06]  /*dbc0*/  @!P3 BRA `(.L_x_6742) ;  /* 0x000000000048b947 */ /* 0x001fec0003800000 */
        /* <DEDUP_REMOVED lines=11> */
.L_x_6744:
[----:B------:R-:W-:-:S13]  /*dc80*/  ISETP.NE.AND P0, PT, R9, 0x1, PT ;  /* 0x000000010900780c */ /* 0x000fda0003f05270 */
[----:B------:R-:W0:Y:S02]  /*dc90*/  @P0 LDC.64 R4, c[0x0][0xae0] ;  /* 0x0002b800ff040b82 */ /* 0x000e240000000a00 */
[----:B0-----:R-:W-:-:S05]  /*dca0*/  @P0 IMAD.HI.U32 R4, R0, R4, RZ ;  /* 0x0000000400040227 */ /* 0x001fca00078e00ff */
[----:B------:R-:W-:-:S07]  /*dcb0*/  @P0 SHF.R.U32.HI R0, RZ, R5, R4 ;  /* 0x00000005ff000219 */ /* 0x000fce0000011604 */
.L_x_6745:
[----:B------:R-:W-:Y:S05]  /*dcc0*/  BSYNC B0 ;  /* 0x0000000000007941 */ /* 0x000fea0003800000 */
.L_x_6743:
[----:B------:R-:W-:-:S05]  /*dcd0*/  IMAD R3, R0, R9, R9 ;  /* 0x0000000900037224 */ /* 0x000fca00078e0209 */
[----:B------:R-:W-:-:S07]  /*dce0*/  VIMNMX R8, R8, R3, PT ;  /* 0x0000000308087248 */ /* 0x000fce0003fe0100 */
.L_x_6742:
[----:B------:R-:W0:Y:S01]  /*dcf0*/  @P2 LDC R0, c[0x0][0x44c] ;  /* 0x00011300ff002b82 */ /* 0x000e220000000800 */
[----:B------:R-:W-:Y:S01]  /*dd00*/  VIADD R8, R8, 0x3f ;  /* 0x0000003f08087836 */ /* 0x000fe20000000000 */
[----:B------:R-:W-:Y:S01]  /*dd10*/  ULDC UR4, c[0x0][0xad4] ;  /* 0x0002b50000047ab9 */ /* 0x000fe20000000800 */
[----:B------:R-:W-:-:S03]  /*dd20*/  IMAD.MOV.U32 R5, RZ, RZ, R181 ;  /* 0x000000ffff057224 */ /* 0x000fc600078e00b5 */
        /* <DEDUP_REMOVED lines=20> */
.L_x_6748:
[----:B------:R-:W-:-:S13]  /*de70*/  ISETP.NE.AND P0, PT, R9, 0x1, PT ;  /* 0x000000010900780c */ /* 0x000fda0003f05270 */
[----:B------:R-:W0:Y:S02]  /*de80*/  @P0 LDC.64 R4, c[0x0][0xae0] ;  /* 0x0002b800ff040b82 */ /* 0x000e240000000a00 */
[----:B0-----:R-:W-:-:S05]  /*de90*/  @P0 IMAD.HI.U32 R4, R0, R4, RZ ;  /* 0x0000000400040227 */ /* 0x001fca00078e00ff */
[----:B------:R-:W-:-:S07]  /*dea0*/  @P0 SHF.R.U32.HI R0, RZ, R5, R4 ;  /* 0x00000005ff000219 */ /* 0x000fce0000011604 */
.L_x_6749:
[----:B------:R-:W-:Y:S05]  /*deb0*/  BSYNC B0 ;  /* 0x0000000000007941 */ /* 0x000fea0003800000 */
.L_x_6747:
[----:B------:R-:W-:-:S05]  /*dec0*/  IMAD R0, R0, R9, RZ ;  /* 0x0000000900007224 */ /* 0x000fca00078e02ff */
[----:B------:R-:W-:-:S07]  /*ded0*/  VIMNMX R3, R3, R0, !PT ;  /* 0x0000000003037248 */ /* 0x000fce0007fe0100 */
.L_x_6746:
        /* <DEDUP_REMOVED lines=39> */
.L_x_6751:
[----:B------:R-:W-:Y:S05]  /*e150*/  BSYNC B0 ;  /* 0x0000000000007941 */ /* 0x000fea0003800000 */
.L_x_6750:
[----:B------:R-:W-:Y:S01]  /*e160*/  IMAD R180, R220, R193, R9 ;  /* 0x000000c1dcb47224 */ /* 0x000fe200078e0209 */
[----:B------:R-:W-:-:S04]  /*e170*/  PRMT R4, RZ, 0x7610, R4 ;  /* 0x00007610ff047816 */ /* 0x000fc80000000004 */
[----:B------:R-:W-:-:S04]  /*e180*/  VIADDMNMX R193, R180, R193, R26, PT ;  /* 0x000000c1b4c17246 */ /* 0x000fc8000380011a */
[----:B------:R-:W-:-:S13]  /*e190*/  ISETP.GT.AND P0, PT, R193, R180, PT ;  /* 0x000000b4c100720c */ /* 0x000fda0003f04270 */
[----:B------:R-:W-:Y:S05]  /*e1a0*/  @!P0 BRA `(.L_x_6736) ;  /* 0x000001c800ac8947 */ /* 0x000fea0003800000 */
[----:B------:R-:W0:Y:S01]  /*e1b0*/  S2R R0, SR_TID.X ;  /* 0x0000000000007919 */ /* 0x000e220000002100 */
[----:B------:R-:W-:Y:S01]  /*e1c0*/  VIADD R10, R2, 0x36400 ;  /* 0x00036400020a7836 */ /* 0x000fe20000000000 */
[----:B------:R-:W-:Y:S01]  /*e1d0*/  UIADD3 UR4, UP0, UR40, 0x38400, URZ ;  /* 0x0003840028047890 */ /* 0x000fe2000ff1e03f */
[----:B------:R-:W-:Y:S01]  /*e1e0*/  IMAD.MOV.U32 R4, RZ, RZ, 0x1 ;  /* 0x00000001ff047424 */ /* 0x000fe200078e00ff */
[----:B------:R1:W5:Y:S01]  /*e1f0*/  LDL R13, [R1+0x464] ;  /* 0x00046400010d7983 */ /* 0x0003620000100800 */
[----:B------:R-:W-:Y:S01]  /*e200*/  IMAD.MOV.U32 R5, RZ, RZ, RZ ;  /* 0x000000ffff057224 */ /* 0x000fe200078e00ff */
[----:B------:R-:W-:Y:S01]  /*e210*/  LOP3.LUT P0, RZ, R10, 0x3ff, RZ, 0xc0, !PT ;  /* 0x000003ff0aff7812 */ /* 0x000fe2000780c0ff */
[----:B------:R-:W-:Y:S01]  /*e220*/  IMAD.MOV.U32 R6, RZ, RZ, 0x1 ;  /* 0x00000001ff067424 */ /* 0x000fe200078e00ff */
[----:B------:R-:W2:Y:S01]  /*e230*/  S2R R28, SR_TID.X ;  /* 0x00000000001c7919 */ /* 0x000ea20000002100 */
[----:B------:R-:W-:Y:S01]  /*e240*/  IMAD.MOV.U32 R7, RZ, RZ, RZ ;  /* 0x000000ffff077224 */ /* 0x000fe200078e00ff */
[----:B------:R-:W-:Y:S01]  /*e250*/  UIADD3.X UR5, URZ, UR41, URZ, UP0, !UPT ;  /* 0x000000293f057290 */ /* 0x000fe200087fe43f */
[----:B------:R-:W-:-:S02]  /*e260*/  VIADD R10, R2, 0x26400 ;  /* 0x00026400020a7836 */ /* 0x000fc40000000000 */
[C---:B------:R-:W-:Y:S01]  /*e270*/  VIADD R11, R2.reuse, 0x400 ;  /* 0x00000400020b7836 */ /* 0x040fe20000000000 */
[----:B------:R3:W-:Y:S01]  /*e280*/  STL.128 [R1+0x60], R4 ;  /* 0x0000600401007387 */ /* 0x0007e20000100c00 */
[----:B------:R-:W-:Y:S01]  /*e290*/  VIADD R60, R2, 0x20400 ;  /* 0x00020400023c7836 */ /* 0x000fe20000000000 */
[----:B------:R-:W-:Y:S01]  /*e2a0*/  SHF.R.U32.HI R10, RZ, 0x4, R10 ;  /* 0x00000004ff0a7819 */ /* 0x000fe2000001160a */
[----:B------:R-:W-:Y:S02]  /*e2b0*/  IMAD.U32 R8, RZ, RZ, UR4 ;  /* 0x00000004ff087e24 */ /* 0x000fe4000f8e00ff */
[----:B------:R-:W-:Y:S01]  /*e2c0*/  IMAD.U32 R9, RZ, RZ, UR5 ;  /* 0x00000005ff097e24 */ /* 0x000fe2000f8e00ff */
[----:B------:R-:W-:Y:S01]  /*e2d0*/  LOP3.LUT R10, R10, 0x3fff, RZ, 0xc0, !PT ;  /* 0x00003fff0a0a7812 */ /* 0x000fe200078ec0ff */
[----:B------:R-:W-:Y:S02]  /*e2e0*/  IMAD.U32 R26, RZ, RZ, UR39 ;  /* 0x00000027ff1a7e24 */ /* 0x000fe4000f8e00ff */
[----:B------:R-:W-:Y:S01]  /*e2f0*/  IMAD.U32 R52, RZ, RZ, UR39 ;  /* 0x00000027ff347e24 */ /* 0x000fe2000f8e00ff */
[----:B------:R-:W-:Y:S01]  /*e300*/  LOP3.LUT R10, R10, 0x10000, RZ, 0xfc, !PT ;  /* 0x000100000a0a7812 */ /* 0x000fe200078efcff */
[----:B------:R4:W-:Y:S01]  /*e310*/  STL.64 [R1+0x58], R8 ;  /* 0x0000580801007387 */ /* 0x0009e20000100a00 */
[----:B------:R-:W-:-:S02]  /*e320*/  IMAD.U32 R48, RZ, RZ, UR39 ;  /* 0x00000027ff307e24 */ /* 0x000fc4000f8e00ff */
[----:B------:R-:W-:Y:S01]  /*e330*/  IMAD.U32 R41, RZ, RZ, UR39 ;  /* 0x00000027ff297e24 */ /* 0x000fe2000f8e00ff */
[----:B---3--:R-:W-:Y:S01]  /*e340*/  SHF.R.U32.HI R5, RZ, 0x4, R11 ;  /* 0x00000004ff057819 */ /* 0x008fe2000001160b */
[----:B------:R-:W-:Y:S02]  /*e350*/  IMAD.MOV.U32 R7, RZ, RZ, 0x40000040 ;  /* 0x40000040ff077424 */ /* 0x000fe400078e00ff */
[C---:B0-----:R-:W-:Y:S01]  /*e360*/  VIADD R3, R0.reuse, 0xffffff80 ;  /* 0xffffff8000037836 */ /* 0x041fe20000000000 */
[----:B------:R-:W-:Y:S01]  /*e370*/  LOP3.LUT R5, R5, 0x3fff, RZ, 0xc0, !PT ;  /* 0x00003fff05057812 */ /* 0x000fe200078ec0ff */
[----:B------:R-:W-:Y:S02]  /*e380*/  VIADD R0, R0, 0xffffff80 ;  /* 0xffffff8000007836 */ /* 0x000fe40000000000 */
[----:B----4-:R-:W-:Y:S01]  /*e390*/  IMAD.MOV.U32 R9, RZ, RZ, 0x40000040 ;  /* 0x40000040ff097424 */ /* 0x010fe200078e00ff */
[----:B------:R-:W-:Y:S01]  /*e3a0*/  LOP3.LUT R6, R5, 0x10000, RZ, 0xfc, !PT ;  /* 0x0001000005067812 */ /* 0x000fe200078efcff */
[----:B------:R-:W-:Y:S01]  /*e3b0*/  IMAD.MOV.U32 R5, RZ, RZ, 0x40000040 ;  /* 0x40000040ff057424 */ /* 0x000fe200078e00ff */
[----:B------:R-:W-:Y:S01]  /*e3c0*/  SHF.R.S32.HI R0, RZ, 0x1f, R0 ;  /* 0x0000001fff007819 */ /* 0x000fe20000011400 */
[----:B--2---:R-:W-:-:S02]  /*e3d0*/  VIADD R12, R28, 0xffffff80 ;  /* 0xffffff801c0c7836 */ /* 0x004fc40000000000 */
[----:B------:R-:W-:Y:S01]  /*e3e0*/  IMAD.U32 R50, RZ, RZ, UR39 ;  /* 0x00000027ff327e24 */ /* 0x000fe2000f8e00ff */
[----:B------:R-:W-:Y:S01]  /*e3f0*/  LEA.HI R0, R0, R3, RZ, 0x7 ;  /* 0x0000000300007211 */ /* 0x000fe200078f38ff */
[----:B------:R-:W-:Y:S01]  /*e400*/  IMAD.U32 R43, RZ, RZ, UR39 ;  /* 0x00000027ff2b7e24 */ /* 0x000fe2000f8e00ff */
[----:B------:R-:W-:Y:S01]  /*e410*/  STL [R1+0x74], R12 ;  /* 0x0000740c01007387 */ /* 0x000fe20000100800 */
[----:B------:R-:W-:Y:S01]  /*e420*/  IMAD.U32 R45, RZ, RZ, UR39 ;  /* 0x00000027ff2d7e24 */ /* 0x000fe2000f8e00ff */
[----:B------:R-:W-:Y:S01]  /*e430*/  SHF.R.S32.HI R0, RZ, 0x7, R0 ;  /* 0x00000007ff007819 */ /* 0x000fe20000011400 */
[----:B------:R-:W-:-:S05]  /*e440*/  IMAD.U32 R35, RZ, RZ, UR39 ;  /* 0x00000027ff237e24 */ /* 0x000fca000f8e00ff */
[----:B------:R-:W0:Y:S02]  /*e450*/  SHFL.IDX PT, R0, R0, RZ, 0x1f ;  /* 0x00001fff00007589 */ /* 0x000e2400000e0000 */
[----:B0-----:R-:W-:-:S04]  /*e460*/  LEA.HI R3, R0, R0, RZ, 0x1 ;  /* 0x0000000000037211 */ /* 0x001fc800078f08ff */
[----:B------:R-:W-:-:S05]  /*e470*/  LOP3.LUT R3, R3, 0x6, RZ, 0xc0, !PT ;  /* 0x0000000603037812 */ /* 0x000fca00078ec0ff */
[----:B------:R-:W-:Y:S02]  /*e480*/  IMAD.IADD R0, R0, 0x1, -R3 ;  /* 0x0000000100007824 */ /* 0x000fe400078e0a03 */
[----:B------:R-:W-:Y:S02]  /*e490*/  VIADD R3, R2, 0x22400 ;  /* 0x0002240002037836 */ /* 0x000fe40000000000 */
[----:B------:R-:W-:Y:S01]  /*e4a0*/  IMAD R4, R0, 0x8000, R11 ;  /* 0x0000800000047824 */ /* 0x000fe200078e020b */
[----:B------:R-:W-:Y:S02]  /*e4b0*/  SHF.R.U32.HI R0, RZ, 0x4, R60 ;  /* 0x00000004ff007819 */ /* 0x000fe4000001163c */
[----:B------:R-:W-:Y:S02]  /*e4c0*/  SHF.R.U32.HI R3, RZ, 0x4, R3 ;  /* 0x00000004ff037819 */ /* 0x000fe40000011603 */
[----:B------:R-:W-:Y:S02]  /*e4d0*/  SHF.R.U32.HI R4, RZ, 0x4, R4 ;  /* 0x00000004ff047819 */ /* 0x000fe40000011604 */
[----:B------:R-:W-:-:S02]  /*e4e0*/  LOP3.LUT R3, R3, 0x3fff, RZ, 0xc0, !PT ;  /* 0x00003fff03037812 */ /* 0x000fc400078ec0ff */
[----:B------:R-:W-:Y:S02]  /*e4f0*/  LOP3.LUT R0, R0, 0x3fff, RZ, 0xc0, !PT ;  /* 0x00003fff00007812 */ /* 0x000fe400078ec0ff */
[----:B------:R-:W-:Y:S02]  /*e500*/  LOP3.LUT R11, R3, 0x10000, RZ, 0xfc, !PT ;  /* 0x00010000030b7812 */ /* 0x000fe400078efcff */
[----:B------:R-:W-:Y:S01]  /*e510*/  LOP3.LUT R3, R4, 0x3fff, RZ, 0xc0, !PT ;  /* 0x00003fff04037812 */ /* 0x000fe200078ec0ff */
[----:B------:R-:W-:Y:S01]  /*e520*/  IMAD.MOV.U32 R4, RZ, RZ, R10 ;  /* 0x000000ffff047224 */ /* 0x000fe200078e000a */
[----:B------:R-:W-:Y:S01]  /*e530*/  LOP3.LUT R8, R0, 0x10000, RZ, 0xfc, !PT ;  /* 0x0001000000087812 */ /* 0x000fe200078efcff */
[----:B------:R-:W-:Y:S01]  /*e540*/  IMAD.U32 R10, RZ, RZ, UR39 ;  /* 0x00000027ff0a7e24 */ /* 0x000fe2000f8e00ff */
[----:B------:R-:W-:Y:S01]  /*e550*/  LOP3.LUT R3, R3, 0x2000000, RZ, 0xfc, !PT ;  /* 0x0200000003037812 */ /* 0x000fe200078efcff */
[----:B------:R-:W-:Y:S01]  /*e560*/  BSSY B6, `(.L_x_6752) ;  /* 0x0000037000067945 */ /* 0x000fe20003800000 */
[----:B------:R0:W-:Y:S01]  /*e570*/  STL.128 [R1+0x90], R4 ;  /* 0x0000900401007387 */ /* 0x0001e20000100c00 */
[----:B------:R-:W-:Y:S01]  /*e580*/  IADD3 R26, P6, R26, 0x58, RZ ;  /* 0x000000581a1a7810 */ /* 0x000fe20007fde0ff */
[----:B------:R-:W-:-:S02]  /*e590*/  IMAD.MOV.U32 R0, RZ, RZ, R167 ;  /* 0x000000ffff007224 */ /* 0x000fc400078e00a7 */
[----:B------:R1:W-:Y:S01]  /*e5a0*/  STL.64 [R1+0x78], R8 ;  /* 0x0000780801007387 */ /* 0x0003e20000100a00 */
[----:B0-----:R-:W-:-:S03]  /*e5b0*/  IMAD.MOV.U32 R6, RZ, RZ, R3 ;  /* 0x000000ffff067224 */ /* 0x001fc600078e0003 */
[----:B------:R1:W5:Y:S01]  /*e5c0*/  LDL R3, [R1+0x468] ;  /* 0x0004680001037983 */ /* 0x0003620000100800 */
[----:B------:R-:W-:-:S05]  /*e5d0*/  IMAD.MOV.U32 R4, RZ, RZ, R11 ;  /* 0x000000ffff047224 */ /* 0x000fca00078e000b */
[----:B------:R1:W-:Y:S01]  /*e5e0*/  STL.128 [R1+0x80], R4 ;  /* 0x0000800401007387 */ /* 0x0003e20000100c00 */
[----:B------:R-:W-:Y:S02]  /*e5f0*/  IADD3 R39, P2, R10, 0x74, RZ ;  /* 0x000000740a277810 */ /* 0x000fe40007f5e0ff */
[----:B------:R-:W-:Y:S01]  /*e600*/  IADD3 R52, P5, R52, 0x60, RZ ;  /* 0x0000006034347810 */ /* 0x000fe20007fbe0ff */
[----:B------:R-:W-:Y:S01]  /*e610*/  IMAD.X R27, RZ, RZ, UR42, P6 ;  /* 0x0000002aff1b7e24 */ /* 0x000fe2000b0e06ff */
[----:B------:R-:W-:Y:S01]  /*e620*/  IADD3 R48, P1, R48, 0x68, RZ ;  /* 0x0000006830307810 */ /* 0x000fe20007f3e0ff */
[----:B------:R-:W-:Y:S01]  /*e630*/  IMAD.X R44, RZ, RZ, UR42, P2 ;  /* 0x0000002aff2c7e24 */ /* 0x000fe200090e06ff */
[----:B------:R-:W-:Y:S01]  /*e640*/  IADD3 R41, P4, R41, 0x78, RZ ;  /* 0x0000007829297810 */ /* 0x000fe20007f9e0ff */
[----:B------:R-:W-:Y:S01]  /*e650*/  IMAD.X R51, RZ, RZ, UR42, P5 ;  /* 0x0000002aff337e24 */ /* 0x000fe2000a8e06ff */
[----:B------:R-:W-:Y:S02]  /*e660*/  IADD3 R50, P3, R50, 0x80, RZ ;  /* 0x0000008032327810 */ /* 0x000fe40007f7e0ff */
[----:B------:R-:W-:-:S02]  /*e670*/  IADD3 R43, P2, R43, 0x88, RZ ;  /* 0x000000882b2b7810 */ /* 0x000fc40007f5e0ff */
[----:B------:R-:W-:Y:S02]  /*e680*/  IADD3 R45, P6, R45, 0x90, RZ ;  /* 0x000000902d2d7810 */ /* 0x000fe40007fde0ff */
[----:B------:R-:W-:Y:S01]  /*e690*/  IADD3 R35, P5, R35, 0x98, RZ ;  /* 0x0000009823237810 */ /* 0x000fe20007fbe0ff */
[----:B------:R-:W-:Y:S02]  /*e6a0*/  IMAD.X R47, RZ, RZ, UR42, P1 ;  /* 0x0000002aff2f7e24 */ /* 0x000fe400088e06ff */
[----:B------:R-:W-:Y:S02]  /*e6b0*/  IMAD.X R40, RZ, RZ, UR42, P4 ;  /* 0x0000002aff287e24 */ /* 0x000fe4000a0e06ff */
[----:B------:R-:W-:Y:S02]  /*e6c0*/  IMAD.X R49, RZ, RZ, UR42, P3 ;  /* 0x0000002aff317e24 */ /* 0x000fe400098e06ff */
[----:B------:R-:W-:Y:S02]  /*e6d0*/  IMAD.X R42, RZ, RZ, UR42, P2 ;  /* 0x0000002aff2a7e24 */ /* 0x000fe400090e06ff */
[----:B------:R-:W-:-:S02]  /*e6e0*/  IMAD.X R46, RZ, RZ, UR42, P6 ;  /* 0x0000002aff2e7e24 */ /* 0x000fc4000b0e06ff */
[----:B------:R-:W-:Y:S01]  /*e6f0*/  IMAD.X R36, RZ, RZ, UR42, P5 ;  /* 0x0000002aff247e24 */ /* 0x000fe2000a8e06ff */
        /* <DEDUP_REMOVED lines=14> */
[----:B-----5:R-:W-:-:S07]  /*e7e0*/  IMAD.MOV.U32 R13, RZ, RZ, RZ ;  /* 0x000000ffff0d7224 */ /* 0x020fce00078e00ff */
[----:B------:R-:W-:-:S07]  /*e7f0*/  LEPC R20, `(.L_x_6754) ;  /* 0x000000001014794e */ /* 0x000fce0000000000 */
[----:B0-----:R-:W-:Y:S05]  /*e800*/  CALL.ABS.NOINC R14 ;  /* 0x000000000e007343 */ /* 0x001fea0003c00000 */
.L_x_6754:
        /* <DEDUP_REMOVED lines=12> */
.L_x_6753:
[----:B------:R-:W-:Y:S05]  /*e8d0*/  BSYNC B6 ;  /* 0x0000000000067941 */ /* 0x000fea0003800000 */
.L_x_6752:
[----:B-----5:R-:W-:Y:S01]  /*e8e0*/  SHF.R.S32.HI R4, RZ, 0x1f, R3 ;  /* 0x0000001fff047819 */ /* 0x020fe20000011403 */
[----:B------:R-:W-:Y:S01]  /*e8f0*/  UIADD3 UR4, UP1, UR39, 0x70, URZ ;  /* 0x0000007027047890 */ /* 0x000fe2000ff3e03f */
[----:B------:R-:W-:Y:S01]  /*e900*/  VIADD R8, R28, 0xffffff80 ;  /* 0xffffff801c087836 */ /* 0x000fe20000000000 */
[----:B------:R-:W-:Y:S01]  /*e910*/  UIADD3 UR6, UP0, UR39, 0xfc, URZ ;  /* 0x000000fc27067890 */ /* 0x000fe2000ff1e03f */
[----:B------:R-:W-:Y:S01]  /*e920*/  LEA.HI R5, R4, R3, RZ, 0x3 ;  /* 0x0000000304057211 */ /* 0x000fe200078f18ff */
[----:B------:R-:W-:Y:S01]  /*e930*/  UIADD3.X UR5, URZ, UR42, URZ, UP1, !UPT ;  /* 0x0000002a3f057290 */ /* 0x000fe20008ffe43f */
[----:B------:R-:W0:Y:S01]  /*e940*/  LDC.64 R28, c[0x0][0xad8] ;  /* 0x0002b600ff1c7b82 */ /* 0x000e220000000a00 */
[----:B------:R-:W-:Y:S01]  /*e950*/  UIADD3.X UR7, URZ, UR42, URZ, UP0, !UPT ;  /* 0x0000002a3f077290 */ /* 0x000fe200087fe43f */
[C---:B------:R-:W-:Y:S01]  /*e960*/  LOP3.LUT R4, R5.reuse, 0xfffffff8, RZ, 0xc0, !PT ;  /* 0xfffffff805047812 */ /* 0x040fe200078ec0ff */
[----:B------:R-:W-:Y:S01]  /*e970*/  IMAD.SHL.U32 R5, R5, 0x40, RZ ;  /* 0x0000004005057824 */ /* 0x000fe200078e00ff */
[----:B------:R1:W-:Y:S01]  /*e980*/  STL [R1+0xcc], R8 ;  /* 0x0000cc0801007387 */ /* 0x0003e20000100800 */
[----:B------:R-:W-:Y:S01]  /*e990*/  IMAD.U32 R7, RZ, RZ, UR6 ;  /* 0x00000006ff077e24 */ /* 0x000fe2000f8e00ff */
[----:B------:R-:W-:Y:S01]  /*e9a0*/  UIADD3 UR6, UP0, UR39, 0xb0, URZ ;  /* 0x000000b027067890 */ /* 0x000fe2000ff1e03f */
[----:B------:R-:W-:Y:S01]  /*e9b0*/  IMAD.IADD R3, R3, 0x1, -R4 ;  /* 0x0000000103037824 */ /* 0x000fe200078e0a04 */
[----:B------:R-:W-:Y:S01]  /*e9c0*/  LOP3.LUT R9, R5, 0xfffffe00, RZ, 0xc0, !PT ;  /* 0xfffffe0005097812 */ /* 0x000fe200078ec0ff */
[----:B------:R-:W-:Y:S01]  /*e9d0*/  IMAD.U32 R12, RZ, RZ, UR5 ;  /* 0x00000005ff0c7e24 */ /* 0x000fe2000f8e00ff */
[----:B------:R-:W2:Y:S01]  /*e9e0*/  LDC.64 R20, c[0x0][0xae0] ;  /* 0x0002b800ff147b82 */ /* 0x000ea20000000a00 */
[C---:B------:R-:W-:Y:S01]  /*e9f0*/  IMAD.SHL.U32 R4, R3.reuse, 0x40, RZ ;  /* 0x0000004003047824 */ /* 0x040fe200078e00ff */
[----:B------:R-:W-:Y:S01]  /*ea00*/  LOP3.LUT P0, RZ, R3, 0x2, RZ, 0xc0, !PT ;  /* 0x0000000203ff7812 */ /* 0x000fe2000780c0ff */
[----:B------:R-:W-:Y:S01]  /*ea10*/  IMAD.U32 R10, RZ, RZ, UR7 ;  /* 0x00000007ff0a7e24 */ /* 0x000fe2000f8e00ff */
[----:B------:R-:W-:Y:S01]  /*ea20*/  UIADD3.X UR7, URZ, UR42, URZ, UP0, !UPT ;  /* 0x0000002a3f077290 */ /* 0x000fe200087fe43f */
[----:B------:R-:W-:Y:S01]  /*ea30*/  IMAD.U32 R11, RZ, RZ, UR4 ;  /* 0x00000004ff0b7e24 */ /* 0x000fe2000f8e00ff */
[----:B------:R-:W-:Y:S01]  /*ea40*/  LOP3.LUT R6, R4, 0x1c0, RZ, 0xc0, !PT ;  /* 0x000001c004067812 */ /* 0x000fe200078ec0ff */
[----:B------:R-:W-:Y:S01]  /*ea50*/  IMAD.MOV.U32 R4, RZ, RZ, R7 ;  /* 0x000000ffff047224 */ /* 0x000fe200078e0007 */
[----:B------:R-:W-:Y:S01]  /*ea60*/  UIADD3 UR4, UP1, UR39, 0xa0, URZ ;  /* 0x000000a027047890 */ /* 0x000fe2000ff3e03f */
[----:B------:R-:W-:Y:S01]  /*ea70*/  IMAD R9, R0, 0x400, R9 ;  /* 0x0000040000097824 */ /* 0x000fe200078e0209 */
[----:B-1----:R-:W-:Y:S01]  /*ea80*/  LOP3.LUT R8, R6, 0x8, R13, 0xf8, !PT ;  /* 0x0000000806087812 */ /* 0x002fe200078ef80d */
[----:B------:R-:W-:Y:S01]  /*ea90*/  IMAD.MOV.U32 R5, RZ, RZ, R10 ;  /* 0x000000ffff057224 */ /* 0x000fe200078e000a */
[----:B------:R-:W-:Y:S01]  /*eaa0*/  SHF.R.U32.HI R13, RZ, 0x3, R6 ;  /* 0x00000003ff0d7819 */ /* 0x000fe20000011606 */
[----:B------:R-:W-:Y:S01]  /*eab0*/  IMAD.MOV.U32 R6, RZ, RZ, R11 ;  /* 0x000000ffff067224 */ /* 0x000fe200078e000b */
[----:B------:R-:W-:Y:S01]  /*eac0*/  UIADD3.X UR5, URZ, UR42, URZ, UP1, !UPT ;  /* 0x0000002a3f057290 */ /* 0x000fe20008ffe43f */
[----:B------:R-:W-:Y:S01]  /*ead0*/  IMAD.MOV.U32 R7, RZ, RZ, R12 ;  /* 0x000000ffff077224 */ /* 0x000fe200078e000c */
[----:B------:R-:W-:Y:S01]  /*eae0*/  LOP3.LUT R0, R8, R13, RZ, 0x3c, !PT ;  /* 0x0000000d08007212 */ /* 0x000fe200078e3cff */
[----:B------:R-:W-:Y:S01]  /*eaf0*/  IMAD.MOV.U32 R15, RZ, RZ, 0x2 ;  /* 0x00000002ff0f7424 */ /* 0x000fe200078e00ff */
[----:B------:R-:W1:Y:S01]  /*eb00*/  LDC.64 R12, c[0x0][0xad0] ;  /* 0x0002b400ff0c7b82 */ /* 0x000e620000000a00 */
[----:B------:R-:W-:Y:S01]  /*eb10*/  IMAD.MOV.U32 R54, RZ, RZ, 0x10 ;  /* 0x00000010ff367424 */ /* 0x000fe200078e00ff */
[----:B------:R3:W-:Y:S01]  /*eb20*/  STL.128 [R1+0x100], R4 ;  /* 0x0001000401007387 */ /* 0x0007e20000100c00 */
[----:B------:R-:W-:Y:S01]  /*eb30*/  IMAD.IADD R0, R9, 0x1, R0 ;  /* 0x0000000109007824 */ /* 0x000fe200078e0200 */
[----:B------:R-:W-:Y:S01]  /*eb40*/  LOP3.LUT P1, RZ, R3, 0x4, RZ, 0xc0, !PT ;  /* 0x0000000403ff7812 */ /* 0x000fe2000782c0ff */
[----:B------:R-:W-:Y:S01]  /*eb50*/  IMAD.MOV.U32 R8, RZ, RZ, R39 ;  /* 0x000000ffff087224 */ /* 0x000fe200078e0027 */
[----:B------:R4:W-:Y:S01]  /*eb60*/  STL.64 [R1+0xc0], R26 ;  /* 0x0000c01a01007387 */ /* 0x0009e20000100a00 */
[----:B------:R-:W-:Y:S01]  /*eb70*/  IMAD.WIDE.U32 R14, R0, R15, UR40 ;  /* 0x00000028000e7e25 */ /* 0x000fe2000f8e000f */
[----:B------:R-:W-:-:S02]  /*eb80*/  SEL R54, R54, 0xfffffff0, !P0 ;  /* 0xfffffff036367807 */ /* 0x000fc40004000000 */
[----:B------:R-:W-:Y:S01]  /*eb90*/  STL.64 [R1+0xb0], R162 ;  /* 0x0000b0a201007387 */ /* 0x000fe20000100a00 */
[----:B------:R-:W-:Y:S01]  /*eba0*/  IMAD.MOV.U32 R9, RZ, RZ, R44 ;  /* 0x000000ffff097224 */ /* 0x000fe200078e002c */
[----:B------:R-:W-:Y:S01]  /*ebb0*/  IADD3 R14, P0, R14, 0x36400, RZ ;  /* 0x000364000e0e7810 */ /* 0x000fe20007f1e0ff */
[----:B------:R-:W-:Y:S01]  /*ebc0*/  IMAD.U32 R10, RZ, RZ, UR4 ;  /* 0x00000004ff0a7e24 */ /* 0x000fe2000f8e00ff */
[----:B------:R-:W-:Y:S01]  /*ebd0*/  STL.U8 [R1+0xc8], RZ ;  /* 0x0000c8ff01007387 */ /* 0x000fe20000100000 */
[----:B------:R-:W-:Y:S01]  /*ebe0*/  IMAD.U32 R11, RZ, RZ, UR5 ;  /* 0x00000005ff0b7e24 */ /* 0x000fe2000f8e00ff */
[----:B------:R-:W-:Y:S01]  /*ebf0*/  ULDC UR4, c[0x0][0x3f4] ;  /* 0x0000fd0000047ab9 */ /* 0x000fe20000000800 */
[----:B------:R-:W-:Y:S01]  /*ec00*/  IMAD.X R15, RZ, RZ, R15, P0 ;  /* 0x000000ffff0f7224 */ /* 0x000fe200000e060f */
[----:B---3--:R-:W3:Y:S01]  /*ec10*/  LDC R6, c[0x0][0x450] ;  /* 0x00011400ff067b82 */ /* 0x008ee20000000800 */
[----:B----4-:R-:W-:Y:S01]  /*ec20*/  IMAD.U32 R26, RZ, RZ, UR6 ;  /* 0x00000006ff1a7e24 */ /* 0x010fe2000f8e00ff */
[----:B------:R4:W-:Y:S01]  /*ec30*/  STL.128 [R1+0x110], R8 ;  /* 0x0001100801007387 */ /* 0x0009e20000100c00 */
[----:B------:R-:W-:Y:S01]  /*ec40*/  IMAD.U32 R27, RZ, RZ, UR7 ;  /* 0x00000007ff1b7e24 */ /* 0x000fe2000f8e00ff */
[----:B------:R-:W-:Y:S01]  /*ec50*/  ISETP.LT.AND P0, PT, RZ, UR4, PT ;  /* 0x00000004ff007c0c */ /* 0x000fe2000bf01270 */
[----:B------:R-:W-:Y:S01]  /*ec60*/  IMAD.MOV.U32 R55, RZ, RZ, 0x20 ;  /* 0x00000020ff377424 */ /* 0x000fe200078e00ff */
[----:B------:R-:W-:Y:S01]  /*ec70*/  STL.64 [R1+0xa8], R14 ;  /* 0x0000a80e01007387 */ /* 0x000fe20000100a00 */
[----:B-1----:R-:W-:Y:S01]  /*ec80*/  IMAD.MOV.U32 R7, RZ, RZ, R12 ;  /* 0x000000ffff077224 */ /* 0x002fe200078e000c */
[----:B------:R-:W3:Y:S01]  /*ec90*/  LDC.64 R4, c[0x0][0x448] ;  /* 0x00011200ff047b82 */ /* 0x000ee20000000a00 */
[----:B------:R-:W-:Y:S01]  /*eca0*/  IMAD.U32 R39, RZ, RZ, UR39 ;  /* 0x00000027ff277e24 */ /* 0x000fe2000f8e00ff */
[----:B------:R1:W-:Y:S01]  /*ecb0*/  STL.64 [R1+0xb8], R26 ;  /* 0x0000b81a01007387 */ /* 0x0003e20000100a00 */
[----:B------:R-:W-:Y:S01]  /*ecc0*/  SEL R55, R55, 0xffffffe0, !P1 ;  /* 0xffffffe037377807 */ /* 0x000fe20004800000 */
[----:B------:R-:W-:-:S02]  /*ecd0*/  IMAD.U32 R67, RZ, RZ, UR39 ;  /* 0x00000027ff437e24 */ /* 0x000fc4000f8e00ff */
[----:B------:R-:W-:Y:S01]  /*ece0*/  STL.U8 [R1+0x120], RZ ;  /* 0x000120ff01007387 */ /* 0x000fe20000100000 */
[----:B------:R-:W-:Y:S01]  /*ecf0*/  IMAD.U32 R58, RZ, RZ, UR39 ;  /* 0x00000027ff3a7e24 */ /* 0x000fe2000f8e00ff */
[----:B------:R-:W-:Y:S01]  /*ed00*/  IADD3 R39, P2, R39, 0xcc, RZ ;  /* 0x000000cc27277810 */ /* 0x000fe20007f5e0ff */
[----:B------:R-:W-:Y:S01]  /*ed10*/  IMAD.U32 R59, RZ, RZ, UR39 ;  /* 0x00000027ff3b7e24 */ /* 0x000fe2000f8e00ff */
[----:B------:R2:W-:Y:S01]  /*ed20*/  STL.64 [R1+0xa0], R54 ;  /* 0x0000a03601007387 */ /* 0x0005e20000100a00 */
[----:B----4-:R-:W-:Y:S01]  /*ed30*/  IMAD.MOV.U32 R8, RZ, RZ, RZ ;  /* 0x000000ffff087224 */ /* 0x010fe200078e00ff */
[----:B------:R-:W-:Y:S01]  /*ed40*/  IADD3 R67, P3, R67, 0xc8, RZ ;  /* 0x000000c843437810 */ /* 0x000fe20007f7e0ff */
[----:B0-----:R-:W-:Y:S01]  /*ed50*/  IMAD.MOV.U32 R9, RZ, RZ, R29 ;  /* 0x000000ffff097224 */ /* 0x001fe200078e001d */
[----:B------:R-:W-:Y:S01]  /*ed60*/  IADD3 R58, P4, R58, 0xb8, RZ ;  /* 0x000000b83a3a7810 */ /* 0x000fe20007f9e0ff */
[----:B-1----:R-:W-:Y:S01]  /*ed70*/  IMAD.MOV.U32 R26, RZ, RZ, R13 ;  /* 0x000000ffff1a7224 */ /* 0x002fe200078e000d */
[----:B------:R-:W-:Y:S01]  /*ed80*/  IADD3 R59, P5, R59, 0x100, RZ ;  /* 0x000001003b3b7810 */ /* 0x000fe20007fbe0ff */
[----:B------:R-:W-:-:S02]  /*ed90*/  IMAD.MOV.U32 R27, RZ, RZ, R28 ;  /* 0x000000ffff1b7224 */ /* 0x000fc400078e001c */
[----:B--2---:R-:W-:Y:S02]  /*eda0*/  IMAD.MOV.U32 R10, RZ, RZ, R20 ;  /* 0x000000ffff0a7224 */ /* 0x004fe400078e0014 */
[----:B------:R-:W-:Y:S01]  /*edb0*/  IMAD.MOV.U32 R11, RZ, RZ, R21 ;  /* 0x000000ffff0b7224 */ /* 0x000fe200078e0015 */
[----:B------:R0:W-:Y:S01]  /*edc0*/  STL.128 [R1+0xd0], R24 ;  /* 0x0000d01801007387 */ /* 0x0001e20000100c00 */
[----:B------:R-:W-:Y:S02]  /*edd0*/  IMAD.U32 R28, RZ, RZ, UR39 ;  /* 0x00000027ff1c7e24 */ /* 0x000fe4000f8e00ff */
[----:B------:R-:W-:Y:S01]  /*ede0*/  IMAD.U32 R54, RZ, RZ, UR39 ;  /* 0x00000027ff367e24 */ /* 0x000fe2000f8e00ff */
[----:B------:R0:W-:Y:S01]  /*edf0*/  STL.128 [R1+0xe0], R8 ;  /* 0x0000e00801007387 */ /* 0x0001e20000100c00 */
[----:B------:R-:W-:Y:S01]  /*ee00*/  IMAD.X R44, RZ, RZ, UR42, P2 ;  /* 0x0000002aff2c7e24 */ /* 0x000fe200090e06ff */
[----:B------:R-:W-:Y:S01]  /*ee10*/  IADD3 R28, P1, R28, 0x120, RZ ;  /* 0x000001201c1c7810 */ /* 0x000fe20007f3e0ff */
[----:B------:R-:W-:Y:S01]  /*ee20*/  IMAD.X R68, RZ, RZ, UR42, P3 ;  /* 0x0000002aff447e24 */ /* 0x000fe200098e06ff */
[----:B---3--:R0:W-:Y:S01]  /*ee30*/  STL.128 [R1+0xf0], R4 ;  /* 0x0000f00401007387 */ /* 0x0081e20000100c00 */
[----:B------:R-:W-:Y:S01]  /*ee40*/  IADD3 R54, P6, R54, 0x108, RZ ;  /* 0x0000010836367810 */ /* 0x000fe20007fde0ff */
[----:B------:R-:W-:-:S02]  /*ee50*/  IMAD.X R55, RZ, RZ, UR42, P4 ;  /* 0x0000002aff377e24 */ /* 0x000fc4000a0e06ff */
[----:B------:R-:W-:Y:S02]  /*ee60*/  IMAD.X R29, RZ, RZ, UR42, P1 ;  /* 0x0000002aff1d7e24 */ /* 0x000fe400088e06ff */
[----:B------:R-:W-:Y:S02]  /*ee70*/  IMAD.X R66, RZ, RZ, UR42, P5 ;  /* 0x0000002aff427e24 */ /* 0x000fe4000a8e06ff */
[----:B------:R-:W-:Y:S01]  /*ee80*/  IMAD.X R53, RZ, RZ, UR42, P6 ;  /* 0x0000002aff357e24 */ /* 0x000fe2000b0e06ff */
[----:B------:R-:W-:Y:S06]  /*ee90*/  @P0 BRA `(.L_x_6755) ;  /* 0x0000000000400947 */ /* 0x000fec0003800000 */
        /* <DEDUP_REMOVED lines=10> */
.L_x_6758:
[----:B--2---:R2:W3:Y:S02]  /*ef40*/  SYNCS.PHASECHK.TRANS64.TRYWAIT P0, [R2+URZ+0x38800], R3 ;  /* 0x03880003020075a7 */ /* 0x0044e4000800017f */
[----:B---3--:R-:W-:Y:S05]  /*ef50*/  @!P0 NANOSLEEP.SYNCS 0x989680 ;  /* 0x009896800000895d */ /* 0x008fea0003900000 */
[----:B------:R-:W3:Y:S02]  /*ef60*/  @!P0 SYNCS.PHASECHK.TRANS64 P0, [R2+URZ+0x38800], R3 ;  /* 0x03880003020085a7 */ /* 0x000ee4000800007f */
[----:B---3--:R-:W-:Y:S05]  /*ef70*/  @!P0 BRA `(.L_x_6758) ;  /* 0xfffffffc00f08947 */ /* 0x008fea000383ffff */
.L_x_6757:
[----:B------:R-:W-:Y:S05]  /*ef80*/  BSYNC B0 ;  /* 0x0000000000007941 */ /* 0x000fea0003800000 */
.L_x_6756:
[----:B------:R-:W-:Y:S05]  /*ef90*/  BRA `(.L_x_6759) ;  /* 0x0000002c00bc7947 */ /* 0x000fea0003800000 */
.L_x_6755:
[----:B------:R-:W-:Y:S01]  /*efa0*/  LOP3.LUT P0, RZ, R60, 0x3ff, RZ, 0xc0, !PT ;  /* 0x000003ff3cff7812 */ /* 0x000fe2000780c0ff */
[----:B------:R-:W-:Y:S01]  /*efb0*/  ULDC.64 UR4, c[0x0][0x3f8] ;  /* 0x0000fe0000047ab9 */ /* 0x000fe20000000a00 */
[----:B------:R-:W-:Y:S01]  /*efc0*/  SHF.R.S32.HI R0, RZ, 0x1f, R34 ;  /* 0x0000001fff007819 */ /* 0x000fe20000011422 */
[----:B------:R-:W-:Y:S01]  /*efd0*/  ULDC.64 UR6, c[0x0][0x408] ;  /* 0x0001020000067ab9 */ /* 0x000fe20000000a00 */
[----:B0-----:R-:W-:Y:S01]  /*efe0*/  IMAD.WIDE.U32 R26, R34, UR4, RZ ;  /* 0x00000004221a7c25 */ /* 0x001fe2000f8e00ff */
[----:B------:R-:W-:Y:S03]  /*eff0*/  BSSY B6, `(.L_x_6760) ;  /* 0x0000019000067945 */ /* 0x000fe60003800000 */
        /* <DEDUP_REMOVED lines=24> */
.L_x_6761:
[----:B------:R-:W-:Y:S05]  /*f180*/  BSYNC B6 ;  /* 0x0000000000067941 */ /* 0x000fea0003800000 */
.L_x_6760:
[----:B------:R-:W2:Y:S01]  /*f190*/  LDL R3, [R1+0x50] ;  /* 0x0000500001037983 */ /* 0x000ea20000100800 */
[----:B------:R-:W-:Y:S01]  /*f1a0*/  ULDC.U8 UR4, c[0x0][0x410] ;  /* 0x0001040000047ab9 */ /* 0x000fe20000000000 */
[----:B------:R-:W-:Y:S01]  /*f1b0*/  BSSY B0, `(.L_x_6762) ;  /* 0x00002c5000007945 */ /* 0x000fe20003800000 */
[----:B------:R-:W-:Y:S01]  /*f1c0*/  ISETP.NE.AND P0, PT, RZ, UR4, PT ;  /* 0x00000004ff007c0c */ /* 0x000fe2000bf05270 */
[----:B--2---:R-:W-:-:S12]  /*f1d0*/  IMAD R0, R3, 0x40, R18 ;  /* 0x0000004003007824 */ /* 0x004fd800078e0212 */
[----:B------:R-:W-:Y:S05]  /*f1e0*/  @!P0 BRA `(.L_x_6763) ;  /* 0x0000001400ac8947 */ /* 0x000fea0003800000 */
[----:B------:R-:W2:Y:S01]  /*f1f0*/  LDL R20, [R1+0x448] ;  /* 0x0004480001147983 */ /* 0x000ea20000100800 */
[----:B------:R-:W0:Y:S01]  /*f200*/  LDC R65, c[0x0][0x448] ;  /* 0x00011200ff417b82 */ /* 0x000e220000000800 */
[----:B------:R-:W-:Y:S01]  /*f210*/  ULDC.64 UR4, c[0x0][0x3f8] ;  /* 0x0000fe0000047ab9 */ /* 0x000fe20000000a00 */
[----:B------:R-:W-:Y:S01]  /*f220*/  ULDC.64 UR6, c[0x0][0x408] ;  /* 0x0001020000067ab9 */ /* 0x000fe20000000a00 */
[----:B------:R-:W-:Y:S02]  /*f230*/  IMAD.MOV.U32 R27, RZ, RZ, R25 ;  /* 0x000000ffff1b7224 */ /* 0x000fe400078e0019 */
[----:B------:R-:W-:Y:S01]  /*f240*/  IMAD.MOV.U32 R61, RZ, RZ, R63 ;  /* 0x000000ffff3d7224 */ /* 0x000fe200078e003f */
[----:B0-----:R-:W-:-:S13]  /*f250*/  ISETP.NE.AND P0, PT, R65, 0x1, PT ;  /* 0x000000014100780c */ /* 0x001fda0003f05270 */
[----:B------:R-:W0:Y:S08]  /*f260*/  @P0 LDC R4, c[0x0][0x44c] ;  /* 0x00011300ff040b82 */ /* 0x000e300000000800 */
[----:B------:R-:W1:Y:S01]  /*f270*/  @P0 LDC R5, c[0x0][0x450] ;  /* 0x00011400ff050b82 */ /* 0x000e620000000800 */
[----:B--2---:R-:W-:-:S04]  /*f280*/  IMAD R3, R20, 0x20, R0 ;  /* 0x0000002014037824 */ /* 0x004fc800078e0200 */
[----:B0-----:R-:W-:-:S05]  /*f290*/  @P0 IMAD.HI.U32 R4, R3, R4, RZ ;  /* 0x0000000403040227 */ /* 0x001fca00078e00ff */
[----:B-1----:R-:W-:-:S04]  /*f2a0*/  @P0 SHF.R.U32.HI R3, RZ, R5, R4 ;  /* 0x00000005ff030219 */ /* 0x002fc80000011604 */
        /* <DEDUP_REMOVED lines=17> */
[----:B------:R0:W1:Y:S04]  /*f3c0*/  SHFL.IDX PT, R7, R64, RZ, 0x1c1f ;  /* 0x001c1fff40077589 */ /* 0x00006800000e0000 */
[----:B------:R0:W2:Y:S04]  /*f3d0*/  SHFL.IDX PT, R6, R10, RZ, 0x1c1f ;  /* 0x001c1fff0a067589 */ /* 0x0000a800000e0000 */
[----:B------:R0:W3:Y:S04]  /*f3e0*/  SHFL.IDX PT, R20, R34, RZ, 0x1c1f ;  /* 0x001c1fff22147589 */ /* 0x0000e800000e0000 */
[----:B------:R0:W4:Y:S02]  /*f3f0*/  SHFL.IDX PT, R8, R3, RZ, 0x1c1f ;  /* 0x001c1fff03087589 */ /* 0x00012400000e0000 */
.L_x_7080:
        /* <DEDUP_REMOVED lines=8> */
[----:B------:R-:W3:Y:S01]  /*f480*/  LDL R11, [R1+0x44c] ;  /* 0x00044c00010b7983 */ /* 0x000ee20000100800 */
[----:B------:R-:W-:Y:S01]  /*f490*/  ULDC UR4, c[0x0][0x3f4] ;  /* 0x0000fd0000047ab9 */ /* 0x000fe20000000800 */
[----:B--2---:R-:W-:Y:S01]  /*f4a0*/  IMAD.MOV.U32 R4, RZ, RZ, R6 ;  /* 0x000000ffff047224 */ /* 0x004fe200078e0006 */
[----:B------:R-:W-:Y:S01]  /*f4b0*/  ISETP.GE.AND P2, PT, R22, UR4, PT ;  /* 0x0000000416007c0c */ /* 0x000fe2000bf46270 */
[----:B-1----:R-:W-:Y:S01]  /*f4c0*/  IMAD.MOV.U32 R5, RZ, RZ, R7 ;  /* 0x000000ffff057224 */ /* 0x002fe200078e0007 */
[----:B------:R-:W-:Y:S02]  /*f4d0*/  ISETP.GE.AND P3, PT, R165, UR4, PT ;  /* 0x00000004a5007c0c */ /* 0x000fe4000bf66270 */
[----:B------:R-:W-:-:S09]  /*f4e0*/  CS2R R60, SRZ ;  /* 0x00000000003c7805 */ /* 0x000fd2000001ff00 */
[----:B------:R-:W-:-:S04]  /*f4f0*/  @!P2 IMAD.WIDE R4, R22, 0x2, R4 ;  /* 0x000000021604a825 */ /* 0x000fc800078e0204 */
[----:B------:R-:W-:Y:S01]  /*f500*/  @!P3 IMAD.SHL.U32 R9, R165, 0x2, RZ ;  /* 0x00000002a509b824 */ /* 0x000fe200078e00ff */
[----:B------:R1:W5:Y:S01]  /*f510*/  @!P2 LD.E.64 R60, desc[UR36][R4.64] ;  /* 0x00000024043ca980 */ /* 0x000362000c101b00 */
[----:B------:R-:W-:Y:S02]  /*f520*/  CS2R R62, SRZ ;  /* 0x00000000003e7805 */ /* 0x000fe4000001ff00 */
[----:B------:R-:W-:Y:S02]  /*f530*/  CS2R R26, SRZ ;  /* 0x00000000001a7805 */ /* 0x000fe4000001ff00 */
[----:B------:R-:W-:Y:S02]  /*f540*/  CS2R R24, SRZ ;  /* 0x0000000000187805 */ /* 0x000fe4000001ff00 */
[-C--:B-1----:R-:W-:Y:S02]  /*f550*/  @!P3 IADD3 R4, P0, R6, R9.reuse, RZ ;  /* 0x000000090604b210 */ /* 0x082fe40007f1e0ff */
[----:B----4-:R-:W-:Y:S01]  /*f560*/  @!P3 IADD3 R6, P1, R8, R9, RZ ;  /* 0x000000090806b210 */ /* 0x010fe20007f3e0ff */
[----:B---3--:R-:W-:-:S02]  /*f570*/  IMAD.MOV.U32 R9, RZ, RZ, R20 ;  /* 0x000000ffff097224 */ /* 0x008fc400078e0014 */
[----:B------:R-:W-:-:S05]  /*f580*/  @!P2 IMAD.WIDE R8, R22, 0x2, R8 ;  /* 0x000000021608a825 */ /* 0x000fca00078e0208 */
[----:B------:R1:W5:Y:S01]  /*f590*/  @!P2 LD.E.64 R62, desc[UR36][R8.64] ;  /* 0x00000024083ea980 */ /* 0x000362000c101b00 */
[----:B------:R-:W-:-:S05]  /*f5a0*/  @!P3 SHF.L.U64.HI R11, R165, 0x1, R11 ;  /* 0x00000001a50bb819 */ /* 0x000fca000001020b */
[--C-:B------:R-:W-:Y:S02]  /*f5b0*/  @!P3 IMAD.X R5, R7, 0x1, R11.reuse, P0 ;  /* 0x000000010705b824 */ /* 0x100fe400000e060b */
[----:B------:R-:W-:-:S03]  /*f5c0*/  @!P3 IMAD.X R7, R20, 0x1, R11, P1 ;  /* 0x000000011407b824 */ /* 0x000fc600008e060b */
[----:B------:R1:W5:Y:S04]  /*f5d0*/  @!P3 LD.E.64 R26, desc[UR36][R4.64] ;  /* 0x00000024041ab980 */ /* 0x000368000c101b00 */
[----:B------:R1:W5:Y:S02]  /*f5e0*/  @!P3 LD.E.64 R24, desc[UR36][R6.64] ;  /* 0x000000240618b980 */ /* 0x000364000c101b00 */
.L_x_6766:
[----:B------:R-:W-:Y:S05]  /*f5f0*/  BSYNC B1 ;  /* 0x0000000000017941 */ /* 0x000fea0003800000 */
.L_x_6765:
[----:B-1---5:R-:W-:Y:S01]  /*f600*/  IMAD.MOV.U32 R4, RZ, RZ, R26 ;  /* 0x000000ffff047224 */ /* 0x022fe200078e001a */
[----:B------:R-:W-:Y:S01]  /*f610*/  UMOV UR4, 0xffffffff ;  /* 0xffffffff00047882 */ /* 0x000fe20000000000 */
[----:B------:R-:W-:Y:S01]  /*f620*/  IMAD.MOV.U32 R5, RZ, RZ, R27 ;  /* 0x000000ffff057224 */ /* 0x000fe200078e001b */
[----:B---3--:R-:W-:Y:S01]  /*f630*/  CS2R R20, SRZ ;  /* 0x0000000000147805 */ /* 0x008fe2000001ff00 */
[----:B--2---:R-:W-:Y:S02]  /*f640*/  IMAD.MOV.U32 R6, RZ, RZ, R60 ;  /* 0x000000ffff067224 */ /* 0x004fe400078e003c */
        /* <DEDUP_REMOVED lines=13> */
[----:B------:R1:W2:Y:S04]  /*f720*/  SHFL.IDX PT, R7, R64, 0x1, 0x1c1f ;  /* 0x003c1f0040077f89 */ /* 0x0002a800000e0000 */
[----:B------:R1:W3:Y:S04]  /*f730*/  SHFL.IDX PT, R6, R10, 0x1, 0x1c1f ;  /* 0x003c1f000a067f89 */ /* 0x0002e800000e0000 */
[----:B0-----:R-:W0:Y:S04]  /*f740*/  SHFL.IDX PT, R34, R34, 0x1, 0x1c1f ;  /* 0x003c1f0022227f89 */ /* 0x001e2800000e0000 */
[----:B------:R1:W0:Y:S02]  /*f750*/  SHFL.IDX PT, R14, R3, 0x1, 0x1c1f ;  /* 0x003c1f00030e7f89 */ /* 0x00022400000e0000 */
.L_x_7086:
[----:B------:R-:W5:Y:S01]  /*f760*/  LDL R4, [R1+0x1d4] ;  /* 0x0001d40001047983 */ /* 0x000f620000100800 */
[----:B------:R-:W-:Y:S01]  /*f770*/  VIADD R0, R0, 0x20 ;  /* 0x0000002000007836 */ /* 0x000fe20000000000 */
[----:B------:R-:W-:Y:S01]  /*f780*/  BSSY B1, `(.L_x_6768) ;  /* 0x0000022000017945 */ /* 0x000fe20003800000 */
[----:B-1----:R-:W-:Y:S02]  /*f790*/  CS2R R10, SRZ ;  /* 0x00000000000a7805 */ /* 0x002fe4000001ff00 */
[----:B----4-:R-:W-:Y:S02]  /*f7a0*/  CS2R R8, SRZ ;  /* 0x0000000000087805 */ /* 0x010fe4000001ff00 */
[----:B------:R-:W-:Y:S02]  /*f7b0*/  CS2R R12, SRZ ;  /* 0x00000000000c7805 */ /* 0x000fe4000001ff00 */
[----:B------:R-:W-:Y:S02]  /*f7c0*/  ISETP.GE.AND P0, PT, R0, R65, PT ;  /* 0x000000410000720c */ /* 0x000fe40003f06270 */
[----:B-----5:R-:W-:-:S04]  /*f7d0*/  LEA.HI R3, R4, R4, RZ, 0x1 ;  /* 0x0000000404037211 */ /* 0x020fc800078f08ff */
[----:B------:R-:W-:-:S05]  /*f7e0*/  LOP3.LUT R3, R3, 0xfffffffe, RZ, 0xc0, !PT ;  /* 0xfffffffe03037812 */ /* 0x000fca00078ec0ff */
[----:B------:R-:W-:-:S05]  /*f7f0*/  IMAD.IADD R3, R4, 0x1, -R3 ;  /* 0x0000000104037824 */ /* 0x000fca00078e0a03 */
[----:B------:R-:W-:Y:S01]  /*f800*/  SHF.L.U32 R3, R3, 0x1f, RZ ;  /* 0x0000001f03037819 */ /* 0x000fe200000006ff */
[----:B------:R-:W-:Y:S06]  /*f810*/  @P0 BRA `(.L_x_6769) ;  /* 0x0000000000600947 */ /* 0x000fec0003800000 */
[----:B------:R-:W4:Y:S01]  /*f820*/  LDL R15, [R1+0x44c] ;  /* 0x00044c00010f7983 */ /* 0x000f220000100800 */
[----:B------:R-:W-:Y:S01]  /*f830*/  ULDC UR4, c[0x0][0x3f4] ;  /* 0x0000fd0000047ab9 */ /* 0x000fe20000000800 */
[----:B---3--:R-:W-:Y:S01]  /*f840*/  IMAD.MOV.U32 R4, RZ, RZ, R6 ;  /* 0x000000ffff047224 */ /* 0x008fe200078e0006 */
[----:B------:R-:W-:Y:S01]  /*f850*/  ISETP.GE.AND P2, PT, R22, UR4, PT ;  /* 0x0000000416007c0c */ /* 0x000fe2000bf46270 */
[----:B--2---:R-:W-:Y:S01]  /*f860*/  IMAD.MOV.U32 R5, RZ, RZ, R7 ;  /* 0x000000ffff057224 */ /* 0x004fe200078e0007 */
[----:B------:R-:W-:Y:S02]  /*f870*/  ISETP.GE.AND P3, PT, R165, UR4, PT ;  /* 0x00000004a5007c0c */ /* 0x000fe4000bf66270 */
[----:B------:R-:W-:Y:S01]  /*f880*/  CS2R R10, SRZ ;  /* 0x00000000000a7805 */ /* 0x000fe2000001ff00 */
[----:B0-----:R-:W-:-:S08]  /*f890*/  IMAD.MOV.U32 R8, RZ, RZ, R14 ;  /* 0x000000ffff087224 */ /* 0x001fd000078e000e */
[----:B------:R-:W-:-:S04]  /*f8a0*/  @!P2 IMAD.WIDE R4, R22, 0x2, R4 ;  /* 0x000000021604a825 */ /* 0x000fc800078e0204 */
[C---:B------:R-:W-:Y:S01]  /*f8b0*/  @!P3 IMAD.SHL.U32 R9, R165.reuse, 0x2, RZ ;  /* 0x00000002a509b824 */ /* 0x040fe200078e00ff */
[----:B------:R0:W5:Y:S01]  /*f8c0*/  @!P2 LD.E.64 R10, desc[UR36][R4.64] ;  /* 0x00000024040aa980 */ /* 0x000162000c101b00 */
[----:B------:R-:W-:Y:S02]  /*f8d0*/  CS2R R12, SRZ ;  /* 0x00000000000c7805 */ /* 0x000fe4000001ff00 */
[----:B------:R-:W-:Y:S02]  /*f8e0*/  CS2R R20, SRZ ;  /* 0x0000000000147805 */ /* 0x000fe4000001ff00 */
[-C--:B0-----:R-:W-:Y:S02]  /*f8f0*/  @!P3 IADD3 R4, P0, R6, R9.reuse, RZ ;  /* 0x000000090604b210 */ /* 0x081fe40007f1e0ff */
[----:B------:R-:W-:Y:S01]  /*f900*/  @!P3 IADD3 R6, P1, R14, R9, RZ ;  /* 0x000000090e06b210 */ /* 0x000fe20007f3e0ff */
[----:B------:R-:W-:Y:S01]  /*f910*/  IMAD.MOV.U32 R9, RZ, RZ, R34 ;  /* 0x000000ffff097224 */ /* 0x000fe200078e0022 */
[----:B----4-:R-:W-:Y:S01]  /*f920*/  @!P3 SHF.L.U64.HI R0, R165, 0x1, R15 ;  /* 0x00000001a500b819 */ /* 0x010fe2000001020f */
[----:B------:R-:W-:Y:S01]  /*f930*/  @!P2 IMAD.WIDE R14, R22, 0x2, R8 ;  /* 0x00000002160ea825 */ /* 0x000fe200078e0208 */
[----:B------:R-:W-:-:S03]  /*f940*/  CS2R R8, SRZ ;  /* 0x0000000000087805 */ /* 0x000fc6000001ff00 */
[--C-:B------:R-:W-:Y:S01]  /*f950*/  @!P3 IMAD.X R5, R7, 0x1, R0.reuse, P0 ;  /* 0x000000010705b824 */ /* 0x100fe200000e0600 */
[----:B------:R1:W5:Y:S01]  /*f960*/  @!P2 LD.E.64 R12, desc[UR36][R14.64] ;  /* 0x000000240e0ca980 */ /* 0x000362000c101b00 */
[----:B------:R-:W-:-:S03]  /*f970*/  @!P3 IMAD.X R7, R34, 0x1, R0, P1 ;  /* 0x000000012207b824 */ /* 0x000fc600008e0600 */
[----:B------:R1:W5:Y:S04]  /*f980*/  @!P3 LD.E.64 R20, desc[UR36][R4.64] ;  /* 0x000000240414b980 */ /* 0x000368000c101b00 */
[----:B------:R1:W5:Y:S02]  /*f990*/  @!P3 LD.E.64 R8, desc[UR36][R6.64] ;  /* 0x000000240608b980 */ /* 0x000364000c101b00 */
.L_x_6769:
[----:B------:R-:W-:Y:S05]  /*f9a0*/  BSYNC B1 ;  /* 0x0000000000017941 */ /* 0x000fea0003800000 */
.L_x_6768:
[----:B------:R-:W4:Y:S01]  /*f9b0*/  SYNCS.PHASECHK.TRANS64.TRYWAIT P0, [R2+URZ+0x38800], R3 ;  /* 0x03880003020075a7 */ /* 0x000f22000800017f */
[----:B------:R-:W-:Y:S04]  /*f9c0*/  BSSY B1, `(.L_x_6770) ;  /* 0x0000002000017945 */ /* 0x000fe80003800000 */
[----:B----4-:R-:W-:Y:S05]  /*f9d0*/  @!P0 BRA `(.L_x_6771) ;  /* 0x000002a000f48947 */ /* 0x010fea0003800000 */
.L_x_7087:
[----:B------:R-:W-:Y:S05]  /*f9e0*/  BSYNC B1 ;  /* 0x0000000000017941 */ /* 0x000fea0003800000 */
.L_x_6770:
[----:B-1-3--:R-:W3:Y:S01]  /*f9f0*/  LDL R6, [R1+0x50] ;  /* 0x0000500001067983 */ /* 0x00aee20000100800 */
[C---:B------:R-:W-:Y:S01]  /*fa00*/  IMAD.SHL.U32 R0, R159.reuse, 0x40, RZ ;  /* 0x000000409f007824 */ /* 0x040fe200078e00ff */
[----:B------:R-:W-:Y:S01]  /*fa10*/  LOP3.LUT P1, RZ, R159, 0x4, RZ, 0xc0, !PT ;  /* 0x000000049fff7812 */ /* 0x000fe2000782c0ff */
[----:B-----5:R-:W-:Y:S01]  /*fa20*/  IMAD.MOV.U32 R4, RZ, RZ, R21 ;  /* 0x000000ffff047224 */ /* 0x020fe200078e0015 */
[----:B------:R-:W-:Y:S01]  /*fa30*/  BSSY B1, `(.L_x_6772) ;  /* 0x000007f000017945 */ /* 0x000fe20003800000 */
[----:B------:R-:W-:Y:S01]  /*fa40*/  IMAD.MOV.U32 R5, RZ, RZ, R8 ;  /* 0x000000ffff057224 */ /* 0x000fe200078e0008 */
[----:B----4-:R-:W-:Y:S02]  /*fa50*/  LOP3.LUT R3, R0, 0x1c0, RZ, 0xc0, !PT ;  /* 0x000001c000037812 */ /* 0x010fe400078ec0ff */
[----:B0-----:R-:W-:Y:S01]  /*fa60*/  PRMT R14, R4, 0x7610, R14 ;  /* 0x00007610040e7816 */ /* 0x001fe2000000000e */
[----:B------:R-:W-:Y:S01]  /*fa70*/  IMAD.MOV.U32 R4, RZ, RZ, R11 ;  /* 0x000000ffff047224 */ /* 0x000fe200078e000b */
[----:B------:R-:W-:-:S02]  /*fa80*/  LOP3.LUT R0, R3, 0x18, R16, 0xf8, !PT ;  /* 0x0000001803007812 */ /* 0x000fc400078ef810 */
[----:B------:R-:W-:Y:S02]  /*fa90*/  SHF.R.U32.HI R3, RZ, 0x3, R3 ;  /* 0x00000003ff037819 */ /* 0x000fe40000011603 */
[----:B------:R-:W-:Y:S01]  /*faa0*/  PRMT R73, R4, 0x7610, R73 ;  /* 0x0000761004497816 */ /* 0x000fe20000000049 */
[----:B------:R-:W-:Y:S01]  /*fab0*/  IMAD.MOV.U32 R4, RZ, RZ, R9 ;  /* 0x000000ffff047224 */ /* 0x000fe200078e0009 */
[----:B------:R-:W-:Y:S02]  /*fac0*/  LOP3.LUT R0, R0, R3, RZ, 0x3c, !PT ;  /* 0x0000000300007212 */ /* 0x000fe400078e3cff */
[----:B------:R-:W-:Y:S01]  /*fad0*/  PRMT R34, R5, 0x7610, R34 ;  /* 0x0000761005227816 */ /* 0x000fe20000000022 */
[----:B------:R-:W-:Y:S01]  /*fae0*/  IMAD.MOV.U32 R5, RZ, RZ, R12 ;  /* 0x000000ffff057224 */ /* 0x000fe200078e000c */
[----:B------:R-:W-:Y:S01]  /*faf0*/  PRMT R64, R4, 0x7610, R64 ;  /* 0x0000761004407816 */ /* 0x000fe20000000040 */
[----:B------:R-:W-:Y:S02]  /*fb00*/  IMAD R3, R167, 0x200, R0 ;  /* 0x00000200a7037824 */ /* 0x000fe400078e0200 */
[----:B------:R-:W-:Y:S01]  /*fb10*/  IMAD.MOV.U32 R0, RZ, RZ, R20 ;  /* 0x000000ffff007224 */ /* 0x000fe200078e0014 */
[----:B------:R-:W-:Y:S01]  /*fb20*/  PRMT R74, R5, 0x7610, R74 ;  /* 0x00007610054a7816 */ /* 0x000fe2000000004a */
[----:B------:R-:W-:-:S02]  /*fb30*/  IMAD R2, R3, 0x2, R2 ;  /* 0x0000000203027824 */ /* 0x000fc400078e0202 */
[----:B------:R-:W-:Y:S02]  /*fb40*/  IMAD.MOV.U32 R3, RZ, RZ, R10 ;  /* 0x000000ffff037224 */ /* 0x000fe400078e000a */
[----:B--2---:R-:W-:Y:S02]  /*fb50*/  VIADD R7, R2, 0x20400 ;  /* 0x0002040002077836 */ /* 0x004fe40000000000 */
[--C-:B---3--:R-:W-:Y:S01]  /*fb60*/  IMAD R6, R6, -0x40, R65.reuse ;  /* 0xffffffc006067824 */ /* 0x108fe200078e0241 */
[----:B------:R-:W-:Y:S01]  /*fb70*/  PRMT R65, R3, 0x7610, R65 ;  /* 0x0000761003417816 */ /* 0x000fe20000000041 */
[----:B------:R-:W-:Y:S02]  /*fb80*/  VIADD R3, R2, 0x20440 ;  /* 0x0002044002037836 */ /* 0x000fe40000000000 */
[----:B------:R-:W-:Y:S01]  /*fb90*/  @P1 VIADD R3, R7, 0xffffffc0 ;  /* 0xffffffc007031836 */ /* 0x000fe20000000000 */
[----:B------:R-:W-:Y:S01]  /*fba0*/  VIMNMX R15, R6, 0x40, PT ;  /* 0x00000040060f7848 */ /* 0x000fe20003fe0100 */
[----:B------:R-:W-:-:S03]  /*fbb0*/  IMAD.MOV.U32 R6, RZ, RZ, R13 ;  /* 0x000000ffff067224 */ /* 0x000fc600078e000d */
[----:B------:R-:W-:Y:S02]  /*fbc0*/  ISETP.GE.AND P0, PT, R18, R15, PT ;  /* 0x0000000f1200720c */ /* 0x000fe40003f06270 */
[----:B------:R-:W-:-:S11]  /*fbd0*/  PRMT R75, R6, 0x7610, R75 ;  /* 0x00007610064b7816 */ /* 0x000fd6000000004b */
[----:B------:R-:W-:Y:S05]  /*fbe0*/  @P0 BRA `(.L_x_6773) ;  /* 0x00000004008c0947 */ /* 0x000fea0003800000 */
[----:B------:R-:W0:Y:S01]  /*fbf0*/  LDC R4, c[0x0][0x3f4] ;  /* 0x0000fd00ff047b82 */ /* 0x000e220000000800 */
[----:B------:R-:W-:Y:S01]  /*fc00*/  BSSY B2, `(.L_x_6774) ;  /* 0x0000032000027945 */ /* 0x000fe20003800000 */
[-C--:B0-----:R-:W-:Y:S02]  /*fc10*/  ISETP.GE.AND P0, PT, R22, R4.reuse, PT ;  /* 0x000000041600720c */ /* 0x081fe40003f06270 */
[----:B------:R-:W-:-:S11]  /*fc20*/  ISETP.GE.AND P1, PT, R165, R4, PT ;  /* 0x00000004a500720c */ /* 0x000fd60003f26270 */
[----:B------:R-:W-:Y:S05]  /*fc30*/  @P0 BRA `(.L_x_6775) ;  /* 0x0000000000b80947 */ /* 0x000fea0003800000 */
[----:B------:R-:W0:Y:S01]  /*fc40*/  LDS.128 R4, [R2+0x20400] ;  /* 0x0204000002047984 */ /* 0x000e220000000c00 */
[----:B------:R-:W-:Y:S02]  /*fc50*/  SHF.R.U32.HI R80, RZ, 0x10, R63 ;  /* 0x00000010ff507819 */ /* 0x000fe4000001163f */
[----:B------:R-:W-:Y:S02]  /*fc60*/  SHF.R.U32.HI R77, RZ, 0x10, R61 ;  /* 0x00000010ff4d7819 */ /* 0x000fe4000001163d */
[----:B------:R-:W-:Y:S02]  /*fc70*/  SHF.R.U64 R79, R62, 0x10, R63 ;  /* 0x000000103e4f7819 */ /* 0x000fe4000000123f */
[----:B------:R-:W-:Y:S02]  /*fc80*/  PRMT R80, R70, 0x5432, R80 ;  /* 0x0000543246507816 */ /* 0x000fe40000000050 */
[----:B------:R-:W-:Y:S02]  /*fc90*/  PRMT R77, R78, 0x5410, R77 ;  /* 0x000054104e4d7816 */ /* 0x000fe4000000004d */
[----:B------:R-:W-:-:S02]  /*fca0*/  SHF.R.U64 R76, R60, 0x10, R61 ;  /* 0x000000103c4c7819 */ /* 0x000fc4000000123d */
        /* <DEDUP_REMOVED lines=10> */
[CC--:B------:R-:W-:Y:S01]  /*fd50*/  FMUL.FTZ R83, R61.reuse, R81.reuse ;  /* 0x000000513d537220 */ /* 0x0c0fe20000410000 */
[----:B------:R-:W-:Y:S01]  /*fd60*/  FMUL.FTZ R82, R61, R78 ;  /* 0x0000004e3d527220 */ /* 0x000fe20000410000 */
[----:B------:R-:W-:Y:S01]  /*fd70*/  FMUL.FTZ R61, R63, R80 ;  /* 0x000000503f3d7220 */ /* 0x000fe20000410000 */
[----:B------:R-:W-:Y:S02]  /*fd80*/  IMAD.U32 R6, R4, 0x10000, RZ ;  /* 0x0001000004067824 */ /* 0x000fe400078e00ff */
[C---:B------:R-:W-:Y:S01]  /*fd90*/  FFMA.FTZ R83, R60.reuse, R78, -R83 ;  /* 0x0000004e3c537223 */ /* 0x040fe20000010853 */
[----:B------:R-:W-:Y:S01]  /*fda0*/  FFMA.FTZ R82, R60, R81, R82 ;  /* 0x000000513c527223 */ /* 0x000fe20000010052 */
[-C--:B------:R-:W-:Y:S01]  /*fdb0*/  FFMA.FTZ R81, R62, R77.reuse, -R61 ;  /* 0x0000004d3e517223 */ /* 0x080fe2000001083d */
[C---:B------:R-:W-:Y:S01]  /*fdc0*/  IMAD.U32 R7, R5.reuse, 0x10000, RZ ;  /* 0x0001000005077824 */ /* 0x040fe200078e00ff */
[----:B------:R-:W-:Y:S01]  /*fdd0*/  LOP3.LUT R4, R4, 0xffff0000, RZ, 0xc0, !PT ;  /* 0xffff000004047812 */ /* 0x000fe200078ec0ff */
[C---:B------:R-:W-:Y:S01]  /*fde0*/  IMAD.U32 R61, R76.reuse, 0x10000, RZ ;  /* 0x000100004c3d7824 */ /* 0x040fe200078e00ff */
[----:B------:R-:W-:Y:S01]  /*fdf0*/  LOP3.LUT R5, R5, 0xffff0000, RZ, 0xc0, !PT ;  /* 0xffff000005057812 */ /* 0x000fe200078ec0ff */
[----:B------:R-:W-:Y:S01]  /*fe00*/  FMUL.FTZ R85, R63, R77 ;  /* 0x0000004d3f557220 */ /* 0x000fe20000410000 */
        /* <DEDUP_REMOVED lines=17> */
.L_x_6775:
[----:B------:R-:W-:Y:S05]  /*ff20*/  BSYNC B2 ;  /* 0x0000000000027941 */ /* 0x000fea0003800000 */
.L_x_6774:
        /* <DEDUP_REMOVED lines=47> */
.L_x_6773:
[----:B------:R-:W-:Y:S05]  /*10220*/  BSYNC B1 ;  /* 0x0000000000017941 */ /* 0x000fea0003800000 */
.L_x_6772:
[----:B01----:R-:W-:-:S05]  /*10230*/  VIADD R4, R18, 0x20 ;  /* 0x0000002012047836 */ /* 0x003fca0000000000 */
[----:B------:R-:W-:-:S13]  /*10240*/  ISETP.GE.AND P0, PT, R4, R15, PT ;  /* 0x0000000f0400720c */ /* 0x000fda0003f06270 */
[----:B------:R-:W-:Y:S05]  /*10250*/  @P0 BRA `(.L_x_6776) ;  /* 0x0000001800e80947 */ /* 0x000fea0003800000 */
[----:B------:R-:W0:Y:S01]  /*10260*/  LDC R4, c[0x0][0x3f4] ;  /* 0x0000fd00ff047b82 */ /* 0x000e220000000800 */
[----:B------:R-:W-:Y:S01]  /*10270*/  BSSY B1, `(.L_x_6777) ;  /* 0x0000032000017945 */ /* 0x000fe20003800000 */
[-C--:B0-----:R-:W-:Y:S02]  /*10280*/  ISETP.GE.AND P0, PT, R22, R4.reuse, PT ;  /* 0x000000041600720c */ /* 0x081fe40003f06270 */
[----:B------:R-:W-:-:S11]  /*10290*/  ISETP.GE.AND P1, PT, R165, R4, PT ;  /* 0x00000004a500720c */ /* 0x000fd60003f26270 */
[----:B------:R-:W-:Y:S05]  /*102a0*/  @P0 BRA `(.L_x_6778) ;  /* 0x0000000000b80947 */ /* 0x000fea0003800000 */
[----:B------:R-:W0:Y:S01]  /*102b0*/  LDS.128 R4, [R2+0x21400] ;  /* 0x0214000002047984 */ /* 0x000e220000000c00 */
        /* <DEDUP_REMOVED lines=20> */
[C---:B------:R-:W-:Y:S01]  /*10400*/  FFMA.FTZ R26, R10.reuse, R15, -R25 ;  /* 0x0000000f0a1a7223 */ /* 0x040fe20000010819 */
[-C--:B------:R-:W-:Y:S01]  /*10410*/  FMUL.FTZ R15, R13, R73.reuse ;  /* 0x000000490d0f7220 */ /* 0x080fe20000410000 */
        /* <DEDUP_REMOVED lines=23> */
.L_x_6778:
[----:B------:R-:W-:Y:S05]  /*10590*/  BSYNC B1 ;  /* 0x0000000000017941 */ /* 0x000fea0003800000 */
.L_x_6777:
        /* <DEDUP_REMOVED lines=22> */
[----:B------:R-:W-:Y:S01]  /*10700*/  FMUL.FTZ R20, R7, R64 ;  /* 0x0000004007147220 */ /* 0x000fe20000410000 */
[----:B------:R-:W-:-:S02]  /*10710*/  IMAD.U32 R4, R5, 0x10000, RZ ;  /* 0x0001000005047824 */ /* 0x000fc400078e00ff */
[C---:B------:R-:W-:Y:S01]  /*10720*/  FFMA.FTZ R6, R8.reuse, R11, -R15 ;  /* 0x0000000b08067223 */ /* 0x040fe2000001080f */
[----:B------:R-:W-:Y:S01]  /*10730*/  FFMA.FTZ R21, R8, R13, R12 ;  /* 0x0000000d08157223 */ /* 0x000fe2000001000c */
[-C--:B------:R-:W-:Y:S01]  /*10740*/  FMUL.FTZ R8, R7, R14.reuse ;  /* 0x0000000e07087220 */ /* 0x080fe20000410000 */
[----:B------:R-:W-:Y:S01]  /*10750*/  IMAD.U32 R11, R34, 0x10000, RZ ;  /* 0x00010000220b7824 */ /* 0x000fe200078e00ff */
[----:B------:R-:W-:Y:S01]  /*10760*/  LOP3.LUT R5, R5, 0xffff0000, RZ, 0xc0, !PT ;  /* 0xffff000005057812 */ /* 0x000fe200078ec0ff */
[----:B------:R-:W-:Y:S01]  /*10770*/  IMAD.U32 R7, R10, 0x10000, RZ ;  /* 0x000100000a077824 */ /* 0x000fe200078e00ff */
[----:B------:R-:W-:Y:S01]  /*10780*/  LOP3.LUT R34, R34, 0xffff0000, RZ, 0xc0, !PT ;  /* 0xffff000022227812 */ /* 0x000fe200078ec0ff */
[C---:B------:R-:W-:Y:S01]  /*10790*/  FFMA.FTZ R20, R9.reuse, R14, -R20 ;  /* 0x0000000e09147223 */ /* 0x040fe20000010814 */
        /* <DEDUP_REMOVED lines=16> */
.L_x_6763:
        /* <DEDUP_REMOVED lines=29> */
[----:B------:R-:W0:Y:S01]  /*10a70*/  LDC R69, c[0x0][0x3f4] ;  /* 0x0000fd00ff457b82 */ /* 0x000e220000000800 */
[----:B------:R-:W1:Y:S01]  /*10a80*/  SHFL.IDX PT, R5, R34, RZ, 0x1c1f ;  /* 0x001c1fff22057589 */ /* 0x000e6200000e0000 */
[----:B------:R-:W-:-:S03]  /*10a90*/  IMAD R3, R24, R7, RZ ;  /* 0x0000000718037224 */ /* 0x000fc600078e02ff */
[----:B------:R-:W2:Y:S04]  /*10aa0*/  SHFL.IDX PT, R4, R27, RZ, 0x1c1f ;  /* 0x001c1fff1b047589 */ /* 0x000ea800000e0000 */
[----:B------:R-:W3:Y:S04]  /*10ab0*/  SHFL.IDX PT, R14, R70, RZ, 0x1c1f ;  /* 0x001c1fff460e7589 */ /* 0x000ee800000e0000 */
[----:B------:R-:W4:Y:S01]  /*10ac0*/  SHFL.IDX PT, R8, R25, RZ, 0x1c1f ;  /* 0x001c1fff19087589 */ /* 0x000f2200000e0000 */
[----:B0-----:R-:W-:-:S04]  /*10ad0*/  ISETP.GE.AND P0, PT, R16, R69, PT ;  /* 0x000000451000720c */ /* 0x001fc80003f06270 */
[----:B------:R-:W-:-:S13]  /*10ae0*/  ISETP.GE.OR P1, PT, R0, R3, P0 ;  /* 0x000000030000720c */ /* 0x000fda0000726670 */
[C---:B------:R-:W-:Y:S01]  /*10af0*/  @!P1 IMAD.SHL.U32 R9, R16.reuse, 0x2, RZ ;  /* 0x0000000210099824 */ /* 0x040fe200078e00ff */
[----:B------:R-:W-:-:S04]  /*10b00*/  @!P1 SHF.L.U64.HI R21, R16, 0x1, R17 ;  /* 0x0000000110159819 */ /* 0x000fc80000010211 */
[----:B-1----:R-:W-:-:S05]  /*10b10*/  @!P1 IADD3 R6, P2, R5, R9, RZ ;  /* 0x0000000905069210 */ /* 0x002fca0007f5e0ff */
[----:B--2---:R-:W-:Y:S02]  /*10b20*/  @!P1 IMAD.X R5, R4, 0x1, R21, P2 ;  /* 0x0000000104059824 */ /* 0x004fe400010e0615 */
[----:B------:R-:W-:Y:S01]  /*10b30*/  @!P1 IMAD.MOV.U32 R4, RZ, RZ, R6 ;  /* 0x000000ffff049224 */ /* 0x000fe200078e0006 */
[----:B---3--:R-:W-:-:S05]  /*10b40*/  @!P1 IADD3 R14, P2, R14, R9, RZ ;  /* 0x000000090e0e9210 */ /* 0x008fca0007f5e0ff */
[----:B------:R-:W2:Y:S01]  /*10b50*/  @!P1 LD.E.128 R4, desc[UR36][R4.64] ;  /* 0x0000002404049980 */ /* 0x000ea2000c101d00 */
[----:B----4-:R-:W-:Y:S02]  /*10b60*/  @!P1 IMAD.X R9, R8, 0x1, R21, P2 ;  /* 0x0000000108099824 */ /* 0x010fe400010e0615 */
[----:B------:R-:W-:-:S06]  /*10b70*/  @!P1 IMAD.MOV.U32 R8, RZ, RZ, R14 ;  /* 0x000000ffff089224 */ /* 0x000fcc00078e000e */
[----:B------:R-:W3:Y:S01]  /*10b80*/  @!P1 LD.E.128 R8, desc[UR36][R8.64] ;  /* 0x0000002408089980 */ /* 0x000ee2000c101d00 */
[----:B------:R-:W-:Y:S02]  /*10b90*/  CS2R R20, SRZ ;  /* 0x0000000000147805 */ /* 0x000fe4000001ff00 */
[----:B------:R-:W-:Y:S02]  /*10ba0*/  CS2R R60, SRZ ;  /* 0x00000000003c7805 */ /* 0x000fe4000001ff00 */
[----:B------:R-:W-:Y:S01]  /*10bb0*/  CS2R R64, SRZ ;  /* 0x0000000000407805 */ /* 0x000fe2000001ff00 */
[----:B------:R-:W0:Y:S01]  /*10bc0*/  SHFL.IDX PT, R24, R27, 0x1, 0x1c1f ;  /* 0x003c1f001b187f89 */ /* 0x000e2200000e0000 */
[----:B------:R-:W-:-:S03]  /*10bd0*/  CS2R R62, SRZ ;  /* 0x00000000003e7805 */ /* 0x000fc6000001ff00 */
[----:B------:R-:W1:Y:S04]  /*10be0*/  SHFL.IDX PT, R25, R25, 0x1, 0x1c1f ;  /* 0x003c1f0019197f89 */ /* 0x000e6800000e0000 */
[----:B------:R4:W0:Y:S04]  /*10bf0*/  SHFL.IDX PT, R26, R34, 0x1, 0x1c1f ;  /* 0x003c1f00221a7f89 */ /* 0x00082800000e0000 */
[----:B------:R5:W0:Y:S01]  /*10c00*/  SHFL.IDX PT, R14, R70, 0x1, 0x1c1f ;  /* 0x003c1f00460e7f89 */ /* 0x000a2200000e0000 */
[----:B--2---:R-:W-:Y:S02]  /*10c10*/  @!P1 IMAD.MOV.U32 R20, RZ, RZ, R6 ;  /* 0x000000ffff149224 */ /* 0x004fe400078e0006 */
[----:B------:R-:W-:-:S02]  /*10c20*/  @!P1 IMAD.MOV.U32 R21, RZ, RZ, R7 ;  /* 0x000000ffff159224 */ /* 0x000fc400078e0007 */
[----:B------:R-:W-:Y:S02]  /*10c30*/  IMAD.MOV.U32 R6, RZ, RZ, R20 ;  /* 0x000000ffff067224 */ /* 0x000fe400078e0014 */
[----:B------:R-:W-:Y:S02]  /*10c40*/  @!P1 IMAD.MOV.U32 R60, RZ, RZ, R4 ;  /* 0x000000ffff3c9224 */ /* 0x000fe400078e0004 */
[----:B------:R-:W-:Y:S01]  /*10c50*/  @!P1 IMAD.MOV.U32 R61, RZ, RZ, R5 ;  /* 0x000000ffff3d9224 */ /* 0x000fe200078e0005 */
[----:B------:R-:W-:Y:S01]  /*10c60*/  PRMT R71, R71, 0x5410, R6 ;  /* 0x0000541047477816 */ /* 0x000fe20000000006 */
[----:B------:R-:W-:Y:S02]  /*10c70*/  IMAD.MOV.U32 R7, RZ, RZ, R21 ;  /* 0x000000ffff077224 */ /* 0x000fe400078e0015 */
[----:B------:R-:W-:Y:S02]  /*10c80*/  IMAD.MOV.U32 R4, RZ, RZ, R60 ;  /* 0x000000ffff047224 */ /* 0x000fe400078e003c */
[----:B------:R-:W-:Y:S01]  /*10c90*/  IMAD.MOV.U32 R5, RZ, RZ, R61 ;  /* 0x000000ffff057224 */ /* 0x000fe200078e003d */
[----:B------:R-:W-:Y:S01]  /*10ca0*/  PRMT R82, R7, 0x7610, R82 ;  /* 0x0000761007527816 */ /* 0x000fe20000000052 */
[----:B---3--:R-:W-:Y:S01]  /*10cb0*/  @!P1 IMAD.MOV.U32 R64, RZ, RZ, R10 ;  /* 0x000000ffff409224 */ /* 0x008fe200078e000a */
[----:B------:R-:W-:Y:S01]  /*10cc0*/  PRMT R71, R4, 0x7610, R71 ;  /* 0x0000761004477816 */ /* 0x000fe20000000047 */
[----:B------:R-:W-:Y:S01]  /*10cd0*/  @!P1 IMAD.MOV.U32 R62, RZ, RZ, R8 ;  /* 0x000000ffff3e9224 */ /* 0x000fe200078e0008 */
[----:B----4-:R-:W-:Y:S01]  /*10ce0*/  PRMT R34, R5, 0x7610, R34 ;  /* 0x0000761005227816 */ /* 0x010fe20000000022 */
[----:B------:R-:W-:-:S02]  /*10cf0*/  @!P1 IMAD.MOV.U32 R63, RZ, RZ, R9 ;  /* 0x000000ffff3f9224 */ /* 0x000fc400078e0009 */
[----:B------:R-:W-:Y:S02]  /*10d00*/  @!P1 IMAD.MOV.U32 R65, RZ, RZ, R11 ;  /* 0x000000ffff419224 */ /* 0x000fe400078e000b */
[----:B------:R-:W-:Y:S02]  /*10d10*/  IMAD.MOV.U32 R4, RZ, RZ, R64 ;  /* 0x000000ffff047224 */ /* 0x000fe400078e0040 */
[----:B------:R-:W-:Y:S02]  /*10d20*/  IMAD.MOV.U32 R6, RZ, RZ, R62 ;  /* 0x000000ffff067224 */ /* 0x000fe400078e003e */
[----:B------:R-:W-:Y:S02]  /*10d30*/  IMAD.MOV.U32 R7, RZ, RZ, R63 ;  /* 0x000000ffff077224 */ /* 0x000fe400078e003f */
[----:B------:R-:W-:Y:S01]  /*10d40*/  IMAD.MOV.U32 R5, RZ, RZ, R65 ;  /* 0x000000ffff057224 */ /* 0x000fe200078e0041 */
[----:B------:R-:W-:Y:S02]  /*10d50*/  PRMT R34, R34, 0x5410, R6 ;  /* 0x0000541022227816 */ /* 0x000fe40000000006 */
[----:B-----5:R-:W-:-:S02]  /*10d60*/  PRMT R70, R4, 0x5410, R7 ;  /* 0x0000541004467816 */ /* 0x020fc40000000007 */
[----:B------:R-:W-:Y:S02]  /*10d70*/  CS2R R6, SRZ ;  /* 0x0000000000067805 */ /* 0x000fe4000001ff00 */
[----:B01----:R-:W-:-:S07]  /*10d80*/  PRMT R72, R5, 0x7610, R72 ;  /* 0x0000761005487816 */ /* 0x003fce0000000048 */
.L_x_7097:
        /* <DEDUP_REMOVED lines=24> */
.L_x_6781:
[----:B------:R-:W-:Y:S05]  /*10f10*/  BSYNC B1 ;  /* 0x0000000000017941 */ /* 0x000fea0003800000 */
.L_x_6780:
[----:B------:R-:W0:Y:S01]  /*10f20*/  SYNCS.PHASECHK.TRANS64.TRYWAIT P1, [R2+URZ+0x38800], R13 ;  /* 0x0388000d020075a7 */ /* 0x000e22000802017f */
[----:B------:R-:W-:Y:S04]  /*10f30*/  BSSY B1, `(.L_x_6782) ;  /* 0x0000002000017945 */ /* 0x000fe80003800000 */
[----:B0-----:R-:W-:Y:S05]  /*10f40*/  @!P1 BRA `(.L_x_6783) ;  /* 0x00000294001c9947 */ /* 0x001fea0003800000 */
.L_x_7098:
[----:B------:R-:W-:Y:S05]  /*10f50*/  BSYNC B1 ;  /* 0x0000000000017941 */ /* 0x000fea0003800000 */
.L_x_6782:
[----:B------:R-:W2:Y:S01]  /*10f60*/  LDL R0, [R1+0x50] ;  /* 0x0000500001007983 */ /* 0x000ea20000100800 */
[----:B------:R-:W-:Y:S01]  /*10f70*/  VIADD R14, R18, 0x20 ;  /* 0x00000020120e7836 */ /* 0x000fe20000000000 */
[----:B------:R-:W-:Y:S01]  /*10f80*/  BSSY B1, `(.L_x_6784) ;  /* 0x000007a000017945 */ /* 0x000fe20003800000 */
[----:B-----5:R-:W-:Y:S02]  /*10f90*/  IMAD.MOV.U32 R12, RZ, RZ, R7 ;  /* 0x000000ffff0c7224 */ /* 0x020fe400078e0007 */
[----:B0-----:R-:W-:Y:S02]  /*10fa0*/  IMAD.MOV.U32 R13, RZ, RZ, R10 ;  /* 0x000000ffff0d7224 */ /* 0x001fe400078e000a */
[----:B------:R-:W-:Y:S01]  /*10fb0*/  IMAD.MOV.U32 R74, RZ, RZ, R9 ;  /* 0x000000ffff4a7224 */ /* 0x000fe200078e0009 */
[----:B------:R-:W-:Y:S01]  /*10fc0*/  PRMT R73, R12, 0x7610, R73 ;  /* 0x000076100c497816 */ /* 0x000fe20000000049 */
[----:B------:R-:W-:Y:S01]  /*10fd0*/  IMAD.MOV.U32 R12, RZ, RZ, R5 ;  /* 0x000000ffff0c7224 */ /* 0x000fe200078e0005 */
[----:B------:R-:W-:-:S04]  /*10fe0*/  PRMT R78, R13, 0x7610, R78 ;  /* 0x000076100d4e7816 */ /* 0x000fc8000000004e */
[----:B------:R-:W-:Y:S01]  /*10ff0*/  PRMT R81, R12, 0x7610, R81 ;  /* 0x000076100c517816 */ /* 0x000fe20000000051 */
[----:B--2---:R-:W-:Y:S02]  /*11000*/  IMAD R3, R0, -0x40, R3 ;  /* 0xffffffc000037824 */ /* 0x004fe400078e0203 */
[----:B------:R-:W-:-:S03]  /*11010*/  IMAD.MOV.U32 R0, RZ, RZ, R6 ;  /* 0x000000ffff007224 */ /* 0x000fc600078e0006 */
[----:B------:R-:W-:-:S04]  /*11020*/  VIMNMX R3, R3, 0x40, PT ;  /* 0x0000004003037848 */ /* 0x000fc80003fe0100 */
[-C--:B------:R-:W-:Y:S02]  /*11030*/  ISETP.GE.OR P1, PT, R18, R3.reuse, P0 ;  /* 0x000000031200720c */ /* 0x080fe40000726670 */
[----:B------:R-:W-:Y:S01]  /*11040*/  ISETP.GE.OR P0, PT, R14, R3, P0 ;  /* 0x000000030e00720c */ /* 0x000fe20000706670 */
[----:B------:R-:W-:Y:S02]  /*11050*/  IMAD.MOV.U32 R3, RZ, RZ, R4 ;  /* 0x000000ffff037224 */ /* 0x000fe400078e0004 */
[----:B------:R-:W-:-:S03]  /*11060*/  IMAD.MOV.U32 R14, RZ, RZ, R11 ;  /* 0x000000ffff0e7224 */ /* 0x000fc600078e000b */
[----:B------:R-:W-:Y:S01]  /*11070*/  PRMT R79, R3, 0x7610, R79 ;  /* 0x00007610034f7816 */ /* 0x000fe2000000004f */
[----:B------:R-:W-:Y:S01]  /*11080*/  IMAD.MOV.U32 R3, RZ, RZ, R8 ;  /* 0x000000ffff037224 */ /* 0x000fe200078e0008 */
[----:B------:R-:W-:-:S03]  /*11090*/  PRMT R77, R14, 0x7610, R77 ;  /* 0x000076100e4d7816 */ /* 0x000fc6000000004d */
[----:B------:R-:W-:Y:S05]  /*110a0*/  @P1 BRA `(.L_x_6785) ;  /* 0x00000004009c1947 */ /* 0x000fea0003800000 */
[----:B------:R-:W-:Y:S01]  /*110b0*/  IMAD.SHL.U32 R12, R159, 0x40, RZ ;  /* 0x000000409f0c7824 */ /* 0x000fe200078e00ff */
[----:B------:R-:W-:Y:S01]  /*110c0*/  SHF.R.U64 R80, R60, 0x10, R61 ;  /* 0x000000103c507819 */ /* 0x000fe2000000123d */
[----:B------:R-:W-:Y:S01]  /*110d0*/  IMAD.IADD R13, R16, 0x1, R69 ;  /* 0x00000001100d7824 */ /* 0x000fe200078e0245 */
[--C-:B------:R-:W-:Y:S01]  /*110e0*/  SHF.R.U64 R86, R62, 0x10, R63.reuse ;  /* 0x000000103e567819 */ /* 0x100fe2000000123f */
[----:B------:R-:W-:Y:S01]  /*110f0*/  IMAD.SHL.U32 R24, R167, 0x200, RZ ;  /* 0x00000200a7187824 */ /* 0x000fe200078e00ff */
[----:B------:R-:W-:Y:S02]  /*11100*/  LOP3.LUT R14, R12, 0x1c0, RZ, 0xc0, !PT ;  /* 0x000001c00c0e7812 */ /* 0x000fe400078ec0ff */
[----:B------:R-:W-:Y:S02]  /*11110*/  SHF.R.U32.HI R62, RZ, 0x10, R63 ;  /* 0x00000010ff3e7819 */ /* 0x000fe4000001163f */
[----:B------:R-:W-:Y:S02]  /*11120*/  LOP3.LUT R12, R14, 0x38, R16, 0xf8, !PT ;  /* 0x000000380e0c7812 */ /* 0x000fe400078ef810 */
[----:B------:R-:W-:-:S02]  /*11130*/  SHF.R.U32.HI R25, RZ, 0x3, R14 ;  /* 0x00000003ff197819 */ /* 0x000fc4000001160e */
[----:B------:R-:W-:Y:S02]  /*11140*/  LOP3.LUT R13, R14, 0x38, R13, 0xf8, !PT ;  /* 0x000000380e0d7812 */ /* 0x000fe400078ef80d */
[C-C-:B------:R-:W-:Y:S02]  /*11150*/  LOP3.LUT R75, R24.reuse, R12, R25.reuse, 0xf6, !PT ;  /* 0x0000000c184b7212 */ /* 0x140fe400078ef619 */
[----:B------:R-:W-:Y:S02]  /*11160*/  LOP3.LUT R25, R24, R13, R25, 0xf6, !PT ;  /* 0x0000000d18197212 */ /* 0x000fe400078ef619 */
[----:B------:R-:W-:Y:S01]  /*11170*/  SHF.R.U64 R20, R20, 0x10, R21 ;  /* 0x0000001014147819 */ /* 0x000fe20000001215 */
[--C-:B------:R-:W-:Y:S01]  /*11180*/  IMAD R75, R75, 0x2, R2.reuse ;  /* 0x000000024b4b7824 */ /* 0x100fe200078e0202 */
[----:B------:R-:W-:Y:S01]  /*11190*/  SHF.R.U64 R63, R64, 0x10, R65 ;  /* 0x00000010403f7819 */ /* 0x000fe20000001241 */
[----:B------:R-:W-:Y:S01]  /*111a0*/  IMAD R76, R25, 0x2, R2 ;  /* 0x00000002194c7824 */ /* 0x000fe200078e0202 */
[----:B------:R-:W-:-:S02]  /*111b0*/  SHF.R.U32.HI R21, RZ, 0x10, R21 ;  /* 0x00000010ff157819 */ /* 0x000fc40000011615 */
[----:B------:R-:W0:Y:S01]  /*111c0*/  LDS.128 R12, [R75+0x20400] ;  /* 0x020400004b0c7984 */ /* 0x000e220000000c00 */
[----:B------:R-:W-:Y:S02]  /*111d0*/  SHF.R.U32.HI R65, RZ, 0x10, R65 ;  /* 0x00000010ff417819 */ /* 0x000fe40000011641 */
[----:B------:R-:W-:Y:S01]  /*111e0*/  SHF.R.U32.HI R61, RZ, 0x10, R61 ;  /* 0x00000010ff3d7819 */ /* 0x000fe2000001163d */
[----:B------:R-:W1:Y:S01]  /*111f0*/  LDS.128 R24, [R76+0x20400] ;  /* 0x020400004c187984 */ /* 0x000e620000000c00 */
[C---:B------:R-:W-:Y:S02]  /*11200*/  PRMT R80, R71.reuse, 0x5410, R80 ;  /* 0x0000541047507816 */ /* 0x040fe40000000050 */
[----:B------:R-:W-:Y:S02]  /*11210*/  PRMT R86, R34, 0x5432, R86 ;  /* 0x0000543222567816 */ /* 0x000fe40000000056 */
[----:B------:R-:W-:Y:S02]  /*11220*/  PRMT R20, R71, 0x5432, R20 ;  /* 0x0000543247147816 */ /* 0x000fe40000000014 */
[----:B------:R-:W-:Y:S01]  /*11230*/  PRMT R21, R82, 0x5410, R21 ;  /* 0x0000541052157816 */ /* 0x000fe20000000015 */
[----:B------:R-:W-:Y:S01]  /*11240*/  IMAD.U32 R87, R86, 0x10000, RZ ;  /* 0x0001000056577824 */ /* 0x000fe200078e00ff */
[----:B------:R-:W-:-:S02]  /*11250*/  PRMT R72, R72, 0x5410, R65 ;  /* 0x0000541048487816 */ /* 0x000fc40000000041 */
[----:B------:R-:W-:Y:S02]  /*11260*/  PRMT R61, R34, 0x5410, R61 ;  /* 0x00005410223d7816 */ /* 0x000fe4000000003d */
[C---:B------:R-:W-:Y:S02]  /*11270*/  PRMT R64, R70.reuse, 0x5432, R62 ;  /* 0x0000543246407816 */ /* 0x040fe4000000003e */
[----:B------:R-:W-:Y:S02]  /*11280*/  PRMT R70, R70, 0x5410, R63 ;  /* 0x0000541046467816 */ /* 0x000fe4000000003f */
[----:B------:R-:W-:Y:S01]  /*11290*/  LOP3.LUT R86, R86, 0xffff0000, RZ, 0xc0, !PT ;  /* 0xffff000056567812 */ /* 0x000fe200078ec0ff */
[C---:B0-----:R-:W-:Y:S01]  /*112a0*/  IMAD.U32 R82, R12.reuse, 0x10000, RZ ;  /* 0x000100000c527824 */ /* 0x041fe200078e00ff */
[----:B------:R-:W-:Y:S01]  /*112b0*/  LOP3.LUT R71, R12, 0xffff0000, RZ, 0xc0, !PT ;  /* 0xffff00000c477812 */ /* 0x000fe200078ec0ff */
[C---:B------:R-:W-:Y:S01]  /*112c0*/  IMAD.U32 R62, R13.reuse, 0x10000, RZ ;  /* 0x000100000d3e7824 */ /* 0x040fe200078e00ff */
[----:B------:R-:W-:Y:S01]  /*112d0*/  LOP3.LUT R60, R13, 0xffff0000, RZ, 0xc0, !PT ;  /* 0xffff00000d3c7812 */ /* 0x000fe200078ec0ff */
[C---:B-1----:R-:W-:Y:S01]  /*112e0*/  IMAD.U32 R85, R25.reuse, 0x10000, RZ ;  /* 0x0001000019557824 */ /* 0x042fe200078e00ff */
[----:B------:R-:W-:Y:S01]  /*112f0*/  LOP3.LUT R65, R25, 0xffff0000, RZ, 0xc0, !PT ;  /* 0xffff000019417812 */ /* 0x000fe200078ec0ff */
[C---:B------:R-:W-:Y:S01]  /*11300*/  IMAD.U32 R34, R14.reuse, 0x10000, RZ ;  /* 0x000100000e227824 */ /* 0x040fe200078e00ff */
[----:B------:R-:W-:Y:S01]  /*11310*/  LOP3.LUT R12, R14, 0xffff0000, RZ, 0xc0, !PT ;  /* 0xffff00000e0c7812 */ /* 0x000fe200078ec0ff */
[----:B------:R-:W-:Y:S01]  /*11320*/  IMAD.U32 R83, R24, 0x10000, RZ ;  /* 0x0001000018537824 */ /* 0x000fe200078e00ff */
[C---:B------:R-:W-:Y:S01]  /*11330*/  LOP3.LUT R14, R15.reuse, 0xffff0000, RZ, 0xc0, !PT ;  /* 0xffff00000f0e7812 */ /* 0x040fe200078ec0ff */
[----:B------:R-:W-:Y:S01]  /*11340*/  IMAD.U32 R25, R80, 0x10000, RZ ;  /* 0x0001000050197824 */ /* 0x000fe200078e00ff */
[----:B------:R-:W-:Y:S01]  /*11350*/  LOP3.LUT R84, R24, 0xffff0000, RZ, 0xc0, !PT ;  /* 0xffff000018547812 */ /* 0x000fe200078ec0ff */
[----:B------:R-:W-:Y:S01]  /*11360*/  IMAD.U32 R13, R15, 0x10000, RZ ;  /* 0x000100000f0d7824 */ /* 0x000fe200078e00ff */
[C---:B------:R-:W-:Y:S01]  /*11370*/  LOP3.LUT R15, R26.reuse, 0xffff0000, RZ, 0xc0, !PT ;  /* 0xffff00001a0f7812 */ /* 0x040fe200078ec0ff */
[----:B------:R-:W-:Y:S01]  /*11380*/  IMAD.U32 R63, R26, 0x10000, RZ ;  /* 0x000100001a3f7824 */ /* 0x000fe200078e00ff */
[C---:B------:R-:W-:Y:S01]  /*11390*/  LOP3.LUT R26, R27.reuse, 0xffff0000, RZ, 0xc0, !PT ;  /* 0xffff00001b1a7812 */ /* 0x040fe200078ec0ff */
[----:B------:R-:W-:-:S02]  /*113a0*/  IMAD.U32 R24, R27, 0x10000, RZ ;  /* 0x000100001b187824 */ /* 0x000fc400078e00ff */
[C---:B------:R-:W-:Y:S01]  /*113b0*/  FMUL.FTZ R89, R83.reuse, R87 ;  /* 0x0000005753597220 */ /* 0x040fe20000410000 */
[-C--:B------:R-:W-:Y:S01]  /*113c0*/  FMUL.FTZ R27, R83, R25.reuse ;  /* 0x00000019531b7220 */ /* 0x080fe20000410000 */
[----:B------:R-:W-:Y:S01]  /*113d0*/  LOP3.LUT R80, R80, 0xffff0000, RZ, 0xc0, !PT ;  /* 0xffff000050507812 */ /* 0x000fe200078ec0ff */
[----:B------:R-:W-:Y:S02]  /*113e0*/  IMAD.U32 R83, R64, 0x10000, RZ ;  /* 0x0001000040537824 */ /* 0x000fe400078e00ff */
[----:B------:R-:W-:Y:S01]  /*113f0*/  FFMA.FTZ R25, R82, R25, -R89 ;  /* 0x0000001952197223 */ /* 0x000fe20000010859 */
[----:B------:R-:W-:Y:S01]  /*11400*/  FMUL.FTZ R88, R84, R86 ;  /* 0x0000005654587220 */ /* 0x000fe20000410000 */
[----:B------:R-:W-:Y:S01]  /*11410*/  FFMA.FTZ R27, R82, R87, R27 ;  /* 0x00000057521b7223 */ /* 0x000fe2000001001b */
[----:B------:R-:W-:Y:S02]  /*11420*/  IMAD.U32 R82, R61, 0x10000, RZ ;  /* 0x000100003d527824 */ /* 0x000fe400078e00ff */
[-C--:B------:R-:W-:Y:S01]  /*11430*/  FMUL.FTZ R90, R84, R80.reuse ;  /* 0x00000050545a7220 */ /* 0x080fe20000410000 */
[----:B------:R-:W-:Y:S01]  /*11440*/  FMUL.FTZ R87, R85, R83 ;  /* 0x0000005355577220 */ /* 0x000fe20000410000 */
[----:B------:R-:W-:Y:S01]  /*11450*/  LOP3.LUT R84, R64, 0xffff0000, RZ, 0xc0, !PT ;  /* 0xffff000040547812 */ /* 0x000fe200078ec0ff */
[----:B------:R-:W-:Y:S01]  /*11460*/  FFMA.FTZ R80, R71, R80, -R88 ;  /* 0x0000005047507223 */ /* 0x000fe20000010858 */
[----:B------:R-:W-:Y:S01]  /*11470*/  LOP3.LUT R61, R61, 0xffff0000, RZ, 0xc0, !PT ;  /* 0xffff00003d3d7812 */ /* 0x000fe200078ec0ff */
[----:B------:R-:W-:Y:S01]  /*11480*/  FMUL.FTZ R88, R85, R82 ;  /* 0x0000005255587220 */ /* 0x000fe20000410000 */
[----:B------:R-:W-:Y:S01]  /*11490*/  FFMA.FTZ R64, R71, R86, R90 ;  /* 0x0000005647407223 */ /* 0x000fe2000001005a */
[C---:B------:R-:W-:Y:S01]  /*114a0*/  FFMA.FTZ R71, R62.reuse, R82, -R87 ;  /* 0x000000523e477223 */ /* 0x040fe20000010857 */
[C---:B------:R-:W-:Y:S01]  /*114b0*/  FMUL.FTZ R87, R65.reuse, R84 ;  /* 0x0000005441577220 */ /* 0x040fe20000410000 */
[----:B------:R-:W-:Y:S01]  /*114c0*/  FMUL.FTZ R89, R65, R61 ;  /* 0x0000003d41597220 */ /* 0x000fe20000410000 */
[----:B------:R-:W-:Y:S01]  /*114d0*/  FFMA.FTZ R62, R62, R83, R88 ;  /* 0x000000533e3e7223 */ /* 0x000fe20000010058 */
[----:B------:R-:W-:-:S02]  /*114e0*/  IMAD.U32 R86, R72, 0x10000, RZ ;  /* 0x0001000048567824 */ /* 0x000fc400078e00ff */
[----:B------:R-:W-:Y:S01]  /*114f0*/  FFMA.FTZ R82, R60, R61, -R87 ;  /* 0x0000003d3c527223 */ /* 0x000fe20000010857 */
[----:B------:R-:W-:Y:S02]  /*11500*/  IMAD.U32 R83, R20, 0x10000, RZ ;  /* 0x0001000014537824 */ /* 0x000fe400078e00ff */
[----:B------:R-:W-:Y:S01]  /*11510*/  FFMA.FTZ R61, R60, R84, R89 ;  /* 0x000000543c3d7223 */ /* 0x000fe20000010059 */
[----:B------:R-:W-:Y:S02]  /*11520*/  IMAD.U32 R85, R70, 0x10000, RZ ;  /* 0x0001000046557824 */ /* 0x000fe400078e00ff */
[-C--:B------:R-:W-:Y:S01]  /*11530*/  FMUL.FTZ R84, R24, R86.reuse ;  /* 0x0000005618547220 */ /* 0x080fe20000410000 */
[----:B------:R-:W-:Y:S02]  /*11540*/  IMAD.U32 R65, R21, 0x10000, RZ ;  /* 0x0001000015417824 */ /* 0x000fe400078e00ff */
[C---:B------:R-:W-:Y:S01]  /*11550*/  FMUL.FTZ R88, R63.reuse, R83 ;  /* 0x000000533f587220 */ /* 0x040fe20000410000 */
[----:B------:R-:W-:Y:S01]  /*11560*/  FMUL.FTZ R87, R63, R85 ;  /* 0x000000553f577220 */ /* 0x000fe20000410000 */
[----:B------:R-:W-:Y:S01]  /*11570*/  LOP3.LUT R70, R70, 0xffff0000, RZ, 0xc0, !PT ;  /* 0xffff000046467812 */ /* 0x000fe200078ec0ff */
[-C--:B------:R-:W-:Y:S01]  /*11580*/  FMUL.FTZ R24, R24, R65.reuse ;  /* 0x0000004118187220 */ /* 0x080fe20000410000 */
[----:B------:R-:W-:Y:S01]  /*11590*/  LOP3.LUT R63, R72, 0xffff0000, RZ, 0xc0, !PT ;  /* 0xffff0000483f7812 */ /* 0x000fe200078ec0ff */
[C---:B------:R-:W-:Y:S01]  /*115a0*/  FFMA.FTZ R84, R13.reuse, R65, -R84 ;  /* 0x000000410d547223 */ /* 0x040fe20000010854 */
[----:B------:R-:W-:Y:S01]  /*115b0*/  LOP3.LUT R20, R20, 0xffff0000, RZ, 0xc0, !PT ;  /* 0xffff000014147812 */ /* 0x000fe200078ec0ff */
[----:B------:R-:W-:Y:S01]  /*115c0*/  FFMA.FTZ R86, R13, R86, R24 ;  /* 0x000000560d567223 */ /* 0x000fe20000010018 */
[----:B------:R-:W-:Y:S01]  /*115d0*/  LOP3.LUT R21, R21, 0xffff0000, RZ, 0xc0, !PT ;  /* 0xffff000015157812 */ /* 0x000fe200078ec0ff */
[----:B------:R-:W-:Y:S01]  /*115e0*/  FFMA.FTZ R60, R34, R83, -R87 ;  /* 0x00000053223c7223 */ /* 0x000fe20000010857 */
        /* <DEDUP_REMOVED lines=19> */
.L_x_6785:
[----:B------:R-:W-:Y:S05]  /*11720*/  BSYNC B1 ;  /* 0x0000000000017941 */ /* 0x000fea0003800000 */
.L_x_6784:
[----:B------:R-:W-:Y:S02]  /*11730*/  PRMT R21, R21, 0x5410, R3 ;  /* 0x0000541015157816 */ /* 0x000fe40000000003 */
[----:B------:R-:W-:Y:S01]  /*11740*/  PRMT R61, R61, 0x5410, R74 ;  /* 0x000054103d3d7816 */ /* 0x000fe2000000004a */
[----:B------:R-:W-:Y:S06]  /*11750*/  @P0 BRA `(.L_x_6776) ;  /* 0x0000000400a80947 */ /* 0x000fec0003800000 */
[----:B0-----:R-:W2:Y:S01]  /*11760*/  LDL R12, [R1+0x458] ;  /* 0x00045800010c7983 */ /* 0x001ea20000100800 */
[C---:B------:R-:W-:Y:S02]  /*11770*/  VIADD R13, R18.reuse, 0x20 ;  /* 0x00000020120d7836 */ /* 0x040fe40000000000 */
[----:B------:R-:W-:Y:S01]  /*11780*/  VIADD R14, R18, 0x20 ;  /* 0x00000020120e7836 */ /* 0x000fe20000000000 */
[----:B------:R-:W3:Y:S01]  /*11790*/  LDL R64, [R1+0x450] ;  /* 0x0004500001407983 */ /* 0x000ee20000100800 */
[----:B------:R-:W-:Y:S02]  /*117a0*/  IMAD.SHL.U32 R13, R13, 0x40, RZ ;  /* 0x000000400d0d7824 */ /* 0x000fe400078e00ff */
[----:B------:R-:W-:Y:S02]  /*117b0*/  IMAD.SHL.U32 R14, R14, 0x40, RZ ;  /* 0x000000400e0e7824 */ /* 0x000fe400078e00ff */
[----:B------:R-:W-:Y:S01]  /*117c0*/  IMAD.IADD R3, R16, 0x1, R69 ;  /* 0x0000000110037824 */ /* 0x000fe200078e0245 */
[----:B------:R-:W-:-:S02]  /*117d0*/  LOP3.LUT R13, R13, 0x1c0, RZ, 0xc0, !PT ;  /* 0x000001c00d0d7812 */ /* 0x000fc400078ec0ff */
[----:B------:R-:W-:Y:S02]  /*117e0*/  LOP3.LUT R14, R14, 0x1c0, RZ, 0xc0, !PT ;  /* 0x000001c00e0e7812 */ /* 0x000fe400078ec0ff */
[----:B------:R-:W-:Y:S02]  /*117f0*/  SHF.R.U32.HI R13, RZ, 0x3, R13 ;  /* 0x00000003ff0d7819 */ /* 0x000fe4000001160d */
[----:B------:R-:W-:-:S04]  /*11800*/  LOP3.LUT R3, R14, 0x38, R3, 0xf8, !PT ;  /* 0x000000380e037812 */ /* 0x000fc800078ef803 */
[----:B------:R-:W-:Y:S02]  /*11810*/  LOP3.LUT R3, R3, R13, RZ, 0x3c, !PT ;  /* 0x0000000d03037212 */ /* 0x000fe400078e3cff */
[--C-:B------:R-:W-:Y:S02]  /*11820*/  SHF.R.U64 R20, R4, 0x10, R5.reuse ;  /* 0x0000001004147819 */ /* 0x100fe40000001205 */
[----:B------:R-:W-:Y:S02]  /*11830*/  SHF.R.U32.HI R4, RZ, 0x10, R5 ;  /* 0x00000010ff047819 */ /* 0x000fe40000011605 */
[----:B------:R-:W-:Y:S02]  /*11840*/  SHF.R.U64 R34, R8, 0x10, R9 ;  /* 0x0000001008227819 */ /* 0x000fe40000001209 */
[--C-:B------:R-:W-:Y:S02]  /*11850*/  SHF.R.U64 R5, R6, 0x10, R7.reuse ;  /* 0x0000001006057819 */ /* 0x100fe40000001207 */
[----:B------:R-:W-:-:S02]  /*11860*/  SHF.R.U32.HI R6, RZ, 0x10, R7 ;  /* 0x00000010ff067819 */ /* 0x000fc40000011607 */
[----:B------:R-:W-:Y:S02]  /*11870*/  SHF.R.U32.HI R60, RZ, 0x10, R9 ;  /* 0x00000010ff3c7819 */ /* 0x000fe40000011609 */
[----:B------:R-:W-:Y:S02]  /*11880*/  PRMT R34, R21, 0x5432, R34 ;  /* 0x0000543215227816 */ /* 0x000fe40000000022 */
[----:B------:R-:W-:Y:S02]  /*11890*/  PRMT R79, R79, 0x5410, R20 ;  /* 0x000054104f4f7816 */ /* 0x000fe40000000014 */
[----:B------:R-:W-:Y:S02]  /*118a0*/  PRMT R73, R73, 0x5410, R6 ;  /* 0x0000541049497816 */ /* 0x000fe40000000006 */
[----:B------:R-:W-:Y:S01]  /*118b0*/  PRMT R60, R61, 0x5432, R60 ;  /* 0x000054323d3c7816 */ /* 0x000fe2000000003c */
[----:B------:R-:W-:Y:S01]  /*118c0*/  IMAD.U32 R21, R79, 0x10000, RZ ;  /* 0x000100004f157824 */ /* 0x000fe200078e00ff */
[----:B------:R-:W-:-:S02]  /*118d0*/  PRMT R81, R81, 0x5410, R4 ;  /* 0x0000541051517816 */ /* 0x000fc40000000004 */
[----:B------:R-:W-:Y:S01]  /*118e0*/  PRMT R0, R0, 0x5410, R5 ;  /* 0x0000541000007816 */ /* 0x000fe20000000005 */
[----:B--2---:R-:W-:-:S04]  /*118f0*/  IMAD.IADD R3, R12, 0x1, R3 ;  /* 0x000000010c037824 */ /* 0x004fc800078e0203 */
[----:B------:R-:W-:Y:S01]  /*11900*/  IMAD R2, R3, 0x2, R2 ;  /* 0x0000000203027824 */ /* 0x000fe200078e0202 */
[----:B---3--:R-:W0:Y:S04]  /*11910*/  LDS.128 R12, [R64+0x20400] ;  /* 0x02040000400c7984 */ /* 0x008e280000000c00 */
[----:B------:R-:W1:Y:S01]  /*11920*/  LDS.128 R24, [R2+0x20400] ;  /* 0x0204000002187984 */ /* 0x000e620000000c00 */
[--C-:B------:R-:W-:Y:S02]  /*11930*/  SHF.R.U64 R3, R10, 0x10, R11.reuse ;  /* 0x000000100a037819 */ /* 0x100fe4000000120b */
[----:B------:R-:W-:-:S04]  /*11940*/  SHF.R.U32.HI R10, RZ, 0x10, R11 ;  /* 0x00000010ff0a7819 */ /* 0x000fc8000001160b */
[----:B------:R-:W-:Y:S02]  /*11950*/  PRMT R77, R77, 0x5410, R10 ;  /* 0x000054104d4d7816 */ /* 0x000fe4000000000a */
[----:B------:R-:W-:Y:S01]  /*11960*/  PRMT R78, R78, 0x5410, R3 ;  /* 0x000054104e4e7816 */ /* 0x000fe20000000003 */
        /* <DEDUP_REMOVED lines=10> */
[----:B------:R-:W-:-:S02]  /*11a10*/  IMAD.U32 R4, R14, 0x10000, RZ ;  /* 0x000100000e047824 */ /* 0x000fc400078e00ff */
[C---:B------:R-:W-:Y:S01]  /*11a20*/  FMUL.FTZ R61, R6.reuse, R25 ;  /* 0x00000019063d7220 */ /* 0x040fe20000410000 */
[C---:B------:R-:W-:Y:S01]  /*11a30*/  IMAD.U32 R11, R15.reuse, 0x10000, RZ ;  /* 0x000100000f0b7824 */ /* 0x040fe200078e00ff */
[----:B------:R-:W-:Y:S01]  /*11a40*/  LOP3.LUT R14, R15, 0xffff0000, RZ, 0xc0, !PT ;  /* 0xffff00000f0e7812 */ /* 0x000fe200078ec0ff */
[-C--:B------:R-:W-:Y:S01]  /*11a50*/  FMUL.FTZ R63, R6, R21.reuse ;  /* 0x00000015063f7220 */ /* 0x080fe20000410000 */
[C---:B------:R-:W-:Y:S01]  /*11a60*/  IMAD.U32 R15, R26.reuse, 0x10000, RZ ;  /* 0x000100001a0f7824 */ /* 0x040fe200078e00ff */
[----:B------:R-:W-:Y:S01]  /*11a70*/  LOP3.LUT R5, R26, 0xffff0000, RZ, 0xc0, !PT ;  /* 0xffff00001a057812 */ /* 0x000fe200078ec0ff */
[C---:B------:R-:W-:Y:S01]  /*11a80*/  IMAD.U32 R20, R27.reuse, 0x10000, RZ ;  /* 0x000100001b147824 */ /* 0x040fe200078e00ff */
[----:B------:R-:W-:Y:S01]  /*11a90*/  LOP3.LUT R26, R27, 0xffff0000, RZ, 0xc0, !PT ;  /* 0xffff00001b1a7812 */ /* 0x000fe200078ec0ff */
[----:B------:R-:W-:Y:S01]  /*11aa0*/  FFMA.FTZ R6, R8, R21, -R61 ;  /* 0x0000001508067223 */ /* 0x000fe2000001083d */
[----:B------:R-:W-:Y:S02]  /*11ab0*/  IMAD.U32 R27, R60, 0x10000, RZ ;  /* 0x000100003c1b7824 */ /* 0x000fe400078e00ff */
[----:B------:R-:W-:Y:S01]  /*11ac0*/  FFMA.FTZ R8, R8, R25, R63 ;  /* 0x0000001908087223 */ /* 0x000fe2000001003f */
[----:B------:R-:W-:-:S02]  /*11ad0*/  IMAD.U32 R21, R81, 0x10000, RZ ;  /* 0x0001000051157824 */ /* 0x000fc400078e00ff */
[----:B------:R-:W-:Y:S02]  /*11ae0*/  IMAD.U32 R61, R77, 0x10000, RZ ;  /* 0x000100004d3d7824 */ /* 0x000fe400078e00ff */
[----:B------:R-:W-:Y:S02]  /*11af0*/  IMAD.U32 R25, R73, 0x10000, RZ ;  /* 0x0001000049197824 */ /* 0x000fe400078e00ff */
[C---:B------:R-:W-:Y:S01]  /*11b00*/  FMUL.FTZ R65, R7.reuse, R27 ;  /* 0x0000001b07417220 */ /* 0x040fe20000410000 */
[----:B------:R-:W-:Y:S01]  /*11b10*/  FMUL.FTZ R63, R7, R21 ;  /* 0x00000015073f7220 */ /* 0x000fe20000410000 */
[----:B------:R-:W-:Y:S01]  /*11b20*/  FMUL.FTZ R62, R20, R61 ;  /* 0x0000003d143e7220 */ /* 0x000fe20000410000 */
[----:B------:R-:W-:Y:S01]  /*11b30*/  LOP3.LUT R34, R34, 0xffff0000, RZ, 0xc0, !PT ;  /* 0xffff000022227812 */ /* 0x000fe200078ec0ff */
[----:B------:R-:W-:Y:S01]  /*11b40*/  FMUL.FTZ R20, R20, R25 ;  /* 0x0000001914147220 */ /* 0x000fe20000410000 */
[C---:B------:R-:W-:Y:S01]  /*11b50*/  FFMA.FTZ R7, R10.reuse, R21, -R65 ;  /* 0x000000150a077223 */ /* 0x040fe20000010841 */
[----:B------:R-:W-:Y:S01]  /*11b60*/  FFMA.FTZ R63, R10, R27, R63 ;  /* 0x0000001b0a3f7223 */ /* 0x000fe2000001003f */
[----:B------:R-:W-:Y:S01]  /*11b70*/  LOP3.LUT R10, R79, 0xffff0000, RZ, 0xc0, !PT ;  /* 0xffff00004f0a7812 */ /* 0x000fe200078ec0ff */
[----:B------:R-:W-:Y:S01]  /*11b80*/  FFMA.FTZ R61, R11, R61, R20 ;  /* 0x0000003d0b3d7223 */ /* 0x000fe20000010014 */
[----:B------:R-:W-:Y:S01]  /*11b90*/  FMUL.FTZ R20, R13, R34 ;  /* 0x000000220d147220 */ /* 0x000fe20000410000 */
[----:B------:R-:W-:Y:S01]  /*11ba0*/  FFMA.FTZ R62, R11, R25, -R62 ;  /* 0x000000190b3e7223 */ /* 0x000fe2000001083e */
[----:B------:R-:W-:Y:S01]  /*11bb0*/  LOP3.LUT R11, R60, 0xffff0000, RZ, 0xc0, !PT ;  /* 0xffff00003c0b7812 */ /* 0x000fe200078ec0ff */
[-C--:B------:R-:W-:Y:S01]  /*11bc0*/  FMUL.FTZ R60, R13, R10.reuse ;  /* 0x0000000a0d3c7220 */ /* 0x080fe20000410000 */
[----:B------:R-:W-:Y:S01]  /*11bd0*/  LOP3.LUT R81, R81, 0xffff0000, RZ, 0xc0, !PT ;  /* 0xffff000051517812 */ /* 0x000fe200078ec0ff */
[----:B------:R-:W-:Y:S01]  /*11be0*/  FFMA.FTZ R21, R9, R10, -R20 ;  /* 0x0000000a09157223 */ /* 0x000fe20000010814 */
[----:B------:R-:W-:-:S02]  /*11bf0*/  IMAD.U32 R13, R78, 0x10000, RZ ;  /* 0x000100004e0d7824 */ /* 0x000fc400078e00ff */
[----:B------:R-:W-:Y:S02]  /*11c00*/  IMAD.U32 R10, R0, 0x10000, RZ ;  /* 0x00010000000a7824 */ /* 0x000fe400078e00ff */
[C---:B------:R-:W-:Y:S01]  /*11c10*/  FMUL.FTZ R25, R24.reuse, R11 ;  /* 0x0000000b18197220 */ /* 0x040fe20000410000 */
[C---:B------:R-:W-:Y:S01]  /*11c20*/  FMUL.FTZ R27, R15.reuse, R13 ;  /* 0x0000000d0f1b7220 */ /* 0x040fe20000410000 */
[----:B------:R-:W-:Y:S01]  /*11c30*/  FMUL.FTZ R24, R24, R81 ;  /* 0x0000005118187220 */ /* 0x000fe20000410000 */
[----:B------:R-:W-:Y:S01]  /*11c40*/  FMUL.FTZ R15, R15, R10 ;  /* 0x0000000a0f0f7220 */ /* 0x000fe20000410000 */
[----:B------:R-:W-:Y:S02]  /*11c50*/  LOP3.LUT R78, R78, 0xffff0000, RZ, 0xc0, !PT ;  /* 0xffff00004e4e7812 */ /* 0x000fe400078ec0ff */
[----:B------:R-:W-:Y:S02]  /*11c60*/  LOP3.LUT R77, R77, 0xffff0000, RZ, 0xc0, !PT ;  /* 0xffff00004d4d7812 */ /* 0x000fe400078ec0ff */
[----:B------:R-:W-:-:S02]  /*11c70*/  LOP3.LUT R0, R0, 0xffff0000, RZ, 0xc0, !PT ;  /* 0xffff000000007812 */ /* 0x000fc400078ec0ff */
[----:B------:R-:W-:Y:S01]  /*11c80*/  LOP3.LUT R73, R73, 0xffff0000, RZ, 0xc0, !PT ;  /* 0xffff000049497812 */ /* 0x000fe200078ec0ff */
[----:B------:R-:W-:Y:S01]  /*11c90*/  FFMA.FTZ R27, R4, R10, -R27 ;  /* 0x0000000a041b7223 */ /* 0x000fe2000001081b */
[----:B------:R-:W-:Y:S01]  /*11ca0*/  FFMA.FTZ R24, R12, R11, R24 ;  /* 0x0000000b0c187223 */ /* 0x000fe20000010018 */
[----:B------:R-:W-:Y:S01]  /*11cb0*/  FFMA.FTZ R10, R4, R13, R15 ;  /* 0x0000000d040a7223 */ /* 0x000fe2000001000f */
[C---:B------:R-:W-:Y:S01]  /*11cc0*/  FMUL.FTZ R4, R5.reuse, R78 ;  /* 0x0000004e05047220 */ /* 0x040fe20000410000 */
[C---:B------:R-:W-:Y:S01]  /*11cd0*/  FMUL.FTZ R11, R26.reuse, R77 ;  /* 0x0000004d1a0b7220 */ /* 0x040fe20000410000 */
[----:B------:R-:W-:Y:S01]  /*11ce0*/  FMUL.FTZ R5, R5, R0 ;  /* 0x0000000005057220 */ /* 0x000fe20000410000 */
[----:B------:R-:W-:Y:S01]  /*11cf0*/  FMUL.FTZ R26, R26, R73 ;  /* 0x000000491a1a7220 */ /* 0x000fe20000410000 */
[----:B------:R-:W-:Y:S01]  /*11d00*/  FFMA.FTZ R20, R12, R81, -R25 ;  /* 0x000000510c147223 */ /* 0x000fe20000010819 */
[----:B------:R-:W-:Y:S01]  /*11d10*/  FFMA.FTZ R9, R9, R34, R60 ;  /* 0x0000002209097223 */ /* 0x000fe2000001003c */
        /* <DEDUP_REMOVED lines=14> */
.L_x_6776:
[----:B------:R-:W-:Y:S05]  /*11e00*/  BSYNC B0 ;  /* 0x0000000000007941 */ /* 0x000fea0003800000 */
.L_x_6762:
[----:B------:R-:W-:Y:S01]  /*11e10*/  @!PT LDS RZ, [RZ] ;  /* 0x00000000fffff984 */ /* 0x000fe20000000800 */
[----:B------:R-:W-:Y:S01]  /*11e20*/  @!PT LDS RZ, [RZ] ;  /* 0x00000000fffff984 */ /* 0x000fe20000000800 */
[----:B------:R-:W-:Y:S01]  /*11e30*/  @!PT LDS RZ, [RZ] ;  /* 0x00000000fffff984 */ /* 0x000fe20000000800 */
[----:B------:R-:W-:Y:S01]  /*11e40*/  @!PT LDS RZ, [RZ] ;  /* 0x00000000fffff984 */ /* 0x000fe20000000800 */
[----:B------:R3:W-:Y:S06]  /*11e50*/  MEMBAR.ALL.CTA ;  /* 0x0000000000007992 */ /* 0x0007ec0000008000 */
[----:B---3--:R-:W3:Y:S01]  /*11e60*/  FENCE.VIEW.ASYNC.S ;  /* 0x00000000000073c6 */ /* 0x008ee20000000000 */
[----:B------:R-:W-:Y:S05]  /*11e70*/  WARPSYNC.ALL ;  /* 0x0000000000007948 */ /* 0x000fea0003800000 */
[----:B---3--:R-:W-:Y:S06]  /*11e80*/  BAR.SYNC.DEFER_BLOCKING 0xd, 0x80 ;  /* 0x0342000000007b1d */ /* 0x008fec0000010000 */
.L_x_6759:
[----:B012---:R-:W-:Y:S01]  /*11e90*/  IMAD.U32 R6, RZ, RZ, UR40 ;  /* 0x00000028ff067e24 */ /* 0x007fe2000f8e00ff */
[----:B------:R-:W-:Y:S01]  /*11ea0*/  UIADD3 UR6, UP1, UR39, 0x1c8, URZ ;  /* 0x000001c827067890 */ /* 0x000fe2000ff3e03f */
[----:B------:R-:W-:Y:S01]  /*11eb0*/  IMAD.U32 R7, RZ, RZ, UR41 ;  /* 0x00000029ff077e24 */ /* 0x000fe2000f8e00ff */
[----:B------:R-:W-:Y:S01]  /*11ec0*/  UIADD3 UR8, UP0, UR39, 0x1d4, URZ ;  /* 0x000001d427087890 */ /* 0x000fe2000ff1e03f */
[----:B------:R-:W-:Y:S01]  /*11ed0*/  IMAD.MOV.U32 R4, RZ, RZ, R50 ;  /* 0x000000ffff047224 */ /* 0x000fe200078e0032 */
[----:B------:R-:W-:Y:S01]  /*11ee0*/  UIADD3.X UR7, URZ, UR42, URZ, UP1, !UPT ;  /* 0x0000002a3f077290 */ /* 0x000fe20008ffe43f */
[----:B------:R-:W-:Y:S01]  /*11ef0*/  IMAD.MOV.U32 R5, RZ, RZ, R49 ;  /* 0x000000ffff057224 */ /* 0x000fe200078e0031 */
[----:B------:R-:W-:Y:S02]  /*11f00*/  UIADD3.X UR9, URZ, UR42, URZ, UP0, !UPT ;  /* 0x0000002a3f097290 */ /* 0x000fe400087fe43f */
[----:B------:R-:W-:Y:S01]  /*11f10*/  IMAD.U32 R3, RZ, RZ, UR42 ;  /* 0x0000002aff037e24 */ /* 0x000fe2000f8e00ff */
[----:B------:R-:W-:Y:S01]  /*11f20*/  STL.64 [R1+0x1c0], R28 ;  /* 0x0001c01c01007387 */ /* 0x000fe20000100a00 */
[----:B------:R-:W-:Y:S01]  /*11f30*/  IMAD.MOV.U32 R8, RZ, RZ, R52 ;  /* 0x000000ffff087224 */ /* 0x000fe200078e0034 */
[----:B------:R-:W-:Y:S01]  /*11f40*/  UIADD3 UR4, UP2, UR39, 0x1d8, URZ ;  /* 0x000001d827047890 */ /* 0x000fe2000ff5e03f */
[----:B------:R-:W-:Y:S01]  /*11f50*/  IMAD.MOV.U32 R9, RZ, RZ, R51 ;  /* 0x000000ffff097224 */ /* 0x000fe200078e0033 */
[----:B------:R0:W-:Y:S01]  /*11f60*/  STL.128 [R1+0x150], R4 ;  /* 0x0001500401007387 */ /* 0x0001e20000100c00 */
[----:B------:R-:W-:Y:S01]  /*11f70*/  IMAD.MOV.U32 R10, RZ, RZ, R67 ;  /* 0x000000ffff0a7224 */ /* 0x000fe200078e0043 */
[----:B------:R-:W-:Y:S01]  /*11f80*/  UIADD3.X UR5, URZ, UR42, URZ, UP2, !UPT ;  /* 0x0000002a3f057290 */ /* 0x000fe200097fe43f */
[----:B------:R-:W-:-:S02]  /*11f90*/  IMAD.MOV.U32 R11, RZ, RZ, R68 ;  /* 0x000000ffff0b7224 */ /* 0x000fc400078e0044 */
[----:B------:R-:W-:Y:S02]  /*11fa0*/  IMAD.U32 R2, RZ, RZ, UR6 ;  /* 0x00000006ff027e24 */ /* 0x000fe4000f8e00ff */
[----:B------:R-:W-:Y:S01]  /*11fb0*/  IMAD.U32 R0, RZ, RZ, UR39 ;  /* 0x00000027ff007e24 */ /* 0x000fe2000f8e00ff */
[----:B------:R1:W-:Y:S01]  /*11fc0*/  STL.128 [R1+0x130], R8 ;  /* 0x0001300801007387 */ /* 0x0003e20000100c00 */
[----:B0-----:R-:W-:Y:S02]  /*11fd0*/  IMAD.MOV.U32 R4, RZ, RZ, R59 ;  /* 0x000000ffff047224 */ /* 0x001fe400078e003b */
[----:B------:R-:W-:Y:S02]  /*11fe0*/  IMAD.MOV.U32 R5, RZ, RZ, R66 ;  /* 0x000000ffff057224 */ /* 0x000fe400078e0042 */
[----:B------:R-:W-:Y:S02]  /*11ff0*/  IMAD.MOV.U32 R6, RZ, RZ, R37 ;  /* 0x000000ffff067224 */ /* 0x000fe400078e0025 */
[----:B------:R-:W-:-:S02]  /*12000*/  IMAD.MOV.U32 R7, RZ, RZ, R38 ;  /* 0x000000ffff077224 */ /* 0x000fc400078e0026 */
[----:B-1----:R-:W-:Y:S02]  /*12010*/  IMAD.MOV.U32 R8, RZ, RZ, R48 ;  /* 0x000000ffff087224 */ /* 0x002fe400078e0030 */
[----:B------:R-:W-:Y:S01]  /*12020*/  IMAD.MOV.U32 R9, RZ, RZ, R47 ;  /* 0x000000ffff097224 */ /* 0x000fe200078e002f */
[----:B------:R0:W-:Y:S01]  /*12030*/  STL.128 [R1+0x190], R4 ;  /* 0x0001900401007387 */ /* 0x0001e20000100c00 */
[----:B------:R-:W-:Y:S02]  /*12040*/  IMAD.MOV.U32 R10, RZ, RZ, R45 ;  /* 0x000000ffff0a7224 */ /* 0x000fe400078e002d */
[----:B------:R-:W-:-:S05]  /*12050*/  IMAD.MOV.U32 R11, RZ, RZ, R46 ;  /* 0x000000ffff0b7224 */ /* 0x000fca00078e002e */
[----:B------:R1:W-:Y:S01]  /*12060*/  STL.128 [R1+0x170], R8 ;  /* 0x0001700801007387 */ /* 0x0003e20000100c00 */
[----:B0-----:R-:W-:Y:S02]  /*12070*/  IMAD.MOV.U32 R4, RZ, RZ, R58 ;  /* 0x000000ffff047224 */ /* 0x001fe400078e003a */
[----:B------:R-:W-:Y:S02]  /*12080*/  IMAD.MOV.U32 R5, RZ, RZ, R55 ;  /* 0x000000ffff057224 */ /* 0x000fe400078e0037 */
[----:B------:R-:W-:Y:S02]  /*12090*/  IMAD.MOV.U32 R6, RZ, RZ, R54 ;  /* 0x000000ffff067224 */ /* 0x000fe400078e0036 */
[----:B------:R-:W-:Y:S02]  /*120a0*/  IMAD.MOV.U32 R7, RZ, RZ, R53 ;  /* 0x000000ffff077224 */ /* 0x000fe400078e0035 */
[----:B-1----:R-:W-:Y:S02]  /*120b0*/  IMAD.U32 R9, RZ, RZ, UR9 ;  /* 0x00000009ff097e24 */ /* 0x002fe4000f8e00ff */
[----:B------:R-:W-:Y:S01]  /*120c0*/  IMAD.U32 R8, RZ, RZ, UR4 ;  /* 0x00000004ff087e24 */ /* 0x000fe2000f8e00ff */
[----:B------:R0:W-:Y:S01]  /*120d0*/  STL.128 [R1+0x1a0], R4 ;  /* 0x0001a00401007387 */ /* 0x0001e20000100c00 */
[----:B------:R-:W-:-:S02]  /*120e0*/  IMAD.U32 R11, RZ, RZ, UR5 ;  /* 0x00000005ff0b7e24 */ /* 0x000fc4000f8e00ff */
[----:B0-----:R-:W-:Y:S02]  /*120f0*/  IMAD.MOV.U32 R4, RZ, RZ, R32 ;  /* 0x000000ffff047224 */ /* 0x001fe400078e0020 */
[----:B------:R-:W-:Y:S02]  /*12100*/  IMAD.MOV.U32 R5, RZ, RZ, R31 ;  /* 0x000000ffff057224 */ /* 0x000fe400078e001f */
[----:B------:R-:W-:Y:S02]  /*12110*/  IMAD.MOV.U32 R6, RZ, RZ, R43 ;  /* 0x000000ffff067224 */ /* 0x000fe400078e002b */
[----:B------:R-:W-:-:S05]  /*12120*/  IMAD.MOV.U32 R7, RZ, RZ, R42 ;  /* 0x000000ffff077224 */ /* 0x000fca00078e002a */
[----:B------:R0:W-:Y:S02]  /*12130*/  STL.128 [R1+0x1b0], R4 ;  /* 0x0001b00401007387 */ /* 0x0001e40000100c00 */
[----:B0-----:R-:W-:Y:S02]  /*12140*/  IMAD.MOV.U32 R5, RZ, RZ, R3 ;  /* 0x000000ffff057224 */ /* 0x001fe400078e0003 */
[----:B------:R-:W-:Y:S02]  /*12150*/  IMAD.U32 R3, RZ, RZ, UR7 ;  /* 0x00000007ff037e24 */ /* 0x000fe4000f8e00ff */
[----:B------:R-:W-:Y:S02]  /*12160*/  IMAD.MOV.U32 R6, RZ, RZ, R41 ;  /* 0x000000ffff067224 */ /* 0x000fe400078e0029 */
[----:B------:R-:W-:Y:S01]  /*12170*/  IMAD.MOV.U32 R7, RZ, RZ, R40 ;  /* 0x000000ffff077224 */ /* 0x000fe200078e0028 */
[----:B------:R-:W-:Y:S01]  /*12180*/  STL.64 [R1+0x128], R2 ;  /* 0x0001280201007387 */ /* 0x000fe20000100a00 */
[----:B------:R-:W-:-:S02]  /*12190*/  IMAD.MOV.U32 R4, RZ, RZ, R0 ;  /* 0x000000ffff047224 */ /* 0x000fc400078e0000 */
[----:B------:R-:W-:-:S03]  /*121a0*/  IMAD.U32 R0, RZ, RZ, UR8 ;  /* 0x00000008ff007e24 */ /* 0x000fc6000f8e00ff */
[----:B------:R0:W-:Y:S02]  /*121b0*/  STL.128 [R1+0x140], R4 ;  /* 0x0001400401007387 */ /* 0x0001e40000100c00 */
[----:B0-----:R-:W-:Y:S02]  /*121c0*/  IMAD.MOV.U32 R6, RZ, RZ, R30 ;  /* 0x000000ffff067224 */ /* 0x001fe400078e001e */
[----:B------:R-:W-:Y:S02]  /*121d0*/  IMAD.MOV.U32 R7, RZ, RZ, R33 ;  /* 0x000000ffff077224 */ /* 0x000fe400078e0021 */
[----:B------:R-:W-:Y:S02]  /*121e0*/  IMAD.MOV.U32 R4, RZ, RZ, R0 ;  /* 0x000000ffff047224 */ /* 0x000fe400078e0000 */
[----:B------:R-:W-:Y:S02]  /*121f0*/  IMAD.MOV.U32 R5, RZ, RZ, R9 ;  /* 0x000000ffff057224 */ /* 0x000fe400078e0009 */
[----:B------:R-:W-:-:S03]  /*12200*/  IMAD.U32 R0, RZ, RZ, UR39 ;  /* 0x00000027ff007e24 */ /* 0x000fc6000f8e00ff */
[----:B------:R0:W-:Y:S01]  /*12210*/  STL.128 [R1+0x160], R4 ;  /* 0x0001600401007387 */ /* 0x0001e20000100c00 */
[----:B------:R-:W-:Y:S02]  /*12220*/  VIADD R0, R0, 0x128 ;  /* 0x0000012800007836 */ /* 0x000fe40000000000 */
[----:B0-----:R-:W-:Y:S02]  /*12230*/  IMAD.MOV.U32 R4, RZ, RZ, R35 ;  /* 0x000000ffff047224 */ /* 0x001fe400078e0023 */
[----:B------:R-:W-:Y:S02]  /*12240*/  IMAD.MOV.U32 R5, RZ, RZ, R36 ;  /* 0x000000ffff057224 */ /* 0x000fe400078e0024 */
[----:B------:R-:W-:Y:S02]  /*12250*/  IMAD.MOV.U32 R6, RZ, RZ, R8 ;  /* 0x000000ffff067224 */ /* 0x000fe400078e0008 */
[----:B------:R-:W-:-:S05]  /*12260*/  IMAD.MOV.U32 R7, RZ, RZ, R11 ;  /* 0x000000ffff077224 */ /* 0x000fca00078e000b */
[----:B------:R0:W-:Y:S02]  /*12270*/  STL.128 [R1+0x180], R4 ;  /* 0x0001800401007387 */ /* 0x0001e40000100c00 */
[----:B0-----:R-:W-:-:S07]  /*12280*/  VIADD R4, R193, 0xffffffff ;  /* 0xffffffffc1047836 */ /* 0x001fce0000000000 */
[----:B------:R-:W-:Y:S05]  /*12290*/  CALL.REL.NOINC `($_ZN7cutlass13device_kernelIN5flash11enable_sm90INS1_16FlashAttnFwdSm90INS1_25CollectiveMainloopFwdSm90ILi2EN4cute5tupleIJNS5_1CILi1EEES8_S8_EEENS6_IJNS7_ILi64EEESA_SA_EEELi512ENS_10bfloat16_tEfNS_4arch4Sm90ELb0ELb1ELb1ELb1ELb1ELb1ELb1ELb0ELb0ELb1ELb1ELb0EEENS1_21CollectiveEpilogueFwdINS6_IJSA_NS7_ILi512EEESA_EEES9_SC_SE_Li256ELb1ELb1ELb1ELb0EEENS1_36VarlenDynamicPersistentTileSchedulerILi64ELi64ELi256ELi128ELb1ELb1ELb1ELb1ELb0ELb1EEEEEEEEEvNT_6ParamsE$_ZZN5flash25CollectiveMainloopFwdSm90ILi2EN4cute5tupleIJNS1_1CILi1EEES4_S4_EEENS2_IJNS3_ILi64EEES6_S6_EEELi512EN7cutlass10bfloat16_tEfNS8_4arch4Sm90ELb0ELb1ELb1ELb1ELb1ELb1ELb1ELb0ELb0ELb1ELb1ELb0EE3mmaINS_16FlashAttnFwdSm90ISC_NS_21CollectiveEpilogueFwdINS2_IJS6_NS3_ILi512EEES6_EEES5_S9_SB_Li256ELb1ELb1ELb1ELb0EEENS_36VarlenDynamicPersistentTileSchedulerILi64ELi64ELi256ELi128ELb1ELb1ELb1ELb1ELb0ELb1EEEE13SharedStorageENS1_6TensorINS1_11ArrayEngineIfLm128EEENS1_6LayoutINS2_IJNS2_IJNS3_ILi2EEESR_NS3_ILi32EEEEEES4_S4_EEENS2_IJNS2_IJS4_SR_NS3_ILi4EEEEEENS3_ILi0EEESX_EEEEEEENS_7SoftmaxILi2ELi0EEEEEbRKNSC_6ParamsENS8_13PipelineAsyncILi2EEES17_RNS8_13PipelineStateILj2EEERT0_RT1_iRiRKNS_16SeqlenInfoQKNewKILb1ELb1EEENS2_IJiiiiEEERT_ENKUliT_T0_T1_E_clIZSD_ISM_S10_S12_EbS15_S17_S17_S1A_S1C_S1E_iS1F_S1J_S1K_S1M_EUlRS1N_iE0_NS3_ILb1EEES1U_EEDaiS1N_S1O_S1P_) ;  /* 0x000002bc00ac7944 */ /* 0x000fea0003c00000 */
[----:B------:R-:W2:Y:S01]  /*122a0*/  LDL R6, [R1+0x50] ;  /* 0x0000500001067983 */ /* 0x000ea20000100800 */
[----:B------:R-:W0:Y:S08]  /*122b0*/  LDC R0, c[0x0][0x448] ;  /* 0x00011200ff007b82 */ /* 0x000e300000000800 */
[----:B------:R-:W1:Y:S01]  /*122c0*/  LDC.64 R2, c[0x0][0xad8] ;  /* 0x0002b600ff027b82 */ /* 0x000e620000000a00 */
[----:B0-----:R-:W-:-:S13]  /*122d0*/  ISETP.NE.AND P0, PT, R0, 0x1, PT ;  /* 0x000000010000780c */ /* 0x001fda0003f05270 */
[----:B------:R-:W0:Y:S08]  /*122e0*/  @P0 LDC R5, c[0x0][0x44c] ;  /* 0x00011300ff050b82 */ /* 0x000e300000000800 */
[----:B------:R-:W3:Y:S01]  /*122f0*/  @P0 LDC R7, c[0x0][0x450] ;  /* 0x00011400ff070b82 */ /* 0x000ee20000000800 */
[----:B--2---:R-:W-:-:S04]  /*12300*/  IMAD.SHL.U32 R6, R6, 0x40, RZ ;  /* 0x0000004006067824 */ /* 0x004fc800078e00ff */
[----:B0-----:R-:W-:-:S04]  /*12310*/  @P0 IMAD.HI.U32 R0, R6, R5, RZ ;  /* 0x0000000506000227 */ /* 0x001fc800078e00ff */
[----:B------:R-:W-:Y:S01]  /*12320*/  IMAD.MOV.U32 R5, RZ, RZ, R6 ;  /* 0x000000ffff057224 */ /* 0x000fe200078e0006 */
[----:B---3--:R-:W-:Y:S01]  /*12330*/  @P0 SHF.R.U32.HI R5, RZ, R7, R0 ;  /* 0x00000007ff050219 */ /* 0x008fe20000011600 */
[----:B------:R-:W-:Y:S01]  /*12340*/  VIADD R0, R193, 0xfffffffe ;  /* 0xfffffffec1007836 */ /* 0x000fe20000000000 */
[----:B-1----:R-:W-:-:S03]  /*12350*/  ISETP.GE.AND P0, PT, R3, 0x1, PT ;  /* 0x000000010300780c */ /* 0x002fc60003f06270 */
[----:B------:R-:W-:-:S04]  /*12360*/  IMAD.IADD R9, R190, 0x1, R5 ;  /* 0x00000001be097824 */ /* 0x000fc800078e0205 */
[----:B------:R-:W-:-:S06]  /*12370*/  IMAD.IADD R2, R9, 0x1, R2 ;  /* 0x0000000109027824 */ /* 0x000fcc00078e0202 */
        /* <DEDUP_REMOVED lines=12> */
.L_x_6788:
[----:B------:R-:W-:-:S13]  /*12440*/  ISETP.NE.AND P0, PT, R3, 0x1, PT ;  /* 0x000000010300780c */ /* 0x000fda0003f05270 */
[----:B------:R-:W0:Y:S02]  /*12450*/  @P0 LDC.64 R4, c[0x0][0xae0] ;  /* 0x0002b800ff040b82 */ /* 0x000e240000000a00 */
[----:B0-----:R-:W-:-:S05]  /*12460*/  @P0 IMAD.HI.U32 R4, R7, R4, RZ ;  /* 0x0000000407040227 */ /* 0x001fca00078e00ff */
[----:B------:R-:W-:-:S07]  /*12470*/  @P0 SHF.R.U32.HI R7, RZ, R5, R4 ;  /* 0x00000005ff070219 */ /* 0x000fce0000011604 */
.L_x_6789:
[----:B------:R-:W-:Y:S05]  /*12480*/  BSYNC B0 ;  /* 0x0000000000007941 */ /* 0x000fea0003800000 */
.L_x_6787:
[----:B------:R-:W-:-:S05]  /*12490*/  IMAD R3, R7, R3, R3 ;  /* 0x0000000307037224 */ /* 0x000fca00078e0203 */
[----:B------:R-:W-:-:S07]  /*124a0*/  VIMNMX R2, R2, R3, PT ;  /* 0x0000000302027248 */ /* 0x000fce0003fe0100 */
.L_x_6786:
[----:B------:R-:W-:-:S04]  /*124b0*/  SHF.R.S32.HI R3, RZ, 0x1f, R2 ;  /* 0x0000001fff037819 */ /* 0x000fc80000011402 */
[----:B------:R-:W-:-:S04]  /*124c0*/  LEA.HI R3, R3, R2, RZ, 0x6 ;  /* 0x0000000203037211 */ /* 0x000fc800078f30ff */
[----:B------:R-:W-:-:S04]  /*124d0*/  SHF.R.S32.HI R3, RZ, 0x6, R3 ;  /* 0x00000006ff037819 */ /* 0x000fc80000011403 */
[----:B------:R-:W-:-:S04]  /*124e0*/  VIMNMX R9, R180, R3, !PT ;  /* 0x00000003b4097248 */ /* 0x000fc80007fe0100 */
[----:B------:R-:W-:-:S13]  /*124f0*/  ISETP.GE.AND P0, PT, R0, R9, PT ;  /* 0x000000090000720c */ /* 0x000fda0003f06270 */
[----:B------:R-:W-:Y:S05]  /*12500*/  @!P0 BRA `(.L_x_6790) ;  /* 0x0000007c00e88947 */ /* 0x000fea0003800000 */
.L_x_6823:
[----:B------:R-:W2:Y:S04]  /*12510*/  LDL R56, [R1+0x1c8] ;  /* 0x0001c80001387983 */ /* 0x000ea80000100800 */
[----:B------:R-:W3:Y:S04]  /*12520*/  LDL R2, [R1+0x1d0] ;  /* 0x0001d00001027983 */ /* 0x000ee80000100800 */
[----:B------:R-:W4:Y:S01]  /*12530*/  LDL R3, [R1] ;  /* 0x0000000001037983 */ /* 0x000f220000100800 */
[----:B0-2---:R-:W-:-:S05]  /*12540*/  VIADD R4, R56, 0x1 ;  /* 0x0000000138047836 */ /* 0x005fca0000000000 */
        /* <DEDUP_REMOVED lines=16> */
.L_x_6792:
[----:B------:R-:W-:Y:S05]  /*12650*/  BSYNC B0 ;  /* 0x0000000000007941 */ /* 0x000fea0003800000 */
.L_x_6791:
        /* <DEDUP_REMOVED lines=9> */
.L_x_6794:
[----:B------:R-:W-:Y:S05]  /*126f0*/  BSYNC B0 ;  /* 0x0000000000007941 */ /* 0x000fea0003800000 */
.L_x_6793:
[----:B------:R-:W-:Y:S04]  /*12700*/  BSSY B0, `(.L_x_6795) ;  /* 0x0000006000007945 */ /* 0x000fe80003800000 */
[----:B-1----:R-:W-:Y:S05]  /*12710*/  @P0 BRA `(.L_x_6796) ;  /* 0x0000000000100947 */ /* 0x002fea0003800000 */
[----:B-----5:R-:W-:Y:S01]  /*12720*/  IMAD R2, R2, 0x8, R5 ;  /* 0x0000000802027824 */ /* 0x020fe200078e0205 */
[----:B------:R-:W-:-:S04]  /*12730*/  SHF.L.U32 R3, R3, 0x1f, RZ ;  /* 0x0000001f03037819 */ /* 0x000fc800000006ff */
[----:B------:R-:W1:Y:S02]  /*12740*/  SYNCS.PHASECHK.TRANS64.TRYWAIT P0, [R2+URZ], R3 ;  /* 0x00000003020075a7 */ /* 0x000e64000800017f */
[----:B-1----:R-:W-:Y:S05]  /*12750*/  @!P0 BRA `(.L_x_6797) ;  /* 0x0000027c002c8947 */ /* 0x002fea0003800000 */
.L_x_6796:
[----:B------:R-:W-:Y:S05]  /*12760*/  BSYNC B0 ;  /* 0x0000000000007941 */ /* 0x000fea0003800000 */
.L_x_6795:
[----:B------:R-:W2:Y:S04]  /*12770*/  LDL R15, [R1+0x1c8] ;  /* 0x0001c800010f7983 */ /* 0x000ea80000100800 */
[----:B0-----:R-:W2:Y:S01]  /*12780*/  LDL.64 R4, [R1+0x80] ;  /* 0x0000800001047983 */ /* 0x001ea20000100a00 */
[----:B------:R-:W-:Y:S05]  /*12790*/  WARPSYNC.ALL ;  /* 0x0000000000007948 */ /* 0x000fea0003800000 */
[----:B-1---5:R-:W3:Y:S04]  /*127a0*/  LDL.64 R2, [R1+0x78] ;  /* 0x0000780001027983 */ /* 0x022ee80000100a00 */
[----:B------:R-:W4:Y:S04]  /*127b0*/  LDL.64 R6, [R1+0x78] ;  /* 0x0000780001067983 */ /* 0x000f280000100a00 */
        /* <DEDUP_REMOVED lines=52> */
.L_x_6799:
[----:B------:R-:W-:Y:S05]  /*12b00*/  BSYNC B0 ;  /* 0x0000000000007941 */ /* 0x000fea0003800000 */
.L_x_6798:
        /* <DEDUP_REMOVED lines=8> */
.L_x_6801:
[----:B------:R-:W-:Y:S05]  /*12b90*/  BSYNC B0 ;  /* 0x0000000000007941 */ /* 0x000fea0003800000 */
.L_x_6800:
[----:B------:R-:W-:Y:S04]  /*12ba0*/  BSSY B0, `(.L_x_6802) ;  /* 0x0000004000007945 */ /* 0x000fe80003800000 */
[----:B-1----:R-:W-:Y:S05]  /*12bb0*/  @P0 BRA `(.L_x_6803) ;  /* 0x0000000000080947 */ /* 0x002fea0003800000 */
[----:B------:R-:W1:Y:S02]  /*12bc0*/  SYNCS.PHASECHK.TRANS64.TRYWAIT P0, [R2+URZ], R3 ;  /* 0x00000003020075a7 */ /* 0x000e64000800017f */
[----:B-1----:R-:W-:Y:S05]  /*12bd0*/  @!P0 BRA `(.L_x_6804) ;  /* 0x0000027800208947 */ /* 0x002fea0003800000 */
.L_x_6803:
[----:B------:R-:W-:Y:S05]  /*12be0*/  BSYNC B0 ;  /* 0x0000000000007941 */ /* 0x000fea0003800000 */
.L_x_6802:
        /* <DEDUP_REMOVED lines=433> */
.L_x_6806:
[----:B------:R-:W-:Y:S05]  /*14700*/  BSYNC B0 ;  /* 0x0000000000007941 */ /* 0x000fea0003800000 */
.L_x_6805:
[----:B------:R-:W2:Y:S02]  /*14710*/  LDL.64 R2, [R1+0x20] ;  /* 0x0000200001027983 */ /* 0x000ea40000100a00 */
[----:B--2---:R-:W-:-:S05]  /*14720*/  MOV R3, R2 ;  /* 0x0000000200037202 */ /* 0x004fca0000000f00 */
[----:B-----5:R-:W-:-:S05]  /*14730*/  IMAD R10, R10, 0x8, R3 ;  /* 0x000000080a0a7824 */ /* 0x020fca00078e0203 */
[----:B------:R-:W-:-:S04]  /*14740*/  PRMT R10, R11, 0x654, R10 ;  /* 0x000006540b0a7816 */ /* 0x000fc8000000000a */
[----:B------:R0:W-:Y:S01]  /*14750*/  SYNCS.ARRIVE.TRANS64.RED.A1T0 RZ, [R10+URZ], RZ ;  /* 0x000000ff0aff79a7 */ /* 0x0001e2000810043f */
[----:B------:R-:W2:Y:S04]  /*14760*/  LDL.64 R2, [R1+0x100] ;  /* 0x0001000001027983 */ /* 0x000ea80000100a00 */
[----:B------:R-:W3:Y:S04]  /*14770*/  LDL R57, [R1+0xcc] ;  /* 0x0000cc0001397983 */ /* 0x000ee80000100800 */
[----:B------:R-:W4:Y:S04]  /*14780*/  LDL R21, [R1+0x50] ;  /* 0x0000500001157983 */ /* 0x000f280000100800 */
[----:B------:R-:W4:Y:S04]  /*14790*/  LDL R20, [R1+0xf8] ;  /* 0x0000f80001147983 */ /* 0x000f280000100800 */
[----:B------:R-:W3:Y:S04]  /*147a0*/  LDL.128 R12, [R1+0xe0] ;  /* 0x0000e000010c7983 */ /* 0x000ee80000100c00 */
[----:B------:R-:W4:Y:S04]  /*147b0*/  LDL.128 R4, [R1+0xd0] ;  /* 0x0000d00001047983 */ /* 0x000f280000100c00 */
[----:B--2---:R-:W2:Y:S04]  /*147c0*/  LD.E R11, desc[UR36][R2.64] ;  /* 0x00000024020b7980 */ /* 0x004ea8000c101900 */
[----:B------:R-:W4:Y:S01]  /*147d0*/  LDL.64 R2, [R1+0xf0] ;  /* 0x0000f00001027983 */ /* 0x000f220000100a00 */
[----:B---3--:R-:W-:Y:S01]  /*147e0*/  ISETP.GE.AND P1, PT, R13, 0x1, PT ;  /* 0x000000010d00780c */ /* 0x008fe20003f26270 */
[----:B------:R-:W-:Y:S01]  /*147f0*/  BSSY B0, `(.L_x_6807) ;  /* 0x000007a000007945 */ /* 0x000fe20003800000 */
[-C--:B--2---:R-:W-:Y:S01]  /*14800*/  FMUL.FTZ R80, R32, R11.reuse ;  /* 0x0000000b20507220 */ /* 0x084fe20000410000 */
[----:B------:R-:W-:Y:S01]  /*14810*/  SHF.R.S32.HI R32, RZ, 0x1f, R57 ;  /* 0x0000001fff207819 */ /* 0x000fe20000011439 */
[-C--:B0-----:R-:W-:Y:S01]  /*14820*/  FMUL.FTZ R10, R24, R11.reuse ;  /* 0x0000000b180a7220 */ /* 0x081fe20000410000 */
[----:B------:R-:W-:-:S02]  /*14830*/  FMUL.FTZ R24, R31, R11 ;  /* 0x0000000b1f187220 */ /* 0x000fc40000410000 */
[----:B------:R-:W-:Y:S01]  /*14840*/  LEA.HI R31, R32, R57, RZ, 0x7 ;  /* 0x00000039201f7211 */ /* 0x000fe200078f38ff */
[-C--:B------:R-:W-:Y:S01]  /*14850*/  FMUL.FTZ R90, R25, R11.reuse ;  /* 0x0000000b195a7220 */ /* 0x080fe20000410000 */
[----:B------:R-:W-:Y:S02]  /*14860*/  FMUL.FTZ R25, R34, R11 ;  /* 0x0000000b22197220 */ /* 0x000fe40000410000 */
[----:B------:R-:W-:-:S05]  /*14870*/  LOP3.LUT R34, R31, 0xffffff80, RZ, 0xc0, !PT ;  /* 0xffffff801f227812 */ /* 0x000fca00078ec0ff */
[----:B------:R-:W-:Y:S02]  /*14880*/  IMAD.IADD R34, R57, 0x1, -R34 ;  /* 0x0000000139227824 */ /* 0x000fe400078e0a22 */
[-C--:B------:R-:W-:Y:S01]  /*14890*/  FMUL.FTZ R76, R36, R11.reuse ;  /* 0x0000000b244c7220 */ /* 0x080fe20000410000 */
[----:B------:R-:W-:Y:S02]  /*148a0*/  FMUL.FTZ R78, R33, R11 ;  /* 0x0000000b214e7220 */ /* 0x000fe40000410000 */
[----:B------:R-:W-:Y:S02]  /*148b0*/  SHF.R.S32.HI R31, RZ, 0x1f, R34 ;  /* 0x0000001fff1f7819 */ /* 0x000fe40000011422 */
[----:B------:R-:W-:Y:S01]  /*148c0*/  LEA.HI R36, R32, R57, RZ, 0x2 ;  /* 0x0000003920247211 */ /* 0x000fe200078f10ff */
[-C--:B------:R-:W-:Y:S01]  /*148d0*/  FMUL.FTZ R88, R28, R11.reuse ;  /* 0x0000000b1c587220 */ /* 0x080fe20000410000 */
[----:B------:R-:W-:Y:S01]  /*148e0*/  LEA.HI R33, R31, R34, RZ, 0x2 ;  /* 0x000000221f217211 */ /* 0x000fe200078f10ff */
[-C--:B------:R-:W-:Y:S01]  /*148f0*/  FMUL.FTZ R62, R27, R11.reuse ;  /* 0x0000000b1b3e7220 */ /* 0x080fe20000410000 */
[-C--:B------:R-:W-:Y:S01]  /*14900*/  FMUL.FTZ R28, R38, R11.reuse ;  /* 0x0000000b261c7220 */ /* 0x080fe20000410000 */
[----:B------:R-:W-:Y:S01]  /*14910*/  FMUL.FTZ R27, R35, R11 ;  /* 0x0000000b231b7220 */ /* 0x000fe20000410000 */
[----:B------:R-:W-:-:S02]  /*14920*/  LOP3.LUT R38, R36, 0xfffffffc, RZ, 0xc0, !PT ;  /* 0xfffffffc24267812 */ /* 0x000fc400078ec0ff */
[--C-:B------:R-:W-:Y:S02]  /*14930*/  SHF.R.S32.HI R32, RZ, 0x2, R33.reuse ;  /* 0x00000002ff207819 */ /* 0x100fe40000011421 */
[----:B------:R-:W-:Y:S01]  /*14940*/  SHF.R.S32.HI R35, RZ, 0x1f, R33 ;  /* 0x0000001fff237819 */ /* 0x000fe20000011421 */
[----:B------:R-:W-:-:S03]  /*14950*/  IMAD.IADD R38, R57, 0x1, -R38 ;  /* 0x0000000139267824 */ /* 0x000fc600078e0a26 */
[----:B------:R-:W-:Y:S02]  /*14960*/  LEA.HI R36, R35, R32, RZ, 0x3 ;  /* 0x0000002023247211 */ /* 0x000fe400078f18ff */
[----:B------:R-:W-:Y:S01]  /*14970*/  LEA.HI R35, R31, R34, RZ, 0x5 ;  /* 0x000000221f237211 */ /* 0x000fe200078f28ff */
[-C--:B------:R-:W-:Y:S01]  /*14980*/  FMUL.FTZ R82, R29, R11.reuse ;  /* 0x0000000b1d527220 */ /* 0x080fe20000410000 */
[-C--:B------:R-:W-:Y:S01]  /*14990*/  FMUL.FTZ R74, R37, R11.reuse ;  /* 0x0000000b254a7220 */ /* 0x080fe20000410000 */
[----:B------:R-:W-:Y:S01]  /*149a0*/  FMUL.FTZ R29, R39, R11 ;  /* 0x0000000b271d7220 */ /* 0x000fe20000410000 */
[----:B------:R-:W-:Y:S02]  /*149b0*/  LOP3.LUT R37, R36, 0xfffffff8, RZ, 0xc0, !PT ;  /* 0xfffffff824257812 */ /* 0x000fe400078ec0ff */
[----:B------:R-:W-:Y:S02]  /*149c0*/  LEA.HI R39, R38, R38, RZ, 0x1 ;  /* 0x0000002626277211 */ /* 0x000fe400078f08ff */
[----:B------:R-:W-:Y:S01]  /*149d0*/  SHF.R.S32.HI R36, RZ, 0x5, R35 ;  /* 0x00000005ff247819 */ /* 0x000fe20000011423 */
[----:B------:R-:W-:Y:S01]  /*149e0*/  IMAD.IADD R37, R32, 0x1, -R37 ;  /* 0x0000000120257824 */ /* 0x000fe200078e0a25 */
[----:B------:R-:W-:-:S02]  /*149f0*/  LOP3.LUT R39, R39, 0x1ffffffe, RZ, 0xc0, !PT ;  /* 0x1ffffffe27277812 */ /* 0x000fc400078ec0ff */
[----:B----4-:R-:W-:Y:S01]  /*14a00*/  ISETP.NE.AND P0, PT, R2, 0x1, PT ;  /* 0x000000010200780c */ /* 0x010fe20003f05270 */
[----:B------:R-:W-:Y:S02]  /*14a10*/  IMAD R36, R21, 0x4, R36 ;  /* 0x0000000415247824 */ /* 0x000fe400078e0224 */
[----:B------:R-:W-:Y:S02]  /*14a20*/  IMAD.IADD R39, R38, 0x1, -R39 ;  /* 0x0000000126277824 */ /* 0x000fe400078e0a27 */
[----:B------:R-:W-:-:S04]  /*14a30*/  IMAD.U32 R2, R36, 0x10, R37 ;  /* 0x0000001024027824 */ /* 0x000fc800078e0025 */
[----:B------:R-:W-:-:S04]  /*14a40*/  IMAD R2, R39, 0x8, R2 ;  /* 0x0000000827027824 */ /* 0x000fc800078e0202 */
[----:B------:R-:W-:-:S05]  /*14a50*/  @P0 IMAD.HI.U32 R3, R2, R3, RZ ;  /* 0x0000000302030227 */ /* 0x000fca00078e00ff */
[----:B------:R-:W-:Y:S01]  /*14a60*/  @P0 SHF.R.U32.HI R2, RZ, R20, R3 ;  /* 0x00000014ff020219 */ /* 0x000fe20000011603 */
[----:B------:R-:W-:Y:S01]  /*14a70*/  IMAD.SHL.U32 R20, R0, 0x40, RZ ;  /* 0x0000004000147824 */ /* 0x000fe200078e00ff */
[----:B------:R-:W-:-:S03]  /*14a80*/  LOP3.LUT R3, R33, 0x7ffffffc, RZ, 0xc0, !PT ;  /* 0x7ffffffc21037812 */ /* 0x000fc600078ec0ff */
[----:B------:R-:W0:Y:S01]  /*14a90*/  SHFL.IDX PT, R35, R2, RZ, 0x1c1f ;  /* 0x001c1fff02237589 */ /* 0x000e2200000e0000 */
        /* <DEDUP_REMOVED lines=21> */
[----:B------:R-:W1:Y:S01]  /*14bf0*/  MUFU.TANH R10, R10 ;  /* 0x0000000a000a7308 */ /* 0x000e620000002400 */
[----:B------:R-:W-:-:S03]  /*14c00*/  LOP3.LUT R11, RZ, R6, RZ, 0x33, !PT ;  /* 0x00000006ff0b7212 */ /* 0x000fc600078e33ff */
[----:B------:R-:W-:-:S04]  /*14c10*/  IADD3 R32, -R4, R32, R5 ;  /* 0x0000002004207210 */ /* 0x000fc80007ffe105 */
[----:B------:R-:W2:Y:S01]  /*14c20*/  MUFU.TANH R90, R90 ;  /* 0x0000005a005a7308 */ /* 0x000ea20000002400 */
        /* <DEDUP_REMOVED lines=29> */
[----:B------:R-:W1:Y:S08]  /*14e00*/  MUFU.TANH R41, R41 ;  /* 0x0000002900297308 */ /* 0x000e700000002400 */
[----:B------:R-:W1:Y:S01]  /*14e10*/  MUFU.TANH R40, R40 ;  /* 0x0000002800287308 */ /* 0x000e620000002400 */
[----:B------:R-:W-:-:S02]  /*14e20*/  IMAD.IADD R32, R32, 0x1, R11 ;  /* 0x0000000120207824 */ /* 0x000fc400078e020b */
[----:B------:R-:W-:Y:S02]  /*14e30*/  IMAD.IADD R34, R12, 0x1, -R20 ;  /* 0x000000010c227824 */ /* 0x000fe400078e0a14 */
        /* <DEDUP_REMOVED lines=13> */
.L_x_6810:
[----:B------:R-:W-:-:S13]  /*14f10*/  ISETP.NE.AND P0, PT, R13, 0x1, PT ;  /* 0x000000010d00780c */ /* 0x000fda0003f05270 */
[----:B------:R-:W-:-:S05]  /*14f20*/  @P0 IMAD.HI.U32 R12, R11, R14, RZ ;  /* 0x0000000e0b0c0227 */ /* 0x000fca00078e00ff */
[----:B------:R-:W-:-:S07]  /*14f30*/  @P0 SHF.R.U32.HI R11, RZ, R15, R12 ;  /* 0x0000000fff0b0219 */ /* 0x000fce000001160c */
.L_x_6811:
[----:B------:R-:W-:Y:S05]  /*14f40*/  BSYNC B1 ;  /* 0x0000000000017941 */ /* 0x000fea0003800000 */
.L_x_6809:
[----:B------:R-:W-:-:S04]  /*14f50*/  IMAD R12, R11, R13, -R20 ;  /* 0x0000000d0b0c7224 */ /* 0x000fc800078e0a14 */
[----:B------:R-:W-:-:S05]  /*14f60*/  IMAD R12, R3, -0x2, R12 ;  /* 0xfffffffe030c7824 */ /* 0x000fca00078e020c */
[----:B------:R-:W-:Y:S02]  /*14f70*/  VIMNMX R7, R7, R12, !PT ;  /* 0x0000000c07077248 */ /* 0x000fe40007fe0100 */
[----:B------:R-:W-:-:S07]  /*14f80*/  VIADDMNMX R6, R12, R13, R6, PT ;  /* 0x0000000d0c067246 */ /* 0x000fce0003800106 */
.L_x_6808:
[----:B------:R-:W-:Y:S05]  /*14f90*/  BSYNC B0 ;  /* 0x0000000000007941 */ /* 0x000fea0003800000 */
.L_x_6807:
        /* <DEDUP_REMOVED lines=14> */
[----:B------:R-:W-:Y:S01]  /*15080*/  ISETP.LT.OR P2, PT, R6, 0x11, P2 ;  /* 0x000000110600780c */ /* 0x000fe20001741670 */
[----:B0-----:R-:W-:Y:S01]  /*15090*/  IMAD.IADD R11, R32, 0x1, R2 ;  /* 0x00000001200b7824 */ /* 0x001fe200078e0202 */
        /* <DEDUP_REMOVED lines=55> */
[----:B-1----:R-:W-:Y:S01]  /*15410*/  FSEL R84, R10, -INF , !P6 ;  /* 0xff8000000a547808 */ /* 0x002fe20007000000 */
        /* <DEDUP_REMOVED lines=18> */
.L_x_6815:
[----:B------:R-:W-:-:S13]  /*15540*/  ISETP.NE.AND P6, PT, R13, 0x1, PT ;  /* 0x000000010d00780c */ /* 0x000fda0003fc5270 */
[----:B------:R-:W-:-:S05]  /*15550*/  @P6 IMAD.HI.U32 R14, R5, R14, RZ ;  /* 0x0000000e050e6227 */ /* 0x000fca00078e00ff */
[----:B------:R-:W-:-:S07]  /*15560*/  @P6 SHF.R.U32.HI R5, RZ, R15, R14 ;  /* 0x0000000fff056219 */ /* 0x000fce000001160e */
.L_x_6816:
[----:B------:R-:W-:Y:S05]  /*15570*/  BSYNC B1 ;  /* 0x0000000000017941 */ /* 0x000fea0003800000 */
.L_x_6814:
[----:B------:R-:W-:-:S04]  /*15580*/  IMAD R20, R5, R13, -R20 ;  /* 0x0000000d05147224 */ /* 0x000fc800078e0a14 */
[----:B------:R-:W-:-:S05]  /*15590*/  IMAD R20, R3, -0x2, R20 ;  /* 0xfffffffe03147824 */ /* 0x000fca00078e0214 */
[----:B------:R-:W-:Y:S02]  /*155a0*/  VIADDMNMX R10, R20, R13, R10, PT ;  /* 0x0000000d140a7246 */ /* 0x000fe4000380010a */
[----:B------:R-:W-:-:S07]  /*155b0*/  VIMNMX R11, R11, R20, !PT ;  /* 0x000000140b0b7248 */ /* 0x000fce0007fe0100 */
.L_x_6813:
[----:B------:R-:W-:Y:S05]  /*155c0*/  BSYNC B0 ;  /* 0x0000000000007941 */ /* 0x000fea0003800000 */
.L_x_6812:
[----:B------:R-:W2:Y:S01]  /*155d0*/  LDL.64 R6, [R1+0x1e0] ;  /* 0x0001e00001067983 */ /* 0x000ea20000100a00 */
[C---:B------:R-:W-:Y:S02]  /*155e0*/  ISETP.GT.AND P0, PT, R11.reuse, 0x1, !P0 ;  /* 0x000000010b00780c */ /* 0x040fe40004704270 */
[----:B------:R-:W-:Y:S01]  /*155f0*/  ISETP.GT.AND P1, PT, R11, 0x8, !P1 ;  /* 0x000000080b00780c */ /* 0x000fe20004f24270 */
[----:B------:R-:W3:Y:S01]  /*15600*/  LDL R20, [R1+0x200] ;  /* 0x0002000001147983 */ /* 0x000ee20000100800 */
        /* <DEDUP_REMOVED lines=41> */
[----:B------:R-:W-:Y:S02]  /*158a0*/  ISETP.LT.OR P1, PT, R10, 0x29, P1 ;  /* 0x000000290a00780c */ /* 0x000fe40000f21670 */
        /* <DEDUP_REMOVED lines=47> */
[----:B------:R1:W-:Y:S04]  /*15ba0*/  STL.64 [R1+0x1e0], R2 ;  /* 0x0001e00201007387 */ /* 0x0003e80000100a00 */
[----:B------:R-:W2:Y:S01]  /*15bb0*/  LDL R24, [R1+0x1e4] ;  /* 0x0001e40001187983 */ /* 0x000ea20000100800 */
[----:B0-----:R-:W-:-:S03]  /*15bc0*/  FMNMX.FTZ R10, R2, R5, !PT ;  /* 0x00000005020a7209 */ /* 0x001fc60007810000 */
[----:B-1----:R-:W4:Y:S04]  /*15bd0*/  LDL.64 R2, [R1+0xb8] ;  /* 0x0000b80001027983 */ /* 0x002f280000100a00 */
        /* <DEDUP_REMOVED lines=17> */
[----:B------:R-:W5:Y:S08]  /*15cf0*/  MUFU.EX2 R135, R13 ;  /* 0x0000000d00877308 */ /* 0x000f700000000800 */
[----:B------:R-:W0:Y:S01]  /*15d00*/  MUFU.EX2 R134, R7 ;  /* 0x0000000700867308 */ /* 0x000e220000000800 */
[----:B------:R1:W-:Y:S01]  /*15d10*/  STL [R1+0x1e4], R14 ;  /* 0x0001e40e01007387 */ /* 0x0003e20000100800 */
[----:B-----5:R-:W-:Y:S01]  /*15d20*/  FMUL.FTZ R4, R135, R4 ;  /* 0x0000000487047220 */ /* 0x020fe20000410000 */
[----:B0-----:R-:W-:-:S05]  /*15d30*/  FMUL.FTZ R5, R5, R134 ;  /* 0x0000008605057220 */ /* 0x001fca0000410000 */
[----:B------:R1:W-:Y:S04]  /*15d40*/  STL.64 [R1+0x1f0], R4 ;  /* 0x0001f00401007387 */ /* 0x0003e80000100a00 */
[----:B----4-:R-:W2:Y:S01]  /*15d50*/  LD.E R6, desc[UR36][R2.64+0x4] ;  /* 0x0000042402067980 */ /* 0x010ea2000c101900 */
        /* <DEDUP_REMOVED lines=12> */
.L_x_6818:
[----:B------:R-:W-:Y:S05]  /*15e20*/  BSYNC B0 ;  /* 0x0000000000007941 */ /* 0x000fea0003800000 */
.L_x_6817:
        /* <DEDUP_REMOVED lines=9> */
.L_x_6820:
[----:B------:R-:W-:Y:S05]  /*15ec0*/  BSYNC B0 ;  /* 0x0000000000007941 */ /* 0x000fea0003800000 */
.L_x_6819:
        /* <DEDUP_REMOVED lines=30> */
[C---:B--2---:R-:W-:Y:S01]  /*160b0*/  FMUL.FTZ R57, R38.reuse, R55 ;  /* 0x0000003726397220 */ /* 0x044fe20000410000 */
[----:B------:R-:W-:-:S04]  /*160c0*/  FSETP.NEU.FTZ.AND P0, PT, R38, -INF , PT ;  /* 0xff8000002600780b */ /* 0x000fc80003f1d000 */
[----:B------:R-:W-:-:S05]  /*160d0*/  FSEL R57, R57, RZ, P0 ;  /* 0x000000ff39397208 */ /* 0x000fca0000000000 */
[-C--:B------:R-:W-:Y:S02]  /*160e0*/  FFMA.FTZ R152, R84, R55.reuse, -R57 ;  /* 0x0000003754987223 */ /* 0x080fe40000010839 */
[----:B------:R-:W2:Y:S01]  /*160f0*/  LDL.64 R84, [R1+0x218] ;  /* 0x0002180001547983 */ /* 0x000ea20000100a00 */
[C---:B------:R-:W-:Y:S01]  /*16100*/  FMUL.FTZ R38, R39.reuse, R55 ;  /* 0x0000003727267220 */ /* 0x040fe20000410000 */
[----:B------:R-:W-:-:S04]  /*16110*/  FSETP.NEU.FTZ.AND P0, PT, R39, -INF , PT ;  /* 0xff8000002700780b */ /* 0x000fc80003f1d000 */
[----:B------:R-:W-:-:S05]  /*16120*/  FSEL R38, R38, RZ, P0 ;  /* 0x000000ff26267208 */ /* 0x000fca0000000000 */
        /* <DEDUP_REMOVED lines=32> */
[-CC-:B------:R-:W-:Y:S01]  /*16330*/  FFMA.FTZ R174, R52, R55.reuse, -R57.reuse ;  /* 0x0000003734ae7223 */ /* 0x180fe20000010839 */
[-C--:B------:R-:W-:Y:S01]  /*16340*/  FFMA.FTZ R175, R41, R55.reuse, -R38 ;  /* 0x0000003729af7223 */ /* 0x080fe20000010826 */
[----:B------:R-:W-:Y:S01]  /*16350*/  FFMA.FTZ R190, R50, R55, -R57 ;  /* 0x0000003732be7223 */ /* 0x000fe20000010839 */
[----:B------:R-:W3:Y:S01]  /*16360*/  MUFU.EX2 R155, R155 ;  /* 0x0000009b009b7308 */ /* 0x000ee20000000800 */
[C---:B----4-:R-:W-:Y:S01]  /*16370*/  FMUL.FTZ R35, R135.reuse, R35 ;  /* 0x0000002387237220 */ /* 0x050fe20000410000 */
[C---:B------:R-:W-:Y:S01]  /*16380*/  FMUL.FTZ R34, R135.reuse, R34 ;  /* 0x0000002287227220 */ /* 0x040fe20000410000 */
[C---:B------:R-:W-:Y:S01]  /*16390*/  FMUL.FTZ R37, R134.reuse, R37 ;  /* 0x0000002586257220 */ /* 0x040fe20000410000 */
[----:B------:R-:W-:Y:S01]  /*163a0*/  FMUL.FTZ R36, R134, R36 ;  /* 0x0000002486247220 */ /* 0x000fe20000410000 */
        /* <DEDUP_REMOVED lines=17> */
[C---:B------:R-:W-:Y:S01]  /*164c0*/  FMUL.FTZ R15, R135.reuse, R15 ;  /* 0x0000000f870f7220 */ /* 0x040fe20000410000 */
[----:B------:R-:W-:Y:S01]  /*164d0*/  FMUL.FTZ R14, R135, R14 ;  /* 0x0000000e870e7220 */ /* 0x000fe20000410000 */
[----:B------:R-:W0:Y:S01]  /*164e0*/  MUFU.EX2 R154, R154 ;  /* 0x0000009a009a7308 */ /* 0x000e220000000800 */
[----:B-1----:R-:W-:Y:S01]  /*164f0*/  FADD.FTZ R44, R153, R44 ;  /* 0x0000002c992c7221 */ /* 0x002fe20000010000 */
[----:B------:R-:W-:Y:S01]  /*16500*/  FADD.FTZ R7, R121, R6 ;  /* 0x0000000679077221 */ /* 0x000fe20000010000 */
[C---:B------:R-:W-:Y:S01]  /*16510*/  FMUL.FTZ R13, R135.reuse, R13 ;  /* 0x0000000d870d7220 */ /* 0x040fe20000410000 */
[----:B------:R-:W-:Y:S01]  /*16520*/  FMUL.FTZ R12, R135, R12 ;  /* 0x0000000c870c7220 */ /* 0x000fe20000410000 */
[C---:B------:R-:W-:Y:S01]  /*16530*/  FMUL.FTZ R87, R134.reuse, R87 ;  /* 0x0000005786577220 */ /* 0x040fe20000410000 */
[C---:B------:R-:W-:Y:S01]  /*16540*/  FMUL.FTZ R86, R134.reuse, R86 ;  /* 0x0000005686567220 */ /* 0x040fe20000410000 */
[C---:B------:R-:W-:Y:S01]  /*16550*/  FMUL.FTZ R5, R134.reuse, R5 ;  /* 0x0000000586057220 */ /* 0x040fe20000410000 */
[----:B------:R-:W1:Y:S01]  /*16560*/  MUFU.EX2 R169, R169 ;  /* 0x000000a900a97308 */ /* 0x000e620000000800 */
[----:B------:R-:W-:Y:S01]  /*16570*/  FMUL.FTZ R4, R134, R4 ;  /* 0x0000000486047220 */ /* 0x000fe20000410000 */
[----:B------:R-:W2:Y:S04]  /*16580*/  LDL.64 R82, [R1+0x350] ;  /* 0x0003500001527983 */ /* 0x000ea80000100a00 */
[----:B------:R-:W2:Y:S02]  /*16590*/  LDL.64 R80, [R1+0x360] ;  /* 0x0003600001507983 */ /* 0x000ea40000100a00 */
        /* <DEDUP_REMOVED lines=13> */
[----:B------:R-:W0:Y:S03]  /*16670*/  MUFU.EX2 R171, R171 ;  /* 0x000000ab00ab7308 */ /* 0x000e260000000800 */
[----:B------:R-:W4:Y:S04]  /*16680*/  LDL.64 R58, [R1+0x268] ;  /* 0x00026800013a7983 */ /* 0x000f280000100a00 */
[----:B------:R-:W4:Y:S01]  /*16690*/  LDL.64 R48, [R1+0x2b8] ;  /* 0x0002b80001307983 */ /* 0x000f220000100a00 */
[----:B------:R-:W0:Y:S01]  /*166a0*/  MUFU.EX2 R129, R129 ;  /* 0x0000008100817308 */ /* 0x000e220000000800 */
[----:B-1----:R-:W-:Y:S01]  /*166b0*/  FADD.FTZ R39, R169, R44 ;  /* 0x0000002ca9277221 */ /* 0x002fe20000010000 */
[----:B------:R-:W-:Y:S01]  /*166c0*/  FADD.FTZ R7, R117, R6 ;  /* 0x0000000675077221 */ /* 0x000fe20000010000 */
[----:B------:R-:W4:Y:S04]  /*166d0*/  LDL.64 R72, [R1+0x3b0] ;  /* 0x0003b00001487983 */ /* 0x000f280000100a00 */
[----:B------:R-:W4:Y:S01]  /*166e0*/  LDL.64 R90, [R1+0x3e8] ;  /* 0x0003e800015a7983 */ /* 0x000f220000100a00 */
[----:B------:R-:W1:Y:S03]  /*166f0*/  MUFU.EX2 R128, R128 ;  /* 0x0000008000807308 */ /* 0x000e660000000800 */
[----:B------:R-:W4:Y:S05]  /*16700*/  LDL.64 R88, [R1+0x3f8] ;  /* 0x0003f80001587983 */ /* 0x000f2a0000100a00 */
        /* <DEDUP_REMOVED lines=9> */
[----:B------:R-:W4:Y:S05]  /*167a0*/  LDL.64 R56, [R1+0x3e0] ;  /* 0x0003e00001387983 */ /* 0x000f2a0000100a00 */
[----:B------:R-:W-:Y:S08]  /*167b0*/  MUFU.EX2 R127, R127 ;  /* 0x0000007f007f7308 */ /* 0x000ff00000000800 */
[----:B------:R-:W0:Y:S01]  /*167c0*/  MUFU.EX2 R126, R126 ;  /* 0x0000007e007e7308 */ /* 0x000e220000000800 */
[----:B-1----:R-:W-:Y:S01]  /*167d0*/  FADD.FTZ R6, R128, R39 ;  /* 0x0000002780067221 */ /* 0x002fe20000010000 */
[----:B------:R-:W-:Y:S01]  /*167e0*/  FADD.FTZ R7, R170, R7 ;  /* 0x00000007aa077221 */ /* 0x000fe20000010000 */
[----:B------:R-:W4:Y:S05]  /*167f0*/  LDL.64 R64, [R1+0x3f0] ;  /* 0x0003f00001407983 */ /* 0x000f2a0000100a00 */
[----:B------:R-:W-:Y:S08]  /*16800*/  MUFU.EX2 R125, R125 ;  /* 0x0000007d007d7308 */ /* 0x000ff00000000800 */
        /* <DEDUP_REMOVED lines=15> */
[----:B------:R-:W-:Y:S08]  /*16900*/  MUFU.EX2 R172, R172 ;  /* 0x000000ac00ac7308 */ /* 0x000ff00000000800 */
[----:B------:R-:W1:Y:S01]  /*16910*/  MUFU.EX2 R8, R8 ;  /* 0x0000000800087308 */ /* 0x000e620000000800 */
[----:B------:R-:W-:Y:S01]  /*16920*/  FADD.FTZ R38, R116, R41 ;  /* 0x0000002974267221 */ /* 0x000fe20000010000 */
[----:B------:R-:W-:Y:S01]  /*16930*/  FADD.FTZ R6, R178, R39 ;  /* 0x00000027b2067221 */ /* 0x000fe20000010000 */
[----:B------:R-:W4:Y:S04]  /*16940*/  LDL.64 R50, [R1+0x2a8] ;  /* 0x0002a80001327983 */ /* 0x000f280000100a00 */
[----:B------:R-:W4:Y:S01]  /*16950*/  LDL.64 R44, [R1+0x2d8] ;  /* 0x0002d800012c7983 */ /* 0x000f220000100a00 */
[----:B------:R-:W-:Y:S08]  /*16960*/  MUFU.EX2 R174, R174 ;  /* 0x000000ae00ae7308 */ /* 0x000ff00000000800 */
[----:B------:R-:W1:Y:S01]  /*16970*/  MUFU.EX2 R175, R175 ;  /* 0x000000af00af7308 */ /* 0x000e620000000800 */
[----:B0-----:R-:W-:Y:S01]  /*16980*/  FADD.FTZ R41, R173, R38 ;  /* 0x00000026ad297221 */ /* 0x001fe20000010000 */
[----:B------:R-:W-:Y:S01]  /*16990*/  FADD.FTZ R39, R193, R6 ;  /* 0x00000006c1277221 */ /* 0x000fe20000010000 */
[----:B------:R-:W4:Y:S05]  /*169a0*/  LDL.64 R42, [R1+0x2e8] ;  /* 0x0002e800012a7983 */ /* 0x000f2a0000100a00 */
[----:B------:R-:W0:Y:S08]  /*169b0*/  MUFU.EX2 R190, R190 ;  /* 0x000000be00be7308 */ /* 0x000e300000000800 */
[----:B------:R-:W0:Y:S01]  /*169c0*/  MUFU.EX2 R7, R7 ;  /* 0x0000000700077308 */ /* 0x000e220000000800 */
[----:B-1----:R-:W-:Y:S01]  /*169d0*/  FADD.FTZ R6, R8, R41 ;  /* 0x0000002908067221 */ /* 0x002fe20000010000 */
[----:B------:R-:W-:-:S03]  /*169e0*/  FADD.FTZ R39, R172, R39 ;  /* 0x00000027ac277221 */ /* 0x000fc60000010000 */
[----:B------:R-:W-:Y:S01]  /*169f0*/  FADD.FTZ R6, R175, R6 ;  /* 0x00000006af067221 */ /* 0x000fe20000010000 */
[----:B------:R-:W-:-:S04]  /*16a00*/  FADD.FTZ R41, R174, R39 ;  /* 0x00000027ae297221 */ /* 0x000fc80000010000 */
[----:B0-----:R-:W-:Y:S02]  /*16a10*/  FADD.FTZ R38, R190, R41 ;  /* 0x00000029be267221 */ /* 0x001fe40000010000 */
[----:B------:R-:W4:Y:S01]  /*16a20*/  LDL.64 R40, [R1+0x2f8] ;  /* 0x0002f80001287983 */ /* 0x000f220000100a00 */
[----:B------:R-:W-:-:S05]  /*16a30*/  FADD.FTZ R39, R7, R6 ;  /* 0x0000000607277221 */ /* 0x000fca0000010000 */
[----:B------:R0:W-:Y:S01]  /*16a40*/  STL.64 [R1+0x1f0], R38 ;  /* 0x0001f02601007387 */ /* 0x0001e20000100a00 */
[----:B------:R-:W-:Y:S06]  /*16a50*/  BAR.SYNC.DEFER_BLOCKING 0xf, 0x100 ;  /* 0x03c4000000007b1d */ /* 0x000fec0000010000 */
[----:B0-----:R-:W4:Y:S01]  /*16a60*/  LDL.64 R38, [R1+0x308] ;  /* 0x0003080001267983 */ /* 0x001f220000100a00 */
[C---:B--2---:R-:W-:Y:S01]  /*16a70*/  FMUL.FTZ R85, R134.reuse, R85 ;  /* 0x0000005586557220 */ /* 0x044fe20000410000 */
[C---:B------:R-:W-:Y:S02]  /*16a80*/  FMUL.FTZ R84, R134.reuse, R84 ;  /* 0x0000005486547220 */ /* 0x040fe40000410000 */
[----:B------:R-:W2:Y:S04]  /*16a90*/  LD.E.64 R96, desc[UR36][R2.64+0x8] ;  /* 0x0000082402607980 */ /* 0x000ea8000c101b00 */
[----:B------:R-:W2:Y:S04]  /*16aa0*/  LD.E.64 R2, desc[UR36][R2.64] ;  /* 0x0000002402027980 */ /* 0x000ea8000c101b00 */
[----:B------:R-:W-:Y:S04]  /*16ab0*/  STL.64 [R1+0x400], R34 ;  /* 0x0004002201007387 */ /* 0x000fe80000100a00 */
[----:B------:R0:W-:Y:S04]  /*16ac0*/  STL.64 [R1+0x408], R36 ;  /* 0x0004082401007387 */ /* 0x0001e80000100a00 */
[----:B------:R-:W-:Y:S04]  /*16ad0*/  STL.64 [R1+0x210], R32 ;  /* 0x0002102001007387 */ /* 0x000fe80000100a00 */
        /* <DEDUP_REMOVED lines=123> */
[----:B--2---:R-:W-:-:S03]  /*17290*/  MOV R6, R96 ;  /* 0x0000006000067202 */ /* 0x004fc60000000f00 */
        /* <DEDUP_REMOVED lines=275> */
[----:B----4-:R-:W-:Y:S04]  /*183d0*/  STL [R1+0x358], R86 ;  /* 0x0003585601007387 */ /* 0x010fe80000100800 */
        /* <DEDUP_REMOVED lines=513> */
.L_x_6822:
[----:B------:R-:W-:Y:S05]  /*1a3f0*/  BSYNC B0 ;  /* 0x0000000000007941 */ /* 0x000fea0003800000 */
.L_x_6821:
        /* <DEDUP_REMOVED lines=9> */
[----:B------:R-:W2:Y:S02]  /*1a490*/  LDL R6, [R1+0x50] ;  /* 0x0000500001067983 */ /* 0x000ea40000100800 */
[----:B--2---:R-:W-:-:S07]  /*1a4a0*/  IMAD.SHL.U32 R6, R6, 0x40, RZ ;  /* 0x0000004006067824 */ /* 0x004fce00078e00ff */
.L_x_6790:
[----:B------:R-:W1:Y:S01]  /*1a4b0*/  LDC R2, c[0x0][0x448] ;  /* 0x00011200ff027b82 */ /* 0x000e620000000800 */
[----:B------:R-:W-:Y:S01]  /*1a4c0*/  VIADD R3, R6, 0x3f ;  /* 0x0000003f06037836 */ /* 0x000fe20000000000 */
[----:B------:R-:W-:-:S06]  /*1a4d0*/  ULDC UR4, c[0x0][0xad4] ;  /* 0x0002b50000047ab9 */ /* 0x000fcc0000000800 */
[----:B------:R-:W2:Y:S01]  /*1a4e0*/  LDC R8, c[0x0][0xadc] ;  /* 0x0002b700ff087b82 */ /* 0x000ea20000000800 */
[----:B-1----:R-:W-:-:S13]  /*1a4f0*/  ISETP.NE.AND P0, PT, R2, 0x1, PT ;  /* 0x000000010200780c */ /* 0x002fda0003f05270 */
[----:B------:R-:W1:Y:S08]  /*1a500*/  @P0 LDC R2, c[0x0][0x44c] ;  /* 0x00011300ff020b82 */ /* 0x000e700000000800 */
[----:B------:R-:W3:Y:S01]  /*1a510*/  @P0 LDC R5, c[0x0][0x450] ;  /* 0x00011400ff050b82 */ /* 0x000ee20000000800 */
[----:B-1----:R-:W-:-:S05]  /*1a520*/  @P0 IMAD.HI.U32 R2, R3, R2, RZ ;  /* 0x0000000203020227 */ /* 0x002fca00078e00ff */
[----:B---3--:R-:W-:Y:S02]  /*1a530*/  @P0 SHF.R.U32.HI R3, RZ, R5, R2 ;  /* 0x00000005ff030219 */ /* 0x008fe40000011602 */
[----:B--2---:R-:W-:-:S03]  /*1a540*/  ISETP.GE.AND P0, PT, R8, 0x1, PT ;  /* 0x000000010800780c */ /* 0x004fc60003f06270 */
[----:B------:R-:W-:-:S04]  /*1a550*/  IMAD.IADD R3, R212, 0x1, R3 ;  /* 0x00000001d4037824 */ /* 0x000fc800078e0203 */
[----:B0-----:R-:W-:-:S06]  /*1a560*/  VIADD R4, R3, -UR4 ;  /* 0x8000000403047c36 */ /* 0x001fcc0008000000 */
[----:B------:R-:W-:Y:S05]  /*1a570*/  @!P0 BRA `(.L_x_6824) ;  /* 0x0000000000488947 */ /* 0x000fea0003800000 */
        /* <DEDUP_REMOVED lines=11> */
.L_x_6826:
[----:B------:R-:W-:-:S13]  /*1a630*/  ISETP.NE.AND P0, PT, R8, 0x1, PT ;  /* 0x000000010800780c */ /* 0x000fda0003f05270 */
[----:B------:R-:W0:Y:S02]  /*1a640*/  @P0 LDC.64 R2, c[0x0][0xae0] ;  /* 0x0002b800ff020b82 */ /* 0x000e240000000a00 */
[----:B0-----:R-:W-:-:S05]  /*1a650*/  @P0 IMAD.HI.U32 R2, R5, R2, RZ ;  /* 0x0000000205020227 */ /* 0x001fca00078e00ff */
[----:B------:R-:W-:-:S07]  /*1a660*/  @P0 SHF.R.U32.HI R5, RZ, R3, R2 ;  /* 0x00000003ff050219 */ /* 0x000fce0000011602 */
.L_x_6827:
[----:B------:R-:W-:Y:S05]  /*1a670*/  BSYNC B0 ;  /* 0x0000000000007941 */ /* 0x000fea0003800000 */
.L_x_6825:
[----:B------:R-:W-:-:S05]  /*1a680*/  IMAD R5, R5, R8, RZ ;  /* 0x0000000805057224 */ /* 0x000fca00078e02ff */
[----:B------:R-:W-:-:S07]  /*1a690*/  VIMNMX R4, R4, R5, !PT ;  /* 0x0000000504047248 */ /* 0x000fce0007fe0100 */
.L_x_6824:
[----:B------:R-:W-:-:S05]  /*1a6a0*/  VIADD R4, R4, 0x3f ;  /* 0x0000003f04047836 */ /* 0x000fca0000000000 */
[----:B------:R-:W-:-:S04]  /*1a6b0*/  SHF.R.S32.HI R3, RZ, 0x1f, R4 ;  /* 0x0000001fff037819 */ /* 0x000fc80000011404 */
[----:B------:R-:W-:-:S04]  /*1a6c0*/  LEA.HI R3, R3, R4, RZ, 0x6 ;  /* 0x0000000403037211 */ /* 0x000fc800078f30ff */
[----:B------:R-:W-:-:S04]  /*1a6d0*/  SHF.R.S32.HI R3, RZ, 0x6, R3 ;  /* 0x00000006ff037819 */ /* 0x000fc80000011403 */
[----:B------:R-:W-:-:S04]  /*1a6e0*/  VIMNMX R9, R180, R3, !PT ;  /* 0x00000003b4097248 */ /* 0x000fc80007fe0100 */
[----:B------:R-:W-:-:S13]  /*1a6f0*/  ISETP.GE.AND P0, PT, R0, R9, PT ;  /* 0x000000090000720c */ /* 0x000fda0003f06270 */
[----:B------:R-:W-:Y:S05]  /*1a700*/  @!P0 BRA `(.L_x_6828) ;  /* 0x0000007000448947 */ /* 0x000fea0003800000 */
.L_x_6851:
        /* <DEDUP_REMOVED lines=20> */
.L_x_6830:
[----:B------:R-:W-:Y:S05]  /*1a850*/  BSYNC B0 ;  /* 0x0000000000007941 */ /* 0x000fea0003800000 */
.L_x_6829:
        /* <DEDUP_REMOVED lines=9> */
.L_x_6832:
[----:B------:R-:W-:Y:S05]  /*1a8f0*/  BSYNC B0 ;  /* 0x0000000000007941 */ /* 0x000fea0003800000 */
.L_x_6831:
[----:B------:R-:W-:Y:S04]  /*1a900*/  BSSY B0, `(.L_x_6833) ;  /* 0x0000006000007945 */ /* 0x000fe80003800000 */
[----:B-1----:R-:W-:Y:S05]  /*1a910*/  @P0 BRA `(.L_x_6834) ;  /* 0x0000000000100947 */ /* 0x002fea0003800000 */
[----:B-----5:R-:W-:Y:S01]  /*1a920*/  IMAD R2, R2, 0x8, R5 ;  /* 0x0000000802027824 */ /* 0x020fe200078e0205 */
[----:B------:R-:W-:-:S04]  /*1a930*/  SHF.L.U32 R3, R3, 0x1f, RZ ;  /* 0x0000001f03037819 */ /* 0x000fc800000006ff */
[----:B------:R-:W1:Y:S02]  /*1a940*/  SYNCS.PHASECHK.TRANS64.TRYWAIT P0, [R2+URZ], R3 ;  /* 0x00000003020075a7 */ /* 0x000e64000800017f */
[----:B-1----:R-:W-:Y:S05]  /*1a950*/  @!P0 BRA `(.L_x_6835) ;  /* 0x000001f800d48947 */ /* 0x002fea0003800000 */
.L_x_6834:
[----:B------:R-:W-:Y:S05]  /*1a960*/  BSYNC B0 ;  /* 0x0000000000007941 */ /* 0x000fea0003800000 */
.L_x_6833:
        /* <DEDUP_REMOVED lines=57> */
.L_x_6837:
[----:B------:R-:W-:Y:S05]  /*1ad00*/  BSYNC B0 ;  /* 0x0000000000007941 */ /* 0x000fea0003800000 */
.L_x_6836:
        /* <DEDUP_REMOVED lines=8> */
.L_x_6839:
[----:B------:R-:W-:Y:S05]  /*1ad90*/  BSYNC B0 ;  /* 0x0000000000007941 */ /* 0x000fea0003800000 */
.L_x_6838:
[----:B------:R-:W-:Y:S04]  /*1ada0*/  BSSY B0, `(.L_x_6840) ;  /* 0x0000004000007945 */ /* 0x000fe80003800000 */
[----:B-1----:R-:W-:Y:S05]  /*1adb0*/  @P0 BRA `(.L_x_6841) ;  /* 0x0000000000080947 */ /* 0x002fea0003800000 */
[----:B------:R-:W1:Y:S02]  /*1adc0*/  SYNCS.PHASECHK.TRANS64.TRYWAIT P0, [R2+URZ], R3 ;  /* 0x00000003020075a7 */ /* 0x000e64000800017f */
[----:B-1----:R-:W-:Y:S05]  /*1add0*/  @!P0 BRA `(.L_x_6842) ;  /* 0x000001f400c88947 */ /* 0x002fea0003800000 */
.L_x_6841:
[----:B------:R-:W-:Y:S05]  /*1ade0*/  BSYNC B0 ;  /* 0x0000000000007941 */ /* 0x000fea0003800000 */
.L_x_6840:
        /* <DEDUP_REMOVED lines=433> */
.L_x_6844:
[----:B------:R-:W-:Y:S05]  /*1c900*/  BSYNC B0 ;  /* 0x0000000000007941 */ /* 0x000fea0003800000 */
.L_x_6843:
        /* <DEDUP_REMOVED lines=23> */
[----:B------:R-:W1:Y:S01]  /*1ca80*/  MUFU.TANH R57, R57 ;  /* 0x0000003900397308 */ /* 0x000e620000002400 */
[-C--:B------:R-:W-:Y:S01]  /*1ca90*/  FMUL.FTZ R63, R38, R4.reuse ;  /* 0x00000004263f7220 */ /* 0x080fe20000410000 */
[-C--:B------:R-:W-:Y:S01]  /*1caa0*/  FMUL.FTZ R72, R37, R4.reuse ;  /* 0x0000000425487220 */ /* 0x080fe20000410000 */
[-C--:B------:R-:W-:Y:S01]  /*1cab0*/  FMUL.FTZ R62, R39, R4.reuse ;  /* 0x00000004273e7220 */ /* 0x080fe20000410000 */
[-C--:B------:R-:W-:Y:S01]  /*1cac0*/  FMUL.FTZ R75, R40, R4.reuse ;  /* 0x00000004284b7220 */ /* 0x080fe20000410000 */
[-C--:B------:R-:W-:Y:S01]  /*1cad0*/  FMUL.FTZ R64, R42, R4.reuse ;  /* 0x000000042a407220 */ /* 0x080fe20000410000 */
[-C--:B------:R-:W-:Y:S01]  /*1cae0*/  FMUL.FTZ R74, R41, R4.reuse ;  /* 0x00000004294a7220 */ /* 0x080fe20000410000 */
[----:B------:R-:W-:Y:S01]  /*1caf0*/  FMUL.FTZ R65, R43, R4 ;  /* 0x000000042b417220 */ /* 0x000fe20000410000 */
[----:B------:R-:W2:Y:S01]  /*1cb00*/  MUFU.TANH R66, R66 ;  /* 0x0000004200427308 */ /* 0x000ea20000002400 */
[----:B----4-:R-:W-:Y:S01]  /*1cb10*/  FMNMX.FTZ R5, R68, R2, !PT ;  /* 0x0000000244057209 */ /* 0x010fe20007810000 */
[-C--:B------:R-:W-:Y:S01]  /*1cb20*/  FMUL.FTZ R76, R45, R4.reuse ;  /* 0x000000042d4c7220 */ /* 0x080fe20000410000 */
        /* <DEDUP_REMOVED lines=12> */
[----:B------:R-:W-:Y:S01]  /*1cbf0*/  FMUL.FTZ R40, R55, R4 ;  /* 0x0000000437287220 */ /* 0x000fe20000410000 */
        /* <DEDUP_REMOVED lines=55> */
[----:B--2---:R-:W-:Y:S02]  /*1cf70*/  FMNMX.FTZ R5, R42, R5, !PT ;  /* 0x000000052a057209 */ /* 0x004fe40007810000 */
[----:B0-----:R-:W-:Y:S02]  /*1cf80*/  FMNMX.FTZ R4, R50, R7, !PT ;  /* 0x0000000732047209 */ /* 0x001fe40007810000 */
[----:B-1----:R-:W-:-:S03]  /*1cf90*/  FMNMX.FTZ R5, R40, R5, !PT ;  /* 0x0000000528057209 */ /* 0x002fc60007810000 */
[----:B------:R-:W0:Y:S04]  /*1cfa0*/  SHFL.BFLY PT, R7, R4, 0x2, 0x1f ;  /* 0x0c401f0004077f89 */ /* 0x000e2800000e0000 */
[----:B------:R1:W-:Y:S04]  /*1cfb0*/  STL.64 [R1+0x1e0], R4 ;  /* 0x0001e00401007387 */ /* 0x0003e80000100a00 */
[----:B------:R-:W2:Y:S01]  /*1cfc0*/  LDL R20, [R1+0x1e4] ;  /* 0x0001e40001147983 */ /* 0x000ea20000100800 */
[----:B0-----:R-:W-:-:S03]  /*1cfd0*/  FMNMX.FTZ R10, R4, R7, !PT ;  /* 0x00000007040a7209 */ /* 0x001fc60007810000 */
[----:B-1----:R-:W4:Y:S04]  /*1cfe0*/  LDL.64 R4, [R1+0xb8] ;  /* 0x0000b80001047983 */ /* 0x002f280000100a00 */
        /* <DEDUP_REMOVED lines=32> */
.L_x_6846:
[----:B------:R-:W-:Y:S05]  /*1d1f0*/  BSYNC B0 ;  /* 0x0000000000007941 */ /* 0x000fea0003800000 */
.L_x_6845:
        /* <DEDUP_REMOVED lines=9> */
.L_x_6848:
[----:B------:R-:W-:Y:S05]  /*1d290*/  BSYNC B0 ;  /* 0x0000000000007941 */ /* 0x000fea0003800000 */
.L_x_6847:
        /* <DEDUP_REMOVED lines=38> */
[-C--:B--2---:R-:W-:Y:S01]  /*1d500*/  FMUL.FTZ R39, R39, R46.reuse ;  /* 0x0000002e27277220 */ /* 0x084fe20000410000 */
[----:B------:R-:W-:-:S03]  /*1d510*/  FMUL.FTZ R51, R38, R46 ;  /* 0x0000002e26337220 */ /* 0x000fc60000410000 */
[-C--:B------:R-:W-:Y:S01]  /*1d520*/  FFMA.FTZ R132, R57, R46.reuse, -R39 ;  /* 0x0000002e39847223 */ /* 0x080fe20000010827 */
[-C--:B------:R-:W-:Y:S01]  /*1d530*/  FFMA.FTZ R121, R68, R46.reuse, -R51 ;  /* 0x0000002e44797223 */ /* 0x080fe20000010833 */
[-C--:B------:R-:W-:Y:S01]  /*1d540*/  FFMA.FTZ R153, R8, R46.reuse, -R39 ;  /* 0x0000002e08997223 */ /* 0x080fe20000010827 */
[-C--:B------:R-:W-:Y:S01]  /*1d550*/  FFMA.FTZ R152, R66, R46.reuse, -R51 ;  /* 0x0000002e42987223 */ /* 0x080fe20000010833 */
[-C--:B------:R-:W-:Y:S01]  /*1d560*/  FFMA.FTZ R155, R59, R46.reuse, -R39 ;  /* 0x0000002e3b9b7223 */ /* 0x080fe20000010827 */
[-C--:B------:R-:W-:Y:S01]  /*1d570*/  FFMA.FTZ R120, R67, R46.reuse, -R51 ;  /* 0x0000002e43787223 */ /* 0x080fe20000010833 */
[----:B------:R-:W0:Y:S01]  /*1d580*/  MUFU.EX2 R132, R132 ;  /* 0x0000008400847308 */ /* 0x000e220000000800 */
[-C--:B------:R-:W-:Y:S01]  /*1d590*/  FFMA.FTZ R131, R58, R46.reuse, -R39 ;  /* 0x0000002e3a837223 */ /* 0x080fe20000010827 */
        /* <DEDUP_REMOVED lines=11> */
[-CC-:B------:R-:W-:Y:S01]  /*1d650*/  FFMA.FTZ R176, R75, R46.reuse, -R51.reuse ;  /* 0x0000002e4bb07223 */ /* 0x180fe20000010833 */
[-C--:B------:R-:W-:Y:S01]  /*1d660*/  FFMA.FTZ R127, R74, R46.reuse, -R51 ;  /* 0x0000002e4a7f7223 */ /* 0x080fe20000010833 */
[-CC-:B------:R-:W-:Y:S01]  /*1d670*/  FFMA.FTZ R126, R65, R46.reuse, -R39.reuse ;  /* 0x0000002e417e7223 */ /* 0x180fe20000010827 */
[----:B------:R-:W2:Y:S01]  /*1d680*/  MUFU.EX2 R153, R153 ;  /* 0x0000009900997308 */ /* 0x000ea20000000800 */
[-C--:B------:R-:W-:Y:S01]  /*1d690*/  FFMA.FTZ R116, R43, R46.reuse, -R39 ;  /* 0x0000002e2b747223 */ /* 0x080fe20000010827 */
[-C--:B------:R-:W-:Y:S01]  /*1d6a0*/  FFMA.FTZ R125, R77, R46.reuse, -R51 ;  /* 0x0000002e4d7d7223 */ /* 0x080fe20000010833 */
[-C--:B------:R-:W-:Y:S01]  /*1d6b0*/  FFMA.FTZ R179, R45, R46.reuse, -R39 ;  /* 0x0000002e2db37223 */ /* 0x080fe20000010827 */
[-CC-:B------:R-:W-:Y:S01]  /*1d6c0*/  FFMA.FTZ R178, R76, R46.reuse, -R51.reuse ;  /* 0x0000002e4cb27223 */ /* 0x180fe20000010833 */
[-C--:B------:R-:W-:Y:S01]  /*1d6d0*/  FFMA.FTZ R193, R48, R46.reuse, -R51 ;  /* 0x0000002e30c17223 */ /* 0x080fe20000010833 */
[-C--:B------:R-:W-:Y:S01]  /*1d6e0*/  FFMA.FTZ R173, R44, R46.reuse, -R39 ;  /* 0x0000002e2cad7223 */ /* 0x080fe20000010827 */
[-CC-:B------:R-:W-:Y:S01]  /*1d6f0*/  FFMA.FTZ R172, R47, R46.reuse, -R51.reuse ;  /* 0x0000002e2fac7223 */ /* 0x180fe20000010833 */
[----:B------:R-:W2:Y:S01]  /*1d700*/  MUFU.EX2 R152, R152 ;  /* 0x0000009800987308 */ /* 0x000ea20000000800 */
[-C--:B------:R-:W-:Y:S01]  /*1d710*/  FFMA.FTZ R174, R49, R46.reuse, -R51 ;  /* 0x0000002e31ae7223 */ /* 0x080fe20000010833 */
[-C--:B------:R-:W-:Y:S01]  /*1d720*/  FFMA.FTZ R175, R42, R46.reuse, -R39 ;  /* 0x0000002e2aaf7223 */ /* 0x080fe20000010827 */
        /* <DEDUP_REMOVED lines=29> */
[----:B------:R-:W1:Y:S01]  /*1d900*/  MUFU.EX2 R154, R154 ;  /* 0x0000009a009a7308 */ /* 0x000e620000000800 */
[----:B--2---:R-:W-:Y:S01]  /*1d910*/  FADD.FTZ R8, R153, R8 ;  /* 0x0000000899087221 */ /* 0x004fe20000010000 */
[----:B------:R-:W-:Y:S01]  /*1d920*/  FADD.FTZ R7, R152, R7 ;  /* 0x0000000798077221 */ /* 0x000fe20000010000 */
[C---:B------:R-:W-:Y:S01]  /*1d930*/  FMUL.FTZ R86, R122.reuse, R86 ;  /* 0x000000567a567220 */ /* 0x040fe20000410000 */
[C---:B------:R-:W-:Y:S01]  /*1d940*/  FMUL.FTZ R91, R122.reuse, R91 ;  /* 0x0000005b7a5b7220 */ /* 0x040fe20000410000 */
[C---:B------:R-:W-:Y:S01]  /*1d950*/  FMUL.FTZ R90, R122.reuse, R90 ;  /* 0x0000005a7a5a7220 */ /* 0x040fe20000410000 */
[C---:B------:R-:W-:Y:S01]  /*1d960*/  FMUL.FTZ R5, R122.reuse, R5 ;  /* 0x000000057a057220 */ /* 0x040fe20000410000 */
[----:B------:R-:W-:Y:S01]  /*1d970*/  FMUL.FTZ R4, R122, R4 ;  /* 0x000000047a047220 */ /* 0x000fe20000410000 */
[----:B------:R-:W2:Y:S01]  /*1d980*/  MUFU.EX2 R169, R169 ;  /* 0x000000a900a97308 */ /* 0x000ea20000000800 */
[----:B------:R-:W2:Y:S04]  /*1d990*/  LDL.64 R66, [R1+0x390] ;  /* 0x0003900001427983 */ /* 0x000ea80000100a00 */
[----:B------:R-:W2:Y:S03]  /*1d9a0*/  LDL.64 R68, [R1+0x3d0] ;  /* 0x0003d00001447983 */ /* 0x000ea60000100a00 */
[----:B------:R-:W2:Y:S01]  /*1d9b0*/  MUFU.EX2 R117, R117 ;  /* 0x0000007500757308 */ /* 0x000ea20000000800 */
[----:B---3--:R-:W-:Y:S01]  /*1d9c0*/  FADD.FTZ R8, R155, R8 ;  /* 0x000000089b087221 */ /* 0x008fe20000010000 */
[----:B----4-:R-:W-:Y:S01]  /*1d9d0*/  FADD.FTZ R7, R120, R7 ;  /* 0x0000000778077221 */ /* 0x010fe20000010000 */
[----:B------:R-:W3:Y:S04]  /*1d9e0*/  LDL.64 R76, [R1+0x380] ;  /* 0x00038000014c7983 */ /* 0x000ee80000100a00 */
[----:B------:R-:W4:Y:S01]  /*1d9f0*/  LDL.64 R70, [R1+0x3c0] ;  /* 0x0003c00001467983 */ /* 0x000f220000100a00 */
[----:B------:R-:W2:Y:S03]  /*1da00*/  MUFU.EX2 R130, R130 ;  /* 0x0000008200827308 */ /* 0x000ea60000000800 */
[----:B------:R-:W4:Y:S04]  /*1da10*/  LDL.64 R56, [R1+0x3e0] ;  /* 0x0003e00001387983 */ /* 0x000f280000100a00 */
[----:B------:R-:W4:Y:S01]  /*1da20*/  LDL.64 R60, [R1+0x258] ;  /* 0x00025800013c7983 */ /* 0x000f220000100a00 */
[----:B------:R-:W2:Y:S01]  /*1da30*/  MUFU.EX2 R168, R168 ;  /* 0x000000a800a87308 */ /* 0x000ea20000000800 */
[----:B0-----:R-:W-:Y:S01]  /*1da40*/  FADD.FTZ R8, R131, R8 ;  /* 0x0000000883087221 */ /* 0x001fe20000010000 */
[----:B-1----:R-:W-:Y:S01]  /*1da50*/  FADD.FTZ R6, R154, R7 ;  /* 0x000000079a067221 */ /* 0x002fe20000010000 */
[----:B------:R-:W4:Y:S04]  /*1da60*/  LDL.64 R74, [R1+0x3a0] ;  /* 0x0003a000014a7983 */ /* 0x000f280000100a00 */
[----:B------:R-:W4:Y:S01]  /*1da70*/  LDL.64 R72, [R1+0x3b0] ;  /* 0x0003b00001487983 */ /* 0x000f220000100a00 */
[----:B------:R-:W0:Y:S03]  /*1da80*/  MUFU.EX2 R171, R171 ;  /* 0x000000ab00ab7308 */ /* 0x000e260000000800 */
[----:B------:R-:W4:Y:S04]  /*1da90*/  LDL.64 R58, [R1+0x268] ;  /* 0x00026800013a7983 */ /* 0x000f280000100a00 */
[----:B------:R-:W4:Y:S01]  /*1daa0*/  LDL.64 R62, [R1+0x248] ;  /* 0x00024800013e7983 */ /* 0x000f220000100a00 */
[----:B------:R-:W1:Y:S01]  /*1dab0*/  MUFU.EX2 R129, R129 ;  /* 0x0000008100817308 */ /* 0x000e620000000800 */
[----:B--2---:R-:W-:Y:S01]  /*1dac0*/  FADD.FTZ R43, R169, R8 ;  /* 0x00000008a92b7221 */ /* 0x004fe20000010000 */
[----:B------:R-:W-:Y:S01]  /*1dad0*/  FADD.FTZ R7, R117, R6 ;  /* 0x0000000675077221 */ /* 0x000fe20000010000 */
[----:B------:R-:W2:Y:S05]  /*1dae0*/  LDL.64 R64, [R1+0x3f0] ;  /* 0x0003f00001407983 */ /* 0x000eaa0000100a00 */
[----:B------:R-:W1:Y:S08]  /*1daf0*/  MUFU.EX2 R128, R128 ;  /* 0x0000008000807308 */ /* 0x000e700000000800 */
[----:B------:R-:W1:Y:S01]  /*1db00*/  MUFU.EX2 R170, R170 ;  /* 0x000000aa00aa7308 */ /* 0x000e620000000800 */
[----:B------:R-:W-:Y:S01]  /*1db10*/  FADD.FTZ R38, R130, R43 ;  /* 0x0000002b82267221 */ /* 0x000fe20000010000 */
[----:B------:R-:W-:-:S06]  /*1db20*/  FADD.FTZ R6, R168, R7 ;  /* 0x00000007a8067221 */ /* 0x000fcc0000010000 */
[----:B------:R-:W1:Y:S01]  /*1db30*/  MUFU.EX2 R177, R177 ;  /* 0x000000b100b17308 */ /* 0x000e620000000800 */
[----:B------:R-:W-:-:S07]  /*1db40*/  FFMA.FTZ R8, R41, R46, -R39 ;  /* 0x0000002e29087223 */ /* 0x000fce0000010827 */
[----:B------:R-:W1:Y:S01]  /*1db50*/  MUFU.EX2 R176, R176 ;  /* 0x000000b000b07308 */ /* 0x000e620000000800 */
[----:B0-----:R-:W-:Y:S01]  /*1db60*/  FADD.FTZ R41, R171, R38 ;  /* 0x00000026ab297221 */ /* 0x001fe20000010000 */
[----:B-1----:R-:W-:Y:S01]  /*1db70*/  FADD.FTZ R7, R129, R6 ;  /* 0x0000000681077221 */ /* 0x002fe20000010000 */
[----:B------:R-:W2:Y:S05]  /*1db80*/  LDL.64 R50, [R1+0x2a8] ;  /* 0x0002a80001327983 */ /* 0x000eaa0000100a00 */
[----:B------:R-:W-:Y:S08]  /*1db90*/  MUFU.EX2 R127, R127 ;  /* 0x0000007f007f7308 */ /* 0x000ff00000000800 */
[----:B------:R-:W0:Y:S01]  /*1dba0*/  MUFU.EX2 R126, R126 ;  /* 0x0000007e007e7308 */ /* 0x000e220000000800 */
[----:B------:R-:W-:Y:S01]  /*1dbb0*/  FADD.FTZ R6, R128, R41 ;  /* 0x0000002980067221 */ /* 0x000fe20000010000 */
[----:B------:R-:W-:Y:S01]  /*1dbc0*/  FADD.FTZ R7, R170, R7 ;  /* 0x00000007aa077221 */ /* 0x000fe20000010000 */
[----:B------:R-:W2:Y:S05]  /*1dbd0*/  LDL.64 R48, [R1+0x2b8] ;  /* 0x0002b80001307983 */ /* 0x000eaa0000100a00 */
[----:B------:R-:W-:Y:S08]  /*1dbe0*/  MUFU.EX2 R125, R125 ;  /* 0x0000007d007d7308 */ /* 0x000ff00000000800 */
[----:B------:R-:W1:Y:S01]  /*1dbf0*/  MUFU.EX2 R179, R179 ;  /* 0x000000b300b37308 */ /* 0x000e620000000800 */
[----:B------:R-:W-:Y:S01]  /*1dc00*/  FADD.FTZ R41, R177, R6 ;  /* 0x00000006b1297221 */ /* 0x000fe20000010000 */
[----:B------:R-:W-:Y:S01]  /*1dc10*/  FADD.FTZ R6, R176, R7 ;  /* 0x00000007b0067221 */ /* 0x000fe20000010000 */
[----:B------:R-:W2:Y:S05]  /*1dc20*/  LDL.64 R44, [R1+0x2d8] ;  /* 0x0002d800012c7983 */ /* 0x000eaa0000100a00 */
        /* <DEDUP_REMOVED lines=11> */
[----:B------:R-:W-:Y:S08]  /*1dce0*/  MUFU.EX2 R172, R172 ;  /* 0x000000ac00ac7308 */ /* 0x000ff00000000800 */
[----:B------:R-:W1:Y:S01]  /*1dcf0*/  MUFU.EX2 R8, R8 ;  /* 0x0000000800087308 */ /* 0x000e620000000800 */
[----:B------:R-:W-:Y:S01]  /*1dd00*/  FADD.FTZ R38, R116, R41 ;  /* 0x0000002974267221 */ /* 0x000fe20000010000 */
[----:B------:R-:W-:-:S06]  /*1dd10*/  FADD.FTZ R6, R178, R39 ;  /* 0x00000027b2067221 */ /* 0x000fcc0000010000 */
        /* <DEDUP_REMOVED lines=9> */
[----:B------:R-:W-:-:S04]  /*1ddb0*/  FADD.FTZ R41, R174, R39 ;  /* 0x00000027ae297221 */ /* 0x000fc80000010000 */
[----:B0-----:R-:W-:Y:S02]  /*1ddc0*/  FADD.FTZ R38, R190, R41 ;  /* 0x00000029be267221 */ /* 0x001fe40000010000 */
[----:B------:R-:W2:Y:S01]  /*1ddd0*/  LDL.64 R40, [R1+0x2f8] ;  /* 0x0002f80001287983 */ /* 0x000ea20000100a00 */
[----:B------:R-:W-:-:S05]  /*1dde0*/  FADD.FTZ R39, R7, R6 ;  /* 0x0000000607277221 */ /* 0x000fca0000010000 */
[----:B------:R0:W-:Y:S01]  /*1ddf0*/  STL.64 [R1+0x1f0], R38 ;  /* 0x0001f02601007387 */ /* 0x0001e20000100a00 */
[----:B------:R-:W-:Y:S06]  /*1de00*/  BAR.SYNC.DEFER_BLOCKING 0xf, 0x100 ;  /* 0x03c4000000007b1d */ /* 0x000fec0000010000 */
[----:B0-----:R-:W2:Y:S04]  /*1de10*/  LDL.64 R38, [R1+0x308] ;  /* 0x0003080001267983 */ /* 0x001ea80000100a00 */
        /* <DEDUP_REMOVED lines=404> */
[----:B---3--:R-:W-:Y:S04]  /*1f760*/  STL [R1+0x358], R86 ;  /* 0x0003585601007387 */ /* 0x008fe80000100800 */
[----:B------:R3:W-:Y:S04]  /*1f770*/  STL [R1+0x35c], R87 ;  /* 0x00035c5701007387 */ /* 0x0007e80000100800 */
[----:B------:R-:W-:Y:S04]  /*1f780*/  STL [R1+0x360], R88 ;  /* 0x0003605801007387 */ /* 0x000fe80000100800 */
        /* <DEDUP_REMOVED lines=511> */
.L_x_6850:
[----:B------:R-:W-:Y:S05]  /*21780*/  BSYNC B0 ;  /* 0x0000000000007941 */ /* 0x000fea0003800000 */
.L_x_6849:
        /* <DEDUP_REMOVED lines=9> */
.L_x_6828:
[----:B------:R-:W-:-:S13]  /*21820*/  ISETP.GE.AND P0, PT, R0, R180, PT ;  /* 0x000000b40000720c */ /* 0x000fda0003f06270 */
[----:B------:R-:W-:Y:S05]  /*21830*/  @!P0 BRA `(.L_x_6852) ;  /* 0x0000007c00e08947 */ /* 0x000fea0003800000 */
.L_x_6885:
[----:B------:R-:W0:Y:S04]  /*21840*/  LDL R21, [R1+0x1c8] ;  /* 0x0001c80001157983 */ /* 0x000e280000100800 */
[----:B------:R-:W2:Y:S04]  /*21850*/  LDL R2, [R1+0x1d0] ;  /* 0x0001d00001027983 */ /* 0x000ea80000100800 */
[----:B------:R-:W3:Y:S01]  /*21860*/  LDL R3, [R1] ;  /* 0x0000000001037983 */ /* 0x000ee20000100800 */
[----:B01----:R-:W-:-:S05]  /*21870*/  VIADD R4, R21, 0x1 ;  /* 0x0000000115047836 */ /* 0x003fca0000000000 */
[----:B------:R-:W-:-:S13]  /*21880*/  ISETP.NE.AND P0, PT, R4, 0x2, PT ;  /* 0x000000020400780c */ /* 0x000fda0003f05270 */
[----:B------:R0:W5:Y:S04]  /*21890*/  @P0 LDL R6, [R1+0x1cc] ;  /* 0x0001cc0001060983 */ /* 0x0001680000100800 */
[----:B------:R-:W4:Y:S01]  /*218a0*/  @!P0 LDL R5, [R1+0x1cc] ;  /* 0x0001cc0001058983 */ /* 0x000f220000100800 */
[----:B--2---:R-:W-:Y:S01]  /*218b0*/  VIADD R2, R2, 0x1 ;  /* 0x0000000102027836 */ /* 0x004fe20000000000 */
[----:B---3--:R-:W-:Y:S02]  /*218c0*/  LOP3.LUT R3, R3, 0x1, RZ, 0xfc, !PT ;  /* 0x0000000103037812 */ /* 0x008fe400078efcff */
[----:B------:R1:W-:Y:S04]  /*218d0*/  STL [R1+0x1c8], R4 ;  /* 0x0001c80401007387 */ /* 0x0003e80000100800 */
[----:B------:R0:W-:Y:S04]  /*218e0*/  STL [R1+0x1d0], R2 ;  /* 0x0001d00201007387 */ /* 0x0001e80000100800 */
[----:B------:R0:W-:Y:S01]  /*218f0*/  @!P0 STL [R1+0x1c8], RZ ;  /* 0x0001c8ff01008387 */ /* 0x0001e20000100800 */
[----:B------:R-:W-:Y:S01]  /*21900*/  ISETP.NE.AND P1, PT, R3, 0x3, PT ;  /* 0x000000030300780c */ /* 0x000fe20003f25270 */
[----:B------:R-:W-:Y:S05]  /*21910*/  YIELD ;  /* 0x0000000000007946 */ /* 0x000fea0003800000 */
[----:B------:R-:W-:Y:S01]  /*21920*/  BSSY B0, `(.L_x_6853) ;  /* 0x0000006000007945 */ /* 0x000fe20003800000 */
[----:B-1----:R-:W-:Y:S01]  /*21930*/  @!P0 IMAD.MOV.U32 R4, RZ, RZ, RZ ;  /* 0x000000ffff048224 */ /* 0x002fe200078e00ff */
[----:B----4-:R-:W-:-:S05]  /*21940*/  @!P0 LOP3.LUT R6, R5, 0x1, RZ, 0x3c, !PT ;  /* 0x0000000105068812 */ /* 0x010fca00078e3cff */
[----:B------:R0:W-:Y:S01]  /*21950*/  @!P0 STL [R1+0x1cc], R6 ;  /* 0x0001cc0601008387 */ /* 0x0001e20000100800 */
[----:B------:R-:W-:Y:S05]  /*21960*/  @!P1 BRA `(.L_x_6854) ;  /* 0x0000000000049947 */ /* 0x000fea0003800000 */
[----:B------:R-:W-:Y:S01]  /*21970*/  BPT.TRAP 0x1 ;  /* 0x000000040000795c */ /* 0x000fe20000300000 */
.L_x_6854:
[----:B------:R-:W-:Y:S05]  /*21980*/  BSYNC B0 ;  /* 0x0000000000007941 */ /* 0x000fea0003800000 */
.L_x_6853:
        /* <DEDUP_REMOVED lines=9> */
.L_x_6856:
[----:B------:R-:W-:Y:S05]  /*21a20*/  BSYNC B0 ;  /* 0x0000000000007941 */ /* 0x000fea0003800000 */
.L_x_6855:
[----:B------:R-:W-:Y:S04]  /*21a30*/  BSSY B0, `(.L_x_6857) ;  /* 0x0000006000007945 */ /* 0x000fe80003800000 */
[----:B-1----:R-:W-:Y:S05]  /*21a40*/  @P0 BRA `(.L_x_6858) ;  /* 0x0000000000100947 */ /* 0x002fea0003800000 */
[----:B-----5:R-:W-:Y:S01]  /*21a50*/  IMAD R2, R2, 0x8, R5 ;  /* 0x0000000802027824 */ /* 0x020fe200078e0205 */
[----:B------:R-:W-:-:S04]  /*21a60*/  SHF.L.U32 R3, R3, 0x1f, RZ ;  /* 0x0000001f03037819 */ /* 0x000fc800000006ff */
[----:B------:R-:W1:Y:S02]  /*21a70*/  SYNCS.PHASECHK.TRANS64.TRYWAIT P0, [R2+URZ], R3 ;  /* 0x00000003020075a7 */ /* 0x000e64000800017f */
[----:B-1----:R-:W-:Y:S05]  /*21a80*/  @!P0 BRA `(.L_x_6859) ;  /* 0x0000018800b08947 */ /* 0x002fea0003800000 */
.L_x_6858:
[----:B------:R-:W-:Y:S05]  /*21a90*/  BSYNC B0 ;  /* 0x0000000000007941 */ /* 0x000fea0003800000 */
.L_x_6857:
        /* <DEDUP_REMOVED lines=57> */
.L_x_6861:
[----:B------:R-:W-:Y:S05]  /*21e30*/  BSYNC B0 ;  /* 0x0000000000007941 */ /* 0x000fea0003800000 */
.L_x_6860:
        /* <DEDUP_REMOVED lines=8> */
.L_x_6863:
[----:B------:R-:W-:Y:S05]  /*21ec0*/  BSYNC B0 ;  /* 0x0000000000007941 */ /* 0x000fea0003800000 */
.L_x_6862:
[----:B------:R-:W-:Y:S04]  /*21ed0*/  BSSY B0, `(.L_x_6864) ;  /* 0x0000004000007945 */ /* 0x000fe80003800000 */
[----:B-1----:R-:W-:Y:S05]  /*21ee0*/  @P0 BRA `(.L_x_6865) ;  /* 0x0000000000080947 */ /* 0x002fea0003800000 */
[----:B------:R-:W1:Y:S02]  /*21ef0*/  SYNCS.PHASECHK.TRANS64.TRYWAIT P0, [R2+URZ], R3 ;  /* 0x00000003020075a7 */ /* 0x000e64000800017f */
[----:B-1----:R-:W-:Y:S05]  /*21f00*/  @!P0 BRA `(.L_x_6866) ;  /* 0x0000018400a48947 */ /* 0x002fea0003800000 */
.L_x_6865:
[----:B------:R-:W-:Y:S05]  /*21f10*/  BSYNC B0 ;  /* 0x0000000000007941 */ /* 0x000fea0003800000 */
.L_x_6864:
        /* <DEDUP_REMOVED lines=248> */
[----:B------:R-:W-:Y:S01]  /*22ea0*/  IMAD.MOV.U32 R9, RZ, RZ, R3 ;  /* 0x000000ffff097224 */ /* 0x000fe200078e0003 */
        /* <DEDUP_REMOVED lines=91> */
[----:B------:R-:W-:Y:S01]  /*23460*/  R2UR UR6, R8 ;  /* 0x00000000080672ca */ /* 0x000fe200000e0000 */
[----:B------:R-:W2:Y:S01]  /*23470*/  LDL R12, [R1] ;  /* 0x00000000010c7983 */ /* 0x000ea20000100800 */
        /* <DEDUP_REMOVED lines=9> */
[----:B------:R-:W-:Y:S02]  /*23510*/  R2UR UR4, R4 ;  /* 0x00000000040472ca */ /* 0x000fe400000e0000 */
[----:B------:R-:W-:Y:S02]  /*23520*/  R2UR UR7, R9 ;  /* 0x00000000090772ca */ /* 0x000fe400000e0000 */
[----:B------:R-:W-:Y:S01]  /*23530*/  R2UR UR6, R8 ;  /* 0x00000000080672ca */ /* 0x000fe200000e0000 */
[----:B------:R0:W5:Y:S01]  /*23540*/  LDL R9, [R1+0xc] ;  /* 0x00000c0001097983 */ /* 0x0001620000100800 */
        /* <DEDUP_REMOVED lines=69> */
[----:B------:R-:W-:-:S03]  /*239a0*/  LOP3.LUT R2, R12, 0x1, RZ, 0xfc, !PT ;  /* 0x000000010c027812 */ /* 0x000fc600078efcff */
        /* <DEDUP_REMOVED lines=8> */
.L_x_6868:
[----:B------:R-:W-:Y:S05]  /*23a30*/  BSYNC B0 ;  /* 0x0000000000007941 */ /* 0x000fea0003800000 */
.L_x_6867:
        /* <DEDUP_REMOVED lines=9> */
[----:B0-----:R-:W3:Y:S04]  /*23ad0*/  LDL.128 R8, [R1+0xe0] ;  /* 0x0000e00001087983 */ /* 0x001ee80000100c00 */
[----:B------:R-:W4:Y:S04]  /*23ae0*/  LDL.128 R4, [R1+0xd0] ;  /* 0x0000d00001047983 */ /* 0x000f280000100c00 */
[----:B--2---:R-:W2:Y:S04]  /*23af0*/  LD.E R15, desc[UR36][R2.64] ;  /* 0x00000024020f7980 */ /* 0x004ea8000c101900 */
[----:B------:R-:W4:Y:S01]  /*23b00*/  LDL.64 R2, [R1+0xf0] ;  /* 0x0000f00001027983 */ /* 0x000f220000100a00 */
[----:B---3--:R-:W-:Y:S01]  /*23b10*/  ISETP.GE.AND P1, PT, R9, 0x1, PT ;  /* 0x000000010900780c */ /* 0x008fe20003f26270 */
[----:B------:R-:W-:Y:S01]  /*23b20*/  BSSY B0, `(.L_x_6869) ;  /* 0x000007a000007945 */ /* 0x000fe20003800000 */
[-C--:B--2---:R-:W-:Y:S01]  /*23b30*/  FMUL.FTZ R12, R26, R15.reuse ;  /* 0x0000000f1a0c7220 */ /* 0x084fe20000410000 */
[-C--:B------:R-:W-:Y:S01]  /*23b40*/  FMUL.FTZ R26, R34, R15.reuse ;  /* 0x0000000f221a7220 */ /* 0x080fe20000410000 */
[----:B------:R-:W-:Y:S01]  /*23b50*/  SHF.R.S32.HI R34, RZ, 0x1f, R57 ;  /* 0x0000001fff227819 */ /* 0x000fe20000011439 */
[----:B------:R-:W-:-:S03]  /*23b60*/  FMUL.FTZ R74, R33, R15 ;  /* 0x0000000f214a7220 */ /* 0x000fc60000410000 */
[----:B------:R-:W-:Y:S01]  /*23b70*/  LEA.HI R33, R34, R57, RZ, 0x7 ;  /* 0x0000003922217211 */ /* 0x000fe200078f38ff */
[----:B------:R-:W-:-:S03]  /*23b80*/  FMUL.FTZ R72, R36, R15 ;  /* 0x0000000f24487220 */ /* 0x000fc60000410000 */
[----:B------:R-:W-:Y:S01]  /*23b90*/  LOP3.LUT R36, R33, 0xffffff80, RZ, 0xc0, !PT ;  /* 0xffffff8021247812 */ /* 0x000fe200078ec0ff */
[-C--:B------:R-:W-:Y:S01]  /*23ba0*/  FMUL.FTZ R80, R28, R15.reuse ;  /* 0x0000000f1c507220 */ /* 0x080fe20000410000 */
[----:B------:R-:W-:-:S03]  /*23bb0*/  FMUL.FTZ R28, R35, R15 ;  /* 0x0000000f231c7220 */ /* 0x000fc60000410000 */
[----:B------:R-:W-:Y:S02]  /*23bc0*/  IMAD.IADD R35, R57, 0x1, -R36 ;  /* 0x0000000139237824 */ /* 0x000fe400078e0a24 */
[----:B------:R-:W-:Y:S01]  /*23bd0*/  FMUL.FTZ R70, R37, R15 ;  /* 0x0000000f25467220 */ /* 0x000fe20000410000 */
[----:B------:R-:W-:Y:S02]  /*23be0*/  LEA.HI R34, R34, R57, RZ, 0x2 ;  /* 0x0000003922227211 */ /* 0x000fe400078f10ff */
[----:B------:R-:W-:Y:S01]  /*23bf0*/  SHF.R.S32.HI R36, RZ, 0x1f, R35 ;  /* 0x0000001fff247819 */ /* 0x000fe20000011423 */
[-C--:B------:R-:W-:Y:S01]  /*23c00*/  FMUL.FTZ R78, R29, R15.reuse ;  /* 0x0000000f1d4e7220 */ /* 0x080fe20000410000 */
[----:B------:R-:W-:Y:S02]  /*23c10*/  FMUL.FTZ R58, R30, R15 ;  /* 0x0000000f1e3a7220 */ /* 0x000fe40000410000 */
        /* <DEDUP_REMOVED lines=8> */
[----:B------:R-:W-:Y:S01]  /*23ca0*/  LEA.HI R39, R39, R38, RZ, 0x3 ;  /* 0x0000002627277211 */ /* 0x000fe200078f18ff */
[-C--:B------:R-:W-:Y:S01]  /*23cb0*/  FMUL.FTZ R64, R41, R15.reuse ;  /* 0x0000000f29407220 */ /* 0x080fe20000410000 */
[----:B------:R-:W-:Y:S01]  /*23cc0*/  FMUL.FTZ R66, R40, R15 ;  /* 0x0000000f28427220 */ /* 0x000fe20000410000 */
[----:B------:R-:W-:Y:S02]  /*23cd0*/  LEA.HI R40, R57, R57, RZ, 0x1 ;  /* 0x0000003939287211 */ /* 0x000fe400078f08ff */
[----:B------:R-:W-:-:S02]  /*23ce0*/  LOP3.LUT R41, R39, 0xfffffff8, RZ, 0xc0, !PT ;  /* 0xfffffff827297812 */ /* 0x000fc400078ec0ff */
[----:B------:R-:W-:Y:S02]  /*23cf0*/  SHF.R.S32.HI R39, RZ, 0x5, R36 ;  /* 0x00000005ff277819 */ /* 0x000fe40000011424 */
[----:B------:R-:W-:Y:S01]  /*23d00*/  LOP3.LUT R40, R40, 0x1ffffffe, RZ, 0xc0, !PT ;  /* 0x1ffffffe28287812 */ /* 0x000fe200078ec0ff */
[----:B------:R-:W-:Y:S01]  /*23d10*/  IMAD.IADD R38, R38, 0x1, -R41 ;  /* 0x0000000126267824 */ /* 0x000fe200078e0a29 */
[----:B----4-:R-:W-:Y:S01]  /*23d20*/  ISETP.NE.AND P0, PT, R2, 0x1, PT ;  /* 0x000000010200780c */ /* 0x010fe20003f05270 */
[----:B------:R-:W-:Y:S02]  /*23d30*/  IMAD R39, R56, 0x4, R39 ;  /* 0x0000000438277824 */ /* 0x000fe400078e0227 */
[----:B------:R-:W-:Y:S02]  /*23d40*/  IMAD.IADD R40, R57, 0x1, -R40 ;  /* 0x0000000139287824 */ /* 0x000fe400078e0a28 */
[----:B------:R-:W-:-:S04]  /*23d50*/  IMAD.U32 R39, R39, 0x10, R38 ;  /* 0x0000001027277824 */ /* 0x000fc800078e0026 */
[----:B------:R-:W-:-:S04]  /*23d60*/  IMAD R36, R40, 0x8, R39 ;  /* 0x0000000828247824 */ /* 0x000fc800078e0227 */
[----:B------:R-:W-:-:S04]  /*23d70*/  @P0 IMAD.HI.U32 R3, R36, R3, RZ ;  /* 0x0000000324030227 */ /* 0x000fc800078e00ff */
[-C--:B------:R-:W-:Y:S01]  /*23d80*/  FMUL.FTZ R60, R44, R15.reuse ;  /* 0x0000000f2c3c7220 */ /* 0x080fe20000410000 */
[----:B------:R-:W-:Y:S01]  /*23d90*/  @P0 SHF.R.U32.HI R36, RZ, R20, R3 ;  /* 0x00000014ff240219 */ /* 0x000fe20000011603 */
[----:B------:R-:W-:Y:S01]  /*23da0*/  IMAD.SHL.U32 R20, R0, 0x40, RZ ;  /* 0x0000004000147824 */ /* 0x000fe200078e00ff */
[----:B------:R-:W-:Y:S01]  /*23db0*/  LOP3.LUT R2, R37, 0x7ffffffc, RZ, 0xc0, !PT ;  /* 0x7ffffffc25027812 */ /* 0x000fe200078ec0ff */
[-C--:B------:R-:W-:Y:S02]  /*23dc0*/  FMUL.FTZ R13, R24, R15.reuse ;  /* 0x0000000f180d7220 */ /* 0x080fe40000410000 */
[----:B------:R-:W0:Y:S01]  /*23dd0*/  SHFL.IDX PT, R44, R36, RZ, 0x1c1f ;  /* 0x001c1fff242c7589 */ /* 0x000e2200000e0000 */
[-C--:B------:R-:W-:Y:S01]  /*23de0*/  FMUL.FTZ R24, R25, R15.reuse ;  /* 0x0000000f19187220 */ /* 0x080fe20000410000 */
[-C--:B------:R-:W-:Y:S01]  /*23df0*/  FMUL.FTZ R14, R27, R15.reuse ;  /* 0x0000000f1b0e7220 */ /* 0x080fe20000410000 */
[----:B------:R-:W-:Y:S01]  /*23e00*/  FMUL.FTZ R25, R31, R15 ;  /* 0x0000000f1f197220 */ /* 0x000fe20000410000 */
[----:B------:R-:W-:-:S02]  /*23e10*/  IMAD.IADD R35, R35, 0x1, -R2 ;  /* 0x0000000123237824 */ /* 0x000fc400078e0a02 */
[-C--:B------:R-:W-:Y:S01]  /*23e20*/  FMUL.FTZ R76, R32, R15.reuse ;  /* 0x0000000f204c7220 */ /* 0x080fe20000410000 */
        /* <DEDUP_REMOVED lines=18> */
[----:B------:R-:W2:Y:S08]  /*23f50*/  MUFU.TANH R24, R24 ;  /* 0x0000001800187308 */ /* 0x000eb00000002400 */
        /* <DEDUP_REMOVED lines=27> */
[----:B------:R0:W0:Y:S08]  /*24110*/  MUFU.TANH R48, R53 ;  /* 0x0000003500307308 */ /* 0x0000300000002400 */
[----:B------:R-:W1:Y:S08]  /*24120*/  MUFU.TANH R39, R39 ;  /* 0x0000002700277308 */ /* 0x000e700000002400 */
[----:B------:R-:W1:Y:S01]  /*24130*/  MUFU.TANH R38, R38 ;  /* 0x0000002600267308 */ /* 0x000e620000002400 */
[----:B------:R-:W-:-:S02]  /*24140*/  IMAD.IADD R15, R2, 0x1, R7 ;  /* 0x00000001020f7824 */ /* 0x000fc400078e0207 */
[----:B------:R-:W-:Y:S02]  /*24150*/  IMAD.IADD R37, R2, 0x1, R3 ;  /* 0x0000000102257824 */ /* 0x000fe400078e0203 */
        /* <DEDUP_REMOVED lines=14> */
.L_x_6872:
[----:B------:R-:W-:-:S13]  /*24240*/  ISETP.NE.AND P0, PT, R9, 0x1, PT ;  /* 0x000000010900780c */ /* 0x000fda0003f05270 */
[----:B------:R-:W-:-:S05]  /*24250*/  @P0 IMAD.HI.U32 R6, R7, R10, RZ ;  /* 0x0000000a07060227 */ /* 0x000fca00078e00ff */
[----:B------:R-:W-:-:S07]  /*24260*/  @P0 SHF.R.U32.HI R7, RZ, R11, R6 ;  /* 0x0000000bff070219 */ /* 0x000fce0000011606 */
.L_x_6873:
[----:B------:R-:W-:Y:S05]  /*24270*/  BSYNC B1 ;  /* 0x0000000000017941 */ /* 0x000fea0003800000 */
.L_x_6871:
[----:B------:R-:W-:-:S04]  /*24280*/  IMAD R6, R7, R9, -R20 ;  /* 0x0000000907067224 */ /* 0x000fc800078e0a14 */
[----:B------:R-:W-:-:S05]  /*24290*/  IMAD R6, R35, -0x2, R6 ;  /* 0xfffffffe23067824 */ /* 0x000fca00078e0206 */
[----:B------:R-:W-:Y:S02]  /*242a0*/  VIMNMX R3, R3, R6, !PT ;  /* 0x0000000603037248 */ /* 0x000fe40007fe0100 */
[----:B------:R-:W-:-:S07]  /*242b0*/  VIADDMNMX R2, R6, R9, R2, PT ;  /* 0x0000000906027246 */ /* 0x000fce0003800102 */
.L_x_6870:
[----:B------:R-:W-:Y:S05]  /*242c0*/  BSYNC B0 ;  /* 0x0000000000007941 */ /* 0x000fea0003800000 */
.L_x_6869:
        /* <DEDUP_REMOVED lines=70> */
[----:B-1----:R-:W-:Y:S02]  /*24730*/  FSEL R57, R13, -INF , !P6 ;  /* 0xff8000000d397808 */ /* 0x002fe40007000000 */
[----:B------:R-:W-:Y:S01]  /*24740*/  ISETP.GE.AND P6, PT, R8, 0x3a, PT ;  /* 0x0000003a0800780c */ /* 0x000fe20003fc6270 */
[----:B0-----:R-:W-:-:S03]  /*24750*/  IMAD.IADD R8, R37, 0x1, R36 ;  /* 0x0000000125087824 */ /* 0x001fc600078e0224 */
        /* <DEDUP_REMOVED lines=17> */
.L_x_6877:
[----:B------:R-:W-:-:S13]  /*24870*/  ISETP.NE.AND P6, PT, R9, 0x1, PT ;  /* 0x000000010900780c */ /* 0x000fda0003fc5270 */
[----:B------:R-:W-:-:S05]  /*24880*/  @P6 IMAD.HI.U32 R10, R5, R10, RZ ;  /* 0x0000000a050a6227 */ /* 0x000fca00078e00ff */
[----:B------:R-:W-:-:S07]  /*24890*/  @P6 SHF.R.U32.HI R5, RZ, R11, R10 ;  /* 0x0000000bff056219 */ /* 0x000fce000001160a */
.L_x_6878:
[----:B------:R-:W-:Y:S05]  /*248a0*/  BSYNC B1 ;  /* 0x0000000000017941 */ /* 0x000fea0003800000 */
.L_x_6876:
[----:B------:R-:W-:-:S04]  /*248b0*/  IMAD R20, R5, R9, -R20 ;  /* 0x0000000905147224 */ /* 0x000fc800078e0a14 */
[----:B------:R-:W-:-:S05]  /*248c0*/  IMAD R35, R35, -0x2, R20 ;  /* 0xfffffffe23237824 */ /* 0x000fca00078e0214 */
[----:B------:R-:W-:Y:S02]  /*248d0*/  VIADDMNMX R2, R35, R9, R2, PT ;  /* 0x0000000923027246 */ /* 0x000fe40003800102 */
[----:B------:R-:W-:-:S07]  /*248e0*/  VIMNMX R8, R8, R35, !PT ;  /* 0x0000002308087248 */ /* 0x000fce0007fe0100 */
.L_x_6875:
[----:B------:R-:W-:Y:S05]  /*248f0*/  BSYNC B0 ;  /* 0x0000000000007941 */ /* 0x000fea0003800000 */
.L_x_6874:
[C---:B------:R-:W-:Y:S02]  /*24900*/  ISETP.GT.AND P0, PT, R8.reuse, 0x1, !P0 ;  /* 0x000000010800780c */ /* 0x040fe40004704270 */
[----:B------:R-:W-:Y:S02]  /*24910*/  ISETP.GT.AND P1, PT, R8, 0x8, !P1 ;  /* 0x000000080800780c */ /* 0x000fe40004f24270 */
[C---:B------:R-:W-:Y:S02]  /*24920*/  ISETP.LT.OR P0, PT, R2.reuse, 0x2, P0 ;  /* 0x000000020200780c */ /* 0x040fe40000701670 */
[----:B------:R-:W-:Y:S02]  /*24930*/  ISETP.LT.OR P1, PT, R2, 0x9, P1 ;  /* 0x000000090200780c */ /* 0x000fe40000f21670 */
[----:B------:R-:W-:Y:S02]  /*24940*/  FSEL R62, R14, -INF , !P0 ;  /* 0xff8000000e3e7808 */ /* 0x000fe40004000000 */
[----:B------:R-:W-:Y:S01]  /*24950*/  ISETP.NE.AND P0, PT, R7, RZ, PT ;  /* 0x000000ff0700720c */ /* 0x000fe20003f05270 */
[----:B------:R-:W2:Y:S01]  /*24960*/  LDL R14, [R1+0x200] ;  /* 0x00020000010e7983 */ /* 0x000ea20000100800 */
[----:B------:R-:W-:-:S02]  /*24970*/  FSEL R58, R58, -INF , !P1 ;  /* 0xff8000003a3a7808 */ /* 0x000fc40004800000 */
[----:B------:R-:W-:Y:S02]  /*24980*/  ISETP.GT.AND P0, PT, R8, 0x9, !P0 ;  /* 0x000000090800780c */ /* 0x000fe40004704270 */
[----:B------:R-:W-:Y:S02]  /*24990*/  ISETP.NE.AND P1, PT, R24, RZ, PT ;  /* 0x000000ff1800720c */ /* 0x000fe40003f25270 */
[----:B------:R-:W-:Y:S02]  /*249a0*/  ISETP.LT.OR P0, PT, R2, 0xa, P0 ;  /* 0x0000000a0200780c */ /* 0x000fe40000701670 */
[----:B------:R-:W-:Y:S02]  /*249b0*/  ISETP.NE.AND P6, PT, R46, RZ, PT ;  /* 0x000000ff2e00720c */ /* 0x000fe40003fc5270 */
[----:B------:R-:W-:Y:S02]  /*249c0*/  FSEL R54, R25, -INF , !P0 ;  /* 0xff80000019367808 */ /* 0x000fe40004000000 */
[----:B------:R-:W-:-:S02]  /*249d0*/  ISETP.GT.AND P0, PT, R8, 0x10, !P1 ;  /* 0x000000100800780c */ /* 0x000fc40004f04270 */
        /* <DEDUP_REMOVED lines=12> */
[----:B------:R-:W-:Y:S02]  /*24aa0*/  ISETP.GT.AND P1, PT, R8, 0x28, !P1 ;  /* 0x000000280800780c */ /* 0x000fe40004f24270 */
[----:B------:R-:W-:Y:S02]  /*24ab0*/  ISETP.LT.OR P0, PT, R2, 0x1a, P0 ;  /* 0x0000001a0200780c */ /* 0x000fe40000701670 */
[----:B------:R-:W-:Y:S02]  /*24ac0*/  ISETP.NE.AND P6, PT, R13, RZ, PT ;  /* 0x000000ff0d00720c */ /* 0x000fe40003fc5270 */
[----:B------:R-:W-:-:S02]  /*24ad0*/  FSEL R46, R30, -INF , !P0 ;  /* 0xff8000001e2e7808 */ /* 0x000fc40004000000 */
[----:B------:R-:W-:-:S04]  /*24ae0*/  ISETP.NE.AND P0, PT, R55, RZ, PT ;  /* 0x000000ff3700720c */ /* 0x000fc80003f05270 */
[----:B------:R-:W-:-:S04]  /*24af0*/  ISETP.GT.AND P0, PT, R8, 0x20, !P0 ;  /* 0x000000200800780c */ /* 0x000fc80004704270 */
[----:B------:R-:W-:-:S04]  /*24b00*/  ISETP.LT.OR P0, PT, R2, 0x21, P0 ;  /* 0x000000210200780c */ /* 0x000fc80000701670 */
[----:B------:R-:W-:Y:S02]  /*24b10*/  FSEL R44, R31, -INF , !P0 ;  /* 0xff8000001f2c7808 */ /* 0x000fe40004000000 */
[----:B------:R-:W-:Y:S02]  /*24b20*/  ISETP.NE.AND P0, PT, R6, RZ, PT ;  /* 0x000000ff0600720c */ /* 0x000fe40003f05270 */
[----:B------:R-:W3:Y:S02]  /*24b30*/  LDL.64 R6, [R1+0x1e0] ;  /* 0x0001e00001067983 */ /* 0x000ee40000100a00 */
[----:B------:R-:W-:-:S04]  /*24b40*/  ISETP.GT.AND P0, PT, R8, RZ, !P0 ;  /* 0x000000ff0800720c */ /* 0x000fc80004704270 */
[----:B------:R-:W-:-:S04]  /*24b50*/  ISETP.LT.OR P0, PT, R2, 0x1, P0 ;  /* 0x000000010200780c */ /* 0x000fc80000701670 */
[----:B------:R-:W-:Y:S02]  /*24b60*/  FSEL R68, R12, -INF , !P0 ;  /* 0xff8000000c447808 */ /* 0x000fe40004000000 */
[----:B------:R-:W-:-:S04]  /*24b70*/  ISETP.NE.AND P0, PT, R59, RZ, PT ;  /* 0x000000ff3b00720c */ /* 0x000fc80003f05270 */
[----:B------:R-:W-:-:S04]  /*24b80*/  ISETP.GT.AND P0, PT, R8, 0x21, !P0 ;  /* 0x000000210800780c */ /* 0x000fc80004704270 */
[----:B------:R-:W-:Y:S02]  /*24b90*/  ISETP.LT.OR P0, PT, R2, 0x22, P0 ;  /* 0x000000220200780c */ /* 0x000fe40000701670 */
[----:B------:R-:W-:Y:S02]  /*24ba0*/  ISETP.GT.AND P2, PT, R8, 0x29, !P2 ;  /* 0x000000290800780c */ /* 0x000fe40005744270 */
[----:B------:R-:W-:Y:S02]  /*24bb0*/  ISETP.LT.OR P1, PT, R2, 0x29, P1 ;  /* 0x000000290200780c */ /* 0x000fe40000f21670 */
[----:B------:R-:W-:Y:S02]  /*24bc0*/  FSEL R45, R27, -INF , !P0 ;  /* 0xff8000001b2d7808 */ /* 0x000fe40004000000 */
[C---:B------:R-:W-:Y:S02]  /*24bd0*/  ISETP.GT.AND P3, PT, R8.reuse, 0x30, !P3 ;  /* 0x000000300800780c */ /* 0x040fe40005f64270 */
[----:B------:R-:W-:-:S02]  /*24be0*/  ISETP.GT.AND P4, PT, R8, 0x31, !P4 ;  /* 0x000000310800780c */ /* 0x000fc40006784270 */
[C---:B------:R-:W-:Y:S02]  /*24bf0*/  ISETP.GT.AND P5, PT, R8.reuse, 0x38, !P5 ;  /* 0x000000380800780c */ /* 0x040fe40006fa4270 */
[----:B------:R-:W-:Y:S02]  /*24c00*/  ISETP.GT.AND P6, PT, R8, 0x39, !P6 ;  /* 0x000000390800780c */ /* 0x000fe400077c4270 */
[C---:B------:R-:W-:Y:S02]  /*24c10*/  ISETP.LT.OR P2, PT, R2.reuse, 0x2a, P2 ;  /* 0x0000002a0200780c */ /* 0x040fe40001741670 */
[----:B------:R-:W-:Y:S02]  /*24c20*/  FSEL R43, R43, -INF , !P1 ;  /* 0xff8000002b2b7808 */ /* 0x000fe40004800000 */
[----:B------:R-:W-:Y:S02]  /*24c30*/  ISETP.LT.OR P3, PT, R2, 0x31, P3 ;  /* 0x000000310200780c */ /* 0x000fe40001f61670 */
[----:B------:R-:W-:-:S02]  /*24c40*/  FSEL R42, R42, -INF , !P2 ;  /* 0xff8000002a2a7808 */ /* 0x000fc40005000000 */
[C---:B------:R-:W-:Y:S02]  /*24c50*/  ISETP.LT.OR P4, PT, R2.reuse, 0x32, P4 ;  /* 0x000000320200780c */ /* 0x040fe40002781670 */
[----:B------:R-:W-:Y:S02]  /*24c60*/  FSEL R41, R41, -INF , !P3 ;  /* 0xff80000029297808 */ /* 0x000fe40005800000 */
[----:B------:R-:W-:Y:S02]  /*24c70*/  ISETP.LT.OR P5, PT, R2, 0x39, P5 ;  /* 0x000000390200780c */ /* 0x000fe40002fa1670 */
[----:B------:R-:W-:Y:S02]  /*24c80*/  FSEL R40, R40, -INF , !P4 ;  /* 0xff80000028287808 */ /* 0x000fe40006000000 */
[----:B------:R-:W-:Y:S02]  /*24c90*/  ISETP.LT.OR P6, PT, R2, 0x3a, P6 ;  /* 0x0000003a0200780c */ /* 0x000fe400037c1670 */
[----:B------:R-:W-:-:S02]  /*24ca0*/  FSEL R39, R39, -INF , !P5 ;  /* 0xff80000027277808 */ /* 0x000fc40006800000 */
[----:B------:R-:W-:Y:S02]  /*24cb0*/  FSEL R38, R38, -INF , !P6 ;  /* 0xff80000026267808 */ /* 0x000fe40007000000 */
[----:B---3--:R-:W-:-:S04]  /*24cc0*/  FMNMX.FTZ R3, R57, R6, !PT ;  /* 0x0000000639037209 */ /* 0x008fc80007810000 */
        /* <DEDUP_REMOVED lines=33> */
[----:B------:R-:W3:Y:S01]  /*24ee0*/  LDL R20, [R1+0x1e4] ;  /* 0x0001e40001147983 */ /* 0x000ee20000100800 */
[----:B0-----:R-:W-:-:S03]  /*24ef0*/  FMNMX.FTZ R8, R2, R5, !PT ;  /* 0x0000000502087209 */ /* 0x001fc60007810000 */
[----:B-1----:R-:W4:Y:S04]  /*24f00*/  LDL.64 R2, [R1+0xb8] ;  /* 0x0000b80001027983 */ /* 0x002f280000100a00 */
[----:B------:R-:W0:Y:S02]  /*24f10*/  SHFL.BFLY PT, R5, R8, 0x1, 0x1f ;  /* 0x0c201f0008057f89 */ /* 0x000e2400000e0000 */
[----:B0-----:R-:W-:Y:S02]  /*24f20*/  FMNMX.FTZ R10, R8, R5, !PT ;  /* 0x00000005080a7209 */ /* 0x001fe40007810000 */
[----:B------:R-:W5:Y:S04]  /*24f30*/  LDL.64 R4, [R1+0x1f0] ;  /* 0x0001f00001047983 */ /* 0x000f680000100a00 */
[----:B------:R-:W-:Y:S04]  /*24f40*/  STL [R1+0x1e0], R10 ;  /* 0x0001e00a01007387 */ /* 0x000fe80000100800 */
[----:B------:R-:W2:Y:S04]  /*24f50*/  LDL R11, [R1+0x1e0] ;  /* 0x0001e000010b7983 */ /* 0x000ea80000100800 */
[----:B---3--:R-:W0:Y:S02]  /*24f60*/  SHFL.BFLY PT, R9, R20, 0x2, 0x1f ;  /* 0x0c401f0014097f89 */ /* 0x008e2400000e0000 */
[----:B0-----:R-:W-:-:S05]  /*24f70*/  FMNMX.FTZ R9, R9, R20, !PT ;  /* 0x0000001409097209 */ /* 0x001fca0007810000 */
[----:B------:R-:W0:Y:S01]  /*24f80*/  SHFL.BFLY PT, R12, R9, 0x1, 0x1f ;  /* 0x0c201f00090c7f89 */ /* 0x000e2200000e0000 */
[----:B--2---:R-:W-:Y:S02]  /*24f90*/  FSETP.NEU.FTZ.AND P0, PT, R11, -INF , PT ;  /* 0xff8000000b00780b */ /* 0x004fe40003f1d000 */
        /* <DEDUP_REMOVED lines=27> */
.L_x_6880:
[----:B------:R-:W-:Y:S05]  /*25150*/  BSYNC B0 ;  /* 0x0000000000007941 */ /* 0x000fea0003800000 */
.L_x_6879:
        /* <DEDUP_REMOVED lines=9> */
.L_x_6882:
[----:B------:R-:W-:Y:S05]  /*251f0*/  BSYNC B0 ;  /* 0x0000000000007941 */ /* 0x000fea0003800000 */
.L_x_6881:
[----:B------:R-:W0:Y:S04]  /*25200*/  LDL R55, [R1+0x200] ;  /* 0x0002000001377983 */ /* 0x000e280000100800 */
[----:B------:R-:W0:Y:S04]  /*25210*/  LDL.64 R8, [R1+0x1e0] ;  /* 0x0001e00001087983 */ /* 0x000e280000100a00 */
        /* <DEDUP_REMOVED lines=30> */
[C---:B0-----:R-:W-:Y:S01]  /*25400*/  FMUL.FTZ R4, R8.reuse, R55 ;  /* 0x0000003708047220 */ /* 0x041fe20000410000 */
[----:B------:R-:W-:-:S04]  /*25410*/  FSETP.NEU.FTZ.AND P0, PT, R8, -INF , PT ;  /* 0xff8000000800780b */ /* 0x000fc80003f1d000 */
[----:B------:R-:W-:Y:S02]  /*25420*/  FSEL R59, R4, RZ, P0 ;  /* 0x000000ff043b7208 */ /* 0x000fe40000000000 */
[----:B------:R-:W4:Y:S01]  /*25430*/  LDL.64 R4, [R1+0x238] ;  /* 0x0002380001047983 */ /* 0x000f220000100a00 */
[----:B------:R-:W-:Y:S02]  /*25440*/  FSETP.NEU.FTZ.AND P0, PT, R9, -INF , PT ;  /* 0xff8000000900780b */ /* 0x000fe40003f1d000 */
[-C--:B------:R-:W-:Y:S01]  /*25450*/  FFMA.FTZ R174, R49, R55.reuse, -R59 ;  /* 0x0000003731ae7223 */ /* 0x080fe2000001083b */
[----:B------:R-:W-:-:S05]  /*25460*/  FMUL.FTZ R49, R9, R55 ;  /* 0x0000003709317220 */ /* 0x000fca0000410000 */
[----:B------:R-:W-:Y:S01]  /*25470*/  FSEL R49, R49, RZ, P0 ;  /* 0x000000ff31317208 */ /* 0x000fe20000000000 */
[----:B------:R-:W-:-:S04]  /*25480*/  FFMA.FTZ R152, R57, R55, -R59 ;  /* 0x0000003739987223 */ /* 0x000fc8000001083b */
[-CC-:B------:R-:W-:Y:S01]  /*25490*/  FFMA.FTZ R132, R68, R55.reuse, -R49.reuse ;  /* 0x0000003744847223 */ /* 0x180fe20000010831 */
[-C--:B------:R-:W-:Y:S01]  /*254a0*/  FFMA.FTZ R153, R62, R55.reuse, -R49 ;  /* 0x000000373e997223 */ /* 0x080fe20000010831 */
[-C--:B------:R-:W-:Y:S01]  /*254b0*/  FFMA.FTZ R121, R82, R55.reuse, -R59 ;  /* 0x0000003752797223 */ /* 0x080fe2000001083b */
[----:B------:R-:W2:Y:S01]  /*254c0*/  MUFU.EX2 R152, R152 ;  /* 0x0000009800987308 */ /* 0x000ea20000000800 */
        /* <DEDUP_REMOVED lines=14> */
[-CC-:B------:R-:W-:Y:S01]  /*255b0*/  FFMA.FTZ R176, R66, R55.reuse, -R59.reuse ;  /* 0x0000003742b07223 */ /* 0x180fe2000001083b */
[----:B------:R-:W1:Y:S01]  /*255c0*/  MUFU.EX2 R153, R153 ;  /* 0x0000009900997308 */ /* 0x000e620000000800 */
[-C--:B------:R-:W-:Y:S01]  /*255d0*/  FFMA.FTZ R127, R64, R55.reuse, -R59 ;  /* 0x00000037407f7223 */ /* 0x080fe2000001083b */
[-CC-:B------:R-:W-:Y:S01]  /*255e0*/  FFMA.FTZ R126, R45, R55.reuse, -R49.reuse ;  /* 0x000000372d7e7223 */ /* 0x180fe20000010831 */
[-C--:B------:R-:W-:Y:S01]  /*255f0*/  FFMA.FTZ R173, R41, R55.reuse, -R49 ;  /* 0x0000003729ad7223 */ /* 0x080fe20000010831 */
[-C--:B------:R-:W-:Y:S01]  /*25600*/  FFMA.FTZ R125, R60, R55.reuse, -R59 ;  /* 0x000000373c7d7223 */ /* 0x080fe2000001083b */
[-CC-:B------:R-:W-:Y:S01]  /*25610*/  FFMA.FTZ R179, R43, R55.reuse, -R49.reuse ;  /* 0x000000372bb37223 */ /* 0x180fe20000010831 */
[-C--:B------:R-:W-:Y:S01]  /*25620*/  FFMA.FTZ R116, R42, R55.reuse, -R49 ;  /* 0x000000372a747223 */ /* 0x080fe20000010831 */
[-CC-:B------:R-:W-:Y:S01]  /*25630*/  FFMA.FTZ R178, R56, R55.reuse, -R59.reuse ;  /* 0x0000003738b27223 */ /* 0x180fe2000001083b */
[----:B------:R-:W1:Y:S01]  /*25640*/  MUFU.EX2 R121, R121 ;  /* 0x0000007900797308 */ /* 0x000e620000000800 */
[----:B--2---:R-:W-:Y:S01]  /*25650*/  FADD.FTZ R6, R152, R6 ;  /* 0x0000000698067221 */ /* 0x004fe20000010000 */
[-CC-:B------:R-:W-:Y:S01]  /*25660*/  FFMA.FTZ R190, R53, R55.reuse, -R59.reuse ;  /* 0x0000003735be7223 */ /* 0x180fe2000001083b */
[-C--:B------:R-:W-:Y:S01]  /*25670*/  FFMA.FTZ R172, R51, R55.reuse, -R59 ;  /* 0x0000003733ac7223 */ /* 0x080fe2000001083b */
[-C--:B------:R-:W-:Y:S01]  /*25680*/  FFMA.FTZ R175, R39, R55.reuse, -R49 ;  /* 0x0000003727af7223 */ /* 0x080fe20000010831 */
[----:B------:R-:W-:Y:S01]  /*25690*/  FFMA.FTZ R9, R48, R55, -R59 ;  /* 0x0000003730097223 */ /* 0x000fe2000001083b */
[C---:B---3--:R-:W-:Y:S01]  /*256a0*/  FMUL.FTZ R35, R135.reuse, R35 ;  /* 0x0000002387237220 */ /* 0x048fe20000410000 */
[C---:B------:R-:W-:Y:S01]  /*256b0*/  FMUL.FTZ R34, R135.reuse, R34 ;  /* 0x0000002287227220 */ /* 0x040fe20000410000 */
[----:B------:R-:W2:Y:S01]  /*256c0*/  MUFU.EX2 R155, R155 ;  /* 0x0000009b009b7308 */ /* 0x000ea20000000800 */
[C---:B----4-:R-:W-:Y:S01]  /*256d0*/  FMUL.FTZ R37, R134.reuse, R37 ;  /* 0x0000002586257220 */ /* 0x050fe20000410000 */
[----:B------:R-:W-:Y:S01]  /*256e0*/  FMUL.FTZ R36, R134, R36 ;  /* 0x0000002486247220 */ /* 0x000fe20000410000 */
[C---:B------:R-:W-:Y:S01]  /*256f0*/  FMUL.FTZ R33, R135.reuse, R33 ;  /* 0x0000002187217220 */ /* 0x040fe20000410000 */
[C---:B------:R-:W-:Y:S01]  /*25700*/  FMUL.FTZ R32, R135.reuse, R32 ;  /* 0x0000002087207220 */ /* 0x040fe20000410000 */
[C---:B------:R-:W-:Y:S01]  /*25710*/  FMUL.FTZ R31, R135.reuse, R31 ;  /* 0x0000001f871f7220 */ /* 0x040fe20000410000 */
[C---:B------:R-:W-:Y:S01]  /*25720*/  FMUL.FTZ R30, R135.reuse, R30 ;  /* 0x0000001e871e7220 */ /* 0x040fe20000410000 */
[C---:B------:R-:W-:Y:S01]  /*25730*/  FMUL.FTZ R27, R135.reuse, R27 ;  /* 0x0000001b871b7220 */ /* 0x040fe20000410000 */
[----:B------:R-:W3:Y:S01]  /*25740*/  MUFU.EX2 R120, R120 ;  /* 0x0000007800787308 */ /* 0x000ee20000000800 */
        /* <DEDUP_REMOVED lines=16> */
[----:B-1----:R-:W-:Y:S01]  /*25850*/  FADD.FTZ R8, R153, R8 ;  /* 0x0000000899087221 */ /* 0x002fe20000010000 */
[----:B------:R-:W-:Y:S01]  /*25860*/  FADD.FTZ R7, R121, R6 ;  /* 0x0000000679077221 */ /* 0x000fe20000010000 */
[C---:B------:R-:W-:Y:S01]  /*25870*/  FMUL.FTZ R85, R134.reuse, R85 ;  /* 0x0000005586557220 */ /* 0x040fe20000410000 */
[C---:B------:R-:W-:Y:S01]  /*25880*/  FMUL.FTZ R84, R134.reuse, R84 ;  /* 0x0000005486547220 */ /* 0x040fe20000410000 */
[C---:B------:R-:W-:Y:S01]  /*25890*/  FMUL.FTZ R87, R134.reuse, R87 ;  /* 0x0000005786577220 */ /* 0x040fe20000410000 */
[----:B------:R-:W-:Y:S01]  /*258a0*/  FMUL.FTZ R86, R134, R86 ;  /* 0x0000005686567220 */ /* 0x000fe20000410000 */
[----:B------:R-:W4:Y:S01]  /*258b0*/  LDL.64 R82, [R1+0x350] ;  /* 0x0003500001527983 */ /* 0x000f220000100a00 */
[----:B------:R-:W1:Y:S03]  /*258c0*/  MUFU.EX2 R169, R169 ;  /* 0x000000a900a97308 */ /* 0x000e660000000800 */
[----:B------:R-:W4:Y:S04]  /*258d0*/  LDL.64 R80, [R1+0x360] ;  /* 0x0003600001507983 */ /* 0x000f280000100a00 */
[----:B------:R-:W4:Y:S01]  /*258e0*/  LDL.64 R78, [R1+0x370] ;  /* 0x00037000014e7983 */ /* 0x000f220000100a00 */
[----:B------:R-:W1:Y:S01]  /*258f0*/  MUFU.EX2 R117, R117 ;  /* 0x0000007500757308 */ /* 0x000e620000000800 */
[----:B--2---:R-:W-:Y:S01]  /*25900*/  FADD.FTZ R8, R155, R8 ;  /* 0x000000089b087221 */ /* 0x004fe20000010000 */
[----:B---3--:R-:W-:Y:S01]  /*25910*/  FADD.FTZ R7, R120, R7 ;  /* 0x0000000778077221 */ /* 0x008fe20000010000 */
[----:B------:R-:W2:Y:S04]  /*25920*/  LDL.64 R76, [R1+0x380] ;  /* 0x00038000014c7983 */ /* 0x000ea80000100a00 */
[----:B------:R-:W3:Y:S01]  /*25930*/  LDL.64 R74, [R1+0x3a0] ;  /* 0x0003a000014a7983 */ /* 0x000ee20000100a00 */
[----:B------:R-:W1:Y:S03]  /*25940*/  MUFU.EX2 R130, R130 ;  /* 0x0000008200827308 */ /* 0x000e660000000800 */
[----:B------:R-:W3:Y:S04]  /*25950*/  LDL.64 R68, [R1+0x3d0] ;  /* 0x0003d00001447983 */ /* 0x000ee80000100a00 */
[----:B------:R-:W3:Y:S01]  /*25960*/  LDL.64 R62, [R1+0x248] ;  /* 0x00024800013e7983 */ /* 0x000ee20000100a00 */
[----:B------:R-:W1:Y:S01]  /*25970*/  MUFU.EX2 R168, R168 ;  /* 0x000000a800a87308 */ /* 0x000e620000000800 */
[----:B0-----:R-:W-:Y:S01]  /*25980*/  FADD.FTZ R8, R131, R8 ;  /* 0x0000000883087221 */ /* 0x001fe20000010000 */
[----:B----4-:R-:W-:Y:S01]  /*25990*/  FADD.FTZ R6, R154, R7 ;  /* 0x000000079a067221 */ /* 0x010fe20000010000 */
[----:B------:R-:W4:Y:S04]  /*259a0*/  LDL.64 R66, [R1+0x390] ;  /* 0x0003900001427983 */ /* 0x000f280000100a00 */
[----:B------:R-:W3:Y:S01]  /*259b0*/  LDL.64 R72, [R1+0x3b0] ;  /* 0x0003b00001487983 */ /* 0x000ee20000100a00 */
[----:B------:R-:W0:Y:S08]  /*259c0*/  MUFU.EX2 R171, R171 ;  /* 0x000000ab00ab7308 */ /* 0x000e300000000800 */
[----:B------:R-:W0:Y:S01]  /*259d0*/  MUFU.EX2 R129, R129 ;  /* 0x0000008100817308 */ /* 0x000e220000000800 */
[----:B-1----:R-:W-:Y:S01]  /*259e0*/  FADD.FTZ R41, R169, R8 ;  /* 0x00000008a9297221 */ /* 0x002fe20000010000 */
[----:B------:R-:W-:Y:S01]  /*259f0*/  FADD.FTZ R7, R117, R6 ;  /* 0x0000000675077221 */ /* 0x000fe20000010000 */
[----:B------:R-:W3:Y:S04]  /*25a00*/  LDL.64 R70, [R1+0x3c0] ;  /* 0x0003c00001467983 */ /* 0x000ee80000100a00 */
[----:B------:R-:W3:Y:S01]  /*25a10*/  LDL.64 R46, [R1+0x278] ;  /* 0x00027800012e7983 */ /* 0x000ee20000100a00 */
[----:B------:R-:W1:Y:S08]  /*25a20*/  MUFU.EX2 R128, R128 ;  /* 0x0000008000807308 */ /* 0x000e700000000800 */
[----:B------:R-:W1:Y:S01]  /*25a30*/  MUFU.EX2 R170, R170 ;  /* 0x000000aa00aa7308 */ /* 0x000e620000000800 */
[----:B------:R-:W-:Y:S01]  /*25a40*/  FADD.FTZ R42, R130, R41 ;  /* 0x00000029822a7221 */ /* 0x000fe20000010000 */
[----:B------:R-:W-:Y:S01]  /*25a50*/  FADD.FTZ R6, R168, R7 ;  /* 0x00000007a8067221 */ /* 0x000fe20000010000 */
[----:B------:R-:W3:Y:S04]  /*25a60*/  LDL.64 R56, [R1+0x3e0] ;  /* 0x0003e00001387983 */ /* 0x000ee80000100a00 */
[----:B------:R-:W3:Y:S01]  /*25a70*/  LDL.64 R64, [R1+0x3f0] ;  /* 0x0003f00001407983 */ /* 0x000ee20000100a00 */
[----:B------:R-:W1:Y:S08]  /*25a80*/  MUFU.EX2 R177, R177 ;  /* 0x000000b100b17308 */ /* 0x000e700000000800 */
[----:B------:R-:W1:Y:S01]  /*25a90*/  MUFU.EX2 R176, R176 ;  /* 0x000000b000b07308 */ /* 0x000e620000000800 */
[----:B0-----:R-:W-:Y:S01]  /*25aa0*/  FADD.FTZ R41, R171, R42 ;  /* 0x0000002aab297221 */ /* 0x001fe20000010000 */
[----:B------:R-:W-:Y:S01]  /*25ab0*/  FADD.FTZ R7, R129, R6 ;  /* 0x0000000681077221 */ /* 0x000fe20000010000 */
[----:B------:R-:W3:Y:S04]  /*25ac0*/  LDL.64 R60, [R1+0x258] ;  /* 0x00025800013c7983 */ /* 0x000ee80000100a00 */
[----:B------:R-:W3:Y:S01]  /*25ad0*/  LDL.64 R44, [R1+0x2d8] ;  /* 0x0002d800012c7983 */ /* 0x000ee20000100a00 */
[----:B------:R-:W-:Y:S08]  /*25ae0*/  MUFU.EX2 R127, R127 ;  /* 0x0000007f007f7308 */ /* 0x000ff00000000800 */
[----:B------:R-:W0:Y:S01]  /*25af0*/  MUFU.EX2 R126, R126 ;  /* 0x0000007e007e7308 */ /* 0x000e220000000800 */
[----:B-1----:R-:W-:Y:S01]  /*25b00*/  FADD.FTZ R6, R128, R41 ;  /* 0x0000002980067221 */ /* 0x002fe20000010000 */
[----:B------:R-:W-:-:S06]  /*25b10*/  FADD.FTZ R7, R170, R7 ;  /* 0x00000007aa077221 */ /* 0x000fcc0000010000 */
[----:B------:R-:W-:Y:S01]  /*25b20*/  MUFU.EX2 R125, R125 ;  /* 0x0000007d007d7308 */ /* 0x000fe20000000800 */
[----:B------:R-:W-:-:S07]  /*25b30*/  FFMA.FTZ R8, R40, R55, -R49 ;  /* 0x0000003728087223 */ /* 0x000fce0000010831 */
[----:B------:R-:W1:Y:S01]  /*25b40*/  MUFU.EX2 R179, R179 ;  /* 0x000000b300b37308 */ /* 0x000e620000000800 */
[----:B------:R-:W-:Y:S01]  /*25b50*/  FADD.FTZ R39, R177, R6 ;  /* 0x00000006b1277221 */ /* 0x000fe20000010000 */
[----:B------:R-:W-:Y:S01]  /*25b60*/  FADD.FTZ R6, R176, R7 ;  /* 0x00000007b0067221 */ /* 0x000fe20000010000 */
[----:B------:R-:W3:Y:S05]  /*25b70*/  LDL.64 R52, [R1+0x298] ;  /* 0x0002980001347983 */ /* 0x000eea0000100a00 */
        /* <DEDUP_REMOVED lines=9> */
[----:B------:R-:W3:Y:S04]  /*25c10*/  LDL.64 R58, [R1+0x268] ;  /* 0x00026800013a7983 */ /* 0x000ee80000100a00 */
[----:B------:R-:W3:Y:S01]  /*25c20*/  LDL.64 R50, [R1+0x2a8] ;  /* 0x0002a80001327983 */ /* 0x000ee20000100a00 */
[----:B------:R-:W-:Y:S03]  /*25c30*/  MUFU.EX2 R172, R172 ;  /* 0x000000ac00ac7308 */ /* 0x000fe60000000800 */
[----:B------:R-:W3:Y:S05]  /*25c40*/  LDL.64 R42, [R1+0x2e8] ;  /* 0x0002e800012a7983 */ /* 0x000eea0000100a00 */
[----:B------:R-:W1:Y:S01]  /*25c50*/  MUFU.EX2 R8, R8 ;  /* 0x0000000800087308 */ /* 0x000e620000000800 */
[----:B------:R-:W-:Y:S01]  /*25c60*/  FADD.FTZ R6, R116, R41 ;  /* 0x0000002974067221 */ /* 0x000fe20000010000 */
[----:B------:R-:W-:Y:S01]  /*25c70*/  FADD.FTZ R39, R178, R39 ;  /* 0x00000027b2277221 */ /* 0x000fe20000010000 */
[----:B------:R-:W3:Y:S04]  /*25c80*/  LDL.64 R54, [R1+0x288] ;  /* 0x0002880001367983 */ /* 0x000ee80000100a00 */
[----:B------:R-:W3:Y:S01]  /*25c90*/  LDL.64 R48, [R1+0x2b8] ;  /* 0x0002b80001307983 */ /* 0x000ee20000100a00 */
[----:B------:R-:W-:Y:S08]  /*25ca0*/  MUFU.EX2 R174, R174 ;  /* 0x000000ae00ae7308 */ /* 0x000ff00000000800 */
[----:B------:R-:W1:Y:S01]  /*25cb0*/  MUFU.EX2 R175, R175 ;  /* 0x000000af00af7308 */ /* 0x000e620000000800 */
[----:B0-----:R-:W-:Y:S01]  /*25cc0*/  FADD.FTZ R41, R173, R6 ;  /* 0x00000006ad297221 */ /* 0x001fe20000010000 */
[----:B------:R-:W-:-:S06]  /*25cd0*/  FADD.FTZ R39, R190, R39 ;  /* 0x00000027be277221 */ /* 0x000fcc0000010000 */
[----:B------:R-:W0:Y:S08]  /*25ce0*/  MUFU.EX2 R9, R9 ;  /* 0x0000000900097308 */ /* 0x000e300000000800 */
[----:B------:R-:W0:Y:S01]  /*25cf0*/  MUFU.EX2 R7, R7 ;  /* 0x0000000700077308 */ /* 0x000e220000000800 */
[----:B-1----:R-:W-:Y:S01]  /*25d00*/  FADD.FTZ R6, R8, R41 ;  /* 0x0000002908067221 */ /* 0x002fe20000010000 */
[----:B------:R-:W-:Y:S01]  /*25d10*/  FADD.FTZ R39, R172, R39 ;  /* 0x00000027ac277221 */ /* 0x000fe20000010000 */
[----:B------:R-:W3:Y:S02]  /*25d20*/  LDL.64 R40, [R1+0x2f8] ;  /* 0x0002f80001287983 */ /* 0x000ee40000100a00 */
[----:B------:R-:W-:Y:S01]  /*25d30*/  FADD.FTZ R6, R175, R6 ;  /* 0x00000006af067221 */ /* 0x000fe20000010000 */
[----:B------:R-:W-:-:S04]  /*25d40*/  FADD.FTZ R38, R174, R39 ;  /* 0x00000027ae267221 */ /* 0x000fc80000010000 */
[----:B0-----:R-:W-:Y:S01]  /*25d50*/  FADD.FTZ R38, R9, R38 ;  /* 0x0000002609267221 */ /* 0x001fe20000010000 */
[----:B------:R-:W-:-:S05]  /*25d60*/  FADD.FTZ R39, R7, R6 ;  /* 0x0000000607277221 */ /* 0x000fca0000010000 */
[----:B------:R0:W-:Y:S01]  /*25d70*/  STL.64 [R1+0x1f0], R38 ;  /* 0x0001f02601007387 */ /* 0x0001e20000100a00 */
[----:B------:R-:W-:Y:S06]  /*25d80*/  BAR.SYNC.DEFER_BLOCKING 0xf, 0x100 ;  /* 0x03c4000000007b1d */ /* 0x000fec0000010000 */
[----:B0-----:R-:W3:Y:S01]  /*25d90*/  LDL.64 R38, [R1+0x308] ;  /* 0x0003080001267983 */ /* 0x001ee20000100a00 */
[C---:B------:R-:W-:Y:S01]  /*25da0*/  FMUL.FTZ R5, R134.reuse, R5 ;  /* 0x0000000586057220 */ /* 0x040fe20000410000 */
[C---:B------:R-:W-:Y:S02]  /*25db0*/  FMUL.FTZ R4, R134.reuse, R4 ;  /* 0x0000000486047220 */ /* 0x040fe40000410000 */
[----:B------:R-:W3:Y:S04]  /*25dc0*/  LD.E.64 R96, desc[UR36][R2.64+0x8] ;  /* 0x0000082402607980 */ /* 0x000ee8000c101b00 */
[----:B------:R-:W3:Y:S04]  /*25dd0*/  LD.E.64 R2, desc[UR36][R2.64] ;  /* 0x0000002402027980 */ /* 0x000ee8000c101b00 */
        /* <DEDUP_REMOVED lines=13> */
[----:B0-----:R-:W3:Y:S04]  /*25eb0*/  LDL.64 R36, [R1+0x2c8] ;  /* 0x0002c80001247983 */ /* 0x001ee80000100a00 */
[----:B-1----:R-:W3:Y:S04]  /*25ec0*/  LDL.64 R26, [R1+0x318] ;  /* 0x00031800011a7983 */ /* 0x002ee80000100a00 */
[----:B------:R-:W3:Y:S04]  /*25ed0*/  LDL.64 R34, [R1+0x328] ;  /* 0x0003280001227983 */ /* 0x000ee80000100a00 */
[----:B------:R-:W3:Y:S04]  /*25ee0*/  LDL.64 R32, [R1+0x338] ;  /* 0x0003380001207983 */ /* 0x000ee80000100a00 */
[----:B------:R-:W3:Y:S04]  /*25ef0*/  LDL.64 R30, [R1+0x348] ;  /* 0x00034800011e7983 */ /* 0x000ee80000100a00 */
[----:B------:R-:W3:Y:S04]  /*25f00*/  LDL.64 R28, [R1+0x358] ;  /* 0x00035800011c7983 */ /* 0x000ee80000100a00 */
[----:B------:R-:W3:Y:S04]  /*25f10*/  LDL.64 R10, [R1+0x368] ;  /* 0x00036800010a7983 */ /* 0x000ee80000100a00 */
[----:B------:R-:W3:Y:S04]  /*25f20*/  LDL.64 R24, [R1+0x378] ;  /* 0x0003780001187983 */ /* 0x000ee80000100a00 */
[----:B------:R-:W3:Y:S04]  /*25f30*/  LDL.64 R20, [R1+0x388] ;  /* 0x0003880001147983 */ /* 0x000ee80000100a00 */
[----:B--2---:R-:W2:Y:S04]  /*25f40*/  LDL.64 R14, [R1+0x398] ;  /* 0x00039800010e7983 */ /* 0x004ea80000100a00 */
[----:B------:R-:W2:Y:S04]  /*25f50*/  LDL.64 R12, [R1+0x3a8] ;  /* 0x0003a800010c7983 */ /* 0x000ea80000100a00 */
[----:B------:R-:W2:Y:S04]  /*25f60*/  LDL.64 R84, [R1+0x3b8] ;  /* 0x0003b80001547983 */ /* 0x000ea80000100a00 */
[----:B------:R-:W2:Y:S04]  /*25f70*/  LDL.64 R86, [R1+0x3c8] ;  /* 0x0003c80001567983 */ /* 0x000ea80000100a00 */
[----:B------:R0:W-:Y:S04]  /*25f80*/  STL.64 [R1+0x238], R4 ;  /* 0x0002380401007387 */ /* 0x0001e80000100a00 */
        /* <DEDUP_REMOVED lines=889> */
.L_x_6884:
[----:B------:R-:W-:Y:S05]  /*29720*/  BSYNC B0 ;  /* 0x0000000000007941 */ /* 0x000fea0003800000 */
.L_x_6883:
        /* <DEDUP_REMOVED lines=9> */
.L_x_6852:
[----:B------:R-:W2:Y:S01]  /*297c0*/  LDL R5, [R1+0x1f0] ;  /* 0x0001f00001057983 */ /* 0x000ea20000100800 */
[----:B------:R-:W-:Y:S05]  /*297d0*/  WARPSYNC.ALL ;  /* 0x0000000000007948 */ /* 0x000fea0003800000 */
[----:B------:R-:W3:Y:S01]  /*297e0*/  LDL R10, [R1+0x1f4] ;  /* 0x0001f400010a7983 */ /* 0x000ee20000100800 */
[----:B------:R-:W-:Y:S08]  /*297f0*/  BAR.ARV 0x8, 0x100 ;  /* 0x0204000000007b1d */ /* 0x000ff00000002000 */
[----:B------:R-:W-:Y:S06]  /*29800*/  BAR.SYNC.DEFER_BLOCKING 0xf, 0x100 ;  /* 0x03c4000000007b1d */ /* 0x000fec0000010000 */
[----:B--2---:R-:W2:Y:S02]  /*29810*/  SHFL.BFLY PT, R0, R5, 0x2, 0x1f ;  /* 0x0c401f0005007f89 */ /* 0x004ea400000e0000 */
[----:B--2---:R-:W-:-:S05]  /*29820*/  FADD.FTZ R0, R5, R0 ;  /* 0x0000000005007221 */ /* 0x004fca0000010000 */
[----:B------:R-:W2:Y:S02]  /*29830*/  SHFL.BFLY PT, R3, R0, 0x1, 0x1f ;  /* 0x0c201f0000037f89 */ /* 0x000ea400000e0000 */
[----:B--2---:R-:W-:-:S05]  /*29840*/  FADD.FTZ R2, R0, R3 ;  /* 0x0000000300027221 */ /* 0x004fca0000010000 */
[----:B------:R-:W-:Y:S04]  /*29850*/  STL [R1+0x1f0], R2 ;  /* 0x0001f00201007387 */ /* 0x000fe80000100800 */
[----:B------:R-:W2:Y:S04]  /*29860*/  LDL R13, [R1+0x1f0] ;  /* 0x0001f000010d7983 */ /* 0x000ea80000100800 */
[----:B---3--:R-:W0:Y:S02]  /*29870*/  SHFL.BFLY PT, R3, R10, 0x2, 0x1f ;  /* 0x0c401f000a037f89 */ /* 0x008e2400000e0000 */
[----:B01----:R-:W-:-:S05]  /*29880*/  FADD.FTZ R4, R3, R10 ;  /* 0x0000000a03047221 */ /* 0x003fca0000010000 */
[----:B------:R-:W0:Y:S02]  /*29890*/  SHFL.BFLY PT, R3, R4, 0x1, 0x1f ;  /* 0x0c201f0004037f89 */ /* 0x000e2400000e0000 */
[----:B0-----:R-:W-:Y:S02]  /*298a0*/  FADD.FTZ R6, R4, R3 ;  /* 0x0000000304067221 */ /* 0x001fe40000010000 */
[----:B------:R-:W3:Y:S03]  /*298b0*/  LDL.64 R2, [R1+0xb8] ;  /* 0x0000b80001027983 */ /* 0x000ee60000100a00 */
[----:B------:R-:W-:-:S13]  /*298c0*/  FSETP.NE.FTZ.AND P2, PT, R6, RZ, PT ;  /* 0x000000ff0600720b */ /* 0x000fda0003f55000 */
[----:B------:R-:W4:Y:S04]  /*298d0*/  @P2 LDL R9, [R1+0x200] ;  /* 0x0002000001092983 */ /* 0x000f280000100800 */
[----:B------:R-:W5:Y:S01]  /*298e0*/  @P2 LDL R12, [R1+0x1e4] ;  /* 0x0001e400010c2983 */ /* 0x000f620000100800 */
[----:B--2---:R-:W-:-:S13]  /*298f0*/  FSETP.NE.FTZ.AND P1, PT, R13, RZ, PT ;  /* 0x000000ff0d00720b */ /* 0x004fda0003f35000 */
[----:B------:R-:W2:Y:S04]  /*29900*/  @P1 LDL R5, [R1+0x200] ;  /* 0x0002000001051983 */ /* 0x000ea80000100800 */
[----:B------:R-:W3:Y:S01]  /*29910*/  @P1 LDL R8, [R1+0x1e0] ;  /* 0x0001e00001081983 */ /* 0x000ee20000100800 */
[----:B------:R-:W0:Y:S08]  /*29920*/  @P2 MUFU.LG2 R11, R6 ;  /* 0x00000006000b2308 */ /* 0x000e300000000c00 */
[----:B------:R-:W1:Y:S01]  /*29930*/  @P1 MUFU.LG2 R7, R13 ;  /* 0x0000000d00071308 */ /* 0x000e620000000c00 */
[----:B------:R-:W-:-:S02]  /*29940*/  IMAD.MOV.U32 R0, RZ, RZ, -0x800000 ;  /* 0xff800000ff007424 */ /* 0x000fc400078e00ff */
[----:B------:R-:W-:Y:S02]  /*29950*/  IMAD.MOV.U32 R10, RZ, RZ, -0x800000 ;  /* 0xff800000ff0a7424 */ /* 0x000fe400078e00ff */
[----:B0-----:R-:W-:Y:S01]  /*29960*/  @P2 FMUL.FTZ R14, R11, 0.69314718246459960938 ;  /* 0x3f3172180b0e2820 */ /* 0x001fe20000410000 */
[----:B-1----:R-:W-:Y:S01]  /*29970*/  @P1 FMUL.FTZ R4, R7, 0.69314718246459960938 ;  /* 0x3f31721807041820 */ /* 0x002fe20000410000 */
[----:B------:R-:W-:Y:S04]  /*29980*/  STL [R1+0x1f4], R6 ;  /* 0x0001f40601007387 */ /* 0x000fe80000100800 */
[----:B------:R-:W3:Y:S01]  /*29990*/  LDL R7, [R1+0x1c8] ;  /* 0x0001c80001077983 */ /* 0x000ee20000100800 */
[----:B----4-:R-:W-:-:S04]  /*299a0*/  @P2 FMUL.FTZ R9, R9, 0.69314718246459960938 ;  /* 0x3f31721809092820 */ /* 0x010fc80000410000 */
[----:B-----5:R-:W-:-:S05]  /*299b0*/  @P2 FFMA.FTZ R10, R9, R12, R14 ;  /* 0x0000000c090a2223 */ /* 0x020fca000001000e */
[----:B------:R-:W-:Y:S01]  /*299c0*/  STL [R1+0x1f4], R10 ;  /* 0x0001f40a01007387 */ /* 0x000fe20000100800 */
[----:B--2---:R-:W-:-:S04]  /*299d0*/  @P1 FMUL.FTZ R5, R5, 0.69314718246459960938 ;  /* 0x3f31721805051820 */ /* 0x004fc80000410000 */
[----:B---3--:R-:W-:-:S05]  /*299e0*/  @P1 FFMA.FTZ R0, R5, R8, R4 ;  /* 0x0000000805001223 */ /* 0x008fca0000010004 */
[----:B------:R0:W-:Y:S04]  /*299f0*/  STL [R1+0x1f0], R0 ;  /* 0x0001f00001007387 */ /* 0x0001e80000100800 */
[----:B------:R-:W2:Y:S02]  /*29a00*/  LD.E R4, desc[UR36][R2.64+0x4] ;  /* 0x0000042402047980 */ /* 0x000ea4000c101900 */
[----:B--2---:R-:W-:-:S13]  /*29a10*/  ISETP.NE.AND P0, PT, R4, RZ, PT ;  /* 0x000000ff0400720c */ /* 0x004fda0003f05270 */
[----:B------:R-:W2:Y:S04]  /*29a20*/  @!P0 LDL.64 R4, [R1+0xc0] ;  /* 0x0000c00001048983 */ /* 0x000ea80000100a00 */
[----:B------:R-:W3:Y:S01]  /*29a30*/  @!P0 LD.E R8, desc[UR36][R2.64] ;  /* 0x0000002402088980 */ /* 0x000ee2000c101900 */
[----:B------:R-:W-:-:S06]  /*29a40*/  IMAD.MOV.U32 R102, RZ, RZ, RZ ;  /* 0x000000ffff667224 */ /* 0x000fcc00078e00ff */
[----:B------:R-:W1:Y:S01]  /*29a50*/  @P1 MUFU.RCP R102, R13 ;  /* 0x0000000d00661308 */ /* 0x000e620000001000 */
[----:B--2---:R-:W2:Y:S01]  /*29a60*/  @!P0 LD.E.64 R4, desc[UR36][R4.64] ;  /* 0x0000002404048980 */ /* 0x004ea2000c101b00 */
[----:B---3--:R-:W-:-:S04]  /*29a70*/  @!P0 IMAD R9, R7, 0x40, R8 ;  /* 0x0000004007098824 */ /* 0x008fc800078e0208 */
[----:B--2---:R-:W-:-:S05]  /*29a80*/  @!P0 IMAD.WIDE R4, R9, 0x4, R4 ;  /* 0x0000000409048825 */ /* 0x004fca00078e0204 */
[----:B-1----:R1:W-:Y:S04]  /*29a90*/  @!P0 ST.E desc[UR36][R4.64], R102 ;  /* 0x0000006604008985 */ /* 0x0023e8000c101924 */
[----:B------:R-:W0:Y:S04]  /*29aa0*/  @!P0 LDL.64 R2, [R1+0xb8] ;  /* 0x0000b80001028983 */ /* 0x000e280000100a00 */
[----:B0-----:R-:W2:Y:S02]  /*29ab0*/  @!P0 LD.E R0, desc[UR36][R2.64+0x4] ;  /* 0x0000042402008980 */ /* 0x001ea4000c101900 */
[----:B--2---:R-:W-:-:S13]  /*29ac0*/  @!P0 ISETP.NE.AND P0, PT, R0, RZ, PT ;  /* 0x000000ff0000820c */ /* 0x004fda0003f05270 */
[----:B-1----:R-:W2:Y:S04]  /*29ad0*/  @!P0 LDL.64 R4, [R1+0xc0] ;  /* 0x0000c00001048983 */ /* 0x002ea80000100a00 */
[----:B------:R-:W3:Y:S01]  /*29ae0*/  @!P0 LD.E R8, desc[UR36][R2.64] ;  /* 0x0000002402088980 */ /* 0x000ee2000c101900 */
[----:B------:R-:W-:-:S06]  /*29af0*/  IMAD.MOV.U32 R0, RZ, RZ, RZ ;  /* 0x000000ffff007224 */ /* 0x000fcc00078e00ff */
[----:B------:R-:W0:Y:S01]  /*29b00*/  @P2 MUFU.RCP R0, R6 ;  /* 0x0000000600002308 */ /* 0x000e220000001000 */
[----:B--2---:R-:W2:Y:S01]  /*29b10*/  @!P0 LD.E.64 R4, desc[UR36][R4.64] ;  /* 0x0000002404048980 */ /* 0x004ea2000c101b00 */
[----:B---3--:R-:W-:-:S04]  /*29b20*/  @!P0 IMAD R8, R7, 0x40, R8 ;  /* 0x0000004007088824 */ /* 0x008fc800078e0208 */
[----:B------:R-:W-:-:S04]  /*29b30*/  @!P0 VIADD R7, R8, 0x8 ;  /* 0x0000000808078836 */ /* 0x000fc80000000000 */
[----:B--2---:R-:W-:-:S05]  /*29b40*/  @!P0 IMAD.WIDE R4, R7, 0x4, R4 ;  /* 0x0000000407048825 */ /* 0x004fca00078e0204 */
[----:B0-----:R0:W-:Y:S04]  /*29b50*/  @!P0 ST.E desc[UR36][R4.64], R0 ;  /* 0x0000000004008985 */ /* 0x0011e8000c101924 */
        /* <DEDUP_REMOVED lines=53> */
[----:B------:R-:W-:Y:S01]  /*29eb0*/  FMUL.FTZ R40, R40, R102 ;  /* 0x0000006628287220 */ /* 0x000fe20000410000 */
[-C--:B----4-:R-:W-:Y:S01]  /*29ec0*/  FMUL.FTZ R39, R39, R0.reuse ;  /* 0x0000000027277220 */ /* 0x090fe20000410000 */
[----:B------:R-:W-:Y:S01]  /*29ed0*/  FMUL.FTZ R38, R38, R0 ;  /* 0x0000000026267220 */ /* 0x000fe20000410000 */
        /* <DEDUP_REMOVED lines=30> */
[----:B------:R-:W-:Y:S04]  /*2a0c0*/  STL.64 [R1+0x400], R40 ;  /* 0x0004002801007387 */ /* 0x000fe80000100a00 */
[----:B------:R0:W-:Y:S04]  /*2a0d0*/  STL.64 [R1+0x408], R38 ;  /* 0x0004082601007387 */ /* 0x0001e80000100a00 */
        /* <DEDUP_REMOVED lines=10> */
[----:B------:R-:W-:Y:S04]  /*2a180*/  STL.64 [R1+0x2b0], R10 ;  /* 0x0002b00a01007387 */ /* 0x000fe80000100a00 */
[----:B------:R3:W-:Y:S04]  /*2a190*/  STL.64 [R1+0x2c0], R8 ;  /* 0x0002c00801007387 */ /* 0x0007e80000100a00 */
[----:B------:R-:W-:Y:S04]  /*2a1a0*/  STL.64 [R1+0x2d0], R6 ;  /* 0x0002d00601007387 */ /* 0x000fe80000100a00 */
[----:B------:R4:W-:Y:S04]  /*2a1b0*/  STL.64 [R1+0x2e0], R4 ;  /* 0x0002e00401007387 */ /* 0x0009e80000100a00 */
[----:B------:R5:W-:Y:S04]  /*2a1c0*/  STL.64 [R1+0x2f0], R2 ;  /* 0x0002f00201007387 */ /* 0x000be80000100a00 */
[----:B0-----:R-:W5:Y:S04]  /*2a1d0*/  LDL.64 R38, [R1+0x2c8] ;  /* 0x0002c80001267983 */ /* 0x001f680000100a00 */
[----:B------:R-:W5:Y:S04]  /*2a1e0*/  LDL.64 R40, [R1+0x308] ;  /* 0x0003080001287983 */ /* 0x000f680000100a00 */
[----:B-1----:R-:W5:Y:S04]  /*2a1f0*/  LDL.64 R28, [R1+0x318] ;  /* 0x00031800011c7983 */ /* 0x002f680000100a00 */
[----:B------:R-:W5:Y:S04]  /*2a200*/  LDL.64 R36, [R1+0x328] ;  /* 0x0003280001247983 */ /* 0x000f680000100a00 */
[----:B------:R-:W5:Y:S04]  /*2a210*/  LDL.64 R34, [R1+0x338] ;  /* 0x0003380001227983 */ /* 0x000f680000100a00 */
[----:B------:R-:W5:Y:S04]  /*2a220*/  LDL.64 R32, [R1+0x348] ;  /* 0x0003480001207983 */ /* 0x000f680000100a00 */
[----:B------:R-:W5:Y:S04]  /*2a230*/  LDL.64 R30, [R1+0x358] ;  /* 0x00035800011e7983 */ /* 0x000f680000100a00 */
[----:B--2---:R-:W2:Y:S04]  /*2a240*/  LDL.64 R12, [R1+0x368] ;  /* 0x00036800010c7983 */ /* 0x004ea80000100a00 */
[----:B------:R-:W2:Y:S04]  /*2a250*/  LDL.64 R26, [R1+0x378] ;  /* 0x00037800011a7983 */ /* 0x000ea80000100a00 */
        /* <DEDUP_REMOVED lines=8> */
[----:B------:R-:W5:Y:S01]  /*2a2e0*/  @!P0 LDL R105, [R1+0x1cc] ;  /* 0x0001cc0001698983 */ /* 0x000f620000100800 */
        /* <DEDUP_REMOVED lines=94> */
[----:B------:R-:W-:Y:S04]  /*2a8d0*/  STL [R1+0x1d4], R106 ;  /* 0x0001d46a01007387 */ /* 0x000fe80000100800 */
[----:B------:R-:W-:Y:S01]  /*2a8e0*/  @!P0 STL [R1+0x1c8], RZ ;  /* 0x0001c8ff01008387 */ /* 0x000fe20000100800 */
        /* <DEDUP_REMOVED lines=24> */
[-C--:B---3--:R-:W-:Y:S01]  /*2aa70*/  FMUL.FTZ R9, R9, R0.reuse ;  /* 0x0000000009097220 */ /* 0x088fe20000410000 */
[-C--:B------:R-:W-:Y:S01]  /*2aa80*/  FMUL.FTZ R8, R8, R0.reuse ;  /* 0x0000000008087220 */ /* 0x080fe20000410000 */
[-C--:B----4-:R-:W-:Y:S01]  /*2aa90*/  FMUL.FTZ R5, R5, R0.reuse ;  /* 0x0000000005057220 */ /* 0x090fe20000410000 */
[-C--:B------:R-:W-:Y:S01]  /*2aaa0*/  FMUL.FTZ R4, R4, R0.reuse ;  /* 0x0000000004047220 */ /* 0x080fe20000410000 */
[-C--:B------:R-:W-:Y:S01]  /*2aab0*/  FMUL.FTZ R11, R11, R0.reuse ;  /* 0x000000000b0b7220 */ /* 0x080fe20000410000 */
[-C--:B------:R-:W-:Y:S01]  /*2aac0*/  FMUL.FTZ R10, R10, R0.reuse ;  /* 0x000000000a0a7220 */ /* 0x080fe20000410000 */
[-C--:B-----5:R-:W-:Y:S01]  /*2aad0*/  FMUL.FTZ R3, R3, R0.reuse ;  /* 0x0000000003037220 */ /* 0x0a0fe20000410000 */
[-C--:B------:R-:W-:Y:S01]  /*2aae0*/  FMUL.FTZ R2, R2, R0.reuse ;  /* 0x0000000002027220 */ /* 0x080fe20000410000 */
[-C--:B------:R-:W-:Y:S01]  /*2aaf0*/  FMUL.FTZ R7, R7, R0.reuse ;  /* 0x0000000007077220 */ /* 0x080fe20000410000 */
[----:B------:R-:W-:Y:S01]  /*2ab00*/  FMUL.FTZ R6, R6, R0 ;  /* 0x0000000006067220 */ /* 0x000fe20000410000 */
[----:B------:R-:W-:Y:S01]  /*2ab10*/  @!P0 LOP3.LUT R0, R105, 0x1, RZ, 0x3c, !PT ;  /* 0x0000000169008812 */ /* 0x000fe200078e3cff */
        /* <DEDUP_REMOVED lines=16> */
[----:B------:R-:W-:Y:S04]  /*2ac20*/  @!P0 STL [R1+0x1cc], R0 ;  /* 0x0001cc0001008387 */ /* 0x000fe80000100800 */
[----:B------:R0:W-:Y:S02]  /*2ac30*/  STL.64 [R1+0x3c8], R4 ;  /* 0x0003c80401007387 */ /* 0x0001e40000100a00 */
[----:B0-----:R-:W-:Y:S01]  /*2ac40*/  IMAD.MOV.U32 R4, RZ, RZ, 0x1 ;  /* 0x00000001ff047424 */ /* 0x001fe200078e00ff */
[----:B------:R-:W-:Y:S06]  /*2ac50*/  BAR.ARV 0xe, 0x100 ;  /* 0x0384000000007b1d */ /* 0x000fec0000002000 */
.L_x_6736:
[----:B------:R-:W-:Y:S05]  /*2ac60*/  BSYNC B7 ;  /* 0x0000000000077941 */ /* 0x000fea0003800000 */
.L_x_6724:
[----:B------:R-:W0:Y:S08]  /*2ac70*/  S2UR UR4, SR_CgaCtaId ;  /* 0x00000000000479c3 */ /* 0x000e300000008800 */
[----:B------:R-:W-:Y:S01]  /*2ac80*/  BAR.SYNC.DEFER_BLOCKING 0x5, 0x180 ;  /* 0x0146000000007b1d */ /* 0x000fe20000010000 */
[----:B----4-:R-:W-:Y:S02]  /*2ac90*/  PRMT R0, R4, 0x9910, RZ ;  /* 0x0000991004007816 */ /* 0x010fe400000000ff */
[----:B-1----:R-:W-:-:S02]  /*2aca0*/  MOV R2, 0x400 ;  /* 0x0000040000027802 */ /* 0x002fc40000000f00 */
[----:B------:R-:W-:Y:S01]  /*2acb0*/  ISETP.NE.AND P0, PT, R0, RZ, PT ;  /* 0x000000ff0000720c */ /* 0x000fe20003f05270 */
[----:B------:R-:W-:Y:S01]  /*2acc0*/  BSSY B0, `(.L_x_6886) ;  /* 0x0000509000007945 */ /* 0x000fe20003800000 */
[----:B0-----:R-:W-:-:S05]  /*2acd0*/  IMAD.U32 R155, RZ, RZ, UR4 ;  /* 0x00000004ff9b7e24 */ /* 0x001fca000f8e00ff */
[----:B------:R-:W-:-:S05]  /*2ace0*/  LEA R2, R155, R2, 0x18 ;  /* 0x000000029b027211 */ /* 0x000fca00078ec0ff */
[----:B------:R0:W1:Y:S01]  /*2acf0*/  LDS.128 R84, [R2+0x388d0] ;  /* 0x0388d00002547984 */ /* 0x0000620000000c00 */
[----:B------:R-:W-:Y:S06]  /*2ad00*/  BAR.ARV 0x4, 0x180 ;  /* 0x0106000000007b1d */ /* 0x000fec0000002000 */
[----:B------:R-:W-:Y:S05]  /*2ad10*/  @!P0 BRA `(.L_x_6887) ;  /* 0x0000004000488947 */ /* 0x000fea0003800000 */
[----:B--2---:R-:W2:Y:S04]  /*2ad20*/  LDL.128 R44, [R1+0x210] ;  /* 0x00021000012c7983 */ /* 0x004ea80000100c00 */
[----:B------:R-:W4:Y:S04]  /*2ad30*/  LDL.128 R48, [R1+0x230] ;  /* 0x0002300001307983 */ /* 0x000f280000100c00 */
[----:B-----5:R-:W4:Y:S04]  /*2ad40*/  LDL.128 R32, [R1+0x220] ;  /* 0x0002200001207983 */ /* 0x020f280000100c00 */
[----:B------:R-:W4:Y:S04]  /*2ad50*/  LDL.128 R52, [R1+0x250] ;  /* 0x0002500001347983 */ /* 0x000f280000100c00 */
[----:B------:R-:W4:Y:S04]  /*2ad60*/  LDL.128 R40, [R1+0x240] ;  /* 0x0002400001287983 */ /* 0x000f280000100c00 */
[----:B------:R-:W4:Y:S04]  /*2ad70*/  LDL.128 R36, [R1+0x260] ;  /* 0x0002600001247983 */ /* 0x000f280000100c00 */
[----:B------:R-:W4:Y:S04]  /*2ad80*/  LDL.128 R76, [R1+0x270] ;  /* 0x00027000014c7983 */ /* 0x000f280000100c00 */
[----:B------:R-:W4:Y:S04]  /*2ad90*/  LDL.128 R72, [R1+0x280] ;  /* 0x0002800001487983 */ /* 0x000f280000100c00 */
[----:B------:R-:W4:Y:S04]  /*2ada0*/  LDL.128 R104, [R1+0x290] ;  /* 0x0002900001687983 */ /* 0x000f280000100c00 */
[----:B------:R-:W4:Y:S04]  /*2adb0*/  LDL.128 R4, [R1+0x2a0] ;  /* 0x0002a00001047983 */ /* 0x000f280000100c00 */
[----:B---3--:R-:W3:Y:S04]  /*2adc0*/  LDL.128 R8, [R1+0x2b0] ;  /* 0x0002b00001087983 */ /* 0x008ee80000100c00 */
[----:B------:R-:W3:Y:S01]  /*2add0*/  LDL.128 R12, [R1+0x2c0] ;  /* 0x0002c000010c7983 */ /* 0x000ee20000100c00 */
[----:B------:R-:W-:Y:S01]  /*2ade0*/  IADD3 R21, P2, R160, 0x20, RZ ;  /* 0x00000020a0157810 */ /* 0x000fe20007f5e0ff */
[----:B------:R-:W-:-:S02]  /*2adf0*/  ULDC.64 UR4, c[0x0][0xd08] ;  /* 0x0003420000047ab9 */ /* 0x000fc40000000a00 */
[----:B------:R-:W3:Y:S01]  /*2ae00*/  LDL.128 R24, [R1+0x2d0] ;  /* 0x0002d00001187983 */ /* 0x000ee20000100c00 */
[----:B------:R-:W-:-:S03]  /*2ae10*/  IADD3 R59, P1, R160, 0x40, RZ ;  /* 0x00000040a03b7810 */ /* 0x000fc60007f3e0ff */
[----:B------:R-:W3:Y:S01]  /*2ae20*/  LDL.128 R28, [R1+0x2e0] ;  /* 0x0002e000011c7983 */ /* 0x000ee20000100c00 */
[C---:B------:R-:W-:Y:S02]  /*2ae30*/  LOP3.LUT R57, R160.reuse, 0x380, RZ, 0xc0, !PT ;  /* 0x00000380a0397812 */ /* 0x040fe400078ec0ff */
[----:B------:R-:W-:Y:S01]  /*2ae40*/  IADD3 R60, P0, R160, 0x60, RZ ;  /* 0x00000060a03c7810 */ /* 0x000fe20007f1e0ff */
[----:B------:R-:W3:Y:S01]  /*2ae50*/  LDL.128 R108, [R1+0x2f0] ;  /* 0x0002f000016c7983 */ /* 0x000ee20000100c00 */
[----:B------:R-:W-:Y:S02]  /*2ae60*/  LOP3.LUT R20, R21, 0x380, RZ, 0xc0, !PT ;  /* 0x0000038015147812 */ /* 0x000fe400078ec0ff */
[----:B------:R-:W-:Y:S01]  /*2ae70*/  LOP3.LUT R58, R59, 0x380, RZ, 0xc0, !PT ;  /* 0x000003803b3a7812 */ /* 0x000fe200078ec0ff */
[----:B------:R-:W3:Y:S01]  /*2ae80*/  LDL.128 R88, [R1+0x3d0] ;  /* 0x0003d00001587983 */ /* 0x000ee20000100c00 */
[----:B------:R-:W-:Y:S02]  /*2ae90*/  SHF.R.U64 R57, R57, 0x3, RZ ;  /* 0x0000000339397819 */ /* 0x000fe400000012ff */
[----:B------:R-:W-:Y:S01]  /*2aea0*/  LOP3.LUT R0, R60, 0x380, RZ, 0xc0, !PT ;  /* 0x000003803c007812 */ /* 0x000fe200078ec0ff */
[----:B------:R-:W3:Y:S01]  /*2aeb0*/  LDL.128 R80, [R1+0x3c0] ;  /* 0x0003c00001507983 */ /* 0x000ee20000100c00 */
[----:B------:R-:W-:-:S02]  /*2aec0*/  SHF.R.U64 R20, R20, 0x3, RZ ;  /* 0x0000000314147819 */ /* 0x000fc400000012ff */
[----:B------:R-:W-:Y:S01]  /*2aed0*/  SHF.R.U64 R58, R58, 0x3, RZ ;  /* 0x000000033a3a7819 */ /* 0x000fe200000012ff */
[----:B------:R-:W3:Y:S01]  /*2aee0*/  LDL.128 R96, [R1+0x3f0] ;  /* 0x0003f00001607983 */ /* 0x000ee20000100c00 */
[----:B------:R-:W-:Y:S01]  /*2aef0*/  LOP3.LUT R56, R57, R160, RZ, 0x3c, !PT ;  /* 0x000000a039387212 */ /* 0x000fe200078e3cff */
[--C-:B------:R-:W-:Y:S01]  /*2af00*/  IMAD.MOV.U32 R57, RZ, RZ, R161.reuse ;  /* 0x000000ffff397224 */ /* 0x100fe200078e00a1 */
[----:B------:R-:W-:Y:S01]  /*2af10*/  SHF.R.U64 R61, R0, 0x3, RZ ;  /* 0x00000003003d7819 */ /* 0x000fe200000012ff */
[----:B------:R-:W3:Y:S01]  /*2af20*/  LDL.128 R92, [R1+0x3e0] ;  /* 0x0003e000015c7983 */ /* 0x000ee20000100c00 */
[----:B------:R-:W-:Y:S01]  /*2af30*/  LOP3.LUT R20, R20, R21, RZ, 0x3c, !PT ;  /* 0x0000001514147212 */ /* 0x000fe200078e3cff */
[--C-:B------:R-:W-:Y:S01]  /*2af40*/  IMAD.X R21, RZ, RZ, R161.reuse, P2 ;  /* 0x000000ffff157224 */ /* 0x100fe200010e06a1 */
[----:B------:R-:W-:Y:S01]  /*2af50*/  LOP3.LUT R58, R58, R59, RZ, 0x3c, !PT ;  /* 0x0000003b3a3a7212 */ /* 0x000fe200078e3cff */
[--C-:B------:R-:W-:Y:S01]  /*2af60*/  IMAD.X R59, RZ, RZ, R161.reuse, P1 ;  /* 0x000000ffff3b7224 */ /* 0x100fe200008e06a1 */
[----:B------:R-:W-:Y:S01]  /*2af70*/  LOP3.LUT R60, R61, R60, RZ, 0x3c, !PT ;  /* 0x0000003c3d3c7212 */ /* 0x000fe200078e3cff */
[----:B------:R-:W-:Y:S01]  /*2af80*/  IMAD.X R61, RZ, RZ, R161, P0 ;  /* 0x000000ffff3d7224 */ /* 0x000fe200000e06a1 */
[----:B------:R-:W-:Y:S01]  /*2af90*/  MOV R64, R56 ;  /* 0x0000003800407202 */ /* 0x000fe20000000f00 */
[----:B------:R-:W3:Y:S01]  /*2afa0*/  LDL.128 R100, [R1+0x400] ;  /* 0x0004000001647983 */ /* 0x000ee20000100c00 */
[----:B------:R-:W-:-:S02]  /*2afb0*/  MOV R68, R20 ;  /* 0x0000001400447202 */ /* 0x000fc40000000f00 */
[----:B------:R-:W-:Y:S02]  /*2afc0*/  MOV R3, R58 ;  /* 0x0000003a00037202 */ /* 0x000fe40000000f00 */
[----:B------:R-:W-:Y:S01]  /*2afd0*/  MOV R0, R60 ;  /* 0x0000003c00007202 */ /* 0x000fe20000000f00 */
[----:B------:R-:W3:Y:S04]  /*2afe0*/  LDL.128 R56, [R1+0x360] ;  /* 0x0003600001387983 */ /* 0x000ee80000100c00 */
[----:B------:R-:W3:Y:S01]  /*2aff0*/  LDL.128 R60, [R1+0x370] ;  /* 0x00037000013c7983 */ /* 0x000ee20000100c00 */
[----:B------:R-:W-:Y:S01]  /*2b000*/  BAR.SYNC.DEFER_BLOCKING 0x1, 0x100 ;  /* 0x0044000000007b1d */ /* 0x000fe20000010000 */
[----:B--2---:R-:W-:Y:S02]  /*2b010*/  F2FP.BF16.F32.PACK_AB R44, R45, R44 ;  /* 0x0000002c2d2c723e */ /* 0x004fe400000010ff */
[----:B------:R-:W-:-:S02]  /*2b020*/  F2FP.BF16.F32.PACK_AB R45, R47, R46 ;  /* 0x0000002e2f2d723e */ /* 0x000fc400000010ff */
[----:B----4-:R-:W-:Y:S02]  /*2b030*/  F2FP.BF16.F32.PACK_AB R48, R49, R48 ;  /* 0x000000303130723e */ /* 0x010fe400000010ff */
[----:B------:R-:W-:Y:S02]  /*2b040*/  F2FP.BF16.F32.PACK_AB R49, R51, R50 ;  /* 0x000000323331723e */ /* 0x000fe400000010ff */
[----:B------:R-:W-:Y:S02]  /*2b050*/  F2FP.BF16.F32.PACK_AB R46, R33, R32 ;  /* 0x00000020212e723e */ /* 0x000fe400000010ff */
[----:B------:R-:W-:Y:S02]  /*2b060*/  F2FP.BF16.F32.PACK_AB R47, R35, R34 ;  /* 0x00000022232f723e */ /* 0x000fe400000010ff */
[----:B------:R-:W-:Y:S01]  /*2b070*/  F2FP.BF16.F32.PACK_AB R52, R53, R52 ;  /* 0x000000343534723e */ /* 0x000fe200000010ff */
[----:B------:R-:W2:Y:S01]  /*2b080*/  LDL.128 R32, [R1+0x300] ;  /* 0x0003000001207983 */ /* 0x000ea20000100c00 */
[----:B------:R-:W-:-:S02]  /*2b090*/  F2FP.BF16.F32.PACK_AB R53, R55, R54 ;  /* 0x000000363735723e */ /* 0x000fc400000010ff */
[----:B------:R-:W-:Y:S02]  /*2b0a0*/  F2FP.BF16.F32.PACK_AB R50, R41, R40 ;  /* 0x000000282932723e */ /* 0x000fe400000010ff */
[----:B------:R-:W-:Y:S02]  /*2b0b0*/  F2FP.BF16.F32.PACK_AB R51, R43, R42 ;  /* 0x0000002a2b33723e */ /* 0x000fe400000010ff */
[----:B------:R-:W-:Y:S01]  /*2b0c0*/  F2FP.BF16.F32.PACK_AB R54, R37, R36 ;  /* 0x000000242536723e */ /* 0x000fe200000010ff */
[----:B------:R4:W-:Y:S01]  /*2b0d0*/  STSM.16.M88.4 [R64], R44 ;  /* 0x0000002c40007844 */ /* 0x0009e20000000200 */
[----:B------:R-:W-:Y:S02]  /*2b0e0*/  F2FP.BF16.F32.PACK_AB R55, R39, R38 ;  /* 0x000000262737723e */ /* 0x000fe400000010ff */
[----:B------:R-:W-:Y:S01]  /*2b0f0*/  F2FP.BF16.F32.PACK_AB R76, R77, R76 ;  /* 0x0000004c4d4c723e */ /* 0x000fe200000010ff */
[----:B------:R-:W2:Y:S01]  /*2b100*/  LDL.128 R36, [R1+0x310] ;  /* 0x0003100001247983 */ /* 0x000ea20000100c00 */
[----:B------:R-:W-:-:S02]  /*2b110*/  F2FP.BF16.F32.PACK_AB R77, R79, R78 ;  /* 0x0000004e4f4d723e */ /* 0x000fc400000010ff */
[----:B------:R-:W-:Y:S01]  /*2b120*/  F2FP.BF16.F32.PACK_AB R78, R73, R72 ;  /* 0x00000048494e723e */ /* 0x000fe200000010ff */
[----:B------:R0:W-:Y:S01]  /*2b130*/  STSM.16.M88.4 [R68], R48 ;  /* 0x0000003044007844 */ /* 0x0001e20000000200 */
[----:B------:R-:W-:-:S03]  /*2b140*/  F2FP.BF16.F32.PACK_AB R79, R75, R74 ;  /* 0x0000004a4b4f723e */ /* 0x000fc600000010ff */
[----:B------:R1:W-:Y:S04]  /*2b150*/  STSM.16.M88.4 [R3], R52 ;  /* 0x0000003403007844 */ /* 0x0003e80000000200 */
[----:B----4-:R-:W4:Y:S04]  /*2b160*/  LDL.128 R44, [R1+0x330] ;  /* 0x00033000012c7983 */ /* 0x010f280000100c00 */
[----:B------:R-:W4:Y:S04]  /*2b170*/  LDL.128 R40, [R1+0x320] ;  /* 0x0003200001287983 */ /* 0x000f280000100c00 */
[----:B0-----:R-:W4:Y:S04]  /*2b180*/  LDL.128 R48, [R1+0x340] ;  /* 0x0003400001307983 */ /* 0x001f280000100c00 */
[----:B-1----:R-:W4:Y:S04]  /*2b190*/  LDL.128 R52, [R1+0x350] ;  /* 0x0003500001347983 */ /* 0x002f280000100c00 */
[----:B------:R-:W4:Y:S04]  /*2b1a0*/  LDL.128 R68, [R1+0x390] ;  /* 0x0003900001447983 */ /* 0x000f280000100c00 */
[----:B------:R0:W-:Y:S04]  /*2b1b0*/  STSM.16.M88.4 [R0], R76 ;  /* 0x0000004c00007844 */ /* 0x0001e80000000200 */
[----:B------:R-:W4:Y:S04]  /*2b1c0*/  LDL.128 R64, [R1+0x380] ;  /* 0x0003800001407983 */ /* 0x000f280000100c00 */
[----:B------:R-:W4:Y:S04]  /*2b1d0*/  LDL.128 R72, [R1+0x3a0] ;  /* 0x0003a00001487983 */ /* 0x000f280000100c00 */
[----:B0-----:R-:W4:Y:S01]  /*2b1e0*/  LDL.128 R76, [R1+0x3b0] ;  /* 0x0003b000014c7983 */ /* 0x001f220000100c00 */
[----:B------:R-:W-:-:S04]  /*2b1f0*/  IADD3 R21, P0, R160, 0x2000, RZ ;  /* 0x00002000a0157810 */ /* 0x000fc80007f1e0ff */
[----:B------:R-:W-:-:S04]  /*2b200*/  LOP3.LUT R20, R21, 0x380, RZ, 0xc0, !PT ;  /* 0x0000038015147812 */ /* 0x000fc800078ec0ff */
[----:B------:R-:W-:Y:S02]  /*2b210*/  SHF.R.U64 R20, R20, 0x3, RZ ;  /* 0x0000000314147819 */ /* 0x000fe400000012ff */
[----:B------:R-:W-:Y:S02]  /*2b220*/  F2FP.BF16.F32.PACK_AB R104, R105, R104 ;  /* 0x000000686968723e */ /* 0x000fe400000010ff */
[----:B------:R-:W-:Y:S01]  /*2b230*/  LOP3.LUT R20, R20, R21, RZ, 0x3c, !PT ;  /* 0x0000001514147212 */ /* 0x000fe200078e3cff */
[----:B------:R-:W-:Y:S01]  /*2b240*/  IMAD.X R21, RZ, RZ, R161, P0 ;  /* 0x000000ffff157224 */ /* 0x000fe200000e06a1 */
[----:B------:R-:W-:Y:S02]  /*2b250*/  F2FP.BF16.F32.PACK_AB R105, R107, R106 ;  /* 0x0000006a6b69723e */ /* 0x000fe400000010ff */
[----:B------:R-:W-:Y:S02]  /*2b260*/  F2FP.BF16.F32.PACK_AB R106, R5, R4 ;  /* 0x00000004056a723e */ /* 0x000fe400000010ff */
[----:B------:R-:W-:-:S04]  /*2b270*/  IADD3 R5, P0, R160, 0x2020, RZ ;  /* 0x00002020a0057810 */ /* 0x000fc80007f1e0ff */
[----:B------:R-:W-:-:S04]  /*2b280*/  LOP3.LUT R4, R5, 0x380, RZ, 0xc0, !PT ;  /* 0x0000038005047812 */ /* 0x000fc800078ec0ff */
[----:B------:R-:W-:-:S04]  /*2b290*/  SHF.R.U64 R4, R4, 0x3, RZ ;  /* 0x0000000304047819 */ /* 0x000fc800000012ff */
[----:B------:R-:W-:Y:S01]  /*2b2a0*/  LOP3.LUT R4, R4, R5, RZ, 0x3c, !PT ;  /* 0x0000000504047212 */ /* 0x000fe200078e3cff */
[----:B------:R-:W-:-:S05]  /*2b2b0*/  IMAD.X R5, RZ, RZ, R161, P0 ;  /* 0x000000ffff057224 */ /* 0x000fca00000e06a1 */
[----:B------:R-:W-:Y:S02]  /*2b2c0*/  MOV R0, R4 ;  /* 0x0000000400007202 */ /* 0x000fe40000000f00 */
[----:B------:R-:W-:-:S04]  /*2b2d0*/  IADD3 R5, P0, R160, 0x2040, RZ ;  /* 0x00002040a0057810 */ /* 0x000fc80007f1e0ff */
[----:B------:R-:W-:Y:S02]  /*2b2e0*/  LOP3.LUT R4, R5, 0x380, RZ, 0xc0, !PT ;  /* 0x0000038005047812 */ /* 0x000fe400078ec0ff */
[----:B---3--:R-:W-:Y:S02]  /*2b2f0*/  F2FP.BF16.F32.PACK_AB R8, R9, R8 ;  /* 0x000000080908723e */ /* 0x008fe400000010ff */
[----:B------:R-:W-:Y:S02]  /*2b300*/  SHF.R.U64 R4, R4, 0x3, RZ ;  /* 0x0000000304047819 */ /* 0x000fe400000012ff */
[----:B------:R-:W-:Y:S02]  /*2b310*/  MOV R20, R20 ;  /* 0x0000001400147202 */ /* 0x000fe40000000f00 */
[----:B------:R-:W-:Y:S02]  /*2b320*/  F2FP.BF16.F32.PACK_AB R107, R7, R6 ;  /* 0x00000006076b723e */ /* 0x000fe400000010ff */
[----:B------:R-:W-:-:S02]  /*2b330*/  F2FP.BF16.F32.PACK_AB R9, R11, R10 ;  /* 0x0000000a0b09723e */ /* 0x000fc400000010ff */
[----:B------:R-:W-:Y:S02]  /*2b340*/  F2FP.BF16.F32.PACK_AB R10, R13, R12 ;  /* 0x0000000c0d0a723e */ /* 0x000fe400000010ff */
[----:B------:R-:W-:Y:S02]  /*2b350*/  F2FP.BF16.F32.PACK_AB R11, R15, R14 ;  /* 0x0000000e0f0b723e */ /* 0x000fe400000010ff */
[----:B------:R-:W-:Y:S01]  /*2b360*/  LOP3.LUT R4, R4, R5, RZ, 0x3c, !PT ;  /* 0x0000000504047212 */ /* 0x000fe200078e3cff */
[----:B------:R-:W-:Y:S01]  /*2b370*/  IMAD.X R5, RZ, RZ, R161, P0 ;  /* 0x000000ffff057224 */ /* 0x000fe200000e06a1 */
[----:B------:R-:W-:Y:S01]  /*2b380*/  IADD3 R3, P0, R160, 0x2060, RZ ;  /* 0x00002060a0037810 */ /* 0x000fe20007f1e0ff */
[----:B------:R-:W-:Y:S01]  /*2b390*/  STSM.16.M88.4 [R20], R104 ;  /* 0x0000006814007844 */ /* 0x000fe20000000200 */
[----:B------:R-:W-:Y:S02]  /*2b3a0*/  F2FP.BF16.F32.PACK_AB R24, R25, R24 ;  /* 0x000000181918723e */ /* 0x000fe400000010ff */
[----:B------:R-:W-:Y:S01]  /*2b3b0*/  F2FP.BF16.F32.PACK_AB R25, R27, R26 ;  /* 0x0000001a1b19723e */ /* 0x000fe200000010ff */
[----:B------:R0:W-:Y:S01]  /*2b3c0*/  STSM.16.M88.4 [R0], R8 ;  /* 0x0000000800007844 */ /* 0x0001e20000000200 */
[----:B------:R-:W-:-:S02]  /*2b3d0*/  MOV R4, R4 ;  /* 0x0000000400047202 */ /* 0x000fc40000000f00 */
[----:B------:R-:W-:Y:S02]  /*2b3e0*/  F2FP.BF16.F32.PACK_AB R26, R29, R28 ;  /* 0x0000001c1d1a723e */ /* 0x000fe400000010ff */
[----:B------:R-:W-:Y:S02]  /*2b3f0*/  F2FP.BF16.F32.PACK_AB R27, R31, R30 ;  /* 0x0000001e1f1b723e */ /* 0x000fe400000010ff */
[----:B------:R-:W-:-:S03]  /*2b400*/  IADD3 R13, P5, R160, 0x4020, RZ ;  /* 0x00004020a00d7810 */ /* 0x000fc60007fbe0ff */
[----:B------:R1:W-:Y:S01]  /*2b410*/  STSM.16.M88.4 [R4], R24 ;  /* 0x0000001804007844 */ /* 0x0003e20000000200 */
[C---:B0-----:R-:W-:Y:S01]  /*2b420*/  IADD3 R11, P6, R160.reuse, 0x4000, RZ ;  /* 0x00004000a00b7810 */ /* 0x041fe20007fde0ff */
[----:B------:R-:W-:Y:S01]  /*2b430*/  IMAD.X R9, RZ, RZ, R161, P0 ;  /* 0x000000ffff097224 */ /* 0x000fe200000e06a1 */
[C---:B------:R-:W-:Y:S02]  /*2b440*/  IADD3 R5, P0, R160.reuse, 0x6040, RZ ;  /* 0x00006040a0057810 */ /* 0x040fe40007f1e0ff */
[----:B------:R-:W-:Y:S02]  /*2b450*/  LOP3.LUT R10, R11, 0x380, RZ, 0xc0, !PT ;  /* 0x000003800b0a7812 */ /* 0x000fe400078ec0ff */
[----:B------:R-:W-:Y:S02]  /*2b460*/  IADD3 R15, P4, R160, 0x4040, RZ ;  /* 0x00004040a00f7810 */ /* 0x000fe40007f9e0ff */
[----:B------:R-:W-:Y:S02]  /*2b470*/  SHF.R.U64 R10, R10, 0x3, RZ ;  /* 0x000000030a0a7819 */ /* 0x000fe400000012ff */
[----:B-1----:R-:W-:-:S02]  /*2b480*/  LOP3.LUT R4, R5, 0x380, RZ, 0xc0, !PT ;  /* 0x0000038005047812 */ /* 0x002fc400078ec0ff */
[----:B------:R-:W-:Y:S02]  /*2b490*/  IADD3 R21, P3, R160, 0x4060, RZ ;  /* 0x00004060a0157810 */ /* 0x000fe40007f7e0ff */
[----:B------:R-:W-:Y:S02]  /*2b4a0*/  SHF.R.U64 R4, R4, 0x3, RZ ;  /* 0x0000000304047819 */ /* 0x000fe400000012ff */
[----:B------:R-:W-:Y:S02]  /*2b4b0*/  IADD3 R25, P2, R160, 0x6000, RZ ;  /* 0x00006000a0197810 */ /* 0x000fe40007f5e0ff */
[----:B------:R-:W-:Y:S02]  /*2b4c0*/  LOP3.LUT R8, R3, 0x380, RZ, 0xc0, !PT ;  /* 0x0000038003087812 */ /* 0x000fe400078ec0ff */
[----:B------:R-:W-:Y:S02]  /*2b4d0*/  LOP3.LUT R12, R13, 0x380, RZ, 0xc0, !PT ;  /* 0x000003800d0c7812 */ /* 0x000fe400078ec0ff */
[----:B------:R-:W-:Y:S01]  /*2b4e0*/  LOP3.LUT R10, R10, R11, RZ, 0x3c, !PT ;  /* 0x0000000b0a0a7212 */ /* 0x000fe200078e3cff */
[----:B------:R-:W-:Y:S01]  /*2b4f0*/  IMAD.X R11, RZ, RZ, R161, P6 ;  /* 0x000000ffff0b7224 */ /* 0x000fe200030e06a1 */
[----:B------:R-:W-:-:S02]  /*2b500*/  IADD3 R27, P1, R160, 0x6020, RZ ;  /* 0x00006020a01b7810 */ /* 0x000fc40007f3e0ff */
[----:B------:R-:W-:Y:S02]  /*2b510*/  LOP3.LUT R14, R15, 0x380, RZ, 0xc0, !PT ;  /* 0x000003800f0e7812 */ /* 0x000fe400078ec0ff */
[----:B------:R-:W-:Y:S02]  /*2b520*/  LOP3.LUT R20, R21, 0x380, RZ, 0xc0, !PT ;  /* 0x0000038015147812 */ /* 0x000fe400078ec0ff */
[----:B------:R-:W-:Y:S02]  /*2b530*/  IADD3 R7, P6, R160, 0x6060, RZ ;  /* 0x00006060a0077810 */ /* 0x000fe40007fde0ff */
[----:B------:R-:W-:Y:S01]  /*2b540*/  LOP3.LUT R4, R4, R5, RZ, 0x3c, !PT ;  /* 0x0000000504047212 */ /* 0x000fe200078e3cff */
[----:B------:R-:W-:Y:S01]  /*2b550*/  IMAD.X R5, RZ, RZ, R161, P0 ;  /* 0x000000ffff057224 */ /* 0x000fe200000e06a1 */
[----:B------:R-:W-:Y:S02]  /*2b560*/  LOP3.LUT R24, R25, 0x380, RZ, 0xc0, !PT ;  /* 0x0000038019187812 */ /* 0x000fe400078ec0ff */
[----:B------:R-:W-:-:S02]  /*2b570*/  SHF.R.U64 R8, R8, 0x3, RZ ;  /* 0x0000000308087819 */ /* 0x000fc400000012ff */
[----:B------:R-:W-:Y:S02]  /*2b580*/  SHF.R.U64 R12, R12, 0x3, RZ ;  /* 0x000000030c0c7819 */ /* 0x000fe400000012ff */
[----:B------:R-:W-:Y:S02]  /*2b590*/  LOP3.LUT R26, R27, 0x380, RZ, 0xc0, !PT ;  /* 0x000003801b1a7812 */ /* 0x000fe400078ec0ff */
[----:B------:R-:W-:Y:S02]  /*2b5a0*/  ISETP.NE.U32.AND P0, PT, RZ, UR4, PT ;  /* 0x00000004ff007c0c */ /* 0x000fe4000bf05070 */
[----:B------:R-:W-:Y:S02]  /*2b5b0*/  SHF.R.U64 R14, R14, 0x3, RZ ;  /* 0x000000030e0e7819 */ /* 0x000fe400000012ff */
[----:B------:R-:W-:Y:S02]  /*2b5c0*/  SHF.R.U64 R20, R20, 0x3, RZ ;  /* 0x0000000314147819 */ /* 0x000fe400000012ff */
[----:B------:R-:W-:-:S02]  /*2b5d0*/  LOP3.LUT R6, R7, 0x380, RZ, 0xc0, !PT ;  /* 0x0000038007067812 */ /* 0x000fc400078ec0ff */
[----:B------:R-:W-:Y:S02]  /*2b5e0*/  SHF.R.U64 R24, R24, 0x3, RZ ;  /* 0x0000000318187819 */ /* 0x000fe400000012ff */
[----:B------:R-:W-:Y:S02]  /*2b5f0*/  LOP3.LUT R8, R8, R3, RZ, 0x3c, !PT ;  /* 0x0000000308087212 */ /* 0x000fe400078e3cff */
[----:B------:R-:W-:Y:S01]  /*2b600*/  LOP3.LUT R12, R12, R13, RZ, 0x3c, !PT ;  /* 0x0000000d0c0c7212 */ /* 0x000fe200078e3cff */
[--C-:B------:R-:W-:Y:S01]  /*2b610*/  IMAD.X R13, RZ, RZ, R161.reuse, P5 ;  /* 0x000000ffff0d7224 */ /* 0x100fe200028e06a1 */
[----:B------:R-:W-:Y:S02]  /*2b620*/  SHF.R.U64 R26, R26, 0x3, RZ ;  /* 0x000000031a1a7819 */ /* 0x000fe400000012ff */
[----:B------:R-:W-:Y:S02]  /*2b630*/  MOV R0, R4 ;  /* 0x0000000400007202 */ /* 0x000fe40000000f00 */
[----:B------:R-:W-:Y:S01]  /*2b640*/  ISETP.NE.AND.EX P0, PT, RZ, UR5, PT, P0 ;  /* 0x00000005ff007c0c */ /* 0x000fe2000bf05300 */
[----:B------:R-:W0:Y:S01]  /*2b650*/  LDC.64 R4, c[0x0][0xd00] ;  /* 0x00034000ff047b82 */ /* 0x000e220000000a00 */
[----:B------:R-:W-:Y:S01]  /*2b660*/  LOP3.LUT R14, R14, R15, RZ, 0x3c, !PT ;  /* 0x0000000f0e0e7212 */ /* 0x000fe200078e3cff */
[--C-:B------:R-:W-:Y:S01]  /*2b670*/  IMAD.X R15, RZ, RZ, R161.reuse, P4 ;  /* 0x000000ffff0f7224 */ /* 0x100fe200020e06a1 */
[----:B------:R-:W-:Y:S01]  /*2b680*/  LOP3.LUT R20, R20, R21, RZ, 0x3c, !PT ;  /* 0x0000001514147212 */ /* 0x000fe200078e3cff */
[----:B------:R-:W-:Y:S01]  /*2b690*/  IMAD.X R21, RZ, RZ, R161, P3 ;  /* 0x000000ffff157224 */ /* 0x000fe200018e06a1 */
[----:B------:R-:W-:-:S02]  /*2b6a0*/  SHF.R.U64 R6, R6, 0x3, RZ ;  /* 0x0000000306067819 */ /* 0x000fc400000012ff */
[----:B------:R-:W-:Y:S02]  /*2b6b0*/  F2FP.BF16.F32.PACK_AB R108, R109, R108 ;  /* 0x0000006c6d6c723e */ /* 0x000fe400000010ff */
[----:B------:R-:W-:Y:S01]  /*2b6c0*/  LOP3.LUT R24, R24, R25, RZ, 0x3c, !PT ;  /* 0x0000001918187212 */ /* 0x000fe200078e3cff */
[--C-:B------:R-:W-:Y:S01]  /*2b6d0*/  IMAD.X R25, RZ, RZ, R161.reuse, P2 ;  /* 0x000000ffff197224 */ /* 0x100fe200010e06a1 */
[----:B------:R-:W-:Y:S02]  /*2b6e0*/  F2FP.BF16.F32.PACK_AB R109, R111, R110 ;  /* 0x0000006e6f6d723e */ /* 0x000fe400000010ff */
[----:B------:R-:W-:Y:S01]  /*2b6f0*/  LOP3.LUT R26, R26, R27, RZ, 0x3c, !PT ;  /* 0x0000001b1a1a7212 */ /* 0x000fe200078e3cff */
[----:B------:R-:W-:Y:S01]  /*2b700*/  IMAD.X R27, RZ, RZ, R161, P1 ;  /* 0x000000ffff1b7224 */ /* 0x000fe200008e06a1 */
[----:B------:R-:W-:Y:S02]  /*2b710*/  MOV R8, R8 ;  /* 0x0000000800087202 */ /* 0x000fe40000000f00 */
[----:B------:R-:W-:-:S02]  /*2b720*/  MOV R10, R10 ;  /* 0x0000000a000a7202 */ /* 0x000fc40000000f00 */
[----:B------:R-:W-:Y:S01]  /*2b730*/  LOP3.LUT R6, R6, R7, RZ, 0x3c, !PT ;  /* 0x0000000706067212 */ /* 0x000fe200078e3cff */
[----:B------:R-:W-:Y:S01]  /*2b740*/  IMAD.X R7, RZ, RZ, R161, P6 ;  /* 0x000000ffff077224 */ /* 0x000fe200030e06a1 */
[----:B------:R-:W-:Y:S02]  /*2b750*/  MOV R12, R12 ;  /* 0x0000000c000c7202 */ /* 0x000fe40000000f00 */
[----:B------:R-:W-:Y:S02]  /*2b760*/  F2FP.BF16.F32.PACK_AB R60, R61, R60 ;  /* 0x0000003c3d3c723e */ /* 0x000fe400000010ff */
[----:B------:R-:W-:Y:S02]  /*2b770*/  MOV R14, R14 ;  /* 0x0000000e000e7202 */ /* 0x000fe40000000f00 */
[----:B------:R-:W-:Y:S02]  /*2b780*/  F2FP.BF16.F32.PACK_AB R61, R63, R62 ;  /* 0x0000003e3f3d723e */ /* 0x000fe400000010ff */
[----:B------:R-:W-:-:S02]  /*2b790*/  MOV R20, R20 ;  /* 0x0000001400147202 */ /* 0x000fc40000000f00 */
[----:B------:R-:W-:Y:S02]  /*2b7a0*/  MOV R24, R24 ;  /* 0x0000001800187202 */ /* 0x000fe40000000f00 */
[----:B------:R-:W-:Y:S02]  /*2b7b0*/  F2FP.BF16.F32.PACK_AB R88, R89, R88 ;  /* 0x000000585958723e */ /* 0x000fe400000010ff */
[----:B------:R-:W-:Y:S02]  /*2b7c0*/  MOV R26, R26 ;  /* 0x0000001a001a7202 */ /* 0x000fe40000000f00 */
[----:B------:R-:W-:Y:S02]  /*2b7d0*/  F2FP.BF16.F32.PACK_AB R89, R91, R90 ;  /* 0x0000005a5b59723e */ /* 0x000fe400000010ff */
[----:B------:R-:W-:Y:S02]  /*2b7e0*/  F2FP.BF16.F32.PACK_AB R96, R97, R96 ;  /* 0x000000606160723e */ /* 0x000fe400000010ff */
[----:B------:R-:W-:-:S02]  /*2b7f0*/  F2FP.BF16.F32.PACK_AB R90, R93, R92 ;  /* 0x0000005c5d5a723e */ /* 0x000fc400000010ff */
[----:B------:R-:W-:Y:S02]  /*2b800*/  F2FP.BF16.F32.PACK_AB R91, R95, R94 ;  /* 0x0000005e5f5b723e */ /* 0x000fe400000010ff */
[----:B------:R-:W-:Y:S02]  /*2b810*/  F2FP.BF16.F32.PACK_AB R97, R99, R98 ;  /* 0x000000626361723e */ /* 0x000fe400000010ff */
[----:B------:R-:W-:Y:S02]  /*2b820*/  MOV R3, R6 ;  /* 0x0000000600037202 */ /* 0x000fe40000000f00 */
[----:B------:R-:W-:Y:S01]  /*2b830*/  F2FP.BF16.F32.PACK_AB R98, R101, R100 ;  /* 0x000000646562723e */ /* 0x000fe200000010ff */
[----:B------:R-:W1:Y:S01]  /*2b840*/  LDC.64 R6, c[0x0][0xd00] ;  /* 0x00034000ff067b82 */ /* 0x000e620000000a00 */
[----:B------:R-:W-:Y:S02]  /*2b850*/  F2FP.BF16.F32.PACK_AB R99, R103, R102 ;  /* 0x000000666763723e */ /* 0x000fe400000010ff */
[----:B0-----:R-:W-:-:S04]  /*2b860*/  ISETP.NE.U32.AND P1, PT, R4, RZ, PT ;  /* 0x000000ff0400720c */ /* 0x001fc80003f25070 */
[----:B------:R-:W-:Y:S01]  /*2b870*/  ISETP.NE.AND.EX P1, PT, R5, RZ, PT, P1 ;  /* 0x000000ff0500720c */ /* 0x000fe20003f25310 */
[----:B------:R-:W-:Y:S01]  /*2b880*/  ULDC UR4, c[0x0][0xb88] ;  /* 0x0002e20000047ab9 */ /* 0x000fe20000000800 */
[----:B--2---:R-:W-:Y:S02]  /*2b890*/  F2FP.BF16.F32.PACK_AB R110, R33, R32 ;  /* 0x00000020216e723e */ /* 0x004fe400000010ff */
[----:B------:R-:W-:Y:S02]  /*2b8a0*/  F2FP.BF16.F32.PACK_AB R111, R35, R34 ;  /* 0x00000022236f723e */ /* 0x000fe400000010ff */
[----:B------:R-:W-:Y:S02]  /*2b8b0*/  F2FP.BF16.F32.PACK_AB R36, R37, R36 ;  /* 0x000000242524723e */ /* 0x000fe400000010ff */
[----:B------:R-:W-:Y:S01]  /*2b8c0*/  F2FP.BF16.F32.PACK_AB R37, R39, R38 ;  /* 0x000000262725723e */ /* 0x000fe200000010ff */
[----:B------:R0:W-:Y:S01]  /*2b8d0*/  STSM.16.M88.4 [R8], R108 ;  /* 0x0000006c08007844 */ /* 0x0001e20000000200 */
[----:B----4-:R-:W-:-:S02]  /*2b8e0*/  F2FP.BF16.F32.PACK_AB R44, R45, R44 ;  /* 0x0000002c2d2c723e */ /* 0x010fc400000010ff */
[----:B------:R-:W-:Y:S02]  /*2b8f0*/  F2FP.BF16.F32.PACK_AB R45, R47, R46 ;  /* 0x0000002e2f2d723e */ /* 0x000fe400000010ff */
[----:B------:R-:W-:Y:S02]  /*2b900*/  F2FP.BF16.F32.PACK_AB R38, R41, R40 ;  /* 0x000000282926723e */ /* 0x000fe400000010ff */
[----:B------:R-:W-:Y:S01]  /*2b910*/  F2FP.BF16.F32.PACK_AB R39, R43, R42 ;  /* 0x0000002a2b27723e */ /* 0x000fe200000010ff */
[----:B0-----:R-:W0:Y:S01]  /*2b920*/  @P0 LDC.64 R8, c[0x0][0xd08] ;  /* 0x00034200ff080b82 */ /* 0x001e220000000a00 */
        /* <DEDUP_REMOVED lines=10> */
[----:B------:R-:W-:Y:S01]  /*2b9d0*/  STSM.16.M88.4 [R10], R36 ;  /* 0x000000240a007844 */ /* 0x000fe20000000200 */
[----:B------:R-:W-:Y:S02]  /*2b9e0*/  F2FP.BF16.F32.PACK_AB R70, R73, R72 ;  /* 0x000000484946723e */ /* 0x000fe400000010ff */
[----:B------:R-:W-:Y:S01]  /*2b9f0*/  F2FP.BF16.F32.PACK_AB R71, R75, R74 ;  /* 0x0000004a4b47723e */ /* 0x000fe200000010ff */
[----:B------:R-:W-:Y:S01]  /*2ba00*/  STSM.16.M88.4 [R12], R44 ;  /* 0x0000002c0c007844 */ /* 0x000fe20000000200 */
[----:B------:R-:W-:Y:S02]  /*2ba10*/  F2FP.BF16.F32.PACK_AB R76, R77, R76 ;  /* 0x0000004c4d4c723e */ /* 0x000fe400000010ff */
[----:B------:R-:W-:Y:S02]  /*2ba20*/  F2FP.BF16.F32.PACK_AB R77, R79, R78 ;  /* 0x0000004e4f4d723e */ /* 0x000fe400000010ff */
[----:B------:R-:W-:-:S02]  /*2ba30*/  F2FP.BF16.F32.PACK_AB R78, R81, R80 ;  /* 0x00000050514e723e */ /* 0x000fc400000010ff */
[----:B------:R-:W-:Y:S01]  /*2ba40*/  F2FP.BF16.F32.PACK_AB R79, R83, R82 ;  /* 0x00000052534f723e */ /* 0x000fe200000010ff */
[----:B------:R-:W-:Y:S04]  /*2ba50*/  STSM.16.M88.4 [R14], R52 ;  /* 0x000000340e007844 */ /* 0x000fe80000000200 */
[----:B------:R2:W-:Y:S04]  /*2ba60*/  STSM.16.M88.4 [R20], R60 ;  /* 0x0000003c14007844 */ /* 0x0005e80000000200 */
[----:B------:R-:W-:Y:S04]  /*2ba70*/  STSM.16.M88.4 [R24], R68 ;  /* 0x0000004418007844 */ /* 0x000fe80000000200 */
[----:B------:R-:W-:Y:S04]  /*2ba80*/  STSM.16.M88.4 [R26], R76 ;  /* 0x0000004c1a007844 */ /* 0x000fe80000000200 */
[----:B------:R-:W-:Y:S04]  /*2ba90*/  STSM.16.M88.4 [R0], R88 ;  /* 0x0000005800007844 */ /* 0x000fe80000000200 */
[----:B------:R3:W-:Y:S01]  /*2baa0*/  STSM.16.M88.4 [R3], R96 ;  /* 0x0000006003007844 */ /* 0x0007e20000000200 */
[----:B--2---:R-:W-:-:S02]  /*2bab0*/  IMAD.MOV.U32 R20, RZ, RZ, RZ ;  /* 0x000000ffff147224 */ /* 0x004fc400078e00ff */
[C---:B-1----:R-:W-:Y:S01]  /*2bac0*/  IMAD.WIDE R6, R214.reuse, 0x4, R6 ;  /* 0x00000004d6067825 */ /* 0x042fe200078e0206 */
[----:B------:R-:W-:Y:S03]  /*2bad0*/  BAR.SYNC.DEFER_BLOCKING 0x1, 0x100 ;  /* 0x0044000000007b1d */ /* 0x000fe60000010000 */
[----:B0-----:R-:W-:-:S04]  /*2bae0*/  @P0 IMAD.WIDE R8, R214, 0x4, R8 ;  /* 0x00000004d6080825 */ /* 0x001fc800078e0208 */
[----:B---3--:R-:W-:Y:S01]  /*2baf0*/  IMAD.U32 R3, RZ, RZ, UR4 ;  /* 0x00000004ff037e24 */ /* 0x008fe2000f8e00ff */
[C---:B------:R-:W-:Y:S01]  /*2bb00*/  ISETP.NE.AND P2, PT, R213.reuse, RZ, PT ;  /* 0x000000ffd500720c */ /* 0x040fe20003f45270 */
[----:B------:R-:W-:Y:S01]  /*2bb10*/  ULDC UR4, c[0x0][0xbd4] ;  /* 0x0002f50000047ab9 */ /* 0x000fe20000000800 */
[----:B------:R0:W5:Y:S04]  /*2bb20*/  @P1 LDG.E R20, desc[UR36][R6.64] ;  /* 0x0000002406141981 */ /* 0x000168000c1e1900 */
[----:B------:R0:W5:Y:S01]  /*2bb30*/  @P0 LDG.E R3, desc[UR36][R8.64] ;  /* 0x0000002408030981 */ /* 0x000162000c1e1900 */
[----:B------:R-:W-:Y:S01]  /*2bb40*/  SEL R213, R213, UR4, P2 ;  /* 0x00000004d5d57c07 */ /* 0x000fe20009000000 */
[----:B------:R-:W-:Y:S06]  /*2bb50*/  @P0 BRA `(.L_x_6888) ;  /* 0x0000000000100947 */ /* 0x000fec0003800000 */
[----:B------:R-:W-:Y:S05]  /*2bb60*/  @!P1 BRA `(.L_x_6888) ;  /* 0x00000000000c9947 */ /* 0x000fea0003800000 */
[----:B------:R-:W2:Y:S04]  /*2bb70*/  LDG.E R0, desc[UR36][R6.64] ;  /* 0x0000002406007981 */ /* 0x000ea8000c1e1900 */
[----:B-----5:R-:W2:Y:S02]  /*2bb80*/  LDG.E R3, desc[UR36][R6.64+0x4] ;  /* 0x0000042406037981 */ /* 0x020ea4000c1e1900 */
[----:B--2---:R-:W-:-:S07]  /*2bb90*/  IMAD.IADD R3, R3, 0x1, -R0 ;  /* 0x0000000103037824 */ /* 0x004fce00078e0a00 */
.L_x_6888:
[----:B------:R-:W0:Y:S01]  /*2bba0*/  S2R R0, SR_TID.X ;  /* 0x0000000000007919 */ /* 0x000e220000002100 */
[----:B------:R-:W-:Y:S02]  /*2bbb0*/  ISETP.NE.U32.AND P0, PT, R4, RZ, PT ;  /* 0x000000ff0400720c */ /* 0x000fe40003f05070 */
[----:B------:R-:W-:Y:S02]  /*2bbc0*/  ISETP.GT.AND P3, PT, R213, 0x1, PT ;  /* 0x00000001d500780c */ /* 0x000fe40003f64270 */
[----:B------:R-:W-:Y:S01]  /*2bbd0*/  ISETP.NE.AND.EX P0, PT, R5, RZ, PT, P0 ;  /* 0x000000ff0500720c */ /* 0x000fe20003f05300 */
[C---:B0-----:R-:W-:Y:S02]  /*2bbe0*/  VIADD R6, R0.reuse, 0xffffff80 ;  /* 0xffffff8000067836 */ /* 0x041fe40000000000 */
[----:B------:R-:W-:-:S05]  /*2bbf0*/  VIADD R0, R0, 0xffffff80 ;  /* 0xffffff8000007836 */ /* 0x000fca0000000000 */
[----:B------:R-:W-:-:S04]  /*2bc00*/  SHF.R.S32.HI R0, RZ, 0x1f, R0 ;  /* 0x0000001fff007819 */ /* 0x000fc80000011400 */
[----:B------:R-:W-:-:S04]  /*2bc10*/  LEA.HI R0, R0, R6, RZ, 0x7 ;  /* 0x0000000600007211 */ /* 0x000fc800078f38ff */
[----:B------:R-:W-:-:S06]  /*2bc20*/  SHF.R.S32.HI R0, RZ, 0x7, R0 ;  /* 0x00000007ff007819 */ /* 0x000fcc0000011400 */
[----:B------:R-:W0:Y:S02]  /*2bc30*/  SHFL.IDX PT, R0, R0, RZ, 0x1f ;  /* 0x00001fff00007589 */ /* 0x000e2400000e0000 */
[----:B0-----:R-:W-:Y:S02]  /*2bc40*/  ISETP.NE.AND P1, PT, R0, RZ, PT ;  /* 0x000000ff0000720c */ /* 0x001fe40003f25270 */
[----:B-----5:R-:W-:-:S11]  /*2bc50*/  SHF.R.S32.HI R0, RZ, 0x1f, R20 ;  /* 0x0000001fff007819 */ /* 0x020fd60000011414 */
[----:B------:R-:W-:Y:S05]  /*2bc60*/  @P1 BRA `(.L_x_6889) ;  /* 0x0000000400141947 */ /* 0x000fea0003800000 */
[----:B------:R-:W2:Y:S01]  /*2bc70*/  LDL R6, [R1+0x45c] ;  /* 0x00045c0001067983 */ /* 0x000ea20000100800 */
[----:B------:R-:W0:Y:S03]  /*2bc80*/  LDC R26, c[0x0][0xce8] ;  /* 0x00033a00ff1a7b82 */ /* 0x000e260000000800 */
[----:B------:R-:W3:Y:S04]  /*2bc90*/  LDL R7, [R1+0x460] ;  /* 0x0004600001077983 */ /* 0x000ee80000100800 */
[----:B------:R-:W4:Y:S01]  /*2bca0*/  LDL R25, [R1+0x454] ;  /* 0x0004540001197983 */ /* 0x000f220000100800 */
[----:B------:R-:W-:Y:S02]  /*2bcb0*/  IMAD.IADD R28, R162, 0x1, R181 ;  /* 0x00000001a21c7824 */ /* 0x000fe400078e02b5 */
[----:B0-----:R-:W-:Y:S01]  /*2bcc0*/  IMAD R37, R3, R26, RZ ;  /* 0x0000001a03257224 */ /* 0x001fe200078e02ff */
[----:B------:R-:W-:Y:S01]  /*2bcd0*/  ISETP.GT.AND P5, PT, R213, 0x1, PT ;  /* 0x00000001d500780c */ /* 0x000fe20003fa4270 */
[----:B------:R-:W-:-:S05]  /*2bce0*/  IMAD.MOV.U32 R21, RZ, RZ, 0xab8 ;  /* 0x00000ab8ff157424 */ /* 0x000fca00078e00ff */
[----:B------:R-:W-:-:S04]  /*2bcf0*/  SEL R21, R21, 0xa78, P5 ;  /* 0x00000a7815157807 */ /* 0x000fc80002800000 */
[----:B------:R-:W0:Y:S08]  /*2bd00*/  LDC.64 R12, c[0x0][R21+0x220] ;  /* 0x00008800150c7b82 */ /* 0x000e300000000a00 */
[----:B------:R-:W1:Y:S01]  /*2bd10*/  LDC.64 R10, c[0x0][R21+0x218] ;  /* 0x00008600150a7b82 */ /* 0x000e620000000a00 */
[----:B------:R-:W-:-:S07]  /*2bd20*/  ISETP.NE.AND P6, PT, R26, 0x1, PT ;  /* 0x000000011a00780c */ /* 0x000fce0003fc5270 */
[----:B------:R-:W5:Y:S01]  /*2bd30*/  LDC.64 R8, c[0x0][R21+0x228] ;  /* 0x00008a0015087b82 */ /* 0x000f620000000a00 */
[----:B------:R-:W-:-:S07]  /*2bd40*/  ISETP.NE.U32.AND P2, PT, R4, RZ, PT ;  /* 0x000000ff0400720c */ /* 0x000fce0003f45070 */
[----:B------:R-:W0:Y:S01]  /*2bd50*/  @P6 LDC R14, c[0x0][0xcec] ;  /* 0x00033b00ff0e6b82 */ /* 0x000e220000000800 */
[----:B--2---:R-:W-:-:S07]  /*2bd60*/  IMAD.MOV R6, RZ, RZ, -R6 ;  /* 0x000000ffff067224 */ /* 0x004fce00078e0a06 */
[----:B------:R-:W2:Y:S01]  /*2bd70*/  @P6 LDC R24, c[0x0][0xcf0] ;  /* 0x00033c00ff186b82 */ /* 0x000ea20000000800 */
[----:B---3--:R-:W-:-:S04]  /*2bd80*/  ISETP.NE.AND P1, PT, R7, R6, PT ;  /* 0x000000060700720c */ /* 0x008fc80003f25270 */
[----:B------:R-:W-:-:S13]  /*2bd90*/  ISETP.GE.OR P4, PT, R28, R37, P1 ;  /* 0x000000251c00720c */ /* 0x000fda0000f86670 */
[----:B------:R-:W3:Y:S01]  /*2bda0*/  @!P4 LDL R29, [R1+0x1f0] ;  /* 0x0001f000011dc983 */ /* 0x000ee20000100800 */
[----:B------:R-:W5:Y:S01]  /*2bdb0*/  LDC.64 R6, c[0x0][R21+0x210] ;  /* 0x0000840015067b82 */ /* 0x000f620000000a00 */
[----:B------:R-:W-:Y:S01]  /*2bdc0*/  ISETP.NE.AND.EX P2, PT, R5, RZ, PT, P2 ;  /* 0x000000ff0500720c */ /* 0x000fe20003f45320 */
[----:B----4-:R-:W-:Y:S01]  /*2bdd0*/  IMAD.IADD R35, R25, 0x1, R181 ;  /* 0x0000000119237824 */ /* 0x010fe200078e02b5 */
[----:B------:R-:W-:Y:S01]  /*2bde0*/  SHF.R.S32.HI R15, RZ, 0x1f, R214 ;  /* 0x0000001fff0f7819 */ /* 0x000fe200000114d6 */
[----:B------:R-:W-:Y:S01]  /*2bdf0*/  BSSY B1, `(.L_x_6889) ;  /* 0x000002c000017945 */ /* 0x000fe20003800000 */
[----:B------:R-:W-:Y:S01]  /*2be00*/  SEL R31, R214, RZ, !P2 ;  /* 0x000000ffd61f7207 */ /* 0x000fe20005000000 */
[----:B0-----:R-:W-:Y:S01]  /*2be10*/  @P6 IMAD.HI.U32 R27, R35, R14, RZ ;  /* 0x0000000e231b6227 */ /* 0x001fe200078e00ff */
[----:B------:R-:W-:Y:S01]  /*2be20*/  SEL R33, R15, RZ, !P2 ;  /* 0x000000ff0f217207 */ /* 0x000fe20005000000 */
[----:B------:R-:W0:Y:S02]  /*2be30*/  LDC.64 R4, c[0x0][0xca8] ;  /* 0x00032a00ff047b82 */ /* 0x000e240000000a00 */
[----:B------:R-:W-:-:S02]  /*2be40*/  IMAD R13, R13, R31, RZ ;  /* 0x0000001f0d0d7224 */ /* 0x000fc400078e02ff */
[----:B------:R-:W-:-:S04]  /*2be50*/  IMAD.WIDE.U32 R14, R12, R31, RZ ;  /* 0x0000001f0c0e7225 */ /* 0x000fc800078e00ff */
[----:B------:R-:W-:Y:S02]  /*2be60*/  IMAD R33, R12, R33, R13 ;  /* 0x000000210c217224 */ /* 0x000fe400078e020d */
[-C--:B-1----:R-:W-:Y:S01]  /*2be70*/  IMAD R31, R11, R157.reuse, RZ ;  /* 0x0000009d0b1f7224 */ /* 0x082fe200078e02ff */
[----:B------:R-:W-:Y:S01]  /*2be80*/  SEL R11, R220, RZ, P5 ;  /* 0x000000ffdc0b7207 */ /* 0x000fe20002800000 */
[----:B------:R-:W-:-:S04]  /*2be90*/  IMAD.WIDE.U32 R12, R10, R157, RZ ;  /* 0x0000009d0a0c7225 */ /* 0x000fc800078e00ff */
[----:B------:R-:W-:Y:S01]  /*2bea0*/  IMAD.MOV.U32 R25, RZ, RZ, R35 ;  /* 0x000000ffff197224 */ /* 0x000fe200078e0023 */
[----:B--2---:R-:W-:Y:S01]  /*2beb0*/  @P6 SHF.R.U32.HI R25, RZ, R24, R27 ;  /* 0x00000018ff196219 */ /* 0x004fe2000001161b */
[----:B------:R-:W-:Y:S01]  /*2bec0*/  IMAD.IADD R10, R13, 0x1, R31 ;  /* 0x000000010d0a7824 */ /* 0x000fe200078e021f */
[----:B------:R-:W-:Y:S01]  /*2bed0*/  IADD3 R14, P2, P6, R14, R12, R20 ;  /* 0x0000000c0e0e7210 */ /* 0x000fe20007e5e014 */
[----:B------:R-:W-:Y:S02]  /*2bee0*/  IMAD.IADD R33, R15, 0x1, R33 ;  /* 0x000000010f217824 */ /* 0x000fe400078e0221 */
[-C--:B-----5:R-:W-:Y:S01]  /*2bef0*/  IMAD R13, R9, R11.reuse, RZ ;  /* 0x0000000b090d7224 */ /* 0x0a0fe200078e02ff */
[----:B0-----:R-:W0:Y:S01]  /*2bf00*/  @!P5 LDC R4, c[0x0][0xc50] ;  /* 0x00031400ff04db82 */ /* 0x001e220000000800 */
[----:B------:R-:W-:Y:S01]  /*2bf10*/  IMAD.WIDE.U32 R8, R8, R11, RZ ;  /* 0x0000000b08087225 */ /* 0x000fe200078e00ff */
[----:B------:R-:W-:-:S03]  /*2bf20*/  IADD3.X R10, R33, R10, R0, P2, P6 ;  /* 0x0000000a210a7210 */ /* 0x000fc600017ec400 */
[----:B------:R-:W-:Y:S02]  /*2bf30*/  IMAD.MOV R15, RZ, RZ, -R25 ;  /* 0x000000ffff0f7224 */ /* 0x000fe400078e0a19 */
[----:B------:R-:W-:Y:S01]  /*2bf40*/  IMAD.IADD R13, R9, 0x1, R13 ;  /* 0x00000001090d7824 */ /* 0x000fe200078e020d */
[----:B------:R-:W1:Y:S01]  /*2bf50*/  @!P5 LDC R5, c[0x0][0xc54] ;  /* 0x00031500ff05db82 */ /* 0x000e620000000800 */
[----:B------:R-:W-:Y:S01]  /*2bf60*/  IADD3 R8, P2, P5, R25, R14, R8 ;  /* 0x0000000e19087210 */ /* 0x000fe20007d5e008 */
[----:B------:R-:W-:Y:S01]  /*2bf70*/  IMAD R11, R26, R15, R35 ;  /* 0x0000000f1a0b7224 */ /* 0x000fe200078e0223 */
[----:B------:R-:W-:-:S04]  /*2bf80*/  SHF.R.S32.HI R25, RZ, 0x1f, R25 ;  /* 0x0000001fff197819 */ /* 0x000fc80000011419 */
[----:B------:R-:W-:Y:S01]  /*2bf90*/  IADD3.X R9, R25, R10, R13, P2, P5 ;  /* 0x0000000a19097210 */ /* 0x000fe200017ea40d */
[-C--:B------:R-:W-:Y:S01]  /*2bfa0*/  IMAD R7, R7, R11.reuse, RZ ;  /* 0x0000000b07077224 */ /* 0x080fe200078e02ff */
[----:B------:R-:W-:Y:S01]  /*2bfb0*/  SHF.R.S32.HI R13, RZ, 0x1f, R11 ;  /* 0x0000001fff0d7819 */ /* 0x000fe2000001140b */
[----:B------:R-:W-:-:S04]  /*2bfc0*/  IMAD.WIDE.U32 R8, R6, R11, R8 ;  /* 0x0000000b06087225 */ /* 0x000fc800078e0008 */
[----:B------:R-:W-:-:S04]  /*2bfd0*/  IMAD R7, R6, R13, R7 ;  /* 0x0000000d06077224 */ /* 0x000fc800078e0207 */
[----:B------:R-:W-:Y:S01]  /*2bfe0*/  IMAD.IADD R6, R9, 0x1, R7 ;  /* 0x0000000109067824 */ /* 0x000fe200078e0207 */
[----:B0-----:R-:W-:-:S04]  /*2bff0*/  LEA R9, P2, R8, R4, 0x2 ;  /* 0x0000000408097211 */ /* 0x001fc800078410ff */
[----:B-1----:R-:W-:Y:S01]  /*2c000*/  LEA.HI.X R10, R8, R5, R6, 0x2, P2 ;  /* 0x00000005080a7211 */ /* 0x002fe200010f1406 */
[----:B------:R-:W-:Y:S01]  /*2c010*/  VIADD R8, R28, 0x8 ;  /* 0x000000081c087836 */ /* 0x000fe20000000000 */
[----:B------:R-:W-:Y:S04]  /*2c020*/  SHFL.IDX PT, R6, R9, RZ, 0x1c1f ;  /* 0x001c1fff09067589 */ /* 0x000fe800000e0000 */
[----:B------:R-:W3:Y:S01]  /*2c030*/  SHFL.IDX PT, R7, R10, RZ, 0x1c1f ;  /* 0x001c1fff0a077589 */ /* 0x000ee200000e0000 */
[----:B------:R-:W-:-:S03]  /*2c040*/  ISETP.GE.OR P1, PT, R8, R37, P1 ;  /* 0x000000250800720c */ /* 0x000fc60000f26670 */
[----:B------:R0:W1:Y:S04]  /*2c050*/  SHFL.IDX PT, R4, R9, 0x1, 0x1c1f ;  /* 0x003c1f0009047f89 */ /* 0x00006800000e0000 */
[----:B------:R0:W2:Y:S04]  /*2c060*/  SHFL.IDX PT, R5, R10, 0x1, 0x1c1f ;  /* 0x003c1f000a057f89 */ /* 0x0000a800000e0000 */
[----:B---3--:R0:W-:Y:S02]  /*2c070*/  @!P4 ST.E desc[UR36][R6.64], R29 ;  /* 0x0000001d0600c985 */ /* 0x0081e4000c101924 */
[----:B-12---:R-:W-:Y:S05]  /*2c080*/  @P1 BRA `(.L_x_6890) ;  /* 0x0000000000081947 */ /* 0x006fea0003800000 */
[----:B0-----:R-:W2:Y:S04]  /*2c090*/  LDL R7, [R1+0x1f4] ;  /* 0x0001f40001077983 */ /* 0x001ea80000100800 */
[----:B--2---:R1:W-:Y:S02]  /*2c0a0*/  ST.E desc[UR36][R4.64], R7 ;  /* 0x0000000704007985 */ /* 0x0043e4000c101924 */
.L_x_6890:
[----:B------:R-:W-:Y:S05]  /*2c0b0*/  BSYNC B1 ;  /* 0x0000000000017941 */ /* 0x000fea0003800000 */
.L_x_6889:
[----:B------:R-:W-:Y:S01]  /*2c0c0*/  SEL R76, R214, RZ, !P0 ;  /* 0x000000ffd64c7207 */ /* 0x000fe20004000000 */
[----:B------:R-:W-:Y:S06]  /*2c0d0*/  @P3 BRA `(.L_x_6891) ;  /* 0x0000001000343947 */ /* 0x000fec0003800000 */
[----:B-1----:R-:W1:Y:S01]  /*2c0e0*/  S2R R4, SR_TID.X ;  /* 0x0000000000047919 */ /* 0x002e620000002100 */
[----:B------:R-:W-:Y:S01]  /*2c0f0*/  IMAD.MOV.U32 R5, RZ, RZ, 0x2 ;  /* 0x00000002ff057424 */ /* 0x000fe200078e00ff */
[----:B------:R-:W2:Y:S01]  /*2c100*/  LDC R80, c[0x0][0xce8] ;  /* 0x00033a00ff507b82 */ /* 0x000ea20000000800 */
[----:B------:R-:W-:Y:S01]  /*2c110*/  ULDC.64 UR4, c[0x0][0xba0] ;  /* 0x0002e80000047ab9 */ /* 0x000fe20000000a00 */
[C---:B-1----:R-:W-:Y:S02]  /*2c120*/  VIADD R88, R4.reuse, 0xffffff80 ;  /* 0xffffff8004587836 */ /* 0x042fe40000000000 */
[----:B------:R-:W-:-:S03]  /*2c130*/  VIADD R91, R4, 0xffffff80 ;  /* 0xffffff80045b7836 */ /* 0x000fc60000000000 */
[----:B------:R-:W-:-:S04]  /*2c140*/  SHF.R.S32.HI R88, RZ, 0x1f, R88 ;  /* 0x0000001fff587819 */ /* 0x000fc80000011458 */
[----:B------:R-:W-:-:S04]  /*2c150*/  LEA.HI R88, R88, R91, RZ, 0x3 ;  /* 0x0000005b58587211 */ /* 0x000fc800078f18ff */
[----:B------:R-:W-:-:S05]  /*2c160*/  SHF.R.S32.HI R88, RZ, 0x3, R88 ;  /* 0x00000003ff587819 */ /* 0x000fca0000011458 */
[----:B------:R-:W-:-:S04]  /*2c170*/  IMAD R4, R88, 0x40, R166 ;  /* 0x0000004058047824 */ /* 0x000fc800078e02a6 */
[----:B------:R-:W-:-:S03]  /*2c180*/  IMAD.WIDE R4, R4, R5, UR40 ;  /* 0x0000002804047e25 */ /* 0x000fc6000f8e0205 */
[C---:B------:R-:W-:Y:S02]  /*2c190*/  IADD3 R41, P2, R4.reuse, 0x7000, RZ ;  /* 0x0000700004297810 */ /* 0x040fe40007f5e0ff */
[----:B------:R-:W-:Y:S02]  /*2c1a0*/  IADD3 R33, P0, R4, 0x5000, RZ ;  /* 0x0000500004217810 */ /* 0x000fe40007f1e0ff */
[----:B------:R-:W-:Y:S01]  /*2c1b0*/  LOP3.LUT R40, R41, 0x380, RZ, 0xc0, !PT ;  /* 0x0000038029287812 */ /* 0x000fe200078ec0ff */
[----:B------:R-:W-:Y:S01]  /*2c1c0*/  IMAD R21, R0, UR4, RZ ;  /* 0x0000000400157c24 */ /* 0x000fe2000f8e02ff */
[----:B------:R-:W-:Y:S01]  /*2c1d0*/  LOP3.LUT R32, R33, 0x380, RZ, 0xc0, !PT ;  /* 0x0000038021207812 */ /* 0x000fe200078ec0ff */
[----:B------:R-:W1:Y:S01]  /*2c1e0*/  LDC R0, c[0x0][0xbc8] ;  /* 0x0002f200ff007b82 */ /* 0x000e620000000800 */
[----:B------:R-:W-:Y:S02]  /*2c1f0*/  SHF.R.U64 R40, R40, 0x3, RZ ;  /* 0x0000000328287819 */ /* 0x000fe400000012ff */
[----:B------:R-:W-:-:S02]  /*2c200*/  IADD3 R37, P1, R4, 0x6000, RZ ;  /* 0x0000600004257810 */ /* 0x000fc40007f3e0ff */
[----:B------:R-:W-:Y:S01]  /*2c210*/  LOP3.LUT R40, R40, R41, RZ, 0x3c, !PT ;  /* 0x0000002928287212 */ /* 0x000fe200078e3cff */
[----:B------:R-:W-:Y:S01]  /*2c220*/  IMAD.X R41, RZ, RZ, R5, P2 ;  /* 0x000000ffff297224 */ /* 0x000fe200010e0605 */
[----:B------:R-:W-:Y:S02]  /*2c230*/  IADD3 R69, P2, R4, 0xe000, RZ ;  /* 0x0000e00004457810 */ /* 0x000fe40007f5e0ff */
[----:B------:R-:W-:Y:S02]  /*2c240*/  SHF.R.U64 R32, R32, 0x3, RZ ;  /* 0x0000000320207819 */ /* 0x000fe400000012ff */
[----:B------:R-:W-:Y:S01]  /*2c250*/  LOP3.LUT R68, R69, 0x380, RZ, 0xc0, !PT ;  /* 0x0000038045447812 */ /* 0x000fe200078ec0ff */
[----:B------:R-:W-:Y:S01]  /*2c260*/  IMAD R77, R20, UR5, R21 ;  /* 0x00000005144d7c24 */ /* 0x000fe2000f8e0215 */
[----:B------:R-:W-:Y:S01]  /*2c270*/  LOP3.LUT R36, R37, 0x380, RZ, 0xc0, !PT ;  /* 0x0000038025247812 */ /* 0x000fe200078ec0ff */
[----:B------:R-:W-:Y:S01]  /*2c280*/  IMAD R78, R221, 0x20, R88 ;  /* 0x00000020dd4e7824 */ /* 0x000fe200078e0258 */
[----:B------:R-:W-:Y:S01]  /*2c290*/  SHF.R.U64 R68, R68, 0x3, RZ ;  /* 0x0000000344447819 */ /* 0x000fe200000012ff */
[----:B------:R-:W-:Y:S01]  /*2c2a0*/  IMAD.WIDE.U32 R20, R20, UR4, RZ ;  /* 0x0000000414147c25 */ /* 0x000fe2000f8e00ff */
[----:B------:R-:W-:Y:S01]  /*2c2b0*/  LOP3.LUT R32, R32, R33, RZ, 0x3c, !PT ;  /* 0x0000002120207212 */ /* 0x000fe200078e3cff */
[----:B------:R-:W-:Y:S01]  /*2c2c0*/  ULDC.64 UR4, c[0x0][0xbe8] ;  /* 0x0002fa0000047ab9 */ /* 0x000fe20000000a00 */
[----:B------:R-:W-:Y:S01]  /*2c2d0*/  LOP3.LUT R68, R68, R69, RZ, 0x3c, !PT ;  /* 0x0000004544447212 */ /* 0x000fe200078e3cff */
[--C-:B------:R-:W-:Y:S01]  /*2c2e0*/  IMAD.X R69, RZ, RZ, R5.reuse, P2 ;  /* 0x000000ffff457224 */ /* 0x100fe200010e0605 */
[----:B--2---:R-:W-:Y:S01]  /*2c2f0*/  ISETP.NE.AND P2, PT, R80, 0x1, PT ;  /* 0x000000015000780c */ /* 0x004fe20003f45270 */
[----:B------:R-:W-:Y:S01]  /*2c300*/  IMAD.X R33, RZ, RZ, R5, P0 ;  /* 0x000000ffff217224 */ /* 0x000fe200000e0605 */
[----:B------:R-:W-:Y:S01]  /*2c310*/  SHF.R.U64 R36, R36, 0x3, RZ ;  /* 0x0000000324247819 */ /* 0x000fe200000012ff */
[----:B------:R-:W5:Y:S01]  /*2c320*/  LD.E.128 R40, desc[UR36][R40.64] ;  /* 0x0000002428287980 */ /* 0x000f62000c101d00 */
[C---:B------:R-:W-:Y:S01]  /*2c330*/  IADD3 R61, P0, R4.reuse, 0xc000, RZ ;  /* 0x0000c000043d7810 */ /* 0x040fe20007f1e0ff */
[----:B------:R-:W-:Y:S01]  /*2c340*/  IMAD.IADD R21, R21, 0x1, R77 ;  /* 0x0000000115157824 */ /* 0x000fe200078e024d */
[----:B0-----:R-:W-:-:S02]  /*2c350*/  IADD3 R9, P3, R4, 0x1000, RZ ;  /* 0x0000100004097810 */ /* 0x001fc40007f7e0ff */
[C---:B------:R-:W-:Y:S02]  /*2c360*/  IADD3 R13, P4, R4.reuse, 0x2000, RZ ;  /* 0x00002000040d7810 */ /* 0x040fe40007f9e0ff */
[C---:B------:R-:W-:Y:S02]  /*2c370*/  IADD3 R25, P5, R4.reuse, 0x3000, RZ ;  /* 0x0000300004197810 */ /* 0x040fe40007fbe0ff */
[----:B------:R-:W-:Y:S01]  /*2c380*/  IADD3 R29, P6, R4, 0x4000, RZ ;  /* 0x00004000041d7810 */ /* 0x000fe20007fde0ff */
[----:B------:R-:W0:Y:S01]  /*2c390*/  @P2 LDC R83, c[0x0][0xcec] ;  /* 0x00033b00ff532b82 */ /* 0x000e220000000800 */
[----:B------:R-:W-:Y:S01]  /*2c3a0*/  LOP3.LUT R36, R36, R37, RZ, 0x3c, !PT ;  /* 0x0000002524247212 */ /* 0x000fe200078e3cff */
[----:B------:R-:W-:Y:S01]  /*2c3b0*/  IMAD.X R37, RZ, RZ, R5, P1 ;  /* 0x000000ffff257224 */ /* 0x000fe200008e0605 */
[----:B------:R-:W-:Y:S01]  /*2c3c0*/  LOP3.LUT R60, R61, 0x380, RZ, 0xc0, !PT ;  /* 0x000003803d3c7812 */ /* 0x000fe200078ec0ff */
[----:B------:R-:W-:Y:S01]  /*2c3d0*/  IMAD.WIDE.U32 R20, R157, UR4, R20 ;  /* 0x000000049d147c25 */ /* 0x000fe2000f8e0014 */
[----:B------:R-:W-:Y:S01]  /*2c3e0*/  LOP3.LUT R8, R9, 0x380, RZ, 0xc0, !PT ;  /* 0x0000038009087812 */ /* 0x000fe200078ec0ff */
[----:B------:R-:W5:Y:S01]  /*2c3f0*/  LD.E.128 R32, desc[UR36][R32.64] ;  /* 0x0000002420207980 */ /* 0x000f62000c101d00 */
[----:B------:R-:W-:Y:S01]  /*2c400*/  IADD3 R65, P1, R4, 0xd000, RZ ;  /* 0x0000d00004417810 */ /* 0x000fe20007f3e0ff */
[----:B------:R-:W2:Y:S01]  /*2c410*/  @P2 LDC R89, c[0x0][0xcf0] ;  /* 0x00033c00ff592b82 */ /* 0x000ea20000000800 */
[----:B------:R-:W-:Y:S01]  /*2c420*/  SHF.R.U64 R60, R60, 0x3, RZ ;  /* 0x000000033c3c7819 */ /* 0x000fe200000012ff */
[----:B------:R-:W-:Y:S01]  /*2c430*/  IMAD.IADD R82, R181, 0x1, R78 ;  /* 0x00000001b5527824 */ /* 0x000fe200078e024e */
[----:B------:R-:W-:Y:S01]  /*2c440*/  SHF.R.S32.HI R77, RZ, 0x1f, R76 ;  /* 0x0000001fff4d7819 */ /* 0x000fe2000001144c */
[----:B------:R-:W-:Y:S01]  /*2c450*/  IMAD R21, R157, UR5, R21 ;  /* 0x000000059d157c24 */ /* 0x000fe2000f8e0215 */
[----:B------:R-:W-:Y:S01]  /*2c460*/  SHF.R.U64 R8, R8, 0x3, RZ ;  /* 0x0000000308087819 */ /* 0x000fe200000012ff */
[----:B------:R-:W-:Y:S01]  /*2c470*/  ULDC.64 UR4, c[0x0][0xbf0] ;  /* 0x0002fc0000047ab9 */ /* 0x000fe20000000a00 */
[----:B------:R-:W-:Y:S01]  /*2c480*/  LOP3.LUT R64, R65, 0x380, RZ, 0xc0, !PT ;  /* 0x0000038041407812 */ /* 0x000fe200078ec0ff */
[----:B------:R-:W-:Y:S01]  /*2c490*/  IMAD R77, R77, UR4, RZ ;  /* 0x000000044d4d7c24 */ /* 0x000fe2000f8e02ff */
[----:B------:R-:W-:Y:S01]  /*2c4a0*/  LOP3.LUT R60, R60, R61, RZ, 0x3c, !PT ;  /* 0x0000003d3c3c7212 */ /* 0x000fe200078e3cff */
[--C-:B------:R-:W-:Y:S01]  /*2c4b0*/  IMAD.X R61, RZ, RZ, R5.reuse, P0 ;  /* 0x000000ffff3d7224 */ /* 0x100fe200000e0605 */
[----:B------:R-:W-:Y:S01]  /*2c4c0*/  LOP3.LUT R8, R8, R9, RZ, 0x3c, !PT ;  /* 0x0000000908087212 */ /* 0x000fe200078e3cff */
[----:B------:R-:W-:Y:S01]  /*2c4d0*/  IMAD.X R9, RZ, RZ, R5, P3 ;  /* 0x000000ffff097224 */ /* 0x000fe200018e0605 */
[----:B------:R-:W-:Y:S01]  /*2c4e0*/  SHF.R.U64 R64, R64, 0x3, RZ ;  /* 0x0000000340407819 */ /* 0x000fe200000012ff */
[----:B------:R-:W5:Y:S01]  /*2c4f0*/  LD.E.128 R36, desc[UR36][R36.64] ;  /* 0x0000002424247980 */ /* 0x000f62000c101d00 */
[----:B-1----:R-:W-:-:S02]  /*2c500*/  ISETP.GE.AND P0, PT, R219, R0, PT ;  /* 0x00000000db00720c */ /* 0x002fc40003f06270 */
[----:B------:R-:W-:Y:S01]  /*2c510*/  IADD3 R45, P3, R4, 0x8000, RZ ;  /* 0x00008000042d7810 */ /* 0x000fe20007f7e0ff */
[C---:B------:R-:W-:Y:S01]  /*2c520*/  IMAD R81, R76.reuse, UR5, R77 ;  /* 0x000000054c517c24 */ /* 0x040fe2000f8e024d */
[----:B------:R-:W-:Y:S01]  /*2c530*/  LOP3.LUT R12, R13, 0x380, RZ, 0xc0, !PT ;  /* 0x000003800d0c7812 */ /* 0x000fe200078ec0ff */
[----:B------:R-:W5:Y:S01]  /*2c540*/  LD.E.128 R68, desc[UR36][R68.64] ;  /* 0x0000002444447980 */ /* 0x000f62000c101d00 */
[----:B------:R-:W-:Y:S02]  /*2c550*/  LOP3.LUT R24, R25, 0x380, RZ, 0xc0, !PT ;  /* 0x0000038019187812 */ /* 0x000fe400078ec0ff */
[----:B------:R-:W-:Y:S01]  /*2c560*/  LOP3.LUT R28, R29, 0x380, RZ, 0xc0, !PT ;  /* 0x000003801d1c7812 */ /* 0x000fe200078ec0ff */
[----:B------:R-:W-:Y:S01]  /*2c570*/  IMAD.WIDE.U32 R20, R76, UR4, R20 ;  /* 0x000000044c147c25 */ /* 0x000fe2000f8e0014 */
[----:B------:R-:W-:Y:S01]  /*2c580*/  LOP3.LUT R64, R64, R65, RZ, 0x3c, !PT ;  /* 0x0000004140407212 */ /* 0x000fe200078e3cff */
[----:B------:R-:W-:Y:S01]  /*2c590*/  ULDC.64 UR4, c[0x0][0xbe0] ;  /* 0x0002f80000047ab9 */ /* 0x000fe20000000a00 */
[----:B------:R-:W-:Y:S01]  /*2c5a0*/  SEL R77, RZ, 0xffffffff, P0 ;  /* 0xffffffffff4d7807 */ /* 0x000fe20000000000 */
[----:B------:R-:W-:Y:S01]  /*2c5b0*/  IMAD.X R65, RZ, RZ, R5, P1 ;  /* 0x000000ffff417224 */ /* 0x000fe200008e0605 */
[----:B------:R-:W-:Y:S01]  /*2c5c0*/  LOP3.LUT R44, R45, 0x380, RZ, 0xc0, !PT ;  /* 0x000003802d2c7812 */ /* 0x000fe200078ec0ff */
[----:B------:R-:W5:Y:S01]  /*2c5d0*/  LD.E.128 R60, desc[UR36][R60.64] ;  /* 0x000000243c3c7980 */ /* 0x000f62000c101d00 */
[----:B------:R-:W-:Y:S01]  /*2c5e0*/  ISETP.GE.AND P1, PT, R166, R0, PT ;  /* 0x00000000a600720c */ /* 0x000fe20003f26270 */
[----:B------:R-:W-:Y:S01]  /*2c5f0*/  IMAD.SHL.U32 R77, R77, 0x2, RZ ;  /* 0x000000024d4d7824 */ /* 0x000fe200078e00ff */
[----:B------:R-:W-:-:S02]  /*2c600*/  SHF.R.U64 R12, R12, 0x3, RZ ;  /* 0x000000030c0c7819 */ /* 0x000fc400000012ff */
[----:B------:R-:W-:Y:S02]  /*2c610*/  SHF.R.U64 R24, R24, 0x3, RZ ;  /* 0x0000000318187819 */ /* 0x000fe400000012ff */
[----:B------:R-:W-:Y:S02]  /*2c620*/  SHF.R.U64 R28, R28, 0x3, RZ ;  /* 0x000000031c1c7819 */ /* 0x000fe400000012ff */
[----:B------:R-:W-:Y:S01]  /*2c630*/  LOP3.LUT R11, R4, 0x380, RZ, 0xc0, !PT ;  /* 0x00000380040b7812 */ /* 0x000fe200078ec0ff */
[----:B------:R-:W-:Y:S01]  /*2c640*/  IMAD.IADD R21, R21, 0x1, R81 ;  /* 0x0000000115157824 */ /* 0x000fe200078e0251 */
[----:B------:R-:W-:Y:S01]  /*2c650*/  SHF.R.U64 R44, R44, 0x3, RZ ;  /* 0x000000032c2c7819 */ /* 0x000fe200000012ff */
[----:B------:R-:W5:Y:S01]  /*2c660*/  LD.E.128 R64, desc[UR36][R64.64] ;  /* 0x0000002440407980 */ /* 0x000f62000c101d00 */
[----:B------:R-:W-:Y:S02]  /*2c670*/  ISETP.GE.AND P0, PT, R218, R0, PT ;  /* 0x00000000da00720c */ /* 0x000fe40003f06270 */
[----:B------:R-:W-:-:S02]  /*2c680*/  SEL R76, RZ, 0x1, P1 ;  /* 0x00000001ff4c7807 */ /* 0x000fc40000800000 */
        /* <DEDUP_REMOVED lines=11> */
[----:B------:R-:W-:Y:S01]  /*2c740*/  IADD3 R57, P6, R4, 0xb000, RZ ;  /* 0x0000b00004397810 */ /* 0x000fe20007fde0ff */
[----:B------:R-:W5:Y:S01]  /*2c750*/  LD.E.128 R24, desc[UR36][R24.64] ;  /* 0x0000002418187980 */ /* 0x000f62000c101d00 */
[----:B------:R-:W-:Y:S02]  /*2c760*/  SEL R79, RZ, 0xffffffff, P0 ;  /* 0xffffffffff4f7807 */ /* 0x000fe40000000000 */
[----:B------:R-:W-:Y:S01]  /*2c770*/  LOP3.LUT R78, R77, 0x2, R76, 0xe2, !PT ;  /* 0x000000024d4e7812 */ /* 0x000fe200078ee24c */
[----:B0-----:R-:W-:Y:S01]  /*2c780*/  @P2 IMAD.HI.U32 R76, R82, R83, RZ ;  /* 0x00000053524c2227 */ /* 0x001fe200078e00ff */
[----:B------:R-:W-:Y:S01]  /*2c790*/  IADD3 R7, P3, R4, 0xf000, RZ ;  /* 0x0000f00004077810 */ /* 0x000fe20007f7e0ff */
[----:B------:R-:W5:Y:S01]  /*2c7a0*/  LD.E.128 R28, desc[UR36][R28.64] ;  /* 0x000000241c1c7980 */ /* 0x000f62000c101d00 */
[----:B------:R-:W-:Y:S01]  /*2c7b0*/  LOP3.LUT R48, R49, 0x380, RZ, 0xc0, !PT ;  /* 0x0000038031307812 */ /* 0x000fe200078ec0ff */
[----:B------:R-:W-:Y:S01]  /*2c7c0*/  IMAD.MOV.U32 R77, RZ, RZ, R82 ;  /* 0x000000ffff4d7224 */ /* 0x000fe200078e0052 */
[----:B------:R-:W-:Y:S01]  /*2c7d0*/  LOP3.LUT R52, R53, 0x380, RZ, 0xc0, !PT ;  /* 0x0000038035347812 */ /* 0x000fe200078ec0ff */
[----:B------:R-:W-:Y:S01]  /*2c7e0*/  IMAD.SHL.U32 R79, R79, 0x4, RZ ;  /* 0x000000044f4f7824 */ /* 0x000fe200078e00ff */
[----:B------:R-:W-:Y:S01]  /*2c7f0*/  LOP3.LUT R56, R57, 0x380, RZ, 0xc0, !PT ;  /* 0x0000038039387812 */ /* 0x000fe200078ec0ff */
[----:B------:R-:W-:Y:S01]  /*2c800*/  IMAD.X R73, RZ, RZ, R5, P3 ;  /* 0x000000ffff497224 */ /* 0x000fe200018e0605 */
[----:B------:R-:W-:Y:S01]  /*2c810*/  ISETP.GE.AND P1, PT, R217, R0, PT ;  /* 0x00000000d900720c */ /* 0x000fe20003f26270 */
[----:B------:R-:W5:Y:S01]  /*2c820*/  LD.E.128 R44, desc[UR36][R44.64] ;  /* 0x000000242c2c7980 */ /* 0x000f62000c101d00 */
[----:B------:R-:W-:-:S02]  /*2c830*/  LOP3.LUT R6, R7, 0x380, RZ, 0xc0, !PT ;  /* 0x0000038007067812 */ /* 0x000fc400078ec0ff */
[----:B--2---:R-:W-:Y:S02]  /*2c840*/  @P2 SHF.R.U32.HI R77, RZ, R89, R76 ;  /* 0x00000059ff4d2219 */ /* 0x004fe4000001164c */
[----:B------:R-:W-:Y:S02]  /*2c850*/  SHF.R.U64 R48, R48, 0x3, RZ ;  /* 0x0000000330307819 */ /* 0x000fe400000012ff */
[----:B------:R-:W-:Y:S02]  /*2c860*/  SHF.R.U64 R52, R52, 0x3, RZ ;  /* 0x0000000334347819 */ /* 0x000fe400000012ff */
[----:B------:R-:W-:Y:S02]  /*2c870*/  SHF.R.U64 R56, R56, 0x3, RZ ;  /* 0x0000000338387819 */ /* 0x000fe400000012ff */
[----:B------:R-:W-:Y:S02]  /*2c880*/  SEL R76, RZ, 0xffffffff, P1 ;  /* 0xffffffffff4c7807 */ /* 0x000fe40000800000 */
[----:B------:R-:W-:-:S02]  /*2c890*/  SHF.R.U64 R11, R11, 0x3, RZ ;  /* 0x000000030b0b7819 */ /* 0x000fc400000012ff */
[----:B------:R-:W-:Y:S02]  /*2c8a0*/  SHF.R.U64 R6, R6, 0x3, RZ ;  /* 0x0000000306067819 */ /* 0x000fe400000012ff */
[----:B------:R-:W-:Y:S01]  /*2c8b0*/  LOP3.LUT R78, R79, 0x4, R78, 0xe2, !PT ;  /* 0x000000044f4e7812 */ /* 0x000fe200078ee24e */
[--C-:B------:R-:W-:Y:S01]  /*2c8c0*/  IMAD.MOV R79, RZ, RZ, -R77.reuse ;  /* 0x000000ffff4f7224 */ /* 0x100fe200078e0a4d */
[----:B------:R-:W-:Y:S02]  /*2c8d0*/  ISETP.GE.AND P0, PT, R216, R0, PT ;  /* 0x00000000d800720c */ /* 0x000fe40003f06270 */
[----:B------:R-:W-:Y:S01]  /*2c8e0*/  SHF.R.S32.HI R81, RZ, 0x1f, R77 ;  /* 0x0000001fff517819 */ /* 0x000fe2000001144d */
[----:B------:R-:W-:Y:S01]  /*2c8f0*/  IMAD.SHL.U32 R83, R76, 0x8, RZ ;  /* 0x000000084c537824 */ /* 0x000fe200078e00ff */
[----:B------:R-:W-:Y:S01]  /*2c900*/  LOP3.LUT R48, R48, R49, RZ, 0x3c, !PT ;  /* 0x0000003130307212 */ /* 0x000fe200078e3cff */
[--C-:B------:R-:W-:Y:S01]  /*2c910*/  IMAD.X R49, RZ, RZ, R5.reuse, P4 ;  /* 0x000000ffff317224 */ /* 0x100fe200020e0605 */
[----:B------:R-:W-:Y:S01]  /*2c920*/  LOP3.LUT R52, R52, R53, RZ, 0x3c, !PT ;  /* 0x0000003534347212 */ /* 0x000fe200078e3cff */
[--C-:B------:R-:W-:Y:S01]  /*2c930*/  IMAD.X R53, RZ, RZ, R5.reuse, P5 ;  /* 0x000000ffff357224 */ /* 0x100fe200028e0605 */
[----:B------:R-:W-:Y:S01]  /*2c940*/  LOP3.LUT R56, R56, R57, RZ, 0x3c, !PT ;  /* 0x0000003938387212 */ /* 0x000fe200078e3cff */
[----:B------:R-:W-:Y:S01]  /*2c950*/  IMAD.X R57, RZ, RZ, R5, P6 ;  /* 0x000000ffff397224 */ /* 0x000fe200030e0605 */
[----:B------:R-:W-:-:S02]  /*2c960*/  LOP3.LUT R4, R11, R4, RZ, 0x3c, !PT ;  /* 0x000000040b047212 */ /* 0x000fc400078e3cff */
[----:B------:R-:W-:Y:S01]  /*2c970*/  LOP3.LUT R72, R6, R7, RZ, 0x3c, !PT ;  /* 0x0000000706487212 */ /* 0x000fe200078e3cff */
[----:B------:R-:W-:Y:S01]  /*2c980*/  IMAD R79, R80, R79, R82 ;  /* 0x0000004f504f7224 */ /* 0x000fe200078e0252 */
[----:B------:R-:W-:Y:S01]  /*2c990*/  SEL R76, RZ, 0xffffffff, P0 ;  /* 0xffffffffff4c7807 */ /* 0x000fe20000000000 */
[----:B------:R-:W-:Y:S01]  /*2c9a0*/  IMAD R82, R81, UR4, RZ ;  /* 0x0000000451527c24 */ /* 0x000fe2000f8e02ff */
[----:B------:R-:W-:Y:S01]  /*2c9b0*/  ISETP.GE.AND P0, PT, R215, R0, PT ;  /* 0x00000000d700720c */ /* 0x000fe20003f06270 */
[----:B------:R-:W5:Y:S01]  /*2c9c0*/  LD.E.128 R4, desc[UR36][R4.64] ;  /* 0x0000002404047980 */ /* 0x000f62000c101d00 */
[----:B------:R-:W-:Y:S01]  /*2c9d0*/  LOP3.LUT R78, R83, 0x8, R78, 0xe2, !PT ;  /* 0x00000008534e7812 */ /* 0x000fe200078ee24e */
[----:B------:R-:W-:Y:S01]  /*2c9e0*/  IMAD.SHL.U32 R83, R76, 0x10, RZ ;  /* 0x000000104c537824 */ /* 0x000fe200078e00ff */
[----:B------:R-:W-:Y:S01]  /*2c9f0*/  SEL R76, RZ, 0xffffffff, P0 ;  /* 0xffffffffff4c7807 */ /* 0x000fe20000000000 */
[----:B------:R-:W5:Y:S01]  /*2ca00*/  LD.E.128 R8, desc[UR36][R8.64] ;  /* 0x0000002408087980 */ /* 0x000f62000c101d00 */
[----:B------:R-:W-:-:S02]  /*2ca10*/  IMAD R81, R77, UR5, R82 ;  /* 0x000000054d517c24 */ /* 0x000fc4000f8e0252 */
[----:B------:R-:W-:Y:S01]  /*2ca20*/  IMAD.WIDE.U32 R20, R77, UR4, R20 ;  /* 0x000000044d147c25 */ /* 0x000fe2000f8e0014 */
[----:B------:R-:W5:Y:S01]  /*2ca30*/  LD.E.128 R48, desc[UR36][R48.64] ;  /* 0x0000002430307980 */ /* 0x000f62000c101d00 */
[----:B------:R-:W-:Y:S01]  /*2ca40*/  SHF.R.S32.HI R77, RZ, 0x1f, R79 ;  /* 0x0000001fff4d7819 */ /* 0x000fe2000001144f */
[----:B------:R-:W-:Y:S02]  /*2ca50*/  ULDC.64 UR4, c[0x0][0xbd8] ;  /* 0x0002f60000047ab9 */ /* 0x000fe40000000a00 */
[----:B------:R-:W5:Y:S04]  /*2ca60*/  LD.E.128 R52, desc[UR36][R52.64] ;  /* 0x0000002434347980 */ /* 0x000f68000c101d00 */
        /* <DEDUP_REMOVED lines=9> */
[----:B------:R-:W-:-:S02]  /*2cb00*/  IMAD.SHL.U32 R83, R76, 0x20, RZ ;  /* 0x000000204c537824 */ /* 0x000fc400078e00ff */
[----:B------:R-:W-:Y:S02]  /*2cb10*/  IMAD.IADD R21, R21, 0x1, R81 ;  /* 0x0000000115157824 */ /* 0x000fe400078e0251 */
[----:B------:R-:W-:Y:S02]  /*2cb20*/  IMAD R76, R77, UR4, RZ ;  /* 0x000000044d4c7c24 */ /* 0x000fe4000f8e02ff */
[----:B------:R-:W-:Y:S02]  /*2cb30*/  IMAD R80, R3, R80, RZ ;  /* 0x0000005003507224 */ /* 0x000fe400078e02ff */
[----:B------:R-:W-:Y:S02]  /*2cb40*/  IMAD.IADD R181, R88, 0x1, R181 ;  /* 0x0000000158b57824 */ /* 0x000fe400078e02b5 */
[----:B------:R-:W-:Y:S02]  /*2cb50*/  VIADD R90, R166, 0x180 ;  /* 0x00000180a65a7836 */ /* 0x000fe40000000000 */
[----:B------:R-:W-:-:S02]  /*2cb60*/  IMAD R77, R79, UR5, R76 ;  /* 0x000000054f4d7c24 */ /* 0x000fc4000f8e024c */
[----:B------:R-:W-:Y:S01]  /*2cb70*/  IMAD.WIDE.U32 R20, R79, UR4, R20 ;  /* 0x000000044f147c25 */ /* 0x000fe2000f8e0014 */
[----:B------:R-:W-:Y:S01]  /*2cb80*/  ISETP.GE.AND P1, PT, R181, R80, PT ;  /* 0x00000050b500720c */ /* 0x000fe20003f26270 */
[----:B------:R-:W-:Y:S01]  /*2cb90*/  ULDC.64 UR4, c[0x0][0xb80] ;  /* 0x0002e00000047ab9 */ /* 0x000fe20000000a00 */
[----:B------:R-:W-:Y:S01]  /*2cba0*/  ISETP.GE.AND P0, PT, R90, R0, PT ;  /* 0x000000005a00720c */ /* 0x000fe20003f06270 */
[----:B------:R-:W-:Y:S01]  /*2cbb0*/  VIADD R84, R166, 0x1c0 ;  /* 0x000001c0a6547836 */ /* 0x000fe20000000000 */
[----:B------:R-:W-:Y:S01]  /*2cbc0*/  LEA R82, P2, R20, UR4, 0x1 ;  /* 0x0000000414527c11 */ /* 0x000fe2000f8408ff */
[----:B------:R-:W-:Y:S02]  /*2cbd0*/  IMAD.IADD R21, R21, 0x1, R77 ;  /* 0x0000000115157824 */ /* 0x000fe400078e024d */
[----:B------:R-:W-:Y:S01]  /*2cbe0*/  VIADD R3, R2, 0x38820 ;  /* 0x0003882002037836 */ /* 0x000fe20000000000 */
[----:B------:R-:W-:Y:S02]  /*2cbf0*/  LOP3.LUT R78, R83, 0x20, R78, 0xe2, !PT ;  /* 0x00000020534e7812 */ /* 0x000fe400078ee24e */
[----:B------:R-:W-:-:S02]  /*2cc00*/  SEL R81, RZ, 0x40, P0 ;  /* 0x00000040ff517807 */ /* 0x000fc40000000000 */
[----:B------:R-:W-:Y:S02]  /*2cc10*/  ISETP.GE.AND P0, PT, R84, R0, PT ;  /* 0x000000005400720c */ /* 0x000fe40003f06270 */
[----:B------:R-:W-:Y:S02]  /*2cc20*/  LEA.HI.X R83, R20, UR5, R21, 0x1, P2 ;  /* 0x0000000514537c11 */ /* 0x000fe400090f0c15 */
[----:B------:R-:W-:Y:S01]  /*2cc30*/  PRMT R3, RZ, 0x654, R3 ;  /* 0x00000654ff037816 */ /* 0x000fe20000000003 */
[----:B------:R-:W-:Y:S01]  /*2cc40*/  VIADD R88, R166, 0x1c0 ;  /* 0x000001c0a6587836 */ /* 0x000fe20000000000 */
[----:B------:R-:W-:Y:S01]  /*2cc50*/  LOP3.LUT R81, R78, R81, RZ, 0xfc, !PT ;  /* 0x000000514e517212 */ /* 0x000fe200078efcff */
[----:B------:R-:W-:Y:S01]  /*2cc60*/  VIADD R89, R166, 0x180 ;  /* 0x00000180a6597836 */ /* 0x000fe20000000000 */
[----:B------:R-:W-:Y:S01]  /*2cc70*/  SEL R76, RZ, 0x80, P0 ;  /* 0x00000080ff4c7807 */ /* 0x000fe20000000000 */
[----:B0-----:R0:W-:Y:S01]  /*2cc80*/  SYNCS.ARRIVE.TRANS64.RED.A1T0 RZ, [R3+URZ], RZ ;  /* 0x000000ff03ff79a7 */ /* 0x0011e2000810043f */
[----:B------:R1:W2:Y:S01]  /*2cc90*/  SHFL.IDX PT, R20, R82, RZ, 0x181f ;  /* 0x00181fff52147589 */ /* 0x0002a200000e0000 */
[----:B------:R-:W-:Y:S03]  /*2cca0*/  BSSY B1, `(.L_x_6892) ;  /* 0x000002a000017945 */ /* 0x000fe60003800000 */
[----:B------:R1:W3:Y:S01]  /*2ccb0*/  SHFL.IDX PT, R21, R83, RZ, 0x181f ;  /* 0x00181fff53157589 */ /* 0x0002e200000e0000 */
[----:B------:R-:W-:-:S02]  /*2ccc0*/  SHF.R.S32.HI R88, RZ, 0x1f, R88 ;  /* 0x0000001fff587819 */ /* 0x000fc40000011458 */
[----:B0-----:R-:W-:Y:S02]  /*2ccd0*/  LOP3.LUT R3, R81, R76, RZ, 0xfc, !PT ;  /* 0x0000004c51037212 */ /* 0x001fe400078efcff */
[----:B------:R-:W-:Y:S02]  /*2cce0*/  SHF.R.S32.HI R89, RZ, 0x1f, R89 ;  /* 0x0000001fff597819 */ /* 0x000fe40000011459 */
[----:B------:R-:W-:Y:S02]  /*2ccf0*/  SHF.R.S32.HI R91, RZ, 0x1f, R215 ;  /* 0x0000001fff5b7819 */ /* 0x000fe400000114d7 */
[----:B------:R-:W-:Y:S02]  /*2cd00*/  SHF.R.S32.HI R92, RZ, 0x1f, R216 ;  /* 0x0000001fff5c7819 */ /* 0x000fe400000114d8 */
[----:B------:R-:W-:Y:S02]  /*2cd10*/  SHF.R.S32.HI R93, RZ, 0x1f, R217 ;  /* 0x0000001fff5d7819 */ /* 0x000fe400000114d9 */
[----:B------:R-:W-:-:S02]  /*2cd20*/  SHF.R.S32.HI R94, RZ, 0x1f, R218 ;  /* 0x0000001fff5e7819 */ /* 0x000fc400000114da */
[----:B------:R-:W-:Y:S01]  /*2cd30*/  SHF.R.S32.HI R95, RZ, 0x1f, R219 ;  /* 0x0000001fff5f7819 */ /* 0x000fe200000114db */
[----:B-1----:R-:W-:Y:S06]  /*2cd40*/  @P1 BRA `(.L_x_6893) ;  /* 0x00000000007c1947 */ /* 0x002fec0003800000 */
[-C--:B------:R-:W-:Y:S02]  /*2cd50*/  ISETP.GE.AND P1, PT, R219, R0.reuse, PT ;  /* 0x00000000db00720c */ /* 0x080fe40003f26270 */
[-C--:B------:R-:W-:Y:S02]  /*2cd60*/  ISETP.GE.AND P0, PT, R166, R0.reuse, PT ;  /* 0x00000000a600720c */ /* 0x080fe40003f06270 */
[-C--:B------:R-:W-:Y:S02]  /*2cd70*/  ISETP.GE.AND P5, PT, R218, R0.reuse, PT ;  /* 0x00000000da00720c */ /* 0x080fe40003fa6270 */
[----:B------:R-:W-:-:S07]  /*2cd80*/  ISETP.GE.AND P3, PT, R217, R0, PT ;  /* 0x00000000d900720c */ /* 0x000fce0003f66270 */
[C---:B--2---:R-:W-:Y:S02]  /*2cd90*/  @!P1 LEA R76, P2, R219.reuse, R20, 0x1 ;  /* 0x00000014db4c9211 */ /* 0x044fe400078408ff */
[----:B---3--:R-:W-:Y:S02]  /*2cda0*/  @!P0 IMAD.WIDE R78, R166, 0x2, R20 ;  /* 0x00000002a64e8825 */ /* 0x008fe400078e0214 */
[----:B------:R-:W-:Y:S02]  /*2cdb0*/  @!P1 LEA.HI.X R77, R219, R21, R95, 0x1, P2 ;  /* 0x00000015db4d9211 */ /* 0x000fe400010f0c5f */
[----:B------:R-:W-:Y:S01]  /*2cdc0*/  ISETP.GE.AND P2, PT, R216, R0, PT ;  /* 0x00000000d800720c */ /* 0x000fe20003f46270 */
[----:B-----5:R0:W-:Y:S01]  /*2cdd0*/  @!P0 ST.E.128 desc[UR36][R78.64], R4 ;  /* 0x000000044e008985 */ /* 0x0201e2000c101d24 */
[----:B------:R-:W-:-:S03]  /*2cde0*/  LOP3.LUT P0, RZ, R81, 0x40, RZ, 0xc0, !PT ;  /* 0x0000004051ff7812 */ /* 0x000fc6000780c0ff */
[----:B------:R1:W-:Y:S01]  /*2cdf0*/  @!P1 ST.E.128 desc[UR36][R76.64], R12 ;  /* 0x0000000c4c009985 */ /* 0x0003e2000c101d24 */
[----:B------:R-:W-:Y:S02]  /*2ce00*/  ISETP.GE.AND P1, PT, R215, R0, PT ;  /* 0x00000000d700720c */ /* 0x000fe40003f26270 */
[CC--:B0-----:R-:W-:Y:S02]  /*2ce10*/  @!P5 LEA R4, P4, R218.reuse, R20.reuse, 0x1 ;  /* 0x00000014da04d211 */ /* 0x0c1fe400078808ff */
[-C--:B------:R-:W-:Y:S02]  /*2ce20*/  @!P3 LEA R6, P6, R217, R20.reuse, 0x1 ;  /* 0x00000014d906b211 */ /* 0x080fe400078c08ff */
[-C--:B------:R-:W-:Y:S02]  /*2ce30*/  @!P5 LEA.HI.X R5, R218, R21.reuse, R94, 0x1, P4 ;  /* 0x00000015da05d211 */ /* 0x080fe400020f0c5e */
[----:B------:R-:W-:Y:S02]  /*2ce40*/  LOP3.LUT P4, RZ, R3, 0x80, RZ, 0xc0, !PT ;  /* 0x0000008003ff7812 */ /* 0x000fe4000788c0ff */
[----:B------:R-:W-:Y:S01]  /*2ce50*/  @!P3 LEA.HI.X R7, R217, R21, R93, 0x1, P6 ;  /* 0x00000015d907b211 */ /* 0x000fe200030f0c5d */
[----:B------:R0:W-:Y:S02]  /*2ce60*/  @!P5 ST.E.128 desc[UR36][R4.64], R28 ;  /* 0x0000001c0400d985 */ /* 0x0001e4000c101d24 */
[----:B-1----:R-:W-:-:S02]  /*2ce70*/  @!P1 LEA R12, P6, R215, R20, 0x1 ;  /* 0x00000014d70c9211 */ /* 0x002fc400078c08ff */
[----:B------:R1:W-:Y:S02]  /*2ce80*/  @!P3 ST.E.128 desc[UR36][R6.64], R36 ;  /* 0x000000240600b985 */ /* 0x0003e4000c101d24 */
[-C--:B------:R-:W-:Y:S02]  /*2ce90*/  @!P1 LEA.HI.X R13, R215, R21.reuse, R91, 0x1, P6 ;  /* 0x00000015d70d9211 */ /* 0x080fe400030f0c5b */
        /* <DEDUP_REMOVED lines=10> */
.L_x_6893:
[----:B------:R-:W-:Y:S05]  /*2cf40*/  BSYNC B1 ;  /* 0x0000000000017941 */ /* 0x000fea0003800000 */
.L_x_6892:
[----:B0----5:R-:W-:Y:S01]  /*2cf50*/  VIADD R7, R181, 0x20 ;  /* 0x00000020b5077836 */ /* 0x021fe20000000000 */
[----:B------:R0:W1:Y:S04]  /*2cf60*/  SHFL.IDX PT, R5, R83, 0x1, 0x181f ;  /* 0x00381f0053057f89 */ /* 0x00006800000e0000 */
        /* <DEDUP_REMOVED lines=9> */
[----:B-1--4-:R-:W-:Y:S02]  /*2d000*/  @!P6 IMAD.WIDE R6, R166, 0x2, R4 ;  /* 0x00000002a606e825 */ /* 0x012fe400078e0204 */
[----:B------:R-:W-:-:S03]  /*2d010*/  @!P5 LEA R12, P4, R219, R4, 0x1 ;  /* 0x00000004db0cd211 */ /* 0x000fc600078808ff */
[----:B------:R0:W-:Y:S01]  /*2d020*/  @!P6 ST.E.128 desc[UR36][R6.64], R8 ;  /* 0x000000080600e985 */ /* 0x0001e2000c101d24 */
[----:B------:R-:W-:Y:S02]  /*2d030*/  @!P5 LEA.HI.X R13, R219, R5, R95, 0x1, P4 ;  /* 0x00000005db0dd211 */ /* 0x000fe400020f0c5f */
[----:B------:R-:W-:-:S03]  /*2d040*/  LOP3.LUT P4, RZ, R81, 0x40, RZ, 0xc0, !PT ;  /* 0x0000004051ff7812 */ /* 0x000fc6000788c0ff */
[----:B------:R1:W-:Y:S01]  /*2d050*/  @!P5 ST.E.128 desc[UR36][R12.64], R24 ;  /* 0x000000180c00d985 */ /* 0x0003e2000c101d24 */
[CC--:B0-----:R-:W-:Y:S02]  /*2d060*/  @!P3 LEA R6, P6, R218.reuse, R4.reuse, 0x1 ;  /* 0x00000004da06b211 */ /* 0x0c1fe400078c08ff */
[C---:B------:R-:W-:Y:S02]  /*2d070*/  @!P2 LEA R8, P5, R217.reuse, R4, 0x1 ;  /* 0x00000004d908a211 */ /* 0x040fe400078a08ff */
[-C--:B------:R-:W-:Y:S02]  /*2d080*/  @!P3 LEA.HI.X R7, R218, R5.reuse, R94, 0x1, P6 ;  /* 0x00000005da07b211 */ /* 0x080fe400030f0c5e */
[----:B------:R-:W-:-:S03]  /*2d090*/  @!P2 LEA.HI.X R9, R217, R5, R93, 0x1, P5 ;  /* 0x00000005d909a211 */ /* 0x000fc600028f0c5d */
[CC--:B-1----:R-:W-:Y:S01]  /*2d0a0*/  @P4 LEA R12, P5, R90.reuse, R4.reuse, 0x1 ;  /* 0x000000045a0c4211 */ /* 0x0c2fe200078a08ff */
[----:B------:R0:W-:Y:S01]  /*2d0b0*/  @!P3 ST.E.128 desc[UR36][R6.64], R32 ;  /* 0x000000200600b985 */ /* 0x0001e2000c101d24 */
[CC--:B------:R-:W-:Y:S02]  /*2d0c0*/  @!P0 LEA R10, P3, R215.reuse, R4.reuse, 0x1 ;  /* 0x00000004d70a8211 */ /* 0x0c0fe400078608ff */
[-C--:B------:R-:W-:Y:S01]  /*2d0d0*/  @P4 LEA.HI.X R13, R90, R5.reuse, R89, 0x1, P5 ;  /* 0x000000055a0d4211 */ /* 0x080fe200028f0c59 */
[----:B------:R1:W-:Y:S01]  /*2d0e0*/  @!P2 ST.E.128 desc[UR36][R8.64], R40 ;  /* 0x000000280800a985 */ /* 0x0003e2000c101d24 */
[----:B------:R-:W-:Y:S02]  /*2d0f0*/  @!P0 LEA.HI.X R11, R215, R5, R91, 0x1, P3 ;  /* 0x00000005d70b8211 */ /* 0x000fe400018f0c5b */
        /* <DEDUP_REMOVED lines=11> */
.L_x_6891:
[----:B0-----:R-:W2:Y:S01]  /*2d1b0*/  LDL R6, [R1+0x454] ;  /* 0x0004540001067983 */ /* 0x001ea20000100800 */
[----:B------:R-:W0:Y:S01]  /*2d1c0*/  LDC R10, c[0x0][0xce8] ;  /* 0x00033a00ff0a7b82 */ /* 0x000e220000000800 */
[----:B------:R-:W-:Y:S01]  /*2d1d0*/  ULDC.64 UR4, c[0x0][0xc08] ;  /* 0x0003020000047ab9 */ /* 0x000fe20000000a00 */
[----:B------:R-:W-:Y:S01]  /*2d1e0*/  ULDC.64 UR6, c[0x0][0xc30] ;  /* 0x00030c0000067ab9 */ /* 0x000fe20000000a00 */
[----:B-1----:R-:W-:Y:S01]  /*2d1f0*/  IMAD R7, R0, UR4, RZ ;  /* 0x0000000400077c24 */ /* 0x002fe2000f8e02ff */
[----:B------:R-:W-:Y:S01]  /*2d200*/  BSSY B1, `(.L_x_6895) ;  /* 0x0000117000017945 */ /* 0x000fe20003800000 */
[C---:B------:R-:W-:Y:S01]  /*2d210*/  IMAD.WIDE.U32 R4, R20.reuse, UR4, RZ ;  /* 0x0000000414047c25 */ /* 0x040fe2000f8e00ff */
[----:B------:R-:W-:Y:S02]  /*2d220*/  SHF.R.S32.HI R34, RZ, 0x1f, R223 ;  /* 0x0000001fff227819 */ /* 0x000fe400000114df */
[----:B------:R-:W-:Y:S01]  /*2d230*/  SHF.R.S32.HI R35, RZ, 0x1f, R224 ;  /* 0x0000001fff237819 */ /* 0x000fe200000114e0 */
[----:B------:R-:W-:Y:S01]  /*2d240*/  IMAD R7, R20, UR5, R7 ;  /* 0x0000000514077c24 */ /* 0x000fe2000f8e0207 */
[----:B------:R-:W-:Y:S01]  /*2d250*/  ULDC.64 UR4, c[0x0][0xc38] ;  /* 0x00030e0000047ab9 */ /* 0x000fe20000000a00 */
[----:B------:R-:W-:Y:S01]  /*2d260*/  VIADD R12, R163, 0x18 ;  /* 0x00000018a30c7836 */ /* 0x000fe20000000000 */
        /* <DEDUP_REMOVED lines=10> */
[----:B------:R-:W-:Y:S01]  /*2d310*/  VIADD R15, R163, 0x30 ;  /* 0x00000030a30f7836 */ /* 0x000fe20000000000 */
[----:B0-----:R-:W-:Y:S01]  /*2d320*/  ISETP.NE.AND P0, PT, R10, 0x1, PT ;  /* 0x000000010a00780c */ /* 0x001fe20003f05270 */
[----:B------:R-:W-:Y:S01]  /*2d330*/  IMAD R7, R7, UR4, RZ ;  /* 0x0000000407077c24 */ /* 0x000fe2000f8e02ff */
[----:B------:R-:W-:Y:S01]  /*2d340*/  SHF.R.S32.HI R38, RZ, 0x1f, R227 ;  /* 0x0000001fff267819 */ /* 0x000fe200000114e3 */
[C---:B------:R-:W-:Y:S01]  /*2d350*/  IMAD.WIDE.U32 R4, R76.reuse, UR4, R4 ;  /* 0x000000044c047c25 */ /* 0x040fe2000f8e0004 */
[----:B------:R-:W-:Y:S02]  /*2d360*/  SHF.R.S32.HI R29, RZ, 0x1f, R15 ;  /* 0x0000001fff1d7819 */ /* 0x000fe4000001140f */
[----:B------:R-:W-:Y:S01]  /*2d370*/  SHF.R.S32.HI R39, RZ, 0x1f, R228 ;  /* 0x0000001fff277819 */ /* 0x000fe200000114e4 */
[----:B------:R-:W-:Y:S01]  /*2d380*/  IMAD R9, R76, UR5, R7 ;  /* 0x000000054c097c24 */ /* 0x000fe2000f8e0207 */
[----:B------:R-:W-:Y:S01]  /*2d390*/  ULDC.64 UR4, c[0x0][0xc48] ;  /* 0x0003120000047ab9 */ /* 0x000fe20000000a00 */
[----:B------:R-:W-:Y:S01]  /*2d3a0*/  IMAD R3, R3, R10, RZ ;  /* 0x0000000a03037224 */ /* 0x000fe200078e02ff */
[----:B------:R-:W-:Y:S01]  /*2d3b0*/  SHF.R.S32.HI R40, RZ, 0x1f, R229 ;  /* 0x0000001fff287819 */ /* 0x000fe200000114e5 */
[----:B------:R-:W-:-:S02]  /*2d3c0*/  IMAD.IADD R5, R5, 0x1, R9 ;  /* 0x0000000105057824 */ /* 0x000fc400078e0209 */
[----:B------:R-:W0:Y:S01]  /*2d3d0*/  @P0 LDC R11, c[0x0][0xcec] ;  /* 0x00033b00ff0b0b82 */ /* 0x000e220000000800 */
[----:B------:R-:W-:Y:S02]  /*2d3e0*/  VIADD R20, R163, 0x38 ;  /* 0x00000038a3147836 */ /* 0x000fe40000000000 */
[----:B------:R-:W-:-:S03]  /*2d3f0*/  IMAD.WIDE.U32 R4, R220, UR4, R4 ;  /* 0x00000004dc047c25 */ /* 0x000fc6000f8e0004 */
[----:B------:R-:W-:Y:S01]  /*2d400*/  SHF.R.S32.HI R30, RZ, 0x1f, R20 ;  /* 0x0000001fff1e7819 */ /* 0x000fe20000011414 */
[----:B------:R-:W-:Y:S01]  /*2d410*/  IMAD R5, R220, UR5, R5 ;  /* 0x00000005dc057c24 */ /* 0x000fe2000f8e0205 */
[----:B------:R-:W1:Y:S01]  /*2d420*/  @P0 LDC R13, c[0x0][0xcf0] ;  /* 0x00033c00ff0d0b82 */ /* 0x000e620000000800 */
[----:B------:R-:W-:Y:S01]  /*2d430*/  ULDC.64 UR4, c[0x0][0xc28] ;  /* 0x00030a0000047ab9 */ /* 0x000fe20000000a00 */
        /* <DEDUP_REMOVED lines=47> */
[--C-:B--2---:R-:W-:Y:S02]  /*2d730*/  IMAD.IADD R6, R6, 0x1, R181.reuse ;  /* 0x0000000106067824 */ /* 0x104fe400078e02b5 */
[----:B------:R-:W-:Y:S02]  /*2d740*/  IMAD.IADD R181, R162, 0x1, R181 ;  /* 0x00000001a2b57824 */ /* 0x000fe400078e02b5 */
[----:B0-----:R-:W-:-:S04]  /*2d750*/  @P0 IMAD.HI.U32 R0, R6, R11, RZ ;  /* 0x0000000b06000227 */ /* 0x001fc800078e00ff */
[----:B------:R-:W-:Y:S01]  /*2d760*/  IMAD.MOV.U32 R7, RZ, RZ, R6 ;  /* 0x000000ffff077224 */ /* 0x000fe200078e0006 */
[----:B-1----:R-:W-:Y:S01]  /*2d770*/  @P0 SHF.R.U32.HI R7, RZ, R13, R0 ;  /* 0x0000000dff070219 */ /* 0x002fe20000011600 */
[----:B------:R-:W-:-:S03]  /*2d780*/  VIADD R13, R163, 0x20 ;  /* 0x00000020a30d7836 */ /* 0x000fc60000000000 */
[--C-:B------:R-:W-:Y:S01]  /*2d790*/  SHF.R.S32.HI R0, RZ, 0x1f, R7.reuse ;  /* 0x0000001fff007819 */ /* 0x100fe20000011407 */
[----:B------:R-:W-:Y:S01]  /*2d7a0*/  IMAD.MOV R9, RZ, RZ, -R7 ;  /* 0x000000ffff097224 */ /* 0x000fe200078e0a07 */
[----:B------:R-:W-:Y:S01]  /*2d7b0*/  SHF.R.S32.HI R27, RZ, 0x1f, R13 ;  /* 0x0000001fff1b7819 */ /* 0x000fe2000001140d */
[----:B------:R-:W-:-:S04]  /*2d7c0*/  IMAD.WIDE.U32 R4, R7, UR6, R4 ;  /* 0x0000000607047c25 */ /* 0x000fc8000f8e0004 */
[----:B------:R-:W-:Y:S02]  /*2d7d0*/  IMAD R9, R10, R9, R6 ;  /* 0x000000090a097224 */ /* 0x000fe400078e0206 */
[----:B------:R-:W-:Y:S02]  /*2d7e0*/  IMAD R0, R0, UR6, RZ ;  /* 0x0000000600007c24 */ /* 0x000fe4000f8e02ff */
[----:B------:R-:W-:Y:S02]  /*2d7f0*/  VIADD R6, R2, 0x38820 ;  /* 0x0003882002067836 */ /* 0x000fe40000000000 */
[----:B------:R-:W-:Y:S01]  /*2d800*/  IMAD R11, R7, UR7, R0 ;  /* 0x00000007070b7c24 */ /* 0x000fe2000f8e0200 */
[----:B------:R-:W-:Y:S01]  /*2d810*/  SHF.R.S32.HI R0, RZ, 0x1f, R9 ;  /* 0x0000001fff007819 */ /* 0x000fe20000011409 */
[----:B------:R-:W-:Y:S01]  /*2d820*/  VIADD R10, R163, 0x8 ;  /* 0x00000008a30a7836 */ /* 0x000fe20000000000 */
[----:B------:R-:W-:Y:S01]  /*2d830*/  PRMT R6, RZ, 0x654, R6 ;  /* 0x00000654ff067816 */ /* 0x000fe20000000006 */
[----:B------:R-:W-:-:S02]  /*2d840*/  IMAD.IADD R5, R5, 0x1, R11 ;  /* 0x0000000105057824 */ /* 0x000fc400078e020b */
[----:B------:R-:W-:Y:S01]  /*2d850*/  IMAD R0, R0, UR4, RZ ;  /* 0x0000000400007c24 */ /* 0x000fe2000f8e02ff */
[----:B------:R0:W-:Y:S01]  /*2d860*/  SYNCS.ARRIVE.TRANS64.RED.A1T0 RZ, [R6+URZ], RZ ;  /* 0x000000ff06ff79a7 */ /* 0x0001e2000810043f */
[----:B------:R-:W-:Y:S01]  /*2d870*/  IMAD.WIDE.U32 R4, R9, UR4, R4 ;  /* 0x0000000409047c25 */ /* 0x000fe2000f8e0004 */
[----:B------:R-:W-:-:S03]  /*2d880*/  SHF.R.S32.HI R24, RZ, 0x1f, R10 ;  /* 0x0000001fff187819 */ /* 0x000fc6000001140a */
[----:B------:R-:W-:Y:S01]  /*2d890*/  IMAD R7, R9, UR5, R0 ;  /* 0x0000000509077c24 */ /* 0x000fe2000f8e0200 */
[----:B------:R-:W-:Y:S01]  /*2d8a0*/  ULDC.64 UR4, c[0x0][0xc00] ;  /* 0x0003000000047ab9 */ /* 0x000fe20000000a00 */
[----:B------:R-:W-:Y:S01]  /*2d8b0*/  VIADD R11, R163, 0x10 ;  /* 0x00000010a30b7836 */ /* 0x000fe20000000000 */
[C---:B------:R-:W-:Y:S01]  /*2d8c0*/  LEA R8, P0, R4.reuse, UR4, 0x2 ;  /* 0x0000000404087c11 */ /* 0x040fe2000f8010ff */
[----:B------:R-:W-:Y:S01]  /*2d8d0*/  IMAD.IADD R5, R5, 0x1, R7 ;  /* 0x0000000105057824 */ /* 0x000fe200078e0207 */
[----:B------:R-:W-:Y:S02]  /*2d8e0*/  SHF.R.S32.HI R9, RZ, 0x1f, R163 ;  /* 0x0000001fff097819 */ /* 0x000fe400000114a3 */
[----:B------:R-:W-:Y:S01]  /*2d8f0*/  SHF.R.S32.HI R25, RZ, 0x1f, R11 ;  /* 0x0000001fff197819 */ /* 0x000fe2000001140b */
[----:B------:R0:W1:Y:S01]  /*2d900*/  SHFL.IDX PT, R32, R8, RZ, 0x1c1f ;  /* 0x001c1fff08207589 */ /* 0x00006200000e0000 */
[----:B------:R-:W-:Y:S02]  /*2d910*/  LEA.HI.X R0, R4, UR5, R5, 0x2, P0 ;  /* 0x0000000504007c11 */ /* 0x000fe400080f1405 */
[----:B------:R-:W-:-:S03]  /*2d920*/  ISETP.GE.AND P0, PT, R181, R3, PT ;  /* 0x00000003b500720c */ /* 0x000fc60003f06270 */
[----:B------:R0:W2:Y:S10]  /*2d930*/  SHFL.IDX PT, R33, R0, RZ, 0x1c1f ;  /* 0x001c1fff00217589 */ /* 0x0000b400000e0000 */
[----:B0-----:R-:W-:Y:S05]  /*2d940*/  @P0 BRA `(.L_x_6896) ;  /* 0x0000000800880947 */ /* 0x001fea0003800000 */
[----:B------:R-:W-:Y:S02]  /*2d950*/  ULDC UR4, c[0x0][0xbc8] ;  /* 0x0002f20000047ab9 */ /* 0x000fe40000000800 */
[----:B------:R-:W-:-:S13]  /*2d960*/  ISETP.GE.AND P0, PT, R163, UR4, PT ;  /* 0x00000004a3007c0c */ /* 0x000fda000bf06270 */
[----:B------:R-:W3:Y:S01]  /*2d970*/  @!P0 LDL.64 R6, [R1+0x210] ;  /* 0x0002100001068983 */ /* 0x000ee20000100a00 */
[----:B------:R-:W-:Y:S02]  /*2d980*/  ISETP.GE.AND P1, PT, R10, UR4, PT ;  /* 0x000000040a007c0c */ /* 0x000fe4000bf26270 */
[----:B-1----:R-:W-:-:S04]  /*2d990*/  @!P0 LEA R4, P2, R163, R32, 0x2 ;  /* 0x00000020a3048211 */ /* 0x002fc800078410ff */
[----:B--2---:R-:W-:-:S05]  /*2d9a0*/  @!P0 LEA.HI.X R5, R163, R33, R9, 0x2, P2 ;  /* 0x00000021a3058211 */ /* 0x004fca00010f1409 */
[----:B---3--:R0:W-:Y:S04]  /*2d9b0*/  @!P0 ST.E.64 desc[UR36][R4.64], R6 ;  /* 0x0000000604008985 */ /* 0x0081e8000c101b24 */
[----:B0-----:R-:W2:Y:S01]  /*2d9c0*/  @!P1 LDL.64 R4, [R1+0x220] ;  /* 0x0002200001049983 */ /* 0x001ea20000100a00 */
[----:B------:R-:W-:Y:S02]  /*2d9d0*/  ISETP.GE.AND P0, PT, R11, UR4, PT ;  /* 0x000000040b007c0c */ /* 0x000fe4000bf06270 */
[----:B------:R-:W-:-:S04]  /*2d9e0*/  @!P1 LEA R6, P2, R10, R32, 0x2 ;  /* 0x000000200a069211 */ /* 0x000fc800078410ff */
[----:B------:R-:W-:-:S05]  /*2d9f0*/  @!P1 LEA.HI.X R7, R10, R33, R24, 0x2, P2 ;  /* 0x000000210a079211 */ /* 0x000fca00010f1418 */
[----:B--2---:R0:W-:Y:S04]  /*2da00*/  @!P1 ST.E.64 desc[UR36][R6.64], R4 ;  /* 0x0000000406009985 */ /* 0x0041e8000c101b24 */
        /* <DEDUP_REMOVED lines=142> */
[C---:B------:R-:W-:Y:S02]  /*2e2f0*/  @!P0 LEA R6, P2, R223.reuse, R32, 0x2 ;  /* 0x00000020df068211 */ /* 0x040fe400078410ff */
[----:B------:R-:W-:Y:S02]  /*2e300*/  SHF.R.S32.HI R71, RZ, 0x1f, R222 ;  /* 0x0000001fff477819 */ /* 0x000fe400000114de */
[----:B------:R-:W-:-:S05]  /*2e310*/  @!P0 LEA.HI.X R7, R223, R33, R34, 0x2, P2 ;  /* 0x00000021df078211 */ /* 0x000fca00010f1422 */
[----:B--2---:R0:W-:Y:S04]  /*2e320*/  @!P0 ST.E.64 desc[UR36][R6.64], R4 ;  /* 0x0000000406008985 */ /* 0x0041e8000c101b24 */
[----:B0-----:R-:W2:Y:S01]  /*2e330*/  @!P1 LDL.64 R4, [R1+0x400] ;  /* 0x0004000001049983 */ /* 0x001ea20000100a00 */
[----:B------:R-:W-:-:S04]  /*2e340*/  @!P1 LEA R32, P0, R222, R32, 0x2 ;  /* 0x00000020de209211 */ /* 0x000fc800078010ff */
[----:B------:R-:W-:-:S05]  /*2e350*/  @!P1 LEA.HI.X R33, R222, R33, R71, 0x2, P0 ;  /* 0x00000021de219211 */ /* 0x000fca00000f1447 */
[----:B--2---:R0:W-:Y:S04]  /*2e360*/  @!P1 ST.E.64 desc[UR36][R32.64], R4 ;  /* 0x0000000420009985 */ /* 0x0041e8000c101b24 */
.L_x_6896:
[----:B------:R-:W-:Y:S05]  /*2e370*/  BSYNC B1 ;  /* 0x0000000000017941 */ /* 0x000fea0003800000 */
.L_x_6895:
[----:B0-----:R-:W-:Y:S01]  /*2e380*/  VIADD R4, R181, 0x8 ;  /* 0x00000008b5047836 */ /* 0x001fe20000000000 */
[----:B------:R-:W0:Y:S04]  /*2e390*/  SHFL.IDX PT, R0, R0, 0x1, 0x1c1f ;  /* 0x003c1f0000007f89 */ /* 0x000e2800000e0000 */
[----:B------:R-:W-:Y:S01]  /*2e3a0*/  ISETP.GE.AND P0, PT, R4, R3, PT ;  /* 0x000000030400720c */ /* 0x000fe20003f06270 */
[----:B------:R-:W3:-:S12]  /*2e3b0*/  SHFL.IDX PT, R8, R8, 0x1, 0x1c1f ;  /* 0x003c1f0008087f89 */ /* 0x000ed800000e0000 */
[----:B------:R-:W-:Y:S05]  /*2e3c0*/  @P0 BRA `(.L_x_6894) ;  /* 0x0000001800600947 */ /* 0x000fea0003800000 */
[----:B------:R-:W4:Y:S02]  /*2e3d0*/  LDC R3, c[0x0][0xbc8] ;  /* 0x0002f200ff037b82 */ /* 0x000f240000000800 */
[----:B----4-:R-:W-:-:S13]  /*2e3e0*/  ISETP.GE.AND P1, PT, R163, R3, PT ;  /* 0x00000003a300720c */ /* 0x010fda0003f26270 */
[----:B------:R-:W4:Y:S01]  /*2e3f0*/  @!P1 LDL.64 R6, [R1+0x218] ;  /* 0x0002180001069983 */ /* 0x000f220000100a00 */
[----:B------:R-:W-:Y:S02]  /*2e400*/  ISETP.GE.AND P2, PT, R10, R3, PT ;  /* 0x000000030a00720c */ /* 0x000fe40003f46270 */
[----:B---3--:R-:W-:-:S04]  /*2e410*/  @!P1 LEA R4, P0, R163, R8, 0x2 ;  /* 0x00000008a3049211 */ /* 0x008fc800078010ff */
[----:B0-----:R-:W-:-:S05]  /*2e420*/  @!P1 LEA.HI.X R5, R163, R0, R9, 0x2, P0 ;  /* 0x00000000a3059211 */ /* 0x001fca00000f1409 */
[----:B----4-:R0:W-:Y:S04]  /*2e430*/  @!P1 ST.E.64 desc[UR36][R4.64], R6 ;  /* 0x0000000604009985 */ /* 0x0101e8000c101b24 */
[----:B0-----:R-:W3:Y:S01]  /*2e440*/  @!P2 LDL.64 R4, [R1+0x228] ;  /* 0x000228000104a983 */ /* 0x001ee20000100a00 */
[----:B------:R-:W-:Y:S02]  /*2e450*/  ISETP.GE.AND P1, PT, R11, R3, PT ;  /* 0x000000030b00720c */ /* 0x000fe40003f26270 */
[----:B------:R-:W-:-:S04]  /*2e460*/  @!P2 LEA R6, P0, R10, R8, 0x2 ;  /* 0x000000080a06a211 */ /* 0x000fc800078010ff */
[----:B------:R-:W-:-:S05]  /*2e470*/  @!P2 LEA.HI.X R7, R10, R0, R24, 0x2, P0 ;  /* 0x000000000a07a211 */ /* 0x000fca00000f1418 */
[----:B---3--:R0:W-:Y:S04]  /*2e480*/  @!P2 ST.E.64 desc[UR36][R6.64], R4 ;  /* 0x000000040600a985 */ /* 0x0081e8000c101b24 */
        /* <DEDUP_REMOVED lines=136> */
[----:B------:R-:W-:Y:S01]  /*2ed10*/  @!P2 LEA R6, P0, R224, R8, 0x2 ;  /* 0x00000008e006a211 */ /* 0x000fe200078010ff */
[----:B------:R-:W-:Y:S01]  /*2ed20*/  BSSY B1, `(.L_x_6897) ;  /* 0x000000a000017945 */ /* 0x000fe20003800000 */
[-C--:B------:R-:W-:Y:S02]  /*2ed30*/  ISETP.GE.AND P1, PT, R222, R3.reuse, PT ;  /* 0x00000003de00720c */ /* 0x080fe40003f26270 */
[----:B------:R-:W-:Y:S02]  /*2ed40*/  @!P2 LEA.HI.X R7, R224, R0, R35, 0x2, P0 ;  /* 0x00000000e007a211 */ /* 0x000fe400000f1423 */
[----:B------:R-:W-:-:S03]  /*2ed50*/  ISETP.GE.AND P0, PT, R223, R3, PT ;  /* 0x00000003df00720c */ /* 0x000fc60003f06270 */
[----:B---3--:R0:W-:Y:S10]  /*2ed60*/  @!P2 ST.E.64 desc[UR36][R6.64], R4 ;  /* 0x000000040600a985 */ /* 0x0081f4000c101b24 */
[----:B------:R-:W-:Y:S05]  /*2ed70*/  @P0 BRA `(.L_x_6898) ;  /* 0x0000000000100947 */ /* 0x000fea0003800000 */
[----:B0-----:R-:W3:Y:S01]  /*2ed80*/  LDL.64 R6, [R1+0x3f8] ;  /* 0x0003f80001067983 */ /* 0x001ee20000100a00 */
[----:B------:R-:W-:-:S04]  /*2ed90*/  LEA R4, P0, R223, R8, 0x2 ;  /* 0x00000008df047211 */ /* 0x000fc800078010ff */
[----:B------:R-:W-:-:S05]  /*2eda0*/  LEA.HI.X R5, R223, R0, R34, 0x2, P0 ;  /* 0x00000000df057211 */ /* 0x000fca00000f1422 */
[----:B---3--:R3:W-:Y:S04]  /*2edb0*/  ST.E.64 desc[UR36][R4.64], R6 ;  /* 0x0000000604007985 */ /* 0x0087e8000c101b24 */
.L_x_6898:
[----:B------:R-:W-:Y:S05]  /*2edc0*/  BSYNC B1 ;  /* 0x0000000000017941 */ /* 0x000fea0003800000 */
.L_x_6897:
[----:B------:R-:W-:Y:S05]  /*2edd0*/  @P1 BRA `(.L_x_6894) ;  /* 0x0000000c00dc1947 */ /* 0x000fea0003800000 */
[----:B0--3--:R-:W3:Y:S01]  /*2ede0*/  LDL.64 R4, [R1+0x408] ;  /* 0x0004080001047983 */ /* 0x009ee20000100a00 */
[----:B------:R-:W-:Y:S02]  /*2edf0*/  SHF.R.S32.HI R3, RZ, 0x1f, R222 ;  /* 0x0000001fff037819 */ /* 0x000fe400000114de */
[----:B------:R-:W-:-:S04]  /*2ee00*/  LEA R8, P0, R222, R8, 0x2 ;  /* 0x00000008de087211 */ /* 0x000fc800078010ff */
[----:B------:R-:W-:-:S05]  /*2ee10*/  LEA.HI.X R9, R222, R0, R3, 0x2, P0 ;  /* 0x00000000de097211 */ /* 0x000fca00000f1403 */
[----:B---3--:R0:W-:Y:S01]  /*2ee20*/  ST.E.64 desc[UR36][R8.64], R4 ;  /* 0x0000000408007985 */ /* 0x0081e2000c101b24 */
[----:B------:R-:W-:Y:S05]  /*2ee30*/  BRA `(.L_x_6894) ;  /* 0x0000000c00c47947 */ /* 0x000fea0003800000 */
.L_x_6887:
[----:B------:R-:W-:Y:S01]  /*2ee40*/  ULDC.64 UR4, c[0x0][0xd08] ;  /* 0x0003420000047ab9 */ /* 0x000fe20000000a00 */
[----:B------:R-:W4:Y:S01]  /*2ee50*/  LDC.64 R6, c[0x0][0xd00] ;  /* 0x00034000ff067b82 */ /* 0x000f220000000a00 */
[----:B------:R-:W-:Y:S01]  /*2ee60*/  ISETP.NE.U32.AND P0, PT, RZ, UR4, PT ;  /* 0x00000004ff007c0c */ /* 0x000fe2000bf05070 */
[----:B------:R-:W-:-:S03]  /*2ee70*/  IMAD.MOV.U32 R3, RZ, RZ, RZ ;  /* 0x000000ffff037224 */ /* 0x000fc600078e00ff */
[----:B------:R-:W-:Y:S01]  /*2ee80*/  ISETP.NE.AND.EX P1, PT, RZ, UR5, PT, P0 ;  /* 0x00000005ff007c0c */ /* 0x000fe2000bf25300 */
[----:B------:R-:W-:Y:S02]  /*2ee90*/  ULDC.64 UR4, c[0x0][0xd00] ;  /* 0x0003400000047ab9 */ /* 0x000fe40000000a00 */
[----:B------:R-:W-:-:S04]  /*2eea0*/  ISETP.NE.U32.AND P0, PT, RZ, UR4, PT ;  /* 0x00000004ff007c0c */ /* 0x000fc8000bf05070 */
[----:B------:R-:W-:-:S06]  /*2eeb0*/  ISETP.NE.AND.EX P0, PT, RZ, UR5, PT, P0 ;  /* 0x00000005ff007c0c */ /* 0x000fcc000bf05300 */
[----:B------:R-:W2:Y:S01]  /*2eec0*/  @P1 LDC.64 R4, c[0x0][0xd08] ;  /* 0x00034200ff041b82 */ /* 0x000ea20000000a00 */
[----:B------:R-:W-:Y:S02]  /*2eed0*/  ULDC UR4, c[0x0][0xb88] ;  /* 0x0002e20000047ab9 */ /* 0x000fe40000000800 */
[----:B------:R-:W-:Y:S02]  /*2eee0*/  IMAD.U32 R0, RZ, RZ, UR4 ;  /* 0x00000004ff007e24 */ /* 0x000fe4000f8e00ff */
[----:B----4-:R-:W-:-:S05]  /*2eef0*/  IMAD.WIDE R6, R214, 0x4, R6 ;  /* 0x00000004d6067825 */ /* 0x010fca00078e0206 */
[----:B------:R4:W5:Y:S01]  /*2ef00*/  @P0 LDG.E R3, desc[UR36][R6.64] ;  /* 0x0000002406030981 */ /* 0x000962000c1e1900 */
[----:B------:R-:W3:Y:S01]  /*2ef10*/  S2R R30, SR_TID.X ;  /* 0x00000000001e7919 */ /* 0x000ee20000002100 */
[----:B--2---:R-:W-:-:S05]  /*2ef20*/  @P1 IMAD.WIDE R4, R214, 0x4, R4 ;  /* 0x00000004d6041825 */ /* 0x004fca00078e0204 */
[----:B------:R4:W5:Y:S01]  /*2ef30*/  @P1 LDG.E R0, desc[UR36][R4.64] ;  /* 0x0000002404001981 */ /* 0x000962000c1e1900 */
[----:B------:R-:W-:Y:S02]  /*2ef40*/  ISETP.NE.AND P2, PT, R213, RZ, PT ;  /* 0x000000ffd500720c */ /* 0x000fe40003f45270 */
[----:B------:R-:W-:-:S11]  /*2ef50*/  SHF.R.S32.HI R28, RZ, 0x1f, R214 ;  /* 0x0000001fff1c7819 */ /* 0x000fd600000114d6 */
[----:B------:R-:W2:Y:S01]  /*2ef60*/  @!P2 LDC R213, c[0x0][0xbd4] ;  /* 0x0002f500ffd5ab82 */ /* 0x000ea20000000800 */
[----:B---3--:R-:W-:-:S05]  /*2ef70*/  VIADD R8, R30, 0xffffff80 ;  /* 0xffffff801e087836 */ /* 0x008fca0000000000 */
[----:B------:R-:W-:Y:S02]  /*2ef80*/  ISETP.GT.AND P3, PT, R8, 0x3f, PT ;  /* 0x0000003f0800780c */ /* 0x000fe40003f64270 */
[----:B--2---:R-:W-:Y:S01]  /*2ef90*/  ISETP.GT.AND P2, PT, R213, 0x1, PT ;  /* 0x00000001d500780c */ /* 0x004fe20003f44270 */
[----:B----4-:R-:W-:-:S12]  /*2efa0*/  @P1 BRA `(.L_x_6899) ;  /* 0x0000000000101947 */ /* 0x010fd80003800000 */
[----:B------:R-:W-:Y:S05]  /*2efb0*/  @!P0 BRA `(.L_x_6899) ;  /* 0x00000000000c8947 */ /* 0x000fea0003800000 */
[----:B------:R-:W2:Y:S04]  /*2efc0*/  LDG.E R5, desc[UR36][R6.64] ;  /* 0x0000002406057981 */ /* 0x000ea8000c1e1900 */
[----:B-----5:R-:W2:Y:S02]  /*2efd0*/  LDG.E R0, desc[UR36][R6.64+0x4] ;  /* 0x0000042406007981 */ /* 0x020ea4000c1e1900 */
[----:B--2---:R-:W-:-:S07]  /*2efe0*/  IMAD.IADD R0, R0, 0x1, -R5 ;  /* 0x0000000100007824 */ /* 0x004fce00078e0a05 */
.L_x_6899:
[----:B------:R-:W-:Y:S01]  /*2eff0*/  BSSY B1, `(.L_x_6900) ;  /* 0x0000035000017945 */ /* 0x000fe20003800000 */
[----:B------:R-:W-:Y:S02]  /*2f000*/  SEL R29, R214, RZ, !P0 ;  /* 0x000000ffd61d7207 */ /* 0x000fe40004000000 */
[----:B------:R-:W-:Y:S02]  /*2f010*/  SEL R28, R28, RZ, !P0 ;  /* 0x000000ff1c1c7207 */ /* 0x000fe40004000000 */
[----:B-----5:R-:W-:Y:S01]  /*2f020*/  SHF.R.S32.HI R26, RZ, 0x1f, R3 ;  /* 0x0000001fff1a7819 */ /* 0x020fe20000011403 */
[----:B------:R-:W-:Y:S06]  /*2f030*/  @P3 BRA `(.L_x_6901) ;  /* 0x0000000000c03947 */ /* 0x000fec0003800000 */
[----:B------:R-:W2:Y:S01]  /*2f040*/  LDC R33, c[0x0][0xce8] ;  /* 0x00033a00ff217b82 */ /* 0x000ea20000000800 */
[----:B------:R-:W-:Y:S01]  /*2f050*/  IADD3 R31, R181, -0x80, R30 ;  /* 0xffffff80b51f7810 */ /* 0x000fe20007ffe01e */
[----:B--2---:R-:W-:-:S05]  /*2f060*/  IMAD R4, R0, R33, RZ ;  /* 0x0000002100047224 */ /* 0x004fca00078e02ff */
[----:B------:R-:W-:-:S13]  /*2f070*/  ISETP.GE.AND P0, PT, R31, R4, PT ;  /* 0x000000041f00720c */ /* 0x000fda0003f06270 */
[----:B------:R-:W-:Y:S05]  /*2f080*/  @P0 BRA `(.L_x_6901) ;  /* 0x0000000000ac0947 */ /* 0x000fea0003800000 */
[----:B------:R-:W-:Y:S01]  /*2f090*/  IMAD.MOV.U32 R24, RZ, RZ, 0xab8 ;  /* 0x00000ab8ff187424 */ /* 0x000fe200078e00ff */
[----:B------:R-:W-:Y:S01]  /*2f0a0*/  ISETP.GT.AND P0, PT, R213, 0x1, PT ;  /* 0x00000001d500780c */ /* 0x000fe20003f04270 */
[----:B------:R-:W2:Y:S01]  /*2f0b0*/  LDC.64 R10, c[0x0][0xca8] ;  /* 0x00032a00ff0a7b82 */ /* 0x000ea20000000a00 */
[----:B------:R-:W-:Y:S01]  /*2f0c0*/  ISETP.NE.AND P1, PT, R33, 0x1, PT ;  /* 0x000000012100780c */ /* 0x000fe20003f25270 */
[----:B------:R-:W-:Y:S01]  /*2f0d0*/  IMAD.MOV.U32 R21, RZ, RZ, R31 ;  /* 0x000000ffff157224 */ /* 0x000fe200078e001f */
[----:B------:R-:W-:-:S05]  /*2f0e0*/  SEL R24, R24, 0xa78, P0 ;  /* 0x00000a7818187807 */ /* 0x000fca0000000000 */
[----:B------:R-:W3:Y:S08]  /*2f0f0*/  LDC.64 R4, c[0x0][R24+0x220] ;  /* 0x0000880018047b82 */ /* 0x000ef00000000a00 */
[----:B------:R-:W4:Y:S08]  /*2f100*/  LDC.64 R12, c[0x0][R24+0x218] ;  /* 0x00008600180c7b82 */ /* 0x000f300000000a00 */
[----:B------:R-:W5:Y:S08]  /*2f110*/  LDC.64 R6, c[0x0][R24+0x228] ;  /* 0x00008a0018067b82 */ /* 0x000f700000000a00 */
[----:B------:R-:W0:Y:S08]  /*2f120*/  @P1 LDC R20, c[0x0][0xcec] ;  /* 0x00033b00ff141b82 */ /* 0x000e300000000800 */
[----:B------:R-:W1:Y:S08]  /*2f130*/  LDC.64 R8, c[0x0][R24+0x210] ;  /* 0x0000840018087b82 */ /* 0x000e700000000a00 */
[----:B------:R-:W5:Y:S01]  /*2f140*/  @P1 LDC R27, c[0x0][0xcf0] ;  /* 0x00033c00ff1b1b82 */ /* 0x000f620000000800 */
[----:B0-----:R-:W-:-:S07]  /*2f150*/  @P1 IMAD.HI.U32 R20, R31, R20, RZ ;  /* 0x000000141f141227 */ /* 0x001fce00078e00ff */
[----:B--2---:R-:W0:Y:S01]  /*2f160*/  @!P0 LDC R10, c[0x0][0xc50] ;  /* 0x00031400ff0a8b82 */ /* 0x004e220000000800 */
[-C--:B---3--:R-:W-:Y:S02]  /*2f170*/  IMAD R5, R5, R29.reuse, RZ ;  /* 0x0000001d05057224 */ /* 0x088fe400078e02ff */
[----:B------:R-:W-:-:S05]  /*2f180*/  IMAD.WIDE.U32 R14, R4, R29, RZ ;  /* 0x0000001d040e7225 */ /* 0x000fca00078e00ff */
[----:B------:R-:W2:Y:S01]  /*2f190*/  @!P0 LDC R11, c[0x0][0xc54] ;  /* 0x00031500ff0b8b82 */ /* 0x000ea20000000800 */
[-C--:B----4-:R-:W-:Y:S02]  /*2f1a0*/  IMAD R25, R13, R157.reuse, RZ ;  /* 0x0000009d0d197224 */ /* 0x090fe400078e02ff */
[----:B------:R-:W-:Y:S01]  /*2f1b0*/  IMAD.WIDE.U32 R12, R12, R157, RZ ;  /* 0x0000009d0c0c7225 */ /* 0x000fe200078e00ff */
[----:B-----5:R-:W-:-:S03]  /*2f1c0*/  @P1 SHF.R.U32.HI R21, RZ, R27, R20 ;  /* 0x0000001bff151219 */ /* 0x020fc60000011614 */
        /* <DEDUP_REMOVED lines=14> */
[-C--:B-1----:R-:W-:Y:S01]  /*2f2b0*/  IMAD R4, R9, R5.reuse, RZ ;  /* 0x0000000509047224 */ /* 0x082fe200078e02ff */
[----:B------:R-:W-:Y:S01]  /*2f2c0*/  SHF.R.S32.HI R13, RZ, 0x1f, R5 ;  /* 0x0000001fff0d7819 */ /* 0x000fe20000011405 */
[----:B------:R-:W-:-:S04]  /*2f2d0*/  IMAD.WIDE.U32 R6, R8, R5, R6 ;  /* 0x0000000508067225 */ /* 0x000fc800078e0006 */
[----:B------:R-:W-:Y:S01]  /*2f2e0*/  IMAD R13, R8, R13, R4 ;  /* 0x0000000d080d7224 */ /* 0x000fe200078e0204 */
[----:B0-----:R-:W-:Y:S01]  /*2f2f0*/  LEA R10, P0, R6, R10, 0x2 ;  /* 0x0000000a060a7211 */ /* 0x001fe200078010ff */
[----:B------:R-:W-:Y:S02]  /*2f300*/  IMAD.MOV.U32 R5, RZ, RZ, -0x800000 ;  /* 0xff800000ff057424 */ /* 0x000fe400078e00ff */
[----:B------:R-:W-:-:S05]  /*2f310*/  IMAD.IADD R4, R7, 0x1, R13 ;  /* 0x0000000107047824 */ /* 0x000fca00078e020d */
[----:B--2---:R-:W-:-:S05]  /*2f320*/  LEA.HI.X R11, R6, R11, R4, 0x2, P0 ;  /* 0x0000000b060b7211 */ /* 0x004fca00000f1404 */
[----:B------:R2:W-:Y:S02]  /*2f330*/  STG.E desc[UR36][R10.64], R5 ;  /* 0x000000050a007986 */ /* 0x0005e4000c101924 */
.L_x_6901:
[----:B------:R-:W-:Y:S05]  /*2f340*/  BSYNC B1 ;  /* 0x0000000000017941 */ /* 0x000fea0003800000 */
.L_x_6900:
[----:B------:R-:W-:Y:S05]  /*2f350*/  @P2 BRA `(.L_x_6894) ;  /* 0x00000008007c2947 */ /* 0x000fea0003800000 */
[----:B--2---:R-:W2:Y:S01]  /*2f360*/  LDC R11, c[0x0][0xce8] ;  /* 0x00033a00ff0b7b82 */ /* 0x004ea20000000800 */
[----:B------:R-:W-:Y:S01]  /*2f370*/  ULDC.64 UR4, c[0x0][0xba0] ;  /* 0x0002e80000047ab9 */ /* 0x000fe20000000a00 */
[----:B------:R-:W-:Y:S01]  /*2f380*/  VIADD R14, R30, 0xffffff80 ;  /* 0xffffff801e0e7836 */ /* 0x000fe20000000000 */
[----:B------:R-:W-:Y:S01]  /*2f390*/  BSSY B1, `(.L_x_6902) ;  /* 0x0000077000017945 */ /* 0x000fe20003800000 */
[----:B------:R-:W-:Y:S01]  /*2f3a0*/  IMAD R6, R26, UR4, RZ ;  /* 0x000000041a067c24 */ /* 0x000fe2000f8e02ff */
[----:B------:R-:W-:Y:S01]  /*2f3b0*/  SHF.R.S32.HI R31, RZ, 0x1f, R216 ;  /* 0x0000001fff1f7819 */ /* 0x000fe200000114d8 */
[----:B------:R-:W-:Y:S01]  /*2f3c0*/  VIADD R24, R30, 0xffffff80 ;  /* 0xffffff801e187836 */ /* 0x000fe20000000000 */
[----:B------:R-:W-:Y:S01]  /*2f3d0*/  SHF.R.S32.HI R14, RZ, 0x1f, R14 ;  /* 0x0000001fff0e7819 */ /* 0x000fe2000001140e */
[----:B------:R-:W3:Y:S01]  /*2f3e0*/  LDC R13, c[0x0][0xbc8] ;  /* 0x0002f200ff0d7b82 */ /* 0x000ee20000000800 */
[----:B------:R-:W-:Y:S01]  /*2f3f0*/  IMAD.WIDE.U32 R4, R3, UR4, RZ ;  /* 0x0000000403047c25 */ /* 0x000fe2000f8e00ff */
[----:B------:R-:W-:-:S02]  /*2f400*/  SHF.R.S32.HI R30, RZ, 0x1f, R215 ;  /* 0x0000001fff1e7819 */ /* 0x000fc400000114d7 */
[----:B------:R-:W-:Y:S01]  /*2f410*/  LEA.HI R14, R14, R24, RZ, 0x3 ;  /* 0x000000180e0e7211 */ /* 0x000fe200078f18ff */
[----:B------:R-:W-:Y:S01]  /*2f420*/  IMAD R3, R3, UR5, R6 ;  /* 0x0000000503037c24 */ /* 0x000fe2000f8e0206 */
[----:B------:R-:W-:Y:S01]  /*2f430*/  ULDC.64 UR4, c[0x0][0xbe8] ;  /* 0x0002fa0000047ab9 */ /* 0x000fe20000000a00 */
        /* <DEDUP_REMOVED lines=8> */
[----:B--2---:R-:W-:Y:S01]  /*2f4c0*/  ISETP.NE.AND P0, PT, R11, 0x1, PT ;  /* 0x000000010b00780c */ /* 0x004fe20003f05270 */
[----:B------:R-:W-:Y:S01]  /*2f4d0*/  IMAD R5, R157, UR5, R5 ;  /* 0x000000059d057c24 */ /* 0x000fe2000f8e0205 */
[----:B------:R-:W-:Y:S01]  /*2f4e0*/  ULDC.64 UR4, c[0x0][0xbf0] ;  /* 0x0002fc0000047ab9 */ /* 0x000fe20000000a00 */
[----:B------:R-:W-:Y:S02]  /*2f4f0*/  IMAD R6, R221, 0x20, R14 ;  /* 0x00000020dd067824 */ /* 0x000fe400078e020e */
[----:B------:R-:W-:Y:S02]  /*2f500*/  IMAD R3, R28, UR4, RZ ;  /* 0x000000041c037c24 */ /* 0x000fe4000f8e02ff */
[----:B------:R-:W-:Y:S01]  /*2f510*/  IMAD.IADD R8, R181, 0x1, R6 ;  /* 0x00000001b5087824 */ /* 0x000fe200078e0206 */
[-C--:B---3--:R-:W-:Y:S01]  /*2f520*/  ISETP.GE.AND P1, PT, R219, R13.reuse, PT ;  /* 0x0000000ddb00720c */ /* 0x088fe20003f26270 */
[C---:B------:R-:W-:Y:S01]  /*2f530*/  IMAD R3, R29.reuse, UR5, R3 ;  /* 0x000000051d037c24 */ /* 0x040fe2000f8e0203 */
[-C--:B------:R-:W-:Y:S01]  /*2f540*/  ISETP.GE.AND P2, PT, R166, R13.reuse, PT ;  /* 0x0000000da600720c */ /* 0x080fe20003f46270 */
[----:B------:R-:W-:Y:S01]  /*2f550*/  IMAD.WIDE.U32 R4, R29, UR4, R4 ;  /* 0x000000041d047c25 */ /* 0x000fe2000f8e0004 */
[----:B------:R-:W-:Y:S01]  /*2f560*/  SEL R10, RZ, 0xffffffff, P1 ;  /* 0xffffffffff0a7807 */ /* 0x000fe20000800000 */
[----:B------:R-:W2:Y:S01]  /*2f570*/  @P0 LDC R7, c[0x0][0xcec] ;  /* 0x00033b00ff070b82 */ /* 0x000ea20000000800 */
[----:B------:R-:W-:Y:S01]  /*2f580*/  ISETP.GE.AND P1, PT, R218, R13, PT ;  /* 0x0000000dda00720c */ /* 0x000fe20003f26270 */
[----:B------:R-:W-:Y:S01]  /*2f590*/  IMAD.IADD R5, R5, 0x1, R3 ;  /* 0x0000000105057824 */ /* 0x000fe200078e0203 */
[----:B------:R-:W-:Y:S01]  /*2f5a0*/  ULDC.64 UR4, c[0x0][0xbe0] ;  /* 0x0002f80000047ab9 */ /* 0x000fe20000000a00 */
[----:B------:R-:W-:-:S02]  /*2f5b0*/  IMAD.SHL.U32 R10, R10, 0x2, RZ ;  /* 0x000000020a0a7824 */ /* 0x000fc400078e00ff */
[----:B------:R-:W-:Y:S02]  /*2f5c0*/  IMAD.MOV.U32 R3, RZ, RZ, R8 ;  /* 0x000000ffff037224 */ /* 0x000fe400078e0008 */
[----:B------:R-:W3:Y:S01]  /*2f5d0*/  @P0 LDC R9, c[0x0][0xcf0] ;  /* 0x00033c00ff090b82 */ /* 0x000ee20000000800 */
[----:B------:R-:W-:Y:S02]  /*2f5e0*/  IMAD R21, R0, R11, RZ ;  /* 0x0000000b00157224 */ /* 0x000fe400078e02ff */
[C---:B------:R-:W-:Y:S02]  /*2f5f0*/  VIADD R24, R166.reuse, 0x1c0 ;  /* 0x000001c0a6187836 */ /* 0x040fe40000000000 */
[----:B------:R-:W-:-:S03]  /*2f600*/  VIADD R27, R166, 0x180 ;  /* 0x00000180a61b7836 */ /* 0x000fc60000000000 */
[----:B------:R-:W-:Y:S02]  /*2f610*/  SHF.R.S32.HI R24, RZ, 0x1f, R24 ;  /* 0x0000001fff187819 */ /* 0x000fe40000011418 */
[----:B------:R-:W-:Y:S01]  /*2f620*/  SHF.R.S32.HI R27, RZ, 0x1f, R27 ;  /* 0x0000001fff1b7819 */ /* 0x000fe2000001141b */
[----:B--2---:R-:W-:Y:S01]  /*2f630*/  @P0 IMAD.HI.U32 R6, R8, R7, RZ ;  /* 0x0000000708060227 */ /* 0x004fe200078e00ff */
[----:B------:R-:W-:Y:S02]  /*2f640*/  SEL R7, RZ, 0x1, P2 ;  /* 0x00000001ff077807 */ /* 0x000fe40001000000 */
[----:B------:R-:W-:Y:S02]  /*2f650*/  ISETP.GE.AND P2, PT, R20, R13, PT ;  /* 0x0000000d1400720c */ /* 0x000fe40003f46270 */
[----:B---3--:R-:W-:Y:S02]  /*2f660*/  @P0 SHF.R.U32.HI R3, RZ, R9, R6 ;  /* 0x00000009ff030219 */ /* 0x008fe40000011606 */
[----:B------:R-:W-:-:S02]  /*2f670*/  LOP3.LUT R9, R10, 0x2, R7, 0xe2, !PT ;  /* 0x000000020a097812 */ /* 0x000fc400078ee207 */
[----:B------:R-:W-:Y:S01]  /*2f680*/  SEL R10, RZ, 0xffffffff, P1 ;  /* 0xffffffffff0a7807 */ /* 0x000fe20000800000 */
[--C-:B------:R-:W-:Y:S01]  /*2f690*/  IMAD.MOV R7, RZ, RZ, -R3.reuse ;  /* 0x000000ffff077224 */ /* 0x100fe200078e0a03 */
[----:B------:R-:W-:Y:S01]  /*2f6a0*/  SHF.R.S32.HI R6, RZ, 0x1f, R3 ;  /* 0x0000001fff067819 */ /* 0x000fe20000011403 */
[----:B------:R-:W-:Y:S01]  /*2f6b0*/  IMAD.WIDE.U32 R4, R3, UR4, R4 ;  /* 0x0000000403047c25 */ /* 0x000fe2000f8e0004 */
[-C--:B------:R-:W-:Y:S02]  /*2f6c0*/  ISETP.GE.AND P0, PT, R217, R13.reuse, PT ;  /* 0x0000000dd900720c */ /* 0x080fe40003f06270 */
[----:B------:R-:W-:Y:S01]  /*2f6d0*/  ISETP.GE.AND P1, PT, R216, R13, PT ;  /* 0x0000000dd800720c */ /* 0x000fe20003f26270 */
[----:B------:R-:W-:Y:S01]  /*2f6e0*/  IMAD.SHL.U32 R12, R10, 0x4, RZ ;  /* 0x000000040a0c7824 */ /* 0x000fe200078e00ff */
[----:B------:R-:W-:Y:S01]  /*2f6f0*/  SEL R10, RZ, 0xffffffff, P0 ;  /* 0xffffffffff0a7807 */ /* 0x000fe20000000000 */
[----:B------:R-:W-:Y:S01]  /*2f700*/  IMAD R7, R11, R7, R8 ;  /* 0x000000070b077224 */ /* 0x000fe200078e0208 */
[-C--:B------:R-:W-:Y:S01]  /*2f710*/  ISETP.GE.AND P0, PT, R215, R13.reuse, PT ;  /* 0x0000000dd700720c */ /* 0x080fe20003f06270 */
[----:B------:R-:W-:Y:S01]  /*2f720*/  IMAD R6, R6, UR4, RZ ;  /* 0x0000000406067c24 */ /* 0x000fe2000f8e02ff */
[----:B------:R-:W-:Y:S01]  /*2f730*/  LOP3.LUT R8, R12, 0x4, R9, 0xe2, !PT ;  /* 0x000000040c087812 */ /* 0x000fe200078ee209 */
[----:B------:R-:W-:Y:S01]  /*2f740*/  IMAD.SHL.U32 R15, R10, 0x8, RZ ;  /* 0x000000080a0f7824 */ /* 0x000fe200078e00ff */
[----:B------:R-:W-:Y:S01]  /*2f750*/  SEL R10, RZ, 0xffffffff, P0 ;  /* 0xffffffffff0a7807 */ /* 0x000fe20000000000 */
[----:B------:R-:W-:Y:S01]  /*2f760*/  IMAD R9, R3, UR5, R6 ;  /* 0x0000000503097c24 */ /* 0x000fe2000f8e0206 */
[----:B------:R-:W-:Y:S01]  /*2f770*/  SHF.R.S32.HI R3, RZ, 0x1f, R7 ;  /* 0x0000001fff037819 */ /* 0x000fe20000011407 */
[----:B------:R-:W-:Y:S01]  /*2f780*/  ULDC.64 UR4, c[0x0][0xbd8] ;  /* 0x0002f60000047ab9 */ /* 0x000fe20000000a00 */
[----:B------:R-:W-:Y:S01]  /*2f790*/  SEL R6, RZ, 0xffffffff, P1 ;  /* 0xffffffffff067807 */ /* 0x000fe20000800000 */
[----:B------:R-:W-:Y:S01]  /*2f7a0*/  IMAD.IADD R5, R5, 0x1, R9 ;  /* 0x0000000105057824 */ /* 0x000fe200078e0209 */
[----:B------:R-:W-:Y:S01]  /*2f7b0*/  ISETP.GE.AND P0, PT, R25, R13, PT ;  /* 0x0000000d1900720c */ /* 0x000fe20003f06270 */
[----:B------:R-:W-:Y:S01]  /*2f7c0*/  IMAD R0, R3, UR4, RZ ;  /* 0x0000000403007c24 */ /* 0x000fe2000f8e02ff */
[----:B------:R-:W-:Y:S01]  /*2f7d0*/  LOP3.LUT R8, R15, 0x8, R8, 0xe2, !PT ;  /* 0x000000080f087812 */ /* 0x000fe200078ee208 */
[----:B------:R-:W-:-:S02]  /*2f7e0*/  IMAD.SHL.U32 R15, R6, 0x10, RZ ;  /* 0x00000010060f7824 */ /* 0x000fc400078e00ff */
[----:B------:R-:W-:Y:S02]  /*2f7f0*/  IMAD R3, R7, UR5, R0 ;  /* 0x0000000507037c24 */ /* 0x000fe4000f8e0200 */
[----:B------:R-:W-:Y:S01]  /*2f800*/  IMAD.IADD R0, R14, 0x1, R181 ;  /* 0x000000010e007824 */ /* 0x000fe200078e02b5 */
[----:B------:R-:W-:Y:S01]  /*2f810*/  LOP3.LUT R8, R15, 0x10, R8, 0xe2, !PT ;  /* 0x000000100f087812 */ /* 0x000fe200078ee208 */
[----:B------:R-:W-:Y:S01]  /*2f820*/  IMAD.WIDE.U32 R4, R7, UR4, R4 ;  /* 0x0000000407047c25 */ /* 0x000fe2000f8e0004 */
[----:B------:R-:W-:Y:S01]  /*2f830*/  SEL R7, RZ, 0x40, P0 ;  /* 0x00000040ff077807 */ /* 0x000fe20000000000 */
[----:B------:R-:W-:Y:S01]  /*2f840*/  ULDC.64 UR4, c[0x0][0xb80] ;  /* 0x0002e00000047ab9 */ /* 0x000fe20000000a00 */
[----:B------:R-:W-:Y:S01]  /*2f850*/  ISETP.GE.AND P0, PT, R0, R21, PT ;  /* 0x000000150000720c */ /* 0x000fe20003f06270 */
[----:B------:R-:W-:Y:S01]  /*2f860*/  IMAD.SHL.U32 R9, R10, 0x20, RZ ;  /* 0x000000200a097824 */ /* 0x000fe200078e00ff */
[----:B------:R-:W-:Y:S01]  /*2f870*/  LEA R12, P1, R4, UR4, 0x1 ;  /* 0x00000004040c7c11 */ /* 0x000fe2000f8208ff */
[----:B------:R-:W-:Y:S01]  /*2f880*/  IMAD.IADD R3, R5, 0x1, R3 ;  /* 0x0000000105037824 */ /* 0x000fe200078e0203 */
[----:B------:R-:W-:-:S02]  /*2f890*/  SEL R5, RZ, 0x80, P2 ;  /* 0x00000080ff057807 */ /* 0x000fc40001000000 */
[----:B------:R-:W-:Y:S01]  /*2f8a0*/  LOP3.LUT R8, R9, 0x20, R8, 0xe2, !PT ;  /* 0x0000002009087812 */ /* 0x000fe200078ee208 */
[----:B------:R2:W3:Y:S01]  /*2f8b0*/  SHFL.IDX PT, R10, R12, RZ, 0x181f ;  /* 0x00181fff0c0a7589 */ /* 0x0004e200000e0000 */
[----:B------:R-:W-:Y:S02]  /*2f8c0*/  LEA.HI.X R3, R4, UR5, R3, 0x1, P1 ;  /* 0x0000000504037c11 */ /* 0x000fe400088f0c03 */
[----:B------:R-:W-:-:S03]  /*2f8d0*/  LOP3.LUT R14, R8, R7, RZ, 0xfc, !PT ;  /* 0x00000007080e7212 */ /* 0x000fc600078efcff */
[----:B------:R2:W4:Y:S01]  /*2f8e0*/  SHFL.IDX PT, R11, R3, RZ, 0x181f ;  /* 0x00181fff030b7589 */ /* 0x00052200000e0000 */
[----:B------:R-:W-:Y:S01]  /*2f8f0*/  LOP3.LUT R15, R14, R5, RZ, 0xfc, !PT ;  /* 0x000000050e0f7212 */ /* 0x000fe200078efcff */
[----:B------:R-:W-:Y:S06]  /*2f900*/  @P0 BRA `(.L_x_6903) ;  /* 0x00000000007c0947 */ /* 0x000fec0003800000 */
[-C--:B------:R-:W-:Y:S02]  /*2f910*/  ISETP.GE.AND P2, PT, R219, R13.reuse, PT ;  /* 0x0000000ddb00720c */ /* 0x080fe40003f46270 */
[-C--:B------:R-:W-:Y:S02]  /*2f920*/  ISETP.GE.AND P1, PT, R166, R13.reuse, PT ;  /* 0x0000000da600720c */ /* 0x080fe40003f26270 */
[-C--:B------:R-:W-:Y:S02]  /*2f930*/  ISETP.GE.AND P5, PT, R218, R13.reuse, PT ;  /* 0x0000000dda00720c */ /* 0x080fe40003fa6270 */
[----:B------:R-:W-:-:S07]  /*2f940*/  ISETP.GE.AND P3, PT, R217, R13, PT ;  /* 0x0000000dd900720c */ /* 0x000fce0003f66270 */
[C---:B---3--:R-:W-:Y:S02]  /*2f950*/  @!P2 LEA R4, P0, R219.reuse, R10, 0x1 ;  /* 0x0000000adb04a211 */ /* 0x048fe400078008ff */
[----:B----4-:R-:W-:Y:S02]  /*2f960*/  @!P1 IMAD.WIDE R6, R166, 0x2, R10 ;  /* 0x00000002a6069825 */ /* 0x010fe400078e020a */
[----:B------:R-:W-:Y:S02]  /*2f970*/  @!P2 LEA.HI.X R5, R219, R11, R34, 0x1, P0 ;  /* 0x0000000bdb05a211 */ /* 0x000fe400000f0c22 */
[----:B------:R-:W-:Y:S01]  /*2f980*/  LOP3.LUT P0, RZ, R14, 0x40, RZ, 0xc0, !PT ;  /* 0x000000400eff7812 */ /* 0x000fe2000780c0ff */
[----:B------:R3:W-:Y:S01]  /*2f990*/  @!P1 ST.E.128 desc[UR36][R6.64], RZ ;  /* 0x000000ff06009985 */ /* 0x0007e2000c101d24 */
[----:B------:R-:W-:-:S03]  /*2f9a0*/  ISETP.GE.AND P1, PT, R215, R13, PT ;  /* 0x0000000dd700720c */ /* 0x000fc60003f26270 */
[----:B------:R4:W-:Y:S01]  /*2f9b0*/  @!P2 ST.E.128 desc[UR36][R4.64], RZ ;  /* 0x000000ff0400a985 */ /* 0x0009e2000c101d24 */
[----:B------:R-:W-:Y:S02]  /*2f9c0*/  ISETP.GE.AND P2, PT, R216, R13, PT ;  /* 0x0000000dd800720c */ /* 0x000fe40003f46270 */
[----:B---3--:R-:W-:-:S04]  /*2f9d0*/  @!P5 LEA R6, P4, R218, R10, 0x1 ;  /* 0x0000000ada06d211 */ /* 0x008fc800078808ff */
[-C--:B------:R-:W-:Y:S02]  /*2f9e0*/  @!P5 LEA.HI.X R7, R218, R11.reuse, R33, 0x1, P4 ;  /* 0x0000000bda07d211 */ /* 0x080fe400020f0c21 */
[----:B------:R-:W-:Y:S02]  /*2f9f0*/  LOP3.LUT P4, RZ, R15, 0x80, RZ, 0xc0, !PT ;  /* 0x000000800fff7812 */ /* 0x000fe4000788c0ff */
[CC--:B----4-:R-:W-:Y:S01]  /*2fa00*/  @!P3 LEA R4, P6, R217.reuse, R10.reuse, 0x1 ;  /* 0x0000000ad904b211 */ /* 0x0d0fe200078c08ff */
[----:B------:R3:W-:Y:S02]  /*2fa10*/  @!P5 ST.E.128 desc[UR36][R6.64], RZ ;  /* 0x000000ff0600d985 */ /* 0x0007e4000c101d24 */
[C---:B------:R-:W-:Y:S02]  /*2fa20*/  @!P2 LEA R8, P5, R216.reuse, R10, 0x1 ;  /* 0x0000000ad808a211 */ /* 0x040fe400078a08ff */
[-C--:B------:R-:W-:Y:S02]  /*2fa30*/  @!P3 LEA.HI.X R5, R217, R11.reuse, R32, 0x1, P6 ;  /* 0x0000000bd905b211 */ /* 0x080fe400030f0c20 */
[----:B------:R-:W-:-:S03]  /*2fa40*/  @!P2 LEA.HI.X R9, R216, R11, R31, 0x1, P5 ;  /* 0x0000000bd809a211 */ /* 0x000fc600028f0c1f */
[----:B------:R4:W-:Y:S01]  /*2fa50*/  @!P3 ST.E.128 desc[UR36][R4.64], RZ ;  /* 0x000000ff0400b985 */ /* 0x0009e2000c101d24 */
[----:B---3--:R-:W-:-:S03]  /*2fa60*/  @!P1 LEA R6, P6, R215, R10, 0x1 ;  /* 0x0000000ad7069211 */ /* 0x008fc600078c08ff */
[----:B------:R3:W-:Y:S01]  /*2fa70*/  @!P2 ST.E.128 desc[UR36][R8.64], RZ ;  /* 0x000000ff0800a985 */ /* 0x0007e2000c101d24 */
[----:B------:R-:W-:Y:S02]  /*2fa80*/  @!P1 LEA.HI.X R7, R215, R11, R30, 0x1, P6 ;  /* 0x0000000bd7079211 */ /* 0x000fe400030f0c1e */
[----:B----4-:R-:W-:-:S03]  /*2fa90*/  @P0 LEA R4, P3, R25, R10, 0x1 ;  /* 0x0000000a19040211 */ /* 0x010fc600078608ff */
[----:B------:R3:W-:Y:S01]  /*2faa0*/  @!P1 ST.E.128 desc[UR36][R6.64], RZ ;  /* 0x000000ff06009985 */ /* 0x0007e2000c101d24 */
[C---:B------:R-:W-:Y:S02]  /*2fab0*/  @P4 LEA R10, P5, R20.reuse, R10, 0x1 ;  /* 0x0000000a140a4211 */ /* 0x040fe400078a08ff */
[-C--:B------:R-:W-:Y:S02]  /*2fac0*/  @P0 LEA.HI.X R5, R25, R11.reuse, R27, 0x1, P3 ;  /* 0x0000000b19050211 */ /* 0x080fe400018f0c1b */
[----:B------:R-:W-:-:S03]  /*2fad0*/  @P4 LEA.HI.X R11, R20, R11, R24, 0x1, P5 ;  /* 0x0000000b140b4211 */ /* 0x000fc600028f0c18 */
[----:B------:R3:W-:Y:S04]  /*2fae0*/  @P0 ST.E.128 desc[UR36][R4.64], RZ ;  /* 0x000000ff04000985 */ /* 0x0007e8000c101d24 */
[----:B------:R3:W-:Y:S02]  /*2faf0*/  @P4 ST.E.128 desc[UR36][R10.64], RZ ;  /* 0x000000ff0a004985 */ /* 0x0007e4000c101d24 */
.L_x_6903:
[----:B------:R-:W-:Y:S05]  /*2fb00*/  BSYNC B1 ;  /* 0x0000000000017941 */ /* 0x000fea0003800000 */
.L_x_6902:
[----:B------:R-:W-:Y:S01]  /*2fb10*/  VIADD R0, R0, 0x20 ;  /* 0x0000002000007836 */ /* 0x000fe20000000000 */
[----:B---34-:R3:W4:Y:S04]  /*2fb20*/  SHFL.IDX PT, R11, R3, 0x1, 0x181f ;  /* 0x00381f00030b7f89 */ /* 0x01872800000e0000 */
[----:B------:R-:W-:Y:S01]  /*2fb30*/  ISETP.GE.AND P0, PT, R0, R21, PT ;  /* 0x000000150000720c */ /* 0x000fe20003f06270 */
[----:B------:R3:W0:-:S12]  /*2fb40*/  SHFL.IDX PT, R10, R12, 0x1, 0x181f ;  /* 0x00381f000c0a7f89 */ /* 0x00061800000e0000 */
[----:B---3--:R-:W-:Y:S05]  /*2fb50*/  @P0 BRA `(.L_x_6894) ;  /* 0x00000000007c0947 */ /* 0x008fea0003800000 */
[-C--:B------:R-:W-:Y:S02]  /*2fb60*/  ISETP.GE.AND P6, PT, R166, R13.reuse, PT ;  /* 0x0000000da600720c */ /* 0x080fe40003fc6270 */
[-C--:B------:R-:W-:Y:S02]  /*2fb70*/  ISETP.GE.AND P5, PT, R219, R13.reuse, PT ;  /* 0x0000000ddb00720c */ /* 0x080fe40003fa6270 */
[-C--:B------:R-:W-:Y:S02]  /*2fb80*/  ISETP.GE.AND P4, PT, R218, R13.reuse, PT ;  /* 0x0000000dda00720c */ /* 0x080fe40003f86270 */
[-C--:B------:R-:W-:Y:S02]  /*2fb90*/  ISETP.GE.AND P3, PT, R217, R13.reuse, PT ;  /* 0x0000000dd900720c */ /* 0x080fe40003f66270 */
[-C--:B------:R-:W-:Y:S02]  /*2fba0*/  ISETP.GE.AND P2, PT, R216, R13.reuse, PT ;  /* 0x0000000dd800720c */ /* 0x080fe40003f46270 */
[----:B------:R-:W-:-:S03]  /*2fbb0*/  ISETP.GE.AND P1, PT, R215, R13, PT ;  /* 0x0000000dd700720c */ /* 0x000fc60003f26270 */
[----:B0---4-:R-:W-:Y:S02]  /*2fbc0*/  @!P6 IMAD.WIDE R6, R166, 0x2, R10 ;  /* 0x00000002a606e825 */ /* 0x011fe400078e020a */
[----:B------:R-:W-:-:S03]  /*2fbd0*/  @!P5 LEA R4, P0, R219, R10, 0x1 ;  /* 0x0000000adb04d211 */ /* 0x000fc600078008ff */
[----:B------:R0:W-:Y:S01]  /*2fbe0*/  @!P6 ST.E.128 desc[UR36][R6.64], RZ ;  /* 0x000000ff0600e985 */ /* 0x0001e2000c101d24 */
[----:B------:R-:W-:Y:S02]  /*2fbf0*/  @!P5 LEA.HI.X R5, R219, R11, R34, 0x1, P0 ;  /* 0x0000000bdb05d211 */ /* 0x000fe400000f0c22 */
[----:B------:R-:W-:-:S03]  /*2fc00*/  LOP3.LUT P0, RZ, R14, 0x40, RZ, 0xc0, !PT ;  /* 0x000000400eff7812 */ /* 0x000fc6000780c0ff */
[----:B------:R3:W-:Y:S01]  /*2fc10*/  @!P5 ST.E.128 desc[UR36][R4.64], RZ ;  /* 0x000000ff0400d985 */ /* 0x0007e2000c101d24 */
[----:B0-----:R-:W-:-:S04]  /*2fc20*/  @!P4 LEA R6, P6, R218, R10, 0x1 ;  /* 0x0000000ada06c211 */ /* 0x001fc800078c08ff */
[-C--:B------:R-:W-:Y:S02]  /*2fc30*/  @!P4 LEA.HI.X R7, R218, R11.reuse, R33, 0x1, P6 ;  /* 0x0000000bda07c211 */ /* 0x080fe400030f0c21 */
[----:B------:R-:W-:Y:S02]  /*2fc40*/  LOP3.LUT P6, RZ, R15, 0x80, RZ, 0xc0, !PT ;  /* 0x000000800fff7812 */ /* 0x000fe400078cc0ff */
[CC--:B---3--:R-:W-:Y:S01]  /*2fc50*/  @!P3 LEA R4, P5, R217.reuse, R10.reuse, 0x1 ;  /* 0x0000000ad904b211 */ /* 0x0c8fe200078a08ff */
[----:B------:R0:W-:Y:S01]  /*2fc60*/  @!P4 ST.E.128 desc[UR36][R6.64], RZ ;  /* 0x000000ff0600c985 */ /* 0x0001e2000c101d24 */
[C---:B------:R-:W-:Y:S02]  /*2fc70*/  @!P2 LEA R8, P4, R216.reuse, R10, 0x1 ;  /* 0x0000000ad808a211 */ /* 0x040fe400078808ff */
[-C--:B------:R-:W-:Y:S02]  /*2fc80*/  @!P3 LEA.HI.X R5, R217, R11.reuse, R32, 0x1, P5 ;  /* 0x0000000bd905b211 */ /* 0x080fe400028f0c20 */
[----:B------:R-:W-:-:S03]  /*2fc90*/  @!P2 LEA.HI.X R9, R216, R11, R31, 0x1, P4 ;  /* 0x0000000bd809a211 */ /* 0x000fc600020f0c1f */
[----:B------:R3:W-:Y:S01]  /*2fca0*/  @!P3 ST.E.128 desc[UR36][R4.64], RZ ;  /* 0x000000ff0400b985 */ /* 0x0007e2000c101d24 */
[----:B0-----:R-:W-:-:S03]  /*2fcb0*/  @!P1 LEA R6, P5, R215, R10, 0x1 ;  /* 0x0000000ad7069211 */ /* 0x001fc600078a08ff */
        /* <DEDUP_REMOVED lines=9> */
.L_x_6894:
[----:B------:R-:W-:Y:S05]  /*2fd50*/  BSYNC B0 ;  /* 0x0000000000007941 */ /* 0x000fea0003800000 */
.L_x_6886:
[----:B------:R-:W-:Y:S02]  /*2fd60*/  ULDC UR4, c[0x0][0xd3c] ;  /* 0x00034f0000047ab9 */ /* 0x000fe40000000800 */
[----:B-1----:R-:W-:-:S13]  /*2fd70*/  ISETP.GE.AND P0, PT, R87, UR4, PT ;  /* 0x0000000457007c0c */ /* 0x002fda000bf06270 */
[----:B------:R-:W-:Y:S05]  /*2fd80*/  @!P0 BRA `(.L_x_6904) ;  /* 0xfffffd1800788947 */ /* 0x000fea000383ffff */
[----:B------:R-:W-:Y:S05]  /*2fd90*/  BRA `(.L_x_6670) ;  /* 0x0000009400f07947 */ /* 0x000fea0003800000 */
.L_x_6668:
[----:B------:R-:W-:-:S08]  /*2fda0*/  NOP ;  /* 0x0000000000007918 */ /* 0x000fd00000000000 */
[----:B------:R-:W0:-:S00]  /*2fdb0*/  USETMAXREG.DEALLOC.CTAPOOL 0x28 ;  /* 0x00000028000079c8 */ /* 0x000e0000080e0500 */
        /* <DEDUP_REMOVED lines=14> */
.L_x_6905:
        /* <DEDUP_REMOVED lines=44> */
.L_x_6909:
[----:B------:R-:W0:Y:S01]  /*30160*/  LDC R0, c[0x0][0xd3c] ;  /* 0x00034f00ff007b82 */ /* 0x000e220000000800 */
[----:B------:R-:W-:Y:S01]  /*30170*/  UIADD3 UR4, UR4, 0x1f, URZ ;  /* 0x0000001f04047890 */ /* 0x000fe2000fffe03f */
[----:B------:R-:W-:Y:S02]  /*30180*/  ULDC UR7, c[0x0][0xd3c] ;  /* 0x00034f0000077ab9 */ /* 0x000fe40000000800 */
[----:B------:R-:W-:-:S03]  /*30190*/  IMAD.U32 R27, RZ, RZ, UR7 ;  /* 0x00000007ff1b7e24 */ /* 0x000fc6000f8e00ff */
        /* <DEDUP_REMOVED lines=33> */
.L_x_6907:
        /* <DEDUP_REMOVED lines=13> */
.L_x_6910:
        /* <DEDUP_REMOVED lines=62> */
.L_x_6911:
        /* <DEDUP_REMOVED lines=61> */
.L_x_6912:
[----:B------:R-:W-:-:S05]  /*30c30*/  LOP3.LUT R25, RZ, R2, RZ, 0x33, !PT ;  /* 0x00000002ff197212 */ /* 0x000fca00078e33ff */
[----:B------:R-:W-:Y:S01]  /*30c40*/  IMAD.IADD R25, R0, 0x1, R25 ;  /* 0x0000000100197824 */ /* 0x000fe200078e0219 */
[----:B------:R-:W-:Y:S06]  /*30c50*/  BRA `(.L_x_6913) ;  /* 0x00000000000c7947 */ /* 0x000fec0003800000 */
.L_x_6908:
[----:B------:R-:W-:Y:S02]  /*30c60*/  IMAD.MOV.U32 R25, RZ, RZ, RZ ;  /* 0x000000ffff197224 */ /* 0x000fe400078e00ff */
[----:B------:R-:W-:Y:S02]  /*30c70*/  IMAD.U32 R24, RZ, RZ, UR6 ;  /* 0x00000006ff187e24 */ /* 0x000fe4000f8e00ff */
[----:B------:R-:W-:-:S07]  /*30c80*/  IMAD.MOV.U32 R26, RZ, RZ, RZ ;  /* 0x000000ffff1a7224 */ /* 0x000fce00078e00ff */
.L_x_6913:
[----:B------:R-:W-:-:S13]  /*30c90*/  ISETP.NE.AND P0, PT, R7, RZ, PT ;  /* 0x000000ff0700720c */ /* 0x000fda0003f05270 */
[----:B------:R-:W0:Y:S01]  /*30ca0*/  @!P0 S2R R3, SR_CgaCtaId ;  /* 0x0000000000038919 */ /* 0x000e220000008800 */
[----:B------:R-:W-:-:S04]  /*30cb0*/  @!P0 MOV R0, 0x400 ;  /* 0x0000040000008802 */ /* 0x000fc80000000f00 */
[----:B0-----:R-:W-:-:S05]  /*30cc0*/  @!P0 LEA R0, R3, R0, 0x18 ;  /* 0x0000000003008211 */ /* 0x001fca00078ec0ff */
[----:B------:R1:W-:Y:S01]  /*30cd0*/  @!P0 STS.128 [R0+0x388d0], R24 ;  /* 0x0388d01800008388 */ /* 0x0003e20000000c00 */
[----:B------:R-:W-:Y:S06]  /*30ce0*/  BAR.ARV 0x5, 0x180 ;  /* 0x0146000000007b1d */ /* 0x000fec0000002000 */
.L_x_6906:
[----:B------:R2:W-:Y:S01]  /*30cf0*/  STL [R1+0x43c], RZ ;  /* 0x00043cff01007387 */ /* 0x0005e20000100800 */
[----:B------:R-:W-:Y:S01]  /*30d00*/  ULDC UR4, c[0x0][0xd3c] ;  /* 0x00034f0000047ab9 */ /* 0x000fe20000000800 */
[----:B------:R-:W-:Y:S01]  /*30d10*/  IMAD.MOV.U32 R28, RZ, RZ, 0x1 ;  /* 0x00000001ff1c7424 */ /* 0x000fe200078e00ff */
[----:B0-----:R-:W-:Y:S01]  /*30d20*/  ISETP.GE.AND P0, PT, R27, UR4, PT ;  /* 0x000000041b007c0c */ /* 0x001fe2000bf06270 */
[----:B------:R-:W-:-:S12]  /*30d30*/  IMAD.MOV.U32 R22, RZ, RZ, RZ ;  /* 0x000000ffff167224 */ /* 0x000fd800078e00ff */
[----:B--2---:R-:W-:Y:S05]  /*30d40*/  @P0 BRA `(.L_x_6914) ;  /* 0x0000008400280947 */ /* 0x004fea0003800000 */
[----:B------:R-:W0:Y:S01]  /*30d50*/  S2R R5, SR_TID.X ;  /* 0x0000000000057919 */ /* 0x000e220000002100 */
[----:B------:R-:W2:Y:S01]  /*30d60*/  S2UR UR5, SR_CgaCtaId ;  /* 0x00000000000579c3 */ /* 0x000ea20000008800 */
[----:B------:R-:W-:Y:S01]  /*30d70*/  UMOV UR4, 0x400 ;  /* 0x0000040000047882 */ /* 0x000fe20000000000 */
[----:B------:R-:W-:Y:S01]  /*30d80*/  BSSY B8, `(.L_x_6914) ;  /* 0x0000846000087945 */ /* 0x000fe20003800000 */
[----:B------:R3:W-:Y:S01]  /*30d90*/  STL [R1+0x43c], RZ ;  /* 0x00043cff01007387 */ /* 0x0007e20000100800 */
[----:B------:R-:W-:Y:S01]  /*30da0*/  IMAD.MOV.U32 R29, RZ, RZ, 0x1 ;  /* 0x00000001ff1d7424 */ /* 0x000fe200078e00ff */
[----:B------:R-:W-:Y:S01]  /*30db0*/  ULDC.64 UR40, c[0x0][0x198] ;  /* 0x0000660000287ab9 */ /* 0x000fe20000000a00 */
[----:B------:R-:W-:Y:S01]  /*30dc0*/  IMAD.MOV.U32 R19, RZ, RZ, RZ ;  /* 0x000000ffff137224 */ /* 0x000fe200078e00ff */
[----:B------:R-:W-:Y:S01]  /*30dd0*/  ULOP3.LUT UR44, UR60, 0x2, URZ, 0xfc, !UPT ;  /* 0x000000023c2c7892 */ /* 0x000fe2000f8efc3f */
[----:B------:R-:W-:Y:S01]  /*30de0*/  IMAD.MOV.U32 R22, RZ, RZ, RZ ;  /* 0x000000ffff167224 */ /* 0x000fe200078e00ff */
[----:B------:R-:W-:Y:S01]  /*30df0*/  ULDC UR43, c[0x0][0xc] ;  /* 0x00000300002b7ab9 */ /* 0x000fe20000000800 */
[----:B------:R-:W-:Y:S01]  /*30e00*/  IMAD.MOV.U32 R28, RZ, RZ, 0x1 ;  /* 0x00000001ff1c7424 */ /* 0x000fe200078e00ff */
[----:B--2---:R-:W-:-:S06]  /*30e10*/  ULEA UR4, UR5, UR4, 0x18 ;  /* 0x0000000405047291 */ /* 0x004fcc000f8ec03f */
[----:B------:R-:W-:Y:S01]  /*30e20*/  IMAD.U32 R18, RZ, RZ, UR4 ;  /* 0x00000004ff127e24 */ /* 0x000fe2000f8e00ff */
[C---:B0-----:R-:W-:Y:S01]  /*30e30*/  LOP3.LUT R4, R5.reuse, 0x7f, RZ, 0xc0, !PT ;  /* 0x0000007f05047812 */ /* 0x041fe200078ec0ff */
[----:B-1----:R-:W-:-:S04]  /*30e40*/  IMAD.SHL.U32 R0, R5, 0x8, RZ ;  /* 0x0000000805007824 */ /* 0x002fc800078e00ff */
[----:B------:R-:W-:Y:S01]  /*30e50*/  IMAD.SHL.U32 R36, R4, 0x8, RZ ;  /* 0x0000000804247824 */ /* 0x000fe200078e00ff */
[C---:B------:R-:W-:Y:S02]  /*30e60*/  LOP3.LUT R2, R0.reuse, 0x1f8, RZ, 0xc0, !PT ;  /* 0x000001f800027812 */ /* 0x040fe400078ec0ff */
[----:B------:R-:W-:Y:S02]  /*30e70*/  LOP3.LUT R0, R0, 0x38, RZ, 0xc0, !PT ;  /* 0x0000003800007812 */ /* 0x000fe400078ec0ff */
[----:B------:R-:W-:Y:S01]  /*30e80*/  LOP3.LUT R3, R2, 0x38, R5, 0x78, !PT ;  /* 0x0000003802037812 */ /* 0x000fe200078e7805 */
[----:B------:R-:W-:-:S03]  /*30e90*/  IMAD.SHL.U32 R2, R5, 0x10, RZ ;  /* 0x0000001005027824 */ /* 0x000fc600078e00ff */
[----:B------:R-:W-:Y:S02]  /*30ea0*/  LOP3.LUT R36, R3, 0x200, R36, 0xf8, !PT ;  /* 0x0000020003247812 */ /* 0x000fe400078ef824 */
[----:B------:R-:W-:Y:S02]  /*30eb0*/  SHF.R.U32.HI R3, RZ, 0x3, R4 ;  /* 0x00000003ff037819 */ /* 0x000fe40000011604 */
[----:B------:R-:W-:Y:S01]  /*30ec0*/  LOP3.LUT R4, R0, 0x80, RZ, 0xfc, !PT ;  /* 0x0000008000047812 */ /* 0x000fe200078efcff */
[----:B------:R-:W-:Y:S01]  /*30ed0*/  IMAD R23, R36, 0x2, R18 ;  /* 0x0000000224177824 */ /* 0x000fe200078e0212 */
[----:B------:R-:W-:Y:S02]  /*30ee0*/  LOP3.LUT R3, R3, 0x70, R2, 0xf8, !PT ;  /* 0x0000007003037812 */ /* 0x000fe400078ef802 */
[C---:B------:R-:W-:Y:S02]  /*30ef0*/  LOP3.LUT R2, R0.reuse, 0x40, RZ, 0xfc, !PT ;  /* 0x0000004000027812 */ /* 0x040fe400078efcff */
[----:B------:R-:W-:-:S02]  /*30f00*/  LOP3.LUT R3, R0, 0xc0, RZ, 0xfc, !PT ;  /* 0x000000c000037812 */ /* 0x000fc400078efcff */
[C---:B------:R-:W-:Y:S02]  /*30f10*/  LOP3.LUT R2, R0.reuse, 0x100, RZ, 0xfc, !PT ;  /* 0x0000010000027812 */ /* 0x040fe400078efcff */
[C---:B------:R-:W-:Y:S02]  /*30f20*/  LOP3.LUT R3, R0.reuse, 0x140, RZ, 0xfc, !PT ;  /* 0x0000014000037812 */ /* 0x040fe400078efcff */
[C---:B------:R-:W-:Y:S02]  /*30f30*/  LOP3.LUT R2, R0.reuse, 0x180, RZ, 0xfc, !PT ;  /* 0x0000018000027812 */ /* 0x040fe400078efcff */
[----:B---3--:R-:W-:-:S07]  /*30f40*/  LOP3.LUT R0, R0, 0x1c0, RZ, 0xfc, !PT ;  /* 0x000001c000007812 */ /* 0x008fce00078efcff */
.L_x_7047:
[----:B------:R-:W-:Y:S05]  /*30f50*/  YIELD ;  /* 0x0000000000007946 */ /* 0x000fea0003800000 */
[----:B------:R-:W-:Y:S01]  /*30f60*/  ULDC.64 UR4, c[0x0][0xb20] ;  /* 0x0002c80000047ab9 */ /* 0x000fe20000000a00 */
[----:B------:R-:W-:Y:S01]  /*30f70*/  IMAD.MOV.U32 R34, RZ, RZ, RZ ;  /* 0x000000ffff227224 */ /* 0x000fe200078e00ff */
[----:B------:R-:W-:Y:S01]  /*30f80*/  ISETP.NE.U32.AND P0, PT, RZ, UR4, PT ;  /* 0x00000004ff007c0c */ /* 0x000fe2000bf05070 */
[----:B0-----:R-:W0:Y:S01]  /*30f90*/  LDC.64 R4, c[0x0][0xaf8] ;  /* 0x0002be00ff047b82 */ /* 0x001e220000000a00 */
[----:B------:R-:W-:Y:S01]  /*30fa0*/  IMAD.MOV.U32 R0, RZ, RZ, RZ ;  /* 0x000000ffff007224 */ /* 0x000fe200078e00ff */
[----:B------:R-:W-:Y:S01]  /*30fb0*/  ULDC.64 UR6, c[0x0][0xb08] ;  /* 0x0002c20000067ab9 */ /* 0x000fe20000000a00 */
[----:B------:R-:W-:Y:S01]  /*30fc0*/  ISETP.NE.AND.EX P0, PT, RZ, UR5, PT, P0 ;  /* 0x00000005ff007c0c */ /* 0x000fe2000bf05300 */
[----:B------:R-:W-:-:S12]  /*30fd0*/  ULDC.64 UR4, c[0x0][0xb10] ;  /* 0x0002c40000047ab9 */ /* 0x000fd80000000a00 */
[----:B-1----:R-:W1:Y:S02]  /*30fe0*/  @P0 LDC.64 R2, c[0x0][0xb20] ;  /* 0x0002c800ff020b82 */ /* 0x002e640000000a00 */
[----:B-1----:R-:W-:-:S05]  /*30ff0*/  @P0 IMAD.WIDE R2, R27, 0x4, R2 ;  /* 0x000000041b020825 */ /* 0x002fca00078e0202 */
[----:B------:R1:W5:Y:S01]  /*31000*/  @P0 LDG.E R34, desc[UR36][R2.64] ;  /* 0x0000002402220981 */ /* 0x000362000c1e1900 */
[----:B------:R-:W-:Y:S01]  /*31010*/  ISETP.NE.U32.AND P0, PT, RZ, UR4, PT ;  /* 0x00000004ff007c0c */ /* 0x000fe2000bf05070 */
[----:B0-----:R-:W-:Y:S01]  /*31020*/  IMAD.WIDE R4, R27, 0x4, R4 ;  /* 0x000000041b047825 */ /* 0x001fe200078e0204 */
[----:B------:R-:W-:Y:S02]  /*31030*/  ISETP.NE.U32.AND P1, PT, RZ, UR6, PT ;  /* 0x00000006ff007c0c */ /* 0x000fe4000bf25070 */
[----:B------:R-:W-:Y:S01]  /*31040*/  ISETP.NE.AND.EX P2, PT, RZ, UR5, PT, P0 ;  /* 0x00000005ff007c0c */ /* 0x000fe2000bf45300 */
[----:B------:R-:W-:Y:S01]  /*31050*/  ULDC.64 UR4, c[0x0][0xaf8] ;  /* 0x0002be0000047ab9 */ /* 0x000fe20000000a00 */
[----:B------:R-:W-:Y:S01]  /*31060*/  ISETP.NE.AND.EX P1, PT, RZ, UR7, PT, P1 ;  /* 0x00000007ff007c0c */ /* 0x000fe2000bf25310 */
[----:B---3--:R-:W-:Y:S01]  /*31070*/  IMAD.MOV.U32 R6, RZ, RZ, RZ ;  /* 0x000000ffff067224 */ /* 0x008fe200078e00ff */
[----:B------:R-:W-:Y:S01]  /*31080*/  ISETP.NE.U32.AND P0, PT, RZ, UR4, PT ;  /* 0x00000004ff007c0c */ /* 0x000fe2000bf05070 */
[----:B-1----:R-:W0:Y:S03]  /*31090*/  LDC.64 R2, c[0x0][0xb08] ;  /* 0x0002c200ff027b82 */ /* 0x002e260000000a00 */
[----:B------:R-:W-:-:S05]  /*310a0*/  ISETP.NE.AND.EX P0, PT, RZ, UR5, PT, P0 ;  /* 0x00000005ff007c0c */ /* 0x000fca000bf05300 */
[----:B------:R-:W1:Y:S08]  /*310b0*/  @P2 LDC.64 R8, c[0x0][0xb10] ;  /* 0x0002c400ff082b82 */ /* 0x000e700000000a00 */
[----:B--2---:R-:W2:Y:S01]  /*310c0*/  @P0 LDG.E R0, desc[UR36][R4.64] ;  /* 0x0000002404000981 */ /* 0x004ea2000c1e1900 */
[----:B------:R-:W-:Y:S01]  /*310d0*/  ULDC UR4, c[0x0][0x288] ;  /* 0x0000a20000047ab9 */ /* 0x000fe20000000800 */
[----:B0-----:R-:W-:-:S05]  /*310e0*/  IMAD.WIDE R2, R27, 0x4, R2 ;  /* 0x000000041b027825 */ /* 0x001fca00078e0202 */
[----:B------:R0:W5:Y:S01]  /*310f0*/  @P1 LDG.E R6, desc[UR36][R2.64] ;  /* 0x0000002402061981 */ /* 0x000162000c1e1900 */
[----:B-1----:R-:W-:-:S03]  /*31100*/  @P2 IMAD.WIDE R8, R27, 0x4, R8 ;  /* 0x000000041b082825 */ /* 0x002fc600078e0208 */
[----:B--2---:R1:W-:Y:S02]  /*31110*/  STL [R1+0x418], R0 ;  /* 0x0004180001007387 */ /* 0x0043e40000100800 */
[----:B-1----:R-:W-:Y:S01]  /*31120*/  IMAD.U32 R0, RZ, RZ, UR4 ;  /* 0x00000004ff007e24 */ /* 0x002fe2000f8e00ff */
[----:B------:R-:W-:-:S05]  /*31130*/  ULDC.64 UR4, c[0x0][0x418] ;  /* 0x0001060000047ab9 */ /* 0x000fca0000000a00 */
[----:B------:R-:W2:Y:S01]  /*31140*/  @P2 LDG.E R0, desc[UR36][R8.64] ;  /* 0x0000002408002981 */ /* 0x000ea2000c1e1900 */
[----:B------:R-:W-:-:S03]  /*31150*/  UISETP.NE.U32.AND UP0, UPT, UR4, URZ, UPT ;  /* 0x0000003f0400728c */ /* 0x000fc6000bf05070 */
[----:B------:R-:W-:Y:S01]  /*31160*/  ULDC UR4, c[0x0][0x424] ;  /* 0x0001090000047ab9 */ /* 0x000fe20000000800 */
[----:B------:R-:W-:-:S03]  /*31170*/  UISETP.NE.AND.EX UP0, UPT, UR5, URZ, UPT, UP0 ;  /* 0x0000003f0500728c */ /* 0x000fc6000bf05300 */
[----:B------:R-:W-:Y:S01]  /*31180*/  ULDC UR5, c[0x0][0x2f0] ;  /* 0x0000bc0000057ab9 */ /* 0x000fe20000000800 */
[----:B------:R-:W-:-:S04]  /*31190*/  USEL UR4, UR4, 0x1, UP0 ;  /* 0x0000000104047887 */ /* 0x000fc80008000000 */
[----:B------:R-:W-:-:S03]  /*311a0*/  UIMAD UR4, UR4, UR5, URZ ;  /* 0x00000005040472a4 */ /* 0x000fc6000f8e023f */
[----:B------:R-:W-:Y:S02]  /*311b0*/  ULDC UR5, c[0x0][0x348] ;  /* 0x0000d20000057ab9 */ /* 0x000fe40000000800 */
[----:B------:R-:W-:Y:S02]  /*311c0*/  IMAD.U32 R7, RZ, RZ, UR5 ;  /* 0x00000005ff077e24 */ /* 0x000fe4000f8e00ff */
[----:B------:R-:W-:Y:S01]  /*311d0*/  IMAD.U32 R10, RZ, RZ, UR4 ;  /* 0x00000004ff0a7e24 */ /* 0x000fe2000f8e00ff */
[----:B--2---:R0:W-:Y:S01]  /*311e0*/  STL [R1+0x410], R0 ;  /* 0x0004100001007387 */ /* 0x0041e20000100800 */
[----:B------:R-:W-:Y:S01]  /*311f0*/  IMAD.MOV.U32 R12, RZ, RZ, R0 ;  /* 0x000000ffff0c7224 */ /* 0x000fe200078e0000 */
[----:B------:R-:W-:Y:S06]  /*31200*/  @P2 BRA `(.L_x_6915) ;  /* 0x0000000000142947 */ /* 0x000fec0003800000 */
[----:B------:R-:W-:Y:S05]  /*31210*/  @!P0 BRA `(.L_x_6915) ;  /* 0x0000000000108947 */ /* 0x000fea0003800000 */
[----:B------:R-:W2:Y:S04]  /*31220*/  LDG.E R9, desc[UR36][R4.64] ;  /* 0x0000002404097981 */ /* 0x000ea8000c1e1900 */
[----:B0-----:R-:W2:Y:S02]  /*31230*/  LDG.E R0, desc[UR36][R4.64+0x4] ;  /* 0x0000042404007981 */ /* 0x001ea4000c1e1900 */
[----:B--2---:R-:W-:-:S05]  /*31240*/  IMAD.IADD R12, R0, 0x1, -R9 ;  /* 0x00000001000c7824 */ /* 0x004fca00078e0a09 */
[----:B------:R1:W-:Y:S02]  /*31250*/  STL [R1+0x410], R12 ;  /* 0x0004100c01007387 */ /* 0x0003e40000100800 */
.L_x_6915:
[----:B------:R-:W-:Y:S01]  /*31260*/  ULDC.64 UR4, c[0x0][0xb18] ;  /* 0x0002c60000047ab9 */ /* 0x000fe20000000a00 */
[C---:B0-----:R-:W-:Y:S02]  /*31270*/  LOP3.LUT R0, R26.reuse, 0xff000000, RZ, 0xc0, !PT ;  /* 0xff0000001a007812 */ /* 0x041fe400078ec0ff */
[----:B------:R-:W-:Y:S02]  /*31280*/  ISETP.NE.U32.AND P0, PT, RZ, UR4, PT ;  /* 0x00000004ff007c0c */ /* 0x000fe4000bf05070 */
[----:B------:R-:W-:Y:S02]  /*31290*/  SHF.R.U32.HI R5, RZ, 0x8, R0 ;  /* 0x00000008ff057819 */ /* 0x000fe40000011600 */
[----:B------:R-:W-:Y:S02]  /*312a0*/  ISETP.NE.AND.EX P0, PT, RZ, UR5, PT, P0 ;  /* 0x00000005ff007c0c */ /* 0x000fe4000bf05300 */
[C---:B------:R-:W-:Y:S02]  /*312b0*/  LOP3.LUT R0, R26.reuse, 0xff0000, RZ, 0xc0, !PT ;  /* 0x00ff00001a007812 */ /* 0x040fe400078ec0ff */
[----:B------:R-:W-:-:S02]  /*312c0*/  LOP3.LUT R16, R26, 0xffff, RZ, 0xc0, !PT ;  /* 0x0000ffff1a107812 */ /* 0x000fc400078ec0ff */
[----:B------:R-:W-:-:S07]  /*312d0*/  LEA.HI R0, R0, R5, RZ, 0x10 ;  /* 0x0000000500007211 */ /* 0x000fce00078f80ff */
[----:B------:R-:W-:Y:S05]  /*312e0*/  @!P0 BRA `(.L_x_6916) ;  /* 0x0000000000108947 */ /* 0x000fea0003800000 */
[----:B------:R-:W0:Y:S02]  /*312f0*/  LDC.64 R4, c[0x0][0xb18] ;  /* 0x0002c600ff047b82 */ /* 0x000e240000000a00 */
[----:B0-----:R-:W-:-:S05]  /*31300*/  IMAD.WIDE R4, R27, 0x4, R4 ;  /* 0x000000041b047825 */ /* 0x001fca00078e0204 */
[----:B------:R0:W5:Y:S01]  /*31310*/  LDG.E R10, desc[UR36][R4.64] ;  /* 0x00000024040a7981 */ /* 0x000162000c1e1900 */
[----:B------:R-:W-:Y:S05]  /*31320*/  BRA `(.L_x_6917) ;  /* 0x0000000000247947 */ /* 0x000fea0003800000 */
.L_x_6916:
        /* <DEDUP_REMOVED lines=9> */
.L_x_6917:
[----:B0-----:R-:W2:Y:S01]  /*313c0*/  @P1 LDG.E R4, desc[UR36][R2.64] ;  /* 0x0000002402041981 */ /* 0x001ea2000c1e1900 */
[----:B------:R-:W0:Y:S03]  /*313d0*/  LDC R5, c[0x0][0x448] ;  /* 0x00011200ff057b82 */ /* 0x000e260000000800 */
[----:B------:R-:W2:Y:S01]  /*313e0*/  @P1 LDG.E R9, desc[UR36][R2.64+0x4] ;  /* 0x0000042402091981 */ /* 0x000ea2000c1e1900 */
[----:B-----5:R-:W-:Y:S02]  /*313f0*/  IMAD.IADD R10, R10, 0x1, -R34 ;  /* 0x000000010a0a7824 */ /* 0x020fe400078e0a22 */
[----:B------:R-:W-:Y:S01]  /*31400*/  IMAD.SHL.U32 R32, R25, 0x40, RZ ;  /* 0x0000004019207824 */ /* 0x000fe200078e00ff */
[----:B0-----:R-:W-:-:S13]  /*31410*/  ISETP.NE.AND P2, PT, R5, 0x1, PT ;  /* 0x000000010500780c */ /* 0x001fda0003f45270 */
[----:B------:R-:W0:Y:S08]  /*31420*/  @P2 LDC R8, c[0x0][0x44c] ;  /* 0x00011300ff082b82 */ /* 0x000e300000000800 */
[----:B------:R-:W3:Y:S01]  /*31430*/  @P2 LDC R5, c[0x0][0x450] ;  /* 0x00011400ff052b82 */ /* 0x000ee20000000800 */
[----:B--2---:R-:W-:Y:S02]  /*31440*/  @P1 IMAD.IADD R7, R9, 0x1, -R4 ;  /* 0x0000000109071824 */ /* 0x004fe400078e0a04 */
[----:B------:R-:W-:-:S02]  /*31450*/  VIADD R9, R32, 0x3f ;  /* 0x0000003f20097836 */ /* 0x000fc40000000000 */
[----:B------:R-:W-:Y:S02]  /*31460*/  IMAD.IADD R26, R10, 0x1, R7 ;  /* 0x000000010a1a7824 */ /* 0x000fe400078e0207 */
[----:B0-----:R-:W-:-:S04]  /*31470*/  @P2 IMAD.HI.U32 R8, R9, R8, RZ ;  /* 0x0000000809082227 */ /* 0x001fc800078e00ff */
[C---:B------:R-:W-:Y:S01]  /*31480*/  VIADD R20, R26.reuse, 0x3f ;  /* 0x0000003f1a147836 */ /* 0x040fe20000000000 */
[----:B---3--:R-:W-:Y:S02]  /*31490*/  @P2 SHF.R.U32.HI R9, RZ, R5, R8 ;  /* 0x00000005ff092219 */ /* 0x008fe40000011608 */
[----:B------:R-:W-:Y:S02]  /*314a0*/  IADD3 R8, R26, 0x1, -R12 ;  /* 0x000000011a087810 */ /* 0x000fe40007ffe80c */
[----:B------:R-:W-:-:S03]  /*314b0*/  SHF.R.S32.HI R3, RZ, 0x1f, R20 ;  /* 0x0000001fff037819 */ /* 0x000fc60000011414 */
[----:B------:R-:W-:Y:S01]  /*314c0*/  IMAD.IADD R9, R8, 0x1, R9 ;  /* 0x0000000108097824 */ /* 0x000fe200078e0209 */
        /* <DEDUP_REMOVED lines=17> */
.L_x_6920:
[----:B------:R-:W-:-:S13]  /*315e0*/  ISETP.NE.AND P0, PT, R3, 0x1, PT ;  /* 0x000000010300780c */ /* 0x000fda0003f05270 */
[----:B------:R-:W0:Y:S02]  /*315f0*/  @P0 LDC.64 R4, c[0x0][0xae0] ;  /* 0x0002b800ff040b82 */ /* 0x000e240000000a00 */
[----:B0-----:R-:W-:-:S05]  /*31600*/  @P0 IMAD.HI.U32 R4, R11, R4, RZ ;  /* 0x000000040b040227 */ /* 0x001fca00078e00ff */
[----:B------:R-:W-:-:S07]  /*31610*/  @P0 SHF.R.U32.HI R11, RZ, R5, R4 ;  /* 0x00000005ff0b0219 */ /* 0x000fce0000011604 */
.L_x_6921:
[----:B------:R-:W-:Y:S05]  /*31620*/  BSYNC B0 ;  /* 0x0000000000007941 */ /* 0x000fea0003800000 */
.L_x_6919:
[----:B------:R-:W-:-:S05]  /*31630*/  IMAD R11, R11, R3, R3 ;  /* 0x000000030b0b7224 */ /* 0x000fca00078e0203 */
[----:B------:R-:W-:-:S07]  /*31640*/  VIMNMX R2, R2, R11, PT ;  /* 0x0000000b02027248 */ /* 0x000fce0003fe0100 */
.L_x_6918:
        /* <DEDUP_REMOVED lines=9> */
[----:B-1----:R-:W-:Y:S01]  /*316e0*/  IMAD.IADD R12, R9, 0x1, R4 ;  /* 0x00000001090c7824 */ /* 0x002fe200078e0204 */
        /* <DEDUP_REMOVED lines=15> */
.L_x_6924:
[----:B------:R-:W-:-:S13]  /*317e0*/  ISETP.NE.AND P0, PT, R3, 0x1, PT ;  /* 0x000000010300780c */ /* 0x000fda0003f05270 */
[----:B------:R-:W0:Y:S02]  /*317f0*/  @P0 LDC.64 R4, c[0x0][0xae0] ;  /* 0x0002b800ff040b82 */ /* 0x000e240000000a00 */
[----:B0-----:R-:W-:-:S05]  /*31800*/  @P0 IMAD.HI.U32 R4, R12, R4, RZ ;  /* 0x000000040c040227 */ /* 0x001fca00078e00ff */
[----:B------:R-:W-:-:S07]  /*31810*/  @P0 SHF.R.U32.HI R12, RZ, R5, R4 ;  /* 0x00000005ff0c0219 */ /* 0x000fce0000011604 */
.L_x_6925:
[----:B------:R-:W-:Y:S05]  /*31820*/  BSYNC B0 ;  /* 0x0000000000007941 */ /* 0x000fea0003800000 */
.L_x_6923:
[----:B------:R-:W-:-:S05]  /*31830*/  IMAD R3, R12, R3, RZ ;  /* 0x000000030c037224 */ /* 0x000fca00078e02ff */
[----:B------:R-:W-:-:S07]  /*31840*/  VIMNMX R2, R2, R3, !PT ;  /* 0x0000000302027248 */ /* 0x000fce0007fe0100 */
.L_x_6922:
        /* <DEDUP_REMOVED lines=39> */
.L_x_6927:
[----:B------:R-:W-:Y:S05]  /*31ac0*/  BSYNC B0 ;  /* 0x0000000000007941 */ /* 0x000fea0003800000 */
.L_x_6926:
        /* <DEDUP_REMOVED lines=8> */
[----:B------:R-:W-:-:S13]  /*31b50*/  ISETP.GT.AND P0, PT, R11, R4, PT ;  /* 0x000000040b00720c */ /* 0x000fda0003f04270 */
        /* <DEDUP_REMOVED lines=15> */
.L_x_7101:
[----:B-1----:R-:W-:Y:S02]  /*31c50*/  ISETP.NE.AND P0, PT, R14, RZ, PT ;  /* 0x000000ff0e00720c */ /* 0x002fe40003f05270 */
[----:B------:R-:W-:-:S11]  /*31c60*/  PLOP3.LUT P6, PT, PT, PT, PT, 0x8, 0x0 ;  /* 0x000000000000781c */ /* 0x000fd60003fce170 */
[----:B------:R-:W-:Y:S05]  /*31c70*/  @P0 BRA `(.L_x_6931) ;  /* 0x00000000000c0947 */ /* 0x000fea0003800000 */
[----:B------:R-:W-:-:S03]  /*31c80*/  UMOV UR4, 0xffffffff ;  /* 0xffffffff00047882 */ /* 0x000fc60000000000 */
[----:B------:R-:W-:Y:S05]  /*31c90*/  BRA.DIV UR4, `(.L_x_6932) ;  /* 0x0000008a04887947 */ /* 0x000fea000b800000 */
[----:B------:R-:W-:-:S13]  /*31ca0*/  ELECT P6, URZ, PT ;  /* 0x00000000003f782f */ /* 0x000fda00038c0000 */
.L_x_6931:
        /* <DEDUP_REMOVED lines=9> */
.L_x_7104:
[----:B------:R-:W-:Y:S05]  /*31d40*/  BSYNC B1 ;  /* 0x0000000000017941 */ /* 0x000fea0003800000 */
.L_x_6933:
[----:B------:R-:W-:Y:S04]  /*31d50*/  BSSY B1, `(.L_x_6935) ;  /* 0x00000b7000017945 */ /* 0x000fe80003800000 */
[----:B------:R-:W-:Y:S05]  /*31d60*/  @!P6 BRA `(.L_x_6936) ;  /* 0x0000000800d4e947 */ /* 0x000fea0003800000 */
[----:B------:R-:W1:Y:S01]  /*31d70*/  S2R R7, SR_TID.X ;  /* 0x0000000000077919 */ /* 0x000e620000002100 */
[----:B0-----:R-:W-:Y:S01]  /*31d80*/  IMAD R3, R19, 0x8, R18 ;  /* 0x0000000813037824 */ /* 0x001fe200078e0212 */
[----:B------:R-:W-:Y:S01]  /*31d90*/  BSSY B2, `(.L_x_6937) ;  /* 0x0000006000027945 */ /* 0x000fe20003800000 */
[----:B-1----:R-:W-:Y:S02]  /*31da0*/  LOP3.LUT R10, R7, 0x7f, RZ, 0xc0, !PT ;  /* 0x0000007f070a7812 */ /* 0x002fe400078ec0ff */
[----:B------:R-:W-:Y:S02]  /*31db0*/  SHF.L.U32 R7, R29, 0x1f, RZ ;  /* 0x0000001f1d077819 */ /* 0x000fe400000006ff */
[----:B------:R-:W-:Y:S02]  /*31dc0*/  ISETP.NE.AND P1, PT, R10, RZ, PT ;  /* 0x000000ff0a00720c */ /* 0x000fe40003f25270 */
[----:B------:R-:W0:Y:S02]  /*31dd0*/  SYNCS.PHASECHK.TRANS64.TRYWAIT P0, [R3+URZ+0x388a0], R7 ;  /* 0x0388a007030075a7 */ /* 0x000e24000800017f */
[----:B0-----:R-:W-:Y:S09]  /*31de0*/  @!P0 BRA `(.L_x_6938) ;  /* 0x0000008800688947 */ /* 0x001ff20003800000 */
.L_x_7105:
[----:B------:R-:W-:Y:S05]  /*31df0*/  BSYNC B2 ;  /* 0x0000000000027941 */ /* 0x000fea0003800000 */
.L_x_6937:
[----:B------:R-:W-:Y:S04]  /*31e00*/  BSSY B2, `(.L_x_6939) ;  /* 0x0000009000027945 */ /* 0x000fe80003800000 */
[----:B------:R-:W-:Y:S05]  /*31e10*/  @P1 BRA `(.L_x_6940) ;  /* 0x00000000001c1947 */ /* 0x000fea0003800000 */
[----:B------:R-:W1:Y:S02]  /*31e20*/  S2R R10, SR_TID.X ;  /* 0x00000000000a7919 */ /* 0x000e640000002100 */
[----:B-1----:R-:W-:Y:S01]  /*31e30*/  LOP3.LUT R11, R10, 0x1f, RZ, 0xc0, !PT ;  /* 0x0000001f0a0b7812 */ /* 0x002fe200078ec0ff */
[----:B------:R-:W-:-:S03]  /*31e40*/  IMAD.MOV.U32 R10, RZ, RZ, 0x2000 ;  /* 0x00002000ff0a7424 */ /* 0x000fc600078e00ff */
[----:B------:R-:W-:Y:S01]  /*31e50*/  ISETP.NE.AND P0, PT, R11, RZ, PT ;  /* 0x000000ff0b00720c */ /* 0x000fe20003f05270 */
[----:B------:R1:W-:-:S12]  /*31e60*/  SYNCS.ARRIVE.TRANS64 RZ, [R3+URZ+0x38890], R10 ;  /* 0x0388900a03ff79a7 */ /* 0x0003d8000800003f */
[----:B-1----:R-:W-:Y:S05]  /*31e70*/  @!P0 BRA `(.L_x_6940) ;  /* 0x0000000000048947 */ /* 0x002fea0003800000 */
[----:B------:R-:W-:Y:S01]  /*31e80*/  BPT.TRAP 0x1 ;  /* 0x000000040000795c */ /* 0x000fe20000300000 */
.L_x_6940:
[----:B------:R-:W-:Y:S05]  /*31e90*/  BSYNC B2 ;  /* 0x0000000000027941 */ /* 0x000fea0003800000 */
.L_x_6939:
        /* <DEDUP_REMOVED lines=12> */
.L_x_6941:
        /* <DEDUP_REMOVED lines=13> */
.L_x_7106:
[----:B------:R-:W-:Y:S05]  /*32030*/  BSYNC B2 ;  /* 0x0000000000027941 */ /* 0x000fea0003800000 */
.L_x_6942:
        /* <DEDUP_REMOVED lines=11> */
.L_x_6945:
[----:B------:R-:W-:Y:S05]  /*320f0*/  BSYNC B2 ;  /* 0x0000000000027941 */ /* 0x000fea0003800000 */
.L_x_6944:
        /* <DEDUP_REMOVED lines=9> */
.L_x_6946:
        /* <DEDUP_REMOVED lines=15> */
.L_x_6947:
        /* <DEDUP_REMOVED lines=15> */
.L_x_6948:
        /* <DEDUP_REMOVED lines=15> */
.L_x_6949:
        /* <DEDUP_REMOVED lines=15> */
.L_x_6950:
        /* <DEDUP_REMOVED lines=15> */
.L_x_6951:
        /* <DEDUP_REMOVED lines=15> */
.L_x_6952:
        /* <DEDUP_REMOVED lines=15> */
.L_x_6953:
        /* <DEDUP_REMOVED lines=10> */
.L_x_6936:
[----:B------:R-:W-:Y:S05]  /*328c0*/  BSYNC B1 ;  /* 0x0000000000017941 */ /* 0x000fea0003800000 */
.L_x_6935:
        /* <DEDUP_REMOVED lines=9> */
.L_x_6973:
[----:B------:R-:W-:Y:S05]  /*32960*/  YIELD ;  /* 0x0000000000007946 */ /* 0x000fea0003800000 */
[----:B------:R-:W-:Y:S04]  /*32970*/  BSSY B1, `(.L_x_6954) ;  /* 0x00000b6000017945 */ /* 0x000fe80003800000 */
[----:B------:R-:W-:Y:S05]  /*32980*/  @!P6 BRA `(.L_x_6955) ;  /* 0x0000000800d0e947 */ /* 0x000fea0003800000 */
[----:B------:R-:W0:Y:S01]  /*32990*/  S2R R2, SR_TID.X ;  /* 0x0000000000027919 */ /* 0x000e220000002100 */
[----:B------:R-:W-:Y:S01]  /*329a0*/  IMAD R10, R19, 0x8, R18 ;  /* 0x00000008130a7824 */ /* 0x000fe200078e0212 */
[----:B------:R-:W-:Y:S01]  /*329b0*/  BSSY B2, `(.L_x_6956) ;  /* 0x0000006000027945 */ /* 0x000fe20003800000 */
[----:B0-----:R-:W-:Y:S02]  /*329c0*/  LOP3.LUT R3, R2, 0x7f, RZ, 0xc0, !PT ;  /* 0x0000007f02037812 */ /* 0x001fe400078ec0ff */
[----:B------:R-:W-:Y:S02]  /*329d0*/  SHF.L.U32 R2, R29, 0x1f, RZ ;  /* 0x0000001f1d027819 */ /* 0x000fe400000006ff */
[----:B------:R-:W-:Y:S02]  /*329e0*/  ISETP.NE.AND P2, PT, R3, RZ, PT ;  /* 0x000000ff0300720c */ /* 0x000fe40003f45270 */
[----:B------:R-:W0:Y:S02]  /*329f0*/  SYNCS.PHASECHK.TRANS64.TRYWAIT P1, [R10+URZ+0x388a0], R2 ;  /* 0x0388a0020a0075a7 */ /* 0x000e24000802017f */
[----:B0-----:R-:W-:Y:S09]  /*32a00*/  @!P1 BRA `(.L_x_6957) ;  /* 0x0000007c00889947 */ /* 0x001ff20003800000 */
.L_x_7107:
[----:B------:R-:W-:Y:S05]  /*32a10*/  BSYNC B2 ;  /* 0x0000000000027941 */ /* 0x000fea0003800000 */
.L_x_6956:
        /* <DEDUP_REMOVED lines=9> */
.L_x_6959:
[----:B------:R-:W-:Y:S05]  /*32ab0*/  BSYNC B2 ;  /* 0x0000000000027941 */ /* 0x000fea0003800000 */
.L_x_6958:
        /* <DEDUP_REMOVED lines=11> */
.L_x_6960:
        /* <DEDUP_REMOVED lines=13> */
.L_x_7108:
[----:B------:R-:W-:Y:S05]  /*32c40*/  BSYNC B2 ;  /* 0x0000000000027941 */ /* 0x000fea0003800000 */
.L_x_6961:
[----:B------:R-:W-:Y:S01]  /*32c50*/  BSSY B2, `(.L_x_6963) ;  /* 0x000000b000027945 */ /* 0x000fe20003800000 */
[----:B01----:R-:W-:Y:S02]  /*32c60*/  IMAD.MOV.U32 R2, RZ, RZ, 0x0 ;  /* 0x00000000ff027424 */ /* 0x003fe400078e00ff */
[----:B------:R-:W-:Y:S01]  /*32c70*/  IMAD.MOV.U32 R3, RZ, RZ, 0x12f00000 ;  /* 0x12f00000ff037424 */ /* 0x000fe200078e00ff */
[----:B------:R-:W-:Y:S06]  /*32c80*/  @P2 BRA `(.L_x_6964) ;  /* 0x00000000001c2947 */ /* 0x000fec0003800000 */
[----:B------:R-:W0:Y:S02]  /*32c90*/  S2R R13, SR_TID.X ;  /* 0x00000000000d7919 */ /* 0x000e240000002100 */
[----:B0-----:R-:W-:Y:S01]  /*32ca0*/  LOP3.LUT R14, R13, 0x1f, RZ, 0xc0, !PT ;  /* 0x0000001f0d0e7812 */ /* 0x001fe200078ec0ff */
[----:B------:R-:W-:-:S03]  /*32cb0*/  IMAD.MOV.U32 R13, RZ, RZ, 0x10000 ;  /* 0x00010000ff0d7424 */ /* 0x000fc600078e00ff */
[----:B------:R-:W-:Y:S01]  /*32cc0*/  ISETP.NE.AND P1, PT, R14, RZ, PT ;  /* 0x000000ff0e00720c */ /* 0x000fe20003f25270 */
[----:B------:R0:W-:-:S12]  /*32cd0*/  SYNCS.ARRIVE.TRANS64 RZ, [R10+URZ+0x388b0], R13 ;  /* 0x0388b00d0aff79a7 */ /* 0x0001d8000800003f */
[----:B0-----:R-:W-:Y:S05]  /*32ce0*/  @!P1 BRA `(.L_x_6964) ;  /* 0x0000000000049947 */ /* 0x001fea0003800000 */
[----:B------:R-:W-:Y:S01]  /*32cf0*/  BPT.TRAP 0x1 ;  /* 0x000000040000795c */ /* 0x000fe20000300000 */
.L_x_6964:
[----:B------:R-:W-:Y:S05]  /*32d00*/  BSYNC B2 ;  /* 0x0000000000027941 */ /* 0x000fea0003800000 */
.L_x_6963:
        /* <DEDUP_REMOVED lines=9> */
.L_x_6965:
        /* <DEDUP_REMOVED lines=15> */
.L_x_6966:
        /* <DEDUP_REMOVED lines=15> */
.L_x_6967:
        /* <DEDUP_REMOVED lines=15> */
.L_x_6968:
        /* <DEDUP_REMOVED lines=15> */
.L_x_6969:
        /* <DEDUP_REMOVED lines=15> */
.L_x_6970:
        /* <DEDUP_REMOVED lines=15> */
.L_x_6971:
        /* <DEDUP_REMOVED lines=15> */
.L_x_6972:
        /* <DEDUP_REMOVED lines=10> */
.L_x_6955:
[----:B------:R-:W-:Y:S05]  /*334d0*/  BSYNC B1 ;  /* 0x0000000000017941 */ /* 0x000fea0003800000 */
.L_x_6954:
        /* <DEDUP_REMOVED lines=8> */
.L_x_6929:
[----:B------:R-:W-:Y:S05]  /*33560*/  BSYNC B0 ;  /* 0x0000000000007941 */ /* 0x000fea0003800000 */
.L_x_6928:
[----:B------:R-:W1:Y:S01]  /*33570*/  LDC R2, c[0x0][0x448] ;  /* 0x00011200ff027b82 */ /* 0x000e620000000800 */
[----:B0-----:R-:W-:Y:S01]  /*33580*/  VIADD R3, R32, 0x3f ;  /* 0x0000003f20037836 */ /* 0x001fe20000000000 */
[----:B------:R-:W-:Y:S06]  /*33590*/  @!P0 WARPSYNC.ALL ;  /* 0x0000000000008948 */ /* 0x000fec0003800000 */
[----:B------:R-:W-:Y:S01]  /*335a0*/  @!P0 BAR.SYNC.DEFER_BLOCKING 0xc, 0x180 ;  /* 0x0306000000008b1d */ /* 0x000fe20000010000 */
[----:B-1----:R-:W-:-:S13]  /*335b0*/  ISETP.NE.AND P1, PT, R2, 0x1, PT ;  /* 0x000000010200780c */ /* 0x002fda0003f25270 */
[----:B------:R-:W0:Y:S08]  /*335c0*/  @P1 LDC R4, c[0x0][0x44c] ;  /* 0x00011300ff041b82 */ /* 0x000e300000000800 */
[----:B------:R-:W1:Y:S01]  /*335d0*/  @P1 LDC R2, c[0x0][0x450] ;  /* 0x00011400ff021b82 */ /* 0x000e620000000800 */
[----:B0-----:R-:W-:-:S05]  /*335e0*/  @P1 IMAD.HI.U32 R4, R3, R4, RZ ;  /* 0x0000000403041227 */ /* 0x001fca00078e00ff */
[----:B-1----:R-:W-:-:S05]  /*335f0*/  @P1 SHF.R.U32.HI R3, RZ, R2, R4 ;  /* 0x00000002ff031219 */ /* 0x002fca0000011604 */
        /* <DEDUP_REMOVED lines=16> */
.L_x_6976:
[----:B------:R-:W-:-:S13]  /*33700*/  ISETP.NE.AND P0, PT, R3, 0x1, PT ;  /* 0x000000010300780c */ /* 0x000fda0003f05270 */
[----:B------:R-:W0:Y:S02]  /*33710*/  @P0 LDC.64 R4, c[0x0][0xae0] ;  /* 0x0002b800ff040b82 */ /* 0x000e240000000a00 */
[----:B0-----:R-:W-:-:S05]  /*33720*/  @P0 IMAD.HI.U32 R4, R6, R4, RZ ;  /* 0x0000000406040227 */ /* 0x001fca00078e00ff */
[----:B------:R-:W-:-:S07]  /*33730*/  @P0 SHF.R.U32.HI R6, RZ, R5, R4 ;  /* 0x00000005ff060219 */ /* 0x000fce0000011604 */
.L_x_6977:
[----:B------:R-:W-:Y:S05]  /*33740*/  BSYNC B0 ;  /* 0x0000000000007941 */ /* 0x000fea0003800000 */
.L_x_6975:
[----:B------:R-:W-:-:S05]  /*33750*/  IMAD R5, R6, R3, R3 ;  /* 0x0000000306057224 */ /* 0x000fca00078e0203 */
[----:B------:R-:W-:-:S07]  /*33760*/  VIMNMX R2, R2, R5, PT ;  /* 0x0000000502027248 */ /* 0x000fce0003fe0100 */
.L_x_6974:
[----:B------:R-:W-:Y:S01]  /*33770*/  VIADD R2, R2, 0x3f ;  /* 0x0000003f02027836 */ /* 0x000fe20000000000 */
[----:B------:R-:W-:-:S04]  /*33780*/  ULDC UR4, c[0x0][0xad4] ;  /* 0x0002b50000047ab9 */ /* 0x000fc80000000800 */
[----:B------:R-:W-:-:S04]  /*33790*/  SHF.R.S32.HI R5, RZ, 0x1f, R2 ;  /* 0x0000001fff057819 */ /* 0x000fc80000011402 */
[----:B------:R-:W-:Y:S02]  /*337a0*/  LEA.HI R5, R5, R2, RZ, 0x6 ;  /* 0x0000000205057211 */ /* 0x000fe400078f30ff */
[----:B------:R-:W0:Y:S02]  /*337b0*/  @P1 LDC R2, c[0x0][0x450] ;  /* 0x00011400ff021b82 */ /* 0x000e240000000800 */
[----:B------:R-:W-:-:S04]  /*337c0*/  SHF.R.S32.HI R5, RZ, 0x6, R5 ;  /* 0x00000006ff057819 */ /* 0x000fc80000011405 */
[----:B------:R-:W-:Y:S02]  /*337d0*/  VIMNMX R20, R20, R5, PT ;  /* 0x0000000514147248 */ /* 0x000fe40003fe0100 */
[----:B------:R-:W1:Y:S02]  /*337e0*/  @P1 LDC R5, c[0x0][0x44c] ;  /* 0x00011300ff051b82 */ /* 0x000e640000000800 */
[----:B-1----:R-:W-:-:S04]  /*337f0*/  @P1 IMAD.HI.U32 R4, R32, R5, RZ ;  /* 0x0000000520041227 */ /* 0x002fc800078e00ff */
[----:B------:R-:W-:Y:S01]  /*33800*/  IMAD.MOV.U32 R5, RZ, RZ, R32 ;  /* 0x000000ffff057224 */ /* 0x000fe200078e0020 */
        /* <DEDUP_REMOVED lines=14> */
.L_x_6980:
[----:B------:R-:W-:-:S13]  /*338f0*/  ISETP.NE.AND P0, PT, R3, 0x1, PT ;  /* 0x000000010300780c */ /* 0x000fda0003f05270 */
[----:B------:R-:W0:Y:S02]  /*33900*/  @P0 LDC.64 R4, c[0x0][0xae0] ;  /* 0x0002b800ff040b82 */ /* 0x000e240000000a00 */
[----:B0-----:R-:W-:-:S05]  /*33910*/  @P0 IMAD.HI.U32 R4, R6, R4, RZ ;  /* 0x0000000406040227 */ /* 0x001fca00078e00ff */
[----:B------:R-:W-:-:S07]  /*33920*/  @P0 SHF.R.U32.HI R6, RZ, R5, R4 ;  /* 0x00000005ff060219 */ /* 0x000fce0000011604 */
.L_x_6981:
[----:B------:R-:W-:Y:S05]  /*33930*/  BSYNC B0 ;  /* 0x0000000000007941 */ /* 0x000fea0003800000 */
.L_x_6979:
[----:B------:R-:W-:-:S05]  /*33940*/  IMAD R3, R6, R3, RZ ;  /* 0x0000000306037224 */ /* 0x000fca00078e02ff */
[----:B------:R-:W-:-:S07]  /*33950*/  VIMNMX R2, R2, R3, !PT ;  /* 0x0000000302027248 */ /* 0x000fce0007fe0100 */
.L_x_6978:
[----:B------:R-:W-:Y:S01]  /*33960*/  ISETP.NE.AND P1, PT, R0, RZ, PT ;  /* 0x000000ff0000720c */ /* 0x000fe20003f25270 */
[----:B------:R-:W-:Y:S01]  /*33970*/  BSSY B0, `(.L_x_6982) ;  /* 0x0000024000007945 */ /* 0x000fe20003800000 */
[----:B------:R-:W-:-:S04]  /*33980*/  SHF.R.S32.HI R3, RZ, 0x1f, R2 ;  /* 0x0000001fff037819 */ /* 0x000fc80000011402 */
[----:B------:R-:W-:Y:S01]  /*33990*/  LEA.HI R3, R3, R2, RZ, 0x6 ;  /* 0x0000000203037211 */ /* 0x000fe200078f30ff */
[----:B------:R-:W-:-:S03]  /*339a0*/  IMAD.MOV.U32 R2, RZ, RZ, RZ ;  /* 0x000000ffff027224 */ /* 0x000fc600078e00ff */
[----:B------:R-:W-:-:S03]  /*339b0*/  SHF.R.S32.HI R3, RZ, 0x6, R3 ;  /* 0x00000006ff037819 */ /* 0x000fc60000011403 */
        /* <DEDUP_REMOVED lines=31> */
.L_x_6983:
[----:B------:R-:W-:Y:S05]  /*33bb0*/  BSYNC B0 ;  /* 0x0000000000007941 */ /* 0x000fea0003800000 */
.L_x_6982:
[-C--:B------:R-:W-:Y:S01]  /*33bc0*/  IMAD R33, R33, R2.reuse, R4 ;  /* 0x0000000221217224 */ /* 0x080fe200078e0204 */
[----:B------:R-:W-:Y:S04]  /*33bd0*/  BSSY B7, `(.L_x_6984) ;  /* 0x000045d000077945 */ /* 0x000fe80003800000 */
[----:B------:R-:W-:-:S04]  /*33be0*/  VIADDMNMX R31, R33, R2, R20, PT ;  /* 0x00000002211f7246 */ /* 0x000fc80003800114 */
[----:B------:R-:W-:Y:S01]  /*33bf0*/  ISETP.GT.AND P0, PT, R31, R33, PT ;  /* 0x000000211f00720c */ /* 0x000fe20003f04270 */
[----:B------:R1:W-:-:S12]  /*33c00*/  STL [R1+0x430], R31 ;  /* 0x0004301f01007387 */ /* 0x0003d80000100800 */
[----:B-1----:R-:W-:Y:S05]  /*33c10*/  @P0 BRA `(.L_x_6985) ;  /* 0x0000000000440947 */ /* 0x002fea0003800000 */
[----:B0-----:R-:W0:Y:S02]  /*33c20*/  S2R R0, SR_TID.X ;  /* 0x0000000000007919 */ /* 0x001e240000002100 */
        /* <DEDUP_REMOVED lines=16> */
.L_x_6985:
[----:B0-----:R-:W-:Y:S01]  /*33d30*/  VIADD R0, R18, 0x22400 ;  /* 0x0002240012007836 */ /* 0x001fe20000000000 */
        /* <DEDUP_REMOVED lines=19> */
.L_x_6988:
[----:B------:R-:W-:Y:S05]  /*33e70*/  BSYNC B6 ;  /* 0x0000000000067941 */ /* 0x000fea0003800000 */
.L_x_6987:
        /* <DEDUP_REMOVED lines=20> */
.L_x_6991:
        /* <DEDUP_REMOVED lines=15> */
.L_x_6990:
[----:B------:R-:W-:Y:S05]  /*340b0*/  BSYNC B6 ;  /* 0x0000000000067941 */ /* 0x000fea0003800000 */
.L_x_6989:
[----:B------:R-:W-:Y:S01]  /*340c0*/  ULDC.64 UR4, c[0x0][0xaf0] ;  /* 0x0002bc0000047ab9 */ /* 0x000fe20000000a00 */
[----:B------:R-:W-:Y:S01]  /*340d0*/  IMAD.MOV.U32 R30, RZ, RZ, R27 ;  /* 0x000000ffff1e7224 */ /* 0x000fe200078e001b */
[----:B------:R-:W-:Y:S01]  /*340e0*/  ISETP.NE.U32.AND P0, PT, RZ, UR4, PT ;  /* 0x00000004ff007c0c */ /* 0x000fe2000bf05070 */
[----:B------:R-:W0:Y:S01]  /*340f0*/  S2R R20, SR_TID.X ;  /* 0x0000000000147919 */ /* 0x000e220000002100 */
[----:B------:R-:W1:Y:S01]  /*34100*/  LDC R10, c[0x0][0x430] ;  /* 0x00010c00ff0a7b82 */ /* 0x000e620000000800 */
[----:B------:R-:W2:Y:S01]  /*34110*/  S2R R21, SR_TID.X ;  /* 0x0000000000157919 */ /* 0x000ea20000002100 */
[----:B------:R-:W-:Y:S01]  /*34120*/  ISETP.NE.AND.EX P0, PT, RZ, UR5, PT, P0 ;  /* 0x00000005ff007c0c */ /* 0x000fe2000bf05300 */
[----:B------:R-:W-:-:S12]  /*34130*/  ULDC UR4, c[0x0][0x320] ;  /* 0x0000c80000047ab9 */ /* 0x000fd80000000800 */
[----:B------:R-:W3:Y:S01]  /*34140*/  @P0 LDC.64 R2, c[0x0][0xaf0] ;  /* 0x0002bc00ff020b82 */ /* 0x000ee20000000a00 */
[----:B0-----:R-:W-:Y:S01]  /*34150*/  LOP3.LUT R20, R20, 0x7f, RZ, 0xc0, !PT ;  /* 0x0000007f14147812 */ /* 0x001fe200078ec0ff */
[----:B---3--:R-:W-:-:S05]  /*34160*/  @P0 IMAD.WIDE R2, R27, 0x4, R2 ;  /* 0x000000041b020825 */ /* 0x008fca00078e0202 */
[----:B------:R0:W3:Y:S01]  /*34170*/  @P0 LDG.E R30, desc[UR36][R2.64] ;  /* 0x00000024021e0981 */ /* 0x0000e2000c1e1900 */
[----:B------:R-:W-:Y:S01]  /*34180*/  SHF.R.U32.HI R25, RZ, 0x3, R20 ;  /* 0x00000003ff197819 */ /* 0x000fe20000011614 */
[----:B--2---:R-:W-:Y:S01]  /*34190*/  IMAD.SHL.U32 R20, R21, 0x10, RZ ;  /* 0x0000001015147824 */ /* 0x004fe200078e00ff */
[----:B-1----:R-:W-:Y:S02]  /*341a0*/  ISETP.NE.AND P1, PT, R10, 0x1, PT ;  /* 0x000000010a00780c */ /* 0x002fe40003f25270 */
[----:B------:R-:W-:Y:S02]  /*341b0*/  LEA R0, R31, 0xffffffc0, 0x6 ;  /* 0xffffffc01f007811 */ /* 0x000fe400078e30ff */
[----:B------:R-:W-:Y:S01]  /*341c0*/  LOP3.LUT R20, R25, 0x70, R20, 0xf8, !PT ;  /* 0x0000007019147812 */ /* 0x000fe200078ef814 */
[----:B------:R-:W1:Y:S01]  /*341d0*/  S2R R31, SR_TID.X ;  /* 0x00000000001f7919 */ /* 0x000e620000002100 */
[----:B------:R-:W-:Y:S01]  /*341e0*/  LOP3.LUT R17, R17, 0xffffffbf, RZ, 0xc0, !PT ;  /* 0xffffffbf11117812 */ /* 0x000fe200078ec0ff */
[----:B------:R-:W2:Y:S02]  /*341f0*/  S2R R25, SR_TID.X ;  /* 0x0000000000197919 */ /* 0x000ea40000002100 */
[----:B------:R-:W-:-:S04]  /*34200*/  IMAD.IADD R7, R20, 0x1, R0 ;  /* 0x0000000114077824 */ /* 0x000fc800078e0200 */
[----:B0-----:R-:W0:Y:S01]  /*34210*/  @P1 LDC R3, c[0x0][0x434] ;  /* 0x00010d00ff031b82 */ /* 0x001e220000000800 */
[C---:B------:R-:W-:Y:S01]  /*34220*/  ISETP.GE.AND P0, PT, R7.reuse, R26, PT ;  /* 0x0000001a0700720c */ /* 0x040fe20003f06270 */
[----:B------:R-:W-:-:S03]  /*34230*/  IMAD.IADD R7, R7, 0x1, R34 ;  /* 0x0000000107077824 */ /* 0x000fc600078e0222 */
[----:B------:R-:W-:Y:S01]  /*34240*/  ISETP.GT.U32.OR P0, PT, R20, 0x3f, P0 ;  /* 0x0000003f1400780c */ /* 0x000fe20000704470 */
[----:B------:R-:W-:Y:S02]  /*34250*/  IMAD.MOV.U32 R6, RZ, RZ, R7 ;  /* 0x000000ffff067224 */ /* 0x000fe400078e0007 */
[----:B------:R-:W4:Y:S01]  /*34260*/  @P1 LDC R2, c[0x0][0x438] ;  /* 0x00010e00ff021b82 */ /* 0x000f220000000800 */
[----:B0-----:R-:W-:-:S04]  /*34270*/  @P1 IMAD.HI.U32 R3, R7, R3, RZ ;  /* 0x0000000307031227 */ /* 0x001fc800078e00ff */
[----:B--2---:R-:W-:Y:S02]  /*34280*/  IMAD.SHL.U32 R35, R25, 0x8, RZ ;  /* 0x0000000819237824 */ /* 0x004fe400078e00ff */
[C---:B-1----:R-:W-:Y:S01]  /*34290*/  IMAD.SHL.U32 R25, R31.reuse, 0x8, RZ ;  /* 0x000000081f197824 */ /* 0x042fe200078e00ff */
[----:B----4-:R-:W-:Y:S01]  /*342a0*/  @P1 SHF.R.U32.HI R6, RZ, R2, R3 ;  /* 0x00000002ff061219 */ /* 0x010fe20000011603 */
[----:B------:R-:W-:Y:S01]  /*342b0*/  IMAD.SHL.U32 R11, R31, 0x8, RZ ;  /* 0x000000081f0b7824 */ /* 0x000fe200078e00ff */
[----:B------:R-:W-:Y:S01]  /*342c0*/  LOP3.LUT R35, R35, 0x38, RZ, 0xc0, !PT ;  /* 0x0000003823237812 */ /* 0x000fe200078ec0ff */
[----:B------:R-:W0:Y:S01]  /*342d0*/  @!P0 LDC.64 R2, c[0x0][0x428] ;  /* 0x00010a00ff028b82 */ /* 0x000e220000000a00 */
[----:B------:R-:W-:Y:S01]  /*342e0*/  LOP3.LUT R25, R25, 0x38, RZ, 0xc0, !PT ;  /* 0x0000003819197812 */ /* 0x000fe200078ec0ff */
[----:B------:R-:W-:Y:S01]  /*342f0*/  IMAD.SHL.U32 R31, R31, 0x8, RZ ;  /* 0x000000081f1f7824 */ /* 0x000fe200078e00ff */
[----:B------:R-:W-:Y:S02]  /*34300*/  LOP3.LUT R4, R35, 0x40, RZ, 0xfc, !PT ;  /* 0x0000004023047812 */ /* 0x000fe400078efcff */
[----:B------:R-:W1:Y:S01]  /*34310*/  S2R R35, SR_TID.X ;  /* 0x0000000000237919 */ /* 0x000e620000002100 */
[----:B------:R-:W-:-:S02]  /*34320*/  ISETP.GE.AND P3, PT, R25, UR4, PT ;  /* 0x0000000419007c0c */ /* 0x000fc4000bf66270 */
[----:B------:R-:W-:Y:S02]  /*34330*/  ISETP.GE.AND P2, PT, R4, UR4, PT ;  /* 0x0000000404007c0c */ /* 0x000fe4000bf46270 */
[----:B------:R-:W-:Y:S02]  /*34340*/  LOP3.LUT R11, R11, 0x38, RZ, 0xc0, !PT ;  /* 0x000000380b0b7812 */ /* 0x000fe400078ec0ff */
[----:B------:R-:W-:Y:S02]  /*34350*/  SEL R8, RZ, 0xffffffff, P2 ;  /* 0xffffffffff087807 */ /* 0x000fe40001000000 */
[----:B------:R-:W-:Y:S02]  /*34360*/  LOP3.LUT R11, R11, 0x180, RZ, 0xfc, !PT ;  /* 0x000001800b0b7812 */ /* 0x000fe400078efcff */
[----:B------:R-:W-:Y:S01]  /*34370*/  LOP3.LUT R31, R31, 0x38, RZ, 0xc0, !PT ;  /* 0x000000381f1f7812 */ /* 0x000fe200078ec0ff */
[----:B------:R-:W-:-:S04]  /*34380*/  IMAD.SHL.U32 R8, R8, 0x2, RZ ;  /* 0x0000000208087824 */ /* 0x000fc800078e00ff */
[----:B------:R-:W-:-:S04]  /*34390*/  @P2 LOP3.LUT R17, R17, 0x40, RZ, 0xfc, !PT ;  /* 0x0000004011112812 */ /* 0x000fc800078efcff */
[----:B------:R-:W-:-:S04]  /*343a0*/  LOP3.LUT R17, R17, 0xffffff7f, RZ, 0xc0, !PT ;  /* 0xffffff7f11117812 */ /* 0x000fc800078ec0ff */
[----:B------:R-:W-:-:S04]  /*343b0*/  @P3 LOP3.LUT R17, R17, 0x80, RZ, 0xfc, !PT ;  /* 0x0000008011113812 */ /* 0x000fc800078efcff */
[----:B------:R-:W-:Y:S01]  /*343c0*/  LOP3.LUT R17, R17, 0xffffffdf, RZ, 0xc0, !PT ;  /* 0xffffffdf11117812 */ /* 0x000fe200078ec0ff */
[C---:B-1----:R-:W-:Y:S02]  /*343d0*/  IMAD.SHL.U32 R4, R35.reuse, 0x8, RZ ;  /* 0x0000000823047824 */ /* 0x042fe400078e00ff */
[----:B------:R-:W-:-:S03]  /*343e0*/  IMAD.SHL.U32 R35, R35, 0x8, RZ ;  /* 0x0000000823237824 */ /* 0x000fc600078e00ff */
[----:B------:R-:W-:Y:S02]  /*343f0*/  LOP3.LUT R4, R4, 0x38, RZ, 0xc0, !PT ;  /* 0x0000003804047812 */ /* 0x000fe400078ec0ff */
[----:B------:R-:W-:Y:S02]  /*34400*/  LOP3.LUT R35, R35, 0x38, RZ, 0xc0, !PT ;  /* 0x0000003823237812 */ /* 0x000fe400078ec0ff */
[----:B------:R-:W-:Y:S02]  /*34410*/  LOP3.LUT R4, R4, 0x80, RZ, 0xfc, !PT ;  /* 0x0000008004047812 */ /* 0x000fe400078efcff */
[----:B------:R-:W-:Y:S02]  /*34420*/  LOP3.LUT R35, R35, 0xc0, RZ, 0xfc, !PT ;  /* 0x000000c023237812 */ /* 0x000fe400078efcff */
[----:B------:R-:W-:Y:S02]  /*34430*/  ISETP.GE.AND P2, PT, R4, UR4, PT ;  /* 0x0000000404007c0c */ /* 0x000fe4000bf46270 */
[----:B------:R-:W-:-:S02]  /*34440*/  SEL R4, RZ, 0x1, P3 ;  /* 0x00000001ff047807 */ /* 0x000fc40001800000 */
[----:B------:R-:W-:Y:S02]  /*34450*/  ISETP.GE.AND P1, PT, R35, UR4, PT ;  /* 0x0000000423007c0c */ /* 0x000fe4000bf26270 */
[----:B------:R-:W-:Y:S02]  /*34460*/  LOP3.LUT R8, R8, 0x2, R4, 0xe2, !PT ;  /* 0x0000000208087812 */ /* 0x000fe400078ee204 */
[----:B------:R-:W-:Y:S02]  /*34470*/  SEL R4, RZ, 0x4, P2 ;  /* 0x00000004ff047807 */ /* 0x000fe40001000000 */
[----:B------:R-:W-:-:S03]  /*34480*/  SEL R5, RZ, 0x8, P1 ;  /* 0x00000008ff057807 */ /* 0x000fc60000800000 */
[----:B------:R-:W-:Y:S02]  /*34490*/  @P2 LOP3.LUT R17, R17, 0x20, RZ, 0xfc, !PT ;  /* 0x0000002011112812 */ /* 0x000fe400078efcff */
[----:B------:R-:W-:Y:S01]  /*344a0*/  LOP3.LUT R8, R5, R8, R4, 0xfe, !PT ;  /* 0x0000000805087212 */ /* 0x000fe200078efe04 */
[--C-:B------:R-:W-:Y:S01]  /*344b0*/  @!P0 IMAD.MOV.U32 R4, RZ, RZ, R6.reuse ;  /* 0x000000ffff048224 */ /* 0x100fe200078e0006 */
[----:B------:R-:W-:Y:S02]  /*344c0*/  @!P0 SHF.R.S32.HI R5, RZ, 0x1f, R6 ;  /* 0x0000001fff058819 */ /* 0x000fe40000011406 */
[----:B------:R-:W-:-:S04]  /*344d0*/  LOP3.LUT R17, R17, 0xffffffef, RZ, 0xc0, !PT ;  /* 0xffffffef11117812 */ /* 0x000fc800078ec0ff */
[----:B------:R-:W-:Y:S02]  /*344e0*/  @P1 LOP3.LUT R17, R17, 0x10, RZ, 0xfc, !PT ;  /* 0x0000001011111812 */ /* 0x000fe400078efcff */
[----:B---3--:R-:W-:Y:S01]  /*344f0*/  SHF.R.S32.HI R35, RZ, 0x1f, R30 ;  /* 0x0000001fff237819 */ /* 0x008fe2000001141e */
[----:B0-----:R-:W-:-:S04]  /*34500*/  @!P0 IMAD.WIDE.U32 R4, R30, R2, R4 ;  /* 0x000000021e048225 */ /* 0x001fc800078e0004 */
[----:B------:R-:W-:-:S04]  /*34510*/  @!P0 IMAD R9, R35, R2, RZ ;  /* 0x0000000223098224 */ /* 0x000fc800078e02ff */
[----:B------:R-:W-:Y:S02]  /*34520*/  @!P0 IMAD R9, R30, R3, R9 ;  /* 0x000000031e098224 */ /* 0x000fe400078e0209 */
[----:B------:R-:W0:Y:S02]  /*34530*/  @!P0 LDC.64 R2, c[0x0][0x418] ;  /* 0x00010600ff028b82 */ /* 0x000e240000000a00 */
[----:B------:R-:W-:Y:S01]  /*34540*/  @!P0 IMAD.IADD R9, R5, 0x1, R9 ;  /* 0x0000000105098824 */ /* 0x000fe200078e0209 */
[----:B0-----:R-:W-:-:S04]  /*34550*/  @!P0 LEA R2, P1, R4, R2, 0x2 ;  /* 0x0000000204028211 */ /* 0x001fc800078210ff */
[----:B------:R-:W-:Y:S01]  /*34560*/  @!P0 LEA.HI.X R3, R4, R3, R9, 0x2, P1 ;  /* 0x0000000304038211 */ /* 0x000fe200008f1409 */
[----:B------:R-:W-:-:S06]  /*34570*/  IMAD.MOV.U32 R4, RZ, RZ, RZ ;  /* 0x000000ffff047224 */ /* 0x000fcc00078e00ff */
[----:B------:R0:W2:Y:S01]  /*34580*/  @!P0 LDG.E R4, desc[UR36][R2.64] ;  /* 0x0000002402048981 */ /* 0x0000a2000c1e1900 */
[----:B------:R-:W-:Y:S01]  /*34590*/  ISETP.GE.AND P0, PT, R11, UR4, PT ;  /* 0x000000040b007c0c */ /* 0x000fe2000bf06270 */
[----:B------:R-:W-:Y:S01]  /*345a0*/  UMOV UR5, 0xffffffff ;  /* 0xffffffff00057882 */ /* 0x000fe20000000000 */
[C---:B------:R-:W-:Y:S02]  /*345b0*/  LOP3.LUT R12, R31.reuse, 0x100, RZ, 0xfc, !PT ;  /* 0x000001001f0c7812 */ /* 0x040fe400078efcff */
[----:B------:R-:W-:Y:S02]  /*345c0*/  LOP3.LUT R11, R31, 0x140, RZ, 0xfc, !PT ;  /* 0x000001401f0b7812 */ /* 0x000fe400078efcff */
[----:B------:R-:W-:Y:S02]  /*345d0*/  ISETP.GE.AND P3, PT, R12, UR4, PT ;  /* 0x000000040c007c0c */ /* 0x000fe4000bf66270 */
[----:B------:R-:W-:Y:S02]  /*345e0*/  ISETP.GE.AND P2, PT, R11, UR4, PT ;  /* 0x000000040b007c0c */ /* 0x000fe4000bf46270 */
[----:B0-----:R-:W-:-:S02]  /*345f0*/  SEL R3, RZ, 0x10, P3 ;  /* 0x00000010ff037807 */ /* 0x001fc40001800000 */
[----:B------:R-:W-:Y:S02]  /*34600*/  SEL R2, RZ, 0x40, P0 ;  /* 0x00000040ff027807 */ /* 0x000fe40000000000 */
[----:B------:R-:W-:Y:S02]  /*34610*/  LOP3.LUT R13, R31, 0x1c0, RZ, 0xfc, !PT ;  /* 0x000001c01f0d7812 */ /* 0x000fe400078efcff */
[----:B------:R-:W-:Y:S02]  /*34620*/  LOP3.LUT R17, R17, 0xfffffff7, RZ, 0xc0, !PT ;  /* 0xfffffff711117812 */ /* 0x000fe400078ec0ff */
[----:B------:R-:W-:Y:S01]  /*34630*/  ISETP.GE.AND P0, PT, R13, UR4, PT ;  /* 0x000000040d007c0c */ /* 0x000fe2000bf06270 */
[----:B------:R-:W-:Y:S01]  /*34640*/  ULDC UR4, c[0x0][0x2f4] ;  /* 0x0000bd0000047ab9 */ /* 0x000fe20000000800 */
[----:B------:R-:W-:Y:S02]  /*34650*/  @P3 LOP3.LUT R17, R17, 0x8, RZ, 0xfc, !PT ;  /* 0x0000000811113812 */ /* 0x000fe400078efcff */
[----:B------:R-:W-:-:S02]  /*34660*/  SEL R31, RZ, 0x80, P0 ;  /* 0x00000080ff1f7807 */ /* 0x000fc40000000000 */
[----:B------:R-:W-:Y:S02]  /*34670*/  ISETP.GE.AND P0, PT, R25, UR4, PT ;  /* 0x0000000419007c0c */ /* 0x000fe4000bf06270 */
[----:B------:R-:W-:-:S04]  /*34680*/  LOP3.LUT R17, R17, 0xfffffffb, RZ, 0xc0, !PT ;  /* 0xfffffffb11117812 */ /* 0x000fc800078ec0ff */
        /* <DEDUP_REMOVED lines=8> */
[----:B------:R-:W-:Y:S01]  /*34710*/  STL [R1+0x448], R5 ;  /* 0x0004480501007387 */ /* 0x000fe20000100800 */
[----:B------:R-:W-:-:S05]  /*34720*/  IMAD R2, R10, R2, R7 ;  /* 0x000000020a027224 */ /* 0x000fca00078e0207 */
[----:B------:R0:W-:Y:S02]  /*34730*/  STL [R1+0x41c], R2 ;  /* 0x00041c0201007387 */ /* 0x0001e40000100800 */
[----:B0-----:R-:W-:Y:S01]  /*34740*/  IMAD.U32 R2, RZ, RZ, UR44 ;  /* 0x0000002cff027e24 */ /* 0x001fe2000f8e00ff */
[----:B------:R-:W-:Y:S06]  /*34750*/  BRA.DIV UR5, `(.L_x_6992) ;  /* 0x00000062055c7947 */ /* 0x000fec000b800000 */
.L_x_7111:
        /* <DEDUP_REMOVED lines=9> */
.L_x_6993:
        /* <DEDUP_REMOVED lines=9> */
.L_x_7112:
[----:B------:R-:W-:Y:S05]  /*34880*/  BSYNC B0 ;  /* 0x0000000000007941 */ /* 0x000fea0003800000 */
.L_x_6994:
        /* <DEDUP_REMOVED lines=62> */
.L_x_7122:
        /* <DEDUP_REMOVED lines=10> */
.L_x_6997:
        /* <DEDUP_REMOVED lines=10> */
.L_x_6998:
[----:B0-----:R0:W5:Y:S01]  /*34db0*/  LDL R2, [R1+0x418] ;  /* 0x0004180001027983 */ /* 0x0011620000100800 */
[----:B------:R0:W-:Y:S02]  /*34dc0*/  SYNCS.ARRIVE.TRANS64.A1T0 RZ, [R25+URZ+0x38830], RZ ;  /* 0x038830ff19ff79a7 */ /* 0x0001e4000810003f */
[----:B------:R-:W-:Y:S05]  /*34dd0*/  WARPSYNC.ALL ;  /* 0x0000000000007948 */ /* 0x000fea0003800000 */
[----:B------:R-:W-:Y:S01]  /*34de0*/  ULDC.64 UR4, c[0x0][0xaf8] ;  /* 0x0002be0000047ab9 */ /* 0x000fe20000000a00 */
[----:B------:R-:W-:Y:S01]  /*34df0*/  VIADD R0, R18, 0x20400 ;  /* 0x0002040012007836 */ /* 0x000fe20000000000 */
[----:B------:R-:W-:Y:S01]  /*34e00*/  BAR.SYNC.DEFER_BLOCKING 0x8, 0x100 ;  /* 0x0204000000007b1d */ /* 0x000fe20000010000 */
[----:B------:R-:W-:-:S03]  /*34e10*/  ISETP.NE.U32.AND P0, PT, RZ, UR4, PT ;  /* 0x00000004ff007c0c */ /* 0x000fc6000bf05070 */
[----:B------:R-:W-:Y:S02]  /*34e20*/  LOP3.LUT P1, RZ, R0, 0x3ff, RZ, 0xc0, !PT ;  /* 0x000003ff00ff7812 */ /* 0x000fe4000782c0ff */
[----:B------:R-:W-:Y:S01]  /*34e30*/  ISETP.NE.AND.EX P0, PT, RZ, UR5, PT, P0 ;  /* 0x00000005ff007c0c */ /* 0x000fe2000bf05300 */
[----:B------:R-:W-:Y:S01]  /*34e40*/  BSSY B6, `(.L_x_6999) ;  /* 0x0000019000067945 */ /* 0x000fe20003800000 */
[----:B------:R-:W-:Y:S02]  /*34e50*/  SHF.R.S32.HI R0, RZ, 0x1f, R27 ;  /* 0x0000001fff007819 */ /* 0x000fe4000001141b */
[----:B------:R-:W-:Y:S02]  /*34e60*/  SEL R3, R27, RZ, !P0 ;  /* 0x000000ff1b037207 */ /* 0x000fe40004000000 */
[----:B------:R-:W-:-:S03]  /*34e70*/  SEL R0, R0, RZ, !P0 ;  /* 0x000000ff00007207 */ /* 0x000fc60004000000 */
[----:B------:R-:W-:Y:S04]  /*34e80*/  STL [R1+0x420], R3 ;  /* 0x0004200301007387 */ /* 0x000fe80000100800 */
[----:B------:R1:W-:Y:S02]  /*34e90*/  STL [R1+0x434], R0 ;  /* 0x0004340001007387 */ /* 0x0003e40000100800 */
[----:B-1---5:R-:W-:-:S05]  /*34ea0*/  SHF.R.S32.HI R0, RZ, 0x1f, R2 ;  /* 0x0000001fff007819 */ /* 0x022fca0000011402 */
[----:B------:R1:W-:Y:S01]  /*34eb0*/  STL [R1+0x42c], R0 ;  /* 0x00042c0001007387 */ /* 0x0003e20000100800 */
        /* <DEDUP_REMOVED lines=17> */
.L_x_7000:
[----:B------:R-:W-:Y:S05]  /*34fd0*/  BSYNC B6 ;  /* 0x0000000000067941 */ /* 0x000fea0003800000 */
.L_x_6999:
[----:B------:R-:W2:Y:S01]  /*34fe0*/  LDL R21, [R1+0x418] ;  /* 0x0004180001157983 */ /* 0x000ea20000100800 */
[----:B------:R-:W3:Y:S01]  /*34ff0*/  LDC R6, c[0x0][0x448] ;  /* 0x00011200ff067b82 */ /* 0x000ee20000000800 */
[----:B------:R-:W-:Y:S02]  /*35000*/  ULDC.64 UR4, c[0x0][0x298] ;  /* 0x0000a60000047ab9 */ /* 0x000fe40000000a00 */
[----:B------:R-:W4:Y:S04]  /*35010*/  LDL R20, [R1+0x434] ;  /* 0x0004340001147983 */ /* 0x000f280000100800 */
[----:B-1----:R-:W4:Y:S04]  /*35020*/  LDL R0, [R1+0x42c] ;  /* 0x00042c0001007983 */ /* 0x002f280000100800 */
[----:B------:R1:W5:Y:S01]  /*35030*/  LDL R9, [R1+0x410] ;  /* 0x0004100001097983 */ /* 0x0003620000100800 */
[----:B------:R-:W0:Y:S01]  /*35040*/  S2R R2, SR_TID.X ;  /* 0x0000000000027919 */ /* 0x000e220000002100 */
[----:B---3--:R-:W-:-:S13]  /*35050*/  ISETP.NE.AND P0, PT, R6, 0x1, PT ;  /* 0x000000010600780c */ /* 0x008fda0003f05270 */
[----:B------:R-:W3:Y:S01]  /*35060*/  @P0 LDC R3, c[0x0][0x450] ;  /* 0x00011400ff030b82 */ /* 0x000ee20000000800 */
[----:B0-----:R-:W-:-:S04]  /*35070*/  LOP3.LUT R2, R2, 0x7f, RZ, 0xc0, !PT ;  /* 0x0000007f02027812 */ /* 0x001fc800078ec0ff */
[----:B------:R-:W-:Y:S01]  /*35080*/  SHF.R.U32.HI R2, RZ, 0x3, R2 ;  /* 0x00000003ff027819 */ /* 0x000fe20000011602 */
[----:B--2---:R-:W-:Y:S02]  /*35090*/  IMAD.MOV.U32 R5, RZ, RZ, R21 ;  /* 0x000000ffff057224 */ /* 0x004fe400078e0015 */
[----:B----4-:R-:W-:Y:S02]  /*350a0*/  IMAD.MOV.U32 R21, RZ, RZ, R20 ;  /* 0x000000ffff157224 */ /* 0x010fe400078e0014 */
[----:B------:R-:W2:Y:S01]  /*350b0*/  LDL R20, [R1+0x420] ;  /* 0x0004200001147983 */ /* 0x000ea20000100800 */
[----:B------:R-:W-:Y:S02]  /*350c0*/  IMAD.MOV.U32 R4, RZ, RZ, R0 ;  /* 0x000000ffff047224 */ /* 0x000fe400078e0000 */
[----:B------:R-:W0:Y:S02]  /*350d0*/  S2R R0, SR_TID.X ;  /* 0x0000000000007919 */ /* 0x000e240000002100 */
[----:B0-----:R-:W-:-:S05]  /*350e0*/  IMAD.SHL.U32 R0, R0, 0x10, RZ ;  /* 0x0000001000007824 */ /* 0x001fca00078e00ff */
[----:B------:R-:W-:Y:S02]  /*350f0*/  LOP3.LUT R0, R2, 0x70, R0, 0xf8, !PT ;  /* 0x0000007002007812 */ /* 0x000fe400078ef800 */
[----:B------:R-:W0:Y:S03]  /*35100*/  @P0 LDC R2, c[0x0][0x44c] ;  /* 0x00011300ff020b82 */ /* 0x000e260000000800 */
[----:B------:R-:W-:Y:S02]  /*35110*/  IMAD.IADD R37, R0, 0x1, R32 ;  /* 0x0000000100257824 */ /* 0x000fe400078e0220 */
[----:B------:R-:W-:Y:S02]  /*35120*/  IMAD R4, R4, UR4, RZ ;  /* 0x0000000404047c24 */ /* 0x000fe4000f8e02ff */
[----:B------:R-:W-:Y:S02]  /*35130*/  IMAD.MOV.U32 R0, RZ, RZ, R37 ;  /* 0x000000ffff007224 */ /* 0x000fe400078e0025 */
[----:B------:R-:W-:-:S02]  /*35140*/  IMAD R4, R5, UR5, R4 ;  /* 0x0000000505047c24 */ /* 0x000fc4000f8e0204 */
        /* <DEDUP_REMOVED lines=71> */
.L_x_7131:
        /* <DEDUP_REMOVED lines=11> */
.L_x_7002:
        /* <DEDUP_REMOVED lines=28> */
.L_x_7004:
[----:B------:R-:W-:Y:S05]  /*35830*/  BSYNC B6 ;  /* 0x0000000000067941 */ /* 0x000fea0003800000 */
.L_x_7003:
[----:B------:R-:W2:Y:S01]  /*35840*/  LDL.LU R0, [R1+0x42c] ;  /* 0x00042c0001007983 */ /* 0x000ea20000300800 */
[----:B------:R-:W1:Y:S01]  /*35850*/  LDC R7, c[0x0][0x448] ;  /* 0x00011200ff077b82 */ /* 0x000e620000000800 */
[----:B------:R-:W-:Y:S02]  /*35860*/  ULDC.64 UR4, c[0x0][0x398] ;  /* 0x0000e60000047ab9 */ /* 0x000fe40000000a00 */
[----:B0-----:R-:W3:Y:S04]  /*35870*/  LDL.LU R2, [R1+0x418] ;  /* 0x0004180001027983 */ /* 0x001ee80000300800 */
[----:B------:R-:W4:Y:S04]  /*35880*/  LDL.LU R21, [R1+0x434] ;  /* 0x0004340001157983 */ /* 0x000f280000300800 */
[----:B------:R-:W5:Y:S01]  /*35890*/  LDL.LU R20, [R1+0x420] ;  /* 0x0004200001147983 */ /* 0x000f620000300800 */
[----:B------:R-:W-:Y:S01]  /*358a0*/  IMAD.MOV.U32 R4, RZ, RZ, R37 ;  /* 0x000000ffff047224 */ /* 0x000fe200078e0025 */
[----:B------:R-:W-:Y:S01]  /*358b0*/  LOP3.LUT R17, R17, 0xfffff7ff, RZ, 0xc0, !PT ;  /* 0xfffff7ff11117812 */ /* 0x000fe200078ec0ff */
[----:B------:R-:W0:Y:S01]  /*358c0*/  S2R R10, SR_TID.X ;  /* 0x00000000000a7919 */ /* 0x000e220000002100 */
[----:B------:R-:W0:Y:S01]  /*358d0*/  S2R R8, SR_TID.X ;  /* 0x0000000000087919 */ /* 0x000e220000002100 */
[----:B------:R-:W0:Y:S01]  /*358e0*/  S2R R9, SR_TID.X ;  /* 0x0000000000097919 */ /* 0x000e220000002100 */
[----:B-1----:R-:W-:-:S13]  /*358f0*/  ISETP.NE.AND P0, PT, R7, 0x1, PT ;  /* 0x000000010700780c */ /* 0x002fda0003f05270 */
[----:B------:R-:W1:Y:S01]  /*35900*/  @P0 LDC R5, c[0x0][0x450] ;  /* 0x00011400ff050b82 */ /* 0x000e620000000800 */
        /* <DEDUP_REMOVED lines=9> */
[----:B-----5:R-:W-:-:S04]  /*359a0*/  IMAD.WIDE.U32 R2, R20, UR4, R2 ;  /* 0x0000000414027c25 */ /* 0x020fc8000f8e0002 */
[----:B------:R-:W-:Y:S01]  /*359b0*/  IMAD R0, R20, UR5, R0 ;  /* 0x0000000514007c24 */ /* 0x000fe2000f8e0200 */
[----:B------:R-:W-:Y:S01]  /*359c0*/  ULDC.64 UR4, c[0x0][0x3d0] ;  /* 0x0000f40000047ab9 */ /* 0x000fe20000000a00 */
[----:B0-----:R-:W-:Y:S02]  /*359d0*/  IMAD.SHL.U32 R20, R10, 0x8, RZ ;  /* 0x000000080a147824 */ /* 0x001fe400078e00ff */
[----:B------:R-:W-:Y:S02]  /*359e0*/  IMAD.IADD R3, R3, 0x1, R0 ;  /* 0x0000000103037824 */ /* 0x000fe400078e0200 */
[----:B------:R-:W0:Y:S01]  /*359f0*/  @P0 LDC R0, c[0x0][0x44c] ;  /* 0x00011300ff000b82 */ /* 0x000e220000000800 */
[----:B------:R-:W-:Y:S01]  /*35a00*/  IMAD.SHL.U32 R21, R8, 0x8, RZ ;  /* 0x0000000808157824 */ /* 0x000fe200078e00ff */
[----:B------:R-:W-:-:S04]  /*35a10*/  LOP3.LUT R20, R20, 0x38, RZ, 0xc0, !PT ;  /* 0x0000003814147812 */ /* 0x000fc800078ec0ff */
[----:B------:R-:W-:-:S04]  /*35a20*/  LOP3.LUT R21, R21, 0x38, RZ, 0xc0, !PT ;  /* 0x0000003815157812 */ /* 0x000fc800078ec0ff */
[----:B------:R-:W-:Y:S01]  /*35a30*/  LOP3.LUT R8, R21, 0x80, RZ, 0xfc, !PT ;  /* 0x0000008015087812 */ /* 0x000fe200078efcff */
[----:B------:R-:W-:-:S05]  /*35a40*/  IMAD.SHL.U32 R21, R9, 0x8, RZ ;  /* 0x0000000809157824 */ /* 0x000fca00078e00ff */
[----:B------:R-:W-:-:S04]  /*35a50*/  LOP3.LUT R21, R21, 0x38, RZ, 0xc0, !PT ;  /* 0x0000003815157812 */ /* 0x000fc800078ec0ff */
[----:B------:R-:W-:Y:S01]  /*35a60*/  LOP3.LUT R9, R21, 0x40, RZ, 0xfc, !PT ;  /* 0x0000004015097812 */ /* 0x000fe200078efcff */
[----:B0-----:R-:W-:-:S05]  /*35a70*/  @P0 IMAD.HI.U32 R0, R37, R0, RZ ;  /* 0x0000000025000227 */ /* 0x001fca00078e00ff */
[----:B-1----:R-:W-:-:S04]  /*35a80*/  @P0 SHF.R.U32.HI R4, RZ, R5, R0 ;  /* 0x00000005ff040219 */ /* 0x002fc80000011600 */
[--C-:B------:R-:W-:Y:S01]  /*35a90*/  SHF.R.S32.HI R5, RZ, 0x1f, R4.reuse ;  /* 0x0000001fff057819 */ /* 0x100fe20000011404 */
[----:B------:R-:W-:Y:S02]  /*35aa0*/  IMAD.MOV R0, RZ, RZ, -R4 ;  /* 0x000000ffff007224 */ /* 0x000fe400078e0a04 */
[----:B------:R-:W-:-:S04]  /*35ab0*/  IMAD.WIDE.U32 R2, R4, UR4, R2 ;  /* 0x0000000404027c25 */ /* 0x000fc8000f8e0002 */
        /* <DEDUP_REMOVED lines=13> */
[----:B------:R-:W-:-:S04]  /*35b90*/  ISETP.GE.AND P1, PT, R20, UR4, PT ;  /* 0x0000000414007c0c */ /* 0x000fc8000bf26270 */
[----:B------:R-:W-:Y:S02]  /*35ba0*/  LEA.HI.X R6, R2, UR5, R6, 0x1, P0 ;  /* 0x0000000502067c11 */ /* 0x000fe400080f0c06 */
[----:B------:R-:W-:Y:S02]  /*35bb0*/  ISETP.GE.AND P0, PT, R8, UR4, PT ;  /* 0x0000000408007c0c */ /* 0x000fe4000bf06270 */
[----:B------:R-:W0:Y:S01]  /*35bc0*/  S2R R8, SR_TID.X ;  /* 0x0000000000087919 */ /* 0x000e220000002100 */
[----:B------:R-:W-:Y:S02]  /*35bd0*/  SEL R0, RZ, 0x1, P1 ;  /* 0x00000001ff007807 */ /* 0x000fe40000800000 */
[----:B------:R-:W-:Y:S02]  /*35be0*/  SEL R2, RZ, 0x4, P0 ;  /* 0x00000004ff027807 */ /* 0x000fe40000000000 */
[----:B------:R-:W-:-:S04]  /*35bf0*/  @P1 LOP3.LUT R17, R17, 0x800, RZ, 0xfc, !PT ;  /* 0x0000080011111812 */ /* 0x000fc800078efcff */
[----:B------:R-:W-:-:S04]  /*35c00*/  LOP3.LUT R17, R17, 0xfffffdff, RZ, 0xc0, !PT ;  /* 0xfffffdff11117812 */ /* 0x000fc800078ec0ff */
[----:B------:R-:W-:Y:S02]  /*35c10*/  @P0 LOP3.LUT R17, R17, 0x200, RZ, 0xfc, !PT ;  /* 0x0000020011110812 */ /* 0x000fe400078efcff */
[----:B------:R-:W-:Y:S02]  /*35c20*/  ISETP.GE.AND P0, PT, R9, UR4, PT ;  /* 0x0000000409007c0c */ /* 0x000fe4000bf06270 */
[----:B------:R-:W1:Y:S01]  /*35c30*/  S2R R9, SR_TID.X ;  /* 0x0000000000097919 */ /* 0x000e620000002100 */
[----:B------:R-:W-:Y:S02]  /*35c40*/  LOP3.LUT R17, R17, 0xfffffbff, RZ, 0xc0, !PT ;  /* 0xfffffbff11117812 */ /* 0x000fe400078ec0ff */
[----:B------:R-:W-:-:S04]  /*35c50*/  SEL R3, RZ, 0x2, P0 ;  /* 0x00000002ff037807 */ /* 0x000fc80000000000 */
[----:B------:R-:W-:-:S04]  /*35c60*/  IADD3 R0, R2, R3, R0 ;  /* 0x0000000302007210 */ /* 0x000fc80007ffe000 */
[----:B------:R-:W-:Y:S01]  /*35c70*/  @P0 LOP3.LUT R17, R17, 0x400, RZ, 0xfc, !PT ;  /* 0x0000040011110812 */ /* 0x000fe200078efcff */
[----:B0-----:R-:W-:-:S05]  /*35c80*/  IMAD.SHL.U32 R21, R8, 0x8, RZ ;  /* 0x0000000808157824 */ /* 0x001fca00078e00ff */
[----:B------:R-:W-:-:S04]  /*35c90*/  LOP3.LUT R21, R21, 0x38, RZ, 0xc0, !PT ;  /* 0x0000003815157812 */ /* 0x000fc800078ec0ff */
[----:B------:R-:W-:-:S04]  /*35ca0*/  LOP3.LUT R8, R21, 0x100, RZ, 0xfc, !PT ;  /* 0x0000010015087812 */ /* 0x000fc800078efcff */
[----:B------:R-:W-:Y:S01]  /*35cb0*/  ISETP.GE.AND P4, PT, R8, UR4, PT ;  /* 0x0000000408007c0c */ /* 0x000fe2000bf86270 */
[----:B------:R-:W-:Y:S02]  /*35cc0*/  IMAD.SHL.U32 R8, R10, 0x8, RZ ;  /* 0x000000080a087824 */ /* 0x000fe400078e00ff */
[----:B-1----:R-:W-:Y:S01]  /*35cd0*/  IMAD.SHL.U32 R21, R9, 0x8, RZ ;  /* 0x0000000809157824 */ /* 0x002fe200078e00ff */
[----:B------:R-:W-:Y:S02]  /*35ce0*/  SEL R2, RZ, 0x10, P4 ;  /* 0x00000010ff027807 */ /* 0x000fe40002000000 */
[----:B------:R-:W-:Y:S02]  /*35cf0*/  LOP3.LUT R8, R8, 0x38, RZ, 0xc0, !PT ;  /* 0x0000003808087812 */ /* 0x000fe400078ec0ff */
[----:B------:R-:W-:Y:S02]  /*35d00*/  LOP3.LUT R21, R21, 0x38, RZ, 0xc0, !PT ;  /* 0x0000003815157812 */ /* 0x000fe400078ec0ff */
[----:B------:R-:W-:-:S02]  /*35d10*/  LOP3.LUT R8, R8, 0x180, RZ, 0xfc, !PT ;  /* 0x0000018008087812 */ /* 0x000fc400078efcff */
[----:B------:R-:W-:Y:S01]  /*35d20*/  LOP3.LUT R9, R21, 0xc0, RZ, 0xfc, !PT ;  /* 0x000000c015097812 */ /* 0x000fe200078efcff */
[----:B------:R-:W-:Y:S01]  /*35d30*/  IMAD.SHL.U32 R21, R10, 0x8, RZ ;  /* 0x000000080a157824 */ /* 0x000fe200078e00ff */
[----:B------:R-:W-:Y:S02]  /*35d40*/  ISETP.GE.AND P0, PT, R8, UR4, PT ;  /* 0x0000000408007c0c */ /* 0x000fe4000bf06270 */
[----:B------:R-:W-:Y:S02]  /*35d50*/  ISETP.GE.AND P5, PT, R9, UR4, PT ;  /* 0x0000000409007c0c */ /* 0x000fe4000bfa6270 */
[----:B------:R-:W-:Y:S02]  /*35d60*/  LOP3.LUT R21, R21, 0x38, RZ, 0xc0, !PT ;  /* 0x0000003815157812 */ /* 0x000fe400078ec0ff */
[----:B------:R-:W-:Y:S02]  /*35d70*/  SEL R3, RZ, 0x8, P5 ;  /* 0x00000008ff037807 */ /* 0x000fe40002800000 */
[----:B------:R-:W-:-:S02]  /*35d80*/  LOP3.LUT R9, R21, 0x140, RZ, 0xfc, !PT ;  /* 0x0000014015097812 */ /* 0x000fc400078efcff */
[----:B------:R-:W-:Y:S02]  /*35d90*/  LOP3.LUT R8, R21, 0x1c0, RZ, 0xfc, !PT ;  /* 0x000001c015087812 */ /* 0x000fe400078efcff */
        /* <DEDUP_REMOVED lines=21> */
[----:B---3--:R-:W-:-:S03]  /*35ef0*/  IMAD.MOV.U32 R9, RZ, RZ, R3 ;  /* 0x000000ffff097224 */ /* 0x008fc600078e0003 */
[----:B------:R-:W-:Y:S01]  /*35f00*/  ISETP.GE.AND P0, PT, R32, R7, PT ;  /* 0x000000072000720c */ /* 0x000fe20003f06270 */
[----:B------:R-:W0:-:S12]  /*35f10*/  SHFL.IDX PT, R3, R5, RZ, 0x181f ;  /* 0x00181fff05037589 */ /* 0x000e1800000e0000 */
        /* <DEDUP_REMOVED lines=38> */
[----:B------:R-:W-:-:S04]  /*36180*/  @P2 LOP3.LUT R17, R17, 0x8000, RZ, 0xfc, !PT ;  /* 0x0000800011112812 */ /* 0x000fc800078efcff */
        /* <DEDUP_REMOVED lines=37> */
[----:B------:R-:W-:-:S13]  /*363e0*/  @!P0 ISETP.NE.U32.AND P1, PT, R8, RZ, PT ;  /* 0x000000ff0800820c */ /* 0x000fda0003f25070 */
[----:B------:R0:W-:Y:S04]  /*363f0*/  @!P0 LDGSTS.E.BYPASS.LTC128B.128 [R23+0x35400], desc[UR36][R2.64+0x380], P1 ;  /* 0x3540038002178fae */ /* 0x0001e80008901d64 */
[----:B0-2---:R0:W1:Y:S02]  /*36400*/  SHFL.IDX PT, R2, R5, 0x3, 0x181f ;  /* 0x00781f0005027f89 */ /* 0x00506400000e0000 */
.L_x_7141:
[----:B------:R-:W2:Y:S01]  /*36410*/  LDL.LU R3, [R1+0x438] ;  /* 0x0004380001037983 */ /* 0x000ea20000300800 */
[----:B------:R-:W-:Y:S01]  /*36420*/  BSSY B0, `(.L_x_7006) ;  /* 0x0000019000007945 */ /* 0x000fe20003800000 */
[----:B--2---:R-:W-:-:S13]  /*36430*/  ISETP.GE.AND P0, PT, R3, R7, PT ;  /* 0x000000070300720c */ /* 0x004fda0003f06270 */
[----:B------:R-:W-:Y:S05]  /*36440*/  @P0 BRA `(.L_x_7007) ;  /* 0x0000000000580947 */ /* 0x000fea0003800000 */
[----:B------:R-:W-:Y:S02]  /*36450*/  LOP3.LUT R0, R0, 0x40, RZ, 0xc0, !PT ;  /* 0x0000004000007812 */ /* 0x000fe400078ec0ff */
[C---:B------:R-:W-:Y:S02]  /*36460*/  LOP3.LUT P6, RZ, R17.reuse, 0x800, RZ, 0xc0, !PT ;  /* 0x0000080011ff7812 */ /* 0x040fe400078cc0ff */
[----:B-1----:R-:W-:Y:S02]  /*36470*/  LEA R2, P0, R20, R2, 0x1 ;  /* 0x0000000214027211 */ /* 0x002fe400078008ff */
        /* <DEDUP_REMOVED lines=19> */
.L_x_7007:
[----:B------:R-:W-:Y:S05]  /*365b0*/  BSYNC B0 ;  /* 0x0000000000007941 */ /* 0x000fea0003800000 */
.L_x_7006:
[----:B------:R-:W-:Y:S01]  /*365c0*/  NOP ;  /* 0x0000000000007918 */ /* 0x000fe20000000000 */
[----:B------:R-:W-:-:S13]  /*365d0*/  PLOP3.LUT P0, PT, PT, PT, PT, 0x80, 0x0 ;  /* 0x000000000000781c */ /* 0x000fda0003f0f070 */
.L_x_7008:
[----:B------:R-:W-:Y:S02]  /*365e0*/  PLOP3.LUT P1, PT, P1, P0, PT, 0xa2, 0x0 ;  /* 0x000000000000781c */ /* 0x000fe40000f21472 */
[----:B------:R-:W-:-:S08]  /*365f0*/  @P0 R2UR P1, UR4, R18 ;  /* 0x00000000120402ca */ /* 0x000fd00000020000 */
[----:B------:R-:W-:-:S05]  /*36600*/  @P0 PLOP3.LUT P0, PT, P1, PT, PT, 0x80, 0x0 ;  /* 0x000000000000081c */ /* 0x000fca0000f0f070 */
[----:B------:R-:W-:Y:S01]  /*36610*/  @!P1 SYNCS.ARRIVE.TRANS64.RED.A0T1 RZ, [UR4+0x38810], RZ ;  /* 0x038810ffffff99a7 */ /* 0x000fe20008200404 */
[----:B------:R-:W-:Y:S07]  /*36620*/  @!P1 ARRIVES.LDGSTSBAR.64.TRANSCNT [UR4+0x38810] ;  /* 0x03881000ff0099b0 */ /* 0x000fee0008000a84 */
[----:B------:R-:W-:Y:S05]  /*36630*/  @P0 BRA.U.ANY `(.L_x_7008) ;  /* 0xfffffffd00e80947 */ /* 0x000fea000393ffff */
[----:B-12---:R-:W2:Y:S02]  /*36640*/  LDL.LU R2, [R1+0x43c] ;  /* 0x00043c0001027983 */ /* 0x006ea40000300800 */
        /* <DEDUP_REMOVED lines=10> */
[----:B-12---:R-:W-:Y:S05]  /*366f0*/  @!P0 BRA `(.L_x_7010) ;  /* 0x0000005800088947 */ /* 0x006fea0003800000 */
.L_x_7142:
[----:B------:R-:W-:Y:S05]  /*36700*/  BSYNC B0 ;  /* 0x0000000000007941 */ /* 0x000fea0003800000 */
.L_x_7009:
[----:B------:R-:W-:-:S13]  /*36710*/  LOP3.LUT P0, RZ, R17, 0x100, RZ, 0xc0, !PT ;  /* 0x0000010011ff7812 */ /* 0x000fda000780c0ff */
[----:B------:R-:W-:Y:S05]  /*36720*/  @!P0 BRA `(.L_x_7011) ;  /* 0x0000000000048947 */ /* 0x000fea0003800000 */
[----:B------:R-:W-:Y:S01]  /*36730*/  BPT.TRAP 0x1 ;  /* 0x000000040000795c */ /* 0x000fe20000300000 */
.L_x_7011:
[----:B-1----:R-:W-:Y:S01]  /*36740*/  SHF.L.U32 R0, R28, 0x1f, RZ ;  /* 0x0000001f1c007819 */ /* 0x002fe200000006ff */
[----:B------:R-:W-:Y:S03]  /*36750*/  BSSY B0, `(.L_x_7012) ;  /* 0x0000003000007945 */ /* 0x000fe60003800000 */
[----:B------:R-:W1:Y:S02]  /*36760*/  SYNCS.PHASECHK.TRANS64.TRYWAIT P0, [R25+URZ+0x38860], R0 ;  /* 0x03886000190075a7 */ /* 0x000e64000800017f */
[----:B-1----:R-:W-:Y:S05]  /*36770*/  @!P0 BRA `(.L_x_7013) ;  /* 0x0000005400fc8947 */ /* 0x002fea0003800000 */
.L_x_7143:
[----:B------:R-:W-:Y:S05]  /*36780*/  BSYNC B0 ;  /* 0x0000000000007941 */ /* 0x000fea0003800000 */
.L_x_7012:
[----:B------:R-:W1:Y:S01]  /*36790*/  LDL.LU R3, [R1+0x440] ;  /* 0x0004400001037983 */ /* 0x000e620000300800 */
[----:B------:R-:W-:Y:S01]  /*367a0*/  ULDC.64 UR4, c[0x0][0x328] ;  /* 0x0000ca0000047ab9 */ /* 0x000fe20000000a00 */
[----:B------:R-:W-:Y:S02]  /*367b0*/  ULDC.64 UR6, c[0x0][0x318] ;  /* 0x0000c60000067ab9 */ /* 0x000fe40000000a00 */
[----:B------:R-:W2:Y:S04]  /*367c0*/  LDL.LU R2, [R1+0x41c] ;  /* 0x00041c0001027983 */ /* 0x000ea80000300800 */
[----:B0-----:R-:W3:Y:S04]  /*367d0*/  LDL.LU R5, [R1+0x444] ;  /* 0x0004440001057983 */ /* 0x001ee80000300800 */
[----:B------:R-:W4:Y:S01]  /*367e0*/  LDL.LU R4, [R1+0x414] ;  /* 0x0004140001047983 */ /* 0x000f220000300800 */
[----:B-1----:R-:W-:-:S04]  /*367f0*/  IMAD R0, R3, UR4, RZ ;  /* 0x0000000403007c24 */ /* 0x002fc8000f8e02ff */
        /* <DEDUP_REMOVED lines=102> */
.L_x_7153:
        /* <DEDUP_REMOVED lines=34> */
.L_x_7015:
        /* <DEDUP_REMOVED lines=10> */
.L_x_7016:
        /* <DEDUP_REMOVED lines=11> */
.L_x_7031:
[----:B0-----:R-:W0:Y:S01]  /*371d0*/  LDC R5, c[0x0][0x430] ;  /* 0x00010c00ff057b82 */ /* 0x001e220000000800 */
[----:B-1----:R-:W1:Y:S01]  /*371e0*/  S2R R2, SR_TID.X ;  /* 0x0000000000027919 */ /* 0x002e620000002100 */
[----:B------:R-:W-:Y:S01]  /*371f0*/  IMAD R4, R7, 0x40, R34 ;  /* 0x0000004007047824 */ /* 0x000fe200078e0222 */
[----:B------:R-:W-:Y:S01]  /*37200*/  LOP3.LUT P1, RZ, R17, 0x100, RZ, 0xc0, !PT ;  /* 0x0000010011ff7812 */ /* 0x000fe2000782c0ff */
[----:B------:R-:W-:Y:S01]  /*37210*/  VIADD R22, R22, 0x1 ;  /* 0x0000000116167836 */ /* 0x000fe20000000000 */
[----:B------:R-:W2:Y:S01]  /*37220*/  S2R R3, SR_TID.X ;  /* 0x0000000000037919 */ /* 0x000ea20000002100 */
[----:B0-----:R-:W-:Y:S02]  /*37230*/  ISETP.NE.AND P0, PT, R5, 0x1, PT ;  /* 0x000000010500780c */ /* 0x001fe40003f05270 */
[----:B-1----:R-:W-:-:S11]  /*37240*/  LOP3.LUT R2, R2, 0x7f, RZ, 0xc0, !PT ;  /* 0x0000007f02027812 */ /* 0x002fd600078ec0ff */
[----:B------:R-:W0:Y:S01]  /*37250*/  @P0 LDC R9, c[0x0][0x434] ;  /* 0x00010d00ff090b82 */ /* 0x000e220000000800 */
[----:B--2---:R-:W-:Y:S01]  /*37260*/  IMAD.SHL.U32 R8, R3, 0x10, RZ ;  /* 0x0000001003087824 */ /* 0x004fe200078e00ff */
[----:B------:R-:W-:-:S04]  /*37270*/  SHF.R.U32.HI R2, RZ, 0x3, R2 ;  /* 0x00000003ff027819 */ /* 0x000fc80000011602 */
[----:B------:R-:W-:Y:S02]  /*37280*/  LOP3.LUT R8, R2, 0x70, R8, 0xf8, !PT ;  /* 0x0000007002087812 */ /* 0x000fe400078ef808 */
[----:B------:R-:W1:Y:S02]  /*37290*/  @P0 LDC R3, c[0x0][0x438] ;  /* 0x00010e00ff030b82 */ /* 0x000e640000000800 */
[C---:B------:R-:W-:Y:S01]  /*372a0*/  ISETP.GT.U32.AND P2, PT, R8.reuse, 0x3f, PT ;  /* 0x0000003f0800780c */ /* 0x040fe20003f44070 */
[----:B------:R-:W-:-:S04]  /*372b0*/  IMAD.IADD R4, R8, 0x1, R4 ;  /* 0x0000000108047824 */ /* 0x000fc800078e0204 */
[----:B------:R-:W-:Y:S02]  /*372c0*/  IMAD.MOV.U32 R2, RZ, RZ, R4 ;  /* 0x000000ffff027224 */ /* 0x000fe400078e0004 */
[----:B0--34-:R-:W-:-:S06]  /*372d0*/  @P0 IMAD.HI.U32 R6, R4, R9, RZ ;  /* 0x0000000904060227 */ /* 0x019fcc00078e00ff */
[----:B------:R-:W0:Y:S01]  /*372e0*/  @!P2 LDC.64 R8, c[0x0][0x428] ;  /* 0x00010a00ff08ab82 */ /* 0x000e220000000a00 */
[----:B-1----:R-:W-:-:S05]  /*372f0*/  @P0 SHF.R.U32.HI R2, RZ, R3, R6 ;  /* 0x00000003ff020219 */ /* 0x002fca0000011606 */
[----:B------:R-:W-:-:S04]  /*37300*/  IMAD.MOV R3, RZ, RZ, -R2 ;  /* 0x000000ffff037224 */ /* 0x000fc800078e0a02 */
[----:B------:R-:W-:Y:S01]  /*37310*/  IMAD R5, R5, R3, R4 ;  /* 0x0000000305057224 */ /* 0x000fe200078e0204 */
[--C-:B------:R-:W-:Y:S01]  /*37320*/  @!P2 SHF.R.S32.HI R3, RZ, 0x1f, R2.reuse ;  /* 0x0000001fff03a819 */ /* 0x100fe20000011402 */
[-C--:B0-----:R-:W-:Y:S02]  /*37330*/  @!P2 IMAD R4, R35, R8.reuse, RZ ;  /* 0x000000082304a224 */ /* 0x081fe400078e02ff */
        /* <DEDUP_REMOVED lines=18> */
.L_x_7019:
[----:B------:R-:W-:Y:S01]  /*37460*/  IMAD R6, R22, 0x8, R18 ;  /* 0x0000000816067824 */ /* 0x000fe200078e0212 */
[----:B------:R-:W-:Y:S01]  /*37470*/  SHF.L.U32 R25, R28, 0x1f, RZ ;  /* 0x0000001f1c197819 */ /* 0x000fe200000006ff */
[----:B------:R-:W-:Y:S01]  /*37480*/  BSSY B1, `(.L_x_7020) ;  /* 0x0000004000017945 */ /* 0x000fe20003800000 */
[----:B------:R-:W-:Y:S02]  /*37490*/  SHF.R.S32.HI R9, RZ, 0x1f, R5 ;  /* 0x0000001fff097819 */ /* 0x000fe40000011405 */
[----:B------:R-:W0:Y:S02]  /*374a0*/  SYNCS.PHASECHK.TRANS64.TRYWAIT P0, [R6+URZ+0x38840], R25 ;  /* 0x03884019060075a7 */ /* 0x000e24000800017f */
[----:B0-----:R-:W-:Y:S05]  /*374b0*/  @!P0 BRA `(.L_x_7021) ;  /* 0x0000005000e88947 */ /* 0x001fea0003800000 */
.L_x_7154:
[----:B------:R-:W-:Y:S05]  /*374c0*/  BSYNC B1 ;  /* 0x0000000000017941 */ /* 0x000fea0003800000 */
.L_x_7020:
        /* <DEDUP_REMOVED lines=40> */
.L_x_7164:
        /* <DEDUP_REMOVED lines=8> */
.L_x_7023:
        /* <DEDUP_REMOVED lines=10> */
.L_x_7024:
[----:B------:R3:W-:Y:S01]  /*37870*/  SYNCS.ARRIVE.TRANS64.A1T0 RZ, [R6+URZ+0x38830], RZ ;  /* 0x038830ff06ff79a7 */ /* 0x0007e2000810003f */
[----:B------:R-:W-:Y:S05]  /*37880*/  @!P2 BRA `(.L_x_7025) ;  /* 0x000000000004a947 */ /* 0x000fea0003800000 */
[----:B------:R-:W-:Y:S01]  /*37890*/  BPT.TRAP 0x1 ;  /* 0x000000040000795c */ /* 0x000fe20000300000 */
.L_x_7025:
[----:B------:R-:W4:Y:S01]  /*378a0*/  SYNCS.PHASECHK.TRANS64.TRYWAIT P0, [R6+URZ+0x38860], R25 ;  /* 0x03886019060075a7 */ /* 0x000f22000800017f */
[----:B------:R-:W-:Y:S04]  /*378b0*/  BSSY B1, `(.L_x_7026) ;  /* 0x0000002000017945 */ /* 0x000fe80003800000 */
[----:B----4-:R-:W-:Y:S05]  /*378c0*/  @!P0 BRA `(.L_x_7027) ;  /* 0x0000005400148947 */ /* 0x010fea0003800000 */
.L_x_7165:
[----:B------:R-:W-:Y:S05]  /*378d0*/  BSYNC B1 ;  /* 0x0000000000017941 */ /* 0x000fea0003800000 */
.L_x_7026:
[----:B------:R-:W-:Y:S01]  /*378e0*/  ULDC.64 UR4, c[0x0][0x328] ;  /* 0x0000ca0000047ab9 */ /* 0x000fe20000000a00 */
[----:B------:R-:W-:Y:S01]  /*378f0*/  ULDC.64 UR6, c[0x0][0x318] ;  /* 0x0000c60000067ab9 */ /* 0x000fe20000000a00 */
[----:B------:R-:W-:Y:S01]  /*37900*/  IMAD R9, R9, UR4, RZ ;  /* 0x0000000409097c24 */ /* 0x000fe2000f8e02ff */
[----:B------:R-:W-:Y:S01]  /*37910*/  LOP3.LUT P5, RZ, R17, 0x8, RZ, 0xc0, !PT ;  /* 0x0000000811ff7812 */ /* 0x000fe200078ac0ff */
[----:B--2---:R-:W-:Y:S01]  /*37920*/  IMAD.WIDE.U32 R2, R5, UR4, RZ ;  /* 0x0000000405027c25 */ /* 0x004fe2000f8e00ff */
        /* <DEDUP_REMOVED lines=16> */
[----:B------:R-:W2:Y:S01]  /*37a30*/  SHFL.IDX PT, R2, R9, RZ, 0x181f ;  /* 0x00181fff09027589 */ /* 0x000ea200000e0000 */
[----:B------:R-:W-:Y:S01]  /*37a40*/  LOP3.LUT P1, RZ, R17, 0x80, RZ, 0xc0, !PT ;  /* 0x0000008011ff7812 */ /* 0x000fe2000782c0ff */
        /* <DEDUP_REMOVED lines=12> */
[----:B--2---:R-:W-:-:S05]  /*37b10*/  IADD3 R2, P0, R2, R0, RZ ;  /* 0x0000000002027210 */ /* 0x004fca0007f1e0ff */
        /* <DEDUP_REMOVED lines=43> */
.L_x_7175:
        /* <DEDUP_REMOVED lines=25> */
.L_x_7029:
        /* <DEDUP_REMOVED lines=10> */
.L_x_7030:
[----:B------:R1:W-:Y:S01]  /*38000*/  SYNCS.ARRIVE.TRANS64.A1T0 RZ, [R6+URZ+0x38850], RZ ;  /* 0x038850ff06ff79a7 */ /* 0x0003e2000810003f */
[----:B------:R-:W-:Y:S05]  /*38010*/  @P3 BRA `(.L_x_7031) ;  /* 0xfffffff0006c3947 */ /* 0x000fea000383ffff */
.L_x_7018:
[----:B------:R-:W-:Y:S05]  /*38020*/  BSYNC B0 ;  /* 0x0000000000007941 */ /* 0x000fea0003800000 */
.L_x_7017:
        /* <DEDUP_REMOVED lines=21> */
.L_x_7033:
[----:B------:R-:W-:Y:S05]  /*38180*/  BSYNC B0 ;  /* 0x0000000000007941 */ /* 0x000fea0003800000 */
.L_x_7032:
[----:B------:R-:W-:-:S07]  /*38190*/  SEL R22, R22, RZ, P0 ;  /* 0x000000ff16167207 */ /* 0x000fce0000000000 */
.L_x_6986:
[----:B------:R-:W-:Y:S05]  /*381a0*/  BSYNC B7 ;  /* 0x0000000000077941 */ /* 0x000fea0003800000 */
.L_x_6984:
        /* <DEDUP_REMOVED lines=8> */
[----:B----4-:R2:W4:Y:S01]  /*38230*/  LDS.128 R24, [R18+0x388d0] ;  /* 0x0388d00012187984 */ /* 0x0105220000000c00 */
[----:B------:R-:W-:Y:S06]  /*38240*/  BAR.ARV 0x4, 0x180 ;  /* 0x0106000000007b1d */ /* 0x000fec0000002000 */
[----:B------:R-:W-:Y:S05]  /*38250*/  BRA `(.L_x_7035) ;  /* 0x0000000c00d47947 */ /* 0x000fea0003800000 */
.L_x_7034:
        /* <DEDUP_REMOVED lines=14> */
[----:B----4-:R-:W-:Y:S01]  /*38340*/  IMAD.MOV.U32 R25, RZ, RZ, RZ ;  /* 0x000000ffff197224 */ /* 0x010fe200078e00ff */
[C---:B------:R-:W-:Y:S01]  /*38350*/  ISETP.GE.U32.AND P2, PT, R8.reuse, 0x2, PT ;  /* 0x000000020800780c */ /* 0x040fe20003f46070 */
[----:B------:R-:W-:Y:S01]  /*38360*/  IMAD.MOV.U32 R5, RZ, RZ, RZ ;  /* 0x000000ffff057224 */ /* 0x000fe200078e00ff */
[C---:B------:R-:W-:Y:S01]  /*38370*/  ISETP.GE.U32.AND P3, PT, R8.reuse, 0x4, PT ;  /* 0x000000040800780c */ /* 0x040fe20003f66070 */
[----:B------:R-:W-:Y:S01]  /*38380*/  SHFL.IDX PT, R0, R24, RZ, 0x1f ;  /* 0x00001fff18007589 */ /* 0x000fe200000e0000 */
[C---:B------:R-:W-:Y:S02]  /*38390*/  ISETP.GE.U32.AND P4, PT, R8.reuse, 0x8, PT ;  /* 0x000000080800780c */ /* 0x040fe40003f86070 */
[----:B------:R-:W-:Y:S01]  /*383a0*/  ISETP.GE.U32.AND P5, PT, R8, 0x10, PT ;  /* 0x000000100800780c */ /* 0x000fe20003fa6070 */
[----:B-1-3--:R0:W-:Y:S02]  /*383b0*/  SHFL.IDX PT, R6, R24, 0x1, 0x1f ;  /* 0x00201f0018067f89 */ /* 0x00a1e400000e0000 */
        /* <DEDUP_REMOVED lines=21> */
.L_x_7185:
[----:B------:R-:W-:Y:S02]  /*38510*/  ULDC UR4, c[0x0][0xd38] ;  /* 0x00034e0000047ab9 */ /* 0x000fe40000000800 */
[----:B------:R-:W-:-:S04]  /*38520*/  IMAD.U32 R4, RZ, RZ, UR4 ;  /* 0x00000004ff047e24 */ /* 0x000fc8000f8e00ff */
[----:B-1----:R-:W-:-:S04]  /*38530*/  IMAD R3, R14, R4, RZ ;  /* 0x000000040e037224 */ /* 0x002fc800078e02ff */
[----:B------:R-:W-:-:S05]  /*38540*/  IMAD.IADD R6, R6, 0x1, R3 ;  /* 0x0000000106067824 */ /* 0x000fca00078e0203 */
[----:B------:R-:W-:-:S13]  /*38550*/  ISETP.GT.AND P6, PT, R6, R0, PT ;  /* 0x000000000600720c */ /* 0x000fda0003fc4270 */
[----:B------:R-:W-:Y:S05]  /*38560*/  @P6 BRA `(.L_x_7037) ;  /* 0x0000000000a46947 */ /* 0x000fea0003800000 */
.L_x_7040:
        /* <DEDUP_REMOVED lines=35> */
.L_x_7193:
[----:B------:R-:W-:Y:S02]  /*387a0*/  ULDC UR4, c[0x0][0xd38] ;  /* 0x00034e0000047ab9 */ /* 0x000fe40000000800 */
[----:B------:R-:W-:-:S04]  /*387b0*/  IMAD.U32 R4, RZ, RZ, UR4 ;  /* 0x00000004ff047e24 */ /* 0x000fc8000f8e00ff */
[----:B-1----:R-:W-:-:S04]  /*387c0*/  IMAD R3, R14, R4, RZ ;  /* 0x000000040e037224 */ /* 0x002fc800078e02ff */
[----:B------:R-:W-:-:S05]  /*387d0*/  IMAD.IADD R6, R3, 0x1, R6 ;  /* 0x0000000103067824 */ /* 0x000fca00078e0206 */
[----:B------:R-:W-:-:S13]  /*387e0*/  ISETP.GT.AND P6, PT, R6, R0, PT ;  /* 0x000000000600720c */ /* 0x000fda0003fc4270 */
[----:B------:R-:W-:Y:S05]  /*387f0*/  @!P6 BRA `(.L_x_7040) ;  /* 0xfffffffc005ce947 */ /* 0x000fea000383ffff */
.L_x_7037:
        /* <DEDUP_REMOVED lines=10> */
.L_x_7198:
[----:B------:R-:W-:-:S13]  /*388a0*/  ISETP.NE.AND P0, PT, R3, RZ, PT ;  /* 0x000000ff0300720c */ /* 0x000fda0003f05270 */
[----:B------:R-:W-:Y:S05]  /*388b0*/  @!P0 BRA `(.L_x_7042) ;  /* 0x0000000000108947 */ /* 0x000fea0003800000 */
[----:B------:R-:W-:Y:S01]  /*388c0*/  UMOV UR4, 0xffffffff ;  /* 0xffffffff00047882 */ /* 0x000fe20000000000 */
[----:B------:R-:W-:Y:S02]  /*388d0*/  VIADD R12, R7, 0xffffffff ;  /* 0xffffffff070c7836 */ /* 0x000fe40000000000 */
[----:B------:R-:W-:Y:S05]  /*388e0*/  BRA.DIV UR4, `(.L_x_7043) ;  /* 0x00000056044c7947 */ /* 0x000fea000b800000 */
[----:B------:R4:W0:Y:S02]  /*388f0*/  SHFL.IDX PT, R24, R2, R12, 0x1f ;  /* 0x00001f0c02187589 */ /* 0x00082400000e0000 */
.L_x_7042:
        /* <DEDUP_REMOVED lines=59> */
.L_x_7044:
        /* <DEDUP_REMOVED lines=60> */
.L_x_7045:
[----:B------:R-:W-:-:S05]  /*39070*/  LOP3.LUT R0, RZ, R3, RZ, 0x33, !PT ;  /* 0x00000003ff007212 */ /* 0x000fca00078e33ff */
[----:B------:R-:W-:Y:S01]  /*39080*/  IMAD.IADD R25, R25, 0x1, R0 ;  /* 0x0000000119197824 */ /* 0x000fe200078e0200 */
[----:B------:R-:W-:Y:S06]  /*39090*/  BRA `(.L_x_7046) ;  /* 0x00000000001c7947 */ /* 0x000fec0003800000 */
.L_x_7038:
[----:B------:R-:W-:Y:S01]  /*390a0*/  UMOV UR4, URZ ;  /* 0x0000003f00047c82 */ /* 0x000fe20008000000 */
[----:B------:R-:W-:Y:S01]  /*390b0*/  UMOV UR5, URZ ;  /* 0x0000003f00057c82 */ /* 0x000fe20008000000 */
[----:B------:R-:W-:Y:S01]  /*390c0*/  ULDC UR6, c[0x0][0xd3c] ;  /* 0x00034f0000067ab9 */ /* 0x000fe20000000800 */
[----:B------:R-:W-:Y:S02]  /*390d0*/  IMAD.MOV.U32 R24, RZ, RZ, R0 ;  /* 0x000000ffff187224 */ /* 0x000fe400078e0000 */
[----:B------:R-:W-:Y:S02]  /*390e0*/  IMAD.U32 R25, RZ, RZ, UR4 ;  /* 0x00000004ff197e24 */ /* 0x000fe4000f8e00ff */
[----:B------:R-:W-:Y:S02]  /*390f0*/  IMAD.U32 R26, RZ, RZ, UR5 ;  /* 0x00000005ff1a7e24 */ /* 0x000fe4000f8e00ff */
[----:B------:R-:W-:-:S07]  /*39100*/  IMAD.U32 R27, RZ, RZ, UR6 ;  /* 0x00000006ff1b7e24 */ /* 0x000fce000f8e00ff */
.L_x_7046:
        /* <DEDUP_REMOVED lines=10> */
.L_x_7035:
[----:B------:R-:W-:Y:S02]  /*391b0*/  ULDC UR4, c[0x0][0xd3c] ;  /* 0x00034f0000047ab9 */ /* 0x000fe40000000800 */
[----:B----4-:R-:W-:-:S13]  /*391c0*/  ISETP.GE.AND P0, PT, R27, UR4, PT ;  /* 0x000000041b007c0c */ /* 0x010fda000bf06270 */
[----:B------:R-:W-:Y:S05]  /*391d0*/  @!P0 BRA `(.L_x_7047) ;  /* 0xffffff7c005c8947 */ /* 0x000fea000383ffff */
[----:B------:R-:W-:Y:S05]  /*391e0*/  BSYNC B8 ;  /* 0x0000000000087941 */ /* 0x000fea0003800000 */
.L_x_6914:
[----:B-1----:R-:W4:Y:S01]  /*391f0*/  LDL.LU R0, [R1+0x43c] ;  /* 0x00043c0001007983 */ /* 0x002f220000300800 */
[----:B------:R-:W-:Y:S01]  /*39200*/  BSSY B0, `(.L_x_7048) ;  /* 0x000000b000007945 */ /* 0x000fe20003800000 */
[----:B------:R-:W1:Y:S01]  /*39210*/  S2R R5, SR_CgaCtaId ;  /* 0x0000000000057919 */ /* 0x000e620000008800 */
        /* <DEDUP_REMOVED lines=9> */
.L_x_7201:
[----:B------:R-:W-:Y:S05]  /*392b0*/  BSYNC B0 ;  /* 0x0000000000007941 */ /* 0x000fea0003800000 */
.L_x_7048:
[----:B------:R-:W-:-:S03]  /*392c0*/  UMOV UR4, 0xffffffff ;  /* 0xffffffff00047882 */ /* 0x000fc60000000000 */
[----:B------:R-:W-:Y:S05]  /*392d0*/  BRA.DIV UR4, `(.L_x_7050) ;  /* 0x0000004e040c7947 */ /* 0x000fea000b800000 */
[----:B-1----:R-:W1:Y:S02]  /*392e0*/  S2R R0, SR_TID.X ;  /* 0x0000000000007919 */ /* 0x002e640000002100 */
[----:B-1----:R-:W-:-:S04]  /*392f0*/  SHF.R.U32.HI R0, RZ, 0x5, R0 ;  /* 0x00000005ff007819 */ /* 0x002fc80000011600 */
[----:B------:R-:W-:-:S05]  /*39300*/  LOP3.LUT R0, R0, 0x3, RZ, 0xc0, !PT ;  /* 0x0000000300007812 */ /* 0x000fca00078ec0ff */
[----:B------:R1:W4:Y:S02]  /*39310*/  SHFL.IDX PT, R14, R0, RZ, 0x1f ;  /* 0x00001fff000e7589 */ /* 0x00032400000e0000 */
.L_x_7204:
[----:B----4-:R-:W-:-:S13]  /*39320*/  ISETP.NE.AND P0, PT, R14, RZ, PT ;  /* 0x000000ff0e00720c */ /* 0x010fda0003f05270 */
[----:B------:R-:W-:Y:S05]  /*39330*/  @P0 BRA `(.L_x_6670) ;  /* 0x0000000000880947 */ /* 0x000fea0003800000 */
[----:B------:R-:W-:-:S03]  /*39340*/  UMOV UR4, 0xffffffff ;  /* 0xffffffff00047882 */ /* 0x000fc60000000000 */
[----:B------:R-:W-:Y:S05]  /*39350*/  BRA.DIV UR4, `(.L_x_7051) ;  /* 0x0000004e04207947 */ /* 0x000fea000b800000 */
[----:B------:R-:W-:-:S13]  /*39360*/  ELECT P6, URZ, PT ;  /* 0x00000000003f782f */ /* 0x000fda00038c0000 */
.L_x_7207:
[----:B------:R-:W-:Y:S05]  /*39370*/  @!P6 BRA `(.L_x_6670) ;  /* 0x000000000078e947 */ /* 0x000fea0003800000 */
[----:B------:R-:W-:-:S06]  /*39380*/  ULOP3.LUT UR4, UR60, 0x2, URZ, 0xfc, !UPT ;  /* 0x000000023c047892 */ /* 0x000fcc000f8efc3f */
[----:B-1----:R-:W-:-:S05]  /*39390*/  IMAD.U32 R0, RZ, RZ, UR4 ;  /* 0x00000004ff007e24 */ /* 0x002fca000f8e00ff */
[----:B------:R-:W-:-:S13]  /*393a0*/  ISETP.NE.AND P0, PT, R0, 0x3, PT ;  /* 0x000000030000780c */ /* 0x000fda0003f05270 */
[----:B------:R-:W-:Y:S05]  /*393b0*/  @!P0 BRA `(.L_x_7052) ;  /* 0x0000000000048947 */ /* 0x000fea0003800000 */
[----:B------:R-:W-:Y:S01]  /*393c0*/  BPT.TRAP 0x1 ;  /* 0x000000040000795c */ /* 0x000fe20000300000 */
.L_x_7052:
[----:B------:R-:W-:Y:S01]  /*393d0*/  IMAD R5, R22, 0x8, R7 ;  /* 0x0000000816057824 */ /* 0x000fe200078e0207 */
[----:B------:R-:W-:Y:S01]  /*393e0*/  SHF.L.U32 R0, R28, 0x1f, RZ ;  /* 0x0000001f1c007819 */ /* 0x000fe200000006ff */
[----:B------:R-:W-:-:S03]  /*393f0*/  VIADD R22, R22, 0x1 ;  /* 0x0000000116167836 */ /* 0x000fc60000000000 */
[----:B------:R-:W1:Y:S02]  /*39400*/  SYNCS.PHASECHK.TRANS64.TRYWAIT P1, [R5+URZ+0x38840], R0 ;  /* 0x03884000050075a7 */ /* 0x000e64000802017f */
[----:B------:R-:W-:-:S04]  /*39410*/  ISETP.NE.AND P2, PT, R22, 0x2, PT ;  /* 0x000000021600780c */ /* 0x000fc80003f45270 */
[----:B------:R-:W-:Y:S01]  /*39420*/  SEL R3, RZ, 0x1, P2 ;  /* 0x00000001ff037807 */ /* 0x000fe20001000000 */
[----:B-1----:R-:W-:Y:S08]  /*39430*/  @!P1 BRA `(.L_x_7053) ;  /* 0x0000004c00089947 */ /* 0x002ff00003800000 */
.L_x_7208:
[----:B------:R-:W-:Y:S02]  /*39440*/  SEL R22, R22, RZ, P2 ;  /* 0x000000ff16167207 */ /* 0x000fe40001000000 */
[----:B------:R-:W-:Y:S01]  /*39450*/  LOP3.LUT R2, R28, R3, RZ, 0x3c, !PT ;  /* 0x000000031c027212 */ /* 0x000fe200078e3cff */
[----:B------:R-:W-:Y:S06]  /*39460*/  @!P0 BRA `(.L_x_7054) ;  /* 0x0000000000048947 */ /* 0x000fec0003800000 */
[----:B------:R-:W-:Y:S01]  /*39470*/  BPT.TRAP 0x1 ;  /* 0x000000040000795c */ /* 0x000fe20000300000 */
.L_x_7054:
[----:B------:R-:W-:Y:S01]  /*39480*/  IMAD R3, R22, 0x8, R7 ;  /* 0x0000000816037824 */ /* 0x000fe200078e0207 */
[----:B------:R-:W-:-:S04]  /*39490*/  SHF.L.U32 R2, R2, 0x1f, RZ ;  /* 0x0000001f02027819 */ /* 0x000fc800000006ff */
[----:B------:R-:W4:Y:S02]  /*394a0*/  SYNCS.PHASECHK.TRANS64.TRYWAIT P1, [R3+URZ+0x38840], R2 ;  /* 0x03884002030075a7 */ /* 0x000f24000802017f */
[----:B----4-:R-:W-:Y:S05]  /*394b0*/  @!P1 BRA `(.L_x_7055) ;  /* 0x0000004800fc9947 */ /* 0x010fea0003800000 */
.L_x_7209:
[----:B------:R-:W-:Y:S05]  /*394c0*/  @!P0 BRA `(.L_x_7056) ;  /* 0x0000000000048947 */ /* 0x000fea0003800000 */
[----:B------:R-:W-:Y:S01]  /*394d0*/  BPT.TRAP 0x1 ;  /* 0x000000040000795c */ /* 0x000fe20000300000 */
.L_x_7056:
[----:B------:R-:W5:Y:S02]  /*394e0*/  SYNCS.PHASECHK.TRANS64.TRYWAIT P1, [R5+URZ+0x38860], R0 ;  /* 0x03886000050075a7 */ /* 0x000f64000802017f */
[----:B-----5:R-:W-:Y:S05]  /*394f0*/  @!P1 BRA `(.L_x_7057) ;  /* 0x0000004c00009947 */ /* 0x020fea0003800000 */
.L_x_7210:
[----:B------:R-:W-:Y:S05]  /*39500*/  @!P0 BRA `(.L_x_7058) ;  /* 0x0000000000048947 */ /* 0x000fea0003800000 */
[----:B------:R-:W-:Y:S01]  /*39510*/  BPT.TRAP 0x1 ;  /* 0x000000040000795c */ /* 0x000fe20000300000 */
.L_x_7058:
[----:B------:R0:W0:Y:S02]  /*39520*/  SYNCS.PHASECHK.TRANS64.TRYWAIT P0, [R3+URZ+0x38860], R2 ;  /* 0x03886002030075a7 */ /* 0x000024000800017f */
[----:B0-----:R-:W-:Y:S05]  /*39530*/  @!P0 NANOSLEEP.SYNCS 0x989680 ;  /* 0x009896800000895d */ /* 0x001fea0003900000 */
[----:B------:R-:W0:Y:S02]  /*39540*/  @!P0 SYNCS.PHASECHK.TRANS64 P0, [R3+URZ+0x38860], R2 ;  /* 0x03886002030085a7 */ /* 0x000e24000800007f */
[----:B0-----:R-:W-:Y:S05]  /*39550*/  @!P0 BRA `(.L_x_7058) ;  /* 0xfffffffc00f08947 */ /* 0x001fea000383ffff */
.L_x_6670:
[----:B------:R-:W-:Y:S05]  /*39560*/  BSYNC B9 ;  /* 0x0000000000097941 */ /* 0x000fea0003800000 */
.L_x_6667:
[----:B------:R-:W-:Y:S05]  /*39570*/  EXIT ;  /* 0x000000000000794d */ /* 0x000fea0003800000 */
.L_x_6696:
[----:B0-----:R0:W1:Y:S02]  /*39580*/  SYNCS.PHASECHK.TRANS64.TRYWAIT P4, [R40+URZ+0x38890], R51 ;  /* 0x03889033280075a7 */ /* 0x001064000808017f */
[----:B-1----:R-:W-:Y:S05]  /*39590*/  @!P4 NANOSLEEP.SYNCS 0x989680 ;  /* 0x009896800000c95d */ /* 0x002fea0003900000 */
[----:B------:R-:W1:Y:S02]  /*395a0*/  @!P4 SYNCS.PHASECHK.TRANS64 P4, [R40+URZ+0x38890], R51 ;  /* 0x038890332800c5a7 */ /* 0x000e64000808007f */
[----:B-1----:R-:W-:Y:S05]  /*395b0*/  @!P4 BRA `(.L_x_6696) ;  /* 0xfffffffc00f0c947 */ /* 0x002fea000383ffff */
[----:B------:R-:W-:Y:S05]  /*395c0*/  BRA `(.L_x_7059) ;  /* 0xfffffc9800c87947 */ /* 0x000fea000383ffff */
.L_x_6697:
        /* <DEDUP_REMOVED lines=8> */
.L_x_7061:
[----:B------:R-:W-:Y:S05]  /*39650*/  BSYNC B1 ;  /* 0x0000000000017941 */ /* 0x000fea0003800000 */
.L_x_7060:
        /* <DEDUP_REMOVED lines=8> */
.L_x_7062:
[----:B------:R-:W-:Y:S05]  /*396e0*/  BRA `(.L_x_7063) ;  /* 0xfffffc9800947947 */ /* 0x000fea000383ffff */
.L_x_6707:
[----:B0-----:R0:W1:Y:S02]  /*396f0*/  SYNCS.PHASECHK.TRANS64.TRYWAIT P5, [R40+URZ+0x38890], R51 ;  /* 0x03889033280075a7 */ /* 0x00106400080a017f */
[----:B-1----:R-:W-:Y:S05]  /*39700*/  @!P5 NANOSLEEP.SYNCS 0x989680 ;  /* 0x009896800000d95d */ /* 0x002fea0003900000 */
[----:B------:R-:W1:Y:S02]  /*39710*/  @!P5 SYNCS.PHASECHK.TRANS64 P5, [R40+URZ+0x38890], R51 ;  /* 0x038890332800d5a7 */ /* 0x000e6400080a007f */
[----:B-1----:R-:W-:Y:S05]  /*39720*/  @!P5 BRA `(.L_x_6707) ;  /* 0xfffffffc00f0d947 */ /* 0x002fea000383ffff */
[----:B------:R-:W-:Y:S05]  /*39730*/  BRA `(.L_x_7064) ;  /* 0xfffffca400707947 */ /* 0x000fea000383ffff */
.L_x_6708:
        /* <DEDUP_REMOVED lines=8> */
.L_x_7066:
[----:B------:R-:W-:Y:S05]  /*397c0*/  BSYNC B1 ;  /* 0x0000000000017941 */ /* 0x000fea0003800000 */
.L_x_7065:
        /* <DEDUP_REMOVED lines=8> */
.L_x_7067:
[----:B------:R-:W-:Y:S01]  /*39850*/  IMAD.MOV.U32 R20, RZ, RZ, R14 ;  /* 0x000000ffff147224 */ /* 0x000fe200078e000e */
[----:B------:R-:W-:Y:S06]  /*39860*/  BRA `(.L_x_7068) ;  /* 0xfffffca400387947 */ /* 0x000fec000383ffff */
.L_x_6713:
[----:B0-----:R0:W1:Y:S02]  /*39870*/  SYNCS.PHASECHK.TRANS64.TRYWAIT P0, [R40+URZ+0x38890], R51 ;  /* 0x03889033280075a7 */ /* 0x001064000800017f */
[----:B-1----:R-:W-:Y:S05]  /*39880*/  @!P0 NANOSLEEP.SYNCS 0x989680 ;  /* 0x009896800000895d */ /* 0x002fea0003900000 */
[----:B------:R-:W1:Y:S02]  /*39890*/  @!P0 SYNCS.PHASECHK.TRANS64 P0, [R40+URZ+0x38890], R51 ;  /* 0x03889033280085a7 */ /* 0x000e64000800007f */
[----:B-1----:R-:W-:Y:S05]  /*398a0*/  @!P0 BRA `(.L_x_6713) ;  /* 0xfffffffc00f08947 */ /* 0x002fea000383ffff */
[----:B------:R-:W-:Y:S05]  /*398b0*/  BRA `(.L_x_7069) ;  /* 0xfffffcac00347947 */ /* 0x000fea000383ffff */
.L_x_6714:
[----:B------:R-:W-:Y:S01]  /*398c0*/  BSSY B1, `(.L_x_7070) ;  /* 0x0000007000017945 */ /* 0x000fe20003800000 */
[----:B------:R-:W-:Y:S02]  /*398d0*/  IMAD.MOV.U32 R12, RZ, RZ, RZ ;  /* 0x000000ffff0c7224 */ /* 0x000fe400078e00ff */
[----:B------:R-:W-:Y:S02]  /*398e0*/  IMAD.MOV.U32 R11, RZ, RZ, 0x1c1f ;  /* 0x00001c1fff0b7424 */ /* 0x000fe400078e00ff */
[----:B------:R-:W-:-:S07]  /*398f0*/  IMAD.MOV.U32 R15, RZ, RZ, -0x1 ;  /* 0xffffffffff0f7424 */ /* 0x000fce00078e00ff */
[----:B0-----:R-:W-:Y:S05]  /*39900*/  WARPSYNC.COLLECTIVE R15, `(.L_x_7071) ;  /* 0x000000000f087348 */ /* 0x001fea0003c00000 */
[----:B------:R1:W2:Y:S02]  /*39910*/  SHFL.IDX P6, R14, R13, R12, R11 ;  /* 0x0000000c0d0e7389 */ /* 0x0002a400000c000b */
[----:B012---:R-:W-:Y:S01]  /*39920*/  ENDCOLLECTIVE ;  /* 0x000000000000791b */ /* 0x007fe20003800000 */
.L_x_7071:
[----:B------:R-:W-:Y:S05]  /*39930*/  BSYNC B1 ;  /* 0x0000000000017941 */ /* 0x000fea0003800000 */
.L_x_7070:
        /* <DEDUP_REMOVED lines=8> */
.L_x_7072:
[----:B------:R-:W-:Y:S05]  /*399c0*/  BRA `(.L_x_7073) ;  /* 0xfffffcac00547947 */ /* 0x000fea000383ffff */
.L_x_6718:
[----:B----4-:R4:W0:Y:S02]  /*399d0*/  SYNCS.PHASECHK.TRANS64.TRYWAIT P3, [R40+URZ+0x388b0], R51 ;  /* 0x0388b033280075a7 */ /* 0x010824000806017f */
[----:B0-----:R-:W-:Y:S05]  /*399e0*/  @!P3 NANOSLEEP.SYNCS 0x989680 ;  /* 0x009896800000b95d */ /* 0x001fea0003900000 */
[----:B------:R-:W0:Y:S02]  /*399f0*/  @!P3 SYNCS.PHASECHK.TRANS64 P3, [R40+URZ+0x388b0], R51 ;  /* 0x0388b0332800b5a7 */ /* 0x000e24000806007f */
[----:B0-----:R-:W-:Y:S05]  /*39a00*/  @!P3 BRA `(.L_x_6718) ;  /* 0xfffffffc00f0b947 */ /* 0x001fea000383ffff */
[----:B------:R-:W-:Y:S05]  /*39a10*/  BRA `(.L_x_7074) ;  /* 0xfffffcac00e47947 */ /* 0x000fea000383ffff */
.L_x_6764:
        /* <DEDUP_REMOVED lines=8> */
.L_x_7076:
[----:B------:R-:W-:Y:S05]  /*39aa0*/  BSYNC B1 ;  /* 0x0000000000017941 */ /* 0x000fea0003800000 */
.L_x_7075:
        /* <DEDUP_REMOVED lines=8> */
.L_x_7077:
[----:B------:R-:W-:Y:S02]  /*39b30*/  IMAD.MOV.U32 R13, RZ, RZ, R34 ;  /* 0x000000ffff0d7224 */ /* 0x000fe400078e0022 */
[----:B------:R-:W-:-:S07]  /*39b40*/  IMAD.MOV.U32 R6, RZ, RZ, R14 ;  /* 0x000000ffff067224 */ /* 0x000fce00078e000e */
[----:B------:R-:W-:Y:S05]  /*39b50*/  WARPSYNC.COLLECTIVE R15, `(.L_x_7078) ;  /* 0x000000000f087348 */ /* 0x000fea0003c00000 */
[----:B------:R0:W1:Y:S02]  /*39b60*/  SHFL.IDX P6, R14, R13, R12, R11 ;  /* 0x0000000c0d0e7389 */ /* 0x00006400000c000b */
[----:B01----:R-:W-:Y:S01]  /*39b70*/  ENDCOLLECTIVE ;  /* 0x000000000000791b */ /* 0x003fe20003800000 */
.L_x_7078:
[----:B------:R-:W-:Y:S02]  /*39b80*/  IMAD.MOV.U32 R13, RZ, RZ, R3 ;  /* 0x000000ffff0d7224 */ /* 0x000fe400078e0003 */
[----:B------:R-:W-:-:S07]  /*39b90*/  IMAD.MOV.U32 R20, RZ, RZ, R14 ;  /* 0x000000ffff147224 */ /* 0x000fce00078e000e */
[----:B------:R-:W-:Y:S05]  /*39ba0*/  WARPSYNC.COLLECTIVE R15, `(.L_x_7079) ;  /* 0x000000000f087348 */ /* 0x000fea0003c00000 */
[----:B------:R0:W1:Y:S02]  /*39bb0*/  SHFL.IDX P6, R14, R13, R12, R11 ;  /* 0x0000000c0d0e7389 */ /* 0x00006400000c000b */
[----:B01----:R-:W-:Y:S01]  /*39bc0*/  ENDCOLLECTIVE ;  /* 0x000000000000791b */ /* 0x003fe20003800000 */
.L_x_7079:
[----:B------:R-:W-:Y:S01]  /*39bd0*/  IMAD.MOV.U32 R8, RZ, RZ, R14 ;  /* 0x000000ffff087224 */ /* 0x000fe200078e000e */
[----:B------:R-:W-:Y:S06]  /*39be0*/  BRA `(.L_x_7080) ;  /* 0xfffffd5800047947 */ /* 0x000fec000383ffff */
.L_x_6767:
[----:B------:R-:W-:Y:S01]  /*39bf0*/  BSSY B1, `(.L_x_7081) ;  /* 0x0000008000017945 */ /* 0x000fe20003800000 */
[----:B------:R-:W-:Y:S02]  /*39c00*/  IMAD.MOV.U32 R13, RZ, RZ, R64 ;  /* 0x000000ffff0d7224 */ /* 0x000fe400078e0040 */
[----:B------:R-:W-:Y:S02]  /*39c10*/  IMAD.MOV.U32 R12, RZ, RZ, 0x1 ;  /* 0x00000001ff0c7424 */ /* 0x000fe400078e00ff */
[----:B------:R-:W-:Y:S02]  /*39c20*/  IMAD.MOV.U32 R11, RZ, RZ, 0x1c1f ;  /* 0x00001c1fff0b7424 */ /* 0x000fe400078e00ff */
[----:B------:R-:W-:-:S07]  /*39c30*/  IMAD.MOV.U32 R15, RZ, RZ, -0x1 ;  /* 0xffffffffff0f7424 */ /* 0x000fce00078e00ff */
[----:B0---4-:R-:W-:Y:S05]  /*39c40*/  WARPSYNC.COLLECTIVE R15, `(.L_x_7082) ;  /* 0x000000000f087348 */ /* 0x011fea0003c00000 */
[----:B------:R1:W2:Y:S02]  /*39c50*/  SHFL.IDX P6, R14, R13, R12, R11 ;  /* 0x0000000c0d0e7389 */ /* 0x0002a400000c000b */
[----:B012-4-:R-:W-:Y:S01]  /*39c60*/  ENDCOLLECTIVE ;  /* 0x000000000000791b */ /* 0x017fe20003800000 */
.L_x_7082:
[----:B------:R-:W-:Y:S05]  /*39c70*/  BSYNC B1 ;  /* 0x0000000000017941 */ /* 0x000fea0003800000 */
.L_x_7081:
        /* <DEDUP_REMOVED lines=8> */
.L_x_7083:
[----:B------:R-:W-:Y:S02]  /*39d00*/  IMAD.MOV.U32 R13, RZ, RZ, R34 ;  /* 0x000000ffff0d7224 */ /* 0x000fe400078e0022 */
[----:B------:R-:W-:-:S07]  /*39d10*/  IMAD.MOV.U32 R6, RZ, RZ, R14 ;  /* 0x000000ffff067224 */ /* 0x000fce00078e000e */
[----:B------:R-:W-:Y:S05]  /*39d20*/  WARPSYNC.COLLECTIVE R15, `(.L_x_7084) ;  /* 0x000000000f087348 */ /* 0x000fea0003c00000 */
[----:B------:R0:W1:Y:S02]  /*39d30*/  SHFL.IDX P6, R14, R13, R12, R11 ;  /* 0x0000000c0d0e7389 */ /* 0x00006400000c000b */
[----:B01----:R-:W-:Y:S01]  /*39d40*/  ENDCOLLECTIVE ;  /* 0x000000000000791b */ /* 0x003fe20003800000 */
.L_x_7084:
[----:B------:R-:W-:Y:S02]  /*39d50*/  IMAD.MOV.U32 R13, RZ, RZ, R3 ;  /* 0x000000ffff0d7224 */ /* 0x000fe400078e0003 */
[----:B------:R-:W-:-:S07]  /*39d60*/  IMAD.MOV.U32 R34, RZ, RZ, R14 ;  /* 0x000000ffff227224 */ /* 0x000fce00078e000e */
[----:B------:R-:W-:Y:S05]  /*39d70*/  WARPSYNC.COLLECTIVE R15, `(.L_x_7085) ;  /* 0x000000000f087348 */ /* 0x000fea0003c00000 */
[----:B------:R0:W1:Y:S02]  /*39d80*/  SHFL.IDX P6, R14, R13, R12, R11 ;  /* 0x0000000c0d0e7389 */ /* 0x00006400000c000b */
[----:B01----:R-:W-:Y:S01]  /*39d90*/  ENDCOLLECTIVE ;  /* 0x000000000000791b */ /* 0x003fe20003800000 */
.L_x_7085:
[----:B------:R-:W-:Y:S05]  /*39da0*/  BRA `(.L_x_7086) ;  /* 0xfffffd58006c7947 */ /* 0x000fea000383ffff */
.L_x_6771:
[----:B----4-:R4:W0:Y:S02]  /*39db0*/  SYNCS.PHASECHK.TRANS64.TRYWAIT P0, [R2+URZ+0x38800], R3 ;  /* 0x03880003020075a7 */ /* 0x010824000800017f */
[----:B0-----:R-:W-:Y:S05]  /*39dc0*/  @!P0 NANOSLEEP.SYNCS 0x989680 ;  /* 0x009896800000895d */ /* 0x001fea0003900000 */
[----:B------:R-:W0:Y:S02]  /*39dd0*/  @!P0 SYNCS.PHASECHK.TRANS64 P0, [R2+URZ+0x38800], R3 ;  /* 0x03880003020085a7 */ /* 0x000e24000800007f */
[----:B0-----:R-:W-:Y:S05]  /*39de0*/  @!P0 BRA `(.L_x_6771) ;  /* 0xfffffffc00f08947 */ /* 0x001fea000383ffff */
[----:B------:R-:W-:Y:S05]  /*39df0*/  BRA `(.L_x_7087) ;  /* 0xfffffd5800f87947 */ /* 0x000fea000383ffff */
.L_x_6779:
[----:B------:R-:W0:Y:S01]  /*39e00*/  LDC R69, c[0x0][0x3f4] ;  /* 0x0000fd00ff457b82 */ /* 0x000e220000000800 */
        /* <DEDUP_REMOVED lines=8> */
.L_x_7089:
[----:B------:R-:W-:Y:S05]  /*39e90*/  BSYNC B1 ;  /* 0x0000000000017941 */ /* 0x000fea0003800000 */
.L_x_7088:
        /* <DEDUP_REMOVED lines=10> */
.L_x_7090:
        /* <DEDUP_REMOVED lines=8> */
.L_x_7091:
[----:B------:R-:W-:-:S05]  /*39fc0*/  @!P1 IADD3 R6, P2, R5, R9, RZ ;  /* 0x0000000905069210 */ /* 0x000fca0007f5e0ff */
[----:B------:R-:W-:Y:S02]  /*39fd0*/  @!P1 IMAD.X R5, R4, 0x1, R21, P2 ;  /* 0x0000000104059824 */ /* 0x000fe400010e0615 */
[----:B------:R-:W-:Y:S02]  /*39fe0*/  @!P1 IMAD.MOV.U32 R4, RZ, RZ, R6 ;  /* 0x000000ffff049224 */ /* 0x000fe400078e0006 */
[----:B------:R-:W-:-:S04]  /*39ff0*/  IMAD.MOV.U32 R13, RZ, RZ, R70 ;  /* 0x000000ffff0d7224 */ /* 0x000fc800078e0046 */
[----:B------:R-:W5:Y:S01]  /*3a000*/  @!P1 LD.E.128 R4, desc[UR36][R4.64] ;  /* 0x0000002404049980 */ /* 0x000f62000c101d00 */
[----:B------:R-:W-:-:S07]  /*3a010*/  IMAD.MOV.U32 R8, RZ, RZ, R14 ;  /* 0x000000ffff087224 */ /* 0x000fce00078e000e */
[----:B-----5:R-:W-:Y:S05]  /*3a020*/  WARPSYNC.COLLECTIVE R15, `(.L_x_7092) ;  /* 0x000000000f087348 */ /* 0x020fea0003c00000 */
[----:B------:R0:W1:Y:S02]  /*3a030*/  SHFL.IDX P6, R14, R13, R12, R11 ;  /* 0x0000000c0d0e7389 */ /* 0x00006400000c000b */
[----:B01---5:R-:W-:Y:S01]  /*3a040*/  ENDCOLLECTIVE ;  /* 0x000000000000791b */ /* 0x023fe20003800000 */
.L_x_7092:
[----:B------:R-:W-:-:S05]  /*3a050*/  @!P1 IADD3 R14, P2, R14, R9, RZ ;  /* 0x000000090e0e9210 */ /* 0x000fca0007f5e0ff */
[----:B------:R-:W-:Y:S02]  /*3a060*/  @!P1 IMAD.X R9, R8, 0x1, R21, P2 ;  /* 0x0000000108099824 */ /* 0x000fe400010e0615 */
[----:B------:R-:W-:-:S06]  /*3a070*/  @!P1 IMAD.MOV.U32 R8, RZ, RZ, R14 ;  /* 0x000000ffff089224 */ /* 0x000fcc00078e000e */
[----:B------:R-:W2:Y:S01]  /*3a080*/  @!P1 LD.E.128 R8, desc[UR36][R8.64] ;  /* 0x0000002408089980 */ /* 0x000ea2000c101d00 */
[----:B------:R-:W-:Y:S01]  /*3a090*/  CS2R R64, SRZ ;  /* 0x0000000000407805 */ /* 0x000fe2000001ff00 */
[----:B------:R-:W-:Y:S02]  /*3a0a0*/  IMAD.MOV.U32 R13, RZ, RZ, R27 ;  /* 0x000000ffff0d7224 */ /* 0x000fe400078e001b */
[----:B------:R-:W-:Y:S01]  /*3a0b0*/  IMAD.MOV.U32 R12, RZ, RZ, 0x1 ;  /* 0x00000001ff0c7424 */ /* 0x000fe200078e00ff */
[----:B------:R-:W-:Y:S02]  /*3a0c0*/  CS2R R20, SRZ ;  /* 0x0000000000147805 */ /* 0x000fe4000001ff00 */
[----:B------:R-:W-:Y:S02]  /*3a0d0*/  CS2R R60, SRZ ;  /* 0x00000000003c7805 */ /* 0x000fe4000001ff00 */
[----:B------:R-:W-:Y:S01]  /*3a0e0*/  CS2R R62, SRZ ;  /* 0x00000000003e7805 */ /* 0x000fe2000001ff00 */
[----:B--2---:R-:W-:-:S02]  /*3a0f0*/  @!P1 IMAD.MOV.U32 R65, RZ, RZ, R11 ;  /* 0x000000ffff419224 */ /* 0x004fc400078e000b */
[----:B------:R-:W-:-:S07]  /*3a100*/  IMAD.MOV.U32 R11, RZ, RZ, 0x1c1f ;  /* 0x00001c1fff0b7424 */ /* 0x000fce00078e00ff */
[----:B------:R-:W-:Y:S05]  /*3a110*/  WARPSYNC.COLLECTIVE R15, `(.L_x_7093) ;  /* 0x000000000f087348 */ /* 0x000fea0003c00000 */
[----:B------:R0:W1:Y:S02]  /*3a120*/  SHFL.IDX P6, R14, R13, R12, R11 ;  /* 0x0000000c0d0e7389 */ /* 0x00006400000c000b */
[----:B01----:R-:W-:Y:S01]  /*3a130*/  ENDCOLLECTIVE ;  /* 0x000000000000791b */ /* 0x003fe20003800000 */
.L_x_7093:
[----:B------:R-:W-:Y:S02]  /*3a140*/  IMAD.MOV.U32 R13, RZ, RZ, R34 ;  /* 0x000000ffff0d7224 */ /* 0x000fe400078e0022 */
[----:B------:R-:W-:-:S07]  /*3a150*/  IMAD.MOV.U32 R24, RZ, RZ, R14 ;  /* 0x000000ffff187224 */ /* 0x000fce00078e000e */
[----:B------:R-:W-:Y:S05]  /*3a160*/  WARPSYNC.COLLECTIVE R15, `(.L_x_7094) ;  /* 0x000000000f087348 */ /* 0x000fea0003c00000 */
[----:B------:R0:W1:Y:S02]  /*3a170*/  SHFL.IDX P6, R14, R13, R12, R11 ;  /* 0x0000000c0d0e7389 */ /* 0x00006400000c000b */
[----:B01----:R-:W-:Y:S01]  /*3a180*/  ENDCOLLECTIVE ;  /* 0x000000000000791b */ /* 0x003fe20003800000 */
.L_x_7094:
[----:B------:R-:W-:Y:S02]  /*3a190*/  IMAD.MOV.U32 R13, RZ, RZ, R25 ;  /* 0x000000ffff0d7224 */ /* 0x000fe400078e0019 */
[----:B------:R-:W-:-:S07]  /*3a1a0*/  IMAD.MOV.U32 R26, RZ, RZ, R14 ;  /* 0x000000ffff1a7224 */ /* 0x000fce00078e000e */
[----:B------:R-:W-:Y:S05]  /*3a1b0*/  WARPSYNC.COLLECTIVE R15, `(.L_x_7095) ;  /* 0x000000000f087348 */ /* 0x000fea0003c00000 */
[----:B------:R0:W1:Y:S02]  /*3a1c0*/  SHFL.IDX P6, R14, R13, R12, R11 ;  /* 0x0000000c0d0e7389 */ /* 0x00006400000c000b */
[----:B01----:R-:W-:Y:S01]  /*3a1d0*/  ENDCOLLECTIVE ;  /* 0x000000000000791b */ /* 0x003fe20003800000 */
.L_x_7095:
[----:B------:R-:W-:Y:S02]  /*3a1e0*/  @!P1 IMAD.MOV.U32 R20, RZ, RZ, R6 ;  /* 0x000000ffff149224 */ /* 0x000fe400078e0006 */
[----:B------:R-:W-:Y:S02]  /*3a1f0*/  @!P1 IMAD.MOV.U32 R21, RZ, RZ, R7 ;  /* 0x000000ffff159224 */ /* 0x000fe400078e0007 */
[----:B------:R-:W-:Y:S02]  /*3a200*/  @!P1 IMAD.MOV.U32 R60, RZ, RZ, R4 ;  /* 0x000000ffff3c9224 */ /* 0x000fe400078e0004 */
[----:B------:R-:W-:Y:S02]  /*3a210*/  @!P1 IMAD.MOV.U32 R61, RZ, RZ, R5 ;  /* 0x000000ffff3d9224 */ /* 0x000fe400078e0005 */
[----:B------:R-:W-:Y:S02]  /*3a220*/  IMAD.MOV.U32 R4, RZ, RZ, R20 ;  /* 0x000000ffff047224 */ /* 0x000fe400078e0014 */
[----:B------:R-:W-:-:S02]  /*3a230*/  IMAD.MOV.U32 R5, RZ, RZ, R21 ;  /* 0x000000ffff057224 */ /* 0x000fc400078e0015 */
[----:B------:R-:W-:Y:S01]  /*3a240*/  IMAD.MOV.U32 R13, RZ, RZ, R70 ;  /* 0x000000ffff0d7224 */ /* 0x000fe200078e0046 */
[----:B------:R-:W-:Y:S01]  /*3a250*/  PRMT R71, R71, 0x5410, R4 ;  /* 0x0000541047477816 */ /* 0x000fe20000000004 */
[----:B------:R-:W-:Y:S01]  /*3a260*/  IMAD.MOV.U32 R4, RZ, RZ, R60 ;  /* 0x000000ffff047224 */ /* 0x000fe200078e003c */
[----:B------:R-:W-:Y:S01]  /*3a270*/  PRMT R82, R5, 0x7610, R82 ;  /* 0x0000761005527816 */ /* 0x000fe20000000052 */
[----:B------:R-:W-:Y:S02]  /*3a280*/  IMAD.MOV.U32 R5, RZ, RZ, R61 ;  /* 0x000000ffff057224 */ /* 0x000fe400078e003d */
[----:B------:R-:W-:-:S07]  /*3a290*/  IMAD.MOV.U32 R25, RZ, RZ, R14 ;  /* 0x000000ffff197224 */ /* 0x000fce00078e000e */
[----:B------:R-:W-:Y:S05]  /*3a2a0*/  WARPSYNC.COLLECTIVE R15, `(.L_x_7096) ;  /* 0x000000000f087348 */ /* 0x000fea0003c00000 */
[----:B------:R0:W1:Y:S02]  /*3a2b0*/  SHFL.IDX P6, R14, R13, R12, R11 ;  /* 0x0000000c0d0e7389 */ /* 0x00006400000c000b */
[----:B01----:R-:W-:Y:S01]  /*3a2c0*/  ENDCOLLECTIVE ;  /* 0x000000000000791b */ /* 0x003fe20003800000 */
.L_x_7096:
[----:B------:R-:W-:Y:S01]  /*3a2d0*/  @!P1 IMAD.MOV.U32 R64, RZ, RZ, R10 ;  /* 0x000000ffff409224 */ /* 0x000fe200078e000a */
[----:B------:R-:W-:Y:S02]  /*3a2e0*/  PRMT R71, R4, 0x7610, R71 ;  /* 0x0000761004477816 */ /* 0x000fe40000000047 */
[----:B------:R-:W-:Y:S01]  /*3a2f0*/  PRMT R34, R5, 0x7610, R34 ;  /* 0x0000761005227816 */ /* 0x000fe20000000022 */
[----:B------:R-:W-:Y:S02]  /*3a300*/  IMAD.MOV.U32 R4, RZ, RZ, R64 ;  /* 0x000000ffff047224 */ /* 0x000fe400078e0040 */
[----:B------:R-:W-:Y:S02]  /*3a310*/  IMAD.MOV.U32 R5, RZ, RZ, R65 ;  /* 0x000000ffff057224 */ /* 0x000fe400078e0041 */
[----:B------:R-:W-:Y:S02]  /*3a320*/  @!P1 IMAD.MOV.U32 R62, RZ, RZ, R8 ;  /* 0x000000ffff3e9224 */ /* 0x000fe400078e0008 */
[----:B------:R-:W-:Y:S01]  /*3a330*/  @!P1 IMAD.MOV.U32 R63, RZ, RZ, R9 ;  /* 0x000000ffff3f9224 */ /* 0x000fe200078e0009 */
[----:B------:R-:W-:Y:S01]  /*3a340*/  PRMT R70, R4, 0x7610, R70 ;  /* 0x0000761004467816 */ /* 0x000fe20000000046 */
[----:B------:R-:W-:Y:S01]  /*3a350*/  IMAD.MOV.U32 R4, RZ, RZ, R62 ;  /* 0x000000ffff047224 */ /* 0x000fe200078e003e */
[----:B------:R-:W-:Y:S01]  /*3a360*/  PRMT R72, R5, 0x7610, R72 ;  /* 0x0000761005487816 */ /* 0x000fe20000000048 */
[----:B------:R-:W-:Y:S01]  /*3a370*/  IMAD.MOV.U32 R5, RZ, RZ, R63 ;  /* 0x000000ffff057224 */ /* 0x000fe200078e003f */
[----:B------:R-:W-:-:S02]  /*3a380*/  CS2R R6, SRZ ;  /* 0x0000000000067805 */ /* 0x000fc4000001ff00 */
[----:B------:R-:W-:Y:S02]  /*3a390*/  PRMT R34, R34, 0x5410, R4 ;  /* 0x0000541022227816 */ /* 0x000fe40000000004 */
[----:B------:R-:W-:Y:S01]  /*3a3a0*/  PRMT R70, R70, 0x5410, R5 ;  /* 0x0000541046467816 */ /* 0x000fe20000000005 */
[----:B------:R-:W-:Y:S06]  /*3a3b0*/  BRA `(.L_x_7097) ;  /* 0xfffffd6800747947 */ /* 0x000fec000383ffff */
.L_x_6783:
[----:B0-----:R0:W1:Y:S02]  /*3a3c0*/  SYNCS.PHASECHK.TRANS64.TRYWAIT P1, [R2+URZ+0x38800], R13 ;  /* 0x0388000d020075a7 */ /* 0x001064000802017f */
[----:B-1----:R-:W-:Y:S05]  /*3a3d0*/  @!P1 NANOSLEEP.SYNCS 0x989680 ;  /* 0x009896800000995d */ /* 0x002fea0003900000 */
[----:B------:R-:W1:Y:S02]  /*3a3e0*/  @!P1 SYNCS.PHASECHK.TRANS64 P1, [R2+URZ+0x38800], R13 ;  /* 0x0388000d020095a7 */ /* 0x000e64000802007f */
[----:B-1----:R-:W-:Y:S05]  /*3a3f0*/  @!P1 BRA `(.L_x_6783) ;  /* 0xfffffffc00f09947 */ /* 0x002fea000383ffff */
[----:B------:R-:W-:Y:S05]  /*3a400*/  BRA `(.L_x_7098) ;  /* 0xfffffd6800d07947 */ /* 0x000fea000383ffff */
.L_x_6797:
[----:B-1----:R1:W2:Y:S02]  /*3a410*/  SYNCS.PHASECHK.TRANS64.TRYWAIT P0, [R2+URZ], R3 ;  /* 0x00000003020075a7 */ /* 0x0022a4000800017f */
[----:B--2---:R-:W-:Y:S05]  /*3a420*/  @!P0 NANOSLEEP.SYNCS 0x989680 ;  /* 0x009896800000895d */ /* 0x004fea0003900000 */
[----:B------:R-:W2:Y:S02]  /*3a430*/  @!P0 SYNCS.PHASECHK.TRANS64 P0, [R2+URZ], R3 ;  /* 0x00000003020085a7 */ /* 0x000ea4000800007f */
[----:B--2---:R-:W-:Y:S05]  /*3a440*/  @!P0 BRA `(.L_x_6797) ;  /* 0xfffffffc00f08947 */ /* 0x004fea000383ffff */
[----:B------:R-:W-:Y:S05]  /*3a450*/  BRA `(.L_x_6796) ;  /* 0xfffffd8000c07947 */ /* 0x000fea000383ffff */
.L_x_6804:
[----:B-1----:R1:W2:Y:S02]  /*3a460*/  SYNCS.PHASECHK.TRANS64.TRYWAIT P0, [R2+URZ], R3 ;  /* 0x00000003020075a7 */ /* 0x0022a4000800017f */
[----:B--2---:R-:W-:Y:S05]  /*3a470*/  @!P0 NANOSLEEP.SYNCS 0x989680 ;  /* 0x009896800000895d */ /* 0x004fea0003900000 */
[----:B------:R-:W2:Y:S02]  /*3a480*/  @!P0 SYNCS.PHASECHK.TRANS64 P0, [R2+URZ], R3 ;  /* 0x00000003020085a7 */ /* 0x000ea4000800007f */
[----:B--2---:R-:W-:Y:S05]  /*3a490*/  @!P0 BRA `(.L_x_6804) ;  /* 0xfffffffc00f08947 */ /* 0x004fea000383ffff */
[----:B------:R-:W-:Y:S05]  /*3a4a0*/  BRA `(.L_x_6803) ;  /* 0xfffffd8400cc7947 */ /* 0x000fea000383ffff */
.L_x_6835:
[----:B-1----:R1:W2:Y:S02]  /*3a4b0*/  SYNCS.PHASECHK.TRANS64.TRYWAIT P0, [R2+URZ], R3 ;  /* 0x00000003020075a7 */ /* 0x0022a4000800017f */
[----:B--2---:R-:W-:Y:S05]  /*3a4c0*/  @!P0 NANOSLEEP.SYNCS 0x989680 ;  /* 0x009896800000895d */ /* 0x004fea0003900000 */
[----:B------:R-:W2:Y:S02]  /*3a4d0*/  @!P0 SYNCS.PHASECHK.TRANS64 P0, [R2+URZ], R3 ;  /* 0x00000003020085a7 */ /* 0x000ea4000800007f */
[----:B--2---:R-:W-:Y:S05]  /*3a4e0*/  @!P0 BRA `(.L_x_6835) ;  /* 0xfffffffc00f08947 */ /* 0x004fea000383ffff */
[----:B------:R-:W-:Y:S05]  /*3a4f0*/  BRA `(.L_x_6834) ;  /* 0xfffffe0400187947 */ /* 0x000fea000383ffff */
.L_x_6842:
[----:B-1----:R1:W2:Y:S02]  /*3a500*/  SYNCS.PHASECHK.TRANS64.TRYWAIT P0, [R2+URZ], R3 ;  /* 0x00000003020075a7 */ /* 0x0022a4000800017f */
[----:B--2---:R-:W-:Y:S05]  /*3a510*/  @!P0 NANOSLEEP.SYNCS 0x989680 ;  /* 0x009896800000895d */ /* 0x004fea0003900000 */
[----:B------:R-:W2:Y:S02]  /*3a520*/  @!P0 SYNCS.PHASECHK.TRANS64 P0, [R2+URZ], R3 ;  /* 0x00000003020085a7 */ /* 0x000ea4000800007f */
[----:B--2---:R-:W-:Y:S05]  /*3a530*/  @!P0 BRA `(.L_x_6842) ;  /* 0xfffffffc00f08947 */ /* 0x004fea000383ffff */
[----:B------:R-:W-:Y:S05]  /*3a540*/  BRA `(.L_x_6841) ;  /* 0xfffffe0800247947 */ /* 0x000fea000383ffff */
.L_x_6859:
[----:B-1----:R1:W2:Y:S02]  /*3a550*/  SYNCS.PHASECHK.TRANS64.TRYWAIT P0, [R2+URZ], R3 ;  /* 0x00000003020075a7 */ /* 0x0022a4000800017f */
[----:B--2---:R-:W-:Y:S05]  /*3a560*/  @!P0 NANOSLEEP.SYNCS 0x989680 ;  /* 0x009896800000895d */ /* 0x004fea0003900000 */
[----:B------:R-:W2:Y:S02]  /*3a570*/  @!P0 SYNCS.PHASECHK.TRANS64 P0, [R2+URZ], R3 ;  /* 0x00000003020085a7 */ /* 0x000ea4000800007f */
[----:B--2---:R-:W-:Y:S05]  /*3a580*/  @!P0 BRA `(.L_x_6859) ;  /* 0xfffffffc00f08947 */ /* 0x004fea000383ffff */
[----:B------:R-:W-:Y:S05]  /*3a590*/  BRA `(.L_x_6858) ;  /* 0xfffffe74003c7947 */ /* 0x000fea000383ffff */
.L_x_6866:
[----:B-1----:R1:W2:Y:S02]  /*3a5a0*/  SYNCS.PHASECHK.TRANS64.TRYWAIT P0, [R2+URZ], R3 ;  /* 0x00000003020075a7 */ /* 0x0022a4000800017f */
[----:B--2---:R-:W-:Y:S05]  /*3a5b0*/  @!P0 NANOSLEEP.SYNCS 0x989680 ;  /* 0x009896800000895d */ /* 0x004fea0003900000 */
[----:B------:R-:W2:Y:S02]  /*3a5c0*/  @!P0 SYNCS.PHASECHK.TRANS64 P0, [R2+URZ], R3 ;  /* 0x00000003020085a7 */ /* 0x000ea4000800007f */
[----:B--2---:R-:W-:Y:S05]  /*3a5d0*/  @!P0 BRA `(.L_x_6866) ;  /* 0xfffffffc00f08947 */ /* 0x004fea000383ffff */
[----:B------:R-:W-:Y:S05]  /*3a5e0*/  BRA `(.L_x_6865) ;  /* 0xfffffe7800487947 */ /* 0x000fea000383ffff */
.L_x_6930:
        /* <DEDUP_REMOVED lines=11> */
.L_x_7100:
[----:B------:R-:W-:Y:S05]  /*3a6a0*/  BSYNC B1 ;  /* 0x0000000000017941 */ /* 0x000fea0003800000 */
.L_x_7099:
[----:B------:R-:W-:Y:S05]  /*3a6b0*/  BRA `(.L_x_7101) ;  /* 0xffffff7400647947 */ /* 0x000fea000383ffff */
.L_x_6932:
[----:B------:R-:W-:Y:S01]  /*3a6c0*/  BSSY B1, `(.L_x_7102) ;  /* 0x0000006000017945 */ /* 0x000fe20003800000 */
[----:B------:R-:W-:-:S07]  /*3a6d0*/  IMAD.MOV.U32 R15, RZ, RZ, -0x1 ;  /* 0xffffffffff0f7424 */ /* 0x000fce00078e00ff */
[----:B0-----:R-:W-:Y:S05]  /*3a6e0*/  WARPSYNC.COLLECTIVE R15, `(.L_x_7103) ;  /* 0x000000000f0c7348 */ /* 0x001fea0003c00000 */
[----:B------:R-:W-:Y:S02]  /*3a6f0*/  ELECT P6, UR62, PT ;  /* 0x00000000003e782f */ /* 0x000fe400038c0000 */
[----:B------:R-:W-:Y:S01]  /*3a700*/  MOV R14, UR62 ;  /* 0x0000003e000e7c02 */ /* 0x000fe20008000f00 */
[----:B0-----:R-:W-:Y:S10]  /*3a710*/  ENDCOLLECTIVE ;  /* 0x000000000000791b */ /* 0x001ff40003800000 */
.L_x_7103:
[----:B------:R-:W-:Y:S05]  /*3a720*/  BSYNC B1 ;  /* 0x0000000000017941 */ /* 0x000fea0003800000 */
.L_x_7102:
[----:B------:R-:W-:Y:S05]  /*3a730*/  BRA `(.L_x_6931) ;  /* 0xffffff74005c7947 */ /* 0x000fea000383ffff */
.L_x_6934:
[----:B0-----:R0:W1:Y:S02]  /*3a740*/  SYNCS.PHASECHK.TRANS64.TRYWAIT P0, [R18+URZ+0x38820], R3 ;  /* 0x03882003120075a7 */ /* 0x001064000800017f */
[----:B-1----:R-:W-:Y:S05]  /*3a750*/  @!P0 NANOSLEEP.SYNCS 0x989680 ;  /* 0x009896800000895d */ /* 0x002fea0003900000 */
[----:B------:R-:W1:Y:S02]  /*3a760*/  @!P0 SYNCS.PHASECHK.TRANS64 P0, [R18+URZ+0x38820], R3 ;  /* 0x03882003120085a7 */ /* 0x000e64000800007f */
[----:B-1----:R-:W-:Y:S05]  /*3a770*/  @!P0 BRA `(.L_x_6934) ;  /* 0xfffffffc00f08947 */ /* 0x002fea000383ffff */
[----:B------:R-:W-:Y:S05]  /*3a780*/  BRA `(.L_x_7104) ;  /* 0xffffff74006c7947 */ /* 0x000fea000383ffff */
.L_x_6938:
[----:B0-----:R0:W1:Y:S02]  /*3a790*/  SYNCS.PHASECHK.TRANS64.TRYWAIT P0, [R3+URZ+0x388a0], R7 ;  /* 0x0388a007030075a7 */ /* 0x001064000800017f */
[----:B-1----:R-:W-:Y:S05]  /*3a7a0*/  @!P0 NANOSLEEP.SYNCS 0x989680 ;  /* 0x009896800000895d */ /* 0x002fea0003900000 */
[----:B------:R-:W1:Y:S02]  /*3a7b0*/  @!P0 SYNCS.PHASECHK.TRANS64 P0, [R3+URZ+0x388a0], R7 ;  /* 0x0388a007030085a7 */ /* 0x000e64000800007f */
[----:B-1----:R-:W-:Y:S05]  /*3a7c0*/  @!P0 BRA `(.L_x_6938) ;  /* 0xfffffffc00f08947 */ /* 0x002fea000383ffff */
[----:B------:R-:W-:Y:S05]  /*3a7d0*/  BRA `(.L_x_7105) ;  /* 0xffffff7400847947 */ /* 0x000fea000383ffff */
.L_x_6943:
[----:B-1----:R1:W2:Y:S02]  /*3a7e0*/  SYNCS.PHASECHK.TRANS64.TRYWAIT P0, [R3+URZ+0x388c0], R7 ;  /* 0x0388c007030075a7 */ /* 0x0022a4000800017f */
[----:B--2---:R-:W-:Y:S05]  /*3a7f0*/  @!P0 NANOSLEEP.SYNCS 0x989680 ;  /* 0x009896800000895d */ /* 0x004fea0003900000 */
[----:B------:R-:W2:Y:S02]  /*3a800*/  @!P0 SYNCS.PHASECHK.TRANS64 P0, [R3+URZ+0x388c0], R7 ;  /* 0x0388c007030085a7 */ /* 0x000ea4000800007f */
[----:B--2---:R-:W-:Y:S05]  /*3a810*/  @!P0 BRA `(.L_x_6943) ;  /* 0xfffffffc00f08947 */ /* 0x004fea000383ffff */
[----:B------:R-:W-:Y:S05]  /*3a820*/  BRA `(.L_x_7106) ;  /* 0xffffff7800007947 */ /* 0x000fea000383ffff */
.L_x_6957:
[----:B0-----:R0:W1:Y:S02]  /*3a830*/  SYNCS.PHASECHK.TRANS64.TRYWAIT P1, [R10+URZ+0x388a0], R2 ;  /* 0x0388a0020a0075a7 */ /* 0x001064000802017f */
[----:B-1----:R-:W-:Y:S05]  /*3a840*/  @!P1 NANOSLEEP.SYNCS 0x989680 ;  /* 0x009896800000995d */ /* 0x002fea0003900000 */
[----:B------:R-:W1:Y:S02]  /*3a850*/  @!P1 SYNCS.PHASECHK.TRANS64 P1, [R10+URZ+0x388a0], R2 ;  /* 0x0388a0020a0095a7 */ /* 0x000e64000802007f */
[----:B-1----:R-:W-:Y:S05]  /*3a860*/  @!P1 BRA `(.L_x_6957) ;  /* 0xfffffffc00f09947 */ /* 0x002fea000383ffff */
[----:B------:R-:W-:Y:S05]  /*3a870*/  BRA `(.L_x_7107) ;  /* 0xffffff8000647947 */ /* 0x000fea000383ffff */
.L_x_6962:
[----:B-1----:R1:W2:Y:S02]  /*3a880*/  SYNCS.PHASECHK.TRANS64.TRYWAIT P1, [R10+URZ+0x388c0], R2 ;  /* 0x0388c0020a0075a7 */ /* 0x0022a4000802017f */
[----:B--2---:R-:W-:Y:S05]  /*3a890*/  @!P1 NANOSLEEP.SYNCS 0x989680 ;  /* 0x009896800000995d */ /* 0x004fea0003900000 */
[----:B------:R-:W2:Y:S02]  /*3a8a0*/  @!P1 SYNCS.PHASECHK.TRANS64 P1, [R10+URZ+0x388c0], R2 ;  /* 0x0388c0020a0095a7 */ /* 0x000ea4000802007f */
[----:B--2---:R-:W-:Y:S05]  /*3a8b0*/  @!P1 BRA `(.L_x_6962) ;  /* 0xfffffffc00f09947 */ /* 0x004fea000383ffff */
[----:B------:R-:W-:Y:S05]  /*3a8c0*/  BRA `(.L_x_7108) ;  /* 0xffffff8000dc7947 */ /* 0x000fea000383ffff */
.L_x_6992:
[----:B------:R-:W-:Y:S01]  /*3a8d0*/  SHF.R.U32.HI R11, RZ, 0x5, R21 ;  /* 0x00000005ff0b7819 */ /* 0x000fe20000011615 */
[----:B------:R-:W-:Y:S01]  /*3a8e0*/  BSSY B0, `(.L_x_7109) ;  /* 0x0000009000007945 */ /* 0x000fe20003800000 */
[----:B------:R-:W-:Y:S02]  /*3a8f0*/  IMAD.MOV.U32 R12, RZ, RZ, RZ ;  /* 0x000000ffff0c7224 */ /* 0x000fe400078e00ff */
[----:B------:R-:W-:Y:S01]  /*3a900*/  LOP3.LUT R11, R11, 0x3, RZ, 0xc0, !PT ;  /* 0x000000030b0b7812 */ /* 0x000fe200078ec0ff */
[----:B------:R-:W-:-:S04]  /*3a910*/  IMAD.MOV.U32 R15, RZ, RZ, -0x1 ;  /* 0xffffffffff0f7424 */ /* 0x000fc800078e00ff */
[----:B------:R-:W-:Y:S02]  /*3a920*/  IMAD.MOV.U32 R13, RZ, RZ, R11 ;  /* 0x000000ffff0d7224 */ /* 0x000fe400078e000b */
[----:B------:R-:W-:-:S07]  /*3a930*/  IMAD.MOV.U32 R11, RZ, RZ, 0x1f ;  /* 0x0000001fff0b7424 */ /* 0x000fce00078e00ff */
[----:B------:R-:W-:Y:S05]  /*3a940*/  WARPSYNC.COLLECTIVE R15, `(.L_x_7110) ;  /* 0x000000000f087348 */ /* 0x000fea0003c00000 */
[----:B------:R0:W1:Y:S02]  /*3a950*/  SHFL.IDX P6, R14, R13, R12, R11 ;  /* 0x0000000c0d0e7389 */ /* 0x00006400000c000b */
[----:B01----:R-:W-:Y:S01]  /*3a960*/  ENDCOLLECTIVE ;  /* 0x000000000000791b */ /* 0x003fe20003800000 */
.L_x_7110:
[----:B------:R-:W-:Y:S05]  /*3a970*/  BSYNC B0 ;  /* 0x0000000000007941 */ /* 0x000fea0003800000 */
.L_x_7109:
[----:B------:R-:W-:Y:S05]  /*3a980*/  BRA `(.L_x_7111) ;  /* 0xffffff9c00747947 */ /* 0x000fea000383ffff */
.L_x_6995:
[----:B0-----:R0:W1:Y:S02]  /*3a990*/  SYNCS.PHASECHK.TRANS64.TRYWAIT P0, [R25+URZ+0x38840], R0 ;  /* 0x03884000190075a7 */ /* 0x001064000800017f */
[----:B-1----:R-:W-:Y:S05]  /*3a9a0*/  @!P0 NANOSLEEP.SYNCS 0x989680 ;  /* 0x009896800000895d */ /* 0x002fea0003900000 */
[----:B------:R-:W1:Y:S02]  /*3a9b0*/  @!P0 SYNCS.PHASECHK.TRANS64 P0, [R25+URZ+0x38840], R0 ;  /* 0x03884000190085a7 */ /* 0x000e64000800007f */
[----:B-1----:R-:W-:Y:S05]  /*3a9c0*/  @!P0 BRA `(.L_x_6995) ;  /* 0xfffffffc00f08947 */ /* 0x002fea000383ffff */
[----:B------:R-:W-:Y:S05]  /*3a9d0*/  BRA `(.L_x_7112) ;  /* 0xffffff9c00a87947 */ /* 0x000fea000383ffff */
.L_x_6996:
        /* <DEDUP_REMOVED lines=8> */
.L_x_7114:
[----:B------:R-:W-:Y:S05]  /*3aa60*/  BSYNC B0 ;  /* 0x0000000000007941 */ /* 0x000fea0003800000 */
.L_x_7113:
        /* <DEDUP_REMOVED lines=9> */
.L_x_7115:
[----:B------:R-:W-:Y:S02]  /*3ab00*/  IMAD.MOV.U32 R13, RZ, RZ, R4 ;  /* 0x000000ffff0d7224 */ /* 0x000fe400078e0004 */
[----:B------:R-:W-:Y:S02]  /*3ab10*/  IMAD.MOV.U32 R12, RZ, RZ, 0x1 ;  /* 0x00000001ff0c7424 */ /* 0x000fe400078e00ff */
[----:B------:R-:W-:-:S07]  /*3ab20*/  IMAD.MOV.U32 R3, RZ, RZ, R14 ;  /* 0x000000ffff037224 */ /* 0x000fce00078e000e */
[----:B------:R-:W-:Y:S05]  /*3ab30*/  WARPSYNC.COLLECTIVE R15, `(.L_x_7116) ;  /* 0x000000000f087348 */ /* 0x000fea0003c00000 */
[----:B------:R0:W1:Y:S02]  /*3ab40*/  SHFL.IDX P6, R14, R13, R12, R11 ;  /* 0x0000000c0d0e7389 */ /* 0x00006400000c000b */
[----:B01----:R-:W-:Y:S01]  /*3ab50*/  ENDCOLLECTIVE ;  /* 0x000000000000791b */ /* 0x003fe20003800000 */
.L_x_7116:
        /* <DEDUP_REMOVED lines=15> */
.L_x_7117:
[----:B------:R-:W-:Y:S02]  /*3ac50*/  @P0 IMAD R6, R5, 0x2, R18 ;  /* 0x0000000205060824 */ /* 0x000fe400078e0212 */
[----:B------:R-:W-:Y:S02]  /*3ac60*/  IMAD.MOV.U32 R13, RZ, RZ, R4 ;  /* 0x000000ffff0d7224 */ /* 0x000fe400078e0004 */
[----:B------:R-:W-:Y:S02]  /*3ac70*/  IMAD.MOV.U32 R12, RZ, RZ, 0x2 ;  /* 0x00000002ff0c7424 */ /* 0x000fe400078e00ff */
[----:B------:R-:W-:-:S07]  /*3ac80*/  IMAD.MOV.U32 R3, RZ, RZ, R14 ;  /* 0x000000ffff037224 */ /* 0x000fce00078e000e */
[----:B------:R-:W-:Y:S05]  /*3ac90*/  WARPSYNC.COLLECTIVE R15, `(.L_x_7118) ;  /* 0x000000000f087348 */ /* 0x000fea0003c00000 */
[----:B------:R0:W1:Y:S02]  /*3aca0*/  SHFL.IDX P6, R14, R13, R12, R11 ;  /* 0x0000000c0d0e7389 */ /* 0x00006400000c000b */
[----:B01----:R-:W-:Y:S01]  /*3acb0*/  ENDCOLLECTIVE ;  /* 0x000000000000791b */ /* 0x003fe20003800000 */
.L_x_7118:
        /* <DEDUP_REMOVED lines=15> */
.L_x_7119:
[----:B------:R-:W-:Y:S02]  /*3adb0*/  @P0 IMAD R6, R5, 0x2, R18 ;  /* 0x0000000205060824 */ /* 0x000fe400078e0212 */
[----:B------:R-:W-:Y:S02]  /*3adc0*/  IMAD.MOV.U32 R13, RZ, RZ, R4 ;  /* 0x000000ffff0d7224 */ /* 0x000fe400078e0004 */
[----:B------:R-:W-:Y:S02]  /*3add0*/  IMAD.MOV.U32 R12, RZ, RZ, 0x3 ;  /* 0x00000003ff0c7424 */ /* 0x000fe400078e00ff */
[----:B------:R-:W-:-:S07]  /*3ade0*/  IMAD.MOV.U32 R3, RZ, RZ, R14 ;  /* 0x000000ffff037224 */ /* 0x000fce00078e000e */
[----:B------:R-:W-:Y:S05]  /*3adf0*/  WARPSYNC.COLLECTIVE R15, `(.L_x_7120) ;  /* 0x000000000f087348 */ /* 0x000fea0003c00000 */
[----:B------:R0:W1:Y:S02]  /*3ae00*/  SHFL.IDX P6, R14, R13, R12, R11 ;  /* 0x0000000c0d0e7389 */ /* 0x00006400000c000b */
[----:B01----:R-:W-:Y:S01]  /*3ae10*/  ENDCOLLECTIVE ;  /* 0x000000000000791b */ /* 0x003fe20003800000 */
.L_x_7120:
        /* <DEDUP_REMOVED lines=10> */
.L_x_7121:
[----:B------:R-:W-:Y:S01]  /*3aec0*/  @!PT LDS RZ, [RZ] ;  /* 0x00000000fffff984 */ /* 0x000fe20000000800 */
[----:B------:R-:W-:Y:S01]  /*3aed0*/  @!PT LDS RZ, [RZ] ;  /* 0x00000000fffff984 */ /* 0x000fe20000000800 */
[----:B------:R-:W-:Y:S01]  /*3aee0*/  @!PT LDS RZ, [RZ] ;  /* 0x00000000fffff984 */ /* 0x000fe20000000800 */
[----:B------:R0:W-:Y:S01]  /*3aef0*/  @P0 LDGSTS.E.BYPASS.LTC128B.128 [R6+0x23400], desc[UR36][R2.64], !P2 ;  /* 0x2340000002060fae */ /* 0x0001e2000d101d64 */
[----:B------:R-:W-:Y:S01]  /*3af00*/  IMAD.MOV.U32 R0, RZ, RZ, R14 ;  /* 0x000000ffff007224 */ /* 0x000fe200078e000e */
[----:B------:R-:W-:Y:S06]  /*3af10*/  BRA `(.L_x_7122) ;  /* 0xffffff9c00547947 */ /* 0x000fec000383ffff */
.L_x_7001:
        /* <DEDUP_REMOVED lines=9> */
.L_x_7123:
        /* <DEDUP_REMOVED lines=10> */
.L_x_7124:
[----:B------:R-:W-:Y:S02]  /*3b050*/  IMAD.MOV.U32 R13, RZ, RZ, R2 ;  /* 0x000000ffff0d7224 */ /* 0x000fe400078e0002 */
[----:B------:R-:W-:Y:S02]  /*3b060*/  IMAD.MOV.U32 R12, RZ, RZ, 0x1 ;  /* 0x00000001ff0c7424 */ /* 0x000fe400078e00ff */
[----:B------:R-:W-:-:S07]  /*3b070*/  IMAD.MOV.U32 R4, RZ, RZ, R14 ;  /* 0x000000ffff047224 */ /* 0x000fce00078e000e */
[----:B------:R-:W-:Y:S05]  /*3b080*/  WARPSYNC.COLLECTIVE R15, `(.L_x_7125) ;  /* 0x000000000f087348 */ /* 0x000fea0003c00000 */
[----:B------:R0:W1:Y:S02]  /*3b090*/  SHFL.IDX P6, R14, R13, R12, R11 ;  /* 0x0000000c0d0e7389 */ /* 0x00006400000c000b */
[----:B01----:R-:W-:Y:S01]  /*3b0a0*/  ENDCOLLECTIVE ;  /* 0x000000000000791b */ /* 0x003fe20003800000 */
.L_x_7125:
        /* <DEDUP_REMOVED lines=12> */
.L_x_7126:
[----:B------:R-:W-:Y:S02]  /*3b170*/  IMAD.MOV.U32 R13, RZ, RZ, R2 ;  /* 0x000000ffff0d7224 */ /* 0x000fe400078e0002 */
[----:B------:R-:W-:Y:S02]  /*3b180*/  IMAD.MOV.U32 R12, RZ, RZ, 0x2 ;  /* 0x00000002ff0c7424 */ /* 0x000fe400078e00ff */
[----:B------:R-:W-:-:S07]  /*3b190*/  IMAD.MOV.U32 R5, RZ, RZ, R14 ;  /* 0x000000ffff057224 */ /* 0x000fce00078e000e */
[----:B------:R-:W-:Y:S05]  /*3b1a0*/  WARPSYNC.COLLECTIVE R15, `(.L_x_7127) ;  /* 0x000000000f087348 */ /* 0x000fea0003c00000 */
[----:B------:R0:W1:Y:S02]  /*3b1b0*/  SHFL.IDX P6, R14, R13, R12, R11 ;  /* 0x0000000c0d0e7389 */ /* 0x00006400000c000b */
[----:B01----:R-:W-:Y:S01]  /*3b1c0*/  ENDCOLLECTIVE ;  /* 0x000000000000791b */ /* 0x003fe20003800000 */
.L_x_7127:
        /* <DEDUP_REMOVED lines=10> */
.L_x_7128:
        /* <DEDUP_REMOVED lines=11> */
.L_x_7129:
        /* <DEDUP_REMOVED lines=14> */
.L_x_7130:
[----:B------:R-:W-:Y:S01]  /*3b400*/  IMAD.MOV.U32 R0, RZ, RZ, R14 ;  /* 0x000000ffff007224 */ /* 0x000fe200078e000e */
[----:B------:R-:W-:Y:S06]  /*3b410*/  BRA `(.L_x_7131) ;  /* 0xffffffa000687947 */ /* 0x000fec000383ffff */
.L_x_7005:
        /* <DEDUP_REMOVED lines=45> */
.L_x_7133:
[----:B------:R-:W-:Y:S05]  /*3b6f0*/  BSYNC B0 ;  /* 0x0000000000007941 */ /* 0x000fea0003800000 */
.L_x_7132:
        /* <DEDUP_REMOVED lines=11> */
.L_x_7134:
        /* <DEDUP_REMOVED lines=39> */
.L_x_7135:
        /* <DEDUP_REMOVED lines=8> */
.L_x_7136:
        /* <DEDUP_REMOVED lines=33> */
.L_x_7137:
[----:B------:R-:W-:Y:S02]  /*3bcb0*/  IMAD.MOV.U32 R13, RZ, RZ, R5 ;  /* 0x000000ffff0d7224 */ /* 0x000fe400078e0005 */
[----:B------:R-:W-:-:S07]  /*3bcc0*/  IMAD.MOV.U32 R8, RZ, RZ, R14 ;  /* 0x000000ffff087224 */ /* 0x000fce00078e000e */
[----:B------:R-:W-:Y:S05]  /*3bcd0*/  WARPSYNC.COLLECTIVE R15, `(.L_x_7138) ;  /* 0x000000000f087348 */ /* 0x000fea0003c00000 */
[----:B------:R0:W1:Y:S02]  /*3bce0*/  SHFL.IDX P6, R14, R13, R12, R11 ;  /* 0x0000000c0d0e7389 */ /* 0x00006400000c000b */
[----:B01----:R-:W-:Y:S01]  /*3bcf0*/  ENDCOLLECTIVE ;  /* 0x000000000000791b */ /* 0x003fe20003800000 */
.L_x_7138:
        /* <DEDUP_REMOVED lines=23> */
.L_x_7139:
        /* <DEDUP_REMOVED lines=9> */
.L_x_7140:
[----:B------:R-:W-:Y:S01]  /*3bf00*/  IMAD.MOV.U32 R2, RZ, RZ, R14 ;  /* 0x000000ffff027224 */ /* 0x000fe200078e000e */
[----:B------:R-:W-:Y:S06]  /*3bf10*/  BRA `(.L_x_7141) ;  /* 0xffffffa4003c7947 */ /* 0x000fec000383ffff */
.L_x_7010:
[----:B-1----:R1:W2:Y:S02]  /*3bf20*/  SYNCS.PHASECHK.TRANS64.TRYWAIT P0, [R18+URZ+0x38820], R0 ;  /* 0x03882000120075a7 */ /* 0x0022a4000800017f */
[----:B--2---:R-:W-:Y:S05]  /*3bf30*/  @!P0 NANOSLEEP.SYNCS 0x989680 ;  /* 0x009896800000895d */ /* 0x004fea0003900000 */
[----:B------:R-:W2:Y:S02]  /*3bf40*/  @!P0 SYNCS.PHASECHK.TRANS64 P0, [R18+URZ+0x38820], R0 ;  /* 0x03882000120085a7 */ /* 0x000ea4000800007f */
[----:B--2---:R-:W-:Y:S05]  /*3bf50*/  @!P0 BRA `(.L_x_7010) ;  /* 0xfffffffc00f08947 */ /* 0x004fea000383ffff */
[----:B------:R-:W-:Y:S05]  /*3bf60*/  BRA `(.L_x_7142) ;  /* 0xffffffa400e47947 */ /* 0x000fea000383ffff */
.L_x_7013:
[----:B-1----:R1:W2:Y:S02]  /*3bf70*/  SYNCS.PHASECHK.TRANS64.TRYWAIT P0, [R25+URZ+0x38860], R0 ;  /* 0x03886000190075a7 */ /* 0x0022a4000800017f */
[----:B--2---:R-:W-:Y:S05]  /*3bf80*/  @!P0 NANOSLEEP.SYNCS 0x989680 ;  /* 0x009896800000895d */ /* 0x004fea0003900000 */
[----:B------:R-:W2:Y:S02]  /*3bf90*/  @!P0 SYNCS.PHASECHK.TRANS64 P0, [R25+URZ+0x38860], R0 ;  /* 0x03886000190085a7 */ /* 0x000ea4000800007f */
[----:B--2---:R-:W-:Y:S05]  /*3bfa0*/  @!P0 BRA `(.L_x_7013) ;  /* 0xfffffffc00f08947 */ /* 0x004fea000383ffff */
[----:B------:R-:W-:Y:S05]  /*3bfb0*/  BRA `(.L_x_7143) ;  /* 0xffffffa400f07947 */ /* 0x000fea000383ffff */
.L_x_7014:
        /* <DEDUP_REMOVED lines=8> */
.L_x_7145:
[----:B------:R-:W-:Y:S05]  /*3c040*/  BSYNC B0 ;  /* 0x0000000000007941 */ /* 0x000fea0003800000 */
.L_x_7144:
        /* <DEDUP_REMOVED lines=15> */
.L_x_7146:
        /* <DEDUP_REMOVED lines=39> */
.L_x_7147:
[----:B------:R-:W-:Y:S02]  /*3c3b0*/  IMAD.MOV.U32 R13, RZ, RZ, R5 ;  /* 0x000000ffff0d7224 */ /* 0x000fe400078e0005 */
[----:B------:R-:W-:-:S07]  /*3c3c0*/  IMAD.MOV.U32 R3, RZ, RZ, R14 ;  /* 0x000000ffff037224 */ /* 0x000fce00078e000e */
[----:B------:R-:W-:Y:S05]  /*3c3d0*/  WARPSYNC.COLLECTIVE R15, `(.L_x_7148) ;  /* 0x000000000f087348 */ /* 0x000fea0003c00000 */
[----:B------:R0:W1:Y:S02]  /*3c3e0*/  SHFL.IDX P6, R14, R13, R12, R11 ;  /* 0x0000000c0d0e7389 */ /* 0x00006400000c000b */
[----:B01----:R-:W-:Y:S01]  /*3c3f0*/  ENDCOLLECTIVE ;  /* 0x000000000000791b */ /* 0x003fe20003800000 */
.L_x_7148:
        /* <DEDUP_REMOVED lines=29> */
.L_x_7149:
[----:B------:R-:W-:Y:S02]  /*3c5d0*/  IMAD.MOV.U32 R13, RZ, RZ, R5 ;  /* 0x000000ffff0d7224 */ /* 0x000fe400078e0005 */
[----:B------:R-:W-:-:S07]  /*3c5e0*/  IMAD.MOV.U32 R7, RZ, RZ, R14 ;  /* 0x000000ffff077224 */ /* 0x000fce00078e000e */
[----:B------:R-:W-:Y:S05]  /*3c5f0*/  WARPSYNC.COLLECTIVE R15, `(.L_x_7150) ;  /* 0x000000000f087348 */ /* 0x000fea0003c00000 */
[----:B------:R0:W1:Y:S02]  /*3c600*/  SHFL.IDX P6, R14, R13, R12, R11 ;  /* 0x0000000c0d0e7389 */ /* 0x00006400000c000b */
[----:B01----:R-:W-:Y:S01]  /*3c610*/  ENDCOLLECTIVE ;  /* 0x000000000000791b */ /* 0x003fe20003800000 */
.L_x_7150:
        /* <DEDUP_REMOVED lines=29> */
.L_x_7151:
[----:B------:R-:W-:Y:S02]  /*3c7f0*/  IMAD.MOV.U32 R13, RZ, RZ, R5 ;  /* 0x000000ffff0d7224 */ /* 0x000fe400078e0005 */
[----:B------:R-:W-:-:S07]  /*3c800*/  IMAD.MOV.U32 R6, RZ, RZ, R14 ;  /* 0x000000ffff067224 */ /* 0x000fce00078e000e */
[----:B------:R-:W-:Y:S05]  /*3c810*/  WARPSYNC.COLLECTIVE R15, `(.L_x_7152) ;  /* 0x000000000f087348 */ /* 0x000fea0003c00000 */
[----:B------:R0:W1:Y:S02]  /*3c820*/  SHFL.IDX P6, R14, R13, R12, R11 ;  /* 0x0000000c0d0e7389 */ /* 0x00006400000c000b */
[----:B01----:R-:W-:Y:S01]  /*3c830*/  ENDCOLLECTIVE ;  /* 0x000000000000791b */ /* 0x003fe20003800000 */
.L_x_7152:
[----:B------:R-:W-:Y:S01]  /*3c840*/  IMAD.MOV.U32 R2, RZ, RZ, R14 ;  /* 0x000000ffff027224 */ /* 0x000fe200078e000e */
[----:B------:R-:W-:Y:S06]  /*3c850*/  BRA `(.L_x_7153) ;  /* 0xffffffa400807947 */ /* 0x000fec000383ffff */
.L_x_7021:
[----:B0-----:R0:W1:Y:S02]  /*3c860*/  SYNCS.PHASECHK.TRANS64.TRYWAIT P0, [R6+URZ+0x38840], R25 ;  /* 0x03884019060075a7 */ /* 0x001064000800017f */
[----:B-1----:R-:W-:Y:S05]  /*3c870*/  @!P0 NANOSLEEP.SYNCS 0x989680 ;  /* 0x009896800000895d */ /* 0x002fea0003900000 */
[----:B------:R-:W1:Y:S02]  /*3c880*/  @!P0 SYNCS.PHASECHK.TRANS64 P0, [R6+URZ+0x38840], R25 ;  /* 0x03884019060085a7 */ /* 0x000e64000800007f */
[----:B-1----:R-:W-:Y:S05]  /*3c890*/  @!P0 BRA `(.L_x_7021) ;  /* 0xfffffffc00f08947 */ /* 0x002fea000383ffff */
[----:B------:R-:W-:Y:S05]  /*3c8a0*/  BRA `(.L_x_7154) ;  /* 0xffffffac00047947 */ /* 0x000fea000383ffff */
.L_x_7022:
        /* <DEDUP_REMOVED lines=8> */
.L_x_7156:
[----:B------:R-:W-:Y:S05]  /*3c930*/  BSYNC B1 ;  /* 0x0000000000017941 */ /* 0x000fea0003800000 */
.L_x_7155:
        /* <DEDUP_REMOVED lines=9> */
.L_x_7157:
[----:B------:R-:W-:Y:S02]  /*3c9d0*/  IMAD.MOV.U32 R13, RZ, RZ, R26 ;  /* 0x000000ffff0d7224 */ /* 0x000fe400078e001a */
[----:B------:R-:W-:Y:S02]  /*3c9e0*/  IMAD.MOV.U32 R12, RZ, RZ, 0x1 ;  /* 0x00000001ff0c7424 */ /* 0x000fe400078e00ff */
[----:B------:R-:W-:-:S07]  /*3c9f0*/  IMAD.MOV.U32 R2, RZ, RZ, R14 ;  /* 0x000000ffff027224 */ /* 0x000fce00078e000e */
[----:B------:R-:W-:Y:S05]  /*3ca00*/  WARPSYNC.COLLECTIVE R15, `(.L_x_7158) ;  /* 0x000000000f087348 */ /* 0x000fea0003c00000 */
[----:B------:R0:W1:Y:S02]  /*3ca10*/  SHFL.IDX P6, R14, R13, R12, R11 ;  /* 0x0000000c0d0e7389 */ /* 0x00006400000c000b */
[----:B01----:R-:W-:Y:S01]  /*3ca20*/  ENDCOLLECTIVE ;  /* 0x000000000000791b */ /* 0x003fe20003800000 */
.L_x_7158:
        /* <DEDUP_REMOVED lines=11> */
.L_x_7159:
[----:B------:R-:W-:Y:S02]  /*3cae0*/  IMAD.MOV.U32 R13, RZ, RZ, R26 ;  /* 0x000000ffff0d7224 */ /* 0x000fe400078e001a */
[----:B------:R-:W-:Y:S02]  /*3caf0*/  IMAD.MOV.U32 R12, RZ, RZ, 0x2 ;  /* 0x00000002ff0c7424 */ /* 0x000fe400078e00ff */
[----:B------:R-:W-:-:S07]  /*3cb00*/  IMAD.MOV.U32 R2, RZ, RZ, R14 ;  /* 0x000000ffff027224 */ /* 0x000fce00078e000e */
[----:B------:R-:W-:Y:S05]  /*3cb10*/  WARPSYNC.COLLECTIVE R15, `(.L_x_7160) ;  /* 0x000000000f087348 */ /* 0x000fea0003c00000 */
[----:B------:R0:W1:Y:S02]  /*3cb20*/  SHFL.IDX P6, R14, R13, R12, R11 ;  /* 0x0000000c0d0e7389 */ /* 0x00006400000c000b */
[----:B01----:R-:W-:Y:S01]  /*3cb30*/  ENDCOLLECTIVE ;  /* 0x000000000000791b */ /* 0x003fe20003800000 */
.L_x_7160:
        /* <DEDUP_REMOVED lines=11> */
.L_x_7161:
[----:B------:R-:W-:Y:S02]  /*3cbf0*/  IMAD.MOV.U32 R13, RZ, RZ, R26 ;  /* 0x000000ffff0d7224 */ /* 0x000fe400078e001a */
[----:B------:R-:W-:Y:S02]  /*3cc00*/  IMAD.MOV.U32 R12, RZ, RZ, 0x3 ;  /* 0x00000003ff0c7424 */ /* 0x000fe400078e00ff */
[----:B------:R-:W-:-:S07]  /*3cc10*/  IMAD.MOV.U32 R2, RZ, RZ, R14 ;  /* 0x000000ffff027224 */ /* 0x000fce00078e000e */
[----:B------:R-:W-:Y:S05]  /*3cc20*/  WARPSYNC.COLLECTIVE R15, `(.L_x_7162) ;  /* 0x000000000f087348 */ /* 0x000fea0003c00000 */
[----:B------:R0:W1:Y:S02]  /*3cc30*/  SHFL.IDX P6, R14, R13, R12, R11 ;  /* 0x0000000c0d0e7389 */ /* 0x00006400000c000b */
[----:B01----:R-:W-:Y:S01]  /*3cc40*/  ENDCOLLECTIVE ;  /* 0x000000000000791b */ /* 0x003fe20003800000 */
.L_x_7162:
        /* <DEDUP_REMOVED lines=11> */
.L_x_7163:
[----:B------:R-:W-:Y:S01]  /*3cd00*/  IMAD.MOV.U32 R2, RZ, RZ, R14 ;  /* 0x000000ffff027224 */ /* 0x000fe200078e000e */
[----:B------:R-:W-:Y:S06]  /*3cd10*/  BRA `(.L_x_7164) ;  /* 0xffffffa8008c7947 */ /* 0x000fec000383ffff */
.L_x_7027:
[----:B----4-:R4:W0:Y:S02]  /*3cd20*/  SYNCS.PHASECHK.TRANS64.TRYWAIT P0, [R6+URZ+0x38860], R25 ;  /* 0x03886019060075a7 */ /* 0x010824000800017f */
[----:B0-----:R-:W-:Y:S05]  /*3cd30*/  @!P0 NANOSLEEP.SYNCS 0x989680 ;  /* 0x009896800000895d */ /* 0x001fea0003900000 */
[----:B------:R-:W0:Y:S02]  /*3cd40*/  @!P0 SYNCS.PHASECHK.TRANS64 P0, [R6+URZ+0x38860], R25 ;  /* 0x03886019060085a7 */ /* 0x000e24000800007f */
[----:B0-----:R-:W-:Y:S05]  /*3cd50*/  @!P0 BRA `(.L_x_7027) ;  /* 0xfffffffc00f08947 */ /* 0x001fea000383ffff */
[----:B------:R-:W-:Y:S05]  /*3cd60*/  BRA `(.L_x_7165) ;  /* 0xffffffa800d87947 */ /* 0x000fea000383ffff */
.L_x_7028:
[----:B------:R-:W-:Y:S01]  /*3cd70*/  BSSY B1, `(.L_x_7166) ;  /* 0x0000008000017945 */ /* 0x000fe20003800000 */
[----:B------:R-:W-:Y:S02]  /*3cd80*/  IMAD.MOV.U32 R13, RZ, RZ, R10 ;  /* 0x000000ffff0d7224 */ /* 0x000fe400078e000a */
[----:B------:R-:W-:Y:S02]  /*3cd90*/  IMAD.MOV.U32 R12, RZ, RZ, RZ ;  /* 0x000000ffff0c7224 */ /* 0x000fe400078e00ff */
[----:B------:R-:W-:Y:S02]  /*3cda0*/  IMAD.MOV.U32 R11, RZ, RZ, 0x181f ;  /* 0x0000181fff0b7424 */ /* 0x000fe400078e00ff */
[----:B------:R-:W-:-:S07]  /*3cdb0*/  IMAD.MOV.U32 R15, RZ, RZ, -0x1 ;  /* 0xffffffffff0f7424 */ /* 0x000fce00078e00ff */
[----:B01-34-:R-:W-:Y:S05]  /*3cdc0*/  WARPSYNC.COLLECTIVE R15, `(.L_x_7167) ;  /* 0x000000000f087348 */ /* 0x01bfea0003c00000 */
[----:B------:R2:W0:Y:S02]  /*3cdd0*/  SHFL.IDX P6, R14, R13, R12, R11 ;  /* 0x0000000c0d0e7389 */ /* 0x00042400000c000b */
[----:B01234-:R-:W-:Y:S01]  /*3cde0*/  ENDCOLLECTIVE ;  /* 0x000000000000791b */ /* 0x01ffe20003800000 */
.L_x_7167:
[----:B------:R-:W-:Y:S05]  /*3cdf0*/  BSYNC B1 ;  /* 0x0000000000017941 */ /* 0x000fea0003800000 */
.L_x_7166:
        /* <DEDUP_REMOVED lines=13> */
.L_x_7168:
        /* <DEDUP_REMOVED lines=17> */
.L_x_7169:
        /* <DEDUP_REMOVED lines=16> */
.L_x_7170:
        /* <DEDUP_REMOVED lines=19> */
.L_x_7171:
        /* <DEDUP_REMOVED lines=14> */
.L_x_7172:
        /* <DEDUP_REMOVED lines=16> */
.L_x_7173:
        /* <DEDUP_REMOVED lines=14> */
.L_x_7174:
[----:B------:R-:W-:Y:S05]  /*3d4d0*/  BRA `(.L_x_7175) ;  /* 0xffffffa8003c7947 */ /* 0x000fea000383ffff */
.L_x_7036:
        /* <DEDUP_REMOVED lines=8> */
.L_x_7177:
[----:B------:R-:W-:Y:S05]  /*3d560*/  BSYNC B0 ;  /* 0x0000000000007941 */ /* 0x000fea0003800000 */
.L_x_7176:
        /* <DEDUP_REMOVED lines=9> */
.L_x_7178:
        /* <DEDUP_REMOVED lines=23> */
.L_x_7179:
[----:B------:R-:W-:Y:S01]  /*3d770*/  IMAD.MOV.U32 R12, RZ, RZ, 0x2 ;  /* 0x00000002ff0c7424 */ /* 0x000fe200078e00ff */
[----:B------:R-:W-:-:S05]  /*3d780*/  SEL R4, R14, RZ, P1 ;  /* 0x000000ff0e047207 */ /* 0x000fca0000800000 */
[----:B------:R-:W-:-:S04]  /*3d790*/  IMAD.IADD R4, R13, 0x1, R4 ;  /* 0x000000010d047824 */ /* 0x000fc800078e0204 */
[----:B------:R-:W-:-:S07]  /*3d7a0*/  IMAD.MOV.U32 R13, RZ, RZ, R4 ;  /* 0x000000ffff0d7224 */ /* 0x000fce00078e0004 */
[----:B------:R-:W-:Y:S05]  /*3d7b0*/  WARPSYNC.COLLECTIVE R15, `(.L_x_7180) ;  /* 0x000000000f087348 */ /* 0x000fea0003c00000 */
[----:B------:R0:W1:Y:S02]  /*3d7c0*/  SHFL.UP P6, R14, R13, R12, R11 ;  /* 0x0400000c0d0e7389 */ /* 0x00006400000c000b */
[----:B01----:R-:W-:Y:S01]  /*3d7d0*/  ENDCOLLECTIVE ;  /* 0x000000000000791b */ /* 0x003fe20003800000 */
.L_x_7180:
[----:B------:R-:W-:Y:S01]  /*3d7e0*/  IMAD.MOV.U32 R12, RZ, RZ, 0x4 ;  /* 0x00000004ff0c7424 */ /* 0x000fe200078e00ff */
[----:B------:R-:W-:-:S05]  /*3d7f0*/  SEL R3, R14, RZ, P2 ;  /* 0x000000ff0e037207 */ /* 0x000fca0001000000 */
[----:B------:R-:W-:-:S04]  /*3d800*/  IMAD.IADD R2, R4, 0x1, R3 ;  /* 0x0000000104027824 */ /* 0x000fc800078e0203 */
[----:B------:R-:W-:-:S07]  /*3d810*/  IMAD.MOV.U32 R13, RZ, RZ, R2 ;  /* 0x000000ffff0d7224 */ /* 0x000fce00078e0002 */
[----:B------:R-:W-:Y:S05]  /*3d820*/  WARPSYNC.COLLECTIVE R15, `(.L_x_7181) ;  /* 0x000000000f087348 */ /* 0x000fea0003c00000 */
[----:B------:R0:W1:Y:S02]  /*3d830*/  SHFL.UP P6, R14, R13, R12, R11 ;  /* 0x0400000c0d0e7389 */ /* 0x00006400000c000b */
[----:B01----:R-:W-:Y:S01]  /*3d840*/  ENDCOLLECTIVE ;  /* 0x000000000000791b */ /* 0x003fe20003800000 */
.L_x_7181:
[----:B------:R-:W-:Y:S01]  /*3d850*/  IMAD.MOV.U32 R12, RZ, RZ, 0x8 ;  /* 0x00000008ff0c7424 */ /* 0x000fe200078e00ff */
[----:B------:R-:W-:-:S05]  /*3d860*/  SEL R3, R14, RZ, P3 ;  /* 0x000000ff0e037207 */ /* 0x000fca0001800000 */
[----:B------:R-:W-:-:S04]  /*3d870*/  IMAD.IADD R3, R2, 0x1, R3 ;  /* 0x0000000102037824 */ /* 0x000fc800078e0203 */
[----:B------:R-:W-:-:S07]  /*3d880*/  IMAD.MOV.U32 R13, RZ, RZ, R3 ;  /* 0x000000ffff0d7224 */ /* 0x000fce00078e0003 */
[----:B------:R-:W-:Y:S05]  /*3d890*/  WARPSYNC.COLLECTIVE R15, `(.L_x_7182) ;  /* 0x000000000f087348 */ /* 0x000fea0003c00000 */
[----:B------:R0:W1:Y:S02]  /*3d8a0*/  SHFL.UP P6, R14, R13, R12, R11 ;  /* 0x0400000c0d0e7389 */ /* 0x00006400000c000b */
[----:B01----:R-:W-:Y:S01]  /*3d8b0*/  ENDCOLLECTIVE ;  /* 0x000000000000791b */ /* 0x003fe20003800000 */
.L_x_7182:
[----:B------:R-:W-:Y:S01]  /*3d8c0*/  IMAD.MOV.U32 R12, RZ, RZ, 0x10 ;  /* 0x00000010ff0c7424 */ /* 0x000fe200078e00ff */
[----:B------:R-:W-:-:S05]  /*3d8d0*/  SEL R4, R14, RZ, P4 ;  /* 0x000000ff0e047207 */ /* 0x000fca0002000000 */
[----:B------:R-:W-:-:S04]  /*3d8e0*/  IMAD.IADD R4, R3, 0x1, R4 ;  /* 0x0000000103047824 */ /* 0x000fc800078e0204 */
[----:B------:R-:W-:-:S07]  /*3d8f0*/  IMAD.MOV.U32 R13, RZ, RZ, R4 ;  /* 0x000000ffff0d7224 */ /* 0x000fce00078e0004 */
[----:B------:R-:W-:Y:S05]  /*3d900*/  WARPSYNC.COLLECTIVE R15, `(.L_x_7183) ;  /* 0x000000000f087348 */ /* 0x000fea0003c00000 */
[----:B------:R0:W1:Y:S02]  /*3d910*/  SHFL.UP P6, R14, R13, R12, R11 ;  /* 0x0400000c0d0e7389 */ /* 0x00006400000c000b */
[----:B01----:R-:W-:Y:S01]  /*3d920*/  ENDCOLLECTIVE ;  /* 0x000000000000791b */ /* 0x003fe20003800000 */
.L_x_7183:
        /* <DEDUP_REMOVED lines=8> */
.L_x_7184:
[----:B------:R-:W-:Y:S05]  /*3d9b0*/  BRA `(.L_x_7185) ;  /* 0xffffffa800d47947 */ /* 0x000fea000383ffff */
.L_x_7039:
[----:B------:R-:W-:Y:S01]  /*3d9c0*/  BSSY B0, `(.L_x_7186) ;  /* 0x0000007000007945 */ /* 0x000fe20003800000 */
[----:B------:R-:W-:Y:S02]  /*3d9d0*/  IMAD.MOV.U32 R12, RZ, RZ, 0x1 ;  /* 0x00000001ff0c7424 */ /* 0x000fe400078e00ff */
[----:B------:R-:W-:Y:S02]  /*3d9e0*/  IMAD.MOV.U32 R11, RZ, RZ, RZ ;  /* 0x000000ffff0b7224 */ /* 0x000fe400078e00ff */
[----:B------:R-:W-:-:S07]  /*3d9f0*/  IMAD.MOV.U32 R15, RZ, RZ, -0x1 ;  /* 0xffffffffff0f7424 */ /* 0x000fce00078e00ff */
[----:B------:R-:W-:Y:S05]  /*3da00*/  WARPSYNC.COLLECTIVE R15, `(.L_x_7187) ;  /* 0x000000000f087348 */ /* 0x000fea0003c00000 */
[----:B------:R0:W1:Y:S02]  /*3da10*/  SHFL.UP P6, R14, R13, R12, R11 ;  /* 0x0400000c0d0e7389 */ /* 0x00006400000c000b */
[----:B01----:R-:W-:Y:S01]  /*3da20*/  ENDCOLLECTIVE ;  /* 0x000000000000791b */ /* 0x003fe20003800000 */
.L_x_7187:
[----:B------:R-:W-:Y:S05]  /*3da30*/  BSYNC B0 ;  /* 0x0000000000007941 */ /* 0x000fea0003800000 */
.L_x_7186:
        /* <DEDUP_REMOVED lines=8> */
.L_x_7188:
[----:B------:R-:W-:Y:S01]  /*3dac0*/  IMAD.MOV.U32 R12, RZ, RZ, 0x4 ;  /* 0x00000004ff0c7424 */ /* 0x000fe200078e00ff */
[----:B------:R-:W-:-:S05]  /*3dad0*/  SEL R2, R14, RZ, P2 ;  /* 0x000000ff0e027207 */ /* 0x000fca0001000000 */
[----:B------:R-:W-:-:S04]  /*3dae0*/  IMAD.IADD R2, R13, 0x1, R2 ;  /* 0x000000010d027824 */ /* 0x000fc800078e0202 */
[----:B------:R-:W-:-:S07]  /*3daf0*/  IMAD.MOV.U32 R13, RZ, RZ, R2 ;  /* 0x000000ffff0d7224 */ /* 0x000fce00078e0002 */
[----:B------:R-:W-:Y:S05]  /*3db00*/  WARPSYNC.COLLECTIVE R15, `(.L_x_7189) ;  /* 0x000000000f087348 */ /* 0x000fea0003c00000 */
[----:B------:R0:W1:Y:S02]  /*3db10*/  SHFL.UP P6, R14, R13, R12, R11 ;  /* 0x0400000c0d0e7389 */ /* 0x00006400000c000b */
[----:B01----:R-:W-:Y:S01]  /*3db20*/  ENDCOLLECTIVE ;  /* 0x000000000000791b */ /* 0x003fe20003800000 */
.L_x_7189:
[----:B------:R-:W-:Y:S01]  /*3db30*/  IMAD.MOV.U32 R12, RZ, RZ, 0x8 ;  /* 0x00000008ff0c7424 */ /* 0x000fe200078e00ff */
[----:B------:R-:W-:-:S05]  /*3db40*/  SEL R3, R14, RZ, P3 ;  /* 0x000000ff0e037207 */ /* 0x000fca0001800000 */
[----:B------:R-:W-:-:S04]  /*3db50*/  IMAD.IADD R3, R2, 0x1, R3 ;  /* 0x0000000102037824 */ /* 0x000fc800078e0203 */
[----:B------:R-:W-:-:S07]  /*3db60*/  IMAD.MOV.U32 R13, RZ, RZ, R3 ;  /* 0x000000ffff0d7224 */ /* 0x000fce00078e0003 */
[----:B------:R-:W-:Y:S05]  /*3db70*/  WARPSYNC.COLLECTIVE R15, `(.L_x_7190) ;  /* 0x000000000f087348 */ /* 0x000fea0003c00000 */
[----:B------:R0:W1:Y:S02]  /*3db80*/  SHFL.UP P6, R14, R13, R12, R11 ;  /* 0x0400000c0d0e7389 */ /* 0x00006400000c000b */
[----:B01----:R-:W-:Y:S01]  /*3db90*/  ENDCOLLECTIVE ;  /* 0x000000000000791b */ /* 0x003fe20003800000 */
.L_x_7190:
[----:B------:R-:W-:Y:S01]  /*3dba0*/  IMAD.MOV.U32 R12, RZ, RZ, 0x10 ;  /* 0x00000010ff0c7424 */ /* 0x000fe200078e00ff */
[----:B------:R-:W-:-:S05]  /*3dbb0*/  SEL R4, R14, RZ, P4 ;  /* 0x000000ff0e047207 */ /* 0x000fca0002000000 */
[----:B------:R-:W-:-:S04]  /*3dbc0*/  IMAD.IADD R4, R3, 0x1, R4 ;  /* 0x0000000103047824 */ /* 0x000fc800078e0204 */
[----:B------:R-:W-:-:S07]  /*3dbd0*/  IMAD.MOV.U32 R13, RZ, RZ, R4 ;  /* 0x000000ffff0d7224 */ /* 0x000fce00078e0004 */
[----:B------:R-:W-:Y:S05]  /*3dbe0*/  WARPSYNC.COLLECTIVE R15, `(.L_x_7191) ;  /* 0x000000000f087348 */ /* 0x000fea0003c00000 */
[----:B------:R0:W1:Y:S02]  /*3dbf0*/  SHFL.UP P6, R14, R13, R12, R11 ;  /* 0x0400000c0d0e7389 */ /* 0x00006400000c000b */
[----:B01----:R-:W-:Y:S01]  /*3dc00*/  ENDCOLLECTIVE ;  /* 0x000000000000791b */ /* 0x003fe20003800000 */
.L_x_7191:
        /* <DEDUP_REMOVED lines=8> */
.L_x_7192:
[----:B------:R-:W-:Y:S05]  /*3dc90*/  BRA `(.L_x_7193) ;  /* 0xffffffa800c07947 */ /* 0x000fea000383ffff */
.L_x_7041:
[----:B------:R-:W-:Y:S01]  /*3dca0*/  BSSY B0, `(.L_x_7194) ;  /* 0x0000006000007945 */ /* 0x000fe20003800000 */
[----:B------:R-:W-:Y:S01]  /*3dcb0*/  PLOP3.LUT P6, PT, P6, PT, PT, 0x8, 0x0 ;  /* 0x000000000000781c */ /* 0x000fe200037ce170 */
[----:B------:R-:W-:-:S12]  /*3dcc0*/  IMAD.MOV.U32 R15, RZ, RZ, -0x1 ;  /* 0xffffffffff0f7424 */ /* 0x000fd800078e00ff */
[----:B0-----:R-:W-:Y:S05]  /*3dcd0*/  WARPSYNC.COLLECTIVE R15, `(.L_x_7195) ;  /* 0x000000000f087348 */ /* 0x001fea0003c00000 */
[----:B------:R-:W-:Y:S01]  /*3dce0*/  VOTE.ANY R14, PT, P6 ;  /* 0x00000000000e7806 */ /* 0x000fe200030e0100 */
[----:B0-----:R-:W-:Y:S06]  /*3dcf0*/  ENDCOLLECTIVE ;  /* 0x000000000000791b */ /* 0x001fec0003800000 */
.L_x_7195:
[----:B------:R-:W-:Y:S05]  /*3dd00*/  BSYNC B0 ;  /* 0x0000000000007941 */ /* 0x000fea0003800000 */
.L_x_7194:
        /* <DEDUP_REMOVED lines=10> */
.L_x_7196:
[----:B------:R-:W-:Y:S02]  /*3ddb0*/  IMAD.MOV.U32 R13, RZ, RZ, R5 ;  /* 0x000000ffff0d7224 */ /* 0x000fe400078e0005 */
[----:B------:R-:W-:-:S07]  /*3ddc0*/  IMAD.MOV.U32 R25, RZ, RZ, R14 ;  /* 0x000000ffff197224 */ /* 0x000fce00078e000e */
[----:B------:R-:W-:Y:S05]  /*3ddd0*/  WARPSYNC.COLLECTIVE R15, `(.L_x_7197) ;  /* 0x000000000f087348 */ /* 0x000fea0003c00000 */
[----:B------:R0:W1:Y:S02]  /*3dde0*/  SHFL.IDX P6, R14, R13, R12, R11 ;  /* 0x0000000c0d0e7389 */ /* 0x00006400000c000b */
[----:B01----:R-:W-:Y:S01]  /*3ddf0*/  ENDCOLLECTIVE ;  /* 0x000000000000791b */ /* 0x003fe20003800000 */
.L_x_7197:
[----:B------:R-:W-:Y:S01]  /*3de00*/  IMAD.MOV.U32 R5, RZ, RZ, R14 ;  /* 0x000000ffff057224 */ /* 0x000fe200078e000e */
[----:B------:R-:W-:Y:S06]  /*3de10*/  BRA `(.L_x_7198) ;  /* 0xffffffa800a07947 */ /* 0x000fec000383ffff */
.L_x_7043:
[----:B------:R-:W-:Y:S01]  /*3de20*/  BSSY B0, `(.L_x_7199) ;  /* 0x0000007000007945 */ /* 0x000fe20003800000 */
[----:B------:R-:W-:Y:S02]  /*3de30*/  IMAD.MOV.U32 R13, RZ, RZ, R2 ;  /* 0x000000ffff0d7224 */ /* 0x000fe400078e0002 */
[----:B------:R-:W-:Y:S02]  /*3de40*/  IMAD.MOV.U32 R11, RZ, RZ, 0x1f ;  /* 0x0000001fff0b7424 */ /* 0x000fe400078e00ff */
[----:B------:R-:W-:-:S07]  /*3de50*/  IMAD.MOV.U32 R15, RZ, RZ, -0x1 ;  /* 0xffffffffff0f7424 */ /* 0x000fce00078e00ff */
[----:B0123--:R-:W-:Y:S05]  /*3de60*/  WARPSYNC.COLLECTIVE R15, `(.L_x_7200) ;  /* 0x000000000f087348 */ /* 0x00ffea0003c00000 */
[----:B------:R4:W0:Y:S02]  /*3de70*/  SHFL.IDX P6, R14, R13, R12, R11 ;  /* 0x0000000c0d0e7389 */ /* 0x00082400000c000b */
[----:B01234-:R-:W-:Y:S01]  /*3de80*/  ENDCOLLECTIVE ;  /* 0x000000000000791b */ /* 0x01ffe20003800000 */
.L_x_7200:
[----:B------:R-:W-:Y:S05]  /*3de90*/  BSYNC B0 ;  /* 0x0000000000007941 */ /* 0x000fea0003800000 */
.L_x_7199:
[----:B------:R-:W-:Y:S01]  /*3dea0*/  IMAD.MOV.U32 R24, RZ, RZ, R14 ;  /* 0x000000ffff187224 */ /* 0x000fe200078e000e */
[----:B------:R-:W-:Y:S06]  /*3deb0*/  BRA `(.L_x_7042) ;  /* 0xffffffa800907947 */ /* 0x000fec000383ffff */
.L_x_7049:
[----:B-1----:R1:W4:Y:S02]  /*3dec0*/  SYNCS.PHASECHK.TRANS64.TRYWAIT P0, [R7+URZ+0x38820], R0 ;  /* 0x03882000070075a7 */ /* 0x002324000800017f */
[----:B----4-:R-:W-:Y:S05]  /*3ded0*/  @!P0 NANOSLEEP.SYNCS 0x989680 ;  /* 0x009896800000895d */ /* 0x010fea0003900000 */
[----:B------:R-:W4:Y:S02]  /*3dee0*/  @!P0 SYNCS.PHASECHK.TRANS64 P0, [R7+URZ+0x38820], R0 ;  /* 0x03882000070085a7 */ /* 0x000f24000800007f */
[----:B----4-:R-:W-:Y:S05]  /*3def0*/  @!P0 BRA `(.L_x_7049) ;  /* 0xfffffffc00f08947 */ /* 0x010fea000383ffff */
[----:B------:R-:W-:Y:S05]  /*3df00*/  BRA `(.L_x_7201) ;  /* 0xffffffb000e87947 */ /* 0x000fea000383ffff */
.L_x_7050:
        /* <DEDUP_REMOVED lines=11> */
.L_x_7203:
[----:B------:R-:W-:Y:S05]  /*3dfc0*/  BSYNC B0 ;  /* 0x0000000000007941 */ /* 0x000fea0003800000 */
.L_x_7202:
[----:B------:R-:W-:Y:S05]  /*3dfd0*/  BRA `(.L_x_7204) ;  /* 0xffffffb000d07947 */ /* 0x000fea000383ffff */
.L_x_7051:
[----:B------:R-:W-:Y:S01]  /*3dfe0*/  BSSY B0, `(.L_x_7205) ;  /* 0x0000006000007945 */ /* 0x000fe20003800000 */
[----:B------:R-:W-:-:S07]  /*3dff0*/  IMAD.MOV.U32 R15, RZ, RZ, -0x1 ;  /* 0xffffffffff0f7424 */ /* 0x000fce00078e00ff */
[----:B0123--:R-:W-:Y:S05]  /*3e000*/  WARPSYNC.COLLECTIVE R15, `(.L_x_7206) ;  /* 0x000000000f0c7348 */ /* 0x00ffea0003c00000 */
[----:B------:R-:W-:Y:S02]  /*3e010*/  ELECT P6, UR62, PT ;  /* 0x00000000003e782f */ /* 0x000fe400038c0000 */
[----:B------:R-:W-:Y:S01]  /*3e020*/  MOV R14, UR62 ;  /* 0x0000003e000e7c02 */ /* 0x000fe20008000f00 */
[----:B0123--:R-:W-:Y:S10]  /*3e030*/  ENDCOLLECTIVE ;  /* 0x000000000000791b */ /* 0x00fff40003800000 */
.L_x_7206:
[----:B------:R-:W-:Y:S05]  /*3e040*/  BSYNC B0 ;  /* 0x0000000000007941 */ /* 0x000fea0003800000 */
.L_x_7205:
[----:B------:R-:W-:Y:S05]  /*3e050*/  BRA `(.L_x_7207) ;  /* 0xffffffb000c47947 */ /* 0x000fea000383ffff */
.L_x_7053:
[----:B-1----:R1:W4:Y:S02]  /*3e060*/  SYNCS.PHASECHK.TRANS64.TRYWAIT P1, [R5+URZ+0x38840], R0 ;  /* 0x03884000050075a7 */ /* 0x002324000802017f */
[----:B----4-:R-:W-:Y:S05]  /*3e070*/  @!P1 NANOSLEEP.SYNCS 0x989680 ;  /* 0x009896800000995d */ /* 0x010fea0003900000 */
[----:B------:R-:W4:Y:S02]  /*3e080*/  @!P1 SYNCS.PHASECHK.TRANS64 P1, [R5+URZ+0x38840], R0 ;  /* 0x03884000050095a7 */ /* 0x000f24000802007f */
[----:B----4-:R-:W-:Y:S05]  /*3e090*/  @!P1 BRA `(.L_x_7053) ;  /* 0xfffffffc00f09947 */ /* 0x010fea000383ffff */
[----:B------:R-:W-:Y:S05]  /*3e0a0*/  BRA `(.L_x_7208) ;  /* 0xffffffb000e47947 */ /* 0x000fea000383ffff */
.L_x_7055:
[----:B----4-:R4:W0:Y:S02]  /*3e0b0*/  SYNCS.PHASECHK.TRANS64.TRYWAIT P1, [R3+URZ+0x38840], R2 ;  /* 0x03884002030075a7 */ /* 0x010824000802017f */
[----:B0-----:R-:W-:Y:S05]  /*3e0c0*/  @!P1 NANOSLEEP.SYNCS 0x989680 ;  /* 0x009896800000995d */ /* 0x001fea0003900000 */
[----:B------:R-:W0:Y:S02]  /*3e0d0*/  @!P1 SYNCS.PHASECHK.TRANS64 P1, [R3+URZ+0x38840], R2 ;  /* 0x03884002030095a7 */ /* 0x000e24000802007f */
[----:B0-----:R-:W-:Y:S05]  /*3e0e0*/  @!P1 BRA `(.L_x_7055) ;  /* 0xfffffffc00f09947 */ /* 0x001fea000383ffff */
[----:B------:R-:W-:Y:S05]  /*3e0f0*/  BRA `(.L_x_7209) ;  /* 0xffffffb000f07947 */ /* 0x000fea000383ffff */
.L_x_7057:
[----:B------:R0:W0:Y:S02]  /*3e100*/  SYNCS.PHASECHK.TRANS64.TRYWAIT P1, [R5+URZ+0x38860], R0 ;  /* 0x03886000050075a7 */ /* 0x000024000802017f */
[----:B0-----:R-:W-:Y:S05]  /*3e110*/  @!P1 NANOSLEEP.SYNCS 0x989680 ;  /* 0x009896800000995d */ /* 0x001fea0003900000 */
[----:B------:R-:W0:Y:S02]  /*3e120*/  @!P1 SYNCS.PHASECHK.TRANS64 P1, [R5+URZ+0x38860], R0 ;  /* 0x03886000050095a7 */ /* 0x000e24000802007f */
[----:B0-----:R-:W-:Y:S05]  /*3e130*/  @!P1 BRA `(.L_x_7057) ;  /* 0xfffffffc00f09947 */ /* 0x001fea000383ffff */
[----:B------:R-:W-:Y:S05]  /*3e140*/  BRA `(.L_x_7210) ;  /* 0xffffffb000ec7947 */ /* 0x000fea000383ffff */
        .type           $_ZN7cutlass13device_kernelIN5flash11enable_sm90INS1_16FlashAttnFwdSm90INS1_25CollectiveMainloopFwdSm90ILi2EN4cute5tupleIJNS5_1CILi1EEES8_S8_EEENS6_IJNS7_ILi64EEESA_SA_EEELi512ENS_10bfloat16_tEfNS_4arch4Sm90ELb0ELb1ELb1ELb1ELb1ELb1ELb1ELb0ELb0ELb1ELb1ELb0EEENS1_21CollectiveEpilogueFwdINS6_IJSA_NS7_ILi512EEESA_EEES9_SC_SE_Li256ELb1ELb1ELb1ELb0EEENS1_36VarlenDynamicPersistentTileSchedulerILi64ELi64ELi256ELi128ELb1ELb1ELb1ELb1ELb0ELb1EEEEEEEEEvNT_6ParamsE$_ZZN5flash25CollectiveMainloopFwdSm90ILi2EN4cute5tupleIJNS1_1CILi1EEES4_S4_EEENS2_IJNS3_ILi64EEES6_S6_EEELi512EN7cutlass10bfloat16_tEfNS8_4arch4Sm90ELb0ELb1ELb1ELb1ELb1ELb1ELb1ELb0ELb0ELb1ELb1ELb0EE3mmaINS_16FlashAttnFwdSm90ISC_NS_21CollectiveEpilogueFwdINS2_IJS6_NS3_ILi512EEES6_EEES5_S9_SB_Li256ELb1ELb1ELb1ELb0EEENS_36VarlenDynamicPersistentTileSchedulerILi64ELi64ELi256ELi128ELb1ELb1ELb1ELb1ELb0ELb1EEEE13SharedStorageENS1_6TensorINS1_11ArrayEngineIfLm128EEENS1_6LayoutINS2_IJNS2_IJNS3_ILi2EEESR_NS3_ILi32EEEEEES4_S4_EEENS2_IJNS2_IJS4_SR_NS3_ILi4EEEEEENS3_ILi0EEESX_EEEEEEENS_7SoftmaxILi2ELi0EEEEEbRKNSC_6ParamsENS8_13PipelineAsyncILi2EEES17_RNS8_13PipelineStateILj2EEERT0_RT1_iRiRKNS_16SeqlenInfoQKNewKILb1ELb1EEENS2_IJiiiiEEERT_ENKUliT_T0_T1_E_clIZSD_ISM_S10_S12_EbS15_S17_S17_S1A_S1C_S1E_iS1F_S1J_S1K_S1M_EUlRS1N_iE0_NS3_ILb1EEES1U_EEDaiS1N_S1O_S1P_,@function
        .size           $_ZN7cutlass13device_kernelIN5flash11enable_sm90INS1_16FlashAttnFwdSm90INS1_25CollectiveMainloopFwdSm90ILi2EN4cute5tupleIJNS5_1CILi1EEES8_S8_EEENS6_IJNS7_ILi64EEESA_SA_EEELi512ENS_10bfloat16_tEfNS_4arch4Sm90ELb0ELb1ELb1ELb1ELb1ELb1ELb1ELb0ELb0ELb1ELb1ELb0EEENS1_21CollectiveEpilogueFwdINS6_IJSA_NS7_ILi512EEESA_EEES9_SC_SE_Li256ELb1ELb1ELb1ELb0EEENS1_36VarlenDynamicPersistentTileSchedulerILi64ELi64ELi256ELi128ELb1ELb1ELb1ELb1ELb0ELb1EEEEEEEEEvNT_6ParamsE$_ZZN5flash25CollectiveMainloopFwdSm90ILi2EN4cute5tupleIJNS1_1CILi1EEES4_S4_EEENS2_IJNS3_ILi64EEES6_S6_EEELi512EN7cutlass10bfloat16_tEfNS8_4arch4Sm90ELb0ELb1ELb1ELb1ELb1ELb1ELb1ELb0ELb0ELb1ELb1ELb0EE3mmaINS_16FlashAttnFwdSm90ISC_NS_21CollectiveEpilogueFwdINS2_IJS6_NS3_ILi512EEES6_EEES5_S9_SB_Li256ELb1ELb1ELb1ELb0EEENS_36VarlenDynamicPersistentTileSchedulerILi64ELi64ELi256ELi128ELb1ELb1ELb1ELb1ELb0ELb1EEEE13SharedStorageENS1_6TensorINS1_11ArrayEngineIfLm128EEENS1_6LayoutINS2_IJNS2_IJNS3_ILi2EEESR_NS3_ILi32EEEEEES4_S4_EEENS2_IJNS2_IJS4_SR_NS3_ILi4EEEEEENS3_ILi0EEESX_EEEEEEENS_7SoftmaxILi2ELi0EEEEEbRKNSC_6ParamsENS8_13PipelineAsyncILi2EEES17_RNS8_13PipelineStateILj2EEERT0_RT1_iRiRKNS_16SeqlenInfoQKNewKILb1ELb1EEENS2_IJiiiiEEERT_ENKUliT_T0_T1_E_clIZSD_ISM_S10_S12_EbS15_S17_S17_S1A_S1C_S1E_iS1F_S1J_S1K_S1M_EUlRS1N_iE0_NS3_ILb1EEES1U_EEDaiS1N_S1O_S1P_,(.L_x_15755 - $_ZN7cutlass13device_kernelIN5flash11enable_sm90INS1_16FlashAttnFwdSm90INS1_25CollectiveMainloopFwdSm90ILi2EN4cute5tupleIJNS5_1CILi1EEES8_S8_EEENS6_IJNS7_ILi64EEESA_SA_EEELi512ENS_10bfloat16_tEfNS_4arch4Sm90ELb0ELb1ELb1ELb1ELb1ELb1ELb1ELb0ELb0ELb1ELb1ELb0EEENS1_21CollectiveEpilogueFwdINS6_IJSA_NS7_ILi512EEESA_EEES9_SC_SE_Li256ELb1ELb1ELb1ELb0EEENS1_36VarlenDynamicPersistentTileSchedulerILi64ELi64ELi256ELi128ELb1ELb1ELb1ELb1ELb0ELb1EEEEEEEEEvNT_6ParamsE$_ZZN5flash25CollectiveMainloopFwdSm90ILi2EN4cute5tupleIJNS1_1CILi1EEES4_S4_EEENS2_IJNS3_ILi64EEES6_S6_EEELi512EN7cutlass10bfloat16_tEfNS8_4arch4Sm90ELb0ELb1ELb1ELb1ELb1ELb1ELb1ELb0ELb0ELb1ELb1ELb0EE3mmaINS_16FlashAttnFwdSm90ISC_NS_21CollectiveEpilogueFwdINS2_IJS6_NS3_ILi512EEES6_EEES5_S9_SB_Li256ELb1ELb1ELb1ELb0EEENS_36VarlenDynamicPersistentTileSchedulerILi64ELi64ELi256ELi128ELb1ELb1ELb1ELb1ELb0ELb1EEEE13SharedStorageENS1_6TensorINS1_11ArrayEngineIfLm128EEENS1_6LayoutINS2_IJNS2_IJNS3_ILi2EEESR_NS3_ILi32EEEEEES4_S4_EEENS2_IJNS2_IJS4_SR_NS3_ILi4EEEEEENS3_ILi0EEESX_EEEEEEENS_7SoftmaxILi2ELi0EEEEEbRKNSC_6ParamsENS8_13PipelineAsyncILi2EEES17_RNS8_13PipelineStateILj2EEERT0_RT1_iRiRKNS_16SeqlenInfoQKNewKILb1ELb1EEENS2_IJiiiiEEERT_ENKUliT_T0_T1_E_clIZSD_ISM_S10_S12_EbS15_S17_S17_S1A_S1C_S1E_iS1F_S1J_S1K_S1M_EUlRS1N_iE0_NS3_ILb1EEES1U_EEDaiS1N_S1O_S1P_)
$_ZN7cutlass13device_kernelIN5flash11enable_sm90INS1_16FlashAttnFwdSm90INS1_25CollectiveMainloopFwdSm90ILi2EN4cute5tupleIJNS5_1CILi1EEES8_S8_EEENS6_IJNS7_ILi64EEESA_SA_EEELi512ENS_10bfloat16_tEfNS_4arch4Sm90ELb0ELb1ELb1ELb1ELb1ELb1ELb1ELb0ELb0ELb1ELb1ELb0EEENS1_21CollectiveEpilogueFwdINS6_IJSA_NS7_ILi512EEESA_EEES9_SC_SE_Li256ELb1ELb1ELb1ELb0EEENS1_36VarlenDynamicPersistentTileSchedulerILi64ELi64ELi256ELi128ELb1ELb1ELb1ELb1ELb0ELb1EEEEEEEEEvNT_6ParamsE$_ZZN5flash25CollectiveMainloopFwdSm90ILi2EN4cute5tupleIJNS1_1CILi1EEES4_S4_EEENS2_IJNS3_ILi64EEES6_S6_EEELi512EN7cutlass10bfloat16_tEfNS8_4arch4Sm90ELb0ELb1ELb1ELb1ELb1ELb1ELb1ELb0ELb0ELb1ELb1ELb0EE3mmaINS_16FlashAttnFwdSm90ISC_NS_21CollectiveEpilogueFwdINS2_IJS6_NS3_ILi512EEES6_EEES5_S9_SB_Li256ELb1ELb1ELb1ELb0EEENS_36VarlenDynamicPersistentTileSchedulerILi64ELi64ELi256ELi128ELb1ELb1ELb1ELb1ELb0ELb1EEEE13SharedStorageENS1_6TensorINS1_11ArrayEngineIfLm128EEENS1_6LayoutINS2_IJNS2_IJNS3_ILi2EEESR_NS3_ILi32EEEEEES4_S4_EEENS2_IJNS2_IJS4_SR_NS3_ILi4EEEEEENS3_ILi0EEESX_EEEEEEENS_7SoftmaxILi2ELi0EEEEEbRKNSC_6ParamsENS8_13PipelineAsyncILi2EEES17_RNS8_13PipelineStateILj2EEERT0_RT1_iRiRKNS_16SeqlenInfoQKNewKILb1ELb1EEENS2_IJiiiiEEERT_ENKUliT_T0_T1_E_clIZSD_ISM_S10_S12_EbS15_S17_S17_S1A_S1C_S1E_iS1F_S1J_S1K_S1M_EUlRS1N_iE0_NS3_ILb1EEES1U_EEDaiS1N_S1O_S1P_:
[----:B------:R-:W-:Y:S05]  /*3e150*/  YIELD ;  /* 0x0000000000007946 */ /* 0x000fea0003800000 */
[----:B------:R-:W-:Y:S02]  /*3e160*/  ULDC UR4, c[0x0][0x20] ;  /* 0x0000080000047ab9 */ /* 0x000fe40000000800 */
[----:B------:R-:W-:-:S05]  /*3e170*/  VIADD R0, R0, -UR4 ;  /* 0x8000000400007c36 */ /* 0x000fca0008000000 */
[----:B------:R-:W2:Y:S01]  /*3e180*/  LDL.64 R6, [R0+0x18] ;  /* 0x0000180000067983 */ /* 0x000ea20000100a00 */
[----:B------:R-:W0:Y:S03]  /*3e190*/  LDC.64 R2, c[0x0][0x208] ;  /* 0x00008200ff027b82 */ /* 0x000e260000000a00 */
[----:B------:R-:W3:Y:S01]  /*3e1a0*/  LDL.64 R10, [R0] ;  /* 0x00000000000a7983 */ /* 0x000ee20000100a00 */
[----:B0-----:R-:W-:Y:S02]  /*3e1b0*/  R2UR UR4, R2 ;  /* 0x00000000020472ca */ /* 0x001fe400000e0000 */
[----:B------:R-:W-:-:S13]  /*3e1c0*/  R2UR UR5, R3 ;  /* 0x00000000030572ca */ /* 0x000fda00000e0000 */
[----:B--2---:R-:W2:Y:S01]  /*3e1d0*/  LD.E R8, desc[UR4][R6.64] ;  /* 0x0000000406087980 */ /* 0x004ea2000c101900 */
[C---:B------:R-:W-:Y:S02]  /*3e1e0*/  R2UR UR4, R2.reuse ;  /* 0x00000000020472ca */ /* 0x040fe400000e0000 */
[C---:B------:R-:W-:Y:S02]  /*3e1f0*/  R2UR UR5, R3.reuse ;  /* 0x00000000030572ca */ /* 0x040fe400000e0000 */
[----:B------:R-:W-:Y:S02]  /*3e200*/  R2UR UR6, R2 ;  /* 0x00000000020672ca */ /* 0x000fe400000e0000 */
[----:B------:R-:W-:Y:S01]  /*3e210*/  R2UR UR7, R3 ;  /* 0x00000000030772ca */ /* 0x000fe200000e0000 */
[----:B------:R-:W-:Y:S01]  /*3e220*/  BSSY B0, `(.L_x_7211) ;  /* 0x0000009000007945 */ /* 0x000fe20003800000 */
[----:B------:R-:W-:-:S07]  /*3e230*/  IMAD.MOV.U32 R9, RZ, RZ, R44 ;  /* 0x000000ffff097224 */ /* 0x000fce00078e002c */
[----:B---3--:R0:W5:Y:S04]  /*3e240*/  LD.E R5, desc[UR4][R10.64] ;  /* 0x000000040a057980 */ /* 0x008168000c101900 */
[----:B------:R0:W5:Y:S01]  /*3e250*/  LD.E R14, desc[UR6][R10.64+0x4] ;  /* 0x000004060a0e7980 */ /* 0x000162000c101900 */
[----:B--2---:R-:W-:-:S04]  /*3e260*/  LOP3.LUT R8, R8, 0x1, RZ, 0xfc, !PT ;  /* 0x0000000108087812 */ /* 0x004fc800078efcff */
[----:B------:R-:W-:Y:S01]  /*3e270*/  ISETP.NE.AND P0, PT, R8, 0x3, PT ;  /* 0x000000030800780c */ /* 0x000fe20003f05270 */
[----:B------:R-:W-:-:S12]  /*3e280*/  IMAD.MOV.U32 R8, RZ, RZ, R39 ;  /* 0x000000ffff087224 */ /* 0x000fd800078e0027 */
[----:B0-----:R-:W-:Y:S05]  /*3e290*/  @!P0 BRA `(.L_x_7212) ;  /* 0x0000000000048947 */ /* 0x001fea0003800000 */
[----:B------:R-:W-:Y:S01]  /*3e2a0*/  BPT.TRAP 0x1 ;  /* 0x000000040000795c */ /* 0x000fe20000300000 */
.L_x_7212:
[----:B------:R-:W-:Y:S05]  /*3e2b0*/  BSYNC B0 ;  /* 0x0000000000007941 */ /* 0x000fea0003800000 */
.L_x_7211:
        /* <DEDUP_REMOVED lines=17> */
.L_x_7214:
[----:B------:R-:W-:Y:S05]  /*3e3d0*/  BSYNC B0 ;  /* 0x0000000000007941 */ /* 0x000fea0003800000 */
.L_x_7213:
        /* <DEDUP_REMOVED lines=10> */
.L_x_7216:
[----:B------:R-:W-:Y:S05]  /*3e480*/  BSYNC B0 ;  /* 0x0000000000007941 */ /* 0x000fea0003800000 */
.L_x_7215:
[----:B------:R-:W2:Y:S01]  /*3e490*/  LDL.64 R10, [R0] ;  /* 0x00000000000a7983 */ /* 0x000ea20000100a00 */
[C---:B------:R-:W-:Y:S02]  /*3e4a0*/  R2UR UR6, R2.reuse ;  /* 0x00000000020672ca */ /* 0x040fe400000e0000 */
[C---:B------:R-:W-:Y:S01]  /*3e4b0*/  R2UR UR7, R3.reuse ;  /* 0x00000000030772ca */ /* 0x040fe200000e0000 */
[----:B------:R-:W3:Y:S01]  /*3e4c0*/  LDL.64 R6, [R0+0x28] ;  /* 0x0000280000067983 */ /* 0x000ee20000100a00 */
[C---:B------:R-:W-:Y:S02]  /*3e4d0*/  R2UR UR4, R2.reuse ;  /* 0x00000000020472ca */ /* 0x040fe400000e0000 */
[----:B------:R-:W-:Y:S01]  /*3e4e0*/  R2UR UR5, R3 ;  /* 0x00000000030572ca */ /* 0x000fe200000e0000 */
[----:B0----5:R-:W4:Y:S08]  /*3e4f0*/  LDL.64 R12, [R0+0x20] ;  /* 0x00002000000c7983 */ /* 0x021f300000100a00 */
[----:B--2---:R-:W2:Y:S04]  /*3e500*/  LD.E R5, desc[UR6][R10.64] ;  /* 0x000000060a057980 */ /* 0x004ea8000c101900 */
[----:B---3--:R-:W2:Y:S04]  /*3e510*/  LD.E.64 R6, desc[UR4][R6.64] ;  /* 0x0000000406067980 */ /* 0x008ea8000c101b00 */
[----:B------:R-:W3:Y:S01]  /*3e520*/  LDL.64 R10, [R0+0x8] ;  /* 0x00000800000a7983 */ /* 0x000ee20000100a00 */
[----:B------:R-:W-:Y:S05]  /*3e530*/  WARPSYNC.ALL ;  /* 0x0000000000007948 */ /* 0x000fea0003800000 */
[----:B------:R-:W-:-:S02]  /*3e540*/  R2UR UR4, R2 ;  /* 0x00000000020472ca */ /* 0x000fc400000e0000 */
[C---:B------:R-:W-:Y:S02]  /*3e550*/  R2UR UR5, R3.reuse ;  /* 0x00000000030572ca */ /* 0x040fe400000e0000 */
[----:B------:R-:W-:Y:S02]  /*3e560*/  R2UR UR6, R2 ;  /* 0x00000000020672ca */ /* 0x000fe400000e0000 */
[----:B------:R-:W-:-:S09]  /*3e570*/  R2UR UR7, R3 ;  /* 0x00000000030772ca */ /* 0x000fd200000e0000 */
[----:B---3--:R0:W-:Y:S04]  /*3e580*/  ST.E desc[UR4][R10.64], RZ ;  /* 0x000000ff0a007985 */ /* 0x0081e8000c101904 */
[----:B----4-:R-:W3:Y:S01]  /*3e590*/  LD.E.64 R14, desc[UR6][R12.64] ;  /* 0x000000060c0e7980 */ /* 0x010ee2000c101b00 */
[----:B--2---:R-:W-:Y:S01]  /*3e5a0*/  IMAD R6, R5, 0x200, R6 ;  /* 0x0000020005067824 */ /* 0x004fe200078e0206 */
[----:B------:R-:W-:Y:S01]  /*3e5b0*/  R2UR UR7, R7 ;  /* 0x00000000070772ca */ /* 0x000fe200000e0000 */
[----:B------:R-:W-:Y:S01]  /*3e5c0*/  WARPGROUP.ARRIVE ;  /* 0x00000000000079c5 */ /* 0x000fe20000000000 */
[----:B------:R-:W-:Y:S01]  /*3e5d0*/  R2UR UR8, R2 ;  /* 0x00000000020872ca */ /* 0x000fe200000e0000 */
[----:B------:R-:W-:Y:S01]  /*3e5e0*/  IMAD.MOV.U32 R5, RZ, RZ, 0x1 ;  /* 0x00000001ff057424 */ /* 0x000fe200078e00ff */
[----:B------:R-:W-:-:S02]  /*3e5f0*/  R2UR UR6, R6 ;  /* 0x00000000060672ca */ /* 0x000fc400000e0000 */
        /* <DEDUP_REMOVED lines=55> */
[----:B------:R-:W-:-:S13]  /*3e970*/  R2UR UR5, R3 ;  /* 0x00000000030572ca */ /* 0x000fda00000e0000 */
[----:B--2---:R-:W2:Y:S04]  /*3e980*/  LD.E R12, desc[UR4][R6.64] ;  /* 0x00000004060c7980 */ /* 0x004ea8000c101900 */
[----:B------:R-:W3:Y:S01]  /*3e990*/  LDL.64 R6, [R0+0x30] ;  /* 0x0000300000067983 */ /* 0x000ee20000100a00 */
[----:B------:R-:W-:Y:S01]  /*3e9a0*/  BSSY B0, `(.L_x_7218) ;  /* 0x0000008000007945 */ /* 0x000fe20003800000 */
[----:B--2---:R-:W-:-:S04]  /*3e9b0*/  LEA.HI R13, R12, R12, RZ, 0x1 ;  /* 0x0000000c0c0d7211 */ /* 0x004fc800078f08ff */
[----:B------:R-:W-:-:S05]  /*3e9c0*/  LOP3.LUT R13, R13, 0xfffffffe, RZ, 0xc0, !PT ;  /* 0xfffffffe0d0d7812 */ /* 0x000fca00078ec0ff */
[----:B------:R-:W-:Y:S01]  /*3e9d0*/  IMAD.IADD R13, R12, 0x1, -R13 ;  /* 0x000000010c0d7824 */ /* 0x000fe200078e0a0d */
[----:B---3--:R-:W-:-:S04]  /*3e9e0*/  MOV R12, R6 ;  /* 0x00000006000c7202 */ /* 0x008fc80000000f00 */
[----:B------:R-:W-:-:S04]  /*3e9f0*/  SHF.L.U32 R13, R13, 0x1f, RZ ;  /* 0x0000001f0d0d7819 */ /* 0x000fc800000006ff */
[----:B------:R-:W1:Y:S02]  /*3ea00*/  SYNCS.PHASECHK.TRANS64.TRYWAIT P0, [R12+URZ+0x38810], R13 ;  /* 0x0388100d0c0075a7 */ /* 0x000e64000800017f */
[----:B01----:R-:W-:Y:S05]  /*3ea10*/  @!P0 BRA `(.L_x_7219) ;  /* 0x000000ec00b88947 */ /* 0x003fea0003800000 */
.L_x_7245:
[----:B------:R-:W-:Y:S05]  /*3ea20*/  BSYNC B0 ;  /* 0x0000000000007941 */ /* 0x000fea0003800000 */
.L_x_7218:
[----:B------:R-:W0:Y:S01]  /*3ea30*/  LDL.64 R6, [R0+0x40] ;  /* 0x0000400000067983 */ /* 0x000e220000100a00 */
[----:B------:R-:W-:Y:S02]  /*3ea40*/  R2UR UR4, R2 ;  /* 0x00000000020472ca */ /* 0x000fe400000e0000 */
[----:B------:R-:W-:Y:S01]  /*3ea50*/  R2UR UR5, R3 ;  /* 0x00000000030572ca */ /* 0x000fe200000e0000 */
[----:B------:R-:W2:-:S12]  /*3ea60*/  LDL.64 R10, [R0] ;  /* 0x00000000000a7983 */ /* 0x000e980000100a00 */
[----:B0-----:R-:W3:Y:S01]  /*3ea70*/  LD.E R12, desc[UR4][R6.64] ;  /* 0x00000004060c7980 */ /* 0x001ee2000c101900 */
[----:B------:R-:W-:Y:S02]  /*3ea80*/  R2UR UR6, R2 ;  /* 0x00000000020672ca */ /* 0x000fe400000e0000 */
[----:B------:R-:W-:Y:S01]  /*3ea90*/  R2UR UR7, R3 ;  /* 0x00000000030772ca */ /* 0x000fe200000e0000 */
[----:B--2---:R0:W5:Y:S01]  /*3eaa0*/  LD.E R14, desc[UR4][R10.64] ;  /* 0x000000040a0e7980 */ /* 0x004162000c101900 */
[----:B------:R-:W-:Y:S11]  /*3eab0*/  BSSY B0, `(.L_x_7220) ;  /* 0x0000006000007945 */ /* 0x000ff60003800000 */
[----:B------:R0:W5:Y:S01]  /*3eac0*/  LD.E R15, desc[UR6][R10.64+0x4] ;  /* 0x000004060a0f7980 */ /* 0x000162000c101900 */
[----:B---3--:R-:W-:-:S04]  /*3ead0*/  LOP3.LUT R12, R12, 0x1, RZ, 0xfc, !PT ;  /* 0x000000010c0c7812 */ /* 0x008fc800078efcff */
[----:B------:R-:W-:-:S13]  /*3eae0*/  ISETP.NE.AND P0, PT, R12, 0x3, PT ;  /* 0x000000030c00780c */ /* 0x000fda0003f05270 */
[----:B0-----:R-:W-:Y:S05]  /*3eaf0*/  @!P0 BRA `(.L_x_7221) ;  /* 0x0000000000048947 */ /* 0x001fea0003800000 */
[----:B------:R-:W-:Y:S01]  /*3eb00*/  BPT.TRAP 0x1 ;  /* 0x000000040000795c */ /* 0x000fe20000300000 */
.L_x_7221:
[----:B------:R-:W-:Y:S05]  /*3eb10*/  BSYNC B0 ;  /* 0x0000000000007941 */ /* 0x000fea0003800000 */
.L_x_7220:
        /* <DEDUP_REMOVED lines=17> */
.L_x_7223:
[----:B------:R-:W-:Y:S05]  /*3ec30*/  BSYNC B0 ;  /* 0x0000000000007941 */ /* 0x000fea0003800000 */
.L_x_7222:
        /* <DEDUP_REMOVED lines=10> */
.L_x_7225:
[----:B------:R-:W-:Y:S05]  /*3ece0*/  BSYNC B0 ;  /* 0x0000000000007941 */ /* 0x000fea0003800000 */
.L_x_7224:
        /* <DEDUP_REMOVED lines=303> */
[----:B------:R-:W-:Y:S01]  /*3ffe0*/  R2UR UR9, R3 ;  /* 0x00000000030972ca */ /* 0x000fe200000e0000 */
        /* <DEDUP_REMOVED lines=272> */
.L_x_7228:
[----:B------:R-:W-:Y:S05]  /*410f0*/  BSYNC B0 ;  /* 0x0000000000007941 */ /* 0x000fea0003800000 */
.L_x_7227:
        /* <DEDUP_REMOVED lines=23> */
[C---:B------:R-:W-:Y:S02]  /*41270*/  R2UR UR7, R3.reuse ;  /* 0x00000000030772ca */ /* 0x040fe400000e0000 */
[C---:B------:R-:W-:Y:S02]  /*41280*/  R2UR UR9, R3.reuse ;  /* 0x00000000030972ca */ /* 0x040fe400000e0000 */
[----:B------:R-:W-:Y:S02]  /*41290*/  R2UR UR10, R2 ;  /* 0x00000000020a72ca */ /* 0x000fe400000e0000 */
[----:B------:R-:W-:-:S09]  /*412a0*/  R2UR UR11, R3 ;  /* 0x00000000030b72ca */ /* 0x000fd200000e0000 */
[----:B------:R-:W4:Y:S04]  /*412b0*/  LD.E R20, desc[UR8][R8.64+0xc] ;  /* 0x00000c0808147980 */ /* 0x000f28000c101900 */
[----:B------:R-:W4:Y:S04]  /*412c0*/  LD.E R56, desc[UR10][R8.64+0x14] ;  /* 0x0000140a08387980 */ /* 0x000f28000c101900 */
[----:B--2---:R-:W2:Y:S01]  /*412d0*/  LD.E R15, desc[UR4][R6.64] ;  /* 0x00000004060f7980 */ /* 0x004ea2000c101900 */
[C---:B------:R-:W-:Y:S02]  /*412e0*/  @P0 R2UR UR4, R2.reuse ;  /* 0x00000000020402ca */ /* 0x040fe400000e0000 */
[----:B------:R-:W-:Y:S01]  /*412f0*/  @P0 R2UR UR5, R3 ;  /* 0x00000000030502ca */ /* 0x000fe200000e0000 */
[----:B------:R-:W4:Y:S04]  /*41300*/  LD.E R6, desc[UR12][R8.64+0x18] ;  /* 0x0000180c08067980 */ /* 0x000f28000c101900 */
[----:B------:R-:W4:Y:S08]  /*41310*/  LD.E R7, desc[UR6][R8.64+0x4] ;  /* 0x0000040608077980 */ /* 0x000f30000c101900 */
[----:B------:R-:W4:Y:S01]  /*41320*/  @P0 LD.E R59, desc[UR4][R8.64+0x28] ;  /* 0x00002804083b0980 */ /* 0x000f22000c101900 */
[----:B------:R-:W-:-:S02]  /*41330*/  R2UR UR4, R2 ;  /* 0x00000000020472ca */ /* 0x000fc400000e0000 */
[----:B------:R-:W-:-:S13]  /*41340*/  R2UR UR5, R3 ;  /* 0x00000000030572ca */ /* 0x000fda00000e0000 */
[----:B------:R-:W4:Y:S04]  /*41350*/  LD.E R10, desc[UR4][R8.64+0x8] ;  /* 0x00000804080a7980 */ /* 0x000f28000c101900 */
[----:B------:R-:W4:Y:S01]  /*41360*/  LD.E R21, desc[UR4][R8.64+0x10] ;  /* 0x0000100408157980 */ /* 0x000f22000c101900 */
[----:B------:R-:W-:Y:S01]  /*41370*/  BSSY B0, `(.L_x_7229) ;  /* 0x000008c000007945 */ /* 0x000fe20003800000 */
[-C--:B--2---:R-:W-:Y:S01]  /*41380*/  FMUL.FTZ R13, R30, R15.reuse ;  /* 0x0000000f1e0d7220 */ /* 0x084fe20000410000 */
[-C--:B------:R-:W-:Y:S01]  /*41390*/  FMUL.FTZ R30, R43, R15.reuse ;  /* 0x0000000f2b1e7220 */ /* 0x080fe20000410000 */
[----:B---3--:R-:W-:Y:S01]  /*413a0*/  SHF.R.S32.HI R43, RZ, 0x1f, R60 ;  /* 0x0000001fff2b7819 */ /* 0x008fe2000001143c */
[-C--:B0-----:R-:W-:Y:S01]  /*413b0*/  FMUL.FTZ R57, R25, R15.reuse ;  /* 0x0000000f19397220 */ /* 0x081fe20000410000 */
[-C--:B------:R-:W-:Y:S01]  /*413c0*/  FMUL.FTZ R25, R35, R15.reuse ;  /* 0x0000000f23197220 */ /* 0x080fe20000410000 */
[-C--:B------:R-:W-:Y:S01]  /*413d0*/  FMUL.FTZ R12, R27, R15.reuse ;  /* 0x0000000f1b0c7220 */ /* 0x080fe20000410000 */
[----:B------:R-:W-:Y:S01]  /*413e0*/  LEA.HI R35, R43, R60, RZ, 0x7 ;  /* 0x0000003c2b237211 */ /* 0x000fe200078f38ff */
[-C--:B------:R-:W-:Y:S01]  /*413f0*/  FMUL.FTZ R27, R39, R15.reuse ;  /* 0x0000000f271b7220 */ /* 0x080fe20000410000 */
[-C--:B------:R-:W-:Y:S01]  /*41400*/  FMUL.FTZ R39, R41, R15.reuse ;  /* 0x0000000f29277220 */ /* 0x080fe20000410000 */
[-C--:B------:R-:W-:Y:S01]  /*41410*/  FMUL.FTZ R41, R45, R15.reuse ;  /* 0x0000000f2d297220 */ /* 0x080fe20000410000 */
[----:B------:R-:W-:Y:S01]  /*41420*/  LOP3.LUT R45, R35, 0xffffff80, RZ, 0xc0, !PT ;  /* 0xffffff80232d7812 */ /* 0x000fe200078ec0ff */
[-C--:B------:R-:W-:Y:S01]  /*41430*/  FMUL.FTZ R11, R24, R15.reuse ;  /* 0x0000000f180b7220 */ /* 0x080fe20000410000 */
[-C--:B------:R-:W-:Y:S01]  /*41440*/  FMUL.FTZ R24, R34, R15.reuse ;  /* 0x0000000f22187220 */ /* 0x080fe20000410000 */
[----:B------:R-:W-:-:S02]  /*41450*/  FMUL.FTZ R34, R46, R15 ;  /* 0x0000000f2e227220 */ /* 0x000fc40000410000 */
[----:B------:R-:W-:Y:S02]  /*41460*/  IMAD.IADD R46, R60, 0x1, -R45 ;  /* 0x000000013c2e7824 */ /* 0x000fe400078e0a2d */
[-C--:B------:R-:W-:Y:S01]  /*41470*/  FMUL.FTZ R14, R31, R15.reuse ;  /* 0x0000000f1f0e7220 */ /* 0x080fe20000410000 */
[-C--:B------:R-:W-:Y:S01]  /*41480*/  FMUL.FTZ R31, R42, R15.reuse ;  /* 0x0000000f2a1f7220 */ /* 0x080fe20000410000 */
[----:B------:R-:W-:Y:S02]  /*41490*/  LEA.HI R42, R43, R60, RZ, 0x2 ;  /* 0x0000003c2b2a7211 */ /* 0x000fe400078f10ff */
[----:B------:R-:W-:Y:S01]  /*414a0*/  SHF.R.S32.HI R45, RZ, 0x1f, R46 ;  /* 0x0000001fff2d7819 */ /* 0x000fe2000001142e */
[-C--:B------:R-:W-:Y:S01]  /*414b0*/  FMUL.FTZ R35, R47, R15.reuse ;  /* 0x0000000f2f237220 */ /* 0x080fe20000410000 */
[-C--:B------:R-:W-:Y:S01]  /*414c0*/  FMUL.FTZ R5, R26, R15.reuse ;  /* 0x0000000f1a057220 */ /* 0x080fe20000410000 */
[-C--:B------:R-:W-:Y:S01]  /*414d0*/  FMUL.FTZ R26, R38, R15.reuse ;  /* 0x0000000f261a7220 */ /* 0x080fe20000410000 */
[----:B------:R-:W-:Y:S01]  /*414e0*/  LEA.HI R47, R45, R46, RZ, 0x2 ;  /* 0x0000002e2d2f7211 */ /* 0x000fe200078f10ff */
[-C--:B------:R-:W-:Y:S01]  /*414f0*/  FMUL.FTZ R38, R40, R15.reuse ;  /* 0x0000000f28267220 */ /* 0x080fe20000410000 */
[----:B------:R-:W-:Y:S01]  /*41500*/  LOP3.LUT R65, R42, 0xfffffffc, RZ, 0xc0, !PT ;  /* 0xfffffffc2a417812 */ /* 0x000fe200078ec0ff */
[----:B------:R-:W-:Y:S01]  /*41510*/  FMUL.FTZ R40, R44, R15 ;  /* 0x0000000f2c287220 */ /* 0x000fe20000410000 */
[----:B------:R-:W-:-:S02]  /*41520*/  SHF.R.S32.HI R44, RZ, 0x2, R47 ;  /* 0x00000002ff2c7819 */ /* 0x000fc4000001142f */
[----:B------:R-:W-:Y:S01]  /*41530*/  SHF.R.S32.HI R63, RZ, 0x1f, R47 ;  /* 0x0000001fff3f7819 */ /* 0x000fe2000001142f */
[----:B------:R-:W-:Y:S01]  /*41540*/  IMAD.IADD R65, R60, 0x1, -R65 ;  /* 0x000000013c417824 */ /* 0x000fe200078e0a41 */
[----:B------:R-:W-:Y:S02]  /*41550*/  LEA.HI R42, R45, R46, RZ, 0x5 ;  /* 0x0000002e2d2a7211 */ /* 0x000fe400078f28ff */
[----:B------:R-:W-:Y:S01]  /*41560*/  LEA.HI R63, R63, R44, RZ, 0x3 ;  /* 0x0000002c3f3f7211 */ /* 0x000fe200078f18ff */
[----:B------:R-:W-:Y:S01]  /*41570*/  FMUL.FTZ R43, R48, R15 ;  /* 0x0000000f302b7220 */ /* 0x000fe20000410000 */
[----:B------:R-:W-:Y:S02]  /*41580*/  SHF.R.S32.HI R42, RZ, 0x5, R42 ;  /* 0x00000005ff2a7819 */ /* 0x000fe4000001142a */
[----:B------:R-:W-:Y:S02]  /*41590*/  LEA.HI R48, R65, R65, RZ, 0x1 ;  /* 0x0000004141307211 */ /* 0x000fe400078f08ff */
[----:B------:R-:W-:Y:S01]  /*415a0*/  LOP3.LUT R63, R63, 0xfffffff8, RZ, 0xc0, !PT ;  /* 0xfffffff83f3f7812 */ /* 0x000fe200078ec0ff */
[----:B------:R-:W-:Y:S01]  /*415b0*/  IMAD R60, R61, 0x4, R42 ;  /* 0x000000043d3c7824 */ /* 0x000fe200078e022a */
[----:B------:R-:W-:-:S03]  /*415c0*/  LOP3.LUT R48, R48, 0x1ffffffe, RZ, 0xc0, !PT ;  /* 0x1ffffffe30307812 */ /* 0x000fc600078ec0ff */
[----:B------:R-:W-:Y:S02]  /*415d0*/  IMAD.IADD R63, R44, 0x1, -R63 ;  /* 0x000000012c3f7824 */ /* 0x000fe400078e0a3f */
[----:B------:R-:W-:Y:S02]  /*415e0*/  IMAD.IADD R48, R65, 0x1, -R48 ;  /* 0x0000000141307824 */ /* 0x000fe400078e0a30 */
[----:B------:R-:W-:Y:S02]  /*415f0*/  IMAD.U32 R63, R60, 0x10, R63 ;  /* 0x000000103c3f7824 */ /* 0x000fe400078e003f */
[----:B------:R-:W-:Y:S02]  /*41600*/  FMUL.FTZ R42, R50, R15 ;  /* 0x0000000f322a7220 */ /* 0x000fe40000410000 */
[----:B------:R-:W-:-:S04]  /*41610*/  IMAD R50, R48, 0x8, R63 ;  /* 0x0000000830327824 */ /* 0x000fc800078e023f */
[----:B----4-:R-:W-:-:S04]  /*41620*/  @P0 IMAD.HI.U32 R59, R50, R59, RZ ;  /* 0x0000003b323b0227 */ /* 0x010fc800078e00ff */
[-C--:B------:R-:W-:Y:S01]  /*41630*/  FMUL.FTZ R44, R51, R15.reuse ;  /* 0x0000000f332c7220 */ /* 0x080fe20000410000 */
[----:B------:R-:W-:Y:S02]  /*41640*/  @P0 SHF.R.U32.HI R50, RZ, R58, R59 ;  /* 0x0000003aff320219 */ /* 0x000fe4000001163b */
[----:B------:R-:W-:Y:S01]  /*41650*/  LOP3.LUT R51, R47, 0x7ffffffc, RZ, 0xc0, !PT ;  /* 0x7ffffffc2f337812 */ /* 0x000fe200078ec0ff */
[----:B------:R-:W-:Y:S02]  /*41660*/  IMAD.SHL.U32 R47, R4, 0x40, RZ ;  /* 0x00000040042f7824 */ /* 0x000fe400078e00ff */
[----:B------:R-:W0:Y:S01]  /*41670*/  SHFL.IDX PT, R61, R50, RZ, 0x1c1f ;  /* 0x001c1fff323d7589 */ /* 0x000e2200000e0000 */
        /* <DEDUP_REMOVED lines=11> */
[----:B------:R-:W-:Y:S01]  /*41730*/  IADD3 R51, R10, 0x1, -R47 ;  /* 0x000000010a337810 */ /* 0x000fe20007ffe82f */
[----:B------:R-:W-:Y:S01]  /*41740*/  FMUL.FTZ R15, R55, R15 ;  /* 0x0000000f370f7220 */ /* 0x000fe20000410000 */
[----:B------:R-:W-:Y:S01]  /*41750*/  ISETP.GE.AND P1, PT, R6, 0x1, PT ;  /* 0x000000010600780c */ /* 0x000fe20003f26270 */
[----:B------:R-:W1:Y:S02]  /*41760*/  MUFU.TANH R11, R11 ;  /* 0x0000000b000b7308 */ /* 0x000e640000002400 */
[----:B------:R-:W-:Y:S01]  /*41770*/  IMAD R52, R4, -0x2, R51 ;  /* 0xfffffffe04347824 */ /* 0x000fe200078e0233 */
[----:B------:R-:W-:Y:S01]  /*41780*/  LOP3.LUT R53, RZ, R20, RZ, 0x33, !PT ;  /* 0x00000014ff357212 */ /* 0x000fe200078e33ff */
[----:B------:R-:W-:-:S04]  /*41790*/  IMAD.IADD R51, R10, 0x1, -R47 ;  /* 0x000000010a337824 */ /* 0x000fc800078e0a2f */
[----:B------:R-:W2:Y:S01]  /*417a0*/  MUFU.TANH R57, R57 ;  /* 0x0000003900397308 */ /* 0x000ea20000002400 */
[----:B------:R-:W-:-:S07]  /*417b0*/  IMAD.IADD R52, R52, 0x1, -R7 ;  /* 0x0000000134347824 */ /* 0x000fce00078e0a07 */
[----:B------:R-:W3:Y:S01]  /*417c0*/  MUFU.TANH R5, R5 ;  /* 0x0000000500057308 */ /* 0x000ee20000002400 */
[----:B------:R-:W-:-:S07]  /*417d0*/  IMAD R54, R4, -0x2, R51 ;  /* 0xfffffffe04367824 */ /* 0x000fce00078e0233 */
[----:B------:R-:W4:Y:S01]  /*417e0*/  MUFU.TANH R12, R12 ;  /* 0x0000000c000c7308 */ /* 0x000f220000002400 */
        /* <DEDUP_REMOVED lines=50> */
.L_x_7234:
[----:B------:R-:W-:Y:S05]  /*41b10*/  BSYNC B2 ;  /* 0x0000000000027941 */ /* 0x000fea0003800000 */
.L_x_7233:
[----:B------:R-:W-:Y:S01]  /*41b20*/  LOP3.LUT R20, RZ, R20, RZ, 0x33, !PT ;  /* 0x00000014ff147212 */ /* 0x000fe200078e33ff */
[----:B------:R-:W-:Y:S06]  /*41b30*/  BRA `(.L_x_7235) ;  /* 0x0000000000287947 */ /* 0x000fec0003800000 */
.L_x_7232:
        /* <DEDUP_REMOVED lines=10> */
.L_x_7235:
[----:B------:R-:W-:Y:S05]  /*41be0*/  BSYNC B1 ;  /* 0x0000000000017941 */ /* 0x000fea0003800000 */
.L_x_7231:
[----:B------:R-:W-:-:S04]  /*41bf0*/  IMAD R53, R6, R20, -R47 ;  /* 0x0000001406357224 */ /* 0x000fc800078e0a2f */
[----:B------:R-:W-:-:S05]  /*41c00*/  IMAD R20, R4, -0x2, R53 ;  /* 0xfffffffe04147824 */ /* 0x000fca00078e0235 */
[----:B------:R-:W-:Y:S02]  /*41c10*/  VIMNMX R51, R51, R20, !PT ;  /* 0x0000001433337248 */ /* 0x000fe40007fe0100 */
[----:B------:R-:W-:-:S07]  /*41c20*/  VIADDMNMX R21, R20, R6, R21, PT ;  /* 0x0000000614157246 */ /* 0x000fce0003800115 */
.L_x_7230:
[----:B------:R-:W-:Y:S05]  /*41c30*/  BSYNC B0 ;  /* 0x0000000000007941 */ /* 0x000fea0003800000 */
.L_x_7229:
[C---:B------:R-:W-:Y:S01]  /*41c40*/  ISETP.GE.AND P1, PT, R56.reuse, 0x9, PT ;  /* 0x000000093800780c */ /* 0x040fe20003f26270 */
[----:B------:R-:W-:Y:S01]  /*41c50*/  BSSY B0, `(.L_x_7236) ;  /* 0x0000071000007945 */ /* 0x000fe20003800000 */
        /* <DEDUP_REMOVED lines=69> */
[----:B------:R-:W0:Y:S03]  /*420b0*/  SHFL.IDX PT, R11, R50, 0x1, 0x1c1f ;  /* 0x003c1f00320b7f89 */ /* 0x000e2600000e0000 */
[----:B------:R-:W-:Y:S02]  /*420c0*/  P2R R56, PR, RZ, 0x40 ;  /* 0x00000040ff387803 */ /* 0x000fe40000000000 */
[----:B------:R-:W-:-:S04]  /*420d0*/  ISETP.GT.AND P6, PT, R51, 0x39, !P6 ;  /* 0x000000393300780c */ /* 0x000fc800077c4270 */
[----:B------:R-:W-:-:S04]  /*420e0*/  ISETP.LT.OR P6, PT, R21, 0x3a, P6 ;  /* 0x0000003a1500780c */ /* 0x000fc800037c1670 */
[----:B------:R-:W-:Y:S02]  /*420f0*/  FSEL R21, R49, -INF , !P6 ;  /* 0xff80000031157808 */ /* 0x000fe40007000000 */
[----:B------:R-:W-:Y:S02]  /*42100*/  ISETP.GE.AND P6, PT, R6, 0x1, PT ;  /* 0x000000010600780c */ /* 0x000fe40003fc6270 */
[----:B0-----:R-:W-:Y:S01]  /*42110*/  VIADDMNMX R49, R11, R59, R54, PT ;  /* 0x0000003b0b317246 */ /* 0x001fe20003800136 */
        /* <DEDUP_REMOVED lines=18> */
.L_x_7241:
[----:B------:R-:W-:Y:S05]  /*42240*/  BSYNC B2 ;  /* 0x0000000000027941 */ /* 0x000fea0003800000 */
.L_x_7240:
[----:B------:R-:W-:Y:S01]  /*42250*/  LOP3.LUT R7, RZ, R7, RZ, 0x33, !PT ;  /* 0x00000007ff077212 */ /* 0x000fe200078e33ff */
[----:B------:R-:W-:Y:S06]  /*42260*/  BRA `(.L_x_7242) ;  /* 0x0000000000287947 */ /* 0x000fec0003800000 */
.L_x_7239:
        /* <DEDUP_REMOVED lines=10> */
.L_x_7242:
[----:B------:R-:W-:Y:S05]  /*42310*/  BSYNC B1 ;  /* 0x0000000000017941 */ /* 0x000fea0003800000 */
.L_x_7238:
[----:B------:R-:W-:-:S04]  /*42320*/  IMAD R7, R6, R7, -R47 ;  /* 0x0000000706077224 */ /* 0x000fc800078e0a2f */
[----:B------:R-:W-:-:S05]  /*42330*/  IMAD R4, R4, -0x2, R7 ;  /* 0xfffffffe04047824 */ /* 0x000fca00078e0207 */
[----:B------:R-:W-:Y:S02]  /*42340*/  VIADDMNMX R49, R4, R6, R49, PT ;  /* 0x0000000604317246 */ /* 0x000fe40003800131 */
[----:B------:R-:W-:-:S07]  /*42350*/  VIMNMX R51, R51, R4, !PT ;  /* 0x0000000433337248 */ /* 0x000fce0007fe0100 */
.L_x_7237:
[----:B------:R-:W-:Y:S05]  /*42360*/  BSYNC B0 ;  /* 0x0000000000007941 */ /* 0x000fea0003800000 */
.L_x_7236:
[----:B------:R-:W-:Y:S02]  /*42370*/  ISETP.GT.AND P0, PT, R51, 0x1, !P0 ;  /* 0x000000013300780c */ /* 0x000fe40004704270 */
[----:B------:R-:W-:Y:S02]  /*42380*/  ISETP.NE.AND P6, PT, R63, RZ, PT ;  /* 0x000000ff3f00720c */ /* 0x000fe40003fc5270 */
[----:B------:R-:W-:Y:S02]  /*42390*/  ISETP.LT.OR P0, PT, R49, 0x2, P0 ;  /* 0x000000023100780c */ /* 0x000fe40000701670 */
[----:B------:R-:W-:Y:S02]  /*423a0*/  ISETP.GT.AND P1, PT, R51, 0x8, !P1 ;  /* 0x000000083300780c */ /* 0x000fe40004f24270 */
[----:B------:R-:W-:Y:S02]  /*423b0*/  FSEL R12, R12, -INF , !P0 ;  /* 0xff8000000c0c7808 */ /* 0x000fe40004000000 */
[----:B------:R-:W-:-:S02]  /*423c0*/  ISETP.NE.AND P0, PT, R55, RZ, PT ;  /* 0x000000ff3700720c */ /* 0x000fc40003f05270 */
[----:B------:R-:W-:Y:S02]  /*423d0*/  ISETP.LT.OR P1, PT, R49, 0x9, P1 ;  /* 0x000000093100780c */ /* 0x000fe40000f21670 */
[----:B------:R-:W-:Y:S02]  /*423e0*/  ISETP.GT.AND P0, PT, R51, 0x9, !P0 ;  /* 0x000000093300780c */ /* 0x000fe40004704270 */
[----:B------:R-:W-:Y:S02]  /*423f0*/  FSEL R13, R13, -INF , !P1 ;  /* 0xff8000000d0d7808 */ /* 0x000fe40004800000 */
[----:B------:R-:W-:Y:S02]  /*42400*/  ISETP.LT.OR P0, PT, R49, 0xa, P0 ;  /* 0x0000000a3100780c */ /* 0x000fe40000701670 */
[----:B------:R-:W-:Y:S02]  /*42410*/  ISETP.NE.AND P1, PT, R65, RZ, PT ;  /* 0x000000ff4100720c */ /* 0x000fe40003f25270 */
[----:B------:R-:W-:-:S02]  /*42420*/  FSEL R14, R14, -INF , !P0 ;  /* 0xff8000000e0e7808 */ /* 0x000fc40004000000 */
[----:B------:R-:W-:Y:S02]  /*42430*/  ISETP.NE.AND P0, PT, R58, RZ, PT ;  /* 0x000000ff3a00720c */ /* 0x000fe40003f05270 */
[----:B------:R-:W-:Y:S02]  /*42440*/  MOV R10, UR37 ;  /* 0x00000025000a7c02 */ /* 0x000fe40008000f00 */
[----:B------:R-:W-:Y:S02]  /*42450*/  ISETP.GT.AND P0, PT, R51, 0x10, !P0 ;  /* 0x000000103300780c */ /* 0x000fe40004704270 */
[----:B------:R-:W-:Y:S02]  /*42460*/  MOV R11, UR36 ;  /* 0x00000024000b7c02 */ /* 0x000fe40008000f00 */
        /* <DEDUP_REMOVED lines=17> */
[----:B------:R-:W-:Y:S02]  /*42580*/  ISETP.GT.AND P2, PT, R51, 0x29, !P2 ;  /* 0x000000293300780c */ /* 0x000fe40005744270 */
[----:B------:R-:W-:-:S02]  /*42590*/  FSEL R31, R31, -INF , !P0 ;  /* 0xff8000001f1f7808 */ /* 0x000fc40004000000 */
[----:B------:R-:W-:Y:S02]  /*425a0*/  ISETP.NE.AND P0, PT, R53, RZ, PT ;  /* 0x000000ff3500720c */ /* 0x000fe40003f05270 */
[C---:B------:R-:W-:Y:S02]  /*425b0*/  ISETP.GT.AND P3, PT, R51.reuse, 0x30, !P3 ;  /* 0x000000303300780c */ /* 0x040fe40005f64270 */
[C---:B------:R-:W-:Y:S02]  /*425c0*/  ISETP.GT.AND P0, PT, R51.reuse, RZ, !P0 ;  /* 0x000000ff3300720c */ /* 0x040fe40004704270 */
[----:B------:R-:W-:Y:S02]  /*425d0*/  ISETP.GT.AND P4, PT, R51, 0x31, !P4 ;  /* 0x000000313300780c */ /* 0x000fe40006784270 */
[----:B------:R-:W-:Y:S02]  /*425e0*/  ISETP.LT.OR P0, PT, R49, 0x1, P0 ;  /* 0x000000013100780c */ /* 0x000fe40000701670 */
[----:B------:R-:W-:-:S02]  /*425f0*/  ISETP.NE.AND P6, PT, R56, RZ, PT ;  /* 0x000000ff3800720c */ /* 0x000fc40003fc5270 */
[----:B------:R-:W-:Y:S02]  /*42600*/  FSEL R7, R5, -INF , !P0 ;  /* 0xff80000005077808 */ /* 0x000fe40004000000 */
[----:B------:R-:W2:Y:S01]  /*42610*/  LDL.64 R4, [R0+0x70] ;  /* 0x0000700000047983 */ /* 0x000ea20000100a00 */
[----:B------:R-:W-:Y:S02]  /*42620*/  ISETP.NE.AND P0, PT, R64, RZ, PT ;  /* 0x000000ff4000720c */ /* 0x000fe40003f05270 */
[----:B------:R-:W-:-:S04]  /*42630*/  FMNMX.FTZ R6, R7, R12, !PT ;  /* 0x0000000c07067209 */ /* 0x000fc80007810000 */
[----:B------:R-:W-:-:S04]  /*42640*/  FMNMX.FTZ R9, R13, R6, !PT ;  /* 0x000000060d097209 */ /* 0x000fc80007810000 */
[----:B------:R-:W-:-:S04]  /*42650*/  FMNMX.FTZ R9, R14, R9, !PT ;  /* 0x000000090e097209 */ /* 0x000fc80007810000 */
[----:B------:R-:W-:-:S04]  /*42660*/  FMNMX.FTZ R6, R24, R9, !PT ;  /* 0x0000000918067209 */ /* 0x000fc80007810000 */
[----:B------:R-:W-:Y:S02]  /*42670*/  FMNMX.FTZ R9, R25, R6, !PT ;  /* 0x0000000619097209 */ /* 0x000fe40007810000 */
[----:B------:R-:W-:Y:S02]  /*42680*/  ISETP.GT.AND P0, PT, R51, 0x21, !P0 ;  /* 0x000000213300780c */ /* 0x000fe40004704270 */
[----:B------:R-:W-:Y:S02]  /*42690*/  FMNMX.FTZ R6, R26, R9, !PT ;  /* 0x000000091a067209 */ /* 0x000fe40007810000 */
[----:B------:R-:W-:Y:S02]  /*426a0*/  ISETP.LT.OR P0, PT, R49, 0x22, P0 ;  /* 0x000000223100780c */ /* 0x000fe40000701670 */
[----:B------:R-:W-:Y:S02]  /*426b0*/  FMNMX.FTZ R6, R27, R6, !PT ;  /* 0x000000061b067209 */ /* 0x000fe40007810000 */
[----:B------:R-:W-:-:S02]  /*426c0*/  ISETP.LT.OR P1, PT, R49, 0x29, P1 ;  /* 0x000000293100780c */ /* 0x000fc40000f21670 */
[----:B------:R-:W-:Y:S02]  /*426d0*/  FSEL R30, R30, -INF , !P0 ;  /* 0xff8000001e1e7808 */ /* 0x000fe40004000000 */
[----:B------:R-:W-:Y:S02]  /*426e0*/  FMNMX.FTZ R9, R31, R6, !PT ;  /* 0x000000061f097209 */ /* 0x000fe40007810000 */
[C---:B------:R-:W-:Y:S02]  /*426f0*/  ISETP.LT.OR P2, PT, R49.reuse, 0x2a, P2 ;  /* 0x0000002a3100780c */ /* 0x040fe40001741670 */
[----:B------:R-:W-:Y:S02]  /*42700*/  FSEL R34, R34, -INF , !P1 ;  /* 0xff80000022227808 */ /* 0x000fe40004800000 */
[----:B------:R-:W-:Y:S02]  /*42710*/  FMNMX.FTZ R9, R30, R9, !PT ;  /* 0x000000091e097209 */ /* 0x000fe40007810000 */
[----:B------:R-:W-:-:S02]  /*42720*/  ISETP.LT.OR P3, PT, R49, 0x31, P3 ;  /* 0x000000313100780c */ /* 0x000fc40001f61670 */
[----:B------:R-:W-:Y:S02]  /*42730*/  FSEL R35, R35, -INF , !P2 ;  /* 0xff80000023237808 */ /* 0x000fe40005000000 */
[----:B------:R-:W-:Y:S02]  /*42740*/  FMNMX.FTZ R6, R34, R9, !PT ;  /* 0x0000000922067209 */ /* 0x000fe40007810000 */
[----:B------:R-:W-:Y:S02]  /*42750*/  ISETP.GT.AND P5, PT, R51, 0x38, !P5 ;  /* 0x000000383300780c */ /* 0x000fe40006fa4270 */
[----:B------:R-:W-:Y:S02]  /*42760*/  ISETP.LT.OR P4, PT, R49, 0x32, P4 ;  /* 0x000000323100780c */ /* 0x000fe40002781670 */
[----:B------:R-:W-:Y:S02]  /*42770*/  FSEL R42, R42, -INF , !P3 ;  /* 0xff8000002a2a7808 */ /* 0x000fe40005800000 */
[----:B------:R-:W-:-:S02]  /*42780*/  FMNMX.FTZ R9, R35, R6, !PT ;  /* 0x0000000623097209 */ /* 0x000fc40007810000 */
[----:B------:R-:W-:Y:S02]  /*42790*/  ISETP.GT.AND P0, PT, R51, 0x39, !P6 ;  /* 0x000000393300780c */ /* 0x000fe40007704270 */
[C---:B------:R-:W-:Y:S02]  /*427a0*/  ISETP.LT.OR P5, PT, R49.reuse, 0x39, P5 ;  /* 0x000000393100780c */ /* 0x040fe40002fa1670 */
[----:B------:R-:W-:Y:S02]  /*427b0*/  FSEL R44, R44, -INF , !P4 ;  /* 0xff8000002c2c7808 */ /* 0x000fe40006000000 */
[----:B------:R-:W-:Y:S02]  /*427c0*/  FMNMX.FTZ R9, R42, R9, !PT ;  /* 0x000000092a097209 */ /* 0x000fe40007810000 */
[----:B------:R-:W-:Y:S02]  /*427d0*/  ISETP.LT.OR P0, PT, R49, 0x3a, P0 ;  /* 0x0000003a3100780c */ /* 0x000fe40000701670 */
[----:B------:R-:W-:-:S02]  /*427e0*/  R2UR UR4, R2 ;  /* 0x00000000020472ca */ /* 0x000fc400000e0000 */
[C---:B------:R-:W-:Y:S02]  /*427f0*/  R2UR UR5, R3.reuse ;  /* 0x00000000030572ca */ /* 0x040fe400000e0000 */
[----:B------:R-:W-:Y:S02]  /*42800*/  FSEL R46, R46, -INF , !P5 ;  /* 0xff8000002e2e7808 */ /* 0x000fe40006800000 */
[----:B------:R-:W-:Y:S02]  /*42810*/  FMNMX.FTZ R9, R44, R9, !PT ;  /* 0x000000092c097209 */ /* 0x000fe40007810000 */
[----:B------:R-:W-:Y:S02]  /*42820*/  R2UR UR6, R2 ;  /* 0x00000000020672ca */ /* 0x000fe400000e0000 */
[----:B------:R-:W-:Y:S02]  /*42830*/  R2UR UR7, R3 ;  /* 0x00000000030772ca */ /* 0x000fe400000e0000 */
[----:B------:R-:W-:-:S02]  /*42840*/  FSEL R15, R15, -INF , !P0 ;  /* 0xff8000000f0f7808 */ /* 0x000fc40004000000 */
[----:B------:R-:W-:-:S04]  /*42850*/  FMNMX.FTZ R6, R46, R9, !PT ;  /* 0x000000092e067209 */ /* 0x000fc80007810000 */
[----:B------:R-:W-:-:S05]  /*42860*/  FMNMX.FTZ R47, R15, R6, !PT ;  /* 0x000000060f2f7209 */ /* 0x000fca0007810000 */
[----:B--2---:R-:W-:Y:S04]  /*42870*/  ST.E desc[UR4][R4.64+0x4], R47 ;  /* 0x0000042f04007985 */ /* 0x004fe8000c101904 */
[----:B------:R-:W2:Y:S01]  /*42880*/  LD.E R8, desc[UR6][R4.64+0x4] ;  /* 0x0000040604087980 */ /* 0x000ea2000c101900 */
        /* <DEDUP_REMOVED lines=15> */
[----:B------:R-:W0:Y:S01]  /*42980*/  SHFL.BFLY PT, R6, R9, 0x2, 0x1f ;  /* 0x0c401f0009067f89 */ /* 0x000e2200000e0000 */
[----:B------:R-:W-:Y:S02]  /*42990*/  R2UR UR8, R2 ;  /* 0x00000000020872ca */ /* 0x000fe400000e0000 */
[----:B------:R-:W-:Y:S02]  /*429a0*/  R2UR UR9, R3 ;  /* 0x00000000030972ca */ /* 0x000fe400000e0000 */
[----:B0-----:R-:W-:Y:S01]  /*429b0*/  FMNMX.FTZ R6, R9, R6, !PT ;  /* 0x0000000609067209 */ /* 0x001fe20007810000 */
[----:B------:R-:W-:Y:S04]  /*429c0*/  ST.E desc[UR4][R4.64], R9 ;  /* 0x0000000904007985 */ /* 0x000fe8000c101904 */
[----:B--2---:R-:W0:Y:S02]  /*429d0*/  SHFL.BFLY PT, R47, R8, 0x2, 0x1f ;  /* 0x0c401f00082f7f89 */ /* 0x004e2400000e0000 */
[----:B0-----:R-:W-:-:S02]  /*429e0*/  FMNMX.FTZ R49, R8, R47, !PT ;  /* 0x0000002f08317209 */ /* 0x001fc40007810000 */
[----:B------:R-:W0:Y:S04]  /*429f0*/  SHFL.BFLY PT, R47, R6, 0x1, 0x1f ;  /* 0x0c201f00062f7f89 */ /* 0x000e2800000e0000 */
[----:B------:R-:W1:Y:S01]  /*42a00*/  SHFL.BFLY PT, R50, R49, 0x1, 0x1f ;  /* 0x0c201f0031327f89 */ /* 0x000e6200000e0000 */
[----:B0-----:R-:W-:Y:S02]  /*42a10*/  FMNMX.FTZ R47, R6, R47, !PT ;  /* 0x0000002f062f7209 */ /* 0x001fe40007810000 */
[----:B-1----:R-:W-:-:S03]  /*42a20*/  FMNMX.FTZ R51, R49, R50, !PT ;  /* 0x0000003231337209 */ /* 0x002fc60007810000 */
[----:B------:R-:W-:Y:S04]  /*42a30*/  ST.E desc[UR6][R4.64], R47 ;  /* 0x0000002f04007985 */ /* 0x000fe8000c101906 */
[----:B------:R0:W-:Y:S04]  /*42a40*/  ST.E desc[UR8][R4.64+0x4], R51 ;  /* 0x0000043304007985 */ /* 0x0001e8000c101908 */
[----:B0-----:R-:W2:Y:S04]  /*42a50*/  LDL.64 R4, [R0+0x70] ;  /* 0x0000700000047983 */ /* 0x001ea80000100a00 */
[----:B--2---:R-:W2:Y:S04]  /*42a60*/  LD.E R6, desc[UR6][R4.64+0x20] ;  /* 0x0000200604067980 */ /* 0x004ea8000c101900 */
[----:B------:R-:W2:Y:S04]  /*42a70*/  LD.E R49, desc[UR4][R4.64] ;  /* 0x0000000404317980 */ /* 0x000ea8000c101900 */
[----:B------:R-:W3:Y:S01]  /*42a80*/  LD.E R53, desc[UR4][R4.64+0x4] ;  /* 0x0000040404357980 */ /* 0x000ee2000c101900 */
[C---:B--2---:R-:W-:Y:S01]  /*42a90*/  FMUL.FTZ R8, R49.reuse, R6 ;  /* 0x0000000631087220 */ /* 0x044fe20000410000 */
[----:B------:R-:W-:-:S04]  /*42aa0*/  FSETP.NEU.FTZ.AND P0, PT, R49, -INF , PT ;  /* 0xff8000003100780b */ /* 0x000fc80003f1d000 */
[----:B------:R-:W-:Y:S01]  /*42ab0*/  FSEL R9, R8, RZ, P0 ;  /* 0x000000ff08097208 */ /* 0x000fe20000000000 */
[----:B---3--:R-:W-:Y:S01]  /*42ac0*/  FMUL.FTZ R8, R6, R53 ;  /* 0x0000003506087220 */ /* 0x008fe20000410000 */
[----:B------:R-:W-:-:S03]  /*42ad0*/  FSETP.NEU.FTZ.AND P0, PT, R53, -INF , PT ;  /* 0xff8000003500780b */ /* 0x000fc60003f1d000 */
        /* <DEDUP_REMOVED lines=16> */
[----:B------:R-:W-:-:S05]  /*42be0*/  FSEL R9, R8, RZ, P0 ;  /* 0x000000ff08097208 */ /* 0x000fca0000000000 */
[-CC-:B------:R-:W-:Y:S01]  /*42bf0*/  FFMA.FTZ R153, R7, R6.reuse, -R9.reuse ;  /* 0x0000000607997223 */ /* 0x180fe20000010809 */
[-CC-:B------:R-:W-:Y:S01]  /*42c00*/  FFMA.FTZ R12, R12, R6.reuse, -R9.reuse ;  /* 0x000000060c0c7223 */ /* 0x180fe20000010809 */
[-CC-:B------:R-:W-:Y:S01]  /*42c10*/  FFMA.FTZ R155, R13, R6.reuse, -R9.reuse ;  /* 0x000000060d9b7223 */ /* 0x180fe20000010809 */
[----:B------:R-:W-:Y:S01]  /*42c20*/  MUFU.EX2 R152, R152 ;  /* 0x0000009800987308 */ /* 0x000fe20000000800 */
[----:B------:R-:W-:-:S07]  /*42c30*/  FFMA.FTZ R14, R14, R6, -R9 ;  /* 0x000000060e0e7223 */ /* 0x000fce0000010809 */
[----:B------:R-:W0:Y:S01]  /*42c40*/  MUFU.EX2 R47, R47 ;  /* 0x0000002f002f7308 */ /* 0x000e220000000800 */
[----:B------:R-:W-:-:S07]  /*42c50*/  FFMA.FTZ R169, R24, R6, -R9 ;  /* 0x0000000618a97223 */ /* 0x000fce0000010809 */
[----:B------:R-:W-:Y:S08]  /*42c60*/  MUFU.EX2 R153, R153 ;  /* 0x0000009900997308 */ /* 0x000ff00000000800 */
[----:B------:R-:W1:Y:S01]  /*42c70*/  MUFU.EX2 R12, R12 ;  /* 0x0000000c000c7308 */ /* 0x000e620000000800 */
[----:B------:R-:W-:-:S07]  /*42c80*/  FFMA.FTZ R20, R25, R6, -R9 ;  /* 0x0000000619147223 */ /* 0x000fce0000010809 */
[----:B------:R-:W2:Y:S08]  /*42c90*/  MUFU.EX2 R154, R154 ;  /* 0x0000009a009a7308 */ /* 0x000eb00000000800 */
[----:B------:R-:W3:Y:S01]  /*42ca0*/  MUFU.EX2 R155, R155 ;  /* 0x0000009b009b7308 */ /* 0x000ee20000000800 */
[----:B------:R-:W-:-:S07]  /*42cb0*/  FFMA.FTZ R171, R26, R6, -R9 ;  /* 0x000000061aab7223 */ /* 0x000fce0000010809 */
[----:B------:R-:W4:Y:S08]  /*42cc0*/  MUFU.EX2 R29, R29 ;  /* 0x0000001d001d7308 */ /* 0x000f300000000800 */
[----:B------:R-:W4:Y:S01]  /*42cd0*/  MUFU.EX2 R14, R14 ;  /* 0x0000000e000e7308 */ /* 0x000f220000000800 */
[----:B0-----:R-:W-:Y:S01]  /*42ce0*/  FADD.FTZ R7, R152, R47 ;  /* 0x0000002f98077221 */ /* 0x001fe20000010000 */
[----:B-1----:R-:W-:-:S06]  /*42cf0*/  FADD.FTZ R8, R153, R12 ;  /* 0x0000000c99087221 */ /* 0x002fcc0000010000 */
[----:B------:R-:W0:Y:S01]  /*42d00*/  MUFU.EX2 R168, R168 ;  /* 0x000000a800a87308 */ /* 0x000e220000000800 */
[----:B------:R-:W-:-:S07]  /*42d10*/  FFMA.FTZ R24, R27, R6, -R9 ;  /* 0x000000061b187223 */ /* 0x000fce0000010809 */
[----:B------:R-:W1:Y:S01]  /*42d20*/  MUFU.EX2 R169, R169 ;  /* 0x000000a900a97308 */ /* 0x000e620000000800 */
[----:B------:R-:W-:Y:S01]  /*42d30*/  FFMA.FTZ R26, R30, R6, -R9 ;  /* 0x000000061e1a7223 */ /* 0x000fe20000010809 */
[----:B--2---:R-:W-:Y:S01]  /*42d40*/  FADD.FTZ R30, R154, R7 ;  /* 0x000000079a1e7221 */ /* 0x004fe20000010000 */
[----:B---3--:R-:W-:-:S05]  /*42d50*/  FADD.FTZ R7, R155, R8 ;  /* 0x000000089b077221 */ /* 0x008fca0000010000 */
[----:B------:R-:W2:Y:S01]  /*42d60*/  MUFU.EX2 R33, R33 ;  /* 0x0000002100217308 */ /* 0x000ea20000000800 */
[----:B------:R-:W-:-:S07]  /*42d70*/  FFMA.FTZ R173, R31, R6, -R9 ;  /* 0x000000061fad7223 */ /* 0x000fce0000010809 */
[----:B------:R-:W3:Y:S01]  /*42d80*/  MUFU.EX2 R20, R20 ;  /* 0x0000001400147308 */ /* 0x000ee20000000800 */
[----:B----4-:R-:W-:Y:S01]  /*42d90*/  FADD.FTZ R13, R29, R30 ;  /* 0x0000001e1d0d7221 */ /* 0x010fe20000010000 */
[----:B------:R-:W-:-:S06]  /*42da0*/  FADD.FTZ R8, R14, R7 ;  /* 0x000000070e087221 */ /* 0x000fcc0000010000 */
[----:B------:R-:W4:Y:S08]  /*42db0*/  MUFU.EX2 R170, R170 ;  /* 0x000000aa00aa7308 */ /* 0x000f300000000800 */
[----:B------:R-:W4:Y:S01]  /*42dc0*/  MUFU.EX2 R171, R171 ;  /* 0x000000ab00ab7308 */ /* 0x000f220000000800 */
[----:B0-----:R-:W-:Y:S01]  /*42dd0*/  FADD.FTZ R30, R168, R13 ;  /* 0x0000000da81e7221 */ /* 0x001fe20000010000 */
[----:B-1----:R-:W-:-:S06]  /*42de0*/  FADD.FTZ R7, R169, R8 ;  /* 0x00000008a9077221 */ /* 0x002fcc0000010000 */
[----:B------:R-:W0:Y:S01]  /*42df0*/  MUFU.EX2 R37, R37 ;  /* 0x0000002500257308 */ /* 0x000e220000000800 */
[----:B------:R-:W-:-:S07]  /*42e00*/  FFMA.FTZ R175, R34, R6, -R9 ;  /* 0x0000000622af7223 */ /* 0x000fce0000010809 */
[----:B------:R-:W1:Y:S01]  /*42e10*/  MUFU.EX2 R24, R24 ;  /* 0x0000001800187308 */ /* 0x000e620000000800 */
[----:B--2---:R-:W-:Y:S01]  /*42e20*/  FADD.FTZ R13, R33, R30 ;  /* 0x0000001e210d7221 */ /* 0x004fe20000010000 */
[----:B---3--:R-:W-:-:S06]  /*42e30*/  FADD.FTZ R8, R20, R7 ;  /* 0x0000000714087221 */ /* 0x008fcc0000010000 */
[----:B------:R-:W2:Y:S01]  /*42e40*/  MUFU.EX2 R172, R172 ;  /* 0x000000ac00ac7308 */ /* 0x000ea20000000800 */
[----:B------:R-:W-:-:S07]  /*42e50*/  FFMA.FTZ R28, R35, R6, -R9 ;  /* 0x00000006231c7223 */ /* 0x000fce0000010809 */
[----:B------:R-:W3:Y:S01]  /*42e60*/  MUFU.EX2 R173, R173 ;  /* 0x000000ad00ad7308 */ /* 0x000ee20000000800 */
[----:B----4-:R-:W-:Y:S01]  /*42e70*/  FADD.FTZ R30, R170, R13 ;  /* 0x0000000daa1e7221 */ /* 0x010fe20000010000 */
[----:B------:R-:W-:-:S06]  /*42e80*/  FADD.FTZ R7, R171, R8 ;  /* 0x00000008ab077221 */ /* 0x000fcc0000010000 */
[----:B------:R-:W4:Y:S01]  /*42e90*/  MUFU.EX2 R39, R39 ;  /* 0x0000002700277308 */ /* 0x000f220000000800 */
[----:B------:R-:W-:-:S07]  /*42ea0*/  FFMA.FTZ R177, R42, R6, -R9 ;  /* 0x000000062ab17223 */ /* 0x000fce0000010809 */
        /* <DEDUP_REMOVED lines=13> */
[----:B------:R-:W4:Y:S08]  /*42f80*/  MUFU.EX2 R176, R176 ;  /* 0x000000b000b07308 */ /* 0x000f300000000800 */
[----:B------:R-:W4:Y:S01]  /*42f90*/  MUFU.EX2 R177, R177 ;  /* 0x000000b100b17308 */ /* 0x000f220000000800 */
[----:B------:R-:W-:Y:S01]  /*42fa0*/  FFMA.FTZ R6, R15, R6, -R9 ;  /* 0x000000060f067223 */ /* 0x000fe20000010809 */
[----:B0-----:R-:W-:Y:S01]  /*42fb0*/  FADD.FTZ R30, R174, R13 ;  /* 0x0000000dae1e7221 */ /* 0x001fe20000010000 */
[----:B-1----:R-:W-:-:S05]  /*42fc0*/  FADD.FTZ R7, R175, R8 ;  /* 0x00000008af077221 */ /* 0x002fca0000010000 */
[----:B------:R-:W0:Y:S08]  /*42fd0*/  MUFU.EX2 R43, R43 ;  /* 0x0000002b002b7308 */ /* 0x000e300000000800 */
[----:B------:R-:W1:Y:S01]  /*42fe0*/  MUFU.EX2 R44, R44 ;  /* 0x0000002c002c7308 */ /* 0x000e620000000800 */
[----:B--2---:R-:W-:Y:S01]  /*42ff0*/  FADD.FTZ R9, R41, R30 ;  /* 0x0000001e29097221 */ /* 0x004fe20000010000 */
[----:B---3--:R-:W-:-:S06]  /*43000*/  FADD.FTZ R8, R28, R7 ;  /* 0x000000071c087221 */ /* 0x008fcc0000010000 */
[----:B------:R-:W2:Y:S08]  /*43010*/  MUFU.EX2 R178, R178 ;  /* 0x000000b200b27308 */ /* 0x000eb00000000800 */
[----:B------:R-:W3:Y:S01]  /*43020*/  MUFU.EX2 R46, R46 ;  /* 0x0000002e002e7308 */ /* 0x000ee20000000800 */
[----:B----4-:R-:W-:Y:S01]  /*43030*/  FADD.FTZ R30, R176, R9 ;  /* 0x00000009b01e7221 */ /* 0x010fe20000010000 */
[----:B------:R-:W-:-:S06]  /*43040*/  FADD.FTZ R7, R177, R8 ;  /* 0x00000008b1077221 */ /* 0x000fcc0000010000 */
[----:B------:R-:W4:Y:S08]  /*43050*/  MUFU.EX2 R21, R21 ;  /* 0x0000001500157308 */ /* 0x000f300000000800 */
[----:B------:R-:W4:Y:S01]  /*43060*/  MUFU.EX2 R179, R6 ;  /* 0x0000000600b37308 */ /* 0x000f220000000800 */
[----:B0-----:R-:W-:Y:S01]  /*43070*/  FADD.FTZ R9, R43, R30 ;  /* 0x0000001e2b097221 */ /* 0x001fe20000010000 */
[----:B-1----:R-:W-:-:S03]  /*43080*/  FADD.FTZ R7, R44, R7 ;  /* 0x000000072c077221 */ /* 0x002fc60000010000 */
[----:B--2---:R-:W-:Y:S01]  /*43090*/  FADD.FTZ R8, R178, R9 ;  /* 0x00000009b2087221 */ /* 0x004fe20000010000 */
[----:B---3--:R-:W-:-:S03]  /*430a0*/  FADD.FTZ R30, R46, R7 ;  /* 0x000000072e1e7221 */ /* 0x008fc60000010000 */
[----:B----4-:R-:W-:Y:S01]  /*430b0*/  FADD.FTZ R13, R21, R8 ;  /* 0x00000008150d7221 */ /* 0x010fe20000010000 */
[----:B------:R-:W-:-:S04]  /*430c0*/  FADD.FTZ R15, R179, R30 ;  /* 0x0000001eb30f7221 */ /* 0x000fc80000010000 */
[----:B------:R-:W-:Y:S04]  /*430d0*/  ST.E desc[UR4][R4.64+0x10], R13 ;  /* 0x0000100d04007985 */ /* 0x000fe8000c101904 */
[----:B------:R0:W-:Y:S04]  /*430e0*/  ST.E desc[UR6][R4.64+0x14], R15 ;  /* 0x0000140f04007985 */ /* 0x0001e8000c101906 */
[----:B------:R-:W2:Y:S01]  /*430f0*/  LDL.64 R8, [R0+0x80] ;  /* 0x0000800000087983 */ /* 0x000ea20000100a00 */
[----:B------:R-:W-:Y:S06]  /*43100*/  BAR.SYNC.DEFER_BLOCKING 0xf, 0x100 ;  /* 0x03c4000000007b1d */ /* 0x000fec0000010000 */
[----:B0-----:R-:W3:Y:S01]  /*43110*/  LDL.64 R4, [R0+0x88] ;  /* 0x0000880000047983 */ /* 0x001ee20000100a00 */
[----:B------:R-:W-:-:S02]  /*43120*/  R2UR UR10, R2 ;  /* 0x00000000020a72ca */ /* 0x000fc400000e0000 */
[----:B------:R-:W-:Y:S01]  /*43130*/  R2UR UR11, R3 ;  /* 0x00000000030b72ca */ /* 0x000fe200000e0000 */
[----:B------:R-:W4:Y:S04]  /*43140*/  LDL.64 R138, [R0] ;  /* 0x00000000008a7983 */ /* 0x000f280000100a00 */
[----:B--2---:R-:W2:Y:S04]  /*43150*/  LD.E.64 R8, desc[UR4][R8.64+0x10] ;  /* 0x0000100408087980 */ /* 0x004ea8000c101b00 */
[----:B--2---:R-:W2:Y:S04]  /*43160*/  LD.E.64 R6, desc[UR6][R8.64+0x8] ;  /* 0x0000080608067980 */ /* 0x004ea8000c101b00 */
[----:B------:R-:W3:Y:S01]  /*43170*/  LD.E.64 R8, desc[UR4][R8.64] ;  /* 0x0000000408087980 */ /* 0x000ee2000c101b00 */
[----:B------:R-:W-:-:S02]  /*43180*/  R2UR UR12, R2 ;  /* 0x00000000020c72ca */ /* 0x000fc400000e0000 */
[----:B------:R-:W-:Y:S02]  /*43190*/  R2UR UR13, R3 ;  /* 0x00000000030d72ca */ /* 0x000fe400000e0000 */
        /* <DEDUP_REMOVED lines=16> */
[----:B--2---:R-:W-:-:S02]  /*432a0*/  MOV R30, R6 ;  /* 0x00000006001e7202 */ /* 0x004fc40000000f00 */
[----:B------:R-:W2:Y:S03]  /*432b0*/  LDL.64 R6, [R0+0x90] ;  /* 0x0000900000067983 */ /* 0x000ea60000100a00 */
[--C-:B---3--:R-:W-:Y:S02]  /*432c0*/  IMAD R15, R9, 0x2, R30.reuse ;  /* 0x00000002090f7824 */ /* 0x108fe400078e021e */
[C---:B------:R-:W-:Y:S02]  /*432d0*/  IMAD R13, R8.reuse, 0x2, R30 ;  /* 0x00000002080d7824 */ /* 0x040fe400078e021e */
[----:B------:R-:W-:Y:S01]  /*432e0*/  IMAD R25, R8, 0x2, R15 ;  /* 0x0000000208197824 */ /* 0x000fe200078e020f */
[----:B------:R-:W-:Y:S04]  /*432f0*/  STSM.16.M88.4 [R30], R152 ;  /* 0x000000981e007844 */ /* 0x000fe80000000200 */
[----:B------:R-:W-:Y:S04]  /*43300*/  STSM.16.M88.4 [R13], R168 ;  /* 0x000000a80d007844 */ /* 0x000fe80000000200 */
[----:B------:R-:W-:Y:S04]  /*43310*/  STSM.16.M88.4 [R15], R172 ;  /* 0x000000ac0f007844 */ /* 0x000fe80000000200 */
[----:B------:R0:W-:Y:S04]  /*43320*/  STSM.16.M88.4 [R25], R176 ;  /* 0x000000b019007844 */ /* 0x0001e80000000200 */
[----:B------:R-:W3:Y:S04]  /*43330*/  LD.E R21, desc[UR4][R4.64] ;  /* 0x0000000404157980 */ /* 0x000ee8000c101900 */
[----:B------:R-:W3:Y:S04]  /*43340*/  LD.E R27, desc[UR6][R4.64+0x4] ;  /* 0x00000406041b7980 */ /* 0x000ee8000c101900 */
[----:B------:R-:W3:Y:S04]  /*43350*/  LD.E R29, desc[UR8][R4.64+0x8] ;  /* 0x00000808041d7980 */ /* 0x000ee8000c101900 */
[----:B------:R-:W3:Y:S04]  /*43360*/  LD.E R31, desc[UR10][R4.64+0xc] ;  /* 0x00000c0a041f7980 */ /* 0x000ee8000c101900 */
[----:B------:R-:W3:Y:S04]  /*43370*/  LD.E R33, desc[UR12][R4.64+0x10] ;  /* 0x0000100c04217980 */ /* 0x000ee8000c101900 */
[----:B------:R-:W3:Y:S01]  /*43380*/  LD.E R35, desc[UR4][R4.64+0x14] ;  /* 0x0000140404237980 */ /* 0x000ee2000c101900 */
[----:B------:R-:W-:-:S02]  /*43390*/  R2UR UR14, R2 ;  /* 0x00000000020e72ca */ /* 0x000fc400000e0000 */
[C---:B------:R-:W-:Y:S01]  /*433a0*/  R2UR UR15, R3.reuse ;  /* 0x00000000030f72ca */ /* 0x040fe200000e0000 */
[----:B----4-:R-:W4:Y:S01]  /*433b0*/  LD.E R138, desc[UR4][R138.64] ;  /* 0x000000048a8a7980 */ /* 0x010f22000c101900 */
[C---:B------:R-:W-:Y:S02]  /*433c0*/  R2UR UR16, R2.reuse ;  /* 0x00000000021072ca */ /* 0x040fe400000e0000 */
[C---:B------:R-:W-:Y:S01]  /*433d0*/  R2UR UR17, R3.reuse ;  /* 0x00000000031172ca */ /* 0x040fe200000e0000 */
[----:B------:R-:W4:Y:S01]  /*433e0*/  LD.E R24, desc[UR8][R4.64+0x38] ;  /* 0x0000380804187980 */ /* 0x000f22000c101900 */
[C---:B------:R-:W-:Y:S02]  /*433f0*/  R2UR UR18, R2.reuse ;  /* 0x00000000021272ca */ /* 0x040fe400000e0000 */
[----:B------:R-:W-:Y:S01]  /*43400*/  R2UR UR19, R3 ;  /* 0x00000000031372ca */ /* 0x000fe200000e0000 */
[----:B0-----:R-:W4:Y:S01]  /*43410*/  LD.E R25, desc[UR10][R4.64+0x3c] ;  /* 0x00003c0a04197980 */ /* 0x001f22000c101900 */
[----:B------:R-:W-:-:S02]  /*43420*/  R2UR UR20, R2 ;  /* 0x00000000021472ca */ /* 0x000fc400000e0000 */
[C---:B------:R-:W-:Y:S01]  /*43430*/  R2UR UR21, R3.reuse ;  /* 0x00000000031572ca */ /* 0x040fe200000e0000 */
[----:B------:R-:W4:Y:S01]  /*43440*/  LD.E R26, desc[UR12][R4.64+0x40] ;  /* 0x0000400c041a7980 */ /* 0x000f22000c101900 */
[C---:B------:R-:W-:Y:S02]  /*43450*/  R2UR UR22, R2.reuse ;  /* 0x00000000021672ca */ /* 0x040fe400000e0000 */
[C---:B------:R-:W-:Y:S01]  /*43460*/  R2UR UR23, R3.reuse ;  /* 0x00000000031772ca */ /* 0x040fe200000e0000 */
[----:B------:R-:W4:Y:S01]  /*43470*/  LD.E R8, desc[UR16][R4.64+0x18] ;  /* 0x0000181004087980 */ /* 0x000f22000c101900 */
[C---:B------:R-:W-:Y:S02]  /*43480*/  R2UR UR24, R2.reuse ;  /* 0x00000000021872ca */ /* 0x040fe400000e0000 */
[----:B------:R-:W-:Y:S01]  /*43490*/  R2UR UR25, R3 ;  /* 0x00000000031972ca */ /* 0x000fe200000e0000 */
[----:B------:R-:W4:Y:S01]  /*434a0*/  LD.E R9, desc[UR18][R4.64+0x1c] ;  /* 0x00001c1204097980 */ /* 0x000f22000c101900 */
[----:B------:R-:W-:-:S02]  /*434b0*/  R2UR UR26, R2 ;  /* 0x00000000021a72ca */ /* 0x000fc400000e0000 */
[C---:B------:R-:W-:Y:S01]  /*434c0*/  R2UR UR27, R3.reuse ;  /* 0x00000000031b72ca */ /* 0x040fe200000e0000 */
[----:B------:R-:W4:Y:S01]  /*434d0*/  LD.E R12, desc[UR20][R4.64+0x20] ;  /* 0x00002014040c7980 */ /* 0x000f22000c101900 */
[----:B------:R-:W-:Y:S02]  /*434e0*/  R2UR UR28, R2 ;  /* 0x00000000021c72ca */ /* 0x000fe400000e0000 */
        /* <DEDUP_REMOVED lines=56> */
[----:B--2---:R-:W2:Y:S04]  /*43870*/  LD.E.64 R6, desc[UR4][R6.64] ;  /* 0x0000000406067980 */ /* 0x004ea8000c101b00 */
[----:B------:R-:W2:Y:S04]  /*43880*/  LD.E R83, desc[UR22][R4.64+0x124] ;  /* 0x0001241604537980 */ /* 0x000ea8000c101900 */
[----:B------:R-:W2:Y:S04]  /*43890*/  LD.E R84, desc[UR24][R4.64+0x128] ;  /* 0x0001281804547980 */ /* 0x000ea8000c101900 */
[----:B------:R-:W2:Y:S04]  /*438a0*/  LD.E R85, desc[UR26][R4.64+0x12c] ;  /* 0x00012c1a04557980 */ /* 0x000ea8000c101900 */
[----:B------:R-:W2:Y:S04]  /*438b0*/  LD.E R86, desc[UR28][R4.64+0x130] ;  /* 0x0001301c04567980 */ /* 0x000ea8000c101900 */
[----:B------:R-:W2:Y:S04]  /*438c0*/  LD.E R87, desc[UR4][R4.64+0x134] ;  /* 0x0001340404577980 */ /* 0x000ea8000c101900 */
[----:B------:R-:W2:Y:S04]  /*438d0*/  LD.E R88, desc[UR6][R4.64+0x138] ;  /* 0x0001380604587980 */ /* 0x000ea8000c101900 */
[----:B---3--:R0:W-:Y:S04]  /*438e0*/  ST.E desc[UR6][R4.64], R21 ;  /* 0x0000001504007985 */ /* 0x0081e8000c101906 */
[----:B------:R1:W-:Y:S04]  /*438f0*/  ST.E desc[UR8][R4.64+0x4], R27 ;  /* 0x0000041b04007985 */ /* 0x0003e8000c101908 */
[----:B------:R3:W-:Y:S04]  /*43900*/  ST.E desc[UR10][R4.64+0x8], R29 ;  /* 0x0000081d04007985 */ /* 0x0007e8000c10190a */
[----:B------:R3:W-:Y:S04]  /*43910*/  ST.E desc[UR12][R4.64+0xc], R31 ;  /* 0x00000c1f04007985 */ /* 0x0007e8000c10190c */
[----:B------:R3:W-:Y:S04]  /*43920*/  ST.E desc[UR14][R4.64+0x10], R33 ;  /* 0x0000102104007985 */ /* 0x0007e8000c10190e */
[----:B------:R3:W-:Y:S04]  /*43930*/  ST.E desc[UR4][R4.64+0x14], R35 ;  /* 0x0000142304007985 */ /* 0x0007e8000c101904 */
[----:B0-----:R-:W2:Y:S04]  /*43940*/  LD.E R21, desc[UR6][R4.64+0x34] ;  /* 0x0000340604157980 */ /* 0x001ea8000c101900 */
[----:B-1----:R-:W2:Y:S04]  /*43950*/  LD.E R27, desc[UR14][R4.64+0x44] ;  /* 0x0000440e041b7980 */ /* 0x002ea8000c101900 */
[----:B---3--:R-:W3:Y:S04]  /*43960*/  LD.E R29, desc[UR18][R4.64+0x4c] ;  /* 0x00004c12041d7980 */ /* 0x008ee8000c101900 */
[----:B------:R-:W3:Y:S04]  /*43970*/  LD.E R31, desc[UR22][R4.64+0x54] ;  /* 0x00005416041f7980 */ /* 0x000ee8000c101900 */
        /* <DEDUP_REMOVED lines=51> */
[----:B----4-:R-:W-:Y:S04]  /*43cb0*/  ST.E desc[UR4][R4.64+0x18], R8 ;  /* 0x0000180804007985 */ /* 0x010fe8000c101904 */
        /* <DEDUP_REMOVED lines=16> */
[----:B--2---:R-:W-:Y:S04]  /*43dc0*/  ST.E desc[UR4][R4.64+0x34], R21 ;  /* 0x0000341504007985 */ /* 0x004fe8000c101904 */
[----:B------:R-:W-:Y:S04]  /*43dd0*/  ST.E desc[UR12][R4.64+0x44], R27 ;  /* 0x0000441b04007985 */ /* 0x000fe8000c10190c */
[----:B---3--:R-:W-:Y:S04]  /*43de0*/  ST.E desc[UR16][R4.64+0x4c], R29 ;  /* 0x00004c1d04007985 */ /* 0x008fe8000c101910 */
        /* <DEDUP_REMOVED lines=87> */
[----:B------:R-:W-:-:S03]  /*44360*/  IMAD R6, R138, 0x1000, R6 ;  /* 0x000010008a067824 */ /* 0x000fc600078e0206 */
        /* <DEDUP_REMOVED lines=18> */
[----:B------:R-:W-:Y:S01]  /*44490*/  HGMMA.64x256x16.F32.BF16 R24, R152, gdesc[UR4].tnspB, RZ, !UPT, gsb0 ;  /* 0x43e0000498187df0 */ /* 0x000fe2000c0018ff */
        /* <DEDUP_REMOVED lines=47> */
[----:B------:R-:W-:Y:S01]  /*44790*/  R2UR UR51, R3 ;  /* 0x00000000033372ca */ /* 0x000fe200000e0000 */
[----:B------:R-:W-:-:S02]  /*447a0*/  VIADD R8, R6, 0x80 ;  /* 0x0000008006087836 */ /* 0x000fc40000000000 */
        /* <DEDUP_REMOVED lines=339> */
[----:B------:R0:W-:Y:S01]  /*45ce0*/  ST.E desc[UR10][R4.64+0x1fc], R151 ;  /* 0x0001fc9704007985 */ /* 0x0001e2000c10190a */
[----:B------:R-:W-:Y:S01]  /*45cf0*/  UMOV UR14, UR36 ;  /* 0x00000024000e7c82 */ /* 0x000fe20008000000 */
[----:B------:R-:W-:Y:S01]  /*45d00*/  UMOV UR15, UR37 ;  /* 0x00000025000f7c82 */ /* 0x000fe20008000000 */
        /* <DEDUP_REMOVED lines=812> */
[----:B------:R-:W-:Y:S02]  /*48fd0*/  R2UR UR29, R3 ;  /* 0x00000000031d72ca */ /* 0x000fe400000e0000 */
[----:B------:R-:W-:Y:S02]  /*48fe0*/  R2UR UR37, R10 ;  /* 0x000000000a2572ca */ /* 0x000fe400000e0000 */
[----:B------:R-:W-:Y:S01]  /*48ff0*/  R2UR UR36, R11 ;  /* 0x000000000b2472ca */ /* 0x000fe200000e0000 */
[----:B------:R-:W-:Y:S02]  /*49000*/  WARPGROUP.DEPBAR.LE gsb0, 0x0 ;  /* 0x00008000000079c5 */ /* 0x000fe40000010000 */
[----:B------:R0:W-:Y:S01]  /*49010*/  ST.E desc[UR4][R4.64], R24 ;  /* 0x0000001804007985 */ /* 0x0001e2000c101904 */
[----:B------:R-:W-:-:S02]  /*49020*/  R2UR UR4, R2 ;  /* 0x00000000020472ca */ /* 0x000fc400000e0000 */
[C---:B------:R-:W-:Y:S01]  /*49030*/  R2UR UR5, R3.reuse ;  /* 0x00000000030572ca */ /* 0x040fe200000e0000 */
[----:B------:R1:W-:Y:S01]  /*49040*/  ST.E desc[UR6][R4.64+0x4], R25 ;  /* 0x0000041904007985 */ /* 0x0003e2000c101906 */
[C---:B------:R-:W-:Y:S02]  /*49050*/  R2UR UR6, R2.reuse ;  /* 0x00000000020672ca */ /* 0x040fe400000e0000 */
[C---:B------:R-:W-:Y:S01]  /*49060*/  R2UR UR7, R3.reuse ;  /* 0x00000000030772ca */ /* 0x040fe200000e0000 */
[----:B------:R2:W-:Y:S01]  /*49070*/  ST.E desc[UR8][R4.64+0x8], R26 ;  /* 0x0000081a04007985 */ /* 0x0005e2000c101908 */
[C---:B------:R-:W-:Y:S02]  /*49080*/  R2UR UR8, R2.reuse ;  /* 0x00000000020872ca */ /* 0x040fe400000e0000 */
[----:B------:R-:W-:Y:S01]  /*49090*/  R2UR UR9, R3 ;  /* 0x00000000030972ca */ /* 0x000fe200000e0000 */
        /* <DEDUP_REMOVED lines=370> */
[----:B------:R-:W-:-:S03]  /*4a7c0*/  R2UR UR4, R2 ;  /* 0x00000000020472ca */ /* 0x000fc600000e0000 */
[----:B------:R-:W-:Y:S01]  /*4a7d0*/  ST.E desc[UR6][R4.64+0x1fc], R151 ;  /* 0x0001fc9704007985 */ /* 0x000fe2000c101906 */
[----:B------:R-:W-:-:S03]  /*4a7e0*/  R2UR UR5, R3 ;  /* 0x00000000030572ca */ /* 0x000fc600000e0000 */
[----:B------:R-:W4:Y:S01]  /*4a7f0*/  LD.E R6, desc[UR8][R4.64] ;  /* 0x0000000804067980 */ /* 0x000f22000c101900 */
[C---:B------:R-:W-:Y:S02]  /*4a800*/  R2UR UR6, R2.reuse ;  /* 0x00000000020672ca */ /* 0x040fe400000e0000 */
        /* <DEDUP_REMOVED lines=37> */
[----:B-1----:R-:W4:Y:S01]  /*4aa60*/  LD.E R25, desc[UR8][R4.64+0x34] ;  /* 0x0000340804197980 */ /* 0x002f22000c101900 */
[C---:B------:R-:W-:Y:S02]  /*4aa70*/  R2UR UR6, R2.reuse ;  /* 0x00000000020672ca */ /* 0x040fe400000e0000 */
[C---:B------:R-:W-:Y:S01]  /*4aa80*/  R2UR UR7, R3.reuse ;  /* 0x00000000030772ca */ /* 0x040fe200000e0000 */
[----:B--2---:R-:W2:Y:S01]  /*4aa90*/  LD.E R26, desc[UR10][R4.64+0x38] ;  /* 0x0000380a041a7980 */ /* 0x004ea2000c101900 */
[C---:B------:R-:W-:Y:S02]  /*4aaa0*/  R2UR UR8, R2.reuse ;  /* 0x00000000020872ca */ /* 0x040fe400000e0000 */
[----:B------:R-:W-:Y:S01]  /*4aab0*/  R2UR UR9, R3 ;  /* 0x00000000030972ca */ /* 0x000fe200000e0000 */
[----:B---3--:R-:W3:Y:S01]  /*4aac0*/  LD.E R27, desc[UR12][R4.64+0x3c] ;  /* 0x00003c0c041b7980 */ /* 0x008ee2000c101900 */
        /* <DEDUP_REMOVED lines=380> */
[----:B--2---:R-:W-:Y:S01]  /*4c290*/  ST.E desc[UR10][R4.64+0x38], R26 ;  /* 0x0000381a04007985 */ /* 0x004fe2000c10190a */
[C---:B------:R-:W-:Y:S02]  /*4c2a0*/  R2UR UR8, R2.reuse ;  /* 0x00000000020872ca */ /* 0x040fe400000e0000 */
[----:B------:R-:W-:Y:S01]  /*4c2b0*/  R2UR UR9, R3 ;  /* 0x00000000030972ca */ /* 0x000fe200000e0000 */
[----:B---3--:R-:W-:Y:S01]  /*4c2c0*/  ST.E desc[UR12][R4.64+0x3c], R27 ;  /* 0x00003c1b04007985 */ /* 0x008fe2000c10190c */
[----:B------:R-:W-:-:S02]  /*4c2d0*/  R2UR UR10, R2 ;  /* 0x00000000020a72ca */ /* 0x000fc400000e0000 */
[C---:B------:R-:W-:Y:S01]  /*4c2e0*/  R2UR UR11, R3.reuse ;  /* 0x00000000030b72ca */ /* 0x040fe200000e0000 */
[----:B----4-:R-:W-:Y:S01]  /*4c2f0*/  ST.E desc[UR14][R4.64+0x40], R28 ;  /* 0x0000401c04007985 */ /* 0x010fe2000c10190e */
        /* <DEDUP_REMOVED lines=311> */
[----:B------:R-:W-:Y:S01]  /*4d670*/  @!PT LDS RZ, [RZ] ;  /* 0x00000000fffff984 */ /* 0x000fe20000000800 */
[----:B------:R-:W-:Y:S01]  /*4d680*/  @!PT LDS RZ, [RZ] ;  /* 0x00000000fffff984 */ /* 0x000fe20000000800 */
[----:B------:R-:W-:Y:S01]  /*4d690*/  @!PT LDS RZ, [RZ] ;  /* 0x00000000fffff984 */ /* 0x000fe20000000800 */
[----:B------:R-:W-:Y:S01]  /*4d6a0*/  @!PT LDS RZ, [RZ] ;  /* 0x00000000fffff984 */ /* 0x000fe20000000800 */
[----:B------:R1:W-:Y:S06]  /*4d6b0*/  MEMBAR.ALL.CTA ;  /* 0x0000000000007992 */ /* 0x0003ec0000008000 */
[----:B-1----:R-:W1:Y:S02]  /*4d6c0*/  FENCE.VIEW.ASYNC.S ;  /* 0x00000000000073c6 */ /* 0x002e640000000000 */
[----:B-1----:R-:W-:-:S02]  /*4d6d0*/  NOP ;  /* 0x0000000000007918 */ /* 0x002fc40000000000 */
[----:B0-----:R-:W2:Y:S01]  /*4d6e0*/  LDL.64 R4, [R0+0x40] ;  /* 0x0000400000047983 */ /* 0x001ea20000100a00 */
[C---:B------:R-:W-:Y:S02]  /*4d6f0*/  R2UR UR4, R2.reuse ;  /* 0x00000000020472ca */ /* 0x040fe400000e0000 */
[----:B------:R-:W-:Y:S01]  /*4d700*/  R2UR UR5, R3 ;  /* 0x00000000030572ca */ /* 0x000fe200000e0000 */
[----:B------:R-:W3:Y:S01]  /*4d710*/  LDL.64 R6, [R0] ;  /* 0x0000000000067983 */ /* 0x000ee20000100a00 */
[----:B------:R-:W-:Y:S11]  /*4d720*/  BAR.ARV 0xe, 0x100 ;  /* 0x0384000000007b1d */ /* 0x000ff60000002000 */
[----:B--2---:R-:W2:Y:S01]  /*4d730*/  LD.E R8, desc[UR4][R4.64] ;  /* 0x0000000404087980 */ /* 0x004ea2000c101900 */
[----:B------:R-:W-:-:S02]  /*4d740*/  R2UR UR4, R2 ;  /* 0x00000000020472ca */ /* 0x000fc400000e0000 */
[----:B------:R-:W-:Y:S01]  /*4d750*/  R2UR UR5, R3 ;  /* 0x00000000030572ca */ /* 0x000fe200000e0000 */
[----:B------:R-:W-:-:S12]  /*4d760*/  BSSY B0, `(.L_x_7243) ;  /* 0x0000006000007945 */ /* 0x000fd80003800000 */
[----:B---3--:R0:W5:Y:S01]  /*4d770*/  LD.E R6, desc[UR4][R6.64] ;  /* 0x0000000406067980 */ /* 0x008162000c101900 */
[----:B--2---:R-:W-:-:S04]  /*4d780*/  LOP3.LUT R8, R8, 0x1, RZ, 0xfc, !PT ;  /* 0x0000000108087812 */ /* 0x004fc800078efcff */
[----:B------:R-:W-:-:S13]  /*4d790*/  ISETP.NE.AND P0, PT, R8, 0x3, PT ;  /* 0x000000030800780c */ /* 0x000fda0003f05270 */
[----:B0-----:R-:W-:Y:S05]  /*4d7a0*/  @!P0 BRA `(.L_x_7244) ;  /* 0x0000000000048947 */ /* 0x001fea0003800000 */
[----:B------:R-:W-:Y:S01]  /*4d7b0*/  BPT.TRAP 0x1 ;  /* 0x000000040000795c */ /* 0x000fe20000300000 */
.L_x_7244:
[----:B------:R-:W-:Y:S05]  /*4d7c0*/  BSYNC B0 ;  /* 0x0000000000007941 */ /* 0x000fea0003800000 */
.L_x_7243:
[C---:B------:R-:W-:Y:S02]  /*4d7d0*/  R2UR UR6, R2.reuse ;  /* 0x00000000020672ca */ /* 0x040fe400000e0000 */
[C---:B------:R-:W-:Y:S02]  /*4d7e0*/  R2UR UR7, R3.reuse ;  /* 0x00000000030772ca */ /* 0x040fe400000e0000 */
[----:B------:R-:W-:Y:S02]  /*4d7f0*/  R2UR UR4, R2 ;  /* 0x00000000020472ca */ /* 0x000fe400000e0000 */
[----:B------:R-:W-:-:S09]  /*4d800*/  R2UR UR5, R3 ;  /* 0x00000000030572ca */ /* 0x000fd200000e0000 */
[----:B------:R-:W2:Y:S04]  /*4d810*/  LD.E.64 R2, desc[UR6][R4.64+0x20] ;  /* 0x0000200604027980 */ /* 0x000ea8000c101b00 */
[----:B------:R-:W3:Y:S01]  /*4d820*/  LD.E R0, desc[UR4][R4.64+0xc] ;  /* 0x00000c0404007980 */ /* 0x000ee2000c101900 */
[----:B------:R-:W-:Y:S02]  /*4d830*/  MOV R7, 0x122a0 ;  /* 0x000122a000077802 */ /* 0x000fe40000000f00 */
[----:B--2---:R-:W-:-:S03]  /*4d840*/  MOV R3, R2 ;  /* 0x0000000200037202 */ /* 0x004fc60000000f00 */
[----:B------:R-:W-:Y:S02]  /*4d850*/  IMAD.MOV.U32 R2, RZ, RZ, R7 ;  /* 0x000000ffff027224 */ /* 0x000fe400078e0007 */
[----:B-----5:R-:W-:-:S05]  /*4d860*/  IMAD R3, R6, 0x8, R3 ;  /* 0x0000000806037824 */ /* 0x020fca00078e0203 */
[----:B---3--:R-:W-:Y:S01]  /*4d870*/  PRMT R0, R0, 0x654, R3 ;  /* 0x0000065400007816 */ /* 0x008fe20000000003 */
[----:B------:R-:W-:-:S03]  /*4d880*/  IMAD.MOV.U32 R3, RZ, RZ, 0x0 ;  /* 0x00000000ff037424 */ /* 0x000fc600078e00ff */
[----:B------:R0:W-:Y:S02]  /*4d890*/  SYNCS.ARRIVE.TRANS64.RED.A1T0 RZ, [R0+URZ], RZ ;  /* 0x000000ff00ff79a7 */ /* 0x0001e4000810043f */
[----:B0-----:R-:W-:Y:S05]  /*4d8a0*/  RET.REL.NODEC R2 `(_ZN7cutlass13device_kernelIN5flash11enable_sm90INS1_16FlashAttnFwdSm90INS1_25CollectiveMainloopFwdSm90ILi2EN4cute5tupleIJNS5_1CILi1EEES8_S8_EEENS6_IJNS7_ILi64EEESA_SA_EEELi512ENS_10bfloat16_tEfNS_4arch4Sm90ELb0ELb1ELb1ELb1ELb1ELb1ELb1ELb0ELb0ELb1ELb1ELb0EEENS1_21CollectiveEpilogueFwdINS6_IJSA_NS7_ILi512EEESA_EEES9_SC_SE_Li256ELb1ELb1ELb1ELb0EEENS1_36VarlenDynamicPersistentTileSchedulerILi64ELi64ELi256ELi128ELb1ELb1ELb1ELb1ELb0ELb1EEEEEEEEEvNT_6ParamsE) ;  /* 0xfffffb2402d47950 */ /* 0x001fea0003c3ffff */
.L_x_7217:
[----:B0-----:R0:W1:Y:S02]  /*4d8b0*/  SYNCS.PHASECHK.TRANS64.TRYWAIT P0, [R12+URZ], R13 ;  /* 0x0000000d0c0075a7 */ /* 0x001064000800017f */
[----:B-1----:R-:W-:Y:S05]  /*4d8c0*/  @!P0 NANOSLEEP.SYNCS 0x989680 ;  /* 0x009896800000895d */ /* 0x002fea0003900000 */
[----:B------:R-:W1:Y:S02]  /*4d8d0*/  @!P0 SYNCS.PHASECHK.TRANS64 P0, [R12+URZ], R13 ;  /* 0x0000000d0c0085a7 */ /* 0x000e64000800007f */
[----:B-1----:R-:W-:Y:S05]  /*4d8e0*/  @!P0 BRA `(.L_x_7217) ;  /* 0xfffffffc00f08947 */ /* 0x002fea000383ffff */
[----:B------:R-:W-:Y:S05]  /*4d8f0*/  BRA `(.L_x_7216) ;  /* 0xffffff0800e07947 */ /* 0x000fea000383ffff */
.L_x_7219:
[----:B0-----:R0:W1:Y:S02]  /*4d900*/  SYNCS.PHASECHK.TRANS64.TRYWAIT P0, [R12+URZ+0x38810], R13 ;  /* 0x0388100d0c0075a7 */ /* 0x001064000800017f */
[----:B-1----:R-:W-:Y:S05]  /*4d910*/  @!P0 NANOSLEEP.SYNCS 0x989680 ;  /* 0x009896800000895d */ /* 0x002fea0003900000 */
[----:B------:R-:W1:Y:S02]  /*4d920*/  @!P0 SYNCS.PHASECHK.TRANS64 P0, [R12+URZ+0x38810], R13 ;  /* 0x0388100d0c0085a7 */ /* 0x000e64000800007f */
[----:B-1----:R-:W-:Y:S05]  /*4d930*/  @!P0 BRA `(.L_x_7219) ;  /* 0xfffffffc00f08947 */ /* 0x002fea000383ffff */
[----:B------:R-:W-:Y:S05]  /*4d940*/  BRA `(.L_x_7245) ;  /* 0xffffff1000347947 */ /* 0x000fea000383ffff */
.L_x_7226:
[----:B0-----:R0:W1:Y:S02]  /*4d950*/  SYNCS.PHASECHK.TRANS64.TRYWAIT P0, [R12+URZ], R13 ;  /* 0x0000000d0c0075a7 */ /* 0x001064000800017f */
[----:B-1----:R-:W-:Y:S05]  /*4d960*/  @!P0 NANOSLEEP.SYNCS 0x989680 ;  /* 0x009896800000895d */ /* 0x002fea0003900000 */
[----:B------:R-:W1:Y:S02]  /*4d970*/  @!P0 SYNCS.PHASECHK.TRANS64 P0, [R12+URZ], R13 ;  /* 0x0000000d0c0085a7 */ /* 0x000e64000800007f */
[----:B-1----:R-:W-:Y:S05]  /*4d980*/  @!P0 BRA `(.L_x_7226) ;  /* 0xfffffffc00f08947 */ /* 0x002fea000383ffff */
[----:B------:R-:W-:Y:S05]  /*4d990*/  BRA `(.L_x_7225) ;  /* 0xffffff1000d07947 */ /* 0x000fea000383ffff */
.L_x_7246:
        /* <DEDUP_REMOVED lines=14> */
.L_x_15755:


//--------------------- .text._ZN7cutlass13device_kernelIN5flash11enable_sm90INS1_16FlashAttnFwdSm90INS1_25CollectiveMainloopFwdSm90ILi2EN4cute5tupleIJNS5_1CILi1EEES8_S8_EEENS6_IJNS7_ILi64EEESA_SA_EEELi512ENS_10bfloat16_tEfNS_4arch4Sm90ELb1ELb0ELb1ELb0ELb1ELb0ELb0ELb0ELb0ELb1ELb1ELb0EEENS1_21CollectiveEpilogueFwdINS6_IJSA_NS7_ILi512EEESA_EEES9_SC_SE_Li256ELb0ELb1ELb1ELb0EEENS1_19SingleTileSchedulerILb0ELb1ELb1ELi64EEEEEEEEEvNT_6ParamsE --------------------------
	.section	.text._ZN7cutlass13device_kernelIN5flash11enable_sm90INS1_16FlashAttnFwdSm90INS1_25CollectiveMainloopFwdSm90ILi2EN4cute5tupleIJNS5_1CILi1EEES8_S8_EEENS6_IJNS7_ILi64EEESA_SA_EEELi512ENS_10bfloat16_tEfNS_4arch4Sm90ELb1ELb0ELb1ELb0ELb1ELb0ELb0ELb0ELb0ELb1ELb1ELb0EEENS1_21CollectiveEpilogueFwdINS6_IJSA_NS7_ILi512EEESA_EEES9_SC_SE_Li256ELb0ELb1ELb1ELb0EEENS1_19SingleTileSchedulerILb0ELb1ELb1ELi64EEEEEEEEEvNT_6ParamsE,"ax",@progbits
	.align	128
.text._ZN7cutlass13device_kernelIN5flash11enable_sm90INS1_16FlashAttnFwdSm90INS1_25CollectiveMainloopFwdSm90ILi2EN4cute5tupleIJNS5_1CILi1EEES8_S8_EEENS6_IJNS7_ILi64EEESA_SA_EEELi512ENS_10bfloat16_tEfNS_4arch4Sm90ELb1ELb0ELb1ELb0ELb1ELb0ELb0ELb0ELb0ELb1ELb1ELb0EEENS1_21CollectiveEpilogueFwdINS6_IJSA_NS7_ILi512EEESA_EEES9_SC_SE_Li256ELb0ELb1ELb1ELb0EEENS1_19SingleTileSchedulerILb0ELb1ELb1ELi64EEEEEEEEEvNT_6ParamsE:
        .type           _ZN7cutlass13device_kernelIN5flash11enable_sm90INS1_16FlashAttnFwdSm90INS1_25CollectiveMainloopFwdSm90ILi2EN4cute5tupleIJNS5_1CILi1EEES8_S8_EEENS6_IJNS7_ILi64EEESA_SA_EEELi512ENS_10bfloat16_tEfNS_4arch4Sm90ELb1ELb0ELb1ELb0ELb1ELb0ELb0ELb0ELb0ELb1ELb1ELb0EEENS1_21CollectiveEpilogueFwdINS6_IJSA_NS7_ILi512EEESA_EEES9_SC_SE_Li256ELb0ELb1ELb1ELb0EEENS1_19SingleTileSchedulerILb0ELb1ELb1ELi64EEEEEEEEEvNT_6ParamsE,@function
        .size           _ZN7cutlass13device_kernelIN5flash11enable_sm90INS1_16FlashAttnFwdSm90INS1_25CollectiveMainloopFwdSm90ILi2EN4cute5tupleIJNS5_1CILi1EEES8_S8_EEENS6_IJNS7_ILi64EEESA_SA_EEELi512ENS_10bfloat16_tEfNS_4arch4Sm90ELb1ELb0ELb1ELb0ELb1ELb0ELb0ELb0ELb0ELb1ELb1ELb0EEENS1_21CollectiveEpilogueFwdINS6_IJSA_NS7_ILi512EEESA_EEES9_SC_SE_Li256ELb0ELb1ELb1ELb0EEENS1_19SingleTileSchedulerILb0ELb1ELb1ELi64EEEEEEEEEvNT_6ParamsE,(.L_x_15757 - _ZN7cutlass13device_kernelIN5flash11enable_sm90INS1_16FlashAttnFwdSm90INS1_25CollectiveMainloopFwdSm90ILi2EN4cute5tupleIJNS5_1CILi1EEES8_S8_EEENS6_IJNS7_ILi64EEESA_SA_EEELi512ENS_10bfloat16_tEfNS_4arch4Sm90ELb1ELb0ELb1ELb0ELb1ELb0ELb0ELb0ELb0ELb1ELb1ELb0EEENS1_21CollectiveEpilogueFwdINS6_IJSA_NS7_ILi512EEESA_EEES9_SC_SE_Li256ELb0ELb1ELb1ELb0EEENS1_19SingleTileSchedulerILb0ELb1ELb1ELi64EEEEEEEEEvNT_6ParamsE)
        .other          _ZN7cutlass13device_kernelIN5flash11enable_sm90INS1_16FlashAttnFwdSm90INS1_25CollectiveMainloopFwdSm90ILi2EN4cute5tupleIJNS5_1CILi1EEES8_S8_EEENS6_IJNS7_ILi64EEESA_SA_EEELi512ENS_10bfloat16_tEfNS_4arch4Sm90ELb1ELb0ELb1ELb0ELb1ELb0ELb0ELb0ELb0ELb1ELb1ELb0EEENS1_21CollectiveEpilogueFwdINS6_IJSA_NS7_ILi512EEESA_EEES9_SC_SE_Li256ELb0ELb1ELb1ELb0EEENS1_19SingleTileSchedulerILb0ELb1ELb1ELi64EEEEEEEEEvNT_6ParamsE,@"STO_CUDA_ENTRY STV_DEFAULT"
_ZN7cutlass13device_kernelIN5flash11enable_sm90INS1_16FlashAttnFwdSm90INS1_25CollectiveMainloopFwdSm90ILi2EN4cute5tupleIJNS5_1CILi1EEES8_S8_EEENS6_IJNS7_ILi64EEESA_SA_EEELi512ENS_10bfloat16_tEfNS_4arch4Sm90ELb1ELb0ELb1ELb0ELb1ELb0ELb0ELb0ELb0ELb1ELb1ELb0EEENS1_21CollectiveEpilogueFwdINS6_IJSA_NS7_ILi512EEESA_EEES9_SC_SE_Li256ELb0ELb1ELb1ELb0EEENS1_19SingleTileSchedulerILb0ELb1ELb1ELi64EEEEEEEEEvNT_6ParamsE:
        /* <DEDUP_REMOVED lines=40> */
.L_x_7247:
        /* <DEDUP_REMOVED lines=22> */
.L_x_7248:
        /* <DEDUP_REMOVED lines=18> */
.L_x_7249:
        /* <DEDUP_REMOVED lines=22> */
.L_x_7250:
        /* <DEDUP_REMOVED lines=23> */
.L_x_7251:
        /* <DEDUP_REMOVED lines=9> */
.L_x_7254:
        /* <DEDUP_REMOVED lines=25> */
[----:B------:R-:W0:Y:S01]  /*09f0*/  S2UR UR7, SR_CTAID.X ;  /* 0x00000000000779c3 */ /* 0x000e220000002500 */
[----:B------:R-:W-:Y:S01]  /*0a00*/  ULDC UR10, c[0x0][0x2f0] ;  /* 0x0000bc00000a7ab9 */ /* 0x000fe20000000800 */
[----:B------:R-:W-:Y:S01]  /*0a10*/  VIADD R16, R30, 0xffffff80 ;  /* 0xffffff801e107836 */ /* 0x000fe20000000000 */
[----:B------:R-:W-:-:S04]  /*0a20*/  UISETP.NE.AND.EX UP0, UPT, UR5, URZ, UPT, UP0 ;  /* 0x0000003f0500728c */ /* 0x000fc8000bf05300 */
[----:B------:R-:W-:Y:S01]  /*0a30*/  USEL UR41, UR41, 0x1, UP0 ;  /* 0x0000000129297887 */ /* 0x000fe20008000000 */
[----:B------:R-:W1:Y:S01]  /*0a40*/  S2UR UR44, SR_CgaCtaId ;  /* 0x00000000002c79c3 */ /* 0x000e620000008800 */
[----:B------:R-:W-:Y:S02]  /*0a50*/  UISETP.NE.AND UP0, UPT, UR11, 0x1, UPT ;  /* 0x000000010b00788c */ /* 0x000fe4000bf05270 */
[----:B------:R-:W-:-:S04]  /*0a60*/  UIMAD UR4, UR41, UR10, 0x3f ;  /* 0x0000003f290474a4 */ /* 0x000fc8000f8e020a */
[----:B------:R-:W-:Y:S01]  /*0a70*/  PLOP3.LUT P0, PT, PT, PT, UP0, 0x80, 0x0 ;  /* 0x000000000000781c */ /* 0x000fe20003f0f008 */
[----:B------:R-:W-:-:S04]  /*0a80*/  USHF.R.S32.HI UR5, URZ, 0x1f, UR4 ;  /* 0x0000001f3f057899 */ /* 0x000fc80008011404 */
[----:B------:R-:W-:-:S04]  /*0a90*/  ULEA.HI UR5, UR5, UR4, URZ, 0x6 ;  /* 0x0000000405057291 */ /* 0x000fc8000f8f303f */
[----:B------:R-:W-:-:S04]  /*0aa0*/  USHF.R.S32.HI UR6, URZ, 0x6, UR5 ;  /* 0x000000063f067899 */ /* 0x000fc80008011405 */
[----:B0-----:R-:W-:Y:S08]  /*0ab0*/  @!P0 BRA `(.L_x_7256) ;  /* 0x00000020003c8947 */ /* 0x001ff00003800000 */
[----:B------:R-:W-:Y:S01]  /*0ac0*/  ULDC UR4, c[0x0][0x448] ;  /* 0x0001120000047ab9 */ /* 0x000fe20000000800 */
[----:B------:R-:W-:Y:S01]  /*0ad0*/  ULEA UR7, UR7, 0x3f, 0x6 ;  /* 0x0000003f07077891 */ /* 0x000fe2000f8e303f */
[----:B------:R-:W-:Y:S01]  /*0ae0*/  PLOP3.LUT P0, PT, PT, PT, PT, 0x80, 0x0 ;  /* 0x000000000000781c */ /* 0x000fe20003f0f070 */
[----:B------:R-:W-:Y:S01]  /*0af0*/  UISETP.NE.AND UP0, UPT, UR4, 0x1, UPT ;  /* 0x000000010400788c */ /* 0x000fe2000bf05270 */
[----:B------:R-:W-:Y:S01]  /*0b00*/  IMAD.MOV.U32 R3, RZ, RZ, RZ ;  /* 0x000000ffff037224 */ /* 0x000fe200078e00ff */
[----:B------:R-:W-:Y:S01]  /*0b10*/  ULDC UR8, c[0x0][0x288] ;  /* 0x0000a20000087ab9 */ /* 0x000fe20000000800 */
[----:B------:R-:W-:Y:S01]  /*0b20*/  USHF.R.U32.HI UR11, URZ, 0x10, UR9 ;  /* 0x000000103f0b7899 */ /* 0x000fe20008011609 */
[----:B------:R-:W-:Y:S01]  /*0b30*/  MOV R5, RZ ;  /* 0x000000ff00057202 */ /* 0x000fe20000000f00 */
[----:B------:R-:W-:Y:S01]  /*0b40*/  UIADD3 UR8, -UR8, 0x40, URZ ;  /* 0x0000004008087890 */ /* 0x000fe2000fffe13f */
[----:B------:R-:W-:Y:S01]  /*0b50*/  IMAD.MOV.U32 R6, RZ, RZ, RZ ;  /* 0x000000ffff067224 */ /* 0x000fe200078e00ff */
[----:B------:R-:W-:Y:S01]  /*0b60*/  ULOP3.LUT UR9, UR9, 0xffff, URZ, 0xc0, !UPT ;  /* 0x0000ffff09097892 */ /* 0x000fe2000f8ec03f */
[----:B------:R-:W-:Y:S01]  /*0b70*/  CS2R R150, SRZ ;  /* 0x0000000000967805 */ /* 0x000fe2000001ff00 */
[----:B------:R-:W-:Y:S01]  /*0b80*/  UIMAD UR8, UR41, UR10, UR8 ;  /* 0x0000000a290872a4 */ /* 0x000fe2000f8e0208 */
[----:B------:R-:W-:Y:S01]  /*0b90*/  CS2R R148, SRZ ;  /* 0x0000000000947805 */ /* 0x000fe2000001ff00 */
[----:B------:R-:W-:Y:S01]  /*0ba0*/  @UP0 ULDC UR4, c[0x0][0x44c] ;  /* 0x0001130000040ab9 */ /* 0x000fe20000000800 */
[----:B------:R-:W-:Y:S01]  /*0bb0*/  @UP0 ULDC UR12, c[0x0][0x450] ;  /* 0x00011400000c0ab9 */ /* 0x000fe20000000800 */
[----:B------:R-:W-:Y:S01]  /*0bc0*/  UIMAD.WIDE.U32 UR4, UR7, UR4, URZ ;  /* 0x00000004070472a5 */ /* 0x000fe2000f8e003f */
[----:B------:R-:W-:-:S02]  /*0bd0*/  CS2R R146, SRZ ;  /* 0x0000000000927805 */ /* 0x000fc4000001ff00 */
[----:B------:R-:W-:Y:S02]  /*0be0*/  CS2R R144, SRZ ;  /* 0x0000000000907805 */ /* 0x000fe4000001ff00 */
[----:B------:R-:W-:Y:S01]  /*0bf0*/  CS2R R142, SRZ ;  /* 0x00000000008e7805 */ /* 0x000fe2000001ff00 */
[----:B------:R-:W-:Y:S01]  /*0c00*/  @UP0 USHF.R.U32.HI UR7, URZ, UR12, UR5 ;  /* 0x0000000c3f070299 */ /* 0x000fe20008011605 */
[----:B------:R-:W-:Y:S02]  /*0c10*/  CS2R R140, SRZ ;  /* 0x00000000008c7805 */ /* 0x000fe4000001ff00 */
[----:B------:R-:W-:Y:S02]  /*0c20*/  CS2R R138, SRZ ;  /* 0x00000000008a7805 */ /* 0x000fe4000001ff00 */
[----:B------:R-:W-:Y:S01]  /*0c30*/  CS2R R136, SRZ ;  /* 0x0000000000887805 */ /* 0x000fe2000001ff00 */
[----:B------:R-:W-:Y:S01]  /*0c40*/  UIADD3 UR7, UR8, UR7, URZ ;  /* 0x0000000708077290 */ /* 0x000fe2000fffe03f */
[----:B------:R-:W-:-:S02]  /*0c50*/  CS2R R134, SRZ ;  /* 0x0000000000867805 */ /* 0x000fc4000001ff00 */
[----:B------:R-:W-:Y:S02]  /*0c60*/  CS2R R132, SRZ ;  /* 0x0000000000847805 */ /* 0x000fe4000001ff00 */
[----:B------:R-:W-:Y:S01]  /*0c70*/  CS2R R130, SRZ ;  /* 0x0000000000827805 */ /* 0x000fe2000001ff00 */
[----:B------:R-:W-:Y:S01]  /*0c80*/  USHF.R.S32.HI UR4, URZ, 0x1f, UR7 ;  /* 0x0000001f3f047899 */ /* 0x000fe20008011407 */
[----:B------:R-:W-:Y:S02]  /*0c90*/  CS2R R128, SRZ ;  /* 0x0000000000807805 */ /* 0x000fe4000001ff00 */
[----:B------:R-:W-:Y:S02]  /*0ca0*/  CS2R R126, SRZ ;  /* 0x00000000007e7805 */ /* 0x000fe4000001ff00 */
[----:B------:R-:W-:Y:S01]  /*0cb0*/  CS2R R124, SRZ ;  /* 0x00000000007c7805 */ /* 0x000fe2000001ff00 */
[----:B------:R-:W-:Y:S01]  /*0cc0*/  ULEA.HI UR4, UR4, UR7, URZ, 0x6 ;  /* 0x0000000704047291 */ /* 0x000fe2000f8f303f */
[----:B------:R-:W-:-:S02]  /*0cd0*/  CS2R R122, SRZ ;  /* 0x00000000007a7805 */ /* 0x000fc4000001ff00 */
[----:B------:R-:W-:Y:S02]  /*0ce0*/  CS2R R120, SRZ ;  /* 0x0000000000787805 */ /* 0x000fe4000001ff00 */
[----:B------:R-:W-:Y:S01]  /*0cf0*/  CS2R R118, SRZ ;  /* 0x0000000000767805 */ /* 0x000fe2000001ff00 */
[----:B------:R-:W-:Y:S01]  /*0d00*/  USHF.R.S32.HI UR4, URZ, 0x6, UR4 ;  /* 0x000000063f047899 */ /* 0x000fe20008011404 */
[----:B------:R-:W-:Y:S02]  /*0d10*/  CS2R R116, SRZ ;  /* 0x0000000000747805 */ /* 0x000fe4000001ff00 */
[----:B------:R-:W-:Y:S02]  /*0d20*/  CS2R R114, SRZ ;  /* 0x0000000000727805 */ /* 0x000fe4000001ff00 */
[----:B------:R-:W-:Y:S01]  /*0d30*/  CS2R R112, SRZ ;  /* 0x0000000000707805 */ /* 0x000fe2000001ff00 */
[----:B------:R-:W-:Y:S01]  /*0d40*/  UISETP.LT.AND UP0, UPT, UR6, UR4, UPT ;  /* 0x000000040600728c */ /* 0x000fe2000bf01270 */
[----:B------:R-:W-:-:S02]  /*0d50*/  CS2R R110, SRZ ;  /* 0x00000000006e7805 */ /* 0x000fc4000001ff00 */
[----:B------:R-:W-:Y:S02]  /*0d60*/  CS2R R108, SRZ ;  /* 0x00000000006c7805 */ /* 0x000fe4000001ff00 */
[----:B------:R-:W-:Y:S01]  /*0d70*/  CS2R R106, SRZ ;  /* 0x00000000006a7805 */ /* 0x000fe2000001ff00 */
[----:B------:R-:W-:Y:S01]  /*0d80*/  USEL UR6, UR6, UR4, UP0 ;  /* 0x0000000406067287 */ /* 0x000fe20008000000 */
[----:B------:R-:W-:Y:S01]  /*0d90*/  CS2R R104, SRZ ;  /* 0x0000000000687805 */ /* 0x000fe2000001ff00 */
[----:B------:R-:W-:Y:S01]  /*0da0*/  UISETP.NE.AND UP0, UPT, UR11, URZ, UPT ;  /* 0x0000003f0b00728c */ /* 0x000fe2000bf05270 */
[----:B------:R-:W-:Y:S01]  /*0db0*/  CS2R R102, SRZ ;  /* 0x0000000000667805 */ /* 0x000fe2000001ff00 */
[----:B------:R-:W-:Y:S01]  /*0dc0*/  UISETP.GE.AND UP1, UPT, UR6, 0x1, UPT ;  /* 0x000000010600788c */ /* 0x000fe2000bf26270 */
[----:B------:R-:W-:Y:S02]  /*0dd0*/  CS2R R100, SRZ ;  /* 0x0000000000647805 */ /* 0x000fe4000001ff00 */
[----:B------:R-:W-:-:S02]  /*0de0*/  CS2R R98, SRZ ;  /* 0x0000000000627805 */ /* 0x000fc4000001ff00 */
[----:B------:R-:W-:Y:S02]  /*0df0*/  CS2R R96, SRZ ;  /* 0x0000000000607805 */ /* 0x000fe4000001ff00 */
[----:B------:R-:W-:Y:S02]  /*0e00*/  CS2R R94, SRZ ;  /* 0x00000000005e7805 */ /* 0x000fe4000001ff00 */
[----:B------:R-:W-:Y:S02]  /*0e10*/  CS2R R92, SRZ ;  /* 0x00000000005c7805 */ /* 0x000fe4000001ff00 */
[----:B------:R-:W-:Y:S02]  /*0e20*/  PLOP3.LUT P1, PT, PT, PT, UP1, 0x80, 0x0 ;  /* 0x000000000000781c */ /* 0x000fe40003f2f018 */
[----:B------:R-:W-:Y:S02]  /*0e30*/  CS2R R90, SRZ ;  /* 0x00000000005a7805 */ /* 0x000fe4000001ff00 */
[----:B------:R-:W-:Y:S01]  /*0e40*/  CS2R R88, SRZ ;  /* 0x0000000000587805 */ /* 0x000fe2000001ff00 */
[----:B------:R-:W-:Y:S01]  /*0e50*/  @!UP0 ULDC UR11, c[0x0][0x9f0] ;  /* 0x00027c00000b8ab9 */ /* 0x000fe20000000800 */
        /* <DEDUP_REMOVED lines=27> */
[----:B------:R-:W-:Y:S01]  /*1010*/  MOV R4, UR11 ;  /* 0x0000000b00047c02 */ /* 0x000fe20008000f00 */
[----:B------:R-:W-:-:S03]  /*1020*/  UIADD3 UR4, UR11, -0x1, UR6 ;  /* 0xffffffff0b047890 */ /* 0x000fc6000fffe006 */
[-C--:B------:R-:W-:Y:S02]  /*1030*/  IABS R7, R4.reuse ;  /* 0x0000000400077213 */ /* 0x080fe40000000000 */
[----:B------:R-:W-:Y:S02]  /*1040*/  IABS R4, R4 ;  /* 0x0000000400047213 */ /* 0x000fe40000000000 */
[----:B------:R-:W0:Y:S01]  /*1050*/  I2F.RP R0, R7 ;  /* 0x0000000700007306 */ /* 0x000e220000209400 */
[----:B------:R-:W-:Y:S01]  /*1060*/  MOV R8, UR4 ;  /* 0x0000000400087c02 */ /* 0x000fe20008000f00 */
[----:B------:R-:W-:Y:S01]  /*1070*/  ULOP3.LUT UR4, UR4, UR11, URZ, 0x3c, !UPT ;  /* 0x0000000b04047292 */ /* 0x000fe2000f8e3c3f */
[----:B------:R-:W-:-:S05]  /*1080*/  IMAD.MOV R4, RZ, RZ, -R4 ;  /* 0x000000ffff047224 */ /* 0x000fca00078e0a04 */
[----:B------:R-:W-:Y:S01]  /*1090*/  ISETP.LE.AND P3, PT, RZ, UR4, PT ;  /* 0x00000004ff007c0c */ /* 0x000fe2000bf63270 */
[----:B0-----:R-:W0:Y:S02]  /*10a0*/  MUFU.RCP R0, R0 ;  /* 0x0000000000007308 */ /* 0x001e240000001000 */
[----:B0-----:R-:W-:Y:S01]  /*10b0*/  VIADD R2, R0, 0xffffffe ;  /* 0x0ffffffe00027836 */ /* 0x001fe20000000000 */
[----:B------:R-:W-:-:S05]  /*10c0*/  IABS R0, R8 ;  /* 0x0000000800007213 */ /* 0x000fca0000000000 */
[----:B------:R0:W2:Y:S02]  /*10d0*/  F2I.FTZ.U32.TRUNC.NTZ R3, R2 ;  /* 0x0000000200037305 */ /* 0x0000a4000021f000 */
[----:B0-----:R-:W-:Y:S02]  /*10e0*/  IMAD.MOV.U32 R2, RZ, RZ, RZ ;  /* 0x000000ffff027224 */ /* 0x001fe400078e00ff */
[----:B--2---:R-:W-:-:S04]  /*10f0*/  IMAD.MOV R10, RZ, RZ, -R3 ;  /* 0x000000ffff0a7224 */ /* 0x004fc800078e0a03 */
        /* <DEDUP_REMOVED lines=8> */
[----:B------:R-:W-:Y:S02]  /*1180*/  ISETP.NE.AND P2, PT, RZ, UR11, PT ;  /* 0x0000000bff007c0c */ /* 0x000fe4000bf45270 */
[----:B------:R-:W-:-:S13]  /*1190*/  ISETP.GE.U32.AND P1, PT, R0, R7, PT ;  /* 0x000000070000720c */ /* 0x000fda0003f26070 */
[----:B------:R-:W-:-:S05]  /*11a0*/  @P1 IADD3 R3, R3, 0x1, RZ ;  /* 0x0000000103031810 */ /* 0x000fca0007ffe0ff */
[----:B------:R-:W-:Y:S01]  /*11b0*/  @!P3 IMAD.MOV R3, RZ, RZ, -R3 ;  /* 0x000000ffff03b224 */ /* 0x000fe200078e0a03 */
[----:B------:R-:W-:-:S07]  /*11c0*/  @!P2 LOP3.LUT R3, RZ, UR11, RZ, 0x33, !PT ;  /* 0x0000000bff03ac12 */ /* 0x000fce000f8e33ff */
.L_x_7257:
        /* <DEDUP_REMOVED lines=17> */
[----:B------:R-:W-:-:S04]  /*12e0*/  IADD3 R5, R16, -R5, RZ ;  /* 0x8000000510057210 */ /* 0x000fc80007ffe0ff */
        /* <DEDUP_REMOVED lines=12> */
[----:B-1----:R-:W-:Y:S01]  /*13b0*/  ULEA UR5, UR44, UR7, 0x18 ;  /* 0x000000072c057291 */ /* 0x002fe2000f8ec03f */
[----:B------:R-:W-:Y:S01]  /*13c0*/  IMAD R4, R4, 0x10, R7 ;  /* 0x0000001004047824 */ /* 0x000fe200078e0207 */
        /* <DEDUP_REMOVED lines=11> */
.L_x_7259:
[----:B------:R-:W-:-:S04]  /*1480*/  SHF.L.U32 R2, RZ, 0x1f, RZ ;  /* 0x0000001fff027819 */ /* 0x000fc800000006ff */
[----:B------:R-:W0:Y:S02]  /*1490*/  SYNCS.PHASECHK.TRANS64.TRYWAIT P1, [UR5+0x28c50], R2 ;  /* 0x028c5002ff0075a7 */ /* 0x000e240008020145 */
[----:B0-----:R-:W-:Y:S05]  /*14a0*/  @!P1 BRA `(.L_x_7260) ;  /* 0x000000e8008c9947 */ /* 0x001fea0003800000 */
.L_x_7356:
        /* <DEDUP_REMOVED lines=39> */
.L_x_7261:
[----:B------:R-:W-:Y:S01]  /*1720*/  IADD3 R3, R3, -0x2, RZ ;  /* 0xfffffffe03037810 */ /* 0x000fe20007ffe0ff */
[----:B------:R-:W-:-:S03]  /*1730*/  UIADD3 UR4, UR5, 0x28c60, URZ ;  /* 0x00028c6005047890 */ /* 0x000fc6000fffe03f */
[----:B------:R-:W-:Y:S01]  /*1740*/  ISETP.GE.AND P1, PT, R3, R0, PT ;  /* 0x000000000300720c */ /* 0x000fe20003f26270 */
[----:B------:R-:W-:-:S09]  /*1750*/  UPRMT UR4, UR44, 0x654, UR4 ;  /* 0x000006542c047896 */ /* 0x000fd20008000004 */
[----:B------:R-:W-:Y:S01]  /*1760*/  SYNCS.ARRIVE.TRANS64.RED.A1T0 RZ, [UR4], RZ ;  /* 0x000000ffffff79a7 */ /* 0x000fe20008100404 */
[----:B------:R-:W-:Y:S02]  /*1770*/  UMOV UR4, URZ ;  /* 0x0000003f00047c82 */ /* 0x000fe40008000000 */
[----:B------:R-:W-:Y:S05]  /*1780*/  @!P1 BRA `(.L_x_7262) ;  /* 0x0000000800e09947 */ /* 0x000fea0003800000 */
[----:B------:R-:W-:Y:S01]  /*1790*/  IMAD.MOV.U32 R7, RZ, RZ, RZ ;  /* 0x000000ffff077224 */ /* 0x000fe200078e00ff */
[----:B------:R-:W-:-:S06]  /*17a0*/  UMOV UR4, URZ ;  /* 0x0000003f00047c82 */ /* 0x000fcc0008000000 */
.L_x_7268:
[----:B------:R-:W-:Y:S01]  /*17b0*/  BAR.SYNC.DEFER_BLOCKING 0xe, 0x100 ;  /* 0x0384000000007b1d */ /* 0x000fe20000010000 */
[----:B01----:R-:W-:Y:S01]  /*17c0*/  IMAD.U32 R5, RZ, RZ, UR4 ;  /* 0x00000004ff057e24 */ /* 0x003fe2000f8e00ff */
[----:B------:R-:W-:Y:S01]  /*17d0*/  UIADD3 UR4, UR4, 0x1, URZ ;  /* 0x0000000104047890 */ /* 0x000fe2000fffe03f */
[C---:B------:R-:W-:Y:S01]  /*17e0*/  ISETP.GT.AND P2, PT, R3.reuse, R0, PT ;  /* 0x000000000300720c */ /* 0x040fe20003f44270 */
[----:B------:R-:W-:Y:S02]  /*17f0*/  VIADD R3, R3, 0xffffffff ;  /* 0xffffffff03037836 */ /* 0x000fe40000000000 */
[----:B------:R-:W-:Y:S01]  /*1800*/  LEA R2, R5, R4, 0x6 ;  /* 0x0000000405027211 */ /* 0x000fe200078e30ff */
[----:B------:R-:W-:-:S03]  /*1810*/  UISETP.NE.AND UP0, UPT, UR4, 0x2, UPT ;  /* 0x000000020400788c */ /* 0x000fc6000bf05270 */
        /* <DEDUP_REMOVED lines=136> */
.L_x_7263:
[----:B------:R-:W-:Y:S01]  /*20a0*/  ULEA UR7, UR4, UR5, 0x3 ;  /* 0x0000000504077291 */ /* 0x000fe2000f8e183f */
[----:B------:R-:W-:-:S08]  /*20b0*/  SHF.L.U32 R2, R7, 0x1f, RZ ;  /* 0x0000001f07027819 */ /* 0x000fd000000006ff */
[----:B------:R0:W1:Y:S01]  /*20c0*/  SYNCS.PHASECHK.TRANS64.TRYWAIT P1, [UR7+0x28c50], R2 ;  /* 0x028c5002ff0075a7 */ /* 0x0000620008020147 */
[----:B------:R-:W-:Y:S05]  /*20d0*/  @!P0 BRA `(.L_x_7264) ;  /* 0x0000000000048947 */ /* 0x000fea0003800000 */
[----:B------:R-:W-:Y:S01]  /*20e0*/  BPT.TRAP 0x1 ;  /* 0x000000040000795c */ /* 0x000fe20000300000 */
.L_x_7264:
[----:B-1----:R-:W-:Y:S05]  /*20f0*/  @P1 BRA `(.L_x_7265) ;  /* 0x0000000000081947 */ /* 0x002fea0003800000 */
[----:B------:R-:W1:Y:S02]  /*2100*/  SYNCS.PHASECHK.TRANS64.TRYWAIT P1, [UR7+0x28c50], R2 ;  /* 0x028c5002ff0075a7 */ /* 0x000e640008020147 */
[----:B-1----:R-:W-:Y:S05]  /*2110*/  @!P1 BRA `(.L_x_7266) ;  /* 0x000000dc00889947 */ /* 0x002fea0003800000 */
.L_x_7265:
        /* <DEDUP_REMOVED lines=26> */
.L_x_7267:
[----:B------:R-:W-:-:S04]  /*22c0*/  UIADD3 UR7, UR7, 0x28c60, URZ ;  /* 0x00028c6007077890 */ /* 0x000fc8000fffe03f */
[----:B------:R-:W-:-:S09]  /*22d0*/  UPRMT UR7, UR44, 0x654, UR7 ;  /* 0x000006542c077896 */ /* 0x000fd20008000007 */
[----:B------:R-:W-:Y:S01]  /*22e0*/  SYNCS.ARRIVE.TRANS64.RED.A1T0 RZ, [UR7], RZ ;  /* 0x000000ffffff79a7 */ /* 0x000fe20008100407 */
[----:B------:R-:W-:Y:S05]  /*22f0*/  @P2 BRA `(.L_x_7268) ;  /* 0xfffffff4002c2947 */ /* 0x000fea000383ffff */
[----:B------:R-:W-:-:S12]  /*2300*/  USHF.L.U32 UR4, UR4, 0x6, URZ ;  /* 0x0000000604047899 */ /* 0x000fd8000800063f */
.L_x_7262:
[----:B------:R-:W-:Y:S01]  /*2310*/  BAR.SYNC.DEFER_BLOCKING 0xe, 0x100 ;  /* 0x0384000000007b1d */ /* 0x000fe20000010000 */
[----:B------:R-:W-:Y:S01]  /*2320*/  VIADD R4, R4, UR4 ;  /* 0x0000000404047c36 */ /* 0x000fe20008000000 */
[----:B------:R-:W-:Y:S01]  /*2330*/  PLOP3.LUT P0, PT, PT, PT, PT, 0x8, 0x0 ;  /* 0x000000000000781c */ /* 0x000fe20003f0e170 */
[----:B------:R-:W-:Y:S01]  /*2340*/  IMAD.MOV.U32 R6, RZ, RZ, RZ ;  /* 0x000000ffff067224 */ /* 0x000fe200078e00ff */
[----:B01----:R-:W-:Y:S02]  /*2350*/  MOV R5, RZ ;  /* 0x000000ff00057202 */ /* 0x003fe40000000f00 */
[----:B------:R-:W-:-:S05]  /*2360*/  LEA R4, R4, UR5, 0x2 ;  /* 0x0000000504047c11 */ /* 0x000fca000f8e10ff */
        /* <DEDUP_REMOVED lines=132> */
.L_x_7256:
[----:B------:R-:W-:Y:S01]  /*2bb0*/  ULDC UR4, c[0x0][0x448] ;  /* 0x0001120000047ab9 */ /* 0x000fe20000000800 */
[----:B------:R-:W-:Y:S02]  /*2bc0*/  ULEA UR7, UR7, 0x3f, 0x6 ;  /* 0x0000003f07077891 */ /* 0x000fe4000f8e303f */
[----:B------:R-:W-:Y:S01]  /*2bd0*/  UISETP.NE.AND UP0, UPT, UR4, 0x1, UPT ;  /* 0x000000010400788c */ /* 0x000fe2000bf05270 */
[----:B------:R-:W-:Y:S01]  /*2be0*/  ULDC UR8, c[0x0][0x288] ;  /* 0x0000a20000087ab9 */ /* 0x000fe20000000800 */
[----:B------:R-:W-:Y:S02]  /*2bf0*/  ULOP3.LUT UR40, UR9, 0xffff, URZ, 0xc0, !UPT ;  /* 0x0000ffff09287892 */ /* 0x000fe4000f8ec03f */
[----:B------:R-:W-:Y:S02]  /*2c00*/  UIADD3 UR8, -UR8, 0x40, URZ ;  /* 0x0000004008087890 */ /* 0x000fe4000fffe13f */
[----:B------:R-:W-:Y:S02]  /*2c10*/  UP2UR UR45, UPR, URZ, 0x1 ;  /* 0x000000013f2d7883 */ /* 0x000fe40008000000 */
[----:B------:R-:W-:-:S03]  /*2c20*/  UIMAD UR8, UR41, UR10, UR8 ;  /* 0x0000000a290872a4 */ /* 0x000fc6000f8e0208 */
[----:B------:R-:W-:Y:S01]  /*2c30*/  @UP0 ULDC UR4, c[0x0][0x44c] ;  /* 0x0001130000040ab9 */ /* 0x000fe20000000800 */
[----:B------:R-:W-:Y:S01]  /*2c40*/  @UP0 ULDC UR11, c[0x0][0x450] ;  /* 0x00011400000b0ab9 */ /* 0x000fe20000000800 */
[----:B------:R-:W-:-:S04]  /*2c50*/  UIMAD.WIDE.U32 UR4, UR7, UR4, URZ ;  /* 0x00000004070472a5 */ /* 0x000fc8000f8e003f */
[----:B------:R-:W-:Y:S02]  /*2c60*/  @UP0 USHF.R.U32.HI UR7, URZ, UR11, UR5 ;  /* 0x0000000b3f070299 */ /* 0x000fe40008011605 */
[----:B------:R-:W-:Y:S02]  /*2c70*/  USHF.R.U32.HI UR11, URZ, 0x10, UR9 ;  /* 0x000000103f0b7899 */ /* 0x000fe40008011609 */
[----:B------:R-:W-:Y:S02]  /*2c80*/  UIADD3 UR7, UR8, UR7, URZ ;  /* 0x0000000708077290 */ /* 0x000fe4000fffe03f */
[----:B------:R-:W-:Y:S02]  /*2c90*/  UISETP.NE.AND UP1, UPT, UR11, URZ, UPT ;  /* 0x0000003f0b00728c */ /* 0x000fe4000bf25270 */
[----:B------:R-:W-:-:S04]  /*2ca0*/  USHF.R.S32.HI UR4, URZ, 0x1f, UR7 ;  /* 0x0000001f3f047899 */ /* 0x000fc80008011407 */
[----:B------:R-:W-:-:S04]  /*2cb0*/  ULEA.HI UR4, UR4, UR7, URZ, 0x6 ;  /* 0x0000000704047291 */ /* 0x000fc8000f8f303f */
[----:B------:R-:W-:Y:S01]  /*2cc0*/  USHF.R.S32.HI UR4, URZ, 0x6, UR4 ;  /* 0x000000063f047899 */ /* 0x000fe20008011404 */
[----:B------:R-:W-:-:S03]  /*2cd0*/  @!UP1 ULDC UR11, c[0x0][0x9f0] ;  /* 0x00027c00000b9ab9 */ /* 0x000fc60000000800 */
[----:B------:R-:W-:-:S04]  /*2ce0*/  UISETP.LT.AND UP0, UPT, UR6, UR4, UPT ;  /* 0x000000040600728c */ /* 0x000fc8000bf01270 */
[----:B------:R-:W-:-:S03]  /*2cf0*/  USEL UR10, UR6, UR4, UP0 ;  /* 0x00000004060a7287 */ /* 0x000fc60008000000 */
[----:B------:R-:W-:Y:S01]  /*2d00*/  UMOV UR4, URZ ;  /* 0x0000003f00047c82 */ /* 0x000fe20008000000 */
[----:B------:R-:W-:-:S06]  /*2d10*/  UISETP.GE.AND UP0, UPT, UR10, 0x1, UPT ;  /* 0x000000010a00788c */ /* 0x000fcc000bf06270 */
        /* <DEDUP_REMOVED lines=15> */
[----:B0-----:R-:W-:-:S02]  /*2e10*/  IADD3 R2, R0, 0xffffffe, RZ ;  /* 0x0ffffffe00027810 */ /* 0x001fc40007ffe0ff */
[----:B------:R-:W-:-:S04]  /*2e20*/  IADD3 R0, RZ, -R5, RZ ;  /* 0x80000005ff007210 */ /* 0x000fc80007ffe0ff */
        /* <DEDUP_REMOVED lines=18> */
.L_x_7269:
[----:B------:R-:W-:Y:S01]  /*2f50*/  UIMAD UR40, UR40, UR4, URZ ;  /* 0x00000004282872a4 */ /* 0x000fe2000f8e023f */
[----:B------:R-:W-:Y:S01]  /*2f60*/  IMAD.U32 R0, RZ, RZ, UR10 ;  /* 0x0000000aff007e24 */ /* 0x000fe2000f8e00ff */
[----:B------:R-:W-:Y:S01]  /*2f70*/  PLOP3.LUT P0, PT, PT, PT, PT, 0x80, 0x0 ;  /* 0x000000000000781c */ /* 0x000fe20003f0f070 */
[----:B------:R-:W-:Y:S01]  /*2f80*/  IMAD.U32 R3, RZ, RZ, UR4 ;  /* 0x00000004ff037e24 */ /* 0x000fe2000f8e00ff */
[----:B------:R-:W-:Y:S01]  /*2f90*/  MOV R5, RZ ;  /* 0x000000ff00057202 */ /* 0x000fe20000000f00 */
[----:B------:R-:W-:Y:S01]  /*2fa0*/  IMAD.MOV.U32 R6, RZ, RZ, RZ ;  /* 0x000000ffff067224 */ /* 0x000fe200078e00ff */
[----:B------:R-:W-:Y:S02]  /*2fb0*/  CS2R R150, SRZ ;  /* 0x0000000000967805 */ /* 0x000fe4000001ff00 */
        /* <DEDUP_REMOVED lines=68> */
[----:B------:R-:W-:Y:S01]  /*3400*/  SHF.R.S32.HI R17, RZ, 0x1f, R16 ;  /* 0x0000001fff117819 */ /* 0x000fe20000011410 */
[----:B------:R-:W-:Y:S02]  /*3410*/  UMOV UR39, 0x400 ;  /* 0x0000040000277882 */ /* 0x000fe40000000000 */
[----:B-1----:R-:W-:Y:S01]  /*3420*/  ULEA UR39, UR44, UR39, 0x18 ;  /* 0x000000272c277291 */ /* 0x002fe2000f8ec03f */
        /* <DEDUP_REMOVED lines=32> */
.L_x_7270:
        /* <DEDUP_REMOVED lines=11> */
.L_x_7357:
[----:B------:R-:W-:Y:S01]  /*36e0*/  ULOP3.LUT UR4, UR43, 0x1, URZ, 0xfc, !UPT ;  /* 0x000000012b047892 */ /* 0x000fe2000f8efc3f */
[----:B0-----:R-:W-:Y:S02]  /*36f0*/  LOP3.LUT R0, R5, 0x7ffffffc, RZ, 0xc0, !PT ;  /* 0x7ffffffc05007812 */ /* 0x001fe400078ec0ff */
[----:B------:R-:W-:Y:S02]  /*3700*/  LEA.HI R7, R7, R6, RZ, 0x3 ;  /* 0x0000000607077211 */ /* 0x000fe400078f18ff */
[----:B------:R-:W-:Y:S01]  /*3710*/  IADD3 R2, -R2, R19, RZ ;  /* 0x0000001302027210 */ /* 0x000fe20007ffe1ff */
[----:B------:R-:W-:Y:S01]  /*3720*/  IMAD.U32 R5, RZ, RZ, UR4 ;  /* 0x00000004ff057e24 */ /* 0x000fe2000f8e00ff */
[----:B------:R-:W-:Y:S01]  /*3730*/  LOP3.LUT R7, R7, 0xfffffff8, RZ, 0xc0, !PT ;  /* 0xfffffff807077812 */ /* 0x000fe200078ec0ff */
[----:B------:R-:W-:Y:S01]  /*3740*/  IMAD.IADD R0, R3, 0x1, -R0 ;  /* 0x0000000103007824 */ /* 0x000fe200078e0a00 */
[----:B------:R-:W-:Y:S02]  /*3750*/  LEA.HI R3, R4, R3, RZ, 0x5 ;  /* 0x0000000304037211 */ /* 0x000fe400078f28ff */
        /* <DEDUP_REMOVED lines=8> */
.L_x_7272:
[----:B------:R0:W1:Y:S01]  /*37e0*/  SYNCS.PHASECHK.TRANS64.TRYWAIT P1, [UR39+0x28c30], R13 ;  /* 0x028c300dff0075a7 */ /* 0x0000620008020167 */
[----:B------:R-:W-:Y:S05]  /*37f0*/  @!P0 BRA `(.L_x_7273) ;  /* 0x0000000000048947 */ /* 0x000fea0003800000 */
[----:B------:R-:W-:Y:S01]  /*3800*/  BPT.TRAP 0x1 ;  /* 0x000000040000795c */ /* 0x000fe20000300000 */
.L_x_7273:
[----:B-1----:R-:W-:Y:S05]  /*3810*/  @P1 BRA `(.L_x_7274) ;  /* 0x0000000000081947 */ /* 0x002fea0003800000 */
[----:B------:R-:W1:Y:S02]  /*3820*/  SYNCS.PHASECHK.TRANS64.TRYWAIT P1, [UR39+0x28c30], R13 ;  /* 0x028c300dff0075a7 */ /* 0x000e640008020167 */
[----:B-1----:R-:W-:Y:S05]  /*3830*/  @!P1 BRA `(.L_x_7275) ;  /* 0x000000c400f09947 */ /* 0x002fea0003800000 */
.L_x_7274:
        /* <DEDUP_REMOVED lines=39> */
.L_x_7276:
[----:B------:R-:W2:Y:S01]  /*3ab0*/  S2R R5, SR_CTAID.X ;  /* 0x0000000000057919 */ /* 0x000ea20000002500 */
[----:B------:R-:W-:Y:S01]  /*3ac0*/  LEA.HI R3, R17, R16, RZ, 0x2 ;  /* 0x0000001011037211 */ /* 0x000fe200078f10ff */
[----:B------:R-:W-:Y:S01]  /*3ad0*/  UISETP.NE.AND UP0, UPT, UR45, URZ, UPT ;  /* 0x0000003f2d00728c */ /* 0x000fe2000bf05270 */
[----:B------:R-:W-:Y:S02]  /*3ae0*/  ULDC UR7, c[0x0][0x9d8] ;  /* 0x0002760000077ab9 */ /* 0x000fe40000000800 */
[----:B------:R-:W-:Y:S01]  /*3af0*/  LOP3.LUT R3, R3, 0xfffffffc, RZ, 0xc0, !PT ;  /* 0xfffffffc03037812 */ /* 0x000fe200078ec0ff */
[----:B------:R-:W-:Y:S01]  /*3b00*/  FMUL.FTZ R26, R26, UR7 ;  /* 0x000000071a1a7c20 */ /* 0x000fe20008410000 */
[----:B------:R-:W-:Y:S01]  /*3b10*/  FMUL.FTZ R27, R27, UR7 ;  /* 0x000000071b1b7c20 */ /* 0x000fe20008410000 */
[----:B------:R-:W-:Y:S01]  /*3b20*/  PLOP3.LUT P1, PT, PT, PT, UP0, 0x80, 0x0 ;  /* 0x000000000000781c */ /* 0x000fe20003f2f008 */
[----:B------:R-:W-:Y:S01]  /*3b30*/  ULDC UR10, c[0x0][0x2f0] ;  /* 0x0000bc00000a7ab9 */ /* 0x000fe20000000800 */
[----:B------:R-:W-:Y:S01]  /*3b40*/  IMAD.IADD R3, R16, 0x1, -R3 ;  /* 0x0000000110037824 */ /* 0x000fe200078e0a03 */
[----:B------:R-:W-:Y:S01]  /*3b50*/  PLOP3.LUT P2, PT, PT, PT, UP0, 0x80, 0x0 ;  /* 0x000000000000781c */ /* 0x000fe20003f4f008 */
[----:B------:R-:W-:Y:S01]  /*3b60*/  FMUL.FTZ R30, R30, UR7 ;  /* 0x000000071e1e7c20 */ /* 0x000fe20008410000 */
[----:B------:R-:W-:Y:S01]  /*3b70*/  @UP0 ULDC UR4, c[0x0][0x44c] ;  /* 0x0001130000040ab9 */ /* 0x000fe20000000800 */
[----:B------:R-:W-:Y:S01]  /*3b80*/  ULDC UR6, c[0x0][0x288] ;  /* 0x0000a20000067ab9 */ /* 0x000fe20000000800 */
[----:B-1----:R-:W-:Y:S01]  /*3b90*/  LEA.HI R4, R3, R3, RZ, 0x1 ;  /* 0x0000000303047211 */ /* 0x002fe200078f08ff */
[----:B------:R-:W1:Y:S01]  /*3ba0*/  MUFU.TANH R26, R26 ;  /* 0x0000001a001a7308 */ /* 0x000e620000002400 */
[----:B------:R-:W-:Y:S01]  /*3bb0*/  MOV R8, UR6 ;  /* 0x0000000600087c02 */ /* 0x000fe20008000f00 */
[----:B------:R-:W-:Y:S01]  /*3bc0*/  FMUL.FTZ R31, R31, UR7 ;  /* 0x000000071f1f7c20 */ /* 0x000fe20008410000 */
[----:B------:R-:W-:Y:S01]  /*3bd0*/  LOP3.LUT R4, R4, 0x1ffffffe, RZ, 0xc0, !PT ;  /* 0x1ffffffe04047812 */ /* 0x000fe200078ec0ff */
[----:B------:R-:W-:Y:S01]  /*3be0*/  FMUL.FTZ R34, R34, UR7 ;  /* 0x0000000722227c20 */ /* 0x000fe20008410000 */
[----:B------:R-:W-:Y:S01]  /*3bf0*/  FMUL.FTZ R35, R35, UR7 ;  /* 0x0000000723237c20 */ /* 0x000fe20008410000 */
[----:B------:R-:W-:Y:S01]  /*3c00*/  FMUL.FTZ R28, R28, UR7 ;  /* 0x000000071c1c7c20 */ /* 0x000fe20008410000 */
[----:B------:R-:W-:Y:S01]  /*3c10*/  FMUL.FTZ R38, R38, UR7 ;  /* 0x0000000726267c20 */ /* 0x000fe20008410000 */
[----:B------:R-:W-:Y:S01]  /*3c20*/  IMAD.IADD R4, R3, 0x1, -R4 ;  /* 0x0000000103047824 */ /* 0x000fe200078e0a04 */
[----:B------:R1:W3:Y:S01]  /*3c30*/  MUFU.TANH R7, R27 ;  /* 0x0000001b00077308 */ /* 0x0002e20000002400 */
[----:B------:R-:W-:Y:S01]  /*3c40*/  FMUL.FTZ R39, R39, UR7 ;  /* 0x0000000727277c20 */ /* 0x000fe20008410000 */
[----:B------:R-:W-:Y:S01]  /*3c50*/  FMUL.FTZ R42, R42, UR7 ;  /* 0x000000072a2a7c20 */ /* 0x000fe20008410000 */
[----:B------:R-:W-:Y:S01]  /*3c60*/  FMUL.FTZ R43, R43, UR7 ;  /* 0x000000072b2b7c20 */ /* 0x000fe20008410000 */
[----:B------:R-:W-:Y:S01]  /*3c70*/  FMUL.FTZ R46, R46, UR7 ;  /* 0x000000072e2e7c20 */ /* 0x000fe20008410000 */
[----:B------:R-:W-:Y:S01]  /*3c80*/  FMUL.FTZ R47, R47, UR7 ;  /* 0x000000072f2f7c20 */ /* 0x000fe20008410000 */
[----:B------:R-:W-:Y:S01]  /*3c90*/  FMUL.FTZ R50, R50, UR7 ;  /* 0x0000000732327c20 */ /* 0x000fe20008410000 */
[----:B--2---:R-:W-:Y:S01]  /*3ca0*/  LEA R3, R5, R0, 0x6 ;  /* 0x0000000005037211 */ /* 0x004fe200078e30ff */
[----:B------:R-:W2:Y:S01]  /*3cb0*/  MUFU.TANH R30, R30 ;  /* 0x0000001e001e7308 */ /* 0x000ea20000002400 */
[----:B------:R-:W-:Y:S01]  /*3cc0*/  FMUL.FTZ R51, R51, UR7 ;  /* 0x0000000733337c20 */ /* 0x000fe20008410000 */
[----:B------:R-:W-:Y:S01]  /*3cd0*/  FMUL.FTZ R54, R54, UR7 ;  /* 0x0000000736367c20 */ /* 0x000fe20008410000 */
[----:B------:R-:W-:Y:S01]  /*3ce0*/  FMUL.FTZ R55, R55, UR7 ;  /* 0x0000000737377c20 */ /* 0x000fe20008410000 */
[----:B------:R-:W-:-:S02]  /*3cf0*/  IMAD R12, R4, 0x8, R3 ;  /* 0x00000008040c7824 */ /* 0x000fc400078e0203 */
[----:B------:R-:W-:Y:S01]  /*3d00*/  FMUL.FTZ R24, R24, UR7 ;  /* 0x0000000718187c20 */ /* 0x000fe20008410000 */
[----:B------:R-:W-:Y:S01]  /*3d10*/  FMUL.FTZ R25, R25, UR7 ;  /* 0x0000000719197c20 */ /* 0x000fe20008410000 */
[----:B------:R-:W-:Y:S01]  /*3d20*/  FMUL.FTZ R29, R29, UR7 ;  /* 0x000000071d1d7c20 */ /* 0x000fe20008410000 */
[----:B------:R-:W-:Y:S01]  /*3d30*/  @P1 IMAD.HI.U32 R4, R12, UR4, RZ ;  /* 0x000000040c041c27 */ /* 0x000fe2000f8e00ff */
[----:B------:R-:W-:Y:S01]  /*3d40*/  @UP0 ULDC UR4, c[0x0][0x450] ;  /* 0x0001140000040ab9 */ /* 0x000fe20000000800 */
[----:B------:R-:W4:Y:S02]  /*3d50*/  MUFU.TANH R31, R31 ;  /* 0x0000001f001f7308 */ /* 0x000f240000002400 */
[----:B------:R-:W-:Y:S01]  /*3d60*/  FMUL.FTZ R32, R32, UR7 ;  /* 0x0000000720207c20 */ /* 0x000fe20008410000 */
[----:B------:R-:W-:Y:S01]  /*3d70*/  IMAD.MOV.U32 R3, RZ, RZ, R12 ;  /* 0x000000ffff037224 */ /* 0x000fe200078e000c */
[----:B------:R-:W-:Y:S01]  /*3d80*/  @P2 SHF.R.U32.HI R3, RZ, UR4, R4 ;  /* 0x00000004ff032c19 */ /* 0x000fe20008011604 */
[----:B------:R-:W-:Y:S01]  /*3d90*/  UMOV UR4, 0xffffffc0 ;  /* 0xffffffc000047882 */ /* 0x000fe20000000000 */
[----:B------:R-:W-:Y:S01]  /*3da0*/  FMUL.FTZ R33, R33, UR7 ;  /* 0x0000000721217c20 */ /* 0x000fe20008410000 */
[----:B------:R-:W-:Y:S01]  /*3db0*/  UIMAD UR4, UR46, UR4, 0x40 ;  /* 0x000000402e0474a4 */ /* 0x000fe2000f8e0204 */
[----:B------:R-:W-:Y:S01]  /*3dc0*/  FMUL.FTZ R36, R36, UR7 ;  /* 0x0000000724247c20 */ /* 0x000fe20008410000 */
[----:B------:R-:W5:Y:S01]  /*3dd0*/  SHFL.IDX PT, R6, R3, 0x1, 0x1c1f ;  /* 0x003c1f0003067f89 */ /* 0x000f6200000e0000 */
[----:B------:R-:W0:Y:S01]  /*3de0*/  MUFU.TANH R34, R34 ;  /* 0x0000002200227308 */ /* 0x000e220000002400 */
[----:B------:R-:W-:Y:S01]  /*3df0*/  UIADD3 UR5, UR4, 0x1, URZ ;  /* 0x0000000104057890 */ /* 0x000fe2000fffe03f */
[----:B------:R-:W-:Y:S01]  /*3e00*/  FMUL.FTZ R37, R37, UR7 ;  /* 0x0000000725257c20 */ /* 0x000fe20008410000 */
[----:B------:R-:W-:Y:S01]  /*3e10*/  UIMAD UR4, UR41, UR10, UR4 ;  /* 0x0000000a290472a4 */ /* 0x000fe2000f8e0204 */
[----:B------:R-:W0:Y:S01]  /*3e20*/  SHFL.IDX PT, R3, R3, RZ, 0x1c1f ;  /* 0x001c1fff03037589 */ /* 0x000e2200000e0000 */
[----:B------:R-:W-:Y:S01]  /*3e30*/  UIMAD UR5, UR41, UR10, UR5 ;  /* 0x0000000a290572a4 */ /* 0x000fe2000f8e0205 */
[----:B------:R-:W-:Y:S01]  /*3e40*/  FMUL.FTZ R40, R40, UR7 ;  /* 0x0000000728287c20 */ /* 0x000fe20008410000 */
[----:B------:R-:W-:Y:S01]  /*3e50*/  FMUL.FTZ R41, R41, UR7 ;  /* 0x0000000729297c20 */ /* 0x000fe20008410000 */
[----:B------:R3:W-:Y:S01]  /*3e60*/  MUFU.TANH R9, R28 ;  /* 0x0000001c00097308 */ /* 0x0007e20000002400 */
[----:B------:R-:W-:Y:S01]  /*3e70*/  IADD3 R4, -R11, UR4, RZ ;  /* 0x000000040b047c10 */ /* 0x000fe2000fffe1ff */
[----:B------:R-:W-:Y:S01]  /*3e80*/  FMUL.FTZ R44, R44, UR7 ;  /* 0x000000072c2c7c20 */ /* 0x000fe20008410000 */
[----:B------:R-:W-:Y:S01]  /*3e90*/  IADD3 R5, -R8, UR5, -R11 ;  /* 0x0000000508057c10 */ /* 0x000fe2000fffe90b */
[----:B------:R-:W-:Y:S01]  /*3ea0*/  FMUL.FTZ R45, R45, UR7 ;  /* 0x000000072d2d7c20 */ /* 0x000fe20008410000 */
[----:B------:R-:W-:Y:S01]  /*3eb0*/  FMUL.FTZ R48, R48, UR7 ;  /* 0x0000000730307c20 */ /* 0x000fe20008410000 */
[----:B------:R-:W-:Y:S01]  /*3ec0*/  FMUL.FTZ R49, R49, UR7 ;  /* 0x0000000731317c20 */ /* 0x000fe20008410000 */
[----:B------:R-:W-:Y:S01]  /*3ed0*/  FMUL.FTZ R52, R52, UR7 ;  /* 0x0000000734347c20 */ /* 0x000fe20008410000 */
[----:B------:R-:W0:Y:S01]  /*3ee0*/  MUFU.TANH R35, R35 ;  /* 0x0000002300237308 */ /* 0x000e220000002400 */
[----:B------:R-:W-:Y:S01]  /*3ef0*/  FMUL.FTZ R53, R53, UR7 ;  /* 0x0000000735357c20 */ /* 0x000fe20008410000 */
[----:B------:R-:W-:Y:S01]  /*3f00*/  ULDC UR7, c[0x0][0x988] ;  /* 0x0002620000077ab9 */ /* 0x000fe20000000800 */
[----:B------:R-:W-:Y:S01]  /*3f10*/  UIADD3 UR4, UR39, 0x28c40, URZ ;  /* 0x00028c4027047890 */ /* 0x000fe2000fffe03f */
[----:B-----5:R-:W-:-:S04]  /*3f20*/  VIADDMNMX R6, R6, R5, R4, PT ;  /* 0x0000000506067246 */ /* 0x020fc80003800104 */
[----:B------:R-:W5:Y:S01]  /*3f30*/  MUFU.TANH R38, R38 ;  /* 0x0000002600267308 */ /* 0x000f620000002400 */
[----:B------:R-:W-:Y:S01]  /*3f40*/  UPRMT UR4, UR44, 0x654, UR4 ;  /* 0x000006542c047896 */ /* 0x000fe20008000004 */
[C---:B------:R-:W-:Y:S02]  /*3f50*/  ISETP.GT.AND P1, PT, R6.reuse, RZ, PT ;  /* 0x000000ff0600720c */ /* 0x040fe40003f24270 */
[C---:B------:R-:W-:Y:S02]  /*3f60*/  ISETP.GT.AND P2, PT, R6.reuse, 0x1, PT ;  /* 0x000000010600780c */ /* 0x040fe40003f44270 */
[----:B------:R-:W-:Y:S02]  /*3f70*/  ISETP.GT.AND P3, PT, R6, 0x8, PT ;  /* 0x000000080600780c */ /* 0x000fe40003f64270 */
[----:B------:R-:W5:Y:S01]  /*3f80*/  MUFU.TANH R39, R39 ;  /* 0x0000002700277308 */ /* 0x000f620000002400 */
[----:B-1----:R-:W-:Y:S01]  /*3f90*/  FSEL R27, R26, -INF , P1 ;  /* 0xff8000001a1b7808 */ /* 0x002fe20000800000 */
[----:B------:R-:W-:Y:S01]  /*3fa0*/  SYNCS.ARRIVE.TRANS64.RED.A1T0 RZ, [UR4], RZ ;  /* 0x000000ffffff79a7 */ /* 0x000fe20008100404 */
[----:B---3--:R-:W-:-:S02]  /*3fb0*/  FSEL R28, R7, -INF , P2 ;  /* 0xff800000071c7808 */ /* 0x008fc40001000000 */
[----:B------:R-:W-:Y:S02]  /*3fc0*/  ISETP.GT.AND P1, PT, R6, 0x9, PT ;  /* 0x000000090600780c */ /* 0x000fe40003f24270 */
[----:B--2---:R-:W-:Y:S01]  /*3fd0*/  FSEL R30, R30, -INF , P3 ;  /* 0xff8000001e1e7808 */ /* 0x004fe20001800000 */
[----:B------:R-:W1:Y:S01]  /*3fe0*/  MUFU.TANH R42, R42 ;  /* 0x0000002a002a7308 */ /* 0x000e620000002400 */
[----:B------:R-:W-:Y:S02]  /*3ff0*/  FMNMX.FTZ R7, R27, R28, !PT ;  /* 0x0000001c1b077209 */ /* 0x000fe40007810000 */
[----:B------:R-:W-:Y:S02]  /*4000*/  ISETP.GT.AND P2, PT, R6, 0x10, PT ;  /* 0x000000100600780c */ /* 0x000fe40003f44270 */
[----:B----4-:R-:W-:Y:S02]  /*4010*/  FSEL R31, R31, -INF , P1 ;  /* 0xff8000001f1f7808 */ /* 0x010fe40000800000 */
[----:B------:R-:W-:Y:S01]  /*4020*/  FMNMX.FTZ R8, R30, R7, !PT ;  /* 0x000000071e087209 */ /* 0x000fe20007810000 */
[----:B------:R-:W2:Y:S01]  /*4030*/  MUFU.TANH R43, R43 ;  /* 0x0000002b002b7308 */ /* 0x000ea20000002400 */
[----:B------:R-:W-:-:S02]  /*4040*/  ISETP.GT.AND P1, PT, R6, 0x11, PT ;  /* 0x000000110600780c */ /* 0x000fc40003f24270 */
[----:B0-----:R-:W-:Y:S02]  /*4050*/  FSEL R34, R34, -INF , P2 ;  /* 0xff80000022227808 */ /* 0x001fe40001000000 */
[----:B------:R-:W-:Y:S02]  /*4060*/  FMNMX.FTZ R7, R31, R8, !PT ;  /* 0x000000081f077209 */ /* 0x000fe40007810000 */
[----:B------:R-:W-:Y:S01]  /*4070*/  ISETP.GT.AND P2, PT, R6, 0x18, PT ;  /* 0x000000180600780c */ /* 0x000fe20003f44270 */
[----:B------:R-:W0:Y:S01]  /*4080*/  MUFU.TANH R46, R46 ;  /* 0x0000002e002e7308 */ /* 0x000e220000002400 */
[----:B------:R-:W-:Y:S02]  /*4090*/  FSEL R35, R35, -INF , P1 ;  /* 0xff80000023237808 */ /* 0x000fe40000800000 */
[----:B------:R-:W-:Y:S02]  /*40a0*/  FMNMX.FTZ R8, R34, R7, !PT ;  /* 0x0000000722087209 */ /* 0x000fe40007810000 */
[----:B------:R-:W-:-:S02]  /*40b0*/  ISETP.GT.AND P1, PT, R6, 0x19, PT ;  /* 0x000000190600780c */ /* 0x000fc40003f24270 */
[----:B-----5:R-:W-:Y:S01]  /*40c0*/  FSEL R38, R38, -INF , P2 ;  /* 0xff80000026267808 */ /* 0x020fe20001000000 */
[----:B------:R-:W3:Y:S01]  /*40d0*/  MUFU.TANH R47, R47 ;  /* 0x0000002f002f7308 */ /* 0x000ee20000002400 */
[----:B------:R-:W-:Y:S02]  /*40e0*/  FMNMX.FTZ R7, R35, R8, !PT ;  /* 0x0000000823077209 */ /* 0x000fe40007810000 */
[----:B------:R-:W-:Y:S02]  /*40f0*/  ISETP.GT.AND P2, PT, R6, 0x20, PT ;  /* 0x000000200600780c */ /* 0x000fe40003f44270 */
[----:B------:R-:W-:Y:S02]  /*4100*/  FSEL R39, R39, -INF , P1 ;  /* 0xff80000027277808 */ /* 0x000fe40000800000 */
[----:B------:R-:W-:Y:S01]  /*4110*/  FMNMX.FTZ R8, R38, R7, !PT ;  /* 0x0000000726087209 */ /* 0x000fe20007810000 */
[----:B------:R-:W4:Y:S01]  /*4120*/  MUFU.TANH R50, R50 ;  /* 0x0000003200327308 */ /* 0x000f220000002400 */
[----:B------:R-:W-:-:S02]  /*4130*/  ISETP.GT.AND P1, PT, R6, 0x21, PT ;  /* 0x000000210600780c */ /* 0x000fc40003f24270 */
[----:B-1----:R-:W-:Y:S02]  /*4140*/  FSEL R42, R42, -INF , P2 ;  /* 0xff8000002a2a7808 */ /* 0x002fe40001000000 */
[----:B------:R-:W-:Y:S02]  /*4150*/  FMNMX.FTZ R7, R39, R8, !PT ;  /* 0x0000000827077209 */ /* 0x000fe40007810000 */
[----:B------:R-:W-:Y:S01]  /*4160*/  ISETP.GT.AND P2, PT, R6, 0x28, PT ;  /* 0x000000280600780c */ /* 0x000fe20003f44270 */
[----:B------:R-:W1:Y:S01]  /*4170*/  MUFU.TANH R51, R51 ;  /* 0x0000003300337308 */ /* 0x000e620000002400 */
[----:B--2---:R-:W-:Y:S02]  /*4180*/  FSEL R43, R43, -INF , P1 ;  /* 0xff8000002b2b7808 */ /* 0x004fe40000800000 */
[----:B------:R-:W-:Y:S02]  /*4190*/  FMNMX.FTZ R8, R42, R7, !PT ;  /* 0x000000072a087209 */ /* 0x000fe40007810000 */
[----:B------:R-:W-:-:S02]  /*41a0*/  ISETP.GT.AND P1, PT, R6, 0x29, PT ;  /* 0x000000290600780c */ /* 0x000fc40003f24270 */
[----:B0-----:R-:W-:Y:S01]  /*41b0*/  FSEL R46, R46, -INF , P2 ;  /* 0xff8000002e2e7808 */ /* 0x001fe20001000000 */
[----:B------:R-:W0:Y:S01]  /*41c0*/  MUFU.TANH R54, R54 ;  /* 0x0000003600367308 */ /* 0x000e220000002400 */
[----:B------:R-:W-:Y:S02]  /*41d0*/  FMNMX.FTZ R7, R43, R8, !PT ;  /* 0x000000082b077209 */ /* 0x000fe40007810000 */
[----:B------:R-:W-:Y:S02]  /*41e0*/  ISETP.GT.AND P2, PT, R6, 0x30, PT ;  /* 0x000000300600780c */ /* 0x000fe40003f44270 */
[----:B---3--:R-:W-:Y:S02]  /*41f0*/  FSEL R47, R47, -INF , P1 ;  /* 0xff8000002f2f7808 */ /* 0x008fe40000800000 */
[----:B------:R-:W-:Y:S01]  /*4200*/  FMNMX.FTZ R8, R46, R7, !PT ;  /* 0x000000072e087209 */ /* 0x000fe20007810000 */
[----:B------:R-:W2:Y:S01]  /*4210*/  MUFU.TANH R55, R55 ;  /* 0x0000003700377308 */ /* 0x000ea20000002400 */
[----:B------:R-:W-:-:S02]  /*4220*/  ISETP.GT.AND P1, PT, R6, 0x31, PT ;  /* 0x000000310600780c */ /* 0x000fc40003f24270 */
[----:B----4-:R-:W-:Y:S02]  /*4230*/  FSEL R50, R50, -INF , P2 ;  /* 0xff80000032327808 */ /* 0x010fe40001000000 */
[----:B------:R-:W-:Y:S02]  /*4240*/  FMNMX.FTZ R7, R47, R8, !PT ;  /* 0x000000082f077209 */ /* 0x000fe40007810000 */
[----:B------:R-:W-:Y:S01]  /*4250*/  ISETP.GT.AND P2, PT, R6, 0x38, PT ;  /* 0x000000380600780c */ /* 0x000fe20003f44270 */
[----:B------:R-:W3:Y:S01]  /*4260*/  MUFU.TANH R24, R24 ;  /* 0x0000001800187308 */ /* 0x000ee20000002400 */
[----:B-1----:R-:W-:Y:S02]  /*4270*/  FSEL R51, R51, -INF , P1 ;  /* 0xff80000033337808 */ /* 0x002fe40000800000 */
[----:B------:R-:W-:Y:S02]  /*4280*/  FMNMX.FTZ R8, R50, R7, !PT ;  /* 0x0000000732087209 */ /* 0x000fe40007810000 */
[----:B------:R-:W-:-:S02]  /*4290*/  ISETP.GT.AND P1, PT, R6, 0x39, PT ;  /* 0x000000390600780c */ /* 0x000fc40003f24270 */
[----:B0-----:R-:W-:Y:S01]  /*42a0*/  FSEL R54, R54, -INF , P2 ;  /* 0xff80000036367808 */ /* 0x001fe20001000000 */
[----:B------:R-:W0:Y:S01]  /*42b0*/  MUFU.TANH R25, R25 ;  /* 0x0000001900197308 */ /* 0x000e220000002400 */
[----:B------:R-:W-:Y:S02]  /*42c0*/  FMNMX.FTZ R7, R51, R8, !PT ;  /* 0x0000000833077209 */ /* 0x000fe40007810000 */
[----:B--2---:R-:W-:Y:S02]  /*42d0*/  FSEL R55, R55, -INF , P1 ;  /* 0xff80000037377808 */ /* 0x004fe40000800000 */
[----:B------:R-:W-:Y:S02]  /*42e0*/  FMNMX.FTZ R6, R54, R7, !PT ;  /* 0x0000000736067209 */ /* 0x000fe40007810000 */
[----:B------:R-:W-:Y:S01]  /*42f0*/  VIADDMNMX R5, R3, R5, R4, PT ;  /* 0x0000000503057246 */ /* 0x000fe20003800104 */
[----:B------:R-:W1:Y:S01]  /*4300*/  MUFU.TANH R29, R29 ;  /* 0x0000001d001d7308 */ /* 0x000e620000002400 */
[----:B------:R-:W-:-:S02]  /*4310*/  FMNMX.FTZ R6, R55, R6, !PT ;  /* 0x0000000637067209 */ /* 0x000fc40007810000 */
[C---:B------:R-:W-:Y:S02]  /*4320*/  ISETP.GT.AND P1, PT, R5.reuse, RZ, PT ;  /* 0x000000ff0500720c */ /* 0x040fe40003f24270 */
[C---:B------:R-:W-:Y:S01]  /*4330*/  ISETP.GT.AND P2, PT, R5.reuse, 0x1, PT ;  /* 0x000000010500780c */ /* 0x040fe20003f44270 */
[----:B------:R-:W2:Y:S01]  /*4340*/  SHFL.BFLY PT, R7, R6, 0x2, 0x1f ;  /* 0x0c401f0006077f89 */ /* 0x000ea200000e0000 */
[----:B------:R-:W-:Y:S01]  /*4350*/  ISETP.GT.AND P3, PT, R5, 0x8, PT ;  /* 0x000000080500780c */ /* 0x000fe20003f64270 */
[----:B------:R-:W4:Y:S03]  /*4360*/  MUFU.TANH R10, R32 ;  /* 0x00000020000a7308 */ /* 0x000f260000002400 */
[----:B------:R-:W-:Y:S02]  /*4370*/  FSEL R8, R9, -INF , P3 ;  /* 0xff80000009087808 */ /* 0x000fe40001800000 */
[----:B------:R-:W-:-:S03]  /*4380*/  ISETP.GT.AND P3, PT, R5, 0x38, PT ;  /* 0x000000380500780c */ /* 0x000fc60003f64270 */
[----:B------:R-:W5:Y:S08]  /*4390*/  MUFU.TANH R14, R33 ;  /* 0x00000021000e7308 */ /* 0x000f700000002400 */
[----:B------:R-:W5:Y:S01]  /*43a0*/  MUFU.TANH R15, R36 ;  /* 0x00000024000f7308 */ /* 0x000f620000002400 */
[----:B--2---:R-:W-:Y:S02]  /*43b0*/  FMNMX.FTZ R19, R6, R7, !PT ;  /* 0x0000000706137209 */ /* 0x004fe40007810000 */
[----:B---3--:R-:W-:-:S05]  /*43c0*/  FSEL R6, R24, -INF , P1 ;  /* 0xff80000018067808 */ /* 0x008fca0000800000 */
[----:B------:R-:W2:Y:S01]  /*43d0*/  MUFU.TANH R18, R37 ;  /* 0x0000002500127308 */ /* 0x000ea20000002400 */
[----:B0-----:R-:W-:Y:S01]  /*43e0*/  FSEL R7, R25, -INF , P2 ;  /* 0xff80000019077808 */ /* 0x001fe20001000000 */
[----:B------:R-:W0:Y:S01]  /*43f0*/  SHFL.BFLY PT, R20, R19, 0x1, 0x1f ;  /* 0x0c201f0013147f89 */ /* 0x000e2200000e0000 */
[C---:B------:R-:W-:Y:S02]  /*4400*/  ISETP.GT.AND P1, PT, R5.reuse, 0x9, PT ;  /* 0x000000090500780c */ /* 0x040fe40003f24270 */
[----:B------:R-:W-:Y:S02]  /*4410*/  FMNMX.FTZ R3, R6, R7, !PT ;  /* 0x0000000706037209 */ /* 0x000fe40007810000 */
[----:B------:R-:W-:Y:S01]  /*4420*/  ISETP.GT.AND P2, PT, R5, 0x10, PT ;  /* 0x000000100500780c */ /* 0x000fe20003f44270 */
[----:B------:R-:W3:Y:S01]  /*4430*/  MUFU.TANH R40, R40 ;  /* 0x0000002800287308 */ /* 0x000ee20000002400 */
[----:B-1----:R-:W-:Y:S02]  /*4440*/  FSEL R9, R29, -INF , P1 ;  /* 0xff8000001d097808 */ /* 0x002fe40000800000 */
[----:B------:R-:W-:-:S02]  /*4450*/  FMNMX.FTZ R4, R8, R3, !PT ;  /* 0x0000000308047209 */ /* 0x000fc40007810000 */
[----:B------:R-:W-:Y:S02]  /*4460*/  ISETP.GT.AND P1, PT, R5, 0x11, PT ;  /* 0x000000110500780c */ /* 0x000fe40003f24270 */
[----:B----4-:R-:W-:Y:S01]  /*4470*/  FSEL R10, R10, -INF , P2 ;  /* 0xff8000000a0a7808 */ /* 0x010fe20001000000 */
[----:B------:R-:W1:Y:S01]  /*4480*/  MUFU.TANH R41, R41 ;  /* 0x0000002900297308 */ /* 0x000e620000002400 */
[----:B------:R-:W-:Y:S02]  /*4490*/  FMNMX.FTZ R3, R9, R4, !PT ;  /* 0x0000000409037209 */ /* 0x000fe40007810000 */
[C---:B------:R-:W-:Y:S02]  /*44a0*/  ISETP.GT.AND P2, PT, R5.reuse, 0x18, PT ;  /* 0x000000180500780c */ /* 0x040fe40003f44270 */
[----:B-----5:R-:W-:Y:S02]  /*44b0*/  FSEL R14, R14, -INF , P1 ;  /* 0xff8000000e0e7808 */ /* 0x020fe40000800000 */
[----:B------:R-:W-:Y:S01]  /*44c0*/  FMNMX.FTZ R3, R10, R3, !PT ;  /* 0x000000030a037209 */ /* 0x000fe20007810000 */
[----:B------:R-:W4:Y:S01]  /*44d0*/  MUFU.TANH R21, R44 ;  /* 0x0000002c00157308 */ /* 0x000f220000002400 */
[----:B------:R-:W-:-:S02]  /*44e0*/  ISETP.GT.AND P1, PT, R5, 0x19, PT ;  /* 0x000000190500780c */ /* 0x000fc40003f24270 */
[----:B------:R-:W-:Y:S02]  /*44f0*/  FSEL R15, R15, -INF , P2 ;  /* 0xff8000000f0f7808 */ /* 0x000fe40001000000 */
[----:B------:R-:W-:Y:S02]  /*4500*/  FMNMX.FTZ R4, R14, R3, !PT ;  /* 0x000000030e047209 */ /* 0x000fe40007810000 */
[----:B------:R-:W-:Y:S01]  /*4510*/  ISETP.GT.AND P2, PT, R5, 0x20, PT ;  /* 0x000000200500780c */ /* 0x000fe20003f44270 */
[----:B------:R-:W5:Y:S01]  /*4520*/  MUFU.TANH R45, R45 ;  /* 0x0000002d002d7308 */ /* 0x000f620000002400 */
[----:B--2---:R-:W-:Y:S02]  /*4530*/  FSEL R18, R18, -INF , P1 ;  /* 0xff80000012127808 */ /* 0x004fe40000800000 */
[----:B------:R-:W-:Y:S02]  /*4540*/  FMNMX.FTZ R3, R15, R4, !PT ;  /* 0x000000040f037209 */ /* 0x000fe40007810000 */
[----:B0-----:R-:W-:-:S02]  /*4550*/  FMNMX.FTZ R4, R19, R20, !PT ;  /* 0x0000001413047209 */ /* 0x001fc40007810000 */
[C---:B------:R-:W-:Y:S01]  /*4560*/  ISETP.GT.AND P1, PT, R5.reuse, 0x21, PT ;  /* 0x000000210500780c */ /* 0x040fe20003f24270 */
[----:B------:R-:W0:Y:S01]  /*4570*/  MUFU.TANH R23, R48 ;  /* 0x0000003000177308 */ /* 0x000e220000002400 */
[----:B---3--:R-:W-:Y:S01]  /*4580*/  FSEL R19, R40, -INF , P2 ;  /* 0xff80000028137808 */ /* 0x008fe20001000000 */
[----:B------:R-:W-:Y:S01]  /*4590*/  FMUL.FTZ R25, R4, UR7 ;  /* 0x0000000704197c20 */ /* 0x000fe20008410000 */
[----:B------:R-:W-:Y:S01]  /*45a0*/  FMNMX.FTZ R22, R18, R3, !PT ;  /* 0x0000000312167209 */ /* 0x000fe20007810000 */
[----:B------:R-:W-:Y:S01]  /*45b0*/  BAR.SYNC.DEFER_BLOCKING 0xf, 0x100 ;  /* 0x03c4000000007b1d */ /* 0x000fe20000010000 */
[----:B------:R-:W-:Y:S02]  /*45c0*/  ISETP.GT.AND P2, PT, R5, 0x28, PT ;  /* 0x000000280500780c */ /* 0x000fe40003f44270 */
[----:B-1----:R-:W-:Y:S02]  /*45d0*/  FSEL R20, R41, -INF , P1 ;  /* 0xff80000029147808 */ /* 0x002fe40000800000 */
[----:B------:R-:W-:Y:S01]  /*45e0*/  FMNMX.FTZ R3, R19, R22, !PT ;  /* 0x0000001613037209 */ /* 0x000fe20007810000 */
[----:B------:R-:W1:Y:S01]  /*45f0*/  MUFU.TANH R49, R49 ;  /* 0x0000003100317308 */ /* 0x000e620000002400 */
[----:B------:R-:W-:-:S02]  /*4600*/  ISETP.GT.AND P1, PT, R5, 0x29, PT ;  /* 0x000000290500780c */ /* 0x000fc40003f24270 */
[----:B----4-:R-:W-:Y:S02]  /*4610*/  FSEL R21, R21, -INF , P2 ;  /* 0xff80000015157808 */ /* 0x010fe40001000000 */
[----:B------:R-:W-:Y:S02]  /*4620*/  FMNMX.FTZ R24, R20, R3, !PT ;  /* 0x0000000314187209 */ /* 0x000fe40007810000 */
[----:B------:R-:W-:Y:S01]  /*4630*/  ISETP.GT.AND P2, PT, R5, 0x30, PT ;  /* 0x000000300500780c */ /* 0x000fe20003f44270 */
[----:B------:R-:W2:Y:S01]  /*4640*/  MUFU.TANH R52, R52 ;  /* 0x0000003400347308 */ /* 0x000ea20000002400 */
[----:B-----5:R-:W-:Y:S02]  /*4650*/  FSEL R22, R45, -INF , P1 ;  /* 0xff8000002d167808 */ /* 0x020fe40000800000 */
[----:B------:R-:W-:Y:S02]  /*4660*/  FMNMX.FTZ R3, R21, R24, !PT ;  /* 0x0000001815037209 */ /* 0x000fe40007810000 */
[----:B------:R-:W-:-:S02]  /*4670*/  ISETP.GT.AND P1, PT, R5, 0x31, PT ;  /* 0x000000310500780c */ /* 0x000fc40003f24270 */
[----:B0-----:R-:W-:Y:S01]  /*4680*/  FSEL R23, R23, -INF , P2 ;  /* 0xff80000017177808 */ /* 0x001fe20001000000 */
[----:B------:R-:W0:Y:S01]  /*4690*/  MUFU.TANH R53, R53 ;  /* 0x0000003500357308 */ /* 0x000e220000002400 */
[----:B------:R-:W-:Y:S02]  /*46a0*/  FMNMX.FTZ R26, R22, R3, !PT ;  /* 0x00000003161a7209 */ /* 0x000fe40007810000 */
[----:B------:R-:W-:Y:S02]  /*46b0*/  FSETP.NEU.FTZ.AND P2, PT, R4, -INF , PT ;  /* 0xff8000000400780b */ /* 0x000fe40003f5d000 */
[----:B-1----:R-:W-:Y:S02]  /*46c0*/  FSEL R24, R49, -INF , P1 ;  /* 0xff80000031187808 */ /* 0x002fe40000800000 */
[----:B------:R-:W-:Y:S02]  /*46d0*/  FMNMX.FTZ R3, R23, R26, !PT ;  /* 0x0000001a17037209 */ /* 0x000fe40007810000 */
[----:B------:R-:W-:-:S02]  /*46e0*/  FSEL R33, R25, RZ, P2 ;  /* 0x000000ff19217208 */ /* 0x000fc40001000000 */
[----:B------:R-:W-:Y:S02]  /*46f0*/  ISETP.GT.AND P1, PT, R5, 0x39, PT ;  /* 0x000000390500780c */ /* 0x000fe40003f24270 */
[----:B--2---:R-:W-:Y:S01]  /*4700*/  FSEL R25, R52, -INF , P3 ;  /* 0xff80000034197808 */ /* 0x004fe20001800000 */
[--C-:B------:R-:W-:Y:S01]  /*4710*/  FFMA.FTZ R5, R28, UR7, -R33.reuse ;  /* 0x000000071c057c23 */ /* 0x100fe20008010821 */
[----:B------:R-:W-:Y:S01]  /*4720*/  FMNMX.FTZ R32, R24, R3, !PT ;  /* 0x0000000318207209 */ /* 0x000fe20007810000 */
[--C-:B------:R-:W-:Y:S01]  /*4730*/  FFMA.FTZ R27, R27, UR7, -R33.reuse ;  /* 0x000000071b1b7c23 */ /* 0x100fe20008010821 */
[----:B0-----:R-:W-:Y:S01]  /*4740*/  FSEL R26, R53, -INF , P1 ;  /* 0xff800000351a7808 */ /* 0x001fe20000800000 */
        /* <DEDUP_REMOVED lines=11> */
[----:B------:R-:W-:Y:S01]  /*4800*/  MUFU.EX2 R32, R5 ;  /* 0x0000000500207308 */ /* 0x000fe20000000800 */
[--C-:B------:R-:W-:Y:S01]  /*4810*/  FFMA.FTZ R43, R43, UR7, -R33.reuse ;  /* 0x000000072b2b7c23 */ /* 0x100fe20008010821 */
[--C-:B------:R-:W-:Y:S01]  /*4820*/  FFMA.FTZ R46, R46, UR7, -R33.reuse ;  /* 0x000000072e2e7c23 */ /* 0x100fe20008010821 */
[--C-:B------:R-:W-:Y:S01]  /*4830*/  FFMA.FTZ R47, R47, UR7, -R33.reuse ;  /* 0x000000072f2f7c23 */ /* 0x100fe20008010821 */
[--C-:B------:R-:W-:Y:S01]  /*4840*/  FFMA.FTZ R50, R50, UR7, -R33.reuse ;  /* 0x0000000732327c23 */ /* 0x100fe20008010821 */
[--C-:B------:R-:W-:Y:S01]  /*4850*/  FFMA.FTZ R51, R51, UR7, -R33.reuse ;  /* 0x0000000733337c23 */ /* 0x100fe20008010821 */
[--C-:B------:R-:W-:Y:S01]  /*4860*/  FFMA.FTZ R54, R54, UR7, -R33.reuse ;  /* 0x0000000736367c23 */ /* 0x100fe20008010821 */
[----:B------:R-:W-:Y:S01]  /*4870*/  FFMA.FTZ R33, R55, UR7, -R33 ;  /* 0x0000000737217c23 */ /* 0x000fe20008010821 */
[----:B------:R-:W-:Y:S08]  /*4880*/  MUFU.EX2 R30, R30 ;  /* 0x0000001e001e7308 */ /* 0x000ff00000000800 */
[----:B------:R-:W-:Y:S01]  /*4890*/  MUFU.EX2 R163, R31 ;  /* 0x0000001f00a37308 */ /* 0x000fe20000000800 */
[----:B0-----:R-:W-:-:S07]  /*48a0*/  FMNMX.FTZ R28, R3, R28, !PT ;  /* 0x0000001c031c7209 */ /* 0x001fce0007810000 */
[----:B------:R-:W-:Y:S01]  /*48b0*/  MUFU.EX2 R34, R34 ;  /* 0x0000002200227308 */ /* 0x000fe20000000800 */
[----:B------:R-:W0:Y:S07]  /*48c0*/  SHFL.BFLY PT, R3, R28, 0x1, 0x1f ;  /* 0x0c201f001c037f89 */ /* 0x000e2e00000e0000 */
[----:B------:R-:W1:Y:S08]  /*48d0*/  MUFU.EX2 R35, R35 ;  /* 0x0000002300237308 */ /* 0x000e700000000800 */
[----:B------:R-:W-:Y:S08]  /*48e0*/  MUFU.EX2 R38, R38 ;  /* 0x0000002600267308 */ /* 0x000ff00000000800 */
[----:B------:R-:W2:Y:S01]  /*48f0*/  MUFU.EX2 R39, R39 ;  /* 0x0000002700277308 */ /* 0x000ea20000000800 */
[----:B-1----:R-:W-:-:S02]  /*4900*/  F2FP.BF16.F32.PACK_AB R157, R35, R34 ;  /* 0x00000022239d723e */ /* 0x002fc400000010ff */
[----:B0-----:R-:W-:-:S04]  /*4910*/  FMNMX.FTZ R3, R28, R3, !PT ;  /* 0x000000031c037209 */ /* 0x001fc80007810000 */
[C---:B------:R-:W-:Y:S01]  /*4920*/  FSETP.NEU.FTZ.AND P1, PT, R3.reuse, -INF , PT ;  /* 0xff8000000300780b */ /* 0x040fe20003f3d000 */
[----:B------:R-:W-:Y:S01]  /*4930*/  FMUL.FTZ R5, R3, UR7 ;  /* 0x0000000703057c20 */ /* 0x000fe20008410000 */
[----:B------:R-:W-:Y:S04]  /*4940*/  MUFU.EX2 R42, R42 ;  /* 0x0000002a002a7308 */ /* 0x000fe80000000800 */
[----:B------:R-:W-:Y:S02]  /*4950*/  FSEL R27, R5, RZ, P1 ;  /* 0x000000ff051b7208 */ /* 0x000fe40000800000 */
[-C--:B------:R-:W-:Y:S02]  /*4960*/  LEA.HI R5, R17, R16.reuse, RZ, 0x4 ;  /* 0x0000001011057211 */ /* 0x080fe400078f20ff */
[----:B------:R-:W0:Y:S01]  /*4970*/  MUFU.EX2 R43, R43 ;  /* 0x0000002b002b7308 */ /* 0x000e220000000800 */
[--C-:B------:R-:W-:Y:S01]  /*4980*/  FFMA.FTZ R28, R7, UR7, -R27.reuse ;  /* 0x00000007071c7c23 */ /* 0x100fe2000801081b */
[----:B------:R-:W-:Y:S01]  /*4990*/  LOP3.LUT R7, R5, 0xfffffff0, RZ, 0xc0, !PT ;  /* 0xfffffff005077812 */ /* 0x000fe200078ec0ff */
[--C-:B------:R-:W-:Y:S01]  /*49a0*/  FFMA.FTZ R6, R6, UR7, -R27.reuse ;  /* 0x0000000706067c23 */ /* 0x100fe2000801081b */
[--C-:B------:R-:W-:Y:S01]  /*49b0*/  FFMA.FTZ R8, R8, UR7, -R27.reuse ;  /* 0x0000000708087c23 */ /* 0x100fe2000801081b */
[--C-:B------:R-:W-:Y:S01]  /*49c0*/  FFMA.FTZ R14, R14, UR7, -R27.reuse ;  /* 0x000000070e0e7c23 */ /* 0x100fe2000801081b */
[----:B------:R-:W-:Y:S01]  /*49d0*/  FFMA.FTZ R9, R9, UR7, -R27 ;  /* 0x0000000709097c23 */ /* 0x000fe2000801081b */
[----:B------:R-:W-:Y:S01]  /*49e0*/  IMAD.IADD R7, R16, 0x1, -R7 ;  /* 0x0000000110077824 */ /* 0x000fe200078e0a07 */
[----:B------:R1:W-:Y:S01]  /*49f0*/  MUFU.EX2 R160, R6 ;  /* 0x0000000600a07308 */ /* 0x0003e20000000800 */
[----:B------:R-:W-:Y:S01]  /*4a00*/  LEA.HI R16, R17, R16, RZ, 0x5 ;  /* 0x0000001011107211 */ /* 0x000fe200078f28ff */
[--C-:B------:R-:W-:Y:S01]  /*4a10*/  FFMA.FTZ R10, R10, UR7, -R27.reuse ;  /* 0x000000070a0a7c23 */ /* 0x100fe2000801081b */
[--C-:B------:R-:W-:Y:S01]  /*4a20*/  FFMA.FTZ R15, R15, UR7, -R27.reuse ;  /* 0x000000070f0f7c23 */ /* 0x100fe2000801081b */
[--C-:B------:R-:W-:Y:S01]  /*4a30*/  FFMA.FTZ R18, R18, UR7, -R27.reuse ;  /* 0x0000000712127c23 */ /* 0x100fe2000801081b */
[----:B------:R-:W-:Y:S01]  /*4a40*/  FFMA.FTZ R19, R19, UR7, -R27 ;  /* 0x0000000713137c23 */ /* 0x000fe2000801081b */
[----:B------:R-:W-:-:S02]  /*4a50*/  IMAD.SHL.U32 R16, R16, 0x20, RZ ;  /* 0x0000002010107824 */ /* 0x000fc400078e00ff */
[----:B------:R-:W-:Y:S01]  /*4a60*/  FFMA.FTZ R20, R20, UR7, -R27 ;  /* 0x0000000714147c23 */ /* 0x000fe2000801081b */
[----:B------:R3:W-:Y:S01]  /*4a70*/  MUFU.EX2 R162, R8 ;  /* 0x0000000800a27308 */ /* 0x0007e20000000800 */
[----:B-1----:R-:W-:Y:S01]  /*4a80*/  SHF.R.S32.HI R6, RZ, 0x1f, R7 ;  /* 0x0000001fff067819 */ /* 0x002fe20000011407 */
[--C-:B------:R-:W-:Y:S01]  /*4a90*/  FFMA.FTZ R21, R21, UR7, -R27.reuse ;  /* 0x0000000715157c23 */ /* 0x100fe2000801081b */
[--C-:B------:R-:W-:Y:S01]  /*4aa0*/  FFMA.FTZ R22, R22, UR7, -R27.reuse ;  /* 0x0000000716167c23 */ /* 0x100fe2000801081b */
[--C-:B------:R-:W-:Y:S01]  /*4ab0*/  FFMA.FTZ R23, R23, UR7, -R27.reuse ;  /* 0x0000000717177c23 */ /* 0x100fe2000801081b */
[----:B------:R-:W-:Y:S01]  /*4ac0*/  LEA.HI R6, R6, R7, RZ, 0x3 ;  /* 0x0000000706067211 */ /* 0x000fe200078f18ff */
[--C-:B------:R-:W-:Y:S01]  /*4ad0*/  FFMA.FTZ R24, R24, UR7, -R27.reuse ;  /* 0x0000000718187c23 */ /* 0x100fe2000801081b */
[--C-:B------:R-:W-:Y:S01]  /*4ae0*/  FFMA.FTZ R25, R25, UR7, -R27.reuse ;  /* 0x0000000719197c23 */ /* 0x100fe2000801081b */
[----:B------:R1:W-:Y:S01]  /*4af0*/  MUFU.EX2 R31, R14 ;  /* 0x0000000e001f7308 */ /* 0x0003e20000000800 */
[----:B---3--:R-:W-:Y:S01]  /*4b00*/  LOP3.LUT R8, R6, 0xfffffff8, RZ, 0xc0, !PT ;  /* 0xfffffff806087812 */ /* 0x008fe200078ec0ff */
[----:B------:R-:W-:Y:S01]  /*4b10*/  FFMA.FTZ R26, R26, UR7, -R27 ;  /* 0x000000071a1a7c23 */ /* 0x000fe2000801081b */
[----:B------:R-:W-:-:S02]  /*4b20*/  SHF.L.U32 R17, R6, 0x6, RZ ;  /* 0x0000000606117819 */ /* 0x000fc400000006ff */
[----:B--2---:R-:W-:Y:S01]  /*4b30*/  F2FP.BF16.F32.PACK_AB R159, R39, R38 ;  /* 0x00000026279f723e */ /* 0x004fe200000010ff */
[----:B------:R-:W-:Y:S01]  /*4b40*/  IMAD.IADD R8, R7, 0x1, -R8 ;  /* 0x0000000107087824 */ /* 0x000fe200078e0a08 */
[----:B------:R-:W-:Y:S01]  /*4b50*/  SHF.R.S32.HI R7, RZ, 0x4, R5 ;  /* 0x00000004ff077819 */ /* 0x000fe20000011405 */
[----:B------:R-:W2:Y:S01]  /*4b60*/  MUFU.EX2 R29, R28 ;  /* 0x0000001c001d7308 */ /* 0x000ea20000000800 */
[----:B------:R-:W-:Y:S02]  /*4b70*/  LOP3.LUT R17, R17, 0x7ffffe00, RZ, 0xc0, !PT ;  /* 0x7ffffe0011117812 */ /* 0x000fe400078ec0ff */
[----:B------:R-:W-:Y:S01]  /*4b80*/  SHF.L.U32 R5, R8, 0x6, RZ ;  /* 0x0000000608057819 */ /* 0x000fe200000006ff */
[----:B-1----:R-:W-:Y:S01]  /*4b90*/  IMAD.SHL.U32 R14, R7, 0x8, RZ ;  /* 0x00000008070e7824 */ /* 0x002fe200078e00ff */
[----:B------:R-:W-:Y:S02]  /*4ba0*/  LOP3.LUT R7, R16, 0x7ffffc00, RZ, 0xc0, !PT ;  /* 0x7ffffc0010077812 */ /* 0x000fe400078ec0ff */
[----:B------:R-:W-:Y:S01]  /*4bb0*/  LOP3.LUT R5, R5, 0x1c0, RZ, 0xc0, !PT ;  /* 0x000001c005057812 */ /* 0x000fe200078ec0ff */
[----:B------:R-:W-:Y:S01]  /*4bc0*/  MUFU.EX2 R9, R9 ;  /* 0x0000000900097308 */ /* 0x000fe20000000800 */
[----:B------:R-:W-:-:S02]  /*4bd0*/  LOP3.LUT P1, RZ, R8, 0x2, RZ, 0xc0, !PT ;  /* 0x0000000208ff7812 */ /* 0x000fc4000782c0ff */
[----:B------:R-:W-:Y:S02]  /*4be0*/  LOP3.LUT R14, R5, 0x8, R14, 0xf8, !PT ;  /* 0x00000008050e7812 */ /* 0x000fe400078ef80e */
[----:B------:R-:W-:Y:S02]  /*4bf0*/  SHF.R.U32.HI R5, RZ, 0x3, R5 ;  /* 0x00000003ff057819 */ /* 0x000fe40000011605 */
[----:B------:R-:W-:Y:S01]  /*4c00*/  LOP3.LUT P2, RZ, R8, 0x4, RZ, 0xc0, !PT ;  /* 0x0000000408ff7812 */ /* 0x000fe2000784c0ff */
[----:B------:R-:W1:Y:S01]  /*4c10*/  MUFU.EX2 R10, R10 ;  /* 0x0000000a000a7308 */ /* 0x000e620000000800 */
[----:B------:R-:W-:Y:S01]  /*4c20*/  LOP3.LUT R14, R14, R5, RZ, 0x3c, !PT ;  /* 0x000000050e0e7212 */ /* 0x000fe200078e3cff */
[----:B------:R-:W-:Y:S01]  /*4c30*/  FADD.FTZ R5, R161, R32 ;  /* 0x00000020a1057221 */ /* 0x000fe20000010000 */
[----:B------:R-:W-:Y:S02]  /*4c40*/  F2FP.BF16.F32.PACK_AB R161, R32, R161 ;  /* 0x000000a120a1723e */ /* 0x000fe400000010ff */
[----:B------:R-:W-:Y:S01]  /*4c50*/  IADD3 R14, R14, R17, R7 ;  /* 0x000000110e0e7210 */ /* 0x000fe20007ffe007 */
[----:B------:R-:W-:Y:S01]  /*4c60*/  FADD.FTZ R6, R30, R5 ;  /* 0x000000051e067221 */ /* 0x000fe20000010000 */
[----:B0-----:R-:W-:Y:S01]  /*4c70*/  F2FP.BF16.F32.PACK_AB R153, R43, R42 ;  /* 0x0000002a2b99723e */ /* 0x001fe200000010ff */
[----:B------:R-:W0:Y:S02]  /*4c80*/  MUFU.EX2 R15, R15 ;  /* 0x0000000f000f7308 */ /* 0x000e240000000800 */
[C---:B------:R-:W-:Y:S01]  /*4c90*/  FADD.FTZ R5, R163.reuse, R6 ;  /* 0x00000006a3057221 */ /* 0x040fe20000010000 */
[----:B------:R-:W-:-:S03]  /*4ca0*/  F2FP.BF16.F32.PACK_AB R163, R163, R30 ;  /* 0x0000001ea3a3723e */ /* 0x000fc600000010ff */
[----:B------:R-:W-:Y:S01]  /*4cb0*/  FADD.FTZ R6, R34, R5 ;  /* 0x0000000522067221 */ /* 0x000fe20000010000 */
[----:B--2---:R-:W-:Y:S01]  /*4cc0*/  FADD.FTZ R5, R160, R29 ;  /* 0x0000001da0057221 */ /* 0x004fe20000010000 */
[----:B------:R-:W2:Y:S01]  /*4cd0*/  MUFU.EX2 R18, R18 ;  /* 0x0000001200127308 */ /* 0x000ea20000000800 */
[----:B-1----:R-:W-:Y:S01]  /*4ce0*/  F2FP.BF16.F32.PACK_AB R156, R31, R10 ;  /* 0x0000000a1f9c723e */ /* 0x002fe200000010ff */
[----:B------:R-:W-:Y:S01]  /*4cf0*/  FADD.FTZ R7, R35, R6 ;  /* 0x0000000623077221 */ /* 0x000fe20000010000 */
[----:B------:R-:W-:Y:S01]  /*4d00*/  FADD.FTZ R6, R162, R5 ;  /* 0x00000005a2067221 */ /* 0x000fe20000010000 */
[C---:B------:R-:W-:Y:S02]  /*4d10*/  F2FP.BF16.F32.PACK_AB R162, R9.reuse, R162 ;  /* 0x000000a209a2723e */ /* 0x040fe400000010ff */
[----:B------:R-:W-:Y:S01]  /*4d20*/  FADD.FTZ R8, R38, R7 ;  /* 0x0000000726087221 */ /* 0x000fe20000010000 */
[----:B------:R-:W-:Y:S01]  /*4d30*/  FADD.FTZ R5, R9, R6 ;  /* 0x0000000609057221 */ /* 0x000fe20000010000 */
[----:B------:R-:W1:Y:S01]  /*4d40*/  MUFU.EX2 R19, R19 ;  /* 0x0000001300137308 */ /* 0x000e620000000800 */
[----:B------:R-:W-:Y:S01]  /*4d50*/  F2FP.BF16.F32.PACK_AB R160, R29, R160 ;  /* 0x000000a01da0723e */ /* 0x000fe200000010ff */
[----:B------:R-:W-:Y:S01]  /*4d60*/  FADD.FTZ R7, R39, R8 ;  /* 0x0000000827077221 */ /* 0x000fe20000010000 */
[----:B------:R-:W-:Y:S01]  /*4d70*/  FADD.FTZ R6, R10, R5 ;  /* 0x000000050a067221 */ /* 0x000fe20000010000 */
[----:B------:R-:W-:-:S02]  /*4d80*/  LEA R10, R14, UR39, 0x1 ;  /* 0x000000270e0a7c11 */ /* 0x000fc4000f8e08ff */
[----:B------:R-:W-:Y:S01]  /*4d90*/  FADD.FTZ R8, R42, R7 ;  /* 0x000000072a087221 */ /* 0x000fe20000010000 */
[----:B------:R-:W-:Y:S01]  /*4da0*/  FADD.FTZ R6, R31, R6 ;  /* 0x000000061f067221 */ /* 0x000fe20000010000 */
[----:B------:R-:W3:Y:S01]  /*4db0*/  MUFU.EX2 R20, R20 ;  /* 0x0000001400147308 */ /* 0x000ee20000000800 */
[----:B------:R-:W-:Y:S02]  /*4dc0*/  IMAD.MOV.U32 R7, RZ, RZ, 0x20 ;  /* 0x00000020ff077424 */ /* 0x000fe400078e00ff */
[----:B------:R-:W-:Y:S01]  /*4dd0*/  FADD.FTZ R17, R43, R8 ;  /* 0x000000082b117221 */ /* 0x000fe20000010000 */
[----:B0-----:R-:W-:Y:S01]  /*4de0*/  FADD.FTZ R5, R15, R6 ;  /* 0x000000060f057221 */ /* 0x001fe20000010000 */
[C---:B------:R-:W-:Y:S01]  /*4df0*/  VIADD R8, R10.reuse, 0x26800 ;  /* 0x000268000a087836 */ /* 0x040fe20000000000 */
[----:B------:R-:W-:Y:S01]  /*4e00*/  IADD3 R9, R10, 0x26840, RZ ;  /* 0x000268400a097810 */ /* 0x000fe20007ffe0ff */
[----:B------:R0:W-:Y:S01]  /*4e10*/  STSM.16.M88.4 [R10+0x26800], R160 ;  /* 0x026800a00a007844 */ /* 0x0001e20000000200 */
[----:B--2---:R-:W-:Y:S01]  /*4e20*/  FADD.FTZ R6, R18, R5 ;  /* 0x0000000512067221 */ /* 0x004fe20000010000 */
[----:B------:R-:W2:Y:S01]  /*4e30*/  MUFU.EX2 R46, R46 ;  /* 0x0000002e002e7308 */ /* 0x000ea20000000800 */
[----:B------:R-:W-:Y:S01]  /*4e40*/  SEL R7, R7, 0xffffffe0, !P1 ;  /* 0xffffffe007077807 */ /* 0x000fe20004800000 */
[----:B------:R-:W-:-:S02]  /*4e50*/  @P2 VIADD R9, R8, 0xffffffc0 ;  /* 0xffffffc008092836 */ /* 0x000fc40000000000 */
[----:B-1----:R-:W-:Y:S01]  /*4e60*/  FADD.FTZ R5, R19, R6 ;  /* 0x0000000613057221 */ /* 0x002fe20000010000 */
[----:B------:R-:W-:Y:S01]  /*4e70*/  F2FP.BF16.F32.PACK_AB R158, R18, R15 ;  /* 0x0000000f129e723e */ /* 0x000fe200000010ff */
[----:B------:R-:W-:Y:S01]  /*4e80*/  IMAD.IADD R8, R8, 0x1, R7 ;  /* 0x0000000108087824 */ /* 0x000fe200078e0207 */
[----:B------:R-:W-:Y:S01]  /*4e90*/  IADD3 R7, R7, R9, RZ ;  /* 0x0000000907077210 */ /* 0x000fe20007ffe0ff */
[----:B------:R-:W1:Y:S01]  /*4ea0*/  MUFU.EX2 R21, R21 ;  /* 0x0000001500157308 */ /* 0x000e620000000800 */
[C---:B---3--:R-:W-:Y:S01]  /*4eb0*/  FADD.FTZ R6, R20.reuse, R5 ;  /* 0x0000000514067221 */ /* 0x048fe20000010000 */
[----:B------:R-:W-:Y:S01]  /*4ec0*/  F2FP.BF16.F32.PACK_AB R152, R20, R19 ;  /* 0x000000131498723e */ /* 0x000fe200000010ff */
[----:B------:R0:W-:Y:S05]  /*4ed0*/  STSM.16.M88.4 [R8], R156 ;  /* 0x0000009c08007844 */ /* 0x0001ea0000000200 */
[----:B------:R-:W3:Y:S01]  /*4ee0*/  MUFU.EX2 R47, R47 ;  /* 0x0000002f002f7308 */ /* 0x000ee20000000800 */
[----:B--2---:R-:W-:-:S07]  /*4ef0*/  FADD.FTZ R14, R46, R17 ;  /* 0x000000112e0e7221 */ /* 0x004fce0000010000 */
[----:B------:R-:W2:Y:S01]  /*4f00*/  MUFU.EX2 R22, R22 ;  /* 0x0000001600167308 */ /* 0x000ea20000000800 */
[----:B-1----:R-:W-:-:S07]  /*4f10*/  FADD.FTZ R5, R21, R6 ;  /* 0x0000000615057221 */ /* 0x002fce0000010000 */
[----:B------:R-:W-:Y:S01]  /*4f20*/  MUFU.EX2 R50, R50 ;  /* 0x0000003200327308 */ /* 0x000fe20000000800 */
[C---:B---3--:R-:W-:Y:S01]  /*4f30*/  F2FP.BF16.F32.PACK_AB R155, R47.reuse, R46 ;  /* 0x0000002e2f9b723e */ /* 0x048fe200000010ff */
[----:B------:R-:W-:-:S06]  /*4f40*/  FADD.FTZ R47, R47, R14 ;  /* 0x0000000e2f2f7221 */ /* 0x000fcc0000010000 */
[----:B------:R-:W1:Y:S01]  /*4f50*/  MUFU.EX2 R51, R51 ;  /* 0x0000003300337308 */ /* 0x000e620000000800 */
[C---:B--2---:R-:W-:Y:S01]  /*4f60*/  F2FP.BF16.F32.PACK_AB R154, R22.reuse, R21 ;  /* 0x00000015169a723e */ /* 0x044fe200000010ff */
[----:B------:R-:W-:-:S04]  /*4f70*/  FADD.FTZ R22, R22, R5 ;  /* 0x0000000516167221 */ /* 0x000fc80000010000 */
[----:B------:R0:W-:Y:S02]  /*4f80*/  STSM.16.M88.4 [R9], R152 ;  /* 0x0000009809007844 */ /* 0x0001e40000000200 */
[----:B------:R-:W-:Y:S08]  /*4f90*/  MUFU.EX2 R23, R23 ;  /* 0x0000001700177308 */ /* 0x000ff00000000800 */
[----:B------:R-:W2:Y:S01]  /*4fa0*/  MUFU.EX2 R24, R24 ;  /* 0x0000001800187308 */ /* 0x000ea20000000800 */
[----:B-1----:R-:W-:Y:S01]  /*4fb0*/  F2FP.BF16.F32.PACK_AB R165, R51, R50 ;  /* 0x0000003233a5723e */ /* 0x002fe200000010ff */
[----:B------:R-:W-:-:S04]  /*4fc0*/  FADD.FTZ R50, R50, R47 ;  /* 0x0000002f32327221 */ /* 0x000fc80000010000 */
[----:B------:R-:W-:Y:S02]  /*4fd0*/  FADD.FTZ R51, R51, R50 ;  /* 0x0000003233337221 */ /* 0x000fe40000010000 */
[----:B------:R-:W1:Y:S08]  /*4fe0*/  MUFU.EX2 R54, R54 ;  /* 0x0000003600367308 */ /* 0x000e700000000800 */
[----:B------:R-:W3:Y:S01]  /*4ff0*/  MUFU.EX2 R25, R25 ;  /* 0x0000001900197308 */ /* 0x000ee20000000800 */
[----:B--2---:R-:W-:Y:S01]  /*5000*/  F2FP.BF16.F32.PACK_AB R164, R24, R23 ;  /* 0x0000001718a4723e */ /* 0x004fe200000010ff */
[----:B------:R-:W-:-:S04]  /*5010*/  FADD.FTZ R23, R23, R22 ;  /* 0x0000001617177221 */ /* 0x000fc80000010000 */
[----:B------:R-:W-:Y:S02]  /*5020*/  FADD.FTZ R24, R24, R23 ;  /* 0x0000001718187221 */ /* 0x000fe40000010000 */
[----:B------:R-:W2:Y:S01]  /*5030*/  MUFU.EX2 R26, R26 ;  /* 0x0000001a001a7308 */ /* 0x000ea20000000800 */
[----:B-1----:R-:W-:-:S07]  /*5040*/  FADD.FTZ R6, R54, R51 ;  /* 0x0000003336067221 */ /* 0x002fce0000010000 */
[----:B------:R-:W1:Y:S01]  /*5050*/  MUFU.EX2 R33, R33 ;  /* 0x0000002100217308 */ /* 0x000e620000000800 */
[----:B---3--:R-:W-:Y:S01]  /*5060*/  FADD.FTZ R5, R25, R24 ;  /* 0x0000001819057221 */ /* 0x008fe20000010000 */
[----:B--2---:R-:W-:-:S03]  /*5070*/  F2FP.BF16.F32.PACK_AB R166, R26, R25 ;  /* 0x000000191aa6723e */ /* 0x004fc600000010ff */
[----:B------:R-:W-:Y:S01]  /*5080*/  FADD.FTZ R5, R26, R5 ;  /* 0x000000051a057221 */ /* 0x000fe20000010000 */
[C---:B-1----:R-:W-:Y:S01]  /*5090*/  F2FP.BF16.F32.PACK_AB R167, R33.reuse, R54 ;  /* 0x0000003621a7723e */ /* 0x042fe200000010ff */
[----:B------:R-:W-:-:S04]  /*50a0*/  FADD.FTZ R6, R33, R6 ;  /* 0x0000000621067221 */ /* 0x000fc80000010000 */
[----:B------:R0:W-:Y:S01]  /*50b0*/  STSM.16.M88.4 [R7], R164 ;  /* 0x000000a407007844 */ /* 0x0001e20000000200 */
[----:B------:R-:W-:Y:S05]  /*50c0*/  @!P0 BRA `(.L_x_7277) ;  /* 0x0000000000048947 */ /* 0x000fea0003800000 */
[----:B------:R-:W-:Y:S01]  /*50d0*/  BPT.TRAP 0x1 ;  /* 0x000000040000795c */ /* 0x000fe20000300000 */
.L_x_7277:
[----:B------:R1:W2:Y:S01]  /*50e0*/  SYNCS.PHASECHK.TRANS64.TRYWAIT P1, [UR39+0x28c50], R13 ;  /* 0x028c500dff0075a7 */ /* 0x0002a20008020167 */
[----:B------:R-:W-:Y:S05]  /*50f0*/  @!P0 BRA `(.L_x_7278) ;  /* 0x0000000000048947 */ /* 0x000fea0003800000 */
[----:B------:R-:W-:Y:S01]  /*5100*/  BPT.TRAP 0x1 ;  /* 0x000000040000795c */ /* 0x000fe20000300000 */
.L_x_7278:
[----:B--2---:R-:W-:Y:S05]  /*5110*/  @P1 BRA `(.L_x_7279) ;  /* 0x0000000000081947 */ /* 0x004fea0003800000 */
[----:B------:R-:W2:Y:S02]  /*5120*/  SYNCS.PHASECHK.TRANS64.TRYWAIT P1, [UR39+0x28c50], R13 ;  /* 0x028c500dff0075a7 */ /* 0x000ea40008020167 */
[----:B--2---:R-:W-:Y:S05]  /*5130*/  @!P1 BRA `(.L_x_7280) ;  /* 0x000000ac00c89947 */ /* 0x004fea0003800000 */
.L_x_7279:
        /* <DEDUP_REMOVED lines=36> */
.L_x_7281:
[----:B------:R-:W3:Y:S01]  /*5380*/  S2UR UR4, SR_CTAID.X ;  /* 0x00000000000479c3 */ /* 0x000ee20000002500 */
[----:B------:R-:W-:Y:S02]  /*5390*/  UISETP.NE.AND UP0, UPT, UR45, URZ, UPT ;  /* 0x0000003f2d00728c */ /* 0x000fe4000bf05270 */
[----:B------:R-:W-:Y:S02]  /*53a0*/  UIMAD UR10, UR41, UR10, -UR6 ;  /* 0x0000000a290a72a4 */ /* 0x000fe4000f8e0a06 */
[----:B------:R-:W-:-:S07]  /*53b0*/  UIADD3 UR26, UR46, -0x2, URZ ;  /* 0xfffffffe2e1a7890 */ /* 0x000fce000fffe03f */
[----:B------:R-:W-:Y:S01]  /*53c0*/  @UP0 ULDC UR14, c[0x0][0x450] ;  /* 0x00011400000e0ab9 */ /* 0x000fe20000000800 */
[----:B---3--:R-:W-:-:S03]  /*53d0*/  USHF.L.U32 UR11, UR4, 0x6, URZ ;  /* 0x00000006040b7899 */ /* 0x008fc6000800063f */
[----:B------:R-:W-:Y:S02]  /*53e0*/  @UP0 ULDC UR4, c[0x0][0x44c] ;  /* 0x0001130000040ab9 */ /* 0x000fe40000000800 */
[----:B------:R-:W-:Y:S02]  /*53f0*/  UIMAD.WIDE.U32 UR4, UR11, UR4, URZ ;  /* 0x000000040b0472a5 */ /* 0x000fe4000f8e003f */
[----:B------:R-:W-:Y:S02]  /*5400*/  UMOV UR6, UR11 ;  /* 0x0000000b00067c82 */ /* 0x000fe40008000000 */
[----:B------:R-:W-:Y:S02]  /*5410*/  @UP0 USHF.R.U32.HI UR6, URZ, UR14, UR5 ;  /* 0x0000000e3f060299 */ /* 0x000fe40008011605 */
[----:B------:R-:W-:Y:S02]  /*5420*/  UIADD3 UR5, UR39, 0x28c60, URZ ;  /* 0x00028c6027057890 */ /* 0x000fe4000fffe03f */
[----:B------:R-:W-:-:S02]  /*5430*/  UIADD3 UR6, UR10, UR6, URZ ;  /* 0x000000060a067290 */ /* 0x000fc4000fffe03f */
[----:B------:R-:W-:Y:S02]  /*5440*/  UPRMT UR5, UR44, 0x654, UR5 ;  /* 0x000006542c057896 */ /* 0x000fe40008000005 */
[----:B------:R-:W-:-:S04]  /*5450*/  USHF.R.S32.HI UR4, URZ, 0x1f, UR6 ;  /* 0x0000001f3f047899 */ /* 0x000fc80008011406 */
[----:B------:R-:W-:-:S03]  /*5460*/  ULEA.HI UR4, UR4, UR6, URZ, 0x6 ;  /* 0x0000000604047291 */ /* 0x000fc6000f8f303f */
[----:B------:R-:W-:Y:S01]  /*5470*/  SYNCS.ARRIVE.TRANS64.RED.A1T0 RZ, [UR5], RZ ;  /* 0x000000ffffff79a7 */ /* 0x000fe20008100405 */
[----:B------:R-:W-:Y:S01]  /*5480*/  USHF.R.S32.HI UR4, URZ, 0x6, UR4 ;  /* 0x000000063f047899 */ /* 0x000fe20008011404 */
[----:B------:R-:W-:-:S03]  /*5490*/  UMOV UR5, URZ ;  /* 0x0000003f00057c82 */ /* 0x000fc60008000000 */
[----:B------:R-:W-:-:S04]  /*54a0*/  UISETP.LT.AND UP0, UPT, UR40, UR4, UPT ;  /* 0x000000042800728c */ /* 0x000fc8000bf01270 */
[----:B------:R-:W-:-:S03]  /*54b0*/  USEL UR25, UR40, UR4, !UP0 ;  /* 0x0000000428197287 */ /* 0x000fc6000c000000 */
[----:B------:R-:W-:Y:S01]  /*54c0*/  UMOV UR4, URZ ;  /* 0x0000003f00047c82 */ /* 0x000fe20008000000 */
[----:B------:R-:W-:-:S06]  /*54d0*/  UISETP.GE.AND UP0, UPT, UR26, UR25, UPT ;  /* 0x000000191a00728c */ /* 0x000fcc000bf06270 */
[----:B------:R-:W-:-:S13]  /*54e0*/  PLOP3.LUT P1, PT, PT, PT, UP0, 0x80, 0x0 ;  /* 0x000000000000781c */ /* 0x000fda0003f2f008 */
[----:B------:R-:W-:Y:S05]  /*54f0*/  @!P1 BRA `(.L_x_7282) ;  /* 0x00000020009c9947 */ /* 0x000fea0003800000 */
[----:B--2---:R-:W-:Y:S01]  /*5500*/  IMAD.MOV.U32 R14, RZ, RZ, R4 ;  /* 0x000000ffff0e7224 */ /* 0x004fe200078e0004 */
[----:B------:R-:W-:Y:S01]  /*5510*/  UMOV UR5, URZ ;  /* 0x0000003f00057c82 */ /* 0x000fe20008000000 */
[----:B------:R-:W-:Y:S01]  /*5520*/  IMAD.MOV.U32 R15, RZ, RZ, R3 ;  /* 0x000000ffff0f7224 */ /* 0x000fe200078e0003 */
[----:B------:R-:W-:Y:S01]  /*5530*/  UMOV UR6, URZ ;  /* 0x0000003f00067c82 */ /* 0x000fe20008000000 */
[----:B------:R-:W-:Y:S01]  /*5540*/  ULDC UR29, c[0x0][0x288] ;  /* 0x0000a200001d7ab9 */ /* 0x000fe20000000800 */
[----:B------:R-:W-:Y:S01]  /*5550*/  ULDC UR30, c[0x0][0x2f0] ;  /* 0x0000bc00001e7ab9 */ /* 0x000fe20000000800 */
[----:B------:R-:W-:Y:S01]  /*5560*/  ULDC UR28, c[0x0][0x9d8] ;  /* 0x00027600001c7ab9 */ /* 0x000fe20000000800 */
[----:B------:R-:W-:-:S05]  /*5570*/  ULDC UR7, c[0x0][0x988] ;  /* 0x0002620000077ab9 */ /* 0x000fca0000000800 */
.L_x_7293:
[----:B------:R-:W-:-:S04]  /*5580*/  UIADD3 UR4, UR6, 0x1, URZ ;  /* 0x0000000106047890 */ /* 0x000fc8000fffe03f */
[----:B------:R-:W-:-:S04]  /*5590*/  UISETP.NE.AND UP0, UPT, UR4, 0x2, UPT ;  /* 0x000000020400788c */ /* 0x000fc8000bf05270 */
[----:B------:R-:W-:Y:S02]  /*55a0*/  USEL UR10, URZ, 0x1, UP0 ;  /* 0x000000013f0a7887 */ /* 0x000fe40008000000 */
[----:B------:R-:W-:Y:S02]  /*55b0*/  USEL UR4, UR4, URZ, UP0 ;  /* 0x0000003f04047287 */ /* 0x000fe40008000000 */
[----:B------:R-:W-:Y:S01]  /*55c0*/  ULOP3.LUT UR5, UR5, UR10, URZ, 0x3c, !UPT ;  /* 0x0000000a05057292 */ /* 0x000fe2000f8e3c3f */
[----:B0-----:R-:W-:Y:S11]  /*55d0*/  @!P0 BRA `(.L_x_7283) ;  /* 0x0000000000048947 */ /* 0x001ff60003800000 */
[----:B------:R-:W-:Y:S01]  /*55e0*/  BPT.TRAP 0x1 ;  /* 0x000000040000795c */ /* 0x000fe20000300000 */
.L_x_7283:
[----:B------:R-:W-:Y:S01]  /*55f0*/  ULEA UR27, UR4, UR39, 0x3 ;  /* 0x00000027041b7291 */ /* 0x000fe2000f8e183f */
[----:B-1----:R-:W-:-:S04]  /*5600*/  MOV R13, UR5 ;  /* 0x00000005000d7c02 */ /* 0x002fc80008000f00 */
[----:B------:R-:W-:-:S04]  /*5610*/  SHF.L.U32 R13, R13, 0x1f, RZ ;  /* 0x0000001f0d0d7819 */ /* 0x000fc800000006ff */
[----:B------:R1:W2:Y:S01]  /*5620*/  SYNCS.PHASECHK.TRANS64.TRYWAIT P1, [UR27+0x28c30], R13 ;  /* 0x028c300dff0075a7 */ /* 0x0002a2000802015b */
[----:B------:R-:W-:Y:S05]  /*5630*/  @!P0 BRA `(.L_x_7284) ;  /* 0x0000000000048947 */ /* 0x000fea0003800000 */
[----:B------:R-:W-:Y:S01]  /*5640*/  BPT.TRAP 0x1 ;  /* 0x000000040000795c */ /* 0x000fe20000300000 */
.L_x_7284:
[----:B--2---:R-:W-:Y:S05]  /*5650*/  @P1 BRA `(.L_x_7285) ;  /* 0x0000000000081947 */ /* 0x004fea0003800000 */
[----:B------:R-:W2:Y:S02]  /*5660*/  SYNCS.PHASECHK.TRANS64.TRYWAIT P1, [UR27+0x28c30], R13 ;  /* 0x028c300dff0075a7 */ /* 0x000ea4000802015b */
[----:B--2---:R-:W-:Y:S05]  /*5670*/  @!P1 BRA `(.L_x_7286) ;  /* 0x000000a800909947 */ /* 0x004fea0003800000 */
.L_x_7285:
        /* <DEDUP_REMOVED lines=22> */
.L_x_7287:
[----:B------:R-:W-:Y:S01]  /*57e0*/  UISETP.NE.AND UP0, UPT, UR45, URZ, UPT ;  /* 0x0000003f2d00728c */ /* 0x000fe2000bf05270 */
[----:B------:R-:W-:Y:S02]  /*57f0*/  IMAD.MOV.U32 R184, RZ, RZ, R12 ;  /* 0x000000ffffb87224 */ /* 0x000fe400078e000c */
[----:B------:R-:W-:Y:S01]  /*5800*/  FMUL.FTZ R154, R154, UR28 ;  /* 0x0000001c9a9a7c20 */ /* 0x000fe20008410000 */
[----:B------:R-:W-:Y:S01]  /*5810*/  FMUL.FTZ R163, R163, UR28 ;  /* 0x0000001ca3a37c20 */ /* 0x000fe20008410000 */
[----:B------:R-:W-:Y:S01]  /*5820*/  FMUL.FTZ R155, R155, UR28 ;  /* 0x0000001c9b9b7c20 */ /* 0x000fe20008410000 */
[----:B------:R-:W-:Y:S01]  /*5830*/  IMAD.U32 R21, RZ, RZ, UR30 ;  /* 0x0000001eff157e24 */ /* 0x000fe2000f8e00ff */
[----:B------:R-:W-:Y:S01]  /*5840*/  PLOP3.LUT P1, PT, PT, PT, UP0, 0x80, 0x0 ;  /* 0x000000000000781c */ /* 0x000fe20003f2f008 */
[----:B------:R-:W0:Y:S01]  /*5850*/  MUFU.TANH R19, R154 ;  /* 0x0000009a00137308 */ /* 0x000e220000002400 */
[----:B------:R-:W-:Y:S01]  /*5860*/  PLOP3.LUT P2, PT, PT, PT, UP0, 0x80, 0x0 ;  /* 0x000000000000781c */ /* 0x000fe20003f4f008 */
[----:B------:R-:W-:Y:S01]  /*5870*/  FMUL.FTZ R158, R158, UR28 ;  /* 0x0000001c9e9e7c20 */ /* 0x000fe20008410000 */
[----:B------:R-:W-:Y:S01]  /*5880*/  FMUL.FTZ R159, R159, UR28 ;  /* 0x0000001c9f9f7c20 */ /* 0x000fe20008410000 */
[----:B------:R-:W-:Y:S01]  /*5890*/  @UP0 ULDC UR10, c[0x0][0x44c] ;  /* 0x00011300000a0ab9 */ /* 0x000fe20000000800 */
[----:B------:R-:W-:Y:S01]  /*58a0*/  FMUL.FTZ R162, R162, UR28 ;  /* 0x0000001ca2a27c20 */ /* 0x000fe20008410000 */
[----:B------:R-:W-:Y:S01]  /*58b0*/  FMUL.FTZ R166, R166, UR28 ;  /* 0x0000001ca6a67c20 */ /* 0x000fe20008410000 */
[----:B------:R-:W-:Y:S01]  /*58c0*/  FMUL.FTZ R167, R167, UR28 ;  /* 0x0000001ca7a77c20 */ /* 0x000fe20008410000 */
[----:B------:R3:W-:Y:S01]  /*58d0*/  MUFU.TANH R22, R163 ;  /* 0x000000a300167308 */ /* 0x0007e20000002400 */
[----:B------:R-:W-:Y:S01]  /*58e0*/  FMUL.FTZ R170, R170, UR28 ;  /* 0x0000001caaaa7c20 */ /* 0x000fe20008410000 */
[----:B------:R-:W-:Y:S01]  /*58f0*/  FMUL.FTZ R171, R171, UR28 ;  /* 0x0000001cabab7c20 */ /* 0x000fe20008410000 */
[----:B------:R-:W-:Y:S01]  /*5900*/  FMUL.FTZ R3, R152, UR28 ;  /* 0x0000001c98037c20 */ /* 0x000fe20008410000 */
[----:B------:R-:W-:Y:S01]  /*5910*/  @P1 IMAD.HI.U32 R16, R12, UR10, RZ ;  /* 0x0000000a0c101c27 */ /* 0x000fe2000f8e00ff */
[----:B------:R-:W-:-:S03]  /*5920*/  @UP0 ULDC UR10, c[0x0][0x450] ;  /* 0x00011400000a0ab9 */ /* 0x000fc60000000800 */
[----:B------:R-:W-:Y:S01]  /*5930*/  FMUL.FTZ R174, R174, UR28 ;  /* 0x0000001caeae7c20 */ /* 0x000fe20008410000 */
[----:B--2---:R-:W-:Y:S01]  /*5940*/  FMUL.FTZ R4, R153, UR28 ;  /* 0x0000001c99047c20 */ /* 0x004fe20008410000 */
[----:B------:R-:W2:Y:S01]  /*5950*/  MUFU.TANH R17, R155 ;  /* 0x0000009b00117308 */ /* 0x000ea20000002400 */
[----:B------:R-:W-:Y:S01]  /*5960*/  @P2 SHF.R.U32.HI R184, RZ, UR10, R16 ;  /* 0x0000000affb82c19 */ /* 0x000fe20008011610 */
[----:B------:R-:W-:Y:S01]  /*5970*/  UMOV UR10, 0xffffffc0 ;  /* 0xffffffc0000a7882 */ /* 0x000fe20000000000 */
[----:B------:R-:W-:Y:S01]  /*5980*/  FMUL.FTZ R175, R175, UR28 ;  /* 0x0000001cafaf7c20 */ /* 0x000fe20008410000 */
[----:B------:R-:W-:Y:S01]  /*5990*/  UIMAD UR10, UR26, UR10, 0x1 ;  /* 0x000000011a0a74a4 */ /* 0x000fe2000f8e020a */
[----:B------:R-:W-:Y:S01]  /*59a0*/  FMUL.FTZ R178, R178, UR28 ;  /* 0x0000001cb2b27c20 */ /* 0x000fe20008410000 */
[----:B------:R-:W4:Y:S01]  /*59b0*/  SHFL.IDX PT, R18, R184, 0x1, 0x1c1f ;  /* 0x003c1f00b8127f89 */ /* 0x000f2200000e0000 */
[----:B------:R-:W-:Y:S01]  /*59c0*/  FMUL.FTZ R179, R179, UR28 ;  /* 0x0000001cb3b37c20 */ /* 0x000fe20008410000 */
[----:B------:R-:W5:Y:S01]  /*59d0*/  MUFU.TANH R158, R158 ;  /* 0x0000009e009e7308 */ /* 0x000f620000002400 */
[----:B------:R-:W-:Y:S01]  /*59e0*/  FMUL.FTZ R182, R182, UR28 ;  /* 0x0000001cb6b67c20 */ /* 0x000fe20008410000 */
[----:B------:R-:W-:Y:S01]  /*59f0*/  IADD3 R16, -R11, UR10, RZ ;  /* 0x0000000a0b107c10 */ /* 0x000fe2000fffe1ff */
[----:B------:R-:W-:Y:S01]  /*5a00*/  FMUL.FTZ R183, R183, UR28 ;  /* 0x0000001cb7b77c20 */ /* 0x000fe20008410000 */
[----:B------:R-:W-:Y:S01]  /*5a10*/  FMUL.FTZ R157, R157, UR28 ;  /* 0x0000001c9d9d7c20 */ /* 0x000fe20008410000 */
[----:B------:R-:W-:Y:S01]  /*5a20*/  FMUL.FTZ R160, R160, UR28 ;  /* 0x0000001ca0a07c20 */ /* 0x000fe20008410000 */
[----:B------:R-:W-:Y:S01]  /*5a30*/  FMUL.FTZ R161, R161, UR28 ;  /* 0x0000001ca1a17c20 */ /* 0x000fe20008410000 */
[----:B---3--:R-:W-:Y:S01]  /*5a40*/  IMAD R163, R21, UR41, R16 ;  /* 0x0000002915a37c24 */ /* 0x008fe2000f8e0210 */
        /* <DEDUP_REMOVED lines=10> */
[----:B------:R-:W-:Y:S01]  /*5af0*/  UIADD3 UR10, UR27, 0x28c40, URZ ;  /* 0x00028c401b0a7890 */ /* 0x000fe2000fffe03f */
[----:B----4-:R-:W-:-:S03]  /*5b00*/  IADD3 R16, R18, -UR29, R163 ;  /* 0x8000001d12107c10 */ /* 0x010fc6000fffe0a3 */
[----:B------:R-:W-:Y:S02]  /*5b10*/  UPRMT UR10, UR44, 0x654, UR10 ;  /* 0x000006542c0a7896 */ /* 0x000fe4000800000a */
[----:B------:R-:W4:Y:S01]  /*5b20*/  MUFU.TANH R166, R166 ;  /* 0x000000a600a67308 */ /* 0x000f220000002400 */
[C---:B------:R-:W-:Y:S02]  /*5b30*/  ISETP.GT.AND P1, PT, R16.reuse, RZ, PT ;  /* 0x000000ff1000720c */ /* 0x040fe40003f24270 */
[C---:B------:R-:W-:Y:S02]  /*5b40*/  ISETP.GT.AND P2, PT, R16.reuse, 0x1, PT ;  /* 0x000000011000780c */ /* 0x040fe40003f44270 */
[----:B0-----:R-:W-:Y:S02]  /*5b50*/  FSEL R19, R19, -INF , P1 ;  /* 0xff80000013137808 */ /* 0x001fe40000800000 */
[----:B------:R-:W-:Y:S01]  /*5b60*/  ISETP.GT.AND P1, PT, R16, 0x8, PT ;  /* 0x000000081000780c */ /* 0x000fe20003f24270 */
[----:B------:R-:W0:Y:S01]  /*5b70*/  MUFU.TANH R167, R167 ;  /* 0x000000a700a77308 */ /* 0x000e220000002400 */
[----:B--2---:R-:W-:Y:S01]  /*5b80*/  FSEL R17, R17, -INF , P2 ;  /* 0xff80000011117808 */ /* 0x004fe20001000000 */
[----:B------:R-:W-:Y:S01]  /*5b90*/  SYNCS.ARRIVE.TRANS64.RED.A1T0 RZ, [UR10], RZ ;  /* 0x000000ffffff79a7 */ /* 0x000fe2000810040a */
[----:B------:R-:W-:-:S02]  /*5ba0*/  FMNMX.FTZ R20, R19, R14, !PT ;  /* 0x0000000e13147209 */ /* 0x000fc40007810000 */
[----:B------:R-:W-:Y:S02]  /*5bb0*/  ISETP.GT.AND P2, PT, R16, 0x9, PT ;  /* 0x000000091000780c */ /* 0x000fe40003f44270 */
[----:B-----5:R-:W-:Y:S01]  /*5bc0*/  FSEL R18, R158, -INF , P1 ;  /* 0xff8000009e127808 */ /* 0x020fe20000800000 */
[----:B------:R-:W2:Y:S01]  /*5bd0*/  MUFU.TANH R170, R170 ;  /* 0x000000aa00aa7308 */ /* 0x000ea20000002400 */
[----:B------:R-:W-:Y:S02]  /*5be0*/  FMNMX.FTZ R21, R17, R20, !PT ;  /* 0x0000001411157209 */ /* 0x000fe40007810000 */
[----:B------:R-:W-:Y:S02]  /*5bf0*/  ISETP.GT.AND P1, PT, R16, 0x10, PT ;  /* 0x000000101000780c */ /* 0x000fe40003f24270 */
[----:B---3--:R-:W-:Y:S02]  /*5c00*/  FSEL R20, R159, -INF , P2 ;  /* 0xff8000009f147808 */ /* 0x008fe40001000000 */
[----:B------:R-:W-:Y:S01]  /*5c10*/  FMNMX.FTZ R23, R18, R21, !PT ;  /* 0x0000001512177209 */ /* 0x000fe20007810000 */
[----:B------:R-:W3:Y:S01]  /*5c20*/  MUFU.TANH R171, R171 ;  /* 0x000000ab00ab7308 */ /* 0x000ee20000002400 */
[----:B------:R-:W-:-:S02]  /*5c30*/  ISETP.GT.AND P2, PT, R16, 0x11, PT ;  /* 0x000000111000780c */ /* 0x000fc40003f44270 */
[----:B-1----:R-:W-:Y:S02]  /*5c40*/  FSEL R21, R162, -INF , P1 ;  /* 0xff800000a2157808 */ /* 0x002fe40000800000 */
[----:B------:R-:W-:Y:S02]  /*5c50*/  FMNMX.FTZ R152, R20, R23, !PT ;  /* 0x0000001714987209 */ /* 0x000fe40007810000 */
[----:B------:R-:W-:Y:S01]  /*5c60*/  ISETP.GT.AND P1, PT, R16, 0x18, PT ;  /* 0x000000181000780c */ /* 0x000fe20003f24270 */
[----:B------:R-:W1:Y:S01]  /*5c70*/  MUFU.TANH R174, R174 ;  /* 0x000000ae00ae7308 */ /* 0x000e620000002400 */
[----:B------:R-:W-:Y:S02]  /*5c80*/  FSEL R22, R22, -INF , P2 ;  /* 0xff80000016167808 */ /* 0x000fe40001000000 */
[----:B------:R-:W-:Y:S02]  /*5c90*/  FMNMX.FTZ R153, R21, R152, !PT ;  /* 0x0000009815997209 */ /* 0x000fe40007810000 */
[----:B------:R-:W-:-:S02]  /*5ca0*/  ISETP.GT.AND P2, PT, R16, 0x19, PT ;  /* 0x000000191000780c */ /* 0x000fc40003f44270 */
[----:B----4-:R-:W-:Y:S01]  /*5cb0*/  FSEL R23, R166, -INF , P1 ;  /* 0xff800000a6177808 */ /* 0x010fe20000800000 */
[----:B------:R-:W4:Y:S01]  /*5cc0*/  MUFU.TANH R175, R175 ;  /* 0x000000af00af7308 */ /* 0x000f220000002400 */
[----:B------:R-:W-:Y:S02]  /*5cd0*/  FMNMX.FTZ R154, R22, R153, !PT ;  /* 0x00000099169a7209 */ /* 0x000fe40007810000 */
[C---:B------:R-:W-:Y:S02]  /*5ce0*/  ISETP.GT.AND P1, PT, R16.reuse, 0x20, PT ;  /* 0x000000201000780c */ /* 0x040fe40003f24270 */
[----:B0-----:R-:W-:Y:S02]  /*5cf0*/  FSEL R152, R167, -INF , P2 ;  /* 0xff800000a7987808 */ /* 0x001fe40001000000 */
[----:B------:R-:W-:Y:S01]  /*5d00*/  FMNMX.FTZ R153, R23, R154, !PT ;  /* 0x0000009a17997209 */ /* 0x000fe20007810000 */
[----:B------:R-:W0:Y:S01]  /*5d10*/  MUFU.TANH R178, R178 ;  /* 0x000000b200b27308 */ /* 0x000e220000002400 */
[----:B------:R-:W-:-:S02]  /*5d20*/  ISETP.GT.AND P2, PT, R16, 0x21, PT ;  /* 0x000000211000780c */ /* 0x000fc40003f44270 */
[----:B--2---:R-:W-:Y:S02]  /*5d30*/  FSEL R154, R170, -INF , P1 ;  /* 0xff800000aa9a7808 */ /* 0x004fe40000800000 */
[----:B------:R-:W-:Y:S02]  /*5d40*/  FMNMX.FTZ R153, R152, R153, !PT ;  /* 0x0000009998997209 */ /* 0x000fe40007810000 */
[----:B------:R-:W-:Y:S01]  /*5d50*/  ISETP.GT.AND P1, PT, R16, 0x28, PT ;  /* 0x000000281000780c */ /* 0x000fe20003f24270 */
[----:B------:R-:W2:Y:S01]  /*5d60*/  MUFU.TANH R179, R179 ;  /* 0x000000b300b37308 */ /* 0x000ea20000002400 */
[----:B---3--:R-:W-:Y:S02]  /*5d70*/  FSEL R158, R171, -INF , P2 ;  /* 0xff800000ab9e7808 */ /* 0x008fe40001000000 */
[----:B------:R-:W-:Y:S02]  /*5d80*/  FMNMX.FTZ R153, R154, R153, !PT ;  /* 0x000000999a997209 */ /* 0x000fe40007810000 */
[----:B------:R-:W-:-:S02]  /*5d90*/  ISETP.GT.AND P2, PT, R16, 0x29, PT ;  /* 0x000000291000780c */ /* 0x000fc40003f44270 */
[----:B-1----:R-:W-:Y:S01]  /*5da0*/  FSEL R159, R174, -INF , P1 ;  /* 0xff800000ae9f7808 */ /* 0x002fe20000800000 */
[----:B------:R-:W1:Y:S01]  /*5db0*/  MUFU.TANH R167, R182 ;  /* 0x000000b600a77308 */ /* 0x000e620000002400 */
[----:B------:R-:W-:Y:S02]  /*5dc0*/  FMNMX.FTZ R166, R158, R153, !PT ;  /* 0x000000999ea67209 */ /* 0x000fe40007810000 */
[----:B------:R-:W-:Y:S02]  /*5dd0*/  ISETP.GT.AND P1, PT, R16, 0x30, PT ;  /* 0x000000301000780c */ /* 0x000fe40003f24270 */
[----:B----4-:R-:W-:Y:S02]  /*5de0*/  FSEL R162, R175, -INF , P2 ;  /* 0xff800000afa27808 */ /* 0x010fe40001000000 */
[----:B------:R-:W-:Y:S01]  /*5df0*/  FMNMX.FTZ R155, R159, R166, !PT ;  /* 0x000000a69f9b7209 */ /* 0x000fe20007810000 */
[----:B------:R-:W3:Y:S01]  /*5e00*/  MUFU.TANH R183, R183 ;  /* 0x000000b700b77308 */ /* 0x000ee20000002400 */
[----:B------:R-:W-:Y:S01]  /*5e10*/  FMUL.FTZ R166, R156, UR28 ;  /* 0x0000001c9ca67c20 */ /* 0x000fe20008410000 */
[----:B------:R-:W-:-:S02]  /*5e20*/  ISETP.GT.AND P2, PT, R16, 0x31, PT ;  /* 0x000000311000780c */ /* 0x000fc40003f44270 */
[----:B0-----:R-:W-:Y:S02]  /*5e30*/  FSEL R153, R178, -INF , P1 ;  /* 0xff800000b2997808 */ /* 0x001fe40000800000 */
[----:B------:R-:W-:Y:S02]  /*5e40*/  FMNMX.FTZ R156, R162, R155, !PT ;  /* 0x0000009ba29c7209 */ /* 0x000fe40007810000 */
[----:B------:R-:W-:Y:S01]  /*5e50*/  ISETP.GT.AND P1, PT, R16, 0x38, PT ;  /* 0x000000381000780c */ /* 0x000fe20003f24270 */
[----:B------:R0:W-:Y:S01]  /*5e60*/  MUFU.TANH R182, R166 ;  /* 0x000000a600b67308 */ /* 0x0001e20000002400 */
[----:B--2---:R-:W-:Y:S02]  /*5e70*/  FSEL R155, R179, -INF , P2 ;  /* 0xff800000b39b7808 */ /* 0x004fe40001000000 */
[----:B------:R-:W-:Y:S02]  /*5e80*/  FMNMX.FTZ R170, R153, R156, !PT ;  /* 0x0000009c99aa7209 */ /* 0x000fe40007810000 */
[----:B-1----:R-:W-:-:S02]  /*5e90*/  FSEL R156, R167, -INF , P1 ;  /* 0xff800000a79c7808 */ /* 0x002fc40000800000 */
[----:B------:R-:W-:Y:S01]  /*5ea0*/  ISETP.GT.AND P2, PT, R16, 0x39, PT ;  /* 0x000000391000780c */ /* 0x000fe20003f44270 */
[----:B------:R-:W1:Y:S01]  /*5eb0*/  MUFU.TANH R3, R3 ;  /* 0x0000000300037308 */ /* 0x000e620000002400 */
[----:B------:R-:W-:Y:S01]  /*5ec0*/  FMNMX.FTZ R167, R155, R170, !PT ;  /* 0x000000aa9ba77209 */ /* 0x000fe20007810000 */
[----:B0-----:R-:W0:Y:S01]  /*5ed0*/  SHFL.IDX PT, R166, R184, RZ, 0x1c1f ;  /* 0x001c1fffb8a67589 */ /* 0x001e2200000e0000 */
[----:B---3--:R-:W-:Y:S02]  /*5ee0*/  FSEL R16, R183, -INF , P2 ;  /* 0xff800000b7107808 */ /* 0x008fe40001000000 */
[----:B------:R-:W-:-:S03]  /*5ef0*/  FMNMX.FTZ R167, R156, R167, !PT ;  /* 0x000000a79ca77209 */ /* 0x000fc60007810000 */
[----:B------:R-:W2:Y:S01]  /*5f00*/  MUFU.TANH R4, R4 ;  /* 0x0000000400047308 */ /* 0x000ea20000002400 */
[----:B------:R-:W-:-:S05]  /*5f10*/  FMNMX.FTZ R167, R16, R167, !PT ;  /* 0x000000a710a77209 */ /* 0x000fca0007810000 */
[----:B------:R-:W3:Y:S02]  /*5f20*/  SHFL.BFLY PT, R170, R167, 0x2, 0x1f ;  /* 0x0c401f00a7aa7f89 */ /* 0x000ee400000e0000 */
[----:B------:R-:W4:Y:S08]  /*5f30*/  MUFU.TANH R157, R157 ;  /* 0x0000009d009d7308 */ /* 0x000f300000002400 */
[----:B------:R5:W4:Y:S01]  /*5f40*/  MUFU.TANH R178, R160 ;  /* 0x000000a000b27308 */ /* 0x000b220000002400 */
[----:B0-----:R-:W-:-:S04]  /*5f50*/  IADD3 R166, R166, -UR29, R163 ;  /* 0x8000001da6a67c10 */ /* 0x001fc8000fffe0a3 */
[C---:B------:R-:W-:Y:S02]  /*5f60*/  ISETP.GT.AND P1, PT, R166.reuse, RZ, PT ;  /* 0x000000ffa600720c */ /* 0x040fe40003f24270 */
[----:B------:R-:W-:Y:S01]  /*5f70*/  ISETP.GT.AND P2, PT, R166, 0x1, PT ;  /* 0x00000001a600780c */ /* 0x000fe20003f44270 */
[----:B------:R0:W4:Y:S01]  /*5f80*/  MUFU.TANH R171, R161 ;  /* 0x000000a100ab7308 */ /* 0x0001220000002400 */
[----:B-1----:R-:W-:Y:S01]  /*5f90*/  FSEL R184, R3, -INF , P1 ;  /* 0xff80000003b87808 */ /* 0x002fe20000800000 */
[----:B-----5:R-:W-:Y:S01]  /*5fa0*/  FMUL.FTZ R160, R177, UR28 ;  /* 0x0000001cb1a07c20 */ /* 0x020fe20008410000 */
[----:B--2---:R-:W-:Y:S02]  /*5fb0*/  FSEL R185, R4, -INF , P2 ;  /* 0xff80000004b97808 */ /* 0x004fe40001000000 */
[----:B---3--:R-:W-:Y:S02]  /*5fc0*/  FMNMX.FTZ R170, R167, R170, !PT ;  /* 0x000000aaa7aa7209 */ /* 0x008fe40007810000 */
[----:B------:R-:W-:Y:S01]  /*5fd0*/  ISETP.GT.AND P1, PT, R166, 0x8, PT ;  /* 0x00000008a600780c */ /* 0x000fe20003f24270 */
[----:B------:R-:W1:Y:S01]  /*5fe0*/  MUFU.TANH R164, R164 ;  /* 0x000000a400a47308 */ /* 0x000e620000002400 */
[----:B------:R-:W-:Y:S01]  /*5ff0*/  FMNMX.FTZ R4, R184, R15, !PT ;  /* 0x0000000fb8047209 */ /* 0x000fe20007810000 */
[----:B0-----:R-:W0:Y:S01]  /*6000*/  SHFL.BFLY PT, R161, R170, 0x1, 0x1f ;  /* 0x0c201f00aaa17f89 */ /* 0x001e2200000e0000 */
[----:B------:R-:W-:-:S02]  /*6010*/  ISETP.GT.AND P2, PT, R166, 0x9, PT ;  /* 0x00000009a600780c */ /* 0x000fc40003f44270 */
[----:B------:R-:W-:Y:S02]  /*6020*/  FSEL R182, R182, -INF , P1 ;  /* 0xff800000b6b67808 */ /* 0x000fe40000800000 */
[----:B------:R-:W-:Y:S01]  /*6030*/  FMNMX.FTZ R3, R185, R4, !PT ;  /* 0x00000004b9037209 */ /* 0x000fe20007810000 */
[----:B------:R-:W2:Y:S01]  /*6040*/  MUFU.TANH R165, R165 ;  /* 0x000000a500a57308 */ /* 0x000ea20000002400 */
[----:B------:R-:W-:Y:S02]  /*6050*/  ISETP.GT.AND P1, PT, R166, 0x10, PT ;  /* 0x00000010a600780c */ /* 0x000fe40003f24270 */
[----:B----4-:R-:W-:Y:S02]  /*6060*/  FSEL R183, R157, -INF , P2 ;  /* 0xff8000009db77808 */ /* 0x010fe40001000000 */
[----:B------:R-:W-:Y:S01]  /*6070*/  FMNMX.FTZ R4, R182, R3, !PT ;  /* 0x00000003b6047209 */ /* 0x000fe20007810000 */
[----:B------:R-:W-:Y:S01]  /*6080*/  FMUL.FTZ R3, R180, UR28 ;  /* 0x0000001cb4037c20 */ /* 0x000fe20008410000 */
[----:B------:R-:W-:Y:S01]  /*6090*/  ISETP.GT.AND P2, PT, R166, 0x11, PT ;  /* 0x00000011a600780c */ /* 0x000fe20003f44270 */
[----:B------:R-:W-:Y:S01]  /*60a0*/  MUFU.TANH R168, R168 ;  /* 0x000000a800a87308 */ /* 0x000fe20000002400 */
[----:B------:R-:W-:-:S02]  /*60b0*/  FSEL R178, R178, -INF , P1 ;  /* 0xff800000b2b27808 */ /* 0x000fc40000800000 */
[----:B------:R-:W-:Y:S02]  /*60c0*/  FMNMX.FTZ R157, R183, R4, !PT ;  /* 0x00000004b79d7209 */ /* 0x000fe40007810000 */
[----:B------:R-:W-:Y:S02]  /*60d0*/  ISETP.GT.AND P1, PT, R166, 0x18, PT ;  /* 0x00000018a600780c */ /* 0x000fe40003f24270 */
[----:B------:R-:W-:Y:S01]  /*60e0*/  FSEL R180, R171, -INF , P2 ;  /* 0xff800000abb47808 */ /* 0x000fe20001000000 */
[----:B------:R-:W3:Y:S01]  /*60f0*/  MUFU.TANH R169, R169 ;  /* 0x000000a900a97308 */ /* 0x000ee20000002400 */
[----:B------:R-:W-:Y:S02]  /*6100*/  FMNMX.FTZ R157, R178, R157, !PT ;  /* 0x0000009db29d7209 */ /* 0x000fe40007810000 */
[----:B------:R-:W-:Y:S02]  /*6110*/  ISETP.GT.AND P2, PT, R166, 0x19, PT ;  /* 0x00000019a600780c */ /* 0x000fe40003f44270 */
[----:B-1----:R-:W-:-:S02]  /*6120*/  FSEL R179, R164, -INF , P1 ;  /* 0xff800000a4b37808 */ /* 0x002fc40000800000 */
[----:B------:R-:W-:Y:S01]  /*6130*/  FMNMX.FTZ R4, R180, R157, !PT ;  /* 0x0000009db4047209 */ /* 0x000fe20007810000 */
[----:B------:R-:W-:Y:S01]  /*6140*/  MUFU.TANH R172, R172 ;  /* 0x000000ac00ac7308 */ /* 0x000fe20000002400 */
[----:B------:R-:W-:Y:S02]  /*6150*/  ISETP.GT.AND P1, PT, R166, 0x20, PT ;  /* 0x00000020a600780c */ /* 0x000fe40003f24270 */
[----:B--2---:R-:W-:Y:S02]  /*6160*/  FSEL R177, R165, -INF , P2 ;  /* 0xff800000a5b17808 */ /* 0x004fe40001000000 */
[----:B------:R-:W-:Y:S02]  /*6170*/  FMNMX.FTZ R164, R179, R4, !PT ;  /* 0x00000004b3a47209 */ /* 0x000fe40007810000 */
[----:B0-----:R-:W-:Y:S01]  /*6180*/  FMNMX.FTZ R4, R170, R161, !PT ;  /* 0x000000a1aa047209 */ /* 0x001fe20007810000 */
[----:B------:R-:W0:Y:S01]  /*6190*/  MUFU.TANH R173, R173 ;  /* 0x000000ad00ad7308 */ /* 0x000e220000002400 */
[----:B------:R-:W-:-:S02]  /*61a0*/  ISETP.GT.AND P2, PT, R166, 0x21, PT ;  /* 0x00000021a600780c */ /* 0x000fc40003f44270 */
[----:B------:R-:W-:Y:S01]  /*61b0*/  FMNMX.FTZ R161, R177, R164, !PT ;  /* 0x000000a4b1a17209 */ /* 0x000fe20007810000 */
[----:B------:R-:W-:Y:S01]  /*61c0*/  FMUL.FTZ R175, R4, UR7 ;  /* 0x0000000704af7c20 */ /* 0x000fe20008410000 */
[----:B---3--:R-:W-:Y:S02]  /*61d0*/  FSEL R157, R169, -INF , P2 ;  /* 0xff800000a99d7808 */ /* 0x008fe40001000000 */
[C---:B------:R-:W-:Y:S01]  /*61e0*/  ISETP.GT.AND P2, PT, R166.reuse, 0x29, PT ;  /* 0x00000029a600780c */ /* 0x040fe20003f44270 */
[----:B------:R1:W2:Y:S01]  /*61f0*/  MUFU.TANH R167, R176 ;  /* 0x000000b000a77308 */ /* 0x0002a20000002400 */
[----:B------:R-:W-:Y:S02]  /*6200*/  ISETP.GT.AND P3, PT, R166, 0x38, PT ;  /* 0x00000038a600780c */ /* 0x000fe40003f64270 */
[----:B------:R-:W-:-:S04]  /*6210*/  FSETP.NEU.FTZ.AND P4, PT, R4, -INF , PT ;  /* 0xff8000000400780b */ /* 0x000fc80003f9d000 */
[----:B------:R-:W-:Y:S01]  /*6220*/  FSEL R175, R175, RZ, P4 ;  /* 0x000000ffafaf7208 */ /* 0x000fe20002000000 */
[----:B------:R3:W4:Y:S01]  /*6230*/  MUFU.TANH R171, R160 ;  /* 0x000000a000ab7308 */ /* 0x0007220000002400 */
[----:B-1----:R-:W-:Y:S02]  /*6240*/  FSEL R176, R168, -INF , P1 ;  /* 0xff800000a8b07808 */ /* 0x002fe40000800000 */
[----:B------:R-:W-:Y:S01]  /*6250*/  ISETP.GT.AND P1, PT, R166, 0x28, PT ;  /* 0x00000028a600780c */ /* 0x000fe20003f24270 */
[--C-:B------:R-:W-:Y:S01]  /*6260*/  FFMA.FTZ R19, R19, UR7, -R175.reuse ;  /* 0x0000000713137c23 */ /* 0x100fe200080108af */
[----:B------:R-:W-:Y:S01]  /*6270*/  FMNMX.FTZ R164, R176, R161, !PT ;  /* 0x000000a1b0a47209 */ /* 0x000fe20007810000 */
[--C-:B------:R-:W-:Y:S01]  /*6280*/  FFMA.FTZ R18, R18, UR7, -R175.reuse ;  /* 0x0000000712127c23 */ /* 0x100fe200080108af */
[----:B0-----:R-:W-:Y:S01]  /*6290*/  FSEL R161, R173, -INF , P2 ;  /* 0xff800000ada17808 */ /* 0x001fe20001000000 */
[----:B------:R0:W1:Y:S01]  /*62a0*/  MUFU.TANH R165, R3 ;  /* 0x0000000300a57308 */ /* 0x0000620000002400 */
[----:B---3--:R-:W-:Y:S01]  /*62b0*/  FSEL R160, R172, -INF , P1 ;  /* 0xff800000aca07808 */ /* 0x008fe20000800000 */
[--C-:B------:R-:W-:Y:S01]  /*62c0*/  FFMA.FTZ R174, R155, UR7, -R175.reuse ;  /* 0x000000079bae7c23 */ /* 0x100fe200080108af */
[----:B------:R-:W-:Y:S01]  /*62d0*/  FMNMX.FTZ R163, R157, R164, !PT ;  /* 0x000000a49da37209 */ /* 0x000fe20007810000 */
[--C-:B------:R-:W-:Y:S01]  /*62e0*/  FFMA.FTZ R173, R156, UR7, -R175.reuse ;  /* 0x000000079cad7c23 */ /* 0x100fe200080108af */
[----:B------:R-:W-:Y:S01]  /*62f0*/  ISETP.GT.AND P1, PT, R166, 0x30, PT ;  /* 0x00000030a600780c */ /* 0x000fe20003f24270 */
[--C-:B------:R-:W-:Y:S01]  /*6300*/  FFMA.FTZ R169, R158, UR7, -R175.reuse ;  /* 0x000000079ea97c23 */ /* 0x100fe200080108af */
[----:B------:R-:W-:Y:S01]  /*6310*/  FMNMX.FTZ R164, R160, R163, !PT ;  /* 0x000000a3a0a47209 */ /* 0x000fe20007810000 */
[----:B------:R-:W3:Y:S01]  /*6320*/  MUFU.TANH R181, R181 ;  /* 0x000000b500b57308 */ /* 0x000ee20000002400 */
[----:B------:R-:W-:Y:S01]  /*6330*/  ISETP.GT.AND P2, PT, R166, 0x31, PT ;  /* 0x00000031a600780c */ /* 0x000fe20003f44270 */
[--C-:B------:R-:W-:Y:S01]  /*6340*/  FFMA.FTZ R172, R162, UR7, -R175.reuse ;  /* 0x00000007a2ac7c23 */ /* 0x100fe200080108af */
[----:B--2---:R-:W-:Y:S01]  /*6350*/  FSEL R163, R167, -INF , P1 ;  /* 0xff800000a7a37808 */ /* 0x004fe20000800000 */
[--C-:B------:R-:W-:Y:S01]  /*6360*/  FFMA.FTZ R167, R20, UR7, -R175.reuse ;  /* 0x0000000714a77c23 */ /* 0x100fe200080108af */
[----:B------:R-:W-:Y:S01]  /*6370*/  FMNMX.FTZ R168, R161, R164, !PT ;  /* 0x000000a4a1a87209 */ /* 0x000fe20007810000 */
[--C-:B------:R-:W-:Y:S01]  /*6380*/  FFMA.FTZ R20, R22, UR7, -R175.reuse ;  /* 0x0000000716147c23 */ /* 0x100fe200080108af */
[----:B----4-:R-:W-:Y:S01]  /*6390*/  FSEL R164, R171, -INF , P2 ;  /* 0xff800000aba47808 */ /* 0x010fe20001000000 */
[--C-:B------:R-:W-:Y:S01]  /*63a0*/  FFMA.FTZ R22, R154, UR7, -R175.reuse ;  /* 0x000000079a167c23 */ /* 0x100fe200080108af */
[----:B0-----:R-:W-:Y:S01]  /*63b0*/  FMNMX.FTZ R3, R163, R168, !PT ;  /* 0x000000a8a3037209 */ /* 0x001fe20007810000 */
[----:B------:R-:W-:Y:S01]  /*63c0*/  MUFU.EX2 R19, R19 ;  /* 0x0000001300137308 */ /* 0x000fe20000000800 */
[----:B------:R-:W-:Y:S01]  /*63d0*/  ISETP.GT.AND P1, PT, R166, 0x39, PT ;  /* 0x00000039a600780c */ /* 0x000fe20003f24270 */
[----:B------:R-:W-:Y:S01]  /*63e0*/  FFMA.FTZ R23, R23, UR7, -R175 ;  /* 0x0000000717177c23 */ /* 0x000fe200080108af */
[----:B-1----:R-:W-:-:S02]  /*63f0*/  FSEL R165, R165, -INF , P3 ;  /* 0xff800000a5a57808 */ /* 0x002fc40001800000 */
[----:B------:R-:W-:Y:S02]  /*6400*/  FMNMX.FTZ R168, R164, R3, !PT ;  /* 0x00000003a4a87209 */ /* 0x000fe40007810000 */
[----:B---3--:R-:W-:Y:S01]  /*6410*/  FSEL R166, R181, -INF , P1 ;  /* 0xff800000b5a67808 */ /* 0x008fe20000800000 */
[----:B------:R-:W-:Y:S01]  /*6420*/  MUFU.EX2 R18, R18 ;  /* 0x0000001200127308 */ /* 0x000fe20000000800 */
[----:B------:R-:W-:Y:S01]  /*6430*/  FMNMX.FTZ R3, R165, R168, !PT ;  /* 0x000000a8a5037209 */ /* 0x000fe20007810000 */
[--C-:B------:R-:W-:Y:S01]  /*6440*/  FFMA.FTZ R168, R17, UR7, -R175.reuse ;  /* 0x0000000711a87c23 */ /* 0x100fe200080108af */
[--C-:B------:R-:W-:Y:S01]  /*6450*/  FFMA.FTZ R17, R21, UR7, -R175.reuse ;  /* 0x0000000715117c23 */ /* 0x100fe200080108af */
[----:B------:R-:W-:Y:S01]  /*6460*/  FFMA.FTZ R21, R159, UR7, -R175 ;  /* 0x000000079f157c23 */ /* 0x000fe200080108af */
        /* <DEDUP_REMOVED lines=12> */
[----:B0-----:R-:W-:Y:S01]  /*6530*/  FMNMX.FTZ R3, R171, R152, !PT ;  /* 0x00000098ab037209 */ /* 0x001fe20007810000 */
[----:B------:R-:W-:Y:S01]  /*6540*/  FFMA.FTZ R171, R153, UR7, -R175 ;  /* 0x0000000799ab7c23 */ /* 0x000fe200080108af */
[----:B------:R-:W-:-:S05]  /*6550*/  FSEL R153, R4, RZ, P4 ;  /* 0x000000ff04997208 */ /* 0x000fca0002000000 */
[----:B------:R-:W-:Y:S01]  /*6560*/  MUFU.EX2 R169, R169 ;  /* 0x000000a900a97308 */ /* 0x000fe20000000800 */
[C---:B------:R-:W-:Y:S01]  /*6570*/  FSETP.NEU.FTZ.AND P1, PT, R3.reuse, -INF , PT ;  /* 0xff8000000300780b */ /* 0x040fe20003f3d000 */
[----:B------:R-:W-:Y:S01]  /*6580*/  FMUL.FTZ R152, R3, UR7 ;  /* 0x0000000703987c20 */ /* 0x000fe20008410000 */
[----:B------:R-:W-:Y:S02]  /*6590*/  FADD.FTZ R153, -R153, R14 ;  /* 0x0000000e99997221 */ /* 0x000fe40000010100 */
[----:B------:R-:W-:Y:S02]  /*65a0*/  FSEL R14, R3, RZ, P1 ;  /* 0x000000ff030e7208 */ /* 0x000fe40000800000 */
[----:B------:R-:W-:Y:S01]  /*65b0*/  FSEL R181, R152, RZ, P1 ;  /* 0x000000ff98b57208 */ /* 0x000fe20000800000 */
[----:B------:R-:W-:Y:S01]  /*65c0*/  FMUL.FTZ R153, R153, UR7 ;  /* 0x0000000799997c20 */ /* 0x000fe20008410000 */
[----:B------:R-:W-:Y:S01]  /*65d0*/  ISETP.NE.AND P1, PT, R2, RZ, PT ;  /* 0x000000ff0200720c */ /* 0x000fe20003f25270 */
[----:B------:R-:W-:Y:S01]  /*65e0*/  FADD.FTZ R15, -R14, R15 ;  /* 0x0000000f0e0f7221 */ /* 0x000fe20000010100 */
[----:B------:R-:W-:Y:S01]  /*65f0*/  MUFU.EX2 R21, R21 ;  /* 0x0000001500157308 */ /* 0x000fe20000000800 */
[--C-:B------:R-:W-:Y:S01]  /*6600*/  FFMA.FTZ R152, R184, UR7, -R181.reuse ;  /* 0x00000007b8987c23 */ /* 0x100fe200080108b5 */
[--C-:B------:R-:W-:Y:S01]  /*6610*/  FFMA.FTZ R185, R185, UR7, -R181.reuse ;  /* 0x00000007b9b97c23 */ /* 0x100fe200080108b5 */
[----:B------:R-:W-:Y:S01]  /*6620*/  FMUL.FTZ R15, R15, UR7 ;  /* 0x000000070f0f7c20 */ /* 0x000fe20008410000 */
        /* <DEDUP_REMOVED lines=9> */
[----:B------:R-:W-:Y:S01]  /*66c0*/  FFMA.FTZ R162, R176, UR7, -R181 ;  /* 0x00000007b0a27c23 */ /* 0x000fe200080108b5 */
[----:B------:R-:W-:Y:S01]  /*66d0*/  FFMA.FTZ R176, R16, UR7, -R175 ;  /* 0x0000000710b07c23 */ /* 0x000fe200080108af */
[----:B------:R-:W-:Y:S01]  /*66e0*/  MOV R175, UR6 ;  /* 0x0000000600af7c02 */ /* 0x000fe20008000f00 */
[----:B------:R-:W0:Y:S01]  /*66f0*/  MUFU.EX2 R15, R15 ;  /* 0x0000000f000f7308 */ /* 0x000e220000000800 */
[--C-:B------:R-:W-:Y:S01]  /*6700*/  FFMA.FTZ R161, R161, UR7, -R181.reuse ;  /* 0x00000007a1a17c23 */ /* 0x100fe200080108b5 */
[----:B------:R-:W-:-:S06]  /*6710*/  FFMA.FTZ R163, R163, UR7, -R181 ;  /* 0x00000007a3a37c23 */ /* 0x000fcc00080108b5 */
[----:B------:R-:W1:Y:S08]  /*6720*/  MUFU.EX2 R14, R153 ;  /* 0x00000099000e7308 */ /* 0x000e700000000800 */
[----:B------:R-:W2:Y:S01]  /*6730*/  MUFU.EX2 R185, R185 ;  /* 0x000000b900b97308 */ /* 0x000ea20000000800 */
[----:B0-----:R-:W-:Y:S01]  /*6740*/  FFMA.FTZ R178, R15, R5, R152 ;  /* 0x000000050fb27223 */ /* 0x001fe20000010098 */
[----:B------:R-:W-:-:S02]  /*6750*/  @!P1 IMAD R5, R175, 0x40, R0 ;  /* 0x00000040af059824 */ /* 0x000fc400078e0200 */
[-C--:B------:R-:W-:Y:S01]  /*6760*/  FMUL.FTZ R24, R24, R15.reuse ;  /* 0x0000000f18187220 */ /* 0x080fe20000410000 */
[-C--:B------:R-:W-:Y:S01]  /*6770*/  FMUL.FTZ R25, R25, R15.reuse ;  /* 0x0000000f19197220 */ /* 0x080fe20000410000 */
[-C--:B------:R-:W-:Y:S01]  /*6780*/  FMUL.FTZ R28, R28, R15.reuse ;  /* 0x0000000f1c1c7220 */ /* 0x080fe20000410000 */
[-C--:B------:R-:W-:Y:S01]  /*6790*/  FMUL.FTZ R29, R29, R15.reuse ;  /* 0x0000000f1d1d7220 */ /* 0x080fe20000410000 */
[----:B------:R-:W-:Y:S01]  /*67a0*/  @!P1 LEA R5, R5, UR39, 0x2 ;  /* 0x0000002705059c11 */ /* 0x000fe2000f8e10ff */
[----:B------:R-:W0:Y:S01]  /*67b0*/  MUFU.EX2 R154, R154 ;  /* 0x0000009a009a7308 */ /* 0x000e220000000800 */
[----:B-1----:R-:W-:Y:S01]  /*67c0*/  FFMA.FTZ R153, R14, R6, R19 ;  /* 0x000000060e997223 */ /* 0x002fe20000010013 */
[----:B------:R-:W-:Y:S01]  /*67d0*/  FFMA.FTZ R6, R164, UR7, -R181 ;  /* 0x00000007a4067c23 */ /* 0x000fe200080108b5 */
[-C--:B------:R-:W-:Y:S01]  /*67e0*/  FMUL.FTZ R32, R32, R15.reuse ;  /* 0x0000000f20207220 */ /* 0x080fe20000410000 */
[----:B------:R-:W-:Y:S01]  /*67f0*/  @!P1 STS [R5+0x28800], R15 ;  /* 0x0288000f05009388 */ /* 0x000fe20000000800 */
[----:B------:R-:W-:Y:S01]  /*6800*/  FADD.FTZ R153, R168, R153 ;  /* 0x00000099a8997221 */ /* 0x000fe20000010000 */
[-C--:B------:R-:W-:Y:S01]  /*6810*/  FMUL.FTZ R33, R33, R15.reuse ;  /* 0x0000000f21217220 */ /* 0x080fe20000410000 */
[-C--:B------:R-:W-:Y:S01]  /*6820*/  FMUL.FTZ R36, R36, R15.reuse ;  /* 0x0000000f24247220 */ /* 0x080fe20000410000 */
[----:B------:R-:W1:Y:S01]  /*6830*/  MUFU.EX2 R155, R155 ;  /* 0x0000009b009b7308 */ /* 0x000e620000000800 */
[----:B------:R3:W-:Y:S01]  /*6840*/  @!P1 STS [R5+0x28820], R14 ;  /* 0x0288200e05009388 */ /* 0x0007e20000000800 */
[----:B--2---:R-:W-:Y:S01]  /*6850*/  F2FP.BF16.F32.PACK_AB R152, R185, R152 ;  /* 0x00000098b998723e */ /* 0x004fe200000010ff */
[-C--:B------:R-:W-:Y:S01]  /*6860*/  FMUL.FTZ R37, R37, R15.reuse ;  /* 0x0000000f25257220 */ /* 0x080fe20000410000 */
[-C--:B------:R-:W-:Y:S01]  /*6870*/  FMUL.FTZ R40, R40, R15.reuse ;  /* 0x0000000f28287220 */ /* 0x080fe20000410000 */
[-C--:B------:R-:W-:Y:S01]  /*6880*/  FMUL.FTZ R41, R41, R15.reuse ;  /* 0x0000000f29297220 */ /* 0x080fe20000410000 */
[-C--:B------:R-:W-:Y:S01]  /*6890*/  FMUL.FTZ R44, R44, R15.reuse ;  /* 0x0000000f2c2c7220 */ /* 0x080fe20000410000 */
[-C--:B------:R-:W-:Y:S01]  /*68a0*/  FMUL.FTZ R45, R45, R15.reuse ;  /* 0x0000000f2d2d7220 */ /* 0x080fe20000410000 */
        /* <DEDUP_REMOVED lines=8> */
[----:B------:R-:W4:Y:S01]  /*6930*/  MUFU.EX2 R159, R159 ;  /* 0x0000009f009f7308 */ /* 0x000f220000000800 */
[-C--:B------:R-:W-:Y:S01]  /*6940*/  FMUL.FTZ R61, R61, R15.reuse ;  /* 0x0000000f3d3d7220 */ /* 0x080fe20000410000 */
[-C--:B------:R-:W-:Y:S01]  /*6950*/  FMUL.FTZ R64, R64, R15.reuse ;  /* 0x0000000f40407220 */ /* 0x080fe20000410000 */
[-C--:B------:R-:W-:Y:S01]  /*6960*/  FMUL.FTZ R65, R65, R15.reuse ;  /* 0x0000000f41417220 */ /* 0x080fe20000410000 */
[-C--:B------:R-:W-:Y:S01]  /*6970*/  FMUL.FTZ R68, R68, R15.reuse ;  /* 0x0000000f44447220 */ /* 0x080fe20000410000 */
[-C--:B------:R-:W-:Y:S01]  /*6980*/  FMUL.FTZ R69, R69, R15.reuse ;  /* 0x0000000f45457220 */ /* 0x080fe20000410000 */
[-C--:B------:R-:W-:Y:S01]  /*6990*/  FMUL.FTZ R72, R72, R15.reuse ;  /* 0x0000000f48487220 */ /* 0x080fe20000410000 */
[-C--:B------:R-:W-:Y:S01]  /*69a0*/  FMUL.FTZ R73, R73, R15.reuse ;  /* 0x0000000f49497220 */ /* 0x080fe20000410000 */
[----:B------:R5:W-:Y:S01]  /*69b0*/  MUFU.EX2 R179, R157 ;  /* 0x0000009d00b37308 */ /* 0x000be20000000800 */
        /* <DEDUP_REMOVED lines=8> */
[----:B-----5:R-:W-:Y:S01]  /*6a40*/  FADD.FTZ R157, R185, R178 ;  /* 0x000000b2b99d7221 */ /* 0x020fe20000010000 */
[----:B------:R-:W-:Y:S01]  /*6a50*/  FADD.FTZ R178, R18, R153 ;  /* 0x0000009912b27221 */ /* 0x000fe20000010000 */
[-C--:B------:R-:W-:Y:S01]  /*6a60*/  FMUL.FTZ R89, R89, R15.reuse ;  /* 0x0000000f59597220 */ /* 0x080fe20000410000 */
[-C--:B------:R-:W-:Y:S01]  /*6a70*/  FMUL.FTZ R92, R92, R15.reuse ;  /* 0x0000000f5c5c7220 */ /* 0x080fe20000410000 */
[-C--:B------:R-:W-:Y:S01]  /*6a80*/  FMUL.FTZ R93, R93, R15.reuse ;  /* 0x0000000f5d5d7220 */ /* 0x080fe20000410000 */
[----:B------:R-:W-:Y:S01]  /*6a90*/  FADD.FTZ R178, R167, R178 ;  /* 0x000000b2a7b27221 */ /* 0x000fe20000010000 */
        /* <DEDUP_REMOVED lines=10> */
[----:B0-----:R-:W-:Y:S01]  /*6b40*/  FADD.FTZ R160, R154, R157 ;  /* 0x0000009d9aa07221 */ /* 0x001fe20000010000 */
[--C-:B------:R-:W-:Y:S01]  /*6b50*/  FFMA.FTZ R157, R165, UR7, -R181.reuse ;  /* 0x00000007a59d7c23 */ /* 0x100fe200080108b5 */
[----:B------:R-:W-:Y:S01]  /*6b60*/  FFMA.FTZ R181, R166, UR7, -R181 ;  /* 0x00000007a6b57c23 */ /* 0x000fe200080108b5 */
[C---:B-1----:R-:W-:Y:S01]  /*6b70*/  F2FP.BF16.F32.PACK_AB R154, R155.reuse, R154 ;  /* 0x0000009a9b9a723e */ /* 0x042fe200000010ff */
[----:B------:R-:W-:Y:S01]  /*6b80*/  FADD.FTZ R153, R155, R160 ;  /* 0x000000a09b997221 */ /* 0x000fe20000010000 */
[----:B------:R-:W-:Y:S01]  /*6b90*/  F2FP.BF16.F32.PACK_AB R155, R167, R18 ;  /* 0x00000012a79b723e */ /* 0x000fe200000010ff */
[-C--:B------:R-:W-:Y:S01]  /*6ba0*/  FMUL.FTZ R112, R112, R15.reuse ;  /* 0x0000000f70707220 */ /* 0x080fe20000410000 */
[----:B------:R-:W0:Y:S01]  /*6bb0*/  MUFU.EX2 R162, R162 ;  /* 0x000000a200a27308 */ /* 0x000e220000000800 */
[----:B--2---:R-:W-:Y:S01]  /*6bc0*/  FADD.FTZ R160, R156, R153 ;  /* 0x000000999ca07221 */ /* 0x004fe20000010000 */
[----:B------:R-:W-:Y:S01]  /*6bd0*/  FADD.FTZ R153, R17, R178 ;  /* 0x000000b211997221 */ /* 0x000fe20000010000 */
[----:B----4-:R-:W-:Y:S01]  /*6be0*/  F2FP.BF16.F32.PACK_AB R156, R159, R156 ;  /* 0x0000009c9f9c723e */ /* 0x010fe200000010ff */
        /* <DEDUP_REMOVED lines=12> */
[----:B------:R4:W-:Y:S01]  /*6cb0*/  MUFU.EX2 R164, R163 ;  /* 0x000000a300a47308 */ /* 0x0009e20000000800 */
[----:B-1----:R-:W-:Y:S01]  /*6cc0*/  FADD.FTZ R161, R159, R160 ;  /* 0x000000a09fa17221 */ /* 0x002fe20000010000 */
[----:B------:R-:W-:Y:S01]  /*6cd0*/  FADD.FTZ R160, R20, R153 ;  /* 0x0000009914a07221 */ /* 0x000fe20000010000 */
[----:B------:R-:W-:Y:S01]  /*6ce0*/  F2FP.BF16.F32.PACK_AB R159, R170, R23 ;  /* 0x00000017aa9f723e */ /* 0x000fe200000010ff */
[----:B------:R-:W-:Y:S01]  /*6cf0*/  FMUL.FTZ R136, R136, R15 ;  /* 0x0000000f88887220 */ /* 0x000fe20000410000 */
[----:B---3--:R-:W-:Y:S01]  /*6d00*/  FADD.FTZ R166, R158, R161 ;  /* 0x000000a19ea67221 */ /* 0x008fe20000010000 */
[----:B------:R-:W-:Y:S01]  /*6d10*/  FADD.FTZ R153, R23, R160 ;  /* 0x000000a017997221 */ /* 0x000fe20000010000 */
[C---:B-----5:R-:W-:Y:S01]  /*6d20*/  F2FP.BF16.F32.PACK_AB R158, R177.reuse, R158 ;  /* 0x0000009eb19e723e */ /* 0x060fe200000010ff */
[----:B------:R0:W-:Y:S01]  /*6d30*/  MUFU.EX2 R165, R6 ;  /* 0x0000000600a57308 */ /* 0x0001e20000000800 */
[----:B------:R-:W-:Y:S01]  /*6d40*/  FADD.FTZ R161, R177, R166 ;  /* 0x000000a6b1a17221 */ /* 0x000fe20000010000 */
[----:B----4-:R-:W-:Y:S01]  /*6d50*/  FADD.FTZ R163, R170, R153 ;  /* 0x00000099aaa37221 */ /* 0x010fe20000010000 */
[----:B------:R-:W-:Y:S01]  /*6d60*/  F2FP.BF16.F32.PACK_AB R153, R168, R19 ;  /* 0x00000013a899723e */ /* 0x000fe200000010ff */
[----:B------:R-:W-:Y:S01]  /*6d70*/  BAR.SYNC.DEFER_BLOCKING 0xf, 0x100 ;  /* 0x03c4000000007b1d */ /* 0x000fe20000010000 */
[-C--:B------:R-:W-:Y:S01]  /*6d80*/  FMUL.FTZ R137, R137, R15.reuse ;  /* 0x0000000f89897220 */ /* 0x080fe20000410000 */
[----:B------:R-:W-:Y:S01]  /*6d90*/  FADD.FTZ R160, R22, R163 ;  /* 0x000000a316a07221 */ /* 0x000fe20000010000 */
[-C--:B------:R-:W-:Y:S01]  /*6da0*/  FMUL.FTZ R140, R140, R15.reuse ;  /* 0x0000000f8c8c7220 */ /* 0x080fe20000410000 */
[-C--:B------:R-:W-:Y:S01]  /*6db0*/  FMUL.FTZ R141, R141, R15.reuse ;  /* 0x0000000f8d8d7220 */ /* 0x080fe20000410000 */
[----:B0-----:R-:W-:Y:S01]  /*6dc0*/  FADD.FTZ R6, R162, R161 ;  /* 0x000000a1a2067221 */ /* 0x001fe20000010000 */
[----:B------:R-:W0:Y:S01]  /*6dd0*/  MUFU.EX2 R172, R172 ;  /* 0x000000ac00ac7308 */ /* 0x000e220000000800 */
[C---:B------:R-:W-:Y:S01]  /*6de0*/  FADD.FTZ R160, R169.reuse, R160 ;  /* 0x000000a0a9a07221 */ /* 0x040fe20000010000 */
[----:B------:R-:W-:Y:S01]  /*6df0*/  F2FP.BF16.F32.PACK_AB R161, R169, R22 ;  /* 0x00000016a9a1723e */ /* 0x000fe200000010ff */
[----:B------:R-:W-:Y:S01]  /*6e00*/  FADD.FTZ R5, R179, R6 ;  /* 0x00000006b3057221 */ /* 0x000fe20000010000 */
[-C--:B------:R-:W-:Y:S01]  /*6e10*/  FMUL.FTZ R144, R144, R15.reuse ;  /* 0x0000000f90907220 */ /* 0x080fe20000410000 */
[-C--:B------:R-:W-:Y:S01]  /*6e20*/  FMUL.FTZ R145, R145, R15.reuse ;  /* 0x0000000f91917220 */ /* 0x080fe20000410000 */
[-C--:B------:R-:W-:Y:S01]  /*6e30*/  FMUL.FTZ R148, R148, R15.reuse ;  /* 0x0000000f94947220 */ /* 0x080fe20000410000 */
[----:B------:R-:W-:Y:S01]  /*6e40*/  FADD.FTZ R6, R16, R5 ;  /* 0x0000000510067221 */ /* 0x000fe20000010000 */
[----:B------:R-:W1:Y:S01]  /*6e50*/  MUFU.EX2 R171, R171 ;  /* 0x000000ab00ab7308 */ /* 0x000e620000000800 */
[----:B------:R-:W-:Y:S01]  /*6e60*/  FADD.FTZ R5, R21, R160 ;  /* 0x000000a015057221 */ /* 0x000fe20000010000 */
[----:B------:R-:W-:Y:S01]  /*6e70*/  F2FP.BF16.F32.PACK_AB R160, R179, R162 ;  /* 0x000000a2b3a0723e */ /* 0x000fe200000010ff */
[----:B------:R-:W-:Y:S01]  /*6e80*/  FMUL.FTZ R149, R149, R15 ;  /* 0x0000000f95957220 */ /* 0x000fe20000410000 */
[----:B--2---:R-:W-:Y:S01]  /*6e90*/  F2FP.BF16.F32.PACK_AB R162, R175, R16 ;  /* 0x00000010afa2723e */ /* 0x004fe200000010ff */
[-C--:B------:R-:W-:Y:S01]  /*6ea0*/  FMUL.FTZ R26, R26, R14.reuse ;  /* 0x0000000e1a1a7220 */ /* 0x080fe20000410000 */
[-C--:B------:R-:W-:Y:S01]  /*6eb0*/  FMUL.FTZ R27, R27, R14.reuse ;  /* 0x0000000e1b1b7220 */ /* 0x080fe20000410000 */
[-C--:B------:R-:W-:Y:S01]  /*6ec0*/  FMUL.FTZ R30, R30, R14.reuse ;  /* 0x0000000e1e1e7220 */ /* 0x080fe20000410000 */
[----:B------:R2:W3:Y:S01]  /*6ed0*/  MUFU.EX2 R166, R157 ;  /* 0x0000009d00a67308 */ /* 0x0004e20000000800 */
[----:B0-----:R-:W-:Y:S01]  /*6ee0*/  F2FP.BF16.F32.PACK_AB R163, R172, R21 ;  /* 0x00000015aca3723e */ /* 0x001fe200000010ff */
[----:B------:R0:W-:Y:S01]  /*6ef0*/  STSM.16.M88.4 [R10+0x26800], R152 ;  /* 0x026800980a007844 */ /* 0x0001e20000000200 */
[-C--:B------:R-:W-:Y:S01]  /*6f00*/  FMUL.FTZ R31, R31, R14.reuse ;  /* 0x0000000e1f1f7220 */ /* 0x080fe20000410000 */
[-C--:B------:R-:W-:Y:S01]  /*6f10*/  FMUL.FTZ R34, R34, R14.reuse ;  /* 0x0000000e22227220 */ /* 0x080fe20000410000 */
[-C--:B------:R-:W-:Y:S01]  /*6f20*/  FMUL.FTZ R35, R35, R14.reuse ;  /* 0x0000000e23237220 */ /* 0x080fe20000410000 */
[-C--:B------:R-:W-:Y:S01]  /*6f30*/  FMUL.FTZ R38, R38, R14.reuse ;  /* 0x0000000e26267220 */ /* 0x080fe20000410000 */
[-C--:B------:R-:W-:Y:S01]  /*6f40*/  FMUL.FTZ R39, R39, R14.reuse ;  /* 0x0000000e27277220 */ /* 0x080fe20000410000 */
[----:B------:R-:W4:Y:S01]  /*6f50*/  MUFU.EX2 R174, R174 ;  /* 0x000000ae00ae7308 */ /* 0x000f220000000800 */
[----:B--2---:R-:W-:Y:S01]  /*6f60*/  F2FP.BF16.F32.PACK_AB R157, R20, R17 ;  /* 0x00000011149d723e */ /* 0x004fe200000010ff */
[----:B------:R-:W-:Y:S01]  /*6f70*/  FADD.FTZ R17, R175, R6 ;  /* 0x00000006af117221 */ /* 0x000fe20000010000 */
[----:B------:R-:W-:Y:S01]  /*6f80*/  FADD.FTZ R6, R172, R5 ;  /* 0x00000005ac067221 */ /* 0x000fe20000010000 */
[-C--:B------:R-:W-:Y:S01]  /*6f90*/  FMUL.FTZ R42, R42, R14.reuse ;  /* 0x0000000e2a2a7220 */ /* 0x080fe20000410000 */
[----:B------:R-:W-:Y:S01]  /*6fa0*/  FMUL.FTZ R43, R43, R14 ;  /* 0x0000000e2b2b7220 */ /* 0x000fe20000410000 */
[----:B------:R-:W-:Y:S01]  /*6fb0*/  FADD.FTZ R18, R164, R17 ;  /* 0x00000011a4127221 */ /* 0x000fe20000010000 */
[----:B-1----:R-:W-:Y:S01]  /*6fc0*/  FADD.FTZ R5, R171, R6 ;  /* 0x00000006ab057221 */ /* 0x002fe20000010000 */
[----:B------:R-:W1:Y:S01]  /*6fd0*/  MUFU.EX2 R173, R173 ;  /* 0x000000ad00ad7308 */ /* 0x000e620000000800 */
[C---:B------:R-:W-:Y:S01]  /*6fe0*/  F2FP.BF16.F32.PACK_AB R164, R165.reuse, R164 ;  /* 0x000000a4a5a4723e */ /* 0x040fe200000010ff */
[----:B------:R-:W-:Y:S01]  /*6ff0*/  FADD.FTZ R17, R165, R18 ;  /* 0x00000012a5117221 */ /* 0x000fe20000010000 */
[----:B------:R0:W-:Y:S01]  /*7000*/  STSM.16.M88.4 [R8], R156 ;  /* 0x0000009c08007844 */ /* 0x0001e20000000200 */
[-C--:B------:R-:W-:Y:S01]  /*7010*/  FMUL.FTZ R46, R46, R14.reuse ;  /* 0x0000000e2e2e7220 */ /* 0x080fe20000410000 */
[-C--:B------:R-:W-:Y:S01]  /*7020*/  FMUL.FTZ R47, R47, R14.reuse ;  /* 0x0000000e2f2f7220 */ /* 0x080fe20000410000 */
[----:B---3--:R-:W-:Y:S01]  /*7030*/  FADD.FTZ R16, R166, R17 ;  /* 0x00000011a6107221 */ /* 0x008fe20000010000 */
[----:B------:R0:W-:Y:S01]  /*7040*/  STSM.16.M88.4 [R9], R160 ;  /* 0x000000a009007844 */ /* 0x0001e20000000200 */
        /* <DEDUP_REMOVED lines=16> */
[----:B------:R-:W-:Y:S01]  /*7150*/  FMUL.FTZ R71, R71, R14 ;  /* 0x0000000e47477220 */ /* 0x000fe20000410000 */
[C---:B--2---:R-:W-:Y:S01]  /*7160*/  F2FP.BF16.F32.PACK_AB R166, R181.reuse, R166 ;  /* 0x000000a6b5a6723e */ /* 0x044fe200000010ff */
[----:B------:R-:W-:Y:S01]  /*7170*/  FADD.FTZ R5, R181, R16 ;  /* 0x00000010b5057221 */ /* 0x000fe20000010000 */
[-C--:B------:R-:W-:Y:S01]  /*7180*/  FMUL.FTZ R74, R74, R14.reuse ;  /* 0x0000000e4a4a7220 */ /* 0x080fe20000410000 */
[-C--:B------:R-:W-:Y:S01]  /*7190*/  FMUL.FTZ R75, R75, R14.reuse ;  /* 0x0000000e4b4b7220 */ /* 0x080fe20000410000 */
[-C--:B------:R-:W-:Y:S01]  /*71a0*/  FMUL.FTZ R78, R78, R14.reuse ;  /* 0x0000000e4e4e7220 */ /* 0x080fe20000410000 */
[-C--:B------:R-:W-:Y:S01]  /*71b0*/  FMUL.FTZ R79, R79, R14.reuse ;  /* 0x0000000e4f4f7220 */ /* 0x080fe20000410000 */
[-C--:B------:R-:W-:Y:S01]  /*71c0*/  FMUL.FTZ R82, R82, R14.reuse ;  /* 0x0000000e52527220 */ /* 0x080fe20000410000 */
[-C--:B------:R-:W-:Y:S01]  /*71d0*/  FMUL.FTZ R83, R83, R14.reuse ;  /* 0x0000000e53537220 */ /* 0x080fe20000410000 */
        /* <DEDUP_REMOVED lines=39> */
.L_x_7288:
[----:B------:R0:W1:Y:S01]  /*7450*/  SYNCS.PHASECHK.TRANS64.TRYWAIT P1, [UR27+0x28c50], R13 ;  /* 0x028c500dff0075a7 */ /* 0x000062000802015b */
[----:B------:R-:W-:Y:S05]  /*7460*/  @!P0 BRA `(.L_x_7289) ;  /* 0x0000000000048947 */ /* 0x000fea0003800000 */
[----:B------:R-:W-:Y:S01]  /*7470*/  BPT.TRAP 0x1 ;  /* 0x000000040000795c */ /* 0x000fe20000300000 */
.L_x_7289:
[----:B-1----:R-:W-:Y:S05]  /*7480*/  @P1 BRA `(.L_x_7290) ;  /* 0x0000000000081947 */ /* 0x002fea0003800000 */
[----:B------:R-:W1:Y:S02]  /*7490*/  SYNCS.PHASECHK.TRANS64.TRYWAIT P1, [UR27+0x28c50], R13 ;  /* 0x028c500dff0075a7 */ /* 0x000e64000802015b */
[----:B-1----:R-:W-:Y:S05]  /*74a0*/  @!P1 BRA `(.L_x_7291) ;  /* 0x0000008c001c9947 */ /* 0x002fea0003800000 */
.L_x_7290:
        /* <DEDUP_REMOVED lines=34> */
.L_x_7292:
[----:B------:R-:W-:Y:S01]  /*76d0*/  UISETP.GT.AND UP0, UPT, UR26, UR25, UPT ;  /* 0x000000191a00728c */ /* 0x000fe2000bf04270 */
[----:B-1----:R-:W-:Y:S01]  /*76e0*/  IMAD.MOV.U32 R14, RZ, RZ, R4 ;  /* 0x000000ffff0e7224 */ /* 0x002fe200078e0004 */
[----:B------:R-:W-:Y:S01]  /*76f0*/  UIADD3 UR27, UR27, 0x28c60, URZ ;  /* 0x00028c601b1b7890 */ /* 0x000fe2000fffe03f */
[----:B------:R-:W-:Y:S01]  /*7700*/  MOV R15, R3 ;  /* 0x00000003000f7202 */ /* 0x000fe20000000f00 */
[----:B------:R-:W-:Y:S02]  /*7710*/  UIADD3 UR26, UR26, -0x1, URZ ;  /* 0xffffffff1a1a7890 */ /* 0x000fe4000fffe03f */
[----:B------:R-:W-:Y:S01]  /*7720*/  PLOP3.LUT P1, PT, PT, PT, UP0, 0x80, 0x0 ;  /* 0x000000000000781c */ /* 0x000fe20003f2f008 */
[----:B------:R-:W-:Y:S01]  /*7730*/  UPRMT UR27, UR44, 0x654, UR27 ;  /* 0x000006542c1b7896 */ /* 0x000fe2000800001b */
[----:B------:R-:W-:-:S08]  /*7740*/  UMOV UR6, UR4 ;  /* 0x0000000400067c82 */ /* 0x000fd00008000000 */
[----:B------:R-:W-:Y:S03]  /*7750*/  SYNCS.ARRIVE.TRANS64.RED.A1T0 RZ, [UR27], RZ ;  /* 0x000000ffffff79a7 */ /* 0x000fe6000810041b */
[----:B------:R-:W-:Y:S05]  /*7760*/  @P1 BRA `(.L_x_7293) ;  /* 0xffffffdc00841947 */ /* 0x000fea000383ffff */
.L_x_7282:
        /* <DEDUP_REMOVED lines=8> */
.L_x_7305:
[----:B------:R-:W-:-:S04]  /*77f0*/  UIADD3 UR4, UR25, 0x1, URZ ;  /* 0x0000000119047890 */ /* 0x000fc8000fffe03f */
[----:B------:R-:W-:-:S04]  /*7800*/  UISETP.NE.AND UP0, UPT, UR4, 0x2, UPT ;  /* 0x000000020400788c */ /* 0x000fc8000bf05270 */
[----:B------:R-:W-:Y:S02]  /*7810*/  USEL UR6, URZ, 0x1, UP0 ;  /* 0x000000013f067887 */ /* 0x000fe40008000000 */
[----:B------:R-:W-:Y:S02]  /*7820*/  USEL UR4, UR4, URZ, UP0 ;  /* 0x0000003f04047287 */ /* 0x000fe40008000000 */
[----:B------:R-:W-:Y:S01]  /*7830*/  ULOP3.LUT UR5, UR5, UR6, URZ, 0x3c, !UPT ;  /* 0x0000000605057292 */ /* 0x000fe2000f8e3c3f */
[----:B012---:R-:W-:Y:S11]  /*7840*/  @!P0 BRA `(.L_x_7295) ;  /* 0x0000000000048947 */ /* 0x007ff60003800000 */
[----:B------:R-:W-:Y:S01]  /*7850*/  BPT.TRAP 0x1 ;  /* 0x000000040000795c */ /* 0x000fe20000300000 */
.L_x_7295:
[----:B------:R-:W-:Y:S01]  /*7860*/  ULEA UR6, UR4, UR39, 0x3 ;  /* 0x0000002704067291 */ /* 0x000fe2000f8e183f */
[----:B------:R-:W-:-:S04]  /*7870*/  MOV R11, UR5 ;  /* 0x00000005000b7c02 */ /* 0x000fc80008000f00 */
[----:B------:R-:W-:-:S04]  /*7880*/  SHF.L.U32 R11, R11, 0x1f, RZ ;  /* 0x0000001f0b0b7819 */ /* 0x000fc800000006ff */
[----:B------:R0:W1:Y:S01]  /*7890*/  SYNCS.PHASECHK.TRANS64.TRYWAIT P1, [UR6+0x28c30], R11 ;  /* 0x028c300bff0075a7 */ /* 0x0000620008020146 */
[----:B------:R-:W-:Y:S05]  /*78a0*/  @!P0 BRA `(.L_x_7296) ;  /* 0x0000000000048947 */ /* 0x000fea0003800000 */
[----:B------:R-:W-:Y:S01]  /*78b0*/  BPT.TRAP 0x1 ;  /* 0x000000040000795c */ /* 0x000fe20000300000 */
.L_x_7296:
[----:B-1----:R-:W-:Y:S05]  /*78c0*/  @P1 BRA `(.L_x_7297) ;  /* 0x0000000000081947 */ /* 0x002fea0003800000 */
[----:B------:R-:W1:Y:S02]  /*78d0*/  SYNCS.PHASECHK.TRANS64.TRYWAIT P1, [UR6+0x28c30], R11 ;  /* 0x028c300bff0075a7 */ /* 0x000e640008020146 */
[----:B-1----:R-:W-:Y:S05]  /*78e0*/  @!P1 BRA `(.L_x_7298) ;  /* 0x0000008800249947 */ /* 0x002fea0003800000 */
.L_x_7297:
[----:B------:R-:W-:Y:S01]  /*78f0*/  ULEA UR10, UR4, UR24, 0x9 ;  /* 0x00000018040a7291 */ /* 0x000fe2000f8e483f */
[----:B------:R-:W-:Y:S01]  /*7900*/  WARPGROUP.ARRIVE ;  /* 0x00000000000079c5 */ /* 0x000fe20000000000 */
        /* <DEDUP_REMOVED lines=20> */
.L_x_7299:
[----:B------:R-:W-:Y:S01]  /*7a50*/  FMUL.FTZ R17, R152, UR27 ;  /* 0x0000001b98117c20 */ /* 0x000fe20008410000 */
[----:B-1----:R-:W-:Y:S01]  /*7a60*/  FMUL.FTZ R4, R153, UR27 ;  /* 0x0000001b99047c20 */ /* 0x002fe20008410000 */
        /* <DEDUP_REMOVED lines=21> */
[----:B-1----:R-:W-:Y:S01]  /*7bc0*/  FMNMX.FTZ R3, R17, R18, !PT ;  /* 0x0000001211037209 */ /* 0x002fe20007810000 */
[----:B------:R-:W-:Y:S01]  /*7bd0*/  FMUL.FTZ R169, R178, UR27 ;  /* 0x0000001bb2a97c20 */ /* 0x000fe20008410000 */
[----:B------:R-:W-:Y:S01]  /*7be0*/  FMUL.FTZ R170, R179, UR27 ;  /* 0x0000001bb3aa7c20 */ /* 0x000fe20008410000 */
[----:B------:R-:W-:Y:S01]  /*7bf0*/  ISETP.NE.AND P1, PT, R2, RZ, PT ;  /* 0x000000ff0200720c */ /* 0x000fe20003f25270 */
[----:B------:R-:W-:-:S03]  /*7c00*/  UIADD3 UR10, UR6, 0x28c40, URZ ;  /* 0x00028c40060a7890 */ /* 0x000fc6000fffe03f */
        /* <DEDUP_REMOVED lines=16> */
[----:B--2---:R-:W-:-:S07]  /*7d10*/  FMNMX.FTZ R160, R152, R3, !PT ;  /* 0x0000000398a07209 */ /* 0x004fce0007810000 */
[----:B------:R-:W2:Y:S01]  /*7d20*/  MUFU.TANH R155, R155 ;  /* 0x0000009b009b7308 */ /* 0x000ea20000002400 */
[----:B---3--:R-:W-:Y:S01]  /*7d30*/  FMNMX.FTZ R3, R153, R160, !PT ;  /* 0x000000a099037209 */ /* 0x008fe20007810000 */
[----:B------:R-:W-:-:S06]  /*7d40*/  FMUL.FTZ R160, R181, UR27 ;  /* 0x0000001bb5a07c20 */ /* 0x000fcc0008410000 */
[----:B------:R-:W3:Y:S01]  /*7d50*/  MUFU.TANH R156, R156 ;  /* 0x0000009c009c7308 */ /* 0x000ee20000002400 */
[----:B-1----:R-:W-:-:S07]  /*7d60*/  FMNMX.FTZ R164, R154, R3, !PT ;  /* 0x000000039aa47209 */ /* 0x002fce0007810000 */
[----:B------:R-:W1:Y:S01]  /*7d70*/  MUFU.TANH R157, R157 ;  /* 0x0000009d009d7308 */ /* 0x000e620000002400 */
[----:B--2---:R-:W-:-:S07]  /*7d80*/  FMNMX.FTZ R3, R155, R164, !PT ;  /* 0x000000a49b037209 */ /* 0x004fce0007810000 */
[----:B------:R-:W2:Y:S01]  /*7d90*/  MUFU.TANH R158, R158 ;  /* 0x0000009e009e7308 */ /* 0x000ea20000002400 */
[----:B---3--:R-:W-:-:S07]  /*7da0*/  FMNMX.FTZ R162, R156, R3, !PT ;  /* 0x000000039ca27209 */ /* 0x008fce0007810000 */
[----:B------:R-:W3:Y:S01]  /*7db0*/  MUFU.TANH R159, R159 ;  /* 0x0000009f009f7308 */ /* 0x000ee20000002400 */
        /* <DEDUP_REMOVED lines=8> */
[----:B---3--:R-:W-:Y:S01]  /*7e40*/  FMNMX.FTZ R3, R159, R164, !PT ;  /* 0x000000a49f037209 */ /* 0x008fe20007810000 */
[----:B------:R-:W-:Y:S01]  /*7e50*/  FMUL.FTZ R164, R167, UR27 ;  /* 0x0000001ba7a47c20 */ /* 0x000fe20008410000 */
[----:B------:R-:W-:-:S05]  /*7e60*/  FMUL.FTZ R167, R174, UR27 ;  /* 0x0000001baea77c20 */ /* 0x000fca0008410000 */
[----:B------:R-:W3:Y:S01]  /*7e70*/  MUFU.TANH R14, R14 ;  /* 0x0000000e000e7308 */ /* 0x000ee20000002400 */
[----:B-1----:R-:W-:-:S05]  /*7e80*/  FMNMX.FTZ R3, R160, R3, !PT ;  /* 0x00000003a0037209 */ /* 0x002fca0007810000 */
[----:B------:R-:W1:Y:S02]  /*7e90*/  SHFL.BFLY PT, R168, R3, 0x2, 0x1f ;  /* 0x0c401f0003a87f89 */ /* 0x000e6400000e0000 */
[----:B------:R-:W4:Y:S08]  /*7ea0*/  MUFU.TANH R15, R15 ;  /* 0x0000000f000f7308 */ /* 0x000f300000002400 */
[----:B------:R-:W5:Y:S08]  /*7eb0*/  MUFU.TANH R16, R16 ;  /* 0x0000001000107308 */ /* 0x000f700000002400 */
[----:B------:R-:W0:Y:S01]  /*7ec0*/  MUFU.TANH R161, R161 ;  /* 0x000000a100a17308 */ /* 0x000e220000002400 */
[----:B-1----:R-:W-:Y:S01]  /*7ed0*/  FMNMX.FTZ R174, R3, R168, !PT ;  /* 0x000000a803ae7209 */ /* 0x002fe20007810000 */
[----:B------:R-:W-:Y:S01]  /*7ee0*/  FMUL.FTZ R168, R175, UR27 ;  /* 0x0000001bafa87c20 */ /* 0x000fe20008410000 */
[----:B--2---:R-:W-:-:S05]  /*7ef0*/  FMNMX.FTZ R3, R12, R13, !PT ;  /* 0x0000000d0c037209 */ /* 0x004fca0007810000 */
[----:B------:R-:W1:Y:S01]  /*7f00*/  MUFU.TANH R162, R162 ;  /* 0x000000a200a27308 */ /* 0x000e620000002400 */
[----:B------:R-:W2:Y:S01]  /*7f10*/  SHFL.BFLY PT, R175, R174, 0x1, 0x1f ;  /* 0x0c201f00aeaf7f89 */ /* 0x000ea200000e0000 */
[----:B---3--:R-:W-:-:S04]  /*7f20*/  FMNMX.FTZ R172, R14, R3, !PT ;  /* 0x000000030eac7209 */ /* 0x008fc80007810000 */
[----:B----4-:R-:W-:Y:S02]  /*7f30*/  FMNMX.FTZ R3, R15, R172, !PT ;  /* 0x000000ac0f037209 */ /* 0x010fe40007810000 */
[----:B------:R-:W3:Y:S02]  /*7f40*/  MUFU.TANH R163, R163 ;  /* 0x000000a300a37308 */ /* 0x000ee40000002400 */
[----:B-----5:R-:W-:-:S04]  /*7f50*/  FMNMX.FTZ R172, R16, R3, !PT ;  /* 0x0000000310ac7209 */ /* 0x020fc80007810000 */
[----:B0-----:R-:W-:Y:S02]  /*7f60*/  FMNMX.FTZ R173, R161, R172, !PT ;  /* 0x000000aca1ad7209 */ /* 0x001fe40007810000 */
[----:B------:R-:W0:Y:S01]  /*7f70*/  MUFU.TANH R164, R164 ;  /* 0x000000a400a47308 */ /* 0x000e220000002400 */
[----:B------:R-:W-:-:S07]  /*7f80*/  FMUL.FTZ R172, R183, UR27 ;  /* 0x0000001bb7ac7c20 */ /* 0x000fce0008410000 */
[----:B------:R-:W4:Y:S01]  /*7f90*/  MUFU.TANH R165, R165 ;  /* 0x000000a500a57308 */ /* 0x000f220000002400 */
[----:B--2---:R-:W-:Y:S02]  /*7fa0*/  FMNMX.FTZ R3, R174, R175, !PT ;  /* 0x000000afae037209 */ /* 0x004fe40007810000 */
[----:B-1----:R-:W-:-:S03]  /*7fb0*/  FMNMX.FTZ R174, R162, R173, !PT ;  /* 0x000000ada2ae7209 */ /* 0x002fc60007810000 */
[----:B------:R-:W-:Y:S02]  /*7fc0*/  FMUL.FTZ R184, R3, UR7 ;  /* 0x0000000703b87c20 */ /* 0x000fe40008410000 */
[----:B------:R-:W1:Y:S01]  /*7fd0*/  MUFU.TANH R166, R166 ;  /* 0x000000a600a67308 */ /* 0x000e620000002400 */
[----:B---3--:R-:W-:Y:S01]  /*7fe0*/  FMNMX.FTZ R173, R163, R174, !PT ;  /* 0x000000aea3ad7209 */ /* 0x008fe20007810000 */
[----:B------:R-:W-:Y:S01]  /*7ff0*/  FADD.FTZ R18, -R3, R18 ;  /* 0x0000001203127221 */ /* 0x000fe20000010100 */
[--C-:B------:R-:W-:Y:S01]  /*8000*/  FFMA.FTZ R176, R20, UR7, -R184.reuse ;  /* 0x0000000714b07c23 */ /* 0x100fe200080108b8 */
[--C-:B------:R-:W-:Y:S01]  /*8010*/  FFMA.FTZ R20, R21, UR7, -R184.reuse ;  /* 0x0000000715147c23 */ /* 0x100fe200080108b8 */
[----:B0-----:R-:W-:Y:S01]  /*8020*/  FMNMX.FTZ R174, R164, R173, !PT ;  /* 0x000000ada4ae7209 */ /* 0x001fe20007810000 */
[--C-:B------:R-:W-:Y:S01]  /*8030*/  FFMA.FTZ R21, R22, UR7, -R184.reuse ;  /* 0x0000000716157c23 */ /* 0x100fe200080108b8 */
[--C-:B------:R-:W-:Y:S01]  /*8040*/  FFMA.FTZ R22, R23, UR7, -R184.reuse ;  /* 0x0000000717167c23 */ /* 0x100fe200080108b8 */
[----:B------:R-:W0:Y:S01]  /*8050*/  MUFU.TANH R167, R167 ;  /* 0x000000a700a77308 */ /* 0x000e220000002400 */
[----:B----4-:R-:W-:Y:S01]  /*8060*/  FMNMX.FTZ R173, R165, R174, !PT ;  /* 0x000000aea5ad7209 */ /* 0x010fe20007810000 */
[--C-:B------:R-:W-:Y:S01]  /*8070*/  FFMA.FTZ R23, R152, UR7, -R184.reuse ;  /* 0x0000000798177c23 */ /* 0x100fe200080108b8 */
[----:B------:R-:W-:Y:S01]  /*8080*/  FMUL.FTZ R18, R18, UR7 ;  /* 0x0000000712127c20 */ /* 0x000fe20008410000 */
[--C-:B------:R-:W-:Y:S01]  /*8090*/  FFMA.FTZ R17, R17, UR7, -R184.reuse ;  /* 0x0000000711117c23 */ /* 0x100fe200080108b8 */
[--C-:B------:R-:W-:Y:S01]  /*80a0*/  FFMA.FTZ R180, R156, UR7, -R184.reuse ;  /* 0x000000079cb47c23 */ /* 0x100fe200080108b8 */
[--C-:B------:R-:W-:Y:S01]  /*80b0*/  FFMA.FTZ R19, R19, UR7, -R184.reuse ;  /* 0x0000000713137c23 */ /* 0x100fe200080108b8 */
[--C-:B------:R-:W-:Y:S01]  /*80c0*/  FFMA.FTZ R177, R157, UR7, -R184.reuse ;  /* 0x000000079db17c23 */ /* 0x100fe200080108b8 */
[----:B------:R-:W2:Y:S01]  /*80d0*/  MUFU.TANH R168, R168 ;  /* 0x000000a800a87308 */ /* 0x000ea20000002400 */
[----:B-1----:R-:W-:Y:S01]  /*80e0*/  FMNMX.FTZ R174, R166, R173, !PT ;  /* 0x000000ada6ae7209 */ /* 0x002fe20007810000 */
[--C-:B------:R-:W-:Y:S01]  /*80f0*/  FFMA.FTZ R179, R159, UR7, -R184.reuse ;  /* 0x000000079fb37c23 */ /* 0x100fe200080108b8 */
[--C-:B------:R-:W-:Y:S01]  /*8100*/  FFMA.FTZ R178, R154, UR7, -R184.reuse ;  /* 0x000000079ab27c23 */ /* 0x100fe200080108b8 */
[----:B------:R-:W-:-:S04]  /*8110*/  FFMA.FTZ R182, R158, UR7, -R184 ;  /* 0x000000079eb67c23 */ /* 0x000fc800080108b8 */
[----:B------:R-:W1:Y:S01]  /*8120*/  MUFU.TANH R169, R169 ;  /* 0x000000a900a97308 */ /* 0x000e620000002400 */
[----:B0-----:R-:W-:Y:S01]  /*8130*/  FMNMX.FTZ R173, R167, R174, !PT ;  /* 0x000000aea7ad7209 */ /* 0x001fe20007810000 */
[----:B------:R-:W-:-:S06]  /*8140*/  FFMA.FTZ R174, R4, UR7, -R184 ;  /* 0x0000000704ae7c23 */ /* 0x000fcc00080108b8 */
[----:B------:R-:W0:Y:S01]  /*8150*/  MUFU.TANH R170, R170 ;  /* 0x000000aa00aa7308 */ /* 0x000e220000002400 */
[----:B--2---:R-:W-:-:S07]  /*8160*/  FMNMX.FTZ R4, R168, R173, !PT ;  /* 0x000000ada8047209 */ /* 0x004fce0007810000 */
[----:B------:R-:W2:Y:S01]  /*8170*/  MUFU.TANH R171, R171 ;  /* 0x000000ab00ab7308 */ /* 0x000ea20000002400 */
[----:B-1----:R-:W-:-:S07]  /*8180*/  FMNMX.FTZ R173, R169, R4, !PT ;  /* 0x00000004a9ad7209 */ /* 0x002fce0007810000 */
[----:B------:R-:W1:Y:S01]  /*8190*/  MUFU.TANH R172, R172 ;  /* 0x000000ac00ac7308 */ /* 0x000e620000002400 */
[----:B0-----:R-:W-:-:S07]  /*81a0*/  FMNMX.FTZ R4, R170, R173, !PT ;  /* 0x000000adaa047209 */ /* 0x001fce0007810000 */
[----:B------:R-:W0:Y:S01]  /*81b0*/  MUFU.EX2 R18, R18 ;  /* 0x0000001200127308 */ /* 0x000e220000000800 */
[----:B--2---:R-:W-:-:S07]  /*81c0*/  FMNMX.FTZ R173, R171, R4, !PT ;  /* 0x00000004abad7209 */ /* 0x004fce0007810000 */
[----:B------:R-:W2:Y:S01]  /*81d0*/  MUFU.EX2 R17, R17 ;  /* 0x0000001100117308 */ /* 0x000ea20000000800 */
[----:B-1----:R-:W-:Y:S01]  /*81e0*/  FMNMX.FTZ R4, R172, R173, !PT ;  /* 0x000000adac047209 */ /* 0x002fe20007810000 */
[----:B------:R-:W-:-:S04]  /*81f0*/  FFMA.FTZ R173, R153, UR7, -R184 ;  /* 0x0000000799ad7c23 */ /* 0x000fc800080108b8 */
[----:B------:R-:W1:Y:S02]  /*8200*/  SHFL.BFLY PT, R175, R4, 0x2, 0x1f ;  /* 0x0c401f0004af7f89 */ /* 0x000e6400000e0000 */
[----:B------:R-:W-:Y:S01]  /*8210*/  MUFU.EX2 R174, R174 ;  /* 0x000000ae00ae7308 */ /* 0x000fe20000000800 */
        /* <DEDUP_REMOVED lines=21> */
[----:B-1----:R-:W-:Y:S01]  /*8370*/  FMNMX.FTZ R152, R4, R175, !PT ;  /* 0x000000af04987209 */ /* 0x002fe20007810000 */
[----:B------:R-:W-:Y:S01]  /*8380*/  FFMA.FTZ R175, R155, UR7, -R184 ;  /* 0x000000079baf7c23 */ /* 0x000fe200080108b8 */
[----:B------:R-:W-:Y:S01]  /*8390*/  MUFU.EX2 R20, R20 ;  /* 0x0000001400147308 */ /* 0x000fe20000000800 */
[----:B------:R-:W-:-:S02]  /*83a0*/  IMAD.U32 R155, RZ, RZ, UR25 ;  /* 0x00000019ff9b7e24 */ /* 0x000fc4000f8e00ff */
[----:B------:R-:W-:Y:S01]  /*83b0*/  FFMA.FTZ R184, R160, UR7, -R184 ;  /* 0x00000007a0b87c23 */ /* 0x000fe200080108b8 */
[----:B------:R-:W1:Y:S01]  /*83c0*/  SHFL.BFLY PT, R153, R152, 0x1, 0x1f ;  /* 0x0c201f0098997f89 */ /* 0x000e6200000e0000 */
[-C--:B------:R-:W-:Y:S01]  /*83d0*/  FMUL.FTZ R60, R60, R18.reuse ;  /* 0x000000123c3c7220 */ /* 0x080fe20000410000 */
[-C--:B------:R-:W-:Y:S01]  /*83e0*/  FMUL.FTZ R61, R61, R18.reuse ;  /* 0x000000123d3d7220 */ /* 0x080fe20000410000 */
[-C--:B------:R-:W-:Y:S01]  /*83f0*/  FMUL.FTZ R64, R64, R18.reuse ;  /* 0x0000001240407220 */ /* 0x080fe20000410000 */
[-C--:B------:R-:W-:Y:S01]  /*8400*/  FMUL.FTZ R65, R65, R18.reuse ;  /* 0x0000001241417220 */ /* 0x080fe20000410000 */
        /* <DEDUP_REMOVED lines=19> */
[----:B-1----:R-:W-:Y:S01]  /*8540*/  FMNMX.FTZ R4, R152, R153, !PT ;  /* 0x0000009998047209 */ /* 0x002fe20007810000 */
[-C--:B------:R-:W-:Y:S01]  /*8550*/  FMUL.FTZ R97, R97, R18.reuse ;  /* 0x0000001261617220 */ /* 0x080fe20000410000 */
[----:B------:R-:W-:Y:S01]  /*8560*/  F2FP.BF16.F32.PACK_AB R152, R174, R17 ;  /* 0x00000011ae98723e */ /* 0x000fe200000010ff */
[-C--:B------:R-:W-:Y:S01]  /*8570*/  FMUL.FTZ R100, R100, R18.reuse ;  /* 0x0000001264647220 */ /* 0x080fe20000410000 */
[-C--:B------:R-:W-:Y:S01]  /*8580*/  FMUL.FTZ R101, R101, R18.reuse ;  /* 0x0000001265657220 */ /* 0x080fe20000410000 */
[C---:B------:R-:W-:Y:S01]  /*8590*/  FADD.FTZ R13, -R4.reuse, R13 ;  /* 0x0000000d040d7221 */ /* 0x040fe20000010100 */
[----:B------:R-:W-:Y:S01]  /*85a0*/  FMUL.FTZ R181, R4, UR7 ;  /* 0x0000000704b57c20 */ /* 0x000fe20008410000 */
[----:B------:R-:W-:Y:S01]  /*85b0*/  MUFU.EX2 R173, R173 ;  /* 0x000000ad00ad7308 */ /* 0x000fe20000000800 */
[----:B------:R-:W-:Y:S01]  /*85c0*/  FMUL.FTZ R104, R104, R18 ;  /* 0x0000001268687220 */ /* 0x000fe20000410000 */
        /* <DEDUP_REMOVED lines=14> */
[----:B------:R1:W2:Y:S01]  /*86b0*/  MUFU.EX2 R156, R12 ;  /* 0x0000000c009c7308 */ /* 0x0002a20000000800 */
[--C-:B------:R-:W-:Y:S01]  /*86c0*/  FFMA.FTZ R169, R169, UR7, -R181.reuse ;  /* 0x00000007a9a97c23 */ /* 0x100fe200080108b5 */
[--C-:B------:R-:W-:Y:S01]  /*86d0*/  FFMA.FTZ R170, R170, UR7, -R181.reuse ;  /* 0x00000007aaaa7c23 */ /* 0x100fe200080108b5 */
[--C-:B------:R-:W-:Y:S01]  /*86e0*/  FFMA.FTZ R172, R172, UR7, -R181.reuse ;  /* 0x00000007acac7c23 */ /* 0x100fe200080108b5 */
[----:B------:R-:W-:Y:S01]  /*86f0*/  FFMA.FTZ R171, R171, UR7, -R181 ;  /* 0x00000007abab7c23 */ /* 0x000fe200080108b5 */
[----:B0-----:R-:W-:Y:S01]  /*8700*/  F2FP.BF16.F32.PACK_AB R158, R23, R22 ;  /* 0x00000016179e723e */ /* 0x001fe200000010ff */
[-C--:B------:R-:W-:Y:S01]  /*8710*/  FMUL.FTZ R105, R105, R18.reuse ;  /* 0x0000001269697220 */ /* 0x080fe20000410000 */
[----:B------:R-:W-:Y:S01]  /*8720*/  FMUL.FTZ R108, R108, R18 ;  /* 0x000000126c6c7220 */ /* 0x000fe20000410000 */
[----:B------:R0:W3:Y:S01]  /*8730*/  MUFU.EX2 R153, R14 ;  /* 0x0000000e00997308 */ /* 0x0000e20000000800 */
[----:B-1----:R-:W-:-:S02]  /*8740*/  @!P1 IMAD R12, R155, 0x40, R0 ;  /* 0x000000409b0c9824 */ /* 0x002fc400078e0200 */
[-C--:B------:R-:W-:Y:S01]  /*8750*/  FMUL.FTZ R109, R109, R18.reuse ;  /* 0x000000126d6d7220 */ /* 0x080fe20000410000 */
[-C--:B------:R-:W-:Y:S01]  /*8760*/  FMUL.FTZ R112, R112, R18.reuse ;  /* 0x0000001270707220 */ /* 0x080fe20000410000 */
[-C--:B------:R-:W-:Y:S01]  /*8770*/  FMUL.FTZ R113, R113, R18.reuse ;  /* 0x0000001271717220 */ /* 0x080fe20000410000 */
[-C--:B------:R-:W-:Y:S01]  /*8780*/  FMUL.FTZ R116, R116, R18.reuse ;  /* 0x0000001274747220 */ /* 0x080fe20000410000 */
[----:B------:R-:W-:Y:S01]  /*8790*/  @!P1 LEA R12, R12, UR39, 0x2 ;  /* 0x000000270c0c9c11 */ /* 0x000fe2000f8e10ff */
[----:B------:R-:W-:Y:S01]  /*87a0*/  FMUL.FTZ R117, R117, R18 ;  /* 0x0000001275757220 */ /* 0x000fe20000410000 */
[----:B------:R-:W1:Y:S01]  /*87b0*/  MUFU.EX2 R15, R15 ;  /* 0x0000000f000f7308 */ /* 0x000e620000000800 */
[----:B--2---:R-:W-:Y:S01]  /*87c0*/  FFMA.FTZ R6, R13, R6, R156 ;  /* 0x000000060d067223 */ /* 0x004fe2000001009c */
[----:B0-----:R-:W-:Y:S01]  /*87d0*/  FADD.FTZ R14, R174, R5 ;  /* 0x00000005ae0e7221 */ /* 0x001fe20000010000 */
[----:B------:R-:W-:Y:S01]  /*87e0*/  @!P1 STS [R12+0x28800], R18 ;  /* 0x028800120c009388 */ /* 0x000fe20000000800 */
[-C--:B------:R-:W-:Y:S01]  /*87f0*/  FMUL.FTZ R120, R120, R18.reuse ;  /* 0x0000001278787220 */ /* 0x080fe20000410000 */
[----:B------:R-:W-:Y:S01]  /*8800*/  FMUL.FTZ R121, R121, R18 ;  /* 0x0000001279797220 */ /* 0x000fe20000410000 */
[----:B------:R-:W-:Y:S01]  /*8810*/  FADD.FTZ R5, R19, R14 ;  /* 0x0000000e13057221 */ /* 0x000fe20000010000 */
[----:B------:R0:W-:Y:S01]  /*8820*/  @!P1 STS [R12+0x28820], R13 ;  /* 0x0288200d0c009388 */ /* 0x0001e20000000800 */
[----:B------:R-:W2:Y:S01]  /*8830*/  MUFU.EX2 R16, R16 ;  /* 0x0000001000107308 */ /* 0x000ea20000000800 */
[C---:B---3--:R-:W-:Y:S01]  /*8840*/  FADD.FTZ R6, R153.reuse, R6 ;  /* 0x0000000699067221 */ /* 0x048fe20000010000 */
[----:B------:R-:W-:Y:S01]  /*8850*/  FADD.FTZ R5, R176, R5 ;  /* 0x00000005b0057221 */ /* 0x000fe20000010000 */
[----:B------:R-:W-:Y:S01]  /*8860*/  F2FP.BF16.F32.PACK_AB R153, R153, R156 ;  /* 0x0000009c9999723e */ /* 0x000fe200000010ff */
[----:B------:R-:W-:Y:S01]  /*8870*/  FMUL.FTZ R124, R124, R18 ;  /* 0x000000127c7c7220 */ /* 0x000fe20000410000 */
[----:B------:R-:W-:Y:S01]  /*8880*/  F2FP.BF16.F32.PACK_AB R156, R21, R20 ;  /* 0x00000014159c723e */ /* 0x000fe200000010ff */
[----:B------:R-:W-:Y:S01]  /*8890*/  FADD.FTZ R14, R20, R5 ;  /* 0x00000005140e7221 */ /* 0x000fe20000010000 */
        /* <DEDUP_REMOVED lines=11> */
[----:B------:R-:W-:Y:S01]  /*8950*/  FADD.FTZ R155, R21, R14 ;  /* 0x0000000e159b7221 */ /* 0x000fe20000010000 */
[-C--:B------:R-:W-:Y:S01]  /*8960*/  FMUL.FTZ R140, R140, R18.reuse ;  /* 0x000000128c8c7220 */ /* 0x080fe20000410000 */
[-C--:B------:R-:W-:Y:S01]  /*8970*/  FMUL.FTZ R141, R141, R18.reuse ;  /* 0x000000128d8d7220 */ /* 0x080fe20000410000 */
[-C--:B------:R-:W-:Y:S01]  /*8980*/  FMUL.FTZ R144, R144, R18.reuse ;  /* 0x0000001290907220 */ /* 0x080fe20000410000 */
[----:B------:R-:W-:Y:S01]  /*8990*/  FADD.FTZ R14, R22, R155 ;  /* 0x0000009b160e7221 */ /* 0x000fe20000010000 */
[----:B------:R-:W-:Y:S01]  /*89a0*/  F2FP.BF16.F32.PACK_AB R155, R16, R15 ;  /* 0x0000000f109b723e */ /* 0x000fe200000010ff */
[----:B------:R-:W2:Y:S01]  /*89b0*/  MUFU.EX2 R159, R163 ;  /* 0x000000a3009f7308 */ /* 0x000ea20000000800 */
[----:B---3--:R-:W-:Y:S01]  /*89c0*/  FADD.FTZ R5, R157, R6 ;  /* 0x000000069d057221 */ /* 0x008fe20000010000 */
[----:B------:R-:W-:Y:S01]  /*89d0*/  FADD.FTZ R14, R23, R14 ;  /* 0x0000000e170e7221 */ /* 0x000fe20000010000 */
[----:B------:R-:W-:Y:S01]  /*89e0*/  BAR.SYNC.DEFER_BLOCKING 0xf, 0x100 ;  /* 0x03c4000000007b1d */ /* 0x000fe20000010000 */
[-C--:B------:R-:W-:Y:S01]  /*89f0*/  FMUL.FTZ R145, R145, R18.reuse ;  /* 0x0000001291917220 */ /* 0x080fe20000410000 */
[-C--:B------:R-:W-:Y:S01]  /*8a00*/  FMUL.FTZ R148, R148, R18.reuse ;  /* 0x0000001294947220 */ /* 0x080fe20000410000 */
[----:B------:R-:W-:Y:S01]  /*8a10*/  FMUL.FTZ R149, R149, R18 ;  /* 0x0000001295957220 */ /* 0x000fe20000410000 */
[-C--:B------:R-:W-:Y:S01]  /*8a20*/  FMUL.FTZ R26, R26, R13.reuse ;  /* 0x0000000d1a1a7220 */ /* 0x080fe20000410000 */
[----:B------:R-:W-:Y:S01]  /*8a30*/  FMUL.FTZ R27, R27, R13 ;  /* 0x0000000d1b1b7220 */ /* 0x000fe20000410000 */
[----:B------:R-:W3:Y:S01]  /*8a40*/  MUFU.EX2 R164, R164 ;  /* 0x000000a400a47308 */ /* 0x000ee20000000800 */
[C---:B-1----:R-:W-:Y:S01]  /*8a50*/  FADD.FTZ R6, R162.reuse, R5 ;  /* 0x00000005a2067221 */ /* 0x042fe20000010000 */
[----:B------:R-:W-:Y:S01]  /*8a60*/  F2FP.BF16.F32.PACK_AB R157, R162, R157 ;  /* 0x0000009da29d723e */ /* 0x000fe200000010ff */
        /* <DEDUP_REMOVED lines=13> */
[----:B------:R-:W0:Y:S01]  /*8b40*/  MUFU.EX2 R166, R166 ;  /* 0x000000a600a67308 */ /* 0x000e220000000800 */
[C---:B---3--:R-:W-:Y:S01]  /*8b50*/  FADD.FTZ R6, R164.reuse, R5 ;  /* 0x00000005a4067221 */ /* 0x048fe20000010000 */
[----:B------:R-:W-:Y:S01]  /*8b60*/  FADD.FTZ R5, R173, R14 ;  /* 0x0000000ead057221 */ /* 0x000fe20000010000 */
[----:B------:R-:W-:Y:S01]  /*8b70*/  F2FP.BF16.F32.PACK_AB R159, R164, R159 ;  /* 0x0000009fa49f723e */ /* 0x000fe200000010ff */
[----:B------:R2:W-:Y:S01]  /*8b80*/  STSM.16.M88.4 [R10+0x26800], R152 ;  /* 0x026800980a007844 */ /* 0x0005e20000000200 */
[-C--:B------:R-:W-:Y:S01]  /*8b90*/  FMUL.FTZ R51, R51, R13.reuse ;  /* 0x0000000d33337220 */ /* 0x080fe20000410000 */
[-C--:B------:R-:W-:Y:S01]  /*8ba0*/  FMUL.FTZ R54, R54, R13.reuse ;  /* 0x0000000d36367220 */ /* 0x080fe20000410000 */
[-C--:B------:R-:W-:Y:S01]  /*8bb0*/  FMUL.FTZ R55, R55, R13.reuse ;  /* 0x0000000d37377220 */ /* 0x080fe20000410000 */
[----:B------:R-:W3:Y:S01]  /*8bc0*/  MUFU.EX2 R163, R167 ;  /* 0x000000a700a37308 */ /* 0x000ee20000000800 */
[----:B-1----:R-:W-:Y:S01]  /*8bd0*/  FADD.FTZ R17, R165, R6 ;  /* 0x00000006a5117221 */ /* 0x002fe20000010000 */
[----:B------:R2:W-:Y:S01]  /*8be0*/  STSM.16.M88.4 [R8], R156 ;  /* 0x0000009c08007844 */ /* 0x0005e20000000200 */
[-C--:B------:R-:W-:Y:S01]  /*8bf0*/  FMUL.FTZ R58, R58, R13.reuse ;  /* 0x0000000d3a3a7220 */ /* 0x080fe20000410000 */
[-C--:B------:R-:W-:Y:S01]  /*8c00*/  FMUL.FTZ R59, R59, R13.reuse ;  /* 0x0000000d3b3b7220 */ /* 0x080fe20000410000 */
[-C--:B------:R-:W-:Y:S01]  /*8c10*/  FMUL.FTZ R62, R62, R13.reuse ;  /* 0x0000000d3e3e7220 */ /* 0x080fe20000410000 */
[-C--:B------:R-:W-:Y:S01]  /*8c20*/  FMUL.FTZ R63, R63, R13.reuse ;  /* 0x0000000d3f3f7220 */ /* 0x080fe20000410000 */
[----:B------:R-:W-:Y:S01]  /*8c30*/  FMUL.FTZ R66, R66, R13 ;  /* 0x0000000d42427220 */ /* 0x000fe20000410000 */
[----:B------:R-:W1:Y:S01]  /*8c40*/  MUFU.EX2 R178, R178 ;  /* 0x000000b200b27308 */ /* 0x000e620000000800 */
        /* <DEDUP_REMOVED lines=65> */
[----:B------:R-:W-:-:S06]  /*9060*/  FMUL.FTZ R151, R151, R13 ;  /* 0x0000000d97977220 */ /* 0x000fcc0000410000 */
[----:B------:R-:W1:Y:S01]  /*9070*/  MUFU.EX2 R179, R179 ;  /* 0x000000b300b37308 */ /* 0x000e620000000800 */
[----:B0-----:R-:W-:-:S07]  /*9080*/  FADD.FTZ R15, R167, R12 ;  /* 0x0000000ca70f7221 */ /* 0x001fce0000010000 */
[----:B------:R-:W0:Y:S01]  /*9090*/  MUFU.EX2 R184, R184 ;  /* 0x000000b800b87308 */ /* 0x000e220000000800 */
[C---:B---3--:R-:W-:Y:S01]  /*90a0*/  FADD.FTZ R6, R182.reuse, R5 ;  /* 0x00000005b6067221 */ /* 0x048fe20000010000 */
[----:B------:R-:W-:-:S06]  /*90b0*/  F2FP.BF16.F32.PACK_AB R164, R182, R177 ;  /* 0x000000b1b6a4723e */ /* 0x000fcc00000010ff */
[----:B------:R-:W3:Y:S01]  /*90c0*/  MUFU.EX2 R172, R172 ;  /* 0x000000ac00ac7308 */ /* 0x000ee20000000800 */
[----:B-1----:R-:W-:Y:S01]  /*90d0*/  FADD.FTZ R5, R179, R6 ;  /* 0x00000006b3057221 */ /* 0x002fe20000010000 */
[----:B0-----:R-:W-:-:S03]  /*90e0*/  F2FP.BF16.F32.PACK_AB R166, R184, R179 ;  /* 0x000000b3b8a6723e */ /* 0x001fc600000010ff */
[----:B------:R-:W-:Y:S01]  /*90f0*/  FADD.FTZ R5, R184, R5 ;  /* 0x00000005b8057221 */ /* 0x000fe20000010000 */
[C---:B---3--:R-:W-:Y:S01]  /*9100*/  F2FP.BF16.F32.PACK_AB R167, R172.reuse, R167 ;  /* 0x000000a7aca7723e */ /* 0x048fe200000010ff */
[----:B------:R-:W-:-:S04]  /*9110*/  FADD.FTZ R6, R172, R15 ;  /* 0x0000000fac067221 */ /* 0x000fc80000010000 */
[----:B------:R2:W-:Y:S01]  /*9120*/  STSM.16.M88.4 [R7], R164 ;  /* 0x000000a407007844 */ /* 0x0005e20000000200 */
[----:B------:R-:W-:Y:S05]  /*9130*/  @!P0 BRA `(.L_x_7300) ;  /* 0x0000000000048947 */ /* 0x000fea0003800000 */
[----:B------:R-:W-:Y:S01]  /*9140*/  BPT.TRAP 0x1 ;  /* 0x000000040000795c */ /* 0x000fe20000300000 */
.L_x_7300:
[----:B------:R0:W1:Y:S01]  /*9150*/  SYNCS.PHASECHK.TRANS64.TRYWAIT P1, [UR6+0x28c50], R11 ;  /* 0x028c500bff0075a7 */ /* 0x0000620008020146 */
[----:B------:R-:W-:Y:S05]  /*9160*/  @!P0 BRA `(.L_x_7301) ;  /* 0x0000000000048947 */ /* 0x000fea0003800000 */
[----:B------:R-:W-:Y:S01]  /*9170*/  BPT.TRAP 0x1 ;  /* 0x000000040000795c */ /* 0x000fe20000300000 */
.L_x_7301:
[----:B-1----:R-:W-:Y:S05]  /*9180*/  @P1 BRA `(.L_x_7302) ;  /* 0x0000000000081947 */ /* 0x002fea0003800000 */
[----:B------:R-:W1:Y:S02]  /*9190*/  SYNCS.PHASECHK.TRANS64.TRYWAIT P1, [UR6+0x28c50], R11 ;  /* 0x028c500bff0075a7 */ /* 0x000e640008020146 */
[----:B-1----:R-:W-:Y:S05]  /*91a0*/  @!P1 BRA `(.L_x_7303) ;  /* 0x00000070000c9947 */ /* 0x002fea0003800000 */
.L_x_7302:
        /* <DEDUP_REMOVED lines=34> */
.L_x_7304:
        /* <DEDUP_REMOVED lines=10> */
.L_x_7294:
[----:B0-2---:R-:W0:Y:S01]  /*9470*/  SHFL.BFLY PT, R8, R5, 0x2, 0x1f ;  /* 0x0c401f0005087f89 */ /* 0x005e2200000e0000 */
[----:B------:R-:W-:Y:S08]  /*9480*/  BAR.ARV 0x8, 0x100 ;  /* 0x0204000000007b1d */ /* 0x000ff00000002000 */
[----:B------:R-:W-:Y:S01]  /*9490*/  BAR.SYNC.DEFER_BLOCKING 0xf, 0x100 ;  /* 0x03c4000000007b1d */ /* 0x000fe20000010000 */
[----:B------:R-:W-:-:S02]  /*94a0*/  ISETP.NE.AND P0, PT, R2, RZ, PT ;  /* 0x000000ff0200720c */ /* 0x000fc40003f05270 */
[----:B------:R-:W-:-:S03]  /*94b0*/  MOV R2, RZ ;  /* 0x000000ff00027202 */ /* 0x000fc60000000f00 */
[----:B------:R-:W2:Y:S01]  /*94c0*/  SHFL.BFLY PT, R9, R6, 0x2, 0x1f ;  /* 0x0c401f0006097f89 */ /* 0x000ea200000e0000 */
[----:B0-----:R-:W-:Y:S01]  /*94d0*/  FADD.FTZ R8, R8, R5 ;  /* 0x0000000508087221 */ /* 0x001fe20000010000 */
[----:B------:R-:W-:-:S04]  /*94e0*/  IMAD.U32 R5, RZ, RZ, UR4 ;  /* 0x00000004ff057e24 */ /* 0x000fc8000f8e00ff */
[----:B------:R-:W1:Y:S01]  /*94f0*/  SHFL.BFLY PT, R7, R8, 0x1, 0x1f ;  /* 0x0c201f0008077f89 */ /* 0x000e6200000e0000 */
[----:B------:R-:W-:Y:S01]  /*9500*/  IMAD R0, R5, 0x40, R0 ;  /* 0x0000004005007824 */ /* 0x000fe200078e0200 */
[----:B------:R-:W-:-:S04]  /*9510*/  MOV R5, 0xff800000 ;  /* 0xff80000000057802 */ /* 0x000fc80000000f00 */
[----:B------:R-:W-:Y:S01]  /*9520*/  @!P0 LEA R0, R0, UR39, 0x2 ;  /* 0x0000002700008c11 */ /* 0x000fe2000f8e10ff */
[----:B--2---:R-:W-:Y:S01]  /*9530*/  FADD.FTZ R9, R9, R6 ;  /* 0x0000000609097221 */ /* 0x004fe20000010000 */
[----:B------:R-:W-:-:S04]  /*9540*/  IMAD.MOV.U32 R6, RZ, RZ, -0x800000 ;  /* 0xff800000ff067424 */ /* 0x000fc800078e00ff */
[----:B------:R-:W0:Y:S01]  /*9550*/  SHFL.BFLY PT, R10, R9, 0x1, 0x1f ;  /* 0x0c201f00090a7f89 */ /* 0x000e2200000e0000 */
[----:B-1----:R-:W-:Y:S01]  /*9560*/  FADD.FTZ R11, R8, R7 ;  /* 0x00000007080b7221 */ /* 0x002fe20000010000 */
[----:B------:R-:W-:-:S04]  /*9570*/  IMAD.MOV.U32 R7, RZ, RZ, RZ ;  /* 0x000000ffff077224 */ /* 0x000fc800078e00ff */
[----:B------:R-:W-:-:S13]  /*9580*/  FSETP.NE.FTZ.AND P1, PT, R11, RZ, PT ;  /* 0x000000ff0b00720b */ /* 0x000fda0003f35000 */
[----:B------:R-:W1:Y:S01]  /*9590*/  @P1 MUFU.RCP R7, R11 ;  /* 0x0000000b00071308 */ /* 0x000e620000001000 */
[----:B0-----:R-:W-:-:S05]  /*95a0*/  FADD.FTZ R10, R9, R10 ;  /* 0x0000000a090a7221 */ /* 0x001fca0000010000 */
[----:B------:R-:W-:Y:S02]  /*95b0*/  FSETP.NE.FTZ.AND P2, PT, R10, RZ, PT ;  /* 0x000000ff0a00720b */ /* 0x000fe40003f55000 */
[----:B------:R-:W-:Y:S01]  /*95c0*/  @P1 MUFU.LG2 R8, R11 ;  /* 0x0000000b00081308 */ /* 0x000fe20000000c00 */
[----:B-1----:R-:W-:Y:S01]  /*95d0*/  @!P0 STS [R0+0x28800], R7 ;  /* 0x0288000700008388 */ /* 0x002fe20000000800 */
[-C--:B------:R-:W-:Y:S01]  /*95e0*/  FMUL.FTZ R24, R24, R7.reuse ;  /* 0x0000000718187220 */ /* 0x080fe20000410000 */
[----:B------:R-:W-:-:S08]  /*95f0*/  FMUL.FTZ R25, R25, R7 ;  /* 0x0000000719197220 */ /* 0x000fd00000410000 */
[----:B------:R-:W0:Y:S01]  /*9600*/  @P2 MUFU.RCP R2, R10 ;  /* 0x0000000a00022308 */ /* 0x000e220000001000 */
[-C--:B------:R-:W-:Y:S01]  /*9610*/  FMUL.FTZ R28, R28, R7.reuse ;  /* 0x000000071c1c7220 */ /* 0x080fe20000410000 */
[-C--:B------:R-:W-:Y:S01]  /*9620*/  FMUL.FTZ R29, R29, R7.reuse ;  /* 0x000000071d1d7220 */ /* 0x080fe20000410000 */
[-C--:B------:R-:W-:Y:S01]  /*9630*/  FMUL.FTZ R32, R32, R7.reuse ;  /* 0x0000000720207220 */ /* 0x080fe20000410000 */
[-C--:B------:R-:W-:Y:S01]  /*9640*/  FMUL.FTZ R33, R33, R7.reuse ;  /* 0x0000000721217220 */ /* 0x080fe20000410000 */
[-C--:B------:R-:W-:Y:S01]  /*9650*/  FMUL.FTZ R36, R36, R7.reuse ;  /* 0x0000000724247220 */ /* 0x080fe20000410000 */
[-C--:B------:R-:W-:Y:S01]  /*9660*/  FMUL.FTZ R37, R37, R7.reuse ;  /* 0x0000000725257220 */ /* 0x080fe20000410000 */
[-C--:B------:R-:W-:Y:S01]  /*9670*/  FMUL.FTZ R40, R40, R7.reuse ;  /* 0x0000000728287220 */ /* 0x080fe20000410000 */
        /* <DEDUP_REMOVED lines=19> */
[----:B0-----:R-:W-:Y:S01]  /*97b0*/  MOV R0, UR7 ;  /* 0x0000000700007c02 */ /* 0x001fe20008000f00 */
        /* <DEDUP_REMOVED lines=40> */
[----:B------:R-:W-:Y:S01]  /*9a40*/  @P2 FMUL.FTZ R10, R10, 0.69314718246459960938 ;  /* 0x3f3172180a0a2820 */ /* 0x000fe20000410000 */
[----:B------:R-:W-:Y:S01]  /*9a50*/  @P1 FMUL.FTZ R7, R8, 0.69314718246459960938 ;  /* 0x3f31721808071820 */ /* 0x000fe20000410000 */
[----:B--2---:R-:W-:Y:S01]  /*9a60*/  @P2 FMUL.FTZ R9, R9, 0.69314718246459960938 ;  /* 0x3f31721809092820 */ /* 0x004fe20000410000 */
        /* <DEDUP_REMOVED lines=68> */
.L_x_7258:
[----:B------:R-:W-:Y:S05]  /*9eb0*/  @P0 BRA `(.L_x_7306) ;  /* 0x0000002000f80947 */ /* 0x000fea0003800000 */
[----:B------:R-:W0:Y:S01]  /*9ec0*/  S2R R0, SR_TID.X ;  /* 0x0000000000007919 */ /* 0x000e220000002100 */
[----:B------:R-:W2:Y:S01]  /*9ed0*/  S2UR UR5, SR_CgaCtaId ;  /* 0x00000000000579c3 */ /* 0x000ea20000008800 */
[----:B------:R-:W-:Y:S01]  /*9ee0*/  UMOV UR4, 0x400 ;  /* 0x0000040000047882 */ /* 0x000fe20000000000 */
[----:B------:R-:W-:-:S06]  /*9ef0*/  IMAD R2, RZ, RZ, -UR42 ;  /* 0x8000002aff027e24 */ /* 0x000fcc000f8e02ff */
[----:B------:R-:W-:Y:S08]  /*9f00*/  BAR.SYNC.DEFER_BLOCKING 0x1, 0x100 ;  /* 0x0044000000007b1d */ /* 0x000ff00000010000 */
[----:B------:R-:W3:Y:S08]  /*9f10*/  S2UR UR6, SR_CTAID.Y ;  /* 0x00000000000679c3 */ /* 0x000ef00000002600 */
[----:B------:R-:W3:Y:S01]  /*9f20*/  LDC R3, c[0x0][0xc50] ;  /* 0x00031400ff037b82 */ /* 0x000ee20000000800 */
[----:B--2---:R-:W-:-:S07]  /*9f30*/  ULEA UR4, UR5, UR4, 0x18 ;  /* 0x0000000405047291 */ /* 0x004fce000f8ec03f */
[----:B------:R-:W2:Y:S01]  /*9f40*/  LDC R7, c[0x0][0xbe8] ;  /* 0x0002fa00ff077b82 */ /* 0x000ea20000000800 */
[----:B------:R-:W-:Y:S01]  /*9f50*/  UIADD3 UR4, UR4, 0x28c20, URZ ;  /* 0x00028c2004047890 */ /* 0x000fe2000fffe03f */
[----:B0-----:R-:W-:-:S03]  /*9f60*/  VIADD R18, R0, 0xffffff80 ;  /* 0xffffff8000127836 */ /* 0x001fc60000000000 */
[----:B------:R-:W-:Y:S02]  /*9f70*/  UPRMT UR4, URZ, 0x654, UR4 ;  /* 0x000006543f047896 */ /* 0x000fe40008000004 */
[----:B------:R-:W-:-:S04]  /*9f80*/  SHF.R.S32.HI R21, RZ, 0x1f, R18 ;  /* 0x0000001fff157819 */ /* 0x000fc80000011412 */
[----:B------:R-:W-:Y:S01]  /*9f90*/  LEA.HI R4, R21, R18, RZ, 0x7 ;  /* 0x0000001215047211 */ /* 0x000fe200078f38ff */
[----:B---3--:R-:W-:Y:S01]  /*9fa0*/  IMAD R2, R3, R2, UR6 ;  /* 0x0000000603027e24 */ /* 0x008fe2000f8e0202 */
[----:B------:R-:W-:Y:S01]  /*9fb0*/  USHF.R.S32.HI UR6, URZ, 0x1f, UR42 ;  /* 0x0000001f3f067899 */ /* 0x000fe2000801142a */
[----:B------:R-:W-:Y:S01]  /*9fc0*/  SYNCS.ARRIVE.TRANS64.RED.A1T0 RZ, [UR4], RZ ;  /* 0x000000ffffff79a7 */ /* 0x000fe20008100404 */
[----:B------:R-:W-:Y:S02]  /*9fd0*/  SHF.R.S32.HI R0, RZ, 0x7, R4 ;  /* 0x00000007ff007819 */ /* 0x000fe40000011404 */
[----:B------:R-:W-:Y:S02]  /*9fe0*/  LOP3.LUT R9, R4, 0xffffff80, RZ, 0xc0, !PT ;  /* 0xffffff8004097812 */ /* 0x000fe400078ec0ff */
[----:B------:R-:W-:Y:S01]  /*9ff0*/  SHF.R.S32.HI R3, RZ, 0x1f, R2 ;  /* 0x0000001fff037819 */ /* 0x000fe20000011402 */
[----:B------:R-:W0:Y:S01]  /*a000*/  SHFL.IDX PT, R10, R0, RZ, 0x1f ;  /* 0x00001fff000a7589 */ /* 0x000e2200000e0000 */
[----:B------:R-:W-:-:S02]  /*a010*/  IADD3 R8, R18, -R9, RZ ;  /* 0x8000000912087210 */ /* 0x000fc40007ffe0ff */
[----:B--2---:R-:W-:Y:S02]  /*a020*/  ISETP.NE.AND P1, PT, R7, 0x1, PT ;  /* 0x000000010700780c */ /* 0x004fe40003f25270 */
[----:B------:R-:W-:-:S04]  /*a030*/  SHF.R.S32.HI R155, RZ, 0x1f, R8 ;  /* 0x0000001fff9b7819 */ /* 0x000fc80000011408 */
[----:B------:R-:W-:-:S04]  /*a040*/  LEA.HI R9, R155, R8, RZ, 0x2 ;  /* 0x000000089b097211 */ /* 0x000fc800078f10ff */
[----:B------:R-:W-:Y:S02]  /*a050*/  SHF.R.S32.HI R154, RZ, 0x2, R9 ;  /* 0x00000002ff9a7819 */ /* 0x000fe40000011409 */
[----:B0-----:R-:W-:-:S13]  /*a060*/  ISETP.NE.AND P0, PT, R10, RZ, PT ;  /* 0x000000ff0a00720c */ /* 0x001fda0003f05270 */
[----:B------:R-:W-:Y:S05]  /*a070*/  @P0 BRA `(.L_x_7307) ;  /* 0x0000000400440947 */ /* 0x000fea0003800000 */
[----:B------:R-:W0:Y:S01]  /*a080*/  LDC R19, c[0x0][0xbe8] ;  /* 0x0002fa00ff137b82 */ /* 0x000e220000000800 */
[----:B------:R-:W-:Y:S01]  /*a090*/  LOP3.LUT R11, R4, 0xffffff80, RZ, 0xc0, !PT ;  /* 0xffffff80040b7812 */ /* 0x000fe200078ec0ff */
[----:B------:R-:W2:Y:S01]  /*a0a0*/  S2R R23, SR_CTAID.X ;  /* 0x0000000000177919 */ /* 0x000ea20000002500 */
[----:B------:R-:W-:Y:S01]  /*a0b0*/  LEA.HI R10, R21, R18, RZ, 0x2 ;  /* 0x00000012150a7211 */ /* 0x000fe200078f10ff */
[----:B------:R-:W-:Y:S02]  /*a0c0*/  ULDC.64 UR4, c[0x0][0xbd0] ;  /* 0x0002f40000047ab9 */ /* 0x000fe40000000a00 */
[----:B------:R-:W-:Y:S01]  /*a0d0*/  IMAD.IADD R20, R18, 0x1, -R11 ;  /* 0x0000000112147824 */ /* 0x000fe200078e0a0b */
[----:B------:R-:W-:Y:S01]  /*a0e0*/  LOP3.LUT R17, R10, 0xfffffffc, RZ, 0xc0, !PT ;  /* 0xfffffffc0a117812 */ /* 0x000fe200078ec0ff */
[----:B------:R-:W3:Y:S01]  /*a0f0*/  S2UR UR7, SR_CTAID.Z ;  /* 0x00000000000779c3 */ /* 0x000ee20000002700 */
[----:B------:R-:W-:Y:S02]  /*a100*/  UIMAD.WIDE.U32 UR8, UR42, UR4, URZ ;  /* 0x000000042a0872a5 */ /* 0x000fe4000f8e003f */
[----:B------:R-:W-:Y:S01]  /*a110*/  SHF.R.S32.HI R11, RZ, 0x1f, R20 ;  /* 0x0000001fff0b7819 */ /* 0x000fe20000011414 */
[----:B------:R-:W-:Y:S01]  /*a120*/  IMAD.IADD R10, R18, 0x1, -R17 ;  /* 0x00000001120a7824 */ /* 0x000fe200078e0a11 */
[----:B------:R-:W-:-:S02]  /*a130*/  UIMAD UR4, UR6, UR4, URZ ;  /* 0x00000004060472a4 */ /* 0x000fc4000f8e023f */
[C---:B------:R-:W-:Y:S01]  /*a140*/  LEA.HI R22, R11.reuse, R20, RZ, 0x2 ;  /* 0x000000140b167211 */ /* 0x040fe200078f10ff */
[----:B------:R-:W4:Y:S01]  /*a150*/  LDC.64 R14, c[0x0][0xbd8] ;  /* 0x0002f600ff0e7b82 */ /* 0x000f220000000a00 */
[----:B------:R-:W-:Y:S01]  /*a160*/  LEA.HI R12, R10, R10, RZ, 0x1 ;  /* 0x0000000a0a0c7211 */ /* 0x000fe200078f08ff */
[----:B------:R-:W-:Y:S01]  /*a170*/  UIMAD UR4, UR42, UR5, UR4 ;  /* 0x000000052a0472a4 */ /* 0x000fe2000f8e0204 */
[--C-:B------:R-:W-:Y:S02]  /*a180*/  SHF.R.S32.HI R4, RZ, 0x2, R22.reuse ;  /* 0x00000002ff047819 */ /* 0x100fe40000011416 */
[----:B------:R-:W-:Y:S01]  /*a190*/  SHF.R.S32.HI R13, RZ, 0x1f, R22 ;  /* 0x0000001fff0d7819 */ /* 0x000fe20000011416 */
[----:B------:R-:W-:Y:S01]  /*a1a0*/  UIADD3 UR4, UR9, UR4, URZ ;  /* 0x0000000409047290 */ /* 0x000fe2000fffe03f */
[----:B------:R-:W-:Y:S02]  /*a1b0*/  LEA.HI R11, R11, R20, RZ, 0x5 ;  /* 0x000000140b0b7211 */ /* 0x000fe400078f28ff */
[----:B0-----:R-:W-:-:S02]  /*a1c0*/  ISETP.NE.AND P0, PT, R19, 0x1, PT ;  /* 0x000000011300780c */ /* 0x001fc40003f05270 */
[----:B------:R-:W-:Y:S02]  /*a1d0*/  LEA.HI R13, R13, R4, RZ, 0x3 ;  /* 0x000000040d0d7211 */ /* 0x000fe400078f18ff */
[----:B------:R-:W-:Y:S02]  /*a1e0*/  LOP3.LUT R153, R12, 0x1ffffffe, RZ, 0xc0, !PT ;  /* 0x1ffffffe0c997812 */ /* 0x000fe400078ec0ff */
[----:B------:R-:W-:Y:S01]  /*a1f0*/  LOP3.LUT R13, R13, 0xfffffff8, RZ, 0xc0, !PT ;  /* 0xfffffff80d0d7812 */ /* 0x000fe200078ec0ff */
[----:B---3--:R-:W-:Y:S01]  /*a200*/  USHF.R.S32.HI UR5, URZ, 0x1f, UR7 ;  /* 0x0000001f3f057899 */ /* 0x008fe20008011407 */
[----:B------:R-:W-:Y:S01]  /*a210*/  SHF.R.S32.HI R11, RZ, 0x5, R11 ;  /* 0x00000005ff0b7819 */ /* 0x000fe2000001140b */
[----:B------:R-:W-:Y:S01]  /*a220*/  IMAD.IADD R153, R10, 0x1, -R153 ;  /* 0x000000010a997824 */ /* 0x000fe200078e0a99 */
[----:B------:R-:W-:Y:S02]  /*a230*/  IADD3 R4, R4, -R13, RZ ;  /* 0x8000000d04047210 */ /* 0x000fe40007ffe0ff */
[----:B------:R-:W-:Y:S01]  /*a240*/  MOV R10, UR8 ;  /* 0x00000008000a7c02 */ /* 0x000fe20008000f00 */
[----:B------:R-:W0:Y:S02]  /*a250*/  @P0 LDC R13, c[0x0][0xbec] ;  /* 0x0002fb00ff0d0b82 */ /* 0x000e240000000800 */
[----:B------:R-:W-:-:S02]  /*a260*/  IMAD R152, R11, 0x10, R4 ;  /* 0x000000100b987824 */ /* 0x000fc400078e0204 */
[C---:B----4-:R-:W-:Y:S02]  /*a270*/  IMAD R12, R14.reuse, UR5, RZ ;  /* 0x000000050e0c7c24 */ /* 0x050fe4000f8e02ff */
[----:B------:R-:W-:Y:S02]  /*a280*/  IMAD R4, R153, 0x8, R152 ;  /* 0x0000000899047824 */ /* 0x000fe400078e0298 */
[----:B------:R-:W3:Y:S01]  /*a290*/  @P0 LDC R17, c[0x0][0xbf0] ;  /* 0x0002fc00ff110b82 */ /* 0x000ee20000000800 */
[----:B------:R-:W-:Y:S01]  /*a2a0*/  IMAD.U32 R11, RZ, RZ, UR9 ;  /* 0x00000009ff0b7e24 */ /* 0x000fe2000f8e00ff */
[----:B------:R-:W-:Y:S01]  /*a2b0*/  MOV R11, UR4 ;  /* 0x00000004000b7c02 */ /* 0x000fe20008000f00 */
[----:B--2---:R-:W-:Y:S01]  /*a2c0*/  IMAD R4, R23, 0x40, R4 ;  /* 0x0000004017047824 */ /* 0x004fe200078e0204 */
[----:B------:R-:W-:Y:S01]  /*a2d0*/  ULDC.64 UR4, c[0x0][0xbe0] ;  /* 0x0002f80000047ab9 */ /* 0x000fe20000000a00 */
[----:B------:R-:W-:Y:S02]  /*a2e0*/  IMAD R15, R15, UR7, R12 ;  /* 0x000000070f0f7c24 */ /* 0x000fe4000f8e020c */
[----:B------:R-:W-:-:S04]  /*a2f0*/  IMAD.WIDE.U32 R10, R14, UR7, R10 ;  /* 0x000000070e0a7c25 */ /* 0x000fc8000f8e000a */
[----:B------:R-:W-:Y:S01]  /*a300*/  IMAD R23, R23, 0x40, R152 ;  /* 0x0000004017177824 */ /* 0x000fe200078e0298 */
[----:B------:R-:W-:Y:S01]  /*a310*/  IADD3 R11, R11, R15, RZ ;  /* 0x0000000f0b0b7210 */ /* 0x000fe20007ffe0ff */
[----:B0-----:R-:W-:-:S04]  /*a320*/  @P0 IMAD.HI.U32 R12, R4, R13, RZ ;  /* 0x0000000d040c0227 */ /* 0x001fc800078e00ff */
[----:B------:R-:W-:Y:S02]  /*a330*/  IMAD.MOV.U32 R13, RZ, RZ, R4 ;  /* 0x000000ffff0d7224 */ /* 0x000fe400078e0004 */
[----:B------:R-:W-:Y:S01]  /*a340*/  IMAD.WIDE.U32 R10, R2, UR4, R10 ;  /* 0x00000004020a7c25 */ /* 0x000fe2000f8e000a */
[----:B---3--:R-:W-:-:S03]  /*a350*/  @P0 SHF.R.U32.HI R13, RZ, R17, R12 ;  /* 0x00000011ff0d0219 */ /* 0x008fc6000001160c */
[----:B------:R-:W-:Y:S01]  /*a360*/  IMAD R17, R3, UR4, RZ ;  /* 0x0000000403117c24 */ /* 0x000fe2000f8e02ff */
[----:B------:R-:W-:Y:S01]  /*a370*/  IADD3 R10, P0, R13, R10, RZ ;  /* 0x0000000a0d0a7210 */ /* 0x000fe20007f1e0ff */
[----:B------:R-:W-:Y:S02]  /*a380*/  IMAD.MOV R15, RZ, RZ, -R13 ;  /* 0x000000ffff0f7224 */ /* 0x000fe400078e0a0d */
[----:B------:R-:W-:Y:S01]  /*a390*/  IMAD R12, R2, UR5, R17 ;  /* 0x00000005020c7c24 */ /* 0x000fe2000f8e0211 */
[----:B------:R-:W-:Y:S01]  /*a3a0*/  SHF.R.S32.HI R17, RZ, 0x1f, R13 ;  /* 0x0000001fff117819 */ /* 0x000fe2000001140d */
[----:B------:R-:W-:Y:S01]  /*a3b0*/  IMAD R15, R19, R15, R4 ;  /* 0x0000000f130f7224 */ /* 0x000fe200078e0204 */
[----:B------:R-:W-:Y:S01]  /*a3c0*/  ULDC.64 UR4, c[0x0][0xbc8] ;  /* 0x0002f20000047ab9 */ /* 0x000fe20000000a00 */
[----:B------:R-:W-:Y:S02]  /*a3d0*/  LOP3.LUT R13, R22, 0x7ffffffc, RZ, 0xc0, !PT ;  /* 0x7ffffffc160d7812 */ /* 0x000fe400078ec0ff */
[----:B------:R-:W-:-:S02]  /*a3e0*/  IADD3.X R11, R17, R11, R12, P0, !PT ;  /* 0x0000000b110b7210 */ /* 0x000fc400007fe40c */
[----:B------:R-:W-:Y:S01]  /*a3f0*/  SHF.R.S32.HI R4, RZ, 0x1f, R15 ;  /* 0x0000001fff047819 */ /* 0x000fe2000001140f */
[----:B------:R-:W-:Y:S02]  /*a400*/  IMAD.IADD R20, R20, 0x1, -R13 ;  /* 0x0000000114147824 */ /* 0x000fe400078e0a0d */
[----:B------:R-:W-:-:S04]  /*a410*/  IMAD.WIDE.U32 R10, R15, UR4, R10 ;  /* 0x000000040f0a7c25 */ /* 0x000fc8000f8e000a */
[----:B------:R-:W-:-:S04]  /*a420*/  IMAD R4, R4, UR4, RZ ;  /* 0x0000000404047c24 */ /* 0x000fc8000f8e02ff */
[----:B------:R-:W-:Y:S01]  /*a430*/  IMAD R15, R15, UR5, R4 ;  /* 0x000000050f0f7c24 */ /* 0x000fe2000f8e0204 */
[----:B------:R-:W-:Y:S01]  /*a440*/  ULDC.64 UR4, c[0x0][0xba8] ;  /* 0x0002ea0000047ab9 */ /* 0x000fe20000000a00 */
[-C--:B------:R-:W-:Y:S02]  /*a450*/  LEA.HI R4, R0, R0.reuse, RZ, 0x1 ;  /* 0x0000000000047211 */ /* 0x080fe400078f08ff */
[----:B------:R-:W-:Y:S01]  /*a460*/  IMAD.IADD R11, R11, 0x1, R15 ;  /* 0x000000010b0b7824 */ /* 0x000fe200078e020f */
[----:B------:R-:W-:Y:S01]  /*a470*/  LEA R16, P0, R10, UR4, 0x2 ;  /* 0x000000040a107c11 */ /* 0x000fe2000f8010ff */
[----:B------:R-:W-:Y:S01]  /*a480*/  ULDC UR4, c[0x0][0xa88] ;  /* 0x0002a20000047ab9 */ /* 0x000fe20000000800 */
[----:B------:R-:W-:Y:S01]  /*a490*/  LOP3.LUT R15, R4, 0xfffffe, RZ, 0xc0, !PT ;  /* 0x00fffffe040f7812 */ /* 0x000fe200078ec0ff */
[----:B------:R-:W-:Y:S01]  /*a4a0*/  IMAD R4, R19, UR4, RZ ;  /* 0x0000000413047c24 */ /* 0x000fe2000f8e02ff */
[----:B------:R-:W-:Y:S01]  /*a4b0*/  LEA.HI.X R17, R10, UR5, R11, 0x2, P0 ;  /* 0x000000050a117c11 */ /* 0x000fe200080f140b */
[----:B------:R-:W-:Y:S01]  /*a4c0*/  SHFL.IDX PT, R12, R16, 0x1, 0x1c1f ;  /* 0x003c1f00100c7f89 */ /* 0x000fe200000e0000 */
[----:B------:R-:W-:Y:S01]  /*a4d0*/  IADD3 R14, -R15, R0, RZ ;  /* 0x000000000f0e7210 */ /* 0x000fe20007ffe1ff */
[----:B------:R-:W-:-:S02]  /*a4e0*/  IMAD.SHL.U32 R15, R20, 0x2, RZ ;  /* 0x00000002140f7824 */ /* 0x000fc400078e00ff */
[----:B------:R-:W-:Y:S01]  /*a4f0*/  SHFL.IDX PT, R10, R16, RZ, 0x1c1f ;  /* 0x001c1fff100a7589 */ /* 0x000fe200000e0000 */
[----:B------:R-:W-:-:S03]  /*a500*/  LEA R14, -R14, RZ, 0x8 ;  /* 0x000000ff0e0e7211 */ /* 0x000fc600078e41ff */
[----:B------:R-:W0:Y:S01]  /*a510*/  SHFL.IDX PT, R11, R17, RZ, 0x1c1f ;  /* 0x001c1fff110b7589 */ /* 0x000e2200000e0000 */
[----:B------:R-:W-:Y:S01]  /*a520*/  ISETP.NE.AND P0, PT, R15, R14, PT ;  /* 0x0000000e0f00720c */ /* 0x000fe20003f05270 */
[C---:B------:R-:W-:Y:S02]  /*a530*/  VIADD R15, R23.reuse, 0x8 ;  /* 0x00000008170f7836 */ /* 0x040fe40000000000 */
[----:B------:R-:W2:Y:S01]  /*a540*/  SHFL.IDX PT, R13, R17, 0x1, 0x1c1f ;  /* 0x003c1f00110d7f89 */ /* 0x000ea200000e0000 */
[-C--:B------:R-:W-:Y:S02]  /*a550*/  ISETP.GE.OR P2, PT, R23, R4.reuse, P0 ;  /* 0x000000041700720c */ /* 0x080fe40000746670 */
[----:B------:R-:W-:-:S11]  /*a560*/  ISETP.GE.OR P0, PT, R15, R4, P0 ;  /* 0x000000040f00720c */ /* 0x000fd60000706670 */
[----:B0-----:R0:W-:Y:S04]  /*a570*/  @!P2 ST.E desc[UR36][R10.64], R6 ;  /* 0x000000060a00a985 */ /* 0x0011e8000c101924 */
[----:B--2---:R0:W-:Y:S02]  /*a580*/  @!P0 ST.E desc[UR36][R12.64], R5 ;  /* 0x000000050c008985 */ /* 0x0041e4000c101924 */
.L_x_7307:
[----:B------:R-:W2:Y:S01]  /*a590*/  S2R R14, SR_CTAID.X ;  /* 0x00000000000e7919 */ /* 0x000ea20000002500 */
[----:B------:R-:W3:Y:S01]  /*a5a0*/  S2UR UR7, SR_CTAID.Z ;  /* 0x00000000000779c3 */ /* 0x000ee20000002700 */
[----:B------:R-:W-:Y:S01]  /*a5b0*/  LEA.HI R21, R21, R18, RZ, 0x2 ;  /* 0x0000001215157211 */ /* 0x000fe200078f10ff */
[----:B------:R-:W-:Y:S01]  /*a5c0*/  ULDC.64 UR8, c[0x0][0xb38] ;  /* 0x0002ce0000087ab9 */ /* 0x000fe20000000a00 */
[----:B0-----:R-:W-:Y:S01]  /*a5d0*/  SHF.R.S32.HI R5, RZ, 0x1f, R9 ;  /* 0x0000001fff057819 */ /* 0x001fe20000011409 */
[----:B------:R-:W-:Y:S01]  /*a5e0*/  UIMAD UR6, UR6, UR8, URZ ;  /* 0x00000008060672a4 */ /* 0x000fe2000f8e023f */
[----:B------:R-:W-:Y:S01]  /*a5f0*/  LOP3.LUT R21, R21, 0xfffffffc, RZ, 0xc0, !PT ;  /* 0xfffffffc15157812 */ /* 0x000fe200078ec0ff */
[----:B------:R-:W-:Y:S01]  /*a600*/  UIMAD.WIDE.U32 UR4, UR42, UR8, URZ ;  /* 0x000000082a0472a5 */ /* 0x000fe2000f8e003f */
[----:B------:R-:W-:Y:S01]  /*a610*/  LEA.HI R5, R5, R154, RZ, 0x3 ;  /* 0x0000009a05057211 */ /* 0x000fe200078f18ff */
[----:B------:R-:W0:Y:S01]  /*a620*/  LDC.64 R12, c[0x0][0xb40] ;  /* 0x0002d000ff0c7b82 */ /* 0x000e220000000a00 */
[----:B------:R-:W-:Y:S01]  /*a630*/  IADD3 R21, R18, -R21, RZ ;  /* 0x8000001512157210 */ /* 0x000fe20007ffe0ff */
[----:B------:R-:W-:Y:S01]  /*a640*/  UIMAD UR6, UR42, UR9, UR6 ;  /* 0x000000092a0672a4 */ /* 0x000fe2000f8e0206 */
[----:B------:R-:W-:Y:S01]  /*a650*/  LOP3.LUT R5, R5, 0xfffffff8, RZ, 0xc0, !PT ;  /* 0xfffffff805057812 */ /* 0x000fe200078ec0ff */
[----:B------:R-:W-:Y:S01]  /*a660*/  BSSY B0, `(.L_x_7308) ;  /* 0x00000fc000007945 */ /* 0x000fe20003800000 */
[----:B------:R-:W-:Y:S01]  /*a670*/  LEA.HI R4, R21, R21, RZ, 0x1 ;  /* 0x0000001515047211 */ /* 0x000fe200078f08ff */
[----:B------:R-:W-:Y:S01]  /*a680*/  UIADD3 UR6, UR5, UR6, URZ ;  /* 0x0000000605067290 */ /* 0x000fe2000fffe03f */
[----:B------:R-:W-:Y:S01]  /*a690*/  LEA.HI R155, R155, R8, RZ, 0x5 ;  /* 0x000000089b9b7211 */ /* 0x000fe200078f28ff */
[----:B------:R-:W4:Y:S01]  /*a6a0*/  @P1 LDC R10, c[0x0][0xbec] ;  /* 0x0002fb00ff0a1b82 */ /* 0x000f220000000800 */
[----:B------:R-:W-:Y:S01]  /*a6b0*/  IMAD.IADD R154, R154, 0x1, -R5 ;  /* 0x000000019a9a7824 */ /* 0x000fe200078e0a05 */
[----:B------:R-:W-:-:S02]  /*a6c0*/  LOP3.LUT R4, R4, 0x1ffffffe, RZ, 0xc0, !PT ;  /* 0x1ffffffe04047812 */ /* 0x000fc400078ec0ff */
[----:B------:R-:W-:Y:S02]  /*a6d0*/  SHF.R.S32.HI R155, RZ, 0x5, R155 ;  /* 0x00000005ff9b7819 */ /* 0x000fe4000001149b */
[----:B------:R-:W-:Y:S01]  /*a6e0*/  MOV R5, UR5 ;  /* 0x0000000500057c02 */ /* 0x000fe20008000f00 */
[----:B------:R-:W-:Y:S01]  /*a6f0*/  IMAD.IADD R4, R21, 0x1, -R4 ;  /* 0x0000000115047824 */ /* 0x000fe200078e0a04 */
[----:B------:R-:W5:Y:S01]  /*a700*/  @P1 LDC R17, c[0x0][0xbf0] ;  /* 0x0002fc00ff111b82 */ /* 0x000f620000000800 */
[----:B------:R-:W-:Y:S01]  /*a710*/  LEA R155, R155, R154, 0x4 ;  /* 0x0000009a9b9b7211 */ /* 0x000fe200078e20ff */
[----:B---3--:R-:W-:Y:S01]  /*a720*/  USHF.R.S32.HI UR8, URZ, 0x1f, UR7 ;  /* 0x0000001f3f087899 */ /* 0x008fe20008011407 */
[----:B------:R-:W-:Y:S01]  /*a730*/  IMAD.U32 R5, RZ, RZ, UR6 ;  /* 0x00000006ff057e24 */ /* 0x000fe2000f8e00ff */
[----:B------:R-:W-:Y:S02]  /*a740*/  LOP3.LUT R9, R9, 0x7ffffffc, RZ, 0xc0, !PT ;  /* 0x7ffffffc09097812 */ /* 0x000fe400078ec0ff */
[----:B------:R-:W-:-:S02]  /*a750*/  IMAD R11, R4, 0x8, R155 ;  /* 0x00000008040b7824 */ /* 0x000fc400078e029b */
[----:B------:R-:W-:Y:S01]  /*a760*/  IMAD.U32 R4, RZ, RZ, UR4 ;  /* 0x00000004ff047e24 */ /* 0x000fe2000f8e00ff */
[----:B------:R-:W-:Y:S01]  /*a770*/  ULDC.64 UR4, c[0x0][0xb48] ;  /* 0x0002d20000047ab9 */ /* 0x000fe20000000a00 */
[----:B0-----:R-:W-:Y:S02]  /*a780*/  IMAD R6, R12, UR8, RZ ;  /* 0x000000080c067c24 */ /* 0x001fe4000f8e02ff */
[----:B--2---:R-:W-:Y:S02]  /*a790*/  IMAD R15, R14, 0x40, R11 ;  /* 0x000000400e0f7824 */ /* 0x004fe400078e020b */
[----:B------:R-:W-:Y:S02]  /*a7a0*/  IMAD R13, R13, UR7, R6 ;  /* 0x000000070d0d7c24 */ /* 0x000fe4000f8e0206 */
[----:B----4-:R-:W-:Y:S01]  /*a7b0*/  @P1 IMAD.HI.U32 R10, R15, R10, RZ ;  /* 0x0000000a0f0a1227 */ /* 0x010fe200078e00ff */
[----:B------:R-:W-:-:S03]  /*a7c0*/  MOV R11, R15 ;  /* 0x0000000f000b7202 */ /* 0x000fc60000000f00 */
[----:B------:R-:W-:-:S04]  /*a7d0*/  IMAD.WIDE.U32 R4, R12, UR7, R4 ;  /* 0x000000070c047c25 */ /* 0x000fc8000f8e0004 */
[----:B------:R-:W-:Y:S01]  /*a7e0*/  IMAD R3, R3, UR4, RZ ;  /* 0x0000000403037c24 */ /* 0x000fe2000f8e02ff */
[----:B-----5:R-:W-:Y:S01]  /*a7f0*/  @P1 SHF.R.U32.HI R11, RZ, R17, R10 ;  /* 0x00000011ff0b1219 */ /* 0x020fe2000001160a */
[----:B------:R-:W-:Y:S02]  /*a800*/  IMAD.IADD R5, R5, 0x1, R13 ;  /* 0x0000000105057824 */ /* 0x000fe400078e020d */
[C---:B------:R-:W-:Y:S01]  /*a810*/  IMAD R13, R2.reuse, UR5, R3 ;  /* 0x00000005020d7c24 */ /* 0x040fe2000f8e0203 */
[----:B------:R-:W-:Y:S01]  /*a820*/  SHF.R.S32.HI R6, RZ, 0x1f, R11 ;  /* 0x0000001fff067819 */ /* 0x000fe2000001140b */
[----:B------:R-:W-:Y:S01]  /*a830*/  IMAD.WIDE.U32 R2, R2, UR4, R4 ;  /* 0x0000000402027c25 */ /* 0x000fe2000f8e0004 */
[----:B------:R-:W-:-:S03]  /*a840*/  ULDC.64 UR4, c[0x0][0xb30] ;  /* 0x0002cc0000047ab9 */ /* 0x000fc60000000a00 */
[----:B------:R-:W-:Y:S01]  /*a850*/  IMAD.MOV R10, RZ, RZ, -R11 ;  /* 0x000000ffff0a7224 */ /* 0x000fe200078e0a0b */
[----:B------:R-:W-:Y:S01]  /*a860*/  IADD3 R3, R3, R13, RZ ;  /* 0x0000000d03037210 */ /* 0x000fe20007ffe0ff */
[----:B------:R-:W-:Y:S02]  /*a870*/  IMAD R6, R6, UR4, RZ ;  /* 0x0000000406067c24 */ /* 0x000fe4000f8e02ff */
[----:B------:R-:W-:Y:S02]  /*a880*/  IMAD R5, R7, R10, R15 ;  /* 0x0000000a07057224 */ /* 0x000fe400078e020f */
[C---:B------:R-:W-:Y:S01]  /*a890*/  IMAD R13, R11.reuse, UR5, R6 ;  /* 0x000000050b0d7c24 */ /* 0x040fe2000f8e0206 */
[----:B------:R-:W-:Y:S01]  /*a8a0*/  LEA.HI R6, R0, R0, RZ, 0x1 ;  /* 0x0000000000067211 */ /* 0x000fe200078f08ff */
        /* <DEDUP_REMOVED lines=9> */
[----:B------:R-:W-:Y:S01]  /*a940*/  IMAD.IADD R5, R3, 0x1, R11 ;  /* 0x0000000103057824 */ /* 0x000fe200078e020b */
[----:B------:R-:W-:Y:S01]  /*a950*/  ULDC UR4, c[0x0][0xa88] ;  /* 0x0002a20000047ab9 */ /* 0x000fe20000000800 */
[----:B------:R-:W-:Y:S01]  /*a960*/  LOP3.LUT R11, R6, 0xfffffe, RZ, 0xc0, !PT ;  /* 0x00fffffe060b7812 */ /* 0x000fe200078ec0ff */
[----:B------:R-:W-:Y:S01]  /*a970*/  IMAD R6, R7, UR4, RZ ;  /* 0x0000000407067c24 */ /* 0x000fe2000f8e02ff */
[----:B------:R-:W-:Y:S02]  /*a980*/  LEA R7, R14, R155, 0x6 ;  /* 0x0000009b0e077211 */ /* 0x000fe400078e30ff */
[----:B------:R-:W-:Y:S01]  /*a990*/  LEA.HI.X R5, R2, UR5, R5, 0x2, P0 ;  /* 0x0000000502057c11 */ /* 0x000fe200080f1405 */
[----:B------:R-:W-:Y:S01]  /*a9a0*/  IMAD.IADD R11, R0, 0x1, -R11 ;  /* 0x00000001000b7824 */ /* 0x000fe200078e0a0b */
[----:B------:R-:W-:Y:S01]  /*a9b0*/  ISETP.GE.AND P0, PT, R7, R6, PT ;  /* 0x000000060700720c */ /* 0x000fe20003f06270 */
[----:B------:R-:W-:Y:S01]  /*a9c0*/  IMAD.IADD R0, R8, 0x1, -R9 ;  /* 0x0000000108007824 */ /* 0x000fe200078e0a09 */
[----:B------:R0:W2:Y:S04]  /*a9d0*/  SHFL.IDX PT, R2, R4, RZ, 0x1c1f ;  /* 0x001c1fff04027589 */ /* 0x0000a800000e0000 */
[----:B------:R-:W-:Y:S01]  /*a9e0*/  LEA R0, R11, R0, 0x7 ;  /* 0x000000000b007211 */ /* 0x000fe200078e38ff */
[----:B------:R0:W3:Y:S04]  /*a9f0*/  SHFL.IDX PT, R3, R5, RZ, 0x1c1f ;  /* 0x001c1fff05037589 */ /* 0x0000e800000e0000 */
[----:B------:R-:W-:-:S02]  /*aa00*/  IMAD.SHL.U32 R0, R0, 0x2, RZ ;  /* 0x0000000200007824 */ /* 0x000fc400078e00ff */
[----:B------:R-:W-:Y:S05]  /*aa10*/  @P0 BRA `(.L_x_7309) ;  /* 0x0000000c00000947 */ /* 0x000fea0003800000 */
        /* <DEDUP_REMOVED lines=23> */
[--C-:B--23--:R-:W-:Y:S01]  /*ab90*/  @!P2 IMAD.WIDE R8, R9, 0x4, R2.reuse ;  /* 0x000000040908a825 */ /* 0x10cfe200078e0202 */
        /* <DEDUP_REMOVED lines=14> */
[----:B--2---:R-:W-:Y:S01]  /*ac80*/  VIADD R24, R0, 0x60 ;  /* 0x0000006000187836 */ /* 0x004fe20000000000 */
[----:B------:R-:W-:Y:S02]  /*ac90*/  @!P0 LEA.HI R16, R16, R16, RZ, 0x1 ;  /* 0x0000001010108211 */ /* 0x000fe400078f08ff */
[----:B------:R-:W-:-:S02]  /*aca0*/  @!P1 LEA.HI R17, R17, R17, RZ, 0x1 ;  /* 0x0000001111119211 */ /* 0x000fc400078f08ff */
[----:B------:R-:W-:Y:S02]  /*acb0*/  @!P0 LOP3.LUT R9, R16, 0xfffffffe, RZ, 0xc0, !PT ;  /* 0xfffffffe10098812 */ /* 0x000fe400078ec0ff */
[----:B---3--:R-:W-:Y:S02]  /*acc0*/  @!P1 LOP3.LUT R11, R17, 0xfffffffe, RZ, 0xc0, !PT ;  /* 0xfffffffe110b9812 */ /* 0x008fe400078ec0ff */
        /* <DEDUP_REMOVED lines=8> */
[----:B----4-:R-:W-:Y:S01]  /*ad50*/  @!P2 LOP3.LUT R13, R18, 0xfffffffe, RZ, 0xc0, !PT ;  /* 0xfffffffe120da812 */ /* 0x010fe200078ec0ff */
[----:B------:R3:W-:Y:S01]  /*ad60*/  @!P1 ST.E.64 desc[UR36][R10.64], R44 ;  /* 0x0000002c0a009985 */ /* 0x0007e2000c101b24 */
[----:B------:R-:W-:Y:S01]  /*ad70*/  @!P3 LOP3.LUT R19, R19, 0xfffffffe, RZ, 0xc0, !PT ;  /* 0xfffffffe1313b812 */ /* 0x000fe200078ec0ff */
[----:B------:R-:W-:Y:S01]  /*ad80*/  VIADD R18, R0, 0x68 ;  /* 0x0000006800127836 */ /* 0x000fe20000000000 */
[----:B-----5:R-:W-:Y:S01]  /*ad90*/  @!P4 LOP3.LUT R15, R20, 0xfffffffe, RZ, 0xc0, !PT ;  /* 0xfffffffe140fc812 */ /* 0x020fe200078ec0ff */
[C---:B------:R-:W-:Y:S01]  /*ada0*/  VIADD R20, R0.reuse, 0x78 ;  /* 0x0000007800147836 */ /* 0x040fe20000000000 */
[----:B------:R-:W-:Y:S02]  /*adb0*/  @!P5 LOP3.LUT R21, R21, 0xfffffffe, RZ, 0xc0, !PT ;  /* 0xfffffffe1515d812 */ /* 0x000fe400078ec0ff */
[----:B------:R-:W-:Y:S02]  /*adc0*/  IADD3 R23, R0, 0x58, RZ ;  /* 0x0000005800177810 */ /* 0x000fe40007ffe0ff */
[----:B------:R-:W-:Y:S01]  /*add0*/  @!P6 LOP3.LUT R17, R22, 0xfffffffe, RZ, 0xc0, !PT ;  /* 0xfffffffe1611e812 */ /* 0x000fe200078ec0ff */
[----:B--2---:R-:W-:Y:S01]  /*ade0*/  @!P2 IMAD.WIDE R8, R13, 0x4, R2 ;  /* 0x000000040d08a825 */ /* 0x004fe200078e0202 */
[----:B------:R-:W-:-:S02]  /*adf0*/  ISETP.GE.AND P1, PT, R23, UR4, PT ;  /* 0x0000000417007c0c */ /* 0x000fc4000bf26270 */
[----:B------:R-:W-:Y:S01]  /*ae00*/  ISETP.GE.AND P0, PT, R24, UR4, PT ;  /* 0x0000000418007c0c */ /* 0x000fe2000bf06270 */
[--C-:B---3--:R-:W-:Y:S01]  /*ae10*/  @!P3 IMAD.WIDE R10, R19, 0x4, R2.reuse ;  /* 0x00000004130ab825 */ /* 0x108fe200078e0202 */
        /* <DEDUP_REMOVED lines=18> */
[----:B--2---:R-:W-:Y:S01]  /*af40*/  @!P1 LOP3.LUT R9, R23, 0xfffffffe, RZ, 0xc0, !PT ;  /* 0xfffffffe17099812 */ /* 0x004fe200078ec0ff */
[----:B------:R-:W-:Y:S01]  /*af50*/  VIADD R23, R0, 0x90 ;  /* 0x0000009000177836 */ /* 0x000fe20000000000 */
[----:B---3--:R-:W-:Y:S01]  /*af60*/  @!P0 LOP3.LUT R11, R24, 0xfffffffe, RZ, 0xc0, !PT ;  /* 0xfffffffe180b8812 */ /* 0x008fe200078ec0ff */
        /* <DEDUP_REMOVED lines=9> */
[----:B----4-:R-:W-:Y:S01]  /*b000*/  @!P2 LOP3.LUT R13, R18, 0xfffffffe, RZ, 0xc0, !PT ;  /* 0xfffffffe120da812 */ /* 0x010fe200078ec0ff */
[----:B------:R3:W-:Y:S01]  /*b010*/  @!P0 ST.E.64 desc[UR36][R10.64], R72 ;  /* 0x000000480a008985 */ /* 0x0007e2000c101b24 */
[----:B------:R-:W-:Y:S02]  /*b020*/  @!P6 LOP3.LUT R19, R19, 0xfffffffe, RZ, 0xc0, !PT ;  /* 0xfffffffe1313e812 */ /* 0x000fe400078ec0ff */
[----:B-----5:R-:W-:Y:S01]  /*b030*/  @!P5 LOP3.LUT R15, R20, 0xfffffffe, RZ, 0xc0, !PT ;  /* 0xfffffffe140fd812 */ /* 0x020fe200078ec0ff */
[----:B------:R-:W-:Y:S01]  /*b040*/  VIADD R20, R0, 0xb0 ;  /* 0x000000b000147836 */ /* 0x000fe20000000000 */
[----:B------:R-:W-:-:S02]  /*b050*/  @!P4 LOP3.LUT R21, R21, 0xfffffffe, RZ, 0xc0, !PT ;  /* 0xfffffffe1515c812 */ /* 0x000fc400078ec0ff */
[----:B0-----:R-:W-:Y:S01]  /*b060*/  @!P3 LOP3.LUT R17, R22, 0xfffffffe, RZ, 0xc0, !PT ;  /* 0xfffffffe1611b812 */ /* 0x001fe200078ec0ff */
[C---:B------:R-:W-:Y:S01]  /*b070*/  VIADD R22, R0.reuse, 0xc0 ;  /* 0x000000c000167836 */ /* 0x040fe20000000000 */
[----:B------:R-:W-:Y:S01]  /*b080*/  ISETP.GE.AND P0, PT, R23, UR4, PT ;  /* 0x0000000417007c0c */ /* 0x000fe2000bf06270 */
[--C-:B--2---:R-:W-:Y:S01]  /*b090*/  @!P2 IMAD.WIDE R8, R13, 0x4, R2.reuse ;  /* 0x000000040d08a825 */ /* 0x104fe200078e0202 */
[----:B------:R-:W-:Y:S02]  /*b0a0*/  IADD3 R18, R0, 0xa0, RZ ;  /* 0x000000a000127810 */ /* 0x000fe40007ffe0ff */
[----:B------:R-:W-:Y:S01]  /*b0b0*/  ISETP.GE.AND P1, PT, R24, UR4, PT ;  /* 0x0000000418007c0c */ /* 0x000fe2000bf26270 */
[--C-:B---3--:R-:W-:Y:S01]  /*b0c0*/  @!P6 IMAD.WIDE R10, R19, 0x4, R2.reuse ;  /* 0x00000004130ae825 */ /* 0x108fe200078e0202 */
[----:B------:R0:W-:Y:S01]  /*b0d0*/  @!P2 ST.E.64 desc[UR36][R8.64], R76 ;  /* 0x0000004c0800a985 */ /* 0x0001e2000c101b24 */
[----:B------:R-:W-:Y:S02]  /*b0e0*/  ISETP.GE.AND P2, PT, R18, UR4, PT ;  /* 0x0000000412007c0c */ /* 0x000fe4000bf46270 */
        /* <DEDUP_REMOVED lines=9> */
[----:B------:R-:W-:Y:S01]  /*b180*/  VIADD R19, R0, 0xa8 ;  /* 0x000000a800137836 */ /* 0x000fe20000000000 */
[----:B------:R5:W-:Y:S01]  /*b190*/  @!P3 ST.E.64 desc[UR36][R16.64], R92 ;  /* 0x0000005c1000b985 */ /* 0x000be2000c101b24 */
[----:B------:R-:W-:-:S02]  /*b1a0*/  ISETP.GE.AND P5, PT, R21, UR4, PT ;  /* 0x0000000415007c0c */ /* 0x000fc4000bfa6270 */
[----:B------:R-:W-:Y:S02]  /*b1b0*/  @!P0 LEA.HI R23, R23, R23, RZ, 0x1 ;  /* 0x0000001717178211 */ /* 0x000fe400078f08ff */
[----:B------:R-:W-:Y:S02]  /*b1c0*/  ISETP.GE.AND P3, PT, R19, UR4, PT ;  /* 0x0000000413007c0c */ /* 0x000fe4000bf66270 */
[----:B------:R-:W-:Y:S02]  /*b1d0*/  @!P1 LEA.HI R24, R24, R24, RZ, 0x1 ;  /* 0x0000001818189211 */ /* 0x000fe400078f08ff */
[----:B0-----:R-:W-:Y:S02]  /*b1e0*/  @!P0 LOP3.LUT R9, R23, 0xfffffffe, RZ, 0xc0, !PT ;  /* 0xfffffffe17098812 */ /* 0x001fe400078ec0ff */
[----:B------:R-:W-:Y:S02]  /*b1f0*/  @!P2 LEA.HI R18, R18, R18, RZ, 0x1 ;  /* 0x000000121212a211 */ /* 0x000fe400078f08ff */
[----:B--2---:R-:W-:Y:S01]  /*b200*/  @!P1 LOP3.LUT R11, R24, 0xfffffffe, RZ, 0xc0, !PT ;  /* 0xfffffffe180b9812 */ /* 0x004fe200078ec0ff */
[----:B------:R-:W-:Y:S01]  /*b210*/  @!P0 IMAD.WIDE R8, R9, 0x4, R2 ;  /* 0x0000000409088825 */ /* 0x000fe200078e0202 */
[----:B------:R-:W-:-:S02]  /*b220*/  @!P4 LEA.HI R20, R20, R20, RZ, 0x1 ;  /* 0x000000141414c211 */ /* 0x000fc400078f08ff */
[----:B---3--:R-:W-:Y:S01]  /*b230*/  @!P2 LOP3.LUT R13, R18, 0xfffffffe, RZ, 0xc0, !PT ;  /* 0xfffffffe120da812 */ /* 0x008fe200078ec0ff */
        /* <DEDUP_REMOVED lines=9> */
[----:B----4-:R-:W-:Y:S01]  /*b2d0*/  @!P4 LOP3.LUT R15, R20, 0xfffffffe, RZ, 0xc0, !PT ;  /* 0xfffffffe140fc812 */ /* 0x010fe200078ec0ff */
[----:B------:R3:W-:Y:S01]  /*b2e0*/  @!P2 ST.E.64 desc[UR36][R12.64], R104 ;  /* 0x000000680c00a985 */ /* 0x0007e2000c101b24 */
[----:B------:R-:W-:Y:S01]  /*b2f0*/  @!P5 LOP3.LUT R21, R21, 0xfffffffe, RZ, 0xc0, !PT ;  /* 0xfffffffe1515d812 */ /* 0x000fe200078ec0ff */
[----:B------:R-:W-:Y:S01]  /*b300*/  VIADD R20, R0, 0xd8 ;  /* 0x000000d800147836 */ /* 0x000fe20000000000 */
[----:B-----5:R-:W-:-:S02]  /*b310*/  @!P6 LOP3.LUT R17, R22, 0xfffffffe, RZ, 0xc0, !PT ;  /* 0xfffffffe1611e812 */ /* 0x020fc400078ec0ff */
[----:B------:R-:W-:Y:S01]  /*b320*/  ISETP.GE.AND P0, PT, R18, UR4, PT ;  /* 0x0000000412007c0c */ /* 0x000fe2000bf06270 */
[--C-:B0-----:R-:W-:Y:S01]  /*b330*/  @!P3 IMAD.WIDE R8, R19, 0x4, R2.reuse ;  /* 0x000000041308b825 */ /* 0x101fe200078e0202 */
[----:B------:R-:W-:Y:S02]  /*b340*/  IADD3 R19, R0, 0xd0, RZ ;  /* 0x000000d000137810 */ /* 0x000fe40007ffe0ff */
[----:B------:R-:W-:Y:S01]  /*b350*/  ISETP.GE.AND P2, PT, R20, UR4, PT ;  /* 0x0000000414007c0c */ /* 0x000fe2000bf46270 */
[--C-:B--2---:R-:W-:Y:S01]  /*b360*/  @!P4 IMAD.WIDE R10, R15, 0x4, R2.reuse ;  /* 0x000000040f0ac825 */ /* 0x104fe200078e0202 */
[----:B------:R0:W-:Y:S01]  /*b370*/  @!P3 ST.E.64 desc[UR36][R8.64], R108 ;  /* 0x0000006c0800b985 */ /* 0x0001e2000c101b24 */
[----:B------:R-:W-:Y:S02]  /*b380*/  ISETP.GE.AND P1, PT, R19, UR4, PT ;  /* 0x0000000413007c0c */ /* 0x000fe4000bf26270 */
[----:B------:R-:W-:Y:S01]  /*b390*/  @!P5 IMAD.WIDE R14, R21, 0x4, R2 ;  /* 0x00000004150ed825 */ /* 0x000fe200078e0202 */
[----:B------:R2:W-:Y:S01]  /*b3a0*/  @!P4 ST.E.64 desc[UR36][R10.64], R112 ;  /* 0x000000700a00c985 */ /* 0x0005e2000c101b24 */
[----:B---3--:R-:W-:-:S02]  /*b3b0*/  IADD3 R12, R0, 0xe8, RZ ;  /* 0x000000e8000c7810 */ /* 0x008fc40007ffe0ff */
[----:B------:R-:W-:Y:S01]  /*b3c0*/  @!P6 IMAD.WIDE R16, R17, 0x4, R2 ;  /* 0x000000041110e825 */ /* 0x000fe200078e0202 */
[----:B------:R3:W-:Y:S01]  /*b3d0*/  @!P5 ST.E.64 desc[UR36][R14.64], R116 ;  /* 0x000000740e00d985 */ /* 0x0007e2000c101b24 */
[----:B------:R-:W-:Y:S02]  /*b3e0*/  ISETP.GE.AND P4, PT, R12, UR4, PT ;  /* 0x000000040c007c0c */ /* 0x000fe4000bf86270 */
[C---:B------:R-:W-:Y:S01]  /*b3f0*/  VIADD R21, R0.reuse, 0xe0 ;  /* 0x000000e000157836 */ /* 0x040fe20000000000 */
[----:B------:R4:W-:Y:S01]  /*b400*/  @!P6 ST.E.64 desc[UR36][R16.64], R120 ;  /* 0x000000781000e985 */ /* 0x0009e2000c101b24 */
[----:B------:R-:W-:Y:S01]  /*b410*/  VIADD R13, R0, 0xf0 ;  /* 0x000000f0000d7836 */ /* 0x000fe20000000000 */
[----:B------:R-:W-:Y:S01]  /*b420*/  @!P0 LEA.HI R18, R18, R18, RZ, 0x1 ;  /* 0x0000001212128211 */ /* 0x000fe200078f08ff */
[----:B0-----:R-:W-:Y:S01]  /*b430*/  VIADD R9, R0, 0xf8 ;  /* 0x000000f800097836 */ /* 0x001fe20000000000 */
[----:B------:R-:W-:Y:S02]  /*b440*/  ISETP.GE.AND P3, PT, R21, UR4, PT ;  /* 0x0000000415007c0c */ /* 0x000fe4000bf66270 */
[----:B------:R-:W-:-:S02]  /*b450*/  ISETP.GE.AND P5, PT, R13, UR4, PT ;  /* 0x000000040d007c0c */ /* 0x000fc4000bfa6270 */
[----:B------:R-:W-:Y:S02]  /*b460*/  ISETP.GE.AND P6, PT, R9, UR4, PT ;  /* 0x0000000409007c0c */ /* 0x000fe4000bfc6270 */
[----:B------:R-:W-:Y:S02]  /*b470*/  @!P1 LEA.HI R19, R19, R19, RZ, 0x1 ;  /* 0x0000001313139211 */ /* 0x000fe400078f08ff */
[----:B------:R-:W-:Y:S02]  /*b480*/  @!P2 LEA.HI R20, R20, R20, RZ, 0x1 ;  /* 0x000000141414a211 */ /* 0x000fe400078f08ff */
[----:B------:R-:W-:Y:S02]  /*b490*/  @!P4 LEA.HI R12, R12, R12, RZ, 0x1 ;  /* 0x0000000c0c0cc211 */ /* 0x000fe400078f08ff */
[----:B--2---:R-:W-:Y:S02]  /*b4a0*/  @!P1 LOP3.LUT R11, R19, 0xfffffffe, RZ, 0xc0, !PT ;  /* 0xfffffffe130b9812 */ /* 0x004fe400078ec0ff */
[----:B------:R-:W-:-:S02]  /*b4b0*/  @!P3 LEA.HI R21, R21, R21, RZ, 0x1 ;  /* 0x000000151515b211 */ /* 0x000fc400078f08ff */
[----:B------:R-:W-:Y:S02]  /*b4c0*/  @!P5 LEA.HI R8, R13, R13, RZ, 0x1 ;  /* 0x0000000d0d08d211 */ /* 0x000fe400078f08ff */
[----:B------:R-:W-:Y:S02]  /*b4d0*/  @!P6 LEA.HI R10, R9, R9, RZ, 0x1 ;  /* 0x00000009090ae211 */ /* 0x000fe400078f08ff */
[----:B------:R-:W-:Y:S02]  /*b4e0*/  @!P0 LOP3.LUT R9, R18, 0xfffffffe, RZ, 0xc0, !PT ;  /* 0xfffffffe12098812 */ /* 0x000fe400078ec0ff */
[----:B------:R-:W-:Y:S02]  /*b4f0*/  @!P2 LOP3.LUT R13, R20, 0xfffffffe, RZ, 0xc0, !PT ;  /* 0xfffffffe140da812 */ /* 0x000fe400078ec0ff */
[----:B---3--:R-:W-:Y:S02]  /*b500*/  @!P3 LOP3.LUT R15, R21, 0xfffffffe, RZ, 0xc0, !PT ;  /* 0xfffffffe150fb812 */ /* 0x008fe400078ec0ff */
[----:B----4-:R-:W-:Y:S01]  /*b510*/  @!P4 LOP3.LUT R17, R12, 0xfffffffe, RZ, 0xc0, !PT ;  /* 0xfffffffe0c11c812 */ /* 0x010fe200078ec0ff */
        /* <DEDUP_REMOVED lines=16> */
.L_x_7309:
[----:B-1----:R-:W-:Y:S05]  /*b620*/  BSYNC B0 ;  /* 0x0000000000007941 */ /* 0x002fea0003800000 */
.L_x_7308:
[----:B------:R-:W-:Y:S01]  /*b630*/  IADD3 R7, R7, 0x8, RZ ;  /* 0x0000000807077810 */ /* 0x000fe20007ffe0ff */
[----:B---34-:R3:W4:Y:S03]  /*b640*/  SHFL.IDX PT, R3, R5, 0x1, 0x1c1f ;  /* 0x003c1f0005037f89 */ /* 0x01872600000e0000 */
[----:B------:R-:W-:Y:S01]  /*b650*/  ISETP.GE.AND P0, PT, R7, R6, PT ;  /* 0x000000060700720c */ /* 0x000fe20003f06270 */
[----:B--2---:R3:W2:-:S12]  /*b660*/  SHFL.IDX PT, R2, R4, 0x1, 0x1c1f ;  /* 0x003c1f0004027f89 */ /* 0x00469800000e0000 */
[----:B---3--:R-:W-:Y:S05]  /*b670*/  @P0 BRA `(.L_x_7255) ;  /* 0x0000004800100947 */ /* 0x008fea0003800000 */
[C---:B0-----:R-:W-:Y:S01]  /*b680*/  VIADD R5, R0.reuse, 0x8 ;  /* 0x0000000800057836 */ /* 0x041fe20000000000 */
        /* <DEDUP_REMOVED lines=15> */
[C---:B------:R-:W-:Y:S01]  /*b780*/  VIADD R20, R0.reuse, 0x80 ;  /* 0x0000008000147836 */ /* 0x040fe20000000000 */
[----:B------:R-:W-:-:S02]  /*b790*/  @!P0 LEA.HI R4, R0, R0, RZ, 0x1 ;  /* 0x0000000000048211 */ /* 0x000fc400078f08ff */
[----:B------:R-:W-:Y:S02]  /*b7a0*/  @!P1 LEA.HI R6, R5, R5, RZ, 0x1 ;  /* 0x0000000505069211 */ /* 0x000fe400078f08ff */
[----:B------:R-:W-:Y:S02]  /*b7b0*/  @!P2 LEA.HI R8, R7, R7, RZ, 0x1 ;  /* 0x000000070708a211 */ /* 0x000fe400078f08ff */
[----:B------:R-:W-:Y:S02]  /*b7c0*/  @!P0 LOP3.LUT R5, R4, 0xfffffffe, RZ, 0xc0, !PT ;  /* 0xfffffffe04058812 */ /* 0x000fe400078ec0ff */
[----:B------:R-:W-:Y:S02]  /*b7d0*/  @!P1 LOP3.LUT R7, R6, 0xfffffffe, RZ, 0xc0, !PT ;  /* 0xfffffffe06079812 */ /* 0x000fe400078ec0ff */
[----:B------:R-:W-:Y:S01]  /*b7e0*/  @!P2 LOP3.LUT R9, R8, 0xfffffffe, RZ, 0xc0, !PT ;  /* 0xfffffffe0809a812 */ /* 0x000fe200078ec0ff */
[----:B--2-4-:R-:W-:Y:S01]  /*b7f0*/  @!P0 IMAD.WIDE R4, R5, 0x4, R2 ;  /* 0x0000000405048825 */ /* 0x014fe200078e0202 */
[----:B------:R-:W-:-:S02]  /*b800*/  IADD3 R16, R0, 0x48, RZ ;  /* 0x0000004800107810 */ /* 0x000fc40007ffe0ff */
[----:B------:R-:W-:Y:S01]  /*b810*/  ISETP.GE.AND P3, PT, R15, UR4, PT ;  /* 0x000000040f007c0c */ /* 0x000fe2000bf66270 */
[--C-:B------:R-:W-:Y:S01]  /*b820*/  @!P1 IMAD.WIDE R6, R7, 0x4, R2.reuse ;  /* 0x0000000407069825 */ /* 0x100fe200078e0202 */
[----:B------:R0:W-:Y:S01]  /*b830*/  @!P0 ST.E.64 desc[UR36][R4.64], R26 ;  /* 0x0000001a04008985 */ /* 0x0001e2000c101b24 */
[----:B------:R-:W-:Y:S02]  /*b840*/  ISETP.GE.AND P0, PT, R12, UR4, PT ;  /* 0x000000040c007c0c */ /* 0x000fe4000bf06270 */
[----:B------:R-:W-:Y:S01]  /*b850*/  @!P2 IMAD.WIDE R8, R9, 0x4, R2 ;  /* 0x000000040908a825 */ /* 0x000fe200078e0202 */
[----:B------:R1:W-:Y:S01]  /*b860*/  @!P1 ST.E.64 desc[UR36][R6.64], R30 ;  /* 0x0000001e06009985 */ /* 0x0003e2000c101b24 */
[----:B------:R-:W-:Y:S02]  /*b870*/  ISETP.GE.AND P1, PT, R13, UR4, PT ;  /* 0x000000040d007c0c */ /* 0x000fe4000bf26270 */
[----:B------:R-:W-:Y:S01]  /*b880*/  ISETP.GE.AND P4, PT, R16, UR4, PT ;  /* 0x0000000410007c0c */ /* 0x000fe2000bf86270 */
        /* <DEDUP_REMOVED lines=17> */
[----:B------:R-:W-:-:S02]  /*b9a0*/  @!P2 LOP3.LUT R11, R14, 0xfffffffe, RZ, 0xc0, !PT ;  /* 0xfffffffe0e0ba812 */ /* 0x000fc400078ec0ff */
[----:B------:R-:W-:Y:S02]  /*b9b0*/  @!P3 LOP3.LUT R15, R15, 0xfffffffe, RZ, 0xc0, !PT ;  /* 0xfffffffe0f0fb812 */ /* 0x000fe400078ec0ff */
[----:B------:R-:W-:Y:S01]  /*b9c0*/  @!P4 LOP3.LUT R17, R16, 0xfffffffe, RZ, 0xc0, !PT ;  /* 0xfffffffe1011c812 */ /* 0x000fe200078ec0ff */
[----:B------:R-:W-:Y:S01]  /*b9d0*/  VIADD R16, R0, 0x70 ;  /* 0x0000007000107836 */ /* 0x000fe20000000000 */
        /* <DEDUP_REMOVED lines=14> */
[----:B------:R-:W-:-:S02]  /*bac0*/  IADD3 R17, R0, 0x78, RZ ;  /* 0x0000007800117810 */ /* 0x000fc40007ffe0ff */
[----:B------:R-:W-:Y:S01]  /*bad0*/  VIADD R15, R0, 0x68 ;  /* 0x00000068000f7836 */ /* 0x000fe20000000000 */
[----:B------:R4:W-:Y:S01]  /*bae0*/  @!P4 ST.E.64 desc[UR36][R12.64], R62 ;  /* 0x0000003e0c00c985 */ /* 0x0009e2000c101b24 */
[----:B------:R-:W-:Y:S02]  /*baf0*/  ISETP.GE.AND P4, PT, R14, UR4, PT ;  /* 0x000000040e007c0c */ /* 0x000fe4000bf86270 */
[----:B------:R-:W-:Y:S02]  /*bb00*/  ISETP.GE.AND P1, PT, R17, UR4, PT ;  /* 0x0000000411007c0c */ /* 0x000fe4000bf26270 */
[----:B------:R-:W-:Y:S02]  /*bb10*/  ISETP.GE.AND P3, PT, R15, UR4, PT ;  /* 0x000000040f007c0c */ /* 0x000fe4000bf66270 */
[----:B------:R-:W-:Y:S02]  /*bb20*/  @!P5 LEA.HI R18, R18, R18, RZ, 0x1 ;  /* 0x000000121212d211 */ /* 0x000fe400078f08ff */
[----:B------:R-:W-:-:S02]  /*bb30*/  @!P6 LEA.HI R19, R19, R19, RZ, 0x1 ;  /* 0x000000131313e211 */ /* 0x000fc400078f08ff */
        /* <DEDUP_REMOVED lines=38> */
[----:B------:R-:W-:Y:S02]  /*bda0*/  ISETP.GE.AND P0, PT, R14, UR4, PT ;  /* 0x000000040e007c0c */ /* 0x000fe4000bf06270 */
        /* <DEDUP_REMOVED lines=19> */
[C---:B------:R-:W-:Y:S01]  /*bee0*/  VIADD R16, R0.reuse, 0xe0 ;  /* 0x000000e000107836 */ /* 0x040fe20000000000 */
[----:B------:R-:W-:Y:S02]  /*bef0*/  @!P2 LOP3.LUT R17, R17, 0xfffffffe, RZ, 0xc0, !PT ;  /* 0xfffffffe1111a812 */ /* 0x000fe400078ec0ff */
[----:B------:R-:W-:Y:S02]  /*bf00*/  IADD3 R18, R0, 0xc0, RZ ;  /* 0x000000c000127810 */ /* 0x000fe40007ffe0ff */
[----:B----4-:R-:W-:Y:S01]  /*bf10*/  @!P1 LOP3.LUT R13, R20, 0xfffffffe, RZ, 0xc0, !PT ;  /* 0xfffffffe140d9812 */ /* 0x010fe200078ec0ff */
        /* <DEDUP_REMOVED lines=17> */
[----:B------:R-:W-:Y:S01]  /*c030*/  ISETP.GE.AND P1, PT, R15, UR4, PT ;  /* 0x000000040f007c0c */ /* 0x000fe2000bf26270 */
[----:B------:R-:W-:Y:S01]  /*c040*/  VIADD R0, R0, 0xf8 ;  /* 0x000000f800007836 */ /* 0x000fe20000000000 */
[----:B------:R-:W-:Y:S02]  /*c050*/  ISETP.GE.AND P4, PT, R20, UR4, PT ;  /* 0x0000000414007c0c */ /* 0x000fe4000bf86270 */
[----:B------:R-:W-:-:S02]  /*c060*/  ISETP.GE.AND P3, PT, R17, UR4, PT ;  /* 0x0000000411007c0c */ /* 0x000fc4000bf66270 */
[----:B------:R-:W-:Y:S02]  /*c070*/  @!P5 LEA.HI R18, R18, R18, RZ, 0x1 ;  /* 0x000000121212d211 */ /* 0x000fe400078f08ff */
        /* <DEDUP_REMOVED lines=30> */
[----:B---3--:R-:W-:-:S05]  /*c260*/  LOP3.LUT R5, R0, 0xfffffffe, RZ, 0xc0, !PT ;  /* 0xfffffffe00057812 */ /* 0x008fca00078ec0ff */
[----:B------:R-:W-:-:S05]  /*c270*/  IMAD.WIDE R2, R5, 0x4, R2 ;  /* 0x0000000405027825 */ /* 0x000fca00078e0202 */
[----:B------:R0:W-:Y:S01]  /*c280*/  ST.E.64 desc[UR36][R2.64], R150 ;  /* 0x0000009602007985 */ /* 0x0001e2000c101b24 */
[----:B------:R-:W-:Y:S05]  /*c290*/  BRA `(.L_x_7255) ;  /* 0x0000003c00087947 */ /* 0x000fea0003800000 */
.L_x_7306:
[----:B------:R-:W0:Y:S02]  /*c2a0*/  S2R R0, SR_TID.X ;  /* 0x0000000000007919 */ /* 0x000e240000002100 */
[----:B0-----:R-:W-:-:S05]  /*c2b0*/  VIADD R2, R0, 0xffffff80 ;  /* 0xffffff8000027836 */ /* 0x001fca0000000000 */
[----:B------:R-:W-:-:S13]  /*c2c0*/  ISETP.GT.AND P0, PT, R2, 0x3f, PT ;  /* 0x0000003f0200780c */ /* 0x000fda0003f04270 */
[----:B------:R-:W-:Y:S05]  /*c2d0*/  @P0 BRA `(.L_x_7255) ;  /* 0x0000003800f80947 */ /* 0x000fea0003800000 */
[----:B------:R-:W0:Y:S01]  /*c2e0*/  S2R R3, SR_CTAID.X ;  /* 0x0000000000037919 */ /* 0x000e220000002500 */
[----:B------:R-:W2:Y:S01]  /*c2f0*/  LDC R6, c[0x0][0xbe8] ;  /* 0x0002fa00ff067b82 */ /* 0x000ea20000000800 */
[----:B------:R-:W-:Y:S01]  /*c300*/  ULDC UR4, c[0x0][0xa88] ;  /* 0x0002a20000047ab9 */ /* 0x000fe20000000800 */
[----:B0-----:R-:W-:Y:S01]  /*c310*/  LEA R0, R3, R0, 0x6 ;  /* 0x0000000003007211 */ /* 0x001fe200078e30ff */
[----:B--2---:R-:W-:-:S04]  /*c320*/  IMAD R3, R6, UR4, RZ ;  /* 0x0000000406037c24 */ /* 0x004fc8000f8e02ff */
        /* <DEDUP_REMOVED lines=10> */
[----:B------:R-:W2:Y:S01]  /*c3d0*/  LDC.64 R10, c[0x0][0xbd8] ;  /* 0x0002f600ff0a7b82 */ /* 0x000ea20000000a00 */
[----:B------:R-:W-:-:S04]  /*c3e0*/  UIMAD UR6, UR42, UR9, UR6 ;  /* 0x000000092a0672a4 */ /* 0x000fc8000f8e0206 */
[----:B------:R-:W-:Y:S01]  /*c3f0*/  UIADD3 UR6, UR5, UR6, URZ ;  /* 0x0000000605067290 */ /* 0x000fe2000fffe03f */
[----:B------:R-:W-:Y:S01]  /*c400*/  MOV R2, UR4 ;  /* 0x0000000400027c02 */ /* 0x000fe20008000f00 */
[----:B------:R-:W-:Y:S01]  /*c410*/  IMAD.U32 R3, RZ, RZ, UR5 ;  /* 0x00000005ff037e24 */ /* 0x000fe2000f8e00ff */
[----:B------:R-:W3:Y:S01]  /*c420*/  @P0 LDC R7, c[0x0][0xbec] ;  /* 0x0002fb00ff070b82 */ /* 0x000ee20000000800 */
[----:B------:R-:W-:Y:S02]  /*c430*/  ULDC.64 UR4, c[0x0][0xbe0] ;  /* 0x0002f80000047ab9 */ /* 0x000fe40000000a00 */
[----:B------:R-:W-:-:S05]  /*c440*/  IMAD.U32 R3, RZ, RZ, UR6 ;  /* 0x00000006ff037e24 */ /* 0x000fca000f8e00ff */
[----:B------:R-:W4:Y:S01]  /*c450*/  @P0 LDC R9, c[0x0][0xbf0] ;  /* 0x0002fc00ff090b82 */ /* 0x000f220000000800 */
[----:B0-----:R-:W-:-:S07]  /*c460*/  USHF.R.S32.HI UR8, URZ, 0x1f, UR7 ;  /* 0x0000001f3f087899 */ /* 0x001fce0008011407 */
[----:B------:R-:W0:Y:S01]  /*c470*/  S2UR UR10, SR_CTAID.Y ;  /* 0x00000000000a79c3 */ /* 0x000e220000002600 */
[C---:B--2---:R-:W-:Y:S02]  /*c480*/  IMAD R12, R10.reuse, UR8, RZ ;  /* 0x000000080a0c7c24 */ /* 0x044fe4000f8e02ff */
[----:B------:R-:W-:-:S04]  /*c490*/  IMAD.WIDE.U32 R2, R10, UR7, R2 ;  /* 0x000000070a027c25 */ /* 0x000fc8000f8e0002 */
[----:B------:R-:W-:Y:S01]  /*c4a0*/  IMAD R11, R11, UR7, R12 ;  /* 0x000000070b0b7c24 */ /* 0x000fe2000f8e020c */
[----:B------:R-:W0:Y:S01]  /*c4b0*/  LDC R8, c[0x0][0xc50] ;  /* 0x00031400ff087b82 */ /* 0x000e220000000800 */
[----:B---3--:R-:W-:Y:S01]  /*c4c0*/  @P0 IMAD.HI.U32 R4, R0, R7, RZ ;  /* 0x0000000700040227 */ /* 0x008fe200078e00ff */
[----:B------:R-:W-:-:S03]  /*c4d0*/  IADD3 R7, RZ, -UR42, RZ ;  /* 0x8000002aff077c10 */ /* 0x000fc6000fffe0ff */
[----:B------:R-:W-:Y:S01]  /*c4e0*/  IMAD.IADD R3, R11, 0x1, R3 ;  /* 0x000000010b037824 */ /* 0x000fe200078e0203 */
[----:B----4-:R-:W-:Y:S01]  /*c4f0*/  @P0 SHF.R.U32.HI R5, RZ, R9, R4 ;  /* 0x00000009ff050219 */ /* 0x010fe20000011604 */
[----:B0-----:R-:W-:-:S04]  /*c500*/  IMAD R9, R8, R7, UR10 ;  /* 0x0000000a08097e24 */ /* 0x001fc8000f8e0207 */
        /* <DEDUP_REMOVED lines=14> */
[----:B------:R-:W-:-:S04]  /*c5f0*/  ULDC.64 UR4, c[0x0][0xba8] ;  /* 0x0002ea0000047ab9 */ /* 0x000fc80000000a00 */
[----:B------:R-:W-:Y:S02]  /*c600*/  IADD3 R3, R3, R5, RZ ;  /* 0x0000000503037210 */ /* 0x000fe40007ffe0ff */
[----:B------:R-:W-:-:S04]  /*c610*/  LEA R4, P0, R2, UR4, 0x2 ;  /* 0x0000000402047c11 */ /* 0x000fc8000f8010ff */
[----:B------:R-:W-:Y:S01]  /*c620*/  LEA.HI.X R5, R2, UR5, R3, 0x2, P0 ;  /* 0x0000000502057c11 */ /* 0x000fe200080f1403 */
[----:B------:R-:W-:-:S05]  /*c630*/  IMAD.MOV.U32 R3, RZ, RZ, -0x800000 ;  /* 0xff800000ff037424 */ /* 0x000fca00078e00ff */
[----:B------:R0:W-:Y:S01]  /*c640*/  STG.E desc[UR36][R4.64], R3 ;  /* 0x0000000304007986 */ /* 0x0001e2000c101924 */
[----:B------:R-:W-:Y:S05]  /*c650*/  BRA `(.L_x_7255) ;  /* 0x0000003800187947 */ /* 0x000fea0003800000 */
.L_x_7253:
        /* <DEDUP_REMOVED lines=18> */
.L_x_7310:
[----:B------:R-:W-:Y:S01]  /*c780*/  ULDC UR44, c[0x0][0xc50] ;  /* 0x00031400002c7ab9 */ /* 0x000fe20000000800 */
[----:B------:R-:W-:Y:S01]  /*c790*/  UMOV UR39, UR6 ;  /* 0x0000000600277c82 */ /* 0x000fe20008000000 */
[----:B------:R-:W-:-:S11]  /*c7a0*/  UISETP.NE.AND UP0, UPT, UR44, 0x1, UPT ;  /* 0x000000012c00788c */ /* 0x000fd6000bf05270 */
[----:B------:R-:W-:Y:S01]  /*c7b0*/  @UP0 ULDC UR4, c[0x0][0xc54] ;  /* 0x0003150000040ab9 */ /* 0x000fe20000000800 */
[----:B------:R-:W-:Y:S01]  /*c7c0*/  @UP0 ULDC UR7, c[0x0][0xc58] ;  /* 0x0003160000070ab9 */ /* 0x000fe20000000800 */
[----:B------:R-:W-:-:S04]  /*c7d0*/  UIMAD.WIDE.U32 UR4, UR6, UR4, URZ ;  /* 0x00000004060472a5 */ /* 0x000fc8000f8e003f */
[----:B------:R-:W-:-:S12]  /*c7e0*/  @UP0 USHF.R.U32.HI UR39, URZ, UR7, UR5 ;  /* 0x000000073f270299 */ /* 0x000fd80008011605 */
.L_x_7311:
        /* <DEDUP_REMOVED lines=8> */
[----:B------:R-:W-:Y:S01]  /*c870*/  ULDC UR4, c[0x0][0x448] ;  /* 0x0001120000047ab9 */ /* 0x000fe20000000800 */
[----:B------:R-:W-:Y:S01]  /*c880*/  ULDC UR7, c[0x0][0x2f0] ;  /* 0x0000bc0000077ab9 */ /* 0x000fe20000000800 */
[----:B------:R-:W-:-:S05]  /*c890*/  IMAD.MOV.U32 R28, RZ, RZ, RZ ;  /* 0x000000ffff1c7224 */ /* 0x000fca00078e00ff */
        /* <DEDUP_REMOVED lines=20> */
[----:B------:R-:W-:Y:S02]  /*c9e0*/  USHF.R.S32.HI UR5, URZ, 0x1f, UR4 ;  /* 0x0000001f3f057899 */ /* 0x000fe40008011404 */
[----:B------:R-:W-:Y:S02]  /*c9f0*/  USHF.R.S32.HI UR7, URZ, 0x1f, UR6 ;  /* 0x0000001f3f077899 */ /* 0x000fe40008011406 */
[----:B------:R-:W-:-:S02]  /*ca00*/  ULEA.HI UR5, UR5, UR4, URZ, 0x6 ;  /* 0x0000000405057291 */ /* 0x000fc4000f8f303f */
[----:B------:R-:W-:Y:S02]  /*ca10*/  ULEA.HI UR7, UR7, UR6, URZ, 0x6 ;  /* 0x0000000607077291 */ /* 0x000fe4000f8f303f */
[----:B------:R-:W-:Y:S02]  /*ca20*/  USHF.R.S32.HI UR41, URZ, 0x6, UR5 ;  /* 0x000000063f297899 */ /* 0x000fe40008011405 */
[----:B------:R-:W-:-:S04]  /*ca30*/  USHF.R.S32.HI UR42, URZ, 0x6, UR7 ;  /* 0x000000063f2a7899 */ /* 0x000fc80008011407 */
        /* <DEDUP_REMOVED lines=43> */
.L_x_7313:
[----:B------:R-:W-:Y:S02]  /*ccf0*/  UIMAD UR48, UR44, UR38, URZ ;  /* 0x000000262c3072a4 */ /* 0x000fe4000f8e023f */
[----:B------:R-:W-:Y:S01]  /*cd00*/  MOV R0, UR38 ;  /* 0x0000002600007c02 */ /* 0x000fe20008000f00 */
[----:B------:R-:W-:-:S03]  /*cd10*/  IMAD.MOV.U32 R4, RZ, RZ, 0x1 ;  /* 0x00000001ff047424 */ /* 0x000fc600078e00ff */
[----:B------:R-:W-:-:S05]  /*cd20*/  IMAD.U32 R25, RZ, RZ, UR48 ;  /* 0x00000030ff197e24 */ /* 0x000fca000f8e00ff */
[----:B------:R-:W-:Y:S02]  /*cd30*/  VIADDMNMX R25, R25, R0, UR11, PT ;  /* 0x0000000b19197e46 */ /* 0x000fe4000b800100 */
[----:B------:R-:W-:Y:S02]  /*cd40*/  MOV R0, RZ ;  /* 0x000000ff00007202 */ /* 0x000fe40000000f00 */
        /* <DEDUP_REMOVED lines=16> */
[----:B------:R-:W-:Y:S01]  /*ce50*/  MOV R6, UR6 ;  /* 0x0000000600067c02 */ /* 0x000fe20008000f00 */
[----:B------:R-:W-:Y:S01]  /*ce60*/  IMAD.U32 R7, RZ, RZ, UR7 ;  /* 0x00000007ff077e24 */ /* 0x000fe2000f8e00ff */
[----:B------:R-:W-:Y:S01]  /*ce70*/  MOV R10, UR4 ;  /* 0x00000004000a7c02 */ /* 0x000fe20008000f00 */
[----:B------:R-:W-:Y:S01]  /*ce80*/  IMAD.U32 R11, RZ, RZ, UR5 ;  /* 0x00000005ff0b7e24 */ /* 0x000fe2000f8e00ff */
[----:B------:R-:W-:Y:S01]  /*ce90*/  MOV R8, 0x70 ;  /* 0x0000007000087802 */ /* 0x000fe20000000f00 */
[----:B------:R-:W-:Y:S01]  /*cea0*/  IMAD.MOV.U32 R12, RZ, RZ, 0x1 ;  /* 0x00000001ff0c7424 */ /* 0x000fe200078e00ff */
[----:B------:R-:W-:-:S07]  /*ceb0*/  MOV R13, RZ ;  /* 0x000000ff000d7202 */ /* 0x000fce0000000f00 */
[----:B------:R-:W-:-:S07]  /*cec0*/  LEPC R20, `(.L_x_7314) ;  /* 0x000000001014794e */ /* 0x000fce0000000000 */
[----:B0----5:R-:W-:Y:S05]  /*ced0*/  CALL.ABS.NOINC R2 ;  /* 0x0000000002007343 */ /* 0x021fea0003c00000 */
.L_x_7314:
        /* <DEDUP_REMOVED lines=11> */
[----:B------:R-:W-:Y:S01]  /*cf90*/  IMAD.U32 R6, RZ, RZ, UR6 ;  /* 0x00000006ff067e24 */ /* 0x000fe2000f8e00ff */
[----:B------:R-:W-:Y:S01]  /*cfa0*/  MOV R7, UR7 ;  /* 0x0000000700077c02 */ /* 0x000fe20008000f00 */
[----:B------:R-:W-:Y:S01]  /*cfb0*/  IMAD.U32 R10, RZ, RZ, UR4 ;  /* 0x00000004ff0a7e24 */ /* 0x000fe2000f8e00ff */
[----:B------:R-:W-:Y:S01]  /*cfc0*/  MOV R11, UR5 ;  /* 0x00000005000b7c02 */ /* 0x000fe20008000f00 */
[----:B------:R-:W-:Y:S01]  /*cfd0*/  IMAD.MOV.U32 R8, RZ, RZ, 0x70 ;  /* 0x00000070ff087424 */ /* 0x000fe200078e00ff */
[----:B------:R-:W-:Y:S01]  /*cfe0*/  MOV R12, 0x1 ;  /* 0x00000001000c7802 */ /* 0x000fe20000000f00 */
[----:B0-----:R-:W-:-:S07]  /*cff0*/  IMAD.MOV.U32 R13, RZ, RZ, RZ ;  /* 0x000000ffff0d7224 */ /* 0x001fce00078e00ff */
[----:B------:R-:W-:-:S07]  /*d000*/  LEPC R20, `(.L_x_7316) ;  /* 0x000000001014794e */ /* 0x000fce0000000000 */
[----:B-1---5:R-:W-:Y:S05]  /*d010*/  CALL.ABS.NOINC R2 ;  /* 0x0000000002007343 */ /* 0x022fea0003c00000 */
.L_x_7316:
[----:B------:R0:W1:Y:S01]  /*d020*/  LDC.64 R2, c[0x4][R16] ;  /* 0x0100000010027b82 */ /* 0x0000620000000a00 */
[----:B------:R-:W-:Y:S01]  /*d030*/  ULDC.64 UR4, c[0x4][0xf0] ;  /* 0x01003c0000047ab9 */ /* 0x000fe20000000a00 */
[----:B------:R-:W-:Y:S01]  /*d040*/  ULDC.64 UR6, c[0x4][0xf8] ;  /* 0x01003e0000067ab9 */ /* 0x000fe20000000a00 */
[----:B------:R-:W-:Y:S01]  /*d050*/  MOV R4, UR4 ;  /* 0x0000000400047c02 */ /* 0x000fe20008000f00 */
[----:B------:R-:W-:Y:S01]  /*d060*/  IMAD.U32 R5, RZ, RZ, UR5 ;  /* 0x00000005ff057e24 */ /* 0x000fe2000f8e00ff */
[----:B------:R-:W-:Y:S01]  /*d070*/  ULDC.64 UR4, c[0x4][0x50] ;  /* 0x0100140000047ab9 */ /* 0x000fe20000000a00 */
[----:B------:R-:W-:Y:S01]  /*d080*/  MOV R6, UR6 ;  /* 0x0000000600067c02 */ /* 0x000fe20008000f00 */
[----:B------:R-:W-:Y:S01]  /*d090*/  IMAD.U32 R7, RZ, RZ, UR7 ;  /* 0x00000007ff077e24 */ /* 0x000fe2000f8e00ff */
[----:B------:R-:W-:Y:S01]  /*d0a0*/  MOV R10, UR4 ;  /* 0x00000004000a7c02 */ /* 0x000fe20008000f00 */
[----:B------:R-:W-:Y:S01]  /*d0b0*/  IMAD.U32 R11, RZ, RZ, UR5 ;  /* 0x00000005ff0b7e24 */ /* 0x000fe2000f8e00ff */
[----:B------:R-:W-:Y:S01]  /*d0c0*/  MOV R8, 0x70 ;  /* 0x0000007000087802 */ /* 0x000fe20000000f00 */
[----:B------:R-:W-:Y:S01]  /*d0d0*/  IMAD.MOV.U32 R12, RZ, RZ, 0x1 ;  /* 0x00000001ff0c7424 */ /* 0x000fe200078e00ff */
[----:B0-----:R-:W-:-:S07]  /*d0e0*/  MOV R13, RZ ;  /* 0x000000ff000d7202 */ /* 0x001fce0000000f00 */
[----:B------:R-:W-:-:S07]  /*d0f0*/  LEPC R20, `(.L_x_7315) ;  /* 0x000000001014794e */ /* 0x000fce0000000000 */
[----:B-1----:R-:W-:Y:S05]  /*d100*/  CALL.ABS.NOINC R2 ;  /* 0x0000000002007343 */ /* 0x002fea0003c00000 */
.L_x_7315:
[----:B------:R-:W0:Y:S01]  /*d110*/  LDC.64 R2, c[0x0][0x9f8] ;  /* 0x00027e00ff027b82 */ /* 0x000e220000000a00 */
[----:B------:R-:W-:-:S07]  /*d120*/  IMAD.MOV.U32 R24, RZ, RZ, R17 ;  /* 0x000000ffff187224 */ /* 0x000fce00078e0011 */
[----:B------:R-:W1:Y:S01]  /*d130*/  LDC R37, c[0x0][0x430] ;  /* 0x00010c00ff257b82 */ /* 0x000e620000000800 */
[----:B------:R-:W-:Y:S01]  /*d140*/  SHF.L.U32 R36, R30, 0x4, RZ ;  /* 0x000000041e247819 */ /* 0x000fe200000006ff */
[----:B------:R-:W-:Y:S01]  /*d150*/  ULDC UR4, c[0x0][0x320] ;  /* 0x0000c80000047ab9 */ /* 0x000fe20000000800 */
[----:B0-----:R-:W-:-:S04]  /*d160*/  ISETP.NE.U32.AND P0, PT, R2, RZ, PT ;  /* 0x000000ff0200720c */ /* 0x001fc80003f05070 */
[----:B------:R-:W-:-:S13]  /*d170*/  ISETP.NE.AND.EX P0, PT, R3, RZ, PT, P0 ;  /* 0x000000ff0300720c */ /* 0x000fda0003f05300 */
[----:B------:R-:W0:Y:S02]  /*d180*/  @P0 LDC.64 R2, c[0x0][0x9f8] ;  /* 0x00027e00ff020b82 */ /* 0x000e240000000a00 */
[----:B0-----:R-:W-:-:S05]  /*d190*/  @P0 IMAD.WIDE R2, R17, 0x4, R2 ;  /* 0x0000000411020825 */ /* 0x001fca00078e0202 */
[----:B------:R0:W2:Y:S01]  /*d1a0*/  @P0 LDG.E R24, desc[UR36][R2.64] ;  /* 0x0000002402180981 */ /* 0x0000a2000c1e1900 */
[----:B------:R-:W-:Y:S02]  /*d1b0*/  LOP3.LUT R6, R30, 0x7f, RZ, 0xc0, !PT ;  /* 0x0000007f1e067812 */ /* 0x000fe400078ec0ff */
[----:B------:R-:W-:Y:S02]  /*d1c0*/  LOP3.LUT R36, R36, 0x70, RZ, 0xc0, !PT ;  /* 0x0000007024247812 */ /* 0x000fe400078ec0ff */
[----:B------:R-:W-:Y:S02]  /*d1d0*/  SHF.R.U32.HI R35, RZ, 0x3, R6 ;  /* 0x00000003ff237819 */ /* 0x000fe40000011606 */
[----:B------:R-:W-:Y:S02]  /*d1e0*/  LEA R18, R25, 0xffffffc0, 0x6 ;  /* 0xffffffc019127811 */ /* 0x000fe400078e30ff */
[----:B------:R-:W-:Y:S02]  /*d1f0*/  LOP3.LUT R31, R36, R35, RZ, 0xfc, !PT ;  /* 0x00000023241f7212 */ /* 0x000fe400078efcff */
[----:B-1----:R-:W-:-:S02]  /*d200*/  ISETP.NE.AND P1, PT, R37, 0x1, PT ;  /* 0x000000012500780c */ /* 0x002fc40003f25270 */
[----:B------:R-:W-:Y:S01]  /*d210*/  LOP3.LUT R16, R16, 0xfffffbff, RZ, 0xc0, !PT ;  /* 0xfffffbff10107812 */ /* 0x000fe200078ec0ff */
[----:B------:R-:W-:-:S05]  /*d220*/  IMAD.IADD R5, R31, 0x1, R18 ;  /* 0x000000011f057824 */ /* 0x000fca00078e0212 */
[C---:B------:R-:W-:Y:S02]  /*d230*/  ISETP.GE.AND P0, PT, R5.reuse, UR40, PT ;  /* 0x0000002805007c0c */ /* 0x040fe4000bf06270 */
[----:B-----5:R-:W-:Y:S02]  /*d240*/  IADD3 R19, R5, R28, RZ ;  /* 0x0000001c05137210 */ /* 0x020fe40007ffe0ff */
[----:B------:R-:W-:Y:S01]  /*d250*/  ISETP.GT.U32.OR P0, PT, R31, 0x3f, P0 ;  /* 0x0000003f1f00780c */ /* 0x000fe20000704470 */
[----:B------:R-:W1:Y:S01]  /*d260*/  @P1 LDC R0, c[0x0][0x434] ;  /* 0x00010d00ff001b82 */ /* 0x000e620000000800 */
[----:B------:R-:W-:Y:S01]  /*d270*/  @P1 LOP3.LUT R16, R16, 0x400, RZ, 0xfc, !PT ;  /* 0x0000040010101812 */ /* 0x000fe200078efcff */
[----:B------:R-:W-:-:S06]  /*d280*/  IMAD.MOV.U32 R7, RZ, RZ, R19 ;  /* 0x000000ffff077224 */ /* 0x000fcc00078e0013 */
        /* <DEDUP_REMOVED lines=15> */
[----:B------:R-:W-:Y:S02]  /*d380*/  IADD3 R0, -R7, RZ, RZ ;  /* 0x000000ff07007210 */ /* 0x000fe40007ffe1ff */
[----:B------:R-:W-:Y:S02]  /*d390*/  CS2R R26, SRZ ;  /* 0x00000000001a7805 */ /* 0x000fe4000001ff00 */
[----:B------:R-:W-:Y:S01]  /*d3a0*/  LOP3.LUT R16, R16, 0xffffffdf, RZ, 0xc0, !PT ;  /* 0xffffffdf10107812 */ /* 0x000fe200078ec0ff */
[----:B------:R-:W-:Y:S02]  /*d3b0*/  IMAD R19, R37, R0, R19 ;  /* 0x0000000025137224 */ /* 0x000fe400078e0213 */
[----:B0-----:R-:W-:-:S05]  /*d3c0*/  IMAD.SHL.U32 R4, R30, 0x8, RZ ;  /* 0x000000081e047824 */ /* 0x001fca00078e00ff */
        /* <DEDUP_REMOVED lines=23> */
[----:B--2---:R-:W-:Y:S02]  /*d540*/  @!P0 SHF.R.S32.HI R27, RZ, 0x1f, R5 ;  /* 0x0000001fff1b8819 */ /* 0x004fe40000011405 */
[----:B------:R-:W-:Y:S02]  /*d550*/  @!P0 MOV R26, R5 ;  /* 0x00000005001a8202 */ /* 0x000fe40000000f00 */
[----:B------:R-:W-:Y:S01]  /*d560*/  ISETP.GE.AND P0, PT, R3, UR4, PT ;  /* 0x0000000403007c0c */ /* 0x000fe2000bf06270 */
[----:B------:R-:W-:Y:S01]  /*d570*/  IMAD.SHL.U32 R3, R0, 0x2, RZ ;  /* 0x0000000200037824 */ /* 0x000fe200078e00ff */
[----:B------:R-:W-:Y:S02]  /*d580*/  SEL R0, RZ, 0x1, P5 ;  /* 0x00000001ff007807 */ /* 0x000fe40002800000 */
[----:B------:R-:W-:-:S02]  /*d590*/  SEL R34, RZ, 0x40, P0 ;  /* 0x00000040ff227807 */ /* 0x000fc40000000000 */
[----:B------:R-:W-:Y:S02]  /*d5a0*/  ISETP.GE.AND P0, PT, R2, UR4, PT ;  /* 0x0000000402007c0c */ /* 0x000fe4000bf06270 */
        /* <DEDUP_REMOVED lines=13> */
.L_x_7359:
        /* <DEDUP_REMOVED lines=14> */
.L_x_7318:
[----:B------:R-:W-:-:S04]  /*d760*/  MOV R0, 0x1 ;  /* 0x0000000100007802 */ /* 0x000fc80000000f00 */
[----:B------:R-:W-:-:S04]  /*d770*/  SHF.L.U32 R0, R0, 0x1f, RZ ;  /* 0x0000001f00007819 */ /* 0x000fc800000006ff */
[----:B------:R-:W0:Y:S02]  /*d780*/  SYNCS.PHASECHK.TRANS64.TRYWAIT P0, [UR45+0x28c40], R0 ;  /* 0x028c4000ff0075a7 */ /* 0x000e24000800016d */
[----:B0-----:R-:W-:Y:S05]  /*d790*/  @!P0 BRA `(.L_x_7319) ;  /* 0x0000002800c88947 */ /* 0x001fea0003800000 */
.L_x_7360:
        /* <DEDUP_REMOVED lines=38> */
[----:B0-----:R-:W-:-:S04]  /*da00*/  @P0 LEA R14, P1, R22, R14, 0x1 ;  /* 0x0000000e160e0211 */ /* 0x001fc800078208ff */
[----:B-1----:R-:W-:Y:S01]  /*da10*/  @P0 IADD3.X R3, RZ, R2, RZ, P1, !PT ;  /* 0x00000002ff030210 */ /* 0x002fe20000ffe4ff */
[----:B------:R-:W-:Y:S02]  /*da20*/  @P0 IMAD.MOV.U32 R2, RZ, RZ, R14 ;  /* 0x000000ffff020224 */ /* 0x000fe400078e000e */
[----:B------:R-:W0:Y:S04]  /*da30*/  SHFL.IDX PT, R14, R0, 0x1, 0x181f ;  /* 0x00381f00000e7f89 */ /* 0x000e2800000e0000 */
[----:B------:R0:W-:Y:S01]  /*da40*/  @P0 LDGSTS.E.BYPASS.LTC128B.128 [R7+0x22400], desc[UR36][R2.64], !P2 ;  /* 0x2240000002070fae */ /* 0x0001e2000d101d64 */
[----:B------:R-:W-:-:S13]  /*da50*/  ISETP.GE.AND P0, PT, R18, 0x11, PT ;  /* 0x000000111200780c */ /* 0x000fda0003f06270 */
[----:B------:R-:W-:Y:S02]  /*da60*/  @P0 LEA R9, R30, UR45, 0x1 ;  /* 0x0000002d1e090c11 */ /* 0x000fe4000f8e08ff */
[----:B0-----:R-:W-:Y:S02]  /*da70*/  @P0 LEA R2, P1, R22, R14, 0x1 ;  /* 0x0000000e16020211 */ /* 0x001fe400078208ff */
[----:B------:R-:W0:Y:S02]  /*da80*/  SHFL.IDX PT, R14, R0, 0x2, 0x181f ;  /* 0x00581f00000e7f89 */ /* 0x000e2400000e0000 */
[----:B------:R-:W-:Y:S02]  /*da90*/  @P0 IADD3.X R3, RZ, R4, RZ, P1, !PT ;  /* 0x00000004ff030210 */ /* 0x000fe40000ffe4ff */
        /* <DEDUP_REMOVED lines=9> */
.L_x_7370:
        /* <DEDUP_REMOVED lines=15> */
.L_x_7321:
        /* <DEDUP_REMOVED lines=17> */
[----:B------:R-:W-:Y:S01]  /*dd30*/  MOV R11, UR9 ;  /* 0x00000009000b7c02 */ /* 0x000fe20008000f00 */
[----:B------:R-:W-:Y:S01]  /*dd40*/  IMAD.MOV.U32 R8, RZ, RZ, 0x70 ;  /* 0x00000070ff087424 */ /* 0x000fe200078e00ff */
[----:B------:R-:W-:Y:S01]  /*dd50*/  MOV R12, 0x1 ;  /* 0x00000001000c7802 */ /* 0x000fe20000000f00 */
[----:B------:R-:W-:-:S07]  /*dd60*/  IMAD.MOV.U32 R13, RZ, RZ, RZ ;  /* 0x000000ffff0d7224 */ /* 0x000fce00078e00ff */
[----:B------:R-:W-:-:S07]  /*dd70*/  LEPC R20, `(.L_x_7322) ;  /* 0x000000001014794e */ /* 0x000fce0000000000 */
[----:B0-----:R-:W-:Y:S05]  /*dd80*/  CALL.ABS.NOINC R2 ;  /* 0x0000000002007343 */ /* 0x001fea0003c00000 */
.L_x_7322:
[----:B------:R-:W-:Y:S01]  /*dd90*/  UISETP.NE.AND UP0, UPT, UR47, URZ, UPT ;  /* 0x0000003f2f00728c */ /* 0x000fe2000bf05270 */
[----:B------:R-:W0:Y:S01]  /*dda0*/  S2R R20, SR_CTAID.Z ;  /* 0x0000000000147919 */ /* 0x000e220000002700 */
[----:B------:R-:W-:Y:S01]  /*ddb0*/  MOV R0, UR46 ;  /* 0x0000002e00007c02 */ /* 0x000fe20008000f00 */
[----:B------:R-:W-:Y:S01]  /*ddc0*/  ULDC.64 UR8, c[0x0][0x2d8] ;  /* 0x0000b60000087ab9 */ /* 0x000fe20000000a00 */
[----:B------:R-:W-:Y:S02]  /*ddd0*/  R2UR UR6, R23 ;  /* 0x00000000170672ca */ /* 0x000fe400000e0000 */
[----:B------:R-:W-:Y:S01]  /*dde0*/  PLOP3.LUT P0, PT, PT, PT, UP0, 0x80, 0x0 ;  /* 0x000000000000781c */ /* 0x000fe20003f0f008 */
[----:B------:R-:W-:-:S04]  /*ddf0*/  IMAD R9, R0, 0x40, R31 ;  /* 0x0000004000097824 */ /* 0x000fc800078e021f */
[----:B------:R-:W-:Y:S01]  /*de00*/  @UP0 ULDC UR4, c[0x0][0x44c] ;  /* 0x0001130000040ab9 */ /* 0x000fe20000000800 */
[----:B------:R-:W-:-:S05]  /*de10*/  MOV R7, R9 ;  /* 0x0000000900077202 */ /* 0x000fca0000000f00 */
[----:B------:R-:W-:Y:S02]  /*de20*/  UIMAD UR6, UR6, UR8, URZ ;  /* 0x00000008060672a4 */ /* 0x000fe4000f8e023f */
        /* <DEDUP_REMOVED lines=10> */
[----:B------:R-:W-:Y:S01]  /*ded0*/  MOV R4, UR4 ;  /* 0x0000000400047c02 */ /* 0x000fe20008000f00 */
[----:B------:R-:W-:Y:S02]  /*dee0*/  IMAD R6, R6, UR8, RZ ;  /* 0x0000000806067c24 */ /* 0x000fe4000f8e02ff */
[----:B------:R-:W-:Y:S01]  /*def0*/  IMAD.U32 R5, RZ, RZ, UR5 ;  /* 0x00000005ff057e24 */ /* 0x000fe2000f8e00ff */
[----:B------:R-:W-:Y:S01]  /*df00*/  MOV R2, R4 ;  /* 0x0000000400027202 */ /* 0x000fe20000000f00 */
[----:B------:R-:W-:Y:S01]  /*df10*/  IMAD.U32 R3, RZ, RZ, UR6 ;  /* 0x00000006ff037e24 */ /* 0x000fe2000f8e00ff */
[----:B------:R-:W-:Y:S01]  /*df20*/  SHF.R.S32.HI R4, RZ, 0x1f, R7 ;  /* 0x0000001fff047819 */ /* 0x000fe20000011407 */
[C---:B------:R-:W-:Y:S01]  /*df30*/  IMAD R5, R20.reuse, UR9, R6 ;  /* 0x0000000914057c24 */ /* 0x040fe2000f8e0206 */
[----:B------:R-:W-:Y:S01]  /*df40*/  ULDC.64 UR4, c[0x0][0x2d0] ;  /* 0x0000b40000047ab9 */ /* 0x000fe20000000a00 */
[----:B------:R-:W-:-:S04]  /*df50*/  IMAD.WIDE.U32 R2, R20, UR8, R2 ;  /* 0x0000000814027c25 */ /* 0x000fc8000f8e0002 */
[----:B------:R-:W-:Y:S01]  /*df60*/  IMAD.IADD R3, R3, 0x1, R5 ;  /* 0x0000000103037824 */ /* 0x000fe200078e0205 */
[C---:B------:R-:W-:Y:S01]  /*df70*/  IADD3 R5, -R7.reuse, RZ, RZ ;  /* 0x000000ff07057210 */ /* 0x040fe20007ffe1ff */
[----:B------:R-:W-:Y:S02]  /*df80*/  IMAD R4, R4, UR4, RZ ;  /* 0x0000000404047c24 */ /* 0x000fe4000f8e02ff */
[----:B------:R-:W-:-:S04]  /*df90*/  IMAD.WIDE.U32 R2, R7, UR4, R2 ;  /* 0x0000000407027c25 */ /* 0x000fc8000f8e0002 */
[----:B-1----:R-:W-:Y:S02]  /*dfa0*/  IMAD R5, R0, R5, R9 ;  /* 0x0000000500057224 */ /* 0x002fe400078e0209 */
        /* <DEDUP_REMOVED lines=13> */
[----:B------:R-:W-:-:S03]  /*e080*/  UMOV UR5, 0xffffffff ;  /* 0xffffffff00057882 */ /* 0x000fc60000000000 */
[----:B------:R-:W-:Y:S07]  /*e090*/  BRA.DIV UR5, `(.L_x_7323) ;  /* 0x0000002605c07947 */ /* 0x000fee000b800000 */
[----:B------:R-:W0:Y:S01]  /*e0a0*/  SHFL.IDX PT, R14, R4, RZ, 0x181f ;  /* 0x00181fff040e7589 */ /* 0x000e2200000e0000 */
[----:B------:R-:W-:Y:S01]  /*e0b0*/  IMAD.U32 R6, RZ, RZ, UR46 ;  /* 0x0000002eff067e24 */ /* 0x000fe2000f8e00ff */
[----:B------:R-:W-:Y:S02]  /*e0c0*/  ULDC UR4, c[0x0][0x288] ;  /* 0x0000a20000047ab9 */ /* 0x000fe40000000800 */
[----:B------:R-:W1:Y:S01]  /*e0d0*/  SHFL.IDX PT, R2, R5, RZ, 0x181f ;  /* 0x00181fff05027589 */ /* 0x000e6200000e0000 */
[----:B------:R-:W-:Y:S01]  /*e0e0*/  IMAD R0, R0, UR4, RZ ;  /* 0x0000000400007c24 */ /* 0x000fe2000f8e02ff */
[----:B------:R-:W-:Y:S02]  /*e0f0*/  LEA R7, R6, R35, 0x6 ;  /* 0x0000002306077211 */ /* 0x000fe400078e30ff */
[----:B------:R-:W-:Y:S02]  /*e100*/  SHFL.IDX PT, R6, R5, 0x1, 0x181f ;  /* 0x00381f0005067f89 */ /* 0x000fe400000e0000 */
[C---:B------:R-:W-:Y:S01]  /*e110*/  ISETP.GE.AND P0, PT, R7.reuse, R0, PT ;  /* 0x000000000700720c */ /* 0x040fe20003f06270 */
[----:B------:R-:W-:-:S12]  /*e120*/  VIADD R11, R7, 0x10 ;  /* 0x00000010070b7836 */ /* 0x000fd80000000000 */
[----:B------:R-:W-:Y:S02]  /*e130*/  @!P0 LEA R9, R30, UR45, 0x1 ;  /* 0x0000002d1e098c11 */ /* 0x000fe4000f8e08ff */
[----:B0-----:R-:W-:-:S05]  /*e140*/  @!P0 LEA R14, P2, R22, R14, 0x1 ;  /* 0x0000000e160e8211 */ /* 0x001fca00078408ff */
[----:B-1----:R-:W-:Y:S01]  /*e150*/  @!P0 IMAD.X R3, RZ, RZ, R2, P2 ;  /* 0x000000ffff038224 */ /* 0x002fe200010e0602 */
[----:B------:R-:W-:Y:S02]  /*e160*/  @!P0 MOV R2, R14 ;  /* 0x0000000e00028202 */ /* 0x000fe40000000f00 */
        /* <DEDUP_REMOVED lines=13> */
[----:B------:R0:W2:Y:S02]  /*e240*/  SHFL.IDX PT, R14, R4, 0x3, 0x181f ;  /* 0x00781f00040e7f89 */ /* 0x0000a400000e0000 */
[----:B-1----:R-:W-:Y:S02]  /*e250*/  @!P0 IADD3.X R3, RZ, R6, RZ, P2, !PT ;  /* 0x00000006ff038210 */ /* 0x002fe400017fe4ff */
[----:B------:R0:W1:Y:S04]  /*e260*/  SHFL.IDX PT, R6, R5, 0x3, 0x181f ;  /* 0x00781f0005067f89 */ /* 0x00006800000e0000 */
[----:B------:R0:W-:Y:S03]  /*e270*/  @!P0 LDGSTS.E.BYPASS.LTC128B.128 [R9+0x21400], desc[UR36][R2.64], !P1 ;  /* 0x2140000002098fae */ /* 0x0001e6000c901d64 */
.L_x_7379:
[----:B------:R-:W-:-:S05]  /*e280*/  VIADD R7, R7, 0x30 ;  /* 0x0000003007077836 */ /* 0x000fca0000000000 */
[----:B------:R-:W-:Y:S01]  /*e290*/  ISETP.GE.AND P0, PT, R7, R0, PT ;  /* 0x000000000700720c */ /* 0x000fe20003f06270 */
[----:B------:R-:W-:-:S05]  /*e2a0*/  IMAD.MOV.U32 R0, RZ, RZ, 0x1 ;  /* 0x00000001ff007424 */ /* 0x000fca00078e00ff */
[----:B------:R-:W-:-:S07]  /*e2b0*/  SHF.L.U32 R0, R0, 0x1f, RZ ;  /* 0x0000001f00007819 */ /* 0x000fce00000006ff */
[----:B0-2---:R-:W-:Y:S02]  /*e2c0*/  @!P0 LEA R2, P2, R22, R14, 0x1 ;  /* 0x0000000e16028211 */ /* 0x005fe400078408ff */
[----:B------:R-:W-:Y:S02]  /*e2d0*/  @!P0 LEA R5, R30, UR45, 0x1 ;  /* 0x0000002d1e058c11 */ /* 0x000fe4000f8e08ff */
[----:B-1----:R-:W-:-:S05]  /*e2e0*/  @!P0 IADD3.X R3, RZ, R6, RZ, P2, !PT ;  /* 0x00000006ff038210 */ /* 0x002fca00017fe4ff */
        /* <DEDUP_REMOVED lines=11> */
.L_x_7380:
[----:B------:R-:W-:-:S13]  /*e3a0*/  ISETP.NE.AND P0, PT, R33, 0x3, PT ;  /* 0x000000032100780c */ /* 0x000fda0003f05270 */
[----:B------:R-:W-:Y:S05]  /*e3b0*/  @!P0 BRA `(.L_x_7325) ;  /* 0x0000000000048947 */ /* 0x000fea0003800000 */
[----:B------:R-:W-:Y:S01]  /*e3c0*/  BPT.TRAP 0x1 ;  /* 0x000000040000795c */ /* 0x000fe20000300000 */
.L_x_7325:
[----:B------:R-:W1:Y:S02]  /*e3d0*/  SYNCS.PHASECHK.TRANS64.TRYWAIT P0, [UR45+0x28c60], R0 ;  /* 0x028c6000ff0075a7 */ /* 0x000e64000800016d */
[----:B-1----:R-:W-:Y:S05]  /*e3e0*/  @!P0 BRA `(.L_x_7326) ;  /* 0x0000002800308947 */ /* 0x002fea0003800000 */
.L_x_7381:
        /* <DEDUP_REMOVED lines=12> */
[----:B------:R-:W-:Y:S01]  /*e4b0*/  IMAD.IADD R3, R3, 0x1, R5 ;  /* 0x0000000103037824 */ /* 0x000fe200078e0205 */
[----:B------:R-:W-:Y:S02]  /*e4c0*/  MOV R5, UR6 ;  /* 0x0000000600057c02 */ /* 0x000fe40008000f00 */
        /* <DEDUP_REMOVED lines=73> */
[----:B------:R-:W-:Y:S02]  /*e960*/  ISETP.LT.OR P6, PT, R18, 0x21, P6 ;  /* 0x000000211200780c */ /* 0x000fe400037c1670 */
[----:B--2---:R-:W-:-:S11]  /*e970*/  MOV R4, RZ ;  /* 0x000000ff00047202 */ /* 0x004fd60000000f00 */
        /* <DEDUP_REMOVED lines=16> */
.L_x_7391:
        /* <DEDUP_REMOVED lines=30> */
.L_x_7328:
[----:B------:R-:W-:Y:S01]  /*ec60*/  IADD3 R25, R25, -0x2, RZ ;  /* 0xfffffffe19197810 */ /* 0x000fe20007ffe0ff */
[----:B------:R-:W-:Y:S01]  /*ec70*/  SYNCS.ARRIVE.TRANS64.A1T0 RZ, [UR45+0x28c50], RZ ;  /* 0x028c50ffffff79a7 */ /* 0x000fe2000810002d */
[----:B------:R-:W-:Y:S01]  /*ec80*/  BSSY B0, `(.L_x_7312) ;  /* 0x00000f1000007945 */ /* 0x000fe20003800000 */
[----:B------:R-:W-:Y:S01]  /*ec90*/  IMAD.MOV.U32 R0, RZ, RZ, 0x1 ;  /* 0x00000001ff007424 */ /* 0x000fe200078e00ff */
[----:B------:R-:W-:Y:S02]  /*eca0*/  ISETP.GE.AND P0, PT, R25, UR48, PT ;  /* 0x0000003019007c0c */ /* 0x000fe4000bf06270 */
[----:B------:R-:W-:-:S11]  /*ecb0*/  MOV R21, 0x1 ;  /* 0x0000000100157802 */ /* 0x000fd60000000f00 */
[----:B------:R-:W-:Y:S05]  /*ecc0*/  @!P0 BRA `(.L_x_7329) ;  /* 0x0000000c00b08947 */ /* 0x000fea0003800000 */
[----:B------:R-:W-:Y:S01]  /*ecd0*/  UIADD3 UR4, UR44, 0x1, URZ ;  /* 0x000000012c047890 */ /* 0x000fe2000fffe03f */
[----:B------:R-:W-:Y:S01]  /*ece0*/  LOP3.LUT R0, RZ, UR41, RZ, 0x33, !PT ;  /* 0x00000029ff007c12 */ /* 0x000fe2000f8e33ff */
[----:B------:R-:W-:Y:S01]  /*ecf0*/  ULOP3.LUT UR5, URZ, UR42, URZ, 0x33, !UPT ;  /* 0x0000002a3f057292 */ /* 0x000fe2000f8e333f */
[----:B------:R-:W-:Y:S01]  /*ed00*/  IADD3 R35, R36, R28, R35 ;  /* 0x0000001c24237210 */ /* 0x000fe20007ffe023 */
[----:B------:R-:W-:Y:S01]  /*ed10*/  UIMAD UR4, UR4, UR38, URZ ;  /* 0x00000026040472a4 */ /* 0x000fe2000f8e023f */
[----:B------:R-:W-:Y:S02]  /*ed20*/  LOP3.LUT R28, R34, 0x40, RZ, 0xc0, !PT ;  /* 0x00000040221c7812 */ /* 0x000fe400078ec0ff */
[----:B------:R-:W-:Y:S01]  /*ed30*/  LOP3.LUT R25, R17, 0x80, RZ, 0xc0, !PT ;  /* 0x0000008011197812 */ /* 0x000fe200078ec0ff */
[----:B------:R-:W-:Y:S01]  /*ed40*/  VIADD R2, R35, 0xffffff40 ;  /* 0xffffff4023027836 */ /* 0x000fe20000000000 */
[----:B------:R-:W-:Y:S02]  /*ed50*/  MOV R21, 0x1 ;  /* 0x0000000100157802 */ /* 0x000fe40000000f00 */
[----:B------:R-:W-:-:S02]  /*ed60*/  LOP3.LUT R3, RZ, UR4, RZ, 0x33, !PT ;  /* 0x00000004ff037c12 */ /* 0x000fc4000f8e33ff */
[----:B------:R-:W-:Y:S02]  /*ed70*/  SHF.R.U32.HI R28, RZ, 0x2, R28 ;  /* 0x00000002ff1c7819 */ /* 0x000fe4000001161c */
[----:B------:R-:W-:Y:S01]  /*ed80*/  VIMNMX3 R3, R0, UR5, R3, !PT ;  /* 0x0000000500037c0f */ /* 0x000fe2000f800103 */
[----:B------:R-:W-:Y:S01]  /*ed90*/  IMAD.MOV.U32 R0, RZ, RZ, 0x1 ;  /* 0x00000001ff007424 */ /* 0x000fe200078e00ff */
[----:B------:R-:W-:Y:S02]  /*eda0*/  SHF.R.U32.HI R25, RZ, 0x3, R25 ;  /* 0x00000003ff197819 */ /* 0x000fe40000011619 */
[C---:B------:R-:W-:Y:S01]  /*edb0*/  IADD3 R22, -R3.reuse, -0x2, RZ ;  /* 0xfffffffe03167810 */ /* 0x040fe20007ffe1ff */
[----:B------:R-:W-:-:S07]  /*edc0*/  IMAD R9, R3, -0x40, R2 ;  /* 0xffffffc003097824 */ /* 0x000fce00078e0202 */
.L_x_7344:
[----:B------:R-:W-:Y:S01]  /*edd0*/  ISETP.NE.AND P1, PT, R37, 0x1, PT ;  /* 0x000000012500780c */ /* 0x000fe20003f25270 */
[----:B------:R-:W-:Y:S01]  /*ede0*/  BSSY B1, `(.L_x_7330) ;  /* 0x0000014000017945 */ /* 0x000fe20003800000 */
[----:B------:R-:W-:Y:S01]  /*edf0*/  ISETP.GT.U32.AND P0, PT, R31, 0x3f, PT ;  /* 0x0000003f1f00780c */ /* 0x000fe20003f04070 */
[----:B------:R-:W-:Y:S01]  /*ee00*/  IMAD.MOV.U32 R6, RZ, RZ, RZ ;  /* 0x000000ffff067224 */ /* 0x000fe200078e00ff */
[----:B------:R-:W-:-:S09]  /*ee10*/  MOV R7, R9 ;  /* 0x0000000900077202 */ /* 0x000fd20000000f00 */
        /* <DEDUP_REMOVED lines=16> */
.L_x_7331:
[----:B------:R-:W-:Y:S05]  /*ef20*/  BSYNC B1 ;  /* 0x0000000000017941 */ /* 0x000fea0003800000 */
.L_x_7330:
[----:B------:R-:W-:-:S13]  /*ef30*/  ISETP.NE.AND P0, PT, R33, 0x3, PT ;  /* 0x000000032100780c */ /* 0x000fda0003f05270 */
[----:B------:R-:W-:Y:S05]  /*ef40*/  @!P0 BRA `(.L_x_7332) ;  /* 0x0000000000048947 */ /* 0x000fea0003800000 */
[----:B------:R-:W-:Y:S01]  /*ef50*/  BPT.TRAP 0x1 ;  /* 0x000000040000795c */ /* 0x000fe20000300000 */
.L_x_7332:
[----:B------:R-:W-:Y:S01]  /*ef60*/  LEA R10, R0, UR45, 0x3 ;  /* 0x0000002d000a7c11 */ /* 0x000fe2000f8e18ff */
[----:B------:R-:W-:Y:S01]  /*ef70*/  BSSY B1, `(.L_x_7333) ;  /* 0x0000004000017945 */ /* 0x000fe20003800000 */
[----:B------:R-:W-:-:S04]  /*ef80*/  SHF.L.U32 R20, R21, 0x1f, RZ ;  /* 0x0000001f15147819 */ /* 0x000fc800000006ff */
[----:B------:R-:W1:Y:S02]  /*ef90*/  SYNCS.PHASECHK.TRANS64.TRYWAIT P0, [R10+URZ+0x28c40], R20 ;  /* 0x028c40140a0075a7 */ /* 0x000e64000800017f */
[----:B-1----:R-:W-:Y:S05]  /*efa0*/  @!P0 BRA `(.L_x_7334) ;  /* 0x0000002400688947 */ /* 0x002fea0003800000 */
.L_x_7392:
[----:B------:R-:W-:Y:S05]  /*efb0*/  BSYNC B1 ;  /* 0x0000000000017941 */ /* 0x000fea0003800000 */
.L_x_7333:
        /* <DEDUP_REMOVED lines=12> */
[----:B------:R-:W-:-:S04]  /*f080*/  ULDC.64 UR4, c[0x0][0x310] ;  /* 0x0000c40000047ab9 */ /* 0x000fc80000000a00 */
[----:B------:R-:W-:Y:S01]  /*f090*/  IADD3 R3, R3, R5, RZ ;  /* 0x0000000503037210 */ /* 0x000fe20007ffe0ff */
[----:B------:R-:W-:-:S04]  /*f0a0*/  IMAD R5, R18, UR4, RZ ;  /* 0x0000000412057c24 */ /* 0x000fc8000f8e02ff */
[C---:B------:R-:W-:Y:S02]  /*f0b0*/  IMAD R5, R6.reuse, UR5, R5 ;  /* 0x0000000506057c24 */ /* 0x040fe4000f8e0205 */
[----:B------:R-:W-:Y:S01]  /*f0c0*/  IMAD.WIDE.U32 R2, R6, UR4, R2 ;  /* 0x0000000406027c25 */ /* 0x000fe2000f8e0002 */
        /* <DEDUP_REMOVED lines=22> */
[----:B------:R-:W0:Y:S01]  /*f230*/  SHFL.IDX PT, R14, R26, 0x2, 0x181f ;  /* 0x00581f001a0e7f89 */ /* 0x000e2200000e0000 */
[----:B--2---:R-:W-:-:S03]  /*f240*/  IADD3.X R5, RZ, R3, RZ, P0, !PT ;  /* 0x00000003ff057210 */ /* 0x004fc600007fe4ff */
[----:B------:R-:W2:Y:S04]  /*f250*/  SHFL.IDX PT, R3, R29, 0x2, 0x181f ;  /* 0x00581f001d037f89 */ /* 0x000ea800000e0000 */
[----:B------:R3:W-:Y:S01]  /*f260*/  LDGSTS.E.BYPASS.LTC128B.128 [R27+0x22c00], desc[UR36][R4.64], !P1 ;  /* 0x22c00000041b7fae */ /* 0x0007e2000c901d64 */
[----:B0-----:R-:W-:-:S03]  /*f270*/  IADD3 R2, P0, R14, R8, RZ ;  /* 0x000000080e027210 */ /* 0x001fc60007f1e0ff */
[----:B------:R3:W0:Y:S02]  /*f280*/  SHFL.IDX PT, R14, R26, 0x3, 0x181f ;  /* 0x00781f001a0e7f89 */ /* 0x00062400000e0000 */
[----:B--2---:R-:W-:-:S05]  /*f290*/  IMAD.X R3, RZ, RZ, R3, P0 ;  /* 0x000000ffff037224 */ /* 0x004fca00000e0603 */
[----:B------:R3:W-:Y:S03]  /*f2a0*/  LDGSTS.E.BYPASS.LTC128B.128 [R27+0x23400], desc[UR36][R2.64], !P1 ;  /* 0x23400000021b7fae */ /* 0x0007e6000c901d64 */
.L_x_7402:
[----:B0--3--:R-:W-:-:S04]  /*f2b0*/  IADD3 R2, P0, R14, R8, RZ ;  /* 0x000000080e027210 */ /* 0x009fc80007f1e0ff */
[----:B------:R-:W-:Y:S02]  /*f2c0*/  IADD3.X R3, RZ, R34, RZ, P0, !PT ;  /* 0x00000022ff037210 */ /* 0x000fe400007fe4ff */
[----:B------:R-:W-:-:S03]  /*f2d0*/  PLOP3.LUT P0, PT, PT, PT, PT, 0x80, 0x0 ;  /* 0x000000000000781c */ /* 0x000fc60003f0f070 */
[----:B------:R-:W-:Y:S01]  /*f2e0*/  @!PT LDS RZ, [RZ] ;  /* 0x00000000fffff984 */ /* 0x000fe20000000800 */
[----:B------:R-:W-:Y:S01]  /*f2f0*/  @!PT LDS RZ, [RZ] ;  /* 0x00000000fffff984 */ /* 0x000fe20000000800 */
[----:B------:R-:W-:Y:S01]  /*f300*/  @!PT LDS RZ, [RZ] ;  /* 0x00000000fffff984 */ /* 0x000fe20000000800 */
[----:B------:R0:W-:Y:S01]  /*f310*/  LDGSTS.E.BYPASS.LTC128B.128 [R27+0x23c00], desc[UR36][R2.64], !P1 ;  /* 0x23c00000021b7fae */ /* 0x0001e2000c901d64 */
[----:B------:R-:W-:-:S09]  /*f320*/  NOP ;  /* 0x0000000000007918 */ /* 0x000fd20000000000 */
.L_x_7336:
        /* <DEDUP_REMOVED lines=10> */
.L_x_7337:
[----:B------:R2:W-:Y:S01]  /*f3d0*/  SYNCS.ARRIVE.TRANS64.A1T0 RZ, [R10+URZ+0x28c30], RZ ;  /* 0x028c30ff0aff79a7 */ /* 0x0005e2000810003f */
[----:B------:R-:W-:Y:S05]  /*f3e0*/  @!P2 BRA `(.L_x_7338) ;  /* 0x000000000004a947 */ /* 0x000fea0003800000 */
[----:B------:R-:W-:Y:S01]  /*f3f0*/  BPT.TRAP 0x1 ;  /* 0x000000040000795c */ /* 0x000fe20000300000 */
.L_x_7338:
[----:B------:R-:W3:Y:S01]  /*f400*/  SYNCS.PHASECHK.TRANS64.TRYWAIT P0, [R10+URZ+0x28c60], R20 ;  /* 0x028c60140a0075a7 */ /* 0x000ee2000800017f */
[----:B------:R-:W-:Y:S04]  /*f410*/  BSSY B1, `(.L_x_7339) ;  /* 0x0000002000017945 */ /* 0x000fe80003800000 */
[----:B---3--:R-:W-:Y:S05]  /*f420*/  @!P0 BRA `(.L_x_7340) ;  /* 0x0000002400688947 */ /* 0x008fea0003800000 */
.L_x_7403:
[----:B------:R-:W-:Y:S05]  /*f430*/  BSYNC B1 ;  /* 0x0000000000017941 */ /* 0x000fea0003800000 */
.L_x_7339:
        /* <DEDUP_REMOVED lines=46> */
[----:B------:R-:W-:Y:S01]  /*f720*/  LDGSTS.E.BYPASS.LTC128B.128 [R17+0x8400], desc[UR36][R6.64+0x200], !P4 ;  /* 0x0840020006117fae */ /* 0x000fe2000e101d64 */
[----:B------:R-:W-:-:S03]  /*f730*/  IADD3.X R5, RZ, R5, RZ, P0, !PT ;  /* 0x00000005ff057210 */ /* 0x000fc600007fe4ff */
[----:B------:R-:W0:Y:S04]  /*f740*/  SHFL.IDX PT, R14, R18, 0x2, 0x181f ;  /* 0x00581f00120e7f89 */ /* 0x000e2800000e0000 */
        /* <DEDUP_REMOVED lines=28> */
.L_x_7413:
        /* <DEDUP_REMOVED lines=20> */
.L_x_7342:
        /* <DEDUP_REMOVED lines=10> */
.L_x_7343:
[----:B------:R-:W-:Y:S01]  /*faf0*/  IADD3 R0, R0, 0x1, RZ ;  /* 0x0000000100007810 */ /* 0x000fe20007ffe0ff */
[----:B------:R-:W-:Y:S01]  /*fb00*/  VIADD R22, R22, 0xffffffff ;  /* 0xffffffff16167836 */ /* 0x000fe20000000000 */
[----:B------:R1:W-:Y:S01]  /*fb10*/  SYNCS.ARRIVE.TRANS64.A1T0 RZ, [R10+URZ+0x28c50], RZ ;  /* 0x028c50ff0aff79a7 */ /* 0x0003e2000810003f */
[----:B------:R-:W-:Y:S02]  /*fb20*/  IADD3 R9, R9, -0x40, RZ ;  /* 0xffffffc009097810 */ /* 0x000fe40007ffe0ff */
[----:B------:R-:W-:-:S04]  /*fb30*/  ISETP.NE.AND P0, PT, R0, 0x2, PT ;  /* 0x000000020000780c */ /* 0x000fc80003f05270 */
[----:B------:R-:W-:Y:S02]  /*fb40*/  SEL R0, R0, RZ, P0 ;  /* 0x000000ff00007207 */ /* 0x000fe40000000000 */
[----:B0-----:R-:W-:Y:S02]  /*fb50*/  SEL R2, RZ, 0x1, P0 ;  /* 0x00000001ff027807 */ /* 0x001fe40000000000 */
[----:B------:R-:W-:Y:S02]  /*fb60*/  ISETP.GT.AND P0, PT, R22, UR48, PT ;  /* 0x0000003016007c0c */ /* 0x000fe4000bf04270 */
[----:B------:R-:W-:-:S11]  /*fb70*/  LOP3.LUT R21, R21, R2, RZ, 0x3c, !PT ;  /* 0x0000000215157212 */ /* 0x000fd600078e3cff */
[----:B-1----:R-:W-:Y:S05]  /*fb80*/  @P0 BRA `(.L_x_7344) ;  /* 0xfffffff000900947 */ /* 0x002fea000383ffff */
.L_x_7329:
[----:B------:R-:W-:Y:S05]  /*fb90*/  BSYNC B0 ;  /* 0x0000000000007941 */ /* 0x000fea0003800000 */
.L_x_7312:
[----:B------:R-:W0:Y:S01]  /*fba0*/  S2R R3, SR_CgaCtaId ;  /* 0x0000000000037919 */ /* 0x000e220000008800 */
[----:B------:R-:W-:Y:S01]  /*fbb0*/  MOV R2, 0x400 ;  /* 0x0000040000027802 */ /* 0x000fe20000000f00 */
[----:B------:R-:W-:Y:S01]  /*fbc0*/  BSSY B0, `(.L_x_7345) ;  /* 0x0000005000007945 */ /* 0x000fe20003800000 */
[----:B------:R-:W-:Y:S02]  /*fbd0*/  SHF.L.U32 R4, R4, 0x1f, RZ ;  /* 0x0000001f04047819 */ /* 0x000fe400000006ff */
[----:B0-----:R-:W-:-:S04]  /*fbe0*/  LEA R5, R3, R2, 0x18 ;  /* 0x0000000203057211 */ /* 0x001fc800078ec0ff */
[----:B------:R-:W0:Y:S02]  /*fbf0*/  SYNCS.PHASECHK.TRANS64.TRYWAIT P0, [R5+URZ+0x28c20], R4 ;  /* 0x028c2004050075a7 */ /* 0x000e24000800017f */
[----:B0-----:R-:W-:Y:S05]  /*fc00*/  @!P0 BRA `(.L_x_7346) ;  /* 0x0000002400488947 */ /* 0x001fea0003800000 */
.L_x_7414:
[----:B------:R-:W-:Y:S05]  /*fc10*/  BSYNC B0 ;  /* 0x0000000000007941 */ /* 0x000fea0003800000 */
.L_x_7345:
[----:B------:R-:W-:-:S03]  /*fc20*/  UMOV UR4, 0xffffffff ;  /* 0xffffffff00047882 */ /* 0x000fc60000000000 */
[----:B------:R-:W-:Y:S05]  /*fc30*/  BRA.DIV UR4, `(.L_x_7347) ;  /* 0x0000002604507947 */ /* 0x000fea000b800000 */
[----:B------:R-:W1:Y:S02]  /*fc40*/  S2R R2, SR_TID.X ;  /* 0x0000000000027919 */ /* 0x000e640000002100 */
[----:B-1----:R-:W-:-:S04]  /*fc50*/  SHF.R.U32.HI R2, RZ, 0x5, R2 ;  /* 0x00000005ff027819 */ /* 0x002fc80000011602 */
[----:B------:R-:W-:-:S05]  /*fc60*/  LOP3.LUT R2, R2, 0x3, RZ, 0xc0, !PT ;  /* 0x0000000302027812 */ /* 0x000fca00078ec0ff */
[----:B------:R1:W3:Y:S02]  /*fc70*/  SHFL.IDX PT, R14, R2, RZ, 0x1f ;  /* 0x00001fff020e7589 */ /* 0x0002e400000e0000 */
.L_x_7417:
[----:B---3--:R-:W-:-:S13]  /*fc80*/  ISETP.NE.AND P0, PT, R14, RZ, PT ;  /* 0x000000ff0e00720c */ /* 0x008fda0003f05270 */
[----:B------:R-:W-:Y:S05]  /*fc90*/  @P0 BRA `(.L_x_7255) ;  /* 0x0000000000880947 */ /* 0x000fea0003800000 */
[----:B------:R-:W-:-:S03]  /*fca0*/  UMOV UR4, 0xffffffff ;  /* 0xffffffff00047882 */ /* 0x000fc60000000000 */
[----:B------:R-:W-:Y:S05]  /*fcb0*/  BRA.DIV UR4, `(.L_x_7348) ;  /* 0x0000002604647947 */ /* 0x000fea000b800000 */
[----:B------:R-:W-:-:S13]  /*fcc0*/  ELECT P6, URZ, PT ;  /* 0x00000000003f782f */ /* 0x000fda00038c0000 */
.L_x_7420:
[----:B------:R-:W-:Y:S05]  /*fcd0*/  @!P6 BRA `(.L_x_7255) ;  /* 0x000000000078e947 */ /* 0x000fea0003800000 */
[----:B------:R-:W-:-:S06]  /*fce0*/  ULOP3.LUT UR4, UR43, 0x2, URZ, 0xfc, !UPT ;  /* 0x000000022b047892 */ /* 0x000fcc000f8efc3f */
[----:B-1----:R-:W-:-:S05]  /*fcf0*/  IMAD.U32 R2, RZ, RZ, UR4 ;  /* 0x00000004ff027e24 */ /* 0x002fca000f8e00ff */
[----:B------:R-:W-:-:S13]  /*fd00*/  ISETP.NE.AND P0, PT, R2, 0x3, PT ;  /* 0x000000030200780c */ /* 0x000fda0003f05270 */
[----:B------:R-:W-:Y:S05]  /*fd10*/  @!P0 BRA `(.L_x_7349) ;  /* 0x0000000000048947 */ /* 0x000fea0003800000 */
[----:B------:R-:W-:Y:S01]  /*fd20*/  BPT.TRAP 0x1 ;  /* 0x000000040000795c */ /* 0x000fe20000300000 */
.L_x_7349:
[C---:B0-----:R-:W-:Y:S01]  /*fd30*/  LEA R4, R0.reuse, R5, 0x3 ;  /* 0x0000000500047211 */ /* 0x041fe200078e18ff */
[----:B------:R-:W-:Y:S01]  /*fd40*/  VIADD R0, R0, 0x1 ;  /* 0x0000000100007836 */ /* 0x000fe20000000000 */
[----:B------:R-:W-:-:S04]  /*fd50*/  SHF.L.U32 R3, R21, 0x1f, RZ ;  /* 0x0000001f15037819 */ /* 0x000fc800000006ff */
[----:B------:R-:W0:Y:S01]  /*fd60*/  SYNCS.PHASECHK.TRANS64.TRYWAIT P1, [R4+URZ+0x28c40], R3 ;  /* 0x028c4003040075a7 */ /* 0x000e22000802017f */
[----:B------:R-:W-:-:S04]  /*fd70*/  ISETP.NE.AND P2, PT, R0, 0x2, PT ;  /* 0x000000020000780c */ /* 0x000fc80003f45270 */
[----:B------:R-:W-:Y:S01]  /*fd80*/  SEL R2, RZ, 0x1, P2 ;  /* 0x00000001ff027807 */ /* 0x000fe20001000000 */
[----:B0-----:R-:W-:Y:S08]  /*fd90*/  @!P1 BRA `(.L_x_7350) ;  /* 0x00000024004c9947 */ /* 0x001ff00003800000 */
.L_x_7421:
[----:B------:R-:W-:Y:S02]  /*fda0*/  SEL R0, R0, RZ, P2 ;  /* 0x000000ff00007207 */ /* 0x000fe40001000000 */
[----:B------:R-:W-:Y:S01]  /*fdb0*/  LOP3.LUT R2, R21, R2, RZ, 0x3c, !PT ;  /* 0x0000000215027212 */ /* 0x000fe200078e3cff */
[----:B------:R-:W-:Y:S06]  /*fdc0*/  @!P0 BRA `(.L_x_7351) ;  /* 0x0000000000048947 */ /* 0x000fec0003800000 */
[----:B------:R-:W-:Y:S01]  /*fdd0*/  BPT.TRAP 0x1 ;  /* 0x000000040000795c */ /* 0x000fe20000300000 */
.L_x_7351:
[----:B------:R-:W-:Y:S02]  /*fde0*/  LEA R5, R0, R5, 0x3 ;  /* 0x0000000500057211 */ /* 0x000fe400078e18ff */
[----:B------:R-:W-:-:S04]  /*fdf0*/  SHF.L.U32 R0, R2, 0x1f, RZ ;  /* 0x0000001f02007819 */ /* 0x000fc800000006ff */
[----:B------:R-:W1:Y:S02]  /*fe00*/  SYNCS.PHASECHK.TRANS64.TRYWAIT P1, [R5+URZ+0x28c40], R0 ;  /* 0x028c4000050075a7 */ /* 0x000e64000802017f */
[----:B-1----:R-:W-:Y:S05]  /*fe10*/  @!P1 BRA `(.L_x_7352) ;  /* 0x0000002400409947 */ /* 0x002fea0003800000 */
.L_x_7422:
[----:B------:R-:W-:Y:S05]  /*fe20*/  @!P0 BRA `(.L_x_7353) ;  /* 0x0000000000048947 */ /* 0x000fea0003800000 */
[----:B------:R-:W-:Y:S01]  /*fe30*/  BPT.TRAP 0x1 ;  /* 0x000000040000795c */ /* 0x000fe20000300000 */
.L_x_7353:
[----:B------:R-:W3:Y:S02]  /*fe40*/  SYNCS.PHASECHK.TRANS64.TRYWAIT P1, [R4+URZ+0x28c60], R3 ;  /* 0x028c6003040075a7 */ /* 0x000ee4000802017f */
[----:B---3--:R-:W-:Y:S05]  /*fe50*/  @!P1 BRA `(.L_x_7354) ;  /* 0x0000002400449947 */ /* 0x008fea0003800000 */
.L_x_7423:
[----:B------:R-:W-:Y:S05]  /*fe60*/  @!P0 BRA `(.L_x_7355) ;  /* 0x0000000000048947 */ /* 0x000fea0003800000 */
[----:B------:R-:W-:Y:S01]  /*fe70*/  BPT.TRAP 0x1 ;  /* 0x000000040000795c */ /* 0x000fe20000300000 */
.L_x_7355:
[----:B----4-:R4:W0:Y:S02]  /*fe80*/  SYNCS.PHASECHK.TRANS64.TRYWAIT P0, [R5+URZ+0x28c60], R0 ;  /* 0x028c6000050075a7 */ /* 0x010824000800017f */
[----:B0-----:R-:W-:Y:S05]  /*fe90*/  @!P0 NANOSLEEP.SYNCS 0x989680 ;  /* 0x009896800000895d */ /* 0x001fea0003900000 */
[----:B------:R-:W0:Y:S02]  /*fea0*/  @!P0 SYNCS.PHASECHK.TRANS64 P0, [R5+URZ+0x28c60], R0 ;  /* 0x028c6000050085a7 */ /* 0x000e24000800007f */
[----:B0-----:R-:W-:Y:S05]  /*feb0*/  @!P0 BRA `(.L_x_7355) ;  /* 0xfffffffc00f08947 */ /* 0x001fea000383ffff */
.L_x_7255:
[----:B-1----:R-:W-:Y:S05]  /*fec0*/  BSYNC B6 ;  /* 0x0000000000067941 */ /* 0x002fea0003800000 */
.L_x_7252:
[----:B------:R-:W-:Y:S05]  /*fed0*/  EXIT ;  /* 0x000000000000794d */ /* 0x000fea0003800000 */
.L_x_7260:
[----:B0-----:R-:W-:-:S04]  /*fee0*/  IMAD.U32 R5, RZ, RZ, UR5 ;  /* 0x00000005ff057e24 */ /* 0x001fc8000f8e00ff */
[----:B------:R0:W1:Y:S03]  /*fef0*/  SYNCS.PHASECHK.TRANS64.TRYWAIT P1, [R5+URZ+0x28c50], R2 ;  /* 0x028c5002050075a7 */ /* 0x000066000802017f */
[----:B-1----:R-:W-:Y:S05]  /*ff00*/  @!P1 NANOSLEEP.SYNCS 0x989680 ;  /* 0x009896800000995d */ /* 0x002fea0003900000 */
[----:B------:R-:W1:Y:S02]  /*ff10*/  @!P1 SYNCS.PHASECHK.TRANS64 P1, [R5+URZ+0x28c50], R2 ;  /* 0x028c5002050095a7 */ /* 0x000e64000802007f */
[----:B-1----:R-:W-:Y:S05]  /*ff20*/  @!P1 BRA `(.L_x_7260) ;  /* 0xfffffffc00ec9947 */ /* 0x002fea000383ffff */
[----:B------:R-:W-:Y:S05]  /*ff30*/  BRA `(.L_x_7356) ;  /* 0xffffff14005c7947 */ /* 0x000fea000383ffff */
.L_x_7266:
[----:B-1----:R-:W-:-:S04]  /*ff40*/  MOV R5, UR7 ;  /* 0x0000000700057c02 */ /* 0x002fc80008000f00 */
[----:B------:R1:W2:Y:S03]  /*ff50*/  SYNCS.PHASECHK.TRANS64.TRYWAIT P1, [R5+URZ+0x28c50], R2 ;  /* 0x028c5002050075a7 */ /* 0x0002a6000802017f */
[----:B--2---:R-:W-:Y:S05]  /*ff60*/  @!P1 NANOSLEEP.SYNCS 0x989680 ;  /* 0x009896800000995d */ /* 0x004fea0003900000 */
[----:B------:R-:W2:Y:S02]  /*ff70*/  @!P1 SYNCS.PHASECHK.TRANS64 P1, [R5+URZ+0x28c50], R2 ;  /* 0x028c5002050095a7 */ /* 0x000ea4000802007f */
[----:B--2---:R-:W-:Y:S05]  /*ff80*/  @!P1 BRA `(.L_x_7266) ;  /* 0xfffffffc00ec9947 */ /* 0x004fea000383ffff */
[----:B------:R-:W-:Y:S05]  /*ff90*/  BRA `(.L_x_7265) ;  /* 0xffffff2000607947 */ /* 0x000fea000383ffff */
.L_x_7271:
[----:B0-----:R-:W-:-:S04]  /*ffa0*/  IMAD.U32 R0, RZ, RZ, UR39 ;  /* 0x00000027ff007e24 */ /* 0x001fc8000f8e00ff */
[----:B------:R0:W1:Y:S03]  /*ffb0*/  SYNCS.PHASECHK.TRANS64.TRYWAIT P0, [R0+URZ+0x28c00], R13 ;  /* 0x028c000d000075a7 */ /* 0x000066000800017f */
[----:B-1----:R-:W-:Y:S05]  /*ffc0*/  @!P0 NANOSLEEP.SYNCS 0x989680 ;  /* 0x009896800000895d */ /* 0x002fea0003900000 */
[----:B------:R-:W1:Y:S02]  /*ffd0*/  @!P0 SYNCS.PHASECHK.TRANS64 P0, [R0+URZ+0x28c00], R13 ;  /* 0x028c000d000085a7 */ /* 0x000e64000800007f */
[----:B-1----:R-:W-:Y:S05]  /*ffe0*/  @!P0 BRA `(.L_x_7271) ;  /* 0xfffffffc00ec8947 */ /* 0x002fea000383ffff */
[----:B------:R-:W-:Y:S05]  /*fff0*/  BRA `(.L_x_7357) ;  /* 0xffffff3400b87947 */ /* 0x000fea000383ffff */
.L_x_7275:
[----:B-1----:R-:W-:-:S04]  /*10000*/  MOV R4, UR39 ;  /* 0x0000002700047c02 */ /* 0x002fc80008000f00 */
[----:B------:R1:W2:Y:S03]  /*10010*/  SYNCS.PHASECHK.TRANS64.TRYWAIT P1, [R4+URZ+0x28c30], R13 ;  /* 0x028c300d040075a7 */ /* 0x0002a6000802017f */
[----:B--2---:R-:W-:Y:S05]  /*10020*/  @!P1 NANOSLEEP.SYNCS 0x989680 ;  /* 0x009896800000995d */ /* 0x004fea0003900000 */
[----:B------:R-:W2:Y:S02]  /*10030*/  @!P1 SYNCS.PHASECHK.TRANS64 P1, [R4+URZ+0x28c30], R13 ;  /* 0x028c300d040095a7 */ /* 0x000ea4000802007f */
[----:B--2---:R-:W-:Y:S05]  /*10040*/  @!P1 BRA `(.L_x_7275) ;  /* 0xfffffffc00ec9947 */ /* 0x004fea000383ffff */
[----:B------:R-:W-:Y:S05]  /*10050*/  BRA `(.L_x_7274) ;  /* 0xffffff3400f87947 */ /* 0x000fea000383ffff */
.L_x_7280:
[----:B--2---:R-:W-:-:S04]  /*10060*/  IMAD.U32 R14, RZ, RZ, UR39 ;  /* 0x00000027ff0e7e24 */ /* 0x004fc8000f8e00ff */
[----:B------:R2:W3:Y:S03]  /*10070*/  SYNCS.PHASECHK.TRANS64.TRYWAIT P1, [R14+URZ+0x28c50], R13 ;  /* 0x028c500d0e0075a7 */ /* 0x0004e6000802017f */
[----:B---3--:R-:W-:Y:S05]  /*10080*/  @!P1 NANOSLEEP.SYNCS 0x989680 ;  /* 0x009896800000995d */ /* 0x008fea0003900000 */
[----:B------:R-:W3:Y:S02]  /*10090*/  @!P1 SYNCS.PHASECHK.TRANS64 P1, [R14+URZ+0x28c50], R13 ;  /* 0x028c500d0e0095a7 */ /* 0x000ee4000802007f */
[----:B---3--:R-:W-:Y:S05]  /*100a0*/  @!P1 BRA `(.L_x_7280) ;  /* 0xfffffffc00ec9947 */ /* 0x008fea000383ffff */
[----:B------:R-:W-:Y:S05]  /*100b0*/  BRA `(.L_x_7279) ;  /* 0xffffff5000207947 */ /* 0x000fea000383ffff */
.L_x_7286:
[----:B--2---:R-:W-:-:S04]  /*100c0*/  MOV R4, UR27 ;  /* 0x0000001b00047c02 */ /* 0x004fc80008000f00 */
[----:B------:R2:W3:Y:S03]  /*100d0*/  SYNCS.PHASECHK.TRANS64.TRYWAIT P1, [R4+URZ+0x28c30], R13 ;  /* 0x028c300d040075a7 */ /* 0x0004e6000802017f */
[----:B---3--:R-:W-:Y:S05]  /*100e0*/  @!P1 NANOSLEEP.SYNCS 0x989680 ;  /* 0x009896800000995d */ /* 0x008fea0003900000 */
[----:B------:R-:W3:Y:S02]  /*100f0*/  @!P1 SYNCS.PHASECHK.TRANS64 P1, [R4+URZ+0x28c30], R13 ;  /* 0x028c300d040095a7 */ /* 0x000ee4000802007f */
[----:B---3--:R-:W-:Y:S05]  /*10100*/  @!P1 BRA `(.L_x_7286) ;  /* 0xfffffffc00ec9947 */ /* 0x008fea000383ffff */
[----:B------:R-:W-:Y:S05]  /*10110*/  BRA `(.L_x_7285) ;  /* 0xffffff5400587947 */ /* 0x000fea000383ffff */
.L_x_7291:
[----:B-1----:R-:W-:-:S04]  /*10120*/  IMAD.U32 R14, RZ, RZ, UR27 ;  /* 0x0000001bff0e7e24 */ /* 0x002fc8000f8e00ff */
[----:B------:R1:W2:Y:S03]  /*10130*/  SYNCS.PHASECHK.TRANS64.TRYWAIT P1, [R14+URZ+0x28c50], R13 ;  /* 0x028c500d0e0075a7 */ /* 0x0002a6000802017f */
[----:B--2---:R-:W-:Y:S05]  /*10140*/  @!P1 NANOSLEEP.SYNCS 0x989680 ;  /* 0x009896800000995d */ /* 0x004fea0003900000 */
[----:B------:R-:W2:Y:S02]  /*10150*/  @!P1 SYNCS.PHASECHK.TRANS64 P1, [R14+URZ+0x28c50], R13 ;  /* 0x028c500d0e0095a7 */ /* 0x000ea4000802007f */
[----:B--2---:R-:W-:Y:S05]  /*10160*/  @!P1 BRA `(.L_x_7291) ;  /* 0xfffffffc00ec9947 */ /* 0x004fea000383ffff */
[----:B------:R-:W-:Y:S05]  /*10170*/  BRA `(.L_x_7290) ;  /* 0xffffff7000cc7947 */ /* 0x000fea000383ffff */
.L_x_7298:
[----:B-1----:R-:W-:-:S04]  /*10180*/  MOV R4, UR6 ;  /* 0x0000000600047c02 */ /* 0x002fc80008000f00 */
[----:B------:R1:W2:Y:S03]  /*10190*/  SYNCS.PHASECHK.TRANS64.TRYWAIT P1, [R4+URZ+0x28c30], R11 ;  /* 0x028c300b040075a7 */ /* 0x0002a6000802017f */
[----:B--2---:R-:W-:Y:S05]  /*101a0*/  @!P1 NANOSLEEP.SYNCS 0x989680 ;  /* 0x009896800000995d */ /* 0x004fea0003900000 */
[----:B------:R-:W2:Y:S02]  /*101b0*/  @!P1 SYNCS.PHASECHK.TRANS64 P1, [R4+URZ+0x28c30], R11 ;  /* 0x028c300b040095a7 */ /* 0x000ea4000802007f */
[----:B--2---:R-:W-:Y:S05]  /*101c0*/  @!P1 BRA `(.L_x_7298) ;  /* 0xfffffffc00ec9947 */ /* 0x004fea000383ffff */
[----:B------:R-:W-:Y:S05]  /*101d0*/  BRA `(.L_x_7297) ;  /* 0xffffff7400c47947 */ /* 0x000fea000383ffff */
.L_x_7303:
[----:B-1----:R-:W-:-:S04]  /*101e0*/  IMAD.U32 R12, RZ, RZ, UR6 ;  /* 0x00000006ff0c7e24 */ /* 0x002fc8000f8e00ff */
[----:B------:R1:W3:Y:S03]  /*101f0*/  SYNCS.PHASECHK.TRANS64.TRYWAIT P1, [R12+URZ+0x28c50], R11 ;  /* 0x028c500b0c0075a7 */ /* 0x0002e6000802017f */
[----:B---3--:R-:W-:Y:S05]  /*10200*/  @!P1 NANOSLEEP.SYNCS 0x989680 ;  /* 0x009896800000995d */ /* 0x008fea0003900000 */
[----:B------:R-:W3:Y:S02]  /*10210*/  @!P1 SYNCS.PHASECHK.TRANS64 P1, [R12+URZ+0x28c50], R11 ;  /* 0x028c500b0c0095a7 */ /* 0x000ee4000802007f */
[----:B---3--:R-:W-:Y:S05]  /*10220*/  @!P1 BRA `(.L_x_7303) ;  /* 0xfffffffc00ec9947 */ /* 0x008fea000383ffff */
[----:B------:R-:W-:Y:S05]  /*10230*/  BRA `(.L_x_7302) ;  /* 0xffffff8c00dc7947 */ /* 0x000fea000383ffff */
.L_x_7317:
[----:B------:R-:W-:Y:S01]  /*10240*/  MOV R13, R23 ;  /* 0x00000017000d7202 */ /* 0x000fe20000000f00 */
[----:B------:R-:W-:Y:S01]  /*10250*/  IMAD.MOV.U32 R12, RZ, RZ, RZ ;  /* 0x000000ffff0c7224 */ /* 0x000fe200078e00ff */
[----:B------:R-:W-:Y:S01]  /*10260*/  MOV R11, 0x1f ;  /* 0x0000001f000b7802 */ /* 0x000fe20000000f00 */
[----:B------:R-:W-:-:S07]  /*10270*/  IMAD.MOV.U32 R15, RZ, RZ, -0x1 ;  /* 0xffffffffff0f7424 */ /* 0x000fce00078e00ff */
[----:B------:R-:W-:Y:S05]  /*10280*/  WARPSYNC.COLLECTIVE R15, `(.L_x_7358) ;  /* 0x000000000f087348 */ /* 0x000fea0003c00000 */
[----:B------:R0:W1:Y:S02]  /*10290*/  SHFL.IDX P6, R14, R13, R12, R11 ;  /* 0x0000000c0d0e7389 */ /* 0x00006400000c000b */
[----:B01----:R-:W-:Y:S01]  /*102a0*/  ENDCOLLECTIVE ;  /* 0x000000000000791b */ /* 0x003fe20003800000 */
.L_x_7358:
[----:B------:R-:W-:Y:S05]  /*102b0*/  BRA `(.L_x_7359) ;  /* 0xffffffd000f07947 */ /* 0x000fea000383ffff */
.L_x_7319:
[----:B0-----:R-:W-:-:S04]  /*102c0*/  MOV R3, UR45 ;  /* 0x0000002d00037c02 */ /* 0x001fc80008000f00 */
[----:B------:R0:W1:Y:S03]  /*102d0*/  SYNCS.PHASECHK.TRANS64.TRYWAIT P0, [R3+URZ+0x28c40], R0 ;  /* 0x028c4000030075a7 */ /* 0x000066000800017f */
[----:B-1----:R-:W-:Y:S05]  /*102e0*/  @!P0 NANOSLEEP.SYNCS 0x989680 ;  /* 0x009896800000895d */ /* 0x002fea0003900000 */
[----:B------:R-:W1:Y:S02]  /*102f0*/  @!P0 SYNCS.PHASECHK.TRANS64 P0, [R3+URZ+0x28c40], R0 ;  /* 0x028c4000030085a7 */ /* 0x000e64000800007f */
[----:B-1----:R-:W-:Y:S05]  /*10300*/  @!P0 BRA `(.L_x_7319) ;  /* 0xfffffffc00ec8947 */ /* 0x002fea000383ffff */
[----:B------:R-:W-:Y:S05]  /*10310*/  BRA `(.L_x_7360) ;  /* 0xffffffd400207947 */ /* 0x000fea000383ffff */
.L_x_7320:
[----:B------:R-:W-:Y:S01]  /*10320*/  BSSY B0, `(.L_x_7361) ;  /* 0x0000008000007945 */ /* 0x000fe20003800000 */
[----:B------:R-:W-:Y:S01]  /*10330*/  IMAD.MOV.U32 R13, RZ, RZ, R5 ;  /* 0x000000ffff0d7224 */ /* 0x000fe200078e0005 */
[----:B------:R-:W-:Y:S01]  /*10340*/  MOV R12, RZ ;  /* 0x000000ff000c7202 */ /* 0x000fe20000000f00 */
[----:B------:R-:W-:Y:S01]  /*10350*/  IMAD.MOV.U32 R11, RZ, RZ, 0x181f ;  /* 0x0000181fff0b7424 */ /* 0x000fe200078e00ff */
[----:B------:R-:W-:-:S07]  /*10360*/  MOV R15, 0xffffffff ;  /* 0xffffffff000f7802 */ /* 0x000fce0000000f00 */
[----:B------:R-:W-:Y:S05]  /*10370*/  WARPSYNC.COLLECTIVE R15, `(.L_x_7362) ;  /* 0x000000000f087348 */ /* 0x000fea0003c00000 */
[----:B------:R0:W1:Y:S02]  /*10380*/  SHFL.IDX P6, R14, R13, R12, R11 ;  /* 0x0000000c0d0e7389 */ /* 0x00006400000c000b */
[----:B01----:R-:W-:Y:S01]  /*10390*/  ENDCOLLECTIVE ;  /* 0x000000000000791b */ /* 0x003fe20003800000 */
.L_x_7362:
[----:B------:R-:W-:Y:S05]  /*103a0*/  BSYNC B0 ;  /* 0x0000000000007941 */ /* 0x000fea0003800000 */
.L_x_7361:
        /* <DEDUP_REMOVED lines=9> */
.L_x_7363:
[----:B------:R-:W-:Y:S01]  /*10440*/  MOV R13, R5 ;  /* 0x00000005000d7202 */ /* 0x000fe20000000f00 */
[----:B------:R-:W-:Y:S01]  /*10450*/  IMAD.MOV.U32 R12, RZ, RZ, 0x1 ;  /* 0x00000001ff0c7424 */ /* 0x000fe200078e00ff */
[----:B------:R-:W-:-:S04]  /*10460*/  @P0 LEA R14, P1, R22, R14, 0x1 ;  /* 0x0000000e160e0211 */ /* 0x000fc800078208ff */
[----:B------:R-:W-:Y:S01]  /*10470*/  @P0 IADD3.X R3, RZ, R2, RZ, P1, !PT ;  /* 0x00000002ff030210 */ /* 0x000fe20000ffe4ff */
[----:B------:R-:W-:-:S08]  /*10480*/  @P0 IMAD.MOV.U32 R2, RZ, RZ, R14 ;  /* 0x000000ffff020224 */ /* 0x000fd000078e000e */
[----:B------:R-:W-:Y:S05]  /*10490*/  WARPSYNC.COLLECTIVE R15, `(.L_x_7364) ;  /* 0x000000000f087348 */ /* 0x000fea0003c00000 */
[----:B------:R0:W1:Y:S02]  /*104a0*/  SHFL.IDX P6, R14, R13, R12, R11 ;  /* 0x0000000c0d0e7389 */ /* 0x00006400000c000b */
[----:B01----:R-:W-:Y:S01]  /*104b0*/  ENDCOLLECTIVE ;  /* 0x000000000000791b */ /* 0x003fe20003800000 */
.L_x_7364:
        /* <DEDUP_REMOVED lines=11> */
.L_x_7365:
[----:B------:R-:W-:Y:S01]  /*10570*/  IMAD.MOV.U32 R13, RZ, RZ, R5 ;  /* 0x000000ffff0d7224 */ /* 0x000fe200078e0005 */
[----:B------:R-:W-:Y:S02]  /*10580*/  MOV R12, 0x2 ;  /* 0x00000002000c7802 */ /* 0x000fe40000000f00 */
[----:B------:R-:W-:-:S13]  /*10590*/  @P0 LEA R2, P1, R22, R14, 0x1 ;  /* 0x0000000e16020211 */ /* 0x000fda00078208ff */
[----:B------:R-:W-:Y:S05]  /*105a0*/  WARPSYNC.COLLECTIVE R15, `(.L_x_7366) ;  /* 0x000000000f087348 */ /* 0x000fea0003c00000 */
[----:B------:R0:W1:Y:S02]  /*105b0*/  SHFL.IDX P6, R14, R13, R12, R11 ;  /* 0x0000000c0d0e7389 */ /* 0x00006400000c000b */
[----:B01----:R-:W-:Y:S01]  /*105c0*/  ENDCOLLECTIVE ;  /* 0x000000000000791b */ /* 0x003fe20003800000 */
.L_x_7366:
[----:B------:R-:W-:-:S05]  /*105d0*/  @P0 IADD3.X R3, RZ, R4, RZ, P1, !PT ;  /* 0x00000004ff030210 */ /* 0x000fca0000ffe4ff */
        /* <DEDUP_REMOVED lines=11> */
.L_x_7367:
[----:B------:R-:W-:Y:S01]  /*10690*/  MOV R13, R5 ;  /* 0x00000005000d7202 */ /* 0x000fe20000000f00 */
[----:B------:R-:W-:Y:S01]  /*106a0*/  IMAD.MOV.U32 R12, RZ, RZ, 0x3 ;  /* 0x00000003ff0c7424 */ /* 0x000fe200078e00ff */
[----:B------:R-:W-:-:S13]  /*106b0*/  @P0 LEA R2, P1, R22, R14, 0x1 ;  /* 0x0000000e16020211 */ /* 0x000fda00078208ff */
[----:B------:R-:W-:Y:S05]  /*106c0*/  WARPSYNC.COLLECTIVE R15, `(.L_x_7368) ;  /* 0x000000000f087348 */ /* 0x000fea0003c00000 */
[----:B------:R0:W1:Y:S02]  /*106d0*/  SHFL.IDX P6, R14, R13, R12, R11 ;  /* 0x0000000c0d0e7389 */ /* 0x00006400000c000b */
[----:B01----:R-:W-:Y:S01]  /*106e0*/  ENDCOLLECTIVE ;  /* 0x000000000000791b */ /* 0x003fe20003800000 */
.L_x_7368:
[----:B------:R-:W-:-:S05]  /*106f0*/  @P0 IMAD.X R3, RZ, RZ, R4, P1 ;  /* 0x000000ffff030224 */ /* 0x000fca00008e0604 */
        /* <DEDUP_REMOVED lines=9> */
.L_x_7369:
[----:B------:R-:W-:Y:S05]  /*10790*/  BRA `(.L_x_7370) ;  /* 0xffffffd000e47947 */ /* 0x000fea000383ffff */
.L_x_7323:
[----:B------:R-:W-:Y:S01]  /*107a0*/  MOV R13, R5 ;  /* 0x00000005000d7202 */ /* 0x000fe20000000f00 */
[----:B------:R-:W-:Y:S01]  /*107b0*/  IMAD.MOV.U32 R12, RZ, RZ, RZ ;  /* 0x000000ffff0c7224 */ /* 0x000fe200078e00ff */
[----:B------:R-:W-:Y:S01]  /*107c0*/  MOV R11, 0x181f ;  /* 0x0000181f000b7802 */ /* 0x000fe20000000f00 */
[----:B------:R-:W-:Y:S01]  /*107d0*/  IMAD.MOV.U32 R15, RZ, RZ, -0x1 ;  /* 0xffffffffff0f7424 */ /* 0x000fe200078e00ff */
[----:B------:R-:W-:-:S07]  /*107e0*/  MOV R6, UR46 ;  /* 0x0000002e00067c02 */ /* 0x000fce0008000f00 */
[----:B------:R-:W-:Y:S05]  /*107f0*/  WARPSYNC.COLLECTIVE R15, `(.L_x_7371) ;  /* 0x000000000f087348 */ /* 0x000fea0003c00000 */
[----:B------:R0:W1:Y:S02]  /*10800*/  SHFL.IDX P6, R14, R13, R12, R11 ;  /* 0x0000000c0d0e7389 */ /* 0x00006400000c000b */
[----:B01----:R-:W-:Y:S01]  /*10810*/  ENDCOLLECTIVE ;  /* 0x000000000000791b */ /* 0x003fe20003800000 */
.L_x_7371:
[----:B------:R-:W-:Y:S02]  /*10820*/  IMAD R7, R6, 0x40, R35 ;  /* 0x0000004006077824 */ /* 0x000fe400078e0223 */
[----:B------:R-:W-:Y:S01]  /*10830*/  IMAD.MOV.U32 R13, RZ, RZ, R4 ;  /* 0x000000ffff0d7224 */ /* 0x000fe200078e0004 */
[----:B------:R-:W-:-:S07]  /*10840*/  MOV R2, R14 ;  /* 0x0000000e00027202 */ /* 0x000fce0000000f00 */
[----:B------:R-:W-:Y:S05]  /*10850*/  WARPSYNC.COLLECTIVE R15, `(.L_x_7372) ;  /* 0x000000000f087348 */ /* 0x000fea0003c00000 */
[----:B------:R0:W1:Y:S02]  /*10860*/  SHFL.IDX P6, R14, R13, R12, R11 ;  /* 0x0000000c0d0e7389 */ /* 0x00006400000c000b */
[----:B01----:R-:W-:Y:S01]  /*10870*/  ENDCOLLECTIVE ;  /* 0x000000000000791b */ /* 0x003fe20003800000 */
.L_x_7372:
[----:B------:R-:W-:Y:S02]  /*10880*/  ULDC UR4, c[0x0][0x288] ;  /* 0x0000a20000047ab9 */ /* 0x000fe40000000800 */
[----:B------:R-:W-:-:S05]  /*10890*/  IMAD R0, R0, UR4, RZ ;  /* 0x0000000400007c24 */ /* 0x000fca000f8e02ff */
[C---:B------:R-:W-:Y:S02]  /*108a0*/  ISETP.GE.AND P0, PT, R7.reuse, R0, PT ;  /* 0x000000000700720c */ /* 0x040fe40003f06270 */
[----:B------:R-:W-:Y:S01]  /*108b0*/  IADD3 R11, R7, 0x10, RZ ;  /* 0x00000010070b7810 */ /* 0x000fe20007ffe0ff */
[----:B------:R-:W-:Y:S01]  /*108c0*/  IMAD.MOV.U32 R13, RZ, RZ, R5 ;  /* 0x000000ffff0d7224 */ /* 0x000fe200078e0005 */
[----:B------:R-:W-:-:S09]  /*108d0*/  MOV R12, 0x1 ;  /* 0x00000001000c7802 */ /* 0x000fd20000000f00 */
        /* <DEDUP_REMOVED lines=13> */
.L_x_7373:
[----:B------:R-:W-:Y:S01]  /*109b0*/  VIADD R9, R7, 0x20 ;  /* 0x0000002007097836 */ /* 0x000fe20000000000 */
[----:B------:R-:W-:Y:S01]  /*109c0*/  @!P0 LEA R21, R30, UR45, 0x1 ;  /* 0x0000002d1e158c11 */ /* 0x000fe2000f8e08ff */
[----:B------:R-:W-:Y:S01]  /*109d0*/  IMAD.MOV.U32 R13, RZ, RZ, R4 ;  /* 0x000000ffff0d7224 */ /* 0x000fe200078e0004 */
[----:B------:R-:W-:-:S07]  /*109e0*/  MOV R6, R14 ;  /* 0x0000000e00067202 */ /* 0x000fce0000000f00 */
[----:B------:R-:W-:Y:S05]  /*109f0*/  WARPSYNC.COLLECTIVE R15, `(.L_x_7374) ;  /* 0x000000000f087348 */ /* 0x000fea0003c00000 */
[----:B------:R0:W1:Y:S02]  /*10a00*/  SHFL.IDX P6, R14, R13, R12, R11 ;  /* 0x0000000c0d0e7389 */ /* 0x00006400000c000b */
[----:B01----:R-:W-:Y:S01]  /*10a10*/  ENDCOLLECTIVE ;  /* 0x000000000000791b */ /* 0x003fe20003800000 */
.L_x_7374:
[----:B------:R-:W-:Y:S01]  /*10a20*/  MOV R13, R5 ;  /* 0x00000005000d7202 */ /* 0x000fe20000000f00 */
[----:B------:R-:W-:Y:S01]  /*10a30*/  IMAD.MOV.U32 R12, RZ, RZ, 0x2 ;  /* 0x00000002ff0c7424 */ /* 0x000fe200078e00ff */
[----:B------:R-:W-:-:S13]  /*10a40*/  @!P0 LEA R2, P2, R22, R14, 0x1 ;  /* 0x0000000e16028211 */ /* 0x000fda00078408ff */
[----:B------:R-:W-:Y:S05]  /*10a50*/  WARPSYNC.COLLECTIVE R15, `(.L_x_7375) ;  /* 0x000000000f087348 */ /* 0x000fea0003c00000 */
[----:B------:R0:W1:Y:S02]  /*10a60*/  SHFL.IDX P6, R14, R13, R12, R11 ;  /* 0x0000000c0d0e7389 */ /* 0x00006400000c000b */
[----:B01----:R-:W-:Y:S01]  /*10a70*/  ENDCOLLECTIVE ;  /* 0x000000000000791b */ /* 0x003fe20003800000 */
.L_x_7375:
[----:B------:R-:W-:-:S05]  /*10a80*/  @!P0 IADD3.X R3, RZ, R6, RZ, P2, !PT ;  /* 0x00000006ff038210 */ /* 0x000fca00017fe4ff */
        /* <DEDUP_REMOVED lines=11> */
.L_x_7376:
[----:B------:R-:W-:Y:S01]  /*10b40*/  IMAD.MOV.U32 R13, RZ, RZ, R5 ;  /* 0x000000ffff0d7224 */ /* 0x000fe200078e0005 */
[----:B------:R-:W-:Y:S02]  /*10b50*/  MOV R12, 0x3 ;  /* 0x00000003000c7802 */ /* 0x000fe40000000f00 */
[----:B------:R-:W-:-:S13]  /*10b60*/  @!P0 LEA R2, P2, R22, R14, 0x1 ;  /* 0x0000000e16028211 */ /* 0x000fda00078408ff */
[----:B------:R-:W-:Y:S05]  /*10b70*/  WARPSYNC.COLLECTIVE R15, `(.L_x_7377) ;  /* 0x000000000f087348 */ /* 0x000fea0003c00000 */
[----:B------:R0:W1:Y:S02]  /*10b80*/  SHFL.IDX P6, R14, R13, R12, R11 ;  /* 0x0000000c0d0e7389 */ /* 0x00006400000c000b */
[----:B01----:R-:W-:Y:S01]  /*10b90*/  ENDCOLLECTIVE ;  /* 0x000000000000791b */ /* 0x003fe20003800000 */
.L_x_7377:
[----:B------:R-:W-:-:S05]  /*10ba0*/  @!P0 IADD3.X R3, RZ, R6, RZ, P2, !PT ;  /* 0x00000006ff038210 */ /* 0x000fca00017fe4ff */
        /* <DEDUP_REMOVED lines=9> */
.L_x_7378:
[----:B------:R-:W-:Y:S05]  /*10c40*/  BRA `(.L_x_7379) ;  /* 0xffffffd4008c7947 */ /* 0x000fea000383ffff */
.L_x_7324:
[----:B0-----:R-:W-:-:S04]  /*10c50*/  IMAD.U32 R3, RZ, RZ, UR45 ;  /* 0x0000002dff037e24 */ /* 0x001fc8000f8e00ff */
[----:B------:R0:W1:Y:S03]  /*10c60*/  SYNCS.PHASECHK.TRANS64.TRYWAIT P0, [R3+URZ+0x28c20], R0 ;  /* 0x028c2000030075a7 */ /* 0x000066000800017f */
[----:B-1----:R-:W-:Y:S05]  /*10c70*/  @!P0 NANOSLEEP.SYNCS 0x989680 ;  /* 0x009896800000895d */ /* 0x002fea0003900000 */
[----:B------:R-:W1:Y:S02]  /*10c80*/  @!P0 SYNCS.PHASECHK.TRANS64 P0, [R3+URZ+0x28c20], R0 ;  /* 0x028c2000030085a7 */ /* 0x000e64000800007f */
[----:B-1----:R-:W-:Y:S05]  /*10c90*/  @!P0 BRA `(.L_x_7324) ;  /* 0xfffffffc00ec8947 */ /* 0x002fea000383ffff */
[----:B------:R-:W-:Y:S05]  /*10ca0*/  BRA `(.L_x_7380) ;  /* 0xffffffd400bc7947 */ /* 0x000fea000383ffff */
.L_x_7326:
[----:B0-----:R-:W-:-:S04]  /*10cb0*/  MOV R3, UR45 ;  /* 0x0000002d00037c02 */ /* 0x001fc80008000f00 */
[----:B------:R0:W1:Y:S03]  /*10cc0*/  SYNCS.PHASECHK.TRANS64.TRYWAIT P0, [R3+URZ+0x28c60], R0 ;  /* 0x028c6000030075a7 */ /* 0x000066000800017f */
[----:B-1----:R-:W-:Y:S05]  /*10cd0*/  @!P0 NANOSLEEP.SYNCS 0x989680 ;  /* 0x009896800000895d */ /* 0x002fea0003900000 */
[----:B------:R-:W1:Y:S02]  /*10ce0*/  @!P0 SYNCS.PHASECHK.TRANS64 P0, [R3+URZ+0x28c60], R0 ;  /* 0x028c6000030085a7 */ /* 0x000e64000800007f */
[----:B-1----:R-:W-:Y:S05]  /*10cf0*/  @!P0 BRA `(.L_x_7326) ;  /* 0xfffffffc00ec8947 */ /* 0x002fea000383ffff */
[----:B------:R-:W-:Y:S05]  /*10d00*/  BRA `(.L_x_7381) ;  /* 0xffffffd400b87947 */ /* 0x000fea000383ffff */
.L_x_7327:
        /* <DEDUP_REMOVED lines=8> */
.L_x_7383:
[----:B------:R-:W-:Y:S05]  /*10d90*/  BSYNC B0 ;  /* 0x0000000000007941 */ /* 0x000fea0003800000 */
.L_x_7382:
[----:B------:R-:W-:Y:S01]  /*10da0*/  MOV R13, R0 ;  /* 0x00000000000d7202 */ /* 0x000fe20000000f00 */
[----:B------:R-:W-:Y:S01]  /*10db0*/  IMAD.MOV.U32 R12, RZ, RZ, RZ ;  /* 0x000000ffff0c7224 */ /* 0x000fe200078e00ff */
[----:B------:R-:W-:Y:S01]  /*10dc0*/  MOV R11, 0x181f ;  /* 0x0000181f000b7802 */ /* 0x000fe20000000f00 */
[----:B------:R-:W-:Y:S01]  /*10dd0*/  IMAD.MOV.U32 R15, RZ, RZ, -0x1 ;  /* 0xffffffffff0f7424 */ /* 0x000fe200078e00ff */
[----:B------:R-:W-:Y:S01]  /*10de0*/  SHF.L.U32 R8, R22, 0x1, RZ ;  /* 0x0000000116087819 */ /* 0x000fe200000006ff */
[----:B------:R-:W-:Y:S01]  /*10df0*/  IMAD.MOV.U32 R3, RZ, RZ, R14 ;  /* 0x000000ffff037224 */ /* 0x000fe200078e000e */
[----:B------:R-:W-:-:S07]  /*10e00*/  LOP3.LUT R4, R17, 0x1, RZ, 0xc0, !PT ;  /* 0x0000000111047812 */ /* 0x000fce00078ec0ff */
[----:B------:R-:W-:Y:S05]  /*10e10*/  WARPSYNC.COLLECTIVE R15, `(.L_x_7384) ;  /* 0x000000000f087348 */ /* 0x000fea0003c00000 */
[----:B------:R0:W1:Y:S02]  /*10e20*/  SHFL.IDX P6, R14, R13, R12, R11 ;  /* 0x0000000c0d0e7389 */ /* 0x00006400000c000b */
[----:B01----:R-:W-:Y:S01]  /*10e30*/  ENDCOLLECTIVE ;  /* 0x000000000000791b */ /* 0x003fe20003800000 */
.L_x_7384:
[----:B------:R-:W-:Y:S02]  /*10e40*/  LEA R7, R30, UR45, 0x1 ;  /* 0x0000002d1e077c11 */ /* 0x000fe4000f8e08ff */
[----:B------:R-:W-:Y:S02]  /*10e50*/  ISETP.NE.U32.AND P1, PT, R4, 0x1, PT ;  /* 0x000000010400780c */ /* 0x000fe40003f25070 */
[C---:B------:R-:W-:Y:S02]  /*10e60*/  LOP3.LUT P5, RZ, R17.reuse, 0x2, RZ, 0xc0, !PT ;  /* 0x0000000211ff7812 */ /* 0x040fe400078ac0ff */
[C---:B------:R-:W-:Y:S02]  /*10e70*/  LOP3.LUT P4, RZ, R17.reuse, 0x4, RZ, 0xc0, !PT ;  /* 0x0000000411ff7812 */ /* 0x040fe4000788c0ff */
[C---:B------:R-:W-:Y:S02]  /*10e80*/  LOP3.LUT P3, RZ, R17.reuse, 0x8, RZ, 0xc0, !PT ;  /* 0x0000000811ff7812 */ /* 0x040fe4000786c0ff */
[----:B------:R-:W-:-:S02]  /*10e90*/  LOP3.LUT P2, RZ, R17, 0x10, RZ, 0xc0, !PT ;  /* 0x0000001011ff7812 */ /* 0x000fc4000784c0ff */
[----:B------:R-:W-:Y:S01]  /*10ea0*/  LOP3.LUT R16, R16, 0xfffffeff, RZ, 0xc0, !PT ;  /* 0xfffffeff10107812 */ /* 0x000fe200078ec0ff */
[----:B------:R-:W-:Y:S01]  /*10eb0*/  IMAD.MOV.U32 R12, RZ, RZ, 0x1 ;  /* 0x00000001ff0c7424 */ /* 0x000fe200078e00ff */
[----:B------:R-:W-:Y:S02]  /*10ec0*/  PRMT R4, R17, 0x8880, RZ ;  /* 0x0000888011047816 */ /* 0x000fe400000000ff */
        /* <DEDUP_REMOVED lines=24> */
[----:B------:R-:W-:Y:S02]  /*11050*/  ISETP.GT.AND P6, PT, R4, -0x1, PT ;  /* 0xffffffff0400780c */ /* 0x000fe40003fc4270 */
[----:B------:R-:W-:-:S11]  /*11060*/  MOV R4, RZ ;  /* 0x000000ff00047202 */ /* 0x000fd60000000f00 */
[----:B------:R-:W-:Y:S02]  /*11070*/  @P6 LOP3.LUT R16, R16, 0x200, RZ, 0xfc, !PT ;  /* 0x0000020010106812 */ /* 0x000fe400078efcff */
[----:B------:R-:W-:-:S13]  /*11080*/  ISETP.LT.OR P6, PT, R18, 0x1, P6 ;  /* 0x000000011200780c */ /* 0x000fda00037c1670 */
[----:B------:R0:W-:Y:S02]  /*11090*/  LDGSTS.E.BYPASS.LTC128B.128 [R7+0xe400], desc[UR36][R2.64+0x380], !P6 ;  /* 0x0e40038002077fae */ /* 0x0001e4000f101d64 */
[----:B0-----:R-:W-:Y:S05]  /*110a0*/  WARPSYNC.COLLECTIVE R15, `(.L_x_7385) ;  /* 0x000000000f087348 */ /* 0x001fea0003c00000 */
[----:B------:R1:W2:Y:S02]  /*110b0*/  SHFL.IDX P6, R14, R13, R12, R11 ;  /* 0x0000000c0d0e7389 */ /* 0x0002a400000c000b */
[----:B012---:R-:W-:Y:S01]  /*110c0*/  ENDCOLLECTIVE ;  /* 0x000000000000791b */ /* 0x007fe20003800000 */
.L_x_7385:
[----:B------:R-:W-:Y:S01]  /*110d0*/  IMAD.MOV.U32 R13, RZ, RZ, R0 ;  /* 0x000000ffff0d7224 */ /* 0x000fe200078e0000 */
[----:B------:R-:W-:-:S07]  /*110e0*/  MOV R5, R14 ;  /* 0x0000000e00057202 */ /* 0x000fce0000000f00 */
[----:B------:R-:W-:Y:S05]  /*110f0*/  WARPSYNC.COLLECTIVE R15, `(.L_x_7386) ;  /* 0x000000000f087348 */ /* 0x000fea0003c00000 */
[----:B------:R0:W1:Y:S02]  /*11100*/  SHFL.IDX P6, R14, R13, R12, R11 ;  /* 0x0000000c0d0e7389 */ /* 0x00006400000c000b */
[----:B01----:R-:W-:Y:S01]  /*11110*/  ENDCOLLECTIVE ;  /* 0x000000000000791b */ /* 0x003fe20003800000 */
.L_x_7386:
[----:B------:R-:W-:Y:S01]  /*11120*/  IMAD.MOV.U32 R13, RZ, RZ, R6 ;  /* 0x000000ffff0d7224 */ /* 0x000fe200078e0006 */
[----:B------:R-:W-:Y:S02]  /*11130*/  MOV R12, 0x2 ;  /* 0x00000002000c7802 */ /* 0x000fe40000000f00 */
        /* <DEDUP_REMOVED lines=26> */
.L_x_7387:
[----:B------:R-:W-:Y:S01]  /*112e0*/  MOV R13, R0 ;  /* 0x00000000000d7202 */ /* 0x000fe20000000f00 */
[----:B------:R-:W-:-:S07]  /*112f0*/  IMAD.MOV.U32 R9, RZ, RZ, R14 ;  /* 0x000000ffff097224 */ /* 0x000fce00078e000e */
[----:B------:R-:W-:Y:S05]  /*11300*/  WARPSYNC.COLLECTIVE R15, `(.L_x_7388) ;  /* 0x000000000f087348 */ /* 0x000fea0003c00000 */
[----:B------:R0:W1:Y:S02]  /*11310*/  SHFL.IDX P6, R14, R13, R12, R11 ;  /* 0x0000000c0d0e7389 */ /* 0x00006400000c000b */
[----:B01----:R-:W-:Y:S01]  /*11320*/  ENDCOLLECTIVE ;  /* 0x000000000000791b */ /* 0x003fe20003800000 */
.L_x_7388:
        /* <DEDUP_REMOVED lines=28> */
.L_x_7389:
[----:B------:R-:W-:Y:S01]  /*114f0*/  IMAD.MOV.U32 R13, RZ, RZ, R0 ;  /* 0x000000ffff0d7224 */ /* 0x000fe200078e0000 */
[----:B------:R-:W-:-:S07]  /*11500*/  MOV R6, R14 ;  /* 0x0000000e00067202 */ /* 0x000fce0000000f00 */
[----:B------:R-:W-:Y:S05]  /*11510*/  WARPSYNC.COLLECTIVE R15, `(.L_x_7390) ;  /* 0x000000000f087348 */ /* 0x000fea0003c00000 */
[----:B------:R0:W1:Y:S02]  /*11520*/  SHFL.IDX P6, R14, R13, R12, R11 ;  /* 0x0000000c0d0e7389 */ /* 0x00006400000c000b */
[----:B01----:R-:W-:Y:S01]  /*11530*/  ENDCOLLECTIVE ;  /* 0x000000000000791b */ /* 0x003fe20003800000 */
.L_x_7390:
[----:B------:R-:W-:Y:S05]  /*11540*/  BRA `(.L_x_7391) ;  /* 0xffffffd4004c7947 */ /* 0x000fea000383ffff */
.L_x_7334:
[----:B-1----:R1:W2:Y:S02]  /*11550*/  SYNCS.PHASECHK.TRANS64.TRYWAIT P0, [R10+URZ+0x28c40], R20 ;  /* 0x028c40140a0075a7 */ /* 0x0022a4000800017f */
[----:B--2---:R-:W-:Y:S05]  /*11560*/  @!P0 NANOSLEEP.SYNCS 0x989680 ;  /* 0x009896800000895d */ /* 0x004fea0003900000 */
[----:B------:R-:W2:Y:S02]  /*11570*/  @!P0 SYNCS.PHASECHK.TRANS64 P0, [R10+URZ+0x28c40], R20 ;  /* 0x028c40140a0085a7 */ /* 0x000ea4000800007f */
[----:B--2---:R-:W-:Y:S05]  /*11580*/  @!P0 BRA `(.L_x_7334) ;  /* 0xfffffffc00f08947 */ /* 0x004fea000383ffff */
[----:B------:R-:W-:Y:S05]  /*11590*/  BRA `(.L_x_7392) ;  /* 0xffffffd800847947 */ /* 0x000fea000383ffff */
.L_x_7335:
[----:B------:R-:W-:Y:S01]  /*115a0*/  BSSY B1, `(.L_x_7393) ;  /* 0x0000008000017945 */ /* 0x000fe20003800000 */
[----:B------:R-:W-:Y:S01]  /*115b0*/  IMAD.MOV.U32 R13, RZ, RZ, R29 ;  /* 0x000000ffff0d7224 */ /* 0x000fe200078e001d */
[----:B------:R-:W-:Y:S01]  /*115c0*/  MOV R12, RZ ;  /* 0x000000ff000c7202 */ /* 0x000fe20000000f00 */
[----:B------:R-:W-:Y:S01]  /*115d0*/  IMAD.MOV.U32 R11, RZ, RZ, 0x181f ;  /* 0x0000181fff0b7424 */ /* 0x000fe200078e00ff */
[----:B------:R-:W-:-:S07]  /*115e0*/  MOV R15, 0xffffffff ;  /* 0xffffffff000f7802 */ /* 0x000fce0000000f00 */
[----:B-1----:R-:W-:Y:S05]  /*115f0*/  WARPSYNC.COLLECTIVE R15, `(.L_x_7394) ;  /* 0x000000000f087348 */ /* 0x002fea0003c00000 */
[----:B------:R0:W2:Y:S02]  /*11600*/  SHFL.IDX P6, R14, R13, R12, R11 ;  /* 0x0000000c0d0e7389 */ /* 0x0000a400000c000b */
[----:B012---:R-:W-:Y:S01]  /*11610*/  ENDCOLLECTIVE ;  /* 0x000000000000791b */ /* 0x007fe20003800000 */
.L_x_7394:
[----:B------:R-:W-:Y:S05]  /*11620*/  BSYNC B1 ;  /* 0x0000000000017941 */ /* 0x000fea0003800000 */
.L_x_7393:
[----:B------:R-:W-:Y:S01]  /*11630*/  MOV R13, R26 ;  /* 0x0000001a000d7202 */ /* 0x000fe20000000f00 */
[----:B------:R-:W-:Y:S01]  /*11640*/  IMAD.MOV.U32 R12, RZ, RZ, RZ ;  /* 0x000000ffff0c7224 */ /* 0x000fe200078e00ff */
[----:B------:R-:W-:Y:S01]  /*11650*/  MOV R11, 0x181f ;  /* 0x0000181f000b7802 */ /* 0x000fe20000000f00 */
[----:B------:R-:W-:Y:S01]  /*11660*/  IMAD.MOV.U32 R15, RZ, RZ, -0x1 ;  /* 0xffffffffff0f7424 */ /* 0x000fe200078e00ff */
[----:B------:R-:W-:Y:S01]  /*11670*/  LEA R27, R17, UR45, 0x1 ;  /* 0x0000002d111b7c11 */ /* 0x000fe2000f8e08ff */
[----:B------:R-:W-:-:S07]  /*11680*/  IMAD.MOV.U32 R3, RZ, RZ, R14 ;  /* 0x000000ffff037224 */ /* 0x000fce00078e000e */
[----:B------:R-:W-:Y:S05]  /*11690*/  WARPSYNC.COLLECTIVE R15, `(.L_x_7395) ;  /* 0x000000000f087348 */ /* 0x000fea0003c00000 */
[----:B------:R0:W1:Y:S02]  /*116a0*/  SHFL.IDX P6, R14, R13, R12, R11 ;  /* 0x0000000c0d0e7389 */ /* 0x00006400000c000b */
[----:B01----:R-:W-:Y:S01]  /*116b0*/  ENDCOLLECTIVE ;  /* 0x000000000000791b */ /* 0x003fe20003800000 */
.L_x_7395:
[----:B------:R-:W-:Y:S01]  /*116c0*/  IMAD.MOV.U32 R13, RZ, RZ, R29 ;  /* 0x000000ffff0d7224 */ /* 0x000fe200078e001d */
[----:B------:R-:W-:Y:S02]  /*116d0*/  MOV R12, 0x1 ;  /* 0x00000001000c7802 */ /* 0x000fe40000000f00 */
[----:B------:R-:W-:-:S13]  /*116e0*/  IADD3 R2, P0, R14, R8, RZ ;  /* 0x000000080e027210 */ /* 0x000fda0007f1e0ff */
[----:B------:R-:W-:Y:S05]  /*116f0*/  WARPSYNC.COLLECTIVE R15, `(.L_x_7396) ;  /* 0x000000000f087348 */ /* 0x000fea0003c00000 */
[----:B------:R0:W1:Y:S02]  /*11700*/  SHFL.IDX P6, R14, R13, R12, R11 ;  /* 0x0000000c0d0e7389 */ /* 0x00006400000c000b */
[----:B01----:R-:W-:Y:S01]  /*11710*/  ENDCOLLECTIVE ;  /* 0x000000000000791b */ /* 0x003fe20003800000 */
.L_x_7396:
[----:B------:R-:W-:-:S05]  /*11720*/  IADD3.X R3, RZ, R3, RZ, P0, !PT ;  /* 0x00000003ff037210 */ /* 0x000fca00007fe4ff */
        /* <DEDUP_REMOVED lines=9> */
.L_x_7397:
[----:B------:R-:W-:Y:S01]  /*117c0*/  MOV R13, R29 ;  /* 0x0000001d000d7202 */ /* 0x000fe20000000f00 */
[----:B------:R-:W-:Y:S01]  /*117d0*/  IMAD.MOV.U32 R12, RZ, RZ, 0x2 ;  /* 0x00000002ff0c7424 */ /* 0x000fe200078e00ff */
[----:B------:R-:W-:-:S13]  /*117e0*/  IADD3 R2, P0, R14, R8, RZ ;  /* 0x000000080e027210 */ /* 0x000fda0007f1e0ff */
[----:B------:R-:W-:Y:S05]  /*117f0*/  WARPSYNC.COLLECTIVE R15, `(.L_x_7398) ;  /* 0x000000000f087348 */ /* 0x000fea0003c00000 */
[----:B------:R0:W1:Y:S02]  /*11800*/  SHFL.IDX P6, R14, R13, R12, R11 ;  /* 0x0000000c0d0e7389 */ /* 0x00006400000c000b */
[----:B01----:R-:W-:Y:S01]  /*11810*/  ENDCOLLECTIVE ;  /* 0x000000000000791b */ /* 0x003fe20003800000 */
.L_x_7398:
[----:B------:R-:W-:-:S05]  /*11820*/  IMAD.X R3, RZ, RZ, R3, P0 ;  /* 0x000000ffff037224 */ /* 0x000fca00000e0603 */
        /* <DEDUP_REMOVED lines=9> */
.L_x_7399:
[----:B------:R-:W-:Y:S01]  /*118c0*/  IMAD.MOV.U32 R13, RZ, RZ, R29 ;  /* 0x000000ffff0d7224 */ /* 0x000fe200078e001d */
[----:B------:R-:W-:Y:S02]  /*118d0*/  MOV R12, 0x3 ;  /* 0x00000003000c7802 */ /* 0x000fe40000000f00 */
[----:B------:R-:W-:-:S13]  /*118e0*/  IADD3 R2, P0, R14, R8, RZ ;  /* 0x000000080e027210 */ /* 0x000fda0007f1e0ff */
[----:B------:R-:W-:Y:S05]  /*118f0*/  WARPSYNC.COLLECTIVE R15, `(.L_x_7400) ;  /* 0x000000000f087348 */ /* 0x000fea0003c00000 */
[----:B------:R0:W1:Y:S02]  /*11900*/  SHFL.IDX P6, R14, R13, R12, R11 ;  /* 0x0000000c0d0e7389 */ /* 0x00006400000c000b */
[----:B01----:R-:W-:Y:S01]  /*11910*/  ENDCOLLECTIVE ;  /* 0x000000000000791b */ /* 0x003fe20003800000 */
.L_x_7400:
[----:B------:R-:W-:-:S05]  /*11920*/  IADD3.X R3, RZ, R3, RZ, P0, !PT ;  /* 0x00000003ff037210 */ /* 0x000fca00007fe4ff */
[----:B------:R-:W-:Y:S01]  /*11930*/  @!PT LDS RZ, [RZ] ;  /* 0x00000000fffff984 */ /* 0x000fe20000000800 */
[----:B------:R-:W-:Y:S01]  /*11940*/  @!PT LDS RZ, [RZ] ;  /* 0x00000000fffff984 */ /* 0x000fe20000000800 */
[----:B------:R-:W-:Y:S01]  /*11950*/  @!PT LDS RZ, [RZ] ;  /* 0x00000000fffff984 */ /* 0x000fe20000000800 */
[----:B------:R0:W-:Y:S01]  /*11960*/  LDGSTS.E.BYPASS.LTC128B.128 [R27+0x23400], desc[UR36][R2.64], !P1 ;  /* 0x23400000021b7fae */ /* 0x0001e2000c901d64 */
[----:B------:R-:W-:Y:S01]  /*11970*/  MOV R13, R26 ;  /* 0x0000001a000d7202 */ /* 0x000fe20000000f00 */
[----:B------:R-:W-:-:S07]  /*11980*/  IMAD.MOV.U32 R34, RZ, RZ, R14 ;  /* 0x000000ffff227224 */ /* 0x000fce00078e000e */
[----:B0-----:R-:W-:Y:S05]  /*11990*/  WARPSYNC.COLLECTIVE R15, `(.L_x_7401) ;  /* 0x000000000f087348 */ /* 0x001fea0003c00000 */
[----:B------:R1:W2:Y:S02]  /*119a0*/  SHFL.IDX P6, R14, R13, R12, R11 ;  /* 0x0000000c0d0e7389 */ /* 0x0002a400000c000b */
[----:B012---:R-:W-:Y:S01]  /*119b0*/  ENDCOLLECTIVE ;  /* 0x000000000000791b */ /* 0x007fe20003800000 */
.L_x_7401:
[----:B------:R-:W-:Y:S05]  /*119c0*/  BRA `(.L_x_7402) ;  /* 0xffffffd800387947 */ /* 0x000fea000383ffff */
.L_x_7340:
[----:B---3--:R3:W4:Y:S02]  /*119d0*/  SYNCS.PHASECHK.TRANS64.TRYWAIT P0, [R10+URZ+0x28c60], R20 ;  /* 0x028c60140a0075a7 */ /* 0x008724000800017f */
[----:B----4-:R-:W-:Y:S05]  /*119e0*/  @!P0 NANOSLEEP.SYNCS 0x989680 ;  /* 0x009896800000895d */ /* 0x010fea0003900000 */
[----:B------:R-:W4:Y:S02]  /*119f0*/  @!P0 SYNCS.PHASECHK.TRANS64 P0, [R10+URZ+0x28c60], R20 ;  /* 0x028c60140a0085a7 */ /* 0x000f24000800007f */
[----:B----4-:R-:W-:Y:S05]  /*11a00*/  @!P0 BRA `(.L_x_7340) ;  /* 0xfffffffc00f08947 */ /* 0x010fea000383ffff */
[----:B------:R-:W-:Y:S05]  /*11a10*/  BRA `(.L_x_7403) ;  /* 0xffffffd800847947 */ /* 0x000fea000383ffff */
.L_x_7341:
[----:B------:R-:W-:Y:S01]  /*11a20*/  BSSY B1, `(.L_x_7404) ;  /* 0x0000008000017945 */ /* 0x000fe20003800000 */
[----:B------:R-:W-:Y:S01]  /*11a30*/  IMAD.MOV.U32 R13, RZ, RZ, R19 ;  /* 0x000000ffff0d7224 */ /* 0x000fe200078e0013 */
[----:B------:R-:W-:Y:S01]  /*11a40*/  MOV R12, RZ ;  /* 0x000000ff000c7202 */ /* 0x000fe20000000f00 */
[----:B------:R-:W-:Y:S01]  /*11a50*/  IMAD.MOV.U32 R11, RZ, RZ, 0x181f ;  /* 0x0000181fff0b7424 */ /* 0x000fe200078e00ff */
[----:B------:R-:W-:-:S07]  /*11a60*/  MOV R15, 0xffffffff ;  /* 0xffffffff000f7802 */ /* 0x000fce0000000f00 */
[----:B-123--:R-:W-:Y:S05]  /*11a70*/  WARPSYNC.COLLECTIVE R15, `(.L_x_7405) ;  /* 0x000000000f087348 */ /* 0x00efea0003c00000 */
[----:B------:R0:W4:Y:S02]  /*11a80*/  SHFL.IDX P6, R14, R13, R12, R11 ;  /* 0x0000000c0d0e7389 */ /* 0x00012400000c000b */
[----:B01234-:R-:W-:Y:S01]  /*11a90*/  ENDCOLLECTIVE ;  /* 0x000000000000791b */ /* 0x01ffe20003800000 */
.L_x_7405:
[----:B------:R-:W-:Y:S05]  /*11aa0*/  BSYNC B1 ;  /* 0x0000000000017941 */ /* 0x000fea0003800000 */
.L_x_7404:
        /* <DEDUP_REMOVED lines=10> */
.L_x_7406:
        /* <DEDUP_REMOVED lines=15> */
.L_x_7407:
        /* <DEDUP_REMOVED lines=16> */
.L_x_7408:
        /* <DEDUP_REMOVED lines=18> */
.L_x_7409:
        /* <DEDUP_REMOVED lines=14> */
.L_x_7410:
        /* <DEDUP_REMOVED lines=17> */
.L_x_7411:
        /* <DEDUP_REMOVED lines=13> */
.L_x_7412:
[----:B------:R-:W-:Y:S05]  /*12120*/  BRA `(.L_x_7413) ;  /* 0xffffffd400f87947 */ /* 0x000fea000383ffff */
.L_x_7346:
[----:B0-----:R0:W1:Y:S02]  /*12130*/  SYNCS.PHASECHK.TRANS64.TRYWAIT P0, [R5+URZ+0x28c20], R4 ;  /* 0x028c2004050075a7 */ /* 0x001064000800017f */
[----:B-1----:R-:W-:Y:S05]  /*12140*/  @!P0 NANOSLEEP.SYNCS 0x989680 ;  /* 0x009896800000895d */ /* 0x002fea0003900000 */
[----:B------:R-:W1:Y:S02]  /*12150*/  @!P0 SYNCS.PHASECHK.TRANS64 P0, [R5+URZ+0x28c20], R4 ;  /* 0x028c2004050085a7 */ /* 0x000e64000800007f */
[----:B-1----:R-:W-:Y:S05]  /*12160*/  @!P0 BRA `(.L_x_7346) ;  /* 0xfffffffc00f08947 */ /* 0x002fea000383ffff */
[----:B------:R-:W-:Y:S05]  /*12170*/  BRA `(.L_x_7414) ;  /* 0xffffffd800a47947 */ /* 0x000fea000383ffff */
.L_x_7347:
        /* <DEDUP_REMOVED lines=11> */
.L_x_7416:
[----:B------:R-:W-:Y:S05]  /*12230*/  BSYNC B0 ;  /* 0x0000000000007941 */ /* 0x000fea0003800000 */
.L_x_7415:
[----:B------:R-:W-:Y:S05]  /*12240*/  BRA `(.L_x_7417) ;  /* 0xffffffd8008c7947 */ /* 0x000fea000383ffff */
.L_x_7348:
[----:B------:R-:W-:Y:S01]  /*12250*/  BSSY B0, `(.L_x_7418) ;  /* 0x0000006000007945 */ /* 0x000fe20003800000 */
[----:B------:R-:W-:-:S07]  /*12260*/  MOV R15, 0xffffffff ;  /* 0xffffffff000f7802 */ /* 0x000fce0000000f00 */
[----:B012--5:R-:W-:Y:S05]  /*12270*/  WARPSYNC.COLLECTIVE R15, `(.L_x_7419) ;  /* 0x000000000f0c7348 */ /* 0x027fea0003c00000 */
[----:B------:R-:W-:Y:S02]  /*12280*/  ELECT P6, UR62, PT ;  /* 0x00000000003e782f */ /* 0x000fe400038c0000 */
[----:B------:R-:W-:Y:S01]  /*12290*/  MOV R14, UR62 ;  /* 0x0000003e000e7c02 */ /* 0x000fe20008000f00 */
[----:B012--5:R-:W-:Y:S10]  /*122a0*/  ENDCOLLECTIVE ;  /* 0x000000000000791b */ /* 0x027ff40003800000 */
.L_x_7419:
[----:B------:R-:W-:Y:S05]  /*122b0*/  BSYNC B0 ;  /* 0x0000000000007941 */ /* 0x000fea0003800000 */
.L_x_7418:
[----:B------:R-:W-:Y:S05]  /*122c0*/  BRA `(.L_x_7420) ;  /* 0xffffffd800807947 */ /* 0x000fea000383ffff */
.L_x_7350:
[----:B0-----:R0:W1:Y:S02]  /*122d0*/  SYNCS.PHASECHK.TRANS64.TRYWAIT P1, [R4+URZ+0x28c40], R3 ;  /* 0x028c4003040075a7 */ /* 0x001064000802017f */
[----:B-1----:R-:W-:Y:S05]  /*122e0*/  @!P1 NANOSLEEP.SYNCS 0x989680 ;  /* 0x009896800000995d */ /* 0x002fea0003900000 */
[----:B------:R-:W1:Y:S02]  /*122f0*/  @!P1 SYNCS.PHASECHK.TRANS64 P1, [R4+URZ+0x28c40], R3 ;  /* 0x028c4003040095a7 */ /* 0x000e64000802007f */
[----:B-1----:R-:W-:Y:S05]  /*12300*/  @!P1 BRA `(.L_x_7350) ;  /* 0xfffffffc00f09947 */ /* 0x002fea000383ffff */
[----:B------:R-:W-:Y:S05]  /*12310*/  BRA `(.L_x_7421) ;  /* 0xffffffd800a07947 */ /* 0x000fea000383ffff */
.L_x_7352:
[----:B-1----:R1:W3:Y:S02]  /*12320*/  SYNCS.PHASECHK.TRANS64.TRYWAIT P1, [R5+URZ+0x28c40], R0 ;  /* 0x028c4000050075a7 */ /* 0x0022e4000802017f */
[----:B---3--:R-:W-:Y:S05]  /*12330*/  @!P1 NANOSLEEP.SYNCS 0x989680 ;  /* 0x009896800000995d */ /* 0x008fea0003900000 */
[----:B------:R-:W3:Y:S02]  /*12340*/  @!P1 SYNCS.PHASECHK.TRANS64 P1, [R5+URZ+0x28c40], R0 ;  /* 0x028c4000050095a7 */ /* 0x000ee4000802007f */
[----:B---3--:R-:W-:Y:S05]  /*12350*/  @!P1 BRA `(.L_x_7352) ;  /* 0xfffffffc00f09947 */ /* 0x008fea000383ffff */
[----:B------:R-:W-:Y:S05]  /*12360*/  BRA `(.L_x_7422) ;  /* 0xffffffd800ac7947 */ /* 0x000fea000383ffff */
.L_x_7354:
[----:B---3--:R3:W4:Y:S02]  /*12370*/  SYNCS.PHASECHK.TRANS64.TRYWAIT P1, [R4+URZ+0x28c60], R3 ;  /* 0x028c6003040075a7 */ /* 0x008724000802017f */
[----:B----4-:R-:W-:Y:S05]  /*12380*/  @!P1 NANOSLEEP.SYNCS 0x989680 ;  /* 0x009896800000995d */ /* 0x010fea0003900000 */
[----:B------:R-:W4:Y:S02]  /*12390*/  @!P1 SYNCS.PHASECHK.TRANS64 P1, [R4+URZ+0x28c60], R3 ;  /* 0x028c6003040095a7 */ /* 0x000f24000802007f */
[----:B----4-:R-:W-:Y:S05]  /*123a0*/  @!P1 BRA `(.L_x_7354) ;  /* 0xfffffffc00f09947 */ /* 0x010fea000383ffff */
[----:B------:R-:W-:Y:S05]  /*123b0*/  BRA `(.L_x_7423) ;  /* 0xffffffd800a87947 */ /* 0x000fea000383ffff */
.L_x_7424:
        /* <DEDUP_REMOVED lines=12> */
.L_x_15757:


//--------------------- .text._ZN7cutlass13device_kernelIN5flash11enable_sm90INS1_16FlashAttnFwdSm90INS1_25CollectiveMainloopFwdSm90ILi2EN4cute5tupleIJNS5_1CILi1EEES8_S8_EEENS6_IJNS7_ILi64EEESA_SA_EEELi512ENS_10bfloat16_tEfNS_4arch4Sm90ELb1ELb0ELb1ELb0ELb1ELb0ELb1ELb0ELb0ELb1ELb1ELb0EEENS1_21CollectiveEpilogueFwdINS6_IJSA_NS7_ILi512EEESA_EEES9_SC_SE_Li256ELb0ELb1ELb1ELb0EEENS1_19SingleTileSchedulerILb0ELb1ELb1ELi64EEEEEEEEEvNT_6ParamsE --------------------------
	.section	.text._ZN7cutlass13device_kernelIN5flash11enable_sm90INS1_16FlashAttnFwdSm90INS1_25CollectiveMainloopFwdSm90ILi2EN4cute5tupleIJNS5_1CILi1EEES8_S8_EEENS6_IJNS7_ILi64EEESA_SA_EEELi512ENS_10bfloat16_tEfNS_4arch4Sm90ELb1ELb0ELb1ELb0ELb1ELb0ELb1ELb0ELb0ELb1ELb1ELb0EEENS1_21CollectiveEpilogueFwdINS6_IJSA_NS7_ILi512EEESA_EEES9_SC_SE_Li256ELb0ELb1ELb1ELb0EEENS1_19SingleTileSchedulerILb0ELb1ELb1ELi64EEEEEEEEEvNT_6ParamsE,"ax",@progbits
	.align	128
.text._ZN7cutlass13device_kernelIN5flash11enable_sm90INS1_16FlashAttnFwdSm90INS1_25CollectiveMainloopFwdSm90ILi2EN4cute5tupleIJNS5_1CILi1EEES8_S8_EEENS6_IJNS7_ILi64EEESA_SA_EEELi512ENS_10bfloat16_tEfNS_4arch4Sm90ELb1ELb0ELb1ELb0ELb1ELb0ELb1ELb0ELb0ELb1ELb1ELb0EEENS1_21CollectiveEpilogueFwdINS6_IJSA_NS7_ILi512EEESA_EEES9_SC_SE_Li256ELb0ELb1ELb1ELb0EEENS1_19SingleTileSchedulerILb0ELb1ELb1ELi64EEEEEEEEEvNT_6ParamsE:
        .type           _ZN7cutlass13device_kernelIN5flash11enable_sm90INS1_16FlashAttnFwdSm90INS1_25CollectiveMainloopFwdSm90ILi2EN4cute5tupleIJNS5_1CILi1EEES8_S8_EEENS6_IJNS7_ILi64EEESA_SA_EEELi512ENS_10bfloat16_tEfNS_4arch4Sm90ELb1ELb0ELb1ELb0ELb1ELb0ELb1ELb0ELb0ELb1ELb1ELb0EEENS1_21CollectiveEpilogueFwdINS6_IJSA_NS7_ILi512EEESA_EEES9_SC_SE_Li256ELb0ELb1ELb1ELb0EEENS1_19SingleTileSchedulerILb0ELb1ELb1ELi64EEEEEEEEEvNT_6ParamsE,@function
        .size           _ZN7cutlass13device_kernelIN5flash11enable_sm90INS1_16FlashAttnFwdSm90INS1_25CollectiveMainloopFwdSm90ILi2EN4cute5tupleIJNS5_1CILi1EEES8_S8_EEENS6_IJNS7_ILi64EEESA_SA_EEELi512ENS_10bfloat16_tEfNS_4arch4Sm90ELb1ELb0ELb1ELb0ELb1ELb0ELb1ELb0ELb0ELb1ELb1ELb0EEENS1_21CollectiveEpilogueFwdINS6_IJSA_NS7_ILi512EEESA_EEES9_SC_SE_Li256ELb0ELb1ELb1ELb0EEENS1_19SingleTileSchedulerILb0ELb1ELb1ELi64EEEEEEEEEvNT_6ParamsE,(.L_x_15758 - _ZN7cutlass13device_kernelIN5flash11enable_sm90INS1_16FlashAttnFwdSm90INS1_25CollectiveMainloopFwdSm90ILi2EN4cute5tupleIJNS5_1CILi1EEES8_S8_EEENS6_IJNS7_ILi64EEESA_SA_EEELi512ENS_10bfloat16_tEfNS_4arch4Sm90ELb1ELb0ELb1ELb0ELb1ELb0ELb1ELb0ELb0ELb1ELb1ELb0EEENS1_21CollectiveEpilogueFwdINS6_IJSA_NS7_ILi512EEESA_EEES9_SC_SE_Li256ELb0ELb1ELb1ELb0EEENS1_19SingleTileSchedulerILb0ELb1ELb1ELi64EEEEEEEEEvNT_6ParamsE)
        .other          _ZN7cutlass13device_kernelIN5flash11enable_sm90INS1_16FlashAttnFwdSm90INS1_25CollectiveMainloopFwdSm90ILi2EN4cute5tupleIJNS5_1CILi1EEES8_S8_EEENS6_IJNS7_ILi64EEESA_SA_EEELi512ENS_10bfloat16_tEfNS_4arch4Sm90ELb1ELb0ELb1ELb0ELb1ELb0ELb1ELb0ELb0ELb1ELb1ELb0EEENS1_21CollectiveEpilogueFwdINS6_IJSA_NS7_ILi512EEESA_EEES9_SC_SE_Li256ELb0ELb1ELb1ELb0EEENS1_19SingleTileSchedulerILb0ELb1ELb1ELi64EEEEEEEEEvNT_6ParamsE,@"STO_CUDA_ENTRY STV_DEFAULT"
_ZN7cutlass13device_kernelIN5flash11enable_sm90INS1_16FlashAttnFwdSm90INS1_25CollectiveMainloopFwdSm90ILi2EN4cute5tupleIJNS5_1CILi1EEES8_S8_EEENS6_IJNS7_ILi64EEESA_SA_EEELi512ENS_10bfloat16_tEfNS_4arch4Sm90ELb1ELb0ELb1ELb0ELb1ELb0ELb1ELb0ELb0ELb1ELb1ELb0EEENS1_21CollectiveEpilogueFwdINS6_IJSA_NS7_ILi512EEESA_EEES9_SC_SE_Li256ELb0ELb1ELb1ELb0EEENS1_19SingleTileSchedulerILb0ELb1ELb1ELi64EEEEEEEEEvNT_6ParamsE:
        /* <DEDUP_REMOVED lines=43> */
.L_x_7425:
        /* <DEDUP_REMOVED lines=22> */
.L_x_7426:
        /* <DEDUP_REMOVED lines=18> */
.L_x_7427:
        /* <DEDUP_REMOVED lines=22> */
.L_x_7428:
        /* <DEDUP_REMOVED lines=23> */
.L_x_7429:
        /* <DEDUP_REMOVED lines=9> */
[----:B------:R0:W-:Y:S05]  /*0890*/  STL [R1+0x4], R2 ;  /* 0x0000040201007387 */ /* 0x0001ea0000100800 */
[----:B------:R-:W-:Y:S05]  /*08a0*/  @!P0 BRA `(.L_x_7431) ;  /* 0x000000fc00348947 */ /* 0x000fea0003800000 */
.L_x_7432:
[----:B------:R-:W-:-:S08]  /*08b0*/  NOP ;  /* 0x0000000000007918 */ /* 0x000fd00000000000 */
[----:B------:R-:W1:Y:S02]  /*08c0*/  USETMAXREG.TRY_ALLOC.CTAPOOL UP0, 0xe8 ;  /* 0x000000e8000079c8 */ /* 0x000e640008000600 */
[----:B-1----:R-:W-:-:S13]  /*08d0*/  PLOP3.LUT P0, PT, PT, PT, UP0, 0x80, 0x0 ;  /* 0x000000000000781c */ /* 0x002fda0003f0f008 */
[----:B------:R-:W-:Y:S05]  /*08e0*/  @!P0 BRA `(.L_x_7432) ;  /* 0xfffffffc00f08947 */ /* 0x000fea000383ffff */
[----:B------:R-:W1:Y:S01]  /*08f0*/  S2UR UR6, SR_CTAID.Y ;  /* 0x00000000000679c3 */ /* 0x000e620000002600 */
[----:B------:R-:W-:Y:S01]  /*0900*/  ULDC UR7, c[0x0][0xd50] ;  /* 0x0003540000077ab9 */ /* 0x000fe20000000800 */
[----:B------:R-:W-:Y:S01]  /*0910*/  LOP3.LUT R0, R24, 0xffffff80, RZ, 0xc0, !PT ;  /* 0xffffff8018007812 */ /* 0x000fe200078ec0ff */
[----:B------:R-:W-:-:S03]  /*0920*/  UISETP.NE.AND UP0, UPT, UR7, 0x1, UPT ;  /* 0x000000010700788c */ /* 0x000fc6000bf05270 */
[----:B------:R-:W-:Y:S02]  /*0930*/  ISETP.NE.AND P0, PT, R0, 0x80, PT ;  /* 0x000000800000780c */ /* 0x000fe40003f05270 */
[----:B------:R-:W2:Y:S06]  /*0940*/  S2UR UR8, SR_CTAID.Z ;  /* 0x00000000000879c3 */ /* 0x000eac0000002700 */
[----:B------:R-:W-:Y:S01]  /*0950*/  @UP0 ULDC UR4, c[0x0][0xd54] ;  /* 0x0003550000040ab9 */ /* 0x000fe20000000800 */
[----:B------:R-:W-:-:S04]  /*0960*/  @UP0 ULDC UR10, c[0x0][0xd58] ;  /* 0x00035600000a0ab9 */ /* 0x000fc80000000800 */
[----:B------:R-:W-:Y:S06]  /*0970*/  @!P0 BAR.ARV 0x8, 0x100 ;  /* 0x0204000000008b1d */ /* 0x000fec0000002000 */
[----:B-1----:R-:W-:Y:S01]  /*0980*/  UIMAD.WIDE.U32 UR4, UR6, UR4, URZ ;  /* 0x00000004060472a5 */ /* 0x002fe2000f8e003f */
[----:B------:R-:W-:Y:S01]  /*0990*/  ISETP.GE.U32.AND P0, PT, R24, 0x100, PT ;  /* 0x000001001800780c */ /* 0x000fe20003f06070 */
[----:B------:R-:W-:Y:S02]  /*09a0*/  UMOV UR11, UR6 ;  /* 0x00000006000b7c82 */ /* 0x000fe40008000000 */
[----:B------:R-:W-:-:S04]  /*09b0*/  @UP0 USHF.R.U32.HI UR11, URZ, UR10, UR5 ;  /* 0x0000000a3f0b0299 */ /* 0x000fc80008011605 */
[----:B------:R-:W-:Y:S02]  /*09c0*/  UIADD3 UR4, -UR11, URZ, URZ ;  /* 0x0000003f0b047290 */ /* 0x000fe4000fffe13f */
[----:B------:R-:W-:Y:S02]  /*09d0*/  IMAD.U32 R0, RZ, RZ, UR11 ;  /* 0x0000000bff007e24 */ /* 0x000fe4000f8e00ff */
[----:B------:R-:W-:Y:S02]  /*09e0*/  UIMAD UR7, UR7, UR4, UR6 ;  /* 0x00000004070772a4 */ /* 0x000fe4000f8e0206 */
[----:B------:R-:W-:Y:S06]  /*09f0*/  @P0 BAR.ARV 0xf, 0x100 ;  /* 0x03c4000000000b1d */ /* 0x000fec0000002000 */
[----:B--2---:R-:W-:Y:S01]  /*0a00*/  ISETP.LE.AND P0, PT, RZ, UR8, PT ;  /* 0x00000008ff007c0c */ /* 0x004fe2000bf03270 */
[----:B------:R1:W-:-:S12]  /*0a10*/  STL [R1], R0 ;  /* 0x0000000001007387 */ /* 0x0003d80000100800 */
[----:B-1----:R-:W-:Y:S05]  /*0a20*/  @!P0 BRA `(.L_x_7433) ;  /* 0x00000140008c8947 */ /* 0x002fea0003800000 */
[----:B0-----:R-:W0:Y:S01]  /*0a30*/  LDC.64 R2, c[0x0][0x418] ;  /* 0x00010600ff027b82 */ /* 0x001e220000000a00 */
[----:B------:R-:W-:Y:S01]  /*0a40*/  UISETP.NE.AND UP0, UPT, UR9, 0x1, UPT ;  /* 0x000000010900788c */ /* 0x000fe2000bf05270 */
[----:B------:R-:W1:Y:S01]  /*0a50*/  S2R R197, SR_CgaCtaId ;  /* 0x0000000000c57919 */ /* 0x000e620000008800 */
[----:B------:R-:W-:-:S05]  /*0a60*/  VIADD R152, R24, 0xffffff80 ;  /* 0xffffff8018987836 */ /* 0x000fca0000000000 */
[----:B------:R-:W2:Y:S08]  /*0a70*/  LDC R194, c[0x0][0x424] ;  /* 0x00010900ffc27b82 */ /* 0x000eb00000000800 */
[----:B------:R-:W3:Y:S08]  /*0a80*/  LDC R7, c[0x0][0x2f0] ;  /* 0x0000bc00ff077b82 */ /* 0x000ef00000000800 */
[----:B------:R-:W4:Y:S01]  /*0a90*/  S2UR UR38, SR_CTAID.X ;  /* 0x00000000002679c3 */ /* 0x000f220000002500 */
[----:B0-----:R-:W-:-:S04]  /*0aa0*/  ISETP.NE.U32.AND P0, PT, R2, RZ, PT ;  /* 0x000000ff0200720c */ /* 0x001fc80003f05070 */
[----:B------:R-:W-:-:S04]  /*0ab0*/  ISETP.NE.AND.EX P0, PT, R3, RZ, PT, P0 ;  /* 0x000000ff0300720c */ /* 0x000fc80003f05300 */
[----:B--2---:R-:W-:Y:S02]  /*0ac0*/  SEL R194, R194, 0x1, P0 ;  /* 0x00000001c2c27807 */ /* 0x004fe40000000000 */
[----:B------:R-:W-:-:S03]  /*0ad0*/  PLOP3.LUT P0, PT, PT, PT, UP0, 0x80, 0x0 ;  /* 0x000000000000781c */ /* 0x000fc60003f0f008 */
[----:B---3--:R-:W-:-:S05]  /*0ae0*/  IMAD R0, R194, R7, 0x3f ;  /* 0x0000003fc2007424 */ /* 0x008fca00078e0207 */
[----:B------:R-:W-:Y:S01]  /*0af0*/  SHF.R.S32.HI R3, RZ, 0x1f, R0 ;  /* 0x0000001fff037819 */ /* 0x000fe20000011400 */
[----:B----4-:R-:W-:-:S03]  /*0b00*/  USHF.L.U32 UR38, UR38, 0x6, URZ ;  /* 0x0000000626267899 */ /* 0x010fc6000800063f */
[----:B------:R-:W-:-:S04]  /*0b10*/  LEA.HI R3, R3, R0, RZ, 0x6 ;  /* 0x0000000003037211 */ /* 0x000fc800078f30ff */
[----:B------:R-:W-:Y:S01]  /*0b20*/  SHF.R.S32.HI R3, RZ, 0x6, R3 ;  /* 0x00000006ff037819 */ /* 0x000fe20000011403 */
[----:B-1----:R-:W-:Y:S06]  /*0b30*/  @!P0 BRA `(.L_x_7434) ;  /* 0x0000002000248947 */ /* 0x002fec0003800000 */
[----:B------:R-:W0:Y:S01]  /*0b40*/  LDC R5, c[0x0][0x288] ;  /* 0x0000a200ff057b82 */ /* 0x000e220000000800 */
[----:B------:R-:W-:Y:S01]  /*0b50*/  ULDC UR4, c[0x0][0x448] ;  /* 0x0001120000047ab9 */ /* 0x000fe20000000800 */
[----:B------:R-:W-:Y:S01]  /*0b60*/  UIADD3 UR38, UR38, 0x3f, URZ ;  /* 0x0000003f26267890 */ /* 0x000fe2000fffe03f */
[----:B------:R-:W-:Y:S01]  /*0b70*/  R2UR UR9, R3 ;  /* 0x00000000030972ca */ /* 0x000fe200000e0000 */
[----:B------:R-:W-:Y:S01]  /*0b80*/  UISETP.NE.AND UP0, UPT, UR4, 0x1, UPT ;  /* 0x000000010400788c */ /* 0x000fe2000bf05270 */
[----:B------:R-:W-:Y:S01]  /*0b90*/  PLOP3.LUT P0, PT, PT, PT, PT, 0x80, 0x0 ;  /* 0x000000000000781c */ /* 0x000fe20003f0f070 */
[----:B------:R-:W-:Y:S01]  /*0ba0*/  USHF.R.U32.HI UR10, URZ, 0x10, UR7 ;  /* 0x000000103f0a7899 */ /* 0x000fe20008011607 */
[----:B------:R-:W-:Y:S01]  /*0bb0*/  CS2R R2, SRZ ;  /* 0x0000000000027805 */ /* 0x000fe2000001ff00 */
[----:B------:R-:W-:Y:S01]  /*0bc0*/  ULOP3.LUT UR6, UR7, 0xffff, URZ, 0xc0, !UPT ;  /* 0x0000ffff07067892 */ /* 0x000fe2000f8ec03f */
[----:B------:R-:W-:Y:S01]  /*0bd0*/  IMAD.MOV.U32 R4, RZ, RZ, RZ ;  /* 0x000000ffff047224 */ /* 0x000fe200078e00ff */
[----:B------:R-:W-:-:S02]  /*0be0*/  CS2R R150, SRZ ;  /* 0x0000000000967805 */ /* 0x000fc4000001ff00 */
[----:B------:R-:W-:Y:S02]  /*0bf0*/  CS2R R148, SRZ ;  /* 0x0000000000947805 */ /* 0x000fe4000001ff00 */
[----:B------:R-:W-:Y:S02]  /*0c00*/  CS2R R146, SRZ ;  /* 0x0000000000927805 */ /* 0x000fe4000001ff00 */
[----:B------:R-:W-:Y:S02]  /*0c10*/  CS2R R144, SRZ ;  /* 0x0000000000907805 */ /* 0x000fe4000001ff00 */
        /* <DEDUP_REMOVED lines=10> */
[----:B0-----:R-:W-:Y:S02]  /*0cc0*/  IADD3 R5, -R5, 0x40, RZ ;  /* 0x0000004005057810 */ /* 0x001fe40007ffe1ff */
[----:B------:R-:W-:-:S02]  /*0cd0*/  CS2R R130, SRZ ;  /* 0x0000000000827805 */ /* 0x000fc4000001ff00 */
[----:B------:R-:W-:Y:S02]  /*0ce0*/  CS2R R128, SRZ ;  /* 0x0000000000807805 */ /* 0x000fe4000001ff00 */
[----:B------:R-:W-:Y:S02]  /*0cf0*/  CS2R R126, SRZ ;  /* 0x00000000007e7805 */ /* 0x000fe4000001ff00 */
[----:B------:R-:W-:Y:S01]  /*0d00*/  CS2R R124, SRZ ;  /* 0x00000000007c7805 */ /* 0x000fe2000001ff00 */
[----:B------:R-:W-:Y:S01]  /*0d10*/  IMAD R5, R194, R7, R5 ;  /* 0x00000007c2057224 */ /* 0x000fe200078e0205 */
[----:B------:R-:W-:Y:S02]  /*0d20*/  CS2R R122, SRZ ;  /* 0x00000000007a7805 */ /* 0x000fe4000001ff00 */
[----:B------:R-:W-:Y:S02]  /*0d30*/  CS2R R120, SRZ ;  /* 0x0000000000787805 */ /* 0x000fe4000001ff00 */
        /* <DEDUP_REMOVED lines=15> */
[----:B------:R-:W-:Y:S01]  /*0e30*/  UIADD3 UR38, UR8, UR38, URZ ;  /* 0x0000002608267290 */ /* 0x000fe2000fffe03f */
[----:B------:R-:W-:Y:S02]  /*0e40*/  CS2R R90, SRZ ;  /* 0x00000000005a7805 */ /* 0x000fe4000001ff00 */
[----:B------:R-:W-:Y:S02]  /*0e50*/  CS2R R88, SRZ ;  /* 0x0000000000587805 */ /* 0x000fe4000001ff00 */
[----:B------:R-:W-:Y:S01]  /*0e60*/  CS2R R86, SRZ ;  /* 0x0000000000567805 */ /* 0x000fe2000001ff00 */
[----:B------:R-:W-:Y:S01]  /*0e70*/  USHF.R.S32.HI UR4, URZ, 0x1f, UR38 ;  /* 0x0000001f3f047899 */ /* 0x000fe20008011426 */
[----:B------:R-:W-:-:S02]  /*0e80*/  CS2R R84, SRZ ;  /* 0x0000000000547805 */ /* 0x000fc4000001ff00 */
[----:B------:R-:W-:Y:S02]  /*0e90*/  CS2R R82, SRZ ;  /* 0x0000000000527805 */ /* 0x000fe4000001ff00 */
[----:B------:R-:W-:Y:S01]  /*0ea0*/  CS2R R80, SRZ ;  /* 0x0000000000507805 */ /* 0x000fe2000001ff00 */
[----:B------:R-:W-:Y:S01]  /*0eb0*/  ULEA.HI UR4, UR4, UR38, URZ, 0x6 ;  /* 0x0000002604047291 */ /* 0x000fe2000f8f303f */
[----:B------:R-:W-:Y:S02]  /*0ec0*/  CS2R R78, SRZ ;  /* 0x00000000004e7805 */ /* 0x000fe4000001ff00 */
[----:B------:R-:W-:Y:S02]  /*0ed0*/  CS2R R76, SRZ ;  /* 0x00000000004c7805 */ /* 0x000fe4000001ff00 */
[----:B------:R-:W-:Y:S01]  /*0ee0*/  CS2R R74, SRZ ;  /* 0x00000000004a7805 */ /* 0x000fe2000001ff00 */
[----:B------:R-:W-:Y:S01]  /*0ef0*/  USHF.R.S32.HI UR4, URZ, 0x6, UR4 ;  /* 0x000000063f047899 */ /* 0x000fe20008011404 */
[----:B------:R-:W-:-:S02]  /*0f00*/  CS2R R72, SRZ ;  /* 0x0000000000487805 */ /* 0x000fc4000001ff00 */
[----:B------:R-:W-:Y:S02]  /*0f10*/  CS2R R70, SRZ ;  /* 0x0000000000467805 */ /* 0x000fe4000001ff00 */
[----:B------:R-:W-:Y:S01]  /*0f20*/  CS2R R68, SRZ ;  /* 0x0000000000447805 */ /* 0x000fe2000001ff00 */
[----:B------:R-:W-:Y:S01]  /*0f30*/  UISETP.LT.AND UP0, UPT, UR9, UR4, UPT ;  /* 0x000000040900728c */ /* 0x000fe2000bf01270 */
[----:B------:R-:W-:Y:S02]  /*0f40*/  CS2R R66, SRZ ;  /* 0x0000000000427805 */ /* 0x000fe4000001ff00 */
[----:B------:R-:W-:Y:S02]  /*0f50*/  CS2R R64, SRZ ;  /* 0x0000000000407805 */ /* 0x000fe4000001ff00 */
[----:B------:R-:W-:Y:S01]  /*0f60*/  CS2R R62, SRZ ;  /* 0x00000000003e7805 */ /* 0x000fe2000001ff00 */
[----:B------:R-:W-:Y:S01]  /*0f70*/  USEL UR5, UR9, UR4, UP0 ;  /* 0x0000000409057287 */ /* 0x000fe20008000000 */
[----:B------:R-:W-:Y:S01]  /*0f80*/  CS2R R60, SRZ ;  /* 0x00000000003c7805 */ /* 0x000fe2000001ff00 */
[----:B------:R-:W-:Y:S01]  /*0f90*/  UISETP.NE.AND UP0, UPT, UR10, URZ, UPT ;  /* 0x0000003f0a00728c */ /* 0x000fe2000bf05270 */
[----:B------:R-:W-:Y:S01]  /*0fa0*/  CS2R R58, SRZ ;  /* 0x00000000003a7805 */ /* 0x000fe2000001ff00 */
[----:B------:R-:W-:Y:S01]  /*0fb0*/  UISETP.GE.AND UP1, UPT, UR5, 0x1, UPT ;  /* 0x000000010500788c */ /* 0x000fe2000bf26270 */
[----:B------:R-:W-:-:S02]  /*0fc0*/  CS2R R56, SRZ ;  /* 0x0000000000387805 */ /* 0x000fc4000001ff00 */
[----:B------:R-:W-:Y:S02]  /*0fd0*/  CS2R R54, SRZ ;  /* 0x0000000000367805 */ /* 0x000fe4000001ff00 */
[----:B------:R-:W-:Y:S02]  /*0fe0*/  CS2R R52, SRZ ;  /* 0x0000000000347805 */ /* 0x000fe4000001ff00 */
[----:B------:R-:W-:Y:S02]  /*0ff0*/  CS2R R50, SRZ ;  /* 0x0000000000327805 */ /* 0x000fe4000001ff00 */
[----:B------:R-:W-:Y:S02]  /*1000*/  CS2R R48, SRZ ;  /* 0x0000000000307805 */ /* 0x000fe4000001ff00 */
[----:B------:R-:W-:Y:S02]  /*1010*/  PLOP3.LUT P1, PT, PT, PT, UP1, 0x80, 0x0 ;  /* 0x000000000000781c */ /* 0x000fe40003f2f018 */
[----:B------:R-:W-:-:S02]  /*1020*/  CS2R R46, SRZ ;  /* 0x00000000002e7805 */ /* 0x000fc4000001ff00 */
[----:B------:R-:W-:Y:S01]  /*1030*/  CS2R R44, SRZ ;  /* 0x00000000002c7805 */ /* 0x000fe2000001ff00 */
[----:B------:R-:W-:Y:S01]  /*1040*/  @!UP0 ULDC UR10, c[0x0][0xae8] ;  /* 0x0002ba00000a8ab9 */ /* 0x000fe20000000800 */
[----:B------:R-:W-:Y:S02]  /*1050*/  CS2R R42, SRZ ;  /* 0x00000000002a7805 */ /* 0x000fe4000001ff00 */
[----:B------:R-:W-:Y:S02]  /*1060*/  CS2R R40, SRZ ;  /* 0x0000000000287805 */ /* 0x000fe4000001ff00 */
[----:B------:R-:W-:Y:S01]  /*1070*/  CS2R R38, SRZ ;  /* 0x0000000000267805 */ /* 0x000fe2000001ff00 */
[----:B------:R-:W-:Y:S02]  /*1080*/  IMAD.MOV.U32 R37, RZ, RZ, RZ ;  /* 0x000000ffff257224 */ /* 0x000fe400078e00ff */
[----:B------:R-:W-:Y:S05]  /*1090*/  @!P1 BRA `(.L_x_7435) ;  /* 0x0000000000749947 */ /* 0x000fea0003800000 */
[----:B------:R-:W-:Y:S01]  /*10a0*/  IMAD.U32 R5, RZ, RZ, UR10 ;  /* 0x0000000aff057e24 */ /* 0x000fe2000f8e00ff */
[----:B------:R-:W-:-:S04]  /*10b0*/  UIADD3 UR4, UR10, -0x1, UR5 ;  /* 0xffffffff0a047890 */ /* 0x000fc8000fffe005 */
[-C--:B------:R-:W-:Y:S02]  /*10c0*/  IABS R3, R5.reuse ;  /* 0x0000000500037213 */ /* 0x080fe40000000000 */
[----:B------:R-:W-:Y:S01]  /*10d0*/  IABS R9, R5 ;  /* 0x0000000500097213 */ /* 0x000fe20000000000 */
[----:B------:R-:W-:Y:S01]  /*10e0*/  IMAD.U32 R8, RZ, RZ, UR4 ;  /* 0x00000004ff087e24 */ /* 0x000fe2000f8e00ff */
[----:B------:R-:W0:Y:S01]  /*10f0*/  I2F.RP R0, R3 ;  /* 0x0000000300007306 */ /* 0x000e220000209400 */
[----:B------:R-:W-:Y:S02]  /*1100*/  ULOP3.LUT UR4, UR4, UR10, URZ, 0x3c, !UPT ;  /* 0x0000000a04047292 */ /* 0x000fe4000f8e3c3f */
[----:B------:R-:W-:-:S04]  /*1110*/  IMAD.MOV R9, RZ, RZ, -R9 ;  /* 0x000000ffff097224 */ /* 0x000fc800078e0a09 */
[----:B------:R-:W-:Y:S01]  /*1120*/  ISETP.LE.AND P3, PT, RZ, UR4, PT ;  /* 0x00000004ff007c0c */ /* 0x000fe2000bf63270 */
[----:B0-----:R-:W0:Y:S02]  /*1130*/  MUFU.RCP R0, R0 ;  /* 0x0000000000007308 */ /* 0x001e240000001000 */
[----:B0-----:R-:W-:Y:S01]  /*1140*/  VIADD R6, R0, 0xffffffe ;  /* 0x0ffffffe00067836 */ /* 0x001fe20000000000 */
[----:B------:R-:W-:-:S05]  /*1150*/  IABS R0, R8 ;  /* 0x0000000800007213 */ /* 0x000fca0000000000 */
[----:B------:R0:W1:Y:S02]  /*1160*/  F2I.FTZ.U32.TRUNC.NTZ R7, R6 ;  /* 0x0000000600077305 */ /* 0x000064000021f000 */
[----:B0-----:R-:W-:Y:S01]  /*1170*/  IMAD.MOV.U32 R6, RZ, RZ, RZ ;  /* 0x000000ffff067224 */ /* 0x001fe200078e00ff */
[----:B-1----:R-:W-:-:S05]  /*1180*/  IADD3 R10, RZ, -R7, RZ ;  /* 0x80000007ff0a7210 */ /* 0x002fca0007ffe0ff */
        /* <DEDUP_REMOVED lines=11> */
[----:B------:R-:W-:-:S05]  /*1240*/  IMAD.MOV.U32 R3, RZ, RZ, R7 ;  /* 0x000000ffff037224 */ /* 0x000fca00078e0007 */
[----:B------:R-:W-:Y:S02]  /*1250*/  @!P3 IADD3 R3, -R3, RZ, RZ ;  /* 0x000000ff0303b210 */ /* 0x000fe40007ffe1ff */
[----:B------:R-:W-:-:S07]  /*1260*/  @!P2 LOP3.LUT R3, RZ, UR10, RZ, 0x33, !PT ;  /* 0x0000000aff03ac12 */ /* 0x000fce000f8e33ff */
.L_x_7435:
        /* <DEDUP_REMOVED lines=11> */
[----:B------:R-:W2:Y:S01]  /*1320*/  LDL R5, [R1+0x4] ;  /* 0x0000040001057983 */ /* 0x000ea20000100800 */
[----:B------:R-:W-:Y:S01]  /*1330*/  MOV R6, 0x400 ;  /* 0x0000040000067802 */ /* 0x000fe20000000f00 */
[----:B------:R-:W-:Y:S01]  /*1340*/  UMOV UR5, 0x40000040 ;  /* 0x4000004000057882 */ /* 0x000fe20000000000 */
[----:B------:R-:W-:Y:S01]  /*1350*/  UMOV UR7, 0x40000040 ;  /* 0x4000004000077882 */ /* 0x000fe20000000000 */
[----:B------:R-:W-:Y:S01]  /*1360*/  BAR.SYNC.DEFER_BLOCKING 0xe, 0x100 ;  /* 0x0384000000007b1d */ /* 0x000fe20000010000 */
[----:B------:R-:W-:-:S05]  /*1370*/  LEA R11, R197, R6, 0x18 ;  /* 0x00000006c50b7211 */ /* 0x000fca00078ec0ff */
[----:B------:R-:W-:Y:S01]  /*1380*/  UMOV UR9, 0x40000040 ;  /* 0x4000004000097882 */ /* 0x000fe20000000000 */
[----:B------:R-:W-:Y:S01]  /*1390*/  UMOV UR11, 0x40000040 ;  /* 0x40000040000b7882 */ /* 0x000fe20000000000 */
[----:B------:R-:W-:Y:S01]  /*13a0*/  UMOV UR13, 0x40000040 ;  /* 0x40000040000d7882 */ /* 0x000fe20000000000 */
[----:B------:R-:W-:Y:S01]  /*13b0*/  UMOV UR15, 0x40000040 ;  /* 0x40000040000f7882 */ /* 0x000fe20000000000 */
[----:B------:R-:W-:Y:S01]  /*13c0*/  UMOV UR17, 0x40000040 ;  /* 0x4000004000117882 */ /* 0x000fe20000000000 */
[----:B------:R-:W-:Y:S01]  /*13d0*/  UMOV UR19, 0x40000040 ;  /* 0x4000004000137882 */ /* 0x000fe20000000000 */
[----:B------:R-:W-:Y:S01]  /*13e0*/  WARPGROUP.ARRIVE ;  /* 0x00000000000079c5 */ /* 0x000fe20000000000 */
[----:B--2---:R-:W-:Y:S02]  /*13f0*/  R2UR UR20, R5 ;  /* 0x00000000051472ca */ /* 0x004fe400000e0000 */
[----:B------:R-:W-:-:S04]  /*1400*/  SHF.R.S32.HI R5, RZ, 0x1f, R152 ;  /* 0x0000001fff057819 */ /* 0x000fc80000011498 */
[----:B------:R-:W-:-:S04]  /*1410*/  LEA.HI R5, R5, R152, RZ, 0x7 ;  /* 0x0000009805057211 */ /* 0x000fc800078f38ff */
[----:B------:R-:W-:Y:S02]  /*1420*/  SHF.R.S32.HI R2, RZ, 0x7, R5 ;  /* 0x00000007ff027819 */ /* 0x000fe40000011405 */
[----:B------:R-:W-:-:S04]  /*1430*/  LOP3.LUT R5, R5, 0xffffff80, RZ, 0xc0, !PT ;  /* 0xffffff8005057812 */ /* 0x000fc800078ec0ff */
[----:B------:R-:W0:Y:S01]  /*1440*/  SHFL.IDX PT, R2, R2, RZ, 0x1f ;  /* 0x00001fff02027589 */ /* 0x000e2200000e0000 */
[----:B------:R-:W-:Y:S01]  /*1450*/  IMAD.IADD R5, R152, 0x1, -R5 ;  /* 0x0000000198057824 */ /* 0x000fe200078e0a05 */
[----:B0-----:R-:W-:-:S04]  /*1460*/  LEA.HI R4, R2, R2, RZ, 0x1 ;  /* 0x0000000202047211 */ /* 0x001fc800078f08ff */
[----:B------:R-:W-:Y:S01]  /*1470*/  LOP3.LUT R7, R4, 0x1fffe, RZ, 0xc0, !PT ;  /* 0x0001fffe04077812 */ /* 0x000fe200078ec0ff */
[----:B------:R-:W-:-:S04]  /*1480*/  VIADD R4, R11, 0x36400 ;  /* 0x000364000b047836 */ /* 0x000fc80000000000 */
[----:B------:R-:W-:Y:S01]  /*1490*/  IMAD.IADD R7, R2, 0x1, -R7 ;  /* 0x0000000102077824 */ /* 0x000fe200078e0a07 */
[----:B------:R-:W-:-:S03]  /*14a0*/  SHF.R.U32.HI R4, RZ, 0x4, R4 ;  /* 0x00000004ff047819 */ /* 0x000fc60000011604 */
[----:B------:R-:W-:Y:S01]  /*14b0*/  IMAD R7, R7, 0x8000, R11 ;  /* 0x0000800007077824 */ /* 0x000fe200078e020b */
[----:B------:R-:W-:-:S03]  /*14c0*/  LOP3.LUT R4, R4, 0x3fff, RZ, 0xc0, !PT ;  /* 0x00003fff04047812 */ /* 0x000fc600078ec0ff */
[----:B------:R-:W-:Y:S01]  /*14d0*/  VIADD R7, R7, 0x400 ;  /* 0x0000040007077836 */ /* 0x000fe20000000000 */
[----:B------:R-:W-:-:S04]  /*14e0*/  LOP3.LUT R4, R4, 0x10000, RZ, 0xfc, !PT ;  /* 0x0001000004047812 */ /* 0x000fc800078efcff */
[----:B------:R-:W-:Y:S01]  /*14f0*/  SHF.R.U32.HI R7, RZ, 0x4, R7 ;  /* 0x00000004ff077819 */ /* 0x000fe20000011607 */
[C---:B------:R-:W-:Y:S01]  /*1500*/  VIADD R6, R4.reuse, 0x2 ;  /* 0x0000000204067836 */ /* 0x040fe20000000000 */
[----:B------:R-:W-:Y:S02]  /*1510*/  R2UR UR4, R4 ;  /* 0x00000000040472ca */ /* 0x000fe400000e0000 */
[----:B------:R-:W-:Y:S02]  /*1520*/  LOP3.LUT R7, R7, 0x3fff, RZ, 0xc0, !PT ;  /* 0x00003fff07077812 */ /* 0x000fe400078ec0ff */
[----:B------:R-:W-:Y:S01]  /*1530*/  R2UR UR8, R6 ;  /* 0x00000000060872ca */ /* 0x000fe200000e0000 */
[----:B------:R-:W-:Y:S01]  /*1540*/  VIADD R6, R4, 0x4 ;  /* 0x0000000404067836 */ /* 0x000fe20000000000 */
[----:B------:R-:W-:-:S04]  /*1550*/  LOP3.LUT R9, R7, 0x2000000, RZ, 0xfc, !PT ;  /* 0x0200000007097812 */ /* 0x000fc800078efcff */
[C---:B------:R-:W-:Y:S01]  /*1560*/  R2UR UR6, R9.reuse ;  /* 0x00000000090672ca */ /* 0x040fe200000e0000 */
[----:B------:R-:W-:Y:S01]  /*1570*/  VIADD R2, R9, 0x80 ;  /* 0x0000008009027836 */ /* 0x000fe20000000000 */
[----:B------:R-:W-:-:S04]  /*1580*/  R2UR UR12, R6 ;  /* 0x00000000060c72ca */ /* 0x000fc800000e0000 */
[----:B------:R-:W-:Y:S02]  /*1590*/  R2UR UR10, R2 ;  /* 0x00000000020a72ca */ /* 0x000fe400000e0000 */
[----:B------:R-:W-:-:S04]  /*15a0*/  IADD3 R2, R9, 0x100, RZ ;  /* 0x0000010009027810 */ /* 0x000fc80007ffe0ff */
[----:B------:R-:W-:Y:S01]  /*15b0*/  R2UR UR14, R2 ;  /* 0x00000000020e72ca */ /* 0x000fe200000e0000 */
[----:B------:R-:W-:Y:S01]  /*15c0*/  HGMMA.64x256x16.F32.BF16 R24, gdesc[UR4].tnspB, RZ, !UPT, gsb0 ;  /* 0x43e00000041879f0 */ /* 0x000fe2000c0018ff */
[----:B------:R-:W-:Y:S01]  /*15d0*/  VIADD R2, R4, 0x6 ;  /* 0x0000000604027836 */ /* 0x000fe20000000000 */
[----:B------:R-:W-:Y:S01]  /*15e0*/  ULOP3.LUT UR6, UR20, 0x1, URZ, 0xfc, !UPT ;  /* 0x0000000114067892 */ /* 0x000fe2000f8efc3f */
[----:B------:R-:W-:-:S03]  /*15f0*/  VIADD R4, R9, 0x180 ;  /* 0x0000018009047836 */ /* 0x000fc60000000000 */
[----:B------:R-:W-:Y:S01]  /*1600*/  R2UR UR16, R2 ;  /* 0x00000000021072ca */ /* 0x000fe200000e0000 */
[----:B------:R-:W-:Y:S01]  /*1610*/  UISETP.NE.AND UP0, UPT, UR6, 0x3, UPT ;  /* 0x000000030600788c */ /* 0x000fe2000bf05270 */
[----:B------:R-:W-:Y:S02]  /*1620*/  R2UR UR18, R4 ;  /* 0x00000000041272ca */ /* 0x000fe400000e0000 */
[----:B------:R-:W-:-:S03]  /*1630*/  SHF.R.S32.HI R2, RZ, 0x1f, R5 ;  /* 0x0000001fff027819 */ /* 0x000fc60000011405 */
[----:B------:R-:W-:Y:S02]  /*1640*/  PLOP3.LUT P1, PT, PT, PT, UP0, 0x80, 0x0 ;  /* 0x000000000000781c */ /* 0x000fe40003f2f008 */
[CC--:B------:R-:W-:Y:S02]  /*1650*/  LEA.HI R4, R2.reuse, R5.reuse, RZ, 0x2 ;  /* 0x0000000502047211 */ /* 0x0c0fe400078f10ff */
[----:B------:R-:W-:Y:S02]  /*1660*/  LEA.HI R2, R2, R5, RZ, 0x5 ;  /* 0x0000000502027211 */ /* 0x000fe400078f28ff */
[--C-:B------:R-:W-:Y:S02]  /*1670*/  SHF.R.S32.HI R6, RZ, 0x2, R4.reuse ;  /* 0x00000002ff067819 */ /* 0x100fe40000011404 */
[----:B------:R-:W-:Y:S02]  /*1680*/  SHF.R.S32.HI R7, RZ, 0x1f, R4 ;  /* 0x0000001fff077819 */ /* 0x000fe40000011404 */
[----:B------:R-:W-:-:S02]  /*1690*/  SHF.R.S32.HI R2, RZ, 0x5, R2 ;  /* 0x00000005ff027819 */ /* 0x000fc40000011402 */
[----:B------:R-:W-:-:S04]  /*16a0*/  LEA.HI R7, R7, R6, RZ, 0x3 ;  /* 0x0000000607077211 */ /* 0x000fc800078f18ff */
[----:B------:R-:W-:-:S05]  /*16b0*/  LOP3.LUT R7, R7, 0xfffffff8, RZ, 0xc0, !PT ;  /* 0xfffffff807077812 */ /* 0x000fca00078ec0ff */
[----:B------:R-:W-:-:S04]  /*16c0*/  IMAD.IADD R7, R6, 0x1, -R7 ;  /* 0x0000000106077824 */ /* 0x000fc800078e0a07 */
[----:B------:R-:W-:Y:S02]  /*16d0*/  IMAD R7, R2, 0x10, R7 ;  /* 0x0000001002077824 */ /* 0x000fe400078e0207 */
[----:B------:R-:W-:Y:S01]  /*16e0*/  IMAD.MOV.U32 R2, RZ, RZ, RZ ;  /* 0x000000ffff027224 */ /* 0x000fe200078e00ff */
        /* <DEDUP_REMOVED lines=15> */
.L_x_7437:
[----:B------:R-:W-:Y:S02]  /*17e0*/  VIADD R3, R3, 0xfffffffe ;  /* 0xfffffffe03037836 */ /* 0x000fe40000000000 */
[----:B------:R-:W-:-:S03]  /*17f0*/  VIADD R4, R11, 0x38860 ;  /* 0x000388600b047836 */ /* 0x000fc60000000000 */
[----:B------:R-:W-:Y:S02]  /*1800*/  ISETP.GE.AND P0, PT, R3, R0, PT ;  /* 0x000000000300720c */ /* 0x000fe40003f06270 */
[----:B------:R-:W-:-:S04]  /*1810*/  PRMT R4, R197, 0x654, R4 ;  /* 0x00000654c5047816 */ /* 0x000fc80000000004 */
[----:B------:R0:W-:Y:S07]  /*1820*/  SYNCS.ARRIVE.TRANS64.RED.A1T0 RZ, [R4+URZ], RZ ;  /* 0x000000ff04ff79a7 */ /* 0x0001ee000810043f */
[----:B------:R-:W-:Y:S05]  /*1830*/  @!P0 BRA `(.L_x_7438) ;  /* 0x0000000800bc8947 */ /* 0x000fea0003800000 */
[----:B------:R-:W-:-:S07]  /*1840*/  MOV R2, RZ ;  /* 0x000000ff00027202 */ /* 0x000fce0000000f00 */
.L_x_7440:
[----:B------:R-:W-:Y:S01]  /*1850*/  BAR.SYNC.DEFER_BLOCKING 0xe, 0x100 ;  /* 0x0384000000007b1d */ /* 0x000fe20000010000 */
[C---:B01----:R-:W-:Y:S02]  /*1860*/  IMAD R4, R2.reuse, 0x40, R7 ;  /* 0x0000004002047824 */ /* 0x043fe400078e0207 */
[----:B------:R-:W-:Y:S02]  /*1870*/  VIADD R2, R2, 0x1 ;  /* 0x0000000102027836 */ /* 0x000fe40000000000 */
[----:B------:R-:W-:Y:S01]  /*1880*/  IMAD R4, R4, 0x4, R11 ;  /* 0x0000000404047824 */ /* 0x000fe200078e020b */
[----:B------:R-:W-:Y:S01]  /*1890*/  UMOV UR7, 0x40000040 ;  /* 0x4000004000077882 */ /* 0x000fe20000000000 */
[----:B------:R-:W-:Y:S01]  /*18a0*/  UMOV UR11, 0x40000040 ;  /* 0x40000040000b7882 */ /* 0x000fe20000000000 */
[----:B------:R-:W-:Y:S01]  /*18b0*/  ISETP.NE.AND P0, PT, R2, 0x2, PT ;  /* 0x000000020200780c */ /* 0x000fe20003f05270 */
[----:B------:R-:W-:Y:S01]  /*18c0*/  UMOV UR15, 0x40000040 ;  /* 0x40000040000f7882 */ /* 0x000fe20000000000 */
[----:B------:R-:W-:-:S02]  /*18d0*/  UMOV UR19, 0x40000040 ;  /* 0x4000004000137882 */ /* 0x000fc40000000000 */
[----:B------:R-:W-:Y:S02]  /*18e0*/  SEL R2, R2, RZ, P0 ;  /* 0x000000ff02027207 */ /* 0x000fe40000000000 */
[C---:B------:R-:W-:Y:S01]  /*18f0*/  ISETP.GT.AND P0, PT, R3.reuse, R0, PT ;  /* 0x000000000300720c */ /* 0x040fe20003f04270 */
[----:B------:R-:W-:Y:S01]  /*1900*/  VIADD R3, R3, 0xffffffff ;  /* 0xffffffff03037836 */ /* 0x000fe20000000000 */
[----:B------:R-:W0:Y:S04]  /*1910*/  LDS R5, [R4+0x38400] ;  /* 0x0384000004057984 */ /* 0x000e280000000800 */
[----:B------:R1:W2:Y:S02]  /*1920*/  LDS R6, [R4+0x38420] ;  /* 0x0384200004067984 */ /* 0x0002a40000000800 */
[----:B-1----:R-:W-:-:S05]  /*1930*/  IMAD R4, R2, 0x1000, R9 ;  /* 0x0000100002047824 */ /* 0x002fca00078e0209 */
[----:B------:R-:W-:Y:S01]  /*1940*/  R2UR UR6, R4 ;  /* 0x00000000040672ca */ /* 0x000fe200000e0000 */
        /* <DEDUP_REMOVED lines=128> */
[----:B------:R-:W-:-:S05]  /*2150*/  VIADD R5, R4, 0x80 ;  /* 0x0000008004057836 */ /* 0x000fca0000000000 */
[----:B------:R-:W-:Y:S01]  /*2160*/  WARPGROUP.ARRIVE ;  /* 0x00000000000079c5 */ /* 0x000fe20000000000 */
[----:B------:R-:W-:Y:S01]  /*2170*/  R2UR UR10, R5 ;  /* 0x00000000050a72ca */ /* 0x000fe200000e0000 */
[C---:B------:R-:W-:Y:S02]  /*2180*/  VIADD R5, R4.reuse, 0x100 ;  /* 0x0000010004057836 */ /* 0x040fe40000000000 */
[----:B------:R-:W-:Y:S02]  /*2190*/  VIADD R4, R4, 0x180 ;  /* 0x0000018004047836 */ /* 0x000fe40000000000 */
[----:B------:R-:W-:Y:S01]  /*21a0*/  HGMMA.64x256x16.F32.BF16 R24, gdesc[UR4].tnspB, R24, gsb0 ;  /* 0x43e00000041879f0 */ /* 0x000fe20008001818 */
[----:B------:R-:W-:Y:S02]  /*21b0*/  R2UR UR14, R5 ;  /* 0x00000000050e72ca */ /* 0x000fe400000e0000 */
[----:B------:R-:W-:Y:S01]  /*21c0*/  R2UR UR18, R4 ;  /* 0x00000000041272ca */ /* 0x000fe200000e0000 */
[----:B------:R-:W-:-:S02]  /*21d0*/  WARPGROUP.DEPBAR.LE gsb0, 0x0 ;  /* 0x00008000000079c5 */ /* 0x000fc40000010000 */
[----:B------:R-:W-:-:S15]  /*21e0*/  WARPGROUP.ARRIVE ;  /* 0x00000000000079c5 */ /* 0x000fde0000000000 */
[----:B------:R-:W-:-:S07]  /*21f0*/  NOP ;  /* 0x0000000000007918 */ /* 0x000fce0000000000 */
        /* <DEDUP_REMOVED lines=13> */
.L_x_7439:
[----:B------:R-:W-:-:S05]  /*22d0*/  LEA R4, R2, R11, 0x3 ;  /* 0x0000000b02047211 */ /* 0x000fca00078e18ff */
[----:B------:R-:W-:-:S05]  /*22e0*/  VIADD R4, R4, 0x38860 ;  /* 0x0003886004047836 */ /* 0x000fca0000000000 */
[----:B------:R-:W-:-:S04]  /*22f0*/  PRMT R4, R197, 0x654, R4 ;  /* 0x00000654c5047816 */ /* 0x000fc80000000004 */
[----:B------:R1:W-:Y:S01]  /*2300*/  SYNCS.ARRIVE.TRANS64.RED.A1T0 RZ, [R4+URZ], RZ ;  /* 0x000000ff04ff79a7 */ /* 0x0003e2000810043f */
[----:B------:R-:W-:Y:S05]  /*2310*/  @P0 BRA `(.L_x_7440) ;  /* 0xfffffff4004c0947 */ /* 0x000fea000383ffff */
[----:B------:R-:W-:-:S07]  /*2320*/  IMAD.SHL.U32 R2, R2, 0x40, RZ ;  /* 0x0000004002027824 */ /* 0x000fce00078e00ff */
.L_x_7438:
[----:B------:R-:W-:Y:S01]  /*2330*/  BAR.SYNC.DEFER_BLOCKING 0xe, 0x100 ;  /* 0x0384000000007b1d */ /* 0x000fe20000010000 */
[----:B------:R-:W-:Y:S01]  /*2340*/  IMAD.IADD R2, R7, 0x1, R2 ;  /* 0x0000000107027824 */ /* 0x000fe200078e0202 */
[----:B------:R-:W-:Y:S01]  /*2350*/  PLOP3.LUT P0, PT, PT, PT, PT, 0x8, 0x0 ;  /* 0x000000000000781c */ /* 0x000fe20003f0e170 */
[----:B01----:R-:W-:Y:S02]  /*2360*/  IMAD.MOV.U32 R4, RZ, RZ, RZ ;  /* 0x000000ffff047224 */ /* 0x003fe400078e00ff */
[----:B------:R-:W-:-:S05]  /*2370*/  IMAD R2, R2, 0x4, R11 ;  /* 0x0000000402027824 */ /* 0x000fca00078e020b */
        /* <DEDUP_REMOVED lines=133> */
.L_x_7434:
[----:B------:R-:W0:Y:S01]  /*2bd0*/  LDC R0, c[0x0][0x288] ;  /* 0x0000a200ff007b82 */ /* 0x000e220000000800 */
[----:B------:R-:W-:Y:S01]  /*2be0*/  ULDC UR4, c[0x0][0x448] ;  /* 0x0001120000047ab9 */ /* 0x000fe20000000800 */
[----:B------:R-:W-:Y:S02]  /*2bf0*/  UIADD3 UR6, UR38, 0x3f, URZ ;  /* 0x0000003f26067890 */ /* 0x000fe4000fffe03f */
[----:B------:R-:W-:Y:S02]  /*2c00*/  UISETP.NE.AND UP0, UPT, UR4, 0x1, UPT ;  /* 0x000000010400788c */ /* 0x000fe4000bf05270 */
[----:B------:R-:W-:Y:S02]  /*2c10*/  USHF.R.U32.HI UR10, URZ, 0x10, UR7 ;  /* 0x000000103f0a7899 */ /* 0x000fe40008011607 */
[----:B------:R-:W-:-:S07]  /*2c20*/  UP2UR UR61, UPR, URZ, 0x1 ;  /* 0x000000013f3d7883 */ /* 0x000fce0008000000 */
[----:B------:R-:W-:Y:S01]  /*2c30*/  @UP0 ULDC UR4, c[0x0][0x44c] ;  /* 0x0001130000040ab9 */ /* 0x000fe20000000800 */
[----:B------:R-:W-:Y:S01]  /*2c40*/  @UP0 ULDC UR8, c[0x0][0x450] ;  /* 0x0001140000080ab9 */ /* 0x000fe20000000800 */
[----:B------:R-:W-:-:S04]  /*2c50*/  UIMAD.WIDE.U32 UR4, UR6, UR4, URZ ;  /* 0x00000004060472a5 */ /* 0x000fc8000f8e003f */
[----:B------:R-:W-:Y:S02]  /*2c60*/  @UP0 USHF.R.U32.HI UR6, URZ, UR8, UR5 ;  /* 0x000000083f060299 */ /* 0x000fe40008011605 */
[----:B------:R-:W-:Y:S01]  /*2c70*/  UISETP.NE.AND UP0, UPT, UR10, URZ, UPT ;  /* 0x0000003f0a00728c */ /* 0x000fe2000bf05270 */
[----:B0-----:R-:W-:Y:S01]  /*2c80*/  IADD3 R0, -R0, 0x40, RZ ;  /* 0x0000004000007810 */ /* 0x001fe20007ffe1ff */
[----:B------:R-:W-:Y:S01]  /*2c90*/  ULOP3.LUT UR8, UR7, 0xffff, URZ, 0xc0, !UPT ;  /* 0x0000ffff07087892 */ /* 0x000fe2000f8ec03f */
[----:B------:R-:W-:-:S03]  /*2ca0*/  UMOV UR4, URZ ;  /* 0x0000003f00047c82 */ /* 0x000fc60008000000 */
[----:B------:R-:W-:-:S04]  /*2cb0*/  IMAD R0, R194, R7, R0 ;  /* 0x00000007c2007224 */ /* 0x000fc800078e0200 */
[----:B------:R-:W-:Y:S01]  /*2cc0*/  VIADD R0, R0, UR6 ;  /* 0x0000000600007c36 */ /* 0x000fe20008000000 */
[----:B------:R-:W-:-:S04]  /*2cd0*/  @!UP0 ULDC UR10, c[0x0][0xae8] ;  /* 0x0002ba00000a8ab9 */ /* 0x000fc80000000800 */
[----:B------:R-:W-:-:S04]  /*2ce0*/  SHF.R.S32.HI R5, RZ, 0x1f, R0 ;  /* 0x0000001fff057819 */ /* 0x000fc80000011400 */
[----:B------:R-:W-:-:S04]  /*2cf0*/  LEA.HI R5, R5, R0, RZ, 0x6 ;  /* 0x0000000005057211 */ /* 0x000fc800078f30ff */
[----:B------:R-:W-:-:S04]  /*2d00*/  SHF.R.S32.HI R0, RZ, 0x6, R5 ;  /* 0x00000006ff007819 */ /* 0x000fc80000011405 */
[----:B------:R-:W-:-:S04]  /*2d10*/  VIMNMX R22, R3, R0, PT ;  /* 0x0000000003167248 */ /* 0x000fc80003fe0100 */
[----:B------:R-:W-:-:S13]  /*2d20*/  ISETP.GE.AND P0, PT, R22, 0x1, PT ;  /* 0x000000011600780c */ /* 0x000fda0003f06270 */
[----:B------:R-:W-:Y:S05]  /*2d30*/  @!P0 BRA `(.L_x_7441) ;  /* 0x0000000000808947 */ /* 0x000fea0003800000 */
[----:B------:R-:W-:Y:S01]  /*2d40*/  IMAD.U32 R5, RZ, RZ, UR10 ;  /* 0x0000000aff057e24 */ /* 0x000fe2000f8e00ff */
[----:B------:R-:W-:-:S04]  /*2d50*/  UMOV UR4, URZ ;  /* 0x0000003f00047c82 */ /* 0x000fc80008000000 */
[----:B------:R-:W-:-:S04]  /*2d60*/  IABS R0, R5 ;  /* 0x0000000500007213 */ /* 0x000fc80000000000 */
[----:B------:R-:W-:Y:S02]  /*2d70*/  R2UR UR9, R0 ;  /* 0x00000000000972ca */ /* 0x000fe400000e0000 */
[----:B------:R-:W-:Y:S02]  /*2d80*/  IADD3 R0, R5, -0x1, R22 ;  /* 0xffffffff05007810 */ /* 0x000fe40007ffe016 */
[----:B------:R-:W-:Y:S02]  /*2d90*/  IABS R5, R5 ;  /* 0x0000000500057213 */ /* 0x000fe40000000000 */
[----:B------:R-:W-:-:S04]  /*2da0*/  IABS R4, R0 ;  /* 0x0000000000047213 */ /* 0x000fc80000000000 */
[----:B------:R-:W-:-:S03]  /*2db0*/  R2UR UR7, R4 ;  /* 0x00000000040772ca */ /* 0x000fc600000e0000 */
        /* <DEDUP_REMOVED lines=11> */
[----:B------:R-:W-:Y:S01]  /*2e70*/  UIMAD UR4, UR5, UR6, UR7 ;  /* 0x00000006050472a4 */ /* 0x000fe2000f8e0207 */
[----:B------:R-:W-:-:S03]  /*2e80*/  R2UR UR6, R0 ;  /* 0x00000000000672ca */ /* 0x000fc600000e0000 */
[----:B------:R-:W-:-:S11]  /*2e90*/  UISETP.GT.U32.AND UP0, UPT, UR9, UR4, UPT ;  /* 0x000000040900728c */ /* 0x000fd6000bf04070 */
[----:B------:R-:W-:Y:S02]  /*2ea0*/  @!UP0 UIADD3 UR4, UR4, -UR9, URZ ;  /* 0x8000000904048290 */ /* 0x000fe4000fffe03f */
[----:B------:R-:W-:Y:S02]  /*2eb0*/  @!UP0 UIADD3 UR5, UR5, 0x1, URZ ;  /* 0x0000000105058890 */ /* 0x000fe4000fffe03f */
[----:B------:R-:W-:Y:S02]  /*2ec0*/  UISETP.GE.U32.AND UP1, UPT, UR4, UR9, UPT ;  /* 0x000000090400728c */ /* 0x000fe4000bf26070 */
[----:B------:R-:W-:-:S04]  /*2ed0*/  ULOP3.LUT UR4, UR6, UR10, URZ, 0x3c, !UPT ;  /* 0x0000000a06047292 */ /* 0x000fc8000f8e3c3f */
[----:B------:R-:W-:-:S05]  /*2ee0*/  UISETP.GE.AND UP0, UPT, UR4, URZ, UPT ;  /* 0x0000003f0400728c */ /* 0x000fca000bf06270 */
[----:B------:R-:W-:Y:S02]  /*2ef0*/  @UP1 UIADD3 UR5, UR5, 0x1, URZ ;  /* 0x0000000105051890 */ /* 0x000fe4000fffe03f */
[----:B------:R-:W-:-:S05]  /*2f00*/  UISETP.NE.AND UP1, UPT, UR10, URZ, UPT ;  /* 0x0000003f0a00728c */ /* 0x000fca000bf25270 */
[----:B------:R-:W-:Y:S02]  /*2f10*/  UMOV UR4, UR5 ;  /* 0x0000000500047c82 */ /* 0x000fe40008000000 */
[----:B------:R-:W-:-:S04]  /*2f20*/  @!UP0 UIADD3 UR4, -UR4, URZ, URZ ;  /* 0x0000003f04048290 */ /* 0x000fc8000fffe13f */
[----:B------:R-:W-:-:S12]  /*2f30*/  @!UP1 ULOP3.LUT UR4, URZ, UR10, URZ, 0x33, !UPT ;  /* 0x0000000a3f049292 */ /* 0x000fd8000f8e333f */
.L_x_7441:
[----:B------:R-:W-:Y:S02]  /*2f40*/  UIMAD UR5, UR8, UR4, URZ ;  /* 0x00000004080572a4 */ /* 0x000fe4000f8e023f */
[----:B------:R-:W-:Y:S01]  /*2f50*/  IMAD.U32 R3, RZ, RZ, UR4 ;  /* 0x00000004ff037e24 */ /* 0x000fe2000f8e00ff */
[----:B------:R-:W-:Y:S01]  /*2f60*/  PLOP3.LUT P0, PT, PT, PT, PT, 0x80, 0x0 ;  /* 0x000000000000781c */ /* 0x000fe20003f0f070 */
[----:B------:R-:W-:Y:S01]  /*2f70*/  IMAD.MOV.U32 R2, RZ, RZ, RZ ;  /* 0x000000ffff027224 */ /* 0x000fe200078e00ff */
[----:B------:R-:W-:Y:S01]  /*2f80*/  CS2R R150, SRZ ;  /* 0x0000000000967805 */ /* 0x000fe2000001ff00 */
[----:B------:R-:W-:Y:S01]  /*2f90*/  IMAD.MOV.U32 R4, RZ, RZ, RZ ;  /* 0x000000ffff047224 */ /* 0x000fe200078e00ff */
[----:B------:R-:W-:Y:S01]  /*2fa0*/  VIADDMNMX R22, R3, UR5, R22, PT ;  /* 0x0000000503167c46 */ /* 0x000fe2000b800116 */
[----:B------:R-:W-:Y:S01]  /*2fb0*/  IMAD.U32 R196, RZ, RZ, UR5 ;  /* 0x00000005ffc47e24 */ /* 0x000fe2000f8e00ff */
[----:B------:R-:W-:Y:S02]  /*2fc0*/  CS2R R148, SRZ ;  /* 0x0000000000947805 */ /* 0x000fe4000001ff00 */
[----:B------:R-:W-:-:S02]  /*2fd0*/  CS2R R146, SRZ ;  /* 0x0000000000927805 */ /* 0x000fc4000001ff00 */
[----:B------:R-:W-:Y:S02]  /*2fe0*/  ISETP.GT.AND P1, PT, R22, UR5, PT ;  /* 0x0000000516007c0c */ /* 0x000fe4000bf24270 */
        /* <DEDUP_REMOVED lines=62> */
[----:B------:R-:W-:Y:S02]  /*33d0*/  SHF.R.S32.HI R57, RZ, 0x1f, R152 ;  /* 0x0000001fff397819 */ /* 0x000fe40000011498 */
[----:B------:R-:W-:Y:S02]  /*33e0*/  MOV R198, 0x400 ;  /* 0x0000040000c67802 */ /* 0x000fe40000000f00 */
[----:B------:R-:W-:Y:S02]  /*33f0*/  LEA.HI R16, R57, R152, RZ, 0x7 ;  /* 0x0000009839107211 */ /* 0x000fe400078f38ff */
[----:B------:R-:W-:Y:S02]  /*3400*/  LEA R198, R197, R198, 0x18 ;  /* 0x000000c6c5c67211 */ /* 0x000fe400078ec0ff */
[----:B------:R-:W-:-:S05]  /*3410*/  SHF.R.S32.HI R17, RZ, 0x7, R16 ;  /* 0x00000007ff117819 */ /* 0x000fca0000011410 */
[----:B------:R-:W0:Y:S02]  /*3420*/  SHFL.IDX PT, R0, R17, RZ, 0x1f ;  /* 0x00001fff11007589 */ /* 0x000e2400000e0000 */
[----:B0-----:R-:W-:-:S04]  /*3430*/  LEA.HI R2, R0, R0, RZ, 0x1 ;  /* 0x0000000000027211 */ /* 0x001fc800078f08ff */
[----:B------:R-:W-:-:S05]  /*3440*/  LOP3.LUT R3, R2, 0x1fffe, RZ, 0xc0, !PT ;  /* 0x0001fffe02037812 */ /* 0x000fca00078ec0ff */
[----:B------:R-:W-:Y:S01]  /*3450*/  IMAD.IADD R3, R0, 0x1, -R3 ;  /* 0x0000000100037824 */ /* 0x000fe200078e0a03 */
[----:B------:R-:W-:-:S03]  /*3460*/  IADD3 R0, R198, 0x36400, RZ ;  /* 0x00036400c6007810 */ /* 0x000fc60007ffe0ff */
[----:B------:R-:W-:Y:S01]  /*3470*/  IMAD R3, R3, 0x8000, R198 ;  /* 0x0000800003037824 */ /* 0x000fe200078e02c6 */
[----:B------:R-:W-:-:S03]  /*3480*/  LOP3.LUT P0, RZ, R0, 0x3ff, RZ, 0xc0, !PT ;  /* 0x000003ff00ff7812 */ /* 0x000fc6000780c0ff */
        /* <DEDUP_REMOVED lines=21> */
.L_x_7442:
        /* <DEDUP_REMOVED lines=11> */
.L_x_7533:
[----:B------:R-:W2:Y:S01]  /*3690*/  LDL R8, [R1+0x4] ;  /* 0x0000040001087983 */ /* 0x000ea20000100800 */
[----:B------:R-:W-:Y:S01]  /*36a0*/  LEA.HI R4, R4, R5, RZ, 0x5 ;  /* 0x0000000504047211 */ /* 0x000fe200078f28ff */
[----:B------:R-:W-:-:S03]  /*36b0*/  IMAD.IADD R2, R17, 0x1, -R2 ;  /* 0x0000000111027824 */ /* 0x000fc600078e0a02 */
[----:B------:R-:W-:Y:S02]  /*36c0*/  SHF.R.S32.HI R4, RZ, 0x5, R4 ;  /* 0x00000005ff047819 */ /* 0x000fe40000011404 */
[----:B--2---:R-:W-:Y:S02]  /*36d0*/  R2UR UR4, R8 ;  /* 0x00000000080472ca */ /* 0x004fe400000e0000 */
[----:B------:R-:W-:Y:S02]  /*36e0*/  LEA.HI R8, R0, R7, RZ, 0x3 ;  /* 0x0000000700087211 */ /* 0x000fe400078f18ff */
[----:B------:R-:W-:Y:S02]  /*36f0*/  LOP3.LUT R0, R6, 0x7ffffffc, RZ, 0xc0, !PT ;  /* 0x7ffffffc06007812 */ /* 0x000fe400078ec0ff */
[----:B------:R-:W-:-:S03]  /*3700*/  LOP3.LUT R8, R8, 0xfffffff8, RZ, 0xc0, !PT ;  /* 0xfffffff808087812 */ /* 0x000fc600078ec0ff */
[----:B------:R-:W-:Y:S02]  /*3710*/  IMAD.IADD R0, R5, 0x1, -R0 ;  /* 0x0000000105007824 */ /* 0x000fe400078e0a00 */
[----:B------:R-:W-:Y:S02]  /*3720*/  IMAD.IADD R191, R7, 0x1, -R8 ;  /* 0x0000000107bf7824 */ /* 0x000fe400078e0a08 */
[----:B------:R-:W-:Y:S01]  /*3730*/  ULOP3.LUT UR4, UR4, 0x1, URZ, 0xfc, !UPT ;  /* 0x0000000104047892 */ /* 0x000fe2000f8efc3f */
[----:B------:R-:W-:Y:S02]  /*3740*/  IMAD.SHL.U32 R195, R0, 0x2, RZ ;  /* 0x0000000200c37824 */ /* 0x000fe400078e00ff */
[----:B------:R-:W-:Y:S02]  /*3750*/  IMAD R191, R4, 0x10, R191 ;  /* 0x0000001004bf7824 */ /* 0x000fe400078e02bf */
[----:B------:R-:W-:Y:S02]  /*3760*/  IMAD R193, R2, 0x100, R195 ;  /* 0x0000010002c17824 */ /* 0x000fe400078e02c3 */
[----:B------:R-:W-:-:S05]  /*3770*/  IMAD.U32 R6, RZ, RZ, UR4 ;  /* 0x00000004ff067e24 */ /* 0x000fca000f8e00ff */
[----:B------:R-:W-:-:S13]  /*3780*/  ISETP.NE.AND P0, PT, R6, 0x3, PT ;  /* 0x000000030600780c */ /* 0x000fda0003f05270 */
[----:B------:R-:W-:Y:S05]  /*3790*/  @!P0 BRA `(.L_x_7444) ;  /* 0x0000000000048947 */ /* 0x000fea0003800000 */
[----:B------:R-:W-:Y:S01]  /*37a0*/  BPT.TRAP 0x1 ;  /* 0x000000040000795c */ /* 0x000fe20000300000 */
.L_x_7444:
[----:B------:R1:W2:Y:S01]  /*37b0*/  SYNCS.PHASECHK.TRANS64.TRYWAIT P1, [R198+URZ+0x38830], R3 ;  /* 0x03883003c60075a7 */ /* 0x0002a2000802017f */
[----:B------:R-:W-:Y:S05]  /*37c0*/  @!P0 BRA `(.L_x_7445) ;  /* 0x0000000000048947 */ /* 0x000fea0003800000 */
[----:B------:R-:W-:Y:S01]  /*37d0*/  BPT.TRAP 0x1 ;  /* 0x000000040000795c */ /* 0x000fe20000300000 */
.L_x_7445:
[----:B--2---:R-:W-:Y:S05]  /*37e0*/  @P1 BRA `(.L_x_7446) ;  /* 0x0000000000081947 */ /* 0x004fea0003800000 */
[----:B------:R-:W2:Y:S02]  /*37f0*/  SYNCS.PHASECHK.TRANS64.TRYWAIT P1, [R198+URZ+0x38830], R3 ;  /* 0x03883003c60075a7 */ /* 0x000ea4000802017f */
[----:B--2---:R-:W-:Y:S05]  /*3800*/  @!P1 BRA `(.L_x_7447) ;  /* 0x0000011400309947 */ /* 0x004fea0003800000 */
.L_x_7446:
        /* <DEDUP_REMOVED lines=29> */
[----:B------:R-:W-:Y:S01]  /*39e0*/  IADD3 R4, R190, 0x4, RZ ;  /* 0x00000004be047810 */ /* 0x000fe20007ffe0ff */
[----:B------:R-:W-:Y:S01]  /*39f0*/  UMOV UR9, 0x40000040 ;  /* 0x4000004000097882 */ /* 0x000fe20000000000 */
[----:B------:R-:W-:-:S02]  /*3a00*/  VIADD R0, R0, 0x6 ;  /* 0x0000000600007836 */ /* 0x000fc40000000000 */
[----:B------:R-:W-:-:S04]  /*3a10*/  IMAD.U32 R17, RZ, RZ, UR9 ;  /* 0x00000009ff117e24 */ /* 0x000fc8000f8e00ff */
        /* <DEDUP_REMOVED lines=32> */
.L_x_7534:
[----:B------:R-:W-:Y:S05]  /*3c20*/  @!P0 BRA `(.L_x_7449) ;  /* 0x0000000000048947 */ /* 0x000fea0003800000 */
[----:B------:R-:W-:Y:S01]  /*3c30*/  BPT.TRAP 0x1 ;  /* 0x000000040000795c */ /* 0x000fe20000300000 */
.L_x_7449:
[----:B------:R4:W0:Y:S01]  /*3c40*/  SYNCS.PHASECHK.TRANS64.TRYWAIT P1, [R198+URZ+0x38850], R3 ;  /* 0x03885003c60075a7 */ /* 0x000822000802017f */
[----:B------:R-:W-:Y:S05]  /*3c50*/  @!P0 BRA `(.L_x_7450) ;  /* 0x0000000000048947 */ /* 0x000fea0003800000 */
[----:B------:R-:W-:Y:S01]  /*3c60*/  BPT.TRAP 0x1 ;  /* 0x000000040000795c */ /* 0x000fe20000300000 */
.L_x_7450:
        /* <DEDUP_REMOVED lines=11> */
.L_x_7451:
[----:B------:R-:W-:Y:S01]  /*3d20*/  R2UR UR4, R0 ;  /* 0x00000000000472ca */ /* 0x000fe200000e0000 */
[----:B------:R-:W-:Y:S01]  /*3d30*/  WARPGROUP.ARRIVE ;  /* 0x00000000000079c5 */ /* 0x000fe20000000000 */
[----:B------:R-:W-:Y:S01]  /*3d40*/  R2UR UR6, R18 ;  /* 0x00000000120672ca */ /* 0x000fe200000e0000 */
[----:B------:R-:W-:Y:S01]  /*3d50*/  UMOV UR9, 0x40000040 ;  /* 0x4000004000097882 */ /* 0x000fe20000000000 */
[----:B------:R-:W-:Y:S01]  /*3d60*/  UMOV UR7, 0x40000040 ;  /* 0x4000004000077882 */ /* 0x000fe20000000000 */
[----:B------:R-:W-:Y:S01]  /*3d70*/  UMOV UR5, UR9 ;  /* 0x0000000900057c82 */ /* 0x000fe20008000000 */
[----:B------:R-:W-:Y:S01]  /*3d80*/  VIADD R2, R0, 0x2 ;  /* 0x0000000200027836 */ /* 0x000fe20000000000 */
[----:B------:R-:W-:Y:S01]  /*3d90*/  UMOV UR11, 0x40000040 ;  /* 0x40000040000b7882 */ /* 0x000fe20000000000 */
[----:B-1234-:R-:W-:Y:S01]  /*3da0*/  VIADD R3, R18, 0x2 ;  /* 0x0000000212037836 */ /* 0x01efe20000000000 */
[----:B------:R-:W-:Y:S01]  /*3db0*/  UMOV UR13, 0x40000040 ;  /* 0x40000040000d7882 */ /* 0x000fe20000000000 */
[----:B------:R-:W-:Y:S01]  /*3dc0*/  IMAD.U32 R7, RZ, RZ, UR9 ;  /* 0x00000009ff077e24 */ /* 0x000fe2000f8e00ff */
[----:B------:R-:W-:Y:S01]  /*3dd0*/  UMOV UR9, 0x40000040 ;  /* 0x4000004000097882 */ /* 0x000fe20000000000 */
[----:B------:R-:W-:Y:S01]  /*3de0*/  VIADD R4, R0, 0x4 ;  /* 0x0000000400047836 */ /* 0x000fe20000000000 */
[----:B------:R-:W-:Y:S01]  /*3df0*/  UMOV UR8, UR4 ;  /* 0x0000000400087c82 */ /* 0x000fe20008000000 */
[----:B------:R-:W-:Y:S01]  /*3e00*/  VIADD R5, R18, 0x4 ;  /* 0x0000000412057836 */ /* 0x000fe20000000000 */
[----:B------:R-:W-:Y:S01]  /*3e10*/  UMOV UR4, UR8 ;  /* 0x0000000800047c82 */ /* 0x000fe20008000000 */
[----:B------:R-:W-:Y:S01]  /*3e20*/  MOV R6, UR8 ;  /* 0x0000000800067c02 */ /* 0x000fe20008000f00 */
[----:B------:R-:W-:Y:S01]  /*3e30*/  HGMMA.64x64x16.F32.BF16 R24, gdesc[UR4], R24, gsb0 ;  /* 0x00e00000041879f0 */ /* 0x000fe20008001818 */
[----:B------:R-:W-:Y:S01]  /*3e40*/  R2UR UR4, R2 ;  /* 0x00000000020472ca */ /* 0x000fe200000e0000 */
[----:B------:R-:W-:Y:S01]  /*3e50*/  UMOV UR5, UR9 ;  /* 0x0000000900057c82 */ /* 0x000fe20008000000 */
[----:B------:R-:W-:Y:S01]  /*3e60*/  R2UR UR6, R3 ;  /* 0x00000000030672ca */ /* 0x000fe200000e0000 */
[----:B------:R-:W-:Y:S01]  /*3e70*/  UMOV UR7, 0x40000040 ;  /* 0x4000004000077882 */ /* 0x000fe20000000000 */
[----:B------:R-:W-:Y:S01]  /*3e80*/  IMAD.U32 R3, RZ, RZ, UR9 ;  /* 0x00000009ff037e24 */ /* 0x000fe2000f8e00ff */
[----:B------:R-:W-:Y:S01]  /*3e90*/  UMOV UR9, 0x40000040 ;  /* 0x4000004000097882 */ /* 0x000fe20000000000 */
[----:B------:R-:W-:Y:S01]  /*3ea0*/  VIADD R12, R0, 0x6 ;  /* 0x00000006000c7836 */ /* 0x000fe20000000000 */
[----:B------:R-:W-:Y:S01]  /*3eb0*/  UMOV UR15, 0x40000040 ;  /* 0x40000040000f7882 */ /* 0x000fe20000000000 */
[----:B------:R-:W-:Y:S01]  /*3ec0*/  VIADD R13, R18, 0x6 ;  /* 0x00000006120d7836 */ /* 0x000fe20000000000 */
[----:B------:R-:W-:Y:S01]  /*3ed0*/  UMOV UR17, 0x40000040 ;  /* 0x4000004000117882 */ /* 0x000fe20000000000 */
[----:B------:R-:W-:Y:S01]  /*3ee0*/  VIADD R19, R0, 0x200 ;  /* 0x0000020000137836 */ /* 0x000fe20000000000 */
[----:B------:R-:W-:Y:S01]  /*3ef0*/  UMOV UR19, 0x40000040 ;  /* 0x4000004000137882 */ /* 0x000fe20000000000 */
[----:B------:R-:W-:Y:S01]  /*3f00*/  VIADD R20, R18, 0x200 ;  /* 0x0000020012147836 */ /* 0x000fe20000000000 */
        /* <DEDUP_REMOVED lines=20> */
[----:B------:R-:W-:Y:S01]  /*4050*/  VIADD R184, R0, 0x800 ;  /* 0x0000080000b87836 */ /* 0x000fe20000000000 */
[----:B------:R-:W-:Y:S01]  /*4060*/  UMOV UR57, 0x40000040 ;  /* 0x4000004000397882 */ /* 0x000fe20000000000 */
[----:B------:R-:W-:Y:S01]  /*4070*/  UMOV UR59, 0x40000040 ;  /* 0x40000040003b7882 */ /* 0x000fe20000000000 */
[----:B------:R-:W-:-:S02]  /*4080*/  IMAD.MOV.U32 R58, RZ, RZ, 0x4 ;  /* 0x00000004ff3a7424 */ /* 0x000fc400078e00ff */
[----:B------:R-:W-:Y:S01]  /*4090*/  VIADD R199, R0, 0xe00 ;  /* 0x00000e0000c77836 */ /* 0x000fe20000000000 */
        /* <DEDUP_REMOVED lines=8> */
[----:B------:R-:W-:Y:S01]  /*4120*/  MOV R5, UR9 ;  /* 0x0000000900057c02 */ /* 0x000fe20008000f00 */
[----:B------:R-:W-:-:S08]  /*4130*/  UMOV UR9, 0x40000040 ;  /* 0x4000004000097882 */ /* 0x000fd00000000000 */
        /* <DEDUP_REMOVED lines=10> */
[----:B------:R-:W-:Y:S01]  /*41e0*/  IMAD.U32 R13, RZ, RZ, UR9 ;  /* 0x00000009ff0d7e24 */ /* 0x000fe2000f8e00ff */
        /* <DEDUP_REMOVED lines=31> */
[----:B------:R-:W-:Y:S02]  /*43e0*/  R2UR UR26, R20 ;  /* 0x00000000141a72ca */ /* 0x000fe400000e0000 */
[----:B------:R-:W-:Y:S02]  /*43f0*/  IADD3 R20, R18, 0x404, RZ ;  /* 0x0000040412147810 */ /* 0x000fe40007ffe0ff */
        /* <DEDUP_REMOVED lines=21> */
[----:B------:R-:W-:Y:S02]  /*4550*/  WARPGROUP.DEPBAR.LE gsb0, 0x0 ;  /* 0x00008000000079c5 */ /* 0x000fe40000010000 */
[----:B------:R-:W-:Y:S01]  /*4560*/  WARPGROUP.ARRIVE ;  /* 0x00000000000079c5 */ /* 0x000fe20000000000 */
[----:B------:R-:W-:Y:S01]  /*4570*/  R2UR UR54, R20 ;  /* 0x00000000143672ca */ /* 0x000fe200000e0000 */
[----:B------:R-:W0:Y:S04]  /*4580*/  SHFL.IDX PT, R19, R21, RZ, 0x1f ;  /* 0x00001fff15137589 */ /* 0x000e2800000e0000 */
        /* <DEDUP_REMOVED lines=11> */
[C---:B------:R-:W-:Y:S01]  /*4640*/  IMAD.IADD R23, R19.reuse, 0x1, R56 ;  /* 0x0000000113177824 */ /* 0x040fe200078e0238 */
[----:B------:R-:W-:Y:S01]  /*4650*/  IADD3 R19, R19, R58, RZ ;  /* 0x0000003a13137210 */ /* 0x000fe20007ffe0ff */
        /* <DEDUP_REMOVED lines=65> */
[C---:B------:R-:W-:Y:S02]  /*4a70*/  IMAD.IADD R59, R20.reuse, 0x1, R19 ;  /* 0x00000001143b7824 */ /* 0x040fe400078e0213 */
        /* <DEDUP_REMOVED lines=8> */
[C-C-:B------:R-:W-:Y:S01]  /*4b00*/  IMAD.IADD R59, R56.reuse, 0x1, R19.reuse ;  /* 0x00000001383b7824 */ /* 0x140fe200078e0213 */
[----:B------:R-:W-:Y:S01]  /*4b10*/  IADD3 R21, R56, R23, RZ ;  /* 0x0000001738157210 */ /* 0x000fe20007ffe0ff */
        /* <DEDUP_REMOVED lines=87> */
[----:B------:R-:W-:Y:S02]  /*5090*/  IMAD.IADD R21, R58, 0x1, R21 ;  /* 0x000000013a157824 */ /* 0x000fe400078e0215 */
[----:B------:R-:W-:Y:S01]  /*50a0*/  IMAD.MOV.U32 R59, RZ, RZ, 0x40 ;  /* 0x00000040ff3b7424 */ /* 0x000fe200078e00ff */
        /* <DEDUP_REMOVED lines=15> */
[----:B------:R-:W-:Y:S01]  /*51a0*/  IMAD.MOV.U32 R21, RZ, RZ, 0x1000 ;  /* 0x00001000ff157424 */ /* 0x000fe200078e00ff */
[----:B------:R-:W-:-:S04]  /*51b0*/  SEL R20, R59, 0x3e, P1 ;  /* 0x0000003e3b147807 */ /* 0x000fc80000800000 */
[----:B------:R-:W-:-:S04]  /*51c0*/  SEL R21, R21, 0xf80, P1 ;  /* 0x00000f8015157807 */ /* 0x000fc80000800000 */
        /* <DEDUP_REMOVED lines=17> */
.L_x_7453:
[----:B------:R-:W-:Y:S01]  /*52e0*/  LEA.HI R20, R57, R152, RZ, 0x2 ;  /* 0x0000009839147211 */ /* 0x000fe200078f10ff */
[----:B------:R-:W-:Y:S01]  /*52f0*/  UISETP.NE.AND UP0, UPT, UR61, URZ, UPT ;  /* 0x0000003f3d00728c */ /* 0x000fe2000bf05270 */
[----:B------:R-:W-:Y:S01]  /*5300*/  IADD3 R185, R191, UR38, RZ ;  /* 0x00000026bfb97c10 */ /* 0x000fe2000fffe0ff */
[----:B------:R-:W-:Y:S01]  /*5310*/  ULDC UR6, c[0x0][0xad0] ;  /* 0x0002b40000067ab9 */ /* 0x000fe20000000800 */
[----:B------:R-:W-:Y:S01]  /*5320*/  LOP3.LUT R21, R20, 0xfffffffc, RZ, 0xc0, !PT ;  /* 0xfffffffc14157812 */ /* 0x000fe200078ec0ff */
[----:B------:R-:W-:Y:S01]  /*5330*/  FMUL.FTZ R26, R26, UR6 ;  /* 0x000000061a1a7c20 */ /* 0x000fe20008410000 */
[----:B------:R-:W0:Y:S01]  /*5340*/  LDC R170, c[0x0][0x288] ;  /* 0x0000a200ffaa7b82 */ /* 0x000e220000000800 */
[----:B------:R-:W-:Y:S01]  /*5350*/  PLOP3.LUT P1, PT, PT, PT, UP0, 0x80, 0x0 ;  /* 0x000000000000781c */ /* 0x000fe20003f2f008 */
[----:B------:R-:W-:Y:S01]  /*5360*/  FMUL.FTZ R25, R25, UR6 ;  /* 0x0000000619197c20 */ /* 0x000fe20008410000 */
[----:B------:R-:W-:Y:S01]  /*5370*/  IMAD.IADD R21, R152, 0x1, -R21 ;  /* 0x0000000198157824 */ /* 0x000fe200078e0a15 */
[----:B------:R-:W-:Y:S01]  /*5380*/  PLOP3.LUT P2, PT, PT, PT, UP0, 0x80, 0x0 ;  /* 0x000000000000781c */ /* 0x000fe20003f4f008 */
[----:B------:R1:W-:Y:S01]  /*5390*/  MUFU.TANH R60, R26 ;  /* 0x0000001a003c7308 */ /* 0x0003e20000002400 */
[----:B------:R-:W-:Y:S01]  /*53a0*/  @UP0 ULDC UR7, c[0x0][0x44c] ;  /* 0x0001130000070ab9 */ /* 0x000fe20000000800 */
[----:B------:R-:W-:Y:S01]  /*53b0*/  FMUL.FTZ R24, R24, UR6 ;  /* 0x0000000618187c20 */ /* 0x000fe20008410000 */
[----:B------:R-:W-:Y:S01]  /*53c0*/  LEA.HI R20, R21, R21, RZ, 0x1 ;  /* 0x0000001515147211 */ /* 0x000fe200078f08ff */
[----:B------:R-:W-:Y:S01]  /*53d0*/  FMUL.FTZ R28, R28, UR6 ;  /* 0x000000061c1c7c20 */ /* 0x000fe20008410000 */
[----:B------:R-:W-:Y:S01]  /*53e0*/  FMUL.FTZ R29, R29, UR6 ;  /* 0x000000061d1d7c20 */ /* 0x000fe20008410000 */
[----:B------:R-:W-:Y:S01]  /*53f0*/  FMUL.FTZ R32, R32, UR6 ;  /* 0x0000000620207c20 */ /* 0x000fe20008410000 */
[----:B------:R-:W-:Y:S01]  /*5400*/  LOP3.LUT R20, R20, 0x1ffffffe, RZ, 0xc0, !PT ;  /* 0x1ffffffe14147812 */ /* 0x000fe200078ec0ff */
[----:B------:R2:W-:Y:S01]  /*5410*/  MUFU.TANH R58, R25 ;  /* 0x00000019003a7308 */ /* 0x0005e20000002400 */
[----:B------:R-:W-:Y:S01]  /*5420*/  FMUL.FTZ R33, R33, UR6 ;  /* 0x0000000621217c20 */ /* 0x000fe20008410000 */
[----:B------:R-:W-:Y:S01]  /*5430*/  FMUL.FTZ R36, R36, UR6 ;  /* 0x0000000624247c20 */ /* 0x000fe20008410000 */
[----:B------:R-:W-:Y:S01]  /*5440*/  FMUL.FTZ R27, R27, UR6 ;  /* 0x000000061b1b7c20 */ /* 0x000fe20008410000 */
[----:B------:R-:W-:-:S02]  /*5450*/  IMAD.IADD R20, R21, 0x1, -R20 ;  /* 0x0000000115147824 */ /* 0x000fc400078e0a14 */
[----:B------:R-:W-:Y:S01]  /*5460*/  FMUL.FTZ R30, R30, UR6 ;  /* 0x000000061e1e7c20 */ /* 0x000fe20008410000 */
[----:B------:R-:W-:Y:S01]  /*5470*/  FMUL.FTZ R37, R37, UR6 ;  /* 0x0000000625257c20 */ /* 0x000fe20008410000 */
[----:B------:R-:W-:Y:S01]  /*5480*/  FMUL.FTZ R40, R40, UR6 ;  /* 0x0000000628287c20 */ /* 0x000fe20008410000 */
[----:B------:R-:W-:Y:S01]  /*5490*/  IMAD R185, R20, 0x8, R185 ;  /* 0x0000000814b97824 */ /* 0x000fe200078e02b9 */
[----:B------:R3:W4:Y:S01]  /*54a0*/  MUFU.TANH R56, R24 ;  /* 0x0000001800387308 */ /* 0x0007220000002400 */
[----:B------:R-:W-:Y:S01]  /*54b0*/  FMUL.FTZ R41, R41, UR6 ;  /* 0x0000000629297c20 */ /* 0x000fe20008410000 */
[----:B------:R-:W-:Y:S01]  /*54c0*/  FMUL.FTZ R44, R44, UR6 ;  /* 0x000000062c2c7c20 */ /* 0x000fe20008410000 */
[----:B------:R-:W-:Y:S01]  /*54d0*/  @P1 IMAD.HI.U32 R21, R185, UR7, RZ ;  /* 0x00000007b9151c27 */ /* 0x000fe2000f8e00ff */
[----:B------:R-:W-:-:S03]  /*54e0*/  @UP0 ULDC UR7, c[0x0][0x450] ;  /* 0x0001140000070ab9 */ /* 0x000fc60000000800 */
[----:B------:R-:W-:Y:S01]  /*54f0*/  FMUL.FTZ R45, R45, UR6 ;  /* 0x000000062d2d7c20 */ /* 0x000fe20008410000 */
[----:B------:R-:W-:Y:S01]  /*5500*/  FMUL.FTZ R48, R48, UR6 ;  /* 0x0000000630307c20 */ /* 0x000fe20008410000 */
[----:B------:R-:W-:Y:S01]  /*5510*/  IMAD.MOV.U32 R20, RZ, RZ, R185 ;  /* 0x000000ffff147224 */ /* 0x000fe200078e00b9 */
[----:B------:R-:W-:Y:S01]  /*5520*/  @P2 SHF.R.U32.HI R20, RZ, UR7, R21 ;  /* 0x00000007ff142c19 */ /* 0x000fe20008011615 */
[----:B------:R-:W-:Y:S01]  /*5530*/  IMAD R21, R22, -0x40, R59 ;  /* 0xffffffc016157824 */ /* 0x000fe200078e023b */
[----:B------:R-:W-:Y:S01]  /*5540*/  ULDC UR7, c[0x0][0x2f0] ;  /* 0x0000bc0000077ab9 */ /* 0x000fe20000000800 */
[----:B------:R5:W5:Y:S01]  /*5550*/  MUFU.TANH R62, R28 ;  /* 0x0000001c003e7308 */ /* 0x000b620000002400 */
[----:B------:R-:W-:Y:S01]  /*5560*/  FMUL.FTZ R49, R49, UR6 ;  /* 0x0000000631317c20 */ /* 0x000fe20008410000 */
[----:B-1----:R-:W1:Y:S01]  /*5570*/  SHFL.IDX PT, R26, R20, RZ, 0x1c1f ;  /* 0x001c1fff141a7589 */ /* 0x002e6200000e0000 */
[----:B--2---:R-:W-:Y:S02]  /*5580*/  VIADD R25, R21, 0x1 ;  /* 0x0000000115197836 */ /* 0x004fe40000000000 */
[----:B------:R-:W-:Y:S01]  /*5590*/  FMUL.FTZ R52, R52, UR6 ;  /* 0x0000000634347c20 */ /* 0x000fe20008410000 */
[----:B---3--:R-:W-:-:S02]  /*55a0*/  IMAD R24, R194, UR7, R21 ;  /* 0x00000007c2187c24 */ /* 0x008fc4000f8e0215 */
[----:B------:R-:W-:Y:S01]  /*55b0*/  FMUL.FTZ R53, R53, UR6 ;  /* 0x0000000635357c20 */ /* 0x000fe20008410000 */
[----:B------:R-:W-:Y:S01]  /*55c0*/  IMAD R25, R194, UR7, R25 ;  /* 0x00000007c2197c24 */ /* 0x000fe2000f8e0219 */
[----:B------:R-:W2:Y:S01]  /*55d0*/  MUFU.TANH R29, R29 ;  /* 0x0000001d001d7308 */ /* 0x000ea20000002400 */
[--C-:B------:R-:W-:Y:S01]  /*55e0*/  IMAD.IADD R24, R24, 0x1, -R195.reuse ;  /* 0x0000000118187824 */ /* 0x100fe200078e0ac3 */
[----:B------:R-:W3:Y:S01]  /*55f0*/  SHFL.IDX PT, R20, R20, 0x1, 0x1c1f ;  /* 0x003c1f0014147f89 */ /* 0x000ee200000e0000 */
[----:B------:R-:W-:Y:S01]  /*5600*/  FMUL.FTZ R31, R31, UR6 ;  /* 0x000000061f1f7c20 */ /* 0x000fe20008410000 */
[----:B0-----:R-:W-:Y:S01]  /*5610*/  IADD3 R25, R25, -R170, -R195 ;  /* 0x800000aa19197210 */ /* 0x001fe20007ffe8c3 */
        /* <DEDUP_REMOVED lines=13> */
[----:B-1----:R-:W-:Y:S01]  /*56f0*/  VIADDMNMX R26, R26, R25, R24, PT ;  /* 0x000000191a1a7246 */ /* 0x002fe20003800118 */
[----:B------:R-:W-:Y:S01]  /*5700*/  FMUL.FTZ R55, R55, UR6 ;  /* 0x0000000637377c20 */ /* 0x000fe20008410000 */
[----:B------:R-:W-:Y:S01]  /*5710*/  ULDC UR6, c[0x0][0xa80] ;  /* 0x0002a00000067ab9 */ /* 0x000fe20000000800 */
[----:B------:R-:W-:Y:S01]  /*5720*/  IMAD.MOV.U32 R188, RZ, RZ, 0x20 ;  /* 0x00000020ffbc7424 */ /* 0x000fe200078e00ff */
[C---:B------:R-:W-:Y:S01]  /*5730*/  ISETP.GT.AND P1, PT, R26.reuse, RZ, PT ;  /* 0x000000ff1a00720c */ /* 0x040fe20003f24270 */
[----:B------:R-:W-:Y:S01]  /*5740*/  UMOV UR11, 0x40000040 ;  /* 0x40000040000b7882 */ /* 0x000fe20000000000 */
[C---:B------:R-:W-:Y:S01]  /*5750*/  ISETP.GT.AND P2, PT, R26.reuse, 0x1, PT ;  /* 0x000000011a00780c */ /* 0x040fe20003f44270 */
[----:B------:R1:W-:Y:S01]  /*5760*/  MUFU.TANH R61, R27 ;  /* 0x0000001b003d7308 */ /* 0x0003e20000002400 */
[----:B------:R-:W-:-:S02]  /*5770*/  ISETP.GT.AND P3, PT, R26, 0x8, PT ;  /* 0x000000081a00780c */ /* 0x000fc40003f64270 */
[----:B----4-:R-:W-:Y:S02]  /*5780*/  FSEL R21, R56, -INF , P1 ;  /* 0xff80000038157808 */ /* 0x010fe40000800000 */
[----:B-----5:R-:W-:Y:S02]  /*5790*/  FSEL R28, R58, -INF , P2 ;  /* 0xff8000003a1c7808 */ /* 0x020fe40001000000 */
[----:B------:R-:W-:Y:S01]  /*57a0*/  ISETP.GT.AND P1, PT, R26, 0x9, PT ;  /* 0x000000091a00780c */ /* 0x000fe20003f24270 */
[----:B------:R4:W-:Y:S01]  /*57b0*/  MUFU.TANH R63, R30 ;  /* 0x0000001e003f7308 */ /* 0x0009e20000002400 */
[----:B-1----:R-:W-:Y:S02]  /*57c0*/  FSEL R27, R62, -INF , P3 ;  /* 0xff8000003e1b7808 */ /* 0x002fe40001800000 */
[----:B------:R-:W-:Y:S02]  /*57d0*/  ISETP.GT.AND P2, PT, R26, 0x10, PT ;  /* 0x000000101a00780c */ /* 0x000fe40003f44270 */
[----:B--2---:R-:W-:-:S02]  /*57e0*/  FSEL R29, R29, -INF , P1 ;  /* 0xff8000001d1d7808 */ /* 0x004fc40000800000 */
[----:B------:R-:W-:Y:S01]  /*57f0*/  ISETP.GT.AND P1, PT, R26, 0x11, PT ;  /* 0x000000111a00780c */ /* 0x000fe20003f24270 */
[----:B------:R-:W1:Y:S01]  /*5800*/  MUFU.TANH R36, R36 ;  /* 0x0000002400247308 */ /* 0x000e620000002400 */
[----:B----4-:R-:W-:Y:S02]  /*5810*/  FMNMX.FTZ R30, R21, R28, !PT ;  /* 0x0000001c151e7209 */ /* 0x010fe40007810000 */
[----:B---3--:R-:W-:Y:S02]  /*5820*/  VIADDMNMX R20, R20, R25, R24, PT ;  /* 0x0000001914147246 */ /* 0x008fe40003800118 */
[----:B------:R-:W-:Y:S02]  /*5830*/  FMNMX.FTZ R32, R27, R30, !PT ;  /* 0x0000001e1b207209 */ /* 0x000fe40007810000 */
[----:B0-----:R-:W-:Y:S01]  /*5840*/  FSEL R30, R64, -INF , P2 ;  /* 0xff800000401e7808 */ /* 0x001fe20001000000 */
[----:B------:R0:W2:Y:S01]  /*5850*/  MUFU.TANH R59, R37 ;  /* 0x00000025003b7308 */ /* 0x0000a20000002400 */
[----:B------:R-:W-:-:S02]  /*5860*/  FMNMX.FTZ R33, R29, R32, !PT ;  /* 0x000000201d217209 */ /* 0x000fc40007810000 */
[C---:B------:R-:W-:Y:S02]  /*5870*/  ISETP.GT.AND P2, PT, R26.reuse, 0x18, PT ;  /* 0x000000181a00780c */ /* 0x040fe40003f44270 */
[----:B------:R-:W-:Y:S02]  /*5880*/  FSEL R32, R65, -INF , P1 ;  /* 0xff80000041207808 */ /* 0x000fe40000800000 */
[----:B------:R-:W-:Y:S01]  /*5890*/  ISETP.GT.AND P1, PT, R26, 0x19, PT ;  /* 0x000000191a00780c */ /* 0x000fe20003f24270 */
[----:B------:R3:W4:Y:S01]  /*58a0*/  MUFU.TANH R66, R40 ;  /* 0x0000002800427308 */ /* 0x0007220000002400 */
[----:B0-----:R-:W-:Y:S02]  /*58b0*/  FMNMX.FTZ R37, R30, R33, !PT ;  /* 0x000000211e257209 */ /* 0x001fe40007810000 */
[----:B-1----:R-:W-:Y:S02]  /*58c0*/  FSEL R33, R36, -INF , P2 ;  /* 0xff80000024217808 */ /* 0x002fe40001000000 */
[----:B------:R-:W-:-:S02]  /*58d0*/  ISETP.GT.AND P2, PT, R26, 0x20, PT ;  /* 0x000000201a00780c */ /* 0x000fc40003f44270 */
[----:B------:R-:W-:Y:S01]  /*58e0*/  ISETP.GT.AND P3, PT, R20, 0x8, PT ;  /* 0x000000081400780c */ /* 0x000fe20003f64270 */
[----:B------:R0:W1:Y:S01]  /*58f0*/  MUFU.TANH R67, R41 ;  /* 0x0000002900437308 */ /* 0x0000620000002400 */
[----:B---3--:R-:W-:Y:S02]  /*5900*/  FMNMX.FTZ R40, R32, R37, !PT ;  /* 0x0000002520287209 */ /* 0x008fe40007810000 */
[----:B--2---:R-:W-:Y:S02]  /*5910*/  FSEL R36, R59, -INF , P1 ;  /* 0xff8000003b247808 */ /* 0x004fe40000800000 */
[----:B------:R-:W-:Y:S02]  /*5920*/  ISETP.GT.AND P1, PT, R26, 0x21, PT ;  /* 0x000000211a00780c */ /* 0x000fe40003f24270 */
[----:B------:R-:W-:Y:S01]  /*5930*/  R2UR UR10, R192 ;  /* 0x00000000c00a72ca */ /* 0x000fe200000e0000 */
[----:B------:R2:W3:Y:S01]  /*5940*/  MUFU.TANH R68, R44 ;  /* 0x0000002c00447308 */ /* 0x0004e20000002400 */
[----:B0-----:R-:W-:-:S02]  /*5950*/  FMNMX.FTZ R41, R33, R40, !PT ;  /* 0x0000002821297209 */ /* 0x001fc40007810000 */
[----:B----4-:R-:W-:Y:S02]  /*5960*/  FSEL R37, R66, -INF , P2 ;  /* 0xff80000042257808 */ /* 0x010fe40001000000 */
[----:B------:R-:W-:Y:S02]  /*5970*/  ISETP.GT.AND P2, PT, R26, 0x28, PT ;  /* 0x000000281a00780c */ /* 0x000fe40003f44270 */
[----:B------:R-:W-:Y:S01]  /*5980*/  IADD3 R217, R192, 0x80, RZ ;  /* 0x00000080c0d97810 */ /* 0x000fe20007ffe0ff */
[----:B------:R0:W4:Y:S01]  /*5990*/  MUFU.TANH R56, R45 ;  /* 0x0000002d00387308 */ /* 0x0001220000002400 */
[----:B--2---:R-:W-:Y:S02]  /*59a0*/  FMNMX.FTZ R44, R36, R41, !PT ;  /* 0x00000029242c7209 */ /* 0x004fe40007810000 */
[----:B-1----:R-:W-:Y:S02]  /*59b0*/  FSEL R40, R67, -INF , P1 ;  /* 0xff80000043287808 */ /* 0x002fe40000800000 */
[----:B------:R-:W-:-:S03]  /*59c0*/  ISETP.GT.AND P1, PT, R26, 0x29, PT ;  /* 0x000000291a00780c */ /* 0x000fc60003f24270 */
[----:B------:R1:W2:Y:S01]  /*59d0*/  MUFU.TANH R58, R48 ;  /* 0x00000030003a7308 */ /* 0x0002a20000002400 */
[----:B0-----:R-:W-:Y:S02]  /*59e0*/  FMNMX.FTZ R45, R37, R44, !PT ;  /* 0x0000002c252d7209 */ /* 0x001fe40007810000 */
[----:B---3--:R-:W-:Y:S02]  /*59f0*/  FSEL R41, R68, -INF , P2 ;  /* 0xff80000044297808 */ /* 0x008fe40001000000 */
[----:B------:R-:W-:-:S03]  /*5a00*/  ISETP.GT.AND P2, PT, R26, 0x30, PT ;  /* 0x000000301a00780c */ /* 0x000fc60003f44270 */
[----:B------:R0:W3:Y:S01]  /*5a10*/  MUFU.TANH R62, R49 ;  /* 0x00000031003e7308 */ /* 0x0000e20000002400 */
[----:B-1----:R-:W-:Y:S02]  /*5a20*/  FMNMX.FTZ R48, R40, R45, !PT ;  /* 0x0000002d28307209 */ /* 0x002fe40007810000 */
[----:B----4-:R-:W-:Y:S02]  /*5a30*/  FSEL R44, R56, -INF , P1 ;  /* 0xff800000382c7808 */ /* 0x010fe40000800000 */
[----:B------:R-:W-:-:S03]  /*5a40*/  ISETP.GT.AND P1, PT, R26, 0x31, PT ;  /* 0x000000311a00780c */ /* 0x000fc60003f24270 */
[----:B------:R1:W4:Y:S01]  /*5a50*/  MUFU.TANH R59, R52 ;  /* 0x00000034003b7308 */ /* 0x0003220000002400 */
[----:B0-----:R-:W-:Y:S02]  /*5a60*/  FMNMX.FTZ R49, R41, R48, !PT ;  /* 0x0000003029317209 */ /* 0x001fe40007810000 */
[----:B--2---:R-:W-:Y:S02]  /*5a70*/  FSEL R45, R58, -INF , P2 ;  /* 0xff8000003a2d7808 */ /* 0x004fe40001000000 */
[----:B------:R-:W-:-:S03]  /*5a80*/  ISETP.GT.AND P2, PT, R26, 0x38, PT ;  /* 0x000000381a00780c */ /* 0x000fc60003f44270 */
[----:B------:R0:W2:Y:S01]  /*5a90*/  MUFU.TANH R64, R53 ;  /* 0x0000003500407308 */ /* 0x0000a20000002400 */
[----:B-1----:R-:W-:Y:S02]  /*5aa0*/  FMNMX.FTZ R52, R44, R49, !PT ;  /* 0x000000312c347209 */ /* 0x002fe40007810000 */
[----:B---3--:R-:W-:Y:S02]  /*5ab0*/  FSEL R48, R62, -INF , P1 ;  /* 0xff8000003e307808 */ /* 0x008fe40000800000 */
[----:B------:R-:W-:Y:S02]  /*5ac0*/  FMNMX.FTZ R49, R45, R52, !PT ;  /* 0x000000342d317209 */ /* 0x000fe40007810000 */
[----:B------:R-:W-:Y:S01]  /*5ad0*/  ISETP.GT.AND P1, PT, R26, 0x39, PT ;  /* 0x000000391a00780c */ /* 0x000fe20003f24270 */
[----:B------:R1:W3:Y:S01]  /*5ae0*/  MUFU.TANH R56, R31 ;  /* 0x0000001f00387308 */ /* 0x0002e20000002400 */
[----:B----4-:R-:W-:Y:S02]  /*5af0*/  FSEL R26, R59, -INF , P2 ;  /* 0xff8000003b1a7808 */ /* 0x010fe40001000000 */
[----:B0-----:R-:W-:-:S02]  /*5b00*/  FMNMX.FTZ R53, R48, R49, !PT ;  /* 0x0000003130357209 */ /* 0x001fc40007810000 */
[----:B------:R-:W-:Y:S02]  /*5b10*/  ISETP.GT.AND P2, PT, R20, 0x1, PT ;  /* 0x000000011400780c */ /* 0x000fe40003f44270 */
[----:B------:R-:W-:Y:S01]  /*5b20*/  FMNMX.FTZ R52, R26, R53, !PT ;  /* 0x000000351a347209 */ /* 0x000fe20007810000 */
[----:B------:R3:W0:Y:S01]  /*5b30*/  MUFU.TANH R58, R34 ;  /* 0x00000022003a7308 */ /* 0x0006220000002400 */
[----:B--2---:R-:W-:Y:S02]  /*5b40*/  FSEL R49, R64, -INF , P1 ;  /* 0xff80000040317808 */ /* 0x004fe40000800000 */
[----:B------:R-:W-:Y:S02]  /*5b50*/  ISETP.GT.AND P1, PT, R20, RZ, PT ;  /* 0x000000ff1400720c */ /* 0x000fe40003f24270 */
[----:B------:R-:W-:Y:S02]  /*5b60*/  FMNMX.FTZ R52, R49, R52, !PT ;  /* 0x0000003431347209 */ /* 0x000fe40007810000 */
[----:B------:R-:W-:Y:S01]  /*5b70*/  FSEL R24, R60, -INF , P1 ;  /* 0xff8000003c187808 */ /* 0x000fe20000800000 */
[----:B------:R0:W2:Y:S01]  /*5b80*/  MUFU.TANH R59, R35 ;  /* 0x00000023003b7308 */ /* 0x0000a20000002400 */
[----:B------:R-:W-:Y:S01]  /*5b90*/  FSEL R25, R61, -INF , P2 ;  /* 0xff8000003d197808 */ /* 0x000fe20001000000 */
[----:B-1----:R-:W1:Y:S01]  /*5ba0*/  SHFL.BFLY PT, R31, R52, 0x2, 0x1f ;  /* 0x0c401f00341f7f89 */ /* 0x002e6200000e0000 */
[----:B------:R-:W-:-:S02]  /*5bb0*/  ISETP.GT.AND P1, PT, R20, 0x9, PT ;  /* 0x000000091400780c */ /* 0x000fc40003f24270 */
[----:B------:R-:W-:Y:S02]  /*5bc0*/  ISETP.GT.AND P2, PT, R20, 0x10, PT ;  /* 0x000000101400780c */ /* 0x000fe40003f44270 */
[----:B---3--:R-:W-:Y:S01]  /*5bd0*/  FSEL R34, R56, -INF , P1 ;  /* 0xff80000038227808 */ /* 0x008fe20000800000 */
[----:B------:R3:W4:Y:S01]  /*5be0*/  MUFU.TANH R62, R38 ;  /* 0x00000026003e7308 */ /* 0x0007220000002400 */
[----:B------:R-:W-:Y:S02]  /*5bf0*/  ISETP.GT.AND P1, PT, R20, 0x11, PT ;  /* 0x000000111400780c */ /* 0x000fe40003f24270 */
[----:B0-----:R-:W-:Y:S02]  /*5c00*/  FSEL R35, R58, -INF , P2 ;  /* 0xff8000003a237808 */ /* 0x001fe40001000000 */
[----:B------:R-:W-:-:S03]  /*5c10*/  ISETP.GT.AND P2, PT, R20, 0x18, PT ;  /* 0x000000181400780c */ /* 0x000fc60003f44270 */
[----:B------:R0:W5:Y:S01]  /*5c20*/  MUFU.TANH R64, R39 ;  /* 0x0000002700407308 */ /* 0x0001620000002400 */
[----:B---3--:R-:W-:-:S07]  /*5c30*/  FMNMX.FTZ R38, R24, R25, !PT ;  /* 0x0000001918267209 */ /* 0x008fce0007810000 */
[----:B------:R3:W5:Y:S01]  /*5c40*/  MUFU.TANH R65, R42 ;  /* 0x0000002a00417308 */ /* 0x0007620000002400 */
[----:B-1----:R-:W-:Y:S02]  /*5c50*/  FMNMX.FTZ R52, R52, R31, !PT ;  /* 0x0000001f34347209 */ /* 0x002fe40007810000 */
[----:B------:R-:W-:Y:S02]  /*5c60*/  FSEL R31, R63, -INF , P3 ;  /* 0xff8000003f1f7808 */ /* 0x000fe40001800000 */
[----:B------:R-:W-:Y:S01]  /*5c70*/  ISETP.GT.AND P3, PT, R20, 0x29, PT ;  /* 0x000000291400780c */ /* 0x000fe20003f64270 */
[----:B------:R-:W1:Y:S01]  /*5c80*/  SHFL.BFLY PT, R53, R52, 0x1, 0x1f ;  /* 0x0c201f0034357f89 */ /* 0x000e6200000e0000 */
[----:B0-----:R-:W-:Y:S01]  /*5c90*/  FMNMX.FTZ R39, R31, R38, !PT ;  /* 0x000000261f277209 */ /* 0x001fe20007810000 */
[----:B------:R0:W1:Y:S01]  /*5ca0*/  MUFU.TANH R66, R43 ;  /* 0x0000002b00427308 */ /* 0x0000620000002400 */
[----:B--2---:R-:W-:Y:S02]  /*5cb0*/  FSEL R38, R59, -INF , P1 ;  /* 0xff8000003b267808 */ /* 0x004fe40000800000 */
[----:B---3--:R-:W-:-:S02]  /*5cc0*/  FMNMX.FTZ R42, R34, R39, !PT ;  /* 0x00000027222a7209 */ /* 0x008fc40007810000 */
[----:B------:R-:W-:Y:S02]  /*5cd0*/  ISETP.GT.AND P1, PT, R20, 0x19, PT ;  /* 0x000000191400780c */ /* 0x000fe40003f24270 */
[----:B----4-:R-:W-:Y:S01]  /*5ce0*/  FSEL R39, R62, -INF , P2 ;  /* 0xff8000003e277808 */ /* 0x010fe20001000000 */
[----:B------:R2:W3:Y:S01]  /*5cf0*/  MUFU.TANH R67, R46 ;  /* 0x0000002e00437308 */ /* 0x0004e20000002400 */
[----:B0-----:R-:W-:Y:S02]  /*5d00*/  FMNMX.FTZ R43, R35, R42, !PT ;  /* 0x0000002a232b7209 */ /* 0x001fe40007810000 */
[----:B------:R-:W-:Y:S02]  /*5d10*/  ISETP.GT.AND P2, PT, R20, 0x20, PT ;  /* 0x000000201400780c */ /* 0x000fe40003f44270 */
[----:B-----5:R-:W-:Y:S02]  /*5d20*/  FSEL R42, R64, -INF , P1 ;  /* 0xff800000402a7808 */ /* 0x020fe40000800000 */
[----:B------:R-:W-:Y:S01]  /*5d30*/  ISETP.GT.AND P1, PT, R20, 0x21, PT ;  /* 0x000000211400780c */ /* 0x000fe20003f24270 */
[----:B------:R0:W4:Y:S01]  /*5d40*/  MUFU.TANH R68, R47 ;  /* 0x0000002f00447308 */ /* 0x0001220000002400 */
[----:B--2---:R-:W-:-:S02]  /*5d50*/  FMNMX.FTZ R46, R38, R43, !PT ;  /* 0x0000002b262e7209 */ /* 0x004fc40007810000 */
[----:B------:R-:W-:Y:S02]  /*5d60*/  FSEL R43, R65, -INF , P2 ;  /* 0xff800000412b7808 */ /* 0x000fe40001000000 */
[----:B------:R-:W-:Y:S02]  /*5d70*/  ISETP.GT.AND P2, PT, R20, 0x28, PT ;  /* 0x000000281400780c */ /* 0x000fe40003f44270 */
[----:B-1----:R-:W-:Y:S01]  /*5d80*/  FMNMX.FTZ R168, R52, R53, !PT ;  /* 0x0000003534a87209 */ /* 0x002fe20007810000 */
[----:B------:R1:W2:Y:S01]  /*5d90*/  MUFU.TANH R60, R50 ;  /* 0x00000032003c7308 */ /* 0x0002a20000002400 */
[----:B0-----:R-:W-:Y:S02]  /*5da0*/  FMNMX.FTZ R47, R39, R46, !PT ;  /* 0x0000002e272f7209 */ /* 0x001fe40007810000 */
[----:B------:R-:W-:Y:S02]  /*5db0*/  FSEL R46, R66, -INF , P1 ;  /* 0xff800000422e7808 */ /* 0x000fe40000800000 */
[----:B------:R-:W-:-:S02]  /*5dc0*/  FSETP.NEU.FTZ.AND P4, PT, R168, -INF , PT ;  /* 0xff800000a800780b */ /* 0x000fc40003f9d000 */
[----:B------:R-:W-:Y:S01]  /*5dd0*/  ISETP.GT.AND P1, PT, R20, 0x30, PT ;  /* 0x000000301400780c */ /* 0x000fe20003f24270 */
[----:B------:R0:W5:Y:S01]  /*5de0*/  MUFU.TANH R61, R51 ;  /* 0x00000033003d7308 */ /* 0x0001620000002400 */
[----:B-1----:R-:W-:Y:S02]  /*5df0*/  FMNMX.FTZ R50, R42, R47, !PT ;  /* 0x0000002f2a327209 */ /* 0x002fe40007810000 */
[----:B---3--:R-:W-:Y:S02]  /*5e00*/  FSEL R47, R67, -INF , P2 ;  /* 0xff800000432f7808 */ /* 0x008fe40001000000 */
[----:B------:R-:W-:-:S03]  /*5e10*/  ISETP.GT.AND P2, PT, R20, 0x31, PT ;  /* 0x000000311400780c */ /* 0x000fc60003f44270 */
[----:B------:R1:W3:Y:S01]  /*5e20*/  MUFU.TANH R58, R54 ;  /* 0x00000036003a7308 */ /* 0x0002e20000002400 */
[----:B0-----:R-:W-:Y:S01]  /*5e30*/  FMNMX.FTZ R51, R43, R50, !PT ;  /* 0x000000322b337209 */ /* 0x001fe20007810000 */
[----:B------:R-:W-:-:S03]  /*5e40*/  FMUL.FTZ R50, R168, UR6 ;  /* 0x00000006a8327c20 */ /* 0x000fc60008410000 */
[----:B------:R-:W-:Y:S02]  /*5e50*/  FMNMX.FTZ R52, R46, R51, !PT ;  /* 0x000000332e347209 */ /* 0x000fe40007810000 */
[----:B------:R-:W-:Y:S01]  /*5e60*/  FSEL R56, R50, RZ, P4 ;  /* 0x000000ff32387208 */ /* 0x000fe20002000000 */
[----:B------:R-:W0:Y:S01]  /*5e70*/  MUFU.TANH R55, R55 ;  /* 0x0000003700377308 */ /* 0x000e220000002400 */
[----:B----4-:R-:W-:Y:S02]  /*5e80*/  FSEL R50, R68, -INF , P3 ;  /* 0xff80000044327808 */ /* 0x010fe40001800000 */
[----:B------:R-:W-:Y:S01]  /*5e90*/  FMNMX.FTZ R53, R47, R52, !PT ;  /* 0x000000342f357209 */ /* 0x000fe20007810000 */
[--C-:B------:R-:W-:Y:S01]  /*5ea0*/  FFMA.FTZ R172, R21, UR6, -R56.reuse ;  /* 0x0000000615ac7c23 */ /* 0x100fe20008010838 */
[----:B--2---:R-:W-:Y:S01]  /*5eb0*/  FSEL R51, R60, -INF , P1 ;  /* 0xff8000003c337808 */ /* 0x004fe20000800000 */
[--C-:B------:R-:W-:Y:S01]  /*5ec0*/  FFMA.FTZ R173, R27, UR6, -R56.reuse ;  /* 0x000000061bad7c23 */ /* 0x100fe20008010838 */
[----:B-1----:R-:W-:Y:S01]  /*5ed0*/  FMNMX.FTZ R54, R50, R53, !PT ;  /* 0x0000003532367209 */ /* 0x002fe20007810000 */
[--C-:B------:R-:W-:Y:S01]  /*5ee0*/  FFMA.FTZ R208, R26, UR6, -R56.reuse ;  /* 0x000000061ad07c23 */ /* 0x100fe20008010838 */
[----:B------:R-:W-:Y:S01]  /*5ef0*/  ISETP.GT.AND P1, PT, R20, 0x38, PT ;  /* 0x000000381400780c */ /* 0x000fe20003f24270 */
[--C-:B------:R-:W-:Y:S01]  /*5f00*/  FFMA.FTZ R28, R28, UR6, -R56.reuse ;  /* 0x000000061c1c7c23 */ /* 0x100fe20008010838 */
[----:B-----5:R-:W-:Y:S01]  /*5f10*/  FSEL R52, R61, -INF , P2 ;  /* 0xff8000003d347808 */ /* 0x020fe20001000000 */
[--C-:B------:R-:W-:Y:S01]  /*5f20*/  FFMA.FTZ R176, R29, UR6, -R56.reuse ;  /* 0x000000061db07c23 */ /* 0x100fe20008010838 */
[----:B------:R-:W-:Y:S01]  /*5f30*/  FMNMX.FTZ R21, R51, R54, !PT ;  /* 0x0000003633157209 */ /* 0x000fe20007810000 */
[--C-:B------:R-:W-:Y:S01]  /*5f40*/  FFMA.FTZ R177, R30, UR6, -R56.reuse ;  /* 0x000000061eb17c23 */ /* 0x100fe20008010838 */
[----:B------:R-:W-:Y:S01]  /*5f50*/  ISETP.GT.AND P2, PT, R20, 0x39, PT ;  /* 0x000000391400780c */ /* 0x000fe20003f44270 */
[--C-:B------:R-:W-:Y:S01]  /*5f60*/  FFMA.FTZ R180, R32, UR6, -R56.reuse ;  /* 0x0000000620b47c23 */ /* 0x100fe20008010838 */
[----:B---3--:R-:W-:Y:S01]  /*5f70*/  FSEL R53, R58, -INF , P1 ;  /* 0xff8000003a357808 */ /* 0x008fe20000800000 */
[--C-:B------:R-:W-:Y:S01]  /*5f80*/  FFMA.FTZ R181, R33, UR6, -R56.reuse ;  /* 0x0000000621b57c23 */ /* 0x100fe20008010838 */
[----:B------:R-:W-:Y:S01]  /*5f90*/  FMNMX.FTZ R20, R52, R21, !PT ;  /* 0x0000001534147209 */ /* 0x000fe20007810000 */
[--C-:B------:R-:W-:Y:S01]  /*5fa0*/  FFMA.FTZ R200, R36, UR6, -R56.reuse ;  /* 0x0000000624c87c23 */ /* 0x100fe20008010838 */
[----:B0-----:R-:W-:Y:S01]  /*5fb0*/  FSEL R54, R55, -INF , P2 ;  /* 0xff80000037367808 */ /* 0x001fe20001000000 */
[----:B------:R-:W-:Y:S01]  /*5fc0*/  MUFU.EX2 R21, R28 ;  /* 0x0000001c00157308 */ /* 0x000fe20000000800 */
        /* <DEDUP_REMOVED lines=8> */
[----:B------:R-:W-:Y:S01]  /*6050*/  FFMA.FTZ R207, R49, UR6, -R56 ;  /* 0x0000000631cf7c23 */ /* 0x000fe20008010838 */
[----:B------:R-:W0:Y:S01]  /*6060*/  SHFL.BFLY PT, R20, R55, 0x2, 0x1f ;  /* 0x0c401f0037147f89 */ /* 0x000e2200000e0000 */
[----:B------:R-:W-:Y:S08]  /*6070*/  MUFU.EX2 R172, R172 ;  /* 0x000000ac00ac7308 */ /* 0x000ff00000000800 */
[----:B------:R-:W-:Y:S08]  /*6080*/  MUFU.EX2 R173, R173 ;  /* 0x000000ad00ad7308 */ /* 0x000ff00000000800 */
[----:B------:R-:W1:Y:S01]  /*6090*/  MUFU.EX2 R176, R176 ;  /* 0x000000b000b07308 */ /* 0x000e620000000800 */
[----:B0-----:R-:W-:-:S07]  /*60a0*/  FMNMX.FTZ R20, R55, R20, !PT ;  /* 0x0000001437147209 */ /* 0x001fce0007810000 */
[----:B------:R-:W-:Y:S01]  /*60b0*/  MUFU.EX2 R177, R177 ;  /* 0x000000b100b17308 */ /* 0x000fe20000000800 */
[----:B------:R-:W0:Y:S07]  /*60c0*/  SHFL.BFLY PT, R169, R20, 0x1, 0x1f ;  /* 0x0c201f0014a97f89 */ /* 0x000e2e00000e0000 */
[----:B------:R-:W2:Y:S01]  /*60d0*/  MUFU.EX2 R180, R180 ;  /* 0x000000b400b47308 */ /* 0x000ea20000000800 */
[----:B-1----:R-:W-:-:S07]  /*60e0*/  F2FP.BF16.F32.PACK_AB R154, R176, R173 ;  /* 0x000000adb09a723e */ /* 0x002fce00000010ff */
[----:B------:R-:W-:Y:S08]  /*60f0*/  MUFU.EX2 R181, R181 ;  /* 0x000000b500b57308 */ /* 0x000ff00000000800 */
[----:B------:R-:W1:Y:S01]  /*6100*/  MUFU.EX2 R200, R200 ;  /* 0x000000c800c87308 */ /* 0x000e620000000800 */
[----:B--2---:R-:W-:Y:S02]  /*6110*/  F2FP.BF16.F32.PACK_AB R156, R180, R177 ;  /* 0x000000b1b49c723e */ /* 0x004fe400000010ff */
[----:B0-----:R-:W-:-:S04]  /*6120*/  FMNMX.FTZ R169, R20, R169, !PT ;  /* 0x000000a914a97209 */ /* 0x001fc80007810000 */
[C---:B------:R-:W-:Y:S01]  /*6130*/  FSETP.NEU.FTZ.AND P1, PT, R169.reuse, -INF , PT ;  /* 0xff800000a900780b */ /* 0x040fe20003f3d000 */
[----:B------:R-:W-:Y:S01]  /*6140*/  FMUL.FTZ R20, R169, UR6 ;  /* 0x00000006a9147c20 */ /* 0x000fe20008410000 */
[----:B------:R-:W-:Y:S04]  /*6150*/  MUFU.EX2 R201, R201 ;  /* 0x000000c900c97308 */ /* 0x000fe80000000800 */
[----:B------:R-:W-:Y:S02]  /*6160*/  FSEL R27, R20, RZ, P1 ;  /* 0x000000ff141b7208 */ /* 0x000fe40000800000 */
[----:B-1----:R-:W-:Y:S02]  /*6170*/  F2FP.BF16.F32.PACK_AB R158, R200, R181 ;  /* 0x000000b5c89e723e */ /* 0x002fe400000010ff */
[----:B------:R-:W0:Y:S01]  /*6180*/  MUFU.EX2 R202, R202 ;  /* 0x000000ca00ca7308 */ /* 0x000e220000000800 */
[--C-:B------:R-:W-:Y:S01]  /*6190*/  FFMA.FTZ R171, R24, UR6, -R27.reuse ;  /* 0x0000000618ab7c23 */ /* 0x100fe2000801081b */
[-C--:B------:R-:W-:Y:S01]  /*61a0*/  LEA.HI R24, R57, R152.reuse, RZ, 0x4 ;  /* 0x0000009839187211 */ /* 0x080fe200078f20ff */
[--C-:B------:R-:W-:Y:S01]  /*61b0*/  FFMA.FTZ R20, R25, UR6, -R27.reuse ;  /* 0x0000000619147c23 */ /* 0x100fe2000801081b */
[----:B------:R-:W-:Y:S01]  /*61c0*/  LEA.HI R57, R57, R152, RZ, 0x5 ;  /* 0x0000009839397211 */ /* 0x000fe200078f28ff */
[--C-:B------:R-:W-:Y:S01]  /*61d0*/  FFMA.FTZ R174, R31, UR6, -R27.reuse ;  /* 0x000000061fae7c23 */ /* 0x100fe2000801081b */
[----:B------:R-:W-:Y:S01]  /*61e0*/  LOP3.LUT R25, R24, 0xfffffff0, RZ, 0xc0, !PT ;  /* 0xfffffff018197812 */ /* 0x000fe200078ec0ff */
[----:B------:R-:W-:Y:S01]  /*61f0*/  FFMA.FTZ R175, R34, UR6, -R27 ;  /* 0x0000000622af7c23 */ /* 0x000fe2000801081b */
[----:B------:R-:W-:Y:S01]  /*6200*/  SHF.R.U32.HI R24, RZ, 0x1, R24 ;  /* 0x00000001ff187819 */ /* 0x000fe20000011618 */
[----:B------:R-:W-:-:S02]  /*6210*/  IMAD.SHL.U32 R57, R57, 0x20, RZ ;  /* 0x0000002039397824 */ /* 0x000fc400078e00ff */
[----:B------:R-:W-:Y:S01]  /*6220*/  FFMA.FTZ R178, R35, UR6, -R27 ;  /* 0x0000000623b27c23 */ /* 0x000fe2000801081b */
[----:B------:R-:W-:Y:S02]  /*6230*/  IMAD.IADD R25, R152, 0x1, -R25 ;  /* 0x0000000198197824 */ /* 0x000fe400078e0a19 */
[--C-:B------:R-:W-:Y:S01]  /*6240*/  FFMA.FTZ R179, R38, UR6, -R27.reuse ;  /* 0x0000000626b37c23 */ /* 0x100fe2000801081b */
[--C-:B------:R-:W-:Y:S01]  /*6250*/  FFMA.FTZ R182, R39, UR6, -R27.reuse ;  /* 0x0000000627b67c23 */ /* 0x100fe2000801081b */
[----:B------:R-:W-:Y:S01]  /*6260*/  LOP3.LUT R57, R57, 0x7ffffc00, RZ, 0xc0, !PT ;  /* 0x7ffffc0039397812 */ /* 0x000fe200078ec0ff */
        /* <DEDUP_REMOVED lines=8> */
[--C-:B------:R-:W-:Y:S01]  /*62f0*/  FFMA.FTZ R214, R52, UR6, -R27.reuse ;  /* 0x0000000634d67c23 */ /* 0x100fe2000801081b */
[C---:B------:R-:W-:Y:S01]  /*6300*/  LOP3.LUT R28, R26.reuse, 0xfffffff8, RZ, 0xc0, !PT ;  /* 0xfffffff81a1c7812 */ /* 0x040fe200078ec0ff */
[--C-:B------:R-:W-:Y:S01]  /*6310*/  FFMA.FTZ R215, R53, UR6, -R27.reuse ;  /* 0x0000000635d77c23 */ /* 0x100fe2000801081b */
[----:B------:R-:W-:Y:S01]  /*6320*/  SHF.L.U32 R26, R26, 0x6, RZ ;  /* 0x000000061a1a7819 */ /* 0x000fe200000006ff */
[----:B------:R-:W-:Y:S01]  /*6330*/  FFMA.FTZ R216, R54, UR6, -R27 ;  /* 0x0000000636d87c23 */ /* 0x000fe2000801081b */
[----:B------:R-:W-:Y:S01]  /*6340*/  MUFU.EX2 R171, R171 ;  /* 0x000000ab00ab7308 */ /* 0x000fe20000000800 */
[----:B------:R-:W-:Y:S01]  /*6350*/  IMAD.IADD R28, R25, 0x1, -R28 ;  /* 0x00000001191c7824 */ /* 0x000fe200078e0a1c */
[----:B------:R-:W-:-:S02]  /*6360*/  LOP3.LUT R26, R26, 0x7ffffe00, RZ, 0xc0, !PT ;  /* 0x7ffffe001a1a7812 */ /* 0x000fc400078ec0ff */
[----:B------:R-:W-:Y:S01]  /*6370*/  F2FP.BF16.F32.PACK_AB R152, R21, R172 ;  /* 0x000000ac1598723e */ /* 0x000fe200000010ff */
[C---:B------:R-:W-:Y:S01]  /*6380*/  IMAD.SHL.U32 R25, R28.reuse, 0x40, RZ ;  /* 0x000000401c197824 */ /* 0x040fe200078e00ff */
[----:B------:R-:W-:Y:S01]  /*6390*/  LOP3.LUT P2, RZ, R28, 0x4, RZ, 0xc0, !PT ;  /* 0x000000041cff7812 */ /* 0x000fe2000784c0ff */
[----:B------:R-:W-:Y:S01]  /*63a0*/  FADD.FTZ R172, R172, R21 ;  /* 0x00000015acac7221 */ /* 0x000fe20000010000 */
[----:B------:R-:W1:Y:S01]  /*63b0*/  MUFU.EX2 R20, R20 ;  /* 0x0000001400147308 */ /* 0x000e620000000800 */
[----:B------:R-:W-:Y:S02]  /*63c0*/  LOP3.LUT P1, RZ, R28, 0x2, RZ, 0xc0, !PT ;  /* 0x000000021cff7812 */ /* 0x000fe4000782c0ff */
[----:B------:R-:W-:Y:S01]  /*63d0*/  LOP3.LUT R25, R25, 0x1c0, RZ, 0xc0, !PT ;  /* 0x000001c019197812 */ /* 0x000fe200078ec0ff */
[----:B------:R-:W-:Y:S01]  /*63e0*/  FADD.FTZ R173, R173, R172 ;  /* 0x000000acadad7221 */ /* 0x000fe20000010000 */
[----:B------:R-:W-:Y:S02]  /*63f0*/  SEL R188, R188, 0xffffffe0, !P1 ;  /* 0xffffffe0bcbc7807 */ /* 0x000fe40004800000 */
[----:B------:R-:W-:Y:S01]  /*6400*/  LOP3.LUT R24, R25, 0x8, R24, 0xf8, !PT ;  /* 0x0000000819187812 */ /* 0x000fe200078ef818 */
[----:B------:R-:W-:Y:S01]  /*6410*/  MUFU.EX2 R174, R174 ;  /* 0x000000ae00ae7308 */ /* 0x000fe20000000800 */
[----:B------:R-:W-:Y:S01]  /*6420*/  SHF.R.U32.HI R25, RZ, 0x3, R25 ;  /* 0x00000003ff197819 */ /* 0x000fe20000011619 */
[----:B------:R-:W-:Y:S01]  /*6430*/  FADD.FTZ R176, R176, R173 ;  /* 0x000000adb0b07221 */ /* 0x000fe20000010000 */
[----:B0-----:R-:W-:-:S02]  /*6440*/  F2FP.BF16.F32.PACK_AB R160, R202, R201 ;  /* 0x000000c9caa0723e */ /* 0x001fc400000010ff */
[----:B------:R-:W-:Y:S01]  /*6450*/  LOP3.LUT R24, R24, R25, RZ, 0x3c, !PT ;  /* 0x0000001918187212 */ /* 0x000fe200078e3cff */
[----:B------:R-:W-:Y:S02]  /*6460*/  FADD.FTZ R177, R177, R176 ;  /* 0x000000b0b1b17221 */ /* 0x000fe40000010000 */
[----:B------:R-:W0:Y:S01]  /*6470*/  MUFU.EX2 R175, R175 ;  /* 0x000000af00af7308 */ /* 0x000e220000000800 */
[----:B------:R-:W-:Y:S01]  /*6480*/  IADD3 R57, R24, R26, R57 ;  /* 0x0000001a18397210 */ /* 0x000fe20007ffe039 */
[----:B------:R-:W-:Y:S01]  /*6490*/  VIADD R24, R198, 0x38840 ;  /* 0x00038840c6187836 */ /* 0x000fe20000000000 */
[----:B-1----:R-:W-:Y:S01]  /*64a0*/  F2FP.BF16.F32.PACK_AB R153, R20, R171 ;  /* 0x000000ab1499723e */ /* 0x002fe200000010ff */
[----:B------:R-:W-:Y:S01]  /*64b0*/  FADD.FTZ R171, R171, R20 ;  /* 0x00000014abab7221 */ /* 0x000fe20000010000 */
[----:B------:R-:W-:Y:S01]  /*64c0*/  FADD.FTZ R180, R180, R177 ;  /* 0x000000b1b4b47221 */ /* 0x000fe20000010000 */
[----:B------:R-:W-:Y:S01]  /*64d0*/  IMAD R187, R57, 0x2, R198 ;  /* 0x0000000239bb7824 */ /* 0x000fe200078e02c6 */
[----:B------:R-:W-:Y:S01]  /*64e0*/  PRMT R24, R197, 0x654, R24 ;  /* 0x00000654c5187816 */ /* 0x000fe20000000018 */
[----:B------:R-:W-:Y:S01]  /*64f0*/  MUFU.EX2 R178, R178 ;  /* 0x000000b200b27308 */ /* 0x000fe20000000800 */
[----:B------:R-:W-:Y:S01]  /*6500*/  FADD.FTZ R181, R181, R180 ;  /* 0x000000b4b5b57221 */ /* 0x000fe20000010000 */
[C---:B------:R-:W-:Y:S01]  /*6510*/  VIADD R189, R187.reuse, 0x36400 ;  /* 0x00036400bbbd7836 */ /* 0x040fe20000000000 */
[----:B------:R1:W-:Y:S01]  /*6520*/  SYNCS.ARRIVE.TRANS64.RED.A1T0 RZ, [R24+URZ], RZ ;  /* 0x000000ff18ff79a7 */ /* 0x0003e2000810043f */
[----:B------:R-:W-:-:S02]  /*6530*/  VIADD R186, R187, 0x36440 ;  /* 0x00036440bbba7836 */ /* 0x000fc40000000000 */
[----:B------:R-:W-:Y:S01]  /*6540*/  FADD.FTZ R200, R200, R181 ;  /* 0x000000b5c8c87221 */ /* 0x000fe20000010000 */
[----:B------:R-:W-:Y:S01]  /*6550*/  @P2 VIADD R186, R189, 0xffffffc0 ;  /* 0xffffffc0bdba2836 */ /* 0x000fe20000000000 */
[----:B------:R-:W2:Y:S01]  /*6560*/  MUFU.EX2 R179, R179 ;  /* 0x000000b300b37308 */ /* 0x000ea20000000800 */
[----:B0-----:R-:W-:Y:S01]  /*6570*/  F2FP.BF16.F32.PACK_AB R155, R175, R174 ;  /* 0x000000aeaf9b723e */ /* 0x001fe200000010ff */
[----:B------:R-:W-:Y:S01]  /*6580*/  BAR.SYNC.DEFER_BLOCKING 0xf, 0x100 ;  /* 0x03c4000000007b1d */ /* 0x000fe20000010000 */
[----:B------:R-:W-:Y:S02]  /*6590*/  IMAD.IADD R189, R189, 0x1, R188 ;  /* 0x00000001bdbd7824 */ /* 0x000fe400078e02bc */
[----:B------:R-:W-:Y:S01]  /*65a0*/  FADD.FTZ R174, R174, R171 ;  /* 0x000000abaeae7221 */ /* 0x000fe20000010000 */
[----:B------:R-:W-:Y:S02]  /*65b0*/  IMAD.IADD R188, R188, 0x1, R186 ;  /* 0x00000001bcbc7824 */ /* 0x000fe400078e02ba */
[----:B------:R-:W-:Y:S01]  /*65c0*/  FADD.FTZ R201, R201, R200 ;  /* 0x000000c8c9c97221 */ /* 0x000fe20000010000 */
[----:B------:R-:W-:Y:S01]  /*65d0*/  MUFU.EX2 R182, R182 ;  /* 0x000000b600b67308 */ /* 0x000fe20000000800 */
[----:B------:R-:W-:-:S02]  /*65e0*/  FADD.FTZ R175, R175, R174 ;  /* 0x000000aeafaf7221 */ /* 0x000fc40000010000 */
[----:B------:R-:W-:-:S05]  /*65f0*/  FADD.FTZ R202, R202, R201 ;  /* 0x000000c9caca7221 */ /* 0x000fca0000010000 */
[----:B------:R-:W0:Y:S01]  /*6600*/  MUFU.EX2 R183, R183 ;  /* 0x000000b700b77308 */ /* 0x000e220000000800 */
[----:B--2---:R-:W-:Y:S01]  /*6610*/  F2FP.BF16.F32.PACK_AB R157, R179, R178 ;  /* 0x000000b2b39d723e */ /* 0x004fe200000010ff */
[----:B------:R-:W-:-:S04]  /*6620*/  FADD.FTZ R178, R178, R175 ;  /* 0x000000afb2b27221 */ /* 0x000fc80000010000 */
[----:B------:R-:W-:Y:S02]  /*6630*/  FADD.FTZ R179, R179, R178 ;  /* 0x000000b2b3b37221 */ /* 0x000fe40000010000 */
[----:B------:R-:W-:Y:S01]  /*6640*/  MUFU.EX2 R203, R203 ;  /* 0x000000cb00cb7308 */ /* 0x000fe20000000800 */
[----:B------:R2:W-:Y:S07]  /*6650*/  STSM.16.M88.4 [R187+0x36400], R152 ;  /* 0x03640098bb007844 */ /* 0x0005ee0000000200 */
[----:B------:R-:W3:Y:S01]  /*6660*/  MUFU.EX2 R204, R204 ;  /* 0x000000cc00cc7308 */ /* 0x000ee20000000800 */
[----:B0-----:R-:W-:Y:S01]  /*6670*/  F2FP.BF16.F32.PACK_AB R159, R183, R182 ;  /* 0x000000b6b79f723e */ /* 0x001fe200000010ff */
[----:B------:R-:W-:-:S04]  /*6680*/  FADD.FTZ R182, R182, R179 ;  /* 0x000000b3b6b67221 */ /* 0x000fc80000010000 */
[----:B------:R0:W-:Y:S01]  /*6690*/  STSM.16.M88.4 [R189], R156 ;  /* 0x0000009cbd007844 */ /* 0x0001e20000000200 */
[----:B------:R-:W-:Y:S01]  /*66a0*/  FADD.FTZ R182, R183, R182 ;  /* 0x000000b6b7b67221 */ /* 0x000fe20000010000 */
[----:B------:R-:W-:Y:S08]  /*66b0*/  MUFU.EX2 R209, R209 ;  /* 0x000000d100d17308 */ /* 0x000ff00000000800 */
[----:B------:R-:W4:Y:S01]  /*66c0*/  MUFU.EX2 R210, R210 ;  /* 0x000000d200d27308 */ /* 0x000f220000000800 */
[----:B---3--:R-:W-:Y:S01]  /*66d0*/  F2FP.BF16.F32.PACK_AB R162, R204, R203 ;  /* 0x000000cbcca2723e */ /* 0x008fe200000010ff */
[----:B------:R-:W-:-:S04]  /*66e0*/  FADD.FTZ R203, R203, R202 ;  /* 0x000000cacbcb7221 */ /* 0x000fc80000010000 */
[----:B------:R-:W-:Y:S02]  /*66f0*/  FADD.FTZ R204, R204, R203 ;  /* 0x000000cbcccc7221 */ /* 0x000fe40000010000 */
[----:B------:R-:W-:Y:S08]  /*6700*/  MUFU.EX2 R211, R211 ;  /* 0x000000d300d37308 */ /* 0x000ff00000000800 */
[----:B------:R-:W3:Y:S01]  /*6710*/  MUFU.EX2 R212, R212 ;  /* 0x000000d400d47308 */ /* 0x000ee20000000800 */
[----:B----4-:R-:W-:Y:S01]  /*6720*/  F2FP.BF16.F32.PACK_AB R161, R210, R209 ;  /* 0x000000d1d2a1723e */ /* 0x010fe200000010ff */
[----:B------:R-:W-:-:S04]  /*6730*/  FADD.FTZ R209, R209, R182 ;  /* 0x000000b6d1d17221 */ /* 0x000fc80000010000 */
[----:B------:R-:W-:Y:S02]  /*6740*/  FADD.FTZ R210, R210, R209 ;  /* 0x000000d1d2d27221 */ /* 0x000fe40000010000 */
[----:B------:R-:W-:Y:S08]  /*6750*/  MUFU.EX2 R205, R205 ;  /* 0x000000cd00cd7308 */ /* 0x000ff00000000800 */
[----:B------:R-:W4:Y:S01]  /*6760*/  MUFU.EX2 R206, R206 ;  /* 0x000000ce00ce7308 */ /* 0x000f220000000800 */
[----:B---3--:R-:W-:Y:S01]  /*6770*/  F2FP.BF16.F32.PACK_AB R163, R212, R211 ;  /* 0x000000d3d4a3723e */ /* 0x008fe200000010ff */
[----:B------:R-:W-:-:S04]  /*6780*/  FADD.FTZ R211, R211, R210 ;  /* 0x000000d2d3d37221 */ /* 0x000fc80000010000 */
[----:B------:R0:W-:Y:S01]  /*6790*/  STSM.16.M88.4 [R186], R160 ;  /* 0x000000a0ba007844 */ /* 0x0001e20000000200 */
[----:B------:R-:W-:Y:S01]  /*67a0*/  FADD.FTZ R212, R212, R211 ;  /* 0x000000d3d4d47221 */ /* 0x000fe20000010000 */
        /* <DEDUP_REMOVED lines=14> */
[----:B------:R-:W-:Y:S01]  /*6890*/  FADD.FTZ R214, R214, R213 ;  /* 0x000000d5d6d67221 */ /* 0x000fe20000010000 */
[----:B---3--:R-:W-:-:S03]  /*68a0*/  F2FP.BF16.F32.PACK_AB R167, R216, R215 ;  /* 0x000000d7d8a7723e */ /* 0x008fc600000010ff */
[----:B------:R-:W-:Y:S02]  /*68b0*/  FADD.FTZ R215, R215, R214 ;  /* 0x000000d6d7d77221 */ /* 0x000fe40000010000 */
[----:B------:R0:W-:Y:S01]  /*68c0*/  STSM.16.M88.4 [R188], R164 ;  /* 0x000000a4bc007844 */ /* 0x0001e20000000200 */
[----:B-1----:R-:W-:Y:S01]  /*68d0*/  WARPGROUP.ARRIVE ;  /* 0x00000000000079c5 */ /* 0x002fe20000000000 */
[----:B------:R-:W-:-:S05]  /*68e0*/  FADD.FTZ R20, R216, R215 ;  /* 0x000000d7d8147221 */ /* 0x000fca0000010000 */
[----:B------:R-:W-:Y:S01]  /*68f0*/  HGMMA.64x256x16.F32.BF16 R24, R152, gdesc[UR8].tnspB, RZ, !UPT, gsb0 ;  /* 0x43e0000898187df0 */ /* 0x000fe2000c0018ff */
[----:B------:R-:W-:Y:S01]  /*6900*/  R2UR UR10, R217 ;  /* 0x00000000d90a72ca */ /* 0x000fe200000e0000 */
[----:B------:R-:W-:Y:S01]  /*6910*/  UMOV UR11, 0x40000040 ;  /* 0x40000040000b7882 */ /* 0x000fe20000000000 */
[C---:B------:R-:W-:Y:S01]  /*6920*/  VIADD R217, R192.reuse, 0x100 ;  /* 0x00000100c0d97836 */ /* 0x040fe20000000000 */
[----:B------:R-:W-:Y:S02]  /*6930*/  WARPGROUP.DEPBAR.LE gsb0, 0x0 ;  /* 0x00008000000079c5 */ /* 0x000fe40000010000 */
[----:B------:R-:W-:Y:S01]  /*6940*/  WARPGROUP.ARRIVE ;  /* 0x00000000000079c5 */ /* 0x000fe20000000000 */
[----:B--2---:R-:W-:-:S15]  /*6950*/  VIADD R152, R192, 0x180 ;  /* 0x00000180c0987836 */ /* 0x004fde0000000000 */
        /* <DEDUP_REMOVED lines=25> */
.L_x_7454:
[----:B------:R-:W-:Y:S01]  /*6af0*/  UISETP.NE.AND UP0, UPT, UR61, URZ, UPT ;  /* 0x0000003f3d00728c */ /* 0x000fe2000bf05270 */
[----:B------:R-:W-:Y:S01]  /*6b00*/  IMAD R170, R194, UR7, -R170 ;  /* 0x00000007c2aa7c24 */ /* 0x000fe2000f8e0aaa */
[----:B------:R-:W-:Y:S01]  /*6b10*/  R2UR UR15, R196 ;  /* 0x00000000c40f72ca */ /* 0x000fe200000e0000 */
[----:B------:R-:W-:Y:S01]  /*6b20*/  VIADD R200, R22, 0xfffffffe ;  /* 0xfffffffe16c87836 */ /* 0x000fe20000000000 */
[----:B------:R-:W-:Y:S01]  /*6b30*/  UMOV UR39, URZ ;  /* 0x0000003f00277c82 */ /* 0x000fe20008000000 */
[----:B------:R-:W-:Y:S01]  /*6b40*/  VIADD R152, R198, 0x38860 ;  /* 0x00038860c6987836 */ /* 0x000fe20000000000 */
[----:B------:R-:W-:Y:S01]  /*6b50*/  R2UR UR7, R170 ;  /* 0x00000000aa0772ca */ /* 0x000fe200000e0000 */
[----:B------:R-:W-:-:S03]  /*6b60*/  IMAD.MOV.U32 R22, RZ, RZ, RZ ;  /* 0x000000ffff167224 */ /* 0x000fc600078e00ff */
[----:B------:R-:W-:Y:S01]  /*6b70*/  PRMT R152, R197, 0x654, R152 ;  /* 0x00000654c5987816 */ /* 0x000fe20000000098 */
[----:B------:R-:W-:Y:S01]  /*6b80*/  @UP0 ULDC UR10, c[0x0][0x44c] ;  /* 0x00011300000a0ab9 */ /* 0x000fe20000000800 */
[----:B------:R-:W-:Y:S01]  /*6b90*/  @UP0 ULDC UR14, c[0x0][0x450] ;  /* 0x00011400000e0ab9 */ /* 0x000fe20000000800 */
[----:B------:R-:W-:Y:S01]  /*6ba0*/  UIMAD.WIDE.U32 UR10, UR38, UR10, URZ ;  /* 0x0000000a260a72a5 */ /* 0x000fe2000f8e003f */
[----:B------:R0:W-:Y:S03]  /*6bb0*/  SYNCS.ARRIVE.TRANS64.RED.A1T0 RZ, [R152+URZ], RZ ;  /* 0x000000ff98ff79a7 */ /* 0x0001e6000810043f */
[----:B------:R-:W-:-:S04]  /*6bc0*/  @UP0 USHF.R.U32.HI UR38, URZ, UR14, UR11 ;  /* 0x0000000e3f260299 */ /* 0x000fc8000801160b */
[----:B------:R-:W-:-:S04]  /*6bd0*/  UIADD3 UR38, UR7, UR38, URZ ;  /* 0x0000002607267290 */ /* 0x000fc8000fffe03f */
[----:B------:R-:W-:-:S04]  /*6be0*/  USHF.R.S32.HI UR7, URZ, 0x1f, UR38 ;  /* 0x0000001f3f077899 */ /* 0x000fc80008011426 */
[----:B------:R-:W-:-:S04]  /*6bf0*/  ULEA.HI UR7, UR7, UR38, URZ, 0x6 ;  /* 0x0000002607077291 */ /* 0x000fc8000f8f303f */
[----:B------:R-:W-:-:S04]  /*6c00*/  USHF.R.S32.HI UR7, URZ, 0x6, UR7 ;  /* 0x000000063f077899 */ /* 0x000fc80008011407 */
[----:B------:R-:W-:-:S04]  /*6c10*/  UISETP.LT.AND UP0, UPT, UR15, UR7, UPT ;  /* 0x000000070f00728c */ /* 0x000fc8000bf01270 */
[----:B------:R-:W-:-:S06]  /*6c20*/  USEL UR60, UR15, UR7, !UP0 ;  /* 0x000000070f3c7287 */ /* 0x000fcc000c000000 */
[----:B------:R-:W-:-:S13]  /*6c30*/  ISETP.GE.AND P1, PT, R200, UR60, PT ;  /* 0x0000003cc8007c0c */ /* 0x000fda000bf26270 */
[----:B0-----:R-:W-:Y:S05]  /*6c40*/  @!P1 BRA `(.L_x_7455) ;  /* 0x0000003400cc9947 */ /* 0x001fea0003800000 */
[----:B------:R-:W-:Y:S01]  /*6c50*/  IMAD.MOV.U32 R203, RZ, RZ, R169 ;  /* 0x000000ffffcb7224 */ /* 0x000fe200078e00a9 */
[----:B------:R-:W-:Y:S01]  /*6c60*/  UMOV UR39, URZ ;  /* 0x0000003f00277c82 */ /* 0x000fe20008000000 */
[----:B------:R-:W-:Y:S01]  /*6c70*/  IMAD.MOV.U32 R202, RZ, RZ, R168 ;  /* 0x000000ffffca7224 */ /* 0x000fe200078e00a8 */
[----:B------:R-:W-:Y:S01]  /*6c80*/  ULDC UR38, c[0x0][0xad0] ;  /* 0x0002b40000267ab9 */ /* 0x000fe20000000800 */
[----:B------:R-:W-:-:S07]  /*6c90*/  IMAD.MOV.U32 R204, RZ, RZ, RZ ;  /* 0x000000ffffcc7224 */ /* 0x000fce00078e00ff */
.L_x_7466:
[----:B------:R-:W-:-:S04]  /*6ca0*/  IADD3 R22, R204, 0x1, RZ ;  /* 0x00000001cc167810 */ /* 0x000fc80007ffe0ff */
[----:B------:R-:W-:-:S04]  /*6cb0*/  ISETP.NE.AND P1, PT, R22, 0x2, PT ;  /* 0x000000021600780c */ /* 0x000fc80003f25270 */
[----:B0-----:R-:W-:Y:S02]  /*6cc0*/  SEL R152, RZ, 0x1, P1 ;  /* 0x00000001ff987807 */ /* 0x001fe40000800000 */
[----:B------:R-:W-:Y:S02]  /*6cd0*/  SEL R22, R22, RZ, P1 ;  /* 0x000000ff16167207 */ /* 0x000fe40000800000 */
[----:B------:R-:W-:-:S13]  /*6ce0*/  R2UR UR6, R152 ;  /* 0x00000000980672ca */ /* 0x000fda00000e0000 */
[----:B------:R-:W-:Y:S01]  /*6cf0*/  ULOP3.LUT UR39, UR39, UR6, URZ, 0x3c, !UPT ;  /* 0x0000000627277292 */ /* 0x000fe2000f8e3c3f */
[----:B------:R-:W-:Y:S11]  /*6d00*/  @!P0 BRA `(.L_x_7456) ;  /* 0x0000000000048947 */ /* 0x000ff60003800000 */
[----:B------:R-:W-:Y:S01]  /*6d10*/  BPT.TRAP 0x1 ;  /* 0x000000040000795c */ /* 0x000fe20000300000 */
.L_x_7456:
[----:B------:R-:W-:Y:S02]  /*6d20*/  IMAD.U32 R206, RZ, RZ, UR39 ;  /* 0x00000027ffce7e24 */ /* 0x000fe4000f8e00ff */
[----:B------:R-:W-:-:S03]  /*6d30*/  IMAD R201, R22, 0x8, R198 ;  /* 0x0000000816c97824 */ /* 0x000fc600078e02c6 */
[----:B------:R-:W-:-:S04]  /*6d40*/  SHF.L.U32 R206, R206, 0x1f, RZ ;  /* 0x0000001fcece7819 */ /* 0x000fc800000006ff */
[----:B------:R0:W1:Y:S01]  /*6d50*/  SYNCS.PHASECHK.TRANS64.TRYWAIT P1, [R201+URZ+0x38830], R206 ;  /* 0x038830cec90075a7 */ /* 0x000062000802017f */
[----:B------:R-:W-:Y:S05]  /*6d60*/  @!P0 BRA `(.L_x_7457) ;  /* 0x0000000000048947 */ /* 0x000fea0003800000 */
[----:B------:R-:W-:Y:S01]  /*6d70*/  BPT.TRAP 0x1 ;  /* 0x000000040000795c */ /* 0x000fe20000300000 */
.L_x_7457:
[----:B------:R-:W-:Y:S01]  /*6d80*/  IMAD R205, R22, 0x200, R190 ;  /* 0x0000020016cd7824 */ /* 0x000fe200078e02be */
[----:B-1----:R-:W-:Y:S06]  /*6d90*/  @P1 BRA `(.L_x_7458) ;  /* 0x0000000000081947 */ /* 0x002fec0003800000 */
[----:B------:R-:W1:Y:S02]  /*6da0*/  SYNCS.PHASECHK.TRANS64.TRYWAIT P1, [R201+URZ+0x38830], R206 ;  /* 0x038830cec90075a7 */ /* 0x000e64000802017f */
[----:B-1----:R-:W-:Y:S05]  /*6db0*/  @!P1 BRA `(.L_x_7459) ;  /* 0x000000e000009947 */ /* 0x002fea0003800000 */
.L_x_7458:
        /* <DEDUP_REMOVED lines=18> */
[----:B------:R-:W-:Y:S01]  /*6ee0*/  R2UR UR17, R207 ;  /* 0x00000000cf1172ca */ /* 0x000fe200000e0000 */
[----:B------:R-:W-:Y:S01]  /*6ef0*/  VIADD R207, R205, 0x2 ;  /* 0x00000002cdcf7836 */ /* 0x000fe20000000000 */
[----:B------:R-:W-:-:S02]  /*6f00*/  R2UR UR8, R16 ;  /* 0x00000000100872ca */ /* 0x000fc400000e0000 */
[----:B------:R-:W-:Y:S02]  /*6f10*/  R2UR UR9, R17 ;  /* 0x00000000110972ca */ /* 0x000fe400000e0000 */
[----:B------:R-:W-:Y:S01]  /*6f20*/  R2UR UR6, R207 ;  /* 0x00000000cf0672ca */ /* 0x000fe200000e0000 */
[C---:B------:R-:W-:Y:S01]  /*6f30*/  VIADD R207, R205.reuse, 0x4 ;  /* 0x00000004cdcf7836 */ /* 0x040fe20000000000 */
[----:B------:R-:W-:Y:S01]  /*6f40*/  R2UR UR56, R14 ;  /* 0x000000000e3872ca */ /* 0x000fe200000e0000 */
[----:B------:R-:W-:Y:S01]  /*6f50*/  VIADD R205, R205, 0x6 ;  /* 0x00000006cdcd7836 */ /* 0x000fe20000000000 */
[----:B------:R-:W-:Y:S02]  /*6f60*/  R2UR UR57, R15 ;  /* 0x000000000f3972ca */ /* 0x000fe400000e0000 */
[----:B------:R-:W-:-:S07]  /*6f70*/  R2UR UR16, R208 ;  /* 0x00000000d01072ca */ /* 0x000fce00000e0000 */
        /* <DEDUP_REMOVED lines=21> */
.L_x_7460:
[----:B------:R2:W3:Y:S01]  /*70d0*/  SYNCS.PHASECHK.TRANS64.TRYWAIT P1, [R201+URZ+0x38850], R206 ;  /* 0x038850cec90075a7 */ /* 0x0004e2000802017f */
[----:B------:R-:W-:Y:S05]  /*70e0*/  @!P0 BRA `(.L_x_7461) ;  /* 0x0000000000048947 */ /* 0x000fea0003800000 */
[----:B------:R-:W-:Y:S01]  /*70f0*/  BPT.TRAP 0x1 ;  /* 0x000000040000795c */ /* 0x000fe20000300000 */
.L_x_7461:
[----:B------:R-:W-:Y:S01]  /*7100*/  IMAD R205, R22, 0x1000, R18 ;  /* 0x0000100016cd7824 */ /* 0x000fe200078e0212 */
[----:B---3--:R-:W-:Y:S06]  /*7110*/  @P1 BRA `(.L_x_7462) ;  /* 0x0000000000081947 */ /* 0x008fec0003800000 */
[----:B------:R-:W3:Y:S02]  /*7120*/  SYNCS.PHASECHK.TRANS64.TRYWAIT P1, [R201+URZ+0x38850], R206 ;  /* 0x038850cec90075a7 */ /* 0x000ee4000802017f */
[----:B---3--:R-:W-:Y:S05]  /*7130*/  @!P1 BRA `(.L_x_7463) ;  /* 0x000000dc00349947 */ /* 0x008fea0003800000 */
.L_x_7462:
        /* <DEDUP_REMOVED lines=29> */
[----:B------:R-:W-:Y:S01]  /*7310*/  UMOV UR35, 0x40000040 ;  /* 0x4000004000237882 */ /* 0x000fe20000000000 */
[----:B------:R-:W-:Y:S01]  /*7320*/  IADD3 R206, R205, 0x4, RZ ;  /* 0x00000004cdce7810 */ /* 0x000fe20007ffe0ff */
[----:B------:R-:W-:Y:S01]  /*7330*/  UMOV UR43, 0x40000040 ;  /* 0x40000040002b7882 */ /* 0x000fe20000000000 */
[----:B------:R-:W-:Y:S01]  /*7340*/  MOV R210, UR39 ;  /* 0x0000002700d27c02 */ /* 0x000fe20008000f00 */
[----:B------:R-:W-:Y:S01]  /*7350*/  UMOV UR39, 0x40000040 ;  /* 0x4000004000277882 */ /* 0x000fe20000000000 */
[----:B------:R-:W-:Y:S01]  /*7360*/  MOV R211, UR38 ;  /* 0x0000002600d37c02 */ /* 0x000fe20008000f00 */
[----:B------:R-:W-:Y:S01]  /*7370*/  UMOV UR47, 0x40000040 ;  /* 0x40000040002f7882 */ /* 0x000fe20000000000 */
[----:B------:R-:W-:Y:S01]  /*7380*/  R2UR UR56, R12 ;  /* 0x000000000c3872ca */ /* 0x000fe200000e0000 */
[----:B------:R-:W-:Y:S01]  /*7390*/  UMOV UR51, 0x40000040 ;  /* 0x4000004000337882 */ /* 0x000fe20000000000 */
[----:B------:R-:W-:Y:S01]  /*73a0*/  R2UR UR57, R13 ;  /* 0x000000000d3972ca */ /* 0x000fe200000e0000 */
[----:B------:R-:W0:Y:S01]  /*73b0*/  S2R R214, SR_TID.X ;  /* 0x0000000000d67919 */ /* 0x000e220000002100 */
[----:B------:R-:W-:Y:S01]  /*73c0*/  R2UR UR48, R207 ;  /* 0x00000000cf3072ca */ /* 0x000fe200000e0000 */
[----:B------:R-:W-:Y:S01]  /*73d0*/  UMOV UR54, UR6 ;  /* 0x0000000600367c82 */ /* 0x000fe20008000000 */
[----:B------:R-:W-:Y:S01]  /*73e0*/  R2UR UR6, R206 ;  /* 0x00000000ce0672ca */ /* 0x000fe200000e0000 */
[----:B------:R-:W-:-:S02]  /*73f0*/  VIADD R206, R205, 0x6 ;  /* 0x00000006cdce7836 */ /* 0x000fc40000000000 */
[----:B------:R-:W-:-:S10]  /*7400*/  VIADD R207, R205, 0x800 ;  /* 0x00000800cdcf7836 */ /* 0x000fd40000000000 */
        /* <DEDUP_REMOVED lines=9> */
[----:B------:R-:W-:Y:S01]  /*74a0*/  R2UR UR14, R206 ;  /* 0x00000000ce0e72ca */ /* 0x000fe200000e0000 */
[----:B------:R-:W-:-:S05]  /*74b0*/  VIADD R206, R205, 0x206 ;  /* 0x00000206cdce7836 */ /* 0x000fca0000000000 */
[----:B------:R-:W-:Y:S01]  /*74c0*/  R2UR UR18, R206 ;  /* 0x00000000ce1272ca */ /* 0x000fe200000e0000 */
[----:B------:R-:W-:-:S05]  /*74d0*/  VIADD R206, R205, 0x400 ;  /* 0x00000400cdce7836 */ /* 0x000fca0000000000 */
[----:B------:R-:W-:Y:S01]  /*74e0*/  R2UR UR22, R206 ;  /* 0x00000000ce1672ca */ /* 0x000fe200000e0000 */
[C---:B------:R-:W-:Y:S01]  /*74f0*/  VIADD R206, R205.reuse, 0x402 ;  /* 0x00000402cdce7836 */ /* 0x040fe20000000000 */
[----:B------:R-:W-:Y:S02]  /*7500*/  WARPGROUP.DEPBAR.LE gsb0, 0x0 ;  /* 0x00008000000079c5 */ /* 0x000fe40000010000 */
[----:B------:R-:W-:Y:S02]  /*7510*/  WARPGROUP.ARRIVE ;  /* 0x00000000000079c5 */ /* 0x000fe40000000000 */
[----:B------:R-:W-:Y:S01]  /*7520*/  R2UR UR26, R206 ;  /* 0x00000000ce1a72ca */ /* 0x000fe200000e0000 */
[----:B------:R-:W-:-:S03]  /*7530*/  VIADD R206, R205, 0x404 ;  /* 0x00000404cdce7836 */ /* 0x000fc60000000000 */
[----:B------:R-:W-:Y:S02]  /*7540*/  HGMMA.64x64x16.F32.BF16 R152, gdesc[UR52], R152, gsb0 ;  /* 0x00e00000349879f0 */ /* 0x000fe40008001898 */
[----:B------:R-:W-:Y:S01]  /*7550*/  R2UR UR30, R206 ;  /* 0x00000000ce1e72ca */ /* 0x000fe200000e0000 */
[----:B------:R-:W-:Y:S01]  /*7560*/  UMOV UR55, 0x40000040 ;  /* 0x4000004000377882 */ /* 0x000fe20000000000 */
[C---:B------:R-:W-:Y:S02]  /*7570*/  IADD3 R206, R205.reuse, 0x406, RZ ;  /* 0x00000406cdce7810 */ /* 0x040fe40007ffe0ff */
[----:B------:R-:W-:Y:S02]  /*7580*/  R2UR UR53, R208 ;  /* 0x00000000d03572ca */ /* 0x000fe400000e0000 */
[----:B------:R-:W-:Y:S01]  /*7590*/  R2UR UR34, R206 ;  /* 0x00000000ce2272ca */ /* 0x000fe200000e0000 */
[----:B------:R-:W-:Y:S01]  /*75a0*/  VIADD R206, R205, 0x600 ;  /* 0x00000600cdce7836 */ /* 0x000fe20000000000 */
[----:B------:R-:W-:-:S04]  /*75b0*/  R2UR UR52, R209 ;  /* 0x00000000d13472ca */ /* 0x000fc800000e0000 */
        /* <DEDUP_REMOVED lines=9> */
[----:B------:R-:W-:-:S05]  /*7650*/  SEL R206, RZ, 0x2, !P1 ;  /* 0x00000002ffce7807 */ /* 0x000fca0004800000 */
[----:B------:R-:W-:Y:S02]  /*7660*/  IMAD.IADD R208, R184, 0x1, R206 ;  /* 0x00000001b8d07824 */ /* 0x000fe400078e02ce */
        /* <DEDUP_REMOVED lines=17> */
[----:B------:R-:W-:Y:S02]  /*7780*/  SEL R208, R208, 0x6, !P1 ;  /* 0x00000006d0d07807 */ /* 0x000fe40004800000 */
[----:B------:R-:W-:Y:S01]  /*7790*/  IADD3 R209, R184, R210, RZ ;  /* 0x000000d2b8d17210 */ /* 0x000fe20007ffe0ff */
        /* <DEDUP_REMOVED lines=78> */
[--C-:B------:R-:W-:Y:S01]  /*7c80*/  IMAD.IADD R211, R210, 0x1, R207.reuse ;  /* 0x00000001d2d37824 */ /* 0x100fe200078e02cf */
        /* <DEDUP_REMOVED lines=85> */
[----:B------:R-:W-:Y:S01]  /*81e0*/  IADD3 R206, R199, R210, RZ ;  /* 0x000000d2c7ce7210 */ /* 0x000fe20007ffe0ff */
[--C-:B------:R-:W-:Y:S02]  /*81f0*/  IMAD.IADD R210, R210, 0x1, R207.reuse ;  /* 0x00000001d2d27824 */ /* 0x100fe400078e02cf */
        /* <DEDUP_REMOVED lines=37> */
.L_x_7464:
[----:B------:R-:W-:Y:S01]  /*8450*/  UISETP.NE.AND UP0, UPT, UR61, URZ, UPT ;  /* 0x0000003f3d00728c */ /* 0x000fe2000bf05270 */
[----:B------:R-:W-:Y:S01]  /*8460*/  FMUL.FTZ R219, R152, UR38 ;  /* 0x0000002698db7c20 */ /* 0x000fe20008410000 */
[----:B------:R-:W-:Y:S01]  /*8470*/  FMUL.FTZ R217, R158, UR38 ;  /* 0x000000269ed97c20 */ /* 0x000fe20008410000 */
[----:B------:R-:W-:Y:S02]  /*8480*/  IMAD.MOV.U32 R158, RZ, RZ, R185 ;  /* 0x000000ffff9e7224 */ /* 0x000fe400078e00b9 */
[----:B------:R-:W-:Y:S01]  /*8490*/  FMUL.FTZ R213, R162, UR38 ;  /* 0x00000026a2d57c20 */ /* 0x000fe20008410000 */
[----:B------:R-:W-:Y:S01]  /*84a0*/  FMUL.FTZ R209, R159, UR38 ;  /* 0x000000269fd17c20 */ /* 0x000fe20008410000 */
[----:B------:R-:W-:Y:S01]  /*84b0*/  PLOP3.LUT P1, PT, PT, PT, UP0, 0x80, 0x0 ;  /* 0x000000000000781c */ /* 0x000fe20003f2f008 */
[----:B------:R-:W-:Y:S01]  /*84c0*/  IMAD.MOV.U32 R159, RZ, RZ, -0x40 ;  /* 0xffffffc0ff9f7424 */ /* 0x000fe200078e00ff */
[----:B------:R-:W-:Y:S01]  /*84d0*/  PLOP3.LUT P2, PT, PT, PT, UP0, 0x80, 0x0 ;  /* 0x000000000000781c */ /* 0x000fe20003f4f008 */
[----:B------:R-:W-:Y:S01]  /*84e0*/  FMUL.FTZ R216, R153, UR38 ;  /* 0x0000002699d87c20 */ /* 0x000fe20008410000 */
[----:B------:R-:W-:Y:S01]  /*84f0*/  FMUL.FTZ R153, R154, UR38 ;  /* 0x000000269a997c20 */ /* 0x000fe20008410000 */
[----:B------:R-:W-:Y:S01]  /*8500*/  @UP0 ULDC UR6, c[0x0][0x44c] ;  /* 0x0001130000060ab9 */ /* 0x000fe20000000800 */
[----:B------:R-:W-:Y:S01]  /*8510*/  FMUL.FTZ R215, R155, UR38 ;  /* 0x000000269bd77c20 */ /* 0x000fe20008410000 */
[----:B------:R-:W-:Y:S01]  /*8520*/  ULDC UR10, c[0x0][0x2f0] ;  /* 0x0000bc00000a7ab9 */ /* 0x000fe20000000800 */
[----:B------:R-:W-:Y:S01]  /*8530*/  ULDC UR7, c[0x0][0x288] ;  /* 0x0000a20000077ab9 */ /* 0x000fe20000000800 */
[----:B------:R-:W-:Y:S01]  /*8540*/  MUFU.TANH R217, R217 ;  /* 0x000000d900d97308 */ /* 0x000fe20000002400 */
[----:B------:R-:W-:Y:S01]  /*8550*/  FMUL.FTZ R154, R163, UR38 ;  /* 0x00000026a39a7c20 */ /* 0x000fe20008410000 */
[----:B------:R-:W-:Y:S01]  /*8560*/  FMUL.FTZ R155, R167, UR38 ;  /* 0x00000026a79b7c20 */ /* 0x000fe20008410000 */
[----:B------:R-:W-:Y:S01]  /*8570*/  FMUL.FTZ R167, R171, UR38 ;  /* 0x00000026aba77c20 */ /* 0x000fe20008410000 */
[----:B------:R-:W-:Y:S01]  /*8580*/  @P1 IMAD.HI.U32 R152, R185, UR6, RZ ;  /* 0x00000006b9981c27 */ /* 0x000fe2000f8e00ff */
[----:B------:R-:W-:-:S03]  /*8590*/  @UP0 ULDC UR6, c[0x0][0x450] ;  /* 0x0001140000060ab9 */ /* 0x000fc60000000800 */
[----:B------:R-:W-:Y:S01]  /*85a0*/  FMUL.FTZ R207, R166, UR38 ;  /* 0x00000026a6cf7c20 */ /* 0x000fe20008410000 */
[----:B------:R-:W-:Y:S01]  /*85b0*/  FMUL.FTZ R205, R170, UR38 ;  /* 0x00000026aacd7c20 */ /* 0x000fe20008410000 */
[----:B------:R-:W0:Y:S01]  /*85c0*/  MUFU.TANH R153, R153 ;  /* 0x0000009900997308 */ /* 0x000e220000002400 */
[----:B------:R-:W-:Y:S01]  /*85d0*/  @P2 SHF.R.U32.HI R158, RZ, UR6, R152 ;  /* 0x00000006ff9e2c19 */ /* 0x000fe20008011698 */
[----:B------:R-:W-:Y:S02]  /*85e0*/  IMAD R152, R200, R159, 0x1 ;  /* 0x00000001c8987424 */ /* 0x000fe400078e029f */
[----:B------:R-:W-:Y:S01]  /*85f0*/  FMUL.FTZ R174, R174, UR38 ;  /* 0x00000026aeae7c20 */ /* 0x000fe20008410000 */
[----:B------:R-:W-:Y:S01]  /*8600*/  FMUL.FTZ R163, R175, UR38 ;  /* 0x00000026afa37c20 */ /* 0x000fe20008410000 */
[----:B------:R-:W-:Y:S01]  /*8610*/  FMUL.FTZ R182, R182, UR38 ;  /* 0x00000026b6b67c20 */ /* 0x000fe20008410000 */
[----:B------:R-:W1:Y:S01]  /*8620*/  SHFL.IDX PT, R162, R158, 0x1, 0x1c1f ;  /* 0x003c1f009ea27f89 */ /* 0x000e6200000e0000 */
[----:B------:R-:W-:Y:S01]  /*8630*/  IMAD.IADD R159, R152, 0x1, -R195 ;  /* 0x00000001989f7824 */ /* 0x000fe200078e0ac3 */
[----:B------:R-:W2:Y:S01]  /*8640*/  MUFU.TANH R215, R215 ;  /* 0x000000d700d77308 */ /* 0x000ea20000002400 */
[----:B------:R-:W-:Y:S01]  /*8650*/  FMUL.FTZ R214, R160, UR38 ;  /* 0x00000026a0d67c20 */ /* 0x000fe20008410000 */
[----:B------:R-:W-:Y:S01]  /*8660*/  FMUL.FTZ R210, R157, UR38 ;  /* 0x000000269dd27c20 */ /* 0x000fe20008410000 */
[----:B------:R-:W-:Y:S01]  /*8670*/  IMAD R159, R194, UR10, R159 ;  /* 0x0000000ac29f7c24 */ /* 0x000fe2000f8e029f */
[----:B------:R3:W4:Y:S01]  /*8680*/  SHFL.IDX PT, R160, R158, RZ, 0x1c1f ;  /* 0x001c1fff9ea07589 */ /* 0x00072200000e0000 */
[----:B------:R-:W-:Y:S01]  /*8690*/  FMUL.FTZ R208, R156, UR38 ;  /* 0x000000269cd07c20 */ /* 0x000fe20008410000 */
[----:B------:R-:W-:Y:S01]  /*86a0*/  FMUL.FTZ R211, R161, UR38 ;  /* 0x00000026a1d37c20 */ /* 0x000fe20008410000 */
[----:B------:R-:W-:Y:S01]  /*86b0*/  FMUL.FTZ R212, R164, UR38 ;  /* 0x00000026a4d47c20 */ /* 0x000fe20008410000 */
[----:B------:R-:W5:Y:S01]  /*86c0*/  MUFU.TANH R209, R209 ;  /* 0x000000d100d17308 */ /* 0x000f620000002400 */
[----:B------:R-:W-:Y:S01]  /*86d0*/  FMUL.FTZ R164, R169, UR38 ;  /* 0x00000026a9a47c20 */ /* 0x000fe20008410000 */
[----:B------:R-:W-:Y:S01]  /*86e0*/  FMUL.FTZ R177, R177, UR38 ;  /* 0x00000026b1b17c20 */ /* 0x000fe20008410000 */
[----:B------:R-:W-:Y:S01]  /*86f0*/  FMUL.FTZ R180, R180, UR38 ;  /* 0x00000026b4b47c20 */ /* 0x000fe20008410000 */
[----:B---3--:R-:W-:Y:S01]  /*8700*/  FMUL.FTZ R158, R176, UR38 ;  /* 0x00000026b09e7c20 */ /* 0x008fe20008410000 */
[----:B------:R-:W-:Y:S01]  /*8710*/  FMUL.FTZ R181, R181, UR38 ;  /* 0x00000026b5b57c20 */ /* 0x000fe20008410000 */
[----:B------:R-:W-:Y:S01]  /*8720*/  ULDC UR6, c[0x0][0xa80] ;  /* 0x0002a00000067ab9 */ /* 0x000fe20000000800 */
[----:B------:R-:W-:Y:S01]  /*8730*/  LEA R221, R22, R192, 0xc ;  /* 0x000000c016dd7211 */ /* 0x000fe200078e60ff */
[----:B------:R-:W3:Y:S01]  /*8740*/  MUFU.TANH R213, R213 ;  /* 0x000000d500d57308 */ /* 0x000ee20000002400 */
[----:B------:R-:W-:-:S02]  /*8750*/  UMOV UR11, 0x40000040 ;  /* 0x40000040000b7882 */ /* 0x000fc40000000000 */
[C---:B------:R-:W-:Y:S01]  /*8760*/  R2UR UR10, R221.reuse ;  /* 0x00000000dd0a72ca */ /* 0x040fe200000e0000 */
[----:B------:R-:W-:Y:S01]  /*8770*/  VIADD R222, R221, 0x80 ;  /* 0x00000080ddde7836 */ /* 0x000fe20000000000 */
[----:B-1----:R-:W-:-:S03]  /*8780*/  IADD3 R152, R162, -UR7, R159 ;  /* 0x80000007a2987c10 */ /* 0x002fc6000fffe09f */
[----:B------:R-:W1:Y:S01]  /*8790*/  MUFU.TANH R154, R154 ;  /* 0x0000009a009a7308 */ /* 0x000e620000002400 */
[C---:B------:R-:W-:Y:S02]  /*87a0*/  ISETP.GT.AND P1, PT, R152.reuse, RZ, PT ;  /* 0x000000ff9800720c */ /* 0x040fe40003f24270 */
[C---:B------:R-:W-:Y:S02]  /*87b0*/  ISETP.GT.AND P2, PT, R152.reuse, 0x1, PT ;  /* 0x000000019800780c */ /* 0x040fe40003f44270 */
[----:B0-----:R-:W-:Y:S02]  /*87c0*/  FSEL R171, R153, -INF , P1 ;  /* 0xff80000099ab7808 */ /* 0x001fe40000800000 */
[----:B------:R-:W-:Y:S01]  /*87d0*/  ISETP.GT.AND P1, PT, R152, 0x8, PT ;  /* 0x000000089800780c */ /* 0x000fe20003f24270 */
[----:B------:R-:W0:Y:S01]  /*87e0*/  MUFU.TANH R207, R207 ;  /* 0x000000cf00cf7308 */ /* 0x000e220000002400 */
[----:B--2---:R-:W-:Y:S02]  /*87f0*/  FSEL R215, R215, -INF , P2 ;  /* 0xff800000d7d77808 */ /* 0x004fe40001000000 */
[----:B------:R-:W-:-:S02]  /*8800*/  FMNMX.FTZ R162, R171, R203, !PT ;  /* 0x000000cbaba27209 */ /* 0x000fc40007810000 */
[C---:B------:R-:W-:Y:S02]  /*8810*/  ISETP.GT.AND P2, PT, R152.reuse, 0x9, PT ;  /* 0x000000099800780c */ /* 0x040fe40003f44270 */
[----:B------:R-:W-:Y:S01]  /*8820*/  FSEL R217, R217, -INF , P1 ;  /* 0xff800000d9d97808 */ /* 0x000fe20000800000 */
[----:B------:R-:W2:Y:S01]  /*8830*/  MUFU.TANH R155, R155 ;  /* 0x0000009b009b7308 */ /* 0x000ea20000002400 */
[----:B------:R-:W-:Y:S02]  /*8840*/  FMNMX.FTZ R162, R215, R162, !PT ;  /* 0x000000a2d7a27209 */ /* 0x000fe40007810000 */
[C---:B------:R-:W-:Y:S02]  /*8850*/  ISETP.GT.AND P1, PT, R152.reuse, 0x10, PT ;  /* 0x000000109800780c */ /* 0x040fe40003f24270 */
[----:B-----5:R-:W-:Y:S02]  /*8860*/  FSEL R209, R209, -INF , P2 ;  /* 0xff800000d1d17808 */ /* 0x020fe40001000000 */
[----:B------:R-:W-:Y:S01]  /*8870*/  FMNMX.FTZ R166, R217, R162, !PT ;  /* 0x000000a2d9a67209 */ /* 0x000fe20007810000 */
[----:B------:R-:W5:Y:S01]  /*8880*/  MUFU.TANH R205, R205 ;  /* 0x000000cd00cd7308 */ /* 0x000f620000002400 */
[----:B------:R-:W-:Y:S01]  /*8890*/  ISETP.GT.AND P2, PT, R152, 0x11, PT ;  /* 0x000000119800780c */ /* 0x000fe20003f44270 */
[----:B------:R-:W-:Y:S01]  /*88a0*/  FMUL.FTZ R162, R178, UR38 ;  /* 0x00000026b2a27c20 */ /* 0x000fe20008410000 */
[----:B---3--:R-:W-:-:S02]  /*88b0*/  FSEL R213, R213, -INF , P1 ;  /* 0xff800000d5d57808 */ /* 0x008fc40000800000 */
[----:B------:R-:W-:Y:S02]  /*88c0*/  FMNMX.FTZ R166, R209, R166, !PT ;  /* 0x000000a6d1a67209 */ /* 0x000fe40007810000 */
[----:B------:R-:W-:Y:S01]  /*88d0*/  ISETP.GT.AND P1, PT, R152, 0x18, PT ;  /* 0x000000189800780c */ /* 0x000fe20003f24270 */
[----:B------:R-:W3:Y:S01]  /*88e0*/  MUFU.TANH R167, R167 ;  /* 0x000000a700a77308 */ /* 0x000ee20000002400 */
[----:B-1----:R-:W-:Y:S01]  /*88f0*/  FSEL R175, R154, -INF , P2 ;  /* 0xff8000009aaf7808 */ /* 0x002fe20001000000 */
[----:B------:R-:W-:Y:S01]  /*8900*/  FMUL.FTZ R154, R179, UR38 ;  /* 0x00000026b39a7c20 */ /* 0x000fe20008410000 */
        /* <DEDUP_REMOVED lines=8> */
[----:B------:R-:W1:Y:S01]  /*8990*/  MUFU.TANH R163, R163 ;  /* 0x000000a300a37308 */ /* 0x000e620000002400 */
[----:B------:R-:W-:Y:S02]  /*89a0*/  ISETP.GT.AND P2, PT, R152, 0x21, PT ;  /* 0x000000219800780c */ /* 0x000fe40003f44270 */
[----:B-----5:R-:W-:Y:S02]  /*89b0*/  FSEL R205, R205, -INF , P1 ;  /* 0xff800000cdcd7808 */ /* 0x020fe40000800000 */
[----:B------:R-:W-:-:S02]  /*89c0*/  FMNMX.FTZ R166, R179, R166, !PT ;  /* 0x000000a6b3a67209 */ /* 0x000fc40007810000 */
[C---:B------:R-:W-:Y:S01]  /*89d0*/  ISETP.GT.AND P1, PT, R152.reuse, 0x28, PT ;  /* 0x000000289800780c */ /* 0x040fe20003f24270 */
[----:B------:R-:W2:Y:S01]  /*89e0*/  MUFU.TANH R162, R162 ;  /* 0x000000a200a27308 */ /* 0x000ea20000002400 */
[----:B---3--:R-:W-:Y:S02]  /*89f0*/  FSEL R167, R167, -INF , P2 ;  /* 0xff800000a7a77808 */ /* 0x008fe40001000000 */
[----:B------:R-:W-:Y:S01]  /*8a00*/  FMNMX.FTZ R170, R205, R166, !PT ;  /* 0x000000a6cdaa7209 */ /* 0x000fe20007810000 */
[----:B------:R-:W-:Y:S01]  /*8a10*/  FMUL.FTZ R166, R183, UR38 ;  /* 0x00000026b7a67c20 */ /* 0x000fe20008410000 */
[----:B------:R-:W-:Y:S02]  /*8a20*/  ISETP.GT.AND P2, PT, R152, 0x29, PT ;  /* 0x000000299800780c */ /* 0x000fe40003f44270 */
[----:B0-----:R-:W-:Y:S01]  /*8a30*/  FSEL R183, R153, -INF , P1 ;  /* 0xff80000099b77808 */ /* 0x001fe20000800000 */
[----:B------:R-:W0:Y:S01]  /*8a40*/  MUFU.TANH R154, R154 ;  /* 0x0000009a009a7308 */ /* 0x000e220000002400 */
[----:B------:R-:W-:-:S02]  /*8a50*/  FMNMX.FTZ R170, R167, R170, !PT ;  /* 0x000000aaa7aa7209 */ /* 0x000fc40007810000 */
[C---:B------:R-:W-:Y:S02]  /*8a60*/  ISETP.GT.AND P1, PT, R152.reuse, 0x30, PT ;  /* 0x000000309800780c */ /* 0x040fe40003f24270 */
[----:B-1----:R-:W-:Y:S02]  /*8a70*/  FSEL R163, R163, -INF , P2 ;  /* 0xff800000a3a37808 */ /* 0x002fe40001000000 */
[----:B------:R-:W-:Y:S01]  /*8a80*/  FMNMX.FTZ R170, R183, R170, !PT ;  /* 0x000000aab7aa7209 */ /* 0x000fe20007810000 */
[----:B------:R-:W1:Y:S01]  /*8a90*/  MUFU.TANH R182, R182 ;  /* 0x000000b600b67308 */ /* 0x000e620000002400 */
[----:B------:R-:W-:Y:S02]  /*8aa0*/  ISETP.GT.AND P2, PT, R152, 0x31, PT ;  /* 0x000000319800780c */ /* 0x000fe40003f44270 */
[----:B--2---:R-:W-:Y:S02]  /*8ab0*/  FSEL R155, R162, -INF , P1 ;  /* 0xff800000a29b7808 */ /* 0x004fe40000800000 */
[----:B------:R-:W-:-:S02]  /*8ac0*/  FMNMX.FTZ R170, R163, R170, !PT ;  /* 0x000000aaa3aa7209 */ /* 0x000fc40007810000 */
[----:B------:R-:W-:Y:S01]  /*8ad0*/  ISETP.GT.AND P1, PT, R152, 0x38, PT ;  /* 0x000000389800780c */ /* 0x000fe20003f24270 */
[----:B------:R-:W2:Y:S01]  /*8ae0*/  MUFU.TANH R166, R166 ;  /* 0x000000a600a67308 */ /* 0x000ea20000002400 */
[----:B0-----:R-:W-:Y:S02]  /*8af0*/  FSEL R153, R154, -INF , P2 ;  /* 0xff8000009a997808 */ /* 0x001fe40001000000 */
[----:B------:R-:W-:Y:S02]  /*8b00*/  FMNMX.FTZ R170, R155, R170, !PT ;  /* 0x000000aa9baa7209 */ /* 0x000fe40007810000 */
[----:B------:R-:W-:Y:S02]  /*8b10*/  ISETP.GT.AND P2, PT, R152, 0x39, PT ;  /* 0x000000399800780c */ /* 0x000fe40003f44270 */
[----:B------:R-:W-:Y:S01]  /*8b20*/  FMNMX.FTZ R157, R153, R170, !PT ;  /* 0x000000aa999d7209 */ /* 0x000fe20007810000 */
[----:B------:R-:W0:Y:S01]  /*8b30*/  MUFU.TANH R219, R219 ;  /* 0x000000db00db7308 */ /* 0x000e220000002400 */
[----:B-1----:R-:W-:-:S02]  /*8b40*/  FSEL R154, R182, -INF , P1 ;  /* 0xff800000b69a7808 */ /* 0x002fc40000800000 */
[----:B----4-:R-:W-:Y:S02]  /*8b50*/  IADD3 R160, R160, -UR7, R159 ;  /* 0x80000007a0a07c10 */ /* 0x010fe4000fffe09f */
[----:B------:R-:W-:Y:S02]  /*8b60*/  FMNMX.FTZ R157, R154, R157, !PT ;  /* 0x0000009d9a9d7209 */ /* 0x000fe40007810000 */
[----:B------:R-:W-:Y:S01]  /*8b70*/  ISETP.GT.AND P1, PT, R160, RZ, PT ;  /* 0x000000ffa000720c */ /* 0x000fe20003f24270 */
[----:B------:R-:W1:Y:S01]  /*8b80*/  MUFU.TANH R216, R216 ;  /* 0x000000d800d87308 */ /* 0x000e620000002400 */
[----:B--2---:R-:W-:Y:S01]  /*8b90*/  FSEL R152, R166, -INF , P2 ;  /* 0xff800000a6987808 */ /* 0x004fe20001000000 */
[----:B------:R-:W-:Y:S01]  /*8ba0*/  FMUL.FTZ R166, R165, UR38 ;  /* 0x00000026a5a67c20 */ /* 0x000fe20008410000 */
[----:B------:R-:W-:Y:S01]  /*8bb0*/  ISETP.GT.AND P2, PT, R160, 0x1, PT ;  /* 0x00000001a000780c */ /* 0x000fe20003f44270 */
[----:B------:R-:W-:Y:S01]  /*8bc0*/  FMUL.FTZ R165, R168, UR38 ;  /* 0x00000026a8a57c20 */ /* 0x000fe20008410000 */
[----:B------:R-:W-:-:S02]  /*8bd0*/  FMNMX.FTZ R157, R152, R157, !PT ;  /* 0x0000009d989d7209 */ /* 0x000fc40007810000 */
[C---:B------:R-:W-:Y:S01]  /*8be0*/  ISETP.GT.AND P3, PT, R160.reuse, 0x38, PT ;  /* 0x00000038a000780c */ /* 0x040fe20003f64270 */
[----:B------:R-:W2:Y:S01]  /*8bf0*/  MUFU.TANH R208, R208 ;  /* 0x000000d000d07308 */ /* 0x000ea20000002400 */
[----:B0-----:R-:W-:Y:S01]  /*8c00*/  FSEL R219, R219, -INF , P1 ;  /* 0xff800000dbdb7808 */ /* 0x001fe20000800000 */
[----:B------:R-:W0:Y:S01]  /*8c10*/  SHFL.BFLY PT, R156, R157, 0x2, 0x1f ;  /* 0x0c401f009d9c7f89 */ /* 0x000e2200000e0000 */
[----:B------:R-:W-:Y:S02]  /*8c20*/  ISETP.GT.AND P1, PT, R160, 0x8, PT ;  /* 0x00000008a000780c */ /* 0x000fe40003f24270 */
[----:B------:R-:W-:-:S03]  /*8c30*/  FMNMX.FTZ R159, R219, R202, !PT ;  /* 0x000000cadb9f7209 */ /* 0x000fc60007810000 */
[----:B------:R-:W3:Y:S01]  /*8c40*/  MUFU.TANH R210, R210 ;  /* 0x000000d200d27308 */ /* 0x000ee20000002400 */
[----:B-1----:R-:W-:Y:S02]  /*8c50*/  FSEL R216, R216, -INF , P2 ;  /* 0xff800000d8d87808 */ /* 0x002fe40001000000 */
[----:B------:R-:W-:Y:S02]  /*8c60*/  ISETP.GT.AND P2, PT, R160, 0x9, PT ;  /* 0x00000009a000780c */ /* 0x000fe40003f44270 */
[----:B------:R-:W-:-:S03]  /*8c70*/  FMNMX.FTZ R159, R216, R159, !PT ;  /* 0x0000009fd89f7209 */ /* 0x000fc60007810000 */
[----:B------:R-:W1:Y:S01]  /*8c80*/  MUFU.TANH R214, R214 ;  /* 0x000000d600d67308 */ /* 0x000e620000002400 */
[----:B--2---:R-:W-:Y:S02]  /*8c90*/  FSEL R208, R208, -INF , P1 ;  /* 0xff800000d0d07808 */ /* 0x004fe40000800000 */
[----:B------:R-:W-:Y:S02]  /*8ca0*/  ISETP.GT.AND P1, PT, R160, 0x10, PT ;  /* 0x00000010a000780c */ /* 0x000fe40003f24270 */
[----:B------:R-:W-:-:S03]  /*8cb0*/  FMNMX.FTZ R159, R208, R159, !PT ;  /* 0x0000009fd09f7209 */ /* 0x000fc60007810000 */
[----:B------:R-:W2:Y:S01]  /*8cc0*/  MUFU.TANH R211, R211 ;  /* 0x000000d300d37308 */ /* 0x000ea20000002400 */
[----:B---3--:R-:W-:Y:S02]  /*8cd0*/  FSEL R210, R210, -INF , P2 ;  /* 0xff800000d2d27808 */ /* 0x008fe40001000000 */
[----:B0-----:R-:W-:Y:S01]  /*8ce0*/  FMNMX.FTZ R169, R157, R156, !PT ;  /* 0x0000009c9da97209 */ /* 0x001fe20007810000 */
[----:B------:R-:W-:Y:S01]  /*8cf0*/  FMUL.FTZ R156, R172, UR38 ;  /* 0x00000026ac9c7c20 */ /* 0x000fe20008410000 */
[----:B------:R-:W-:Y:S01]  /*8d00*/  ISETP.GT.AND P2, PT, R160, 0x11, PT ;  /* 0x00000011a000780c */ /* 0x000fe20003f44270 */
[----:B------:R-:W-:Y:S01]  /*8d10*/  FMUL.FTZ R157, R173, UR38 ;  /* 0x00000026ad9d7c20 */ /* 0x000fe20008410000 */
[----:B------:R-:W-:Y:S01]  /*8d20*/  FMNMX.FTZ R159, R210, R159, !PT ;  /* 0x0000009fd29f7209 */ /* 0x000fe20007810000 */
[----:B------:R-:W0:Y:S01]  /*8d30*/  MUFU.TANH R212, R212 ;  /* 0x000000d400d47308 */ /* 0x000e220000002400 */
[----:B-1----:R-:W-:Y:S01]  /*8d40*/  FSEL R214, R214, -INF , P1 ;  /* 0xff800000d6d67808 */ /* 0x002fe20000800000 */
[----:B------:R-:W1:Y:S01]  /*8d50*/  SHFL.BFLY PT, R168, R169, 0x1, 0x1f ;  /* 0x0c201f00a9a87f89 */ /* 0x000e6200000e0000 */
[----:B------:R-:W-:-:S02]  /*8d60*/  ISETP.GT.AND P1, PT, R160, 0x18, PT ;  /* 0x00000018a000780c */ /* 0x000fc40003f24270 */
[----:B------:R-:W-:-:S03]  /*8d70*/  FMNMX.FTZ R162, R214, R159, !PT ;  /* 0x0000009fd6a27209 */ /* 0x000fc60007810000 */
[----:B------:R-:W3:Y:S01]  /*8d80*/  MUFU.TANH R166, R166 ;  /* 0x000000a600a67308 */ /* 0x000ee20000002400 */
[----:B--2---:R-:W-:Y:S02]  /*8d90*/  FSEL R211, R211, -INF , P2 ;  /* 0xff800000d3d37808 */ /* 0x004fe40001000000 */
[----:B------:R-:W-:Y:S02]  /*8da0*/  ISETP.GT.AND P2, PT, R160, 0x19, PT ;  /* 0x00000019a000780c */ /* 0x000fe40003f44270 */
[----:B------:R-:W-:-:S03]  /*8db0*/  FMNMX.FTZ R159, R211, R162, !PT ;  /* 0x000000a2d39f7209 */ /* 0x000fc60007810000 */
[----:B------:R-:W2:Y:S01]  /*8dc0*/  MUFU.TANH R165, R165 ;  /* 0x000000a500a57308 */ /* 0x000ea20000002400 */
[----:B0-----:R-:W-:Y:S02]  /*8dd0*/  FSEL R212, R212, -INF , P1 ;  /* 0xff800000d4d47808 */ /* 0x001fe40000800000 */
[----:B------:R-:W-:Y:S02]  /*8de0*/  ISETP.GT.AND P1, PT, R160, 0x20, PT ;  /* 0x00000020a000780c */ /* 0x000fe40003f24270 */
[----:B------:R-:W-:-:S03]  /*8df0*/  FMNMX.FTZ R159, R212, R159, !PT ;  /* 0x0000009fd49f7209 */ /* 0x000fc60007810000 */
[----:B------:R-:W0:Y:S01]  /*8e00*/  MUFU.TANH R164, R164 ;  /* 0x000000a400a47308 */ /* 0x000e220000002400 */
[----:B---3--:R-:W-:Y:S02]  /*8e10*/  FSEL R166, R166, -INF , P2 ;  /* 0xff800000a6a67808 */ /* 0x008fe40001000000 */
[----:B------:R-:W-:Y:S02]  /*8e20*/  ISETP.GT.AND P2, PT, R160, 0x21, PT ;  /* 0x00000021a000780c */ /* 0x000fe40003f44270 */
[----:B------:R-:W-:Y:S02]  /*8e30*/  FMNMX.FTZ R162, R166, R159, !PT ;  /* 0x0000009fa6a27209 */ /* 0x000fe40007810000 */
[----:B-1----:R-:W-:Y:S01]  /*8e40*/  FMNMX.FTZ R169, R169, R168, !PT ;  /* 0x000000a8a9a97209 */ /* 0x002fe20007810000 */
[----:B------:R-:W1:Y:S01]  /*8e50*/  MUFU.TANH R156, R156 ;  /* 0x0000009c009c7308 */ /* 0x000e620000002400 */
[----:B--2---:R-:W-:Y:S02]  /*8e60*/  FSEL R165, R165, -INF , P1 ;  /* 0xff800000a5a57808 */ /* 0x004fe40000800000 */
[----:B------:R-:W-:Y:S01]  /*8e70*/  ISETP.GT.AND P1, PT, R160, 0x28, PT ;  /* 0x00000028a000780c */ /* 0x000fe20003f24270 */
[----:B------:R-:W-:Y:S01]  /*8e80*/  FMUL.FTZ R168, R169, UR6 ;  /* 0x00000006a9a87c20 */ /* 0x000fe20008410000 */
[----:B------:R-:W-:-:S02]  /*8e90*/  FMNMX.FTZ R159, R165, R162, !PT ;  /* 0x000000a2a59f7209 */ /* 0x000fc40007810000 */
[----:B------:R-:W-:Y:S01]  /*8ea0*/  FSETP.NEU.FTZ.AND P4, PT, R169, -INF , PT ;  /* 0xff800000a900780b */ /* 0x000fe20003f9d000 */
[----:B------:R-:W2:Y:S01]  /*8eb0*/  MUFU.TANH R157, R157 ;  /* 0x0000009d009d7308 */ /* 0x000ea20000002400 */
[----:B0-----:R-:W-:Y:S02]  /*8ec0*/  FSEL R164, R164, -INF , P2 ;  /* 0xff800000a4a47808 */ /* 0x001fe40001000000 */
[----:B------:R-:W-:Y:S02]  /*8ed0*/  ISETP.GT.AND P2, PT, R160, 0x29, PT ;  /* 0x00000029a000780c */ /* 0x000fe40003f44270 */
[----:B------:R-:W-:-:S03]  /*8ee0*/  FMNMX.FTZ R159, R164, R159, !PT ;  /* 0x0000009fa49f7209 */ /* 0x000fc60007810000 */
[----:B------:R-:W0:Y:S01]  /*8ef0*/  MUFU.TANH R158, R158 ;  /* 0x0000009e009e7308 */ /* 0x000e220000002400 */
        /* <DEDUP_REMOVED lines=8> */
[----:B0-----:R-:W-:Y:S02]  /*8f80*/  FSEL R158, R158, -INF , P1 ;  /* 0xff8000009e9e7808 */ /* 0x001fe40000800000 */
[----:B------:R-:W-:Y:S02]  /*8f90*/  ISETP.GT.AND P1, PT, R160, 0x39, PT ;  /* 0x00000039a000780c */ /* 0x000fe40003f24270 */
[----:B------:R-:W-:Y:S02]  /*8fa0*/  FMNMX.FTZ R162, R158, R161, !PT ;  /* 0x000000a19ea27209 */ /* 0x000fe40007810000 */
[----:B------:R-:W-:Y:S01]  /*8fb0*/  FSEL R160, R168, RZ, P4 ;  /* 0x000000ffa8a07208 */ /* 0x000fe20002000000 */
[----:B------:R-:W0:Y:S01]  /*8fc0*/  MUFU.TANH R181, R181 ;  /* 0x000000b500b57308 */ /* 0x000e220000002400 */
[----:B-1----:R-:W-:-:S03]  /*8fd0*/  FSEL R159, R177, -INF , P2 ;  /* 0xff800000b19f7808 */ /* 0x002fc60001000000 */
[--C-:B------:R-:W-:Y:S01]  /*8fe0*/  FFMA.FTZ R176, R207, UR6, -R160.reuse ;  /* 0x00000006cfb07c23 */ /* 0x100fe200080108a0 */
[----:B------:R-:W-:Y:S01]  /*8ff0*/  FMNMX.FTZ R168, R159, R162, !PT ;  /* 0x000000a29fa87209 */ /* 0x000fe20007810000 */
[--C-:B------:R-:W-:Y:S01]  /*9000*/  FFMA.FTZ R178, R205, UR6, -R160.reuse ;  /* 0x00000006cdb27c23 */ /* 0x100fe200080108a0 */
[--C-:B------:R-:W-:Y:S01]  /*9010*/  FFMA.FTZ R205, R154, UR6, -R160.reuse ;  /* 0x000000069acd7c23 */ /* 0x100fe200080108a0 */
[----:B------:R-:W-:Y:S01]  /*9020*/  FSEL R154, R169, RZ, P4 ;  /* 0x000000ffa99a7208 */ /* 0x000fe20002000000 */
[--C-:B------:R-:W-:Y:S01]  /*9030*/  FFMA.FTZ R170, R215, UR6, -R160.reuse ;  /* 0x00000006d7aa7c23 */ /* 0x100fe200080108a0 */
[----:B--2---:R-:W-:Y:S01]  /*9040*/  FSEL R161, R180, -INF , P3 ;  /* 0xff800000b4a17808 */ /* 0x004fe20001800000 */
[--C-:B------:R-:W-:Y:S01]  /*9050*/  FFMA.FTZ R180, R183, UR6, -R160.reuse ;  /* 0x00000006b7b47c23 */ /* 0x100fe200080108a0 */
[--C-:B------:R-:W-:Y:S01]  /*9060*/  FFMA.FTZ R183, R153, UR6, -R160.reuse ;  /* 0x0000000699b77c23 */ /* 0x100fe200080108a0 */
[----:B------:R-:W-:Y:S01]  /*9070*/  FADD.FTZ R154, -R154, R203 ;  /* 0x000000cb9a9a7221 */ /* 0x000fe20000010100 */
[----:B------:R-:W-:Y:S01]  /*9080*/  FMNMX.FTZ R173, R161, R168, !PT ;  /* 0x000000a8a1ad7209 */ /* 0x000fe20007810000 */
[--C-:B------:R-:W-:Y:S01]  /*9090*/  FFMA.FTZ R172, R217, UR6, -R160.reuse ;  /* 0x00000006d9ac7c23 */ /* 0x100fe200080108a0 */
[--C-:B------:R-:W-:Y:S01]  /*90a0*/  FFMA.FTZ R174, R213, UR6, -R160.reuse ;  /* 0x00000006d5ae7c23 */ /* 0x100fe200080108a0 */
[----:B0-----:R-:W-:Y:S01]  /*90b0*/  FSEL R162, R181, -INF , P1 ;  /* 0xff800000b5a27808 */ /* 0x001fe20000800000 */
[--C-:B------:R-:W-:Y:S01]  /*90c0*/  FFMA.FTZ R171, R171, UR6, -R160.reuse ;  /* 0x00000006abab7c23 */ /* 0x100fe200080108a0 */
[--C-:B------:R-:W-:Y:S01]  /*90d0*/  FFMA.FTZ R175, R175, UR6, -R160.reuse ;  /* 0x00000006afaf7c23 */ /* 0x100fe200080108a0 */
[--C-:B------:R-:W-:Y:S01]  /*90e0*/  FFMA.FTZ R181, R163, UR6, -R160.reuse ;  /* 0x00000006a3b57c23 */ /* 0x100fe200080108a0 */
[----:B------:R-:W-:Y:S01]  /*90f0*/  FMNMX.FTZ R168, R162, R173, !PT ;  /* 0x000000ada2a87209 */ /* 0x000fe20007810000 */
[--C-:B------:R-:W-:Y:S01]  /*9100*/  FFMA.FTZ R173, R209, UR6, -R160.reuse ;  /* 0x00000006d1ad7c23 */ /* 0x100fe200080108a0 */
[----:B------:R-:W-:Y:S03]  /*9110*/  MUFU.EX2 R170, R170 ;  /* 0x000000aa00aa7308 */ /* 0x000fe60000000800 */
[----:B------:R-:W0:Y:S05]  /*9120*/  SHFL.BFLY PT, R177, R168, 0x2, 0x1f ;  /* 0x0c401f00a8b17f89 */ /* 0x000e2a00000e0000 */
[----:B------:R-:W-:Y:S08]  /*9130*/  MUFU.EX2 R171, R171 ;  /* 0x000000ab00ab7308 */ /* 0x000ff00000000800 */
[----:B------:R-:W-:Y:S08]  /*9140*/  MUFU.EX2 R172, R172 ;  /* 0x000000ac00ac7308 */ /* 0x000ff00000000800 */
[----:B------:R-:W-:Y:S01]  /*9150*/  MUFU.EX2 R173, R173 ;  /* 0x000000ad00ad7308 */ /* 0x000fe20000000800 */
[----:B0-----:R-:W-:Y:S01]  /*9160*/  FMNMX.FTZ R182, R168, R177, !PT ;  /* 0x000000b1a8b67209 */ /* 0x001fe20007810000 */
[--C-:B------:R-:W-:Y:S01]  /*9170*/  FFMA.FTZ R177, R179, UR6, -R160.reuse ;  /* 0x00000006b3b17c23 */ /* 0x100fe200080108a0 */
[----:B------:R-:W-:-:S03]  /*9180*/  FFMA.FTZ R179, R167, UR6, -R160 ;  /* 0x00000006a7b37c23 */ /* 0x000fc600080108a0 */
[----:B------:R-:W0:Y:S02]  /*9190*/  SHFL.BFLY PT, R207, R182, 0x1, 0x1f ;  /* 0x0c201f00b6cf7f89 */ /* 0x000e2400000e0000 */
[----:B------:R-:W-:Y:S08]  /*91a0*/  MUFU.EX2 R174, R174 ;  /* 0x000000ae00ae7308 */ /* 0x000ff00000000800 */
[----:B------:R-:W1:Y:S08]  /*91b0*/  MUFU.EX2 R175, R175 ;  /* 0x000000af00af7308 */ /* 0x000e700000000800 */
[----:B------:R-:W-:Y:S01]  /*91c0*/  MUFU.EX2 R176, R176 ;  /* 0x000000b000b07308 */ /* 0x000fe20000000800 */
[----:B0-----:R-:W-:Y:S01]  /*91d0*/  FMNMX.FTZ R168, R182, R207, !PT ;  /* 0x000000cfb6a87209 */ /* 0x001fe20007810000 */
[----:B------:R-:W-:-:S06]  /*91e0*/  FFMA.FTZ R182, R155, UR6, -R160 ;  /* 0x000000069bb67c23 */ /* 0x000fcc00080108a0 */
[----:B------:R-:W-:Y:S01]  /*91f0*/  MUFU.EX2 R177, R177 ;  /* 0x000000b100b17308 */ /* 0x000fe20000000800 */
[C---:B------:R-:W-:Y:S01]  /*9200*/  FSETP.NEU.FTZ.AND P1, PT, R168.reuse, -INF , PT ;  /* 0xff800000a800780b */ /* 0x040fe20003f3d000 */
[----:B------:R-:W-:-:S05]  /*9210*/  FMUL.FTZ R155, R168, UR6 ;  /* 0x00000006a89b7c20 */ /* 0x000fca0008410000 */
[----:B------:R-:W-:Y:S01]  /*9220*/  FSEL R153, R155, RZ, P1 ;  /* 0x000000ff9b997208 */ /* 0x000fe20000800000 */
[----:B------:R-:W-:Y:S01]  /*9230*/  MUFU.EX2 R178, R178 ;  /* 0x000000b200b27308 */ /* 0x000fe20000000800 */
[----:B------:R-:W-:Y:S02]  /*9240*/  FSEL R155, R168, RZ, P1 ;  /* 0x000000ffa89b7208 */ /* 0x000fe40000800000 */
[----:B------:R-:W-:Y:S01]  /*9250*/  ISETP.NE.AND P1, PT, R193, RZ, PT ;  /* 0x000000ffc100720c */ /* 0x000fe20003f25270 */
[--C-:B------:R-:W-:Y:S01]  /*9260*/  FFMA.FTZ R207, R216, UR6, -R153.reuse ;  /* 0x00000006d8cf7c23 */ /* 0x100fe20008010899 */
[--C-:B------:R-:W-:Y:S01]  /*9270*/  FFMA.FTZ R216, R156, UR6, -R153.reuse ;  /* 0x000000069cd87c23 */ /* 0x100fe20008010899 */
[----:B------:R-:W-:Y:S01]  /*9280*/  FADD.FTZ R155, -R155, R202 ;  /* 0x000000ca9b9b7221 */ /* 0x000fe20000010100 */
[----:B------:R-:W-:Y:S01]  /*9290*/  FMUL.FTZ R156, R154, UR6 ;  /* 0x000000069a9c7c20 */ /* 0x000fe20008410000 */
[--C-:B------:R-:W-:Y:S01]  /*92a0*/  FFMA.FTZ R206, R219, UR6, -R153.reuse ;  /* 0x00000006dbce7c23 */ /* 0x100fe20008010899 */
[--C-:B------:R-:W-:Y:S01]  /*92b0*/  FFMA.FTZ R209, R210, UR6, -R153.reuse ;  /* 0x00000006d2d17c23 */ /* 0x100fe20008010899 */
[----:B------:R-:W-:Y:S01]  /*92c0*/  FMUL.FTZ R155, R155, UR6 ;  /* 0x000000069b9b7c20 */ /* 0x000fe20008410000 */
        /* <DEDUP_REMOVED lines=8> */
[----:B------:R2:W3:Y:S01]  /*9350*/  MUFU.EX2 R219, R155 ;  /* 0x0000009b00db7308 */ /* 0x0004e20000000800 */
[--C-:B------:R-:W-:Y:S01]  /*9360*/  FFMA.FTZ R217, R157, UR6, -R153.reuse ;  /* 0x000000069dd97c23 */ /* 0x100fe20008010899 */
[--C-:B------:R-:W-:Y:S01]  /*9370*/  FFMA.FTZ R218, R158, UR6, -R153.reuse ;  /* 0x000000069eda7c23 */ /* 0x100fe20008010899 */
[--C-:B------:R-:W-:Y:S01]  /*9380*/  FFMA.FTZ R159, R159, UR6, -R153.reuse ;  /* 0x000000069f9f7c23 */ /* 0x100fe20008010899 */
[--C-:B------:R-:W-:Y:S01]  /*9390*/  FFMA.FTZ R220, R161, UR6, -R153.reuse ;  /* 0x00000006a1dc7c23 */ /* 0x100fe20008010899 */
[----:B------:R-:W-:Y:S01]  /*93a0*/  FFMA.FTZ R223, R162, UR6, -R153 ;  /* 0x00000006a2df7c23 */ /* 0x000fe20008010899 */
[----:B------:R-:W-:Y:S01]  /*93b0*/  VIADD R154, R201, 0x38840 ;  /* 0x00038840c99a7836 */ /* 0x000fe20000000000 */
[----:B-1----:R-:W-:Y:S01]  /*93c0*/  F2FP.BF16.F32.PACK_AB R157, R175, R174 ;  /* 0x000000aeaf9d723e */ /* 0x002fe200000010ff */
[----:B------:R-:W-:-:S02]  /*93d0*/  @!P1 IMAD R153, R204, 0x40, R191 ;  /* 0x00000040cc999824 */ /* 0x000fc400078e02bf */
[----:B------:R-:W-:Y:S01]  /*93e0*/  FFMA.FTZ R204, R152, UR6, -R160 ;  /* 0x0000000698cc7c23 */ /* 0x000fe200080108a0 */
[----:B------:R-:W-:Y:S01]  /*93f0*/  MUFU.EX2 R206, R206 ;  /* 0x000000ce00ce7308 */ /* 0x000fe20000000800 */
[----:B------:R-:W-:Y:S01]  /*9400*/  PRMT R154, R197, 0x654, R154 ;  /* 0x00000654c59a7816 */ /* 0x000fe2000000009a */
[----:B------:R-:W-:Y:S01]  /*9410*/  @!P1 IMAD R161, R153, 0x4, R198 ;  /* 0x0000000499a19824 */ /* 0x000fe200078e02c6 */
[----:B------:R-:W-:Y:S01]  /*9420*/  F2FP.BF16.F32.PACK_AB R153, R170, R171 ;  /* 0x000000abaa99723e */ /* 0x000fe200000010ff */
[----:B0-----:R-:W-:Y:S01]  /*9430*/  FMUL.FTZ R26, R26, R202 ;  /* 0x000000ca1a1a7220 */ /* 0x001fe20000410000 */
[----:B------:R0:W-:Y:S01]  /*9440*/  SYNCS.ARRIVE.TRANS64.RED.A1T0 RZ, [R154+URZ], RZ ;  /* 0x000000ff9aff79a7 */ /* 0x0001e2000810043f */
[----:B--2---:R-:W-:Y:S01]  /*9450*/  F2FP.BF16.F32.PACK_AB R155, R173, R172 ;  /* 0x000000acad9b723e */ /* 0x004fe200000010ff */
[----:B---3--:R-:W-:Y:S01]  /*9460*/  @!P1 STS [R161+0x38400], R219 ;  /* 0x038400dba1009388 */ /* 0x008fe20000000800 */
[----:B------:R-:W1:Y:S01]  /*9470*/  MUFU.EX2 R207, R207 ;  /* 0x000000cf00cf7308 */ /* 0x000e620000000800 */
[-C--:B------:R-:W-:Y:S01]  /*9480*/  FMUL.FTZ R24, R24, R219.reuse ;  /* 0x000000db18187220 */ /* 0x080fe20000410000 */
[-C--:B------:R-:W-:Y:S01]  /*9490*/  FMUL.FTZ R25, R25, R219.reuse ;  /* 0x000000db19197220 */ /* 0x080fe20000410000 */
[----:B------:R2:W-:Y:S01]  /*94a0*/  @!P1 STS [R161+0x38420], R202 ;  /* 0x038420caa1009388 */ /* 0x0005e20000000800 */
        /* <DEDUP_REMOVED lines=10> */
[-C--:B------:R-:W-:Y:S01]  /*9550*/  FMUL.FTZ R36, R36, R219.reuse ;  /* 0x000000db24247220 */ /* 0x080fe20000410000 */
[-C--:B------:R-:W-:Y:S01]  /*9560*/  FMUL.FTZ R37, R37, R219.reuse ;  /* 0x000000db25257220 */ /* 0x080fe20000410000 */
        /* <DEDUP_REMOVED lines=53> */
[----:B------:R-:W-:Y:S01]  /*98c0*/  FMUL.FTZ R79, R79, R202 ;  /* 0x000000ca4f4f7220 */ /* 0x000fe20000410000 */
[-C--:B------:R-:W-:Y:S01]  /*98d0*/  FMUL.FTZ R80, R80, R219.reuse ;  /* 0x000000db50507220 */ /* 0x080fe20000410000 */
[-C--:B------:R-:W-:Y:S01]  /*98e0*/  FMUL.FTZ R81, R81, R219.reuse ;  /* 0x000000db51517220 */ /* 0x080fe20000410000 */
[----:B------:R-:W0:Y:S01]  /*98f0*/  MUFU.EX2 R181, R181 ;  /* 0x000000b500b57308 */ /* 0x000e220000000800 */
[----:B--2---:R-:W-:Y:S01]  /*9900*/  F2FP.BF16.F32.PACK_AB R161, R179, R178 ;  /* 0x000000b2b3a1723e */ /* 0x004fe200000010ff */
        /* <DEDUP_REMOVED lines=82> */
[----:B------:R-:W-:Y:S01]  /*9e30*/  FMUL.FTZ R149, R149, R219 ;  /* 0x000000db95957220 */ /* 0x000fe20000410000 */
[-C--:B------:R-:W-:Y:S01]  /*9e40*/  FMUL.FTZ R150, R150, R202.reuse ;  /* 0x000000ca96967220 */ /* 0x080fe20000410000 */
[----:B------:R-:W-:Y:S01]  /*9e50*/  FMUL.FTZ R151, R151, R202 ;  /* 0x000000ca97977220 */ /* 0x000fe20000410000 */
[----:B------:R0:W-:Y:S01]  /*9e60*/  STSM.16.M88.4 [R187+0x36400], R152 ;  /* 0x03640098bb007844 */ /* 0x0001e20000000200 */
[----:B------:R-:W2:Y:S01]  /*9e70*/  MUFU.EX2 R223, R223 ;  /* 0x000000df00df7308 */ /* 0x000ea20000000800 */
[----:B-1----:R-:W-:Y:S01]  /*9e80*/  F2FP.BF16.F32.PACK_AB R164, R203, R218 ;  /* 0x000000dacba4723e */ /* 0x002fe200000010ff */
[----:B------:R-:W-:Y:S01]  /*9e90*/  FFMA.FTZ R171, R202, R20, R171 ;  /* 0x00000014caab7223 */ /* 0x000fe200000100ab */
[----:B------:R0:W-:Y:S01]  /*9ea0*/  STSM.16.M88.4 [R189], R156 ;  /* 0x0000009cbd007844 */ /* 0x0001e20000000200 */
[----:B------:R-:W-:-:S02]  /*9eb0*/  FFMA.FTZ R206, R219, R21, R206 ;  /* 0x00000015dbce7223 */ /* 0x000fc400000100ce */
[----:B------:R-:W-:Y:S01]  /*9ec0*/  FADD.FTZ R171, R170, R171 ;  /* 0x000000abaaab7221 */ /* 0x000fe20000010000 */
[----:B------:R0:W-:Y:S01]  /*9ed0*/  STSM.16.M88.4 [R186], R160 ;  /* 0x000000a0ba007844 */ /* 0x0001e20000000200 */
[----:B------:R-:W1:Y:S01]  /*9ee0*/  MUFU.EX2 R204, R204 ;  /* 0x000000cc00cc7308 */ /* 0x000e620000000800 */
[----:B------:R-:W-:Y:S01]  /*9ef0*/  FADD.FTZ R207, R207, R206 ;  /* 0x000000cecfcf7221 */ /* 0x000fe20000010000 */
[----:B------:R-:W-:-:S03]  /*9f00*/  FADD.FTZ R172, R172, R171 ;  /* 0x000000abacac7221 */ /* 0x000fc60000010000 */
[----:B------:R-:W-:Y:S01]  /*9f10*/  FADD.FTZ R208, R208, R207 ;  /* 0x000000cfd0d07221 */ /* 0x000fe20000010000 */
[----:B------:R-:W-:Y:S01]  /*9f20*/  FADD.FTZ R173, R173, R172 ;  /* 0x000000acadad7221 */ /* 0x000fe20000010000 */
[----:B--2---:R-:W-:Y:S02]  /*9f30*/  F2FP.BF16.F32.PACK_AB R166, R223, R220 ;  /* 0x000000dcdfa6723e */ /* 0x004fe400000010ff */
[----:B------:R-:W-:Y:S01]  /*9f40*/  FADD.FTZ R209, R209, R208 ;  /* 0x000000d0d1d17221 */ /* 0x000fe20000010000 */
[----:B------:R-:W-:-:S03]  /*9f50*/  FADD.FTZ R174, R174, R173 ;  /* 0x000000adaeae7221 */ /* 0x000fc60000010000 */
[----:B------:R-:W-:Y:S01]  /*9f60*/  FADD.FTZ R210, R210, R209 ;  /* 0x000000d1d2d27221 */ /* 0x000fe20000010000 */
[----:B------:R-:W-:Y:S01]  /*9f70*/  FADD.FTZ R175, R175, R174 ;  /* 0x000000aeafaf7221 */ /* 0x000fe20000010000 */
[----:B-1----:R-:W-:Y:S02]  /*9f80*/  F2FP.BF16.F32.PACK_AB R167, R204, R205 ;  /* 0x000000cdcca7723e */ /* 0x002fe400000010ff */
[----:B------:R-:W-:Y:S01]  /*9f90*/  FADD.FTZ R211, R211, R210 ;  /* 0x000000d2d3d37221 */ /* 0x000fe20000010000 */
[----:B------:R-:W-:Y:S02]  /*9fa0*/  FADD.FTZ R176, R176, R175 ;  /* 0x000000afb0b07221 */ /* 0x000fe40000010000 */
[----:B------:R0:W-:Y:S01]  /*9fb0*/  STSM.16.M88.4 [R188], R164 ;  /* 0x000000a4bc007844 */ /* 0x0001e20000000200 */
[----:B------:R-:W-:Y:S01]  /*9fc0*/  WARPGROUP.ARRIVE ;  /* 0x00000000000079c5 */ /* 0x000fe20000000000 */
[----:B------:R-:W-:Y:S01]  /*9fd0*/  FADD.FTZ R212, R212, R211 ;  /* 0x000000d3d4d47221 */ /* 0x000fe20000010000 */
[----:B------:R-:W-:-:S03]  /*9fe0*/  FADD.FTZ R177, R177, R176 ;  /* 0x000000b0b1b17221 */ /* 0x000fc60000010000 */
[----:B------:R-:W-:Y:S01]  /*9ff0*/  FADD.FTZ R213, R213, R212 ;  /* 0x000000d4d5d57221 */ /* 0x000fe20000010000 */
[----:B------:R-:W-:Y:S01]  /*a000*/  HGMMA.64x256x16.F32.BF16 R24, R152, gdesc[UR8].tnspB, R24, gsb0 ;  /* 0x43e0000898187df0 */ /* 0x000fe20008001818 */
[----:B------:R-:W-:Y:S01]  /*a010*/  R2UR UR10, R222 ;  /* 0x00000000de0a72ca */ /* 0x000fe200000e0000 */
[----:B------:R-:W-:Y:S01]  /*a020*/  UMOV UR11, 0x40000040 ;  /* 0x40000040000b7882 */ /* 0x000fe20000000000 */
[C---:B------:R-:W-:Y:S02]  /*a030*/  VIADD R222, R221.reuse, 0x100 ;  /* 0x00000100ddde7836 */ /* 0x040fe40000000000 */
[----:B------:R-:W-:Y:S01]  /*a040*/  FADD.FTZ R178, R178, R177 ;  /* 0x000000b1b2b27221 */ /* 0x000fe20000010000 */
[----:B------:R-:W-:Y:S02]  /*a050*/  VIADD R221, R221, 0x180 ;  /* 0x00000180dddd7836 */ /* 0x000fe40000000000 */
[----:B------:R-:W-:Y:S01]  /*a060*/  FADD.FTZ R214, R214, R213 ;  /* 0x000000d5d6d67221 */ /* 0x000fe20000010000 */
[----:B------:R-:W-:-:S03]  /*a070*/  FADD.FTZ R179, R179, R178 ;  /* 0x000000b2b3b37221 */ /* 0x000fc60000010000 */
        /* <DEDUP_REMOVED lines=13> */
[----:B------:R-:W-:Y:S02]  /*a150*/  WARPGROUP.DEPBAR.LE gsb0, 0x0 ;  /* 0x00008000000079c5 */ /* 0x000fe40000010000 */
[----:B------:R-:W-:-:S06]  /*a160*/  WARPGROUP.ARRIVE ;  /* 0x00000000000079c5 */ /* 0x000fcc0000000000 */
        /* <DEDUP_REMOVED lines=24> */
.L_x_7465:
[C---:B------:R-:W-:Y:S01]  /*a2f0*/  ISETP.GT.AND P1, PT, R200.reuse, UR60, PT ;  /* 0x0000003cc8007c0c */ /* 0x040fe2000bf24270 */
[----:B------:R-:W-:Y:S01]  /*a300*/  VIADD R152, R201, 0x38860 ;  /* 0x00038860c9987836 */ /* 0x000fe20000000000 */
[----:B------:R-:W-:Y:S01]  /*a310*/  MOV R203, R169 ;  /* 0x000000a900cb7202 */ /* 0x000fe20000000f00 */
[----:B------:R-:W-:Y:S02]  /*a320*/  VIADD R200, R200, 0xffffffff ;  /* 0xffffffffc8c87836 */ /* 0x000fe40000000000 */
[----:B------:R-:W-:Y:S01]  /*a330*/  IMAD.MOV.U32 R202, RZ, RZ, R168 ;  /* 0x000000ffffca7224 */ /* 0x000fe200078e00a8 */
[----:B------:R-:W-:Y:S01]  /*a340*/  PRMT R152, R197, 0x654, R152 ;  /* 0x00000654c5987816 */ /* 0x000fe20000000098 */
[----:B------:R-:W-:-:S03]  /*a350*/  IMAD.MOV.U32 R204, RZ, RZ, R22 ;  /* 0x000000ffffcc7224 */ /* 0x000fc600078e0016 */
[----:B------:R0:W-:Y:S03]  /*a360*/  SYNCS.ARRIVE.TRANS64.RED.A1T0 RZ, [R152+URZ], RZ ;  /* 0x000000ff98ff79a7 */ /* 0x0001e6000810043f */
[----:B------:R-:W-:Y:S05]  /*a370*/  @P1 BRA `(.L_x_7466) ;  /* 0xffffffc800481947 */ /* 0x000fea000383ffff */
.L_x_7455:
[----:B------:R-:W-:-:S13]  /*a380*/  R2UR UR7, R196 ;  /* 0x00000000c40772ca */ /* 0x000fda00000e0000 */
[----:B------:R-:W-:-:S13]  /*a390*/  ISETP.GE.AND P1, PT, R200, UR7, PT ;  /* 0x00000007c8007c0c */ /* 0x000fda000bf26270 */
[----:B------:R-:W-:Y:S05]  /*a3a0*/  @!P1 BRA `(.L_x_7467) ;  /* 0x0000002c00e49947 */ /* 0x000fea0003800000 */
[----:B------:R-:W-:Y:S01]  /*a3b0*/  IMAD.MOV.U32 R202, RZ, RZ, R169 ;  /* 0x000000ffffca7224 */ /* 0x000fe200078e00a9 */
[----:B------:R-:W-:Y:S01]  /*a3c0*/  ULDC UR38, c[0x0][0xad0] ;  /* 0x0002b40000267ab9 */ /* 0x000fe20000000800 */
[----:B------:R-:W-:Y:S01]  /*a3d0*/  IMAD.MOV.U32 R195, RZ, RZ, R168 ;  /* 0x000000ffffc37224 */ /* 0x000fe200078e00a8 */
[----:B------:R-:W-:Y:S01]  /*a3e0*/  ULDC UR60, c[0x0][0xa80] ;  /* 0x0002a000003c7ab9 */ /* 0x000fe20000000800 */
[----:B------:R-:W-:-:S07]  /*a3f0*/  IMAD.MOV.U32 R194, RZ, RZ, R22 ;  /* 0x000000ffffc27224 */ /* 0x000fce00078e0016 */
.L_x_7478:
[----:B------:R-:W-:-:S05]  /*a400*/  VIADD R22, R194, 0x1 ;  /* 0x00000001c2167836 */ /* 0x000fca0000000000 */
[----:B------:R-:W-:-:S04]  /*a410*/  ISETP.NE.AND P1, PT, R22, 0x2, PT ;  /* 0x000000021600780c */ /* 0x000fc80003f25270 */
[----:B0-----:R-:W-:Y:S02]  /*a420*/  SEL R152, RZ, 0x1, P1 ;  /* 0x00000001ff987807 */ /* 0x001fe40000800000 */
[----:B------:R-:W-:Y:S02]  /*a430*/  SEL R22, R22, RZ, P1 ;  /* 0x000000ff16167207 */ /* 0x000fe40000800000 */
[----:B------:R-:W-:-:S13]  /*a440*/  R2UR UR6, R152 ;  /* 0x00000000980672ca */ /* 0x000fda00000e0000 */
[----:B------:R-:W-:Y:S01]  /*a450*/  ULOP3.LUT UR39, UR39, UR6, URZ, 0x3c, !UPT ;  /* 0x0000000627277292 */ /* 0x000fe2000f8e3c3f */
[----:B------:R-:W-:Y:S11]  /*a460*/  @!P0 BRA `(.L_x_7468) ;  /* 0x0000000000048947 */ /* 0x000ff60003800000 */
[----:B------:R-:W-:Y:S01]  /*a470*/  BPT.TRAP 0x1 ;  /* 0x000000040000795c */ /* 0x000fe20000300000 */
.L_x_7468:
[----:B------:R-:W-:Y:S02]  /*a480*/  IMAD.U32 R204, RZ, RZ, UR39 ;  /* 0x00000027ffcc7e24 */ /* 0x000fe4000f8e00ff */
[----:B------:R-:W-:-:S03]  /*a490*/  IMAD R185, R22, 0x8, R198 ;  /* 0x0000000816b97824 */ /* 0x000fc600078e02c6 */
[----:B------:R-:W-:-:S04]  /*a4a0*/  SHF.L.U32 R204, R204, 0x1f, RZ ;  /* 0x0000001fcccc7819 */ /* 0x000fc800000006ff */
[----:B------:R0:W1:Y:S01]  /*a4b0*/  SYNCS.PHASECHK.TRANS64.TRYWAIT P1, [R185+URZ+0x38830], R204 ;  /* 0x038830ccb90075a7 */ /* 0x000062000802017f */
[----:B------:R-:W-:Y:S05]  /*a4c0*/  @!P0 BRA `(.L_x_7469) ;  /* 0x0000000000048947 */ /* 0x000fea0003800000 */
[----:B------:R-:W-:Y:S01]  /*a4d0*/  BPT.TRAP 0x1 ;  /* 0x000000040000795c */ /* 0x000fe20000300000 */
.L_x_7469:
[----:B------:R-:W-:Y:S01]  /*a4e0*/  LEA R201, R22, R190, 0x9 ;  /* 0x000000be16c97211 */ /* 0x000fe200078e48ff */
[----:B-1----:R-:W-:Y:S06]  /*a4f0*/  @P1 BRA `(.L_x_7470) ;  /* 0x0000000000081947 */ /* 0x002fec0003800000 */
[----:B------:R-:W1:Y:S02]  /*a500*/  SYNCS.PHASECHK.TRANS64.TRYWAIT P1, [R185+URZ+0x38830], R204 ;  /* 0x038830ccb90075a7 */ /* 0x000e64000802017f */
[----:B-1----:R-:W-:Y:S05]  /*a510*/  @!P1 BRA `(.L_x_7471) ;  /* 0x000000a800509947 */ /* 0x002fea0003800000 */
.L_x_7470:
[----:B------:R-:W-:Y:S01]  /*a520*/  R2UR UR58, R201 ;  /* 0x00000000c93a72ca */ /* 0x000fe200000e0000 */
[----:B------:R-:W-:Y:S01]  /*a530*/  WARPGROUP.ARRIVE ;  /* 0x00000000000079c5 */ /* 0x000fe20000000000 */
[----:B------:R-:W-:Y:S01]  /*a540*/  R2UR UR56, R10 ;  /* 0x000000000a3872ca */ /* 0x000fe200000e0000 */
[----:B------:R-:W-:Y:S01]  /*a550*/  UMOV UR59, 0x40000040 ;  /* 0x40000040003b7882 */ /* 0x000fe20000000000 */
[----:B------:R-:W-:Y:S01]  /*a560*/  R2UR UR57, R11 ;  /* 0x000000000b3972ca */ /* 0x000fe200000e0000 */
[----:B------:R-:W-:-:S12]  /*a570*/  VIADD R203, R201, 0x2 ;  /* 0x00000002c9cb7836 */ /* 0x000fd80000000000 */
[----:B------:R-:W-:Y:S01]  /*a580*/  HGMMA.64x64x16.F32.BF16 R152, gdesc[UR56], RZ, !UPT, gsb0 ;  /* 0x00e00000389879f0 */ /* 0x000fe2000c0018ff */
[----:B------:R-:W-:Y:S01]  /*a590*/  R2UR UR58, R203 ;  /* 0x00000000cb3a72ca */ /* 0x000fe200000e0000 */
[----:B------:R-:W-:Y:S01]  /*a5a0*/  UMOV UR59, 0x40000040 ;  /* 0x40000040003b7882 */ /* 0x000fe20000000000 */
[----:B------:R-:W-:Y:S01]  /*a5b0*/  R2UR UR56, R8 ;  /* 0x00000000083872ca */ /* 0x000fe200000e0000 */
[----:B------:R-:W-:Y:S01]  /*a5c0*/  VIADD R203, R201, 0x4 ;  /* 0x00000004c9cb7836 */ /* 0x000fe20000000000 */
[----:B------:R-:W-:Y:S01]  /*a5d0*/  R2UR UR57, R9 ;  /* 0x00000000093972ca */ /* 0x000fe200000e0000 */
[----:B------:R-:W-:Y:S01]  /*a5e0*/  VIADD R201, R201, 0x6 ;  /* 0x00000006c9c97836 */ /* 0x000fe20000000000 */
[----:B------:R-:W-:Y:S02]  /*a5f0*/  WARPGROUP.DEPBAR.LE gsb0, 0x0 ;  /* 0x00008000000079c5 */ /* 0x000fe40000010000 */
[----:B------:R-:W-:-:S09]  /*a600*/  WARPGROUP.ARRIVE ;  /* 0x00000000000079c5 */ /* 0x000fd20000000000 */
[----:B------:R-:W-:Y:S01]  /*a610*/  HGMMA.64x64x16.F32.BF16 R152, gdesc[UR56], R152, gsb0 ;  /* 0x00e00000389879f0 */ /* 0x000fe20008001898 */
[----:B------:R-:W-:Y:S01]  /*a620*/  R2UR UR58, R203 ;  /* 0x00000000cb3a72ca */ /* 0x000fe200000e0000 */
[----:B------:R-:W-:Y:S01]  /*a630*/  UMOV UR59, 0x40000040 ;  /* 0x40000040003b7882 */ /* 0x000fe20000000000 */
[----:B------:R-:W-:Y:S02]  /*a640*/  R2UR UR56, R16 ;  /* 0x00000000103872ca */ /* 0x000fe400000e0000 */
[----:B------:R-:W-:Y:S01]  /*a650*/  R2UR UR57, R17 ;  /* 0x00000000113972ca */ /* 0x000fe200000e0000 */
[----:B------:R-:W-:Y:S02]  /*a660*/  WARPGROUP.DEPBAR.LE gsb0, 0x0 ;  /* 0x00008000000079c5 */ /* 0x000fe40000010000 */
[----:B------:R-:W-:-:S10]  /*a670*/  WARPGROUP.ARRIVE ;  /* 0x00000000000079c5 */ /* 0x000fd40000000000 */
[----:B------:R-:W-:Y:S01]  /*a680*/  HGMMA.64x64x16.F32.BF16 R152, gdesc[UR56], R152, gsb0 ;  /* 0x00e00000389879f0 */ /* 0x000fe20008001898 */
[----:B------:R-:W-:Y:S01]  /*a690*/  R2UR UR58, R201 ;  /* 0x00000000c93a72ca */ /* 0x000fe200000e0000 */
[----:B------:R-:W-:Y:S01]  /*a6a0*/  UMOV UR59, 0x40000040 ;  /* 0x40000040003b7882 */ /* 0x000fe20000000000 */
        /* <DEDUP_REMOVED lines=8> */
.L_x_7472:
[----:B------:R2:W3:Y:S01]  /*a730*/  SYNCS.PHASECHK.TRANS64.TRYWAIT P1, [R185+URZ+0x38850], R204 ;  /* 0x038850ccb90075a7 */ /* 0x0004e2000802017f */
[----:B------:R-:W-:Y:S05]  /*a740*/  @!P0 BRA `(.L_x_7473) ;  /* 0x0000000000048947 */ /* 0x000fea0003800000 */
[----:B------:R-:W-:Y:S01]  /*a750*/  BPT.TRAP 0x1 ;  /* 0x000000040000795c */ /* 0x000fe20000300000 */
.L_x_7473:
[----:B------:R-:W-:Y:S01]  /*a760*/  IMAD R201, R22, 0x1000, R18 ;  /* 0x0000100016c97824 */ /* 0x000fe200078e0212 */
[----:B---3--:R-:W-:Y:S06]  /*a770*/  @P1 BRA `(.L_x_7474) ;  /* 0x0000000000081947 */ /* 0x008fec0003800000 */
[----:B------:R-:W3:Y:S02]  /*a780*/  SYNCS.PHASECHK.TRANS64.TRYWAIT P1, [R185+URZ+0x38850], R204 ;  /* 0x038850ccb90075a7 */ /* 0x000ee4000802017f */
[----:B---3--:R-:W-:Y:S05]  /*a790*/  @!P1 BRA `(.L_x_7475) ;  /* 0x000000a400c49947 */ /* 0x008fea0003800000 */
.L_x_7474:
[----:B------:R-:W-:Y:S01]  /*a7a0*/  R2UR UR58, R201 ;  /* 0x00000000c93a72ca */ /* 0x000fe200000e0000 */
[----:B------:R-:W-:Y:S01]  /*a7b0*/  WARPGROUP.ARRIVE ;  /* 0x00000000000079c5 */ /* 0x000fe20000000000 */
[----:B------:R-:W-:Y:S01]  /*a7c0*/  R2UR UR56, R6 ;  /* 0x00000000063872ca */ /* 0x000fe200000e0000 */
[----:B------:R-:W-:Y:S01]  /*a7d0*/  UMOV UR59, 0x40000040 ;  /* 0x40000040003b7882 */ /* 0x000fe20000000000 */
[----:B------:R-:W-:Y:S01]  /*a7e0*/  R2UR UR57, R7 ;  /* 0x00000000073972ca */ /* 0x000fe200000e0000 */
[----:B------:R-:W-:Y:S01]  /*a7f0*/  VIADD R203, R201, 0x2 ;  /* 0x00000002c9cb7836 */ /* 0x000fe20000000000 */
        /* <DEDUP_REMOVED lines=11> */
[----:B------:R-:W-:Y:S01]  /*a8b0*/  HGMMA.64x64x16.F32.BF16 R152, gdesc[UR56], R152, gsb0 ;  /* 0x00e00000389879f0 */ /* 0x000fe20008001898 */
[----:B------:R-:W-:Y:S01]  /*a8c0*/  R2UR UR58, R203 ;  /* 0x00000000cb3a72ca */ /* 0x000fe200000e0000 */
[----:B------:R-:W-:Y:S01]  /*a8d0*/  UMOV UR59, 0x40000040 ;  /* 0x40000040003b7882 */ /* 0x000fe20000000000 */
[----:B------:R-:W-:Y:S01]  /*a8e0*/  R2UR UR56, R2 ;  /* 0x00000000023872ca */ /* 0x000fe200000e0000 */
[----:B------:R-:W-:Y:S01]  /*a8f0*/  VIADD R203, R201, 0x4 ;  /* 0x00000004c9cb7836 */ /* 0x000fe20000000000 */
[----:B------:R-:W-:Y:S01]  /*a900*/  R2UR UR57, R3 ;  /* 0x00000000033972ca */ /* 0x000fe200000e0000 */
[----:B------:R-:W4:Y:S01]  /*a910*/  S2R R205, SR_TID.X ;  /* 0x0000000000cd7919 */ /* 0x000f220000002100 */
[----:B------:R-:W-:Y:S01]  /*a920*/  UMOV UR55, 0x40000040 ;  /* 0x4000004000377882 */ /* 0x000fe20000000000 */
[----:B----4-:R-:W-:Y:S01]  /*a930*/  SHF.R.U32.HI R205, RZ, 0x7, R205 ;  /* 0x00000007ffcd7819 */ /* 0x010fe200000116cd */
[----:B------:R-:W-:-:S02]  /*a940*/  WARPGROUP.DEPBAR.LE gsb0, 0x0 ;  /* 0x00008000000079c5 */ /* 0x000fc40000010000 */
[----:B------:R-:W-:-:S07]  /*a950*/  WARPGROUP.ARRIVE ;  /* 0x00000000000079c5 */ /* 0x000fce0000000000 */
[----:B------:R-:W-:Y:S01]  /*a960*/  HGMMA.64x64x16.F32.BF16 R152, gdesc[UR56], R152, gsb0 ;  /* 0x00e00000389879f0 */ /* 0x000fe20008001898 */
[----:B------:R-:W-:Y:S01]  /*a970*/  R2UR UR58, R203 ;  /* 0x00000000cb3a72ca */ /* 0x000fe200000e0000 */
[----:B------:R-:W-:Y:S01]  /*a980*/  UMOV UR59, 0x40000040 ;  /* 0x40000040003b7882 */ /* 0x000fe20000000000 */
[----:B------:R-:W-:Y:S01]  /*a990*/  R2UR UR56, R4 ;  /* 0x00000000043872ca */ /* 0x000fe200000e0000 */
[----:B------:R-:W-:Y:S01]  /*a9a0*/  VIADD R203, R201, 0x6 ;  /* 0x00000006c9cb7836 */ /* 0x000fe20000000000 */
[----:B------:R-:W-:Y:S01]  /*a9b0*/  R2UR UR57, R5 ;  /* 0x00000000053972ca */ /* 0x000fe200000e0000 */
[----:B------:R-:W-:Y:S02]  /*a9c0*/  WARPGROUP.DEPBAR.LE gsb0, 0x0 ;  /* 0x00008000000079c5 */ /* 0x000fe40000010000 */
[----:B------:R-:W-:-:S10]  /*a9d0*/  WARPGROUP.ARRIVE ;  /* 0x00000000000079c5 */ /* 0x000fd40000000000 */
[----:B------:R-:W-:Y:S01]  /*a9e0*/  HGMMA.64x64x16.F32.BF16 R152, gdesc[UR56], R152, gsb0 ;  /* 0x00e00000389879f0 */ /* 0x000fe20008001898 */
[----:B------:R-:W-:Y:S01]  /*a9f0*/  R2UR UR58, R203 ;  /* 0x00000000cb3a72ca */ /* 0x000fe200000e0000 */
[----:B------:R-:W-:Y:S01]  /*aa00*/  UMOV UR59, 0x40000040 ;  /* 0x40000040003b7882 */ /* 0x000fe20000000000 */
[----:B------:R-:W-:Y:S01]  /*aa10*/  R2UR UR56, R12 ;  /* 0x000000000c3872ca */ /* 0x000fe200000e0000 */
[----:B------:R-:W-:Y:S01]  /*aa20*/  VIADD R203, R201, 0x200 ;  /* 0x00000200c9cb7836 */ /* 0x000fe20000000000 */
[----:B------:R-:W-:-:S04]  /*aa30*/  R2UR UR57, R13 ;  /* 0x000000000d3972ca */ /* 0x000fc800000e0000 */
[----:B------:R-:W-:Y:S02]  /*aa40*/  R2UR UR6, R203 ;  /* 0x00000000cb0672ca */ /* 0x000fe400000e0000 */
[----:B------:R-:W-:-:S04]  /*aa50*/  IADD3 R203, R201, 0x202, RZ ;  /* 0x00000202c9cb7810 */ /* 0x000fc80007ffe0ff */
        /* <DEDUP_REMOVED lines=17> */
[----:B------:R-:W-:-:S04]  /*ab70*/  IADD3 R203, R201, 0x604, RZ ;  /* 0x00000604c9cb7810 */ /* 0x000fc80007ffe0ff */
[----:B------:R-:W-:Y:S01]  /*ab80*/  R2UR UR50, R203 ;  /* 0x00000000cb3272ca */ /* 0x000fe200000e0000 */
[----:B------:R-:W-:-:S05]  /*ab90*/  VIADD R203, R201, 0x606 ;  /* 0x00000606c9cb7836 */ /* 0x000fca0000000000 */
[----:B------:R-:W-:Y:S01]  /*aba0*/  R2UR UR54, R203 ;  /* 0x00000000cb3672ca */ /* 0x000fe200000e0000 */
[----:B------:R-:W-:Y:S02]  /*abb0*/  WARPGROUP.DEPBAR.LE gsb0, 0x0 ;  /* 0x00008000000079c5 */ /* 0x000fe40000010000 */
[----:B------:R-:W-:Y:S01]  /*abc0*/  WARPGROUP.ARRIVE ;  /* 0x00000000000079c5 */ /* 0x000fe20000000000 */
[----:B------:R-:W4:Y:S05]  /*abd0*/  SHFL.IDX PT, R203, R205, RZ, 0x1f ;  /* 0x00001fffcdcb7589 */ /* 0x000f2a00000e0000 */
[----:B------:R-:W-:Y:S01]  /*abe0*/  HGMMA.64x64x16.F32.BF16 R152, gdesc[UR56], R152, gsb0 ;  /* 0x00e00000389879f0 */ /* 0x000fe20008001898 */
[----:B------:R-:W-:Y:S01]  /*abf0*/  UMOV UR57, 0x40000040 ;  /* 0x4000004000397882 */ /* 0x000fe20000000000 */
[----:B------:R-:W-:Y:S01]  /*ac00*/  UMOV UR59, 0x40000040 ;  /* 0x40000040003b7882 */ /* 0x000fe20000000000 */
[----:B----4-:R-:W-:Y:S01]  /*ac10*/  ISETP.GT.AND P1, PT, R203, 0x7f, PT ;  /* 0x0000007fcb00780c */ /* 0x010fe20003f24270 */
[----:B------:R-:W-:-:S03]  /*ac20*/  VIADD R203, R201, 0x800 ;  /* 0x00000800c9cb7836 */ /* 0x000fc60000000000 */
[----:B0123--:R-:W-:-:S05]  /*ac30*/  SEL R204, RZ, 0x2, !P1 ;  /* 0x00000002ffcc7807 */ /* 0x00ffca0004800000 */
[----:B------:R-:W-:Y:S02]  /*ac40*/  IMAD.IADD R205, R184, 0x1, R204 ;  /* 0x00000001b8cd7824 */ /* 0x000fe400078e02cc */
[----:B------:R-:W-:-:S03]  /*ac50*/  IMAD.IADD R206, R204, 0x1, R203 ;  /* 0x00000001ccce7824 */ /* 0x000fc600078e02cb */
[----:B------:R-:W-:Y:S02]  /*ac60*/  R2UR UR56, R205 ;  /* 0x00000000cd3872ca */ /* 0x000fe400000e0000 */
[----:B------:R-:W-:Y:S01]  /*ac70*/  R2UR UR58, R206 ;  /* 0x00000000ce3a72ca */ /* 0x000fe200000e0000 */
        /* <DEDUP_REMOVED lines=82> */
[----:B------:R-:W-:Y:S02]  /*b1a0*/  IMAD.IADD R205, R23, 0x1, R208 ;  /* 0x0000000117cd7824 */ /* 0x000fe400078e02d0 */
[----:B------:R-:W-:Y:S01]  /*b1b0*/  IMAD.IADD R207, R208, 0x1, R203 ;  /* 0x00000001d0cf7824 */ /* 0x000fe200078e02cb */
        /* <DEDUP_REMOVED lines=123> */
.L_x_7476:
        /* <DEDUP_REMOVED lines=31> */
[----:B-1----:R-:W-:Y:S01]  /*bb60*/  FMNMX.FTZ R173, R201, R168, !PT ;  /* 0x000000a8c9ad7209 */ /* 0x002fe20007810000 */
[----:B------:R-:W-:Y:S01]  /*bb70*/  FMUL.FTZ R210, R179, UR38 ;  /* 0x00000026b3d27c20 */ /* 0x000fe20008410000 */
[----:B------:R-:W-:Y:S01]  /*bb80*/  FMUL.FTZ R211, R182, UR38 ;  /* 0x00000026b6d37c20 */ /* 0x000fe20008410000 */
[----:B------:R-:W-:Y:S01]  /*bb90*/  FMUL.FTZ R212, R183, UR38 ;  /* 0x00000026b7d47c20 */ /* 0x000fe20008410000 */
[----:B------:R-:W-:Y:S01]  /*bba0*/  ISETP.NE.AND P1, PT, R193, RZ, PT ;  /* 0x000000ffc100720c */ /* 0x000fe20003f25270 */
[----:B------:R-:W-:-:S02]  /*bbb0*/  UMOV UR11, 0x40000040 ;  /* 0x40000040000b7882 */ /* 0x000fc40000000000 */
        /* <DEDUP_REMOVED lines=14> */
[----:B-1----:R-:W-:Y:S01]  /*bca0*/  FMNMX.FTZ R168, R164, R177, !PT ;  /* 0x000000b1a4a87209 */ /* 0x002fe20007810000 */
[----:B------:R-:W-:-:S06]  /*bcb0*/  FMUL.FTZ R177, R181, UR38 ;  /* 0x00000026b5b17c20 */ /* 0x000fcc0008410000 */
        /* <DEDUP_REMOVED lines=17> */
[----:B------:R-:W3:Y:S01]  /*bdd0*/  MUFU.TANH R154, R154 ;  /* 0x0000009a009a7308 */ /* 0x000ee20000002400 */
[----:B-1----:R-:W-:-:S07]  /*bde0*/  FMNMX.FTZ R171, R153, R202, !PT ;  /* 0x000000ca99ab7209 */ /* 0x002fce0007810000 */
[----:B------:R-:W1:Y:S01]  /*bdf0*/  MUFU.TANH R155, R155 ;  /* 0x0000009b009b7308 */ /* 0x000e620000002400 */
[----:B--2---:R-:W-:-:S07]  /*be00*/  FMNMX.FTZ R171, R152, R171, !PT ;  /* 0x000000ab98ab7209 */ /* 0x004fce0007810000 */
[----:B------:R-:W2:Y:S01]  /*be10*/  MUFU.TANH R162, R162 ;  /* 0x000000a200a27308 */ /* 0x000ea20000002400 */
[----:B0-----:R-:W-:-:S07]  /*be20*/  FMNMX.FTZ R181, R168, R181, !PT ;  /* 0x000000b5a8b57209 */ /* 0x001fce0007810000 */
[----:B------:R-:W0:Y:S01]  /*be30*/  MUFU.TANH R163, R163 ;  /* 0x000000a300a37308 */ /* 0x000e220000002400 */
[----:B---3--:R-:W-:Y:S01]  /*be40*/  FMNMX.FTZ R168, R154, R171, !PT ;  /* 0x000000ab9aa87209 */ /* 0x008fe20007810000 */
[----:B------:R-:W3:Y:S03]  /*be50*/  SHFL.BFLY PT, R174, R181, 0x1, 0x1f ;  /* 0x0c201f00b5ae7f89 */ /* 0x000ee600000e0000 */
[----:B-1----:R-:W-:-:S03]  /*be60*/  FMNMX.FTZ R171, R155, R168, !PT ;  /* 0x000000a89bab7209 */ /* 0x002fc60007810000 */
[----:B------:R-:W1:Y:S01]  /*be70*/  MUFU.TANH R166, R166 ;  /* 0x000000a600a67308 */ /* 0x000e620000002400 */
[----:B--2---:R-:W-:-:S07]  /*be80*/  FMNMX.FTZ R170, R162, R171, !PT ;  /* 0x000000aba2aa7209 */ /* 0x004fce0007810000 */
[----:B------:R-:W2:Y:S01]  /*be90*/  MUFU.TANH R167, R167 ;  /* 0x000000a700a77308 */ /* 0x000ea20000002400 */
[----:B0-----:R-:W-:-:S07]  /*bea0*/  FMNMX.FTZ R171, R163, R170, !PT ;  /* 0x000000aaa3ab7209 */ /* 0x001fce0007810000 */
[----:B------:R-:W0:Y:S01]  /*beb0*/  MUFU.TANH R203, R203 ;  /* 0x000000cb00cb7308 */ /* 0x000e220000002400 */
[----:B-1----:R-:W-:Y:S02]  /*bec0*/  FMNMX.FTZ R170, R166, R171, !PT ;  /* 0x000000aba6aa7209 */ /* 0x002fe40007810000 */
[----:B---3--:R-:W-:-:S05]  /*bed0*/  FMNMX.FTZ R168, R181, R174, !PT ;  /* 0x000000aeb5a87209 */ /* 0x008fca0007810000 */
[----:B------:R-:W1:Y:S01]  /*bee0*/  MUFU.TANH R205, R205 ;  /* 0x000000cd00cd7308 */ /* 0x000e620000002400 */
[C---:B------:R-:W-:Y:S01]  /*bef0*/  FADD.FTZ R174, -R168.reuse, R195 ;  /* 0x000000c3a8ae7221 */ /* 0x040fe20000010100 */
[----:B------:R-:W-:-:S03]  /*bf00*/  FMUL.FTZ R213, R168, UR6 ;  /* 0x00000006a8d57c20 */ /* 0x000fc60008410000 */
[----:B------:R-:W-:Y:S01]  /*bf10*/  FMUL.FTZ R179, R174, UR6 ;  /* 0x00000006aeb37c20 */ /* 0x000fe20008410000 */
[----:B--2---:R-:W-:Y:S01]  /*bf20*/  FMNMX.FTZ R174, R167, R170, !PT ;  /* 0x000000aaa7ae7209 */ /* 0x004fe20007810000 */
        /* <DEDUP_REMOVED lines=23> */
[----:B-1----:R-:W-:Y:S01]  /*c0a0*/  FMNMX.FTZ R175, R209, R178, !PT ;  /* 0x000000b2d1af7209 */ /* 0x002fe20007810000 */
[----:B------:R-:W-:-:S06]  /*c0b0*/  FFMA.FTZ R178, R157, UR6, -R213 ;  /* 0x000000069db27c23 */ /* 0x000fcc00080108d5 */
[----:B------:R-:W1:Y:S01]  /*c0c0*/  MUFU.TANH R212, R212 ;  /* 0x000000d400d47308 */ /* 0x000e620000002400 */
[----:B--2---:R-:W-:-:S07]  /*c0d0*/  FMNMX.FTZ R156, R210, R175, !PT ;  /* 0x000000afd29c7209 */ /* 0x004fce0007810000 */
[----:B------:R0:W2:Y:S08]  /*c0e0*/  MUFU.EX2 R170, R179 ;  /* 0x000000b300aa7308 */ /* 0x0000b00000000800 */
[----:B------:R-:W-:Y:S01]  /*c0f0*/  MUFU.EX2 R171, R171 ;  /* 0x000000ab00ab7308 */ /* 0x000fe20000000800 */
[----:B0-----:R-:W-:-:S04]  /*c100*/  FMNMX.FTZ R179, R211, R156, !PT ;  /* 0x0000009cd3b37209 */ /* 0x001fc80007810000 */
[----:B-1----:R-:W-:Y:S01]  /*c110*/  FMNMX.FTZ R156, R212, R179, !PT ;  /* 0x000000b3d49c7209 */ /* 0x002fe20007810000 */
[----:B------:R-:W-:Y:S02]  /*c120*/  FFMA.FTZ R179, R159, UR6, -R213 ;  /* 0x000000069fb37c23 */ /* 0x000fe400080108d5 */
[----:B------:R-:W-:Y:S01]  /*c130*/  MUFU.EX2 R174, R174 ;  /* 0x000000ae00ae7308 */ /* 0x000fe20000000800 */
[-C--:B--2---:R-:W-:Y:S01]  /*c140*/  FMUL.FTZ R24, R24, R170.reuse ;  /* 0x000000aa18187220 */ /* 0x084fe20000410000 */
        /* <DEDUP_REMOVED lines=24> */
[----:B0-----:R-:W-:Y:S01]  /*c2d0*/  FMNMX.FTZ R157, R156, R157, !PT ;  /* 0x0000009d9c9d7209 */ /* 0x001fe20007810000 */
[-C--:B------:R-:W-:Y:S01]  /*c2e0*/  FMUL.FTZ R65, R65, R170.reuse ;  /* 0x000000aa41417220 */ /* 0x080fe20000410000 */
[-C--:B------:R-:W-:Y:S01]  /*c2f0*/  FMUL.FTZ R68, R68, R170.reuse ;  /* 0x000000aa44447220 */ /* 0x080fe20000410000 */
[-C--:B------:R-:W-:Y:S01]  /*c300*/  FMUL.FTZ R69, R69, R170.reuse ;  /* 0x000000aa45457220 */ /* 0x080fe20000410000 */
[-C--:B------:R-:W-:Y:S01]  /*c310*/  FMUL.FTZ R72, R72, R170.reuse ;  /* 0x000000aa48487220 */ /* 0x080fe20000410000 */
[----:B------:R-:W0:Y:S01]  /*c320*/  SHFL.BFLY PT, R156, R157, 0x1, 0x1f ;  /* 0x0c201f009d9c7f89 */ /* 0x000e2200000e0000 */
        /* <DEDUP_REMOVED lines=23> */
[----:B0-----:R-:W-:Y:S01]  /*c4a0*/  FMNMX.FTZ R169, R157, R156, !PT ;  /* 0x0000009c9da97209 */ /* 0x001fe20007810000 */
[----:B------:R-:W-:Y:S01]  /*c4b0*/  MUFU.EX2 R183, R183 ;  /* 0x000000b700b77308 */ /* 0x000fe20000000800 */
[-C--:B------:R-:W-:Y:S01]  /*c4c0*/  FMUL.FTZ R113, R113, R170.reuse ;  /* 0x000000aa71717220 */ /* 0x080fe20000410000 */
[-C--:B------:R-:W-:Y:S01]  /*c4d0*/  FMUL.FTZ R116, R116, R170.reuse ;  /* 0x000000aa74747220 */ /* 0x080fe20000410000 */
[-C--:B------:R-:W-:Y:S01]  /*c4e0*/  FMUL.FTZ R117, R117, R170.reuse ;  /* 0x000000aa75757220 */ /* 0x080fe20000410000 */
[----:B------:R-:W-:Y:S01]  /*c4f0*/  FADD.FTZ R156, -R169, R202 ;  /* 0x000000caa99c7221 */ /* 0x000fe20000010100 */
[-C--:B------:R-:W-:Y:S01]  /*c500*/  FMUL.FTZ R120, R120, R170.reuse ;  /* 0x000000aa78787220 */ /* 0x080fe20000410000 */
[-C--:B------:R-:W-:Y:S01]  /*c510*/  FMUL.FTZ R121, R121, R170.reuse ;  /* 0x000000aa79797220 */ /* 0x080fe20000410000 */
[-C--:B------:R-:W-:Y:S01]  /*c520*/  FMUL.FTZ R124, R124, R170.reuse ;  /* 0x000000aa7c7c7220 */ /* 0x080fe20000410000 */
[----:B------:R-:W-:Y:S01]  /*c530*/  FMUL.FTZ R177, R156, UR6 ;  /* 0x000000069cb17c20 */ /* 0x000fe20008410000 */
[----:B------:R-:W-:Y:S01]  /*c540*/  FMUL.FTZ R156, R169, UR6 ;  /* 0x00000006a99c7c20 */ /* 0x000fe20008410000 */
[----:B------:R-:W-:Y:S01]  /*c550*/  MUFU.EX2 R206, R206 ;  /* 0x000000ce00ce7308 */ /* 0x000fe20000000800 */
[----:B-1----:R-:W-:Y:S01]  /*c560*/  F2FP.BF16.F32.PACK_AB R158, R204, R181 ;  /* 0x000000b5cc9e723e */ /* 0x002fe200000010ff */
[----:B------:R-:W-:Y:S01]  /*c570*/  FMUL.FTZ R125, R125, R170 ;  /* 0x000000aa7d7d7220 */ /* 0x000fe20000410000 */
[--C-:B------:R-:W-:Y:S01]  /*c580*/  FFMA.FTZ R213, R152, UR6, -R156.reuse ;  /* 0x0000000698d57c23 */ /* 0x100fe2000801089c */
[----:B------:R-:W-:Y:S01]  /*c590*/  FFMA.FTZ R202, R153, UR6, -R156 ;  /* 0x0000000699ca7c23 */ /* 0x000fe2000801089c */
[----:B------:R-:W-:-:S02]  /*c5a0*/  VIADD R152, R185, 0x38840 ;  /* 0x00038840b9987836 */ /* 0x000fc40000000000 */
[--C-:B------:R-:W-:Y:S01]  /*c5b0*/  FFMA.FTZ R214, R154, UR6, -R156.reuse ;  /* 0x000000069ad67c23 */ /* 0x100fe2000801089c */
[----:B------:R-:W-:Y:S01]  /*c5c0*/  @!P1 IMAD R153, R194, 0x40, R191 ;  /* 0x00000040c2999824 */ /* 0x000fe200078e02bf */
[----:B------:R-:W0:Y:S01]  /*c5d0*/  MUFU.EX2 R177, R177 ;  /* 0x000000b100b17308 */ /* 0x000e220000000800 */
[----:B------:R-:W-:Y:S01]  /*c5e0*/  FFMA.FTZ R215, R155, UR6, -R156 ;  /* 0x000000069bd77c23 */ /* 0x000fe2000801089c */
[----:B------:R-:W-:Y:S01]  /*c5f0*/  PRMT R152, R197, 0x654, R152 ;  /* 0x00000654c5987816 */ /* 0x000fe20000000098 */
        /* <DEDUP_REMOVED lines=10> */
[----:B------:R1:W-:Y:S01]  /*c6a0*/  SYNCS.ARRIVE.TRANS64.RED.A1T0 RZ, [R152+URZ], RZ ;  /* 0x000000ff98ff79a7 */ /* 0x0003e2000810043f */
[--C-:B------:R-:W-:Y:S01]  /*c6b0*/  FFMA.FTZ R207, R209, UR6, -R156.reuse ;  /* 0x00000006d1cf7c23 */ /* 0x100fe2000801089c */
[--C-:B------:R-:W-:Y:S01]  /*c6c0*/  FFMA.FTZ R210, R210, UR6, -R156.reuse ;  /* 0x00000006d2d27c23 */ /* 0x100fe2000801089c */
[----:B------:R-:W-:Y:S01]  /*c6d0*/  FFMA.FTZ R211, R212, UR6, -R156 ;  /* 0x00000006d4d37c23 */ /* 0x000fe2000801089c */
[----:B------:R-:W-:Y:S01]  /*c6e0*/  @!P1 STS [R153+0x38400], R170 ;  /* 0x038400aa99009388 */ /* 0x000fe20000000800 */
[----:B------:R-:W-:Y:S01]  /*c6f0*/  MUFU.EX2 R202, R202 ;  /* 0x000000ca00ca7308 */ /* 0x000fe20000000800 */
[----:B------:R-:W-:Y:S01]  /*c700*/  IMAD R209, R22, 0x1000, R192 ;  /* 0x0000100016d17824 */ /* 0x000fe200078e02c0 */
[----:B------:R-:W-:Y:S01]  /*c710*/  F2FP.BF16.F32.PACK_AB R154, R178, R175 ;  /* 0x000000afb29a723e */ /* 0x000fe200000010ff */
[----:B0-----:R0:W-:Y:S01]  /*c720*/  @!P1 STS [R153+0x38420], R177 ;  /* 0x038420b199009388 */ /* 0x0011e20000000800 */
[----:B-1----:R-:W-:Y:S01]  /*c730*/  F2FP.BF16.F32.PACK_AB R152, R174, R171 ;  /* 0x000000abae98723e */ /* 0x002fe200000010ff */
[----:B------:R-:W-:Y:S01]  /*c740*/  FMUL.FTZ R26, R26, R177 ;  /* 0x000000b11a1a7220 */ /* 0x000fe20000410000 */
[----:B------:R-:W-:Y:S01]  /*c750*/  F2FP.BF16.F32.PACK_AB R156, R182, R179 ;  /* 0x000000b3b69c723e */ /* 0x000fe200000010ff */
[-C--:B------:R-:W-:Y:S01]  /*c760*/  FMUL.FTZ R27, R27, R177.reuse ;  /* 0x000000b11b1b7220 */ /* 0x080fe20000410000 */
[----:B------:R-:W0:Y:S01]  /*c770*/  MUFU.EX2 R213, R213 ;  /* 0x000000d500d57308 */ /* 0x000e220000000800 */
[----:B------:R-:W-:Y:S01]  /*c780*/  R2UR UR10, R209 ;  /* 0x00000000d10a72ca */ /* 0x000fe200000e0000 */
[----:B------:R-:W-:Y:S01]  /*c790*/  FMUL.FTZ R30, R30, R177 ;  /* 0x000000b11e1e7220 */ /* 0x000fe20000410000 */
[----:B------:R-:W-:Y:S01]  /*c7a0*/  F2FP.BF16.F32.PACK_AB R160, R206, R183 ;  /* 0x000000b7cea0723e */ /* 0x000fe200000010ff */
        /* <DEDUP_REMOVED lines=87> */
[----:B------:R-:W-:Y:S01]  /*cd20*/  FMUL.FTZ R149, R149, R170 ;  /* 0x000000aa95957220 */ /* 0x000fe20000410000 */
[-C--:B------:R-:W-:Y:S01]  /*cd30*/  FMUL.FTZ R150, R150, R177.reuse ;  /* 0x000000b196967220 */ /* 0x080fe20000410000 */
[----:B------:R-:W-:Y:S01]  /*cd40*/  FMUL.FTZ R151, R151, R177 ;  /* 0x000000b197977220 */ /* 0x000fe20000410000 */
[----:B------:R0:W-:Y:S01]  /*cd50*/  STSM.16.M88.4 [R187+0x36400], R152 ;  /* 0x03640098bb007844 */ /* 0x0001e20000000200 */
[----:B------:R-:W-:Y:S01]  /*cd60*/  VIADD R212, R209, 0x80 ;  /* 0x00000080d1d47836 */ /* 0x000fe20000000000 */
[----:B------:R-:W2:Y:S01]  /*cd70*/  MUFU.EX2 R208, R208 ;  /* 0x000000d000d07308 */ /* 0x000ea20000000800 */
[----:B-1----:R-:W-:Y:S01]  /*cd80*/  F2FP.BF16.F32.PACK_AB R161, R220, R203 ;  /* 0x000000cbdca1723e */ /* 0x002fe200000010ff */
[----:B------:R0:W-:Y:S01]  /*cd90*/  STSM.16.M88.4 [R189], R156 ;  /* 0x0000009cbd007844 */ /* 0x0001e20000000200 */
[----:B------:R-:W-:Y:S01]  /*cda0*/  FFMA.FTZ R21, R170, R21, R171 ;  /* 0x00000015aa157223 */ /* 0x000fe200000100ab */
[----:B------:R-:W-:-:S03]  /*cdb0*/  FFMA.FTZ R20, R177, R20, R202 ;  /* 0x00000014b1147223 */ /* 0x000fc600000100ca */
[----:B------:R-:W-:Y:S01]  /*cdc0*/  FADD.FTZ R174, R174, R21 ;  /* 0x00000015aeae7221 */ /* 0x000fe20000010000 */
[----:B------:R-:W-:Y:S01]  /*cdd0*/  MUFU.EX2 R173, R173 ;  /* 0x000000ad00ad7308 */ /* 0x000fe20000000800 */
[----:B------:R-:W-:Y:S02]  /*cde0*/  FADD.FTZ R213, R213, R20 ;  /* 0x00000014d5d57221 */ /* 0x000fe40000010000 */
[----:B------:R-:W-:Y:S02]  /*cdf0*/  FADD.FTZ R175, R175, R174 ;  /* 0x000000aeafaf7221 */ /* 0x000fe40000010000 */
[----:B------:R-:W-:Y:S02]  /*ce00*/  FADD.FTZ R214, R214, R213 ;  /* 0x000000d5d6d67221 */ /* 0x000fe40000010000 */
[----:B------:R-:W-:Y:S01]  /*ce10*/  FADD.FTZ R178, R178, R175 ;  /* 0x000000afb2b27221 */ /* 0x000fe20000010000 */
[----:B------:R-:W1:Y:S01]  /*ce20*/  MUFU.EX2 R176, R176 ;  /* 0x000000b000b07308 */ /* 0x000e620000000800 */
        /* <DEDUP_REMOVED lines=11> */
[----:B-1----:R-:W-:Y:S01]  /*cee0*/  F2FP.BF16.F32.PACK_AB R164, R176, R173 ;  /* 0x000000adb0a4723e */ /* 0x002fe200000010ff */
        /* <DEDUP_REMOVED lines=9> */
[----:B------:R-:W1:Y:S01]  /*cf80*/  MUFU.EX2 R210, R210 ;  /* 0x000000d200d27308 */ /* 0x000e620000000800 */
[----:B--2---:R-:W-:Y:S01]  /*cf90*/  F2FP.BF16.F32.PACK_AB R166, R201, R180 ;  /* 0x000000b4c9a6723e */ /* 0x004fe200000010ff */
[----:B------:R-:W-:Y:S01]  /*cfa0*/  FADD.FTZ R172, R172, R195 ;  /* 0x000000c3acac7221 */ /* 0x000fe20000010000 */
[----:B------:R-:W-:-:S03]  /*cfb0*/  FADD.FTZ R208, R208, R205 ;  /* 0x000000cdd0d07221 */ /* 0x000fc60000010000 */
[----:B------:R-:W-:Y:S02]  /*cfc0*/  FADD.FTZ R173, R173, R172 ;  /* 0x000000acadad7221 */ /* 0x000fe40000010000 */
[----:B------:R-:W2:Y:S02]  /*cfd0*/  MUFU.EX2 R194, R194 ;  /* 0x000000c200c27308 */ /* 0x000ea40000000800 */
[----:B------:R-:W-:-:S04]  /*cfe0*/  FADD.FTZ R173, R176, R173 ;  /* 0x000000adb0ad7221 */ /* 0x000fc80000010000 */
[----:B------:R-:W-:Y:S02]  /*cff0*/  FADD.FTZ R180, R180, R173 ;  /* 0x000000adb4b47221 */ /* 0x000fe40000010000 */
[----:B------:R-:W3:Y:S01]  /*d000*/  MUFU.EX2 R211, R211 ;  /* 0x000000d300d37308 */ /* 0x000ee20000000800 */
[----:B-1----:R-:W-:Y:S01]  /*d010*/  F2FP.BF16.F32.PACK_AB R165, R210, R207 ;  /* 0x000000cfd2a5723e */ /* 0x002fe200000010ff */
[----:B------:R-:W-:Y:S01]  /*d020*/  FADD.FTZ R207, R207, R208 ;  /* 0x000000d0cfcf7221 */ /* 0x000fe20000010000 */
[----:B------:R-:W-:-:S03]  /*d030*/  FADD.FTZ R21, R201, R180 ;  /* 0x000000b4c9157221 */ /* 0x000fc60000010000 */
[----:B------:R-:W-:-:S04]  /*d040*/  FADD.FTZ R207, R210, R207 ;  /* 0x000000cfd2cf7221 */ /* 0x000fc80000010000 */
[----:B--2---:R-:W-:Y:S01]  /*d050*/  FADD.FTZ R20, R194, R207 ;  /* 0x000000cfc2147221 */ /* 0x004fe20000010000 */
[----:B---3--:R-:W-:-:S03]  /*d060*/  F2FP.BF16.F32.PACK_AB R167, R211, R194 ;  /* 0x000000c2d3a7723e */ /* 0x008fc600000010ff */
[----:B------:R-:W-:Y:S02]  /*d070*/  FADD.FTZ R20, R211, R20 ;  /* 0x00000014d3147221 */ /* 0x000fe40000010000 */
[----:B------:R0:W-:Y:S01]  /*d080*/  STSM.16.M88.4 [R188], R164 ;  /* 0x000000a4bc007844 */ /* 0x0001e20000000200 */
[----:B------:R-:W-:-:S06]  /*d090*/  WARPGROUP.ARRIVE ;  /* 0x00000000000079c5 */ /* 0x000fcc0000000000 */
[----:B------:R-:W-:Y:S01]  /*d0a0*/  HGMMA.64x256x16.F32.BF16 R24, R152, gdesc[UR8].tnspB, R24, gsb0 ;  /* 0x43e0000898187df0 */ /* 0x000fe20008001818 */
[----:B------:R-:W-:Y:S01]  /*d0b0*/  R2UR UR10, R212 ;  /* 0x00000000d40a72ca */ /* 0x000fe200000e0000 */
[----:B------:R-:W-:Y:S01]  /*d0c0*/  UMOV UR11, 0x40000040 ;  /* 0x40000040000b7882 */ /* 0x000fe20000000000 */
[C---:B------:R-:W-:Y:S01]  /*d0d0*/  VIADD R212, R209.reuse, 0x100 ;  /* 0x00000100d1d47836 */ /* 0x040fe20000000000 */
[----:B------:R-:W-:Y:S01]  /*d0e0*/  IADD3 R209, R209, 0x180, RZ ;  /* 0x00000180d1d17810 */ /* 0x000fe20007ffe0ff */
        /* <DEDUP_REMOVED lines=27> */
.L_x_7477:
[----:B------:R-:W-:Y:S01]  /*d2a0*/  R2UR UR7, R196 ;  /* 0x00000000c40772ca */ /* 0x000fe200000e0000 */
[----:B------:R-:W-:Y:S02]  /*d2b0*/  VIADD R152, R185, 0x38860 ;  /* 0x00038860b9987836 */ /* 0x000fe40000000000 */
[----:B------:R-:W-:Y:S02]  /*d2c0*/  IMAD.MOV.U32 R202, RZ, RZ, R169 ;  /* 0x000000ffffca7224 */ /* 0x000fe400078e00a9 */
[----:B------:R-:W-:Y:S01]  /*d2d0*/  IMAD.MOV.U32 R195, RZ, RZ, R168 ;  /* 0x000000ffffc37224 */ /* 0x000fe200078e00a8 */
[----:B------:R-:W-:Y:S01]  /*d2e0*/  PRMT R152, R197, 0x654, R152 ;  /* 0x00000654c5987816 */ /* 0x000fe20000000098 */
[----:B------:R-:W-:-:S03]  /*d2f0*/  IMAD.MOV.U32 R194, RZ, RZ, R22 ;  /* 0x000000ffffc27224 */ /* 0x000fc600078e0016 */
[----:B------:R1:W-:Y:S03]  /*d300*/  SYNCS.ARRIVE.TRANS64.RED.A1T0 RZ, [R152+URZ], RZ ;  /* 0x000000ff98ff79a7 */ /* 0x0003e6000810043f */
[C---:B------:R-:W-:Y:S01]  /*d310*/  ISETP.GT.AND P1, PT, R200.reuse, UR7, PT ;  /* 0x00000007c8007c0c */ /* 0x040fe2000bf24270 */
[----:B------:R-:W-:-:S12]  /*d320*/  VIADD R200, R200, 0xffffffff ;  /* 0xffffffffc8c87836 */ /* 0x000fd80000000000 */
[----:B-1----:R-:W-:Y:S05]  /*d330*/  @P1 BRA `(.L_x_7478) ;  /* 0xffffffd000301947 */ /* 0x002fea000383ffff */
.L_x_7467:
[----:B------:R-:W1:Y:S01]  /*d340*/  SHFL.BFLY PT, R0, R21, 0x2, 0x1f ;  /* 0x0c401f0015007f89 */ /* 0x000e6200000e0000 */
[----:B------:R-:W-:Y:S08]  /*d350*/  BAR.ARV 0x8, 0x100 ;  /* 0x0204000000007b1d */ /* 0x000ff00000002000 */
[----:B------:R-:W-:Y:S01]  /*d360*/  BAR.SYNC.DEFER_BLOCKING 0xf, 0x100 ;  /* 0x03c4000000007b1d */ /* 0x000fe20000010000 */
[----:B------:R-:W-:Y:S01]  /*d370*/  ISETP.NE.AND P0, PT, R193, RZ, PT ;  /* 0x000000ffc100720c */ /* 0x000fe20003f05270 */
[----:B------:R-:W-:-:S02]  /*d380*/  IMAD R191, R22, 0x40, R191 ;  /* 0x0000004016bf7824 */ /* 0x000fc400078e02bf */
[----:B------:R-:W-:Y:S02]  /*d390*/  IMAD.U32 R9, RZ, RZ, UR6 ;  /* 0x00000006ff097e24 */ /* 0x000fe4000f8e00ff */
[----:B------:R-:W2:Y:S01]  /*d3a0*/  SHFL.BFLY PT, R5, R20, 0x2, 0x1f ;  /* 0x0c401f0014057f89 */ /* 0x000ea200000e0000 */
[----:B-1----:R-:W-:-:S07]  /*d3b0*/  FADD.FTZ R2, R0, R21 ;  /* 0x0000001500027221 */ /* 0x002fce0000010000 */
[----:B------:R-:W-:Y:S01]  /*d3c0*/  @!P0 LEA R198, R191, R198, 0x2 ;  /* 0x000000c6bfc68211 */ /* 0x000fe200078e10ff */
[----:B------:R-:W1:Y:S01]  /*d3d0*/  SHFL.BFLY PT, R3, R2, 0x1, 0x1f ;  /* 0x0c201f0002037f89 */ /* 0x000e6200000e0000 */
[----:B--2---:R-:W-:-:S05]  /*d3e0*/  FADD.FTZ R5, R5, R20 ;  /* 0x0000001405057221 */ /* 0x004fca0000010000 */
[----:B------:R-:W2:Y:S01]  /*d3f0*/  SHFL.BFLY PT, R0, R5, 0x1, 0x1f ;  /* 0x0c201f0005007f89 */ /* 0x000ea200000e0000 */
[----:B-1----:R-:W-:Y:S01]  /*d400*/  FADD.FTZ R4, R2, R3 ;  /* 0x0000000302047221 */ /* 0x002fe20000010000 */
[----:B------:R-:W-:Y:S02]  /*d410*/  IMAD.MOV.U32 R3, RZ, RZ, RZ ;  /* 0x000000ffff037224 */ /* 0x000fe400078e00ff */
[----:B------:R-:W-:Y:S02]  /*d420*/  IMAD.MOV.U32 R2, RZ, RZ, -0x800000 ;  /* 0xff800000ff027424 */ /* 0x000fe400078e00ff */
[----:B------:R-:W-:-:S13]  /*d430*/  FSETP.NE.FTZ.AND P1, PT, R4, RZ, PT ;  /* 0x000000ff0400720b */ /* 0x000fda0003f35000 */
[----:B------:R-:W1:Y:S01]  /*d440*/  @P1 MUFU.RCP R3, R4 ;  /* 0x0000000400031308 */ /* 0x000e620000001000 */
[----:B--2---:R-:W-:Y:S01]  /*d450*/  FADD.FTZ R6, R5, R0 ;  /* 0x0000000005067221 */ /* 0x004fe20000010000 */
[----:B------:R-:W-:-:S04]  /*d460*/  IMAD.MOV.U32 R0, RZ, RZ, RZ ;  /* 0x000000ffff007224 */ /* 0x000fc800078e00ff */
[----:B------:R-:W-:Y:S02]  /*d470*/  FSETP.NE.FTZ.AND P2, PT, R6, RZ, PT ;  /* 0x000000ff0600720b */ /* 0x000fe40003f55000 */
[----:B------:R-:W-:Y:S01]  /*d480*/  @P1 MUFU.LG2 R5, R4 ;  /* 0x0000000400051308 */ /* 0x000fe20000000c00 */
[----:B-1----:R1:W-:Y:S01]  /*d490*/  @!P0 STS [R198+0x38400], R3 ;  /* 0x03840003c6008388 */ /* 0x0023e20000000800 */
[-C--:B------:R-:W-:Y:S01]  /*d4a0*/  FMUL.FTZ R24, R24, R3.reuse ;  /* 0x0000000318187220 */ /* 0x080fe20000410000 */
[----:B------:R-:W-:-:S08]  /*d4b0*/  FMUL.FTZ R25, R25, R3 ;  /* 0x0000000319197220 */ /* 0x000fd00000410000 */
[----:B------:R-:W2:Y:S01]  /*d4c0*/  @P2 MUFU.RCP R0, R6 ;  /* 0x0000000600002308 */ /* 0x000ea20000001000 */
[-C--:B------:R-:W-:Y:S01]  /*d4d0*/  FMUL.FTZ R28, R28, R3.reuse ;  /* 0x000000031c1c7220 */ /* 0x080fe20000410000 */
[-C--:B------:R-:W-:Y:S01]  /*d4e0*/  FMUL.FTZ R29, R29, R3.reuse ;  /* 0x000000031d1d7220 */ /* 0x080fe20000410000 */
[-C--:B------:R-:W-:Y:S01]  /*d4f0*/  FMUL.FTZ R32, R32, R3.reuse ;  /* 0x0000000320207220 */ /* 0x080fe20000410000 */
[-C--:B------:R-:W-:Y:S01]  /*d500*/  FMUL.FTZ R33, R33, R3.reuse ;  /* 0x0000000321217220 */ /* 0x080fe20000410000 */
[-C--:B------:R-:W-:Y:S01]  /*d510*/  FMUL.FTZ R36, R36, R3.reuse ;  /* 0x0000000324247220 */ /* 0x080fe20000410000 */
[-C--:B------:R-:W-:Y:S01]  /*d520*/  FMUL.FTZ R37, R37, R3.reuse ;  /* 0x0000000325257220 */ /* 0x080fe20000410000 */
[-C--:B------:R-:W-:Y:S01]  /*d530*/  FMUL.FTZ R40, R40, R3.reuse ;  /* 0x0000000328287220 */ /* 0x080fe20000410000 */
[----:B------:R3:W4:Y:S01]  /*d540*/  @P2 MUFU.LG2 R7, R6 ;  /* 0x0000000600072308 */ /* 0x0007220000000c00 */
        /* <DEDUP_REMOVED lines=56> */
[----:B-1----:R-:W-:-:S02]  /*d8d0*/  IMAD.U32 R3, RZ, RZ, UR6 ;  /* 0x00000006ff037e24 */ /* 0x002fc4000f8e00ff */
[----:B------:R-:W-:Y:S01]  /*d8e0*/  @P2 FMUL.FTZ R9, R9, 0.69314718246459960938 ;  /* 0x3f31721809092820 */ /* 0x000fe20000410000 */
[----:B---3--:R-:W-:Y:S01]  /*d8f0*/  @P1 FMUL.FTZ R6, R5, 0.69314718246459960938 ;  /* 0x3f31721805061820 */ /* 0x008fe20000410000 */
[----:B----4-:R-:W-:Y:S01]  /*d900*/  @P2 FMUL.FTZ R8, R7, 0.69314718246459960938 ;  /* 0x3f31721807082820 */ /* 0x010fe20000410000 */
[----:B------:R-:W-:Y:S01]  /*d910*/  @P1 FMUL.FTZ R3, R3, 0.69314718246459960938 ;  /* 0x3f31721803031820 */ /* 0x000fe20000410000 */
[----:B------:R-:W-:Y:S01]  /*d920*/  IMAD.MOV.U32 R4, RZ, RZ, -0x800000 ;  /* 0xff800000ff047424 */ /* 0x000fe200078e00ff */
        /* <DEDUP_REMOVED lines=67> */
[----:B--2---:R-:W-:Y:S06]  /*dd60*/  BAR.ARV 0xe, 0x100 ;  /* 0x0384000000007b1d */ /* 0x004fec0000002000 */
.L_x_7436:
[----:B------:R-:W-:Y:S05]  /*dd70*/  @P0 BRA `(.L_x_7479) ;  /* 0x0000002400080947 */ /* 0x000fea0003800000 */
[----:B------:R-:W2:Y:S01]  /*dd80*/  LDL R156, [R1] ;  /* 0x00000000019c7983 */ /* 0x000ea20000100800 */
[----:B------:R-:W1:Y:S01]  /*dd90*/  S2UR UR5, SR_CgaCtaId ;  /* 0x00000000000579c3 */ /* 0x000e620000008800 */
[----:B------:R-:W-:Y:S01]  /*dda0*/  UMOV UR4, 0x400 ;  /* 0x0000040000047882 */ /* 0x000fe20000000000 */
[----:B------:R-:W3:Y:S06]  /*ddb0*/  S2R R0, SR_TID.X ;  /* 0x0000000000007919 */ /* 0x000eec0000002100 */
[----:B------:R-:W4:Y:S08]  /*ddc0*/  S2UR UR6, SR_CTAID.Y ;  /* 0x00000000000679c3 */ /* 0x000f300000002600 */
[----:B------:R-:W4:Y:S08]  /*ddd0*/  LDC R10, c[0x0][0xd50] ;  /* 0x00035400ff0a7b82 */ /* 0x000f300000000800 */
[----:B------:R-:W5:Y:S01]  /*dde0*/  LDC R6, c[0x0][0xce8] ;  /* 0x00033a00ff067b82 */ /* 0x000f620000000800 */
[----:B-1----:R-:W-:-:S04]  /*ddf0*/  ULEA UR4, UR5, UR4, 0x18 ;  /* 0x0000000405047291 */ /* 0x002fc8000f8ec03f */
[----:B------:R-:W-:-:S04]  /*de00*/  UIADD3 UR4, UR4, 0x38820, URZ ;  /* 0x0003882004047890 */ /* 0x000fc8000fffe03f */
[----:B------:R-:W-:Y:S01]  /*de10*/  UPRMT UR4, URZ, 0x654, UR4 ;  /* 0x000006543f047896 */ /* 0x000fe20008000004 */
[----:B------:R-:W-:Y:S01]  /*de20*/  BAR.SYNC.DEFER_BLOCKING 0x1, 0x100 ;  /* 0x0044000000007b1d */ /* 0x000fe20000010000 */
[----:B---3--:R-:W-:-:S05]  /*de30*/  VIADD R20, R0, 0xffffff80 ;  /* 0xffffff8000147836 */ /* 0x008fca0000000000 */
[----:B------:R-:W-:-:S04]  /*de40*/  SHF.R.S32.HI R21, RZ, 0x1f, R20 ;  /* 0x0000001fff157819 */ /* 0x000fc80000011414 */
[----:B------:R-:W-:-:S04]  /*de50*/  LEA.HI R9, R21, R20, RZ, 0x7 ;  /* 0x0000001415097211 */ /* 0x000fc800078f38ff */
[----:B------:R-:W-:Y:S02]  /*de60*/  SHF.R.S32.HI R0, RZ, 0x7, R9 ;  /* 0x00000007ff007819 */ /* 0x000fe40000011409 */
[----:B------:R-:W-:Y:S02]  /*de70*/  LOP3.LUT R5, R9, 0xffffff80, RZ, 0xc0, !PT ;  /* 0xffffff8009057812 */ /* 0x000fe400078ec0ff */
[----:B-----5:R-:W-:Y:S01]  /*de80*/  ISETP.NE.AND P1, PT, R6, 0x1, PT ;  /* 0x000000010600780c */ /* 0x020fe20003f25270 */
[----:B------:R-:W1:Y:S02]  /*de90*/  SHFL.IDX PT, R7, R0, RZ, 0x1f ;  /* 0x00001fff00077589 */ /* 0x000e6400000e0000 */
[----:B------:R-:W-:Y:S01]  /*dea0*/  IMAD.IADD R8, R20, 0x1, -R5 ;  /* 0x0000000114087824 */ /* 0x000fe200078e0a05 */
[----:B------:R-:W-:Y:S04]  /*deb0*/  SYNCS.ARRIVE.TRANS64.RED.A1T0 RZ, [UR4], RZ ;  /* 0x000000ffffff79a7 */ /* 0x000fe80008100404 */
[----:B------:R-:W-:-:S02]  /*dec0*/  SHF.R.S32.HI R155, RZ, 0x1f, R8 ;  /* 0x0000001fff9b7819 */ /* 0x000fc40000011408 */
[----:B-1----:R-:W-:Y:S02]  /*ded0*/  ISETP.NE.AND P0, PT, R7, RZ, PT ;  /* 0x000000ff0700720c */ /* 0x002fe40003f05270 */
[----:B------:R-:W-:-:S04]  /*dee0*/  LEA.HI R7, R155, R8, RZ, 0x2 ;  /* 0x000000089b077211 */ /* 0x000fc800078f10ff */
[----:B------:R-:W-:Y:S02]  /*def0*/  SHF.R.S32.HI R154, RZ, 0x2, R7 ;  /* 0x00000002ff9a7819 */ /* 0x000fe40000011407 */
[----:B--2---:R-:W-:-:S13]  /*df00*/  R2UR UR7, R156 ;  /* 0x000000009c0772ca */ /* 0x004fda00000e0000 */
[----:B------:R-:W-:-:S04]  /*df10*/  IMAD R3, RZ, RZ, -UR7 ;  /* 0x80000007ff037e24 */ /* 0x000fc8000f8e02ff */
[----:B----4-:R-:W-:Y:S01]  /*df20*/  IMAD R3, R10, R3, UR6 ;  /* 0x000000060a037e24 */ /* 0x010fe2000f8e0203 */
[----:B------:R-:W-:-:S04]  /*df30*/  USHF.R.S32.HI UR6, URZ, 0x1f, UR7 ;  /* 0x0000001f3f067899 */ /* 0x000fc80008011407 */
[----:B------:R-:W-:Y:S01]  /*df40*/  SHF.R.S32.HI R5, RZ, 0x1f, R3 ;  /* 0x0000001fff057819 */ /* 0x000fe20000011403 */
[----:B------:R-:W-:Y:S07]  /*df50*/  @P0 BRA `(.L_x_7480) ;  /* 0x0000000400480947 */ /* 0x000fee0003800000 */
[----:B------:R-:W1:Y:S01]  /*df60*/  LDC R16, c[0x0][0xce8] ;  /* 0x00033a00ff107b82 */ /* 0x000e620000000800 */
[----:B------:R-:W-:Y:S01]  /*df70*/  LOP3.LUT R9, R9, 0xffffff80, RZ, 0xc0, !PT ;  /* 0xffffff8009097812 */ /* 0x000fe200078ec0ff */
[----:B------:R-:W2:Y:S01]  /*df80*/  S2R R22, SR_CTAID.X ;  /* 0x0000000000167919 */ /* 0x000ea20000002500 */
[----:B------:R-:W-:Y:S01]  /*df90*/  LEA.HI R11, R21, R20, RZ, 0x2 ;  /* 0x00000014150b7211 */ /* 0x000fe200078f10ff */
[----:B------:R-:W-:Y:S01]  /*dfa0*/  ULDC.64 UR4, c[0x0][0xcd0] ;  /* 0x0003340000047ab9 */ /* 0x000fe20000000a00 */
[----:B------:R-:W-:Y:S01]  /*dfb0*/  R2UR UR10, R156 ;  /* 0x000000009c0a72ca */ /* 0x000fe200000e0000 */
[----:B------:R-:W-:Y:S01]  /*dfc0*/  IMAD.IADD R23, R20, 0x1, -R9 ;  /* 0x0000000114177824 */ /* 0x000fe200078e0a09 */
[----:B------:R-:W-:Y:S01]  /*dfd0*/  LOP3.LUT R11, R11, 0xfffffffc, RZ, 0xc0, !PT ;  /* 0xfffffffc0b0b7812 */ /* 0x000fe200078ec0ff */
[----:B------:R-:W3:Y:S03]  /*dfe0*/  S2UR UR7, SR_CTAID.Z ;  /* 0x00000000000779c3 */ /* 0x000ee60000002700 */
[----:B------:R-:W-:-:S02]  /*dff0*/  SHF.R.S32.HI R10, RZ, 0x1f, R23 ;  /* 0x0000001fff0a7819 */ /* 0x000fc40000011417 */
[----:B------:R-:W-:Y:S02]  /*e000*/  IADD3 R11, R20, -R11, RZ ;  /* 0x8000000b140b7210 */ /* 0x000fe40007ffe0ff */
[CC--:B0-----:R-:W-:Y:S01]  /*e010*/  LEA.HI R152, R10.reuse, R23.reuse, RZ, 0x2 ;  /* 0x000000170a987211 */ /* 0x0c1fe200078f10ff */
[----:B------:R-:W0:Y:S01]  /*e020*/  LDC.64 R18, c[0x0][0xcd8] ;  /* 0x00033600ff127b82 */ /* 0x000e220000000a00 */
[----:B------:R-:W-:Y:S01]  /*e030*/  LEA.HI R10, R10, R23, RZ, 0x5 ;  /* 0x000000170a0a7211 */ /* 0x000fe200078f28ff */
[----:B------:R-:W-:Y:S01]  /*e040*/  UIMAD.WIDE.U32 UR8, UR10, UR4, URZ ;  /* 0x000000040a0872a5 */ /* 0x000fe2000f8e003f */
[--C-:B------:R-:W-:Y:S01]  /*e050*/  SHF.R.S32.HI R9, RZ, 0x2, R152.reuse ;  /* 0x00000002ff097819 */ /* 0x100fe20000011498 */
[----:B------:R-:W-:Y:S01]  /*e060*/  UIMAD UR4, UR6, UR4, URZ ;  /* 0x00000004060472a4 */ /* 0x000fe2000f8e023f */
[----:B------:R-:W-:Y:S02]  /*e070*/  SHF.R.S32.HI R12, RZ, 0x1f, R152 ;  /* 0x0000001fff0c7819 */ /* 0x000fe40000011498 */
[----:B------:R-:W-:Y:S01]  /*e080*/  SHF.R.S32.HI R10, RZ, 0x5, R10 ;  /* 0x00000005ff0a7819 */ /* 0x000fe2000001140a */
[----:B------:R-:W-:Y:S01]  /*e090*/  UIMAD UR4, UR10, UR5, UR4 ;  /* 0x000000050a0472a4 */ /* 0x000fe2000f8e0204 */
[----:B-1----:R-:W-:-:S02]  /*e0a0*/  ISETP.NE.AND P0, PT, R16, 0x1, PT ;  /* 0x000000011000780c */ /* 0x002fc40003f05270 */
[----:B------:R-:W-:Y:S01]  /*e0b0*/  LEA.HI R12, R12, R9, RZ, 0x3 ;  /* 0x000000090c0c7211 */ /* 0x000fe200078f18ff */
[----:B------:R-:W-:Y:S01]  /*e0c0*/  UIADD3 UR4, UR9, UR4, URZ ;  /* 0x0000000409047290 */ /* 0x000fe2000fffe03f */
[----:B------:R-:W-:Y:S02]  /*e0d0*/  LOP3.LUT R152, R152, 0x7ffffffc, RZ, 0xc0, !PT ;  /* 0x7ffffffc98987812 */ /* 0x000fe400078ec0ff */
[----:B------:R-:W-:Y:S01]  /*e0e0*/  LOP3.LUT R12, R12, 0xfffffff8, RZ, 0xc0, !PT ;  /* 0xfffffff80c0c7812 */ /* 0x000fe200078ec0ff */
[----:B---3--:R-:W-:Y:S02]  /*e0f0*/  USHF.R.S32.HI UR5, URZ, 0x1f, UR7 ;  /* 0x0000001f3f057899 */ /* 0x008fe40008011407 */
[----:B------:R-:W-:Y:S02]  /*e100*/  IMAD.IADD R152, R23, 0x1, -R152 ;  /* 0x0000000117987824 */ /* 0x000fe400078e0a98 */
[----:B------:R-:W-:Y:S01]  /*e110*/  IMAD.IADD R9, R9, 0x1, -R12 ;  /* 0x0000000109097824 */ /* 0x000fe200078e0a0c */
[----:B------:R-:W-:Y:S01]  /*e120*/  LEA.HI R12, R11, R11, RZ, 0x1 ;  /* 0x0000000b0b0c7211 */ /* 0x000fe200078f08ff */
[----:B------:R-:W1:Y:S01]  /*e130*/  @P0 LDC R14, c[0x0][0xcec] ;  /* 0x00033b00ff0e0b82 */ /* 0x000e620000000800 */
[----:B------:R-:W-:-:S02]  /*e140*/  IMAD.SHL.U32 R152, R152, 0x2, RZ ;  /* 0x0000000298987824 */ /* 0x000fc400078e00ff */
[----:B------:R-:W-:Y:S01]  /*e150*/  LOP3.LUT R12, R12, 0x1ffffffe, RZ, 0xc0, !PT ;  /* 0x1ffffffe0c0c7812 */ /* 0x000fe200078ec0ff */
[----:B------:R-:W-:Y:S02]  /*e160*/  IMAD R153, R10, 0x10, R9 ;  /* 0x000000100a997824 */ /* 0x000fe400078e0209 */
[----:B------:R-:W-:Y:S02]  /*e170*/  IMAD.U32 R10, RZ, RZ, UR8 ;  /* 0x00000008ff0a7e24 */ /* 0x000fe4000f8e00ff */
[----:B------:R-:W3:Y:S01]  /*e180*/  @P0 LDC R17, c[0x0][0xcf0] ;  /* 0x00033c00ff110b82 */ /* 0x000ee20000000800 */
[----:B------:R-:W-:Y:S02]  /*e190*/  IMAD.IADD R12, R11, 0x1, -R12 ;  /* 0x000000010b0c7824 */ /* 0x000fe400078e0a0c */
[----:B------:R-:W-:Y:S02]  /*e1a0*/  IMAD.U32 R11, RZ, RZ, UR9 ;  /* 0x00000009ff0b7e24 */ /* 0x000fe4000f8e00ff */
[----:B------:R-:W-:-:S02]  /*e1b0*/  IMAD R9, R12, 0x8, R153 ;  /* 0x000000080c097824 */ /* 0x000fc400078e0299 */
[----:B0-----:R-:W-:Y:S02]  /*e1c0*/  IMAD R12, R18, UR5, RZ ;  /* 0x00000005120c7c24 */ /* 0x001fe4000f8e02ff */
[----:B--2---:R-:W-:Y:S02]  /*e1d0*/  IMAD R9, R22, 0x40, R9 ;  /* 0x0000004016097824 */ /* 0x004fe400078e0209 */
[----:B------:R-:W-:Y:S02]  /*e1e0*/  IMAD R15, R19, UR7, R12 ;  /* 0x00000007130f7c24 */ /* 0x000fe4000f8e020c */
[----:B------:R-:W-:Y:S01]  /*e1f0*/  IMAD.U32 R11, RZ, RZ, UR4 ;  /* 0x00000004ff0b7e24 */ /* 0x000fe2000f8e00ff */
[----:B------:R-:W-:Y:S01]  /*e200*/  MOV R13, R9 ;  /* 0x00000009000d7202 */ /* 0x000fe20000000f00 */
[----:B------:R-:W-:Y:S01]  /*e210*/  ULDC.64 UR4, c[0x0][0xce0] ;  /* 0x0003380000047ab9 */ /* 0x000fe20000000a00 */
[----:B-1----:R-:W-:-:S04]  /*e220*/  @P0 IMAD.HI.U32 R12, R9, R14, RZ ;  /* 0x0000000e090c0227 */ /* 0x002fc800078e00ff */
[----:B------:R-:W-:Y:S01]  /*e230*/  IMAD.WIDE.U32 R10, R18, UR7, R10 ;  /* 0x00000007120a7c25 */ /* 0x000fe2000f8e000a */
[----:B---3--:R-:W-:-:S03]  /*e240*/  @P0 SHF.R.U32.HI R13, RZ, R17, R12 ;  /* 0x00000011ff0d0219 */ /* 0x008fc6000001160c */
[----:B------:R-:W-:Y:S02]  /*e250*/  IMAD.IADD R11, R11, 0x1, R15 ;  /* 0x000000010b0b7824 */ /* 0x000fe400078e020f */
[----:B------:R-:W-:Y:S01]  /*e260*/  IMAD R12, R5, UR4, RZ ;  /* 0x00000004050c7c24 */ /* 0x000fe2000f8e02ff */
[--C-:B------:R-:W-:Y:S01]  /*e270*/  SHF.R.S32.HI R15, RZ, 0x1f, R13.reuse ;  /* 0x0000001fff0f7819 */ /* 0x100fe2000001140d */
[----:B------:R-:W-:Y:S02]  /*e280*/  IMAD.MOV R14, RZ, RZ, -R13 ;  /* 0x000000ffff0e7224 */ /* 0x000fe400078e0a0d */
[----:B------:R-:W-:-:S04]  /*e290*/  IMAD.WIDE.U32 R10, R3, UR4, R10 ;  /* 0x00000004030a7c25 */ /* 0x000fc8000f8e000a */
        /* <DEDUP_REMOVED lines=14> */
[----:B------:R-:W-:Y:S01]  /*e380*/  LOP3.LUT R11, R12, 0xfffffe, RZ, 0xc0, !PT ;  /* 0x00fffffe0c0b7812 */ /* 0x000fe200078ec0ff */
[----:B------:R-:W-:Y:S01]  /*e390*/  IMAD R14, R16, UR4, RZ ;  /* 0x00000004100e7c24 */ /* 0x000fe2000f8e02ff */
[----:B------:R-:W-:Y:S01]  /*e3a0*/  LEA.HI.X R18, R10, UR5, R9, 0x2, P0 ;  /* 0x000000050a127c11 */ /* 0x000fe200080f1409 */
[----:B------:R-:W-:Y:S01]  /*e3b0*/  SHFL.IDX PT, R12, R17, 0x1, 0x1c1f ;  /* 0x003c1f00110c7f89 */ /* 0x000fe200000e0000 */
[----:B------:R-:W-:-:S02]  /*e3c0*/  IMAD R9, R22, 0x40, R153 ;  /* 0x0000004016097824 */ /* 0x000fc400078e0299 */
[----:B------:R-:W-:Y:S01]  /*e3d0*/  IMAD.IADD R15, R0, 0x1, -R11 ;  /* 0x00000001000f7824 */ /* 0x000fe200078e0a0b */
[----:B------:R-:W-:Y:S03]  /*e3e0*/  SHFL.IDX PT, R10, R17, RZ, 0x1c1f ;  /* 0x001c1fff110a7589 */ /* 0x000fe600000e0000 */
[----:B------:R-:W-:Y:S01]  /*e3f0*/  IMAD.U32 R15, R15, -0x100, RZ ;  /* 0xffffff000f0f7824 */ /* 0x000fe200078e00ff */
[----:B------:R-:W0:Y:S04]  /*e400*/  SHFL.IDX PT, R11, R18, RZ, 0x1c1f ;  /* 0x001c1fff120b7589 */ /* 0x000e2800000e0000 */
[----:B------:R-:W1:Y:S01]  /*e410*/  SHFL.IDX PT, R13, R18, 0x1, 0x1c1f ;  /* 0x003c1f00120d7f89 */ /* 0x000e6200000e0000 */
[----:B------:R-:W-:-:S02]  /*e420*/  ISETP.NE.AND P0, PT, R152, R15, PT ;  /* 0x0000000f9800720c */ /* 0x000fc40003f05270 */
[C---:B------:R-:W-:Y:S02]  /*e430*/  IADD3 R15, R9.reuse, 0x8, RZ ;  /* 0x00000008090f7810 */ /* 0x040fe40007ffe0ff */
[-C--:B------:R-:W-:Y:S02]  /*e440*/  ISETP.GE.OR P2, PT, R9, R14.reuse, P0 ;  /* 0x0000000e0900720c */ /* 0x080fe40000746670 */
[----:B------:R-:W-:-:S11]  /*e450*/  ISETP.GE.OR P0, PT, R15, R14, P0 ;  /* 0x0000000e0f00720c */ /* 0x000fd60000706670 */
[----:B0-----:R2:W-:Y:S04]  /*e460*/  @!P2 ST.E desc[UR36][R10.64], R4 ;  /* 0x000000040a00a985 */ /* 0x0015e8000c101924 */
[----:B-1----:R2:W-:Y:S02]  /*e470*/  @!P0 ST.E desc[UR36][R12.64], R2 ;  /* 0x000000020c008985 */ /* 0x0025e4000c101924 */
.L_x_7480:
[----:B------:R-:W1:Y:S01]  /*e480*/  S2R R14, SR_CTAID.X ;  /* 0x00000000000e7919 */ /* 0x000e620000002500 */
[----:B------:R-:W-:Y:S01]  /*e490*/  LEA.HI R21, R21, R20, RZ, 0x2 ;  /* 0x0000001415157211 */ /* 0x000fe200078f10ff */
[----:B------:R-:W3:Y:S01]  /*e4a0*/  S2UR UR7, SR_CTAID.Z ;  /* 0x00000000000779c3 */ /* 0x000ee20000002700 */
[----:B------:R-:W-:Y:S01]  /*e4b0*/  SHF.R.S32.HI R9, RZ, 0x1f, R7 ;  /* 0x0000001fff097819 */ /* 0x000fe20000011407 */
[----:B------:R-:W-:Y:S01]  /*e4c0*/  ULDC.64 UR8, c[0x0][0xc38] ;  /* 0x00030e0000087ab9 */ /* 0x000fe20000000a00 */
[----:B------:R-:W-:Y:S01]  /*e4d0*/  LOP3.LUT R21, R21, 0xfffffffc, RZ, 0xc0, !PT ;  /* 0xfffffffc15157812 */ /* 0x000fe200078ec0ff */
[----:B------:R-:W-:Y:S01]  /*e4e0*/  UIMAD UR6, UR6, UR8, URZ ;  /* 0x00000008060672a4 */ /* 0x000fe2000f8e023f */
[----:B------:R-:W-:Y:S01]  /*e4f0*/  LEA.HI R9, R9, R154, RZ, 0x3 ;  /* 0x0000009a09097211 */ /* 0x000fe200078f18ff */
[----:B------:R-:W-:Y:S01]  /*e500*/  BSSY B0, `(.L_x_7481) ;  /* 0x0000102000007945 */ /* 0x000fe20003800000 */
[----:B------:R-:W-:Y:S01]  /*e510*/  R2UR UR10, R156 ;  /* 0x000000009c0a72ca */ /* 0x000fe200000e0000 */
[----:B------:R-:W-:Y:S01]  /*e520*/  IMAD.IADD R21, R20, 0x1, -R21 ;  /* 0x0000000114157824 */ /* 0x000fe200078e0a15 */
[----:B--2---:R-:W2:Y:S01]  /*e530*/  LDC.64 R12, c[0x0][0xc40] ;  /* 0x00031000ff0c7b82 */ /* 0x004ea20000000a00 */
[----:B------:R-:W-:-:S02]  /*e540*/  LOP3.LUT R9, R9, 0xfffffff8, RZ, 0xc0, !PT ;  /* 0xfffffff809097812 */ /* 0x000fc400078ec0ff */
[----:B------:R-:W-:Y:S02]  /*e550*/  LEA.HI R155, R155, R8, RZ, 0x5 ;  /* 0x000000089b9b7211 */ /* 0x000fe400078f28ff */
[----:B------:R-:W-:Y:S01]  /*e560*/  LEA.HI R2, R21, R21, RZ, 0x1 ;  /* 0x0000001515027211 */ /* 0x000fe200078f08ff */
[----:B------:R-:W-:Y:S01]  /*e570*/  IMAD.IADD R154, R154, 0x1, -R9 ;  /* 0x000000019a9a7824 */ /* 0x000fe200078e0a09 */
[----:B------:R-:W-:Y:S01]  /*e580*/  SHF.R.S32.HI R155, RZ, 0x5, R155 ;  /* 0x00000005ff9b7819 */ /* 0x000fe2000001149b */
[----:B------:R-:W4:Y:S01]  /*e590*/  @P1 LDC R4, c[0x0][0xcec] ;  /* 0x00033b00ff041b82 */ /* 0x000f220000000800 */
[----:B------:R-:W-:Y:S02]  /*e5a0*/  LOP3.LUT R2, R2, 0x1ffffffe, RZ, 0xc0, !PT ;  /* 0x1ffffffe02027812 */ /* 0x000fe400078ec0ff */
[----:B------:R-:W-:Y:S01]  /*e5b0*/  UIMAD.WIDE.U32 UR4, UR10, UR8, URZ ;  /* 0x000000080a0472a5 */ /* 0x000fe2000f8e003f */
[----:B------:R-:W-:Y:S01]  /*e5c0*/  IMAD R155, R155, 0x10, R154 ;  /* 0x000000109b9b7824 */ /* 0x000fe200078e029a */
[----:B------:R-:W-:Y:S01]  /*e5d0*/  UIMAD UR6, UR10, UR9, UR6 ;  /* 0x000000090a0672a4 */ /* 0x000fe2000f8e0206 */
[----:B------:R-:W-:Y:S01]  /*e5e0*/  IMAD.IADD R2, R21, 0x1, -R2 ;  /* 0x0000000115027824 */ /* 0x000fe200078e0a02 */
[----:B---3--:R-:W-:Y:S01]  /*e5f0*/  USHF.R.S32.HI UR8, URZ, 0x1f, UR7 ;  /* 0x0000001f3f087899 */ /* 0x008fe20008011407 */
[----:B------:R-:W3:Y:S01]  /*e600*/  @P1 LDC R17, c[0x0][0xcf0] ;  /* 0x00033c00ff111b82 */ /* 0x000ee20000000800 */
[----:B------:R-:W-:Y:S01]  /*e610*/  UIADD3 UR6, UR5, UR6, URZ ;  /* 0x0000000605067290 */ /* 0x000fe2000fffe03f */
[----:B------:R-:W-:-:S02]  /*e620*/  IMAD R9, R2, 0x8, R155 ;  /* 0x0000000802097824 */ /* 0x000fc400078e029b */
[----:B------:R-:W-:Y:S02]  /*e630*/  IMAD.U32 R11, RZ, RZ, UR5 ;  /* 0x00000005ff0b7e24 */ /* 0x000fe4000f8e00ff */
[----:B------:R-:W-:Y:S01]  /*e640*/  IMAD.U32 R10, RZ, RZ, UR4 ;  /* 0x00000004ff0a7e24 */ /* 0x000fe2000f8e00ff */
[----:B-1----:R-:W-:Y:S01]  /*e650*/  LEA R15, R14, R9, 0x6 ;  /* 0x000000090e0f7211 */ /* 0x002fe200078e30ff */
[----:B------:R-:W-:Y:S01]  /*e660*/  IMAD.U32 R11, RZ, RZ, UR6 ;  /* 0x00000006ff0b7e24 */ /* 0x000fe2000f8e00ff */
[----:B------:R-:W-:Y:S01]  /*e670*/  ULDC.64 UR4, c[0x0][0xc48] ;  /* 0x0003120000047ab9 */ /* 0x000fe20000000a00 */
[C---:B--2---:R-:W-:Y:S02]  /*e680*/  IMAD R2, R12.reuse, UR8, RZ ;  /* 0x000000080c027c24 */ /* 0x044fe4000f8e02ff */
[----:B------:R-:W-:-:S04]  /*e690*/  IMAD.WIDE.U32 R10, R12, UR7, R10 ;  /* 0x000000070c0a7c25 */ /* 0x000fc8000f8e000a */
[----:B----4-:R-:W-:-:S04]  /*e6a0*/  @P1 IMAD.HI.U32 R4, R15, R4, RZ ;  /* 0x000000040f041227 */ /* 0x010fc800078e00ff */
[----:B------:R-:W-:Y:S02]  /*e6b0*/  IMAD R13, R13, UR7, R2 ;  /* 0x000000070d0d7c24 */ /* 0x000fe4000f8e0202 */
[----:B------:R-:W-:Y:S01]  /*e6c0*/  IMAD.MOV.U32 R9, RZ, RZ, R15 ;  /* 0x000000ffff097224 */ /* 0x000fe200078e000f */
[----:B---3--:R-:W-:Y:S01]  /*e6d0*/  @P1 SHF.R.U32.HI R9, RZ, R17, R4 ;  /* 0x00000011ff091219 */ /* 0x008fe20000011604 */
[----:B------:R-:W-:Y:S02]  /*e6e0*/  IMAD R2, R5, UR4, RZ ;  /* 0x0000000405027c24 */ /* 0x000fe4000f8e02ff */
[----:B------:R-:W-:Y:S01]  /*e6f0*/  IMAD.IADD R11, R11, 0x1, R13 ;  /* 0x000000010b0b7824 */ /* 0x000fe200078e020d */
[--C-:B------:R-:W-:Y:S01]  /*e700*/  SHF.R.S32.HI R4, RZ, 0x1f, R9.reuse ;  /* 0x0000001fff047819 */ /* 0x100fe20000011409 */
[----:B------:R-:W-:Y:S02]  /*e710*/  IMAD R13, R3, UR5, R2 ;  /* 0x00000005030d7c24 */ /* 0x000fe4000f8e0202 */
[----:B------:R-:W-:-:S02]  /*e720*/  IMAD.MOV R5, RZ, RZ, -R9 ;  /* 0x000000ffff057224 */ /* 0x000fc400078e0a09 */
        /* <DEDUP_REMOVED lines=25> */
[----:B------:R1:W2:Y:S01]  /*e8c0*/  SHFL.IDX PT, R2, R4, RZ, 0x1c1f ;  /* 0x001c1fff04027589 */ /* 0x0002a200000e0000 */
[----:B------:R-:W-:-:S03]  /*e8d0*/  ISETP.GE.AND P0, PT, R7, R6, PT ;  /* 0x000000060700720c */ /* 0x000fc60003f06270 */
[----:B------:R-:W-:Y:S01]  /*e8e0*/  IMAD R0, R11, 0x80, R0 ;  /* 0x000000800b007824 */ /* 0x000fe200078e0200 */
[----:B------:R1:W3:Y:S03]  /*e8f0*/  SHFL.IDX PT, R3, R5, RZ, 0x1c1f ;  /* 0x001c1fff05037589 */ /* 0x0002e600000e0000 */
[----:B------:R-:W-:-:S06]  /*e900*/  IMAD.SHL.U32 R0, R0, 0x2, RZ ;  /* 0x0000000200007824 */ /* 0x000fcc00078e00ff */
[----:B-1----:R-:W-:Y:S05]  /*e910*/  @P0 BRA `(.L_x_7482) ;  /* 0x0000000c00000947 */ /* 0x002fea0003800000 */
        /* <DEDUP_REMOVED lines=17> */
[C---:B------:R-:W-:Y:S01]  /*ea30*/  @!P2 LEA.HI R8, R0.reuse, R0, RZ, 0x1 ;  /* 0x000000000008a211 */ /* 0x040fe200078f08ff */
[----:B------:R-:W-:Y:S01]  /*ea40*/  VIADD R23, R0, 0x58 ;  /* 0x0000005800177836 */ /* 0x000fe20000000000 */
[----:B------:R-:W-:-:S02]  /*ea50*/  @!P3 LEA.HI R10, R9, R9, RZ, 0x1 ;  /* 0x00000009090ab211 */ /* 0x000fc400078f08ff */
[----:B------:R-:W-:Y:S02]  /*ea60*/  @!P4 LEA.HI R12, R11, R11, RZ, 0x1 ;  /* 0x0000000b0b0cc211 */ /* 0x000fe400078f08ff */
[----:B------:R-:W-:Y:S02]  /*ea70*/  @!P5 LEA.HI R14, R13, R13, RZ, 0x1 ;  /* 0x0000000d0d0ed211 */ /* 0x000fe400078f08ff */
[----:B------:R-:W-:Y:S02]  /*ea80*/  @!P2 LOP3.LUT R9, R8, 0xfffffffe, RZ, 0xc0, !PT ;  /* 0xfffffffe0809a812 */ /* 0x000fe400078ec0ff */
[----:B------:R-:W-:Y:S02]  /*ea90*/  @!P3 LOP3.LUT R11, R10, 0xfffffffe, RZ, 0xc0, !PT ;  /* 0xfffffffe0a0bb812 */ /* 0x000fe400078ec0ff */
[----:B------:R-:W-:Y:S01]  /*eaa0*/  @!P4 LOP3.LUT R13, R12, 0xfffffffe, RZ, 0xc0, !PT ;  /* 0xfffffffe0c0dc812 */ /* 0x000fe200078ec0ff */
[----:B--23--:R-:W-:Y:S01]  /*eab0*/  @!P2 IMAD.WIDE R8, R9, 0x4, R2 ;  /* 0x000000040908a825 */ /* 0x00cfe200078e0202 */
[----:B------:R-:W-:-:S02]  /*eac0*/  @!P5 LOP3.LUT R15, R14, 0xfffffffe, RZ, 0xc0, !PT ;  /* 0xfffffffe0e0fd812 */ /* 0x000fc400078ec0ff */
[----:B------:R-:W-:Y:S01]  /*ead0*/  ISETP.GE.AND P6, PT, R22, UR4, PT ;  /* 0x0000000416007c0c */ /* 0x000fe2000bfc6270 */
        /* <DEDUP_REMOVED lines=11> */
[----:B------:R-:W-:Y:S01]  /*eb90*/  ISETP.GE.AND P5, PT, R21, UR4, PT ;  /* 0x0000000415007c0c */ /* 0x000fe2000bfa6270 */
[----:B-1----:R-:W-:Y:S01]  /*eba0*/  VIADD R24, R0, 0x60 ;  /* 0x0000006000187836 */ /* 0x002fe20000000000 */
[----:B------:R-:W-:Y:S02]  /*ebb0*/  @!P1 LEA.HI R17, R17, R17, RZ, 0x1 ;  /* 0x0000001111119211 */ /* 0x000fe400078f08ff */
[----:B------:R-:W-:Y:S02]  /*ebc0*/  @!P0 LOP3.LUT R9, R16, 0xfffffffe, RZ, 0xc0, !PT ;  /* 0xfffffffe10098812 */ /* 0x000fe400078ec0ff */
[----:B--2---:R-:W-:Y:S02]  /*ebd0*/  @!P1 LOP3.LUT R11, R17, 0xfffffffe, RZ, 0xc0, !PT ;  /* 0xfffffffe110b9812 */ /* 0x004fe400078ec0ff */
        /* <DEDUP_REMOVED lines=8> */
[----:B---3--:R-:W-:Y:S01]  /*ec60*/  @!P2 LOP3.LUT R13, R18, 0xfffffffe, RZ, 0xc0, !PT ;  /* 0xfffffffe120da812 */ /* 0x008fe200078ec0ff */
[----:B------:R2:W-:Y:S01]  /*ec70*/  @!P1 ST.E.64 desc[UR36][R10.64], R44 ;  /* 0x0000002c0a009985 */ /* 0x0005e2000c101b24 */
[----:B------:R-:W-:Y:S01]  /*ec80*/  @!P3 LOP3.LUT R19, R19, 0xfffffffe, RZ, 0xc0, !PT ;  /* 0xfffffffe1313b812 */ /* 0x000fe200078ec0ff */
[----:B------:R-:W-:Y:S01]  /*ec90*/  VIADD R18, R0, 0x68 ;  /* 0x0000006800127836 */ /* 0x000fe20000000000 */
[----:B----4-:R-:W-:Y:S01]  /*eca0*/  @!P4 LOP3.LUT R15, R20, 0xfffffffe, RZ, 0xc0, !PT ;  /* 0xfffffffe140fc812 */ /* 0x010fe200078ec0ff */
[----:B------:R-:W-:Y:S01]  /*ecb0*/  VIADD R20, R0, 0x78 ;  /* 0x0000007800147836 */ /* 0x000fe20000000000 */
[----:B------:R-:W-:-:S02]  /*ecc0*/  @!P5 LOP3.LUT R21, R21, 0xfffffffe, RZ, 0xc0, !PT ;  /* 0xfffffffe1515d812 */ /* 0x000fc400078ec0ff */
[----:B------:R-:W-:Y:S01]  /*ecd0*/  @!P6 LOP3.LUT R17, R22, 0xfffffffe, RZ, 0xc0, !PT ;  /* 0xfffffffe1611e812 */ /* 0x000fe200078ec0ff */
[----:B------:R-:W-:Y:S01]  /*ece0*/  VIADD R22, R0, 0x88 ;  /* 0x0000008800167836 */ /* 0x000fe20000000000 */
[----:B------:R-:W-:Y:S01]  /*ecf0*/  ISETP.GE.AND P1, PT, R23, UR4, PT ;  /* 0x0000000417007c0c */ /* 0x000fe2000bf26270 */
[----:B-1----:R-:W-:Y:S01]  /*ed00*/  @!P2 IMAD.WIDE R8, R13, 0x4, R2 ;  /* 0x000000040d08a825 */ /* 0x002fe200078e0202 */
[----:B------:R-:W-:-:S03]  /*ed10*/  ISETP.GE.AND P0, PT, R24, UR4, PT ;  /* 0x0000000418007c0c */ /* 0x000fc6000bf06270 */
        /* <DEDUP_REMOVED lines=18> */
[----:B-1----:R-:W-:Y:S01]  /*ee40*/  @!P1 LOP3.LUT R9, R23, 0xfffffffe, RZ, 0xc0, !PT ;  /* 0xfffffffe17099812 */ /* 0x002fe200078ec0ff */
[----:B------:R-:W-:Y:S01]  /*ee50*/  VIADD R23, R0, 0x90 ;  /* 0x0000009000177836 */ /* 0x000fe20000000000 */
[----:B--2---:R-:W-:Y:S01]  /*ee60*/  @!P0 LOP3.LUT R11, R24, 0xfffffffe, RZ, 0xc0, !PT ;  /* 0xfffffffe180b8812 */ /* 0x004fe200078ec0ff */
        /* <DEDUP_REMOVED lines=9> */
[----:B---3--:R-:W-:Y:S01]  /*ef00*/  @!P2 LOP3.LUT R13, R18, 0xfffffffe, RZ, 0xc0, !PT ;  /* 0xfffffffe120da812 */ /* 0x008fe200078ec0ff */
[----:B------:R2:W-:Y:S01]  /*ef10*/  @!P0 ST.E.64 desc[UR36][R10.64], R72 ;  /* 0x000000480a008985 */ /* 0x0005e2000c101b24 */
[----:B------:R-:W-:Y:S01]  /*ef20*/  @!P6 LOP3.LUT R19, R19, 0xfffffffe, RZ, 0xc0, !PT ;  /* 0xfffffffe1313e812 */ /* 0x000fe200078ec0ff */
[----:B------:R-:W-:Y:S01]  /*ef30*/  VIADD R18, R0, 0xa0 ;  /* 0x000000a000127836 */ /* 0x000fe20000000000 */
[----:B----4-:R-:W-:Y:S01]  /*ef40*/  @!P5 LOP3.LUT R15, R20, 0xfffffffe, RZ, 0xc0, !PT ;  /* 0xfffffffe140fd812 */ /* 0x010fe200078ec0ff */
[----:B------:R-:W-:Y:S01]  /*ef50*/  VIADD R20, R0, 0xb0 ;  /* 0x000000b000147836 */ /* 0x000fe20000000000 */
[----:B------:R-:W-:Y:S02]  /*ef60*/  @!P4 LOP3.LUT R21, R21, 0xfffffffe, RZ, 0xc0, !PT ;  /* 0xfffffffe1515c812 */ /* 0x000fe400078ec0ff */
[----:B-----5:R-:W-:Y:S01]  /*ef70*/  @!P3 LOP3.LUT R17, R22, 0xfffffffe, RZ, 0xc0, !PT ;  /* 0xfffffffe1611b812 */ /* 0x020fe200078ec0ff */
        /* <DEDUP_REMOVED lines=22> */
[----:B-1----:R-:W-:Y:S02]  /*f0e0*/  @!P0 LOP3.LUT R9, R23, 0xfffffffe, RZ, 0xc0, !PT ;  /* 0xfffffffe17098812 */ /* 0x002fe400078ec0ff */
[----:B------:R-:W-:Y:S02]  /*f0f0*/  @!P2 LEA.HI R18, R18, R18, RZ, 0x1 ;  /* 0x000000121212a211 */ /* 0x000fe400078f08ff */
[----:B--2---:R-:W-:Y:S01]  /*f100*/  @!P1 LOP3.LUT R11, R24, 0xfffffffe, RZ, 0xc0, !PT ;  /* 0xfffffffe180b9812 */ /* 0x004fe200078ec0ff */
[--C-:B------:R-:W-:Y:S01]  /*f110*/  @!P0 IMAD.WIDE R8, R9, 0x4, R2.reuse ;  /* 0x0000000409088825 */ /* 0x100fe200078e0202 */
[----:B------:R-:W-:Y:S02]  /*f120*/  @!P4 LEA.HI R20, R20, R20, RZ, 0x1 ;  /* 0x000000141414c211 */ /* 0x000fe400078f08ff */
        /* <DEDUP_REMOVED lines=8> */
[----:B------:R-:W-:-:S02]  /*f1b0*/  @!P6 LEA.HI R22, R22, R22, RZ, 0x1 ;  /* 0x000000161616e211 */ /* 0x000fc400078f08ff */
[----:B----4-:R-:W-:Y:S01]  /*f1c0*/  @!P4 LOP3.LUT R15, R20, 0xfffffffe, RZ, 0xc0, !PT ;  /* 0xfffffffe140fc812 */ /* 0x010fe200078ec0ff */
[----:B------:R-:W-:Y:S01]  /*f1d0*/  @!P2 ST.E.64 desc[UR36][R12.64], R104 ;  /* 0x000000680c00a985 */ /* 0x000fe2000c101b24 */
[----:B------:R-:W-:Y:S01]  /*f1e0*/  @!P5 LOP3.LUT R21, R21, 0xfffffffe, RZ, 0xc0, !PT ;  /* 0xfffffffe1515d812 */ /* 0x000fe200078ec0ff */
[----:B------:R-:W-:Y:S01]  /*f1f0*/  VIADD R20, R0, 0xd8 ;  /* 0x000000d800147836 */ /* 0x000fe20000000000 */
[----:B-----5:R-:W-:Y:S02]  /*f200*/  @!P6 LOP3.LUT R17, R22, 0xfffffffe, RZ, 0xc0, !PT ;  /* 0xfffffffe1611e812 */ /* 0x020fe400078ec0ff */
[----:B------:R-:W-:Y:S01]  /*f210*/  IADD3 R18, R0, 0xc8, RZ ;  /* 0x000000c800127810 */ /* 0x000fe20007ffe0ff */
[--C-:B-1----:R-:W-:Y:S01]  /*f220*/  @!P3 IMAD.WIDE R8, R19, 0x4, R2.reuse ;  /* 0x000000041308b825 */ /* 0x102fe200078e0202 */
[----:B------:R-:W-:Y:S02]  /*f230*/  ISETP.GE.AND P2, PT, R20, UR4, PT ;  /* 0x0000000414007c0c */ /* 0x000fe4000bf46270 */
[----:B------:R-:W-:Y:S01]  /*f240*/  ISETP.GE.AND P0, PT, R18, UR4, PT ;  /* 0x0000000412007c0c */ /* 0x000fe2000bf06270 */
[--C-:B--2---:R-:W-:Y:S01]  /*f250*/  @!P4 IMAD.WIDE R10, R15, 0x4, R2.reuse ;  /* 0x000000040f0ac825 */ /* 0x104fe200078e0202 */
        /* <DEDUP_REMOVED lines=10> */
[----:B-1----:R-:W-:Y:S01]  /*f300*/  VIADD R9, R0, 0xf8 ;  /* 0x000000f800097836 */ /* 0x002fe20000000000 */
        /* <DEDUP_REMOVED lines=8> */
[----:B--2---:R-:W-:Y:S02]  /*f390*/  @!P1 LOP3.LUT R11, R19, 0xfffffffe, RZ, 0xc0, !PT ;  /* 0xfffffffe130b9812 */ /* 0x004fe400078ec0ff */
[----:B------:R-:W-:Y:S02]  /*f3a0*/  @!P3 LEA.HI R21, R21, R21, RZ, 0x1 ;  /* 0x000000151515b211 */ /* 0x000fe400078f08ff */
[----:B------:R-:W-:Y:S02]  /*f3b0*/  @!P6 LEA.HI R10, R9, R9, RZ, 0x1 ;  /* 0x00000009090ae211 */ /* 0x000fe400078f08ff */
[----:B------:R-:W-:Y:S02]  /*f3c0*/  @!P4 LEA.HI R12, R12, R12, RZ, 0x1 ;  /* 0x0000000c0c0cc211 */ /* 0x000fe400078f08ff */
[----:B------:R-:W-:Y:S02]  /*f3d0*/  @!P5 LEA.HI R8, R13, R13, RZ, 0x1 ;  /* 0x0000000d0d08d211 */ /* 0x000fe400078f08ff */
[----:B------:R-:W-:-:S02]  /*f3e0*/  @!P0 LOP3.LUT R9, R18, 0xfffffffe, RZ, 0xc0, !PT ;  /* 0xfffffffe12098812 */ /* 0x000fc400078ec0ff */
[----:B------:R-:W-:Y:S02]  /*f3f0*/  @!P2 LOP3.LUT R13, R20, 0xfffffffe, RZ, 0xc0, !PT ;  /* 0xfffffffe140da812 */ /* 0x000fe400078ec0ff */
[----:B---3--:R-:W-:Y:S02]  /*f400*/  @!P3 LOP3.LUT R15, R21, 0xfffffffe, RZ, 0xc0, !PT ;  /* 0xfffffffe150fb812 */ /* 0x008fe400078ec0ff */
[----:B----4-:R-:W-:Y:S01]  /*f410*/  @!P4 LOP3.LUT R17, R12, 0xfffffffe, RZ, 0xc0, !PT ;  /* 0xfffffffe0c11c812 */ /* 0x010fe200078ec0ff */
        /* <DEDUP_REMOVED lines=16> */
.L_x_7482:
[----:B------:R-:W-:Y:S05]  /*f520*/  BSYNC B0 ;  /* 0x0000000000007941 */ /* 0x000fea0003800000 */
.L_x_7481:
[----:B------:R-:W-:Y:S01]  /*f530*/  VIADD R7, R7, 0x8 ;  /* 0x0000000807077836 */ /* 0x000fe20000000000 */
[----:B-1-3--:R3:W4:Y:S04]  /*f540*/  SHFL.IDX PT, R3, R5, 0x1, 0x1c1f ;  /* 0x003c1f0005037f89 */ /* 0x00a72800000e0000 */
[----:B------:R-:W-:Y:S01]  /*f550*/  ISETP.GE.AND P0, PT, R7, R6, PT ;  /* 0x000000060700720c */ /* 0x000fe20003f06270 */
[----:B--2---:R3:W2:-:S12]  /*f560*/  SHFL.IDX PT, R2, R4, 0x1, 0x1c1f ;  /* 0x003c1f0004027f89 */ /* 0x00469800000e0000 */
[----:B---3--:R-:W-:Y:S05]  /*f570*/  @P0 BRA `(.L_x_7433) ;  /* 0x0000005400b80947 */ /* 0x008fea0003800000 */
        /* <DEDUP_REMOVED lines=19> */
[----:B------:R-:W-:Y:S01]  /*f6b0*/  VIADD R20, R0, 0x80 ;  /* 0x0000008000147836 */ /* 0x000fe20000000000 */
[----:B------:R-:W-:Y:S02]  /*f6c0*/  @!P2 LEA.HI R8, R7, R7, RZ, 0x1 ;  /* 0x000000070708a211 */ /* 0x000fe400078f08ff */
[----:B------:R-:W-:Y:S02]  /*f6d0*/  @!P0 LOP3.LUT R5, R4, 0xfffffffe, RZ, 0xc0, !PT ;  /* 0xfffffffe04058812 */ /* 0x000fe400078ec0ff */
[----:B------:R-:W-:Y:S02]  /*f6e0*/  @!P1 LOP3.LUT R7, R6, 0xfffffffe, RZ, 0xc0, !PT ;  /* 0xfffffffe06079812 */ /* 0x000fe400078ec0ff */
[----:B------:R-:W-:Y:S01]  /*f6f0*/  @!P2 LOP3.LUT R9, R8, 0xfffffffe, RZ, 0xc0, !PT ;  /* 0xfffffffe0809a812 */ /* 0x000fe200078ec0ff */
[----:B--2-4-:R-:W-:Y:S01]  /*f700*/  @!P0 IMAD.WIDE R4, R5, 0x4, R2 ;  /* 0x0000000405048825 */ /* 0x014fe200078e0202 */
        /* <DEDUP_REMOVED lines=13> */
[----:B-1----:R-:W-:Y:S02]  /*f7e0*/  @!P5 LOP3.LUT R5, R10, 0xfffffffe, RZ, 0xc0, !PT ;  /* 0xfffffffe0a05d812 */ /* 0x002fe400078ec0ff */
[----:B------:R-:W-:Y:S02]  /*f7f0*/  @!P0 LEA.HI R12, R12, R12, RZ, 0x1 ;  /* 0x0000000c0c0c8211 */ /* 0x000fe400078f08ff */
[----:B--2---:R-:W-:Y:S01]  /*f800*/  @!P6 LOP3.LUT R7, R11, 0xfffffffe, RZ, 0xc0, !PT ;  /* 0xfffffffe0b07e812 */ /* 0x004fe200078ec0ff */
[----:B------:R-:W-:Y:S01]  /*f810*/  @!P5 IMAD.WIDE R4, R5, 0x4, R2 ;  /* 0x000000040504d825 */ /* 0x000fe200078e0202 */
[----:B------:R-:W-:-:S02]  /*f820*/  @!P1 LEA.HI R13, R13, R13, RZ, 0x1 ;  /* 0x0000000d0d0d9211 */ /* 0x000fc400078f08ff */
[----:B------:R-:W-:Y:S01]  /*f830*/  @!P2 LEA.HI R14, R14, R14, RZ, 0x1 ;  /* 0x0000000e0e0ea211 */ /* 0x000fe200078f08ff */
[----:B------:R-:W-:Y:S01]  /*f840*/  @!P6 IMAD.WIDE R6, R7, 0x4, R2 ;  /* 0x000000040706e825 */ /* 0x000fe200078e0202 */
[----:B------:R-:W-:Y:S01]  /*f850*/  @!P4 LEA.HI R16, R16, R16, RZ, 0x1 ;  /* 0x000000101010c211 */ /* 0x000fe200078f08ff */
[----:B------:R1:W-:Y:S01]  /*f860*/  @!P5 ST.E.64 desc[UR36][R4.64], R38 ;  /* 0x000000260400d985 */ /* 0x0003e2000c101b24 */
[----:B---3--:R-:W-:Y:S02]  /*f870*/  @!P0 LOP3.LUT R9, R12, 0xfffffffe, RZ, 0xc0, !PT ;  /* 0xfffffffe0c098812 */ /* 0x008fe400078ec0ff */
        /* <DEDUP_REMOVED lines=9> */
[----:B-1----:R-:W-:-:S04]  /*f910*/  @!P0 IMAD.WIDE R4, R9, 0x4, R2 ;  /* 0x0000000409048825 */ /* 0x002fc800078e0202 */
[--C-:B--2---:R-:W-:Y:S01]  /*f920*/  @!P1 IMAD.WIDE R6, R13, 0x4, R2.reuse ;  /* 0x000000040d069825 */ /* 0x104fe200078e0202 */
        /* <DEDUP_REMOVED lines=17> */
[----:B-1----:R-:W-:Y:S01]  /*fa40*/  @!P5 LOP3.LUT R5, R18, 0xfffffffe, RZ, 0xc0, !PT ;  /* 0xfffffffe1205d812 */ /* 0x002fe200078ec0ff */
[C---:B------:R-:W-:Y:S01]  /*fa50*/  VIADD R18, R0.reuse, 0x88 ;  /* 0x0000008800127836 */ /* 0x040fe20000000000 */
        /* <DEDUP_REMOVED lines=76> */
[C---:B------:R-:W-:Y:S01]  /*ff20*/  VIADD R15, R0.reuse, 0xd8 ;  /* 0x000000d8000f7836 */ /* 0x040fe20000000000 */
[----:B------:R5:W-:Y:S01]  /*ff30*/  @!P1 ST.E.64 desc[UR36][R12.64], R118 ;  /* 0x000000760c009985 */ /* 0x000be2000c101b24 */
[----:B------:R-:W-:Y:S01]  /*ff40*/  ISETP.GE.AND P3, PT, R17, UR4, PT ;  /* 0x0000000411007c0c */ /* 0x000fe2000bf66270 */
[----:B------:R-:W-:Y:S01]  /*ff50*/  VIADD R0, R0, 0xf8 ;  /* 0x000000f800007836 */ /* 0x000fe20000000000 */
[----:B------:R-:W-:Y:S02]  /*ff60*/  @!P5 LEA.HI R18, R18, R18, RZ, 0x1 ;  /* 0x000000121212d211 */ /* 0x000fe400078f08ff */
[----:B------:R-:W-:-:S02]  /*ff70*/  ISETP.GE.AND P1, PT, R15, UR4, PT ;  /* 0x000000040f007c0c */ /* 0x000fc4000bf26270 */
[----:B------:R-:W-:Y:S02]  /*ff80*/  @!P6 LEA.HI R19, R19, R19, RZ, 0x1 ;  /* 0x000000131313e211 */ /* 0x000fe400078f08ff */
[----:B-1----:R-:W-:Y:S02]  /*ff90*/  @!P5 LOP3.LUT R5, R18, 0xfffffffe, RZ, 0xc0, !PT ;  /* 0xfffffffe1205d812 */ /* 0x002fe400078ec0ff */
[----:B--2---:R-:W-:Y:S02]  /*ffa0*/  @!P6 LOP3.LUT R7, R19, 0xfffffffe, RZ, 0xc0, !PT ;  /* 0xfffffffe1307e812 */ /* 0x004fe400078ec0ff */
        /* <DEDUP_REMOVED lines=10> */
[----:B------:R-:W-:Y:S02]  /*10050*/  @!P1 LOP3.LUT R15, R15, 0xfffffffe, RZ, 0xc0, !PT ;  /* 0xfffffffe0f0f9812 */ /* 0x000fe400078ec0ff */
[----:B----4-:R-:W-:Y:S02]  /*10060*/  @!P2 LOP3.LUT R11, R16, 0xfffffffe, RZ, 0xc0, !PT ;  /* 0xfffffffe100ba812 */ /* 0x010fe400078ec0ff */
[----:B------:R-:W-:Y:S02]  /*10070*/  @!P3 LOP3.LUT R17, R17, 0xfffffffe, RZ, 0xc0, !PT ;  /* 0xfffffffe1111b812 */ /* 0x000fe400078ec0ff */
[----:B-----5:R-:W-:Y:S01]  /*10080*/  @!P4 LOP3.LUT R13, R20, 0xfffffffe, RZ, 0xc0, !PT ;  /* 0xfffffffe140dc812 */ /* 0x020fe200078ec0ff */
[----:B-1----:R-:W-:-:S04]  /*10090*/  @!P0 IMAD.WIDE R4, R9, 0x4, R2 ;  /* 0x0000000409048825 */ /* 0x002fc800078e0202 */
[--C-:B--2---:R-:W-:Y:S01]  /*100a0*/  @!P1 IMAD.WIDE R6, R15, 0x4, R2.reuse ;  /* 0x000000040f069825 */ /* 0x104fe200078e0202 */
        /* <DEDUP_REMOVED lines=15> */
.L_x_7479:
        /* <DEDUP_REMOVED lines=8> */
[----:B--2---:R-:W-:Y:S02]  /*10220*/  IMAD R3, R6, UR4, RZ ;  /* 0x0000000406037c24 */ /* 0x004fe4000f8e02ff */
[----:B------:R-:W-:-:S05]  /*10230*/  VIADD R0, R0, 0xffffff80 ;  /* 0xffffff8000007836 */ /* 0x000fca0000000000 */
[----:B------:R-:W-:-:S13]  /*10240*/  ISETP.GE.AND P0, PT, R0, R3, PT ;  /* 0x000000030000720c */ /* 0x000fda0003f06270 */
[----:B------:R-:W-:Y:S05]  /*10250*/  @P0 BRA `(.L_x_7433) ;  /* 0x0000004800800947 */ /* 0x000fea0003800000 */
[----:B------:R-:W2:Y:S01]  /*10260*/  LDL R4, [R1] ;  /* 0x0000000001047983 */ /* 0x000ea20000100800 */
[----:B------:R-:W-:Y:S01]  /*10270*/  ISETP.NE.AND P0, PT, R6, 0x1, PT ;  /* 0x000000010600780c */ /* 0x000fe20003f05270 */
[----:B------:R-:W-:Y:S01]  /*10280*/  S2UR UR7, SR_CTAID.Z ;  /* 0x00000000000779c3 */ /* 0x000fe20000002700 */
[----:B------:R-:W-:Y:S01]  /*10290*/  ULDC.64 UR8, c[0x0][0xcd0] ;  /* 0x0003340000087ab9 */ /* 0x000fe20000000a00 */
[----:B------:R-:W-:-:S06]  /*102a0*/  IMAD.MOV.U32 R5, RZ, RZ, R0 ;  /* 0x000000ffff057224 */ /* 0x000fcc00078e0000 */
[----:B------:R-:W1:Y:S08]  /*102b0*/  LDC.64 R10, c[0x0][0xcd8] ;  /* 0x00033600ff0a7b82 */ /* 0x000e700000000a00 */
[----:B------:R-:W3:Y:S08]  /*102c0*/  @P0 LDC R7, c[0x0][0xcec] ;  /* 0x00033b00ff070b82 */ /* 0x000ef00000000800 */
[----:B------:R-:W4:Y:S08]  /*102d0*/  @P0 LDC R9, c[0x0][0xcf0] ;  /* 0x00033c00ff090b82 */ /* 0x000f300000000800 */
[----:B------:R-:W5:Y:S08]  /*102e0*/  S2UR UR10, SR_CTAID.Y ;  /* 0x00000000000a79c3 */ /* 0x000f700000002600 */
[----:B------:R-:W5:Y:S01]  /*102f0*/  LDC R8, c[0x0][0xd50] ;  /* 0x00035400ff087b82 */ /* 0x000f620000000800 */
[----:B--2---:R-:W-:Y:S01]  /*10300*/  R2UR UR11, R4 ;  /* 0x00000000040b72ca */ /* 0x004fe200000e0000 */
[----:B---3--:R-:W-:-:S05]  /*10310*/  @P0 IMAD.HI.U32 R4, R0, R7, RZ ;  /* 0x0000000700040227 */ /* 0x008fca00078e00ff */
[----:B----4-:R-:W-:-:S07]  /*10320*/  @P0 SHF.R.U32.HI R5, RZ, R9, R4 ;  /* 0x00000009ff050219 */ /* 0x010fce0000011604 */
[----:B------:R-:W-:Y:S02]  /*10330*/  USHF.R.S32.HI UR6, URZ, 0x1f, UR11 ;  /* 0x0000001f3f067899 */ /* 0x000fe4000801140b */
[----:B------:R-:W-:Y:S01]  /*10340*/  IMAD R7, RZ, RZ, -UR11 ;  /* 0x8000000bff077e24 */ /* 0x000fe2000f8e02ff */
[----:B------:R-:W-:Y:S02]  /*10350*/  UIMAD.WIDE.U32 UR4, UR11, UR8, URZ ;  /* 0x000000080b0472a5 */ /* 0x000fe4000f8e003f */
[----:B------:R-:W-:Y:S01]  /*10360*/  UIMAD UR6, UR6, UR8, URZ ;  /* 0x00000008060672a4 */ /* 0x000fe2000f8e023f */
[----:B-----5:R-:W-:Y:S01]  /*10370*/  IMAD R9, R8, R7, UR10 ;  /* 0x0000000a08097e24 */ /* 0x020fe2000f8e0207 */
[----:B------:R-:W-:Y:S01]  /*10380*/  USHF.R.S32.HI UR8, URZ, 0x1f, UR7 ;  /* 0x0000001f3f087899 */ /* 0x000fe20008011407 */
[----:B------:R-:W-:Y:S01]  /*10390*/  IMAD.MOV R7, RZ, RZ, -R5 ;  /* 0x000000ffff077224 */ /* 0x000fe200078e0a05 */
[----:B------:R-:W-:Y:S01]  /*103a0*/  UIMAD UR6, UR11, UR9, UR6 ;  /* 0x000000090b0672a4 */ /* 0x000fe2000f8e0206 */
[----:B------:R-:W-:Y:S01]  /*103b0*/  IMAD.U32 R3, RZ, RZ, UR5 ;  /* 0x00000005ff037e24 */ /* 0x000fe2000f8e00ff */
[----:B------:R-:W-:Y:S01]  /*103c0*/  SHF.R.S32.HI R4, RZ, 0x1f, R9 ;  /* 0x0000001fff047819 */ /* 0x000fe20000011409 */
[----:B------:R-:W-:Y:S01]  /*103d0*/  IMAD.U32 R2, RZ, RZ, UR4 ;  /* 0x00000004ff027e24 */ /* 0x000fe2000f8e00ff */
[----:B------:R-:W-:Y:S01]  /*103e0*/  UIADD3 UR6, UR5, UR6, URZ ;  /* 0x0000000605067290 */ /* 0x000fe2000fffe03f */
[----:B-1----:R-:W-:-:S02]  /*103f0*/  IMAD R12, R10, UR8, RZ ;  /* 0x000000080a0c7c24 */ /* 0x002fc4000f8e02ff */
[----:B------:R-:W-:Y:S01]  /*10400*/  ULDC.64 UR4, c[0x0][0xce0] ;  /* 0x0003380000047ab9 */ /* 0x000fe20000000a00 */
[----:B------:R-:W-:Y:S02]  /*10410*/  IMAD R7, R6, R7, R0 ;  /* 0x0000000706077224 */ /* 0x000fe400078e0200 */
[----:B------:R-:W-:Y:S01]  /*10420*/  MOV R3, UR6 ;  /* 0x0000000600037c02 */ /* 0x000fe20008000f00 */
[----:B------:R-:W-:Y:S02]  /*10430*/  IMAD R11, R11, UR7, R12 ;  /* 0x000000070b0b7c24 */ /* 0x000fe4000f8e020c */
[----:B------:R-:W-:Y:S01]  /*10440*/  IMAD R4, R4, UR4, RZ ;  /* 0x0000000404047c24 */ /* 0x000fe2000f8e02ff */
[----:B------:R-:W-:Y:S01]  /*10450*/  SHF.R.S32.HI R0, RZ, 0x1f, R7 ;  /* 0x0000001fff007819 */ /* 0x000fe20000011407 */
[----:B------:R-:W-:-:S04]  /*10460*/  IMAD.WIDE.U32 R2, R10, UR7, R2 ;  /* 0x000000070a027c25 */ /* 0x000fc8000f8e0002 */
[----:B------:R-:W-:Y:S02]  /*10470*/  IMAD.IADD R3, R11, 0x1, R3 ;  /* 0x000000010b037824 */ /* 0x000fe400078e0203 */
[C---:B------:R-:W-:Y:S02]  /*10480*/  IMAD R4, R9.reuse, UR5, R4 ;  /* 0x0000000509047c24 */ /* 0x040fe4000f8e0204 */
[----:B------:R-:W-:Y:S01]  /*10490*/  IMAD.WIDE.U32 R2, R9, UR4, R2 ;  /* 0x0000000409027c25 */ /* 0x000fe2000f8e0002 */
[----:B------:R-:W-:Y:S01]  /*104a0*/  SHF.R.S32.HI R9, RZ, 0x1f, R5 ;  /* 0x0000001fff097819 */ /* 0x000fe20000011405 */
[----:B------:R-:W-:Y:S02]  /*104b0*/  ULDC.64 UR4, c[0x0][0xcc8] ;  /* 0x0003320000047ab9 */ /* 0x000fe40000000a00 */
[----:B------:R-:W-:Y:S01]  /*104c0*/  IMAD R0, R0, UR4, RZ ;  /* 0x0000000400007c24 */ /* 0x000fe2000f8e02ff */
[----:B------:R-:W-:-:S03]  /*104d0*/  IADD3 R2, P0, R5, R2, RZ ;  /* 0x0000000205027210 */ /* 0x000fc60007f1e0ff */
[----:B------:R-:W-:Y:S01]  /*104e0*/  IMAD R5, R7, UR5, R0 ;  /* 0x0000000507057c24 */ /* 0x000fe2000f8e0200 */
[----:B------:R-:W-:-:S03]  /*104f0*/  IADD3.X R3, R9, R3, R4, P0, !PT ;  /* 0x0000000309037210 */ /* 0x000fc600007fe404 */
        /* <DEDUP_REMOVED lines=8> */
.L_x_7431:
        /* <DEDUP_REMOVED lines=18> */
.L_x_7483:
[----:B------:R-:W-:Y:S01]  /*106a0*/  ULDC UR43, c[0x0][0xd50] ;  /* 0x00035400002b7ab9 */ /* 0x000fe20000000800 */
[----:B------:R-:W-:Y:S01]  /*106b0*/  UMOV UR39, UR6 ;  /* 0x0000000600277c82 */ /* 0x000fe20008000000 */
[----:B------:R-:W-:-:S11]  /*106c0*/  UISETP.NE.AND UP0, UPT, UR43, 0x1, UPT ;  /* 0x000000012b00788c */ /* 0x000fd6000bf05270 */
[----:B------:R-:W-:Y:S01]  /*106d0*/  @UP0 ULDC UR4, c[0x0][0xd54] ;  /* 0x0003550000040ab9 */ /* 0x000fe20000000800 */
[----:B------:R-:W-:Y:S01]  /*106e0*/  @UP0 ULDC UR7, c[0x0][0xd58] ;  /* 0x0003560000070ab9 */ /* 0x000fe20000000800 */
[----:B------:R-:W-:-:S04]  /*106f0*/  UIMAD.WIDE.U32 UR4, UR6, UR4, URZ ;  /* 0x00000004060472a5 */ /* 0x000fc8000f8e003f */
[----:B------:R-:W-:-:S12]  /*10700*/  @UP0 USHF.R.U32.HI UR39, URZ, UR7, UR5 ;  /* 0x000000073f270299 */ /* 0x000fd80008011605 */
.L_x_7484:
        /* <DEDUP_REMOVED lines=8> */
[----:B------:R-:W0:Y:S01]  /*10790*/  S2UR UR46, SR_CTAID.X ;  /* 0x00000000002e79c3 */ /* 0x000e220000002500 */
[----:B------:R-:W-:Y:S01]  /*107a0*/  UISETP.NE.U32.AND UP0, UPT, UR4, URZ, UPT ;  /* 0x0000003f0400728c */ /* 0x000fe2000bf05070 */
[----:B------:R-:W-:Y:S01]  /*107b0*/  MOV R30, RZ ;  /* 0x000000ff001e7202 */ /* 0x000fe20000000f00 */
[----:B------:R-:W-:Y:S01]  /*107c0*/  ULDC UR6, c[0x0][0x448] ;  /* 0x0001120000067ab9 */ /* 0x000fe20000000800 */
[----:B------:R-:W-:Y:S01]  /*107d0*/  ULDC UR7, c[0x0][0x2f0] ;  /* 0x0000bc0000077ab9 */ /* 0x000fe20000000800 */
[----:B------:R-:W-:Y:S02]  /*107e0*/  UISETP.NE.AND.EX UP0, UPT, UR5, URZ, UPT, UP0 ;  /* 0x0000003f0500728c */ /* 0x000fe4000bf05300 */
[----:B------:R-:W-:-:S04]  /*107f0*/  UISETP.NE.AND UP1, UPT, UR6, 0x1, UPT ;  /* 0x000000010600788c */ /* 0x000fc8000bf25270 */
[----:B------:R-:W-:-:S05]  /*10800*/  PLOP3.LUT P0, PT, PT, PT, UP0, 0x80, 0x0 ;  /* 0x000000000000781c */ /* 0x000fca0003f0f008 */
[----:B------:R-:W-:Y:S02]  /*10810*/  @UP0 ULDC.64 UR4, c[0x0][0xb20] ;  /* 0x0002c80000040ab9 */ /* 0x000fe40000000a00 */
[----:B------:R-:W-:Y:S01]  /*10820*/  @UP0 UIMAD.WIDE UR4, UR45, 0x4, UR4 ;  /* 0x000000042d0408a5 */ /* 0x000fe2000f8e0204 */
[----:B------:R-:W-:-:S05]  /*10830*/  @UP1 ULDC UR8, c[0x0][0x450] ;  /* 0x0001140000081ab9 */ /* 0x000fca0000000800 */
[----:B------:R-:W-:Y:S02]  /*10840*/  IMAD.U32 R2, RZ, RZ, UR4 ;  /* 0x00000004ff027e24 */ /* 0x000fe4000f8e00ff */
[----:B------:R-:W-:Y:S01]  /*10850*/  IMAD.U32 R3, RZ, RZ, UR5 ;  /* 0x00000005ff037e24 */ /* 0x000fe2000f8e00ff */
[----:B------:R-:W-:Y:S02]  /*10860*/  ULDC.64 UR4, c[0x0][0x418] ;  /* 0x0001060000047ab9 */ /* 0x000fe40000000a00 */
[----:B------:R-:W-:Y:S02]  /*10870*/  UISETP.NE.U32.AND UP0, UPT, UR4, URZ, UPT ;  /* 0x0000003f0400728c */ /* 0x000fe4000bf05070 */
[----:B0-----:R-:W-:Y:S01]  /*10880*/  ULEA UR6, UR46, 0x3f, 0x6 ;  /* 0x0000003f2e067891 */ /* 0x001fe2000f8e303f */
[----:B------:R0:W5:Y:S01]  /*10890*/  @P0 LDG.E R30, desc[UR36][R2.64] ;  /* 0x00000024021e0981 */ /* 0x000162000c1e1900 */
[----:B------:R-:W-:Y:S01]  /*108a0*/  UISETP.NE.AND.EX UP0, UPT, UR5, URZ, UPT, UP0 ;  /* 0x0000003f0500728c */ /* 0x000fe2000bf05300 */
[----:B------:R-:W-:Y:S01]  /*108b0*/  ULDC UR4, c[0x0][0x424] ;  /* 0x0001090000047ab9 */ /* 0x000fe20000000800 */
[----:B------:R-:W-:-:S02]  /*108c0*/  UP2UR UR47, UPR, URZ, 0x2 ;  /* 0x000000023f2f7883 */ /* 0x000fc40008000000 */
[----:B------:R-:W-:Y:S02]  /*108d0*/  USEL UR40, UR4, 0x1, UP0 ;  /* 0x0000000104287887 */ /* 0x000fe40008000000 */
[----:B------:R-:W-:Y:S01]  /*108e0*/  USHF.R.U32.HI UR9, URZ, 0x10, UR43 ;  /* 0x000000103f097899 */ /* 0x000fe2000801162b */
[----:B------:R-:W-:Y:S01]  /*108f0*/  @UP1 ULDC UR4, c[0x0][0x44c] ;  /* 0x0001130000041ab9 */ /* 0x000fe20000000800 */
[----:B------:R-:W-:Y:S02]  /*10900*/  UIMAD UR40, UR40, UR7, URZ ;  /* 0x00000007282872a4 */ /* 0x000fe4000f8e023f */
[----:B------:R-:W-:Y:S01]  /*10910*/  UIMAD.WIDE.U32 UR4, UR6, UR4, URZ ;  /* 0x00000004060472a5 */ /* 0x000fe2000f8e003f */
[----:B------:R-:W-:Y:S01]  /*10920*/  ULDC UR7, c[0x0][0x288] ;  /* 0x0000a20000077ab9 */ /* 0x000fe20000000800 */
[----:B------:R-:W-:Y:S02]  /*10930*/  UIADD3 UR4, UR40, 0x3f, URZ ;  /* 0x0000003f28047890 */ /* 0x000fe4000fffe03f */
[----:B------:R-:W-:-:S02]  /*10940*/  UIADD3 UR7, UR40, 0x40, -UR7 ;  /* 0x0000004028077890 */ /* 0x000fc4000fffe807 */
[----:B------:R-:W-:Y:S02]  /*10950*/  @UP1 USHF.R.U32.HI UR6, URZ, UR8, UR5 ;  /* 0x000000083f061299 */ /* 0x000fe40008011605 */
[----:B------:R-:W-:Y:S02]  /*10960*/  USHF.R.S32.HI UR5, URZ, 0x1f, UR4 ;  /* 0x0000001f3f057899 */ /* 0x000fe40008011404 */
[----:B------:R-:W-:Y:S02]  /*10970*/  UIADD3 UR7, UR7, UR6, URZ ;  /* 0x0000000607077290 */ /* 0x000fe4000fffe03f */
[----:B------:R-:W-:Y:S02]  /*10980*/  ULEA.HI UR5, UR5, UR4, URZ, 0x6 ;  /* 0x0000000405057291 */ /* 0x000fe4000f8f303f */
[----:B------:R-:W-:Y:S02]  /*10990*/  USHF.R.S32.HI UR6, URZ, 0x1f, UR7 ;  /* 0x0000001f3f067899 */ /* 0x000fe40008011407 */
[----:B------:R-:W-:-:S02]  /*109a0*/  USHF.R.S32.HI UR41, URZ, 0x6, UR5 ;  /* 0x000000063f297899 */ /* 0x000fc40008011405 */
[----:B------:R-:W-:Y:S02]  /*109b0*/  ULEA.HI UR6, UR6, UR7, URZ, 0x6 ;  /* 0x0000000706067291 */ /* 0x000fe4000f8f303f */
[----:B------:R-:W-:Y:S02]  /*109c0*/  ULOP3.LUT UR43, UR43, 0xffff, URZ, 0xc0, !UPT ;  /* 0x0000ffff2b2b7892 */ /* 0x000fe4000f8ec03f */
[----:B------:R-:W-:Y:S01]  /*109d0*/  USHF.R.S32.HI UR42, URZ, 0x6, UR6 ;  /* 0x000000063f2a7899 */ /* 0x000fe20008011406 */
[----:B------:R-:W-:-:S03]  /*109e0*/  UMOV UR38, URZ ;  /* 0x0000003f00267c82 */ /* 0x000fc60008000000 */
[----:B------:R-:W-:-:S04]  /*109f0*/  UISETP.LT.AND UP0, UPT, UR41, UR42, UPT ;  /* 0x0000002a2900728c */ /* 0x000fc8000bf01270 */
[----:B------:R-:W-:Y:S02]  /*10a00*/  USEL UR11, UR41, UR42, UP0 ;  /* 0x0000002a290b7287 */ /* 0x000fe40008000000 */
[----:B------:R-:W-:Y:S02]  /*10a10*/  UISETP.NE.AND UP0, UPT, UR9, URZ, UPT ;  /* 0x0000003f0900728c */ /* 0x000fe4000bf05270 */
[----:B------:R-:W-:-:S06]  /*10a20*/  UISETP.GE.AND UP1, UPT, UR11, 0x1, UPT ;  /* 0x000000010b00788c */ /* 0x000fcc000bf26270 */
[----:B------:R-:W-:-:S03]  /*10a30*/  PLOP3.LUT P0, PT, PT, PT, UP1, 0x80, 0x0 ;  /* 0x000000000000781c */ /* 0x000fc60003f0f018 */
[----:B------:R-:W-:-:S10]  /*10a40*/  @!UP0 ULDC UR9, c[0x0][0xae8] ;  /* 0x0002ba0000098ab9 */ /* 0x000fd40000000800 */
        /* <DEDUP_REMOVED lines=31> */
.L_x_7486:
        /* <DEDUP_REMOVED lines=31> */
.L_x_7487:
        /* <DEDUP_REMOVED lines=20> */
.L_x_7489:
[----:B------:R0:W1:Y:S01]  /*10f70*/  LDC.64 R2, c[0x4][R16] ;  /* 0x0100000010027b82 */ /* 0x0000620000000a00 */
[----:B------:R-:W-:Y:S01]  /*10f80*/  ULDC.64 UR4, c[0x4][0xf0] ;  /* 0x01003c0000047ab9 */ /* 0x000fe20000000a00 */
[----:B------:R-:W-:Y:S01]  /*10f90*/  ULDC.64 UR6, c[0x4][0xf8] ;  /* 0x01003e0000067ab9 */ /* 0x000fe20000000a00 */
[----:B------:R-:W-:Y:S01]  /*10fa0*/  MOV R4, UR4 ;  /* 0x0000000400047c02 */ /* 0x000fe20008000f00 */
        /* <DEDUP_REMOVED lines=11> */
.L_x_7488:
[----:B------:R-:W-:Y:S01]  /*11060*/  ULDC.64 UR4, c[0x0][0xaf0] ;  /* 0x0002bc0000047ab9 */ /* 0x000fe20000000a00 */
[----:B------:R-:W-:Y:S01]  /*11070*/  MOV R25, UR45 ;  /* 0x0000002d00197c02 */ /* 0x000fe20008000f00 */
        /* <DEDUP_REMOVED lines=88> */
.L_x_7536:
[----:B------:R-:W2:Y:S01]  /*11600*/  LDL R0, [R1+0x4] ;  /* 0x0000040001007983 */ /* 0x000ea20000100800 */
[----:B------:R-:W-:Y:S01]  /*11610*/  ISETP.GT.U32.AND P1, PT, R31, 0x3f, PT ;  /* 0x0000003f1f00780c */ /* 0x000fe20003f24070 */
[----:B------:R-:W-:Y:S01]  /*11620*/  IMAD.U32 R23, RZ, RZ, UR39 ;  /* 0x00000027ff177e24 */ /* 0x000fe2000f8e00ff */
[----:B------:R-:W-:Y:S02]  /*11630*/  LOP3.LUT R16, R16, 0xfffffbff, RZ, 0xc0, !PT ;  /* 0xfffffbff10107812 */ /* 0x000fe400078ec0ff */
[----:B------:R-:W-:Y:S02]  /*11640*/  LOP3.LUT R34, R3, R34, RZ, 0xfc, !PT ;  /* 0x0000002203227212 */ /* 0x000fe400078efcff */
        /* <DEDUP_REMOVED lines=11> */
.L_x_7491:
[----:B------:R-:W-:-:S05]  /*11700*/  IMAD.MOV.U32 R0, RZ, RZ, 0x1 ;  /* 0x00000001ff007424 */ /* 0x000fca00078e00ff */
[----:B------:R-:W-:-:S04]  /*11710*/  SHF.L.U32 R0, R0, 0x1f, RZ ;  /* 0x0000001f00007819 */ /* 0x000fc800000006ff */
[----:B------:R-:W0:Y:S02]  /*11720*/  SYNCS.PHASECHK.TRANS64.TRYWAIT P0, [UR44+0x38840], R0 ;  /* 0x03884000ff0075a7 */ /* 0x000e24000800016c */
[----:B0-----:R-:W-:Y:S05]  /*11730*/  @!P0 BRA `(.L_x_7492) ;  /* 0x0000003800108947 */ /* 0x001fea0003800000 */
.L_x_7537:
        /* <DEDUP_REMOVED lines=58> */
.L_x_7547:
[----:B------:R-:W-:-:S13]  /*11ae0*/  ISETP.GE.AND P0, PT, R18, 0x31, PT ;  /* 0x000000311200780c */ /* 0x000fda0003f06270 */
[----:B0-2---:R-:W-:-:S04]  /*11af0*/  @P0 LEA R2, P1, R22, R14, 0x1 ;  /* 0x0000000e16020211 */ /* 0x005fc800078208ff */
[----:B-1----:R-:W-:Y:S02]  /*11b00*/  @P0 IADD3.X R3, RZ, R5, RZ, P1, !PT ;  /* 0x00000005ff030210 */ /* 0x002fe40000ffe4ff */
[----:B------:R-:W-:-:S05]  /*11b10*/  @P0 LEA R5, R24, UR44, 0x1 ;  /* 0x0000002c18050c11 */ /* 0x000fca000f8e08ff */
        /* <DEDUP_REMOVED lines=11> */
.L_x_7494:
        /* <DEDUP_REMOVED lines=17> */
[----:B------:R-:W-:-:S02]  /*11ce0*/  IMAD.U32 R7, RZ, RZ, UR7 ;  /* 0x00000007ff077e24 */ /* 0x000fc4000f8e00ff */
[----:B------:R-:W-:Y:S02]  /*11cf0*/  IMAD.U32 R10, RZ, RZ, UR8 ;  /* 0x00000008ff0a7e24 */ /* 0x000fe4000f8e00ff */
[----:B------:R-:W-:Y:S02]  /*11d00*/  IMAD.U32 R11, RZ, RZ, UR9 ;  /* 0x00000009ff0b7e24 */ /* 0x000fe4000f8e00ff */
[----:B------:R-:W-:Y:S02]  /*11d10*/  IMAD.MOV.U32 R8, RZ, RZ, 0x70 ;  /* 0x00000070ff087424 */ /* 0x000fe400078e00ff */
[----:B------:R-:W-:-:S07]  /*11d20*/  IMAD.MOV.U32 R13, RZ, RZ, RZ ;  /* 0x000000ffff0d7224 */ /* 0x000fce00078e00ff */
[----:B------:R-:W-:-:S07]  /*11d30*/  LEPC R20, `(.L_x_7495) ;  /* 0x000000001014794e */ /* 0x000fce0000000000 */
[----:B0-----:R-:W-:Y:S05]  /*11d40*/  CALL.ABS.NOINC R2 ;  /* 0x0000000002007343 */ /* 0x001fea0003c00000 */
.L_x_7495:
[----:B------:R-:W-:Y:S01]  /*11d50*/  UISETP.NE.AND UP0, UPT, UR47, URZ, UPT ;  /* 0x0000003f2f00728c */ /* 0x000fe2000bf05270 */
[----:B------:R-:W-:Y:S01]  /*11d60*/  IMAD.U32 R28, RZ, RZ, UR46 ;  /* 0x0000002eff1c7e24 */ /* 0x000fe2000f8e00ff */
[----:B------:R-:W-:Y:S01]  /*11d70*/  R2UR UR6, R23 ;  /* 0x00000000170672ca */ /* 0x000fe200000e0000 */
[----:B------:R-:W-:Y:S01]  /*11d80*/  ULDC.64 UR8, c[0x0][0x2d8] ;  /* 0x0000b60000087ab9 */ /* 0x000fe20000000a00 */
[----:B------:R-:W0:Y:S01]  /*11d90*/  LDC R7, c[0x0][0x448] ;  /* 0x00011200ff077b82 */ /* 0x000e220000000800 */
[----:B------:R-:W-:Y:S01]  /*11da0*/  IMAD R28, R28, 0x40, R31 ;  /* 0x000000401c1c7824 */ /* 0x000fe200078e021f */
[----:B------:R-:W-:Y:S01]  /*11db0*/  PLOP3.LUT P0, PT, PT, PT, UP0, 0x80, 0x0 ;  /* 0x000000000000781c */ /* 0x000fe20003f0f008 */
[----:B------:R-:W1:Y:S02]  /*11dc0*/  S2R R20, SR_TID.X ;  /* 0x0000000000147919 */ /* 0x000e640000002100 */
[----:B------:R-:W-:Y:S02]  /*11dd0*/  IMAD.MOV.U32 R11, RZ, RZ, R28 ;  /* 0x000000ffff0b7224 */ /* 0x000fe400078e001c */
[----:B------:R-:W-:-:S04]  /*11de0*/  @UP0 ULDC UR4, c[0x0][0x44c] ;  /* 0x0001130000040ab9 */ /* 0x000fc80000000800 */
[----:B------:R-:W-:-:S04]  /*11df0*/  UIMAD UR6, UR6, UR8, URZ ;  /* 0x00000008060672a4 */ /* 0x000fc8000f8e023f */
[----:B------:R-:W-:Y:S01]  /*11e00*/  @P0 IMAD.HI.U32 R0, R28, UR4, RZ ;  /* 0x000000041c000c27 */ /* 0x000fe2000f8e00ff */
[----:B------:R-:W-:Y:S01]  /*11e10*/  PLOP3.LUT P0, PT, PT, PT, UP0, 0x80, 0x0 ;  /* 0x000000000000781c */ /* 0x000fe20003f0f008 */
[----:B------:R-:W-:Y:S01]  /*11e20*/  @UP0 ULDC UR4, c[0x0][0x450] ;  /* 0x0001140000040ab9 */ /* 0x000fe20000000800 */
[----:B------:R-:W-:-:S11]  /*11e30*/  UIMAD UR6, UR39, UR9, UR6 ;  /* 0x00000009270672a4 */ /* 0x000fd6000f8e0206 */
[----:B------:R-:W-:Y:S01]  /*11e40*/  @P0 SHF.R.U32.HI R11, RZ, UR4, R0 ;  /* 0x00000004ff0b0c19 */ /* 0x000fe20008011600 */
[----:B------:R-:W-:-:S03]  /*11e50*/  UIMAD.WIDE.U32 UR4, UR39, UR8, URZ ;  /* 0x00000008270472a5 */ /* 0x000fc6000f8e003f */
[----:B------:R-:W-:Y:S01]  /*11e60*/  ULDC.64 UR8, c[0x0][0x2e0] ;  /* 0x0000b80000087ab9 */ /* 0x000fe20000000a00 */
[----:B------:R-:W-:Y:S01]  /*11e70*/  UIADD3 UR5, UR5, UR6, URZ ;  /* 0x0000000605057290 */ /* 0x000fe2000fffe03f */
[----:B------:R-:W-:Y:S01]  /*11e80*/  SHF.R.S32.HI R0, RZ, 0x1f, R11 ;  /* 0x0000001fff007819 */ /* 0x000fe2000001140b */
[----:B------:R-:W-:Y:S01]  /*11e90*/  UIMAD UR6, UR49, UR8, URZ ;  /* 0x00000008310672a4 */ /* 0x000fe2000f8e023f */
[----:B-1----:R-:W-:Y:S01]  /*11ea0*/  LOP3.LUT R20, R20, 0x7f, RZ, 0xc0, !PT ;  /* 0x0000007f14147812 */ /* 0x002fe200078ec0ff */
[----:B------:R-:W-:Y:S02]  /*11eb0*/  UIMAD.WIDE.U32 UR4, UR45, UR8, UR4 ;  /* 0x000000082d0472a5 */ /* 0x000fe4000f8e0004 */
[----:B------:R-:W-:Y:S01]  /*11ec0*/  UIMAD UR6, UR45, UR9, UR6 ;  /* 0x000000092d0672a4 */ /* 0x000fe2000f8e0206 */
[----:B------:R-:W-:-:S03]  /*11ed0*/  SHF.R.U32.HI R20, RZ, 0x3, R20 ;  /* 0x00000003ff147819 */ /* 0x000fc60000011614 */
[----:B------:R-:W-:Y:S01]  /*11ee0*/  IMAD.U32 R5, RZ, RZ, UR5 ;  /* 0x00000005ff057e24 */ /* 0x000fe2000f8e00ff */
[----:B------:R-:W-:Y:S01]  /*11ef0*/  UIADD3 UR6, UR5, UR6, URZ ;  /* 0x0000000605067290 */ /* 0x000fe2000fffe03f */
[----:B------:R-:W-:Y:S02]  /*11f00*/  IMAD.U32 R4, RZ, RZ, UR4 ;  /* 0x00000004ff047e24 */ /* 0x000fe4000f8e00ff */
[----:B------:R-:W-:Y:S01]  /*11f10*/  IMAD.MOV R5, RZ, RZ, -R11 ;  /* 0x000000ffff057224 */ /* 0x000fe200078e0a0b */
[----:B------:R-:W-:Y:S02]  /*11f20*/  ULDC.64 UR4, c[0x0][0x2d0] ;  /* 0x0000b40000047ab9 */ /* 0x000fe40000000a00 */
[----:B------:R-:W-:Y:S01]  /*11f30*/  IMAD R0, R0, UR4, RZ ;  /* 0x0000000400007c24 */ /* 0x000fe2000f8e02ff */
[----:B------:R-:W-:Y:S01]  /*11f40*/  MOV R2, R4 ;  /* 0x0000000400027202 */ /* 0x000fe20000000f00 */
[----:B0-----:R-:W-:Y:S02]  /*11f50*/  IMAD R5, R7, R5, R28 ;  /* 0x0000000507057224 */ /* 0x001fe400078e021c */
[----:B------:R-:W-:-:S02]  /*11f60*/  IMAD.U32 R3, RZ, RZ, UR6 ;  /* 0x00000006ff037e24 */ /* 0x000fc4000f8e00ff */
[C---:B------:R-:W-:Y:S01]  /*11f70*/  IMAD R9, R11.reuse, UR5, R0 ;  /* 0x000000050b097c24 */ /* 0x040fe2000f8e0200 */
[----:B------:R-:W-:Y:S01]  /*11f80*/  SHF.R.S32.HI R0, RZ, 0x1f, R5 ;  /* 0x0000001fff007819 */ /* 0x000fe20000011405 */
[----:B------:R-:W-:Y:S01]  /*11f90*/  IMAD.WIDE.U32 R2, R11, UR4, R2 ;  /* 0x000000040b027c25 */ /* 0x000fe2000f8e0002 */
[----:B------:R-:W-:-:S03]  /*11fa0*/  ULDC.64 UR4, c[0x0][0x2c8] ;  /* 0x0000b20000047ab9 */ /* 0x000fc60000000a00 */
        /* <DEDUP_REMOVED lines=13> */
[----:B------:R-:W-:Y:S01]  /*12080*/  IMAD.U32 R6, RZ, RZ, UR46 ;  /* 0x0000002eff067e24 */ /* 0x000fe2000f8e00ff */
[----:B------:R-:W-:Y:S01]  /*12090*/  ULDC UR4, c[0x0][0x288] ;  /* 0x0000a20000047ab9 */ /* 0x000fe20000000800 */
[----:B------:R-:W-:Y:S01]  /*120a0*/  LOP3.LUT R16, R16, 0xfffffeff, RZ, 0xc0, !PT ;  /* 0xfffffeff10107812 */ /* 0x000fe200078ec0ff */
[----:B------:R-:W1:Y:S01]  /*120b0*/  SHFL.IDX PT, R2, R4, RZ, 0x181f ;  /* 0x00181fff04027589 */ /* 0x000e6200000e0000 */
[----:B------:R-:W-:Y:S02]  /*120c0*/  IMAD R5, R7, UR4, RZ ;  /* 0x0000000407057c24 */ /* 0x000fe4000f8e02ff */
[----:B------:R-:W-:Y:S01]  /*120d0*/  IMAD R6, R6, 0x40, R20 ;  /* 0x0000004006067824 */ /* 0x000fe200078e0214 */
[----:B------:R-:W2:Y:S03]  /*120e0*/  SHFL.IDX PT, R7, R0, 0x1, 0x181f ;  /* 0x00381f0000077f89 */ /* 0x000ea600000e0000 */
[C---:B------:R-:W-:Y:S01]  /*120f0*/  VIADD R8, R6.reuse, 0x10 ;  /* 0x0000001006087836 */ /* 0x040fe20000000000 */
[-C--:B------:R-:W-:Y:S01]  /*12100*/  ISETP.GE.AND P2, PT, R6, R5.reuse, PT ;  /* 0x000000050600720c */ /* 0x080fe20003f46270 */
[----:B------:R-:W3:Y:S03]  /*12110*/  SHFL.IDX PT, R9, R4, 0x1, 0x181f ;  /* 0x00381f0004097f89 */ /* 0x000ee600000e0000 */
[----:B------:R-:W-:-:S09]  /*12120*/  ISETP.GE.AND P3, PT, R8, R5, PT ;  /* 0x000000050800720c */ /* 0x000fd20003f66270 */
[----:B0-----:R-:W-:Y:S02]  /*12130*/  @!P2 LEA R3, P1, R22, R14, 0x1 ;  /* 0x0000000e1603a211 */ /* 0x001fe400078208ff */
[----:B------:R-:W-:Y:S01]  /*12140*/  @!P2 LEA R8, R24, UR44, 0x1 ;  /* 0x0000002c1808ac11 */ /* 0x000fe2000f8e08ff */
[----:B------:R-:W-:Y:S01]  /*12150*/  SHFL.IDX PT, R14, R0, 0x3, 0x181f ;  /* 0x00781f00000e7f89 */ /* 0x000fe200000e0000 */
[----:B------:R-:W-:Y:S01]  /*12160*/  @P2 LOP3.LUT R16, R16, 0x100, RZ, 0xfc, !PT ;  /* 0x0000010010102812 */ /* 0x000fe200078efcff */
[----:B-1----:R-:W-:Y:S01]  /*12170*/  @!P2 IMAD.X R2, RZ, RZ, R2, P1 ;  /* 0x000000ffff02a224 */ /* 0x002fe200008e0602 */
[----:B------:R-:W-:Y:S02]  /*12180*/  @!P3 LEA R10, R24, UR44, 0x1 ;  /* 0x0000002c180abc11 */ /* 0x000fe4000f8e08ff */
[----:B--2---:R-:W-:Y:S02]  /*12190*/  @!P3 LEA R7, P1, R22, R7, 0x1 ;  /* 0x000000071607b211 */ /* 0x004fe400078208ff */
[----:B------:R-:W-:-:S02]  /*121a0*/  @!P2 LOP3.LUT R3, R3, R2, RZ, 0x3c, !PT ;  /* 0x000000020303a212 */ /* 0x000fc400078e3cff */
[----:B---3--:R-:W-:Y:S02]  /*121b0*/  @!P3 IADD3.X R9, RZ, R9, RZ, P1, !PT ;  /* 0x00000009ff09b210 */ /* 0x008fe40000ffe4ff */
        /* <DEDUP_REMOVED lines=21> */
.L_x_7556:
[----:B------:R-:W-:Y:S01]  /*12310*/  VIADD R6, R6, 0x30 ;  /* 0x0000003006067836 */ /* 0x000fe20000000000 */
[----:B------:R-:W-:-:S04]  /*12320*/  LOP3.LUT R16, R16, 0xffffefff, RZ, 0xc0, !PT ;  /* 0xffffefff10107812 */ /* 0x000fc800078ec0ff */
[----:B------:R-:W-:-:S13]  /*12330*/  ISETP.GE.AND P2, PT, R6, R5, PT ;  /* 0x000000050600720c */ /* 0x000fda0003f46270 */
[----:B0-----:R-:W-:Y:S02]  /*12340*/  @!P2 LEA R2, P1, R22, R14, 0x1 ;  /* 0x0000000e1602a211 */ /* 0x001fe400078208ff */
[----:B------:R-:W-:Y:S02]  /*12350*/  @!P2 LEA R5, R24, UR44, 0x1 ;  /* 0x0000002c1805ac11 */ /* 0x000fe4000f8e08ff */
[----:B------:R-:W-:Y:S02]  /*12360*/  @!P2 IADD3.X R3, RZ, R4, RZ, P1, !PT ;  /* 0x00000004ff03a210 */ /* 0x000fe40000ffe4ff */
[----:B------:R-:W-:-:S03]  /*12370*/  @P2 LOP3.LUT R16, R16, 0x1000, RZ, 0xfc, !PT ;  /* 0x0000100010102812 */ /* 0x000fc600078efcff */
        /* <DEDUP_REMOVED lines=29> */
.L_x_7497:
[----:B------:R-:W-:Y:S01]  /*12550*/  UISETP.NE.AND UP0, UPT, UR47, URZ, UPT ;  /* 0x0000003f2f00728c */ /* 0x000fe2000bf05270 */
[----:B------:R-:W-:Y:S01]  /*12560*/  R2UR UR6, R23 ;  /* 0x00000000170672ca */ /* 0x000fe200000e0000 */
[----:B------:R-:W-:Y:S01]  /*12570*/  ULDC.64 UR8, c[0x0][0x3d8] ;  /* 0x0000f60000087ab9 */ /* 0x000fe20000000a00 */
[----:B------:R-:W-:Y:S01]  /*12580*/  IMAD.MOV.U32 R2, RZ, RZ, R28 ;  /* 0x000000ffff027224 */ /* 0x000fe200078e001c */
[----:B------:R-:W-:Y:S01]  /*12590*/  ULDC UR7, c[0x0][0x448] ;  /* 0x0001120000077ab9 */ /* 0x000fe20000000800 */
[C---:B------:R-:W-:Y:S02]  /*125a0*/  LOP3.LUT R20, R22.reuse, 0x180, RZ, 0xfc, !PT ;  /* 0x0000018016147812 */ /* 0x040fe400078efcff */
[----:B------:R-:W-:Y:S02]  /*125b0*/  PLOP3.LUT P0, PT, PT, PT, UP0, 0x80, 0x0 ;  /* 0x000000000000781c */ /* 0x000fe40003f0f008 */
[----:B------:R-:W-:Y:S02]  /*125c0*/  LOP3.LUT R21, R22, 0x80, RZ, 0xfc, !PT ;  /* 0x0000008016157812 */ /* 0x000fe400078efcff */
[----:B------:R-:W-:Y:S01]  /*125d0*/  @UP0 ULDC UR4, c[0x0][0x44c] ;  /* 0x0001130000040ab9 */ /* 0x000fe20000000800 */
[----:B------:R-:W-:-:S02]  /*125e0*/  LOP3.LUT R16, R16, 0xfffff7ff, RZ, 0xc0, !PT ;  /* 0xfffff7ff10107812 */ /* 0x000fc400078ec0ff */
[----:B------:R-:W-:-:S04]  /*125f0*/  UIMAD UR6, UR6, UR8, URZ ;  /* 0x00000008060672a4 */ /* 0x000fc8000f8e023f */
[----:B------:R-:W-:Y:S02]  /*12600*/  UIMAD UR6, UR39, UR9, UR6 ;  /* 0x00000009270672a4 */ /* 0x000fe4000f8e0206 */
[----:B------:R-:W-:Y:S01]  /*12610*/  @P0 IMAD.HI.U32 R0, R28, UR4, RZ ;  /* 0x000000041c000c27 */ /* 0x000fe2000f8e00ff */
[----:B------:R-:W-:Y:S01]  /*12620*/  PLOP3.LUT P0, PT, PT, PT, UP0, 0x80, 0x0 ;  /* 0x000000000000781c */ /* 0x000fe20003f0f008 */
[----:B------:R-:W-:-:S12]  /*12630*/  @UP0 ULDC UR4, c[0x0][0x450] ;  /* 0x0001140000040ab9 */ /* 0x000fd80000000800 */
[----:B------:R-:W-:Y:S01]  /*12640*/  @P0 SHF.R.U32.HI R2, RZ, UR4, R0 ;  /* 0x00000004ff020c19 */ /* 0x000fe20008011600 */
[----:B------:R-:W-:-:S03]  /*12650*/  UIMAD.WIDE.U32 UR4, UR39, UR8, URZ ;  /* 0x00000008270472a5 */ /* 0x000fc6000f8e003f */
[----:B------:R-:W-:Y:S01]  /*12660*/  ULDC.64 UR8, c[0x0][0x3e0] ;  /* 0x0000f80000087ab9 */ /* 0x000fe20000000a00 */
[----:B------:R-:W-:Y:S01]  /*12670*/  UIADD3 UR5, UR5, UR6, URZ ;  /* 0x0000000605057290 */ /* 0x000fe2000fffe03f */
[--C-:B------:R-:W-:Y:S01]  /*12680*/  IMAD.MOV R5, RZ, RZ, -R2.reuse ;  /* 0x000000ffff057224 */ /* 0x100fe200078e0a02 */
[----:B------:R-:W-:Y:S01]  /*12690*/  UIMAD UR6, UR49, UR8, URZ ;  /* 0x00000008310672a4 */ /* 0x000fe2000f8e023f */
[----:B------:R-:W-:Y:S01]  /*126a0*/  SHF.R.S32.HI R0, RZ, 0x1f, R2 ;  /* 0x0000001fff007819 */ /* 0x000fe20000011402 */
[----:B------:R-:W-:Y:S01]  /*126b0*/  UIMAD.WIDE.U32 UR4, UR45, UR8, UR4 ;  /* 0x000000082d0472a5 */ /* 0x000fe2000f8e0004 */
[----:B------:R-:W-:Y:S01]  /*126c0*/  IMAD R5, R5, UR7, R28 ;  /* 0x0000000705057c24 */ /* 0x000fe2000f8e021c */
[----:B------:R-:W-:-:S03]  /*126d0*/  UIMAD UR6, UR45, UR9, UR6 ;  /* 0x000000092d0672a4 */ /* 0x000fc6000f8e0206 */
[----:B------:R-:W-:Y:S01]  /*126e0*/  ULDC.64 UR8, c[0x0][0x3d0] ;  /* 0x0000f40000087ab9 */ /* 0x000fe20000000a00 */
[----:B------:R-:W-:Y:S01]  /*126f0*/  UIADD3 UR5, UR5, UR6, URZ ;  /* 0x0000000605057290 */ /* 0x000fe2000fffe03f */
[----:B------:R-:W-:Y:S01]  /*12700*/  IMAD R3, R0, UR8, RZ ;  /* 0x0000000800037c24 */ /* 0x000fe2000f8e02ff */
[----:B------:R-:W-:Y:S01]  /*12710*/  SHF.R.S32.HI R0, RZ, 0x1f, R5 ;  /* 0x0000001fff007819 */ /* 0x000fe20000011405 */
[----:B------:R-:W-:Y:S02]  /*12720*/  IMAD.U32 R9, RZ, RZ, UR8 ;  /* 0x00000008ff097e24 */ /* 0x000fe4000f8e00ff */
[C---:B------:R-:W-:Y:S02]  /*12730*/  IMAD R7, R2.reuse, UR9, R3 ;  /* 0x0000000902077c24 */ /* 0x040fe4000f8e0203 */
[----:B------:R-:W-:Y:S01]  /*12740*/  IMAD.WIDE.U32 R2, R2, R9, UR4 ;  /* 0x0000000402027e25 */ /* 0x000fe2000f8e0009 */
        /* <DEDUP_REMOVED lines=10> */
[----:B------:R-:W-:Y:S02]  /*127f0*/  LEA.HI.X R4, R2, UR5, R3, 0x1, P0 ;  /* 0x0000000502047c11 */ /* 0x000fe400080f0c03 */
[----:B------:R-:W-:-:S02]  /*12800*/  ISETP.GE.AND P0, PT, R20, UR4, PT ;  /* 0x0000000414007c0c */ /* 0x000fc4000bf06270 */
[----:B------:R-:W-:Y:S02]  /*12810*/  LOP3.LUT R20, R22, 0x40, RZ, 0xfc, !PT ;  /* 0x0000004016147812 */ /* 0x000fe400078efcff */
[----:B------:R-:W-:Y:S02]  /*12820*/  ISETP.GE.AND P4, PT, R21, UR4, PT ;  /* 0x0000000415007c0c */ /* 0x000fe4000bf86270 */
[----:B------:R-:W-:Y:S02]  /*12830*/  ISETP.GE.AND P5, PT, R20, UR4, PT ;  /* 0x0000000414007c0c */ /* 0x000fe4000bfa6270 */
[----:B------:R-:W-:Y:S02]  /*12840*/  LOP3.LUT R20, R22, 0xc0, RZ, 0xfc, !PT ;  /* 0x000000c016147812 */ /* 0x000fe400078efcff */
[----:B------:R-:W-:Y:S02]  /*12850*/  SEL R2, RZ, 0x1, P1 ;  /* 0x00000001ff027807 */ /* 0x000fe40000800000 */
[----:B------:R-:W-:-:S02]  /*12860*/  SEL R3, RZ, 0x4, P4 ;  /* 0x00000004ff037807 */ /* 0x000fc40002000000 */
[----:B------:R-:W-:Y:S02]  /*12870*/  SEL R7, RZ, 0x2, P5 ;  /* 0x00000002ff077807 */ /* 0x000fe40002800000 */
[----:B------:R-:W-:Y:S02]  /*12880*/  ISETP.GE.AND P2, PT, R36, UR4, PT ;  /* 0x0000000424007c0c */ /* 0x000fe4000bf46270 */
[----:B------:R-:W-:Y:S02]  /*12890*/  ISETP.GE.AND P3, PT, R20, UR4, PT ;  /* 0x0000000414007c0c */ /* 0x000fe4000bf66270 */
[----:B------:R-:W-:Y:S02]  /*128a0*/  IADD3 R7, R3, R7, R2 ;  /* 0x0000000703077210 */ /* 0x000fe40007ffe002 */
[----:B------:R-:W-:Y:S02]  /*128b0*/  @P1 LOP3.LUT R16, R16, 0x800, RZ, 0xfc, !PT ;  /* 0x0000080010101812 */ /* 0x000fe400078efcff */
[----:B------:R-:W-:-:S02]  /*128c0*/  SEL R2, RZ, 0x10, P2 ;  /* 0x00000010ff027807 */ /* 0x000fc40001000000 */
[----:B------:R-:W-:Y:S02]  /*128d0*/  SEL R3, RZ, 0x8, P3 ;  /* 0x00000008ff037807 */ /* 0x000fe40001800000 */
[----:B------:R-:W-:Y:S02]  /*128e0*/  ISETP.GE.AND P1, PT, R35, UR4, PT ;  /* 0x0000000423007c0c */ /* 0x000fe4000bf26270 */
[----:B------:R-:W-:Y:S02]  /*128f0*/  SEL R5, RZ, 0x40, P0 ;  /* 0x00000040ff057807 */ /* 0x000fe40000000000 */
[----:B------:R-:W-:Y:S02]  /*12900*/  IADD3 R3, R2, R7, R3 ;  /* 0x0000000702037210 */ /* 0x000fe40007ffe003 */
[----:B------:R-:W-:Y:S01]  /*12910*/  ISETP.GE.AND P0, PT, R37, UR4, PT ;  /* 0x0000000425007c0c */ /* 0x000fe2000bf06270 */
[----:B------:R-:W-:Y:S01]  /*12920*/  UMOV UR4, 0xffffffff ;  /* 0xffffffff00047882 */ /* 0x000fe20000000000 */
[----:B------:R-:W-:-:S02]  /*12930*/  SEL R2, RZ, 0x20, P1 ;  /* 0x00000020ff027807 */ /* 0x000fc40000800000 */
[----:B------:R-:W-:Y:S02]  /*12940*/  SEL R6, RZ, 0x80, P0 ;  /* 0x00000080ff067807 */ /* 0x000fe40000000000 */
        /* <DEDUP_REMOVED lines=8> */
[----:B0-----:R-:W-:-:S04]  /*129d0*/  @!P6 LEA R14, P0, R22, R14, 0x1 ;  /* 0x0000000e160ee211 */ /* 0x001fc800078008ff */
[----:B-1----:R-:W-:Y:S02]  /*129e0*/  @!P6 IADD3.X R21, RZ, R2, RZ, P0, !PT ;  /* 0x00000002ff15e210 */ /* 0x002fe400007fe4ff */
        /* <DEDUP_REMOVED lines=58> */
[----:B------:R0:W1:Y:S01]  /*12d90*/  SHFL.IDX PT, R14, R0, 0x3, 0x181f ;  /* 0x00781f00000e7f89 */ /* 0x00006200000e0000 */
[----:B------:R-:W-:Y:S02]  /*12da0*/  @!P0 MOV R3, R7 ;  /* 0x0000000700038202 */ /* 0x000fe40000000f00 */
[----:B------:R-:W-:-:S03]  /*12db0*/  @!P0 SHF.R.U32.HI R20, RZ, 0x2, R20 ;  /* 0x00000002ff148819 */ /* 0x000fc60000011614 */
        /* <DEDUP_REMOVED lines=13> */
.L_x_7566:
        /* <DEDUP_REMOVED lines=24> */
.L_x_7500:
[----:B------:R-:W-:Y:S05]  /*13010*/  BSYNC B0 ;  /* 0x0000000000007941 */ /* 0x000fea0003800000 */
.L_x_7499:
        /* <DEDUP_REMOVED lines=9> */
.L_x_7567:
[----:B------:R-:W-:-:S13]  /*130b0*/  LOP3.LUT P0, RZ, R16, 0x400, RZ, 0xc0, !PT ;  /* 0x0000040010ff7812 */ /* 0x000fda000780c0ff */
[----:B------:R-:W-:Y:S05]  /*130c0*/  @!P0 BRA `(.L_x_7502) ;  /* 0x0000000000048947 */ /* 0x000fea0003800000 */
[----:B------:R-:W-:Y:S01]  /*130d0*/  BPT.TRAP 0x1 ;  /* 0x000000040000795c */ /* 0x000fe20000300000 */
.L_x_7502:
[----:B------:R-:W2:Y:S02]  /*130e0*/  SYNCS.PHASECHK.TRANS64.TRYWAIT P0, [UR44+0x38860], R0 ;  /* 0x03886000ff0075a7 */ /* 0x000ea4000800016c */
[----:B--2---:R-:W-:Y:S05]  /*130f0*/  @!P0 BRA `(.L_x_7503) ;  /* 0x0000003000948947 */ /* 0x004fea0003800000 */
.L_x_7568:
[----:B------:R-:W-:Y:S01]  /*13100*/  ULDC.64 UR4, c[0x0][0x328] ;  /* 0x0000ca0000047ab9 */ /* 0x000fe20000000a00 */
[----:B------:R-:W-:Y:S01]  /*13110*/  ULDC.64 UR6, c[0x0][0x338] ;  /* 0x0000ce0000067ab9 */ /* 0x000fe20000000a00 */
[----:B0-----:R-:W-:Y:S02]  /*13120*/  IMAD R0, R33, UR4, RZ ;  /* 0x0000000421007c24 */ /* 0x001fe4000f8e02ff */
[----:B-1----:R-:W-:Y:S01]  /*13130*/  IMAD.WIDE.U32 R2, R19, UR4, RZ ;  /* 0x0000000413027c25 */ /* 0x002fe2000f8e00ff */
        /* <DEDUP_REMOVED lines=37> */
[----:B-1----:R-:W-:Y:S02]  /*13390*/  IADD3.X R3, RZ, R3, RZ, P0, !PT ;  /* 0x00000003ff037210 */ /* 0x002fe400007fe4ff */
        /* <DEDUP_REMOVED lines=63> */
.L_x_7578:
        /* <DEDUP_REMOVED lines=30> */
.L_x_7505:
        /* <DEDUP_REMOVED lines=10> */
[----:B------:R-:W-:Y:S01]  /*13a10*/  ULOP3.LUT UR5, URZ, UR42, URZ, 0x33, !UPT ;  /* 0x0000002a3f057292 */ /* 0x000fe2000f8e333f */
[----:B------:R-:W1:Y:S01]  /*13a20*/  S2R R6, SR_TID.X ;  /* 0x0000000000067919 */ /* 0x000e620000002100 */
[----:B------:R-:W-:Y:S01]  /*13a30*/  UIMAD UR4, UR4, UR38, URZ ;  /* 0x00000026040472a4 */ /* 0x000fe2000f8e023f */
[----:B------:R-:W-:Y:S01]  /*13a40*/  LOP3.LUT R28, R17, 0x80, RZ, 0xc0, !PT ;  /* 0x00000080111c7812 */ /* 0x000fe200078ec0ff */
[----:B------:R-:W-:Y:S02]  /*13a50*/  IMAD.MOV.U32 R21, RZ, RZ, 0x1 ;  /* 0x00000001ff157424 */ /* 0x000fe400078e00ff */
[----:B------:R-:W-:Y:S01]  /*13a60*/  IMAD.MOV.U32 R8, RZ, RZ, 0x1 ;  /* 0x00000001ff087424 */ /* 0x000fe200078e00ff */
[----:B------:R-:W-:-:S02]  /*13a70*/  SHF.R.U32.HI R28, RZ, 0x3, R28 ;  /* 0x00000003ff1c7819 */ /* 0x000fc4000001161c */
[----:B------:R-:W-:-:S04]  /*13a80*/  LOP3.LUT R3, RZ, UR4, RZ, 0x33, !PT ;  /* 0x00000004ff037c12 */ /* 0x000fc8000f8e33ff */
[----:B------:R-:W-:-:S04]  /*13a90*/  VIMNMX3 R2, R2, UR5, R3, !PT ;  /* 0x0000000502027c0f */ /* 0x000fc8000f800103 */
[----:B------:R-:W-:Y:S02]  /*13aa0*/  IADD3 R22, -R2, -0x2, RZ ;  /* 0xfffffffe02167810 */ /* 0x000fe40007ffe1ff */
[----:B0-----:R-:W-:Y:S02]  /*13ab0*/  SHF.L.U32 R5, R5, 0x4, RZ ;  /* 0x0000000405057819 */ /* 0x001fe400000006ff */
[----:B-1----:R-:W-:Y:S02]  /*13ac0*/  LOP3.LUT R6, R6, 0x7f, RZ, 0xc0, !PT ;  /* 0x0000007f06067812 */ /* 0x002fe400078ec0ff */
[----:B------:R-:W-:Y:S02]  /*13ad0*/  LOP3.LUT R5, R5, 0x70, RZ, 0xc0, !PT ;  /* 0x0000007005057812 */ /* 0x000fe400078ec0ff */
[----:B------:R-:W-:-:S04]  /*13ae0*/  SHF.R.U32.HI R6, RZ, 0x3, R6 ;  /* 0x00000003ff067819 */ /* 0x000fc80000011606 */
[----:B------:R-:W-:Y:S02]  /*13af0*/  IADD3 R4, R5, R30, R6 ;  /* 0x0000001e05047210 */ /* 0x000fe40007ffe006 */
[----:B------:R-:W-:-:S03]  /*13b00*/  LOP3.LUT R30, R34, 0x40, RZ, 0xc0, !PT ;  /* 0x00000040221e7812 */ /* 0x000fc600078ec0ff */
[----:B------:R-:W-:Y:S01]  /*13b10*/  VIADD R9, R4, 0xffffff40 ;  /* 0xffffff4004097836 */ /* 0x000fe20000000000 */
[----:B------:R-:W-:-:S03]  /*13b20*/  SHF.R.U32.HI R30, RZ, 0x2, R30 ;  /* 0x00000002ff1e7819 */ /* 0x000fc6000001161e */
[----:B------:R-:W-:-:S07]  /*13b30*/  IMAD R9, R2, -0x40, R9 ;  /* 0xffffffc002097824 */ /* 0x000fce00078e0209 */
.L_x_7521:
        /* <DEDUP_REMOVED lines=22> */
.L_x_7508:
[----:B------:R-:W-:Y:S05]  /*13ca0*/  BSYNC B1 ;  /* 0x0000000000017941 */ /* 0x000fea0003800000 */
.L_x_7507:
[----:B------:R-:W-:-:S13]  /*13cb0*/  LOP3.LUT P0, RZ, R16, 0x400, RZ, 0xc0, !PT ;  /* 0x0000040010ff7812 */ /* 0x000fda000780c0ff */
[----:B------:R-:W-:Y:S05]  /*13cc0*/  @!P0 BRA `(.L_x_7509) ;  /* 0x0000000000048947 */ /* 0x000fea0003800000 */
[----:B------:R-:W-:Y:S01]  /*13cd0*/  BPT.TRAP 0x1 ;  /* 0x000000040000795c */ /* 0x000fe20000300000 */
.L_x_7509:
[----:B------:R-:W-:Y:S01]  /*13ce0*/  LEA R10, R8, UR44, 0x3 ;  /* 0x0000002c080a7c11 */ /* 0x000fe2000f8e18ff */
[----:B------:R-:W-:Y:S01]  /*13cf0*/  BSSY B1, `(.L_x_7510) ;  /* 0x0000004000017945 */ /* 0x000fe20003800000 */
[----:B------:R-:W-:-:S04]  /*13d00*/  SHF.L.U32 R20, R21, 0x1f, RZ ;  /* 0x0000001f15147819 */ /* 0x000fc800000006ff */
[----:B------:R-:W1:Y:S02]  /*13d10*/  SYNCS.PHASECHK.TRANS64.TRYWAIT P0, [R10+URZ+0x38840], R20 ;  /* 0x038840140a0075a7 */ /* 0x000e64000800017f */
[----:B-1----:R-:W-:Y:S05]  /*13d20*/  @!P0 BRA `(.L_x_7511) ;  /* 0x0000002c00b08947 */ /* 0x002fea0003800000 */
.L_x_7579:
[----:B------:R-:W-:Y:S05]  /*13d30*/  BSYNC B1 ;  /* 0x0000000000017941 */ /* 0x000fea0003800000 */
.L_x_7510:
        /* <DEDUP_REMOVED lines=47> */
.L_x_7589:
        /* <DEDUP_REMOVED lines=8> */
.L_x_7513:
        /* <DEDUP_REMOVED lines=10> */
.L_x_7514:
[----:B------:R2:W-:Y:S01]  /*14150*/  SYNCS.ARRIVE.TRANS64.A1T0 RZ, [R10+URZ+0x38830], RZ ;  /* 0x038830ff0aff79a7 */ /* 0x0005e2000810003f */
[----:B------:R-:W-:Y:S05]  /*14160*/  @!P2 BRA `(.L_x_7515) ;  /* 0x000000000004a947 */ /* 0x000fea0003800000 */
[----:B------:R-:W-:Y:S01]  /*14170*/  BPT.TRAP 0x1 ;  /* 0x000000040000795c */ /* 0x000fe20000300000 */
.L_x_7515:
[----:B------:R-:W3:Y:S01]  /*14180*/  SYNCS.PHASECHK.TRANS64.TRYWAIT P0, [R10+URZ+0x38860], R20 ;  /* 0x038860140a0075a7 */ /* 0x000ee2000800017f */
[----:B------:R-:W-:Y:S04]  /*14190*/  BSSY B1, `(.L_x_7516) ;  /* 0x0000002000017945 */ /* 0x000fe80003800000 */
[----:B---3--:R-:W-:Y:S05]  /*141a0*/  @!P0 BRA `(.L_x_7517) ;  /* 0x0000002c00b08947 */ /* 0x008fea0003800000 */
.L_x_7590:
[----:B------:R-:W-:Y:S05]  /*141b0*/  BSYNC B1 ;  /* 0x0000000000017941 */ /* 0x000fea0003800000 */
.L_x_7516:
        /* <DEDUP_REMOVED lines=77> */
.L_x_7600:
        /* <DEDUP_REMOVED lines=20> */
.L_x_7519:
        /* <DEDUP_REMOVED lines=10> */
.L_x_7520:
        /* <DEDUP_REMOVED lines=10> */
.L_x_7506:
[----:B------:R-:W-:Y:S05]  /*14910*/  BSYNC B0 ;  /* 0x0000000000007941 */ /* 0x000fea0003800000 */
.L_x_7485:
[----:B------:R-:W0:Y:S01]  /*14920*/  S2R R3, SR_CgaCtaId ;  /* 0x0000000000037919 */ /* 0x000e220000008800 */
[----:B------:R-:W-:Y:S01]  /*14930*/  MOV R0, 0x400 ;  /* 0x0000040000007802 */ /* 0x000fe20000000f00 */
[----:B------:R-:W-:Y:S01]  /*14940*/  BSSY B0, `(.L_x_7522) ;  /* 0x0000005000007945 */ /* 0x000fe20003800000 */
[----:B------:R-:W-:Y:S02]  /*14950*/  SHF.L.U32 R4, R4, 0x1f, RZ ;  /* 0x0000001f04047819 */ /* 0x000fe400000006ff */
[----:B0-----:R-:W-:-:S04]  /*14960*/  LEA R5, R3, R0, 0x18 ;  /* 0x0000000003057211 */ /* 0x001fc800078ec0ff */
[----:B------:R-:W0:Y:S02]  /*14970*/  SYNCS.PHASECHK.TRANS64.TRYWAIT P0, [R5+URZ+0x38820], R4 ;  /* 0x03882004050075a7 */ /* 0x000e24000800017f */
[----:B0-----:R-:W-:Y:S05]  /*14980*/  @!P0 BRA `(.L_x_7523) ;  /* 0x0000002c00908947 */ /* 0x001fea0003800000 */
.L_x_7601:
[----:B------:R-:W-:Y:S05]  /*14990*/  BSYNC B0 ;  /* 0x0000000000007941 */ /* 0x000fea0003800000 */
.L_x_7522:
[----:B------:R-:W-:-:S03]  /*149a0*/  UMOV UR4, 0xffffffff ;  /* 0xffffffff00047882 */ /* 0x000fc60000000000 */
[----:B------:R-:W-:Y:S05]  /*149b0*/  BRA.DIV UR4, `(.L_x_7524) ;  /* 0x0000002e04987947 */ /* 0x000fea000b800000 */
[----:B------:R-:W1:Y:S02]  /*149c0*/  S2R R0, SR_TID.X ;  /* 0x0000000000007919 */ /* 0x000e640000002100 */
[----:B-1----:R-:W-:-:S04]  /*149d0*/  SHF.R.U32.HI R0, RZ, 0x5, R0 ;  /* 0x00000005ff007819 */ /* 0x002fc80000011600 */
[----:B------:R-:W-:-:S05]  /*149e0*/  LOP3.LUT R0, R0, 0x3, RZ, 0xc0, !PT ;  /* 0x0000000300007812 */ /* 0x000fca00078ec0ff */
[----:B------:R1:W3:Y:S02]  /*149f0*/  SHFL.IDX PT, R14, R0, RZ, 0x1f ;  /* 0x00001fff000e7589 */ /* 0x0002e400000e0000 */
.L_x_7604:
[----:B---3--:R-:W-:-:S13]  /*14a00*/  ISETP.NE.AND P0, PT, R14, RZ, PT ;  /* 0x000000ff0e00720c */ /* 0x008fda0003f05270 */
[----:B------:R-:W-:Y:S05]  /*14a10*/  @P0 BRA `(.L_x_7433) ;  /* 0x0000000000900947 */ /* 0x000fea0003800000 */
[----:B------:R-:W-:-:S03]  /*14a20*/  UMOV UR4, 0xffffffff ;  /* 0xffffffff00047882 */ /* 0x000fc60000000000 */
[----:B------:R-:W-:Y:S05]  /*14a30*/  BRA.DIV UR4, `(.L_x_7525) ;  /* 0x0000002e04ac7947 */ /* 0x000fea000b800000 */
[----:B------:R-:W-:-:S13]  /*14a40*/  ELECT P6, URZ, PT ;  /* 0x00000000003f782f */ /* 0x000fda00038c0000 */
.L_x_7607:
        /* <DEDUP_REMOVED lines=8> */
.L_x_7526:
[C---:B------:R-:W-:Y:S01]  /*14ad0*/  IMAD R3, R8.reuse, 0x8, R5 ;  /* 0x0000000808037824 */ /* 0x040fe200078e0205 */
[----:B------:R-:W-:Y:S01]  /*14ae0*/  SHF.L.U32 R2, R21, 0x1f, RZ ;  /* 0x0000001f15027819 */ /* 0x000fe200000006ff */
[----:B------:R-:W-:-:S03]  /*14af0*/  VIADD R8, R8, 0x1 ;  /* 0x0000000108087836 */ /* 0x000fc60000000000 */
[----:B------:R-:W1:Y:S02]  /*14b00*/  SYNCS.PHASECHK.TRANS64.TRYWAIT P1, [R3+URZ+0x38840], R2 ;  /* 0x03884002030075a7 */ /* 0x000e64000802017f */
[----:B------:R-:W-:-:S04]  /*14b10*/  ISETP.NE.AND P2, PT, R8, 0x2, PT ;  /* 0x000000020800780c */ /* 0x000fc80003f45270 */
[----:B------:R-:W-:Y:S01]  /*14b20*/  SEL R0, RZ, 0x1, P2 ;  /* 0x00000001ff007807 */ /* 0x000fe20001000000 */
[----:B-1----:R-:W-:Y:S08]  /*14b30*/  @!P1 BRA `(.L_x_7527) ;  /* 0x0000002c008c9947 */ /* 0x002ff00003800000 */
.L_x_7608:
[----:B------:R-:W-:Y:S02]  /*14b40*/  SEL R8, R8, RZ, P2 ;  /* 0x000000ff08087207 */ /* 0x000fe40001000000 */
[----:B------:R-:W-:Y:S01]  /*14b50*/  LOP3.LUT R0, R21, R0, RZ, 0x3c, !PT ;  /* 0x0000000015007212 */ /* 0x000fe200078e3cff */
[----:B------:R-:W-:Y:S06]  /*14b60*/  @!P0 BRA `(.L_x_7528) ;  /* 0x0000000000048947 */ /* 0x000fec0003800000 */
[----:B------:R-:W-:Y:S01]  /*14b70*/  BPT.TRAP 0x1 ;  /* 0x000000040000795c */ /* 0x000fe20000300000 */
.L_x_7528:
[----:B0-----:R-:W-:Y:S02]  /*14b80*/  LEA R5, R8, R5, 0x3 ;  /* 0x0000000508057211 */ /* 0x001fe400078e18ff */
[----:B------:R-:W-:-:S04]  /*14b90*/  SHF.L.U32 R0, R0, 0x1f, RZ ;  /* 0x0000001f00007819 */ /* 0x000fc800000006ff */
[----:B------:R-:W0:Y:S02]  /*14ba0*/  SYNCS.PHASECHK.TRANS64.TRYWAIT P1, [R5+URZ+0x38840], R0 ;  /* 0x03884000050075a7 */ /* 0x000e24000802017f */
[----:B0-----:R-:W-:Y:S05]  /*14bb0*/  @!P1 BRA `(.L_x_7529) ;  /* 0x0000002c00809947 */ /* 0x001fea0003800000 */
.L_x_7609:
[----:B------:R-:W-:Y:S05]  /*14bc0*/  @!P0 BRA `(.L_x_7530) ;  /* 0x0000000000048947 */ /* 0x000fea0003800000 */
[----:B------:R-:W-:Y:S01]  /*14bd0*/  BPT.TRAP 0x1 ;  /* 0x000000040000795c */ /* 0x000fe20000300000 */
.L_x_7530:
[----:B------:R-:W3:Y:S02]  /*14be0*/  SYNCS.PHASECHK.TRANS64.TRYWAIT P1, [R3+URZ+0x38860], R2 ;  /* 0x03886002030075a7 */ /* 0x000ee4000802017f */
[----:B---3--:R-:W-:Y:S05]  /*14bf0*/  @!P1 BRA `(.L_x_7531) ;  /* 0x0000002c00849947 */ /* 0x008fea0003800000 */
.L_x_7610:
[----:B------:R-:W-:Y:S05]  /*14c00*/  @!P0 BRA `(.L_x_7532) ;  /* 0x0000000000048947 */ /* 0x000fea0003800000 */
[----:B------:R-:W-:Y:S01]  /*14c10*/  BPT.TRAP 0x1 ;  /* 0x000000040000795c */ /* 0x000fe20000300000 */
.L_x_7532:
[----:B----4-:R4:W0:Y:S02]  /*14c20*/  SYNCS.PHASECHK.TRANS64.TRYWAIT P0, [R5+URZ+0x38860], R0 ;  /* 0x03886000050075a7 */ /* 0x010824000800017f */
[----:B0-----:R-:W-:Y:S05]  /*14c30*/  @!P0 NANOSLEEP.SYNCS 0x989680 ;  /* 0x009896800000895d */ /* 0x001fea0003900000 */
[----:B------:R-:W0:Y:S02]  /*14c40*/  @!P0 SYNCS.PHASECHK.TRANS64 P0, [R5+URZ+0x38860], R0 ;  /* 0x03886000050085a7 */ /* 0x000e24000800007f */
[----:B0-----:R-:W-:Y:S05]  /*14c50*/  @!P0 BRA `(.L_x_7532) ;  /* 0xfffffffc00f08947 */ /* 0x001fea000383ffff */
.L_x_7433:
[----:B------:R-:W-:Y:S05]  /*14c60*/  BSYNC B6 ;  /* 0x0000000000067941 */ /* 0x000fea0003800000 */
.L_x_7430:
[----:B------:R-:W-:Y:S05]  /*14c70*/  EXIT ;  /* 0x000000000000794d */ /* 0x000fea0003800000 */
.L_x_7443:
[----:B0-----:R0:W1:Y:S02]  /*14c80*/  SYNCS.PHASECHK.TRANS64.TRYWAIT P0, [R198+URZ+0x38800], R3 ;  /* 0x03880003c60075a7 */ /* 0x001064000800017f */
[----:B-1----:R-:W-:Y:S05]  /*14c90*/  @!P0 NANOSLEEP.SYNCS 0x989680 ;  /* 0x009896800000895d */ /* 0x002fea0003900000 */
[----:B------:R-:W1:Y:S02]  /*14ca0*/  @!P0 SYNCS.PHASECHK.TRANS64 P0, [R198+URZ+0x38800], R3 ;  /* 0x03880003c60085a7 */ /* 0x000e64000800007f */
[----:B-1----:R-:W-:Y:S05]  /*14cb0*/  @!P0 BRA `(.L_x_7443) ;  /* 0xfffffffc00f08947 */ /* 0x002fea000383ffff */
[----:B------:R-:W-:Y:S05]  /*14cc0*/  BRA `(.L_x_7533) ;  /* 0xfffffee800707947 */ /* 0x000fea000383ffff */
.L_x_7447:
[----:B--2---:R2:W3:Y:S02]  /*14cd0*/  SYNCS.PHASECHK.TRANS64.TRYWAIT P1, [R198+URZ+0x38830], R3 ;  /* 0x03883003c60075a7 */ /* 0x0044e4000802017f */
[----:B---3--:R-:W-:Y:S05]  /*14ce0*/  @!P1 NANOSLEEP.SYNCS 0x989680 ;  /* 0x009896800000995d */ /* 0x008fea0003900000 */
[----:B------:R-:W3:Y:S02]  /*14cf0*/  @!P1 SYNCS.PHASECHK.TRANS64 P1, [R198+URZ+0x38830], R3 ;  /* 0x03883003c60095a7 */ /* 0x000ee4000802007f */
[----:B---3--:R-:W-:Y:S05]  /*14d00*/  @!P1 BRA `(.L_x_7447) ;  /* 0xfffffffc00f09947 */ /* 0x008fea000383ffff */
[----:B------:R-:W-:Y:S05]  /*14d10*/  BRA `(.L_x_7446) ;  /* 0xfffffee800bc7947 */ /* 0x000fea000383ffff */
.L_x_7448:
[----:B---3--:R3:W4:Y:S02]  /*14d20*/  SYNCS.PHASECHK.TRANS64.TRYWAIT P1, [R198+URZ+0x38810], R3 ;  /* 0x03881003c60075a7 */ /* 0x008724000802017f */
[----:B----4-:R-:W-:Y:S05]  /*14d30*/  @!P1 NANOSLEEP.SYNCS 0x989680 ;  /* 0x009896800000995d */ /* 0x010fea0003900000 */
[----:B------:R-:W4:Y:S02]  /*14d40*/  @!P1 SYNCS.PHASECHK.TRANS64 P1, [R198+URZ+0x38810], R3 ;  /* 0x03881003c60095a7 */ /* 0x000f24000802007f */
[----:B----4-:R-:W-:Y:S05]  /*14d50*/  @!P1 BRA `(.L_x_7448) ;  /* 0xfffffffc00f09947 */ /* 0x010fea000383ffff */
[----:B------:R-:W-:Y:S05]  /*14d60*/  BRA `(.L_x_7534) ;  /* 0xfffffeec00ac7947 */ /* 0x000fea000383ffff */
.L_x_7452:
[----:B------:R0:W0:Y:S02]  /*14d70*/  SYNCS.PHASECHK.TRANS64.TRYWAIT P1, [R198+URZ+0x38850], R3 ;  /* 0x03885003c60075a7 */ /* 0x000024000802017f */
[----:B0-----:R-:W-:Y:S05]  /*14d80*/  @!P1 NANOSLEEP.SYNCS 0x989680 ;  /* 0x009896800000995d */ /* 0x001fea0003900000 */
[----:B------:R-:W0:Y:S02]  /*14d90*/  @!P1 SYNCS.PHASECHK.TRANS64 P1, [R198+URZ+0x38850], R3 ;  /* 0x03885003c60095a7 */ /* 0x000e24000802007f */
[----:B0-----:R-:W-:Y:S05]  /*14da0*/  @!P1 BRA `(.L_x_7452) ;  /* 0xfffffffc00f09947 */ /* 0x001fea000383ffff */
[----:B------:R-:W-:Y:S05]  /*14db0*/  BRA `(.L_x_7451) ;  /* 0xfffffeec00d87947 */ /* 0x000fea000383ffff */
.L_x_7459:
[----:B-1----:R1:W2:Y:S02]  /*14dc0*/  SYNCS.PHASECHK.TRANS64.TRYWAIT P1, [R201+URZ+0x38830], R206 ;  /* 0x038830cec90075a7 */ /* 0x0022a4000802017f */
[----:B--2---:R-:W-:Y:S05]  /*14dd0*/  @!P1 NANOSLEEP.SYNCS 0x989680 ;  /* 0x009896800000995d */ /* 0x004fea0003900000 */
[----:B------:R-:W2:Y:S02]  /*14de0*/  @!P1 SYNCS.PHASECHK.TRANS64 P1, [R201+URZ+0x38830], R206 ;  /* 0x038830cec90095a7 */ /* 0x000ea4000802007f */
[----:B--2---:R-:W-:Y:S05]  /*14df0*/  @!P1 BRA `(.L_x_7459) ;  /* 0xfffffffc00f09947 */ /* 0x004fea000383ffff */
[----:B------:R-:W-:Y:S05]  /*14e00*/  BRA `(.L_x_7458) ;  /* 0xffffff1c00ec7947 */ /* 0x000fea000383ffff */
.L_x_7463:
[----:B---3--:R3:W4:Y:S02]  /*14e10*/  SYNCS.PHASECHK.TRANS64.TRYWAIT P1, [R201+URZ+0x38850], R206 ;  /* 0x038850cec90075a7 */ /* 0x008724000802017f */
[----:B----4-:R-:W-:Y:S05]  /*14e20*/  @!P1 NANOSLEEP.SYNCS 0x989680 ;  /* 0x009896800000995d */ /* 0x010fea0003900000 */
[----:B------:R-:W4:Y:S02]  /*14e30*/  @!P1 SYNCS.PHASECHK.TRANS64 P1, [R201+URZ+0x38850], R206 ;  /* 0x038850cec90095a7 */ /* 0x000f24000802007f */
[----:B----4-:R-:W-:Y:S05]  /*14e40*/  @!P1 BRA `(.L_x_7463) ;  /* 0xfffffffc00f09947 */ /* 0x010fea000383ffff */
[----:B------:R-:W-:Y:S05]  /*14e50*/  BRA `(.L_x_7462) ;  /* 0xffffff2000b87947 */ /* 0x000fea000383ffff */
.L_x_7471:
[----:B-1----:R1:W2:Y:S02]  /*14e60*/  SYNCS.PHASECHK.TRANS64.TRYWAIT P1, [R185+URZ+0x38830], R204 ;  /* 0x038830ccb90075a7 */ /* 0x0022a4000802017f */
[----:B--2---:R-:W-:Y:S05]  /*14e70*/  @!P1 NANOSLEEP.SYNCS 0x989680 ;  /* 0x009896800000995d */ /* 0x004fea0003900000 */
[----:B------:R-:W2:Y:S02]  /*14e80*/  @!P1 SYNCS.PHASECHK.TRANS64 P1, [R185+URZ+0x38830], R204 ;  /* 0x038830ccb90095a7 */ /* 0x000ea4000802007f */
[----:B--2---:R-:W-:Y:S05]  /*14e90*/  @!P1 BRA `(.L_x_7471) ;  /* 0xfffffffc00f09947 */ /* 0x004fea000383ffff */
[----:B------:R-:W-:Y:S05]  /*14ea0*/  BRA `(.L_x_7470) ;  /* 0xffffff54009c7947 */ /* 0x000fea000383ffff */
.L_x_7475:
[----:B---3--:R3:W4:Y:S02]  /*14eb0*/  SYNCS.PHASECHK.TRANS64.TRYWAIT P1, [R185+URZ+0x38850], R204 ;  /* 0x038850ccb90075a7 */ /* 0x008724000802017f */
[----:B----4-:R-:W-:Y:S05]  /*14ec0*/  @!P1 NANOSLEEP.SYNCS 0x989680 ;  /* 0x009896800000995d */ /* 0x010fea0003900000 */
[----:B------:R-:W4:Y:S02]  /*14ed0*/  @!P1 SYNCS.PHASECHK.TRANS64 P1, [R185+URZ+0x38850], R204 ;  /* 0x038850ccb90095a7 */ /* 0x000f24000802007f */
[----:B----4-:R-:W-:Y:S05]  /*14ee0*/  @!P1 BRA `(.L_x_7475) ;  /* 0xfffffffc00f09947 */ /* 0x010fea000383ffff */
[----:B------:R-:W-:Y:S05]  /*14ef0*/  BRA `(.L_x_7474) ;  /* 0xffffff5800287947 */ /* 0x000fea000383ffff */
.L_x_7490:
[----:B------:R-:W-:Y:S02]  /*14f00*/  IMAD.MOV.U32 R13, RZ, RZ, R23 ;  /* 0x000000ffff0d7224 */ /* 0x000fe400078e0017 */
[----:B------:R-:W-:Y:S02]  /*14f10*/  IMAD.MOV.U32 R12, RZ, RZ, RZ ;  /* 0x000000ffff0c7224 */ /* 0x000fe400078e00ff */
[----:B------:R-:W-:Y:S02]  /*14f20*/  IMAD.MOV.U32 R11, RZ, RZ, 0x1f ;  /* 0x0000001fff0b7424 */ /* 0x000fe400078e00ff */
[----:B------:R-:W-:-:S07]  /*14f30*/  IMAD.MOV.U32 R15, RZ, RZ, -0x1 ;  /* 0xffffffffff0f7424 */ /* 0x000fce00078e00ff */
[----:B------:R-:W-:Y:S05]  /*14f40*/  WARPSYNC.COLLECTIVE R15, `(.L_x_7535) ;  /* 0x000000000f087348 */ /* 0x000fea0003c00000 */
[----:B------:R0:W1:Y:S02]  /*14f50*/  SHFL.IDX P6, R14, R13, R12, R11 ;  /* 0x0000000c0d0e7389 */ /* 0x00006400000c000b */
[----:B01----:R-:W-:Y:S01]  /*14f60*/  ENDCOLLECTIVE ;  /* 0x000000000000791b */ /* 0x003fe20003800000 */
.L_x_7535:
[----:B------:R-:W-:Y:S05]  /*14f70*/  BRA `(.L_x_7536) ;  /* 0xffffffc400a07947 */ /* 0x000fea000383ffff */
.L_x_7492:
[----:B0-----:R-:W-:-:S04]  /*14f80*/  IMAD.U32 R3, RZ, RZ, UR44 ;  /* 0x0000002cff037e24 */ /* 0x001fc8000f8e00ff */
[----:B------:R0:W1:Y:S03]  /*14f90*/  SYNCS.PHASECHK.TRANS64.TRYWAIT P0, [R3+URZ+0x38840], R0 ;  /* 0x03884000030075a7 */ /* 0x000066000800017f */
[----:B-1----:R-:W-:Y:S05]  /*14fa0*/  @!P0 NANOSLEEP.SYNCS 0x989680 ;  /* 0x009896800000895d */ /* 0x002fea0003900000 */
[----:B------:R-:W1:Y:S02]  /*14fb0*/  @!P0 SYNCS.PHASECHK.TRANS64 P0, [R3+URZ+0x38840], R0 ;  /* 0x03884000030085a7 */ /* 0x000e64000800007f */
[----:B-1----:R-:W-:Y:S05]  /*14fc0*/  @!P0 BRA `(.L_x_7492) ;  /* 0xfffffffc00ec8947 */ /* 0x002fea000383ffff */
[----:B------:R-:W-:Y:S05]  /*14fd0*/  BRA `(.L_x_7537) ;  /* 0xffffffc400d87947 */ /* 0x000fea000383ffff */
.L_x_7493:
        /* <DEDUP_REMOVED lines=8> */
.L_x_7539:
[----:B------:R-:W-:Y:S05]  /*15060*/  BSYNC B0 ;  /* 0x0000000000007941 */ /* 0x000fea0003800000 */
.L_x_7538:
        /* <DEDUP_REMOVED lines=9> */
.L_x_7540:
[----:B------:R-:W-:Y:S02]  /*15100*/  IMAD.MOV.U32 R13, RZ, RZ, R4 ;  /* 0x000000ffff0d7224 */ /* 0x000fe400078e0004 */
[----:B------:R-:W-:Y:S01]  /*15110*/  IMAD.MOV.U32 R12, RZ, RZ, 0x1 ;  /* 0x00000001ff0c7424 */ /* 0x000fe200078e00ff */
[----:B------:R-:W-:-:S05]  /*15120*/  @P0 LEA R14, P1, R22, R14, 0x1 ;  /* 0x0000000e160e0211 */ /* 0x000fca00078208ff */
[----:B------:R-:W-:Y:S01]  /*15130*/  @P0 IMAD.X R3, RZ, RZ, R2, P1 ;  /* 0x000000ffff030224 */ /* 0x000fe200008e0602 */
[----:B------:R-:W-:-:S07]  /*15140*/  @P0 MOV R2, R14 ;  /* 0x0000000e00020202 */ /* 0x000fce0000000f00 */
[----:B------:R-:W-:Y:S05]  /*15150*/  WARPSYNC.COLLECTIVE R15, `(.L_x_7541) ;  /* 0x000000000f087348 */ /* 0x000fea0003c00000 */
[----:B------:R0:W1:Y:S02]  /*15160*/  SHFL.IDX P6, R14, R13, R12, R11 ;  /* 0x0000000c0d0e7389 */ /* 0x00006400000c000b */
[----:B01----:R-:W-:Y:S01]  /*15170*/  ENDCOLLECTIVE ;  /* 0x000000000000791b */ /* 0x003fe20003800000 */
.L_x_7541:
        /* <DEDUP_REMOVED lines=11> */
.L_x_7542:
[----:B------:R-:W-:Y:S02]  /*15230*/  IMAD.MOV.U32 R13, RZ, RZ, R4 ;  /* 0x000000ffff0d7224 */ /* 0x000fe400078e0004 */
[----:B------:R-:W-:Y:S01]  /*15240*/  IMAD.MOV.U32 R12, RZ, RZ, 0x2 ;  /* 0x00000002ff0c7424 */ /* 0x000fe200078e00ff */
[----:B------:R-:W-:-:S13]  /*15250*/  @P0 LEA R2, P1, R22, R14, 0x1 ;  /* 0x0000000e16020211 */ /* 0x000fda00078208ff */
[----:B------:R-:W-:Y:S05]  /*15260*/  WARPSYNC.COLLECTIVE R15, `(.L_x_7543) ;  /* 0x000000000f087348 */ /* 0x000fea0003c00000 */
[----:B------:R0:W1:Y:S02]  /*15270*/  SHFL.IDX P6, R14, R13, R12, R11 ;  /* 0x0000000c0d0e7389 */ /* 0x00006400000c000b */
[----:B01----:R-:W-:Y:S01]  /*15280*/  ENDCOLLECTIVE ;  /* 0x000000000000791b */ /* 0x003fe20003800000 */
.L_x_7543:
[----:B------:R-:W-:-:S05]  /*15290*/  @P0 IMAD.X R3, RZ, RZ, R5, P1 ;  /* 0x000000ffff030224 */ /* 0x000fca00008e0605 */
        /* <DEDUP_REMOVED lines=11> */
.L_x_7544:
[----:B------:R-:W-:Y:S02]  /*15350*/  IMAD.MOV.U32 R13, RZ, RZ, R4 ;  /* 0x000000ffff0d7224 */ /* 0x000fe400078e0004 */
[----:B------:R-:W-:Y:S01]  /*15360*/  IMAD.MOV.U32 R12, RZ, RZ, 0x3 ;  /* 0x00000003ff0c7424 */ /* 0x000fe200078e00ff */
[----:B------:R-:W-:-:S13]  /*15370*/  @P0 LEA R2, P1, R22, R14, 0x1 ;  /* 0x0000000e16020211 */ /* 0x000fda00078208ff */
[----:B------:R-:W-:Y:S05]  /*15380*/  WARPSYNC.COLLECTIVE R15, `(.L_x_7545) ;  /* 0x000000000f087348 */ /* 0x000fea0003c00000 */
[----:B------:R0:W1:Y:S02]  /*15390*/  SHFL.IDX P6, R14, R13, R12, R11 ;  /* 0x0000000c0d0e7389 */ /* 0x00006400000c000b */
[----:B01----:R-:W-:Y:S01]  /*153a0*/  ENDCOLLECTIVE ;  /* 0x000000000000791b */ /* 0x003fe20003800000 */
.L_x_7545:
[----:B------:R-:W-:-:S05]  /*153b0*/  @P0 IMAD.X R3, RZ, RZ, R5, P1 ;  /* 0x000000ffff030224 */ /* 0x000fca00008e0605 */
        /* <DEDUP_REMOVED lines=9> */
.L_x_7546:
[----:B------:R-:W-:Y:S05]  /*15450*/  BRA `(.L_x_7547) ;  /* 0xffffffc400a07947 */ /* 0x000fea000383ffff */
.L_x_7496:
[----:B------:R-:W-:Y:S01]  /*15460*/  IMAD.MOV.U32 R13, RZ, RZ, R4 ;  /* 0x000000ffff0d7224 */ /* 0x000fe200078e0004 */
[----:B------:R-:W-:Y:S01]  /*15470*/  MOV R12, RZ ;  /* 0x000000ff000c7202 */ /* 0x000fe20000000f00 */
[----:B------:R-:W-:Y:S01]  /*15480*/  IMAD.MOV.U32 R11, RZ, RZ, 0x181f ;  /* 0x0000181fff0b7424 */ /* 0x000fe200078e00ff */
[----:B------:R-:W-:Y:S01]  /*15490*/  LOP3.LUT R16, R16, 0xfffffeff, RZ, 0xc0, !PT ;  /* 0xfffffeff10107812 */ /* 0x000fe200078ec0ff */
[----:B------:R-:W-:Y:S02]  /*154a0*/  IMAD.MOV.U32 R15, RZ, RZ, -0x1 ;  /* 0xffffffffff0f7424 */ /* 0x000fe400078e00ff */
[----:B------:R-:W-:-:S07]  /*154b0*/  IMAD.U32 R6, RZ, RZ, UR46 ;  /* 0x0000002eff067e24 */ /* 0x000fce000f8e00ff */
[----:B------:R-:W-:Y:S05]  /*154c0*/  WARPSYNC.COLLECTIVE R15, `(.L_x_7548) ;  /* 0x000000000f087348 */ /* 0x000fea0003c00000 */
[----:B------:R0:W1:Y:S02]  /*154d0*/  SHFL.IDX P6, R14, R13, R12, R11 ;  /* 0x0000000c0d0e7389 */ /* 0x00006400000c000b */
[----:B01----:R-:W-:Y:S01]  /*154e0*/  ENDCOLLECTIVE ;  /* 0x000000000000791b */ /* 0x003fe20003800000 */
.L_x_7548:
[----:B------:R-:W-:-:S05]  /*154f0*/  IMAD R6, R6, 0x40, R20 ;  /* 0x0000004006067824 */ /* 0x000fca00078e0214 */
[----:B------:R-:W-:Y:S01]  /*15500*/  IADD3 R10, R6, 0x10, RZ ;  /* 0x00000010060a7810 */ /* 0x000fe20007ffe0ff */
[----:B------:R-:W-:Y:S02]  /*15510*/  IMAD.MOV.U32 R13, RZ, RZ, R0 ;  /* 0x000000ffff0d7224 */ /* 0x000fe400078e0000 */
[----:B------:R-:W-:-:S07]  /*15520*/  IMAD.MOV.U32 R2, RZ, RZ, R14 ;  /* 0x000000ffff027224 */ /* 0x000fce00078e000e */
[----:B------:R-:W-:Y:S05]  /*15530*/  WARPSYNC.COLLECTIVE R15, `(.L_x_7549) ;  /* 0x000000000f087348 */ /* 0x000fea0003c00000 */
[----:B------:R0:W1:Y:S02]  /*15540*/  SHFL.IDX P6, R14, R13, R12, R11 ;  /* 0x0000000c0d0e7389 */ /* 0x00006400000c000b */
[----:B01----:R-:W-:Y:S01]  /*15550*/  ENDCOLLECTIVE ;  /* 0x000000000000791b */ /* 0x003fe20003800000 */
.L_x_7549:
[----:B------:R-:W-:Y:S02]  /*15560*/  ULDC UR4, c[0x0][0x288] ;  /* 0x0000a20000047ab9 */ /* 0x000fe40000000800 */
[----:B------:R-:W-:-:S05]  /*15570*/  IMAD R5, R7, UR4, RZ ;  /* 0x0000000407057c24 */ /* 0x000fca000f8e02ff */
[----:B------:R-:W-:Y:S01]  /*15580*/  ISETP.GE.AND P2, PT, R6, R5, PT ;  /* 0x000000050600720c */ /* 0x000fe20003f46270 */
[----:B------:R-:W-:Y:S02]  /*15590*/  IMAD.MOV.U32 R13, RZ, RZ, R4 ;  /* 0x000000ffff0d7224 */ /* 0x000fe400078e0004 */
[----:B------:R-:W-:-:S10]  /*155a0*/  IMAD.MOV.U32 R12, RZ, RZ, 0x1 ;  /* 0x00000001ff0c7424 */ /* 0x000fd400078e00ff */
[----:B------:R-:W-:Y:S02]  /*155b0*/  @!P2 LEA R8, R24, UR44, 0x1 ;  /* 0x0000002c1808ac11 */ /* 0x000fe4000f8e08ff */
[----:B------:R-:W-:Y:S02]  /*155c0*/  @P2 LOP3.LUT R16, R16, 0x100, RZ, 0xfc, !PT ;  /* 0x0000010010102812 */ /* 0x000fe400078efcff */
[----:B------:R-:W-:-:S13]  /*155d0*/  @!P2 LEA R3, P1, R22, R14, 0x1 ;  /* 0x0000000e1603a211 */ /* 0x000fda00078208ff */
[----:B------:R-:W-:Y:S05]  /*155e0*/  WARPSYNC.COLLECTIVE R15, `(.L_x_7550) ;  /* 0x000000000f087348 */ /* 0x000fea0003c00000 */
[----:B------:R0:W1:Y:S02]  /*155f0*/  SHFL.IDX P6, R14, R13, R12, R11 ;  /* 0x0000000c0d0e7389 */ /* 0x00006400000c000b */
[----:B01----:R-:W-:Y:S01]  /*15600*/  ENDCOLLECTIVE ;  /* 0x000000000000791b */ /* 0x003fe20003800000 */
.L_x_7550:
        /* <DEDUP_REMOVED lines=15> */
.L_x_7551:
[----:B------:R-:W-:Y:S01]  /*15700*/  VIADD R8, R6, 0x20 ;  /* 0x0000002006087836 */ /* 0x000fe20000000000 */
[----:B------:R-:W-:Y:S02]  /*15710*/  @!P2 LEA R10, R24, UR44, 0x1 ;  /* 0x0000002c180aac11 */ /* 0x000fe4000f8e08ff */
[----:B------:R-:W-:Y:S01]  /*15720*/  @P2 LOP3.LUT R16, R16, 0x80, RZ, 0xfc, !PT ;  /* 0x0000008010102812 */ /* 0x000fe200078efcff */
[----:B------:R-:W-:-:S03]  /*15730*/  IMAD.MOV.U32 R13, RZ, RZ, R4 ;  /* 0x000000ffff0d7224 */ /* 0x000fc600078e0004 */
[----:B------:R-:W-:Y:S01]  /*15740*/  LOP3.LUT R16, R16, 0xffffffbf, RZ, 0xc0, !PT ;  /* 0xffffffbf10107812 */ /* 0x000fe200078ec0ff */
[----:B------:R-:W-:Y:S02]  /*15750*/  IMAD.MOV.U32 R12, RZ, RZ, 0x2 ;  /* 0x00000002ff0c7424 */ /* 0x000fe400078e00ff */
[----:B------:R-:W-:-:S07]  /*15760*/  IMAD.MOV.U32 R7, RZ, RZ, R14 ;  /* 0x000000ffff077224 */ /* 0x000fce00078e000e */
[----:B------:R-:W-:Y:S05]  /*15770*/  WARPSYNC.COLLECTIVE R15, `(.L_x_7552) ;  /* 0x000000000f087348 */ /* 0x000fea0003c00000 */
[----:B------:R0:W1:Y:S02]  /*15780*/  SHFL.IDX P6, R14, R13, R12, R11 ;  /* 0x0000000c0d0e7389 */ /* 0x00006400000c000b */
[----:B01----:R-:W-:Y:S01]  /*15790*/  ENDCOLLECTIVE ;  /* 0x000000000000791b */ /* 0x003fe20003800000 */
.L_x_7552:
[----:B------:R-:W-:-:S05]  /*157a0*/  @!P2 LEA R7, P1, R22, R7, 0x1 ;  /* 0x000000071607a211 */ /* 0x000fca00078208ff */
[----:B------:R-:W-:Y:S02]  /*157b0*/  @!P2 IMAD.X R9, RZ, RZ, R9, P1 ;  /* 0x000000ffff09a224 */ /* 0x000fe400008e0609 */
[----:B------:R-:W-:-:S03]  /*157c0*/  @!P2 IMAD.MOV.U32 R2, RZ, RZ, R7 ;  /* 0x000000ffff02a224 */ /* 0x000fc600078e0007 */
[----:B------:R-:W-:Y:S01]  /*157d0*/  @!P2 MOV R3, R9 ;  /* 0x000000090003a202 */ /* 0x000fe20000000f00 */
[----:B------:R-:W-:-:S04]  /*157e0*/  IMAD.MOV.U32 R13, RZ, RZ, R0 ;  /* 0x000000ffff0d7224 */ /* 0x000fc800078e0000 */
        /* <DEDUP_REMOVED lines=9> */
.L_x_7553:
[----:B------:R-:W-:Y:S02]  /*15880*/  @!P2 LEA R7, R24, UR44, 0x1 ;  /* 0x0000002c1807ac11 */ /* 0x000fe4000f8e08ff */
[----:B------:R-:W-:Y:S01]  /*15890*/  @P2 LOP3.LUT R16, R16, 0x40, RZ, 0xfc, !PT ;  /* 0x0000004010102812 */ /* 0x000fe200078efcff */
[----:B------:R-:W-:Y:S02]  /*158a0*/  IMAD.MOV.U32 R13, RZ, RZ, R4 ;  /* 0x000000ffff0d7224 */ /* 0x000fe400078e0004 */
[----:B------:R-:W-:Y:S02]  /*158b0*/  IMAD.MOV.U32 R12, RZ, RZ, 0x3 ;  /* 0x00000003ff0c7424 */ /* 0x000fe400078e00ff */
[----:B------:R-:W-:-:S05]  /*158c0*/  IMAD.MOV.U32 R8, RZ, RZ, R14 ;  /* 0x000000ffff087224 */ /* 0x000fca00078e000e */
[----:B------:R-:W-:-:S05]  /*158d0*/  @!P2 LEA R8, P1, R22, R8, 0x1 ;  /* 0x000000081608a211 */ /* 0x000fca00078208ff */
[----:B------:R-:W-:Y:S01]  /*158e0*/  @!P2 IMAD.X R11, RZ, RZ, R2, P1 ;  /* 0x000000ffff0ba224 */ /* 0x000fe200008e0602 */
[----:B------:R-:W-:-:S03]  /*158f0*/  @!P2 MOV R2, R8 ;  /* 0x000000080002a202 */ /* 0x000fc60000000f00 */
        /* <DEDUP_REMOVED lines=9> */
.L_x_7554:
[----:B------:R-:W-:Y:S02]  /*15990*/  IMAD.MOV.U32 R13, RZ, RZ, R0 ;  /* 0x000000ffff0d7224 */ /* 0x000fe400078e0000 */
[----:B------:R-:W-:-:S07]  /*159a0*/  IMAD.MOV.U32 R4, RZ, RZ, R14 ;  /* 0x000000ffff047224 */ /* 0x000fce00078e000e */
[----:B------:R-:W-:Y:S05]  /*159b0*/  WARPSYNC.COLLECTIVE R15, `(.L_x_7555) ;  /* 0x000000000f087348 */ /* 0x000fea0003c00000 */
[----:B------:R0:W1:Y:S02]  /*159c0*/  SHFL.IDX P6, R14, R13, R12, R11 ;  /* 0x0000000c0d0e7389 */ /* 0x00006400000c000b */
[----:B01----:R-:W-:Y:S01]  /*159d0*/  ENDCOLLECTIVE ;  /* 0x000000000000791b */ /* 0x003fe20003800000 */
.L_x_7555:
[----:B------:R-:W-:Y:S05]  /*159e0*/  BRA `(.L_x_7556) ;  /* 0xffffffc800487947 */ /* 0x000fea000383ffff */
.L_x_7498:
        /* <DEDUP_REMOVED lines=8> */
.L_x_7558:
[----:B------:R-:W-:Y:S05]  /*15a70*/  BSYNC B0 ;  /* 0x0000000000007941 */ /* 0x000fea0003800000 */
.L_x_7557:
        /* <DEDUP_REMOVED lines=13> */
.L_x_7559:
[----:B------:R-:W-:Y:S02]  /*15b50*/  IMAD.MOV.U32 R13, RZ, RZ, R4 ;  /* 0x000000ffff0d7224 */ /* 0x000fe400078e0004 */
[----:B------:R-:W-:Y:S01]  /*15b60*/  IMAD.MOV.U32 R12, RZ, RZ, 0x1 ;  /* 0x00000001ff0c7424 */ /* 0x000fe200078e00ff */
[----:B------:R-:W-:-:S04]  /*15b70*/  @!P2 LEA R14, P0, R22, R14, 0x1 ;  /* 0x0000000e160ea211 */ /* 0x000fc800078008ff */
[----:B------:R-:W-:Y:S02]  /*15b80*/  @!P2 IADD3.X R21, RZ, R2, RZ, P0, !PT ;  /* 0x00000002ff15a210 */ /* 0x000fe400007fe4ff */
        /* <DEDUP_REMOVED lines=34> */
.L_x_7560:
[----:B------:R-:W-:-:S04]  /*15db0*/  @!P3 LOP3.LUT R7, R6, 0x80, RZ, 0xc0, !PT ;  /* 0x000000800607b812 */ /* 0x000fc800078ec0ff */
[----:B------:R-:W-:Y:S01]  /*15dc0*/  @!P3 SHF.R.U32.HI R7, RZ, 0x3, R7 ;  /* 0x00000003ff07b819 */ /* 0x000fe20000011607 */
[----:B------:R-:W-:Y:S02]  /*15dd0*/  IMAD.MOV.U32 R13, RZ, RZ, R0 ;  /* 0x000000ffff0d7224 */ /* 0x000fe400078e0000 */
[----:B------:R-:W-:-:S07]  /*15de0*/  IMAD.MOV.U32 R9, RZ, RZ, R14 ;  /* 0x000000ffff097224 */ /* 0x000fce00078e000e */
[----:B------:R-:W-:Y:S05]  /*15df0*/  WARPSYNC.COLLECTIVE R15, `(.L_x_7561) ;  /* 0x000000000f087348 */ /* 0x000fea0003c00000 */
[----:B------:R0:W1:Y:S02]  /*15e00*/  SHFL.IDX P6, R14, R13, R12, R11 ;  /* 0x0000000c0d0e7389 */ /* 0x00006400000c000b */
[----:B01----:R-:W-:Y:S01]  /*15e10*/  ENDCOLLECTIVE ;  /* 0x000000000000791b */ /* 0x003fe20003800000 */
.L_x_7561:
        /* <DEDUP_REMOVED lines=11> */
[----:B------:R-:W-:Y:S01]  /*15ed0*/  @!P0 IMAD.MOV.U32 R3, RZ, RZ, R21 ;  /* 0x000000ffff038224 */ /* 0x000fe200078e0015 */
[----:B------:R-:W-:-:S05]  /*15ee0*/  @!P0 MOV R2, R14 ;  /* 0x0000000e00028202 */ /* 0x000fca0000000f00 */
        /* <DEDUP_REMOVED lines=22> */
.L_x_7562:
[----:B------:R-:W-:-:S04]  /*16050*/  @!P1 LOP3.LUT R9, R6, 0x80, RZ, 0xc0, !PT ;  /* 0x0000008006099812 */ /* 0x000fc800078ec0ff */
[----:B------:R-:W-:Y:S01]  /*16060*/  @!P1 SHF.R.U32.HI R9, RZ, 0x3, R9 ;  /* 0x00000003ff099819 */ /* 0x000fe20000011609 */
[----:B------:R-:W-:Y:S02]  /*16070*/  IMAD.MOV.U32 R13, RZ, RZ, R0 ;  /* 0x000000ffff0d7224 */ /* 0x000fe400078e0000 */
[----:B------:R-:W-:-:S07]  /*16080*/  IMAD.MOV.U32 R7, RZ, RZ, R14 ;  /* 0x000000ffff077224 */ /* 0x000fce00078e000e */
[----:B------:R-:W-:Y:S05]  /*16090*/  WARPSYNC.COLLECTIVE R15, `(.L_x_7563) ;  /* 0x000000000f087348 */ /* 0x000fea0003c00000 */
[----:B------:R0:W1:Y:S02]  /*160a0*/  SHFL.IDX P6, R14, R13, R12, R11 ;  /* 0x0000000c0d0e7389 */ /* 0x00006400000c000b */
[----:B01----:R-:W-:Y:S01]  /*160b0*/  ENDCOLLECTIVE ;  /* 0x000000000000791b */ /* 0x003fe20003800000 */
.L_x_7563:
        /* <DEDUP_REMOVED lines=10> */
[----:B------:R-:W-:Y:S01]  /*16160*/  @!P0 IMAD.MOV.U32 R2, RZ, RZ, R14 ;  /* 0x000000ffff028224 */ /* 0x000fe200078e000e */
[----:B------:R-:W-:-:S05]  /*16170*/  @!P0 MOV R3, R7 ;  /* 0x0000000700038202 */ /* 0x000fca0000000f00 */
        /* <DEDUP_REMOVED lines=17> */
.L_x_7564:
[----:B------:R-:W-:Y:S02]  /*16290*/  IMAD.MOV.U32 R13, RZ, RZ, R0 ;  /* 0x000000ffff0d7224 */ /* 0x000fe400078e0000 */
[----:B------:R-:W-:-:S07]  /*162a0*/  IMAD.MOV.U32 R4, RZ, RZ, R14 ;  /* 0x000000ffff047224 */ /* 0x000fce00078e000e */
[----:B------:R-:W-:Y:S05]  /*162b0*/  WARPSYNC.COLLECTIVE R15, `(.L_x_7565) ;  /* 0x000000000f087348 */ /* 0x000fea0003c00000 */
[----:B------:R0:W1:Y:S02]  /*162c0*/  SHFL.IDX P6, R14, R13, R12, R11 ;  /* 0x0000000c0d0e7389 */ /* 0x00006400000c000b */
[----:B01----:R-:W-:Y:S01]  /*162d0*/  ENDCOLLECTIVE ;  /* 0x000000000000791b */ /* 0x003fe20003800000 */
.L_x_7565:
[----:B------:R-:W-:Y:S05]  /*162e0*/  BRA `(.L_x_7566) ;  /* 0xffffffc800e87947 */ /* 0x000fea000383ffff */
.L_x_7501:
[----:B01----:R-:W-:-:S04]  /*162f0*/  IMAD.U32 R3, RZ, RZ, UR44 ;  /* 0x0000002cff037e24 */ /* 0x003fc8000f8e00ff */
[----:B------:R0:W1:Y:S03]  /*16300*/  SYNCS.PHASECHK.TRANS64.TRYWAIT P0, [R3+URZ+0x38820], R0 ;  /* 0x03882000030075a7 */ /* 0x000066000800017f */
[----:B-1----:R-:W-:Y:S05]  /*16310*/  @!P0 NANOSLEEP.SYNCS 0x989680 ;  /* 0x009896800000895d */ /* 0x002fea0003900000 */
[----:B------:R-:W1:Y:S02]  /*16320*/  @!P0 SYNCS.PHASECHK.TRANS64 P0, [R3+URZ+0x38820], R0 ;  /* 0x03882000030085a7 */ /* 0x000e64000800007f */
[----:B-1----:R-:W-:Y:S05]  /*16330*/  @!P0 BRA `(.L_x_7501) ;  /* 0xfffffffc00ec8947 */ /* 0x002fea000383ffff */
[----:B------:R-:W-:Y:S05]  /*16340*/  BRA `(.L_x_7567) ;  /* 0xffffffcc00587947 */ /* 0x000fea000383ffff */
.L_x_7503:
[----:B01----:R-:W-:-:S04]  /*16350*/  IMAD.U32 R3, RZ, RZ, UR44 ;  /* 0x0000002cff037e24 */ /* 0x003fc8000f8e00ff */
[----:B------:R0:W1:Y:S03]  /*16360*/  SYNCS.PHASECHK.TRANS64.TRYWAIT P0, [R3+URZ+0x38860], R0 ;  /* 0x03886000030075a7 */ /* 0x000066000800017f */
[----:B-1----:R-:W-:Y:S05]  /*16370*/  @!P0 NANOSLEEP.SYNCS 0x989680 ;  /* 0x009896800000895d */ /* 0x002fea0003900000 */
[----:B------:R-:W1:Y:S02]  /*16380*/  @!P0 SYNCS.PHASECHK.TRANS64 P0, [R3+URZ+0x38860], R0 ;  /* 0x03886000030085a7 */ /* 0x000e64000800007f */
[----:B-1----:R-:W-:Y:S05]  /*16390*/  @!P0 BRA `(.L_x_7503) ;  /* 0xfffffffc00ec8947 */ /* 0x002fea000383ffff */
[----:B------:R-:W-:Y:S05]  /*163a0*/  BRA `(.L_x_7568) ;  /* 0xffffffcc00547947 */ /* 0x000fea000383ffff */
.L_x_7504:
        /* <DEDUP_REMOVED lines=8> */
.L_x_7570:
[----:B------:R-:W-:Y:S05]  /*16430*/  BSYNC B0 ;  /* 0x0000000000007941 */ /* 0x000fea0003800000 */
.L_x_7569:
        /* <DEDUP_REMOVED lines=13> */
.L_x_7571:
        /* <DEDUP_REMOVED lines=38> */
.L_x_7572:
[----:B------:R-:W-:Y:S02]  /*16770*/  IMAD.MOV.U32 R13, RZ, RZ, R6 ;  /* 0x000000ffff0d7224 */ /* 0x000fe400078e0006 */
[----:B------:R-:W-:-:S07]  /*16780*/  IMAD.MOV.U32 R5, RZ, RZ, R14 ;  /* 0x000000ffff057224 */ /* 0x000fce00078e000e */
[----:B------:R-:W-:Y:S05]  /*16790*/  WARPSYNC.COLLECTIVE R15, `(.L_x_7573) ;  /* 0x000000000f087348 */ /* 0x000fea0003c00000 */
[----:B------:R0:W1:Y:S02]  /*167a0*/  SHFL.IDX P6, R14, R13, R12, R11 ;  /* 0x0000000c0d0e7389 */ /* 0x00006400000c000b */
[----:B01----:R-:W-:Y:S01]  /*167b0*/  ENDCOLLECTIVE ;  /* 0x000000000000791b */ /* 0x003fe20003800000 */
.L_x_7573:
        /* <DEDUP_REMOVED lines=28> */
.L_x_7574:
[----:B------:R-:W-:Y:S02]  /*16980*/  IMAD.MOV.U32 R13, RZ, RZ, R6 ;  /* 0x000000ffff0d7224 */ /* 0x000fe400078e0006 */
[----:B------:R-:W-:-:S07]  /*16990*/  IMAD.MOV.U32 R9, RZ, RZ, R14 ;  /* 0x000000ffff097224 */ /* 0x000fce00078e000e */
[----:B------:R-:W-:Y:S05]  /*169a0*/  WARPSYNC.COLLECTIVE R15, `(.L_x_7575) ;  /* 0x000000000f087348 */ /* 0x000fea0003c00000 */
[----:B------:R0:W1:Y:S02]  /*169b0*/  SHFL.IDX P6, R14, R13, R12, R11 ;  /* 0x0000000c0d0e7389 */ /* 0x00006400000c000b */
[----:B01----:R-:W-:Y:S01]  /*169c0*/  ENDCOLLECTIVE ;  /* 0x000000000000791b */ /* 0x003fe20003800000 */
.L_x_7575:
        /* <DEDUP_REMOVED lines=28> */
.L_x_7576:
[----:B------:R-:W-:Y:S02]  /*16b90*/  IMAD.MOV.U32 R13, RZ, RZ, R6 ;  /* 0x000000ffff0d7224 */ /* 0x000fe400078e0006 */
[----:B------:R-:W-:-:S07]  /*16ba0*/  IMAD.MOV.U32 R8, RZ, RZ, R14 ;  /* 0x000000ffff087224 */ /* 0x000fce00078e000e */
[----:B------:R-:W-:Y:S05]  /*16bb0*/  WARPSYNC.COLLECTIVE R15, `(.L_x_7577) ;  /* 0x000000000f087348 */ /* 0x000fea0003c00000 */
[----:B------:R0:W1:Y:S02]  /*16bc0*/  SHFL.IDX P6, R14, R13, R12, R11 ;  /* 0x0000000c0d0e7389 */ /* 0x00006400000c000b */
[----:B01----:R-:W-:Y:S01]  /*16bd0*/  ENDCOLLECTIVE ;  /* 0x000000000000791b */ /* 0x003fe20003800000 */
.L_x_7577:
[----:B------:R-:W-:Y:S05]  /*16be0*/  BRA `(.L_x_7578) ;  /* 0xffffffc800e87947 */ /* 0x000fea000383ffff */
.L_x_7511:
[----:B-1----:R1:W2:Y:S02]  /*16bf0*/  SYNCS.PHASECHK.TRANS64.TRYWAIT P0, [R10+URZ+0x38840], R20 ;  /* 0x038840140a0075a7 */ /* 0x0022a4000800017f */
[----:B--2---:R-:W-:Y:S05]  /*16c00*/  @!P0 NANOSLEEP.SYNCS 0x989680 ;  /* 0x009896800000895d */ /* 0x004fea0003900000 */
[----:B------:R-:W2:Y:S02]  /*16c10*/  @!P0 SYNCS.PHASECHK.TRANS64 P0, [R10+URZ+0x38840], R20 ;  /* 0x038840140a0085a7 */ /* 0x000ea4000800007f */
[----:B--2---:R-:W-:Y:S05]  /*16c20*/  @!P0 BRA `(.L_x_7511) ;  /* 0xfffffffc00f08947 */ /* 0x004fea000383ffff */
[----:B------:R-:W-:Y:S05]  /*16c30*/  BRA `(.L_x_7579) ;  /* 0xffffffd0003c7947 */ /* 0x000fea000383ffff */
.L_x_7512:
        /* <DEDUP_REMOVED lines=8> */
.L_x_7581:
[----:B------:R-:W-:Y:S05]  /*16cc0*/  BSYNC B1 ;  /* 0x0000000000017941 */ /* 0x000fea0003800000 */
.L_x_7580:
[----:B------:R-:W-:Y:S01]  /*16cd0*/  IMAD.MOV.U32 R13, RZ, RZ, R26 ;  /* 0x000000ffff0d7224 */ /* 0x000fe200078e001a */
[----:B------:R-:W-:Y:S01]  /*16ce0*/  MOV R11, 0x181f ;  /* 0x0000181f000b7802 */ /* 0x000fe20000000f00 */
[----:B------:R-:W-:Y:S01]  /*16cf0*/  IMAD.MOV.U32 R12, RZ, RZ, RZ ;  /* 0x000000ffff0c7224 */ /* 0x000fe200078e00ff */
[----:B------:R-:W-:Y:S01]  /*16d00*/  LEA R27, R17, UR44, 0x1 ;  /* 0x0000002c111b7c11 */ /* 0x000fe2000f8e08ff */
[----:B------:R-:W-:Y:S02]  /*16d10*/  IMAD.MOV.U32 R15, RZ, RZ, -0x1 ;  /* 0xffffffffff0f7424 */ /* 0x000fe400078e00ff */
[----:B------:R-:W-:-:S07]  /*16d20*/  IMAD.MOV.U32 R3, RZ, RZ, R14 ;  /* 0x000000ffff037224 */ /* 0x000fce00078e000e */
[----:B------:R-:W-:Y:S05]  /*16d30*/  WARPSYNC.COLLECTIVE R15, `(.L_x_7582) ;  /* 0x000000000f087348 */ /* 0x000fea0003c00000 */
[----:B------:R0:W1:Y:S02]  /*16d40*/  SHFL.IDX P6, R14, R13, R12, R11 ;  /* 0x0000000c0d0e7389 */ /* 0x00006400000c000b */
[----:B01----:R-:W-:Y:S01]  /*16d50*/  ENDCOLLECTIVE ;  /* 0x000000000000791b */ /* 0x003fe20003800000 */
.L_x_7582:
[----:B------:R-:W-:Y:S02]  /*16d60*/  IMAD.MOV.U32 R13, RZ, RZ, R29 ;  /* 0x000000ffff0d7224 */ /* 0x000fe400078e001d */
[----:B------:R-:W-:Y:S01]  /*16d70*/  IMAD.MOV.U32 R12, RZ, RZ, 0x1 ;  /* 0x00000001ff0c7424 */ /* 0x000fe200078e00ff */
[----:B------:R-:W-:-:S13]  /*16d80*/  IADD3 R2, P0, R14, R0, RZ ;  /* 0x000000000e027210 */ /* 0x000fda0007f1e0ff */
[----:B------:R-:W-:Y:S05]  /*16d90*/  WARPSYNC.COLLECTIVE R15, `(.L_x_7583) ;  /* 0x000000000f087348 */ /* 0x000fea0003c00000 */
[----:B------:R0:W1:Y:S02]  /*16da0*/  SHFL.IDX P6, R14, R13, R12, R11 ;  /* 0x0000000c0d0e7389 */ /* 0x00006400000c000b */
[----:B01----:R-:W-:Y:S01]  /*16db0*/  ENDCOLLECTIVE ;  /* 0x000000000000791b */ /* 0x003fe20003800000 */
.L_x_7583:
        /* <DEDUP_REMOVED lines=10> */
.L_x_7584:
[----:B------:R-:W-:Y:S01]  /*16e60*/  MOV R13, R29 ;  /* 0x0000001d000d7202 */ /* 0x000fe20000000f00 */
[----:B------:R-:W-:Y:S01]  /*16e70*/  IMAD.MOV.U32 R12, RZ, RZ, 0x2 ;  /* 0x00000002ff0c7424 */ /* 0x000fe200078e00ff */
[----:B------:R-:W-:-:S13]  /*16e80*/  IADD3 R2, P0, R14, R0, RZ ;  /* 0x000000000e027210 */ /* 0x000fda0007f1e0ff */
[----:B------:R-:W-:Y:S05]  /*16e90*/  WARPSYNC.COLLECTIVE R15, `(.L_x_7585) ;  /* 0x000000000f087348 */ /* 0x000fea0003c00000 */
[----:B------:R0:W1:Y:S02]  /*16ea0*/  SHFL.IDX P6, R14, R13, R12, R11 ;  /* 0x0000000c0d0e7389 */ /* 0x00006400000c000b */
[----:B01----:R-:W-:Y:S01]  /*16eb0*/  ENDCOLLECTIVE ;  /* 0x000000000000791b */ /* 0x003fe20003800000 */
.L_x_7585:
        /* <DEDUP_REMOVED lines=10> */
.L_x_7586:
[----:B------:R-:W-:Y:S02]  /*16f60*/  IMAD.MOV.U32 R13, RZ, RZ, R29 ;  /* 0x000000ffff0d7224 */ /* 0x000fe400078e001d */
[----:B------:R-:W-:Y:S01]  /*16f70*/  IMAD.MOV.U32 R12, RZ, RZ, 0x3 ;  /* 0x00000003ff0c7424 */ /* 0x000fe200078e00ff */
[----:B------:R-:W-:-:S13]  /*16f80*/  IADD3 R2, P0, R14, R0, RZ ;  /* 0x000000000e027210 */ /* 0x000fda0007f1e0ff */
[----:B------:R-:W-:Y:S05]  /*16f90*/  WARPSYNC.COLLECTIVE R15, `(.L_x_7587) ;  /* 0x000000000f087348 */ /* 0x000fea0003c00000 */
[----:B------:R0:W1:Y:S02]  /*16fa0*/  SHFL.IDX P6, R14, R13, R12, R11 ;  /* 0x0000000c0d0e7389 */ /* 0x00006400000c000b */
[----:B01----:R-:W-:Y:S01]  /*16fb0*/  ENDCOLLECTIVE ;  /* 0x000000000000791b */ /* 0x003fe20003800000 */
.L_x_7587:
[----:B------:R-:W-:-:S05]  /*16fc0*/  IMAD.X R3, RZ, RZ, R3, P0 ;  /* 0x000000ffff037224 */ /* 0x000fca00000e0603 */
        /* <DEDUP_REMOVED lines=9> */
.L_x_7588:
[----:B------:R-:W-:Y:S05]  /*17060*/  BRA `(.L_x_7589) ;  /* 0xffffffcc00f07947 */ /* 0x000fea000383ffff */
.L_x_7517:
[----:B---3--:R3:W4:Y:S02]  /*17070*/  SYNCS.PHASECHK.TRANS64.TRYWAIT P0, [R10+URZ+0x38860], R20 ;  /* 0x038860140a0075a7 */ /* 0x008724000800017f */
[----:B----4-:R-:W-:Y:S05]  /*17080*/  @!P0 NANOSLEEP.SYNCS 0x989680 ;  /* 0x009896800000895d */ /* 0x010fea0003900000 */
[----:B------:R-:W4:Y:S02]  /*17090*/  @!P0 SYNCS.PHASECHK.TRANS64 P0, [R10+URZ+0x38860], R20 ;  /* 0x038860140a0085a7 */ /* 0x000f24000800007f */
[----:B----4-:R-:W-:Y:S05]  /*170a0*/  @!P0 BRA `(.L_x_7517) ;  /* 0xfffffffc00f08947 */ /* 0x010fea000383ffff */
[----:B------:R-:W-:Y:S05]  /*170b0*/  BRA `(.L_x_7590) ;  /* 0xffffffd0003c7947 */ /* 0x000fea000383ffff */
.L_x_7518:
        /* <DEDUP_REMOVED lines=8> */
.L_x_7592:
[----:B------:R-:W-:Y:S05]  /*17140*/  BSYNC B1 ;  /* 0x0000000000017941 */ /* 0x000fea0003800000 */
.L_x_7591:
[----:B------:R-:W-:Y:S01]  /*17150*/  IMAD.MOV.U32 R13, RZ, RZ, R18 ;  /* 0x000000ffff0d7224 */ /* 0x000fe200078e0012 */
[----:B------:R-:W-:Y:S01]  /*17160*/  MOV R11, 0x181f ;  /* 0x0000181f000b7802 */ /* 0x000fe20000000f00 */
[----:B------:R-:W-:Y:S01]  /*17170*/  IMAD.MOV.U32 R12, RZ, RZ, RZ ;  /* 0x000000ffff0c7224 */ /* 0x000fe200078e00ff */
[----:B------:R-:W-:Y:S01]  /*17180*/  LEA R17, R17, UR44, 0x1 ;  /* 0x0000002c11117c11 */ /* 0x000fe2000f8e08ff */
[----:B------:R-:W-:Y:S01]  /*17190*/  IMAD.MOV.U32 R15, RZ, RZ, -0x1 ;  /* 0xffffffffff0f7424 */ /* 0x000fe200078e00ff */
[C---:B------:R-:W-:Y:S01]  /*171a0*/  LOP3.LUT P2, RZ, R16.reuse, 0x20, RZ, 0xc0, !PT ;  /* 0x0000002010ff7812 */ /* 0x040fe2000784c0ff */
[----:B------:R-:W-:Y:S01]  /*171b0*/  IMAD.MOV.U32 R3, RZ, RZ, R14 ;  /* 0x000000ffff037224 */ /* 0x000fe200078e000e */
[----:B------:R-:W-:-:S13]  /*171c0*/  LOP3.LUT P1, RZ, R16, 0x10, RZ, 0xc0, !PT ;  /* 0x0000001010ff7812 */ /* 0x000fda000782c0ff */
[----:B------:R-:W-:Y:S05]  /*171d0*/  WARPSYNC.COLLECTIVE R15, `(.L_x_7593) ;  /* 0x000000000f087348 */ /* 0x000fea0003c00000 */
[----:B------:R0:W1:Y:S02]  /*171e0*/  SHFL.IDX P6, R14, R13, R12, R11 ;  /* 0x0000000c0d0e7389 */ /* 0x00006400000c000b */
[----:B01----:R-:W-:Y:S01]  /*171f0*/  ENDCOLLECTIVE ;  /* 0x000000000000791b */ /* 0x003fe20003800000 */
.L_x_7593:
[----:B------:R-:W-:Y:S01]  /*17200*/  P2R R4, PR, RZ, 0x20 ;  /* 0x00000020ff047803 */ /* 0x000fe20000000000 */
        /* <DEDUP_REMOVED lines=13> */
.L_x_7594:
        /* <DEDUP_REMOVED lines=16> */
.L_x_7595:
        /* <DEDUP_REMOVED lines=18> */
.L_x_7596:
        /* <DEDUP_REMOVED lines=14> */
.L_x_7597:
        /* <DEDUP_REMOVED lines=17> */
.L_x_7598:
        /* <DEDUP_REMOVED lines=13> */
.L_x_7599:
[----:B------:R-:W-:Y:S05]  /*177c0*/  BRA `(.L_x_7600) ;  /* 0xffffffcc00b07947 */ /* 0x000fea000383ffff */
.L_x_7523:
[----:B0-----:R0:W1:Y:S02]  /*177d0*/  SYNCS.PHASECHK.TRANS64.TRYWAIT P0, [R5+URZ+0x38820], R4 ;  /* 0x03882004050075a7 */ /* 0x001064000800017f */
[----:B-1----:R-:W-:Y:S05]  /*177e0*/  @!P0 NANOSLEEP.SYNCS 0x989680 ;  /* 0x009896800000895d */ /* 0x002fea0003900000 */
[----:B------:R-:W1:Y:S02]  /*177f0*/  @!P0 SYNCS.PHASECHK.TRANS64 P0, [R5+URZ+0x38820], R4 ;  /* 0x03882004050085a7 */ /* 0x000e64000800007f */
[----:B-1----:R-:W-:Y:S05]  /*17800*/  @!P0 BRA `(.L_x_7523) ;  /* 0xfffffffc00f08947 */ /* 0x002fea000383ffff */
[----:B------:R-:W-:Y:S05]  /*17810*/  BRA `(.L_x_7601) ;  /* 0xffffffd0005c7947 */ /* 0x000fea000383ffff */
.L_x_7524:
        /* <DEDUP_REMOVED lines=11> */
.L_x_7603:
[----:B------:R-:W-:Y:S05]  /*178d0*/  BSYNC B0 ;  /* 0x0000000000007941 */ /* 0x000fea0003800000 */
.L_x_7602:
[----:B------:R-:W-:Y:S05]  /*178e0*/  BRA `(.L_x_7604) ;  /* 0xffffffd000447947 */ /* 0x000fea000383ffff */
.L_x_7525:
[----:B------:R-:W-:Y:S01]  /*178f0*/  BSSY B0, `(.L_x_7605) ;  /* 0x0000006000007945 */ /* 0x000fe20003800000 */
[----:B------:R-:W-:-:S07]  /*17900*/  IMAD.MOV.U32 R15, RZ, RZ, -0x1 ;  /* 0xffffffffff0f7424 */ /* 0x000fce00078e00ff */
[----:B012--5:R-:W-:Y:S05]  /*17910*/  WARPSYNC.COLLECTIVE R15, `(.L_x_7606) ;  /* 0x000000000f0c7348 */ /* 0x027fea0003c00000 */
[----:B------:R-:W-:Y:S02]  /*17920*/  ELECT P6, UR62, PT ;  /* 0x00000000003e782f */ /* 0x000fe400038c0000 */
[----:B------:R-:W-:Y:S01]  /*17930*/  MOV R14, UR62 ;  /* 0x0000003e000e7c02 */ /* 0x000fe20008000f00 */
[----:B012--5:R-:W-:Y:S10]  /*17940*/  ENDCOLLECTIVE ;  /* 0x000000000000791b */ /* 0x027ff40003800000 */
.L_x_7606:
[----:B------:R-:W-:Y:S05]  /*17950*/  BSYNC B0 ;  /* 0x0000000000007941 */ /* 0x000fea0003800000 */
.L_x_7605:
[----:B------:R-:W-:Y:S05]  /*17960*/  BRA `(.L_x_7607) ;  /* 0xffffffd000387947 */ /* 0x000fea000383ffff */
.L_x_7527:
[----:B-1----:R1:W3:Y:S02]  /*17970*/  SYNCS.PHASECHK.TRANS64.TRYWAIT P1, [R3+URZ+0x38840], R2 ;  /* 0x03884002030075a7 */ /* 0x0022e4000802017f */
[----:B---3--:R-:W-:Y:S05]  /*17980*/  @!P1 NANOSLEEP.SYNCS 0x989680 ;  /* 0x009896800000995d */ /* 0x008fea0003900000 */
[----:B------:R-:W3:Y:S02]  /*17990*/  @!P1 SYNCS.PHASECHK.TRANS64 P1, [R3+URZ+0x38840], R2 ;  /* 0x03884002030095a7 */ /* 0x000ee4000802007f */
[----:B---3--:R-:W-:Y:S05]  /*179a0*/  @!P1 BRA `(.L_x_7527) ;  /* 0xfffffffc00f09947 */ /* 0x008fea000383ffff */
[----:B------:R-:W-:Y:S05]  /*179b0*/  BRA `(.L_x_7608) ;  /* 0xffffffd000607947 */ /* 0x000fea000383ffff */
.L_x_7529:
[----:B0-----:R0:W3:Y:S02]  /*179c0*/  SYNCS.PHASECHK.TRANS64.TRYWAIT P1, [R5+URZ+0x38840], R0 ;  /* 0x03884000050075a7 */ /* 0x0010e4000802017f */
[----:B---3--:R-:W-:Y:S05]  /*179d0*/  @!P1 NANOSLEEP.SYNCS 0x989680 ;  /* 0x009896800000995d */ /* 0x008fea0003900000 */
[----:B------:R-:W3:Y:S02]  /*179e0*/  @!P1 SYNCS.PHASECHK.TRANS64 P1, [R5+URZ+0x38840], R0 ;  /* 0x03884000050095a7 */ /* 0x000ee4000802007f */
[----:B---3--:R-:W-:Y:S05]  /*179f0*/  @!P1 BRA `(.L_x_7529) ;  /* 0xfffffffc00f09947 */ /* 0x008fea000383ffff */
[----:B------:R-:W-:Y:S05]  /*17a00*/  BRA `(.L_x_7609) ;  /* 0xffffffd0006c7947 */ /* 0x000fea000383ffff */
.L_x_7531:
[----:B---3--:R3:W4:Y:S02]  /*17a10*/  SYNCS.PHASECHK.TRANS64.TRYWAIT P1, [R3+URZ+0x38860], R2 ;  /* 0x03886002030075a7 */ /* 0x008724000802017f */
[----:B----4-:R-:W-:Y:S05]  /*17a20*/  @!P1 NANOSLEEP.SYNCS 0x989680 ;  /* 0x009896800000995d */ /* 0x010fea0003900000 */
[----:B------:R-:W4:Y:S02]  /*17a30*/  @!P1 SYNCS.PHASECHK.TRANS64 P1, [R3+URZ+0x38860], R2 ;  /* 0x03886002030095a7 */ /* 0x000f24000802007f */
[----:B----4-:R-:W-:Y:S05]  /*17a40*/  @!P1 BRA `(.L_x_7531) ;  /* 0xfffffffc00f09947 */ /* 0x010fea000383ffff */
[----:B------:R-:W-:Y:S05]  /*17a50*/  BRA `(.L_x_7610) ;  /* 0xffffffd000687947 */ /* 0x000fea000383ffff */
.L_x_7611:
        /* <DEDUP_REMOVED lines=10> */
.L_x_15758:


//--------------------- .text._ZN7cutlass13device_kernelIN5flash11enable_sm90INS1_16FlashAttnFwdSm90INS1_25CollectiveMainloopFwdSm90ILi2EN4cute5tupleIJNS5_1CILi1EEES8_S8_EEENS6_IJNS7_ILi64EEESA_SA_EEELi512ENS_10bfloat16_tEfNS_4arch4Sm90ELb1ELb0ELb1ELb1ELb1ELb0ELb0ELb0ELb0ELb1ELb1ELb0EEENS1_21CollectiveEpilogueFwdINS6_IJSA_NS7_ILi512EEESA_EEES9_SC_SE_Li256ELb1ELb1ELb1ELb0EEENS1_36VarlenDynamicPersistentTileSchedulerILi64ELi64ELi256ELi128ELb1ELb1ELb1ELb1ELb1ELb1EEEEEEEEEvNT_6ParamsE --------------------------
	.section	.text._ZN7cutlass13device_kernelIN5flash11enable_sm90INS1_16FlashAttnFwdSm90INS1_25CollectiveMainloopFwdSm90ILi2EN4cute5tupleIJNS5_1CILi1EEES8_S8_EEENS6_IJNS7_ILi64EEESA_SA_EEELi512ENS_10bfloat16_tEfNS_4arch4Sm90ELb1ELb0ELb1ELb1ELb1ELb0ELb0ELb0ELb0ELb1ELb1ELb0EEENS1_21CollectiveEpilogueFwdINS6_IJSA_NS7_ILi512EEESA_EEES9_SC_SE_Li256ELb1ELb1ELb1ELb0EEENS1_36VarlenDynamicPersistentTileSchedulerILi64ELi64ELi256ELi128ELb1ELb1ELb1ELb1ELb1ELb1EEEEEEEEEvNT_6ParamsE,"ax",@progbits
	.align	128
.text._ZN7cutlass13device_kernelIN5flash11enable_sm90INS1_16FlashAttnFwdSm90INS1_25CollectiveMainloopFwdSm90ILi2EN4cute5tupleIJNS5_1CILi1EEES8_S8_EEENS6_IJNS7_ILi64EEESA_SA_EEELi512ENS_10bfloat16_tEfNS_4arch4Sm90ELb1ELb0ELb1ELb1ELb1ELb0ELb0ELb0ELb0ELb1ELb1ELb0EEENS1_21CollectiveEpilogueFwdINS6_IJSA_NS7_ILi512EEESA_EEES9_SC_SE_Li256ELb1ELb1ELb1ELb0EEENS1_36VarlenDynamicPersistentTileSchedulerILi64ELi64ELi256ELi128ELb1ELb1ELb1ELb1ELb1ELb1EEEEEEEEEvNT_6ParamsE:
        .type           _ZN7cutlass13device_kernelIN5flash11enable_sm90INS1_16FlashAttnFwdSm90INS1_25CollectiveMainloopFwdSm90ILi2EN4cute5tupleIJNS5_1CILi1EEES8_S8_EEENS6_IJNS7_ILi64EEESA_SA_EEELi512ENS_10bfloat16_tEfNS_4arch4Sm90ELb1ELb0ELb1ELb1ELb1ELb0ELb0ELb0ELb0ELb1ELb1ELb0EEENS1_21CollectiveEpilogueFwdINS6_IJSA_NS7_ILi512EEESA_EEES9_SC_SE_Li256ELb1ELb1ELb1ELb0EEENS1_36VarlenDynamicPersistentTileSchedulerILi64ELi64ELi256ELi128ELb1ELb1ELb1ELb1ELb1ELb1EEEEEEEEEvNT_6ParamsE,@function
        .size           _ZN7cutlass13device_kernelIN5flash11enable_sm90INS1_16FlashAttnFwdSm90INS1_25CollectiveMainloopFwdSm90ILi2EN4cute5tupleIJNS5_1CILi1EEES8_S8_EEENS6_IJNS7_ILi64EEESA_SA_EEELi512ENS_10bfloat16_tEfNS_4arch4Sm90ELb1ELb0ELb1ELb1ELb1ELb0ELb0ELb0ELb0ELb1ELb1ELb0EEENS1_21CollectiveEpilogueFwdINS6_IJSA_NS7_ILi512EEESA_EEES9_SC_SE_Li256ELb1ELb1ELb1ELb0EEENS1_36VarlenDynamicPersistentTileSchedulerILi64ELi64ELi256ELi128ELb1ELb1ELb1ELb1ELb1ELb1EEEEEEEEEvNT_6ParamsE,(.L_x_15759 - _ZN7cutlass13device_kernelIN5flash11enable_sm90INS1_16FlashAttnFwdSm90INS1_25CollectiveMainloopFwdSm90ILi2EN4cute5tupleIJNS5_1CILi1EEES8_S8_EEENS6_IJNS7_ILi64EEESA_SA_EEELi512ENS_10bfloat16_tEfNS_4arch4Sm90ELb1ELb0ELb1ELb1ELb1ELb0ELb0ELb0ELb0ELb1ELb1ELb0EEENS1_21CollectiveEpilogueFwdINS6_IJSA_NS7_ILi512EEESA_EEES9_SC_SE_Li256ELb1ELb1ELb1ELb0EEENS1_36VarlenDynamicPersistentTileSchedulerILi64ELi64ELi256ELi128ELb1ELb1ELb1ELb1ELb1ELb1EEEEEEEEEvNT_6ParamsE)
        .other          _ZN7cutlass13device_kernelIN5flash11enable_sm90INS1_16FlashAttnFwdSm90INS1_25CollectiveMainloopFwdSm90ILi2EN4cute5tupleIJNS5_1CILi1EEES8_S8_EEENS6_IJNS7_ILi64EEESA_SA_EEELi512ENS_10bfloat16_tEfNS_4arch4Sm90ELb1ELb0ELb1ELb1ELb1ELb0ELb0ELb0ELb0ELb1ELb1ELb0EEENS1_21CollectiveEpilogueFwdINS6_IJSA_NS7_ILi512EEESA_EEES9_SC_SE_Li256ELb1ELb1ELb1ELb0EEENS1_36VarlenDynamicPersistentTileSchedulerILi64ELi64ELi256ELi128ELb1ELb1ELb1ELb1ELb1ELb1EEEEEEEEEvNT_6ParamsE,@"STO_CUDA_ENTRY STV_DEFAULT"
_ZN7cutlass13device_kernelIN5flash11enable_sm90INS1_16FlashAttnFwdSm90INS1_25CollectiveMainloopFwdSm90ILi2EN4cute5tupleIJNS5_1CILi1EEES8_S8_EEENS6_IJNS7_ILi64EEESA_SA_EEELi512ENS_10bfloat16_tEfNS_4arch4Sm90ELb1ELb0ELb1ELb1ELb1ELb0ELb0ELb0ELb0ELb1ELb1ELb0EEENS1_21CollectiveEpilogueFwdINS6_IJSA_NS7_ILi512EEESA_EEES9_SC_SE_Li256ELb1ELb1ELb1ELb0EEENS1_36VarlenDynamicPersistentTileSchedulerILi64ELi64ELi256ELi128ELb1ELb1ELb1ELb1ELb1ELb1EEEEEEEEEvNT_6ParamsE:
        /* <DEDUP_REMOVED lines=41> */
.L_x_7612:
        /* <DEDUP_REMOVED lines=22> */
.L_x_7613:
        /* <DEDUP_REMOVED lines=18> */
.L_x_7614:
        /* <DEDUP_REMOVED lines=22> */
.L_x_7615:
        /* <DEDUP_REMOVED lines=23> */
.L_x_7616:
        /* <DEDUP_REMOVED lines=8> */
.L_x_7618:
        /* <DEDUP_REMOVED lines=32> */
[--C-:B------:R-:W-:Y:S02]  /*0a60*/  SHF.R.S32.HI R6, RZ, 0x5, R5.reuse ;  /* 0x00000005ff067819 */ /* 0x100fe40000011405 */
[----:B------:R-:W-:Y:S02]  /*0a70*/  SHF.R.S32.HI R9, RZ, 0x1f, R5 ;  /* 0x0000001fff097819 */ /* 0x000fe40000011405 */
[----:B------:R-:W-:-:S02]  /*0a80*/  SHF.R.S32.HI R5, RZ, 0x4, R4 ;  /* 0x00000004ff057819 */ /* 0x000fc40000011404 */
[----:B------:R-:W-:Y:S02]  /*0a90*/  LOP3.LUT R3, R4, 0xfffffff0, RZ, 0xc0, !PT ;  /* 0xfffffff004037812 */ /* 0x000fe400078ec0ff */
[----:B------:R-:W-:Y:S02]  /*0aa0*/  LOP3.LUT R15, R8, 0xfffffffc, RZ, 0xc0, !PT ;  /* 0xfffffffc080f7812 */ /* 0x000fe400078ec0ff */
[----:B------:R-:W-:Y:S02]  /*0ab0*/  LOP3.LUT R13, R7, 0xfffffff8, RZ, 0xc0, !PT ;  /* 0xfffffff8070d7812 */ /* 0x000fe400078ec0ff */
[----:B------:R-:W-:Y:S01]  /*0ac0*/  LEA.HI R7, R4, R5, RZ, 0x1 ;  /* 0x0000000504077211 */ /* 0x000fe200078f08ff */
[----:B------:R-:W-:Y:S01]  /*0ad0*/  IMAD.IADD R4, R0, 0x1, -R3 ;  /* 0x0000000100047824 */ /* 0x000fe200078e0a03 */
[----:B------:R-:W-:Y:S01]  /*0ae0*/  LOP3.LUT R11, R2, 0xffffff80, RZ, 0xc0, !PT ;  /* 0xffffff80020b7812 */ /* 0x000fe200078ec0ff */
[C---:B------:R-:W-:Y:S01]  /*0af0*/  IMAD.IADD R15, R0.reuse, 0x1, -R15 ;  /* 0x00000001000f7824 */ /* 0x040fe200078e0a0f */
[----:B------:R-:W-:Y:S01]  /*0b00*/  LOP3.LUT R8, R7, 0x1ffffffe, RZ, 0xc0, !PT ;  /* 0x1ffffffe07087812 */ /* 0x000fe200078ec0ff */
[C---:B------:R-:W-:Y:S01]  /*0b10*/  IMAD.IADD R13, R0.reuse, 0x1, -R13 ;  /* 0x00000001000d7824 */ /* 0x040fe200078e0a0d */
[----:B------:R-:W-:Y:S01]  /*0b20*/  SHF.R.S32.HI R3, RZ, 0x1f, R4 ;  /* 0x0000001fff037819 */ /* 0x000fe20000011404 */
[----:B------:R-:W-:Y:S01]  /*0b30*/  IMAD.IADD R11, R0, 0x1, -R11 ;  /* 0x00000001000b7824 */ /* 0x000fe200078e0a0b */
[----:B------:R-:W-:Y:S01]  /*0b40*/  LEA.HI R0, R15, R15, RZ, 0x1 ;  /* 0x0000000f0f007211 */ /* 0x000fe200078f08ff */
[----:B------:R-:W-:Y:S01]  /*0b50*/  IMAD.IADD R8, R5, 0x1, -R8 ;  /* 0x0000000105087824 */ /* 0x000fe200078e0a08 */
[----:B------:R-:W-:-:S02]  /*0b60*/  LEA.HI R5, R3, R4, RZ, 0x3 ;  /* 0x0000000403057211 */ /* 0x000fc400078f18ff */
[----:B------:R-:W-:Y:S01]  /*0b70*/  LOP3.LUT R10, R0, 0x1ffffffe, RZ, 0xc0, !PT ;  /* 0x1ffffffe000a7812 */ /* 0x000fe200078ec0ff */
[----:B------:R-:W-:Y:S01]  /*0b80*/  IMAD.SHL.U32 R8, R8, 0x8, RZ ;  /* 0x0000000808087824 */ /* 0x000fe200078e00ff */
[----:B------:R-:W-:Y:S02]  /*0b90*/  LEA.HI R9, R9, R6, RZ, 0x2 ;  /* 0x0000000609097211 */ /* 0x000fe400078f10ff */
[----:B------:R-:W-:Y:S01]  /*0ba0*/  SHF.R.S32.HI R0, RZ, 0x1f, R11 ;  /* 0x0000001fff007819 */ /* 0x000fe2000001140b */
[----:B------:R-:W-:Y:S01]  /*0bb0*/  IMAD.IADD R185, R15, 0x1, -R10 ;  /* 0x000000010fb97824 */ /* 0x000fe200078e0a0a */
[----:B------:R-:W-:Y:S02]  /*0bc0*/  SHF.R.S32.HI R219, RZ, 0x7, R2 ;  /* 0x00000007ffdb7819 */ /* 0x000fe40000011402 */
[C---:B------:R-:W-:Y:S01]  /*0bd0*/  LOP3.LUT R7, R5.reuse, 0xfffffff8, RZ, 0xc0, !PT ;  /* 0xfffffff805077812 */ /* 0x040fe200078ec0ff */
[----:B------:R-:W-:Y:S01]  /*0be0*/  IMAD.SHL.U32 R5, R5, 0x40, RZ ;  /* 0x0000004005057824 */ /* 0x000fe200078e00ff */
[----:B------:R-:W-:Y:S01]  /*0bf0*/  LOP3.LUT R9, R9, 0x3ffffc, RZ, 0xc0, !PT ;  /* 0x003ffffc09097812 */ /* 0x000fe200078ec0ff */
[----:B------:R-:W-:Y:S01]  /*0c00*/  IMAD R12, R219, 0x100, R4 ;  /* 0x00000100db0c7824 */ /* 0x000fe200078e0204 */
[-C--:B------:R-:W-:Y:S01]  /*0c10*/  LEA.HI R3, R0, R11.reuse, RZ, 0x2 ;  /* 0x0000000b00037211 */ /* 0x080fe200078f10ff */
[----:B------:R-:W-:Y:S01]  /*0c20*/  IMAD.IADD R7, R4, 0x1, -R7 ;  /* 0x0000000104077824 */ /* 0x000fe200078e0a07 */
[----:B------:R-:W-:Y:S01]  /*0c30*/  LEA.HI R4, R0, R11, RZ, 0x5 ;  /* 0x0000000b00047211 */ /* 0x000fe200078f28ff */
[----:B------:R-:W-:Y:S01]  /*0c40*/  IMAD.IADD R9, R6, 0x1, -R9 ;  /* 0x0000000106097824 */ /* 0x000fe200078e0a09 */
[----:B------:R-:W-:-:S02]  /*0c50*/  LOP3.LUT R10, R3, 0x7ffffffc, RZ, 0xc0, !PT ;  /* 0x7ffffffc030a7812 */ /* 0x000fc400078ec0ff */
[--C-:B------:R-:W-:Y:S01]  /*0c60*/  SHF.R.S32.HI R0, RZ, 0x2, R3.reuse ;  /* 0x00000002ff007819 */ /* 0x100fe20000011403 */
[----:B------:R-:W-:Y:S01]  /*0c70*/  IMAD R17, R9, 0x10, R12 ;  /* 0x0000001009117824 */ /* 0x000fe200078e020c */
[----:B------:R-:W-:Y:S01]  /*0c80*/  SHF.R.S32.HI R3, RZ, 0x1f, R3 ;  /* 0x0000001fff037819 */ /* 0x000fe20000011403 */
[----:B------:R-:W-:Y:S01]  /*0c90*/  IMAD.IADD R10, R11, 0x1, -R10 ;  /* 0x000000010b0a7824 */ /* 0x000fe200078e0a0a */
[----:B------:R-:W-:Y:S01]  /*0ca0*/  LOP3.LUT R9, R5, 0x7ffffe00, RZ, 0xc0, !PT ;  /* 0x7ffffe0005097812 */ /* 0x000fe200078ec0ff */
[----:B------:R-:W-:Y:S01]  /*0cb0*/  IMAD.SHL.U32 R5, R7, 0x40, RZ ;  /* 0x0000004007057824 */ /* 0x000fe200078e00ff */
[----:B------:R-:W-:Y:S01]  /*0cc0*/  LEA.HI R3, R3, R0, RZ, 0x3 ;  /* 0x0000000003037211 */ /* 0x000fe200078f18ff */
[----:B------:R-:W-:Y:S01]  /*0cd0*/  IMAD.SHL.U32 R184, R10, 0x2, RZ ;  /* 0x000000020ab87824 */ /* 0x000fe200078e00ff */
[----:B------:R-:W-:Y:S01]  /*0ce0*/  LEA.HI R2, R2, R219, RZ, 0x1 ;  /* 0x000000db02027211 */ /* 0x000fe200078f08ff */
[----:B------:R-:W-:Y:S01]  /*0cf0*/  IMAD R9, R6, 0x400, R9 ;  /* 0x0000040006097824 */ /* 0x000fe200078e0209 */
[----:B------:R-:W-:Y:S01]  /*0d00*/  LOP3.LUT R3, R3, 0xfffffff8, RZ, 0xc0, !PT ;  /* 0xfffffff803037812 */ /* 0x000fe200078ec0ff */
[----:B------:R-:W-:Y:S01]  /*0d10*/  IMAD.U32 R6, R17, 0x40, R8 ;  /* 0x0000004011067824 */ /* 0x000fe200078e0008 */
[----:B------:R-:W-:-:S02]  /*0d20*/  LOP3.LUT R2, R2, 0xfffffe, RZ, 0xc0, !PT ;  /* 0x00fffffe02027812 */ /* 0x000fc400078ec0ff */
[----:B------:R-:W-:Y:S01]  /*0d30*/  LOP3.LUT R5, R5, 0x1c0, RZ, 0xc0, !PT ;  /* 0x000001c005057812 */ /* 0x000fe200078ec0ff */
[----:B------:R-:W-:Y:S01]  /*0d40*/  IMAD.IADD R3, R0, 0x1, -R3 ;  /* 0x0000000100037824 */ /* 0x000fe200078e0a03 */
[----:B------:R0:W-:Y:S01]  /*0d50*/  STL [R1+0x34], R6 ;  /* 0x0000340601007387 */ /* 0x0001e20000100800 */
[----:B------:R-:W-:Y:S01]  /*0d60*/  IMAD.IADD R0, R219, 0x1, -R2 ;  /* 0x00000001db007824 */ /* 0x000fe200078e0a02 */
[----:B------:R-:W-:Y:S01]  /*0d70*/  LOP3.LUT R8, R5, 0x8, R8, 0xf8, !PT ;  /* 0x0000000805087812 */ /* 0x000fe200078ef808 */
[----:B------:R-:W-:Y:S01]  /*0d80*/  IMAD.SHL.U32 R2, R13, 0x8, RZ ;  /* 0x000000080d027824 */ /* 0x000fe200078e00ff */
[----:B------:R-:W-:Y:S02]  /*0d90*/  SHF.R.U32.HI R5, RZ, 0x3, R5 ;  /* 0x00000003ff057819 */ /* 0x000fe40000011605 */
[----:B------:R-:W-:Y:S01]  /*0da0*/  R2P PR, R7, 0x6 ;  /* 0x0000000607007804 */ /* 0x000fe20000000000 */
[----:B------:R-:W-:Y:S01]  /*0db0*/  VIADD R187, R2, 0x40 ;  /* 0x0000004002bb7836 */ /* 0x000fe20000000000 */
[----:B------:R-:W-:Y:S01]  /*0dc0*/  LOP3.LUT R8, R8, R5, RZ, 0x3c, !PT ;  /* 0x0000000508087212 */ /* 0x000fe200078e3cff */
[----:B------:R-:W-:Y:S01]  /*0dd0*/  VIADD R186, R2, 0x80 ;  /* 0x0000008002ba7836 */ /* 0x000fe20000000000 */
[----:B------:R-:W-:Y:S01]  /*0de0*/  SHF.R.S32.HI R4, RZ, 0x5, R4 ;  /* 0x00000005ff047819 */ /* 0x000fe20000011404 */
[----:B0-----:R-:W-:Y:S01]  /*0df0*/  IMAD.SHL.U32 R6, R0, 0x100, RZ ;  /* 0x0000010000067824 */ /* 0x001fe200078e00ff */
[----:B------:R-:W-:Y:S01]  /*0e00*/  SEL R22, R22, 0xffffffe0, !P1 ;  /* 0xffffffe016167807 */ /* 0x000fe20004800000 */
[----:B------:R-:W-:-:S02]  /*0e10*/  IMAD.IADD R8, R9, 0x1, R8 ;  /* 0x0000000109087824 */ /* 0x000fc400078e0208 */
[----:B------:R-:W-:Y:S01]  /*0e20*/  IMAD.IADD R17, R184, 0x1, R6 ;  /* 0x00000001b8117824 */ /* 0x000fe200078e0206 */
[----:B------:R0:W-:Y:S01]  /*0e30*/  STL [R1+0x30], R6 ;  /* 0x0000300601007387 */ /* 0x0001e20000100800 */
[----:B------:R-:W-:Y:S01]  /*0e40*/  IMAD R16, R4, 0x10, R3 ;  /* 0x0000001004107824 */ /* 0x000fe200078e0203 */
[----:B------:R-:W-:Y:S01]  /*0e50*/  LEA R18, R8, UR40, 0x1 ;  /* 0x0000002808127c11 */ /* 0x000fe2000f8e08ff */
        /* <DEDUP_REMOVED lines=28> */
[----:B------:R-:W-:-:S02]  /*1020*/  VIADD R205, R17, 0x70 ;  /* 0x0000007011cd7836 */ /* 0x000fc40000000000 */
        /* <DEDUP_REMOVED lines=39> */
[----:B------:R-:W-:Y:S02]  /*12a0*/  IMAD R185, R185, 0x8, R16 ;  /* 0x00000008b9b97824 */ /* 0x000fe400078e0210 */
[----:B0-----:R-:W-:-:S07]  /*12b0*/  IMAD.IADD R22, R22, 0x1, R19 ;  /* 0x0000000116167824 */ /* 0x001fce00078e0213 */
.L_x_7687:
[----:B------:R-:W-:Y:S01]  /*12c0*/  ULDC.64 UR8, c[0x0][0xc88] ;  /* 0x0003220000087ab9 */ /* 0x000fe20000000a00 */
[----:B------:R-:W-:Y:S01]  /*12d0*/  ULDC.64 UR10, c[0x0][0xa18] ;  /* 0x00028600000a7ab9 */ /* 0x000fe20000000a00 */
[----:B------:R-:W-:Y:S02]  /*12e0*/  UIMAD.WIDE UR8, UR7, 0x4, UR8 ;  /* 0x00000004070878a5 */ /* 0x000fe4000f8e0208 */
[----:B------:R-:W-:Y:S02]  /*12f0*/  UISETP.NE.U32.AND UP1, UPT, UR10, URZ, UPT ;  /* 0x0000003f0a00728c */ /* 0x000fe4000bf25070 */
[----:B------:R-:W-:Y:S02]  /*1300*/  ULOP3.LUT UR4, UR6, 0xff000000, URZ, 0xc0, !UPT ;  /* 0xff00000006047892 */ /* 0x000fe4000f8ec03f */
[----:B01-3--:R-:W-:Y:S01]  /*1310*/  IMAD.U32 R4, RZ, RZ, UR8 ;  /* 0x00000008ff047e24 */ /* 0x00bfe2000f8e00ff */
[----:B------:R-:W-:Y:S01]  /*1320*/  ULDC UR7, c[0x0][0x424] ;  /* 0x0001090000077ab9 */ /* 0x000fe20000000800 */
[----:B----4-:R-:W-:Y:S01]  /*1330*/  IMAD.U32 R5, RZ, RZ, UR9 ;  /* 0x00000009ff057e24 */ /* 0x010fe2000f8e00ff */
[----:B------:R-:W-:-:S04]  /*1340*/  ULDC.64 UR8, c[0x0][0xa28] ;  /* 0x00028a0000087ab9 */ /* 0x000fc80000000a00 */
[----:B--2---:R-:W2:Y:S01]  /*1350*/  LDG.E R4, desc[UR50][R4.64] ;  /* 0x0000003204047981 */ /* 0x004ea2000c1e1900 */
        /* <DEDUP_REMOVED lines=16> */
[----:B------:R-:W2:Y:S01]  /*1460*/  @P0 LDG.E R4, desc[UR50][R4.64] ;  /* 0x0000003204040981 */ /* 0x000ea2000c1e1900 */
[----:B------:R-:W-:Y:S02]  /*1470*/  UISETP.NE.U32.AND UP0, UPT, UR8, URZ, UPT ;  /* 0x0000003f0800728c */ /* 0x000fe4000bf05070 */
[----:B------:R-:W-:Y:S01]  /*1480*/  ULOP3.LUT UR43, UR6, 0xff0000, URZ, 0xc0, !UPT ;  /* 0x00ff0000062b7892 */ /* 0x000fe2000f8ec03f */
[----:B------:R-:W3:Y:S01]  /*1490*/  @P2 LDG.E R6, desc[UR50][R6.64] ;  /* 0x0000003206062981 */ /* 0x000ee2000c1e1900 */
[----:B------:R-:W-:Y:S02]  /*14a0*/  UISETP.NE.AND.EX UP0, UPT, UR9, URZ, UPT, UP0 ;  /* 0x0000003f0900728c */ /* 0x000fe4000bf05300 */
[----:B------:R-:W-:Y:S01]  /*14b0*/  USHF.R.U32.HI UR4, URZ, 0x8, UR4 ;  /* 0x000000083f047899 */ /* 0x000fe20008011604 */
[----:B------:R-:W-:Y:S01]  /*14c0*/  ULDC.64 UR8, c[0x0][0xa20] ;  /* 0x0002880000087ab9 */ /* 0x000fe20000000a00 */
[----:B------:R-:W-:Y:S01]  /*14d0*/  USEL UR7, UR7, 0x1, UP0 ;  /* 0x0000000107077887 */ /* 0x000fe20008000000 */
[----:B------:R-:W-:Y:S01]  /*14e0*/  ISETP.NE.U32.AND P1, PT, RZ, UR8, PT ;  /* 0x00000008ff007c0c */ /* 0x000fe2000bf25070 */
[----:B------:R-:W-:Y:S01]  /*14f0*/  ULDC UR10, c[0x0][0x2f0] ;  /* 0x0000bc00000a7ab9 */ /* 0x000fe20000000800 */
[----:B------:R-:W-:Y:S01]  /*1500*/  UMOV UR52, URZ ;  /* 0x0000003f00347c82 */ /* 0x000fe20008000000 */
[----:B------:R-:W-:Y:S01]  /*1510*/  ULEA.HI UR43, UR43, UR4, URZ, 0x10 ;  /* 0x000000042b2b7291 */ /* 0x000fe2000f8f803f */
[----:B------:R-:W-:Y:S01]  /*1520*/  ISETP.NE.AND.EX P1, PT, RZ, UR9, PT, P1 ;  /* 0x00000009ff007c0c */ /* 0x000fe2000bf25310 */
[----:B------:R-:W-:-:S02]  /*1530*/  UIMAD UR4, UR7, UR10, URZ ;  /* 0x0000000a070472a4 */ /* 0x000fc4000f8e023f */
        /* <DEDUP_REMOVED lines=18> */
.L_x_7619:
[----:B------:R-:W-:Y:S05]  /*1660*/  @!P1 BRA `(.L_x_7620) ;  /* 0x00000000001c9947 */ /* 0x000fea0003800000 */
[----:B------:R-:W-:-:S04]  /*1670*/  ULEA UR8, UP0, UR41, UR8, 0x2 ;  /* 0x0000000829087291 */ /* 0x000fc8000f80103f */
[----:B------:R-:W-:Y:S02]  /*1680*/  ULEA.HI.X UR9, UR41, UR9, UR42, 0x2, UP0 ;  /* 0x0000000929097291 */ /* 0x000fe400080f142a */
[----:B------:R-:W-:-:S04]  /*1690*/  IMAD.U32 R4, RZ, RZ, UR8 ;  /* 0x00000008ff047e24 */ /* 0x000fc8000f8e00ff */
[----:B------:R-:W-:-:S05]  /*16a0*/  IMAD.U32 R5, RZ, RZ, UR9 ;  /* 0x00000009ff057e24 */ /* 0x000fca000f8e00ff */
[----:B------:R-:W2:Y:S02]  /*16b0*/  LDG.E R4, desc[UR50][R4.64] ;  /* 0x0000003204047981 */ /* 0x000ea4000c1e1900 */
[----:B--2---:R-:W-:Y:S01]  /*16c0*/  R2UR UR4, R4 ;  /* 0x00000000040472ca */ /* 0x004fe200000e0000 */
[----:B------:R-:W-:-:S14]  /*16d0*/  BRA `(.L_x_7621) ;  /* 0x0000000000347947 */ /* 0x000fdc0003800000 */
.L_x_7620:
        /* <DEDUP_REMOVED lines=13> */
.L_x_7621:
[----:B------:R-:W-:Y:S02]  /*17b0*/  UISETP.NE.AND UP0, UPT, UR47, 0x1, UPT ;  /* 0x000000012f00788c */ /* 0x000fe4000bf05270 */
[----:B------:R-:W-:Y:S02]  /*17c0*/  UIADD3 UR52, -UR52, UR4, URZ ;  /* 0x0000000434347290 */ /* 0x000fe4000fffe13f */
        /* <DEDUP_REMOVED lines=10> */
[----:B------:R-:W-:Y:S02]  /*1870*/  UIADD3 UR52, UR52, 0x40, -UR53 ;  /* 0x0000004034347890 */ /* 0x000fe4000fffe835 */
[----:B------:R-:W-:-:S07]  /*1880*/  ULOP3.LUT UR20, UR43, 0xff, URZ, 0xc0, !UPT ;  /* 0x000000ff2b147892 */ /* 0x000fce000f8ec03f */
[----:B------:R-:W-:Y:S01]  /*1890*/  @UP0 ULDC UR4, c[0x0][0x44c] ;  /* 0x0001130000040ab9 */ /* 0x000fe20000000800 */
[----:B------:R-:W-:Y:S01]  /*18a0*/  @UP0 ULDC UR8, c[0x0][0x450] ;  /* 0x0001140000080ab9 */ /* 0x000fe20000000800 */
[----:B------:R-:W-:-:S04]  /*18b0*/  UIMAD.WIDE.U32 UR4, UR6, UR4, URZ ;  /* 0x00000004060472a5 */ /* 0x000fc8000f8e003f */
[----:B------:R-:W-:-:S04]  /*18c0*/  @UP0 USHF.R.U32.HI UR6, URZ, UR8, UR5 ;  /* 0x000000083f060299 */ /* 0x000fc80008011605 */
[----:B------:R-:W-:-:S04]  /*18d0*/  UIADD3 UR6, UR52, UR6, URZ ;  /* 0x0000000634067290 */ /* 0x000fc8000fffe03f */
[----:B------:R-:W-:-:S04]  /*18e0*/  USHF.R.S32.HI UR4, URZ, 0x1f, UR6 ;  /* 0x0000001f3f047899 */ /* 0x000fc80008011406 */
[----:B------:R-:W-:-:S04]  /*18f0*/  ULEA.HI UR4, UR4, UR6, URZ, 0x6 ;  /* 0x0000000604047291 */ /* 0x000fc8000f8f303f */
[----:B------:R-:W-:-:S04]  /*1900*/  USHF.R.S32.HI UR4, URZ, 0x6, UR4 ;  /* 0x000000063f047899 */ /* 0x000fc80008011404 */
[----:B------:R-:W-:-:S04]  /*1910*/  UISETP.LT.AND UP0, UPT, UR7, UR4, UPT ;  /* 0x000000040700728c */ /* 0x000fc8000bf01270 */
[----:B------:R-:W-:-:S03]  /*1920*/  USEL UR9, UR7, UR4, UP0 ;  /* 0x0000000407097287 */ /* 0x000fc60008000000 */
[----:B------:R-:W-:Y:S01]  /*1930*/  UMOV UR4, URZ ;  /* 0x0000003f00047c82 */ /* 0x000fe20008000000 */
[----:B------:R-:W-:-:S06]  /*1940*/  UISETP.GE.AND UP0, UPT, UR9, 0x1, UPT ;  /* 0x000000010900788c */ /* 0x000fcc000bf06270 */
[----:B------:R-:W-:-:S13]  /*1950*/  PLOP3.LUT P0, PT, PT, PT, UP0, 0x80, 0x0 ;  /* 0x000000000000781c */ /* 0x000fda0003f0f008 */
[----:B------:R-:W-:Y:S05]  /*1960*/  @!P0 BRA `(.L_x_7623) ;  /* 0x0000000000908947 */ /* 0x000fea0003800000 */
[----:B------:R-:W-:Y:S01]  /*1970*/  USHF.R.U32.HI UR10, URZ, 0x10, UR43 ;  /* 0x000000103f0a7899 */ /* 0x000fe2000801162b */
[----:B------:R-:W-:-:S03]  /*1980*/  UMOV UR4, URZ ;  /* 0x0000003f00047c82 */ /* 0x000fc60008000000 */
[----:B------:R-:W-:-:S11]  /*1990*/  UISETP.NE.AND UP0, UPT, UR10, URZ, UPT ;  /* 0x0000003f0a00728c */ /* 0x000fd6000bf05270 */
[----:B------:R-:W-:Y:S02]  /*19a0*/  @!UP0 ULDC UR10, c[0x0][0x9f0] ;  /* 0x00027c00000a8ab9 */ /* 0x000fe40000000800 */
[----:B------:R-:W-:Y:S01]  /*19b0*/  IMAD.U32 R4, RZ, RZ, UR10 ;  /* 0x0000000aff047e24 */ /* 0x000fe2000f8e00ff */
[----:B------:R-:W-:-:S04]  /*19c0*/  UIADD3 UR6, UR10, -0x1, UR9 ;  /* 0xffffffff0a067890 */ /* 0x000fc8000fffe009 */
        /* <DEDUP_REMOVED lines=30> */
.L_x_7623:
        /* <DEDUP_REMOVED lines=91> */
.L_x_7625:
[----:B------:R-:W-:Y:S01]  /*2160*/  ULEA UR23, UR37, UR40, 0x3 ;  /* 0x0000002825177291 */ /* 0x000fe2000f8e183f */
[----:B------:R-:W-:-:S05]  /*2170*/  IMAD.U32 R0, RZ, RZ, UR36 ;  /* 0x00000024ff007e24 */ /* 0x000fca000f8e00ff */
[----:B------:R-:W-:-:S04]  /*2180*/  SHF.L.U32 R0, R0, 0x1f, RZ ;  /* 0x0000001f00007819 */ /* 0x000fc800000006ff */
[----:B------:R-:W0:Y:S02]  /*2190*/  SYNCS.PHASECHK.TRANS64.TRYWAIT P1, [UR23+0x28c50], R0 ;  /* 0x028c5000ff0075a7 */ /* 0x000e240008020157 */
[----:B0-----:R-:W-:Y:S05]  /*21a0*/  @!P1 BRA `(.L_x_7626) ;  /* 0x0000013400189947 */ /* 0x001fea0003800000 */
.L_x_7774:
        /* <DEDUP_REMOVED lines=38> */
.L_x_7627:
        /* <DEDUP_REMOVED lines=8> */
.L_x_7634:
        /* <DEDUP_REMOVED lines=144> */
.L_x_7629:
[----:B------:R-:W-:Y:S01]  /*2d90*/  ULEA UR23, UR37, UR40, 0x3 ;  /* 0x0000002825177291 */ /* 0x000fe2000f8e183f */
[----:B------:R-:W-:-:S05]  /*2da0*/  IMAD.U32 R0, RZ, RZ, UR36 ;  /* 0x00000024ff007e24 */ /* 0x000fca000f8e00ff */
[----:B------:R-:W-:-:S04]  /*2db0*/  SHF.L.U32 R0, R0, 0x1f, RZ ;  /* 0x0000001f00007819 */ /* 0x000fc800000006ff */
[----:B------:R0:W1:Y:S01]  /*2dc0*/  SYNCS.PHASECHK.TRANS64.TRYWAIT P1, [UR23+0x28c50], R0 ;  /* 0x028c5000ff0075a7 */ /* 0x0000620008020157 */
[----:B------:R-:W-:Y:S05]  /*2dd0*/  @!P0 BRA `(.L_x_7630) ;  /* 0x0000000000048947 */ /* 0x000fea0003800000 */
[----:B------:R-:W-:Y:S01]  /*2de0*/  BPT.TRAP 0x1 ;  /* 0x000000040000795c */ /* 0x000fe20000300000 */
.L_x_7630:
[----:B-1----:R-:W-:Y:S05]  /*2df0*/  @P1 BRA `(.L_x_7631) ;  /* 0x0000000000081947 */ /* 0x002fea0003800000 */
[----:B------:R-:W1:Y:S02]  /*2e00*/  SYNCS.PHASECHK.TRANS64.TRYWAIT P1, [UR23+0x28c50], R0 ;  /* 0x028c5000ff0075a7 */ /* 0x000e640008020157 */
[----:B-1----:R-:W-:Y:S05]  /*2e10*/  @!P1 BRA `(.L_x_7632) ;  /* 0x0000012800149947 */ /* 0x002fea0003800000 */
.L_x_7631:
        /* <DEDUP_REMOVED lines=26> */
.L_x_7633:
[----:B------:R-:W-:Y:S01]  /*2fc0*/  UIADD3 UR6, UR23, 0x28c60, URZ ;  /* 0x00028c6017067890 */ /* 0x000fe2000fffe03f */
[----:B------:R-:W-:-:S03]  /*2fd0*/  PLOP3.LUT P1, PT, PT, PT, UP1, 0x80, 0x0 ;  /* 0x000000000000781c */ /* 0x000fc60003f2f018 */
[----:B------:R-:W-:-:S09]  /*2fe0*/  UPRMT UR6, UR39, 0x654, UR6 ;  /* 0x0000065427067896 */ /* 0x000fd20008000006 */
[----:B------:R-:W-:Y:S01]  /*2ff0*/  SYNCS.ARRIVE.TRANS64.RED.A1T0 RZ, [UR6], RZ ;  /* 0x000000ffffff79a7 */ /* 0x000fe20008100406 */
[----:B------:R-:W-:Y:S05]  /*3000*/  @P1 BRA `(.L_x_7634) ;  /* 0xfffffff400201947 */ /* 0x000fea000383ffff */
.L_x_7628:
        /* <DEDUP_REMOVED lines=143> */
.L_x_7622:
[----:B------:R-:W-:Y:S01]  /*3900*/  ULDC UR4, c[0x0][0x448] ;  /* 0x0001120000047ab9 */ /* 0x000fe20000000800 */
[----:B------:R-:W-:Y:S02]  /*3910*/  UIADD3 UR6, UR45, 0x3f, URZ ;  /* 0x0000003f2d067890 */ /* 0x000fe4000fffe03f */
[----:B------:R-:W-:Y:S02]  /*3920*/  UISETP.NE.AND UP0, UPT, UR4, 0x1, UPT ;  /* 0x000000010400788c */ /* 0x000fe4000bf05270 */
[----:B------:R-:W-:Y:S02]  /*3930*/  UIADD3 UR8, UR52, 0x40, -UR53 ;  /* 0x0000004034087890 */ /* 0x000fe4000fffe835 */
[----:B------:R-:W-:Y:S02]  /*3940*/  UP2UR UR54, UPR, URZ, 0x1 ;  /* 0x000000013f367883 */ /* 0x000fe40008000000 */
[----:B------:R-:W-:-:S05]  /*3950*/  ULOP3.LUT UR48, UR43, 0xff, URZ, 0xc0, !UPT ;  /* 0x000000ff2b307892 */ /* 0x000fca000f8ec03f */
        /* <DEDUP_REMOVED lines=50> */
.L_x_7635:
        /* <DEDUP_REMOVED lines=104> */
.L_x_7636:
        /* <DEDUP_REMOVED lines=12> */
.L_x_7775:
[----:B------:R-:W-:Y:S05]  /*43c0*/  @!P0 BRA `(.L_x_7638) ;  /* 0x0000000000048947 */ /* 0x000fea0003800000 */
[----:B------:R-:W-:Y:S01]  /*43d0*/  BPT.TRAP 0x1 ;  /* 0x000000040000795c */ /* 0x000fe20000300000 */
.L_x_7638:
[----:B------:R-:W-:Y:S02]  /*43e0*/  IMAD.U32 R7, RZ, RZ, UR37 ;  /* 0x00000025ff077e24 */ /* 0x000fe4000f8e00ff */
[----:B------:R-:W-:-:S03]  /*43f0*/  IMAD.U32 R8, RZ, RZ, UR36 ;  /* 0x00000024ff087e24 */ /* 0x000fc6000f8e00ff */
[----:B------:R-:W-:Y:S02]  /*4400*/  LEA R7, R7, UR40, 0x3 ;  /* 0x0000002807077c11 */ /* 0x000fe4000f8e18ff */
[----:B------:R-:W-:-:S04]  /*4410*/  SHF.L.U32 R8, R8, 0x1f, RZ ;  /* 0x0000001f08087819 */ /* 0x000fc800000006ff */
[----:B------:R1:W2:Y:S01]  /*4420*/  SYNCS.PHASECHK.TRANS64.TRYWAIT P1, [R7+URZ+0x28c30], R8 ;  /* 0x028c3008070075a7 */ /* 0x0002a2000802017f */
[----:B------:R-:W-:Y:S05]  /*4430*/  @!P0 BRA `(.L_x_7639) ;  /* 0x0000000000048947 */ /* 0x000fea0003800000 */
[----:B------:R-:W-:Y:S01]  /*4440*/  BPT.TRAP 0x1 ;  /* 0x000000040000795c */ /* 0x000fe20000300000 */
.L_x_7639:
[----:B--2---:R-:W-:Y:S05]  /*4450*/  @P1 BRA `(.L_x_7640) ;  /* 0x0000000000081947 */ /* 0x004fea0003800000 */
[----:B------:R-:W2:Y:S02]  /*4460*/  SYNCS.PHASECHK.TRANS64.TRYWAIT P1, [R7+URZ+0x28c30], R8 ;  /* 0x028c3008070075a7 */ /* 0x000ea4000802017f */
[----:B--2---:R-:W-:Y:S05]  /*4470*/  @!P1 BRA `(.L_x_7641) ;  /* 0x0000011000ac9947 */ /* 0x004fea0003800000 */
.L_x_7640:
        /* <DEDUP_REMOVED lines=40> */
.L_x_7642:
[----:B------:R-:W-:Y:S01]  /*4700*/  UISETP.NE.AND UP0, UPT, UR54, URZ, UPT ;  /* 0x0000003f3600728c */ /* 0x000fe2000bf05270 */
[----:B------:R-:W-:Y:S01]  /*4710*/  VIADD R3, R185, UR45 ;  /* 0x0000002db9037c36 */ /* 0x000fe20008000000 */
[----:B------:R-:W-:Y:S02]  /*4720*/  ULDC UR10, c[0x0][0x9d8] ;  /* 0x00027600000a7ab9 */ /* 0x000fe40000000800 */
[----:B------:R-:W-:Y:S01]  /*4730*/  FMUL.FTZ R26, R26, UR10 ;  /* 0x0000000a1a1a7c20 */ /* 0x000fe20008410000 */
[----:B------:R-:W-:Y:S01]  /*4740*/  FMUL.FTZ R27, R27, UR10 ;  /* 0x0000000a1b1b7c20 */ /* 0x000fe20008410000 */
[----:B------:R-:W-:Y:S01]  /*4750*/  PLOP3.LUT P1, PT, PT, PT, UP0, 0x80, 0x0 ;  /* 0x000000000000781c */ /* 0x000fe20003f2f008 */
[----:B------:R-:W-:Y:S01]  /*4760*/  FMUL.FTZ R30, R30, UR10 ;  /* 0x0000000a1e1e7c20 */ /* 0x000fe20008410000 */
[----:B------:R-:W-:Y:S01]  /*4770*/  PLOP3.LUT P2, PT, PT, PT, UP0, 0x80, 0x0 ;  /* 0x000000000000781c */ /* 0x000fe20003f4f008 */
[----:B------:R-:W-:Y:S01]  /*4780*/  MUFU.TANH R9, R27 ;  /* 0x0000001b00097308 */ /* 0x000fe20000002400 */
[----:B------:R-:W-:Y:S01]  /*4790*/  FMUL.FTZ R31, R31, UR10 ;  /* 0x0000000a1f1f7c20 */ /* 0x000fe20008410000 */
[----:B------:R-:W-:Y:S01]  /*47a0*/  @UP0 ULDC UR6, c[0x0][0x44c] ;  /* 0x0001130000060ab9 */ /* 0x000fe20000000800 */
[----:B------:R-:W-:Y:S01]  /*47b0*/  FMUL.FTZ R34, R34, UR10 ;  /* 0x0000000a22227c20 */ /* 0x000fe20008410000 */
[----:B------:R-:W-:Y:S01]  /*47c0*/  FMUL.FTZ R35, R35, UR10 ;  /* 0x0000000a23237c20 */ /* 0x000fe20008410000 */
[----:B------:R-:W-:Y:S01]  /*47d0*/  FMUL.FTZ R28, R28, UR10 ;  /* 0x0000000a1c1c7c20 */ /* 0x000fe20008410000 */
[----:B------:R-:W-:Y:S01]  /*47e0*/  FMUL.FTZ R38, R38, UR10 ;  /* 0x0000000a26267c20 */ /* 0x000fe20008410000 */
[----:B------:R-:W-:Y:S01]  /*47f0*/  FMUL.FTZ R39, R39, UR10 ;  /* 0x0000000a27277c20 */ /* 0x000fe20008410000 */
[----:B------:R-:W0:Y:S01]  /*4800*/  MUFU.TANH R26, R26 ;  /* 0x0000001a001a7308 */ /* 0x000e220000002400 */
[----:B------:R-:W-:Y:S01]  /*4810*/  FMUL.FTZ R42, R42, UR10 ;  /* 0x0000000a2a2a7c20 */ /* 0x000fe20008410000 */
[----:B------:R-:W-:Y:S01]  /*4820*/  @P1 IMAD.HI.U32 R4, R3, UR6, RZ ;  /* 0x0000000603041c27 */ /* 0x000fe2000f8e00ff */
[----:B------:R-:W-:-:S03]  /*4830*/  @UP0 ULDC UR6, c[0x0][0x450] ;  /* 0x0001140000060ab9 */ /* 0x000fc60000000800 */
[----:B------:R-:W-:Y:S01]  /*4840*/  FMUL.FTZ R43, R43, UR10 ;  /* 0x0000000a2b2b7c20 */ /* 0x000fe20008410000 */
[----:B------:R-:W-:Y:S01]  /*4850*/  FMUL.FTZ R46, R46, UR10 ;  /* 0x0000000a2e2e7c20 */ /* 0x000fe20008410000 */
[----:B------:R-:W-:Y:S01]  /*4860*/  FMUL.FTZ R47, R47, UR10 ;  /* 0x0000000a2f2f7c20 */ /* 0x000fe20008410000 */
[----:B------:R-:W-:Y:S01]  /*4870*/  @P2 SHF.R.U32.HI R3, RZ, UR6, R4 ;  /* 0x00000006ff032c19 */ /* 0x000fe20008011604 */
[----:B------:R-:W-:Y:S01]  /*4880*/  UMOV UR6, 0xffffffc0 ;  /* 0xffffffc000067882 */ /* 0x000fe20000000000 */
[----:B------:R-:W3:Y:S01]  /*4890*/  MUFU.TANH R30, R30 ;  /* 0x0000001e001e7308 */ /* 0x000ee20000002400 */
[----:B------:R-:W-:Y:S01]  /*48a0*/  UIMAD UR6, UR55, UR6, 0x40 ;  /* 0x00000040370674a4 */ /* 0x000fe2000f8e0206 */
[----:B------:R-:W-:Y:S01]  /*48b0*/  FMUL.FTZ R50, R50, UR10 ;  /* 0x0000000a32327c20 */ /* 0x000fe20008410000 */
[----:B------:R-:W4:Y:S01]  /*48c0*/  SHFL.IDX PT, R6, R3, 0x1, 0x1c1f ;  /* 0x003c1f0003067f89 */ /* 0x000f2200000e0000 */
[----:B------:R-:W-:Y:S01]  /*48d0*/  FMUL.FTZ R51, R51, UR10 ;  /* 0x0000000a33337c20 */ /* 0x000fe20008410000 */
[----:B------:R-:W-:Y:S01]  /*48e0*/  UIADD3 UR7, UR52, 0x1, UR6 ;  /* 0x0000000134077890 */ /* 0x000fe2000fffe006 */
[----:B------:R-:W-:Y:S01]  /*48f0*/  FMUL.FTZ R54, R54, UR10 ;  /* 0x0000000a36367c20 */ /* 0x000fe20008410000 */
[----:B------:R-:W-:Y:S01]  /*4900*/  IMAD.U32 R5, RZ, RZ, UR6 ;  /* 0x00000006ff057e24 */ /* 0x000fe2000f8e00ff */
[----:B------:R-:W5:Y:S01]  /*4910*/  MUFU.TANH R31, R31 ;  /* 0x0000001f001f7308 */ /* 0x000f620000002400 */
[----:B------:R-:W-:Y:S01]  /*4920*/  FMUL.FTZ R55, R55, UR10 ;  /* 0x0000000a37377c20 */ /* 0x000fe20008410000 */
[----:B------:R-:W1:Y:S01]  /*4930*/  SHFL.IDX PT, R3, R3, RZ, 0x1c1f ;  /* 0x001c1fff03037589 */ /* 0x000e6200000e0000 */
[----:B------:R-:W-:Y:S01]  /*4940*/  IMAD.U32 R13, RZ, RZ, UR7 ;  /* 0x00000007ff0d7e24 */ /* 0x000fe2000f8e00ff */
[----:B------:R-:W-:Y:S01]  /*4950*/  IADD3 R4, -R184, UR52, R5 ;  /* 0x00000034b8047c10 */ /* 0x000fe2000fffe105 */
[----:B------:R-:W-:Y:S01]  /*4960*/  FMUL.FTZ R24, R24, UR10 ;  /* 0x0000000a18187c20 */ /* 0x000fe20008410000 */
[----:B------:R-:W-:Y:S01]  /*4970*/  FMUL.FTZ R25, R25, UR10 ;  /* 0x0000000a19197c20 */ /* 0x000fe20008410000 */
[----:B------:R-:W-:Y:S01]  /*4980*/  FMUL.FTZ R29, R29, UR10 ;  /* 0x0000000a1d1d7c20 */ /* 0x000fe20008410000 */
[----:B------:R-:W-:Y:S01]  /*4990*/  IADD3 R5, R13, -UR53, -R184 ;  /* 0x800000350d057c10 */ /* 0x000fe2000fffe8b8 */
        /* <DEDUP_REMOVED lines=8> */
[----:B------:R3:W-:Y:S01]  /*4a20*/  MUFU.TANH R11, R28 ;  /* 0x0000001c000b7308 */ /* 0x0007e20000002400 */
[----:B------:R-:W-:Y:S01]  /*4a30*/  FMUL.FTZ R45, R45, UR10 ;  /* 0x0000000a2d2d7c20 */ /* 0x000fe20008410000 */
[----:B----4-:R-:W-:Y:S01]  /*4a40*/  VIADDMNMX R6, R6, R5, R4, PT ;  /* 0x0000000506067246 */ /* 0x010fe20003800104 */
[----:B------:R-:W-:Y:S01]  /*4a50*/  FMUL.FTZ R48, R48, UR10 ;  /* 0x0000000a30307c20 */ /* 0x000fe20008410000 */
[----:B------:R-:W-:Y:S01]  /*4a60*/  FMUL.FTZ R49, R49, UR10 ;  /* 0x0000000a31317c20 */ /* 0x000fe20008410000 */
[----:B------:R-:W-:Y:S01]  /*4a70*/  FMUL.FTZ R52, R52, UR10 ;  /* 0x0000000a34347c20 */ /* 0x000fe20008410000 */
[C---:B------:R-:W-:Y:S01]  /*4a80*/  ISETP.GT.AND P1, PT, R6.reuse, RZ, PT ;  /* 0x000000ff0600720c */ /* 0x040fe20003f24270 */
[----:B------:R-:W-:Y:S01]  /*4a90*/  FMUL.FTZ R53, R53, UR10 ;  /* 0x0000000a35357c20 */ /* 0x000fe20008410000 */
[C---:B------:R-:W-:Y:S01]  /*4aa0*/  ISETP.GT.AND P2, PT, R6.reuse, 0x1, PT ;  /* 0x000000010600780c */ /* 0x040fe20003f44270 */
[----:B------:R-:W4:Y:S01]  /*4ab0*/  MUFU.TANH R35, R35 ;  /* 0x0000002300237308 */ /* 0x000f220000002400 */
[----:B------:R-:W-:Y:S01]  /*4ac0*/  ISETP.GT.AND P3, PT, R6, 0x8, PT ;  /* 0x000000080600780c */ /* 0x000fe20003f64270 */
[----:B------:R-:W-:Y:S01]  /*4ad0*/  ULDC UR10, c[0x0][0x988] ;  /* 0x00026200000a7ab9 */ /* 0x000fe20000000800 */
[----:B0-----:R-:W-:-:S02]  /*4ae0*/  FSEL R27, R26, -INF , P1 ;  /* 0xff8000001a1b7808 */ /* 0x001fc40000800000 */
[----:B---3--:R-:W-:Y:S02]  /*4af0*/  FSEL R28, R9, -INF , P2 ;  /* 0xff800000091c7808 */ /* 0x008fe40001000000 */
[----:B------:R-:W-:Y:S01]  /*4b00*/  ISETP.GT.AND P1, PT, R6, 0x9, PT ;  /* 0x000000090600780c */ /* 0x000fe20003f24270 */
[----:B------:R-:W0:Y:S01]  /*4b10*/  MUFU.TANH R38, R38 ;  /* 0x0000002600267308 */ /* 0x000e220000002400 */
[----:B------:R-:W-:Y:S02]  /*4b20*/  FSEL R30, R30, -INF , P3 ;  /* 0xff8000001e1e7808 */ /* 0x000fe40001800000 */
[----:B------:R-:W-:Y:S02]  /*4b30*/  FMNMX.FTZ R9, R27, R28, !PT ;  /* 0x0000001c1b097209 */ /* 0x000fe40007810000 */
[----:B------:R-:W-:Y:S02]  /*4b40*/  ISETP.GT.AND P2, PT, R6, 0x10, PT ;  /* 0x000000100600780c */ /* 0x000fe40003f44270 */
[----:B-----5:R-:W-:Y:S01]  /*4b50*/  FSEL R31, R31, -INF , P1 ;  /* 0xff8000001f1f7808 */ /* 0x020fe20000800000 */
[----:B------:R-:W3:Y:S01]  /*4b60*/  MUFU.TANH R39, R39 ;  /* 0x0000002700277308 */ /* 0x000ee20000002400 */
[----:B------:R-:W-:-:S02]  /*4b70*/  FMNMX.FTZ R10, R30, R9, !PT ;  /* 0x000000091e0a7209 */ /* 0x000fc40007810000 */
[----:B------:R-:W-:Y:S02]  /*4b80*/  ISETP.GT.AND P1, PT, R6, 0x11, PT ;  /* 0x000000110600780c */ /* 0x000fe40003f24270 */
[----:B--2---:R-:W-:Y:S02]  /*4b90*/  FSEL R34, R34, -INF , P2 ;  /* 0xff80000022227808 */ /* 0x004fe40001000000 */
[----:B------:R-:W-:Y:S01]  /*4ba0*/  FMNMX.FTZ R9, R31, R10, !PT ;  /* 0x0000000a1f097209 */ /* 0x000fe20007810000 */
[----:B------:R-:W2:Y:S01]  /*4bb0*/  MUFU.TANH R42, R42 ;  /* 0x0000002a002a7308 */ /* 0x000ea20000002400 */
[----:B------:R-:W-:Y:S02]  /*4bc0*/  ISETP.GT.AND P2, PT, R6, 0x18, PT ;  /* 0x000000180600780c */ /* 0x000fe40003f44270 */
[----:B----4-:R-:W-:Y:S02]  /*4bd0*/  FSEL R35, R35, -INF , P1 ;  /* 0xff80000023237808 */ /* 0x010fe40000800000 */
[----:B------:R-:W-:-:S02]  /*4be0*/  FMNMX.FTZ R10, R34, R9, !PT ;  /* 0x00000009220a7209 */ /* 0x000fc40007810000 */
[----:B------:R-:W-:Y:S01]  /*4bf0*/  ISETP.GT.AND P1, PT, R6, 0x19, PT ;  /* 0x000000190600780c */ /* 0x000fe20003f24270 */
[----:B------:R-:W4:Y:S01]  /*4c00*/  MUFU.TANH R43, R43 ;  /* 0x0000002b002b7308 */ /* 0x000f220000002400 */
[----:B0-----:R-:W-:Y:S02]  /*4c10*/  FSEL R38, R38, -INF , P2 ;  /* 0xff80000026267808 */ /* 0x001fe40001000000 */
[----:B------:R-:W-:Y:S02]  /*4c20*/  FMNMX.FTZ R9, R35, R10, !PT ;  /* 0x0000000a23097209 */ /* 0x000fe40007810000 */
[----:B------:R-:W-:Y:S02]  /*4c30*/  ISETP.GT.AND P2, PT, R6, 0x20, PT ;  /* 0x000000200600780c */ /* 0x000fe40003f44270 */
[----:B---3--:R-:W-:Y:S01]  /*4c40*/  FSEL R39, R39, -INF , P1 ;  /* 0xff80000027277808 */ /* 0x008fe20000800000 */
[----:B------:R-:W0:Y:S01]  /*4c50*/  MUFU.TANH R46, R46 ;  /* 0x0000002e002e7308 */ /* 0x000e220000002400 */
        /* <DEDUP_REMOVED lines=9> */
[----:B------:R-:W3:Y:S01]  /*4cf0*/  MUFU.TANH R50, R50 ;  /* 0x0000003200327308 */ /* 0x000ee20000002400 */
[----:B0-----:R-:W-:Y:S02]  /*4d00*/  FSEL R46, R46, -INF , P2 ;  /* 0xff8000002e2e7808 */ /* 0x001fe40001000000 */
[----:B------:R-:W-:Y:S02]  /*4d10*/  FMNMX.FTZ R9, R43, R10, !PT ;  /* 0x0000000a2b097209 */ /* 0x000fe40007810000 */
[----:B------:R-:W-:Y:S02]  /*4d20*/  ISETP.GT.AND P2, PT, R6, 0x30, PT ;  /* 0x000000300600780c */ /* 0x000fe40003f44270 */
[----:B------:R-:W-:Y:S01]  /*4d30*/  FMNMX.FTZ R10, R46, R9, !PT ;  /* 0x000000092e0a7209 */ /* 0x000fe20007810000 */
[----:B------:R-:W0:Y:S01]  /*4d40*/  MUFU.TANH R51, R51 ;  /* 0x0000003300337308 */ /* 0x000e220000002400 */
[----:B--2---:R-:W-:-:S02]  /*4d50*/  FSEL R47, R47, -INF , P1 ;  /* 0xff8000002f2f7808 */ /* 0x004fc40000800000 */
[----:B------:R-:W-:Y:S02]  /*4d60*/  ISETP.GT.AND P1, PT, R6, 0x31, PT ;  /* 0x000000310600780c */ /* 0x000fe40003f24270 */
[----:B------:R-:W-:Y:S02]  /*4d70*/  FMNMX.FTZ R9, R47, R10, !PT ;  /* 0x0000000a2f097209 */ /* 0x000fe40007810000 */
[----:B-1----:R-:W-:Y:S01]  /*4d80*/  VIADDMNMX R4, R3, R5, R4, PT ;  /* 0x0000000503047246 */ /* 0x002fe20003800104 */
[----:B------:R-:W1:Y:S01]  /*4d90*/  MUFU.TANH R54, R54 ;  /* 0x0000003600367308 */ /* 0x000e620000002400 */
[----:B---3--:R-:W-:Y:S02]  /*4da0*/  FSEL R50, R50, -INF , P2 ;  /* 0xff80000032327808 */ /* 0x008fe40001000000 */
[----:B------:R-:W-:Y:S02]  /*4db0*/  ISETP.GT.AND P2, PT, R6, 0x38, PT ;  /* 0x000000380600780c */ /* 0x000fe40003f44270 */
[----:B------:R-:W-:-:S02]  /*4dc0*/  FMNMX.FTZ R10, R50, R9, !PT ;  /* 0x00000009320a7209 */ /* 0x000fc40007810000 */
[----:B------:R-:W-:Y:S01]  /*4dd0*/  ISETP.GT.AND P3, PT, R4, 0x8, PT ;  /* 0x000000080400780c */ /* 0x000fe20003f64270 */
[----:B------:R-:W2:Y:S01]  /*4de0*/  MUFU.TANH R55, R55 ;  /* 0x0000003700377308 */ /* 0x000ea20000002400 */
[----:B0-----:R-:W-:Y:S02]  /*4df0*/  FSEL R51, R51, -INF , P1 ;  /* 0xff80000033337808 */ /* 0x001fe40000800000 */
[----:B------:R-:W-:Y:S02]  /*4e00*/  ISETP.GT.AND P1, PT, R6, 0x39, PT ;  /* 0x000000390600780c */ /* 0x000fe40003f24270 */
[----:B------:R-:W-:Y:S02]  /*4e10*/  FMNMX.FTZ R9, R51, R10, !PT ;  /* 0x0000000a33097209 */ /* 0x000fe40007810000 */
[----:B------:R-:W-:Y:S01]  /*4e20*/  R2UR UR6, R7 ;  /* 0x00000000070672ca */ /* 0x000fe200000e0000 */
[----:B------:R-:W0:Y:S01]  /*4e30*/  MUFU.TANH R24, R24 ;  /* 0x0000001800187308 */ /* 0x000e220000002400 */
[----:B-1----:R-:W-:-:S02]  /*4e40*/  FSEL R54, R54, -INF , P2 ;  /* 0xff80000036367808 */ /* 0x002fc40001000000 */
[----:B------:R-:W-:Y:S02]  /*4e50*/  ISETP.GT.AND P2, PT, R4, 0x1, PT ;  /* 0x000000010400780c */ /* 0x000fe40003f44270 */
[----:B------:R-:W-:-:S03]  /*4e60*/  FMNMX.FTZ R6, R54, R9, !PT ;  /* 0x0000000936067209 */ /* 0x000fc60007810000 */
[----:B------:R-:W1:Y:S01]  /*4e70*/  MUFU.TANH R25, R25 ;  /* 0x0000001900197308 */ /* 0x000e620000002400 */
[----:B--2---:R-:W-:Y:S02]  /*4e80*/  FSEL R55, R55, -INF , P1 ;  /* 0xff80000037377808 */ /* 0x004fe40000800000 */
[----:B------:R-:W-:Y:S01]  /*4e90*/  ISETP.GT.AND P1, PT, R4, RZ, PT ;  /* 0x000000ff0400720c */ /* 0x000fe20003f24270 */
[----:B------:R-:W-:Y:S01]  /*4ea0*/  UIADD3 UR6, UR6, 0x28c40, URZ ;  /* 0x00028c4006067890 */ /* 0x000fe2000fffe03f */
[----:B------:R-:W-:-:S03]  /*4eb0*/  FMNMX.FTZ R6, R55, R6, !PT ;  /* 0x0000000637067209 */ /* 0x000fc60007810000 */
[----:B------:R-:W-:Y:S01]  /*4ec0*/  MUFU.TANH R29, R29 ;  /* 0x0000001d001d7308 */ /* 0x000fe20000002400 */
[----:B0-----:R-:W-:Y:S01]  /*4ed0*/  FSEL R5, R24, -INF , P1 ;  /* 0xff80000018057808 */ /* 0x001fe20000800000 */
[----:B------:R-:W0:Y:S01]  /*4ee0*/  SHFL.BFLY PT, R9, R6, 0x2, 0x1f ;  /* 0x0c401f0006097f89 */ /* 0x000e2200000e0000 */
[----:B------:R-:W-:Y:S01]  /*4ef0*/  ISETP.GT.AND P1, PT, R4, 0x9, PT ;  /* 0x000000090400780c */ /* 0x000fe20003f24270 */
[----:B------:R-:W-:-:S04]  /*4f00*/  UPRMT UR6, UR39, 0x654, UR6 ;  /* 0x0000065427067896 */ /* 0x000fc80008000006 */
[----:B------:R-:W2:Y:S01]  /*4f10*/  MUFU.TANH R12, R32 ;  /* 0x00000020000c7308 */ /* 0x000ea20000002400 */
[----:B-1----:R-:W-:Y:S02]  /*4f20*/  FSEL R10, R25, -INF , P2 ;  /* 0xff800000190a7808 */ /* 0x002fe40001000000 */
[----:B------:R-:W-:Y:S02]  /*4f30*/  ISETP.GT.AND P2, PT, R4, 0x10, PT ;  /* 0x000000100400780c */ /* 0x000fe40003f44270 */
[----:B------:R-:W-:Y:S03]  /*4f40*/  SYNCS.ARRIVE.TRANS64.RED.A1T0 RZ, [UR6], RZ ;  /* 0x000000ffffff79a7 */ /* 0x000fe60008100406 */
[----:B------:R-:W1:Y:S08]  /*4f50*/  MUFU.TANH R33, R33 ;  /* 0x0000002100217308 */ /* 0x000e700000002400 */
[----:B------:R-:W3:Y:S01]  /*4f60*/  MUFU.TANH R36, R36 ;  /* 0x0000002400247308 */ /* 0x000ee20000002400 */
[----:B--2---:R-:W-:-:S02]  /*4f70*/  FSEL R12, R12, -INF , P2 ;  /* 0xff8000000c0c7808 */ /* 0x004fc40001000000 */
[----:B0-----:R-:W-:Y:S02]  /*4f80*/  FMNMX.FTZ R13, R6, R9, !PT ;  /* 0x00000009060d7209 */ /* 0x001fe40007810000 */
[----:B------:R-:W-:Y:S02]  /*4f90*/  FSEL R9, R11, -INF , P3 ;  /* 0xff8000000b097808 */ /* 0x000fe40001800000 */
[----:B------:R-:W-:Y:S01]  /*4fa0*/  FMNMX.FTZ R6, R5, R10, !PT ;  /* 0x0000000a05067209 */ /* 0x000fe20007810000 */
[----:B------:R-:W0:Y:S01]  /*4fb0*/  SHFL.BFLY PT, R14, R13, 0x1, 0x1f ;  /* 0x0c201f000d0e7f89 */ /* 0x000e2200000e0000 */
[----:B------:R-:W2:Y:S01]  /*4fc0*/  MUFU.TANH R37, R37 ;  /* 0x0000002500257308 */ /* 0x000ea20000002400 */
[----:B------:R-:W-:Y:S02]  /*4fd0*/  FSEL R11, R29, -INF , P1 ;  /* 0xff8000001d0b7808 */ /* 0x000fe40000800000 */
[----:B------:R-:W-:Y:S02]  /*4fe0*/  FMNMX.FTZ R6, R9, R6, !PT ;  /* 0x0000000609067209 */ /* 0x000fe40007810000 */
[----:B------:R-:W-:-:S02]  /*4ff0*/  ISETP.GT.AND P1, PT, R4, 0x11, PT ;  /* 0x000000110400780c */ /* 0x000fc40003f24270 */
[----:B------:R-:W-:Y:S01]  /*5000*/  FMNMX.FTZ R15, R11, R6, !PT ;  /* 0x000000060b0f7209 */ /* 0x000fe20007810000 */
[----:B------:R-:W4:Y:S01]  /*5010*/  MUFU.TANH R20, R40 ;  /* 0x0000002800147308 */ /* 0x000f220000002400 */
[----:B------:R-:W-:Y:S02]  /*5020*/  ISETP.GT.AND P2, PT, R4, 0x18, PT ;  /* 0x000000180400780c */ /* 0x000fe40003f44270 */
[----:B------:R-:W-:Y:S02]  /*5030*/  FMNMX.FTZ R6, R12, R15, !PT ;  /* 0x0000000f0c067209 */ /* 0x000fe40007810000 */
[----:B------:R-:W-:-:S03]  /*5040*/  ISETP.GT.AND P3, PT, R4, 0x29, PT ;  /* 0x000000290400780c */ /* 0x000fc60003f64270 */
[----:B------:R-:W5:Y:S01]  /*5050*/  MUFU.TANH R41, R41 ;  /* 0x0000002900297308 */ /* 0x000f620000002400 */
[----:B0-----:R-:W-:-:S07]  /*5060*/  FMNMX.FTZ R3, R13, R14, !PT ;  /* 0x0000000e0d037209 */ /* 0x001fce0007810000 */
[----:B------:R-:W0:Y:S01]  /*5070*/  MUFU.TANH R44, R44 ;  /* 0x0000002c002c7308 */ /* 0x000e220000002400 */
[----:B-1----:R-:W-:Y:S02]  /*5080*/  FSEL R13, R33, -INF , P1 ;  /* 0xff800000210d7808 */ /* 0x002fe40000800000 */
[----:B------:R-:W-:Y:S02]  /*5090*/  ISETP.GT.AND P1, PT, R4, 0x19, PT ;  /* 0x000000190400780c */ /* 0x000fe40003f24270 */
[----:B---3--:R-:W-:Y:S02]  /*50a0*/  FSEL R14, R36, -INF , P2 ;  /* 0xff800000240e7808 */ /* 0x008fe40001000000 */
[----:B------:R-:W-:Y:S01]  /*50b0*/  FMNMX.FTZ R21, R13, R6, !PT ;  /* 0x000000060d157209 */ /* 0x000fe20007810000 */
[----:B------:R-:W1:Y:S01]  /*50c0*/  MUFU.TANH R45, R45 ;  /* 0x0000002d002d7308 */ /* 0x000e620000002400 */
[----:B------:R-:W-:Y:S02]  /*50d0*/  ISETP.GT.AND P2, PT, R4, 0x20, PT ;  /* 0x000000200400780c */ /* 0x000fe40003f44270 */
[----:B--2---:R-:W-:-:S02]  /*50e0*/  FSEL R15, R37, -INF , P1 ;  /* 0xff800000250f7808 */ /* 0x004fc40000800000 */
[----:B------:R-:W-:Y:S02]  /*50f0*/  FMNMX.FTZ R6, R14, R21, !PT ;  /* 0x000000150e067209 */ /* 0x000fe40007810000 */
[----:B------:R-:W-:Y:S01]  /*5100*/  ISETP.GT.AND P1, PT, R4, 0x21, PT ;  /* 0x000000210400780c */ /* 0x000fe20003f24270 */
[----:B------:R-:W2:Y:S01]  /*5110*/  MUFU.TANH R26, R48 ;  /* 0x00000030001a7308 */ /* 0x000ea20000002400 */
[----:B----4-:R-:W-:Y:S02]  /*5120*/  FSEL R20, R20, -INF , P2 ;  /* 0xff80000014147808 */ /* 0x010fe40001000000 */
[----:B------:R-:W-:Y:S01]  /*5130*/  FMNMX.FTZ R25, R15, R6, !PT ;  /* 0x000000060f197209 */ /* 0x000fe20007810000 */
[----:B------:R-:W-:Y:S01]  /*5140*/  BAR.SYNC.DEFER_BLOCKING 0xf, 0x100 ;  /* 0x03c4000000007b1d */ /* 0x000fe20000010000 */
[----:B------:R-:W-:Y:S02]  /*5150*/  ISETP.GT.AND P2, PT, R4, 0x28, PT ;  /* 0x000000280400780c */ /* 0x000fe40003f44270 */
[----:B-----5:R-:W-:-:S02]  /*5160*/  FSEL R21, R41, -INF , P1 ;  /* 0xff80000029157808 */ /* 0x020fc40000800000 */
[----:B------:R-:W-:Y:S01]  /*5170*/  FMNMX.FTZ R6, R20, R25, !PT ;  /* 0x0000001914067209 */ /* 0x000fe20007810000 */
[----:B------:R-:W3:Y:S01]  /*5180*/  MUFU.TANH R49, R49 ;  /* 0x0000003100317308 */ /* 0x000ee20000002400 */
[C---:B------:R-:W-:Y:S01]  /*5190*/  FMUL.FTZ R25, R3.reuse, UR10 ;  /* 0x0000000a03197c20 */ /* 0x040fe20008410000 */
[----:B------:R-:W-:Y:S02]  /*51a0*/  FSETP.NEU.FTZ.AND P4, PT, R3, -INF , PT ;  /* 0xff8000000300780b */ /* 0x000fe40003f9d000 */
[----:B0-----:R-:W-:Y:S02]  /*51b0*/  FSEL R24, R44, -INF , P2 ;  /* 0xff8000002c187808 */ /* 0x001fe40001000000 */
[----:B------:R-:W-:Y:S02]  /*51c0*/  FMNMX.FTZ R29, R21, R6, !PT ;  /* 0x00000006151d7209 */ /* 0x000fe40007810000 */
[----:B------:R-:W0:Y:S01]  /*51d0*/  MUFU.TANH R52, R52 ;  /* 0x0000003400347308 */ /* 0x000e220000002400 */
[----:B------:R-:W-:-:S02]  /*51e0*/  FSEL R32, R25, RZ, P4 ;  /* 0x000000ff19207208 */ /* 0x000fc40002000000 */
[----:B------:R-:W-:Y:S02]  /*51f0*/  ISETP.GT.AND P1, PT, R4, 0x30, PT ;  /* 0x000000300400780c */ /* 0x000fe40003f24270 */
[----:B-1----:R-:W-:Y:S01]  /*5200*/  FSEL R25, R45, -INF , P3 ;  /* 0xff8000002d197808 */ /* 0x002fe20001800000 */
[--C-:B------:R-:W-:Y:S01]  /*5210*/  FFMA.FTZ R33, R27, UR10, -R32.reuse ;  /* 0x0000000a1b217c23 */ /* 0x100fe20008010820 */
[----:B------:R-:W-:Y:S01]  /*5220*/  FMNMX.FTZ R6, R24, R29, !PT ;  /* 0x0000001d18067209 */ /* 0x000fe20007810000 */
[----:B------:R-:W1:Y:S01]  /*5230*/  MUFU.TANH R53, R53 ;  /* 0x0000003500357308 */ /* 0x000e620000002400 */
[----:B------:R-:W-:Y:S01]  /*5240*/  ISETP.GT.AND P2, PT, R4, 0x31, PT ;  /* 0x000000310400780c */ /* 0x000fe20003f44270 */
[--C-:B------:R-:W-:Y:S01]  /*5250*/  FFMA.FTZ R36, R28, UR10, -R32.reuse ;  /* 0x0000000a1c247c23 */ /* 0x100fe20008010820 */
[----:B--2---:R-:W-:Y:S01]  /*5260*/  FSEL R26, R26, -INF , P1 ;  /* 0xff8000001a1a7808 */ /* 0x004fe20000800000 */
[--C-:B------:R-:W-:Y:S01]  /*5270*/  FFMA.FTZ R30, R30, UR10, -R32.reuse ;  /* 0x0000000a1e1e7c23 */ /* 0x100fe20008010820 */
[----:B------:R-:W-:Y:S01]  /*5280*/  FMNMX.FTZ R29, R25, R6, !PT ;  /* 0x00000006191d7209 */ /* 0x000fe20007810000 */
[--C-:B------:R-:W-:Y:S01]  /*5290*/  FFMA.FTZ R31, R31, UR10, -R32.reuse ;  /* 0x0000000a1f1f7c23 */ /* 0x100fe20008010820 */
[----:B------:R-:W-:Y:S01]  /*52a0*/  ISETP.GT.AND P1, PT, R4, 0x38, PT ;  /* 0x000000380400780c */ /* 0x000fe20003f24270 */
[----:B------:R-:W-:Y:S01]  /*52b0*/  MUFU.EX2 R155, R30 ;  /* 0x0000001e009b7308 */ /* 0x000fe20000000800 */
[----:B---3--:R-:W-:Y:S01]  /*52c0*/  FSEL R27, R49, -INF , P2 ;  /* 0xff800000311b7808 */ /* 0x008fe20001000000 */
[--C-:B------:R-:W-:Y:S01]  /*52d0*/  FFMA.FTZ R34, R34, UR10, -R32.reuse ;  /* 0x0000000a22227c23 */ /* 0x100fe20008010820 */
[----:B------:R-:W-:Y:S01]  /*52e0*/  FMNMX.FTZ R6, R26, R29, !PT ;  /* 0x0000001d1a067209 */ /* 0x000fe20007810000 */
[--C-:B------:R-:W-:Y:S01]  /*52f0*/  FFMA.FTZ R35, R35, UR10, -R32.reuse ;  /* 0x0000000a23237c23 */ /* 0x100fe20008010820 */
[----:B------:R-:W-:Y:S01]  /*5300*/  ISETP.GT.AND P2, PT, R4, 0x39, PT ;  /* 0x000000390400780c */ /* 0x000fe20003f44270 */
[--C-:B------:R-:W-:Y:S01]  /*5310*/  FFMA.FTZ R38, R38, UR10, -R32.reuse ;  /* 0x0000000a26267c23 */ /* 0x100fe20008010820 */
[----:B0-----:R-:W-:Y:S01]  /*5320*/  FSEL R4, R52, -INF , P1 ;  /* 0xff80000034047808 */ /* 0x001fe20000800000 */
[----:B------:R-:W-:Y:S01]  /*5330*/  MUFU.EX2 R33, R33 ;  /* 0x0000002100217308 */ /* 0x000fe20000000800 */
[----:B------:R-:W-:Y:S01]  /*5340*/  FMNMX.FTZ R29, R27, R6, !PT ;  /* 0x000000061b1d7209 */ /* 0x000fe20007810000 */
[--C-:B------:R-:W-:Y:S01]  /*5350*/  FFMA.FTZ R39, R39, UR10, -R32.reuse ;  /* 0x0000000a27277c23 */ /* 0x100fe20008010820 */
[----:B-1----:R-:W-:Y:S01]  /*5360*/  FSEL R28, R53, -INF , P2 ;  /* 0xff800000351c7808 */ /* 0x002fe20001000000 */
[--C-:B------:R-:W-:Y:S01]  /*5370*/  FFMA.FTZ R42, R42, UR10, -R32.reuse ;  /* 0x0000000a2a2a7c23 */ /* 0x100fe20008010820 */
[----:B------:R-:W-:Y:S01]  /*5380*/  FMNMX.FTZ R29, R4, R29, !PT ;  /* 0x0000001d041d7209 */ /* 0x000fe20007810000 */
[--C-:B------:R-:W-:Y:S01]  /*5390*/  FFMA.FTZ R43, R43, UR10, -R32.reuse ;  /* 0x0000000a2b2b7c23 */ /* 0x100fe20008010820 */
[--C-:B------:R-:W-:Y:S01]  /*53a0*/  FFMA.FTZ R46, R46, UR10, -R32.reuse ;  /* 0x0000000a2e2e7c23 */ /* 0x100fe20008010820 */
[----:B------:R-:W0:Y:S01]  /*53b0*/  MUFU.EX2 R36, R36 ;  /* 0x0000002400247308 */ /* 0x000e220000000800 */
[----:B------:R-:W-:Y:S01]  /*53c0*/  FMNMX.FTZ R29, R28, R29, !PT ;  /* 0x0000001d1c1d7209 */ /* 0x000fe20007810000 */
[--C-:B------:R-:W-:Y:S01]  /*53d0*/  FFMA.FTZ R47, R47, UR10, -R32.reuse ;  /* 0x0000000a2f2f7c23 */ /* 0x100fe20008010820 */
[--C-:B------:R-:W-:Y:S01]  /*53e0*/  FFMA.FTZ R50, R50, UR10, -R32.reuse ;  /* 0x0000000a32327c23 */ /* 0x100fe20008010820 */
[--C-:B------:R-:W-:Y:S01]  /*53f0*/  FFMA.FTZ R51, R51, UR10, -R32.reuse ;  /* 0x0000000a33337c23 */ /* 0x100fe20008010820 */
[--C-:B------:R-:W-:Y:S01]  /*5400*/  FFMA.FTZ R54, R54, UR10, -R32.reuse ;  /* 0x0000000a36367c23 */ /* 0x100fe20008010820 */
[----:B------:R-:W1:Y:S01]  /*5410*/  SHFL.BFLY PT, R6, R29, 0x2, 0x1f ;  /* 0x0c401f001d067f89 */ /* 0x000e6200000e0000 */
[----:B------:R-:W-:Y:S01]  /*5420*/  FFMA.FTZ R32, R55, UR10, -R32 ;  /* 0x0000000a37207c23 */ /* 0x000fe20008010820 */
[----:B------:R-:W-:Y:S08]  /*5430*/  MUFU.EX2 R40, R31 ;  /* 0x0000001f00287308 */ /* 0x000ff00000000800 */
[----:B------:R-:W-:Y:S01]  /*5440*/  MUFU.EX2 R34, R34 ;  /* 0x0000002200227308 */ /* 0x000fe20000000800 */
[----:B0-----:R-:W-:-:S07]  /*5450*/  F2FP.BF16.F32.PACK_AB R153, R36, R33 ;  /* 0x000000212499723e */ /* 0x001fce00000010ff */
[----:B------:R-:W0:Y:S01]  /*5460*/  MUFU.EX2 R35, R35 ;  /* 0x0000002300237308 */ /* 0x000e220000000800 */
[----:B-1----:R-:W-:-:S07]  /*5470*/  FMNMX.FTZ R30, R29, R6, !PT ;  /* 0x000000061d1e7209 */ /* 0x002fce0007810000 */
[----:B------:R-:W-:Y:S01]  /*5480*/  MUFU.EX2 R38, R38 ;  /* 0x0000002600267308 */ /* 0x000fe20000000800 */
[----:B------:R-:W1:Y:S07]  /*5490*/  SHFL.BFLY PT, R29, R30, 0x1, 0x1f ;  /* 0x0c201f001e1d7f89 */ /* 0x000e6e00000e0000 */
[----:B------:R-:W2:Y:S01]  /*54a0*/  MUFU.EX2 R39, R39 ;  /* 0x0000002700277308 */ /* 0x000ea20000000800 */
[----:B0-----:R-:W-:-:S07]  /*54b0*/  F2FP.BF16.F32.PACK_AB R157, R35, R34 ;  /* 0x00000022239d723e */ /* 0x001fce00000010ff */
[----:B------:R-:W-:Y:S08]  /*54c0*/  MUFU.EX2 R42, R42 ;  /* 0x0000002a002a7308 */ /* 0x000ff00000000800 */
[----:B------:R-:W-:Y:S01]  /*54d0*/  MUFU.EX2 R31, R32 ;  /* 0x00000020001f7308 */ /* 0x000fe20000000800 */
[----:B--2---:R-:W-:Y:S02]  /*54e0*/  F2FP.BF16.F32.PACK_AB R159, R39, R38 ;  /* 0x00000026279f723e */ /* 0x004fe400000010ff */
[----:B-1----:R-:W-:Y:S01]  /*54f0*/  FMNMX.FTZ R6, R30, R29, !PT ;  /* 0x0000001d1e067209 */ /* 0x002fe20007810000 */
[----:B------:R-:W-:-:S03]  /*5500*/  FADD.FTZ R30, R33, R36 ;  /* 0x00000024211e7221 */ /* 0x000fc60000010000 */
[C---:B------:R-:W-:Y:S01]  /*5510*/  FSETP.NEU.FTZ.AND P1, PT, R6.reuse, -INF , PT ;  /* 0xff8000000600780b */ /* 0x040fe20003f3d000 */
[----:B------:R-:W-:Y:S01]  /*5520*/  FMUL.FTZ R29, R6, UR10 ;  /* 0x0000000a061d7c20 */ /* 0x000fe20008410000 */
[----:B------:R-:W0:Y:S04]  /*5530*/  MUFU.EX2 R43, R43 ;  /* 0x0000002b002b7308 */ /* 0x000e280000000800 */
[----:B------:R-:W-:-:S04]  /*5540*/  FSEL R29, R29, RZ, P1 ;  /* 0x000000ff1d1d7208 */ /* 0x000fc80000800000 */
        /* <DEDUP_REMOVED lines=18> */
[----:B------:R-:W-:Y:S01]  /*5670*/  FFMA.FTZ R28, R28, UR10, -R29 ;  /* 0x0000000a1c1c7c23 */ /* 0x000fe2000801081d */
[----:B0-----:R-:W-:-:S05]  /*5680*/  F2FP.BF16.F32.PACK_AB R161, R43, R42 ;  /* 0x0000002a2ba1723e */ /* 0x001fca00000010ff */
        /* <DEDUP_REMOVED lines=25> */
[----:B--2---:R-:W-:Y:S01]  /*5820*/  FADD.FTZ R30, R14, R11 ;  /* 0x0000000b0e1e7221 */ /* 0x004fe20000010000 */
[----:B------:R-:W-:-:S06]  /*5830*/  FADD.FTZ R12, R46, R33 ;  /* 0x000000212e0c7221 */ /* 0x000fcc0000010000 */
        /* <DEDUP_REMOVED lines=11> */
[----:B------:R-:W-:Y:S01]  /*58f0*/  MUFU.EX2 R50, R50 ;  /* 0x0000003200327308 */ /* 0x000fe20000000800 */
[C---:B0-----:R-:W-:Y:S01]  /*5900*/  F2FP.BF16.F32.PACK_AB R163, R47.reuse, R46 ;  /* 0x0000002e2fa3723e */ /* 0x041fe200000010ff */
[----:B------:R-:W-:-:S06]  /*5910*/  FADD.FTZ R47, R47, R12 ;  /* 0x0000000c2f2f7221 */ /* 0x000fcc0000010000 */
[----:B------:R-:W0:Y:S01]  /*5920*/  MUFU.EX2 R51, R51 ;  /* 0x0000003300337308 */ /* 0x000e220000000800 */
[C---:B--2---:R-:W-:Y:S01]  /*5930*/  F2FP.BF16.F32.PACK_AB R162, R25.reuse, R24 ;  /* 0x0000001819a2723e */ /* 0x044fe200000010ff */
[----:B------:R-:W-:-:S04]  /*5940*/  FADD.FTZ R25, R25, R10 ;  /* 0x0000000a19197221 */ /* 0x000fc80000010000 */
[----:B------:R1:W-:Y:S02]  /*5950*/  STSM.16.M88.4 [R19], R160 ;  /* 0x000000a013007844 */ /* 0x0003e40000000200 */
[----:B------:R-:W-:Y:S08]  /*5960*/  MUFU.EX2 R26, R26 ;  /* 0x0000001a001a7308 */ /* 0x000ff00000000800 */
[----:B------:R-:W2:Y:S01]  /*5970*/  MUFU.EX2 R27, R27 ;  /* 0x0000001b001b7308 */ /* 0x000ea20000000800 */
[----:B0-----:R-:W-:Y:S01]  /*5980*/  F2FP.BF16.F32.PACK_AB R165, R51, R50 ;  /* 0x0000003233a5723e */ /* 0x001fe200000010ff */
[----:B------:R-:W-:-:S04]  /*5990*/  FADD.FTZ R50, R50, R47 ;  /* 0x0000002f32327221 */ /* 0x000fc80000010000 */
[----:B------:R-:W-:Y:S02]  /*59a0*/  FADD.FTZ R51, R51, R50 ;  /* 0x0000003233337221 */ /* 0x000fe40000010000 */
[----:B------:R-:W0:Y:S08]  /*59b0*/  MUFU.EX2 R54, R54 ;  /* 0x0000003600367308 */ /* 0x000e300000000800 */
[----:B------:R-:W3:Y:S01]  /*59c0*/  MUFU.EX2 R4, R4 ;  /* 0x0000000400047308 */ /* 0x000ee20000000800 */
[----:B--2---:R-:W-:Y:S01]  /*59d0*/  F2FP.BF16.F32.PACK_AB R164, R27, R26 ;  /* 0x0000001a1ba4723e */ /* 0x004fe200000010ff */
[----:B------:R-:W-:-:S04]  /*59e0*/  FADD.FTZ R26, R26, R25 ;  /* 0x000000191a1a7221 */ /* 0x000fc80000010000 */
[----:B------:R-:W-:Y:S02]  /*59f0*/  FADD.FTZ R27, R27, R26 ;  /* 0x0000001a1b1b7221 */ /* 0x000fe40000010000 */
[----:B------:R-:W2:Y:S01]  /*5a00*/  MUFU.EX2 R11, R28 ;  /* 0x0000001c000b7308 */ /* 0x000ea20000000800 */
[----:B0-----:R-:W-:Y:S01]  /*5a10*/  F2FP.BF16.F32.PACK_AB R167, R31, R54 ;  /* 0x000000361fa7723e */ /* 0x001fe200000010ff */
[----:B------:R-:W-:Y:S01]  /*5a20*/  FADD.FTZ R54, R54, R51 ;  /* 0x0000003336367221 */ /* 0x000fe20000010000 */
[----:B---3--:R-:W-:Y:S01]  /*5a30*/  FADD.FTZ R10, R4, R27 ;  /* 0x0000001b040a7221 */ /* 0x008fe20000010000 */
[----:B--2---:R-:W-:Y:S02]  /*5a40*/  F2FP.BF16.F32.PACK_AB R166, R11, R4 ;  /* 0x000000040ba6723e */ /* 0x004fe400000010ff */
[----:B------:R-:W-:Y:S01]  /*5a50*/  FADD.FTZ R4, R31, R54 ;  /* 0x000000361f047221 */ /* 0x000fe20000010000 */
[----:B------:R-:W-:Y:S02]  /*5a60*/  FADD.FTZ R5, R11, R10 ;  /* 0x0000000a0b057221 */ /* 0x000fe40000010000 */
[----:B------:R1:W-:Y:S01]  /*5a70*/  STSM.16.M88.4 [R22], R164 ;  /* 0x000000a416007844 */ /* 0x0003e20000000200 */
[----:B------:R-:W-:Y:S05]  /*5a80*/  @!P0 BRA `(.L_x_7643) ;  /* 0x0000000000048947 */ /* 0x000fea0003800000 */
[----:B------:R-:W-:Y:S01]  /*5a90*/  BPT.TRAP 0x1 ;  /* 0x000000040000795c */ /* 0x000fe20000300000 */
.L_x_7643:
[----:B------:R0:W2:Y:S01]  /*5aa0*/  SYNCS.PHASECHK.TRANS64.TRYWAIT P1, [R7+URZ+0x28c50], R8 ;  /* 0x028c5008070075a7 */ /* 0x0000a2000802017f */
[----:B------:R-:W-:Y:S05]  /*5ab0*/  @!P0 BRA `(.L_x_7644) ;  /* 0x0000000000048947 */ /* 0x000fea0003800000 */
[----:B------:R-:W-:Y:S01]  /*5ac0*/  BPT.TRAP 0x1 ;  /* 0x000000040000795c */ /* 0x000fe20000300000 */
.L_x_7644:
[----:B--2---:R-:W-:Y:S05]  /*5ad0*/  @P1 BRA `(.L_x_7645) ;  /* 0x0000000000081947 */ /* 0x004fea0003800000 */
[----:B------:R-:W2:Y:S02]  /*5ae0*/  SYNCS.PHASECHK.TRANS64.TRYWAIT P1, [R7+URZ+0x28c50], R8 ;  /* 0x028c5008070075a7 */ /* 0x000ea4000802017f */
[----:B--2---:R-:W-:Y:S05]  /*5af0*/  @!P1 BRA `(.L_x_7646) ;  /* 0x000000fc00209947 */ /* 0x004fea0003800000 */
.L_x_7645:
        /* <DEDUP_REMOVED lines=34> */
.L_x_7647:
[----:B------:R-:W-:Y:S01]  /*5d20*/  UISETP.NE.AND UP0, UPT, UR54, URZ, UPT ;  /* 0x0000003f3600728c */ /* 0x000fe2000bf05270 */
[----:B------:R-:W-:Y:S01]  /*5d30*/  R2UR UR14, R7 ;  /* 0x00000000070e72ca */ /* 0x000fe200000e0000 */
[----:B------:R-:W-:Y:S01]  /*5d40*/  UMOV UR11, UR45 ;  /* 0x0000002d000b7c82 */ /* 0x000fe20008000000 */
[----:B------:R-:W-:-:S08]  /*5d50*/  UIADD3 UR21, UR55, -0x2, URZ ;  /* 0xfffffffe37157890 */ /* 0x000fd0000fffe03f */
[----:B------:R-:W-:Y:S01]  /*5d60*/  @UP0 ULDC UR6, c[0x0][0x44c] ;  /* 0x0001130000060ab9 */ /* 0x000fe20000000800 */
[----:B------:R-:W-:Y:S01]  /*5d70*/  @UP0 ULDC UR15, c[0x0][0x450] ;  /* 0x00011400000f0ab9 */ /* 0x000fe20000000800 */
[----:B------:R-:W-:Y:S02]  /*5d80*/  UIMAD.WIDE.U32 UR6, UR45, UR6, URZ ;  /* 0x000000062d0672a5 */ /* 0x000fe4000f8e003f */
[----:B------:R-:W-:Y:S02]  /*5d90*/  UIADD3 UR6, UR14, 0x28c60, URZ ;  /* 0x00028c600e067890 */ /* 0x000fe4000fffe03f */
[----:B------:R-:W-:Y:S02]  /*5da0*/  @UP0 USHF.R.U32.HI UR11, URZ, UR15, UR7 ;  /* 0x0000000f3f0b0299 */ /* 0x000fe40008011607 */
[----:B------:R-:W-:Y:S02]  /*5db0*/  UPRMT UR6, UR39, 0x654, UR6 ;  /* 0x0000065427067896 */ /* 0x000fe40008000006 */
[----:B------:R-:W-:-:S04]  /*5dc0*/  UIADD3 UR7, UR11, UR52, -UR53 ;  /* 0x000000340b077290 */ /* 0x000fc8000fffe835 */
[----:B------:R-:W-:-:S03]  /*5dd0*/  USHF.R.S32.HI UR11, URZ, 0x1f, UR7 ;  /* 0x0000001f3f0b7899 */ /* 0x000fc60008011407 */
[----:B------:R-:W-:Y:S01]  /*5de0*/  SYNCS.ARRIVE.TRANS64.RED.A1T0 RZ, [UR6], RZ ;  /* 0x000000ffffff79a7 */ /* 0x000fe20008100406 */
        /* <DEDUP_REMOVED lines=9> */
[----:B0-2---:R-:W-:Y:S01]  /*5e80*/  IMAD.MOV.U32 R8, RZ, RZ, R6 ;  /* 0x000000ffff087224 */ /* 0x005fe200078e0006 */
[----:B------:R-:W-:Y:S01]  /*5e90*/  ULDC UR25, c[0x0][0x9d8] ;  /* 0x0002760000197ab9 */ /* 0x000fe20000000800 */
[----:B------:R-:W-:-:S05]  /*5ea0*/  ULDC UR22, c[0x0][0x988] ;  /* 0x0002620000167ab9 */ /* 0x000fca0000000800 */
.L_x_7659:
[----:B------:R-:W-:-:S04]  /*5eb0*/  UIADD3 UR37, UR24, 0x1, URZ ;  /* 0x0000000118257890 */ /* 0x000fc8000fffe03f */
[----:B------:R-:W-:-:S04]  /*5ec0*/  UISETP.NE.AND UP0, UPT, UR37, 0x2, UPT ;  /* 0x000000022500788c */ /* 0x000fc8000bf05270 */
[----:B------:R-:W-:Y:S02]  /*5ed0*/  USEL UR6, URZ, 0x1, UP0 ;  /* 0x000000013f067887 */ /* 0x000fe40008000000 */
[----:B------:R-:W-:Y:S02]  /*5ee0*/  USEL UR37, UR37, URZ, UP0 ;  /* 0x0000003f25257287 */ /* 0x000fe40008000000 */
[----:B------:R-:W-:Y:S01]  /*5ef0*/  ULOP3.LUT UR36, UR36, UR6, URZ, 0x3c, !UPT ;  /* 0x0000000624247292 */ /* 0x000fe2000f8e3c3f */
[----:B012---:R-:W-:Y:S11]  /*5f00*/  @!P0 BRA `(.L_x_7649) ;  /* 0x0000000000048947 */ /* 0x007ff60003800000 */
[----:B------:R-:W-:Y:S01]  /*5f10*/  BPT.TRAP 0x1 ;  /* 0x000000040000795c */ /* 0x000fe20000300000 */
.L_x_7649:
[----:B------:R-:W-:Y:S01]  /*5f20*/  ULEA UR23, UR37, UR40, 0x3 ;  /* 0x0000002825177291 */ /* 0x000fe2000f8e183f */
[----:B------:R-:W-:-:S05]  /*5f30*/  IMAD.U32 R7, RZ, RZ, UR36 ;  /* 0x00000024ff077e24 */ /* 0x000fca000f8e00ff */
[----:B------:R-:W-:-:S04]  /*5f40*/  SHF.L.U32 R7, R7, 0x1f, RZ ;  /* 0x0000001f07077819 */ /* 0x000fc800000006ff */
[----:B------:R0:W2:Y:S01]  /*5f50*/  SYNCS.PHASECHK.TRANS64.TRYWAIT P1, [UR23+0x28c30], R7 ;  /* 0x028c3007ff0075a7 */ /* 0x0000a20008020157 */
[----:B------:R-:W-:Y:S05]  /*5f60*/  @!P0 BRA `(.L_x_7650) ;  /* 0x0000000000048947 */ /* 0x000fea0003800000 */
[----:B------:R-:W-:Y:S01]  /*5f70*/  BPT.TRAP 0x1 ;  /* 0x000000040000795c */ /* 0x000fe20000300000 */
.L_x_7650:
[----:B--2---:R-:W-:Y:S05]  /*5f80*/  @P1 BRA `(.L_x_7651) ;  /* 0x0000000000081947 */ /* 0x004fea0003800000 */
[----:B------:R-:W2:Y:S02]  /*5f90*/  SYNCS.PHASECHK.TRANS64.TRYWAIT P1, [UR23+0x28c30], R7 ;  /* 0x028c3007ff0075a7 */ /* 0x000ea40008020157 */
[----:B--2---:R-:W-:Y:S05]  /*5fa0*/  @!P1 BRA `(.L_x_7652) ;  /* 0x000000f800089947 */ /* 0x004fea0003800000 */
.L_x_7651:
        /* <DEDUP_REMOVED lines=23> */
.L_x_7653:
[----:B------:R-:W-:Y:S01]  /*6120*/  UISETP.NE.AND UP0, UPT, UR54, URZ, UPT ;  /* 0x0000003f3600728c */ /* 0x000fe2000bf05270 */
[----:B------:R-:W-:Y:S01]  /*6130*/  FMUL.FTZ R12, R153, UR25 ;  /* 0x00000019990c7c20 */ /* 0x000fe20008410000 */
[----:B------:R-:W-:Y:S01]  /*6140*/  FMUL.FTZ R153, R154, UR25 ;  /* 0x000000199a997c20 */ /* 0x000fe20008410000 */
[----:B------:R-:W-:Y:S02]  /*6150*/  VIADD R154, R185, UR45 ;  /* 0x0000002db99a7c36 */ /* 0x000fe40008000000 */
        /* <DEDUP_REMOVED lines=13> */
[----:B------:R-:W1:Y:S01]  /*6230*/  MUFU.TANH R10, R10 ;  /* 0x0000000a000a7308 */ /* 0x000e620000002400 */
        /* <DEDUP_REMOVED lines=8> */
[----:B------:R-:W-:Y:S01]  /*62c0*/  IMAD.U32 R3, RZ, RZ, UR52 ;  /* 0x00000034ff037e24 */ /* 0x000fe2000f8e00ff */
[----:B------:R-:W-:Y:S01]  /*62d0*/  UIMAD UR6, UR21, UR6, 0x1 ;  /* 0x00000001150674a4 */ /* 0x000fe2000f8e0206 */
[----:B------:R-:W-:Y:S01]  /*62e0*/  MUFU.TANH R156, R159 ;  /* 0x0000009f009c7308 */ /* 0x000fe20000002400 */
[----:B--2---:R-:W2:Y:S01]  /*62f0*/  SHFL.IDX PT, R6, R154, RZ, 0x1c1f ;  /* 0x001c1fff9a067589 */ /* 0x004ea200000e0000 */
[----:B------:R-:W-:Y:S01]  /*6300*/  FMUL.FTZ R171, R171, UR25 ;  /* 0x00000019abab7c20 */ /* 0x000fe20008410000 */
[----:B------:R-:W-:Y:S01]  /*6310*/  FMUL.FTZ R174, R174, UR25 ;  /* 0x00000019aeae7c20 */ /* 0x000fe20008410000 */
[----:B------:R-:W-:Y:S01]  /*6320*/  FMUL.FTZ R175, R175, UR25 ;  /* 0x00000019afaf7c20 */ /* 0x000fe20008410000 */
[----:B------:R-:W3:Y:S01]  /*6330*/  SHFL.IDX PT, R154, R154, 0x1, 0x1c1f ;  /* 0x003c1f009a9a7f89 */ /* 0x000ee200000e0000 */
[----:B------:R-:W-:Y:S01]  /*6340*/  IADD3 R3, R3, UR6, -R184 ;  /* 0x0000000603037c10 */ /* 0x000fe2000fffe8b8 */
[----:B------:R-:W-:Y:S01]  /*6350*/  FMUL.FTZ R21, R164, UR25 ;  /* 0x00000019a4157c20 */ /* 0x000fe20008410000 */
[----:B------:R-:W-:Y:S01]  /*6360*/  MUFU.TANH R157, R162 ;  /* 0x000000a2009d7308 */ /* 0x000fe20000002400 */
[----:B------:R-:W-:Y:S01]  /*6370*/  FMUL.FTZ R178, R178, UR25 ;  /* 0x00000019b2b27c20 */ /* 0x000fe20008410000 */
[----:B------:R-:W-:Y:S01]  /*6380*/  FMUL.FTZ R13, R165, UR25 ;  /* 0x00000019a50d7c20 */ /* 0x000fe20008410000 */
[----:B------:R-:W-:-:S02]  /*6390*/  VIADD R3, R3, -UR53 ;  /* 0x8000003503037c36 */ /* 0x000fc40008000000 */
[----:B------:R-:W-:Y:S01]  /*63a0*/  FMUL.FTZ R179, R179, UR25 ;  /* 0x00000019b3b37c20 */ /* 0x000fe20008410000 */
[----:B------:R-:W-:Y:S01]  /*63b0*/  FMUL.FTZ R182, R182, UR25 ;  /* 0x00000019b6b67c20 */ /* 0x000fe20008410000 */
[----:B------:R-:W-:Y:S01]  /*63c0*/  FMUL.FTZ R183, R183, UR25 ;  /* 0x00000019b7b77c20 */ /* 0x000fe20008410000 */
[----:B------:R-:W-:Y:S01]  /*63d0*/  FMUL.FTZ R20, R168, UR25 ;  /* 0x00000019a8147c20 */ /* 0x000fe20008410000 */
[----:B------:R-:W-:Y:S01]  /*63e0*/  MUFU.TANH R159, R166 ;  /* 0x000000a6009f7308 */ /* 0x000fe20000002400 */
[----:B------:R-:W-:Y:S01]  /*63f0*/  UMOV UR10, UR22 ;  /* 0x00000016000a7c82 */ /* 0x000fe20008000000 */
[----:B------:R-:W-:Y:S01]  /*6400*/  FMUL.FTZ R169, R169, UR25 ;  /* 0x00000019a9a97c20 */ /* 0x000fe20008410000 */
[----:B------:R-:W-:Y:S01]  /*6410*/  FMUL.FTZ R172, R172, UR25 ;  /* 0x00000019acac7c20 */ /* 0x000fe20008410000 */
[----:B------:R-:W-:Y:S01]  /*6420*/  FMUL.FTZ R173, R173, UR25 ;  /* 0x00000019adad7c20 */ /* 0x000fe20008410000 */
[----:B------:R-:W-:Y:S01]  /*6430*/  FMUL.FTZ R177, R177, UR25 ;  /* 0x00000019b1b17c20 */ /* 0x000fe20008410000 */
[----:B------:R-:W-:Y:S01]  /*6440*/  FMUL.FTZ R180, R180, UR25 ;  /* 0x00000019b4b47c20 */ /* 0x000fe20008410000 */
[----:B------:R-:W-:Y:S01]  /*6450*/  FMUL.FTZ R181, R181, UR25 ;  /* 0x00000019b5b57c20 */ /* 0x000fe20008410000 */
[----:B------:R-:W-:Y:S01]  /*6460*/  MUFU.TANH R160, R167 ;  /* 0x000000a700a07308 */ /* 0x000fe20000002400 */
[C---:B--2---:R-:W-:Y:S01]  /*6470*/  IMAD.IADD R6, R3.reuse, 0x1, R6 ;  /* 0x0000000103067824 */ /* 0x044fe200078e0206 */
[----:B------:R-:W-:Y:S01]  /*6480*/  UIADD3 UR6, UR23, 0x28c40, URZ ;  /* 0x00028c4017067890 */ /* 0x000fe2000fffe03f */
[----:B---3--:R-:W-:-:S03]  /*6490*/  IMAD.IADD R3, R3, 0x1, R154 ;  /* 0x0000000103037824 */ /* 0x008fc600078e029a */
[C---:B------:R-:W-:Y:S01]  /*64a0*/  ISETP.GT.AND P6, PT, R6.reuse, 0x9, PT ;  /* 0x000000090600780c */ /* 0x040fe20003fc4270 */
[----:B------:R-:W-:Y:S01]  /*64b0*/  UPRMT UR6, UR39, 0x654, UR6 ;  /* 0x0000065427067896 */ /* 0x000fe20008000006 */
[----:B------:R-:W2:Y:S01]  /*64c0*/  MUFU.TANH R154, R155 ;  /* 0x0000009b009a7308 */ /* 0x000ea20000002400 */
[----:B------:R-:W-:Y:S02]  /*64d0*/  ISETP.GT.AND P3, PT, R6, RZ, PT ;  /* 0x000000ff0600720c */ /* 0x000fe40003f64270 */
[----:B-1----:R-:W-:Y:S02]  /*64e0*/  FSEL R10, R10, -INF , P6 ;  /* 0xff8000000a0a7808 */ /* 0x002fe40003000000 */
[----:B------:R-:W-:Y:S02]  /*64f0*/  ISETP.GT.AND P6, PT, R3, RZ, PT ;  /* 0x000000ff0300720c */ /* 0x000fe40003fc4270 */
[----:B------:R-:W-:Y:S01]  /*6500*/  ISETP.GT.AND P2, PT, R6, 0x1, PT ;  /* 0x000000010600780c */ /* 0x000fe20003f44270 */
[----:B------:R-:W1:Y:S01]  /*6510*/  MUFU.TANH R155, R158 ;  /* 0x0000009e009b7308 */ /* 0x000e620000002400 */
[----:B------:R-:W-:Y:S01]  /*6520*/  FSEL R153, R153, -INF , P6 ;  /* 0xff80000099997808 */ /* 0x000fe20003000000 */
[----:B------:R-:W-:Y:S01]  /*6530*/  SYNCS.ARRIVE.TRANS64.RED.A1T0 RZ, [UR6], RZ ;  /* 0x000000ffffff79a7 */ /* 0x000fe20008100406 */
[----:B------:R-:W-:-:S02]  /*6540*/  ISETP.GT.AND P6, PT, R3, 0x1, PT ;  /* 0x000000010300780c */ /* 0x000fc40003fc4270 */
[C---:B------:R-:W-:Y:S02]  /*6550*/  ISETP.GT.AND P1, PT, R6.reuse, 0x8, PT ;  /* 0x000000080600780c */ /* 0x040fe40003f24270 */
[----:B------:R-:W-:Y:S01]  /*6560*/  ISETP.GT.AND P5, PT, R6, 0x10, PT ;  /* 0x000000100600780c */ /* 0x000fe20003fa4270 */
[----:B------:R-:W3:Y:S01]  /*6570*/  MUFU.TANH R158, R163 ;  /* 0x000000a3009e7308 */ /* 0x000ee20000002400 */
[----:B--2---:R-:W-:Y:S02]  /*6580*/  FSEL R154, R154, -INF , P6 ;  /* 0xff8000009a9a7808 */ /* 0x004fe40003000000 */
[----:B------:R-:W-:Y:S02]  /*6590*/  ISETP.GT.AND P6, PT, R3, 0x8, PT ;  /* 0x000000080300780c */ /* 0x000fe40003fc4270 */
[----:B------:R-:W-:-:S03]  /*65a0*/  ISETP.GT.AND P4, PT, R6, 0x11, PT ;  /* 0x000000110600780c */ /* 0x000fc60003f84270 */
[----:B------:R-:W2:Y:S01]  /*65b0*/  MUFU.TANH R161, R170 ;  /* 0x000000aa00a17308 */ /* 0x000ea20000002400 */
[----:B-1----:R-:W-:Y:S02]  /*65c0*/  FSEL R155, R155, -INF , P6 ;  /* 0xff8000009b9b7808 */ /* 0x002fe40003000000 */
[----:B------:R-:W-:-:S04]  /*65d0*/  ISETP.GT.AND P6, PT, R3, 0x9, PT ;  /* 0x000000090300780c */ /* 0x000fc80003fc4270 */
[----:B------:R-:W-:Y:S01]  /*65e0*/  FSEL R156, R156, -INF , P6 ;  /* 0xff8000009c9c7808 */ /* 0x000fe20003000000 */
[----:B------:R-:W1:Y:S01]  /*65f0*/  MUFU.TANH R162, R171 ;  /* 0x000000ab00a27308 */ /* 0x000e620000002400 */
[----:B------:R-:W-:-:S04]  /*6600*/  ISETP.GT.AND P6, PT, R3, 0x10, PT ;  /* 0x000000100300780c */ /* 0x000fc80003fc4270 */
[----:B------:R-:W-:Y:S02]  /*6610*/  FSEL R157, R157, -INF , P6 ;  /* 0xff8000009d9d7808 */ /* 0x000fe40003000000 */
[C---:B------:R-:W-:Y:S01]  /*6620*/  ISETP.GT.AND P6, PT, R3.reuse, 0x11, PT ;  /* 0x000000110300780c */ /* 0x040fe20003fc4270 */
[----:B------:R-:W4:Y:S03]  /*6630*/  MUFU.TANH R163, R174 ;  /* 0x000000ae00a37308 */ /* 0x000f260000002400 */
[----:B---3--:R-:W-:Y:S02]  /*6640*/  FSEL R158, R158, -INF , P6 ;  /* 0xff8000009e9e7808 */ /* 0x008fe40003000000 */
[----:B------:R-:W-:-:S03]  /*6650*/  ISETP.GT.AND P6, PT, R3, 0x18, PT ;  /* 0x000000180300780c */ /* 0x000fc60003fc4270 */
[----:B------:R-:W3:Y:S01]  /*6660*/  MUFU.TANH R164, R175 ;  /* 0x000000af00a47308 */ /* 0x000ee20000002400 */
[----:B------:R-:W-:Y:S02]  /*6670*/  FSEL R159, R159, -INF , P6 ;  /* 0xff8000009f9f7808 */ /* 0x000fe40003000000 */
[----:B------:R-:W-:-:S04]  /*6680*/  ISETP.GT.AND P6, PT, R3, 0x19, PT ;  /* 0x000000190300780c */ /* 0x000fc80003fc4270 */
[----:B------:R-:W-:Y:S01]  /*6690*/  FSEL R160, R160, -INF , P6 ;  /* 0xff800000a0a07808 */ /* 0x000fe20003000000 */
[----:B------:R-:W5:Y:S01]  /*66a0*/  MUFU.TANH R165, R178 ;  /* 0x000000b200a57308 */ /* 0x000f620000002400 */
[----:B------:R-:W-:-:S04]  /*66b0*/  ISETP.GT.AND P6, PT, R3, 0x20, PT ;  /* 0x000000200300780c */ /* 0x000fc80003fc4270 */
[----:B--2---:R-:W-:Y:S02]  /*66c0*/  FSEL R161, R161, -INF , P6 ;  /* 0xff800000a1a17808 */ /* 0x004fe40003000000 */
[C---:B------:R-:W-:Y:S01]  /*66d0*/  ISETP.GT.AND P6, PT, R3.reuse, 0x21, PT ;  /* 0x000000210300780c */ /* 0x040fe20003fc4270 */
[----:B------:R-:W2:Y:S03]  /*66e0*/  MUFU.TANH R166, R179 ;  /* 0x000000b300a67308 */ /* 0x000ea60000002400 */
[----:B-1----:R-:W-:Y:S02]  /*66f0*/  FSEL R162, R162, -INF , P6 ;  /* 0xff800000a2a27808 */ /* 0x002fe40003000000 */
[----:B------:R-:W-:-:S03]  /*6700*/  ISETP.GT.AND P6, PT, R3, 0x28, PT ;  /* 0x000000280300780c */ /* 0x000fc60003fc4270 */
[----:B------:R-:W1:Y:S01]  /*6710*/  MUFU.TANH R167, R182 ;  /* 0x000000b600a77308 */ /* 0x000e620000002400 */
[----:B----4-:R-:W-:Y:S02]  /*6720*/  FSEL R163, R163, -INF , P6 ;  /* 0xff800000a3a37808 */ /* 0x010fe40003000000 */
[----:B------:R-:W-:-:S04]  /*6730*/  ISETP.GT.AND P6, PT, R3, 0x29, PT ;  /* 0x000000290300780c */ /* 0x000fc80003fc4270 */
[----:B---3--:R-:W-:Y:S01]  /*6740*/  FSEL R164, R164, -INF , P6 ;  /* 0xff800000a4a47808 */ /* 0x008fe20003000000 */
[----:B------:R-:W3:Y:S01]  /*6750*/  MUFU.TANH R168, R183 ;  /* 0x000000b700a87308 */ /* 0x000ee20000002400 */
[----:B------:R-:W-:-:S04]  /*6760*/  ISETP.GT.AND P6, PT, R3, 0x30, PT ;  /* 0x000000300300780c */ /* 0x000fc80003fc4270 */
[----:B-----5:R-:W-:Y:S02]  /*6770*/  FSEL R165, R165, -INF , P6 ;  /* 0xff800000a5a57808 */ /* 0x020fe40003000000 */
[C---:B------:R-:W-:Y:S01]  /*6780*/  ISETP.GT.AND P6, PT, R3.reuse, 0x31, PT ;  /* 0x000000310300780c */ /* 0x040fe20003fc4270 */
[----:B------:R-:W4:Y:S03]  /*6790*/  MUFU.TANH R11, R11 ;  /* 0x0000000b000b7308 */ /* 0x000f260000002400 */
[----:B--2---:R-:W-:Y:S02]  /*67a0*/  FSEL R166, R166, -INF , P6 ;  /* 0xff800000a6a67808 */ /* 0x004fe40003000000 */
[----:B------:R-:W-:-:S03]  /*67b0*/  ISETP.GT.AND P6, PT, R3, 0x38, PT ;  /* 0x000000380300780c */ /* 0x000fc60003fc4270 */
[----:B------:R-:W2:Y:S01]  /*67c0*/  MUFU.TANH R12, R12 ;  /* 0x0000000c000c7308 */ /* 0x000ea20000002400 */
[----:B-1----:R-:W-:Y:S02]  /*67d0*/  FSEL R167, R167, -INF , P6 ;  /* 0xff800000a7a77808 */ /* 0x002fe40003000000 */
[----:B------:R-:W-:Y:S02]  /*67e0*/  ISETP.GT.AND P6, PT, R3, 0x39, PT ;  /* 0x000000390300780c */ /* 0x000fe40003fc4270 */
[----:B------:R-:W-:Y:S02]  /*67f0*/  FMNMX.FTZ R3, R153, R9, !PT ;  /* 0x0000000999037209 */ /* 0x000fe40007810000 */
[----:B---3--:R-:W-:Y:S01]  /*6800*/  FSEL R168, R168, -INF , P6 ;  /* 0xff800000a8a87808 */ /* 0x008fe20003000000 */
[----:B------:R-:W1:Y:S01]  /*6810*/  MUFU.TANH R15, R15 ;  /* 0x0000000f000f7308 */ /* 0x000e620000002400 */
[----:B------:R-:W-:Y:S02]  /*6820*/  FMNMX.FTZ R3, R154, R3, !PT ;  /* 0x000000039a037209 */ /* 0x000fe40007810000 */
[----:B----4-:R-:W-:-:S02]  /*6830*/  FSEL R11, R11, -INF , P3 ;  /* 0xff8000000b0b7808 */ /* 0x010fc40001800000 */
[----:B------:R-:W-:Y:S02]  /*6840*/  FMNMX.FTZ R3, R155, R3, !PT ;  /* 0x000000039b037209 */ /* 0x000fe40007810000 */
[----:B------:R-:W-:Y:S01]  /*6850*/  ISETP.GT.AND P3, PT, R6, 0x18, PT ;  /* 0x000000180600780c */ /* 0x000fe20003f64270 */
[----:B------:R-:W3:Y:S01]  /*6860*/  MUFU.TANH R152, R152 ;  /* 0x0000009800987308 */ /* 0x000ee20000002400 */
[----:B------:R-:W-:Y:S02]  /*6870*/  FMNMX.FTZ R3, R156, R3, !PT ;  /* 0x000000039c037209 */ /* 0x000fe40007810000 */
[----:B--2---:R-:W-:Y:S02]  /*6880*/  FSEL R12, R12, -INF , P2 ;  /* 0xff8000000c0c7808 */ /* 0x004fe40001000000 */
[----:B------:R-:W-:Y:S02]  /*6890*/  FMNMX.FTZ R3, R157, R3, !PT ;  /* 0x000000039d037209 */ /* 0x000fe40007810000 */
[----:B------:R-:W-:Y:S01]  /*68a0*/  ISETP.GT.AND P2, PT, R6, 0x19, PT ;  /* 0x000000190600780c */ /* 0x000fe20003f44270 */
[----:B------:R-:W2:Y:S01]  /*68b0*/  MUFU.TANH R14, R14 ;  /* 0x0000000e000e7308 */ /* 0x000ea20000002400 */
[----:B------:R-:W-:-:S02]  /*68c0*/  FMNMX.FTZ R3, R158, R3, !PT ;  /* 0x000000039e037209 */ /* 0x000fc40007810000 */
[----:B-1----:R-:W-:Y:S02]  /*68d0*/  FSEL R15, R15, -INF , P1 ;  /* 0xff8000000f0f7808 */ /* 0x002fe40000800000 */
[----:B------:R-:W-:Y:S02]  /*68e0*/  FMNMX.FTZ R3, R159, R3, !PT ;  /* 0x000000039f037209 */ /* 0x000fe40007810000 */
[----:B------:R-:W-:Y:S01]  /*68f0*/  ISETP.GT.AND P1, PT, R6, 0x20, PT ;  /* 0x000000200600780c */ /* 0x000fe20003f24270 */
[----:B------:R-:W1:Y:S01]  /*6900*/  MUFU.TANH R21, R21 ;  /* 0x0000001500157308 */ /* 0x000e620000002400 */
[----:B------:R-:W-:Y:S02]  /*6910*/  FMNMX.FTZ R3, R160, R3, !PT ;  /* 0x00000003a0037209 */ /* 0x000fe40007810000 */
[----:B---3--:R-:W-:Y:S02]  /*6920*/  FSEL R152, R152, -INF , P5 ;  /* 0xff80000098987808 */ /* 0x008fe40002800000 */
[----:B------:R-:W-:-:S02]  /*6930*/  FMNMX.FTZ R3, R161, R3, !PT ;  /* 0x00000003a1037209 */ /* 0x000fc40007810000 */
        /* <DEDUP_REMOVED lines=10> */
[----:B------:R-:W-:Y:S02]  /*69e0*/  ISETP.GT.AND P3, PT, R6, 0x31, PT ;  /* 0x000000310600780c */ /* 0x000fe40003f64270 */
[----:B------:R-:W-:Y:S02]  /*69f0*/  FMNMX.FTZ R3, R166, R3, !PT ;  /* 0x00000003a6037209 */ /* 0x000fe40007810000 */
[----:B---3--:R-:W-:Y:S02]  /*6a00*/  FSEL R13, R13, -INF , P2 ;  /* 0xff8000000d0d7808 */ /* 0x008fe40001000000 */
[----:B------:R-:W-:-:S02]  /*6a10*/  FMNMX.FTZ R3, R167, R3, !PT ;  /* 0x00000003a7037209 */ /* 0x000fc40007810000 */
[----:B------:R-:W-:Y:S02]  /*6a20*/  ISETP.GT.AND P2, PT, R6, 0x38, PT ;  /* 0x000000380600780c */ /* 0x000fe40003f44270 */
[----:B------:R-:W-:Y:S02]  /*6a30*/  FMNMX.FTZ R3, R168, R3, !PT ;  /* 0x00000003a8037209 */ /* 0x000fe40007810000 */
[----:B--2---:R-:W-:Y:S02]  /*6a40*/  FSEL R20, R20, -INF , P1 ;  /* 0xff80000014147808 */ /* 0x004fe40000800000 */
[----:B------:R-:W-:Y:S01]  /*6a50*/  ISETP.GT.AND P1, PT, R6, 0x39, PT ;  /* 0x000000390600780c */ /* 0x000fe20003f24270 */
[----:B------:R-:W1:Y:S02]  /*6a60*/  SHFL.BFLY PT, R170, R3, 0x2, 0x1f ;  /* 0x0c401f0003aa7f89 */ /* 0x000e6400000e0000 */
[----:B-1----:R-:W-:-:S05]  /*6a70*/  FMNMX.FTZ R3, R3, R170, !PT ;  /* 0x000000aa03037209 */ /* 0x002fca0007810000 */
[----:B------:R-:W1:Y:S02]  /*6a80*/  SHFL.BFLY PT, R170, R3, 0x1, 0x1f ;  /* 0x0c201f0003aa7f89 */ /* 0x000e6400000e0000 */
[----:B-1----:R-:W-:-:S04]  /*6a90*/  FMNMX.FTZ R3, R3, R170, !PT ;  /* 0x000000aa03037209 */ /* 0x002fc80007810000 */
[C---:B------:R-:W-:Y:S01]  /*6aa0*/  FSETP.NEU.FTZ.AND P6, PT, R3.reuse, -INF , PT ;  /* 0xff8000000300780b */ /* 0x040fe20003fdd000 */
[----:B------:R-:W-:-:S03]  /*6ab0*/  FMUL.FTZ R171, R3, UR10 ;  /* 0x0000000a03ab7c20 */ /* 0x000fc60008410000 */
[----:B------:R-:W-:Y:S02]  /*6ac0*/  FSEL R170, R3, RZ, P6 ;  /* 0x000000ff03aa7208 */ /* 0x000fe40003000000 */
[----:B------:R-:W-:Y:S02]  /*6ad0*/  FSEL R171, R171, RZ, P6 ;  /* 0x000000ffabab7208 */ /* 0x000fe40003000000 */
[----:B------:R-:W-:Y:S01]  /*6ae0*/  ISETP.GT.AND P6, PT, R6, 0x21, PT ;  /* 0x000000210600780c */ /* 0x000fe20003fc4270 */
[----:B------:R-:W-:Y:S02]  /*6af0*/  FADD.FTZ R170, -R170, R9 ;  /* 0x00000009aaaa7221 */ /* 0x000fe40000010100 */
        /* <DEDUP_REMOVED lines=16> */
[----:B------:R-:W-:Y:S01]  /*6c00*/  FMUL.FTZ R168, R170, UR10 ;  /* 0x0000000aaaa87c20 */ /* 0x000fe20008410000 */
[----:B------:R-:W-:Y:S08]  /*6c10*/  MUFU.EX2 R153, R153 ;  /* 0x0000009900997308 */ /* 0x000ff00000000800 */
[----:B------:R-:W1:Y:S08]  /*6c20*/  MUFU.EX2 R168, R168 ;  /* 0x000000a800a87308 */ /* 0x000e700000000800 */
[----:B------:R2:W3:Y:S08]  /*6c30*/  MUFU.TANH R9, R169 ;  /* 0x000000a900097308 */ /* 0x0004f00000002400 */
[----:B------:R-:W4:Y:S01]  /*6c40*/  MUFU.EX2 R154, R154 ;  /* 0x0000009a009a7308 */ /* 0x000f220000000800 */
[----:B--2---:R-:W-:Y:S01]  /*6c50*/  FMNMX.FTZ R169, R11, R8, !PT ;  /* 0x000000080ba97209 */ /* 0x004fe20007810000 */
[----:B-1----:R-:W-:Y:S01]  /*6c60*/  FFMA.FTZ R4, R168, R4, R153 ;  /* 0x00000004a8047223 */ /* 0x002fe20000010099 */
[-C--:B------:R-:W-:Y:S01]  /*6c70*/  FMUL.FTZ R26, R26, R168.reuse ;  /* 0x000000a81a1a7220 */ /* 0x080fe20000410000 */
[-C--:B------:R-:W-:Y:S01]  /*6c80*/  FMUL.FTZ R27, R27, R168.reuse ;  /* 0x000000a81b1b7220 */ /* 0x080fe20000410000 */
[----:B------:R-:W-:Y:S01]  /*6c90*/  FMNMX.FTZ R170, R12, R169, !PT ;  /* 0x000000a90caa7209 */ /* 0x000fe20007810000 */
[-C--:B------:R-:W-:Y:S01]  /*6ca0*/  FMUL.FTZ R30, R30, R168.reuse ;  /* 0x000000a81e1e7220 */ /* 0x080fe20000410000 */
[----:B------:R-:W-:Y:S01]  /*6cb0*/  FMUL.FTZ R31, R31, R168 ;  /* 0x000000a81f1f7220 */ /* 0x000fe20000410000 */
[----:B------:R1:W-:Y:S01]  /*6cc0*/  MUFU.TANH R169, R173 ;  /* 0x000000ad00a97308 */ /* 0x0003e20000002400 */
[----:B------:R-:W-:Y:S01]  /*6cd0*/  FMNMX.FTZ R170, R15, R170, !PT ;  /* 0x000000aa0faa7209 */ /* 0x000fe20007810000 */
[-C--:B------:R-:W-:Y:S01]  /*6ce0*/  FMUL.FTZ R34, R34, R168.reuse ;  /* 0x000000a822227220 */ /* 0x080fe20000410000 */
[----:B---3--:R-:W-:Y:S01]  /*6cf0*/  FSEL R9, R9, -INF , P6 ;  /* 0xff80000009097808 */ /* 0x008fe20003000000 */
[----:B------:R-:W-:Y:S01]  /*6d00*/  FMUL.FTZ R35, R35, R168 ;  /* 0x000000a823237220 */ /* 0x000fe20000410000 */
[----:B------:R-:W-:Y:S01]  /*6d10*/  FMNMX.FTZ R170, R10, R170, !PT ;  /* 0x000000aa0aaa7209 */ /* 0x000fe20007810000 */
[----:B------:R-:W-:Y:S01]  /*6d20*/  FMUL.FTZ R38, R38, R168 ;  /* 0x000000a826267220 */ /* 0x000fe20000410000 */
[----:B------:R-:W-:Y:S01]  /*6d30*/  ISETP.GT.AND P6, PT, R6, 0x28, PT ;  /* 0x000000280600780c */ /* 0x000fe20003fc4270 */
[----:B------:R-:W-:Y:S01]  /*6d40*/  MUFU.EX2 R155, R155 ;  /* 0x0000009b009b7308 */ /* 0x000fe20000000800 */
[----:B------:R-:W-:Y:S01]  /*6d50*/  FMNMX.FTZ R170, R152, R170, !PT ;  /* 0x000000aa98aa7209 */ /* 0x000fe20007810000 */
[C---:B----4-:R-:W-:Y:S01]  /*6d60*/  FADD.FTZ R4, R154.reuse, R4 ;  /* 0x000000049a047221 */ /* 0x050fe20000010000 */
[----:B------:R-:W-:Y:S01]  /*6d70*/  F2FP.BF16.F32.PACK_AB R153, R154, R153 ;  /* 0x000000999a99723e */ /* 0x000fe200000010ff */
[----:B------:R-:W-:Y:S01]  /*6d80*/  FMUL.FTZ R39, R39, R168 ;  /* 0x000000a827277220 */ /* 0x000fe20000410000 */
[----:B-1----:R-:W-:Y:S01]  /*6d90*/  FMNMX.FTZ R173, R14, R170, !PT ;  /* 0x000000aa0ead7209 */ /* 0x002fe20007810000 */
[-C--:B------:R-:W-:Y:S01]  /*6da0*/  FMUL.FTZ R42, R42, R168.reuse ;  /* 0x000000a82a2a7220 */ /* 0x080fe20000410000 */
[-C--:B------:R-:W-:Y:S01]  /*6db0*/  FMUL.FTZ R43, R43, R168.reuse ;  /* 0x000000a82b2b7220 */ /* 0x080fe20000410000 */
[----:B------:R1:W2:Y:S01]  /*6dc0*/  MUFU.TANH R154, R172 ;  /* 0x000000ac009a7308 */ /* 0x0002a20000002400 */
[----:B------:R-:W-:Y:S01]  /*6dd0*/  FMNMX.FTZ R173, R21, R173, !PT ;  /* 0x000000ad15ad7209 */ /* 0x000fe20007810000 */
[-C--:B------:R-:W-:Y:S01]  /*6de0*/  FMUL.FTZ R46, R46, R168.reuse ;  /* 0x000000a82e2e7220 */ /* 0x080fe20000410000 */
[-C--:B------:R-:W-:Y:S01]  /*6df0*/  FMUL.FTZ R47, R47, R168.reuse ;  /* 0x000000a82f2f7220 */ /* 0x080fe20000410000 */
[-C--:B------:R-:W-:Y:S01]  /*6e00*/  FMUL.FTZ R50, R50, R168.reuse ;  /* 0x000000a832327220 */ /* 0x080fe20000410000 */
[----:B------:R-:W-:Y:S01]  /*6e10*/  FMNMX.FTZ R173, R13, R173, !PT ;  /* 0x000000ad0dad7209 */ /* 0x000fe20007810000 */
[-C--:B------:R-:W-:Y:S01]  /*6e20*/  FMUL.FTZ R51, R51, R168.reuse ;  /* 0x000000a833337220 */ /* 0x080fe20000410000 */
[-C--:B------:R-:W-:Y:S01]  /*6e30*/  FMUL.FTZ R54, R54, R168.reuse ;  /* 0x000000a836367220 */ /* 0x080fe20000410000 */
[----:B------:R-:W3:Y:S01]  /*6e40*/  MUFU.TANH R170, R177 ;  /* 0x000000b100aa7308 */ /* 0x000ee20000002400 */
[----:B-1----:R-:W-:Y:S01]  /*6e50*/  FMUL.FTZ R172, R176, UR25 ;  /* 0x00000019b0ac7c20 */ /* 0x002fe20008410000 */
[----:B------:R-:W-:Y:S01]  /*6e60*/  FMNMX.FTZ R174, R20, R173, !PT ;  /* 0x000000ad14ae7209 */ /* 0x000fe20007810000 */
[-C--:B------:R-:W-:Y:S01]  /*6e70*/  FMUL.FTZ R55, R55, R168.reuse ;  /* 0x000000a837377220 */ /* 0x080fe20000410000 */
[-C--:B------:R-:W-:Y:S01]  /*6e80*/  FMUL.FTZ R58, R58, R168.reuse ;  /* 0x000000a83a3a7220 */ /* 0x080fe20000410000 */
[----:B------:R-:W-:Y:S01]  /*6e90*/  FMUL.FTZ R59, R59, R168 ;  /* 0x000000a83b3b7220 */ /* 0x000fe20000410000 */
[----:B------:R-:W-:Y:S01]  /*6ea0*/  FMNMX.FTZ R175, R9, R174, !PT ;  /* 0x000000ae09af7209 */ /* 0x000fe20007810000 */
[-C--:B------:R-:W-:Y:S01]  /*6eb0*/  FMUL.FTZ R62, R62, R168.reuse ;  /* 0x000000a83e3e7220 */ /* 0x080fe20000410000 */
[----:B------:R-:W1:Y:S01]  /*6ec0*/  MUFU.TANH R172, R172 ;  /* 0x000000ac00ac7308 */ /* 0x000e620000002400 */
[----:B--2---:R-:W-:Y:S01]  /*6ed0*/  FSEL R173, R154, -INF , P6 ;  /* 0xff8000009aad7808 */ /* 0x004fe20003000000 */
[-C--:B------:R-:W-:Y:S01]  /*6ee0*/  FMUL.FTZ R63, R63, R168.reuse ;  /* 0x000000a83f3f7220 */ /* 0x080fe20000410000 */
[----:B------:R-:W-:Y:S01]  /*6ef0*/  FSEL R154, R169, -INF , P5 ;  /* 0xff800000a99a7808 */ /* 0x000fe20002800000 */
[-C--:B------:R-:W-:Y:S01]  /*6f00*/  FMUL.FTZ R66, R66, R168.reuse ;  /* 0x000000a842427220 */ /* 0x080fe20000410000 */
[----:B------:R-:W-:Y:S01]  /*6f10*/  FMNMX.FTZ R175, R173, R175, !PT ;  /* 0x000000afadaf7209 */ /* 0x000fe20007810000 */
[-C--:B------:R-:W-:Y:S01]  /*6f20*/  FMUL.FTZ R67, R67, R168.reuse ;  /* 0x000000a843437220 */ /* 0x080fe20000410000 */
[-C--:B------:R-:W-:Y:S01]  /*6f30*/  FMUL.FTZ R70, R70, R168.reuse ;  /* 0x000000a846467220 */ /* 0x080fe20000410000 */
[----:B------:R-:W2:Y:S01]  /*6f40*/  MUFU.TANH R6, R180 ;  /* 0x000000b400067308 */ /* 0x000ea20000002400 */
[----:B------:R-:W-:Y:S01]  /*6f50*/  FMNMX.FTZ R175, R154, R175, !PT ;  /* 0x000000af9aaf7209 */ /* 0x000fe20007810000 */
[-C--:B------:R-:W-:Y:S01]  /*6f60*/  FMUL.FTZ R71, R71, R168.reuse ;  /* 0x000000a847477220 */ /* 0x080fe20000410000 */
[----:B---3--:R-:W-:Y:S01]  /*6f70*/  FSEL R169, R170, -INF , P3 ;  /* 0xff800000aaa97808 */ /* 0x008fe20001800000 */
[-C--:B------:R-:W-:Y:S01]  /*6f80*/  FMUL.FTZ R74, R74, R168.reuse ;  /* 0x000000a84a4a7220 */ /* 0x080fe20000410000 */
[-C--:B------:R-:W-:Y:S01]  /*6f90*/  FMUL.FTZ R75, R75, R168.reuse ;  /* 0x000000a84b4b7220 */ /* 0x080fe20000410000 */
[-C--:B------:R-:W-:Y:S01]  /*6fa0*/  FMUL.FTZ R78, R78, R168.reuse ;  /* 0x000000a84e4e7220 */ /* 0x080fe20000410000 */
[-C--:B------:R-:W-:Y:S01]  /*6fb0*/  FMUL.FTZ R79, R79, R168.reuse ;  /* 0x000000a84f4f7220 */ /* 0x080fe20000410000 */
[----:B------:R-:W3:Y:S01]  /*6fc0*/  MUFU.TANH R174, R181 ;  /* 0x000000b500ae7308 */ /* 0x000ee20000002400 */
[----:B-1----:R-:W-:Y:S01]  /*6fd0*/  FSEL R172, R172, -INF , P4 ;  /* 0xff800000acac7808 */ /* 0x002fe20002000000 */
[-C--:B------:R-:W-:Y:S01]  /*6fe0*/  FMUL.FTZ R82, R82, R168.reuse ;  /* 0x000000a852527220 */ /* 0x080fe20000410000 */
[-C--:B------:R-:W-:Y:S01]  /*6ff0*/  FMUL.FTZ R83, R83, R168.reuse ;  /* 0x000000a853537220 */ /* 0x080fe20000410000 */
[-C--:B------:R-:W-:Y:S01]  /*7000*/  FMUL.FTZ R86, R86, R168.reuse ;  /* 0x000000a856567220 */ /* 0x080fe20000410000 */
[----:B------:R-:W-:Y:S01]  /*7010*/  FMNMX.FTZ R175, R172, R175, !PT ;  /* 0x000000afacaf7209 */ /* 0x000fe20007810000 */
[-C--:B------:R-:W-:Y:S01]  /*7020*/  FMUL.FTZ R87, R87, R168.reuse ;  /* 0x000000a857577220 */ /* 0x080fe20000410000 */
[-C--:B------:R-:W-:Y:S01]  /*7030*/  FMUL.FTZ R90, R90, R168.reuse ;  /* 0x000000a85a5a7220 */ /* 0x080fe20000410000 */
[----:B------:R-:W-:Y:S01]  /*7040*/  MUFU.EX2 R156, R156 ;  /* 0x0000009c009c7308 */ /* 0x000fe20000000800 */
[----:B--2---:R-:W-:Y:S01]  /*7050*/  FSEL R170, R6, -INF , P2 ;  /* 0xff80000006aa7808 */ /* 0x004fe20001000000 */
[-C--:B------:R-:W-:Y:S01]  /*7060*/  FMUL.FTZ R91, R91, R168.reuse ;  /* 0x000000a85b5b7220 */ /* 0x080fe20000410000 */
[----:B------:R-:W-:Y:S01]  /*7070*/  FMNMX.FTZ R175, R169, R175, !PT ;  /* 0x000000afa9af7209 */ /* 0x000fe20007810000 */
[-C--:B------:R-:W-:Y:S01]  /*7080*/  FMUL.FTZ R94, R94, R168.reuse ;  /* 0x000000a85e5e7220 */ /* 0x080fe20000410000 */
[-C--:B------:R-:W-:Y:S01]  /*7090*/  FMUL.FTZ R95, R95, R168.reuse ;  /* 0x000000a85f5f7220 */ /* 0x080fe20000410000 */
[-C--:B------:R-:W-:Y:S01]  /*70a0*/  FMUL.FTZ R98, R98, R168.reuse ;  /* 0x000000a862627220 */ /* 0x080fe20000410000 */
[----:B------:R-:W-:Y:S01]  /*70b0*/  FMNMX.FTZ R6, R170, R175, !PT ;  /* 0x000000afaa067209 */ /* 0x000fe20007810000 */
[----:B------:R-:W-:Y:S01]  /*70c0*/  MUFU.EX2 R157, R157 ;  /* 0x0000009d009d7308 */ /* 0x000fe20000000800 */
[----:B---3--:R-:W-:Y:S01]  /*70d0*/  FSEL R174, R174, -INF , P1 ;  /* 0xff800000aeae7808 */ /* 0x008fe20000800000 */
[-C--:B------:R-:W-:Y:S01]  /*70e0*/  FMUL.FTZ R99, R99, R168.reuse ;  /* 0x000000a863637220 */ /* 0x080fe20000410000 */
[----:B------:R-:W-:Y:S01]  /*70f0*/  ISETP.NE.AND P1, PT, R17, RZ, PT ;  /* 0x000000ff1100720c */ /* 0x000fe20003f25270 */
[----:B------:R-:W-:Y:S01]  /*7100*/  FMUL.FTZ R102, R102, R168 ;  /* 0x000000a866667220 */ /* 0x000fe20000410000 */
[----:B------:R-:W-:Y:S01]  /*7110*/  FMNMX.FTZ R6, R174, R6, !PT ;  /* 0x00000006ae067209 */ /* 0x000fe20007810000 */
[-C--:B------:R-:W-:Y:S01]  /*7120*/  FMUL.FTZ R103, R103, R168.reuse ;  /* 0x000000a867677220 */ /* 0x080fe20000410000 */
[-C--:B------:R-:W-:Y:S01]  /*7130*/  FMUL.FTZ R106, R106, R168.reuse ;  /* 0x000000a86a6a7220 */ /* 0x080fe20000410000 */
[----:B------:R-:W-:Y:S01]  /*7140*/  MUFU.EX2 R158, R158 ;  /* 0x0000009e009e7308 */ /* 0x000fe20000000800 */
[-C--:B------:R-:W-:Y:S01]  /*7150*/  FMUL.FTZ R107, R107, R168.reuse ;  /* 0x000000a86b6b7220 */ /* 0x080fe20000410000 */
[----:B------:R-:W1:Y:S01]  /*7160*/  SHFL.BFLY PT, R175, R6, 0x2, 0x1f ;  /* 0x0c401f0006af7f89 */ /* 0x000e6200000e0000 */
        /* <DEDUP_REMOVED lines=23> */
[----:B-1----:R-:W-:Y:S01]  /*72e0*/  FMNMX.FTZ R6, R6, R175, !PT ;  /* 0x000000af06067209 */ /* 0x002fe20007810000 */
[-C--:B------:R-:W-:Y:S01]  /*72f0*/  FMUL.FTZ R150, R150, R168.reuse ;  /* 0x000000a896967220 */ /* 0x080fe20000410000 */
[----:B------:R-:W-:-:S03]  /*7300*/  FMUL.FTZ R151, R151, R168 ;  /* 0x000000a897977220 */ /* 0x000fc60000410000 */
[----:B------:R-:W1:Y:S01]  /*7310*/  SHFL.BFLY PT, R175, R6, 0x1, 0x1f ;  /* 0x0c201f0006af7f89 */ /* 0x000e6200000e0000 */
[----:B------:R-:W-:Y:S08]  /*7320*/  MUFU.EX2 R162, R162 ;  /* 0x000000a200a27308 */ /* 0x000ff00000000800 */
[----:B------:R-:W-:Y:S08]  /*7330*/  MUFU.EX2 R163, R163 ;  /* 0x000000a300a37308 */ /* 0x000ff00000000800 */
[----:B------:R-:W-:Y:S01]  /*7340*/  MUFU.EX2 R164, R164 ;  /* 0x000000a400a47308 */ /* 0x000fe20000000800 */
[----:B-1----:R-:W-:-:S07]  /*7350*/  FMNMX.FTZ R6, R6, R175, !PT ;  /* 0x000000af06067209 */ /* 0x002fce0007810000 */
[----:B------:R-:W-:Y:S01]  /*7360*/  MUFU.EX2 R165, R165 ;  /* 0x000000a500a57308 */ /* 0x000fe20000000800 */
[----:B------:R-:W-:-:S04]  /*7370*/  FSETP.NEU.FTZ.AND P2, PT, R6, -INF , PT ;  /* 0xff8000000600780b */ /* 0x000fc80003f5d000 */
[----:B------:R-:W-:-:S03]  /*7380*/  FSEL R175, R6, RZ, P2 ;  /* 0x000000ff06af7208 */ /* 0x000fc60001000000 */
[----:B------:R-:W-:Y:S02]  /*7390*/  MUFU.EX2 R166, R166 ;  /* 0x000000a600a67308 */ /* 0x000fe40000000800 */
[----:B------:R-:W-:-:S04]  /*73a0*/  FADD.FTZ R175, -R175, R8 ;  /* 0x00000008afaf7221 */ /* 0x000fc80000010100 */
[----:B------:R-:W-:Y:S01]  /*73b0*/  FMUL.FTZ R8, R175, UR10 ;  /* 0x0000000aaf087c20 */ /* 0x000fe20008410000 */
[----:B------:R-:W-:Y:S01]  /*73c0*/  IMAD.U32 R175, RZ, RZ, UR24 ;  /* 0x00000018ffaf7e24 */ /* 0x000fe2000f8e00ff */
[----:B------:R-:W-:Y:S03]  /*73d0*/  MUFU.EX2 R167, R167 ;  /* 0x000000a700a77308 */ /* 0x000fe60000000800 */
[----:B------:R-:W-:-:S05]  /*73e0*/  @!P1 IMAD R175, R175, 0x40, R16 ;  /* 0x00000040afaf9824 */ /* 0x000fca00078e0210 */
[----:B------:R-:W1:Y:S01]  /*73f0*/  MUFU.EX2 R8, R8 ;  /* 0x0000000800087308 */ /* 0x000e620000000800 */
[----:B------:R-:W-:-:S05]  /*7400*/  @!P1 LEA R175, R175, UR40, 0x2 ;  /* 0x00000028afaf9c11 */ /* 0x000fca000f8e10ff */
[----:B------:R-:W-:Y:S02]  /*7410*/  @!P1 STS [R175+0x28820], R168 ;  /* 0x028820a8af009388 */ /* 0x000fe40000000800 */
[----:B------:R-:W-:Y:S02]  /*7420*/  MUFU.EX2 R171, R171 ;  /* 0x000000ab00ab7308 */ /* 0x000fe40000000800 */
        /* <DEDUP_REMOVED lines=10> */
[----:B-1----:R-:W-:Y:S01]  /*74d0*/  FMUL.FTZ R175, R6, UR10 ;  /* 0x0000000a06af7c20 */ /* 0x002fe20008410000 */
[-C--:B------:R-:W-:Y:S01]  /*74e0*/  FMUL.FTZ R41, R41, R8.reuse ;  /* 0x0000000829297220 */ /* 0x080fe20000410000 */
[-C--:B------:R-:W-:Y:S01]  /*74f0*/  FMUL.FTZ R44, R44, R8.reuse ;  /* 0x000000082c2c7220 */ /* 0x080fe20000410000 */
[-C--:B------:R-:W-:Y:S01]  /*7500*/  FMUL.FTZ R45, R45, R8.reuse ;  /* 0x000000082d2d7220 */ /* 0x080fe20000410000 */
[-C--:B------:R-:W-:Y:S01]  /*7510*/  FMUL.FTZ R48, R48, R8.reuse ;  /* 0x0000000830307220 */ /* 0x080fe20000410000 */
[----:B------:R-:W-:Y:S01]  /*7520*/  FSEL R175, R175, RZ, P2 ;  /* 0x000000ffafaf7208 */ /* 0x000fe20001000000 */
[-C--:B------:R-:W-:Y:S01]  /*7530*/  FMUL.FTZ R49, R49, R8.reuse ;  /* 0x0000000831317220 */ /* 0x080fe20000410000 */
[-C--:B------:R-:W-:Y:S01]  /*7540*/  FMUL.FTZ R52, R52, R8.reuse ;  /* 0x0000000834347220 */ /* 0x080fe20000410000 */
[-C--:B------:R-:W-:Y:S01]  /*7550*/  FMUL.FTZ R53, R53, R8.reuse ;  /* 0x0000000835357220 */ /* 0x080fe20000410000 */
[-C--:B------:R-:W-:Y:S01]  /*7560*/  FMUL.FTZ R56, R56, R8.reuse ;  /* 0x0000000838387220 */ /* 0x080fe20000410000 */
        /* <DEDUP_REMOVED lines=17> */
[----:B------:R-:W-:Y:S01]  /*7680*/  FFMA.FTZ R174, R174, UR10, -R175 ;  /* 0x0000000aaeae7c23 */ /* 0x000fe200080108af */
[-C--:B------:R-:W-:Y:S01]  /*7690*/  FMUL.FTZ R57, R57, R8.reuse ;  /* 0x0000000839397220 */ /* 0x080fe20000410000 */
[-C--:B------:R-:W-:Y:S01]  /*76a0*/  FMUL.FTZ R60, R60, R8.reuse ;  /* 0x000000083c3c7220 */ /* 0x080fe20000410000 */
[-C--:B------:R-:W-:Y:S01]  /*76b0*/  FMUL.FTZ R61, R61, R8.reuse ;  /* 0x000000083d3d7220 */ /* 0x080fe20000410000 */
[-C--:B------:R-:W-:Y:S01]  /*76c0*/  FMUL.FTZ R64, R64, R8.reuse ;  /* 0x0000000840407220 */ /* 0x080fe20000410000 */
[----:B------:R-:W3:Y:S01]  /*76d0*/  MUFU.EX2 R15, R15 ;  /* 0x0000000f000f7308 */ /* 0x000ee20000000800 */
[----:B-1----:R-:W-:Y:S01]  /*76e0*/  FFMA.FTZ R5, R8, R5, R11 ;  /* 0x0000000508057223 */ /* 0x002fe2000001000b */
        /* <DEDUP_REMOVED lines=16> */
[----:B------:R-:W-:Y:S01]  /*77f0*/  FADD.FTZ R5, R155, R4 ;  /* 0x000000049b057221 */ /* 0x000fe20000010000 */
[----:B------:R-:W-:Y:S01]  /*7800*/  F2FP.BF16.F32.PACK_AB R155, R156, R155 ;  /* 0x0000009b9c9b723e */ /* 0x000fe200000010ff */
[-C--:B------:R-:W-:Y:S01]  /*7810*/  FMUL.FTZ R88, R88, R8.reuse ;  /* 0x0000000858587220 */ /* 0x080fe20000410000 */
[-C--:B------:R-:W-:Y:S01]  /*7820*/  FMUL.FTZ R89, R89, R8.reuse ;  /* 0x0000000859597220 */ /* 0x080fe20000410000 */
[----:B------:R-:W-:Y:S01]  /*7830*/  FADD.FTZ R5, R156, R5 ;  /* 0x000000059c057221 */ /* 0x000fe20000010000 */
[-C--:B------:R-:W-:Y:S01]  /*7840*/  FMUL.FTZ R92, R92, R8.reuse ;  /* 0x000000085c5c7220 */ /* 0x080fe20000410000 */
[----:B------:R-:W3:Y:S01]  /*7850*/  MUFU.EX2 R14, R14 ;  /* 0x0000000e000e7308 */ /* 0x000ee20000000800 */
[----:B-1----:R-:W-:Y:S01]  /*7860*/  FADD.FTZ R4, R10, R12 ;  /* 0x0000000c0a047221 */ /* 0x002fe20000010000 */
[----:B------:R-:W-:Y:S01]  /*7870*/  FADD.FTZ R5, R157, R5 ;  /* 0x000000059d057221 */ /* 0x000fe20000010000 */
[----:B------:R-:W-:Y:S01]  /*7880*/  F2FP.BF16.F32.PACK_AB R157, R158, R157 ;  /* 0x0000009d9e9d723e */ /* 0x000fe200000010ff */
[-C--:B------:R-:W-:Y:S01]  /*7890*/  FMUL.FTZ R93, R93, R8.reuse ;  /* 0x000000085d5d7220 */ /* 0x080fe20000410000 */
[-C--:B------:R-:W-:Y:S01]  /*78a0*/  FMUL.FTZ R96, R96, R8.reuse ;  /* 0x0000000860607220 */ /* 0x080fe20000410000 */
[----:B------:R-:W-:Y:S01]  /*78b0*/  FADD.FTZ R5, R158, R5 ;  /* 0x000000059e057221 */ /* 0x000fe20000010000 */
[-C--:B------:R-:W-:Y:S01]  /*78c0*/  FMUL.FTZ R97, R97, R8.reuse ;  /* 0x0000000861617220 */ /* 0x080fe20000410000 */
[----:B------:R-:W1:Y:S01]  /*78d0*/  MUFU.EX2 R21, R21 ;  /* 0x0000001500157308 */ /* 0x000e620000000800 */
        /* <DEDUP_REMOVED lines=9> */
[----:B------:R-:W-:Y:S01]  /*7970*/  FADD.FTZ R5, R161, R5 ;  /* 0x00000005a1057221 */ /* 0x000fe20000010000 */
[----:B------:R-:W-:Y:S01]  /*7980*/  F2FP.BF16.F32.PACK_AB R156, R14, R176 ;  /* 0x000000b00e9c723e */ /* 0x000fe200000010ff */
[-C--:B------:R-:W-:Y:S01]  /*7990*/  FMUL.FTZ R105, R105, R8.reuse ;  /* 0x0000000869697220 */ /* 0x080fe20000410000 */
[C---:B------:R-:W-:Y:S01]  /*79a0*/  F2FP.BF16.F32.PACK_AB R161, R162.reuse, R161 ;  /* 0x000000a1a2a1723e */ /* 0x040fe200000010ff */
        /* <DEDUP_REMOVED lines=15> */
[C---:B------:R-:W-:Y:S01]  /*7aa0*/  F2FP.BF16.F32.PACK_AB R165, R166.reuse, R165 ;  /* 0x000000a5a6a5723e */ /* 0x040fe200000010ff */
        /* <DEDUP_REMOVED lines=10> */
[----:B------:R3:W4:Y:S01]  /*7b50*/  MUFU.EX2 R11, R154 ;  /* 0x0000009a000b7308 */ /* 0x0007220000000800 */
        /* <DEDUP_REMOVED lines=9> */
[----:B---3--:R-:W-:Y:S01]  /*7bf0*/  F2FP.BF16.F32.PACK_AB R154, R10, R15 ;  /* 0x0000000f0a9a723e */ /* 0x008fe200000010ff */
[----:B------:R-:W-:Y:S01]  /*7c00*/  BAR.SYNC.DEFER_BLOCKING 0xf, 0x100 ;  /* 0x03c4000000007b1d */ /* 0x000fe20000010000 */
[-C--:B------:R-:W-:Y:S01]  /*7c10*/  FMUL.FTZ R141, R141, R8.reuse ;  /* 0x000000088d8d7220 */ /* 0x080fe20000410000 */
[-C--:B------:R-:W-:Y:S01]  /*7c20*/  FMUL.FTZ R144, R144, R8.reuse ;  /* 0x0000000890907220 */ /* 0x080fe20000410000 */
[-C--:B------:R-:W-:Y:S01]  /*7c30*/  FMUL.FTZ R145, R145, R8.reuse ;  /* 0x0000000891917220 */ /* 0x080fe20000410000 */
[-C--:B------:R-:W-:Y:S01]  /*7c40*/  FMUL.FTZ R148, R148, R8.reuse ;  /* 0x0000000894947220 */ /* 0x080fe20000410000 */
[----:B------:R-:W-:Y:S01]  /*7c50*/  FMUL.FTZ R149, R149, R8 ;  /* 0x0000000895957220 */ /* 0x000fe20000410000 */
[----:B------:R-:W2:Y:S01]  /*7c60*/  MUFU.EX2 R169, R169 ;  /* 0x000000a900a97308 */ /* 0x000ea20000000800 */
[C---:B----4-:R-:W-:Y:S01]  /*7c70*/  FADD.FTZ R4, R11.reuse, R4 ;  /* 0x000000040b047221 */ /* 0x050fe20000010000 */
[----:B------:R-:W-:-:S06]  /*7c80*/  F2FP.BF16.F32.PACK_AB R162, R11, R173 ;  /* 0x000000ad0ba2723e */ /* 0x000fcc00000010ff */
[----:B------:R-:W3:Y:S01]  /*7c90*/  MUFU.EX2 R170, R170 ;  /* 0x000000aa00aa7308 */ /* 0x000ee20000000800 */
[----:B-1----:R-:W-:-:S07]  /*7ca0*/  FADD.FTZ R4, R172, R4 ;  /* 0x00000004ac047221 */ /* 0x002fce0000010000 */
[----:B------:R-:W1:Y:S01]  /*7cb0*/  MUFU.EX2 R174, R174 ;  /* 0x000000ae00ae7308 */ /* 0x000e620000000800 */
[C---:B--2---:R-:W-:Y:S01]  /*7cc0*/  FADD.FTZ R4, R169.reuse, R4 ;  /* 0x00000004a9047221 */ /* 0x044fe20000010000 */
[----:B------:R-:W-:Y:S01]  /*7cd0*/  F2FP.BF16.F32.PACK_AB R164, R169, R172 ;  /* 0x000000aca9a4723e */ /* 0x000fe200000010ff */
[----:B------:R2:W-:Y:S04]  /*7ce0*/  STSM.16.M88.4 [R18+0x26800], R152 ;  /* 0x0268009812007844 */ /* 0x0005e80000000200 */
[----:B------:R2:W-:Y:S01]  /*7cf0*/  STSM.16.M88.4 [R23], R156 ;  /* 0x0000009c17007844 */ /* 0x0005e20000000200 */
[----:B---3--:R-:W-:Y:S01]  /*7d00*/  FADD.FTZ R9, R170, R4 ;  /* 0x00000004aa097221 */ /* 0x008fe20000010000 */
[----:B------:R-:W-:Y:S01]  /*7d10*/  FADD.FTZ R4, R167, R5 ;  /* 0x00000005a7047221 */ /* 0x000fe20000010000 */
[C---:B------:R-:W-:Y:S01]  /*7d20*/  F2FP.BF16.F32.PACK_AB R167, R171.reuse, R167 ;  /* 0x000000a7aba7723e */ /* 0x040fe200000010ff */
[----:B------:R2:W-:Y:S02]  /*7d30*/  STSM.16.M88.4 [R19], R160 ;  /* 0x000000a013007844 */ /* 0x0005e40000000200 */
[----:B------:R-:W-:Y:S01]  /*7d40*/  FADD.FTZ R4, R171, R4 ;  /* 0x00000004ab047221 */ /* 0x000fe20000010000 */
[C---:B-1----:R-:W-:Y:S01]  /*7d50*/  F2FP.BF16.F32.PACK_AB R166, R174.reuse, R170 ;  /* 0x000000aaaea6723e */ /* 0x042fe200000010ff */
[----:B------:R-:W-:-:S04]  /*7d60*/  FADD.FTZ R5, R174, R9 ;  /* 0x00000009ae057221 */ /* 0x000fc80000010000 */
[----:B------:R2:W-:Y:S01]  /*7d70*/  STSM.16.M88.4 [R22], R164 ;  /* 0x000000a416007844 */ /* 0x0005e20000000200 */
[----:B------:R-:W-:Y:S05]  /*7d80*/  @!P0 BRA `(.L_x_7654) ;  /* 0x0000000000048947 */ /* 0x000fea0003800000 */
[----:B------:R-:W-:Y:S01]  /*7d90*/  BPT.TRAP 0x1 ;  /* 0x000000040000795c */ /* 0x000fe20000300000 */
.L_x_7654:
[----:B------:R1:W3:Y:S01]  /*7da0*/  SYNCS.PHASECHK.TRANS64.TRYWAIT P1, [UR23+0x28c50], R7 ;  /* 0x028c5007ff0075a7 */ /* 0x0002e20008020157 */
[----:B------:R-:W-:Y:S05]  /*7db0*/  @!P0 BRA `(.L_x_7655) ;  /* 0x0000000000048947 */ /* 0x000fea0003800000 */
[----:B------:R-:W-:Y:S01]  /*7dc0*/  BPT.TRAP 0x1 ;  /* 0x000000040000795c */ /* 0x000fe20000300000 */
.L_x_7655:
[----:B---3--:R-:W-:Y:S05]  /*7dd0*/  @P1 BRA `(.L_x_7656) ;  /* 0x0000000000081947 */ /* 0x008fea0003800000 */
[----:B------:R-:W3:Y:S02]  /*7de0*/  SYNCS.PHASECHK.TRANS64.TRYWAIT P1, [UR23+0x28c50], R7 ;  /* 0x028c5007ff0075a7 */ /* 0x000ee40008020157 */
[----:B---3--:R-:W-:Y:S05]  /*7df0*/  @!P1 BRA `(.L_x_7657) ;  /* 0x000000d8008c9947 */ /* 0x008fea0003800000 */
.L_x_7656:
        /* <DEDUP_REMOVED lines=34> */
.L_x_7658:
[----:B------:R-:W-:Y:S01]  /*8020*/  UISETP.GT.AND UP0, UPT, UR21, UR20, UPT ;  /* 0x000000141500728c */ /* 0x000fe2000bf04270 */
[----:B------:R-:W-:Y:S01]  /*8030*/  IMAD.MOV.U32 R9, RZ, RZ, R3 ;  /* 0x000000ffff097224 */ /* 0x000fe200078e0003 */
[----:B------:R-:W-:Y:S01]  /*8040*/  UIADD3 UR23, UR23, 0x28c60, URZ ;  /* 0x00028c6017177890 */ /* 0x000fe2000fffe03f */
[----:B---3--:R-:W-:Y:S01]  /*8050*/  IMAD.MOV.U32 R8, RZ, RZ, R6 ;  /* 0x000000ffff087224 */ /* 0x008fe200078e0006 */
[----:B------:R-:W-:Y:S02]  /*8060*/  UIADD3 UR21, UR21, -0x1, URZ ;  /* 0xffffffff15157890 */ /* 0x000fe4000fffe03f */
[----:B------:R-:W-:Y:S01]  /*8070*/  PLOP3.LUT P1, PT, PT, PT, UP0, 0x80, 0x0 ;  /* 0x000000000000781c */ /* 0x000fe20003f2f008 */
[----:B------:R-:W-:Y:S01]  /*8080*/  UPRMT UR23, UR39, 0x654, UR23 ;  /* 0x0000065427177896 */ /* 0x000fe20008000017 */
[----:B------:R-:W-:-:S08]  /*8090*/  UMOV UR24, UR37 ;  /* 0x0000002500187c82 */ /* 0x000fd00008000000 */
[----:B------:R-:W-:Y:S03]  /*80a0*/  SYNCS.ARRIVE.TRANS64.RED.A1T0 RZ, [UR23], RZ ;  /* 0x000000ffffff79a7 */ /* 0x000fe60008100417 */
[----:B------:R-:W-:Y:S05]  /*80b0*/  @P1 BRA `(.L_x_7659) ;  /* 0xffffffdc007c1947 */ /* 0x000fea000383ffff */
.L_x_7648:
[----:B------:R-:W-:-:S06]  /*80c0*/  UISETP.GE.AND UP0, UPT, UR21, UR48, UPT ;  /* 0x000000301500728c */ /* 0x000fcc000bf06270 */
[----:B------:R-:W-:-:S13]  /*80d0*/  PLOP3.LUT P1, PT, PT, PT, UP0, 0x80, 0x0 ;  /* 0x000000000000781c */ /* 0x000fda0003f2f008 */
[----:B------:R-:W-:Y:S05]  /*80e0*/  @!P1 BRA `(.L_x_7660) ;  /* 0x0000001c003c9947 */ /* 0x000fea0003800000 */
[----:B0-2---:R-:W-:Y:S01]  /*80f0*/  IMAD.MOV.U32 R8, RZ, RZ, R3 ;  /* 0x000000ffff087224 */ /* 0x005fe200078e0003 */
[----:B------:R-:W-:Y:S01]  /*8100*/  UMOV UR23, UR37 ;  /* 0x0000002500177c82 */ /* 0x000fe20008000000 */
[----:B------:R-:W-:Y:S01]  /*8110*/  IMAD.MOV.U32 R9, RZ, RZ, R6 ;  /* 0x000000ffff097224 */ /* 0x000fe200078e0006 */
[----:B------:R-:W-:Y:S01]  /*8120*/  ULDC UR24, c[0x0][0x9d8] ;  /* 0x0002760000187ab9 */ /* 0x000fe20000000800 */
[----:B------:R-:W-:-:S05]  /*8130*/  ULDC UR20, c[0x0][0x988] ;  /* 0x0002620000147ab9 */ /* 0x000fca0000000800 */
.L_x_7671:
[----:B------:R-:W-:-:S04]  /*8140*/  UIADD3 UR37, UR23, 0x1, URZ ;  /* 0x0000000117257890 */ /* 0x000fc8000fffe03f */
[----:B------:R-:W-:-:S04]  /*8150*/  UISETP.NE.AND UP0, UPT, UR37, 0x2, UPT ;  /* 0x000000022500788c */ /* 0x000fc8000bf05270 */
[----:B------:R-:W-:Y:S02]  /*8160*/  USEL UR6, URZ, 0x1, UP0 ;  /* 0x000000013f067887 */ /* 0x000fe40008000000 */
[----:B------:R-:W-:Y:S02]  /*8170*/  USEL UR37, UR37, URZ, UP0 ;  /* 0x0000003f25257287 */ /* 0x000fe40008000000 */
[----:B------:R-:W-:Y:S01]  /*8180*/  ULOP3.LUT UR36, UR36, UR6, URZ, 0x3c, !UPT ;  /* 0x0000000624247292 */ /* 0x000fe2000f8e3c3f */
[----:B0-2---:R-:W-:Y:S11]  /*8190*/  @!P0 BRA `(.L_x_7661) ;  /* 0x0000000000048947 */ /* 0x005ff60003800000 */
[----:B------:R-:W-:Y:S01]  /*81a0*/  BPT.TRAP 0x1 ;  /* 0x000000040000795c */ /* 0x000fe20000300000 */
.L_x_7661:
[----:B------:R-:W-:Y:S01]  /*81b0*/  ULEA UR22, UR37, UR40, 0x3 ;  /* 0x0000002825167291 */ /* 0x000fe2000f8e183f */
[----:B-1----:R-:W-:-:S05]  /*81c0*/  IMAD.U32 R7, RZ, RZ, UR36 ;  /* 0x00000024ff077e24 */ /* 0x002fca000f8e00ff */
[----:B------:R-:W-:-:S04]  /*81d0*/  SHF.L.U32 R7, R7, 0x1f, RZ ;  /* 0x0000001f07077819 */ /* 0x000fc800000006ff */
[----:B------:R0:W1:Y:S01]  /*81e0*/  SYNCS.PHASECHK.TRANS64.TRYWAIT P1, [UR22+0x28c30], R7 ;  /* 0x028c3007ff0075a7 */ /* 0x0000620008020156 */
[----:B------:R-:W-:Y:S05]  /*81f0*/  @!P0 BRA `(.L_x_7662) ;  /* 0x0000000000048947 */ /* 0x000fea0003800000 */
[----:B------:R-:W-:Y:S01]  /*8200*/  BPT.TRAP 0x1 ;  /* 0x000000040000795c */ /* 0x000fe20000300000 */
.L_x_7662:
[----:B-1----:R-:W-:Y:S05]  /*8210*/  @P1 BRA `(.L_x_7663) ;  /* 0x0000000000081947 */ /* 0x002fea0003800000 */
[----:B------:R-:W1:Y:S02]  /*8220*/  SYNCS.PHASECHK.TRANS64.TRYWAIT P1, [UR22+0x28c30], R7 ;  /* 0x028c3007ff0075a7 */ /* 0x000e640008020156 */
[----:B-1----:R-:W-:Y:S05]  /*8230*/  @!P1 BRA `(.L_x_7664) ;  /* 0x000000d400949947 */ /* 0x002fea0003800000 */
.L_x_7663:
        /* <DEDUP_REMOVED lines=23> */
.L_x_7665:
        /* <DEDUP_REMOVED lines=297> */
[----:B------:R-:W-:Y:S01]  /*9640*/  FADD.FTZ R4, R21, R4 ;  /* 0x0000000415047221 */ /* 0x000fe20000010000 */
[-C--:B------:R-:W-:Y:S01]  /*9650*/  FMUL.FTZ R91, R91, R10.reuse ;  /* 0x0000000a5b5b7220 */ /* 0x080fe20000410000 */
[-C--:B------:R-:W-:Y:S01]  /*9660*/  FMUL.FTZ R94, R94, R10.reuse ;  /* 0x0000000a5e5e7220 */ /* 0x080fe20000410000 */
[----:B------:R-:W1:Y:S01]  /*9670*/  MUFU.EX2 R12, R12 ;  /* 0x0000000c000c7308 */ /* 0x000e620000000800 */
[----:B--2---:R-:W-:Y:S01]  /*9680*/  FADD.FTZ R11, R159, R11 ;  /* 0x0000000b9f0b7221 */ /* 0x004fe20000010000 */
[----:B------:R-:W-:Y:S01]  /*9690*/  FADD.FTZ R4, R168, R4 ;  /* 0x00000004a8047221 */ /* 0x000fe20000010000 */
[----:B---3--:R-:W-:Y:S01]  /*96a0*/  F2FP.BF16.F32.PACK_AB R158, R20, R15 ;  /* 0x0000000f149e723e */ /* 0x008fe200000010ff */
[-C--:B------:R-:W-:Y:S01]  /*96b0*/  FMUL.FTZ R95, R95, R10.reuse ;  /* 0x0000000a5f5f7220 */ /* 0x080fe20000410000 */
[-C--:B------:R-:W-:Y:S01]  /*96c0*/  FMUL.FTZ R98, R98, R10.reuse ;  /* 0x0000000a62627220 */ /* 0x080fe20000410000 */
[----:B------:R-:W-:Y:S01]  /*96d0*/  FADD.FTZ R4, R8, R4 ;  /* 0x0000000408047221 */ /* 0x000fe20000010000 */
[-C--:B------:R-:W-:Y:S01]  /*96e0*/  FMUL.FTZ R99, R99, R10.reuse ;  /* 0x0000000a63637220 */ /* 0x080fe20000410000 */
[----:B------:R-:W2:Y:S01]  /*96f0*/  MUFU.EX2 R161, R166 ;  /* 0x000000a600a17308 */ /* 0x000ea20000000800 */
[C---:B----4-:R-:W-:Y:S01]  /*9700*/  FADD.FTZ R11, R5.reuse, R11 ;  /* 0x0000000b050b7221 */ /* 0x050fe20000010000 */
        /* <DEDUP_REMOVED lines=9> */
[----:B------:R1:W-:Y:S01]  /*97a0*/  STSM.16.M88.4 [R18+0x26800], R152 ;  /* 0x0268009812007844 */ /* 0x0003e20000000200 */
[-C--:B------:R-:W-:Y:S01]  /*97b0*/  FMUL.FTZ R107, R107, R10.reuse ;  /* 0x0000000a6b6b7220 */ /* 0x080fe20000410000 */
[-C--:B------:R-:W-:Y:S01]  /*97c0*/  FMUL.FTZ R110, R110, R10.reuse ;  /* 0x0000000a6e6e7220 */ /* 0x080fe20000410000 */
[----:B------:R-:W-:Y:S01]  /*97d0*/  FMUL.FTZ R111, R111, R10 ;  /* 0x0000000a6f6f7220 */ /* 0x000fe20000410000 */
[----:B------:R1:W-:Y:S01]  /*97e0*/  STSM.16.M88.4 [R23], R156 ;  /* 0x0000009c17007844 */ /* 0x0003e20000000200 */
[----:B------:R-:W4:Y:S01]  /*97f0*/  MUFU.EX2 R169, R169 ;  /* 0x000000a900a97308 */ /* 0x000f220000000800 */
        /* <DEDUP_REMOVED lines=44> */
.L_x_7666:
[----:B------:R2:W3:Y:S01]  /*9ac0*/  SYNCS.PHASECHK.TRANS64.TRYWAIT P1, [UR22+0x28c50], R7 ;  /* 0x028c5007ff0075a7 */ /* 0x0004e20008020156 */
[----:B------:R-:W-:Y:S05]  /*9ad0*/  @!P0 BRA `(.L_x_7667) ;  /* 0x0000000000048947 */ /* 0x000fea0003800000 */
[----:B------:R-:W-:Y:S01]  /*9ae0*/  BPT.TRAP 0x1 ;  /* 0x000000040000795c */ /* 0x000fe20000300000 */
.L_x_7667:
[----:B---3--:R-:W-:Y:S05]  /*9af0*/  @P1 BRA `(.L_x_7668) ;  /* 0x0000000000081947 */ /* 0x008fea0003800000 */
[----:B------:R-:W3:Y:S02]  /*9b00*/  SYNCS.PHASECHK.TRANS64.TRYWAIT P1, [UR22+0x28c50], R7 ;  /* 0x028c5007ff0075a7 */ /* 0x000ee40008020156 */
[----:B---3--:R-:W-:Y:S05]  /*9b10*/  @!P1 BRA `(.L_x_7669) ;  /* 0x000000bc00749947 */ /* 0x008fea0003800000 */
.L_x_7668:
        /* <DEDUP_REMOVED lines=34> */
.L_x_7670:
[----:B------:R-:W-:Y:S01]  /*9d40*/  UISETP.GT.AND UP0, UPT, UR21, UR48, UPT ;  /* 0x000000301500728c */ /* 0x000fe2000bf04270 */
[----:B---3--:R-:W-:Y:S01]  /*9d50*/  IMAD.MOV.U32 R8, RZ, RZ, R3 ;  /* 0x000000ffff087224 */ /* 0x008fe200078e0003 */
        /* <DEDUP_REMOVED lines=8> */
.L_x_7660:
[----:B------:R-:W3:Y:S01]  /*9de0*/  SHFL.BFLY PT, R0, R5, 0x2, 0x1f ;  /* 0x0c401f0005007f89 */ /* 0x000ee200000e0000 */
[----:B------:R-:W-:Y:S01]  /*9df0*/  IMAD.U32 R12, RZ, RZ, UR10 ;  /* 0x0000000aff0c7e24 */ /* 0x000fe2000f8e00ff */
[----:B------:R-:W-:Y:S08]  /*9e00*/  BAR.ARV 0x8, 0x100 ;  /* 0x0204000000007b1d */ /* 0x000ff00000002000 */
[----:B------:R-:W-:Y:S01]  /*9e10*/  BAR.SYNC.DEFER_BLOCKING 0xf, 0x100 ;  /* 0x03c4000000007b1d */ /* 0x000fe20000010000 */
[----:B------:R-:W-:Y:S01]  /*9e20*/  ISETP.NE.AND P2, PT, R17, RZ, PT ;  /* 0x000000ff1100720c */ /* 0x000fe20003f45270 */
[----:B------:R-:W-:Y:S01]  /*9e30*/  IMAD.MOV.U32 R13, RZ, RZ, -0x800000 ;  /* 0xff800000ff0d7424 */ /* 0x000fe200078e00ff */
[----:B------:R-:W-:-:S03]  /*9e40*/  UIADD3 UR46, UR46, 0x1, URZ ;  /* 0x000000012e2e7890 */ /* 0x000fc6000fffe03f */
[----:B------:R-:W4:Y:S01]  /*9e50*/  SHFL.BFLY PT, R9, R4, 0x2, 0x1f ;  /* 0x0c401f0004097f89 */ /* 0x000f2200000e0000 */
[----:B---3--:R-:W-:-:S05]  /*9e60*/  FADD.FTZ R0, R0, R5 ;  /* 0x0000000500007221 */ /* 0x008fca0000010000 */
[----:B012---:R-:W0:Y:S01]  /*9e70*/  SHFL.BFLY PT, R7, R0, 0x1, 0x1f ;  /* 0x0c201f0000077f89 */ /* 0x007e2200000e0000 */
[----:B----4-:R-:W-:Y:S01]  /*9e80*/  FADD.FTZ R9, R9, R4 ;  /* 0x0000000409097221 */ /* 0x010fe20000010000 */
[----:B------:R-:W-:-:S04]  /*9e90*/  IMAD.MOV.U32 R4, RZ, RZ, RZ ;  /* 0x000000ffff047224 */ /* 0x000fc800078e00ff */
[----:B------:R-:W1:Y:S01]  /*9ea0*/  SHFL.BFLY PT, R8, R9, 0x1, 0x1f ;  /* 0x0c201f0009087f89 */ /* 0x000e6200000e0000 */
[----:B0-----:R-:W-:Y:S01]  /*9eb0*/  FADD.FTZ R10, R0, R7 ;  /* 0x00000007000a7221 */ /* 0x001fe20000010000 */
[----:B------:R-:W-:-:S04]  /*9ec0*/  IMAD.MOV.U32 R0, RZ, RZ, RZ ;  /* 0x000000ffff007224 */ /* 0x000fc800078e00ff */
[----:B------:R-:W-:-:S13]  /*9ed0*/  FSETP.NE.FTZ.AND P0, PT, R10, RZ, PT ;  /* 0x000000ff0a00720b */ /* 0x000fda0003f15000 */
[----:B------:R-:W0:Y:S01]  /*9ee0*/  @P0 MUFU.LG2 R7, R10 ;  /* 0x0000000a00070308 */ /* 0x000e220000000c00 */
[----:B------:R-:W-:Y:S01]  /*9ef0*/  @P0 FMUL.FTZ R5, R12, 0.69314718246459960938 ;  /* 0x3f3172180c050820 */ /* 0x000fe20000410000 */
[----:B-1----:R-:W-:Y:S01]  /*9f00*/  FADD.FTZ R11, R9, R8 ;  /* 0x00000008090b7221 */ /* 0x002fe20000010000 */
[----:B------:R-:W-:-:S04]  /*9f10*/  IMAD.MOV.U32 R12, RZ, RZ, -0x800000 ;  /* 0xff800000ff0c7424 */ /* 0x000fc800078e00ff */
[----:B------:R-:W-:Y:S01]  /*9f20*/  FSETP.NE.FTZ.AND P1, PT, R11, RZ, PT ;  /* 0x000000ff0b00720b */ /* 0x000fe20003f35000 */
[----:B------:R-:W1:Y:S01]  /*9f30*/  @P0 MUFU.RCP R4, R10 ;  /* 0x0000000a00040308 */ /* 0x000e620000001000 */
[----:B0-----:R-:W-:-:S11]  /*9f40*/  @P0 FMUL.FTZ R8, R7, 0.69314718246459960938 ;  /* 0x3f31721807080820 */ /* 0x001fd60000410000 */
[----:B------:R-:W0:Y:S01]  /*9f50*/  @P1 MUFU.RCP R0, R11 ;  /* 0x0000000b00001308 */ /* 0x000e220000001000 */
[----:B------:R-:W-:Y:S01]  /*9f60*/  @P0 FFMA.FTZ R12, R5, R6, R8 ;  /* 0x00000006050c0223 */ /* 0x000fe20000010008 */
[----:B------:R-:W-:Y:S01]  /*9f70*/  IMAD.U32 R5, RZ, RZ, UR37 ;  /* 0x00000025ff057e24 */ /* 0x000fe2000f8e00ff */
[----:B------:R-:W-:Y:S01]  /*9f80*/  UIADD3 UR37, UR37, 0x1, URZ ;  /* 0x0000000125257890 */ /* 0x000fe2000fffe03f */
[----:B------:R-:W-:Y:S02]  /*9f90*/  IMAD.U32 R6, RZ, RZ, UR10 ;  /* 0x0000000aff067e24 */ /* 0x000fe4000f8e00ff */
[-C--:B-1----:R-:W-:Y:S01]  /*9fa0*/  FMUL.FTZ R24, R24, R4.reuse ;  /* 0x0000000418187220 */ /* 0x082fe20000410000 */
[----:B------:R-:W-:Y:S01]  /*9fb0*/  @!P2 IMAD R5, R5, 0x40, R16 ;  /* 0x000000400505a824 */ /* 0x000fe200078e0210 */
[----:B------:R-:W-:Y:S01]  /*9fc0*/  UISETP.NE.AND UP0, UPT, UR37, 0x2, UPT ;  /* 0x000000022500788c */ /* 0x000fe2000bf05270 */
[-C--:B------:R-:W-:Y:S01]  /*9fd0*/  FMUL.FTZ R25, R25, R4.reuse ;  /* 0x0000000419197220 */ /* 0x080fe20000410000 */
[-C--:B------:R-:W-:Y:S01]  /*9fe0*/  FMUL.FTZ R28, R28, R4.reuse ;  /* 0x000000041c1c7220 */ /* 0x080fe20000410000 */
[-C--:B------:R-:W-:Y:S01]  /*9ff0*/  FMUL.FTZ R29, R29, R4.reuse ;  /* 0x000000041d1d7220 */ /* 0x080fe20000410000 */
[----:B------:R-:W-:Y:S01]  /*a000*/  @!P2 LEA R7, R5, UR40, 0x2 ;  /* 0x000000280507ac11 */ /* 0x000fe2000f8e10ff */
[-C--:B------:R-:W-:Y:S01]  /*a010*/  FMUL.FTZ R32, R32, R4.reuse ;  /* 0x0000000420207220 */ /* 0x080fe20000410000 */
[----:B------:R-:W1:Y:S01]  /*a020*/  @P1 MUFU.LG2 R5, R11 ;  /* 0x0000000b00051308 */ /* 0x000e620000000c00 */
[-C--:B------:R-:W-:Y:S01]  /*a030*/  FMUL.FTZ R33, R33, R4.reuse ;  /* 0x0000000421217220 */ /* 0x080fe20000410000 */
[-C--:B------:R-:W-:Y:S01]  /*a040*/  FMUL.FTZ R36, R36, R4.reuse ;  /* 0x0000000424247220 */ /* 0x080fe20000410000 */
[----:B------:R1:W-:Y:S01]  /*a050*/  @!P2 STS [R7+0x28800], R4 ;  /* 0x028800040700a388 */ /* 0x0003e20000000800 */
        /* <DEDUP_REMOVED lines=59> */
[----:B-1----:R-:W-:Y:S01]  /*a410*/  @P1 FMUL.FTZ R4, R5, 0.69314718246459960938 ;  /* 0x3f31721805041820 */ /* 0x002fe20000410000 */
[----:B------:R-:W-:Y:S01]  /*a420*/  USEL UR4, URZ, 0x1, UP0 ;  /* 0x000000013f047887 */ /* 0x000fe20008000000 */
        /* <DEDUP_REMOVED lines=66> */
[----:B------:R-:W-:-:S02]  /*a850*/  USEL UR37, UR37, URZ, UP0 ;  /* 0x0000003f25257287 */ /* 0x000fc40008000000 */
[----:B------:R-:W-:Y:S01]  /*a860*/  ULOP3.LUT UR36, UR36, UR4, URZ, 0x3c, !UPT ;  /* 0x0000000424247292 */ /* 0x000fe2000f8e3c3f */
[----:B0-----:R-:W-:Y:S11]  /*a870*/  BAR.ARV 0xe, 0x100 ;  /* 0x0384000000007b1d */ /* 0x001ff60000002000 */
.L_x_7624:
        /* <DEDUP_REMOVED lines=16> */
[----:B------:R-:W-:Y:S02]  /*a980*/  F2FP.BF16.F32.PACK_AB R7, R31, R30 ;  /* 0x0000001e1f07723e */ /* 0x000fe400000010ff */
[----:B------:R-:W-:Y:S02]  /*a990*/  F2FP.BF16.F32.PACK_AB R9, R35, R34 ;  /* 0x000000222309723e */ /* 0x000fe400000010ff */
[----:B------:R-:W-:Y:S02]  /*a9a0*/  F2FP.BF16.F32.PACK_AB R10, R37, R36 ;  /* 0x00000024250a723e */ /* 0x000fe400000010ff */
        /* <DEDUP_REMOVED lines=11> */
[----:B------:R-:W-:-:S04]  /*aa60*/  @UP0 ULEA UR10, UP1, UR41, UR10, 0x2 ;  /* 0x0000000a290a0291 */ /* 0x000fc8000f82103f */
[----:B------:R-:W-:Y:S01]  /*aa70*/  @UP0 ULEA.HI.X UR11, UR41, UR11, UR42, 0x2, UP1 ;  /* 0x0000000b290b0291 */ /* 0x000fe200088f142a */
        /* <DEDUP_REMOVED lines=163> */
[----:B------:R-:W-:Y:S01]  /*b4b0*/  ISETP.NE.U32.AND P0, PT, RZ, UR12, PT ;  /* 0x0000000cff007c0c */ /* 0x000fe2000bf05070 */
[----:B------:R0:W-:Y:S01]  /*b4c0*/  STSM.16.M88.4 [R0], R4 ;  /* 0x0000000400007844 */ /* 0x0001e20000000200 */
[----:B------:R-:W-:Y:S02]  /*b4d0*/  LOP3.LUT R20, R3, R8, RZ, 0x3c, !PT ;  /* 0x0000000803147212 */ /* 0x000fe400078e3cff */
[----:B------:R-:W-:Y:S02]  /*b4e0*/  ISETP.NE.AND.EX P0, PT, RZ, UR13, PT, P0 ;  /* 0x0000000dff007c0c */ /* 0x000fe4000bf05300 */
[----:B------:R-:W-:Y:S02]  /*b4f0*/  MOV R20, R20 ;  /* 0x0000001400147202 */ /* 0x000fe40000000f00 */
[----:B0-----:R-:W-:Y:S02]  /*b500*/  F2FP.BF16.F32.PACK_AB R4, R145, R144 ;  /* 0x000000909104723e */ /* 0x001fe400000010ff */
[----:B------:R-:W-:-:S02]  /*b510*/  F2FP.BF16.F32.PACK_AB R5, R147, R146 ;  /* 0x000000929305723e */ /* 0x000fc400000010ff */
[----:B------:R-:W-:Y:S02]  /*b520*/  F2FP.BF16.F32.PACK_AB R6, R149, R148 ;  /* 0x000000949506723e */ /* 0x000fe400000010ff */
[----:B------:R-:W-:-:S05]  /*b530*/  F2FP.BF16.F32.PACK_AB R7, R151, R150 ;  /* 0x000000969707723e */ /* 0x000fca00000010ff */
[----:B------:R0:W-:Y:S02]  /*b540*/  STSM.16.M88.4 [R20], R4 ;  /* 0x0000000414007844 */ /* 0x0001e40000000200 */
[----:B0-----:R-:W-:Y:S02]  /*b550*/  IMAD.U32 R4, RZ, RZ, UR10 ;  /* 0x0000000aff047e24 */ /* 0x001fe4000f8e00ff */
[----:B------:R-:W-:Y:S01]  /*b560*/  IMAD.U32 R5, RZ, RZ, UR11 ;  /* 0x0000000bff057e24 */ /* 0x000fe2000f8e00ff */
[----:B------:R-:W-:Y:S06]  /*b570*/  BAR.SYNC.DEFER_BLOCKING 0x1, 0x100 ;  /* 0x0044000000007b1d */ /* 0x000fec0000010000 */
[----:B------:R-:W-:-:S02]  /*b580*/  ULDC.64 UR10, c[0x0][0xc00] ;  /* 0x00030000000a7ab9 */ /* 0x000fc40000000a00 */
[----:B------:R-:W-:Y:S01]  /*b590*/  UIMAD.WIDE UR10, UR41, 0x4, UR10 ;  /* 0x00000004290a78a5 */ /* 0x000fe2000f8e020a */
[----:B------:R0:W2:Y:S05]  /*b5a0*/  @P1 LDG.E R3, desc[UR50][R4.64] ;  /* 0x0000003204031981 */ /* 0x0000aa000c1e1900 */
[----:B0-----:R-:W-:Y:S02]  /*b5b0*/  IMAD.U32 R4, RZ, RZ, UR10 ;  /* 0x0000000aff047e24 */ /* 0x001fe4000f8e00ff */
        /* <DEDUP_REMOVED lines=16> */
.L_x_7674:
        /* <DEDUP_REMOVED lines=22> */
[----:B------:R-:W-:-:S04]  /*b820*/  USEL UR42, UR42, URZ, !UP0 ;  /* 0x0000003f2a2a7287 */ /* 0x000fc8000c000000 */
[----:B------:R-:W-:Y:S01]  /*b830*/  ULDC.64 UR14, c[0x0][UR19+0x228] ;  /* 0x00008a00130e7abb */ /* 0x000fe20008000a00 */
[----:B------:R-:W-:Y:S01]  /*b840*/  ULDC.64 UR12, c[0x0][UR19+0x220] ;  /* 0x00008800130c7abb */ /* 0x000fe20008000a00 */
[----:B------:R-:W-:Y:S02]  /*b850*/  UIMAD.WIDE.U32 UR20, UR14, UR16, URZ ;  /* 0x000000100e1472a5 */ /* 0x000fe4000f8e003f */
[----:B------:R-:W-:Y:S01]  /*b860*/  UIMAD UR22, UR15, UR16, URZ ;  /* 0x000000100f1672a4 */ /* 0x000fe2000f8e023f */
[----:B0-----:R-:W-:Y:S01]  /*b870*/  ISETP.NE.AND P0, PT, R0, 0x1, PT ;  /* 0x000000010000780c */ /* 0x001fe20003f05270 */
[----:B------:R-:W-:Y:S01]  /*b880*/  UIMAD.WIDE.U32 UR14, UR12, UR41, URZ ;  /* 0x000000290c0e72a5 */ /* 0x000fe2000f8e003f */
[----:B------:R-:W-:Y:S01]  /*b890*/  ULDC.64 UR10, c[0x0][UR19+0x218] ;  /* 0x00008600130a7abb */ /* 0x000fe20008000a00 */
[----:B------:R-:W-:Y:S02]  /*b8a0*/  UIMAD UR41, UR13, UR41, URZ ;  /* 0x000000290d2972a4 */ /* 0x000fe4000f8e023f */
[----:B------:R-:W-:-:S02]  /*b8b0*/  UIMAD.WIDE.U32 UR16, UR10, UR44, URZ ;  /* 0x0000002c0a1072a5 */ /* 0x000fc4000f8e003f */
[----:B------:R-:W-:Y:S02]  /*b8c0*/  UIMAD UR10, UR11, UR44, URZ ;  /* 0x0000002c0b0a72a4 */ /* 0x000fe4000f8e023f */
[----:B------:R-:W-:Y:S02]  /*b8d0*/  UIMAD UR41, UR12, UR42, UR41 ;  /* 0x0000002a0c2972a4 */ /* 0x000fe4000f8e0229 */
[----:B------:R-:W-:Y:S02]  /*b8e0*/  UIADD3 UR22, UR21, UR22, URZ ;  /* 0x0000001615167290 */ /* 0x000fe4000fffe03f */
[----:B------:R-:W0:Y:S01]  /*b8f0*/  @P0 LDC R4, c[0x0][0xbec] ;  /* 0x0002fb00ff040b82 */ /* 0x000e220000000800 */
[----:B------:R-:W-:Y:S02]  /*b900*/  UIADD3 UR11, UR17, UR10, URZ ;  /* 0x0000000a110b7290 */ /* 0x000fe4000fffe03f */
[----:B------:R-:W-:Y:S02]  /*b910*/  UIADD3 UR16, UP0, UP2, UR14, UR16, UR4 ;  /* 0x000000100e107290 */ /* 0x000fe4000fa1e004 */
[----:B------:R-:W-:Y:S01]  /*b920*/  UIADD3 UR10, UR15, UR41, URZ ;  /* 0x000000290f0a7290 */ /* 0x000fe2000fffe03f */
[----:B------:R-:W-:-:S02]  /*b930*/  IMAD.U32 R6, RZ, RZ, UR22 ;  /* 0x00000016ff067e24 */ /* 0x000fc4000f8e00ff */
[----:B------:R-:W1:Y:S01]  /*b940*/  @P0 LDC R5, c[0x0][0xbf0] ;  /* 0x0002fc00ff050b82 */ /* 0x000e620000000800 */
[----:B------:R-:W-:Y:S01]  /*b950*/  UIADD3.X UR10, UR10, UR11, UR18, UP0, UP2 ;  /* 0x0000000b0a0a7290 */ /* 0x000fe200087e4412 */
[----:B0-----:R-:W-:-:S05]  /*b960*/  @P0 IMAD.HI.U32 R4, R9, R4, RZ ;  /* 0x0000000409040227 */ /* 0x001fca00078e00ff */
[----:B-1----:R-:W-:Y:S01]  /*b970*/  @P0 SHF.R.U32.HI R3, RZ, R5, R4 ;  /* 0x00000005ff030219 */ /* 0x002fe20000011604 */
[----:B------:R-:W-:-:S04]  /*b980*/  IMAD.U32 R4, RZ, RZ, UR20 ;  /* 0x00000014ff047e24 */ /* 0x000fc8000f8e00ff */
        /* <DEDUP_REMOVED lines=18> */
[----:B------:R-:W0:Y:S04]  /*bab0*/  SHFL.IDX PT, R5, R9, RZ, 0x1c1f ;  /* 0x001c1fff09057589 */ /* 0x000e2800000e0000 */
[----:B------:R-:W1:Y:S01]  /*bac0*/  SHFL.IDX PT, R7, R9, 0x1, 0x1c1f ;  /* 0x003c1f0009077f89 */ /* 0x000e6200000e0000 */
[----:B--2---:R-:W-:-:S05]  /*bad0*/  IMAD.MOV R3, RZ, RZ, -R10 ;  /* 0x000000ffff037224 */ /* 0x004fca00078e0a0a */
[----:B------:R-:W-:Y:S01]  /*bae0*/  ISETP.NE.AND P0, PT, R184, R3, PT ;  /* 0x00000003b800720c */ /* 0x000fe20003f05270 */
[----:B------:R-:W-:Y:S02]  /*baf0*/  IMAD R3, R0, UR8, RZ ;  /* 0x0000000800037c24 */ /* 0x000fe4000f8e02ff */
[----:B------:R-:W-:-:S05]  /*bb00*/  VIADD R0, R16, UR45 ;  /* 0x0000002d10007c36 */ /* 0x000fca0008000000 */
[C---:B------:R-:W-:Y:S01]  /*bb10*/  ISETP.GE.OR P2, PT, R0.reuse, R3, P0 ;  /* 0x000000030000720c */ /* 0x040fe20000746670 */
[----:B------:R-:W-:-:S05]  /*bb20*/  VIADD R0, R0, 0x8 ;  /* 0x0000000800007836 */ /* 0x000fca0000000000 */
[----:B------:R-:W-:-:S07]  /*bb30*/  ISETP.GE.OR P0, PT, R0, R3, P0 ;  /* 0x000000030000720c */ /* 0x000fce0000706670 */
[----:B0-----:R0:W-:Y:S06]  /*bb40*/  @!P2 ST.E desc[UR50][R4.64], R12 ;  /* 0x0000000c0400a985 */ /* 0x0011ec000c101932 */
[----:B-1----:R0:W-:Y:S02]  /*bb50*/  @!P0 ST.E desc[UR50][R6.64], R13 ;  /* 0x0000000d06008985 */ /* 0x0021e4000c101932 */
.L_x_7675:
        /* <DEDUP_REMOVED lines=12> */
[C---:B------:R-:W-:Y:S02]  /*bc20*/  IADD3 R33, P0, R14.reuse, 0x5000, RZ ;  /* 0x000050000e217810 */ /* 0x040fe40007f1e0ff */
[----:B------:R-:W-:Y:S02]  /*bc30*/  LOP3.LUT R40, R41, 0x380, RZ, 0xc0, !PT ;  /* 0x0000038029287812 */ /* 0x000fe400078ec0ff */
[----:B------:R-:W-:Y:S02]  /*bc40*/  LOP3.LUT R32, R33, 0x380, RZ, 0xc0, !PT ;  /* 0x0000038021207812 */ /* 0x000fe400078ec0ff */
[----:B------:R-:W-:Y:S02]  /*bc50*/  IADD3 R37, P1, R14, 0x6000, RZ ;  /* 0x000060000e257810 */ /* 0x000fe40007f3e0ff */
[----:B------:R-:W-:-:S02]  /*bc60*/  SHF.R.U64 R40, R40, 0x3, RZ ;  /* 0x0000000328287819 */ /* 0x000fc400000012ff */
[----:B------:R-:W-:Y:S02]  /*bc70*/  SHF.R.U64 R32, R32, 0x3, RZ ;  /* 0x0000000320207819 */ /* 0x000fe400000012ff */
[----:B------:R-:W-:Y:S02]  /*bc80*/  LOP3.LUT R36, R37, 0x380, RZ, 0xc0, !PT ;  /* 0x0000038025247812 */ /* 0x000fe400078ec0ff */
[----:B------:R-:W-:Y:S01]  /*bc90*/  LOP3.LUT R40, R40, R41, RZ, 0x3c, !PT ;  /* 0x0000002928287212 */ /* 0x000fe200078e3cff */
[--C-:B------:R-:W-:Y:S01]  /*bca0*/  IMAD.X R41, RZ, RZ, R15.reuse, P2 ;  /* 0x000000ffff297224 */ /* 0x100fe200010e060f */
[----:B------:R-:W-:Y:S01]  /*bcb0*/  LOP3.LUT R32, R32, R33, RZ, 0x3c, !PT ;  /* 0x0000002120207212 */ /* 0x000fe200078e3cff */
[--C-:B------:R-:W-:Y:S01]  /*bcc0*/  IMAD.X R33, RZ, RZ, R15.reuse, P0 ;  /* 0x000000ffff217224 */ /* 0x100fe200000e060f */
[----:B------:R-:W-:Y:S02]  /*bcd0*/  IADD3 R69, P2, R14, 0xe000, RZ ;  /* 0x0000e0000e457810 */ /* 0x000fe40007f5e0ff */
[----:B------:R-:W-:Y:S01]  /*bce0*/  SHF.R.U64 R36, R36, 0x3, RZ ;  /* 0x0000000324247819 */ /* 0x000fe200000012ff */
[----:B------:R-:W-:Y:S01]  /*bcf0*/  UIMAD UR18, UR18, UR12, URZ ;  /* 0x0000000c121272a4 */ /* 0x000fe2000f8e023f */
[----:B------:R-:W-:Y:S01]  /*bd00*/  IADD3 R61, P0, R14, 0xc000, RZ ;  /* 0x0000c0000e3d7810 */ /* 0x000fe20007f1e0ff */
[----:B------:R-:W-:Y:S01]  /*bd10*/  UIMAD.WIDE.U32 UR10, UR4, UR12, URZ ;  /* 0x0000000c040a72a5 */ /* 0x000fe2000f8e003f */
[----:B------:R-:W-:Y:S01]  /*bd20*/  LOP3.LUT R68, R69, 0x380, RZ, 0xc0, !PT ;  /* 0x0000038045447812 */ /* 0x000fe200078ec0ff */
[----:B------:R-:W-:Y:S01]  /*bd30*/  VIADD R89, R2, 0xc0 ;  /* 0x000000c002597836 */ /* 0x000fe20000000000 */
[----:B------:R-:W-:Y:S01]  /*bd40*/  LOP3.LUT R36, R36, R37, RZ, 0x3c, !PT ;  /* 0x0000002524247212 */ /* 0x000fe200078e3cff */
[----:B------:R-:W-:Y:S01]  /*bd50*/  IMAD.X R37, RZ, RZ, R15, P1 ;  /* 0x000000ffff257224 */ /* 0x000fe200008e060f */
[----:B------:R-:W-:Y:S01]  /*bd60*/  LOP3.LUT R60, R61, 0x380, RZ, 0xc0, !PT ;  /* 0x000003803d3c7812 */ /* 0x000fe200078ec0ff */
[----:B------:R-:W-:Y:S01]  /*bd70*/  VIADD R87, R2, 0x100 ;  /* 0x0000010002577836 */ /* 0x000fe20000000000 */
[----:B------:R-:W-:Y:S01]  /*bd80*/  IADD3 R65, P1, R14, 0xd000, RZ ;  /* 0x0000d0000e417810 */ /* 0x000fe20007f3e0ff */
[----:B------:R-:W-:Y:S01]  /*bd90*/  VIADD R95, R2, 0x140 ;  /* 0x00000140025f7836 */ /* 0x000fe20000000000 */
[----:B------:R-:W-:-:S02]  /*bda0*/  SHF.R.U64 R68, R68, 0x3, RZ ;  /* 0x0000000344447819 */ /* 0x000fc400000012ff */
[----:B------:R-:W-:Y:S02]  /*bdb0*/  IADD3 R9, P3, R14, 0x1000, RZ ;  /* 0x000010000e097810 */ /* 0x000fe40007f7e0ff */
[----:B------:R-:W-:Y:S02]  /*bdc0*/  LOP3.LUT R77, R20, 0xfffffff8, RZ, 0xc0, !PT ;  /* 0xfffffff8144d7812 */ /* 0x000fe400078ec0ff */
[C---:B------:R-:W-:Y:S02]  /*bdd0*/  IADD3 R13, P4, R14.reuse, 0x2000, RZ ;  /* 0x000020000e0d7810 */ /* 0x040fe40007f9e0ff */
[C---:B------:R-:W-:Y:S02]  /*bde0*/  IADD3 R25, P5, R14.reuse, 0x3000, RZ ;  /* 0x000030000e197810 */ /* 0x040fe40007fbe0ff */
[----:B------:R-:W-:Y:S01]  /*bdf0*/  IADD3 R29, P6, R14, 0x4000, RZ ;  /* 0x000040000e1d7810 */ /* 0x000fe20007fde0ff */
[----:B------:R-:W-:Y:S01]  /*be00*/  UIMAD UR18, UR4, UR13, UR18 ;  /* 0x0000000d041272a4 */ /* 0x000fe2000f8e0212 */
[----:B------:R-:W-:Y:S01]  /*be10*/  SHF.R.U64 R60, R60, 0x3, RZ ;  /* 0x000000033c3c7819 */ /* 0x000fe200000012ff */
[----:B------:R-:W-:Y:S01]  /*be20*/  VIADD R93, R2, 0x180 ;  /* 0x00000180025d7836 */ /* 0x000fe20000000000 */
[----:B------:R-:W-:Y:S01]  /*be30*/  LOP3.LUT R64, R65, 0x380, RZ, 0xc0, !PT ;  /* 0x0000038041407812 */ /* 0x000fe200078ec0ff */
[----:B------:R-:W-:Y:S01]  /*be40*/  ULDC.64 UR12, c[0x0][0xae8] ;  /* 0x0002ba00000c7ab9 */ /* 0x000fe20000000a00 */
[----:B------:R-:W-:Y:S01]  /*be50*/  LOP3.LUT R68, R68, R69, RZ, 0x3c, !PT ;  /* 0x0000004544447212 */ /* 0x000fe200078e3cff */
[--C-:B------:R-:W-:Y:S01]  /*be60*/  IMAD.X R69, RZ, RZ, R15.reuse, P2 ;  /* 0x000000ffff457224 */ /* 0x100fe200010e060f */
[----:B------:R-:W-:Y:S01]  /*be70*/  LOP3.LUT R60, R60, R61, RZ, 0x3c, !PT ;  /* 0x0000003d3c3c7212 */ /* 0x000fe200078e3cff */
[----:B------:R-:W-:Y:S01]  /*be80*/  IMAD.X R61, RZ, RZ, R15, P0 ;  /* 0x000000ffff3d7224 */ /* 0x000fe200000e060f */
[----:B--2---:R-:W-:Y:S01]  /*be90*/  ISETP.NE.AND P2, PT, R82, 0x1, PT ;  /* 0x000000015200780c */ /* 0x004fe20003f45270 */
[----:B------:R-:W5:Y:S01]  /*bea0*/  LD.E.128 R32, desc[UR50][R32.64] ;  /* 0x0000003220207980 */ /* 0x000f62000c101d00 */
[----:B------:R-:W-:-:S02]  /*beb0*/  SHF.R.U64 R64, R64, 0x3, RZ ;  /* 0x0000000340407819 */ /* 0x000fc400000012ff */
[----:B------:R-:W-:Y:S01]  /*bec0*/  ISETP.GE.AND P0, PT, R187, UR14, PT ;  /* 0x0000000ebb007c0c */ /* 0x000fe2000bf06270 */
[----:B------:R-:W5:Y:S01]  /*bed0*/  LD.E.128 R36, desc[UR50][R36.64] ;  /* 0x0000003224247980 */ /* 0x000f62000c101d00 */
[----:B------:R-:W-:Y:S01]  /*bee0*/  LOP3.LUT R64, R64, R65, RZ, 0x3c, !PT ;  /* 0x0000004140407212 */ /* 0x000fe200078e3cff */
[----:B------:R-:W-:Y:S01]  /*bef0*/  IMAD.X R65, RZ, RZ, R15, P1 ;  /* 0x000000ffff417224 */ /* 0x000fe200008e060f */
[----:B------:R-:W-:Y:S01]  /*bf00*/  SEL R76, RZ, 0xffffffff, P0 ;  /* 0xffffffffff4c7807 */ /* 0x000fe20000000000 */
[----:B------:R-:W5:Y:S01]  /*bf10*/  LD.E.128 R40, desc[UR50][R40.64] ;  /* 0x0000003228287980 */ /* 0x000f62000c101d00 */
[----:B------:R-:W-:Y:S02]  /*bf20*/  ISETP.GE.AND P1, PT, R2, UR14, PT ;  /* 0x0000000e02007c0c */ /* 0x000fe4000bf26270 */
[----:B------:R-:W-:Y:S01]  /*bf30*/  LOP3.LUT R8, R9, 0x380, RZ, 0xc0, !PT ;  /* 0x0000038009087812 */ /* 0x000fe200078ec0ff */
[----:B------:R-:W-:Y:S01]  /*bf40*/  IMAD.SHL.U32 R76, R76, 0x2, RZ ;  /* 0x000000024c4c7824 */ /* 0x000fe200078e00ff */
[----:B------:R-:W-:Y:S01]  /*bf50*/  SEL R21, RZ, 0x1, P1 ;  /* 0x00000001ff157807 */ /* 0x000fe20000800000 */
[----:B------:R-:W0:Y:S01]  /*bf60*/  @P2 LDC R79, c[0x0][0xbec] ;  /* 0x0002fb00ff4f2b82 */ /* 0x000e220000000800 */
[----:B------:R-:W-:-:S02]  /*bf70*/  ISETP.GE.AND P0, PT, R186, UR14, PT ;  /* 0x0000000eba007c0c */ /* 0x000fc4000bf06270 */
[----:B------:R-:W-:Y:S02]  /*bf80*/  LOP3.LUT R12, R13, 0x380, RZ, 0xc0, !PT ;  /* 0x000003800d0c7812 */ /* 0x000fe400078ec0ff */
[----:B------:R-:W-:Y:S02]  /*bf90*/  LOP3.LUT R24, R25, 0x380, RZ, 0xc0, !PT ;  /* 0x0000038019187812 */ /* 0x000fe400078ec0ff */
[----:B------:R-:W-:Y:S01]  /*bfa0*/  LOP3.LUT R28, R29, 0x380, RZ, 0xc0, !PT ;  /* 0x000003801d1c7812 */ /* 0x000fe200078ec0ff */
[----:B------:R-:W1:Y:S01]  /*bfb0*/  @P2 LDC R81, c[0x0][0xbf0] ;  /* 0x0002fc00ff512b82 */ /* 0x000e620000000800 */
[----:B------:R-:W-:Y:S01]  /*bfc0*/  SHF.R.U64 R8, R8, 0x3, RZ ;  /* 0x0000000308087819 */ /* 0x000fe200000012ff */
[----:B------:R-:W-:Y:S01]  /*bfd0*/  UIADD3 UR11, UR11, UR18, URZ ;  /* 0x000000120b0b7290 */ /* 0x000fe2000fffe03f */
[----:B------:R-:W-:Y:S01]  /*bfe0*/  LOP3.LUT R21, R76, 0x2, R21, 0xe2, !PT ;  /* 0x000000024c157812 */ /* 0x000fe200078ee215 */
[----:B------:R-:W-:Y:S01]  /*bff0*/  IMAD.IADD R76, R0, 0x1, -R77 ;  /* 0x00000001004c7824 */ /* 0x000fe200078e0a4d */
[----:B------:R-:W-:Y:S01]  /*c000*/  SEL R0, RZ, 0xffffffff, P0 ;  /* 0xffffffffff007807 */ /* 0x000fe20000000000 */
[----:B------:R-:W-:Y:S01]  /*c010*/  USHF.R.S32.HI UR4, URZ, 0x1f, UR9 ;  /* 0x0000001f3f047899 */ /* 0x000fe20008011409 */
[----:B------:R-:W-:Y:S01]  /*c020*/  LOP3.LUT R8, R8, R9, RZ, 0x3c, !PT ;  /* 0x0000000908087212 */ /* 0x000fe200078e3cff */
[----:B------:R-:W-:Y:S01]  /*c030*/  IMAD.X R9, RZ, RZ, R15, P3 ;  /* 0x000000ffff097224 */ /* 0x000fe200018e060f */
[----:B------:R-:W-:Y:S01]  /*c040*/  IADD3 R45, P3, R14, 0x8000, RZ ;  /* 0x000080000e2d7810 */ /* 0x000fe20007f7e0ff */
[----:B------:R-:W-:Y:S01]  /*c050*/  IMAD.SHL.U32 R0, R0, 0x4, RZ ;  /* 0x0000000400007824 */ /* 0x000fe200078e00ff */
[----:B------:R-:W-:Y:S01]  /*c060*/  SHF.R.U64 R12, R12, 0x3, RZ ;  /* 0x000000030c0c7819 */ /* 0x000fe200000012ff */
[----:B------:R-:W5:Y:S01]  /*c070*/  LD.E.128 R60, desc[UR50][R60.64] ;  /* 0x000000323c3c7980 */ /* 0x000f62000c101d00 */
[----:B------:R-:W-:-:S02]  /*c080*/  LOP3.LUT R44, R45, 0x380, RZ, 0xc0, !PT ;  /* 0x000003802d2c7812 */ /* 0x000fc400078ec0ff */
[----:B------:R-:W-:Y:S01]  /*c090*/  LOP3.LUT R21, R0, 0x4, R21, 0xe2, !PT ;  /* 0x0000000400157812 */ /* 0x000fe200078ee215 */
[----:B------:R-:W-:Y:S01]  /*c0a0*/  IMAD R0, R76, 0x20, R3 ;  /* 0x000000204c007824 */ /* 0x000fe200078e0203 */
[----:B------:R-:W-:Y:S01]  /*c0b0*/  SHF.R.U64 R24, R24, 0x3, RZ ;  /* 0x0000000318187819 */ /* 0x000fe200000012ff */
[----:B------:R-:W5:Y:S01]  /*c0c0*/  LD.E.128 R64, desc[UR50][R64.64] ;  /* 0x0000003240407980 */ /* 0x000f62000c101d00 */
[----:B------:R-:W-:Y:S02]  /*c0d0*/  SHF.R.U64 R28, R28, 0x3, RZ ;  /* 0x000000031c1c7819 */ /* 0x000fe400000012ff */
[----:B------:R-:W-:Y:S01]  /*c0e0*/  SHF.R.U64 R44, R44, 0x3, RZ ;  /* 0x000000032c2c7819 */ /* 0x000fe200000012ff */
[----:B------:R-:W-:Y:S01]  /*c0f0*/  UIMAD.WIDE.U32 UR10, UR44, UR12, UR10 ;  /* 0x0000000c2c0a72a5 */ /* 0x000fe2000f8e000a */
[----:B------:R-:W-:Y:S01]  /*c100*/  LOP3.LUT R12, R12, R13, RZ, 0x3c, !PT ;  /* 0x0000000d0c0c7212 */ /* 0x000fe200078e3cff */
[----:B------:R-:W-:Y:S01]  /*c110*/  VIADD R80, R0, UR45 ;  /* 0x0000002d00507c36 */ /* 0x000fe20008000000 */
[----:B------:R-:W-:Y:S01]  /*c120*/  LOP3.LUT R24, R24, R25, RZ, 0x3c, !PT ;  /* 0x0000001918187212 */ /* 0x000fe200078e3cff */
[--C-:B------:R-:W-:Y:S01]  /*c130*/  IMAD.X R13, RZ, RZ, R15.reuse, P4 ;  /* 0x000000ffff0d7224 */ /* 0x100fe200020e060f */
[----:B------:R-:W-:Y:S01]  /*c140*/  LOP3.LUT R28, R28, R29, RZ, 0x3c, !PT ;  /* 0x0000001d1c1c7212 */ /* 0x000fe200078e3cff */
[--C-:B------:R-:W-:Y:S01]  /*c150*/  IMAD.X R25, RZ, RZ, R15.reuse, P5 ;  /* 0x000000ffff197224 */ /* 0x100fe200028e060f */
[----:B------:R-:W-:Y:S01]  /*c160*/  ISETP.GE.AND P1, PT, R89, UR14, PT ;  /* 0x0000000e59007c0c */ /* 0x000fe2000bf26270 */
[--C-:B------:R-:W-:Y:S01]  /*c170*/  IMAD.X R29, RZ, RZ, R15.reuse, P6 ;  /* 0x000000ffff1d7224 */ /* 0x100fe200030e060f */
[----:B------:R-:W-:Y:S01]  /*c180*/  LOP3.LUT R44, R44, R45, RZ, 0x3c, !PT ;  /* 0x0000002d2c2c7212 */ /* 0x000fe200078e3cff */
[----:B------:R-:W-:Y:S01]  /*c190*/  IMAD.X R45, RZ, RZ, R15, P3 ;  /* 0x000000ffff2d7224 */ /* 0x000fe200018e060f */
[C---:B------:R-:W-:Y:S01]  /*c1a0*/  IADD3 R49, P4, R14.reuse, 0x9000, RZ ;  /* 0x000090000e317810 */ /* 0x040fe20007f9e0ff */
[----:B------:R-:W-:Y:S01]  /*c1b0*/  UIMAD UR11, UR44, UR13, UR11 ;  /* 0x0000000d2c0b72a4 */ /* 0x000fe2000f8e020b */
[----:B------:R-:W-:Y:S01]  /*c1c0*/  IADD3 R53, P5, R14, 0xa000, RZ ;  /* 0x0000a0000e357810 */ /* 0x000fe20007fbe0ff */
[----:B0-----:R-:W-:Y:S01]  /*c1d0*/  @P2 IMAD.HI.U32 R0, R80, R79, RZ ;  /* 0x0000004f50002227 */ /* 0x001fe200078e00ff */
[C---:B------:R-:W-:Y:S01]  /*c1e0*/  IADD3 R57, P6, R14.reuse, 0xb000, RZ ;  /* 0x0000b0000e397810 */ /* 0x040fe20007fde0ff */
[----:B------:R-:W-:Y:S01]  /*c1f0*/  ULDC.64 UR12, c[0x0][0xaf0] ;  /* 0x0002bc00000c7ab9 */ /* 0x000fe20000000a00 */
[----:B------:R-:W-:Y:S01]  /*c200*/  IADD3 R7, P3, R14, 0xf000, RZ ;  /* 0x0000f0000e077810 */ /* 0x000fe20007f7e0ff */
[----:B------:R-:W5:Y:S01]  /*c210*/  LD.E.128 R68, desc[UR50][R68.64] ;  /* 0x0000003244447980 */ /* 0x000f62000c101d00 */
[----:B------:R-:W-:Y:S01]  /*c220*/  SEL R20, RZ, 0xffffffff, P1 ;  /* 0xffffffffff147807 */ /* 0x000fe20000800000 */
[----:B------:R-:W-:Y:S01]  /*c230*/  UIMAD UR4, UR4, UR12, URZ ;  /* 0x0000000c040472a4 */ /* 0x000fe2000f8e023f */
[----:B------:R-:W-:-:S02]  /*c240*/  ISETP.GE.AND P0, PT, R87, UR14, PT ;  /* 0x0000000e57007c0c */ /* 0x000fc4000bf06270 */
[----:B------:R-:W-:Y:S01]  /*c250*/  LOP3.LUT R5, R14, 0x380, RZ, 0xc0, !PT ;  /* 0x000003800e057812 */ /* 0x000fe200078ec0ff */
[----:B------:R-:W-:Y:S01]  /*c260*/  IMAD.MOV.U32 R77, RZ, RZ, R80 ;  /* 0x000000ffff4d7224 */ /* 0x000fe200078e0050 */
[----:B------:R-:W-:Y:S01]  /*c270*/  LOP3.LUT R48, R49, 0x380, RZ, 0xc0, !PT ;  /* 0x0000038031307812 */ /* 0x000fe200078ec0ff */
[----:B------:R-:W5:Y:S01]  /*c280*/  LD.E.128 R8, desc[UR50][R8.64] ;  /* 0x0000003208087980 */ /* 0x000f62000c101d00 */
[----:B------:R-:W-:Y:S02]  /*c290*/  LOP3.LUT R52, R53, 0x380, RZ, 0xc0, !PT ;  /* 0x0000038035347812 */ /* 0x000fe400078ec0ff */
[----:B------:R-:W-:Y:S01]  /*c2a0*/  LOP3.LUT R56, R57, 0x380, RZ, 0xc0, !PT ;  /* 0x0000038039387812 */ /* 0x000fe200078ec0ff */
[----:B------:R-:W-:Y:S01]  /*c2b0*/  UIMAD.WIDE.U32 UR10, UR9, UR12, UR10 ;  /* 0x0000000c090a72a5 */ /* 0x000fe2000f8e000a */
[----:B------:R-:W-:Y:S01]  /*c2c0*/  LOP3.LUT R6, R7, 0x380, RZ, 0xc0, !PT ;  /* 0x0000038007067812 */ /* 0x000fe200078ec0ff */
[----:B------:R-:W-:Y:S01]  /*c2d0*/  IMAD.X R73, RZ, RZ, R15, P3 ;  /* 0x000000ffff497224 */ /* 0x000fe200018e060f */
[----:B------:R-:W-:Y:S01]  /*c2e0*/  SHF.L.U32 R76, R20, 0x3, RZ ;  /* 0x00000003144c7819 */ /* 0x000fe200000006ff */
[----:B------:R-:W-:Y:S01]  /*c2f0*/  UIMAD UR4, UR9, UR13, UR4 ;  /* 0x0000000d090472a4 */ /* 0x000fe2000f8e0204 */
[----:B------:R-:W-:Y:S01]  /*c300*/  SEL R20, RZ, 0xffffffff, P0 ;  /* 0xffffffffff147807 */ /* 0x000fe20000000000 */
[----:B------:R-:W5:Y:S01]  /*c310*/  LD.E.128 R24, desc[UR50][R24.64] ;  /* 0x0000003218187980 */ /* 0x000f62000c101d00 */
[----:B-1----:R-:W-:-:S02]  /*c320*/  @P2 SHF.R.U32.HI R77, RZ, R81, R0 ;  /* 0x00000051ff4d2219 */ /* 0x002fc40000011600 */
[----:B------:R-:W-:Y:S01]  /*c330*/  SHF.R.U64 R48, R48, 0x3, RZ ;  /* 0x0000000330307819 */ /* 0x000fe200000012ff */
[----:B------:R-:W5:Y:S01]  /*c340*/  LD.E.128 R28, desc[UR50][R28.64] ;  /* 0x000000321c1c7980 */ /* 0x000f62000c101d00 */
[----:B------:R-:W-:Y:S02]  /*c350*/  SHF.R.U64 R52, R52, 0x3, RZ ;  /* 0x0000000334347819 */ /* 0x000fe400000012ff */
[----:B------:R-:W-:Y:S01]  /*c360*/  SHF.R.U64 R56, R56, 0x3, RZ ;  /* 0x0000000338387819 */ /* 0x000fe200000012ff */
[----:B------:R-:W5:Y:S01]  /*c370*/  LD.E.128 R44, desc[UR50][R44.64] ;  /* 0x000000322c2c7980 */ /* 0x000f62000c101d00 */
[----:B------:R-:W-:Y:S02]  /*c380*/  SHF.R.U64 R5, R5, 0x3, RZ ;  /* 0x0000000305057819 */ /* 0x000fe400000012ff */
[----:B------:R-:W-:Y:S01]  /*c390*/  SHF.R.U64 R6, R6, 0x3, RZ ;  /* 0x0000000306067819 */ /* 0x000fe200000012ff */
[----:B------:R-:W-:Y:S01]  /*c3a0*/  UIADD3 UR4, UR11, UR4, URZ ;  /* 0x000000040b047290 */ /* 0x000fe2000fffe03f */
[----:B------:R-:W-:Y:S01]  /*c3b0*/  ISETP.GE.AND P0, PT, R95, UR14, PT ;  /* 0x0000000e5f007c0c */ /* 0x000fe2000bf06270 */
[----:B------:R-:W-:Y:S01]  /*c3c0*/  IMAD.SHL.U32 R83, R20, 0x10, RZ ;  /* 0x0000001014537824 */ /* 0x000fe200078e00ff */
        /* <DEDUP_REMOVED lines=12> */
[----:B------:R-:W-:Y:S01]  /*c490*/  LOP3.LUT R72, R6, R7, RZ, 0x3c, !PT ;  /* 0x0000000706487212 */ /* 0x000fe200078e3cff */
[----:B------:R-:W-:Y:S01]  /*c4a0*/  IMAD.U32 R21, RZ, RZ, UR11 ;  /* 0x0000000bff157e24 */ /* 0x000fe2000f8e00ff */
[----:B------:R-:W-:Y:S01]  /*c4b0*/  ULDC.64 UR10, c[0x0][0xae0] ;  /* 0x0002b800000a7ab9 */ /* 0x000fe20000000a00 */
[----:B------:R-:W-:Y:S01]  /*c4c0*/  SEL R0, RZ, 0xffffffff, P0 ;  /* 0xffffffffff007807 */ /* 0x000fe20000000000 */
[----:B------:R-:W-:Y:S01]  /*c4d0*/  IMAD R79, R82, R79, R80 ;  /* 0x0000004f524f7224 */ /* 0x000fe200078e0250 */
[----:B------:R-:W5:Y:S01]  /*c4e0*/  LD.E.128 R4, desc[UR50][R4.64] ;  /* 0x0000003204047980 */ /* 0x000f62000c101d00 */
[----:B------:R-:W-:Y:S01]  /*c4f0*/  IMAD R78, R78, UR10, RZ ;  /* 0x0000000a4e4e7c24 */ /* 0x000fe2000f8e02ff */
[----:B------:R-:W-:Y:S01]  /*c500*/  LOP3.LUT R76, R83, 0x10, R76, 0xe2, !PT ;  /* 0x00000010534c7812 */ /* 0x000fe200078ee24c */
[----:B------:R-:W-:Y:S01]  /*c510*/  IMAD.U32 R21, RZ, RZ, UR4 ;  /* 0x00000004ff157e24 */ /* 0x000fe2000f8e00ff */
[----:B------:R-:W5:Y:S01]  /*c520*/  LD.E.128 R12, desc[UR50][R12.64] ;  /* 0x000000320c0c7980 */ /* 0x000f62000c101d00 */
[----:B------:R-:W-:Y:S01]  /*c530*/  IMAD.SHL.U32 R83, R0, 0x20, RZ ;  /* 0x0000002000537824 */ /* 0x000fe200078e00ff */
[----:B------:R-:W-:Y:S01]  /*c540*/  ISETP.GE.AND P0, PT, R93, UR14, PT ;  /* 0x0000000e5d007c0c */ /* 0x000fe2000bf06270 */
[----:B------:R-:W-:Y:S01]  /*c550*/  IMAD R81, R77, UR11, R78 ;  /* 0x0000000b4d517c24 */ /* 0x000fe2000f8e024e */
[----:B------:R-:W5:Y:S01]  /*c560*/  LD.E.128 R48, desc[UR50][R48.64] ;  /* 0x0000003230307980 */ /* 0x000f62000c101d00 */
[----:B------:R-:W-:-:S03]  /*c570*/  SHF.R.S32.HI R78, RZ, 0x1f, R79 ;  /* 0x0000001fff4e7819 */ /* 0x000fc6000001144f */
[----:B------:R-:W5:Y:S01]  /*c580*/  LD.E.128 R52, desc[UR50][R52.64] ;  /* 0x0000003234347980 */ /* 0x000f62000c101d00 */
[----:B------:R-:W-:Y:S01]  /*c590*/  IMAD.WIDE.U32 R20, R77, UR10, R20 ;  /* 0x0000000a4d147c25 */ /* 0x000fe2000f8e0014 */
[----:B------:R-:W-:Y:S02]  /*c5a0*/  ULDC.64 UR10, c[0x0][0xad8] ;  /* 0x0002b600000a7ab9 */ /* 0x000fe40000000a00 */
[----:B------:R-:W5:Y:S01]  /*c5b0*/  LD.E.128 R56, desc[UR50][R56.64] ;  /* 0x0000003238387980 */ /* 0x000f62000c101d00 */
[----:B------:R-:W-:-:S03]  /*c5c0*/  VIADD R97, R2, 0x1c0 ;  /* 0x000001c002617836 */ /* 0x000fc60000000000 */
        /* <DEDUP_REMOVED lines=8> */
[----:B------:R-:W-:Y:S01]  /*c650*/  IMAD.IADD R21, R21, 0x1, R81 ;  /* 0x0000000115157824 */ /* 0x000fe200078e0251 */
[----:B------:R-:W-:Y:S01]  /*c660*/  SEL R77, RZ, 0x40, P0 ;  /* 0x00000040ff4d7807 */ /* 0x000fe20000000000 */
[----:B------:R-:W-:Y:S01]  /*c670*/  IMAD R78, R78, UR10, RZ ;  /* 0x0000000a4e4e7c24 */ /* 0x000fe2000f8e02ff */
[----:B------:R-:W-:Y:S01]  /*c680*/  ISETP.GE.AND P0, PT, R97, UR14, PT ;  /* 0x0000000e61007c0c */ /* 0x000fe2000bf06270 */
[----:B------:R-:W-:-:S02]  /*c690*/  IMAD R91, R82, UR8, RZ ;  /* 0x00000008525b7c24 */ /* 0x000fc4000f8e02ff */
[----:B------:R-:W-:Y:S01]  /*c6a0*/  VIADD R90, R3, UR45 ;  /* 0x0000002d035a7c36 */ /* 0x000fe20008000000 */
        /* <DEDUP_REMOVED lines=55> */
.L_x_7678:
[----:B------:R-:W-:Y:S05]  /*ca20*/  BSYNC B1 ;  /* 0x0000000000017941 */ /* 0x000fea0003800000 */
.L_x_7677:
        /* <DEDUP_REMOVED lines=44> */
.L_x_7676:
        /* <DEDUP_REMOVED lines=44> */
[----:B------:R-:W-:Y:S01]  /*cfb0*/  UIADD3 UR4, UR40, 0x28c20, URZ ;  /* 0x00028c2028047890 */ /* 0x000fe2000fffe03f */
[----:B------:R-:W-:Y:S01]  /*cfc0*/  IMAD R7, R7, UR14, R4 ;  /* 0x0000000e07077c24 */ /* 0x000fe2000f8e0204 */
[----:B------:R-:W-:Y:S01]  /*cfd0*/  SHF.R.S32.HI R162, RZ, 0x1f, R209 ;  /* 0x0000001fffa27819 */ /* 0x000fe200000114d1 */
[----:B------:R-:W-:Y:S01]  /*cfe0*/  IMAD R0, R0, UR12, RZ ;  /* 0x0000000c00007c24 */ /* 0x000fe2000f8e02ff */
[----:B------:R-:W-:Y:S01]  /*cff0*/  UPRMT UR4, URZ, 0x654, UR4 ;  /* 0x000006543f047896 */ /* 0x000fe20008000004 */
[----:B------:R-:W-:Y:S01]  /*d000*/  IMAD.U32 R4, RZ, RZ, UR10 ;  /* 0x0000000aff047e24 */ /* 0x000fe2000f8e00ff */
[----:B------:R-:W-:Y:S01]  /*d010*/  ULDC.64 UR10, c[0x0][0xb28] ;  /* 0x0002ca00000a7ab9 */ /* 0x000fe20000000a00 */
[C---:B------:R-:W-:Y:S01]  /*d020*/  IMAD R9, R3.reuse, UR13, R0 ;  /* 0x0000000d03097c24 */ /* 0x040fe2000f8e0200 */
[----:B------:R-:W-:Y:S01]  /*d030*/  SHF.R.S32.HI R0, RZ, 0x1f, R7 ;  /* 0x0000001fff007819 */ /* 0x000fe20000011407 */
[----:B------:R-:W-:Y:S01]  /*d040*/  IMAD.WIDE.U32 R4, R3, UR12, R4 ;  /* 0x0000000c03047c25 */ /* 0x000fe2000f8e0004 */
[----:B------:R-:W-:-:S02]  /*d050*/  SHF.R.S32.HI R163, RZ, 0x1f, R210 ;  /* 0x0000001fffa37819 */ /* 0x000fc400000114d2 */
[----:B------:R-:W-:Y:S01]  /*d060*/  SHF.R.S32.HI R164, RZ, 0x1f, R211 ;  /* 0x0000001fffa47819 */ /* 0x000fe200000114d3 */
[----:B------:R-:W-:Y:S01]  /*d070*/  IMAD R0, R0, UR10, RZ ;  /* 0x0000000a00007c24 */ /* 0x000fe2000f8e02ff */
[----:B------:R-:W-:Y:S01]  /*d080*/  SYNCS.ARRIVE.TRANS64.RED.A1T0 RZ, [UR4], RZ ;  /* 0x000000ffffff79a7 */ /* 0x000fe20008100404 */
[----:B------:R-:W-:Y:S01]  /*d090*/  IMAD.IADD R5, R5, 0x1, R9 ;  /* 0x0000000105057824 */ /* 0x000fe200078e0209 */
[----:B------:R-:W-:Y:S01]  /*d0a0*/  SHF.R.S32.HI R165, RZ, 0x1f, R212 ;  /* 0x0000001fffa57819 */ /* 0x000fe200000114d4 */
[C---:B------:R-:W-:Y:S01]  /*d0b0*/  IMAD R3, R7.reuse, UR11, R0 ;  /* 0x0000000b07037c24 */ /* 0x040fe2000f8e0200 */
        /* <DEDUP_REMOVED lines=15> */
[----:B------:R-:W-:Y:S01]  /*d1b0*/  SHF.R.S32.HI R170, RZ, 0x1f, R17 ;  /* 0x0000001fffaa7819 */ /* 0x000fe20000011411 */
[----:B------:R-:W-:Y:S06]  /*d1c0*/  @P0 BRA `(.L_x_7681) ;  /* 0x0000000800040947 */ /* 0x000fec0003800000 */
        /* <DEDUP_REMOVED lines=129> */
.L_x_7681:
[----:B------:R-:W-:Y:S05]  /*d9e0*/  BSYNC B1 ;  /* 0x0000000000017941 */ /* 0x000fea0003800000 */
.L_x_7680:
        /* <DEDUP_REMOVED lines=136> */
.L_x_7673:
        /* <DEDUP_REMOVED lines=33> */
.L_x_7682:
[----:B------:R-:W-:Y:S01]  /*e480*/  USEL UR41, UR41, URZ, !UP0 ;  /* 0x0000003f29297287 */ /* 0x000fe2000c000000 */
[----:B------:R-:W-:Y:S01]  /*e490*/  BSSY B1, `(.L_x_7683) ;  /* 0x0000039000017945 */ /* 0x000fe20003800000 */
[----:B------:R-:W-:-:S03]  /*e4a0*/  USEL UR42, UR42, URZ, !UP0 ;  /* 0x0000003f2a2a7287 */ /* 0x000fc6000c000000 */
[----:B------:R-:W-:Y:S09]  /*e4b0*/  @P0 BRA `(.L_x_7684) ;  /* 0x0000000000d80947 */ /* 0x000ff20003800000 */
        /* <DEDUP_REMOVED lines=18> */
[----:B------:R-:W-:Y:S02]  /*e5e0*/  UIMAD UR15, UR15, UR41, URZ ;  /* 0x000000290f0f72a4 */ /* 0x000fe4000f8e023f */
[----:B------:R-:W-:-:S02]  /*e5f0*/  UIMAD.WIDE.U32 UR12, UR10, UR44, URZ ;  /* 0x0000002c0a0c72a5 */ /* 0x000fc4000f8e003f */
        /* <DEDUP_REMOVED lines=14> */
[----:B------:R-:W-:Y:S01]  /*e6e0*/  UIADD3.X UR8, UR8, UR19, UR22, UP1, UP2 ;  /* 0x0000001308087290 */ /* 0x000fe20008fe4416 */
[----:B------:R-:W-:Y:S01]  /*e6f0*/  IMAD.U32 R5, RZ, RZ, UR21 ;  /* 0x00000015ff057e24 */ /* 0x000fe2000f8e00ff */
[--C-:B------:R-:W-:Y:S01]  /*e700*/  SHF.R.S32.HI R5, RZ, 0x1f, R3.reuse ;  /* 0x0000001fff057819 */ /* 0x100fe20000011403 */
[----:B------:R-:W-:Y:S01]  /*e710*/  IMAD.MOV R7, RZ, RZ, -R3 ;  /* 0x000000ffff077224 */ /* 0x000fe200078e0a03 */
[----:B------:R-:W-:Y:S01]  /*e720*/  IADD3 R4, P0, P1, R3, UR12, R4 ;  /* 0x0000000c03047c10 */ /* 0x000fe2000f91e004 */
[----:B------:R-:W-:Y:S01]  /*e730*/  ULDC.64 UR10, c[0x0][UR18+0x210] ;  /* 0x00008400120a7abb */ /* 0x000fe20008000a00 */
[----:B------:R-:W-:Y:S01]  /*e740*/  ULDC.64 UR12, c[0x0][0xba8] ;  /* 0x0002ea00000c7ab9 */ /* 0x000fe20000000a00 */
[----:B------:R-:W-:Y:S01]  /*e750*/  IMAD R7, R9, R7, R6 ;  /* 0x0000000709077224 */ /* 0x000fe200078e0206 */
[----:B------:R-:W-:Y:S01]  /*e760*/  IADD3.X R5, R5, UR8, R10, P0, P1 ;  /* 0x0000000805057c10 */ /* 0x000fe200087e240a */
[----:B------:R-:W-:Y:S01]  /*e770*/  @!UP0 ULDC UR12, c[0x0][0xb50] ;  /* 0x0002d400000c8ab9 */ /* 0x000fe20000000800 */
[----:B------:R-:W-:Y:S01]  /*e780*/  @!UP0 ULDC UR13, c[0x0][0xb54] ;  /* 0x0002d500000d8ab9 */ /* 0x000fe20000000800 */
[C---:B------:R-:W-:Y:S01]  /*e790*/  IMAD R6, R7.reuse, UR11, RZ ;  /* 0x0000000b07067c24 */ /* 0x040fe2000f8e02ff */
[----:B------:R-:W-:Y:S01]  /*e7a0*/  SHF.R.S32.HI R3, RZ, 0x1f, R7 ;  /* 0x0000001fff037819 */ /* 0x000fe20000011407 */
[----:B------:R-:W-:-:S04]  /*e7b0*/  IMAD.WIDE.U32 R4, R7, UR10, R4 ;  /* 0x0000000a07047c25 */ /* 0x000fc8000f8e0004 */
[----:B------:R-:W-:Y:S01]  /*e7c0*/  IMAD R3, R3, UR10, R6 ;  /* 0x0000000a03037c24 */ /* 0x000fe2000f8e0206 */
[----:B------:R-:W-:-:S03]  /*e7d0*/  LEA R6, P0, R4, UR12, 0x2 ;  /* 0x0000000c04067c11 */ /* 0x000fc6000f8010ff */
[----:B------:R-:W-:-:S05]  /*e7e0*/  IMAD.IADD R3, R5, 0x1, R3 ;  /* 0x0000000105037824 */ /* 0x000fca00078e0203 */
[----:B------:R-:W-:Y:S01]  /*e7f0*/  LEA.HI.X R7, R4, UR13, R3, 0x2, P0 ;  /* 0x0000000d04077c11 */ /* 0x000fe200080f1403 */
[----:B------:R-:W-:-:S05]  /*e800*/  IMAD.MOV.U32 R3, RZ, RZ, -0x800000 ;  /* 0xff800000ff037424 */ /* 0x000fca00078e00ff */
[----:B------:R0:W-:Y:S02]  /*e810*/  STG.E desc[UR50][R6.64], R3 ;  /* 0x0000000306007986 */ /* 0x0001e4000c101932 */
.L_x_7684:
[----:B------:R-:W-:Y:S05]  /*e820*/  BSYNC B1 ;  /* 0x0000000000017941 */ /* 0x000fea0003800000 */
.L_x_7683:
[----:B------:R-:W-:-:S06]  /*e830*/  UISETP.GT.AND UP0, UPT, UR9, 0x1, UPT ;  /* 0x000000010900788c */ /* 0x000fcc000bf04270 */
[----:B------:R-:W-:-:S13]  /*e840*/  PLOP3.LUT P0, PT, PT, PT, UP0, 0x80, 0x0 ;  /* 0x000000000000781c */ /* 0x000fda0003f0f008 */
[----:B------:R-:W-:Y:S05]  /*e850*/  @P0 BRA `(.L_x_7679) ;  /* 0x00000008008c0947 */ /* 0x000fea0003800000 */
[----:B------:R-:W1:Y:S01]  /*e860*/  LDC R11, c[0x0][0xbe8] ;  /* 0x0002fa00ff0b7b82 */ /* 0x000e620000000800 */
[----:B0-----:R-:W-:Y:S01]  /*e870*/  SHF.R.S32.HI R3, RZ, 0x1f, R8 ;  /* 0x0000001fff037819 */ /* 0x001fe20000011408 */
[----:B------:R-:W-:Y:S01]  /*e880*/  ULDC UR14, c[0x0][0xac8] ;  /* 0x0002b200000e7ab9 */ /* 0x000fe20000000800 */
[----:B------:R-:W-:Y:S01]  /*e890*/  ULDC.64 UR12, c[0x0][0xaa0] ;  /* 0x0002a800000c7ab9 */ /* 0x000fe20000000a00 */
[----:B------:R-:W-:Y:S01]  /*e8a0*/  ISETP.GE.AND P1, PT, R187, UR14, PT ;  /* 0x0000000ebb007c0c */ /* 0x000fe2000bf26270 */
[----:B------:R-:W-:Y:S01]  /*e8b0*/  UIMAD UR10, UR22, UR12, URZ ;  /* 0x0000000c160a72a4 */ /* 0x000fe2000f8e023f */
[----:B------:R-:W-:Y:S01]  /*e8c0*/  LEA.HI R6, R3, R8, RZ, 0x3 ;  /* 0x0000000803067211 */ /* 0x000fe200078f18ff */
[----:B------:R-:W-:Y:S01]  /*e8d0*/  UIMAD.WIDE.U32 UR8, UR4, UR12, URZ ;  /* 0x0000000c040872a5 */ /* 0x000fe2000f8e003f */
[----:B------:R-:W-:Y:S01]  /*e8e0*/  SEL R4, RZ, 0xffffffff, P1 ;  /* 0xffffffffff047807 */ /* 0x000fe20000800000 */
[----:B------:R-:W-:Y:S01]  /*e8f0*/  UIMAD UR10, UR4, UR13, UR10 ;  /* 0x0000000d040a72a4 */ /* 0x000fe2000f8e020a */
[----:B------:R-:W-:Y:S01]  /*e900*/  LOP3.LUT R3, R6, 0xfffffff8, RZ, 0xc0, !PT ;  /* 0xfffffff806037812 */ /* 0x000fe200078ec0ff */
[C---:B------:R-:W-:Y:S01]  /*e910*/  VIADD R37, R2.reuse, 0xc0 ;  /* 0x000000c002257836 */ /* 0x040fe20000000000 */
[----:B------:R-:W-:Y:S01]  /*e920*/  ISETP.GE.AND P2, PT, R2, UR14, PT ;  /* 0x0000000e02007c0c */ /* 0x000fe2000bf46270 */
[----:B------:R-:W-:Y:S01]  /*e930*/  IMAD.SHL.U32 R4, R4, 0x2, RZ ;  /* 0x0000000204047824 */ /* 0x000fe200078e00ff */
[----:B------:R-:W-:Y:S01]  /*e940*/  SHF.R.S32.HI R13, RZ, 0x3, R6 ;  /* 0x00000003ff0d7819 */ /* 0x000fe20000011406 */
[----:B------:R-:W-:Y:S01]  /*e950*/  IMAD.IADD R8, R8, 0x1, -R3 ;  /* 0x0000000108087824 */ /* 0x000fe200078e0a03 */
[----:B------:R-:W-:Y:S01]  /*e960*/  SEL R3, RZ, 0x1, P2 ;  /* 0x00000001ff037807 */ /* 0x000fe20001000000 */
[----:B------:R-:W-:Y:S01]  /*e970*/  UIADD3 UR9, UR9, UR10, URZ ;  /* 0x0000000a09097290 */ /* 0x000fe2000fffe03f */
[----:B------:R-:W-:Y:S01]  /*e980*/  ISETP.GE.AND P1, PT, R186, UR14, PT ;  /* 0x0000000eba007c0c */ /* 0x000fe2000bf26270 */
[----:B------:R-:W-:Y:S01]  /*e990*/  ULDC.64 UR12, c[0x0][0xae8] ;  /* 0x0002ba00000c7ab9 */ /* 0x000fe20000000a00 */
[----:B------:R-:W-:Y:S01]  /*e9a0*/  LOP3.LUT R6, R4, 0x2, R3, 0xe2, !PT ;  /* 0x0000000204067812 */ /* 0x000fe200078ee203 */
[----:B------:R-:W-:Y:S01]  /*e9b0*/  IMAD R3, R8, 0x20, R13 ;  /* 0x0000002008037824 */ /* 0x000fe200078e020d */
[----:B------:R-:W-:Y:S01]  /*e9c0*/  SEL R4, RZ, 0xffffffff, P1 ;  /* 0xffffffffff047807 */ /* 0x000fe20000800000 */
[----:B------:R-:W-:Y:S01]  /*e9d0*/  UIMAD.WIDE.U32 UR8, UR44, UR12, UR8 ;  /* 0x0000000c2c0872a5 */ /* 0x000fe2000f8e0008 */
[----:B-1----:R-:W-:Y:S01]  /*e9e0*/  ISETP.NE.AND P0, PT, R11, 0x1, PT ;  /* 0x000000010b00780c */ /* 0x002fe20003f05270 */
[----:B------:R-:W-:Y:S01]  /*e9f0*/  VIADD R8, R3, UR45 ;  /* 0x0000002d03087c36 */ /* 0x000fe20008000000 */
[----:B------:R-:W-:Y:S01]  /*ea00*/  ISETP.GE.AND P1, PT, R37, UR14, PT ;  /* 0x0000000e25007c0c */ /* 0x000fe2000bf26270 */
[----:B------:R-:W-:Y:S01]  /*ea10*/  IMAD.SHL.U32 R9, R4, 0x4, RZ ;  /* 0x0000000404097824 */ /* 0x000fe200078e00ff */
[----:B------:R-:W-:Y:S01]  /*ea20*/  ULDC.64 UR10, c[0x0][0xaf0] ;  /* 0x0002bc00000a7ab9 */ /* 0x000fe20000000a00 */
[----:B------:R-:W-:Y:S01]  /*ea30*/  UIMAD UR9, UR44, UR13, UR9 ;  /* 0x0000000d2c0972a4 */ /* 0x000fe2000f8e0209 */
[----:B------:R-:W-:Y:S01]  /*ea40*/  IMAD.MOV.U32 R3, RZ, RZ, R8 ;  /* 0x000000ffff037224 */ /* 0x000fe200078e0008 */
[----:B------:R-:W-:Y:S01]  /*ea50*/  UIMAD UR42, UR42, UR10, URZ ;  /* 0x0000000a2a2a72a4 */ /* 0x000fe2000f8e023f */
[C---:B------:R-:W-:Y:S01]  /*ea60*/  VIADD R27, R2.reuse, 0x100 ;  /* 0x00000100021b7836 */ /* 0x040fe20000000000 */
[----:B------:R-:W-:Y:S01]  /*ea70*/  UIMAD.WIDE.U32 UR8, UR41, UR10, UR8 ;  /* 0x0000000a290872a5 */ /* 0x000fe2000f8e0008 */
[----:B------:R-:W-:Y:S01]  /*ea80*/  LOP3.LUT R6, R9, 0x4, R6, 0xe2, !PT ;  /* 0x0000000409067812 */ /* 0x000fe200078ee206 */
[----:B------:R-:W-:Y:S01]  /*ea90*/  UIMAD UR4, UR41, UR11, UR42 ;  /* 0x0000000b290472a4 */ /* 0x000fe2000f8e022a */
[C---:B------:R-:W-:Y:S01]  /*eaa0*/  VIADD R29, R2.reuse, 0x140 ;  /* 0x00000140021d7836 */ /* 0x040fe20000000000 */
[----:B------:R-:W0:Y:S01]  /*eab0*/  @P0 LDC R5, c[0x0][0xbec] ;  /* 0x0002fb00ff050b82 */ /* 0x000e220000000800 */
[----:B------:R-:W-:Y:S01]  /*eac0*/  VIADD R33, R2, 0x180 ;  /* 0x0000018002217836 */ /* 0x000fe20000000000 */
[----:B------:R-:W-:Y:S01]  /*ead0*/  UIADD3 UR4, UR9, UR4, URZ ;  /* 0x0000000409047290 */ /* 0x000fe2000fffe03f */
[----:B-----5:R-:W-:Y:S01]  /*eae0*/  IMAD R25, R0, R11, RZ ;  /* 0x0000000b00197224 */ /* 0x020fe200078e02ff */
[----:B------:R-:W-:Y:S01]  /*eaf0*/  BSSY B1, `(.L_x_7685) ;  /* 0x0000055000017945 */ /* 0x000fe20003800000 */
[----:B------:R-:W-:Y:S01]  /*eb00*/  VIADD R26, R13, UR45 ;  /* 0x0000002d0d1a7c36 */ /* 0x000fe20008000000 */
[----:B------:R-:W-:Y:S01]  /*eb10*/  SHF.R.S32.HI R35, RZ, 0x1f, R186 ;  /* 0x0000001fff237819 */ /* 0x000fe200000114ba */
[----:B------:R-:W-:Y:S01]  /*eb20*/  VIADD R31, R2, 0x1c0 ;  /* 0x000001c0021f7836 */ /* 0x000fe20000000000 */
[----:B------:R-:W1:Y:S01]  /*eb30*/  @P0 LDC R7, c[0x0][0xbf0] ;  /* 0x0002fc00ff070b82 */ /* 0x000e620000000800 */
[----:B------:R-:W-:-:S02]  /*eb40*/  SHF.R.S32.HI R30, RZ, 0x1f, R33 ;  /* 0x0000001fff1e7819 */ /* 0x000fc40000011421 */
[----:B------:R-:W-:Y:S02]  /*eb50*/  SHF.R.S32.HI R32, RZ, 0x1f, R27 ;  /* 0x0000001fff207819 */ /* 0x000fe4000001141b */
[----:B------:R-:W-:Y:S02]  /*eb60*/  SHF.R.S32.HI R28, RZ, 0x1f, R31 ;  /* 0x0000001fff1c7819 */ /* 0x000fe4000001141f */
[----:B------:R-:W-:Y:S02]  /*eb70*/  SHF.R.S32.HI R34, RZ, 0x1f, R29 ;  /* 0x0000001fff227819 */ /* 0x000fe4000001141d */
[----:B------:R-:W-:Y:S02]  /*eb80*/  SHF.R.S32.HI R36, RZ, 0x1f, R37 ;  /* 0x0000001fff247819 */ /* 0x000fe40000011425 */
[----:B------:R-:W-:Y:S01]  /*eb90*/  SHF.R.S32.HI R38, RZ, 0x1f, R187 ;  /* 0x0000001fff267819 */ /* 0x000fe200000114bb */
[----:B0-----:R-:W-:Y:S01]  /*eba0*/  @P0 IMAD.HI.U32 R4, R8, R5, RZ ;  /* 0x0000000508040227 */ /* 0x001fe200078e00ff */
[----:B------:R-:W-:-:S02]  /*ebb0*/  SEL R5, RZ, 0xffffffff, P1 ;  /* 0xffffffffff057807 */ /* 0x000fc40000800000 */
        /* <DEDUP_REMOVED lines=72> */
.L_x_7686:
[----:B------:R-:W-:Y:S05]  /*f040*/  BSYNC B1 ;  /* 0x0000000000017941 */ /* 0x000fea0003800000 */
.L_x_7685:
        /* <DEDUP_REMOVED lines=36> */
.L_x_7679:
[----:B------:R-:W-:Y:S05]  /*f290*/  BSYNC B0 ;  /* 0x0000000000007941 */ /* 0x000fea0003800000 */
.L_x_7672:
[----:B------:R-:W-:Y:S02]  /*f2a0*/  ULDC UR4, c[0x0][0xc3c] ;  /* 0x00030f0000047ab9 */ /* 0x000fe40000000800 */
[----:B------:R-:W-:-:S06]  /*f2b0*/  UISETP.GE.AND UP0, UPT, UR7, UR4, UPT ;  /* 0x000000040700728c */ /* 0x000fcc000bf06270 */
[----:B------:R-:W-:-:S13]  /*f2c0*/  PLOP3.LUT P0, PT, PT, PT, UP0, 0x80, 0x0 ;  /* 0x000000000000781c */ /* 0x000fda0003f0f008 */
[----:B------:R-:W-:Y:S05]  /*f2d0*/  @!P0 BRA `(.L_x_7687) ;  /* 0xffffff1c00f88947 */ /* 0x000fea000383ffff */
[----:B------:R-:W-:Y:S05]  /*f2e0*/  EXIT ;  /* 0x000000000000794d */ /* 0x000fea0003800000 */
.L_x_7617:
        /* <DEDUP_REMOVED lines=16> */
.L_x_7688:
        /* <DEDUP_REMOVED lines=43> */
.L_x_7692:
        /* <DEDUP_REMOVED lines=35> */
.L_x_7690:
        /* <DEDUP_REMOVED lines=13> */
.L_x_7693:
        /* <DEDUP_REMOVED lines=62> */
.L_x_7694:
        /* <DEDUP_REMOVED lines=61> */
.L_x_7695:
[----:B------:R-:W-:-:S05]  /*10150*/  LOP3.LUT R25, RZ, R2, RZ, 0x33, !PT ;  /* 0x00000002ff197212 */ /* 0x000fca00078e33ff */
[----:B------:R-:W-:Y:S01]  /*10160*/  IMAD.IADD R25, R6, 0x1, R25 ;  /* 0x0000000106197824 */ /* 0x000fe200078e0219 */
[----:B------:R-:W-:Y:S06]  /*10170*/  BRA `(.L_x_7696) ;  /* 0x0000000000147947 */ /* 0x000fec0003800000 */
.L_x_7691:
[----:B------:R-:W-:Y:S01]  /*10180*/  ULDC UR4, c[0x0][0xc3c] ;  /* 0x00030f0000047ab9 */ /* 0x000fe20000000800 */
[----:B------:R-:W-:Y:S02]  /*10190*/  IMAD.MOV.U32 R25, RZ, RZ, RZ ;  /* 0x000000ffff197224 */ /* 0x000fe400078e00ff */
[----:B------:R-:W-:Y:S02]  /*101a0*/  IMAD.U32 R24, RZ, RZ, UR6 ;  /* 0x00000006ff187e24 */ /* 0x000fe4000f8e00ff */
[----:B------:R-:W-:Y:S02]  /*101b0*/  IMAD.MOV.U32 R26, RZ, RZ, RZ ;  /* 0x000000ffff1a7224 */ /* 0x000fe400078e00ff */
[----:B------:R-:W-:-:S07]  /*101c0*/  IMAD.U32 R27, RZ, RZ, UR4 ;  /* 0x00000004ff1b7e24 */ /* 0x000fce000f8e00ff */
.L_x_7696:
[----:B------:R-:W-:-:S13]  /*101d0*/  ISETP.NE.AND P0, PT, R7, RZ, PT ;  /* 0x000000ff0700720c */ /* 0x000fda0003f05270 */
[----:B------:R-:W0:Y:S01]  /*101e0*/  @!P0 S2R R3, SR_CgaCtaId ;  /* 0x0000000000038919 */ /* 0x000e220000008800 */
[----:B------:R-:W-:-:S04]  /*101f0*/  @!P0 MOV R2, 0x400 ;  /* 0x0000040000028802 */ /* 0x000fc80000000f00 */
[----:B0-----:R-:W-:-:S05]  /*10200*/  @!P0 LEA R2, R3, R2, 0x18 ;  /* 0x0000000203028211 */ /* 0x001fca00078ec0ff */
[----:B------:R0:W-:Y:S01]  /*10210*/  @!P0 STS.128 [R2+0x28cd0], R24 ;  /* 0x028cd01802008388 */ /* 0x0001e20000000c00 */
[----:B------:R-:W-:Y:S06]  /*10220*/  BAR.ARV 0x5, 0x180 ;  /* 0x0146000000007b1d */ /* 0x000fec0000002000 */
.L_x_7689:
[----:B------:R2:W-:Y:S01]  /*10230*/  STL [R1+0x20], RZ ;  /* 0x000020ff01007387 */ /* 0x0005e20000100800 */
[----:B------:R-:W-:Y:S01]  /*10240*/  ULDC UR4, c[0x0][0xc3c] ;  /* 0x00030f0000047ab9 */ /* 0x000fe20000000800 */
[----:B------:R-:W-:Y:S01]  /*10250*/  IMAD.MOV.U32 R22, RZ, RZ, 0x1 ;  /* 0x00000001ff167424 */ /* 0x000fe200078e00ff */
[----:B-1----:R-:W-:Y:S01]  /*10260*/  ISETP.GE.AND P0, PT, R27, UR4, PT ;  /* 0x000000041b007c0c */ /* 0x002fe2000bf06270 */
[----:B------:R-:W-:-:S12]  /*10270*/  IMAD.MOV.U32 R18, RZ, RZ, RZ ;  /* 0x000000ffff127224 */ /* 0x000fd800078e00ff */
[----:B--2---:R-:W-:Y:S05]  /*10280*/  @P0 BRA `(.L_x_7697) ;  /* 0x0000004c00f80947 */ /* 0x004fea0003800000 */
[----:B------:R-:W1:Y:S01]  /*10290*/  S2UR UR5, SR_CgaCtaId ;  /* 0x00000000000579c3 */ /* 0x000e620000008800 */
[C---:B0-----:R-:W-:Y:S01]  /*102a0*/  IMAD.SHL.U32 R2, R0.reuse, 0x8, RZ ;  /* 0x0000000800027824 */ /* 0x041fe200078e00ff */
        /* <DEDUP_REMOVED lines=18> */
[----:B-1----:R-:W-:Y:S01]  /*103d0*/  ULEA UR4, UR5, UR4, 0x18 ;  /* 0x0000000405047291 */ /* 0x002fe2000f8ec03f */
[C---:B------:R-:W-:Y:S02]  /*103e0*/  LOP3.LUT R2, R0.reuse, 0x100, RZ, 0xfc, !PT ;  /* 0x0000010000027812 */ /* 0x040fe400078efcff */
[C---:B------:R-:W-:Y:S02]  /*103f0*/  LOP3.LUT R4, R0.reuse, 0x140, RZ, 0xfc, !PT ;  /* 0x0000014000047812 */ /* 0x040fe400078efcff */
[C---:B------:R-:W-:Y:S01]  /*10400*/  LOP3.LUT R3, R0.reuse, 0x180, RZ, 0xfc, !PT ;  /* 0x0000018000037812 */ /* 0x040fe200078efcff */
[----:B------:R-:W-:Y:S01]  /*10410*/  IMAD.U32 R17, RZ, RZ, UR4 ;  /* 0x00000004ff117e24 */ /* 0x000fe2000f8e00ff */
[----:B------:R-:W-:-:S03]  /*10420*/  LOP3.LUT R2, R0, 0x1c0, RZ, 0xfc, !PT ;  /* 0x000001c000027812 */ /* 0x000fc600078efcff */
[----:B------:R-:W-:-:S05]  /*10430*/  IMAD R0, R33, 0x2, R17 ;  /* 0x0000000221007824 */ /* 0x000fca00078e0211 */
[----:B------:R0:W-:Y:S02]  /*10440*/  STL [R1+0x28], R0 ;  /* 0x0000280001007387 */ /* 0x0001e40000100800 */
.L_x_7760:
[----:B-1----:R-:W1:Y:S02]  /*10450*/  LDC.64 R2, c[0x0][0xc88] ;  /* 0x00032200ff027b82 */ /* 0x002e640000000a00 */
[----:B-1----:R-:W-:-:S05]  /*10460*/  IMAD.WIDE R2, R27, 0x4, R2 ;  /* 0x000000041b027825 */ /* 0x002fca00078e0202 */
[----:B------:R-:W0:Y:S01]  /*10470*/  LDG.E R29, desc[UR50][R2.64] ;  /* 0x00000032021d7981 */ /* 0x000e22000c1e1900 */
[----:B------:R-:W-:Y:S05]  /*10480*/  YIELD ;  /* 0x0000000000007946 */ /* 0x000fea0003800000 */
[----:B------:R-:W-:Y:S01]  /*10490*/  ULDC.64 UR4, c[0x0][0xa28] ;  /* 0x00028a0000047ab9 */ /* 0x000fe20000000a00 */
[----:B------:R-:W-:Y:S01]  /*104a0*/  IMAD.MOV.U32 R31, RZ, RZ, RZ ;  /* 0x000000ffff1f7224 */ /* 0x000fe200078e00ff */
[----:B------:R-:W-:Y:S01]  /*104b0*/  ISETP.NE.U32.AND P0, PT, RZ, UR4, PT ;  /* 0x00000004ff007c0c */ /* 0x000fe2000bf05070 */
[----:B------:R-:W-:-:S03]  /*104c0*/  ULDC.64 UR6, c[0x0][0xa18] ;  /* 0x0002860000067ab9 */ /* 0x000fc60000000a00 */
[----:B------:R-:W-:Y:S01]  /*104d0*/  ISETP.NE.AND.EX P0, PT, RZ, UR5, PT, P0 ;  /* 0x00000005ff007c0c */ /* 0x000fe2000bf05300 */
[----:B------:R-:W-:Y:S01]  /*104e0*/  IMAD.MOV.U32 R37, RZ, RZ, RZ ;  /* 0x000000ffff257224 */ /* 0x000fe200078e00ff */
[----:B0-----:R-:W-:-:S11]  /*104f0*/  SHF.R.S32.HI R0, RZ, 0x1f, R29 ;  /* 0x0000001fff007819 */ /* 0x001fd6000001141d */
        /* <DEDUP_REMOVED lines=37> */
.L_x_7698:
        /* <DEDUP_REMOVED lines=9> */
.L_x_7699:
        /* <DEDUP_REMOVED lines=9> */
.L_x_7700:
[----:B------:R-:W3:Y:S01]  /*10870*/  LDL R4, [R1+0x4] ;  /* 0x0000040001047983 */ /* 0x000ee20000100800 */
[----:B012---:R-:W0:Y:S01]  /*10880*/  LDC R0, c[0x0][0x448] ;  /* 0x00011200ff007b82 */ /* 0x007e220000000800 */
[----:B-----5:R-:W-:Y:S01]  /*10890*/  IADD3 R28, -R31, R28, RZ ;  /* 0x0000001c1f1c7210 */ /* 0x020fe20007ffe1ff */
[----:B------:R-:W-:Y:S01]  /*108a0*/  BSSY B0, `(.L_x_7701) ;  /* 0x0000038000007945 */ /* 0x000fe20003800000 */
[----:B------:R-:W-:Y:S02]  /*108b0*/  LOP3.LUT R16, R16, 0xfffffdff, RZ, 0xc0, !PT ;  /* 0xfffffdff10107812 */ /* 0x000fe400078ec0ff */
[----:B0-----:R-:W-:Y:S01]  /*108c0*/  ISETP.NE.AND P0, PT, R0, 0x1, PT ;  /* 0x000000010000780c */ /* 0x001fe20003f05270 */
[----:B------:R-:W-:-:S04]  /*108d0*/  IMAD.SHL.U32 R0, R25, 0x40, RZ ;  /* 0x0000004019007824 */ /* 0x000fc800078e00ff */
[----:B------:R-:W-:-:S08]  /*108e0*/  VIADD R0, R0, 0x3f ;  /* 0x0000003f00007836 */ /* 0x000fd00000000000 */
[----:B------:R-:W0:Y:S01]  /*108f0*/  @P0 LDC R3, c[0x0][0x44c] ;  /* 0x00011300ff030b82 */ /* 0x000e220000000800 */
[----:B------:R-:W-:-:S07]  /*10900*/  @P0 LOP3.LUT R16, R16, 0x200, RZ, 0xfc, !PT ;  /* 0x0000020010100812 */ /* 0x000fce00078efcff */
[----:B------:R-:W1:Y:S01]  /*10910*/  @P0 LDC R2, c[0x0][0x450] ;  /* 0x00011400ff020b82 */ /* 0x000e620000000800 */
[----:B0-----:R-:W-:-:S05]  /*10920*/  @P0 IMAD.HI.U32 R3, R0, R3, RZ ;  /* 0x0000000300030227 */ /* 0x001fca00078e00ff */
[----:B-1----:R-:W-:Y:S01]  /*10930*/  @P0 SHF.R.U32.HI R0, RZ, R2, R3 ;  /* 0x00000002ff000219 */ /* 0x002fe20000011603 */
[C---:B------:R-:W-:Y:S01]  /*10940*/  VIADD R2, R28.reuse, 0x3f ;  /* 0x0000003f1c027836 */ /* 0x040fe20000000000 */
[----:B---3--:R-:W-:-:S05]  /*10950*/  IADD3 R3, R28, 0x40, -R4 ;  /* 0x000000401c037810 */ /* 0x008fca0007ffe804 */
[----:B------:R-:W-:-:S05]  /*10960*/  IMAD.IADD R0, R3, 0x1, R0 ;  /* 0x0000000103007824 */ /* 0x000fca00078e0200 */
[----:B------:R-:W-:-:S04]  /*10970*/  SHF.R.S32.HI R3, RZ, 0x1f, R0 ;  /* 0x0000001fff037819 */ /* 0x000fc80000011400 */
[----:B------:R-:W-:Y:S02]  /*10980*/  LEA.HI R0, R3, R0, RZ, 0x6 ;  /* 0x0000000003007211 */ /* 0x000fe400078f30ff */
[----:B------:R-:W-:Y:S02]  /*10990*/  SHF.R.S32.HI R3, RZ, 0x1f, R2 ;  /* 0x0000001fff037819 */ /* 0x000fe40000011402 */
[----:B------:R-:W-:Y:S02]  /*109a0*/  SHF.R.S32.HI R0, RZ, 0x6, R0 ;  /* 0x00000006ff007819 */ /* 0x000fe40000011400 */
[----:B------:R-:W-:Y:S02]  /*109b0*/  LEA.HI R3, R3, R2, RZ, 0x6 ;  /* 0x0000000203037211 */ /* 0x000fe400078f30ff */
[----:B------:R-:W-:Y:S02]  /*109c0*/  LOP3.LUT R2, R26, 0xff000000, RZ, 0xc0, !PT ;  /* 0xff0000001a027812 */ /* 0x000fe400078ec0ff */
[----:B------:R-:W-:-:S02]  /*109d0*/  SHF.R.S32.HI R3, RZ, 0x6, R3 ;  /* 0x00000006ff037819 */ /* 0x000fc40000011403 */
[----:B------:R-:W-:Y:S02]  /*109e0*/  SHF.R.U32.HI R2, RZ, 0x8, R2 ;  /* 0x00000008ff027819 */ /* 0x000fe40000011602 */
[----:B------:R-:W-:Y:S02]  /*109f0*/  VIMNMX R0, R3, R0, PT ;  /* 0x0000000003007248 */ /* 0x000fe40003fe0100 */
[----:B------:R-:W-:Y:S02]  /*10a00*/  LOP3.LUT R3, R26, 0xff0000, RZ, 0xc0, !PT ;  /* 0x00ff00001a037812 */ /* 0x000fe400078ec0ff */
[----:B------:R-:W-:Y:S02]  /*10a10*/  ISETP.GE.AND P0, PT, R0, 0x1, PT ;  /* 0x000000010000780c */ /* 0x000fe40003f06270 */
[----:B------:R-:W-:Y:S01]  /*10a20*/  LEA.HI R4, R3, R2, RZ, 0x10 ;  /* 0x0000000203047211 */ /* 0x000fe200078f80ff */
[----:B------:R-:W-:-:S10]  /*10a30*/  IMAD.MOV.U32 R2, RZ, RZ, RZ ;  /* 0x000000ffff027224 */ /* 0x000fd400078e00ff */
[----:B------:R-:W-:Y:S05]  /*10a40*/  @!P0 BRA `(.L_x_7702) ;  /* 0x0000000000748947 */ /* 0x000fea0003800000 */
        /* <DEDUP_REMOVED lines=29> */
.L_x_7702:
[----:B------:R-:W-:Y:S05]  /*10c20*/  BSYNC B0 ;  /* 0x0000000000007941 */ /* 0x000fea0003800000 */
.L_x_7701:
        /* <DEDUP_REMOVED lines=24> */
.L_x_7704:
        /* <DEDUP_REMOVED lines=20> */
.L_x_7707:
[----:B------:R-:W-:Y:S05]  /*10ef0*/  BSYNC B6 ;  /* 0x0000000000067941 */ /* 0x000fea0003800000 */
.L_x_7706:
        /* <DEDUP_REMOVED lines=20> */
.L_x_7710:
        /* <DEDUP_REMOVED lines=15> */
.L_x_7709:
[----:B------:R-:W-:Y:S05]  /*11130*/  BSYNC B6 ;  /* 0x0000000000067941 */ /* 0x000fea0003800000 */
.L_x_7708:
[----:B------:R-:W0:Y:S01]  /*11140*/  S2R R34, SR_TID.X ;  /* 0x0000000000227919 */ /* 0x000e220000002100 */
[----:B------:R-:W-:Y:S01]  /*11150*/  ULDC.64 UR4, c[0x0][0x9f8] ;  /* 0x00027e0000047ab9 */ /* 0x000fe20000000a00 */
[----:B------:R-:W1:Y:S01]  /*11160*/  LDC R20, c[0x0][0x430] ;  /* 0x00010c00ff147b82 */ /* 0x000e620000000800 */
[----:B------:R-:W-:-:S04]  /*11170*/  ISETP.NE.U32.AND P0, PT, RZ, UR4, PT ;  /* 0x00000004ff007c0c */ /* 0x000fc8000bf05070 */
[----:B------:R-:W-:Y:S01]  /*11180*/  ISETP.NE.AND.EX P0, PT, RZ, UR5, PT, P0 ;  /* 0x00000005ff007c0c */ /* 0x000fe2000bf05300 */
[----:B------:R-:W2:-:S12]  /*11190*/  S2R R21, SR_TID.X ;  /* 0x0000000000157919 */ /* 0x000e980000002100 */
[----:B------:R-:W-:Y:S01]  /*111a0*/  @P0 IADD3 R2, P1, R19, UR4, RZ ;  /* 0x0000000413020c10 */ /* 0x000fe2000ff3e0ff */
[----:B------:R-:W-:-:S03]  /*111b0*/  ULDC UR4, c[0x0][0x320] ;  /* 0x0000c80000047ab9 */ /* 0x000fc60000000800 */
[----:B------:R-:W-:-:S05]  /*111c0*/  @P0 IADD3.X R3, R32, UR5, RZ, P1, !PT ;  /* 0x0000000520030c10 */ /* 0x000fca0008ffe4ff */
[----:B------:R3:W5:Y:S01]  /*111d0*/  @P0 LDG.E R23, desc[UR50][R2.64] ;  /* 0x0000003202170981 */ /* 0x000762000c1e1900 */
[----:B------:R-:W-:Y:S01]  /*111e0*/  LOP3.LUT R16, R16, 0xffffffbf, RZ, 0xc0, !PT ;  /* 0xffffffbf10107812 */ /* 0x000fe200078ec0ff */
[----:B------:R-:W-:Y:S01]  /*111f0*/  UMOV UR5, 0xffffffff ;  /* 0xffffffff00057882 */ /* 0x000fe20000000000 */
[----:B0-----:R-:W-:-:S05]  /*11200*/  IMAD.SHL.U32 R34, R34, 0x8, RZ ;  /* 0x0000000822227824 */ /* 0x001fca00078e00ff */
[----:B------:R-:W-:Y:S01]  /*11210*/  LOP3.LUT R34, R34, 0x38, RZ, 0xc0, !PT ;  /* 0x0000003822227812 */ /* 0x000fe200078ec0ff */
[----:B--2---:R-:W-:-:S03]  /*11220*/  IMAD.SHL.U32 R21, R21, 0x8, RZ ;  /* 0x0000000815157824 */ /* 0x004fc600078e00ff */
[C---:B------:R-:W-:Y:S02]  /*11230*/  LOP3.LUT R0, R34.reuse, 0x40, RZ, 0xfc, !PT ;  /* 0x0000004022007812 */ /* 0x040fe400078efcff */
[----:B------:R-:W-:Y:S02]  /*11240*/  LOP3.LUT R4, R34, 0x180, RZ, 0xfc, !PT ;  /* 0x0000018022047812 */ /* 0x000fe400078efcff */
[----:B------:R-:W-:Y:S02]  /*11250*/  ISETP.GE.AND P3, PT, R0, UR4, PT ;  /* 0x0000000400007c0c */ /* 0x000fe4000bf66270 */
[----:B------:R-:W0:Y:S01]  /*11260*/  S2R R0, SR_TID.X ;  /* 0x0000000000007919 */ /* 0x000e220000002100 */
[----:B------:R-:W-:Y:S02]  /*11270*/  LOP3.LUT R34, R34, 0x1c0, RZ, 0xfc, !PT ;  /* 0x000001c022227812 */ /* 0x000fe400078efcff */
[----:B------:R-:W-:Y:S02]  /*11280*/  LOP3.LUT R21, R21, 0x38, RZ, 0xc0, !PT ;  /* 0x0000003815157812 */ /* 0x000fe400078ec0ff */
[----:B------:R-:W-:-:S02]  /*11290*/  ISETP.GE.AND P0, PT, R34, UR4, PT ;  /* 0x0000000422007c0c */ /* 0x000fc4000bf06270 */
[----:B------:R-:W2:Y:S01]  /*112a0*/  S2R R34, SR_TID.X ;  /* 0x0000000000227919 */ /* 0x000ea20000002100 */
[----:B------:R-:W-:Y:S02]  /*112b0*/  ISETP.GE.AND P2, PT, R21, UR4, PT ;  /* 0x0000000415007c0c */ /* 0x000fe4000bf46270 */
[----:B------:R-:W-:Y:S02]  /*112c0*/  ISETP.GE.AND P1, PT, R4, UR4, PT ;  /* 0x0000000404007c0c */ /* 0x000fe4000bf26270 */
[----:B------:R-:W-:Y:S02]  /*112d0*/  @P3 LOP3.LUT R16, R16, 0x40, RZ, 0xfc, !PT ;  /* 0x0000004010103812 */ /* 0x000fe400078efcff */
[----:B------:R-:W-:Y:S02]  /*112e0*/  SEL R7, RZ, 0x40, P1 ;  /* 0x00000040ff077807 */ /* 0x000fe40000800000 */
[----:B------:R-:W-:Y:S02]  /*112f0*/  LOP3.LUT R16, R16, 0xffffff7f, RZ, 0xc0, !PT ;  /* 0xffffff7f10107812 */ /* 0x000fe400078ec0ff */
[----:B------:R-:W-:-:S03]  /*11300*/  SEL R8, RZ, 0x80, P0 ;  /* 0x00000080ff087807 */ /* 0x000fc60000000000 */
[----:B------:R-:W-:-:S04]  /*11310*/  @P2 LOP3.LUT R16, R16, 0x80, RZ, 0xfc, !PT ;  /* 0x0000008010102812 */ /* 0x000fc800078efcff */
[----:B------:R-:W-:Y:S01]  /*11320*/  LOP3.LUT R16, R16, 0xffffffdf, RZ, 0xc0, !PT ;  /* 0xffffffdf10107812 */ /* 0x000fe200078ec0ff */
[----:B0-----:R-:W-:-:S05]  /*11330*/  IMAD.SHL.U32 R0, R0, 0x8, RZ ;  /* 0x0000000800007824 */ /* 0x001fca00078e00ff */
[----:B------:R-:W-:Y:S01]  /*11340*/  LOP3.LUT R0, R0, 0x38, RZ, 0xc0, !PT ;  /* 0x0000003800007812 */ /* 0x000fe200078ec0ff */
[----:B--2---:R-:W-:-:S03]  /*11350*/  IMAD.SHL.U32 R34, R34, 0x8, RZ ;  /* 0x0000000822227824 */ /* 0x004fc600078e00ff */
[----:B------:R-:W-:Y:S02]  /*11360*/  LOP3.LUT R0, R0, 0x80, RZ, 0xfc, !PT ;  /* 0x0000008000007812 */ /* 0x000fe400078efcff */
[----:B------:R-:W-:Y:S02]  /*11370*/  LOP3.LUT R34, R34, 0x38, RZ, 0xc0, !PT ;  /* 0x0000003822227812 */ /* 0x000fe400078ec0ff */
[----:B------:R-:W-:Y:S02]  /*11380*/  ISETP.GE.AND P5, PT, R0, UR4, PT ;  /* 0x0000000400007c0c */ /* 0x000fe4000bfa6270 */
[----:B------:R-:W-:Y:S02]  /*11390*/  LOP3.LUT R34, R34, 0xc0, RZ, 0xfc, !PT ;  /* 0x000000c022227812 */ /* 0x000fe400078efcff */
[----:B------:R-:W-:Y:S02]  /*113a0*/  LEA R0, R35, 0xffffffc0, 0x6 ;  /* 0xffffffc023007811 */ /* 0x000fe400078e30ff */
        /* <DEDUP_REMOVED lines=12> */
[----:B-1-3--:R-:W-:Y:S06]  /*11470*/  BRA.DIV UR5, `(.L_x_7711) ;  /* 0x0000004605347947 */ /* 0x00afec000b800000 */
.L_x_7778:
        /* <DEDUP_REMOVED lines=56> */
.L_x_7712:
[----:B------:R-:W-:Y:S01]  /*11800*/  IADD3 R28, -R36, R28, -R0 ;  /* 0x0000001c241c7210 */ /* 0x000fe20007ffe900 */
[----:B------:R-:W-:Y:S01]  /*11810*/  IMAD R19, R18, 0x8, R17 ;  /* 0x0000000812137824 */ /* 0x000fe200078e0211 */
[----:B------:R-:W-:Y:S01]  /*11820*/  SHF.L.U32 R0, R22, 0x1f, RZ ;  /* 0x0000001f16007819 */ /* 0x000fe200000006ff */
[----:B------:R-:W-:Y:S03]  /*11830*/  BSSY B0, `(.L_x_7713) ;  /* 0x0000003000007945 */ /* 0x000fe60003800000 */
[----:B------:R-:W0:Y:S02]  /*11840*/  SYNCS.PHASECHK.TRANS64.TRYWAIT P0, [R19+URZ+0x28c40], R0 ;  /* 0x028c4000130075a7 */ /* 0x000e24000800017f */
[----:B0-----:R-:W-:Y:S05]  /*11850*/  @!P0 BRA `(.L_x_7714) ;  /* 0x0000004000708947 */ /* 0x001fea0003800000 */
.L_x_7779:
[----:B------:R-:W-:Y:S05]  /*11860*/  BSYNC B0 ;  /* 0x0000000000007941 */ /* 0x000fea0003800000 */
.L_x_7713:
        /* <DEDUP_REMOVED lines=63> */
.L_x_7789:
        /* <DEDUP_REMOVED lines=10> */
.L_x_7716:
        /* <DEDUP_REMOVED lines=11> */
.L_x_7717:
        /* <DEDUP_REMOVED lines=39> */
.L_x_7719:
[----:B------:R-:W-:Y:S05]  /*12020*/  BSYNC B6 ;  /* 0x0000000000067941 */ /* 0x000fea0003800000 */
.L_x_7718:
        /* <DEDUP_REMOVED lines=28> */
[----:B--2---:R-:W-:Y:S02]  /*121f0*/  @P6 SHF.R.U32.HI R4, RZ, R0, R6 ;  /* 0x00000000ff046219 */ /* 0x004fe40000011606 */
        /* <DEDUP_REMOVED lines=55> */
.L_x_7798:
        /* <DEDUP_REMOVED lines=10> */
.L_x_7721:
        /* <DEDUP_REMOVED lines=18> */
.L_x_7799:
[----:B------:R-:W-:Y:S05]  /*12730*/  BSYNC B0 ;  /* 0x0000000000007941 */ /* 0x000fea0003800000 */
.L_x_7722:
[----:B------:R-:W-:-:S05]  /*12740*/  IMAD.U32 R2, RZ, RZ, UR36 ;  /* 0x00000024ff027e24 */ /* 0x000fca000f8e00ff */
[----:B------:R-:W-:-:S13]  /*12750*/  ISETP.NE.AND P0, PT, R2, 0x3, PT ;  /* 0x000000030200780c */ /* 0x000fda0003f05270 */
[----:B------:R-:W-:Y:S05]  /*12760*/  @!P0 BRA `(.L_x_7724) ;  /* 0x0000000000048947 */ /* 0x000fea0003800000 */
[----:B------:R-:W-:Y:S01]  /*12770*/  BPT.TRAP 0x1 ;  /* 0x000000040000795c */ /* 0x000fe20000300000 */
.L_x_7724:
[----:B0-----:R-:W-:Y:S01]  /*12780*/  SHF.L.U32 R0, R22, 0x1f, RZ ;  /* 0x0000001f16007819 */ /* 0x001fe200000006ff */
[----:B------:R-:W-:Y:S03]  /*12790*/  BSSY B0, `(.L_x_7725) ;  /* 0x0000003000007945 */ /* 0x000fe60003800000 */
[----:B------:R-:W0:Y:S02]  /*127a0*/  SYNCS.PHASECHK.TRANS64.TRYWAIT P0, [R19+URZ+0x28c60], R0 ;  /* 0x028c6000130075a7 */ /* 0x000e24000800017f */
[----:B0-----:R-:W-:Y:S05]  /*127b0*/  @!P0 BRA `(.L_x_7726) ;  /* 0x0000003c00548947 */ /* 0x001fea0003800000 */
.L_x_7800:
[----:B------:R-:W-:Y:S05]  /*127c0*/  BSYNC B0 ;  /* 0x0000000000007941 */ /* 0x000fea0003800000 */
.L_x_7725:
        /* <DEDUP_REMOVED lines=109> */
.L_x_7810:
        /* <DEDUP_REMOVED lines=34> */
.L_x_7728:
        /* <DEDUP_REMOVED lines=11> */
.L_x_7729:
        /* <DEDUP_REMOVED lines=12> */
.L_x_7744:
        /* <DEDUP_REMOVED lines=41> */
.L_x_7732:
[----:B------:R-:W-:Y:S01]  /*134c0*/  IMAD R6, R18, 0x8, R17 ;  /* 0x0000000812067824 */ /* 0x000fe200078e0211 */
[----:B------:R-:W-:Y:S01]  /*134d0*/  SHF.L.U32 R19, R22, 0x1f, RZ ;  /* 0x0000001f16137819 */ /* 0x000fe200000006ff */
[----:B------:R-:W-:Y:S01]  /*134e0*/  BSSY B1, `(.L_x_7733) ;  /* 0x0000004000017945 */ /* 0x000fe20003800000 */
[----:B------:R-:W-:Y:S02]  /*134f0*/  SHF.R.S32.HI R9, RZ, 0x1f, R5 ;  /* 0x0000001fff097819 */ /* 0x000fe40000011405 */
[----:B------:R-:W0:Y:S02]  /*13500*/  SYNCS.PHASECHK.TRANS64.TRYWAIT P0, [R6+URZ+0x28c40], R19 ;  /* 0x028c4013060075a7 */ /* 0x000e24000800017f */
[----:B0-----:R-:W-:Y:S05]  /*13510*/  @!P0 BRA `(.L_x_7734) ;  /* 0x00000038003c8947 */ /* 0x001fea0003800000 */
.L_x_7811:
[----:B------:R-:W-:Y:S05]  /*13520*/  BSYNC B1 ;  /* 0x0000000000017941 */ /* 0x000fea0003800000 */
.L_x_7733:
        /* <DEDUP_REMOVED lines=40> */
.L_x_7821:
        /* <DEDUP_REMOVED lines=8> */
.L_x_7736:
        /* <DEDUP_REMOVED lines=11> */
.L_x_7737:
[----:B------:R2:W-:Y:S01]  /*138e0*/  SYNCS.ARRIVE.TRANS64.A1T0 RZ, [R6+URZ+0x28c30], RZ ;  /* 0x028c30ff06ff79a7 */ /* 0x0005e2000810003f */
[----:B------:R-:W-:Y:S05]  /*138f0*/  @!P2 BRA `(.L_x_7738) ;  /* 0x000000000004a947 */ /* 0x000fea0003800000 */
[----:B------:R-:W-:Y:S01]  /*13900*/  BPT.TRAP 0x1 ;  /* 0x000000040000795c */ /* 0x000fe20000300000 */
.L_x_7738:
[----:B------:R-:W3:Y:S01]  /*13910*/  SYNCS.PHASECHK.TRANS64.TRYWAIT P0, [R6+URZ+0x28c60], R19 ;  /* 0x028c6013060075a7 */ /* 0x000ee2000800017f */
[----:B------:R-:W-:Y:S04]  /*13920*/  BSSY B1, `(.L_x_7739) ;  /* 0x0000002000017945 */ /* 0x000fe80003800000 */
[----:B---3--:R-:W-:Y:S05]  /*13930*/  @!P0 BRA `(.L_x_7740) ;  /* 0x0000003800648947 */ /* 0x008fea0003800000 */
.L_x_7822:
[----:B------:R-:W-:Y:S05]  /*13940*/  BSYNC B1 ;  /* 0x0000000000017941 */ /* 0x000fea0003800000 */
.L_x_7739:
        /* <DEDUP_REMOVED lines=79> */
.L_x_7832:
        /* <DEDUP_REMOVED lines=25> */
.L_x_7742:
        /* <DEDUP_REMOVED lines=11> */
.L_x_7743:
[----:B------:R3:W-:Y:S01]  /*14080*/  SYNCS.ARRIVE.TRANS64.A1T0 RZ, [R6+URZ+0x28c50], RZ ;  /* 0x028c50ff06ff79a7 */ /* 0x0007e2000810003f */
[----:B------:R-:W-:Y:S05]  /*14090*/  @P3 BRA `(.L_x_7744) ;  /* 0xfffffff000643947 */ /* 0x000fea000383ffff */
.L_x_7731:
[----:B------:R-:W-:Y:S05]  /*140a0*/  BSYNC B0 ;  /* 0x0000000000007941 */ /* 0x000fea0003800000 */
.L_x_7730:
        /* <DEDUP_REMOVED lines=21> */
.L_x_7746:
[----:B------:R-:W-:Y:S05]  /*14200*/  BSYNC B0 ;  /* 0x0000000000007941 */ /* 0x000fea0003800000 */
.L_x_7745:
[----:B------:R-:W-:-:S07]  /*14210*/  SEL R18, R18, RZ, P0 ;  /* 0x000000ff12127207 */ /* 0x000fce0000000000 */
.L_x_7705:
[----:B------:R-:W-:Y:S05]  /*14220*/  BSYNC B7 ;  /* 0x0000000000077941 */ /* 0x000fea0003800000 */
.L_x_7703:
        /* <DEDUP_REMOVED lines=11> */
.L_x_7747:
        /* <DEDUP_REMOVED lines=23> */
[----:B----4-:R-:W-:Y:S01]  /*14450*/  @!P1 IMAD.MOV.U32 R25, RZ, RZ, R7 ;  /* 0x000000ffff199224 */ /* 0x010fe200078e0007 */
[----:B-----5:R-:W-:Y:S02]  /*14460*/  @!P1 MOV R8, R4 ;  /* 0x0000000400089202 */ /* 0x020fe40000000f00 */
        /* <DEDUP_REMOVED lines=18> */
.L_x_7842:
[----:B------:R-:W-:Y:S02]  /*14590*/  ULDC UR4, c[0x0][0xc38] ;  /* 0x00030e0000047ab9 */ /* 0x000fe40000000800 */
[----:B------:R-:W-:-:S04]  /*145a0*/  IMAD.U32 R4, RZ, RZ, UR4 ;  /* 0x00000004ff047e24 */ /* 0x000fc8000f8e00ff */
[----:B--2---:R-:W-:-:S04]  /*145b0*/  IMAD R5, R14, R4, RZ ;  /* 0x000000040e057224 */ /* 0x004fc800078e02ff */
[----:B------:R-:W-:-:S05]  /*145c0*/  IMAD.IADD R6, R6, 0x1, R5 ;  /* 0x0000000106067824 */ /* 0x000fca00078e0205 */
[----:B------:R-:W-:-:S13]  /*145d0*/  ISETP.GT.AND P6, PT, R6, R0, PT ;  /* 0x000000000600720c */ /* 0x000fda0003fc4270 */
[----:B------:R-:W-:Y:S05]  /*145e0*/  @P6 BRA `(.L_x_7750) ;  /* 0x0000000000a46947 */ /* 0x000fea0003800000 */
.L_x_7753:
        /* <DEDUP_REMOVED lines=11> */
[----:B------:R-:W-:Y:S02]  /*146a0*/  IMAD.MOV.U32 R8, RZ, RZ, RZ ;  /* 0x000000ffff087224 */ /* 0x000fe400078e00ff */
[----:B0-----:R-:W-:-:S05]  /*146b0*/  @!P6 IMAD.WIDE R2, R7, 0x4, R2 ;  /* 0x000000040702e825 */ /* 0x001fca00078e0202 */
[----:B------:R2:W3:Y:S02]  /*146c0*/  @!P6 LDG.E R25, desc[UR50][R2.64] ;  /* 0x000000320219e981 */ /* 0x0004e4000c1e1900 */
[----:B--2---:R-:W-:-:S05]  /*146d0*/  @!P6 IMAD.WIDE R2, R7, 0x4, R4 ;  /* 0x000000040702e825 */ /* 0x004fca00078e0204 */
        /* <DEDUP_REMOVED lines=20> */
.L_x_7850:
[----:B------:R-:W-:Y:S02]  /*14820*/  ULDC UR4, c[0x0][0xc38] ;  /* 0x00030e0000047ab9 */ /* 0x000fe40000000800 */
[----:B------:R-:W-:-:S04]  /*14830*/  IMAD.U32 R4, RZ, RZ, UR4 ;  /* 0x00000004ff047e24 */ /* 0x000fc8000f8e00ff */
[----:B--2---:R-:W-:-:S04]  /*14840*/  IMAD R5, R14, R4, RZ ;  /* 0x000000040e057224 */ /* 0x004fc800078e02ff */
[----:B------:R-:W-:-:S05]  /*14850*/  IMAD.IADD R6, R5, 0x1, R6 ;  /* 0x0000000105067824 */ /* 0x000fca00078e0206 */
[----:B------:R-:W-:-:S13]  /*14860*/  ISETP.GT.AND P6, PT, R6, R0, PT ;  /* 0x000000000600720c */ /* 0x000fda0003fc4270 */
[----:B------:R-:W-:Y:S05]  /*14870*/  @!P6 BRA `(.L_x_7753) ;  /* 0xfffffffc005ce947 */ /* 0x000fea000383ffff */
.L_x_7750:
        /* <DEDUP_REMOVED lines=10> */
.L_x_7855:
[----:B------:R-:W-:-:S13]  /*14920*/  ISETP.NE.AND P0, PT, R2, RZ, PT ;  /* 0x000000ff0200720c */ /* 0x000fda0003f05270 */
[----:B------:R-:W-:Y:S05]  /*14930*/  @!P0 BRA `(.L_x_7755) ;  /* 0x0000000000108947 */ /* 0x000fea0003800000 */
[----:B------:R-:W-:Y:S01]  /*14940*/  UMOV UR4, 0xffffffff ;  /* 0xffffffff00047882 */ /* 0x000fe20000000000 */
[----:B--2---:R-:W-:Y:S02]  /*14950*/  VIADD R12, R12, 0xffffffff ;  /* 0xffffffff0c0c7836 */ /* 0x004fe40000000000 */
[----:B------:R-:W-:Y:S05]  /*14960*/  BRA.DIV UR4, `(.L_x_7756) ;  /* 0x0000003a04947947 */ /* 0x000fea000b800000 */
[----:B------:R2:W0:Y:S02]  /*14970*/  SHFL.IDX PT, R24, R3, R12, 0x1f ;  /* 0x00001f0c03187589 */ /* 0x00042400000e0000 */
.L_x_7755:
[----:B----4-:R-:W-:Y:S01]  /*14980*/  ISETP.NE.AND P0, PT, R8, 0x1, PT ;  /* 0x000000010800780c */ /* 0x010fe20003f05270 */
[----:B0-----:R-:W-:-:S04]  /*14990*/  IMAD R24, R24, R4, R5 ;  /* 0x0000000418187224 */ /* 0x001fc800078e0205 */
[----:B------:R-:W-:-:S08]  /*149a0*/  IMAD.IADD R0, R0, 0x1, -R24 ;  /* 0x0000000100007824 */ /* 0x000fd000078e0a18 */
[----:B------:R-:W-:Y:S05]  /*149b0*/  @!P0 BRA `(.L_x_7757) ;  /* 0x0000000000dc8947 */ /* 0x000fea0003800000 */
[----:B---3--:R-:W-:Y:S02]  /*149c0*/  IABS R4, R25 ;  /* 0x0000001900047213 */ /* 0x008fe40000000000 */
[----:B------:R-:W-:Y:S02]  /*149d0*/  IABS R5, R8 ;  /* 0x0000000800057213 */ /* 0x000fe40000000000 */
[----:B------:R-:W0:Y:S08]  /*149e0*/  I2F.RP R6, R4 ;  /* 0x0000000400067306 */ /* 0x000e300000209400 */
[----:B------:R-:W3:Y:S08]  /*149f0*/  I2F.RP R9, R5 ;  /* 0x0000000500097306 */ /* 0x000ef00000209400 */
[----:B0-----:R-:W0:Y:S08]  /*14a00*/  MUFU.RCP R6, R6 ;  /* 0x0000000600067308 */ /* 0x001e300000001000 */
[----:B---3--:R-:W-:Y:S01]  /*14a10*/  MUFU.RCP R9, R9 ;  /* 0x0000000900097308 */ /* 0x008fe20000001000 */
[----:B0-----:R-:W-:-:S07]  /*14a20*/  VIADD R2, R6, 0xffffffe ;  /* 0x0ffffffe06027836 */ /* 0x001fce0000000000 */
[----:B--2---:R0:W2:Y:S02]  /*14a30*/  F2I.FTZ.U32.TRUNC.NTZ R3, R2 ;  /* 0x0000000200037305 */ /* 0x0040a4000021f000 */
[----:B0-----:R-:W-:Y:S02]  /*14a40*/  IMAD.MOV.U32 R2, RZ, RZ, RZ ;  /* 0x000000ffff027224 */ /* 0x001fe400078e00ff */
[----:B--2---:R-:W-:-:S04]  /*14a50*/  IMAD.MOV R7, RZ, RZ, -R3 ;  /* 0x000000ffff077224 */ /* 0x004fc800078e0a03 */
        /* <DEDUP_REMOVED lines=45> */
.L_x_7757:
[----:B--2---:R-:W0:Y:S02]  /*14d30*/  LDC.64 R2, c[0x0][0xc90] ;  /* 0x00032400ff027b82 */ /* 0x004e240000000a00 */
        /* <DEDUP_REMOVED lines=59> */
.L_x_7758:
[----:B------:R-:W-:-:S05]  /*150f0*/  LOP3.LUT R0, RZ, R3, RZ, 0x33, !PT ;  /* 0x00000003ff007212 */ /* 0x000fca00078e33ff */
[----:B------:R-:W-:Y:S01]  /*15100*/  IMAD.IADD R25, R25, 0x1, R0 ;  /* 0x0000000119197824 */ /* 0x000fe200078e0200 */
[----:B------:R-:W-:Y:S06]  /*15110*/  BRA `(.L_x_7759) ;  /* 0x00000000001c7947 */ /* 0x000fec0003800000 */
.L_x_7751:
[----:B------:R-:W-:Y:S01]  /*15120*/  UMOV UR4, URZ ;  /* 0x0000003f00047c82 */ /* 0x000fe20008000000 */
[----:B------:R-:W-:Y:S01]  /*15130*/  UMOV UR5, URZ ;  /* 0x0000003f00057c82 */ /* 0x000fe20008000000 */
[----:B------:R-:W-:Y:S01]  /*15140*/  ULDC UR6, c[0x0][0xc3c] ;  /* 0x00030f0000067ab9 */ /* 0x000fe20000000800 */
[----:B------:R-:W-:Y:S02]  /*15150*/  IMAD.MOV.U32 R24, RZ, RZ, R0 ;  /* 0x000000ffff187224 */ /* 0x000fe400078e0000 */
[----:B------:R-:W-:Y:S02]  /*15160*/  IMAD.U32 R25, RZ, RZ, UR4 ;  /* 0x00000004ff197e24 */ /* 0x000fe4000f8e00ff */
[----:B------:R-:W-:Y:S02]  /*15170*/  IMAD.U32 R26, RZ, RZ, UR5 ;  /* 0x00000005ff1a7e24 */ /* 0x000fe4000f8e00ff */
[----:B------:R-:W-:-:S07]  /*15180*/  IMAD.U32 R27, RZ, RZ, UR6 ;  /* 0x00000006ff1b7e24 */ /* 0x000fce000f8e00ff */
.L_x_7759:
        /* <DEDUP_REMOVED lines=10> */
.L_x_7748:
[----:B------:R-:W-:Y:S02]  /*15230*/  ULDC UR4, c[0x0][0xc3c] ;  /* 0x00030f0000047ab9 */ /* 0x000fe40000000800 */
[----:B0-----:R-:W-:-:S13]  /*15240*/  ISETP.GE.AND P0, PT, R27, UR4, PT ;  /* 0x000000041b007c0c */ /* 0x001fda000bf06270 */
[----:B------:R-:W-:Y:S05]  /*15250*/  @!P0 BRA `(.L_x_7760) ;  /* 0xffffffb0007c8947 */ /* 0x000fea000383ffff */
[----:B------:R-:W-:Y:S05]  /*15260*/  BSYNC B8 ;  /* 0x0000000000087941 */ /* 0x000fea0003800000 */
.L_x_7697:
[----:B------:R-:W5:Y:S01]  /*15270*/  LDL.LU R0, [R1+0x20] ;  /* 0x0000200001007983 */ /* 0x000f620000300800 */
[----:B------:R-:W-:Y:S01]  /*15280*/  BSSY B0, `(.L_x_7761) ;  /* 0x000000b000007945 */ /* 0x000fe20003800000 */
[----:B------:R-:W1:Y:S01]  /*15290*/  S2R R5, SR_CgaCtaId ;  /* 0x0000000000057919 */ /* 0x000e620000008800 */
[----:B-----5:R-:W-:-:S05]  /*152a0*/  VIADD R0, R0, 0x1 ;  /* 0x0000000100007836 */ /* 0x020fca0000000000 */
        /* <DEDUP_REMOVED lines=8> */
.L_x_7858:
[----:B------:R-:W-:Y:S05]  /*15330*/  BSYNC B0 ;  /* 0x0000000000007941 */ /* 0x000fea0003800000 */
.L_x_7761:
[----:B------:R-:W-:-:S03]  /*15340*/  UMOV UR4, 0xffffffff ;  /* 0xffffffff00047882 */ /* 0x000fc60000000000 */
[----:B------:R-:W-:Y:S05]  /*15350*/  BRA.DIV UR4, `(.L_x_7763) ;  /* 0x0000003204547947 */ /* 0x000fea000b800000 */
[----:B0-----:R-:W0:Y:S02]  /*15360*/  S2R R0, SR_TID.X ;  /* 0x0000000000007919 */ /* 0x001e240000002100 */
[----:B0-----:R-:W-:-:S04]  /*15370*/  SHF.R.U32.HI R0, RZ, 0x5, R0 ;  /* 0x00000005ff007819 */ /* 0x001fc80000011600 */
[----:B------:R-:W-:-:S05]  /*15380*/  LOP3.LUT R0, R0, 0x3, RZ, 0xc0, !PT ;  /* 0x0000000300007812 */ /* 0x000fca00078ec0ff */
[----:B------:R0:W1:Y:S02]  /*15390*/  SHFL.IDX PT, R14, R0, RZ, 0x1f ;  /* 0x00001fff000e7589 */ /* 0x00006400000e0000 */
.L_x_7861:
[----:B-1----:R-:W-:Y:S01]  /*153a0*/  ISETP.NE.AND P0, PT, R14, RZ, PT ;  /* 0x000000ff0e00720c */ /* 0x002fe20003f05270 */
[----:B------:R-:W-:-:S12]  /*153b0*/  BSSY B0, `(.L_x_7764) ;  /* 0x0000024000007945 */ /* 0x000fd80003800000 */
[----:B------:R-:W-:Y:S05]  /*153c0*/  @P0 BRA `(.L_x_7765) ;  /* 0x0000000000880947 */ /* 0x000fea0003800000 */
[----:B------:R-:W-:-:S03]  /*153d0*/  UMOV UR4, 0xffffffff ;  /* 0xffffffff00047882 */ /* 0x000fc60000000000 */
[----:B------:R-:W-:Y:S05]  /*153e0*/  BRA.DIV UR4, `(.L_x_7766) ;  /* 0x0000003204647947 */ /* 0x000fea000b800000 */
[----:B------:R-:W-:-:S13]  /*153f0*/  ELECT P6, URZ, PT ;  /* 0x00000000003f782f */ /* 0x000fda00038c0000 */
.L_x_7864:
[----:B------:R-:W-:Y:S05]  /*15400*/  @!P6 BRA `(.L_x_7765) ;  /* 0x000000000078e947 */ /* 0x000fea0003800000 */
[----:B------:R-:W-:-:S06]  /*15410*/  ULOP3.LUT UR4, UR38, 0x2, URZ, 0xfc, !UPT ;  /* 0x0000000226047892 */ /* 0x000fcc000f8efc3f */
[----:B0-----:R-:W-:-:S05]  /*15420*/  IMAD.U32 R0, RZ, RZ, UR4 ;  /* 0x00000004ff007e24 */ /* 0x001fca000f8e00ff */
[----:B------:R-:W-:-:S13]  /*15430*/  ISETP.NE.AND P0, PT, R0, 0x3, PT ;  /* 0x000000030000780c */ /* 0x000fda0003f05270 */
[----:B------:R-:W-:Y:S05]  /*15440*/  @!P0 BRA `(.L_x_7767) ;  /* 0x0000000000048947 */ /* 0x000fea0003800000 */
[----:B------:R-:W-:Y:S01]  /*15450*/  BPT.TRAP 0x1 ;  /* 0x000000040000795c */ /* 0x000fe20000300000 */
.L_x_7767:
[----:B------:R-:W-:Y:S01]  /*15460*/  IMAD R5, R18, 0x8, R7 ;  /* 0x0000000812057824 */ /* 0x000fe200078e0207 */
[----:B------:R-:W-:Y:S01]  /*15470*/  SHF.L.U32 R0, R22, 0x1f, RZ ;  /* 0x0000001f16007819 */ /* 0x000fe200000006ff */
[----:B------:R-:W-:-:S03]  /*15480*/  VIADD R18, R18, 0x1 ;  /* 0x0000000112127836 */ /* 0x000fc60000000000 */
[----:B------:R-:W0:Y:S02]  /*15490*/  SYNCS.PHASECHK.TRANS64.TRYWAIT P1, [R5+URZ+0x28c40], R0 ;  /* 0x028c4000050075a7 */ /* 0x000e24000802017f */
[----:B------:R-:W-:-:S04]  /*154a0*/  ISETP.NE.AND P2, PT, R18, 0x2, PT ;  /* 0x000000021200780c */ /* 0x000fc80003f45270 */
[----:B------:R-:W-:Y:S01]  /*154b0*/  SEL R3, RZ, 0x1, P2 ;  /* 0x00000001ff037807 */ /* 0x000fe20001000000 */
[----:B0-----:R-:W-:Y:S08]  /*154c0*/  @!P1 BRA `(.L_x_7768) ;  /* 0x00000030004c9947 */ /* 0x001ff00003800000 */
.L_x_7865:
[----:B------:R-:W-:Y:S02]  /*154d0*/  SEL R18, R18, RZ, P2 ;  /* 0x000000ff12127207 */ /* 0x000fe40001000000 */
[----:B------:R-:W-:Y:S01]  /*154e0*/  LOP3.LUT R2, R22, R3, RZ, 0x3c, !PT ;  /* 0x0000000316027212 */ /* 0x000fe200078e3cff */
[----:B------:R-:W-:Y:S06]  /*154f0*/  @!P0 BRA `(.L_x_7769) ;  /* 0x0000000000048947 */ /* 0x000fec0003800000 */
[----:B------:R-:W-:Y:S01]  /*15500*/  BPT.TRAP 0x1 ;  /* 0x000000040000795c */ /* 0x000fe20000300000 */
.L_x_7769:
[----:B------:R-:W-:Y:S01]  /*15510*/  IMAD R3, R18, 0x8, R7 ;  /* 0x0000000812037824 */ /* 0x000fe200078e0207 */
[----:B------:R-:W-:-:S04]  /*15520*/  SHF.L.U32 R2, R2, 0x1f, RZ ;  /* 0x0000001f02027819 */ /* 0x000fc800000006ff */
[----:B------:R-:W1:Y:S02]  /*15530*/  SYNCS.PHASECHK.TRANS64.TRYWAIT P1, [R3+URZ+0x28c40], R2 ;  /* 0x028c4002030075a7 */ /* 0x000e64000802017f */
[----:B-1----:R-:W-:Y:S05]  /*15540*/  @!P1 BRA `(.L_x_7770) ;  /* 0x0000003000409947 */ /* 0x002fea0003800000 */
.L_x_7866:
[----:B------:R-:W-:Y:S05]  /*15550*/  @!P0 BRA `(.L_x_7771) ;  /* 0x0000000000048947 */ /* 0x000fea0003800000 */
[----:B------:R-:W-:Y:S01]  /*15560*/  BPT.TRAP 0x1 ;  /* 0x000000040000795c */ /* 0x000fe20000300000 */
.L_x_7771:
[----:B------:R-:W5:Y:S02]  /*15570*/  SYNCS.PHASECHK.TRANS64.TRYWAIT P1, [R5+URZ+0x28c60], R0 ;  /* 0x028c6000050075a7 */ /* 0x000f64000802017f */
[----:B-----5:R-:W-:Y:S05]  /*15580*/  @!P1 BRA `(.L_x_7772) ;  /* 0x0000003000449947 */ /* 0x020fea0003800000 */
.L_x_7867:
[----:B------:R-:W-:Y:S05]  /*15590*/  @!P0 BRA `(.L_x_7773) ;  /* 0x0000000000048947 */ /* 0x000fea0003800000 */
[----:B------:R-:W-:Y:S01]  /*155a0*/  BPT.TRAP 0x1 ;  /* 0x000000040000795c */ /* 0x000fe20000300000 */
.L_x_7773:
[----:B------:R0:W0:Y:S02]  /*155b0*/  SYNCS.PHASECHK.TRANS64.TRYWAIT P0, [R3+URZ+0x28c60], R2 ;  /* 0x028c6002030075a7 */ /* 0x000024000800017f */
[----:B0-----:R-:W-:Y:S05]  /*155c0*/  @!P0 NANOSLEEP.SYNCS 0x989680 ;  /* 0x009896800000895d */ /* 0x001fea0003900000 */
[----:B------:R-:W0:Y:S02]  /*155d0*/  @!P0 SYNCS.PHASECHK.TRANS64 P0, [R3+URZ+0x28c60], R2 ;  /* 0x028c6002030085a7 */ /* 0x000e24000800007f */
[----:B0-----:R-:W-:Y:S05]  /*155e0*/  @!P0 BRA `(.L_x_7773) ;  /* 0xfffffffc00f08947 */ /* 0x001fea000383ffff */
.L_x_7765:
[----:B------:R-:W-:Y:S05]  /*155f0*/  BSYNC B0 ;  /* 0x0000000000007941 */ /* 0x000fea0003800000 */
.L_x_7764:
[----:B------:R-:W-:Y:S05]  /*15600*/  EXIT ;  /* 0x000000000000794d */ /* 0x000fea0003800000 */
.L_x_7626:
[----:B0-----:R-:W-:-:S04]  /*15610*/  IMAD.U32 R3, RZ, RZ, UR23 ;  /* 0x00000017ff037e24 */ /* 0x001fc8000f8e00ff */
[----:B------:R0:W1:Y:S03]  /*15620*/  SYNCS.PHASECHK.TRANS64.TRYWAIT P1, [R3+URZ+0x28c50], R0 ;  /* 0x028c5000030075a7 */ /* 0x000066000802017f */
[----:B-1----:R-:W-:Y:S05]  /*15630*/  @!P1 NANOSLEEP.SYNCS 0x989680 ;  /* 0x009896800000995d */ /* 0x002fea0003900000 */
[----:B------:R-:W1:Y:S02]  /*15640*/  @!P1 SYNCS.PHASECHK.TRANS64 P1, [R3+URZ+0x28c50], R0 ;  /* 0x028c5000030095a7 */ /* 0x000e64000802007f */
[----:B-1----:R-:W-:Y:S05]  /*15650*/  @!P1 BRA `(.L_x_7626) ;  /* 0xfffffffc00ec9947 */ /* 0x002fea000383ffff */
[----:B------:R-:W-:Y:S05]  /*15660*/  BRA `(.L_x_7774) ;  /* 0xfffffec800d07947 */ /* 0x000fea000383ffff */
.L_x_7632:
[----:B-1----:R-:W-:-:S04]  /*15670*/  IMAD.U32 R3, RZ, RZ, UR23 ;  /* 0x00000017ff037e24 */ /* 0x002fc8000f8e00ff */
[----:B------:R1:W2:Y:S03]  /*15680*/  SYNCS.PHASECHK.TRANS64.TRYWAIT P1, [R3+URZ+0x28c50], R0 ;  /* 0x028c5000030075a7 */ /* 0x0002a6000802017f */
[----:B--2---:R-:W-:Y:S05]  /*15690*/  @!P1 NANOSLEEP.SYNCS 0x989680 ;  /* 0x009896800000995d */ /* 0x004fea0003900000 */
[----:B------:R-:W2:Y:S02]  /*156a0*/  @!P1 SYNCS.PHASECHK.TRANS64 P1, [R3+URZ+0x28c50], R0 ;  /* 0x028c5000030095a7 */ /* 0x000ea4000802007f */
[----:B--2---:R-:W-:Y:S05]  /*156b0*/  @!P1 BRA `(.L_x_7632) ;  /* 0xfffffffc00ec9947 */ /* 0x004fea000383ffff */
[----:B------:R-:W-:Y:S05]  /*156c0*/  BRA `(.L_x_7631) ;  /* 0xfffffed400d47947 */ /* 0x000fea000383ffff */
.L_x_7637:
[----:B0-----:R-:W-:-:S04]  /*156d0*/  IMAD.U32 R3, RZ, RZ, UR40 ;  /* 0x00000028ff037e24 */ /* 0x001fc8000f8e00ff */
[----:B------:R0:W1:Y:S03]  /*156e0*/  SYNCS.PHASECHK.TRANS64.TRYWAIT P1, [R3+URZ+0x28c00], R0 ;  /* 0x028c0000030075a7 */ /* 0x000066000802017f */
[----:B-1----:R-:W-:Y:S05]  /*156f0*/  @!P1 NANOSLEEP.SYNCS 0x989680 ;  /* 0x009896800000995d */ /* 0x002fea0003900000 */
[----:B------:R-:W1:Y:S02]  /*15700*/  @!P1 SYNCS.PHASECHK.TRANS64 P1, [R3+URZ+0x28c00], R0 ;  /* 0x028c0000030095a7 */ /* 0x000e64000802007f */
[----:B-1----:R-:W-:Y:S05]  /*15710*/  @!P1 BRA `(.L_x_7637) ;  /* 0xfffffffc00ec9947 */ /* 0x002fea000383ffff */
[----:B------:R-:W-:Y:S05]  /*15720*/  BRA `(.L_x_7775) ;  /* 0xfffffeec00247947 */ /* 0x000fea000383ffff */
.L_x_7641:
[----:B--2---:R2:W3:Y:S02]  /*15730*/  SYNCS.PHASECHK.TRANS64.TRYWAIT P1, [R7+URZ+0x28c30], R8 ;  /* 0x028c3008070075a7 */ /* 0x0044e4000802017f */
[----:B---3--:R-:W-:Y:S05]  /*15740*/  @!P1 NANOSLEEP.SYNCS 0x989680 ;  /* 0x009896800000995d */ /* 0x008fea0003900000 */
[----:B------:R-:W3:Y:S02]  /*15750*/  @!P1 SYNCS.PHASECHK.TRANS64 P1, [R7+URZ+0x28c30], R8 ;  /* 0x028c3008070095a7 */ /* 0x000ee4000802007f */
[----:B---3--:R-:W-:Y:S05]  /*15760*/  @!P1 BRA `(.L_x_7641) ;  /* 0xfffffffc00f09947 */ /* 0x008fea000383ffff */
[----:B------:R-:W-:Y:S05]  /*15770*/  BRA `(.L_x_7640) ;  /* 0xfffffeec00407947 */ /* 0x000fea000383ffff */
.L_x_7646:
[----:B--2---:R2:W3:Y:S02]  /*15780*/  SYNCS.PHASECHK.TRANS64.TRYWAIT P1, [R7+URZ+0x28c50], R8 ;  /* 0x028c5008070075a7 */ /* 0x0044e4000802017f */
[----:B---3--:R-:W-:Y:S05]  /*15790*/  @!P1 NANOSLEEP.SYNCS 0x989680 ;  /* 0x009896800000995d */ /* 0x008fea0003900000 */
[----:B------:R-:W3:Y:S02]  /*157a0*/  @!P1 SYNCS.PHASECHK.TRANS64 P1, [R7+URZ+0x28c50], R8 ;  /* 0x028c5008070095a7 */ /* 0x000ee4000802007f */
[----:B---3--:R-:W-:Y:S05]  /*157b0*/  @!P1 BRA `(.L_x_7646) ;  /* 0xfffffffc00f09947 */ /* 0x008fea000383ffff */
[----:B------:R-:W-:Y:S05]  /*157c0*/  BRA `(.L_x_7645) ;  /* 0xffffff0000cc7947 */ /* 0x000fea000383ffff */
.L_x_7652:
[----:B--2---:R-:W-:-:S04]  /*157d0*/  IMAD.U32 R6, RZ, RZ, UR23 ;  /* 0x00000017ff067e24 */ /* 0x004fc8000f8e00ff */
[----:B------:R2:W3:Y:S03]  /*157e0*/  SYNCS.PHASECHK.TRANS64.TRYWAIT P1, [R6+URZ+0x28c30], R7 ;  /* 0x028c3007060075a7 */ /* 0x0004e6000802017f */
[----:B---3--:R-:W-:Y:S05]  /*157f0*/  @!P1 NANOSLEEP.SYNCS 0x989680 ;  /* 0x009896800000995d */ /* 0x008fea0003900000 */
[----:B------:R-:W3:Y:S02]  /*15800*/  @!P1 SYNCS.PHASECHK.TRANS64 P1, [R6+URZ+0x28c30], R7 ;  /* 0x028c3007060095a7 */ /* 0x000ee4000802007f */
[----:B---3--:R-:W-:Y:S05]  /*15810*/  @!P1 BRA `(.L_x_7652) ;  /* 0xfffffffc00ec9947 */ /* 0x008fea000383ffff */
[----:B------:R-:W-:Y:S05]  /*15820*/  BRA `(.L_x_7651) ;  /* 0xffffff0400e07947 */ /* 0x000fea000383ffff */
.L_x_7657:
[----:B---3--:R-:W-:-:S04]  /*15830*/  IMAD.U32 R8, RZ, RZ, UR23 ;  /* 0x00000017ff087e24 */ /* 0x008fc8000f8e00ff */
[----:B------:R3:W4:Y:S03]  /*15840*/  SYNCS.PHASECHK.TRANS64.TRYWAIT P1, [R8+URZ+0x28c50], R7 ;  /* 0x028c5007080075a7 */ /* 0x000726000802017f */
[----:B----4-:R-:W-:Y:S05]  /*15850*/  @!P1 NANOSLEEP.SYNCS 0x989680 ;  /* 0x009896800000995d */ /* 0x010fea0003900000 */
[----:B------:R-:W4:Y:S02]  /*15860*/  @!P1 SYNCS.PHASECHK.TRANS64 P1, [R8+URZ+0x28c50], R7 ;  /* 0x028c5007080095a7 */ /* 0x000f24000802007f */
[----:B----4-:R-:W-:Y:S05]  /*15870*/  @!P1 BRA `(.L_x_7657) ;  /* 0xfffffffc00ec9947 */ /* 0x010fea000383ffff */
[----:B------:R-:W-:Y:S05]  /*15880*/  BRA `(.L_x_7656) ;  /* 0xffffff24005c7947 */ /* 0x000fea000383ffff */
.L_x_7664:
[----:B-1----:R-:W-:-:S04]  /*15890*/  IMAD.U32 R6, RZ, RZ, UR22 ;  /* 0x00000016ff067e24 */ /* 0x002fc8000f8e00ff */
[----:B------:R1:W2:Y:S03]  /*158a0*/  SYNCS.PHASECHK.TRANS64.TRYWAIT P1, [R6+URZ+0x28c30], R7 ;  /* 0x028c3007060075a7 */ /* 0x0002a6000802017f */
[----:B--2---:R-:W-:Y:S05]  /*158b0*/  @!P1 NANOSLEEP.SYNCS 0x989680 ;  /* 0x009896800000995d */ /* 0x004fea0003900000 */
[----:B------:R-:W2:Y:S02]  /*158c0*/  @!P1 SYNCS.PHASECHK.TRANS64 P1, [R6+URZ+0x28c30], R7 ;  /* 0x028c3007060095a7 */ /* 0x000ea4000802007f */
[----:B--2---:R-:W-:Y:S05]  /*158d0*/  @!P1 BRA `(.L_x_7664) ;  /* 0xfffffffc00ec9947 */ /* 0x004fea000383ffff */
[----:B------:R-:W-:Y:S05]  /*158e0*/  BRA `(.L_x_7663) ;  /* 0xffffff2800547947 */ /* 0x000fea000383ffff */
.L_x_7669:
[----:B---3--:R-:W-:-:S04]  /*158f0*/  IMAD.U32 R8, RZ, RZ, UR22 ;  /* 0x00000016ff087e24 */ /* 0x008fc8000f8e00ff */
[----:B------:R3:W4:Y:S03]  /*15900*/  SYNCS.PHASECHK.TRANS64.TRYWAIT P1, [R8+URZ+0x28c50], R7 ;  /* 0x028c5007080075a7 */ /* 0x000726000802017f */
[----:B----4-:R-:W-:Y:S05]  /*15910*/  @!P1 NANOSLEEP.SYNCS 0x989680 ;  /* 0x009896800000995d */ /* 0x010fea0003900000 */
[----:B------:R-:W4:Y:S02]  /*15920*/  @!P1 SYNCS.PHASECHK.TRANS64 P1, [R8+URZ+0x28c50], R7 ;  /* 0x028c5007080095a7 */ /* 0x000f24000802007f */
[----:B----4-:R-:W-:Y:S05]  /*15930*/  @!P1 BRA `(.L_x_7669) ;  /* 0xfffffffc00ec9947 */ /* 0x010fea000383ffff */
[----:B------:R-:W-:Y:S05]  /*15940*/  BRA `(.L_x_7668) ;  /* 0xffffff4000747947 */ /* 0x000fea000383ffff */
.L_x_7711:
        /* <DEDUP_REMOVED lines=11> */
.L_x_7777:
[----:B------:R-:W-:Y:S05]  /*15a00*/  BSYNC B0 ;  /* 0x0000000000007941 */ /* 0x000fea0003800000 */
.L_x_7776:
[----:B------:R-:W-:Y:S05]  /*15a10*/  BRA `(.L_x_7778) ;  /* 0xffffffb800987947 */ /* 0x000fea000383ffff */
.L_x_7714:
[----:B0-----:R0:W1:Y:S02]  /*15a20*/  SYNCS.PHASECHK.TRANS64.TRYWAIT P0, [R19+URZ+0x28c40], R0 ;  /* 0x028c4000130075a7 */ /* 0x001064000800017f */
[----:B-1----:R-:W-:Y:S05]  /*15a30*/  @!P0 NANOSLEEP.SYNCS 0x989680 ;  /* 0x009896800000895d */ /* 0x002fea0003900000 */
[----:B------:R-:W1:Y:S02]  /*15a40*/  @!P0 SYNCS.PHASECHK.TRANS64 P0, [R19+URZ+0x28c40], R0 ;  /* 0x028c4000130085a7 */ /* 0x000e64000800007f */
[----:B-1----:R-:W-:Y:S05]  /*15a50*/  @!P0 BRA `(.L_x_7714) ;  /* 0xfffffffc00f08947 */ /* 0x002fea000383ffff */
[----:B------:R-:W-:Y:S05]  /*15a60*/  BRA `(.L_x_7779) ;  /* 0xffffffbc007c7947 */ /* 0x000fea000383ffff */
.L_x_7715:
        /* <DEDUP_REMOVED lines=8> */
.L_x_7781:
[----:B------:R-:W-:Y:S05]  /*15af0*/  BSYNC B0 ;  /* 0x0000000000007941 */ /* 0x000fea0003800000 */
.L_x_7780:
        /* <DEDUP_REMOVED lines=9> */
.L_x_7782:
[----:B------:R-:W-:Y:S02]  /*15b90*/  IMAD.MOV.U32 R13, RZ, RZ, R5 ;  /* 0x000000ffff0d7224 */ /* 0x000fe400078e0005 */
[----:B------:R-:W-:Y:S02]  /*15ba0*/  IMAD.MOV.U32 R12, RZ, RZ, 0x1 ;  /* 0x00000001ff0c7424 */ /* 0x000fe400078e00ff */
[----:B------:R-:W-:-:S07]  /*15bb0*/  IMAD.MOV.U32 R3, RZ, RZ, R14 ;  /* 0x000000ffff037224 */ /* 0x000fce00078e000e */
[----:B------:R-:W-:Y:S05]  /*15bc0*/  WARPSYNC.COLLECTIVE R15, `(.L_x_7783) ;  /* 0x000000000f087348 */ /* 0x000fea0003c00000 */
[----:B------:R0:W1:Y:S02]  /*15bd0*/  SHFL.IDX P6, R14, R13, R12, R11 ;  /* 0x0000000c0d0e7389 */ /* 0x00006400000c000b */
[----:B01----:R-:W-:Y:S01]  /*15be0*/  ENDCOLLECTIVE ;  /* 0x000000000000791b */ /* 0x003fe20003800000 */
.L_x_7783:
        /* <DEDUP_REMOVED lines=15> */
.L_x_7784:
[----:B------:R-:W-:Y:S02]  /*15ce0*/  @P0 IMAD R6, R4, 0x2, R17 ;  /* 0x0000000204060824 */ /* 0x000fe400078e0211 */
[----:B------:R-:W-:Y:S02]  /*15cf0*/  IMAD.MOV.U32 R13, RZ, RZ, R5 ;  /* 0x000000ffff0d7224 */ /* 0x000fe400078e0005 */
[----:B------:R-:W-:Y:S02]  /*15d00*/  IMAD.MOV.U32 R12, RZ, RZ, 0x2 ;  /* 0x00000002ff0c7424 */ /* 0x000fe400078e00ff */
[----:B------:R-:W-:-:S07]  /*15d10*/  IMAD.MOV.U32 R3, RZ, RZ, R14 ;  /* 0x000000ffff037224 */ /* 0x000fce00078e000e */
[----:B------:R-:W-:Y:S05]  /*15d20*/  WARPSYNC.COLLECTIVE R15, `(.L_x_7785) ;  /* 0x000000000f087348 */ /* 0x000fea0003c00000 */
[----:B------:R0:W1:Y:S02]  /*15d30*/  SHFL.IDX P6, R14, R13, R12, R11 ;  /* 0x0000000c0d0e7389 */ /* 0x00006400000c000b */
[----:B01----:R-:W-:Y:S01]  /*15d40*/  ENDCOLLECTIVE ;  /* 0x000000000000791b */ /* 0x003fe20003800000 */
.L_x_7785:
        /* <DEDUP_REMOVED lines=15> */
.L_x_7786:
[----:B------:R-:W-:Y:S02]  /*15e40*/  @P0 IMAD R6, R4, 0x2, R17 ;  /* 0x0000000204060824 */ /* 0x000fe400078e0211 */
[----:B------:R-:W-:Y:S02]  /*15e50*/  IMAD.MOV.U32 R13, RZ, RZ, R5 ;  /* 0x000000ffff0d7224 */ /* 0x000fe400078e0005 */
[----:B------:R-:W-:Y:S02]  /*15e60*/  IMAD.MOV.U32 R12, RZ, RZ, 0x3 ;  /* 0x00000003ff0c7424 */ /* 0x000fe400078e00ff */
[----:B------:R-:W-:-:S07]  /*15e70*/  IMAD.MOV.U32 R3, RZ, RZ, R14 ;  /* 0x000000ffff037224 */ /* 0x000fce00078e000e */
[----:B------:R-:W-:Y:S05]  /*15e80*/  WARPSYNC.COLLECTIVE R15, `(.L_x_7787) ;  /* 0x000000000f087348 */ /* 0x000fea0003c00000 */
[----:B------:R0:W1:Y:S02]  /*15e90*/  SHFL.IDX P6, R14, R13, R12, R11 ;  /* 0x0000000c0d0e7389 */ /* 0x00006400000c000b */
[----:B01----:R-:W-:Y:S01]  /*15ea0*/  ENDCOLLECTIVE ;  /* 0x000000000000791b */ /* 0x003fe20003800000 */
.L_x_7787:
        /* <DEDUP_REMOVED lines=10> */
.L_x_7788:
[----:B------:R-:W-:Y:S01]  /*15f50*/  @!PT LDS RZ, [RZ] ;  /* 0x00000000fffff984 */ /* 0x000fe20000000800 */
[----:B------:R-:W-:Y:S01]  /*15f60*/  @!PT LDS RZ, [RZ] ;  /* 0x00000000fffff984 */ /* 0x000fe20000000800 */
[----:B------:R-:W-:Y:S01]  /*15f70*/  @!PT LDS RZ, [RZ] ;  /* 0x00000000fffff984 */ /* 0x000fe20000000800 */
[----:B------:R0:W-:Y:S01]  /*15f80*/  @P0 LDGSTS.E.BYPASS.LTC128B.128 [R6+0x23400], desc[UR50][R2.64], !P2 ;  /* 0x2340000002060fae */ /* 0x0001e2000d101d72 */
[----:B------:R-:W-:Y:S01]  /*15f90*/  IMAD.MOV.U32 R0, RZ, RZ, R14 ;  /* 0x000000ffff007224 */ /* 0x000fe200078e000e */
[----:B------:R-:W-:Y:S06]  /*15fa0*/  BRA `(.L_x_7789) ;  /* 0xffffffbc002c7947 */ /* 0x000fec000383ffff */
.L_x_7720:
        /* <DEDUP_REMOVED lines=9> */
.L_x_7790:
[C---:B------:R-:W-:Y:S01]  /*16040*/  VIADD R6, R25.reuse, 0x10 ;  /* 0x0000001019067836 */ /* 0x040fe20000000000 */
[----:B------:R-:W-:Y:S01]  /*16050*/  ISETP.GE.AND P0, PT, R25, R5, PT ;  /* 0x000000051900720c */ /* 0x000fe20003f06270 */
[----:B------:R-:W-:Y:S02]  /*16060*/  IMAD.MOV.U32 R13, RZ, RZ, R0 ;  /* 0x000000ffff0d7224 */ /* 0x000fe400078e0000 */
[----:B------:R-:W-:-:S10]  /*16070*/  IMAD.MOV.U32 R2, RZ, RZ, R14 ;  /* 0x000000ffff027224 */ /* 0x000fd400078e000e */
[----:B------:R-:W-:Y:S05]  /*16080*/  WARPSYNC.COLLECTIVE R15, `(.L_x_7791) ;  /* 0x000000000f087348 */ /* 0x000fea0003c00000 */
[----:B------:R0:W1:Y:S02]  /*16090*/  SHFL.IDX P6, R14, R13, R12, R11 ;  /* 0x0000000c0d0e7389 */ /* 0x00006400000c000b */
[----:B01----:R-:W-:Y:S01]  /*160a0*/  ENDCOLLECTIVE ;  /* 0x000000000000791b */ /* 0x003fe20003800000 */
.L_x_7791:
[----:B------:R-:W-:Y:S02]  /*160b0*/  IMAD.MOV.U32 R13, RZ, RZ, R4 ;  /* 0x000000ffff0d7224 */ /* 0x000fe400078e0004 */
[----:B------:R-:W-:Y:S02]  /*160c0*/  IMAD.MOV.U32 R12, RZ, RZ, 0x1 ;  /* 0x00000001ff0c7424 */ /* 0x000fe400078e00ff */
[----:B------:R-:W-:-:S07]  /*160d0*/  IMAD.MOV.U32 R3, RZ, RZ, R14 ;  /* 0x000000ffff037224 */ /* 0x000fce00078e000e */
[----:B------:R-:W-:Y:S05]  /*160e0*/  WARPSYNC.COLLECTIVE R15, `(.L_x_7792) ;  /* 0x000000000f087348 */ /* 0x000fea0003c00000 */
[----:B------:R0:W1:Y:S02]  /*160f0*/  SHFL.IDX P6, R14, R13, R12, R11 ;  /* 0x0000000c0d0e7389 */ /* 0x00006400000c000b */
[----:B01----:R-:W-:Y:S01]  /*16100*/  ENDCOLLECTIVE ;  /* 0x000000000000791b */ /* 0x003fe20003800000 */
.L_x_7792:
        /* <DEDUP_REMOVED lines=15> */
.L_x_7793:
[----:B------:R-:W-:Y:S02]  /*16200*/  IMAD.MOV.U32 R13, RZ, RZ, R4 ;  /* 0x000000ffff0d7224 */ /* 0x000fe400078e0004 */
[----:B------:R-:W-:Y:S02]  /*16210*/  IMAD.MOV.U32 R12, RZ, RZ, 0x2 ;  /* 0x00000002ff0c7424 */ /* 0x000fe400078e00ff */
[----:B------:R-:W-:-:S07]  /*16220*/  IMAD.MOV.U32 R3, RZ, RZ, R14 ;  /* 0x000000ffff037224 */ /* 0x000fce00078e000e */
[----:B------:R-:W-:Y:S05]  /*16230*/  WARPSYNC.COLLECTIVE R15, `(.L_x_7794) ;  /* 0x000000000f087348 */ /* 0x000fea0003c00000 */
[----:B------:R0:W1:Y:S02]  /*16240*/  SHFL.IDX P6, R14, R13, R12, R11 ;  /* 0x0000000c0d0e7389 */ /* 0x00006400000c000b */
[----:B01----:R-:W-:Y:S01]  /*16250*/  ENDCOLLECTIVE ;  /* 0x000000000000791b */ /* 0x003fe20003800000 */
.L_x_7794:
        /* <DEDUP_REMOVED lines=16> */
.L_x_7795:
[----:B------:R-:W-:Y:S02]  /*16360*/  IMAD.MOV.U32 R13, RZ, RZ, R4 ;  /* 0x000000ffff0d7224 */ /* 0x000fe400078e0004 */
[----:B------:R-:W-:Y:S02]  /*16370*/  IMAD.MOV.U32 R12, RZ, RZ, 0x3 ;  /* 0x00000003ff0c7424 */ /* 0x000fe400078e00ff */
[----:B------:R-:W-:-:S07]  /*16380*/  IMAD.MOV.U32 R3, RZ, RZ, R14 ;  /* 0x000000ffff037224 */ /* 0x000fce00078e000e */
[----:B------:R-:W-:Y:S05]  /*16390*/  WARPSYNC.COLLECTIVE R15, `(.L_x_7796) ;  /* 0x000000000f087348 */ /* 0x000fea0003c00000 */
[----:B------:R0:W1:Y:S02]  /*163a0*/  SHFL.IDX P6, R14, R13, R12, R11 ;  /* 0x0000000c0d0e7389 */ /* 0x00006400000c000b */
[----:B01----:R-:W-:Y:S01]  /*163b0*/  ENDCOLLECTIVE ;  /* 0x000000000000791b */ /* 0x003fe20003800000 */
.L_x_7796:
        /* <DEDUP_REMOVED lines=10> */
.L_x_7797:
[----:B------:R-:W-:Y:S01]  /*16460*/  @!PT LDS RZ, [RZ] ;  /* 0x00000000fffff984 */ /* 0x000fe20000000800 */
[----:B------:R-:W-:Y:S01]  /*16470*/  @!PT LDS RZ, [RZ] ;  /* 0x00000000fffff984 */ /* 0x000fe20000000800 */
[----:B------:R-:W-:Y:S01]  /*16480*/  @!PT LDS RZ, [RZ] ;  /* 0x00000000fffff984 */ /* 0x000fe20000000800 */
[----:B------:R1:W-:Y:S01]  /*16490*/  @!P0 LDGSTS.E.BYPASS.LTC128B.128 [R7+0x21400], desc[UR50][R2.64], !P1 ;  /* 0x2140000002078fae */ /* 0x0003e2000c901d72 */
[----:B------:R-:W-:Y:S01]  /*164a0*/  IMAD.MOV.U32 R0, RZ, RZ, R14 ;  /* 0x000000ffff007224 */ /* 0x000fe200078e000e */
[----:B------:R-:W-:Y:S06]  /*164b0*/  BRA `(.L_x_7798) ;  /* 0xffffffc0002c7947 */ /* 0x000fec000383ffff */
.L_x_7723:
[----:B0-----:R0:W1:Y:S02]  /*164c0*/  SYNCS.PHASECHK.TRANS64.TRYWAIT P0, [R17+URZ+0x28c20], R0 ;  /* 0x028c2000110075a7 */ /* 0x001064000800017f */
[----:B-1----:R-:W-:Y:S05]  /*164d0*/  @!P0 NANOSLEEP.SYNCS 0x989680 ;  /* 0x009896800000895d */ /* 0x002fea0003900000 */
[----:B------:R-:W1:Y:S02]  /*164e0*/  @!P0 SYNCS.PHASECHK.TRANS64 P0, [R17+URZ+0x28c20], R0 ;  /* 0x028c2000110085a7 */ /* 0x000e64000800007f */
[----:B-1----:R-:W-:Y:S05]  /*164f0*/  @!P0 BRA `(.L_x_7723) ;  /* 0xfffffffc00f08947 */ /* 0x002fea000383ffff */
[----:B------:R-:W-:Y:S05]  /*16500*/  BRA `(.L_x_7799) ;  /* 0xffffffc000887947 */ /* 0x000fea000383ffff */
.L_x_7726:
[----:B0-----:R0:W1:Y:S02]  /*16510*/  SYNCS.PHASECHK.TRANS64.TRYWAIT P0, [R19+URZ+0x28c60], R0 ;  /* 0x028c6000130075a7 */ /* 0x001064000800017f */
[----:B-1----:R-:W-:Y:S05]  /*16520*/  @!P0 NANOSLEEP.SYNCS 0x989680 ;  /* 0x009896800000895d */ /* 0x002fea0003900000 */
[----:B------:R-:W1:Y:S02]  /*16530*/  @!P0 SYNCS.PHASECHK.TRANS64 P0, [R19+URZ+0x28c60], R0 ;  /* 0x028c6000130085a7 */ /* 0x000e64000800007f */
[----:B-1----:R-:W-:Y:S05]  /*16540*/  @!P0 BRA `(.L_x_7726) ;  /* 0xfffffffc00f08947 */ /* 0x002fea000383ffff */
[----:B------:R-:W-:Y:S05]  /*16550*/  BRA `(.L_x_7800) ;  /* 0xffffffc000987947 */ /* 0x000fea000383ffff */
.L_x_7727:
        /* <DEDUP_REMOVED lines=8> */
.L_x_7802:
[----:B------:R-:W-:Y:S05]  /*165e0*/  BSYNC B0 ;  /* 0x0000000000007941 */ /* 0x000fea0003800000 */
.L_x_7801:
[----:B------:R0:W5:Y:S01]  /*165f0*/  LDL R8, [R1] ;  /* 0x0000000001087983 */ /* 0x0001620000100800 */
[----:B------:R-:W-:Y:S01]  /*16600*/  IMAD.MOV.U32 R13, RZ, RZ, R4 ;  /* 0x000000ffff0d7224 */ /* 0x000fe200078e0004 */
[----:B------:R-:W-:Y:S01]  /*16610*/  MOV R12, RZ ;  /* 0x000000ff000c7202 */ /* 0x000fe20000000f00 */
[----:B------:R-:W-:Y:S01]  /*16620*/  IMAD.MOV.U32 R11, RZ, RZ, 0x181f ;  /* 0x0000181fff0b7424 */ /* 0x000fe200078e00ff */
[----:B------:R-:W1:Y:S01]  /*16630*/  S2R R7, SR_TID.X ;  /* 0x0000000000077919 */ /* 0x000e620000002100 */
[----:B------:R-:W-:Y:S01]  /*16640*/  IMAD.MOV.U32 R15, RZ, RZ, -0x1 ;  /* 0xffffffffff0f7424 */ /* 0x000fe200078e00ff */
[C---:B------:R-:W-:Y:S01]  /*16650*/  LOP3.LUT P5, RZ, R29.reuse, 0x2, RZ, 0xc0, !PT ;  /* 0x000000021dff7812 */ /* 0x040fe200078ac0ff */
[----:B------:R-:W-:Y:S01]  /*16660*/  IMAD.MOV.U32 R3, RZ, RZ, R14 ;  /* 0x000000ffff037224 */ /* 0x000fe200078e000e */
[----:B------:R-:W-:Y:S01]  /*16670*/  LOP3.LUT P4, RZ, R29, 0x4, RZ, 0xc0, !PT ;  /* 0x000000041dff7812 */ /* 0x000fe2000788c0ff */
[----:B0-----:R-:W-:-:S12]  /*16680*/  IMAD R5, R5, 0x2, R17 ;  /* 0x0000000205057824 */ /* 0x001fd800078e0211 */
[----:B-1---5:R-:W-:Y:S05]  /*16690*/  WARPSYNC.COLLECTIVE R15, `(.L_x_7803) ;  /* 0x000000000f087348 */ /* 0x022fea0003c00000 */
[----:B------:R0:W2:Y:S02]  /*166a0*/  SHFL.IDX P6, R14, R13, R12, R11 ;  /* 0x0000000c0d0e7389 */ /* 0x0000a400000c000b */
[----:B012--5:R-:W-:Y:S01]  /*166b0*/  ENDCOLLECTIVE ;  /* 0x000000000000791b */ /* 0x027fe20003800000 */
.L_x_7803:
[C---:B------:R-:W-:Y:S02]  /*166c0*/  LOP3.LUT P3, RZ, R29.reuse, 0x8, RZ, 0xc0, !PT ;  /* 0x000000081dff7812 */ /* 0x040fe4000786c0ff */
[----:B------:R-:W-:Y:S02]  /*166d0*/  LOP3.LUT R16, R16, 0xfffffeff, RZ, 0xc0, !PT ;  /* 0xfffffeff10107812 */ /* 0x000fe400078ec0ff */
[----:B------:R-:W-:Y:S01]  /*166e0*/  LOP3.LUT P2, RZ, R29, 0x10, RZ, 0xc0, !PT ;  /* 0x000000101dff7812 */ /* 0x000fe2000784c0ff */
[----:B------:R-:W-:Y:S02]  /*166f0*/  IMAD.MOV.U32 R13, RZ, RZ, R6 ;  /* 0x000000ffff0d7224 */ /* 0x000fe400078e0006 */
[----:B------:R-:W-:Y:S02]  /*16700*/  IMAD.MOV.U32 R12, RZ, RZ, 0x1 ;  /* 0x00000001ff0c7424 */ /* 0x000fe400078e00ff */
[----:B------:R-:W-:Y:S02]  /*16710*/  IMAD.MOV.U32 R2, RZ, RZ, R14 ;  /* 0x000000ffff027224 */ /* 0x000fe400078e000e */
[----:B------:R-:W-:-:S05]  /*16720*/  IMAD.SHL.U32 R7, R7, 0x8, RZ ;  /* 0x0000000807077824 */ /* 0x000fca00078e00ff */
        /* <DEDUP_REMOVED lines=35> */
.L_x_7804:
[----:B------:R-:W-:Y:S02]  /*16960*/  IMAD.MOV.U32 R13, RZ, RZ, R4 ;  /* 0x000000ffff0d7224 */ /* 0x000fe400078e0004 */
[----:B------:R-:W-:-:S07]  /*16970*/  IMAD.MOV.U32 R3, RZ, RZ, R14 ;  /* 0x000000ffff037224 */ /* 0x000fce00078e000e */
[----:B------:R-:W-:Y:S05]  /*16980*/  WARPSYNC.COLLECTIVE R15, `(.L_x_7805) ;  /* 0x000000000f087348 */ /* 0x000fea0003c00000 */
[----:B------:R0:W1:Y:S02]  /*16990*/  SHFL.IDX P6, R14, R13, R12, R11 ;  /* 0x0000000c0d0e7389 */ /* 0x00006400000c000b */
[----:B01----:R-:W-:Y:S01]  /*169a0*/  ENDCOLLECTIVE ;  /* 0x000000000000791b */ /* 0x003fe20003800000 */
.L_x_7805:
        /* <DEDUP_REMOVED lines=29> */
.L_x_7806:
[----:B------:R-:W-:Y:S02]  /*16b80*/  IMAD.MOV.U32 R13, RZ, RZ, R4 ;  /* 0x000000ffff0d7224 */ /* 0x000fe400078e0004 */
[----:B------:R-:W-:-:S07]  /*16b90*/  IMAD.MOV.U32 R7, RZ, RZ, R14 ;  /* 0x000000ffff077224 */ /* 0x000fce00078e000e */
[----:B------:R-:W-:Y:S05]  /*16ba0*/  WARPSYNC.COLLECTIVE R15, `(.L_x_7807) ;  /* 0x000000000f087348 */ /* 0x000fea0003c00000 */
[----:B------:R0:W1:Y:S02]  /*16bb0*/  SHFL.IDX P6, R14, R13, R12, R11 ;  /* 0x0000000c0d0e7389 */ /* 0x00006400000c000b */
[----:B01----:R-:W-:Y:S01]  /*16bc0*/  ENDCOLLECTIVE ;  /* 0x000000000000791b */ /* 0x003fe20003800000 */
.L_x_7807:
        /* <DEDUP_REMOVED lines=29> */
.L_x_7808:
[----:B------:R-:W-:Y:S02]  /*16da0*/  IMAD.MOV.U32 R13, RZ, RZ, R4 ;  /* 0x000000ffff0d7224 */ /* 0x000fe400078e0004 */
[----:B------:R-:W-:-:S07]  /*16db0*/  IMAD.MOV.U32 R6, RZ, RZ, R14 ;  /* 0x000000ffff067224 */ /* 0x000fce00078e000e */
[----:B------:R-:W-:Y:S05]  /*16dc0*/  WARPSYNC.COLLECTIVE R15, `(.L_x_7809) ;  /* 0x000000000f087348 */ /* 0x000fea0003c00000 */
[----:B------:R0:W1:Y:S02]  /*16dd0*/  SHFL.IDX P6, R14, R13, R12, R11 ;  /* 0x0000000c0d0e7389 */ /* 0x00006400000c000b */
[----:B01----:R-:W-:Y:S01]  /*16de0*/  ENDCOLLECTIVE ;  /* 0x000000000000791b */ /* 0x003fe20003800000 */
.L_x_7809:
[----:B------:R-:W-:Y:S01]  /*16df0*/  IMAD.MOV.U32 R2, RZ, RZ, R14 ;  /* 0x000000ffff027224 */ /* 0x000fe200078e000e */
[----:B------:R-:W-:Y:S06]  /*16e00*/  BRA `(.L_x_7810) ;  /* 0xffffffc000247947 */ /* 0x000fec000383ffff */
.L_x_7734:
[----:B0-----:R0:W1:Y:S02]  /*16e10*/  SYNCS.PHASECHK.TRANS64.TRYWAIT P0, [R6+URZ+0x28c40], R19 ;  /* 0x028c4013060075a7 */ /* 0x001064000800017f */
[----:B-1----:R-:W-:Y:S05]  /*16e20*/  @!P0 NANOSLEEP.SYNCS 0x989680 ;  /* 0x009896800000895d */ /* 0x002fea0003900000 */
[----:B------:R-:W1:Y:S02]  /*16e30*/  @!P0 SYNCS.PHASECHK.TRANS64 P0, [R6+URZ+0x28c40], R19 ;  /* 0x028c4013060085a7 */ /* 0x000e64000800007f */
[----:B-1----:R-:W-:Y:S05]  /*16e40*/  @!P0 BRA `(.L_x_7734) ;  /* 0xfffffffc00f08947 */ /* 0x002fea000383ffff */
[----:B------:R-:W-:Y:S05]  /*16e50*/  BRA `(.L_x_7811) ;  /* 0xffffffc400b07947 */ /* 0x000fea000383ffff */
.L_x_7735:
        /* <DEDUP_REMOVED lines=8> */
.L_x_7813:
[----:B------:R-:W-:Y:S05]  /*16ee0*/  BSYNC B1 ;  /* 0x0000000000017941 */ /* 0x000fea0003800000 */
.L_x_7812:
        /* <DEDUP_REMOVED lines=9> */
.L_x_7814:
[----:B------:R-:W-:Y:S02]  /*16f80*/  IMAD.MOV.U32 R13, RZ, RZ, R25 ;  /* 0x000000ffff0d7224 */ /* 0x000fe400078e0019 */
[----:B------:R-:W-:Y:S02]  /*16f90*/  IMAD.MOV.U32 R12, RZ, RZ, 0x1 ;  /* 0x00000001ff0c7424 */ /* 0x000fe400078e00ff */
[----:B------:R-:W-:-:S07]  /*16fa0*/  IMAD.MOV.U32 R2, RZ, RZ, R14 ;  /* 0x000000ffff027224 */ /* 0x000fce00078e000e */
[----:B------:R-:W-:Y:S05]  /*16fb0*/  WARPSYNC.COLLECTIVE R15, `(.L_x_7815) ;  /* 0x000000000f087348 */ /* 0x000fea0003c00000 */
[----:B------:R0:W1:Y:S02]  /*16fc0*/  SHFL.IDX P6, R14, R13, R12, R11 ;  /* 0x0000000c0d0e7389 */ /* 0x00006400000c000b */
[----:B01----:R-:W-:Y:S01]  /*16fd0*/  ENDCOLLECTIVE ;  /* 0x000000000000791b */ /* 0x003fe20003800000 */
.L_x_7815:
        /* <DEDUP_REMOVED lines=11> */
.L_x_7816:
[----:B------:R-:W-:Y:S02]  /*17090*/  IMAD.MOV.U32 R13, RZ, RZ, R25 ;  /* 0x000000ffff0d7224 */ /* 0x000fe400078e0019 */
[----:B------:R-:W-:Y:S02]  /*170a0*/  IMAD.MOV.U32 R12, RZ, RZ, 0x2 ;  /* 0x00000002ff0c7424 */ /* 0x000fe400078e00ff */
[----:B------:R-:W-:-:S07]  /*170b0*/  IMAD.MOV.U32 R2, RZ, RZ, R14 ;  /* 0x000000ffff027224 */ /* 0x000fce00078e000e */
[----:B------:R-:W-:Y:S05]  /*170c0*/  WARPSYNC.COLLECTIVE R15, `(.L_x_7817) ;  /* 0x000000000f087348 */ /* 0x000fea0003c00000 */
[----:B------:R0:W1:Y:S02]  /*170d0*/  SHFL.IDX P6, R14, R13, R12, R11 ;  /* 0x0000000c0d0e7389 */ /* 0x00006400000c000b */
[----:B01----:R-:W-:Y:S01]  /*170e0*/  ENDCOLLECTIVE ;  /* 0x000000000000791b */ /* 0x003fe20003800000 */
.L_x_7817:
        /* <DEDUP_REMOVED lines=11> */
.L_x_7818:
[----:B------:R-:W-:Y:S02]  /*171a0*/  IMAD.MOV.U32 R13, RZ, RZ, R25 ;  /* 0x000000ffff0d7224 */ /* 0x000fe400078e0019 */
[----:B------:R-:W-:Y:S02]  /*171b0*/  IMAD.MOV.U32 R12, RZ, RZ, 0x3 ;  /* 0x00000003ff0c7424 */ /* 0x000fe400078e00ff */
[----:B------:R-:W-:-:S07]  /*171c0*/  IMAD.MOV.U32 R2, RZ, RZ, R14 ;  /* 0x000000ffff027224 */ /* 0x000fce00078e000e */
[----:B------:R-:W-:Y:S05]  /*171d0*/  WARPSYNC.COLLECTIVE R15, `(.L_x_7819) ;  /* 0x000000000f087348 */ /* 0x000fea0003c00000 */
[----:B------:R0:W1:Y:S02]  /*171e0*/  SHFL.IDX P6, R14, R13, R12, R11 ;  /* 0x0000000c0d0e7389 */ /* 0x00006400000c000b */
[----:B01----:R-:W-:Y:S01]  /*171f0*/  ENDCOLLECTIVE ;  /* 0x000000000000791b */ /* 0x003fe20003800000 */
.L_x_7819:
        /* <DEDUP_REMOVED lines=11> */
.L_x_7820:
[----:B------:R-:W-:Y:S01]  /*172b0*/  IMAD.MOV.U32 R2, RZ, RZ, R14 ;  /* 0x000000ffff027224 */ /* 0x000fe200078e000e */
[----:B------:R-:W-:Y:S06]  /*172c0*/  BRA `(.L_x_7821) ;  /* 0xffffffc400387947 */ /* 0x000fec000383ffff */
.L_x_7740:
[----:B---3--:R3:W4:Y:S02]  /*172d0*/  SYNCS.PHASECHK.TRANS64.TRYWAIT P0, [R6+URZ+0x28c60], R19 ;  /* 0x028c6013060075a7 */ /* 0x008724000800017f */
[----:B----4-:R-:W-:Y:S05]  /*172e0*/  @!P0 NANOSLEEP.SYNCS 0x989680 ;  /* 0x009896800000895d */ /* 0x010fea0003900000 */
[----:B------:R-:W4:Y:S02]  /*172f0*/  @!P0 SYNCS.PHASECHK.TRANS64 P0, [R6+URZ+0x28c60], R19 ;  /* 0x028c6013060085a7 */ /* 0x000f24000800007f */
[----:B----4-:R-:W-:Y:S05]  /*17300*/  @!P0 BRA `(.L_x_7740) ;  /* 0xfffffffc00f08947 */ /* 0x010fea000383ffff */
[----:B------:R-:W-:Y:S05]  /*17310*/  BRA `(.L_x_7822) ;  /* 0xffffffc400887947 */ /* 0x000fea000383ffff */
.L_x_7741:
        /* <DEDUP_REMOVED lines=8> */
.L_x_7824:
[----:B------:R-:W-:Y:S05]  /*173a0*/  BSYNC B1 ;  /* 0x0000000000017941 */ /* 0x000fea0003800000 */
.L_x_7823:
        /* <DEDUP_REMOVED lines=13> */
.L_x_7825:
        /* <DEDUP_REMOVED lines=17> */
.L_x_7826:
        /* <DEDUP_REMOVED lines=16> */
.L_x_7827:
        /* <DEDUP_REMOVED lines=19> */
.L_x_7828:
        /* <DEDUP_REMOVED lines=14> */
.L_x_7829:
        /* <DEDUP_REMOVED lines=16> */
.L_x_7830:
        /* <DEDUP_REMOVED lines=14> */
.L_x_7831:
[----:B------:R-:W-:Y:S05]  /*17a80*/  BRA `(.L_x_7832) ;  /* 0xffffffc000ec7947 */ /* 0x000fea000383ffff */
.L_x_7749:
        /* <DEDUP_REMOVED lines=8> */
.L_x_7834:
[----:B------:R-:W-:Y:S05]  /*17b10*/  BSYNC B0 ;  /* 0x0000000000007941 */ /* 0x000fea0003800000 */
.L_x_7833:
        /* <DEDUP_REMOVED lines=9> */
.L_x_7835:
        /* <DEDUP_REMOVED lines=23> */
.L_x_7836:
[----:B------:R-:W-:Y:S01]  /*17d20*/  IMAD.MOV.U32 R12, RZ, RZ, 0x2 ;  /* 0x00000002ff0c7424 */ /* 0x000fe200078e00ff */
[----:B------:R-:W-:-:S05]  /*17d30*/  SEL R4, R14, RZ, P1 ;  /* 0x000000ff0e047207 */ /* 0x000fca0000800000 */
[----:B------:R-:W-:-:S04]  /*17d40*/  IMAD.IADD R4, R13, 0x1, R4 ;  /* 0x000000010d047824 */ /* 0x000fc800078e0204 */
[----:B------:R-:W-:-:S07]  /*17d50*/  IMAD.MOV.U32 R13, RZ, RZ, R4 ;  /* 0x000000ffff0d7224 */ /* 0x000fce00078e0004 */
[----:B------:R-:W-:Y:S05]  /*17d60*/  WARPSYNC.COLLECTIVE R15, `(.L_x_7837) ;  /* 0x000000000f087348 */ /* 0x000fea0003c00000 */
[----:B------:R0:W1:Y:S02]  /*17d70*/  SHFL.UP P6, R14, R13, R12, R11 ;  /* 0x0400000c0d0e7389 */ /* 0x00006400000c000b */
[----:B01----:R-:W-:Y:S01]  /*17d80*/  ENDCOLLECTIVE ;  /* 0x000000000000791b */ /* 0x003fe20003800000 */
.L_x_7837:
[----:B------:R-:W-:Y:S01]  /*17d90*/  IMAD.MOV.U32 R12, RZ, RZ, 0x4 ;  /* 0x00000004ff0c7424 */ /* 0x000fe200078e00ff */
[----:B------:R-:W-:-:S05]  /*17da0*/  SEL R3, R14, RZ, P2 ;  /* 0x000000ff0e037207 */ /* 0x000fca0001000000 */
[----:B------:R-:W-:-:S04]  /*17db0*/  IMAD.IADD R2, R4, 0x1, R3 ;  /* 0x0000000104027824 */ /* 0x000fc800078e0203 */
[----:B------:R-:W-:-:S07]  /*17dc0*/  IMAD.MOV.U32 R13, RZ, RZ, R2 ;  /* 0x000000ffff0d7224 */ /* 0x000fce00078e0002 */
[----:B------:R-:W-:Y:S05]  /*17dd0*/  WARPSYNC.COLLECTIVE R15, `(.L_x_7838) ;  /* 0x000000000f087348 */ /* 0x000fea0003c00000 */
[----:B------:R0:W1:Y:S02]  /*17de0*/  SHFL.UP P6, R14, R13, R12, R11 ;  /* 0x0400000c0d0e7389 */ /* 0x00006400000c000b */
[----:B01----:R-:W-:Y:S01]  /*17df0*/  ENDCOLLECTIVE ;  /* 0x000000000000791b */ /* 0x003fe20003800000 */
.L_x_7838:
[----:B------:R-:W-:Y:S01]  /*17e00*/  IMAD.MOV.U32 R12, RZ, RZ, 0x8 ;  /* 0x00000008ff0c7424 */ /* 0x000fe200078e00ff */
[----:B------:R-:W-:-:S05]  /*17e10*/  SEL R3, R14, RZ, P3 ;  /* 0x000000ff0e037207 */ /* 0x000fca0001800000 */
[----:B------:R-:W-:-:S04]  /*17e20*/  IMAD.IADD R3, R2, 0x1, R3 ;  /* 0x0000000102037824 */ /* 0x000fc800078e0203 */
[----:B------:R-:W-:-:S07]  /*17e30*/  IMAD.MOV.U32 R13, RZ, RZ, R3 ;  /* 0x000000ffff0d7224 */ /* 0x000fce00078e0003 */
[----:B------:R-:W-:Y:S05]  /*17e40*/  WARPSYNC.COLLECTIVE R15, `(.L_x_7839) ;  /* 0x000000000f087348 */ /* 0x000fea0003c00000 */
[----:B------:R0:W1:Y:S02]  /*17e50*/  SHFL.UP P6, R14, R13, R12, R11 ;  /* 0x0400000c0d0e7389 */ /* 0x00006400000c000b */
[----:B01----:R-:W-:Y:S01]  /*17e60*/  ENDCOLLECTIVE ;  /* 0x000000000000791b */ /* 0x003fe20003800000 */
.L_x_7839:
[----:B------:R-:W-:Y:S01]  /*17e70*/  IMAD.MOV.U32 R12, RZ, RZ, 0x10 ;  /* 0x00000010ff0c7424 */ /* 0x000fe200078e00ff */
[----:B------:R-:W-:-:S05]  /*17e80*/  SEL R4, R14, RZ, P4 ;  /* 0x000000ff0e047207 */ /* 0x000fca0002000000 */
[----:B------:R-:W-:-:S04]  /*17e90*/  IMAD.IADD R4, R3, 0x1, R4 ;  /* 0x0000000103047824 */ /* 0x000fc800078e0204 */
[----:B------:R-:W-:-:S07]  /*17ea0*/  IMAD.MOV.U32 R13, RZ, RZ, R4 ;  /* 0x000000ffff0d7224 */ /* 0x000fce00078e0004 */
[----:B------:R-:W-:Y:S05]  /*17eb0*/  WARPSYNC.COLLECTIVE R15, `(.L_x_7840) ;  /* 0x000000000f087348 */ /* 0x000fea0003c00000 */
[----:B------:R0:W1:Y:S02]  /*17ec0*/  SHFL.UP P6, R14, R13, R12, R11 ;  /* 0x0400000c0d0e7389 */ /* 0x00006400000c000b */
[----:B01----:R-:W-:Y:S01]  /*17ed0*/  ENDCOLLECTIVE ;  /* 0x000000000000791b */ /* 0x003fe20003800000 */
.L_x_7840:
        /* <DEDUP_REMOVED lines=8> */
.L_x_7841:
[----:B------:R-:W-:Y:S05]  /*17f60*/  BRA `(.L_x_7842) ;  /* 0xffffffc400887947 */ /* 0x000fea000383ffff */
.L_x_7752:
[----:B------:R-:W-:Y:S01]  /*17f70*/  BSSY B0, `(.L_x_7843) ;  /* 0x0000007000007945 */ /* 0x000fe20003800000 */
[----:B------:R-:W-:Y:S02]  /*17f80*/  IMAD.MOV.U32 R12, RZ, RZ, 0x1 ;  /* 0x00000001ff0c7424 */ /* 0x000fe400078e00ff */
[----:B------:R-:W-:Y:S02]  /*17f90*/  IMAD.MOV.U32 R11, RZ, RZ, RZ ;  /* 0x000000ffff0b7224 */ /* 0x000fe400078e00ff */
[----:B------:R-:W-:-:S07]  /*17fa0*/  IMAD.MOV.U32 R15, RZ, RZ, -0x1 ;  /* 0xffffffffff0f7424 */ /* 0x000fce00078e00ff */
[----:B-1----:R-:W-:Y:S05]  /*17fb0*/  WARPSYNC.COLLECTIVE R15, `(.L_x_7844) ;  /* 0x000000000f087348 */ /* 0x002fea0003c00000 */
[----:B------:R0:W2:Y:S02]  /*17fc0*/  SHFL.UP P6, R14, R13, R12, R11 ;  /* 0x0400000c0d0e7389 */ /* 0x0000a400000c000b */
[----:B012---:R-:W-:Y:S01]  /*17fd0*/  ENDCOLLECTIVE ;  /* 0x000000000000791b */ /* 0x007fe20003800000 */
.L_x_7844:
[----:B------:R-:W-:Y:S05]  /*17fe0*/  BSYNC B0 ;  /* 0x0000000000007941 */ /* 0x000fea0003800000 */
.L_x_7843:
        /* <DEDUP_REMOVED lines=8> */
.L_x_7845:
[----:B------:R-:W-:Y:S01]  /*18070*/  IMAD.MOV.U32 R12, RZ, RZ, 0x4 ;  /* 0x00000004ff0c7424 */ /* 0x000fe200078e00ff */
[----:B------:R-:W-:-:S05]  /*18080*/  SEL R2, R14, RZ, P2 ;  /* 0x000000ff0e027207 */ /* 0x000fca0001000000 */
[----:B------:R-:W-:-:S04]  /*18090*/  IMAD.IADD R2, R13, 0x1, R2 ;  /* 0x000000010d027824 */ /* 0x000fc800078e0202 */
[----:B------:R-:W-:-:S07]  /*180a0*/  IMAD.MOV.U32 R13, RZ, RZ, R2 ;  /* 0x000000ffff0d7224 */ /* 0x000fce00078e0002 */
[----:B------:R-:W-:Y:S05]  /*180b0*/  WARPSYNC.COLLECTIVE R15, `(.L_x_7846) ;  /* 0x000000000f087348 */ /* 0x000fea0003c00000 */
[----:B------:R0:W1:Y:S02]  /*180c0*/  SHFL.UP P6, R14, R13, R12, R11 ;  /* 0x0400000c0d0e7389 */ /* 0x00006400000c000b */
[----:B01----:R-:W-:Y:S01]  /*180d0*/  ENDCOLLECTIVE ;  /* 0x000000000000791b */ /* 0x003fe20003800000 */
.L_x_7846:
[----:B------:R-:W-:Y:S01]  /*180e0*/  IMAD.MOV.U32 R12, RZ, RZ, 0x8 ;  /* 0x00000008ff0c7424 */ /* 0x000fe200078e00ff */
[----:B------:R-:W-:-:S05]  /*180f0*/  SEL R3, R14, RZ, P3 ;  /* 0x000000ff0e037207 */ /* 0x000fca0001800000 */
[----:B------:R-:W-:-:S04]  /*18100*/  IMAD.IADD R3, R2, 0x1, R3 ;  /* 0x0000000102037824 */ /* 0x000fc800078e0203 */
[----:B------:R-:W-:-:S07]  /*18110*/  IMAD.MOV.U32 R13, RZ, RZ, R3 ;  /* 0x000000ffff0d7224 */ /* 0x000fce00078e0003 */
[----:B------:R-:W-:Y:S05]  /*18120*/  WARPSYNC.COLLECTIVE R15, `(.L_x_7847) ;  /* 0x000000000f087348 */ /* 0x000fea0003c00000 */
[----:B------:R0:W1:Y:S02]  /*18130*/  SHFL.UP P6, R14, R13, R12, R11 ;  /* 0x0400000c0d0e7389 */ /* 0x00006400000c000b */
[----:B01----:R-:W-:Y:S01]  /*18140*/  ENDCOLLECTIVE ;  /* 0x000000000000791b */ /* 0x003fe20003800000 */
.L_x_7847:
[----:B------:R-:W-:Y:S01]  /*18150*/  IMAD.MOV.U32 R12, RZ, RZ, 0x10 ;  /* 0x00000010ff0c7424 */ /* 0x000fe200078e00ff */
[----:B------:R-:W-:-:S05]  /*18160*/  SEL R4, R14, RZ, P4 ;  /* 0x000000ff0e047207 */ /* 0x000fca0002000000 */
[----:B------:R-:W-:-:S04]  /*18170*/  IMAD.IADD R4, R3, 0x1, R4 ;  /* 0x0000000103047824 */ /* 0x000fc800078e0204 */
[----:B------:R-:W-:-:S07]  /*18180*/  IMAD.MOV.U32 R13, RZ, RZ, R4 ;  /* 0x000000ffff0d7224 */ /* 0x000fce00078e0004 */
[----:B------:R-:W-:Y:S05]  /*18190*/  WARPSYNC.COLLECTIVE R15, `(.L_x_7848) ;  /* 0x000000000f087348 */ /* 0x000fea0003c00000 */
[----:B------:R0:W1:Y:S02]  /*181a0*/  SHFL.UP P6, R14, R13, R12, R11 ;  /* 0x0400000c0d0e7389 */ /* 0x00006400000c000b */
[----:B01----:R-:W-:Y:S01]  /*181b0*/  ENDCOLLECTIVE ;  /* 0x000000000000791b */ /* 0x003fe20003800000 */
.L_x_7848:
        /* <DEDUP_REMOVED lines=8> */
.L_x_7849:
[----:B------:R-:W-:Y:S05]  /*18240*/  BRA `(.L_x_7850) ;  /* 0xffffffc400747947 */ /* 0x000fea000383ffff */
.L_x_7754:
[----:B------:R-:W-:Y:S01]  /*18250*/  BSSY B0, `(.L_x_7851) ;  /* 0x0000006000007945 */ /* 0x000fe20003800000 */
[----:B------:R-:W-:Y:S01]  /*18260*/  PLOP3.LUT P6, PT, P6, PT, PT, 0x8, 0x0 ;  /* 0x000000000000781c */ /* 0x000fe200037ce170 */
[----:B------:R-:W-:-:S12]  /*18270*/  IMAD.MOV.U32 R15, RZ, RZ, -0x1 ;  /* 0xffffffffff0f7424 */ /* 0x000fd800078e00ff */
[----:B01----:R-:W-:Y:S05]  /*18280*/  WARPSYNC.COLLECTIVE R15, `(.L_x_7852) ;  /* 0x000000000f087348 */ /* 0x003fea0003c00000 */
[----:B------:R-:W-:Y:S01]  /*18290*/  VOTE.ANY R14, PT, P6 ;  /* 0x00000000000e7806 */ /* 0x000fe200030e0100 */
[----:B01----:R-:W-:Y:S06]  /*182a0*/  ENDCOLLECTIVE ;  /* 0x000000000000791b */ /* 0x003fec0003800000 */
.L_x_7852:
[----:B------:R-:W-:Y:S05]  /*182b0*/  BSYNC B0 ;  /* 0x0000000000007941 */ /* 0x000fea0003800000 */
.L_x_7851:
        /* <DEDUP_REMOVED lines=8> */
.L_x_7853:
[----:B------:R-:W-:Y:S02]  /*18340*/  IMAD.IADD R27, R12, 0x1, R27 ;  /* 0x000000010c1b7824 */ /* 0x000fe400078e021b */
[----:B------:R-:W-:Y:S02]  /*18350*/  IMAD.MOV.U32 R13, RZ, RZ, R8 ;  /* 0x000000ffff0d7224 */ /* 0x000fe400078e0008 */
[----:B------:R-:W-:-:S07]  /*18360*/  IMAD.MOV.U32 R25, RZ, RZ, R14 ;  /* 0x000000ffff197224 */ /* 0x000fce00078e000e */
[----:B------:R-:W-:Y:S05]  /*18370*/  WARPSYNC.COLLECTIVE R15, `(.L_x_7854) ;  /* 0x000000000f087348 */ /* 0x000fea0003c00000 */
[----:B------:R0:W1:Y:S02]  /*18380*/  SHFL.IDX P6, R14, R13, R12, R11 ;  /* 0x0000000c0d0e7389 */ /* 0x00006400000c000b */
[----:B01----:R-:W-:Y:S01]  /*18390*/  ENDCOLLECTIVE ;  /* 0x000000000000791b */ /* 0x003fe20003800000 */
.L_x_7854:
[----:B------:R-:W-:Y:S01]  /*183a0*/  IMAD.MOV.U32 R8, RZ, RZ, R14 ;  /* 0x000000ffff087224 */ /* 0x000fe200078e000e */
[----:B------:R-:W-:Y:S06]  /*183b0*/  BRA `(.L_x_7855) ;  /* 0xffffffc400587947 */ /* 0x000fec000383ffff */
.L_x_7756:
[----:B------:R-:W-:Y:S01]  /*183c0*/  BSSY B0, `(.L_x_7856) ;  /* 0x0000007000007945 */ /* 0x000fe20003800000 */
[----:B------:R-:W-:Y:S02]  /*183d0*/  IMAD.MOV.U32 R13, RZ, RZ, R3 ;  /* 0x000000ffff0d7224 */ /* 0x000fe400078e0003 */
[----:B------:R-:W-:Y:S02]  /*183e0*/  IMAD.MOV.U32 R11, RZ, RZ, 0x1f ;  /* 0x0000001fff0b7424 */ /* 0x000fe400078e00ff */
[----:B------:R-:W-:-:S07]  /*183f0*/  IMAD.MOV.U32 R15, RZ, RZ, -0x1 ;  /* 0xffffffffff0f7424 */ /* 0x000fce00078e00ff */
[----:B01-34-:R-:W-:Y:S05]  /*18400*/  WARPSYNC.COLLECTIVE R15, `(.L_x_7857) ;  /* 0x000000000f087348 */ /* 0x01bfea0003c00000 */
[----:B------:R2:W0:Y:S02]  /*18410*/  SHFL.IDX P6, R14, R13, R12, R11 ;  /* 0x0000000c0d0e7389 */ /* 0x00042400000c000b */
[----:B01234-:R-:W-:Y:S01]  /*18420*/  ENDCOLLECTIVE ;  /* 0x000000000000791b */ /* 0x01ffe20003800000 */
.L_x_7857:
[----:B------:R-:W-:Y:S05]  /*18430*/  BSYNC B0 ;  /* 0x0000000000007941 */ /* 0x000fea0003800000 */
.L_x_7856:
[----:B------:R-:W-:Y:S01]  /*18440*/  IMAD.MOV.U32 R24, RZ, RZ, R14 ;  /* 0x000000ffff187224 */ /* 0x000fe200078e000e */
[----:B------:R-:W-:Y:S06]  /*18450*/  BRA `(.L_x_7755) ;  /* 0xffffffc400487947 */ /* 0x000fec000383ffff */
.L_x_7762:
[----:B0-----:R0:W1:Y:S02]  /*18460*/  SYNCS.PHASECHK.TRANS64.TRYWAIT P0, [R7+URZ+0x28c20], R0 ;  /* 0x028c2000070075a7 */ /* 0x001064000800017f */
[----:B-1----:R-:W-:Y:S05]  /*18470*/  @!P0 NANOSLEEP.SYNCS 0x989680 ;  /* 0x009896800000895d */ /* 0x002fea0003900000 */
[----:B------:R-:W1:Y:S02]  /*18480*/  @!P0 SYNCS.PHASECHK.TRANS64 P0, [R7+URZ+0x28c20], R0 ;  /* 0x028c2000070085a7 */ /* 0x000e64000800007f */
[----:B-1----:R-:W-:Y:S05]  /*18490*/  @!P0 BRA `(.L_x_7762) ;  /* 0xfffffffc00f08947 */ /* 0x002fea000383ffff */
[----:B------:R-:W-:Y:S05]  /*184a0*/  BRA `(.L_x_7858) ;  /* 0xffffffcc00a07947 */ /* 0x000fea000383ffff */
.L_x_7763:
        /* <DEDUP_REMOVED lines=11> */
.L_x_7860:
[----:B------:R-:W-:Y:S05]  /*18560*/  BSYNC B0 ;  /* 0x0000000000007941 */ /* 0x000fea0003800000 */
.L_x_7859:
[----:B------:R-:W-:Y:S05]  /*18570*/  BRA `(.L_x_7861) ;  /* 0xffffffcc00887947 */ /* 0x000fea000383ffff */
.L_x_7766:
[----:B------:R-:W-:Y:S01]  /*18580*/  BSSY B1, `(.L_x_7862) ;  /* 0x0000006000017945 */ /* 0x000fe20003800000 */
[----:B------:R-:W-:-:S07]  /*18590*/  IMAD.MOV.U32 R15, RZ, RZ, -0x1 ;  /* 0xffffffffff0f7424 */ /* 0x000fce00078e00ff */
[----:B0-234-:R-:W-:Y:S05]  /*185a0*/  WARPSYNC.COLLECTIVE R15, `(.L_x_7863) ;  /* 0x000000000f0c7348 */ /* 0x01dfea0003c00000 */
[----:B------:R-:W-:Y:S02]  /*185b0*/  ELECT P6, UR62, PT ;  /* 0x00000000003e782f */ /* 0x000fe400038c0000 */
[----:B------:R-:W-:Y:S01]  /*185c0*/  MOV R14, UR62 ;  /* 0x0000003e000e7c02 */ /* 0x000fe20008000f00 */
[----:B0-234-:R-:W-:Y:S10]  /*185d0*/  ENDCOLLECTIVE ;  /* 0x000000000000791b */ /* 0x01dff40003800000 */
.L_x_7863:
[----:B------:R-:W-:Y:S05]  /*185e0*/  BSYNC B1 ;  /* 0x0000000000017941 */ /* 0x000fea0003800000 */
.L_x_7862:
[----:B------:R-:W-:Y:S05]  /*185f0*/  BRA `(.L_x_7864) ;  /* 0xffffffcc00807947 */ /* 0x000fea000383ffff */
.L_x_7768:
[----:B0-----:R0:W1:Y:S02]  /*18600*/  SYNCS.PHASECHK.TRANS64.TRYWAIT P1, [R5+URZ+0x28c40], R0 ;  /* 0x028c4000050075a7 */ /* 0x001064000802017f */
[----:B-1----:R-:W-:Y:S05]  /*18610*/  @!P1 NANOSLEEP.SYNCS 0x989680 ;  /* 0x009896800000995d */ /* 0x002fea0003900000 */
[----:B------:R-:W1:Y:S02]  /*18620*/  @!P1 SYNCS.PHASECHK.TRANS64 P1, [R5+URZ+0x28c40], R0 ;  /* 0x028c4000050095a7 */ /* 0x000e64000802007f */
[----:B-1----:R-:W-:Y:S05]  /*18630*/  @!P1 BRA `(.L_x_7768) ;  /* 0xfffffffc00f09947 */ /* 0x002fea000383ffff */
[----:B------:R-:W-:Y:S05]  /*18640*/  BRA `(.L_x_7865) ;  /* 0xffffffcc00a07947 */ /* 0x000fea000383ffff */
.L_x_7770:
[----:B-1----:R1:W0:Y:S02]  /*18650*/  SYNCS.PHASECHK.TRANS64.TRYWAIT P1, [R3+URZ+0x28c40], R2 ;  /* 0x028c4002030075a7 */ /* 0x002224000802017f */
[----:B0-----:R-:W-:Y:S05]  /*18660*/  @!P1 NANOSLEEP.SYNCS 0x989680 ;  /* 0x009896800000995d */ /* 0x001fea0003900000 */
[----:B------:R-:W0:Y:S02]  /*18670*/  @!P1 SYNCS.PHASECHK.TRANS64 P1, [R3+URZ+0x28c40], R2 ;  /* 0x028c4002030095a7 */ /* 0x000e24000802007f */
[----:B0-----:R-:W-:Y:S05]  /*18680*/  @!P1 BRA `(.L_x_7770) ;  /* 0xfffffffc00f09947 */ /* 0x001fea000383ffff */
[----:B------:R-:W-:Y:S05]  /*18690*/  BRA `(.L_x_7866) ;  /* 0xffffffcc00ac7947 */ /* 0x000fea000383ffff */
.L_x_7772:
[----:B------:R0:W0:Y:S02]  /*186a0*/  SYNCS.PHASECHK.TRANS64.TRYWAIT P1, [R5+URZ+0x28c60], R0 ;  /* 0x028c6000050075a7 */ /* 0x000024000802017f */
[----:B0-----:R-:W-:Y:S05]  /*186b0*/  @!P1 NANOSLEEP.SYNCS 0x989680 ;  /* 0x009896800000995d */ /* 0x001fea0003900000 */
[----:B------:R-:W0:Y:S02]  /*186c0*/  @!P1 SYNCS.PHASECHK.TRANS64 P1, [R5+URZ+0x28c60], R0 ;  /* 0x028c6000050095a7 */ /* 0x000e24000802007f */
[----:B0-----:R-:W-:Y:S05]  /*186d0*/  @!P1 BRA `(.L_x_7772) ;  /* 0xfffffffc00f09947 */ /* 0x001fea000383ffff */
[----:B------:R-:W-:Y:S05]  /*186e0*/  BRA `(.L_x_7867) ;  /* 0xffffffcc00a87947 */ /* 0x000fea000383ffff */
.L_x_7868:
        /* <DEDUP_REMOVED lines=9> */
.L_x_15759:


//--------------------- .text._ZN7cutlass13device_kernelIN5flash11enable_sm90INS1_16FlashAttnFwdSm90INS1_25CollectiveMainloopFwdSm90ILi2EN4cute5tupleIJNS5_1CILi1EEES8_S8_EEENS6_IJNS7_ILi64EEESA_SA_EEELi512ENS_10bfloat16_tEfNS_4arch4Sm90ELb1ELb0ELb1ELb1ELb1ELb1ELb0ELb0ELb0ELb1ELb1ELb0EEENS1_21CollectiveEpilogueFwdINS6_IJSA_NS7_ILi512EEESA_EEES9_SC_SE_Li256ELb1ELb1ELb1ELb0EEENS1_36VarlenDynamicPersistentTileSchedulerILi64ELi64ELi256ELi128ELb1ELb1ELb1ELb1ELb1ELb1EEEEEEEEEvNT_6ParamsE --------------------------
	.section	.text._ZN7cutlass13device_kernelIN5flash11enable_sm90INS1_16FlashAttnFwdSm90INS1_25CollectiveMainloopFwdSm90ILi2EN4cute5tupleIJNS5_1CILi1EEES8_S8_EEENS6_IJNS7_ILi64EEESA_SA_EEELi512ENS_10bfloat16_tEfNS_4arch4Sm90ELb1ELb0ELb1ELb1ELb1ELb1ELb0ELb0ELb0ELb1ELb1ELb0EEENS1_21CollectiveEpilogueFwdINS6_IJSA_NS7_ILi512EEESA_EEES9_SC_SE_Li256ELb1ELb1ELb1ELb0EEENS1_36VarlenDynamicPersistentTileSchedulerILi64ELi64ELi256ELi128ELb1ELb1ELb1ELb1ELb1ELb1EEEEEEEEEvNT_6ParamsE,"ax",@progbits
	.align	128
.text._ZN7cutlass13device_kernelIN5flash11enable_sm90INS1_16FlashAttnFwdSm90INS1_25CollectiveMainloopFwdSm90ILi2EN4cute5tupleIJNS5_1CILi1EEES8_S8_EEENS6_IJNS7_ILi64EEESA_SA_EEELi512ENS_10bfloat16_tEfNS_4arch4Sm90ELb1ELb0ELb1ELb1ELb1ELb1ELb0ELb0ELb0ELb1ELb1ELb0EEENS1_21CollectiveEpilogueFwdINS6_IJSA_NS7_ILi512EEESA_EEES9_SC_SE_Li256ELb1ELb1ELb1ELb0EEENS1_36VarlenDynamicPersistentTileSchedulerILi64ELi64ELi256ELi128ELb1ELb1ELb1ELb1ELb1ELb1EEEEEEEEEvNT_6ParamsE:
        .type           _ZN7cutlass13device_kernelIN5flash11enable_sm90INS1_16FlashAttnFwdSm90INS1_25CollectiveMainloopFwdSm90ILi2EN4cute5tupleIJNS5_1CILi1EEES8_S8_EEENS6_IJNS7_ILi64EEESA_SA_EEELi512ENS_10bfloat16_tEfNS_4arch4Sm90ELb1ELb0ELb1ELb1ELb1ELb1ELb0ELb0ELb0ELb1ELb1ELb0EEENS1_21CollectiveEpilogueFwdINS6_IJSA_NS7_ILi512EEESA_EEES9_SC_SE_Li256ELb1ELb1ELb1ELb0EEENS1_36VarlenDynamicPersistentTileSchedulerILi64ELi64ELi256ELi128ELb1ELb1ELb1ELb1ELb1ELb1EEEEEEEEEvNT_6ParamsE,@function
        .size           _ZN7cutlass13device_kernelIN5flash11enable_sm90INS1_16FlashAttnFwdSm90INS1_25CollectiveMainloopFwdSm90ILi2EN4cute5tupleIJNS5_1CILi1EEES8_S8_EEENS6_IJNS7_ILi64EEESA_SA_EEELi512ENS_10bfloat16_tEfNS_4arch4Sm90ELb1ELb0ELb1ELb1ELb1ELb1ELb0ELb0ELb0ELb1ELb1ELb0EEENS1_21CollectiveEpilogueFwdINS6_IJSA_NS7_ILi512EEESA_EEES9_SC_SE_Li256ELb1ELb1ELb1ELb0EEENS1_36VarlenDynamicPersistentTileSchedulerILi64ELi64ELi256ELi128ELb1ELb1ELb1ELb1ELb1ELb1EEEEEEEEEvNT_6ParamsE,(.L_x_15760 - _ZN7cutlass13device_kernelIN5flash11enable_sm90INS1_16FlashAttnFwdSm90INS1_25CollectiveMainloopFwdSm90ILi2EN4cute5tupleIJNS5_1CILi1EEES8_S8_EEENS6_IJNS7_ILi64EEESA_SA_EEELi512ENS_10bfloat16_tEfNS_4arch4Sm90ELb1ELb0ELb1ELb1ELb1ELb1ELb0ELb0ELb0ELb1ELb1ELb0EEENS1_21CollectiveEpilogueFwdINS6_IJSA_NS7_ILi512EEESA_EEES9_SC_SE_Li256ELb1ELb1ELb1ELb0EEENS1_36VarlenDynamicPersistentTileSchedulerILi64ELi64ELi256ELi128ELb1ELb1ELb1ELb1ELb1ELb1EEEEEEEEEvNT_6ParamsE)
        .other          _ZN7cutlass13device_kernelIN5flash11enable_sm90INS1_16FlashAttnFwdSm90INS1_25CollectiveMainloopFwdSm90ILi2EN4cute5tupleIJNS5_1CILi1EEES8_S8_EEENS6_IJNS7_ILi64EEESA_SA_EEELi512ENS_10bfloat16_tEfNS_4arch4Sm90ELb1ELb0ELb1ELb1ELb1ELb1ELb0ELb0ELb0ELb1ELb1ELb0EEENS1_21CollectiveEpilogueFwdINS6_IJSA_NS7_ILi512EEESA_EEES9_SC_SE_Li256ELb1ELb1ELb1ELb0EEENS1_36VarlenDynamicPersistentTileSchedulerILi64ELi64ELi256ELi128ELb1ELb1ELb1ELb1ELb1ELb1EEEEEEEEEvNT_6ParamsE,@"STO_CUDA_ENTRY STV_DEFAULT"
_ZN7cutlass13device_kernelIN5flash11enable_sm90INS1_16FlashAttnFwdSm90INS1_25CollectiveMainloopFwdSm90ILi2EN4cute5tupleIJNS5_1CILi1EEES8_S8_EEENS6_IJNS7_ILi64EEESA_SA_EEELi512ENS_10bfloat16_tEfNS_4arch4Sm90ELb1ELb0ELb1ELb1ELb1ELb1ELb0ELb0ELb0ELb1ELb1ELb0EEENS1_21CollectiveEpilogueFwdINS6_IJSA_NS7_ILi512EEESA_EEES9_SC_SE_Li256ELb1ELb1ELb1ELb0EEENS1_36VarlenDynamicPersistentTileSchedulerILi64ELi64ELi256ELi128ELb1ELb1ELb1ELb1ELb1ELb1EEEEEEEEEvNT_6ParamsE:
        /* <DEDUP_REMOVED lines=18> */
.L_x_7870:
[----:B------:R-:W-:Y:S05]  /*0120*/  BSYNC B0 ;  /* 0x0000000000007941 */ /* 0x000fea0003800000 */
.L_x_7869:
        /* <DEDUP_REMOVED lines=37> */
.L_x_7871:
        /* <DEDUP_REMOVED lines=22> */
.L_x_7872:
        /* <DEDUP_REMOVED lines=18> */
.L_x_7873:
        /* <DEDUP_REMOVED lines=22> */
.L_x_7874:
        /* <DEDUP_REMOVED lines=22> */
.L_x_7875:
        /* <DEDUP_REMOVED lines=8> */
.L_x_7878:
        /* <DEDUP_REMOVED lines=30> */
[----:B------:R-:W-:Y:S02]  /*0b20*/  LOP3.LUT R9, R4, 0xffffff80, RZ, 0xc0, !PT ;  /* 0xffffff8004097812 */ /* 0x000fe400078ec0ff */
[----:B------:R-:W-:Y:S02]  /*0b30*/  LOP3.LUT R15, R3, 0xfffffff8, RZ, 0xc0, !PT ;  /* 0xfffffff8030f7812 */ /* 0x000fe400078ec0ff */
[----:B------:R-:W-:Y:S01]  /*0b40*/  LOP3.LUT R3, R5, 0xfffffff0, RZ, 0xc0, !PT ;  /* 0xfffffff005037812 */ /* 0x000fe200078ec0ff */
[C---:B------:R-:W-:Y:S01]  /*0b50*/  IMAD.IADD R9, R0.reuse, 0x1, -R9 ;  /* 0x0000000100097824 */ /* 0x040fe200078e0a09 */
[----:B------:R-:W-:Y:S01]  /*0b60*/  SHF.R.S32.HI R8, RZ, 0x4, R5 ;  /* 0x00000004ff087819 */ /* 0x000fe20000011405 */
[C---:B------:R-:W-:Y:S01]  /*0b70*/  IMAD.IADD R15, R0.reuse, 0x1, -R15 ;  /* 0x00000001000f7824 */ /* 0x040fe200078e0a0f */
[----:B------:R-:W-:Y:S01]  /*0b80*/  LOP3.LUT R11, R13, 0xfffffffc, RZ, 0xc0, !PT ;  /* 0xfffffffc0d0b7812 */ /* 0x000fe200078ec0ff */
[C---:B------:R-:W-:Y:S01]  /*0b90*/  IMAD.IADD R3, R0.reuse, 0x1, -R3 ;  /* 0x0000000100037824 */ /* 0x040fe200078e0a03 */
[--C-:B------:R-:W-:Y:S01]  /*0ba0*/  SHF.R.S32.HI R206, RZ, 0x5, R6.reuse ;  /* 0x00000005ffce7819 */ /* 0x100fe20000011406 */
[----:B------:R-:W-:Y:S01]  /*0bb0*/  IMAD.SHL.U32 R193, R15, 0x8, RZ ;  /* 0x000000080fc17824 */ /* 0x000fe200078e00ff */
[----:B------:R-:W-:Y:S01]  /*0bc0*/  SHF.R.S32.HI R7, RZ, 0x1f, R6 ;  /* 0x0000001fff077819 */ /* 0x000fe20000011406 */
[----:B------:R-:W-:Y:S01]  /*0bd0*/  IMAD.IADD R186, R0, 0x1, -R11 ;  /* 0x0000000100ba7824 */ /* 0x000fe200078e0a0b */
[----:B------:R-:W-:Y:S01]  /*0be0*/  LEA.HI R5, R5, R8, RZ, 0x1 ;  /* 0x0000000805057211 */ /* 0x000fe200078f08ff */
[C---:B------:R-:W-:Y:S01]  /*0bf0*/  VIADD R33, R193.reuse, 0x40 ;  /* 0x00000040c1217836 */ /* 0x040fe20000000000 */
[----:B------:R-:W-:Y:S01]  /*0c00*/  SHF.R.S32.HI R6, RZ, 0x1f, R3 ;  /* 0x0000001fff067819 */ /* 0x000fe20000011403 */
[----:B------:R-:W-:Y:S01]  /*0c10*/  IMAD.SHL.U32 R16, R186, 0x8, RZ ;  /* 0x00000008ba107824 */ /* 0x000fe200078e00ff */
[----:B------:R-:W-:Y:S01]  /*0c20*/  SHF.R.S32.HI R0, RZ, 0x1f, R9 ;  /* 0x0000001fff007819 */ /* 0x000fe20000011409 */
[----:B------:R-:W-:Y:S01]  /*0c30*/  VIADD R32, R193, 0x80 ;  /* 0x00000080c1207836 */ /* 0x000fe20000000000 */
[----:B------:R-:W-:Y:S01]  /*0c40*/  LOP3.LUT R5, R5, 0x1ffffffe, RZ, 0xc0, !PT ;  /* 0x1ffffffe05057812 */ /* 0x000fe200078ec0ff */
[C---:B------:R-:W-:Y:S01]  /*0c50*/  VIADD R229, R16.reuse, 0x40 ;  /* 0x0000004010e57836 */ /* 0x040fe20000000000 */
[----:B------:R-:W-:Y:S01]  /*0c60*/  LEA.HI R7, R7, R206, RZ, 0x2 ;  /* 0x000000ce07077211 */ /* 0x000fe200078f10ff */
[----:B------:R-:W-:Y:S01]  /*0c70*/  VIADD R228, R16, 0x60 ;  /* 0x0000006010e47836 */ /* 0x000fe20000000000 */
[----:B------:R-:W-:Y:S01]  /*0c80*/  LEA.HI R10, R6, R3, RZ, 0x3 ;  /* 0x00000003060a7211 */ /* 0x000fe200078f18ff */
[----:B------:R-:W-:Y:S01]  /*0c90*/  IMAD.IADD R5, R8, 0x1, -R5 ;  /* 0x0000000108057824 */ /* 0x000fe200078e0a05 */
[-C--:B------:R-:W-:Y:S01]  /*0ca0*/  LEA.HI R6, R0, R9.reuse, RZ, 0x2 ;  /* 0x0000000900067211 */ /* 0x080fe200078f10ff */
[C---:B------:R-:W-:Y:S01]  /*0cb0*/  VIADD R227, R16.reuse, 0x80 ;  /* 0x0000008010e37836 */ /* 0x040fe20000000000 */
[----:B------:R-:W-:Y:S01]  /*0cc0*/  SHF.R.S32.HI R23, RZ, 0x7, R4 ;  /* 0x00000007ff177819 */ /* 0x000fe20000011404 */
[----:B------:R-:W-:Y:S01]  /*0cd0*/  IMAD.SHL.U32 R5, R5, 0x8, RZ ;  /* 0x0000000805057824 */ /* 0x000fe200078e00ff */
[----:B------:R-:W-:Y:S01]  /*0ce0*/  LOP3.LUT R7, R7, 0x3ffffc, RZ, 0xc0, !PT ;  /* 0x003ffffc07077812 */ /* 0x000fe200078ec0ff */
[----:B------:R-:W-:Y:S01]  /*0cf0*/  VIADD R226, R16, 0xa0 ;  /* 0x000000a010e27836 */ /* 0x000fe20000000000 */
[--C-:B------:R-:W-:Y:S01]  /*0d00*/  SHF.R.S32.HI R8, RZ, 0x2, R6.reuse ;  /* 0x00000002ff087819 */ /* 0x100fe20000011406 */
[----:B------:R-:W-:Y:S01]  /*0d10*/  IMAD R14, R23, 0x100, R3 ;  /* 0x00000100170e7824 */ /* 0x000fe200078e0203 */
[----:B------:R-:W-:Y:S01]  /*0d20*/  SHF.R.S32.HI R11, RZ, 0x1f, R6 ;  /* 0x0000001fff0b7819 */ /* 0x000fe20000011406 */
[----:B------:R-:W-:Y:S01]  /*0d30*/  IMAD.IADD R7, R206, 0x1, -R7 ;  /* 0x00000001ce077824 */ /* 0x000fe200078e0a07 */
[----:B------:R-:W-:Y:S01]  /*0d40*/  SHF.R.S32.HI R190, RZ, 0x2, R13 ;  /* 0x00000002ffbe7819 */ /* 0x000fe2000001140d */
[----:B------:R-:W-:Y:S01]  /*0d50*/  STL [R1+0x54], R23 ;  /* 0x0000541701007387 */ /* 0x000fe20000100800 */
[----:B------:R-:W-:Y:S01]  /*0d60*/  LEA.HI R11, R11, R8, RZ, 0x3 ;  /* 0x000000080b0b7211 */ /* 0x000fe200078f18ff */
[----:B------:R-:W-:Y:S01]  /*0d70*/  IMAD R20, R7, 0x10, R14 ;  /* 0x0000001007147824 */ /* 0x000fe200078e020e */
[----:B------:R-:W-:Y:S01]  /*0d80*/  LEA.HI R0, R0, R9, RZ, 0x5 ;  /* 0x0000000900007211 */ /* 0x000fe200078f28ff */
[----:B------:R-:W-:Y:S01]  /*0d90*/  VIADD R7, R190, 0x20 ;  /* 0x00000020be077836 */ /* 0x000fe20000000000 */
[----:B------:R-:W-:Y:S01]  /*0da0*/  LOP3.LUT R11, R11, 0xfffffff8, RZ, 0xc0, !PT ;  /* 0xfffffff80b0b7812 */ /* 0x000fe200078ec0ff */
[----:B------:R-:W-:Y:S01]  /*0db0*/  VIADD R225, R16, 0xc0 ;  /* 0x000000c010e17836 */ /* 0x000fe20000000000 */
[C---:B------:R-:W-:Y:S01]  /*0dc0*/  LOP3.LUT R12, R10.reuse, 0xfffffff8, RZ, 0xc0, !PT ;  /* 0xfffffff80a0c7812 */ /* 0x040fe200078ec0ff */
[----:B------:R-:W-:Y:S01]  /*0dd0*/  IMAD.SHL.U32 R10, R10, 0x40, RZ ;  /* 0x000000400a0a7824 */ /* 0x000fe200078e00ff */
[----:B------:R-:W-:Y:S01]  /*0de0*/  SHF.R.S32.HI R0, RZ, 0x5, R0 ;  /* 0x00000005ff007819 */ /* 0x000fe20000011400 */
[----:B------:R-:W-:Y:S01]  /*0df0*/  IMAD.IADD R11, R8, 0x1, -R11 ;  /* 0x00000001080b7824 */ /* 0x000fe200078e0a0b */
[----:B------:R-:W-:Y:S01]  /*0e00*/  SHF.R.S32.HI R14, RZ, 0x1f, R7 ;  /* 0x0000001fff0e7819 */ /* 0x000fe20000011407 */
[----:B------:R-:W-:Y:S01]  /*0e10*/  IMAD.IADD R12, R3, 0x1, -R12 ;  /* 0x00000001030c7824 */ /* 0x000fe200078e0a0c */
[----:B------:R-:W-:Y:S01]  /*0e20*/  LEA.HI R4, R4, R23, RZ, 0x1 ;  /* 0x0000001704047211 */ /* 0x000fe200078f08ff */
[----:B------:R-:W-:Y:S01]  /*0e30*/  IMAD R191, R0, 0x10, R11 ;  /* 0x0000001000bf7824 */ /* 0x000fe200078e020b */
[----:B------:R-:W-:Y:S01]  /*0e40*/  LOP3.LUT R6, R6, 0x7ffffffc, RZ, 0xc0, !PT ;  /* 0x7ffffffc06067812 */ /* 0x000fe200078ec0ff */
[----:B------:R-:W-:Y:S01]  /*0e50*/  IMAD.SHL.U32 R3, R12, 0x40, RZ ;  /* 0x000000400c037824 */ /* 0x000fe200078e00ff */
[----:B------:R-:W-:Y:S01]  /*0e60*/  LEA.HI R14, R14, R7, RZ, 0x3 ;  /* 0x000000070e0e7211 */ /* 0x000fe200078f18ff */
[----:B------:R-:W-:Y:S01]  /*0e70*/  IMAD.SHL.U32 R7, R7, 0x40, RZ ;  /* 0x0000004007077824 */ /* 0x000fe200078e00ff */
[----:B------:R-:W-:Y:S01]  /*0e80*/  LEA.HI R0, R186, R186, RZ, 0x1 ;  /* 0x000000baba007211 */ /* 0x000fe200078f08ff */
[----:B------:R-:W-:Y:S01]  /*0e90*/  IMAD.IADD R207, R9, 0x1, -R6 ;  /* 0x0000000109cf7824 */ /* 0x000fe200078e0a06 */
[----:B------:R-:W-:Y:S01]  /*0ea0*/  LOP3.LUT R4, R4, 0xfffffe, RZ, 0xc0, !PT ;  /* 0x00fffffe04047812 */ /* 0x000fe200078ec0ff */
[----:B------:R-:W-:Y:S01]  /*0eb0*/  IMAD.SHL.U32 R14, R14, 0x40, RZ ;  /* 0x000000400e0e7824 */ /* 0x000fe200078e00ff */
[----:B------:R-:W-:Y:S01]  /*0ec0*/  SHF.R.S32.HI R13, RZ, 0x1f, R13 ;  /* 0x0000001fff0d7819 */ /* 0x000fe2000001140d */
[----:B------:R-:W-:Y:S01]  /*0ed0*/  VIADD R224, R16, 0xe0 ;  /* 0x000000e010e07836 */ /* 0x000fe20000000000 */
[----:B------:R-:W-:Y:S01]  /*0ee0*/  LOP3.LUT R9, R0, 0x1ffffffe, RZ, 0xc0, !PT ;  /* 0x1ffffffe00097812 */ /* 0x000fe200078ec0ff */
[----:B------:R-:W-:Y:S01]  /*0ef0*/  IMAD.IADD R4, R23, 0x1, -R4 ;  /* 0x0000000117047824 */ /* 0x000fe200078e0a04 */
[----:B------:R-:W-:Y:S01]  /*0f00*/  LOP3.LUT R7, R7, 0x1c0, RZ, 0xc0, !PT ;  /* 0x000001c007077812 */ /* 0x000fe200078ec0ff */
[----:B------:R-:W-:Y:S01]  /*0f10*/  VIADD R221, R16, 0x100 ;  /* 0x0000010010dd7836 */ /* 0x000fe20000000000 */
[----:B------:R-:W-:Y:S01]  /*0f20*/  LOP3.LUT R6, R3, 0x1c0, RZ, 0xc0, !PT ;  /* 0x000001c003067812 */ /* 0x000fe200078ec0ff */
[----:B------:R-:W-:Y:S01]  /*0f30*/  IMAD.U32 R3, R20, 0x40, R5 ;  /* 0x0000004014037824 */ /* 0x000fe200078e0005 */
[----:B------:R-:W-:Y:S01]  /*0f40*/  SHF.R.S32.HI R0, RZ, 0x1f, R229 ;  /* 0x0000001fff007819 */ /* 0x000fe200000114e5 */
[----:B------:R-:W-:Y:S01]  /*0f50*/  IMAD.IADD R208, R186, 0x1, -R9 ;  /* 0x00000001bad07824 */ /* 0x000fe200078e0a09 */
[----:B------:R-:W-:Y:S01]  /*0f60*/  LEA.HI R13, R13, R190, RZ, 0x3 ;  /* 0x000000be0d0d7211 */ /* 0x000fe200078f18ff */
[----:B------:R-:W-:Y:S01]  /*0f70*/  IMAD.SHL.U32 R20, R4, 0x100, RZ ;  /* 0x0000010004147824 */ /* 0x000fe200078e00ff */
[----:B------:R-:W-:Y:S01]  /*0f80*/  SHF.R.U32.HI R8, RZ, 0x3, R7 ;  /* 0x00000003ff087819 */ /* 0x000fe20000011607 */
[----:B------:R-:W-:Y:S01]  /*0f90*/  STL [R1+0x60], R3 ;  /* 0x0000600301007387 */ /* 0x000fe20000100800 */
[----:B------:R-:W-:Y:S01]  /*0fa0*/  SHF.R.S32.HI R9, RZ, 0x1f, R228 ;  /* 0x0000001fff097819 */ /* 0x000fe200000114e4 */
[C---:B------:R-:W-:Y:S01]  /*0fb0*/  VIADD R217, R16.reuse, 0x120 ;  /* 0x0000012010d97836 */ /* 0x040fe20000000000 */
[----:B------:R-:W-:Y:S01]  /*0fc0*/  SHF.L.U64.HI R0, R229, 0x1, R0 ;  /* 0x00000001e5007819 */ /* 0x000fe20000010200 */
[----:B------:R-:W-:Y:S01]  /*0fd0*/  STL [R1+0x4c], RZ ;  /* 0x00004cff01007387 */ /* 0x000fe20000100800 */
[----:B------:R-:W-:Y:S01]  /*0fe0*/  LOP3.LUT R7, R7, 0x38, R16, 0xf8, !PT ;  /* 0x0000003807077812 */ /* 0x000fe200078ef810 */
[----:B------:R-:W-:Y:S01]  /*0ff0*/  VIADD R216, R16, 0x140 ;  /* 0x0000014010d87836 */ /* 0x000fe20000000000 */
[----:B------:R-:W-:Y:S01]  /*1000*/  LOP3.LUT R14, R14, 0xfffffe00, RZ, 0xc0, !PT ;  /* 0xfffffe000e0e7812 */ /* 0x000fe200078ec0ff */
[----:B------:R-:W-:Y:S01]  /*1010*/  STL [R1+0x5c], R20 ;  /* 0x00005c1401007387 */ /* 0x000fe20000100800 */
[----:B------:R-:W-:Y:S01]  /*1020*/  LOP3.LUT R13, R13, 0xfffffff8, RZ, 0xc0, !PT ;  /* 0xfffffff80d0d7812 */ /* 0x000fe200078ec0ff */
[----:B------:R-:W-:Y:S01]  /*1030*/  VIADD R215, R16, 0x160 ;  /* 0x0000016010d77836 */ /* 0x000fe20000000000 */
[----:B------:R-:W-:Y:S01]  /*1040*/  SHF.R.S32.HI R4, RZ, 0x1f, R227 ;  /* 0x0000001fff047819 */ /* 0x000fe200000114e3 */
[----:B------:R0:W-:Y:S01]  /*1050*/  STL [R1], R0 ;  /* 0x0000000001007387 */ /* 0x0001e20000100800 */
[----:B------:R-:W-:Y:S01]  /*1060*/  SHF.R.S32.HI R11, RZ, 0x1f, R226 ;  /* 0x0000001fff0b7819 */ /* 0x000fe200000114e2 */
[----:B------:R-:W-:Y:S01]  /*1070*/  IMAD.IADD R192, R190, 0x1, -R13 ;  /* 0x00000001bec07824 */ /* 0x000fe200078e0a0d */
[----:B------:R-:W-:Y:S01]  /*1080*/  SHF.L.U64.HI R9, R228, 0x1, R9 ;  /* 0x00000001e4097819 */ /* 0x000fe20000010209 */
[----:B------:R-:W-:Y:S01]  /*1090*/  VIADD R214, R16, 0x180 ;  /* 0x0000018010d67836 */ /* 0x000fe20000000000 */
[----:B------:R-:W-:Y:S01]  /*10a0*/  LOP3.LUT R21, R14, R7, R8, 0xf6, !PT ;  /* 0x000000070e157212 */ /* 0x000fe200078ef608 */
[C---:B------:R-:W-:Y:S01]  /*10b0*/  VIADD R212, R16.reuse, 0x1a0 ;  /* 0x000001a010d47836 */ /* 0x040fe20000000000 */
[----:B------:R-:W-:Y:S01]  /*10c0*/  SHF.L.U64.HI R4, R227, 0x1, R4 ;  /* 0x00000001e3047819 */ /* 0x000fe20000010204 */
[----:B------:R-:W-:Y:S01]  /*10d0*/  STL [R1+0x4], R9 ;  /* 0x0000040901007387 */ /* 0x000fe20000100800 */
[----:B------:R-:W-:Y:S01]  /*10e0*/  SHF.R.S32.HI R8, RZ, 0x1f, R225 ;  /* 0x0000001fff087819 */ /* 0x000fe200000114e1 */
[----:B------:R-:W-:Y:S01]  /*10f0*/  VIADD R211, R16, 0x1c0 ;  /* 0x000001c010d37836 */ /* 0x000fe20000000000 */
[----:B0-----:R-:W-:Y:S01]  /*1100*/  SHF.L.U64.HI R0, R226, 0x1, R11 ;  /* 0x00000001e2007819 */ /* 0x001fe2000001020b */
[----:B------:R0:W-:Y:S01]  /*1110*/  STL [R1+0x8], R4 ;  /* 0x0000080401007387 */ /* 0x0001e20000100800 */
[----:B------:R-:W-:Y:S01]  /*1120*/  LOP3.LUT R3, R10, 0x7ffffe00, RZ, 0xc0, !PT ;  /* 0x7ffffe000a037812 */ /* 0x000fe200078ec0ff */
[----:B------:R-:W-:Y:S01]  /*1130*/  VIADD R210, R16, 0x1e0 ;  /* 0x000001e010d27836 */ /* 0x000fe20000000000 */
[----:B------:R-:W-:Y:S01]  /*1140*/  SHF.R.S32.HI R13, RZ, 0x1f, R224 ;  /* 0x0000001fff0d7819 */ /* 0x000fe200000114e0 */
[----:B------:R1:W-:Y:S01]  /*1150*/  STL [R1+0xc], R0 ;  /* 0x00000c0001007387 */ /* 0x0003e20000100800 */
[----:B------:R-:W-:Y:S01]  /*1160*/  SHF.R.S32.HI R10, RZ, 0x1f, R221 ;  /* 0x0000001fff0a7819 */ /* 0x000fe200000114dd */
[----:B------:R-:W-:Y:S01]  /*1170*/  IMAD R3, R206, 0x400, R3 ;  /* 0x00000400ce037824 */ /* 0x000fe200078e0203 */
[----:B------:R-:W-:Y:S01]  /*1180*/  LOP3.LUT R5, R6, 0x8, R5, 0xf8, !PT ;  /* 0x0000000806057812 */ /* 0x000fe200078ef805 */
[----:B------:R-:W-:Y:S01]  /*1190*/  IMAD.SHL.U32 R207, R207, 0x2, RZ ;  /* 0x00000002cfcf7824 */ /* 0x000fe200078e00ff */
[----:B------:R-:W-:Y:S01]  /*11a0*/  SHF.R.U32.HI R6, RZ, 0x3, R6 ;  /* 0x00000003ff067819 */ /* 0x000fe20000011606 */
[----:B------:R-:W-:Y:S01]  /*11b0*/  VIADD R31, R193, 0xc0 ;  /* 0x000000c0c11f7836 */ /* 0x000fe20000000000 */
[----:B------:R-:W-:Y:S01]  /*11c0*/  SHF.L.U64.HI R8, R225, 0x1, R8 ;  /* 0x00000001e1087819 */ /* 0x000fe20000010208 */
[C---:B------:R-:W-:Y:S01]  /*11d0*/  VIADD R30, R193.reuse, 0x100 ;  /* 0x00000100c11e7836 */ /* 0x040fe20000000000 */
[----:B------:R-:W-:Y:S01]  /*11e0*/  R2P PR, R12, 0x6 ;  /* 0x000000060c007804 */ /* 0x000fe20000000000 */
[C---:B------:R-:W-:Y:S01]  /*11f0*/  VIADD R28, R193.reuse, 0x140 ;  /* 0x00000140c11c7836 */ /* 0x040fe20000000000 */
[----:B0-----:R-:W-:Y:S01]  /*1200*/  SHF.L.U64.HI R4, R224, 0x1, R13 ;  /* 0x00000001e0047819 */ /* 0x001fe2000001020d */
[----:B------:R0:W-:Y:S01]  /*1210*/  STL [R1+0x10], R8 ;  /* 0x0000100801007387 */ /* 0x0001e20000100800 */
[----:B------:R-:W-:Y:S01]  /*1220*/  SHF.R.S32.HI R12, RZ, 0x1f, R217 ;  /* 0x0000001fff0c7819 */ /* 0x000fe200000114d9 */
[----:B------:R-:W-:Y:S01]  /*1230*/  VIADD R26, R193, 0x180 ;  /* 0x00000180c11a7836 */ /* 0x000fe20000000000 */
[----:B-1----:R-:W-:Y:S01]  /*1240*/  SHF.L.U64.HI R0, R221, 0x1, R10 ;  /* 0x00000001dd007819 */ /* 0x002fe2000001020a */
[----:B------:R1:W-:Y:S01]  /*1250*/  STL [R1+0x14], R4 ;  /* 0x0000140401007387 */ /* 0x0003e20000100800 */
[----:B------:R-:W-:Y:S01]  /*1260*/  SHF.R.S32.HI R15, RZ, 0x1f, R216 ;  /* 0x0000001fff0f7819 */ /* 0x000fe200000114d8 */
[----:B------:R-:W-:Y:S01]  /*1270*/  VIADD R24, R193, 0x1c0 ;  /* 0x000001c0c1187836 */ /* 0x000fe20000000000 */
[----:B------:R-:W-:Y:S01]  /*1280*/  LOP3.LUT R6, R5, R6, RZ, 0x3c, !PT ;  /* 0x0000000605067212 */ /* 0x000fe200078e3cff */
[----:B------:R2:W-:Y:S01]  /*1290*/  STL [R1+0x18], R0 ;  /* 0x0000180001007387 */ /* 0x0005e20000100800 */
[----:B------:R-:W-:Y:S01]  /*12a0*/  SHF.R.S32.HI R14, RZ, 0x1f, R215 ;  /* 0x0000001fff0e7819 */ /* 0x000fe200000114d7 */
[----:B------:R-:W-:Y:S01]  /*12b0*/  IMAD.IADD R197, R207, 0x1, R20 ;  /* 0x00000001cfc57824 */ /* 0x000fe200078e0214 */
[----:B0-----:R-:W-:Y:S01]  /*12c0*/  SHF.L.U64.HI R8, R217, 0x1, R12 ;  /* 0x00000001d9087819 */ /* 0x001fe2000001020c */
[----:B------:R-:W-:Y:S01]  /*12d0*/  IMAD.IADD R3, R3, 0x1, R6 ;  /* 0x0000000103037824 */ /* 0x000fe200078e0206 */
[----:B------:R-:W-:Y:S01]  /*12e0*/  SHF.R.S32.HI R25, RZ, 0x1f, R214 ;  /* 0x0000001fff197819 */ /* 0x000fe200000114d6 */
[----:B------:R-:W-:Y:S01]  /*12f0*/  IMAD.MOV.U32 R6, RZ, RZ, R18 ;  /* 0x000000ffff067224 */ /* 0x000fe200078e0012 */
[----:B-1----:R-:W-:Y:S01]  /*1300*/  SHF.L.U64.HI R4, R216, 0x1, R15 ;  /* 0x00000001d8047819 */ /* 0x002fe2000001020f */
[----:B------:R0:W-:Y:S01]  /*1310*/  STL [R1+0x1c], R8 ;  /* 0x00001c0801007387 */ /* 0x0001e20000100800 */
[----:B------:R-:W-:Y:S01]  /*1320*/  SHF.R.S32.HI R27, RZ, 0x1f, R212 ;  /* 0x0000001fff1b7819 */ /* 0x000fe200000114d4 */
[----:B------:R-:W-:Y:S01]  /*1330*/  IMAD R201, R3, 0x2, R2 ;  /* 0x0000000203c97824 */ /* 0x000fe200078e0202 */
[----:B--2---:R-:W-:Y:S01]  /*1340*/  SHF.L.U64.HI R0, R215, 0x1, R14 ;  /* 0x00000001d7007819 */ /* 0x004fe2000001020e */
[----:B------:R1:W-:Y:S01]  /*1350*/  STL [R1+0x20], R4 ;  /* 0x0000200401007387 */ /* 0x0003e20000100800 */
[----:B------:R-:W-:Y:S01]  /*1360*/  SHF.R.S32.HI R18, RZ, 0x1f, R211 ;  /* 0x0000001fff127819 */ /* 0x000fe200000114d3 */
[----:B------:R-:W-:Y:S01]  /*1370*/  VIADD R204, R201, 0x26800 ;  /* 0x00026800c9cc7836 */ /* 0x000fe20000000000 */
[----:B------:R-:W-:Y:S01]  /*1380*/  SHF.R.S32.HI R29, RZ, 0x1f, R210 ;  /* 0x0000001fff1d7819 */ /* 0x000fe200000114d2 */
[----:B------:R2:W-:Y:S01]  /*1390*/  STL [R1+0x24], R0 ;  /* 0x0000240001007387 */ /* 0x0005e20000100800 */
[C---:B------:R-:W-:Y:S01]  /*13a0*/  VIADD R11, R197.reuse, 0xd0 ;  /* 0x000000d0c50b7836 */ /* 0x040fe20000000000 */
[----:B0-----:R-:W-:Y:S01]  /*13b0*/  SHF.L.U64.HI R8, R214, 0x1, R25 ;  /* 0x00000001d6087819 */ /* 0x001fe20000010219 */
[----:B------:R-:W-:Y:S01]  /*13c0*/  VIADD R9, R197, 0xe0 ;  /* 0x000000e0c5097836 */ /* 0x000fe20000000000 */
[----:B------:R-:W-:Y:S01]  /*13d0*/  SHF.R.S32.HI R33, RZ, 0x1f, R33 ;  /* 0x0000001fff217819 */ /* 0x000fe20000011421 */
[----:B------:R-:W-:Y:S01]  /*13e0*/  VIADD R23, R16, 0x20 ;  /* 0x0000002010177836 */ /* 0x000fe20000000000 */
[----:B-1----:R-:W-:Y:S01]  /*13f0*/  SHF.L.U64.HI R4, R211, 0x1, R18 ;  /* 0x00000001d3047819 */ /* 0x002fe20000010212 */
[----:B------:R-:W-:Y:S01]  /*1400*/  STL [R1+0x28], R8 ;  /* 0x0000280801007387 */ /* 0x000fe20000100800 */
[----:B------:R-:W-:Y:S01]  /*1410*/  SHF.R.S32.HI R32, RZ, 0x1f, R32 ;  /* 0x0000001fff207819 */ /* 0x000fe20000011420 */
[C---:B------:R-:W-:Y:S01]  /*1420*/  VIADD R41, R197.reuse, 0x8 ;  /* 0x00000008c5297836 */ /* 0x040fe20000000000 */
[----:B--2---:R-:W-:Y:S01]  /*1430*/  SHF.L.U64.HI R0, R212, 0x1, R27 ;  /* 0x00000001d4007819 */ /* 0x004fe2000001021b */
[C---:B------:R-:W-:Y:S01]  /*1440*/  VIADD R40, R197.reuse, 0x10 ;  /* 0x00000010c5287836 */ /* 0x040fe20000000000 */
[----:B------:R-:W-:Y:S01]  /*1450*/  SHF.R.S32.HI R31, RZ, 0x1f, R31 ;  /* 0x0000001fff1f7819 */ /* 0x000fe2000001141f */
[C---:B------:R-:W-:Y:S01]  /*1460*/  VIADD R39, R197.reuse, 0x18 ;  /* 0x00000018c5277836 */ /* 0x040fe20000000000 */
[----:B------:R-:W-:Y:S01]  /*1470*/  SHF.R.S32.HI R30, RZ, 0x1f, R30 ;  /* 0x0000001fff1e7819 */ /* 0x000fe2000001141e */
[----:B------:R0:W-:Y:S01]  /*1480*/  STL [R1+0x2c], R0 ;  /* 0x00002c0001007387 */ /* 0x0001e20000100800 */
[----:B------:R-:W-:Y:S01]  /*1490*/  SHF.R.S32.HI R28, RZ, 0x1f, R28 ;  /* 0x0000001fff1c7819 */ /* 0x000fe2000001141c */
[C---:B------:R-:W-:Y:S01]  /*14a0*/  VIADD R38, R197.reuse, 0x20 ;  /* 0x00000020c5267836 */ /* 0x040fe20000000000 */
[----:B------:R-:W-:Y:S01]  /*14b0*/  SHF.R.S32.HI R26, RZ, 0x1f, R26 ;  /* 0x0000001fff1a7819 */ /* 0x000fe2000001141a */
[----:B------:R1:W-:Y:S01]  /*14c0*/  STL [R1+0x30], R4 ;  /* 0x0000300401007387 */ /* 0x0003e20000100800 */
[----:B------:R-:W-:Y:S01]  /*14d0*/  SHF.R.S32.HI R24, RZ, 0x1f, R24 ;  /* 0x0000001fff187819 */ /* 0x000fe20000011418 */
[----:B------:R-:W-:Y:S01]  /*14e0*/  VIADD R37, R197, 0x28 ;  /* 0x00000028c5257836 */ /* 0x000fe20000000000 */
[----:B------:R-:W-:Y:S01]  /*14f0*/  SEL R203, R203, 0xffffffe0, !P1 ;  /* 0xffffffe0cbcb7807 */ /* 0x000fe20004800000 */
        /* <DEDUP_REMOVED lines=57> */
[----:B------:R-:W-:Y:S01]  /*1890*/  IMAD.MOV.U32 R5, RZ, RZ, R17 ;  /* 0x000000ffff057224 */ /* 0x000fe200078e0011 */
[----:B------:R-:W-:Y:S01]  /*18a0*/  SHF.R.S32.HI R17, RZ, 0x1f, R16 ;  /* 0x0000001fff117819 */ /* 0x000fe20000011410 */
[----:B------:R-:W-:Y:S01]  /*18b0*/  IMAD.MOV.U32 R7, RZ, RZ, R19 ;  /* 0x000000ffff077224 */ /* 0x000fe200078e0013 */
[----:B------:R-:W-:Y:S01]  /*18c0*/  SHF.R.S32.HI R14, RZ, 0x1f, R14 ;  /* 0x0000001fff0e7819 */ /* 0x000fe2000001140e */
[----:B------:R-:W-:Y:S01]  /*18d0*/  IMAD.IADD R204, R204, 0x1, R203 ;  /* 0x00000001cccc7824 */ /* 0x000fe200078e02cb */
[----:B------:R-:W-:Y:S01]  /*18e0*/  SHF.R.S32.HI R13, RZ, 0x1f, R13 ;  /* 0x0000001fff0d7819 */ /* 0x000fe2000001140d */
[----:B------:R-:W-:Y:S01]  /*18f0*/  IMAD.MOV.U32 R19, RZ, RZ, RZ ;  /* 0x000000ffff137224 */ /* 0x000fe200078e00ff */
[----:B------:R-:W-:Y:S01]  /*1900*/  SHF.R.S32.HI R12, RZ, 0x1f, R12 ;  /* 0x0000001fff0c7819 */ /* 0x000fe2000001140c */
[----:B------:R-:W-:Y:S01]  /*1910*/  VIADD R196, R186, 0x10 ;  /* 0x00000010bac47836 */ /* 0x000fe20000000000 */
[----:B------:R-:W-:Y:S01]  /*1920*/  SHF.R.S32.HI R10, RZ, 0x1f, R10 ;  /* 0x0000001fff0a7819 */ /* 0x000fe2000001140a */
[----:B------:R-:W-:Y:S01]  /*1930*/  IMAD R208, R208, 0x8, R191 ;  /* 0x00000008d0d07824 */ /* 0x000fe200078e02bf */
[----:B------:R-:W-:Y:S01]  /*1940*/  SHF.R.S32.HI R8, RZ, 0x1f, R8 ;  /* 0x0000001fff087819 */ /* 0x000fe20000011408 */
[----:B------:R-:W-:Y:S01]  /*1950*/  IMAD.IADD R203, R203, 0x1, R202 ;  /* 0x00000001cbcb7824 */ /* 0x000fe200078e02ca */
[----:B------:R-:W-:-:S02]  /*1960*/  SHF.R.S32.HI R3, RZ, 0x1f, R4 ;  /* 0x0000001fff037819 */ /* 0x000fc40000011404 */
[----:B------:R-:W-:-:S07]  /*1970*/  SHF.R.S32.HI R0, RZ, 0x1f, R0 ;  /* 0x0000001fff007819 */ /* 0x000fce0000011400 */
.L_x_8035:
[----:B0--34-:R-:W0:Y:S01]  /*1980*/  LDC.64 R8, c[0x0][0xc88] ;  /* 0x00032200ff087b82 */ /* 0x019e220000000a00 */
        /* <DEDUP_REMOVED lines=12> */
[----:B------:R-:W-:Y:S01]  /*1a50*/  ISETP.NE.AND.EX P1, PT, RZ, UR9, PT, P1 ;  /* 0x00000009ff007c0c */ /* 0x000fe2000bf25310 */
[C---:B--2---:R-:W-:Y:S01]  /*1a60*/  IMAD.SHL.U32 R28, R26.reuse, 0x4, RZ ;  /* 0x000000041a1c7824 */ /* 0x044fe200078e00ff */
[----:B------:R-:W-:Y:S01]  /*1a70*/  SHF.R.S32.HI R0, RZ, 0x1f, R26 ;  /* 0x0000001fff007819 */ /* 0x000fe2000001141a */
[----:B------:R-:W-:Y:S04]  /*1a80*/  STL [R1+0x3c], R26 ;  /* 0x00003c1a01007387 */ /* 0x000fe80000100800 */
[C---:B-1----:R-:W-:Y:S02]  /*1a90*/  @P2 LEA R10, P3, R26.reuse, UR4, 0x2 ;  /* 0x000000041a0a2c11 */ /* 0x042fe4000f8610ff */
[--C-:B------:R-:W-:Y:S01]  /*1aa0*/  SHF.L.U64.HI R27, R26, 0x2, R0.reuse ;  /* 0x000000021a1b7819 */ /* 0x100fe20000010200 */
[----:B------:R0:W-:Y:S01]  /*1ab0*/  STL [R1+0x50], R0 ;  /* 0x0000500001007387 */ /* 0x0001e20000100800 */
[----:B------:R-:W-:Y:S01]  /*1ac0*/  IADD3 R8, P4, R28, UR6, RZ ;  /* 0x000000061c087c10 */ /* 0x000fe2000ff9e0ff */
[----:B------:R-:W-:Y:S01]  /*1ad0*/  ULDC UR4, c[0x0][0x288] ;  /* 0x0000a20000047ab9 */ /* 0x000fe20000000800 */
[----:B------:R-:W-:Y:S01]  /*1ae0*/  @P2 LEA.HI.X R11, R26, UR5, R0, 0x2, P3 ;  /* 0x000000051a0b2c11 */ /* 0x000fe200098f1400 */
[----:B------:R1:W-:Y:S01]  /*1af0*/  STL [R1+0x40], R28 ;  /* 0x0000401c01007387 */ /* 0x0003e20000100800 */
[----:B------:R-:W-:Y:S01]  /*1b00*/  IADD3.X R9, R27, UR7, RZ, P4, !PT ;  /* 0x000000071b097c10 */ /* 0x000fe2000a7fe4ff */
[----:B------:R-:W-:Y:S01]  /*1b10*/  IMAD.U32 R198, RZ, RZ, UR4 ;  /* 0x00000004ffc67e24 */ /* 0x000fe2000f8e00ff */
[----:B------:R-:W-:Y:S01]  /*1b20*/  ULDC.64 UR4, c[0x0][0x418] ;  /* 0x0001060000047ab9 */ /* 0x000fe20000000a00 */
[----:B------:R1:W-:Y:S04]  /*1b30*/  STL [R1+0x44], R27 ;  /* 0x0000441b01007387 */ /* 0x0003e80000100800 */
[----:B------:R-:W5:Y:S01]  /*1b40*/  @P0 LDG.E R24, desc[UR42][R8.64] ;  /* 0x0000002a08180981 */ /* 0x000f62000c1e1900 */
[----:B------:R-:W-:-:S03]  /*1b50*/  UISETP.NE.U32.AND UP0, UPT, UR4, URZ, UPT ;  /* 0x0000003f0400728c */ /* 0x000fc6000bf05070 */
[----:B------:R2:W5:Y:S01]  /*1b60*/  @P2 LDG.E R4, desc[UR42][R10.64] ;  /* 0x0000002a0a042981 */ /* 0x000562000c1e1900 */
[----:B------:R-:W-:Y:S01]  /*1b70*/  UISETP.NE.AND.EX UP0, UPT, UR5, URZ, UPT, UP0 ;  /* 0x0000003f0500728c */ /* 0x000fe2000bf05300 */
[----:B------:R-:W-:Y:S01]  /*1b80*/  ULDC UR4, c[0x0][0x424] ;  /* 0x0001090000047ab9 */ /* 0x000fe20000000800 */
[----:B------:R-:W-:Y:S02]  /*1b90*/  LOP3.LUT R3, R6, 0xff000000, RZ, 0xc0, !PT ;  /* 0xff00000006037812 */ /* 0x000fe400078ec0ff */
[----:B--2---:R-:W-:Y:S01]  /*1ba0*/  @P1 IADD3 R10, P2, R28, UR8, RZ ;  /* 0x000000081c0a1c10 */ /* 0x004fe2000ff5e0ff */
[----:B------:R-:W-:Y:S01]  /*1bb0*/  USEL UR4, UR4, 0x1, UP0 ;  /* 0x0000000104047887 */ /* 0x000fe20008000000 */
[----:B------:R-:W-:Y:S02]  /*1bc0*/  ULDC UR5, c[0x0][0x2f0] ;  /* 0x0000bc0000057ab9 */ /* 0x000fe40000000800 */
[----:B------:R-:W-:Y:S01]  /*1bd0*/  @P1 IADD3.X R11, R27, UR9, RZ, P2, !PT ;  /* 0x000000091b0b1c10 */ /* 0x000fe200097fe4ff */
[----:B------:R-:W-:-:S02]  /*1be0*/  ULDC.64 UR8, c[0x0][0xa20] ;  /* 0x0002880000087ab9 */ /* 0x000fc40000000a00 */
[----:B------:R-:W-:Y:S01]  /*1bf0*/  ISETP.NE.U32.AND P2, PT, RZ, UR8, PT ;  /* 0x00000008ff007c0c */ /* 0x000fe2000bf45070 */
[----:B------:R-:W-:Y:S01]  /*1c00*/  UIMAD UR4, UR4, UR5, URZ ;  /* 0x00000005040472a4 */ /* 0x000fe2000f8e023f */
[C---:B0-----:R-:W-:Y:S01]  /*1c10*/  LOP3.LUT R0, R6.reuse, 0xff0000, RZ, 0xc0, !PT ;  /* 0x00ff000006007812 */ /* 0x041fe200078ec0ff */
[----:B------:R0:W5:Y:S01]  /*1c20*/  @P1 LDG.E R198, desc[UR42][R10.64] ;  /* 0x0000002a0ac61981 */ /* 0x000162000c1e1900 */
[----:B------:R-:W-:Y:S01]  /*1c30*/  SHF.R.U32.HI R3, RZ, 0x8, R3 ;  /* 0x00000008ff037819 */ /* 0x000fe20000011603 */
[----:B------:R-:W-:Y:S01]  /*1c40*/  ULDC UR5, c[0x0][0x348] ;  /* 0x0000d20000057ab9 */ /* 0x000fe20000000800 */
[----:B------:R-:W-:Y:S02]  /*1c50*/  ISETP.NE.AND.EX P2, PT, RZ, UR9, PT, P2 ;  /* 0x00000009ff007c0c */ /* 0x000fe4000bf45320 */
[----:B------:R-:W-:Y:S02]  /*1c60*/  LOP3.LUT R185, R6, 0xffff, RZ, 0xc0, !PT ;  /* 0x0000ffff06b97812 */ /* 0x000fe400078ec0ff */
[----:B0-----:R-:W-:Y:S01]  /*1c70*/  LEA.HI R10, R0, R3, RZ, 0x10 ;  /* 0x00000003000a7211 */ /* 0x001fe200078f80ff */
[----:B-1----:R-:W-:Y:S08]  /*1c80*/  @P1 BRA `(.L_x_7880) ;  /* 0x0000000000241947 */ /* 0x002ff00003800000 */
        /* <DEDUP_REMOVED lines=9> */
.L_x_7880:
[----:B------:R-:W-:Y:S02]  /*1d20*/  IMAD.U32 R34, RZ, RZ, UR5 ;  /* 0x00000005ff227e24 */ /* 0x000fe4000f8e00ff */
[----:B------:R-:W-:Y:S01]  /*1d30*/  IMAD.U32 R25, RZ, RZ, UR4 ;  /* 0x00000004ff197e24 */ /* 0x000fe2000f8e00ff */
[----:B------:R-:W-:Y:S06]  /*1d40*/  @!P2 BRA `(.L_x_7881) ;  /* 0x000000000010a947 */ /* 0x000fec0003800000 */
[----:B------:R-:W-:-:S04]  /*1d50*/  IADD3 R6, P0, R28, UR8, RZ ;  /* 0x000000081c067c10 */ /* 0x000fc8000ff1e0ff */
[----:B------:R-:W-:-:S05]  /*1d60*/  IADD3.X R7, R27, UR9, RZ, P0, !PT ;  /* 0x000000091b077c10 */ /* 0x000fca00087fe4ff */
[----:B------:R0:W5:Y:S01]  /*1d70*/  LDG.E R25, desc[UR42][R6.64] ;  /* 0x0000002a06197981 */ /* 0x000162000c1e1900 */
[----:B------:R-:W-:Y:S05]  /*1d80*/  BRA `(.L_x_7882) ;  /* 0x0000000000107947 */ /* 0x000fea0003800000 */
.L_x_7881:
[----:B------:R-:W-:Y:S05]  /*1d90*/  @!P0 BRA `(.L_x_7882) ;  /* 0x00000000000c8947 */ /* 0x000fea0003800000 */
[----:B------:R-:W2:Y:S04]  /*1da0*/  LDG.E R0, desc[UR42][R8.64] ;  /* 0x0000002a08007981 */ /* 0x000ea8000c1e1900 */
[----:B------:R-:W2:Y:S02]  /*1db0*/  LDG.E R25, desc[UR42][R8.64+0x4] ;  /* 0x0000042a08197981 */ /* 0x000ea4000c1e1900 */
[----:B--2---:R-:W-:-:S07]  /*1dc0*/  IMAD.IADD R25, R25, 0x1, -R0 ;  /* 0x0000000119197824 */ /* 0x004fce00078e0a00 */
.L_x_7882:
        /* <DEDUP_REMOVED lines=12> */
[----:B0-----:R-:W-:-:S04]  /*1e90*/  @P1 IADD3 R6, P2, R28, UR4, RZ ;  /* 0x000000041c061c10 */ /* 0x001fc8000ff5e0ff */
[----:B------:R-:W-:-:S05]  /*1ea0*/  @P1 IADD3.X R7, R27, UR5, RZ, P2, !PT ;  /* 0x000000051b071c10 */ /* 0x000fca00097fe4ff */
[----:B------:R0:W5:Y:S01]  /*1eb0*/  @P1 LDG.E R152, desc[UR42][R6.64] ;  /* 0x0000002a06981981 */ /* 0x000162000c1e1900 */
[----:B-1----:R-:W-:Y:S01]  /*1ec0*/  ISETP.NE.AND P1, PT, R8, 0x1, PT ;  /* 0x000000010800780c */ /* 0x002fe20003f25270 */
[----:B------:R-:W-:Y:S01]  /*1ed0*/  IMAD.SHL.U32 R199, R5, 0x40, RZ ;  /* 0x0000004005c77824 */ /* 0x000fe200078e00ff */
[----:B------:R-:W-:Y:S01]  /*1ee0*/  LOP3.LUT R13, R10, 0xff, RZ, 0xc0, !PT ;  /* 0x000000ff0a0d7812 */ /* 0x000fe200078ec0ff */
[----:B------:R-:W-:Y:S01]  /*1ef0*/  IMAD.IADD R11, R25, 0x1, -R4 ;  /* 0x00000001190b7824 */ /* 0x000fe200078e0a04 */
[----:B------:R-:W-:Y:S01]  /*1f00*/  SHF.R.U32.HI R12, RZ, 0x10, R10 ;  /* 0x00000010ff0c7819 */ /* 0x000fe2000001160a */
[----:B------:R-:W-:Y:S01]  /*1f10*/  VIADD R5, R199, 0x3f ;  /* 0x0000003fc7057836 */ /* 0x000fe20000000000 */
[----:B------:R-:W-:Y:S01]  /*1f20*/  BSSY B0, `(.L_x_7883) ;  /* 0x0000033000007945 */ /* 0x000fe20003800000 */
[----:B------:R0:W-:Y:S04]  /*1f30*/  STL [R1+0x48], R13 ;  /* 0x0000480d01007387 */ /* 0x0001e80000100800 */
[----:B------:R0:W-:Y:S02]  /*1f40*/  STL [R1+0x38], R12 ;  /* 0x0000380c01007387 */ /* 0x0001e40000100800 */
[----:B------:R-:W1:Y:S08]  /*1f50*/  @P1 LDC R8, c[0x0][0x44c] ;  /* 0x00011300ff081b82 */ /* 0x000e700000000800 */
[----:B------:R-:W3:Y:S01]  /*1f60*/  @P1 LDC R9, c[0x0][0x450] ;  /* 0x00011400ff091b82 */ /* 0x000ee20000000800 */
[----:B--2---:R-:W-:-:S02]  /*1f70*/  @P0 IMAD.IADD R34, R3, 0x1, -R0 ;  /* 0x0000000103220824 */ /* 0x004fc400078e0a00 */
[----:B-1----:R-:W-:-:S04]  /*1f80*/  @P1 IMAD.HI.U32 R0, R5, R8, RZ ;  /* 0x0000000805001227 */ /* 0x002fc800078e00ff */
[----:B------:R-:W-:Y:S01]  /*1f90*/  IMAD.IADD R200, R11, 0x1, R34 ;  /* 0x000000010bc87824 */ /* 0x000fe200078e0222 */
[----:B---3--:R-:W-:-:S03]  /*1fa0*/  @P1 SHF.R.U32.HI R5, RZ, R9, R0 ;  /* 0x00000009ff051219 */ /* 0x008fc60000011600 */
[C---:B------:R-:W-:Y:S01]  /*1fb0*/  VIADD R0, R200.reuse, 0x3f ;  /* 0x0000003fc8007836 */ /* 0x040fe20000000000 */
[----:B------:R-:W-:-:S04]  /*1fc0*/  IADD3 R38, R200, 0x40, -R198 ;  /* 0x00000040c8267810 */ /* 0x000fc80007ffe8c6 */
[----:B------:R-:W-:Y:S01]  /*1fd0*/  SHF.R.S32.HI R3, RZ, 0x1f, R0 ;  /* 0x0000001fff037819 */ /* 0x000fe20000011400 */
[----:B------:R-:W-:-:S03]  /*1fe0*/  IMAD.IADD R5, R38, 0x1, R5 ;  /* 0x0000000126057824 */ /* 0x000fc600078e0205 */
[----:B------:R-:W-:Y:S01]  /*1ff0*/  LEA.HI R3, R3, R0, RZ, 0x6 ;  /* 0x0000000003037211 */ /* 0x000fe200078f30ff */
[----:B------:R-:W-:Y:S01]  /*2000*/  IMAD.MOV.U32 R0, RZ, RZ, RZ ;  /* 0x000000ffff007224 */ /* 0x000fe200078e00ff */
[----:B------:R-:W-:Y:S02]  /*2010*/  SHF.R.S32.HI R4, RZ, 0x1f, R5 ;  /* 0x0000001fff047819 */ /* 0x000fe40000011405 */
[----:B------:R-:W-:Y:S02]  /*2020*/  SHF.R.S32.HI R37, RZ, 0x6, R3 ;  /* 0x00000006ff257819 */ /* 0x000fe40000011403 */
[----:B------:R-:W-:-:S04]  /*2030*/  LEA.HI R4, R4, R5, RZ, 0x6 ;  /* 0x0000000504047211 */ /* 0x000fc800078f30ff */
[----:B------:R-:W-:-:S04]  /*2040*/  SHF.R.S32.HI R4, RZ, 0x6, R4 ;  /* 0x00000006ff047819 */ /* 0x000fc80000011404 */
[----:B------:R-:W-:-:S04]  /*2050*/  VIMNMX R9, R37, R4, PT ;  /* 0x0000000425097248 */ /* 0x000fc80003fe0100 */
[----:B------:R-:W-:-:S13]  /*2060*/  ISETP.GE.AND P0, PT, R9, 0x1, PT ;  /* 0x000000010900780c */ /* 0x000fda0003f06270 */
        /* <DEDUP_REMOVED lines=30> */
.L_x_7884:
[----:B------:R-:W-:Y:S05]  /*2250*/  BSYNC B0 ;  /* 0x0000000000007941 */ /* 0x000fea0003800000 */
.L_x_7883:
        /* <DEDUP_REMOVED lines=36> */
.L_x_7887:
[----:B------:R-:W-:Y:S05]  /*24a0*/  BSYNC B6 ;  /* 0x0000000000067941 */ /* 0x000fea0003800000 */
.L_x_7886:
        /* <DEDUP_REMOVED lines=20> */
.L_x_7889:
[----:B------:R-:W-:Y:S05]  /*25f0*/  BSYNC B6 ;  /* 0x0000000000067941 */ /* 0x000fea0003800000 */
.L_x_7888:
        /* <DEDUP_REMOVED lines=15> */
[-C--:B-1----:R-:W-:Y:S01]  /*26f0*/  IMAD.WIDE.U32 R20, R190, R6.reuse, R186 ;  /* 0x00000006be147225 */ /* 0x082fe200078e00ba */
[----:B------:R-:W-:Y:S02]  /*2700*/  LOP3.LUT R42, R42, 0x1c0, RZ, 0xc0, !PT ;  /* 0x000001c02a2a7812 */ /* 0x000fe400078ec0ff */
[C---:B------:R-:W-:Y:S01]  /*2710*/  ISETP.GE.AND P2, PT, R16.reuse, UR4, PT ;  /* 0x0000000410007c0c */ /* 0x040fe2000bf46270 */
[----:B0-----:R-:W-:Y:S01]  /*2720*/  VIADD R8, R3, 0xffffff80 ;  /* 0xffffff8003087836 */ /* 0x001fe20000000000 */
[----:B--2---:R-:W-:Y:S01]  /*2730*/  ISETP.GE.AND P0, PT, R16, R47, PT ;  /* 0x0000002f1000720c */ /* 0x004fe20003f06270 */
[-C--:B------:R-:W-:Y:S01]  /*2740*/  IMAD R3, R9, R6.reuse, RZ ;  /* 0x0000000609037224 */ /* 0x080fe200078e02ff */
[----:B------:R-:W-:Y:S01]  /*2750*/  SHF.R.U32.HI R44, RZ, 0x3, R42 ;  /* 0x00000003ff2c7819 */ /* 0x000fe2000001162a */
[----:B------:R-:W-:Y:S01]  /*2760*/  IMAD.WIDE.U32 R28, R190, R6, R16 ;  /* 0x00000006be1c7225 */ /* 0x000fe200078e0010 */
[----:B----4-:R-:W0:Y:S01]  /*2770*/  LDC.64 R4, c[0x0][0x408] ;  /* 0x00010200ff047b82 */ /* 0x010e220000000a00 */
[----:B------:R-:W-:-:S02]  /*2780*/  SHF.R.S32.HI R13, RZ, 0x1f, R8 ;  /* 0x0000001fff0d7819 */ /* 0x000fc40000011408 */
[----:B------:R-:W-:Y:S01]  /*2790*/  IMAD R11, R190, R7, R3 ;  /* 0x00000007be0b7224 */ /* 0x000fe200078e0203 */
[----:B------:R-:W-:Y:S01]  /*27a0*/  SHF.L.U64.HI R40, R6, 0x6, R7 ;  /* 0x0000000606287819 */ /* 0x000fe20000010207 */
[----:B------:R-:W-:Y:S01]  /*27b0*/  IMAD.IADD R3, R24, 0x1, R25 ;  /* 0x0000000118037824 */ /* 0x000fe200078e0219 */
[----:B------:R-:W-:Y:S01]  /*27c0*/  LEA.HI R13, R13, R8, RZ, 0x2 ;  /* 0x000000080d0d7211 */ /* 0x000fe200078f10ff */
[----:B------:R-:W-:Y:S01]  /*27d0*/  IMAD.IADD R21, R21, 0x1, R11 ;  /* 0x0000000115157824 */ /* 0x000fe200078e020b */
[----:B------:R-:W-:Y:S01]  /*27e0*/  ISETP.GE.AND P1, PT, R23, UR4, PT ;  /* 0x0000000417007c0c */ /* 0x000fe2000bf26270 */
[----:B------:R-:W-:Y:S01]  /*27f0*/  IMAD.IADD R29, R11, 0x1, R29 ;  /* 0x000000010b1d7824 */ /* 0x000fe200078e021d */
[----:B------:R-:W-:Y:S01]  /*2800*/  LOP3.LUT R13, R13, 0xfffffffc, RZ, 0xc0, !PT ;  /* 0xfffffffc0d0d7812 */ /* 0x000fe200078ec0ff */
[-C--:B-----5:R-:W-:Y:S01]  /*2810*/  IMAD.WIDE.U32 R20, R152, R6.reuse, R20 ;  /* 0x0000000698147225 */ /* 0x0a0fe200078e0014 */
[----:B------:R-:W-:Y:S02]  /*2820*/  SHF.R.S32.HI R11, RZ, 0x1f, R152 ;  /* 0x0000001fff0b7819 */ /* 0x000fe40000011498 */
[----:B------:R-:W-:Y:S01]  /*2830*/  P2R R60, PR, RZ, 0x4 ;  /* 0x00000004ff3c7803 */ /* 0x000fe20000000000 */
[----:B------:R-:W-:Y:S01]  /*2840*/  IMAD.IADD R49, R8, 0x1, -R13 ;  /* 0x0000000108317824 */ /* 0x000fe200078e0a0d */
[----:B---3--:R-:W-:Y:S01]  /*2850*/  LEA.HI R46, R46, 0x8, RZ, 0x19 ;  /* 0x000000082e2e7811 */ /* 0x008fe200078fc8ff */
[----:B------:R-:W-:-:S02]  /*2860*/  IMAD R10, R11, R6, RZ ;  /* 0x000000060b0a7224 */ /* 0x000fc400078e02ff */
[----:B------:R-:W-:-:S04]  /*2870*/  IMAD.WIDE.U32 R28, R152, R6, R28 ;  /* 0x00000006981c7225 */ /* 0x000fc800078e001c */
[----:B------:R-:W-:Y:S01]  /*2880*/  IMAD R51, R152, R7, R10 ;  /* 0x0000000798337224 */ /* 0x000fe200078e020a */
[----:B0-----:R-:W-:Y:S01]  /*2890*/  SHF.L.U64.HI R43, R4, 0x6, R5 ;  /* 0x00000006042b7819 */ /* 0x001fe20000010205 */
[-C--:B------:R-:W-:Y:S02]  /*28a0*/  IMAD R9, R9, R4.reuse, RZ ;  /* 0x0000000409097224 */ /* 0x080fe400078e02ff */
[-C--:B------:R-:W-:Y:S02]  /*28b0*/  IMAD R11, R11, R4.reuse, RZ ;  /* 0x000000040b0b7224 */ /* 0x080fe400078e02ff */
[-C--:B------:R-:W-:Y:S01]  /*28c0*/  IMAD R13, R190, R5.reuse, R9 ;  /* 0x00000005be0d7224 */ /* 0x080fe200078e0209 */
[----:B------:R-:W-:Y:S01]  /*28d0*/  SEL R9, R47, RZ, P0 ;  /* 0x000000ff2f097207 */ /* 0x000fe20000000000 */
[----:B------:R-:W-:Y:S01]  /*28e0*/  IMAD R11, R152, R5, R11 ;  /* 0x00000005980b7224 */ /* 0x000fe200078e020b */
[----:B------:R-:W-:Y:S01]  /*28f0*/  LOP3.LUT R5, R42, 0x18, R16, 0xf8, !PT ;  /* 0x000000182a057812 */ /* 0x000fe200078ef810 */
[----:B------:R-:W-:-:S03]  /*2900*/  IMAD.WIDE.U32 R30, R190, R4, R186 ;  /* 0x00000004be1e7225 */ /* 0x000fc600078e00ba */
[----:B------:R-:W-:Y:S01]  /*2910*/  LOP3.LUT R5, R5, R44, RZ, 0x3c, !PT ;  /* 0x0000002c05057212 */ /* 0x000fe200078e3cff */
[----:B------:R-:W-:Y:S02]  /*2920*/  IMAD.IADD R9, R16, 0x1, R9 ;  /* 0x0000000110097824 */ /* 0x000fe400078e0209 */
[----:B------:R-:W-:-:S03]  /*2930*/  IMAD.WIDE.U32 R32, R190, R4, R16 ;  /* 0x00000004be207225 */ /* 0x000fc600078e0010 */
[----:B------:R-:W-:Y:S01]  /*2940*/  SHF.R.S32.HI R8, RZ, 0x1f, R9 ;  /* 0x0000001fff087819 */ /* 0x000fe20000011409 */
[----:B------:R-:W-:Y:S02]  /*2950*/  IMAD R48, R206, 0x200, R5 ;  /* 0x00000200ce307824 */ /* 0x000fe400078e0205 */
[----:B------:R-:W-:Y:S01]  /*2960*/  IMAD.IADD R31, R31, 0x1, R13 ;  /* 0x000000011f1f7824 */ /* 0x000fe200078e020d */
[----:B------:R-:W-:Y:S01]  /*2970*/  LEA.HI R39, R8, R9, RZ, 0x3 ;  /* 0x0000000908277211 */ /* 0x000fe200078f18ff */
[----:B------:R-:W-:Y:S02]  /*2980*/  IMAD.IADD R33, R13, 0x1, R33 ;  /* 0x000000010d217824 */ /* 0x000fe400078e0221 */
[-C--:B------:R-:W-:Y:S01]  /*2990*/  IMAD.WIDE.U32 R30, R152, R4.reuse, R30 ;  /* 0x00000004981e7225 */ /* 0x080fe200078e001e */
[----:B------:R-:W-:Y:S02]  /*29a0*/  LOP3.LUT R5, R42, 0x38, R39, 0xf8, !PT ;  /* 0x000000382a057812 */ /* 0x000fe400078ef827 */
[----:B------:R-:W-:Y:S01]  /*29b0*/  LOP3.LUT R53, R39, 0xfffffff8, RZ, 0xc0, !PT ;  /* 0xfffffff827357812 */ /* 0x000fe200078ec0ff */
[----:B------:R-:W-:Y:S01]  /*29c0*/  IMAD.WIDE.U32 R32, R152, R4, R32 ;  /* 0x0000000498207225 */ /* 0x000fe200078e0020 */
[----:B------:R-:W-:-:S02]  /*29d0*/  LOP3.LUT R5, R5, R44, RZ, 0x3c, !PT ;  /* 0x0000002c05057212 */ /* 0x000fc400078e3cff */
[----:B------:R-:W-:Y:S01]  /*29e0*/  SHF.R.S32.HI R58, RZ, 0x1f, R53 ;  /* 0x0000001fff3a7819 */ /* 0x000fe20000011435 */
        /* <DEDUP_REMOVED lines=10> */
.L_x_7922:
        /* <DEDUP_REMOVED lines=91> */
.L_x_7894:
[----:B------:R-:W-:Y:S05]  /*3040*/  BSYNC B1 ;  /* 0x0000000000017941 */ /* 0x000fea0003800000 */
.L_x_7893:
        /* <DEDUP_REMOVED lines=12> */
[----:B------:R-:W-:Y:S01]  /*3110*/  IMAD.MOV.U32 R4, RZ, RZ, R24 ;  /* 0x000000ffff047224 */ /* 0x000fe200078e0018 */
[----:B------:R-:W-:Y:S02]  /*3120*/  PRMT R77, R77, 0x5410, R5 ;  /* 0x000054104d4d7816 */ /* 0x000fe40000000005 */
[----:B------:R-:W-:Y:S02]  /*3130*/  PRMT R72, R6, 0x7610, R72 ;  /* 0x0000761006487816 */ /* 0x000fe40000000048 */
[----:B------:R-:W-:Y:S02]  /*3140*/  PRMT R76, R76, 0x5410, R4 ;  /* 0x000054104c4c7816 */ /* 0x000fe40000000004 */
[----:B------:R-:W-:Y:S01]  /*3150*/  PRMT R75, R7, 0x7610, R75 ;  /* 0x00007610074b7816 */ /* 0x000fe2000000004b */
[----:B------:R-:W-:Y:S06]  /*3160*/  @!P3 BRA `(.L_x_7895) ;  /* 0x000000000004b947 */ /* 0x000fec0003800000 */
[----:B------:R-:W-:Y:S01]  /*3170*/  BPT.TRAP 0x1 ;  /* 0x000000040000795c */ /* 0x000fe20000300000 */
.L_x_7895:
[----:B------:R-:W-:Y:S01]  /*3180*/  IMAD R61, R184, 0x8, R2 ;  /* 0x00000008b83d7824 */ /* 0x000fe200078e0202 */
[----:B------:R-:W-:Y:S01]  /*3190*/  SHF.L.U32 R68, R189, 0x1f, RZ ;  /* 0x0000001fbd447819 */ /* 0x000fe200000006ff */
[----:B------:R-:W-:Y:S03]  /*31a0*/  BSSY B1, `(.L_x_7896) ;  /* 0x0000003000017945 */ /* 0x000fe60003800000 */
[----:B------:R-:W0:Y:S02]  /*31b0*/  SYNCS.PHASECHK.TRANS64.TRYWAIT P5, [R61+URZ+0x28c90], R68 ;  /* 0x028c90443d0075a7 */ /* 0x000e2400080a017f */
[----:B0-----:R-:W-:Y:S05]  /*31c0*/  @!P5 BRA `(.L_x_7897) ;  /* 0x000001b80034d947 */ /* 0x001fea0003800000 */
.L_x_8168:
[----:B------:R-:W-:Y:S05]  /*31d0*/  BSYNC B1 ;  /* 0x0000000000017941 */ /* 0x000fea0003800000 */
.L_x_7896:
[----:B------:R-:W-:-:S03]  /*31e0*/  UMOV UR4, 0xffffffff ;  /* 0xffffffff00047882 */ /* 0x000fc60000000000 */
[----:B------:R-:W-:Y:S05]  /*31f0*/  BRA.DIV UR4, `(.L_x_7898) ;  /* 0x000001ba043c7947 */ /* 0x000fea000b800000 */
[----:B------:R1:W2:Y:S04]  /*3200*/  SHFL.IDX PT, R73, R14, RZ, 0x1c1f ;  /* 0x001c1fff0e497589 */ /* 0x0002a800000e0000 */
[----:B------:R-:W3:Y:S02]  /*3210*/  SHFL.IDX PT, R70, R70, RZ, 0x1c1f ;  /* 0x001c1fff46467589 */ /* 0x000ee400000e0000 */
.L_x_8172:
        /* <DEDUP_REMOVED lines=11> */
[----:B01----:R-:W-:Y:S01]  /*32d0*/  IMAD.U32 R14, R5, 0x10000, RZ ;  /* 0x00010000050e7824 */ /* 0x003fe200078e00ff */
[----:B------:R-:W-:Y:S02]  /*32e0*/  SHF.R.U64 R12, R26, 0x10, R27 ;  /* 0x000000101a0c7819 */ /* 0x000fe4000000121b */
[C---:B------:R-:W-:Y:S02]  /*32f0*/  PRMT R13, R72.reuse, 0x5410, R13 ;  /* 0x00005410480d7816 */ /* 0x040fe4000000000d */
[----:B------:R-:W-:Y:S02]  /*3300*/  SHF.R.U32.HI R26, RZ, 0x10, R27 ;  /* 0x00000010ff1a7819 */ /* 0x000fe4000001161b */
[----:B------:R-:W-:Y:S02]  /*3310*/  SHF.R.U32.HI R27, RZ, 0x10, R55 ;  /* 0x00000010ff1b7819 */ /* 0x000fe40000011637 */
[----:B------:R-:W-:-:S02]  /*3320*/  PRMT R12, R72, 0x5432, R12 ;  /* 0x00005432480c7816 */ /* 0x000fc4000000000c */
[----:B------:R-:W-:Y:S02]  /*3330*/  LOP3.LUT R15, R5, 0xffff0000, RZ, 0xc0, !PT ;  /* 0xffff0000050f7812 */ /* 0x000fe400078ec0ff */
[C---:B------:R-:W-:Y:S01]  /*3340*/  LOP3.LUT R55, R13.reuse, 0xffff0000, RZ, 0xc0, !PT ;  /* 0xffff00000d377812 */ /* 0x040fe200078ec0ff */
[----:B------:R-:W-:Y:S01]  /*3350*/  IMAD.U32 R13, R13, 0x10000, RZ ;  /* 0x000100000d0d7824 */ /* 0x000fe200078e00ff */
[C---:B------:R-:W-:Y:S01]  /*3360*/  LOP3.LUT R54, R12.reuse, 0xffff0000, RZ, 0xc0, !PT ;  /* 0xffff00000c367812 */ /* 0x040fe200078ec0ff */
[----:B------:R-:W-:Y:S01]  /*3370*/  IMAD.U32 R12, R12, 0x10000, RZ ;  /* 0x000100000c0c7824 */ /* 0x000fe200078e00ff */
[----:B------:R-:W-:Y:S01]  /*3380*/  PRMT R27, R75, 0x5410, R27 ;  /* 0x000054104b1b7816 */ /* 0x000fe2000000001b */
[----:B------:R-:W-:Y:S01]  /*3390*/  FMUL.FTZ R5, R15, R55 ;  /* 0x000000370f057220 */ /* 0x000fe20000410000 */
[----:B------:R-:W-:Y:S01]  /*33a0*/  PRMT R26, R75, 0x5432, R26 ;  /* 0x000054324b1a7816 */ /* 0x000fe2000000001a */
[----:B------:R-:W-:Y:S01]  /*33b0*/  FMUL.FTZ R72, R15, R54 ;  /* 0x000000360f487220 */ /* 0x000fe20000410000 */
[----:B------:R-:W-:-:S02]  /*33c0*/  IMAD.U32 R15, R6, 0x10000, RZ ;  /* 0x00010000060f7824 */ /* 0x000fc400078e00ff */
[----:B------:R-:W-:Y:S01]  /*33d0*/  FFMA.FTZ R5, R14, R54, -R5 ;  /* 0x000000360e057223 */ /* 0x000fe20000010805 */
[----:B------:R-:W-:Y:S01]  /*33e0*/  LOP3.LUT R54, R6, 0xffff0000, RZ, 0xc0, !PT ;  /* 0xffff000006367812 */ /* 0x000fe200078ec0ff */
[C---:B------:R-:W-:Y:S02]  /*33f0*/  IMAD.U32 R71, R27.reuse, 0x10000, RZ ;  /* 0x000100001b477824 */ /* 0x040fe400078e00ff */
[----:B------:R-:W-:Y:S01]  /*3400*/  FFMA.FTZ R14, R14, R55, R72 ;  /* 0x000000370e0e7223 */ /* 0x000fe20000010048 */
[----:B------:R-:W-:Y:S01]  /*3410*/  IMAD.U32 R55, R26, 0x10000, RZ ;  /* 0x000100001a377824 */ /* 0x000fe200078e00ff */
[----:B------:R-:W-:Y:S01]  /*3420*/  LOP3.LUT R27, R27, 0xffff0000, RZ, 0xc0, !PT ;  /* 0xffff00001b1b7812 */ /* 0x000fe200078ec0ff */
[----:B------:R-:W-:Y:S01]  /*3430*/  FMUL.FTZ R6, R54, R71 ;  /* 0x0000004736067220 */ /* 0x000fe20000410000 */
[----:B------:R-:W-:Y:S01]  /*3440*/  LOP3.LUT R26, R26, 0xffff0000, RZ, 0xc0, !PT ;  /* 0xffff00001a1a7812 */ /* 0x000fe200078ec0ff */
[----:B------:R-:W-:Y:S01]  /*3450*/  FMUL.FTZ R54, R54, R55 ;  /* 0x0000003736367220 */ /* 0x000fe20000410000 */
[----:B------:R-:W-:Y:S01]  /*3460*/  F2FP.BF16.F32.PACK_AB R5, R14, R5 ;  /* 0x000000050e05723e */ /* 0x000fe200000010ff */
[----:B------:R-:W-:Y:S01]  /*3470*/  FFMA.FTZ R6, R15, R55, -R6 ;  /* 0x000000370f067223 */ /* 0x000fe20000010806 */
[----:B------:R-:W-:Y:S01]  /*3480*/  LOP3.LUT R55, R7, 0xffff0000, RZ, 0xc0, !PT ;  /* 0xffff000007377812 */ /* 0x000fe200078ec0ff */
[----:B------:R-:W-:Y:S01]  /*3490*/  FFMA.FTZ R15, R15, R71, R54 ;  /* 0x000000470f0f7223 */ /* 0x000fe20000010036 */
[----:B------:R-:W-:-:S02]  /*34a0*/  IMAD.U32 R54, R7, 0x10000, RZ ;  /* 0x0001000007367824 */ /* 0x000fc400078e00ff */
[C---:B------:R-:W-:Y:S01]  /*34b0*/  IMAD.U32 R7, R4.reuse, 0x10000, RZ ;  /* 0x0001000004077824 */ /* 0x040fe200078e00ff */
[----:B------:R-:W-:Y:S01]  /*34c0*/  LOP3.LUT R4, R4, 0xffff0000, RZ, 0xc0, !PT ;  /* 0xffff000004047812 */ /* 0x000fe200078ec0ff */
[C---:B------:R-:W-:Y:S01]  /*34d0*/  FMUL.FTZ R71, R55.reuse, R27 ;  /* 0x0000001b37477220 */ /* 0x040fe20000410000 */
[----:B------:R-:W-:Y:S01]  /*34e0*/  FMUL.FTZ R72, R55, R26 ;  /* 0x0000001a37487220 */ /* 0x000fe20000410000 */
[----:B------:R-:W-:Y:S02]  /*34f0*/  F2FP.BF16.F32.PACK_AB R6, R15, R6 ;  /* 0x000000060f06723e */ /* 0x000fe400000010ff */
[----:B------:R-:W-:Y:S01]  /*3500*/  FFMA.FTZ R71, R54, R26, -R71 ;  /* 0x0000001a36477223 */ /* 0x000fe20000010847 */
[C---:B------:R-:W-:Y:S01]  /*3510*/  FMUL.FTZ R26, R4.reuse, R13 ;  /* 0x0000000d041a7220 */ /* 0x040fe20000410000 */
[-C--:B------:R-:W-:Y:S01]  /*3520*/  FMUL.FTZ R4, R4, R12.reuse ;  /* 0x0000000c04047220 */ /* 0x080fe20000410000 */
[----:B------:R-:W-:Y:S02]  /*3530*/  FFMA.FTZ R72, R54, R27, R72 ;  /* 0x0000001b36487223 */ /* 0x000fe40000010048 */
[C---:B------:R-:W-:Y:S01]  /*3540*/  FFMA.FTZ R26, R7.reuse, R12, -R26 ;  /* 0x0000000c071a7223 */ /* 0x040fe2000001081a */
[----:B------:R-:W-:-:S02]  /*3550*/  FFMA.FTZ R7, R7, R13, R4 ;  /* 0x0000000d07077223 */ /* 0x000fc40000010004 */
[----:B------:R-:W-:-:S03]  /*3560*/  F2FP.BF16.F32.PACK_AB R71, R72, R71 ;  /* 0x000000474847723e */ /* 0x000fc600000010ff */
[----:B------:R-:W-:Y:S02]  /*3570*/  F2FP.BF16.F32.PACK_AB R4, R7, R26 ;  /* 0x0000001a0704723e */ /* 0x000fe400000010ff */
[----:B------:R-:W-:-:S07]  /*3580*/  IMAD.MOV.U32 R7, RZ, RZ, R71 ;  /* 0x000000ffff077224 */ /* 0x000fce00078e0047 */
.L_x_7903:
[----:B------:R-:W-:Y:S05]  /*3590*/  BSYNC B2 ;  /* 0x0000000000027941 */ /* 0x000fea0003800000 */
.L_x_7902:
[----:B0-----:R4:W-:Y:S02]  /*35a0*/  ST.E.128 desc[UR42][R10.64], R4 ;  /* 0x000000040a007985 */ /* 0x0019e4000c101d2a */
.L_x_7901:
[----:B------:R-:W-:Y:S05]  /*35b0*/  BSYNC B1 ;  /* 0x0000000000017941 */ /* 0x000fea0003800000 */
.L_x_7900:
        /* <DEDUP_REMOVED lines=12> */
[----:B------:R-:W-:Y:S02]  /*3680*/  SHF.R.U64 R12, R24, 0x10, R25 ;  /* 0x00000010180c7819 */ /* 0x000fe40000001219 */
[----:B-1----:R-:W-:Y:S02]  /*3690*/  SHF.R.U64 R14, R8, 0x10, R9 ;  /* 0x00000010080e7819 */ /* 0x002fe40000001209 */
        /* <DEDUP_REMOVED lines=13> */
[----:B------:R-:W-:Y:S01]  /*3770*/  LOP3.LUT R13, R6, 0xffff0000, RZ, 0xc0, !PT ;  /* 0xffff0000060d7812 */ /* 0x000fe200078ec0ff */
        /* <DEDUP_REMOVED lines=29> */
.L_x_7905:
[----:B------:R-:W-:Y:S05]  /*3950*/  BSYNC B1 ;  /* 0x0000000000017941 */ /* 0x000fea0003800000 */
.L_x_7904:
[----:B--2---:R2:W-:Y:S01]  /*3960*/  ST.E.128 desc[UR42][R10.64], R4 ;  /* 0x000000040a007985 */ /* 0x0045e2000c101d2a */
[----:B------:R-:W-:Y:S05]  /*3970*/  BRA `(.L_x_7899) ;  /* 0x0000000c00a47947 */ /* 0x000fea0003800000 */
.L_x_7892:
        /* <DEDUP_REMOVED lines=45> */
.L_x_7906:
[----:B------:R-:W-:Y:S01]  /*3c50*/  IMAD R61, R184, 0x8, R2 ;  /* 0x00000008b83d7824 */ /* 0x000fe200078e0202 */
[----:B------:R-:W-:Y:S01]  /*3c60*/  SHF.L.U32 R68, R189, 0x1f, RZ ;  /* 0x0000001fbd447819 */ /* 0x000fe200000006ff */
[----:B------:R-:W-:Y:S03]  /*3c70*/  BSSY B1, `(.L_x_7907) ;  /* 0x0000003000017945 */ /* 0x000fe60003800000 */
[----:B------:R-:W0:Y:S02]  /*3c80*/  SYNCS.PHASECHK.TRANS64.TRYWAIT P6, [R61+URZ+0x28c90], R68 ;  /* 0x028c90443d0075a7 */ /* 0x000e2400080c017f */
[----:B0-----:R-:W-:Y:S05]  /*3c90*/  @!P6 BRA `(.L_x_7908) ;  /* 0x000001ac00e0e947 */ /* 0x001fea0003800000 */
.L_x_8173:
[----:B------:R-:W-:Y:S05]  /*3ca0*/  BSYNC B1 ;  /* 0x0000000000017941 */ /* 0x000fea0003800000 */
.L_x_7907:
[----:B------:R-:W-:-:S03]  /*3cb0*/  UMOV UR4, 0xffffffff ;  /* 0xffffffff00047882 */ /* 0x000fc60000000000 */
[----:B------:R-:W-:Y:S05]  /*3cc0*/  BRA.DIV UR4, `(.L_x_7909) ;  /* 0x000001ae04e87947 */ /* 0x000fea000b800000 */
[----:B------:R1:W2:Y:S04]  /*3cd0*/  SHFL.IDX PT, R69, R14, RZ, 0x1c1f ;  /* 0x001c1fff0e457589 */ /* 0x0002a800000e0000 */
[----:B------:R-:W3:Y:S02]  /*3ce0*/  SHFL.IDX PT, R70, R70, RZ, 0x1c1f ;  /* 0x001c1fff46467589 */ /* 0x000ee400000e0000 */
.L_x_8177:
        /* <DEDUP_REMOVED lines=23> */
[----:B------:R-:W-:Y:S02]  /*3e60*/  SHF.R.U32.HI R75, RZ, 0x10, R25 ;  /* 0x00000010ff4b7819 */ /* 0x000fe40000011619 */
[----:B-1----:R-:W-:Y:S02]  /*3e70*/  SHF.R.U32.HI R67, RZ, 0x10, R5 ;  /* 0x00000010ff437819 */ /* 0x002fe40000011605 */
[----:B------:R-:W-:Y:S01]  /*3e80*/  PRMT R75, R74, 0x5410, R75 ;  /* 0x000054104a4b7816 */ /* 0x000fe2000000004b */
[----:B--2---:R-:W-:Y:S01]  /*3e90*/  IMAD.U32 R74, R9, 0x10000, RZ ;  /* 0x00010000094a7824 */ /* 0x004fe200078e00ff */
[----:B------:R-:W-:Y:S01]  /*3ea0*/  PRMT R67, R73, 0x5410, R67 ;  /* 0x0000541049437816 */ /* 0x000fe20000000043 */
[----:B---3--:R-:W-:Y:S01]  /*3eb0*/  IMAD.U32 R73, R13, 0x10000, RZ ;  /* 0x000100000d497824 */ /* 0x008fe200078e00ff */
[C---:B------:R-:W-:Y:S01]  /*3ec0*/  LOP3.LUT R80, R75.reuse, 0xffff0000, RZ, 0xc0, !PT ;  /* 0xffff00004b507812 */ /* 0x040fe200078ec0ff */
[----:B------:R-:W-:Y:S01]  /*3ed0*/  IMAD.U32 R77, R75, 0x10000, RZ ;  /* 0x000100004b4d7824 */ /* 0x000fe200078e00ff */
[----:B------:R-:W-:Y:S01]  /*3ee0*/  LOP3.LUT R13, R13, 0xffff0000, RZ, 0xc0, !PT ;  /* 0xffff00000d0d7812 */ /* 0x000fe200078ec0ff */
[----:B------:R-:W-:Y:S01]  /*3ef0*/  IMAD.U32 R76, R67, 0x10000, RZ ;  /* 0x00010000434c7824 */ /* 0x000fe200078e00ff */
[----:B------:R-:W-:Y:S01]  /*3f00*/  LOP3.LUT R9, R9, 0xffff0000, RZ, 0xc0, !PT ;  /* 0xffff000009097812 */ /* 0x000fe200078ec0ff */
[CC--:B------:R-:W-:Y:S01]  /*3f10*/  FMUL.FTZ R79, R73.reuse, R77.reuse ;  /* 0x0000004d494f7220 */ /* 0x0c0fe20000410000 */
[----:B------:R-:W-:Y:S01]  /*3f20*/  SHF.R.U32.HI R75, RZ, 0x10, R7 ;  /* 0x00000010ff4b7819 */ /* 0x000fe20000011607 */
[----:B------:R-:W-:Y:S01]  /*3f30*/  FMUL.FTZ R78, R73, R76 ;  /* 0x0000004c494e7220 */ /* 0x000fe20000410000 */
[----:B------:R-:W-:Y:S01]  /*3f40*/  FMUL.FTZ R82, R13, R80 ;  /* 0x000000500d527220 */ /* 0x000fe20000410000 */
[----:B------:R-:W-:Y:S01]  /*3f50*/  FFMA.FTZ R76, R74, R76, -R79 ;  /* 0x0000004c4a4c7223 */ /* 0x000fe2000001084f */
[----:B------:R-:W-:Y:S01]  /*3f60*/  PRMT R75, R86, 0x5410, R75 ;  /* 0x00005410564b7816 */ /* 0x000fe2000000004b */
[----:B------:R-:W-:Y:S01]  /*3f70*/  FFMA.FTZ R74, R74, R77, R78 ;  /* 0x0000004d4a4a7223 */ /* 0x000fe2000001004e */
[----:B------:R-:W-:Y:S01]  /*3f80*/  LOP3.LUT R78, R67, 0xffff0000, RZ, 0xc0, !PT ;  /* 0xffff0000434e7812 */ /* 0x000fe200078ec0ff */
[----:B------:R-:W-:Y:S01]  /*3f90*/  IMAD.U32 R73, R15, 0x10000, RZ ;  /* 0x000100000f497824 */ /* 0x000fe200078e00ff */
[----:B------:R-:W-:-:S02]  /*3fa0*/  SHF.R.U32.HI R77, RZ, 0x10, R27 ;  /* 0x00000010ff4d7819 */ /* 0x000fc4000001161b */
[----:B------:R-:W-:Y:S01]  /*3fb0*/  SHF.R.U64 R25, R24, 0x10, R25 ;  /* 0x0000001018197819 */ /* 0x000fe20000001219 */
[-C--:B------:R-:W-:Y:S01]  /*3fc0*/  FMUL.FTZ R67, R13, R78.reuse ;  /* 0x0000004e0d437220 */ /* 0x080fe20000410000 */
[----:B------:R-:W-:Y:S01]  /*3fd0*/  PRMT R77, R83, 0x5410, R77 ;  /* 0x00005410534d7816 */ /* 0x000fe2000000004d */
[----:B------:R-:W-:Y:S01]  /*3fe0*/  FFMA.FTZ R13, R9, R78, -R82 ;  /* 0x0000004e090d7223 */ /* 0x000fe20000010852 */
[----:B------:R-:W-:Y:S02]  /*3ff0*/  IMAD.U32 R78, R75, 0x10000, RZ ;  /* 0x000100004b4e7824 */ /* 0x000fe400078e00ff */
[----:B------:R-:W-:Y:S01]  /*4000*/  FFMA.FTZ R9, R9, R80, R67 ;  /* 0x0000005009097223 */ /* 0x000fe20000010043 */
[----:B------:R-:W-:Y:S01]  /*4010*/  IMAD.U32 R67, R11, 0x10000, RZ ;  /* 0x000100000b437824 */ /* 0x000fe200078e00ff */
[----:B------:R-:W-:Y:S01]  /*4020*/  LOP3.LUT R24, R75, 0xffff0000, RZ, 0xc0, !PT ;  /* 0xffff00004b187812 */ /* 0x000fe200078ec0ff */
[C---:B------:R-:W-:Y:S01]  /*4030*/  IMAD.U32 R80, R77.reuse, 0x10000, RZ ;  /* 0x000100004d507824 */ /* 0x040fe200078e00ff */
[----:B------:R-:W-:Y:S01]  /*4040*/  LOP3.LUT R77, R77, 0xffff0000, RZ, 0xc0, !PT ;  /* 0xffff00004d4d7812 */ /* 0x000fe200078ec0ff */
[----:B------:R-:W-:Y:S01]  /*4050*/  FMUL.FTZ R79, R73, R78 ;  /* 0x0000004e494f7220 */ /* 0x000fe20000410000 */
[----:B------:R-:W-:Y:S01]  /*4060*/  LOP3.LUT R15, R15, 0xffff0000, RZ, 0xc0, !PT ;  /* 0xffff00000f0f7812 */ /* 0x000fe200078ec0ff */
[----:B------:R-:W-:Y:S01]  /*4070*/  FMUL.FTZ R82, R73, R80 ;  /* 0x0000005049527220 */ /* 0x000fe20000410000 */
[----:B------:R-:W-:-:S02]  /*4080*/  SHF.R.U64 R5, R4, 0x10, R5 ;  /* 0x0000001004057819 */ /* 0x000fc40000001205 */
[----:B------:R-:W-:Y:S01]  /*4090*/  PRMT R25, R84, 0x5410, R25 ;  /* 0x0000541054197816 */ /* 0x000fe20000000019 */
[----:B------:R-:W-:Y:S01]  /*40a0*/  FFMA.FTZ R73, R67, R78, -R82 ;  /* 0x0000004e43497223 */ /* 0x000fe20000010852 */
[----:B------:R-:W-:Y:S01]  /*40b0*/  LOP3.LUT R4, R11, 0xffff0000, RZ, 0xc0, !PT ;  /* 0xffff00000b047812 */ /* 0x000fe200078ec0ff */
[CC--:B------:R-:W-:Y:S01]  /*40c0*/  FMUL.FTZ R11, R15.reuse, R77.reuse ;  /* 0x0000004d0f0b7220 */ /* 0x0c0fe20000410000 */
[----:B------:R-:W-:Y:S01]  /*40d0*/  FMUL.FTZ R78, R15, R24 ;  /* 0x000000180f4e7220 */ /* 0x000fe20000410000 */
[----:B------:R-:W-:Y:S01]  /*40e0*/  FFMA.FTZ R67, R67, R80, R79 ;  /* 0x0000005043437223 */ /* 0x000fe2000001004f */
[----:B------:R-:W-:Y:S01]  /*40f0*/  PRMT R15, R81, 0x5410, R5 ;  /* 0x00005410510f7816 */ /* 0x000fe20000000005 */
[C---:B------:R-:W-:Y:S01]  /*4100*/  IMAD.U32 R5, R12.reuse, 0x10000, RZ ;  /* 0x000100000c057824 */ /* 0x040fe200078e00ff */
[----:B------:R-:W-:Y:S01]  /*4110*/  LOP3.LUT R12, R12, 0xffff0000, RZ, 0xc0, !PT ;  /* 0xffff00000c0c7812 */ /* 0x000fe200078ec0ff */
[C---:B------:R-:W-:Y:S01]  /*4120*/  IMAD.U32 R80, R25.reuse, 0x10000, RZ ;  /* 0x0001000019507824 */ /* 0x040fe200078e00ff */
[----:B------:R-:W-:Y:S01]  /*4130*/  LOP3.LUT R25, R25, 0xffff0000, RZ, 0xc0, !PT ;  /* 0xffff000019197812 */ /* 0x000fe200078ec0ff */
[C---:B------:R-:W-:Y:S01]  /*4140*/  FFMA.FTZ R24, R4.reuse, R24, -R11 ;  /* 0x0000001804187223 */ /* 0x040fe2000001080b */
[----:B------:R-:W-:Y:S01]  /*4150*/  FFMA.FTZ R4, R4, R77, R78 ;  /* 0x0000004d04047223 */ /* 0x000fe2000001004e */
[C---:B------:R-:W-:Y:S01]  /*4160*/  IMAD.U32 R78, R15.reuse, 0x10000, RZ ;  /* 0x000100000f4e7824 */ /* 0x040fe200078e00ff */
[----:B------:R-:W-:Y:S01]  /*4170*/  SHF.R.U64 R26, R26, 0x10, R27 ;  /* 0x000000101a1a7819 */ /* 0x000fe2000000121b */
[----:B------:R-:W-:Y:S01]  /*4180*/  IMAD.U32 R11, R8, 0x10000, RZ ;  /* 0x00010000080b7824 */ /* 0x000fe200078e00ff */
[----:B------:R-:W-:Y:S01]  /*4190*/  LOP3.LUT R15, R15, 0xffff0000, RZ, 0xc0, !PT ;  /* 0xffff00000f0f7812 */ /* 0x000fe200078ec0ff */
[----:B------:R-:W-:Y:S01]  /*41a0*/  FMUL.FTZ R27, R12, R25 ;  /* 0x000000190c1b7220 */ /* 0x000fe20000410000 */
[----:B------:R-:W-:Y:S01]  /*41b0*/  LOP3.LUT R8, R8, 0xffff0000, RZ, 0xc0, !PT ;  /* 0xffff000008087812 */ /* 0x000fe200078ec0ff */
[----:B------:R-:W-:Y:S01]  /*41c0*/  FMUL.FTZ R82, R5, R80 ;  /* 0x0000005005527220 */ /* 0x000fe20000410000 */
[----:B------:R-:W-:Y:S01]  /*41d0*/  SHF.R.U64 R7, R6, 0x10, R7 ;  /* 0x0000001006077819 */ /* 0x000fe20000001207 */
[-C--:B------:R-:W-:Y:S01]  /*41e0*/  FMUL.FTZ R12, R12, R15.reuse ;  /* 0x0000000f0c0c7220 */ /* 0x080fe20000410000 */
[----:B------:R-:W-:Y:S01]  /*41f0*/  PRMT R26, R81, 0x5432, R26 ;  /* 0x00005432511a7816 */ /* 0x000fe2000000001a */
[----:B------:R-:W-:Y:S01]  /*4200*/  FFMA.FTZ R6, R8, R15, -R27 ;  /* 0x0000000f08067223 */ /* 0x000fe2000001081b */
[----:B------:R-:W-:Y:S01]  /*4210*/  PRMT R15, R85, 0x5410, R7 ;  /* 0x00005410550f7816 */ /* 0x000fe20000000007 */
[----:B------:R-:W-:Y:S01]  /*4220*/  FMUL.FTZ R75, R5, R78 ;  /* 0x0000004e054b7220 */ /* 0x000fe20000410000 */
[----:B------:R-:W-:-:S02]  /*4230*/  IMAD.U32 R7, R14, 0x10000, RZ ;  /* 0x000100000e077824 */ /* 0x000fc400078e00ff */
[C---:B------:R-:W-:Y:S01]  /*4240*/  FFMA.FTZ R5, R11.reuse, R78, -R82 ;  /* 0x0000004e0b057223 */ /* 0x040fe20000010852 */
[----:B------:R-:W-:Y:S02]  /*4250*/  IMAD.U32 R27, R26, 0x10000, RZ ;  /* 0x000100001a1b7824 */ /* 0x000fe400078e00ff */
[----:B------:R-:W-:Y:S01]  /*4260*/  FFMA.FTZ R8, R8, R25, R12 ;  /* 0x0000001908087223 */ /* 0x000fe2000001000c */
[----:B------:R-:W-:Y:S01]  /*4270*/  FFMA.FTZ R11, R11, R80, R75 ;  /* 0x000000500b0b7223 */ /* 0x000fe2000001004b */
[----:B------:R-:W-:Y:S02]  /*4280*/  IMAD.U32 R25, R15, 0x10000, RZ ;  /* 0x000100000f197824 */ /* 0x000fe400078e00ff */
[C---:B------:R-:W-:Y:S01]  /*4290*/  FMUL.FTZ R75, R7.reuse, R27 ;  /* 0x0000001b074b7220 */ /* 0x040fe20000410000 */
[----:B------:R-:W-:Y:S01]  /*42a0*/  IMAD.U32 R12, R10, 0x10000, RZ ;  /* 0x000100000a0c7824 */ /* 0x000fe200078e00ff */
[----:B------:R-:W-:Y:S01]  /*42b0*/  LOP3.LUT R14, R14, 0xffff0000, RZ, 0xc0, !PT ;  /* 0xffff00000e0e7812 */ /* 0x000fe200078ec0ff */
[-C--:B------:R-:W-:Y:S01]  /*42c0*/  FMUL.FTZ R78, R7, R25.reuse ;  /* 0x00000019074e7220 */ /* 0x080fe20000410000 */
[----:B------:R-:W-:Y:S01]  /*42d0*/  LOP3.LUT R15, R15, 0xffff0000, RZ, 0xc0, !PT ;  /* 0xffff00000f0f7812 */ /* 0x000fe200078ec0ff */
[----:B------:R-:W-:Y:S01]  /*42e0*/  FFMA.FTZ R7, R12, R25, -R75 ;  /* 0x000000190c077223 */ /* 0x000fe2000001084b */
[----:B------:R-:W-:Y:S01]  /*42f0*/  LOP3.LUT R25, R26, 0xffff0000, RZ, 0xc0, !PT ;  /* 0xffff00001a197812 */ /* 0x000fe200078ec0ff */
[----:B------:R-:W-:Y:S01]  /*4300*/  FFMA.FTZ R12, R12, R27, R78 ;  /* 0x0000001b0c0c7223 */ /* 0x000fe2000001004e */
[----:B------:R-:W-:Y:S01]  /*4310*/  LOP3.LUT R10, R10, 0xffff0000, RZ, 0xc0, !PT ;  /* 0xffff00000a0a7812 */ /* 0x000fe200078ec0ff */
[C---:B------:R-:W-:Y:S01]  /*4320*/  FMUL.FTZ R26, R14.reuse, R15 ;  /* 0x0000000f0e1a7220 */ /* 0x040fe20000410000 */
[----:B------:R-:W-:Y:S01]  /*4330*/  F2FP.BF16.F32.PACK_AB R13, R13, R76 ;  /* 0x0000004c0d0d723e */ /* 0x000fe200000010ff */
[----:B------:R-:W-:Y:S01]  /*4340*/  FMUL.FTZ R27, R14, R25 ;  /* 0x000000190e1b7220 */ /* 0x000fe20000410000 */
[----:B------:R-:W-:Y:S01]  /*4350*/  F2FP.BF16.F32.PACK_AB R11, R8, R11 ;  /* 0x0000000b080b723e */ /* 0x000fe200000010ff */
[----:B------:R-:W-:Y:S01]  /*4360*/  FFMA.FTZ R25, R10, R25, R26 ;  /* 0x000000190a197223 */ /* 0x000fe2000001001a */
[----:B------:R-:W-:Y:S01]  /*4370*/  F2FP.BF16.F32.PACK_AB R24, R24, R73 ;  /* 0x000000491818723e */ /* 0x000fe200000010ff */
[----:B------:R-:W-:Y:S01]  /*4380*/  FFMA.FTZ R14, R10, R15, -R27 ;  /* 0x0000000f0a0e7223 */ /* 0x000fe2000001081b */
[----:B------:R-:W-:Y:S01]  /*4390*/  F2FP.BF16.F32.PACK_AB R74, R9, R74 ;  /* 0x0000004a094a723e */ /* 0x000fe200000010ff */
[----:B------:R-:W-:Y:S01]  /*43a0*/  IMAD.MOV.U32 R9, RZ, RZ, R13 ;  /* 0x000000ffff097224 */ /* 0x000fe200078e000d */
[----:B------:R-:W-:-:S02]  /*43b0*/  F2FP.BF16.F32.PACK_AB R6, R6, R5 ;  /* 0x000000050606723e */ /* 0x000fc400000010ff */
[----:B------:R-:W-:Y:S01]  /*43c0*/  F2FP.BF16.F32.PACK_AB R10, R14, R7 ;  /* 0x000000070e0a723e */ /* 0x000fe200000010ff */
[----:B------:R-:W-:Y:S01]  /*43d0*/  IMAD.MOV.U32 R13, RZ, RZ, R74 ;  /* 0x000000ffff0d7224 */ /* 0x000fe200078e004a */
[----:B------:R-:W-:Y:S01]  /*43e0*/  F2FP.BF16.F32.PACK_AB R14, R25, R12 ;  /* 0x0000000c190e723e */ /* 0x000fe200000010ff */
[----:B------:R-:W-:Y:S01]  /*43f0*/  IMAD.MOV.U32 R12, RZ, RZ, R11 ;  /* 0x000000ffff0c7224 */ /* 0x000fe200078e000b */
[----:B------:R-:W-:Y:S01]  /*4400*/  F2FP.BF16.F32.PACK_AB R15, R4, R67 ;  /* 0x00000043040f723e */ /* 0x000fe200000010ff */
[----:B------:R-:W-:Y:S02]  /*4410*/  IMAD.MOV.U32 R8, RZ, RZ, R6 ;  /* 0x000000ffff087224 */ /* 0x000fe400078e0006 */
[----:B------:R-:W-:-:S07]  /*4420*/  IMAD.MOV.U32 R11, RZ, RZ, R24 ;  /* 0x000000ffff0b7224 */ /* 0x000fce00078e0018 */
.L_x_7911:
[----:B------:R-:W-:Y:S05]  /*4430*/  BSYNC B1 ;  /* 0x0000000000017941 */ /* 0x000fea0003800000 */
.L_x_7910:
        /* <DEDUP_REMOVED lines=8> */
.L_x_7891:
[----:B------:R-:W-:-:S06]  /*44c0*/  UISETP.NE.AND UP0, UPT, UR37, 0x3, UPT ;  /* 0x000000032500788c */ /* 0x000fcc000bf05270 */
[----:B------:R-:W-:-:S13]  /*44d0*/  PLOP3.LUT P3, PT, PT, PT, UP0, 0x80, 0x0 ;  /* 0x000000000000781c */ /* 0x000fda0003f6f008 */
[----:B------:R-:W-:Y:S05]  /*44e0*/  @!P3 BRA `(.L_x_7912) ;  /* 0x000000000004b947 */ /* 0x000fea0003800000 */
[----:B------:R-:W-:Y:S01]  /*44f0*/  BPT.TRAP 0x1 ;  /* 0x000000040000795c */ /* 0x000fe20000300000 */
.L_x_7912:
[----:B------:R-:W-:Y:S01]  /*4500*/  IMAD R61, R184, 0x8, R2 ;  /* 0x00000008b83d7824 */ /* 0x000fe200078e0202 */
[----:B------:R-:W-:Y:S01]  /*4510*/  SHF.L.U32 R68, R189, 0x1f, RZ ;  /* 0x0000001fbd447819 */ /* 0x000fe200000006ff */
[----:B------:R-:W-:Y:S01]  /*4520*/  BSSY B1, `(.L_x_7913) ;  /* 0x0000004000017945 */ /* 0x000fe20003800000 */
[----:B------:R-:W-:Y:S02]  /*4530*/  SHF.R.S32.HI R65, RZ, 0x1f, R63 ;  /* 0x0000001fff417819 */ /* 0x000fe4000001143f */
[----:B------:R-:W1:Y:S02]  /*4540*/  SYNCS.PHASECHK.TRANS64.TRYWAIT P4, [R61+URZ+0x28c90], R68 ;  /* 0x028c90443d0075a7 */ /* 0x000e64000808017f */
[----:B-1----:R-:W-:Y:S05]  /*4550*/  @!P4 BRA `(.L_x_7914) ;  /* 0x000001a80010c947 */ /* 0x002fea0003800000 */
.L_x_8178:
[----:B------:R-:W-:Y:S05]  /*4560*/  BSYNC B1 ;  /* 0x0000000000017941 */ /* 0x000fea0003800000 */
.L_x_7913:
        /* <DEDUP_REMOVED lines=24> */
.L_x_8182:
        /* <DEDUP_REMOVED lines=18> */
.L_x_7899:
[----:B------:R-:W-:Y:S05]  /*4810*/  BSYNC B0 ;  /* 0x0000000000007941 */ /* 0x000fea0003800000 */
.L_x_7890:
        /* <DEDUP_REMOVED lines=17> */
.L_x_7917:
[----:B------:R-:W-:Y:S05]  /*4930*/  BSYNC B0 ;  /* 0x0000000000007941 */ /* 0x000fea0003800000 */
.L_x_7916:
[----:B------:R-:W2:Y:S01]  /*4940*/  SYNCS.PHASECHK.TRANS64.TRYWAIT P3, [R61+URZ+0x28cb0], R68 ;  /* 0x028cb0443d0075a7 */ /* 0x000ea2000806017f */
[----:B------:R-:W-:Y:S04]  /*4950*/  BSSY B0, `(.L_x_7918) ;  /* 0x0000002000007945 */ /* 0x000fe80003800000 */
[----:B--2---:R-:W-:Y:S05]  /*4960*/  @!P3 BRA `(.L_x_7919) ;  /* 0x000001a40064b947 */ /* 0x004fea0003800000 */
.L_x_8183:
[----:B------:R-:W-:Y:S05]  /*4970*/  BSYNC B0 ;  /* 0x0000000000007941 */ /* 0x000fea0003800000 */
.L_x_7918:
        /* <DEDUP_REMOVED lines=21> */
[----:B------:R-:W4:Y:S01]  /*4ad0*/  LDL R25, [R1] ;  /* 0x0000000001197983 */ /* 0x000f220000100800 */
[----:B------:R-:W-:-:S03]  /*4ae0*/  ULDC UR4, c[0x0][0x320] ;  /* 0x0000c80000047ab9 */ /* 0x000fc60000000800 */
[----:B------:R-:W5:Y:S04]  /*4af0*/  LDL R24, [R1+0x4] ;  /* 0x0000040001187983 */ /* 0x000f680000100800 */
[----:B------:R-:W2:Y:S01]  /*4b00*/  LDL R54, [R1+0x8] ;  /* 0x0000080001367983 */ /* 0x000ea20000100800 */
[----:B------:R-:W-:Y:S01]  /*4b10*/  ISETP.GE.AND P5, PT, R16, UR4, PT ;  /* 0x0000000410007c0c */ /* 0x000fe2000bfa6270 */
[----:B------:R-:W-:Y:S02]  /*4b20*/  IMAD R9, R184, 0x8000, R48 ;  /* 0x00008000b8097824 */ /* 0x000fe400078e0230 */
[----:B------:R-:W2:Y:S02]  /*4b30*/  LDL R27, [R1+0xc] ;  /* 0x00000c00011b7983 */ /* 0x000ea40000100800 */
[----:B------:R-:W-:-:S02]  /*4b40*/  IMAD R13, R9, 0x2, R2 ;  /* 0x00000002090d7824 */ /* 0x000fc400078e0202 */
[----:B------:R-:W2:Y:S01]  /*4b50*/  LDL R26, [R1+0x10] ;  /* 0x00001000011a7983 */ /* 0x000ea20000100800 */
[----:B------:R-:W-:Y:S01]  /*4b60*/  LOP3.LUT P3, RZ, R192, 0x4, RZ, 0xc0, !PT ;  /* 0x00000004c0ff7812 */ /* 0x000fe2000786c0ff */
[C---:B------:R-:W-:Y:S02]  /*4b70*/  VIADD R15, R9.reuse, 0x20 ;  /* 0x00000020090f7836 */ /* 0x040fe40000000000 */
[C---:B-1----:R-:W-:Y:S02]  /*4b80*/  VIADD R14, R16.reuse, 0x40 ;  /* 0x00000040100e7836 */ /* 0x042fe40000000000 */
        /* <DEDUP_REMOVED lines=14> */
[----:B------:R-:W1:Y:S01]  /*4c70*/  @!P5 LDS.128 R4, [R13+0x2400] ;  /* 0x002400000d04d984 */ /* 0x000e620000000c00 */
[----:B0-----:R-:W-:-:S05]  /*4c80*/  @!P5 LEA R8, P3, R229, R11, 0x1 ;  /* 0x0000000be508d211 */ /* 0x001fca00078608ff */
[----:B----4-:R-:W-:Y:S02]  /*4c90*/  @!P5 IMAD.X R9, R10, 0x1, R25, P3 ;  /* 0x000000010a09d824 */ /* 0x010fe400018e0619 */
[----:B------:R-:W4:Y:S01]  /*4ca0*/  LDL R25, [R1+0x14] ;  /* 0x0000140001197983 */ /* 0x000f220000100800 */
[----:B------:R-:W-:Y:S01]  /*4cb0*/  ISETP.GE.AND P3, PT, R14, UR4, PT ;  /* 0x000000040e007c0c */ /* 0x000fe2000bf66270 */
[----:B------:R-:W-:Y:S02]  /*4cc0*/  VIADD R14, R16, 0x80 ;  /* 0x00000080100e7836 */ /* 0x000fe40000000000 */
[----:B-1----:R0:W-:Y:S10]  /*4cd0*/  @!P5 ST.E.128 desc[UR42][R8.64], R4 ;  /* 0x000000040800d985 */ /* 0x0021f4000c101d2a */
[----:B------:R-:W1:Y:S01]  /*4ce0*/  @!P3 LDS.128 R4, [R12+0x2400] ;  /* 0x002400000c04b984 */ /* 0x000e620000000c00 */
[----:B0-----:R-:W-:-:S05]  /*4cf0*/  @!P3 LEA R8, P5, R228, R11, 0x1 ;  /* 0x0000000be408b211 */ /* 0x001fca00078a08ff */
[----:B-----5:R-:W-:Y:S02]  /*4d00*/  @!P3 IMAD.X R9, R10, 0x1, R24, P5 ;  /* 0x000000010a09b824 */ /* 0x020fe400028e0618 */
[----:B------:R-:W5:Y:S01]  /*4d10*/  LDL R24, [R1+0x18] ;  /* 0x0000180001187983 */ /* 0x000f620000100800 */
[----:B------:R-:W-:Y:S01]  /*4d20*/  ISETP.GE.AND P5, PT, R14, UR4, PT ;  /* 0x000000040e007c0c */ /* 0x000fe2000bfa6270 */
[----:B------:R-:W-:Y:S02]  /*4d30*/  VIADD R14, R16, 0xa0 ;  /* 0x000000a0100e7836 */ /* 0x000fe40000000000 */
[----:B-1----:R0:W-:Y:S10]  /*4d40*/  @!P3 ST.E.128 desc[UR42][R8.64], R4 ;  /* 0x000000040800b985 */ /* 0x0021f4000c101d2a */
[----:B------:R-:W1:Y:S01]  /*4d50*/  @!P5 LDS.128 R4, [R13+0x4400] ;  /* 0x004400000d04d984 */ /* 0x000e620000000c00 */
[----:B0-----:R-:W-:-:S05]  /*4d60*/  @!P5 LEA R8, P3, R227, R11, 0x1 ;  /* 0x0000000be308d211 */ /* 0x001fca00078608ff */
[----:B--2---:R-:W-:Y:S02]  /*4d70*/  @!P5 IMAD.X R9, R10, 0x1, R54, P3 ;  /* 0x000000010a09d824 */ /* 0x004fe400018e0636 */
[----:B------:R-:W2:Y:S01]  /*4d80*/  LDL R54, [R1+0x20] ;  /* 0x0000200001367983 */ /* 0x000ea20000100800 */
[----:B------:R-:W-:-:S03]  /*4d90*/  ISETP.GE.AND P3, PT, R14, UR4, PT ;  /* 0x000000040e007c0c */ /* 0x000fc6000bf66270 */
[----:B-1----:R0:W-:Y:S10]  /*4da0*/  @!P5 ST.E.128 desc[UR42][R8.64], R4 ;  /* 0x000000040800d985 */ /* 0x0021f4000c101d2a */
[----:B------:R-:W1:Y:S01]  /*4db0*/  @!P3 LDS.128 R4, [R12+0x4400] ;  /* 0x004400000c04b984 */ /* 0x000e620000000c00 */
[----:B0-----:R-:W-:-:S05]  /*4dc0*/  @!P3 LEA R8, P5, R226, R11, 0x1 ;  /* 0x0000000be208b211 */ /* 0x001fca00078a08ff */
[----:B------:R-:W-:Y:S02]  /*4dd0*/  @!P3 IMAD.X R9, R10, 0x1, R27, P5 ;  /* 0x000000010a09b824 */ /* 0x000fe400028e061b */
[----:B------:R-:W2:Y:S01]  /*4de0*/  LDL R27, [R1+0x24] ;  /* 0x00002400011b7983 */ /* 0x000ea20000100800 */
[----:B------:R-:W-:-:S05]  /*4df0*/  VIADD R14, R16, 0xc0 ;  /* 0x000000c0100e7836 */ /* 0x000fca0000000000 */
[----:B------:R-:W-:Y:S01]  /*4e00*/  ISETP.GE.AND P5, PT, R14, UR4, PT ;  /* 0x000000040e007c0c */ /* 0x000fe2000bfa6270 */
[----:B-1----:R0:W-:-:S12]  /*4e10*/  @!P3 ST.E.128 desc[UR42][R8.64], R4 ;  /* 0x000000040800b985 */ /* 0x0021d8000c101d2a */
        /* <DEDUP_REMOVED lines=16> */
[----:B-----5:R-:W-:Y:S02]  /*4f20*/  @!P5 IMAD.X R9, R10, 0x1, R24, P3 ;  /* 0x000000010a09d824 */ /* 0x020fe400018e0618 */
[----:B------:R-:W5:Y:S01]  /*4f30*/  LDL R24, [R1+0x30] ;  /* 0x0000300001187983 */ /* 0x000f620000100800 */
        /* <DEDUP_REMOVED lines=13> */
[----:B--2---:R-:W-:Y:S01]  /*5010*/  @!P5 IMAD.X R9, R10, 0x1, R54, P3 ;  /* 0x000000010a09d824 */ /* 0x004fe200018e0636 */
        /* <DEDUP_REMOVED lines=23> */
[----:B-----5:R-:W-:Y:S01]  /*5190*/  @!P5 IMAD.X R9, R10, 0x1, R24, P3 ;  /* 0x000000010a09d824 */ /* 0x020fe200018e0618 */
[----:B------:R-:W-:-:S04]  /*51a0*/  ISETP.GE.AND P3, PT, R14, UR4, PT ;  /* 0x000000040e007c0c */ /* 0x000fc8000bf66270 */
[----:B-1----:R0:W-:Y:S09]  /*51b0*/  @!P5 ST.E.128 desc[UR42][R8.64], R4 ;  /* 0x000000040800d985 */ /* 0x0021f2000c101d2a */
[----:B------:R-:W1:Y:S01]  /*51c0*/  @!P3 LDS.128 R4, [R12+0xe400] ;  /* 0x00e400000c04b984 */ /* 0x000e620000000c00 */
[----:B0-----:R-:W-:-:S05]  /*51d0*/  @!P3 LEA R8, P5, R210, R11, 0x1 ;  /* 0x0000000bd208b211 */ /* 0x001fca00078a08ff */
[----:B---3--:R-:W-:-:S05]  /*51e0*/  @!P3 IMAD.X R9, R10, 0x1, R15, P5 ;  /* 0x000000010a09b824 */ /* 0x008fca00028e060f */
[----:B-1----:R4:W-:Y:S03]  /*51f0*/  @!P3 ST.E.128 desc[UR42][R8.64], R4 ;  /* 0x000000040800b985 */ /* 0x0029e6000c101d2a */
.L_x_7921:
[----:B------:R-:W-:Y:S05]  /*5200*/  BSYNC B0 ;  /* 0x0000000000007941 */ /* 0x000fea0003800000 */
.L_x_7920:
        /* <DEDUP_REMOVED lines=17> */
.L_x_7885:
[----:B------:R-:W-:Y:S04]  /*5320*/  BSSY B0, `(.L_x_7923) ;  /* 0x0000004000007945 */ /* 0x000fe80003800000 */
[----:B------:R-:W-:Y:S05]  /*5330*/  @P3 BRA `(.L_x_7924) ;  /* 0x0000000000083947 */ /* 0x000fea0003800000 */
[----:B------:R-:W1:Y:S02]  /*5340*/  FENCE.VIEW.ASYNC.G ;  /* 0x00000000000073c6 */ /* 0x000e640000000100 */
[----:B-1----:R-:W-:Y:S06]  /*5350*/  BAR.ARV 0xc, 0x180 ;  /* 0x0306000000007b1d */ /* 0x002fec0000002000 */
.L_x_7924:
[----:B------:R-:W-:Y:S05]  /*5360*/  BSYNC B0 ;  /* 0x0000000000007941 */ /* 0x000fea0003800000 */
.L_x_7923:
[----:B------:R-:W-:Y:S01]  /*5370*/  UISETP.NE.AND UP0, UPT, UR39, 0x1, UPT ;  /* 0x000000012700788c */ /* 0x000fe2000bf05270 */
[----:B------:R-:W-:Y:S05]  /*5380*/  BSSY B7, `(.L_x_7925) ;  /* 0x0000c47000077945 */ /* 0x000fea0003800000 */
[----:B------:R-:W-:-:S13]  /*5390*/  PLOP3.LUT P0, PT, PT, PT, UP0, 0x80, 0x0 ;  /* 0x000000000000781c */ /* 0x000fda0003f0f008 */
[----:B------:R-:W-:Y:S05]  /*53a0*/  @!P0 BRA `(.L_x_7926) ;  /* 0x0000002000708947 */ /* 0x000fea0003800000 */
[----:B------:R-:W1:Y:S01]  /*53b0*/  LDC R0, c[0x0][0x448] ;  /* 0x00011200ff007b82 */ /* 0x000e620000000800 */
[----:B------:R-:W-:Y:S01]  /*53c0*/  VIADD R3, R199, 0x3f ;  /* 0x0000003fc7037836 */ /* 0x000fe20000000000 */
[----:B------:R-:W-:Y:S01]  /*53d0*/  BSSY B0, `(.L_x_7927) ;  /* 0x000002c000007945 */ /* 0x000fe20003800000 */
[----:B-1----:R-:W-:-:S13]  /*53e0*/  ISETP.NE.AND P0, PT, R0, 0x1, PT ;  /* 0x000000010000780c */ /* 0x002fda0003f05270 */
[----:B------:R-:W1:Y:S08]  /*53f0*/  @P0 LDC R0, c[0x0][0x44c] ;  /* 0x00011300ff000b82 */ /* 0x000e700000000800 */
[----:B------:R-:W2:Y:S01]  /*5400*/  @P0 LDC R5, c[0x0][0x450] ;  /* 0x00011400ff050b82 */ /* 0x000ea20000000800 */
[----:B-1----:R-:W-:-:S05]  /*5410*/  @P0 IMAD.HI.U32 R0, R3, R0, RZ ;  /* 0x0000000003000227 */ /* 0x002fca00078e00ff */
[----:B--2---:R-:W-:-:S05]  /*5420*/  @P0 SHF.R.U32.HI R3, RZ, R5, R0 ;  /* 0x00000005ff030219 */ /* 0x004fca0000011600 */
[----:B------:R-:W-:-:S05]  /*5430*/  IMAD.IADD R3, R38, 0x1, R3 ;  /* 0x0000000126037824 */ /* 0x000fca00078e0203 */
[----:B------:R-:W-:-:S04]  /*5440*/  SHF.R.S32.HI R0, RZ, 0x1f, R3 ;  /* 0x0000001fff007819 */ /* 0x000fc80000011403 */
[----:B------:R-:W-:Y:S01]  /*5450*/  LEA.HI R0, R0, R3, RZ, 0x6 ;  /* 0x0000000300007211 */ /* 0x000fe200078f30ff */
[----:B------:R-:W-:-:S03]  /*5460*/  IMAD.MOV.U32 R3, RZ, RZ, RZ ;  /* 0x000000ffff037224 */ /* 0x000fc600078e00ff */
[----:B------:R-:W-:-:S04]  /*5470*/  SHF.R.S32.HI R0, RZ, 0x6, R0 ;  /* 0x00000006ff007819 */ /* 0x000fc80000011400 */
[----:B------:R-:W-:-:S04]  /*5480*/  VIMNMX R37, R37, R0, PT ;  /* 0x0000000025257248 */ /* 0x000fc80003fe0100 */
[----:B------:R-:W-:-:S13]  /*5490*/  ISETP.GE.AND P0, PT, R37, 0x1, PT ;  /* 0x000000012500780c */ /* 0x000fda0003f06270 */
        /* <DEDUP_REMOVED lines=8> */
[-C--:B---3--:R-:W-:Y:S02]  /*5520*/  IABS R10, R9.reuse ;  /* 0x00000009000a7213 */ /* 0x088fe40000000000 */
        /* <DEDUP_REMOVED lines=22> */
.L_x_7928:
[----:B------:R-:W-:Y:S05]  /*5690*/  BSYNC B0 ;  /* 0x0000000000007941 */ /* 0x000fea0003800000 */
.L_x_7927:
        /* <DEDUP_REMOVED lines=66> */
[----:B--2---:R-:W-:-:S05]  /*5ac0*/  IMAD R0, R0, R3, RZ ;  /* 0x0000000300007224 */ /* 0x004fca00078e02ff */
        /* <DEDUP_REMOVED lines=18> */
.L_x_7930:
        /* <DEDUP_REMOVED lines=11> */
.L_x_8184:
[----:B------:R-:W-:Y:S05]  /*5ca0*/  BSYNC B0 ;  /* 0x0000000000007941 */ /* 0x000fea0003800000 */
.L_x_7931:
        /* <DEDUP_REMOVED lines=48> */
.L_x_7933:
[----:B------:R-:W-:Y:S01]  /*5fb0*/  VIADD R3, R3, 0xfffffffe ;  /* 0xfffffffe03037836 */ /* 0x000fe20000000000 */
[----:B------:R-:W-:Y:S01]  /*5fc0*/  BSSY B0, `(.L_x_7934) ;  /* 0x00000cc000007945 */ /* 0x000fe20003800000 */
[----:B------:R-:W-:-:S03]  /*5fd0*/  VIADD R12, R12, 0x28c60 ;  /* 0x00028c600c0c7836 */ /* 0x000fc60000000000 */
[----:B------:R-:W-:Y:S02]  /*5fe0*/  ISETP.GE.AND P1, PT, R3, R0, PT ;  /* 0x000000000300720c */ /* 0x000fe40003f26270 */
[----:B------:R-:W-:-:S04]  /*5ff0*/  PRMT R12, R188, 0x654, R12 ;  /* 0x00000654bc0c7816 */ /* 0x000fc8000000000c */
[----:B------:R0:W-:Y:S07]  /*6000*/  SYNCS.ARRIVE.TRANS64.RED.A1T0 RZ, [R12+URZ], RZ ;  /* 0x000000ff0cff79a7 */ /* 0x0001ee000810043f */
[----:B------:R-:W-:Y:S05]  /*6010*/  @!P1 BRA `(.L_x_7935) ;  /* 0x0000000c00189947 */ /* 0x000fea0003800000 */
.L_x_7942:
        /* <DEDUP_REMOVED lines=142> */
.L_x_7936:
[----:B------:R-:W-:Y:S01]  /*6900*/  IMAD R21, R19, 0x8, R2 ;  /* 0x0000000813157824 */ /* 0x000fe200078e0202 */
[----:B------:R-:W-:-:S04]  /*6910*/  SHF.L.U32 R12, R22, 0x1f, RZ ;  /* 0x0000001f160c7819 */ /* 0x000fc800000006ff */
[----:B------:R0:W1:Y:S01]  /*6920*/  SYNCS.PHASECHK.TRANS64.TRYWAIT P1, [R21+URZ+0x28c50], R12 ;  /* 0x028c500c150075a7 */ /* 0x000062000802017f */
[----:B------:R-:W-:Y:S05]  /*6930*/  @!P0 BRA `(.L_x_7937) ;  /* 0x0000000000048947 */ /* 0x000fea0003800000 */
[----:B------:R-:W-:Y:S01]  /*6940*/  BPT.TRAP 0x1 ;  /* 0x000000040000795c */ /* 0x000fe20000300000 */
.L_x_7937:
[----:B------:R-:W-:Y:S04]  /*6950*/  BSSY B1, `(.L_x_7938) ;  /* 0x0000004000017945 */ /* 0x000fe80003800000 */
[----:B-1----:R-:W-:Y:S05]  /*6960*/  @P1 BRA `(.L_x_7939) ;  /* 0x0000000000081947 */ /* 0x002fea0003800000 */
[----:B------:R-:W1:Y:S02]  /*6970*/  SYNCS.PHASECHK.TRANS64.TRYWAIT P1, [R21+URZ+0x28c50], R12 ;  /* 0x028c500c150075a7 */ /* 0x000e64000802017f */
[----:B-1----:R-:W-:Y:S05]  /*6980*/  @!P1 BRA `(.L_x_7940) ;  /* 0x0000018400849947 */ /* 0x002fea0003800000 */
.L_x_7939:
[----:B------:R-:W-:Y:S05]  /*6990*/  BSYNC B1 ;  /* 0x0000000000017941 */ /* 0x000fea0003800000 */
.L_x_7938:
        /* <DEDUP_REMOVED lines=42> */
.L_x_7941:
[----:B------:R-:W-:-:S05]  /*6c40*/  VIADD R21, R21, 0x28c60 ;  /* 0x00028c6015157836 */ /* 0x000fca0000000000 */
[----:B------:R-:W-:-:S04]  /*6c50*/  PRMT R21, R188, 0x654, R21 ;  /* 0x00000654bc157816 */ /* 0x000fc80000000015 */
[----:B------:R1:W-:Y:S01]  /*6c60*/  SYNCS.ARRIVE.TRANS64.RED.A1T0 RZ, [R21+URZ], RZ ;  /* 0x000000ff15ff79a7 */ /* 0x0003e2000810043f */
[----:B------:R-:W-:Y:S05]  /*6c70*/  @P2 BRA `(.L_x_7942) ;  /* 0xfffffff000e82947 */ /* 0x000fea000383ffff */
.L_x_7935:
[----:B------:R-:W-:Y:S05]  /*6c80*/  BSYNC B0 ;  /* 0x0000000000007941 */ /* 0x000fea0003800000 */
.L_x_7934:
        /* <DEDUP_REMOVED lines=142> */
.L_x_7926:
        /* <DEDUP_REMOVED lines=10> */
[----:B------:R-:W-:-:S04]  /*7610*/  LEA.HI R0, R0, R3, RZ, 0x6 ;  /* 0x0000000300007211 */ /* 0x000fc800078f30ff */
[----:B------:R-:W-:-:S04]  /*7620*/  SHF.R.S32.HI R0, RZ, 0x6, R0 ;  /* 0x00000006ff007819 */ /* 0x000fc80000011400 */
[----:B------:R-:W-:Y:S01]  /*7630*/  VIMNMX R37, R37, R0, PT ;  /* 0x0000000025257248 */ /* 0x000fe20003fe0100 */
[----:B------:R-:W-:-:S03]  /*7640*/  IMAD.MOV.U32 R0, RZ, RZ, RZ ;  /* 0x000000ffff007224 */ /* 0x000fc600078e00ff */
        /* <DEDUP_REMOVED lines=32> */
.L_x_7944:
[----:B------:R-:W-:Y:S05]  /*7850*/  BSYNC B0 ;  /* 0x0000000000007941 */ /* 0x000fea0003800000 */
.L_x_7943:
        /* <DEDUP_REMOVED lines=101> */
.L_x_7946:
[----:B------:R-:W-:Y:S05]  /*7eb0*/  BSYNC B6 ;  /* 0x0000000000067941 */ /* 0x000fea0003800000 */
.L_x_7945:
        /* <DEDUP_REMOVED lines=13> */
.L_x_7950:
[----:B--2---:R2:W4:Y:S02]  /*7f90*/  SYNCS.PHASECHK.TRANS64.TRYWAIT P0, [R2+URZ+0x28c00], R3 ;  /* 0x028c0003020075a7 */ /* 0x004524000800017f */
[----:B----4-:R-:W-:Y:S05]  /*7fa0*/  @!P0 NANOSLEEP.SYNCS 0x989680 ;  /* 0x009896800000895d */ /* 0x010fea0003900000 */
[----:B------:R-:W4:Y:S02]  /*7fb0*/  @!P0 SYNCS.PHASECHK.TRANS64 P0, [R2+URZ+0x28c00], R3 ;  /* 0x028c0003020085a7 */ /* 0x000f24000800007f */
[----:B----4-:R-:W-:Y:S05]  /*7fc0*/  @!P0 BRA `(.L_x_7950) ;  /* 0xfffffffc00f08947 */ /* 0x010fea000383ffff */
.L_x_7949:
[----:B------:R-:W-:Y:S05]  /*7fd0*/  BSYNC B0 ;  /* 0x0000000000007941 */ /* 0x000fea0003800000 */
.L_x_7948:
[----:B------:R-:W-:Y:S05]  /*7fe0*/  BRA `(.L_x_7951) ;  /* 0x0000002c00c07947 */ /* 0x000fea0003800000 */
.L_x_7947:
        /* <DEDUP_REMOVED lines=31> */
.L_x_7953:
[----:B------:R-:W-:Y:S05]  /*81e0*/  BSYNC B6 ;  /* 0x0000000000067941 */ /* 0x000fea0003800000 */
.L_x_7952:
        /* <DEDUP_REMOVED lines=43> */
.L_x_8190:
        /* <DEDUP_REMOVED lines=14> */
[----:B0-----:R-:W-:Y:S01]  /*8580*/  SHF.R.S32.HI R11, RZ, 0x1f, R196 ;  /* 0x0000001fff0b7819 */ /* 0x001fe200000114c4 */
[----:B----4-:R-:W-:-:S06]  /*8590*/  IMAD.MOV.U32 R9, RZ, RZ, R7 ;  /* 0x000000ffff097224 */ /* 0x010fcc00078e0007 */
[----:B------:R-:W-:Y:S02]  /*85a0*/  @!P2 IMAD.WIDE R4, R186, 0x2, R4 ;  /* 0x00000002ba04a825 */ /* 0x000fe400078e0204 */
[C---:B------:R-:W-:Y:S02]  /*85b0*/  @!P3 SHF.L.U64.HI R11, R196.reuse, 0x1, R11 ;  /* 0x00000001c40bb819 */ /* 0x040fe4000001020b */
        /* <DEDUP_REMOVED lines=13> */
.L_x_7958:
[----:B------:R-:W-:Y:S05]  /*8690*/  BSYNC B1 ;  /* 0x0000000000017941 */ /* 0x000fea0003800000 */
.L_x_7957:
[----:B--2--5:R-:W-:Y:S01]  /*86a0*/  IMAD.MOV.U32 R0, RZ, RZ, R24 ;  /* 0x000000ffff007224 */ /* 0x024fe200078e0018 */
[----:B------:R-:W-:Y:S01]  /*86b0*/  UMOV UR4, 0xffffffff ;  /* 0xffffffff00047882 */ /* 0x000fe20000000000 */
[----:B---3--:R-:W-:Y:S01]  /*86c0*/  IMAD.MOV.U32 R3, RZ, RZ, R25 ;  /* 0x000000ffff037224 */ /* 0x008fe200078e0019 */
[----:B0-----:R-:W-:Y:S01]  /*86d0*/  CS2R R8, SRZ ;  /* 0x0000000000087805 */ /* 0x001fe2000001ff00 */
[----:B------:R-:W-:Y:S01]  /*86e0*/  IMAD.MOV.U32 R4, RZ, RZ, R26 ;  /* 0x000000ffff047224 */ /* 0x000fe200078e001a */
[----:B------:R-:W-:Y:S01]  /*86f0*/  PRMT R33, R33, 0x5410, R0 ;  /* 0x0000541021217816 */ /* 0x000fe20000000000 */
        /* <DEDUP_REMOVED lines=15> */
.L_x_8196:
        /* <DEDUP_REMOVED lines=37> */
.L_x_7961:
[----:B------:R-:W-:Y:S05]  /*8a40*/  BSYNC B1 ;  /* 0x0000000000017941 */ /* 0x000fea0003800000 */
.L_x_7960:
[----:B------:R-:W4:Y:S01]  /*8a50*/  SYNCS.PHASECHK.TRANS64.TRYWAIT P0, [R2+URZ+0x28c00], R35 ;  /* 0x028c0023020075a7 */ /* 0x000f22000800017f */
[----:B---3--:R-:W-:Y:S01]  /*8a60*/  LOP3.LUT R3, R32, 0x1c0, RZ, 0xc0, !PT ;  /* 0x000001c020037812 */ /* 0x008fe200078ec0ff */
[----:B0----5:R-:W-:Y:S01]  /*8a70*/  IMAD.MOV.U32 R4, RZ, RZ, R8 ;  /* 0x000000ffff047224 */ /* 0x021fe200078e0008 */
[----:B------:R-:W-:Y:S01]  /*8a80*/  VIADDMNMX R31, R34, -R199, 0x40, PT ;  /* 0x00000040221f7446 */ /* 0x000fe200038009c7 */
        /* <DEDUP_REMOVED lines=11> */
[----:B-1----:R-:W-:Y:S01]  /*8b40*/  PRMT R30, R6, 0x5410, R4 ;  /* 0x00005410061e7816 */ /* 0x002fe20000000004 */
        /* <DEDUP_REMOVED lines=12> */
.L_x_8197:
[----:B------:R-:W-:Y:S05]  /*8c10*/  BSYNC B1 ;  /* 0x0000000000017941 */ /* 0x000fea0003800000 */
.L_x_7962:
        /* <DEDUP_REMOVED lines=55> */
.L_x_7967:
[----:B------:R-:W-:Y:S05]  /*8f90*/  BSYNC B2 ;  /* 0x0000000000027941 */ /* 0x000fea0003800000 */
.L_x_7966:
        /* <DEDUP_REMOVED lines=47> */
.L_x_7965:
[----:B------:R-:W-:Y:S05]  /*9290*/  BSYNC B1 ;  /* 0x0000000000017941 */ /* 0x000fea0003800000 */
.L_x_7964:
        /* <DEDUP_REMOVED lines=54> */
.L_x_7970:
[----:B------:R-:W-:Y:S05]  /*9600*/  BSYNC B1 ;  /* 0x0000000000017941 */ /* 0x000fea0003800000 */
.L_x_7969:
[----:B------:R-:W-:Y:S05]  /*9610*/  @P1 BRA `(.L_x_7968) ;  /* 0x0000001800101947 */ /* 0x000fea0003800000 */
[----:B-1----:R-:W1:Y:S01]  /*9620*/  LDS.128 R4, [R0+0x1000] ;  /* 0x0010000000047984 */ /* 0x002e620000000c00 */
        /* <DEDUP_REMOVED lines=16> */
[C---:B------:R-:W-:Y:S01]  /*9730*/  FMUL.FTZ R13, R9.reuse, R12 ;  /* 0x0000000c090d7220 */ /* 0x040fe20000410000 */
[-C--:B------:R-:W-:Y:S01]  /*9740*/  FMUL.FTZ R9, R9, R11.reuse ;  /* 0x0000000b09097220 */ /* 0x080fe20000410000 */
[C---:B------:R-:W-:Y:S01]  /*9750*/  FMUL.FTZ R21, R7.reuse, R34 ;  /* 0x0000002207157220 */ /* 0x040fe20000410000 */
[----:B------:R-:W-:Y:S02]  /*9760*/  IMAD.U32 R3, R4, 0x10000, RZ ;  /* 0x0001000004037824 */ /* 0x000fe400078e00ff */
[C---:B------:R-:W-:Y:S01]  /*9770*/  FFMA.FTZ R14, R8.reuse, R11, -R13 ;  /* 0x0000000b080e7223 */ /* 0x040fe2000001080d */
[----:B------:R-:W-:Y:S01]  /*9780*/  FFMA.FTZ R15, R8, R12, R9 ;  /* 0x0000000c080f7223 */ /* 0x000fe20000010009 */
        /* <DEDUP_REMOVED lines=24> */
.L_x_7955:
        /* <DEDUP_REMOVED lines=80> */
[----:B012-4-:R-:W-:-:S07]  /*9e10*/  PRMT R44, R6, 0x5410, R7 ;  /* 0x00005410062c7816 */ /* 0x017fce0000000007 */
.L_x_8207:
        /* <DEDUP_REMOVED lines=24> */
.L_x_7973:
[----:B------:R-:W-:Y:S05]  /*9fa0*/  BSYNC B1 ;  /* 0x0000000000017941 */ /* 0x000fea0003800000 */
.L_x_7972:
        /* <DEDUP_REMOVED lines=20> */
.L_x_8208:
[----:B------:R-:W-:Y:S05]  /*a0f0*/  BSYNC B1 ;  /* 0x0000000000017941 */ /* 0x000fea0003800000 */
.L_x_7974:
[----:B------:R-:W-:Y:S04]  /*a100*/  BSSY B1, `(.L_x_7976) ;  /* 0x000006a000017945 */ /* 0x000fe80003800000 */
[----:B------:R-:W-:Y:S05]  /*a110*/  @P2 BRA `(.L_x_7977) ;  /* 0x0000000400a02947 */ /* 0x000fea0003800000 */
[----:B------:R-:W-:Y:S01]  /*a120*/  IMAD.SHL.U32 R12, R192, 0x40, RZ ;  /* 0x00000040c00c7824 */ /* 0x000fe200078e00ff */
[----:B------:R-:W-:Y:S01]  /*a130*/  SHF.R.U64 R47, R30, 0x10, R31 ;  /* 0x000000101e2f7819 */ /* 0x000fe2000000121f */
[----:B------:R-:W-:Y:S01]  /*a140*/  IMAD.IADD R14, R16, 0x1, R39 ;  /* 0x00000001100e7824 */ /* 0x000fe200078e0227 */
[--C-:B------:R-:W-:Y:S02]  /*a150*/  SHF.R.U64 R46, R20, 0x10, R21.reuse ;  /* 0x00000010142e7819 */ /* 0x100fe40000001215 */
[----:B------:R-:W-:Y:S02]  /*a160*/  LOP3.LUT R15, R12, 0x1c0, RZ, 0xc0, !PT ;  /* 0x000001c00c0f7812 */ /* 0x000fe400078ec0ff */
[----:B------:R-:W-:Y:S02]  /*a170*/  SHF.R.U32.HI R42, RZ, 0x10, R21 ;  /* 0x00000010ff2a7819 */ /* 0x000fe40000011615 */
[----:B------:R-:W-:Y:S02]  /*a180*/  SHF.R.U32.HI R25, RZ, 0x3, R15 ;  /* 0x00000003ff197819 */ /* 0x000fe4000001160f */
[----:B------:R-:W-:-:S02]  /*a190*/  LOP3.LUT R14, R15, 0x38, R14, 0xf8, !PT ;  /* 0x000000380f0e7812 */ /* 0x000fc400078ef80e */
[----:B------:R-:W-:Y:S02]  /*a1a0*/  LOP3.LUT R12, R15, 0x38, R16, 0xf8, !PT ;  /* 0x000000380f0c7812 */ /* 0x000fe400078ef810 */
[-C--:B------:R-:W-:Y:S02]  /*a1b0*/  LOP3.LUT R15, R14, R25.reuse, RZ, 0x3c, !PT ;  /* 0x000000190e0f7212 */ /* 0x080fe400078e3cff */
[----:B0-----:R-:W-:Y:S02]  /*a1c0*/  LOP3.LUT R13, R12, R25, RZ, 0x3c, !PT ;  /* 0x000000190c0d7212 */ /* 0x001fe400078e3cff */
[----:B------:R-:W-:Y:S01]  /*a1d0*/  SHF.R.U32.HI R40, RZ, 0x10, R29 ;  /* 0x00000010ff287819 */ /* 0x000fe2000001161d */
[C---:B------:R-:W-:Y:S01]  /*a1e0*/  IMAD R25, R206.reuse, 0x200, R15 ;  /* 0x00000200ce197824 */ /* 0x040fe200078e020f */
[----:B------:R-:W-:Y:S01]  /*a1f0*/  PRMT R47, R43, 0x5410, R47 ;  /* 0x000054102b2f7816 */ /* 0x000fe2000000002f */
[----:B------:R-:W-:Y:S01]  /*a200*/  IMAD R13, R206, 0x200, R13 ;  /* 0x00000200ce0d7824 */ /* 0x000fe200078e020d */
[----:B------:R-:W-:Y:S01]  /*a210*/  SHF.R.U64 R41, R28, 0x10, R29 ;  /* 0x000000101c297819 */ /* 0x000fe2000000121d */
[--C-:B------:R-:W-:Y:S01]  /*a220*/  IMAD R38, R25, 0x2, R2.reuse ;  /* 0x0000000219267824 */ /* 0x100fe200078e0202 */
[----:B------:R-:W-:Y:S01]  /*a230*/  SHF.R.U32.HI R50, RZ, 0x10, R31 ;  /* 0x00000010ff327819 */ /* 0x000fe2000001161f */
[----:B------:R-:W-:Y:S01]  /*a240*/  IMAD R35, R13, 0x2, R2 ;  /* 0x000000020d237824 */ /* 0x000fe200078e0202 */
[----:B------:R-:W-:Y:S01]  /*a250*/  PRMT R46, R36, 0x5432, R46 ;  /* 0x00005432242e7816 */ /* 0x000fe2000000002e */
[----:B------:R-:W-:Y:S01]  /*a260*/  IMAD.U32 R49, R47, 0x10000, RZ ;  /* 0x000100002f317824 */ /* 0x000fe200078e00ff */
[----:B------:R-:W0:Y:S01]  /*a270*/  LDS.128 R24, [R38+0x20400] ;  /* 0x0204000026187984 */ /* 0x000e220000000c00 */
[----:B------:R-:W-:-:S02]  /*a280*/  PRMT R28, R37, 0x5432, R42 ;  /* 0x00005432251c7816 */ /* 0x000fc4000000002a */
[----:B------:R-:W-:Y:S01]  /*a290*/  PRMT R37, R37, 0x5410, R40 ;  /* 0x0000541025257816 */ /* 0x000fe20000000028 */
[----:B------:R-:W1:Y:S01]  /*a2a0*/  LDS.128 R12, [R35+0x20400] ;  /* 0x02040000230c7984 */ /* 0x000e620000000c00 */
[--C-:B------:R-:W-:Y:S02]  /*a2b0*/  SHF.R.U64 R21, R32, 0x10, R33.reuse ;  /* 0x0000001020157819 */ /* 0x100fe40000001221 */
[----:B------:R-:W-:Y:S02]  /*a2c0*/  SHF.R.U32.HI R20, RZ, 0x10, R33 ;  /* 0x00000010ff147819 */ /* 0x000fe40000011621 */
[----:B------:R-:W-:Y:S02]  /*a2d0*/  PRMT R50, R43, 0x5432, R50 ;  /* 0x000054322b327816 */ /* 0x000fe40000000032 */
[C---:B------:R-:W-:Y:S02]  /*a2e0*/  PRMT R21, R44.reuse, 0x5410, R21 ;  /* 0x000054102c157816 */ /* 0x040fe40000000015 */
[----:B------:R-:W-:-:S02]  /*a2f0*/  PRMT R20, R44, 0x5432, R20 ;  /* 0x000054322c147816 */ /* 0x000fc40000000014 */
[----:B------:R-:W-:Y:S02]  /*a300*/  PRMT R36, R36, 0x5410, R41 ;  /* 0x0000541024247816 */ /* 0x000fe40000000029 */
[----:B------:R-:W-:Y:S01]  /*a310*/  LOP3.LUT R48, R47, 0xffff0000, RZ, 0xc0, !PT ;  /* 0xffff00002f307812 */ /* 0x000fe200078ec0ff */
[C---:B------:R-:W-:Y:S01]  /*a320*/  IMAD.U32 R47, R28.reuse, 0x10000, RZ ;  /* 0x000100001c2f7824 */ /* 0x040fe200078e00ff */
[----:B------:R-:W-:Y:S01]  /*a330*/  LOP3.LUT R28, R28, 0xffff0000, RZ, 0xc0, !PT ;  /* 0xffff00001c1c7812 */ /* 0x000fe200078ec0ff */
[C---:B0-----:R-:W-:Y:S01]  /*a340*/  IMAD.U32 R40, R24.reuse, 0x10000, RZ ;  /* 0x0001000018287824 */ /* 0x041fe200078e00ff */
[C---:B------:R-:W-:Y:S01]  /*a350*/  LOP3.LUT R43, R25.reuse, 0xffff0000, RZ, 0xc0, !PT ;  /* 0xffff0000192b7812 */ /* 0x040fe200078ec0ff */
[----:B------:R-:W-:Y:S01]  /*a360*/  IMAD.U32 R42, R25, 0x10000, RZ ;  /* 0x00010000192a7824 */ /* 0x000fe200078e00ff */
[----:B------:R-:W-:Y:S01]  /*a370*/  LOP3.LUT R41, R24, 0xffff0000, RZ, 0xc0, !PT ;  /* 0xffff000018297812 */ /* 0x000fe200078ec0ff */
[C---:B-1----:R-:W-:Y:S01]  /*a380*/  IMAD.U32 R30, R12.reuse, 0x10000, RZ ;  /* 0x000100000c1e7824 */ /* 0x042fe200078e00ff */
[----:B------:R-:W-:Y:S01]  /*a390*/  LOP3.LUT R31, R12, 0xffff0000, RZ, 0xc0, !PT ;  /* 0xffff00000c1f7812 */ /* 0x000fe200078ec0ff */
[C---:B------:R-:W-:Y:S01]  /*a3a0*/  IMAD.U32 R32, R13.reuse, 0x10000, RZ ;  /* 0x000100000d207824 */ /* 0x040fe200078e00ff */
[----:B------:R-:W-:Y:S01]  /*a3b0*/  LOP3.LUT R33, R13, 0xffff0000, RZ, 0xc0, !PT ;  /* 0xffff00000d217812 */ /* 0x000fe200078ec0ff */
[C---:B------:R-:W-:Y:S01]  /*a3c0*/  IMAD.U32 R29, R14.reuse, 0x10000, RZ ;  /* 0x000100000e1d7824 */ /* 0x040fe200078e00ff */
[----:B------:R-:W-:Y:S01]  /*a3d0*/  LOP3.LUT R12, R14, 0xffff0000, RZ, 0xc0, !PT ;  /* 0xffff00000e0c7812 */ /* 0x000fe200078ec0ff */
[----:B------:R-:W-:Y:S01]  /*a3e0*/  IMAD.U32 R25, R46, 0x10000, RZ ;  /* 0x000100002e197824 */ /* 0x000fe200078e00ff */
[C---:B------:R-:W-:Y:S01]  /*a3f0*/  LOP3.LUT R14, R15.reuse, 0xffff0000, RZ, 0xc0, !PT ;  /* 0xffff00000f0e7812 */ /* 0x040fe200078ec0ff */
[----:B------:R-:W-:-:S02]  /*a400*/  IMAD.U32 R13, R15, 0x10000, RZ ;  /* 0x000100000f0d7824 */ /* 0x000fc400078e00ff */
[----:B------:R-:W-:Y:S01]  /*a410*/  FMUL.FTZ R51, R40, R49 ;  /* 0x0000003128337220 */ /* 0x000fe20000410000 */
[C---:B------:R-:W-:Y:S01]  /*a420*/  IMAD.U32 R44, R26.reuse, 0x10000, RZ ;  /* 0x000100001a2c7824 */ /* 0x040fe200078e00ff */
[----:B------:R-:W-:Y:S01]  /*a430*/  LOP3.LUT R15, R26, 0xffff0000, RZ, 0xc0, !PT ;  /* 0xffff00001a0f7812 */ /* 0x000fe200078ec0ff */
[C---:B------:R-:W-:Y:S01]  /*a440*/  IMAD.U32 R45, R27.reuse, 0x10000, RZ ;  /* 0x000100001b2d7824 */ /* 0x040fe200078e00ff */
[----:B------:R-:W-:Y:S01]  /*a450*/  LOP3.LUT R26, R27, 0xffff0000, RZ, 0xc0, !PT ;  /* 0xffff00001b1a7812 */ /* 0x000fe200078ec0ff */
[-C--:B------:R-:W-:Y:S01]  /*a460*/  FMUL.FTZ R27, R40, R25.reuse ;  /* 0x00000019281b7220 */ /* 0x080fe20000410000 */
[----:B------:R-:W-:Y:S01]  /*a470*/  LOP3.LUT R46, R46, 0xffff0000, RZ, 0xc0, !PT ;  /* 0xffff00002e2e7812 */ /* 0x000fe200078ec0ff */
[----:B------:R-:W-:Y:S01]  /*a480*/  FFMA.FTZ R24, R30, R25, -R51 ;  /* 0x000000191e187223 */ /* 0x000fe20000010833 */
[----:B------:R-:W-:Y:S02]  /*a490*/  IMAD.U32 R51, R50, 0x10000, RZ ;  /* 0x0001000032337824 */ /* 0x000fe400078e00ff */
[----:B------:R-:W-:Y:S01]  /*a4a0*/  FFMA.FTZ R25, R30, R49, R27 ;  /* 0x000000311e197223 */ /* 0x000fe2000001001b */
[C---:B------:R-:W-:Y:S01]  /*a4b0*/  FMUL.FTZ R40, R41.reuse, R48 ;  /* 0x0000003029287220 */ /* 0x040fe20000410000 */
[-C--:B------:R-:W-:Y:S01]  /*a4c0*/  FMUL.FTZ R30, R41, R46.reuse ;  /* 0x0000002e291e7220 */ /* 0x080fe20000410000 */
[----:B------:R-:W-:Y:S01]  /*a4d0*/  FMUL.FTZ R41, R42, R51 ;  /* 0x000000332a297220 */ /* 0x000fe20000410000 */
[----:B------:R-:W-:Y:S01]  /*a4e0*/  LOP3.LUT R50, R50, 0xffff0000, RZ, 0xc0, !PT ;  /* 0xffff000032327812 */ /* 0x000fe200078ec0ff */
[-C--:B------:R-:W-:Y:S01]  /*a4f0*/  FMUL.FTZ R42, R42, R47.reuse ;  /* 0x0000002f2a2a7220 */ /* 0x080fe20000410000 */
[C---:B------:R-:W-:Y:S01]  /*a500*/  FFMA.FTZ R27, R31.reuse, R46, -R40 ;  /* 0x0000002e1f1b7223 */ /* 0x040fe20000010828 */
[----:B------:R-:W-:Y:S01]  /*a510*/  FFMA.FTZ R48, R31, R48, R30 ;  /* 0x000000301f307223 */ /* 0x000fe2000001001e */
[C---:B------:R-:W-:Y:S01]  /*a520*/  FFMA.FTZ R41, R32.reuse, R47, -R41 ;  /* 0x0000002f20297223 */ /* 0x040fe20000010829 */
[----:B------:R-:W-:Y:S01]  /*a530*/  FFMA.FTZ R42, R32, R51, R42 ;  /* 0x00000033202a7223 */ /* 0x000fe2000001002a */
[----:B------:R-:W-:Y:S01]  /*a540*/  FMUL.FTZ R32, R43, R50 ;  /* 0x000000322b207220 */ /* 0x000fe20000410000 */
[----:B------:R-:W-:-:S02]  /*a550*/  IMAD.U32 R31, R21, 0x10000, RZ ;  /* 0x00010000151f7824 */ /* 0x000fc400078e00ff */
[-C--:B------:R-:W-:Y:S01]  /*a560*/  FMUL.FTZ R46, R43, R28.reuse ;  /* 0x0000001c2b2e7220 */ /* 0x080fe20000410000 */
[----:B------:R-:W-:Y:S02]  /*a570*/  IMAD.U32 R30, R36, 0x10000, RZ ;  /* 0x00010000241e7824 */ /* 0x000fe400078e00ff */
[----:B------:R-:W-:Y:S01]  /*a580*/  FFMA.FTZ R40, R33, R28, -R32 ;  /* 0x0000001c21287223 */ /* 0x000fe20000010820 */
[-C--:B------:R-:W-:Y:S01]  /*a590*/  FMUL.FTZ R52, R44, R31.reuse ;  /* 0x0000001f2c347220 */ /* 0x080fe20000410000 */
[----:B------:R-:W-:Y:S02]  /*a5a0*/  IMAD.U32 R32, R20, 0x10000, RZ ;  /* 0x0001000014207824 */ /* 0x000fe400078e00ff */
[----:B------:R-:W-:Y:S01]  /*a5b0*/  FMUL.FTZ R44, R44, R30 ;  /* 0x0000001e2c2c7220 */ /* 0x000fe20000410000 */
[----:B------:R-:W-:Y:S02]  /*a5c0*/  IMAD.U32 R28, R37, 0x10000, RZ ;  /* 0x00010000251c7824 */ /* 0x000fe400078e00ff */
[----:B------:R-:W-:Y:S01]  /*a5d0*/  FFMA.FTZ R33, R33, R50, R46 ;  /* 0x0000003221217223 */ /* 0x000fe2000001002e */
[----:B------:R-:W-:Y:S01]  /*a5e0*/  FFMA.FTZ R52, R29, R30, -R52 ;  /* 0x0000001e1d347223 */ /* 0x000fe20000010834 */
        /* <DEDUP_REMOVED lines=8> */
[----:B------:R-:W-:Y:S01]  /*a670*/  FMUL.FTZ R13, R15, R21 ;  /* 0x000000150f0d7220 */ /* 0x000fe20000410000 */
[----:B------:R-:W-:Y:S01]  /*a680*/  LOP3.LUT R37, R37, 0xffff0000, RZ, 0xc0, !PT ;  /* 0xffff000025257812 */ /* 0x000fe200078ec0ff */
[----:B------:R-:W-:-:S02]  /*a690*/  FMUL.FTZ R31, R26, R29 ;  /* 0x0000001d1a1f7220 */ /* 0x000fc40000410000 */
[-C--:B------:R-:W-:Y:S01]  /*a6a0*/  FMUL.FTZ R20, R15, R36.reuse ;  /* 0x000000240f147220 */ /* 0x080fe20000410000 */
[----:B------:R-:W-:Y:S01]  /*a6b0*/  FFMA.FTZ R15, R12, R36, -R13 ;  /* 0x000000240c0f7223 */ /* 0x000fe2000001080d */
[-C--:B------:R-:W-:Y:S01]  /*a6c0*/  FMUL.FTZ R26, R26, R37.reuse ;  /* 0x000000251a1a7220 */ /* 0x080fe20000410000 */
[----:B------:R-:W-:Y:S01]  /*a6d0*/  FFMA.FTZ R31, R14, R37, -R31 ;  /* 0x000000250e1f7223 */ /* 0x000fe2000001081f */
[----:B------:R-:W-:Y:S01]  /*a6e0*/  FFMA.FTZ R21, R12, R21, R20 ;  /* 0x000000150c157223 */ /* 0x000fe20000010014 */
[----:B------:R-:W-:Y:S01]  /*a6f0*/  F2FP.BF16.F32.PACK_AB R12, R27, R24 ;  /* 0x000000181b0c723e */ /* 0x000fe200000010ff */
        /* <DEDUP_REMOVED lines=10> */
.L_x_7977:
[----:B------:R-:W-:Y:S05]  /*a7a0*/  BSYNC B1 ;  /* 0x0000000000017941 */ /* 0x000fea0003800000 */
.L_x_7976:
[----:B------:R-:W-:Y:S01]  /*a7b0*/  PRMT R20, R34, 0x5410, R3 ;  /* 0x0000541022147816 */ /* 0x000fe20000000003 */
[----:B------:R-:W-:Y:S06]  /*a7c0*/  @P0 BRA `(.L_x_7968) ;  /* 0x0000000400a40947 */ /* 0x000fec0003800000 */
[----:B------:R-:W2:Y:S01]  /*a7d0*/  LDL R41, [R1+0x58] ;  /* 0x0000580001297983 */ /* 0x000ea20000100800 */
[----:B------:R-:W-:Y:S01]  /*a7e0*/  IMAD.SHL.U32 R3, R0, 0x40, RZ ;  /* 0x0000004000037824 */ /* 0x000fe200078e00ff */
[----:B01----:R-:W-:Y:S01]  /*a7f0*/  SHF.R.S32.HI R13, RZ, 0x1f, R0 ;  /* 0x0000001fff0d7819 */ /* 0x003fe20000011400 */
[----:B------:R-:W-:Y:S01]  /*a800*/  IMAD.IADD R39, R16, 0x1, R39 ;  /* 0x0000000110277824 */ /* 0x000fe200078e0227 */
[----:B------:R-:W-:Y:S02]  /*a810*/  SHF.R.U64 R32, R4, 0x10, R5 ;  /* 0x0000001004207819 */ /* 0x000fe40000001205 */
[----:B------:R-:W-:Y:S02]  /*a820*/  LEA.HI R13, R13, R0, RZ, 0x3 ;  /* 0x000000000d0d7211 */ /* 0x000fe400078f18ff */
[----:B------:R-:W-:Y:S02]  /*a830*/  LOP3.LUT R12, R3, 0x1c0, RZ, 0xc0, !PT ;  /* 0x000001c0030c7812 */ /* 0x000fe400078ec0ff */
[----:B------:R-:W-:Y:S01]  /*a840*/  SHF.R.U64 R21, R8, 0x10, R9 ;  /* 0x0000001008157819 */ /* 0x000fe20000001209 */
[----:B------:R-:W-:Y:S01]  /*a850*/  IMAD.SHL.U32 R13, R13, 0x40, RZ ;  /* 0x000000400d0d7824 */ /* 0x000fe200078e00ff */
[----:B------:R-:W-:-:S02]  /*a860*/  LOP3.LUT R0, R12, 0x38, R39, 0xf8, !PT ;  /* 0x000000380c007812 */ /* 0x000fc400078ef827 */
[----:B------:R-:W-:Y:S02]  /*a870*/  SHF.R.U32.HI R3, RZ, 0x3, R12 ;  /* 0x00000003ff037819 */ /* 0x000fe4000001160c */
[----:B------:R-:W-:Y:S02]  /*a880*/  PRMT R32, R53, 0x5432, R32 ;  /* 0x0000543235207816 */ /* 0x000fe40000000020 */
[----:B------:R-:W-:Y:S02]  /*a890*/  LOP3.LUT R0, R0, R3, RZ, 0x3c, !PT ;  /* 0x0000000300007212 */ /* 0x000fe400078e3cff */
[----:B------:R-:W-:Y:S01]  /*a8a0*/  LOP3.LUT R3, R13, 0xfffffe00, RZ, 0xc0, !PT ;  /* 0xfffffe000d037812 */ /* 0x000fe200078ec0ff */
[----:B------:R-:W-:Y:S01]  /*a8b0*/  IMAD.U32 R34, R32, 0x10000, RZ ;  /* 0x0001000020227824 */ /* 0x000fe200078e00ff */
[----:B------:R-:W-:Y:S02]  /*a8c0*/  SHF.R.U32.HI R29, RZ, 0x10, R9 ;  /* 0x00000010ff1d7819 */ /* 0x000fe40000011609 */
[----:B------:R-:W-:Y:S01]  /*a8d0*/  SHF.R.U32.HI R33, RZ, 0x10, R5 ;  /* 0x00000010ff217819 */ /* 0x000fe20000011605 */
[----:B------:R-:W-:Y:S01]  /*a8e0*/  IMAD.IADD R3, R3, 0x1, R0 ;  /* 0x0000000103037824 */ /* 0x000fe200078e0200 */
[----:B------:R-:W-:-:S02]  /*a8f0*/  PRMT R21, R56, 0x5410, R21 ;  /* 0x0000541038157816 */ /* 0x000fc40000000015 */
[----:B------:R-:W-:Y:S01]  /*a900*/  SHF.R.U32.HI R37, RZ, 0x10, R7 ;  /* 0x00000010ff257819 */ /* 0x000fe20000011607 */
[----:B------:R-:W-:Y:S01]  /*a910*/  IMAD R0, R3, 0x2, R2 ;  /* 0x0000000203007824 */ /* 0x000fe200078e0202 */
[----:B------:R-:W-:Y:S01]  /*a920*/  PRMT R33, R53, 0x5410, R33 ;  /* 0x0000541035217816 */ /* 0x000fe20000000021 */
[----:B------:R-:W-:Y:S01]  /*a930*/  IMAD.U32 R28, R21, 0x10000, RZ ;  /* 0x00010000151c7824 */ /* 0x000fe200078e00ff */
[----:B------:R-:W-:Y:S02]  /*a940*/  SHF.R.U32.HI R31, RZ, 0x10, R11 ;  /* 0x00000010ff1f7819 */ /* 0x000fe4000001160b */
[----:B------:R-:W0:Y:S01]  /*a950*/  LDS.128 R24, [R0+0x20400] ;  /* 0x0204000000187984 */ /* 0x000e220000000c00 */
[----:B------:R-:W-:Y:S01]  /*a960*/  PRMT R29, R57, 0x5410, R29 ;  /* 0x00005410391d7816 */ /* 0x000fe2000000001d */
[----:B------:R-:W-:Y:S01]  /*a970*/  IMAD.U32 R36, R33, 0x10000, RZ ;  /* 0x0001000021247824 */ /* 0x000fe200078e00ff */
[----:B------:R-:W-:Y:S02]  /*a980*/  SHF.R.U64 R30, R10, 0x10, R11 ;  /* 0x000000100a1e7819 */ /* 0x000fe4000000120b */
[----:B------:R-:W-:-:S02]  /*a990*/  PRMT R37, R55, 0x5410, R37 ;  /* 0x0000541037257816 */ /* 0x000fc40000000025 */
[C---:B------:R-:W-:Y:S02]  /*a9a0*/  PRMT R31, R20.reuse, 0x5410, R31 ;  /* 0x00005410141f7816 */ /* 0x040fe4000000001f */
        /* <DEDUP_REMOVED lines=75> */
.L_x_7968:
[----:B------:R-:W-:Y:S05]  /*ae60*/  BSYNC B0 ;  /* 0x0000000000007941 */ /* 0x000fea0003800000 */
.L_x_7954:
        /* <DEDUP_REMOVED lines=8> */
.L_x_7951:
[----:B--23--:R-:W-:-:S05]  /*aef0*/  IMAD.U32 R0, RZ, RZ, UR37 ;  /* 0x00000025ff007e24 */ /* 0x00cfca000f8e00ff */
[----:B------:R-:W-:-:S13]  /*af00*/  ISETP.NE.AND P0, PT, R0, 0x3, PT ;  /* 0x000000030000780c */ /* 0x000fda0003f05270 */
[----:B------:R-:W-:Y:S05]  /*af10*/  @!P0 BRA `(.L_x_7978) ;  /* 0x0000000000048947 */ /* 0x000fea0003800000 */
[----:B------:R-:W-:Y:S01]  /*af20*/  BPT.TRAP 0x1 ;  /* 0x000000040000795c */ /* 0x000fe20000300000 */
.L_x_7978:
[----:B------:R-:W-:Y:S01]  /*af30*/  IMAD R20, R19, 0x8, R2 ;  /* 0x0000000813147824 */ /* 0x000fe200078e0202 */
[----:B------:R-:W-:-:S04]  /*af40*/  SHF.L.U32 R21, R22, 0x1f, RZ ;  /* 0x0000001f16157819 */ /* 0x000fc800000006ff */
[----:B------:R2:W3:Y:S01]  /*af50*/  SYNCS.PHASECHK.TRANS64.TRYWAIT P1, [R20+URZ+0x28c30], R21 ;  /* 0x028c3015140075a7 */ /* 0x0004e2000802017f */
[----:B------:R-:W-:Y:S05]  /*af60*/  @!P0 BRA `(.L_x_7979) ;  /* 0x0000000000048947 */ /* 0x000fea0003800000 */
[----:B------:R-:W-:Y:S01]  /*af70*/  BPT.TRAP 0x1 ;  /* 0x000000040000795c */ /* 0x000fe20000300000 */
.L_x_7979:
[C---:B------:R-:W-:Y:S02]  /*af80*/  VIADD R0, R2.reuse, 0x22400 ;  /* 0x0002240002007836 */ /* 0x040fe40000000000 */
[----:B-1----:R-:W-:-:S03]  /*af90*/  VIADD R3, R2, 0x20400 ;  /* 0x0002040002037836 */ /* 0x002fc60000000000 */
[----:B------:R-:W-:Y:S02]  /*afa0*/  SHF.R.U32.HI R0, RZ, 0x4, R0 ;  /* 0x00000004ff007819 */ /* 0x000fe40000011600 */
[----:B------:R-:W-:Y:S02]  /*afb0*/  SHF.R.U32.HI R3, RZ, 0x4, R3 ;  /* 0x00000004ff037819 */ /* 0x000fe40000011603 */
[----:B------:R-:W-:Y:S02]  /*afc0*/  LOP3.LUT R0, R0, 0x3fff, RZ, 0xc0, !PT ;  /* 0x00003fff00007812 */ /* 0x000fe400078ec0ff */
[----:B------:R-:W-:Y:S02]  /*afd0*/  LOP3.LUT R3, R3, 0x3fff, RZ, 0xc0, !PT ;  /* 0x00003fff03037812 */ /* 0x000fe400078ec0ff */
[----:B------:R-:W-:Y:S01]  /*afe0*/  LOP3.LUT R12, R0, 0x10000, RZ, 0xfc, !PT ;  /* 0x00010000000c7812 */ /* 0x000fe200078efcff */
[----:B---3--:R-:W-:Y:S06]  /*aff0*/  @P1 BRA `(.L_x_7980) ;  /* 0x0000000000081947 */ /* 0x008fec0003800000 */
[----:B------:R-:W1:Y:S02]  /*b000*/  SYNCS.PHASECHK.TRANS64.TRYWAIT P1, [R20+URZ+0x28c30], R21 ;  /* 0x028c3015140075a7 */ /* 0x000e64000802017f */
[----:B-1----:R-:W-:Y:S05]  /*b010*/  @!P1 BRA `(.L_x_7981) ;  /* 0x0000014800649947 */ /* 0x002fea0003800000 */
.L_x_7980:
        /* <DEDUP_REMOVED lines=47> */
.L_x_7982:
[----:B------:R-:W0:Y:S01]  /*b310*/  LDC R0, c[0x0][0x448] ;  /* 0x00011200ff007b82 */ /* 0x000e220000000800 */
[----:B------:R-:W-:Y:S01]  /*b320*/  ULDC UR4, c[0x0][0x9d8] ;  /* 0x0002760000047ab9 */ /* 0x000fe20000000800 */
[----:B------:R-:W-:Y:S02]  /*b330*/  IMAD.MOV.U32 R14, RZ, RZ, -0x40 ;  /* 0xffffffc0ff0e7424 */ /* 0x000fe400078e00ff */
[----:B------:R-:W-:Y:S01]  /*b340*/  FMUL.FTZ R15, R25, UR4 ;  /* 0x00000004190f7c20 */ /* 0x000fe20008410000 */
[----:B------:R-:W-:Y:S02]  /*b350*/  IMAD.IADD R25, R208, 0x1, R199 ;  /* 0x00000001d0197824 */ /* 0x000fe400078e02c7 */
[----:B------:R-:W-:Y:S01]  /*b360*/  FMUL.FTZ R27, R27, UR4 ;  /* 0x000000041b1b7c20 */ /* 0x000fe20008410000 */
[----:B------:R-:W-:Y:S01]  /*b370*/  FMUL.FTZ R26, R26, UR4 ;  /* 0x000000041a1a7c20 */ /* 0x000fe20008410000 */
[----:B------:R-:W-:Y:S01]  /*b380*/  FMUL.FTZ R30, R30, UR4 ;  /* 0x000000041e1e7c20 */ /* 0x000fe20008410000 */
[----:B------:R-:W-:Y:S01]  /*b390*/  FMUL.FTZ R31, R31, UR4 ;  /* 0x000000041f1f7c20 */ /* 0x000fe20008410000 */
[----:B------:R3:W-:Y:S01]  /*b3a0*/  MUFU.TANH R62, R27 ;  /* 0x0000001b003e7308 */ /* 0x0007e20000002400 */
[----:B------:R-:W-:Y:S01]  /*b3b0*/  FMUL.FTZ R34, R34, UR4 ;  /* 0x0000000422227c20 */ /* 0x000fe20008410000 */
[----:B------:R-:W-:Y:S01]  /*b3c0*/  LOP3.LUT R18, R18, 0xfffffffd, RZ, 0xc0, !PT ;  /* 0xfffffffd12127812 */ /* 0x000fe200078ec0ff */
[----:B------:R-:W-:Y:S01]  /*b3d0*/  FMUL.FTZ R35, R35, UR4 ;  /* 0x0000000423237c20 */ /* 0x000fe20008410000 */
[----:B------:R-:W-:Y:S01]  /*b3e0*/  FMUL.FTZ R38, R38, UR4 ;  /* 0x0000000426267c20 */ /* 0x000fe20008410000 */
[----:B------:R-:W-:Y:S01]  /*b3f0*/  FMUL.FTZ R39, R39, UR4 ;  /* 0x0000000427277c20 */ /* 0x000fe20008410000 */
[----:B------:R-:W-:Y:S01]  /*b400*/  FMUL.FTZ R42, R42, UR4 ;  /* 0x000000042a2a7c20 */ /* 0x000fe20008410000 */
[----:B------:R-:W-:Y:S01]  /*b410*/  FMUL.FTZ R43, R43, UR4 ;  /* 0x000000042b2b7c20 */ /* 0x000fe20008410000 */
[----:B------:R-:W4:Y:S01]  /*b420*/  MUFU.TANH R3, R26 ;  /* 0x0000001a00037308 */ /* 0x000f220000002400 */
[----:B---3--:R-:W-:-:S02]  /*b430*/  IMAD R27, R209, R14, 0x40 ;  /* 0x00000040d11b7424 */ /* 0x008fc400078e020e */
[----:B------:R-:W-:Y:S01]  /*b440*/  FMUL.FTZ R13, R24, UR4 ;  /* 0x00000004180d7c20 */ /* 0x000fe20008410000 */
[----:B------:R-:W-:Y:S01]  /*b450*/  FMUL.FTZ R46, R46, UR4 ;  /* 0x000000042e2e7c20 */ /* 0x000fe20008410000 */
[----:B------:R-:W-:Y:S01]  /*b460*/  FMUL.FTZ R14, R50, UR4 ;  /* 0x00000004320e7c20 */ /* 0x000fe20008410000 */
[----:B------:R-:W-:Y:S01]  /*b470*/  FMUL.FTZ R47, R47, UR4 ;  /* 0x000000042f2f7c20 */ /* 0x000fe20008410000 */
[----:B------:R-:W-:Y:S01]  /*b480*/  IADD3 R64, R200, 0x1, R27 ;  /* 0x00000001c8407810 */ /* 0x000fe20007ffe01b */
[----:B------:R-:W-:Y:S01]  /*b490*/  FMUL.FTZ R51, R51, UR4 ;  /* 0x0000000433337c20 */ /* 0x000fe20008410000 */
[----:B0-----:R-:W-:Y:S01]  /*b4a0*/  ISETP.NE.AND P1, PT, R0, 0x1, PT ;  /* 0x000000010000780c */ /* 0x001fe20003f25270 */
[----:B------:R-:W0:Y:S01]  /*b4b0*/  MUFU.TANH R30, R30 ;  /* 0x0000001e001e7308 */ /* 0x000e220000002400 */
[----:B------:R-:W-:Y:S01]  /*b4c0*/  IADD3 R27, -R207, R27, R200 ;  /* 0x0000001bcf1b7210 */ /* 0x000fe20007ffe1c8 */
[----:B------:R-:W-:Y:S01]  /*b4d0*/  FMUL.FTZ R54, R54, UR4 ;  /* 0x0000000436367c20 */ /* 0x000fe20008410000 */
[----:B------:R-:W-:Y:S01]  /*b4e0*/  IADD3 R64, -R198, R64, -R207 ;  /* 0x00000040c6407210 */ /* 0x000fe20007ffe9cf */
[----:B------:R-:W-:Y:S01]  /*b4f0*/  FMUL.FTZ R55, R55, UR4 ;  /* 0x0000000437377c20 */ /* 0x000fe20008410000 */
[----:B------:R-:W-:Y:S01]  /*b500*/  FMUL.FTZ R68, R40, UR4 ;  /* 0x0000000428447c20 */ /* 0x000fe20008410000 */
[----:B------:R-:W-:Y:S01]  /*b510*/  FMUL.FTZ R66, R37, UR4 ;  /* 0x0000000425427c20 */ /* 0x000fe20008410000 */
[----:B------:R-:W-:Y:S01]  /*b520*/  FMUL.FTZ R72, R44, UR4 ;  /* 0x000000042c487c20 */ /* 0x000fe20008410000 */
[----:B------:R3:W1:Y:S01]  /*b530*/  MUFU.TANH R58, R31 ;  /* 0x0000001f003a7308 */ /* 0x0006620000002400 */
[----:B------:R-:W-:Y:S01]  /*b540*/  FMUL.FTZ R45, R45, UR4 ;  /* 0x000000042d2d7c20 */ /* 0x000fe20008410000 */
[----:B------:R-:W-:Y:S01]  /*b550*/  FMUL.FTZ R49, R49, UR4 ;  /* 0x0000000431317c20 */ /* 0x000fe20008410000 */
[----:B------:R-:W-:Y:S01]  /*b560*/  FMUL.FTZ R53, R53, UR4 ;  /* 0x0000000435357c20 */ /* 0x000fe20008410000 */
[----:B------:R-:W2:Y:S01]  /*b570*/  @P1 LDC R0, c[0x0][0x44c] ;  /* 0x00011300ff001b82 */ /* 0x000ea20000000800 */
[----:B------:R-:W-:-:S03]  /*b580*/  @P1 LOP3.LUT R18, R18, 0x2, RZ, 0xfc, !PT ;  /* 0x0000000212121812 */ /* 0x000fc600078efcff */
[----:B------:R-:W1:Y:S04]  /*b590*/  MUFU.TANH R34, R34 ;  /* 0x0000002200227308 */ /* 0x000e680000002400 */
[----:B------:R-:W4:Y:S04]  /*b5a0*/  @P1 LDC R57, c[0x0][0x450] ;  /* 0x00011400ff391b82 */ /* 0x000f280000000800 */
[----:B------:R-:W1:Y:S08]  /*b5b0*/  MUFU.TANH R35, R35 ;  /* 0x0000002300237308 */ /* 0x000e700000002400 */
[----:B------:R-:W1:Y:S01]  /*b5c0*/  MUFU.TANH R38, R38 ;  /* 0x0000002600267308 */ /* 0x000e620000002400 */
[----:B--2---:R-:W-:-:S07]  /*b5d0*/  @P1 IMAD.HI.U32 R0, R25, R0, RZ ;  /* 0x0000000019001227 */ /* 0x004fce00078e00ff */
[----:B------:R-:W2:Y:S01]  /*b5e0*/  MUFU.TANH R39, R39 ;  /* 0x0000002700277308 */ /* 0x000ea20000002400 */
[----:B----4-:R-:W-:-:S07]  /*b5f0*/  @P1 SHF.R.U32.HI R25, RZ, R57, R0 ;  /* 0x00000039ff191219 */ /* 0x010fce0000011600 */
[----:B------:R-:W4:Y:S01]  /*b600*/  MUFU.TANH R24, R42 ;  /* 0x0000002a00187308 */ /* 0x000f220000002400 */
[----:B------:R-:W0:Y:S04]  /*b610*/  SHFL.IDX PT, R0, R25, 0x1, 0x1c1f ;  /* 0x003c1f0019007f89 */ /* 0x000e2800000e0000 */
[----:B------:R-:W4:Y:S03]  /*b620*/  SHFL.IDX PT, R25, R25, RZ, 0x1c1f ;  /* 0x001c1fff19197589 */ /* 0x000f2600000e0000 */
[----:B------:R-:W4:Y:S08]  /*b630*/  MUFU.TANH R43, R43 ;  /* 0x0000002b002b7308 */ /* 0x000f300000002400 */
[----:B------:R2:W4:Y:S08]  /*b640*/  MUFU.TANH R26, R46 ;  /* 0x0000002e001a7308 */ /* 0x0005300000002400 */
[----:B------:R-:W4:Y:S01]  /*b650*/  MUFU.TANH R47, R47 ;  /* 0x0000002f002f7308 */ /* 0x000f220000002400 */
[----:B0-----:R-:W-:-:S04]  /*b660*/  VIADDMNMX R0, R0, R64, R27, PT ;  /* 0x0000004000007246 */ /* 0x001fc8000380011b */
[C---:B------:R-:W-:Y:S02]  /*b670*/  ISETP.GT.AND P1, PT, R0.reuse, RZ, PT ;  /* 0x000000ff0000720c */ /* 0x040fe40003f24270 */
[C---:B------:R-:W-:Y:S01]  /*b680*/  ISETP.GT.AND P2, PT, R0.reuse, 0x1, PT ;  /* 0x000000010000780c */ /* 0x040fe20003f44270 */
[----:B------:R-:W0:Y:S01]  /*b690*/  MUFU.TANH R14, R14 ;  /* 0x0000000e000e7308 */ /* 0x000e220000002400 */
[----:B------:R-:W-:Y:S02]  /*b6a0*/  ISETP.GT.AND P3, PT, R0, 0x8, PT ;  /* 0x000000080000780c */ /* 0x000fe40003f64270 */
[----:B------:R-:W-:Y:S02]  /*b6b0*/  FSEL R3, R3, -INF , P1 ;  /* 0xff80000003037808 */ /* 0x000fe40000800000 */
[----:B------:R-:W-:Y:S02]  /*b6c0*/  FSEL R62, R62, -INF , P2 ;  /* 0xff8000003e3e7808 */ /* 0x000fe40001000000 */
[----:B------:R-:W-:Y:S01]  /*b6d0*/  ISETP.GT.AND P1, PT, R0, 0x9, PT ;  /* 0x000000090000780c */ /* 0x000fe20003f24270 */
[----:B------:R-:W0:Y:S01]  /*b6e0*/  MUFU.TANH R51, R51 ;  /* 0x0000003300337308 */ /* 0x000e220000002400 */
[----:B------:R-:W-:-:S02]  /*b6f0*/  FSEL R60, R30, -INF , P3 ;  /* 0xff8000001e3c7808 */ /* 0x000fc40001800000 */
[----:B---3--:R-:W-:Y:S02]  /*b700*/  FMNMX.FTZ R31, R3, R62, !PT ;  /* 0x0000003e031f7209 */ /* 0x008fe40007810000 */
[----:B------:R-:W-:Y:S02]  /*b710*/  ISETP.GT.AND P2, PT, R0, 0x10, PT ;  /* 0x000000100000780c */ /* 0x000fe40003f44270 */
[----:B-1----:R-:W-:Y:S01]  /*b720*/  FSEL R58, R58, -INF , P1 ;  /* 0xff8000003a3a7808 */ /* 0x002fe20000800000 */
[----:B------:R-:W-:Y:S01]  /*b730*/  MUFU.TANH R55, R55 ;  /* 0x0000003700377308 */ /* 0x000fe20000002400 */
[----:B------:R-:W-:Y:S02]  /*b740*/  FMNMX.FTZ R31, R60, R31, !PT ;  /* 0x0000001f3c1f7209 */ /* 0x000fe40007810000 */
[----:B------:R-:W-:Y:S02]  /*b750*/  ISETP.GT.AND P1, PT, R0, 0x11, PT ;  /* 0x000000110000780c */ /* 0x000fe40003f24270 */
[----:B------:R-:W-:-:S02]  /*b760*/  FSEL R56, R34, -INF , P2 ;  /* 0xff80000022387808 */ /* 0x000fc40001000000 */
[----:B------:R-:W-:Y:S01]  /*b770*/  FMNMX.FTZ R31, R58, R31, !PT ;  /* 0x0000001f3a1f7209 */ /* 0x000fe20007810000 */
[----:B------:R-:W-:Y:S01]  /*b780*/  MUFU.TANH R13, R13 ;  /* 0x0000000d000d7308 */ /* 0x000fe20000002400 */
[----:B------:R-:W-:Y:S02]  /*b790*/  ISETP.GT.AND P2, PT, R0, 0x18, PT ;  /* 0x000000180000780c */ /* 0x000fe40003f44270 */
[----:B------:R-:W-:Y:S02]  /*b7a0*/  FSEL R50, R35, -INF , P1 ;  /* 0xff80000023327808 */ /* 0x000fe40000800000 */
[----:B------:R-:W-:Y:S02]  /*b7b0*/  FMNMX.FTZ R31, R56, R31, !PT ;  /* 0x0000001f381f7209 */ /* 0x000fe40007810000 */
[----:B------:R-:W-:Y:S01]  /*b7c0*/  ISETP.GT.AND P1, PT, R0, 0x19, PT ;  /* 0x000000190000780c */ /* 0x000fe20003f24270 */
[----:B------:R-:W-:Y:S01]  /*b7d0*/  MUFU.TANH R15, R15 ;  /* 0x0000000f000f7308 */ /* 0x000fe20000002400 */
[----:B--2---:R-:W-:-:S02]  /*b7e0*/  FSEL R46, R38, -INF , P2 ;  /* 0xff800000262e7808 */ /* 0x004fc40001000000 */
[----:B------:R-:W-:Y:S02]  /*b7f0*/  FMNMX.FTZ R31, R50, R31, !PT ;  /* 0x0000001f321f7209 */ /* 0x000fe40007810000 */
[----:B------:R-:W-:Y:S02]  /*b800*/  ISETP.GT.AND P2, PT, R0, 0x20, PT ;  /* 0x000000200000780c */ /* 0x000fe40003f44270 */
[----:B------:R-:W-:Y:S01]  /*b810*/  FSEL R42, R39, -INF , P1 ;  /* 0xff800000272a7808 */ /* 0x000fe20000800000 */
[----:B------:R-:W-:Y:S01]  /*b820*/  MUFU.TANH R66, R66 ;  /* 0x0000004200427308 */ /* 0x000fe20000002400 */
[----:B------:R-:W-:Y:S02]  /*b830*/  FMNMX.FTZ R31, R46, R31, !PT ;  /* 0x0000001f2e1f7209 */ /* 0x000fe40007810000 */
[----:B------:R-:W-:Y:S02]  /*b840*/  ISETP.GT.AND P1, PT, R0, 0x21, PT ;  /* 0x000000210000780c */ /* 0x000fe40003f24270 */
[----:B----4-:R-:W-:-:S02]  /*b850*/  FSEL R38, R24, -INF , P2 ;  /* 0xff80000018267808 */ /* 0x010fc40001000000 */
[----:B------:R-:W-:Y:S01]  /*b860*/  FMNMX.FTZ R31, R42, R31, !PT ;  /* 0x0000001f2a1f7209 */ /* 0x000fe20007810000 */
[----:B------:R1:W2:Y:S01]  /*b870*/  MUFU.TANH R24, R54 ;  /* 0x0000003600187308 */ /* 0x0002a20000002400 */
[----:B------:R-:W-:Y:S02]  /*b880*/  ISETP.GT.AND P2, PT, R0, 0x28, PT ;  /* 0x000000280000780c */ /* 0x000fe40003f44270 */
[----:B------:R-:W-:Y:S01]  /*b890*/  FSEL R30, R43, -INF , P1 ;  /* 0xff8000002b1e7808 */ /* 0x000fe20000800000 */
[----:B------:R-:W-:Y:S01]  /*b8a0*/  VIADD R43, R20, 0x28c40 ;  /* 0x00028c40142b7836 */ /* 0x000fe20000000000 */
[----:B------:R-:W-:Y:S02]  /*b8b0*/  FMNMX.FTZ R31, R38, R31, !PT ;  /* 0x0000001f261f7209 */ /* 0x000fe40007810000 */
[----:B------:R-:W-:Y:S01]  /*b8c0*/  ISETP.GT.AND P1, PT, R0, 0x29, PT ;  /* 0x000000290000780c */ /* 0x000fe20003f24270 */
[----:B------:R-:W-:Y:S01]  /*b8d0*/  MUFU.TANH R68, R68 ;  /* 0x0000004400447308 */ /* 0x000fe20000002400 */
[----:B------:R-:W-:Y:S01]  /*b8e0*/  FSEL R34, R26, -INF , P2 ;  /* 0xff8000001a227808 */ /* 0x000fe20001000000 */
[----:B-1----:R-:W-:Y:S01]  /*b8f0*/  FMUL.FTZ R54, R33, UR4 ;  /* 0x0000000421367c20 */ /* 0x002fe20008410000 */
[----:B------:R-:W-:Y:S01]  /*b900*/  FMNMX.FTZ R31, R30, R31, !PT ;  /* 0x0000001f1e1f7209 */ /* 0x000fe20007810000 */
[----:B------:R-:W-:Y:S01]  /*b910*/  FMUL.FTZ R33, R52, UR4 ;  /* 0x0000000434217c20 */ /* 0x000fe20008410000 */
[----:B------:R-:W-:-:S02]  /*b920*/  ISETP.GT.AND P2, PT, R0, 0x30, PT ;  /* 0x000000300000780c */ /* 0x000fc40003f44270 */
[----:B------:R-:W-:Y:S01]  /*b930*/  FSEL R26, R47, -INF , P1 ;  /* 0xff8000002f1a7808 */ /* 0x000fe20000800000 */
[----:B------:R-:W-:Y:S01]  /*b940*/  MUFU.TANH R54, R54 ;  /* 0x0000003600367308 */ /* 0x000fe20000002400 */
[----:B------:R-:W-:Y:S01]  /*b950*/  FMNMX.FTZ R35, R34, R31, !PT ;  /* 0x0000001f22237209 */ /* 0x000fe20007810000 */
[----:B------:R-:W-:Y:S01]  /*b960*/  FMUL.FTZ R31, R28, UR4 ;  /* 0x000000041c1f7c20 */ /* 0x000fe20008410000 */
[----:B------:R-:W-:Y:S02]  /*b970*/  ISETP.GT.AND P1, PT, R0, 0x31, PT ;  /* 0x000000310000780c */ /* 0x000fe40003f24270 */
[----:B0-----:R-:W-:Y:S02]  /*b980*/  FSEL R28, R14, -INF , P2 ;  /* 0xff8000000e1c7808 */ /* 0x001fe40001000000 */
[----:B------:R-:W-:Y:S01]  /*b990*/  FMNMX.FTZ R35, R26, R35, !PT ;  /* 0x000000231a237209 */ /* 0x000fe20007810000 */
[----:B------:R-:W0:Y:S01]  /*b9a0*/  MUFU.TANH R31, R31 ;  /* 0x0000001f001f7308 */ /* 0x000e220000002400 */
[----:B------:R-:W-:-:S02]  /*b9b0*/  ISETP.GT.AND P2, PT, R0, 0x38, PT ;  /* 0x000000380000780c */ /* 0x000fc40003f44270 */
[----:B------:R-:W-:Y:S02]  /*b9c0*/  FSEL R14, R51, -INF , P1 ;  /* 0xff800000330e7808 */ /* 0x000fe40000800000 */
[----:B------:R-:W-:Y:S01]  /*b9d0*/  FMNMX.FTZ R39, R28, R35, !PT ;  /* 0x000000231c277209 */ /* 0x000fe20007810000 */
[----:B------:R-:W-:Y:S01]  /*b9e0*/  FMUL.FTZ R35, R29, UR4 ;  /* 0x000000041d237c20 */ /* 0x000fe20008410000 */
[----:B------:R-:W-:Y:S01]  /*b9f0*/  ISETP.GT.AND P1, PT, R0, 0x39, PT ;  /* 0x000000390000780c */ /* 0x000fe20003f24270 */
[----:B------:R-:W-:Y:S01]  /*ba00*/  MUFU.TANH R72, R72 ;  /* 0x0000004800487308 */ /* 0x000fe20000002400 */
[----:B--2---:R-:W-:Y:S02]  /*ba10*/  FSEL R24, R24, -INF , P2 ;  /* 0xff80000018187808 */ /* 0x004fe40001000000 */
[----:B------:R-:W-:Y:S02]  /*ba20*/  FMNMX.FTZ R39, R14, R39, !PT ;  /* 0x000000270e277209 */ /* 0x000fe40007810000 */
[----:B------:R-:W-:-:S02]  /*ba30*/  FSEL R0, R55, -INF , P1 ;  /* 0xff80000037007808 */ /* 0x000fc40000800000 */
[----:B------:R-:W-:Y:S01]  /*ba40*/  FMNMX.FTZ R29, R24, R39, !PT ;  /* 0x00000027181d7209 */ /* 0x000fe20007810000 */
[----:B------:R-:W-:Y:S01]  /*ba50*/  FMUL.FTZ R39, R32, UR4 ;  /* 0x0000000420277c20 */ /* 0x000fe20008410000 */
[----:B------:R-:W1:Y:S01]  /*ba60*/  MUFU.TANH R35, R35 ;  /* 0x0000002300237308 */ /* 0x000e620000002400 */
[----:B------:R-:W-:Y:S01]  /*ba70*/  VIADDMNMX R27, R25, R64, R27, PT ;  /* 0x00000040191b7246 */ /* 0x000fe2000380011b */
[----:B------:R-:W-:Y:S01]  /*ba80*/  FMUL.FTZ R32, R36, UR4 ;  /* 0x0000000424207c20 */ /* 0x000fe20008410000 */
[----:B------:R-:W-:Y:S01]  /*ba90*/  FMNMX.FTZ R29, R0, R29, !PT ;  /* 0x0000001d001d7209 */ /* 0x000fe20007810000 */
[----:B------:R-:W-:Y:S01]  /*baa0*/  FMUL.FTZ R25, R48, UR4 ;  /* 0x0000000430197c20 */ /* 0x000fe20008410000 */
[C---:B------:R-:W-:Y:S02]  /*bab0*/  ISETP.GT.AND P1, PT, R27.reuse, RZ, PT ;  /* 0x000000ff1b00720c */ /* 0x040fe40003f24270 */
[C---:B------:R-:W-:Y:S01]  /*bac0*/  ISETP.GT.AND P2, PT, R27.reuse, 0x1, PT ;  /* 0x000000011b00780c */ /* 0x040fe20003f44270 */
[----:B------:R-:W2:Y:S01]  /*bad0*/  SHFL.BFLY PT, R70, R29, 0x2, 0x1f ;  /* 0x0c401f001d467f89 */ /* 0x000ea200000e0000 */
[----:B------:R-:W3:Y:S01]  /*bae0*/  MUFU.TANH R39, R39 ;  /* 0x0000002700277308 */ /* 0x000ee20000002400 */
[----:B------:R-:W-:-:S02]  /*baf0*/  ISETP.GT.AND P3, PT, R27, 0x8, PT ;  /* 0x000000081b00780c */ /* 0x000fc40003f64270 */
[----:B------:R-:W-:Y:S02]  /*bb00*/  FSEL R40, R13, -INF , P1 ;  /* 0xff8000000d287808 */ /* 0x000fe40000800000 */
[----:B------:R-:W-:Y:S02]  /*bb10*/  ISETP.GT.AND P1, PT, R27, 0x9, PT ;  /* 0x000000091b00780c */ /* 0x000fe40003f24270 */
[----:B0-----:R-:W-:Y:S01]  /*bb20*/  FSEL R44, R31, -INF , P3 ;  /* 0xff8000001f2c7808 */ /* 0x001fe20001800000 */
[----:B------:R-:W0:Y:S01]  /*bb30*/  MUFU.TANH R32, R32 ;  /* 0x0000002000207308 */ /* 0x000e220000002400 */
[----:B-1----:R-:W-:Y:S02]  /*bb40*/  FSEL R48, R35, -INF , P1 ;  /* 0xff80000023307808 */ /* 0x002fe40000800000 */
[C---:B------:R-:W-:Y:S02]  /*bb50*/  ISETP.GT.AND P1, PT, R27.reuse, 0x11, PT ;  /* 0x000000111b00780c */ /* 0x040fe40003f24270 */
[----:B------:R-:W-:-:S02]  /*bb60*/  ISETP.GT.AND P3, PT, R27, 0x29, PT ;  /* 0x000000291b00780c */ /* 0x000fc40003f64270 */
[----:B------:R-:W-:Y:S01]  /*bb70*/  FSEL R54, R54, -INF , P1 ;  /* 0xff80000036367808 */ /* 0x000fe20000800000 */
[----:B------:R1:W-:Y:S01]  /*bb80*/  MUFU.TANH R76, R25 ;  /* 0x00000019004c7308 */ /* 0x0003e20000002400 */
[----:B------:R-:W-:Y:S02]  /*bb90*/  ISETP.GT.AND P1, PT, R27, 0x19, PT ;  /* 0x000000191b00780c */ /* 0x000fe40003f24270 */
[----:B------:R-:W-:Y:S02]  /*bba0*/  PRMT R43, R188, 0x654, R43 ;  /* 0x00000654bc2b7816 */ /* 0x000fe4000000002b */
[----:B------:R-:W-:Y:S02]  /*bbb0*/  FSEL R66, R66, -INF , P1 ;  /* 0xff80000042427808 */ /* 0x000fe40000800000 */
[----:B--2---:R-:W-:Y:S01]  /*bbc0*/  FMNMX.FTZ R36, R29, R70, !PT ;  /* 0x000000461d247209 */ /* 0x004fe20007810000 */
[----:B------:R-:W-:Y:S01]  /*bbd0*/  FMUL.FTZ R70, R41, UR4 ;  /* 0x0000000429467c20 */ /* 0x000fe20008410000 */
[----:B------:R-:W-:Y:S01]  /*bbe0*/  FSEL R29, R15, -INF , P2 ;  /* 0xff8000000f1d7808 */ /* 0x000fe20001000000 */
[----:B------:R-:W-:Y:S01]  /*bbf0*/  MUFU.TANH R45, R45 ;  /* 0x0000002d002d7308 */ /* 0x000fe20000002400 */
[----:B------:R-:W-:Y:S01]  /*bc00*/  ISETP.GT.AND P2, PT, R27, 0x10, PT ;  /* 0x000000101b00780c */ /* 0x000fe20003f44270 */
[----:B------:R-:W2:Y:S01]  /*bc10*/  SHFL.BFLY PT, R37, R36, 0x1, 0x1f ;  /* 0x0c201f0024257f89 */ /* 0x000ea200000e0000 */
[----:B------:R-:W-:Y:S01]  /*bc20*/  FMNMX.FTZ R13, R40, R29, !PT ;  /* 0x0000001d280d7209 */ /* 0x000fe20007810000 */
[----:B------:R-:W-:Y:S01]  /*bc30*/  ULDC UR4, c[0x0][0x988] ;  /* 0x0002620000047ab9 */ /* 0x000fe20000000800 */
[----:B---3--:R-:W-:Y:S01]  /*bc40*/  FSEL R52, R39, -INF , P2 ;  /* 0xff80000027347808 */ /* 0x008fe20001000000 */
[----:B------:R3:W-:Y:S01]  /*bc50*/  SYNCS.ARRIVE.TRANS64.RED.A1T0 RZ, [R43+URZ], RZ ;  /* 0x000000ff2bff79a7 */ /* 0x0007e2000810043f */
[----:B------:R-:W-:Y:S01]  /*bc60*/  FMNMX.FTZ R13, R44, R13, !PT ;  /* 0x0000000d2c0d7209 */ /* 0x000fe20007810000 */
[----:B------:R-:W4:Y:S01]  /*bc70*/  MUFU.TANH R70, R70 ;  /* 0x0000004600467308 */ /* 0x000f220000002400 */
[----:B------:R-:W-:Y:S01]  /*bc80*/  BAR.SYNC.DEFER_BLOCKING 0xf, 0x100 ;  /* 0x03c4000000007b1d */ /* 0x000fe20000010000 */
[----:B------:R-:W-:-:S02]  /*bc90*/  ISETP.GT.AND P2, PT, R27, 0x18, PT ;  /* 0x000000181b00780c */ /* 0x000fc40003f44270 */
[----:B------:R-:W-:Y:S02]  /*bca0*/  FMNMX.FTZ R13, R48, R13, !PT ;  /* 0x0000000d300d7209 */ /* 0x000fe40007810000 */
[----:B0-----:R-:W-:Y:S02]  /*bcb0*/  FSEL R64, R32, -INF , P2 ;  /* 0xff80000020407808 */ /* 0x001fe40001000000 */
[----:B------:R-:W-:Y:S01]  /*bcc0*/  FMNMX.FTZ R13, R52, R13, !PT ;  /* 0x0000000d340d7209 */ /* 0x000fe20007810000 */
[----:B------:R-:W-:Y:S01]  /*bcd0*/  MUFU.TANH R33, R33 ;  /* 0x0000002100217308 */ /* 0x000fe20000002400 */
[C---:B------:R-:W-:Y:S02]  /*bce0*/  ISETP.GT.AND P2, PT, R27.reuse, 0x20, PT ;  /* 0x000000201b00780c */ /* 0x040fe40003f44270 */
[----:B-1----:R-:W-:Y:S01]  /*bcf0*/  FMNMX.FTZ R25, R54, R13, !PT ;  /* 0x0000000d36197209 */ /* 0x002fe20007810000 */
[----:B------:R-:W-:Y:S01]  /*bd00*/  IMAD.U32 R13, RZ, RZ, UR4 ;  /* 0x00000004ff0d7e24 */ /* 0x000fe2000f8e00ff */
[----:B------:R-:W-:-:S02]  /*bd10*/  ISETP.GT.AND P1, PT, R27, 0x21, PT ;  /* 0x000000211b00780c */ /* 0x000fc40003f24270 */
[----:B------:R-:W-:Y:S01]  /*bd20*/  FMNMX.FTZ R25, R64, R25, !PT ;  /* 0x0000001940197209 */ /* 0x000fe20007810000 */
[----:B------:R-:W-:Y:S01]  /*bd30*/  MUFU.TANH R53, R53 ;  /* 0x0000003500357308 */ /* 0x000fe20000002400 */
[----:B------:R-:W-:Y:S02]  /*bd40*/  FSEL R68, R68, -INF , P2 ;  /* 0xff80000044447808 */ /* 0x000fe40001000000 */
[----:B------:R-:W-:Y:S02]  /*bd50*/  FMNMX.FTZ R25, R66, R25, !PT ;  /* 0x0000001942197209 */ /* 0x000fe40007810000 */
[----:B--2---:R-:W-:Y:S02]  /*bd60*/  FMNMX.FTZ R15, R36, R37, !PT ;  /* 0x00000025240f7209 */ /* 0x004fe40007810000 */
[----:B------:R-:W-:Y:S01]  /*bd70*/  ISETP.GT.AND P2, PT, R27, 0x28, PT ;  /* 0x000000281b00780c */ /* 0x000fe20003f44270 */
[----:B------:R-:W0:Y:S01]  /*bd80*/  MUFU.TANH R36, R49 ;  /* 0x0000003100247308 */ /* 0x000e220000002400 */
[----:B----4-:R-:W-:Y:S01]  /*bd90*/  FSEL R70, R70, -INF , P1 ;  /* 0xff80000046467808 */ /* 0x010fe20000800000 */
[----:B------:R-:W-:Y:S01]  /*bda0*/  FMUL.FTZ R31, R15, R13 ;  /* 0x0000000d0f1f7220 */ /* 0x000fe20000410000 */
[----:B------:R-:W-:-:S02]  /*bdb0*/  FMNMX.FTZ R25, R68, R25, !PT ;  /* 0x0000001944197209 */ /* 0x000fc40007810000 */
[----:B------:R-:W-:Y:S02]  /*bdc0*/  FSEL R72, R72, -INF , P2 ;  /* 0xff80000048487808 */ /* 0x000fe40001000000 */
[----:B------:R-:W-:Y:S02]  /*bdd0*/  FMNMX.FTZ R25, R70, R25, !PT ;  /* 0x0000001946197209 */ /* 0x000fe40007810000 */
[----:B------:R-:W-:Y:S02]  /*bde0*/  ISETP.GT.AND P1, PT, R27, 0x30, PT ;  /* 0x000000301b00780c */ /* 0x000fe40003f24270 */
[----:B------:R-:W-:Y:S02]  /*bdf0*/  FSEL R74, R45, -INF , P3 ;  /* 0xff8000002d4a7808 */ /* 0x000fe40001800000 */
[----:B------:R-:W-:Y:S02]  /*be00*/  FMNMX.FTZ R25, R72, R25, !PT ;  /* 0x0000001948197209 */ /* 0x000fe40007810000 */
[----:B------:R-:W-:-:S02]  /*be10*/  ISETP.GT.AND P2, PT, R27, 0x31, PT ;  /* 0x000000311b00780c */ /* 0x000fc40003f44270 */
[----:B------:R-:W-:Y:S02]  /*be20*/  FSEL R76, R76, -INF , P1 ;  /* 0xff8000004c4c7808 */ /* 0x000fe40000800000 */
[----:B------:R-:W-:Y:S02]  /*be30*/  FMNMX.FTZ R25, R74, R25, !PT ;  /* 0x000000194a197209 */ /* 0x000fe40007810000 */
[----:B------:R-:W-:Y:S02]  /*be40*/  FSETP.NEU.FTZ.AND P4, PT, R15, -INF , PT ;  /* 0xff8000000f00780b */ /* 0x000fe40003f9d000 */
[----:B------:R-:W-:Y:S02]  /*be50*/  ISETP.GT.AND P1, PT, R27, 0x38, PT ;  /* 0x000000381b00780c */ /* 0x000fe40003f24270 */
[----:B0-----:R-:W-:Y:S02]  /*be60*/  FSEL R36, R36, -INF , P2 ;  /* 0xff80000024247808 */ /* 0x001fe40001000000 */
[----:B------:R-:W-:-:S02]  /*be70*/  FMNMX.FTZ R25, R76, R25, !PT ;  /* 0x000000194c197209 */ /* 0x000fc40007810000 */
[----:B------:R-:W-:Y:S02]  /*be80*/  FSEL R31, R31, RZ, P4 ;  /* 0x000000ff1f1f7208 */ /* 0x000fe40002000000 */
[----:B------:R-:W-:Y:S02]  /*be90*/  ISETP.GT.AND P2, PT, R27, 0x39, PT ;  /* 0x000000391b00780c */ /* 0x000fe40003f44270 */
[----:B------:R-:W-:Y:S01]  /*bea0*/  FSEL R32, R33, -INF , P1 ;  /* 0xff80000021207808 */ /* 0x000fe20000800000 */
[--C-:B------:R-:W-:Y:S01]  /*beb0*/  FFMA.FTZ R78, R62, R13, -R31.reuse ;  /* 0x0000000d3e4e7223 */ /* 0x100fe2000001081f */
[----:B------:R-:W-:Y:S01]  /*bec0*/  FMNMX.FTZ R25, R36, R25, !PT ;  /* 0x0000001924197209 */ /* 0x000fe20007810000 */
[-CC-:B------:R-:W-:Y:S01]  /*bed0*/  FFMA.FTZ R167, R60, R13.reuse, -R31.reuse ;  /* 0x0000000d3ca77223 */ /* 0x180fe2000001081f */
[----:B------:R-:W-:Y:S01]  /*bee0*/  FSEL R62, R53, -INF , P2 ;  /* 0xff800000353e7808 */ /* 0x000fe20001000000 */
        /* <DEDUP_REMOVED lines=8> */
[-CC-:B------:R-:W-:Y:S01]  /*bf70*/  FFMA.FTZ R58, R58, R13.reuse, -R31.reuse ;  /* 0x0000000d3a3a7223 */ /* 0x180fe2000001081f */
[-CC-:B------:R-:W-:Y:S01]  /*bf80*/  FFMA.FTZ R161, R56, R13.reuse, -R31.reuse ;  /* 0x0000000d38a17223 */ /* 0x180fe2000001081f */
[----:B------:R-:W0:Y:S01]  /*bf90*/  SHFL.BFLY PT, R60, R25, 0x2, 0x1f ;  /* 0x0c401f00193c7f89 */ /* 0x000e2200000e0000 */
[-CC-:B------:R-:W-:Y:S01]  /*bfa0*/  FFMA.FTZ R50, R50, R13.reuse, -R31.reuse ;  /* 0x0000000d32327223 */ /* 0x180fe2000001081f */
[----:B------:R-:W1:Y:S01]  /*bfb0*/  MUFU.EX2 R165, R165 ;  /* 0x000000a500a57308 */ /* 0x000e620000000800 */
[-CC-:B------:R-:W-:Y:S01]  /*bfc0*/  FFMA.FTZ R163, R46, R13.reuse, -R31.reuse ;  /* 0x0000000d2ea37223 */ /* 0x180fe2000001081f */
[-CC-:B------:R-:W-:Y:S01]  /*bfd0*/  FFMA.FTZ R42, R42, R13.reuse, -R31.reuse ;  /* 0x0000000d2a2a7223 */ /* 0x180fe2000001081f */
[-CC-:B------:R-:W-:Y:S01]  /*bfe0*/  FFMA.FTZ R30, R34, R13.reuse, -R31.reuse ;  /* 0x0000000d221e7223 */ /* 0x180fe2000001081f */
[----:B------:R-:W-:-:S04]  /*bff0*/  FFMA.FTZ R24, R24, R13, -R31 ;  /* 0x0000000d18187223 */ /* 0x000fc8000001081f */
[----:B------:R-:W2:Y:S08]  /*c000*/  MUFU.EX2 R167, R167 ;  /* 0x000000a700a77308 */ /* 0x000eb00000000800 */
[----:B------:R-:W4:Y:S01]  /*c010*/  MUFU.EX2 R58, R58 ;  /* 0x0000003a003a7308 */ /* 0x000f220000000800 */
[----:B-1----:R-:W-:Y:S01]  /*c020*/  FADD.FTZ R34, R165, R78 ;  /* 0x0000004ea5227221 */ /* 0x002fe20000010000 */
[----:B------:R-:W-:-:S02]  /*c030*/  F2FP.BF16.F32.PACK_AB R165, R78, R165 ;  /* 0x000000a54ea5723e */ /* 0x000fc400000010ff */
[----:B0-----:R-:W-:Y:S01]  /*c040*/  FMNMX.FTZ R60, R25, R60, !PT ;  /* 0x0000003c193c7209 */ /* 0x001fe20007810000 */
[----:B------:R-:W-:-:S03]  /*c050*/  FFMA.FTZ R25, R28, R13, -R31 ;  /* 0x0000000d1c197223 */ /* 0x000fc6000001081f */
[----:B------:R-:W0:Y:S01]  /*c060*/  MUFU.EX2 R161, R161 ;  /* 0x000000a100a17308 */ /* 0x000e220000000800 */
[----:B--2---:R-:W-:Y:S01]  /*c070*/  FADD.FTZ R47, R167, R34 ;  /* 0x00000022a72f7221 */ /* 0x004fe20000010000 */
[----:B------:R-:W1:Y:S06]  /*c080*/  SHFL.BFLY PT, R27, R60, 0x1, 0x1f ;  /* 0x0c201f003c1b7f89 */ /* 0x000e6c00000e0000 */
[----:B------:R-:W2:Y:S01]  /*c090*/  MUFU.EX2 R50, R50 ;  /* 0x0000003200327308 */ /* 0x000ea20000000800 */
[----:B----4-:R-:W-:-:S07]  /*c0a0*/  F2FP.BF16.F32.PACK_AB R167, R58, R167 ;  /* 0x000000a73aa7723e */ /* 0x010fce00000010ff */
[----:B------:R-:W4:Y:S08]  /*c0b0*/  MUFU.EX2 R163, R163 ;  /* 0x000000a300a37308 */ /* 0x000f300000000800 */
[----:B------:R-:W3:Y:S01]  /*c0c0*/  MUFU.EX2 R42, R42 ;  /* 0x0000002a002a7308 */ /* 0x000ee20000000800 */
[----:B-1----:R-:W-:Y:S01]  /*c0d0*/  FMNMX.FTZ R14, R60, R27, !PT ;  /* 0x0000001b3c0e7209 */ /* 0x002fe20007810000 */
[----:B------:R-:W-:-:S03]  /*c0e0*/  FFMA.FTZ R27, R0, R13, -R31 ;  /* 0x0000000d001b7223 */ /* 0x000fc6000001081f */
[C---:B------:R-:W-:Y:S01]  /*c0f0*/  FSETP.NEU.FTZ.AND P1, PT, R14.reuse, -INF , PT ;  /* 0xff8000000e00780b */ /* 0x040fe20003f3d000 */
[----:B------:R-:W-:Y:S02]  /*c100*/  FMUL.FTZ R33, R14, R13 ;  /* 0x0000000d0e217220 */ /* 0x000fe40000410000 */
[----:B------:R-:W1:Y:S03]  /*c110*/  MUFU.EX2 R157, R157 ;  /* 0x0000009d009d7308 */ /* 0x000e660000000800 */
        /* <DEDUP_REMOVED lines=11> */
[-C--:B------:R-:W-:Y:S01]  /*c1d0*/  FFMA.FTZ R156, R68, R13.reuse, -R33 ;  /* 0x0000000d449c7223 */ /* 0x080fe20000010821 */
[----:B------:R-:W-:Y:S01]  /*c1e0*/  FADD.FTZ R40, R58, R47 ;  /* 0x0000002f3a287221 */ /* 0x000fe20000010000 */
[-CC-:B------:R-:W-:Y:S01]  /*c1f0*/  FFMA.FTZ R39, R70, R13.reuse, -R33.reuse ;  /* 0x0000000d46277223 */ /* 0x180fe20000010821 */
[-CC-:B------:R-:W-:Y:S01]  /*c200*/  FFMA.FTZ R41, R72, R13.reuse, -R33.reuse ;  /* 0x0000000d48297223 */ /* 0x180fe20000010821 */
[-CC-:B------:R-:W-:Y:S01]  /*c210*/  FFMA.FTZ R0, R74, R13.reuse, -R33.reuse ;  /* 0x0000000d4a007223 */ /* 0x180fe20000010821 */
[----:B0-----:R-:W-:Y:S01]  /*c220*/  FADD.FTZ R47, R161, R40 ;  /* 0x00000028a12f7221 */ /* 0x001fe20000010000 */
[----:B------:R-:W0:Y:S01]  /*c230*/  MUFU.EX2 R29, R29 ;  /* 0x0000001d001d7308 */ /* 0x000e220000000800 */
[-CC-:B------:R-:W-:Y:S01]  /*c240*/  FFMA.FTZ R28, R76, R13.reuse, -R33.reuse ;  /* 0x0000000d4c1c7223 */ /* 0x180fe20000010821 */
[-C--:B------:R-:W-:Y:S01]  /*c250*/  FFMA.FTZ R36, R36, R13.reuse, -R33 ;  /* 0x0000000d24247223 */ /* 0x080fe20000010821 */
[----:B--2---:R-:W-:Y:S01]  /*c260*/  FADD.FTZ R40, R50, R47 ;  /* 0x0000002f32287221 */ /* 0x004fe20000010000 */
[-CC-:B------:R-:W-:Y:S01]  /*c270*/  FFMA.FTZ R32, R32, R13.reuse, -R33.reuse ;  /* 0x0000000d20207223 */ /* 0x180fe20000010821 */
[----:B------:R-:W-:Y:S01]  /*c280*/  FFMA.FTZ R33, R62, R13, -R33 ;  /* 0x0000000d3e217223 */ /* 0x000fe20000010821 */
[----:B------:R-:W-:Y:S01]  /*c290*/  F2FP.BF16.F32.PACK_AB R161, R50, R161 ;  /* 0x000000a132a1723e */ /* 0x000fe200000010ff */
[----:B----4-:R-:W-:Y:S01]  /*c2a0*/  FADD.FTZ R47, R163, R40 ;  /* 0x00000028a32f7221 */ /* 0x010fe20000010000 */
[----:B------:R-:W2:Y:S01]  /*c2b0*/  MUFU.EX2 R166, R166 ;  /* 0x000000a600a67308 */ /* 0x000ea20000000800 */
[----:B---3--:R-:W-:-:S02]  /*c2c0*/  F2FP.BF16.F32.PACK_AB R163, R42, R163 ;  /* 0x000000a32aa3723e */ /* 0x008fc400000010ff */
[----:B------:R-:W-:-:S04]  /*c2d0*/  FADD.FTZ R40, R42, R47 ;  /* 0x0000002f2a287221 */ /* 0x000fc80000010000 */
[----:B-1----:R-:W-:Y:S01]  /*c2e0*/  FADD.FTZ R47, R157, R40 ;  /* 0x000000289d2f7221 */ /* 0x002fe20000010000 */
[----:B------:R-:W1:Y:S01]  /*c2f0*/  MUFU.EX2 R31, R31 ;  /* 0x0000001f001f7308 */ /* 0x000e620000000800 */
[----:B0-----:R-:W-:Y:S01]  /*c300*/  FADD.FTZ R45, R164, R29 ;  /* 0x0000001da42d7221 */ /* 0x001fe20000010000 */
[----:B------:R-:W-:Y:S01]  /*c310*/  F2FP.BF16.F32.PACK_AB R164, R29, R164 ;  /* 0x000000a41da4723e */ /* 0x000fe200000010ff */
[C---:B------:R-:W-:Y:S01]  /*c320*/  FADD.FTZ R47, R38.reuse, R47 ;  /* 0x0000002f262f7221 */ /* 0x040fe20000010000 */
[----:B------:R-:W-:-:S04]  /*c330*/  F2FP.BF16.F32.PACK_AB R157, R38, R157 ;  /* 0x0000009d269d723e */ /* 0x000fc800000010ff */
[----:B------:R-:W0:Y:S01]  /*c340*/  MUFU.EX2 R160, R160 ;  /* 0x000000a000a07308 */ /* 0x000e220000000800 */
[----:B--2---:R-:W-:-:S07]  /*c350*/  FADD.FTZ R34, R166, R45 ;  /* 0x0000002da6227221 */ /* 0x004fce0000010000 */
[----:B------:R-:W2:Y:S01]  /*c360*/  MUFU.EX2 R35, R35 ;  /* 0x0000002300237308 */ /* 0x000ea20000000800 */
[C---:B-1----:R-:W-:Y:S01]  /*c370*/  FADD.FTZ R45, R31.reuse, R34 ;  /* 0x000000221f2d7221 */ /* 0x042fe20000010000 */
[----:B------:R-:W-:-:S05]  /*c380*/  F2FP.BF16.F32.PACK_AB R166, R31, R166 ;  /* 0x000000a61fa6723e */ /* 0x000fca00000010ff */
[----:B------:R1:W-:Y:S01]  /*c390*/  STSM.16.M88.4 [R201+0x26800], R164 ;  /* 0x026800a4c9007844 */ /* 0x0003e20000000200 */
        /* <DEDUP_REMOVED lines=8> */
[C---:B0-----:R-:W-:Y:S01]  /*c420*/  FADD.FTZ R45, R37.reuse, R34 ;  /* 0x00000022252d7221 */ /* 0x041fe20000010000 */
[----:B------:R-:W-:-:S05]  /*c430*/  F2FP.BF16.F32.PACK_AB R162, R37, R162 ;  /* 0x000000a225a2723e */ /* 0x000fca00000010ff */
[----:B------:R1:W-:Y:S01]  /*c440*/  STSM.16.M88.4 [R204], R160 ;  /* 0x000000a0cc007844 */ /* 0x0003e20000000200 */
[----:B------:R-:W-:Y:S01]  /*c450*/  MUFU.EX2 R30, R30 ;  /* 0x0000001e001e7308 */ /* 0x000fe20000000800 */
[----:B--2---:R-:W-:-:S07]  /*c460*/  FADD.FTZ R34, R156, R45 ;  /* 0x0000002d9c227221 */ /* 0x004fce0000010000 */
[----:B------:R-:W0:Y:S01]  /*c470*/  MUFU.EX2 R41, R41 ;  /* 0x0000002900297308 */ /* 0x000e220000000800 */
[C---:B---3--:R-:W-:Y:S01]  /*c480*/  FADD.FTZ R34, R39.reuse, R34 ;  /* 0x0000002227227221 */ /* 0x048fe20000010000 */
[----:B------:R-:W-:-:S06]  /*c490*/  F2FP.BF16.F32.PACK_AB R156, R39, R156 ;  /* 0x0000009c279c723e */ /* 0x000fcc00000010ff */
[----:B------:R-:W2:Y:S08]  /*c4a0*/  MUFU.EX2 R3, R3 ;  /* 0x0000000300037308 */ /* 0x000eb00000000800 */
[----:B------:R-:W3:Y:S01]  /*c4b0*/  MUFU.EX2 R0, R0 ;  /* 0x0000000000007308 */ /* 0x000ee20000000800 */
[----:B0-----:R-:W-:-:S07]  /*c4c0*/  FADD.FTZ R29, R41, R34 ;  /* 0x00000022291d7221 */ /* 0x001fce0000010000 */
[----:B------:R-:W-:Y:S01]  /*c4d0*/  MUFU.EX2 R25, R25 ;  /* 0x0000001900197308 */ /* 0x000fe20000000800 */
[----:B--2---:R-:W-:-:S07]  /*c4e0*/  F2FP.BF16.F32.PACK_AB R159, R3, R30 ;  /* 0x0000001e039f723e */ /* 0x004fce00000010ff */
[----:B------:R-:W0:Y:S01]  /*c4f0*/  MUFU.EX2 R26, R26 ;  /* 0x0000001a001a7308 */ /* 0x000e220000000800 */
[C---:B---3--:R-:W-:Y:S01]  /*c500*/  FADD.FTZ R29, R0.reuse, R29 ;  /* 0x0000001d001d7221 */ /* 0x048fe20000010000 */
[----:B------:R-:W-:-:S05]  /*c510*/  F2FP.BF16.F32.PACK_AB R158, R0, R41 ;  /* 0x00000029009e723e */ /* 0x000fca00000010ff */
[----:B------:R1:W-:Y:S01]  /*c520*/  STSM.16.M88.4 [R202], R156 ;  /* 0x0000009cca007844 */ /* 0x0003e20000000200 */
[----:B------:R-:W-:Y:S08]  /*c530*/  MUFU.EX2 R28, R28 ;  /* 0x0000001c001c7308 */ /* 0x000ff00000000800 */
[----:B------:R2:W3:Y:S01]  /*c540*/  MUFU.EX2 R43, R36 ;  /* 0x00000024002b7308 */ /* 0x0004e20000000800 */
[----:B0-----:R-:W-:-:S07]  /*c550*/  F2FP.BF16.F32.PACK_AB R153, R26, R25 ;  /* 0x000000191a99723e */ /* 0x001fce00000010ff */
[----:B------:R-:W-:Y:S01]  /*c560*/  MUFU.EX2 R24, R24 ;  /* 0x0000001800187308 */ /* 0x000fe20000000800 */
[----:B--2---:R-:W-:-:S04]  /*c570*/  FADD.FTZ R36, R30, R47 ;  /* 0x0000002f1e247221 */ /* 0x004fc80000010000 */
[----:B------:R-:W-:-:S03]  /*c580*/  FADD.FTZ R36, R3, R36 ;  /* 0x0000002403247221 */ /* 0x000fc60000010000 */
[----:B------:R-:W0:Y:S01]  /*c590*/  MUFU.EX2 R27, R27 ;  /* 0x0000001b001b7308 */ /* 0x000e220000000800 */
[----:B---3-5:R-:W-:Y:S01]  /*c5a0*/  F2FP.BF16.F32.PACK_AB R152, R43, R28 ;  /* 0x0000001c2b98723e */ /* 0x028fe200000010ff */
[----:B------:R-:W-:Y:S01]  /*c5b0*/  FADD.FTZ R25, R25, R36 ;  /* 0x0000002419197221 */ /* 0x000fe20000010000 */
[----:B------:R-:W-:-:S03]  /*c5c0*/  FADD.FTZ R28, R28, R29 ;  /* 0x0000001d1c1c7221 */ /* 0x000fc60000010000 */
[----:B------:R-:W-:Y:S01]  /*c5d0*/  FADD.FTZ R25, R26, R25 ;  /* 0x000000191a197221 */ /* 0x000fe20000010000 */
[----:B------:R-:W-:Y:S01]  /*c5e0*/  FADD.FTZ R43, R43, R28 ;  /* 0x0000001c2b2b7221 */ /* 0x000fe20000010000 */
[----:B------:R-:W2:Y:S08]  /*c5f0*/  MUFU.EX2 R32, R32 ;  /* 0x0000002000207308 */ /* 0x000eb00000000800 */
[----:B------:R-:W3:Y:S01]  /*c600*/  MUFU.EX2 R33, R33 ;  /* 0x0000002100217308 */ /* 0x000ee20000000800 */
[----:B0-----:R-:W-:Y:S01]  /*c610*/  F2FP.BF16.F32.PACK_AB R155, R27, R24 ;  /* 0x000000181b9b723e */ /* 0x001fe200000010ff */
[----:B------:R-:W-:-:S04]  /*c620*/  FADD.FTZ R24, R24, R25 ;  /* 0x0000001918187221 */ /* 0x000fc80000010000 */
[----:B------:R-:W-:Y:S01]  /*c630*/  FADD.FTZ R3, R27, R24 ;  /* 0x000000181b037221 */ /* 0x000fe20000010000 */
[----:B--2---:R-:W-:Y:S01]  /*c640*/  FADD.FTZ R0, R32, R43 ;  /* 0x0000002b20007221 */ /* 0x004fe20000010000 */
[----:B---3--:R-:W-:-:S03]  /*c650*/  F2FP.BF16.F32.PACK_AB R154, R33, R32 ;  /* 0x00000020219a723e */ /* 0x008fc600000010ff */
[----:B------:R-:W-:Y:S02]  /*c660*/  FADD.FTZ R0, R33, R0 ;  /* 0x0000000021007221 */ /* 0x000fe40000010000 */
[----:B------:R1:W-:Y:S01]  /*c670*/  STSM.16.M88.4 [R203], R152 ;  /* 0x00000098cb007844 */ /* 0x0003e20000000200 */
[----:B------:R-:W-:Y:S05]  /*c680*/  @!P0 BRA `(.L_x_7983) ;  /* 0x0000000000048947 */ /* 0x000fea0003800000 */
[----:B------:R-:W-:Y:S01]  /*c690*/  BPT.TRAP 0x1 ;  /* 0x000000040000795c */ /* 0x000fe20000300000 */
.L_x_7983:
[----:B------:R0:W2:Y:S01]  /*c6a0*/  SYNCS.PHASECHK.TRANS64.TRYWAIT P1, [R20+URZ+0x28c50], R21 ;  /* 0x028c5015140075a7 */ /* 0x0000a2000802017f */
[----:B------:R-:W-:Y:S05]  /*c6b0*/  @!P0 BRA `(.L_x_7984) ;  /* 0x0000000000048947 */ /* 0x000fea0003800000 */
[----:B------:R-:W-:Y:S01]  /*c6c0*/  BPT.TRAP 0x1 ;  /* 0x000000040000795c */ /* 0x000fe20000300000 */
.L_x_7984:
[----:B------:R-:W-:Y:S01]  /*c6d0*/  ULDC UR41, c[0x0][0x9d8] ;  /* 0x0002760000297ab9 */ /* 0x000fe20000000800 */
[----:B------:R-:W-:Y:S01]  /*c6e0*/  ULDC UR44, c[0x0][0x9d8] ;  /* 0x00027600002c7ab9 */ /* 0x000fe20000000800 */
[----:B------:R-:W-:Y:S01]  /*c6f0*/  ULDC UR38, c[0x0][0x988] ;  /* 0x0002620000267ab9 */ /* 0x000fe20000000800 */
[----:B------:R-:W-:Y:S01]  /*c700*/  ULDC UR40, c[0x0][0x988] ;  /* 0x0002620000287ab9 */ /* 0x000fe20000000800 */
[----:B------:R-:W-:Y:S01]  /*c710*/  BSSY B0, `(.L_x_7985) ;  /* 0x0000006000007945 */ /* 0x000fe20003800000 */
[----:B------:R-:W-:Y:S02]  /*c720*/  IMAD R28, R19, 0x1000, R195 ;  /* 0x00001000131c7824 */ /* 0x000fe400078e02c3 */
[----:B------:R-:W-:Y:S01]  /*c730*/  IMAD.MOV.U32 R29, RZ, RZ, 0x40000040 ;  /* 0x40000040ff1d7424 */ /* 0x000fe200078e00ff */
[----:B--2---:R-:W-:Y:S06]  /*c740*/  @P1 BRA `(.L_x_7986) ;  /* 0x0000000000081947 */ /* 0x004fec0003800000 */
[----:B------:R-:W2:Y:S02]  /*c750*/  SYNCS.PHASECHK.TRANS64.TRYWAIT P1, [R20+URZ+0x28c50], R21 ;  /* 0x028c5015140075a7 */ /* 0x000ea4000802017f */
[----:B--2---:R-:W-:Y:S05]  /*c760*/  @!P1 BRA `(.L_x_7987) ;  /* 0x0000013000a49947 */ /* 0x004fea0003800000 */
.L_x_7986:
[----:B------:R-:W-:Y:S05]  /*c770*/  BSYNC B0 ;  /* 0x0000000000007941 */ /* 0x000fea0003800000 */
.L_x_7985:
        /* <DEDUP_REMOVED lines=14> */
[----:B------:R-:W-:-:S06]  /*c860*/  WARPGROUP.ARRIVE ;  /* 0x00000000000079c5 */ /* 0x000fcc0000000000 */
        /* <DEDUP_REMOVED lines=24> */
.L_x_7988:
[----:B0-2---:R-:W0:Y:S01]  /*c9f0*/  LDC R21, c[0x0][0x448] ;  /* 0x00011200ff157b82 */ /* 0x005e220000000800 */
[----:B------:R-:W-:Y:S01]  /*ca00*/  VIADD R20, R20, 0x28c60 ;  /* 0x00028c6014147836 */ /* 0x000fe20000000000 */
[----:B------:R-:W-:Y:S01]  /*ca10*/  BSSY B1, `(.L_x_7989) ;  /* 0x000024d000017945 */ /* 0x000fe20003800000 */
[----:B-1----:R-:W-:Y:S02]  /*ca20*/  IMAD.MOV.U32 R152, RZ, RZ, R199 ;  /* 0x000000ffff987224 */ /* 0x002fe400078e00c7 */
[----:B------:R-:W-:Y:S01]  /*ca30*/  VIADD R209, R209, 0xfffffffe ;  /* 0xfffffffed1d17836 */ /* 0x000fe20000000000 */
[----:B------:R-:W-:-:S04]  /*ca40*/  PRMT R20, R188, 0x654, R20 ;  /* 0x00000654bc147816 */ /* 0x000fc80000000014 */
[----:B------:R1:W-:Y:S01]  /*ca50*/  SYNCS.ARRIVE.TRANS64.RED.A1T0 RZ, [R20+URZ], RZ ;  /* 0x000000ff14ff79a7 */ /* 0x0003e2000810043f */
[----:B0-----:R-:W-:-:S13]  /*ca60*/  ISETP.NE.AND P1, PT, R21, 0x1, PT ;  /* 0x000000011500780c */ /* 0x001fda0003f25270 */
[----:B------:R-:W0:Y:S08]  /*ca70*/  @P1 LDC R21, c[0x0][0x44c] ;  /* 0x00011300ff151b82 */ /* 0x000e300000000800 */
[----:B-1----:R-:W1:Y:S01]  /*ca80*/  @P1 LDC R20, c[0x0][0x450] ;  /* 0x00011400ff141b82 */ /* 0x002e620000000800 */
[----:B0-----:R-:W-:-:S05]  /*ca90*/  @P1 IMAD.HI.U32 R21, R199, R21, RZ ;  /* 0x00000015c7151227 */ /* 0x001fca00078e00ff */
[----:B-1----:R-:W-:-:S04]  /*caa0*/  @P1 SHF.R.U32.HI R152, RZ, R20, R21 ;  /* 0x00000014ff981219 */ /* 0x002fc80000011615 */
[----:B------:R-:W-:-:S04]  /*cab0*/  IADD3 R20, R152, R200, -R198 ;  /* 0x000000c898147210 */ /* 0x000fc80007ffe8c6 */
        /* <DEDUP_REMOVED lines=11> */
.L_x_8004:
[----:B------:R-:W-:-:S05]  /*cb70*/  VIADD R19, R220, 0x1 ;  /* 0x00000001dc137836 */ /* 0x000fca0000000000 */
[----:B------:R-:W-:-:S04]  /*cb80*/  ISETP.NE.AND P1, PT, R19, 0x2, PT ;  /* 0x000000021300780c */ /* 0x000fc80003f25270 */
[----:B------:R-:W-:Y:S02]  /*cb90*/  SEL R13, RZ, 0x1, P1 ;  /* 0x00000001ff0d7807 */ /* 0x000fe40000800000 */
[----:B------:R-:W-:Y:S02]  /*cba0*/  SEL R19, R19, RZ, P1 ;  /* 0x000000ff13137207 */ /* 0x000fe40000800000 */
[----:B------:R-:W-:Y:S01]  /*cbb0*/  LOP3.LUT R22, R22, R13, RZ, 0x3c, !PT ;  /* 0x0000000d16167212 */ /* 0x000fe200078e3cff */
[----:B0-----:R-:W-:Y:S06]  /*cbc0*/  @!P0 BRA `(.L_x_7992) ;  /* 0x0000000000048947 */ /* 0x001fec0003800000 */
[----:B------:R-:W-:Y:S01]  /*cbd0*/  BPT.TRAP 0x1 ;  /* 0x000000040000795c */ /* 0x000fe20000300000 */
.L_x_7992:
[----:B------:R-:W-:Y:S01]  /*cbe0*/  IMAD R209, R19, 0x8, R2 ;  /* 0x0000000813d17824 */ /* 0x000fe200078e0202 */
[----:B------:R-:W-:-:S04]  /*cbf0*/  SHF.L.U32 R213, R22, 0x1f, RZ ;  /* 0x0000001f16d57819 */ /* 0x000fc800000006ff */
[----:B------:R0:W1:Y:S01]  /*cc00*/  SYNCS.PHASECHK.TRANS64.TRYWAIT P1, [R209+URZ+0x28c30], R213 ;  /* 0x028c30d5d10075a7 */ /* 0x000062000802017f */
[----:B------:R-:W-:Y:S05]  /*cc10*/  @!P0 BRA `(.L_x_7993) ;  /* 0x0000000000048947 */ /* 0x000fea0003800000 */
[----:B------:R-:W-:Y:S01]  /*cc20*/  BPT.TRAP 0x1 ;  /* 0x000000040000795c */ /* 0x000fe20000300000 */
.L_x_7993:
[----:B------:R-:W-:Y:S01]  /*cc30*/  BSSY B2, `(.L_x_7994) ;  /* 0x0000006000027945 */ /* 0x000fe20003800000 */
[----:B------:R-:W-:Y:S02]  /*cc40*/  IMAD R154, R19, 0x200, R12 ;  /* 0x00000200139a7824 */ /* 0x000fe400078e020c */
[----:B------:R-:W-:Y:S01]  /*cc50*/  IMAD.MOV.U32 R155, RZ, RZ, 0x40000040 ;  /* 0x40000040ff9b7424 */ /* 0x000fe200078e00ff */
[----:B-1----:R-:W-:Y:S06]  /*cc60*/  @P1 BRA `(.L_x_7995) ;  /* 0x0000000000081947 */ /* 0x002fec0003800000 */
[----:B------:R-:W1:Y:S02]  /*cc70*/  SYNCS.PHASECHK.TRANS64.TRYWAIT P1, [R209+URZ+0x28c30], R213 ;  /* 0x028c30d5d10075a7 */ /* 0x000e64000802017f */
[----:B-1----:R-:W-:Y:S05]  /*cc80*/  @!P1 BRA `(.L_x_7996) ;  /* 0x0000012c00709947 */ /* 0x002fea0003800000 */
.L_x_7995:
[----:B------:R-:W-:Y:S05]  /*cc90*/  BSYNC B2 ;  /* 0x0000000000027941 */ /* 0x000fea0003800000 */
.L_x_7994:
        /* <DEDUP_REMOVED lines=14> */
[----:B------:R-:W-:Y:S01]  /*cd80*/  WARPGROUP.ARRIVE ;  /* 0x00000000000079c5 */ /* 0x000fe20000000000 */
[----:B------:R-:W-:Y:S02]  /*cd90*/  R2UR UR8, R10 ;  /* 0x000000000a0872ca */ /* 0x000fe400000e0000 */
[----:B------:R-:W-:Y:S02]  /*cda0*/  R2UR UR9, R11 ;  /* 0x000000000b0972ca */ /* 0x000fe400000e0000 */
[----:B------:R-:W-:Y:S01]  /*cdb0*/  R2UR UR14, R14 ;  /* 0x000000000e0e72ca */ /* 0x000fe200000e0000 */
[----:B------:R-:W-:Y:S01]  /*cdc0*/  HGMMA.64x64x16.F32.BF16 R152, gdesc[UR4], RZ, !UPT, gsb0 ;  /* 0x00e00000049879f0 */ /* 0x000fe2000c0018ff */
[----:B------:R-:W-:Y:S02]  /*cdd0*/  R2UR UR15, R15 ;  /* 0x000000000f0f72ca */ /* 0x000fe400000e0000 */
[----:B------:R-:W-:-:S02]  /*cde0*/  R2UR UR12, R8 ;  /* 0x00000000080c72ca */ /* 0x000fc400000e0000 */
        /* <DEDUP_REMOVED lines=15> */
.L_x_7997:
[----:B------:R-:W2:Y:S01]  /*cee0*/  LDC R13, c[0x0][0x448] ;  /* 0x00011200ff0d7b82 */ /* 0x000ea20000000800 */
[----:B------:R-:W-:Y:S01]  /*cef0*/  FMUL.FTZ R223, R183, UR44 ;  /* 0x0000002cb7df7c20 */ /* 0x000fe20008410000 */
[----:B------:R-:W-:Y:S01]  /*cf00*/  FMUL.FTZ R182, R182, UR44 ;  /* 0x0000002cb6b67c20 */ /* 0x000fe20008410000 */
[----:B------:R-:W-:Y:S01]  /*cf10*/  FMUL.FTZ R173, R173, UR44 ;  /* 0x0000002cadad7c20 */ /* 0x000fe20008410000 */
[----:B------:R-:W-:Y:S01]  /*cf20*/  FMUL.FTZ R172, R172, UR44 ;  /* 0x0000002cacac7c20 */ /* 0x000fe20008410000 */
[----:B------:R-:W-:Y:S01]  /*cf30*/  FMUL.FTZ R176, R176, UR44 ;  /* 0x0000002cb0b07c20 */ /* 0x000fe20008410000 */
[----:B------:R-:W-:Y:S01]  /*cf40*/  FMUL.FTZ R177, R177, UR44 ;  /* 0x0000002cb1b17c20 */ /* 0x000fe20008410000 */
[----:B------:R-:W-:Y:S01]  /*cf50*/  FMUL.FTZ R181, R181, UR44 ;  /* 0x0000002cb5b57c20 */ /* 0x000fe20008410000 */
[----:B------:R-:W-:Y:S08]  /*cf60*/  MUFU.TANH R182, R182 ;  /* 0x000000b600b67308 */ /* 0x000ff00000002400 */
[----:B------:R-:W-:Y:S01]  /*cf70*/  MUFU.TANH R172, R172 ;  /* 0x000000ac00ac7308 */ /* 0x000fe20000002400 */
[----:B--2---:R-:W-:Y:S01]  /*cf80*/  ISETP.NE.AND P1, PT, R13, 0x1, PT ;  /* 0x000000010d00780c */ /* 0x004fe20003f25270 */
[----:B------:R-:W-:-:S06]  /*cf90*/  IMAD.IADD R13, R208, 0x1, R199 ;  /* 0x00000001d00d7824 */ /* 0x000fcc00078e02c7 */
[----:B------:R-:W-:Y:S06]  /*cfa0*/  MUFU.TANH R181, R181 ;  /* 0x000000b500b57308 */ /* 0x000fec0000002400 */
[----:B------:R-:W2:Y:S08]  /*cfb0*/  @P1 LDC R15, c[0x0][0x44c] ;  /* 0x00011300ff0f1b82 */ /* 0x000eb00000000800 */
[----:B------:R-:W3:Y:S01]  /*cfc0*/  @P1 LDC R14, c[0x0][0x450] ;  /* 0x00011400ff0e1b82 */ /* 0x000ee20000000800 */
[----:B--2---:R-:W-:-:S05]  /*cfd0*/  @P1 IMAD.HI.U32 R15, R13, R15, RZ ;  /* 0x0000000f0d0f1227 */ /* 0x004fca00078e00ff */
        /* <DEDUP_REMOVED lines=21> */
[----:B------:R-:W2:Y:S01]  /*d130*/  SHFL.IDX PT, R175, R13, RZ, 0x1c1f ;  /* 0x001c1fff0daf7589 */ /* 0x000ea200000e0000 */
[----:B------:R-:W-:Y:S01]  /*d140*/  FMUL.FTZ R168, R170, UR44 ;  /* 0x0000002caaa87c20 */ /* 0x000fe20008410000 */
[----:B------:R-:W-:Y:S01]  /*d150*/  FMUL.FTZ R170, R174, UR44 ;  /* 0x0000002caeaa7c20 */ /* 0x000fe20008410000 */
[----:B------:R-:W-:Y:S01]  /*d160*/  FMUL.FTZ R174, R178, UR44 ;  /* 0x0000002cb2ae7c20 */ /* 0x000fe20008410000 */
[----:B------:R-:W3:Y:S01]  /*d170*/  MUFU.TANH R155, R155 ;  /* 0x0000009b009b7308 */ /* 0x000ee20000002400 */
[----:B------:R4:W5:Y:S07]  /*d180*/  SHFL.IDX PT, R178, R13, 0x1, 0x1c1f ;  /* 0x003c1f000db27f89 */ /* 0x00096e00000e0000 */
[----:B------:R-:W0:Y:S01]  /*d190*/  MUFU.TANH R166, R166 ;  /* 0x000000a600a67308 */ /* 0x000e220000002400 */
[----:B----4-:R-:W-:Y:S01]  /*d1a0*/  FMUL.FTZ R13, R179, UR44 ;  /* 0x0000002cb30d7c20 */ /* 0x010fe20008410000 */
[----:B------:R-:W-:-:S04]  /*d1b0*/  IMAD.MOV.U32 R179, RZ, RZ, -0x40 ;  /* 0xffffffc0ffb37424 */ /* 0x000fc800078e00ff */
[----:B------:R-:W-:Y:S02]  /*d1c0*/  IMAD R179, R21, R179, 0x1 ;  /* 0x0000000115b37424 */ /* 0x000fe400078e02b3 */
[----:B------:R-:W4:Y:S03]  /*d1d0*/  MUFU.TANH R14, R14 ;  /* 0x0000000e000e7308 */ /* 0x000f260000002400 */
[----:B------:R-:W-:-:S05]  /*d1e0*/  IADD3 R179, R200, R179, -R207 ;  /* 0x000000b3c8b37210 */ /* 0x000fca0007ffe8cf */
[----:B------:R-:W-:Y:S01]  /*d1f0*/  IMAD.IADD R222, R179, 0x1, -R198 ;  /* 0x00000001b3de7824 */ /* 0x000fe200078e0ac6 */
[----:B------:R-:W1:Y:S03]  /*d200*/  MUFU.TANH R157, R157 ;  /* 0x0000009d009d7308 */ /* 0x000e660000002400 */
[C---:B--2---:R-:W-:Y:S02]  /*d210*/  IMAD.IADD R179, R222.reuse, 0x1, R175 ;  /* 0x00000001deb37824 */ /* 0x044fe400078e02af */
[----:B-----5:R-:W-:-:S03]  /*d220*/  IMAD.IADD R183, R222, 0x1, R178 ;  /* 0x00000001deb77824 */ /* 0x020fc600078e02b2 */
[----:B------:R-:W2:Y:S01]  /*d230*/  MUFU.TANH R15, R15 ;  /* 0x0000000f000f7308 */ /* 0x000ea20000002400 */
[C---:B------:R-:W-:Y:S02]  /*d240*/  ISETP.GT.AND P2, PT, R179.reuse, 0x9, PT ;  /* 0x00000009b300780c */ /* 0x040fe40003f44270 */
[----:B------:R-:W-:Y:S02]  /*d250*/  ISETP.GT.AND P4, PT, R179, RZ, PT ;  /* 0x000000ffb300720c */ /* 0x000fe40003f84270 */
[----:B---3--:R-:W-:Y:S02]  /*d260*/  FSEL R155, R155, -INF , P2 ;  /* 0xff8000009b9b7808 */ /* 0x008fe40001000000 */
[C---:B------:R-:W-:Y:S01]  /*d270*/  ISETP.GT.AND P2, PT, R179.reuse, 0x20, PT ;  /* 0x00000020b300780c */ /* 0x040fe20003f44270 */
[----:B------:R-:W3:Y:S01]  /*d280*/  MUFU.TANH R159, R159 ;  /* 0x0000009f009f7308 */ /* 0x000ee20000002400 */
[----:B------:R-:W-:Y:S02]  /*d290*/  ISETP.GT.AND P5, PT, R179, 0x1, PT ;  /* 0x00000001b300780c */ /* 0x000fe40003fa4270 */
[----:B0-----:R-:W-:-:S02]  /*d2a0*/  FSEL R166, R166, -INF , P2 ;  /* 0xff800000a6a67808 */ /* 0x001fc40001000000 */
[----:B------:R-:W-:Y:S02]  /*d2b0*/  ISETP.GT.AND P2, PT, R183, 0x9, PT ;  /* 0x00000009b700780c */ /* 0x000fe40003f44270 */
[----:B----4-:R-:W-:Y:S01]  /*d2c0*/  FSEL R175, R14, -INF , P4 ;  /* 0xff8000000eaf7808 */ /* 0x010fe20002000000 */
[----:B------:R-:W0:Y:S01]  /*d2d0*/  MUFU.TANH R154, R154 ;  /* 0x0000009a009a7308 */ /* 0x000e220000002400 */
[----:B------:R-:W-:Y:S02]  /*d2e0*/  ISETP.GT.AND P4, PT, R179, 0x11, PT ;  /* 0x00000011b300780c */ /* 0x000fe40003f84270 */
[----:B-1----:R-:W-:Y:S02]  /*d2f0*/  FSEL R157, R157, -INF , P2 ;  /* 0xff8000009d9d7808 */ /* 0x002fe40001000000 */
[----:B------:R-:W-:Y:S02]  /*d300*/  ISETP.GT.AND P1, PT, R179, 0x8, PT ;  /* 0x00000008b300780c */ /* 0x000fe40003f24270 */
[----:B--2---:R-:W-:Y:S01]  /*d310*/  FSEL R178, R15, -INF , P5 ;  /* 0xff8000000fb27808 */ /* 0x004fe20002800000 */
[----:B------:R-:W1:Y:S01]  /*d320*/  MUFU.TANH R168, R168 ;  /* 0x000000a800a87308 */ /* 0x000e620000002400 */
[----:B------:R-:W-:-:S02]  /*d330*/  ISETP.GT.AND P2, PT, R183, 0x20, PT ;  /* 0x00000020b700780c */ /* 0x000fc40003f44270 */
[----:B------:R-:W-:Y:S02]  /*d340*/  ISETP.GT.AND P5, PT, R179, 0x18, PT ;  /* 0x00000018b300780c */ /* 0x000fe40003fa4270 */
[----:B---3--:R-:W-:Y:S02]  /*d350*/  FSEL R159, R159, -INF , P4 ;  /* 0xff8000009f9f7808 */ /* 0x008fe40002000000 */
[----:B------:R-:W-:Y:S01]  /*d360*/  ISETP.GT.AND P4, PT, R183, RZ, PT ;  /* 0x000000ffb700720c */ /* 0x000fe20003f84270 */
[----:B------:R-:W2:Y:S01]  /*d370*/  MUFU.TANH R162, R162 ;  /* 0x000000a200a27308 */ /* 0x000ea20000002400 */
[----:B0-----:R-:W-:Y:S02]  /*d380*/  FSEL R154, R154, -INF , P1 ;  /* 0xff8000009a9a7808 */ /* 0x001fe40000800000 */
[C---:B------:R-:W-:Y:S02]  /*d390*/  ISETP.GT.AND P1, PT, R179.reuse, 0x19, PT ;  /* 0x00000019b300780c */ /* 0x040fe40003f24270 */
[----:B------:R-:W-:-:S03]  /*d3a0*/  ISETP.GT.AND P3, PT, R179, 0x10, PT ;  /* 0x00000010b300780c */ /* 0x000fc60003f64270 */
[----:B------:R-:W0:Y:S01]  /*d3b0*/  MUFU.TANH R152, R152 ;  /* 0x0000009800987308 */ /* 0x000e220000002400 */
[----:B-1----:R-:W-:Y:S02]  /*d3c0*/  FSEL R168, R168, -INF , P2 ;  /* 0xff800000a8a87808 */ /* 0x002fe40001000000 */
[----:B------:R-:W-:-:S05]  /*d3d0*/  ISETP.GT.AND P2, PT, R183, 0x31, PT ;  /* 0x00000031b700780c */ /* 0x000fca0003f44270 */
[----:B------:R-:W1:Y:S01]  /*d3e0*/  MUFU.TANH R163, R163 ;  /* 0x000000a300a37308 */ /* 0x000e620000002400 */
[----:B--2---:R-:W-:Y:S02]  /*d3f0*/  FSEL R162, R162, -INF , P5 ;  /* 0xff800000a2a27808 */ /* 0x004fe40002800000 */
[----:B------:R-:W-:-:S05]  /*d400*/  ISETP.GT.AND P5, PT, R183, 0x1, PT ;  /* 0x00000001b700780c */ /* 0x000fca0003fa4270 */
[----:B------:R-:W2:Y:S01]  /*d410*/  MUFU.TANH R13, R13 ;  /* 0x0000000d000d7308 */ /* 0x000ea20000002400 */
[----:B0-----:R-:W-:Y:S02]  /*d420*/  FSEL R152, R152, -INF , P4 ;  /* 0xff80000098987808 */ /* 0x001fe40002000000 */
[----:B------:R-:W-:-:S05]  /*d430*/  ISETP.GT.AND P4, PT, R183, 0x11, PT ;  /* 0x00000011b700780c */ /* 0x000fca0003f84270 */
[----:B------:R-:W0:Y:S01]  /*d440*/  MUFU.TANH R153, R153 ;  /* 0x0000009900997308 */ /* 0x000e220000002400 */
[----:B-1----:R-:W-:Y:S02]  /*d450*/  FSEL R163, R163, -INF , P1 ;  /* 0xff800000a3a37808 */ /* 0x002fe40000800000 */
[----:B------:R-:W-:-:S05]  /*d460*/  ISETP.GT.AND P1, PT, R183, 0x8, PT ;  /* 0x00000008b700780c */ /* 0x000fca0003f24270 */
[----:B------:R-:W1:Y:S01]  /*d470*/  MUFU.TANH R158, R158 ;  /* 0x0000009e009e7308 */ /* 0x000e620000002400 */
[----:B--2---:R-:W-:Y:S02]  /*d480*/  FSEL R14, R13, -INF , P2 ;  /* 0xff8000000d0e7808 */ /* 0x004fe40001000000 */
[----:B------:R-:W-:Y:S02]  /*d490*/  FMNMX.FTZ R13, R152, R219, !PT ;  /* 0x000000db980d7209 */ /* 0x000fe40007810000 */
[----:B------:R-:W-:-:S03]  /*d4a0*/  ISETP.GT.AND P2, PT, R179, 0x30, PT ;  /* 0x00000030b300780c */ /* 0x000fc60003f44270 */
[----:B------:R-:W2:Y:S01]  /*d4b0*/  MUFU.TANH R156, R156 ;  /* 0x0000009c009c7308 */ /* 0x000ea20000002400 */
[----:B0-----:R-:W-:Y:S02]  /*d4c0*/  FSEL R153, R153, -INF , P5 ;  /* 0xff80000099997808 */ /* 0x001fe40002800000 */
[----:B------:R-:W-:Y:S02]  /*d4d0*/  ISETP.GT.AND P5, PT, R183, 0x18, PT ;  /* 0x00000018b700780c */ /* 0x000fe40003fa4270 */
[----:B------:R-:W-:-:S03]  /*d4e0*/  FMNMX.FTZ R13, R153, R13, !PT ;  /* 0x0000000d990d7209 */ /* 0x000fc60007810000 */
[----:B------:R-:W0:Y:S01]  /*d4f0*/  MUFU.TANH R167, R167 ;  /* 0x000000a700a77308 */ /* 0x000e220000002400 */
[----:B-1----:R-:W-:Y:S02]  /*d500*/  FSEL R158, R158, -INF , P3 ;  /* 0xff8000009e9e7808 */ /* 0x002fe40001800000 */
[----:B------:R-:W-:-:S05]  /*d510*/  ISETP.GT.AND P3, PT, R179, 0x21, PT ;  /* 0x00000021b300780c */ /* 0x000fca0003f64270 */
[----:B------:R-:W1:Y:S01]  /*d520*/  MUFU.TANH R160, R160 ;  /* 0x000000a000a07308 */ /* 0x000e620000002400 */
        /* <DEDUP_REMOVED lines=25> */
[----:B------:R-:W-:Y:S02]  /*d6c0*/  FMNMX.FTZ R13, R168, R13, !PT ;  /* 0x0000000da80d7209 */ /* 0x000fe40007810000 */
[----:B------:R-:W-:Y:S02]  /*d6d0*/  ISETP.GT.AND P3, PT, R183, 0x38, PT ;  /* 0x00000038b700780c */ /* 0x000fe40003f64270 */
[----:B------:R-:W-:Y:S01]  /*d6e0*/  FMNMX.FTZ R13, R169, R13, !PT ;  /* 0x0000000da90d7209 */ /* 0x000fe20007810000 */
[----:B------:R-:W2:Y:S01]  /*d6f0*/  MUFU.TANH R174, R174 ;  /* 0x000000ae00ae7308 */ /* 0x000ea20000002400 */
[----:B0-----:R-:W-:Y:S02]  /*d700*/  FSEL R170, R170, -INF , P4 ;  /* 0xff800000aaaa7808 */ /* 0x001fe40002000000 */
[----:B------:R-:W-:-:S02]  /*d710*/  ISETP.GT.AND P4, PT, R183, 0x39, PT ;  /* 0x00000039b700780c */ /* 0x000fc40003f84270 */
[----:B------:R-:W-:Y:S02]  /*d720*/  FMNMX.FTZ R13, R170, R13, !PT ;  /* 0x0000000daa0d7209 */ /* 0x000fe40007810000 */
[----:B------:R-:W-:Y:S01]  /*d730*/  FSEL R182, R182, -INF , P3 ;  /* 0xff800000b6b67808 */ /* 0x000fe20001800000 */
[----:B------:R-:W0:Y:S01]  /*d740*/  MUFU.TANH R222, R223 ;  /* 0x000000df00de7308 */ /* 0x000e220000002400 */
[----:B-1----:R-:W-:Y:S02]  /*d750*/  FSEL R171, R171, -INF , P5 ;  /* 0xff800000abab7808 */ /* 0x002fe40002800000 */
[----:B------:R-:W-:Y:S02]  /*d760*/  ISETP.GT.AND P3, PT, R179, 0x31, PT ;  /* 0x00000031b300780c */ /* 0x000fe40003f64270 */
[----:B------:R-:W-:Y:S02]  /*d770*/  FMNMX.FTZ R13, R171, R13, !PT ;  /* 0x0000000dab0d7209 */ /* 0x000fe40007810000 */
[----:B------:R-:W-:-:S02]  /*d780*/  ISETP.GT.AND P5, PT, R179, 0x39, PT ;  /* 0x00000039b300780c */ /* 0x000fc40003fa4270 */
[----:B--2---:R-:W-:Y:S02]  /*d790*/  FSEL R174, R174, -INF , P1 ;  /* 0xff800000aeae7808 */ /* 0x004fe40000800000 */
[----:B------:R-:W-:Y:S02]  /*d7a0*/  ISETP.GT.AND P1, PT, R179, 0x29, PT ;  /* 0x00000029b300780c */ /* 0x000fe40003f24270 */
[----:B------:R-:W-:Y:S02]  /*d7b0*/  FMNMX.FTZ R13, R174, R13, !PT ;  /* 0x0000000dae0d7209 */ /* 0x000fe40007810000 */
[----:B------:R-:W-:Y:S02]  /*d7c0*/  FSEL R181, R181, -INF , P5 ;  /* 0xff800000b5b57808 */ /* 0x000fe40002800000 */
[----:B------:R-:W-:Y:S02]  /*d7d0*/  FMNMX.FTZ R13, R14, R13, !PT ;  /* 0x0000000d0e0d7209 */ /* 0x000fe40007810000 */
[----:B0-----:R-:W-:-:S02]  /*d7e0*/  FSEL R222, R222, -INF , P4 ;  /* 0xff800000dede7808 */ /* 0x001fc40002000000 */
[----:B------:R-:W-:Y:S02]  /*d7f0*/  FMNMX.FTZ R13, R182, R13, !PT ;  /* 0x0000000db60d7209 */ /* 0x000fe40007810000 */
[----:B------:R-:W-:Y:S02]  /*d800*/  ISETP.GT.AND P4, PT, R179, 0x38, PT ;  /* 0x00000038b300780c */ /* 0x000fe40003f84270 */
[----:B------:R-:W-:-:S05]  /*d810*/  FMNMX.FTZ R13, R222, R13, !PT ;  /* 0x0000000dde0d7209 */ /* 0x000fca0007810000 */
[----:B------:R-:W0:Y:S02]  /*d820*/  SHFL.BFLY PT, R15, R13, 0x2, 0x1f ;  /* 0x0c401f000d0f7f89 */ /* 0x000e2400000e0000 */
[----:B0-----:R-:W-:-:S05]  /*d830*/  FMNMX.FTZ R15, R13, R15, !PT ;  /* 0x0000000f0d0f7209 */ /* 0x001fca0007810000 */
[----:B------:R-:W0:Y:S02]  /*d840*/  SHFL.BFLY PT, R13, R15, 0x1, 0x1f ;  /* 0x0c201f000f0d7f89 */ /* 0x000e2400000e0000 */
[----:B0-----:R-:W-:Y:S01]  /*d850*/  FMNMX.FTZ R15, R15, R13, !PT ;  /* 0x0000000d0f0f7209 */ /* 0x001fe20007810000 */
[----:B------:R-:W-:-:S03]  /*d860*/  IMAD.U32 R13, RZ, RZ, UR40 ;  /* 0x00000028ff0d7e24 */ /* 0x000fc6000f8e00ff */
[----:B------:R-:W-:-:S04]  /*d870*/  FSETP.NEU.FTZ.AND P6, PT, R15, -INF , PT ;  /* 0xff8000000f00780b */ /* 0x000fc80003fdd000 */
[----:B------:R-:W-:-:S05]  /*d880*/  FSEL R183, R15, RZ, P6 ;  /* 0x000000ff0fb77208 */ /* 0x000fca0003000000 */
[----:B------:R-:W-:Y:S01]  /*d890*/  FADD.FTZ R183, -R183, R219 ;  /* 0x000000dbb7b77221 */ /* 0x000fe20000010100 */
[----:B------:R-:W-:-:S05]  /*d8a0*/  FMUL.FTZ R219, R15, R13 ;  /* 0x0000000d0fdb7220 */ /* 0x000fca0000410000 */
[----:B------:R-:W-:Y:S02]  /*d8b0*/  FSEL R219, R219, RZ, P6 ;  /* 0x000000ffdbdb7208 */ /* 0x000fe40003000000 */
[----:B------:R-:W-:-:S03]  /*d8c0*/  ISETP.GT.AND P6, PT, R179, 0x28, PT ;  /* 0x00000028b300780c */ /* 0x000fc60003fc4270 */
[-CC-:B------:R-:W-:Y:S01]  /*d8d0*/  FFMA.FTZ R179, R168, R13.reuse, -R219.reuse ;  /* 0x0000000da8b37223 */ /* 0x180fe200000108db */
[-CC-:B------:R-:W-:Y:S01]  /*d8e0*/  FFMA.FTZ R152, R152, R13.reuse, -R219.reuse ;  /* 0x0000000d98987223 */ /* 0x180fe200000108db */
[-C--:B------:R-:W-:Y:S01]  /*d8f0*/  FMUL.FTZ R168, R183, R13.reuse ;  /* 0x0000000db7a87220 */ /* 0x080fe20000410000 */
[-CC-:B------:R-:W-:Y:S01]  /*d900*/  FFMA.FTZ R153, R153, R13.reuse, -R219.reuse ;  /* 0x0000000d99997223 */ /* 0x180fe200000108db */
[-CC-:B------:R-:W-:Y:S01]  /*d910*/  FFMA.FTZ R223, R14, R13.reuse, -R219.reuse ;  /* 0x0000000d0edf7223 */ /* 0x180fe200000108db */
[----:B------:R-:W-:Y:S01]  /*d920*/  VIADD R14, R209, 0x28c40 ;  /* 0x00028c40d10e7836 */ /* 0x000fe20000000000 */
[----:B------:R-:W-:Y:S01]  /*d930*/  FSEL R172, R172, -INF , P6 ;  /* 0xff800000acac7808 */ /* 0x000fe20003000000 */
[----:B------:R-:W-:Y:S01]  /*d940*/  MUFU.EX2 R152, R152 ;  /* 0x0000009800987308 */ /* 0x000fe20000000800 */
[-CC-:B------:R-:W-:Y:S01]  /*d950*/  FFMA.FTZ R161, R161, R13.reuse, -R219.reuse ;  /* 0x0000000da1a17223 */ /* 0x180fe200000108db */
[-CC-:B------:R-:W-:Y:S01]  /*d960*/  FFMA.FTZ R165, R165, R13.reuse, -R219.reuse ;  /* 0x0000000da5a57223 */ /* 0x180fe200000108db */
[----:B------:R-:W-:Y:S01]  /*d970*/  PRMT R14, R188, 0x654, R14 ;  /* 0x00000654bc0e7816 */ /* 0x000fe2000000000e */
[-CC-:B------:R-:W-:Y:S01]  /*d980*/  FFMA.FTZ R156, R156, R13.reuse, -R219.reuse ;  /* 0x0000000d9c9c7223 */ /* 0x180fe200000108db */
[-CC-:B------:R-:W-:Y:S01]  /*d990*/  FFMA.FTZ R157, R157, R13.reuse, -R219.reuse ;  /* 0x0000000d9d9d7223 */ /* 0x180fe200000108db */
[-CC-:B------:R-:W-:Y:S01]  /*d9a0*/  FFMA.FTZ R160, R160, R13.reuse, -R219.reuse ;  /* 0x0000000da0a07223 */ /* 0x180fe200000108db */
[----:B------:R0:W-:Y:S01]  /*d9b0*/  SYNCS.ARRIVE.TRANS64.RED.A1T0 RZ, [R14+URZ], RZ ;  /* 0x000000ff0eff79a7 */ /* 0x0001e2000810043f */
[----:B------:R-:W1:Y:S01]  /*d9c0*/  MUFU.EX2 R168, R168 ;  /* 0x000000a800a87308 */ /* 0x000e620000000800 */
[-CC-:B------:R-:W-:Y:S01]  /*d9d0*/  FFMA.FTZ R164, R164, R13.reuse, -R219.reuse ;  /* 0x0000000da4a47223 */ /* 0x180fe200000108db */
[-CC-:B------:R-:W-:Y:S01]  /*d9e0*/  FFMA.FTZ R169, R169, R13.reuse, -R219.reuse ;  /* 0x0000000da9a97223 */ /* 0x180fe200000108db */
[-CC-:B------:R-:W-:Y:S01]  /*d9f0*/  FFMA.FTZ R170, R170, R13.reuse, -R219.reuse ;  /* 0x0000000daaaa7223 */ /* 0x180fe200000108db */
[-CC-:B------:R-:W-:Y:S01]  /*da00*/  FFMA.FTZ R171, R171, R13.reuse, -R219.reuse ;  /* 0x0000000dabab7223 */ /* 0x180fe200000108db */
[-CC-:B------:R-:W-:Y:S01]  /*da10*/  FFMA.FTZ R174, R174, R13.reuse, -R219.reuse ;  /* 0x0000000daeae7223 */ /* 0x180fe200000108db */
[-CC-:B------:R-:W-:Y:S01]  /*da20*/  FFMA.FTZ R182, R182, R13.reuse, -R219.reuse ;  /* 0x0000000db6b67223 */ /* 0x180fe200000108db */
[----:B0-----:R-:W-:Y:S01]  /*da30*/  FMNMX.FTZ R14, R175, R218, !PT ;  /* 0x000000daaf0e7209 */ /* 0x001fe20007810000 */
[----:B------:R-:W0:Y:S01]  /*da40*/  MUFU.EX2 R153, R153 ;  /* 0x0000009900997308 */ /* 0x000e220000000800 */
[----:B------:R-:W-:-:S07]  /*da50*/  FFMA.FTZ R219, R222, R13, -R219 ;  /* 0x0000000ddedb7223 */ /* 0x000fce00000108db */
[----:B------:R-:W-:Y:S01]  /*da60*/  MUFU.EX2 R183, R161 ;  /* 0x000000a100b77308 */ /* 0x000fe20000000800 */
[----:B-1----:R-:W-:Y:S01]  /*da70*/  FFMA.FTZ R3, R168, R3, R152 ;  /* 0x00000003a8037223 */ /* 0x002fe20000010098 */
[-C--:B------:R-:W-:Y:S01]  /*da80*/  FMUL.FTZ R26, R26, R168.reuse ;  /* 0x000000a81a1a7220 */ /* 0x080fe20000410000 */
[-C--:B------:R-:W-:Y:S01]  /*da90*/  FMUL.FTZ R27, R27, R168.reuse ;  /* 0x000000a81b1b7220 */ /* 0x080fe20000410000 */
[-C--:B------:R-:W-:Y:S01]  /*daa0*/  FMUL.FTZ R30, R30, R168.reuse ;  /* 0x000000a81e1e7220 */ /* 0x080fe20000410000 */
[-C--:B------:R-:W-:Y:S01]  /*dab0*/  FMUL.FTZ R31, R31, R168.reuse ;  /* 0x000000a81f1f7220 */ /* 0x080fe20000410000 */
[-C--:B------:R-:W-:Y:S01]  /*dac0*/  FMUL.FTZ R34, R34, R168.reuse ;  /* 0x000000a822227220 */ /* 0x080fe20000410000 */
[----:B------:R-:W-:Y:S01]  /*dad0*/  FMUL.FTZ R35, R35, R168 ;  /* 0x000000a823237220 */ /* 0x000fe20000410000 */
[----:B------:R-:W-:Y:S01]  /*dae0*/  MUFU.EX2 R222, R165 ;  /* 0x000000a500de7308 */ /* 0x000fe20000000800 */
[C---:B0-----:R-:W-:Y:S01]  /*daf0*/  FADD.FTZ R3, R153.reuse, R3 ;  /* 0x0000000399037221 */ /* 0x041fe20000010000 */
[----:B------:R-:W-:Y:S01]  /*db00*/  F2FP.BF16.F32.PACK_AB R153, R153, R152 ;  /* 0x000000989999723e */ /* 0x000fe200000010ff */
[----:B------:R-:W-:Y:S01]  /*db10*/  FMUL.FTZ R38, R38, R168 ;  /* 0x000000a826267220 */ /* 0x000fe20000410000 */
[----:B------:R-:W-:Y:S01]  /*db20*/  FMNMX.FTZ R152, R178, R14, !PT ;  /* 0x0000000eb2987209 */ /* 0x000fe20007810000 */
[-C--:B------:R-:W-:Y:S01]  /*db30*/  FMUL.FTZ R39, R39, R168.reuse ;  /* 0x000000a827277220 */ /* 0x080fe20000410000 */
[-C--:B------:R-:W-:Y:S01]  /*db40*/  FMUL.FTZ R42, R42, R168.reuse ;  /* 0x000000a82a2a7220 */ /* 0x080fe20000410000 */
[----:B------:R-:W-:Y:S01]  /*db50*/  FMUL.FTZ R43, R43, R168 ;  /* 0x000000a82b2b7220 */ /* 0x000fe20000410000 */
[----:B------:R-:W-:Y:S01]  /*db60*/  FMNMX.FTZ R152, R154, R152, !PT ;  /* 0x000000989a987209 */ /* 0x000fe20007810000 */
[----:B------:R0:W-:Y:S01]  /*db70*/  MUFU.TANH R14, R173 ;  /* 0x000000ad000e7308 */ /* 0x0001e20000002400 */
        /* <DEDUP_REMOVED lines=8> */
[----:B0-----:R-:W-:Y:S01]  /*dc00*/  FMNMX.FTZ R173, R155, R152, !PT ;  /* 0x000000989bad7209 */ /* 0x001fe20007810000 */
[-C--:B------:R-:W-:Y:S01]  /*dc10*/  FMUL.FTZ R59, R59, R168.reuse ;  /* 0x000000a83b3b7220 */ /* 0x080fe20000410000 */
[-C--:B------:R-:W-:Y:S01]  /*dc20*/  FMUL.FTZ R62, R62, R168.reuse ;  /* 0x000000a83e3e7220 */ /* 0x080fe20000410000 */
[-C--:B------:R-:W-:Y:S01]  /*dc30*/  FMUL.FTZ R63, R63, R168.reuse ;  /* 0x000000a83f3f7220 */ /* 0x080fe20000410000 */
[----:B------:R-:W-:Y:S01]  /*dc40*/  FMNMX.FTZ R173, R158, R173, !PT ;  /* 0x000000ad9ead7209 */ /* 0x000fe20007810000 */
[-C--:B------:R-:W-:Y:S01]  /*dc50*/  FMUL.FTZ R66, R66, R168.reuse ;  /* 0x000000a842427220 */ /* 0x080fe20000410000 */
[-C--:B------:R-:W-:Y:S01]  /*dc60*/  FMUL.FTZ R67, R67, R168.reuse ;  /* 0x000000a843437220 */ /* 0x080fe20000410000 */
[----:B------:R0:W2:Y:S01]  /*dc70*/  MUFU.TANH R152, R176 ;  /* 0x000000b000987308 */ /* 0x0000a20000002400 */
        /* <DEDUP_REMOVED lines=8> */
[----:B0-----:R-:W-:Y:S01]  /*dd00*/  FMNMX.FTZ R176, R159, R173, !PT ;  /* 0x000000ad9fb07209 */ /* 0x001fe20007810000 */
[----:B-1----:R-:W-:Y:S01]  /*dd10*/  FADD.FTZ R3, R156, R3 ;  /* 0x000000039c037221 */ /* 0x002fe20000010000 */
[-C--:B------:R-:W-:Y:S01]  /*dd20*/  FMUL.FTZ R83, R83, R168.reuse ;  /* 0x000000a853537220 */ /* 0x080fe20000410000 */
[----:B------:R-:W-:Y:S01]  /*dd30*/  FMUL.FTZ R86, R86, R168 ;  /* 0x000000a856567220 */ /* 0x000fe20000410000 */
[----:B------:R-:W-:Y:S01]  /*dd40*/  FMNMX.FTZ R176, R162, R176, !PT ;  /* 0x000000b0a2b07209 */ /* 0x000fe20007810000 */
[-C--:B------:R-:W-:Y:S01]  /*dd50*/  FMUL.FTZ R87, R87, R168.reuse ;  /* 0x000000a857577220 */ /* 0x080fe20000410000 */
[----:B------:R-:W-:Y:S01]  /*dd60*/  FMUL.FTZ R90, R90, R168 ;  /* 0x000000a85a5a7220 */ /* 0x000fe20000410000 */
[----:B------:R0:W1:Y:S01]  /*dd70*/  MUFU.TANH R173, R177 ;  /* 0x000000b100ad7308 */ /* 0x0000620000002400 */
[----:B------:R-:W-:Y:S01]  /*dd80*/  FMNMX.FTZ R176, R163, R176, !PT ;  /* 0x000000b0a3b07209 */ /* 0x000fe20007810000 */
[-C--:B------:R-:W-:Y:S01]  /*dd90*/  FMUL.FTZ R91, R91, R168.reuse ;  /* 0x000000a85b5b7220 */ /* 0x080fe20000410000 */
[----:B--2---:R-:W-:Y:S01]  /*dda0*/  FSEL R152, R152, -INF , P2 ;  /* 0xff80000098987808 */ /* 0x004fe20001000000 */
[----:B------:R-:W-:Y:S01]  /*ddb0*/  FMUL.FTZ R94, R94, R168 ;  /* 0x000000a85e5e7220 */ /* 0x000fe20000410000 */
[----:B------:R-:W-:Y:S01]  /*ddc0*/  FMNMX.FTZ R176, R166, R176, !PT ;  /* 0x000000b0a6b07209 */ /* 0x000fe20007810000 */
[-C--:B------:R-:W-:Y:S01]  /*ddd0*/  FMUL.FTZ R95, R95, R168.reuse ;  /* 0x000000a85f5f7220 */ /* 0x080fe20000410000 */
[----:B------:R-:W-:Y:S01]  /*dde0*/  FMUL.FTZ R98, R98, R168 ;  /* 0x000000a862627220 */ /* 0x000fe20000410000 */
[----:B------:R-:W2:Y:S01]  /*ddf0*/  MUFU.EX2 R160, R160 ;  /* 0x000000a000a07308 */ /* 0x000ea20000000800 */
[----:B0-----:R-:W-:Y:S01]  /*de00*/  FMUL.FTZ R177, R180, UR44 ;  /* 0x0000002cb4b17c20 */ /* 0x001fe20008410000 */
[----:B------:R-:W-:Y:S01]  /*de10*/  FMNMX.FTZ R180, R167, R176, !PT ;  /* 0x000000b0a7b47209 */ /* 0x000fe20007810000 */
[----:B---3--:R-:W-:Y:S01]  /*de20*/  FADD.FTZ R3, R157, R3 ;  /* 0x000000039d037221 */ /* 0x008fe20000010000 */
[----:B------:R-:W-:Y:S01]  /*de30*/  FSEL R176, R14, -INF , P1 ;  /* 0xff8000000eb07808 */ /* 0x000fe20000800000 */
[----:B------:R-:W-:Y:S01]  /*de40*/  FMUL.FTZ R99, R99, R168 ;  /* 0x000000a863637220 */ /* 0x000fe20000410000 */
[----:B------:R-:W-:Y:S01]  /*de50*/  FMNMX.FTZ R180, R172, R180, !PT ;  /* 0x000000b4acb47209 */ /* 0x000fe20007810000 */
[-C--:B------:R-:W-:Y:S01]  /*de60*/  FMUL.FTZ R102, R102, R168.reuse ;  /* 0x000000a866667220 */ /* 0x080fe20000410000 */
[----:B------:R-:W0:Y:S01]  /*de70*/  MUFU.TANH R177, R177 ;  /* 0x000000b100b17308 */ /* 0x000e220000002400 */
[----:B------:R-:W-:Y:S01]  /*de80*/  ISETP.NE.AND P1, PT, R197, RZ, PT ;  /* 0x000000ffc500720c */ /* 0x000fe20003f25270 */
[----:B------:R-:W-:Y:S01]  /*de90*/  FMUL.FTZ R103, R103, R168 ;  /* 0x000000a867677220 */ /* 0x000fe20000410000 */
[----:B------:R-:W-:Y:S01]  /*dea0*/  FMNMX.FTZ R14, R176, R180, !PT ;  /* 0x000000b4b00e7209 */ /* 0x000fe20007810000 */
[-C--:B------:R-:W-:Y:S01]  /*deb0*/  FMUL.FTZ R106, R106, R168.reuse ;  /* 0x000000a86a6a7220 */ /* 0x080fe20000410000 */
[----:B-1----:R-:W-:Y:S01]  /*dec0*/  FSEL R180, R173, -INF , P3 ;  /* 0xff800000adb47808 */ /* 0x002fe20001800000 */
[----:B------:R-:W-:Y:S01]  /*ded0*/  FMUL.FTZ R107, R107, R168 ;  /* 0x000000a86b6b7220 */ /* 0x000fe20000410000 */
[----:B------:R-:W-:Y:S01]  /*dee0*/  FMNMX.FTZ R14, R152, R14, !PT ;  /* 0x0000000e980e7209 */ /* 0x000fe20007810000 */
[----:B------:R-:W1:Y:S01]  /*def0*/  MUFU.EX2 R164, R164 ;  /* 0x000000a400a47308 */ /* 0x000e620000000800 */
[----:B--2---:R-:W-:Y:S01]  /*df00*/  FADD.FTZ R3, R160, R3 ;  /* 0x00000003a0037221 */ /* 0x004fe20000010000 */
[----:B------:R-:W-:Y:S01]  /*df10*/  FMUL.FTZ R110, R110, R168 ;  /* 0x000000a86e6e7220 */ /* 0x000fe20000410000 */
[----:B------:R-:W-:Y:S01]  /*df20*/  FMNMX.FTZ R14, R180, R14, !PT ;  /* 0x0000000eb40e7209 */ /* 0x000fe20007810000 */
[-C--:B------:R-:W-:Y:S01]  /*df30*/  FMUL.FTZ R111, R111, R168.reuse ;  /* 0x000000a86f6f7220 */ /* 0x080fe20000410000 */
[----:B------:R-:W-:Y:S01]  /*df40*/  FADD.FTZ R3, R183, R3 ;  /* 0x00000003b7037221 */ /* 0x000fe20000010000 */
[-C--:B------:R-:W-:Y:S01]  /*df50*/  FMUL.FTZ R114, R114, R168.reuse ;  /* 0x000000a872727220 */ /* 0x080fe20000410000 */
[-C--:B------:R-:W-:Y:S01]  /*df60*/  FMUL.FTZ R115, R115, R168.reuse ;  /* 0x000000a873737220 */ /* 0x080fe20000410000 */
[----:B------:R-:W-:Y:S01]  /*df70*/  MUFU.EX2 R169, R169 ;  /* 0x000000a900a97308 */ /* 0x000fe20000000800 */
[----:B0-----:R-:W-:Y:S01]  /*df80*/  FSEL R177, R177, -INF , P4 ;  /* 0xff800000b1b17808 */ /* 0x001fe20002000000 */
[-C--:B------:R-:W-:Y:S01]  /*df90*/  FMUL.FTZ R118, R118, R168.reuse ;  /* 0x000000a876767220 */ /* 0x080fe20000410000 */
[-C--:B------:R-:W-:Y:S01]  /*dfa0*/  FMUL.FTZ R119, R119, R168.reuse ;  /* 0x000000a877777220 */ /* 0x080fe20000410000 */
[----:B------:R-:W-:Y:S01]  /*dfb0*/  FMUL.FTZ R122, R122, R168 ;  /* 0x000000a87a7a7220 */ /* 0x000fe20000410000 */
[----:B------:R-:W-:Y:S01]  /*dfc0*/  FMNMX.FTZ R14, R177, R14, !PT ;  /* 0x0000000eb10e7209 */ /* 0x000fe20007810000 */
[-C--:B------:R-:W-:Y:S01]  /*dfd0*/  FMUL.FTZ R123, R123, R168.reuse ;  /* 0x000000a87b7b7220 */ /* 0x080fe20000410000 */
[----:B------:R-:W-:Y:S01]  /*dfe0*/  FMUL.FTZ R126, R126, R168 ;  /* 0x000000a87e7e7220 */ /* 0x000fe20000410000 */
[----:B------:R-:W-:Y:S01]  /*dff0*/  MUFU.EX2 R170, R170 ;  /* 0x000000aa00aa7308 */ /* 0x000fe20000000800 */
[----:B------:R-:W-:Y:S01]  /*e000*/  FMNMX.FTZ R14, R181, R14, !PT ;  /* 0x0000000eb50e7209 */ /* 0x000fe20007810000 */
[----:B-1----:R-:W-:Y:S01]  /*e010*/  FADD.FTZ R3, R164, R3 ;  /* 0x00000003a4037221 */ /* 0x002fe20000010000 */
[-C--:B------:R-:W-:Y:S01]  /*e020*/  FMUL.FTZ R127, R127, R168.reuse ;  /* 0x000000a87f7f7220 */ /* 0x080fe20000410000 */
[-C--:B------:R-:W-:Y:S01]  /*e030*/  FMUL.FTZ R130, R130, R168.reuse ;  /* 0x000000a882827220 */ /* 0x080fe20000410000 */
[-C--:B------:R-:W-:Y:S01]  /*e040*/  FMUL.FTZ R131, R131, R168.reuse ;  /* 0x000000a883837220 */ /* 0x080fe20000410000 */
[----:B------:R-:W0:Y:S01]  /*e050*/  SHFL.BFLY PT, R173, R14, 0x2, 0x1f ;  /* 0x0c401f000ead7f89 */ /* 0x000e2200000e0000 */
        /* <DEDUP_REMOVED lines=11> */
[----:B------:R-:W-:-:S06]  /*e110*/  FMUL.FTZ R151, R151, R168 ;  /* 0x000000a897977220 */ /* 0x000fcc0000410000 */
[----:B------:R-:W-:Y:S01]  /*e120*/  MUFU.EX2 R182, R182 ;  /* 0x000000b600b67308 */ /* 0x000fe20000000800 */
[----:B0-----:R-:W-:-:S05]  /*e130*/  FMNMX.FTZ R14, R14, R173, !PT ;  /* 0x000000ad0e0e7209 */ /* 0x001fca0007810000 */
[----:B------:R-:W0:Y:S02]  /*e140*/  SHFL.BFLY PT, R173, R14, 0x1, 0x1f ;  /* 0x0c201f000ead7f89 */ /* 0x000e2400000e0000 */
[----:B0-----:R-:W-:-:S04]  /*e150*/  FMNMX.FTZ R14, R14, R173, !PT ;  /* 0x000000ad0e0e7209 */ /* 0x001fc80007810000 */
[----:B------:R-:W-:-:S04]  /*e160*/  FSETP.NEU.FTZ.AND P2, PT, R14, -INF , PT ;  /* 0xff8000000e00780b */ /* 0x000fc80003f5d000 */
[----:B------:R-:W-:-:S05]  /*e170*/  FSEL R161, R14, RZ, P2 ;  /* 0x000000ff0ea17208 */ /* 0x000fca0001000000 */
[----:B------:R-:W-:Y:S02]  /*e180*/  FADD.FTZ R165, -R161, R218 ;  /* 0x000000daa1a57221 */ /* 0x000fe40000010100 */
[----:B------:R0:W-:Y:S02]  /*e190*/  MUFU.EX2 R161, R179 ;  /* 0x000000b300a17308 */ /* 0x0001e40000000800 */
[----:B------:R-:W-:-:S06]  /*e1a0*/  FMUL.FTZ R165, R165, R13 ;  /* 0x0000000da5a57220 */ /* 0x000fcc0000410000 */
[----:B------:R1:W2:Y:S01]  /*e1b0*/  MUFU.EX2 R173, R165 ;  /* 0x000000a500ad7308 */ /* 0x0002a20000000800 */
[----:B0-----:R-:W-:Y:S01]  /*e1c0*/  FMUL.FTZ R179, R14, R13 ;  /* 0x0000000d0eb37220 */ /* 0x001fe20000410000 */
[----:B-1----:R-:W-:-:S04]  /*e1d0*/  @!P1 IMAD R165, R220, 0x40, R191 ;  /* 0x00000040dca59824 */ /* 0x002fc800078e02bf */
[----:B------:R-:W-:Y:S02]  /*e1e0*/  @!P1 IMAD R165, R165, 0x4, R2 ;  /* 0x00000004a5a59824 */ /* 0x000fe400078e0202 */
[----:B--2---:R-:W-:-:S03]  /*e1f0*/  FMUL.FTZ R24, R24, R173 ;  /* 0x000000ad18187220 */ /* 0x004fc60000410000 */
        /* <DEDUP_REMOVED lines=14> */
[----:B0-----:R0:W-:Y:S01]  /*e2e0*/  MUFU.EX2 R165, R174 ;  /* 0x000000ae00a57308 */ /* 0x0011e20000000800 */
        /* <DEDUP_REMOVED lines=8> */
[----:B0-----:R-:W-:Y:S01]  /*e370*/  FSEL R174, R179, RZ, P2 ;  /* 0x000000ffb3ae7208 */ /* 0x001fe20001000000 */
[-C--:B------:R-:W-:Y:S01]  /*e380*/  FMUL.FTZ R65, R65, R173.reuse ;  /* 0x000000ad41417220 */ /* 0x080fe20000410000 */
[-C--:B------:R-:W-:Y:S01]  /*e390*/  FMUL.FTZ R68, R68, R173.reuse ;  /* 0x000000ad44447220 */ /* 0x080fe20000410000 */
[-C--:B------:R-:W-:Y:S01]  /*e3a0*/  FMUL.FTZ R69, R69, R173.reuse ;  /* 0x000000ad45457220 */ /* 0x080fe20000410000 */
[----:B------:R-:W-:Y:S01]  /*e3b0*/  FMUL.FTZ R72, R72, R173 ;  /* 0x000000ad48487220 */ /* 0x000fe20000410000 */
        /* <DEDUP_REMOVED lines=17> */
[----:B------:R-:W-:Y:S01]  /*e4d0*/  FFMA.FTZ R174, R181, R13, -R174 ;  /* 0x0000000db5ae7223 */ /* 0x000fe200000108ae */
        /* <DEDUP_REMOVED lines=10> */
[----:B------:R3:W4:Y:S01]  /*e580*/  MUFU.EX2 R175, R155 ;  /* 0x0000009b00af7308 */ /* 0x0007220000000800 */
        /* <DEDUP_REMOVED lines=8> */
[----:B---3--:R-:W-:Y:S01]  /*e610*/  F2FP.BF16.F32.PACK_AB R155, R157, R156 ;  /* 0x0000009c9d9b723e */ /* 0x008fe200000010ff */
[----:B0-----:R-:W-:Y:S01]  /*e620*/  FFMA.FTZ R156, R173, R0, R152 ;  /* 0x00000000ad9c7223 */ /* 0x001fe20000010098 */
[----:B------:R-:W-:Y:S01]  /*e630*/  FADD.FTZ R0, R222, R3 ;  /* 0x00000003de007221 */ /* 0x000fe20000010000 */
[----:B------:R-:W-:Y:S01]  /*e640*/  F2FP.BF16.F32.PACK_AB R157, R183, R160 ;  /* 0x000000a0b79d723e */ /* 0x000fe200000010ff */
[-C--:B------:R-:W-:Y:S01]  /*e650*/  FMUL.FTZ R105, R105, R173.reuse ;  /* 0x000000ad69697220 */ /* 0x080fe20000410000 */
[C---:B-1----:R-:W-:Y:S01]  /*e660*/  FADD.FTZ R156, R178.reuse, R156 ;  /* 0x0000009cb29c7221 */ /* 0x042fe20000010000 */
[----:B------:R-:W-:Y:S01]  /*e670*/  F2FP.BF16.F32.PACK_AB R152, R178, R152 ;  /* 0x00000098b298723e */ /* 0x000fe200000010ff */
[----:B------:R0:W1:Y:S01]  /*e680*/  MUFU.EX2 R181, R159 ;  /* 0x0000009f00b57308 */ /* 0x0000620000000800 */
[-C--:B------:R-:W-:Y:S01]  /*e690*/  FMUL.FTZ R108, R108, R173.reuse ;  /* 0x000000ad6c6c7220 */ /* 0x080fe20000410000 */
[----:B--2---:R-:W-:Y:S01]  /*e6a0*/  FADD.FTZ R156, R154, R156 ;  /* 0x0000009c9a9c7221 */ /* 0x004fe20000010000 */
[----:B----4-:R-:W-:Y:S01]  /*e6b0*/  F2FP.BF16.F32.PACK_AB R154, R175, R154 ;  /* 0x0000009aaf9a723e */ /* 0x010fe200000010ff */
[----:B------:R-:W-:Y:S01]  /*e6c0*/  BAR.SYNC.DEFER_BLOCKING 0xf, 0x100 ;  /* 0x03c4000000007b1d */ /* 0x000fe20000010000 */
[-C--:B------:R-:W-:Y:S01]  /*e6d0*/  FMUL.FTZ R109, R109, R173.reuse ;  /* 0x000000ad6d6d7220 */ /* 0x080fe20000410000 */
[----:B------:R-:W-:Y:S01]  /*e6e0*/  FADD.FTZ R156, R175, R156 ;  /* 0x0000009caf9c7221 */ /* 0x000fe20000010000 */
[-C--:B------:R-:W-:Y:S01]  /*e6f0*/  FMUL.FTZ R112, R112, R173.reuse ;  /* 0x000000ad70707220 */ /* 0x080fe20000410000 */
[-C--:B------:R-:W-:Y:S01]  /*e700*/  FMUL.FTZ R113, R113, R173.reuse ;  /* 0x000000ad71717220 */ /* 0x080fe20000410000 */
[----:B0-----:R-:W-:Y:S01]  /*e710*/  F2FP.BF16.F32.PACK_AB R159, R222, R164 ;  /* 0x000000a4de9f723e */ /* 0x001fe200000010ff */
[----:B------:R-:W0:Y:S01]  /*e720*/  MUFU.EX2 R162, R162 ;  /* 0x000000a200a27308 */ /* 0x000e220000000800 */
[----:B-----5:R-:W-:Y:S01]  /*e730*/  FADD.FTZ R156, R158, R156 ;  /* 0x0000009c9e9c7221 */ /* 0x020fe20000010000 */
[-C--:B------:R-:W-:Y:S01]  /*e740*/  FMUL.FTZ R116, R116, R173.reuse ;  /* 0x000000ad74747220 */ /* 0x080fe20000410000 */
[-C--:B------:R-:W-:Y:S01]  /*e750*/  FMUL.FTZ R117, R117, R173.reuse ;  /* 0x000000ad75757220 */ /* 0x080fe20000410000 */
[-C--:B------:R-:W-:Y:S01]  /*e760*/  FMUL.FTZ R120, R120, R173.reuse ;  /* 0x000000ad78787220 */ /* 0x080fe20000410000 */
[-C--:B------:R-:W-:Y:S01]  /*e770*/  FMUL.FTZ R121, R121, R173.reuse ;  /* 0x000000ad79797220 */ /* 0x080fe20000410000 */
[-C--:B------:R-:W-:Y:S01]  /*e780*/  FMUL.FTZ R124, R124, R173.reuse ;  /* 0x000000ad7c7c7220 */ /* 0x080fe20000410000 */
[----:B-1----:R-:W-:Y:S01]  /*e790*/  FADD.FTZ R156, R181, R156 ;  /* 0x0000009cb59c7221 */ /* 0x002fe20000010000 */
        /* <DEDUP_REMOVED lines=10> */
[----:B------:R-:W-:Y:S01]  /*e840*/  F2FP.BF16.F32.PACK_AB R156, R181, R158 ;  /* 0x0000009eb59c723e */ /* 0x000fe200000010ff */
[----:B------:R0:W-:Y:S01]  /*e850*/  STSM.16.M88.4 [R201+0x26800], R152 ;  /* 0x02680098c9007844 */ /* 0x0001e20000000200 */
        /* <DEDUP_REMOVED lines=8> */
[----:B------:R-:W-:Y:S01]  /*e8e0*/  F2FP.BF16.F32.PACK_AB R163, R171, R170 ;  /* 0x000000aaaba3723e */ /* 0x000fe200000010ff */
[----:B------:R-:W-:-:S02]  /*e8f0*/  FMUL.FTZ R149, R149, R173 ;  /* 0x000000ad95957220 */ /* 0x000fc40000410000 */
[----:B------:R0:W-:Y:S01]  /*e900*/  STSM.16.M88.4 [R204], R156 ;  /* 0x0000009ccc007844 */ /* 0x0001e20000000200 */
[----:B------:R-:W1:Y:S01]  /*e910*/  MUFU.EX2 R172, R172 ;  /* 0x000000ac00ac7308 */ /* 0x000e620000000800 */
[----:B--2---:R-:W-:Y:S01]  /*e920*/  FADD.FTZ R160, R166, R3 ;  /* 0x00000003a6a07221 */ /* 0x004fe20000010000 */
[----:B------:R-:W-:Y:S01]  /*e930*/  FADD.FTZ R3, R161, R0 ;  /* 0x00000000a1037221 */ /* 0x000fe20000010000 */
[----:B------:R-:W-:-:S03]  /*e940*/  F2FP.BF16.F32.PACK_AB R161, R169, R161 ;  /* 0x000000a1a9a1723e */ /* 0x000fc600000010ff */
[----:B------:R-:W-:Y:S02]  /*e950*/  FADD.FTZ R3, R169, R3 ;  /* 0x00000003a9037221 */ /* 0x000fe40000010000 */
[----:B------:R-:W2:Y:S01]  /*e960*/  MUFU.EX2 R176, R176 ;  /* 0x000000b000b07308 */ /* 0x000ea20000000800 */
[C---:B---3--:R-:W-:Y:S01]  /*e970*/  FADD.FTZ R0, R167.reuse, R160 ;  /* 0x000000a0a7007221 */ /* 0x048fe20000010000 */
[----:B------:R-:W-:Y:S01]  /*e980*/  FADD.FTZ R3, R170, R3 ;  /* 0x00000003aa037221 */ /* 0x000fe20000010000 */
[----:B------:R-:W-:-:S03]  /*e990*/  F2FP.BF16.F32.PACK_AB R160, R167, R166 ;  /* 0x000000a6a7a0723e */ /* 0x000fc600000010ff */
[----:B------:R-:W-:Y:S02]  /*e9a0*/  FADD.FTZ R3, R171, R3 ;  /* 0x00000003ab037221 */ /* 0x000fe40000010000 */
[----:B------:R-:W3:Y:S01]  /*e9b0*/  MUFU.EX2 R164, R179 ;  /* 0x000000b300a47308 */ /* 0x000ee20000000800 */
[----:B-1----:R-:W-:Y:S01]  /*e9c0*/  FADD.FTZ R0, R172, R0 ;  /* 0x00000000ac007221 */ /* 0x002fe20000010000 */
[----:B------:R-:W-:Y:S01]  /*e9d0*/  FADD.FTZ R3, R165, R3 ;  /* 0x00000003a5037221 */ /* 0x000fe20000010000 */
[----:B------:R-:W-:-:S03]  /*e9e0*/  F2FP.BF16.F32.PACK_AB R165, R223, R165 ;  /* 0x000000a5dfa5723e */ /* 0x000fc600000010ff */
[----:B------:R-:W-:Y:S02]  /*e9f0*/  FADD.FTZ R3, R223, R3 ;  /* 0x00000003df037221 */ /* 0x000fe40000010000 */
[----:B------:R-:W1:Y:S01]  /*ea00*/  MUFU.EX2 R180, R180 ;  /* 0x000000b400b47308 */ /* 0x000e620000000800 */
[----:B--2---:R-:W-:Y:S01]  /*ea10*/  FADD.FTZ R0, R176, R0 ;  /* 0x00000000b0007221 */ /* 0x004fe20000010000 */
[----:B------:R-:W-:Y:S01]  /*ea20*/  FADD.FTZ R3, R182, R3 ;  /* 0x00000003b6037221 */ /* 0x000fe20000010000 */
[----:B------:R-:W-:-:S05]  /*ea30*/  F2FP.BF16.F32.PACK_AB R162, R176, R172 ;  /* 0x000000acb0a2723e */ /* 0x000fca00000010ff */
[----:B------:R-:W2:Y:S01]  /*ea40*/  MUFU.EX2 R177, R177 ;  /* 0x000000b100b17308 */ /* 0x000ea20000000800 */
[----:B---3--:R-:W-:Y:S01]  /*ea50*/  FADD.FTZ R0, R164, R0 ;  /* 0x00000000a4007221 */ /* 0x008fe20000010000 */
[----:B------:R0:W-:Y:S06]  /*ea60*/  STSM.16.M88.4 [R202], R160 ;  /* 0x000000a0ca007844 */ /* 0x0001ec0000000200 */
[----:B------:R-:W3:Y:S01]  /*ea70*/  MUFU.EX2 R166, R174 ;  /* 0x000000ae00a67308 */ /* 0x000ee20000000800 */
[C---:B-1----:R-:W-:Y:S01]  /*ea80*/  FADD.FTZ R0, R180.reuse, R0 ;  /* 0x00000000b4007221 */ /* 0x042fe20000010000 */
[----:B------:R-:W-:-:S06]  /*ea90*/  F2FP.BF16.F32.PACK_AB R164, R180, R164 ;  /* 0x000000a4b4a4723e */ /* 0x000fcc00000010ff */
[----:B------:R-:W1:Y:S01]  /*eaa0*/  MUFU.EX2 R167, R219 ;  /* 0x000000db00a77308 */ /* 0x000e620000000800 */
[----:B--2---:R-:W-:-:S04]  /*eab0*/  FADD.FTZ R0, R177, R0 ;  /* 0x00000000b1007221 */ /* 0x004fc80000010000 */
[C---:B---3--:R-:W-:Y:S01]  /*eac0*/  FADD.FTZ R0, R166.reuse, R0 ;  /* 0x00000000a6007221 */ /* 0x048fe20000010000 */
[----:B------:R-:W-:Y:S01]  /*ead0*/  F2FP.BF16.F32.PACK_AB R166, R166, R177 ;  /* 0x000000b1a6a6723e */ /* 0x000fe200000010ff */
[C---:B-1----:R-:W-:Y:S01]  /*eae0*/  FADD.FTZ R3, R167.reuse, R3 ;  /* 0x00000003a7037221 */ /* 0x042fe20000010000 */
[----:B------:R-:W-:-:S05]  /*eaf0*/  F2FP.BF16.F32.PACK_AB R167, R167, R182 ;  /* 0x000000b6a7a7723e */ /* 0x000fca00000010ff */
[----:B------:R0:W-:Y:S01]  /*eb00*/  STSM.16.M88.4 [R203], R164 ;  /* 0x000000a4cb007844 */ /* 0x0001e20000000200 */
[----:B------:R-:W-:Y:S05]  /*eb10*/  @!P0 BRA `(.L_x_7998) ;  /* 0x0000000000048947 */ /* 0x000fea0003800000 */
[----:B------:R-:W-:Y:S01]  /*eb20*/  BPT.TRAP 0x1 ;  /* 0x000000040000795c */ /* 0x000fe20000300000 */
.L_x_7998:
[----:B------:R1:W2:Y:S01]  /*eb30*/  SYNCS.PHASECHK.TRANS64.TRYWAIT P1, [R209+URZ+0x28c50], R213 ;  /* 0x028c50d5d10075a7 */ /* 0x0002a2000802017f */
[----:B------:R-:W-:Y:S05]  /*eb40*/  @!P0 BRA `(.L_x_7999) ;  /* 0x0000000000048947 */ /* 0x000fea0003800000 */
[----:B------:R-:W-:Y:S01]  /*eb50*/  BPT.TRAP 0x1 ;  /* 0x000000040000795c */ /* 0x000fe20000300000 */
.L_x_7999:
[----:B------:R-:W-:Y:S04]  /*eb60*/  BSSY B2, `(.L_x_8000) ;  /* 0x0000004000027945 */ /* 0x000fe80003800000 */
[----:B--2---:R-:W-:Y:S05]  /*eb70*/  @P1 BRA `(.L_x_8001) ;  /* 0x0000000000081947 */ /* 0x004fea0003800000 */
[----:B------:R-:W2:Y:S02]  /*eb80*/  SYNCS.PHASECHK.TRANS64.TRYWAIT P1, [R209+URZ+0x28c50], R213 ;  /* 0x028c50d5d10075a7 */ /* 0x000ea4000802017f */
[----:B--2---:R-:W-:Y:S05]  /*eb90*/  @!P1 BRA `(.L_x_8002) ;  /* 0x0000010c00c09947 */ /* 0x004fea0003800000 */
.L_x_8001:
[----:B------:R-:W-:Y:S05]  /*eba0*/  BSYNC B2 ;  /* 0x0000000000027941 */ /* 0x000fea0003800000 */
.L_x_8000:
        /* <DEDUP_REMOVED lines=40> */
.L_x_8003:
[----:B------:R-:W-:Y:S01]  /*ee30*/  ISETP.GT.AND P1, PT, R21, R20, PT ;  /* 0x000000141500720c */ /* 0x000fe20003f24270 */
[----:B-12---:R-:W-:Y:S02]  /*ee40*/  VIADD R209, R209, 0x28c60 ;  /* 0x00028c60d1d17836 */ /* 0x006fe40000000000 */
        /* <DEDUP_REMOVED lines=8> */
.L_x_7991:
[----:B0-----:R-:W-:-:S07]  /*eed0*/  IMAD.MOV.U32 R209, RZ, RZ, R21 ;  /* 0x000000ffffd17224 */ /* 0x001fce00078e0015 */
.L_x_7990:
[----:B------:R-:W-:Y:S05]  /*eee0*/  BSYNC B1 ;  /* 0x0000000000017941 */ /* 0x000fea0003800000 */
.L_x_7989:
[----:B------:R-:W-:Y:S01]  /*eef0*/  ISETP.GE.AND P1, PT, R209, R205, PT ;  /* 0x000000cdd100720c */ /* 0x000fe20003f26270 */
[----:B------:R-:W-:-:S12]  /*ef00*/  BSSY B0, `(.L_x_8005) ;  /* 0x00001e5000007945 */ /* 0x000fd80003800000 */
[----:B------:R-:W-:Y:S05]  /*ef10*/  @!P1 BRA `(.L_x_8006) ;  /* 0x0000001c008c9947 */ /* 0x000fea0003800000 */
[----:B------:R-:W-:Y:S02]  /*ef20*/  IMAD.MOV.U32 R21, RZ, RZ, R15 ;  /* 0x000000ffff157224 */ /* 0x000fe400078e000f */
[----:B------:R-:W-:Y:S02]  /*ef30*/  IMAD.MOV.U32 R213, RZ, RZ, R14 ;  /* 0x000000ffffd57224 */ /* 0x000fe400078e000e */
[----:B------:R-:W-:-:S07]  /*ef40*/  IMAD.MOV.U32 R200, RZ, RZ, R19 ;  /* 0x000000ffffc87224 */ /* 0x000fce00078e0013 */
.L_x_8019:
[----:B------:R-:W-:-:S05]  /*ef50*/  VIADD R19, R200, 0x1 ;  /* 0x00000001c8137836 */ /* 0x000fca0000000000 */
[----:B------:R-:W-:-:S04]  /*ef60*/  ISETP.NE.AND P1, PT, R19, 0x2, PT ;  /* 0x000000021300780c */ /* 0x000fc80003f25270 */
[----:B------:R-:W-:Y:S02]  /*ef70*/  SEL R13, RZ, 0x1, P1 ;  /* 0x00000001ff0d7807 */ /* 0x000fe40000800000 */
[----:B------:R-:W-:Y:S02]  /*ef80*/  SEL R19, R19, RZ, P1 ;  /* 0x000000ff13137207 */ /* 0x000fe40000800000 */
[----:B------:R-:W-:Y:S01]  /*ef90*/  LOP3.LUT R22, R22, R13, RZ, 0x3c, !PT ;  /* 0x0000000d16167212 */ /* 0x000fe200078e3cff */
[----:B0-----:R-:W-:Y:S06]  /*efa0*/  @!P0 BRA `(.L_x_8007) ;  /* 0x0000000000048947 */ /* 0x001fec0003800000 */
[----:B------:R-:W-:Y:S01]  /*efb0*/  BPT.TRAP 0x1 ;  /* 0x000000040000795c */ /* 0x000fe20000300000 */
.L_x_8007:
[----:B------:R-:W-:Y:S01]  /*efc0*/  IMAD R198, R19, 0x8, R2 ;  /* 0x0000000813c67824 */ /* 0x000fe200078e0202 */
[----:B------:R-:W-:-:S04]  /*efd0*/  SHF.L.U32 R20, R22, 0x1f, RZ ;  /* 0x0000001f16147819 */ /* 0x000fc800000006ff */
[----:B------:R0:W1:Y:S01]  /*efe0*/  SYNCS.PHASECHK.TRANS64.TRYWAIT P1, [R198+URZ+0x28c30], R20 ;  /* 0x028c3014c60075a7 */ /* 0x000062000802017f */
[----:B------:R-:W-:Y:S05]  /*eff0*/  @!P0 BRA `(.L_x_8008) ;  /* 0x0000000000048947 */ /* 0x000fea0003800000 */
[----:B------:R-:W-:Y:S01]  /*f000*/  BPT.TRAP 0x1 ;  /* 0x000000040000795c */ /* 0x000fe20000300000 */
.L_x_8008:
[----:B------:R-:W-:Y:S01]  /*f010*/  BSSY B1, `(.L_x_8009) ;  /* 0x0000006000017945 */ /* 0x000fe20003800000 */
[----:B------:R-:W-:Y:S02]  /*f020*/  IMAD R154, R19, 0x200, R12 ;  /* 0x00000200139a7824 */ /* 0x000fe400078e020c */
[----:B------:R-:W-:Y:S01]  /*f030*/  IMAD.MOV.U32 R155, RZ, RZ, 0x40000040 ;  /* 0x40000040ff9b7424 */ /* 0x000fe200078e00ff */
[----:B-1----:R-:W-:Y:S06]  /*f040*/  @P1 BRA `(.L_x_8010) ;  /* 0x0000000000081947 */ /* 0x002fec0003800000 */
[----:B------:R-:W1:Y:S02]  /*f050*/  SYNCS.PHASECHK.TRANS64.TRYWAIT P1, [R198+URZ+0x28c30], R20 ;  /* 0x028c3014c60075a7 */ /* 0x000e64000802017f */
[----:B-1----:R-:W-:Y:S05]  /*f060*/  @!P1 BRA `(.L_x_8011) ;  /* 0x0000010800a09947 */ /* 0x002fea0003800000 */
.L_x_8010:
[----:B------:R-:W-:Y:S05]  /*f070*/  BSYNC B1 ;  /* 0x0000000000017941 */ /* 0x000fea0003800000 */
.L_x_8009:
        /* <DEDUP_REMOVED lines=36> */
.L_x_8012:
        /* <DEDUP_REMOVED lines=108> */
[----:B------:R-:W-:Y:S01]  /*f980*/  FMUL.FTZ R36, R36, R180 ;  /* 0x000000b424247220 */ /* 0x000fe20000410000 */
        /* <DEDUP_REMOVED lines=99> */
[----:B------:R-:W2:Y:S01]  /*ffc0*/  MUFU.EX2 R213, R160 ;  /* 0x000000a000d57308 */ /* 0x000ea20000000800 */
[----:B------:R-:W3:Y:S07]  /*ffd0*/  SHFL.BFLY PT, R218, R15, 0x1, 0x1f ;  /* 0x0c201f000fda7f89 */ /* 0x000eee00000e0000 */
[----:B------:R4:W5:Y:S08]  /*ffe0*/  MUFU.EX2 R160, R165 ;  /* 0x000000a500a07308 */ /* 0x0009700000000800 */
[----:B------:R-:W0:Y:S01]  /*fff0*/  MUFU.EX2 R176, R176 ;  /* 0x000000b000b07308 */ /* 0x000e220000000800 */
[----:B----4-:R-:W-:-:S02]  /*10000*/  @!P1 IMAD R165, R200, 0x40, R191 ;  /* 0x00000040c8a59824 */ /* 0x010fc400078e02bf */
[----:B--2---:R-:W-:Y:S02]  /*10010*/  FADD.FTZ R0, R213, R0 ;  /* 0x00000000d5007221 */ /* 0x004fe40000010000 */
[----:B------:R-:W-:Y:S02]  /*10020*/  @!P1 IMAD R165, R165, 0x4, R2 ;  /* 0x00000004a5a59824 */ /* 0x000fe400078e0202 */
[----:B------:R-:W-:Y:S01]  /*10030*/  FADD.FTZ R0, R161, R0 ;  /* 0x00000000a1007221 */ /* 0x000fe20000010000 */
[----:B------:R-:W2:Y:S01]  /*10040*/  MUFU.EX2 R177, R177 ;  /* 0x000000b100b17308 */ /* 0x000ea20000000800 */
[----:B---3--:R-:W-:Y:S01]  /*10050*/  FMNMX.FTZ R15, R15, R218, !PT ;  /* 0x000000da0f0f7209 */ /* 0x008fe20007810000 */
[----:B------:R-:W-:Y:S01]  /*10060*/  @!P1 STS [R165+0x28800], R180 ;  /* 0x028800b4a5009388 */ /* 0x000fe20000000800 */
[----:B------:R-:W-:-:S03]  /*10070*/  FADD.FTZ R0, R164, R0 ;  /* 0x00000000a4007221 */ /* 0x000fc60000010000 */
[----:B------:R-:W-:Y:S01]  /*10080*/  FADD.FTZ R21, -R15, R21 ;  /* 0x000000150f157221 */ /* 0x000fe20000010100 */
[----:B-----5:R-:W-:Y:S01]  /*10090*/  FADD.FTZ R0, R160, R0 ;  /* 0x00000000a0007221 */ /* 0x020fe20000010000 */
[C---:B------:R-:W-:Y:S02]  /*100a0*/  F2FP.BF16.F32.PACK_AB R160, R168.reuse, R160 ;  /* 0x000000a0a8a0723e */ /* 0x040fe400000010ff */
[----:B------:R-:W-:Y:S01]  /*100b0*/  FMUL.FTZ R21, R21, R13 ;  /* 0x0000000d15157220 */ /* 0x000fe20000410000 */
[----:B------:R-:W-:-:S04]  /*100c0*/  FADD.FTZ R0, R168, R0 ;  /* 0x00000000a8007221 */ /* 0x000fc80000010000 */
[----:B------:R-:W-:Y:S01]  /*100d0*/  FADD.FTZ R0, R169, R0 ;  /* 0x00000000a9007221 */ /* 0x000fe20000010000 */
[----:B------:R-:W3:Y:S03]  /*100e0*/  MUFU.EX2 R21, R21 ;  /* 0x0000001500157308 */ /* 0x000ee60000000800 */
[----:B------:R-:W-:-:S04]  /*100f0*/  FADD.FTZ R0, R172, R0 ;  /* 0x00000000ac007221 */ /* 0x000fc80000010000 */
[----:B------:R-:W-:-:S04]  /*10100*/  FADD.FTZ R0, R173, R0 ;  /* 0x00000000ad007221 */ /* 0x000fc80000010000 */
[----:B0-----:R-:W-:-:S04]  /*10110*/  FADD.FTZ R0, R176, R0 ;  /* 0x00000000b0007221 */ /* 0x001fc80000010000 */
[----:B--2---:R-:W-:Y:S01]  /*10120*/  FADD.FTZ R0, R177, R0 ;  /* 0x00000000b1007221 */ /* 0x004fe20000010000 */
[----:B---3--:R0:W-:Y:S01]  /*10130*/  @!P1 STS [R165+0x28820], R21 ;  /* 0x02882015a5009388 */ /* 0x0081e20000000800 */
        /* <DEDUP_REMOVED lines=9> */
[----:B0-----:R-:W-:Y:S01]  /*101d0*/  FMUL.FTZ R165, R15, R13 ;  /* 0x0000000d0fa57220 */ /* 0x001fe20000410000 */
        /* <DEDUP_REMOVED lines=22> */
[----:B------:R-:W-:Y:S01]  /*10340*/  FMUL.FTZ R51, R51, R21 ;  /* 0x0000001533337220 */ /* 0x000fe20000410000 */
[----:B------:R-:W4:Y:S01]  /*10350*/  MUFU.EX2 R155, R155 ;  /* 0x0000009b009b7308 */ /* 0x000f220000000800 */
[----:B--2---:R-:W-:Y:S01]  /*10360*/  F2FP.BF16.F32.PACK_AB R154, R156, R153 ;  /* 0x000000999c9a723e */ /* 0x004fe200000010ff */
[----:B0-----:R-:W-:Y:S01]  /*10370*/  FADD.FTZ R0, R166, R0 ;  /* 0x00000000a6007221 */ /* 0x001fe20000010000 */
[----:B------:R-:W-:Y:S01]  /*10380*/  F2FP.BF16.F32.PACK_AB R156, R213, R157 ;  /* 0x0000009dd59c723e */ /* 0x000fe200000010ff */
[----:B------:R-:W-:Y:S01]  /*10390*/  FMUL.FTZ R54, R54, R21 ;  /* 0x0000001536367220 */ /* 0x000fe20000410000 */
[----:B------:R-:W-:Y:S01]  /*103a0*/  F2FP.BF16.F32.PACK_AB R166, R166, R177 ;  /* 0x000000b1a6a6723e */ /* 0x000fe200000010ff */
[-C--:B------:R-:W-:Y:S01]  /*103b0*/  FMUL.FTZ R55, R55, R21.reuse ;  /* 0x0000001537377220 */ /* 0x080fe20000410000 */
[----:B------:R-:W-:Y:S01]  /*103c0*/  FMUL.FTZ R58, R58, R21 ;  /* 0x000000153a3a7220 */ /* 0x000fe20000410000 */
[----:B------:R-:W0:Y:S01]  /*103d0*/  MUFU.EX2 R158, R158 ;  /* 0x0000009e009e7308 */ /* 0x000e220000000800 */
[----:B---3--:R-:W-:Y:S01]  /*103e0*/  FFMA.FTZ R3, R21, R3, R181 ;  /* 0x0000000315037223 */ /* 0x008fe200000100b5 */
        /* <DEDUP_REMOVED lines=25> */
[----:B------:R-:W-:Y:S01]  /*10580*/  BAR.SYNC.DEFER_BLOCKING 0xf, 0x100 ;  /* 0x03c4000000007b1d */ /* 0x000fe20000010000 */
[----:B------:R-:W-:Y:S01]  /*10590*/  F2FP.BF16.F32.PACK_AB R158, R164, R161 ;  /* 0x000000a1a49e723e */ /* 0x000fe200000010ff */
[----:B------:R-:W-:Y:S01]  /*105a0*/  FMUL.FTZ R94, R94, R21 ;  /* 0x000000155e5e7220 */ /* 0x000fe20000410000 */
[----:B------:R-:W-:Y:S01]  /*105b0*/  F2FP.BF16.F32.PACK_AB R164, R176, R173 ;  /* 0x000000adb0a4723e */ /* 0x000fe200000010ff */
        /* <DEDUP_REMOVED lines=13> */
[----:B------:R-:W-:Y:S01]  /*10690*/  FMUL.FTZ R111, R111, R21 ;  /* 0x000000156f6f7220 */ /* 0x000fe20000410000 */
[----:B------:R-:W-:Y:S01]  /*106a0*/  F2FP.BF16.F32.PACK_AB R162, R172, R169 ;  /* 0x000000a9aca2723e */ /* 0x000fe200000010ff */
[-C--:B------:R-:W-:Y:S01]  /*106b0*/  FMUL.FTZ R114, R114, R21.reuse ;  /* 0x0000001572727220 */ /* 0x080fe20000410000 */
[-C--:B------:R-:W-:Y:S01]  /*106c0*/  FMUL.FTZ R115, R115, R21.reuse ;  /* 0x0000001573737220 */ /* 0x080fe20000410000 */
[-C--:B------:R-:W-:Y:S01]  /*106d0*/  FMUL.FTZ R118, R118, R21.reuse ;  /* 0x0000001576767220 */ /* 0x080fe20000410000 */
[----:B------:R-:W0:Y:S01]  /*106e0*/  MUFU.EX2 R170, R170 ;  /* 0x000000aa00aa7308 */ /* 0x000e220000000800 */
[----:B--2---:R-:W-:Y:S01]  /*106f0*/  FADD.FTZ R3, R200, R3 ;  /* 0x00000003c8037221 */ /* 0x004fe20000010000 */
[----:B------:R2:W-:Y:S01]  /*10700*/  STSM.16.M88.4 [R201+0x26800], R152 ;  /* 0x02680098c9007844 */ /* 0x0005e20000000200 */
[-C--:B------:R-:W-:Y:S01]  /*10710*/  FMUL.FTZ R119, R119, R21.reuse ;  /* 0x0000001577777220 */ /* 0x080fe20000410000 */
[-C--:B------:R-:W-:Y:S01]  /*10720*/  FMUL.FTZ R122, R122, R21.reuse ;  /* 0x000000157a7a7220 */ /* 0x080fe20000410000 */
[-C--:B------:R-:W-:Y:S01]  /*10730*/  FMUL.FTZ R123, R123, R21.reuse ;  /* 0x000000157b7b7220 */ /* 0x080fe20000410000 */
[-C--:B------:R-:W-:Y:S01]  /*10740*/  FMUL.FTZ R126, R126, R21.reuse ;  /* 0x000000157e7e7220 */ /* 0x080fe20000410000 */
[-C--:B------:R-:W-:Y:S01]  /*10750*/  FMUL.FTZ R127, R127, R21.reuse ;  /* 0x000000157f7f7220 */ /* 0x080fe20000410000 */
[----:B------:R-:W4:Y:S01]  /*10760*/  MUFU.EX2 R171, R171 ;  /* 0x000000ab00ab7308 */ /* 0x000f220000000800 */
[C---:B---3--:R-:W-:Y:S01]  /*10770*/  FADD.FTZ R3, R167.reuse, R3 ;  /* 0x00000003a7037221 */ /* 0x048fe20000010000 */
[----:B------:R-:W-:Y:S01]  /*10780*/  F2FP.BF16.F32.PACK_AB R159, R167, R200 ;  /* 0x000000c8a79f723e */ /* 0x000fe200000010ff */
[-C--:B------:R-:W-:Y:S01]  /*10790*/  FMUL.FTZ R130, R130, R21.reuse ;  /* 0x0000001582827220 */ /* 0x080fe20000410000 */
[-C--:B------:R-:W-:Y:S01]  /*107a0*/  FMUL.FTZ R131, R131, R21.reuse ;  /* 0x0000001583837220 */ /* 0x080fe20000410000 */
[-C--:B------:R-:W-:Y:S01]  /*107b0*/  FMUL.FTZ R134, R134, R21.reuse ;  /* 0x0000001586867220 */ /* 0x080fe20000410000 */
[-C--:B------:R-:W-:Y:S01]  /*107c0*/  FMUL.FTZ R135, R135, R21.reuse ;  /* 0x0000001587877220 */ /* 0x080fe20000410000 */
[----:B------:R2:W-:Y:S01]  /*107d0*/  STSM.16.M88.4 [R204], R156 ;  /* 0x0000009ccc007844 */ /* 0x0005e20000000200 */
        /* <DEDUP_REMOVED lines=9> */
[C---:B----4-:R-:W-:Y:S01]  /*10870*/  FADD.FTZ R3, R171.reuse, R3 ;  /* 0x00000003ab037221 */ /* 0x050fe20000010000 */
[----:B------:R-:W-:Y:S01]  /*10880*/  F2FP.BF16.F32.PACK_AB R161, R171, R170 ;  /* 0x000000aaaba1723e */ /* 0x000fe200000010ff */
[-C--:B------:R-:W-:Y:S01]  /*10890*/  FMUL.FTZ R150, R150, R21.reuse ;  /* 0x0000001596967220 */ /* 0x080fe20000410000 */
[----:B------:R-:W-:-:S04]  /*108a0*/  FMUL.FTZ R151, R151, R21 ;  /* 0x0000001597977220 */ /* 0x000fc80000410000 */
[----:B------:R-:W4:Y:S01]  /*108b0*/  MUFU.EX2 R178, R178 ;  /* 0x000000b200b27308 */ /* 0x000f220000000800 */
[----:B---3--:R-:W-:-:S07]  /*108c0*/  FADD.FTZ R3, R174, R3 ;  /* 0x00000003ae037221 */ /* 0x008fce0000010000 */
[----:B------:R-:W3:Y:S01]  /*108d0*/  MUFU.EX2 R179, R179 ;  /* 0x000000b300b37308 */ /* 0x000ee20000000800 */
[C---:B0-----:R-:W-:Y:S01]  /*108e0*/  FADD.FTZ R3, R175.reuse, R3 ;  /* 0x00000003af037221 */ /* 0x041fe20000010000 */
[----:B------:R-:W-:-:S05]  /*108f0*/  F2FP.BF16.F32.PACK_AB R163, R175, R174 ;  /* 0x000000aeafa3723e */ /* 0x000fca00000010ff */
[----:B------:R2:W-:Y:S01]  /*10900*/  STSM.16.M88.4 [R202], R160 ;  /* 0x000000a0ca007844 */ /* 0x0005e20000000200 */
[----:B------:R-:W0:Y:S01]  /*10910*/  MUFU.EX2 R167, R182 ;  /* 0x000000b600a77308 */ /* 0x000e220000000800 */
[----:B----4-:R-:W-:-:S07]  /*10920*/  FADD.FTZ R3, R178, R3 ;  /* 0x00000003b2037221 */ /* 0x010fce0000010000 */
[----:B------:R4:W5:Y:S01]  /*10930*/  MUFU.EX2 R168, R165 ;  /* 0x000000a500a87308 */ /* 0x0009620000000800 */
[----:B---3--:R-:W-:-:S04]  /*10940*/  FADD.FTZ R3, R179, R3 ;  /* 0x00000003b3037221 */ /* 0x008fc80000010000 */
[----:B0-----:R-:W-:Y:S01]  /*10950*/  FADD.FTZ R3, R167, R3 ;  /* 0x00000003a7037221 */ /* 0x001fe20000010000 */
[----:B----4-:R-:W-:Y:S02]  /*10960*/  F2FP.BF16.F32.PACK_AB R165, R179, R178 ;  /* 0x000000b2b3a5723e */ /* 0x010fe400000010ff */
[C---:B-----5:R-:W-:Y:S01]  /*10970*/  F2FP.BF16.F32.PACK_AB R167, R168.reuse, R167 ;  /* 0x000000a7a8a7723e */ /* 0x060fe200000010ff */
[----:B------:R-:W-:-:S04]  /*10980*/  FADD.FTZ R3, R168, R3 ;  /* 0x00000003a8037221 */ /* 0x000fc80000010000 */
[----:B------:R2:W-:Y:S01]  /*10990*/  STSM.16.M88.4 [R203], R164 ;  /* 0x000000a4cb007844 */ /* 0x0005e20000000200 */
[----:B------:R-:W-:Y:S05]  /*109a0*/  @!P0 BRA `(.L_x_8013) ;  /* 0x0000000000048947 */ /* 0x000fea0003800000 */
[----:B------:R-:W-:Y:S01]  /*109b0*/  BPT.TRAP 0x1 ;  /* 0x000000040000795c */ /* 0x000fe20000300000 */
.L_x_8013:
[----:B------:R0:W3:Y:S01]  /*109c0*/  SYNCS.PHASECHK.TRANS64.TRYWAIT P1, [R198+URZ+0x28c50], R20 ;  /* 0x028c5014c60075a7 */ /* 0x0000e2000802017f */
[----:B------:R-:W-:Y:S05]  /*109d0*/  @!P0 BRA `(.L_x_8014) ;  /* 0x0000000000048947 */ /* 0x000fea0003800000 */
[----:B------:R-:W-:Y:S01]  /*109e0*/  BPT.TRAP 0x1 ;  /* 0x000000040000795c */ /* 0x000fe20000300000 */
.L_x_8014:
[----:B------:R-:W-:Y:S04]  /*109f0*/  BSSY B1, `(.L_x_8015) ;  /* 0x0000004000017945 */ /* 0x000fe80003800000 */
[----:B---3--:R-:W-:Y:S05]  /*10a00*/  @P1 BRA `(.L_x_8016) ;  /* 0x0000000000081947 */ /* 0x008fea0003800000 */
[----:B------:R-:W3:Y:S02]  /*10a10*/  SYNCS.PHASECHK.TRANS64.TRYWAIT P1, [R198+URZ+0x28c50], R20 ;  /* 0x028c5014c60075a7 */ /* 0x000ee4000802017f */
[----:B---3--:R-:W-:Y:S05]  /*10a20*/  @!P1 BRA `(.L_x_8017) ;  /* 0x000000f000449947 */ /* 0x008fea0003800000 */
.L_x_8016:
[----:B------:R-:W-:Y:S05]  /*10a30*/  BSYNC B1 ;  /* 0x0000000000017941 */ /* 0x000fea0003800000 */
.L_x_8015:
[----:B01-3--:R-:W-:Y:S01]  /*10a40*/  IMAD R20, R19, 0x1000, R195 ;  /* 0x0000100013147824 */ /* 0x00bfe200078e02c3 */
[----:B------:R-:W-:Y:S01]  /*10a50*/  WARPGROUP.ARRIVE ;  /* 0x00000000000079c5 */ /* 0x000fe20000000000 */
[----:B------:R-:W-:-:S03]  /*10a60*/  IMAD.MOV.U32 R21, RZ, RZ, 0x40000040 ;  /* 0x40000040ff157424 */ /* 0x000fc600078e00ff */
[----:B------:R-:W-:Y:S02]  /*10a70*/  R2UR UR6, R20 ;  /* 0x00000000140672ca */ /* 0x000fe400000e0000 */
[----:B------:R-:W-:Y:S01]  /*10a80*/  R2UR UR7, R21 ;  /* 0x00000000150772ca */ /* 0x000fe200000e0000 */
[----:B------:R-:W-:-:S12]  /*10a90*/  IMAD.MOV.U32 R21, RZ, RZ, 0x40000040 ;  /* 0x40000040ff157424 */ /* 0x000fd800078e00ff */
[----:B------:R-:W-:Y:S03]  /*10aa0*/  HGMMA.64x256x16.F32.BF16 R24, R152, gdesc[UR4].tnspB, R24, gsb0 ;  /* 0x43e0000498187df0 */ /* 0x000fe60008001818 */
[----:B------:R-:W-:Y:S02]  /*10ab0*/  WARPGROUP.DEPBAR.LE gsb0, 0x0 ;  /* 0x00008000000079c5 */ /* 0x000fe40000010000 */
[----:B--2---:R-:W-:Y:S01]  /*10ac0*/  VIADD R152, R20, 0x80 ;  /* 0x0000008014987836 */ /* 0x004fe20000000000 */
        /* <DEDUP_REMOVED lines=31> */
.L_x_8018:
[C---:B------:R-:W-:Y:S01]  /*10cc0*/  ISETP.GT.AND P1, PT, R209.reuse, R205, PT ;  /* 0x000000cdd100720c */ /* 0x040fe20003f24270 */
[----:B------:R-:W-:Y:S02]  /*10cd0*/  VIADD R198, R198, 0x28c60 ;  /* 0x00028c60c6c67836 */ /* 0x000fe40000000000 */
[----:B------:R-:W-:Y:S02]  /*10ce0*/  VIADD R209, R209, 0xffffffff ;  /* 0xffffffffd1d17836 */ /* 0x000fe40000000000 */
[----:B------:R-:W-:Y:S01]  /*10cf0*/  IMAD.MOV.U32 R21, RZ, RZ, R15 ;  /* 0x000000ffff157224 */ /* 0x000fe200078e000f */
[----:B------:R-:W-:Y:S01]  /*10d00*/  PRMT R198, R188, 0x654, R198 ;  /* 0x00000654bcc67816 */ /* 0x000fe200000000c6 */
[----:B------:R-:W-:Y:S02]  /*10d10*/  IMAD.MOV.U32 R213, RZ, RZ, R14 ;  /* 0x000000ffffd57224 */ /* 0x000fe400078e000e */
[----:B------:R-:W-:Y:S01]  /*10d20*/  IMAD.MOV.U32 R200, RZ, RZ, R19 ;  /* 0x000000ffffc87224 */ /* 0x000fe200078e0013 */
[----:B------:R0:W-:Y:S03]  /*10d30*/  SYNCS.ARRIVE.TRANS64.RED.A1T0 RZ, [R198+URZ], RZ ;  /* 0x000000ffc6ff79a7 */ /* 0x0001e6000810043f */
[----:B------:R-:W-:Y:S05]  /*10d40*/  @P1 BRA `(.L_x_8019) ;  /* 0xffffffe000801947 */ /* 0x000fea000383ffff */
.L_x_8006:
[----:B------:R-:W-:Y:S05]  /*10d50*/  BSYNC B0 ;  /* 0x0000000000007941 */ /* 0x000fea0003800000 */
.L_x_8005:
[----:B------:R-:W2:Y:S01]  /*10d60*/  LDL.LU R20, [R1+0x4c] ;  /* 0x00004c0001147983 */ /* 0x000ea20000300800 */
        /* <DEDUP_REMOVED lines=12> */
[----:B------:R-:W3:Y:S01]  /*10e30*/  @P0 MUFU.LG2 R0, R0 ;  /* 0x0000000000000308 */ /* 0x000ee20000000c00 */
        /* <DEDUP_REMOVED lines=8> */
[----:B---3--:R-:W-:Y:S01]  /*10ec0*/  @P0 FMUL.FTZ R0, R0, 0.69314718246459960938 ;  /* 0x3f31721800000820 */ /* 0x008fe20000410000 */
        /* <DEDUP_REMOVED lines=144> */
[----:B--2---:R-:W-:-:S05]  /*117d0*/  VIADD R20, R20, 0x1 ;  /* 0x0000000114147836 */ /* 0x004fca0000000000 */
[----:B------:R1:W-:Y:S03]  /*117e0*/  STL [R1+0x4c], R20 ;  /* 0x00004c1401007387 */ /* 0x0003e60000100800 */
.L_x_7929:
[----:B------:R-:W-:Y:S05]  /*117f0*/  BSYNC B7 ;  /* 0x0000000000077941 */ /* 0x000fea0003800000 */
.L_x_7925:
[----:B------:R-:W2:Y:S08]  /*11800*/  S2UR UR4, SR_CgaCtaId ;  /* 0x00000000000479c3 */ /* 0x000eb00000008800 */
[----:B------:R-:W-:Y:S01]  /*11810*/  BAR.SYNC.DEFER_BLOCKING 0x5, 0x180 ;  /* 0x0146000000007b1d */ /* 0x000fe20000010000 */
[----:B------:R-:W-:-:S05]  /*11820*/  MOV R2, 0x400 ;  /* 0x0000040000027802 */ /* 0x000fca0000000f00 */
[----:B------:R-:W-:Y:S01]  /*11830*/  BSSY B0, `(.L_x_8020) ;  /* 0x00004f4000007945 */ /* 0x000fe20003800000 */
[----:B--2---:R-:W-:-:S05]  /*11840*/  IMAD.U32 R188, RZ, RZ, UR4 ;  /* 0x00000004ffbc7e24 */ /* 0x004fca000f8e00ff */
[----:B------:R-:W-:-:S05]  /*11850*/  LEA R2, R188, R2, 0x18 ;  /* 0x00000002bc027211 */ /* 0x000fca00078ec0ff */
[----:B------:R2:W4:Y:S01]  /*11860*/  LDS.128 R4, [R2+0x28cd0] ;  /* 0x028cd00002047984 */ /* 0x0005220000000c00 */
[----:B------:R-:W-:Y:S06]  /*11870*/  BAR.ARV 0x4, 0x180 ;  /* 0x0106000000007b1d */ /* 0x000fec0000002000 */
[----:B------:R-:W-:Y:S05]  /*11880*/  @P0 BRA `(.L_x_8021) ;  /* 0x0000003c00ac0947 */ /* 0x000fea0003800000 */
[----:B------:R-:W1:Y:S01]  /*11890*/  LDL R3, [R1+0x60] ;  /* 0x0000600001037983 */ /* 0x000e620000100800 */
[----:B------:R-:W2:Y:S01]  /*118a0*/  S2R R0, SR_SWINHI ;  /* 0x0000000000007919 */ /* 0x000ea20000002f00 */
[----:B---3--:R-:W-:Y:S01]  /*118b0*/  F2FP.BF16.F32.PACK_AB R10, R29, R28 ;  /* 0x0000001c1d0a723e */ /* 0x008fe200000010ff */
[----:B------:R-:W-:Y:S01]  /*118c0*/  ULDC.64 UR6, c[0x0][0xc00] ;  /* 0x0003000000067ab9 */ /* 0x000fe20000000a00 */
[----:B0-----:R-:W-:Y:S01]  /*118d0*/  F2FP.BF16.F32.PACK_AB R11, R31, R30 ;  /* 0x0000001e1f0b723e */ /* 0x001fe200000010ff */
[----:B------:R-:W3:Y:S01]  /*118e0*/  LDL.LU R157, [R1+0x40] ;  /* 0x00004000019d7983 */ /* 0x000ee20000300800 */
[----:B------:R-:W-:Y:S01]  /*118f0*/  F2FP.BF16.F32.PACK_AB R12, R33, R32 ;  /* 0x00000020210c723e */ /* 0x000fe200000010ff */
[----:B------:R-:W-:Y:S01]  /*11900*/  ULDC.64 UR4, c[0x0][0xc08] ;  /* 0x0003020000047ab9 */ /* 0x000fe20000000a00 */
[----:B------:R-:W-:Y:S01]  /*11910*/  F2FP.BF16.F32.PACK_AB R13, R35, R34 ;  /* 0x00000022230d723e */ /* 0x000fe200000010ff */
[----:B------:R-:W4:Y:S01]  /*11920*/  LDL.LU R156, [R1+0x44] ;  /* 0x00004400019c7983 */ /* 0x000f220000300800 */
[----:B-----5:R-:W-:-:S02]  /*11930*/  MOV R152, R2 ;  /* 0x0000000200987202 */ /* 0x020fc40000000f00 */
[----:B--2---:R-:W-:Y:S02]  /*11940*/  MOV R153, R0 ;  /* 0x0000000000997202 */ /* 0x004fe40000000f00 */
        /* <DEDUP_REMOVED lines=168> */
[----:B---3--:R-:W-:Y:S02]  /*123d0*/  IADD3 R8, P0, R157, UR6, RZ ;  /* 0x000000069d087c10 */ /* 0x008fe4000ff1e0ff */
[----:B------:R-:W-:Y:S02]  /*123e0*/  MOV R20, R20 ;  /* 0x0000001400147202 */ /* 0x000fe40000000f00 */
[----:B------:R-:W-:Y:S02]  /*123f0*/  F2FP.BF16.F32.PACK_AB R13, R147, R146 ;  /* 0x00000092930d723e */ /* 0x000fe400000010ff */
[----:B------:R-:W-:Y:S02]  /*12400*/  F2FP.BF16.F32.PACK_AB R14, R149, R148 ;  /* 0x00000094950e723e */ /* 0x000fe400000010ff */
[----:B------:R-:W-:-:S02]  /*12410*/  F2FP.BF16.F32.PACK_AB R15, R151, R150 ;  /* 0x00000096970f723e */ /* 0x000fc400000010ff */
[----:B----4-:R-:W-:Y:S02]  /*12420*/  IADD3.X R9, R156, UR7, RZ, P0, !PT ;  /* 0x000000079c097c10 */ /* 0x010fe400087fe4ff */
[----:B------:R-:W-:Y:S01]  /*12430*/  ISETP.NE.U32.AND P0, PT, RZ, UR4, PT ;  /* 0x00000004ff007c0c */ /* 0x000fe2000bf05070 */
[----:B------:R0:W-:Y:S01]  /*12440*/  STSM.16.M88.4 [R20], R12 ;  /* 0x0000000c14007844 */ /* 0x0001e20000000200 */
[----:B------:R-:W-:Y:S02]  /*12450*/  BAR.SYNC.DEFER_BLOCKING 0x1, 0x100 ;  /* 0x0044000000007b1d */ /* 0x000fe40000010000 */
[----:B------:R-:W-:Y:S02]  /*12460*/  ISETP.NE.AND.EX P0, PT, RZ, UR5, PT, P0 ;  /* 0x00000005ff007c0c */ /* 0x000fe4000bf05300 */
[----:B------:R-:W-:-:S04]  /*12470*/  ISETP.NE.U32.AND P1, PT, RZ, UR6, PT ;  /* 0x00000006ff007c0c */ /* 0x000fc8000bf25070 */
[----:B------:R-:W-:Y:S01]  /*12480*/  ISETP.NE.AND.EX P1, PT, RZ, UR7, PT, P1 ;  /* 0x00000007ff007c0c */ /* 0x000fe2000bf25310 */
[----:B------:R-:W-:-:S06]  /*12490*/  IMAD.MOV.U32 R4, RZ, RZ, RZ ;  /* 0x000000ffff047224 */ /* 0x000fcc00078e00ff */
[----:B------:R-:W-:Y:S01]  /*124a0*/  @P0 IADD3 R10, P2, R157, UR4, RZ ;  /* 0x000000049d0a0c10 */ /* 0x000fe2000ff5e0ff */
        /* <DEDUP_REMOVED lines=10> */
.L_x_8022:
[----:B------:R-:W2:Y:S01]  /*12550*/  LDL R0, [R1+0x54] ;  /* 0x0000540001007983 */ /* 0x000ea20000100800 */
[----:B------:R-:W-:-:S03]  /*12560*/  ULDC UR4, c[0x0][0xad4] ;  /* 0x0002b50000047ab9 */ /* 0x000fc60000000800 */
[----:B0-----:R-:W3:Y:S04]  /*12570*/  LDL.LU R8, [R1+0x38] ;  /* 0x0000380001087983 */ /* 0x001ee80000300800 */
[----:B------:R0:W5:Y:S02]  /*12580*/  LDL R158, [R1+0x3c] ;  /* 0x00003c00019e7983 */ /* 0x0001640000100800 */
[----:B-----5:R-:W-:Y:S02]  /*12590*/  SHF.R.S32.HI R20, RZ, 0x1f, R4 ;  /* 0x0000001fff147819 */ /* 0x020fe40000011404 */
[----:B--2---:R-:W1:Y:S01]  /*125a0*/  SHFL.IDX PT, R0, R0, RZ, 0x1f ;  /* 0x00001fff00007589 */ /* 0x004e6200000e0000 */
[----:B---3--:R-:W-:Y:S02]  /*125b0*/  ISETP.NE.AND P1, PT, R8, RZ, PT ;  /* 0x000000ff0800720c */ /* 0x008fe40003f25270 */
[----:B-1----:R-:W-:-:S02]  /*125c0*/  ISETP.NE.AND P0, PT, R0, RZ, PT ;  /* 0x000000ff0000720c */ /* 0x002fc40003f05270 */
[----:B------:R-:W-:-:S11]  /*125d0*/  SEL R0, R8, UR4, P1 ;  /* 0x0000000408007c07 */ /* 0x000fd60008800000 */
[----:B0-----:R-:W-:Y:S05]  /*125e0*/  @P0 BRA `(.L_x_8023) ;  /* 0x0000000000fc0947 */ /* 0x001fea0003800000 */
[----:B------:R-:W2:Y:S01]  /*125f0*/  LDL.LU R13, [R1+0x50] ;  /* 0x00005000010d7983 */ /* 0x000ea20000300800 */
[----:B------:R-:W-:Y:S01]  /*12600*/  IMAD.MOV.U32 R12, RZ, RZ, 0x9b8 ;  /* 0x000009b8ff0c7424 */ /* 0x000fe200078e00ff */
[----:B------:R-:W-:Y:S01]  /*12610*/  ISETP.GT.AND P1, PT, R0, 0x1, PT ;  /* 0x000000010000780c */ /* 0x000fe20003f24270 */
[----:B------:R-:W0:Y:S01]  /*12620*/  LDC R157, c[0x0][0xbe8] ;  /* 0x0002fa00ff9d7b82 */ /* 0x000e220000000800 */
[----:B------:R-:W3:Y:S01]  /*12630*/  LDL R156, [R1+0x48] ;  /* 0x00004800019c7983 */ /* 0x000ee20000100800 */
[----:B------:R-:W-:Y:S02]  /*12640*/  ISETP.NE.U32.AND P0, PT, RZ, UR6, PT ;  /* 0x00000006ff007c0c */ /* 0x000fe4000bf05070 */
[----:B------:R-:W-:Y:S01]  /*12650*/  SEL R12, R12, 0x978, P1 ;  /* 0x000009780c0c7807 */ /* 0x000fe20000800000 */
[----:B------:R-:W4:Y:S01]  /*12660*/  LDL R159, [R1+0x5c] ;  /* 0x00005c00019f7983 */ /* 0x000f220000100800 */
[----:B------:R-:W-:Y:S02]  /*12670*/  ISETP.NE.AND.EX P0, PT, RZ, UR7, PT, P0 ;  /* 0x00000007ff007c0c */ /* 0x000fe4000bf05300 */
[----:B------:R-:W1:Y:S02]  /*12680*/  LDC.64 R10, c[0x0][R12+0x220] ;  /* 0x000088000c0a7b82 */ /* 0x000e640000000a00 */
[----:B------:R-:W-:-:S06]  /*12690*/  SEL R14, R158, RZ, !P0 ;  /* 0x000000ff9e0e7207 */ /* 0x000fcc0004000000 */
[----:B------:R-:W5:Y:S01]  /*126a0*/  LDC.64 R8, c[0x0][R12+0x218] ;  /* 0x000086000c087b82 */ /* 0x000f620000000a00 */
[----:B------:R-:W-:Y:S02]  /*126b0*/  IMAD.IADD R21, R208, 0x1, R199 ;  /* 0x00000001d0157824 */ /* 0x000fe400078e02c7 */
[----:B-1----:R-:W-:Y:S01]  /*126c0*/  IMAD R11, R11, R14, RZ ;  /* 0x0000000e0b0b7224 */ /* 0x002fe200078e02ff */
[----:B--2---:R-:W-:Y:S02]  /*126d0*/  SEL R13, R13, RZ, !P0 ;  /* 0x000000ff0d0d7207 */ /* 0x004fe40004000000 */
[----:B0-----:R-:W-:-:S03]  /*126e0*/  ISETP.NE.AND P0, PT, R157, 0x1, PT ;  /* 0x000000019d00780c */ /* 0x001fc60003f05270 */
[C---:B------:R-:W-:Y:S02]  /*126f0*/  IMAD R13, R10.reuse, R13, R11 ;  /* 0x0000000d0a0d7224 */ /* 0x040fe400078e020b */
[----:B------:R-:W-:-:S04]  /*12700*/  IMAD.WIDE.U32 R10, R10, R14, RZ ;  /* 0x0000000e0a0a7225 */ /* 0x000fc800078e00ff */
[-C--:B-----5:R-:W-:Y:S02]  /*12710*/  IMAD R14, R9, R185.reuse, RZ ;  /* 0x000000b9090e7224 */ /* 0x0a0fe400078e02ff */
[----:B------:R-:W-:-:S04]  /*12720*/  IMAD.WIDE.U32 R8, R8, R185, RZ ;  /* 0x000000b908087225 */ /* 0x000fc800078e00ff */
[----:B------:R-:W-:Y:S02]  /*12730*/  IMAD.IADD R14, R9, 0x1, R14 ;  /* 0x00000001090e7824 */ /* 0x000fe400078e020e */
[----:B------:R-:W0:Y:S01]  /*12740*/  @P0 LDC R9, c[0x0][0xbec] ;  /* 0x0002fb00ff090b82 */ /* 0x000e220000000800 */
[----:B------:R-:W-:-:S07]  /*12750*/  IADD3 R15, P2, P3, R10, R8, R4 ;  /* 0x000000080a0f7210 */ /* 0x000fce0007b5e004 */
[----:B------:R-:W1:Y:S01]  /*12760*/  @P0 LDC R8, c[0x0][0xbf0] ;  /* 0x0002fc00ff080b82 */ /* 0x000e620000000800 */
[----:B------:R-:W-:-:S05]  /*12770*/  IMAD.IADD R13, R11, 0x1, R13 ;  /* 0x000000010b0d7824 */ /* 0x000fca00078e020d */
[----:B------:R-:W-:Y:S01]  /*12780*/  IADD3.X R13, R13, R14, R20, P2, P3 ;  /* 0x0000000e0d0d7210 */ /* 0x000fe200017e6414 */
[----:B------:R-:W-:Y:S02]  /*12790*/  IMAD.MOV.U32 R14, RZ, RZ, R21 ;  /* 0x000000ffff0e7224 */ /* 0x000fe400078e0015 */
[----:B0-----:R-:W-:-:S05]  /*127a0*/  @P0 IMAD.HI.U32 R9, R21, R9, RZ ;  /* 0x0000000915090227 */ /* 0x001fca00078e00ff */
[----:B-1----:R-:W-:Y:S02]  /*127b0*/  @P0 SHF.R.U32.HI R14, RZ, R8, R9 ;  /* 0x00000008ff0e0219 */ /* 0x002fe40000011609 */
[----:B------:R-:W0:Y:S01]  /*127c0*/  LDC.64 R8, c[0x0][R12+0x228] ;  /* 0x00008a000c087b82 */ /* 0x000e220000000a00 */
[----:B---3--:R-:W-:-:S05]  /*127d0*/  SEL R156, R156, RZ, P1 ;  /* 0x000000ff9c9c7207 */ /* 0x008fca0000800000 */
        /* <DEDUP_REMOVED lines=17> */
[----:B------:R-:W-:Y:S01]  /*128f0*/  IMAD.IADD R13, R191, 0x1, R199 ;  /* 0x00000001bf0d7824 */ /* 0x000fe200078e02c7 */
[----:B0-----:R-:W-:Y:S01]  /*12900*/  LEA R11, P0, R10, R8, 0x2 ;  /* 0x000000080a0b7211 */ /* 0x001fe200078010ff */
[----:B----4-:R-:W-:-:S03]  /*12910*/  IMAD.MOV R8, RZ, RZ, -R159 ;  /* 0x000000ffff087224 */ /* 0x010fc600078e0a9f */
        /* <DEDUP_REMOVED lines=12> */
.L_x_8023:
[----:B------:R-:W-:Y:S02]  /*129e0*/  ISETP.GT.AND P1, PT, R0, 0x1, PT ;  /* 0x000000010000780c */ /* 0x000fe40003f24270 */
[----:B------:R-:W-:-:S04]  /*129f0*/  ISETP.NE.U32.AND P0, PT, RZ, UR6, PT ;  /* 0x00000006ff007c0c */ /* 0x000fc8000bf05070 */
[----:B------:R-:W-:-:S04]  /*12a00*/  ISETP.NE.AND.EX P0, PT, RZ, UR7, PT, P0 ;  /* 0x00000007ff007c0c */ /* 0x000fc8000bf05300 */
[----:B------:R-:W-:-:S03]  /*12a10*/  SEL R0, R158, RZ, !P0 ;  /* 0x000000ff9e007207 */ /* 0x000fc60004000000 */
[----:B------:R-:W-:Y:S06]  /*12a20*/  @P1 BRA `(.L_x_8024) ;  /* 0x0000001000601947 */ /* 0x000fec0003800000 */
[----:B------:R-:W1:Y:S01]  /*12a30*/  S2R R82, SR_TID.X ;  /* 0x0000000000527919 */ /* 0x000e620000002100 */
[----:B------:R-:W2:Y:S01]  /*12a40*/  LDC R84, c[0x0][0xbe8] ;  /* 0x0002fa00ff547b82 */ /* 0x000ea20000000800 */
[----:B------:R-:W-:Y:S01]  /*12a50*/  ULDC.64 UR4, c[0x0][0xaa0] ;  /* 0x0002a80000047ab9 */ /* 0x000fe20000000a00 */
[----:B-1----:R-:W-:-:S05]  /*12a60*/  VIADD R82, R82, 0xffffff80 ;  /* 0xffffff8052527836 */ /* 0x002fca0000000000 */
[----:B------:R-:W-:-:S04]  /*12a70*/  SHF.R.S32.HI R81, RZ, 0x1f, R82 ;  /* 0x0000001fff517819 */ /* 0x000fc80000011452 */
[----:B------:R-:W-:-:S04]  /*12a80*/  LEA.HI R81, R81, R82, RZ, 0x3 ;  /* 0x0000005251517211 */ /* 0x000fc800078f18ff */
[----:B------:R-:W-:-:S05]  /*12a90*/  SHF.R.S32.HI R80, RZ, 0x3, R81 ;  /* 0x00000003ff507819 */ /* 0x000fca0000011451 */
[----:B0-----:R-:W-:-:S04]  /*12aa0*/  IMAD R9, R80, 0x40, R193 ;  /* 0x0000004050097824 */ /* 0x001fc800078e02c1 */
[----:B------:R-:W-:-:S03]  /*12ab0*/  IMAD.WIDE R152, R9, 0x2, R152 ;  /* 0x0000000209987825 */ /* 0x000fc600078e0298 */
[----:B------:R-:W-:Y:S01]  /*12ac0*/  IADD3 R37, P0, R152, 0x5000, RZ ;  /* 0x0000500098257810 */ /* 0x000fe20007f1e0ff */
        /* <DEDUP_REMOVED lines=11> */
[----:B------:R-:W-:Y:S01]  /*12b80*/  IADD3 R13, P3, R152, 0x1000, RZ ;  /* 0x00001000980d7810 */ /* 0x000fe20007f7e0ff */
[----:B------:R-:W-:Y:S01]  /*12b90*/  ULDC.64 UR4, c[0x0][0xae8] ;  /* 0x0002ba0000047ab9 */ /* 0x000fe20000000a00 */
[----:B------:R-:W-:Y:S01]  /*12ba0*/  LOP3.LUT R64, R65, 0x380, RZ, 0xc0, !PT ;  /* 0x0000038041407812 */ /* 0x000fe200078ec0ff */
[----:B------:R-:W-:Y:S01]  /*12bb0*/  IMAD.IADD R87, R82, 0x1, -R81 ;  /* 0x0000000152577824 */ /* 0x000fe200078e0a51 */
[----:B------:R-:W-:Y:S01]  /*12bc0*/  SHF.R.U64 R40, R40, 0x3, RZ ;  /* 0x0000000328287819 */ /* 0x000fe200000012ff */
[----:B------:R-:W-:Y:S01]  /*12bd0*/  VIADD R166, R193, 0x40 ;  /* 0x00000040c1a67836 */ /* 0x000fe20000000000 */
[----:B------:R-:W-:Y:S01]  /*12be0*/  SHF.R.U64 R64, R64, 0x3, RZ ;  /* 0x0000000340407819 */ /* 0x000fe200000012ff */
[----:B------:R-:W-:Y:S01]  /*12bf0*/  IMAD.IADD R21, R21, 0x1, R83 ;  /* 0x0000000115157824 */ /* 0x000fe200078e0253 */
[----:B------:R-:W-:Y:S01]  /*12c00*/  IADD3 R45, P2, R152, 0x7000, RZ ;  /* 0x00007000982d7810 */ /* 0x000fe20007f5e0ff */
[----:B------:R-:W-:Y:S01]  /*12c10*/  VIADD R164, R193, 0x80 ;  /* 0x00000080c1a47836 */ /* 0x000fe20000000000 */
[----:B------:R-:W-:Y:S01]  /*12c20*/  LOP3.LUT R64, R64, R65, RZ, 0x3c, !PT ;  /* 0x0000004140407212 */ /* 0x000fe200078e3cff */
[----:B------:R-:W-:Y:S01]  /*12c30*/  IMAD.X R65, RZ, RZ, R153, P0 ;  /* 0x000000ffff417224 */ /* 0x000fe200000e0699 */
[----:B--2---:R-:W-:Y:S01]  /*12c40*/  ISETP.NE.AND P0, PT, R84, 0x1, PT ;  /* 0x000000015400780c */ /* 0x004fe20003f05270 */
[----:B------:R-:W-:Y:S01]  /*12c50*/  IMAD R4, R87, 0x20, R80 ;  /* 0x0000002057047824 */ /* 0x000fe200078e0250 */
[----:B------:R-:W-:Y:S01]  /*12c60*/  LOP3.LUT R12, R13, 0x380, RZ, 0xc0, !PT ;  /* 0x000003800d0c7812 */ /* 0x000fe200078ec0ff */
[----:B------:R-:W-:Y:S01]  /*12c70*/  IMAD.WIDE.U32 R20, R185, UR4, R20 ;  /* 0x00000004b9147c25 */ /* 0x000fe2000f8e0014 */
[----:B------:R-:W-:Y:S01]  /*12c80*/  SHF.R.S32.HI R81, RZ, 0x1f, R0 ;  /* 0x0000001fff517819 */ /* 0x000fe20000011400 */
[----:B------:R-:W5:Y:S01]  /*12c90*/  LD.E.128 R36, desc[UR42][R36.64] ;  /* 0x0000002a24247980 */ /* 0x000f62000c101d00 */
[----:B------:R-:W-:-:S02]  /*12ca0*/  LOP3.LUT R40, R40, R41, RZ, 0x3c, !PT ;  /* 0x0000002928287212 */ /* 0x000fc400078e3cff */
[----:B------:R-:W-:Y:S01]  /*12cb0*/  LOP3.LUT R44, R45, 0x380, RZ, 0xc0, !PT ;  /* 0x000003802d2c7812 */ /* 0x000fe200078ec0ff */
[C---:B------:R-:W-:Y:S01]  /*12cc0*/  VIADD R162, R193.reuse, 0xc0 ;  /* 0x000000c0c1a27836 */ /* 0x040fe20000000000 */
[----:B------:R-:W-:Y:S01]  /*12cd0*/  SHF.R.U64 R12, R12, 0x3, RZ ;  /* 0x000000030c0c7819 */ /* 0x000fe200000012ff */
[----:B------:R-:W-:Y:S01]  /*12ce0*/  VIADD R160, R193, 0x100 ;  /* 0x00000100c1a07836 */ /* 0x000fe20000000000 */
[----:B------:R-:W-:Y:S01]  /*12cf0*/  SHF.R.U64 R44, R44, 0x3, RZ ;  /* 0x000000032c2c7819 */ /* 0x000fe200000012ff */
[----:B------:R-:W0:Y:S01]  /*12d00*/  @P0 LDC R83, c[0x0][0xbec] ;  /* 0x0002fb00ff530b82 */ /* 0x000e220000000800 */
[----:B------:R-:W-:Y:S01]  /*12d10*/  IMAD.IADD R82, R199, 0x1, R4 ;  /* 0x00000001c7527824 */ /* 0x000fe200078e0204 */
[----:B------:R-:W-:Y:S01]  /*12d20*/  LOP3.LUT R12, R12, R13, RZ, 0x3c, !PT ;  /* 0x0000000d0c0c7212 */ /* 0x000fe200078e3cff */
[----:B------:R-:W-:Y:S01]  /*12d30*/  VIADD R158, R193, 0x140 ;  /* 0x00000140c19e7836 */ /* 0x000fe20000000000 */
[C---:B------:R-:W-:Y:S01]  /*12d40*/  IADD3 R25, P4, R152.reuse, 0x2000, RZ ;  /* 0x0000200098197810 */ /* 0x040fe20007f9e0ff */
[----:B------:R-:W5:Y:S01]  /*12d50*/  LD.E.128 R64, desc[UR42][R64.64] ;  /* 0x0000002a40407980 */ /* 0x000f62000c101d00 */
[----:B------:R-:W-:-:S02]  /*12d60*/  IADD3 R29, P5, R152, 0x3000, RZ ;  /* 0x00003000981d7810 */ /* 0x000fc40007fbe0ff */
[----:B------:R-:W1:Y:S01]  /*12d70*/  @P0 LDC R85, c[0x0][0xbf0] ;  /* 0x0002fc00ff550b82 */ /* 0x000e620000000800 */
[----:B------:R-:W-:Y:S01]  /*12d80*/  IMAD R21, R185, UR5, R21 ;  /* 0x00000005b9157c24 */ /* 0x000fe2000f8e0215 */
[----:B------:R-:W-:Y:S01]  /*12d90*/  ULDC.64 UR4, c[0x0][0xaf0] ;  /* 0x0002bc0000047ab9 */ /* 0x000fe20000000a00 */
[--C-:B------:R-:W-:Y:S01]  /*12da0*/  IMAD.X R41, RZ, RZ, R153.reuse, P1 ;  /* 0x000000ffff297224 */ /* 0x100fe200008e0699 */
[C---:B------:R-:W-:Y:S02]  /*12db0*/  IADD3 R69, P1, R152.reuse, 0xd000, RZ ;  /* 0x0000d00098457810 */ /* 0x040fe40007f3e0ff */
[C---:B------:R-:W-:Y:S02]  /*12dc0*/  IADD3 R33, P6, R152.reuse, 0x4000, RZ ;  /* 0x0000400098217810 */ /* 0x040fe40007fde0ff */
[----:B------:R-:W2:Y:S01]  /*12dd0*/  LDC R4, c[0x0][0xac8] ;  /* 0x0002b200ff047b82 */ /* 0x000ea20000000800 */
[----:B------:R-:W-:Y:S01]  /*12de0*/  IMAD R81, R81, UR4, RZ ;  /* 0x0000000451517c24 */ /* 0x000fe2000f8e02ff */
[----:B------:R-:W-:Y:S01]  /*12df0*/  LOP3.LUT R68, R69, 0x380, RZ, 0xc0, !PT ;  /* 0x0000038045447812 */ /* 0x000fe200078ec0ff */
[----:B------:R-:W-:Y:S01]  /*12e00*/  IMAD.X R13, RZ, RZ, R153, P3 ;  /* 0x000000ffff0d7224 */ /* 0x000fe200018e0699 */
[----:B------:R-:W-:Y:S01]  /*12e10*/  IADD3 R49, P3, R152, 0x8000, RZ ;  /* 0x0000800098317810 */ /* 0x000fe20007f7e0ff */
[----:B------:R-:W-:Y:S01]  /*12e20*/  IMAD R81, R0, UR5, R81 ;  /* 0x0000000500517c24 */ /* 0x000fe2000f8e0251 */
[----:B------:R-:W-:Y:S01]  /*12e30*/  LOP3.LUT R44, R44, R45, RZ, 0x3c, !PT ;  /* 0x0000002d2c2c7212 */ /* 0x000fe200078e3cff */
[----:B------:R-:W-:Y:S01]  /*12e40*/  IMAD.WIDE.U32 R20, R0, UR4, R20 ;  /* 0x0000000400147c25 */ /* 0x000fe2000f8e0014 */
[----:B------:R-:W-:Y:S01]  /*12e50*/  LOP3.LUT R24, R25, 0x380, RZ, 0xc0, !PT ;  /* 0x0000038019187812 */ /* 0x000fe200078ec0ff */
[----:B------:R-:W-:Y:S01]  /*12e60*/  ULDC.64 UR4, c[0x0][0xae0] ;  /* 0x0002b80000047ab9 */ /* 0x000fe20000000a00 */
[----:B------:R-:W-:Y:S01]  /*12e70*/  LOP3.LUT R28, R29, 0x380, RZ, 0xc0, !PT ;  /* 0x000003801d1c7812 */ /* 0x000fe200078ec0ff */
[----:B0-----:R-:W-:Y:S01]  /*12e80*/  @P0 IMAD.HI.U32 R0, R82, R83, RZ ;  /* 0x0000005352000227 */ /* 0x001fe200078e00ff */
[----:B------:R-:W-:Y:S01]  /*12e90*/  LOP3.LUT R32, R33, 0x380, RZ, 0xc0, !PT ;  /* 0x0000038021207812 */ /* 0x000fe200078ec0ff */
[----:B------:R-:W5:Y:S01]  /*12ea0*/  LD.E.128 R12, desc[UR42][R12.64] ;  /* 0x0000002a0c0c7980 */ /* 0x000f62000c101d00 */
[----:B------:R-:W-:Y:S01]  /*12eb0*/  SHF.R.U64 R68, R68, 0x3, RZ ;  /* 0x0000000344447819 */ /* 0x000fe200000012ff */
[----:B------:R-:W-:Y:S01]  /*12ec0*/  IMAD.X R45, RZ, RZ, R153, P2 ;  /* 0x000000ffff2d7224 */ /* 0x000fe200010e0699 */
[----:B------:R-:W-:Y:S01]  /*12ed0*/  IADD3 R73, P2, R152, 0xe000, RZ ;  /* 0x0000e00098497810 */ /* 0x000fe20007f5e0ff */
[----:B------:R-:W-:Y:S01]  /*12ee0*/  IMAD.MOV.U32 R83, RZ, RZ, R82 ;  /* 0x000000ffff537224 */ /* 0x000fe200078e0052 */
[----:B------:R-:W-:Y:S01]  /*12ef0*/  LOP3.LUT R48, R49, 0x380, RZ, 0xc0, !PT ;  /* 0x0000038031307812 */ /* 0x000fe200078ec0ff */
[----:B------:R-:W-:Y:S01]  /*12f00*/  IMAD.IADD R199, R80, 0x1, R199 ;  /* 0x0000000150c77824 */ /* 0x000fe200078e02c7 */
[----:B-1----:R-:W-:Y:S01]  /*12f10*/  @P0 SHF.R.U32.HI R83, RZ, R85, R0 ;  /* 0x00000055ff530219 */ /* 0x002fe20000011600 */
[----:B------:R-:W-:Y:S01]  /*12f20*/  IMAD.IADD R21, R21, 0x1, R81 ;  /* 0x0000000115157824 */ /* 0x000fe200078e0251 */
[----:B------:R-:W-:Y:S01]  /*12f30*/  SHF.R.U64 R24, R24, 0x3, RZ ;  /* 0x0000000318187819 */ /* 0x000fe200000012ff */
[----:B------:R-:W5:Y:S01]  /*12f40*/  LD.E.128 R40, desc[UR42][R40.64] ;  /* 0x0000002a28287980 */ /* 0x000f62000c101d00 */
[----:B------:R-:W-:-:S02]  /*12f50*/  SHF.R.U64 R28, R28, 0x3, RZ ;  /* 0x000000031c1c7819 */ /* 0x000fc400000012ff */
[----:B------:R-:W-:Y:S01]  /*12f60*/  SHF.R.U64 R32, R32, 0x3, RZ ;  /* 0x0000000320207819 */ /* 0x000fe200000012ff */
[----:B------:R-:W5:Y:S01]  /*12f70*/  LD.E.128 R44, desc[UR42][R44.64] ;  /* 0x0000002a2c2c7980 */ /* 0x000f62000c101d00 */
[----:B------:R-:W-:Y:S02]  /*12f80*/  LOP3.LUT R72, R73, 0x380, RZ, 0xc0, !PT ;  /* 0x0000038049487812 */ /* 0x000fe400078ec0ff */
[----:B------:R-:W-:Y:S01]  /*12f90*/  LOP3.LUT R68, R68, R69, RZ, 0x3c, !PT ;  /* 0x0000004544447212 */ /* 0x000fe200078e3cff */
[----:B------:R-:W-:Y:S01]  /*12fa0*/  IMAD.X R69, RZ, RZ, R153, P1 ;  /* 0x000000ffff457224 */ /* 0x000fe200008e0699 */
[----:B------:R-:W-:Y:S02]  /*12fb0*/  SHF.R.U64 R48, R48, 0x3, RZ ;  /* 0x0000000330307819 */ /* 0x000fe400000012ff */
[----:B--2---:R-:W-:Y:S02]  /*12fc0*/  ISETP.GE.AND P1, PT, R166, R4, PT ;  /* 0x00000004a600720c */ /* 0x004fe40003f26270 */
        /* <DEDUP_REMOVED lines=70> */
[----:B------:R-:W5:Y:S01]  /*13430*/  LD.E.128 R76, desc[UR42][R76.64] ;  /* 0x0000002a4c4c7980 */ /* 0x000f62000c101d00 */
[----:B------:R-:W-:Y:S01]  /*13440*/  LOP3.LUT R0, R83, 0x8, R0, 0xe2, !PT ;  /* 0x0000000853007812 */ /* 0x000fe200078ee200 */
[----:B------:R-:W-:Y:S01]  /*13450*/  @!PT LDS RZ, [RZ] ;  /* 0x00000000fffff984 */ /* 0x000fe20000000800 */
[----:B------:R-:W-:Y:S01]  /*13460*/  @!PT LDS RZ, [RZ] ;  /* 0x00000000fffff984 */ /* 0x000fe20000000800 */
[----:B------:R-:W-:Y:S01]  /*13470*/  @!PT LDS RZ, [RZ] ;  /* 0x00000000fffff984 */ /* 0x000fe20000000800 */
[----:B------:R-:W-:Y:S01]  /*13480*/  @!PT LDS RZ, [RZ] ;  /* 0x00000000fffff984 */ /* 0x000fe20000000800 */
[----:B------:R0:W-:Y:S06]  /*13490*/  MEMBAR.ALL.CTA ;  /* 0x0000000000007992 */ /* 0x0001ec0000008000 */
[----:B0-----:R-:W0:Y:S01]  /*134a0*/  FENCE.VIEW.ASYNC.S ;  /* 0x00000000000073c6 */ /* 0x001e220000000000 */
        /* <DEDUP_REMOVED lines=9> */
[----:B------:R-:W-:Y:S02]  /*13540*/  IMAD R3, R3, R84, RZ ;  /* 0x0000005403037224 */ /* 0x000fe400078e02ff */
        /* <DEDUP_REMOVED lines=13> */
[----:B0-----:R0:W-:Y:S01]  /*13620*/  SYNCS.ARRIVE.TRANS64.RED.A1T0 RZ, [R0+URZ], RZ ;  /* 0x000000ff00ff79a7 */ /* 0x0011e2000810043f */
[C---:B------:R-:W-:Y:S02]  /*13630*/  VIADD R157, R193.reuse, 0x180 ;  /* 0x00000180c19d7836 */ /* 0x040fe40000000000 */
[C---:B------:R-:W-:Y:S02]  /*13640*/  VIADD R159, R193.reuse, 0x140 ;  /* 0x00000140c19f7836 */ /* 0x040fe40000000000 */
[C---:B------:R-:W-:Y:S02]  /*13650*/  VIADD R161, R193.reuse, 0x100 ;  /* 0x00000100c1a17836 */ /* 0x040fe40000000000 */
[C---:B------:R-:W-:Y:S01]  /*13660*/  VIADD R163, R193.reuse, 0xc0 ;  /* 0x000000c0c1a37836 */ /* 0x040fe20000000000 */
[----:B0-----:R-:W-:Y:S01]  /*13670*/  LOP3.LUT R0, R82, R21, RZ, 0xfc, !PT ;  /* 0x0000001552007212 */ /* 0x001fe200078efcff */
[----:B------:R-:W-:-:S02]  /*13680*/  VIADD R165, R193, 0x80 ;  /* 0x00000080c1a57836 */ /* 0x000fc40000000000 */
[----:B------:R-:W-:Y:S01]  /*13690*/  VIADD R167, R193, 0x40 ;  /* 0x00000040c1a77836 */ /* 0x000fe20000000000 */
[----:B------:R0:W1:Y:S01]  /*136a0*/  SHFL.IDX PT, R20, R83, RZ, 0x181f ;  /* 0x00181fff53147589 */ /* 0x00006200000e0000 */
[----:B------:R-:W-:Y:S03]  /*136b0*/  BSSY B1, `(.L_x_8025) ;  /* 0x0000029000017945 */ /* 0x000fe60003800000 */
[----:B------:R0:W2:Y:S01]  /*136c0*/  SHFL.IDX PT, R21, R84, RZ, 0x181f ;  /* 0x00181fff54157589 */ /* 0x0000a200000e0000 */
[----:B------:R-:W-:Y:S02]  /*136d0*/  SHF.R.S32.HI R155, RZ, 0x1f, R155 ;  /* 0x0000001fff9b7819 */ /* 0x000fe4000001149b */
[----:B------:R-:W-:Y:S02]  /*136e0*/  SHF.R.S32.HI R157, RZ, 0x1f, R157 ;  /* 0x0000001fff9d7819 */ /* 0x000fe4000001149d */
[----:B------:R-:W-:-:S02]  /*136f0*/  SHF.R.S32.HI R159, RZ, 0x1f, R159 ;  /* 0x0000001fff9f7819 */ /* 0x000fc4000001149f */
        /* <DEDUP_REMOVED lines=18> */
[----:B------:R-:W-:-:S02]  /*13820*/  ISETP.GE.AND P1, PT, R158, R4, PT ;  /* 0x000000049e00720c */ /* 0x000fc40003f26270 */
[----:B0-----:R-:W-:-:S11]  /*13830*/  @!P5 LEA R8, P4, R164, R20, 0x1 ;  /* 0x00000014a408d211 */ /* 0x001fd600078808ff */
[-C--:B------:R-:W-:Y:S02]  /*13840*/  @!P1 LEA R24, P6, R158, R20.reuse, 0x1 ;  /* 0x000000149e189211 */ /* 0x080fe400078c08ff */
[-C--:B------:R-:W-:Y:S02]  /*13850*/  @!P5 LEA.HI.X R9, R164, R21.reuse, R165, 0x1, P4 ;  /* 0x00000015a409d211 */ /* 0x080fe400020f0ca5 */
[----:B------:R-:W-:Y:S02]  /*13860*/  LOP3.LUT P4, RZ, R0, 0x80, RZ, 0xc0, !PT ;  /* 0x0000008000ff7812 */ /* 0x000fe4000788c0ff */
[----:B------:R-:W-:Y:S01]  /*13870*/  @!P1 LEA.HI.X R25, R158, R21, R159, 0x1, P6 ;  /* 0x000000159e199211 */ /* 0x000fe200030f0c9f */
[----:B------:R0:W-:Y:S04]  /*13880*/  @!P5 ST.E.128 desc[UR42][R8.64], R32 ;  /* 0x000000200800d985 */ /* 0x0001e8000c101d2a */
[----:B------:R1:W-:Y:S01]  /*13890*/  @!P3 ST.E.128 desc[UR42][R10.64], R40 ;  /* 0x000000280a00b985 */ /* 0x0003e2000c101d2a */
[----:B0-----:R-:W-:-:S02]  /*138a0*/  @!P2 LEA R8, P5, R160, R20, 0x1 ;  /* 0x00000014a008a211 */ /* 0x001fc400078a08ff */
[-C--:B-1----:R-:W-:Y:S02]  /*138b0*/  @P0 LEA R10, P3, R156, R20.reuse, 0x1 ;  /* 0x000000149c0a0211 */ /* 0x082fe400078608ff */
[-C--:B------:R-:W-:Y:S02]  /*138c0*/  @!P2 LEA.HI.X R9, R160, R21.reuse, R161, 0x1, P5 ;  /* 0x00000015a009a211 */ /* 0x080fe400028f0ca1 */
[----:B------:R-:W-:Y:S02]  /*138d0*/  @P4 LEA R20, P5, R154, R20, 0x1 ;  /* 0x000000149a144211 */ /* 0x000fe400078a08ff */
[-C--:B------:R-:W-:Y:S01]  /*138e0*/  @P0 LEA.HI.X R11, R156, R21.reuse, R157, 0x1, P3 ;  /* 0x000000159c0b0211 */ /* 0x080fe200018f0c9d */
[----:B------:R0:W-:Y:S01]  /*138f0*/  @!P2 ST.E.128 desc[UR42][R8.64], R48 ;  /* 0x000000300800a985 */ /* 0x0001e2000c101d2a */
[----:B------:R-:W-:-:S03]  /*13900*/  @P4 LEA.HI.X R21, R154, R21, R155, 0x1, P5 ;  /* 0x000000159a154211 */ /* 0x000fc600028f0c9b */
[----:B------:R0:W-:Y:S04]  /*13910*/  @!P1 ST.E.128 desc[UR42][R24.64], R56 ;  /* 0x0000003818009985 */ /* 0x0001e8000c101d2a */
[----:B------:R0:W-:Y:S04]  /*13920*/  @P0 ST.E.128 desc[UR42][R10.64], R64 ;  /* 0x000000400a000985 */ /* 0x0001e8000c101d2a */
[----:B------:R0:W-:Y:S02]  /*13930*/  @P4 ST.E.128 desc[UR42][R20.64], R72 ;  /* 0x0000004814004985 */ /* 0x0001e4000c101d2a */
.L_x_8026:
[----:B------:R-:W-:Y:S05]  /*13940*/  BSYNC B1 ;  /* 0x0000000000017941 */ /* 0x000fea0003800000 */
.L_x_8025:
        /* <DEDUP_REMOVED lines=17> */
[-C--:B0-----:R-:W-:Y:S02]  /*13a60*/  @!P3 LEA R10, P6, R164, R8.reuse, 0x1 ;  /* 0x00000008a40ab211 */ /* 0x081fe400078c08ff */
[----:B------:R-:W-:Y:S02]  /*13a70*/  @!P2 LEA R12, P5, R162, R8, 0x1 ;  /* 0x00000008a20ca211 */ /* 0x000fe400078a08ff */
[-C--:B------:R-:W-:Y:S02]  /*13a80*/  @!P3 LEA.HI.X R11, R164, R9.reuse, R165, 0x1, P6 ;  /* 0x00000009a40bb211 */ /* 0x080fe400030f0ca5 */
[----:B------:R-:W-:-:S03]  /*13a90*/  @!P2 LEA.HI.X R13, R162, R9, R163, 0x1, P5 ;  /* 0x00000009a20da211 */ /* 0x000fc600028f0ca3 */
[-C--:B-1----:R-:W-:Y:S01]  /*13aa0*/  @P4 LEA R20, P5, R156, R8.reuse, 0x1 ;  /* 0x000000089c144211 */ /* 0x082fe200078a08ff */
[----:B------:R0:W-:Y:S01]  /*13ab0*/  @!P3 ST.E.128 desc[UR42][R10.64], R36 ;  /* 0x000000240a00b985 */ /* 0x0001e2000c101d2a */
[-C--:B------:R-:W-:Y:S02]  /*13ac0*/  @!P0 LEA R14, P3, R158, R8.reuse, 0x1 ;  /* 0x000000089e0e8211 */ /* 0x080fe400078608ff */
        /* <DEDUP_REMOVED lines=14> */
.L_x_8024:
[----:B0-----:R-:W2:Y:S01]  /*13bb0*/  LDL.LU R11, [R1+0x48] ;  /* 0x00004800010b7983 */ /* 0x001ea20000300800 */
[----:B------:R-:W-:Y:S01]  /*13bc0*/  ULDC.64 UR4, c[0x0][0xb08] ;  /* 0x0002c20000047ab9 */ /* 0x000fe20000000a00 */
[----:B------:R-:W0:Y:S01]  /*13bd0*/  LDC R12, c[0x0][0xbe8] ;  /* 0x0002fa00ff0c7b82 */ /* 0x000e220000000800 */
[----:B------:R-:W-:Y:S01]  /*13be0*/  IMAD R10, R20, UR4, RZ ;  /* 0x00000004140a7c24 */ /* 0x000fe2000f8e02ff */
[----:B------:R-:W-:Y:S01]  /*13bf0*/  BSSY B1, `(.L_x_8028) ;  /* 0x0000110000017945 */ /* 0x000fe20003800000 */
[----:B------:R-:W-:-:S04]  /*13c00*/  IMAD.WIDE.U32 R8, R4, UR4, RZ ;  /* 0x0000000404087c25 */ /* 0x000fc8000f8e00ff */
[----:B------:R-:W-:Y:S01]  /*13c10*/  IMAD R10, R4, UR5, R10 ;  /* 0x00000005040a7c24 */ /* 0x000fe2000f8e020a */
[----:B------:R-:W-:Y:S01]  /*13c20*/  ULDC.64 UR4, c[0x0][0xb38] ;  /* 0x0002ce0000047ab9 */ /* 0x000fe20000000a00 */
[----:B------:R-:W-:Y:S01]  /*13c30*/  SHF.R.S32.HI R4, RZ, 0x1f, R0 ;  /* 0x0000001fff047819 */ /* 0x000fe20000011400 */
[----:B------:R-:W-:Y:S02]  /*13c40*/  VIADD R153, R197, 0xf8 ;  /* 0x000000f8c5997836 */ /* 0x000fe40000000000 */
[----:B------:R-:W-:Y:S02]  /*13c50*/  IMAD.IADD R9, R9, 0x1, R10 ;  /* 0x0000000109097824 */ /* 0x000fe400078e020a */
[----:B------:R-:W-:Y:S01]  /*13c60*/  IMAD.IADD R10, R208, 0x1, R199 ;  /* 0x00000001d00a7824 */ /* 0x000fe200078e02c7 */
[----:B------:R-:W-:Y:S01]  /*13c70*/  SHF.R.S32.HI R153, RZ, 0x1f, R153 ;  /* 0x0000001fff997819 */ /* 0x000fe20000011499 */
[----:B------:R-:W-:-:S04]  /*13c80*/  IMAD.WIDE.U32 R8, R185, UR4, R8 ;  /* 0x00000004b9087c25 */ /* 0x000fc8000f8e0008 */
[----:B------:R-:W-:Y:S01]  /*13c90*/  IMAD R9, R185, UR5, R9 ;  /* 0x00000005b9097c24 */ /* 0x000fe2000f8e0209 */
[----:B------:R-:W-:Y:S01]  /*13ca0*/  ULDC.64 UR4, c[0x0][0xb40] ;  /* 0x0002d00000047ab9 */ /* 0x000fe20000000a00 */
[----:B------:R-:W-:Y:S02]  /*13cb0*/  IMAD.IADD R199, R191, 0x1, R199 ;  /* 0x00000001bfc77824 */ /* 0x000fe400078e02c7 */
[----:B------:R-:W-:Y:S01]  /*13cc0*/  IMAD R4, R4, UR4, RZ ;  /* 0x0000000404047c24 */ /* 0x000fe2000f8e02ff */
[----:B0-----:R-:W-:Y:S01]  /*13cd0*/  ISETP.NE.AND P0, PT, R12, 0x1, PT ;  /* 0x000000010c00780c */ /* 0x001fe20003f05270 */
[----:B------:R-:W-:-:S04]  /*13ce0*/  IMAD.WIDE.U32 R8, R0, UR4, R8 ;  /* 0x0000000400087c25 */ /* 0x000fc8000f8e0008 */
[----:B------:R-:W-:Y:S01]  /*13cf0*/  IMAD R4, R0, UR5, R4 ;  /* 0x0000000500047c24 */ /* 0x000fe2000f8e0204 */
[----:B------:R-:W-:Y:S01]  /*13d00*/  ULDC.64 UR4, c[0x0][0xb48] ;  /* 0x0002d20000047ab9 */ /* 0x000fe20000000a00 */
[----:B------:R-:W-:Y:S02]  /*13d10*/  IMAD R3, R3, R12, RZ ;  /* 0x0000000c03037224 */ /* 0x000fe400078e02ff */
[----:B------:R-:W-:Y:S02]  /*13d20*/  IMAD.IADD R9, R9, 0x1, R4 ;  /* 0x0000000109097824 */ /* 0x000fe400078e0204 */
[----:B------:R-:W-:Y:S02]  /*13d30*/  IMAD.MOV.U32 R4, RZ, RZ, R10 ;  /* 0x000000ffff047224 */ /* 0x000fe400078e000a */
[----:B------:R-:W0:Y:S01]  /*13d40*/  @P0 LDC R0, c[0x0][0xbf0] ;  /* 0x0002fc00ff000b82 */ /* 0x000e220000000800 */
[C---:B------:R-:W-:Y:S02]  /*13d50*/  VIADD R155, R197.reuse, 0xf0 ;  /* 0x000000f0c59b7836 */ /* 0x040fe40000000000 */
        /* <DEDUP_REMOVED lines=71> */
[----:B------:R-:W-:Y:S01]  /*141d0*/  IMAD R0, R12, R0, R10 ;  /* 0x000000000c007224 */ /* 0x000fe200078e020a */
        /* <DEDUP_REMOVED lines=28> */
[C---:B------:R-:W-:Y:S01]  /*143a0*/  VIADD R10, R197.reuse, 0x30 ;  /* 0x00000030c50a7836 */ /* 0x040fe20000000000 */
[----:B------:R-:W-:Y:S01]  /*143b0*/  SHF.R.S32.HI R11, RZ, 0x1f, R11 ;  /* 0x0000001fff0b7819 */ /* 0x000fe2000001140b */
[----:B------:R-:W-:-:S06]  /*143c0*/  VIADD R12, R197, 0x38 ;  /* 0x00000038c50c7836 */ /* 0x000fcc0000000000 */
        /* <DEDUP_REMOVED lines=59> */
[----:B------:R-:W-:Y:S02]  /*14780*/  @!P1 LEA.HI.X R9, R10, R14, R11, 0x2, P2 ;  /* 0x0000000e0a099211 */ /* 0x000fe400010f140b */
[----:B------:R-:W-:-:S03]  /*14790*/  @!P4 LEA R10, P6, R205, R15, 0x2 ;  /* 0x0000000fcd0ac211 */ /* 0x000fc600078c10ff */
[----:B------:R0:W-:Y:S01]  /*147a0*/  @!P1 ST.E.64 desc[UR42][R8.64], R60 ;  /* 0x0000003c08009985 */ /* 0x0001e2000c101b2a */
[----:B------:R-:W-:Y:S02]  /*147b0*/  ISETP.GE.AND P1, PT, R219, UR4, PT ;  /* 0x00000004db007c0c */ /* 0x000fe4000bf26270 */
[----:B------:R-:W-:Y:S02]  /*147c0*/  @!P4 LEA.HI.X R11, R205, R14, R209, 0x2, P6 ;  /* 0x0000000ecd0bc211 */ /* 0x000fe400030f14d1 */
        /* <DEDUP_REMOVED lines=17> */
[C---:B-1----:R-:W-:Y:S02]  /*148e0*/  @!P1 LEA R10, P5, R185.reuse, R15, 0x2 ;  /* 0x0000000fb90a9211 */ /* 0x042fe400078a10ff */
        /* <DEDUP_REMOVED lines=56> */
[-C--:B------:R-:W-:Y:S02]  /*14c70*/  @!P5 LEA R20, P0, R152, R15.reuse, 0x2 ;  /* 0x0000000f9814d211 */ /* 0x080fe400078010ff */
[----:B-1----:R-:W-:Y:S01]  /*14c80*/  @!P2 LEA R10, P1, R154, R15, 0x2 ;  /* 0x0000000f9a0aa211 */ /* 0x002fe200078210ff */
[----:B------:R3:W-:Y:S01]  /*14c90*/  @!P4 ST.E.64 desc[UR42][R8.64], R136 ;  /* 0x000000880800c985 */ /* 0x0007e2000c101b2a */
[-C--:B------:R-:W-:Y:S02]  /*14ca0*/  @!P5 LEA.HI.X R21, R152, R14.reuse, R153, 0x2, P0 ;  /* 0x0000000e9815d211 */ /* 0x080fe400000f1499 */
[----:B------:R-:W-:Y:S01]  /*14cb0*/  @!P2 LEA.HI.X R11, R154, R14, R155, 0x2, P1 ;  /* 0x0000000e9a0ba211 */ /* 0x000fe200008f149b */
[----:B------:R3:W-:Y:S04]  /*14cc0*/  @!P3 ST.E.64 desc[UR42][R12.64], R140 ;  /* 0x0000008c0c00b985 */ /* 0x0007e8000c101b2a */
[----:B------:R3:W-:Y:S04]  /*14cd0*/  @!P2 ST.E.64 desc[UR42][R10.64], R144 ;  /* 0x000000900a00a985 */ /* 0x0007e8000c101b2a */
[----:B------:R3:W-:Y:S02]  /*14ce0*/  @!P5 ST.E.64 desc[UR42][R20.64], R148 ;  /* 0x000000941400d985 */ /* 0x0007e4000c101b2a */
.L_x_8029:
[----:B------:R-:W-:Y:S05]  /*14cf0*/  BSYNC B1 ;  /* 0x0000000000017941 */ /* 0x000fea0003800000 */
.L_x_8028:
[----:B0--3--:R-:W-:Y:S01]  /*14d00*/  VIADD R8, R199, 0x8 ;  /* 0x00000008c7087836 */ /* 0x009fe20000000000 */
[----:B------:R-:W0:Y:S04]  /*14d10*/  SHFL.IDX PT, R4, R4, 0x1, 0x1c1f ;  /* 0x003c1f0004047f89 */ /* 0x000e2800000e0000 */
        /* <DEDUP_REMOVED lines=8> */
[C---:B--2---:R-:W-:Y:S01]  /*14da0*/  VIADD R14, R197.reuse, 0x18 ;  /* 0x00000018c50e7836 */ /* 0x044fe20000000000 */
[----:B------:R-:W-:Y:S01]  /*14db0*/  ISETP.GE.AND P2, PT, R12, UR4, PT ;  /* 0x000000040c007c0c */ /* 0x000fe2000bf46270 */
[C---:B------:R-:W-:Y:S01]  /*14dc0*/  VIADD R24, R197.reuse, 0x20 ;  /* 0x00000020c5187836 */ /* 0x040fe20000000000 */
[----:B------:R-:W-:Y:S01]  /*14dd0*/  ISETP.GE.AND P1, PT, R20, UR4, PT ;  /* 0x0000000414007c0c */ /* 0x000fe2000bf26270 */
[C---:B------:R-:W-:Y:S01]  /*14de0*/  VIADD R13, R197.reuse, 0x8 ;  /* 0x00000008c50d7836 */ /* 0x040fe20000000000 */
[----:B------:R-:W-:Y:S01]  /*14df0*/  ISETP.GE.AND P0, PT, R14, UR4, PT ;  /* 0x000000040e007c0c */ /* 0x000fe2000bf06270 */
[----:B------:R-:W-:-:S02]  /*14e00*/  VIADD R28, R197, 0x10 ;  /* 0x00000010c51c7836 */ /* 0x000fc40000000000 */
[C---:B------:R-:W-:Y:S01]  /*14e10*/  VIADD R21, R197.reuse, 0x30 ;  /* 0x00000030c5157836 */ /* 0x040fe20000000000 */
[----:B------:R-:W-:Y:S01]  /*14e20*/  SHF.R.S32.HI R13, RZ, 0x1f, R13 ;  /* 0x0000001fff0d7819 */ /* 0x000fe2000001140d */
[C---:B-1----:R-:W-:Y:S01]  /*14e30*/  VIADD R15, R197.reuse, 0x18 ;  /* 0x00000018c50f7836 */ /* 0x042fe20000000000 */
[C---:B---3--:R-:W-:Y:S01]  /*14e40*/  @!P4 LEA R8, P3, R197.reuse, R0, 0x2 ;  /* 0x00000000c508c211 */ /* 0x048fe200078610ff */
[C---:B------:R-:W-:Y:S01]  /*14e50*/  VIADD R25, R197.reuse, 0x28 ;  /* 0x00000028c5197836 */ /* 0x040fe20000000000 */
[----:B------:R-:W-:Y:S02]  /*14e60*/  SHF.R.S32.HI R28, RZ, 0x1f, R28 ;  /* 0x0000001fff1c7819 */ /* 0x000fe4000001141c */
[----:B0-----:R-:W-:Y:S02]  /*14e70*/  @!P4 LEA.HI.X R9, R197, R4, R10, 0x2, P3 ;  /* 0x00000004c509c211 */ /* 0x001fe400018f140a */
[----:B------:R-:W-:Y:S02]  /*14e80*/  ISETP.GE.AND P3, PT, R24, UR4, PT ;  /* 0x0000000418007c0c */ /* 0x000fe4000bf66270 */
[----:B------:R-:W-:Y:S01]  /*14e90*/  @!P1 LEA R10, P5, R20, R0, 0x2 ;  /* 0x00000000140a9211 */ /* 0x000fe200078a10ff */
[----:B------:R0:W-:Y:S01]  /*14ea0*/  @!P4 ST.E.64 desc[UR42][R8.64], R26 ;  /* 0x0000001a0800c985 */ /* 0x0001e2000c101b2a */
[----:B------:R-:W-:-:S02]  /*14eb0*/  SHF.R.S32.HI R15, RZ, 0x1f, R15 ;  /* 0x0000001fff0f7819 */ /* 0x000fc4000001140f */
[----:B------:R-:W-:Y:S01]  /*14ec0*/  @!P1 LEA.HI.X R11, R20, R4, R28, 0x2, P5 ;  /* 0x00000004140b9211 */ /* 0x000fe200028f141c */
[----:B------:R-:W-:Y:S01]  /*14ed0*/  VIADD R28, R197, 0x20 ;  /* 0x00000020c51c7836 */ /* 0x000fe20000000000 */
[----:B------:R-:W-:Y:S01]  /*14ee0*/  ISETP.GE.AND P5, PT, R21, UR4, PT ;  /* 0x0000000415007c0c */ /* 0x000fe2000bfa6270 */
[----:B------:R-:W-:Y:S01]  /*14ef0*/  VIADD R20, R197, 0x40 ;  /* 0x00000040c5147836 */ /* 0x000fe20000000000 */
[----:B------:R-:W-:Y:S02]  /*14f00*/  ISETP.GE.AND P4, PT, R25, UR4, PT ;  /* 0x0000000419007c0c */ /* 0x000fe4000bf86270 */
[----:B------:R-:W-:Y:S02]  /*14f10*/  SHF.R.S32.HI R28, RZ, 0x1f, R28 ;  /* 0x0000001fff1c7819 */ /* 0x000fe4000001141c */
[----:B0-----:R-:W-:-:S04]  /*14f20*/  @!P2 LEA R8, P6, R12, R0, 0x2 ;  /* 0x000000000c08a211 */ /* 0x001fc800078c10ff */
[----:B------:R-:W-:Y:S02]  /*14f30*/  @!P2 LEA.HI.X R9, R12, R4, R13, 0x2, P6 ;  /* 0x000000040c09a211 */ /* 0x000fe400030f140d */
[----:B------:R-:W-:-:S03]  /*14f40*/  @!P0 LEA R12, P6, R14, R0, 0x2 ;  /* 0x000000000e0c8211 */ /* 0x000fc600078c10ff */
[----:B------:R0:W-:Y:S01]  /*14f50*/  @!P2 ST.E.64 desc[UR42][R8.64], R30 ;  /* 0x0000001e0800a985 */ /* 0x0001e2000c101b2a */
[----:B------:R-:W-:Y:S01]  /*14f60*/  @!P0 LEA.HI.X R13, R14, R4, R15, 0x2, P6 ;  /* 0x000000040e0d8211 */ /* 0x000fe200030f140f */
[C---:B------:R-:W-:Y:S02]  /*14f70*/  VIADD R15, R197.reuse, 0x38 ;  /* 0x00000038c50f7836 */ /* 0x040fe40000000000 */
[----:B------:R1:W-:Y:S01]  /*14f80*/  @!P1 ST.E.64 desc[UR42][R10.64], R34 ;  /* 0x000000220a009985 */ /* 0x0003e2000c101b2a */
[----:B------:R-:W-:-:S03]  /*14f90*/  VIADD R14, R197, 0x48 ;  /* 0x00000048c50e7836 */ /* 0x000fc60000000000 */
[----:B------:R2:W-:Y:S01]  /*14fa0*/  @!P0 ST.E.64 desc[UR42][R12.64], R38 ;  /* 0x000000260c008985 */ /* 0x0005e2000c101b2a */
[----:B------:R-:W-:Y:S02]  /*14fb0*/  ISETP.GE.AND P0, PT, R15, UR4, PT ;  /* 0x000000040f007c0c */ /* 0x000fe4000bf06270 */
[----:B0-----:R-:W-:-:S04]  /*14fc0*/  @!P3 LEA R8, P1, R24, R0, 0x2 ;  /* 0x000000001808b211 */ /* 0x001fc800078210ff */
[----:B------:R-:W-:Y:S01]  /*14fd0*/  @!P3 LEA.HI.X R9, R24, R4, R28, 0x2, P1 ;  /* 0x000000041809b211 */ /* 0x000fe200008f141c */
[----:B------:R-:W-:Y:S01]  /*14fe0*/  VIADD R24, R197, 0x30 ;  /* 0x00000030c5187836 */ /* 0x000fe20000000000 */
[-C--:B-1----:R-:W-:Y:S01]  /*14ff0*/  @!P4 LEA R10, P2, R25, R0.reuse, 0x2 ;  /* 0x00000000190ac211 */ /* 0x082fe200078410ff */
[----:B------:R-:W-:Y:S01]  /*15000*/  VIADD R28, R197, 0x28 ;  /* 0x00000028c51c7836 */ /* 0x000fe20000000000 */
[C---:B--2---:R-:W-:Y:S01]  /*15010*/  @!P5 LEA R12, P6, R21.reuse, R0, 0x2 ;  /* 0x00000000150cd211 */ /* 0x044fe200078c10ff */
[----:B------:R0:W-:Y:S01]  /*15020*/  @!P3 ST.E.64 desc[UR42][R8.64], R42 ;  /* 0x0000002a0800b985 */ /* 0x0001e2000c101b2a */
[----:B------:R-:W-:Y:S02]  /*15030*/  SHF.R.S32.HI R24, RZ, 0x1f, R24 ;  /* 0x0000001fff187819 */ /* 0x000fe40000011418 */
[----:B------:R-:W-:Y:S02]  /*15040*/  SHF.R.S32.HI R28, RZ, 0x1f, R28 ;  /* 0x0000001fff1c7819 */ /* 0x000fe4000001141c */
[----:B------:R-:W-:Y:S01]  /*15050*/  @!P5 LEA.HI.X R13, R21, R4, R24, 0x2, P6 ;  /* 0x00000004150dd211 */ /* 0x000fe200030f1418 */
[----:B------:R-:W-:Y:S01]  /*15060*/  VIADD R21, R197, 0x38 ;  /* 0x00000038c5157836 */ /* 0x000fe20000000000 */
[----:B------:R-:W-:-:S02]  /*15070*/  ISETP.GE.AND P1, PT, R20, UR4, PT ;  /* 0x0000000414007c0c */ /* 0x000fc4000bf26270 */
[----:B------:R-:W-:Y:S02]  /*15080*/  @!P4 LEA.HI.X R11, R25, R4, R28, 0x2, P2 ;  /* 0x00000004190bc211 */ /* 0x000fe400010f141c */
[----:B------:R-:W-:Y:S02]  /*15090*/  ISETP.GE.AND P2, PT, R14, UR4, PT ;  /* 0x000000040e007c0c */ /* 0x000fe4000bf46270 */
[----:B------:R-:W-:Y:S01]  /*150a0*/  SHF.R.S32.HI R21, RZ, 0x1f, R21 ;  /* 0x0000001fff157819 */ /* 0x000fe20000011415 */
[----:B------:R1:W-:Y:S01]  /*150b0*/  @!P4 ST.E.64 desc[UR42][R10.64], R46 ;  /* 0x0000002e0a00c985 */ /* 0x0003e2000c101b2a */
[C---:B0-----:R-:W-:Y:S02]  /*150c0*/  @!P0 LEA R8, P6, R15.reuse, R0, 0x2 ;  /* 0x000000000f088211 */ /* 0x041fe400078c10ff */
[----:B------:R-:W-:Y:S01]  /*150d0*/  ISETP.GE.AND P3, PT, R222, UR4, PT ;  /* 0x00000004de007c0c */ /* 0x000fe2000bf66270 */
[----:B------:R0:W-:Y:S01]  /*150e0*/  @!P5 ST.E.64 desc[UR42][R12.64], R50 ;  /* 0x000000320c00d985 */ /* 0x0001e2000c101b2a */
[----:B------:R-:W-:Y:S01]  /*150f0*/  @!P0 LEA.HI.X R9, R15, R4, R21, 0x2, P6 ;  /* 0x000000040f098211 */ /* 0x000fe200030f1415 */
[----:B------:R-:W-:Y:S01]  /*15100*/  VIADD R21, R197, 0x40 ;  /* 0x00000040c5157836 */ /* 0x000fe20000000000 */
[----:B------:R-:W-:Y:S01]  /*15110*/  ISETP.GE.AND P4, PT, R219, UR4, PT ;  /* 0x00000004db007c0c */ /* 0x000fe2000bf86270 */
[----:B------:R-:W-:-:S02]  /*15120*/  VIADD R15, R197, 0x48 ;  /* 0x00000048c50f7836 */ /* 0x000fc40000000000 */
[----:B------:R2:W-:Y:S01]  /*15130*/  @!P0 ST.E.64 desc[UR42][R8.64], R54 ;  /* 0x0000003608008985 */ /* 0x0005e2000c101b2a */
[----:B------:R-:W-:Y:S02]  /*15140*/  SHF.R.S32.HI R21, RZ, 0x1f, R21 ;  /* 0x0000001fff157819 */ /* 0x000fe40000011415 */
[----:B------:R-:W-:Y:S02]  /*15150*/  SHF.R.S32.HI R15, RZ, 0x1f, R15 ;  /* 0x0000001fff0f7819 */ /* 0x000fe4000001140f */
[-C--:B-1----:R-:W-:Y:S02]  /*15160*/  @!P1 LEA R10, P5, R20, R0.reuse, 0x2 ;  /* 0x00000000140a9211 */ /* 0x082fe400078a10ff */
[----:B------:R-:W-:Y:S02]  /*15170*/  ISETP.GE.AND P0, PT, R205, UR4, PT ;  /* 0x00000004cd007c0c */ /* 0x000fe4000bf06270 */
[----:B0-----:R-:W-:Y:S02]  /*15180*/  @!P2 LEA R12, P6, R14, R0, 0x2 ;  /* 0x000000000e0ca211 */ /* 0x001fe400078c10ff */
[----:B------:R-:W-:-:S02]  /*15190*/  @!P1 LEA.HI.X R11, R20, R4, R21, 0x2, P5 ;  /* 0x00000004140b9211 */ /* 0x000fc400028f1415 */
[----:B------:R-:W-:Y:S02]  /*151a0*/  ISETP.GE.AND P5, PT, R213, UR4, PT ;  /* 0x00000004d5007c0c */ /* 0x000fe4000bfa6270 */
[----:B------:R-:W-:Y:S01]  /*151b0*/  @!P2 LEA.HI.X R13, R14, R4, R15, 0x2, P6 ;  /* 0x000000040e0da211 */ /* 0x000fe200030f140f */
[----:B------:R0:W-:Y:S01]  /*151c0*/  @!P1 ST.E.64 desc[UR42][R10.64], R58 ;  /* 0x0000003a0a009985 */ /* 0x0001e2000c101b2a */
[----:B--2---:R-:W-:Y:S02]  /*151d0*/  @!P3 LEA R8, P6, R222, R0, 0x2 ;  /* 0x00000000de08b211 */ /* 0x004fe400078c10ff */
[----:B------:R-:W-:Y:S01]  /*151e0*/  ISETP.GE.AND P1, PT, R198, UR4, PT ;  /* 0x00000004c6007c0c */ /* 0x000fe2000bf26270 */
[----:B------:R1:W-:Y:S01]  /*151f0*/  @!P2 ST.E.64 desc[UR42][R12.64], R62 ;  /* 0x0000003e0c00a985 */ /* 0x0003e2000c101b2a */
[----:B------:R-:W-:-:S05]  /*15200*/  @!P3 LEA.HI.X R9, R222, R4, R223, 0x2, P6 ;  /* 0x00000004de09b211 */ /* 0x000fca00030f14df */
[----:B------:R2:W-:Y:S01]  /*15210*/  @!P3 ST.E.64 desc[UR42][R8.64], R66 ;  /* 0x000000420800b985 */ /* 0x0005e2000c101b2a */
[----:B0-----:R-:W-:-:S04]  /*15220*/  @!P4 LEA R10, P2, R219, R0, 0x2 ;  /* 0x00000000db0ac211 */ /* 0x001fc800078410ff */
[----:B------:R-:W-:Y:S02]  /*15230*/  @!P4 LEA.HI.X R11, R219, R4, R220, 0x2, P2 ;  /* 0x00000004db0bc211 */ /* 0x000fe400010f14dc */
[----:B------:R-:W-:Y:S02]  /*15240*/  ISETP.GE.AND P2, PT, R185, UR4, PT ;  /* 0x00000004b9007c0c */ /* 0x000fe4000bf46270 */
[-C--:B-1----:R-:W-:Y:S01]  /*15250*/  @!P5 LEA R12, P6, R213, R0.reuse, 0x2 ;  /* 0x00000000d50cd211 */ /* 0x082fe200078c10ff */
[----:B------:R0:W-:Y:S01]  /*15260*/  @!P4 ST.E.64 desc[UR42][R10.64], R70 ;  /* 0x000000460a00c985 */ /* 0x0001e2000c101b2a */
[----:B--2---:R-:W-:Y:S02]  /*15270*/  @!P0 LEA R8, P4, R205, R0, 0x2 ;  /* 0x00000000cd088211 */ /* 0x004fe400078810ff */
[-C--:B------:R-:W-:Y:S02]  /*15280*/  @!P5 LEA.HI.X R13, R213, R4.reuse, R218, 0x2, P6 ;  /* 0x00000004d50dd211 */ /* 0x080fe400030f14da */
[----:B------:R-:W-:-:S02]  /*15290*/  @!P0 LEA.HI.X R9, R205, R4, R209, 0x2, P4 ;  /* 0x00000004cd098211 */ /* 0x000fc400020f14d1 */
[----:B------:R-:W-:Y:S01]  /*152a0*/  ISETP.GE.AND P4, PT, R180, UR4, PT ;  /* 0x00000004b4007c0c */ /* 0x000fe2000bf86270 */
[----:B------:R1:W-:Y:S01]  /*152b0*/  @!P5 ST.E.64 desc[UR42][R12.64], R74 ;  /* 0x0000004a0c00d985 */ /* 0x0003e2000c101b2a */
[----:B------:R-:W-:-:S03]  /*152c0*/  ISETP.GE.AND P5, PT, R182, UR4, PT ;  /* 0x00000004b6007c0c */ /* 0x000fc6000bfa6270 */
        /* <DEDUP_REMOVED lines=67> */
[----:B----4-:R-:W-:-:S04]  /*15700*/  LEA R8, P0, R152, R0, 0x2 ;  /* 0x0000000098087211 */ /* 0x010fc800078010ff */
[----:B------:R-:W-:-:S05]  /*15710*/  LEA.HI.X R9, R152, R4, R153, 0x2, P0 ;  /* 0x0000000498097211 */ /* 0x000fca00000f1499 */
[----:B------:R0:W-:Y:S01]  /*15720*/  ST.E.64 desc[UR42][R8.64], R150 ;  /* 0x0000009608007985 */ /* 0x0001e2000c101b2a */
[----:B------:R-:W-:Y:S05]  /*15730*/  BRA `(.L_x_8027) ;  /* 0x00000010000c7947 */ /* 0x000fea0003800000 */
.L_x_8021:
[----:B----4-:R-:W4:Y:S01]  /*15740*/  LDL.LU R4, [R1+0x40] ;  /* 0x0000400001047983 */ /* 0x010f220000300800 */
[----:B------:R-:W-:Y:S01]  /*15750*/  ULDC.64 UR6, c[0x0][0xc08] ;  /* 0x0003020000067ab9 */ /* 0x000fe20000000a00 */
[----:B------:R-:W-:Y:S02]  /*15760*/  ULDC.64 UR4, c[0x0][0xc00] ;  /* 0x0003000000047ab9 */ /* 0x000fe40000000a00 */
[----:B------:R-:W3:Y:S04]  /*15770*/  LDL.LU R0, [R1+0x44] ;  /* 0x0000440001007983 */ /* 0x000ee80000300800 */
[----:B------:R-:W2:Y:S01]  /*15780*/  LDL R13, [R1+0x38] ;  /* 0x00003800010d7983 */ /* 0x000ea20000100800 */
[----:B------:R-:W-:Y:S01]  /*15790*/  ISETP.NE.U32.AND P1, PT, RZ, UR6, PT ;  /* 0x00000006ff007c0c */ /* 0x000fe2000bf25070 */
[----:B------:R-:W-:Y:S01]  /*157a0*/  IMAD.MOV.U32 R3, RZ, RZ, RZ ;  /* 0x000000ffff037224 */ /* 0x000fe200078e00ff */
[----:B------:R-:W-:-:S02]  /*157b0*/  ISETP.NE.U32.AND P0, PT, RZ, UR4, PT ;  /* 0x00000004ff007c0c */ /* 0x000fc4000bf05070 */
[----:B------:R-:W-:Y:S02]  /*157c0*/  ISETP.NE.AND.EX P1, PT, RZ, UR7, PT, P1 ;  /* 0x00000007ff007c0c */ /* 0x000fe4000bf25310 */
[----:B------:R-:W-:Y:S01]  /*157d0*/  ISETP.NE.AND.EX P0, PT, RZ, UR5, PT, P0 ;  /* 0x00000005ff007c0c */ /* 0x000fe2000bf05300 */
[----:B0-----:R-:W0:Y:S01]  /*157e0*/  S2R R12, SR_TID.X ;  /* 0x00000000000c7919 */ /* 0x001e220000002100 */
        /* <DEDUP_REMOVED lines=9> */
[----:B0-----:R-:W-:-:S05]  /*15880*/  VIADD R4, R12, 0xffffff80 ;  /* 0xffffff800c047836 */ /* 0x001fca0000000000 */
[----:B------:R-:W-:-:S07]  /*15890*/  ISETP.GT.AND P3, PT, R4, 0x3f, PT ;  /* 0x0000003f0400780c */ /* 0x000fce0003f64270 */
[----:B------:R-:W0:Y:S02]  /*158a0*/  @!P2 LDC R13, c[0x0][0xad4] ;  /* 0x0002b500ff0dab82 */ /* 0x000e240000000800 */
[----:B0-----:R3:W-:Y:S01]  /*158b0*/  @!P2 STL [R1+0x38], R13 ;  /* 0x0000380d0100a387 */ /* 0x0017e20000100800 */
[----:B------:R-:W-:Y:S01]  /*158c0*/  ISETP.GT.AND P2, PT, R13, 0x1, PT ;  /* 0x000000010d00780c */ /* 0x000fe20003f44270 */
[----:B------:R-:W-:-:S12]  /*158d0*/  @P1 BRA `(.L_x_8030) ;  /* 0x0000000000101947 */ /* 0x000fd80003800000 */
[----:B------:R-:W-:Y:S05]  /*158e0*/  @!P0 BRA `(.L_x_8030) ;  /* 0x00000000000c8947 */ /* 0x000fea0003800000 */
[----:B---3--:R-:W2:Y:S04]  /*158f0*/  LDG.E R11, desc[UR42][R8.64] ;  /* 0x0000002a080b7981 */ /* 0x008ea8000c1e1900 */
[----:B-----5:R-:W2:Y:S02]  /*15900*/  LDG.E R0, desc[UR42][R8.64+0x4] ;  /* 0x0000042a08007981 */ /* 0x020ea4000c1e1900 */
[----:B--2---:R-:W-:-:S07]  /*15910*/  IMAD.IADD R0, R0, 0x1, -R11 ;  /* 0x0000000100007824 */ /* 0x004fce00078e0a0b */
.L_x_8030:
[----:B---3--:R-:W2:Y:S04]  /*15920*/  LDL.LU R8, [R1+0x3c] ;  /* 0x00003c0001087983 */ /* 0x008ea80000300800 */
[----:B------:R-:W3:Y:S01]  /*15930*/  LDL.LU R4, [R1+0x50] ;  /* 0x0000500001047983 */ /* 0x000ee20000300800 */
[----:B------:R-:W-:Y:S01]  /*15940*/  BSSY B1, `(.L_x_8031) ;  /* 0x0000036000017945 */ /* 0x000fe20003800000 */
[----:B-----5:R-:W-:Y:S02]  /*15950*/  SHF.R.S32.HI R28, RZ, 0x1f, R3 ;  /* 0x0000001fff1c7819 */ /* 0x020fe40000011403 */
[----:B--2---:R-:W-:Y:S02]  /*15960*/  SEL R33, R8, RZ, !P0 ;  /* 0x000000ff08217207 */ /* 0x004fe40004000000 */
[----:B---3--:R-:W-:Y:S01]  /*15970*/  SEL R30, R4, RZ, !P0 ;  /* 0x000000ff041e7207 */ /* 0x008fe20004000000 */
        /* <DEDUP_REMOVED lines=50> */
.L_x_8032:
[----:B------:R-:W-:Y:S05]  /*15ca0*/  BSYNC B1 ;  /* 0x0000000000017941 */ /* 0x000fea0003800000 */
.L_x_8031:
[----:B------:R-:W-:Y:S05]  /*15cb0*/  @P2 BRA `(.L_x_8027) ;  /* 0x0000000800ac2947 */ /* 0x000fea0003800000 */
[----:B------:R-:W2:Y:S01]  /*15cc0*/  S2R R10, SR_TID.X ;  /* 0x00000000000a7919 */ /* 0x000ea20000002100 */
[----:B------:R-:W3:Y:S01]  /*15cd0*/  LDC R13, c[0x0][0xbe8] ;  /* 0x0002fa00ff0d7b82 */ /* 0x000ee20000000800 */
[----:B------:R-:W-:Y:S01]  /*15ce0*/  ULDC.64 UR4, c[0x0][0xaa0] ;  /* 0x0002a80000047ab9 */ /* 0x000fe20000000a00 */
[----:B------:R-:W-:Y:S01]  /*15cf0*/  VIADD R42, R193, 0x40 ;  /* 0x00000040c12a7836 */ /* 0x000fe20000000000 */
[----:B------:R-:W-:Y:S01]  /*15d00*/  BSSY B1, `(.L_x_8033) ;  /* 0x0000082000017945 */ /* 0x000fe20003800000 */
[----:B------:R-:W-:Y:S02]  /*15d10*/  IMAD R4, R28, UR4, RZ ;  /* 0x000000041c047c24 */ /* 0x000fe4000f8e02ff */
[----:B0-----:R-:W-:-:S04]  /*15d20*/  IMAD.WIDE.U32 R8, R3, UR4, RZ ;  /* 0x0000000403087c25 */ /* 0x001fc8000f8e00ff */
[----:B------:R-:W-:Y:S01]  /*15d30*/  IMAD R11, R3, UR5, R4 ;  /* 0x00000005030b7c24 */ /* 0x000fe2000f8e0204 */
[----:B------:R-:W-:Y:S01]  /*15d40*/  ULDC.64 UR4, c[0x0][0xae8] ;  /* 0x0002ba0000047ab9 */ /* 0x000fe20000000a00 */
[----:B------:R-:W0:Y:S01]  /*15d50*/  LDC R4, c[0x0][0xac8] ;  /* 0x0002b200ff047b82 */ /* 0x000e220000000800 */
[----:B------:R-:W-:Y:S02]  /*15d60*/  VIADD R40, R193, 0x80 ;  /* 0x00000080c1287836 */ /* 0x000fe40000000000 */
[----:B------:R-:W-:Y:S02]  /*15d70*/  IMAD.IADD R9, R9, 0x1, R11 ;  /* 0x0000000109097824 */ /* 0x000fe400078e020b */
[----:B------:R-:W-:Y:S02]  /*15d80*/  VIADD R38, R193, 0xc0 ;  /* 0x000000c0c1267836 */ /* 0x000fe40000000000 */
[----:B------:R-:W-:-:S04]  /*15d90*/  IMAD.WIDE.U32 R8, R185, UR4, R8 ;  /* 0x00000004b9087c25 */ /* 0x000fc8000f8e0008 */
[----:B------:R-:W-:Y:S01]  /*15da0*/  IMAD R9, R185, UR5, R9 ;  /* 0x00000005b9097c24 */ /* 0x000fe2000f8e0209 */
[----:B---3--:R-:W-:Y:S01]  /*15db0*/  ISETP.NE.AND P0, PT, R13, 0x1, PT ;  /* 0x000000010d00780c */ /* 0x008fe20003f05270 */
[----:B------:R-:W-:Y:S01]  /*15dc0*/  ULDC.64 UR4, c[0x0][0xaf0] ;  /* 0x0002bc0000047ab9 */ /* 0x000fe20000000a00 */
[----:B------:R-:W-:Y:S02]  /*15dd0*/  IMAD R25, R0, R13, RZ ;  /* 0x0000000d00197224 */ /* 0x000fe400078e02ff */
[----:B------:R-:W-:-:S04]  /*15de0*/  IMAD.WIDE.U32 R8, R33, UR4, R8 ;  /* 0x0000000421087c25 */ /* 0x000fc8000f8e0008 */
[----:B--2---:R-:W-:Y:S02]  /*15df0*/  VIADD R10, R10, 0xffffff80 ;  /* 0xffffff800a0a7836 */ /* 0x004fe40000000000 */
[C---:B------:R-:W-:Y:S01]  /*15e00*/  VIADD R36, R193.reuse, 0x100 ;  /* 0x00000100c1247836 */ /* 0x040fe20000000000 */
[----:B0-----:R-:W-:Y:S02]  /*15e10*/  ISETP.GE.AND P1, PT, R42, R4, PT ;  /* 0x000000042a00720c */ /* 0x001fe40003f26270 */
[----:B------:R-:W0:Y:S01]  /*15e20*/  @P0 LDC R15, c[0x0][0xbec] ;  /* 0x0002fb00ff0f0b82 */ /* 0x000e220000000800 */
[----:B------:R-:W-:Y:S01]  /*15e30*/  SHF.R.S32.HI R3, RZ, 0x1f, R10 ;  /* 0x0000001fff037819 */ /* 0x000fe2000001140a */
[C---:B------:R-:W-:Y:S01]  /*15e40*/  VIADD R34, R193.reuse, 0x140 ;  /* 0x00000140c1227836 */ /* 0x040fe20000000000 */
[----:B------:R-:W-:Y:S01]  /*15e50*/  SEL R14, RZ, 0xffffffff, P1 ;  /* 0xffffffffff0e7807 */ /* 0x000fe20000800000 */
[----:B------:R-:W-:Y:S01]  /*15e60*/  VIADD R31, R193, 0x180 ;  /* 0x00000180c11f7836 */ /* 0x000fe20000000000 */
[----:B------:R-:W-:Y:S01]  /*15e70*/  LEA.HI R3, R3, R10, RZ, 0x3 ;  /* 0x0000000a03037211 */ /* 0x000fe200078f18ff */
[C---:B------:R-:W-:Y:S01]  /*15e80*/  VIADD R27, R193.reuse, 0x1c0 ;  /* 0x000001c0c11b7836 */ /* 0x040fe20000000000 */
[-C--:B------:R-:W-:Y:S01]  /*15e90*/  ISETP.GE.AND P2, PT, R193, R4.reuse, PT ;  /* 0x00000004c100720c */ /* 0x080fe20003f46270 */
[----:B-1----:R-:W1:Y:S01]  /*15ea0*/  @P0 LDC R21, c[0x0][0xbf0] ;  /* 0x0002fc00ff150b82 */ /* 0x002e620000000800 */
[----:B------:R-:W-:Y:S01]  /*15eb0*/  LOP3.LUT R11, R3, 0xfffffff8, RZ, 0xc0, !PT ;  /* 0xfffffff8030b7812 */ /* 0x000fe200078ec0ff */
[----:B------:R-:W-:Y:S01]  /*15ec0*/  IMAD.SHL.U32 R14, R14, 0x2, RZ ;  /* 0x000000020e0e7824 */ /* 0x000fe200078e00ff */
[----:B------:R-:W-:Y:S01]  /*15ed0*/  SHF.R.S32.HI R26, RZ, 0x3, R3 ;  /* 0x00000003ff1a7819 */ /* 0x000fe20000011403 */
[----:B------:R-:W-:Y:S01]  /*15ee0*/  IMAD R3, R30, UR4, RZ ;  /* 0x000000041e037c24 */ /* 0x000fe2000f8e02ff */
[----:B------:R-:W-:Y:S01]  /*15ef0*/  ISETP.GE.AND P1, PT, R40, R4, PT ;  /* 0x000000042800720c */ /* 0x000fe20003f26270 */
[----:B------:R-:W-:-:S02]  /*15f00*/  IMAD.IADD R11, R10, 0x1, -R11 ;  /* 0x000000010a0b7824 */ /* 0x000fc400078e0a0b */
[----:B------:R-:W-:Y:S02]  /*15f10*/  VIADD R29, R193, 0x1c0 ;  /* 0x000001c0c11d7836 */ /* 0x000fe40000000000 */
[----:B------:R-:W-:Y:S02]  /*15f20*/  IMAD R10, R11, 0x20, R26 ;  /* 0x000000200b0a7824 */ /* 0x000fe400078e021a */
[----:B------:R-:W-:Y:S01]  /*15f30*/  IMAD R11, R33, UR5, R3 ;  /* 0x00000005210b7c24 */ /* 0x000fe2000f8e0203 */
[----:B------:R-:W-:Y:S01]  /*15f40*/  ULDC.64 UR4, c[0x0][0xae0] ;  /* 0x0002b80000047ab9 */ /* 0x000fe20000000a00 */
[----:B------:R-:W-:Y:S01]  /*15f50*/  IMAD.IADD R12, R199, 0x1, R10 ;  /* 0x00000001c70c7824 */ /* 0x000fe200078e020a */
[----:B------:R-:W-:Y:S01]  /*15f60*/  SHF.R.S32.HI R29, RZ, 0x1f, R29 ;  /* 0x0000001fff1d7819 */ /* 0x000fe2000001141d */
[----:B------:R-:W-:Y:S01]  /*15f70*/  IMAD.IADD R9, R9, 0x1, R11 ;  /* 0x0000000109097824 */ /* 0x000fe200078e020b */
[----:B------:R-:W-:Y:S01]  /*15f80*/  SEL R11, RZ, 0x1, P2 ;  /* 0x00000001ff0b7807 */ /* 0x000fe20001000000 */
[----:B0-----:R-:W-:Y:S01]  /*15f90*/  @P0 IMAD.HI.U32 R10, R12, R15, RZ ;  /* 0x0000000f0c0a0227 */ /* 0x001fe200078e00ff */
[----:B------:R-:W-:-:S03]  /*15fa0*/  ISETP.GE.AND P2, PT, R27, R4, PT ;  /* 0x000000041b00720c */ /* 0x000fc60003f46270 */
[----:B------:R-:W-:Y:S01]  /*15fb0*/  IMAD.MOV.U32 R3, RZ, RZ, R12 ;  /* 0x000000ffff037224 */ /* 0x000fe200078e000c */
[----:B-1----:R-:W-:Y:S01]  /*15fc0*/  @P0 SHF.R.U32.HI R3, RZ, R21, R10 ;  /* 0x00000015ff030219 */ /* 0x002fe2000001160a */
[----:B------:R-:W-:Y:S01]  /*15fd0*/  IMAD.IADD R26, R26, 0x1, R199 ;  /* 0x000000011a1a7824 */ /* 0x000fe200078e02c7 */
[----:B------:R-:W-:Y:S01]  /*15fe0*/  LOP3.LUT R10, R14, 0x2, R11, 0xe2, !PT ;  /* 0x000000020e0a7812 */ /* 0x000fe200078ee20b */
[----:B------:R-:W-:Y:S01]  /*15ff0*/  VIADD R32, R193, 0x180 ;  /* 0x00000180c1207836 */ /* 0x000fe20000000000 */
[----:B------:R-:W-:Y:S01]  /*16000*/  SEL R14, RZ, 0xffffffff, P1 ;  /* 0xffffffffff0e7807 */ /* 0x000fe20000800000 */
[----:B------:R-:W-:Y:S01]  /*16010*/  IMAD.MOV R11, RZ, RZ, -R3 ;  /* 0x000000ffff0b7224 */ /* 0x000fe200078e0a03 */
[-C--:B------:R-:W-:Y:S01]  /*16020*/  ISETP.GE.AND P0, PT, R38, R4.reuse, PT ;  /* 0x000000042600720c */ /* 0x080fe20003f06270 */
[----:B------:R-:W-:Y:S01]  /*16030*/  IMAD.WIDE.U32 R8, R3, UR4, R8 ;  /* 0x0000000403087c25 */ /* 0x000fe2000f8e0008 */
[----:B------:R-:W-:Y:S02]  /*16040*/  SHF.R.S32.HI R0, RZ, 0x1f, R3 ;  /* 0x0000001fff007819 */ /* 0x000fe40000011403 */
[-C--:B------:R-:W-:Y:S01]  /*16050*/  ISETP.GE.AND P1, PT, R36, R4.reuse, PT ;  /* 0x000000042400720c */ /* 0x080fe20003f26270 */
[----:B------:R-:W-:Y:S01]  /*16060*/  IMAD R11, R13, R11, R12 ;  /* 0x0000000b0d0b7224 */ /* 0x000fe200078e020c */
[----:B------:R-:W-:Y:S01]  /*16070*/  SEL R12, RZ, 0xffffffff, P0 ;  /* 0xffffffffff0c7807 */ /* 0x000fe20000000000 */
[----:B------:R-:W-:Y:S01]  /*16080*/  IMAD.SHL.U32 R15, R14, 0x4, RZ ;  /* 0x000000040e0f7824 */ /* 0x000fe200078e00ff */
[-C--:B------:R-:W-:Y:S01]  /*16090*/  ISETP.GE.AND P0, PT, R34, R4.reuse, PT ;  /* 0x000000042200720c */ /* 0x080fe20003f06270 */
[----:B------:R-:W-:Y:S01]  /*160a0*/  IMAD R0, R0, UR4, RZ ;  /* 0x0000000400007c24 */ /* 0x000fe2000f8e02ff */
[----:B------:R-:W-:Y:S01]  /*160b0*/  SHF.R.S32.HI R32, RZ, 0x1f, R32 ;  /* 0x0000001fff207819 */ /* 0x000fe20000011420 */
        /* <DEDUP_REMOVED lines=25> */
[C---:B------:R-:W-:Y:S01]  /*16250*/  VIADD R39, R193.reuse, 0xc0 ;  /* 0x000000c0c1277836 */ /* 0x040fe20000000000 */
[----:B------:R-:W-:Y:S01]  /*16260*/  LOP3.LUT R21, R10, R11, RZ, 0xfc, !PT ;  /* 0x0000000b0a157212 */ /* 0x000fe200078efcff */
[C---:B------:R-:W-:Y:S01]  /*16270*/  VIADD R41, R193.reuse, 0x80 ;  /* 0x00000080c1297836 */ /* 0x040fe20000000000 */
[----:B------:R-:W-:Y:S01]  /*16280*/  SEL R0, RZ, 0x80, P2 ;  /* 0x00000080ff007807 */ /* 0x000fe20001000000 */
[----:B------:R-:W-:Y:S01]  /*16290*/  VIADD R43, R193, 0x40 ;  /* 0x00000040c12b7836 */ /* 0x000fe20000000000 */
[----:B------:R0:W1:Y:S01]  /*162a0*/  SHFL.IDX PT, R14, R20, RZ, 0x181f ;  /* 0x00181fff140e7589 */ /* 0x00006200000e0000 */
[----:B------:R-:W-:-:S02]  /*162b0*/  SHF.R.S32.HI R35, RZ, 0x1f, R35 ;  /* 0x0000001fff237819 */ /* 0x000fc40000011423 */
[----:B------:R-:W-:Y:S01]  /*162c0*/  LOP3.LUT R24, R21, R0, RZ, 0xfc, !PT ;  /* 0x0000000015187212 */ /* 0x000fe200078efcff */
[----:B------:R0:W2:Y:S01]  /*162d0*/  SHFL.IDX PT, R15, R3, RZ, 0x181f ;  /* 0x00181fff030f7589 */ /* 0x0000a200000e0000 */
        /* <DEDUP_REMOVED lines=17> */
[----:B0-----:R-:W-:-:S04]  /*163f0*/  @!P5 LEA R10, P4, R40, R14, 0x1 ;  /* 0x0000000e280ad211 */ /* 0x001fc800078808ff */
[-C--:B------:R-:W-:Y:S02]  /*16400*/  @!P5 LEA.HI.X R11, R40, R15.reuse, R41, 0x1, P4 ;  /* 0x0000000f280bd211 */ /* 0x080fe400020f0c29 */
[----:B------:R-:W-:Y:S02]  /*16410*/  LOP3.LUT P4, RZ, R24, 0x80, RZ, 0xc0, !PT ;  /* 0x0000008018ff7812 */ /* 0x000fe4000788c0ff */
[-C--:B-1----:R-:W-:Y:S01]  /*16420*/  @!P3 LEA R8, P6, R38, R14.reuse, 0x1 ;  /* 0x0000000e2608b211 */ /* 0x082fe200078c08ff */
[----:B------:R0:W-:Y:S02]  /*16430*/  @!P5 ST.E.128 desc[UR42][R10.64], RZ ;  /* 0x000000ff0a00d985 */ /* 0x0001e4000c101d2a */
[----:B------:R-:W-:Y:S02]  /*16440*/  @!P2 LEA R12, P5, R36, R14, 0x1 ;  /* 0x0000000e240ca211 */ /* 0x000fe400078a08ff */
[-C--:B------:R-:W-:Y:S02]  /*16450*/  @!P3 LEA.HI.X R9, R38, R15.reuse, R39, 0x1, P6 ;  /* 0x0000000f2609b211 */ /* 0x080fe400030f0c27 */
[----:B------:R-:W-:-:S03]  /*16460*/  @!P2 LEA.HI.X R13, R36, R15, R37, 0x1, P5 ;  /* 0x0000000f240da211 */ /* 0x000fc600028f0c25 */
[----:B------:R1:W-:Y:S01]  /*16470*/  @!P3 ST.E.128 desc[UR42][R8.64], RZ ;  /* 0x000000ff0800b985 */ /* 0x0003e2000c101d2a */
[----:B0-----:R-:W-:-:S03]  /*16480*/  @!P1 LEA R10, P6, R34, R14, 0x1 ;  /* 0x0000000e220a9211 */ /* 0x001fc600078c08ff */
[----:B------:R0:W-:Y:S01]  /*16490*/  @!P2 ST.E.128 desc[UR42][R12.64], RZ ;  /* 0x000000ff0c00a985 */ /* 0x0001e2000c101d2a */
[----:B------:R-:W-:Y:S02]  /*164a0*/  @!P1 LEA.HI.X R11, R34, R15, R35, 0x1, P6 ;  /* 0x0000000f220b9211 */ /* 0x000fe400030f0c23 */
[----:B-1----:R-:W-:-:S03]  /*164b0*/  @P0 LEA R8, P3, R31, R14, 0x1 ;  /* 0x0000000e1f080211 */ /* 0x002fc600078608ff */
[----:B------:R0:W-:Y:S01]  /*164c0*/  @!P1 ST.E.128 desc[UR42][R10.64], RZ ;  /* 0x000000ff0a009985 */ /* 0x0001e2000c101d2a */
[----:B------:R-:W-:Y:S02]  /*164d0*/  @P4 LEA R14, P5, R27, R14, 0x1 ;  /* 0x0000000e1b0e4211 */ /* 0x000fe400078a08ff */
[-C--:B------:R-:W-:Y:S02]  /*164e0*/  @P0 LEA.HI.X R9, R31, R15.reuse, R32, 0x1, P3 ;  /* 0x0000000f1f090211 */ /* 0x080fe400018f0c20 */
[----:B------:R-:W-:-:S03]  /*164f0*/  @P4 LEA.HI.X R15, R27, R15, R29, 0x1, P5 ;  /* 0x0000000f1b0f4211 */ /* 0x000fc600028f0c1d */
[----:B------:R0:W-:Y:S04]  /*16500*/  @P0 ST.E.128 desc[UR42][R8.64], RZ ;  /* 0x000000ff08000985 */ /* 0x0001e8000c101d2a */
[----:B------:R0:W-:Y:S02]  /*16510*/  @P4 ST.E.128 desc[UR42][R14.64], RZ ;  /* 0x000000ff0e004985 */ /* 0x0001e4000c101d2a */
.L_x_8034:
[----:B------:R-:W-:Y:S05]  /*16520*/  BSYNC B1 ;  /* 0x0000000000017941 */ /* 0x000fea0003800000 */
.L_x_8033:
[----:B------:R-:W-:Y:S01]  /*16530*/  VIADD R0, R26, 0x20 ;  /* 0x000000201a007836 */ /* 0x000fe20000000000 */
[----:B0-2---:R0:W2:Y:S04]  /*16540*/  SHFL.IDX PT, R15, R3, 0x1, 0x181f ;  /* 0x00381f00030f7f89 */ /* 0x0050a800000e0000 */
[----:B------:R-:W-:Y:S01]  /*16550*/  ISETP.GE.AND P0, PT, R0, R25, PT ;  /* 0x000000190000720c */ /* 0x000fe20003f06270 */
[----:B-1----:R0:W1:-:S12]  /*16560*/  SHFL.IDX PT, R14, R20, 0x1, 0x181f ;  /* 0x00381f00140e7f89 */ /* 0x00205800000e0000 */
[----:B0-----:R-:W-:Y:S05]  /*16570*/  @P0 BRA `(.L_x_8027) ;  /* 0x00000000007c0947 */ /* 0x001fea0003800000 */
[-C--:B------:R-:W-:Y:S02]  /*16580*/  ISETP.GE.AND P6, PT, R193, R4.reuse, PT ;  /* 0x00000004c100720c */ /* 0x080fe40003fc6270 */
[-C--:B------:R-:W-:Y:S02]  /*16590*/  ISETP.GE.AND P5, PT, R42, R4.reuse, PT ;  /* 0x000000042a00720c */ /* 0x080fe40003fa6270 */
[-C--:B------:R-:W-:Y:S02]  /*165a0*/  ISETP.GE.AND P4, PT, R40, R4.reuse, PT ;  /* 0x000000042800720c */ /* 0x080fe40003f86270 */
[-C--:B------:R-:W-:Y:S02]  /*165b0*/  ISETP.GE.AND P3, PT, R38, R4.reuse, PT ;  /* 0x000000042600720c */ /* 0x080fe40003f66270 */
[-C--:B------:R-:W-:Y:S02]  /*165c0*/  ISETP.GE.AND P2, PT, R36, R4.reuse, PT ;  /* 0x000000042400720c */ /* 0x080fe40003f46270 */
[----:B------:R-:W-:-:S03]  /*165d0*/  ISETP.GE.AND P1, PT, R34, R4, PT ;  /* 0x000000042200720c */ /* 0x000fc60003f26270 */
[----:B-12---:R-:W-:Y:S02]  /*165e0*/  @!P6 IMAD.WIDE R10, R193, 0x2, R14 ;  /* 0x00000002c10ae825 */ /* 0x006fe400078e020e */
        /* <DEDUP_REMOVED lines=8> */
[-C--:B-1----:R-:W-:Y:S01]  /*16670*/  @!P3 LEA R8, P5, R38, R14.reuse, 0x1 ;  /* 0x0000000e2608b211 */ /* 0x082fe200078a08ff */
[----:B------:R0:W-:Y:S01]  /*16680*/  @!P4 ST.E.128 desc[UR42][R10.64], RZ ;  /* 0x000000ff0a00c985 */ /* 0x0001e2000c101d2a */
        /* <DEDUP_REMOVED lines=14> */
.L_x_8027:
[----:B------:R-:W-:Y:S05]  /*16770*/  BSYNC B0 ;  /* 0x0000000000007941 */ /* 0x000fea0003800000 */
.L_x_8020:
[----:B------:R-:W-:Y:S02]  /*16780*/  ULDC UR4, c[0x0][0xc3c] ;  /* 0x00030f0000047ab9 */ /* 0x000fe40000000800 */
[----:B------:R-:W-:-:S13]  /*16790*/  ISETP.GE.AND P0, PT, R7, UR4, PT ;  /* 0x0000000407007c0c */ /* 0x000fda000bf06270 */
[----:B------:R-:W-:Y:S05]  /*167a0*/  @!P0 BRA `(.L_x_8035) ;  /* 0xfffffeb000748947 */ /* 0x000fea000383ffff */
[----:B------:R-:W-:Y:S05]  /*167b0*/  BRA `(.L_x_7879) ;  /* 0x0000008000b07947 */ /* 0x000fea0003800000 */
.L_x_7877:
        /* <DEDUP_REMOVED lines=16> */
.L_x_8036:
        /* <DEDUP_REMOVED lines=43> */
.L_x_8040:
        /* <DEDUP_REMOVED lines=37> */
.L_x_8038:
        /* <DEDUP_REMOVED lines=13> */
.L_x_8041:
        /* <DEDUP_REMOVED lines=62> */
.L_x_8042:
        /* <DEDUP_REMOVED lines=61> */
.L_x_8043:
[----:B------:R-:W-:-:S05]  /*17640*/  LOP3.LUT R25, RZ, R2, RZ, 0x33, !PT ;  /* 0x00000002ff197212 */ /* 0x000fca00078e33ff */
[----:B------:R-:W-:Y:S01]  /*17650*/  IMAD.IADD R25, R6, 0x1, R25 ;  /* 0x0000000106197824 */ /* 0x000fe200078e0219 */
[----:B------:R-:W-:Y:S06]  /*17660*/  BRA `(.L_x_8044) ;  /* 0x00000000000c7947 */ /* 0x000fec0003800000 */
.L_x_8039:
[----:B------:R-:W-:Y:S02]  /*17670*/  IMAD.MOV.U32 R25, RZ, RZ, RZ ;  /* 0x000000ffff197224 */ /* 0x000fe400078e00ff */
[----:B------:R-:W-:Y:S02]  /*17680*/  IMAD.U32 R24, RZ, RZ, UR6 ;  /* 0x00000006ff187e24 */ /* 0x000fe4000f8e00ff */
[----:B------:R-:W-:-:S07]  /*17690*/  IMAD.MOV.U32 R26, RZ, RZ, RZ ;  /* 0x000000ffff1a7224 */ /* 0x000fce00078e00ff */
.L_x_8044:
[----:B------:R-:W-:-:S13]  /*176a0*/  ISETP.NE.AND P0, PT, R7, RZ, PT ;  /* 0x000000ff0700720c */ /* 0x000fda0003f05270 */
[----:B------:R-:W0:Y:S01]  /*176b0*/  @!P0 S2R R3, SR_CgaCtaId ;  /* 0x0000000000038919 */ /* 0x000e220000008800 */
[----:B------:R-:W-:-:S04]  /*176c0*/  @!P0 MOV R2, 0x400 ;  /* 0x0000040000028802 */ /* 0x000fc80000000f00 */
[----:B0-----:R-:W-:-:S05]  /*176d0*/  @!P0 LEA R2, R3, R2, 0x18 ;  /* 0x0000000203028211 */ /* 0x001fca00078ec0ff */
[----:B------:R0:W-:Y:S01]  /*176e0*/  @!P0 STS.128 [R2+0x28cd0], R24 ;  /* 0x028cd01802008388 */ /* 0x0001e20000000c00 */
[----:B------:R-:W-:Y:S06]  /*176f0*/  BAR.ARV 0x5, 0x180 ;  /* 0x0146000000007b1d */ /* 0x000fec0000002000 */
.L_x_8037:
        /* <DEDUP_REMOVED lines=30> */
[----:B-1----:R-:W-:Y:S01]  /*178e0*/  ULEA UR4, UR5, UR4, 0x18 ;  /* 0x0000000405047291 */ /* 0x002fe2000f8ec03f */
[----:B------:R-:W-:-:S02]  /*178f0*/  LOP3.LUT R3, R2, 0x100, RZ, 0xfc, !PT ;  /* 0x0000010002037812 */ /* 0x000fc400078efcff */
[C---:B------:R-:W-:Y:S02]  /*17900*/  LOP3.LUT R4, R2.reuse, 0x80, RZ, 0xfc, !PT ;  /* 0x0000008002047812 */ /* 0x040fe400078efcff */
[C---:B------:R-:W-:Y:S01]  /*17910*/  LOP3.LUT R3, R2.reuse, 0x180, RZ, 0xfc, !PT ;  /* 0x0000018002037812 */ /* 0x040fe200078efcff */
[----:B------:R-:W-:Y:S01]  /*17920*/  IMAD.U32 R17, RZ, RZ, UR4 ;  /* 0x00000004ff117e24 */ /* 0x000fe2000f8e00ff */
[----:B------:R-:W-:-:S03]  /*17930*/  LOP3.LUT R2, R2, 0x1c0, RZ, 0xfc, !PT ;  /* 0x000001c002027812 */ /* 0x000fc600078efcff */
[----:B------:R-:W-:-:S05]  /*17940*/  IMAD R0, R35, 0x2, R17 ;  /* 0x0000000223007824 */ /* 0x000fca00078e0211 */
[----:B------:R0:W-:Y:S02]  /*17950*/  STL [R1+0x38], R0 ;  /* 0x0000380001007387 */ /* 0x0001e40000100800 */
.L_x_8156:
[----:B-1----:R-:W1:Y:S02]  /*17960*/  LDC.64 R2, c[0x0][0xc88] ;  /* 0x00032200ff027b82 */ /* 0x002e640000000a00 */
[----:B-1----:R-:W-:-:S05]  /*17970*/  IMAD.WIDE R2, R27, 0x4, R2 ;  /* 0x000000041b027825 */ /* 0x002fca00078e0202 */
[----:B------:R-:W0:Y:S01]  /*17980*/  LDG.E R31, desc[UR42][R2.64] ;  /* 0x0000002a021f7981 */ /* 0x000e22000c1e1900 */
        /* <DEDUP_REMOVED lines=45> */
[----:B--2---:R0:W-:Y:S01]  /*17c60*/  STL [R1+0x10], R8 ;  /* 0x0000100801007387 */ /* 0x0041e20000100800 */
[----:B------:R-:W-:Y:S01]  /*17c70*/  IMAD.MOV.U32 R10, RZ, RZ, R8 ;  /* 0x000000ffff0a7224 */ /* 0x000fe200078e0008 */
[----:B----4-:R-:W-:Y:S06]  /*17c80*/  @P2 BRA `(.L_x_8046) ;  /* 0x0000000000142947 */ /* 0x010fec0003800000 */
[----:B------:R-:W-:Y:S05]  /*17c90*/  @!P0 BRA `(.L_x_8046) ;  /* 0x0000000000108947 */ /* 0x000fea0003800000 */
[----:B------:R-:W2:Y:S04]  /*17ca0*/  LDG.E R7, desc[UR42][R2.64] ;  /* 0x0000002a02077981 */ /* 0x000ea8000c1e1900 */
[----:B------:R-:W2:Y:S02]  /*17cb0*/  LDG.E R2, desc[UR42][R2.64+0x4] ;  /* 0x0000042a02027981 */ /* 0x000ea4000c1e1900 */
[----:B--2---:R-:W-:-:S05]  /*17cc0*/  IMAD.IADD R10, R2, 0x1, -R7 ;  /* 0x00000001020a7824 */ /* 0x004fca00078e0a07 */
[----:B------:R1:W-:Y:S02]  /*17cd0*/  STL [R1+0x10], R10 ;  /* 0x0000100a01007387 */ /* 0x0003e40000100800 */
.L_x_8046:
[----:B------:R-:W-:Y:S01]  /*17ce0*/  ULDC.64 UR4, c[0x0][0xa20] ;  /* 0x0002880000047ab9 */ /* 0x000fe20000000a00 */
[C---:B0-----:R-:W-:Y:S02]  /*17cf0*/  LOP3.LUT R8, R26.reuse, 0xff000000, RZ, 0xc0, !PT ;  /* 0xff0000001a087812 */ /* 0x041fe400078ec0ff */
[----:B------:R-:W-:Y:S02]  /*17d00*/  ISETP.NE.U32.AND P0, PT, RZ, UR4, PT ;  /* 0x00000004ff007c0c */ /* 0x000fe4000bf05070 */
[----:B------:R-:W-:Y:S02]  /*17d10*/  SHF.R.U32.HI R8, RZ, 0x8, R8 ;  /* 0x00000008ff087819 */ /* 0x000fe40000011608 */
[----:B------:R-:W-:Y:S02]  /*17d20*/  ISETP.NE.AND.EX P0, PT, RZ, UR5, PT, P0 ;  /* 0x00000005ff007c0c */ /* 0x000fe4000bf05300 */
[C---:B------:R-:W-:Y:S02]  /*17d30*/  LOP3.LUT R2, R26.reuse, 0xff0000, RZ, 0xc0, !PT ;  /* 0x00ff00001a027812 */ /* 0x040fe400078ec0ff */
        /* <DEDUP_REMOVED lines=8> */
.L_x_8047:
        /* <DEDUP_REMOVED lines=9> */
.L_x_8048:
[----:B0-----:R-:W2:Y:S01]  /*17e50*/  @P1 LDG.E R2, desc[UR42][R4.64] ;  /* 0x0000002a04021981 */ /* 0x001ea2000c1e1900 */
[----:B------:R-:W0:Y:S03]  /*17e60*/  LDC R3, c[0x0][0x448] ;  /* 0x00011200ff037b82 */ /* 0x000e260000000800 */
[----:B------:R3:W2:Y:S01]  /*17e70*/  @P1 LDG.E R5, desc[UR42][R4.64+0x4] ;  /* 0x0000042a04051981 */ /* 0x0006a2000c1e1900 */
[----:B-----5:R-:W-:Y:S01]  /*17e80*/  IMAD.IADD R9, R9, 0x1, -R33 ;  /* 0x0000000109097824 */ /* 0x020fe200078e0a21 */
[----:B------:R-:W-:Y:S01]  /*17e90*/  BSSY B0, `(.L_x_8049) ;  /* 0x0000036000007945 */ /* 0x000fe20003800000 */
[----:B------:R-:W-:Y:S01]  /*17ea0*/  LOP3.LUT R32, R8, 0xff, RZ, 0xc0, !PT ;  /* 0x000000ff08207812 */ /* 0x000fe200078ec0ff */
[----:B------:R-:W-:Y:S01]  /*17eb0*/  IMAD.MOV.U32 R13, RZ, RZ, RZ ;  /* 0x000000ffff0d7224 */ /* 0x000fe200078e00ff */
[----:B0-----:R-:W-:-:S13]  /*17ec0*/  ISETP.NE.AND P0, PT, R3, 0x1, PT ;  /* 0x000000010300780c */ /* 0x001fda0003f05270 */
[----:B---3--:R-:W0:Y:S08]  /*17ed0*/  @P0 LDC R4, c[0x0][0x44c] ;  /* 0x00011300ff040b82 */ /* 0x008e300000000800 */
[----:B------:R-:W3:Y:S01]  /*17ee0*/  @P0 LDC R3, c[0x0][0x450] ;  /* 0x00011400ff030b82 */ /* 0x000ee20000000800 */
[----:B--2---:R-:W-:Y:S02]  /*17ef0*/  @P1 IMAD.IADD R6, R5, 0x1, -R2 ;  /* 0x0000000105061824 */ /* 0x004fe400078e0a02 */
[----:B------:R-:W-:-:S02]  /*17f00*/  IMAD.SHL.U32 R2, R25, 0x40, RZ ;  /* 0x0000004019027824 */ /* 0x000fc400078e00ff */
[----:B------:R-:W-:Y:S02]  /*17f10*/  IMAD.IADD R7, R9, 0x1, R6 ;  /* 0x0000000109077824 */ /* 0x000fe400078e0206 */
[----:B------:R-:W-:-:S03]  /*17f20*/  VIADD R2, R2, 0x3f ;  /* 0x0000003f02027836 */ /* 0x000fc60000000000 */
[C---:B------:R-:W-:Y:S01]  /*17f30*/  IADD3 R5, R7.reuse, 0x40, -R10 ;  /* 0x0000004007057810 */ /* 0x040fe20007ffe80a */
[----:B0-----:R-:W-:Y:S01]  /*17f40*/  @P0 IMAD.HI.U32 R4, R2, R4, RZ ;  /* 0x0000000402040227 */ /* 0x001fe200078e00ff */
[----:B------:R0:W-:Y:S04]  /*17f50*/  STL [R1], R7 ;  /* 0x0000000701007387 */ /* 0x0001e80000100800 */
[----:B---3--:R-:W-:Y:S01]  /*17f60*/  @P0 SHF.R.U32.HI R2, RZ, R3, R4 ;  /* 0x00000003ff020219 */ /* 0x008fe20000011604 */
[----:B------:R-:W-:-:S04]  /*17f70*/  VIADD R3, R7, 0x3f ;  /* 0x0000003f07037836 */ /* 0x000fc80000000000 */
[----:B------:R-:W-:Y:S01]  /*17f80*/  IMAD.IADD R2, R5, 0x1, R2 ;  /* 0x0000000105027824 */ /* 0x000fe200078e0202 */
[----:B------:R-:W-:-:S04]  /*17f90*/  SHF.R.S32.HI R4, RZ, 0x1f, R3 ;  /* 0x0000001fff047819 */ /* 0x000fc80000011403 */
[----:B------:R-:W-:Y:S02]  /*17fa0*/  LEA.HI R4, R4, R3, RZ, 0x6 ;  /* 0x0000000304047211 */ /* 0x000fe400078f30ff */
[----:B------:R-:W-:Y:S02]  /*17fb0*/  SHF.R.S32.HI R3, RZ, 0x1f, R2 ;  /* 0x0000001fff037819 */ /* 0x000fe40000011402 */
[----:B0-----:R-:W-:Y:S02]  /*17fc0*/  SHF.R.S32.HI R7, RZ, 0x6, R4 ;  /* 0x00000006ff077819 */ /* 0x001fe40000011404 */
[----:B------:R-:W-:Y:S02]  /*17fd0*/  LEA.HI R3, R3, R2, RZ, 0x6 ;  /* 0x0000000203037211 */ /* 0x000fe400078f30ff */
[----:B------:R-:W-:Y:S02]  /*17fe0*/  SHF.R.U32.HI R4, RZ, 0x10, R8 ;  /* 0x00000010ff047819 */ /* 0x000fe40000011608 */
[----:B------:R-:W-:-:S04]  /*17ff0*/  SHF.R.S32.HI R3, RZ, 0x6, R3 ;  /* 0x00000006ff037819 */ /* 0x000fc80000011403 */
        /* <DEDUP_REMOVED lines=31> */
.L_x_8050:
[----:B------:R-:W-:Y:S05]  /*181f0*/  BSYNC B0 ;  /* 0x0000000000007941 */ /* 0x000fea0003800000 */
.L_x_8049:
        /* <DEDUP_REMOVED lines=24> */
.L_x_8211:
[----:B-1----:R-:W-:Y:S02]  /*18380*/  ISETP.NE.AND P0, PT, R14, RZ, PT ;  /* 0x000000ff0e00720c */ /* 0x002fe40003f05270 */
[----:B------:R-:W-:-:S11]  /*18390*/  PLOP3.LUT P6, PT, PT, PT, PT, 0x8, 0x0 ;  /* 0x000000000000781c */ /* 0x000fd60003fce170 */
[----:B------:R-:W-:Y:S05]  /*183a0*/  @P0 BRA `(.L_x_8054) ;  /* 0x00000000000c0947 */ /* 0x000fea0003800000 */
[----:B------:R-:W-:-:S03]  /*183b0*/  UMOV UR4, 0xffffffff ;  /* 0xffffffff00047882 */ /* 0x000fc60000000000 */
[----:B------:R-:W-:Y:S05]  /*183c0*/  BRA.DIV UR4, `(.L_x_8055) ;  /* 0x0000007a04247947 */ /* 0x000fea000b800000 */
[----:B------:R-:W-:-:S13]  /*183d0*/  ELECT P6, URZ, PT ;  /* 0x00000000003f782f */ /* 0x000fda00038c0000 */
.L_x_8054:
        /* <DEDUP_REMOVED lines=9> */
.L_x_8214:
[----:B------:R-:W-:Y:S05]  /*18470*/  BSYNC B1 ;  /* 0x0000000000017941 */ /* 0x000fea0003800000 */
.L_x_8056:
        /* <DEDUP_REMOVED lines=10> */
.L_x_8215:
[----:B------:R-:W-:Y:S05]  /*18520*/  BSYNC B2 ;  /* 0x0000000000027941 */ /* 0x000fea0003800000 */
.L_x_8060:
        /* <DEDUP_REMOVED lines=9> */
.L_x_8063:
[----:B------:R-:W-:Y:S05]  /*185c0*/  BSYNC B2 ;  /* 0x0000000000027941 */ /* 0x000fea0003800000 */
.L_x_8062:
        /* <DEDUP_REMOVED lines=12> */
.L_x_8064:
        /* <DEDUP_REMOVED lines=13> */
.L_x_8216:
[----:B------:R-:W-:Y:S05]  /*18760*/  BSYNC B2 ;  /* 0x0000000000027941 */ /* 0x000fea0003800000 */
.L_x_8065:
        /* <DEDUP_REMOVED lines=11> */
.L_x_8068:
[----:B------:R-:W-:Y:S05]  /*18820*/  BSYNC B2 ;  /* 0x0000000000027941 */ /* 0x000fea0003800000 */
.L_x_8067:
        /* <DEDUP_REMOVED lines=9> */
.L_x_8069:
        /* <DEDUP_REMOVED lines=15> */
.L_x_8070:
        /* <DEDUP_REMOVED lines=15> */
.L_x_8071:
        /* <DEDUP_REMOVED lines=15> */
.L_x_8072:
        /* <DEDUP_REMOVED lines=15> */
.L_x_8073:
        /* <DEDUP_REMOVED lines=15> */
.L_x_8074:
        /* <DEDUP_REMOVED lines=15> */
.L_x_8075:
        /* <DEDUP_REMOVED lines=15> */
.L_x_8076:
        /* <DEDUP_REMOVED lines=10> */
.L_x_8059:
[----:B------:R-:W-:Y:S05]  /*18ff0*/  BSYNC B1 ;  /* 0x0000000000017941 */ /* 0x000fea0003800000 */
.L_x_8058:
        /* <DEDUP_REMOVED lines=9> */
.L_x_8096:
        /* <DEDUP_REMOVED lines=11> */
.L_x_8217:
[----:B------:R-:W-:Y:S05]  /*19140*/  BSYNC B2 ;  /* 0x0000000000027941 */ /* 0x000fea0003800000 */
.L_x_8079:
        /* <DEDUP_REMOVED lines=9> */
.L_x_8082:
[----:B------:R-:W-:Y:S05]  /*191e0*/  BSYNC B2 ;  /* 0x0000000000027941 */ /* 0x000fea0003800000 */
.L_x_8081:
        /* <DEDUP_REMOVED lines=11> */
.L_x_8083:
        /* <DEDUP_REMOVED lines=13> */
.L_x_8218:
[----:B------:R-:W-:Y:S05]  /*19370*/  BSYNC B2 ;  /* 0x0000000000027941 */ /* 0x000fea0003800000 */
.L_x_8084:
        /* <DEDUP_REMOVED lines=11> */
.L_x_8087:
[----:B------:R-:W-:Y:S05]  /*19430*/  BSYNC B2 ;  /* 0x0000000000027941 */ /* 0x000fea0003800000 */
.L_x_8086:
        /* <DEDUP_REMOVED lines=9> */
.L_x_8088:
        /* <DEDUP_REMOVED lines=15> */
.L_x_8089:
        /* <DEDUP_REMOVED lines=15> */
.L_x_8090:
        /* <DEDUP_REMOVED lines=15> */
.L_x_8091:
        /* <DEDUP_REMOVED lines=15> */
.L_x_8092:
        /* <DEDUP_REMOVED lines=15> */
.L_x_8093:
        /* <DEDUP_REMOVED lines=15> */
.L_x_8094:
        /* <DEDUP_REMOVED lines=15> */
.L_x_8095:
        /* <DEDUP_REMOVED lines=10> */
.L_x_8078:
[----:B------:R-:W-:Y:S05]  /*19c00*/  BSYNC B1 ;  /* 0x0000000000017941 */ /* 0x000fea0003800000 */
.L_x_8077:
        /* <DEDUP_REMOVED lines=8> */
.L_x_8052:
[----:B------:R-:W-:Y:S05]  /*19c90*/  BSYNC B0 ;  /* 0x0000000000007941 */ /* 0x000fea0003800000 */
.L_x_8051:
        /* <DEDUP_REMOVED lines=8> */
[----:B0-----:R-:W0:Y:S08]  /*19d20*/  @P1 LDC R3, c[0x0][0x44c] ;  /* 0x00011300ff031b82 */ /* 0x001e300000000800 */
[----:B------:R-:W1:Y:S01]  /*19d30*/  @P1 LDC R0, c[0x0][0x450] ;  /* 0x00011400ff001b82 */ /* 0x000e620000000800 */
[----:B0-----:R-:W-:-:S05]  /*19d40*/  @P1 IMAD.HI.U32 R3, R2, R3, RZ ;  /* 0x0000000302031227 */ /* 0x001fca00078e00ff */
[----:B-1----:R-:W-:-:S05]  /*19d50*/  @P1 SHF.R.U32.HI R2, RZ, R0, R3 ;  /* 0x00000000ff021219 */ /* 0x002fca0000011603 */
[----:B------:R-:W-:-:S05]  /*19d60*/  IMAD.IADD R2, R5, 0x1, R2 ;  /* 0x0000000105027824 */ /* 0x000fca00078e0202 */
[----:B------:R-:W-:-:S04]  /*19d70*/  SHF.R.S32.HI R0, RZ, 0x1f, R2 ;  /* 0x0000001fff007819 */ /* 0x000fc80000011402 */
[----:B------:R-:W-:-:S04]  /*19d80*/  LEA.HI R0, R0, R2, RZ, 0x6 ;  /* 0x0000000200007211 */ /* 0x000fc800078f30ff */
[----:B------:R-:W-:-:S04]  /*19d90*/  SHF.R.S32.HI R0, RZ, 0x6, R0 ;  /* 0x00000006ff007819 */ /* 0x000fc80000011400 */
[----:B------:R-:W-:Y:S01]  /*19da0*/  VIMNMX R7, R7, R0, PT ;  /* 0x0000000007077248 */ /* 0x000fe20003fe0100 */
[----:B------:R-:W-:-:S03]  /*19db0*/  IMAD.MOV.U32 R0, RZ, RZ, RZ ;  /* 0x000000ffff007224 */ /* 0x000fc600078e00ff */
[----:B------:R-:W-:-:S13]  /*19dc0*/  ISETP.GE.AND P1, PT, R7, 0x1, PT ;  /* 0x000000010700780c */ /* 0x000fda0003f26270 */
[----:B--2---:R-:W-:Y:S05]  /*19dd0*/  @!P1 BRA `(.L_x_8098) ;  /* 0x0000000000689947 */ /* 0x004fea0003800000 */
[-C--:B------:R-:W-:Y:S02]  /*19de0*/  IABS R0, R4.reuse ;  /* 0x0000000400007213 */ /* 0x080fe40000000000 */
        /* <DEDUP_REMOVED lines=25> */
.L_x_8098:
[----:B------:R-:W-:Y:S05]  /*19f80*/  BSYNC B0 ;  /* 0x0000000000007941 */ /* 0x000fea0003800000 */
.L_x_8097:
        /* <DEDUP_REMOVED lines=23> */
.L_x_8100:
        /* <DEDUP_REMOVED lines=20> */
.L_x_8103:
[----:B------:R-:W-:Y:S05]  /*1a240*/  BSYNC B6 ;  /* 0x0000000000067941 */ /* 0x000fea0003800000 */
.L_x_8102:
        /* <DEDUP_REMOVED lines=20> */
.L_x_8106:
        /* <DEDUP_REMOVED lines=15> */
.L_x_8105:
[----:B------:R-:W-:Y:S05]  /*1a480*/  BSYNC B6 ;  /* 0x0000000000067941 */ /* 0x000fea0003800000 */
.L_x_8104:
[----:B------:R-:W2:Y:S01]  /*1a490*/  LDL R34, [R1+0x18] ;  /* 0x0000180001227983 */ /* 0x000ea20000100800 */
[----:B------:R-:W-:Y:S01]  /*1a4a0*/  ULDC.64 UR4, c[0x0][0x9f8] ;  /* 0x00027e0000047ab9 */ /* 0x000fe20000000a00 */
[----:B------:R-:W0:Y:S02]  /*1a4b0*/  LDC R8, c[0x0][0x430] ;  /* 0x00010c00ff087b82 */ /* 0x000e240000000800 */
[----:B------:R-:W3:Y:S01]  /*1a4c0*/  LDL R20, [R1] ;  /* 0x0000000001147983 */ /* 0x000ee20000100800 */
[----:B------:R-:W-:Y:S01]  /*1a4d0*/  ISETP.NE.U32.AND P0, PT, RZ, UR4, PT ;  /* 0x00000004ff007c0c */ /* 0x000fe2000bf05070 */
[----:B------:R-:W1:Y:S03]  /*1a4e0*/  S2R R21, SR_TID.X ;  /* 0x0000000000157919 */ /* 0x000e660000002100 */
[----:B------:R-:W-:-:S13]  /*1a4f0*/  ISETP.NE.AND.EX P0, PT, RZ, UR5, PT, P0 ;  /* 0x00000005ff007c0c */ /* 0x000fda000bf05300 */
[----:B------:R-:W-:Y:S01]  /*1a500*/  @P0 IADD3 R2, P1, R23, UR4, RZ ;  /* 0x0000000417020c10 */ /* 0x000fe2000ff3e0ff */
[----:B------:R-:W-:-:S03]  /*1a510*/  ULDC UR4, c[0x0][0x320] ;  /* 0x0000c80000047ab9 */ /* 0x000fc60000000800 */
[----:B------:R-:W-:-:S05]  /*1a520*/  @P0 IADD3.X R3, R30, UR5, RZ, P1, !PT ;  /* 0x000000051e030c10 */ /* 0x000fca0008ffe4ff */
[----:B------:R4:W3:Y:S01]  /*1a530*/  @P0 LDG.E R26, desc[UR42][R2.64] ;  /* 0x0000002a021a0981 */ /* 0x0008e2000c1e1900 */
[----:B-1----:R-:W-:-:S04]  /*1a540*/  LOP3.LUT R21, R21, 0x7f, RZ, 0xc0, !PT ;  /* 0x0000007f15157812 */ /* 0x002fc800078ec0ff */
[----:B------:R-:W-:Y:S02]  /*1a550*/  SHF.R.U32.HI R0, RZ, 0x3, R21 ;  /* 0x00000003ff007819 */ /* 0x000fe40000011615 */
[----:B------:R-:W1:Y:S01]  /*1a560*/  S2R R21, SR_TID.X ;  /* 0x0000000000157919 */ /* 0x000e620000002100 */
[----:B0-----:R-:W-:Y:S01]  /*1a570*/  ISETP.NE.AND P1, PT, R8, 0x1, PT ;  /* 0x000000010800780c */ /* 0x001fe20003f25270 */
[----:B------:R-:W0:Y:S01]  /*1a580*/  S2R R9, SR_TID.X ;  /* 0x0000000000097919 */ /* 0x000e220000002100 */
[----:B------:R-:W0:Y:S11]  /*1a590*/  S2R R6, SR_TID.X ;  /* 0x0000000000067919 */ /* 0x000e360000002100 */
[----:B----4-:R-:W4:Y:S08]  /*1a5a0*/  @P1 LDC R3, c[0x0][0x434] ;  /* 0x00010d00ff031b82 */ /* 0x010f300000000800 */
[----:B------:R-:W4:Y:S01]  /*1a5b0*/  @P1 LDC R2, c[0x0][0x438] ;  /* 0x00010e00ff021b82 */ /* 0x000f220000000800 */
[----:B-1----:R-:W-:-:S05]  /*1a5c0*/  IMAD.SHL.U32 R21, R21, 0x10, RZ ;  /* 0x0000001015157824 */ /* 0x002fca00078e00ff */
[----:B------:R-:W-:Y:S01]  /*1a5d0*/  LOP3.LUT R21, R0, 0x70, R21, 0xf8, !PT ;  /* 0x0000007000157812 */ /* 0x000fe200078ef815 */
[----:B0-----:R-:W-:Y:S02]  /*1a5e0*/  IMAD.SHL.U32 R9, R9, 0x8, RZ ;  /* 0x0000000809097824 */ /* 0x001fe400078e00ff */
[----:B------:R-:W-:-:S03]  /*1a5f0*/  IMAD.SHL.U32 R6, R6, 0x8, RZ ;  /* 0x0000000806067824 */ /* 0x000fc600078e00ff */
[----:B------:R-:W-:Y:S02]  /*1a600*/  LOP3.LUT R9, R9, 0x38, RZ, 0xc0, !PT ;  /* 0x0000003809097812 */ /* 0x000fe400078ec0ff */
[----:B------:R-:W-:Y:S02]  /*1a610*/  LOP3.LUT R6, R6, 0x38, RZ, 0xc0, !PT ;  /* 0x0000003806067812 */ /* 0x000fe400078ec0ff */
[----:B------:R-:W-:Y:S02]  /*1a620*/  ISETP.GE.AND P3, PT, R9, UR4, PT ;  /* 0x0000000409007c0c */ /* 0x000fe4000bf66270 */
[----:B------:R-:W-:Y:S02]  /*1a630*/  LOP3.LUT R18, R18, 0xffffffbf, RZ, 0xc0, !PT ;  /* 0xffffffbf12127812 */ /* 0x000fe400078ec0ff */
[----:B------:R-:W-:Y:S01]  /*1a640*/  LOP3.LUT R6, R6, 0x80, RZ, 0xfc, !PT ;  /* 0x0000008006067812 */ /* 0x000fe200078efcff */
[----:B------:R-:W0:Y:S01]  /*1a650*/  S2R R11, SR_TID.X ;  /* 0x00000000000b7919 */ /* 0x000e220000002100 */
[----:B------:R-:W1:Y:S01]  /*1a660*/  S2R R10, SR_TID.X ;  /* 0x00000000000a7919 */ /* 0x000e620000002100 */
[----:B------:R-:W-:-:S02]  /*1a670*/  IMAD.MOV.U32 R36, RZ, RZ, RZ ;  /* 0x000000ffff247224 */ /* 0x000fc400078e00ff */
[----:B0-----:R-:W-:Y:S02]  /*1a680*/  IMAD.SHL.U32 R11, R11, 0x8, RZ ;  /* 0x000000080b0b7824 */ /* 0x001fe400078e00ff */
[----:B-1----:R-:W-:-:S03]  /*1a690*/  IMAD.SHL.U32 R10, R10, 0x8, RZ ;  /* 0x000000080a0a7824 */ /* 0x002fc600078e00ff */
[----:B------:R-:W-:-:S04]  /*1a6a0*/  LOP3.LUT R11, R11, 0x38, RZ, 0xc0, !PT ;  /* 0x000000380b0b7812 */ /* 0x000fc800078ec0ff */
[----:B------:R-:W-:Y:S02]  /*1a6b0*/  LOP3.LUT R11, R11, 0x180, RZ, 0xfc, !PT ;  /* 0x000001800b0b7812 */ /* 0x000fe400078efcff */
[----:B------:R-:W-:-:S04]  /*1a6c0*/  LOP3.LUT R10, R10, 0x38, RZ, 0xc0, !PT ;  /* 0x000000380a0a7812 */ /* 0x000fc800078ec0ff */
[----:B------:R-:W-:Y:S02]  /*1a6d0*/  LOP3.LUT R12, R10, 0x1c0, RZ, 0xfc, !PT ;  /* 0x000001c00a0c7812 */ /* 0x000fe400078efcff */
[----:B--2---:R-:W-:Y:S02]  /*1a6e0*/  LEA R23, R34, 0xffffffc0, 0x6 ;  /* 0xffffffc022177811 */ /* 0x004fe400078e30ff */
[----:B------:R-:W0:Y:S03]  /*1a6f0*/  S2R R34, SR_TID.X ;  /* 0x0000000000227919 */ /* 0x000e260000002100 */
[----:B------:R-:W-:Y:S02]  /*1a700*/  IMAD.IADD R37, R21, 0x1, R23 ;  /* 0x0000000115257824 */ /* 0x000fe400078e0217 */
[----:B0-----:R-:W-:-:S05]  /*1a710*/  IMAD.SHL.U32 R34, R34, 0x8, RZ ;  /* 0x0000000822227824 */ /* 0x001fca00078e00ff */
[----:B------:R-:W-:-:S04]  /*1a720*/  LOP3.LUT R34, R34, 0x38, RZ, 0xc0, !PT ;  /* 0x0000003822227812 */ /* 0x000fc800078ec0ff */
[----:B------:R-:W-:-:S04]  /*1a730*/  LOP3.LUT R34, R34, 0x40, RZ, 0xfc, !PT ;  /* 0x0000004022227812 */ /* 0x000fc800078efcff */
[----:B------:R-:W-:Y:S02]  /*1a740*/  ISETP.GE.AND P2, PT, R34, UR4, PT ;  /* 0x0000000422007c0c */ /* 0x000fe4000bf46270 */
[----:B------:R-:W0:Y:S01]  /*1a750*/  S2R R34, SR_TID.X ;  /* 0x0000000000227919 */ /* 0x000e220000002100 */
[----:B---3--:R-:W-:-:S04]  /*1a760*/  ISETP.GE.AND P0, PT, R37, R20, PT ;  /* 0x000000142500720c */ /* 0x008fc80003f06270 */
[----:B------:R-:W-:Y:S01]  /*1a770*/  ISETP.GT.U32.OR P0, PT, R21, 0x3f, P0 ;  /* 0x0000003f1500780c */ /* 0x000fe20000704470 */
[----:B------:R-:W-:Y:S01]  /*1a780*/  IMAD.IADD R37, R37, 0x1, R33 ;  /* 0x0000000125257824 */ /* 0x000fe200078e0221 */
[----:B------:R-:W-:-:S03]  /*1a790*/  SEL R7, RZ, 0xffffffff, P2 ;  /* 0xffffffffff077807 */ /* 0x000fc60001000000 */
[----:B----4-:R-:W-:-:S08]  /*1a7a0*/  @P1 IMAD.HI.U32 R3, R37, R3, RZ ;  /* 0x0000000325031227 */ /* 0x010fd000078e00ff */
[----:B------:R-:W1:Y:S01]  /*1a7b0*/  @!P0 LDC.64 R4, c[0x0][0x428] ;  /* 0x00010a00ff048b82 */ /* 0x000e620000000a00 */
[----:B------:R-:W-:Y:S01]  /*1a7c0*/  IMAD.MOV.U32 R0, RZ, RZ, R37 ;  /* 0x000000ffff007224 */ /* 0x000fe200078e0025 */
[----:B------:R-:W-:Y:S01]  /*1a7d0*/  @P1 SHF.R.U32.HI R0, RZ, R2, R3 ;  /* 0x00000002ff001219 */ /* 0x000fe20000011603 */
[----:B------:R-:W-:Y:S02]  /*1a7e0*/  IMAD.SHL.U32 R7, R7, 0x2, RZ ;  /* 0x0000000207077824 */ /* 0x000fe400078e00ff */
[----:B0-----:R-:W-:-:S05]  /*1a7f0*/  IMAD.SHL.U32 R34, R34, 0x8, RZ ;  /* 0x0000000822227824 */ /* 0x001fca00078e00ff */
        /* <DEDUP_REMOVED lines=13> */
[----:B-1----:R-:W-:-:S04]  /*1a8d0*/  @!P0 IMAD R6, R34, R4, RZ ;  /* 0x0000000422068224 */ /* 0x002fc800078e02ff */
        /* <DEDUP_REMOVED lines=39> */
.L_x_8221:
        /* <DEDUP_REMOVED lines=10> */
.L_x_8108:
        /* <DEDUP_REMOVED lines=9> */
.L_x_8222:
[----:B------:R-:W-:Y:S05]  /*1ac80*/  BSYNC B0 ;  /* 0x0000000000007941 */ /* 0x000fea0003800000 */
.L_x_8109:
[----:B0-----:R-:W-:Y:S01]  /*1ac90*/  SHF.R.S32.HI R0, RZ, 0x1f, R37 ;  /* 0x0000001fff007819 */ /* 0x001fe20000011425 */
[----:B------:R-:W0:Y:S01]  /*1aca0*/  S2R R7, SR_TID.X ;  /* 0x0000000000077919 */ /* 0x000e220000002100 */
[----:B------:R-:W-:Y:S01]  /*1acb0*/  ULDC.64 UR4, c[0x0][0x300] ;  /* 0x0000c00000047ab9 */ /* 0x000fe20000000a00 */
[----:B-----5:R-:W-:Y:S01]  /*1acc0*/  SHF.R.S32.HI R4, RZ, 0x1f, R36 ;  /* 0x0000001fff047819 */ /* 0x020fe20000011424 */
[----:B------:R-:W-:Y:S01]  /*1acd0*/  IMAD.WIDE.U32 R2, R37, UR4, RZ ;  /* 0x0000000425027c25 */ /* 0x000fe2000f8e00ff */
[----:B------:R1:W-:Y:S01]  /*1ace0*/  STL [R1+0x24], R0 ;  /* 0x0000240001007387 */ /* 0x0003e20000100800 */
[----:B------:R-:W-:Y:S01]  /*1acf0*/  ULDC.64 UR6, c[0x0][0x2e8] ;  /* 0x0000ba0000067ab9 */ /* 0x000fe20000000a00 */
[----:B------:R-:W-:Y:S01]  /*1ad00*/  LOP3.LUT P2, RZ, R18, 0x2, RZ, 0xc0, !PT ;  /* 0x0000000212ff7812 */ /* 0x000fe2000784c0ff */
[----:B------:R-:W-:Y:S01]  /*1ad10*/  IMAD R5, R22, 0x1000, R35 ;  /* 0x0000100016057824 */ /* 0x000fe200078e0223 */
        /* <DEDUP_REMOVED lines=10> */
[----:B------:R-:W-:-:S03]  /*1adc0*/  IMAD.IADD R3, R3, 0x1, R0 ;  /* 0x0000000103037824 */ /* 0x000fc600078e0200 */
[----:B------:R-:W-:Y:S01]  /*1add0*/  LOP3.LUT R7, R7, 0x38, RZ, 0xc0, !PT ;  /* 0x0000003807077812 */ /* 0x000fe200078ec0ff */
[----:B------:R-:W-:Y:S01]  /*1ade0*/  IMAD.WIDE.U32 R2, R16, UR4, R2 ;  /* 0x0000000410027c25 */ /* 0x000fe2000f8e0002 */
[----:B------:R-:W-:-:S03]  /*1adf0*/  UMOV UR4, 0xffffffff ;  /* 0xffffffff00047882 */ /* 0x000fc60000000000 */
[----:B--2---:R-:W-:Y:S01]  /*1ae00*/  IMAD R4, R16, UR5, R3 ;  /* 0x0000000510047c24 */ /* 0x004fe2000f8e0203 */
        /* <DEDUP_REMOVED lines=36> */
.L_x_8232:
        /* <DEDUP_REMOVED lines=10> */
.L_x_8112:
        /* <DEDUP_REMOVED lines=11> */
.L_x_8113:
[----:B------:R1:W5:Y:S01]  /*1b1a0*/  LDL.LU R0, [R1+0x14] ;  /* 0x0000140001007983 */ /* 0x0003620000300800 */
[----:B------:R1:W-:Y:S03]  /*1b1b0*/  SYNCS.ARRIVE.TRANS64.A1T0 RZ, [R30+URZ+0x28c30], RZ ;  /* 0x028c30ff1eff79a7 */ /* 0x0003e6000810003f */
[----:B------:R1:W5:Y:S04]  /*1b1c0*/  LDL.LU R4, [R1+0x4] ;  /* 0x0000040001047983 */ /* 0x0003680000300800 */
[----:B0-----:R1:W5:Y:S02]  /*1b1d0*/  LDL R3, [R1+0x8] ;  /* 0x0000080001037983 */ /* 0x0013640000100800 */
        /* <DEDUP_REMOVED lines=39> */
.L_x_8115:
[----:B------:R-:W-:Y:S05]  /*1b450*/  BSYNC B6 ;  /* 0x0000000000067941 */ /* 0x000fea0003800000 */
.L_x_8114:
        /* <DEDUP_REMOVED lines=90> */
.L_x_8241:
        /* <DEDUP_REMOVED lines=10> */
.L_x_8117:
        /* <DEDUP_REMOVED lines=18> */
.L_x_8242:
[----:B------:R-:W-:Y:S05]  /*1bbc0*/  BSYNC B0 ;  /* 0x0000000000007941 */ /* 0x000fea0003800000 */
.L_x_8118:
[----:B------:R-:W-:-:S05]  /*1bbd0*/  IMAD.U32 R2, RZ, RZ, UR38 ;  /* 0x00000026ff027e24 */ /* 0x000fca000f8e00ff */
[----:B------:R-:W-:-:S13]  /*1bbe0*/  ISETP.NE.AND P0, PT, R2, 0x3, PT ;  /* 0x000000030200780c */ /* 0x000fda0003f05270 */
[----:B------:R-:W-:Y:S05]  /*1bbf0*/  @!P0 BRA `(.L_x_8120) ;  /* 0x0000000000048947 */ /* 0x000fea0003800000 */
[----:B------:R-:W-:Y:S01]  /*1bc00*/  BPT.TRAP 0x1 ;  /* 0x000000040000795c */ /* 0x000fe20000300000 */
.L_x_8120:
[----:B0-----:R-:W-:Y:S01]  /*1bc10*/  SHF.L.U32 R0, R28, 0x1f, RZ ;  /* 0x0000001f1c007819 */ /* 0x001fe200000006ff */
[----:B------:R-:W-:Y:S03]  /*1bc20*/  BSSY B0, `(.L_x_8121) ;  /* 0x0000003000007945 */ /* 0x000fe60003800000 */
[----:B------:R-:W0:Y:S02]  /*1bc30*/  SYNCS.PHASECHK.TRANS64.TRYWAIT P0, [R30+URZ+0x28c60], R0 ;  /* 0x028c60001e0075a7 */ /* 0x000e24000800017f */
[----:B0-----:R-:W-:Y:S05]  /*1bc40*/  @!P0 BRA `(.L_x_8122) ;  /* 0x0000004c00788947 */ /* 0x001fea0003800000 */
.L_x_8243:
[----:B------:R-:W-:Y:S05]  /*1bc50*/  BSYNC B0 ;  /* 0x0000000000007941 */ /* 0x000fea0003800000 */
.L_x_8121:
        /* <DEDUP_REMOVED lines=109> */
.L_x_8253:
        /* <DEDUP_REMOVED lines=34> */
.L_x_8124:
        /* <DEDUP_REMOVED lines=11> */
.L_x_8125:
        /* <DEDUP_REMOVED lines=12> */
.L_x_8140:
        /* <DEDUP_REMOVED lines=42> */
.L_x_8128:
[----:B------:R-:W-:Y:S01]  /*1c960*/  IMAD R6, R22, 0x8, R17 ;  /* 0x0000000816067824 */ /* 0x000fe200078e0211 */
[----:B------:R-:W-:Y:S01]  /*1c970*/  SHF.L.U32 R20, R28, 0x1f, RZ ;  /* 0x0000001f1c147819 */ /* 0x000fe200000006ff */
[----:B------:R-:W-:Y:S01]  /*1c980*/  BSSY B1, `(.L_x_8129) ;  /* 0x0000004000017945 */ /* 0x000fe20003800000 */
[----:B------:R-:W-:Y:S02]  /*1c990*/  SHF.R.S32.HI R9, RZ, 0x1f, R5 ;  /* 0x0000001fff097819 */ /* 0x000fe40000011405 */
[----:B------:R-:W0:Y:S02]  /*1c9a0*/  SYNCS.PHASECHK.TRANS64.TRYWAIT P0, [R6+URZ+0x28c40], R20 ;  /* 0x028c4014060075a7 */ /* 0x000e24000800017f */
[----:B0-----:R-:W-:Y:S05]  /*1c9b0*/  @!P0 BRA `(.L_x_8130) ;  /* 0x00000048005c8947 */ /* 0x001fea0003800000 */
.L_x_8254:
[----:B------:R-:W-:Y:S05]  /*1c9c0*/  BSYNC B1 ;  /* 0x0000000000017941 */ /* 0x000fea0003800000 */
.L_x_8129:
        /* <DEDUP_REMOVED lines=40> */
.L_x_8264:
        /* <DEDUP_REMOVED lines=8> */
.L_x_8132:
        /* <DEDUP_REMOVED lines=11> */
.L_x_8133:
[----:B------:R2:W-:Y:S01]  /*1cd80*/  SYNCS.ARRIVE.TRANS64.A1T0 RZ, [R6+URZ+0x28c30], RZ ;  /* 0x028c30ff06ff79a7 */ /* 0x0005e2000810003f */
[----:B------:R-:W-:Y:S05]  /*1cd90*/  @!P2 BRA `(.L_x_8134) ;  /* 0x000000000004a947 */ /* 0x000fea0003800000 */
[----:B------:R-:W-:Y:S01]  /*1cda0*/  BPT.TRAP 0x1 ;  /* 0x000000040000795c */ /* 0x000fe20000300000 */
.L_x_8134:
[----:B------:R-:W3:Y:S01]  /*1cdb0*/  SYNCS.PHASECHK.TRANS64.TRYWAIT P0, [R6+URZ+0x28c60], R20 ;  /* 0x028c6014060075a7 */ /* 0x000ee2000800017f */
[----:B------:R-:W-:Y:S04]  /*1cdc0*/  BSSY B1, `(.L_x_8135) ;  /* 0x0000002000017945 */ /* 0x000fe80003800000 */
[----:B---3--:R-:W-:Y:S05]  /*1cdd0*/  @!P0 BRA `(.L_x_8136) ;  /* 0x0000004800848947 */ /* 0x008fea0003800000 */
.L_x_8265:
[----:B------:R-:W-:Y:S05]  /*1cde0*/  BSYNC B1 ;  /* 0x0000000000017941 */ /* 0x000fea0003800000 */
.L_x_8135:
        /* <DEDUP_REMOVED lines=79> */
.L_x_8275:
        /* <DEDUP_REMOVED lines=25> */
.L_x_8138:
        /* <DEDUP_REMOVED lines=11> */
.L_x_8139:
[----:B------:R1:W-:Y:S01]  /*1d520*/  SYNCS.ARRIVE.TRANS64.A1T0 RZ, [R6+URZ+0x28c50], RZ ;  /* 0x028c50ff06ff79a7 */ /* 0x0003e2000810003f */
[----:B------:R-:W-:Y:S05]  /*1d530*/  @P3 BRA `(.L_x_8140) ;  /* 0xfffffff000603947 */ /* 0x000fea000383ffff */
.L_x_8127:
[----:B------:R-:W-:Y:S05]  /*1d540*/  BSYNC B0 ;  /* 0x0000000000007941 */ /* 0x000fea0003800000 */
.L_x_8126:
        /* <DEDUP_REMOVED lines=21> */
.L_x_8142:
[----:B------:R-:W-:Y:S05]  /*1d6a0*/  BSYNC B0 ;  /* 0x0000000000007941 */ /* 0x000fea0003800000 */
.L_x_8141:
[----:B------:R-:W-:-:S07]  /*1d6b0*/  SEL R22, R22, RZ, P0 ;  /* 0x000000ff16167207 */ /* 0x000fce0000000000 */
.L_x_8101:
[----:B------:R-:W-:Y:S05]  /*1d6c0*/  BSYNC B7 ;  /* 0x0000000000077941 */ /* 0x000fea0003800000 */
.L_x_8099:
        /* <DEDUP_REMOVED lines=11> */
.L_x_8143:
        /* <DEDUP_REMOVED lines=43> */
.L_x_8285:
[----:B------:R-:W-:Y:S02]  /*1da30*/  ULDC UR4, c[0x0][0xc38] ;  /* 0x00030e0000047ab9 */ /* 0x000fe40000000800 */
[----:B------:R-:W-:-:S04]  /*1da40*/  IMAD.U32 R4, RZ, RZ, UR4 ;  /* 0x00000004ff047e24 */ /* 0x000fc8000f8e00ff */
[----:B-1----:R-:W-:-:S04]  /*1da50*/  IMAD R3, R14, R4, RZ ;  /* 0x000000040e037224 */ /* 0x002fc800078e02ff */
[----:B------:R-:W-:-:S05]  /*1da60*/  IMAD.IADD R6, R6, 0x1, R3 ;  /* 0x0000000106067824 */ /* 0x000fca00078e0203 */
[----:B------:R-:W-:-:S13]  /*1da70*/  ISETP.GT.AND P6, PT, R6, R0, PT ;  /* 0x000000000600720c */ /* 0x000fda0003fc4270 */
[----:B------:R-:W-:Y:S05]  /*1da80*/  @P6 BRA `(.L_x_8146) ;  /* 0x0000000000a46947 */ /* 0x000fea0003800000 */
.L_x_8149:
        /* <DEDUP_REMOVED lines=35> */
.L_x_8293:
[----:B------:R-:W-:Y:S02]  /*1dcc0*/  ULDC UR4, c[0x0][0xc38] ;  /* 0x00030e0000047ab9 */ /* 0x000fe40000000800 */
[----:B------:R-:W-:-:S04]  /*1dcd0*/  IMAD.U32 R4, RZ, RZ, UR4 ;  /* 0x00000004ff047e24 */ /* 0x000fc8000f8e00ff */
[----:B-1----:R-:W-:-:S04]  /*1dce0*/  IMAD R3, R14, R4, RZ ;  /* 0x000000040e037224 */ /* 0x002fc800078e02ff */
[----:B------:R-:W-:-:S05]  /*1dcf0*/  IMAD.IADD R6, R3, 0x1, R6 ;  /* 0x0000000103067824 */ /* 0x000fca00078e0206 */
[----:B------:R-:W-:-:S13]  /*1dd00*/  ISETP.GT.AND P6, PT, R6, R0, PT ;  /* 0x000000000600720c */ /* 0x000fda0003fc4270 */
[----:B------:R-:W-:Y:S05]  /*1dd10*/  @!P6 BRA `(.L_x_8149) ;  /* 0xfffffffc005ce947 */ /* 0x000fea000383ffff */
.L_x_8146:
        /* <DEDUP_REMOVED lines=10> */
.L_x_8298:
[----:B------:R-:W-:-:S13]  /*1ddc0*/  ISETP.NE.AND P0, PT, R3, RZ, PT ;  /* 0x000000ff0300720c */ /* 0x000fda0003f05270 */
[----:B------:R-:W-:Y:S05]  /*1ddd0*/  @!P0 BRA `(.L_x_8151) ;  /* 0x0000000000108947 */ /* 0x000fea0003800000 */
[----:B------:R-:W-:Y:S01]  /*1dde0*/  UMOV UR4, 0xffffffff ;  /* 0xffffffff00047882 */ /* 0x000fe20000000000 */
[----:B------:R-:W-:Y:S02]  /*1ddf0*/  VIADD R12, R7, 0xffffffff ;  /* 0xffffffff070c7836 */ /* 0x000fe40000000000 */
[----:B------:R-:W-:Y:S05]  /*1de00*/  BRA.DIV UR4, `(.L_x_8152) ;  /* 0x0000004a04b87947 */ /* 0x000fea000b800000 */
[----:B------:R4:W0:Y:S02]  /*1de10*/  SHFL.IDX PT, R24, R2, R12, 0x1f ;  /* 0x00001f0c02187589 */ /* 0x00082400000e0000 */
.L_x_8151:
        /* <DEDUP_REMOVED lines=59> */
.L_x_8153:
        /* <DEDUP_REMOVED lines=60> */
.L_x_8154:
[----:B------:R-:W-:-:S05]  /*1e590*/  LOP3.LUT R0, RZ, R3, RZ, 0x33, !PT ;  /* 0x00000003ff007212 */ /* 0x000fca00078e33ff */
[----:B------:R-:W-:Y:S01]  /*1e5a0*/  IMAD.IADD R25, R25, 0x1, R0 ;  /* 0x0000000119197824 */ /* 0x000fe200078e0200 */
[----:B------:R-:W-:Y:S06]  /*1e5b0*/  BRA `(.L_x_8155) ;  /* 0x00000000001c7947 */ /* 0x000fec0003800000 */
.L_x_8147:
[----:B------:R-:W-:Y:S01]  /*1e5c0*/  UMOV UR4, URZ ;  /* 0x0000003f00047c82 */ /* 0x000fe20008000000 */
[----:B------:R-:W-:Y:S01]  /*1e5d0*/  UMOV UR5, URZ ;  /* 0x0000003f00057c82 */ /* 0x000fe20008000000 */
[----:B------:R-:W-:Y:S01]  /*1e5e0*/  ULDC UR6, c[0x0][0xc3c] ;  /* 0x00030f0000067ab9 */ /* 0x000fe20000000800 */
[----:B------:R-:W-:Y:S02]  /*1e5f0*/  IMAD.MOV.U32 R24, RZ, RZ, R0 ;  /* 0x000000ffff187224 */ /* 0x000fe400078e0000 */
[----:B------:R-:W-:Y:S02]  /*1e600*/  IMAD.U32 R25, RZ, RZ, UR4 ;  /* 0x00000004ff197e24 */ /* 0x000fe4000f8e00ff */
[----:B------:R-:W-:Y:S02]  /*1e610*/  IMAD.U32 R26, RZ, RZ, UR5 ;  /* 0x00000005ff1a7e24 */ /* 0x000fe4000f8e00ff */
[----:B------:R-:W-:-:S07]  /*1e620*/  IMAD.U32 R27, RZ, RZ, UR6 ;  /* 0x00000006ff1b7e24 */ /* 0x000fce000f8e00ff */
.L_x_8155:
        /* <DEDUP_REMOVED lines=10> */
.L_x_8144:
[----:B------:R-:W-:Y:S02]  /*1e6d0*/  ULDC UR4, c[0x0][0xc3c] ;  /* 0x00030f0000047ab9 */ /* 0x000fe40000000800 */
[----:B0-----:R-:W-:-:S13]  /*1e6e0*/  ISETP.GE.AND P0, PT, R27, UR4, PT ;  /* 0x000000041b007c0c */ /* 0x001fda000bf06270 */
[----:B------:R-:W-:Y:S05]  /*1e6f0*/  @!P0 BRA `(.L_x_8156) ;  /* 0xffffff9000988947 */ /* 0x000fea000383ffff */
[----:B------:R-:W-:Y:S05]  /*1e700*/  BSYNC B8 ;  /* 0x0000000000087941 */ /* 0x000fea0003800000 */
.L_x_8045:
        /* <DEDUP_REMOVED lines=12> */
.L_x_8301:
[----:B------:R-:W-:Y:S05]  /*1e7d0*/  BSYNC B0 ;  /* 0x0000000000007941 */ /* 0x000fea0003800000 */
.L_x_8157:
[----:B------:R-:W-:-:S03]  /*1e7e0*/  UMOV UR4, 0xffffffff ;  /* 0xffffffff00047882 */ /* 0x000fc60000000000 */
[----:B------:R-:W-:Y:S05]  /*1e7f0*/  BRA.DIV UR4, `(.L_x_8159) ;  /* 0x0000004204787947 */ /* 0x000fea000b800000 */
[----:B0-----:R-:W0:Y:S02]  /*1e800*/  S2R R0, SR_TID.X ;  /* 0x0000000000007919 */ /* 0x001e240000002100 */
[----:B0-----:R-:W-:-:S04]  /*1e810*/  SHF.R.U32.HI R0, RZ, 0x5, R0 ;  /* 0x00000005ff007819 */ /* 0x001fc80000011600 */
[----:B------:R-:W-:-:S05]  /*1e820*/  LOP3.LUT R0, R0, 0x3, RZ, 0xc0, !PT ;  /* 0x0000000300007812 */ /* 0x000fca00078ec0ff */
[----:B------:R0:W1:Y:S02]  /*1e830*/  SHFL.IDX PT, R14, R0, RZ, 0x1f ;  /* 0x00001fff000e7589 */ /* 0x00006400000e0000 */
.L_x_8304:
[----:B-1----:R-:W-:-:S13]  /*1e840*/  ISETP.NE.AND P0, PT, R14, RZ, PT ;  /* 0x000000ff0e00720c */ /* 0x002fda0003f05270 */
[----:B------:R-:W-:Y:S05]  /*1e850*/  @P0 BRA `(.L_x_7879) ;  /* 0x0000000000880947 */ /* 0x000fea0003800000 */
[----:B------:R-:W-:-:S03]  /*1e860*/  UMOV UR4, 0xffffffff ;  /* 0xffffffff00047882 */ /* 0x000fc60000000000 */
[----:B------:R-:W-:Y:S05]  /*1e870*/  BRA.DIV UR4, `(.L_x_8160) ;  /* 0x00000042048c7947 */ /* 0x000fea000b800000 */
[----:B------:R-:W-:-:S13]  /*1e880*/  ELECT P6, URZ, PT ;  /* 0x00000000003f782f */ /* 0x000fda00038c0000 */
.L_x_8307:
[----:B------:R-:W-:Y:S05]  /*1e890*/  @!P6 BRA `(.L_x_7879) ;  /* 0x000000000078e947 */ /* 0x000fea0003800000 */
[----:B------:R-:W-:-:S06]  /*1e8a0*/  ULOP3.LUT UR4, UR36, 0x2, URZ, 0xfc, !UPT ;  /* 0x0000000224047892 */ /* 0x000fcc000f8efc3f */
[----:B0-----:R-:W-:-:S05]  /*1e8b0*/  IMAD.U32 R0, RZ, RZ, UR4 ;  /* 0x00000004ff007e24 */ /* 0x001fca000f8e00ff */
[----:B------:R-:W-:-:S13]  /*1e8c0*/  ISETP.NE.AND P0, PT, R0, 0x3, PT ;  /* 0x000000030000780c */ /* 0x000fda0003f05270 */
[----:B------:R-:W-:Y:S05]  /*1e8d0*/  @!P0 BRA `(.L_x_8161) ;  /* 0x0000000000048947 */ /* 0x000fea0003800000 */
[----:B------:R-:W-:Y:S01]  /*1e8e0*/  BPT.TRAP 0x1 ;  /* 0x000000040000795c */ /* 0x000fe20000300000 */
.L_x_8161:
[----:B------:R-:W-:Y:S01]  /*1e8f0*/  IMAD R5, R22, 0x8, R7 ;  /* 0x0000000816057824 */ /* 0x000fe200078e0207 */
[----:B------:R-:W-:Y:S01]  /*1e900*/  SHF.L.U32 R0, R28, 0x1f, RZ ;  /* 0x0000001f1c007819 */ /* 0x000fe200000006ff */
[----:B------:R-:W-:-:S03]  /*1e910*/  VIADD R22, R22, 0x1 ;  /* 0x0000000116167836 */ /* 0x000fc60000000000 */
[----:B------:R-:W0:Y:S02]  /*1e920*/  SYNCS.PHASECHK.TRANS64.TRYWAIT P1, [R5+URZ+0x28c40], R0 ;  /* 0x028c4000050075a7 */ /* 0x000e24000802017f */
[----:B------:R-:W-:-:S04]  /*1e930*/  ISETP.NE.AND P2, PT, R22, 0x2, PT ;  /* 0x000000021600780c */ /* 0x000fc80003f45270 */
[----:B------:R-:W-:Y:S01]  /*1e940*/  SEL R3, RZ, 0x1, P2 ;  /* 0x00000001ff037807 */ /* 0x000fe20001000000 */
[----:B0-----:R-:W-:Y:S08]  /*1e950*/  @!P1 BRA `(.L_x_8162) ;  /* 0x0000004000749947 */ /* 0x001ff00003800000 */
.L_x_8308:
[----:B------:R-:W-:Y:S02]  /*1e960*/  SEL R22, R22, RZ, P2 ;  /* 0x000000ff16167207 */ /* 0x000fe40001000000 */
[----:B------:R-:W-:Y:S01]  /*1e970*/  LOP3.LUT R2, R28, R3, RZ, 0x3c, !PT ;  /* 0x000000031c027212 */ /* 0x000fe200078e3cff */
[----:B------:R-:W-:Y:S06]  /*1e980*/  @!P0 BRA `(.L_x_8163) ;  /* 0x0000000000048947 */ /* 0x000fec0003800000 */
[----:B------:R-:W-:Y:S01]  /*1e990*/  BPT.TRAP 0x1 ;  /* 0x000000040000795c */ /* 0x000fe20000300000 */
.L_x_8163:
[----:B------:R-:W-:Y:S01]  /*1e9a0*/  IMAD R3, R22, 0x8, R7 ;  /* 0x0000000816037824 */ /* 0x000fe200078e0207 */
[----:B------:R-:W-:-:S04]  /*1e9b0*/  SHF.L.U32 R2, R2, 0x1f, RZ ;  /* 0x0000001f02027819 */ /* 0x000fc800000006ff */
[----:B------:R-:W1:Y:S02]  /*1e9c0*/  SYNCS.PHASECHK.TRANS64.TRYWAIT P1, [R3+URZ+0x28c40], R2 ;  /* 0x028c4002030075a7 */ /* 0x000e64000802017f */
[----:B-1----:R-:W-:Y:S05]  /*1e9d0*/  @!P1 BRA `(.L_x_8164) ;  /* 0x0000004000689947 */ /* 0x002fea0003800000 */
.L_x_8309:
[----:B------:R-:W-:Y:S05]  /*1e9e0*/  @!P0 BRA `(.L_x_8165) ;  /* 0x0000000000048947 */ /* 0x000fea0003800000 */
[----:B------:R-:W-:Y:S01]  /*1e9f0*/  BPT.TRAP 0x1 ;  /* 0x000000040000795c */ /* 0x000fe20000300000 */
.L_x_8165:
[----:B------:R-:W5:Y:S02]  /*1ea00*/  SYNCS.PHASECHK.TRANS64.TRYWAIT P1, [R5+URZ+0x28c60], R0 ;  /* 0x028c6000050075a7 */ /* 0x000f64000802017f */
[----:B-----5:R-:W-:Y:S05]  /*1ea10*/  @!P1 BRA `(.L_x_8166) ;  /* 0x00000040006c9947 */ /* 0x020fea0003800000 */
.L_x_8310:
[----:B------:R-:W-:Y:S05]  /*1ea20*/  @!P0 BRA `(.L_x_8167) ;  /* 0x0000000000048947 */ /* 0x000fea0003800000 */
[----:B------:R-:W-:Y:S01]  /*1ea30*/  BPT.TRAP 0x1 ;  /* 0x000000040000795c */ /* 0x000fe20000300000 */
.L_x_8167:
[----:B------:R0:W0:Y:S02]  /*1ea40*/  SYNCS.PHASECHK.TRANS64.TRYWAIT P0, [R3+URZ+0x28c60], R2 ;  /* 0x028c6002030075a7 */ /* 0x000024000800017f */
[----:B0-----:R-:W-:Y:S05]  /*1ea50*/  @!P0 NANOSLEEP.SYNCS 0x989680 ;  /* 0x009896800000895d */ /* 0x001fea0003900000 */
[----:B------:R-:W0:Y:S02]  /*1ea60*/  @!P0 SYNCS.PHASECHK.TRANS64 P0, [R3+URZ+0x28c60], R2 ;  /* 0x028c6002030085a7 */ /* 0x000e24000800007f */
[----:B0-----:R-:W-:Y:S05]  /*1ea70*/  @!P0 BRA `(.L_x_8167) ;  /* 0xfffffffc00f08947 */ /* 0x001fea000383ffff */
.L_x_7879:
[----:B------:R-:W-:Y:S05]  /*1ea80*/  BSYNC B9 ;  /* 0x0000000000097941 */ /* 0x000fea0003800000 */
.L_x_7876:
[----:B------:R-:W-:Y:S05]  /*1ea90*/  EXIT ;  /* 0x000000000000794d */ /* 0x000fea0003800000 */
.L_x_7897:
[----:B0-----:R0:W1:Y:S02]  /*1eaa0*/  SYNCS.PHASECHK.TRANS64.TRYWAIT P5, [R61+URZ+0x28c90], R68 ;  /* 0x028c90443d0075a7 */ /* 0x00106400080a017f */
[----:B-1----:R-:W-:Y:S05]  /*1eab0*/  @!P5 NANOSLEEP.SYNCS 0x989680 ;  /* 0x009896800000d95d */ /* 0x002fea0003900000 */
[----:B------:R-:W1:Y:S02]  /*1eac0*/  @!P5 SYNCS.PHASECHK.TRANS64 P5, [R61+URZ+0x28c90], R68 ;  /* 0x028c90443d00d5a7 */ /* 0x000e6400080a007f */
[----:B-1----:R-:W-:Y:S05]  /*1ead0*/  @!P5 BRA `(.L_x_7897) ;  /* 0xfffffffc00f0d947 */ /* 0x002fea000383ffff */
[----:B------:R-:W-:Y:S05]  /*1eae0*/  BRA `(.L_x_8168) ;  /* 0xfffffe4400b87947 */ /* 0x000fea000383ffff */
.L_x_7898:
        /* <DEDUP_REMOVED lines=8> */
.L_x_8170:
[----:B------:R-:W-:Y:S05]  /*1eb70*/  BSYNC B1 ;  /* 0x0000000000017941 */ /* 0x000fea0003800000 */
.L_x_8169:
        /* <DEDUP_REMOVED lines=8> */
.L_x_8171:
[----:B------:R-:W-:Y:S01]  /*1ec00*/  IMAD.MOV.U32 R70, RZ, RZ, R14 ;  /* 0x000000ffff467224 */ /* 0x000fe200078e000e */
[----:B------:R-:W-:Y:S06]  /*1ec10*/  BRA `(.L_x_8172) ;  /* 0xfffffe4400807947 */ /* 0x000fec000383ffff */
.L_x_7908:
[----:B0-----:R0:W1:Y:S02]  /*1ec20*/  SYNCS.PHASECHK.TRANS64.TRYWAIT P6, [R61+URZ+0x28c90], R68 ;  /* 0x028c90443d0075a7 */ /* 0x00106400080c017f */
[----:B-1----:R-:W-:Y:S05]  /*1ec30*/  @!P6 NANOSLEEP.SYNCS 0x989680 ;  /* 0x009896800000e95d */ /* 0x002fea0003900000 */
[----:B------:R-:W1:Y:S02]  /*1ec40*/  @!P6 SYNCS.PHASECHK.TRANS64 P6, [R61+URZ+0x28c90], R68 ;  /* 0x028c90443d00e5a7 */ /* 0x000e6400080c007f */
[----:B-1----:R-:W-:Y:S05]  /*1ec50*/  @!P6 BRA `(.L_x_7908) ;  /* 0xfffffffc00f0e947 */ /* 0x002fea000383ffff */
[----:B------:R-:W-:Y:S05]  /*1ec60*/  BRA `(.L_x_8173) ;  /* 0xfffffe50000c7947 */ /* 0x000fea000383ffff */
.L_x_7909:
        /* <DEDUP_REMOVED lines=8> */
.L_x_8175:
[----:B------:R-:W-:Y:S05]  /*1ecf0*/  BSYNC B1 ;  /* 0x0000000000017941 */ /* 0x000fea0003800000 */
.L_x_8174:
        /* <DEDUP_REMOVED lines=8> */
.L_x_8176:
[----:B------:R-:W-:Y:S01]  /*1ed80*/  IMAD.MOV.U32 R70, RZ, RZ, R14 ;  /* 0x000000ffff467224 */ /* 0x000fe200078e000e */
[----:B------:R-:W-:Y:S06]  /*1ed90*/  BRA `(.L_x_8177) ;  /* 0xfffffe4c00d47947 */ /* 0x000fec000383ffff */
.L_x_7914:
[----:B-1----:R1:W2:Y:S02]  /*1eda0*/  SYNCS.PHASECHK.TRANS64.TRYWAIT P4, [R61+URZ+0x28c90], R68 ;  /* 0x028c90443d0075a7 */ /* 0x0022a4000808017f */
[----:B--2---:R-:W-:Y:S05]  /*1edb0*/  @!P4 NANOSLEEP.SYNCS 0x989680 ;  /* 0x009896800000c95d */ /* 0x004fea0003900000 */
[----:B------:R-:W2:Y:S02]  /*1edc0*/  @!P4 SYNCS.PHASECHK.TRANS64 P4, [R61+URZ+0x28c90], R68 ;  /* 0x028c90443d00c5a7 */ /* 0x000ea4000808007f */
[----:B--2---:R-:W-:Y:S05]  /*1edd0*/  @!P4 BRA `(.L_x_7914) ;  /* 0xfffffffc00f0c947 */ /* 0x004fea000383ffff */
[----:B------:R-:W-:Y:S05]  /*1ede0*/  BRA `(.L_x_8178) ;  /* 0xfffffe5400dc7947 */ /* 0x000fea000383ffff */
.L_x_7915:
[----:B------:R-:W-:Y:S01]  /*1edf0*/  BSSY B1, `(.L_x_8179) ;  /* 0x0000007000017945 */ /* 0x000fe20003800000 */
[----:B------:R-:W-:Y:S02]  /*1ee00*/  IMAD.MOV.U32 R12, RZ, RZ, RZ ;  /* 0x000000ffff0c7224 */ /* 0x000fe400078e00ff */
[----:B------:R-:W-:Y:S02]  /*1ee10*/  IMAD.MOV.U32 R11, RZ, RZ, 0x1c1f ;  /* 0x00001c1fff0b7424 */ /* 0x000fe400078e00ff */
[----:B------:R-:W-:-:S07]  /*1ee20*/  IMAD.MOV.U32 R15, RZ, RZ, -0x1 ;  /* 0xffffffffff0f7424 */ /* 0x000fce00078e00ff */
[----:B-1----:R-:W-:Y:S05]  /*1ee30*/  WARPSYNC.COLLECTIVE R15, `(.L_x_8180) ;  /* 0x000000000f087348 */ /* 0x002fea0003c00000 */
[----:B------:R0:W2:Y:S02]  /*1ee40*/  SHFL.IDX P6, R14, R13, R12, R11 ;  /* 0x0000000c0d0e7389 */ /* 0x0000a400000c000b */
[----:B012---:R-:W-:Y:S01]  /*1ee50*/  ENDCOLLECTIVE ;  /* 0x000000000000791b */ /* 0x007fe20003800000 */
.L_x_8180:
[----:B------:R-:W-:Y:S05]  /*1ee60*/  BSYNC B1 ;  /* 0x0000000000017941 */ /* 0x000fea0003800000 */
.L_x_8179:
        /* <DEDUP_REMOVED lines=8> */
.L_x_8181:
[----:B------:R-:W-:Y:S05]  /*1eef0*/  BRA `(.L_x_8182) ;  /* 0xfffffe5400fc7947 */ /* 0x000fea000383ffff */
.L_x_7919:
[----:B--2---:R2:W3:Y:S02]  /*1ef00*/  SYNCS.PHASECHK.TRANS64.TRYWAIT P3, [R61+URZ+0x28cb0], R68 ;  /* 0x028cb0443d0075a7 */ /* 0x0044e4000806017f */
[----:B---3--:R-:W-:Y:S05]  /*1ef10*/  @!P3 NANOSLEEP.SYNCS 0x989680 ;  /* 0x009896800000b95d */ /* 0x008fea0003900000 */
[----:B------:R-:W3:Y:S02]  /*1ef20*/  @!P3 SYNCS.PHASECHK.TRANS64 P3, [R61+URZ+0x28cb0], R68 ;  /* 0x028cb0443d00b5a7 */ /* 0x000ee4000806007f */
[----:B---3--:R-:W-:Y:S05]  /*1ef30*/  @!P3 BRA `(.L_x_7919) ;  /* 0xfffffffc00f0b947 */ /* 0x008fea000383ffff */
[----:B------:R-:W-:Y:S05]  /*1ef40*/  BRA `(.L_x_8183) ;  /* 0xfffffe5800887947 */ /* 0x000fea000383ffff */
.L_x_7932:
[----:B-1----:R1:W2:Y:S02]  /*1ef50*/  SYNCS.PHASECHK.TRANS64.TRYWAIT P1, [R12+URZ+0x28c50], R5 ;  /* 0x028c50050c0075a7 */ /* 0x0022a4000802017f */
[----:B--2---:R-:W-:Y:S05]  /*1ef60*/  @!P1 NANOSLEEP.SYNCS 0x989680 ;  /* 0x009896800000995d */ /* 0x004fea0003900000 */
[----:B------:R-:W2:Y:S02]  /*1ef70*/  @!P1 SYNCS.PHASECHK.TRANS64 P1, [R12+URZ+0x28c50], R5 ;  /* 0x028c50050c0095a7 */ /* 0x000ea4000802007f */
[----:B--2---:R-:W-:Y:S05]  /*1ef80*/  @!P1 BRA `(.L_x_7932) ;  /* 0xfffffffc00f09947 */ /* 0x004fea000383ffff */
[----:B------:R-:W-:Y:S05]  /*1ef90*/  BRA `(.L_x_8184) ;  /* 0xfffffe6c00407947 */ /* 0x000fea000383ffff */
.L_x_7940:
[----:B-1----:R1:W2:Y:S02]  /*1efa0*/  SYNCS.PHASECHK.TRANS64.TRYWAIT P1, [R21+URZ+0x28c50], R12 ;  /* 0x028c500c150075a7 */ /* 0x0022a4000802017f */
[----:B--2---:R-:W-:Y:S05]  /*1efb0*/  @!P1 NANOSLEEP.SYNCS 0x989680 ;  /* 0x009896800000995d */ /* 0x004fea0003900000 */
[----:B------:R-:W2:Y:S02]  /*1efc0*/  @!P1 SYNCS.PHASECHK.TRANS64 P1, [R21+URZ+0x28c50], R12 ;  /* 0x028c500c150095a7 */ /* 0x000ea4000802007f */
[----:B--2---:R-:W-:Y:S05]  /*1efd0*/  @!P1 BRA `(.L_x_7940) ;  /* 0xfffffffc00f09947 */ /* 0x004fea000383ffff */
[----:B------:R-:W-:Y:S05]  /*1efe0*/  BRA `(.L_x_7939) ;  /* 0xfffffe7800687947 */ /* 0x000fea000383ffff */
.L_x_7956:
        /* <DEDUP_REMOVED lines=8> */
.L_x_8186:
[----:B------:R-:W-:Y:S05]  /*1f070*/  BSYNC B1 ;  /* 0x0000000000017941 */ /* 0x000fea0003800000 */
.L_x_8185:
        /* <DEDUP_REMOVED lines=8> */
.L_x_8187:
[----:B------:R-:W-:Y:S02]  /*1f100*/  IMAD.MOV.U32 R13, RZ, RZ, R152 ;  /* 0x000000ffff0d7224 */ /* 0x000fe400078e0098 */
[----:B------:R-:W-:-:S07]  /*1f110*/  IMAD.MOV.U32 R3, RZ, RZ, R14 ;  /* 0x000000ffff037224 */ /* 0x000fce00078e000e */
[----:B------:R-:W-:Y:S05]  /*1f120*/  WARPSYNC.COLLECTIVE R15, `(.L_x_8188) ;  /* 0x000000000f087348 */ /* 0x000fea0003c00000 */
[----:B------:R0:W1:Y:S02]  /*1f130*/  SHFL.IDX P6, R14, R13, R12, R11 ;  /* 0x0000000c0d0e7389 */ /* 0x00006400000c000b */
[----:B01----:R-:W-:Y:S01]  /*1f140*/  ENDCOLLECTIVE ;  /* 0x000000000000791b */ /* 0x003fe20003800000 */
.L_x_8188:
[----:B------:R-:W-:Y:S02]  /*1f150*/  IMAD.MOV.U32 R13, RZ, RZ, R30 ;  /* 0x000000ffff0d7224 */ /* 0x000fe400078e001e */
[----:B------:R-:W-:-:S07]  /*1f160*/  IMAD.MOV.U32 R7, RZ, RZ, R14 ;  /* 0x000000ffff077224 */ /* 0x000fce00078e000e */
[----:B------:R-:W-:Y:S05]  /*1f170*/  WARPSYNC.COLLECTIVE R15, `(.L_x_8189) ;  /* 0x000000000f087348 */ /* 0x000fea0003c00000 */
[----:B------:R0:W1:Y:S02]  /*1f180*/  SHFL.IDX P6, R14, R13, R12, R11 ;  /* 0x0000000c0d0e7389 */ /* 0x00006400000c000b */
[----:B01----:R-:W-:Y:S01]  /*1f190*/  ENDCOLLECTIVE ;  /* 0x000000000000791b */ /* 0x003fe20003800000 */
.L_x_8189:
[----:B------:R-:W-:Y:S01]  /*1f1a0*/  IMAD.MOV.U32 R8, RZ, RZ, R14 ;  /* 0x000000ffff087224 */ /* 0x000fe200078e000e */
[----:B------:R-:W-:Y:S06]  /*1f1b0*/  BRA `(.L_x_8190) ;  /* 0xfffffe9000b87947 */ /* 0x000fec000383ffff */
.L_x_7959:
        /* <DEDUP_REMOVED lines=8> */
.L_x_8192:
[----:B------:R-:W-:Y:S05]  /*1f240*/  BSYNC B1 ;  /* 0x0000000000017941 */ /* 0x000fea0003800000 */
.L_x_8191:
        /* <DEDUP_REMOVED lines=8> */
.L_x_8193:
[----:B------:R-:W-:Y:S02]  /*1f2d0*/  IMAD.MOV.U32 R13, RZ, RZ, R152 ;  /* 0x000000ffff0d7224 */ /* 0x000fe400078e0098 */
[----:B------:R-:W-:-:S07]  /*1f2e0*/  IMAD.MOV.U32 R3, RZ, RZ, R14 ;  /* 0x000000ffff037224 */ /* 0x000fce00078e000e */
[----:B------:R-:W-:Y:S05]  /*1f2f0*/  WARPSYNC.COLLECTIVE R15, `(.L_x_8194) ;  /* 0x000000000f087348 */ /* 0x000fea0003c00000 */
[----:B------:R0:W1:Y:S02]  /*1f300*/  SHFL.IDX P6, R14, R13, R12, R11 ;  /* 0x0000000c0d0e7389 */ /* 0x00006400000c000b */
[----:B01----:R-:W-:Y:S01]  /*1f310*/  ENDCOLLECTIVE ;  /* 0x000000000000791b */ /* 0x003fe20003800000 */
.L_x_8194:
[----:B------:R-:W-:Y:S02]  /*1f320*/  IMAD.MOV.U32 R13, RZ, RZ, R30 ;  /* 0x000000ffff0d7224 */ /* 0x000fe400078e001e */
[----:B------:R-:W-:-:S07]  /*1f330*/  IMAD.MOV.U32 R7, RZ, RZ, R14 ;  /* 0x000000ffff077224 */ /* 0x000fce00078e000e */
[----:B------:R-:W-:Y:S05]  /*1f340*/  WARPSYNC.COLLECTIVE R15, `(.L_x_8195) ;  /* 0x000000000f087348 */ /* 0x000fea0003c00000 */
[----:B------:R0:W1:Y:S02]  /*1f350*/  SHFL.IDX P6, R14, R13, R12, R11 ;  /* 0x0000000c0d0e7389 */ /* 0x00006400000c000b */
[----:B01----:R-:W-:Y:S01]  /*1f360*/  ENDCOLLECTIVE ;  /* 0x000000000000791b */ /* 0x003fe20003800000 */
.L_x_8195:
[----:B------:R-:W-:Y:S01]  /*1f370*/  IMAD.MOV.U32 R30, RZ, RZ, R14 ;  /* 0x000000ffff1e7224 */ /* 0x000fe200078e000e */
[----:B------:R-:W-:Y:S06]  /*1f380*/  BRA `(.L_x_8196) ;  /* 0xfffffe9400187947 */ /* 0x000fec000383ffff */
.L_x_7963:
[----:B0-----:R0:W1:Y:S02]  /*1f390*/  SYNCS.PHASECHK.TRANS64.TRYWAIT P0, [R2+URZ+0x28c00], R35 ;  /* 0x028c0023020075a7 */ /* 0x001064000800017f */
[----:B-1----:R-:W-:Y:S05]  /*1f3a0*/  @!P0 NANOSLEEP.SYNCS 0x989680 ;  /* 0x009896800000895d */ /* 0x002fea0003900000 */
[----:B------:R-:W1:Y:S02]  /*1f3b0*/  @!P0 SYNCS.PHASECHK.TRANS64 P0, [R2+URZ+0x28c00], R35 ;  /* 0x028c0023020085a7 */ /* 0x000e64000800007f */
[----:B-1----:R-:W-:Y:S05]  /*1f3c0*/  @!P0 BRA `(.L_x_7963) ;  /* 0xfffffffc00f08947 */ /* 0x002fea000383ffff */
[----:B------:R-:W-:Y:S05]  /*1f3d0*/  BRA `(.L_x_8197) ;  /* 0xfffffe98000c7947 */ /* 0x000fea000383ffff */
.L_x_7971:
        /* <DEDUP_REMOVED lines=9> */
.L_x_8199:
[----:B------:R-:W-:Y:S05]  /*1f470*/  BSYNC B1 ;  /* 0x0000000000017941 */ /* 0x000fea0003800000 */
.L_x_8198:
        /* <DEDUP_REMOVED lines=10> */
.L_x_8200:
        /* <DEDUP_REMOVED lines=8> */
.L_x_8201:
[----:B------:R-:W-:-:S05]  /*1f5a0*/  @!P1 IADD3 R8, P2, R4, R7, RZ ;  /* 0x0000000704089210 */ /* 0x000fca0007f5e0ff */
[----:B------:R-:W-:Y:S02]  /*1f5b0*/  @!P1 IMAD.X R9, R3, 0x1, R6, P2 ;  /* 0x0000000103099824 */ /* 0x000fe400010e0606 */
[----:B------:R-:W-:Y:S02]  /*1f5c0*/  IMAD.MOV.U32 R13, RZ, RZ, R34 ;  /* 0x000000ffff0d7224 */ /* 0x000fe400078e0022 */
[----:B------:R-:W-:-:S07]  /*1f5d0*/  IMAD.MOV.U32 R5, RZ, RZ, R14 ;  /* 0x000000ffff057224 */ /* 0x000fce00078e000e */
[----:B------:R-:W-:Y:S05]  /*1f5e0*/  WARPSYNC.COLLECTIVE R15, `(.L_x_8202) ;  /* 0x000000000f087348 */ /* 0x000fea0003c00000 */
[----:B------:R0:W1:Y:S02]  /*1f5f0*/  SHFL.IDX P6, R14, R13, R12, R11 ;  /* 0x0000000c0d0e7389 */ /* 0x00006400000c000b */
[----:B01----:R-:W-:Y:S01]  /*1f600*/  ENDCOLLECTIVE ;  /* 0x000000000000791b */ /* 0x003fe20003800000 */
.L_x_8202:
        /* <DEDUP_REMOVED lines=21> */
.L_x_8203:
        /* <DEDUP_REMOVED lines=16> */
[----:B------:R-:W-:-:S07]  /*1f860*/  CS2R R4, SRZ ;  /* 0x0000000000047805 */ /* 0x000fce000001ff00 */
[----:B------:R-:W-:Y:S05]  /*1f870*/  WARPSYNC.COLLECTIVE R15, `(.L_x_8204) ;  /* 0x000000000f087348 */ /* 0x000fea0003c00000 */
[----:B------:R0:W1:Y:S02]  /*1f880*/  SHFL.IDX P6, R14, R13, R12, R11 ;  /* 0x0000000c0d0e7389 */ /* 0x00006400000c000b */
[----:B01----:R-:W-:Y:S01]  /*1f890*/  ENDCOLLECTIVE ;  /* 0x000000000000791b */ /* 0x003fe20003800000 */
.L_x_8204:
[----:B------:R-:W-:Y:S01]  /*1f8a0*/  PRMT R44, R6, 0x5410, R7 ;  /* 0x00005410062c7816 */ /* 0x000fe20000000007 */
[----:B------:R-:W-:Y:S02]  /*1f8b0*/  IMAD.MOV.U32 R13, RZ, RZ, R25 ;  /* 0x000000ffff0d7224 */ /* 0x000fe400078e0019 */
[----:B------:R-:W-:-:S07]  /*1f8c0*/  IMAD.MOV.U32 R24, RZ, RZ, R14 ;  /* 0x000000ffff187224 */ /* 0x000fce00078e000e */
[----:B------:R-:W-:Y:S05]  /*1f8d0*/  WARPSYNC.COLLECTIVE R15, `(.L_x_8205) ;  /* 0x000000000f087348 */ /* 0x000fea0003c00000 */
[----:B------:R0:W1:Y:S02]  /*1f8e0*/  SHFL.IDX P6, R14, R13, R12, R11 ;  /* 0x0000000c0d0e7389 */ /* 0x00006400000c000b */
[----:B01----:R-:W-:Y:S01]  /*1f8f0*/  ENDCOLLECTIVE ;  /* 0x000000000000791b */ /* 0x003fe20003800000 */
.L_x_8205:
[----:B------:R-:W-:Y:S02]  /*1f900*/  IMAD.MOV.U32 R13, RZ, RZ, R34 ;  /* 0x000000ffff0d7224 */ /* 0x000fe400078e0022 */
[----:B------:R-:W-:-:S07]  /*1f910*/  IMAD.MOV.U32 R25, RZ, RZ, R14 ;  /* 0x000000ffff197224 */ /* 0x000fce00078e000e */
[----:B------:R-:W-:Y:S05]  /*1f920*/  WARPSYNC.COLLECTIVE R15, `(.L_x_8206) ;  /* 0x000000000f087348 */ /* 0x000fea0003c00000 */
[----:B------:R0:W1:Y:S02]  /*1f930*/  SHFL.IDX P6, R14, R13, R12, R11 ;  /* 0x0000000c0d0e7389 */ /* 0x00006400000c000b */
[----:B01----:R-:W-:Y:S01]  /*1f940*/  ENDCOLLECTIVE ;  /* 0x000000000000791b */ /* 0x003fe20003800000 */
.L_x_8206:
[----:B------:R-:W-:Y:S05]  /*1f950*/  BRA `(.L_x_8207) ;  /* 0xfffffea400307947 */ /* 0x000fea000383ffff */
.L_x_7975:
[----:B0-----:R0:W1:Y:S02]  /*1f960*/  SYNCS.PHASECHK.TRANS64.TRYWAIT P1, [R2+URZ+0x28c00], R13 ;  /* 0x028c000d020075a7 */ /* 0x001064000802017f */
[----:B-1----:R-:W-:Y:S05]  /*1f970*/  @!P1 NANOSLEEP.SYNCS 0x989680 ;  /* 0x009896800000995d */ /* 0x002fea0003900000 */
[----:B------:R-:W1:Y:S02]  /*1f980*/  @!P1 SYNCS.PHASECHK.TRANS64 P1, [R2+URZ+0x28c00], R13 ;  /* 0x028c000d020095a7 */ /* 0x000e64000802007f */
[----:B-1----:R-:W-:Y:S05]  /*1f990*/  @!P1 BRA `(.L_x_7975) ;  /* 0xfffffffc00f09947 */ /* 0x002fea000383ffff */
[----:B------:R-:W-:Y:S05]  /*1f9a0*/  BRA `(.L_x_8208) ;  /* 0xfffffea400d07947 */ /* 0x000fea000383ffff */
.L_x_7981:
[----:B-1----:R1:W3:Y:S02]  /*1f9b0*/  SYNCS.PHASECHK.TRANS64.TRYWAIT P1, [R20+URZ+0x28c30], R21 ;  /* 0x028c3015140075a7 */ /* 0x0022e4000802017f */
[----:B---3--:R-:W-:Y:S05]  /*1f9c0*/  @!P1 NANOSLEEP.SYNCS 0x989680 ;  /* 0x009896800000995d */ /* 0x008fea0003900000 */
[----:B------:R-:W3:Y:S02]  /*1f9d0*/  @!P1 SYNCS.PHASECHK.TRANS64 P1, [R20+URZ+0x28c30], R21 ;  /* 0x028c3015140095a7 */ /* 0x000ee4000802007f */
[----:B---3--:R-:W-:Y:S05]  /*1f9e0*/  @!P1 BRA `(.L_x_7981) ;  /* 0xfffffffc00f09947 */ /* 0x008fea000383ffff */
[----:B------:R-:W-:Y:S05]  /*1f9f0*/  BRA `(.L_x_7980) ;  /* 0xfffffeb400887947 */ /* 0x000fea000383ffff */
.L_x_7987:
[----:B--2---:R2:W3:Y:S02]  /*1fa00*/  SYNCS.PHASECHK.TRANS64.TRYWAIT P1, [R20+URZ+0x28c50], R21 ;  /* 0x028c5015140075a7 */ /* 0x0044e4000802017f */
[----:B---3--:R-:W-:Y:S05]  /*1fa10*/  @!P1 NANOSLEEP.SYNCS 0x989680 ;  /* 0x009896800000995d */ /* 0x008fea0003900000 */
[----:B------:R-:W3:Y:S02]  /*1fa20*/  @!P1 SYNCS.PHASECHK.TRANS64 P1, [R20+URZ+0x28c50], R21 ;  /* 0x028c5015140095a7 */ /* 0x000ee4000802007f */
[----:B---3--:R-:W-:Y:S05]  /*1fa30*/  @!P1 BRA `(.L_x_7987) ;  /* 0xfffffffc00f09947 */ /* 0x008fea000383ffff */
[----:B------:R-:W-:Y:S05]  /*1fa40*/  BRA `(.L_x_7986) ;  /* 0xfffffecc00487947 */ /* 0x000fea000383ffff */
.L_x_7996:
[----:B-1----:R1:W2:Y:S02]  /*1fa50*/  SYNCS.PHASECHK.TRANS64.TRYWAIT P1, [R209+URZ+0x28c30], R213 ;  /* 0x028c30d5d10075a7 */ /* 0x0022a4000802017f */
[----:B--2---:R-:W-:Y:S05]  /*1fa60*/  @!P1 NANOSLEEP.SYNCS 0x989680 ;  /* 0x009896800000995d */ /* 0x004fea0003900000 */
[----:B------:R-:W2:Y:S02]  /*1fa70*/  @!P1 SYNCS.PHASECHK.TRANS64 P1, [R209+URZ+0x28c30], R213 ;  /* 0x028c30d5d10095a7 */ /* 0x000ea4000802007f */
[----:B--2---:R-:W-:Y:S05]  /*1fa80*/  @!P1 BRA `(.L_x_7996) ;  /* 0xfffffffc00f09947 */ /* 0x004fea000383ffff */
[----:B------:R-:W-:Y:S05]  /*1fa90*/  BRA `(.L_x_7995) ;  /* 0xfffffed0007c7947 */ /* 0x000fea000383ffff */
.L_x_8002:
[----:B--2---:R2:W3:Y:S02]  /*1faa0*/  SYNCS.PHASECHK.TRANS64.TRYWAIT P1, [R209+URZ+0x28c50], R213 ;  /* 0x028c50d5d10075a7 */ /* 0x0044e4000802017f */
[----:B---3--:R-:W-:Y:S05]  /*1fab0*/  @!P1 NANOSLEEP.SYNCS 0x989680 ;  /* 0x009896800000995d */ /* 0x008fea0003900000 */
[----:B------:R-:W3:Y:S02]  /*1fac0*/  @!P1 SYNCS.PHASECHK.TRANS64 P1, [R209+URZ+0x28c50], R213 ;  /* 0x028c50d5d10095a7 */ /* 0x000ee4000802007f */
[----:B---3--:R-:W-:Y:S05]  /*1fad0*/  @!P1 BRA `(.L_x_8002) ;  /* 0xfffffffc00f09947 */ /* 0x008fea000383ffff */
[----:B------:R-:W-:Y:S05]  /*1fae0*/  BRA `(.L_x_8001) ;  /* 0xfffffef0002c7947 */ /* 0x000fea000383ffff */
.L_x_8011:
[----:B-1----:R1:W2:Y:S02]  /*1faf0*/  SYNCS.PHASECHK.TRANS64.TRYWAIT P1, [R198+URZ+0x28c30], R20 ;  /* 0x028c3014c60075a7 */ /* 0x0022a4000802017f */
[----:B--2---:R-:W-:Y:S05]  /*1fb00*/  @!P1 NANOSLEEP.SYNCS 0x989680 ;  /* 0x009896800000995d */ /* 0x004fea0003900000 */
[----:B------:R-:W2:Y:S02]  /*1fb10*/  @!P1 SYNCS.PHASECHK.TRANS64 P1, [R198+URZ+0x28c30], R20 ;  /* 0x028c3014c60095a7 */ /* 0x000ea4000802007f */
[----:B--2---:R-:W-:Y:S05]  /*1fb20*/  @!P1 BRA `(.L_x_8011) ;  /* 0xfffffffc00f09947 */ /* 0x004fea000383ffff */
[----:B------:R-:W-:Y:S05]  /*1fb30*/  BRA `(.L_x_8010) ;  /* 0xfffffef4004c7947 */ /* 0x000fea000383ffff */
.L_x_8017:
[----:B---3--:R3:W4:Y:S02]  /*1fb40*/  SYNCS.PHASECHK.TRANS64.TRYWAIT P1, [R198+URZ+0x28c50], R20 ;  /* 0x028c5014c60075a7 */ /* 0x008724000802017f */
[----:B----4-:R-:W-:Y:S05]  /*1fb50*/  @!P1 NANOSLEEP.SYNCS 0x989680 ;  /* 0x009896800000995d */ /* 0x010fea0003900000 */
[----:B------:R-:W4:Y:S02]  /*1fb60*/  @!P1 SYNCS.PHASECHK.TRANS64 P1, [R198+URZ+0x28c50], R20 ;  /* 0x028c5014c60095a7 */ /* 0x000f24000802007f */
[----:B----4-:R-:W-:Y:S05]  /*1fb70*/  @!P1 BRA `(.L_x_8017) ;  /* 0xfffffffc00f09947 */ /* 0x010fea000383ffff */
[----:B------:R-:W-:Y:S05]  /*1fb80*/  BRA `(.L_x_8016) ;  /* 0xffffff0c00a87947 */ /* 0x000fea000383ffff */
.L_x_8053:
        /* <DEDUP_REMOVED lines=8> */
[----:B------:R-:W-:Y:S05]  /*1fc10*/  WARPSYNC.COLLECTIVE R15, `(.L_x_8210) ;  /* 0x000000000f087348 */ /* 0x000fea0003c00000 */
[----:B------:R0:W1:Y:S02]  /*1fc20*/  SHFL.IDX P6, R14, R13, R12, R11 ;  /* 0x0000000c0d0e7389 */ /* 0x00006400000c000b */
[----:B01----:R-:W-:Y:S01]  /*1fc30*/  ENDCOLLECTIVE ;  /* 0x000000000000791b */ /* 0x003fe20003800000 */
.L_x_8210:
[----:B------:R-:W-:Y:S05]  /*1fc40*/  BSYNC B1 ;  /* 0x0000000000017941 */ /* 0x000fea0003800000 */
.L_x_8209:
[----:B------:R-:W-:Y:S05]  /*1fc50*/  BRA `(.L_x_8211) ;  /* 0xffffff8400c87947 */ /* 0x000fea000383ffff */
.L_x_8055:
[----:B------:R-:W-:Y:S01]  /*1fc60*/  BSSY B1, `(.L_x_8212) ;  /* 0x0000006000017945 */ /* 0x000fe20003800000 */
[----:B------:R-:W-:-:S07]  /*1fc70*/  IMAD.MOV.U32 R15, RZ, RZ, -0x1 ;  /* 0xffffffffff0f7424 */ /* 0x000fce00078e00ff */
[----:B0-----:R-:W-:Y:S05]  /*1fc80*/  WARPSYNC.COLLECTIVE R15, `(.L_x_8213) ;  /* 0x000000000f0c7348 */ /* 0x001fea0003c00000 */
[----:B------:R-:W-:Y:S02]  /*1fc90*/  ELECT P6, UR62, PT ;  /* 0x00000000003e782f */ /* 0x000fe400038c0000 */
[----:B------:R-:W-:Y:S01]  /*1fca0*/  MOV R14, UR62 ;  /* 0x0000003e000e7c02 */ /* 0x000fe20008000f00 */
[----:B0-----:R-:W-:Y:S10]  /*1fcb0*/  ENDCOLLECTIVE ;  /* 0x000000000000791b */ /* 0x001ff40003800000 */
.L_x_8213:
[----:B------:R-:W-:Y:S05]  /*1fcc0*/  BSYNC B1 ;  /* 0x0000000000017941 */ /* 0x000fea0003800000 */
.L_x_8212:
[----:B------:R-:W-:Y:S05]  /*1fcd0*/  BRA `(.L_x_8054) ;  /* 0xffffff8400c07947 */ /* 0x000fea000383ffff */
.L_x_8057:
[----:B0-----:R0:W1:Y:S02]  /*1fce0*/  SYNCS.PHASECHK.TRANS64.TRYWAIT P0, [R17+URZ+0x28c20], R3 ;  /* 0x028c2003110075a7 */ /* 0x001064000800017f */
[----:B-1----:R-:W-:Y:S05]  /*1fcf0*/  @!P0 NANOSLEEP.SYNCS 0x989680 ;  /* 0x009896800000895d */ /* 0x002fea0003900000 */
[----:B------:R-:W1:Y:S02]  /*1fd00*/  @!P0 SYNCS.PHASECHK.TRANS64 P0, [R17+URZ+0x28c20], R3 ;  /* 0x028c2003110085a7 */ /* 0x000e64000800007f */
[----:B-1----:R-:W-:Y:S05]  /*1fd10*/  @!P0 BRA `(.L_x_8057) ;  /* 0xfffffffc00f08947 */ /* 0x002fea000383ffff */
[----:B------:R-:W-:Y:S05]  /*1fd20*/  BRA `(.L_x_8214) ;  /* 0xffffff8400d07947 */ /* 0x000fea000383ffff */
.L_x_8061:
[----:B0-----:R0:W1:Y:S02]  /*1fd30*/  SYNCS.PHASECHK.TRANS64.TRYWAIT P0, [R3+URZ+0x28ca0], R9 ;  /* 0x028ca009030075a7 */ /* 0x001064000800017f */
[----:B-1----:R-:W-:Y:S05]  /*1fd40*/  @!P0 NANOSLEEP.SYNCS 0x989680 ;  /* 0x009896800000895d */ /* 0x002fea0003900000 */
[----:B------:R-:W1:Y:S02]  /*1fd50*/  @!P0 SYNCS.PHASECHK.TRANS64 P0, [R3+URZ+0x28ca0], R9 ;  /* 0x028ca009030085a7 */ /* 0x000e64000800007f */
[----:B-1----:R-:W-:Y:S05]  /*1fd60*/  @!P0 BRA `(.L_x_8061) ;  /* 0xfffffffc00f08947 */ /* 0x002fea000383ffff */
[----:B------:R-:W-:Y:S05]  /*1fd70*/  BRA `(.L_x_8215) ;  /* 0xffffff8400e87947 */ /* 0x000fea000383ffff */
.L_x_8066:
[----:B-1----:R1:W2:Y:S02]  /*1fd80*/  SYNCS.PHASECHK.TRANS64.TRYWAIT P0, [R3+URZ+0x28cc0], R9 ;  /* 0x028cc009030075a7 */ /* 0x0022a4000800017f */
[----:B--2---:R-:W-:Y:S05]  /*1fd90*/  @!P0 NANOSLEEP.SYNCS 0x989680 ;  /* 0x009896800000895d */ /* 0x004fea0003900000 */
[----:B------:R-:W2:Y:S02]  /*1fda0*/  @!P0 SYNCS.PHASECHK.TRANS64 P0, [R3+URZ+0x28cc0], R9 ;  /* 0x028cc009030085a7 */ /* 0x000ea4000800007f */
[----:B--2---:R-:W-:Y:S05]  /*1fdb0*/  @!P0 BRA `(.L_x_8066) ;  /* 0xfffffffc00f08947 */ /* 0x004fea000383ffff */
[----:B------:R-:W-:Y:S05]  /*1fdc0*/  BRA `(.L_x_8216) ;  /* 0xffffff8800647947 */ /* 0x000fea000383ffff */
.L_x_8080:
[----:B0-----:R0:W1:Y:S02]  /*1fdd0*/  SYNCS.PHASECHK.TRANS64.TRYWAIT P1, [R9+URZ+0x28ca0], R2 ;  /* 0x028ca002090075a7 */ /* 0x001064000802017f */
[----:B-1----:R-:W-:Y:S05]  /*1fde0*/  @!P1 NANOSLEEP.SYNCS 0x989680 ;  /* 0x009896800000995d */ /* 0x002fea0003900000 */
[----:B------:R-:W1:Y:S02]  /*1fdf0*/  @!P1 SYNCS.PHASECHK.TRANS64 P1, [R9+URZ+0x28ca0], R2 ;  /* 0x028ca002090095a7 */ /* 0x000e64000802007f */
[----:B-1----:R-:W-:Y:S05]  /*1fe00*/  @!P1 BRA `(.L_x_8080) ;  /* 0xfffffffc00f09947 */ /* 0x002fea000383ffff */
[----:B------:R-:W-:Y:S05]  /*1fe10*/  BRA `(.L_x_8217) ;  /* 0xffffff9000c87947 */ /* 0x000fea000383ffff */
.L_x_8085:
[----:B-1----:R1:W2:Y:S02]  /*1fe20*/  SYNCS.PHASECHK.TRANS64.TRYWAIT P1, [R9+URZ+0x28cc0], R2 ;  /* 0x028cc002090075a7 */ /* 0x0022a4000802017f */
[----:B--2---:R-:W-:Y:S05]  /*1fe30*/  @!P1 NANOSLEEP.SYNCS 0x989680 ;  /* 0x009896800000995d */ /* 0x004fea0003900000 */
[----:B------:R-:W2:Y:S02]  /*1fe40*/  @!P1 SYNCS.PHASECHK.TRANS64 P1, [R9+URZ+0x28cc0], R2 ;  /* 0x028cc002090095a7 */ /* 0x000ea4000802007f */
[----:B--2---:R-:W-:Y:S05]  /*1fe50*/  @!P1 BRA `(.L_x_8085) ;  /* 0xfffffffc00f09947 */ /* 0x004fea000383ffff */
[----:B------:R-:W-:Y:S05]  /*1fe60*/  BRA `(.L_x_8218) ;  /* 0xffffff9400407947 */ /* 0x000fea000383ffff */
.L_x_8107:
        /* <DEDUP_REMOVED lines=11> */
.L_x_8220:
[----:B------:R-:W-:Y:S05]  /*1ff20*/  BSYNC B0 ;  /* 0x0000000000007941 */ /* 0x000fea0003800000 */
.L_x_8219:
[----:B------:R-:W-:Y:S05]  /*1ff30*/  BRA `(.L_x_8221) ;  /* 0xffffffac00047947 */ /* 0x000fea000383ffff */
.L_x_8110:
[----:B0-----:R0:W1:Y:S02]  /*1ff40*/  SYNCS.PHASECHK.TRANS64.TRYWAIT P0, [R30+URZ+0x28c40], R0 ;  /* 0x028c40001e0075a7 */ /* 0x001064000800017f */
[----:B-1----:R-:W-:Y:S05]  /*1ff50*/  @!P0 NANOSLEEP.SYNCS 0x989680 ;  /* 0x009896800000895d */ /* 0x002fea0003900000 */
[----:B------:R-:W1:Y:S02]  /*1ff60*/  @!P0 SYNCS.PHASECHK.TRANS64 P0, [R30+URZ+0x28c40], R0 ;  /* 0x028c40001e0085a7 */ /* 0x000e64000800007f */
[----:B-1----:R-:W-:Y:S05]  /*1ff70*/  @!P0 BRA `(.L_x_8110) ;  /* 0xfffffffc00f08947 */ /* 0x002fea000383ffff */
[----:B------:R-:W-:Y:S05]  /*1ff80*/  BRA `(.L_x_8222) ;  /* 0xffffffac003c7947 */ /* 0x000fea000383ffff */
.L_x_8111:
        /* <DEDUP_REMOVED lines=8> */
.L_x_8224:
[----:B------:R-:W-:Y:S05]  /*20010*/  BSYNC B0 ;  /* 0x0000000000007941 */ /* 0x000fea0003800000 */
.L_x_8223:
        /* <DEDUP_REMOVED lines=9> */
.L_x_8225:
[----:B------:R-:W-:Y:S02]  /*200b0*/  IMAD.MOV.U32 R13, RZ, RZ, R4 ;  /* 0x000000ffff0d7224 */ /* 0x000fe400078e0004 */
[----:B------:R-:W-:Y:S02]  /*200c0*/  IMAD.MOV.U32 R12, RZ, RZ, 0x1 ;  /* 0x00000001ff0c7424 */ /* 0x000fe400078e00ff */
[----:B------:R-:W-:-:S07]  /*200d0*/  IMAD.MOV.U32 R3, RZ, RZ, R14 ;  /* 0x000000ffff037224 */ /* 0x000fce00078e000e */
[----:B------:R-:W-:Y:S05]  /*200e0*/  WARPSYNC.COLLECTIVE R15, `(.L_x_8226) ;  /* 0x000000000f087348 */ /* 0x000fea0003c00000 */
[----:B------:R0:W1:Y:S02]  /*200f0*/  SHFL.IDX P6, R14, R13, R12, R11 ;  /* 0x0000000c0d0e7389 */ /* 0x00006400000c000b */
[----:B01----:R-:W-:Y:S01]  /*20100*/  ENDCOLLECTIVE ;  /* 0x000000000000791b */ /* 0x003fe20003800000 */
.L_x_8226:
        /* <DEDUP_REMOVED lines=15> */
.L_x_8227:
[----:B------:R-:W-:Y:S02]  /*20200*/  @P0 IMAD R6, R5, 0x2, R17 ;  /* 0x0000000205060824 */ /* 0x000fe400078e0211 */
[----:B------:R-:W-:Y:S02]  /*20210*/  IMAD.MOV.U32 R13, RZ, RZ, R4 ;  /* 0x000000ffff0d7224 */ /* 0x000fe400078e0004 */
[----:B------:R-:W-:Y:S02]  /*20220*/  IMAD.MOV.U32 R12, RZ, RZ, 0x2 ;  /* 0x00000002ff0c7424 */ /* 0x000fe400078e00ff */
[----:B------:R-:W-:-:S07]  /*20230*/  IMAD.MOV.U32 R3, RZ, RZ, R14 ;  /* 0x000000ffff037224 */ /* 0x000fce00078e000e */
[----:B------:R-:W-:Y:S05]  /*20240*/  WARPSYNC.COLLECTIVE R15, `(.L_x_8228) ;  /* 0x000000000f087348 */ /* 0x000fea0003c00000 */
[----:B------:R0:W1:Y:S02]  /*20250*/  SHFL.IDX P6, R14, R13, R12, R11 ;  /* 0x0000000c0d0e7389 */ /* 0x00006400000c000b */
[----:B01----:R-:W-:Y:S01]  /*20260*/  ENDCOLLECTIVE ;  /* 0x000000000000791b */ /* 0x003fe20003800000 */
.L_x_8228:
        /* <DEDUP_REMOVED lines=15> */
.L_x_8229:
[----:B------:R-:W-:Y:S02]  /*20360*/  @P0 IMAD R6, R5, 0x2, R17 ;  /* 0x0000000205060824 */ /* 0x000fe400078e0211 */
[----:B------:R-:W-:Y:S02]  /*20370*/  IMAD.MOV.U32 R13, RZ, RZ, R4 ;  /* 0x000000ffff0d7224 */ /* 0x000fe400078e0004 */
[----:B------:R-:W-:Y:S02]  /*20380*/  IMAD.MOV.U32 R12, RZ, RZ, 0x3 ;  /* 0x00000003ff0c7424 */ /* 0x000fe400078e00ff */
[----:B------:R-:W-:-:S07]  /*20390*/  IMAD.MOV.U32 R3, RZ, RZ, R14 ;  /* 0x000000ffff037224 */ /* 0x000fce00078e000e */
[----:B------:R-:W-:Y:S05]  /*203a0*/  WARPSYNC.COLLECTIVE R15, `(.L_x_8230) ;  /* 0x000000000f087348 */ /* 0x000fea0003c00000 */
[----:B------:R0:W1:Y:S02]  /*203b0*/  SHFL.IDX P6, R14, R13, R12, R11 ;  /* 0x0000000c0d0e7389 */ /* 0x00006400000c000b */
[----:B01----:R-:W-:Y:S01]  /*203c0*/  ENDCOLLECTIVE ;  /* 0x000000000000791b */ /* 0x003fe20003800000 */
.L_x_8230:
        /* <DEDUP_REMOVED lines=10> */
.L_x_8231:
[----:B------:R-:W-:Y:S01]  /*20470*/  @!PT LDS RZ, [RZ] ;  /* 0x00000000fffff984 */ /* 0x000fe20000000800 */
[----:B------:R-:W-:Y:S01]  /*20480*/  @!PT LDS RZ, [RZ] ;  /* 0x00000000fffff984 */ /* 0x000fe20000000800 */
[----:B------:R-:W-:Y:S01]  /*20490*/  @!PT LDS RZ, [RZ] ;  /* 0x00000000fffff984 */ /* 0x000fe20000000800 */
[----:B------:R0:W-:Y:S01]  /*204a0*/  @P0 LDGSTS.E.BYPASS.LTC128B.128 [R6+0x23400], desc[UR42][R2.64], !P2 ;  /* 0x2340000002060fae */ /* 0x0001e2000d101d6a */
[----:B------:R-:W-:Y:S01]  /*204b0*/  IMAD.MOV.U32 R0, RZ, RZ, R14 ;  /* 0x000000ffff007224 */ /* 0x000fe200078e000e */
[----:B------:R-:W-:Y:S06]  /*204c0*/  BRA `(.L_x_8232) ;  /* 0xffffffa800e07947 */ /* 0x000fec000383ffff */
.L_x_8116:
        /* <DEDUP_REMOVED lines=9> */
.L_x_8233:
[C---:B------:R-:W-:Y:S01]  /*20560*/  VIADD R6, R25.reuse, 0x10 ;  /* 0x0000001019067836 */ /* 0x040fe20000000000 */
[----:B------:R-:W-:Y:S01]  /*20570*/  ISETP.GE.AND P0, PT, R25, R5, PT ;  /* 0x000000051900720c */ /* 0x000fe20003f06270 */
[----:B------:R-:W-:Y:S02]  /*20580*/  IMAD.MOV.U32 R13, RZ, RZ, R0 ;  /* 0x000000ffff0d7224 */ /* 0x000fe400078e0000 */
[----:B------:R-:W-:-:S10]  /*20590*/  IMAD.MOV.U32 R2, RZ, RZ, R14 ;  /* 0x000000ffff027224 */ /* 0x000fd400078e000e */
[----:B------:R-:W-:Y:S05]  /*205a0*/  WARPSYNC.COLLECTIVE R15, `(.L_x_8234) ;  /* 0x000000000f087348 */ /* 0x000fea0003c00000 */
[----:B------:R0:W1:Y:S02]  /*205b0*/  SHFL.IDX P6, R14, R13, R12, R11 ;  /* 0x0000000c0d0e7389 */ /* 0x00006400000c000b */
[----:B01----:R-:W-:Y:S01]  /*205c0*/  ENDCOLLECTIVE ;  /* 0x000000000000791b */ /* 0x003fe20003800000 */
.L_x_8234:
[----:B------:R-:W-:Y:S02]  /*205d0*/  IMAD.MOV.U32 R13, RZ, RZ, R4 ;  /* 0x000000ffff0d7224 */ /* 0x000fe400078e0004 */
[----:B------:R-:W-:Y:S02]  /*205e0*/  IMAD.MOV.U32 R12, RZ, RZ, 0x1 ;  /* 0x00000001ff0c7424 */ /* 0x000fe400078e00ff */
[----:B------:R-:W-:-:S07]  /*205f0*/  IMAD.MOV.U32 R3, RZ, RZ, R14 ;  /* 0x000000ffff037224 */ /* 0x000fce00078e000e */
[----:B------:R-:W-:Y:S05]  /*20600*/  WARPSYNC.COLLECTIVE R15, `(.L_x_8235) ;  /* 0x000000000f087348 */ /* 0x000fea0003c00000 */
[----:B------:R0:W1:Y:S02]  /*20610*/  SHFL.IDX P6, R14, R13, R12, R11 ;  /* 0x0000000c0d0e7389 */ /* 0x00006400000c000b */
[----:B01----:R-:W-:Y:S01]  /*20620*/  ENDCOLLECTIVE ;  /* 0x000000000000791b */ /* 0x003fe20003800000 */
.L_x_8235:
        /* <DEDUP_REMOVED lines=15> */
.L_x_8236:
[----:B------:R-:W-:Y:S02]  /*20720*/  IMAD.MOV.U32 R13, RZ, RZ, R4 ;  /* 0x000000ffff0d7224 */ /* 0x000fe400078e0004 */
[----:B------:R-:W-:Y:S02]  /*20730*/  IMAD.MOV.U32 R12, RZ, RZ, 0x2 ;  /* 0x00000002ff0c7424 */ /* 0x000fe400078e00ff */
[----:B------:R-:W-:-:S07]  /*20740*/  IMAD.MOV.U32 R3, RZ, RZ, R14 ;  /* 0x000000ffff037224 */ /* 0x000fce00078e000e */
[----:B------:R-:W-:Y:S05]  /*20750*/  WARPSYNC.COLLECTIVE R15, `(.L_x_8237) ;  /* 0x000000000f087348 */ /* 0x000fea0003c00000 */
[----:B------:R0:W1:Y:S02]  /*20760*/  SHFL.IDX P6, R14, R13, R12, R11 ;  /* 0x0000000c0d0e7389 */ /* 0x00006400000c000b */
[----:B01----:R-:W-:Y:S01]  /*20770*/  ENDCOLLECTIVE ;  /* 0x000000000000791b */ /* 0x003fe20003800000 */
.L_x_8237:
        /* <DEDUP_REMOVED lines=16> */
.L_x_8238:
[----:B------:R-:W-:Y:S02]  /*20880*/  IMAD.MOV.U32 R13, RZ, RZ, R4 ;  /* 0x000000ffff0d7224 */ /* 0x000fe400078e0004 */
[----:B------:R-:W-:Y:S02]  /*20890*/  IMAD.MOV.U32 R12, RZ, RZ, 0x3 ;  /* 0x00000003ff0c7424 */ /* 0x000fe400078e00ff */
[----:B------:R-:W-:-:S07]  /*208a0*/  IMAD.MOV.U32 R3, RZ, RZ, R14 ;  /* 0x000000ffff037224 */ /* 0x000fce00078e000e */
[----:B------:R-:W-:Y:S05]  /*208b0*/  WARPSYNC.COLLECTIVE R15, `(.L_x_8239) ;  /* 0x000000000f087348 */ /* 0x000fea0003c00000 */
[----:B------:R0:W1:Y:S02]  /*208c0*/  SHFL.IDX P6, R14, R13, R12, R11 ;  /* 0x0000000c0d0e7389 */ /* 0x00006400000c000b */
[----:B01----:R-:W-:Y:S01]  /*208d0*/  ENDCOLLECTIVE ;  /* 0x000000000000791b */ /* 0x003fe20003800000 */
.L_x_8239:
        /* <DEDUP_REMOVED lines=10> */
.L_x_8240:
[----:B------:R-:W-:Y:S01]  /*20980*/  @!PT LDS RZ, [RZ] ;  /* 0x00000000fffff984 */ /* 0x000fe20000000800 */
[----:B------:R-:W-:Y:S01]  /*20990*/  @!PT LDS RZ, [RZ] ;  /* 0x00000000fffff984 */ /* 0x000fe20000000800 */
[----:B------:R-:W-:Y:S01]  /*209a0*/  @!PT LDS RZ, [RZ] ;  /* 0x00000000fffff984 */ /* 0x000fe20000000800 */
[----:B------:R1:W-:Y:S01]  /*209b0*/  @!P0 LDGSTS.E.BYPASS.LTC128B.128 [R8+0x21400], desc[UR42][R2.64], !P1 ;  /* 0x2140000002088fae */ /* 0x0003e2000c901d6a */
[----:B------:R-:W-:Y:S01]  /*209c0*/  IMAD.MOV.U32 R0, RZ, RZ, R14 ;  /* 0x000000ffff007224 */ /* 0x000fe200078e000e */
[----:B------:R-:W-:Y:S06]  /*209d0*/  BRA `(.L_x_8241) ;  /* 0xffffffb000087947 */ /* 0x000fec000383ffff */
.L_x_8119:
[----:B0-----:R0:W1:Y:S02]  /*209e0*/  SYNCS.PHASECHK.TRANS64.TRYWAIT P0, [R17+URZ+0x28c20], R0 ;  /* 0x028c2000110075a7 */ /* 0x001064000800017f */
[----:B-1----:R-:W-:Y:S05]  /*209f0*/  @!P0 NANOSLEEP.SYNCS 0x989680 ;  /* 0x009896800000895d */ /* 0x002fea0003900000 */
[----:B------:R-:W1:Y:S02]  /*20a00*/  @!P0 SYNCS.PHASECHK.TRANS64 P0, [R17+URZ+0x28c20], R0 ;  /* 0x028c2000110085a7 */ /* 0x000e64000800007f */
[----:B-1----:R-:W-:Y:S05]  /*20a10*/  @!P0 BRA `(.L_x_8119) ;  /* 0xfffffffc00f08947 */ /* 0x002fea000383ffff */
[----:B------:R-:W-:Y:S05]  /*20a20*/  BRA `(.L_x_8242) ;  /* 0xffffffb000647947 */ /* 0x000fea000383ffff */
.L_x_8122:
[----:B0-----:R0:W1:Y:S02]  /*20a30*/  SYNCS.PHASECHK.TRANS64.TRYWAIT P0, [R30+URZ+0x28c60], R0 ;  /* 0x028c60001e0075a7 */ /* 0x001064000800017f */
[----:B-1----:R-:W-:Y:S05]  /*20a40*/  @!P0 NANOSLEEP.SYNCS 0x989680 ;  /* 0x009896800000895d */ /* 0x002fea0003900000 */
[----:B------:R-:W1:Y:S02]  /*20a50*/  @!P0 SYNCS.PHASECHK.TRANS64 P0, [R30+URZ+0x28c60], R0 ;  /* 0x028c60001e0085a7 */ /* 0x000e64000800007f */
[----:B-1----:R-:W-:Y:S05]  /*20a60*/  @!P0 BRA `(.L_x_8122) ;  /* 0xfffffffc00f08947 */ /* 0x002fea000383ffff */
[----:B------:R-:W-:Y:S05]  /*20a70*/  BRA `(.L_x_8243) ;  /* 0xffffffb000747947 */ /* 0x000fea000383ffff */
.L_x_8123:
        /* <DEDUP_REMOVED lines=8> */
.L_x_8245:
[----:B------:R-:W-:Y:S05]  /*20b00*/  BSYNC B0 ;  /* 0x0000000000007941 */ /* 0x000fea0003800000 */
.L_x_8244:
        /* <DEDUP_REMOVED lines=15> */
.L_x_8246:
        /* <DEDUP_REMOVED lines=40> */
.L_x_8247:
[----:B------:R-:W-:Y:S02]  /*20e80*/  IMAD.MOV.U32 R13, RZ, RZ, R5 ;  /* 0x000000ffff0d7224 */ /* 0x000fe400078e0005 */
[----:B------:R-:W-:-:S07]  /*20e90*/  IMAD.MOV.U32 R3, RZ, RZ, R14 ;  /* 0x000000ffff037224 */ /* 0x000fce00078e000e */
[----:B------:R-:W-:Y:S05]  /*20ea0*/  WARPSYNC.COLLECTIVE R15, `(.L_x_8248) ;  /* 0x000000000f087348 */ /* 0x000fea0003c00000 */
[----:B------:R0:W1:Y:S02]  /*20eb0*/  SHFL.IDX P6, R14, R13, R12, R11 ;  /* 0x0000000c0d0e7389 */ /* 0x00006400000c000b */
[----:B01----:R-:W-:Y:S01]  /*20ec0*/  ENDCOLLECTIVE ;  /* 0x000000000000791b */ /* 0x003fe20003800000 */
.L_x_8248:
        /* <DEDUP_REMOVED lines=29> */
.L_x_8249:
[----:B------:R-:W-:Y:S02]  /*210a0*/  IMAD.MOV.U32 R13, RZ, RZ, R5 ;  /* 0x000000ffff0d7224 */ /* 0x000fe400078e0005 */
[----:B------:R-:W-:-:S07]  /*210b0*/  IMAD.MOV.U32 R7, RZ, RZ, R14 ;  /* 0x000000ffff077224 */ /* 0x000fce00078e000e */
[----:B------:R-:W-:Y:S05]  /*210c0*/  WARPSYNC.COLLECTIVE R15, `(.L_x_8250) ;  /* 0x000000000f087348 */ /* 0x000fea0003c00000 */
[----:B------:R0:W1:Y:S02]  /*210d0*/  SHFL.IDX P6, R14, R13, R12, R11 ;  /* 0x0000000c0d0e7389 */ /* 0x00006400000c000b */
[----:B01----:R-:W-:Y:S01]  /*210e0*/  ENDCOLLECTIVE ;  /* 0x000000000000791b */ /* 0x003fe20003800000 */
.L_x_8250:
        /* <DEDUP_REMOVED lines=29> */
.L_x_8251:
[----:B------:R-:W-:Y:S02]  /*212c0*/  IMAD.MOV.U32 R13, RZ, RZ, R5 ;  /* 0x000000ffff0d7224 */ /* 0x000fe400078e0005 */
[----:B------:R-:W-:-:S07]  /*212d0*/  IMAD.MOV.U32 R6, RZ, RZ, R14 ;  /* 0x000000ffff067224 */ /* 0x000fce00078e000e */
[----:B------:R-:W-:Y:S05]  /*212e0*/  WARPSYNC.COLLECTIVE R15, `(.L_x_8252) ;  /* 0x000000000f087348 */ /* 0x000fea0003c00000 */
[----:B------:R0:W1:Y:S02]  /*212f0*/  SHFL.IDX P6, R14, R13, R12, R11 ;  /* 0x0000000c0d0e7389 */ /* 0x00006400000c000b */
[----:B01----:R-:W-:Y:S01]  /*21300*/  ENDCOLLECTIVE ;  /* 0x000000000000791b */ /* 0x003fe20003800000 */
.L_x_8252:
[----:B------:R-:W-:Y:S01]  /*21310*/  IMAD.MOV.U32 R2, RZ, RZ, R14 ;  /* 0x000000ffff027224 */ /* 0x000fe200078e000e */
[----:B------:R-:W-:Y:S06]  /*21320*/  BRA `(.L_x_8253) ;  /* 0xffffffb000007947 */ /* 0x000fec000383ffff */
.L_x_8130:
[----:B0-----:R0:W1:Y:S02]  /*21330*/  SYNCS.PHASECHK.TRANS64.TRYWAIT P0, [R6+URZ+0x28c40], R20 ;  /* 0x028c4014060075a7 */ /* 0x001064000800017f */
[----:B-1----:R-:W-:Y:S05]  /*21340*/  @!P0 NANOSLEEP.SYNCS 0x989680 ;  /* 0x009896800000895d */ /* 0x002fea0003900000 */
[----:B------:R-:W1:Y:S02]  /*21350*/  @!P0 SYNCS.PHASECHK.TRANS64 P0, [R6+URZ+0x28c40], R20 ;  /* 0x028c4014060085a7 */ /* 0x000e64000800007f */
[----:B-1----:R-:W-:Y:S05]  /*21360*/  @!P0 BRA `(.L_x_8130) ;  /* 0xfffffffc00f08947 */ /* 0x002fea000383ffff */
[----:B------:R-:W-:Y:S05]  /*21370*/  BRA `(.L_x_8254) ;  /* 0xffffffb400907947 */ /* 0x000fea000383ffff */
.L_x_8131:
        /* <DEDUP_REMOVED lines=8> */
.L_x_8256:
[----:B------:R-:W-:Y:S05]  /*21400*/  BSYNC B1 ;  /* 0x0000000000017941 */ /* 0x000fea0003800000 */
.L_x_8255:
        /* <DEDUP_REMOVED lines=9> */
.L_x_8257:
[----:B------:R-:W-:Y:S02]  /*214a0*/  IMAD.MOV.U32 R13, RZ, RZ, R25 ;  /* 0x000000ffff0d7224 */ /* 0x000fe400078e0019 */
[----:B------:R-:W-:Y:S02]  /*214b0*/  IMAD.MOV.U32 R12, RZ, RZ, 0x1 ;  /* 0x00000001ff0c7424 */ /* 0x000fe400078e00ff */
[----:B------:R-:W-:-:S07]  /*214c0*/  IMAD.MOV.U32 R2, RZ, RZ, R14 ;  /* 0x000000ffff027224 */ /* 0x000fce00078e000e */
[----:B------:R-:W-:Y:S05]  /*214d0*/  WARPSYNC.COLLECTIVE R15, `(.L_x_8258) ;  /* 0x000000000f087348 */ /* 0x000fea0003c00000 */
[----:B------:R0:W1:Y:S02]  /*214e0*/  SHFL.IDX P6, R14, R13, R12, R11 ;  /* 0x0000000c0d0e7389 */ /* 0x00006400000c000b */
[----:B01----:R-:W-:Y:S01]  /*214f0*/  ENDCOLLECTIVE ;  /* 0x000000000000791b */ /* 0x003fe20003800000 */
.L_x_8258:
        /* <DEDUP_REMOVED lines=11> */
.L_x_8259:
[----:B------:R-:W-:Y:S02]  /*215b0*/  IMAD.MOV.U32 R13, RZ, RZ, R25 ;  /* 0x000000ffff0d7224 */ /* 0x000fe400078e0019 */
[----:B------:R-:W-:Y:S02]  /*215c0*/  IMAD.MOV.U32 R12, RZ, RZ, 0x2 ;  /* 0x00000002ff0c7424 */ /* 0x000fe400078e00ff */
[----:B------:R-:W-:-:S07]  /*215d0*/  IMAD.MOV.U32 R2, RZ, RZ, R14 ;  /* 0x000000ffff027224 */ /* 0x000fce00078e000e */
[----:B------:R-:W-:Y:S05]  /*215e0*/  WARPSYNC.COLLECTIVE R15, `(.L_x_8260) ;  /* 0x000000000f087348 */ /* 0x000fea0003c00000 */
[----:B------:R0:W1:Y:S02]  /*215f0*/  SHFL.IDX P6, R14, R13, R12, R11 ;  /* 0x0000000c0d0e7389 */ /* 0x00006400000c000b */
[----:B01----:R-:W-:Y:S01]  /*21600*/  ENDCOLLECTIVE ;  /* 0x000000000000791b */ /* 0x003fe20003800000 */
.L_x_8260:
        /* <DEDUP_REMOVED lines=11> */
.L_x_8261:
[----:B------:R-:W-:Y:S02]  /*216c0*/  IMAD.MOV.U32 R13, RZ, RZ, R25 ;  /* 0x000000ffff0d7224 */ /* 0x000fe400078e0019 */
[----:B------:R-:W-:Y:S02]  /*216d0*/  IMAD.MOV.U32 R12, RZ, RZ, 0x3 ;  /* 0x00000003ff0c7424 */ /* 0x000fe400078e00ff */
[----:B------:R-:W-:-:S07]  /*216e0*/  IMAD.MOV.U32 R2, RZ, RZ, R14 ;  /* 0x000000ffff027224 */ /* 0x000fce00078e000e */
[----:B------:R-:W-:Y:S05]  /*216f0*/  WARPSYNC.COLLECTIVE R15, `(.L_x_8262) ;  /* 0x000000000f087348 */ /* 0x000fea0003c00000 */
[----:B------:R0:W1:Y:S02]  /*21700*/  SHFL.IDX P6, R14, R13, R12, R11 ;  /* 0x0000000c0d0e7389 */ /* 0x00006400000c000b */
[----:B01----:R-:W-:Y:S01]  /*21710*/  ENDCOLLECTIVE ;  /* 0x000000000000791b */ /* 0x003fe20003800000 */
.L_x_8262:
        /* <DEDUP_REMOVED lines=11> */
.L_x_8263:
[----:B------:R-:W-:Y:S01]  /*217d0*/  IMAD.MOV.U32 R2, RZ, RZ, R14 ;  /* 0x000000ffff027224 */ /* 0x000fe200078e000e */
[----:B------:R-:W-:Y:S06]  /*217e0*/  BRA `(.L_x_8264) ;  /* 0xffffffb400187947 */ /* 0x000fec000383ffff */
.L_x_8136:
[----:B---3--:R3:W4:Y:S02]  /*217f0*/  SYNCS.PHASECHK.TRANS64.TRYWAIT P0, [R6+URZ+0x28c60], R20 ;  /* 0x028c6014060075a7 */ /* 0x008724000800017f */
[----:B----4-:R-:W-:Y:S05]  /*21800*/  @!P0 NANOSLEEP.SYNCS 0x989680 ;  /* 0x009896800000895d */ /* 0x010fea0003900000 */
[----:B------:R-:W4:Y:S02]  /*21810*/  @!P0 SYNCS.PHASECHK.TRANS64 P0, [R6+URZ+0x28c60], R20 ;  /* 0x028c6014060085a7 */ /* 0x000f24000800007f */
[----:B----4-:R-:W-:Y:S05]  /*21820*/  @!P0 BRA `(.L_x_8136) ;  /* 0xfffffffc00f08947 */ /* 0x010fea000383ffff */
[----:B------:R-:W-:Y:S05]  /*21830*/  BRA `(.L_x_8265) ;  /* 0xffffffb400687947 */ /* 0x000fea000383ffff */
.L_x_8137:
        /* <DEDUP_REMOVED lines=8> */
.L_x_8267:
[----:B------:R-:W-:Y:S05]  /*218c0*/  BSYNC B1 ;  /* 0x0000000000017941 */ /* 0x000fea0003800000 */
.L_x_8266:
        /* <DEDUP_REMOVED lines=13> */
.L_x_8268:
        /* <DEDUP_REMOVED lines=17> */
.L_x_8269:
        /* <DEDUP_REMOVED lines=16> */
.L_x_8270:
        /* <DEDUP_REMOVED lines=19> */
.L_x_8271:
        /* <DEDUP_REMOVED lines=14> */
.L_x_8272:
        /* <DEDUP_REMOVED lines=16> */
.L_x_8273:
        /* <DEDUP_REMOVED lines=14> */
.L_x_8274:
[----:B------:R-:W-:Y:S05]  /*21fa0*/  BRA `(.L_x_8275) ;  /* 0xffffffb000cc7947 */ /* 0x000fea000383ffff */
.L_x_8145:
        /* <DEDUP_REMOVED lines=8> */
.L_x_8277:
[----:B------:R-:W-:Y:S05]  /*22030*/  BSYNC B0 ;  /* 0x0000000000007941 */ /* 0x000fea0003800000 */
.L_x_8276:
        /* <DEDUP_REMOVED lines=9> */
.L_x_8278:
        /* <DEDUP_REMOVED lines=23> */
.L_x_8279:
[----:B------:R-:W-:Y:S01]  /*22240*/  IMAD.MOV.U32 R12, RZ, RZ, 0x2 ;  /* 0x00000002ff0c7424 */ /* 0x000fe200078e00ff */
[----:B------:R-:W-:-:S05]  /*22250*/  SEL R4, R14, RZ, P1 ;  /* 0x000000ff0e047207 */ /* 0x000fca0000800000 */
[----:B------:R-:W-:-:S04]  /*22260*/  IMAD.IADD R4, R13, 0x1, R4 ;  /* 0x000000010d047824 */ /* 0x000fc800078e0204 */
[----:B------:R-:W-:-:S07]  /*22270*/  IMAD.MOV.U32 R13, RZ, RZ, R4 ;  /* 0x000000ffff0d7224 */ /* 0x000fce00078e0004 */
[----:B------:R-:W-:Y:S05]  /*22280*/  WARPSYNC.COLLECTIVE R15, `(.L_x_8280) ;  /* 0x000000000f087348 */ /* 0x000fea0003c00000 */
[----:B------:R0:W1:Y:S02]  /*22290*/  SHFL.UP P6, R14, R13, R12, R11 ;  /* 0x0400000c0d0e7389 */ /* 0x00006400000c000b */
[----:B01----:R-:W-:Y:S01]  /*222a0*/  ENDCOLLECTIVE ;  /* 0x000000000000791b */ /* 0x003fe20003800000 */
.L_x_8280:
[----:B------:R-:W-:Y:S01]  /*222b0*/  IMAD.MOV.U32 R12, RZ, RZ, 0x4 ;  /* 0x00000004ff0c7424 */ /* 0x000fe200078e00ff */
[----:B------:R-:W-:-:S05]  /*222c0*/  SEL R3, R14, RZ, P2 ;  /* 0x000000ff0e037207 */ /* 0x000fca0001000000 */
[----:B------:R-:W-:-:S04]  /*222d0*/  IMAD.IADD R2, R4, 0x1, R3 ;  /* 0x0000000104027824 */ /* 0x000fc800078e0203 */
[----:B------:R-:W-:-:S07]  /*222e0*/  IMAD.MOV.U32 R13, RZ, RZ, R2 ;  /* 0x000000ffff0d7224 */ /* 0x000fce00078e0002 */
[----:B------:R-:W-:Y:S05]  /*222f0*/  WARPSYNC.COLLECTIVE R15, `(.L_x_8281) ;  /* 0x000000000f087348 */ /* 0x000fea0003c00000 */
[----:B------:R0:W1:Y:S02]  /*22300*/  SHFL.UP P6, R14, R13, R12, R11 ;  /* 0x0400000c0d0e7389 */ /* 0x00006400000c000b */
[----:B01----:R-:W-:Y:S01]  /*22310*/  ENDCOLLECTIVE ;  /* 0x000000000000791b */ /* 0x003fe20003800000 */
.L_x_8281:
[----:B------:R-:W-:Y:S01]  /*22320*/  IMAD.MOV.U32 R12, RZ, RZ, 0x8 ;  /* 0x00000008ff0c7424 */ /* 0x000fe200078e00ff */
[----:B------:R-:W-:-:S05]  /*22330*/  SEL R3, R14, RZ, P3 ;  /* 0x000000ff0e037207 */ /* 0x000fca0001800000 */
[----:B------:R-:W-:-:S04]  /*22340*/  IMAD.IADD R3, R2, 0x1, R3 ;  /* 0x0000000102037824 */ /* 0x000fc800078e0203 */
[----:B------:R-:W-:-:S07]  /*22350*/  IMAD.MOV.U32 R13, RZ, RZ, R3 ;  /* 0x000000ffff0d7224 */ /* 0x000fce00078e0003 */
[----:B------:R-:W-:Y:S05]  /*22360*/  WARPSYNC.COLLECTIVE R15, `(.L_x_8282) ;  /* 0x000000000f087348 */ /* 0x000fea0003c00000 */
[----:B------:R0:W1:Y:S02]  /*22370*/  SHFL.UP P6, R14, R13, R12, R11 ;  /* 0x0400000c0d0e7389 */ /* 0x00006400000c000b */
[----:B01----:R-:W-:Y:S01]  /*22380*/  ENDCOLLECTIVE ;  /* 0x000000000000791b */ /* 0x003fe20003800000 */
.L_x_8282:
[----:B------:R-:W-:Y:S01]  /*22390*/  IMAD.MOV.U32 R12, RZ, RZ, 0x10 ;  /* 0x00000010ff0c7424 */ /* 0x000fe200078e00ff */
[----:B------:R-:W-:-:S05]  /*223a0*/  SEL R4, R14, RZ, P4 ;  /* 0x000000ff0e047207 */ /* 0x000fca0002000000 */
[----:B------:R-:W-:-:S04]  /*223b0*/  IMAD.IADD R4, R3, 0x1, R4 ;  /* 0x0000000103047824 */ /* 0x000fc800078e0204 */
[----:B------:R-:W-:-:S07]  /*223c0*/  IMAD.MOV.U32 R13, RZ, RZ, R4 ;  /* 0x000000ffff0d7224 */ /* 0x000fce00078e0004 */
[----:B------:R-:W-:Y:S05]  /*223d0*/  WARPSYNC.COLLECTIVE R15, `(.L_x_8283) ;  /* 0x000000000f087348 */ /* 0x000fea0003c00000 */
[----:B------:R0:W1:Y:S02]  /*223e0*/  SHFL.UP P6, R14, R13, R12, R11 ;  /* 0x0400000c0d0e7389 */ /* 0x00006400000c000b */
[----:B01----:R-:W-:Y:S01]  /*223f0*/  ENDCOLLECTIVE ;  /* 0x000000000000791b */ /* 0x003fe20003800000 */
.L_x_8283:
        /* <DEDUP_REMOVED lines=8> */
.L_x_8284:
[----:B------:R-:W-:Y:S05]  /*22480*/  BRA `(.L_x_8285) ;  /* 0xffffffb400687947 */ /* 0x000fea000383ffff */
.L_x_8148:
[----:B------:R-:W-:Y:S01]  /*22490*/  BSSY B0, `(.L_x_8286) ;  /* 0x0000007000007945 */ /* 0x000fe20003800000 */
[----:B------:R-:W-:Y:S02]  /*224a0*/  IMAD.MOV.U32 R12, RZ, RZ, 0x1 ;  /* 0x00000001ff0c7424 */ /* 0x000fe400078e00ff */
[----:B------:R-:W-:Y:S02]  /*224b0*/  IMAD.MOV.U32 R11, RZ, RZ, RZ ;  /* 0x000000ffff0b7224 */ /* 0x000fe400078e00ff */
[----:B------:R-:W-:-:S07]  /*224c0*/  IMAD.MOV.U32 R15, RZ, RZ, -0x1 ;  /* 0xffffffffff0f7424 */ /* 0x000fce00078e00ff */
[----:B------:R-:W-:Y:S05]  /*224d0*/  WARPSYNC.COLLECTIVE R15, `(.L_x_8287) ;  /* 0x000000000f087348 */ /* 0x000fea0003c00000 */
[----:B------:R0:W1:Y:S02]  /*224e0*/  SHFL.UP P6, R14, R13, R12, R11 ;  /* 0x0400000c0d0e7389 */ /* 0x00006400000c000b */
[----:B01----:R-:W-:Y:S01]  /*224f0*/  ENDCOLLECTIVE ;  /* 0x000000000000791b */ /* 0x003fe20003800000 */
.L_x_8287:
[----:B------:R-:W-:Y:S05]  /*22500*/  BSYNC B0 ;  /* 0x0000000000007941 */ /* 0x000fea0003800000 */
.L_x_8286:
        /* <DEDUP_REMOVED lines=8> */
.L_x_8288:
[----:B------:R-:W-:Y:S01]  /*22590*/  IMAD.MOV.U32 R12, RZ, RZ, 0x4 ;  /* 0x00000004ff0c7424 */ /* 0x000fe200078e00ff */
[----:B------:R-:W-:-:S05]  /*225a0*/  SEL R2, R14, RZ, P2 ;  /* 0x000000ff0e027207 */ /* 0x000fca0001000000 */
[----:B------:R-:W-:-:S04]  /*225b0*/  IMAD.IADD R2, R13, 0x1, R2 ;  /* 0x000000010d027824 */ /* 0x000fc800078e0202 */
[----:B------:R-:W-:-:S07]  /*225c0*/  IMAD.MOV.U32 R13, RZ, RZ, R2 ;  /* 0x000000ffff0d7224 */ /* 0x000fce00078e0002 */
[----:B------:R-:W-:Y:S05]  /*225d0*/  WARPSYNC.COLLECTIVE R15, `(.L_x_8289) ;  /* 0x000000000f087348 */ /* 0x000fea0003c00000 */
[----:B------:R0:W1:Y:S02]  /*225e0*/  SHFL.UP P6, R14, R13, R12, R11 ;  /* 0x0400000c0d0e7389 */ /* 0x00006400000c000b */
[----:B01----:R-:W-:Y:S01]  /*225f0*/  ENDCOLLECTIVE ;  /* 0x000000000000791b */ /* 0x003fe20003800000 */
.L_x_8289:
[----:B------:R-:W-:Y:S01]  /*22600*/  IMAD.MOV.U32 R12, RZ, RZ, 0x8 ;  /* 0x00000008ff0c7424 */ /* 0x000fe200078e00ff */
[----:B------:R-:W-:-:S05]  /*22610*/  SEL R3, R14, RZ, P3 ;  /* 0x000000ff0e037207 */ /* 0x000fca0001800000 */
[----:B------:R-:W-:-:S04]  /*22620*/  IMAD.IADD R3, R2, 0x1, R3 ;  /* 0x0000000102037824 */ /* 0x000fc800078e0203 */
[----:B------:R-:W-:-:S07]  /*22630*/  IMAD.MOV.U32 R13, RZ, RZ, R3 ;  /* 0x000000ffff0d7224 */ /* 0x000fce00078e0003 */
[----:B------:R-:W-:Y:S05]  /*22640*/  WARPSYNC.COLLECTIVE R15, `(.L_x_8290) ;  /* 0x000000000f087348 */ /* 0x000fea0003c00000 */
[----:B------:R0:W1:Y:S02]  /*22650*/  SHFL.UP P6, R14, R13, R12, R11 ;  /* 0x0400000c0d0e7389 */ /* 0x00006400000c000b */
[----:B01----:R-:W-:Y:S01]  /*22660*/  ENDCOLLECTIVE ;  /* 0x000000000000791b */ /* 0x003fe20003800000 */
.L_x_8290:
[----:B------:R-:W-:Y:S01]  /*22670*/  IMAD.MOV.U32 R12, RZ, RZ, 0x10 ;  /* 0x00000010ff0c7424 */ /* 0x000fe200078e00ff */
[----:B------:R-:W-:-:S05]  /*22680*/  SEL R4, R14, RZ, P4 ;  /* 0x000000ff0e047207 */ /* 0x000fca0002000000 */
[----:B------:R-:W-:-:S04]  /*22690*/  IMAD.IADD R4, R3, 0x1, R4 ;  /* 0x0000000103047824 */ /* 0x000fc800078e0204 */
[----:B------:R-:W-:-:S07]  /*226a0*/  IMAD.MOV.U32 R13, RZ, RZ, R4 ;  /* 0x000000ffff0d7224 */ /* 0x000fce00078e0004 */
[----:B------:R-:W-:Y:S05]  /*226b0*/  WARPSYNC.COLLECTIVE R15, `(.L_x_8291) ;  /* 0x000000000f087348 */ /* 0x000fea0003c00000 */
[----:B------:R0:W1:Y:S02]  /*226c0*/  SHFL.UP P6, R14, R13, R12, R11 ;  /* 0x0400000c0d0e7389 */ /* 0x00006400000c000b */
[----:B01----:R-:W-:Y:S01]  /*226d0*/  ENDCOLLECTIVE ;  /* 0x000000000000791b */ /* 0x003fe20003800000 */
.L_x_8291:
        /* <DEDUP_REMOVED lines=8> */
.L_x_8292:
[----:B------:R-:W-:Y:S05]  /*22760*/  BRA `(.L_x_8293) ;  /* 0xffffffb400547947 */ /* 0x000fea000383ffff */
.L_x_8150:
[----:B------:R-:W-:Y:S01]  /*22770*/  BSSY B0, `(.L_x_8294) ;  /* 0x0000006000007945 */ /* 0x000fe20003800000 */
[----:B------:R-:W-:Y:S01]  /*22780*/  PLOP3.LUT P6, PT, P6, PT, PT, 0x8, 0x0 ;  /* 0x000000000000781c */ /* 0x000fe200037ce170 */
[----:B------:R-:W-:-:S12]  /*22790*/  IMAD.MOV.U32 R15, RZ, RZ, -0x1 ;  /* 0xffffffffff0f7424 */ /* 0x000fd800078e00ff */
[----:B0-----:R-:W-:Y:S05]  /*227a0*/  WARPSYNC.COLLECTIVE R15, `(.L_x_8295) ;  /* 0x000000000f087348 */ /* 0x001fea0003c00000 */
[----:B------:R-:W-:Y:S01]  /*227b0*/  VOTE.ANY R14, PT, P6 ;  /* 0x00000000000e7806 */ /* 0x000fe200030e0100 */
[----:B0-----:R-:W-:Y:S06]  /*227c0*/  ENDCOLLECTIVE ;  /* 0x000000000000791b */ /* 0x001fec0003800000 */
.L_x_8295:
[----:B------:R-:W-:Y:S05]  /*227d0*/  BSYNC B0 ;  /* 0x0000000000007941 */ /* 0x000fea0003800000 */
.L_x_8294:
        /* <DEDUP_REMOVED lines=10> */
.L_x_8296:
[----:B------:R-:W-:Y:S02]  /*22880*/  IMAD.MOV.U32 R13, RZ, RZ, R5 ;  /* 0x000000ffff0d7224 */ /* 0x000fe400078e0005 */
[----:B------:R-:W-:-:S07]  /*22890*/  IMAD.MOV.U32 R25, RZ, RZ, R14 ;  /* 0x000000ffff197224 */ /* 0x000fce00078e000e */
[----:B------:R-:W-:Y:S05]  /*228a0*/  WARPSYNC.COLLECTIVE R15, `(.L_x_8297) ;  /* 0x000000000f087348 */ /* 0x000fea0003c00000 */
[----:B------:R0:W1:Y:S02]  /*228b0*/  SHFL.IDX P6, R14, R13, R12, R11 ;  /* 0x0000000c0d0e7389 */ /* 0x00006400000c000b */
[----:B01----:R-:W-:Y:S01]  /*228c0*/  ENDCOLLECTIVE ;  /* 0x000000000000791b */ /* 0x003fe20003800000 */
.L_x_8297:
[----:B------:R-:W-:Y:S01]  /*228d0*/  IMAD.MOV.U32 R5, RZ, RZ, R14 ;  /* 0x000000ffff057224 */ /* 0x000fe200078e000e */
[----:B------:R-:W-:Y:S06]  /*228e0*/  BRA `(.L_x_8298) ;  /* 0xffffffb400347947 */ /* 0x000fec000383ffff */
.L_x_8152:
[----:B------:R-:W-:Y:S01]  /*228f0*/  BSSY B0, `(.L_x_8299) ;  /* 0x0000007000007945 */ /* 0x000fe20003800000 */
[----:B------:R-:W-:Y:S02]  /*22900*/  IMAD.MOV.U32 R13, RZ, RZ, R2 ;  /* 0x000000ffff0d7224 */ /* 0x000fe400078e0002 */
[----:B------:R-:W-:Y:S02]  /*22910*/  IMAD.MOV.U32 R11, RZ, RZ, 0x1f ;  /* 0x0000001fff0b7424 */ /* 0x000fe400078e00ff */
[----:B------:R-:W-:-:S07]  /*22920*/  IMAD.MOV.U32 R15, RZ, RZ, -0x1 ;  /* 0xffffffffff0f7424 */ /* 0x000fce00078e00ff */
[----:B0123--:R-:W-:Y:S05]  /*22930*/  WARPSYNC.COLLECTIVE R15, `(.L_x_8300) ;  /* 0x000000000f087348 */ /* 0x00ffea0003c00000 */
[----:B------:R4:W0:Y:S02]  /*22940*/  SHFL.IDX P6, R14, R13, R12, R11 ;  /* 0x0000000c0d0e7389 */ /* 0x00082400000c000b */
[----:B01234-:R-:W-:Y:S01]  /*22950*/  ENDCOLLECTIVE ;  /* 0x000000000000791b */ /* 0x01ffe20003800000 */
.L_x_8300:
[----:B------:R-:W-:Y:S05]  /*22960*/  BSYNC B0 ;  /* 0x0000000000007941 */ /* 0x000fea0003800000 */
.L_x_8299:
[----:B------:R-:W-:Y:S01]  /*22970*/  IMAD.MOV.U32 R24, RZ, RZ, R14 ;  /* 0x000000ffff187224 */ /* 0x000fe200078e000e */
[----:B------:R-:W-:Y:S06]  /*22980*/  BRA `(.L_x_8151) ;  /* 0xffffffb400247947 */ /* 0x000fec000383ffff */
.L_x_8158:
[----:B0-----:R0:W1:Y:S02]  /*22990*/  SYNCS.PHASECHK.TRANS64.TRYWAIT P0, [R7+URZ+0x28c20], R0 ;  /* 0x028c2000070075a7 */ /* 0x001064000800017f */
[----:B-1----:R-:W-:Y:S05]  /*229a0*/  @!P0 NANOSLEEP.SYNCS 0x989680 ;  /* 0x009896800000895d */ /* 0x002fea0003900000 */
[----:B------:R-:W1:Y:S02]  /*229b0*/  @!P0 SYNCS.PHASECHK.TRANS64 P0, [R7+URZ+0x28c20], R0 ;  /* 0x028c2000070085a7 */ /* 0x000e64000800007f */
[----:B-1----:R-:W-:Y:S05]  /*229c0*/  @!P0 BRA `(.L_x_8158) ;  /* 0xfffffffc00f08947 */ /* 0x002fea000383ffff */
[----:B------:R-:W-:Y:S05]  /*229d0*/  BRA `(.L_x_8301) ;  /* 0xffffffbc007c7947 */ /* 0x000fea000383ffff */
.L_x_8159:
        /* <DEDUP_REMOVED lines=11> */
.L_x_8303:
[----:B------:R-:W-:Y:S05]  /*22a90*/  BSYNC B0 ;  /* 0x0000000000007941 */ /* 0x000fea0003800000 */
.L_x_8302:
[----:B------:R-:W-:Y:S05]  /*22aa0*/  BRA `(.L_x_8304) ;  /* 0xffffffbc00647947 */ /* 0x000fea000383ffff */
.L_x_8160:
[----:B------:R-:W-:Y:S01]  /*22ab0*/  BSSY B0, `(.L_x_8305) ;  /* 0x0000006000007945 */ /* 0x000fe20003800000 */
[----:B------:R-:W-:-:S07]  /*22ac0*/  IMAD.MOV.U32 R15, RZ, RZ, -0x1 ;  /* 0xffffffffff0f7424 */ /* 0x000fce00078e00ff */
[----:B0-234-:R-:W-:Y:S05]  /*22ad0*/  WARPSYNC.COLLECTIVE R15, `(.L_x_8306) ;  /* 0x000000000f0c7348 */ /* 0x01dfea0003c00000 */
[----:B------:R-:W-:Y:S02]  /*22ae0*/  ELECT P6, UR62, PT ;  /* 0x00000000003e782f */ /* 0x000fe400038c0000 */
[----:B------:R-:W-:Y:S01]  /*22af0*/  MOV R14, UR62 ;  /* 0x0000003e000e7c02 */ /* 0x000fe20008000f00 */
[----:B0-234-:R-:W-:Y:S10]  /*22b00*/  ENDCOLLECTIVE ;  /* 0x000000000000791b */ /* 0x01dff40003800000 */
.L_x_8306:
[----:B------:R-:W-:Y:S05]  /*22b10*/  BSYNC B0 ;  /* 0x0000000000007941 */ /* 0x000fea0003800000 */
.L_x_8305:
[----:B------:R-:W-:Y:S05]  /*22b20*/  BRA `(.L_x_8307) ;  /* 0xffffffbc00587947 */ /* 0x000fea000383ffff */
.L_x_8162:
[----:B0-----:R0:W1:Y:S02]  /*22b30*/  SYNCS.PHASECHK.TRANS64.TRYWAIT P1, [R5+URZ+0x28c40], R0 ;  /* 0x028c4000050075a7 */ /* 0x001064000802017f */
[----:B-1----:R-:W-:Y:S05]  /*22b40*/  @!P1 NANOSLEEP.SYNCS 0x989680 ;  /* 0x009896800000995d */ /* 0x002fea0003900000 */
[----:B------:R-:W1:Y:S02]  /*22b50*/  @!P1 SYNCS.PHASECHK.TRANS64 P1, [R5+URZ+0x28c40], R0 ;  /* 0x028c4000050095a7 */ /* 0x000e64000802007f */
[----:B-1----:R-:W-:Y:S05]  /*22b60*/  @!P1 BRA `(.L_x_8162) ;  /* 0xfffffffc00f09947 */ /* 0x002fea000383ffff */
[----:B------:R-:W-:Y:S05]  /*22b70*/  BRA `(.L_x_8308) ;  /* 0xffffffbc00787947 */ /* 0x000fea000383ffff */
.L_x_8164:
[----:B-1----:R1:W0:Y:S02]  /*22b80*/  SYNCS.PHASECHK.TRANS64.TRYWAIT P1, [R3+URZ+0x28c40], R2 ;  /* 0x028c4002030075a7 */ /* 0x002224000802017f */
[----:B0-----:R-:W-:Y:S05]  /*22b90*/  @!P1 NANOSLEEP.SYNCS 0x989680 ;  /* 0x009896800000995d */ /* 0x001fea0003900000 */
[----:B------:R-:W0:Y:S02]  /*22ba0*/  @!P1 SYNCS.PHASECHK.TRANS64 P1, [R3+URZ+0x28c40], R2 ;  /* 0x028c4002030095a7 */ /* 0x000e24000802007f */
[----:B0-----:R-:W-:Y:S05]  /*22bb0*/  @!P1 BRA `(.L_x_8164) ;  /* 0xfffffffc00f09947 */ /* 0x001fea000383ffff */
[----:B------:R-:W-:Y:S05]  /*22bc0*/  BRA `(.L_x_8309) ;  /* 0xffffffbc00847947 */ /* 0x000fea000383ffff */
.L_x_8166:
[----:B------:R0:W0:Y:S02]  /*22bd0*/  SYNCS.PHASECHK.TRANS64.TRYWAIT P1, [R5+URZ+0x28c60], R0 ;  /* 0x028c6000050075a7 */ /* 0x000024000802017f */
[----:B0-----:R-:W-:Y:S05]  /*22be0*/  @!P1 NANOSLEEP.SYNCS 0x989680 ;  /* 0x009896800000995d */ /* 0x001fea0003900000 */
[----:B------:R-:W0:Y:S02]  /*22bf0*/  @!P1 SYNCS.PHASECHK.TRANS64 P1, [R5+URZ+0x28c60], R0 ;  /* 0x028c6000050095a7 */ /* 0x000e24000802007f */
[----:B0-----:R-:W-:Y:S05]  /*22c00*/  @!P1 BRA `(.L_x_8166) ;  /* 0xfffffffc00f09947 */ /* 0x001fea000383ffff */
[----:B------:R-:W-:Y:S05]  /*22c10*/  BRA `(.L_x_8310) ;  /* 0xffffffbc00807947 */ /* 0x000fea000383ffff */
.L_x_8311:
        /* <DEDUP_REMOVED lines=14> */
.L_x_15760:


//--------------------- .text._ZN7cutlass13device_kernelIN5flash11enable_sm90INS1_16FlashAttnFwdSm90INS1_25CollectiveMainloopFwdSm90ILi2EN4cute5tupleIJNS5_1CILi1EEES8_S8_EEENS6_IJNS7_ILi64EEESA_SA_EEELi512ENS_10bfloat16_tEfNS_4arch4Sm90ELb1ELb0ELb1ELb1ELb1ELb0ELb1ELb0ELb0ELb1ELb1ELb0EEENS1_21CollectiveEpilogueFwdINS6_IJSA_NS7_ILi512EEESA_EEES9_SC_SE_Li256ELb1ELb1ELb1ELb0EEENS1_36VarlenDynamicPersistentTileSchedulerILi64ELi64ELi256ELi128ELb1ELb1ELb1ELb1ELb1ELb1EEEEEEEEEvNT_6ParamsE --------------------------
	.section	.text._ZN7cutlass13device_kernelIN5flash11enable_sm90INS1_16FlashAttnFwdSm90INS1_25CollectiveMainloopFwdSm90ILi2EN4cute5tupleIJNS5_1CILi1EEES8_S8_EEENS6_IJNS7_ILi64EEESA_SA_EEELi512ENS_10bfloat16_tEfNS_4arch4Sm90ELb1ELb0ELb1ELb1ELb1ELb0ELb1ELb0ELb0ELb1ELb1ELb0EEENS1_21CollectiveEpilogueFwdINS6_IJSA_NS7_ILi512EEESA_EEES9_SC_SE_Li256ELb1ELb1ELb1ELb0EEENS1_36VarlenDynamicPersistentTileSchedulerILi64ELi64ELi256ELi128ELb1ELb1ELb1ELb1ELb1ELb1EEEEEEEEEvNT_6ParamsE,"ax",@progbits
	.align	128
.text._ZN7cutlass13device_kernelIN5flash11enable_sm90INS1_16FlashAttnFwdSm90INS1_25CollectiveMainloopFwdSm90ILi2EN4cute5tupleIJNS5_1CILi1EEES8_S8_EEENS6_IJNS7_ILi64EEESA_SA_EEELi512ENS_10bfloat16_tEfNS_4arch4Sm90ELb1ELb0ELb1ELb1ELb1ELb0ELb1ELb0ELb0ELb1ELb1ELb0EEENS1_21CollectiveEpilogueFwdINS6_IJSA_NS7_ILi512EEESA_EEES9_SC_SE_Li256ELb1ELb1ELb1ELb0EEENS1_36VarlenDynamicPersistentTileSchedulerILi64ELi64ELi256ELi128ELb1ELb1ELb1ELb1ELb1ELb1EEEEEEEEEvNT_6ParamsE:
        .type           _ZN7cutlass13device_kernelIN5flash11enable_sm90INS1_16FlashAttnFwdSm90INS1_25CollectiveMainloopFwdSm90ILi2EN4cute5tupleIJNS5_1CILi1EEES8_S8_EEENS6_IJNS7_ILi64EEESA_SA_EEELi512ENS_10bfloat16_tEfNS_4arch4Sm90ELb1ELb0ELb1ELb1ELb1ELb0ELb1ELb0ELb0ELb1ELb1ELb0EEENS1_21CollectiveEpilogueFwdINS6_IJSA_NS7_ILi512EEESA_EEES9_SC_SE_Li256ELb1ELb1ELb1ELb0EEENS1_36VarlenDynamicPersistentTileSchedulerILi64ELi64ELi256ELi128ELb1ELb1ELb1ELb1ELb1ELb1EEEEEEEEEvNT_6ParamsE,@function
        .size           _ZN7cutlass13device_kernelIN5flash11enable_sm90INS1_16FlashAttnFwdSm90INS1_25CollectiveMainloopFwdSm90ILi2EN4cute5tupleIJNS5_1CILi1EEES8_S8_EEENS6_IJNS7_ILi64EEESA_SA_EEELi512ENS_10bfloat16_tEfNS_4arch4Sm90ELb1ELb0ELb1ELb1ELb1ELb0ELb1ELb0ELb0ELb1ELb1ELb0EEENS1_21CollectiveEpilogueFwdINS6_IJSA_NS7_ILi512EEESA_EEES9_SC_SE_Li256ELb1ELb1ELb1ELb0EEENS1_36VarlenDynamicPersistentTileSchedulerILi64ELi64ELi256ELi128ELb1ELb1ELb1ELb1ELb1ELb1EEEEEEEEEvNT_6ParamsE,(.L_x_15761 - _ZN7cutlass13device_kernelIN5flash11enable_sm90INS1_16FlashAttnFwdSm90INS1_25CollectiveMainloopFwdSm90ILi2EN4cute5tupleIJNS5_1CILi1EEES8_S8_EEENS6_IJNS7_ILi64EEESA_SA_EEELi512ENS_10bfloat16_tEfNS_4arch4Sm90ELb1ELb0ELb1ELb1ELb1ELb0ELb1ELb0ELb0ELb1ELb1ELb0EEENS1_21CollectiveEpilogueFwdINS6_IJSA_NS7_ILi512EEESA_EEES9_SC_SE_Li256ELb1ELb1ELb1ELb0EEENS1_36VarlenDynamicPersistentTileSchedulerILi64ELi64ELi256ELi128ELb1ELb1ELb1ELb1ELb1ELb1EEEEEEEEEvNT_6ParamsE)
        .other          _ZN7cutlass13device_kernelIN5flash11enable_sm90INS1_16FlashAttnFwdSm90INS1_25CollectiveMainloopFwdSm90ILi2EN4cute5tupleIJNS5_1CILi1EEES8_S8_EEENS6_IJNS7_ILi64EEESA_SA_EEELi512ENS_10bfloat16_tEfNS_4arch4Sm90ELb1ELb0ELb1ELb1ELb1ELb0ELb1ELb0ELb0ELb1ELb1ELb0EEENS1_21CollectiveEpilogueFwdINS6_IJSA_NS7_ILi512EEESA_EEES9_SC_SE_Li256ELb1ELb1ELb1ELb0EEENS1_36VarlenDynamicPersistentTileSchedulerILi64ELi64ELi256ELi128ELb1ELb1ELb1ELb1ELb1ELb1EEEEEEEEEvNT_6ParamsE,@"STO_CUDA_ENTRY STV_DEFAULT"
_ZN7cutlass13device_kernelIN5flash11enable_sm90INS1_16FlashAttnFwdSm90INS1_25CollectiveMainloopFwdSm90ILi2EN4cute5tupleIJNS5_1CILi1EEES8_S8_EEENS6_IJNS7_ILi64EEESA_SA_EEELi512ENS_10bfloat16_tEfNS_4arch4Sm90ELb1ELb0ELb1ELb1ELb1ELb0ELb1ELb0ELb0ELb1ELb1ELb0EEENS1_21CollectiveEpilogueFwdINS6_IJSA_NS7_ILi512EEESA_EEES9_SC_SE_Li256ELb1ELb1ELb1ELb0EEENS1_36VarlenDynamicPersistentTileSchedulerILi64ELi64ELi256ELi128ELb1ELb1ELb1ELb1ELb1ELb1EEEEEEEEEvNT_6ParamsE:
        /* <DEDUP_REMOVED lines=43> */
.L_x_8312:
        /* <DEDUP_REMOVED lines=22> */
.L_x_8313:
        /* <DEDUP_REMOVED lines=18> */
.L_x_8314:
        /* <DEDUP_REMOVED lines=22> */
.L_x_8315:
        /* <DEDUP_REMOVED lines=23> */
.L_x_8316:
        /* <DEDUP_REMOVED lines=8> */
.L_x_8318:
[----:B------:R-:W-:-:S08]  /*0880*/  NOP ;  /* 0x0000000000007918 */ /* 0x000fd00000000000 */
[----:B------:R-:W0:Y:S02]  /*0890*/  USETMAXREG.TRY_ALLOC.CTAPOOL UP0, 0xe8 ;  /* 0x000000e8000079c8 */ /* 0x000e240008000600 */
[----:B0-----:R-:W-:-:S13]  /*08a0*/  PLOP3.LUT P0, PT, PT, PT, UP0, 0x80, 0x0 ;  /* 0x000000000000781c */ /* 0x001fda0003f0f008 */
[----:B------:R-:W-:Y:S05]  /*08b0*/  @!P0 BRA `(.L_x_8318) ;  /* 0xfffffffc00f08947 */ /* 0x000fea000383ffff */
[----:B------:R-:W-:Y:S01]  /*08c0*/  LOP3.LUT R2, R0, 0xffffff80, RZ, 0xc0, !PT ;  /* 0xffffff8000027812 */ /* 0x000fe200078ec0ff */
[----:B------:R-:W0:Y:S01]  /*08d0*/  S2R R3, SR_CgaCtaId ;  /* 0x0000000000037919 */ /* 0x000e220000008800 */
[----:B------:R-:W-:Y:S01]  /*08e0*/  MOV R17, 0x400 ;  /* 0x0000040000117802 */ /* 0x000fe20000000f00 */
[----:B------:R-:W-:Y:S01]  /*08f0*/  ULDC UR4, c[0x0][0xd3c] ;  /* 0x00034f0000047ab9 */ /* 0x000fe20000000800 */
[----:B------:R-:W-:-:S13]  /*0900*/  ISETP.NE.AND P0, PT, R2, 0x80, PT ;  /* 0x000000800200780c */ /* 0x000fda0003f05270 */
[----:B------:R-:W-:Y:S06]  /*0910*/  @!P0 BAR.ARV 0x8, 0x100 ;  /* 0x0204000000008b1d */ /* 0x000fec0000002000 */
[----:B------:R-:W-:Y:S02]  /*0920*/  ISETP.GE.U32.AND P0, PT, R0, 0x100, PT ;  /* 0x000001000000780c */ /* 0x000fe40003f06070 */
[----:B0-----:R-:W-:-:S11]  /*0930*/  LEA R17, R3, R17, 0x18 ;  /* 0x0000001103117211 */ /* 0x001fd600078ec0ff */
[----:B------:R-:W-:Y:S08]  /*0940*/  @P0 BAR.ARV 0xf, 0x100 ;  /* 0x03c4000000000b1d */ /* 0x000ff00000002000 */
[----:B------:R-:W-:Y:S06]  /*0950*/  BAR.SYNC.DEFER_BLOCKING 0x5, 0x180 ;  /* 0x0146000000007b1d */ /* 0x000fec0000010000 */
[----:B------:R-:W0:Y:S02]  /*0960*/  LDS.128 R12, [R17+0x388d0] ;  /* 0x0388d000110c7984 */ /* 0x000e240000000c00 */
        /* <DEDUP_REMOVED lines=14> */
[----:B------:R-:W-:Y:S02]  /*0a50*/  LEA.HI R3, R3, R0, RZ, 0x2 ;  /* 0x0000000003037211 */ /* 0x000fe400078f10ff */
[----:B------:R-:W-:-:S02]  /*0a60*/  SHF.R.S32.HI R6, RZ, 0x5, R5 ;  /* 0x00000005ff067819 */ /* 0x000fc40000011405 */
[----:B------:R-:W-:Y:S02]  /*0a70*/  LOP3.LUT R13, R3, 0xfffffffc, RZ, 0xc0, !PT ;  /* 0xfffffffc030d7812 */ /* 0x000fe400078ec0ff */
[----:B------:R-:W-:Y:S02]  /*0a80*/  LOP3.LUT R3, R4, 0xfffffff0, RZ, 0xc0, !PT ;  /* 0xfffffff004037812 */ /* 0x000fe400078ec0ff */
[----:B------:R-:W-:Y:S01]  /*0a90*/  SHF.R.S32.HI R7, RZ, 0x1f, R5 ;  /* 0x0000001fff077819 */ /* 0x000fe20000011405 */
[C---:B------:R-:W-:Y:S01]  /*0aa0*/  IMAD.IADD R13, R0.reuse, 0x1, -R13 ;  /* 0x00000001000d7824 */ /* 0x040fe200078e0a0d */
[----:B------:R-:W-:Y:S01]  /*0ab0*/  SHF.R.S32.HI R5, RZ, 0x4, R4 ;  /* 0x00000004ff057819 */ /* 0x000fe20000011404 */
[----:B------:R-:W-:Y:S01]  /*0ac0*/  IMAD.IADD R3, R0, 0x1, -R3 ;  /* 0x0000000100037824 */ /* 0x000fe200078e0a03 */
[----:B------:R-:W-:Y:S02]  /*0ad0*/  LOP3.LUT R9, R2, 0xffffff80, RZ, 0xc0, !PT ;  /* 0xffffff8002097812 */ /* 0x000fe400078ec0ff */
[----:B------:R-:W-:-:S02]  /*0ae0*/  LOP3.LUT R11, R8, 0xfffffff8, RZ, 0xc0, !PT ;  /* 0xfffffff8080b7812 */ /* 0x000fc400078ec0ff */
[----:B------:R-:W-:Y:S01]  /*0af0*/  SHF.R.S32.HI R8, RZ, 0x1f, R3 ;  /* 0x0000001fff087819 */ /* 0x000fe20000011403 */
[----:B------:R-:W-:Y:S01]  /*0b00*/  IMAD.IADD R9, R0, 0x1, -R9 ;  /* 0x0000000100097824 */ /* 0x000fe200078e0a09 */
[----:B------:R-:W-:Y:S01]  /*0b10*/  LEA.HI R4, R4, R5, RZ, 0x1 ;  /* 0x0000000504047211 */ /* 0x000fe200078f08ff */
[----:B------:R-:W-:Y:S01]  /*0b20*/  IMAD.IADD R11, R0, 0x1, -R11 ;  /* 0x00000001000b7824 */ /* 0x000fe200078e0a0b */
[----:B------:R-:W-:Y:S02]  /*0b30*/  LEA.HI R7, R7, R6, RZ, 0x2 ;  /* 0x0000000607077211 */ /* 0x000fe400078f10ff */
[----:B------:R-:W-:Y:S01]  /*0b40*/  LEA.HI R10, R13, R13, RZ, 0x1 ;  /* 0x0000000d0d0a7211 */ /* 0x000fe200078f08ff */
[----:B------:R-:W-:Y:S01]  /*0b50*/  IMAD.SHL.U32 R18, R11, 0x8, RZ ;  /* 0x000000080b127824 */ /* 0x000fe200078e00ff */
[----:B------:R-:W-:Y:S02]  /*0b60*/  LEA.HI R8, R8, R3, RZ, 0x3 ;  /* 0x0000000308087211 */ /* 0x000fe400078f18ff */
[----:B------:R-:W-:Y:S01]  /*0b70*/  LOP3.LUT R4, R4, 0x1ffffffe, RZ, 0xc0, !PT ;  /* 0x1ffffffe04047812 */ /* 0x000fe200078ec0ff */
[C---:B------:R-:W-:Y:S01]  /*0b80*/  VIADD R198, R18.reuse, 0x40 ;  /* 0x0000004012c67836 */ /* 0x040fe20000000000 */
[----:B------:R-:W-:Y:S01]  /*0b90*/  SHF.R.S32.HI R20, RZ, 0x7, R2 ;  /* 0x00000007ff147819 */ /* 0x000fe20000011402 */
[----:B------:R-:W-:Y:S01]  /*0ba0*/  VIADD R197, R18, 0x80 ;  /* 0x0000008012c57836 */ /* 0x000fe20000000000 */
[----:B------:R-:W-:Y:S01]  /*0bb0*/  LOP3.LUT R7, R7, 0x3ffffc, RZ, 0xc0, !PT ;  /* 0x003ffffc07077812 */ /* 0x000fe200078ec0ff */
[----:B------:R-:W-:Y:S01]  /*0bc0*/  IMAD.IADD R4, R5, 0x1, -R4 ;  /* 0x0000000105047824 */ /* 0x000fe200078e0a04 */
[----:B------:R-:W-:Y:S01]  /*0bd0*/  SHF.R.S32.HI R0, RZ, 0x1f, R9 ;  /* 0x0000001fff007819 */ /* 0x000fe20000011409 */
[----:B------:R-:W-:Y:S01]  /*0be0*/  IMAD R12, R20, 0x100, R3 ;  /* 0x00000100140c7824 */ /* 0x000fe200078e0203 */
[----:B------:R-:W-:Y:S01]  /*0bf0*/  LOP3.LUT R16, R10, 0x1ffffffe, RZ, 0xc0, !PT ;  /* 0x1ffffffe0a107812 */ /* 0x000fe200078ec0ff */
[----:B------:R-:W-:Y:S01]  /*0c00*/  IMAD.IADD R7, R6, 0x1, -R7 ;  /* 0x0000000106077824 */ /* 0x000fe200078e0a07 */
[C---:B------:R-:W-:Y:S01]  /*0c10*/  LOP3.LUT R10, R8.reuse, 0xfffffff8, RZ, 0xc0, !PT ;  /* 0xfffffff8080a7812 */ /* 0x040fe200078ec0ff */
[----:B------:R-:W-:Y:S01]  /*0c20*/  IMAD.SHL.U32 R8, R8, 0x40, RZ ;  /* 0x0000004008087824 */ /* 0x000fe200078e00ff */
[-C--:B------:R-:W-:Y:S01]  /*0c30*/  LEA.HI R5, R0, R9.reuse, RZ, 0x2 ;  /* 0x0000000900057211 */ /* 0x080fe200078f10ff */
[----:B------:R-:W-:Y:S01]  /*0c40*/  IMAD R15, R7, 0x10, R12 ;  /* 0x00000010070f7824 */ /* 0x000fe200078e020c */
[----:B------:R-:W-:Y:S01]  /*0c50*/  LEA.HI R2, R2, R20, RZ, 0x1 ;  /* 0x0000001402027211 */ /* 0x000fe200078f08ff */
[----:B------:R-:W-:Y:S01]  /*0c60*/  IMAD.IADD R10, R3, 0x1, -R10 ;  /* 0x00000001030a7824 */ /* 0x000fe200078e0a0a */
[----:B------:R-:W-:Y:S01]  /*0c70*/  LEA.HI R3, R0, R9, RZ, 0x5 ;  /* 0x0000000900037211 */ /* 0x000fe200078f28ff */
[----:B------:R-:W-:Y:S01]  /*0c80*/  IMAD.SHL.U32 R4, R4, 0x8, RZ ;  /* 0x0000000804047824 */ /* 0x000fe200078e00ff */
[----:B------:R-:W-:Y:S01]  /*0c90*/  LOP3.LUT R12, R5, 0x7ffffffc, RZ, 0xc0, !PT ;  /* 0x7ffffffc050c7812 */ /* 0x000fe200078ec0ff */
[----:B------:R-:W-:Y:S01]  /*0ca0*/  IMAD.SHL.U32 R7, R10, 0x40, RZ ;  /* 0x000000400a077824 */ /* 0x000fe200078e00ff */
[--C-:B------:R-:W-:Y:S01]  /*0cb0*/  SHF.R.S32.HI R0, RZ, 0x2, R5.reuse ;  /* 0x00000002ff007819 */ /* 0x100fe20000011405 */
[----:B------:R-:W-:Y:S01]  /*0cc0*/  STL [R1+0x8], R20 ;  /* 0x0000081401007387 */ /* 0x000fe20000100800 */
[----:B------:R-:W-:Y:S01]  /*0cd0*/  SHF.R.S32.HI R5, RZ, 0x1f, R5 ;  /* 0x0000001fff057819 */ /* 0x000fe20000011405 */
[----:B------:R-:W-:Y:S01]  /*0ce0*/  IMAD.IADD R12, R9, 0x1, -R12 ;  /* 0x00000001090c7824 */ /* 0x000fe200078e0a0c */
[----:B------:R-:W-:Y:S01]  /*0cf0*/  SHF.R.S32.HI R3, RZ, 0x5, R3 ;  /* 0x00000005ff037819 */ /* 0x000fe20000011403 */
[----:B------:R-:W-:Y:S01]  /*0d00*/  IMAD.IADD R16, R13, 0x1, -R16 ;  /* 0x000000010d107824 */ /* 0x000fe200078e0a10 */
[----:B------:R-:W-:Y:S01]  /*0d10*/  LEA.HI R5, R5, R0, RZ, 0x3 ;  /* 0x0000000005057211 */ /* 0x000fe200078f18ff */
[----:B------:R-:W-:Y:S01]  /*0d20*/  IMAD.SHL.U32 R190, R12, 0x2, RZ ;  /* 0x000000020cbe7824 */ /* 0x000fe200078e00ff */
[----:B------:R-:W-:Y:S01]  /*0d30*/  LOP3.LUT R7, R7, 0x1c0, RZ, 0xc0, !PT ;  /* 0x000001c007077812 */ /* 0x000fe200078ec0ff */
[C---:B------:R-:W-:Y:S01]  /*0d40*/  VIADD R196, R18.reuse, 0xc0 ;  /* 0x000000c012c47836 */ /* 0x040fe20000000000 */
[----:B------:R-:W-:Y:S01]  /*0d50*/  LOP3.LUT R5, R5, 0xfffffff8, RZ, 0xc0, !PT ;  /* 0xfffffff805057812 */ /* 0x000fe200078ec0ff */
[----:B------:R-:W-:Y:S01]  /*0d60*/  VIADD R195, R18, 0x100 ;  /* 0x0000010012c37836 */ /* 0x000fe20000000000 */
[----:B------:R-:W-:Y:S01]  /*0d70*/  LOP3.LUT R9, R8, 0x7ffffe00, RZ, 0xc0, !PT ;  /* 0x7ffffe0008097812 */ /* 0x000fe200078ec0ff */
[--C-:B------:R-:W-:Y:S01]  /*0d80*/  IMAD.U32 R8, R15, 0x40, R4.reuse ;  /* 0x000000400f087824 */ /* 0x100fe200078e0004 */
[----:B------:R-:W-:Y:S01]  /*0d90*/  LOP3.LUT R4, R7, 0x8, R4, 0xf8, !PT ;  /* 0x0000000807047812 */ /* 0x000fe200078ef804 */
[----:B------:R-:W-:Y:S01]  /*0da0*/  IMAD.IADD R0, R0, 0x1, -R5 ;  /* 0x0000000100007824 */ /* 0x000fe200078e0a05 */
[----:B------:R-:W-:Y:S01]  /*0db0*/  SHF.R.U32.HI R7, RZ, 0x3, R7 ;  /* 0x00000003ff077819 */ /* 0x000fe20000011607 */
[----:B------:R-:W-:Y:S01]  /*0dc0*/  IMAD R9, R6, 0x400, R9 ;  /* 0x0000040006097824 */ /* 0x000fe200078e0209 */
[----:B------:R-:W-:Y:S01]  /*0dd0*/  STL [R1+0x2c], R8 ;  /* 0x00002c0801007387 */ /* 0x000fe20000100800 */
[----:B------:R-:W-:Y:S01]  /*0de0*/  IMAD R19, R3, 0x10, R0 ;  /* 0x0000001003137824 */ /* 0x000fe200078e0200 */
[----:B------:R-:W-:Y:S01]  /*0df0*/  LOP3.LUT R0, R2, 0xfffffe, RZ, 0xc0, !PT ;  /* 0x00fffffe02007812 */ /* 0x000fe200078ec0ff */
[----:B------:R-:W-:Y:S01]  /*0e00*/  IMAD.MOV.U32 R6, RZ, RZ, R14 ;  /* 0x000000ffff067224 */ /* 0x000fe200078e000e */
[----:B------:R-:W-:Y:S01]  /*0e10*/  LOP3.LUT R4, R4, R7, RZ, 0x3c, !PT ;  /* 0x0000000704047212 */ /* 0x000fe200078e3cff */
[----:B------:R-:W-:Y:S01]  /*0e20*/  IMAD.MOV.U32 R2, RZ, RZ, RZ ;  /* 0x000000ffff027224 */ /* 0x000fe200078e00ff */
[----:B------:R-:W-:Y:S01]  /*0e30*/  R2P PR, R10, 0x6 ;  /* 0x000000060a007804 */ /* 0x000fe20000000000 */
[----:B------:R-:W-:-:S02]  /*0e40*/  IMAD.IADD R0, R20, 0x1, -R0 ;  /* 0x0000000114007824 */ /* 0x000fc400078e0a00 */
[----:B------:R-:W-:Y:S02]  /*0e50*/  IMAD.IADD R4, R9, 0x1, R4 ;  /* 0x0000000109047824 */ /* 0x000fe400078e0204 */
[----:B------:R-:W-:Y:S01]  /*0e60*/  IMAD.SHL.U32 R3, R0, 0x100, RZ ;  /* 0x0000010000037824 */ /* 0x000fe200078e00ff */
[----:B------:R-:W-:Y:S01]  /*0e70*/  SEL R188, R188, 0xffffffe0, !P1 ;  /* 0xffffffe0bcbc7807 */ /* 0x000fe20004800000 */
[----:B------:R-:W-:Y:S01]  /*0e80*/  VIADD R0, R18, 0x180 ;  /* 0x0000018012007836 */ /* 0x000fe20000000000 */
[----:B------:R-:W-:Y:S01]  /*0e90*/  SHF.R.S32.HI R0, RZ, 0x1f, R198 ;  /* 0x0000001fff007819 */ /* 0x000fe200000114c6 */
[----:B------:R-:W-:Y:S01]  /*0ea0*/  IMAD.IADD R23, R190, 0x1, R3 ;  /* 0x00000001be177824 */ /* 0x000fe200078e0203 */
[----:B------:R0:W-:Y:S01]  /*0eb0*/  STL [R1+0x28], R3 ;  /* 0x0000280301007387 */ /* 0x0001e20000100800 */
[----:B------:R-:W-:Y:S02]  /*0ec0*/  IMAD R184, R4, 0x2, R17 ;  /* 0x0000000204b87824 */ /* 0x000fe400078e0211 */
[C---:B------:R-:W-:Y:S01]  /*0ed0*/  VIADD R0, R23.reuse, 0x10 ;  /* 0x0000001017007836 */ /* 0x040fe20000000000 */
[----:B------:R-:W-:Y:S01]  /*0ee0*/  SHF.R.S32.HI R5, RZ, 0x1f, R23 ;  /* 0x0000001fff057819 */ /* 0x000fe20000011417 */
[----:B------:R-:W-:-:S02]  /*0ef0*/  VIADD R228, R23, 0x20 ;  /* 0x0000002017e47836 */ /* 0x000fc40000000000 */
[C---:B------:R-:W-:Y:S01]  /*0f00*/  VIADD R227, R23.reuse, 0x28 ;  /* 0x0000002817e37836 */ /* 0x040fe20000000000 */
[----:B------:R-:W-:Y:S01]  /*0f10*/  SHF.R.S32.HI R0, RZ, 0x1f, R0 ;  /* 0x0000001fff007819 */ /* 0x000fe20000011400 */
[C---:B------:R-:W-:Y:S02]  /*0f20*/  VIADD R225, R23.reuse, 0x38 ;  /* 0x0000003817e17836 */ /* 0x040fe40000000000 */
[----:B0-----:R-:W-:Y:S01]  /*0f30*/  VIADD R3, R18, 0x1c0 ;  /* 0x000001c012037836 */ /* 0x001fe20000000000 */
[----:B------:R-:W-:Y:S01]  /*0f40*/  SHF.R.S32.HI R0, RZ, 0x1f, R227 ;  /* 0x0000001fff007819 */ /* 0x000fe200000114e3 */
        /* <DEDUP_REMOVED lines=61> */
[----:B------:R-:W-:Y:S02]  /*1320*/  IMAD R191, R16, 0x8, R19 ;  /* 0x0000000810bf7824 */ /* 0x000fe400078e0213 */
[----:B------:R-:W-:-:S07]  /*1330*/  IMAD.IADD R188, R188, 0x1, R187 ;  /* 0x00000001bcbc7824 */ /* 0x000fce00078e02bb */
.L_x_8382:
[----:B------:R-:W-:Y:S01]  /*1340*/  ULDC.64 UR6, c[0x0][0xd88] ;  /* 0x0003620000067ab9 */ /* 0x000fe20000000a00 */
[----:B------:R-:W-:Y:S01]  /*1350*/  ULDC.64 UR8, c[0x0][0xb10] ;  /* 0x0002c40000087ab9 */ /* 0x000fe20000000a00 */
[----:B------:R-:W-:Y:S01]  /*1360*/  UIMAD.WIDE UR6, UR5, 0x4, UR6 ;  /* 0x00000004050678a5 */ /* 0x000fe2000f8e0206 */
[----:B012---:R-:W0:Y:S05]  /*1370*/  LDC.64 R10, c[0x0][0x418] ;  /* 0x00010600ff0a7b82 */ /* 0x007e2a0000000a00 */
[----:B------:R-:W-:Y:S02]  /*1380*/  IMAD.U32 R192, RZ, RZ, UR6 ;  /* 0x00000006ffc07e24 */ /* 0x000fe4000f8e00ff */
[----:B------:R-:W-:Y:S01]  /*1390*/  IMAD.U32 R193, RZ, RZ, UR7 ;  /* 0x00000007ffc17e24 */ /* 0x000fe2000f8e00ff */
[----:B------:R-:W-:Y:S01]  /*13a0*/  ULDC.64 UR6, c[0x0][0xb20] ;  /* 0x0002c80000067ab9 */ /* 0x000fe20000000a00 */
[----:B------:R-:W1:Y:S03]  /*13b0*/  LDC R3, c[0x0][0x424] ;  /* 0x00010900ff037b82 */ /* 0x000e660000000800 */
[----:B------:R-:W2:Y:S01]  /*13c0*/  LDG.E R192, desc[UR42][R192.64] ;  /* 0x0000002ac0c07981 */ /* 0x000ea2000c1e1900 */
[----:B------:R-:W-:Y:S01]  /*13d0*/  ISETP.NE.U32.AND P1, PT, RZ, UR6, PT ;  /* 0x00000006ff007c0c */ /* 0x000fe2000bf25070 */
[----:B------:R-:W-:Y:S01]  /*13e0*/  IMAD.MOV.U32 R7, RZ, RZ, RZ ;  /* 0x000000ffff077224 */ /* 0x000fe200078e00ff */
[----:B------:R-:W-:-:S02]  /*13f0*/  ISETP.NE.U32.AND P0, PT, RZ, UR8, PT ;  /* 0x00000008ff007c0c */ /* 0x000fc4000bf05070 */
[----:B------:R-:W-:Y:S01]  /*1400*/  ISETP.NE.AND.EX P1, PT, RZ, UR7, PT, P1 ;  /* 0x00000007ff007c0c */ /* 0x000fe2000bf25310 */
[----:B---3--:R-:W3:Y:S01]  /*1410*/  LDC R186, c[0x0][0x2f0] ;  /* 0x0000bc00ffba7b82 */ /* 0x008ee20000000800 */
[----:B------:R-:W-:Y:S02]  /*1420*/  ISETP.NE.AND.EX P0, PT, RZ, UR9, PT, P0 ;  /* 0x00000009ff007c0c */ /* 0x000fe4000bf05300 */
[----:B--2---:R-:W-:-:S09]  /*1430*/  SHF.R.S32.HI R200, RZ, 0x1f, R192 ;  /* 0x0000001fffc87819 */ /* 0x004fd200000114c0 */
[----:B----4-:R-:W-:-:S04]  /*1440*/  @P1 LEA R4, P2, R192, UR6, 0x2 ;  /* 0x00000006c0041c11 */ /* 0x010fc8000f8410ff */
[C---:B------:R-:W-:Y:S02]  /*1450*/  @P1 LEA.HI.X R5, R192.reuse, UR7, R200, 0x2, P2 ;  /* 0x00000007c0051c11 */ /* 0x040fe400090f14c8 */
[----:B------:R-:W-:-:S03]  /*1460*/  @P0 LEA R8, P2, R192, UR8, 0x2 ;  /* 0x00000008c0080c11 */ /* 0x000fc6000f8410ff */
[----:B-----5:R2:W5:Y:S01]  /*1470*/  @P1 LDG.E R7, desc[UR42][R4.64] ;  /* 0x0000002a04071981 */ /* 0x020562000c1e1900 */
[----:B------:R-:W-:Y:S01]  /*1480*/  @P0 LEA.HI.X R9, R192, UR9, R200, 0x2, P2 ;  /* 0x00000009c0090c11 */ /* 0x000fe200090f14c8 */
[----:B------:R-:W-:-:S04]  /*1490*/  ULDC.64 UR8, c[0x0][0xb18] ;  /* 0x0002c60000087ab9 */ /* 0x000fc80000000a00 */
[----:B------:R2:W5:Y:S01]  /*14a0*/  @P0 LDG.E R185, desc[UR42][R8.64] ;  /* 0x0000002a08b90981 */ /* 0x000562000c1e1900 */
[----:B0-----:R-:W-:Y:S02]  /*14b0*/  ISETP.NE.U32.AND P1, PT, R10, RZ, PT ;  /* 0x000000ff0a00720c */ /* 0x001fe40003f25070 */
[----:B------:R-:W-:Y:S02]  /*14c0*/  ISETP.NE.U32.AND P2, PT, RZ, UR8, PT ;  /* 0x00000008ff007c0c */ /* 0x000fe4000bf45070 */
[C---:B------:R-:W-:Y:S02]  /*14d0*/  LOP3.LUT R0, R6.reuse, 0xff000000, RZ, 0xc0, !PT ;  /* 0xff00000006007812 */ /* 0x040fe400078ec0ff */
[----:B------:R-:W-:Y:S02]  /*14e0*/  ISETP.NE.AND.EX P1, PT, R11, RZ, PT, P1 ;  /* 0x000000ff0b00720c */ /* 0x000fe40003f25310 */
[----:B------:R-:W-:Y:S02]  /*14f0*/  ISETP.NE.AND.EX P2, PT, RZ, UR9, PT, P2 ;  /* 0x00000009ff007c0c */ /* 0x000fe4000bf45320 */
[----:B------:R-:W-:-:S02]  /*1500*/  LOP3.LUT R193, R6, 0xffff, RZ, 0xc0, !PT ;  /* 0x0000ffff06c17812 */ /* 0x000fc400078ec0ff */
[----:B------:R-:W-:Y:S02]  /*1510*/  LOP3.LUT R199, R6, 0xff0000, RZ, 0xc0, !PT ;  /* 0x00ff000006c77812 */ /* 0x000fe400078ec0ff */
[----:B------:R-:W-:Y:S02]  /*1520*/  SHF.R.U32.HI R0, RZ, 0x8, R0 ;  /* 0x00000008ff007819 */ /* 0x000fe40000011600 */
[----:B-1----:R-:W-:Y:S01]  /*1530*/  SEL R3, R3, 0x1, P1 ;  /* 0x0000000103037807 */ /* 0x002fe20000800000 */
[----:B--23--:R-:W-:Y:S06]  /*1540*/  @P0 BRA `(.L_x_8319) ;  /* 0x0000000000280947 */ /* 0x00cfec0003800000 */
[----:B------:R-:W-:Y:S01]  /*1550*/  ULDC.64 UR6, c[0x0][0xaf8] ;  /* 0x0002be0000067ab9 */ /* 0x000fe20000000a00 */
[----:B-----5:R-:W0:Y:S01]  /*1560*/  LDC R185, c[0x0][0x288] ;  /* 0x0000a200ffb97b82 */ /* 0x020e220000000800 */
[----:B------:R-:W-:-:S04]  /*1570*/  ISETP.NE.U32.AND P0, PT, RZ, UR6, PT ;  /* 0x00000006ff007c0c */ /* 0x000fc8000bf05070 */
[----:B------:R-:W-:-:S13]  /*1580*/  ISETP.NE.AND.EX P0, PT, RZ, UR7, PT, P0 ;  /* 0x00000007ff007c0c */ /* 0x000fda000bf05300 */
[----:B------:R-:W-:Y:S05]  /*1590*/  @!P0 BRA `(.L_x_8319) ;  /* 0x0000000000148947 */ /* 0x000fea0003800000 */
[----:B------:R-:W1:Y:S02]  /*15a0*/  LDC.64 R4, c[0x0][0xaf8] ;  /* 0x0002be00ff047b82 */ /* 0x000e640000000a00 */
[----:B-1----:R-:W-:-:S05]  /*15b0*/  IMAD.WIDE R4, R192, 0x4, R4 ;  /* 0x00000004c0047825 */ /* 0x002fca00078e0204 */
[----:B0-----:R-:W2:Y:S04]  /*15c0*/  LDG.E R185, desc[UR42][R4.64] ;  /* 0x0000002a04b97981 */ /* 0x001ea8000c1e1900 */
[----:B------:R-:W2:Y:S02]  /*15d0*/  LDG.E R6, desc[UR42][R4.64+0x4] ;  /* 0x0000042a04067981 */ /* 0x000ea4000c1e1900 */
[----:B--2---:R-:W-:-:S07]  /*15e0*/  IMAD.IADD R185, R6, 0x1, -R185 ;  /* 0x0000000106b97824 */ /* 0x004fce00078e0ab9 */
.L_x_8319:
[----:B------:R-:W-:Y:S01]  /*15f0*/  LEA.HI R199, R199, R0, RZ, 0x10 ;  /* 0x00000000c7c77211 */ /* 0x000fe200078f80ff */
[----:B------:R-:W-:Y:S01]  /*1600*/  IMAD R186, R3, R186, RZ ;  /* 0x000000ba03ba7224 */ /* 0x000fe200078e02ff */
[----:B------:R-:W-:Y:S06]  /*1610*/  @!P2 BRA `(.L_x_8320) ;  /* 0x000000000010a947 */ /* 0x000fec0003800000 */
[----:B------:R-:W-:-:S04]  /*1620*/  LEA R4, P0, R192, UR8, 0x2 ;  /* 0x00000008c0047c11 */ /* 0x000fc8000f8010ff */
[----:B------:R-:W-:-:S05]  /*1630*/  LEA.HI.X R5, R192, UR9, R200, 0x2, P0 ;  /* 0x00000009c0057c11 */ /* 0x000fca00080f14c8 */
[----:B------:R1:W5:Y:S01]  /*1640*/  LDG.E R186, desc[UR42][R4.64] ;  /* 0x0000002a04ba7981 */ /* 0x000362000c1e1900 */
[----:B------:R-:W-:Y:S05]  /*1650*/  BRA `(.L_x_8321) ;  /* 0x0000000000247947 */ /* 0x000fea0003800000 */
.L_x_8320:
        /* <DEDUP_REMOVED lines=9> */
.L_x_8321:
[----:B------:R-:W-:Y:S01]  /*16f0*/  UISETP.NE.AND UP0, UPT, UR41, 0x1, UPT ;  /* 0x000000012900788c */ /* 0x000fe2000bf05270 */
[----:B-----5:R-:W-:Y:S01]  /*1700*/  IMAD.IADD R186, R186, 0x1, -R7 ;  /* 0x00000001baba7824 */ /* 0x020fe200078e0a07 */
[----:B------:R-:W-:-:S03]  /*1710*/  USHF.L.U32 UR39, UR4, 0x6, URZ ;  /* 0x0000000604277899 */ /* 0x000fc6000800063f */
[----:B------:R-:W-:Y:S01]  /*1720*/  VIADD R0, R186, 0x3f ;  /* 0x0000003fba007836 */ /* 0x000fe20000000000 */
[----:B------:R-:W-:-:S04]  /*1730*/  PLOP3.LUT P0, PT, PT, PT, UP0, 0x80, 0x0 ;  /* 0x000000000000781c */ /* 0x000fc80003f0f008 */
[----:B------:R-:W-:-:S04]  /*1740*/  SHF.R.S32.HI R3, RZ, 0x1f, R0 ;  /* 0x0000001fff037819 */ /* 0x000fc80000011400 */
[----:B------:R-:W-:-:S04]  /*1750*/  LEA.HI R3, R3, R0, RZ, 0x6 ;  /* 0x0000000003037211 */ /* 0x000fc800078f30ff */
[----:B------:R-:W-:Y:S01]  /*1760*/  SHF.R.S32.HI R6, RZ, 0x6, R3 ;  /* 0x00000006ff067819 */ /* 0x000fe20000011403 */
[----:B------:R-:W-:Y:S06]  /*1770*/  @!P0 BRA `(.L_x_8322) ;  /* 0x0000001c00fc8947 */ /* 0x000fec0003800000 */
[----:B------:R-:W2:Y:S01]  /*1780*/  LDC R0, c[0x0][0x448] ;  /* 0x00011200ff007b82 */ /* 0x000ea20000000800 */
[----:B------:R-:W-:Y:S01]  /*1790*/  UIADD3 UR4, UR39, 0x3f, URZ ;  /* 0x0000003f27047890 */ /* 0x000fe2000fffe03f */
[----:B0-----:R-:W-:Y:S02]  /*17a0*/  IADD3 R185, R186, 0x40, -R185 ;  /* 0x00000040bab97810 */ /* 0x001fe40007ffe8b9 */
[----:B------:R-:W-:Y:S02]  /*17b0*/  LOP3.LUT R8, R199, 0xff, RZ, 0xc0, !PT ;  /* 0x000000ffc7087812 */ /* 0x000fe400078ec0ff */
[----:B--2---:R-:W-:Y:S01]  /*17c0*/  ISETP.NE.AND P0, PT, R0, 0x1, PT ;  /* 0x000000010000780c */ /* 0x004fe20003f05270 */
[----:B------:R-:W-:-:S12]  /*17d0*/  IMAD.U32 R0, RZ, RZ, UR4 ;  /* 0x00000004ff007e24 */ /* 0x000fd8000f8e00ff */
[----:B------:R-:W0:Y:S08]  /*17e0*/  @P0 LDC R3, c[0x0][0x44c] ;  /* 0x00011300ff030b82 */ /* 0x000e300000000800 */
[----:B-1----:R-:W1:Y:S01]  /*17f0*/  @P0 LDC R4, c[0x0][0x450] ;  /* 0x00011400ff040b82 */ /* 0x002e620000000800 */
[----:B0-----:R-:W-:-:S05]  /*1800*/  @P0 IMAD.HI.U32 R3, R3, UR4, RZ ;  /* 0x0000000403030c27 */ /* 0x001fca000f8e00ff */
        /* <DEDUP_REMOVED lines=9> */
[----:B------:R-:W-:-:S04]  /*18a0*/  SHF.R.U32.HI R0, RZ, 0x10, R199 ;  /* 0x00000010ff007819 */ /* 0x000fc800000116c7 */
[----:B------:R-:W-:-:S13]  /*18b0*/  ISETP.NE.AND P0, PT, R0, RZ, PT ;  /* 0x000000ff0000720c */ /* 0x000fda0003f05270 */
[----:B------:R-:W0:Y:S02]  /*18c0*/  @!P0 LDC R0, c[0x0][0xae8] ;  /* 0x0002ba00ff008b82 */ /* 0x000e240000000800 */
[-C--:B0-----:R-:W-:Y:S02]  /*18d0*/  IABS R7, R0.reuse ;  /* 0x0000000000077213 */ /* 0x081fe40000000000 */
        /* <DEDUP_REMOVED lines=26> */
.L_x_8323:
        /* <DEDUP_REMOVED lines=72> */
[----:B------:R-:W2:Y:S01]  /*1f00*/  LDL R4, [R1+0x8] ;  /* 0x0000080001047983 */ /* 0x000ea20000100800 */
        /* <DEDUP_REMOVED lines=9> */
[----:B------:R-:W-:Y:S01]  /*1fa0*/  UMOV UR7, 0x40000040 ;  /* 0x4000004000077882 */ /* 0x000fe20000000000 */
[----:B------:R-:W-:Y:S01]  /*1fb0*/  WARPGROUP.ARRIVE ;  /* 0x00000000000079c5 */ /* 0x000fe20000000000 */
        /* <DEDUP_REMOVED lines=12> */
[C---:B------:R-:W-:Y:S01]  /*2080*/  R2UR UR16, R5.reuse ;  /* 0x00000000051072ca */ /* 0x040fe200000e0000 */
[----:B------:R-:W-:Y:S01]  /*2090*/  VIADD R6, R5, 0x2 ;  /* 0x0000000205067836 */ /* 0x000fe20000000000 */
[----:B------:R-:W-:-:S04]  /*20a0*/  LOP3.LUT R3, R3, 0x2000000, RZ, 0xfc, !PT ;  /* 0x0200000003037812 */ /* 0x000fc800078efcff */
[----:B------:R-:W-:Y:S01]  /*20b0*/  R2UR UR12, R6 ;  /* 0x00000000060c72ca */ /* 0x000fe200000e0000 */
[----:B------:R-:W-:-:S04]  /*20c0*/  IMAD R4, R2, 0x1000, R3 ;  /* 0x0000100002047824 */ /* 0x000fc800078e0203 */
[C---:B------:R-:W-:Y:S01]  /*20d0*/  VIADD R6, R4.reuse, 0x80 ;  /* 0x0000008004067836 */ /* 0x040fe20000000000 */
[----:B------:R-:W-:-:S04]  /*20e0*/  R2UR UR18, R4 ;  /* 0x00000000041272ca */ /* 0x000fc800000e0000 */
[----:B------:R-:W-:Y:S01]  /*20f0*/  R2UR UR14, R6 ;  /* 0x00000000060e72ca */ /* 0x000fe200000e0000 */
[C---:B------:R-:W-:Y:S02]  /*2100*/  VIADD R6, R5.reuse, 0x4 ;  /* 0x0000000405067836 */ /* 0x040fe40000000000 */
[----:B------:R-:W-:-:S03]  /*2110*/  VIADD R5, R5, 0x6 ;  /* 0x0000000605057836 */ /* 0x000fc60000000000 */
[----:B------:R-:W-:Y:S01]  /*2120*/  R2UR UR8, R6 ;  /* 0x00000000060872ca */ /* 0x000fe200000e0000 */
[C---:B------:R-:W-:Y:S01]  /*2130*/  VIADD R6, R4.reuse, 0x100 ;  /* 0x0000010004067836 */ /* 0x040fe20000000000 */
[----:B------:R-:W-:Y:S01]  /*2140*/  R2UR UR4, R5 ;  /* 0x00000000050472ca */ /* 0x000fe200000e0000 */
[----:B------:R-:W-:Y:S01]  /*2150*/  HGMMA.64x256x16.F32.BF16 R24, gdesc[UR16].tnspB, RZ, !UPT, gsb0 ;  /* 0x43e00000101879f0 */ /* 0x000fe2000c0018ff */
[----:B------:R-:W-:Y:S02]  /*2160*/  VIADD R4, R4, 0x180 ;  /* 0x0000018004047836 */ /* 0x000fe40000000000 */
[----:B------:R-:W-:-:S03]  /*2170*/  R2UR UR10, R6 ;  /* 0x00000000060a72ca */ /* 0x000fc600000e0000 */
[----:B------:R-:W-:Y:S01]  /*2180*/  R2UR UR6, R4 ;  /* 0x00000000040672ca */ /* 0x000fe200000e0000 */
[----:B------:R-:W-:-:S05]  /*2190*/  IMAD.MOV.U32 R4, RZ, RZ, 0x1 ;  /* 0x00000001ff047424 */ /* 0x000fca00078e00ff */
[----:B------:R-:W-:-:S04]  /*21a0*/  SEL R4, R4, 0x2, !P0 ;  /* 0x0000000204047807 */ /* 0x000fc80004000000 */
[----:B------:R-:W-:-:S04]  /*21b0*/  LOP3.LUT R4, R4, 0x1, RZ, 0xfc, !PT ;  /* 0x0000000104047812 */ /* 0x000fc800078efcff */
[----:B------:R-:W-:Y:S01]  /*21c0*/  ISETP.NE.AND P1, PT, R4, 0x3, PT ;  /* 0x000000030400780c */ /* 0x000fe20003f25270 */
        /* <DEDUP_REMOVED lines=15> */
.L_x_8325:
[----:B------:R-:W0:Y:S01]  /*22c0*/  S2R R5, SR_CgaCtaId ;  /* 0x0000000000057919 */ /* 0x000e220000008800 */
[----:B------:R-:W-:Y:S01]  /*22d0*/  UIADD3 UR6, UR20, -0x2, URZ ;  /* 0xfffffffe14067890 */ /* 0x000fe2000fffe03f */
[----:B------:R-:W-:-:S04]  /*22e0*/  IMAD R4, R2, 0x8, R17 ;  /* 0x0000000802047824 */ /* 0x000fc800078e0211 */
[----:B------:R-:W-:Y:S01]  /*22f0*/  VIADD R4, R4, 0x38860 ;  /* 0x0003886004047836 */ /* 0x000fe20000000000 */
[----:B------:R-:W-:-:S04]  /*2300*/  ISETP.LE.AND P0, PT, R0, UR6, PT ;  /* 0x0000000600007c0c */ /* 0x000fc8000bf03270 */
[----:B0-----:R-:W-:-:S04]  /*2310*/  PRMT R4, R5, 0x654, R4 ;  /* 0x0000065405047816 */ /* 0x001fc80000000004 */
[----:B------:R0:W-:Y:S05]  /*2320*/  SYNCS.ARRIVE.TRANS64.RED.A1T0 RZ, [R4+URZ], RZ ;  /* 0x000000ff04ff79a7 */ /* 0x0001ea000810043f */
[----:B------:R-:W-:Y:S05]  /*2330*/  @!P0 BRA `(.L_x_8326) ;  /* 0x0000000800cc8947 */ /* 0x000fea0003800000 */
[----:B------:R-:W-:-:S05]  /*2340*/  UMOV UR20, UR6 ;  /* 0x0000000600147c82 */ /* 0x000fca0008000000 */
.L_x_8328:
        /* <DEDUP_REMOVED lines=9> */
[----:B------:R-:W-:Y:S01]  /*23e0*/  SEL R2, R2, RZ, P0 ;  /* 0x000000ff02027207 */ /* 0x000fe20000000000 */
        /* <DEDUP_REMOVED lines=139> */
[----:B------:R-:W-:Y:S02]  /*2ca0*/  R2UR UR6, R4 ;  /* 0x00000000040672ca */ /* 0x000fe400000e0000 */
[----:B------:R-:W-:Y:S01]  /*2cb0*/  SEL R4, RZ, 0x1, P0 ;  /* 0x00000001ff047807 */ /* 0x000fe20000000000 */
[----:B------:R-:W-:-:S02]  /*2cc0*/  WARPGROUP.DEPBAR.LE gsb0, 0x0 ;  /* 0x00008000000079c5 */ /* 0x000fc40000010000 */
[----:B------:R-:W-:-:S15]  /*2cd0*/  WARPGROUP.ARRIVE ;  /* 0x00000000000079c5 */ /* 0x000fde0000000000 */
[----:B------:R-:W-:-:S05]  /*2ce0*/  NOP ;  /* 0x0000000000007918 */ /* 0x000fca0000000000 */
        /* <DEDUP_REMOVED lines=9> */
[----:B------:R-:W-:Y:S01]  /*2d80*/  R2UR UR7, R4 ;  /* 0x00000000040772ca */ /* 0x000fe200000e0000 */
[----:B------:R-:W-:Y:S01]  /*2d90*/  UMOV UR6, UR20 ;  /* 0x0000001400067c82 */ /* 0x000fe20008000000 */
[----:B------:R-:W-:Y:S01]  /*2da0*/  UIADD3 UR20, UR20, -0x1, URZ ;  /* 0xffffffff14147890 */ /* 0x000fe2000fffe03f */
[----:B------:R-:W-:-:S10]  /*2db0*/  ISETP.LT.AND P0, PT, R0, UR6, PT ;  /* 0x0000000600007c0c */ /* 0x000fd4000bf01270 */
[----:B------:R-:W-:Y:S01]  /*2dc0*/  ULOP3.LUT UR37, UR37, UR7, URZ, 0x3c, !UPT ;  /* 0x0000000725257292 */ /* 0x000fe2000f8e3c3f */
[----:B------:R-:W-:Y:S02]  /*2dd0*/  WARPGROUP.DEPBAR.LE gsb0, 0x0 ;  /* 0x00008000000079c5 */ /* 0x000fe40000010000 */
[----:B------:R-:W-:Y:S06]  /*2de0*/  BAR.ARV 0xf, 0x100 ;  /* 0x03c4000000007b1d */ /* 0x000fec0000002000 */
[----:B------:R-:W-:Y:S05]  /*2df0*/  @!P1 BRA `(.L_x_8327) ;  /* 0x0000000000049947 */ /* 0x000fea0003800000 */
[----:B------:R-:W-:Y:S01]  /*2e00*/  BPT.TRAP 0x1 ;  /* 0x000000040000795c */ /* 0x000fe20000300000 */
.L_x_8327:
[----:B------:R-:W0:Y:S01]  /*2e10*/  S2R R5, SR_CgaCtaId ;  /* 0x0000000000057919 */ /* 0x000e220000008800 */
[----:B------:R-:W-:-:S04]  /*2e20*/  IMAD R4, R2, 0x8, R17 ;  /* 0x0000000802047824 */ /* 0x000fc800078e0211 */
[----:B------:R-:W-:-:S05]  /*2e30*/  VIADD R4, R4, 0x38860 ;  /* 0x0003886004047836 */ /* 0x000fca0000000000 */
[----:B0-----:R-:W-:-:S04]  /*2e40*/  PRMT R4, R5, 0x654, R4 ;  /* 0x0000065405047816 */ /* 0x001fc80000000004 */
[----:B------:R1:W-:Y:S01]  /*2e50*/  SYNCS.ARRIVE.TRANS64.RED.A1T0 RZ, [R4+URZ], RZ ;  /* 0x000000ff04ff79a7 */ /* 0x0003e2000810043f */
[----:B------:R-:W-:Y:S05]  /*2e60*/  @P0 BRA `(.L_x_8328) ;  /* 0xfffffff400380947 */ /* 0x000fea000383ffff */
.L_x_8326:
[----:B------:R-:W-:Y:S01]  /*2e70*/  BAR.SYNC.DEFER_BLOCKING 0xe, 0x100 ;  /* 0x0384000000007b1d */ /* 0x000fe20000010000 */
[C---:B------:R-:W-:Y:S01]  /*2e80*/  IMAD R0, R2.reuse, 0x40, R19 ;  /* 0x0000004002007824 */ /* 0x040fe200078e0213 */
[----:B------:R-:W-:Y:S01]  /*2e90*/  PLOP3.LUT P0, PT, PT, PT, PT, 0x8, 0x0 ;  /* 0x000000000000781c */ /* 0x000fe20003f0e170 */
[----:B------:R-:W-:Y:S02]  /*2ea0*/  VIADD R2, R2, 0x1 ;  /* 0x0000000102027836 */ /* 0x000fe40000000000 */
[----:B------:R-:W-:Y:S02]  /*2eb0*/  IMAD R17, R0, 0x4, R17 ;  /* 0x0000000400117824 */ /* 0x000fe400078e0211 */
[----:B------:R-:W-:Y:S01]  /*2ec0*/  IMAD.MOV.U32 R20, RZ, RZ, RZ ;  /* 0x000000ffff147224 */ /* 0x000fe200078e00ff */
[----:B------:R-:W-:-:S04]  /*2ed0*/  ISETP.NE.AND P1, PT, R2, 0x2, PT ;  /* 0x000000020200780c */ /* 0x000fc80003f25270 */
[----:B------:R-:W-:Y:S01]  /*2ee0*/  SEL R2, R2, RZ, P1 ;  /* 0x000000ff02027207 */ /* 0x000fe20000800000 */
[----:B------:R-:W2:Y:S04]  /*2ef0*/  LDS R3, [R17+0x38400] ;  /* 0x0384000011037984 */ /* 0x000ea80000000800 */
[----:B------:R-:W3:Y:S01]  /*2f00*/  LDS R0, [R17+0x38420] ;  /* 0x0384200011007984 */ /* 0x000ee20000000800 */
        /* <DEDUP_REMOVED lines=65> */
[-C--:B---3--:R-:W-:Y:S01]  /*3320*/  FMUL.FTZ R26, R26, R0.reuse ;  /* 0x000000001a1a7220 */ /* 0x088fe20000410000 */
[-C--:B------:R-:W-:Y:S01]  /*3330*/  FMUL.FTZ R27, R27, R0.reuse ;  /* 0x000000001b1b7220 */ /* 0x080fe20000410000 */
        /* <DEDUP_REMOVED lines=64> */
[----:B------:R-:W-:Y:S01]  /*3740*/  ULOP3.LUT UR37, UR37, UR4, URZ, 0x3c, !UPT ;  /* 0x0000000425257292 */ /* 0x000fe2000f8e3c3f */
[----:B------:R-:W-:Y:S06]  /*3750*/  BAR.ARV 0xf, 0x100 ;  /* 0x03c4000000007b1d */ /* 0x000fec0000002000 */
[----:B------:R-:W-:Y:S05]  /*3760*/  BRA `(.L_x_8324) ;  /* 0x000000ac00807947 */ /* 0x000fea0003800000 */
.L_x_8322:
[----:B------:R-:W2:Y:S01]  /*3770*/  LDC R0, c[0x0][0x448] ;  /* 0x00011200ff007b82 */ /* 0x000ea20000000800 */
[----:B------:R-:W-:Y:S01]  /*3780*/  UIADD3 UR4, UR39, 0x3f, URZ ;  /* 0x0000003f27047890 */ /* 0x000fe2000fffe03f */
[----:B01----:R-:W-:Y:S02]  /*3790*/  IADD3 R5, R186, 0x40, -R185 ;  /* 0x00000040ba057810 */ /* 0x003fe40007ffe8b9 */
[----:B------:R-:W-:Y:S02]  /*37a0*/  LOP3.LUT R16, R16, 0xfffffffd, RZ, 0xc0, !PT ;  /* 0xfffffffd10107812 */ /* 0x000fe400078ec0ff */
[----:B--2---:R-:W-:-:S13]  /*37b0*/  ISETP.NE.AND P0, PT, R0, 0x1, PT ;  /* 0x000000010000780c */ /* 0x004fda0003f05270 */
[----:B------:R-:W0:Y:S01]  /*37c0*/  @P0 LDC R0, c[0x0][0x44c] ;  /* 0x00011300ff000b82 */ /* 0x000e220000000800 */
[----:B------:R-:W-:-:S07]  /*37d0*/  @P0 LOP3.LUT R16, R16, 0x2, RZ, 0xfc, !PT ;  /* 0x0000000210100812 */ /* 0x000fce00078efcff */
[----:B------:R-:W1:Y:S01]  /*37e0*/  @P0 LDC R4, c[0x0][0x450] ;  /* 0x00011400ff040b82 */ /* 0x000e620000000800 */
[----:B0-----:R-:W-:-:S04]  /*37f0*/  @P0 IMAD.HI.U32 R3, R0, UR4, RZ ;  /* 0x0000000400030c27 */ /* 0x001fc8000f8e00ff */
[----:B------:R-:W-:Y:S01]  /*3800*/  IMAD.U32 R0, RZ, RZ, UR4 ;  /* 0x00000004ff007e24 */ /* 0x000fe2000f8e00ff */
[----:B------:R-:W-:Y:S01]  /*3810*/  UMOV UR4, URZ ;  /* 0x0000003f00047c82 */ /* 0x000fe20008000000 */
[----:B-1----:R-:W-:-:S05]  /*3820*/  @P0 SHF.R.U32.HI R0, RZ, R4, R3 ;  /* 0x00000004ff000219 */ /* 0x002fca0000011603 */
[----:B------:R-:W-:-:S05]  /*3830*/  IMAD.IADD R0, R5, 0x1, R0 ;  /* 0x0000000105007824 */ /* 0x000fca00078e0200 */
[----:B------:R-:W-:-:S04]  /*3840*/  SHF.R.S32.HI R3, RZ, 0x1f, R0 ;  /* 0x0000001fff037819 */ /* 0x000fc80000011400 */
[----:B------:R-:W-:Y:S02]  /*3850*/  LEA.HI R3, R3, R0, RZ, 0x6 ;  /* 0x0000000003037211 */ /* 0x000fe400078f30ff */
[----:B------:R-:W-:Y:S02]  /*3860*/  LOP3.LUT R0, R199, 0xff, RZ, 0xc0, !PT ;  /* 0x000000ffc7007812 */ /* 0x000fe400078ec0ff */
[----:B------:R-:W-:Y:S02]  /*3870*/  SHF.R.S32.HI R3, RZ, 0x6, R3 ;  /* 0x00000006ff037819 */ /* 0x000fe40000011403 */
[----:B------:R-:W-:Y:S02]  /*3880*/  R2UR UR38, R0 ;  /* 0x00000000002672ca */ /* 0x000fe400000e0000 */
[----:B------:R-:W-:-:S04]  /*3890*/  VIMNMX R6, R6, R3, PT ;  /* 0x0000000306067248 */ /* 0x000fc80003fe0100 */
[----:B------:R-:W-:-:S13]  /*38a0*/  ISETP.GE.AND P0, PT, R6, 0x1, PT ;  /* 0x000000010600780c */ /* 0x000fda0003f06270 */
[----:B------:R-:W-:Y:S05]  /*38b0*/  @!P0 BRA `(.L_x_8329) ;  /* 0x0000000000948947 */ /* 0x000fea0003800000 */
[----:B------:R-:W-:Y:S01]  /*38c0*/  SHF.R.U32.HI R5, RZ, 0x10, R199 ;  /* 0x00000010ff057819 */ /* 0x000fe200000116c7 */
[----:B------:R-:W-:-:S03]  /*38d0*/  UMOV UR4, URZ ;  /* 0x0000003f00047c82 */ /* 0x000fc60008000000 */
[----:B------:R-:W-:-:S13]  /*38e0*/  ISETP.NE.AND P0, PT, R5, RZ, PT ;  /* 0x000000ff0500720c */ /* 0x000fda0003f05270 */
[----:B------:R-:W0:Y:S02]  /*38f0*/  @!P0 LDC R5, c[0x0][0xae8] ;  /* 0x0002ba00ff058b82 */ /* 0x000e240000000800 */
[-C--:B0-----:R-:W-:Y:S02]  /*3900*/  IABS R0, R5.reuse ;  /* 0x0000000500007213 */ /* 0x081fe40000000000 */
[----:B------:R-:W-:Y:S02]  /*3910*/  IABS R8, R5 ;  /* 0x0000000500087213 */ /* 0x000fe40000000000 */
[----:B------:R-:W-:Y:S02]  /*3920*/  R2UR UR8, R0 ;  /* 0x00000000000872ca */ /* 0x000fe400000e0000 */
[C---:B------:R-:W-:Y:S02]  /*3930*/  IADD3 R0, R5.reuse, -0x1, R6 ;  /* 0xffffffff05007810 */ /* 0x040fe40007ffe006 */
[----:B------:R-:W-:-:S02]  /*3940*/  R2UR UR9, R5 ;  /* 0x00000000050972ca */ /* 0x000fc400000e0000 */
[----:B------:R-:W-:Y:S02]  /*3950*/  IABS R7, R0 ;  /* 0x0000000000077213 */ /* 0x000fe40000000000 */
[----:B------:R-:W-:Y:S02]  /*3960*/  LOP3.LUT R0, R0, R5, RZ, 0x3c, !PT ;  /* 0x0000000500007212 */ /* 0x000fe400078e3cff */
[----:B------:R-:W-:-:S03]  /*3970*/  R2UR UR7, R7 ;  /* 0x00000000070772ca */ /* 0x000fc600000e0000 */
[----:B------:R-:W0:Y:S04]  /*3980*/  I2F.RP R3, UR8 ;  /* 0x0000000800037d06 */ /* 0x000e280008209400 */
[----:B------:R-:W-:-:S06]  /*3990*/  UISETP.NE.AND UP0, UPT, UR9, URZ, UPT ;  /* 0x0000003f0900728c */ /* 0x000fcc000bf05270 */
[----:B------:R-:W-:Y:S01]  /*39a0*/  PLOP3.LUT P0, PT, PT, PT, UP0, 0x80, 0x0 ;  /* 0x000000000000781c */ /* 0x000fe20003f0f008 */
        /* <DEDUP_REMOVED lines=16> */
[----:B------:R-:W-:Y:S01]  /*3ab0*/  UISETP.GE.AND UP2, UPT, UR6, URZ, UPT ;  /* 0x0000003f0600728c */ /* 0x000fe2000bf46270 */
[----:B------:R-:W-:-:S08]  /*3ac0*/  @!P0 R2UR UR6, R5 ;  /* 0x00000000050682ca */ /* 0x000fd000000e0000 */
[----:B------:R-:W-:-:S07]  /*3ad0*/  @UP1 UIADD3 UR5, UR5, 0x1, URZ ;  /* 0x0000000105051890 */ /* 0x000fce000fffe03f */
[----:B------:R-:W-:Y:S02]  /*3ae0*/  UMOV UR4, UR5 ;  /* 0x0000000500047c82 */ /* 0x000fe40008000000 */
[----:B------:R-:W-:Y:S02]  /*3af0*/  @!UP2 UIADD3 UR4, -UR4, URZ, URZ ;  /* 0x0000003f0404a290 */ /* 0x000fe4000fffe13f */
[----:B------:R-:W-:-:S12]  /*3b00*/  @!UP0 ULOP3.LUT UR4, URZ, UR6, URZ, 0x33, !UPT ;  /* 0x000000063f048292 */ /* 0x000fd8000f8e333f */
.L_x_8329:
[----:B------:R-:W-:Y:S02]  /*3b10*/  UIMAD UR38, UR38, UR4, URZ ;  /* 0x00000004262672a4 */ /* 0x000fe4000f8e023f */
[----:B------:R-:W-:Y:S01]  /*3b20*/  IMAD.U32 R3, RZ, RZ, UR4 ;  /* 0x00000004ff037e24 */ /* 0x000fe2000f8e00ff */
[----:B------:R-:W-:Y:S01]  /*3b30*/  PLOP3.LUT P0, PT, PT, PT, PT, 0x80, 0x0 ;  /* 0x000000000000781c */ /* 0x000fe20003f0f070 */
[----:B------:R-:W-:Y:S01]  /*3b40*/  IMAD.MOV.U32 R20, RZ, RZ, RZ ;  /* 0x000000ffff147224 */ /* 0x000fe200078e00ff */
[----:B------:R-:W-:Y:S02]  /*3b50*/  CS2R R150, SRZ ;  /* 0x0000000000967805 */ /* 0x000fe4000001ff00 */
[----:B------:R-:W-:Y:S02]  /*3b60*/  CS2R R148, SRZ ;  /* 0x0000000000947805 */ /* 0x000fe4000001ff00 */
[----:B------:R-:W-:Y:S01]  /*3b70*/  VIADDMNMX R168, R3, UR38, R6, PT ;  /* 0x0000002603a87c46 */ /* 0x000fe2000b800106 */
[----:B------:R-:W-:Y:S01]  /*3b80*/  IMAD.MOV.U32 R3, RZ, RZ, RZ ;  /* 0x000000ffff037224 */ /* 0x000fe200078e00ff */
[----:B------:R-:W-:-:S02]  /*3b90*/  CS2R R146, SRZ ;  /* 0x0000000000927805 */ /* 0x000fc4000001ff00 */
[----:B------:R-:W-:Y:S02]  /*3ba0*/  CS2R R144, SRZ ;  /* 0x0000000000907805 */ /* 0x000fe4000001ff00 */
[----:B------:R-:W-:Y:S02]  /*3bb0*/  ISETP.GT.AND P1, PT, R168, UR38, PT ;  /* 0x00000026a8007c0c */ /* 0x000fe4000bf24270 */
        /* <DEDUP_REMOVED lines=61> */
[----:B------:R-:W2:Y:S04]  /*3f90*/  LDL R0, [R1+0x8] ;  /* 0x0000080001007983 */ /* 0x000ea80000100800 */
        /* <DEDUP_REMOVED lines=28> */
.L_x_8330:
        /* <DEDUP_REMOVED lines=10> */
[----:B------:R-:W0:Y:S02]  /*4200*/  SYNCS.PHASECHK.TRANS64.TRYWAIT P1, [R17+URZ+0x38800], R6 ;  /* 0x03880006110075a7 */ /* 0x000e24000802017f */
[----:B0-----:R-:W-:Y:S05]  /*4210*/  @!P1 BRA `(.L_x_8331) ;  /* 0x0000015c007c9947 */ /* 0x001fea0003800000 */
.L_x_8475:
[----:B------:R-:W-:Y:S05]  /*4220*/  @!P0 BRA `(.L_x_8332) ;  /* 0x0000000000048947 */ /* 0x000fea0003800000 */
[----:B------:R-:W-:Y:S01]  /*4230*/  BPT.TRAP 0x1 ;  /* 0x000000040000795c */ /* 0x000fe20000300000 */
.L_x_8332:
[----:B------:R-:W-:Y:S02]  /*4240*/  IMAD.U32 R8, RZ, RZ, UR37 ;  /* 0x00000025ff087e24 */ /* 0x000fe4000f8e00ff */
[----:B------:R-:W-:-:S03]  /*4250*/  IMAD R9, R2, 0x8, R17 ;  /* 0x0000000802097824 */ /* 0x000fc600078e0211 */
[----:B------:R-:W-:-:S04]  /*4260*/  SHF.L.U32 R8, R8, 0x1f, RZ ;  /* 0x0000001f08087819 */ /* 0x000fc800000006ff */
[----:B------:R1:W2:Y:S01]  /*4270*/  SYNCS.PHASECHK.TRANS64.TRYWAIT P1, [R9+URZ+0x38830], R8 ;  /* 0x03883008090075a7 */ /* 0x0002a2000802017f */
[----:B------:R-:W-:Y:S05]  /*4280*/  @!P0 BRA `(.L_x_8333) ;  /* 0x0000000000048947 */ /* 0x000fea0003800000 */
[----:B------:R-:W-:Y:S01]  /*4290*/  BPT.TRAP 0x1 ;  /* 0x000000040000795c */ /* 0x000fe20000300000 */
.L_x_8333:
[----:B------:R-:W-:-:S05]  /*42a0*/  VIADD R0, R17, 0x22400 ;  /* 0x0002240011007836 */ /* 0x000fca0000000000 */
[----:B------:R-:W-:-:S04]  /*42b0*/  SHF.R.U32.HI R0, RZ, 0x4, R0 ;  /* 0x00000004ff007819 */ /* 0x000fc80000011600 */
[----:B------:R-:W-:Y:S01]  /*42c0*/  LOP3.LUT R0, R0, 0x3fff, RZ, 0xc0, !PT ;  /* 0x00003fff00007812 */ /* 0x000fe200078ec0ff */
[----:B--2---:R-:W-:Y:S06]  /*42d0*/  @P1 BRA `(.L_x_8334) ;  /* 0x0000000000081947 */ /* 0x004fec0003800000 */
[----:B------:R-:W2:Y:S02]  /*42e0*/  SYNCS.PHASECHK.TRANS64.TRYWAIT P1, [R9+URZ+0x38830], R8 ;  /* 0x03883008090075a7 */ /* 0x000ea4000802017f */
[----:B--2---:R-:W-:Y:S05]  /*42f0*/  @!P1 BRA `(.L_x_8335) ;  /* 0x0000015c00589947 */ /* 0x004fea0003800000 */
.L_x_8334:
[----:B------:R-:W-:Y:S05]  /*4300*/  WARPSYNC.ALL ;  /* 0x0000000000007948 */ /* 0x000fea0003800000 */
[----:B------:R-:W-:Y:S01]  /*4310*/  LOP3.LUT R4, R0, 0x10000, RZ, 0xfc, !PT ;  /* 0x0001000000047812 */ /* 0x000fe200078efcff */
[----:B------:R-:W-:Y:S01]  /*4320*/  VIADD R0, R17, 0x20400 ;  /* 0x0002040011007836 */ /* 0x000fe20000000000 */
[----:B------:R-:W-:-:S03]  /*4330*/  WARPGROUP.ARRIVE ;  /* 0x00000000000079c5 */ /* 0x000fc60000000000 */
[----:B------:R-:W-:Y:S01]  /*4340*/  IMAD R3, R2, 0x200, R4 ;  /* 0x0000020002037824 */ /* 0x000fe200078e0204 */
[----:B------:R-:W-:Y:S01]  /*4350*/  UMOV UR11, 0x40000040 ;  /* 0x40000040000b7882 */ /* 0x000fe20000000000 */
[----:B------:R-:W-:Y:S01]  /*4360*/  UMOV UR9, 0x40000040 ;  /* 0x4000004000097882 */ /* 0x000fe20000000000 */
[----:B------:R-:W-:Y:S01]  /*4370*/  SHF.R.U32.HI R0, RZ, 0x4, R0 ;  /* 0x00000004ff007819 */ /* 0x000fe20000011600 */
[----:B------:R-:W-:Y:S01]  /*4380*/  UMOV UR15, 0x40000040 ;  /* 0x40000040000f7882 */ /* 0x000fe20000000000 */
[----:B------:R-:W-:Y:S01]  /*4390*/  R2UR UR10, R3 ;  /* 0x00000000030a72ca */ /* 0x000fe200000e0000 */
[----:B------:R-:W-:Y:S01]  /*43a0*/  UMOV UR13, 0x40000040 ;  /* 0x40000040000d7882 */ /* 0x000fe20000000000 */
[----:B------:R-:W-:Y:S01]  /*43b0*/  LOP3.LUT R0, R0, 0x3fff, RZ, 0xc0, !PT ;  /* 0x00003fff00007812 */ /* 0x000fe200078ec0ff */
[----:B------:R-:W-:Y:S01]  /*43c0*/  UMOV UR19, 0x40000040 ;  /* 0x4000004000137882 */ /* 0x000fe20000000000 */
[----:B------:R-:W-:Y:S01]  /*43d0*/  UMOV UR17, 0x40000040 ;  /* 0x4000004000117882 */ /* 0x000fe20000000000 */
[----:B------:R-:W-:Y:S01]  /*43e0*/  UMOV UR23, 0x40000040 ;  /* 0x4000004000177882 */ /* 0x000fe20000000000 */
[----:B------:R-:W-:Y:S01]  /*43f0*/  LOP3.LUT R0, R0, 0x10000, RZ, 0xfc, !PT ;  /* 0x0001000000007812 */ /* 0x000fe200078efcff */
[----:B------:R-:W-:-:S03]  /*4400*/  UMOV UR21, 0x40000040 ;  /* 0x4000004000157882 */ /* 0x000fc60000000000 */
[C---:B------:R-:W-:Y:S01]  /*4410*/  R2UR UR8, R0.reuse ;  /* 0x00000000000872ca */ /* 0x040fe200000e0000 */
[C---:B------:R-:W-:Y:S02]  /*4420*/  VIADD R3, R0.reuse, 0x2 ;  /* 0x0000000200037836 */ /* 0x040fe40000000000 */
[----:B------:R-:W-:Y:S02]  /*4430*/  UIADD3 UR14, UR10, 0x2, URZ ;  /* 0x000000020a0e7890 */ /* 0x000fe4000fffe03f */
[----:B------:R-:W-:Y:S01]  /*4440*/  UIADD3 UR18, UR10, 0x4, URZ ;  /* 0x000000040a127890 */ /* 0x000fe2000fffe03f */
[----:B------:R-:W-:Y:S01]  /*4450*/  R2UR UR12, R3 ;  /* 0x00000000030c72ca */ /* 0x000fe200000e0000 */
[C---:B------:R-:W-:Y:S01]  /*4460*/  VIADD R3, R0.reuse, 0x4 ;  /* 0x0000000400037836 */ /* 0x040fe20000000000 */
[----:B------:R-:W-:Y:S01]  /*4470*/  UIADD3 UR22, UR10, 0x6, URZ ;  /* 0x000000060a167890 */ /* 0x000fe2000fffe03f */
[----:B------:R-:W-:-:S03]  /*4480*/  VIADD R0, R0, 0x6 ;  /* 0x0000000600007836 */ /* 0x000fc60000000000 */
[----:B------:R-:W-:Y:S01]  /*4490*/  R2UR UR16, R3 ;  /* 0x00000000031072ca */ /* 0x000fe200000e0000 */
[----:B------:R-:W-:Y:S01]  /*44a0*/  HGMMA.64x64x16.F32.BF16 R24, gdesc[UR8], RZ, !UPT, gsb0 ;  /* 0x00e00000081879f0 */ /* 0x000fe2000c0018ff */
[----:B------:R-:W-:Y:S02]  /*44b0*/  R2UR UR20, R0 ;  /* 0x00000000001472ca */ /* 0x000fe400000e0000 */
        /* <DEDUP_REMOVED lines=10> */
[----:B------:R-:W3:Y:S02]  /*4560*/  SYNCS.PHASECHK.TRANS64.TRYWAIT P1, [R17+URZ+0x38810], R6 ;  /* 0x03881006110075a7 */ /* 0x000ee4000802017f */
[----:B---3--:R-:W-:Y:S05]  /*4570*/  @!P1 BRA `(.L_x_8336) ;  /* 0x0000015800cc9947 */ /* 0x008fea0003800000 */
.L_x_8476:
[----:B------:R-:W-:Y:S05]  /*4580*/  @!P0 BRA `(.L_x_8337) ;  /* 0x0000000000048947 */ /* 0x000fea0003800000 */
[----:B------:R-:W-:Y:S01]  /*4590*/  BPT.TRAP 0x1 ;  /* 0x000000040000795c */ /* 0x000fe20000300000 */
.L_x_8337:
[----:B------:R4:W0:Y:S01]  /*45a0*/  SYNCS.PHASECHK.TRANS64.TRYWAIT P1, [R9+URZ+0x38850], R8 ;  /* 0x03885008090075a7 */ /* 0x000822000802017f */
[----:B------:R-:W-:Y:S05]  /*45b0*/  @!P0 BRA `(.L_x_8338) ;  /* 0x0000000000048947 */ /* 0x000fea0003800000 */
[----:B------:R-:W-:Y:S01]  /*45c0*/  BPT.TRAP 0x1 ;  /* 0x000000040000795c */ /* 0x000fe20000300000 */
.L_x_8338:
[C---:B------:R-:W-:Y:S02]  /*45d0*/  VIADD R0, R17.reuse, 0x400 ;  /* 0x0000040011007836 */ /* 0x040fe40000000000 */
[----:B------:R-:W-:-:S03]  /*45e0*/  VIADD R3, R17, 0x26400 ;  /* 0x0002640011037836 */ /* 0x000fc60000000000 */
[----:B------:R-:W-:Y:S02]  /*45f0*/  SHF.R.U32.HI R0, RZ, 0x4, R0 ;  /* 0x00000004ff007819 */ /* 0x000fe40000011600 */
[----:B------:R-:W-:Y:S02]  /*4600*/  SHF.R.U32.HI R3, RZ, 0x4, R3 ;  /* 0x00000004ff037819 */ /* 0x000fe40000011603 */
[----:B------:R-:W-:Y:S02]  /*4610*/  LOP3.LUT R0, R0, 0x3fff, RZ, 0xc0, !PT ;  /* 0x00003fff00007812 */ /* 0x000fe400078ec0ff */
[----:B------:R-:W-:Y:S02]  /*4620*/  LOP3.LUT R3, R3, 0x3fff, RZ, 0xc0, !PT ;  /* 0x00003fff03037812 */ /* 0x000fe400078ec0ff */
[----:B------:R-:W-:Y:S02]  /*4630*/  LOP3.LUT R0, R0, 0x10000, RZ, 0xfc, !PT ;  /* 0x0001000000007812 */ /* 0x000fe400078efcff */
[----:B------:R-:W-:-:S03]  /*4640*/  LOP3.LUT R3, R3, 0x10000, RZ, 0xfc, !PT ;  /* 0x0001000003037812 */ /* 0x000fc600078efcff */
[----:B------:R-:W-:Y:S01]  /*4650*/  IMAD R5, R2, 0x1000, R0 ;  /* 0x0000100002057824 */ /* 0x000fe200078e0200 */
[----:B0-----:R-:W-:Y:S06]  /*4660*/  @P1 BRA `(.L_x_8339) ;  /* 0x0000000000081947 */ /* 0x001fec0003800000 */
[----:B------:R-:W0:Y:S02]  /*4670*/  SYNCS.PHASECHK.TRANS64.TRYWAIT P1, [R9+URZ+0x38850], R8 ;  /* 0x03885008090075a7 */ /* 0x000e24000802017f */
[----:B0-----:R-:W-:Y:S05]  /*4680*/  @!P1 BRA `(.L_x_8340) ;  /* 0x00000158009c9947 */ /* 0x001fea0003800000 */
.L_x_8339:
[----:B------:R-:W-:Y:S01]  /*4690*/  R2UR UR24, R3 ;  /* 0x00000000031872ca */ /* 0x000fe200000e0000 */
[----:B------:R-:W-:Y:S01]  /*46a0*/  WARPGROUP.ARRIVE ;  /* 0x00000000000079c5 */ /* 0x000fe20000000000 */
[----:B------:R-:W-:Y:S01]  /*46b0*/  R2UR UR26, R5 ;  /* 0x00000000051a72ca */ /* 0x000fe200000e0000 */
[----:B------:R-:W-:Y:S01]  /*46c0*/  UMOV UR25, 0x40000040 ;  /* 0x4000004000197882 */ /* 0x000fe20000000000 */
[----:B------:R-:W-:Y:S01]  /*46d0*/  UMOV UR27, 0x40000040 ;  /* 0x40000040001b7882 */ /* 0x000fe20000000000 */
[----:B------:R-:W-:Y:S01]  /*46e0*/  VIADD R7, R3, 0x2 ;  /* 0x0000000203077836 */ /* 0x000fe20000000000 */
[----:B------:R-:W-:Y:S01]  /*46f0*/  UMOV UR5, 0x40000040 ;  /* 0x4000004000057882 */ /* 0x000fe20000000000 */
[----:B---3--:R-:W-:Y:S01]  /*4700*/  VIADD R6, R5, 0x2 ;  /* 0x0000000205067836 */ /* 0x008fe20000000000 */
[----:B------:R-:W-:Y:S01]  /*4710*/  UMOV UR7, 0x40000040 ;  /* 0x4000004000077882 */ /* 0x000fe20000000000 */
[----:B------:R-:W0:Y:S01]  /*4720*/  S2R R10, SR_TID.X ;  /* 0x00000000000a7919 */ /* 0x000e220000002100 */
[----:B------:R-:W-:Y:S01]  /*4730*/  R2UR UR4, R7 ;  /* 0x00000000070472ca */ /* 0x000fe200000e0000 */
[----:B------:R-:W-:Y:S01]  /*4740*/  VIADD R7, R3, 0x4 ;  /* 0x0000000403077836 */ /* 0x000fe20000000000 */
[----:B------:R-:W-:Y:S01]  /*4750*/  R2UR UR6, R6 ;  /* 0x00000000060672ca */ /* 0x000fe200000e0000 */
[----:B------:R-:W-:-:S02]  /*4760*/  VIADD R6, R5, 0x4 ;  /* 0x0000000405067836 */ /* 0x000fc40000000000 */
[----:B------:R-:W-:Y:S01]  /*4770*/  HGMMA.64x64x16.F32.BF16 R24, gdesc[UR24], R24, gsb0 ;  /* 0x00e00000181879f0 */ /* 0x000fe20008001818 */
[----:B------:R-:W-:Y:S01]  /*4780*/  VIADD R11, R5, 0x800 ;  /* 0x00000800050b7836 */ /* 0x000fe20000000000 */
[----:B0-----:R-:W-:Y:S01]  /*4790*/  SHF.R.U32.HI R10, RZ, 0x7, R10 ;  /* 0x00000007ff0a7819 */ /* 0x001fe2000001160a */
        /* <DEDUP_REMOVED lines=8> */
[----:B------:R-:W-:Y:S01]  /*4820*/  VIADD R6, R5, 0x6 ;  /* 0x0000000605067836 */ /* 0x000fe20000000000 */
        /* <DEDUP_REMOVED lines=115> */
[----:B------:R-:W0:Y:S01]  /*4f60*/  SHFL.IDX PT, R6, R10, RZ, 0x1f ;  /* 0x00001fff0a067589 */ /* 0x000e2200000e0000 */
[----:B------:R-:W-:Y:S01]  /*4f70*/  VIADD R7, R3, 0x800 ;  /* 0x0000080003077836 */ /* 0x000fe20000000000 */
[----:B0-----:R-:W-:-:S04]  /*4f80*/  ISETP.GT.AND P1, PT, R6, 0x7f, PT ;  /* 0x0000007f0600780c */ /* 0x001fc80003f24270 */
[----:B------:R-:W-:-:S05]  /*4f90*/  SEL R6, RZ, 0x2, !P1 ;  /* 0x00000002ff067807 */ /* 0x000fca0004800000 */
[C---:B-12-4-:R-:W-:Y:S02]  /*4fa0*/  IMAD.IADD R8, R6.reuse, 0x1, R7 ;  /* 0x0000000106087824 */ /* 0x056fe400078e0207 */
        /* <DEDUP_REMOVED lines=12> */
[----:B------:R-:W-:Y:S02]  /*5070*/  IMAD.IADD R13, R11, 0x1, R8 ;  /* 0x000000010b0d7824 */ /* 0x000fe400078e0208 */
        /* <DEDUP_REMOVED lines=133> */
[----:B------:R-:W-:-:S02]  /*58d0*/  IMAD.IADD R10, R10, 0x1, R11 ;  /* 0x000000010a0a7824 */ /* 0x000fc400078e020b */
[----:B------:R-:W-:Y:S01]  /*58e0*/  IMAD.MOV.U32 R11, RZ, RZ, 0x40 ;  /* 0x00000040ff0b7424 */ /* 0x000fe200078e00ff */
[----:B------:R-:W-:Y:S02]  /*58f0*/  WARPGROUP.DEPBAR.LE gsb0, 0x0 ;  /* 0x00008000000079c5 */ /* 0x000fe40000010000 */
[----:B------:R-:W-:-:S06]  /*5900*/  WARPGROUP.ARRIVE ;  /* 0x00000000000079c5 */ /* 0x000fcc0000000000 */
[----:B------:R-:W-:Y:S01]  /*5910*/  HGMMA.64x64x16.F32.BF16 R24, gdesc[UR4], R24, gsb0 ;  /* 0x00e00000041879f0 */ /* 0x000fe20008001818 */
[----:B------:R-:W-:Y:S01]  /*5920*/  R2UR UR4, R6 ;  /* 0x00000000060472ca */ /* 0x000fe200000e0000 */
[----:B------:R-:W-:Y:S01]  /*5930*/  UMOV UR5, 0x40000040 ;  /* 0x4000004000057882 */ /* 0x000fe20000000000 */
[----:B------:R-:W-:Y:S01]  /*5940*/  R2UR UR6, R8 ;  /* 0x00000000080672ca */ /* 0x000fe200000e0000 */
[----:B------:R-:W-:Y:S01]  /*5950*/  UMOV UR7, 0x40000040 ;  /* 0x4000004000077882 */ /* 0x000fe20000000000 */
[----:B------:R-:W-:-:S04]  /*5960*/  SEL R6, R11, 0x3e, P1 ;  /* 0x0000003e0b067807 */ /* 0x000fc80000800000 */
[----:B------:R-:W-:Y:S01]  /*5970*/  LOP3.LUT R6, R6, 0x6, RZ, 0xc0, !PT ;  /* 0x0000000606067812 */ /* 0x000fe200078ec0ff */
        /* <DEDUP_REMOVED lines=8> */
[----:B------:R-:W-:-:S04]  /*5a00*/  SEL R7, R7, 0xf80, P1 ;  /* 0x00000f8007077807 */ /* 0x000fc80000800000 */
        /* <DEDUP_REMOVED lines=16> */
.L_x_8341:
[----:B------:R-:W0:Y:S01]  /*5b10*/  LDC R5, c[0x0][0x448] ;  /* 0x00011200ff057b82 */ /* 0x000e220000000800 */
[----:B------:R-:W-:Y:S01]  /*5b20*/  ULDC UR4, c[0x0][0xad0] ;  /* 0x0002b40000047ab9 */ /* 0x000fe20000000800 */
[----:B------:R-:W-:Y:S01]  /*5b30*/  ULDC UR10, c[0x0][0xa80] ;  /* 0x0002a000000a7ab9 */ /* 0x000fe20000000800 */
[----:B------:R-:W-:Y:S01]  /*5b40*/  FMUL.FTZ R24, R24, UR4 ;  /* 0x0000000418187c20 */ /* 0x000fe20008410000 */
[----:B------:R-:W-:Y:S01]  /*5b50*/  FMUL.FTZ R25, R25, UR4 ;  /* 0x0000000419197c20 */ /* 0x000fe20008410000 */
[----:B------:R-:W-:Y:S01]  /*5b60*/  FMUL.FTZ R28, R28, UR4 ;  /* 0x000000041c1c7c20 */ /* 0x000fe20008410000 */
[----:B------:R-:W-:Y:S01]  /*5b70*/  FMUL.FTZ R33, R33, UR4 ;  /* 0x0000000421217c20 */ /* 0x000fe20008410000 */
        /* <DEDUP_REMOVED lines=18> */
[----:B------:R-:W-:Y:S01]  /*5ca0*/  VIADD R5, R191, UR39 ;  /* 0x00000027bf057c36 */ /* 0x000fe20008000000 */
[----:B------:R0:W2:Y:S01]  /*5cb0*/  MUFU.TANH R10, R28 ;  /* 0x0000001c000a7308 */ /* 0x0000a20000002400 */
[----:B------:R-:W-:Y:S01]  /*5cc0*/  FMUL.FTZ R31, R31, UR4 ;  /* 0x000000041f1f7c20 */ /* 0x000fe20008410000 */
[----:B------:R-:W-:Y:S01]  /*5cd0*/  FMUL.FTZ R34, R34, UR4 ;  /* 0x0000000422227c20 */ /* 0x000fe20008410000 */
[----:B------:R-:W-:-:S02]  /*5ce0*/  IMAD.MOV.U32 R57, RZ, RZ, R5 ;  /* 0x000000ffff397224 */ /* 0x000fc400078e0005 */
        /* <DEDUP_REMOVED lines=12> */
[----:B------:R-:W5:Y:S01]  /*5db0*/  MUFU.TANH R32, R32 ;  /* 0x0000002000207308 */ /* 0x000f620000002400 */
[----:B------:R-:W-:Y:S01]  /*5dc0*/  FMUL.FTZ R55, R55, UR4 ;  /* 0x0000000437377c20 */ /* 0x000fe20008410000 */
[----:B------:R-:W5:Y:S01]  /*5dd0*/  S2R R169, SR_CgaCtaId ;  /* 0x0000000000a97919 */ /* 0x000f620000008800 */
[----:B------:R-:W1:Y:S01]  /*5de0*/  @P5 LDC R13, c[0x0][0x450] ;  /* 0x00011400ff0d5b82 */ /* 0x000e620000000800 */
[----:B------:R-:W-:Y:S01]  /*5df0*/  UMOV UR23, 0x40000040 ;  /* 0x4000004000177882 */ /* 0x000fe20000000000 */
[----:B------:R-:W-:Y:S01]  /*5e00*/  UMOV UR7, 0x40000040 ;  /* 0x4000004000077882 */ /* 0x000fe20000000000 */
[----:B------:R-:W-:Y:S01]  /*5e10*/  UMOV UR15, 0x40000040 ;  /* 0x40000040000f7882 */ /* 0x000fe20000000000 */
[----:B------:R-:W-:Y:S01]  /*5e20*/  UMOV UR19, 0x40000040 ;  /* 0x4000004000137882 */ /* 0x000fe20000000000 */
[----:B------:R-:W-:Y:S08]  /*5e30*/  MUFU.TANH R36, R36 ;  /* 0x0000002400247308 */ /* 0x000ff00000002400 */
[----:B------:R-:W-:Y:S01]  /*5e40*/  MUFU.TANH R37, R37 ;  /* 0x0000002500257308 */ /* 0x000fe20000002400 */
[----:B----4-:R-:W-:-:S04]  /*5e50*/  @P5 IMAD.HI.U32 R6, R5, R6, RZ ;  /* 0x0000000605065227 */ /* 0x010fc800078e00ff */
[----:B------:R-:W-:-:S03]  /*5e60*/  IMAD R5, R168, -0x40, R11 ;  /* 0xffffffc0a8057824 */ /* 0x000fc600078e020b */
[----:B------:R-:W-:Y:S01]  /*5e70*/  MUFU.TANH R40, R40 ;  /* 0x0000002800287308 */ /* 0x000fe20000002400 */
[----:B-1----:R-:W-:Y:S02]  /*5e80*/  @P5 SHF.R.U32.HI R57, RZ, R13, R6 ;  /* 0x0000000dff395219 */ /* 0x002fe40000011606 */
[----:B------:R-:W-:Y:S02]  /*5e90*/  IADD3 R6, R186, 0x1, R5 ;  /* 0x00000001ba067810 */ /* 0x000fe40007ffe005 */
[----:B0-----:R-:W-:Y:S01]  /*5ea0*/  IADD3 R28, -R190, R5, R186 ;  /* 0x00000005be1c7210 */ /* 0x001fe20007ffe1ba */
[----:B------:R-:W0:Y:S02]  /*5eb0*/  SHFL.IDX PT, R8, R57, RZ, 0x1c1f ;  /* 0x001c1fff39087589 */ /* 0x000e2400000e0000 */
[----:B------:R1:W4:Y:S02]  /*5ec0*/  MUFU.TANH R13, R33 ;  /* 0x00000021000d7308 */ /* 0x0003240000002400 */
[----:B------:R-:W4:Y:S06]  /*5ed0*/  SHFL.IDX PT, R57, R57, 0x1, 0x1c1f ;  /* 0x003c1f0039397f89 */ /* 0x000f2c00000e0000 */
[----:B------:R-:W4:Y:S01]  /*5ee0*/  MUFU.TANH R41, R41 ;  /* 0x0000002900297308 */ /* 0x000f220000002400 */
[----:B-1----:R-:W-:-:S07]  /*5ef0*/  IADD3 R33, -R185, R6, -R190 ;  /* 0x00000006b9217210 */ /* 0x002fce0007ffe9be */
[----:B------:R-:W1:Y:S01]  /*5f00*/  MUFU.TANH R44, R44 ;  /* 0x0000002c002c7308 */ /* 0x000e620000002400 */
[----:B0-----:R-:W-:-:S07]  /*5f10*/  VIADDMNMX R21, R8, R33, R28, PT ;  /* 0x0000002108157246 */ /* 0x001fce000380011c */
[----:B------:R-:W0:Y:S01]  /*5f20*/  MUFU.TANH R27, R45 ;  /* 0x0000002d001b7308 */ /* 0x000e220000002400 */
[C---:B------:R-:W-:Y:S02]  /*5f30*/  ISETP.GT.AND P1, PT, R21.reuse, RZ, PT ;  /* 0x000000ff1500720c */ /* 0x040fe40003f24270 */
[C---:B------:R-:W-:Y:S02]  /*5f40*/  ISETP.GT.AND P2, PT, R21.reuse, 0x1, PT ;  /* 0x000000011500780c */ /* 0x040fe40003f44270 */
[----:B------:R-:W-:-:S03]  /*5f50*/  ISETP.GT.AND P3, PT, R21, 0x8, PT ;  /* 0x000000081500780c */ /* 0x000fc60003f64270 */
[----:B------:R-:W0:Y:S01]  /*5f60*/  MUFU.TANH R48, R48 ;  /* 0x0000003000307308 */ /* 0x000e220000002400 */
[----:B------:R-:W-:Y:S02]  /*5f70*/  FSEL R29, R24, -INF , P1 ;  /* 0xff800000181d7808 */ /* 0x000fe40000800000 */
[----:B------:R-:W-:Y:S02]  /*5f80*/  FSEL R20, R20, -INF , P2 ;  /* 0xff80000014147808 */ /* 0x000fe40001000000 */
[----:B------:R-:W-:Y:S02]  /*5f90*/  ISETP.GT.AND P1, PT, R21, 0x9, PT ;  /* 0x000000091500780c */ /* 0x000fe40003f24270 */
[----:B--2---:R-:W-:Y:S01]  /*5fa0*/  FSEL R8, R10, -INF , P3 ;  /* 0xff8000000a087808 */ /* 0x004fe20001800000 */
[----:B------:R-:W2:Y:S01]  /*5fb0*/  MUFU.TANH R26, R49 ;  /* 0x00000031001a7308 */ /* 0x000ea20000002400 */
[----:B------:R-:W-:Y:S02]  /*5fc0*/  FMNMX.FTZ R5, R29, R20, !PT ;  /* 0x000000141d057209 */ /* 0x000fe40007810000 */
[----:B------:R-:W-:-:S02]  /*5fd0*/  ISETP.GT.AND P2, PT, R21, 0x10, PT ;  /* 0x000000101500780c */ /* 0x000fc40003f44270 */
[----:B---3--:R-:W-:Y:S02]  /*5fe0*/  FSEL R6, R12, -INF , P1 ;  /* 0xff8000000c067808 */ /* 0x008fe40000800000 */
[----:B------:R-:W-:Y:S01]  /*5ff0*/  FMNMX.FTZ R11, R8, R5, !PT ;  /* 0x00000005080b7209 */ /* 0x000fe20007810000 */
[----:B------:R-:W3:Y:S01]  /*6000*/  MUFU.TANH R52, R52 ;  /* 0x0000003400347308 */ /* 0x000ee20000002400 */
[----:B------:R-:W-:Y:S02]  /*6010*/  ISETP.GT.AND P1, PT, R21, 0x11, PT ;  /* 0x000000111500780c */ /* 0x000fe40003f24270 */
[----:B-----5:R-:W-:Y:S02]  /*6020*/  FSEL R5, R32, -INF , P2 ;  /* 0xff80000020057808 */ /* 0x020fe40001000000 */
[----:B------:R-:W-:Y:S02]  /*6030*/  FMNMX.FTZ R12, R6, R11, !PT ;  /* 0x0000000b060c7209 */ /* 0x000fe40007810000 */
[----:B----4-:R-:W-:Y:S01]  /*6040*/  FSEL R10, R13, -INF , P1 ;  /* 0xff8000000d0a7808 */ /* 0x010fe20000800000 */
[----:B------:R-:W4:Y:S01]  /*6050*/  MUFU.TANH R53, R53 ;  /* 0x0000003500357308 */ /* 0x000f220000002400 */
[----:B------:R-:W-:-:S02]  /*6060*/  ISETP.GT.AND P2, PT, R21, 0x18, PT ;  /* 0x000000181500780c */ /* 0x000fc40003f44270 */
[----:B------:R-:W-:Y:S02]  /*6070*/  FMNMX.FTZ R13, R5, R12, !PT ;  /* 0x0000000c050d7209 */ /* 0x000fe40007810000 */
[C---:B------:R-:W-:Y:S02]  /*6080*/  ISETP.GT.AND P1, PT, R21.reuse, 0x19, PT ;  /* 0x000000191500780c */ /* 0x040fe40003f24270 */
[----:B------:R-:W-:Y:S01]  /*6090*/  FSEL R11, R36, -INF , P2 ;  /* 0xff800000240b7808 */ /* 0x000fe20001000000 */
[----:B------:R5:W-:Y:S01]  /*60a0*/  MUFU.TANH R58, R30 ;  /* 0x0000001e003a7308 */ /* 0x000be20000002400 */
[----:B------:R-:W-:Y:S02]  /*60b0*/  FMNMX.FTZ R14, R10, R13, !PT ;  /* 0x0000000d0a0e7209 */ /* 0x000fe40007810000 */
[----:B------:R-:W-:Y:S02]  /*60c0*/  ISETP.GT.AND P2, PT, R21, 0x20, PT ;  /* 0x000000201500780c */ /* 0x000fe40003f44270 */
[----:B------:R-:W-:-:S02]  /*60d0*/  FSEL R12, R37, -INF , P1 ;  /* 0xff800000250c7808 */ /* 0x000fc40000800000 */
[----:B------:R-:W-:Y:S01]  /*60e0*/  FMNMX.FTZ R15, R11, R14, !PT ;  /* 0x0000000e0b0f7209 */ /* 0x000fe20007810000 */
[----:B------:R5:W-:Y:S01]  /*60f0*/  MUFU.TANH R32, R31 ;  /* 0x0000001f00207308 */ /* 0x000be20000002400 */
[C---:B------:R-:W-:Y:S02]  /*6100*/  ISETP.GT.AND P1, PT, R21.reuse, 0x21, PT ;  /* 0x000000211500780c */ /* 0x040fe40003f24270 */
[----:B------:R-:W-:Y:S02]  /*6110*/  FSEL R13, R40, -INF , P2 ;  /* 0xff800000280d7808 */ /* 0x000fe40001000000 */
[----:B------:R-:W-:Y:S02]  /*6120*/  FMNMX.FTZ R24, R12, R15, !PT ;  /* 0x0000000f0c187209 */ /* 0x000fe40007810000 */
[----:B------:R-:W-:Y:S01]  /*6130*/  ISETP.GT.AND P2, PT, R21, 0x28, PT ;  /* 0x000000281500780c */ /* 0x000fe20003f44270 */
[----:B------:R-:W5:Y:S01]  /*6140*/  MUFU.TANH R7, R7 ;  /* 0x0000000700077308 */ /* 0x000f620000002400 */
[----:B------:R-:W-:-:S02]  /*6150*/  FSEL R14, R41, -INF , P1 ;  /* 0xff800000290e7808 */ /* 0x000fc40000800000 */
[----:B------:R-:W-:Y:S02]  /*6160*/  FMNMX.FTZ R25, R13, R24, !PT ;  /* 0x000000180d197209 */ /* 0x000fe40007810000 */
[C---:B------:R-:W-:Y:S02]  /*6170*/  ISETP.GT.AND P1, PT, R21.reuse, 0x29, PT ;  /* 0x000000291500780c */ /* 0x040fe40003f24270 */
[----:B-1----:R-:W-:Y:S01]  /*6180*/  FSEL R15, R44, -INF , P2 ;  /* 0xff8000002c0f7808 */ /* 0x002fe20001000000 */
[----:B------:R-:W1:Y:S01]  /*6190*/  MUFU.TANH R56, R56 ;  /* 0x0000003800387308 */ /* 0x000e620000002400 */
[----:B------:R-:W-:Y:S02]  /*61a0*/  FMNMX.FTZ R24, R14, R25, !PT ;  /* 0x000000190e187209 */ /* 0x000fe40007810000 */
[----:B------:R-:W-:Y:S02]  /*61b0*/  ISETP.GT.AND P2, PT, R21, 0x30, PT ;  /* 0x000000301500780c */ /* 0x000fe40003f44270 */
[----:B0-----:R-:W-:-:S02]  /*61c0*/  FSEL R27, R27, -INF , P1 ;  /* 0xff8000001b1b7808 */ /* 0x001fc40000800000 */
[----:B------:R-:W-:Y:S01]  /*61d0*/  FMNMX.FTZ R24, R15, R24, !PT ;  /* 0x000000180f187209 */ /* 0x000fe20007810000 */
[----:B------:R0:W1:Y:S01]  /*61e0*/  MUFU.TANH R36, R34 ;  /* 0x0000002200247308 */ /* 0x0000620000002400 */
        /* <DEDUP_REMOVED lines=8> */
[----:B---3--:R-:W-:Y:S01]  /*6270*/  FSEL R24, R52, -INF , P2 ;  /* 0xff80000034187808 */ /* 0x008fe20001000000 */
[----:B------:R-:W-:Y:S01]  /*6280*/  MUFU.TANH R39, R39 ;  /* 0x0000002700277308 */ /* 0x000fe20000002400 */
[----:B------:R-:W-:Y:S02]  /*6290*/  FMNMX.FTZ R37, R26, R37, !PT ;  /* 0x000000251a257209 */ /* 0x000fe40007810000 */
[----:B----4-:R-:W-:Y:S02]  /*62a0*/  FSEL R21, R53, -INF , P1 ;  /* 0xff80000035157808 */ /* 0x010fe40000800000 */
[----:B-----5:R-:W-:-:S02]  /*62b0*/  FMNMX.FTZ R30, R24, R37, !PT ;  /* 0x00000025181e7209 */ /* 0x020fc40007810000 */
[----:B------:R-:W-:Y:S01]  /*62c0*/  VIADDMNMX R57, R57, R33, R28, PT ;  /* 0x0000002139397246 */ /* 0x000fe2000380011c */
[----:B------:R2:W3:Y:S01]  /*62d0*/  MUFU.TANH R37, R35 ;  /* 0x0000002300257308 */ /* 0x0004e20000002400 */
[----:B------:R-:W-:Y:S02]  /*62e0*/  FMNMX.FTZ R30, R21, R30, !PT ;  /* 0x0000001e151e7209 */ /* 0x000fe40007810000 */
[C---:B------:R-:W-:Y:S02]  /*62f0*/  ISETP.GT.AND P1, PT, R57.reuse, RZ, PT ;  /* 0x000000ff3900720c */ /* 0x040fe40003f24270 */
[C---:B------:R-:W-:Y:S01]  /*6300*/  ISETP.GT.AND P2, PT, R57.reuse, 0x1, PT ;  /* 0x000000013900780c */ /* 0x040fe20003f44270 */
[----:B------:R-:W0:Y:S01]  /*6310*/  SHFL.BFLY PT, R31, R30, 0x2, 0x1f ;  /* 0x0c401f001e1f7f89 */ /* 0x000e2200000e0000 */
[----:B------:R-:W-:Y:S01]  /*6320*/  ISETP.GT.AND P3, PT, R57, 0x8, PT ;  /* 0x000000083900780c */ /* 0x000fe20003f64270 */
[----:B------:R-:W4:Y:S01]  /*6330*/  MUFU.TANH R42, R42 ;  /* 0x0000002a002a7308 */ /* 0x000f220000002400 */
[----:B------:R-:W-:-:S02]  /*6340*/  FSEL R28, R7, -INF , P1 ;  /* 0xff800000071c7808 */ /* 0x000fc40000800000 */
[----:B------:R-:W-:-:S04]  /*6350*/  ISETP.GT.AND P1, PT, R57, 0x9, PT ;  /* 0x000000093900780c */ /* 0x000fc80003f24270 */
[----:B------:R-:W-:Y:S01]  /*6360*/  FSEL R32, R32, -INF , P1 ;  /* 0xff80000020207808 */ /* 0x000fe20000800000 */
[----:B------:R-:W5:Y:S01]  /*6370*/  MUFU.TANH R43, R43 ;  /* 0x0000002b002b7308 */ /* 0x000f620000002400 */
[----:B------:R-:W-:-:S07]  /*6380*/  ISETP.GT.AND P1, PT, R57, 0x11, PT ;  /* 0x000000113900780c */ /* 0x000fce0003f24270 */
[----:B------:R-:W5:Y:S01]  /*6390*/  MUFU.TANH R46, R46 ;  /* 0x0000002e002e7308 */ /* 0x000f620000002400 */
[----:B0-----:R-:W-:Y:S02]  /*63a0*/  FMNMX.FTZ R34, R30, R31, !PT ;  /* 0x0000001f1e227209 */ /* 0x001fe40007810000 */
[----:B-1----:R-:W-:-:S05]  /*63b0*/  FSEL R31, R56, -INF , P2 ;  /* 0xff800000381f7808 */ /* 0x002fca0001000000 */
[----:B------:R-:W0:Y:S01]  /*63c0*/  MUFU.TANH R47, R47 ;  /* 0x0000002f002f7308 */ /* 0x000e220000002400 */
[----:B------:R-:W-:Y:S01]  /*63d0*/  FSEL R30, R58, -INF , P3 ;  /* 0xff8000003a1e7808 */ /* 0x000fe20001800000 */
[----:B--2---:R-:W1:Y:S01]  /*63e0*/  SHFL.BFLY PT, R35, R34, 0x1, 0x1f ;  /* 0x0c201f0022237f89 */ /* 0x004e6200000e0000 */
[----:B------:R-:W-:Y:S02]  /*63f0*/  FMNMX.FTZ R7, R28, R31, !PT ;  /* 0x0000001f1c077209 */ /* 0x000fe40007810000 */
[----:B------:R-:W-:Y:S02]  /*6400*/  ISETP.GT.AND P2, PT, R57, 0x10, PT ;  /* 0x000000103900780c */ /* 0x000fe40003f44270 */
[----:B------:R-:W-:Y:S01]  /*6410*/  FMNMX.FTZ R7, R30, R7, !PT ;  /* 0x000000071e077209 */ /* 0x000fe20007810000 */
[----:B------:R-:W2:Y:S01]  /*6420*/  MUFU.TANH R50, R50 ;  /* 0x0000003200327308 */ /* 0x000ea20000002400 */
[----:B------:R-:W-:Y:S02]  /*6430*/  FSEL R33, R36, -INF , P2 ;  /* 0xff80000024217808 */ /* 0x000fe40001000000 */
[----:B------:R-:W-:-:S02]  /*6440*/  FMNMX.FTZ R36, R32, R7, !PT ;  /* 0x0000000720247209 */ /* 0x000fc40007810000 */
[C---:B------:R-:W-:Y:S02]  /*6450*/  ISETP.GT.AND P2, PT, R57.reuse, 0x18, PT ;  /* 0x000000183900780c */ /* 0x040fe40003f44270 */
[----:B------:R-:W-:Y:S01]  /*6460*/  ISETP.GT.AND P3, PT, R57, 0x29, PT ;  /* 0x000000293900780c */ /* 0x000fe20003f64270 */
[----:B------:R-:W2:Y:S08]  /*6470*/  MUFU.TANH R51, R51 ;  /* 0x0000003300337308 */ /* 0x000eb00000002400 */
[----:B------:R-:W2:Y:S01]  /*6480*/  MUFU.TANH R54, R54 ;  /* 0x0000003600367308 */ /* 0x000ea20000002400 */
[----:B-1----:R-:W-:-:S02]  /*6490*/  FMNMX.FTZ R7, R34, R35, !PT ;  /* 0x0000002322077209 */ /* 0x002fc40007810000 */
[----:B---3--:R-:W-:Y:S02]  /*64a0*/  FSEL R34, R37, -INF , P1 ;  /* 0xff80000025227808 */ /* 0x008fe40000800000 */
[----:B------:R-:W-:Y:S02]  /*64b0*/  FMNMX.FTZ R37, R33, R36, !PT ;  /* 0x0000002421257209 */ /* 0x000fe40007810000 */
[----:B------:R-:W-:Y:S01]  /*64c0*/  ISETP.GT.AND P1, PT, R57, 0x19, PT ;  /* 0x000000193900780c */ /* 0x000fe20003f24270 */
[----:B------:R-:W1:Y:S01]  /*64d0*/  MUFU.TANH R55, R55 ;  /* 0x0000003700377308 */ /* 0x000e620000002400 */
[----:B------:R-:W-:Y:S02]  /*64e0*/  FSEL R35, R38, -INF , P2 ;  /* 0xff80000026237808 */ /* 0x000fe40001000000 */
[----:B------:R-:W-:Y:S02]  /*64f0*/  FMNMX.FTZ R38, R34, R37, !PT ;  /* 0x0000002522267209 */ /* 0x000fe40007810000 */
[----:B------:R-:W-:-:S02]  /*6500*/  FSEL R36, R39, -INF , P1 ;  /* 0xff80000027247808 */ /* 0x000fc40000800000 */
[----:B------:R-:W-:Y:S02]  /*6510*/  ISETP.GT.AND P2, PT, R57, 0x20, PT ;  /* 0x000000203900780c */ /* 0x000fe40003f44270 */
[----:B------:R-:W-:Y:S02]  /*6520*/  FMNMX.FTZ R39, R35, R38, !PT ;  /* 0x0000002623277209 */ /* 0x000fe40007810000 */
[C---:B------:R-:W-:Y:S02]  /*6530*/  ISETP.GT.AND P1, PT, R57.reuse, 0x21, PT ;  /* 0x000000213900780c */ /* 0x040fe40003f24270 */
[----:B----4-:R-:W-:Y:S02]  /*6540*/  FSEL R37, R42, -INF , P2 ;  /* 0xff8000002a257808 */ /* 0x010fe40001000000 */
[----:B------:R-:W-:Y:S02]  /*6550*/  FMNMX.FTZ R40, R36, R39, !PT ;  /* 0x0000002724287209 */ /* 0x000fe40007810000 */
[----:B------:R-:W-:-:S02]  /*6560*/  ISETP.GT.AND P2, PT, R57, 0x28, PT ;  /* 0x000000283900780c */ /* 0x000fc40003f44270 */
[----:B-----5:R-:W-:Y:S02]  /*6570*/  FSEL R38, R43, -INF , P1 ;  /* 0xff8000002b267808 */ /* 0x020fe40000800000 */
[----:B------:R-:W-:Y:S01]  /*6580*/  FMNMX.FTZ R41, R37, R40, !PT ;  /* 0x0000002825297209 */ /* 0x000fe20007810000 */
[C---:B------:R-:W-:Y:S01]  /*6590*/  FMUL.FTZ R40, R7.reuse, UR10 ;  /* 0x0000000a07287c20 */ /* 0x040fe20008410000 */
[----:B------:R-:W-:Y:S02]  /*65a0*/  FSETP.NEU.FTZ.AND P4, PT, R7, -INF , PT ;  /* 0xff8000000700780b */ /* 0x000fe40003f9d000 */
[----:B------:R-:W-:Y:S02]  /*65b0*/  FSEL R39, R46, -INF , P2 ;  /* 0xff8000002e277808 */ /* 0x000fe40001000000 */
[----:B------:R-:W-:Y:S02]  /*65c0*/  FMNMX.FTZ R42, R38, R41, !PT ;  /* 0x00000029262a7209 */ /* 0x000fe40007810000 */
[----:B------:R-:W-:-:S02]  /*65d0*/  FSEL R45, R40, RZ, P4 ;  /* 0x000000ff282d7208 */ /* 0x000fc40002000000 */
[----:B------:R-:W-:Y:S02]  /*65e0*/  ISETP.GT.AND P1, PT, R57, 0x30, PT ;  /* 0x000000303900780c */ /* 0x000fe40003f24270 */
[----:B0-----:R-:W-:Y:S01]  /*65f0*/  FSEL R40, R47, -INF , P3 ;  /* 0xff8000002f287808 */ /* 0x001fe20001800000 */
[--C-:B------:R-:W-:Y:S01]  /*6600*/  FFMA.FTZ R46, R29, UR10, -R45.reuse ;  /* 0x0000000a1d2e7c23 */ /* 0x100fe2000801082d */
[----:B------:R-:W-:Y:S01]  /*6610*/  FMNMX.FTZ R43, R39, R42, !PT ;  /* 0x0000002a272b7209 */ /* 0x000fe20007810000 */
[--C-:B------:R-:W-:Y:S01]  /*6620*/  FFMA.FTZ R47, R20, UR10, -R45.reuse ;  /* 0x0000000a142f7c23 */ /* 0x100fe2000801082d */
        /* <DEDUP_REMOVED lines=8> */
[----:B------:R-:W-:Y:S01]  /*66b0*/  FSEL R29, R51, -INF , P2 ;  /* 0xff800000331d7808 */ /* 0x000fe20001000000 */
[--C-:B------:R-:W-:Y:S01]  /*66c0*/  FFMA.FTZ R10, R10, UR10, -R45.reuse ;  /* 0x0000000a0a0a7c23 */ /* 0x100fe2000801082d */
[----:B------:R-:W-:Y:S01]  /*66d0*/  FMNMX.FTZ R44, R41, R42, !PT ;  /* 0x0000002a292c7209 */ /* 0x000fe20007810000 */
[--C-:B------:R-:W-:Y:S01]  /*66e0*/  FFMA.FTZ R11, R11, UR10, -R45.reuse ;  /* 0x0000000a0b0b7c23 */ /* 0x100fe2000801082d */
[----:B------:R-:W-:Y:S01]  /*66f0*/  ISETP.GT.AND P2, PT, R57, 0x39, PT ;  /* 0x000000393900780c */ /* 0x000fe20003f44270 */
[--C-:B------:R-:W-:Y:S01]  /*6700*/  FFMA.FTZ R12, R12, UR10, -R45.reuse ;  /* 0x0000000a0c0c7c23 */ /* 0x100fe2000801082d */
[----:B------:R-:W-:Y:S01]  /*6710*/  FSEL R42, R54, -INF , P1 ;  /* 0xff800000362a7808 */ /* 0x000fe20000800000 */
        /* <DEDUP_REMOVED lines=8> */
[----:B------:R-:W-:Y:S01]  /*67a0*/  MUFU.EX2 R46, R46 ;  /* 0x0000002e002e7308 */ /* 0x000fe20000000800 */
[----:B------:R-:W-:Y:S01]  /*67b0*/  FMNMX.FTZ R43, R20, R43, !PT ;  /* 0x0000002b142b7209 */ /* 0x000fe20007810000 */
[--C-:B------:R-:W-:Y:S01]  /*67c0*/  FFMA.FTZ R25, R25, UR10, -R45.reuse ;  /* 0x0000000a19197c23 */ /* 0x100fe2000801082d */
[--C-:B------:R-:W-:Y:S01]  /*67d0*/  FFMA.FTZ R26, R26, UR10, -R45.reuse ;  /* 0x0000000a1a1a7c23 */ /* 0x100fe2000801082d */
[--C-:B------:R-:W-:Y:S01]  /*67e0*/  FFMA.FTZ R24, R24, UR10, -R45.reuse ;  /* 0x0000000a18187c23 */ /* 0x100fe2000801082d */
[----:B------:R-:W-:Y:S01]  /*67f0*/  FFMA.FTZ R21, R21, UR10, -R45 ;  /* 0x0000000a15157c23 */ /* 0x000fe2000801082d */
[----:B------:R-:W0:Y:S02]  /*6800*/  SHFL.BFLY PT, R6, R43, 0x2, 0x1f ;  /* 0x0c401f002b067f89 */ /* 0x000e2400000e0000 */
[----:B------:R-:W1:Y:S08]  /*6810*/  MUFU.EX2 R47, R47 ;  /* 0x0000002f002f7308 */ /* 0x000e700000000800 */
[----:B------:R-:W-:Y:S08]  /*6820*/  MUFU.EX2 R49, R44 ;  /* 0x0000002c00317308 */ /* 0x000ff00000000800 */
[----:B------:R-:W-:Y:S01]  /*6830*/  MUFU.EX2 R51, R10 ;  /* 0x0000000a00337308 */ /* 0x000fe20000000800 */
[----:B-1----:R-:W-:-:S02]  /*6840*/  F2FP.BF16.F32.PACK_AB R152, R47, R46 ;  /* 0x0000002e2f98723e */ /* 0x002fc400000010ff */
[----:B0-----:R-:W-:Y:S01]  /*6850*/  FMNMX.FTZ R6, R43, R6, !PT ;  /* 0x000000062b067209 */ /* 0x001fe20007810000 */
[----:B------:R-:W-:-:S04]  /*6860*/  FADD.FTZ R43, R46, R47 ;  /* 0x0000002f2e2b7221 */ /* 0x000fc80000010000 */
        /* <DEDUP_REMOVED lines=9> */
[----:B------:R-:W-:Y:S01]  /*6900*/  MUFU.EX2 R14, R14 ;  /* 0x0000000e000e7308 */ /* 0x000fe20000000800 */
[----:B--2---:R-:W-:Y:S02]  /*6910*/  F2FP.BF16.F32.PACK_AB R158, R12, R11 ;  /* 0x0000000b0c9e723e */ /* 0x004fe400000010ff */
[----:B------:R-:W-:Y:S01]  /*6920*/  FSEL R27, R5, RZ, P1 ;  /* 0x000000ff051b7208 */ /* 0x000fe20000800000 */
[----:B------:R-:W-:-:S04]  /*6930*/  IMAD R5, R2, 0x1000, R22 ;  /* 0x0000100002057824 */ /* 0x000fc800078e0216 */
[----:B------:R-:W-:Y:S01]  /*6940*/  MUFU.EX2 R15, R15 ;  /* 0x0000000f000f7308 */ /* 0x000fe20000000800 */
[--C-:B------:R-:W-:Y:S01]  /*6950*/  FFMA.FTZ R28, R28, UR10, -R27.reuse ;  /* 0x0000000a1c1c7c23 */ /* 0x100fe2000801081b */
[--C-:B------:R-:W-:Y:S01]  /*6960*/  FFMA.FTZ R31, R31, UR10, -R27.reuse ;  /* 0x0000000a1f1f7c23 */ /* 0x100fe2000801081b */
[--C-:B------:R-:W-:Y:S01]  /*6970*/  FFMA.FTZ R30, R30, UR10, -R27.reuse ;  /* 0x0000000a1e1e7c23 */ /* 0x100fe2000801081b */
[--C-:B------:R-:W-:Y:S01]  /*6980*/  FFMA.FTZ R32, R32, UR10, -R27.reuse ;  /* 0x0000000a20207c23 */ /* 0x100fe2000801081b */
[--C-:B------:R-:W-:Y:S01]  /*6990*/  FFMA.FTZ R33, R33, UR10, -R27.reuse ;  /* 0x0000000a21217c23 */ /* 0x100fe2000801081b */
[--C-:B------:R-:W-:Y:S01]  /*69a0*/  FFMA.FTZ R34, R34, UR10, -R27.reuse ;  /* 0x0000000a22227c23 */ /* 0x100fe2000801081b */
[C---:B------:R-:W-:Y:S01]  /*69b0*/  R2UR UR4, R5.reuse ;  /* 0x00000000050472ca */ /* 0x040fe200000e0000 */
[----:B------:R-:W-:Y:S01]  /*69c0*/  MUFU.EX2 R28, R28 ;  /* 0x0000001c001c7308 */ /* 0x000fe20000000800 */
[----:B------:R-:W-:Y:S02]  /*69d0*/  VIADD R6, R5, 0x80 ;  /* 0x0000008005067836 */ /* 0x000fe40000000000 */
[----:B------:R-:W-:Y:S01]  /*69e0*/  FFMA.FTZ R35, R35, UR10, -R27 ;  /* 0x0000000a23237c23 */ /* 0x000fe2000801081b */
[----:B------:R-:W-:-:S02]  /*69f0*/  VIADD R10, R5, 0x100 ;  /* 0x00000100050a7836 */ /* 0x000fc40000000000 */
[--C-:B------:R-:W-:Y:S01]  /*6a00*/  FFMA.FTZ R36, R36, UR10, -R27.reuse ;  /* 0x0000000a24247c23 */ /* 0x100fe2000801081b */
[----:B------:R-:W-:Y:S02]  /*6a10*/  VIADD R5, R5, 0x180 ;  /* 0x0000018005057836 */ /* 0x000fe40000000000 */
[----:B------:R-:W-:Y:S01]  /*6a20*/  FFMA.FTZ R37, R37, UR10, -R27 ;  /* 0x0000000a25257c23 */ /* 0x000fe2000801081b */
[----:B------:R-:W-:Y:S01]  /*6a30*/  R2UR UR6, R6 ;  /* 0x00000000060672ca */ /* 0x000fe200000e0000 */
[----:B------:R-:W0:Y:S01]  /*6a40*/  MUFU.EX2 R31, R31 ;  /* 0x0000001f001f7308 */ /* 0x000e220000000800 */
[----:B------:R-:W-:Y:S01]  /*6a50*/  R2UR UR14, R10 ;  /* 0x000000000a0e72ca */ /* 0x000fe200000e0000 */
[----:B------:R-:W-:Y:S01]  /*6a60*/  FADD.FTZ R6, R154, R43 ;  /* 0x0000002b9a067221 */ /* 0x000fe20000010000 */
[----:B------:R-:W-:Y:S01]  /*6a70*/  R2UR UR18, R5 ;  /* 0x00000000051272ca */ /* 0x000fe200000e0000 */
[----:B------:R-:W-:Y:S02]  /*6a80*/  VIADD R5, R9, 0x38840 ;  /* 0x0003884009057836 */ /* 0x000fe40000000000 */
[--C-:B------:R-:W-:Y:S01]  /*6a90*/  FFMA.FTZ R38, R38, UR10, -R27.reuse ;  /* 0x0000000a26267c23 */ /* 0x100fe2000801081b */
[----:B------:R-:W-:Y:S01]  /*6aa0*/  FADD.FTZ R43, R49, R6 ;  /* 0x00000006312b7221 */ /* 0x000fe20000010000 */
[----:B------:R-:W-:Y:S01]  /*6ab0*/  FFMA.FTZ R39, R39, UR10, -R27 ;  /* 0x0000000a27277c23 */ /* 0x000fe2000801081b */
[----:B------:R-:W1:Y:S01]  /*6ac0*/  MUFU.EX2 R30, R30 ;  /* 0x0000001e001e7308 */ /* 0x000e620000000800 */
[----:B------:R-:W-:Y:S01]  /*6ad0*/  PRMT R5, R169, 0x654, R5 ;  /* 0x00000654a9057816 */ /* 0x000fe20000000005 */
[----:B------:R-:W-:Y:S01]  /*6ae0*/  FADD.FTZ R6, R48, R43 ;  /* 0x0000002b30067221 */ /* 0x000fe20000010000 */
[--C-:B------:R-:W-:Y:S01]  /*6af0*/  FFMA.FTZ R40, R40, UR10, -R27.reuse ;  /* 0x0000000a28287c23 */ /* 0x100fe2000801081b */
[--C-:B------:R-:W-:Y:S01]  /*6b00*/  FFMA.FTZ R41, R41, UR10, -R27.reuse ;  /* 0x0000000a29297c23 */ /* 0x100fe2000801081b */
[----:B------:R2:W-:Y:S01]  /*6b10*/  SYNCS.ARRIVE.TRANS64.RED.A1T0 RZ, [R5+URZ], RZ ;  /* 0x000000ff05ff79a7 */ /* 0x0005e2000810043f */
[----:B------:R-:W-:Y:S01]  /*6b20*/  FFMA.FTZ R29, R29, UR10, -R27 ;  /* 0x0000000a1d1d7c23 */ /* 0x000fe2000801081b */
[----:B------:R-:W-:Y:S01]  /*6b30*/  FADD.FTZ R6, R51, R6 ;  /* 0x0000000633067221 */ /* 0x000fe20000010000 */
[----:B------:R-:W3:Y:S01]  /*6b40*/  MUFU.EX2 R155, R32 ;  /* 0x00000020009b7308 */ /* 0x000ee20000000800 */
[----:B0-----:R-:W-:Y:S01]  /*6b50*/  FADD.FTZ R45, R28, R31 ;  /* 0x0000001f1c2d7221 */ /* 0x001fe20000010000 */
[--C-:B------:R-:W-:Y:S01]  /*6b60*/  FFMA.FTZ R42, R42, UR10, -R27.reuse ;  /* 0x0000000a2a2a7c23 */ /* 0x100fe2000801081b */
[----:B------:R-:W-:Y:S01]  /*6b70*/  FFMA.FTZ R20, R20, UR10, -R27 ;  /* 0x0000000a14147c23 */ /* 0x000fe2000801081b */
[----:B------:R-:W-:Y:S01]  /*6b80*/  F2FP.BF16.F32.PACK_AB R153, R31, R28 ;  /* 0x0000001c1f99723e */ /* 0x000fe200000010ff */
[----:B------:R-:W-:Y:S01]  /*6b90*/  UMOV UR22, UR4 ;  /* 0x0000000400167c82 */ /* 0x000fe20008000000 */
[----:B------:R-:W-:-:S02]  /*6ba0*/  F2FP.BF16.F32.PACK_AB R154, R49, R154 ;  /* 0x0000009a319a723e */ /* 0x000fc400000010ff */
[----:B------:R-:W2:Y:S01]  /*6bb0*/  MUFU.EX2 R33, R33 ;  /* 0x0000002100217308 */ /* 0x000ea20000000800 */
[----:B-1----:R-:W-:Y:S01]  /*6bc0*/  FADD.FTZ R10, R30, R45 ;  /* 0x0000002d1e0a7221 */ /* 0x002fe20000010000 */
[----:B------:R-:W-:-:S06]  /*6bd0*/  F2FP.BF16.F32.PACK_AB R160, R14, R13 ;  /* 0x0000000d0ea0723e */ /* 0x000fcc00000010ff */
[----:B------:R-:W0:Y:S01]  /*6be0*/  MUFU.EX2 R34, R34 ;  /* 0x0000002200227308 */ /* 0x000e220000000800 */
[C---:B---3--:R-:W-:Y:S01]  /*6bf0*/  FADD.FTZ R10, R155.reuse, R10 ;  /* 0x0000000a9b0a7221 */ /* 0x048fe20000010000 */
[----:B------:R-:W-:Y:S01]  /*6c00*/  F2FP.BF16.F32.PACK_AB R155, R155, R30 ;  /* 0x0000001e9b9b723e */ /* 0x000fe200000010ff */
[----:B------:R-:W-:Y:S06]  /*6c10*/  BAR.SYNC.DEFER_BLOCKING 0xf, 0x100 ;  /* 0x03c4000000007b1d */ /* 0x000fec0000010000 */
[----:B------:R-:W1:Y:S01]  /*6c20*/  MUFU.EX2 R35, R35 ;  /* 0x0000002300237308 */ /* 0x000e620000000800 */
[----:B--2---:R-:W-:-:S07]  /*6c30*/  FADD.FTZ R5, R33, R10 ;  /* 0x0000000a21057221 */ /* 0x004fce0000010000 */
[----:B------:R-:W2:Y:S01]  /*6c40*/  MUFU.EX2 R36, R36 ;  /* 0x0000002400247308 */ /* 0x000ea20000000800 */
[C---:B0-----:R-:W-:Y:S01]  /*6c50*/  FADD.FTZ R10, R34.reuse, R5 ;  /* 0x00000005220a7221 */ /* 0x041fe20000010000 */
[----:B------:R-:W-:Y:S01]  /*6c60*/  FADD.FTZ R5, R11, R6 ;  /* 0x000000060b057221 */ /* 0x000fe20000010000 */
[----:B------:R-:W-:-:S05]  /*6c70*/  F2FP.BF16.F32.PACK_AB R157, R34, R33 ;  /* 0x00000021229d723e */ /* 0x000fca00000010ff */
[----:B------:R-:W0:Y:S01]  /*6c80*/  MUFU.EX2 R37, R37 ;  /* 0x0000002500257308 */ /* 0x000e220000000800 */
[----:B-1----:R-:W-:Y:S01]  /*6c90*/  FADD.FTZ R27, R35, R10 ;  /* 0x0000000a231b7221 */ /* 0x002fe20000010000 */
[----:B------:R-:W-:Y:S01]  /*6ca0*/  FADD.FTZ R10, R12, R5 ;  /* 0x000000050c0a7221 */ /* 0x000fe20000010000 */
[----:B------:R1:W-:Y:S03]  /*6cb0*/  STSM.16.M88.4 [R184+0x36400], R152 ;  /* 0x03640098b8007844 */ /* 0x0003e60000000200 */
[----:B------:R-:W-:Y:S02]  /*6cc0*/  FADD.FTZ R5, R13, R10 ;  /* 0x0000000a0d057221 */ /* 0x000fe40000010000 */
[----:B------:R-:W3:Y:S01]  /*6cd0*/  MUFU.EX2 R38, R38 ;  /* 0x0000002600267308 */ /* 0x000ee20000000800 */
[----:B--2---:R-:W-:Y:S01]  /*6ce0*/  FADD.FTZ R32, R36, R27 ;  /* 0x0000001b24207221 */ /* 0x004fe20000010000 */
[----:B------:R-:W-:Y:S01]  /*6cf0*/  FADD.FTZ R10, R14, R5 ;  /* 0x000000050e0a7221 */ /* 0x000fe20000010000 */
[----:B------:R-:W-:-:S03]  /*6d00*/  F2FP.BF16.F32.PACK_AB R159, R36, R35 ;  /* 0x00000023249f723e */ /* 0x000fc600000010ff */
[----:B------:R-:W-:Y:S02]  /*6d10*/  FADD.FTZ R5, R15, R10 ;  /* 0x0000000a0f057221 */ /* 0x000fe40000010000 */
[----:B------:R-:W2:Y:S01]  /*6d20*/  MUFU.EX2 R39, R39 ;  /* 0x0000002700277308 */ /* 0x000ea20000000800 */
[----:B0-----:R-:W-:Y:S01]  /*6d30*/  FADD.FTZ R27, R37, R32 ;  /* 0x00000020251b7221 */ /* 0x001fe20000010000 */
[C---:B------:R-:W-:Y:S01]  /*6d40*/  FADD.FTZ R10, R162.reuse, R5 ;  /* 0x00000005a20a7221 */ /* 0x040fe20000010000 */
[----:B------:R-:W-:Y:S01]  /*6d50*/  F2FP.BF16.F32.PACK_AB R162, R162, R15 ;  /* 0x0000000fa2a2723e */ /* 0x000fe200000010ff */
[----:B------:R1:W-:Y:S04]  /*6d60*/  STSM.16.M88.4 [R189], R156 ;  /* 0x0000009cbd007844 */ /* 0x0003e80000000200 */
[----:B------:R-:W0:Y:S01]  /*6d70*/  MUFU.EX2 R40, R40 ;  /* 0x0000002800287308 */ /* 0x000e220000000800 */
[C---:B---3--:R-:W-:Y:S01]  /*6d80*/  FADD.FTZ R28, R38.reuse, R27 ;  /* 0x0000001b261c7221 */ /* 0x048fe20000010000 */
[----:B------:R-:W-:-:S06]  /*6d90*/  F2FP.BF16.F32.PACK_AB R161, R38, R37 ;  /* 0x0000002526a1723e */ /* 0x000fcc00000010ff */
[----:B------:R-:W3:Y:S01]  /*6da0*/  MUFU.EX2 R41, R41 ;  /* 0x0000002900297308 */ /* 0x000ee20000000800 */
[----:B--2---:R-:W-:-:S07]  /*6db0*/  FADD.FTZ R27, R39, R28 ;  /* 0x0000001c271b7221 */ /* 0x004fce0000010000 */
[----:B------:R-:W2:Y:S01]  /*6dc0*/  MUFU.EX2 R25, R25 ;  /* 0x0000001900197308 */ /* 0x000ea20000000800 */
[C---:B0-----:R-:W-:Y:S01]  /*6dd0*/  FADD.FTZ R12, R40.reuse, R27 ;  /* 0x0000001b280c7221 */ /* 0x041fe20000010000 */
[----:B------:R-:W-:-:S05]  /*6de0*/  F2FP.BF16.F32.PACK_AB R163, R40, R39 ;  /* 0x0000002728a3723e */ /* 0x000fca00000010ff */
[----:B------:R1:W-:Y:S01]  /*6df0*/  STSM.16.M88.4 [R187], R160 ;  /* 0x000000a0bb007844 */ /* 0x0003e20000000200 */
[----:B------:R-:W0:Y:S01]  /*6e00*/  MUFU.EX2 R6, R29 ;  /* 0x0000001d00067308 */ /* 0x000e220000000800 */
[----:B---3--:R-:W-:-:S07]  /*6e10*/  FADD.FTZ R11, R41, R12 ;  /* 0x0000000c290b7221 */ /* 0x008fce0000010000 */
[----:B------:R-:W3:Y:S01]  /*6e20*/  MUFU.EX2 R26, R26 ;  /* 0x0000001a001a7308 */ /* 0x000ee20000000800 */
[----:B--2---:R-:W-:-:S07]  /*6e30*/  FADD.FTZ R5, R25, R10 ;  /* 0x0000000a19057221 */ /* 0x004fce0000010000 */
[----:B------:R-:W2:Y:S01]  /*6e40*/  MUFU.EX2 R42, R42 ;  /* 0x0000002a002a7308 */ /* 0x000ea20000000800 */
[C---:B0-----:R-:W-:Y:S01]  /*6e50*/  FADD.FTZ R11, R6.reuse, R11 ;  /* 0x0000000b060b7221 */ /* 0x041fe20000010000 */
[----:B------:R-:W-:-:S06]  /*6e60*/  F2FP.BF16.F32.PACK_AB R165, R6, R41 ;  /* 0x0000002906a5723e */ /* 0x000fcc00000010ff */
[----:B------:R-:W0:Y:S01]  /*6e70*/  MUFU.EX2 R24, R24 ;  /* 0x0000001800187308 */ /* 0x000e220000000800 */
[C---:B---3--:R-:W-:Y:S01]  /*6e80*/  FADD.FTZ R5, R26.reuse, R5 ;  /* 0x000000051a057221 */ /* 0x048fe20000010000 */
[----:B------:R-:W-:-:S06]  /*6e90*/  F2FP.BF16.F32.PACK_AB R164, R26, R25 ;  /* 0x000000191aa4723e */ /* 0x000fcc00000010ff */
[----:B------:R-:W3:Y:S01]  /*6ea0*/  MUFU.EX2 R167, R20 ;  /* 0x0000001400a77308 */ /* 0x000ee20000000800 */
[----:B--2---:R-:W-:-:S07]  /*6eb0*/  FADD.FTZ R12, R42, R11 ;  /* 0x0000000b2a0c7221 */ /* 0x004fce0000010000 */
[----:B------:R-:W2:Y:S01]  /*6ec0*/  MUFU.EX2 R21, R21 ;  /* 0x0000001500157308 */ /* 0x000ea20000000800 */
[----:B0-----:R-:W-:Y:S01]  /*6ed0*/  FADD.FTZ R10, R24, R5 ;  /* 0x00000005180a7221 */ /* 0x001fe20000010000 */
[C---:B---3--:R-:W-:Y:S01]  /*6ee0*/  FADD.FTZ R5, R167.reuse, R12 ;  /* 0x0000000ca7057221 */ /* 0x048fe20000010000 */
[----:B------:R-:W-:Y:S02]  /*6ef0*/  F2FP.BF16.F32.PACK_AB R167, R167, R42 ;  /* 0x0000002aa7a7723e */ /* 0x000fe400000010ff */
[C---:B--2---:R-:W-:Y:S01]  /*6f00*/  F2FP.BF16.F32.PACK_AB R166, R21.reuse, R24 ;  /* 0x0000001815a6723e */ /* 0x044fe200000010ff */
[----:B------:R-:W-:-:S04]  /*6f10*/  FADD.FTZ R6, R21, R10 ;  /* 0x0000000a15067221 */ /* 0x000fc80000010000 */
[----:B------:R1:W-:Y:S01]  /*6f20*/  STSM.16.M88.4 [R188], R164 ;  /* 0x000000a4bc007844 */ /* 0x0003e20000000200 */
        /* <DEDUP_REMOVED lines=25> */
.L_x_8342:
[----:B------:R-:W-:Y:S01]  /*70c0*/  VIADD R9, R9, 0x38860 ;  /* 0x0003886009097836 */ /* 0x000fe20000000000 */
[----:B------:R-:W0:Y:S01]  /*70d0*/  @P5 LDC R10, c[0x0][0x44c] ;  /* 0x00011300ff0a5b82 */ /* 0x000e220000000800 */
[----:B------:R-:W-:Y:S02]  /*70e0*/  IMAD.U32 R11, RZ, RZ, UR39 ;  /* 0x00000027ff0b7e24 */ /* 0x000fe4000f8e00ff */
[----:B------:R-:W-:Y:S01]  /*70f0*/  VIADD R168, R168, 0xfffffffe ;  /* 0xfffffffea8a87836 */ /* 0x000fe20000000000 */
[----:B------:R-:W-:-:S04]  /*7100*/  PRMT R9, R169, 0x654, R9 ;  /* 0x00000654a9097816 */ /* 0x000fc80000000009 */
[----:B------:R1:W-:Y:S01]  /*7110*/  SYNCS.ARRIVE.TRANS64.RED.A1T0 RZ, [R9+URZ], RZ ;  /* 0x000000ff09ff79a7 */ /* 0x0003e2000810043f */
[----:B------:R-:W-:Y:S01]  /*7120*/  R2UR UR7, R168 ;  /* 0x00000000a80772ca */ /* 0x000fe200000e0000 */
[----:B-1----:R-:W1:Y:S01]  /*7130*/  @P5 LDC R9, c[0x0][0x450] ;  /* 0x00011400ff095b82 */ /* 0x002e620000000800 */
[----:B0-----:R-:W-:-:S05]  /*7140*/  @P5 IMAD.HI.U32 R10, R10, UR39, RZ ;  /* 0x000000270a0a5c27 */ /* 0x001fca000f8e00ff */
[----:B-1----:R-:W-:-:S04]  /*7150*/  @P5 SHF.R.U32.HI R11, RZ, R9, R10 ;  /* 0x00000009ff0b5219 */ /* 0x002fc8000001160a */
[----:B------:R-:W-:-:S04]  /*7160*/  IADD3 R11, R11, R186, -R185 ;  /* 0x000000ba0b0b7210 */ /* 0x000fc80007ffe8b9 */
[C---:B------:R-:W-:Y:S02]  /*7170*/  R2UR UR4, R11.reuse ;  /* 0x000000000b0472ca */ /* 0x040fe400000e0000 */
[----:B------:R-:W-:-:S11]  /*7180*/  R2UR UR5, R11 ;  /* 0x000000000b0572ca */ /* 0x000fd600000e0000 */
        /* <DEDUP_REMOVED lines=9> */
[----:B------:R-:W-:Y:S01]  /*7220*/  ULDC UR4, c[0x0][0xad0] ;  /* 0x0002b40000047ab9 */ /* 0x000fe20000000800 */
[----:B------:R-:W-:Y:S01]  /*7230*/  IMAD.MOV.U32 R11, RZ, RZ, R7 ;  /* 0x000000ffff0b7224 */ /* 0x000fe200078e0007 */
[----:B------:R-:W-:Y:S01]  /*7240*/  ULDC UR5, c[0x0][0xa80] ;  /* 0x0002a00000057ab9 */ /* 0x000fe20000000800 */
[----:B------:R-:W-:-:S07]  /*7250*/  IMAD.MOV.U32 R10, RZ, RZ, R2 ;  /* 0x000000ffff0a7224 */ /* 0x000fce00078e0002 */
.L_x_8354:
[----:B------:R-:W-:-:S05]  /*7260*/  VIADD R2, R10, 0x1 ;  /* 0x000000010a027836 */ /* 0x000fca0000000000 */
[----:B------:R-:W-:-:S04]  /*7270*/  ISETP.NE.AND P1, PT, R2, 0x2, PT ;  /* 0x000000020200780c */ /* 0x000fc80003f25270 */
[----:B------:R-:W-:Y:S02]  /*7280*/  SEL R7, RZ, 0x1, P1 ;  /* 0x00000001ff077807 */ /* 0x000fe40000800000 */
[----:B------:R-:W-:Y:S02]  /*7290*/  SEL R2, R2, RZ, P1 ;  /* 0x000000ff02027207 */ /* 0x000fe40000800000 */
[----:B------:R-:W-:-:S13]  /*72a0*/  R2UR UR10, R7 ;  /* 0x00000000070a72ca */ /* 0x000fda00000e0000 */
[----:B------:R-:W-:Y:S01]  /*72b0*/  ULOP3.LUT UR37, UR37, UR10, URZ, 0x3c, !UPT ;  /* 0x0000000a25257292 */ /* 0x000fe2000f8e3c3f */
[----:B0-----:R-:W-:Y:S11]  /*72c0*/  @!P0 BRA `(.L_x_8344) ;  /* 0x0000000000048947 */ /* 0x001ff60003800000 */
[----:B------:R-:W-:Y:S01]  /*72d0*/  BPT.TRAP 0x1 ;  /* 0x000000040000795c */ /* 0x000fe20000300000 */
.L_x_8344:
[----:B------:R-:W-:Y:S02]  /*72e0*/  IMAD.U32 R7, RZ, RZ, UR37 ;  /* 0x00000025ff077e24 */ /* 0x000fe4000f8e00ff */
[----:B------:R-:W-:-:S03]  /*72f0*/  IMAD R9, R2, 0x8, R17 ;  /* 0x0000000802097824 */ /* 0x000fc600078e0211 */
[----:B------:R-:W-:-:S04]  /*7300*/  SHF.L.U32 R7, R7, 0x1f, RZ ;  /* 0x0000001f07077819 */ /* 0x000fc800000006ff */
[----:B------:R0:W1:Y:S01]  /*7310*/  SYNCS.PHASECHK.TRANS64.TRYWAIT P1, [R9+URZ+0x38830], R7 ;  /* 0x03883007090075a7 */ /* 0x000062000802017f */
[----:B------:R-:W-:Y:S05]  /*7320*/  @!P0 BRA `(.L_x_8345) ;  /* 0x0000000000048947 */ /* 0x000fea0003800000 */
[----:B------:R-:W-:Y:S01]  /*7330*/  BPT.TRAP 0x1 ;  /* 0x000000040000795c */ /* 0x000fe20000300000 */
.L_x_8345:
[----:B------:R-:W-:Y:S01]  /*7340*/  IMAD R8, R2, 0x200, R4 ;  /* 0x0000020002087824 */ /* 0x000fe200078e0204 */
[----:B-1----:R-:W-:Y:S06]  /*7350*/  @P1 BRA `(.L_x_8346) ;  /* 0x0000000000081947 */ /* 0x002fec0003800000 */
[----:B------:R-:W1:Y:S02]  /*7360*/  SYNCS.PHASECHK.TRANS64.TRYWAIT P1, [R9+URZ+0x38830], R7 ;  /* 0x03883007090075a7 */ /* 0x000e64000802017f */
[----:B-1----:R-:W-:Y:S05]  /*7370*/  @!P1 BRA `(.L_x_8347) ;  /* 0x0000012c00749947 */ /* 0x002fea0003800000 */
.L_x_8346:
[----:B------:R-:W-:Y:S01]  /*7380*/  R2UR UR10, R8 ;  /* 0x00000000080a72ca */ /* 0x000fe200000e0000 */
[----:B------:R-:W-:Y:S01]  /*7390*/  WARPGROUP.ARRIVE ;  /* 0x00000000000079c5 */ /* 0x000fe20000000000 */
[----:B------:R-:W-:Y:S01]  /*73a0*/  UMOV UR11, 0x40000040 ;  /* 0x40000040000b7882 */ /* 0x000fe20000000000 */
[----:B------:R-:W-:Y:S01]  /*73b0*/  UMOV UR15, 0x40000040 ;  /* 0x40000040000f7882 */ /* 0x000fe20000000000 */
[----:B------:R-:W-:Y:S01]  /*73c0*/  UMOV UR19, 0x40000040 ;  /* 0x4000004000137882 */ /* 0x000fe20000000000 */
[----:B------:R-:W-:-:S08]  /*73d0*/  UMOV UR23, 0x40000040 ;  /* 0x4000004000177882 */ /* 0x000fd00000000000 */
[----:B------:R-:W-:Y:S01]  /*73e0*/  HGMMA.64x64x16.F32.BF16 R152, gdesc[UR8], RZ, !UPT, gsb0 ;  /* 0x00e00000089879f0 */ /* 0x000fe2000c0018ff */
[----:B------:R-:W-:Y:S02]  /*73f0*/  UIADD3 UR14, UR10, 0x2, URZ ;  /* 0x000000020a0e7890 */ /* 0x000fe4000fffe03f */
[----:B------:R-:W-:Y:S02]  /*7400*/  UIADD3 UR18, UR10, 0x4, URZ ;  /* 0x000000040a127890 */ /* 0x000fe4000fffe03f */
[----:B------:R-:W-:Y:S01]  /*7410*/  UIADD3 UR22, UR10, 0x6, URZ ;  /* 0x000000060a167890 */ /* 0x000fe2000fffe03f */
        /* <DEDUP_REMOVED lines=12> */
.L_x_8348:
[----:B------:R2:W3:Y:S01]  /*74e0*/  SYNCS.PHASECHK.TRANS64.TRYWAIT P1, [R9+URZ+0x38850], R7 ;  /* 0x03885007090075a7 */ /* 0x0004e2000802017f */
[----:B------:R-:W-:Y:S05]  /*74f0*/  @!P0 BRA `(.L_x_8349) ;  /* 0x0000000000048947 */ /* 0x000fea0003800000 */
[----:B------:R-:W-:Y:S01]  /*7500*/  BPT.TRAP 0x1 ;  /* 0x000000040000795c */ /* 0x000fe20000300000 */
.L_x_8349:
[----:B---3--:R-:W-:Y:S05]  /*7510*/  @P1 BRA `(.L_x_8350) ;  /* 0x0000000000081947 */ /* 0x008fea0003800000 */
[----:B------:R-:W3:Y:S02]  /*7520*/  SYNCS.PHASECHK.TRANS64.TRYWAIT P1, [R9+URZ+0x38850], R7 ;  /* 0x03885007090075a7 */ /* 0x000ee4000802017f */
[----:B---3--:R-:W-:Y:S05]  /*7530*/  @!P1 BRA `(.L_x_8351) ;  /* 0x0000012c00189947 */ /* 0x008fea0003800000 */
.L_x_8350:
[----:B0123--:R-:W-:Y:S01]  /*7540*/  IMAD R7, R2, 0x1000, R0 ;  /* 0x0000100002077824 */ /* 0x00ffe200078e0200 */
[----:B------:R-:W-:Y:S01]  /*7550*/  WARPGROUP.ARRIVE ;  /* 0x00000000000079c5 */ /* 0x000fe20000000000 */
[----:B------:R-:W-:Y:S01]  /*7560*/  UMOV UR27, 0x40000040 ;  /* 0x40000040001b7882 */ /* 0x000fe20000000000 */
[----:B------:R-:W-:Y:S01]  /*7570*/  VIADD R8, R3, 0x2 ;  /* 0x0000000203087836 */ /* 0x000fe20000000000 */
[----:B------:R-:W-:Y:S01]  /*7580*/  UMOV UR29, 0x40000040 ;  /* 0x40000040001d7882 */ /* 0x000fe20000000000 */
[C---:B------:R-:W-:Y:S01]  /*7590*/  R2UR UR26, R7.reuse ;  /* 0x00000000071a72ca */ /* 0x040fe200000e0000 */
[----:B------:R-:W-:Y:S01]  /*75a0*/  UMOV UR31, 0x40000040 ;  /* 0x40000040001f7882 */ /* 0x000fe20000000000 */
[----:B------:R-:W0:Y:S01]  /*75b0*/  S2R R13, SR_TID.X ;  /* 0x00000000000d7919 */ /* 0x000e220000002100 */
[----:B------:R-:W-:Y:S01]  /*75c0*/  R2UR UR28, R8 ;  /* 0x00000000081c72ca */ /* 0x000fe200000e0000 */
[C---:B------:R-:W-:Y:S02]  /*75d0*/  VIADD R8, R7.reuse, 0x2 ;  /* 0x0000000207087836 */ /* 0x040fe40000000000 */
[----:B------:R-:W-:-:S02]  /*75e0*/  VIADD R20, R7, 0x800 ;  /* 0x0000080007147836 */ /* 0x000fc40000000000 */
[----:B------:R-:W-:Y:S01]  /*75f0*/  IMAD.MOV.U32 R15, RZ, RZ, 0x4 ;  /* 0x00000004ff0f7424 */ /* 0x000fe200078e00ff */
[----:B------:R-:W-:Y:S01]  /*7600*/  R2UR UR30, R8 ;  /* 0x00000000081e72ca */ /* 0x000fe200000e0000 */
[----:B------:R-:W-:-:S03]  /*7610*/  VIADD R8, R3, 0x4 ;  /* 0x0000000403087836 */ /* 0x000fc60000000000 */
[----:B------:R-:W-:Y:S01]  /*7620*/  HGMMA.64x64x16.F32.BF16 R152, gdesc[UR24], R152, gsb0 ;  /* 0x00e00000189879f0 */ /* 0x000fe20008001898 */
[----:B0-----:R-:W-:Y:S02]  /*7630*/  SHF.R.U32.HI R13, RZ, 0x7, R13 ;  /* 0x00000007ff0d7819 */ /* 0x001fe4000001160d */
[----:B------:R-:W-:Y:S02]  /*7640*/  WARPGROUP.DEPBAR.LE gsb0, 0x0 ;  /* 0x00008000000079c5 */ /* 0x000fe40000010000 */
[----:B------:R-:W-:-:S06]  /*7650*/  WARPGROUP.ARRIVE ;  /* 0x00000000000079c5 */ /* 0x000fcc0000000000 */
[----:B------:R-:W-:Y:S01]  /*7660*/  HGMMA.64x64x16.F32.BF16 R152, gdesc[UR28], R152, gsb0 ;  /* 0x00e000001c9879f0 */ /* 0x000fe20008001898 */
[----:B------:R-:W-:Y:S01]  /*7670*/  R2UR UR28, R8 ;  /* 0x00000000081c72ca */ /* 0x000fe200000e0000 */
[----:B------:R-:W-:Y:S01]  /*7680*/  VIADD R8, R7, 0x4 ;  /* 0x0000000407087836 */ /* 0x000fe20000000000 */
[----:B------:R-:W-:Y:S01]  /*7690*/  UMOV UR29, 0x40000040 ;  /* 0x40000040001d7882 */ /* 0x000fe20000000000 */
[----:B------:R-:W-:-:S03]  /*76a0*/  UMOV UR31, 0x40000040 ;  /* 0x40000040001f7882 */ /* 0x000fc60000000000 */
[----:B------:R-:W-:Y:S01]  /*76b0*/  R2UR UR30, R8 ;  /* 0x00000000081e72ca */ /* 0x000fe200000e0000 */
[----:B------:R-:W-:Y:S01]  /*76c0*/  VIADD R8, R3, 0x6 ;  /* 0x0000000603087836 */ /* 0x000fe20000000000 */
[----:B------:R-:W-:Y:S02]  /*76d0*/  WARPGROUP.DEPBAR.LE gsb0, 0x0 ;  /* 0x00008000000079c5 */ /* 0x000fe40000010000 */
[----:B------:R-:W-:-:S09]  /*76e0*/  WARPGROUP.ARRIVE ;  /* 0x00000000000079c5 */ /* 0x000fd20000000000 */
        /* <DEDUP_REMOVED lines=113> */
[----:B------:R-:W-:Y:S02]  /*7e00*/  R2UR UR30, R8 ;  /* 0x00000000081e72ca */ /* 0x000fe400000e0000 */
[----:B------:R0:W1:Y:S02]  /*7e10*/  SHFL.IDX PT, R8, R13, RZ, 0x1f ;  /* 0x00001fff0d087589 */ /* 0x00006400000e0000 */
[----:B0-----:R-:W-:Y:S01]  /*7e20*/  VIADD R13, R3, 0x800 ;  /* 0x00000800030d7836 */ /* 0x001fe20000000000 */
[----:B-1----:R-:W-:-:S04]  /*7e30*/  ISETP.GT.AND P1, PT, R8, 0x7f, PT ;  /* 0x0000007f0800780c */ /* 0x002fc80003f24270 */
[----:B------:R-:W-:-:S05]  /*7e40*/  SEL R14, RZ, 0x2, !P1 ;  /* 0x00000002ff0e7807 */ /* 0x000fca0004800000 */
[----:B------:R-:W-:Y:S01]  /*7e50*/  IMAD.IADD R8, R13, 0x1, R14 ;  /* 0x000000010d087824 */ /* 0x000fe200078e020e */
[----:B------:R-:W-:Y:S02]  /*7e60*/  WARPGROUP.DEPBAR.LE gsb0, 0x0 ;  /* 0x00008000000079c5 */ /* 0x000fe40000010000 */
[----:B------:R-:W-:-:S06]  /*7e70*/  WARPGROUP.ARRIVE ;  /* 0x00000000000079c5 */ /* 0x000fcc0000000000 */
[----:B------:R-:W-:Y:S01]  /*7e80*/  HGMMA.64x64x16.F32.BF16 R152, gdesc[UR28], R152, gsb0 ;  /* 0x00e000001c9879f0 */ /* 0x000fe20008001898 */
[----:B------:R-:W-:Y:S01]  /*7e90*/  R2UR UR28, R8 ;  /* 0x00000000081c72ca */ /* 0x000fe200000e0000 */
[----:B------:R-:W-:Y:S01]  /*7ea0*/  IMAD.IADD R8, R14, 0x1, R20 ;  /* 0x000000010e087824 */ /* 0x000fe200078e0214 */
[----:B------:R-:W-:Y:S01]  /*7eb0*/  UMOV UR29, 0x40000040 ;  /* 0x40000040001d7882 */ /* 0x000fe20000000000 */
[----:B------:R-:W-:-:S03]  /*7ec0*/  UMOV UR31, 0x40000040 ;  /* 0x40000040001f7882 */ /* 0x000fc60000000000 */
[----:B------:R-:W-:Y:S02]  /*7ed0*/  R2UR UR30, R8 ;  /* 0x00000000081e72ca */ /* 0x000fe400000e0000 */
[C---:B------:R-:W-:Y:S02]  /*7ee0*/  SEL R8, R15.reuse, 0x2, P1 ;  /* 0x000000020f087807 */ /* 0x040fe40000800000 */
[----:B------:R-:W-:-:S03]  /*7ef0*/  SEL R15, R15, 0x6, !P1 ;  /* 0x000000060f0f7807 */ /* 0x000fc60004800000 */
[C---:B------:R-:W-:Y:S02]  /*7f00*/  IMAD.IADD R21, R13.reuse, 0x1, R8 ;  /* 0x000000010d157824 */ /* 0x040fe400078e0208 */
[----:B------:R-:W-:Y:S01]  /*7f10*/  IMAD.IADD R13, R13, 0x1, R15 ;  /* 0x000000010d0d7824 */ /* 0x000fe200078e020f */
[----:B------:R-:W-:Y:S02]  /*7f20*/  WARPGROUP.DEPBAR.LE gsb0, 0x0 ;  /* 0x00008000000079c5 */ /* 0x000fe40000010000 */
[----:B------:R-:W-:-:S06]  /*7f30*/  WARPGROUP.ARRIVE ;  /* 0x00000000000079c5 */ /* 0x000fcc0000000000 */
[----:B------:R-:W-:Y:S01]  /*7f40*/  HGMMA.64x64x16.F32.BF16 R152, gdesc[UR28], R152, gsb0 ;  /* 0x00e000001c9879f0 */ /* 0x000fe20008001898 */
[----:B------:R-:W-:Y:S01]  /*7f50*/  R2UR UR28, R21 ;  /* 0x00000000151c72ca */ /* 0x000fe200000e0000 */
[C---:B------:R-:W-:Y:S01]  /*7f60*/  IMAD.IADD R21, R20.reuse, 0x1, R8 ;  /* 0x0000000114157824 */ /* 0x040fe200078e0208 */
[----:B------:R-:W-:Y:S01]  /*7f70*/  UMOV UR29, 0x40000040 ;  /* 0x40000040001d7882 */ /* 0x000fe20000000000 */
[----:B------:R-:W-:Y:S01]  /*7f80*/  UMOV UR31, 0x40000040 ;  /* 0x40000040001f7882 */ /* 0x000fe20000000000 */
[----:B------:R-:W-:Y:S02]  /*7f90*/  IMAD.IADD R20, R20, 0x1, R15 ;  /* 0x0000000114147824 */ /* 0x000fe400078e020f */
[----:B------:R-:W-:Y:S01]  /*7fa0*/  R2UR UR30, R21 ;  /* 0x00000000151e72ca */ /* 0x000fe200000e0000 */
[----:B------:R-:W-:Y:S02]  /*7fb0*/  WARPGROUP.DEPBAR.LE gsb0, 0x0 ;  /* 0x00008000000079c5 */ /* 0x000fe40000010000 */
[----:B------:R-:W-:-:S10]  /*7fc0*/  WARPGROUP.ARRIVE ;  /* 0x00000000000079c5 */ /* 0x000fd40000000000 */
        /* <DEDUP_REMOVED lines=26> */
[----:B------:R-:W-:Y:S01]  /*8170*/  VIADD R20, R7, 0xa00 ;  /* 0x00000a0007147836 */ /* 0x000fe20000000000 */
[----:B------:R-:W-:Y:S01]  /*8180*/  UMOV UR29, 0x40000040 ;  /* 0x40000040001d7882 */ /* 0x000fe20000000000 */
[----:B------:R-:W-:Y:S02]  /*8190*/  UMOV UR31, 0x40000040 ;  /* 0x40000040001f7882 */ /* 0x000fe40000000000 */
[----:B------:R-:W-:-:S05]  /*81a0*/  IMAD.IADD R21, R14, 0x1, R20 ;  /* 0x000000010e157824 */ /* 0x000fca00078e0214 */
[----:B------:R-:W-:Y:S01]  /*81b0*/  R2UR UR30, R21 ;  /* 0x00000000151e72ca */ /* 0x000fe200000e0000 */
[C---:B------:R-:W-:Y:S02]  /*81c0*/  IMAD.IADD R21, R13.reuse, 0x1, R8 ;  /* 0x000000010d157824 */ /* 0x040fe400078e0208 */
[----:B------:R-:W-:Y:S01]  /*81d0*/  IMAD.IADD R13, R13, 0x1, R15 ;  /* 0x000000010d0d7824 */ /* 0x000fe200078e020f */
[----:B------:R-:W-:Y:S02]  /*81e0*/  WARPGROUP.DEPBAR.LE gsb0, 0x0 ;  /* 0x00008000000079c5 */ /* 0x000fe40000010000 */
[----:B------:R-:W-:-:S07]  /*81f0*/  WARPGROUP.ARRIVE ;  /* 0x00000000000079c5 */ /* 0x000fce0000000000 */
[----:B------:R-:W-:Y:S01]  /*8200*/  HGMMA.64x64x16.F32.BF16 R152, gdesc[UR28], R152, gsb0 ;  /* 0x00e000001c9879f0 */ /* 0x000fe20008001898 */
[----:B------:R-:W-:Y:S01]  /*8210*/  R2UR UR28, R21 ;  /* 0x00000000151c72ca */ /* 0x000fe200000e0000 */
[--C-:B------:R-:W-:Y:S01]  /*8220*/  IMAD.IADD R21, R8, 0x1, R20.reuse ;  /* 0x0000000108157824 */ /* 0x100fe200078e0214 */
        /* <DEDUP_REMOVED lines=82> */
[--C-:B------:R-:W-:Y:S02]  /*8750*/  IMAD.IADD R8, R8, 0x1, R20.reuse ;  /* 0x0000000108087824 */ /* 0x100fe400078e0214 */
        /* <DEDUP_REMOVED lines=37> */
.L_x_8352:
[----:B------:R-:W0:Y:S01]  /*89b0*/  LDC R7, c[0x0][0x448] ;  /* 0x00011200ff077b82 */ /* 0x000e220000000800 */
[----:B------:R-:W-:Y:S01]  /*89c0*/  VIADD R8, R191, UR39 ;  /* 0x00000027bf087c36 */ /* 0x000fe20008000000 */
[----:B------:R-:W-:Y:S01]  /*89d0*/  UMOV UR10, 0xffffffc0 ;  /* 0xffffffc0000a7882 */ /* 0x000fe20000000000 */
[----:B------:R-:W-:Y:S01]  /*89e0*/  FMUL.FTZ R14, R152, UR4 ;  /* 0x00000004980e7c20 */ /* 0x000fe20008410000 */
[----:B------:R-:W-:Y:S01]  /*89f0*/  UIMAD UR10, UR7, UR10, 0x1 ;  /* 0x00000001070a74a4 */ /* 0x000fe2000f8e020a */
        /* <DEDUP_REMOVED lines=19> */
[----:B0-----:R-:W-:Y:S01]  /*8b30*/  ISETP.NE.AND P1, PT, R7, 0x1, PT ;  /* 0x000000010700780c */ /* 0x001fe20003f25270 */
        /* <DEDUP_REMOVED lines=8> */
[----:B------:R-:W-:Y:S01]  /*8bc0*/  MUFU.TANH R152, R152 ;  /* 0x0000009800987308 */ /* 0x000fe20000002400 */
[----:B------:R-:W-:-:S03]  /*8bd0*/  UMOV UR15, 0x40000040 ;  /* 0x40000040000f7882 */ /* 0x000fc60000000000 */
[----:B------:R-:W3:Y:S04]  /*8be0*/  @P1 LDC R13, c[0x0][0x44c] ;  /* 0x00011300ff0d1b82 */ /* 0x000ee80000000800 */
[----:B------:R-:W-:Y:S04]  /*8bf0*/  MUFU.TANH R161, R161 ;  /* 0x000000a100a17308 */ /* 0x000fe80000002400 */
[----:B------:R-:W4:Y:S04]  /*8c00*/  @P1 LDC R7, c[0x0][0x450] ;  /* 0x00011400ff071b82 */ /* 0x000f280000000800 */
[----:B------:R-:W-:Y:S08]  /*8c10*/  MUFU.TANH R155, R155 ;  /* 0x0000009b009b7308 */ /* 0x000ff00000002400 */
[----:B------:R-:W-:Y:S01]  /*8c20*/  MUFU.TANH R158, R158 ;  /* 0x0000009e009e7308 */ /* 0x000fe20000002400 */
[----:B---3--:R-:W-:-:S07]  /*8c30*/  @P1 IMAD.HI.U32 R13, R8, R13, RZ ;  /* 0x0000000d080d1227 */ /* 0x008fce00078e00ff */
[----:B------:R-:W-:Y:S01]  /*8c40*/  MUFU.TANH R21, R21 ;  /* 0x0000001500157308 */ /* 0x000fe20000002400 */
[----:B----4-:R-:W-:Y:S01]  /*8c50*/  @P1 SHF.R.U32.HI R8, RZ, R7, R13 ;  /* 0x00000007ff081219 */ /* 0x010fe2000001160d */
[----:B------:R-:W-:Y:S01]  /*8c60*/  FMUL.FTZ R13, R153, UR4 ;  /* 0x00000004990d7c20 */ /* 0x000fe20008410000 */
[----:B------:R-:W-:Y:S01]  /*8c70*/  FMUL.FTZ R7, R154, UR4 ;  /* 0x000000049a077c20 */ /* 0x000fe20008410000 */
[----:B------:R-:W-:-:S04]  /*8c80*/  IADD3 R154, R186, UR10, -R190 ;  /* 0x0000000aba9a7c10 */ /* 0x000fc8000fffe8be */
[----:B------:R-:W-:Y:S01]  /*8c90*/  MUFU.TANH R159, R159 ;  /* 0x0000009f009f7308 */ /* 0x000fe20000002400 */
[----:B------:R-:W3:Y:S01]  /*8ca0*/  SHFL.IDX PT, R153, R8, RZ, 0x1c1f ;  /* 0x001c1fff08997589 */ /* 0x000ee200000e0000 */
[----:B------:R-:W-:Y:S01]  /*8cb0*/  UMOV UR10, UR5 ;  /* 0x00000005000a7c82 */ /* 0x000fe20008000000 */
[----:B------:R-:W-:Y:S02]  /*8cc0*/  IMAD.IADD R154, R154, 0x1, -R185 ;  /* 0x000000019a9a7824 */ /* 0x000fe400078e0ab9 */
[----:B------:R-:W4:Y:S03]  /*8cd0*/  SHFL.IDX PT, R8, R8, 0x1, 0x1c1f ;  /* 0x003c1f0008087f89 */ /* 0x000f2600000e0000 */
[----:B------:R-:W5:Y:S08]  /*8ce0*/  MUFU.TANH R7, R7 ;  /* 0x0000000700077308 */ /* 0x000f700000002400 */
[----:B------:R-:W5:Y:S08]  /*8cf0*/  MUFU.TANH R13, R13 ;  /* 0x0000000d000d7308 */ /* 0x000f700000002400 */
[----:B------:R-:W5:Y:S01]  /*8d00*/  MUFU.TANH R157, R157 ;  /* 0x0000009d009d7308 */ /* 0x000f620000002400 */
[----:B---3--:R-:W-:-:S02]  /*8d10*/  IMAD.IADD R153, R154, 0x1, R153 ;  /* 0x000000019a997824 */ /* 0x008fc400078e0299 */
[----:B----4-:R-:W-:-:S03]  /*8d20*/  IMAD.IADD R8, R154, 0x1, R8 ;  /* 0x000000019a087824 */ /* 0x010fc600078e0208 */
[C---:B------:R-:W-:Y:S02]  /*8d30*/  ISETP.GT.AND P5, PT, R153.reuse, RZ, PT ;  /* 0x000000ff9900720c */ /* 0x040fe40003fa4270 */
[C---:B------:R-:W-:Y:S01]  /*8d40*/  ISETP.GT.AND P3, PT, R153.reuse, 0x8, PT ;  /* 0x000000089900780c */ /* 0x040fe20003f64270 */
[----:B------:R-:W3:Y:S01]  /*8d50*/  MUFU.TANH R164, R164 ;  /* 0x000000a400a47308 */ /* 0x000ee20000002400 */
[C---:B------:R-:W-:Y:S02]  /*8d60*/  ISETP.GT.AND P2, PT, R153.reuse, 0x9, PT ;  /* 0x000000099900780c */ /* 0x040fe40003f44270 */
[----:B-1----:R-:W-:Y:S02]  /*8d70*/  FSEL R154, R14, -INF , P5 ;  /* 0xff8000000e9a7808 */ /* 0x002fe40002800000 */
[----:B------:R-:W-:Y:S02]  /*8d80*/  ISETP.GT.AND P6, PT, R8, RZ, PT ;  /* 0x000000ff0800720c */ /* 0x000fe40003fc4270 */
[----:B------:R-:W-:Y:S01]  /*8d90*/  ISETP.GT.AND P5, PT, R153, 0x11, PT ;  /* 0x000000119900780c */ /* 0x000fe20003fa4270 */
[----:B------:R-:W-:Y:S01]  /*8da0*/  MUFU.TANH R165, R165 ;  /* 0x000000a500a57308 */ /* 0x000fe20000002400 */
[----:B--2---:R-:W-:-:S02]  /*8db0*/  FSEL R160, R15, -INF , P3 ;  /* 0xff8000000fa07808 */ /* 0x004fc40001800000 */
[----:B------:R-:W-:Y:S02]  /*8dc0*/  ISETP.GT.AND P3, PT, R153, 0x19, PT ;  /* 0x000000199900780c */ /* 0x000fe40003f64270 */
[----:B0-----:R-:W-:Y:S02]  /*8dd0*/  FSEL R14, R20, -INF , P2 ;  /* 0xff800000140e7808 */ /* 0x001fe40001000000 */
[----:B-----5:R-:W-:Y:S01]  /*8de0*/  FSEL R7, R7, -INF , P6 ;  /* 0xff80000007077808 */ /* 0x020fe20003000000 */
[----:B------:R-:W-:Y:S01]  /*8df0*/  MUFU.TANH R168, R175 ;  /* 0x000000af00a87308 */ /* 0x000fe20000002400 */
[----:B------:R-:W-:Y:S02]  /*8e00*/  FSEL R20, R152, -INF , P5 ;  /* 0xff80000098147808 */ /* 0x000fe40002800000 */
[----:B------:R-:W-:Y:S02]  /*8e10*/  ISETP.GT.AND P6, PT, R8, 0x1, PT ;  /* 0x000000010800780c */ /* 0x000fe40003fc4270 */
[----:B------:R-:W-:-:S02]  /*8e20*/  FSEL R152, R161, -INF , P3 ;  /* 0xff800000a1987808 */ /* 0x000fc40001800000 */
[----:B------:R-:W-:Y:S01]  /*8e30*/  FSEL R155, R155, -INF , P6 ;  /* 0xff8000009b9b7808 */ /* 0x000fe20003000000 */
[----:B------:R-:W0:Y:S01]  /*8e40*/  MUFU.TANH R161, R162 ;  /* 0x000000a200a17308 */ /* 0x000e220000002400 */
[----:B------:R-:W-:Y:S02]  /*8e50*/  ISETP.GT.AND P6, PT, R8, 0x8, PT ;  /* 0x000000080800780c */ /* 0x000fe40003fc4270 */
[C---:B------:R-:W-:Y:S02]  /*8e60*/  ISETP.GT.AND P4, PT, R153.reuse, 0x1, PT ;  /* 0x000000019900780c */ /* 0x040fe40003f84270 */
[----:B------:R-:W-:Y:S02]  /*8e70*/  FSEL R158, R158, -INF , P6 ;  /* 0xff8000009e9e7808 */ /* 0x000fe40003000000 */
[----:B------:R-:W-:Y:S01]  /*8e80*/  ISETP.GT.AND P1, PT, R153, 0x10, PT ;  /* 0x000000109900780c */ /* 0x000fe20003f24270 */
[----:B------:R-:W1:Y:S01]  /*8e90*/  MUFU.TANH R162, R163 ;  /* 0x000000a300a27308 */ /* 0x000e620000002400 */
[----:B------:R-:W-:-:S02]  /*8ea0*/  FSEL R156, R13, -INF , P4 ;  /* 0xff8000000d9c7808 */ /* 0x000fc40002000000 */
[----:B------:R-:W-:Y:S02]  /*8eb0*/  ISETP.GT.AND P6, PT, R8, 0x9, PT ;  /* 0x000000090800780c */ /* 0x000fe40003fc4270 */
[C---:B------:R-:W-:Y:S02]  /*8ec0*/  ISETP.GT.AND P4, PT, R153.reuse, 0x18, PT ;  /* 0x000000189900780c */ /* 0x040fe40003f84270 */
[----:B------:R-:W-:Y:S01]  /*8ed0*/  ISETP.GT.AND P2, PT, R153, 0x20, PT ;  /* 0x000000209900780c */ /* 0x000fe20003f44270 */
[----:B------:R-:W2:Y:S01]  /*8ee0*/  MUFU.TANH R163, R166 ;  /* 0x000000a600a37308 */ /* 0x000ea20000002400 */
[----:B------:R-:W-:Y:S02]  /*8ef0*/  FSEL R15, R21, -INF , P1 ;  /* 0xff800000150f7808 */ /* 0x000fe40000800000 */
[----:B------:R-:W-:Y:S02]  /*8f00*/  FSEL R159, R159, -INF , P6 ;  /* 0xff8000009f9f7808 */ /* 0x000fe40003000000 */
[----:B------:R-:W-:-:S02]  /*8f10*/  FSEL R21, R157, -INF , P4 ;  /* 0xff8000009d157808 */ /* 0x000fc40002000000 */
[----:B------:R-:W-:Y:S01]  /*8f20*/  ISETP.GT.AND P6, PT, R8, 0x10, PT ;  /* 0x000000100800780c */ /* 0x000fe20003fc4270 */
[----:B------:R-:W-:Y:S01]  /*8f30*/  MUFU.TANH R166, R171 ;  /* 0x000000ab00a67308 */ /* 0x000fe20000002400 */
[----:B---3--:R-:W-:Y:S02]  /*8f40*/  FSEL R157, R164, -INF , P2 ;  /* 0xff800000a49d7808 */ /* 0x008fe40001000000 */
[----:B------:R-:W-:Y:S02]  /*8f50*/  ISETP.GT.AND P1, PT, R153, 0x21, PT ;  /* 0x000000219900780c */ /* 0x000fe40003f24270 */
[----:B0-----:R-:W-:Y:S02]  /*8f60*/  FSEL R161, R161, -INF , P6 ;  /* 0xff800000a1a17808 */ /* 0x001fe40003000000 */
[----:B------:R-:W-:Y:S01]  /*8f70*/  ISETP.GT.AND P6, PT, R8, 0x11, PT ;  /* 0x000000110800780c */ /* 0x000fe20003fc4270 */
[----:B------:R-:W0:Y:S01]  /*8f80*/  MUFU.TANH R164, R167 ;  /* 0x000000a700a47308 */ /* 0x000e220000002400 */
[----:B------:R-:W-:-:S02]  /*8f90*/  FSEL R13, R165, -INF , P1 ;  /* 0xff800000a50d7808 */ /* 0x000fc40000800000 */
[----:B-1----:R-:W-:Y:S02]  /*8fa0*/  FSEL R162, R162, -INF , P6 ;  /* 0xff800000a2a27808 */ /* 0x002fe40003000000 */
[C---:B------:R-:W-:Y:S02]  /*8fb0*/  ISETP.GT.AND P6, PT, R8.reuse, 0x18, PT ;  /* 0x000000180800780c */ /* 0x040fe40003fc4270 */
[----:B------:R-:W-:Y:S01]  /*8fc0*/  ISETP.GT.AND P5, PT, R153, 0x29, PT ;  /* 0x000000299900780c */ /* 0x000fe20003fa4270 */
[----:B------:R-:W1:Y:S01]  /*8fd0*/  MUFU.TANH R165, R170 ;  /* 0x000000aa00a57308 */ /* 0x000e620000002400 */
[----:B--2---:R-:W-:Y:S02]  /*8fe0*/  FSEL R163, R163, -INF , P6 ;  /* 0xff800000a3a37808 */ /* 0x004fe40003000000 */
[----:B------:R-:W-:Y:S02]  /*8ff0*/  ISETP.GT.AND P6, PT, R8, 0x19, PT ;  /* 0x000000190800780c */ /* 0x000fe40003fc4270 */
[----:B------:R-:W-:-:S02]  /*9000*/  ISETP.GT.AND P4, PT, R153, 0x30, PT ;  /* 0x000000309900780c */ /* 0x000fc40003f84270 */
[C---:B------:R-:W-:Y:S01]  /*9010*/  ISETP.GT.AND P3, PT, R153.reuse, 0x31, PT ;  /* 0x000000319900780c */ /* 0x040fe20003f64270 */
[----:B------:R-:W2:Y:S01]  /*9020*/  MUFU.TANH R167, R174 ;  /* 0x000000ae00a77308 */ /* 0x000ea20000002400 */
[----:B0-----:R-:W-:Y:S02]  /*9030*/  FSEL R164, R164, -INF , P6 ;  /* 0xff800000a4a47808 */ /* 0x001fe40003000000 */
[----:B------:R-:W-:Y:S02]  /*9040*/  ISETP.GT.AND P6, PT, R8, 0x20, PT ;  /* 0x000000200800780c */ /* 0x000fe40003fc4270 */
[C---:B------:R-:W-:Y:S02]  /*9050*/  ISETP.GT.AND P2, PT, R153.reuse, 0x38, PT ;  /* 0x000000389900780c */ /* 0x040fe40003f44270 */
[----:B------:R-:W-:Y:S01]  /*9060*/  ISETP.GT.AND P1, PT, R153, 0x39, PT ;  /* 0x000000399900780c */ /* 0x000fe20003f24270 */
[----:B------:R-:W0:Y:S01]  /*9070*/  MUFU.TANH R169, R178 ;  /* 0x000000b200a97308 */ /* 0x000e220000002400 */
[----:B-1----:R-:W-:-:S02]  /*9080*/  FSEL R165, R165, -INF , P6 ;  /* 0xff800000a5a57808 */ /* 0x002fc40003000000 */
[----:B------:R-:W-:-:S04]  /*9090*/  ISETP.GT.AND P6, PT, R8, 0x21, PT ;  /* 0x000000210800780c */ /* 0x000fc80003fc4270 */
[----:B------:R-:W-:Y:S01]  /*90a0*/  FSEL R166, R166, -INF , P6 ;  /* 0xff800000a6a67808 */ /* 0x000fe20003000000 */
[----:B------:R-:W1:Y:S01]  /*90b0*/  MUFU.TANH R170, R179 ;  /* 0x000000b300aa7308 */ /* 0x000e620000002400 */
[----:B------:R-:W-:-:S04]  /*90c0*/  ISETP.GT.AND P6, PT, R8, 0x28, PT ;  /* 0x000000280800780c */ /* 0x000fc80003fc4270 */
[----:B--2---:R-:W-:Y:S02]  /*90d0*/  FSEL R167, R167, -INF , P6 ;  /* 0xff800000a7a77808 */ /* 0x004fe40003000000 */
[----:B------:R-:W-:Y:S01]  /*90e0*/  ISETP.GT.AND P6, PT, R8, 0x29, PT ;  /* 0x000000290800780c */ /* 0x000fe20003fc4270 */
[----:B------:R2:W3:Y:S03]  /*90f0*/  MUFU.TANH R171, R182 ;  /* 0x000000b600ab7308 */ /* 0x0004e60000002400 */
[----:B------:R-:W-:Y:S02]  /*9100*/  FSEL R168, R168, -INF , P6 ;  /* 0xff800000a8a87808 */ /* 0x000fe40003000000 */
[----:B------:R-:W-:-:S03]  /*9110*/  ISETP.GT.AND P6, PT, R8, 0x30, PT ;  /* 0x000000300800780c */ /* 0x000fc60003fc4270 */
[----:B------:R-:W4:Y:S01]  /*9120*/  MUFU.TANH R174, R183 ;  /* 0x000000b700ae7308 */ /* 0x000f220000002400 */
[----:B0-----:R-:W-:Y:S01]  /*9130*/  FSEL R169, R169, -INF , P6 ;  /* 0xff800000a9a97808 */ /* 0x001fe20003000000 */
[----:B--2---:R-:W0:Y:S01]  /*9140*/  S2R R182, SR_CgaCtaId ;  /* 0x0000000000b67919 */ /* 0x004e220000008800 */
[----:B------:R-:W-:-:S04]  /*9150*/  ISETP.GT.AND P6, PT, R8, 0x31, PT ;  /* 0x000000310800780c */ /* 0x000fc80003fc4270 */
[----:B-1----:R-:W-:Y:S02]  /*9160*/  FSEL R170, R170, -INF , P6 ;  /* 0xff800000aaaa7808 */ /* 0x002fe40003000000 */
[----:B------:R-:W-:-:S04]  /*9170*/  ISETP.GT.AND P6, PT, R8, 0x38, PT ;  /* 0x000000380800780c */ /* 0x000fc80003fc4270 */
[----:B---3--:R-:W-:Y:S02]  /*9180*/  FSEL R171, R171, -INF , P6 ;  /* 0xff800000abab7808 */ /* 0x008fe40003000000 */
[----:B------:R-:W-:Y:S02]  /*9190*/  ISETP.GT.AND P6, PT, R8, 0x39, PT ;  /* 0x000000390800780c */ /* 0x000fe40003fc4270 */
[----:B------:R-:W-:Y:S02]  /*91a0*/  FMNMX.FTZ R8, R7, R12, !PT ;  /* 0x0000000c07087209 */ /* 0x000fe40007810000 */
[----:B----4-:R-:W-:Y:S02]  /*91b0*/  FSEL R174, R174, -INF , P6 ;  /* 0xff800000aeae7808 */ /* 0x010fe40003000000 */
        /* <DEDUP_REMOVED lines=25> */
[----:B------:R1:W2:Y:S01]  /*9350*/  MUFU.TANH R12, R172 ;  /* 0x000000ac000c7308 */ /* 0x0002a20000002400 */
        /* <DEDUP_REMOVED lines=8> */
[--C-:B-1----:R-:W-:Y:S01]  /*93e0*/  FFMA.FTZ R172, R168, UR10, -R175.reuse ;  /* 0x0000000aa8ac7c23 */ /* 0x102fe200080108af */
        /* <DEDUP_REMOVED lines=9> */
[----:B------:R-:W-:Y:S01]  /*9480*/  FFMA.FTZ R174, R174, UR10, -R175 ;  /* 0x0000000aaeae7c23 */ /* 0x000fe200080108af */
[----:B------:R-:W-:Y:S01]  /*9490*/  FMUL.FTZ R175, R177, UR4 ;  /* 0x00000004b1af7c20 */ /* 0x000fe20008410000 */
[----:B------:R-:W-:Y:S01]  /*94a0*/  FMUL.FTZ R177, R181, UR4 ;  /* 0x00000004b5b17c20 */ /* 0x000fe20008410000 */
[----:B--2---:R-:W-:-:S02]  /*94b0*/  FSEL R12, R12, -INF , P6 ;  /* 0xff8000000c0c7808 */ /* 0x004fc40003000000 */
[----:B------:R2:W3:Y:S08]  /*94c0*/  MUFU.EX2 R153, R155 ;  /* 0x0000009b00997308 */ /* 0x0004f00000000800 */
[----:B------:R-:W4:Y:S01]  /*94d0*/  MUFU.TANH R175, R175 ;  /* 0x000000af00af7308 */ /* 0x000f220000002400 */
[----:B-1----:R-:W-:Y:S01]  /*94e0*/  FFMA.FTZ R5, R168, R5, R7 ;  /* 0x00000005a8057223 */ /* 0x002fe20000010007 */
[----:B--2---:R-:W-:Y:S01]  /*94f0*/  FMUL.FTZ R155, R173, UR4 ;  /* 0x00000004ad9b7c20 */ /* 0x004fe20008410000 */
[----:B------:R-:W-:Y:S01]  /*9500*/  FMUL.FTZ R173, R176, UR4 ;  /* 0x00000004b0ad7c20 */ /* 0x000fe20008410000 */
[----:B------:R-:W-:Y:S01]  /*9510*/  FMUL.FTZ R176, R180, UR4 ;  /* 0x00000004b4b07c20 */ /* 0x000fe20008410000 */
[-C--:B------:R-:W-:Y:S01]  /*9520*/  FMUL.FTZ R26, R26, R168.reuse ;  /* 0x000000a81a1a7220 */ /* 0x080fe20000410000 */
[-C--:B------:R-:W-:Y:S01]  /*9530*/  FMUL.FTZ R27, R27, R168.reuse ;  /* 0x000000a81b1b7220 */ /* 0x080fe20000410000 */
[----:B------:R-:W-:Y:S01]  /*9540*/  FMUL.FTZ R30, R30, R168 ;  /* 0x000000a81e1e7220 */ /* 0x000fe20000410000 */
[----:B------:R-:W1:Y:S01]  /*9550*/  MUFU.TANH R155, R155 ;  /* 0x0000009b009b7308 */ /* 0x000e620000002400 */
[C---:B---3--:R-:W-:Y:S01]  /*9560*/  FADD.FTZ R5, R153.reuse, R5 ;  /* 0x0000000599057221 */ /* 0x048fe20000010000 */
[----:B------:R-:W-:Y:S01]  /*9570*/  F2FP.BF16.F32.PACK_AB R153, R153, R7 ;  /* 0x000000079999723e */ /* 0x000fe200000010ff */
[----:B------:R-:W-:-:S02]  /*9580*/  VIADD R7, R9, 0x38840 ;  /* 0x0003884009077836 */ /* 0x000fc40000000000 */
[-C--:B------:R-:W-:Y:S01]  /*9590*/  FMUL.FTZ R31, R31, R168.reuse ;  /* 0x000000a81f1f7220 */ /* 0x080fe20000410000 */
[-C--:B------:R-:W-:Y:S01]  /*95a0*/  FMUL.FTZ R34, R34, R168.reuse ;  /* 0x000000a822227220 */ /* 0x080fe20000410000 */
[-C--:B------:R-:W-:Y:S01]  /*95b0*/  FMUL.FTZ R35, R35, R168.reuse ;  /* 0x000000a823237220 */ /* 0x080fe20000410000 */
[-C--:B------:R-:W-:Y:S01]  /*95c0*/  FMUL.FTZ R38, R38, R168.reuse ;  /* 0x000000a826267220 */ /* 0x080fe20000410000 */
[----:B0-----:R-:W-:Y:S01]  /*95d0*/  PRMT R7, R182, 0x654, R7 ;  /* 0x00000654b6077816 */ /* 0x001fe20000000007 */
[----:B------:R-:W0:Y:S01]  /*95e0*/  MUFU.TANH R173, R173 ;  /* 0x000000ad00ad7308 */ /* 0x000e220000002400 */
[----:B----4-:R-:W-:Y:S01]  /*95f0*/  FSEL R175, R175, -INF , P3 ;  /* 0xff800000afaf7808 */ /* 0x010fe20001800000 */
[-C--:B------:R-:W-:Y:S01]  /*9600*/  FMUL.FTZ R39, R39, R168.reuse ;  /* 0x000000a827277220 */ /* 0x080fe20000410000 */
[----:B------:R2:W-:Y:S01]  /*9610*/  SYNCS.ARRIVE.TRANS64.RED.A1T0 RZ, [R7+URZ], RZ ;  /* 0x000000ff07ff79a7 */ /* 0x0005e2000810043f */
[-C--:B------:R-:W-:Y:S01]  /*9620*/  FMUL.FTZ R42, R42, R168.reuse ;  /* 0x000000a82a2a7220 */ /* 0x080fe20000410000 */
[-C--:B------:R-:W-:Y:S01]  /*9630*/  FMUL.FTZ R43, R43, R168.reuse ;  /* 0x000000a82b2b7220 */ /* 0x080fe20000410000 */
[-C--:B------:R-:W-:Y:S01]  /*9640*/  FMUL.FTZ R46, R46, R168.reuse ;  /* 0x000000a82e2e7220 */ /* 0x080fe20000410000 */
[-C--:B------:R-:W-:Y:S01]  /*9650*/  FMUL.FTZ R47, R47, R168.reuse ;  /* 0x000000a82f2f7220 */ /* 0x080fe20000410000 */
[----:B------:R-:W3:Y:S01]  /*9660*/  MUFU.TANH R176, R176 ;  /* 0x000000b000b07308 */ /* 0x000ee20000002400 */
[----:B-1----:R-:W-:Y:S01]  /*9670*/  FSEL R155, R155, -INF , P5 ;  /* 0xff8000009b9b7808 */ /* 0x002fe20002800000 */
[-C--:B------:R-:W-:Y:S01]  /*9680*/  FMUL.FTZ R50, R50, R168.reuse ;  /* 0x000000a832327220 */ /* 0x080fe20000410000 */
[----:B--2---:R-:W-:Y:S01]  /*9690*/  FMNMX.FTZ R7, R154, R11, !PT ;  /* 0x0000000b9a077209 */ /* 0x004fe20007810000 */
[-C--:B------:R-:W-:Y:S01]  /*96a0*/  FMUL.FTZ R51, R51, R168.reuse ;  /* 0x000000a833337220 */ /* 0x080fe20000410000 */
[-C--:B------:R-:W-:Y:S01]  /*96b0*/  FMUL.FTZ R54, R54, R168.reuse ;  /* 0x000000a836367220 */ /* 0x080fe20000410000 */
[-C--:B------:R-:W-:Y:S01]  /*96c0*/  FMUL.FTZ R55, R55, R168.reuse ;  /* 0x000000a837377220 */ /* 0x080fe20000410000 */
[----:B------:R-:W-:Y:S01]  /*96d0*/  FMNMX.FTZ R7, R156, R7, !PT ;  /* 0x000000079c077209 */ /* 0x000fe20007810000 */
[----:B------:R-:W1:Y:S01]  /*96e0*/  MUFU.TANH R177, R177 ;  /* 0x000000b100b17308 */ /* 0x000e620000002400 */
[----:B0-----:R-:W-:Y:S01]  /*96f0*/  FSEL R173, R173, -INF , P4 ;  /* 0xff800000adad7808 */ /* 0x001fe20002000000 */
[-C--:B------:R-:W-:Y:S01]  /*9700*/  FMUL.FTZ R58, R58, R168.reuse ;  /* 0x000000a83a3a7220 */ /* 0x080fe20000410000 */
[----:B------:R-:W-:Y:S01]  /*9710*/  FMNMX.FTZ R7, R160, R7, !PT ;  /* 0x00000007a0077209 */ /* 0x000fe20007810000 */
[-C--:B------:R-:W-:Y:S01]  /*9720*/  FMUL.FTZ R59, R59, R168.reuse ;  /* 0x000000a83b3b7220 */ /* 0x080fe20000410000 */
[-C--:B------:R-:W-:Y:S01]  /*9730*/  FMUL.FTZ R62, R62, R168.reuse ;  /* 0x000000a83e3e7220 */ /* 0x080fe20000410000 */
[-C--:B------:R-:W-:Y:S01]  /*9740*/  FMUL.FTZ R63, R63, R168.reuse ;  /* 0x000000a83f3f7220 */ /* 0x080fe20000410000 */
[----:B------:R-:W-:Y:S01]  /*9750*/  FMNMX.FTZ R7, R14, R7, !PT ;  /* 0x000000070e077209 */ /* 0x000fe20007810000 */
[----:B------:R-:W0:Y:S01]  /*9760*/  MUFU.EX2 R158, R158 ;  /* 0x0000009e009e7308 */ /* 0x000e220000000800 */
[----:B---3--:R-:W-:Y:S01]  /*9770*/  FSEL R176, R176, -INF , P2 ;  /* 0xff800000b0b07808 */ /* 0x008fe20001000000 */
[-C--:B------:R-:W-:Y:S01]  /*9780*/  FMUL.FTZ R66, R66, R168.reuse ;  /* 0x000000a842427220 */ /* 0x080fe20000410000 */
[----:B------:R-:W-:Y:S01]  /*9790*/  FMNMX.FTZ R7, R15, R7, !PT ;  /* 0x000000070f077209 */ /* 0x000fe20007810000 */
[-C--:B------:R-:W-:Y:S01]  /*97a0*/  FMUL.FTZ R67, R67, R168.reuse ;  /* 0x000000a843437220 */ /* 0x080fe20000410000 */
[-C--:B------:R-:W-:Y:S01]  /*97b0*/  FMUL.FTZ R70, R70, R168.reuse ;  /* 0x000000a846467220 */ /* 0x080fe20000410000 */
[-C--:B------:R-:W-:Y:S01]  /*97c0*/  FMUL.FTZ R71, R71, R168.reuse ;  /* 0x000000a847477220 */ /* 0x080fe20000410000 */
[----:B------:R-:W-:Y:S01]  /*97d0*/  FMNMX.FTZ R7, R20, R7, !PT ;  /* 0x0000000714077209 */ /* 0x000fe20007810000 */
[----:B------:R-:W2:Y:S01]  /*97e0*/  MUFU.EX2 R159, R159 ;  /* 0x0000009f009f7308 */ /* 0x000ea20000000800 */
[----:B-1----:R-:W-:Y:S01]  /*97f0*/  FSEL R177, R177, -INF , P1 ;  /* 0xff800000b1b17808 */ /* 0x002fe20000800000 */
[-C--:B------:R-:W-:Y:S01]  /*9800*/  FMUL.FTZ R74, R74, R168.reuse ;  /* 0x000000a84a4a7220 */ /* 0x080fe20000410000 */
[----:B------:R-:W-:Y:S01]  /*9810*/  FMNMX.FTZ R7, R21, R7, !PT ;  /* 0x0000000715077209 */ /* 0x000fe20007810000 */
[-C--:B------:R-:W-:Y:S01]  /*9820*/  FMUL.FTZ R75, R75, R168.reuse ;  /* 0x000000a84b4b7220 */ /* 0x080fe20000410000 */
[----:B------:R-:W-:Y:S01]  /*9830*/  ISETP.NE.AND P1, PT, R23, RZ, PT ;  /* 0x000000ff1700720c */ /* 0x000fe20003f25270 */
[-C--:B------:R-:W-:Y:S01]  /*9840*/  FMUL.FTZ R78, R78, R168.reuse ;  /* 0x000000a84e4e7220 */ /* 0x080fe20000410000 */
[----:B------:R-:W-:Y:S01]  /*9850*/  FMNMX.FTZ R7, R152, R7, !PT ;  /* 0x0000000798077209 */ /* 0x000fe20007810000 */
[----:B------:R-:W1:Y:S01]  /*9860*/  MUFU.EX2 R161, R161 ;  /* 0x000000a100a17308 */ /* 0x000e620000000800 */
[----:B0-----:R-:W-:Y:S01]  /*9870*/  FADD.FTZ R5, R158, R5 ;  /* 0x000000059e057221 */ /* 0x001fe20000010000 */
[-C--:B------:R-:W-:Y:S01]  /*9880*/  FMUL.FTZ R79, R79, R168.reuse ;  /* 0x000000a84f4f7220 */ /* 0x080fe20000410000 */
[----:B------:R-:W-:Y:S01]  /*9890*/  FMNMX.FTZ R7, R157, R7, !PT ;  /* 0x000000079d077209 */ /* 0x000fe20007810000 */
[-C--:B------:R-:W-:Y:S01]  /*98a0*/  FMUL.FTZ R82, R82, R168.reuse ;  /* 0x000000a852527220 */ /* 0x080fe20000410000 */
[-C--:B------:R-:W-:Y:S01]  /*98b0*/  FMUL.FTZ R83, R83, R168.reuse ;  /* 0x000000a853537220 */ /* 0x080fe20000410000 */
[-C--:B------:R-:W-:Y:S01]  /*98c0*/  FMUL.FTZ R86, R86, R168.reuse ;  /* 0x000000a856567220 */ /* 0x080fe20000410000 */
[----:B------:R-:W-:Y:S01]  /*98d0*/  FMNMX.FTZ R7, R13, R7, !PT ;  /* 0x000000070d077209 */ /* 0x000fe20007810000 */
[----:B------:R-:W0:Y:S01]  /*98e0*/  MUFU.EX2 R162, R162 ;  /* 0x000000a200a27308 */ /* 0x000e220000000800 */
[----:B--2---:R-:W-:Y:S01]  /*98f0*/  FADD.FTZ R5, R159, R5 ;  /* 0x000000059f057221 */ /* 0x004fe20000010000 */
[----:B------:R-:W-:Y:S01]  /*9900*/  @!P1 IMAD R10, R10, 0x40, R19 ;  /* 0x000000400a0a9824 */ /* 0x000fe200078e0213 */
[----:B------:R-:W-:Y:S01]  /*9910*/  FMNMX.FTZ R7, R12, R7, !PT ;  /* 0x000000070c077209 */ /* 0x000fe20007810000 */
[-C--:B------:R-:W-:Y:S01]  /*9920*/  FMUL.FTZ R87, R87, R168.reuse ;  /* 0x000000a857577220 */ /* 0x080fe20000410000 */
[-C--:B------:R-:W-:Y:S01]  /*9930*/  FMUL.FTZ R90, R90, R168.reuse ;  /* 0x000000a85a5a7220 */ /* 0x080fe20000410000 */
[----:B------:R-:W-:Y:S01]  /*9940*/  @!P1 IMAD R10, R10, 0x4, R17 ;  /* 0x000000040a0a9824 */ /* 0x000fe200078e0211 */
[----:B------:R-:W-:Y:S01]  /*9950*/  FMNMX.FTZ R7, R155, R7, !PT ;  /* 0x000000079b077209 */ /* 0x000fe20007810000 */
[----:B------:R-:W2:Y:S01]  /*9960*/  MUFU.EX2 R163, R163 ;  /* 0x000000a300a37308 */ /* 0x000ea20000000800 */
[----:B-1----:R-:W-:Y:S01]  /*9970*/  FADD.FTZ R5, R161, R5 ;  /* 0x00000005a1057221 */ /* 0x002fe20000010000 */
[-C--:B------:R-:W-:Y:S01]  /*9980*/  FMUL.FTZ R91, R91, R168.reuse ;  /* 0x000000a85b5b7220 */ /* 0x080fe20000410000 */
[----:B------:R-:W-:Y:S01]  /*9990*/  FMNMX.FTZ R7, R173, R7, !PT ;  /* 0x00000007ad077209 */ /* 0x000fe20007810000 */
[----:B------:R-:W-:Y:S01]  /*99a0*/  @!P1 STS [R10+0x38420], R168 ;  /* 0x038420a80a009388 */ /* 0x000fe20000000800 */
[-C--:B------:R-:W-:Y:S01]  /*99b0*/  FMUL.FTZ R94, R94, R168.reuse ;  /* 0x000000a85e5e7220 */ /* 0x080fe20000410000 */
        /* <DEDUP_REMOVED lines=12> */
[-C--:B------:R-:W-:Y:S01]  /*9a80*/  FMUL.FTZ R106, R106, R168.reuse ;  /* 0x000000a86a6a7220 */ /* 0x080fe20000410000 */
[-C--:B------:R-:W-:Y:S01]  /*9a90*/  FMUL.FTZ R107, R107, R168.reuse ;  /* 0x000000a86b6b7220 */ /* 0x080fe20000410000 */
[----:B------:R-:W2:Y:S01]  /*9aa0*/  SHFL.BFLY PT, R178, R7, 0x2, 0x1f ;  /* 0x0c401f0007b27f89 */ /* 0x000ea200000e0000 */
        /* <DEDUP_REMOVED lines=22> */
[----:B------:R-:W-:Y:S01]  /*9c10*/  FMUL.FTZ R142, R142, R168 ;  /* 0x000000a88e8e7220 */ /* 0x000fe20000410000 */
[----:B--2---:R-:W-:Y:S01]  /*9c20*/  FMNMX.FTZ R7, R7, R178, !PT ;  /* 0x000000b207077209 */ /* 0x004fe20007810000 */
[-C--:B------:R-:W-:Y:S01]  /*9c30*/  FMUL.FTZ R143, R143, R168.reuse ;  /* 0x000000a88f8f7220 */ /* 0x080fe20000410000 */
[-C--:B------:R-:W-:Y:S01]  /*9c40*/  FMUL.FTZ R146, R146, R168.reuse ;  /* 0x000000a892927220 */ /* 0x080fe20000410000 */
[-C--:B------:R-:W-:Y:S01]  /*9c50*/  FMUL.FTZ R147, R147, R168.reuse ;  /* 0x000000a893937220 */ /* 0x080fe20000410000 */
[----:B------:R-:W2:Y:S01]  /*9c60*/  MUFU.EX2 R169, R169 ;  /* 0x000000a900a97308 */ /* 0x000ea20000000800 */
[----:B------:R-:W3:Y:S01]  /*9c70*/  SHFL.BFLY PT, R178, R7, 0x1, 0x1f ;  /* 0x0c201f0007b27f89 */ /* 0x000ee200000e0000 */
[----:B-1----:R-:W-:Y:S01]  /*9c80*/  FADD.FTZ R5, R167, R5 ;  /* 0x00000005a7057221 */ /* 0x002fe20000010000 */
[-C--:B------:R-:W-:Y:S01]  /*9c90*/  FMUL.FTZ R150, R150, R168.reuse ;  /* 0x000000a896967220 */ /* 0x080fe20000410000 */
[----:B------:R-:W-:-:S04]  /*9ca0*/  FMUL.FTZ R151, R151, R168 ;  /* 0x000000a897977220 */ /* 0x000fc80000410000 */
[----:B------:R-:W1:Y:S01]  /*9cb0*/  MUFU.EX2 R170, R170 ;  /* 0x000000aa00aa7308 */ /* 0x000e620000000800 */
[----:B0-----:R-:W-:-:S07]  /*9cc0*/  FADD.FTZ R5, R172, R5 ;  /* 0x00000005ac057221 */ /* 0x001fce0000010000 */
[----:B------:R-:W0:Y:S01]  /*9cd0*/  MUFU.EX2 R171, R171 ;  /* 0x000000ab00ab7308 */ /* 0x000e220000000800 */
[----:B--2---:R-:W-:-:S07]  /*9ce0*/  FADD.FTZ R5, R169, R5 ;  /* 0x00000005a9057221 */ /* 0x004fce0000010000 */
[----:B------:R-:W2:Y:S01]  /*9cf0*/  MUFU.EX2 R174, R174 ;  /* 0x000000ae00ae7308 */ /* 0x000ea20000000800 */
[----:B---3--:R-:W-:Y:S01]  /*9d00*/  FMNMX.FTZ R7, R7, R178, !PT ;  /* 0x000000b207077209 */ /* 0x008fe20007810000 */
[----:B-1----:R-:W-:-:S03]  /*9d10*/  FADD.FTZ R5, R170, R5 ;  /* 0x00000005aa057221 */ /* 0x002fc60000010000 */
[----:B------:R-:W-:-:S04]  /*9d20*/  FSETP.NEU.FTZ.AND P2, PT, R7, -INF , PT ;  /* 0xff8000000700780b */ /* 0x000fc80003f5d000 */
[----:B------:R-:W-:Y:S01]  /*9d30*/  FSEL R178, R7, RZ, P2 ;  /* 0x000000ff07b27208 */ /* 0x000fe20001000000 */
[----:B0-----:R-:W-:-:S04]  /*9d40*/  FADD.FTZ R5, R171, R5 ;  /* 0x00000005ab057221 */ /* 0x001fc80000010000 */
[----:B------:R-:W-:Y:S01]  /*9d50*/  FADD.FTZ R178, -R178, R11 ;  /* 0x0000000bb2b27221 */ /* 0x000fe20000010100 */
[----:B--2---:R-:W-:-:S03]  /*9d60*/  FADD.FTZ R5, R174, R5 ;  /* 0x00000005ae057221 */ /* 0x004fc60000010000 */
[----:B------:R-:W-:-:S06]  /*9d70*/  FMUL.FTZ R11, R178, UR10 ;  /* 0x0000000ab20b7c20 */ /* 0x000fcc0008410000 */
[----:B------:R-:W0:Y:S02]  /*9d80*/  MUFU.EX2 R11, R11 ;  /* 0x0000000b000b7308 */ /* 0x000e240000000800 */
        /* <DEDUP_REMOVED lines=10> */
[----:B0-----:R-:W-:Y:S01]  /*9e30*/  FMUL.FTZ R10, R7, UR10 ;  /* 0x0000000a070a7c20 */ /* 0x001fe20008410000 */
        /* <DEDUP_REMOVED lines=26> */
[----:B------:R-:W1:Y:S01]  /*9fe0*/  MUFU.EX2 R156, R156 ;  /* 0x0000009c009c7308 */ /* 0x000e620000000800 */
[----:B------:R-:W-:Y:S01]  /*9ff0*/  F2FP.BF16.F32.PACK_AB R155, R159, R158 ;  /* 0x0000009e9f9b723e */ /* 0x000fe200000010ff */
[----:B------:R-:W-:Y:S01]  /*a000*/  FMUL.FTZ R57, R57, R11 ;  /* 0x0000000b39397220 */ /* 0x000fe20000410000 */
[----:B------:R-:W-:Y:S01]  /*a010*/  F2FP.BF16.F32.PACK_AB R159, R164, R163 ;  /* 0x000000a3a49f723e */ /* 0x000fe200000010ff */
[----:B------:R-:W-:Y:S01]  /*a020*/  FMUL.FTZ R60, R60, R11 ;  /* 0x0000000b3c3c7220 */ /* 0x000fe20000410000 */
[----:B------:R-:W-:Y:S01]  /*a030*/  F2FP.BF16.F32.PACK_AB R163, R172, R167 ;  /* 0x000000a7aca3723e */ /* 0x000fe200000010ff */
[----:B0-----:R-:W-:Y:S01]  /*a040*/  FFMA.FTZ R179, R11, R6, R154 ;  /* 0x000000060bb37223 */ /* 0x001fe2000001009a */
[----:B------:R-:W-:Y:S01]  /*a050*/  F2FP.BF16.F32.PACK_AB R167, R174, R171 ;  /* 0x000000abaea7723e */ /* 0x000fe200000010ff */
        /* <DEDUP_REMOVED lines=40> */
[----:B------:R2:W3:Y:S01]  /*a2e0*/  MUFU.EX2 R6, R152 ;  /* 0x0000009800067308 */ /* 0x0004e20000000800 */
        /* <DEDUP_REMOVED lines=8> */
[----:B--2---:R-:W-:Y:S01]  /*a370*/  F2FP.BF16.F32.PACK_AB R152, R156, R154 ;  /* 0x0000009a9c98723e */ /* 0x004fe200000010ff */
[----:B------:R-:W-:Y:S01]  /*a380*/  FMUL.FTZ R144, R144, R11 ;  /* 0x0000000b90907220 */ /* 0x000fe20000410000 */
[----:B0-----:R-:W-:Y:S01]  /*a390*/  F2FP.BF16.F32.PACK_AB R154, R14, R10 ;  /* 0x0000000a0e9a723e */ /* 0x001fe200000010ff */
[----:B------:R-:W-:Y:S01]  /*a3a0*/  BAR.SYNC.DEFER_BLOCKING 0xf, 0x100 ;  /* 0x03c4000000007b1d */ /* 0x000fe20000010000 */
[----:B-1----:R-:W-:Y:S01]  /*a3b0*/  F2FP.BF16.F32.PACK_AB R156, R20, R15 ;  /* 0x0000000f149c723e */ /* 0x002fe200000010ff */
[-C--:B------:R-:W-:Y:S01]  /*a3c0*/  FMUL.FTZ R145, R145, R11.reuse ;  /* 0x0000000b91917220 */ /* 0x080fe20000410000 */
[-C--:B------:R-:W-:Y:S01]  /*a3d0*/  FMUL.FTZ R148, R148, R11.reuse ;  /* 0x0000000b94947220 */ /* 0x080fe20000410000 */
[----:B------:R-:W-:Y:S01]  /*a3e0*/  FMUL.FTZ R149, R149, R11 ;  /* 0x0000000b95957220 */ /* 0x000fe20000410000 */
[----:B----4-:R-:W-:Y:S01]  /*a3f0*/  F2FP.BF16.F32.PACK_AB R157, R162, R161 ;  /* 0x000000a1a29d723e */ /* 0x010fe200000010ff */
[----:B------:R-:W0:Y:S01]  /*a400*/  MUFU.EX2 R13, R13 ;  /* 0x0000000d000d7308 */ /* 0x000e220000000800 */
[----:B------:R-:W-:Y:S01]  /*a410*/  F2FP.BF16.F32.PACK_AB R161, R166, R165 ;  /* 0x000000a5a6a1723e */ /* 0x000fe200000010ff */
[----:B------:R-:W-:Y:S01]  /*a420*/  FADD.FTZ R179, R10, R179 ;  /* 0x000000b30ab37221 */ /* 0x000fe20000010000 */
[----:B------:R-:W-:Y:S01]  /*a430*/  F2FP.BF16.F32.PACK_AB R165, R170, R169 ;  /* 0x000000a9aaa5723e */ /* 0x000fe200000010ff */
[----:B------:R-:W-:Y:S01]  /*a440*/  IMAD R169, R2, 0x1000, R22 ;  /* 0x0000100002a97824 */ /* 0x000fe200078e0216 */
[----:B---3--:R-:W-:Y:S01]  /*a450*/  F2FP.BF16.F32.PACK_AB R158, R6, R21 ;  /* 0x00000015069e723e */ /* 0x008fe200000010ff */
[----:B------:R-:W-:-:S02]  /*a460*/  FADD.FTZ R179, R14, R179 ;  /* 0x000000b30eb37221 */ /* 0x000fc40000010000 */
[----:B------:R-:W-:Y:S01]  /*a470*/  MUFU.EX2 R12, R12 ;  /* 0x0000000c000c7308 */ /* 0x000fe20000000800 */
[C---:B------:R-:W-:Y:S01]  /*a480*/  R2UR UR14, R169.reuse ;  /* 0x00000000a90e72ca */ /* 0x040fe200000e0000 */
[----:B------:R-:W-:Y:S02]  /*a490*/  VIADD R11, R169, 0x80 ;  /* 0x00000080a90b7836 */ /* 0x000fe40000000000 */
[----:B------:R-:W-:-:S04]  /*a4a0*/  FADD.FTZ R179, R15, R179 ;  /* 0x000000b30fb37221 */ /* 0x000fc80000010000 */
[----:B------:R-:W-:Y:S01]  /*a4b0*/  FADD.FTZ R179, R20, R179 ;  /* 0x000000b314b37221 */ /* 0x000fe20000010000 */
[----:B------:R-:W1:Y:S01]  /*a4c0*/  MUFU.EX2 R178, R178 ;  /* 0x000000b200b27308 */ /* 0x000e620000000800 */
[----:B0-----:R-:W-:Y:S01]  /*a4d0*/  F2FP.BF16.F32.PACK_AB R160, R13, R180 ;  /* 0x000000b40da0723e */ /* 0x001fe200000010ff */
[----:B------:R0:W-:Y:S01]  /*a4e0*/  STSM.16.M88.4 [R184+0x36400], R152 ;  /* 0x03640098b8007844 */ /* 0x0001e20000000200 */
[----:B------:R-:W-:-:S03]  /*a4f0*/  FADD.FTZ R179, R21, R179 ;  /* 0x000000b315b37221 */ /* 0x000fc60000010000 */
[----:B------:R0:W-:Y:S01]  /*a500*/  STSM.16.M88.4 [R189], R156 ;  /* 0x0000009cbd007844 */ /* 0x0001e20000000200 */
[----:B------:R-:W-:Y:S01]  /*a510*/  FADD.FTZ R179, R6, R179 ;  /* 0x000000b306b37221 */ /* 0x000fe20000010000 */
[----:B------:R-:W2:Y:S03]  /*a520*/  MUFU.EX2 R173, R173 ;  /* 0x000000ad00ad7308 */ /* 0x000ea60000000800 */
[----:B------:R-:W-:-:S04]  /*a530*/  FADD.FTZ R179, R180, R179 ;  /* 0x000000b3b4b37221 */ /* 0x000fc80000010000 */
[----:B------:R-:W-:Y:S01]  /*a540*/  FADD.FTZ R179, R13, R179 ;  /* 0x000000b30db37221 */ /* 0x000fe20000010000 */
[----:B------:R-:W3:Y:S01]  /*a550*/  MUFU.EX2 R175, R175 ;  /* 0x000000af00af7308 */ /* 0x000ee20000000800 */
[----:B-1----:R-:W-:Y:S02]  /*a560*/  F2FP.BF16.F32.PACK_AB R162, R178, R12 ;  /* 0x0000000cb2a2723e */ /* 0x002fe400000010ff */
[----:B------:R-:W-:-:S03]  /*a570*/  FADD.FTZ R179, R12, R179 ;  /* 0x000000b30cb37221 */ /* 0x000fc60000010000 */
[----:B------:R0:W-:Y:S01]  /*a580*/  STSM.16.M88.4 [R187], R160 ;  /* 0x000000a0bb007844 */ /* 0x0001e20000000200 */
[----:B------:R-:W-:Y:S01]  /*a590*/  FADD.FTZ R179, R178, R179 ;  /* 0x000000b3b2b37221 */ /* 0x000fe20000010000 */
[----:B------:R-:W1:Y:S03]  /*a5a0*/  MUFU.EX2 R176, R176 ;  /* 0x000000b000b07308 */ /* 0x000e660000000800 */
[----:B--2---:R-:W-:-:S05]  /*a5b0*/  FADD.FTZ R179, R173, R179 ;  /* 0x000000b3adb37221 */ /* 0x004fca0000010000 */
[----:B------:R-:W2:Y:S01]  /*a5c0*/  MUFU.EX2 R177, R177 ;  /* 0x000000b100b17308 */ /* 0x000ea20000000800 */
[C---:B---3--:R-:W-:Y:S01]  /*a5d0*/  F2FP.BF16.F32.PACK_AB R164, R175.reuse, R173 ;  /* 0x000000adafa4723e */ /* 0x048fe200000010ff */
[----:B------:R-:W-:-:S04]  /*a5e0*/  FADD.FTZ R179, R175, R179 ;  /* 0x000000b3afb37221 */ /* 0x000fc80000010000 */
[----:B-1----:R-:W-:Y:S01]  /*a5f0*/  FADD.FTZ R179, R176, R179 ;  /* 0x000000b3b0b37221 */ /* 0x002fe20000010000 */
[----:B--2---:R-:W-:-:S03]  /*a600*/  F2FP.BF16.F32.PACK_AB R166, R177, R176 ;  /* 0x000000b0b1a6723e */ /* 0x004fc600000010ff */
[----:B------:R-:W-:Y:S02]  /*a610*/  FADD.FTZ R6, R177, R179 ;  /* 0x000000b3b1067221 */ /* 0x000fe40000010000 */
[----:B------:R0:W-:Y:S01]  /*a620*/  STSM.16.M88.4 [R188], R164 ;  /* 0x000000a4bc007844 */ /* 0x0001e20000000200 */
[----:B------:R-:W-:-:S06]  /*a630*/  WARPGROUP.ARRIVE ;  /* 0x00000000000079c5 */ /* 0x000fcc0000000000 */
[----:B------:R-:W-:Y:S01]  /*a640*/  HGMMA.64x256x16.F32.BF16 R24, R152, gdesc[UR12].tnspB, R24, gsb0 ;  /* 0x43e0000c98187df0 */ /* 0x000fe20008001818 */
[----:B------:R-:W-:Y:S01]  /*a650*/  R2UR UR14, R11 ;  /* 0x000000000b0e72ca */ /* 0x000fe200000e0000 */
[----:B------:R-:W-:Y:S01]  /*a660*/  UMOV UR15, 0x40000040 ;  /* 0x40000040000f7882 */ /* 0x000fe20000000000 */
[C---:B------:R-:W-:Y:S02]  /*a670*/  VIADD R11, R169.reuse, 0x100 ;  /* 0x00000100a90b7836 */ /* 0x040fe40000000000 */
[----:B------:R-:W-:Y:S01]  /*a680*/  VIADD R169, R169, 0x180 ;  /* 0x00000180a9a97836 */ /* 0x000fe20000000000 */
[----:B------:R-:W-:Y:S02]  /*a690*/  WARPGROUP.DEPBAR.LE gsb0, 0x0 ;  /* 0x00008000000079c5 */ /* 0x000fe40000010000 */
[----:B------:R-:W-:-:S15]  /*a6a0*/  WARPGROUP.ARRIVE ;  /* 0x00000000000079c5 */ /* 0x000fde0000000000 */
[----:B------:R-:W-:-:S05]  /*a6b0*/  NOP ;  /* 0x0000000000007918 */ /* 0x000fca0000000000 */
        /* <DEDUP_REMOVED lines=24> */
.L_x_8353:
[----:B------:R-:W-:Y:S01]  /*a840*/  UISETP.GT.AND UP0, UPT, UR7, UR6, UPT ;  /* 0x000000060700728c */ /* 0x000fe2000bf04270 */
[----:B------:R-:W-:Y:S01]  /*a850*/  VIADD R9, R9, 0x38860 ;  /* 0x0003886009097836 */ /* 0x000fe20000000000 */
[----:B------:R-:W-:Y:S01]  /*a860*/  UIADD3 UR7, UR7, -0x1, URZ ;  /* 0xffffffff07077890 */ /* 0x000fe2000fffe03f */
[----:B------:R-:W-:Y:S02]  /*a870*/  IMAD.MOV.U32 R12, RZ, RZ, R8 ;  /* 0x000000ffff0c7224 */ /* 0x000fe400078e0008 */
[----:B------:R-:W-:Y:S01]  /*a880*/  IMAD.MOV.U32 R11, RZ, RZ, R7 ;  /* 0x000000ffff0b7224 */ /* 0x000fe200078e0007 */
[----:B------:R-:W-:Y:S01]  /*a890*/  PLOP3.LUT P1, PT, PT, PT, UP0, 0x80, 0x0 ;  /* 0x000000000000781c */ /* 0x000fe20003f2f008 */
[----:B------:R-:W-:Y:S01]  /*a8a0*/  IMAD.MOV.U32 R10, RZ, RZ, R2 ;  /* 0x000000ffff0a7224 */ /* 0x000fe200078e0002 */
[----:B------:R-:W-:-:S04]  /*a8b0*/  PRMT R9, R182, 0x654, R9 ;  /* 0x00000654b6097816 */ /* 0x000fc80000000009 */
[----:B------:R0:W-:Y:S07]  /*a8c0*/  SYNCS.ARRIVE.TRANS64.RED.A1T0 RZ, [R9+URZ], RZ ;  /* 0x000000ff09ff79a7 */ /* 0x0001ee000810043f */
[----:B------:R-:W-:Y:S05]  /*a8d0*/  @P1 BRA `(.L_x_8354) ;  /* 0xffffffc800601947 */ /* 0x000fea000383ffff */
.L_x_8343:
        /* <DEDUP_REMOVED lines=8> */
.L_x_8366:
[----:B------:R-:W-:-:S05]  /*a960*/  VIADD R2, R11, 0x1 ;  /* 0x000000010b027836 */ /* 0x000fca0000000000 */
[----:B------:R-:W-:-:S04]  /*a970*/  ISETP.NE.AND P1, PT, R2, 0x2, PT ;  /* 0x000000020200780c */ /* 0x000fc80003f25270 */
[----:B------:R-:W-:Y:S02]  /*a980*/  SEL R7, RZ, 0x1, P1 ;  /* 0x00000001ff077807 */ /* 0x000fe40000800000 */
[----:B------:R-:W-:Y:S02]  /*a990*/  SEL R2, R2, RZ, P1 ;  /* 0x000000ff02027207 */ /* 0x000fe40000800000 */
[----:B------:R-:W-:-:S13]  /*a9a0*/  R2UR UR6, R7 ;  /* 0x00000000070672ca */ /* 0x000fda00000e0000 */
[----:B------:R-:W-:Y:S01]  /*a9b0*/  ULOP3.LUT UR37, UR37, UR6, URZ, 0x3c, !UPT ;  /* 0x0000000625257292 */ /* 0x000fe2000f8e3c3f */
[----:B-1----:R-:W-:Y:S11]  /*a9c0*/  @!P0 BRA `(.L_x_8356) ;  /* 0x0000000000048947 */ /* 0x002ff60003800000 */
[----:B------:R-:W-:Y:S01]  /*a9d0*/  BPT.TRAP 0x1 ;  /* 0x000000040000795c */ /* 0x000fe20000300000 */
.L_x_8356:
[----:B------:R-:W-:Y:S02]  /*a9e0*/  IMAD.U32 R7, RZ, RZ, UR37 ;  /* 0x00000025ff077e24 */ /* 0x000fe4000f8e00ff */
[----:B0-----:R-:W-:-:S03]  /*a9f0*/  IMAD R9, R2, 0x8, R17 ;  /* 0x0000000802097824 */ /* 0x001fc600078e0211 */
[----:B------:R-:W-:-:S04]  /*aa00*/  SHF.L.U32 R7, R7, 0x1f, RZ ;  /* 0x0000001f07077819 */ /* 0x000fc800000006ff */
[----:B------:R0:W1:Y:S01]  /*aa10*/  SYNCS.PHASECHK.TRANS64.TRYWAIT P1, [R9+URZ+0x38830], R7 ;  /* 0x03883007090075a7 */ /* 0x000062000802017f */
[----:B------:R-:W-:Y:S05]  /*aa20*/  @!P0 BRA `(.L_x_8357) ;  /* 0x0000000000048947 */ /* 0x000fea0003800000 */
[----:B------:R-:W-:Y:S01]  /*aa30*/  BPT.TRAP 0x1 ;  /* 0x000000040000795c */ /* 0x000fe20000300000 */
.L_x_8357:
[----:B------:R-:W-:Y:S01]  /*aa40*/  IMAD R8, R2, 0x200, R4 ;  /* 0x0000020002087824 */ /* 0x000fe200078e0204 */
[----:B-1----:R-:W-:Y:S06]  /*aa50*/  @P1 BRA `(.L_x_8358) ;  /* 0x0000000000081947 */ /* 0x002fec0003800000 */
[----:B------:R-:W1:Y:S02]  /*aa60*/  SYNCS.PHASECHK.TRANS64.TRYWAIT P1, [R9+URZ+0x38830], R7 ;  /* 0x03883007090075a7 */ /* 0x000e64000802017f */
[----:B-1----:R-:W-:Y:S05]  /*aa70*/  @!P1 BRA `(.L_x_8359) ;  /* 0x000000f400dc9947 */ /* 0x002fea0003800000 */
.L_x_8358:
        /* <DEDUP_REMOVED lines=22> */
.L_x_8360:
[----:B------:R2:W3:Y:S01]  /*abe0*/  SYNCS.PHASECHK.TRANS64.TRYWAIT P1, [R9+URZ+0x38850], R7 ;  /* 0x03885007090075a7 */ /* 0x0004e2000802017f */
[----:B------:R-:W-:Y:S05]  /*abf0*/  @!P0 BRA `(.L_x_8361) ;  /* 0x0000000000048947 */ /* 0x000fea0003800000 */
[----:B------:R-:W-:Y:S01]  /*ac00*/  BPT.TRAP 0x1 ;  /* 0x000000040000795c */ /* 0x000fe20000300000 */
.L_x_8361:
[----:B---3--:R-:W-:Y:S05]  /*ac10*/  @P1 BRA `(.L_x_8362) ;  /* 0x0000000000081947 */ /* 0x008fea0003800000 */
[----:B------:R-:W3:Y:S02]  /*ac20*/  SYNCS.PHASECHK.TRANS64.TRYWAIT P1, [R9+URZ+0x38850], R7 ;  /* 0x03885007090075a7 */ /* 0x000ee4000802017f */
[----:B---3--:R-:W-:Y:S05]  /*ac30*/  @!P1 BRA `(.L_x_8363) ;  /* 0x000000f400809947 */ /* 0x008fea0003800000 */
.L_x_8362:
        /* <DEDUP_REMOVED lines=327> */
.L_x_8364:
        /* <DEDUP_REMOVED lines=18> */
[----:B------:R-:W-:Y:S01]  /*c1d0*/  UMOV UR10, UR4 ;  /* 0x00000004000a7c82 */ /* 0x000fe20008000000 */
[----:B------:R-:W-:Y:S01]  /*c1e0*/  FMUL.FTZ R159, R159, UR5 ;  /* 0x000000059f9f7c20 */ /* 0x000fe20008410000 */
[----:B------:R-:W2:Y:S01]  /*c1f0*/  S2R R185, SR_CgaCtaId ;  /* 0x0000000000b97919 */ /* 0x000ea20000008800 */
[----:B------:R-:W-:Y:S01]  /*c200*/  FMUL.FTZ R155, R155, UR5 ;  /* 0x000000059b9b7c20 */ /* 0x000fe20008410000 */
[----:B------:R-:W3:Y:S01]  /*c210*/  MUFU.TANH R14, R14 ;  /* 0x0000000e000e7308 */ /* 0x000ee20000002400 */
[----:B0-----:R-:W-:Y:S01]  /*c220*/  FMNMX.FTZ R7, R8, R12, !PT ;  /* 0x0000000c08077209 */ /* 0x001fe20007810000 */
[----:B------:R-:W-:Y:S01]  /*c230*/  FMUL.FTZ R158, R158, UR5 ;  /* 0x000000059e9e7c20 */ /* 0x000fe20008410000 */
[----:B------:R-:W-:Y:S01]  /*c240*/  FMUL.FTZ R170, R170, UR5 ;  /* 0x00000005aaaa7c20 */ /* 0x000fe20008410000 */
[----:B------:R-:W-:Y:S01]  /*c250*/  ISETP.NE.AND P1, PT, R23, RZ, PT ;  /* 0x000000ff1700720c */ /* 0x000fe20003f25270 */
[----:B------:R-:W-:-:S03]  /*c260*/  UMOV UR15, 0x40000040 ;  /* 0x40000040000f7882 */ /* 0x000fc60000000000 */
[----:B------:R-:W0:Y:S01]  /*c270*/  MUFU.TANH R15, R15 ;  /* 0x0000000f000f7308 */ /* 0x000e220000002400 */
[----:B-1----:R-:W-:-:S07]  /*c280*/  FMNMX.FTZ R7, R13, R7, !PT ;  /* 0x000000070d077209 */ /* 0x002fce0007810000 */
[----:B------:R-:W1:Y:S01]  /*c290*/  MUFU.TANH R20, R20 ;  /* 0x0000001400147308 */ /* 0x000e620000002400 */
[----:B---3--:R-:W-:Y:S01]  /*c2a0*/  FMNMX.FTZ R7, R14, R7, !PT ;  /* 0x000000070e077209 */ /* 0x008fe20007810000 */
[----:B------:R-:W-:-:S04]  /*c2b0*/  @!P1 IMAD R11, R11, 0x40, R19 ;  /* 0x000000400b0b9824 */ /* 0x000fc800078e0213 */
[----:B------:R-:W-:Y:S02]  /*c2c0*/  @!P1 IMAD R11, R11, 0x4, R17 ;  /* 0x000000040b0b9824 */ /* 0x000fe400078e0211 */
        /* <DEDUP_REMOVED lines=22> */
[----:B------:R-:W-:Y:S01]  /*c430*/  MUFU.TANH R155, R155 ;  /* 0x0000009b009b7308 */ /* 0x000fe20000002400 */
[----:B---3--:R-:W-:-:S07]  /*c440*/  FMNMX.FTZ R7, R169, R7, !PT ;  /* 0x00000007a9077209 */ /* 0x008fce0007810000 */
[----:B------:R-:W-:Y:S01]  /*c450*/  MUFU.TANH R158, R158 ;  /* 0x0000009e009e7308 */ /* 0x000fe20000002400 */
[----:B0-----:R-:W-:-:S05]  /*c460*/  FMNMX.FTZ R7, R172, R7, !PT ;  /* 0x00000007ac077209 */ /* 0x001fca0007810000 */
[----:B------:R-:W0:Y:S02]  /*c470*/  SHFL.BFLY PT, R165, R7, 0x2, 0x1f ;  /* 0x0c401f0007a57f89 */ /* 0x000e2400000e0000 */
[----:B0-----:R-:W-:Y:S01]  /*c480*/  FMNMX.FTZ R7, R7, R165, !PT ;  /* 0x000000a507077209 */ /* 0x001fe20007810000 */
[----:B------:R-:W-:-:S04]  /*c490*/  FMUL.FTZ R165, R154, UR5 ;  /* 0x000000059aa57c20 */ /* 0x000fc80008410000 */
[----:B------:R-:W0:Y:S02]  /*c4a0*/  SHFL.BFLY PT, R173, R7, 0x1, 0x1f ;  /* 0x0c201f0007ad7f89 */ /* 0x000e2400000e0000 */
[----:B------:R-:W-:Y:S01]  /*c4b0*/  MUFU.TANH R165, R165 ;  /* 0x000000a500a57308 */ /* 0x000fe20000002400 */
[----:B0-----:R-:W-:-:S05]  /*c4c0*/  FMNMX.FTZ R7, R7, R173, !PT ;  /* 0x000000ad07077209 */ /* 0x001fca0007810000 */
[C---:B------:R-:W-:Y:S01]  /*c4d0*/  FMUL.FTZ R154, R7.reuse, UR10 ;  /* 0x0000000a079a7c20 */ /* 0x040fe20008410000 */
[----:B------:R-:W-:Y:S02]  /*c4e0*/  FADD.FTZ R176, -R7, R12 ;  /* 0x0000000c07b07221 */ /* 0x000fe40000010100 */
[----:B------:R0:W-:Y:S01]  /*c4f0*/  MUFU.TANH R12, R159 ;  /* 0x0000009f000c7308 */ /* 0x0001e20000002400 */
[--C-:B------:R-:W-:Y:S01]  /*c500*/  FFMA.FTZ R8, R8, UR10, -R154.reuse ;  /* 0x0000000a08087c23 */ /* 0x100fe2000801089a */
[----:B------:R-:W-:Y:S01]  /*c510*/  FMUL.FTZ R176, R176, UR10 ;  /* 0x0000000ab0b07c20 */ /* 0x000fe20008410000 */
[--C-:B------:R-:W-:Y:S01]  /*c520*/  FFMA.FTZ R173, R152, UR10, -R154.reuse ;  /* 0x0000000a98ad7c23 */ /* 0x100fe2000801089a */
[--C-:B------:R-:W-:Y:S01]  /*c530*/  FFMA.FTZ R14, R14, UR10, -R154.reuse ;  /* 0x0000000a0e0e7c23 */ /* 0x100fe2000801089a */
[--C-:B------:R-:W-:Y:S01]  /*c540*/  FFMA.FTZ R15, R15, UR10, -R154.reuse ;  /* 0x0000000a0f0f7c23 */ /* 0x100fe2000801089a */
[--C-:B------:R-:W-:Y:S01]  /*c550*/  FFMA.FTZ R20, R20, UR10, -R154.reuse ;  /* 0x0000000a14147c23 */ /* 0x100fe2000801089a */
[--C-:B------:R-:W-:Y:S01]  /*c560*/  FFMA.FTZ R21, R21, UR10, -R154.reuse ;  /* 0x0000000a15157c23 */ /* 0x100fe2000801089a */
[----:B------:R-:W-:Y:S01]  /*c570*/  MUFU.EX2 R8, R8 ;  /* 0x0000000800087308 */ /* 0x000fe20000000800 */
[--C-:B0-----:R-:W-:Y:S01]  /*c580*/  FFMA.FTZ R159, R13, UR10, -R154.reuse ;  /* 0x0000000a0d9f7c23 */ /* 0x101fe2000801089a */
        /* <DEDUP_REMOVED lines=8> */
[--C-:B------:R-:W-:Y:S01]  /*c610*/  FFMA.FTZ R169, R169, UR10, -R154.reuse ;  /* 0x0000000aa9a97c23 */ /* 0x100fe2000801089a */
[----:B------:R-:W-:-:S05]  /*c620*/  FFMA.FTZ R172, R172, UR10, -R154 ;  /* 0x0000000aacac7c23 */ /* 0x000fca000801089a */
[----:B------:R3:W4:Y:S01]  /*c630*/  MUFU.EX2 R152, R159 ;  /* 0x0000009f00987308 */ /* 0x0007220000000800 */
[----:B0-----:R-:W-:-:S07]  /*c640*/  FMUL.FTZ R176, R183, UR5 ;  /* 0x00000005b7b07c20 */ /* 0x001fce0008410000 */
[----:B------:R-:W-:Y:S01]  /*c650*/  MUFU.EX2 R15, R15 ;  /* 0x0000000f000f7308 */ /* 0x000fe20000000800 */
[----:B-1----:R-:W-:Y:S01]  /*c660*/  FFMA.FTZ R154, R13, R6, R8 ;  /* 0x000000060d9a7223 */ /* 0x002fe20000010008 */
[----:B---3--:R-:W-:Y:S01]  /*c670*/  FMUL.FTZ R159, R162, UR5 ;  /* 0x00000005a29f7c20 */ /* 0x008fe20008410000 */
[----:B------:R-:W-:Y:S01]  /*c680*/  FMUL.FTZ R162, R163, UR5 ;  /* 0x00000005a3a27c20 */ /* 0x000fe20008410000 */
[----:B------:R-:W-:Y:S01]  /*c690*/  FMUL.FTZ R6, R166, UR5 ;  /* 0x00000005a6067c20 */ /* 0x000fe20008410000 */
[----:B------:R-:W-:Y:S01]  /*c6a0*/  FMUL.FTZ R166, R171, UR5 ;  /* 0x00000005aba67c20 */ /* 0x000fe20008410000 */
[----:B------:R-:W-:Y:S01]  /*c6b0*/  FMUL.FTZ R171, R178, UR5 ;  /* 0x00000005b2ab7c20 */ /* 0x000fe20008410000 */
[-C--:B------:R-:W-:Y:S01]  /*c6c0*/  FMUL.FTZ R24, R24, R13.reuse ;  /* 0x0000000d18187220 */ /* 0x080fe20000410000 */
[----:B------:R-:W-:Y:S01]  /*c6d0*/  MUFU.TANH R159, R159 ;  /* 0x0000009f009f7308 */ /* 0x000fe20000002400 */
[C---:B----4-:R-:W-:Y:S01]  /*c6e0*/  FADD.FTZ R154, R152.reuse, R154 ;  /* 0x0000009a989a7221 */ /* 0x050fe20000010000 */
        /* <DEDUP_REMOVED lines=15> */
[----:B0-----:R-:W-:Y:S01]  /*c7e0*/  FMUL.FTZ R14, R167, UR5 ;  /* 0x00000005a70e7c20 */ /* 0x001fe20008410000 */
[----:B------:R-:W-:Y:S01]  /*c7f0*/  FMUL.FTZ R167, R174, UR5 ;  /* 0x00000005aea77c20 */ /* 0x000fe20008410000 */
[----:B------:R-:W-:Y:S01]  /*c800*/  FMUL.FTZ R174, R179, UR5 ;  /* 0x00000005b3ae7c20 */ /* 0x000fe20008410000 */
[-C--:B------:R-:W-:Y:S01]  /*c810*/  FMUL.FTZ R49, R49, R13.reuse ;  /* 0x0000000d31317220 */ /* 0x080fe20000410000 */
[-C--:B------:R-:W-:Y:S01]  /*c820*/  FMUL.FTZ R52, R52, R13.reuse ;  /* 0x0000000d34347220 */ /* 0x080fe20000410000 */
[-C--:B------:R-:W-:Y:S01]  /*c830*/  FMUL.FTZ R53, R53, R13.reuse ;  /* 0x0000000d35357220 */ /* 0x080fe20000410000 */
[-C--:B------:R-:W-:Y:S01]  /*c840*/  FMUL.FTZ R56, R56, R13.reuse ;  /* 0x0000000d38387220 */ /* 0x080fe20000410000 */
[----:B------:R-:W0:Y:S01]  /*c850*/  MUFU.TANH R6, R6 ;  /* 0x0000000600067308 */ /* 0x000e220000002400 */
[----:B-1----:R-:W-:Y:S01]  /*c860*/  FADD.FTZ R154, R8, R154 ;  /* 0x0000009a089a7221 */ /* 0x002fe20000010000 */
[-C--:B------:R-:W-:Y:S01]  /*c870*/  FMUL.FTZ R57, R57, R13.reuse ;  /* 0x0000000d39397220 */ /* 0x080fe20000410000 */
[-C--:B------:R-:W-:Y:S01]  /*c880*/  FMUL.FTZ R60, R60, R13.reuse ;  /* 0x0000000d3c3c7220 */ /* 0x080fe20000410000 */
[-C--:B------:R-:W-:Y:S01]  /*c890*/  FMUL.FTZ R61, R61, R13.reuse ;  /* 0x0000000d3d3d7220 */ /* 0x080fe20000410000 */
[C---:B------:R-:W-:Y:S01]  /*c8a0*/  FADD.FTZ R163, R15.reuse, R154 ;  /* 0x0000009a0fa37221 */ /* 0x040fe20000010000 */
[----:B------:R-:W-:Y:S01]  /*c8b0*/  F2FP.BF16.F32.PACK_AB R154, R15, R8 ;  /* 0x000000080f9a723e */ /* 0x000fe200000010ff */
[----:B------:R-:W-:Y:S01]  /*c8c0*/  VIADD R8, R9, 0x38840 ;  /* 0x0003884009087836 */ /* 0x000fe20000000000 */
[----:B------:R-:W1:Y:S01]  /*c8d0*/  MUFU.TANH R14, R14 ;  /* 0x0000000e000e7308 */ /* 0x000e620000002400 */
[-C--:B------:R-:W-:Y:S01]  /*c8e0*/  FMUL.FTZ R64, R64, R13.reuse ;  /* 0x0000000d40407220 */ /* 0x080fe20000410000 */
[-C--:B------:R-:W-:Y:S01]  /*c8f0*/  FMUL.FTZ R65, R65, R13.reuse ;  /* 0x0000000d41417220 */ /* 0x080fe20000410000 */
[-C--:B------:R-:W-:Y:S01]  /*c900*/  FMUL.FTZ R68, R68, R13.reuse ;  /* 0x0000000d44447220 */ /* 0x080fe20000410000 */
[----:B--2---:R-:W-:Y:S01]  /*c910*/  PRMT R8, R185, 0x654, R8 ;  /* 0x00000654b9087816 */ /* 0x004fe20000000008 */
[-C--:B------:R-:W-:Y:S01]  /*c920*/  FMUL.FTZ R69, R69, R13.reuse ;  /* 0x0000000d45457220 */ /* 0x080fe20000410000 */
[-C--:B------:R-:W-:Y:S01]  /*c930*/  FMUL.FTZ R72, R72, R13.reuse ;  /* 0x0000000d48487220 */ /* 0x080fe20000410000 */
[-C--:B------:R-:W-:Y:S01]  /*c940*/  FMUL.FTZ R73, R73, R13.reuse ;  /* 0x0000000d49497220 */ /* 0x080fe20000410000 */
[----:B------:R2:W-:Y:S01]  /*c950*/  SYNCS.ARRIVE.TRANS64.RED.A1T0 RZ, [R8+URZ], RZ ;  /* 0x000000ff08ff79a7 */ /* 0x0005e2000810043f */
[----:B------:R4:W5:Y:S01]  /*c960*/  MUFU.TANH R15, R170 ;  /* 0x000000aa000f7308 */ /* 0x0009620000002400 */
[----:B------:R-:W-:Y:S01]  /*c970*/  @!P1 STS [R11+0x38400], R13 ;  /* 0x0384000d0b009388 */ /* 0x000fe20000000800 */
[-C--:B------:R-:W-:Y:S01]  /*c980*/  FMUL.FTZ R76, R76, R13.reuse ;  /* 0x0000000d4c4c7220 */ /* 0x080fe20000410000 */
[-C--:B------:R-:W-:Y:S01]  /*c990*/  FMUL.FTZ R77, R77, R13.reuse ;  /* 0x0000000d4d4d7220 */ /* 0x080fe20000410000 */
[-C--:B------:R-:W-:Y:S01]  /*c9a0*/  FMUL.FTZ R80, R80, R13.reuse ;  /* 0x0000000d50507220 */ /* 0x080fe20000410000 */
[-C--:B------:R-:W-:Y:S01]  /*c9b0*/  FMUL.FTZ R81, R81, R13.reuse ;  /* 0x0000000d51517220 */ /* 0x080fe20000410000 */
[-C--:B------:R-:W-:Y:S01]  /*c9c0*/  FMUL.FTZ R84, R84, R13.reuse ;  /* 0x0000000d54547220 */ /* 0x080fe20000410000 */
[----:B--2---:R-:W-:Y:S01]  /*c9d0*/  FMNMX.FTZ R8, R165, R10, !PT ;  /* 0x0000000aa5087209 */ /* 0x004fe20007810000 */
[----:B------:R-:W2:Y:S01]  /*c9e0*/  MUFU.TANH R166, R166 ;  /* 0x000000a600a67308 */ /* 0x000ea20000002400 */
[----:B----4-:R-:W-:Y:S01]  /*c9f0*/  FMUL.FTZ R170, R175, UR5 ;  /* 0x00000005afaa7c20 */ /* 0x010fe20008410000 */
[----:B------:R-:W-:Y:S01]  /*ca00*/  FMUL.FTZ R175, R182, UR5 ;  /* 0x00000005b6af7c20 */ /* 0x000fe20008410000 */
        /* <DEDUP_REMOVED lines=16> */
[----:B---3--:R-:W-:Y:S01]  /*cb10*/  FMNMX.FTZ R8, R162, R8, !PT ;  /* 0x00000008a2087209 */ /* 0x008fe20007810000 */
[-C--:B------:R-:W-:Y:S01]  /*cb20*/  FMUL.FTZ R105, R105, R13.reuse ;  /* 0x0000000d69697220 */ /* 0x080fe20000410000 */
[-C--:B------:R-:W-:Y:S01]  /*cb30*/  FMUL.FTZ R108, R108, R13.reuse ;  /* 0x0000000d6c6c7220 */ /* 0x080fe20000410000 */
[-C--:B------:R-:W-:Y:S01]  /*cb40*/  FMUL.FTZ R109, R109, R13.reuse ;  /* 0x0000000d6d6d7220 */ /* 0x080fe20000410000 */
[----:B0-----:R-:W-:Y:S01]  /*cb50*/  FMNMX.FTZ R8, R6, R8, !PT ;  /* 0x0000000806087209 */ /* 0x001fe20007810000 */
[----:B------:R-:W0:Y:S01]  /*cb60*/  MUFU.TANH R171, R171 ;  /* 0x000000ab00ab7308 */ /* 0x000e220000002400 */
[-C--:B------:R-:W-:Y:S01]  /*cb70*/  FMUL.FTZ R112, R112, R13.reuse ;  /* 0x0000000d70707220 */ /* 0x080fe20000410000 */
[-C--:B------:R-:W-:Y:S01]  /*cb80*/  FMUL.FTZ R113, R113, R13.reuse ;  /* 0x0000000d71717220 */ /* 0x080fe20000410000 */
[----:B-1----:R-:W-:Y:S01]  /*cb90*/  FMNMX.FTZ R8, R14, R8, !PT ;  /* 0x000000080e087209 */ /* 0x002fe20007810000 */
[-C--:B------:R-:W-:Y:S01]  /*cba0*/  FMUL.FTZ R116, R116, R13.reuse ;  /* 0x0000000d74747220 */ /* 0x080fe20000410000 */
[-C--:B------:R-:W-:Y:S01]  /*cbb0*/  FMUL.FTZ R117, R117, R13.reuse ;  /* 0x0000000d75757220 */ /* 0x080fe20000410000 */
[-C--:B------:R-:W-:Y:S01]  /*cbc0*/  FMUL.FTZ R120, R120, R13.reuse ;  /* 0x0000000d78787220 */ /* 0x080fe20000410000 */
[----:B-----5:R-:W-:Y:S01]  /*cbd0*/  FMNMX.FTZ R8, R15, R8, !PT ;  /* 0x000000080f087209 */ /* 0x020fe20007810000 */
[----:B------:R-:W1:Y:S01]  /*cbe0*/  MUFU.TANH R174, R174 ;  /* 0x000000ae00ae7308 */ /* 0x000e620000002400 */
[-C--:B------:R-:W-:Y:S01]  /*cbf0*/  FMUL.FTZ R121, R121, R13.reuse ;  /* 0x0000000d79797220 */ /* 0x080fe20000410000 */
[-C--:B------:R-:W-:Y:S01]  /*cc00*/  FMUL.FTZ R124, R124, R13.reuse ;  /* 0x0000000d7c7c7220 */ /* 0x080fe20000410000 */
[----:B--2---:R-:W-:Y:S01]  /*cc10*/  FMNMX.FTZ R8, R166, R8, !PT ;  /* 0x00000008a6087209 */ /* 0x004fe20007810000 */
[-C--:B------:R-:W-:Y:S01]  /*cc20*/  FMUL.FTZ R125, R125, R13.reuse ;  /* 0x0000000d7d7d7220 */ /* 0x080fe20000410000 */
[-C--:B------:R-:W-:Y:S01]  /*cc30*/  FMUL.FTZ R128, R128, R13.reuse ;  /* 0x0000000d80807220 */ /* 0x080fe20000410000 */
[-C--:B------:R-:W-:Y:S01]  /*cc40*/  FMUL.FTZ R129, R129, R13.reuse ;  /* 0x0000000d81817220 */ /* 0x080fe20000410000 */
[----:B----4-:R-:W-:Y:S01]  /*cc50*/  FMNMX.FTZ R8, R167, R8, !PT ;  /* 0x00000008a7087209 */ /* 0x010fe20007810000 */
[----:B------:R-:W2:Y:S01]  /*cc60*/  MUFU.TANH R175, R175 ;  /* 0x000000af00af7308 */ /* 0x000ea20000002400 */
[-C--:B------:R-:W-:Y:S01]  /*cc70*/  FMUL.FTZ R132, R132, R13.reuse ;  /* 0x0000000d84847220 */ /* 0x080fe20000410000 */
[-C--:B------:R-:W-:Y:S01]  /*cc80*/  FMUL.FTZ R133, R133, R13.reuse ;  /* 0x0000000d85857220 */ /* 0x080fe20000410000 */
[----:B------:R-:W-:Y:S01]  /*cc90*/  FMNMX.FTZ R8, R170, R8, !PT ;  /* 0x00000008aa087209 */ /* 0x000fe20007810000 */
        /* <DEDUP_REMOVED lines=10> */
[----:B------:R-:W-:-:S02]  /*cd40*/  FMUL.FTZ R149, R149, R13 ;  /* 0x0000000d95957220 */ /* 0x000fc40000410000 */
[----:B------:R-:W1:Y:S01]  /*cd50*/  MUFU.EX2 R20, R20 ;  /* 0x0000001400147308 */ /* 0x000e620000000800 */
[----:B--2---:R-:W-:-:S07]  /*cd60*/  FMNMX.FTZ R8, R175, R8, !PT ;  /* 0x00000008af087209 */ /* 0x004fce0007810000 */
[----:B------:R-:W2:Y:S01]  /*cd70*/  MUFU.EX2 R21, R21 ;  /* 0x0000001500157308 */ /* 0x000ea20000000800 */
[----:B0-----:R-:W-:-:S05]  /*cd80*/  FMNMX.FTZ R8, R176, R8, !PT ;  /* 0x00000008b0087209 */ /* 0x001fca0007810000 */
[----:B------:R-:W0:Y:S02]  /*cd90*/  SHFL.BFLY PT, R177, R8, 0x2, 0x1f ;  /* 0x0c401f0008b17f89 */ /* 0x000e2400000e0000 */
[----:B------:R-:W3:Y:S01]  /*cda0*/  MUFU.EX2 R173, R173 ;  /* 0x000000ad00ad7308 */ /* 0x000ee20000000800 */
[----:B-1----:R-:W-:-:S07]  /*cdb0*/  FADD.FTZ R163, R20, R163 ;  /* 0x000000a314a37221 */ /* 0x002fce0000010000 */
[----:B------:R1:W-:Y:S01]  /*cdc0*/  MUFU.EX2 R178, R156 ;  /* 0x0000009c00b27308 */ /* 0x0003e20000000800 */
[----:B--2---:R-:W-:-:S07]  /*cdd0*/  FADD.FTZ R163, R21, R163 ;  /* 0x000000a315a37221 */ /* 0x004fce0000010000 */
[----:B------:R-:W-:Y:S01]  /*cde0*/  MUFU.EX2 R157, R157 ;  /* 0x0000009d009d7308 */ /* 0x000fe20000000800 */
[----:B---3--:R-:W-:Y:S01]  /*cdf0*/  FADD.FTZ R163, R173, R163 ;  /* 0x000000a3ada37221 */ /* 0x008fe20000010000 */
[----:B-1----:R-:W-:Y:S02]  /*ce00*/  F2FP.BF16.F32.PACK_AB R156, R21, R20 ;  /* 0x00000014159c723e */ /* 0x002fe400000010ff */
[----:B0-----:R-:W-:-:S04]  /*ce10*/  FMNMX.FTZ R8, R8, R177, !PT ;  /* 0x000000b108087209 */ /* 0x001fc80007810000 */
[----:B------:R-:W0:Y:S01]  /*ce20*/  MUFU.EX2 R177, R153 ;  /* 0x0000009900b17308 */ /* 0x000e220000000800 */
[----:B------:R-:W1:Y:S07]  /*ce30*/  SHFL.BFLY PT, R179, R8, 0x1, 0x1f ;  /* 0x0c201f0008b37f89 */ /* 0x000e6e00000e0000 */
[----:B------:R-:W-:Y:S08]  /*ce40*/  MUFU.EX2 R161, R161 ;  /* 0x000000a100a17308 */ /* 0x000ff00000000800 */
[----:B------:R-:W-:Y:S01]  /*ce50*/  MUFU.EX2 R164, R164 ;  /* 0x000000a400a47308 */ /* 0x000fe20000000800 */
[----:B0-----:R-:W-:-:S04]  /*ce60*/  FADD.FTZ R163, R177, R163 ;  /* 0x000000a3b1a37221 */ /* 0x001fc80000010000 */
[----:B------:R-:W-:-:S03]  /*ce70*/  FADD.FTZ R163, R178, R163 ;  /* 0x000000a3b2a37221 */ /* 0x000fc60000010000 */
[----:B------:R-:W-:Y:S01]  /*ce80*/  MUFU.EX2 R168, R168 ;  /* 0x000000a800a87308 */ /* 0x000fe20000000800 */
[----:B------:R-:W-:Y:S01]  /*ce90*/  FADD.FTZ R163, R157, R163 ;  /* 0x000000a39da37221 */ /* 0x000fe20000010000 */
[----:B-1----:R-:W-:-:S05]  /*cea0*/  FMNMX.FTZ R8, R8, R179, !PT ;  /* 0x000000b308087209 */ /* 0x002fca0007810000 */
[----:B------:R-:W-:Y:S01]  /*ceb0*/  FADD.FTZ R10, -R8, R10 ;  /* 0x0000000a080a7221 */ /* 0x000fe20000010100 */
[----:B------:R-:W0:Y:S03]  /*cec0*/  MUFU.EX2 R179, R160 ;  /* 0x000000a000b37308 */ /* 0x000e260000000800 */
[----:B------:R-:W-:-:S05]  /*ced0*/  FMUL.FTZ R10, R10, UR10 ;  /* 0x0000000a0a0a7c20 */ /* 0x000fca0008410000 */
[----:B------:R-:W-:Y:S08]  /*cee0*/  MUFU.EX2 R169, R169 ;  /* 0x000000a900a97308 */ /* 0x000ff00000000800 */
[----:B------:R-:W1:Y:S01]  /*cef0*/  MUFU.EX2 R10, R10 ;  /* 0x0000000a000a7308 */ /* 0x000e620000000800 */
[----:B0-----:R-:W-:-:S04]  /*cf00*/  FADD.FTZ R163, R179, R163 ;  /* 0x000000a3b3a37221 */ /* 0x001fc80000010000 */
[----:B------:R-:W-:-:S03]  /*cf10*/  FADD.FTZ R163, R161, R163 ;  /* 0x000000a3a1a37221 */ /* 0x000fc60000010000 */
[----:B------:R-:W-:Y:S01]  /*cf20*/  MUFU.EX2 R172, R172 ;  /* 0x000000ac00ac7308 */ /* 0x000fe20000000800 */
[----:B------:R-:W-:Y:S01]  /*cf30*/  FADD.FTZ R163, R164, R163 ;  /* 0x000000a3a4a37221 */ /* 0x000fe20000010000 */
[----:B------:R-:W-:-:S03]  /*cf40*/  F2FP.BF16.F32.PACK_AB R164, R168, R164 ;  /* 0x000000a4a8a4723e */ /* 0x000fc600000010ff */
[----:B------:R-:W-:Y:S01]  /*cf50*/  FADD.FTZ R163, R168, R163 ;  /* 0x000000a3a8a37221 */ /* 0x000fe20000010000 */
[----:B------:R-:W-:Y:S01]  /*cf60*/  IMAD R168, R2, 0x1000, R22 ;  /* 0x0000100002a87824 */ /* 0x000fe200078e0216 */
[----:B-1----:R0:W-:Y:S02]  /*cf70*/  @!P1 STS [R11+0x38420], R10 ;  /* 0x0384200a0b009388 */ /* 0x0021e40000000800 */
[----:B------:R-:W-:Y:S02]  /*cf80*/  FADD.FTZ R163, R169, R163 ;  /* 0x000000a3a9a37221 */ /* 0x000fe40000010000 */
        /* <DEDUP_REMOVED lines=30> */
[-C--:B------:R-:W-:Y:S01]  /*d170*/  FMUL.FTZ R46, R46, R10.reuse ;  /* 0x0000000a2e2e7220 */ /* 0x080fe20000410000 */
[-C--:B------:R-:W-:Y:S01]  /*d180*/  FMUL.FTZ R47, R47, R10.reuse ;  /* 0x0000000a2f2f7220 */ /* 0x080fe20000410000 */
[-C--:B------:R-:W-:Y:S01]  /*d190*/  FMUL.FTZ R50, R50, R10.reuse ;  /* 0x0000000a32327220 */ /* 0x080fe20000410000 */
[-C--:B------:R-:W-:Y:S01]  /*d1a0*/  FMUL.FTZ R51, R51, R10.reuse ;  /* 0x0000000a33337220 */ /* 0x080fe20000410000 */
[-C--:B------:R-:W-:Y:S01]  /*d1b0*/  FMUL.FTZ R54, R54, R10.reuse ;  /* 0x0000000a36367220 */ /* 0x080fe20000410000 */
[----:B0-----:R-:W-:Y:S01]  /*d1c0*/  FFMA.FTZ R181, R10, R5, R165 ;  /* 0x000000050ab57223 */ /* 0x001fe200000100a5 */
        /* <DEDUP_REMOVED lines=10> */
[----:B-1----:R-:W-:Y:S01]  /*d270*/  FADD.FTZ R181, R155, R181 ;  /* 0x000000b59bb57221 */ /* 0x002fe20000010000 */
[----:B0-----:R-:W-:Y:S01]  /*d280*/  F2FP.BF16.F32.PACK_AB R158, R177, R173 ;  /* 0x000000adb19e723e */ /* 0x001fe200000010ff */
        /* <DEDUP_REMOVED lines=46> */
[----:B-1----:R-:W-:Y:S01]  /*d570*/  F2FP.BF16.F32.PACK_AB R153, R155, R165 ;  /* 0x000000a59b99723e */ /* 0x002fe200000010ff */
[-C--:B------:R-:W-:Y:S01]  /*d580*/  FMUL.FTZ R147, R147, R10.reuse ;  /* 0x0000000a93937220 */ /* 0x080fe20000410000 */
[----:B--2---:R-:W-:Y:S01]  /*d590*/  F2FP.BF16.F32.PACK_AB R155, R12, R11 ;  /* 0x0000000b0c9b723e */ /* 0x004fe200000010ff */
[----:B------:R-:W-:Y:S01]  /*d5a0*/  BAR.SYNC.DEFER_BLOCKING 0xf, 0x100 ;  /* 0x03c4000000007b1d */ /* 0x000fe20000010000 */
[----:B0-----:R-:W-:Y:S01]  /*d5b0*/  F2FP.BF16.F32.PACK_AB R159, R14, R171 ;  /* 0x000000ab0e9f723e */ /* 0x001fe200000010ff */
[-C--:B------:R-:W-:Y:S01]  /*d5c0*/  FMUL.FTZ R150, R150, R10.reuse ;  /* 0x0000000a96967220 */ /* 0x080fe20000410000 */
[----:B------:R-:W-:Y:S01]  /*d5d0*/  FMUL.FTZ R151, R151, R10 ;  /* 0x0000000a97977220 */ /* 0x000fe20000410000 */
[----:B------:R-:W-:Y:S01]  /*d5e0*/  VIADD R10, R168, 0x80 ;  /* 0x00000080a80a7836 */ /* 0x000fe20000000000 */
[----:B---3--:R-:W-:Y:S01]  /*d5f0*/  F2FP.BF16.F32.PACK_AB R166, R172, R169 ;  /* 0x000000a9aca6723e */ /* 0x008fe200000010ff */
[----:B------:R-:W-:Y:S01]  /*d600*/  MUFU.EX2 R20, R167 ;  /* 0x000000a700147308 */ /* 0x000fe20000000800 */
[----:B------:R-:W-:Y:S01]  /*d610*/  UMOV UR14, UR6 ;  /* 0x00000006000e7c82 */ /* 0x000fe20008000000 */
[----:B------:R-:W-:Y:S01]  /*d620*/  FADD.FTZ R181, R11, R181 ;  /* 0x000000b50bb57221 */ /* 0x000fe20000010000 */
[----:B------:R-:W-:Y:S01]  /*d630*/  R2UR UR6, R10 ;  /* 0x000000000a0672ca */ /* 0x000fe200000e0000 */
[----:B------:R-:W-:-:S02]  /*d640*/  VIADD R10, R168, 0x100 ;  /* 0x00000100a80a7836 */ /* 0x000fc40000000000 */
[----:B------:R-:W-:Y:S01]  /*d650*/  VIADD R168, R168, 0x180 ;  /* 0x00000180a8a87836 */ /* 0x000fe20000000000 */
[----:B----4-:R-:W-:Y:S01]  /*d660*/  F2FP.BF16.F32.PACK_AB R161, R182, R5 ;  /* 0x00000005b6a1723e */ /* 0x010fe200000010ff */
[----:B------:R0:W1:Y:S01]  /*d670*/  MUFU.EX2 R21, R160 ;  /* 0x000000a000157308 */ /* 0x0000620000000800 */
[----:B------:R-:W-:-:S04]  /*d680*/  FADD.FTZ R181, R12, R181 ;  /* 0x000000b50cb57221 */ /* 0x000fc80000010000 */
[----:B------:R-:W-:-:S03]  /*d690*/  FADD.FTZ R181, R15, R181 ;  /* 0x000000b50fb57221 */ /* 0x000fc60000010000 */
[----:B------:R-:W-:Y:S01]  /*d6a0*/  MUFU.EX2 R180, R180 ;  /* 0x000000b400b47308 */ /* 0x000fe20000000800 */
[----:B0-----:R-:W-:Y:S01]  /*d6b0*/  F2FP.BF16.F32.PACK_AB R160, R157, R178 ;  /* 0x000000b29da0723e */ /* 0x001fe200000010ff */
[----:B------:R0:W-:Y:S01]  /*d6c0*/  STSM.16.M88.4 [R184+0x36400], R152 ;  /* 0x03640098b8007844 */ /* 0x0001e20000000200 */
[C---:B------:R-:W-:Y:S01]  /*d6d0*/  F2FP.BF16.F32.PACK_AB R157, R170.reuse, R15 ;  /* 0x0000000faa9d723e */ /* 0x040fe200000010ff */
[----:B------:R-:W-:-:S04]  /*d6e0*/  FADD.FTZ R181, R170, R181 ;  /* 0x000000b5aab57221 */ /* 0x000fc80000010000 */
[----:B------:R-:W2:Y:S01]  /*d6f0*/  MUFU.EX2 R174, R174 ;  /* 0x000000ae00ae7308 */ /* 0x000ea20000000800 */
[----:B-1----:R-:W-:Y:S01]  /*d700*/  F2FP.BF16.F32.PACK_AB R163, R21, R20 ;  /* 0x0000001415a3723e */ /* 0x002fe200000010ff */
[----:B------:R0:W-:Y:S01]  /*d710*/  STSM.16.M88.4 [R189], R156 ;  /* 0x0000009cbd007844 */ /* 0x0001e20000000200 */
[----:B------:R-:W-:-:S03]  /*d720*/  FADD.FTZ R181, R171, R181 ;  /* 0x000000b5abb57221 */ /* 0x000fc60000010000 */
[----:B------:R0:W-:Y:S01]  /*d730*/  STSM.16.M88.4 [R187], R160 ;  /* 0x000000a0bb007844 */ /* 0x0001e20000000200 */
[----:B------:R-:W-:Y:S01]  /*d740*/  FADD.FTZ R181, R14, R181 ;  /* 0x000000b50eb57221 */ /* 0x000fe20000010000 */
[----:B------:R-:W-:Y:S03]  /*d750*/  MUFU.EX2 R175, R175 ;  /* 0x000000af00af7308 */ /* 0x000fe60000000800 */
[----:B------:R-:W-:-:S04]  /*d760*/  FADD.FTZ R181, R5, R181 ;  /* 0x000000b505b57221 */ /* 0x000fc80000010000 */
[----:B------:R-:W-:Y:S01]  /*d770*/  FADD.FTZ R181, R182, R181 ;  /* 0x000000b5b6b57221 */ /* 0x000fe20000010000 */
[----:B------:R-:W1:Y:S01]  /*d780*/  MUFU.EX2 R176, R176 ;  /* 0x000000b000b07308 */ /* 0x000e620000000800 */
[----:B--2---:R-:W-:Y:S02]  /*d790*/  F2FP.BF16.F32.PACK_AB R165, R174, R180 ;  /* 0x000000b4aea5723e */ /* 0x004fe400000010ff */
[----:B------:R-:W-:-:S04]  /*d7a0*/  FADD.FTZ R181, R20, R181 ;  /* 0x000000b514b57221 */ /* 0x000fc80000010000 */
[----:B------:R-:W-:-:S04]  /*d7b0*/  FADD.FTZ R181, R21, R181 ;  /* 0x000000b515b57221 */ /* 0x000fc80000010000 */
[----:B------:R-:W-:-:S04]  /*d7c0*/  FADD.FTZ R181, R180, R181 ;  /* 0x000000b5b4b57221 */ /* 0x000fc80000010000 */
[----:B------:R-:W-:Y:S01]  /*d7d0*/  FADD.FTZ R181, R174, R181 ;  /* 0x000000b5aeb57221 */ /* 0x000fe20000010000 */
[----:B-1----:R-:W-:-:S03]  /*d7e0*/  F2FP.BF16.F32.PACK_AB R167, R176, R175 ;  /* 0x000000afb0a7723e */ /* 0x002fc600000010ff */
[----:B------:R-:W-:Y:S02]  /*d7f0*/  FADD.FTZ R181, R175, R181 ;  /* 0x000000b5afb57221 */ /* 0x000fe40000010000 */
[----:B------:R0:W-:Y:S01]  /*d800*/  STSM.16.M88.4 [R188], R164 ;  /* 0x000000a4bc007844 */ /* 0x0001e20000000200 */
[----:B------:R-:W-:Y:S01]  /*d810*/  WARPGROUP.ARRIVE ;  /* 0x00000000000079c5 */ /* 0x000fe20000000000 */
[----:B------:R-:W-:-:S05]  /*d820*/  FADD.FTZ R5, R176, R181 ;  /* 0x000000b5b0057221 */ /* 0x000fca0000010000 */
[----:B------:R-:W-:Y:S01]  /*d830*/  HGMMA.64x256x16.F32.BF16 R24, R152, gdesc[UR12].tnspB, R24, gsb0 ;  /* 0x43e0000c98187df0 */ /* 0x000fe20008001818 */
[----:B------:R-:W-:Y:S01]  /*d840*/  UMOV UR14, UR6 ;  /* 0x00000006000e7c82 */ /* 0x000fe20008000000 */
[----:B------:R-:W-:Y:S01]  /*d850*/  UMOV UR15, 0x40000040 ;  /* 0x40000040000f7882 */ /* 0x000fe20000000000 */
[----:B------:R-:W-:Y:S01]  /*d860*/  R2UR UR6, R10 ;  /* 0x000000000a0672ca */ /* 0x000fe200000e0000 */
[----:B------:R-:W-:Y:S02]  /*d870*/  WARPGROUP.DEPBAR.LE gsb0, 0x0 ;  /* 0x00008000000079c5 */ /* 0x000fe40000010000 */
[----:B------:R-:W-:-:S15]  /*d880*/  WARPGROUP.ARRIVE ;  /* 0x00000000000079c5 */ /* 0x000fde0000000000 */
[----:B------:R-:W-:-:S07]  /*d890*/  NOP ;  /* 0x0000000000007918 */ /* 0x000fce0000000000 */
        /* <DEDUP_REMOVED lines=25> */
.L_x_8365:
        /* <DEDUP_REMOVED lines=10> */
.L_x_8355:
[----:B------:R-:W2:Y:S01]  /*dad0*/  SHFL.BFLY PT, R4, R5, 0x2, 0x1f ;  /* 0x0c401f0005047f89 */ /* 0x000ea200000e0000 */
[----:B------:R-:W-:Y:S01]  /*dae0*/  IMAD.MOV.U32 R20, RZ, RZ, -0x800000 ;  /* 0xff800000ff147424 */ /* 0x000fe200078e00ff */
[----:B------:R-:W-:Y:S08]  /*daf0*/  BAR.ARV 0x8, 0x100 ;  /* 0x0204000000007b1d */ /* 0x000ff00000002000 */
[----:B------:R-:W-:Y:S01]  /*db00*/  BAR.SYNC.DEFER_BLOCKING 0xf, 0x100 ;  /* 0x03c4000000007b1d */ /* 0x000fe20000010000 */
[----:B------:R-:W-:Y:S01]  /*db10*/  ISETP.NE.AND P2, PT, R23, RZ, PT ;  /* 0x000000ff1700720c */ /* 0x000fe20003f45270 */
[----:B------:R-:W-:-:S04]  /*db20*/  UIADD3 UR36, UR36, 0x1, URZ ;  /* 0x0000000124247890 */ /* 0x000fc8000fffe03f */
[----:B------:R-:W3:Y:S01]  /*db30*/  SHFL.BFLY PT, R3, R6, 0x2, 0x1f ;  /* 0x0c401f0006037f89 */ /* 0x000ee200000e0000 */
[----:B--2---:R-:W-:-:S05]  /*db40*/  FADD.FTZ R4, R4, R5 ;  /* 0x0000000504047221 */ /* 0x004fca0000010000 */
[----:B------:R-:W2:Y:S01]  /*db50*/  SHFL.BFLY PT, R11, R4, 0x1, 0x1f ;  /* 0x0c201f00040b7f89 */ /* 0x000ea200000e0000 */
[----:B---3--:R-:W-:Y:S01]  /*db60*/  FADD.FTZ R3, R3, R6 ;  /* 0x0000000603037221 */ /* 0x008fe20000010000 */
[----:B------:R-:W-:-:S04]  /*db70*/  IMAD.U32 R6, RZ, RZ, UR10 ;  /* 0x0000000aff067e24 */ /* 0x000fc8000f8e00ff */
[----:B------:R-:W0:Y:S01]  /*db80*/  SHFL.BFLY PT, R0, R3, 0x1, 0x1f ;  /* 0x0c201f0003007f89 */ /* 0x000e2200000e0000 */
[----:B--2---:R-:W-:Y:S01]  /*db90*/  FADD.FTZ R10, R4, R11 ;  /* 0x0000000b040a7221 */ /* 0x004fe20000010000 */
[----:B------:R-:W-:-:S04]  /*dba0*/  IMAD.U32 R4, RZ, RZ, UR10 ;  /* 0x0000000aff047e24 */ /* 0x000fc8000f8e00ff */
[----:B------:R-:W-:-:S13]  /*dbb0*/  FSETP.NE.FTZ.AND P1, PT, R10, RZ, PT ;  /* 0x000000ff0a00720b */ /* 0x000fda0003f35000 */
[----:B------:R-:W-:Y:S01]  /*dbc0*/  @P1 FMUL.FTZ R4, R4, 0.69314718246459960938 ;  /* 0x3f31721804041820 */ /* 0x000fe20000410000 */
[----:B01----:R-:W-:Y:S01]  /*dbd0*/  FADD.FTZ R9, R3, R0 ;  /* 0x0000000003097221 */ /* 0x003fe20000010000 */
[----:B------:R-:W-:Y:S01]  /*dbe0*/  IMAD.MOV.U32 R3, RZ, RZ, -0x800000 ;  /* 0xff800000ff037424 */ /* 0x000fe200078e00ff */
[----:B------:R-:W0:Y:S03]  /*dbf0*/  @P1 MUFU.LG2 R0, R10 ;  /* 0x0000000a00001308 */ /* 0x000e260000000c00 */
[----:B------:R-:W-:-:S13]  /*dc00*/  FSETP.NE.FTZ.AND P0, PT, R9, RZ, PT ;  /* 0x000000ff0900720b */ /* 0x000fda0003f15000 */
[----:B------:R-:W1:Y:S01]  /*dc10*/  @P0 MUFU.LG2 R11, R9 ;  /* 0x00000009000b0308 */ /* 0x000e620000000c00 */
[----:B0-----:R-:W-:Y:S01]  /*dc20*/  @P1 FMUL.FTZ R5, R0, 0.69314718246459960938 ;  /* 0x3f31721800051820 */ /* 0x001fe20000410000 */
[----:B------:R-:W-:Y:S02]  /*dc30*/  IMAD.MOV.U32 R0, RZ, RZ, RZ ;  /* 0x000000ffff007224 */ /* 0x000fe400078e00ff */
[----:B------:R-:W-:Y:S01]  /*dc40*/  @P0 FMUL.FTZ R6, R6, 0.69314718246459960938 ;  /* 0x3f31721806060820 */ /* 0x000fe20000410000 */
[----:B------:R-:W-:Y:S01]  /*dc50*/  @P1 FFMA.FTZ R20, R4, R8, R5 ;  /* 0x0000000804141223 */ /* 0x000fe20000010005 */
[----:B------:R-:W-:Y:S02]  /*dc60*/  IMAD.MOV.U32 R4, RZ, RZ, RZ ;  /* 0x000000ffff047224 */ /* 0x000fe400078e00ff */
[----:B------:R-:W0:Y:S08]  /*dc70*/  @P1 MUFU.RCP R0, R10 ;  /* 0x0000000a00001308 */ /* 0x000e300000001000 */
[----:B------:R-:W2:Y:S01]  /*dc80*/  @P0 MUFU.RCP R4, R9 ;  /* 0x0000000900040308 */ /* 0x000ea20000001000 */
[----:B-1----:R-:W-:-:S04]  /*dc90*/  @P0 FMUL.FTZ R11, R11, 0.69314718246459960938 ;  /* 0x3f3172180b0b0820 */ /* 0x002fc80000410000 */
[----:B------:R-:W-:Y:S01]  /*dca0*/  @P0 FFMA.FTZ R3, R6, R7, R11 ;  /* 0x0000000706030223 */ /* 0x000fe2000001000b */
[C---:B------:R-:W-:Y:S01]  /*dcb0*/  @!P2 IMAD R6, R2.reuse, 0x40, R19 ;  /* 0x000000400206a824 */ /* 0x040fe200078e0213 */
[----:B------:R-:W-:Y:S01]  /*dcc0*/  PLOP3.LUT P0, PT, PT, PT, PT, 0x8, 0x0 ;  /* 0x000000000000781c */ /* 0x000fe20003f0e170 */
[----:B------:R-:W-:Y:S02]  /*dcd0*/  VIADD R2, R2, 0x1 ;  /* 0x0000000102027836 */ /* 0x000fe40000000000 */
[-C--:B0-----:R-:W-:Y:S01]  /*dce0*/  FMUL.FTZ R26, R26, R0.reuse ;  /* 0x000000001a1a7220 */ /* 0x081fe20000410000 */
[----:B------:R-:W-:Y:S02]  /*dcf0*/  @!P2 IMAD R17, R6, 0x4, R17 ;  /* 0x000000040611a824 */ /* 0x000fe400078e0211 */
[-C--:B------:R-:W-:Y:S01]  /*dd00*/  FMUL.FTZ R27, R27, R0.reuse ;  /* 0x000000001b1b7220 */ /* 0x080fe20000410000 */
[-C--:B------:R-:W-:Y:S01]  /*dd10*/  FMUL.FTZ R30, R30, R0.reuse ;  /* 0x000000001e1e7220 */ /* 0x080fe20000410000 */
[----:B------:R-:W-:Y:S01]  /*dd20*/  ISETP.NE.AND P1, PT, R2, 0x2, PT ;  /* 0x000000020200780c */ /* 0x000fe20003f25270 */
[-C--:B------:R-:W-:Y:S01]  /*dd30*/  FMUL.FTZ R31, R31, R0.reuse ;  /* 0x000000001f1f7220 */ /* 0x080fe20000410000 */
[----:B------:R0:W-:Y:S01]  /*dd40*/  @!P2 STS [R17+0x38420], R0 ;  /* 0x038420001100a388 */ /* 0x0001e20000000800 */
[----:B------:R-:W-:Y:S01]  /*dd50*/  FMUL.FTZ R34, R34, R0 ;  /* 0x0000000022227220 */ /* 0x000fe20000410000 */
[----:B------:R-:W-:Y:S01]  /*dd60*/  SEL R5, RZ, 0x1, P1 ;  /* 0x00000001ff057807 */ /* 0x000fe20000800000 */
[-C--:B--2---:R-:W-:Y:S01]  /*dd70*/  FMUL.FTZ R24, R24, R4.reuse ;  /* 0x0000000418187220 */ /* 0x084fe20000410000 */
[----:B------:R0:W-:Y:S01]  /*dd80*/  @!P2 STS [R17+0x38400], R4 ;  /* 0x038400041100a388 */ /* 0x0001e20000000800 */
        /* <DEDUP_REMOVED lines=123> */
[----:B------:R-:W-:Y:S01]  /*e540*/  SEL R2, R2, RZ, P1 ;  /* 0x000000ff02027207 */ /* 0x000fe20000800000 */
[----:B------:R-:W-:Y:S01]  /*e550*/  ULOP3.LUT UR37, UR37, UR4, URZ, 0x3c, !UPT ;  /* 0x0000000425257292 */ /* 0x000fe2000f8e3c3f */
[----:B0-----:R-:W-:Y:S11]  /*e560*/  BAR.ARV 0xe, 0x100 ;  /* 0x0384000000007b1d */ /* 0x001ff60000002000 */
.L_x_8324:
[----:B------:R-:W2:Y:S01]  /*e570*/  S2R R0, SR_CgaCtaId ;  /* 0x0000000000007919 */ /* 0x000ea20000008800 */
[----:B------:R-:W-:Y:S01]  /*e580*/  MOV R17, 0x400 ;  /* 0x0000040000117802 */ /* 0x000fe20000000f00 */
[----:B------:R-:W-:Y:S01]  /*e590*/  BSSY B0, `(.L_x_8367) ;  /* 0x0000485000007945 */ /* 0x000fe20003800000 */
[----:B------:R-:W-:Y:S02]  /*e5a0*/  BAR.SYNC.DEFER_BLOCKING 0x5, 0x180 ;  /* 0x0146000000007b1d */ /* 0x000fe40000010000 */
[----:B--2---:R-:W-:Y:S02]  /*e5b0*/  LEA R17, R0, R17, 0x18 ;  /* 0x0000001100117211 */ /* 0x004fe400078ec0ff */
[----:B------:R-:W-:-:S03]  /*e5c0*/  SHF.R.U32.HI R0, RZ, 0x10, R199 ;  /* 0x00000010ff007819 */ /* 0x000fc600000116c7 */
[----:B01----:R-:W0:Y:S02]  /*e5d0*/  LDS.128 R4, [R17+0x388d0] ;  /* 0x0388d00011047984 */ /* 0x003e240000000c00 */
[----:B0-----:R-:W-:Y:S02]  /*e5e0*/  R2UR UR4, R5 ;  /* 0x00000000050472ca */ /* 0x001fe400000e0000 */
[----:B------:R-:W-:Y:S01]  /*e5f0*/  R2UR UR5, R7 ;  /* 0x00000000070572ca */ /* 0x000fe200000e0000 */
[----:B------:R-:W-:Y:S06]  /*e600*/  BAR.ARV 0x4, 0x180 ;  /* 0x0106000000007b1d */ /* 0x000fec0000002000 */
[----:B------:R-:W-:Y:S08]  /*e610*/  @P0 BRA `(.L_x_8368) ;  /* 0x00000038002c0947 */ /* 0x000ff00003800000 */
[----:B------:R-:W2:Y:S01]  /*e620*/  LDL R9, [R1+0x2c] ;  /* 0x00002c0001097983 */ /* 0x000ea20000100800 */
[----:B------:R-:W-:Y:S01]  /*e630*/  ULDC.64 UR6, c[0x0][0xd08] ;  /* 0x0003420000067ab9 */ /* 0x000fe20000000a00 */
[----:B------:R-:W0:Y:S01]  /*e640*/  S2R R8, SR_SWINHI ;  /* 0x0000000000087919 */ /* 0x000e220000002f00 */
[----:B------:R-:W-:Y:S02]  /*e650*/  MOV R4, R17 ;  /* 0x0000001100047202 */ /* 0x000fe40000000f00 */
[----:B0-----:R-:W-:Y:S01]  /*e660*/  MOV R5, R8 ;  /* 0x0000000800057202 */ /* 0x001fe20000000f00 */
[----:B------:R-:W-:Y:S02]  /*e670*/  BAR.SYNC.DEFER_BLOCKING 0x1, 0x100 ;  /* 0x0044000000007b1d */ /* 0x000fe40000010000 */
[----:B--2---:R-:W-:-:S03]  /*e680*/  IMAD.WIDE R152, R9, 0x2, R4 ;  /* 0x0000000209987825 */ /* 0x004fc600078e0204 */
[C---:B------:R-:W-:Y:S02]  /*e690*/  IADD3 R8, P6, R152.reuse, 0x6060, RZ ;  /* 0x0000606098087810 */ /* 0x040fe40007fde0ff */
[----:B------:R-:W-:Y:S02]  /*e6a0*/  IADD3 R10, P0, R152, 0x6040, RZ ;  /* 0x00006040980a7810 */ /* 0x000fe40007f1e0ff */
[----:B------:R-:W-:Y:S01]  /*e6b0*/  LOP3.LUT R7, R8, 0x380, RZ, 0xc0, !PT ;  /* 0x0000038008077812 */ /* 0x000fe200078ec0ff */
[----:B------:R-:W-:Y:S01]  /*e6c0*/  IMAD.X R9, RZ, RZ, R153, P6 ;  /* 0x000000ffff097224 */ /* 0x000fe200030e0699 */
[----:B------:R-:W-:Y:S02]  /*e6d0*/  LOP3.LUT R11, R10, 0x380, RZ, 0xc0, !PT ;  /* 0x000003800a0b7812 */ /* 0x000fe400078ec0ff */
[----:B------:R-:W-:Y:S02]  /*e6e0*/  SHF.R.U64 R7, R7, 0x3, RZ ;  /* 0x0000000307077819 */ /* 0x000fe400000012ff */
[----:B------:R-:W-:-:S02]  /*e6f0*/  IADD3 R12, P1, R152, 0x6020, RZ ;  /* 0x00006020980c7810 */ /* 0x000fc40007f3e0ff */
[----:B------:R-:W-:Y:S02]  /*e700*/  LOP3.LUT R8, R7, R8, RZ, 0x3c, !PT ;  /* 0x0000000807087212 */ /* 0x000fe400078e3cff */
[----:B------:R-:W-:Y:S02]  /*e710*/  SHF.R.U64 R11, R11, 0x3, RZ ;  /* 0x000000030b0b7819 */ /* 0x000fe400000012ff */
[----:B------:R-:W-:Y:S02]  /*e720*/  LOP3.LUT R13, R12, 0x380, RZ, 0xc0, !PT ;  /* 0x000003800c0d7812 */ /* 0x000fe400078ec0ff */
[----:B------:R-:W-:Y:S01]  /*e730*/  MOV R165, R8 ;  /* 0x0000000800a57202 */ /* 0x000fe20000000f00 */
[--C-:B------:R-:W-:Y:S01]  /*e740*/  IMAD.MOV.U32 R9, RZ, RZ, R153.reuse ;  /* 0x000000ffff097224 */ /* 0x100fe200078e0099 */
[----:B------:R-:W-:Y:S01]  /*e750*/  LOP3.LUT R10, R11, R10, RZ, 0x3c, !PT ;  /* 0x0000000a0b0a7212 */ /* 0x000fe200078e3cff */
[----:B------:R-:W-:Y:S01]  /*e760*/  IMAD.X R11, RZ, RZ, R153, P0 ;  /* 0x000000ffff0b7224 */ /* 0x000fe200000e0699 */
[----:B------:R-:W-:-:S02]  /*e770*/  LOP3.LUT R8, R152, 0x380, RZ, 0xc0, !PT ;  /* 0x0000038098087812 */ /* 0x000fc400078ec0ff */
[----:B------:R-:W-:Y:S02]  /*e780*/  SHF.R.U64 R13, R13, 0x3, RZ ;  /* 0x000000030d0d7819 */ /* 0x000fe400000012ff */
[----:B------:R-:W-:Y:S02]  /*e790*/  SHF.R.U64 R8, R8, 0x3, RZ ;  /* 0x0000000308087819 */ /* 0x000fe400000012ff */
[----:B------:R-:W-:Y:S01]  /*e7a0*/  LOP3.LUT R12, R13, R12, RZ, 0x3c, !PT ;  /* 0x0000000c0d0c7212 */ /* 0x000fe200078e3cff */
[----:B------:R-:W-:Y:S01]  /*e7b0*/  IMAD.X R13, RZ, RZ, R153, P1 ;  /* 0x000000ffff0d7224 */ /* 0x000fe200008e0699 */
[----:B------:R-:W-:Y:S02]  /*e7c0*/  MOV R164, R10 ;  /* 0x0000000a00a47202 */ /* 0x000fe40000000f00 */
[----:B------:R-:W0:Y:S01]  /*e7d0*/  LDC R10, c[0x0][0xbd4] ;  /* 0x0002f500ff0a7b82 */ /* 0x000e220000000800 */
[----:B------:R-:W-:Y:S02]  /*e7e0*/  LOP3.LUT R8, R8, R152, RZ, 0x3c, !PT ;  /* 0x0000009808087212 */ /* 0x000fe400078e3cff */
[----:B------:R-:W-:-:S02]  /*e7f0*/  MOV R22, R12 ;  /* 0x0000000c00167202 */ /* 0x000fc40000000f00 */
[C---:B------:R-:W-:Y:S02]  /*e800*/  IADD3 R156, P4, R152.reuse, 0x4040, RZ ;  /* 0x00004040989c7810 */ /* 0x040fe40007f9e0ff */
[----:B------:R-:W-:Y:S02]  /*e810*/  MOV R12, R8 ;  /* 0x00000008000c7202 */ /* 0x000fe40000000f00 */
[C---:B------:R-:W-:Y:S02]  /*e820*/  IADD3 R162, P0, R152.reuse, 0x2060, RZ ;  /* 0x0000206098a27810 */ /* 0x040fe40007f1e0ff */
[----:B------:R-:W-:Y:S02]  /*e830*/  IADD3 R8, P1, R152, 0x2040, RZ ;  /* 0x0000204098087810 */ /* 0x000fe40007f3e0ff */
[----:B------:R-:W-:Y:S02]  /*e840*/  LOP3.LUT R157, R156, 0x380, RZ, 0xc0, !PT ;  /* 0x000003809c9d7812 */ /* 0x000fe400078ec0ff */
[----:B------:R-:W-:-:S02]  /*e850*/  LOP3.LUT R163, R162, 0x380, RZ, 0xc0, !PT ;  /* 0x00000380a2a37812 */ /* 0x000fc400078ec0ff */
[----:B------:R-:W-:Y:S02]  /*e860*/  LOP3.LUT R9, R8, 0x380, RZ, 0xc0, !PT ;  /* 0x0000038008097812 */ /* 0x000fe400078ec0ff */
[----:B------:R-:W-:Y:S02]  /*e870*/  SHF.R.U64 R157, R157, 0x3, RZ ;  /* 0x000000039d9d7819 */ /* 0x000fe400000012ff */
[----:B------:R-:W-:Y:S02]  /*e880*/  SHF.R.U64 R163, R163, 0x3, RZ ;  /* 0x00000003a3a37819 */ /* 0x000fe400000012ff */
[----:B------:R-:W-:Y:S02]  /*e890*/  SHF.R.U64 R9, R9, 0x3, RZ ;  /* 0x0000000309097819 */ /* 0x000fe400000012ff */
[----:B------:R-:W-:Y:S01]  /*e8a0*/  LOP3.LUT R156, R157, R156, RZ, 0x3c, !PT ;  /* 0x0000009c9d9c7212 */ /* 0x000fe200078e3cff */
[--C-:B------:R-:W-:Y:S01]  /*e8b0*/  IMAD.X R157, RZ, RZ, R153.reuse, P4 ;  /* 0x000000ffff9d7224 */ /* 0x100fe200020e0699 */
[----:B------:R-:W-:Y:S01]  /*e8c0*/  LOP3.LUT R162, R163, R162, RZ, 0x3c, !PT ;  /* 0x000000a2a3a27212 */ /* 0x000fe200078e3cff */
[--C-:B------:R-:W-:Y:S01]  /*e8d0*/  IMAD.X R163, RZ, RZ, R153.reuse, P0 ;  /* 0x000000ffffa37224 */ /* 0x100fe200000e0699 */
[----:B------:R-:W-:Y:S01]  /*e8e0*/  LOP3.LUT R8, R9, R8, RZ, 0x3c, !PT ;  /* 0x0000000809087212 */ /* 0x000fe200078e3cff */
[----:B------:R-:W-:Y:S01]  /*e8f0*/  IMAD.X R9, RZ, RZ, R153, P1 ;  /* 0x000000ffff097224 */ /* 0x000fe200008e0699 */
[----:B------:R-:W-:-:S02]  /*e900*/  ISETP.NE.AND P0, PT, R0, RZ, PT ;  /* 0x000000ff0000720c */ /* 0x000fc40003f05270 */
[----:B------:R-:W-:Y:S02]  /*e910*/  MOV R156, R156 ;  /* 0x0000009c009c7202 */ /* 0x000fe40000000f00 */
[----:B------:R-:W-:Y:S02]  /*e920*/  IADD3 R158, P5, R152, 0x4020, RZ ;  /* 0x00004020989e7810 */ /* 0x000fe40007fbe0ff */
[----:B0-----:R-:W-:Y:S02]  /*e930*/  SEL R0, R0, R10, P0 ;  /* 0x0000000a00007207 */ /* 0x001fe40000000000 */
[----:B------:R-:W-:Y:S02]  /*e940*/  MOV R157, R8 ;  /* 0x00000008009d7202 */ /* 0x000fe40000000f00 */
[----:B------:R-:W-:Y:S02]  /*e950*/  IADD3 R8, P0, R152, 0x2020, RZ ;  /* 0x0000202098087810 */ /* 0x000fe40007f1e0ff */
[----:B------:R-:W-:-:S02]  /*e960*/  LOP3.LUT R159, R158, 0x380, RZ, 0xc0, !PT ;  /* 0x000003809e9f7812 */ /* 0x000fc400078ec0ff */
[----:B------:R-:W-:Y:S02]  /*e970*/  LOP3.LUT R9, R8, 0x380, RZ, 0xc0, !PT ;  /* 0x0000038008097812 */ /* 0x000fe400078ec0ff */
[----:B------:R-:W-:Y:S02]  /*e980*/  SHF.R.U64 R159, R159, 0x3, RZ ;  /* 0x000000039f9f7819 */ /* 0x000fe400000012ff */
[----:B------:R-:W-:Y:S02]  /*e990*/  SHF.R.U64 R9, R9, 0x3, RZ ;  /* 0x0000000309097819 */ /* 0x000fe400000012ff */
[----:B------:R-:W-:Y:S01]  /*e9a0*/  LOP3.LUT R158, R159, R158, RZ, 0x3c, !PT ;  /* 0x0000009e9f9e7212 */ /* 0x000fe200078e3cff */
[--C-:B------:R-:W-:Y:S01]  /*e9b0*/  IMAD.X R159, RZ, RZ, R153.reuse, P5 ;  /* 0x000000ffff9f7224 */ /* 0x100fe200028e0699 */
[----:B------:R-:W-:Y:S01]  /*e9c0*/  LOP3.LUT R8, R9, R8, RZ, 0x3c, !PT ;  /* 0x0000000809087212 */ /* 0x000fe200078e3cff */
[----:B------:R-:W-:Y:S01]  /*e9d0*/  IMAD.X R9, RZ, RZ, R153, P0 ;  /* 0x000000ffff097224 */ /* 0x000fe200000e0699 */
[----:B------:R-:W-:-:S02]  /*e9e0*/  F2FP.BF16.F32.PACK_AB R10, R29, R28 ;  /* 0x0000001c1d0a723e */ /* 0x000fc400000010ff */
[----:B------:R-:W-:Y:S02]  /*e9f0*/  MOV R158, R158 ;  /* 0x0000009e009e7202 */ /* 0x000fe40000000f00 */
[----:B------:R-:W-:Y:S02]  /*ea00*/  MOV R159, R8 ;  /* 0x00000008009f7202 */ /* 0x000fe40000000f00 */
[----:B------:R-:W-:Y:S02]  /*ea10*/  F2FP.BF16.F32.PACK_AB R8, R25, R24 ;  /* 0x000000181908723e */ /* 0x000fe400000010ff */
[----:B------:R-:W-:Y:S02]  /*ea20*/  F2FP.BF16.F32.PACK_AB R9, R27, R26 ;  /* 0x0000001a1b09723e */ /* 0x000fe400000010ff */
[----:B------:R-:W-:Y:S02]  /*ea30*/  F2FP.BF16.F32.PACK_AB R11, R31, R30 ;  /* 0x0000001e1f0b723e */ /* 0x000fe400000010ff */
[----:B------:R-:W-:-:S02]  /*ea40*/  IADD3 R14, P2, R152, 0x6000, RZ ;  /* 0x00006000980e7810 */ /* 0x000fc40007f5e0ff */
[----:B------:R-:W-:Y:S01]  /*ea50*/  F2FP.BF16.F32.PACK_AB R13, R35, R34 ;  /* 0x00000022230d723e */ /* 0x000fe200000010ff */
[----:B------:R0:W-:Y:S01]  /*ea60*/  STSM.16.M88.4 [R12], R8 ;  /* 0x000000080c007844 */ /* 0x0001e20000000200 */
[----:B------:R-:W-:Y:S02]  /*ea70*/  LOP3.LUT R15, R14, 0x380, RZ, 0xc0, !PT ;  /* 0x000003800e0f7812 */ /* 0x000fe400078ec0ff */
[----:B------:R-:W-:Y:S02]  /*ea80*/  IADD3 R154, P3, R152, 0x4060, RZ ;  /* 0x00004060989a7810 */ /* 0x000fe40007f7e0ff */
[----:B------:R-:W-:Y:S02]  /*ea90*/  SHF.R.U64 R15, R15, 0x3, RZ ;  /* 0x000000030f0f7819 */ /* 0x000fe400000012ff */
[----:B------:R-:W-:Y:S02]  /*eaa0*/  LOP3.LUT R155, R154, 0x380, RZ, 0xc0, !PT ;  /* 0x000003809a9b7812 */ /* 0x000fe400078ec0ff */
[----:B------:R-:W-:Y:S01]  /*eab0*/  LOP3.LUT R14, R15, R14, RZ, 0x3c, !PT ;  /* 0x0000000e0f0e7212 */ /* 0x000fe200078e3cff */
[----:B------:R-:W-:Y:S01]  /*eac0*/  IMAD.X R15, RZ, RZ, R153, P2 ;  /* 0x000000ffff0f7224 */ /* 0x000fe200010e0699 */
[----:B------:R-:W-:-:S02]  /*ead0*/  SHF.R.U64 R155, R155, 0x3, RZ ;  /* 0x000000039b9b7819 */ /* 0x000fc400000012ff */
[C---:B------:R-:W-:Y:S02]  /*eae0*/  IADD3 R160, P6, R152.reuse, 0x4000, RZ ;  /* 0x0000400098a07810 */ /* 0x040fe40007fde0ff */
[----:B------:R-:W-:Y:S02]  /*eaf0*/  MOV R21, R14 ;  /* 0x0000000e00157202 */ /* 0x000fe40000000f00 */
[----:B0-----:R-:W-:Y:S02]  /*eb00*/  IADD3 R8, P0, R152, 0x20, RZ ;  /* 0x0000002098087810 */ /* 0x001fe40007f1e0ff */
[----:B------:R-:W-:Y:S02]  /*eb10*/  F2FP.BF16.F32.PACK_AB R12, R33, R32 ;  /* 0x00000020210c723e */ /* 0x000fe400000010ff */
[----:B------:R-:W-:Y:S02]  /*eb20*/  LOP3.LUT R9, R8, 0x380, RZ, 0xc0, !PT ;  /* 0x0000038008097812 */ /* 0x000fe400078ec0ff */
[----:B------:R-:W-:-:S02]  /*eb30*/  F2FP.BF16.F32.PACK_AB R14, R37, R36 ;  /* 0x00000024250e723e */ /* 0x000fc400000010ff */
[----:B------:R-:W-:Y:S02]  /*eb40*/  SHF.R.U64 R9, R9, 0x3, RZ ;  /* 0x0000000309097819 */ /* 0x000fe400000012ff */
[----:B------:R-:W-:Y:S02]  /*eb50*/  F2FP.BF16.F32.PACK_AB R15, R39, R38 ;  /* 0x00000026270f723e */ /* 0x000fe400000010ff */
[----:B------:R-:W-:Y:S01]  /*eb60*/  LOP3.LUT R8, R9, R8, RZ, 0x3c, !PT ;  /* 0x0000000809087212 */ /* 0x000fe200078e3cff */
[----:B------:R-:W-:Y:S01]  /*eb70*/  IMAD.X R9, RZ, RZ, R153, P0 ;  /* 0x000000ffff097224 */ /* 0x000fe200000e0699 */
[----:B------:R-:W-:Y:S02]  /*eb80*/  F2FP.BF16.F32.PACK_AB R10, R45, R44 ;  /* 0x0000002c2d0a723e */ /* 0x000fe400000010ff */
[----:B------:R-:W-:Y:S02]  /*eb90*/  F2FP.BF16.F32.PACK_AB R11, R47, R46 ;  /* 0x0000002e2f0b723e */ /* 0x000fe400000010ff */
[----:B------:R-:W-:-:S02]  /*eba0*/  MOV R8, R8 ;  /* 0x0000000800087202 */ /* 0x000fc40000000f00 */
[----:B------:R-:W-:Y:S01]  /*ebb0*/  LOP3.LUT R154, R155, R154, RZ, 0x3c, !PT ;  /* 0x0000009a9b9a7212 */ /* 0x000fe200078e3cff */
[----:B------:R-:W-:Y:S01]  /*ebc0*/  IMAD.X R155, RZ, RZ, R153, P3 ;  /* 0x000000ffff9b7224 */ /* 0x000fe200018e0699 */
[----:B------:R-:W-:Y:S01]  /*ebd0*/  LOP3.LUT R161, R160, 0x380, RZ, 0xc0, !PT ;  /* 0x00000380a0a17812 */ /* 0x000fe200078ec0ff */
[----:B------:R0:W-:Y:S01]  /*ebe0*/  STSM.16.M88.4 [R8], R12 ;  /* 0x0000000c08007844 */ /* 0x0001e20000000200 */
[----:B------:R-:W-:Y:S02]  /*ebf0*/  MOV R162, R162 ;  /* 0x000000a200a27202 */ /* 0x000fe40000000f00 */
[----:B------:R-:W-:Y:S02]  /*ec00*/  MOV R7, R154 ;  /* 0x0000009a00077202 */ /* 0x000fe40000000f00 */
[----:B------:R-:W-:Y:S02]  /*ec10*/  SHF.R.U64 R161, R161, 0x3, RZ ;  /* 0x00000003a1a17819 */ /* 0x000fe400000012ff */
[----:B------:R-:W-:-:S02]  /*ec20*/  F2FP.BF16.F32.PACK_AB R155, R71, R70 ;  /* 0x00000046479b723e */ /* 0x000fc400000010ff */
        /* <DEDUP_REMOVED lines=89> */
[----:B-1----:R-:W0:Y:S04]  /*f1c0*/  LDC.64 R14, c[0x0][0xd00] ;  /* 0x00034000ff0e7b82 */ /* 0x002e280000000a00 */
[----:B------:R1:W-:Y:S04]  /*f1d0*/  STSM.16.M88.4 [R165], R8 ;  /* 0x00000008a5007844 */ /* 0x0003e80000000200 */
[----:B-1----:R-:W1:Y:S08]  /*f1e0*/  LDC.64 R10, c[0x0][0xd00] ;  /* 0x00034000ff0a7b82 */ /* 0x002e700000000a00 */
[----:B------:R-:W-:Y:S01]  /*f1f0*/  BAR.SYNC.DEFER_BLOCKING 0x1, 0x100 ;  /* 0x0044000000007b1d */ /* 0x000fe20000010000 */
[----:B------:R-:W-:-:S04]  /*f200*/  @P0 LEA R8, P2, R192, UR6, 0x2 ;  /* 0x00000006c0080c11 */ /* 0x000fc8000f8410ff */
[----:B------:R-:W-:Y:S01]  /*f210*/  @P0 LEA.HI.X R9, R192, UR7, R200, 0x2, P2 ;  /* 0x00000007c0090c11 */ /* 0x000fe200090f14c8 */
[----:B------:R-:W-:Y:S01]  /*f220*/  IMAD.MOV.U32 R7, RZ, RZ, RZ ;  /* 0x000000ffff077224 */ /* 0x000fe200078e00ff */
[----:B-1----:R-:W-:-:S03]  /*f230*/  ISETP.NE.U32.AND P1, PT, R10, RZ, PT ;  /* 0x000000ff0a00720c */ /* 0x002fc60003f25070 */
[----:B------:R0:W2:Y:S01]  /*f240*/  @P0 LDG.E R12, desc[UR42][R8.64] ;  /* 0x0000002a080c0981 */ /* 0x0000a2000c1e1900 */
[----:B------:R-:W-:Y:S01]  /*f250*/  ISETP.NE.AND.EX P1, PT, R11, RZ, PT, P1 ;  /* 0x000000ff0b00720c */ /* 0x000fe20003f25310 */
[----:B0-----:R-:W-:-:S12]  /*f260*/  IMAD.WIDE R8, R192, 0x4, R14 ;  /* 0x00000004c0087825 */ /* 0x001fd800078e020e */
        /* <DEDUP_REMOVED lines=10> */
.L_x_8369:
[----:B------:R-:W2:Y:S01]  /*f310*/  LDL R8, [R1+0x8] ;  /* 0x0000080001087983 */ /* 0x000ea20000100800 */
[----:B------:R-:W-:-:S03]  /*f320*/  LOP3.LUT R199, R199, 0xff, RZ, 0xc0, !PT ;  /* 0x000000ffc7c77812 */ /* 0x000fc600078ec0ff */
[----:B--2---:R-:W0:Y:S02]  /*f330*/  SHFL.IDX PT, R8, R8, RZ, 0x1f ;  /* 0x00001fff08087589 */ /* 0x004e2400000e0000 */
[----:B0-----:R-:W-:Y:S02]  /*f340*/  ISETP.NE.AND P0, PT, R8, RZ, PT ;  /* 0x000000ff0800720c */ /* 0x001fe40003f05270 */
[----:B-----5:R-:W-:-:S11]  /*f350*/  SHF.R.S32.HI R8, RZ, 0x1f, R7 ;  /* 0x0000001fff087819 */ /* 0x020fd60000011407 */
[----:B------:R-:W-:Y:S05]  /*f360*/  @P0 BRA `(.L_x_8370) ;  /* 0x0000000000f40947 */ /* 0x000fea0003800000 */
[----:B------:R-:W2:Y:S01]  /*f370*/  LDL R156, [R1+0x28] ;  /* 0x00002800019c7983 */ /* 0x000ea20000100800 */
[----:B------:R-:W-:Y:S01]  /*f380*/  IMAD.MOV.U32 R9, RZ, RZ, 0xab8 ;  /* 0x00000ab8ff097424 */ /* 0x000fe200078e00ff */
[----:B------:R-:W-:Y:S01]  /*f390*/  ISETP.GT.AND P1, PT, R0, 0x1, PT ;  /* 0x000000010000780c */ /* 0x000fe20003f24270 */
[----:B------:R-:W0:Y:S01]  /*f3a0*/  LDC R155, c[0x0][0xce8] ;  /* 0x00033a00ff9b7b82 */ /* 0x000e220000000800 */
[----:B------:R-:W-:Y:S01]  /*f3b0*/  ISETP.NE.U32.AND P0, PT, R10, RZ, PT ;  /* 0x000000ff0a00720c */ /* 0x000fe20003f05070 */
[----:B------:R-:W-:Y:S01]  /*f3c0*/  VIADD R153, R191, UR39 ;  /* 0x00000027bf997c36 */ /* 0x000fe20008000000 */
[----:B------:R-:W-:Y:S02]  /*f3d0*/  SEL R9, R9, 0xa78, P1 ;  /* 0x00000a7809097807 */ /* 0x000fe40000800000 */
[----:B------:R-:W-:Y:S02]  /*f3e0*/  ISETP.NE.AND.EX P0, PT, R11, RZ, PT, P0 ;  /* 0x000000ff0b00720c */ /* 0x000fe40003f05300 */
[----:B------:R-:W-:Y:S01]  /*f3f0*/  SEL R154, R199, RZ, P1 ;  /* 0x000000ffc79a7207 */ /* 0x000fe20000800000 */
[----:B------:R-:W1:Y:S01]  /*f400*/  LDC.64 R12, c[0x0][R9+0x220] ;  /* 0x00008800090c7b82 */ /* 0x000e620000000a00 */
[----:B------:R-:W-:-:S02]  /*f410*/  SEL R22, R192, RZ, !P0 ;  /* 0x000000ffc0167207 */ /* 0x000fc40004000000 */
[----:B------:R-:W-:-:S05]  /*f420*/  SEL R21, R200, RZ, !P0 ;  /* 0x000000ffc8157207 */ /* 0x000fca0004000000 */
[----:B------:R-:W3:Y:S01]  /*f430*/  LDC.64 R14, c[0x0][R9+0x218] ;  /* 0x00008600090e7b82 */ /* 0x000ee20000000a00 */
[----:B0-----:R-:W-:Y:S01]  /*f440*/  ISETP.NE.AND P0, PT, R155, 0x1, PT ;  /* 0x000000019b00780c */ /* 0x001fe20003f05270 */
[----:B-1----:R-:W-:-:S04]  /*f450*/  IMAD R13, R13, R22, RZ ;  /* 0x000000160d0d7224 */ /* 0x002fc800078e02ff */
[C---:B------:R-:W-:Y:S02]  /*f460*/  IMAD R21, R12.reuse, R21, R13 ;  /* 0x000000150c157224 */ /* 0x040fe400078e020d */
[----:B------:R-:W-:-:S04]  /*f470*/  IMAD.WIDE.U32 R12, R12, R22, RZ ;  /* 0x000000160c0c7225 */ /* 0x000fc800078e00ff */
[-C--:B---3--:R-:W-:Y:S02]  /*f480*/  IMAD R22, R15, R193.reuse, RZ ;  /* 0x000000c10f167224 */ /* 0x088fe400078e02ff */
        /* <DEDUP_REMOVED lines=20> */
[----:B------:R-:W-:-:S02]  /*f5d0*/  VIADD R21, R19, UR39 ;  /* 0x0000002713157c36 */ /* 0x000fc40008000000 */
        /* <DEDUP_REMOVED lines=8> */
[----:B0-----:R-:W-:-:S04]  /*f660*/  LEA R15, P0, R14, R12, 0x2 ;  /* 0x0000000c0e0f7211 */ /* 0x001fc800078010ff */
[----:B-1----:R-:W-:Y:S02]  /*f670*/  LEA.HI.X R9, R14, R13, R9, 0x2, P0 ;  /* 0x0000000d0e097211 */ /* 0x002fe400000f1409 */
[----:B------:R-:W-:Y:S04]  /*f680*/  SHFL.IDX PT, R14, R15, 0x1, 0x1c1f ;  /* 0x003c1f000f0e7f89 */ /* 0x000fe800000e0000 */
[----:B------:R-:W-:Y:S01]  /*f690*/  SHFL.IDX PT, R13, R9, RZ, 0x1c1f ;  /* 0x001c1fff090d7589 */ /* 0x000fe200000e0000 */
[----:B--2---:R-:W-:-:S05]  /*f6a0*/  IMAD.MOV R12, RZ, RZ, -R156 ;  /* 0x000000ffff0c7224 */ /* 0x004fca00078e0a9c */
[----:B------:R-:W-:Y:S02]  /*f6b0*/  ISETP.NE.AND P0, PT, R190, R12, PT ;  /* 0x0000000cbe00720c */ /* 0x000fe40003f05270 */
        /* <DEDUP_REMOVED lines=8> */
.L_x_8370:
        /* <DEDUP_REMOVED lines=10> */
[----:B------:R-:W-:-:S04]  /*f7e0*/  SHF.R.S32.HI R9, RZ, 0x1f, R0 ;  /* 0x0000001fff097819 */ /* 0x000fc80000011400 */
[----:B------:R-:W-:-:S04]  /*f7f0*/  LEA.HI R9, R9, R0, RZ, 0x3 ;  /* 0x0000000009097211 */ /* 0x000fc800078f18ff */
[----:B0-----:R-:W-:-:S05]  /*f800*/  SHF.R.S32.HI R3, RZ, 0x3, R9 ;  /* 0x00000003ff037819 */ /* 0x001fca0000011409 */
        /* <DEDUP_REMOVED lines=9> */
[----:B------:R-:W-:Y:S01]  /*f8a0*/  IMAD.X R25, RZ, RZ, R5, P3 ;  /* 0x000000ffff197224 */ /* 0x000fe200018e0605 */
[----:B------:R-:W-:Y:S02]  /*f8b0*/  IADD3 R53, P3, R4, 0x8000, RZ ;  /* 0x0000800004357810 */ /* 0x000fe40007f7e0ff */
[----:B------:R-:W-:Y:S02]  /*f8c0*/  SHF.R.U64 R44, R44, 0x3, RZ ;  /* 0x000000032c2c7819 */ /* 0x000fe400000012ff */
[----:B------:R-:W-:Y:S01]  /*f8d0*/  LOP3.LUT R52, R53, 0x380, RZ, 0xc0, !PT ;  /* 0x0000038035347812 */ /* 0x000fe200078ec0ff */
[----:B------:R-:W-:Y:S01]  /*f8e0*/  IMAD R8, R8, UR8, RZ ;  /* 0x0000000808087c24 */ /* 0x000fe2000f8e02ff */
[----:B------:R-:W-:Y:S01]  /*f8f0*/  IADD3 R49, P2, R4, 0x7000, RZ ;  /* 0x0000700004317810 */ /* 0x000fe20007f5e0ff */
[----:B------:R-:W5:Y:S01]  /*f900*/  LD.E.128 R24, desc[UR42][R24.64] ;  /* 0x0000002a18187980 */ /* 0x000f62000c101d00 */
[----:B------:R-:W-:-:S02]  /*f910*/  SHF.R.U64 R52, R52, 0x3, RZ ;  /* 0x0000000334347819 */ /* 0x000fc400000012ff */
[C---:B------:R-:W-:Y:S02]  /*f920*/  IADD3 R29, P4, R4.reuse, 0x2000, RZ ;  /* 0x00002000041d7810 */ /* 0x040fe40007f9e0ff */
[C---:B------:R-:W-:Y:S02]  /*f930*/  IADD3 R33, P5, R4.reuse, 0x3000, RZ ;  /* 0x0000300004217810 */ /* 0x040fe40007fbe0ff */
[----:B------:R-:W-:Y:S02]  /*f940*/  IADD3 R37, P6, R4, 0x4000, RZ ;  /* 0x0000400004257810 */ /* 0x000fe40007fde0ff */
[----:B------:R-:W-:Y:S02]  /*f950*/  LOP3.LUT R40, R41, 0x380, RZ, 0xc0, !PT ;  /* 0x0000038029287812 */ /* 0x000fe400078ec0ff */
[----:B------:R-:W-:Y:S01]  /*f960*/  LOP3.LUT R52, R52, R53, RZ, 0x3c, !PT ;  /* 0x0000003534347212 */ /* 0x000fe200078e3cff */
[--C-:B------:R-:W-:Y:S01]  /*f970*/  IMAD.X R53, RZ, RZ, R5.reuse, P3 ;  /* 0x000000ffff357224 */ /* 0x100fe200018e0605 */
[----:B------:R-:W-:Y:S01]  /*f980*/  LOP3.LUT R44, R44, R45, RZ, 0x3c, !PT ;  /* 0x0000002d2c2c7212 */ /* 0x000fe200078e3cff */
[----:B------:R-:W-:Y:S01]  /*f990*/  IMAD.X R45, RZ, RZ, R5, P1 ;  /* 0x000000ffff2d7224 */ /* 0x000fe200008e0605 */
[----:B------:R-:W-:-:S02]  /*f9a0*/  LOP3.LUT R48, R49, 0x380, RZ, 0xc0, !PT ;  /* 0x0000038031307812 */ /* 0x000fc400078ec0ff */
[----:B------:R-:W-:Y:S01]  /*f9b0*/  IADD3 R11, P3, R4, 0xf000, RZ ;  /* 0x0000f000040b7810 */ /* 0x000fe20007f7e0ff */
[----:B------:R-:W5:Y:S01]  /*f9c0*/  LD.E.128 R52, desc[UR42][R52.64] ;  /* 0x0000002a34347980 */ /* 0x000f62000c101d00 */
[----:B------:R-:W-:Y:S02]  /*f9d0*/  LOP3.LUT R28, R29, 0x380, RZ, 0xc0, !PT ;  /* 0x000003801d1c7812 */ /* 0x000fe400078ec0ff */
[----:B------:R-:W-:Y:S01]  /*f9e0*/  LOP3.LUT R32, R33, 0x380, RZ, 0xc0, !PT ;  /* 0x0000038021207812 */ /* 0x000fe200078ec0ff */
[----:B------:R-:W-:Y:S01]  /*f9f0*/  IMAD.X R81, RZ, RZ, R5, P3 ;  /* 0x000000ffff517224 */ /* 0x000fe200018e0605 */
[----:B------:R-:W-:Y:S01]  /*fa00*/  LOP3.LUT R36, R37, 0x380, RZ, 0xc0, !PT ;  /* 0x0000038025247812 */ /* 0x000fe200078ec0ff */
[----:B------:R-:W5:Y:S01]  /*fa10*/  LD.E.128 R44, desc[UR42][R44.64] ;  /* 0x0000002a2c2c7980 */ /* 0x000f62000c101d00 */
[----:B------:R-:W-:Y:S02]  /*fa20*/  SHF.R.U64 R40, R40, 0x3, RZ ;  /* 0x0000000328287819 */ /* 0x000fe400000012ff */
[----:B------:R-:W-:-:S02]  /*fa30*/  IADD3 R73, P1, R4, 0xd000, RZ ;  /* 0x0000d00004497810 */ /* 0x000fc40007f3e0ff */
[----:B------:R-:W-:Y:S02]  /*fa40*/  SHF.R.U64 R48, R48, 0x3, RZ ;  /* 0x0000000330307819 */ /* 0x000fe400000012ff */
[----:B------:R-:W-:Y:S02]  /*fa50*/  SHF.R.U64 R28, R28, 0x3, RZ ;  /* 0x000000031c1c7819 */ /* 0x000fe400000012ff */
[----:B------:R-:W-:Y:S02]  /*fa60*/  SHF.R.U64 R32, R32, 0x3, RZ ;  /* 0x0000000320207819 */ /* 0x000fe400000012ff */
[----:B------:R-:W-:Y:S02]  /*fa70*/  SHF.R.U64 R36, R36, 0x3, RZ ;  /* 0x0000000324247819 */ /* 0x000fe400000012ff */
[----:B------:R-:W-:Y:S01]  /*fa80*/  LOP3.LUT R40, R40, R41, RZ, 0x3c, !PT ;  /* 0x0000002928287212 */ /* 0x000fe200078e3cff */
[----:B------:R-:W-:Y:S01]  /*fa90*/  IMAD.X R41, RZ, RZ, R5, P0 ;  /* 0x000000ffff297224 */ /* 0x000fe200000e0605 */
[----:B------:R-:W-:-:S02]  /*faa0*/  LOP3.LUT R72, R73, 0x380, RZ, 0xc0, !PT ;  /* 0x0000038049487812 */ /* 0x000fc400078ec0ff */
[----:B--2---:R-:W-:Y:S02]  /*fab0*/  ISETP.NE.AND P3, PT, R21, 0x1, PT ;  /* 0x000000011500780c */ /* 0x004fe40003f65270 */
[----:B------:R-:W-:Y:S01]  /*fac0*/  LOP3.LUT R48, R48, R49, RZ, 0x3c, !PT ;  /* 0x0000003130307212 */ /* 0x000fe200078e3cff */
[--C-:B------:R-:W-:Y:S01]  /*fad0*/  IMAD.X R49, RZ, RZ, R5.reuse, P2 ;  /* 0x000000ffff317224 */ /* 0x100fe200010e0605 */
[----:B------:R-:W-:Y:S01]  /*fae0*/  IADD3 R69, P0, R4, 0xc000, RZ ;  /* 0x0000c00004457810 */ /* 0x000fe20007f1e0ff */
[----:B------:R-:W5:Y:S01]  /*faf0*/  LD.E.128 R40, desc[UR42][R40.64] ;  /* 0x0000002a28287980 */ /* 0x000f62000c101d00 */
[----:B------:R-:W-:Y:S01]  /*fb00*/  LOP3.LUT R28, R28, R29, RZ, 0x3c, !PT ;  /* 0x0000001d1c1c7212 */ /* 0x000fe200078e3cff */
[--C-:B------:R-:W-:Y:S01]  /*fb10*/  IMAD.X R29, RZ, RZ, R5.reuse, P4 ;  /* 0x000000ffff1d7224 */ /* 0x100fe200020e0605 */
[----:B------:R-:W-:Y:S01]  /*fb20*/  LOP3.LUT R32, R32, R33, RZ, 0x3c, !PT ;  /* 0x0000002120207212 */ /* 0x000fe200078e3cff */
[--C-:B------:R-:W-:Y:S01]  /*fb30*/  IMAD.X R33, RZ, RZ, R5.reuse, P5 ;  /* 0x000000ffff217224 */ /* 0x100fe200028e0605 */
[----:B------:R-:W-:Y:S01]  /*fb40*/  LOP3.LUT R36, R36, R37, RZ, 0x3c, !PT ;  /* 0x0000002524247212 */ /* 0x000fe200078e3cff */
[----:B------:R-:W-:Y:S01]  /*fb50*/  IMAD.X R37, RZ, RZ, R5, P6 ;  /* 0x000000ffff257224 */ /* 0x000fe200030e0605 */
[----:B------:R-:W-:Y:S01]  /*fb60*/  IADD3 R77, P2, R4, 0xe000, RZ ;  /* 0x0000e000044d7810 */ /* 0x000fe20007f5e0ff */
[----:B------:R-:W0:Y:S01]  /*fb70*/  @P3 LDC R85, c[0x0][0xcec] ;  /* 0x00033b00ff553b82 */ /* 0x000e220000000800 */
[----:B------:R-:W-:Y:S01]  /*fb80*/  SHF.R.U64 R72, R72, 0x3, RZ ;  /* 0x0000000348487819 */ /* 0x000fe200000012ff */
[----:B------:R-:W5:Y:S01]  /*fb90*/  LD.E.128 R28, desc[UR42][R28.64] ;  /* 0x0000002a1c1c7980 */ /* 0x000f62000c101d00 */
[----:B------:R-:W-:-:S02]  /*fba0*/  LOP3.LUT R10, R11, 0x380, RZ, 0xc0, !PT ;  /* 0x000003800b0a7812 */ /* 0x000fc400078ec0ff */
[C---:B------:R-:W-:Y:S01]  /*fbb0*/  IADD3 R57, P4, R4.reuse, 0x9000, RZ ;  /* 0x0000900004397810 */ /* 0x040fe20007f9e0ff */
[----:B------:R-:W5:Y:S01]  /*fbc0*/  LD.E.128 R32, desc[UR42][R32.64] ;  /* 0x0000002a20207980 */ /* 0x000f62000c101d00 */
[C---:B------:R-:W-:Y:S01]  /*fbd0*/  IADD3 R61, P5, R4.reuse, 0xa000, RZ ;  /* 0x0000a000043d7810 */ /* 0x040fe20007fbe0ff */
[----:B------:R-:W1:Y:S01]  /*fbe0*/  @P3 LDC R87, c[0x0][0xcf0] ;  /* 0x00033c00ff573b82 */ /* 0x000e620000000800 */
[C---:B------:R-:W-:Y:S01]  /*fbf0*/  IADD3 R65, P6, R4.reuse, 0xb000, RZ ;  /* 0x0000b00004417810 */ /* 0x040fe20007fde0ff */
[----:B------:R-:W5:Y:S01]  /*fc00*/  LD.E.128 R36, desc[UR42][R36.64] ;  /* 0x0000002a24247980 */ /* 0x000f62000c101d00 */
[----:B------:R-:W-:Y:S02]  /*fc10*/  LOP3.LUT R68, R69, 0x380, RZ, 0xc0, !PT ;  /* 0x0000038045447812 */ /* 0x000fe400078ec0ff */
[----:B------:R-:W-:Y:S01]  /*fc20*/  LOP3.LUT R13, R4, 0x380, RZ, 0xc0, !PT ;  /* 0x00000380040d7812 */ /* 0x000fe200078ec0ff */
[----:B------:R-:W5:Y:S01]  /*fc30*/  LD.E.128 R48, desc[UR42][R48.64] ;  /* 0x0000002a30307980 */ /* 0x000f62000c101d00 */
[----:B------:R-:W-:-:S02]  /*fc40*/  LOP3.LUT R76, R77, 0x380, RZ, 0xc0, !PT ;  /* 0x000003804d4c7812 */ /* 0x000fc400078ec0ff */
[----:B------:R-:W-:Y:S01]  /*fc50*/  LOP3.LUT R72, R72, R73, RZ, 0x3c, !PT ;  /* 0x0000004948487212 */ /* 0x000fe200078e3cff */
[----:B------:R-:W-:Y:S01]  /*fc60*/  IMAD.X R73, RZ, RZ, R5, P1 ;  /* 0x000000ffff497224 */ /* 0x000fe200008e0605 */
[----:B------:R-:W-:Y:S02]  /*fc70*/  SHF.R.U64 R10, R10, 0x3, RZ ;  /* 0x000000030a0a7819 */ /* 0x000fe400000012ff */
[----:B------:R-:W-:Y:S02]  /*fc80*/  LOP3.LUT R56, R57, 0x380, RZ, 0xc0, !PT ;  /* 0x0000038039387812 */ /* 0x000fe400078ec0ff */
[----:B------:R-:W-:Y:S01]  /*fc90*/  LOP3.LUT R60, R61, 0x380, RZ, 0xc0, !PT ;  /* 0x000003803d3c7812 */ /* 0x000fe200078ec0ff */
[----:B------:R-:W5:Y:S01]  /*fca0*/  LD.E.128 R72, desc[UR42][R72.64] ;  /* 0x0000002a48487980 */ /* 0x000f62000c101d00 */
[----:B------:R-:W-:Y:S02]  /*fcb0*/  LOP3.LUT R64, R65, 0x380, RZ, 0xc0, !PT ;  /* 0x0000038041407812 */ /* 0x000fe400078ec0ff */
[----:B------:R-:W-:-:S02]  /*fcc0*/  SHF.R.U64 R68, R68, 0x3, RZ ;  /* 0x0000000344447819 */ /* 0x000fc400000012ff */
[----:B------:R-:W-:Y:S02]  /*fcd0*/  SHF.R.U64 R13, R13, 0x3, RZ ;  /* 0x000000030d0d7819 */ /* 0x000fe400000012ff */
[----:B------:R-:W-:Y:S02]  /*fce0*/  ISETP.GE.AND P1, PT, R198, UR7, PT ;  /* 0x00000007c6007c0c */ /* 0x000fe4000bf26270 */
[----:B------:R-:W-:Y:S02]  /*fcf0*/  SHF.R.U64 R76, R76, 0x3, RZ ;  /* 0x000000034c4c7819 */ /* 0x000fe400000012ff */
[----:B------:R-:W-:Y:S01]  /*fd00*/  LOP3.LUT R80, R10, R11, RZ, 0x3c, !PT ;  /* 0x0000000b0a507212 */ /* 0x000fe200078e3cff */
[----:B------:R-:W-:Y:S01]  /*fd10*/  IMAD R11, R7, UR9, R8 ;  /* 0x00000009070b7c24 */ /* 0x000fe2000f8e0208 */
[----:B------:R-:W-:Y:S02]  /*fd20*/  SHF.R.U64 R56, R56, 0x3, RZ ;  /* 0x0000000338387819 */ /* 0x000fe400000012ff */
[----:B------:R-:W-:-:S02]  /*fd30*/  SHF.R.U64 R60, R60, 0x3, RZ ;  /* 0x000000033c3c7819 */ /* 0x000fc400000012ff */
[----:B------:R-:W-:Y:S01]  /*fd40*/  SHF.R.U64 R64, R64, 0x3, RZ ;  /* 0x0000000340407819 */ /* 0x000fe200000012ff */
[----:B------:R-:W5:Y:S01]  /*fd50*/  LD.E.128 R80, desc[UR42][R80.64] ;  /* 0x0000002a50507980 */ /* 0x000f62000c101d00 */
[----:B------:R-:W-:Y:S01]  /*fd60*/  LOP3.LUT R68, R68, R69, RZ, 0x3c, !PT ;  /* 0x0000004544447212 */ /* 0x000fe200078e3cff */
[--C-:B------:R-:W-:Y:S01]  /*fd70*/  IMAD.X R69, RZ, RZ, R5.reuse, P0 ;  /* 0x000000ffff457224 */ /* 0x100fe200000e0605 */
[----:B------:R-:W-:Y:S02]  /*fd80*/  LOP3.LUT R4, R13, R4, RZ, 0x3c, !PT ;  /* 0x000000040d047212 */ /* 0x000fe400078e3cff */
[----:B------:R-:W-:Y:S02]  /*fd90*/  SEL R8, RZ, 0xffffffff, P1 ;  /* 0xffffffffff087807 */ /* 0x000fe40000800000 */
[----:B------:R-:W-:Y:S01]  /*fda0*/  LOP3.LUT R76, R76, R77, RZ, 0x3c, !PT ;  /* 0x0000004d4c4c7212 */ /* 0x000fe200078e3cff */
[--C-:B------:R-:W-:Y:S01]  /*fdb0*/  IMAD.X R77, RZ, RZ, R5.reuse, P2 ;  /* 0x000000ffff4d7224 */ /* 0x100fe200010e0605 */
[----:B------:R-:W-:Y:S01]  /*fdc0*/  ISETP.GE.AND P0, PT, R197, UR7, PT ;  /* 0x00000007c5007c0c */ /* 0x000fe2000bf06270 */
[----:B------:R2:W5:Y:S01]  /*fdd0*/  LD.E.128 R12, desc[UR42][R4.64] ;  /* 0x0000002a040c7980 */ /* 0x000562000c101d00 */
[----:B------:R-:W-:Y:S01]  /*fde0*/  LOP3.LUT R56, R56, R57, RZ, 0x3c, !PT ;  /* 0x0000003938387212 */ /* 0x000fe200078e3cff */
[--C-:B------:R-:W-:Y:S01]  /*fdf0*/  IMAD.X R57, RZ, RZ, R5.reuse, P4 ;  /* 0x000000ffff397224 */ /* 0x100fe200020e0605 */
[----:B------:R-:W-:Y:S01]  /*fe00*/  LOP3.LUT R60, R60, R61, RZ, 0x3c, !PT ;  /* 0x0000003d3c3c7212 */ /* 0x000fe200078e3cff */
[--C-:B------:R-:W-:Y:S01]  /*fe10*/  IMAD.X R61, RZ, RZ, R5.reuse, P5 ;  /* 0x000000ffff3d7224 */ /* 0x100fe200028e0605 */
[----:B------:R-:W-:Y:S01]  /*fe20*/  LOP3.LUT R64, R64, R65, RZ, 0x3c, !PT ;  /* 0x0000004140407212 */ /* 0x000fe200078e3cff */
[----:B------:R-:W-:Y:S01]  /*fe30*/  IMAD.X R65, RZ, RZ, R5, P6 ;  /* 0x000000ffff417224 */ /* 0x000fe200030e0605 */
[----:B------:R-:W-:Y:S01]  /*fe40*/  ISETP.GE.AND P2, PT, R18, UR7, PT ;  /* 0x0000000712007c0c */ /* 0x000fe2000bf46270 */
[----:B------:R-:W-:Y:S01]  /*fe50*/  IMAD.SHL.U32 R10, R8, 0x2, RZ ;  /* 0x00000002080a7824 */ /* 0x000fe200078e00ff */
[----:B------:R-:W-:Y:S01]  /*fe60*/  SEL R8, RZ, 0xffffffff, P0 ;  /* 0xffffffffff087807 */ /* 0x000fe20000000000 */
[----:B--2---:R-:W-:Y:S01]  /*fe70*/  IMAD.WIDE.U32 R4, R7, UR8, RZ ;  /* 0x0000000807047c25 */ /* 0x004fe2000f8e00ff */
[----:B------:R-:W-:Y:S01]  /*fe80*/  LOP3.LUT R9, R9, 0xfffffff8, RZ, 0xc0, !PT ;  /* 0xfffffff809097812 */ /* 0x000fe200078ec0ff */
[----:B------:R-:W-:Y:S01]  /*fe90*/  ULDC.64 UR8, c[0x0][0xbe8] ;  /* 0x0002fa0000087ab9 */ /* 0x000fe20000000a00 */
[----:B------:R-:W-:Y:S01]  /*fea0*/  SEL R7, RZ, 0x1, P2 ;  /* 0x00000001ff077807 */ /* 0x000fe20001000000 */
[----:B------:R-:W-:Y:S01]  /*feb0*/  IMAD.IADD R5, R5, 0x1, R11 ;  /* 0x0000000105057824 */ /* 0x000fe200078e020b */
[----:B------:R-:W5:Y:S01]  /*fec0*/  LD.E.128 R56, desc[UR42][R56.64] ;  /* 0x0000002a38387980 */ /* 0x000f62000c101d00 */
[----:B------:R-:W-:Y:S01]  /*fed0*/  IMAD.SHL.U32 R8, R8, 0x4, RZ ;  /* 0x0000000408087824 */ /* 0x000fe200078e00ff */
[----:B------:R-:W-:Y:S01]  /*fee0*/  LOP3.LUT R7, R10, 0x2, R7, 0xe2, !PT ;  /* 0x000000020a077812 */ /* 0x000fe200078ee207 */
[----:B------:R-:W-:Y:S01]  /*fef0*/  IMAD.IADD R0, R0, 0x1, -R9 ;  /* 0x0000000100007824 */ /* 0x000fe200078e0a09 */
[----:B------:R-:W-:Y:S01]  /*ff00*/  ISETP.GE.AND P0, PT, R196, UR7, PT ;  /* 0x00000007c4007c0c */ /* 0x000fe2000bf06270 */
[C---:B------:R-:W-:Y:S01]  /*ff10*/  IMAD.WIDE.U32 R4, R193.reuse, UR8, R4 ;  /* 0x00000008c1047c25 */ /* 0x040fe2000f8e0004 */
[----:B------:R-:W-:Y:S01]  /*ff20*/  LOP3.LUT R7, R8, 0x4, R7, 0xe2, !PT ;  /* 0x0000000408077812 */ /* 0x000fe200078ee207 */
[----:B------:R-:W5:Y:S01]  /*ff30*/  LD.E.128 R60, desc[UR42][R60.64] ;  /* 0x0000002a3c3c7980 */ /* 0x000f62000c101d00 */
[----:B------:R-:W-:Y:S01]  /*ff40*/  SHF.R.S32.HI R9, RZ, 0x1f, R192 ;  /* 0x0000001fff097819 */ /* 0x000fe200000114c0 */
[----:B------:R-:W-:Y:S01]  /*ff50*/  IMAD R0, R0, 0x20, R3 ;  /* 0x0000002000007824 */ /* 0x000fe200078e0203 */
[----:B------:R-:W-:Y:S01]  /*ff60*/  SEL R8, RZ, 0xffffffff, P0 ;  /* 0xffffffffff087807 */ /* 0x000fe20000000000 */
[----:B------:R-:W-:Y:S01]  /*ff70*/  IMAD R5, R193, UR9, R5 ;  /* 0x00000009c1057c24 */ /* 0x000fe2000f8e0205 */
[----:B------:R-:W-:Y:S01]  /*ff80*/  ISETP.GE.AND P0, PT, R195, UR7, PT ;  /* 0x00000007c3007c0c */ /* 0x000fe2000bf06270 */
[----:B------:R-:W-:Y:S01]  /*ff90*/  ULDC.64 UR8, c[0x0][0xbf0] ;  /* 0x0002fc0000087ab9 */ /* 0x000fe20000000a00 */
[----:B------:R-:W-:Y:S01]  /*ffa0*/  VIADD R20, R0, UR39 ;  /* 0x0000002700147c36 */ /* 0x000fe20008000000 */
[----:B------:R-:W5:Y:S01]  /*ffb0*/  LD.E.128 R64, desc[UR42][R64.64] ;  /* 0x0000002a40407980 */ /* 0x000f62000c101d00 */
[----:B------:R-:W-:Y:S01]  /*ffc0*/  IMAD R11, R9, UR8, RZ ;  /* 0x00000008090b7c24 */ /* 0x000fe2000f8e02ff */
[----:B------:R-:W-:Y:S01]  /*ffd0*/  SEL R9, RZ, 0xffffffff, P0 ;  /* 0xffffffffff097807 */ /* 0x000fe20000000000 */
[----:B------:R-:W-:Y:S01]  /*ffe0*/  IMAD.SHL.U32 R8, R8, 0x8, RZ ;  /* 0x0000000808087824 */ /* 0x000fe200078e00ff */
[----:B------:R-:W5:Y:S01]  /*fff0*/  LD.E.128 R68, desc[UR42][R68.64] ;  /* 0x0000002a44447980 */ /* 0x000f62000c101d00 */
[----:B0-----:R-:W-:-:S03]  /*10000*/  @P3 IMAD.HI.U32 R0, R20, R85, RZ ;  /* 0x0000005514003227 */ /* 0x001fc600078e00ff */
[----:B------:R-:W-:Y:S01]  /*10010*/  LOP3.LUT R8, R8, 0x8, R7, 0xe2, !PT ;  /* 0x0000000808087812 */ /* 0x000fe200078ee207 */
[----:B------:R-:W-:Y:S01]  /*10020*/  IMAD.SHL.U32 R9, R9, 0x10, RZ ;  /* 0x0000001009097824 */ /* 0x000fe200078e00ff */
[----:B------:R-:W5:Y:S01]  /*10030*/  LD.E.128 R76, desc[UR42][R76.64] ;  /* 0x0000002a4c4c7980 */ /* 0x000f62000c101d00 */
[----:B------:R-:W-:Y:S01]  /*10040*/  IMAD.MOV.U32 R7, RZ, RZ, R20 ;  /* 0x000000ffff077224 */ /* 0x000fe200078e0014 */
[----:B-1----:R-:W-:Y:S01]  /*10050*/  @P3 SHF.R.U32.HI R7, RZ, R87, R0 ;  /* 0x00000057ff073219 */ /* 0x002fe20000011600 */
[C---:B------:R-:W-:Y:S02]  /*10060*/  IMAD R11, R192.reuse, UR9, R11 ;  /* 0x00000009c00b7c24 */ /* 0x040fe4000f8e020b */
[----:B------:R-:W-:Y:S01]  /*10070*/  IMAD.WIDE.U32 R4, R192, UR8, R4 ;  /* 0x00000008c0047c25 */ /* 0x000fe2000f8e0004 */
[----:B------:R-:W-:Y:S01]  /*10080*/  LOP3.LUT R8, R9, 0x10, R8, 0xe2, !PT ;  /* 0x0000001009087812 */ /* 0x000fe200078ee208 */
[----:B------:R-:W-:Y:S01]  /*10090*/  ULDC.64 UR8, c[0x0][0xbe0] ;  /* 0x0002f80000087ab9 */ /* 0x000fe20000000a00 */
[----:B------:R-:W-:Y:S01]  /*100a0*/  SHF.R.S32.HI R9, RZ, 0x1f, R7 ;  /* 0x0000001fff097819 */ /* 0x000fe20000011407 */
[----:B------:R-:W-:Y:S01]  /*100b0*/  IMAD.IADD R5, R5, 0x1, R11 ;  /* 0x0000000105057824 */ /* 0x000fe200078e020b */
[----:B------:R-:W-:Y:S01]  /*100c0*/  ISETP.GE.AND P0, PT, R194, UR7, PT ;  /* 0x00000007c2007c0c */ /* 0x000fe2000bf06270 */
[----:B------:R-:W-:Y:S01]  /*100d0*/  IMAD.MOV R11, RZ, RZ, -R7 ;  /* 0x000000ffff0b7224 */ /* 0x000fe200078e0a07 */
[----:B------:R-:W-:Y:S01]  /*100e0*/  @!PT LDS RZ, [RZ] ;  /* 0x00000000fffff984 */ /* 0x000fe20000000800 */
[----:B------:R-:W-:Y:S01]  /*100f0*/  @!PT LDS RZ, [RZ] ;  /* 0x00000000fffff984 */ /* 0x000fe20000000800 */
[----:B------:R-:W-:Y:S01]  /*10100*/  @!PT LDS RZ, [RZ] ;  /* 0x00000000fffff984 */ /* 0x000fe20000000800 */
[----:B------:R-:W-:Y:S01]  /*10110*/  @!PT LDS RZ, [RZ] ;  /* 0x00000000fffff984 */ /* 0x000fe20000000800 */
[----:B------:R0:W-:Y:S06]  /*10120*/  MEMBAR.ALL.CTA ;  /* 0x0000000000007992 */ /* 0x0001ec0000008000 */
[----:B0-----:R-:W0:Y:S01]  /*10130*/  FENCE.VIEW.ASYNC.S ;  /* 0x00000000000073c6 */ /* 0x001e220000000000 */
[----:B------:R-:W-:Y:S01]  /*10140*/  IMAD R10, R9, UR8, RZ ;  /* 0x00000008090a7c24 */ /* 0x000fe2000f8e02ff */
[----:B------:R-:W-:Y:S01]  /*10150*/  SEL R0, RZ, 0xffffffff, P0 ;  /* 0xffffffffff007807 */ /* 0x000fe20000000000 */
[----:B------:R-:W-:-:S02]  /*10160*/  IMAD R9, R21, R11, R20 ;  /* 0x0000000b15097224 */ /* 0x000fc400078e0214 */
[----:B------:R-:W-:-:S04]  /*10170*/  IMAD.WIDE.U32 R4, R7, UR8, R4 ;  /* 0x0000000807047c25 */ /* 0x000fc8000f8e0004 */
[----:B------:R-:W-:Y:S01]  /*10180*/  IMAD.SHL.U32 R85, R0, 0x20, RZ ;  /* 0x0000002000557824 */ /* 0x000fe200078e00ff */
[----:B------:R-:W-:Y:S01]  /*10190*/  SHF.R.S32.HI R0, RZ, 0x1f, R9 ;  /* 0x0000001fff007819 */ /* 0x000fe20000011409 */
[----:B------:R-:W-:Y:S01]  /*101a0*/  IMAD R11, R7, UR9, R10 ;  /* 0x00000009070b7c24 */ /* 0x000fe2000f8e020a */
[----:B------:R-:W-:Y:S01]  /*101b0*/  ULDC.64 UR8, c[0x0][0xbd8] ;  /* 0x0002f60000087ab9 */ /* 0x000fe20000000a00 */
[----:B------:R-:W-:Y:S01]  /*101c0*/  IMAD R86, R21, UR6, RZ ;  /* 0x0000000615567c24 */ /* 0x000fe2000f8e02ff */
[----:B------:R-:W-:Y:S01]  /*101d0*/  LOP3.LUT R8, R85, 0x20, R8, 0xe2, !PT ;  /* 0x0000002055087812 */ /* 0x000fe200078ee208 */
[----:B------:R-:W-:Y:S02]  /*101e0*/  IMAD.IADD R5, R5, 0x1, R11 ;  /* 0x0000000105057824 */ /* 0x000fe400078e020b */
[----:B------:R-:W-:Y:S02]  /*101f0*/  IMAD R0, R0, UR8, RZ ;  /* 0x0000000800007c24 */ /* 0x000fe4000f8e02ff */
[----:B------:R-:W-:-:S02]  /*10200*/  VIADD R85, R3, UR39 ;  /* 0x0000002703557c36 */ /* 0x000fc40008000000 */
[C---:B------:R-:W-:Y:S02]  /*10210*/  VIADD R153, R18.reuse, 0x180 ;  /* 0x0000018012997836 */ /* 0x040fe40000000000 */
[C---:B------:R-:W-:Y:S02]  /*10220*/  IMAD R11, R9.reuse, UR9, R0 ;  /* 0x00000009090b7c24 */ /* 0x040fe4000f8e0200 */
[----:B------:R-:W-:Y:S01]  /*10230*/  IMAD.WIDE.U32 R4, R9, UR8, R4 ;  /* 0x0000000809047c25 */ /* 0x000fe2000f8e0004 */
[----:B------:R-:W-:Y:S01]  /*10240*/  ISETP.GE.AND P1, PT, R85, R86, PT ;  /* 0x000000565500720c */ /* 0x000fe20003f26270 */
[----:B------:R-:W-:Y:S01]  /*10250*/  ULDC.64 UR8, c[0x0][0xb80] ;  /* 0x0002e00000087ab9 */ /* 0x000fe20000000a00 */
[----:B------:R-:W-:Y:S01]  /*10260*/  ISETP.GE.AND P0, PT, R153, UR7, PT ;  /* 0x0000000799007c0c */ /* 0x000fe2000bf06270 */
[----:B------:R-:W-:Y:S01]  /*10270*/  VIADD R152, R18, 0x1c0 ;  /* 0x000001c012987836 */ /* 0x000fe20000000000 */
[----:B------:R-:W-:Y:S01]  /*10280*/  LEA R22, P2, R4, UR8, 0x1 ;  /* 0x0000000804167c11 */ /* 0x000fe2000f8408ff */
[----:B------:R-:W-:-:S02]  /*10290*/  IMAD.IADD R3, R5, 0x1, R11 ;  /* 0x0000000105037824 */ /* 0x000fc400078e020b */
[----:B------:R-:W-:Y:S01]  /*102a0*/  VIADD R0, R17, 0x38820 ;  /* 0x0003882011007836 */ /* 0x000fe20000000000 */
[----:B------:R-:W-:Y:S02]  /*102b0*/  SEL R7, RZ, 0x40, P0 ;  /* 0x00000040ff077807 */ /* 0x000fe40000000000 */
[----:B------:R-:W-:Y:S02]  /*102c0*/  ISETP.GE.AND P0, PT, R152, UR7, PT ;  /* 0x0000000798007c0c */ /* 0x000fe4000bf06270 */
[----:B------:R-:W-:Y:S02]  /*102d0*/  LEA.HI.X R84, R4, UR9, R3, 0x1, P2 ;  /* 0x0000000904547c11 */ /* 0x000fe400090f0c03 */
[----:B------:R-:W-:Y:S02]  /*102e0*/  PRMT R0, RZ, 0x654, R0 ;  /* 0x00000654ff007816 */ /* 0x000fe40000000000 */
[----:B------:R-:W-:Y:S01]  /*102f0*/  LOP3.LUT R7, R8, R7, RZ, 0xfc, !PT ;  /* 0x0000000708077212 */ /* 0x000fe200078efcff */
[----:B0-----:R0:W1:Y:S01]  /*10300*/  SHFL.IDX PT, R4, R22, RZ, 0x181f ;  /* 0x00181fff16047589 */ /* 0x00106200000e0000 */
[----:B------:R-:W-:Y:S01]  /*10310*/  SEL R8, RZ, 0x80, P0 ;  /* 0x00000080ff087807 */ /* 0x000fe20000000000 */
[----:B------:R2:W-:Y:S01]  /*10320*/  SYNCS.ARRIVE.TRANS64.RED.A1T0 RZ, [R0+URZ], RZ ;  /* 0x000000ff00ff79a7 */ /* 0x0005e2000810043f */
[----:B------:R-:W-:Y:S01]  /*10330*/  BSSY B1, `(.L_x_8372) ;  /* 0x000002a000017945 */ /* 0x000fe20003800000 */
[----:B------:R0:W3:Y:S01]  /*10340*/  SHFL.IDX PT, R5, R84, RZ, 0x181f ;  /* 0x00181fff54057589 */ /* 0x0000e200000e0000 */
[----:B------:R-:W-:-:S02]  /*10350*/  SHF.R.S32.HI R154, RZ, 0x1f, R198 ;  /* 0x0000001fff9a7819 */ /* 0x000fc400000114c6 */
[----:B--2---:R-:W-:Y:S01]  /*10360*/  LOP3.LUT R0, R7, R8, RZ, 0xfc, !PT ;  /* 0x0000000807007212 */ /* 0x004fe200078efcff */
        /* <DEDUP_REMOVED lines=8> */
[-C--:B-1----:R-:W-:Y:S01]  /*103f0*/  @!P1 LEA R8, P2, R198, R4.reuse, 0x1 ;  /* 0x00000004c6089211 */ /* 0x082fe200078408ff */
[----:B---3--:R-:W-:Y:S02]  /*10400*/  @!P0 IMAD.WIDE R10, R18, 0x2, R4 ;  /* 0x00000002120a8825 */ /* 0x008fe400078e0204 */
[----:B------:R-:W-:Y:S02]  /*10410*/  @!P4 LEA R20, P5, R197, R4, 0x1 ;  /* 0x00000004c514c211 */ /* 0x000fe400078a08ff */
[----:B------:R-:W-:Y:S01]  /*10420*/  @!P1 LEA.HI.X R9, R198, R5, R154, 0x1, P2 ;  /* 0x00000005c6099211 */ /* 0x000fe200010f0c9a */
[----:B-----5:R1:W-:Y:S01]  /*10430*/  @!P0 ST.E.128 desc[UR42][R10.64], R12 ;  /* 0x0000000c0a008985 */ /* 0x0203e2000c101d2a */
[----:B------:R-:W-:Y:S02]  /*10440*/  ISETP.GE.AND P2, PT, R195, UR7, PT ;  /* 0x00000007c3007c0c */ /* 0x000fe4000bf46270 */
[----:B------:R-:W-:Y:S01]  /*10450*/  LOP3.LUT P0, RZ, R7, 0x40, RZ, 0xc0, !PT ;  /* 0x0000004007ff7812 */ /* 0x000fe2000780c0ff */
[----:B------:R2:W-:Y:S01]  /*10460*/  @!P1 ST.E.128 desc[UR42][R8.64], R28 ;  /* 0x0000001c08009985 */ /* 0x0005e2000c101d2a */
[----:B------:R-:W-:-:S02]  /*10470*/  ISETP.GE.AND P1, PT, R194, UR7, PT ;  /* 0x00000007c2007c0c */ /* 0x000fc4000bf26270 */
[----:B------:R-:W-:Y:S02]  /*10480*/  @!P4 LEA.HI.X R21, R197, R5, R3, 0x1, P5 ;  /* 0x00000005c515c211 */ /* 0x000fe400028f0c03 */
[----:B------:R-:W-:-:S03]  /*10490*/  SHF.R.S32.HI R3, RZ, 0x1f, R194 ;  /* 0x0000001fff037819 */ /* 0x000fc600000114c2 */
[----:B------:R4:W-:Y:S01]  /*104a0*/  @!P4 ST.E.128 desc[UR42][R20.64], R36 ;  /* 0x000000241400c985 */ /* 0x0009e2000c101d2a */
[CC--:B-1----:R-:W-:Y:S02]  /*104b0*/  @!P3 LEA R14, P6, R196.reuse, R4.reuse, 0x1 ;  /* 0x00000004c40eb211 */ /* 0x0c2fe400078c08ff */
[CC--:B------:R-:W-:Y:S02]  /*104c0*/  @!P2 LEA R12, P5, R195.reuse, R4.reuse, 0x1 ;  /* 0x00000004c30ca211 */ /* 0x0c0fe400078a08ff */
[-C--:B------:R-:W-:Y:S02]  /*104d0*/  @!P3 LEA.HI.X R15, R196, R5.reuse, R89, 0x1, P6 ;  /* 0x00000005c40fb211 */ /* 0x080fe400030f0c59 */
[----:B------:R-:W-:Y:S02]  /*104e0*/  LOP3.LUT P6, RZ, R0, 0x80, RZ, 0xc0, !PT ;  /* 0x0000008000ff7812 */ /* 0x000fe400078cc0ff */
[----:B------:R-:W-:Y:S01]  /*104f0*/  @!P2 LEA.HI.X R13, R195, R5, R87, 0x1, P5 ;  /* 0x00000005c30da211 */ /* 0x000fe200028f0c57 */
[----:B------:R4:W-:Y:S01]  /*10500*/  @!P3 ST.E.128 desc[UR42][R14.64], R44 ;  /* 0x0000002c0e00b985 */ /* 0x0009e2000c101d2a */
[----:B------:R-:W-:-:S02]  /*10510*/  @!P1 LEA R10, P5, R194, R4, 0x1 ;  /* 0x00000004c20a9211 */ /* 0x000fc400078a08ff */
[----:B--2---:R-:W-:Y:S01]  /*10520*/  SHF.R.S32.HI R9, RZ, 0x1f, R153 ;  /* 0x0000001fff097819 */ /* 0x004fe20000011499 */
[----:B------:R4:W-:Y:S01]  /*10530*/  @!P2 ST.E.128 desc[UR42][R12.64], R52 ;  /* 0x000000340c00a985 */ /* 0x0009e2000c101d2a */
[-C--:B------:R-:W-:Y:S02]  /*10540*/  @!P1 LEA.HI.X R11, R194, R5.reuse, R3, 0x1, P5 ;  /* 0x00000005c20b9211 */ /* 0x080fe400028f0c03 */
        /* <DEDUP_REMOVED lines=8> */
.L_x_8373:
[----:B------:R-:W-:Y:S05]  /*105d0*/  BSYNC B1 ;  /* 0x0000000000017941 */ /* 0x000fea0003800000 */
.L_x_8372:
[----:B------:R-:W-:Y:S01]  /*105e0*/  VIADD R3, R85, 0x20 ;  /* 0x0000002055037836 */ /* 0x000fe20000000000 */
[----:B---34-:R2:W3:Y:S04]  /*105f0*/  SHFL.IDX PT, R5, R84, 0x1, 0x181f ;  /* 0x00381f0054057f89 */ /* 0x0184e800000e0000 */
        /* <DEDUP_REMOVED lines=42> */
.L_x_8371:
[----:B------:R-:W-:Y:S01]  /*108a0*/  ULDC.64 UR8, c[0x0][0xc08] ;  /* 0x0003020000087ab9 */ /* 0x000fe20000000a00 */
[----:B------:R-:W-:Y:S01]  /*108b0*/  ULDC UR7, c[0x0][0xce8] ;  /* 0x00033a0000077ab9 */ /* 0x000fe20000000800 */
[----:B------:R-:W-:Y:S01]  /*108c0*/  IMAD R8, R8, UR8, RZ ;  /* 0x0000000808087c24 */ /* 0x000fe2000f8e02ff */
[----:B------:R-:W-:Y:S01]  /*108d0*/  UISETP.NE.AND UP0, UPT, UR7, 0x1, UPT ;  /* 0x000000010700788c */ /* 0x000fe2000bf05270 */
[C---:B------:R-:W-:Y:S01]  /*108e0*/  IMAD.WIDE.U32 R4, R7.reuse, UR8, RZ ;  /* 0x0000000807047c25 */ /* 0x040fe2000f8e00ff */
[----:B------:R-:W-:Y:S01]  /*108f0*/  ULDC.64 UR10, c[0x0][0xc30] ;  /* 0x00030c00000a7ab9 */ /* 0x000fe20000000a00 */
[----:B------:R-:W-:Y:S01]  /*10900*/  UIMAD UR6, UR6, UR7, URZ ;  /* 0x00000007060672a4 */ /* 0x000fe2000f8e023f */
[----:B------:R-:W-:Y:S01]  /*10910*/  BSSY B1, `(.L_x_8375) ;  /* 0x00000d3000017945 */ /* 0x000fe20003800000 */
[----:B0-----:R-:W-:Y:S01]  /*10920*/  IMAD R3, R7, UR9, R8 ;  /* 0x0000000907037c24 */ /* 0x001fe2000f8e0208 */
[----:B------:R-:W-:Y:S01]  /*10930*/  ULDC.64 UR8, c[0x0][0xc38] ;  /* 0x00030e0000087ab9 */ /* 0x000fe20000000a00 */
[----:B------:R-:W-:Y:S01]  /*10940*/  PLOP3.LUT P0, PT, PT, PT, UP0, 0x80, 0x0 ;  /* 0x000000000000781c */ /* 0x000fe20003f0f008 */
[----:B------:R-:W-:Y:S01]  /*10950*/  VIADD R0, R191, UR39 ;  /* 0x00000027bf007c36 */ /* 0x000fe20008000000 */
[----:B------:R-:W-:Y:S01]  /*10960*/  SHF.R.S32.HI R152, RZ, 0x1f, R201 ;  /* 0x0000001fff987819 */ /* 0x000fe200000114c9 */
[----:B------:R-:W-:Y:S01]  /*10970*/  IMAD.IADD R5, R5, 0x1, R3 ;  /* 0x0000000105057824 */ /* 0x000fe200078e0203 */
[----:B------:R-:W-:Y:S01]  /*10980*/  SHF.R.S32.HI R3, RZ, 0x1f, R192 ;  /* 0x0000001fff037819 */ /* 0x000fe200000114c0 */
[----:B------:R-:W-:Y:S01]  /*10990*/  IMAD.MOV.U32 R7, RZ, RZ, R0 ;  /* 0x000000ffff077224 */ /* 0x000fe200078e0000 */
[----:B------:R-:W-:Y:S01]  /*109a0*/  SHF.R.S32.HI R153, RZ, 0x1f, R202 ;  /* 0x0000001fff997819 */ /* 0x000fe200000114ca */
[----:B------:R-:W-:Y:S01]  /*109b0*/  IMAD.WIDE.U32 R4, R193, UR8, R4 ;  /* 0x00000008c1047c25 */ /* 0x000fe2000f8e0004 */
[----:B------:R-:W-:-:S02]  /*109c0*/  SHF.R.S32.HI R154, RZ, 0x1f, R203 ;  /* 0x0000001fff9a7819 */ /* 0x000fc400000114cb */
[----:B------:R-:W-:Y:S01]  /*109d0*/  SHF.R.S32.HI R155, RZ, 0x1f, R204 ;  /* 0x0000001fff9b7819 */ /* 0x000fe200000114cc */
[----:B------:R-:W-:Y:S01]  /*109e0*/  IMAD R5, R193, UR9, R5 ;  /* 0x00000009c1057c24 */ /* 0x000fe2000f8e0205 */
[----:B------:R-:W-:Y:S01]  /*109f0*/  ULDC.64 UR8, c[0x0][0xc40] ;  /* 0x0003100000087ab9 */ /* 0x000fe20000000a00 */
[----:B------:R-:W-:Y:S01]  /*10a00*/  VIADD R180, R23, 0x10 ;  /* 0x0000001017b47836 */ /* 0x000fe20000000000 */
[----:B------:R-:W-:Y:S01]  /*10a10*/  SHF.R.S32.HI R156, RZ, 0x1f, R205 ;  /* 0x0000001fff9c7819 */ /* 0x000fe200000114cd */
[----:B------:R-:W-:Y:S01]  /*10a20*/  IMAD R3, R3, UR8, RZ ;  /* 0x0000000803037c24 */ /* 0x000fe2000f8e02ff */
[----:B------:R-:W-:Y:S01]  /*10a30*/  SHF.R.S32.HI R157, RZ, 0x1f, R206 ;  /* 0x0000001fff9d7819 */ /* 0x000fe200000114ce */
[C---:B------:R-:W-:Y:S01]  /*10a40*/  IMAD.WIDE.U32 R4, R192.reuse, UR8, R4 ;  /* 0x00000008c0047c25 */ /* 0x040fe2000f8e0004 */
[----:B------:R-:W-:Y:S01]  /*10a50*/  @UP0 ULDC UR8, c[0x0][0xcec] ;  /* 0x00033b0000080ab9 */ /* 0x000fe20000000800 */
[----:B------:R-:W-:Y:S02]  /*10a60*/  SHF.R.S32.HI R158, RZ, 0x1f, R207 ;  /* 0x0000001fff9e7819 */ /* 0x000fe400000114cf */
[----:B------:R-:W-:Y:S01]  /*10a70*/  IMAD R3, R192, UR9, R3 ;  /* 0x00000009c0037c24 */ /* 0x000fe2000f8e0203 */
[----:B------:R-:W-:Y:S01]  /*10a80*/  SHF.R.S32.HI R159, RZ, 0x1f, R208 ;  /* 0x0000001fff9f7819 */ /* 0x000fe200000114d0 */
[----:B------:R-:W-:Y:S01]  /*10a90*/  VIADD R182, R23, 0x8 ;  /* 0x0000000817b67836 */ /* 0x000fe20000000000 */
[----:B------:R-:W-:Y:S01]  /*10aa0*/  SHF.R.S32.HI R160, RZ, 0x1f, R209 ;  /* 0x0000001fffa07819 */ /* 0x000fe200000114d1 */
[----:B------:R-:W-:Y:S01]  /*10ab0*/  IMAD.IADD R5, R5, 0x1, R3 ;  /* 0x0000000105057824 */ /* 0x000fe200078e0203 */
[----:B------:R-:W-:Y:S01]  /*10ac0*/  SHF.R.S32.HI R161, RZ, 0x1f, R210 ;  /* 0x0000001fffa17819 */ /* 0x000fe200000114d2 */
[----:B------:R-:W-:Y:S01]  /*10ad0*/  @P0 IMAD.HI.U32 R3, R0, UR8, RZ ;  /* 0x0000000800030c27 */ /* 0x000fe2000f8e00ff */
[----:B------:R-:W-:Y:S01]  /*10ae0*/  @UP0 ULDC UR8, c[0x0][0xcf0] ;  /* 0x00033c0000080ab9 */ /* 0x000fe20000000800 */
[----:B------:R-:W-:-:S02]  /*10af0*/  SHF.R.S32.HI R162, RZ, 0x1f, R211 ;  /* 0x0000001fffa27819 */ /* 0x000fc400000114d3 */
[----:B------:R-:W-:Y:S01]  /*10b00*/  SHF.R.S32.HI R163, RZ, 0x1f, R212 ;  /* 0x0000001fffa37819 */ /* 0x000fe200000114d4 */
[----:B------:R-:W-:Y:S01]  /*10b10*/  VIADD R179, R23, 0x10 ;  /* 0x0000001017b37836 */ /* 0x000fe20000000000 */
[----:B------:R-:W-:Y:S01]  /*10b20*/  @P0 SHF.R.U32.HI R7, RZ, UR8, R3 ;  /* 0x00000008ff070c19 */ /* 0x000fe20008011603 */
[----:B------:R-:W-:Y:S01]  /*10b30*/  ULDC.64 UR8, c[0x0][0xc48] ;  /* 0x0003120000087ab9 */ /* 0x000fe20000000a00 */
[----:B------:R-:W-:Y:S01]  /*10b40*/  SHF.R.S32.HI R164, RZ, 0x1f, R213 ;  /* 0x0000001fffa47819 */ /* 0x000fe200000114d5 */
[----:B------:R-:W-:Y:S01]  /*10b50*/  IMAD.WIDE.U32 R4, R199, UR8, R4 ;  /* 0x00000008c7047c25 */ /* 0x000fe2000f8e0004 */
[--C-:B------:R-:W-:Y:S02]  /*10b60*/  SHF.R.S32.HI R3, RZ, 0x1f, R7.reuse ;  /* 0x0000001fff037819 */ /* 0x100fe40000011407 */
[----:B------:R-:W-:Y:S01]  /*10b70*/  SHF.R.S32.HI R165, RZ, 0x1f, R214 ;  /* 0x0000001fffa57819 */ /* 0x000fe200000114d6 */
[----:B------:R-:W-:Y:S01]  /*10b80*/  IMAD.MOV R9, RZ, RZ, -R7 ;  /* 0x000000ffff097224 */ /* 0x000fe200078e0a07 */
[----:B------:R-:W-:Y:S01]  /*10b90*/  SHF.R.S32.HI R166, RZ, 0x1f, R215 ;  /* 0x0000001fffa67819 */ /* 0x000fe200000114d7 */
[----:B------:R-:W-:Y:S01]  /*10ba0*/  IMAD R8, R3, UR10, RZ ;  /* 0x0000000a03087c24 */ /* 0x000fe2000f8e02ff */
[----:B------:R-:W-:Y:S01]  /*10bb0*/  SHF.R.S32.HI R167, RZ, 0x1f, R216 ;  /* 0x0000001fffa77819 */ /* 0x000fe200000114d8 */
[----:B------:R-:W-:Y:S01]  /*10bc0*/  IMAD R3, R9, UR7, R0 ;  /* 0x0000000709037c24 */ /* 0x000fe2000f8e0200 */
        /* <DEDUP_REMOVED lines=8> */
[----:B------:R-:W-:Y:S01]  /*10c50*/  IMAD.IADD R5, R5, 0x1, R9 ;  /* 0x0000000105057824 */ /* 0x000fe200078e0209 */
[----:B------:R-:W-:Y:S01]  /*10c60*/  SHF.R.S32.HI R171, RZ, 0x1f, R220 ;  /* 0x0000001fffab7819 */ /* 0x000fe200000114dc */
[----:B------:R-:W-:Y:S01]  /*10c70*/  IMAD R0, R0, UR8, RZ ;  /* 0x0000000800007c24 */ /* 0x000fe2000f8e02ff */
[----:B------:R-:W-:Y:S01]  /*10c80*/  SHF.R.S32.HI R172, RZ, 0x1f, R221 ;  /* 0x0000001fffac7819 */ /* 0x000fe200000114dd */
[C---:B------:R-:W-:Y:S01]  /*10c90*/  IMAD.WIDE.U32 R4, R3.reuse, UR8, R4 ;  /* 0x0000000803047c25 */ /* 0x040fe2000f8e0004 */
[----:B------:R-:W-:Y:S02]  /*10ca0*/  SHF.R.S32.HI R20, RZ, 0x1f, R222 ;  /* 0x0000001fff147819 */ /* 0x000fe400000114de */
[----:B------:R-:W-:Y:S01]  /*10cb0*/  SHF.R.S32.HI R21, RZ, 0x1f, R223 ;  /* 0x0000001fff157819 */ /* 0x000fe200000114df */
[----:B------:R-:W-:Y:S01]  /*10cc0*/  IMAD R7, R3, UR9, R0 ;  /* 0x0000000903077c24 */ /* 0x000fe2000f8e0200 */
[----:B------:R-:W-:Y:S01]  /*10cd0*/  ULDC.64 UR8, c[0x0][0xc00] ;  /* 0x0003000000087ab9 */ /* 0x000fe20000000a00 */
[----:B------:R-:W-:Y:S01]  /*10ce0*/  SHF.R.S32.HI R173, RZ, 0x1f, R224 ;  /* 0x0000001fffad7819 */ /* 0x000fe200000114e0 */
[----:B------:R-:W-:Y:S01]  /*10cf0*/  VIADD R181, R23, 0x8 ;  /* 0x0000000817b57836 */ /* 0x000fe20000000000 */
[C---:B------:R-:W-:Y:S01]  /*10d00*/  LEA R0, P0, R4.reuse, UR8, 0x2 ;  /* 0x0000000804007c11 */ /* 0x040fe2000f8010ff */
[----:B------:R-:W-:Y:S01]  /*10d10*/  IMAD.IADD R3, R5, 0x1, R7 ;  /* 0x0000000105037824 */ /* 0x000fe200078e0207 */
[----:B------:R-:W-:Y:S01]  /*10d20*/  SHF.R.S32.HI R174, RZ, 0x1f, R225 ;  /* 0x0000001fffae7819 */ /* 0x000fe200000114e1 */
[----:B------:R-:W-:Y:S01]  /*10d30*/  VIADD R7, R19, UR39 ;  /* 0x0000002713077c36 */ /* 0x000fe20008000000 */
[----:B------:R-:W-:Y:S01]  /*10d40*/  SHF.R.S32.HI R175, RZ, 0x1f, R226 ;  /* 0x0000001fffaf7819 */ /* 0x000fe200000114e2 */
[----:B------:R0:W1:Y:S01]  /*10d50*/  SHFL.IDX PT, R13, R0, RZ, 0x1c1f ;  /* 0x001c1fff000d7589 */ /* 0x00006200000e0000 */
[----:B------:R-:W-:Y:S01]  /*10d60*/  LEA.HI.X R3, R4, UR9, R3, 0x2, P0 ;  /* 0x0000000904037c11 */ /* 0x000fe200080f1403 */
[----:B------:R-:W-:Y:S01]  /*10d70*/  VIADD R4, R17, 0x38820 ;  /* 0x0003882011047836 */ /* 0x000fe20000000000 */
[----:B------:R-:W-:-:S02]  /*10d80*/  ISETP.GE.AND P0, PT, R7, UR6, PT ;  /* 0x0000000607007c0c */ /* 0x000fc4000bf06270 */
[----:B------:R-:W-:Y:S01]  /*10d90*/  SHF.R.S32.HI R176, RZ, 0x1f, R227 ;  /* 0x0000001fffb07819 */ /* 0x000fe200000114e3 */
[----:B------:R0:W2:Y:S01]  /*10da0*/  SHFL.IDX PT, R12, R3, RZ, 0x1c1f ;  /* 0x001c1fff030c7589 */ /* 0x0000a200000e0000 */
[----:B------:R-:W-:Y:S02]  /*10db0*/  PRMT R4, RZ, 0x654, R4 ;  /* 0x00000654ff047816 */ /* 0x000fe40000000004 */
[----:B------:R-:W-:Y:S02]  /*10dc0*/  SHF.R.S32.HI R177, RZ, 0x1f, R228 ;  /* 0x0000001fffb17819 */ /* 0x000fe400000114e4 */
[----:B------:R0:W-:Y:S01]  /*10dd0*/  SYNCS.ARRIVE.TRANS64.RED.A1T0 RZ, [R4+URZ], RZ ;  /* 0x000000ff04ff79a7 */ /* 0x0001e2000810043f */
[----:B------:R-:W-:Y:S02]  /*10de0*/  SHF.R.S32.HI R178, RZ, 0x1f, R229 ;  /* 0x0000001fffb27819 */ /* 0x000fe400000114e5 */
[----:B------:R-:W-:Y:S02]  /*10df0*/  SHF.R.S32.HI R180, RZ, 0x1f, R180 ;  /* 0x0000001fffb47819 */ /* 0x000fe400000114b4 */
[----:B------:R-:W-:-:S02]  /*10e00*/  SHF.R.S32.HI R182, RZ, 0x1f, R182 ;  /* 0x0000001fffb67819 */ /* 0x000fc400000114b6 */
[----:B------:R-:W-:Y:S01]  /*10e10*/  SHF.R.S32.HI R183, RZ, 0x1f, R23 ;  /* 0x0000001fffb77819 */ /* 0x000fe20000011417 */
[----:B0-----:R-:W-:Y:S06]  /*10e20*/  @P0 BRA `(.L_x_8376) ;  /* 0x0000000800040947 */ /* 0x001fec0003800000 */
        /* <DEDUP_REMOVED lines=129> */
.L_x_8376:
[----:B------:R-:W-:Y:S05]  /*11640*/  BSYNC B1 ;  /* 0x0000000000017941 */ /* 0x000fea0003800000 */
.L_x_8375:
        /* <DEDUP_REMOVED lines=13> */
[----:B------:R-:W-:Y:S01]  /*11720*/  @!P1 LEA R8, P5, R179, R0, 0x2 ;  /* 0x00000000b3089211 */ /* 0x000fe200078a10ff */
        /* <DEDUP_REMOVED lines=23> */
[----:B------:R-:W-:-:S03]  /*118a0*/  ISETP.GE.AND P4, PT, R221, UR6, PT ;  /* 0x00000006dd007c0c */ /* 0x000fc6000bf86270 */
[----:B------:R4:W-:Y:S01]  /*118b0*/  @!P5 ST.E.64 desc[UR42][R10.64], R50 ;  /* 0x000000320a00d985 */ /* 0x0009e2000c101b2a */
[CC--:B0-----:R-:W-:Y:S02]  /*118c0*/  @!P0 LEA R4, P6, R225.reuse, R0.reuse, 0x2 ;  /* 0x00000000e1048211 */ /* 0x0c1fe400078c10ff */
[C---:B---3--:R-:W-:Y:S02]  /*118d0*/  @!P1 LEA R8, P5, R224.reuse, R0, 0x2 ;  /* 0x00000000e0089211 */ /* 0x048fe400078a10ff */
[-C--:B------:R-:W-:Y:S02]  /*118e0*/  @!P0 LEA.HI.X R5, R225, R22.reuse, R174, 0x2, P6 ;  /* 0x00000016e1058211 */ /* 0x080fe400030f14ae */
[----:B------:R-:W-:Y:S02]  /*118f0*/  @!P1 LEA.HI.X R9, R224, R22, R173, 0x2, P5 ;  /* 0x00000016e0099211 */ /* 0x000fe400028f14ad */
[----:B------:R-:W-:Y:S01]  /*11900*/  ISETP.GE.AND P5, PT, R220, UR6, PT ;  /* 0x00000006dc007c0c */ /* 0x000fe2000bfa6270 */
[----:B------:R0:W-:Y:S01]  /*11910*/  @!P0 ST.E.64 desc[UR42][R4.64], R54 ;  /* 0x0000003604008985 */ /* 0x0001e2000c101b2a */
[----:B----4-:R-:W-:-:S02]  /*11920*/  @!P2 LEA R10, P6, R223, R0, 0x2 ;  /* 0x00000000df0aa211 */ /* 0x010fc400078c10ff */
[----:B------:R-:W-:Y:S01]  /*11930*/  ISETP.GE.AND P0, PT, R219, UR6, PT ;  /* 0x00000006db007c0c */ /* 0x000fe2000bf06270 */
[----:B------:R3:W-:Y:S01]  /*11940*/  @!P1 ST.E.64 desc[UR42][R8.64], R58 ;  /* 0x0000003a08009985 */ /* 0x0007e2000c101b2a */
[----:B------:R-:W-:Y:S02]  /*11950*/  @!P2 LEA.HI.X R11, R223, R22, R21, 0x2, P6 ;  /* 0x00000016df0ba211 */ /* 0x000fe400030f1415 */
[-C--:B--2---:R-:W-:Y:S02]  /*11960*/  @!P3 LEA R12, P6, R222, R0.reuse, 0x2 ;  /* 0x00000000de0cb211 */ /* 0x084fe400078c10ff */
[----:B------:R-:W-:Y:S01]  /*11970*/  ISETP.GE.AND P1, PT, R218, UR6, PT ;  /* 0x00000006da007c0c */ /* 0x000fe2000bf26270 */
[----:B------:R2:W-:Y:S01]  /*11980*/  @!P2 ST.E.64 desc[UR42][R10.64], R62 ;  /* 0x0000003e0a00a985 */ /* 0x0005e2000c101b2a */
[----:B------:R-:W-:Y:S02]  /*11990*/  @!P4 LEA R14, P2, R221, R0, 0x2 ;  /* 0x00000000dd0ec211 */ /* 0x000fe400078410ff */
[----:B-1----:R-:W-:-:S02]  /*119a0*/  @!P3 LEA.HI.X R13, R222, R22, R20, 0x2, P6 ;  /* 0x00000016de0db211 */ /* 0x002fc400030f1414 */
[----:B------:R-:W-:Y:S02]  /*119b0*/  @!P4 LEA.HI.X R15, R221, R22, R172, 0x2, P2 ;  /* 0x00000016dd0fc211 */ /* 0x000fe400010f14ac */
[----:B------:R-:W-:Y:S01]  /*119c0*/  ISETP.GE.AND P2, PT, R217, UR6, PT ;  /* 0x00000006d9007c0c */ /* 0x000fe2000bf46270 */
[----:B------:R-:W-:Y:S01]  /*119d0*/  @!P3 ST.E.64 desc[UR42][R12.64], R66 ;  /* 0x000000420c00b985 */ /* 0x000fe2000c101b2a */
[----:B------:R-:W-:-:S03]  /*119e0*/  @!P5 LEA R20, P6, R220, R0, 0x2 ;  /* 0x00000000dc14d211 */ /* 0x000fc600078c10ff */
[----:B------:R1:W-:Y:S01]  /*119f0*/  @!P4 ST.E.64 desc[UR42][R14.64], R70 ;  /* 0x000000460e00c985 */ /* 0x0003e2000c101b2a */
[----:B------:R-:W-:Y:S02]  /*11a00*/  @!P5 LEA.HI.X R21, R220, R22, R171, 0x2, P6 ;  /* 0x00000016dc15d211 */ /* 0x000fe400030f14ab */
[CC--:B0-----:R-:W-:Y:S02]  /*11a10*/  @!P0 LEA R4, P4, R219.reuse, R0.reuse, 0x2 ;  /* 0x00000000db048211 */ /* 0x0c1fe400078810ff */
[----:B---3--:R-:W-:Y:S01]  /*11a20*/  @!P1 LEA R8, P3, R218, R0, 0x2 ;  /* 0x00000000da089211 */ /* 0x008fe200078610ff */
[----:B------:R0:W-:Y:S01]  /*11a30*/  @!P5 ST.E.64 desc[UR42][R20.64], R74 ;  /* 0x0000004a1400d985 */ /* 0x0001e2000c101b2a */
[----:B------:R-:W-:Y:S02]  /*11a40*/  @!P0 LEA.HI.X R5, R219, R22, R170, 0x2, P4 ;  /* 0x00000016db058211 */ /* 0x000fe400020f14aa */
[----:B------:R-:W-:Y:S02]  /*11a50*/  ISETP.GE.AND P4, PT, R215, UR6, PT ;  /* 0x00000006d7007c0c */ /* 0x000fe4000bf86270 */
[----:B------:R-:W-:Y:S01]  /*11a60*/  ISETP.GE.AND P5, PT, R216, UR6, PT ;  /* 0x00000006d8007c0c */ /* 0x000fe2000bfa6270 */
[----:B------:R3:W-:Y:S01]  /*11a70*/  @!P0 ST.E.64 desc[UR42][R4.64], R78 ;  /* 0x0000004e04008985 */ /* 0x0007e2000c101b2a */
[----:B--2---:R-:W-:-:S02]  /*11a80*/  @!P2 LEA R10, P6, R217, R0, 0x2 ;  /* 0x00000000d90aa211 */ /* 0x004fc400078c10ff */
        /* <DEDUP_REMOVED lines=17> */
[-C--:B---3--:R-:W-:Y:S02]  /*11ba0*/  @!P2 LEA R4, P6, R213, R0.reuse, 0x2 ;  /* 0x00000000d504a211 */ /* 0x088fe400078c10ff */
[----:B------:R-:W-:Y:S01]  /*11bb0*/  ISETP.GE.AND P4, PT, R209, UR6, PT ;  /* 0x00000006d1007c0c */ /* 0x000fe2000bf86270 */
[----:B------:R3:W-:Y:S01]  /*11bc0*/  @!P3 ST.E.64 desc[UR42][R20.64], R98 ;  /* 0x000000621400b985 */ /* 0x0007e2000c101b2a */
[----:B--2---:R-:W-:Y:S02]  /*11bd0*/  @!P1 LEA R8, P3, R212, R0, 0x2 ;  /* 0x00000000d4089211 */ /* 0x004fe400078610ff */
        /* <DEDUP_REMOVED lines=9> */
[----:B------:R0:W-:Y:S01]  /*11c70*/  @!P0 ST.E.64 desc[UR42][R10.64], R110 ;  /* 0x0000006e0a008985 */ /* 0x0001e2000c101b2a */
        /* <DEDUP_REMOVED lines=15> */
[-C--:B--2---:R-:W-:Y:S01]  /*11d70*/  @!P1 LEA R8, P6, R206, R0.reuse, 0x2 ;  /* 0x00000000ce089211 */ /* 0x084fe200078c10ff */
[----:B------:R2:W-:Y:S02]  /*11d80*/  @!P0 ST.E.64 desc[UR42][R4.64], R126 ;  /* 0x0000007e04008985 */ /* 0x0005e4000c101b2a */
[----:B0-----:R-:W-:-:S02]  /*11d90*/  @!P4 LEA R10, P0, R205, R0, 0x2 ;  /* 0x00000000cd0ac211 */ /* 0x001fc400078010ff */
[----:B------:R-:W-:Y:S02]  /*11da0*/  @!P1 LEA.HI.X R9, R206, R22, R157, 0x2, P6 ;  /* 0x00000016ce099211 */ /* 0x000fe400030f149d */
[----:B---3--:R-:W-:Y:S02]  /*11db0*/  @!P3 LEA R12, P6, R204, R0, 0x2 ;  /* 0x00000000cc0cb211 */ /* 0x008fe400078c10ff */
[----:B------:R-:W-:Y:S01]  /*11dc0*/  @!P4 LEA.HI.X R11, R205, R22, R156, 0x2, P0 ;  /* 0x00000016cd0bc211 */ /* 0x000fe200000f149c */
[----:B------:R2:W-:Y:S01]  /*11dd0*/  @!P1 ST.E.64 desc[UR42][R8.64], R130 ;  /* 0x0000008208009985 */ /* 0x0005e2000c101b2a */
[-C--:B----4-:R-:W-:Y:S02]  /*11de0*/  @!P2 LEA R14, P1, R203, R0.reuse, 0x2 ;  /* 0x00000000cb0ea211 */ /* 0x090fe400078210ff */
        /* <DEDUP_REMOVED lines=14> */
.L_x_8368:
[----:B------:R-:W0:Y:S01]  /*11ed0*/  LDC.64 R8, c[0x0][0xd00] ;  /* 0x00034000ff087b82 */ /* 0x000e220000000a00 */
[----:B------:R-:W-:Y:S01]  /*11ee0*/  ULDC.64 UR6, c[0x0][0xd08] ;  /* 0x0003420000067ab9 */ /* 0x000fe20000000a00 */
[----:B------:R-:W-:Y:S01]  /*11ef0*/  IMAD.MOV.U32 R3, RZ, RZ, RZ ;  /* 0x000000ffff037224 */ /* 0x000fe200078e00ff */
[----:B------:R-:W-:-:S04]  /*11f00*/  ISETP.NE.U32.AND P1, PT, RZ, UR6, PT ;  /* 0x00000006ff007c0c */ /* 0x000fc8000bf25070 */
[----:B------:R-:W-:Y:S01]  /*11f10*/  ISETP.NE.AND.EX P1, PT, RZ, UR7, PT, P1 ;  /* 0x00000007ff007c0c */ /* 0x000fe2000bf25310 */
[----:B------:R-:W1:Y:S01]  /*11f20*/  LDC.64 R4, c[0x0][0xd00] ;  /* 0x00034000ff047b82 */ /* 0x000e620000000a00 */
[----:B0-----:R-:W-:-:S04]  /*11f30*/  ISETP.NE.U32.AND P0, PT, R8, RZ, PT ;  /* 0x000000ff0800720c */ /* 0x001fc80003f05070 */
[----:B------:R-:W-:-:S07]  /*11f40*/  ISETP.NE.AND.EX P0, PT, R9, RZ, PT, P0 ;  /* 0x000000ff0900720c */ /* 0x000fce0003f05300 */
[C---:B------:R-:W-:Y:S01]  /*11f50*/  @P1 LEA R8, P2, R192.reuse, UR6, 0x2 ;  /* 0x00000006c0081c11 */ /* 0x040fe2000f8410ff */
[----:B------:R-:W-:Y:S01]  /*11f60*/  ULDC UR6, c[0x0][0xb88] ;  /* 0x0002e20000067ab9 */ /* 0x000fe20000000800 */
[C---:B-1----:R-:W-:Y:S02]  /*11f70*/  IMAD.WIDE R4, R192.reuse, 0x4, R4 ;  /* 0x00000004c0047825 */ /* 0x042fe400078e0204 */
[----:B------:R-:W-:Y:S02]  /*11f80*/  @P1 LEA.HI.X R9, R192, UR7, R200, 0x2, P2 ;  /* 0x00000007c0091c11 */ /* 0x000fe400090f14c8 */
[----:B------:R-:W-:Y:S01]  /*11f90*/  IMAD.U32 R7, RZ, RZ, UR6 ;  /* 0x00000006ff077e24 */ /* 0x000fe2000f8e00ff */
[----:B------:R0:W5:Y:S05]  /*11fa0*/  @P0 LDG.E R3, desc[UR42][R4.64] ;  /* 0x0000002a04030981 */ /* 0x00016a000c1e1900 */
        /* <DEDUP_REMOVED lines=12> */
.L_x_8377:
[----:B------:R-:W-:Y:S01]  /*12070*/  BSSY B1, `(.L_x_8378) ;  /* 0x0000038000017945 */ /* 0x000fe20003800000 */
[----:B------:R-:W-:Y:S02]  /*12080*/  SEL R31, R192, RZ, !P0 ;  /* 0x000000ffc01f7207 */ /* 0x000fe40004000000 */
[----:B------:R-:W-:Y:S02]  /*12090*/  SEL R200, R200, RZ, !P0 ;  /* 0x000000ffc8c87207 */ /* 0x000fe40004000000 */
[----:B-----5:R-:W-:Y:S01]  /*120a0*/  SHF.R.S32.HI R24, RZ, 0x1f, R3 ;  /* 0x0000001fff187819 */ /* 0x020fe20000011403 */
[----:B------:R-:W-:Y:S06]  /*120b0*/  @P3 BRA `(.L_x_8379) ;  /* 0x0000000000cc3947 */ /* 0x000fec0003800000 */
[----:B------:R-:W0:Y:S01]  /*120c0*/  S2R R33, SR_TID.X ;  /* 0x0000000000217919 */ /* 0x000e220000002100 */
[----:B------:R-:W1:Y:S01]  /*120d0*/  LDC R26, c[0x0][0xce8] ;  /* 0x00033a00ff1a7b82 */ /* 0x000e620000000800 */
[----:B------:R-:W-:Y:S02]  /*120e0*/  IMAD.U32 R8, RZ, RZ, UR39 ;  /* 0x00000027ff087e24 */ /* 0x000fe4000f8e00ff */
[----:B-1----:R-:W-:-:S03]  /*120f0*/  IMAD R4, R7, R26, RZ ;  /* 0x0000001a07047224 */ /* 0x002fc600078e02ff */
[----:B0-----:R-:W-:-:S04]  /*12100*/  IADD3 R33, R8, -0x80, R33 ;  /* 0xffffff8008217810 */ /* 0x001fc80007ffe021 */
[----:B------:R-:W-:-:S13]  /*12110*/  ISETP.GE.AND P0, PT, R33, R4, PT ;  /* 0x000000042100720c */ /* 0x000fda0003f06270 */
[----:B------:R-:W-:Y:S05]  /*12120*/  @P0 BRA `(.L_x_8379) ;  /* 0x0000000000b00947 */ /* 0x000fea0003800000 */
[----:B------:R-:W-:Y:S01]  /*12130*/  ISETP.NE.AND P1, PT, R26, 0x1, PT ;  /* 0x000000011a00780c */ /* 0x000fe20003f25270 */
[----:B------:R-:W-:Y:S01]  /*12140*/  IMAD.MOV.U32 R22, RZ, RZ, 0xab8 ;  /* 0x00000ab8ff167424 */ /* 0x000fe200078e00ff */
[----:B------:R-:W-:Y:S01]  /*12150*/  ISETP.GT.AND P0, PT, R0, 0x1, PT ;  /* 0x000000010000780c */ /* 0x000fe20003f04270 */
[----:B------:R-:W0:Y:S01]  /*12160*/  LDC.64 R4, c[0x0][0xca8] ;  /* 0x00032a00ff047b82 */ /* 0x000e220000000a00 */
[----:B------:R-:W-:Y:S01]  /*12170*/  LOP3.LUT R199, R199, 0xff, RZ, 0xc0, !PT ;  /* 0x000000ffc7c77812 */ /* 0x000fe200078ec0ff */
[----:B------:R-:W-:Y:S01]  /*12180*/  IMAD.MOV.U32 R25, RZ, RZ, R33 ;  /* 0x000000ffff197224 */ /* 0x000fe200078e0021 */
[----:B------:R-:W-:-:S05]  /*12190*/  SEL R22, R22, 0xa78, P0 ;  /* 0x00000a7816167807 */ /* 0x000fca0000000000 */
[----:B------:R-:W1:Y:S08]  /*121a0*/  LDC.64 R14, c[0x0][R22+0x220] ;  /* 0x00008800160e7b82 */ /* 0x000e700000000a00 */
[----:B------:R-:W2:Y:S08]  /*121b0*/  @P1 LDC R0, c[0x0][0xcec] ;  /* 0x00033b00ff001b82 */ /* 0x000eb00000000800 */
[----:B------:R-:W3:Y:S08]  /*121c0*/  @P1 LDC R29, c[0x0][0xcf0] ;  /* 0x00033c00ff1d1b82 */ /* 0x000ef00000000800 */
[----:B------:R-:W4:Y:S01]  /*121d0*/  LDC.64 R12, c[0x0][R22+0x218] ;  /* 0x00008600160c7b82 */ /* 0x000f220000000a00 */
[----:B-1----:R-:W-:-:S07]  /*121e0*/  IMAD R15, R15, R31, RZ ;  /* 0x0000001f0f0f7224 */ /* 0x002fce00078e02ff */
[----:B------:R-:W1:Y:S01]  /*121f0*/  LDC.64 R10, c[0x0][R22+0x228] ;  /* 0x00008a00160a7b82 */ /* 0x000e620000000a00 */
[----:B--2---:R-:W-:-:S07]  /*12200*/  @P1 IMAD.HI.U32 R0, R33, R0, RZ ;  /* 0x0000000021001227 */ /* 0x004fce00078e00ff */
[----:B------:R-:W2:Y:S01]  /*12210*/  LDC.64 R8, c[0x0][R22+0x210] ;  /* 0x0000840016087b82 */ /* 0x000ea20000000a00 */
[----:B---3--:R-:W-:Y:S01]  /*12220*/  @P1 SHF.R.U32.HI R25, RZ, R29, R0 ;  /* 0x0000001dff191219 */ /* 0x008fe20000011600 */
[----:B------:R-:W-:Y:S01]  /*12230*/  IMAD R29, R14, R200, R15 ;  /* 0x000000c80e1d7224 */ /* 0x000fe200078e020f */
[----:B------:R-:W-:-:S03]  /*12240*/  SEL R15, R199, RZ, P0 ;  /* 0x000000ffc70f7207 */ /* 0x000fc60000000000 */
[----:B------:R-:W-:Y:S02]  /*12250*/  IMAD.MOV R0, RZ, RZ, -R25 ;  /* 0x000000ffff007224 */ /* 0x000fe400078e0a19 */
[-C--:B----4-:R-:W-:Y:S01]  /*12260*/  IMAD R27, R13, R193.reuse, RZ ;  /* 0x000000c10d1b7224 */ /* 0x090fe200078e02ff */
[----:B0-----:R-:W0:Y:S01]  /*12270*/  @!P0 LDC R4, c[0x0][0xc50] ;  /* 0x00031400ff048b82 */ /* 0x001e220000000800 */
[----:B------:R-:W-:-:S04]  /*12280*/  IMAD.WIDE.U32 R20, R12, R193, RZ ;  /* 0x000000c10c147225 */ /* 0x000fc800078e00ff */
[----:B------:R-:W-:-:S03]  /*12290*/  IMAD.WIDE.U32 R12, R14, R31, RZ ;  /* 0x0000001f0e0c7225 */ /* 0x000fc600078e00ff */
[----:B------:R-:W3:Y:S01]  /*122a0*/  @!P0 LDC R5, c[0x0][0xc54] ;  /* 0x00031500ff058b82 */ /* 0x000ee20000000800 */
[----:B------:R-:W-:Y:S01]  /*122b0*/  IMAD.IADD R27, R21, 0x1, R27 ;  /* 0x00000001151b7824 */ /* 0x000fe200078e021b */
[----:B------:R-:W-:Y:S01]  /*122c0*/  IADD3 R20, P1, P3, R12, R20, R3 ;  /* 0x000000140c147210 */ /* 0x000fe20007b3e003 */
[----:B------:R-:W-:Y:S02]  /*122d0*/  IMAD.IADD R29, R13, 0x1, R29 ;  /* 0x000000010d1d7824 */ /* 0x000fe400078e021d */
[-C--:B-1----:R-:W-:Y:S02]  /*122e0*/  IMAD R21, R11, R15.reuse, RZ ;  /* 0x0000000f0b157224 */ /* 0x082fe400078e02ff */
[----:B------:R-:W-:-:S04]  /*122f0*/  IMAD.WIDE.U32 R10, R10, R15, RZ ;  /* 0x0000000f0a0a7225 */ /* 0x000fc800078e00ff */
[----:B------:R-:W-:Y:S01]  /*12300*/  IMAD R13, R26, R0, R33 ;  /* 0x000000001a0d7224 */ /* 0x000fe200078e0221 */
[----:B------:R-:W-:Y:S01]  /*12310*/  IADD3.X R0, R29, R27, R24, P1, P3 ;  /* 0x0000001b1d007210 */ /* 0x000fe20000fe6418 */
[----:B------:R-:W-:Y:S01]  /*12320*/  IMAD.IADD R21, R11, 0x1, R21 ;  /* 0x000000010b157824 */ /* 0x000fe200078e0215 */
[----:B------:R-:W-:Y:S02]  /*12330*/  IADD3 R10, P0, P1, R25, R20, R10 ;  /* 0x00000014190a7210 */ /* 0x000fe4000791e00a */
[----:B------:R-:W-:Y:S02]  /*12340*/  SHF.R.S32.HI R25, RZ, 0x1f, R25 ;  /* 0x0000001fff197819 */ /* 0x000fe40000011419 */
[----:B------:R-:W-:Y:S02]  /*12350*/  SHF.R.S32.HI R15, RZ, 0x1f, R13 ;  /* 0x0000001fff0f7819 */ /* 0x000fe4000001140d */
[----:B------:R-:W-:Y:S01]  /*12360*/  IADD3.X R11, R25, R0, R21, P0, P1 ;  /* 0x00000000190b7210 */ /* 0x000fe200007e2415 */
[----:B--2---:R-:W-:-:S04]  /*12370*/  IMAD R0, R9, R13, RZ ;  /* 0x0000000d09007224 */ /* 0x004fc800078e02ff */
[C---:B------:R-:W-:Y:S02]  /*12380*/  IMAD R15, R8.reuse, R15, R0 ;  /* 0x0000000f080f7224 */ /* 0x040fe400078e0200 */
[----:B------:R-:W-:-:S04]  /*12390*/  IMAD.WIDE.U32 R8, R8, R13, R10 ;  /* 0x0000000d08087225 */ /* 0x000fc800078e000a */
[----:B------:R-:W-:Y:S01]  /*123a0*/  IMAD.IADD R0, R9, 0x1, R15 ;  /* 0x0000000109007824 */ /* 0x000fe200078e020f */
[----:B0-----:R-:W-:Y:S01]  /*123b0*/  LEA R4, P0, R8, R4, 0x2 ;  /* 0x0000000408047211 */ /* 0x001fe200078010ff */
[----:B------:R-:W-:-:S03]  /*123c0*/  IMAD.MOV.U32 R9, RZ, RZ, -0x800000 ;  /* 0xff800000ff097424 */ /* 0x000fc600078e00ff */
[----:B---3--:R-:W-:-:S05]  /*123d0*/  LEA.HI.X R5, R8, R5, R0, 0x2, P0 ;  /* 0x0000000508057211 */ /* 0x008fca00000f1400 */
[----:B------:R0:W-:Y:S04]  /*123e0*/  STG.E desc[UR42][R4.64], R9 ;  /* 0x0000000904007986 */ /* 0x0001e8000c10192a */
.L_x_8379:
[----:B------:R-:W-:Y:S05]  /*123f0*/  BSYNC B1 ;  /* 0x0000000000017941 */ /* 0x000fea0003800000 */
.L_x_8378:
[----:B------:R-:W-:Y:S05]  /*12400*/  @P2 BRA `(.L_x_8374) ;  /* 0x0000000800742947 */ /* 0x000fea0003800000 */
[----:B------:R-:W1:Y:S01]  /*12410*/  LDC R10, c[0x0][0xce8] ;  /* 0x00033a00ff0a7b82 */ /* 0x000e620000000800 */
[----:B------:R-:W-:Y:S01]  /*12420*/  ULDC.64 UR6, c[0x0][0xba0] ;  /* 0x0002e80000067ab9 */ /* 0x000fe20000000a00 */
[----:B------:R-:W-:Y:S01]  /*12430*/  ULDC UR8, c[0x0][0xbc8] ;  /* 0x0002f20000087ab9 */ /* 0x000fe20000000800 */
[----:B------:R-:W-:Y:S01]  /*12440*/  IMAD R0, R24, UR6, RZ ;  /* 0x0000000618007c24 */ /* 0x000fe2000f8e02ff */
[----:B------:R-:W-:Y:S01]  /*12450*/  ISETP.GE.AND P2, PT, R198, UR8, PT ;  /* 0x00000008c6007c0c */ /* 0x000fe2000bf46270 */
[----:B0-----:R-:W-:Y:S01]  /*12460*/  IMAD.WIDE.U32 R4, R3, UR6, RZ ;  /* 0x0000000603047c25 */ /* 0x001fe2000f8e00ff */
[----:B------:R-:W-:Y:S01]  /*12470*/  ISETP.GE.AND P1, PT, R197, UR8, PT ;  /* 0x00000008c5007c0c */ /* 0x000fe2000bf26270 */
[----:B------:R-:W-:Y:S01]  /*12480*/  BSSY B1, `(.L_x_8380) ;  /* 0x0000071000017945 */ /* 0x000fe20003800000 */
[C---:B------:R-:W-:Y:S01]  /*12490*/  ISETP.GE.AND P3, PT, R18.reuse, UR8, PT ;  /* 0x0000000812007c0c */ /* 0x040fe2000bf66270 */
[----:B------:R-:W-:Y:S01]  /*124a0*/  IMAD R3, R3, UR7, R0 ;  /* 0x0000000703037c24 */ /* 0x000fe2000f8e0200 */
[----:B------:R-:W-:Y:S01]  /*124b0*/  ULDC.64 UR6, c[0x0][0xbe8] ;  /* 0x0002fa0000067ab9 */ /* 0x000fe20000000a00 */
[----:B------:R-:W-:Y:S01]  /*124c0*/  SEL R14, RZ, 0xffffffff, P1 ;  /* 0xffffffffff0e7807 */ /* 0x000fe20000800000 */
[C---:B------:R-:W-:Y:S01]  /*124d0*/  VIADD R32, R18.reuse, 0x180 ;  /* 0x0000018012207836 */ /* 0x040fe20000000000 */
[----:B------:R-:W-:Y:S01]  /*124e0*/  SEL R12, RZ, 0x1, P3 ;  /* 0x00000001ff0c7807 */ /* 0x000fe20001800000 */
[----:B------:R-:W-:Y:S01]  /*124f0*/  IMAD.IADD R5, R5, 0x1, R3 ;  /* 0x0000000105057824 */ /* 0x000fe200078e0203 */
[----:B------:R-:W-:Y:S01]  /*12500*/  SHF.R.S32.HI R3, RZ, 0x1f, R28 ;  /* 0x0000001fff037819 */ /* 0x000fe2000001141c */
[----:B------:R-:W-:Y:S01]  /*12510*/  VIADD R30, R18, 0x1c0 ;  /* 0x000001c0121e7836 */ /* 0x000fe20000000000 */
[----:B------:R-:W-:Y:S01]  /*12520*/  SHF.R.S32.HI R27, RZ, 0x1f, R194 ;  /* 0x0000001fff1b7819 */ /* 0x000fe200000114c2 */
[----:B------:R-:W-:Y:S01]  /*12530*/  IMAD.WIDE.U32 R4, R193, UR6, R4 ;  /* 0x00000006c1047c25 */ /* 0x000fe2000f8e0004 */
[----:B------:R-:W-:-:S02]  /*12540*/  LEA.HI R3, R3, R28, RZ, 0x3 ;  /* 0x0000001c03037211 */ /* 0x000fc400078f18ff */
[----:B------:R-:W-:Y:S01]  /*12550*/  ISETP.GE.AND P1, PT, R30, UR8, PT ;  /* 0x000000081e007c0c */ /* 0x000fe2000bf26270 */
[----:B------:R-:W-:Y:S01]  /*12560*/  IMAD R5, R193, UR7, R5 ;  /* 0x00000007c1057c24 */ /* 0x000fe2000f8e0205 */
[----:B------:R-:W-:Y:S01]  /*12570*/  LOP3.LUT R9, R3, 0xfffffff8, RZ, 0xc0, !PT ;  /* 0xfffffff803097812 */ /* 0x000fe200078ec0ff */
[----:B------:R-:W-:Y:S01]  /*12580*/  ULDC.64 UR6, c[0x0][0xbf0] ;  /* 0x0002fc0000067ab9 */ /* 0x000fe20000000a00 */
[----:B-1----:R-:W-:Y:S01]  /*12590*/  ISETP.NE.AND P0, PT, R10, 0x1, PT ;  /* 0x000000010a00780c */ /* 0x002fe20003f05270 */
[----:B------:R-:W-:Y:S01]  /*125a0*/  IMAD R0, R200, UR6, RZ ;  /* 0x00000006c8007c24 */ /* 0x000fe2000f8e02ff */
[----:B------:R-:W-:Y:S01]  /*125b0*/  SHF.R.S32.HI R15, RZ, 0x3, R3 ;  /* 0x00000003ff0f7819 */ /* 0x000fe20000011403 */
[----:B------:R-:W-:Y:S01]  /*125c0*/  IMAD.IADD R28, R28, 0x1, -R9 ;  /* 0x000000011c1c7824 */ /* 0x000fe200078e0a09 */
[----:B------:R-:W-:Y:S01]  /*125d0*/  SHF.R.S32.HI R26, RZ, 0x1f, R195 ;  /* 0x0000001fff1a7819 */ /* 0x000fe200000114c3 */
[C---:B------:R-:W-:Y:S01]  /*125e0*/  IMAD R9, R31.reuse, UR7, R0 ;  /* 0x000000071f097c24 */ /* 0x040fe2000f8e0200 */
[----:B------:R-:W-:Y:S01]  /*125f0*/  SEL R0, RZ, 0xffffffff, P2 ;  /* 0xffffffffff007807 */ /* 0x000fe20001000000 */
[----:B------:R-:W-:Y:S01]  /*12600*/  IMAD R3, R28, 0x20, R15 ;  /* 0x000000201c037824 */ /* 0x000fe200078e020f */
[----:B------:R-:W-:Y:S01]  /*12610*/  SHF.R.S32.HI R28, RZ, 0x1f, R197 ;  /* 0x0000001fff1c7819 */ /* 0x000fe200000114c5 */
[----:B------:R-:W-:Y:S01]  /*12620*/  IMAD.WIDE.U32 R4, R31, UR6, R4 ;  /* 0x000000061f047c25 */ /* 0x000fe2000f8e0004 */
[----:B------:R-:W-:Y:S01]  /*12630*/  ULDC.64 UR6, c[0x0][0xbe0] ;  /* 0x0002f80000067ab9 */ /* 0x000fe20000000a00 */
[----:B------:R-:W-:-:S02]  /*12640*/  SHF.R.S32.HI R29, RZ, 0x1f, R32 ;  /* 0x0000001fff1d7819 */ /* 0x000fc40000011420 */
[----:B------:R-:W0:Y:S01]  /*12650*/  @P0 LDC R11, c[0x0][0xcec] ;  /* 0x00033b00ff0b0b82 */ /* 0x000e220000000800 */
[----:B------:R-:W-:Y:S01]  /*12660*/  VIADD R8, R3, UR39 ;  /* 0x0000002703087c36 */ /* 0x000fe20008000000 */
[----:B------:R-:W-:Y:S01]  /*12670*/  SHF.R.S32.HI R31, RZ, 0x1f, R30 ;  /* 0x0000001fff1f7819 */ /* 0x000fe2000001141e */
[----:B------:R-:W-:Y:S01]  /*12680*/  IMAD.SHL.U32 R21, R0, 0x2, RZ ;  /* 0x0000000200157824 */ /* 0x000fe200078e00ff */
[----:B------:R-:W-:Y:S01]  /*12690*/  SHF.R.S32.HI R33, RZ, 0x1f, R196 ;  /* 0x0000001fff217819 */ /* 0x000fe200000114c4 */
[----:B------:R-:W-:Y:S01]  /*126a0*/  IMAD.MOV.U32 R3, RZ, RZ, R8 ;  /* 0x000000ffff037224 */ /* 0x000fe200078e0008 */
[----:B------:R-:W-:Y:S01]  /*126b0*/  SHF.R.S32.HI R34, RZ, 0x1f, R198 ;  /* 0x0000001fff227819 */ /* 0x000fe200000114c6 */
[----:B------:R-:W-:Y:S01]  /*126c0*/  IMAD.IADD R5, R5, 0x1, R9 ;  /* 0x0000000105057824 */ /* 0x000fe200078e0209 */
[----:B------:R-:W1:Y:S01]  /*126d0*/  @P0 LDC R13, c[0x0][0xcf0] ;  /* 0x00033c00ff0d0b82 */ /* 0x000e620000000800 */
[----:B------:R-:W-:Y:S01]  /*126e0*/  LOP3.LUT R12, R21, 0x2, R12, 0xe2, !PT ;  /* 0x00000002150c7812 */ /* 0x000fe200078ee20c */
[----:B------:R-:W-:-:S02]  /*126f0*/  IMAD R25, R7, R10, RZ ;  /* 0x0000000a07197224 */ /* 0x000fc400078e02ff */
[----:B0-----:R-:W-:-:S04]  /*12700*/  @P0 IMAD.HI.U32 R0, R8, R11, RZ ;  /* 0x0000000b08000227 */ /* 0x001fc800078e00ff */
[----:B------:R-:W-:Y:S01]  /*12710*/  IMAD.SHL.U32 R11, R14, 0x4, RZ ;  /* 0x000000040e0b7824 */ /* 0x000fe200078e00ff */
[----:B-1----:R-:W-:Y:S02]  /*12720*/  @P0 SHF.R.U32.HI R3, RZ, R13, R0 ;  /* 0x0000000dff030219 */ /* 0x002fe40000011600 */
[----:B------:R-:W-:Y:S02]  /*12730*/  ISETP.GE.AND P0, PT, R196, UR8, PT ;  /* 0x00000008c4007c0c */ /* 0x000fe4000bf06270 */
[--C-:B------:R-:W-:Y:S01]  /*12740*/  SHF.R.S32.HI R0, RZ, 0x1f, R3.reuse ;  /* 0x0000001fff007819 */ /* 0x100fe20000011403 */
[----:B------:R-:W-:Y:S01]  /*12750*/  IMAD.MOV R9, RZ, RZ, -R3 ;  /* 0x000000ffff097224 */ /* 0x000fe200078e0a03 */
[----:B------:R-:W-:Y:S01]  /*12760*/  LOP3.LUT R12, R11, 0x4, R12, 0xe2, !PT ;  /* 0x000000040b0c7812 */ /* 0x000fe200078ee20c */
[----:B------:R-:W-:Y:S01]  /*12770*/  IMAD.WIDE.U32 R4, R3, UR6, R4 ;  /* 0x0000000603047c25 */ /* 0x000fe2000f8e0004 */
[----:B------:R-:W-:Y:S02]  /*12780*/  SEL R11, RZ, 0xffffffff, P0 ;  /* 0xffffffffff0b7807 */ /* 0x000fe40000000000 */
[----:B------:R-:W-:Y:S01]  /*12790*/  ISETP.GE.AND P0, PT, R195, UR8, PT ;  /* 0x00000008c3007c0c */ /* 0x000fe2000bf06270 */
[----:B------:R-:W-:-:S02]  /*127a0*/  IMAD R0, R0, UR6, RZ ;  /* 0x0000000600007c24 */ /* 0x000fc4000f8e02ff */
[----:B------:R-:W-:Y:S02]  /*127b0*/  IMAD R9, R10, R9, R8 ;  /* 0x000000090a097224 */ /* 0x000fe400078e0208 */
[----:B------:R-:W-:Y:S02]  /*127c0*/  IMAD.SHL.U32 R13, R11, 0x8, RZ ;  /* 0x000000080b0d7824 */ /* 0x000fe400078e00ff */
[----:B------:R-:W-:Y:S01]  /*127d0*/  IMAD R11, R3, UR7, R0 ;  /* 0x00000007030b7c24 */ /* 0x000fe2000f8e0200 */
[----:B------:R-:W-:Y:S01]  /*127e0*/  SEL R3, RZ, 0xffffffff, P0 ;  /* 0xffffffffff037807 */ /* 0x000fe20000000000 */
[----:B------:R-:W-:Y:S01]  /*127f0*/  ULDC.64 UR6, c[0x0][0xbd8] ;  /* 0x0002f60000067ab9 */ /* 0x000fe20000000a00 */
[----:B------:R-:W-:Y:S01]  /*12800*/  ISETP.GE.AND P0, PT, R194, UR8, PT ;  /* 0x00000008c2007c0c */ /* 0x000fe2000bf06270 */
[----:B------:R-:W-:Y:S01]  /*12810*/  IMAD.IADD R5, R5, 0x1, R11 ;  /* 0x0000000105057824 */ /* 0x000fe200078e020b */
[----:B------:R-:W-:Y:S02]  /*12820*/  SHF.R.S32.HI R0, RZ, 0x1f, R9 ;  /* 0x0000001fff007819 */ /* 0x000fe40000011409 */
        /* <DEDUP_REMOVED lines=10> */
[----:B------:R-:W-:Y:S01]  /*128d0*/  SEL R9, RZ, 0x40, P0 ;  /* 0x00000040ff097807 */ /* 0x000fe20000000000 */
[----:B------:R-:W-:Y:S01]  /*128e0*/  VIADD R0, R15, UR39 ;  /* 0x000000270f007c36 */ /* 0x000fe20008000000 */
[C---:B------:R-:W-:Y:S01]  /*128f0*/  LEA R22, P0, R4.reuse, UR6, 0x1 ;  /* 0x0000000604167c11 */ /* 0x040fe2000f8008ff */
[----:B------:R-:W-:Y:S01]  /*12900*/  IMAD.IADD R3, R5, 0x1, R3 ;  /* 0x0000000105037824 */ /* 0x000fe200078e0203 */
[----:B------:R-:W-:Y:S02]  /*12910*/  LOP3.LUT R12, R11, 0x20, R12, 0xe2, !PT ;  /* 0x000000200b0c7812 */ /* 0x000fe400078ee20c */
[----:B------:R-:W-:Y:S01]  /*12920*/  SEL R5, RZ, 0x80, P1 ;  /* 0x00000080ff057807 */ /* 0x000fe20000800000 */
[----:B------:R0:W1:Y:S01]  /*12930*/  SHFL.IDX PT, R8, R22, RZ, 0x181f ;  /* 0x00181fff16087589 */ /* 0x00006200000e0000 */
[----:B------:R-:W-:-:S02]  /*12940*/  LEA.HI.X R3, R4, UR7, R3, 0x1, P0 ;  /* 0x0000000704037c11 */ /* 0x000fc400080f0c03 */
        /* <DEDUP_REMOVED lines=36> */
.L_x_8381:
[----:B------:R-:W-:Y:S05]  /*12b90*/  BSYNC B1 ;  /* 0x0000000000017941 */ /* 0x000fea0003800000 */
.L_x_8380:
        /* <DEDUP_REMOVED lines=36> */
.L_x_8374:
[----:B------:R-:W-:Y:S05]  /*12de0*/  BSYNC B0 ;  /* 0x0000000000007941 */ /* 0x000fea0003800000 */
.L_x_8367:
[----:B------:R-:W-:Y:S02]  /*12df0*/  ULDC UR6, c[0x0][0xd3c] ;  /* 0x00034f0000067ab9 */ /* 0x000fe40000000800 */
[----:B------:R-:W-:-:S06]  /*12e00*/  UISETP.GE.AND UP0, UPT, UR5, UR6, UPT ;  /* 0x000000060500728c */ /* 0x000fcc000bf06270 */
[----:B------:R-:W-:-:S13]  /*12e10*/  PLOP3.LUT P0, PT, PT, PT, UP0, 0x80, 0x0 ;  /* 0x000000000000781c */ /* 0x000fda0003f0f008 */
[----:B------:R-:W-:Y:S05]  /*12e20*/  @!P0 BRA `(.L_x_8382) ;  /* 0xfffffee400448947 */ /* 0x000fea000383ffff */
[----:B------:R-:W-:Y:S05]  /*12e30*/  EXIT ;  /* 0x000000000000794d */ /* 0x000fea0003800000 */
.L_x_8317:
        /* <DEDUP_REMOVED lines=16> */
.L_x_8383:
        /* <DEDUP_REMOVED lines=43> */
.L_x_8387:
        /* <DEDUP_REMOVED lines=35> */
.L_x_8385:
        /* <DEDUP_REMOVED lines=13> */
.L_x_8388:
        /* <DEDUP_REMOVED lines=62> */
.L_x_8389:
        /* <DEDUP_REMOVED lines=61> */
.L_x_8390:
[----:B------:R-:W-:-:S05]  /*13ca0*/  LOP3.LUT R25, RZ, R2, RZ, 0x33, !PT ;  /* 0x00000002ff197212 */ /* 0x000fca00078e33ff */
[----:B------:R-:W-:Y:S01]  /*13cb0*/  IMAD.IADD R25, R6, 0x1, R25 ;  /* 0x0000000106197824 */ /* 0x000fe200078e0219 */
[----:B------:R-:W-:Y:S06]  /*13cc0*/  BRA `(.L_x_8391) ;  /* 0x0000000000147947 */ /* 0x000fec0003800000 */
.L_x_8386:
[----:B------:R-:W-:Y:S01]  /*13cd0*/  ULDC UR4, c[0x0][0xd3c] ;  /* 0x00034f0000047ab9 */ /* 0x000fe20000000800 */
[----:B------:R-:W-:Y:S02]  /*13ce0*/  IMAD.MOV.U32 R25, RZ, RZ, RZ ;  /* 0x000000ffff197224 */ /* 0x000fe400078e00ff */
[----:B------:R-:W-:Y:S02]  /*13cf0*/  IMAD.U32 R24, RZ, RZ, UR6 ;  /* 0x00000006ff187e24 */ /* 0x000fe4000f8e00ff */
[----:B------:R-:W-:Y:S02]  /*13d00*/  IMAD.MOV.U32 R26, RZ, RZ, RZ ;  /* 0x000000ffff1a7224 */ /* 0x000fe400078e00ff */
[----:B------:R-:W-:-:S07]  /*13d10*/  IMAD.U32 R27, RZ, RZ, UR4 ;  /* 0x00000004ff1b7e24 */ /* 0x000fce000f8e00ff */
.L_x_8391:
[----:B------:R-:W-:-:S13]  /*13d20*/  ISETP.NE.AND P0, PT, R7, RZ, PT ;  /* 0x000000ff0700720c */ /* 0x000fda0003f05270 */
[----:B------:R-:W0:Y:S01]  /*13d30*/  @!P0 S2R R3, SR_CgaCtaId ;  /* 0x0000000000038919 */ /* 0x000e220000008800 */
[----:B------:R-:W-:-:S04]  /*13d40*/  @!P0 MOV R2, 0x400 ;  /* 0x0000040000028802 */ /* 0x000fc80000000f00 */
[----:B0-----:R-:W-:-:S05]  /*13d50*/  @!P0 LEA R2, R3, R2, 0x18 ;  /* 0x0000000203028211 */ /* 0x001fca00078ec0ff */
[----:B------:R0:W-:Y:S01]  /*13d60*/  @!P0 STS.128 [R2+0x388d0], R24 ;  /* 0x0388d01802008388 */ /* 0x0001e20000000c00 */
[----:B------:R-:W-:Y:S06]  /*13d70*/  BAR.ARV 0x5, 0x180 ;  /* 0x0146000000007b1d */ /* 0x000fec0000002000 */
.L_x_8384:
[----:B------:R2:W-:Y:S01]  /*13d80*/  STL [R1+0x20], RZ ;  /* 0x000020ff01007387 */ /* 0x0005e20000100800 */
[----:B------:R-:W-:Y:S01]  /*13d90*/  ULDC UR4, c[0x0][0xd3c] ;  /* 0x00034f0000047ab9 */ /* 0x000fe20000000800 */
[----:B------:R-:W-:Y:S01]  /*13da0*/  IMAD.MOV.U32 R23, RZ, RZ, 0x1 ;  /* 0x00000001ff177424 */ /* 0x000fe200078e00ff */
[----:B-1----:R-:W-:Y:S01]  /*13db0*/  ISETP.GE.AND P0, PT, R27, UR4, PT ;  /* 0x000000041b007c0c */ /* 0x002fe2000bf06270 */
[----:B------:R-:W-:-:S12]  /*13dc0*/  IMAD.MOV.U32 R18, RZ, RZ, RZ ;  /* 0x000000ffff127224 */ /* 0x000fd800078e00ff */
[----:B--2---:R-:W-:Y:S05]  /*13dd0*/  @P0 BRA `(.L_x_8392) ;  /* 0x0000005c00a40947 */ /* 0x004fea0003800000 */
[----:B------:R-:W1:Y:S01]  /*13de0*/  S2UR UR5, SR_CgaCtaId ;  /* 0x00000000000579c3 */ /* 0x000e620000008800 */
[----:B------:R2:W-:Y:S01]  /*13df0*/  STL [R1+0x20], RZ ;  /* 0x000020ff01007387 */ /* 0x0005e20000100800 */
[C---:B0-----:R-:W-:Y:S01]  /*13e00*/  IMAD.SHL.U32 R2, R0.reuse, 0x8, RZ ;  /* 0x0000000800027824 */ /* 0x041fe200078e00ff */
        /* <DEDUP_REMOVED lines=17> */
[----:B-1----:R-:W-:Y:S01]  /*13f20*/  ULEA UR4, UR5, UR4, 0x18 ;  /* 0x0000000405047291 */ /* 0x002fe2000f8ec03f */
[C---:B------:R-:W-:Y:S02]  /*13f30*/  LOP3.LUT R0, R4.reuse, 0x100, RZ, 0xfc, !PT ;  /* 0x0000010004007812 */ /* 0x040fe400078efcff */
[----:B------:R-:W-:-:S02]  /*13f40*/  LOP3.LUT R3, R4, 0x140, RZ, 0xfc, !PT ;  /* 0x0000014004037812 */ /* 0x000fc400078efcff */
[C---:B------:R-:W-:Y:S01]  /*13f50*/  LOP3.LUT R2, R4.reuse, 0x180, RZ, 0xfc, !PT ;  /* 0x0000018004027812 */ /* 0x040fe200078efcff */
[----:B------:R-:W-:Y:S01]  /*13f60*/  IMAD.U32 R17, RZ, RZ, UR4 ;  /* 0x00000004ff117e24 */ /* 0x000fe2000f8e00ff */
[----:B------:R-:W-:-:S03]  /*13f70*/  LOP3.LUT R0, R4, 0x1c0, RZ, 0xfc, !PT ;  /* 0x000001c004007812 */ /* 0x000fc600078efcff */
[----:B--2---:R-:W-:-:S07]  /*13f80*/  IMAD R19, R34, 0x2, R17 ;  /* 0x0000000222137824 */ /* 0x004fce00078e0211 */
.L_x_8461:
        /* <DEDUP_REMOVED lines=48> */
.L_x_8393:
        /* <DEDUP_REMOVED lines=9> */
.L_x_8394:
        /* <DEDUP_REMOVED lines=9> */
.L_x_8395:
[----:B------:R-:W3:Y:S01]  /*143b0*/  LDL R4, [R1+0x8] ;  /* 0x0000080001047983 */ /* 0x000ee20000100800 */
[----:B012---:R-:W0:Y:S01]  /*143c0*/  LDC R0, c[0x0][0x448] ;  /* 0x00011200ff007b82 */ /* 0x007e220000000800 */
[----:B-----5:R-:W-:Y:S01]  /*143d0*/  IMAD.IADD R29, R29, 0x1, -R32 ;  /* 0x000000011d1d7824 */ /* 0x020fe200078e0a20 */
[----:B------:R-:W-:Y:S01]  /*143e0*/  LOP3.LUT R16, R16, 0xfffff7ff, RZ, 0xc0, !PT ;  /* 0xfffff7ff10107812 */ /* 0x000fe200078ec0ff */
[----:B------:R-:W-:Y:S01]  /*143f0*/  BSSY B0, `(.L_x_8396) ;  /* 0x0000037000007945 */ /* 0x000fe20003800000 */
        /* <DEDUP_REMOVED lines=54> */
.L_x_8397:
[----:B------:R-:W-:Y:S05]  /*14760*/  BSYNC B0 ;  /* 0x0000000000007941 */ /* 0x000fea0003800000 */
.L_x_8396:
        /* <DEDUP_REMOVED lines=24> */
.L_x_8399:
        /* <DEDUP_REMOVED lines=20> */
.L_x_8402:
[----:B------:R-:W-:Y:S05]  /*14a30*/  BSYNC B6 ;  /* 0x0000000000067941 */ /* 0x000fea0003800000 */
.L_x_8401:
        /* <DEDUP_REMOVED lines=20> */
.L_x_8405:
        /* <DEDUP_REMOVED lines=15> */
.L_x_8404:
[----:B------:R-:W-:Y:S05]  /*14c70*/  BSYNC B6 ;  /* 0x0000000000067941 */ /* 0x000fea0003800000 */
.L_x_8403:
        /* <DEDUP_REMOVED lines=9> */
[----:B------:R-:W-:-:S05]  /*14d10*/  @P0 IADD3.X R3, R30, UR5, RZ, P1, !PT ;  /* 0x000000051e030c10 */ /* 0x000fca0008ffe4ff */
        /* <DEDUP_REMOVED lines=9> */
[----:B------:R-:W1:Y:S01]  /*14db0*/  S2R R4, SR_TID.X ;  /* 0x0000000000047919 */ /* 0x000e620000002100 */
[----:B------:R-:W-:Y:S02]  /*14dc0*/  LOP3.LUT R0, R0, 0x1c0, RZ, 0xfc, !PT ;  /* 0x000001c000007812 */ /* 0x000fe400078efcff */
[----:B------:R-:W-:Y:S02]  /*14dd0*/  LOP3.LUT R21, R21, 0x38, RZ, 0xc0, !PT ;  /* 0x0000003815157812 */ /* 0x000fe400078ec0ff */
[----:B------:R-:W-:-:S02]  /*14de0*/  ISETP.GE.AND P0, PT, R0, UR4, PT ;  /* 0x0000000400007c0c */ /* 0x000fc4000bf06270 */
[----:B------:R-:W3:Y:S01]  /*14df0*/  S2R R0, SR_TID.X ;  /* 0x0000000000007919 */ /* 0x000ee20000002100 */
        /* <DEDUP_REMOVED lines=8> */
[----:B-1----:R-:W-:-:S05]  /*14e80*/  IMAD.SHL.U32 R4, R4, 0x8, RZ ;  /* 0x0000000804047824 */ /* 0x002fca00078e00ff */
[----:B------:R-:W-:Y:S01]  /*14e90*/  LOP3.LUT R4, R4, 0x38, RZ, 0xc0, !PT ;  /* 0x0000003804047812 */ /* 0x000fe200078ec0ff */
[----:B---3--:R-:W-:-:S03]  /*14ea0*/  IMAD.SHL.U32 R0, R0, 0x8, RZ ;  /* 0x0000000800007824 */ /* 0x008fc600078e00ff */
[----:B------:R-:W-:Y:S02]  /*14eb0*/  LOP3.LUT R4, R4, 0x80, RZ, 0xfc, !PT ;  /* 0x0000008004047812 */ /* 0x000fe400078efcff */
[----:B------:R-:W-:Y:S02]  /*14ec0*/  LOP3.LUT R0, R0, 0x38, RZ, 0xc0, !PT ;  /* 0x0000003800007812 */ /* 0x000fe400078ec0ff */
[----:B------:R-:W-:Y:S02]  /*14ed0*/  ISETP.GE.AND P5, PT, R4, UR4, PT ;  /* 0x0000000404007c0c */ /* 0x000fe4000bfa6270 */
[----:B------:R-:W-:-:S04]  /*14ee0*/  LOP3.LUT R0, R0, 0xc0, RZ, 0xfc, !PT ;  /* 0x000000c000007812 */ /* 0x000fc800078efcff */
[----:B------:R-:W-:-:S07]  /*14ef0*/  ISETP.GE.AND P4, PT, R0, UR4, PT ;  /* 0x0000000400007c0c */ /* 0x000fce000bf86270 */
[----:B------:R-:W-:-:S04]  /*14f00*/  @P5 LOP3.LUT R16, R16, 0x20, RZ, 0xfc, !PT ;  /* 0x0000002010105812 */ /* 0x000fc800078efcff */
[----:B------:R-:W-:-:S04]  /*14f10*/  LOP3.LUT R16, R16, 0xffffffef, RZ, 0xc0, !PT ;  /* 0xffffffef10107812 */ /* 0x000fc800078ec0ff */
[----:B------:R-:W-:-:S04]  /*14f20*/  @P4 LOP3.LUT R16, R16, 0x10, RZ, 0xfc, !PT ;  /* 0x0000001010104812 */ /* 0x000fc800078efcff */
[----:B------:R-:W-:Y:S02]  /*14f30*/  LOP3.LUT R16, R16, 0xfffffffb, RZ, 0xc0, !PT ;  /* 0xfffffffb10107812 */ /* 0x000fe400078ec0ff */
[----:B--2---:R-:W-:Y:S02]  /*14f40*/  LEA R0, R33, 0xffffffc0, 0x6 ;  /* 0xffffffc021007811 */ /* 0x004fe400078e30ff */
[C---:B------:R-:W-:Y:S02]  /*14f50*/  LOP3.LUT R33, R21.reuse, 0x100, RZ, 0xfc, !PT ;  /* 0x0000010015217812 */ /* 0x040fe400078efcff */
[----:B------:R-:W-:Y:S02]  /*14f60*/  LOP3.LUT R21, R21, 0x140, RZ, 0xfc, !PT ;  /* 0x0000014015157812 */ /* 0x000fe400078efcff */
[----:B------:R-:W-:Y:S02]  /*14f70*/  ISETP.GE.AND P3, PT, R33, UR4, PT ;  /* 0x0000000421007c0c */ /* 0x000fe4000bf66270 */
[----:B------:R-:W-:-:S13]  /*14f80*/  ISETP.GE.AND P2, PT, R21, UR4, PT ;  /* 0x0000000415007c0c */ /* 0x000fda000bf46270 */
[----:B------:R-:W-:-:S04]  /*14f90*/  @P2 LOP3.LUT R16, R16, 0x4, RZ, 0xfc, !PT ;  /* 0x0000000410102812 */ /* 0x000fc800078efcff */
[----:B------:R-:W-:-:S04]  /*14fa0*/  LOP3.LUT R16, R16, 0xfffffff7, RZ, 0xc0, !PT ;  /* 0xfffffff710107812 */ /* 0x000fc800078ec0ff */
[----:B------:R-:W-:Y:S01]  /*14fb0*/  @P3 LOP3.LUT R16, R16, 0x8, RZ, 0xfc, !PT ;  /* 0x0000000810103812 */ /* 0x000fe200078efcff */
[----:B0---4-:R-:W-:Y:S06]  /*14fc0*/  BRA.DIV UR5, `(.L_x_8406) ;  /* 0x0000005205b07947 */ /* 0x011fec000b800000 */
.L_x_8479:
        /* <DEDUP_REMOVED lines=59> */
.L_x_8407:
        /* <DEDUP_REMOVED lines=9> */
.L_x_8480:
[----:B------:R-:W-:Y:S05]  /*15410*/  BSYNC B0 ;  /* 0x0000000000007941 */ /* 0x000fea0003800000 */
.L_x_8408:
        /* <DEDUP_REMOVED lines=64> */
.L_x_8490:
        /* <DEDUP_REMOVED lines=10> */
.L_x_8411:
        /* <DEDUP_REMOVED lines=11> */
.L_x_8412:
        /* <DEDUP_REMOVED lines=31> */
.L_x_8414:
[----:B------:R-:W-:Y:S05]  /*15b60*/  BSYNC B6 ;  /* 0x0000000000067941 */ /* 0x000fea0003800000 */
.L_x_8413:
[----:B------:R-:W2:Y:S01]  /*15b70*/  LDL R4, [R1+0xc] ;  /* 0x00000c0001047983 */ /* 0x000ea20000100800 */
[----:B0-----:R-:W0:Y:S01]  /*15b80*/  S2R R2, SR_TID.X ;  /* 0x0000000000027919 */ /* 0x001e220000002100 */
[----:B------:R-:W-:Y:S01]  /*15b90*/  IMAD.MOV.U32 R21, RZ, RZ, R35 ;  /* 0x000000ffff157224 */ /* 0x000fe200078e0023 */
[----:B------:R-:W-:Y:S01]  /*15ba0*/  ULDC.64 UR4, c[0x0][0x298] ;  /* 0x0000a60000047ab9 */ /* 0x000fe20000000a00 */
[----:B------:R-:W3:Y:S01]  /*15bb0*/  LDC R5, c[0x0][0x448] ;  /* 0x00011200ff057b82 */ /* 0x000ee20000000800 */
[----:B------:R-:W4:Y:S04]  /*15bc0*/  LDL R20, [R1+0x4] ;  /* 0x0000040001147983 */ /* 0x000f280000100800 */
[----:B------:R0:W5:Y:S02]  /*15bd0*/  LDL R9, [R1+0x8] ;  /* 0x0000080001097983 */ /* 0x0001640000100800 */
[----:B0-----:R-:W-:-:S04]  /*15be0*/  LOP3.LUT R2, R2, 0x7f, RZ, 0xc0, !PT ;  /* 0x0000007f02027812 */ /* 0x001fc800078ec0ff */
[----:B------:R-:W-:Y:S02]  /*15bf0*/  SHF.R.U32.HI R0, RZ, 0x3, R2 ;  /* 0x00000003ff007819 */ /* 0x000fe40000011602 */
[----:B------:R-:W0:Y:S01]  /*15c00*/  LDC R2, c[0x0][0x448] ;  /* 0x00011200ff027b82 */ /* 0x000e220000000800 */
[----:B------:R-:W1:Y:S01]  /*15c10*/  S2R R35, SR_TID.X ;  /* 0x0000000000237919 */ /* 0x000e620000002100 */
[----:B0-----:R-:W-:-:S13]  /*15c20*/  ISETP.NE.AND P6, PT, R2, 0x1, PT ;  /* 0x000000010200780c */ /* 0x001fda0003fc5270 */
[----:B------:R-:W0:Y:S01]  /*15c30*/  @P6 LDC R3, c[0x0][0x44c] ;  /* 0x00011300ff036b82 */ /* 0x000e220000000800 */
[----:B-1----:R-:W-:-:S07]  /*15c40*/  IMAD.SHL.U32 R35, R35, 0x10, RZ ;  /* 0x0000001023237824 */ /* 0x002fce00078e00ff */
[----:B------:R-:W1:Y:S01]  /*15c50*/  @P6 LDC R2, c[0x0][0x450] ;  /* 0x00011400ff026b82 */ /* 0x000e620000000800 */
[----:B------:R-:W-:-:S05]  /*15c60*/  LOP3.LUT R35, R0, 0x70, R35, 0xf8, !PT ;  /* 0x0000007000237812 */ /* 0x000fca00078ef823 */
[----:B------:R-:W-:-:S04]  /*15c70*/  IMAD R35, R25, 0x40, R35 ;  /* 0x0000004019237824 */ /* 0x000fc800078e0223 */
[----:B------:R-:W-:Y:S02]  /*15c80*/  IMAD.MOV.U32 R0, RZ, RZ, R35 ;  /* 0x000000ffff007224 */ /* 0x000fe400078e0023 */
[----:B0-----:R-:W-:-:S05]  /*15c90*/  @P6 IMAD.HI.U32 R3, R35, R3, RZ ;  /* 0x0000000323036227 */ /* 0x001fca00078e00ff */
[----:B-1----:R-:W-:Y:S01]  /*15ca0*/  @P6 SHF.R.U32.HI R0, RZ, R2, R3 ;  /* 0x00000002ff006219 */ /* 0x002fe20000011603 */
[----:B------:R-:W-:Y:S01]  /*15cb0*/  IMAD.WIDE.U32 R2, R36, UR4, RZ ;  /* 0x0000000424027c25 */ /* 0x000fe2000f8e00ff */
[----:B------:R-:W0:Y:S03]  /*15cc0*/  S2R R7, SR_TID.X ;  /* 0x0000000000077919 */ /* 0x000e260000002100 */
        /* <DEDUP_REMOVED lines=21> */
[----:B---3--:R-:W-:Y:S02]  /*15e20*/  IMAD R0, R5, R0, R35 ;  /* 0x0000000005007224 */ /* 0x008fe400078e0223 */
        /* <DEDUP_REMOVED lines=15> */
[----:B-----5:R-:W-:Y:S01]  /*15f20*/  IMAD R3, R9, R5, RZ ;  /* 0x0000000509037224 */ /* 0x020fe200078e02ff */
[----:B------:R-:W-:Y:S01]  /*15f30*/  SHFL.IDX PT, R4, R2, RZ, 0x181f ;  /* 0x00181fff02047589 */ /* 0x000fe200000e0000 */
[----:B------:R-:W-:Y:S01]  /*15f40*/  IMAD R25, R25, 0x40, R8 ;  /* 0x0000004019197824 */ /* 0x000fe200078e0208 */
        /* <DEDUP_REMOVED lines=37> */
.L_x_8499:
        /* <DEDUP_REMOVED lines=12> */
.L_x_8416:
        /* <DEDUP_REMOVED lines=28> */
.L_x_8418:
[----:B------:R-:W-:Y:S05]  /*16420*/  BSYNC B6 ;  /* 0x0000000000067941 */ /* 0x000fea0003800000 */
.L_x_8417:
        /* <DEDUP_REMOVED lines=163> */
.L_x_8509:
        /* <DEDUP_REMOVED lines=23> */
.L_x_8421:
[----:B------:R-:W-:Y:S05]  /*16fd0*/  BSYNC B0 ;  /* 0x0000000000007941 */ /* 0x000fea0003800000 */
.L_x_8420:
[----:B------:R-:W-:Y:S01]  /*16fe0*/  NOP ;  /* 0x0000000000007918 */ /* 0x000fe20000000000 */
[----:B------:R-:W-:-:S13]  /*16ff0*/  PLOP3.LUT P0, PT, PT, PT, PT, 0x80, 0x0 ;  /* 0x000000000000781c */ /* 0x000fda0003f0f070 */
.L_x_8422:
        /* <DEDUP_REMOVED lines=18> */
.L_x_8510:
[----:B------:R-:W-:Y:S05]  /*17120*/  BSYNC B0 ;  /* 0x0000000000007941 */ /* 0x000fea0003800000 */
.L_x_8423:
[----:B------:R-:W-:-:S05]  /*17130*/  IMAD.U32 R2, RZ, RZ, UR36 ;  /* 0x00000024ff027e24 */ /* 0x000fca000f8e00ff */
[----:B------:R-:W-:-:S13]  /*17140*/  ISETP.NE.AND P0, PT, R2, 0x3, PT ;  /* 0x000000030200780c */ /* 0x000fda0003f05270 */
[----:B------:R-:W-:Y:S05]  /*17150*/  @!P0 BRA `(.L_x_8425) ;  /* 0x0000000000048947 */ /* 0x000fea0003800000 */
[----:B------:R-:W-:Y:S01]  /*17160*/  BPT.TRAP 0x1 ;  /* 0x000000040000795c */ /* 0x000fe20000300000 */
.L_x_8425:
[----:B0-----:R-:W-:Y:S01]  /*17170*/  SHF.L.U32 R0, R23, 0x1f, RZ ;  /* 0x0000001f17007819 */ /* 0x001fe200000006ff */
[----:B------:R-:W-:Y:S03]  /*17180*/  BSSY B0, `(.L_x_8426) ;  /* 0x0000003000007945 */ /* 0x000fe60003800000 */
[----:B------:R-:W0:Y:S02]  /*17190*/  SYNCS.PHASECHK.TRANS64.TRYWAIT P0, [R22+URZ+0x38860], R0 ;  /* 0x03886000160075a7 */ /* 0x000e24000800017f */
[----:B0-----:R-:W-:Y:S05]  /*171a0*/  @!P0 BRA `(.L_x_8427) ;  /* 0x0000004400fc8947 */ /* 0x001fea0003800000 */
.L_x_8511:
[----:B------:R-:W-:Y:S05]  /*171b0*/  BSYNC B0 ;  /* 0x0000000000007941 */ /* 0x000fea0003800000 */
.L_x_8426:
        /* <DEDUP_REMOVED lines=108> */
.L_x_8521:
        /* <DEDUP_REMOVED lines=34> */
.L_x_8429:
        /* <DEDUP_REMOVED lines=11> */
.L_x_8430:
        /* <DEDUP_REMOVED lines=11> */
.L_x_8445:
        /* <DEDUP_REMOVED lines=44> */
.L_x_8433:
[----:B------:R-:W-:Y:S01]  /*17ec0*/  IMAD R6, R18, 0x8, R17 ;  /* 0x0000000812067824 */ /* 0x000fe200078e0211 */
[----:B------:R-:W-:Y:S01]  /*17ed0*/  SHF.L.U32 R20, R23, 0x1f, RZ ;  /* 0x0000001f17147819 */ /* 0x000fe200000006ff */
[----:B------:R-:W-:Y:S01]  /*17ee0*/  BSSY B1, `(.L_x_8434) ;  /* 0x0000004000017945 */ /* 0x000fe20003800000 */
[----:B------:R-:W-:Y:S02]  /*17ef0*/  SHF.R.S32.HI R9, RZ, 0x1f, R5 ;  /* 0x0000001fff097819 */ /* 0x000fe40000011405 */
[----:B------:R-:W0:Y:S02]  /*17f00*/  SYNCS.PHASECHK.TRANS64.TRYWAIT P0, [R6+URZ+0x38840], R20 ;  /* 0x03884014060075a7 */ /* 0x000e24000800017f */
[----:B0-----:R-:W-:Y:S05]  /*17f10*/  @!P0 BRA `(.L_x_8435) ;  /* 0x0000004000dc8947 */ /* 0x001fea0003800000 */
.L_x_8522:
[----:B------:R-:W-:Y:S05]  /*17f20*/  BSYNC B1 ;  /* 0x0000000000017941 */ /* 0x000fea0003800000 */
.L_x_8434:
        /* <DEDUP_REMOVED lines=40> */
.L_x_8532:
        /* <DEDUP_REMOVED lines=8> */
.L_x_8437:
        /* <DEDUP_REMOVED lines=11> */
.L_x_8438:
[----:B------:R2:W-:Y:S01]  /*182e0*/  SYNCS.ARRIVE.TRANS64.A1T0 RZ, [R6+URZ+0x38830], RZ ;  /* 0x038830ff06ff79a7 */ /* 0x0005e2000810003f */
[----:B------:R-:W-:Y:S05]  /*182f0*/  @!P2 BRA `(.L_x_8439) ;  /* 0x000000000004a947 */ /* 0x000fea0003800000 */
[----:B------:R-:W-:Y:S01]  /*18300*/  BPT.TRAP 0x1 ;  /* 0x000000040000795c */ /* 0x000fe20000300000 */
.L_x_8439:
[----:B------:R-:W3:Y:S01]  /*18310*/  SYNCS.PHASECHK.TRANS64.TRYWAIT P0, [R6+URZ+0x38860], R20 ;  /* 0x03886014060075a7 */ /* 0x000ee2000800017f */
[----:B------:R-:W-:Y:S04]  /*18320*/  BSSY B1, `(.L_x_8440) ;  /* 0x0000002000017945 */ /* 0x000fe80003800000 */
[----:B---3--:R-:W-:Y:S05]  /*18330*/  @!P0 BRA `(.L_x_8441) ;  /* 0x0000004400048947 */ /* 0x008fea0003800000 */
.L_x_8533:
[----:B------:R-:W-:Y:S05]  /*18340*/  BSYNC B1 ;  /* 0x0000000000017941 */ /* 0x000fea0003800000 */
.L_x_8440:
        /* <DEDUP_REMOVED lines=79> */
.L_x_8543:
        /* <DEDUP_REMOVED lines=25> */
.L_x_8443:
        /* <DEDUP_REMOVED lines=11> */
.L_x_8444:
[----:B------:R1:W-:Y:S01]  /*18a80*/  SYNCS.ARRIVE.TRANS64.A1T0 RZ, [R6+URZ+0x38850], RZ ;  /* 0x038850ff06ff79a7 */ /* 0x0003e2000810003f */
[----:B------:R-:W-:Y:S05]  /*18a90*/  @P3 BRA `(.L_x_8445) ;  /* 0xfffffff000583947 */ /* 0x000fea000383ffff */
.L_x_8432:
[----:B------:R-:W-:Y:S05]  /*18aa0*/  BSYNC B0 ;  /* 0x0000000000007941 */ /* 0x000fea0003800000 */
.L_x_8431:
        /* <DEDUP_REMOVED lines=21> */
.L_x_8447:
[----:B------:R-:W-:Y:S05]  /*18c00*/  BSYNC B0 ;  /* 0x0000000000007941 */ /* 0x000fea0003800000 */
.L_x_8446:
[----:B------:R-:W-:-:S07]  /*18c10*/  SEL R18, R18, RZ, P0 ;  /* 0x000000ff12127207 */ /* 0x000fce0000000000 */
.L_x_8400:
[----:B------:R-:W-:Y:S05]  /*18c20*/  BSYNC B7 ;  /* 0x0000000000077941 */ /* 0x000fea0003800000 */
.L_x_8398:
        /* <DEDUP_REMOVED lines=11> */
.L_x_8448:
        /* <DEDUP_REMOVED lines=43> */
.L_x_8553:
[----:B------:R-:W-:Y:S02]  /*18f90*/  ULDC UR4, c[0x0][0xd38] ;  /* 0x00034e0000047ab9 */ /* 0x000fe40000000800 */
[----:B------:R-:W-:-:S04]  /*18fa0*/  IMAD.U32 R4, RZ, RZ, UR4 ;  /* 0x00000004ff047e24 */ /* 0x000fc8000f8e00ff */
[----:B-1----:R-:W-:-:S04]  /*18fb0*/  IMAD R5, R14, R4, RZ ;  /* 0x000000040e057224 */ /* 0x002fc800078e02ff */
[----:B------:R-:W-:-:S05]  /*18fc0*/  IMAD.IADD R6, R6, 0x1, R5 ;  /* 0x0000000106067824 */ /* 0x000fca00078e0205 */
[----:B------:R-:W-:-:S13]  /*18fd0*/  ISETP.GT.AND P6, PT, R6, R0, PT ;  /* 0x000000000600720c */ /* 0x000fda0003fc4270 */
[----:B------:R-:W-:Y:S05]  /*18fe0*/  @P6 BRA `(.L_x_8451) ;  /* 0x0000000000a46947 */ /* 0x000fea0003800000 */
.L_x_8454:
        /* <DEDUP_REMOVED lines=35> */
.L_x_8561:
[----:B------:R-:W-:Y:S02]  /*19220*/  ULDC UR4, c[0x0][0xd38] ;  /* 0x00034e0000047ab9 */ /* 0x000fe40000000800 */
[----:B------:R-:W-:-:S04]  /*19230*/  IMAD.U32 R4, RZ, RZ, UR4 ;  /* 0x00000004ff047e24 */ /* 0x000fc8000f8e00ff */
[----:B-1----:R-:W-:-:S04]  /*19240*/  IMAD R5, R14, R4, RZ ;  /* 0x000000040e057224 */ /* 0x002fc800078e02ff */
[----:B------:R-:W-:-:S05]  /*19250*/  IMAD.IADD R6, R5, 0x1, R6 ;  /* 0x0000000105067824 */ /* 0x000fca00078e0206 */
[----:B------:R-:W-:-:S13]  /*19260*/  ISETP.GT.AND P6, PT, R6, R0, PT ;  /* 0x000000000600720c */ /* 0x000fda0003fc4270 */
[----:B------:R-:W-:Y:S05]  /*19270*/  @!P6 BRA `(.L_x_8454) ;  /* 0xfffffffc005ce947 */ /* 0x000fea000383ffff */
.L_x_8451:
        /* <DEDUP_REMOVED lines=10> */
.L_x_8566:
[----:B------:R-:W-:-:S13]  /*19320*/  ISETP.NE.AND P0, PT, R2, RZ, PT ;  /* 0x000000ff0200720c */ /* 0x000fda0003f05270 */
[----:B------:R-:W-:Y:S05]  /*19330*/  @!P0 BRA `(.L_x_8456) ;  /* 0x0000000000108947 */ /* 0x000fea0003800000 */
[----:B------:R-:W-:Y:S01]  /*19340*/  UMOV UR4, 0xffffffff ;  /* 0xffffffff00047882 */ /* 0x000fe20000000000 */
[----:B-1----:R-:W-:Y:S02]  /*19350*/  VIADD R12, R12, 0xffffffff ;  /* 0xffffffff0c0c7836 */ /* 0x002fe40000000000 */
[----:B------:R-:W-:Y:S05]  /*19360*/  BRA.DIV UR4, `(.L_x_8457) ;  /* 0x0000004604347947 */ /* 0x000fea000b800000 */
[----:B------:R4:W1:Y:S02]  /*19370*/  SHFL.IDX PT, R24, R3, R12, 0x1f ;  /* 0x00001f0c03187589 */ /* 0x00086400000e0000 */
.L_x_8456:
        /* <DEDUP_REMOVED lines=59> */
.L_x_8458:
        /* <DEDUP_REMOVED lines=60> */
.L_x_8459:
[----:B------:R-:W-:-:S05]  /*19af0*/  LOP3.LUT R0, RZ, R3, RZ, 0x33, !PT ;  /* 0x00000003ff007212 */ /* 0x000fca00078e33ff */
[----:B------:R-:W-:Y:S01]  /*19b00*/  IMAD.IADD R25, R25, 0x1, R0 ;  /* 0x0000000119197824 */ /* 0x000fe200078e0200 */
[----:B------:R-:W-:Y:S06]  /*19b10*/  BRA `(.L_x_8460) ;  /* 0x00000000001c7947 */ /* 0x000fec0003800000 */
.L_x_8452:
[----:B------:R-:W-:Y:S01]  /*19b20*/  UMOV UR4, URZ ;  /* 0x0000003f00047c82 */ /* 0x000fe20008000000 */
[----:B------:R-:W-:Y:S01]  /*19b30*/  UMOV UR5, URZ ;  /* 0x0000003f00057c82 */ /* 0x000fe20008000000 */
[----:B------:R-:W-:Y:S01]  /*19b40*/  ULDC UR6, c[0x0][0xd3c] ;  /* 0x00034f0000067ab9 */ /* 0x000fe20000000800 */
[----:B------:R-:W-:Y:S02]  /*19b50*/  IMAD.MOV.U32 R24, RZ, RZ, R0 ;  /* 0x000000ffff187224 */ /* 0x000fe400078e0000 */
[----:B------:R-:W-:Y:S02]  /*19b60*/  IMAD.U32 R25, RZ, RZ, UR4 ;  /* 0x00000004ff197e24 */ /* 0x000fe4000f8e00ff */
[----:B------:R-:W-:Y:S02]  /*19b70*/  IMAD.U32 R26, RZ, RZ, UR5 ;  /* 0x00000005ff1a7e24 */ /* 0x000fe4000f8e00ff */
[----:B------:R-:W-:-:S07]  /*19b80*/  IMAD.U32 R27, RZ, RZ, UR6 ;  /* 0x00000006ff1b7e24 */ /* 0x000fce000f8e00ff */
.L_x_8460:
        /* <DEDUP_REMOVED lines=10> */
.L_x_8449:
[----:B------:R-:W-:Y:S02]  /*19c30*/  ULDC UR4, c[0x0][0xd3c] ;  /* 0x00034f0000047ab9 */ /* 0x000fe40000000800 */
[----:B0-----:R-:W-:-:S13]  /*19c40*/  ISETP.GE.AND P0, PT, R27, UR4, PT ;  /* 0x000000041b007c0c */ /* 0x001fda000bf06270 */
[----:B------:R-:W-:Y:S05]  /*19c50*/  @!P0 BRA `(.L_x_8461) ;  /* 0xffffffa000cc8947 */ /* 0x000fea000383ffff */
[----:B------:R-:W-:Y:S05]  /*19c60*/  BSYNC B8 ;  /* 0x0000000000087941 */ /* 0x000fea0003800000 */
.L_x_8392:
        /* <DEDUP_REMOVED lines=12> */
.L_x_8569:
[----:B------:R-:W-:Y:S05]  /*19d30*/  BSYNC B0 ;  /* 0x0000000000007941 */ /* 0x000fea0003800000 */
.L_x_8462:
[----:B------:R-:W-:-:S03]  /*19d40*/  UMOV UR4, 0xffffffff ;  /* 0xffffffff00047882 */ /* 0x000fc60000000000 */
[----:B------:R-:W-:Y:S05]  /*19d50*/  BRA.DIV UR4, `(.L_x_8464) ;  /* 0x0000003a04f47947 */ /* 0x000fea000b800000 */
[----:B0-----:R-:W0:Y:S02]  /*19d60*/  S2R R0, SR_TID.X ;  /* 0x0000000000007919 */ /* 0x001e240000002100 */
[----:B0-----:R-:W-:-:S04]  /*19d70*/  SHF.R.U32.HI R0, RZ, 0x5, R0 ;  /* 0x00000005ff007819 */ /* 0x001fc80000011600 */
[----:B------:R-:W-:-:S05]  /*19d80*/  LOP3.LUT R0, R0, 0x3, RZ, 0xc0, !PT ;  /* 0x0000000300007812 */ /* 0x000fca00078ec0ff */
[----:B------:R0:W1:Y:S02]  /*19d90*/  SHFL.IDX PT, R14, R0, RZ, 0x1f ;  /* 0x00001fff000e7589 */ /* 0x00006400000e0000 */
.L_x_8572:
[----:B-1----:R-:W-:Y:S01]  /*19da0*/  ISETP.NE.AND P0, PT, R14, RZ, PT ;  /* 0x000000ff0e00720c */ /* 0x002fe20003f05270 */
[----:B------:R-:W-:-:S12]  /*19db0*/  BSSY B0, `(.L_x_8465) ;  /* 0x0000024000007945 */ /* 0x000fd80003800000 */
[----:B------:R-:W-:Y:S05]  /*19dc0*/  @P0 BRA `(.L_x_8466) ;  /* 0x0000000000880947 */ /* 0x000fea0003800000 */
[----:B------:R-:W-:-:S03]  /*19dd0*/  UMOV UR4, 0xffffffff ;  /* 0xffffffff00047882 */ /* 0x000fc60000000000 */
[----:B------:R-:W-:Y:S05]  /*19de0*/  BRA.DIV UR4, `(.L_x_8467) ;  /* 0x0000003e04047947 */ /* 0x000fea000b800000 */
[----:B------:R-:W-:-:S13]  /*19df0*/  ELECT P6, URZ, PT ;  /* 0x00000000003f782f */ /* 0x000fda00038c0000 */
.L_x_8575:
[----:B------:R-:W-:Y:S05]  /*19e00*/  @!P6 BRA `(.L_x_8466) ;  /* 0x000000000078e947 */ /* 0x000fea0003800000 */
[----:B------:R-:W-:-:S06]  /*19e10*/  ULOP3.LUT UR4, UR40, 0x2, URZ, 0xfc, !UPT ;  /* 0x0000000228047892 */ /* 0x000fcc000f8efc3f */
[----:B0-----:R-:W-:-:S05]  /*19e20*/  IMAD.U32 R0, RZ, RZ, UR4 ;  /* 0x00000004ff007e24 */ /* 0x001fca000f8e00ff */
[----:B------:R-:W-:-:S13]  /*19e30*/  ISETP.NE.AND P0, PT, R0, 0x3, PT ;  /* 0x000000030000780c */ /* 0x000fda0003f05270 */
[----:B------:R-:W-:Y:S05]  /*19e40*/  @!P0 BRA `(.L_x_8468) ;  /* 0x0000000000048947 */ /* 0x000fea0003800000 */
[----:B------:R-:W-:Y:S01]  /*19e50*/  BPT.TRAP 0x1 ;  /* 0x000000040000795c */ /* 0x000fe20000300000 */
.L_x_8468:
[C---:B------:R-:W-:Y:S01]  /*19e60*/  IMAD R3, R18.reuse, 0x8, R5 ;  /* 0x0000000812037824 */ /* 0x040fe200078e0205 */
[----:B------:R-:W-:Y:S01]  /*19e70*/  SHF.L.U32 R2, R23, 0x1f, RZ ;  /* 0x0000001f17027819 */ /* 0x000fe200000006ff */
[----:B------:R-:W-:-:S03]  /*19e80*/  VIADD R18, R18, 0x1 ;  /* 0x0000000112127836 */ /* 0x000fc60000000000 */
[----:B------:R-:W0:Y:S02]  /*19e90*/  SYNCS.PHASECHK.TRANS64.TRYWAIT P1, [R3+URZ+0x38840], R2 ;  /* 0x03884002030075a7 */ /* 0x000e24000802017f */
[----:B------:R-:W-:-:S04]  /*19ea0*/  ISETP.NE.AND P2, PT, R18, 0x2, PT ;  /* 0x000000021200780c */ /* 0x000fc80003f45270 */
[----:B------:R-:W-:Y:S01]  /*19eb0*/  SEL R0, RZ, 0x1, P2 ;  /* 0x00000001ff007807 */ /* 0x000fe20001000000 */
[----:B0-----:R-:W-:Y:S08]  /*19ec0*/  @!P1 BRA `(.L_x_8469) ;  /* 0x0000003800ec9947 */ /* 0x001ff00003800000 */
.L_x_8576:
[----:B------:R-:W-:Y:S02]  /*19ed0*/  SEL R18, R18, RZ, P2 ;  /* 0x000000ff12127207 */ /* 0x000fe40001000000 */
[----:B------:R-:W-:Y:S01]  /*19ee0*/  LOP3.LUT R0, R23, R0, RZ, 0x3c, !PT ;  /* 0x0000000017007212 */ /* 0x000fe200078e3cff */
[----:B------:R-:W-:Y:S06]  /*19ef0*/  @!P0 BRA `(.L_x_8470) ;  /* 0x0000000000048947 */ /* 0x000fec0003800000 */
[----:B------:R-:W-:Y:S01]  /*19f00*/  BPT.TRAP 0x1 ;  /* 0x000000040000795c */ /* 0x000fe20000300000 */
.L_x_8470:
[----:B------:R-:W-:Y:S01]  /*19f10*/  IMAD R5, R18, 0x8, R5 ;  /* 0x0000000812057824 */ /* 0x000fe200078e0205 */
[----:B------:R-:W-:-:S04]  /*19f20*/  SHF.L.U32 R0, R0, 0x1f, RZ ;  /* 0x0000001f00007819 */ /* 0x000fc800000006ff */
[----:B------:R-:W1:Y:S02]  /*19f30*/  SYNCS.PHASECHK.TRANS64.TRYWAIT P1, [R5+URZ+0x38840], R0 ;  /* 0x03884000050075a7 */ /* 0x000e64000802017f */
[----:B-1----:R-:W-:Y:S05]  /*19f40*/  @!P1 BRA `(.L_x_8471) ;  /* 0x0000003800e09947 */ /* 0x002fea0003800000 */
.L_x_8577:
[----:B------:R-:W-:Y:S05]  /*19f50*/  @!P0 BRA `(.L_x_8472) ;  /* 0x0000000000048947 */ /* 0x000fea0003800000 */
[----:B------:R-:W-:Y:S01]  /*19f60*/  BPT.TRAP 0x1 ;  /* 0x000000040000795c */ /* 0x000fe20000300000 */
.L_x_8472:
[----:B------:R-:W5:Y:S02]  /*19f70*/  SYNCS.PHASECHK.TRANS64.TRYWAIT P1, [R3+URZ+0x38860], R2 ;  /* 0x03886002030075a7 */ /* 0x000f64000802017f */
[----:B-----5:R-:W-:Y:S05]  /*19f80*/  @!P1 BRA `(.L_x_8473) ;  /* 0x0000003800e49947 */ /* 0x020fea0003800000 */
.L_x_8578:
[----:B------:R-:W-:Y:S05]  /*19f90*/  @!P0 BRA `(.L_x_8474) ;  /* 0x0000000000048947 */ /* 0x000fea0003800000 */
[----:B------:R-:W-:Y:S01]  /*19fa0*/  BPT.TRAP 0x1 ;  /* 0x000000040000795c */ /* 0x000fe20000300000 */
.L_x_8474:
[----:B------:R0:W0:Y:S02]  /*19fb0*/  SYNCS.PHASECHK.TRANS64.TRYWAIT P0, [R5+URZ+0x38860], R0 ;  /* 0x03886000050075a7 */ /* 0x000024000800017f */
[----:B0-----:R-:W-:Y:S05]  /*19fc0*/  @!P0 NANOSLEEP.SYNCS 0x989680 ;  /* 0x009896800000895d */ /* 0x001fea0003900000 */
[----:B------:R-:W0:Y:S02]  /*19fd0*/  @!P0 SYNCS.PHASECHK.TRANS64 P0, [R5+URZ+0x38860], R0 ;  /* 0x03886000050085a7 */ /* 0x000e24000800007f */
[----:B0-----:R-:W-:Y:S05]  /*19fe0*/  @!P0 BRA `(.L_x_8474) ;  /* 0xfffffffc00f08947 */ /* 0x001fea000383ffff */
.L_x_8466:
[----:B------:R-:W-:Y:S05]  /*19ff0*/  BSYNC B0 ;  /* 0x0000000000007941 */ /* 0x000fea0003800000 */
.L_x_8465:
[----:B------:R-:W-:Y:S05]  /*1a000*/  EXIT ;  /* 0x000000000000794d */ /* 0x000fea0003800000 */
.L_x_8331:
[----:B0-----:R0:W1:Y:S02]  /*1a010*/  SYNCS.PHASECHK.TRANS64.TRYWAIT P1, [R17+URZ+0x38800], R6 ;  /* 0x03880006110075a7 */ /* 0x001064000802017f */
[----:B-1----:R-:W-:Y:S05]  /*1a020*/  @!P1 NANOSLEEP.SYNCS 0x989680 ;  /* 0x009896800000995d */ /* 0x002fea0003900000 */
[----:B------:R-:W1:Y:S02]  /*1a030*/  @!P1 SYNCS.PHASECHK.TRANS64 P1, [R17+URZ+0x38800], R6 ;  /* 0x03880006110095a7 */ /* 0x000e64000802007f */
[----:B-1----:R-:W-:Y:S05]  /*1a040*/  @!P1 BRA `(.L_x_8331) ;  /* 0xfffffffc00f09947 */ /* 0x002fea000383ffff */
[----:B------:R-:W-:Y:S05]  /*1a050*/  BRA `(.L_x_8475) ;  /* 0xfffffea000707947 */ /* 0x000fea000383ffff */
.L_x_8335:
[----:B--2---:R2:W3:Y:S02]  /*1a060*/  SYNCS.PHASECHK.TRANS64.TRYWAIT P1, [R9+URZ+0x38830], R8 ;  /* 0x03883008090075a7 */ /* 0x0044e4000802017f */
[----:B---3--:R-:W-:Y:S05]  /*1a070*/  @!P1 NANOSLEEP.SYNCS 0x989680 ;  /* 0x009896800000995d */ /* 0x008fea0003900000 */
[----:B------:R-:W3:Y:S02]  /*1a080*/  @!P1 SYNCS.PHASECHK.TRANS64 P1, [R9+URZ+0x38830], R8 ;  /* 0x03883008090095a7 */ /* 0x000ee4000802007f */
[----:B---3--:R-:W-:Y:S05]  /*1a090*/  @!P1 BRA `(.L_x_8335) ;  /* 0xfffffffc00f09947 */ /* 0x008fea000383ffff */
[----:B------:R-:W-:Y:S05]  /*1a0a0*/  BRA `(.L_x_8334) ;  /* 0xfffffea000947947 */ /* 0x000fea000383ffff */
.L_x_8336:
[----:B---3--:R3:W4:Y:S02]  /*1a0b0*/  SYNCS.PHASECHK.TRANS64.TRYWAIT P1, [R17+URZ+0x38810], R6 ;  /* 0x03881006110075a7 */ /* 0x008724000802017f */
[----:B----4-:R-:W-:Y:S05]  /*1a0c0*/  @!P1 NANOSLEEP.SYNCS 0x989680 ;  /* 0x009896800000995d */ /* 0x010fea0003900000 */
[----:B------:R-:W4:Y:S02]  /*1a0d0*/  @!P1 SYNCS.PHASECHK.TRANS64 P1, [R17+URZ+0x38810], R6 ;  /* 0x03881006110095a7 */ /* 0x000f24000802007f */
[----:B----4-:R-:W-:Y:S05]  /*1a0e0*/  @!P1 BRA `(.L_x_8336) ;  /* 0xfffffffc00f09947 */ /* 0x010fea000383ffff */
[----:B------:R-:W-:Y:S05]  /*1a0f0*/  BRA `(.L_x_8476) ;  /* 0xfffffea400207947 */ /* 0x000fea000383ffff */
.L_x_8340:
[----:B------:R0:W0:Y:S02]  /*1a100*/  SYNCS.PHASECHK.TRANS64.TRYWAIT P1, [R9+URZ+0x38850], R8 ;  /* 0x03885008090075a7 */ /* 0x000024000802017f */
[----:B0-----:R-:W-:Y:S05]  /*1a110*/  @!P1 NANOSLEEP.SYNCS 0x989680 ;  /* 0x009896800000995d */ /* 0x001fea0003900000 */
[----:B------:R-:W0:Y:S02]  /*1a120*/  @!P1 SYNCS.PHASECHK.TRANS64 P1, [R9+URZ+0x38850], R8 ;  /* 0x03885008090095a7 */ /* 0x000e24000802007f */
[----:B0-----:R-:W-:Y:S05]  /*1a130*/  @!P1 BRA `(.L_x_8340) ;  /* 0xfffffffc00f09947 */ /* 0x001fea000383ffff */
[----:B------:R-:W-:Y:S05]  /*1a140*/  BRA `(.L_x_8339) ;  /* 0xfffffea400507947 */ /* 0x000fea000383ffff */
.L_x_8347:
[----:B-1----:R1:W2:Y:S02]  /*1a150*/  SYNCS.PHASECHK.TRANS64.TRYWAIT P1, [R9+URZ+0x38830], R7 ;  /* 0x03883007090075a7 */ /* 0x0022a4000802017f */
[----:B--2---:R-:W-:Y:S05]  /*1a160*/  @!P1 NANOSLEEP.SYNCS 0x989680 ;  /* 0x009896800000995d */ /* 0x004fea0003900000 */
[----:B------:R-:W2:Y:S02]  /*1a170*/  @!P1 SYNCS.PHASECHK.TRANS64 P1, [R9+URZ+0x38830], R7 ;  /* 0x03883007090095a7 */ /* 0x000ea4000802007f */
[----:B--2---:R-:W-:Y:S05]  /*1a180*/  @!P1 BRA `(.L_x_8347) ;  /* 0xfffffffc00f09947 */ /* 0x004fea000383ffff */
[----:B------:R-:W-:Y:S05]  /*1a190*/  BRA `(.L_x_8346) ;  /* 0xfffffed000787947 */ /* 0x000fea000383ffff */
.L_x_8351:
[----:B---3--:R3:W4:Y:S02]  /*1a1a0*/  SYNCS.PHASECHK.TRANS64.TRYWAIT P1, [R9+URZ+0x38850], R7 ;  /* 0x03885007090075a7 */ /* 0x008724000802017f */
[----:B----4-:R-:W-:Y:S05]  /*1a1b0*/  @!P1 NANOSLEEP.SYNCS 0x989680 ;  /* 0x009896800000995d */ /* 0x010fea0003900000 */
[----:B------:R-:W4:Y:S02]  /*1a1c0*/  @!P1 SYNCS.PHASECHK.TRANS64 P1, [R9+URZ+0x38850], R7 ;  /* 0x03885007090095a7 */ /* 0x000f24000802007f */
[----:B----4-:R-:W-:Y:S05]  /*1a1d0*/  @!P1 BRA `(.L_x_8351) ;  /* 0xfffffffc00f09947 */ /* 0x010fea000383ffff */
[----:B------:R-:W-:Y:S05]  /*1a1e0*/  BRA `(.L_x_8350) ;  /* 0xfffffed000d47947 */ /* 0x000fea000383ffff */
.L_x_8359:
[----:B-1----:R1:W2:Y:S02]  /*1a1f0*/  SYNCS.PHASECHK.TRANS64.TRYWAIT P1, [R9+URZ+0x38830], R7 ;  /* 0x03883007090075a7 */ /* 0x0022a4000802017f */
[----:B--2---:R-:W-:Y:S05]  /*1a200*/  @!P1 NANOSLEEP.SYNCS 0x989680 ;  /* 0x009896800000995d */ /* 0x004fea0003900000 */
[----:B------:R-:W2:Y:S02]  /*1a210*/  @!P1 SYNCS.PHASECHK.TRANS64 P1, [R9+URZ+0x38830], R7 ;  /* 0x03883007090095a7 */ /* 0x000ea4000802007f */
[----:B--2---:R-:W-:Y:S05]  /*1a220*/  @!P1 BRA `(.L_x_8359) ;  /* 0xfffffffc00f09947 */ /* 0x004fea000383ffff */
[----:B------:R-:W-:Y:S05]  /*1a230*/  BRA `(.L_x_8358) ;  /* 0xffffff0800107947 */ /* 0x000fea000383ffff */
.L_x_8363:
[----:B---3--:R3:W4:Y:S02]  /*1a240*/  SYNCS.PHASECHK.TRANS64.TRYWAIT P1, [R9+URZ+0x38850], R7 ;  /* 0x03885007090075a7 */ /* 0x008724000802017f */
[----:B----4-:R-:W-:Y:S05]  /*1a250*/  @!P1 NANOSLEEP.SYNCS 0x989680 ;  /* 0x009896800000995d */ /* 0x010fea0003900000 */
[----:B------:R-:W4:Y:S02]  /*1a260*/  @!P1 SYNCS.PHASECHK.TRANS64 P1, [R9+URZ+0x38850], R7 ;  /* 0x03885007090095a7 */ /* 0x000f24000802007f */
[----:B----4-:R-:W-:Y:S05]  /*1a270*/  @!P1 BRA `(.L_x_8363) ;  /* 0xfffffffc00f09947 */ /* 0x010fea000383ffff */
[----:B------:R-:W-:Y:S05]  /*1a280*/  BRA `(.L_x_8362) ;  /* 0xffffff08006c7947 */ /* 0x000fea000383ffff */
.L_x_8406:
        /* <DEDUP_REMOVED lines=11> */
.L_x_8478:
[----:B------:R-:W-:Y:S05]  /*1a340*/  BSYNC B0 ;  /* 0x0000000000007941 */ /* 0x000fea0003800000 */
.L_x_8477:
[----:B------:R-:W-:Y:S05]  /*1a350*/  BRA `(.L_x_8479) ;  /* 0xffffffac001c7947 */ /* 0x000fea000383ffff */
.L_x_8409:
[----:B0-----:R0:W1:Y:S02]  /*1a360*/  SYNCS.PHASECHK.TRANS64.TRYWAIT P0, [R22+URZ+0x38840], R0 ;  /* 0x03884000160075a7 */ /* 0x001064000800017f */
[----:B-1----:R-:W-:Y:S05]  /*1a370*/  @!P0 NANOSLEEP.SYNCS 0x989680 ;  /* 0x009896800000895d */ /* 0x002fea0003900000 */
[----:B------:R-:W1:Y:S02]  /*1a380*/  @!P0 SYNCS.PHASECHK.TRANS64 P0, [R22+URZ+0x38840], R0 ;  /* 0x03884000160085a7 */ /* 0x000e64000800007f */
[----:B-1----:R-:W-:Y:S05]  /*1a390*/  @!P0 BRA `(.L_x_8409) ;  /* 0xfffffffc00f08947 */ /* 0x002fea000383ffff */
[----:B------:R-:W-:Y:S05]  /*1a3a0*/  BRA `(.L_x_8480) ;  /* 0xffffffb000187947 */ /* 0x000fea000383ffff */
.L_x_8410:
        /* <DEDUP_REMOVED lines=8> */
.L_x_8482:
[----:B------:R-:W-:Y:S05]  /*1a430*/  BSYNC B0 ;  /* 0x0000000000007941 */ /* 0x000fea0003800000 */
.L_x_8481:
        /* <DEDUP_REMOVED lines=9> */
.L_x_8483:
[----:B------:R-:W-:Y:S02]  /*1a4d0*/  IMAD.MOV.U32 R13, RZ, RZ, R5 ;  /* 0x000000ffff0d7224 */ /* 0x000fe400078e0005 */
[----:B------:R-:W-:Y:S02]  /*1a4e0*/  IMAD.MOV.U32 R12, RZ, RZ, 0x1 ;  /* 0x00000001ff0c7424 */ /* 0x000fe400078e00ff */
[----:B------:R-:W-:-:S07]  /*1a4f0*/  IMAD.MOV.U32 R3, RZ, RZ, R14 ;  /* 0x000000ffff037224 */ /* 0x000fce00078e000e */
[----:B------:R-:W-:Y:S05]  /*1a500*/  WARPSYNC.COLLECTIVE R15, `(.L_x_8484) ;  /* 0x000000000f087348 */ /* 0x000fea0003c00000 */
[----:B------:R0:W1:Y:S02]  /*1a510*/  SHFL.IDX P6, R14, R13, R12, R11 ;  /* 0x0000000c0d0e7389 */ /* 0x00006400000c000b */
[----:B01----:R-:W-:Y:S01]  /*1a520*/  ENDCOLLECTIVE ;  /* 0x000000000000791b */ /* 0x003fe20003800000 */
.L_x_8484:
        /* <DEDUP_REMOVED lines=15> */
.L_x_8485:
[----:B------:R-:W-:Y:S02]  /*1a620*/  @P0 IMAD R6, R4, 0x2, R17 ;  /* 0x0000000204060824 */ /* 0x000fe400078e0211 */
[----:B------:R-:W-:Y:S02]  /*1a630*/  IMAD.MOV.U32 R13, RZ, RZ, R5 ;  /* 0x000000ffff0d7224 */ /* 0x000fe400078e0005 */
[----:B------:R-:W-:Y:S02]  /*1a640*/  IMAD.MOV.U32 R12, RZ, RZ, 0x2 ;  /* 0x00000002ff0c7424 */ /* 0x000fe400078e00ff */
[----:B------:R-:W-:-:S07]  /*1a650*/  IMAD.MOV.U32 R3, RZ, RZ, R14 ;  /* 0x000000ffff037224 */ /* 0x000fce00078e000e */
[----:B------:R-:W-:Y:S05]  /*1a660*/  WARPSYNC.COLLECTIVE R15, `(.L_x_8486) ;  /* 0x000000000f087348 */ /* 0x000fea0003c00000 */
[----:B------:R0:W1:Y:S02]  /*1a670*/  SHFL.IDX P6, R14, R13, R12, R11 ;  /* 0x0000000c0d0e7389 */ /* 0x00006400000c000b */
[----:B01----:R-:W-:Y:S01]  /*1a680*/  ENDCOLLECTIVE ;  /* 0x000000000000791b */ /* 0x003fe20003800000 */
.L_x_8486:
        /* <DEDUP_REMOVED lines=15> */
.L_x_8487:
[----:B------:R-:W-:Y:S02]  /*1a780*/  @P0 IMAD R6, R4, 0x2, R17 ;  /* 0x0000000204060824 */ /* 0x000fe400078e0211 */
[----:B------:R-:W-:Y:S02]  /*1a790*/  IMAD.MOV.U32 R13, RZ, RZ, R5 ;  /* 0x000000ffff0d7224 */ /* 0x000fe400078e0005 */
[----:B------:R-:W-:Y:S02]  /*1a7a0*/  IMAD.MOV.U32 R12, RZ, RZ, 0x3 ;  /* 0x00000003ff0c7424 */ /* 0x000fe400078e00ff */
[----:B------:R-:W-:-:S07]  /*1a7b0*/  IMAD.MOV.U32 R3, RZ, RZ, R14 ;  /* 0x000000ffff037224 */ /* 0x000fce00078e000e */
[----:B------:R-:W-:Y:S05]  /*1a7c0*/  WARPSYNC.COLLECTIVE R15, `(.L_x_8488) ;  /* 0x000000000f087348 */ /* 0x000fea0003c00000 */
[----:B------:R0:W1:Y:S02]  /*1a7d0*/  SHFL.IDX P6, R14, R13, R12, R11 ;  /* 0x0000000c0d0e7389 */ /* 0x00006400000c000b */
[----:B01----:R-:W-:Y:S01]  /*1a7e0*/  ENDCOLLECTIVE ;  /* 0x000000000000791b */ /* 0x003fe20003800000 */
.L_x_8488:
        /* <DEDUP_REMOVED lines=10> */
.L_x_8489:
[----:B------:R-:W-:Y:S01]  /*1a890*/  @!PT LDS RZ, [RZ] ;  /* 0x00000000fffff984 */ /* 0x000fe20000000800 */
[----:B------:R-:W-:Y:S01]  /*1a8a0*/  @!PT LDS RZ, [RZ] ;  /* 0x00000000fffff984 */ /* 0x000fe20000000800 */
[----:B------:R-:W-:Y:S01]  /*1a8b0*/  @!PT LDS RZ, [RZ] ;  /* 0x00000000fffff984 */ /* 0x000fe20000000800 */
[----:B------:R0:W-:Y:S01]  /*1a8c0*/  @P0 LDGSTS.E.BYPASS.LTC128B.128 [R6+0x23400], desc[UR42][R2.64], !P2 ;  /* 0x2340000002060fae */ /* 0x0001e2000d101d6a */
[----:B------:R-:W-:Y:S01]  /*1a8d0*/  IMAD.MOV.U32 R0, RZ, RZ, R14 ;  /* 0x000000ffff007224 */ /* 0x000fe200078e000e */
[----:B------:R-:W-:Y:S06]  /*1a8e0*/  BRA `(.L_x_8490) ;  /* 0xffffffac00cc7947 */ /* 0x000fec000383ffff */
.L_x_8415:
        /* <DEDUP_REMOVED lines=10> */
.L_x_8491:
        /* <DEDUP_REMOVED lines=9> */
.L_x_8492:
[----:B------:R-:W-:Y:S02]  /*1aa20*/  IMAD.MOV.U32 R13, RZ, RZ, R2 ;  /* 0x000000ffff0d7224 */ /* 0x000fe400078e0002 */
[----:B------:R-:W-:Y:S02]  /*1aa30*/  IMAD.MOV.U32 R12, RZ, RZ, 0x1 ;  /* 0x00000001ff0c7424 */ /* 0x000fe400078e00ff */
[----:B------:R-:W-:-:S07]  /*1aa40*/  IMAD.MOV.U32 R5, RZ, RZ, R14 ;  /* 0x000000ffff057224 */ /* 0x000fce00078e000e */
[----:B------:R-:W-:Y:S05]  /*1aa50*/  WARPSYNC.COLLECTIVE R15, `(.L_x_8493) ;  /* 0x000000000f087348 */ /* 0x000fea0003c00000 */
[----:B------:R0:W1:Y:S02]  /*1aa60*/  SHFL.IDX P6, R14, R13, R12, R11 ;  /* 0x0000000c0d0e7389 */ /* 0x00006400000c000b */
[----:B01----:R-:W-:Y:S01]  /*1aa70*/  ENDCOLLECTIVE ;  /* 0x000000000000791b */ /* 0x003fe20003800000 */
.L_x_8493:
        /* <DEDUP_REMOVED lines=15> */
.L_x_8494:
        /* <DEDUP_REMOVED lines=8> */
.L_x_8495:
        /* <DEDUP_REMOVED lines=16> */
.L_x_8496:
[----:B------:R-:W-:Y:S01]  /*1acf0*/  @P2 LOP3.LUT R16, R16, 0x40, RZ, 0xfc, !PT ;  /* 0x0000004010102812 */ /* 0x000fe200078efcff */
[----:B------:R-:W-:Y:S02]  /*1ad00*/  IMAD.MOV.U32 R13, RZ, RZ, R2 ;  /* 0x000000ffff0d7224 */ /* 0x000fe400078e0002 */
[----:B------:R-:W-:Y:S02]  /*1ad10*/  IMAD.MOV.U32 R12, RZ, RZ, 0x3 ;  /* 0x00000003ff0c7424 */ /* 0x000fe400078e00ff */
[----:B------:R-:W-:-:S07]  /*1ad20*/  IMAD.MOV.U32 R5, RZ, RZ, R14 ;  /* 0x000000ffff057224 */ /* 0x000fce00078e000e */
[----:B------:R-:W-:Y:S05]  /*1ad30*/  WARPSYNC.COLLECTIVE R15, `(.L_x_8497) ;  /* 0x000000000f087348 */ /* 0x000fea0003c00000 */
[----:B------:R0:W1:Y:S02]  /*1ad40*/  SHFL.IDX P6, R14, R13, R12, R11 ;  /* 0x0000000c0d0e7389 */ /* 0x00006400000c000b */
[----:B01----:R-:W-:Y:S01]  /*1ad50*/  ENDCOLLECTIVE ;  /* 0x000000000000791b */ /* 0x003fe20003800000 */
.L_x_8497:
        /* <DEDUP_REMOVED lines=14> */
.L_x_8498:
[----:B------:R-:W-:Y:S01]  /*1ae40*/  IMAD.MOV.U32 R0, RZ, RZ, R14 ;  /* 0x000000ffff007224 */ /* 0x000fe200078e000e */
[----:B------:R-:W-:Y:S06]  /*1ae50*/  BRA `(.L_x_8499) ;  /* 0xffffffb000d07947 */ /* 0x000fec000383ffff */
.L_x_8419:
        /* <DEDUP_REMOVED lines=47> */
.L_x_8501:
[----:B------:R-:W-:Y:S05]  /*1b150*/  BSYNC B0 ;  /* 0x0000000000007941 */ /* 0x000fea0003800000 */
.L_x_8500:
        /* <DEDUP_REMOVED lines=11> */
.L_x_8502:
        /* <DEDUP_REMOVED lines=39> */
.L_x_8503:
[----:B------:R-:W-:Y:S02]  /*1b480*/  IMAD.MOV.U32 R13, RZ, RZ, R0 ;  /* 0x000000ffff0d7224 */ /* 0x000fe400078e0000 */
[----:B------:R-:W-:-:S07]  /*1b490*/  IMAD.MOV.U32 R7, RZ, RZ, R14 ;  /* 0x000000ffff077224 */ /* 0x000fce00078e000e */
[----:B------:R-:W-:Y:S05]  /*1b4a0*/  WARPSYNC.COLLECTIVE R15, `(.L_x_8504) ;  /* 0x000000000f087348 */ /* 0x000fea0003c00000 */
[----:B------:R0:W1:Y:S02]  /*1b4b0*/  SHFL.IDX P6, R14, R13, R12, R11 ;  /* 0x0000000c0d0e7389 */ /* 0x00006400000c000b */
[----:B01----:R-:W-:Y:S01]  /*1b4c0*/  ENDCOLLECTIVE ;  /* 0x000000000000791b */ /* 0x003fe20003800000 */
.L_x_8504:
        /* <DEDUP_REMOVED lines=33> */
.L_x_8505:
[----:B------:R-:W-:Y:S02]  /*1b6e0*/  IMAD.MOV.U32 R13, RZ, RZ, R0 ;  /* 0x000000ffff0d7224 */ /* 0x000fe400078e0000 */
[----:B------:R-:W-:-:S07]  /*1b6f0*/  IMAD.MOV.U32 R7, RZ, RZ, R14 ;  /* 0x000000ffff077224 */ /* 0x000fce00078e000e */
[----:B------:R-:W-:Y:S05]  /*1b700*/  WARPSYNC.COLLECTIVE R15, `(.L_x_8506) ;  /* 0x000000000f087348 */ /* 0x000fea0003c00000 */
[----:B------:R0:W1:Y:S02]  /*1b710*/  SHFL.IDX P6, R14, R13, R12, R11 ;  /* 0x0000000c0d0e7389 */ /* 0x00006400000c000b */
[----:B01----:R-:W-:Y:S01]  /*1b720*/  ENDCOLLECTIVE ;  /* 0x000000000000791b */ /* 0x003fe20003800000 */
.L_x_8506:
        /* <DEDUP_REMOVED lines=27> */
.L_x_8507:
[----:B------:R-:W-:Y:S02]  /*1b8e0*/  IMAD.MOV.U32 R13, RZ, RZ, R0 ;  /* 0x000000ffff0d7224 */ /* 0x000fe400078e0000 */
[----:B------:R-:W-:-:S07]  /*1b8f0*/  IMAD.MOV.U32 R6, RZ, RZ, R14 ;  /* 0x000000ffff067224 */ /* 0x000fce00078e000e */
[----:B------:R-:W-:Y:S05]  /*1b900*/  WARPSYNC.COLLECTIVE R15, `(.L_x_8508) ;  /* 0x000000000f087348 */ /* 0x000fea0003c00000 */
[----:B------:R0:W1:Y:S02]  /*1b910*/  SHFL.IDX P6, R14, R13, R12, R11 ;  /* 0x0000000c0d0e7389 */ /* 0x00006400000c000b */
[----:B01----:R-:W-:Y:S01]  /*1b920*/  ENDCOLLECTIVE ;  /* 0x000000000000791b */ /* 0x003fe20003800000 */
.L_x_8508:
[----:B------:R-:W-:Y:S01]  /*1b930*/  IMAD.MOV.U32 R0, RZ, RZ, R14 ;  /* 0x000000ffff007224 */ /* 0x000fe200078e000e */
[----:B------:R-:W-:Y:S06]  /*1b940*/  BRA `(.L_x_8509) ;  /* 0xffffffb400447947 */ /* 0x000fec000383ffff */
.L_x_8424:
[----:B0-----:R0:W1:Y:S02]  /*1b950*/  SYNCS.PHASECHK.TRANS64.TRYWAIT P0, [R17+URZ+0x38820], R0 ;  /* 0x03882000110075a7 */ /* 0x001064000800017f */
[----:B-1----:R-:W-:Y:S05]  /*1b960*/  @!P0 NANOSLEEP.SYNCS 0x989680 ;  /* 0x009896800000895d */ /* 0x002fea0003900000 */
[----:B------:R-:W1:Y:S02]  /*1b970*/  @!P0 SYNCS.PHASECHK.TRANS64 P0, [R17+URZ+0x38820], R0 ;  /* 0x03882000110085a7 */ /* 0x000e64000800007f */
[----:B-1----:R-:W-:Y:S05]  /*1b980*/  @!P0 BRA `(.L_x_8424) ;  /* 0xfffffffc00f08947 */ /* 0x002fea000383ffff */
[----:B------:R-:W-:Y:S05]  /*1b990*/  BRA `(.L_x_8510) ;  /* 0xffffffb400e07947 */ /* 0x000fea000383ffff */
.L_x_8427:
[----:B0-----:R0:W1:Y:S02]  /*1b9a0*/  SYNCS.PHASECHK.TRANS64.TRYWAIT P0, [R22+URZ+0x38860], R0 ;  /* 0x03886000160075a7 */ /* 0x001064000800017f */
[----:B-1----:R-:W-:Y:S05]  /*1b9b0*/  @!P0 NANOSLEEP.SYNCS 0x989680 ;  /* 0x009896800000895d */ /* 0x002fea0003900000 */
[----:B------:R-:W1:Y:S02]  /*1b9c0*/  @!P0 SYNCS.PHASECHK.TRANS64 P0, [R22+URZ+0x38860], R0 ;  /* 0x03886000160085a7 */ /* 0x000e64000800007f */
[----:B-1----:R-:W-:Y:S05]  /*1b9d0*/  @!P0 BRA `(.L_x_8427) ;  /* 0xfffffffc00f08947 */ /* 0x002fea000383ffff */
[----:B------:R-:W-:Y:S05]  /*1b9e0*/  BRA `(.L_x_8511) ;  /* 0xffffffb400f07947 */ /* 0x000fea000383ffff */
.L_x_8428:
        /* <DEDUP_REMOVED lines=8> */
.L_x_8513:
[----:B------:R-:W-:Y:S05]  /*1ba70*/  BSYNC B0 ;  /* 0x0000000000007941 */ /* 0x000fea0003800000 */
.L_x_8512:
        /* <DEDUP_REMOVED lines=15> */
.L_x_8514:
        /* <DEDUP_REMOVED lines=39> */
.L_x_8515:
[----:B------:R-:W-:Y:S02]  /*1bde0*/  IMAD.MOV.U32 R13, RZ, RZ, R4 ;  /* 0x000000ffff0d7224 */ /* 0x000fe400078e0004 */
[----:B------:R-:W-:-:S07]  /*1bdf0*/  IMAD.MOV.U32 R3, RZ, RZ, R14 ;  /* 0x000000ffff037224 */ /* 0x000fce00078e000e */
[----:B------:R-:W-:Y:S05]  /*1be00*/  WARPSYNC.COLLECTIVE R15, `(.L_x_8516) ;  /* 0x000000000f087348 */ /* 0x000fea0003c00000 */
[----:B------:R0:W1:Y:S02]  /*1be10*/  SHFL.IDX P6, R14, R13, R12, R11 ;  /* 0x0000000c0d0e7389 */ /* 0x00006400000c000b */
[----:B01----:R-:W-:Y:S01]  /*1be20*/  ENDCOLLECTIVE ;  /* 0x000000000000791b */ /* 0x003fe20003800000 */
.L_x_8516:
        /* <DEDUP_REMOVED lines=29> */
.L_x_8517:
[----:B------:R-:W-:Y:S02]  /*1c000*/  IMAD.MOV.U32 R13, RZ, RZ, R4 ;  /* 0x000000ffff0d7224 */ /* 0x000fe400078e0004 */
[----:B------:R-:W-:-:S07]  /*1c010*/  IMAD.MOV.U32 R7, RZ, RZ, R14 ;  /* 0x000000ffff077224 */ /* 0x000fce00078e000e */
[----:B------:R-:W-:Y:S05]  /*1c020*/  WARPSYNC.COLLECTIVE R15, `(.L_x_8518) ;  /* 0x000000000f087348 */ /* 0x000fea0003c00000 */
[----:B------:R0:W1:Y:S02]  /*1c030*/  SHFL.IDX P6, R14, R13, R12, R11 ;  /* 0x0000000c0d0e7389 */ /* 0x00006400000c000b */
[----:B01----:R-:W-:Y:S01]  /*1c040*/  ENDCOLLECTIVE ;  /* 0x000000000000791b */ /* 0x003fe20003800000 */
.L_x_8518:
        /* <DEDUP_REMOVED lines=29> */
.L_x_8519:
[----:B------:R-:W-:Y:S02]  /*1c220*/  IMAD.MOV.U32 R13, RZ, RZ, R4 ;  /* 0x000000ffff0d7224 */ /* 0x000fe400078e0004 */
[----:B------:R-:W-:-:S07]  /*1c230*/  IMAD.MOV.U32 R6, RZ, RZ, R14 ;  /* 0x000000ffff067224 */ /* 0x000fce00078e000e */
[----:B------:R-:W-:Y:S05]  /*1c240*/  WARPSYNC.COLLECTIVE R15, `(.L_x_8520) ;  /* 0x000000000f087348 */ /* 0x000fea0003c00000 */
[----:B------:R0:W1:Y:S02]  /*1c250*/  SHFL.IDX P6, R14, R13, R12, R11 ;  /* 0x0000000c0d0e7389 */ /* 0x00006400000c000b */
[----:B01----:R-:W-:Y:S01]  /*1c260*/  ENDCOLLECTIVE ;  /* 0x000000000000791b */ /* 0x003fe20003800000 */
.L_x_8520:
[----:B------:R-:W-:Y:S01]  /*1c270*/  IMAD.MOV.U32 R2, RZ, RZ, R14 ;  /* 0x000000ffff027224 */ /* 0x000fe200078e000e */
[----:B------:R-:W-:Y:S06]  /*1c280*/  BRA `(.L_x_8521) ;  /* 0xffffffb4007c7947 */ /* 0x000fec000383ffff */
.L_x_8435:
[----:B0-----:R0:W1:Y:S02]  /*1c290*/  SYNCS.PHASECHK.TRANS64.TRYWAIT P0, [R6+URZ+0x38840], R20 ;  /* 0x03884014060075a7 */ /* 0x001064000800017f */
[----:B-1----:R-:W-:Y:S05]  /*1c2a0*/  @!P0 NANOSLEEP.SYNCS 0x989680 ;  /* 0x009896800000895d */ /* 0x002fea0003900000 */
[----:B------:R-:W1:Y:S02]  /*1c2b0*/  @!P0 SYNCS.PHASECHK.TRANS64 P0, [R6+URZ+0x38840], R20 ;  /* 0x03884014060085a7 */ /* 0x000e64000800007f */
[----:B-1----:R-:W-:Y:S05]  /*1c2c0*/  @!P0 BRA `(.L_x_8435) ;  /* 0xfffffffc00f08947 */ /* 0x002fea000383ffff */
[----:B------:R-:W-:Y:S05]  /*1c2d0*/  BRA `(.L_x_8522) ;  /* 0xffffffbc00107947 */ /* 0x000fea000383ffff */
.L_x_8436:
        /* <DEDUP_REMOVED lines=8> */
.L_x_8524:
[----:B------:R-:W-:Y:S05]  /*1c360*/  BSYNC B1 ;  /* 0x0000000000017941 */ /* 0x000fea0003800000 */
.L_x_8523:
        /* <DEDUP_REMOVED lines=9> */
.L_x_8525:
[----:B------:R-:W-:Y:S02]  /*1c400*/  IMAD.MOV.U32 R13, RZ, RZ, R25 ;  /* 0x000000ffff0d7224 */ /* 0x000fe400078e0019 */
[----:B------:R-:W-:Y:S02]  /*1c410*/  IMAD.MOV.U32 R12, RZ, RZ, 0x1 ;  /* 0x00000001ff0c7424 */ /* 0x000fe400078e00ff */
[----:B------:R-:W-:-:S07]  /*1c420*/  IMAD.MOV.U32 R2, RZ, RZ, R14 ;  /* 0x000000ffff027224 */ /* 0x000fce00078e000e */
[----:B------:R-:W-:Y:S05]  /*1c430*/  WARPSYNC.COLLECTIVE R15, `(.L_x_8526) ;  /* 0x000000000f087348 */ /* 0x000fea0003c00000 */
[----:B------:R0:W1:Y:S02]  /*1c440*/  SHFL.IDX P6, R14, R13, R12, R11 ;  /* 0x0000000c0d0e7389 */ /* 0x00006400000c000b */
[----:B01----:R-:W-:Y:S01]  /*1c450*/  ENDCOLLECTIVE ;  /* 0x000000000000791b */ /* 0x003fe20003800000 */
.L_x_8526:
        /* <DEDUP_REMOVED lines=11> */
.L_x_8527:
[----:B------:R-:W-:Y:S02]  /*1c510*/  IMAD.MOV.U32 R13, RZ, RZ, R25 ;  /* 0x000000ffff0d7224 */ /* 0x000fe400078e0019 */
[----:B------:R-:W-:Y:S02]  /*1c520*/  IMAD.MOV.U32 R12, RZ, RZ, 0x2 ;  /* 0x00000002ff0c7424 */ /* 0x000fe400078e00ff */
[----:B------:R-:W-:-:S07]  /*1c530*/  IMAD.MOV.U32 R2, RZ, RZ, R14 ;  /* 0x000000ffff027224 */ /* 0x000fce00078e000e */
[----:B------:R-:W-:Y:S05]  /*1c540*/  WARPSYNC.COLLECTIVE R15, `(.L_x_8528) ;  /* 0x000000000f087348 */ /* 0x000fea0003c00000 */
[----:B------:R0:W1:Y:S02]  /*1c550*/  SHFL.IDX P6, R14, R13, R12, R11 ;  /* 0x0000000c0d0e7389 */ /* 0x00006400000c000b */
[----:B01----:R-:W-:Y:S01]  /*1c560*/  ENDCOLLECTIVE ;  /* 0x000000000000791b */ /* 0x003fe20003800000 */
.L_x_8528:
        /* <DEDUP_REMOVED lines=11> */
.L_x_8529:
[----:B------:R-:W-:Y:S02]  /*1c620*/  IMAD.MOV.U32 R13, RZ, RZ, R25 ;  /* 0x000000ffff0d7224 */ /* 0x000fe400078e0019 */
[----:B------:R-:W-:Y:S02]  /*1c630*/  IMAD.MOV.U32 R12, RZ, RZ, 0x3 ;  /* 0x00000003ff0c7424 */ /* 0x000fe400078e00ff */
[----:B------:R-:W-:-:S07]  /*1c640*/  IMAD.MOV.U32 R2, RZ, RZ, R14 ;  /* 0x000000ffff027224 */ /* 0x000fce00078e000e */
[----:B------:R-:W-:Y:S05]  /*1c650*/  WARPSYNC.COLLECTIVE R15, `(.L_x_8530) ;  /* 0x000000000f087348 */ /* 0x000fea0003c00000 */
[----:B------:R0:W1:Y:S02]  /*1c660*/  SHFL.IDX P6, R14, R13, R12, R11 ;  /* 0x0000000c0d0e7389 */ /* 0x00006400000c000b */
[----:B01----:R-:W-:Y:S01]  /*1c670*/  ENDCOLLECTIVE ;  /* 0x000000000000791b */ /* 0x003fe20003800000 */
.L_x_8530:
        /* <DEDUP_REMOVED lines=11> */
.L_x_8531:
[----:B------:R-:W-:Y:S01]  /*1c730*/  IMAD.MOV.U32 R2, RZ, RZ, R14 ;  /* 0x000000ffff027224 */ /* 0x000fe200078e000e */
[----:B------:R-:W-:Y:S06]  /*1c740*/  BRA `(.L_x_8532) ;  /* 0xffffffb800987947 */ /* 0x000fec000383ffff */
.L_x_8441:
[----:B---3--:R3:W4:Y:S02]  /*1c750*/  SYNCS.PHASECHK.TRANS64.TRYWAIT P0, [R6+URZ+0x38860], R20 ;  /* 0x03886014060075a7 */ /* 0x008724000800017f */
[----:B----4-:R-:W-:Y:S05]  /*1c760*/  @!P0 NANOSLEEP.SYNCS 0x989680 ;  /* 0x009896800000895d */ /* 0x010fea0003900000 */
[----:B------:R-:W4:Y:S02]  /*1c770*/  @!P0 SYNCS.PHASECHK.TRANS64 P0, [R6+URZ+0x38860], R20 ;  /* 0x03886014060085a7 */ /* 0x000f24000800007f */
[----:B----4-:R-:W-:Y:S05]  /*1c780*/  @!P0 BRA `(.L_x_8441) ;  /* 0xfffffffc00f08947 */ /* 0x010fea000383ffff */
[----:B------:R-:W-:Y:S05]  /*1c790*/  BRA `(.L_x_8533) ;  /* 0xffffffb800e87947 */ /* 0x000fea000383ffff */
.L_x_8442:
        /* <DEDUP_REMOVED lines=8> */
.L_x_8535:
[----:B------:R-:W-:Y:S05]  /*1c820*/  BSYNC B1 ;  /* 0x0000000000017941 */ /* 0x000fea0003800000 */
.L_x_8534:
        /* <DEDUP_REMOVED lines=13> */
.L_x_8536:
        /* <DEDUP_REMOVED lines=17> */
.L_x_8537:
        /* <DEDUP_REMOVED lines=16> */
.L_x_8538:
        /* <DEDUP_REMOVED lines=19> */
.L_x_8539:
        /* <DEDUP_REMOVED lines=14> */
.L_x_8540:
        /* <DEDUP_REMOVED lines=16> */
.L_x_8541:
        /* <DEDUP_REMOVED lines=14> */
.L_x_8542:
[----:B------:R-:W-:Y:S05]  /*1cf00*/  BRA `(.L_x_8543) ;  /* 0xffffffb8004c7947 */ /* 0x000fea000383ffff */
.L_x_8450:
        /* <DEDUP_REMOVED lines=8> */
.L_x_8545:
[----:B------:R-:W-:Y:S05]  /*1cf90*/  BSYNC B0 ;  /* 0x0000000000007941 */ /* 0x000fea0003800000 */
.L_x_8544:
        /* <DEDUP_REMOVED lines=9> */
.L_x_8546:
        /* <DEDUP_REMOVED lines=23> */
.L_x_8547:
[----:B------:R-:W-:Y:S01]  /*1d1a0*/  IMAD.MOV.U32 R12, RZ, RZ, 0x2 ;  /* 0x00000002ff0c7424 */ /* 0x000fe200078e00ff */
[----:B------:R-:W-:-:S05]  /*1d1b0*/  SEL R4, R14, RZ, P1 ;  /* 0x000000ff0e047207 */ /* 0x000fca0000800000 */
[----:B------:R-:W-:-:S04]  /*1d1c0*/  IMAD.IADD R4, R13, 0x1, R4 ;  /* 0x000000010d047824 */ /* 0x000fc800078e0204 */
[----:B------:R-:W-:-:S07]  /*1d1d0*/  IMAD.MOV.U32 R13, RZ, RZ, R4 ;  /* 0x000000ffff0d7224 */ /* 0x000fce00078e0004 */
[----:B------:R-:W-:Y:S05]  /*1d1e0*/  WARPSYNC.COLLECTIVE R15, `(.L_x_8548) ;  /* 0x000000000f087348 */ /* 0x000fea0003c00000 */
[----:B------:R0:W1:Y:S02]  /*1d1f0*/  SHFL.UP P6, R14, R13, R12, R11 ;  /* 0x0400000c0d0e7389 */ /* 0x00006400000c000b */
[----:B01----:R-:W-:Y:S01]  /*1d200*/  ENDCOLLECTIVE ;  /* 0x000000000000791b */ /* 0x003fe20003800000 */
.L_x_8548:
[----:B------:R-:W-:Y:S01]  /*1d210*/  IMAD.MOV.U32 R12, RZ, RZ, 0x4 ;  /* 0x00000004ff0c7424 */ /* 0x000fe200078e00ff */
[----:B------:R-:W-:-:S05]  /*1d220*/  SEL R3, R14, RZ, P2 ;  /* 0x000000ff0e037207 */ /* 0x000fca0001000000 */
[----:B------:R-:W-:-:S04]  /*1d230*/  IMAD.IADD R2, R4, 0x1, R3 ;  /* 0x0000000104027824 */ /* 0x000fc800078e0203 */
[----:B------:R-:W-:-:S07]  /*1d240*/  IMAD.MOV.U32 R13, RZ, RZ, R2 ;  /* 0x000000ffff0d7224 */ /* 0x000fce00078e0002 */
[----:B------:R-:W-:Y:S05]  /*1d250*/  WARPSYNC.COLLECTIVE R15, `(.L_x_8549) ;  /* 0x000000000f087348 */ /* 0x000fea0003c00000 */
[----:B------:R0:W1:Y:S02]  /*1d260*/  SHFL.UP P6, R14, R13, R12, R11 ;  /* 0x0400000c0d0e7389 */ /* 0x00006400000c000b */
[----:B01----:R-:W-:Y:S01]  /*1d270*/  ENDCOLLECTIVE ;  /* 0x000000000000791b */ /* 0x003fe20003800000 */
.L_x_8549:
[----:B------:R-:W-:Y:S01]  /*1d280*/  IMAD.MOV.U32 R12, RZ, RZ, 0x8 ;  /* 0x00000008ff0c7424 */ /* 0x000fe200078e00ff */
[----:B------:R-:W-:-:S05]  /*1d290*/  SEL R3, R14, RZ, P3 ;  /* 0x000000ff0e037207 */ /* 0x000fca0001800000 */
[----:B------:R-:W-:-:S04]  /*1d2a0*/  IMAD.IADD R3, R2, 0x1, R3 ;  /* 0x0000000102037824 */ /* 0x000fc800078e0203 */
[----:B------:R-:W-:-:S07]  /*1d2b0*/  IMAD.MOV.U32 R13, RZ, RZ, R3 ;  /* 0x000000ffff0d7224 */ /* 0x000fce00078e0003 */
[----:B------:R-:W-:Y:S05]  /*1d2c0*/  WARPSYNC.COLLECTIVE R15, `(.L_x_8550) ;  /* 0x000000000f087348 */ /* 0x000fea0003c00000 */
[----:B------:R0:W1:Y:S02]  /*1d2d0*/  SHFL.UP P6, R14, R13, R12, R11 ;  /* 0x0400000c0d0e7389 */ /* 0x00006400000c000b */
[----:B01----:R-:W-:Y:S01]  /*1d2e0*/  ENDCOLLECTIVE ;  /* 0x000000000000791b */ /* 0x003fe20003800000 */
.L_x_8550:
[----:B------:R-:W-:Y:S01]  /*1d2f0*/  IMAD.MOV.U32 R12, RZ, RZ, 0x10 ;  /* 0x00000010ff0c7424 */ /* 0x000fe200078e00ff */
[----:B------:R-:W-:-:S05]  /*1d300*/  SEL R4, R14, RZ, P4 ;  /* 0x000000ff0e047207 */ /* 0x000fca0002000000 */
[----:B------:R-:W-:-:S04]  /*1d310*/  IMAD.IADD R4, R3, 0x1, R4 ;  /* 0x0000000103047824 */ /* 0x000fc800078e0204 */
[----:B------:R-:W-:-:S07]  /*1d320*/  IMAD.MOV.U32 R13, RZ, RZ, R4 ;  /* 0x000000ffff0d7224 */ /* 0x000fce00078e0004 */
[----:B------:R-:W-:Y:S05]  /*1d330*/  WARPSYNC.COLLECTIVE R15, `(.L_x_8551) ;  /* 0x000000000f087348 */ /* 0x000fea0003c00000 */
[----:B------:R0:W1:Y:S02]  /*1d340*/  SHFL.UP P6, R14, R13, R12, R11 ;  /* 0x0400000c0d0e7389 */ /* 0x00006400000c000b */
[----:B01----:R-:W-:Y:S01]  /*1d350*/  ENDCOLLECTIVE ;  /* 0x000000000000791b */ /* 0x003fe20003800000 */
.L_x_8551:
        /* <DEDUP_REMOVED lines=8> */
.L_x_8552:
[----:B------:R-:W-:Y:S05]  /*1d3e0*/  BRA `(.L_x_8553) ;  /* 0xffffffb800e87947 */ /* 0x000fea000383ffff */
.L_x_8453:
[----:B------:R-:W-:Y:S01]  /*1d3f0*/  BSSY B0, `(.L_x_8554) ;  /* 0x0000007000007945 */ /* 0x000fe20003800000 */
[----:B------:R-:W-:Y:S02]  /*1d400*/  IMAD.MOV.U32 R12, RZ, RZ, 0x1 ;  /* 0x00000001ff0c7424 */ /* 0x000fe400078e00ff */
[----:B------:R-:W-:Y:S02]  /*1d410*/  IMAD.MOV.U32 R11, RZ, RZ, RZ ;  /* 0x000000ffff0b7224 */ /* 0x000fe400078e00ff */
[----:B------:R-:W-:-:S07]  /*1d420*/  IMAD.MOV.U32 R15, RZ, RZ, -0x1 ;  /* 0xffffffffff0f7424 */ /* 0x000fce00078e00ff */
[----:B------:R-:W-:Y:S05]  /*1d430*/  WARPSYNC.COLLECTIVE R15, `(.L_x_8555) ;  /* 0x000000000f087348 */ /* 0x000fea0003c00000 */
[----:B------:R0:W1:Y:S02]  /*1d440*/  SHFL.UP P6, R14, R13, R12, R11 ;  /* 0x0400000c0d0e7389 */ /* 0x00006400000c000b */
[----:B01----:R-:W-:Y:S01]  /*1d450*/  ENDCOLLECTIVE ;  /* 0x000000000000791b */ /* 0x003fe20003800000 */
.L_x_8555:
[----:B------:R-:W-:Y:S05]  /*1d460*/  BSYNC B0 ;  /* 0x0000000000007941 */ /* 0x000fea0003800000 */
.L_x_8554:
        /* <DEDUP_REMOVED lines=8> */
.L_x_8556:
[----:B------:R-:W-:Y:S01]  /*1d4f0*/  IMAD.MOV.U32 R12, RZ, RZ, 0x4 ;  /* 0x00000004ff0c7424 */ /* 0x000fe200078e00ff */
[----:B------:R-:W-:-:S05]  /*1d500*/  SEL R2, R14, RZ, P2 ;  /* 0x000000ff0e027207 */ /* 0x000fca0001000000 */
[----:B------:R-:W-:-:S04]  /*1d510*/  IMAD.IADD R2, R13, 0x1, R2 ;  /* 0x000000010d027824 */ /* 0x000fc800078e0202 */
[----:B------:R-:W-:-:S07]  /*1d520*/  IMAD.MOV.U32 R13, RZ, RZ, R2 ;  /* 0x000000ffff0d7224 */ /* 0x000fce00078e0002 */
[----:B------:R-:W-:Y:S05]  /*1d530*/  WARPSYNC.COLLECTIVE R15, `(.L_x_8557) ;  /* 0x000000000f087348 */ /* 0x000fea0003c00000 */
[----:B------:R0:W1:Y:S02]  /*1d540*/  SHFL.UP P6, R14, R13, R12, R11 ;  /* 0x0400000c0d0e7389 */ /* 0x00006400000c000b */
[----:B01----:R-:W-:Y:S01]  /*1d550*/  ENDCOLLECTIVE ;  /* 0x000000000000791b */ /* 0x003fe20003800000 */
.L_x_8557:
[----:B------:R-:W-:Y:S01]  /*1d560*/  IMAD.MOV.U32 R12, RZ, RZ, 0x8 ;  /* 0x00000008ff0c7424 */ /* 0x000fe200078e00ff */
[----:B------:R-:W-:-:S05]  /*1d570*/  SEL R3, R14, RZ, P3 ;  /* 0x000000ff0e037207 */ /* 0x000fca0001800000 */
[----:B------:R-:W-:-:S04]  /*1d580*/  IMAD.IADD R3, R2, 0x1, R3 ;  /* 0x0000000102037824 */ /* 0x000fc800078e0203 */
[----:B------:R-:W-:-:S07]  /*1d590*/  IMAD.MOV.U32 R13, RZ, RZ, R3 ;  /* 0x000000ffff0d7224 */ /* 0x000fce00078e0003 */
[----:B------:R-:W-:Y:S05]  /*1d5a0*/  WARPSYNC.COLLECTIVE R15, `(.L_x_8558) ;  /* 0x000000000f087348 */ /* 0x000fea0003c00000 */
[----:B------:R0:W1:Y:S02]  /*1d5b0*/  SHFL.UP P6, R14, R13, R12, R11 ;  /* 0x0400000c0d0e7389 */ /* 0x00006400000c000b */
[----:B01----:R-:W-:Y:S01]  /*1d5c0*/  ENDCOLLECTIVE ;  /* 0x000000000000791b */ /* 0x003fe20003800000 */
.L_x_8558:
[----:B------:R-:W-:Y:S01]  /*1d5d0*/  IMAD.MOV.U32 R12, RZ, RZ, 0x10 ;  /* 0x00000010ff0c7424 */ /* 0x000fe200078e00ff */
[----:B------:R-:W-:-:S05]  /*1d5e0*/  SEL R4, R14, RZ, P4 ;  /* 0x000000ff0e047207 */ /* 0x000fca0002000000 */
[----:B------:R-:W-:-:S04]  /*1d5f0*/  IMAD.IADD R4, R3, 0x1, R4 ;  /* 0x0000000103047824 */ /* 0x000fc800078e0204 */
[----:B------:R-:W-:-:S07]  /*1d600*/  IMAD.MOV.U32 R13, RZ, RZ, R4 ;  /* 0x000000ffff0d7224 */ /* 0x000fce00078e0004 */
[----:B------:R-:W-:Y:S05]  /*1d610*/  WARPSYNC.COLLECTIVE R15, `(.L_x_8559) ;  /* 0x000000000f087348 */ /* 0x000fea0003c00000 */
[----:B------:R0:W1:Y:S02]  /*1d620*/  SHFL.UP P6, R14, R13, R12, R11 ;  /* 0x0400000c0d0e7389 */ /* 0x00006400000c000b */
[----:B01----:R-:W-:Y:S01]  /*1d630*/  ENDCOLLECTIVE ;  /* 0x000000000000791b */ /* 0x003fe20003800000 */
.L_x_8559:
        /* <DEDUP_REMOVED lines=8> */
.L_x_8560:
[----:B------:R-:W-:Y:S05]  /*1d6c0*/  BRA `(.L_x_8561) ;  /* 0xffffffb800d47947 */ /* 0x000fea000383ffff */
.L_x_8455:
[----:B------:R-:W-:Y:S01]  /*1d6d0*/  BSSY B0, `(.L_x_8562) ;  /* 0x0000006000007945 */ /* 0x000fe20003800000 */
[----:B------:R-:W-:Y:S01]  /*1d6e0*/  PLOP3.LUT P6, PT, P6, PT, PT, 0x8, 0x0 ;  /* 0x000000000000781c */ /* 0x000fe200037ce170 */
[----:B------:R-:W-:-:S12]  /*1d6f0*/  IMAD.MOV.U32 R15, RZ, RZ, -0x1 ;  /* 0xffffffffff0f7424 */ /* 0x000fd800078e00ff */
[----:B0-----:R-:W-:Y:S05]  /*1d700*/  WARPSYNC.COLLECTIVE R15, `(.L_x_8563) ;  /* 0x000000000f087348 */ /* 0x001fea0003c00000 */
[----:B------:R-:W-:Y:S01]  /*1d710*/  VOTE.ANY R14, PT, P6 ;  /* 0x00000000000e7806 */ /* 0x000fe200030e0100 */
[----:B0-----:R-:W-:Y:S06]  /*1d720*/  ENDCOLLECTIVE ;  /* 0x000000000000791b */ /* 0x001fec0003800000 */
.L_x_8563:
[----:B------:R-:W-:Y:S05]  /*1d730*/  BSYNC B0 ;  /* 0x0000000000007941 */ /* 0x000fea0003800000 */
.L_x_8562:
        /* <DEDUP_REMOVED lines=8> */
.L_x_8564:
[----:B------:R-:W-:Y:S02]  /*1d7c0*/  IMAD.IADD R27, R12, 0x1, R27 ;  /* 0x000000010c1b7824 */ /* 0x000fe400078e021b */
[----:B------:R-:W-:Y:S02]  /*1d7d0*/  IMAD.MOV.U32 R13, RZ, RZ, R8 ;  /* 0x000000ffff0d7224 */ /* 0x000fe400078e0008 */
[----:B------:R-:W-:-:S07]  /*1d7e0*/  IMAD.MOV.U32 R25, RZ, RZ, R14 ;  /* 0x000000ffff197224 */ /* 0x000fce00078e000e */
[----:B------:R-:W-:Y:S05]  /*1d7f0*/  WARPSYNC.COLLECTIVE R15, `(.L_x_8565) ;  /* 0x000000000f087348 */ /* 0x000fea0003c00000 */
[----:B------:R0:W1:Y:S02]  /*1d800*/  SHFL.IDX P6, R14, R13, R12, R11 ;  /* 0x0000000c0d0e7389 */ /* 0x00006400000c000b */
[----:B01----:R-:W-:Y:S01]  /*1d810*/  ENDCOLLECTIVE ;  /* 0x000000000000791b */ /* 0x003fe20003800000 */
.L_x_8565:
[----:B------:R-:W-:Y:S01]  /*1d820*/  IMAD.MOV.U32 R8, RZ, RZ, R14 ;  /* 0x000000ffff087224 */ /* 0x000fe200078e000e */
[----:B------:R-:W-:Y:S06]  /*1d830*/  BRA `(.L_x_8566) ;  /* 0xffffffb800b87947 */ /* 0x000fec000383ffff */
.L_x_8457:
[----:B------:R-:W-:Y:S01]  /*1d840*/  BSSY B0, `(.L_x_8567) ;  /* 0x0000007000007945 */ /* 0x000fe20003800000 */
[----:B------:R-:W-:Y:S02]  /*1d850*/  IMAD.MOV.U32 R13, RZ, RZ, R3 ;  /* 0x000000ffff0d7224 */ /* 0x000fe400078e0003 */
[----:B------:R-:W-:Y:S02]  /*1d860*/  IMAD.MOV.U32 R11, RZ, RZ, 0x1f ;  /* 0x0000001fff0b7424 */ /* 0x000fe400078e00ff */
[----:B------:R-:W-:-:S07]  /*1d870*/  IMAD.MOV.U32 R15, RZ, RZ, -0x1 ;  /* 0xffffffffff0f7424 */ /* 0x000fce00078e00ff */
[----:B0-23--:R-:W-:Y:S05]  /*1d880*/  WARPSYNC.COLLECTIVE R15, `(.L_x_8568) ;  /* 0x000000000f087348 */ /* 0x00dfea0003c00000 */
[----:B------:R1:W4:Y:S02]  /*1d890*/  SHFL.IDX P6, R14, R13, R12, R11 ;  /* 0x0000000c0d0e7389 */ /* 0x00032400000c000b */
[----:B01234-:R-:W-:Y:S01]  /*1d8a0*/  ENDCOLLECTIVE ;  /* 0x000000000000791b */ /* 0x01ffe20003800000 */
.L_x_8568:
[----:B------:R-:W-:Y:S05]  /*1d8b0*/  BSYNC B0 ;  /* 0x0000000000007941 */ /* 0x000fea0003800000 */
.L_x_8567:
[----:B------:R-:W-:Y:S01]  /*1d8c0*/  IMAD.MOV.U32 R24, RZ, RZ, R14 ;  /* 0x000000ffff187224 */ /* 0x000fe200078e000e */
[----:B------:R-:W-:Y:S06]  /*1d8d0*/  BRA `(.L_x_8456) ;  /* 0xffffffb800a87947 */ /* 0x000fec000383ffff */
.L_x_8463:
[----:B0-----:R0:W1:Y:S02]  /*1d8e0*/  SYNCS.PHASECHK.TRANS64.TRYWAIT P0, [R5+URZ+0x38820], R0 ;  /* 0x03882000050075a7 */ /* 0x001064000800017f */
[----:B-1----:R-:W-:Y:S05]  /*1d8f0*/  @!P0 NANOSLEEP.SYNCS 0x989680 ;  /* 0x009896800000895d */ /* 0x002fea0003900000 */
[----:B------:R-:W1:Y:S02]  /*1d900*/  @!P0 SYNCS.PHASECHK.TRANS64 P0, [R5+URZ+0x38820], R0 ;  /* 0x03882000050085a7 */ /* 0x000e64000800007f */
[----:B-1----:R-:W-:Y:S05]  /*1d910*/  @!P0 BRA `(.L_x_8463) ;  /* 0xfffffffc00f08947 */ /* 0x002fea000383ffff */
[----:B------:R-:W-:Y:S05]  /*1d920*/  BRA `(.L_x_8569) ;  /* 0xffffffc400007947 */ /* 0x000fea000383ffff */
.L_x_8464:
        /* <DEDUP_REMOVED lines=11> */
.L_x_8571:
[----:B------:R-:W-:Y:S05]  /*1d9e0*/  BSYNC B0 ;  /* 0x0000000000007941 */ /* 0x000fea0003800000 */
.L_x_8570:
[----:B------:R-:W-:Y:S05]  /*1d9f0*/  BRA `(.L_x_8572) ;  /* 0xffffffc000e87947 */ /* 0x000fea000383ffff */
.L_x_8467:
[----:B------:R-:W-:Y:S01]  /*1da00*/  BSSY B1, `(.L_x_8573) ;  /* 0x0000006000017945 */ /* 0x000fe20003800000 */
[----:B------:R-:W-:-:S07]  /*1da10*/  IMAD.MOV.U32 R15, RZ, RZ, -0x1 ;  /* 0xffffffffff0f7424 */ /* 0x000fce00078e00ff */
[----:B0-234-:R-:W-:Y:S05]  /*1da20*/  WARPSYNC.COLLECTIVE R15, `(.L_x_8574) ;  /* 0x000000000f0c7348 */ /* 0x01dfea0003c00000 */
[----:B------:R-:W-:Y:S02]  /*1da30*/  ELECT P6, UR62, PT ;  /* 0x00000000003e782f */ /* 0x000fe400038c0000 */
[----:B------:R-:W-:Y:S01]  /*1da40*/  MOV R14, UR62 ;  /* 0x0000003e000e7c02 */ /* 0x000fe20008000f00 */
[----:B0-234-:R-:W-:Y:S10]  /*1da50*/  ENDCOLLECTIVE ;  /* 0x000000000000791b */ /* 0x01dff40003800000 */
.L_x_8574:
[----:B------:R-:W-:Y:S05]  /*1da60*/  BSYNC B1 ;  /* 0x0000000000017941 */ /* 0x000fea0003800000 */
.L_x_8573:
[----:B------:R-:W-:Y:S05]  /*1da70*/  BRA `(.L_x_8575) ;  /* 0xffffffc000e07947 */ /* 0x000fea000383ffff */
.L_x_8469:
[----:B0-----:R0:W1:Y:S02]  /*1da80*/  SYNCS.PHASECHK.TRANS64.TRYWAIT P1, [R3+URZ+0x38840], R2 ;  /* 0x03884002030075a7 */ /* 0x001064000802017f */
[----:B-1----:R-:W-:Y:S05]  /*1da90*/  @!P1 NANOSLEEP.SYNCS 0x989680 ;  /* 0x009896800000995d */ /* 0x002fea0003900000 */
[----:B------:R-:W1:Y:S02]  /*1daa0*/  @!P1 SYNCS.PHASECHK.TRANS64 P1, [R3+URZ+0x38840], R2 ;  /* 0x03884002030095a7 */ /* 0x000e64000802007f */
[----:B-1----:R-:W-:Y:S05]  /*1dab0*/  @!P1 BRA `(.L_x_8469) ;  /* 0xfffffffc00f09947 */ /* 0x002fea000383ffff */
[----:B------:R-:W-:Y:S05]  /*1dac0*/  BRA `(.L_x_8576) ;  /* 0xffffffc400007947 */ /* 0x000fea000383ffff */
.L_x_8471:
[----:B-1----:R1:W0:Y:S02]  /*1dad0*/  SYNCS.PHASECHK.TRANS64.TRYWAIT P1, [R5+URZ+0x38840], R0 ;  /* 0x03884000050075a7 */ /* 0x002224000802017f */
[----:B0-----:R-:W-:Y:S05]  /*1dae0*/  @!P1 NANOSLEEP.SYNCS 0x989680 ;  /* 0x009896800000995d */ /* 0x001fea0003900000 */
[----:B------:R-:W0:Y:S02]  /*1daf0*/  @!P1 SYNCS.PHASECHK.TRANS64 P1, [R5+URZ+0x38840], R0 ;  /* 0x03884000050095a7 */ /* 0x000e24000802007f */
[----:B0-----:R-:W-:Y:S05]  /*1db00*/  @!P1 BRA `(.L_x_8471) ;  /* 0xfffffffc00f09947 */ /* 0x001fea000383ffff */
[----:B------:R-:W-:Y:S05]  /*1db10*/  BRA `(.L_x_8577) ;  /* 0xffffffc4000c7947 */ /* 0x000fea000383ffff */
.L_x_8473:
[----:B------:R0:W0:Y:S02]  /*1db20*/  SYNCS.PHASECHK.TRANS64.TRYWAIT P1, [R3+URZ+0x38860], R2 ;  /* 0x03886002030075a7 */ /* 0x000024000802017f */
[----:B0-----:R-:W-:Y:S05]  /*1db30*/  @!P1 NANOSLEEP.SYNCS 0x989680 ;  /* 0x009896800000995d */ /* 0x001fea0003900000 */
[----:B------:R-:W0:Y:S02]  /*1db40*/  @!P1 SYNCS.PHASECHK.TRANS64 P1, [R3+URZ+0x38860], R2 ;  /* 0x03886002030095a7 */ /* 0x000e24000802007f */
[----:B0-----:R-:W-:Y:S05]  /*1db50*/  @!P1 BRA `(.L_x_8473) ;  /* 0xfffffffc00f09947 */ /* 0x001fea000383ffff */
[----:B------:R-:W-:Y:S05]  /*1db60*/  BRA `(.L_x_8578) ;  /* 0xffffffc400087947 */ /* 0x000fea000383ffff */
.L_x_8579:
        /* <DEDUP_REMOVED lines=9> */
.L_x_15761:


//--------------------- .text._ZN7cutlass13device_kernelIN5flash11enable_sm90INS1_16FlashAttnFwdSm90INS1_25CollectiveMainloopFwdSm90ILi2EN4cute5tupleIJNS5_1CILi1EEES8_S8_EEENS6_IJNS7_ILi64EEESA_SA_EEELi512ENS_10bfloat16_tEfNS_4arch4Sm90ELb1ELb0ELb1ELb1ELb1ELb1ELb1ELb0ELb0ELb1ELb1ELb0EEENS1_21CollectiveEpilogueFwdINS6_IJSA_NS7_ILi512EEESA_EEES9_SC_SE_Li256ELb1ELb1ELb1ELb0EEENS1_36VarlenDynamicPersistentTileSchedulerILi64ELi64ELi256ELi128ELb1ELb1ELb1ELb1ELb1ELb1EEEEEEEEEvNT_6ParamsE --------------------------
	.section	.text._ZN7cutlass13device_kernelIN5flash11enable_sm90INS1_16FlashAttnFwdSm90INS1_25CollectiveMainloopFwdSm90ILi2EN4cute5tupleIJNS5_1CILi1EEES8_S8_EEENS6_IJNS7_ILi64EEESA_SA_EEELi512ENS_10bfloat16_tEfNS_4arch4Sm90ELb1ELb0ELb1ELb1ELb1ELb1ELb1ELb0ELb0ELb1ELb1ELb0EEENS1_21CollectiveEpilogueFwdINS6_IJSA_NS7_ILi512EEESA_EEES9_SC_SE_Li256ELb1ELb1ELb1ELb0EEENS1_36VarlenDynamicPersistentTileSchedulerILi64ELi64ELi256ELi128ELb1ELb1ELb1ELb1ELb1ELb1EEEEEEEEEvNT_6ParamsE,"ax",@progbits
	.align	128
.text._ZN7cutlass13device_kernelIN5flash11enable_sm90INS1_16FlashAttnFwdSm90INS1_25CollectiveMainloopFwdSm90ILi2EN4cute5tupleIJNS5_1CILi1EEES8_S8_EEENS6_IJNS7_ILi64EEESA_SA_EEELi512ENS_10bfloat16_tEfNS_4arch4Sm90ELb1ELb0ELb1ELb1ELb1ELb1ELb1ELb0ELb0ELb1ELb1ELb0EEENS1_21CollectiveEpilogueFwdINS6_IJSA_NS7_ILi512EEESA_EEES9_SC_SE_Li256ELb1ELb1ELb1ELb0EEENS1_36VarlenDynamicPersistentTileSchedulerILi64ELi64ELi256ELi128ELb1ELb1ELb1ELb1ELb1ELb1EEEEEEEEEvNT_6ParamsE:
        .type           _ZN7cutlass13device_kernelIN5flash11enable_sm90INS1_16FlashAttnFwdSm90INS1_25CollectiveMainloopFwdSm90ILi2EN4cute5tupleIJNS5_1CILi1EEES8_S8_EEENS6_IJNS7_ILi64EEESA_SA_EEELi512ENS_10bfloat16_tEfNS_4arch4Sm90ELb1ELb0ELb1ELb1ELb1ELb1ELb1ELb0ELb0ELb1ELb1ELb0EEENS1_21CollectiveEpilogueFwdINS6_IJSA_NS7_ILi512EEESA_EEES9_SC_SE_Li256ELb1ELb1ELb1ELb0EEENS1_36VarlenDynamicPersistentTileSchedulerILi64ELi64ELi256ELi128ELb1ELb1ELb1ELb1ELb1ELb1EEEEEEEEEvNT_6ParamsE,@function
        .size           _ZN7cutlass13device_kernelIN5flash11enable_sm90INS1_16FlashAttnFwdSm90INS1_25CollectiveMainloopFwdSm90ILi2EN4cute5tupleIJNS5_1CILi1EEES8_S8_EEENS6_IJNS7_ILi64EEESA_SA_EEELi512ENS_10bfloat16_tEfNS_4arch4Sm90ELb1ELb0ELb1ELb1ELb1ELb1ELb1ELb0ELb0ELb1ELb1ELb0EEENS1_21CollectiveEpilogueFwdINS6_IJSA_NS7_ILi512EEESA_EEES9_SC_SE_Li256ELb1ELb1ELb1ELb0EEENS1_36VarlenDynamicPersistentTileSchedulerILi64ELi64ELi256ELi128ELb1ELb1ELb1ELb1ELb1ELb1EEEEEEEEEvNT_6ParamsE,(.L_x_15762 - _ZN7cutlass13device_kernelIN5flash11enable_sm90INS1_16FlashAttnFwdSm90INS1_25CollectiveMainloopFwdSm90ILi2EN4cute5tupleIJNS5_1CILi1EEES8_S8_EEENS6_IJNS7_ILi64EEESA_SA_EEELi512ENS_10bfloat16_tEfNS_4arch4Sm90ELb1ELb0ELb1ELb1ELb1ELb1ELb1ELb0ELb0ELb1ELb1ELb0EEENS1_21CollectiveEpilogueFwdINS6_IJSA_NS7_ILi512EEESA_EEES9_SC_SE_Li256ELb1ELb1ELb1ELb0EEENS1_36VarlenDynamicPersistentTileSchedulerILi64ELi64ELi256ELi128ELb1ELb1ELb1ELb1ELb1ELb1EEEEEEEEEvNT_6ParamsE)
        .other          _ZN7cutlass13device_kernelIN5flash11enable_sm90INS1_16FlashAttnFwdSm90INS1_25CollectiveMainloopFwdSm90ILi2EN4cute5tupleIJNS5_1CILi1EEES8_S8_EEENS6_IJNS7_ILi64EEESA_SA_EEELi512ENS_10bfloat16_tEfNS_4arch4Sm90ELb1ELb0ELb1ELb1ELb1ELb1ELb1ELb0ELb0ELb1ELb1ELb0EEENS1_21CollectiveEpilogueFwdINS6_IJSA_NS7_ILi512EEESA_EEES9_SC_SE_Li256ELb1ELb1ELb1ELb0EEENS1_36VarlenDynamicPersistentTileSchedulerILi64ELi64ELi256ELi128ELb1ELb1ELb1ELb1ELb1ELb1EEEEEEEEEvNT_6ParamsE,@"STO_CUDA_ENTRY STV_DEFAULT"
_ZN7cutlass13device_kernelIN5flash11enable_sm90INS1_16FlashAttnFwdSm90INS1_25CollectiveMainloopFwdSm90ILi2EN4cute5tupleIJNS5_1CILi1EEES8_S8_EEENS6_IJNS7_ILi64EEESA_SA_EEELi512ENS_10bfloat16_tEfNS_4arch4Sm90ELb1ELb0ELb1ELb1ELb1ELb1ELb1ELb0ELb0ELb1ELb1ELb0EEENS1_21CollectiveEpilogueFwdINS6_IJSA_NS7_ILi512EEESA_EEES9_SC_SE_Li256ELb1ELb1ELb1ELb0EEENS1_36VarlenDynamicPersistentTileSchedulerILi64ELi64ELi256ELi128ELb1ELb1ELb1ELb1ELb1ELb1EEEEEEEEEvNT_6ParamsE:
[----:B------:R-:W0:Y:S02]  /*0000*/  LDC R1, c[0x0][0x28] ;  /* 0x00000a00ff017b82 */ /* 0x000e240000000800 */
[----:B0-----:R-:W-:Y:S01]  /*0010*/  VIADD R1, R1, 0xffffff78 ;  /* 0xffffff7801017836 */ /* 0x001fe20000000000 */
[----:B------:R-:W0:Y:S01]  /*0020*/  S2R R0, SR_TID.X ;  /* 0x0000000000007919 */ /* 0x000e220000002100 */
[----:B------:R-:W-:Y:S01]  /*0030*/  ELECT P0, URZ, PT ;  /* 0x00000000003f782f */ /* 0x000fe20003800000 */
[----:B------:R-:W-:Y:S01]  /*0040*/  BSSY B0, `(.L_x_8580) ;  /* 0x000000d000007945 */ /* 0x000fe20003800000 */
[----:B0-----:R-:W-:-:S05]  /*0050*/  SHF.R.U32.HI R2, RZ, 0x5, R0 ;  /* 0x00000005ff027819 */ /* 0x001fca0000011600 */
        /* <DEDUP_REMOVED lines=11> */
.L_x_8581:
[----:B------:R-:W-:Y:S05]  /*0110*/  BSYNC B0 ;  /* 0x0000000000007941 */ /* 0x000fea0003800000 */
.L_x_8580:
[----:B------:R-:W-:Y:S01]  /*0120*/  SHF.R.U32.HI R4, RZ, 0x7, R0 ;  /* 0x00000007ff047819 */ /* 0x000fe20000011600 */
[----:B------:R-:W-:Y:S01]  /*0130*/  VOTEU.ANY UP0, P0 ;  /* 0x00000000003f7886 */ /* 0x000fe20000000100 */
[----:B------:R-:W0:Y:S01]  /*0140*/  SHFL.IDX PT, R3, R2, RZ, 0x1f ;  /* 0x00001fff02037589 */ /* 0x000e2200000e0000 */
[----:B------:R-:W-:Y:S01]  /*0150*/  UMOV UR4, 0x80 ;  /* 0x0000008000047882 */ /* 0x000fe20000000000 */
[----:B------:R-:W-:Y:S01]  /*0160*/  UMOV UR7, 0x100 ;  /* 0x0000010000077882 */ /* 0x000fe20000000000 */
[----:B------:R-:W-:Y:S01]  /*0170*/  VOTEU.ANY UP1, P0 ;  /* 0x00000000003f7886 */ /* 0x000fe20000020100 */
[----:B------:R-:W1:Y:S01]  /*0180*/  SHFL.IDX PT, R4, R4, RZ, 0x1f ;  /* 0x00001fff04047589 */ /* 0x000e6200000e0000 */
[----:B------:R-:W2:Y:S01]  /*0190*/  @UP0 S2UR UR8, SR_CgaCtaId ;  /* 0x00000000000809c3 */ /* 0x000ea20000008800 */
[----:B------:R-:W-:Y:S01]  /*01a0*/  @UP0 UMOV UR6, 0x400 ;  /* 0x0000040000060882 */ /* 0x000fe20000000000 */
[----:B------:R-:W-:-:S04]  /*01b0*/  @UP0 UIADD3 UR4, -UR4, 0x100000, URZ ;  /* 0x0010000004040890 */ /* 0x000fc8000fffe13f */
[----:B------:R-:W-:Y:S02]  /*01c0*/  @UP0 USHF.L.U32 UR5, UR4, 0xb, URZ ;  /* 0x0000000b04050899 */ /* 0x000fe4000800063f */
[----:B------:R-:W-:Y:S01]  /*01d0*/  @UP0 USHF.L.U32 UR4, UR4, 0x1, URZ ;  /* 0x0000000104040899 */ /* 0x000fe2000800063f */
[----:B------:R-:W-:Y:S01]  /*01e0*/  VOTEU.ANY UP2, P0 ;  /* 0x00000000003f7886 */ /* 0x000fe20000040100 */
[----:B0-----:R-:W-:Y:S01]  /*01f0*/  ISETP.NE.AND P1, PT, R3, RZ, PT ;  /* 0x000000ff0300720c */ /* 0x001fe20003f25270 */
[----:B-1----:R0:W-:Y:S01]  /*0200*/  STL [R1+0x7c], R4 ;  /* 0x00007c0401007387 */ /* 0x0021e20000100800 */
[----:B--2---:R-:W-:Y:S02]  /*0210*/  @UP0 ULEA UR8, UR8, UR6, 0x18 ;  /* 0x0000000608080291 */ /* 0x004fe4000f8ec03f */
[----:B------:R-:W-:-:S04]  /*0220*/  @UP0 UIADD3 UR6, -UR7, 0x100000, URZ ;  /* 0x0010000007060890 */ /* 0x000fc8000fffe13f */
[----:B------:R-:W-:Y:S02]  /*0230*/  @UP0 USHF.L.U32 UR7, UR6, 0xb, URZ ;  /* 0x0000000b06070899 */ /* 0x000fe4000800063f */
[----:B------:R-:W-:Y:S01]  /*0240*/  @UP0 USHF.L.U32 UR6, UR6, 0x1, URZ ;  /* 0x0000000106060899 */ /* 0x000fe2000800063f */
[----:B------:R-:W-:Y:S01]  /*0250*/  VOTEU.ANY UP0, P0 ;  /* 0x00000000003f7886 */ /* 0x000fe20000000100 */
[----:B------:R-:W1:Y:S04]  /*0260*/  FENCE.VIEW.ASYNC.S ;  /* 0x00000000000073c6 */ /* 0x000e680000000000 */
[----:B-1----:R0:W1:Y:S01]  /*0270*/  @UP0 SYNCS.EXCH.64 URZ, [UR8+0x38800], UR4 ;  /* 0x03880004083f05b2 */ /* 0x0020620008000100 */
[----:B------:R0:W2:Y:S05]  /*0280*/  @UP1 SYNCS.EXCH.64 URZ, [UR8+0x38810], UR4 ;  /* 0x03881004083f15b2 */ /* 0x0000aa0008000100 */
[----:B------:R0:W3:Y:S02]  /*0290*/  @UP2 SYNCS.EXCH.64 URZ, [UR8+0x38820], UR6 ;  /* 0x03882006083f25b2 */ /* 0x0000e40008000100 */
[----:B0-----:R-:W-:Y:S05]  /*02a0*/  @P1 BRA `(.L_x_8582) ;  /* 0x0000000000381947 */ /* 0x001fea0003800000 */
        /* <DEDUP_REMOVED lines=12> */
[----:B------:R0:W0:Y:S01]  /*0370*/  SYNCS.EXCH.64 URZ, [UR6+0x38848], UR4 ;  /* 0x03884804063f75b2 */ /* 0x0000220008000100 */
[----:B------:R-:W-:Y:S01]  /*0380*/  NOP ;  /* 0x0000000000007918 */ /* 0x000fe20000000000 */
.L_x_8582:
        /* <DEDUP_REMOVED lines=22> */
.L_x_8583:
        /* <DEDUP_REMOVED lines=18> */
.L_x_8584:
        /* <DEDUP_REMOVED lines=22> */
.L_x_8585:
        /* <DEDUP_REMOVED lines=22> */
.L_x_8586:
[----:B------:R-:W-:Y:S01]  /*08d0*/  IMAD.MOV.U32 R3, RZ, RZ, 0x1 ;  /* 0x00000001ff037424 */ /* 0x000fe200078e00ff */
[----:B------:R-:W-:Y:S01]  /*08e0*/  ISETP.NE.AND P0, PT, R4, RZ, PT ;  /* 0x000000ff0400720c */ /* 0x000fe20003f05270 */
[----:B------:R-:W-:Y:S01]  /*08f0*/  NOP ;  /* 0x0000000000007918 */ /* 0x000fe20000000000 */
[----:B------:R-:W-:Y:S01]  /*0900*/  ULDC.64 UR40, c[0x0][0x208] ;  /* 0x0000820000287ab9 */ /* 0x000fe20000000a00 */
[----:B------:R-:W-:Y:S01]  /*0910*/  BSSY B9, `(.L_x_8587) ;  /* 0x0002395000097945 */ /* 0x000fe20003800000 */
[----:B------:R-:W-:-:S05]  /*0920*/  SEL R3, R3, 0x2, !P0 ;  /* 0x0000000203037807 */ /* 0x000fca0004000000 */
[----:B------:R0:W-:Y:S02]  /*0930*/  STL [R1+0x10], R3 ;  /* 0x0000100301007387 */ /* 0x0001e40000100800 */
[----:B01234-:R-:W-:Y:S06]  /*0940*/  BAR.SYNC.DEFER_BLOCKING 0x0 ;  /* 0x0000000000007b1d */ /* 0x01ffec0000010000 */
[----:B------:R-:W-:Y:S05]  /*0950*/  @!P0 BRA `(.L_x_8588) ;  /* 0x000001a400b88947 */ /* 0x000fea0003800000 */
.L_x_8589:
        /* <DEDUP_REMOVED lines=19> */
[----:B------:R-:W2:Y:S01]  /*0a90*/  LDL.LU R22, [R1+0x10] ;  /* 0x0000100001167983 */ /* 0x000ea20000300800 */
[----:B------:R-:W-:Y:S02]  /*0aa0*/  VIADD R0, R0, 0xffffff80 ;  /* 0xffffff8000007836 */ /* 0x000fe40000000000 */
[----:B------:R-:W-:Y:S02]  /*0ab0*/  IMAD.MOV.U32 R229, RZ, RZ, 0x20 ;  /* 0x00000020ffe57424 */ /* 0x000fe400078e00ff */
[----:B------:R-:W-:Y:S01]  /*0ac0*/  IMAD.MOV.U32 R185, RZ, RZ, RZ ;  /* 0x000000ffffb97224 */ /* 0x000fe200078e00ff */
[----:B------:R-:W-:Y:S01]  /*0ad0*/  SHF.R.S32.HI R3, RZ, 0x1f, R0 ;  /* 0x0000001fff037819 */ /* 0x000fe20000011400 */
[----:B------:R-:W-:-:S03]  /*0ae0*/  IMAD.MOV.U32 R191, RZ, RZ, RZ ;  /* 0x000000ffffbf7224 */ /* 0x000fc600078e00ff */
[CC--:B------:R-:W-:Y:S02]  /*0af0*/  LEA.HI R4, R3.reuse, R0.reuse, RZ, 0x4 ;  /* 0x0000000003047211 */ /* 0x0c0fe400078f20ff */
[CC--:B------:R-:W-:Y:S02]  /*0b00*/  LEA.HI R5, R3.reuse, R0.reuse, RZ, 0x5 ;  /* 0x0000000003057211 */ /* 0x0c0fe400078f28ff */
[CC--:B------:R-:W-:Y:S02]  /*0b10*/  LEA.HI R2, R3.reuse, R0.reuse, RZ, 0x7 ;  /* 0x0000000003027211 */ /* 0x0c0fe400078f38ff */
[CC--:B------:R-:W-:Y:S02]  /*0b20*/  LEA.HI R11, R3.reuse, R0.reuse, RZ, 0x2 ;  /* 0x00000000030b7211 */ /* 0x0c0fe400078f10ff */
[----:B------:R-:W-:Y:S02]  /*0b30*/  LEA.HI R3, R3, R0, RZ, 0x3 ;  /* 0x0000000003037211 */ /* 0x000fe400078f18ff */
[----:B------:R-:W-:-:S02]  /*0b40*/  LOP3.LUT R9, R2, 0xffffff80, RZ, 0xc0, !PT ;  /* 0xffffff8002097812 */ /* 0x000fc400078ec0ff */
[----:B------:R-:W-:Y:S02]  /*0b50*/  LOP3.LUT R21, R3, 0xfffffff8, RZ, 0xc0, !PT ;  /* 0xfffffff803157812 */ /* 0x000fe400078ec0ff */
[----:B------:R-:W-:Y:S01]  /*0b60*/  LOP3.LUT R3, R4, 0xfffffff0, RZ, 0xc0, !PT ;  /* 0xfffffff004037812 */ /* 0x000fe200078ec0ff */
[C---:B------:R-:W-:Y:S01]  /*0b70*/  IMAD.IADD R9, R0.reuse, 0x1, -R9 ;  /* 0x0000000100097824 */ /* 0x040fe200078e0a09 */
[----:B------:R-:W-:Y:S01]  /*0b80*/  SHF.R.S32.HI R7, RZ, 0x4, R4 ;  /* 0x00000004ff077819 */ /* 0x000fe20000011404 */
[C---:B------:R-:W-:Y:S01]  /*0b90*/  IMAD.IADD R21, R0.reuse, 0x1, -R21 ;  /* 0x0000000100157824 */ /* 0x040fe200078e0a15 */
[----:B------:R-:W-:Y:S01]  /*0ba0*/  LOP3.LUT R19, R11, 0xfffffffc, RZ, 0xc0, !PT ;  /* 0xfffffffc0b137812 */ /* 0x000fe200078ec0ff */
[----:B------:R-:W-:Y:S01]  /*0bb0*/  IMAD.IADD R3, R0, 0x1, -R3 ;  /* 0x0000000100037824 */ /* 0x000fe200078e0a03 */
[----:B------:R-:W-:Y:S01]  /*0bc0*/  LEA.HI R4, R4, R7, RZ, 0x1 ;  /* 0x0000000704047211 */ /* 0x000fe200078f08ff */
[----:B------:R-:W-:Y:S01]  /*0bd0*/  IMAD.SHL.U32 R195, R21, 0x8, RZ ;  /* 0x0000000815c37824 */ /* 0x000fe200078e00ff */
[----:B------:R-:W-:Y:S01]  /*0be0*/  SHF.R.S32.HI R192, RZ, 0x2, R11 ;  /* 0x00000002ffc07819 */ /* 0x000fe2000001140b */
[----:B------:R-:W-:Y:S01]  /*0bf0*/  IMAD.IADD R19, R0, 0x1, -R19 ;  /* 0x0000000100137824 */ /* 0x000fe200078e0a13 */
[----:B------:R-:W-:Y:S01]  /*0c00*/  SHF.R.S32.HI R8, RZ, 0x1f, R3 ;  /* 0x0000001fff087819 */ /* 0x000fe20000011403 */
[----:B------:R-:W-:Y:S01]  /*0c10*/  VIADD R36, R195, 0x40 ;  /* 0x00000040c3247836 */ /* 0x000fe20000000000 */
[----:B------:R-:W-:Y:S01]  /*0c20*/  SHF.R.S32.HI R0, RZ, 0x1f, R9 ;  /* 0x0000001fff007819 */ /* 0x000fe20000011409 */
[----:B------:R-:W-:Y:S01]  /*0c30*/  VIADD R25, R192, 0x20 ;  /* 0x00000020c0197836 */ /* 0x000fe20000000000 */
[----:B------:R-:W-:Y:S01]  /*0c40*/  LEA.HI R10, R8, R3, RZ, 0x3 ;  /* 0x00000003080a7211 */ /* 0x000fe200078f18ff */
[C---:B------:R-:W-:Y:S01]  /*0c50*/  IMAD.SHL.U32 R18, R19.reuse, 0x8, RZ ;  /* 0x0000000813127824 */ /* 0x040fe200078e00ff */
[--C-:B------:R-:W-:Y:S01]  /*0c60*/  SHF.R.S32.HI R24, RZ, 0x5, R5.reuse ;  /* 0x00000005ff187819 */ /* 0x100fe20000011405 */
[----:B------:R-:W-:Y:S01]  /*0c70*/  IMAD.SHL.U32 R188, R19, 0x4, RZ ;  /* 0x0000000413bc7824 */ /* 0x000fe200078e00ff */
[----:B------:R-:W-:Y:S01]  /*0c80*/  LOP3.LUT R4, R4, 0x1ffffffe, RZ, 0xc0, !PT ;  /* 0x1ffffffe04047812 */ /* 0x000fe200078ec0ff */
[C---:B------:R-:W-:Y:S01]  /*0c90*/  VIADD R226, R18.reuse, 0x40 ;  /* 0x0000004012e27836 */ /* 0x040fe20000000000 */
[----:B------:R-:W-:Y:S01]  /*0ca0*/  SHF.R.S32.HI R5, RZ, 0x1f, R5 ;  /* 0x0000001fff057819 */ /* 0x000fe20000011405 */
[----:B------:R-:W-:Y:S01]  /*0cb0*/  VIADD R225, R18, 0x60 ;  /* 0x0000006012e17836 */ /* 0x000fe20000000000 */
[-C--:B------:R-:W-:Y:S01]  /*0cc0*/  LEA.HI R6, R0, R9.reuse, RZ, 0x2 ;  /* 0x0000000900067211 */ /* 0x080fe200078f10ff */
[----:B------:R-:W-:Y:S01]  /*0cd0*/  IMAD.IADD R4, R7, 0x1, -R4 ;  /* 0x0000000107047824 */ /* 0x000fe200078e0a04 */
[----:B------:R-:W-:Y:S01]  /*0ce0*/  SHF.R.S32.HI R20, RZ, 0x7, R2 ;  /* 0x00000007ff147819 */ /* 0x000fe20000011402 */
[----:B------:R-:W-:Y:S01]  /*0cf0*/  VIADD R35, R195, 0x80 ;  /* 0x00000080c3237836 */ /* 0x000fe20000000000 */
        /* <DEDUP_REMOVED lines=9> */
[----:B------:R-:W-:Y:S01]  /*0d90*/  VIADD R209, R188, 0x10 ;  /* 0x00000010bcd17836 */ /* 0x000fe20000000000 */
[----:B------:R-:W-:Y:S01]  /*0da0*/  LOP3.LUT R5, R5, 0x3ffffc, RZ, 0xc0, !PT ;  /* 0x003ffffc05057812 */ /* 0x000fe200078ec0ff */
[C---:B------:R-:W-:Y:S01]  /*0db0*/  VIADD R224, R18.reuse, 0x80 ;  /* 0x0000008012e07836 */ /* 0x040fe20000000000 */
[----:B------:R-:W-:Y:S01]  /*0dc0*/  SHF.R.S32.HI R3, RZ, 0x1f, R25 ;  /* 0x0000001fff037819 */ /* 0x000fe20000011419 */
[----:B------:R-:W-:Y:S01]  /*0dd0*/  VIADD R29, R18, 0x1c0 ;  /* 0x000001c0121d7836 */ /* 0x000fe20000000000 */
[----:B------:R-:W-:Y:S01]  /*0de0*/  LEA.HI R0, R0, R9, RZ, 0x5 ;  /* 0x0000000900007211 */ /* 0x000fe200078f28ff */
[----:B------:R-:W-:Y:S01]  /*0df0*/  IMAD.IADD R9, R9, 0x1, -R6 ;  /* 0x0000000109097824 */ /* 0x000fe200078e0a06 */
[----:B------:R-:W-:Y:S01]  /*0e00*/  LEA.HI R8, R8, R7, RZ, 0x3 ;  /* 0x0000000708087211 */ /* 0x000fe200078f18ff */
[----:B------:R-:W-:Y:S01]  /*0e10*/  IMAD.IADD R5, R24, 0x1, -R5 ;  /* 0x0000000118057824 */ /* 0x000fe200078e0a05 */
[----:B------:R-:W-:Y:S01]  /*0e20*/  LEA.HI R6, R3, R25, RZ, 0x3 ;  /* 0x0000001903067211 */ /* 0x000fe200078f18ff */
[----:B------:R-:W-:Y:S01]  /*0e30*/  IMAD.SHL.U32 R3, R12, 0x40, RZ ;  /* 0x000000400c037824 */ /* 0x000fe200078e00ff */
[----:B------:R-:W-:Y:S01]  /*0e40*/  LOP3.LUT R8, R8, 0xfffffff8, RZ, 0xc0, !PT ;  /* 0xfffffff808087812 */ /* 0x000fe200078ec0ff */
[----:B------:R-:W-:Y:S01]  /*0e50*/  IMAD R23, R5, 0x10, R16 ;  /* 0x0000001005177824 */ /* 0x000fe200078e0210 */
[----:B------:R-:W-:Y:S01]  /*0e60*/  LEA.HI R2, R2, R20, RZ, 0x1 ;  /* 0x0000001402027211 */ /* 0x000fe200078f08ff */
[----:B------:R-:W-:Y:S01]  /*0e70*/  IMAD.SHL.U32 R5, R25, 0x40, RZ ;  /* 0x0000004019057824 */ /* 0x000fe200078e00ff */
[----:B------:R-:W-:Y:S01]  /*0e80*/  LOP3.LUT R3, R3, 0x1c0, RZ, 0xc0, !PT ;  /* 0x000001c003037812 */ /* 0x000fe200078ec0ff */
[----:B------:R-:W-:Y:S01]  /*0e90*/  IMAD.IADD R193, R7, 0x1, -R8 ;  /* 0x0000000107c17824 */ /* 0x000fe200078e0a08 */
[----:B------:R-:W-:Y:S01]  /*0ea0*/  LOP3.LUT R10, R10, 0x7ffffe00, RZ, 0xc0, !PT ;  /* 0x7ffffe000a0a7812 */ /* 0x000fe200078ec0ff */
[--C-:B------:R-:W-:Y:S01]  /*0eb0*/  IMAD.U32 R8, R23, 0x40, R4.reuse ;  /* 0x0000004017087824 */ /* 0x100fe200078e0004 */
[----:B------:R-:W-:Y:S01]  /*0ec0*/  LOP3.LUT R4, R3, 0x8, R4, 0xf8, !PT ;  /* 0x0000000803047812 */ /* 0x000fe200078ef804 */
[----:B------:R-:W-:Y:S01]  /*0ed0*/  IMAD.SHL.U32 R6, R6, 0x40, RZ ;  /* 0x0000004006067824 */ /* 0x000fe200078e00ff */
[----:B------:R-:W-:Y:S01]  /*0ee0*/  SHF.R.U32.HI R3, RZ, 0x3, R3 ;  /* 0x00000003ff037819 */ /* 0x000fe20000011603 */
[----:B------:R-:W-:Y:S01]  /*0ef0*/  IMAD R10, R24, 0x400, R10 ;  /* 0x00000400180a7824 */ /* 0x000fe200078e020a */
[----:B------:R-:W-:Y:S01]  /*0f00*/  SHF.R.S32.HI R11, RZ, 0x1f, R11 ;  /* 0x0000001fff0b7819 */ /* 0x000fe2000001140b */
[----:B------:R-:W-:Y:S01]  /*0f10*/  STL [R1+0x14], R24 ;  /* 0x0000141801007387 */ /* 0x000fe20000100800 */
[----:B------:R-:W-:Y:S01]  /*0f20*/  LOP3.LUT R2, R2, 0xfffffe, RZ, 0xc0, !PT ;  /* 0x00fffffe02027812 */ /* 0x000fe200078ec0ff */
[----:B------:R-:W-:Y:S01]  /*0f30*/  VIADD R223, R18, 0xa0 ;  /* 0x000000a012df7836 */ /* 0x000fe20000000000 */
[----:B------:R-:W-:Y:S01]  /*0f40*/  LOP3.LUT R3, R4, R3, RZ, 0x3c, !PT ;  /* 0x0000000304037212 */ /* 0x000fe200078e3cff */
[----:B------:R-:W-:Y:S01]  /*0f50*/  VIADD R27, R18, 0x1e0 ;  /* 0x000001e0121b7836 */ /* 0x000fe20000000000 */
[----:B------:R-:W-:Y:S01]  /*0f60*/  LEA.HI R11, R11, R192, RZ, 0x3 ;  /* 0x000000c00b0b7211 */ /* 0x000fe200078f18ff */
[----:B------:R-:W-:Y:S01]  /*0f70*/  IMAD.IADD R2, R20, 0x1, -R2 ;  /* 0x0000000114027824 */ /* 0x000fe200078e0a02 */
[----:B------:R-:W-:Y:S01]  /*0f80*/  LOP3.LUT R5, R5, 0x1c0, RZ, 0xc0, !PT ;  /* 0x000001c005057812 */ /* 0x000fe200078ec0ff */
[----:B------:R-:W-:Y:S01]  /*0f90*/  IMAD.IADD R10, R10, 0x1, R3 ;  /* 0x000000010a0a7824 */ /* 0x000fe200078e0203 */
[----:B------:R-:W-:Y:S01]  /*0fa0*/  LOP3.LUT R11, R11, 0xfffffff8, RZ, 0xc0, !PT ;  /* 0xfffffff80b0b7812 */ /* 0x000fe200078ec0ff */
[----:B------:R-:W-:Y:S01]  /*0fb0*/  IMAD.SHL.U32 R28, R2, 0x100, RZ ;  /* 0x00000100021c7824 */ /* 0x000fe200078e00ff */
[----:B------:R-:W-:Y:S01]  /*0fc0*/  SHF.R.S32.HI R3, RZ, 0x1f, R226 ;  /* 0x0000001fff037819 */ /* 0x000fe200000114e2 */
[----:B------:R-:W-:Y:S01]  /*0fd0*/  STL [R1+0x70], R20 ;  /* 0x0000701401007387 */ /* 0x000fe20000100800 */
[----:B------:R-:W-:Y:S01]  /*0fe0*/  SHF.R.U32.HI R7, RZ, 0x3, R5 ;  /* 0x00000003ff077819 */ /* 0x000fe20000011605 */
[----:B------:R-:W-:Y:S01]  /*0ff0*/  VIADD R222, R18, 0xc0 ;  /* 0x000000c012de7836 */ /* 0x000fe20000000000 */
[----:B------:R-:W-:Y:S01]  /*1000*/  SHF.R.S32.HI R37, RZ, 0x1f, R36 ;  /* 0x0000001fff257819 */ /* 0x000fe20000011424 */
[----:B------:R0:W-:Y:S01]  /*1010*/  STL [R1+0x84], R8 ;  /* 0x0000840801007387 */ /* 0x0001e20000100800 */
[----:B------:R-:W-:Y:S01]  /*1020*/  LOP3.LUT R5, R5, 0x38, R18, 0xf8, !PT ;  /* 0x0000003805057812 */ /* 0x000fe200078ef812 */
[----:B------:R-:W-:Y:S01]  /*1030*/  IMAD.IADD R194, R192, 0x1, -R11 ;  /* 0x00000001c0c27824 */ /* 0x000fe200078e0a0b */
[----:B------:R-:W-:Y:S01]  /*1040*/  LOP3.LUT R6, R6, 0xfffffe00, RZ, 0xc0, !PT ;  /* 0xfffffe0006067812 */ /* 0x000fe200078ec0ff */
[----:B------:R-:W-:Y:S01]  /*1050*/  STL [R1+0x68], RZ ;  /* 0x000068ff01007387 */ /* 0x000fe20000100800 */
[----:B------:R-:W-:Y:S01]  /*1060*/  SHF.R.S32.HI R2, RZ, 0x1f, R225 ;  /* 0x0000001fff027819 */ /* 0x000fe200000114e1 */
[C---:B------:R-:W-:Y:S01]  /*1070*/  VIADD R221, R18.reuse, 0xe0 ;  /* 0x000000e012dd7836 */ /* 0x040fe20000000000 */
[----:B------:R-:W-:Y:S01]  /*1080*/  SHF.R.S32.HI R36, RZ, 0x1f, R35 ;  /* 0x0000001fff247819 */ /* 0x000fe20000011423 */
[----:B------:R-:W-:Y:S01]  /*1090*/  STL [R1+0x8], R29 ;  /* 0x0000081d01007387 */ /* 0x000fe20000100800 */
[----:B------:R-:W-:Y:S01]  /*10a0*/  SHF.R.S32.HI R35, RZ, 0x1f, R209 ;  /* 0x0000001fff237819 */ /* 0x000fe200000114d1 */
[----:B------:R-:W-:Y:S01]  /*10b0*/  VIADD R220, R18, 0x100 ;  /* 0x0000010012dc7836 */ /* 0x000fe20000000000 */
[----:B------:R-:W-:Y:S01]  /*10c0*/  SHF.L.U64.HI R3, R226, 0x1, R3 ;  /* 0x00000001e2037819 */ /* 0x000fe20000010203 */
[----:B------:R-:W-:Y:S01]  /*10d0*/  STL [R1+0x4], R27 ;  /* 0x0000041b01007387 */ /* 0x000fe20000100800 */
[----:B------:R-:W-:Y:S01]  /*10e0*/  SHF.R.S32.HI R11, RZ, 0x1f, R224 ;  /* 0x0000001fff0b7819 */ /* 0x000fe200000114e0 */
[----:B------:R-:W-:Y:S01]  /*10f0*/  VIADD R219, R18, 0x120 ;  /* 0x0000012012db7836 */ /* 0x000fe20000000000 */
[----:B------:R-:W-:Y:S01]  /*1100*/  LOP3.LUT R4, R6, R5, R7, 0xf6, !PT ;  /* 0x0000000506047212 */ /* 0x000fe200078ef607 */
[----:B------:R-:W-:Y:S01]  /*1110*/  IMAD.MOV.U32 R5, RZ, RZ, R13 ;  /* 0x000000ffff057224 */ /* 0x000fe200078e000d */
[----:B0-----:R-:W-:Y:S01]  /*1120*/  SHF.R.S32.HI R8, RZ, 0x1f, R223 ;  /* 0x0000001fff087819 */ /* 0x001fe200000114df */
[----:B------:R-:W-:Y:S01]  /*1130*/  STL [R1+0x80], R28 ;  /* 0x0000801c01007387 */ /* 0x000fe20000100800 */
[----:B------:R-:W-:Y:S01]  /*1140*/  SHF.L.U64.HI R2, R225, 0x1, R2 ;  /* 0x00000001e1027819 */ /* 0x000fe20000010202 */
[----:B------:R-:W-:Y:S01]  /*1150*/  IMAD.MOV.U32 R7, RZ, RZ, R15 ;  /* 0x000000ffff077224 */ /* 0x000fe200078e000f */
[----:B------:R-:W-:Y:S01]  /*1160*/  SHF.R.S32.HI R13, RZ, 0x1f, R222 ;  /* 0x0000001fff0d7819 */ /* 0x000fe200000114de */
[----:B------:R-:W-:Y:S01]  /*1170*/  STL [R1+0x74], R35 ;  /* 0x0000742301007387 */ /* 0x000fe20000100800 */
[----:B------:R-:W-:Y:S01]  /*1180*/  SHF.L.U64.HI R11, R224, 0x1, R11 ;  /* 0x00000001e00b7819 */ /* 0x000fe2000001020b */
[----:B------:R-:W-:Y:S01]  /*1190*/  VIADD R218, R18, 0x140 ;  /* 0x0000014012da7836 */ /* 0x000fe20000000000 */
[----:B------:R-:W-:Y:S01]  /*11a0*/  R2P PR, R12, 0x6 ;  /* 0x000000060c007804 */ /* 0x000fe20000000000 */
[----:B------:R0:W-:Y:S01]  /*11b0*/  STL [R1+0x1c], R3 ;  /* 0x00001c0301007387 */ /* 0x0001e20000100800 */
[----:B------:R-:W-:Y:S01]  /*11c0*/  SHF.R.S32.HI R12, RZ, 0x1f, R221 ;  /* 0x0000001fff0c7819 */ /* 0x000fe200000114dd */
[----:B------:R-:W-:Y:S01]  /*11d0*/  IMAD.MOV.U32 R6, RZ, RZ, R14 ;  /* 0x000000ffff067224 */ /* 0x000fe200078e000e */
[----:B------:R-:W-:Y:S01]  /*11e0*/  SHF.R.S32.HI R15, RZ, 0x1f, R220 ;  /* 0x0000001fff0f7819 */ /* 0x000fe200000114dc */
[----:B------:R1:W-:Y:S01]  /*11f0*/  STL [R1+0x20], R2 ;  /* 0x0000200201007387 */ /* 0x0003e20000100800 */
[C---:B------:R-:W-:Y:S01]  /*1200*/  VIADD R217, R18.reuse, 0x160 ;  /* 0x0000016012d97836 */ /* 0x040fe20000000000 */
[----:B------:R-:W-:Y:S01]  /*1210*/  SHF.R.S32.HI R14, RZ, 0x1f, R219 ;  /* 0x0000001fff0e7819 */ /* 0x000fe200000114db */
[C---:B------:R-:W-:Y:S01]  /*1220*/  VIADD R216, R18.reuse, 0x180 ;  /* 0x0000018012d87836 */ /* 0x040fe20000000000 */
[----:B------:R-:W-:Y:S01]  /*1230*/  STL [R1+0x24], R11 ;  /* 0x0000240b01007387 */ /* 0x000fe20000100800 */
[----:B------:R-:W-:Y:S01]  /*1240*/  SHF.R.S32.HI R0, RZ, 0x5, R0 ;  /* 0x00000005ff007819 */ /* 0x000fe20000011400 */
[----:B------:R-:W-:Y:S01]  /*1250*/  VIADD R215, R18, 0x1a0 ;  /* 0x000001a012d77836 */ /* 0x000fe20000000000 */
[----:B0-----:R-:W-:Y:S01]  /*1260*/  SHF.L.U64.HI R3, R223, 0x1, R8 ;  /* 0x00000001df037819 */ /* 0x001fe20000010208 */
[----:B------:R-:W-:Y:S01]  /*1270*/  VIADD R32, R195, 0x140 ;  /* 0x00000140c3207836 */ /* 0x000fe20000000000 */
[----:B------:R-:W-:Y:S01]  /*1280*/  SHF.L.U64.HI R8, R221, 0x1, R12 ;  /* 0x00000001dd087819 */ /* 0x000fe2000001020c */
[----:B------:R-:W-:Y:S01]  /*1290*/  IMAD R193, R0, 0x10, R193 ;  /* 0x0000001000c17824 */ /* 0x000fe200078e02c1 */
[----:B-1----:R-:W-:Y:S01]  /*12a0*/  SHF.L.U64.HI R2, R222, 0x1, R13 ;  /* 0x00000001de027819 */ /* 0x002fe2000001020d */
[----:B------:R0:W-:Y:S01]  /*12b0*/  STL [R1+0x28], R3 ;  /* 0x0000280301007387 */ /* 0x0001e20000100800 */
[----:B------:R-:W-:Y:S01]  /*12c0*/  SHF.R.S32.HI R21, RZ, 0x1f, R218 ;  /* 0x0000001fff157819 */ /* 0x000fe200000114da */
[----:B------:R-:W-:Y:S01]  /*12d0*/  IMAD R227, R10, 0x2, R17 ;  /* 0x000000020ae37824 */ /* 0x000fe200078e0211 */
[----:B------:R-:W-:Y:S01]  /*12e0*/  SHF.R.S32.HI R16, RZ, 0x1f, R217 ;  /* 0x0000001fff107819 */ /* 0x000fe200000114d9 */
[----:B------:R1:W-:Y:S01]  /*12f0*/  STL [R1+0x2c], R2 ;  /* 0x00002c0201007387 */ /* 0x0003e20000100800 */
[----:B------:R-:W-:Y:S01]  /*1300*/  SHF.R.S32.HI R25, RZ, 0x1f, R216 ;  /* 0x0000001fff197819 */ /* 0x000fe200000114d8 */
[----:B------:R-:W-:Y:S01]  /*1310*/  VIADD R228, R227, 0x36440 ;  /* 0x00036440e3e47836 */ /* 0x000fe20000000000 */
[----:B------:R-:W-:Y:S01]  /*1320*/  LEA.HI R0, R19, R19, RZ, 0x1 ;  /* 0x0000001313007211 */ /* 0x000fe200078f08ff */
[----:B------:R3:W-:Y:S01]  /*1330*/  STL [R1+0x30], R8 ;  /* 0x0000300801007387 */ /* 0x0007e20000100800 */
[----:B------:R-:W-:Y:S01]  /*1340*/  SHF.R.S32.HI R20, RZ, 0x1f, R215 ;  /* 0x0000001fff147819 */ /* 0x000fe200000114d7 */
[C---:B------:R-:W-:Y:S01]  /*1350*/  VIADD R34, R195.reuse, 0xc0 ;  /* 0x000000c0c3227836 */ /* 0x040fe20000000000 */
[----:B0-----:R-:W-:Y:S01]  /*1360*/  SHF.L.U64.HI R3, R220, 0x1, R15 ;  /* 0x00000001dc037819 */ /* 0x001fe2000001020f */
[C---:B------:R-:W-:Y:S01]  /*1370*/  VIADD R33, R195.reuse, 0x100 ;  /* 0x00000100c3217836 */ /* 0x040fe20000000000 */
[----:B------:R-:W-:Y:S01]  /*1380*/  SHF.R.S32.HI R24, RZ, 0x1f, R29 ;  /* 0x0000001fff187819 */ /* 0x000fe2000001141d */
[----:B------:R-:W-:Y:S01]  /*1390*/  VIADD R31, R195, 0x180 ;  /* 0x00000180c31f7836 */ /* 0x000fe20000000000 */
[----:B-1----:R-:W-:Y:S01]  /*13a0*/  SHF.L.U64.HI R2, R219, 0x1, R14 ;  /* 0x00000001db027819 */ /* 0x002fe2000001020e */
[----:B------:R0:W-:Y:S01]  /*13b0*/  STL [R1+0x34], R3 ;  /* 0x0000340301007387 */ /* 0x0001e20000100800 */
[----:B------:R-:W-:Y:S01]  /*13c0*/  LOP3.LUT R0, R0, 0x1ffffffe, RZ, 0xc0, !PT ;  /* 0x1ffffffe00007812 */ /* 0x000fe200078ec0ff */
[----:B------:R-:W-:Y:S01]  /*13d0*/  VIADD R30, R195, 0x1c0 ;  /* 0x000001c0c31e7836 */ /* 0x000fe20000000000 */
[----:B---3--:R-:W-:Y:S01]  /*13e0*/  SHF.L.U64.HI R8, R218, 0x1, R21 ;  /* 0x00000001da087819 */ /* 0x008fe20000010215 */
[----:B------:R1:W-:Y:S01]  /*13f0*/  STL [R1+0x38], R2 ;  /* 0x0000380201007387 */ /* 0x0003e20000100800 */
[----:B------:R-:W-:Y:S01]  /*1400*/  SHF.R.S32.HI R26, RZ, 0x1f, R27 ;  /* 0x0000001fff1a7819 */ /* 0x000fe2000001141b */
[----:B------:R-:W-:Y:S01]  /*1410*/  IMAD.IADD R0, R19, 0x1, -R0 ;  /* 0x0000000113007824 */ /* 0x000fe200078e0a00 */
[----:B------:R-:W-:Y:S01]  /*1420*/  SHF.R.S32.HI R32, RZ, 0x1f, R32 ;  /* 0x0000001fff207819 */ /* 0x000fe20000011420 */
[----:B------:R3:W-:Y:S01]  /*1430*/  STL [R1+0x3c], R8 ;  /* 0x00003c0801007387 */ /* 0x0007e20000100800 */
[----:B------:R-:W-:Y:S01]  /*1440*/  SEL R229, R229, 0xffffffe0, !P1 ;  /* 0xffffffe0e5e57807 */ /* 0x000fe20004800000 */
[----:B------:R-:W-:Y:S01]  /*1450*/  IMAD R0, R0, 0x8, R193 ;  /* 0x0000000800007824 */ /* 0x000fe200078e02c1 */
[----:B0-----:R-:W-:Y:S01]  /*1460*/  SHF.L.U64.HI R3, R217, 0x1, R16 ;  /* 0x00000001d9037819 */ /* 0x001fe20000010210 */
[----:B------:R-:W-:Y:S01]  /*1470*/  VIADD R184, R18, 0x20 ;  /* 0x0000002012b87836 */ /* 0x000fe20000000000 */
[----:B------:R-:W-:Y:S01]  /*1480*/  SHF.R.S32.HI R34, RZ, 0x1f, R34 ;  /* 0x0000001fff227819 */ /* 0x000fe20000011422 */
[----:B-1----:R-:W-:Y:S01]  /*1490*/  IMAD.SHL.U32 R2, R9, 0x2, RZ ;  /* 0x0000000209027824 */ /* 0x002fe200078e00ff */
[----:B------:R-:W-:Y:S01]  /*14a0*/  SHF.L.U64.HI R9, R216, 0x1, R25 ;  /* 0x00000001d8097819 */ /* 0x000fe20000010219 */
[----:B------:R0:W-:Y:S01]  /*14b0*/  STL [R1+0x40], R3 ;  /* 0x0000400301007387 */ /* 0x0001e20000100800 */
[----:B------:R-:W-:Y:S01]  /*14c0*/  SHF.R.S32.HI R33, RZ, 0x1f, R33 ;  /* 0x0000001fff217819 */ /* 0x000fe20000011421 */
[----:B------:R-:W-:Y:S01]  /*14d0*/  IMAD.IADD R212, R2, 0x1, R28 ;  /* 0x0000000102d47824 */ /* 0x000fe200078e021c */
[----:B---3--:R-:W-:Y:S01]  /*14e0*/  SHF.L.U64.HI R8, R215, 0x1, R20 ;  /* 0x00000001d7087819 */ /* 0x008fe20000010214 */
[----:B------:R-:W-:Y:S01]  /*14f0*/  STL [R1+0x44], R9 ;  /* 0x0000440901007387 */ /* 0x000fe20000100800 */
[----:B------:R-:W-:Y:S01]  /*1500*/  SHF.R.S32.HI R31, RZ, 0x1f, R31 ;  /* 0x0000001fff1f7819 */ /* 0x000fe2000001141f */
[C---:B------:R-:W-:Y:S01]  /*1510*/  VIADD R40, R212.reuse, 0x10 ;  /* 0x00000010d4287836 */ /* 0x040fe20000000000 */
[----:B------:R-:W-:Y:S01]  /*1520*/  SHF.R.S32.HI R30, RZ, 0x1f, R30 ;  /* 0x0000001fff1e7819 */ /* 0x000fe2000001141e */
[----:B------:R1:W-:Y:S01]  /*1530*/  STL [R1+0x10], R2 ;  /* 0x0000100201007387 */ /* 0x0003e20000100800 */
[C---:B------:R-:W-:Y:S01]  /*1540*/  VIADD R38, R212.reuse, 0x20 ;  /* 0x00000020d4267836 */ /* 0x040fe20000000000 */
[----:B0-----:R-:W-:Y:S01]  /*1550*/  SHF.L.U64.HI R3, R29, 0x1, R24 ;  /* 0x000000011d037819 */ /* 0x001fe20000010218 */
[C---:B------:R-:W-:Y:S01]  /*1560*/  VIADD R35, R212.reuse, 0x38 ;  /* 0x00000038d4237836 */ /* 0x040fe20000000000 */
[----:B------:R-:W-:Y:S01]  /*1570*/  STL [R1+0x48], R8 ;  /* 0x0000480801007387 */ /* 0x000fe20000100800 */
[C---:B------:R-:W-:Y:S01]  /*1580*/  VIADD R32, R212.reuse, 0x50 ;  /* 0x00000050d4207836 */ /* 0x040fe20000000000 */
[----:B------:R-:W-:Y:S01]  /*1590*/  SHF.R.S32.HI R19, RZ, 0x1f, R18 ;  /* 0x0000001fff137819 */ /* 0x000fe20000011412 */
[C---:B------:R-:W-:Y:S01]  /*15a0*/  VIADD R29, R212.reuse, 0x68 ;  /* 0x00000068d41d7836 */ /* 0x040fe20000000000 */
[----:B------:R0:W-:Y:S01]  /*15b0*/  STL [R1+0x4c], R3 ;  /* 0x00004c0301007387 */ /* 0x0001e20000100800 */
[C---:B------:R-:W-:Y:S01]  /*15c0*/  VIADD R21, R212.reuse, 0x98 ;  /* 0x00000098d4157836 */ /* 0x040fe20000000000 */
[----:B-1----:R-:W-:Y:S01]  /*15d0*/  SHF.L.U64.HI R2, R27, 0x1, R26 ;  /* 0x000000011b027819 */ /* 0x002fe2000001021a */
[C---:B------:R-:W-:Y:S01]  /*15e0*/  VIADD R26, R212.reuse, 0x80 ;  /* 0x00000080d41a7836 */ /* 0x040fe20000000000 */
[----:B------:R-:W-:Y:S01]  /*15f0*/  SHF.R.S32.HI R196, RZ, 0x1f, R184 ;  /* 0x0000001fffc47819 */ /* 0x000fe200000114b8 */
[----:B------:R-:W-:-:S02]  /*1600*/  VIADD R15, R212, 0xb0 ;  /* 0x000000b0d40f7836 */ /* 0x000fc40000000000 */
[----:B------:R1:W-:Y:S01]  /*1610*/  STL [R1+0x50], R2 ;  /* 0x0000500201007387 */ /* 0x0003e20000100800 */
[----:B------:R-:W-:Y:S02]  /*1620*/  VIADD R13, R212, 0xc0 ;  /* 0x000000c0d40d7836 */ /* 0x000fe40000000000 */
[----:B0-----:R-:W-:Y:S02]  /*1630*/  IMAD R3, R4, 0x2, R17 ;  /* 0x0000000204037824 */ /* 0x001fe400078e0211 */
[C---:B------:R-:W-:Y:S02]  /*1640*/  VIADD R41, R212.reuse, 0x8 ;  /* 0x00000008d4297836 */ /* 0x040fe40000000000 */
[C---:B------:R-:W-:Y:S01]  /*1650*/  VIADD R39, R212.reuse, 0x18 ;  /* 0x00000018d4277836 */ /* 0x040fe20000000000 */
[----:B------:R-:W-:Y:S01]  /*1660*/  STL [R1+0x78], R3 ;  /* 0x0000780301007387 */ /* 0x000fe20000100800 */
[C---:B------:R-:W-:Y:S01]  /*1670*/  VIADD R37, R212.reuse, 0x28 ;  /* 0x00000028d4257836 */ /* 0x040fe20000000000 */
[----:B-1----:R-:W-:Y:S01]  /*1680*/  SHF.R.S32.HI R2, RZ, 0x1f, R212 ;  /* 0x0000001fff027819 */ /* 0x002fe200000114d4 */
        /* <DEDUP_REMOVED lines=36> */
[C---:B------:R-:W-:Y:S01]  /*18d0*/  VIADD R8, R212.reuse, 0xe0 ;  /* 0x000000e0d4087836 */ /* 0x040fe20000000000 */
[----:B------:R-:W-:Y:S01]  /*18e0*/  SHF.R.S32.HI R28, RZ, 0x1f, R28 ;  /* 0x0000001fff1c7819 */ /* 0x000fe2000001141c */
[C---:B------:R-:W-:Y:S01]  /*18f0*/  VIADD R4, R212.reuse, 0xe8 ;  /* 0x000000e8d4047836 */ /* 0x040fe20000000000 */
[----:B------:R0:W-:Y:S01]  /*1900*/  STL [R1], R0 ;  /* 0x0000000001007387 */ /* 0x0001e20000100800 */
[C---:B------:R-:W-:Y:S01]  /*1910*/  VIADD R3, R212.reuse, 0xf0 ;  /* 0x000000f0d4037836 */ /* 0x040fe20000000000 */
        /* <DEDUP_REMOVED lines=15> */
[----:B--2---:R-:W-:Y:S02]  /*1a10*/  LOP3.LUT R187, R22, 0x1, RZ, 0xfc, !PT ;  /* 0x0000000116bb7812 */ /* 0x004fe400078efcff */
[----:B0-----:R-:W-:-:S07]  /*1a20*/  CS2R R22, SRZ ;  /* 0x0000000000167805 */ /* 0x001fce000001ff00 */
.L_x_8738:
[----:B0123--:R-:W0:Y:S01]  /*1a30*/  LDC.64 R2, c[0x0][0xd88] ;  /* 0x00036200ff027b82 */ /* 0x00fe220000000a00 */
[----:B------:R-:W-:Y:S01]  /*1a40*/  ULDC.64 UR6, c[0x0][0xb00] ;  /* 0x0002c00000067ab9 */ /* 0x000fe20000000a00 */
[----:B------:R-:W-:Y:S01]  /*1a50*/  ULDC.64 UR4, c[0x0][0xb20] ;  /* 0x0002c80000047ab9 */ /* 0x000fe20000000a00 */
[----:B------:R-:W-:Y:S01]  /*1a60*/  ULDC.64 UR8, c[0x0][0xb10] ;  /* 0x0002c40000087ab9 */ /* 0x000fe20000000a00 */
[----:B0-----:R-:W-:-:S05]  /*1a70*/  IMAD.WIDE R2, R7, 0x4, R2 ;  /* 0x0000000407027825 */ /* 0x001fca00078e0202 */
[----:B-----5:R-:W2:Y:S01]  /*1a80*/  LDG.E R24, desc[UR40][R2.64] ;  /* 0x0000002802187981 */ /* 0x020ea2000c1e1900 */
        /* <DEDUP_REMOVED lines=11> */
[C---:B------:R-:W-:Y:S02]  /*1b40*/  @P2 LEA R8, P3, R24.reuse, UR4, 0x2 ;  /* 0x0000000418082c11 */ /* 0x040fe4000f8610ff */
[C-C-:B------:R-:W-:Y:S01]  /*1b50*/  SHF.L.U64.HI R26, R24.reuse, 0x2, R0.reuse ;  /* 0x00000002181a7819 */ /* 0x140fe20000010200 */
[----:B------:R-:W-:Y:S01]  /*1b60*/  STL [R1+0x5c], R27 ;  /* 0x00005c1b01007387 */ /* 0x000fe20000100800 */
        /* <DEDUP_REMOVED lines=28> */
[----:B-1--4-:R-:W-:Y:S08]  /*1d30*/  @P1 BRA `(.L_x_8591) ;  /* 0x0000000000241947 */ /* 0x012ff00003800000 */
        /* <DEDUP_REMOVED lines=9> */
.L_x_8591:
[----:B------:R-:W-:Y:S02]  /*1dd0*/  IMAD.U32 R34, RZ, RZ, UR5 ;  /* 0x00000005ff227e24 */ /* 0x000fe4000f8e00ff */
[----:B------:R-:W-:Y:S01]  /*1de0*/  IMAD.U32 R25, RZ, RZ, UR4 ;  /* 0x00000004ff197e24 */ /* 0x000fe2000f8e00ff */
[----:B------:R-:W-:Y:S06]  /*1df0*/  @!P2 BRA `(.L_x_8592) ;  /* 0x000000000010a947 */ /* 0x000fec0003800000 */
[----:B------:R-:W-:-:S04]  /*1e00*/  IADD3 R2, P0, R27, UR8, RZ ;  /* 0x000000081b027c10 */ /* 0x000fc8000ff1e0ff */
[----:B------:R-:W-:-:S05]  /*1e10*/  IADD3.X R3, R26, UR9, RZ, P0, !PT ;  /* 0x000000091a037c10 */ /* 0x000fca00087fe4ff */
[----:B------:R0:W5:Y:S01]  /*1e20*/  LDG.E R25, desc[UR40][R2.64] ;  /* 0x0000002802197981 */ /* 0x000162000c1e1900 */
[----:B------:R-:W-:Y:S05]  /*1e30*/  BRA `(.L_x_8593) ;  /* 0x0000000000107947 */ /* 0x000fea0003800000 */
.L_x_8592:
[----:B------:R-:W-:Y:S05]  /*1e40*/  @!P0 BRA `(.L_x_8593) ;  /* 0x00000000000c8947 */ /* 0x000fea0003800000 */
[----:B------:R-:W2:Y:S04]  /*1e50*/  LDG.E R0, desc[UR40][R2.64] ;  /* 0x0000002802007981 */ /* 0x000ea8000c1e1900 */
[----:B------:R-:W2:Y:S02]  /*1e60*/  LDG.E R25, desc[UR40][R2.64+0x4] ;  /* 0x0000042802197981 */ /* 0x000ea4000c1e1900 */
[----:B--2---:R-:W-:-:S07]  /*1e70*/  IMAD.IADD R25, R25, 0x1, -R0 ;  /* 0x0000000119197824 */ /* 0x004fce00078e0a00 */
.L_x_8593:
        /* <DEDUP_REMOVED lines=9> */
[----:B------:R-:W-:-:S04]  /*1f10*/  ISETP.NE.U32.AND P1, PT, RZ, UR4, PT ;  /* 0x00000004ff007c0c */ /* 0x000fc8000bf25070 */
[----:B------:R-:W-:Y:S01]  /*1f20*/  ISETP.NE.AND.EX P1, PT, RZ, UR5, PT, P1 ;  /* 0x00000005ff007c0c */ /* 0x000fe2000bf25310 */
[----:B0----5:R-:W-:-:S12]  /*1f30*/  IMAD.MOV.U32 R2, RZ, RZ, R25 ;  /* 0x000000ffff027224 */ /* 0x021fd800078e0019 */
[----:B------:R-:W-:-:S04]  /*1f40*/  @P1 IADD3 R6, P2, R27, UR4, RZ ;  /* 0x000000041b061c10 */ /* 0x000fc8000ff5e0ff */
[----:B------:R-:W-:-:S05]  /*1f50*/  @P1 IADD3.X R7, R26, UR5, RZ, P2, !PT ;  /* 0x000000051a071c10 */ /* 0x000fca00097fe4ff */
[----:B------:R0:W5:Y:S01]  /*1f60*/  @P1 LDG.E R2, desc[UR40][R6.64] ;  /* 0x0000002806021981 */ /* 0x000162000c1e1900 */
[----:B-1----:R-:W-:Y:S01]  /*1f70*/  ISETP.NE.AND P1, PT, R4, 0x1, PT ;  /* 0x000000010400780c */ /* 0x002fe20003f25270 */
[----:B------:R-:W-:Y:S01]  /*1f80*/  IMAD.SHL.U32 R214, R5, 0x40, RZ ;  /* 0x0000004005d67824 */ /* 0x000fe200078e00ff */
[----:B------:R-:W-:Y:S01]  /*1f90*/  LOP3.LUT R13, R8, 0xff, RZ, 0xc0, !PT ;  /* 0x000000ff080d7812 */ /* 0x000fe200078ec0ff */
[----:B------:R-:W-:Y:S01]  /*1fa0*/  BSSY B0, `(.L_x_8594) ;  /* 0x0000036000007945 */ /* 0x000fe20003800000 */
[----:B------:R-:W-:Y:S01]  /*1fb0*/  SHF.R.U32.HI R12, RZ, 0x10, R8 ;  /* 0x00000010ff0c7819 */ /* 0x000fe20000011608 */
[----:B------:R-:W-:Y:S02]  /*1fc0*/  VIADD R3, R214, 0x3f ;  /* 0x0000003fd6037836 */ /* 0x000fe40000000000 */
[----:B------:R0:W-:Y:S04]  /*1fd0*/  STL [R1+0x64], R13 ;  /* 0x0000640d01007387 */ /* 0x0001e80000100800 */
[----:B------:R0:W-:Y:S02]  /*1fe0*/  STL [R1+0x54], R12 ;  /* 0x0000540c01007387 */ /* 0x0001e40000100800 */
[----:B------:R-:W1:Y:S08]  /*1ff0*/  @P1 LDC R4, c[0x0][0x44c] ;  /* 0x00011300ff041b82 */ /* 0x000e700000000800 */
[----:B------:R-:W3:Y:S01]  /*2000*/  @P1 LDC R11, c[0x0][0x450] ;  /* 0x00011400ff0b1b82 */ /* 0x000ee20000000800 */
[----:B--2---:R-:W-:-:S02]  /*2010*/  @P0 IMAD.IADD R34, R9, 0x1, -R0 ;  /* 0x0000000109220824 */ /* 0x004fc400078e0a00 */
[----:B------:R-:W-:Y:S02]  /*2020*/  IMAD.IADD R9, R25, 0x1, -R10 ;  /* 0x0000000119097824 */ /* 0x000fe400078e0a0a */
[----:B-1----:R-:W-:-:S04]  /*2030*/  @P1 IMAD.HI.U32 R0, R3, R4, RZ ;  /* 0x0000000403001227 */ /* 0x002fc800078e00ff */
[----:B------:R-:W-:Y:S01]  /*2040*/  IMAD.IADD R213, R9, 0x1, R34 ;  /* 0x0000000109d57824 */ /* 0x000fe200078e0222 */
[----:B---3--:R-:W-:-:S03]  /*2050*/  @P1 SHF.R.U32.HI R3, RZ, R11, R0 ;  /* 0x0000000bff031219 */ /* 0x008fc60000011600 */
[C---:B------:R-:W-:Y:S01]  /*2060*/  VIADD R0, R213.reuse, 0x3f ;  /* 0x0000003fd5007836 */ /* 0x040fe20000000000 */
[----:B------:R-:W-:-:S05]  /*2070*/  IADD3 R38, R213, 0x40, -R208 ;  /* 0x00000040d5267810 */ /* 0x000fca0007ffe8d0 */
[----:B------:R-:W-:Y:S01]  /*2080*/  IMAD.IADD R4, R38, 0x1, R3 ;  /* 0x0000000126047824 */ /* 0x000fe200078e0203 */
[----:B------:R-:W-:-:S04]  /*2090*/  SHF.R.S32.HI R3, RZ, 0x1f, R0 ;  /* 0x0000001fff037819 */ /* 0x000fc80000011400 */
[----:B------:R-:W-:Y:S02]  /*20a0*/  SHF.R.S32.HI R5, RZ, 0x1f, R4 ;  /* 0x0000001fff057819 */ /* 0x000fe40000011404 */
[----:B------:R-:W-:Y:S02]  /*20b0*/  LEA.HI R3, R3, R0, RZ, 0x6 ;  /* 0x0000000003037211 */ /* 0x000fe400078f30ff */
[----:B------:R-:W-:Y:S02]  /*20c0*/  LEA.HI R5, R5, R4, RZ, 0x6 ;  /* 0x0000000405057211 */ /* 0x000fe400078f30ff */
[----:B------:R-:W-:Y:S02]  /*20d0*/  SHF.R.S32.HI R37, RZ, 0x6, R3 ;  /* 0x00000006ff257819 */ /* 0x000fe40000011403 */
[----:B------:R-:W-:-:S04]  /*20e0*/  SHF.R.S32.HI R0, RZ, 0x6, R5 ;  /* 0x00000006ff007819 */ /* 0x000fc80000011405 */
[----:B------:R-:W-:Y:S01]  /*20f0*/  VIMNMX R10, R37, R0, PT ;  /* 0x00000000250a7248 */ /* 0x000fe20003fe0100 */
[----:B------:R-:W-:-:S03]  /*2100*/  IMAD.MOV.U32 R0, RZ, RZ, RZ ;  /* 0x000000ffff007224 */ /* 0x000fc600078e00ff */
        /* <DEDUP_REMOVED lines=31> */
.L_x_8595:
[----:B------:R-:W-:Y:S05]  /*2300*/  BSYNC B0 ;  /* 0x0000000000007941 */ /* 0x000fea0003800000 */
.L_x_8594:
        /* <DEDUP_REMOVED lines=36> */
.L_x_8598:
[----:B------:R-:W-:Y:S05]  /*2550*/  BSYNC B6 ;  /* 0x0000000000067941 */ /* 0x000fea0003800000 */
.L_x_8597:
        /* <DEDUP_REMOVED lines=20> */
.L_x_8600:
[----:B------:R-:W-:Y:S05]  /*26a0*/  BSYNC B6 ;  /* 0x0000000000067941 */ /* 0x000fea0003800000 */
.L_x_8599:
[----:B------:R-:W-:Y:S01]  /*26b0*/  ULDC.64 UR4, c[0x0][0xaf0] ;  /* 0x0002bc0000047ab9 */ /* 0x000fe20000000a00 */
[----:B------:R-:W2:Y:S01]  /*26c0*/  LDL R8, [R1+0x14] ;  /* 0x0000140001087983 */ /* 0x000ea20000100800 */
[----:B------:R-:W-:Y:S01]  /*26d0*/  ISETP.NE.U32.AND P0, PT, RZ, UR4, PT ;  /* 0x00000004ff007c0c */ /* 0x000fe2000bf05070 */
[----:B------:R-:W-:Y:S01]  /*26e0*/  IMAD.MOV.U32 R59, RZ, RZ, R24 ;  /* 0x000000ffff3b7224 */ /* 0x000fe200078e0018 */
[----:B------:R-:W0:Y:S02]  /*26f0*/  LDC.64 R52, c[0x0][0x3f8] ;  /* 0x0000fe00ff347b82 */ /* 0x000e240000000a00 */
[----:B------:R-:W-:Y:S01]  /*2700*/  ISETP.NE.AND.EX P0, PT, RZ, UR5, PT, P0 ;  /* 0x00000005ff007c0c */ /* 0x000fe2000bf05300 */
[----:B------:R-:W1:Y:S05]  /*2710*/  S2R R0, SR_TID.X ;  /* 0x0000000000007919 */ /* 0x000e6a0000002100 */
[----:B------:R-:W3:Y:S07]  /*2720*/  LDC R47, c[0x0][0x3f4] ;  /* 0x0000fd00ff2f7b82 */ /* 0x000eee0000000800 */
[----:B------:R-:W-:-:S02]  /*2730*/  @P0 IADD3 R4, P1, R27, UR4, RZ ;  /* 0x000000041b040c10 */ /* 0x000fc4000ff3e0ff */
[----:B------:R-:W-:Y:S01]  /*2740*/  SHF.R.S32.HI R3, RZ, 0x1f, R192 ;  /* 0x0000001fff037819 */ /* 0x000fe200000114c0 */
[----:B------:R-:W4:Y:S01]  /*2750*/  S2R R10, SR_TID.X ;  /* 0x00000000000a7919 */ /* 0x000f220000002100 */
[----:B------:R-:W-:Y:S01]  /*2760*/  @P0 IADD3.X R5, R26, UR5, RZ, P1, !PT ;  /* 0x000000051a050c10 */ /* 0x000fe20008ffe4ff */
[----:B------:R-:W-:Y:S01]  /*2770*/  IMAD.SHL.U32 R56, R194, 0x40, RZ ;  /* 0x00000040c2387824 */ /* 0x000fe200078e00ff */
[----:B------:R-:W-:Y:S01]  /*2780*/  SHF.R.S32.HI R189, RZ, 0x1f, R188 ;  /* 0x0000001fffbd7819 */ /* 0x000fe200000114bc */
[----:B------:R-:W-:Y:S02]  /*2790*/  ULDC UR4, c[0x0][0x2f4] ;  /* 0x0000bd0000047ab9 */ /* 0x000fe40000000800 */
[----:B------:R1:W2:Y:S02]  /*27a0*/  @P0 LDG.E R59, desc[UR40][R4.64] ;  /* 0x00000028043b0981 */ /* 0x0002a4000c1e1900 */
[----:B-1----:R-:W1:Y:S01]  /*27b0*/  LDC.64 R4, c[0x0][0x408] ;  /* 0x00010200ff047b82 */ /* 0x002e620000000a00 */
[----:B------:R-:W-:-:S05]  /*27c0*/  VIADD R6, R0, 0xffffff80 ;  /* 0xffffff8000067836 */ /* 0x000fca0000000000 */
[----:B------:R-:W-:-:S04]  /*27d0*/  SHF.R.S32.HI R7, RZ, 0x1f, R6 ;  /* 0x0000001fff077819 */ /* 0x000fc80000011406 */
[----:B------:R-:W-:Y:S01]  /*27e0*/  LEA.HI R7, R7, R6, RZ, 0x2 ;  /* 0x0000000607077211 */ /* 0x000fe200078f10ff */
[----:B0-----:R-:W-:-:S03]  /*27f0*/  IMAD R0, R3, R52, RZ ;  /* 0x0000003403007224 */ /* 0x001fc600078e02ff */
[----:B------:R-:W-:Y:S02]  /*2800*/  LOP3.LUT R9, R7, 0xfffffffc, RZ, 0xc0, !PT ;  /* 0xfffffffc07097812 */ /* 0x000fe400078ec0ff */
[----:B---3--:R-:W-:-:S03]  /*2810*/  ISETP.GE.AND P0, PT, R18, R47, PT ;  /* 0x0000002f1200720c */ /* 0x008fc60003f06270 */
[----:B------:R-:W-:Y:S02]  /*2820*/  IMAD.IADD R45, R6, 0x1, -R9 ;  /* 0x00000001062d7824 */ /* 0x000fe400078e0a09 */
[----:B-1----:R-:W-:-:S04]  /*2830*/  IMAD R3, R3, R4, RZ ;  /* 0x0000000403037224 */ /* 0x002fc800078e02ff */
[C---:B------:R-:W-:Y:S01]  /*2840*/  IMAD R9, R192.reuse, R5, R3 ;  /* 0x00000005c0097224 */ /* 0x040fe200078e0203 */
[----:B------:R-:W-:Y:S01]  /*2850*/  SEL R3, R47, RZ, P0 ;  /* 0x000000ff2f037207 */ /* 0x000fe20000000000 */
[----:B------:R-:W-:-:S04]  /*2860*/  IMAD R7, R192, R53, R0 ;  /* 0x00000035c0077224 */ /* 0x000fc800078e0200 */
[----:B------:R-:W-:Y:S01]  /*2870*/  IMAD.IADD R3, R18, 0x1, R3 ;  /* 0x0000000112037824 */ /* 0x000fe200078e0203 */
[----:B------:R-:W-:-:S04]  /*2880*/  LOP3.LUT R56, R56, 0x1c0, RZ, 0xc0, !PT ;  /* 0x000001c038387812 */ /* 0x000fc800078ec0ff */
[----:B------:R-:W-:Y:S01]  /*2890*/  SHF.R.S32.HI R0, RZ, 0x1f, R3 ;  /* 0x0000001fff007819 */ /* 0x000fe20000011403 */
[-C--:B------:R-:W-:Y:S01]  /*28a0*/  IMAD.WIDE.U32 R20, R192, R52.reuse, R188 ;  /* 0x00000034c0147225 */ /* 0x080fe200078e00bc */
[----:B------:R-:W-:Y:S02]  /*28b0*/  SHF.R.U32.HI R50, RZ, 0x3, R56 ;  /* 0x00000003ff327819 */ /* 0x000fe40000011638 */
[----:B------:R-:W-:Y:S01]  /*28c0*/  LEA.HI R57, R0, R3, RZ, 0x3 ;  /* 0x0000000300397211 */ /* 0x000fe200078f18ff */
[----:B------:R-:W-:Y:S01]  /*28d0*/  IMAD.WIDE.U32 R28, R192, R52, R18 ;  /* 0x00000034c01c7225 */ /* 0x000fe200078e0012 */
[----:B------:R-:W-:-:S03]  /*28e0*/  LOP3.LUT R3, R56, 0x18, R18, 0xf8, !PT ;  /* 0x0000001838037812 */ /* 0x000fc600078ef812 */
[----:B------:R-:W-:Y:S01]  /*28f0*/  IMAD.IADD R21, R21, 0x1, R7 ;  /* 0x0000000115157824 */ /* 0x000fe200078e0207 */
[----:B------:R-:W-:Y:S01]  /*2900*/  LOP3.LUT R3, R3, R50, RZ, 0x3c, !PT ;  /* 0x0000003203037212 */ /* 0x000fe200078e3cff */
[----:B------:R-:W-:Y:S01]  /*2910*/  IMAD.IADD R29, R7, 0x1, R29 ;  /* 0x00000001071d7824 */ /* 0x000fe200078e021d */
[----:B-----5:R-:W-:Y:S01]  /*2920*/  SHF.R.S32.HI R7, RZ, 0x1f, R2 ;  /* 0x0000001fff077819 */ /* 0x020fe20000011402 */
[----:B------:R-:W-:-:S04]  /*2930*/  IMAD.WIDE.U32 R30, R192, R4, R188 ;  /* 0x00000004c01e7225 */ /* 0x000fc800078e00bc */
[----:B------:R-:W-:-:S04]  /*2940*/  IMAD.WIDE.U32 R32, R192, R4, R18 ;  /* 0x00000004c0207225 */ /* 0x000fc800078e0012 */
[----:B------:R-:W-:Y:S02]  /*2950*/  IMAD R6, R7, R52, RZ ;  /* 0x0000003407067224 */ /* 0x000fe400078e02ff */
[----:B------:R-:W-:Y:S02]  /*2960*/  IMAD.IADD R31, R31, 0x1, R9 ;  /* 0x000000011f1f7824 */ /* 0x000fe400078e0209 */
[----:B------:R-:W-:Y:S02]  /*2970*/  IMAD.IADD R33, R9, 0x1, R33 ;  /* 0x0000000109217824 */ /* 0x000fe400078e0221 */
[----:B------:R-:W-:Y:S01]  /*2980*/  IMAD R7, R7, R4, RZ ;  /* 0x0000000407077224 */ /* 0x000fe200078e02ff */
[----:B----4-:R-:W-:Y:S01]  /*2990*/  SHF.R.U32.HI R10, RZ, 0x7, R10 ;  /* 0x00000007ff0a7819 */ /* 0x010fe2000001160a */
[----:B------:R-:W-:Y:S01]  /*29a0*/  IMAD R43, R2, R53, R6 ;  /* 0x00000035022b7224 */ /* 0x000fe200078e0206 */
[----:B------:R-:W-:Y:S01]  /*29b0*/  ISETP.GE.AND P2, PT, R18, UR4, PT ;  /* 0x0000000412007c0c */ /* 0x000fe2000bf46270 */
[----:B------:R-:W-:Y:S01]  /*29c0*/  IMAD.WIDE.U32 R20, R2, R52, R20 ;  /* 0x0000003402147225 */ /* 0x000fe200078e0014 */
[----:B------:R-:W-:-:S03]  /*29d0*/  LOP3.LUT R41, R57, 0xfffffff8, RZ, 0xc0, !PT ;  /* 0xfffffff839297812 */ /* 0x000fc600078ec0ff */
[----:B------:R-:W-:Y:S01]  /*29e0*/  IMAD.WIDE.U32 R28, R2, R52, R28 ;  /* 0x00000034021c7225 */ /* 0x000fe200078e001c */
[----:B------:R-:W-:-:S03]  /*29f0*/  SHF.L.U64.HI R53, R52, 0x6, R53 ;  /* 0x0000000634357819 */ /* 0x000fc60000010235 */
[C---:B------:R-:W-:Y:S02]  /*2a00*/  IMAD R7, R2.reuse, R5, R7 ;  /* 0x0000000502077224 */ /* 0x040fe400078e0207 */
[----:B------:R-:W-:-:S04]  /*2a10*/  IMAD.WIDE.U32 R30, R2, R4, R30 ;  /* 0x00000004021e7225 */ /* 0x000fc800078e001e */
[----:B------:R-:W-:Y:S01]  /*2a20*/  IMAD.WIDE.U32 R32, R2, R4, R32 ;  /* 0x0000000402207225 */ /* 0x000fe200078e0020 */
[----:B------:R-:W-:Y:S02]  /*2a30*/  SHF.L.U64.HI R51, R4, 0x6, R5 ;  /* 0x0000000604337819 */ /* 0x000fe40000010205 */
[----:B------:R-:W-:Y:S01]  /*2a40*/  ISETP.GE.AND P1, PT, R184, UR4, PT ;  /* 0x00000004b8007c0c */ /* 0x000fe2000bf26270 */
[----:B------:R-:W-:Y:S01]  /*2a50*/  IMAD.IADD R44, R21, 0x1, R43 ;  /* 0x00000001152c7824 */ /* 0x000fe200078e022b */
[----:B------:R-:W-:Y:S01]  /*2a60*/  P2R R60, PR, RZ, 0x4 ;  /* 0x00000004ff3c7803 */ /* 0x000fe20000000000 */
[----:B------:R-:W-:Y:S02]  /*2a70*/  IMAD.IADD R58, R58, 0x1, R25 ;  /* 0x000000013a3a7824 */ /* 0x000fe400078e0219 */
[----:B------:R-:W-:Y:S02]  /*2a80*/  IMAD.SHL.U32 R52, R52, 0x40, RZ ;  /* 0x0000004034347824 */ /* 0x000fe400078e00ff */
[----:B------:R-:W-:-:S02]  /*2a90*/  IMAD.SHL.U32 R49, R4, 0x40, RZ ;  /* 0x0000004004317824 */ /* 0x000fc400078e00ff */
[----:B------:R-:W-:Y:S02]  /*2aa0*/  VIADD R48, R10, 0x8 ;  /* 0x000000080a307836 */ /* 0x000fe40000000000 */
[----:B------:R-:W-:Y:S02]  /*2ab0*/  IMAD.SHL.U32 R47, R47, 0x2, RZ ;  /* 0x000000022f2f7824 */ /* 0x000fe400078e00ff */
[----:B------:R-:W-:Y:S02]  /*2ac0*/  IMAD R45, R45, 0x40, R192 ;  /* 0x000000402d2d7824 */ /* 0x000fe400078e02c0 */
[----:B------:R-:W-:Y:S02]  /*2ad0*/  IMAD.IADD R43, R43, 0x1, R29 ;  /* 0x000000012b2b7824 */ /* 0x000fe400078e021d */
[----:B------:R-:W-:Y:S02]  /*2ae0*/  IMAD.IADD R42, R31, 0x1, R7 ;  /* 0x000000011f2a7824 */ /* 0x000fe400078e0207 */
[----:B------:R-:W-:-:S02]  /*2af0*/  IMAD.IADD R40, R7, 0x1, R33 ;  /* 0x0000000107287824 */ /* 0x000fc400078e0221 */
[----:B--2---:R-:W-:Y:S01]  /*2b00*/  IMAD R46, R8, 0x200, R3 ;  /* 0x00000200082e7824 */ /* 0x004fe200078e0203 */
[----:B------:R-:W-:-:S04]  /*2b10*/  LOP3.LUT R3, R56, 0x38, R57, 0xf8, !PT ;  /* 0x0000003838037812 */ /* 0x000fc800078ef839 */
[----:B------:R-:W-:Y:S02]  /*2b20*/  LOP3.LUT R0, R3, R50, RZ, 0x3c, !PT ;  /* 0x0000003203007212 */ /* 0x000fe400078e3cff */
[----:B------:R-:W-:-:S03]  /*2b30*/  SHF.R.S32.HI R3, RZ, 0x1f, R41 ;  /* 0x0000001fff037819 */ /* 0x000fc60000011429 */
[----:B------:R-:W-:Y:S01]  /*2b40*/  IMAD R0, R8, 0x200, R0 ;  /* 0x0000020008007824 */ /* 0x000fe200078e0200 */
[----:B------:R-:W-:-:S07]  /*2b50*/  SHF.R.S32.HI R39, RZ, 0x1f, R59 ;  /* 0x0000001fff277819 */ /* 0x000fce000001143b */
.L_x_8633:
        /* <DEDUP_REMOVED lines=42> */
[----:B------:R-:W-:-:S03]  /*2e00*/  ISETP.NE.AND P3, PT, RZ, UR8, PT ;  /* 0x00000008ff007c0c */ /* 0x000fc6000bf65270 */
        /* <DEDUP_REMOVED lines=8> */
[----:B------:R-:W-:Y:S02]  /*2e90*/  IMAD R9, R53, R35, RZ ;  /* 0x0000002335097224 */ /* 0x000fe400078e02ff */
[----:B------:R-:W-:-:S04]  /*2ea0*/  IMAD.WIDE.U32 R6, R186, UR4, R4 ;  /* 0x00000004ba067c25 */ /* 0x000fc8000f8e0004 */
[----:B------:R-:W-:Y:S01]  /*2eb0*/  IMAD R7, R186, UR5, R7 ;  /* 0x00000005ba077c24 */ /* 0x000fe2000f8e0207 */
[----:B------:R-:W-:Y:S01]  /*2ec0*/  LEA R70, P4, R6, UR6, 0x1 ;  /* 0x0000000606467c11 */ /* 0x000fe2000f8808ff */
[----:B------:R-:W-:-:S03]  /*2ed0*/  IMAD.WIDE.U32 R4, R52, R35, RZ ;  /* 0x0000002334047225 */ /* 0x000fc600078e00ff */
[----:B------:R-:W-:Y:S01]  /*2ee0*/  LEA.HI.X R14, R6, UR7, R7, 0x1, P4 ;  /* 0x00000007060e7c11 */ /* 0x000fe2000a0f0c07 */
[----:B------:R-:W-:-:S04]  /*2ef0*/  IMAD R9, R68, R52, R9 ;  /* 0x0000003444097224 */ /* 0x000fc800078e0209 */
[----:B------:R-:W-:Y:S01]  /*2f00*/  IMAD.IADD R11, R5, 0x1, R9 ;  /* 0x00000001050b7824 */ /* 0x000fe200078e0209 */
[----:B------:R-:W-:Y:S06]  /*2f10*/  @!P3 BRA `(.L_x_8603) ;  /* 0x0000000800c4b947 */ /* 0x000fec0003800000 */
        /* <DEDUP_REMOVED lines=9> */
[----:B------:R-:W-:Y:S01]  /*2fb0*/  IMAD.MOV.U32 R6, RZ, RZ, R30 ;  /* 0x000000ffff067224 */ /* 0x000fe200078e001e */
[----:B------:R-:W-:Y:S01]  /*2fc0*/  ULDC.64 UR4, c[0x0][0x3e8] ;  /* 0x0000fa0000047ab9 */ /* 0x000fe20000000a00 */
[----:B------:R-:W-:Y:S01]  /*2fd0*/  IMAD.MOV.U32 R7, RZ, RZ, R42 ;  /* 0x000000ffff077224 */ /* 0x000fe200078e002a */
[----:B------:R-:W-:Y:S01]  /*2fe0*/  ULDC.64 UR6, c[0x0][0x400] ;  /* 0x0001000000067ab9 */ /* 0x000fe20000000a00 */
[----:B------:R-:W-:Y:S01]  /*2ff0*/  IMAD R5, R51, R35, RZ ;  /* 0x0000002333057224 */ /* 0x000fe200078e02ff */
[----:B------:R-:W-:Y:S01]  /*3000*/  CS2R R24, SRZ ;  /* 0x0000000000187805 */ /* 0x000fe2000001ff00 */
[----:B------:R-:W-:Y:S01]  /*3010*/  IMAD.WIDE.U32 R8, R35, R49, R6 ;  /* 0x0000003123087225 */ /* 0x000fe200078e0006 */
[----:B------:R-:W-:-:S03]  /*3020*/  IADD3 R7, P3, R20, R4, RZ ;  /* 0x0000000414077210 */ /* 0x000fc60007f7e0ff */
[----:B------:R-:W-:Y:S01]  /*3030*/  IMAD R5, R68, R49, R5 ;  /* 0x0000003144057224 */ /* 0x000fe200078e0205 */
[----:B------:R-:W-:Y:S01]  /*3040*/  LEA R4, P5, R8, UR6, 0x1 ;  /* 0x0000000608047c11 */ /* 0x000fe2000f8a08ff */
[----:B------:R-:W-:Y:S01]  /*3050*/  IMAD.X R12, R11, 0x1, R44, P3 ;  /* 0x000000010b0c7824 */ /* 0x000fe200018e062c */
[----:B------:R-:W-:Y:S01]  /*3060*/  LEA R6, P3, R7, UR4, 0x1 ;  /* 0x0000000407067c11 */ /* 0x000fe2000f8608ff */
[----:B------:R-:W-:-:S03]  /*3070*/  IMAD.IADD R5, R9, 0x1, R5 ;  /* 0x0000000109057824 */ /* 0x000fc600078e0205 */
[----:B------:R-:W-:Y:S02]  /*3080*/  LEA.HI.X R7, R7, UR5, R12, 0x1, P3 ;  /* 0x0000000507077c11 */ /* 0x000fe400098f0c0c */
[----:B------:R-:W-:Y:S02]  /*3090*/  LEA.HI.X R5, R8, UR7, R5, 0x1, P5 ;  /* 0x0000000708057c11 */ /* 0x000fe4000a8f0c05 */
[----:B------:R-:W-:Y:S02]  /*30a0*/  CS2R R8, SRZ ;  /* 0x0000000000087805 */ /* 0x000fe4000001ff00 */
[-C--:B------:R-:W-:Y:S02]  /*30b0*/  ISETP.GE.AND P5, PT, R188, R69.reuse, PT ;  /* 0x00000045bc00720c */ /* 0x080fe40003fa6270 */
[----:B------:R-:W-:-:S11]  /*30c0*/  ISETP.GE.AND P3, PT, R209, R69, PT ;  /* 0x00000045d100720c */ /* 0x000fd60003f66270 */
[----:B------:R0:W5:Y:S04]  /*30d0*/  @!P5 LDG.E.64 R26, desc[UR40][R6.64] ;  /* 0x00000028061ad981 */ /* 0x000168000c1e1b00 */
[----:B------:R0:W5:Y:S04]  /*30e0*/  @!P3 LDG.E.64 R8, desc[UR40][R6.64+0x20] ;  /* 0x000020280608b981 */ /* 0x000168000c1e1b00 */
[----:B------:R0:W5:Y:S04]  /*30f0*/  @!P5 LDG.E.64 R54, desc[UR40][R4.64] ;  /* 0x000000280436d981 */ /* 0x000168000c1e1b00 */
[----:B------:R0:W5:Y:S02]  /*3100*/  @!P3 LDG.E.64 R24, desc[UR40][R4.64+0x20] ;  /* 0x000020280418b981 */ /* 0x000164000c1e1b00 */
.L_x_8605:
[----:B------:R-:W-:Y:S05]  /*3110*/  BSYNC B1 ;  /* 0x0000000000017941 */ /* 0x000fea0003800000 */
.L_x_8604:
[----:B------:R-:W-:Y:S01]  /*3120*/  ISETP.NE.AND P3, PT, R187, 0x3, PT ;  /* 0x00000003bb00780c */ /* 0x000fe20003f65270 */
[----:B0----5:R-:W-:Y:S02]  /*3130*/  IMAD.MOV.U32 R4, RZ, RZ, R8 ;  /* 0x000000ffff047224 */ /* 0x021fe400078e0008 */
[----:B------:R-:W-:Y:S02]  /*3140*/  IMAD.MOV.U32 R5, RZ, RZ, R9 ;  /* 0x000000ffff057224 */ /* 0x000fe400078e0009 */
        /* <DEDUP_REMOVED lines=15> */
.L_x_8606:
[----:B------:R-:W-:Y:S01]  /*3240*/  IMAD R61, R185, 0x8, R17 ;  /* 0x00000008b93d7824 */ /* 0x000fe200078e0211 */
[----:B------:R-:W-:Y:S01]  /*3250*/  SHF.L.U32 R68, R191, 0x1f, RZ ;  /* 0x0000001fbf447819 */ /* 0x000fe200000006ff */
[----:B------:R-:W-:Y:S03]  /*3260*/  BSSY B1, `(.L_x_8607) ;  /* 0x0000003000017945 */ /* 0x000fe60003800000 */
[----:B------:R-:W0:Y:S02]  /*3270*/  SYNCS.PHASECHK.TRANS64.TRYWAIT P5, [R61+URZ+0x38890], R68 ;  /* 0x038890443d0075a7 */ /* 0x000e2400080a017f */
[----:B0-----:R-:W-:Y:S05]  /*3280*/  @!P5 BRA `(.L_x_8608) ;  /* 0x0000020c00fcd947 */ /* 0x001fea0003800000 */
.L_x_8877:
[----:B------:R-:W-:Y:S05]  /*3290*/  BSYNC B1 ;  /* 0x0000000000017941 */ /* 0x000fea0003800000 */
.L_x_8607:
[----:B------:R-:W-:-:S03]  /*32a0*/  UMOV UR4, 0xffffffff ;  /* 0xffffffff00047882 */ /* 0x000fc60000000000 */
[----:B------:R-:W-:Y:S05]  /*32b0*/  BRA.DIV UR4, `(.L_x_8609) ;  /* 0x0000021204047947 */ /* 0x000fea000b800000 */
[----:B------:R1:W2:Y:S04]  /*32c0*/  SHFL.IDX PT, R71, R14, RZ, 0x1c1f ;  /* 0x001c1fff0e477589 */ /* 0x0002a800000e0000 */
[----:B------:R1:W3:Y:S02]  /*32d0*/  SHFL.IDX PT, R73, R70, RZ, 0x1c1f ;  /* 0x001c1fff46497589 */ /* 0x0002e400000e0000 */
.L_x_8881:
[----:B------:R-:W-:Y:S05]  /*32e0*/  @P4 BRA `(.L_x_8610) ;  /* 0x0000001400704947 */ /* 0x000fea0003800000 */
[----:B------:R-:W-:Y:S01]  /*32f0*/  ISETP.NE.AND P5, PT, R60, RZ, PT ;  /* 0x000000ff3c00720c */ /* 0x000fe20003fa5270 */
[----:B------:R-:W-:-:S12]  /*3300*/  BSSY B1, `(.L_x_8611) ;  /* 0x0000036000017945 */ /* 0x000fd80003800000 */
[----:B------:R-:W-:Y:S05]  /*3310*/  @P5 BRA `(.L_x_8612) ;  /* 0x0000000000d05947 */ /* 0x000fea0003800000 */
[----:B------:R4:W0:Y:S01]  /*3320*/  LDS.128 R4, [R10+0x22400] ;  /* 0x022400000a047984 */ /* 0x0008220000000c00 */
[----:B------:R-:W-:Y:S01]  /*3330*/  ISETP.GE.AND P4, PT, R188, R69, PT ;  /* 0x00000045bc00720c */ /* 0x000fe20003f86270 */
[----:B------:R-:W-:-:S12]  /*3340*/  BSSY B2, `(.L_x_8613) ;  /* 0x000002e000027945 */ /* 0x000fd80003800000 */
[----:B----4-:R-:W-:Y:S05]  /*3350*/  @P4 BRA `(.L_x_8614) ;  /* 0x0000000000b04947 */ /* 0x010fea0003800000 */
[----:B------:R-:W-:Y:S01]  /*3360*/  SHF.R.U64 R10, R54, 0x10, R55 ;  /* 0x00000010360a7819 */ /* 0x000fe20000001237 */
[----:B0-----:R-:W-:Y:S01]  /*3370*/  IMAD.U32 R12, R5, 0x10000, RZ ;  /* 0x00010000050c7824 */ /* 0x001fe200078e00ff */
[----:B------:R-:W-:Y:S02]  /*3380*/  SHF.R.U64 R11, R26, 0x10, R27 ;  /* 0x000000101a0b7819 */ /* 0x000fe4000000121b */
[----:B------:R-:W-:Y:S02]  /*3390*/  PRMT R10, R76, 0x5432, R10 ;  /* 0x000054324c0a7816 */ /* 0x000fe4000000000a */
[----:B------:R-:W-:Y:S02]  /*33a0*/  PRMT R11, R75, 0x5410, R11 ;  /* 0x000054104b0b7816 */ /* 0x000fe4000000000b */
[----:B------:R-:W-:Y:S02]  /*33b0*/  LOP3.LUT R13, R5, 0xffff0000, RZ, 0xc0, !PT ;  /* 0xffff0000050d7812 */ /* 0x000fe400078ec0ff */
[C---:B------:R-:W-:Y:S01]  /*33c0*/  LOP3.LUT R15, R10.reuse, 0xffff0000, RZ, 0xc0, !PT ;  /* 0xffff00000a0f7812 */ /* 0x040fe200078ec0ff */
[----:B------:R-:W-:Y:S01]  /*33d0*/  IMAD.U32 R10, R10, 0x10000, RZ ;  /* 0x000100000a0a7824 */ /* 0x000fe200078e00ff */
[----:B------:R-:W-:-:S02]  /*33e0*/  SHF.R.U32.HI R54, RZ, 0x10, R55 ;  /* 0x00000010ff367819 */ /* 0x000fc40000011637 */
[----:B-1----:R-:W-:Y:S01]  /*33f0*/  LOP3.LUT R14, R11, 0xffff0000, RZ, 0xc0, !PT ;  /* 0xffff00000b0e7812 */ /* 0x002fe200078ec0ff */
[-C--:B------:R-:W-:Y:S01]  /*3400*/  FMUL.FTZ R5, R13, R15.reuse ;  /* 0x0000000f0d057220 */ /* 0x080fe20000410000 */
[----:B------:R-:W-:Y:S01]  /*3410*/  SHF.R.U32.HI R26, RZ, 0x10, R27 ;  /* 0x00000010ff1a7819 */ /* 0x000fe2000001161b */
[----:B------:R-:W-:Y:S01]  /*3420*/  IMAD.U32 R11, R11, 0x10000, RZ ;  /* 0x000100000b0b7824 */ /* 0x000fe200078e00ff */
[----:B------:R-:W-:Y:S01]  /*3430*/  PRMT R54, R77, 0x5432, R54 ;  /* 0x000054324d367816 */ /* 0x000fe20000000036 */
[-C--:B------:R-:W-:Y:S01]  /*3440*/  FMUL.FTZ R70, R13, R14.reuse ;  /* 0x0000000e0d467220 */ /* 0x080fe20000410000 */
[----:B------:R-:W-:Y:S01]  /*3450*/  PRMT R26, R72, 0x5432, R26 ;  /* 0x00005432481a7816 */ /* 0x000fe2000000001a */
[----:B------:R-:W-:Y:S01]  /*3460*/  FFMA.FTZ R5, R12, R14, -R5 ;  /* 0x0000000e0c057223 */ /* 0x000fe20000010805 */
        /* <DEDUP_REMOVED lines=8> */
[----:B------:R-:W-:Y:S01]  /*34f0*/  FMUL.FTZ R14, R14, R15 ;  /* 0x0000000f0e0e7220 */ /* 0x000fe20000410000 */
        /* <DEDUP_REMOVED lines=11> */
[----:B------:R-:W-:-:S04]  /*35b0*/  IMAD.U32 R4, R4, 0x10000, RZ ;  /* 0x0001000004047824 */ /* 0x000fc800078e00ff */
[C---:B------:R-:W-:Y:S01]  /*35c0*/  FMUL.FTZ R15, R7.reuse, R10 ;  /* 0x0000000a070f7220 */ /* 0x040fe20000410000 */
[----:B------:R-:W-:-:S03]  /*35d0*/  FMUL.FTZ R7, R7, R11 ;  /* 0x0000000b07077220 */ /* 0x000fc60000410000 */
[C---:B------:R-:W-:Y:S01]  /*35e0*/  FFMA.FTZ R15, R4.reuse, R11, -R15 ;  /* 0x0000000b040f7223 */ /* 0x040fe2000001080f */
[----:B------:R-:W-:Y:S01]  /*35f0*/  FFMA.FTZ R4, R4, R10, R7 ;  /* 0x0000000a04047223 */ /* 0x000fe20000010007 */
[----:B------:R-:W-:-:S04]  /*3600*/  F2FP.BF16.F32.PACK_AB R7, R27, R70 ;  /* 0x000000461b07723e */ /* 0x000fc800000010ff */
[----:B------:R-:W-:-:S07]  /*3610*/  F2FP.BF16.F32.PACK_AB R4, R4, R15 ;  /* 0x0000000f0404723e */ /* 0x000fce00000010ff */
.L_x_8614:
[----:B------:R-:W-:Y:S05]  /*3620*/  BSYNC B2 ;  /* 0x0000000000027941 */ /* 0x000fea0003800000 */
.L_x_8613:
[----:B---3--:R-:W-:-:S04]  /*3630*/  LEA R10, P4, R18, R73, 0x1 ;  /* 0x00000049120a7211 */ /* 0x008fc800078808ff */
[----:B--2---:R-:W-:-:S05]  /*3640*/  LEA.HI.X R11, R18, R71, R19, 0x1, P4 ;  /* 0x00000047120b7211 */ /* 0x004fca00020f0c13 */
[----:B0-----:R4:W-:Y:S04]  /*3650*/  ST.E.128 desc[UR40][R10.64], R4 ;  /* 0x000000040a007985 */ /* 0x0019e8000c101d28 */
.L_x_8612:
[----:B------:R-:W-:Y:S05]  /*3660*/  BSYNC B1 ;  /* 0x0000000000017941 */ /* 0x000fea0003800000 */
.L_x_8611:
        /* <DEDUP_REMOVED lines=8> */
[----:B--2---:R-:W-:-:S03]  /*36f0*/  LEA.HI.X R11, R184, R71, R196, 0x1, P4 ;  /* 0x00000047b80b7211 */ /* 0x004fc600020f0cc4 */
[----:B------:R-:W-:-:S06]  /*3700*/  IMAD R4, R4, 0x2, R17 ;  /* 0x0000000204047824 */ /* 0x000fcc00078e0211 */
[----:B------:R-:W2:Y:S01]  /*3710*/  LDS.128 R4, [R4+0x22400] ;  /* 0x0224000004047984 */ /* 0x000ea20000000c00 */
[----:B------:R-:W-:Y:S05]  /*3720*/  @P5 BRA `(.L_x_8616) ;  /* 0x0000000000b45947 */ /* 0x000fea0003800000 */
[----:B------:R-:W-:Y:S01]  /*3730*/  SHF.R.U64 R26, R24, 0x10, R25 ;  /* 0x00000010181a7819 */ /* 0x000fe20000001219 */
[----:B--2---:R-:W-:Y:S01]  /*3740*/  IMAD.U32 R13, R5, 0x10000, RZ ;  /* 0x00010000050d7824 */ /* 0x004fe200078e00ff */
[----:B------:R-:W-:Y:S02]  /*3750*/  SHF.R.U64 R15, R8, 0x10, R9 ;  /* 0x00000010080f7819 */ /* 0x000fe40000001209 */
[----:B------:R-:W-:Y:S02]  /*3760*/  PRMT R26, R74, 0x5432, R26 ;  /* 0x000054324a1a7816 */ /* 0x000fe4000000001a */
[----:B------:R-:W-:Y:S02]  /*3770*/  SHF.R.U32.HI R54, RZ, 0x10, R25 ;  /* 0x00000010ff367819 */ /* 0x000fe40000011619 */
[----:B------:R-:W-:Y:S01]  /*3780*/  SHF.R.U32.HI R67, RZ, 0x10, R9 ;  /* 0x00000010ff437819 */ /* 0x000fe20000011609 */
[----:B------:R-:W-:Y:S01]  /*3790*/  IMAD.U32 R9, R6, 0x10000, RZ ;  /* 0x0001000006097824 */ /* 0x000fe200078e00ff */
[----:B------:R-:W-:-:S02]  /*37a0*/  PRMT R15, R72, 0x5410, R15 ;  /* 0x00005410480f7816 */ /* 0x000fc4000000000f */
[----:B------:R-:W-:Y:S01]  /*37b0*/  LOP3.LUT R12, R6, 0xffff0000, RZ, 0xc0, !PT ;  /* 0xffff0000060c7812 */ /* 0x000fe200078ec0ff */
[----:B------:R-:W-:Y:S01]  /*37c0*/  IMAD.U32 R6, R7, 0x10000, RZ ;  /* 0x0001000007067824 */ /* 0x000fe200078e00ff */
[----:B-1----:R-:W-:Y:S01]  /*37d0*/  LOP3.LUT R14, R5, 0xffff0000, RZ, 0xc0, !PT ;  /* 0xffff0000050e7812 */ /* 0x002fe200078ec0ff */
[----:B------:R-:W-:Y:S01]  /*37e0*/  IMAD.U32 R5, R4, 0x10000, RZ ;  /* 0x0001000004057824 */ /* 0x000fe200078e00ff */
[C---:B------:R-:W-:Y:S01]  /*37f0*/  LOP3.LUT R27, R26.reuse, 0xffff0000, RZ, 0xc0, !PT ;  /* 0xffff00001a1b7812 */ /* 0x040fe200078ec0ff */
[----:B------:R-:W-:Y:S01]  /*3800*/  IMAD.U32 R26, R26, 0x10000, RZ ;  /* 0x000100001a1a7824 */ /* 0x000fe200078e00ff */
[----:B------:R-:W-:Y:S02]  /*3810*/  LOP3.LUT R8, R7, 0xffff0000, RZ, 0xc0, !PT ;  /* 0xffff000007087812 */ /* 0x000fe400078ec0ff */
[----:B------:R-:W-:Y:S01]  /*3820*/  PRMT R54, R75, 0x5432, R54 ;  /* 0x000054324b367816 */ /* 0x000fe20000000036 */
[----:B------:R-:W-:Y:S01]  /*3830*/  FMUL.FTZ R70, R14, R27 ;  /* 0x0000001b0e467220 */ /* 0x000fe20000410000 */
[----:B------:R-:W-:-:S02]  /*3840*/  LOP3.LUT R7, R4, 0xffff0000, RZ, 0xc0, !PT ;  /* 0xffff000004077812 */ /* 0x000fc400078ec0ff */
[----:B------:R-:W-:Y:S01]  /*3850*/  LOP3.LUT R4, R15, 0xffff0000, RZ, 0xc0, !PT ;  /* 0xffff00000f047812 */ /* 0x000fe200078ec0ff */
[----:B------:R-:W-:Y:S01]  /*3860*/  IMAD.U32 R55, R54, 0x10000, RZ ;  /* 0x0001000036377824 */ /* 0x000fe200078e00ff */
[----:B------:R-:W-:-:S03]  /*3870*/  PRMT R24, R74, 0x5410, R67 ;  /* 0x000054104a187816 */ /* 0x000fc60000000043 */
[-C--:B------:R-:W-:Y:S01]  /*3880*/  FMUL.FTZ R14, R14, R4.reuse ;  /* 0x000000040e0e7220 */ /* 0x080fe20000410000 */
[C---:B------:R-:W-:Y:S01]  /*3890*/  FFMA.FTZ R4, R13.reuse, R4, -R70 ;  /* 0x000000040d047223 */ /* 0x040fe20000010846 */
[----:B------:R-:W-:Y:S02]  /*38a0*/  IMAD.U32 R25, R24, 0x10000, RZ ;  /* 0x0001000018197824 */ /* 0x000fe400078e00ff */
[----:B------:R-:W-:Y:S01]  /*38b0*/  FMUL.FTZ R70, R12, R55 ;  /* 0x000000370c467220 */ /* 0x000fe20000410000 */
[----:B------:R-:W-:Y:S01]  /*38c0*/  FFMA.FTZ R27, R13, R27, R14 ;  /* 0x0000001b0d1b7223 */ /* 0x000fe2000001000e */
[----:B------:R-:W-:Y:S01]  /*38d0*/  LOP3.LUT R13, R24, 0xffff0000, RZ, 0xc0, !PT ;  /* 0xffff0000180d7812 */ /* 0x000fe200078ec0ff */
[-C--:B------:R-:W-:Y:S01]  /*38e0*/  FMUL.FTZ R14, R12, R25.reuse ;  /* 0x000000190c0e7220 */ /* 0x080fe20000410000 */
[----:B------:R-:W-:Y:S01]  /*38f0*/  FFMA.FTZ R70, R9, R25, -R70 ;  /* 0x0000001909467223 */ /* 0x000fe20000010846 */
[----:B------:R-:W-:Y:S01]  /*3900*/  LOP3.LUT R25, R54, 0xffff0000, RZ, 0xc0, !PT ;  /* 0xffff000036197812 */ /* 0x000fe200078ec0ff */
[----:B------:R-:W-:-:S02]  /*3910*/  IMAD.U32 R12, R15, 0x10000, RZ ;  /* 0x000100000f0c7824 */ /* 0x000fc400078e00ff */
        /* <DEDUP_REMOVED lines=9> */
[----:B------:R-:W-:Y:S02]  /*39b0*/  F2FP.BF16.F32.PACK_AB R5, R27, R4 ;  /* 0x000000041b05723e */ /* 0x000fe400000010ff */
[----:B------:R-:W-:-:S02]  /*39c0*/  F2FP.BF16.F32.PACK_AB R14, R14, R15 ;  /* 0x0000000f0e0e723e */ /* 0x000fc400000010ff */
[----:B------:R-:W-:Y:S02]  /*39d0*/  F2FP.BF16.F32.PACK_AB R4, R7, R8 ;  /* 0x000000080704723e */ /* 0x000fe400000010ff */
[----:B------:R-:W-:Y:S01]  /*39e0*/  F2FP.BF16.F32.PACK_AB R6, R9, R70 ;  /* 0x000000460906723e */ /* 0x000fe200000010ff */
[----:B------:R-:W-:-:S07]  /*39f0*/  IMAD.MOV.U32 R7, RZ, RZ, R14 ;  /* 0x000000ffff077224 */ /* 0x000fce00078e000e */
.L_x_8616:
[----:B------:R-:W-:Y:S05]  /*3a00*/  BSYNC B1 ;  /* 0x0000000000017941 */ /* 0x000fea0003800000 */
.L_x_8615:
[----:B--2---:R2:W-:Y:S01]  /*3a10*/  ST.E.128 desc[UR40][R10.64], R4 ;  /* 0x000000040a007985 */ /* 0x0045e2000c101d28 */
[----:B------:R-:W-:Y:S05]  /*3a20*/  BRA `(.L_x_8610) ;  /* 0x0000000c00a07947 */ /* 0x000fea0003800000 */
.L_x_8603:
        /* <DEDUP_REMOVED lines=24> */
[----:B------:R-:W-:Y:S02]  /*3bb0*/  ISETP.NE.AND P3, PT, R187, 0x3, PT ;  /* 0x00000003bb00780c */ /* 0x000fe40003f65270 */
[----:B------:R-:W-:Y:S01]  /*3bc0*/  ISETP.GE.AND P5, PT, R18, R69, PT ;  /* 0x000000451200720c */ /* 0x000fe20003fa6270 */
        /* <DEDUP_REMOVED lines=18> */
.L_x_8617:
[----:B------:R-:W-:Y:S01]  /*3cf0*/  IMAD R61, R185, 0x8, R17 ;  /* 0x00000008b93d7824 */ /* 0x000fe200078e0211 */
[----:B------:R-:W-:Y:S01]  /*3d00*/  SHF.L.U32 R68, R191, 0x1f, RZ ;  /* 0x0000001fbf447819 */ /* 0x000fe200000006ff */
[----:B------:R-:W-:Y:S03]  /*3d10*/  BSSY B1, `(.L_x_8618) ;  /* 0x0000003000017945 */ /* 0x000fe60003800000 */
[----:B------:R-:W0:Y:S02]  /*3d20*/  SYNCS.PHASECHK.TRANS64.TRYWAIT P6, [R61+URZ+0x38890], R68 ;  /* 0x038890443d0075a7 */ /* 0x000e2400080c017f */
[----:B0-----:R-:W-:Y:S05]  /*3d30*/  @!P6 BRA `(.L_x_8619) ;  /* 0x0000020400b0e947 */ /* 0x001fea0003800000 */
.L_x_8882:
[----:B------:R-:W-:Y:S05]  /*3d40*/  BSYNC B1 ;  /* 0x0000000000017941 */ /* 0x000fea0003800000 */
.L_x_8618:
[----:B------:R-:W-:-:S03]  /*3d50*/  UMOV UR4, 0xffffffff ;  /* 0xffffffff00047882 */ /* 0x000fc60000000000 */
[----:B------:R-:W-:Y:S05]  /*3d60*/  BRA.DIV UR4, `(.L_x_8620) ;  /* 0x0000020604b87947 */ /* 0x000fea000b800000 */
[----:B------:R1:W2:Y:S04]  /*3d70*/  SHFL.IDX PT, R54, R14, RZ, 0x1c1f ;  /* 0x001c1fff0e367589 */ /* 0x0002a800000e0000 */
[----:B------:R-:W3:Y:S02]  /*3d80*/  SHFL.IDX PT, R70, R70, RZ, 0x1c1f ;  /* 0x001c1fff46467589 */ /* 0x000ee400000e0000 */
.L_x_8886:
[----:B------:R-:W4:Y:S02]  /*3d90*/  LDC R72, c[0x0][0x2f4] ;  /* 0x0000bd00ff487b82 */ /* 0x000f240000000800 */
[----:B----4-:R-:W-:-:S13]  /*3da0*/  ISETP.GE.OR P4, PT, R18, R72, P4 ;  /* 0x000000481200720c */ /* 0x010fda0002786670 */
[----:B------:R-:W-:Y:S05]  /*3db0*/  @P4 BRA `(.L_x_8610) ;  /* 0x0000000800bc4947 */ /* 0x000fea0003800000 */
[----:B------:R-:W4:Y:S01]  /*3dc0*/  LDL R10, [R1+0x14] ;  /* 0x00001400010a7983 */ /* 0x000f220000100800 */
[----:B------:R-:W-:Y:S01]  /*3dd0*/  IMAD.IADD R8, R72, 0x1, -R47 ;  /* 0x0000000148087824 */ /* 0x000fe200078e0a2f */
[----:B------:R-:W-:Y:S04]  /*3de0*/  BSSY B1, `(.L_x_8621) ;  /* 0x000006e000017945 */ /* 0x000fe80003800000 */
[----:B------:R-:W-:-:S04]  /*3df0*/  SEL R8, R47, R8, !P0 ;  /* 0x000000082f087207 */ /* 0x000fc80004000000 */
[----:B------:R-:W-:-:S04]  /*3e00*/  SHF.R.S32.HI R9, RZ, 0x1f, R8 ;  /* 0x0000001fff097819 */ /* 0x000fc80000011408 */
[----:B------:R-:W-:-:S04]  /*3e10*/  LEA.HI R9, R9, R8, RZ, 0x4 ;  /* 0x0000000809097211 */ /* 0x000fc800078f20ff */
[----:B------:R-:W-:-:S04]  /*3e20*/  SHF.R.S32.HI R8, RZ, 0x4, R9 ;  /* 0x00000004ff087819 */ /* 0x000fc80000011409 */
[----:B------:R-:W-:-:S05]  /*3e30*/  LEA.HI.SX32 R8, R57, R8, 0x1d ;  /* 0x0000000839087211 */ /* 0x000fca00078feaff */
[----:B------:R-:W-:Y:S02]  /*3e40*/  IMAD.SHL.U32 R55, R8, 0x8, RZ ;  /* 0x0000000808377824 */ /* 0x000fe400078e00ff */
[----:B------:R-:W-:-:S03]  /*3e50*/  IMAD.IADD R8, R0, 0x1, R67 ;  /* 0x0000000100087824 */ /* 0x000fc600078e0243 */
[----:B------:R-:W-:Y:S01]  /*3e60*/  LOP3.LUT R9, R56, 0x38, R55, 0xf8, !PT ;  /* 0x0000003838097812 */ /* 0x000fe200078ef837 */
[----:B------:R-:W-:-:S03]  /*3e70*/  IMAD R8, R8, 0x2, R17 ;  /* 0x0000000208087824 */ /* 0x000fc600078e0211 */
[----:B------:R-:W-:-:S05]  /*3e80*/  LOP3.LUT R9, R9, R50, RZ, 0x3c, !PT ;  /* 0x0000003209097212 */ /* 0x000fca00078e3cff */
[----:B----4-:R-:W-:-:S04]  /*3e90*/  IMAD R10, R10, 0x200, R9 ;  /* 0x000002000a0a7824 */ /* 0x010fc800078e0209 */
[----:B------:R-:W-:-:S04]  /*3ea0*/  IMAD.IADD R10, R67, 0x1, R10 ;  /* 0x00000001430a7824 */ /* 0x000fc800078e020a */
[----:B------:R-:W-:Y:S02]  /*3eb0*/  IMAD R12, R10, 0x2, R17 ;  /* 0x000000020a0c7824 */ /* 0x000fe400078e0211 */
[----:B------:R-:W4:Y:S04]  /*3ec0*/  LDS.128 R8, [R8+0x22400] ;  /* 0x0224000008087984 */ /* 0x000f280000000c00 */
[----:B-1----:R-:W1:Y:S01]  /*3ed0*/  LDS.128 R12, [R12+0x22400] ;  /* 0x022400000c0c7984 */ /* 0x002e620000000c00 */
[----:B------:R-:W-:Y:S05]  /*3ee0*/  @P5 BRA `(.L_x_8622) ;  /* 0x0000000400745947 */ /* 0x000fea0003800000 */
[----:B------:R-:W-:Y:S02]  /*3ef0*/  SHF.R.U32.HI R69, RZ, 0x10, R25 ;  /* 0x00000010ff457819 */ /* 0x000fe40000011619 */
[----:B------:R-:W-:Y:S02]  /*3f00*/  SHF.R.U32.HI R67, RZ, 0x10, R5 ;  /* 0x00000010ff437819 */ /* 0x000fe40000011605 */
[----:B------:R-:W-:Y:S01]  /*3f10*/  PRMT R69, R73, 0x5410, R69 ;  /* 0x0000541049457816 */ /* 0x000fe20000000045 */
[----:B-1----:R-:W-:Y:S01]  /*3f20*/  IMAD.U32 R73, R13, 0x10000, RZ ;  /* 0x000100000d497824 */ /* 0x002fe200078e00ff */
[----:B------:R-:W-:Y:S01]  /*3f30*/  PRMT R67, R71, 0x5410, R67 ;  /* 0x0000541047437816 */ /* 0x000fe20000000043 */
[----:B----4-:R-:W-:Y:S01]  /*3f40*/  IMAD.U32 R71, R9, 0x10000, RZ ;  /* 0x0001000009477824 */ /* 0x010fe200078e00ff */
        /* <DEDUP_REMOVED lines=8> */
[C---:B------:R-:W-:Y:S01]  /*3fd0*/  FMUL.FTZ R13, R80.reuse, R69 ;  /* 0x00000045500d7220 */ /* 0x040fe20000410000 */
[----:B------:R-:W-:Y:S01]  /*3fe0*/  FFMA.FTZ R76, R71, R76, -R78 ;  /* 0x0000004c474c7223 */ /* 0x000fe2000001084e */
[----:B------:R-:W-:Y:S01]  /*3ff0*/  LOP3.LUT R78, R9, 0xffff0000, RZ, 0xc0, !PT ;  /* 0xffff0000094e7812 */ /* 0x000fe200078ec0ff */
[----:B------:R-:W-:Y:S01]  /*4000*/  FFMA.FTZ R74, R71, R74, R73 ;  /* 0x0000004a474a7223 */ /* 0x000fe20000010049 */
[----:B------:R-:W-:Y:S01]  /*4010*/  SHF.R.U32.HI R71, RZ, 0x10, R27 ;  /* 0x00000010ff477819 */ /* 0x000fe2000001161b */
[-C--:B------:R-:W-:Y:S01]  /*4020*/  FMUL.FTZ R80, R80, R67.reuse ;  /* 0x0000004350507220 */ /* 0x080fe20000410000 */
[----:B------:R-:W-:Y:S01]  /*4030*/  SHF.R.U32.HI R73, RZ, 0x10, R7 ;  /* 0x00000010ff497819 */ /* 0x000fe20000011607 */
[C---:B------:R-:W-:Y:S01]  /*4040*/  FFMA.FTZ R13, R78.reuse, R67, -R13 ;  /* 0x000000434e0d7223 */ /* 0x040fe2000001080d */
[----:B------:R-:W-:Y:S01]  /*4050*/  PRMT R71, R75, 0x5410, R71 ;  /* 0x000054104b477816 */ /* 0x000fe20000000047 */
[----:B------:R-:W-:Y:S01]  /*4060*/  FFMA.FTZ R9, R78, R69, R80 ;  /* 0x000000454e097223 */ /* 0x000fe20000010050 */
[----:B------:R-:W-:Y:S01]  /*4070*/  PRMT R73, R82, 0x5410, R73 ;  /* 0x0000541052497816 */ /* 0x000fe20000000049 */
[----:B------:R-:W-:Y:S01]  /*4080*/  IMAD.U32 R80, R15, 0x10000, RZ ;  /* 0x000100000f507824 */ /* 0x000fe200078e00ff */
[----:B------:R-:W-:Y:S01]  /*4090*/  SHF.R.U64 R5, R4, 0x10, R5 ;  /* 0x0000001004057819 */ /* 0x000fe20000001205 */
[C---:B------:R-:W-:Y:S01]  /*40a0*/  IMAD.U32 R67, R71.reuse, 0x10000, RZ ;  /* 0x0001000047437824 */ /* 0x040fe200078e00ff */
[----:B------:R-:W-:Y:S01]  /*40b0*/  LOP3.LUT R24, R71, 0xffff0000, RZ, 0xc0, !PT ;  /* 0xffff000047187812 */ /* 0x000fe200078ec0ff */
[----:B------:R-:W-:Y:S01]  /*40c0*/  IMAD.U32 R69, R73, 0x10000, RZ ;  /* 0x0001000049457824 */ /* 0x000fe200078e00ff */
[----:B------:R-:W-:Y:S01]  /*40d0*/  LOP3.LUT R15, R15, 0xffff0000, RZ, 0xc0, !PT ;  /* 0xffff00000f0f7812 */ /* 0x000fe200078ec0ff */
[----:B------:R-:W-:Y:S01]  /*40e0*/  FMUL.FTZ R75, R80, R67 ;  /* 0x00000043504b7220 */ /* 0x000fe20000410000 */
[----:B------:R-:W-:-:S02]  /*40f0*/  IMAD.U32 R78, R11, 0x10000, RZ ;  /* 0x000100000b4e7824 */ /* 0x000fc400078e00ff */
[-C--:B------:R-:W-:Y:S01]  /*4100*/  FMUL.FTZ R80, R80, R69.reuse ;  /* 0x0000004550507220 */ /* 0x080fe20000410000 */
[----:B------:R-:W-:Y:S01]  /*4110*/  LOP3.LUT R4, R73, 0xffff0000, RZ, 0xc0, !PT ;  /* 0xffff000049047812 */ /* 0x000fe200078ec0ff */
[C---:B------:R-:W-:Y:S02]  /*4120*/  FFMA.FTZ R69, R78.reuse, R69, -R75 ;  /* 0x000000454e457223 */ /* 0x040fe4000001084b */
[----:B------:R-:W-:Y:S01]  /*4130*/  FFMA.FTZ R67, R78, R67, R80 ;  /* 0x000000434e437223 */ /* 0x000fe20000010050 */
[----:B------:R-:W-:Y:S01]  /*4140*/  LOP3.LUT R11, R11, 0xffff0000, RZ, 0xc0, !PT ;  /* 0xffff00000b0b7812 */ /* 0x000fe200078ec0ff */
[C---:B------:R-:W-:Y:S01]  /*4150*/  FMUL.FTZ R78, R15.reuse, R24 ;  /* 0x000000180f4e7220 */ /* 0x040fe20000410000 */
[-C--:B------:R-:W-:Y:S01]  /*4160*/  FMUL.FTZ R15, R15, R4.reuse ;  /* 0x000000040f0f7220 */ /* 0x080fe20000410000 */
[----:B------:R-:W-:Y:S01]  /*4170*/  PRMT R25, R79, 0x5410, R25 ;  /* 0x000054104f197816 */ /* 0x000fe20000000019 */
[C---:B------:R-:W-:Y:S02]  /*4180*/  IMAD.U32 R80, R12.reuse, 0x10000, RZ ;  /* 0x000100000c507824 */ /* 0x040fe400078e00ff */
[C---:B------:R-:W-:Y:S01]  /*4190*/  FFMA.FTZ R4, R11.reuse, R4, -R78 ;  /* 0x000000040b047223 */ /* 0x040fe2000001084e */
[----:B------:R-:W-:Y:S01]  /*41a0*/  FFMA.FTZ R24, R11, R24, R15 ;  /* 0x000000180b187223 */ /* 0x000fe2000001000f */
[----:B------:R-:W-:Y:S01]  /*41b0*/  PRMT R15, R77, 0x5410, R5 ;  /* 0x000054104d0f7816 */ /* 0x000fe20000000005 */
[C---:B------:R-:W-:Y:S01]  /*41c0*/  IMAD.U32 R11, R25.reuse, 0x10000, RZ ;  /* 0x00010000190b7824 */ /* 0x040fe200078e00ff */
[----:B------:R-:W-:Y:S01]  /*41d0*/  LOP3.LUT R12, R12, 0xffff0000, RZ, 0xc0, !PT ;  /* 0xffff00000c0c7812 */ /* 0x000fe200078ec0ff */
[----:B------:R-:W-:Y:S01]  /*41e0*/  IMAD.U32 R78, R8, 0x10000, RZ ;  /* 0x00010000084e7824 */ /* 0x000fe200078e00ff */
[----:B------:R-:W-:Y:S01]  /*41f0*/  LOP3.LUT R25, R25, 0xffff0000, RZ, 0xc0, !PT ;  /* 0xffff000019197812 */ /* 0x000fe200078ec0ff */
[C---:B------:R-:W-:Y:S01]  /*4200*/  IMAD.U32 R5, R15.reuse, 0x10000, RZ ;  /* 0x000100000f057824 */ /* 0x040fe200078e00ff */
[----:B------:R-:W-:Y:S01]  /*4210*/  SHF.R.U64 R26, R26, 0x10, R27 ;  /* 0x000000101a1a7819 */ /* 0x000fe2000000121b */
[----:B------:R-:W-:Y:S01]  /*4220*/  FMUL.FTZ R71, R80, R11 ;  /* 0x0000000b50477220 */ /* 0x000fe20000410000 */
        /* <DEDUP_REMOVED lines=9> */
[----:B------:R-:W-:-:S02]  /*42c0*/  IMAD.U32 R7, R14, 0x10000, RZ ;  /* 0x000100000e077824 */ /* 0x000fc400078e00ff */
[----:B------:R-:W-:Y:S01]  /*42d0*/  FFMA.FTZ R8, R8, R25, R12 ;  /* 0x0000001908087223 */ /* 0x000fe2000001000c */
[----:B------:R-:W-:Y:S02]  /*42e0*/  IMAD.U32 R27, R26, 0x10000, RZ ;  /* 0x000100001a1b7824 */ /* 0x000fe400078e00ff */
[C---:B------:R-:W-:Y:S01]  /*42f0*/  FFMA.FTZ R5, R78.reuse, R5, -R71 ;  /* 0x000000054e057223 */ /* 0x040fe20000010847 */
[----:B------:R-:W-:Y:S02]  /*4300*/  IMAD.U32 R25, R15, 0x10000, RZ ;  /* 0x000100000f197824 */ /* 0x000fe400078e00ff */
[----:B------:R-:W-:Y:S01]  /*4310*/  FFMA.FTZ R11, R78, R11, R80 ;  /* 0x0000000b4e0b7223 */ /* 0x000fe20000010050 */
[----:B------:R-:W-:Y:S02]  /*4320*/  IMAD.U32 R12, R10, 0x10000, RZ ;  /* 0x000100000a0c7824 */ /* 0x000fe400078e00ff */
[C---:B------:R-:W-:Y:S01]  /*4330*/  FMUL.FTZ R71, R7.reuse, R27 ;  /* 0x0000001b07477220 */ /* 0x040fe20000410000 */
[----:B------:R-:W-:Y:S01]  /*4340*/  FMUL.FTZ R78, R7, R25 ;  /* 0x00000019074e7220 */ /* 0x000fe20000410000 */
[----:B------:R-:W-:-:S02]  /*4350*/  LOP3.LUT R14, R14, 0xffff0000, RZ, 0xc0, !PT ;  /* 0xffff00000e0e7812 */ /* 0x000fc400078ec0ff */
[----:B------:R-:W-:Y:S01]  /*4360*/  FFMA.FTZ R7, R12, R25, -R71 ;  /* 0x000000190c077223 */ /* 0x000fe20000010847 */
[----:B------:R-:W-:Y:S01]  /*4370*/  LOP3.LUT R25, R26, 0xffff0000, RZ, 0xc0, !PT ;  /* 0xffff00001a197812 */ /* 0x000fe200078ec0ff */
[----:B------:R-:W-:Y:S01]  /*4380*/  FFMA.FTZ R12, R12, R27, R78 ;  /* 0x0000001b0c0c7223 */ /* 0x000fe2000001004e */
[----:B------:R-:W-:Y:S02]  /*4390*/  LOP3.LUT R15, R15, 0xffff0000, RZ, 0xc0, !PT ;  /* 0xffff00000f0f7812 */ /* 0x000fe400078ec0ff */
[----:B------:R-:W-:Y:S01]  /*43a0*/  LOP3.LUT R10, R10, 0xffff0000, RZ, 0xc0, !PT ;  /* 0xffff00000a0a7812 */ /* 0x000fe200078ec0ff */
[C---:B------:R-:W-:Y:S01]  /*43b0*/  FMUL.FTZ R27, R14.reuse, R25 ;  /* 0x000000190e1b7220 */ /* 0x040fe20000410000 */
[----:B------:R-:W-:Y:S01]  /*43c0*/  F2FP.BF16.F32.PACK_AB R13, R13, R76 ;  /* 0x0000004c0d0d723e */ /* 0x000fe200000010ff */
[----:B------:R-:W-:Y:S01]  /*43d0*/  FMUL.FTZ R26, R14, R15 ;  /* 0x0000000f0e1a7220 */ /* 0x000fe20000410000 */
[----:B------:R-:W-:Y:S01]  /*43e0*/  F2FP.BF16.F32.PACK_AB R11, R8, R11 ;  /* 0x0000000b080b723e */ /* 0x000fe200000010ff */
[----:B------:R-:W-:Y:S01]  /*43f0*/  FFMA.FTZ R14, R10, R15, -R27 ;  /* 0x0000000f0a0e7223 */ /* 0x000fe2000001081b */
[----:B------:R-:W-:Y:S01]  /*4400*/  F2FP.BF16.F32.PACK_AB R4, R4, R69 ;  /* 0x000000450404723e */ /* 0x000fe200000010ff */
[----:B------:R-:W-:Y:S01]  /*4410*/  FFMA.FTZ R25, R10, R25, R26 ;  /* 0x000000190a197223 */ /* 0x000fe2000001001a */
        /* <DEDUP_REMOVED lines=10> */
.L_x_8622:
[----:B------:R-:W-:Y:S05]  /*44c0*/  BSYNC B1 ;  /* 0x0000000000017941 */ /* 0x000fea0003800000 */
.L_x_8621:
        /* <DEDUP_REMOVED lines=10> */
.L_x_8602:
[----:B------:R-:W-:-:S13]  /*4570*/  ISETP.NE.AND P3, PT, R187, 0x3, PT ;  /* 0x00000003bb00780c */ /* 0x000fda0003f65270 */
[----:B------:R-:W-:Y:S05]  /*4580*/  @!P3 BRA `(.L_x_8623) ;  /* 0x000000000004b947 */ /* 0x000fea0003800000 */
[----:B------:R-:W-:Y:S01]  /*4590*/  BPT.TRAP 0x1 ;  /* 0x000000040000795c */ /* 0x000fe20000300000 */
.L_x_8623:
[----:B------:R-:W-:Y:S01]  /*45a0*/  IMAD R61, R185, 0x8, R17 ;  /* 0x00000008b93d7824 */ /* 0x000fe200078e0211 */
[----:B------:R-:W-:Y:S01]  /*45b0*/  SHF.L.U32 R68, R191, 0x1f, RZ ;  /* 0x0000001fbf447819 */ /* 0x000fe200000006ff */
[----:B------:R-:W-:Y:S01]  /*45c0*/  BSSY B1, `(.L_x_8624) ;  /* 0x0000004000017945 */ /* 0x000fe20003800000 */
[----:B------:R-:W-:Y:S02]  /*45d0*/  SHF.R.S32.HI R65, RZ, 0x1f, R63 ;  /* 0x0000001fff417819 */ /* 0x000fe4000001143f */
[----:B------:R-:W1:Y:S02]  /*45e0*/  SYNCS.PHASECHK.TRANS64.TRYWAIT P4, [R61+URZ+0x38890], R68 ;  /* 0x038890443d0075a7 */ /* 0x000e64000808017f */
[----:B-1----:R-:W-:Y:S05]  /*45f0*/  @!P4 BRA `(.L_x_8625) ;  /* 0x000001fc00e0c947 */ /* 0x002fea0003800000 */
.L_x_8887:
[----:B------:R-:W-:Y:S05]  /*4600*/  BSYNC B1 ;  /* 0x0000000000017941 */ /* 0x000fea0003800000 */
.L_x_8624:
        /* <DEDUP_REMOVED lines=24> */
.L_x_8891:
        /* <DEDUP_REMOVED lines=18> */
.L_x_8610:
[----:B------:R-:W-:Y:S05]  /*48b0*/  BSYNC B0 ;  /* 0x0000000000007941 */ /* 0x000fea0003800000 */
.L_x_8601:
        /* <DEDUP_REMOVED lines=17> */
.L_x_8628:
[----:B------:R-:W-:Y:S05]  /*49d0*/  BSYNC B0 ;  /* 0x0000000000007941 */ /* 0x000fea0003800000 */
.L_x_8627:
[----:B------:R-:W1:Y:S01]  /*49e0*/  SYNCS.PHASECHK.TRANS64.TRYWAIT P3, [R61+URZ+0x388b0], R68 ;  /* 0x0388b0443d0075a7 */ /* 0x000e62000806017f */
[----:B------:R-:W-:Y:S04]  /*49f0*/  BSSY B0, `(.L_x_8629) ;  /* 0x0000002000007945 */ /* 0x000fe80003800000 */
[----:B-1----:R-:W-:Y:S05]  /*4a00*/  @!P3 BRA `(.L_x_8630) ;  /* 0x000001fc0034b947 */ /* 0x002fea0003800000 */
.L_x_8892:
[----:B------:R-:W-:Y:S05]  /*4a10*/  BSYNC B0 ;  /* 0x0000000000007941 */ /* 0x000fea0003800000 */
.L_x_8629:
        /* <DEDUP_REMOVED lines=21> */
[----:B------:R-:W4:Y:S01]  /*4b70*/  LDL R27, [R1+0x1c] ;  /* 0x00001c00011b7983 */ /* 0x000f220000100800 */
[----:B------:R-:W-:-:S03]  /*4b80*/  ULDC UR4, c[0x0][0x320] ;  /* 0x0000c80000047ab9 */ /* 0x000fc60000000800 */
[----:B---3--:R-:W3:Y:S04]  /*4b90*/  LDL R14, [R1+0x20] ;  /* 0x00002000010e7983 */ /* 0x008ee80000100800 */
[----:B------:R-:W5:Y:S01]  /*4ba0*/  LDL R26, [R1+0x24] ;  /* 0x00002400011a7983 */ /* 0x000f620000100800 */
[----:B------:R-:W-:Y:S01]  /*4bb0*/  ISETP.GE.AND P5, PT, R18, UR4, PT ;  /* 0x0000000412007c0c */ /* 0x000fe2000bfa6270 */
[----:B------:R-:W-:Y:S01]  /*4bc0*/  IMAD R8, R185, 0x8000, R46 ;  /* 0x00008000b9087824 */ /* 0x000fe200078e022e */
[----:B------:R-:W-:Y:S01]  /*4bd0*/  LOP3.LUT P3, RZ, R194, 0x4, RZ, 0xc0, !PT ;  /* 0x00000004c2ff7812 */ /* 0x000fe2000786c0ff */
[----:B------:R-:W5:Y:S02]  /*4be0*/  LDL R25, [R1+0x28] ;  /* 0x0000280001197983 */ /* 0x000f640000100800 */
[----:B------:R-:W-:-:S02]  /*4bf0*/  IMAD R13, R8, 0x2, R17 ;  /* 0x00000002080d7824 */ /* 0x000fc400078e0211 */
[----:B------:R-:W5:Y:S04]  /*4c00*/  LDL R24, [R1+0x2c] ;  /* 0x00002c0001187983 */ /* 0x000f680000100800 */
[----:B------:R-:W5:Y:S01]  /*4c10*/  LDL R15, [R1+0x30] ;  /* 0x00003000010f7983 */ /* 0x000f620000100800 */
[----:B------:R-:W-:-:S03]  /*4c20*/  VIADD R12, R8, 0x20 ;  /* 0x00000020080c7836 */ /* 0x000fc60000000000 */
[----:B------:R-:W1:Y:S01]  /*4c30*/  @!P5 LDS.128 R4, [R13+0x400] ;  /* 0x000400000d04d984 */ /* 0x000e620000000c00 */
[----:B------:R-:W-:Y:S01]  /*4c40*/  @P3 VIADD R12, R8, 0xffffffe0 ;  /* 0xffffffe0080c3836 */ /* 0x000fe20000000000 */
[-C--:B0-----:R-:W-:Y:S02]  /*4c50*/  @!P5 LEA R8, P3, R18, R11.reuse, 0x1 ;  /* 0x0000000b1208d211 */ /* 0x081fe400078608ff */
[----:B------:R-:W5:Y:S01]  /*4c60*/  LDL R62, [R1+0x38] ;  /* 0x00003800013e7983 */ /* 0x000f620000100800 */
[----:B------:R-:W-:Y:S01]  /*4c70*/  IMAD R12, R12, 0x2, R17 ;  /* 0x000000020c0c7824 */ /* 0x000fe200078e0211 */
[----:B--2---:R-:W-:Y:S02]  /*4c80*/  @!P5 LEA.HI.X R9, R18, R10, R19, 0x1, P3 ;  /* 0x0000000a1209d211 */ /* 0x004fe400018f0c13 */
[C---:B------:R-:W-:Y:S01]  /*4c90*/  ISETP.GE.AND P3, PT, R184.reuse, UR4, PT ;  /* 0x00000004b8007c0c */ /* 0x040fe2000bf66270 */
[----:B------:R-:W2:Y:S04]  /*4ca0*/  LDL R55, [R1+0x3c] ;  /* 0x00003c0001377983 */ /* 0x000ea80000100800 */
[----:B------:R-:W2:Y:S04]  /*4cb0*/  LDL R54, [R1+0x40] ;  /* 0x0000400001367983 */ /* 0x000ea80000100800 */
[----:B-1----:R0:W-:Y:S04]  /*4cc0*/  @!P5 ST.E.128 desc[UR40][R8.64], R4 ;  /* 0x000000040800d985 */ /* 0x0021e8000c101d28 */
[----:B------:R-:W1:Y:S01]  /*4cd0*/  @!P3 LDS.128 R4, [R12+0x400] ;  /* 0x000400000c04b984 */ /* 0x000e620000000c00 */
[----:B0-----:R-:W-:-:S04]  /*4ce0*/  @!P3 LEA R8, P5, R184, R11, 0x1 ;  /* 0x0000000bb808b211 */ /* 0x001fc800078a08ff */
[----:B------:R-:W-:Y:S02]  /*4cf0*/  @!P3 LEA.HI.X R9, R184, R10, R196, 0x1, P5 ;  /* 0x0000000ab809b211 */ /* 0x000fe400028f0cc4 */
[----:B------:R-:W-:-:S03]  /*4d00*/  ISETP.GE.AND P5, PT, R226, UR4, PT ;  /* 0x00000004e2007c0c */ /* 0x000fc6000bfa6270 */
[----:B-1----:R0:W-:Y:S10]  /*4d10*/  @!P3 ST.E.128 desc[UR40][R8.64], R4 ;  /* 0x000000040800b985 */ /* 0x0021f4000c101d28 */
[----:B------:R-:W1:Y:S01]  /*4d20*/  @!P5 LDS.128 R4, [R13+0x2400] ;  /* 0x002400000d04d984 */ /* 0x000e620000000c00 */
[----:B0-----:R-:W-:-:S05]  /*4d30*/  @!P5 LEA R8, P3, R226, R11, 0x1 ;  /* 0x0000000be208d211 */ /* 0x001fca00078608ff */
[----:B----4-:R-:W-:Y:S01]  /*4d40*/  @!P5 IMAD.X R9, R10, 0x1, R27, P3 ;  /* 0x000000010a09d824 */ /* 0x010fe200018e061b */
[C---:B------:R-:W-:Y:S01]  /*4d50*/  ISETP.GE.AND P3, PT, R225.reuse, UR4, PT ;  /* 0x00000004e1007c0c */ /* 0x040fe2000bf66270 */
[----:B------:R-:W4:Y:S04]  /*4d60*/  LDL R27, [R1+0x44] ;  /* 0x00004400011b7983 */ /* 0x000f280000100800 */
[----:B-1----:R0:W-:Y:S08]  /*4d70*/  @!P5 ST.E.128 desc[UR40][R8.64], R4 ;  /* 0x000000040800d985 */ /* 0x0021f0000c101d28 */
[----:B------:R-:W1:Y:S01]  /*4d80*/  @!P3 LDS.128 R4, [R12+0x2400] ;  /* 0x002400000c04b984 */ /* 0x000e620000000c00 */
[----:B0-----:R-:W-:-:S05]  /*4d90*/  @!P3 LEA R8, P5, R225, R11, 0x1 ;  /* 0x0000000be108b211 */ /* 0x001fca00078a08ff */
[----:B---3--:R-:W-:Y:S02]  /*4da0*/  @!P3 IMAD.X R9, R10, 0x1, R14, P5 ;  /* 0x000000010a09b824 */ /* 0x008fe400028e060e */
[----:B------:R-:W3:Y:S01]  /*4db0*/  LDL R14, [R1+0x34] ;  /* 0x00003400010e7983 */ /* 0x000ee20000100800 */
[----:B------:R-:W-:-:S03]  /*4dc0*/  ISETP.GE.AND P5, PT, R224, UR4, PT ;  /* 0x00000004e0007c0c */ /* 0x000fc6000bfa6270 */
[----:B-1----:R0:W-:Y:S10]  /*4dd0*/  @!P3 ST.E.128 desc[UR40][R8.64], R4 ;  /* 0x000000040800b985 */ /* 0x0021f4000c101d28 */
[----:B------:R-:W1:Y:S01]  /*4de0*/  @!P5 LDS.128 R4, [R13+0x4400] ;  /* 0x004400000d04d984 */ /* 0x000e620000000c00 */
[----:B0-----:R-:W-:-:S05]  /*4df0*/  @!P5 LEA R8, P3, R224, R11, 0x1 ;  /* 0x0000000be008d211 */ /* 0x001fca00078608ff */
[----:B-----5:R-:W-:Y:S01]  /*4e00*/  @!P5 IMAD.X R9, R10, 0x1, R26, P3 ;  /* 0x000000010a09d824 */ /* 0x020fe200018e061a */
[C---:B------:R-:W-:Y:S01]  /*4e10*/  ISETP.GE.AND P3, PT, R223.reuse, UR4, PT ;  /* 0x00000004df007c0c */ /* 0x040fe2000bf66270 */
[----:B------:R-:W5:Y:S04]  /*4e20*/  LDL R26, [R1+0x48] ;  /* 0x00004800011a7983 */ /* 0x000f680000100800 */
[----:B-1----:R0:W-:Y:S08]  /*4e30*/  @!P5 ST.E.128 desc[UR40][R8.64], R4 ;  /* 0x000000040800d985 */ /* 0x0021f0000c101d28 */
[----:B------:R-:W1:Y:S01]  /*4e40*/  @!P3 LDS.128 R4, [R12+0x4400] ;  /* 0x004400000c04b984 */ /* 0x000e620000000c00 */
[----:B0-----:R-:W-:-:S05]  /*4e50*/  @!P3 LEA R8, P5, R223, R11, 0x1 ;  /* 0x0000000bdf08b211 */ /* 0x001fca00078a08ff */
[----:B------:R-:W-:Y:S01]  /*4e60*/  @!P3 IMAD.X R9, R10, 0x1, R25, P5 ;  /* 0x000000010a09b824 */ /* 0x000fe200028e0619 */
        /* <DEDUP_REMOVED lines=11> */
[----:B------:R-:W-:Y:S02]  /*4f20*/  @!P3 IMAD.X R9, R10, 0x1, R15, P5 ;  /* 0x000000010a09b824 */ /* 0x000fe400028e060f */
[----:B------:R-:W5:Y:S01]  /*4f30*/  LDL R15, [R1+0x4] ;  /* 0x00000400010f7983 */ /* 0x000f620000100800 */
[----:B------:R-:W-:-:S03]  /*4f40*/  ISETP.GE.AND P5, PT, R220, UR4, PT ;  /* 0x00000004dc007c0c */ /* 0x000fc6000bfa6270 */
[----:B-1----:R0:W-:Y:S10]  /*4f50*/  @!P3 ST.E.128 desc[UR40][R8.64], R4 ;  /* 0x000000040800b985 */ /* 0x0021f4000c101d28 */
        /* <DEDUP_REMOVED lines=8> */
[----:B------:R-:W-:Y:S01]  /*4fe0*/  @!P3 IMAD.X R9, R10, 0x1, R62, P5 ;  /* 0x000000010a09b824 */ /* 0x000fe200028e063e */
[----:B------:R-:W-:-:S04]  /*4ff0*/  ISETP.GE.AND P5, PT, R218, UR4, PT ;  /* 0x00000004da007c0c */ /* 0x000fc8000bfa6270 */
[----:B-1----:R0:W-:Y:S09]  /*5000*/  @!P3 ST.E.128 desc[UR40][R8.64], R4 ;  /* 0x000000040800b985 */ /* 0x0021f2000c101d28 */
[----:B------:R-:W1:Y:S01]  /*5010*/  @!P5 LDS.128 R4, [R13+0xa400] ;  /* 0x00a400000d04d984 */ /* 0x000e620000000c00 */
[----:B0-----:R-:W-:-:S05]  /*5020*/  @!P5 LEA R8, P3, R218, R11, 0x1 ;  /* 0x0000000bda08d211 */ /* 0x001fca00078608ff */
[----:B--2---:R-:W-:Y:S01]  /*5030*/  @!P5 IMAD.X R9, R10, 0x1, R55, P3 ;  /* 0x000000010a09d824 */ /* 0x004fe200018e0637 */
[----:B------:R-:W-:-:S04]  /*5040*/  ISETP.GE.AND P3, PT, R217, UR4, PT ;  /* 0x00000004d9007c0c */ /* 0x000fc8000bf66270 */
[----:B-1----:R0:W-:Y:S09]  /*5050*/  @!P5 ST.E.128 desc[UR40][R8.64], R4 ;  /* 0x000000040800d985 */ /* 0x0021f2000c101d28 */
[----:B------:R-:W1:Y:S01]  /*5060*/  @!P3 LDS.128 R4, [R12+0xa400] ;  /* 0x00a400000c04b984 */ /* 0x000e620000000c00 */
[----:B0-----:R-:W-:-:S05]  /*5070*/  @!P3 LEA R8, P5, R217, R11, 0x1 ;  /* 0x0000000bd908b211 */ /* 0x001fca00078a08ff */
[----:B------:R-:W-:Y:S01]  /*5080*/  @!P3 IMAD.X R9, R10, 0x1, R54, P5 ;  /* 0x000000010a09b824 */ /* 0x000fe200028e0636 */
[----:B------:R-:W-:-:S04]  /*5090*/  ISETP.GE.AND P5, PT, R216, UR4, PT ;  /* 0x00000004d8007c0c */ /* 0x000fc8000bfa6270 */
[----:B-1----:R0:W-:Y:S09]  /*50a0*/  @!P3 ST.E.128 desc[UR40][R8.64], R4 ;  /* 0x000000040800b985 */ /* 0x0021f2000c101d28 */
[----:B------:R-:W1:Y:S01]  /*50b0*/  @!P5 LDS.128 R4, [R13+0xc400] ;  /* 0x00c400000d04d984 */ /* 0x000e620000000c00 */
[----:B0-----:R-:W-:-:S05]  /*50c0*/  @!P5 LEA R8, P3, R216, R11, 0x1 ;  /* 0x0000000bd808d211 */ /* 0x001fca00078608ff */
[----:B----4-:R-:W-:Y:S01]  /*50d0*/  @!P5 IMAD.X R9, R10, 0x1, R27, P3 ;  /* 0x000000010a09d824 */ /* 0x010fe200018e061b */
[----:B------:R-:W-:-:S04]  /*50e0*/  ISETP.GE.AND P3, PT, R215, UR4, PT ;  /* 0x00000004d7007c0c */ /* 0x000fc8000bf66270 */
[----:B-1----:R0:W-:Y:S09]  /*50f0*/  @!P5 ST.E.128 desc[UR40][R8.64], R4 ;  /* 0x000000040800d985 */ /* 0x0021f2000c101d28 */
[----:B------:R-:W1:Y:S01]  /*5100*/  @!P3 LDS.128 R4, [R12+0xc400] ;  /* 0x00c400000c04b984 */ /* 0x000e620000000c00 */
[----:B0-----:R-:W-:-:S05]  /*5110*/  @!P3 LEA R8, P5, R215, R11, 0x1 ;  /* 0x0000000bd708b211 */ /* 0x001fca00078a08ff */
[----:B-----5:R-:W-:Y:S01]  /*5120*/  @!P3 IMAD.X R9, R10, 0x1, R26, P5 ;  /* 0x000000010a09b824 */ /* 0x020fe200028e061a */
        /* <DEDUP_REMOVED lines=9> */
[----:B---3--:R-:W-:-:S05]  /*51c0*/  @!P3 IMAD.X R9, R10, 0x1, R14, P5 ;  /* 0x000000010a09b824 */ /* 0x008fca00028e060e */
[----:B-1----:R4:W-:Y:S03]  /*51d0*/  @!P3 ST.E.128 desc[UR40][R8.64], R4 ;  /* 0x000000040800b985 */ /* 0x0029e6000c101d28 */
.L_x_8632:
[----:B------:R-:W-:Y:S05]  /*51e0*/  BSYNC B0 ;  /* 0x0000000000007941 */ /* 0x000fea0003800000 */
.L_x_8631:
[----:B------:R-:W-:Y:S01]  /*51f0*/  @!PT LDS RZ, [RZ] ;  /* 0x00000000fffff984 */ /* 0x000fe20000000800 */
[----:B------:R-:W-:Y:S01]  /*5200*/  @!PT LDS RZ, [RZ] ;  /* 0x00000000fffff984 */ /* 0x000fe20000000800 */
[----:B------:R-:W-:Y:S01]  /*5210*/  @!PT LDS RZ, [RZ] ;  /* 0x00000000fffff984 */ /* 0x000fe20000000800 */
[----:B------:R-:W-:Y:S01]  /*5220*/  @!PT LDS RZ, [RZ] ;  /* 0x00000000fffff984 */ /* 0x000fe20000000800 */
[----:B------:R5:W-:Y:S06]  /*5230*/  MEMBAR.ALL.CTA ;  /* 0x0000000000007992 */ /* 0x000bec0000008000 */
[----:B-----5:R-:W5:Y:S01]  /*5240*/  FENCE.VIEW.ASYNC.S ;  /* 0x00000000000073c6 */ /* 0x020f620000000000 */
[----:B-1----:R-:W-:Y:S01]  /*5250*/  @!P4 VIADD R61, R61, 0x388c0 ;  /* 0x000388c03d3dc836 */ /* 0x002fe20000000000 */
        /* <DEDUP_REMOVED lines=10> */
.L_x_8596:
[----:B------:R-:W4:Y:S01]  /*5300*/  LDL R4, [R1+0x7c] ;  /* 0x00007c0001047983 */ /* 0x000f220000100800 */
[----:B------:R-:W-:Y:S01]  /*5310*/  BSSY B0, `(.L_x_8634) ;  /* 0x0000005000007945 */ /* 0x000fe20003800000 */
[----:B----4-:R-:W-:-:S03]  /*5320*/  ISETP.NE.AND P0, PT, R4, 0x1, PT ;  /* 0x000000010400780c */ /* 0x010fc60003f05270 */
[----:B------:R-:W-:Y:S10]  /*5330*/  @P3 BRA `(.L_x_8635) ;  /* 0x0000000000083947 */ /* 0x000ff40003800000 */
[----:B------:R-:W1:Y:S02]  /*5340*/  FENCE.VIEW.ASYNC.G ;  /* 0x00000000000073c6 */ /* 0x000e640000000100 */
[----:B-1----:R-:W-:Y:S06]  /*5350*/  BAR.ARV 0xc, 0x180 ;  /* 0x0306000000007b1d */ /* 0x002fec0000002000 */
.L_x_8635:
[----:B------:R-:W-:Y:S05]  /*5360*/  BSYNC B0 ;  /* 0x0000000000007941 */ /* 0x000fea0003800000 */
.L_x_8634:
[----:B------:R-:W-:Y:S04]  /*5370*/  BSSY B7, `(.L_x_8636) ;  /* 0x00010d7000077945 */ /* 0x000fe80003800000 */
[----:B------:R-:W-:Y:S05]  /*5380*/  @!P0 BRA `(.L_x_8637) ;  /* 0x0000002000288947 */ /* 0x000fea0003800000 */
[----:B------:R-:W1:Y:S01]  /*5390*/  LDC R0, c[0x0][0x448] ;  /* 0x00011200ff007b82 */ /* 0x000e620000000800 */
[----:B------:R-:W-:Y:S01]  /*53a0*/  VIADD R3, R214, 0x3f ;  /* 0x0000003fd6037836 */ /* 0x000fe20000000000 */
[----:B------:R-:W-:Y:S01]  /*53b0*/  BSSY B0, `(.L_x_8638) ;  /* 0x000002c000007945 */ /* 0x000fe20003800000 */
[----:B-1----:R-:W-:-:S13]  /*53c0*/  ISETP.NE.AND P0, PT, R0, 0x1, PT ;  /* 0x000000010000780c */ /* 0x002fda0003f05270 */
[----:B------:R-:W1:Y:S08]  /*53d0*/  @P0 LDC R0, c[0x0][0x44c] ;  /* 0x00011300ff000b82 */ /* 0x000e700000000800 */
[----:B------:R-:W4:Y:S01]  /*53e0*/  @P0 LDC R5, c[0x0][0x450] ;  /* 0x00011400ff050b82 */ /* 0x000f220000000800 */
[----:B-1----:R-:W-:-:S05]  /*53f0*/  @P0 IMAD.HI.U32 R0, R3, R0, RZ ;  /* 0x0000000003000227 */ /* 0x002fca00078e00ff */
[----:B----4-:R-:W-:-:S05]  /*5400*/  @P0 SHF.R.U32.HI R3, RZ, R5, R0 ;  /* 0x00000005ff030219 */ /* 0x010fca0000011600 */
[----:B------:R-:W-:-:S05]  /*5410*/  IMAD.IADD R3, R38, 0x1, R3 ;  /* 0x0000000126037824 */ /* 0x000fca00078e0203 */
[----:B------:R-:W-:-:S04]  /*5420*/  SHF.R.S32.HI R0, RZ, 0x1f, R3 ;  /* 0x0000001fff007819 */ /* 0x000fc80000011403 */
[----:B------:R-:W-:Y:S01]  /*5430*/  LEA.HI R0, R0, R3, RZ, 0x6 ;  /* 0x0000000300007211 */ /* 0x000fe200078f30ff */
[----:B------:R-:W-:-:S03]  /*5440*/  IMAD.MOV.U32 R3, RZ, RZ, RZ ;  /* 0x000000ffff037224 */ /* 0x000fc600078e00ff */
[----:B------:R-:W-:-:S04]  /*5450*/  SHF.R.S32.HI R0, RZ, 0x6, R0 ;  /* 0x00000006ff007819 */ /* 0x000fc80000011400 */
[----:B--2---:R-:W-:-:S04]  /*5460*/  VIMNMX R10, R37, R0, PT ;  /* 0x00000000250a7248 */ /* 0x004fc80003fe0100 */
        /* <DEDUP_REMOVED lines=9> */
[----:B------:R-:W-:-:S05]  /*5500*/  IABS R8, R9 ;  /* 0x0000000900087213 */ /* 0x000fca0000000000 */
[----:B------:R-:W-:Y:S02]  /*5510*/  IMAD.MOV R8, RZ, RZ, -R8 ;  /* 0x000000ffff087224 */ /* 0x000fe400078e0a08 */
[----:B-1----:R-:W1:Y:S02]  /*5520*/  MUFU.RCP R4, R4 ;  /* 0x0000000400047308 */ /* 0x002e640000001000 */
[----:B-1---5:R-:W-:Y:S01]  /*5530*/  VIADD R2, R4, 0xffffffe ;  /* 0x0ffffffe04027836 */ /* 0x022fe20000000000 */
[----:B------:R-:W-:Y:S02]  /*5540*/  IABS R4, R0 ;  /* 0x0000000000047213 */ /* 0x000fe40000000000 */
[----:B------:R-:W-:-:S03]  /*5550*/  LOP3.LUT R0, R0, R9, RZ, 0x3c, !PT ;  /* 0x0000000900007212 */ /* 0x000fc600078e3cff */
[----:B------:R1:W2:Y:S01]  /*5560*/  F2I.FTZ.U32.TRUNC.NTZ R3, R2 ;  /* 0x0000000200037305 */ /* 0x0002a2000021f000 */
[----:B------:R-:W-:Y:S01]  /*5570*/  ISETP.GE.AND P2, PT, R0, RZ, PT ;  /* 0x000000ff0000720c */ /* 0x000fe20003f46270 */
[----:B-1----:R-:W-:Y:S02]  /*5580*/  IMAD.MOV.U32 R2, RZ, RZ, RZ ;  /* 0x000000ffff027224 */ /* 0x002fe400078e00ff */
[----:B--2---:R-:W-:-:S04]  /*5590*/  IMAD.MOV R6, RZ, RZ, -R3 ;  /* 0x000000ffff067224 */ /* 0x004fc800078e0a03 */
        /* <DEDUP_REMOVED lines=13> */
.L_x_8639:
[----:B------:R-:W-:Y:S05]  /*5670*/  BSYNC B0 ;  /* 0x0000000000007941 */ /* 0x000fea0003800000 */
.L_x_8638:
        /* <DEDUP_REMOVED lines=42> */
[----:B---3--:R-:W-:-:S02]  /*5920*/  CS2R R72, SRZ ;  /* 0x0000000000487805 */ /* 0x008fc4000001ff00 */
        /* <DEDUP_REMOVED lines=24> */
[----:B--2---:R-:W-:-:S05]  /*5ab0*/  IMAD R0, R0, R3, RZ ;  /* 0x0000000300007224 */ /* 0x004fca00078e02ff */
[----:B------:R-:W-:-:S04]  /*5ac0*/  VIADDMNMX R10, R0, R3, R10, PT ;  /* 0x00000003000a7246 */ /* 0x000fc8000380010a */
[----:B------:R-:W-:-:S13]  /*5ad0*/  ISETP.GT.AND P1, PT, R10, R0, PT ;  /* 0x000000000a00720c */ /* 0x000fda0003f24270 */
[----:B------:R-:W-:Y:S05]  /*5ae0*/  @!P1 BRA `(.L_x_8640) ;  /* 0x00000104007c9947 */ /* 0x000fea0003800000 */
[----:B-----5:R-:W2:Y:S01]  /*5af0*/  LDL R2, [R1+0x70] ;  /* 0x0000700001027983 */ /* 0x020ea20000100800 */
[----:B------:R-:W-:Y:S01]  /*5b00*/  IMAD.MOV.U32 R5, RZ, RZ, 0x40000040 ;  /* 0x40000040ff057424 */ /* 0x000fe200078e00ff */
[----:B------:R-:W-:Y:S01]  /*5b10*/  BAR.SYNC.DEFER_BLOCKING 0xe, 0x100 ;  /* 0x0384000000007b1d */ /* 0x000fe20000010000 */
[----:B------:R-:W-:-:S03]  /*5b20*/  IMAD.MOV.U32 R9, RZ, RZ, 0x40000040 ;  /* 0x40000040ff097424 */ /* 0x000fc600078e00ff */
[----:B------:R-:W-:Y:S01]  /*5b30*/  R2UR UR7, R5 ;  /* 0x00000000050772ca */ /* 0x000fe200000e0000 */
[----:B------:R-:W-:Y:S01]  /*5b40*/  IMAD.MOV.U32 R7, RZ, RZ, 0x40000040 ;  /* 0x40000040ff077424 */ /* 0x000fe200078e00ff */
[----:B------:R-:W-:Y:S01]  /*5b50*/  ISETP.NE.AND P2, PT, R187, 0x3, PT ;  /* 0x00000003bb00780c */ /* 0x000fe20003f45270 */
[----:B------:R-:W-:Y:S01]  /*5b60*/  IMAD.MOV.U32 R5, RZ, RZ, 0x40000040 ;  /* 0x40000040ff057424 */ /* 0x000fe200078e00ff */
[----:B------:R-:W-:Y:S01]  /*5b70*/  R2UR UR15, R9 ;  /* 0x00000000090f72ca */ /* 0x000fe200000e0000 */
[----:B------:R-:W-:Y:S01]  /*5b80*/  IMAD.MOV.U32 R9, RZ, RZ, 0x40000040 ;  /* 0x40000040ff097424 */ /* 0x000fe200078e00ff */
[----:B------:R-:W-:Y:S01]  /*5b90*/  R2UR UR11, R7 ;  /* 0x00000000070b72ca */ /* 0x000fe200000e0000 */
[----:B------:R-:W-:-:S03]  /*5ba0*/  IMAD.MOV.U32 R7, RZ, RZ, 0x40000040 ;  /* 0x40000040ff077424 */ /* 0x000fc600078e00ff */
[----:B------:R-:W-:Y:S02]  /*5bb0*/  R2UR UR9, R9 ;  /* 0x00000000090972ca */ /* 0x000fe400000e0000 */
[----:B------:R-:W-:Y:S01]  /*5bc0*/  R2UR UR13, R7 ;  /* 0x00000000070d72ca */ /* 0x000fe200000e0000 */
[----:B------:R-:W-:Y:S01]  /*5bd0*/  WARPGROUP.ARRIVE ;  /* 0x00000000000079c5 */ /* 0x000fe20000000000 */
[----:B--2---:R-:W1:Y:S02]  /*5be0*/  SHFL.IDX PT, R2, R2, RZ, 0x1f ;  /* 0x00001fff02027589 */ /* 0x004e6400000e0000 */
[----:B-1----:R-:W-:-:S04]  /*5bf0*/  LEA.HI R3, R2, R2, RZ, 0x1 ;  /* 0x0000000202037211 */ /* 0x002fc800078f08ff */
[----:B------:R-:W-:-:S05]  /*5c00*/  LOP3.LUT R3, R3, 0x1fffe, RZ, 0xc0, !PT ;  /* 0x0001fffe03037812 */ /* 0x000fca00078ec0ff */
[----:B------:R-:W-:Y:S02]  /*5c10*/  IMAD.IADD R2, R2, 0x1, -R3 ;  /* 0x0000000102027824 */ /* 0x000fe400078e0a03 */
[----:B------:R-:W-:Y:S02]  /*5c20*/  VIADD R3, R17, 0x36400 ;  /* 0x0003640011037836 */ /* 0x000fe40000000000 */
[----:B------:R-:W-:-:S03]  /*5c30*/  IMAD R2, R2, 0x8000, R17 ;  /* 0x0000800002027824 */ /* 0x000fc600078e0211 */
[----:B------:R-:W-:Y:S01]  /*5c40*/  SHF.R.U32.HI R3, RZ, 0x4, R3 ;  /* 0x00000004ff037819 */ /* 0x000fe20000011603 */
[----:B------:R-:W-:-:S03]  /*5c50*/  VIADD R2, R2, 0x400 ;  /* 0x0000040002027836 */ /* 0x000fc60000000000 */
[----:B------:R-:W-:Y:S02]  /*5c60*/  LOP3.LUT R3, R3, 0x3fff, RZ, 0xc0, !PT ;  /* 0x00003fff03037812 */ /* 0x000fe400078ec0ff */
[----:B------:R-:W-:-:S04]  /*5c70*/  SHF.R.U32.HI R2, RZ, 0x4, R2 ;  /* 0x00000004ff027819 */ /* 0x000fc80000011602 */
[----:B------:R-:W-:-:S04]  /*5c80*/  LOP3.LUT R2, R2, 0x3fff, RZ, 0xc0, !PT ;  /* 0x00003fff02027812 */ /* 0x000fc800078ec0ff */
[----:B------:R-:W-:Y:S02]  /*5c90*/  LOP3.LUT R14, R2, 0x2000000, RZ, 0xfc, !PT ;  /* 0x02000000020e7812 */ /* 0x000fe400078efcff */
[----:B------:R-:W-:Y:S01]  /*5ca0*/  LOP3.LUT R2, R3, 0x10000, RZ, 0xfc, !PT ;  /* 0x0001000003027812 */ /* 0x000fe200078efcff */
[----:B------:R-:W-:Y:S02]  /*5cb0*/  IMAD.MOV.U32 R3, RZ, RZ, 0x40000040 ;  /* 0x40000040ff037424 */ /* 0x000fe400078e00ff */
[----:B------:R-:W-:Y:S01]  /*5cc0*/  IMAD R4, R22, 0x1000, R14 ;  /* 0x0000100016047824 */ /* 0x000fe200078e020e */
[----:B------:R-:W-:Y:S02]  /*5cd0*/  R2UR UR4, R2 ;  /* 0x00000000020472ca */ /* 0x000fe400000e0000 */
[----:B------:R-:W-:Y:S01]  /*5ce0*/  R2UR UR5, R3 ;  /* 0x00000000030572ca */ /* 0x000fe200000e0000 */
[C---:B------:R-:W-:Y:S01]  /*5cf0*/  VIADD R8, R4.reuse, 0x100 ;  /* 0x0000010004087836 */ /* 0x040fe20000000000 */
[C---:B------:R-:W-:Y:S01]  /*5d00*/  R2UR UR6, R4.reuse ;  /* 0x00000000040672ca */ /* 0x040fe200000e0000 */
[----:B------:R-:W-:-:S02]  /*5d10*/  VIADD R6, R4, 0x80 ;  /* 0x0000008004067836 */ /* 0x000fc40000000000 */
        /* <DEDUP_REMOVED lines=30> */
.L_x_8641:
[----:B------:R-:W-:Y:S01]  /*5f00*/  VIADD R10, R10, 0xfffffffe ;  /* 0xfffffffe0a0a7836 */ /* 0x000fe20000000000 */
[----:B------:R-:W-:Y:S01]  /*5f10*/  BSSY B0, `(.L_x_8642) ;  /* 0x00000c3000007945 */ /* 0x000fe20003800000 */
[----:B0-----:R-:W-:-:S03]  /*5f20*/  IMAD R11, R22, 0x8, R17 ;  /* 0x00000008160b7824 */ /* 0x001fc600078e0211 */
[----:B------:R-:W-:Y:S01]  /*5f30*/  ISETP.GE.AND P0, PT, R10, R0, PT ;  /* 0x000000000a00720c */ /* 0x000fe20003f06270 */
[----:B------:R-:W-:-:S05]  /*5f40*/  VIADD R11, R11, 0x38860 ;  /* 0x000388600b0b7836 */ /* 0x000fca0000000000 */
[----:B------:R-:W-:-:S04]  /*5f50*/  PRMT R11, R190, 0x654, R11 ;  /* 0x00000654be0b7816 */ /* 0x000fc8000000000b */
[----:B------:R0:W-:Y:S03]  /*5f60*/  SYNCS.ARRIVE.TRANS64.RED.A1T0 RZ, [R11+URZ], RZ ;  /* 0x000000ff0bff79a7 */ /* 0x0001e6000810043f */
[----:B------:R-:W-:Y:S05]  /*5f70*/  @!P0 BRA `(.L_x_8643) ;  /* 0x0000000800f08947 */ /* 0x000fea0003800000 */
[----:B------:R-:W-:-:S07]  /*5f80*/  IMAD.MOV.U32 R15, RZ, RZ, R10 ;  /* 0x000000ffff0f7224 */ /* 0x000fce00078e000a */
.L_x_8645:
[----:B------:R-:W-:Y:S01]  /*5f90*/  BAR.SYNC.DEFER_BLOCKING 0xe, 0x100 ;  /* 0x0384000000007b1d */ /* 0x000fe20000010000 */
[----:B-1----:R-:W-:Y:S01]  /*5fa0*/  IMAD R10, R22, 0x40, R193 ;  /* 0x00000040160a7824 */ /* 0x002fe200078e02c1 */
[----:B------:R-:W-:Y:S01]  /*5fb0*/  R2UR UR4, R2 ;  /* 0x00000000020472ca */ /* 0x000fe200000e0000 */
[----:B------:R-:W-:Y:S01]  /*5fc0*/  VIADD R22, R22, 0x1 ;  /* 0x0000000116167836 */ /* 0x000fe20000000000 */
[----:B------:R-:W-:Y:S01]  /*5fd0*/  R2UR UR5, R3 ;  /* 0x00000000030572ca */ /* 0x000fe200000e0000 */
[----:B------:R-:W-:Y:S02]  /*5fe0*/  IMAD R10, R10, 0x4, R17 ;  /* 0x000000040a0a7824 */ /* 0x000fe400078e0211 */
[----:B------:R-:W-:Y:S01]  /*5ff0*/  IMAD.MOV.U32 R13, RZ, RZ, 0x40000040 ;  /* 0x40000040ff0d7424 */ /* 0x000fe200078e00ff */
[----:B------:R-:W-:-:S04]  /*6000*/  ISETP.NE.AND P0, PT, R22, 0x2, PT ;  /* 0x000000021600780c */ /* 0x000fc80003f05270 */
[----:B------:R-:W-:Y:S01]  /*6010*/  SEL R22, R22, RZ, P0 ;  /* 0x000000ff16167207 */ /* 0x000fe20000000000 */
[----:B0-----:R-:W0:Y:S04]  /*6020*/  LDS R11, [R10+0x38400] ;  /* 0x038400000a0b7984 */ /* 0x001e280000000800 */
        /* <DEDUP_REMOVED lines=156> */
[----:B------:R-:W-:Y:S01]  /*69f0*/  R2UR UR6, R10 ;  /* 0x000000000a0672ca */ /* 0x000fe200000e0000 */
[----:B------:R-:W-:Y:S01]  /*6a00*/  IMAD.MOV.U32 R10, RZ, RZ, R15 ;  /* 0x000000ffff0a7224 */ /* 0x000fe200078e000f */
[----:B------:R-:W-:Y:S01]  /*6a10*/  R2UR UR7, R11 ;  /* 0x000000000b0772ca */ /* 0x000fe200000e0000 */
[----:B------:R-:W-:Y:S01]  /*6a20*/  VIADD R15, R15, 0xffffffff ;  /* 0xffffffff0f0f7836 */ /* 0x000fe20000000000 */
[----:B------:R-:W-:Y:S02]  /*6a30*/  R2UR UR4, R4 ;  /* 0x00000000040472ca */ /* 0x000fe400000e0000 */
[----:B------:R-:W-:Y:S02]  /*6a40*/  R2UR UR5, R5 ;  /* 0x00000000050572ca */ /* 0x000fe400000e0000 */
[----:B------:R-:W-:Y:S02]  /*6a50*/  ISETP.GT.AND P1, PT, R10, R0, PT ;  /* 0x000000000a00720c */ /* 0x000fe40003f24270 */
[----:B------:R-:W-:-:S04]  /*6a60*/  SEL R10, RZ, 0x1, P0 ;  /* 0x00000001ff0a7807 */ /* 0x000fc80000000000 */
[----:B------:R-:W-:Y:S01]  /*6a70*/  LOP3.LUT R23, R23, R10, RZ, 0x3c, !PT ;  /* 0x0000000a17177212 */ /* 0x000fe200078e3cff */
[----:B------:R-:W-:Y:S02]  /*6a80*/  WARPGROUP.DEPBAR.LE gsb0, 0x0 ;  /* 0x00008000000079c5 */ /* 0x000fe40000010000 */
[----:B------:R-:W-:-:S10]  /*6a90*/  WARPGROUP.ARRIVE ;  /* 0x00000000000079c5 */ /* 0x000fd40000000000 */
[----:B------:R-:W-:Y:S03]  /*6aa0*/  HGMMA.64x256x16.F32.BF16 R24, gdesc[UR4].tnspB, R24, gsb0 ;  /* 0x43e00000041879f0 */ /* 0x000fe60008001818 */
[----:B------:R-:W-:Y:S02]  /*6ab0*/  WARPGROUP.DEPBAR.LE gsb0, 0x0 ;  /* 0x00008000000079c5 */ /* 0x000fe40000010000 */
[----:B------:R-:W-:Y:S06]  /*6ac0*/  BAR.ARV 0xf, 0x100 ;  /* 0x03c4000000007b1d */ /* 0x000fec0000002000 */
[----:B------:R-:W-:Y:S05]  /*6ad0*/  @!P2 BRA `(.L_x_8644) ;  /* 0x000000000004a947 */ /* 0x000fea0003800000 */
[----:B------:R-:W-:Y:S01]  /*6ae0*/  BPT.TRAP 0x1 ;  /* 0x000000040000795c */ /* 0x000fe20000300000 */
.L_x_8644:
[----:B------:R-:W-:-:S04]  /*6af0*/  IMAD R10, R22, 0x8, R17 ;  /* 0x00000008160a7824 */ /* 0x000fc800078e0211 */
[----:B------:R-:W-:-:S05]  /*6b00*/  VIADD R10, R10, 0x38860 ;  /* 0x000388600a0a7836 */ /* 0x000fca0000000000 */
[----:B------:R-:W-:-:S04]  /*6b10*/  PRMT R10, R190, 0x654, R10 ;  /* 0x00000654be0a7816 */ /* 0x000fc8000000000a */
[----:B------:R1:W-:Y:S01]  /*6b20*/  SYNCS.ARRIVE.TRANS64.RED.A1T0 RZ, [R10+URZ], RZ ;  /* 0x000000ff0aff79a7 */ /* 0x0003e2000810043f */
[----:B------:R-:W-:Y:S05]  /*6b30*/  @P1 BRA `(.L_x_8645) ;  /* 0xfffffff400141947 */ /* 0x000fea000383ffff */
.L_x_8643:
[----:B------:R-:W-:Y:S05]  /*6b40*/  BSYNC B0 ;  /* 0x0000000000007941 */ /* 0x000fea0003800000 */
.L_x_8642:
        /* <DEDUP_REMOVED lines=142> */
.L_x_8637:
[----:B------:R-:W1:Y:S01]  /*7430*/  LDC R0, c[0x0][0x448] ;  /* 0x00011200ff007b82 */ /* 0x000e620000000800 */
[----:B------:R-:W-:Y:S01]  /*7440*/  VIADD R3, R214, 0x3f ;  /* 0x0000003fd6037836 */ /* 0x000fe20000000000 */
[----:B------:R-:W-:Y:S01]  /*7450*/  BSSY B0, `(.L_x_8646) ;  /* 0x000002c000007945 */ /* 0x000fe20003800000 */
[----:B------:R-:W-:Y:S01]  /*7460*/  IMAD.MOV.U32 R170, RZ, RZ, RZ ;  /* 0x000000ffffaa7224 */ /* 0x000fe200078e00ff */
[----:B-1----:R-:W-:-:S13]  /*7470*/  ISETP.NE.AND P0, PT, R0, 0x1, PT ;  /* 0x000000010000780c */ /* 0x002fda0003f05270 */
[----:B------:R-:W1:Y:S08]  /*7480*/  @P0 LDC R0, c[0x0][0x44c] ;  /* 0x00011300ff000b82 */ /* 0x000e700000000800 */
[----:B------:R-:W4:Y:S01]  /*7490*/  @P0 LDC R5, c[0x0][0x450] ;  /* 0x00011400ff050b82 */ /* 0x000f220000000800 */
[----:B-1----:R-:W-:-:S05]  /*74a0*/  @P0 IMAD.HI.U32 R0, R3, R0, RZ ;  /* 0x0000000003000227 */ /* 0x002fca00078e00ff */
[----:B----4-:R-:W-:-:S05]  /*74b0*/  @P0 SHF.R.U32.HI R3, RZ, R5, R0 ;  /* 0x00000005ff030219 */ /* 0x010fca0000011600 */
[----:B------:R-:W-:-:S05]  /*74c0*/  IMAD.IADD R3, R38, 0x1, R3 ;  /* 0x0000000126037824 */ /* 0x000fca00078e0203 */
[----:B------:R-:W-:-:S04]  /*74d0*/  SHF.R.S32.HI R0, RZ, 0x1f, R3 ;  /* 0x0000001fff007819 */ /* 0x000fc80000011403 */
[----:B------:R-:W-:-:S04]  /*74e0*/  LEA.HI R0, R0, R3, RZ, 0x6 ;  /* 0x0000000300007211 */ /* 0x000fc800078f30ff */
[----:B------:R-:W-:-:S04]  /*74f0*/  SHF.R.S32.HI R0, RZ, 0x6, R0 ;  /* 0x00000006ff007819 */ /* 0x000fc80000011400 */
[----:B------:R-:W-:-:S04]  /*7500*/  VIMNMX R37, R37, R0, PT ;  /* 0x0000000025257248 */ /* 0x000fc80003fe0100 */
[----:B------:R-:W-:-:S13]  /*7510*/  ISETP.GE.AND P0, PT, R37, 0x1, PT ;  /* 0x000000012500780c */ /* 0x000fda0003f06270 */
[----:B------:R-:W-:Y:S05]  /*7520*/  @!P0 BRA `(.L_x_8647) ;  /* 0x0000000000788947 */ /* 0x000fea0003800000 */
[----:B------:R-:W4:Y:S01]  /*7530*/  LDL R4, [R1+0x54] ;  /* 0x0000540001047983 */ /* 0x000f220000100800 */
[----:B------:R-:W-:Y:S01]  /*7540*/  ULDC UR4, c[0x0][0xae8] ;  /* 0x0002ba0000047ab9 */ /* 0x000fe20000000800 */
[----:B----4-:R-:W-:-:S04]  /*7550*/  ISETP.NE.AND P0, PT, R4, RZ, PT ;  /* 0x000000ff0400720c */ /* 0x010fc80003f05270 */
[----:B------:R-:W-:-:S04]  /*7560*/  SEL R9, R4, UR4, P0 ;  /* 0x0000000404097c07 */ /* 0x000fc80008000000 */
[-C--:B------:R-:W-:Y:S02]  /*7570*/  IABS R6, R9.reuse ;  /* 0x0000000900067213 */ /* 0x080fe40000000000 */
[----:B------:R-:W-:Y:S02]  /*7580*/  IADD3 R0, R9, -0x1, R37 ;  /* 0xffffffff09007810 */ /* 0x000fe40007ffe025 */
[----:B------:R-:W1:Y:S01]  /*7590*/  I2F.RP R3, R6 ;  /* 0x0000000600037306 */ /* 0x000e620000209400 */
[-C--:B--2---:R-:W-:Y:S02]  /*75a0*/  IABS R10, R9.reuse ;  /* 0x00000009000a7213 */ /* 0x084fe40000000000 */
        /* <DEDUP_REMOVED lines=22> */
.L_x_8647:
[----:B------:R-:W-:Y:S05]  /*7710*/  BSYNC B0 ;  /* 0x0000000000007941 */ /* 0x000fea0003800000 */
.L_x_8646:
        /* <DEDUP_REMOVED lines=66> */
[----:B----4-:R-:W-:-:S05]  /*7b40*/  IMAD R0, R0, R170, RZ ;  /* 0x000000aa00007224 */ /* 0x010fca00078e02ff */
[----:B------:R3:W-:Y:S01]  /*7b50*/  STL [R1+0xc], R0 ;  /* 0x00000c0001007387 */ /* 0x0007e20000100800 */
[----:B------:R-:W-:Y:S02]  /*7b60*/  VIADDMNMX R170, R0, R170, R37, PT ;  /* 0x000000aa00aa7246 */ /* 0x000fe40003800125 */
[----:B------:R-:W-:Y:S02]  /*7b70*/  CS2R R36, SRZ ;  /* 0x0000000000247805 */ /* 0x000fe4000001ff00 */
[----:B------:R-:W-:-:S13]  /*7b80*/  ISETP.GT.AND P1, PT, R170, R0, PT ;  /* 0x00000000aa00720c */ /* 0x000fda0003f24270 */
[----:B---3--:R-:W-:Y:S05]  /*7b90*/  @!P1 BRA `(.L_x_8640) ;  /* 0x000000e400509947 */ /* 0x008fea0003800000 */
[----:B------:R-:W3:Y:S01]  /*7ba0*/  LDL R0, [R1+0x70] ;  /* 0x0000700001007983 */ /* 0x000ee20000100800 */
[----:B------:R-:W-:Y:S03]  /*7bb0*/  BSSY B6, `(.L_x_8648) ;  /* 0x000001d000067945 */ /* 0x000fe60003800000 */
[----:B---3--:R-:W1:Y:S02]  /*7bc0*/  SHFL.IDX PT, R0, R0, RZ, 0x1f ;  /* 0x00001fff00007589 */ /* 0x008e6400000e0000 */
        /* <DEDUP_REMOVED lines=20> */
[----:B--2---:R-:W-:Y:S02]  /*7d10*/  IMAD.U32 R10, RZ, RZ, UR4 ;  /* 0x00000004ff0a7e24 */ /* 0x004fe4000f8e00ff */
[----:B0-----:R-:W-:Y:S02]  /*7d20*/  IMAD.U32 R11, RZ, RZ, UR5 ;  /* 0x00000005ff0b7e24 */ /* 0x001fe4000f8e00ff */
[----:B------:R-:W-:Y:S02]  /*7d30*/  IMAD.MOV.U32 R8, RZ, RZ, 0x70 ;  /* 0x00000070ff087424 */ /* 0x000fe400078e00ff */
[----:B------:R-:W-:Y:S02]  /*7d40*/  IMAD.MOV.U32 R12, RZ, RZ, 0x1 ;  /* 0x00000001ff0c7424 */ /* 0x000fe400078e00ff */
[----:B------:R-:W-:-:S07]  /*7d50*/  IMAD.MOV.U32 R13, RZ, RZ, RZ ;  /* 0x000000ffff0d7224 */ /* 0x000fce00078e00ff */
[----:B------:R-:W-:-:S07]  /*7d60*/  LEPC R20, `(.L_x_8649) ;  /* 0x000000001014794e */ /* 0x000fce0000000000 */
[----:B-1---5:R-:W-:Y:S05]  /*7d70*/  CALL.ABS.NOINC R14 ;  /* 0x000000000e007343 */ /* 0x022fea0003c00000 */
.L_x_8649:
[----:B------:R-:W-:Y:S05]  /*7d80*/  BSYNC B6 ;  /* 0x0000000000067941 */ /* 0x000fea0003800000 */
.L_x_8648:
[----:B------:R-:W-:Y:S02]  /*7d90*/  ULDC UR4, c[0x0][0x3f4] ;  /* 0x0000fd0000047ab9 */ /* 0x000fe40000000800 */
[----:B------:R-:W-:-:S13]  /*7da0*/  ISETP.LT.AND P0, PT, RZ, UR4, PT ;  /* 0x00000004ff007c0c */ /* 0x000fda000bf01270 */
[----:B------:R-:W-:Y:S05]  /*7db0*/  @P0 BRA `(.L_x_8650) ;  /* 0x0000000000400947 */ /* 0x000fea0003800000 */
[----:B------:R-:W3:Y:S02]  /*7dc0*/  LDL R20, [R1+0x68] ;  /* 0x0000680001147983 */ /* 0x000ee40000100800 */
[----:B---3--:R-:W-:-:S04]  /*7dd0*/  LEA.HI R0, R20, R20, RZ, 0x1 ;  /* 0x0000001414007211 */ /* 0x008fc800078f08ff */
[----:B------:R-:W-:-:S05]  /*7de0*/  LOP3.LUT R0, R0, 0xfffffffe, RZ, 0xc0, !PT ;  /* 0xfffffffe00007812 */ /* 0x000fca00078ec0ff */
[----:B------:R-:W-:-:S05]  /*7df0*/  IMAD.IADD R0, R20, 0x1, -R0 ;  /* 0x0000000114007824 */ /* 0x000fca00078e0a00 */
[----:B-----5:R-:W-:-:S04]  /*7e00*/  SHF.L.U32 R2, R0, 0x1f, RZ ;  /* 0x0000001f00027819 */ /* 0x020fc800000006ff */
[----:B------:R1:W3:Y:S03]  /*7e10*/  SYNCS.PHASECHK.TRANS64.TRYWAIT P0, [R17+URZ+0x38800], R2 ;  /* 0x03880002110075a7 */ /* 0x0002e6000800017f */
[----:B---3--:R-:W-:Y:S05]  /*7e20*/  @!P0 NANOSLEEP.SYNCS 0x989680 ;  /* 0x009896800000895d */ /* 0x008fea0003900000 */
[----:B------:R-:W3:Y:S01]  /*7e30*/  @!P0 SYNCS.PHASECHK.TRANS64 P0, [R17+URZ+0x38800], R2 ;  /* 0x03880002110085a7 */ /* 0x000ee2000800007f */
[----:B------:R-:W-:Y:S04]  /*7e40*/  BSSY B0, `(.L_x_8651) ;  /* 0x0000006000007945 */ /* 0x000fe80003800000 */
[----:B---3--:R-:W-:Y:S05]  /*7e50*/  @P0 BRA `(.L_x_8652) ;  /* 0x0000000000100947 */ /* 0x008fea0003800000 */
.L_x_8653:
[----:B---3--:R3:W4:Y:S02]  /*7e60*/  SYNCS.PHASECHK.TRANS64.TRYWAIT P0, [R17+URZ+0x38800], R2 ;  /* 0x03880002110075a7 */ /* 0x008724000800017f */
[----:B----4-:R-:W-:Y:S05]  /*7e70*/  @!P0 NANOSLEEP.SYNCS 0x989680 ;  /* 0x009896800000895d */ /* 0x010fea0003900000 */
[----:B------:R-:W4:Y:S02]  /*7e80*/  @!P0 SYNCS.PHASECHK.TRANS64 P0, [R17+URZ+0x38800], R2 ;  /* 0x03880002110085a7 */ /* 0x000f24000800007f */
[----:B----4-:R-:W-:Y:S05]  /*7e90*/  @!P0 BRA `(.L_x_8653) ;  /* 0xfffffffc00f08947 */ /* 0x010fea000383ffff */
.L_x_8652:
[----:B------:R-:W-:Y:S05]  /*7ea0*/  BSYNC B0 ;  /* 0x0000000000007941 */ /* 0x000fea0003800000 */
.L_x_8651:
[----:B------:R-:W-:Y:S05]  /*7eb0*/  BRA `(.L_x_8654) ;  /* 0x0000002c00cc7947 */ /* 0x000fea0003800000 */
.L_x_8650:
        /* <DEDUP_REMOVED lines=22> */
[----:B--2---:R-:W-:Y:S02]  /*8020*/  IMAD.U32 R10, RZ, RZ, UR6 ;  /* 0x00000006ff0a7e24 */ /* 0x004fe4000f8e00ff */
        /* <DEDUP_REMOVED lines=8> */
.L_x_8656:
[----:B------:R-:W-:Y:S05]  /*80b0*/  BSYNC B6 ;  /* 0x0000000000067941 */ /* 0x000fea0003800000 */
.L_x_8655:
[----:B------:R-:W-:Y:S01]  /*80c0*/  ULDC.U8 UR4, c[0x0][0x410] ;  /* 0x0001040000047ab9 */ /* 0x000fe20000000000 */
[----:B------:R-:W-:Y:S01]  /*80d0*/  BSSY B0, `(.L_x_8657) ;  /* 0x00002c9000007945 */ /* 0x000fe20003800000 */
[----:B------:R-:W-:Y:S01]  /*80e0*/  ISETP.NE.AND P0, PT, RZ, UR4, PT ;  /* 0x00000004ff007c0c */ /* 0x000fe2000bf05270 */
[----:B------:R-:W-:-:S12]  /*80f0*/  IMAD.IADD R32, R192, 0x1, R214 ;  /* 0x00000001c0207824 */ /* 0x000fd800078e02d6 */
[----:B------:R-:W-:Y:S05]  /*8100*/  @!P0 BRA `(.L_x_8658) ;  /* 0x0000001400b88947 */ /* 0x000fea0003800000 */
[----:B------:R-:W1:Y:S01]  /*8110*/  LDC R33, c[0x0][0x448] ;  /* 0x00011200ff217b82 */ /* 0x000e620000000800 */
[----:B------:R-:W3:Y:S01]  /*8120*/  S2R R0, SR_TID.X ;  /* 0x0000000000007919 */ /* 0x000ee20000002100 */
[----:B------:R-:W-:Y:S01]  /*8130*/  ULDC.64 UR4, c[0x0][0x3f8] ;  /* 0x0000fe0000047ab9 */ /* 0x000fe20000000a00 */
[----:B------:R-:W-:Y:S01]  /*8140*/  ULDC.64 UR6, c[0x0][0x408] ;  /* 0x0001020000067ab9 */ /* 0x000fe20000000a00 */
[----:B------:R-:W-:Y:S02]  /*8150*/  IMAD.MOV.U32 R25, RZ, RZ, R29 ;  /* 0x000000ffff197224 */ /* 0x000fe400078e001d */
[----:B------:R-:W-:Y:S01]  /*8160*/  IMAD.MOV.U32 R27, RZ, RZ, R31 ;  /* 0x000000ffff1b7224 */ /* 0x000fe200078e001f */
[----:B-1----:R-:W-:Y:S01]  /*8170*/  ISETP.NE.AND P0, PT, R33, 0x1, PT ;  /* 0x000000012100780c */ /* 0x002fe20003f05270 */
[----:B---3--:R-:W-:-:S12]  /*8180*/  VIADD R2, R0, 0xffffff80 ;  /* 0xffffff8000027836 */ /* 0x008fd80000000000 */
[----:B------:R-:W1:Y:S01]  /*8190*/  @P0 LDC R0, c[0x0][0x44c] ;  /* 0x00011300ff000b82 */ /* 0x000e620000000800 */
[----:B------:R-:W-:-:S04]  /*81a0*/  SHF.R.S32.HI R3, RZ, 0x1f, R2 ;  /* 0x0000001fff037819 */ /* 0x000fc80000011402 */
[----:B------:R-:W-:-:S03]  /*81b0*/  LEA.HI R3, R3, R2, RZ, 0x2 ;  /* 0x0000000203037211 */ /* 0x000fc600078f10ff */
[----:B------:R-:W3:Y:S01]  /*81c0*/  @P0 LDC R5, c[0x0][0x450] ;  /* 0x00011400ff050b82 */ /* 0x000ee20000000800 */
[----:B------:R-:W-:-:S05]  /*81d0*/  LOP3.LUT R3, R3, 0xfffffffc, RZ, 0xc0, !PT ;  /* 0xfffffffc03037812 */ /* 0x000fca00078ec0ff */
[----:B------:R-:W-:-:S04]  /*81e0*/  IMAD.IADD R3, R2, 0x1, -R3 ;  /* 0x0000000102037824 */ /* 0x000fc800078e0a03 */
[----:B------:R-:W-:-:S04]  /*81f0*/  IMAD R3, R3, 0x20, R32 ;  /* 0x0000002003037824 */ /* 0x000fc800078e0220 */
[----:B-1----:R-:W-:-:S05]  /*8200*/  @P0 IMAD.HI.U32 R0, R3, R0, RZ ;  /* 0x0000000003000227 */ /* 0x002fca00078e00ff */
[----:B---3--:R-:W-:-:S04]  /*8210*/  @P0 SHF.R.U32.HI R3, RZ, R5, R0 ;  /* 0x00000005ff030219 */ /* 0x008fc80000011600 */
        /* <DEDUP_REMOVED lines=14> */
[----:B--2---:R-:W-:Y:S02]  /*8300*/  LEA.HI.X R10, R24, UR5, R3, 0x1, P0 ;  /* 0x00000005180a7c11 */ /* 0x004fe400080f0c03 */
[----:B------:R-:W-:Y:S01]  /*8310*/  LEA.HI.X R31, R26, UR7, R31, 0x1, P1 ;  /* 0x000000071a1f7c11 */ /* 0x000fe200088f0c1f */
[----:B------:R-:W-:Y:S06]  /*8320*/  BRA.DIV UR4, `(.L_x_8659) ;  /* 0x000001c604007947 */ /* 0x000fec000b800000 */
[----:B------:R1:W2:Y:S04]  /*8330*/  SHFL.IDX PT, R0, R10, RZ, 0x1c1f ;  /* 0x001c1fff0a007589 */ /* 0x0002a800000e0000 */
[----:B------:R1:W3:Y:S04]  /*8340*/  SHFL.IDX PT, R5, R9, RZ, 0x1c1f ;  /* 0x001c1fff09057589 */ /* 0x0002e800000e0000 */
[----:B------:R1:W4:Y:S04]  /*8350*/  SHFL.IDX PT, R8, R31, RZ, 0x1c1f ;  /* 0x001c1fff1f087589 */ /* 0x00032800000e0000 */
[----:B------:R1:W0:Y:S02]  /*8360*/  SHFL.IDX PT, R6, R30, RZ, 0x1c1f ;  /* 0x001c1fff1e067589 */ /* 0x00022400000e0000 */
.L_x_8898:
        /* <DEDUP_REMOVED lines=8> */
[----:B------:R-:W4:Y:S01]  /*83f0*/  LDL R7, [R1+0x74] ;  /* 0x0000740001077983 */ /* 0x000f220000100800 */
[----:B------:R-:W-:Y:S01]  /*8400*/  ULDC UR4, c[0x0][0x3f4] ;  /* 0x0000fd0000047ab9 */ /* 0x000fe20000000800 */
[----:B---3--:R-:W-:Y:S01]  /*8410*/  IMAD.MOV.U32 R2, RZ, RZ, R5 ;  /* 0x000000ffff027224 */ /* 0x008fe200078e0005 */
[----:B------:R-:W-:Y:S01]  /*8420*/  ISETP.GE.AND P2, PT, R188, UR4, PT ;  /* 0x00000004bc007c0c */ /* 0x000fe2000bf46270 */
[----:B--2---:R-:W-:Y:S01]  /*8430*/  IMAD.MOV.U32 R3, RZ, RZ, R0 ;  /* 0x000000ffff037224 */ /* 0x004fe200078e0000 */
        /* <DEDUP_REMOVED lines=8> */
[-C--:B--2---:R-:W-:Y:S02]  /*84c0*/  @!P3 IADD3 R2, P0, R5, R4.reuse, RZ ;  /* 0x000000040502b210 */ /* 0x084fe40007f1e0ff */
[----:B0-----:R-:W-:-:S02]  /*84d0*/  @!P3 IADD3 R4, P1, R6, R4, RZ ;  /* 0x000000040604b210 */ /* 0x001fc40007f3e0ff */
[----:B----4-:R-:W-:Y:S01]  /*84e0*/  @!P3 SHF.L.U64.HI R11, R209, 0x1, R7 ;  /* 0x00000001d10bb819 */ /* 0x010fe20000010207 */
[----:B------:R-:W-:Y:S02]  /*84f0*/  IMAD.MOV.U32 R7, RZ, RZ, R8 ;  /* 0x000000ffff077224 */ /* 0x000fe400078e0008 */
[----:B------:R-:W-:-:S04]  /*8500*/  @!P2 IMAD.WIDE R6, R188, 0x2, R6 ;  /* 0x00000002bc06a825 */ /* 0x000fc800078e0206 */
[--C-:B------:R-:W-:Y:S01]  /*8510*/  @!P3 IMAD.X R3, R0, 0x1, R11.reuse, P0 ;  /* 0x000000010003b824 */ /* 0x100fe200000e060b */
[----:B------:R0:W5:Y:S01]  /*8520*/  @!P2 LD.E.64 R28, desc[UR40][R6.64] ;  /* 0x00000028061ca980 */ /* 0x000162000c101b00 */
[----:B------:R-:W-:-:S03]  /*8530*/  @!P3 IMAD.X R5, R8, 0x1, R11, P1 ;  /* 0x000000010805b824 */ /* 0x000fc600008e060b */
[----:B------:R0:W5:Y:S04]  /*8540*/  @!P3 LD.E.64 R24, desc[UR40][R2.64] ;  /* 0x000000280218b980 */ /* 0x000168000c101b00 */
[----:B------:R0:W5:Y:S02]  /*8550*/  @!P3 LD.E.64 R20, desc[UR40][R4.64] ;  /* 0x000000280414b980 */ /* 0x000164000c101b00 */
.L_x_8661:
[----:B------:R-:W-:Y:S05]  /*8560*/  BSYNC B1 ;  /* 0x0000000000017941 */ /* 0x000fea0003800000 */
.L_x_8660:
[----:B0----5:R-:W-:Y:S01]  /*8570*/  IMAD.MOV.U32 R2, RZ, RZ, R25 ;  /* 0x000000ffff027224 */ /* 0x021fe200078e0019 */
[----:B------:R-:W-:Y:S01]  /*8580*/  UMOV UR4, 0xffffffff ;  /* 0xffffffff00047882 */ /* 0x000fe20000000000 */
[----:B------:R-:W-:Y:S02]  /*8590*/  IMAD.MOV.U32 R3, RZ, RZ, R26 ;  /* 0x000000ffff037224 */ /* 0x000fe400078e001a */
[----:B------:R-:W-:Y:S01]  /*85a0*/  IMAD.MOV.U32 R4, RZ, RZ, R27 ;  /* 0x000000ffff047224 */ /* 0x000fe200078e001b */
[----:B------:R-:W-:Y:S01]  /*85b0*/  PRMT R44, R2, 0x7610, R44 ;  /* 0x00007610022c7816 */ /* 0x000fe2000000002c */
[----:B--2---:R-:W-:Y:S02]  /*85c0*/  IMAD.MOV.U32 R0, RZ, RZ, R24 ;  /* 0x000000ffff007224 */ /* 0x004fe400078e0018 */
[----:B------:R-:W-:Y:S01]  /*85d0*/  IMAD.MOV.U32 R2, RZ, RZ, R21 ;  /* 0x000000ffff027224 */ /* 0x000fe200078e0015 */
[----:B------:R-:W-:Y:S01]  /*85e0*/  PRMT R37, R3, 0x5410, R4 ;  /* 0x0000541003257816 */ /* 0x000fe20000000004 */
[----:B------:R-:W-:Y:S01]  /*85f0*/  IMAD.MOV.U32 R3, RZ, RZ, R28 ;  /* 0x000000ffff037224 */ /* 0x000fe200078e001c */
[----:B------:R-:W-:Y:S01]  /*8600*/  PRMT R34, R34, 0x5410, R0 ;  /* 0x0000541022227816 */ /* 0x000fe20000000000 */
[----:B------:R-:W-:Y:S01]  /*8610*/  IMAD.MOV.U32 R4, RZ, RZ, R29 ;  /* 0x000000ffff047224 */ /* 0x000fe200078e001d */
[----:B------:R-:W-:Y:S01]  /*8620*/  PRMT R46, R2, 0x7610, R46 ;  /* 0x00007610022e7816 */ /* 0x000fe2000000002e */
[----:B------:R-:W-:-:S03]  /*8630*/  IMAD.MOV.U32 R0, RZ, RZ, R20 ;  /* 0x000000ffff007224 */ /* 0x000fc600078e0014 */
[----:B------:R-:W-:Y:S02]  /*8640*/  PRMT R40, R4, 0x5410, R3 ;  /* 0x0000541004287816 */ /* 0x000fe40000000003 */
[----:B------:R-:W-:Y:S02]  /*8650*/  CS2R R2, SRZ ;  /* 0x0000000000027805 */ /* 0x000fe4000001ff00 */
[----:B------:R-:W-:Y:S01]  /*8660*/  PRMT R45, R0, 0x7610, R45 ;  /* 0x00007610002d7816 */ /* 0x000fe2000000002d */
[----:B------:R-:W-:Y:S06]  /*8670*/  BRA.DIV UR4, `(.L_x_8662) ;  /* 0x000001c204a07947 */ /* 0x000fec000b800000 */
[----:B---3--:R0:W2:Y:S04]  /*8680*/  SHFL.IDX PT, R5, R10, 0x1, 0x1c1f ;  /* 0x003c1f000a057f89 */ /* 0x0080a800000e0000 */
[----:B------:R0:W3:Y:S04]  /*8690*/  SHFL.IDX PT, R4, R9, 0x1, 0x1c1f ;  /* 0x003c1f0009047f89 */ /* 0x0000e800000e0000 */
[----:B------:R0:W0:Y:S04]  /*86a0*/  SHFL.IDX PT, R7, R31, 0x1, 0x1c1f ;  /* 0x003c1f001f077f89 */ /* 0x00002800000e0000 */
[----:B------:R0:W0:Y:S02]  /*86b0*/  SHFL.IDX PT, R14, R30, 0x1, 0x1c1f ;  /* 0x003c1f001e0e7f89 */ /* 0x00002400000e0000 */
.L_x_8904:
[----:B------:R-:W5:Y:S01]  /*86c0*/  LDL R6, [R1+0x68] ;  /* 0x0000680001067983 */ /* 0x000f620000100800 */
[----:B------:R-:W-:Y:S01]  /*86d0*/  VIADD R32, R32, 0x20 ;  /* 0x0000002020207836 */ /* 0x000fe20000000000 */
[----:B------:R-:W-:Y:S01]  /*86e0*/  BSSY B1, `(.L_x_8663) ;  /* 0x0000023000017945 */ /* 0x000fe20003800000 */
[----:B01----:R-:W-:Y:S01]  /*86f0*/  IMAD.SHL.U32 R30, R194, 0x40, RZ ;  /* 0x00000040c21e7824 */ /* 0x003fe200078e00ff */
[----:B------:R-:W-:Y:S02]  /*8700*/  CS2R R10, SRZ ;  /* 0x00000000000a7805 */ /* 0x000fe4000001ff00 */
[----:B----4-:R-:W-:Y:S02]  /*8710*/  CS2R R8, SRZ ;  /* 0x0000000000087805 */ /* 0x010fe4000001ff00 */
[----:B------:R-:W-:Y:S02]  /*8720*/  ISETP.GE.AND P0, PT, R32, R33, PT ;  /* 0x000000212000720c */ /* 0x000fe40003f06270 */
[----:B------:R-:W-:-:S02]  /*8730*/  CS2R R12, SRZ ;  /* 0x00000000000c7805 */ /* 0x000fc4000001ff00 */
        /* <DEDUP_REMOVED lines=13> */
[C---:B------:R-:W-:Y:S01]  /*8810*/  @!P3 IMAD.SHL.U32 R9, R209.reuse, 0x2, RZ ;  /* 0x00000002d109b824 */ /* 0x040fe200078e00ff */
[----:B------:R0:W5:Y:S04]  /*8820*/  @!P2 LD.E.64 R10, desc[UR40][R2.64] ;  /* 0x00000028020aa980 */ /* 0x000168000c101b00 */
[----:B------:R-:W-:Y:S02]  /*8830*/  @!P3 IADD3 R4, P0, R4, R9, RZ ;  /* 0x000000090404b210 */ /* 0x000fe40007f1e0ff */
[----:B------:R-:W-:Y:S01]  /*8840*/  CS2R R12, SRZ ;  /* 0x00000000000c7805 */ /* 0x000fe2000001ff00 */
[----:B0-----:R-:W-:Y:S02]  /*8850*/  IMAD.MOV.U32 R2, RZ, RZ, R14 ;  /* 0x000000ffff027224 */ /* 0x001fe400078e000e */
[----:B------:R-:W-:Y:S01]  /*8860*/  IMAD.MOV.U32 R3, RZ, RZ, R7 ;  /* 0x000000ffff037224 */ /* 0x000fe200078e0007 */
[----:B----4-:R-:W-:-:S02]  /*8870*/  @!P3 SHF.L.U64.HI R8, R209, 0x1, R6 ;  /* 0x00000001d108b819 */ /* 0x010fc40000010206 */
        /* <DEDUP_REMOVED lines=9> */
.L_x_8664:
[----:B------:R-:W-:Y:S05]  /*8910*/  BSYNC B1 ;  /* 0x0000000000017941 */ /* 0x000fea0003800000 */
.L_x_8663:
[----:B0-----:R-:W4:Y:S01]  /*8920*/  LDL R15, [R1+0x14] ;  /* 0x00001400010f7983 */ /* 0x001f220000100800 */
[----:B------:R-:W0:Y:S01]  /*8930*/  SYNCS.PHASECHK.TRANS64.TRYWAIT P0, [R17+URZ+0x38800], R36 ;  /* 0x03880024110075a7 */ /* 0x000e22000800017f */
[----:B--2---:R-:W-:Y:S01]  /*8940*/  LOP3.LUT R5, R30, 0x1c0, RZ, 0xc0, !PT ;  /* 0x000001c01e057812 */ /* 0x004fe200078ec0ff */
[----:B-----5:R-:W-:Y:S01]  /*8950*/  IMAD.MOV.U32 R6, RZ, RZ, R2 ;  /* 0x000000ffff067224 */ /* 0x020fe200078e0002 */
[----:B------:R-:W-:Y:S01]  /*8960*/  VIADDMNMX R31, R33, -R214, 0x40, PT ;  /* 0x00000040211f7446 */ /* 0x000fe200038009d6 */
[----:B------:R-:W-:Y:S01]  /*8970*/  IMAD.MOV.U32 R14, RZ, RZ, R8 ;  /* 0x000000ffff0e7224 */ /* 0x000fe200078e0008 */
[----:B---3--:R-:W-:Y:S01]  /*8980*/  LOP3.LUT R4, R5, 0x18, R18, 0xf8, !PT ;  /* 0x0000001805047812 */ /* 0x008fe200078ef812 */
[----:B------:R-:W-:Y:S01]  /*8990*/  IMAD.MOV.U32 R7, RZ, RZ, R11 ;  /* 0x000000ffff077224 */ /* 0x000fe200078e000b */
[----:B------:R-:W-:Y:S01]  /*89a0*/  SHF.R.U32.HI R5, RZ, 0x3, R5 ;  /* 0x00000003ff057819 */ /* 0x000fe20000011605 */
[----:B------:R-:W-:Y:S01]  /*89b0*/  BSSY B1, `(.L_x_8665) ;  /* 0x0000014000017945 */ /* 0x000fe20003800000 */
[----:B------:R-:W-:Y:S01]  /*89c0*/  PRMT R34, R6, 0x7610, R34 ;  /* 0x0000761006227816 */ /* 0x000fe20000000022 */
[----:B------:R-:W-:Y:S01]  /*89d0*/  IMAD.MOV.U32 R6, RZ, RZ, R10 ;  /* 0x000000ffff067224 */ /* 0x000fe200078e000a */
[----:B------:R-:W-:Y:S01]  /*89e0*/  LOP3.LUT R4, R4, R5, RZ, 0x3c, !PT ;  /* 0x0000000504047212 */ /* 0x000fe200078e3cff */
[----:B------:R-:W-:Y:S01]  /*89f0*/  IMAD.MOV.U32 R5, RZ, RZ, R3 ;  /* 0x000000ffff057224 */ /* 0x000fe200078e0003 */
[----:B------:R-:W-:-:S02]  /*8a00*/  PRMT R47, R7, 0x7610, R47 ;  /* 0x00007610072f7816 */ /* 0x000fc4000000002f */
[----:B------:R-:W-:Y:S01]  /*8a10*/  PRMT R30, R14, 0x5410, R6 ;  /* 0x000054100e1e7816 */ /* 0x000fe20000000006 */
[----:B------:R-:W-:Y:S01]  /*8a20*/  IMAD.MOV.U32 R6, RZ, RZ, R12 ;  /* 0x000000ffff067224 */ /* 0x000fe200078e000c */
[----:B------:R-:W-:Y:S01]  /*8a30*/  PRMT R32, R5, 0x7610, R32 ;  /* 0x0000761005207816 */ /* 0x000fe20000000020 */
[----:B------:R-:W-:Y:S01]  /*8a40*/  IMAD.MOV.U32 R5, RZ, RZ, R9 ;  /* 0x000000ffff057224 */ /* 0x000fe200078e0009 */
[----:B------:R-:W-:Y:S02]  /*8a50*/  LOP3.LUT P2, RZ, R194, 0x4, RZ, 0xc0, !PT ;  /* 0x00000004c2ff7812 */ /* 0x000fe4000784c0ff */
[----:B------:R-:W-:Y:S02]  /*8a60*/  ISETP.GE.AND P1, PT, R192, R31, PT ;  /* 0x0000001fc000720c */ /* 0x000fe40003f26270 */
[----:B------:R-:W-:Y:S01]  /*8a70*/  PRMT R33, R5, 0x7610, R33 ;  /* 0x0000761005217816 */ /* 0x000fe20000000021 */
[----:B------:R-:W-:Y:S01]  /*8a80*/  IMAD.MOV.U32 R5, RZ, RZ, R13 ;  /* 0x000000ffff057224 */ /* 0x000fe200078e000d */
[----:B------:R-:W-:Y:S01]  /*8a90*/  PRMT R48, R6, 0x7610, R48 ;  /* 0x0000761006307816 */ /* 0x000fe20000000030 */
[----:B----4-:R-:W-:-:S04]  /*8aa0*/  IMAD R4, R15, 0x200, R4 ;  /* 0x000002000f047824 */ /* 0x010fc800078e0204 */
[----:B------:R-:W-:-:S04]  /*8ab0*/  IMAD R15, R4, 0x2, R17 ;  /* 0x00000002040f7824 */ /* 0x000fc800078e0211 */
[C---:B------:R-:W-:Y:S02]  /*8ac0*/  VIADD R4, R15.reuse, 0x20400 ;  /* 0x000204000f047836 */ /* 0x040fe40000000000 */
[----:B------:R-:W-:Y:S01]  /*8ad0*/  VIADD R14, R15, 0x20440 ;  /* 0x000204400f0e7836 */ /* 0x000fe20000000000 */
[----:B0-----:R-:W-:Y:S06]  /*8ae0*/  @!P0 BRA `(.L_x_8666) ;  /* 0x000001bc00f48947 */ /* 0x001fec0003800000 */
.L_x_8905:
[----:B------:R-:W-:Y:S05]  /*8af0*/  BSYNC B1 ;  /* 0x0000000000017941 */ /* 0x000fea0003800000 */
.L_x_8665:
        /* <DEDUP_REMOVED lines=11> */
[----:B0-----:R-:W-:Y:S02]  /*8bb0*/  SHF.R.U32.HI R36, RZ, 0x10, R27 ;  /* 0x00000010ff247819 */ /* 0x001fe4000001161b */
[----:B------:R-:W-:Y:S02]  /*8bc0*/  SHF.R.U64 R38, R28, 0x10, R29 ;  /* 0x000000101c267819 */ /* 0x000fe4000000121d */
[----:B------:R-:W-:Y:S02]  /*8bd0*/  PRMT R39, R40, 0x5410, R39 ;  /* 0x0000541028277816 */ /* 0x000fe40000000027 */
[----:B------:R-:W-:Y:S02]  /*8be0*/  SHF.R.U64 R35, R26, 0x10, R27 ;  /* 0x000000101a237819 */ /* 0x000fe4000000121b */
        /* <DEDUP_REMOVED lines=40> */
.L_x_8670:
[----:B------:R-:W-:Y:S05]  /*8e70*/  BSYNC B2 ;  /* 0x0000000000027941 */ /* 0x000fea0003800000 */
.L_x_8669:
[----:B------:R-:W-:Y:S05]  /*8e80*/  @P1 BRA `(.L_x_8668) ;  /* 0x0000000000b81947 */ /* 0x000fea0003800000 */
[----:B-1----:R-:W1:Y:S01]  /*8e90*/  LDS.128 R4, [R14] ;  /* 0x000000000e047984 */ /* 0x002e620000000c00 */
[----:B------:R-:W-:Y:S02]  /*8ea0*/  SHF.R.U32.HI R35, RZ, 0x10, R21 ;  /* 0x00000010ff237819 */ /* 0x000fe40000011615 */
[----:B------:R-:W-:Y:S02]  /*8eb0*/  SHF.R.U32.HI R27, RZ, 0x10, R25 ;  /* 0x00000010ff1b7819 */ /* 0x000fe40000011619 */
[----:B------:R-:W-:Y:S02]  /*8ec0*/  PRMT R35, R46, 0x5410, R35 ;  /* 0x000054102e237816 */ /* 0x000fe40000000023 */
[----:B------:R-:W-:Y:S02]  /*8ed0*/  PRMT R27, R44, 0x5410, R27 ;  /* 0x000054102c1b7816 */ /* 0x000fe4000000001b */
[----:B------:R-:W-:Y:S01]  /*8ee0*/  SHF.R.U64 R29, R20, 0x10, R21 ;  /* 0x00000010141d7819 */ /* 0x000fe20000001215 */
[----:B0-----:R-:W-:Y:S01]  /*8ef0*/  IMAD.U32 R36, R35, 0x10000, RZ ;  /* 0x0001000023247824 */ /* 0x001fe200078e00ff */
        /* <DEDUP_REMOVED lines=39> */
.L_x_8668:
[----:B------:R-:W-:Y:S05]  /*9170*/  BSYNC B1 ;  /* 0x0000000000017941 */ /* 0x000fea0003800000 */
.L_x_8667:
        /* <DEDUP_REMOVED lines=54> */
.L_x_8673:
[----:B------:R-:W-:Y:S05]  /*94e0*/  BSYNC B1 ;  /* 0x0000000000017941 */ /* 0x000fea0003800000 */
.L_x_8672:
[----:B------:R-:W-:Y:S05]  /*94f0*/  @P1 BRA `(.L_x_8671) ;  /* 0x0000001800181947 */ /* 0x000fea0003800000 */
[----:B-1----:R-:W1:Y:S01]  /*9500*/  LDS.128 R4, [R14+0x1000] ;  /* 0x001000000e047984 */ /* 0x002e620000000c00 */
        /* <DEDUP_REMOVED lines=8> */
[C---:B------:R-:W-:Y:S01]  /*9590*/  LOP3.LUT R10, R33.reuse, 0xffff0000, RZ, 0xc0, !PT ;  /* 0xffff0000210a7812 */ /* 0x040fe200078ec0ff */
[----:B------:R-:W-:Y:S01]  /*95a0*/  IMAD.U32 R13, R33, 0x10000, RZ ;  /* 0x00010000210d7824 */ /* 0x000fe200078e00ff */
[----:B------:R-:W-:Y:S02]  /*95b0*/  LOP3.LUT R32, R32, 0xffff0000, RZ, 0xc0, !PT ;  /* 0xffff000020207812 */ /* 0x000fe400078ec0ff */
[----:B------:R-:W-:Y:S01]  /*95c0*/  PRMT R30, R30, 0x5410, R3 ;  /* 0x000054101e1e7816 */ /* 0x000fe20000000003 */
[C---:B-1----:R-:W-:Y:S01]  /*95d0*/  IMAD.U32 R8, R6.reuse, 0x10000, RZ ;  /* 0x0001000006087824 */ /* 0x042fe200078e00ff */
        /* <DEDUP_REMOVED lines=19> */
[CC--:B------:R-:W-:Y:S01]  /*9710*/  FMUL.FTZ R9, R3.reuse, R7.reuse ;  /* 0x0000000703097220 */ /* 0x0c0fe20000410000 */
        /* <DEDUP_REMOVED lines=13> */
.L_x_8658:
        /* <DEDUP_REMOVED lines=35> */
[----:B------:R-:W3:Y:S01]  /*9a20*/  SHFL.IDX PT, R2, R33, RZ, 0x1c1f ;  /* 0x001c1fff21027589 */ /* 0x000ee200000e0000 */
[----:B------:R-:W-:-:S03]  /*9a30*/  IMAD R25, R208, R9, RZ ;  /* 0x00000009d0197224 */ /* 0x000fc600078e02ff */
[----:B------:R-:W4:Y:S04]  /*9a40*/  SHFL.IDX PT, R0, R24, RZ, 0x1c1f ;  /* 0x001c1fff18007589 */ /* 0x000f2800000e0000 */
[----:B------:R-:W5:Y:S04]  /*9a50*/  SHFL.IDX PT, R14, R34, RZ, 0x1c1f ;  /* 0x001c1fff220e7589 */ /* 0x000f6800000e0000 */
[----:B------:R-:W0:Y:S01]  /*9a60*/  SHFL.IDX PT, R3, R27, RZ, 0x1c1f ;  /* 0x001c1fff1b037589 */ /* 0x000e2200000e0000 */
[----:B-1----:R-:W-:-:S04]  /*9a70*/  ISETP.GE.AND P0, PT, R18, R35, PT ;  /* 0x000000231200720c */ /* 0x002fc80003f06270 */
[----:B------:R-:W-:-:S13]  /*9a80*/  ISETP.GE.OR P1, PT, R32, R25, P0 ;  /* 0x000000192000720c */ /* 0x000fda0000726670 */
[C---:B------:R-:W-:Y:S01]  /*9a90*/  @!P1 IMAD.SHL.U32 R5, R18.reuse, 0x2, RZ ;  /* 0x0000000212059824 */ /* 0x040fe200078e00ff */
[----:B------:R-:W-:-:S04]  /*9aa0*/  @!P1 SHF.L.U64.HI R6, R18, 0x1, R19 ;  /* 0x0000000112069819 */ /* 0x000fc80000010213 */
[----:B---3--:R-:W-:-:S05]  /*9ab0*/  @!P1 IADD3 R8, P2, R2, R5, RZ ;  /* 0x0000000502089210 */ /* 0x008fca0007f5e0ff */
[----:B----4-:R-:W-:Y:S01]  /*9ac0*/  @!P1 IMAD.X R9, R0, 0x1, R6, P2 ;  /* 0x0000000100099824 */ /* 0x010fe200010e0606 */
[----:B-----5:R-:W-:-:S05]  /*9ad0*/  @!P1 IADD3 R4, P2, R14, R5, RZ ;  /* 0x000000050e049210 */ /* 0x020fca0007f5e0ff */
[----:B0-2---:R-:W2:Y:S01]  /*9ae0*/  @!P1 LD.E.128 R8, desc[UR40][R8.64] ;  /* 0x0000002808089980 */ /* 0x005ea2000c101d00 */
[----:B------:R-:W-:-:S06]  /*9af0*/  @!P1 IMAD.X R5, R3, 0x1, R6, P2 ;  /* 0x0000000103059824 */ /* 0x000fcc00010e0606 */
[----:B------:R-:W3:Y:S01]  /*9b00*/  @!P1 LD.E.128 R4, desc[UR40][R4.64] ;  /* 0x0000002804049980 */ /* 0x000ee2000c101d00 */
[----:B------:R-:W-:Y:S02]  /*9b10*/  CS2R R2, SRZ ;  /* 0x0000000000027805 */ /* 0x000fe4000001ff00 */
[----:B------:R-:W-:Y:S02]  /*9b20*/  CS2R R20, SRZ ;  /* 0x0000000000147805 */ /* 0x000fe4000001ff00 */
[----:B------:R-:W-:Y:S01]  /*9b30*/  CS2R R28, SRZ ;  /* 0x00000000001c7805 */ /* 0x000fe2000001ff00 */
[----:B------:R-:W0:Y:S01]  /*9b40*/  SHFL.IDX PT, R24, R24, 0x1, 0x1c1f ;  /* 0x003c1f0018187f89 */ /* 0x000e2200000e0000 */
[----:B------:R-:W-:-:S03]  /*9b50*/  CS2R R30, SRZ ;  /* 0x00000000001e7805 */ /* 0x000fc6000001ff00 */
[----:B------:R-:W1:Y:S04]  /*9b60*/  SHFL.IDX PT, R14, R34, 0x1, 0x1c1f ;  /* 0x003c1f00220e7f89 */ /* 0x000e6800000e0000 */
[----:B------:R-:W4:Y:S04]  /*9b70*/  SHFL.IDX PT, R27, R27, 0x1, 0x1c1f ;  /* 0x003c1f001b1b7f89 */ /* 0x000f2800000e0000 */
[----:B------:R5:W0:Y:S01]  /*9b80*/  SHFL.IDX PT, R26, R33, 0x1, 0x1c1f ;  /* 0x003c1f00211a7f89 */ /* 0x000a2200000e0000 */
[----:B--2---:R-:W-:Y:S02]  /*9b90*/  @!P1 IMAD.MOV.U32 R2, RZ, RZ, R8 ;  /* 0x000000ffff029224 */ /* 0x004fe400078e0008 */
[----:B------:R-:W-:-:S02]  /*9ba0*/  @!P1 IMAD.MOV.U32 R20, RZ, RZ, R10 ;  /* 0x000000ffff149224 */ /* 0x000fc400078e000a */
[----:B------:R-:W-:Y:S02]  /*9bb0*/  IMAD.MOV.U32 R0, RZ, RZ, R2 ;  /* 0x000000ffff007224 */ /* 0x000fe400078e0002 */
[----:B------:R-:W-:Y:S02]  /*9bc0*/  @!P1 IMAD.MOV.U32 R3, RZ, RZ, R9 ;  /* 0x000000ffff039224 */ /* 0x000fe400078e0009 */
[----:B---3--:R-:W-:Y:S01]  /*9bd0*/  @!P1 IMAD.MOV.U32 R28, RZ, RZ, R4 ;  /* 0x000000ffff1c9224 */ /* 0x008fe200078e0004 */
[----:B------:R-:W-:Y:S01]  /*9be0*/  PRMT R36, R36, 0x5410, R0 ;  /* 0x0000541024247816 */ /* 0x000fe20000000000 */
[----:B------:R-:W-:Y:S02]  /*9bf0*/  IMAD.MOV.U32 R0, RZ, RZ, R20 ;  /* 0x000000ffff007224 */ /* 0x000fe400078e0014 */
[----:B------:R-:W-:Y:S02]  /*9c00*/  @!P1 IMAD.MOV.U32 R29, RZ, RZ, R5 ;  /* 0x000000ffff1d9224 */ /* 0x000fe400078e0005 */
[----:B------:R-:W-:Y:S01]  /*9c10*/  @!P1 IMAD.MOV.U32 R30, RZ, RZ, R6 ;  /* 0x000000ffff1e9224 */ /* 0x000fe200078e0006 */
[----:B------:R-:W-:Y:S01]  /*9c20*/  PRMT R36, R0, 0x7610, R36 ;  /* 0x0000761000247816 */ /* 0x000fe20000000024 */
[----:B------:R-:W-:-:S02]  /*9c30*/  @!P1 IMAD.MOV.U32 R31, RZ, RZ, R7 ;  /* 0x000000ffff1f9224 */ /* 0x000fc400078e0007 */
[----:B------:R-:W-:Y:S02]  /*9c40*/  @!P1 IMAD.MOV.U32 R21, RZ, RZ, R11 ;  /* 0x000000ffff159224 */ /* 0x000fe400078e000b */
[----:B------:R-:W-:Y:S02]  /*9c50*/  IMAD.MOV.U32 R0, RZ, RZ, R28 ;  /* 0x000000ffff007224 */ /* 0x000fe400078e001c */
[----:B------:R-:W-:Y:S02]  /*9c60*/  IMAD.MOV.U32 R4, RZ, RZ, R29 ;  /* 0x000000ffff047224 */ /* 0x000fe400078e001d */
[----:B------:R-:W-:Y:S02]  /*9c70*/  IMAD.MOV.U32 R5, RZ, RZ, R30 ;  /* 0x000000ffff057224 */ /* 0x000fe400078e001e */
[----:B------:R-:W-:Y:S02]  /*9c80*/  IMAD.MOV.U32 R6, RZ, RZ, R31 ;  /* 0x000000ffff067224 */ /* 0x000fe400078e001f */
[----:B------:R-:W-:Y:S01]  /*9c90*/  IMAD.MOV.U32 R12, RZ, RZ, R3 ;  /* 0x000000ffff0c7224 */ /* 0x000fe200078e0003 */
[----:B------:R-:W-:Y:S01]  /*9ca0*/  PRMT R41, R0, 0x5410, R5 ;  /* 0x0000541000297816 */ /* 0x000fe20000000005 */
[----:B------:R-:W-:Y:S01]  /*9cb0*/  IMAD.MOV.U32 R8, RZ, RZ, R21 ;  /* 0x000000ffff087224 */ /* 0x000fe200078e0015 */
[----:B------:R-:W-:-:S02]  /*9cc0*/  PRMT R42, R4, 0x5410, R6 ;  /* 0x00005410042a7816 */ /* 0x000fc40000000006 */
[----:B------:R-:W-:Y:S02]  /*9cd0*/  CS2R R4, SRZ ;  /* 0x0000000000047805 */ /* 0x000fe4000001ff00 */
[----:B------:R-:W-:Y:S02]  /*9ce0*/  PRMT R43, R12, 0x7610, R43 ;  /* 0x000076100c2b7816 */ /* 0x000fe4000000002b */
[----:B01--45:R-:W-:-:S07]  /*9cf0*/  PRMT R33, R8, 0x7610, R33 ;  /* 0x0000761008217816 */ /* 0x033fce0000000021 */
.L_x_8915:
        /* <DEDUP_REMOVED lines=24> */
.L_x_8676:
[----:B------:R-:W-:Y:S05]  /*9e80*/  BSYNC B1 ;  /* 0x0000000000017941 */ /* 0x000fea0003800000 */
.L_x_8675:
        /* <DEDUP_REMOVED lines=16> */
[----:B------:R-:W-:Y:S01]  /*9f90*/  PRMT R52, R52, 0x5410, R15 ;  /* 0x0000541034347816 */ /* 0x000fe2000000000f */
[----:B------:R-:W-:Y:S01]  /*9fa0*/  IMAD.MOV.U32 R34, RZ, RZ, R11 ;  /* 0x000000ffff227224 */ /* 0x000fe200078e000b */
[----:B------:R-:W-:Y:S01]  /*9fb0*/  PRMT R53, R14, 0x5410, R24 ;  /* 0x000054100e357816 */ /* 0x000fe20000000018 */
[----:B0-----:R-:W-:Y:S06]  /*9fc0*/  @!P1 BRA `(.L_x_8678) ;  /* 0x000001b000309947 */ /* 0x001fec0003800000 */
.L_x_8916:
[----:B------:R-:W-:Y:S05]  /*9fd0*/  BSYNC B1 ;  /* 0x0000000000017941 */ /* 0x000fea0003800000 */
.L_x_8677:
[----:B------:R-:W-:Y:S04]  /*9fe0*/  BSSY B1, `(.L_x_8679) ;  /* 0x000006b000017945 */ /* 0x000fe80003800000 */
[----:B------:R-:W-:Y:S05]  /*9ff0*/  @P2 BRA `(.L_x_8680) ;  /* 0x0000000400a42947 */ /* 0x000fea0003800000 */
[----:B------:R-:W2:Y:S01]  /*a000*/  LDL R24, [R1+0x14] ;  /* 0x0000140001187983 */ /* 0x000ea20000100800 */
[----:B0-----:R-:W-:Y:S01]  /*a010*/  IMAD.SHL.U32 R12, R194, 0x40, RZ ;  /* 0x00000040c20c7824 */ /* 0x001fe200078e00ff */
[----:B------:R-:W-:Y:S01]  /*a020*/  SHF.R.U64 R45, R28, 0x10, R29 ;  /* 0x000000101c2d7819 */ /* 0x000fe2000000121d */
[----:B------:R-:W-:Y:S01]  /*a030*/  IMAD.IADD R13, R18, 0x1, R35 ;  /* 0x00000001120d7824 */ /* 0x000fe200078e0223 */
[--C-:B------:R-:W-:Y:S02]  /*a040*/  SHF.R.U64 R44, R2, 0x10, R3.reuse ;  /* 0x00000010022c7819 */ /* 0x100fe40000001203 */
[----:B------:R-:W-:Y:S02]  /*a050*/  LOP3.LUT R14, R12, 0x1c0, RZ, 0xc0, !PT ;  /* 0x000001c00c0e7812 */ /* 0x000fe400078ec0ff */
[----:B------:R-:W-:Y:S02]  /*a060*/  SHF.R.U32.HI R39, RZ, 0x10, R3 ;  /* 0x00000010ff277819 */ /* 0x000fe40000011603 */
[----:B------:R-:W-:-:S02]  /*a070*/  LOP3.LUT R12, R14, 0x38, R18, 0xf8, !PT ;  /* 0x000000380e0c7812 */ /* 0x000fc400078ef812 */
[----:B------:R-:W-:Y:S02]  /*a080*/  SHF.R.U32.HI R15, RZ, 0x3, R14 ;  /* 0x00000003ff0f7819 */ /* 0x000fe4000001160e */
[----:B------:R-:W-:Y:S02]  /*a090*/  LOP3.LUT R13, R14, 0x38, R13, 0xf8, !PT ;  /* 0x000000380e0d7812 */ /* 0x000fe400078ef80d */
[-C--:B------:R-:W-:Y:S02]  /*a0a0*/  LOP3.LUT R12, R12, R15.reuse, RZ, 0x3c, !PT ;  /* 0x0000000f0c0c7212 */ /* 0x080fe400078e3cff */
[----:B------:R-:W-:Y:S02]  /*a0b0*/  LOP3.LUT R13, R13, R15, RZ, 0x3c, !PT ;  /* 0x0000000f0d0d7212 */ /* 0x000fe400078e3cff */
[--C-:B------:R-:W-:Y:S02]  /*a0c0*/  SHF.R.U64 R3, R20, 0x10, R21.reuse ;  /* 0x0000001014037819 */ /* 0x100fe40000001215 */
[----:B------:R-:W-:-:S02]  /*a0d0*/  SHF.R.U32.HI R40, RZ, 0x10, R21 ;  /* 0x00000010ff287819 */ /* 0x000fc40000011615 */
[----:B------:R-:W-:Y:S02]  /*a0e0*/  PRMT R45, R41, 0x5410, R45 ;  /* 0x00005410292d7816 */ /* 0x000fe4000000002d */
[----:B------:R-:W-:Y:S02]  /*a0f0*/  SHF.R.U32.HI R47, RZ, 0x10, R29 ;  /* 0x00000010ff2f7819 */ /* 0x000fe4000001161d */
[--C-:B------:R-:W-:Y:S01]  /*a100*/  SHF.R.U64 R20, R30, 0x10, R31.reuse ;  /* 0x000000101e147819 */ /* 0x100fe2000000121f */
[----:B------:R-:W-:Y:S01]  /*a110*/  IMAD.U32 R46, R45, 0x10000, RZ ;  /* 0x000100002d2e7824 */ /* 0x000fe200078e00ff */
[----:B------:R-:W-:Y:S02]  /*a120*/  SHF.R.U32.HI R2, RZ, 0x10, R31 ;  /* 0x00000010ff027819 */ /* 0x000fe4000001161f */
[C---:B------:R-:W-:Y:S02]  /*a130*/  PRMT R44, R36.reuse, 0x5432, R44 ;  /* 0x00005432242c7816 */ /* 0x040fe4000000002c */
[----:B------:R-:W-:-:S02]  /*a140*/  PRMT R36, R36, 0x5410, R3 ;  /* 0x0000541024247816 */ /* 0x000fc40000000003 */
[----:B------:R-:W-:Y:S02]  /*a150*/  PRMT R29, R43, 0x5410, R39 ;  /* 0x000054102b1d7816 */ /* 0x000fe40000000027 */
[----:B------:R-:W-:Y:S02]  /*a160*/  PRMT R33, R33, 0x5410, R40 ;  /* 0x0000541021217816 */ /* 0x000fe40000000028 */
[C---:B------:R-:W-:Y:S02]  /*a170*/  PRMT R47, R42.reuse, 0x5410, R47 ;  /* 0x000054102a2f7816 */ /* 0x040fe4000000002f */
[----:B------:R-:W-:Y:S02]  /*a180*/  PRMT R20, R41, 0x5432, R20 ;  /* 0x0000543229147816 */ /* 0x000fe40000000014 */
[----:B------:R-:W-:Y:S01]  /*a190*/  PRMT R2, R42, 0x5432, R2 ;  /* 0x000054322a027816 */ /* 0x000fe20000000002 */
[C---:B------:R-:W-:Y:S01]  /*a1a0*/  IMAD.U32 R48, R47.reuse, 0x10000, RZ ;  /* 0x000100002f307824 */ /* 0x040fe200078e00ff */
[----:B------:R-:W-:Y:S01]  /*a1b0*/  LOP3.LUT R47, R47, 0xffff0000, RZ, 0xc0, !PT ;  /* 0xffff00002f2f7812 */ /* 0x000fe200078ec0ff */
[----:B--2---:R-:W-:-:S02]  /*a1c0*/  IMAD R12, R24, 0x200, R12 ;  /* 0x00000200180c7824 */ /* 0x004fc400078e020c */
        /* <DEDUP_REMOVED lines=24> */
[----:B------:R-:W-:Y:S01]  /*a350*/  FMUL.FTZ R45, R15, R24 ;  /* 0x000000180f2d7220 */ /* 0x000fe20000410000 */
[----:B------:R-:W-:-:S02]  /*a360*/  LOP3.LUT R44, R44, 0xffff0000, RZ, 0xc0, !PT ;  /* 0xffff00002c2c7812 */ /* 0x000fc400078ec0ff */
[----:B------:R-:W-:Y:S01]  /*a370*/  FFMA.FTZ R15, R28, R24, -R49 ;  /* 0x000000181c0f7223 */ /* 0x000fe20000010831 */
[-C--:B------:R-:W-:Y:S01]  /*a380*/  FMUL.FTZ R50, R40, R27.reuse ;  /* 0x0000001b28327220 */ /* 0x080fe20000410000 */
[----:B------:R-:W-:Y:S01]  /*a390*/  FFMA.FTZ R24, R28, R46, R45 ;  /* 0x0000002e1c187223 */ /* 0x000fe2000001002d */
[----:B------:R-:W-:Y:S02]  /*a3a0*/  IMAD.U32 R46, R29, 0x10000, RZ ;  /* 0x000100001d2e7824 */ /* 0x000fe400078e00ff */
[-C--:B------:R-:W-:Y:S01]  /*a3b0*/  FMUL.FTZ R40, R40, R44.reuse ;  /* 0x0000002c28287220 */ /* 0x080fe20000410000 */
[----:B------:R-:W-:Y:S01]  /*a3c0*/  FFMA.FTZ R28, R31, R44, -R50 ;  /* 0x0000002c1f1c7223 */ /* 0x000fe20000010832 */
[C---:B------:R-:W-:Y:S01]  /*a3d0*/  FMUL.FTZ R44, R41.reuse, R48 ;  /* 0x00000030292c7220 */ /* 0x040fe20000410000 */
[-C--:B------:R-:W-:Y:S01]  /*a3e0*/  FMUL.FTZ R41, R41, R46.reuse ;  /* 0x0000002e29297220 */ /* 0x080fe20000410000 */
[----:B------:R-:W-:Y:S01]  /*a3f0*/  FFMA.FTZ R27, R31, R27, R40 ;  /* 0x0000001b1f1b7223 */ /* 0x000fe20000010028 */
[----:B------:R-:W-:Y:S01]  /*a400*/  LOP3.LUT R29, R29, 0xffff0000, RZ, 0xc0, !PT ;  /* 0xffff00001d1d7812 */ /* 0x000fe200078ec0ff */
[C---:B------:R-:W-:Y:S01]  /*a410*/  FFMA.FTZ R31, R39.reuse, R46, -R44 ;  /* 0x0000002e271f7223 */ /* 0x040fe2000001082c */
[----:B------:R-:W-:Y:S01]  /*a420*/  FFMA.FTZ R41, R39, R48, R41 ;  /* 0x0000003027297223 */ /* 0x000fe20000010029 */
[----:B------:R-:W-:Y:S01]  /*a430*/  FMUL.FTZ R39, R42, R47 ;  /* 0x0000002f2a277220 */ /* 0x000fe20000410000 */
[----:B------:R-:W-:-:S02]  /*a440*/  IMAD.U32 R44, R20, 0x10000, RZ ;  /* 0x00010000142c7824 */ /* 0x000fc400078e00ff */
[-C--:B------:R-:W-:Y:S01]  /*a450*/  FMUL.FTZ R45, R42, R29.reuse ;  /* 0x0000001d2a2d7220 */ /* 0x080fe20000410000 */
[----:B------:R-:W-:Y:S02]  /*a460*/  IMAD.U32 R40, R36, 0x10000, RZ ;  /* 0x0001000024287824 */ /* 0x000fe400078e00ff */
[----:B------:R-:W-:Y:S01]  /*a470*/  FFMA.FTZ R42, R30, R29, -R39 ;  /* 0x0000001d1e2a7223 */ /* 0x000fe20000010827 */
[C---:B------:R-:W-:Y:S01]  /*a480*/  FMUL.FTZ R46, R43.reuse, R44 ;  /* 0x0000002c2b2e7220 */ /* 0x040fe20000410000 */
[----:B------:R-:W-:Y:S02]  /*a490*/  IMAD.U32 R39, R2, 0x10000, RZ ;  /* 0x0001000002277824 */ /* 0x000fe400078e00ff */
[-C--:B------:R-:W-:Y:S01]  /*a4a0*/  FMUL.FTZ R43, R43, R40.reuse ;  /* 0x000000282b2b7220 */ /* 0x080fe20000410000 */
[----:B------:R-:W-:Y:S02]  /*a4b0*/  IMAD.U32 R29, R33, 0x10000, RZ ;  /* 0x00010000211d7824 */ /* 0x000fe400078e00ff */
[----:B------:R-:W-:Y:S01]  /*a4c0*/  FFMA.FTZ R30, R30, R47, R45 ;  /* 0x0000002f1e1e7223 */ /* 0x000fe2000001002d */
[----:B------:R-:W-:Y:S01]  /*a4d0*/  FMUL.FTZ R45, R25, R39 ;  /* 0x00000027192d7220 */ /* 0x000fe20000410000 */
[C---:B------:R-:W-:Y:S01]  /*a4e0*/  FFMA.FTZ R46, R21.reuse, R40, -R46 ;  /* 0x00000028152e7223 */ /* 0x040fe2000001082e */
[----:B------:R-:W-:Y:S01]  /*a4f0*/  FFMA.FTZ R43, R21, R44, R43 ;  /* 0x0000002c152b7223 */ /* 0x000fe2000001002b */
        /* <DEDUP_REMOVED lines=8> */
[----:B------:R-:W-:Y:S01]  /*a580*/  FMUL.FTZ R13, R13, R36 ;  /* 0x000000240d0d7220 */ /* 0x000fe20000410000 */
[C---:B------:R-:W-:Y:S01]  /*a590*/  FMUL.FTZ R25, R26.reuse, R21 ;  /* 0x000000151a197220 */ /* 0x040fe20000410000 */
[----:B------:R-:W-:Y:S01]  /*a5a0*/  F2FP.BF16.F32.PACK_AB R24, R27, R24 ;  /* 0x000000181b18723e */ /* 0x000fe200000010ff */
        /* <DEDUP_REMOVED lines=14> */
.L_x_8680:
[----:B------:R-:W-:Y:S05]  /*a690*/  BSYNC B1 ;  /* 0x0000000000017941 */ /* 0x000fea0003800000 */
.L_x_8679:
[----:B------:R-:W-:Y:S01]  /*a6a0*/  PRMT R20, R32, 0x5410, R34 ;  /* 0x0000541020147816 */ /* 0x000fe20000000022 */
[----:B------:R-:W-:Y:S06]  /*a6b0*/  @P0 BRA `(.L_x_8671) ;  /* 0x0000000400a80947 */ /* 0x000fec0003800000 */
[----:B-1----:R-:W2:Y:S01]  /*a6c0*/  LDL R38, [R1+0x78] ;  /* 0x0000780001267983 */ /* 0x002ea20000100800 */
[----:B------:R-:W-:-:S04]  /*a6d0*/  VIADD R13, R192, 0x20 ;  /* 0x00000020c00d7836 */ /* 0x000fc80000000000 */
[----:B------:R-:W-:Y:S01]  /*a6e0*/  IMAD.SHL.U32 R3, R13, 0x40, RZ ;  /* 0x000000400d037824 */ /* 0x000fe200078e00ff */
[----:B0-----:R-:W-:Y:S01]  /*a6f0*/  SHF.R.S32.HI R12, RZ, 0x1f, R13 ;  /* 0x0000001fff0c7819 */ /* 0x001fe2000001140d */
[----:B------:R-:W-:-:S03]  /*a700*/  IMAD.IADD R2, R18, 0x1, R35 ;  /* 0x0000000112027824 */ /* 0x000fc600078e0223 */
[----:B------:R-:W-:Y:S02]  /*a710*/  LOP3.LUT R3, R3, 0x1c0, RZ, 0xc0, !PT ;  /* 0x000001c003037812 */ /* 0x000fe400078ec0ff */
[----:B------:R-:W-:Y:S02]  /*a720*/  LEA.HI R12, R12, R13, RZ, 0x3 ;  /* 0x0000000d0c0c7211 */ /* 0x000fe400078f18ff */
[----:B------:R-:W-:Y:S02]  /*a730*/  LOP3.LUT R2, R3, 0x38, R2, 0xf8, !PT ;  /* 0x0000003803027812 */ /* 0x000fe400078ef802 */
[----:B------:R-:W-:Y:S01]  /*a740*/  SHF.R.U32.HI R3, RZ, 0x3, R3 ;  /* 0x00000003ff037819 */ /* 0x000fe20000011603 */
[----:B------:R-:W-:-:S03]  /*a750*/  IMAD.SHL.U32 R12, R12, 0x40, RZ ;  /* 0x000000400c0c7824 */ /* 0x000fc600078e00ff */
[----:B------:R-:W-:Y:S02]  /*a760*/  LOP3.LUT R2, R2, R3, RZ, 0x3c, !PT ;  /* 0x0000000302027212 */ /* 0x000fe400078e3cff */
[----:B------:R-:W-:-:S05]  /*a770*/  LOP3.LUT R3, R12, 0xfffffe00, RZ, 0xc0, !PT ;  /* 0xfffffe000c037812 */ /* 0x000fca00078ec0ff */
[----:B------:R-:W-:-:S04]  /*a780*/  IMAD.IADD R2, R3, 0x1, R2 ;  /* 0x0000000103027824 */ /* 0x000fc800078e0202 */
[----:B------:R-:W-:-:S05]  /*a790*/  IMAD R2, R2, 0x2, R17 ;  /* 0x0000000202027824 */ /* 0x000fca00078e0211 */
[----:B------:R-:W0:Y:S01]  /*a7a0*/  LDS.128 R24, [R2+0x20400] ;  /* 0x0204000002187984 */ /* 0x000e220000000c00 */
[----:B------:R-:W-:Y:S02]  /*a7b0*/  SHF.R.U64 R28, R8, 0x10, R9 ;  /* 0x00000010081c7819 */ /* 0x000fe40000001209 */
[----:B------:R-:W-:Y:S02]  /*a7c0*/  SHF.R.U64 R31, R4, 0x10, R5 ;  /* 0x00000010041f7819 */ /* 0x000fe40000001205 */
[----:B------:R-:W-:Y:S02]  /*a7d0*/  SHF.R.U64 R3, R10, 0x10, R11 ;  /* 0x000000100a037819 */ /* 0x000fe4000000120b */
[----:B------:R-:W-:Y:S02]  /*a7e0*/  SHF.R.U32.HI R33, RZ, 0x10, R5 ;  /* 0x00000010ff217819 */ /* 0x000fe40000011605 */
[----:B------:R-:W-:Y:S02]  /*a7f0*/  PRMT R28, R52, 0x5432, R28 ;  /* 0x00005432341c7816 */ /* 0x000fe4000000001c */
[----:B------:R-:W-:-:S02]  /*a800*/  PRMT R31, R51, 0x5410, R31 ;  /* 0x00005410331f7816 */ /* 0x000fc4000000001f */
[----:B------:R-:W-:Y:S02]  /*a810*/  SHF.R.U32.HI R10, RZ, 0x10, R11 ;  /* 0x00000010ff0a7819 */ /* 0x000fe4000001160b */
[--C-:B------:R-:W-:Y:S02]  /*a820*/  SHF.R.U64 R34, R6, 0x10, R7.reuse ;  /* 0x0000001006227819 */ /* 0x100fe40000001207 */
[----:B------:R-:W-:Y:S01]  /*a830*/  SHF.R.U32.HI R35, RZ, 0x10, R7 ;  /* 0x00000010ff237819 */ /* 0x000fe20000011607 */
[----:B------:R-:W-:Y:S01]  /*a840*/  IMAD.U32 R32, R31, 0x10000, RZ ;  /* 0x000100001f207824 */ /* 0x000fe200078e00ff */
[----:B------:R-:W-:Y:S01]  /*a850*/  SHF.R.U32.HI R30, RZ, 0x10, R9 ;  /* 0x00000010ff1e7819 */ /* 0x000fe20000011609 */
[----:B------:R-:W-:Y:S01]  /*a860*/  IMAD.U32 R29, R28, 0x10000, RZ ;  /* 0x000100001c1d7824 */ /* 0x000fe200078e00ff */
[----:B------:R-:W-:Y:S02]  /*a870*/  PRMT R5, R20, 0x5410, R3 ;  /* 0x0000541014057816 */ /* 0x000fe40000000003 */
[----:B------:R-:W-:-:S02]  /*a880*/  PRMT R33, R52, 0x5410, R33 ;  /* 0x0000541034217816 */ /* 0x000fc40000000021 */
[----:B------:R-:W-:Y:S02]  /*a890*/  PRMT R4, R20, 0x5432, R10 ;  /* 0x0000543214047816 */ /* 0x000fe4000000000a */
[C---:B------:R-:W-:Y:S02]  /*a8a0*/  PRMT R30, R53.reuse, 0x5432, R30 ;  /* 0x00005432351e7816 */ /* 0x040fe4000000001e */
[----:B------:R-:W-:Y:S01]  /*a8b0*/  PRMT R35, R53, 0x5410, R35 ;  /* 0x0000541035237816 */ /* 0x000fe20000000023 */
[----:B0-----:R-:W-:Y:S01]  /*a8c0*/  IMAD.U32 R11, R24, 0x10000, RZ ;  /* 0x00010000180b7824 */ /* 0x001fe200078e00ff */
[C---:B------:R-:W-:Y:S01]  /*a8d0*/  LOP3.LUT R21, R26.reuse, 0xffff0000, RZ, 0xc0, !PT ;  /* 0xffff00001a157812 */ /* 0x040fe200078ec0ff */
[----:B------:R-:W-:Y:S01]  /*a8e0*/  IMAD.U32 R20, R26, 0x10000, RZ ;  /* 0x000100001a147824 */ /* 0x000fe200078e00ff */
[----:B------:R-:W-:Y:S01]  /*a8f0*/  LOP3.LUT R26, R27, 0xffff0000, RZ, 0xc0, !PT ;  /* 0xffff00001b1a7812 */ /* 0x000fe200078ec0ff */
[C---:B------:R-:W-:Y:S01]  /*a900*/  FMUL.FTZ R37, R11.reuse, R32 ;  /* 0x000000200b257220 */ /* 0x040fe20000410000 */
[----:B------:R-:W-:Y:S01]  /*a910*/  FMUL.FTZ R39, R11, R29 ;  /* 0x0000001d0b277220 */ /* 0x000fe20000410000 */
[----:B------:R-:W-:Y:S01]  /*a920*/  IMAD.U32 R11, R30, 0x10000, RZ ;  /* 0x000100001e0b7824 */ /* 0x000fe200078e00ff */
[----:B------:R-:W-:-:S02]  /*a930*/  LOP3.LUT R28, R28, 0xffff0000, RZ, 0xc0, !PT ;  /* 0xffff00001c1c7812 */ /* 0x000fc400078ec0ff */
[----:B------:R-:W-:Y:S01]  /*a940*/  PRMT R34, R51, 0x5432, R34 ;  /* 0x0000543233227816 */ /* 0x000fe20000000022 */
[----:B--2---:R-:W0:Y:S02]  /*a950*/  LDS.128 R12, [R38+0x20400] ;  /* 0x02040000260c7984 */ /* 0x004e240000000c00 */
        /* <DEDUP_REMOVED lines=8> */
[----:B------:R-:W-:Y:S01]  /*a9e0*/  IMAD.U32 R15, R25, 0x10000, RZ ;  /* 0x00010000190f7824 */ /* 0x000fe200078e00ff */
[----:B------:R-:W-:-:S02]  /*a9f0*/  LOP3.LUT R13, R24, 0xffff0000, RZ, 0xc0, !PT ;  /* 0xffff0000180d7812 */ /* 0x000fc400078ec0ff */
[----:B------:R-:W-:Y:S01]  /*aa00*/  LOP3.LUT R24, R25, 0xffff0000, RZ, 0xc0, !PT ;  /* 0xffff000019187812 */ /* 0x000fe200078ec0ff */
[----:B------:R-:W-:Y:S02]  /*aa10*/  IMAD.U32 R25, R27, 0x10000, RZ ;  /* 0x000100001b197824 */ /* 0x000fe400078e00ff */
[----:B------:R-:W-:Y:S02]  /*aa20*/  IMAD.U32 R27, R33, 0x10000, RZ ;  /* 0x00010000211b7824 */ /* 0x000fe400078e00ff */
[C---:B------:R-:W-:Y:S01]  /*aa30*/  FFMA.FTZ R37, R6.reuse, R29, -R37 ;  /* 0x0000001d06257223 */ /* 0x040fe20000010825 */
[----:B------:R-:W-:Y:S01]  /*aa40*/  FFMA.FTZ R39, R6, R32, R39 ;  /* 0x0000002006277223 */ /* 0x000fe20000010027 */
[----:B------:R-:W-:Y:S02]  /*aa50*/  IMAD.U32 R29, R35, 0x10000, RZ ;  /* 0x00010000231d7824 */ /* 0x000fe400078e00ff */
[----:B------:R-:W-:Y:S01]  /*aa60*/  FMUL.FTZ R41, R15, R27 ;  /* 0x0000001b0f297220 */ /* 0x000fe20000410000 */
[----:B------:R-:W-:-:S02]  /*aa70*/  IMAD.U32 R6, R4, 0x10000, RZ ;  /* 0x0001000004067824 */ /* 0x000fc400078e00ff */
[-C--:B------:R-:W-:Y:S01]  /*aa80*/  FMUL.FTZ R15, R15, R11.reuse ;  /* 0x0000000b0f0f7220 */ /* 0x080fe20000410000 */
[----:B------:R-:W-:Y:S01]  /*aa90*/  LOP3.LUT R32, R31, 0xffff0000, RZ, 0xc0, !PT ;  /* 0xffff00001f207812 */ /* 0x000fe200078ec0ff */
[C---:B------:R-:W-:Y:S01]  /*aaa0*/  FFMA.FTZ R41, R8.reuse, R11, -R41 ;  /* 0x0000000b08297223 */ /* 0x040fe20000010829 */
[C---:B------:R-:W-:Y:S01]  /*aab0*/  FMUL.FTZ R11, R25.reuse, R29 ;  /* 0x0000001d190b7220 */ /* 0x040fe20000410000 */
[-C--:B------:R-:W-:Y:S01]  /*aac0*/  FMUL.FTZ R36, R25, R6.reuse ;  /* 0x0000000619247220 */ /* 0x080fe20000410000 */
[----:B------:R-:W-:Y:S02]  /*aad0*/  FFMA.FTZ R15, R8, R27, R15 ;  /* 0x0000001b080f7223 */ /* 0x000fe4000001000f */
[C---:B------:R-:W-:Y:S01]  /*aae0*/  FFMA.FTZ R25, R10.reuse, R6, -R11 ;  /* 0x000000060a197223 */ /* 0x040fe2000001080b */
[----:B------:R-:W-:Y:S01]  /*aaf0*/  FFMA.FTZ R36, R10, R29, R36 ;  /* 0x0000001d0a247223 */ /* 0x000fe20000010024 */
[C---:B------:R-:W-:Y:S01]  /*ab00*/  FMUL.FTZ R6, R13.reuse, R32 ;  /* 0x000000200d067220 */ /* 0x040fe20000410000 */
[----:B------:R-:W-:Y:S01]  /*ab10*/  FMUL.FTZ R10, R13, R28 ;  /* 0x0000001c0d0a7220 */ /* 0x000fe20000410000 */
[----:B------:R-:W-:-:S02]  /*ab20*/  IMAD.U32 R8, R34, 0x10000, RZ ;  /* 0x0001000022087824 */ /* 0x000fc400078e00ff */
[C---:B------:R-:W-:Y:S01]  /*ab30*/  FFMA.FTZ R28, R7.reuse, R28, -R6 ;  /* 0x0000001c071c7223 */ /* 0x040fe20000010806 */
[----:B------:R-:W-:Y:S01]  /*ab40*/  FFMA.FTZ R10, R7, R32, R10 ;  /* 0x00000020070a7223 */ /* 0x000fe2000001000a */
[----:B------:R-:W-:Y:S02]  /*ab50*/  IMAD.U32 R6, R5, 0x10000, RZ ;  /* 0x0001000005067824 */ /* 0x000fe400078e00ff */
[----:B------:R-:W-:Y:S01]  /*ab60*/  FMUL.FTZ R32, R20, R8 ;  /* 0x0000000814207220 */ /* 0x000fe20000410000 */
[----:B------:R-:W-:Y:S02]  /*ab70*/  LOP3.LUT R11, R30, 0xffff0000, RZ, 0xc0, !PT ;  /* 0xffff00001e0b7812 */ /* 0x000fe400078ec0ff */
[----:B------:R-:W-:Y:S01]  /*ab80*/  LOP3.LUT R33, R33, 0xffff0000, RZ, 0xc0, !PT ;  /* 0xffff000021217812 */ /* 0x000fe200078ec0ff */
[-C--:B------:R-:W-:Y:S01]  /*ab90*/  FMUL.FTZ R20, R20, R6.reuse ;  /* 0x0000000614147220 */ /* 0x080fe20000410000 */
[----:B------:R-:W-:Y:S01]  /*aba0*/  FFMA.FTZ R32, R9, R6, -R32 ;  /* 0x0000000609207223 */ /* 0x000fe20000010820 */
[----:B------:R-:W-:-:S02]  /*abb0*/  LOP3.LUT R34, R34, 0xffff0000, RZ, 0xc0, !PT ;  /* 0xffff000022227812 */ /* 0x000fc400078ec0ff */
[----:B------:R-:W-:Y:S02]  /*abc0*/  LOP3.LUT R6, R5, 0xffff0000, RZ, 0xc0, !PT ;  /* 0xffff000005067812 */ /* 0x000fe400078ec0ff */
[----:B------:R-:W-:Y:S02]  /*abd0*/  LOP3.LUT R35, R35, 0xffff0000, RZ, 0xc0, !PT ;  /* 0xffff000023237812 */ /* 0x000fe400078ec0ff */
[----:B------:R-:W-:Y:S01]  /*abe0*/  LOP3.LUT R5, R4, 0xffff0000, RZ, 0xc0, !PT ;  /* 0xffff000004057812 */ /* 0x000fe200078ec0ff */
[C---:B------:R-:W-:Y:S01]  /*abf0*/  FMUL.FTZ R13, R24.reuse, R33 ;  /* 0x00000021180d7220 */ /* 0x040fe20000410000 */
[----:B------:R-:W-:Y:S01]  /*ac00*/  FMUL.FTZ R30, R24, R11 ;  /* 0x0000000b181e7220 */ /* 0x000fe20000410000 */
[----:B------:R-:W-:Y:S01]  /*ac10*/  FFMA.FTZ R20, R9, R8, R20 ;  /* 0x0000000809147223 */ /* 0x000fe20000010014 */
[C---:B------:R-:W-:Y:S01]  /*ac20*/  FMUL.FTZ R4, R21.reuse, R34 ;  /* 0x0000002215047220 */ /* 0x040fe20000410000 */
[C---:B------:R-:W-:Y:S01]  /*ac30*/  FMUL.FTZ R9, R26.reuse, R35 ;  /* 0x000000231a097220 */ /* 0x040fe20000410000 */
[-C--:B------:R-:W-:Y:S01]  /*ac40*/  FMUL.FTZ R21, R21, R6.reuse ;  /* 0x0000000615157220 */ /* 0x080fe20000410000 */
[----:B------:R-:W-:Y:S01]  /*ac50*/  FMUL.FTZ R26, R26, R5 ;  /* 0x000000051a1a7220 */ /* 0x000fe20000410000 */
[C---:B------:R-:W-:Y:S01]  /*ac60*/  FFMA.FTZ R24, R12.reuse, R11, -R13 ;  /* 0x0000000b0c187223 */ /* 0x040fe2000001080d */
        /* <DEDUP_REMOVED lines=15> */
.L_x_8671:
[----:B------:R-:W-:Y:S05]  /*ad60*/  BSYNC B0 ;  /* 0x0000000000007941 */ /* 0x000fea0003800000 */
.L_x_8657:
        /* <DEDUP_REMOVED lines=8> */
.L_x_8654:
[----:B------:R-:W-:-:S13]  /*adf0*/  ISETP.NE.AND P0, PT, R187, 0x3, PT ;  /* 0x00000003bb00780c */ /* 0x000fda0003f05270 */
[----:B------:R-:W-:Y:S05]  /*ae00*/  @!P0 BRA `(.L_x_8681) ;  /* 0x0000000000048947 */ /* 0x000fea0003800000 */
[----:B------:R-:W-:Y:S01]  /*ae10*/  BPT.TRAP 0x1 ;  /* 0x000000040000795c */ /* 0x000fe20000300000 */
.L_x_8681:
[----:B-12---:R-:W-:Y:S01]  /*ae20*/  IMAD R14, R22, 0x8, R17 ;  /* 0x00000008160e7824 */ /* 0x006fe200078e0211 */
[----:B------:R-:W-:-:S04]  /*ae30*/  SHF.L.U32 R13, R23, 0x1f, RZ ;  /* 0x0000001f170d7819 */ /* 0x000fc800000006ff */
[----:B------:R1:W2:Y:S01]  /*ae40*/  SYNCS.PHASECHK.TRANS64.TRYWAIT P1, [R14+URZ+0x38830], R13 ;  /* 0x0388300d0e0075a7 */ /* 0x0002a2000802017f */
[----:B------:R-:W-:Y:S05]  /*ae50*/  @!P0 BRA `(.L_x_8682) ;  /* 0x0000000000048947 */ /* 0x000fea0003800000 */
[----:B------:R-:W-:Y:S01]  /*ae60*/  BPT.TRAP 0x1 ;  /* 0x000000040000795c */ /* 0x000fe20000300000 */
.L_x_8682:
[C---:B---3--:R-:W-:Y:S02]  /*ae70*/  VIADD R2, R17.reuse, 0x22400 ;  /* 0x0002240011027836 */ /* 0x048fe40000000000 */
        /* <DEDUP_REMOVED lines=9> */
.L_x_8683:
[----:B------:R-:W-:Y:S01]  /*af10*/  LOP3.LUT R4, R3, 0x10000, RZ, 0xfc, !PT ;  /* 0x0001000003047812 */ /* 0x000fe200078efcff */
[----:B------:R-:W-:Y:S01]  /*af20*/  IMAD R2, R22, 0x200, R206 ;  /* 0x0000020016027824 */ /* 0x000fe200078e02ce */
[----:B------:R-:W-:Y:S05]  /*af30*/  WARPSYNC.ALL ;  /* 0x0000000000007948 */ /* 0x000fea0003800000 */
[----:B------:R-:W-:Y:S01]  /*af40*/  IMAD.MOV.U32 R5, RZ, RZ, 0x40000040 ;  /* 0x40000040ff057424 */ /* 0x000fe200078e00ff */
[----:B------:R-:W-:Y:S01]  /*af50*/  R2UR UR4, R4 ;  /* 0x00000000040472ca */ /* 0x000fe200000e0000 */
[----:B------:R-:W-:Y:S01]  /*af60*/  IMAD.MOV.U32 R3, RZ, RZ, 0x40000040 ;  /* 0x40000040ff037424 */ /* 0x000fe200078e00ff */
[----:B------:R-:W-:Y:S01]  /*af70*/  R2UR UR6, R2 ;  /* 0x00000000020672ca */ /* 0x000fe200000e0000 */
[----:B0-----:R-:W-:Y:S01]  /*af80*/  WARPGROUP.ARRIVE ;  /* 0x00000000000079c5 */ /* 0x001fe20000000000 */
[----:B------:R-:W-:Y:S01]  /*af90*/  R2UR UR5, R5 ;  /* 0x00000000050572ca */ /* 0x000fe200000e0000 */
[----:B------:R-:W-:Y:S01]  /*afa0*/  VIADD R10, R4, 0x2 ;  /* 0x00000002040a7836 */ /* 0x000fe20000000000 */
[----:B------:R-:W-:Y:S01]  /*afb0*/  R2UR UR7, R3 ;  /* 0x00000000030772ca */ /* 0x000fe200000e0000 */
[----:B------:R-:W-:Y:S01]  /*afc0*/  VIADD R6, R2, 0x2 ;  /* 0x0000000202067836 */ /* 0x000fe20000000000 */
[----:B------:R-:W-:Y:S01]  /*afd0*/  SHF.L.U32 R0, R0, 0x1f, RZ ;  /* 0x0000001f00007819 */ /* 0x000fe200000006ff */
[----:B------:R-:W-:Y:S01]  /*afe0*/  IMAD.MOV.U32 R11, RZ, RZ, 0x40000040 ;  /* 0x40000040ff0b7424 */ /* 0x000fe200078e00ff */
[----:B------:R-:W-:Y:S01]  /*aff0*/  BSSY B0, `(.L_x_8685) ;  /* 0x0000023000007945 */ /* 0x000fe20003800000 */
[----:B------:R-:W-:-:S02]  /*b000*/  IMAD.MOV.U32 R7, RZ, RZ, 0x40000040 ;  /* 0x40000040ff077424 */ /* 0x000fc400078e00ff */
[----:B------:R-:W-:Y:S02]  /*b010*/  VIADD R8, R4, 0x4 ;  /* 0x0000000404087836 */ /* 0x000fe40000000000 */
[----:B------:R-:W-:Y:S02]  /*b020*/  IMAD.MOV.U32 R9, RZ, RZ, 0x40000040 ;  /* 0x40000040ff097424 */ /* 0x000fe400078e00ff */
[----:B------:R-:W-:Y:S02]  /*b030*/  IMAD.MOV.U32 R3, RZ, RZ, 0x40000040 ;  /* 0x40000040ff037424 */ /* 0x000fe400078e00ff */
[----:B------:R-:W-:Y:S01]  /*b040*/  HGMMA.64x64x16.F32.BF16 R24, gdesc[UR4], RZ, !UPT, gsb0 ;  /* 0x00e00000041879f0 */ /* 0x000fe2000c0018ff */
[----:B------:R-:W-:Y:S02]  /*b050*/  R2UR UR4, R10 ;  /* 0x000000000a0472ca */ /* 0x000fe400000e0000 */
        /* <DEDUP_REMOVED lines=26> */
[----:B------:R-:W0:Y:S02]  /*b200*/  SYNCS.PHASECHK.TRANS64.TRYWAIT P1, [R17+URZ+0x38810], R0 ;  /* 0x03881000110075a7 */ /* 0x000e24000802017f */
[----:B0-----:R-:W-:Y:S05]  /*b210*/  @!P1 BRA `(.L_x_8686) ;  /* 0x0000019c00c49947 */ /* 0x001fea0003800000 */
.L_x_8917:
[----:B------:R-:W-:Y:S05]  /*b220*/  BSYNC B0 ;  /* 0x0000000000007941 */ /* 0x000fea0003800000 */
.L_x_8685:
[----:B------:R-:W-:Y:S05]  /*b230*/  @!P0 BRA `(.L_x_8687) ;  /* 0x0000000000048947 */ /* 0x000fea0003800000 */
[----:B------:R-:W-:Y:S01]  /*b240*/  BPT.TRAP 0x1 ;  /* 0x000000040000795c */ /* 0x000fe20000300000 */
.L_x_8687:
[----:B------:R3:W4:Y:S01]  /*b250*/  SYNCS.PHASECHK.TRANS64.TRYWAIT P1, [R14+URZ+0x38850], R13 ;  /* 0x0388500d0e0075a7 */ /* 0x000722000802017f */
[----:B------:R-:W-:Y:S05]  /*b260*/  @!P0 BRA `(.L_x_8688) ;  /* 0x0000000000048947 */ /* 0x000fea0003800000 */
[----:B------:R-:W-:Y:S01]  /*b270*/  BPT.TRAP 0x1 ;  /* 0x000000040000795c */ /* 0x000fe20000300000 */
.L_x_8688:
[----:B0-----:R-:W-:-:S05]  /*b280*/  VIADD R0, R17, 0x400 ;  /* 0x0000040011007836 */ /* 0x001fca0000000000 */
[----:B------:R-:W-:-:S04]  /*b290*/  SHF.R.U32.HI R0, RZ, 0x4, R0 ;  /* 0x00000004ff007819 */ /* 0x000fc80000011600 */
[----:B------:R-:W-:Y:S01]  /*b2a0*/  LOP3.LUT R0, R0, 0x3fff, RZ, 0xc0, !PT ;  /* 0x00003fff00007812 */ /* 0x000fe200078ec0ff */
[----:B----4-:R-:W-:Y:S06]  /*b2b0*/  @P1 BRA `(.L_x_8689) ;  /* 0x0000000000081947 */ /* 0x010fec0003800000 */
[----:B------:R-:W0:Y:S02]  /*b2c0*/  SYNCS.PHASECHK.TRANS64.TRYWAIT P1, [R14+URZ+0x38850], R13 ;  /* 0x0388500d0e0075a7 */ /* 0x000e24000802017f */
[----:B0-----:R-:W-:Y:S05]  /*b2d0*/  @!P1 BRA `(.L_x_8690) ;  /* 0x0000019c00a89947 */ /* 0x001fea0003800000 */
.L_x_8689:
[----:B------:R-:W-:Y:S05]  /*b2e0*/  WARPSYNC.ALL ;  /* 0x0000000000007948 */ /* 0x000fea0003800000 */
[----:B------:R-:W-:Y:S01]  /*b2f0*/  LOP3.LUT R207, R0, 0x10000, RZ, 0xfc, !PT ;  /* 0x0001000000cf7812 */ /* 0x000fe200078efcff */
[----:B------:R-:W-:Y:S01]  /*b300*/  VIADD R0, R17, 0x26400 ;  /* 0x0002640011007836 */ /* 0x000fe20000000000 */
[----:B------:R-:W-:-:S03]  /*b310*/  WARPGROUP.ARRIVE ;  /* 0x00000000000079c5 */ /* 0x000fc60000000000 */
[----:B------:R-:W-:-:S03]  /*b320*/  IMAD R12, R22, 0x1000, R207 ;  /* 0x00001000160c7824 */ /* 0x000fc600078e02cf */
[----:B------:R-:W4:Y:S01]  /*b330*/  S2R R15, SR_TID.X ;  /* 0x00000000000f7919 */ /* 0x000f220000002100 */
[----:B0123--:R-:W-:Y:S01]  /*b340*/  IMAD.MOV.U32 R13, RZ, RZ, 0x40000040 ;  /* 0x40000040ff0d7424 */ /* 0x00ffe200078e00ff */
[----:B------:R-:W-:Y:S01]  /*b350*/  SHF.R.U32.HI R0, RZ, 0x4, R0 ;  /* 0x00000004ff007819 */ /* 0x000fe20000011600 */
[----:B------:R-:W-:Y:S01]  /*b360*/  IMAD.MOV.U32 R3, RZ, RZ, 0x40000040 ;  /* 0x40000040ff037424 */ /* 0x000fe200078e00ff */
[C---:B------:R-:W-:Y:S01]  /*b370*/  R2UR UR6, R12.reuse ;  /* 0x000000000c0672ca */ /* 0x040fe200000e0000 */
[----:B------:R-:W-:Y:S01]  /*b380*/  VIADD R20, R12, 0x2 ;  /* 0x000000020c147836 */ /* 0x000fe20000000000 */
[----:B------:R-:W-:Y:S01]  /*b390*/  LOP3.LUT R0, R0, 0x3fff, RZ, 0xc0, !PT ;  /* 0x00003fff00007812 */ /* 0x000fe200078ec0ff */
[----:B------:R-:W-:Y:S01]  /*b3a0*/  IMAD.MOV.U32 R21, RZ, RZ, 0x40000040 ;  /* 0x40000040ff157424 */ /* 0x000fe200078e00ff */
[----:B------:R-:W-:Y:S01]  /*b3b0*/  R2UR UR7, R13 ;  /* 0x000000000d0772ca */ /* 0x000fe200000e0000 */
[----:B------:R-:W-:Y:S01]  /*b3c0*/  IMAD.MOV.U32 R57, RZ, RZ, 0x40000040 ;  /* 0x40000040ff397424 */ /* 0x000fe200078e00ff */
[----:B------:R-:W-:Y:S01]  /*b3d0*/  LOP3.LUT R2, R0, 0x10000, RZ, 0xfc, !PT ;  /* 0x0001000000027812 */ /* 0x000fe200078efcff */
[----:B------:R-:W-:Y:S01]  /*b3e0*/  VIADD R60, R12, 0x800 ;  /* 0x000008000c3c7836 */ /* 0x000fe20000000000 */
[----:B------:R-:W-:-:S02]  /*b3f0*/  R2UR UR5, R3 ;  /* 0x00000000030572ca */ /* 0x000fc400000e0000 */
[C---:B------:R-:W-:Y:S01]  /*b400*/  R2UR UR4, R2.reuse ;  /* 0x00000000020472ca */ /* 0x040fe200000e0000 */
[C---:B------:R-:W-:Y:S02]  /*b410*/  VIADD R56, R2.reuse, 0x2 ;  /* 0x0000000202387836 */ /* 0x040fe40000000000 */
[----:B------:R-:W-:-:S10]  /*b420*/  VIADD R58, R2, 0x800 ;  /* 0x00000800023a7836 */ /* 0x000fd40000000000 */
        /* <DEDUP_REMOVED lines=10> */
[----:B------:R0:W1:Y:S02]  /*b4d0*/  SHFL.IDX PT, R0, R15, RZ, 0x1f ;  /* 0x00001fff0f007589 */ /* 0x00006400000e0000 */
[----:B0-----:R-:W-:Y:S01]  /*b4e0*/  IMAD.MOV.U32 R15, RZ, RZ, 0x4 ;  /* 0x00000004ff0f7424 */ /* 0x001fe200078e00ff */
[----:B-1----:R-:W-:-:S04]  /*b4f0*/  ISETP.GT.AND P1, PT, R0, 0x7f, PT ;  /* 0x0000007f0000780c */ /* 0x002fc80003f24270 */
[----:B------:R-:W-:Y:S02]  /*b500*/  SEL R0, RZ, 0x2, !P1 ;  /* 0x00000002ff007807 */ /* 0x000fe40004800000 */
[C---:B------:R-:W-:Y:S02]  /*b510*/  SEL R13, R15.reuse, 0x2, P1 ;  /* 0x000000020f0d7807 */ /* 0x040fe40000800000 */
        /* <DEDUP_REMOVED lines=323> */
[----:B------:R-:W-:Y:S01]  /*c950*/  SEL R13, R13, 0xf80, P1 ;  /* 0x00000f800d0d7807 */ /* 0x000fe20000800000 */
        /* <DEDUP_REMOVED lines=16> */
[----:B------:R-:W-:Y:S02]  /*ca60*/  R2UR UR6, R20 ;  /* 0x00000000140672ca */ /* 0x000fe400000e0000 */
[----:B------:R-:W-:Y:S02]  /*ca70*/  R2UR UR7, R21 ;  /* 0x00000000150772ca */ /* 0x000fe400000e0000 */
[----:B------:R-:W-:Y:S02]  /*ca80*/  R2UR UR4, R56 ;  /* 0x00000000380472ca */ /* 0x000fe400000e0000 */
[----:B------:R-:W-:Y:S02]  /*ca90*/  R2UR UR5, R57 ;  /* 0x00000000390572ca */ /* 0x000fe400000e0000 */
        /* <DEDUP_REMOVED lines=19> */
.L_x_8691:
[----:B------:R-:W2:Y:S01]  /*cbd0*/  LDL R20, [R1+0x18] ;  /* 0x0000180001147983 */ /* 0x000ea20000100800 */
[----:B------:R-:W0:Y:S01]  /*cbe0*/  LDC R12, c[0x0][0x448] ;  /* 0x00011200ff0c7b82 */ /* 0x000e220000000800 */
[----:B------:R-:W-:Y:S02]  /*cbf0*/  ULDC UR4, c[0x0][0xad0] ;  /* 0x0002b40000047ab9 */ /* 0x000fe40000000800 */
[----:B------:R-:W3:Y:S01]  /*cc00*/  LDL R57, [R1+0x10] ;  /* 0x0000100001397983 */ /* 0x000ee20000100800 */
[----:B------:R-:W-:Y:S01]  /*cc10*/  FMUL.FTZ R13, R27, UR4 ;  /* 0x000000041b0d7c20 */ /* 0x000fe20008410000 */
[----:B0-----:R-:W-:Y:S01]  /*cc20*/  ISETP.NE.AND P5, PT, R12, 0x1, PT ;  /* 0x000000010c00780c */ /* 0x001fe20003fa5270 */
[----:B------:R-:W-:Y:S01]  /*cc30*/  FMUL.FTZ R64, R25, UR4 ;  /* 0x0000000419407c20 */ /* 0x000fe20008410000 */
[----:B------:R-:W-:-:S11]  /*cc40*/  FMUL.FTZ R0, R24, UR4 ;  /* 0x0000000418007c20 */ /* 0x000fd60008410000 */
[----:B------:R-:W0:Y:S01]  /*cc50*/  @P5 LDC R12, c[0x0][0x44c] ;  /* 0x00011300ff0c5b82 */ /* 0x000e220000000800 */
[----:B------:R-:W-:-:S07]  /*cc60*/  FMUL.FTZ R56, R36, UR4 ;  /* 0x0000000424387c20 */ /* 0x000fce0008410000 */
[----:B------:R-:W1:Y:S01]  /*cc70*/  @P5 LDC R27, c[0x0][0x450] ;  /* 0x00011400ff1b5b82 */ /* 0x000e620000000800 */
[----:B------:R-:W-:Y:S02]  /*cc80*/  IMAD R36, R170, -0x40, R15 ;  /* 0xffffffc0aa247824 */ /* 0x000fe400078e020f */
[----:B------:R-:W-:Y:S01]  /*cc90*/  FMUL.FTZ R62, R28, UR4 ;  /* 0x000000041c3e7c20 */ /* 0x000fe20008410000 */
[----:B------:R-:W4:Y:S01]  /*cca0*/  MUFU.TANH R0, R0 ;  /* 0x0000000000007308 */ /* 0x000f220000002400 */
[----:B------:R-:W-:Y:S01]  /*ccb0*/  FMUL.FTZ R60, R29, UR4 ;  /* 0x000000041d3c7c20 */ /* 0x000fe20008410000 */
[----:B------:R-:W-:-:S06]  /*ccc0*/  FMUL.FTZ R58, R32, UR4 ;  /* 0x00000004203a7c20 */ /* 0x000fcc0008410000 */
[----:B------:R-:W5:Y:S08]  /*ccd0*/  MUFU.TANH R64, R64 ;  /* 0x0000004000407308 */ /* 0x000f700000002400 */
[----:B------:R-:W5:Y:S08]  /*cce0*/  MUFU.TANH R62, R62 ;  /* 0x0000003e003e7308 */ /* 0x000f700000002400 */
[----:B------:R-:W5:Y:S01]  /*ccf0*/  MUFU.TANH R60, R60 ;  /* 0x0000003c003c7308 */ /* 0x000f620000002400 */
[----:B------:R-:W-:-:S07]  /*cd00*/  FMUL.FTZ R24, R37, UR4 ;  /* 0x0000000425187c20 */ /* 0x000fce0008410000 */
[----:B------:R-:W5:Y:S01]  /*cd10*/  MUFU.TANH R58, R58 ;  /* 0x0000003a003a7308 */ /* 0x000f620000002400 */
[----:B------:R-:W-:Y:S01]  /*cd20*/  FMUL.FTZ R21, R26, UR4 ;  /* 0x000000041a157c20 */ /* 0x000fe20008410000 */
[----:B------:R-:W-:-:S06]  /*cd30*/  FMUL.FTZ R26, R40, UR4 ;  /* 0x00000004281a7c20 */ /* 0x000fcc0008410000 */
[----:B------:R-:W-:Y:S01]  /*cd40*/  MUFU.TANH R56, R56 ;  /* 0x0000003800387308 */ /* 0x000fe20000002400 */
[----:B------:R-:W-:Y:S01]  /*cd50*/  FMUL.FTZ R28, R41, UR4 ;  /* 0x00000004291c7c20 */ /* 0x000fe20008410000 */
[----:B------:R-:W-:-:S06]  /*cd60*/  FMUL.FTZ R32, R44, UR4 ;  /* 0x000000042c207c20 */ /* 0x000fcc0008410000 */
[----:B------:R-:W-:Y:S08]  /*cd70*/  MUFU.TANH R24, R24 ;  /* 0x0000001800187308 */ /* 0x000ff00000002400 */
[----:B------:R-:W-:Y:S08]  /*cd80*/  MUFU.TANH R26, R26 ;  /* 0x0000001a001a7308 */ /* 0x000ff00000002400 */
[----:B------:R-:W-:Y:S08]  /*cd90*/  MUFU.TANH R28, R28 ;  /* 0x0000001c001c7308 */ /* 0x000ff00000002400 */
[----:B------:R-:W-:Y:S01]  /*cda0*/  MUFU.TANH R32, R32 ;  /* 0x0000002000207308 */ /* 0x000fe20000002400 */
[----:B------:R-:W-:Y:S01]  /*cdb0*/  FMUL.FTZ R49, R49, UR4 ;  /* 0x0000000431317c20 */ /* 0x000fe20008410000 */
[----:B------:R-:W-:Y:S01]  /*cdc0*/  FMUL.FTZ R52, R52, UR4 ;  /* 0x0000000434347c20 */ /* 0x000fe20008410000 */
[----:B------:R-:W-:-:S05]  /*cdd0*/  FMUL.FTZ R53, R53, UR4 ;  /* 0x0000000435357c20 */ /* 0x000fca0008410000 */
[----:B------:R4:W-:Y:S08]  /*cde0*/  MUFU.TANH R37, R52 ;  /* 0x0000003400257308 */ /* 0x0009f00000002400 */
[----:B------:R-:W-:Y:S01]  /*cdf0*/  MUFU.TANH R53, R53 ;  /* 0x0000003500357308 */ /* 0x000fe20000002400 */
[----:B----4-:R-:W-:-:S07]  /*ce00*/  FMUL.FTZ R52, R30, UR4 ;  /* 0x000000041e347c20 */ /* 0x010fce0008410000 */
[----:B------:R-:W-:Y:S01]  /*ce10*/  MUFU.TANH R21, R21 ;  /* 0x0000001500157308 */ /* 0x000fe20000002400 */
[----:B------:R-:W-:-:S07]  /*ce20*/  FMUL.FTZ R66, R34, UR4 ;  /* 0x0000000422427c20 */ /* 0x000fce0008410000 */
[----:B------:R-:W-:Y:S01]  /*ce30*/  MUFU.TANH R13, R13 ;  /* 0x0000000d000d7308 */ /* 0x000fe20000002400 */
[----:B------:R-:W-:-:S07]  /*ce40*/  FMUL.FTZ R68, R35, UR4 ;  /* 0x0000000423447c20 */ /* 0x000fce0008410000 */
[----:B------:R-:W-:Y:S01]  /*ce50*/  MUFU.TANH R52, R52 ;  /* 0x0000003400347308 */ /* 0x000fe20000002400 */
[----:B------:R-:W-:Y:S01]  /*ce60*/  FMUL.FTZ R70, R38, UR4 ;  /* 0x0000000426467c20 */ /* 0x000fe20008410000 */
[----:B------:R-:W-:-:S06]  /*ce70*/  FMUL.FTZ R34, R50, UR4 ;  /* 0x0000000432227c20 */ /* 0x000fcc0008410000 */
[----:B------:R-:W-:Y:S01]  /*ce80*/  MUFU.TANH R66, R66 ;  /* 0x0000004200427308 */ /* 0x000fe20000002400 */
[----:B------:R-:W-:Y:S01]  /*ce90*/  FMUL.FTZ R72, R39, UR4 ;  /* 0x0000000427487c20 */ /* 0x000fe20008410000 */
[----:B--2---:R-:W-:-:S04]  /*cea0*/  IMAD.IADD R25, R20, 0x1, R214 ;  /* 0x0000000114197824 */ /* 0x004fc800078e02d6 */
[----:B0-----:R-:W-:-:S05]  /*ceb0*/  @P5 IMAD.HI.U32 R12, R25, R12, RZ ;  /* 0x0000000c190c5227 */ /* 0x001fca00078e00ff */
[----:B-1----:R-:W-:-:S05]  /*cec0*/  @P5 SHF.R.U32.HI R25, RZ, R27, R12 ;  /* 0x0000001bff195219 */ /* 0x002fca000001160c */
[----:B------:R-:W0:Y:S01]  /*ced0*/  SHFL.IDX PT, R12, R25, RZ, 0x1c1f ;  /* 0x001c1fff190c7589 */ /* 0x000e2200000e0000 */
[----:B------:R-:W-:Y:S02]  /*cee0*/  IADD3 R27, R213, 0x1, R36 ;  /* 0x00000001d51b7810 */ /* 0x000fe40007ffe024 */
[----:B---3--:R-:W-:Y:S02]  /*cef0*/  IADD3 R36, -R57, R36, R213 ;  /* 0x0000002439247210 */ /* 0x008fe40007ffe1d5 */
[----:B------:R-:W-:Y:S01]  /*cf00*/  IADD3 R27, -R208, R27, -R57 ;  /* 0x0000001bd01b7210 */ /* 0x000fe20007ffe939 */
[----:B------:R-:W-:Y:S01]  /*cf10*/  FMUL.FTZ R20, R33, UR4 ;  /* 0x0000000421147c20 */ /* 0x000fe20008410000 */
[----:B------:R-:W2:Y:S05]  /*cf20*/  LDL R57, [R1] ;  /* 0x0000000001397983 */ /* 0x000eaa0000100800 */
[----:B------:R-:W1:Y:S01]  /*cf30*/  MUFU.TANH R20, R20 ;  /* 0x0000001400147308 */ /* 0x000e620000002400 */
[----:B0-----:R-:W-:-:S04]  /*cf40*/  VIADDMNMX R12, R12, R27, R36, PT ;  /* 0x0000001b0c0c7246 */ /* 0x001fc80003800124 */
[C---:B------:R-:W-:Y:S02]  /*cf50*/  ISETP.GT.AND P1, PT, R12.reuse, RZ, PT ;  /* 0x000000ff0c00720c */ /* 0x040fe40003f24270 */
[C---:B------:R-:W-:Y:S02]  /*cf60*/  ISETP.GT.AND P2, PT, R12.reuse, 0x1, PT ;  /* 0x000000010c00780c */ /* 0x040fe40003f44270 */
[----:B------:R-:W-:Y:S02]  /*cf70*/  ISETP.GT.AND P3, PT, R12, 0x8, PT ;  /* 0x000000080c00780c */ /* 0x000fe40003f64270 */
[----:B------:R-:W-:Y:S02]  /*cf80*/  FSEL R15, R0, -INF , P1 ;  /* 0xff800000000f7808 */ /* 0x000fe40000800000 */
[----:B-----5:R-:W-:Y:S02]  /*cf90*/  FSEL R64, R64, -INF , P2 ;  /* 0xff80000040407808 */ /* 0x020fe40001000000 */
[----:B------:R-:W-:-:S02]  /*cfa0*/  ISETP.GT.AND P1, PT, R12, 0x9, PT ;  /* 0x000000090c00780c */ /* 0x000fc40003f24270 */
[----:B------:R-:W-:Y:S02]  /*cfb0*/  FSEL R62, R62, -INF , P3 ;  /* 0xff8000003e3e7808 */ /* 0x000fe40001800000 */
[----:B------:R-:W-:Y:S02]  /*cfc0*/  FMNMX.FTZ R29, R15, R64, !PT ;  /* 0x000000400f1d7209 */ /* 0x000fe40007810000 */
[----:B------:R-:W-:Y:S02]  /*cfd0*/  ISETP.GT.AND P2, PT, R12, 0x10, PT ;  /* 0x000000100c00780c */ /* 0x000fe40003f44270 */
[----:B------:R-:W-:Y:S02]  /*cfe0*/  FSEL R60, R60, -INF , P1 ;  /* 0xff8000003c3c7808 */ /* 0x000fe40000800000 */
[----:B------:R-:W-:Y:S02]  /*cff0*/  FMNMX.FTZ R33, R62, R29, !PT ;  /* 0x0000001d3e217209 */ /* 0x000fe40007810000 */
[----:B------:R-:W-:-:S02]  /*d000*/  ISETP.GT.AND P1, PT, R12, 0x11, PT ;  /* 0x000000110c00780c */ /* 0x000fc40003f24270 */
[----:B------:R-:W-:Y:S02]  /*d010*/  FSEL R58, R58, -INF , P2 ;  /* 0xff8000003a3a7808 */ /* 0x000fe40001000000 */
[----:B------:R-:W-:Y:S01]  /*d020*/  FMNMX.FTZ R33, R60, R33, !PT ;  /* 0x000000213c217209 */ /* 0x000fe20007810000 */
[----:B------:R-:W-:Y:S01]  /*d030*/  FMUL.FTZ R29, R48, UR4 ;  /* 0x00000004301d7c20 */ /* 0x000fe20008410000 */
[----:B------:R-:W-:Y:S01]  /*d040*/  ISETP.GT.AND P2, PT, R12, 0x18, PT ;  /* 0x000000180c00780c */ /* 0x000fe20003f44270 */
[----:B------:R-:W-:Y:S01]  /*d050*/  FMUL.FTZ R0, R45, UR4 ;  /* 0x000000042d007c20 */ /* 0x000fe20008410000 */
[----:B-1----:R-:W-:Y:S02]  /*d060*/  FSEL R48, R20, -INF , P1 ;  /* 0xff80000014307808 */ /* 0x002fe40000800000 */
[----:B------:R-:W-:Y:S02]  /*d070*/  FMNMX.FTZ R33, R58, R33, !PT ;  /* 0x000000213a217209 */ /* 0x000fe40007810000 */
[----:B------:R-:W-:-:S02]  /*d080*/  ISETP.GT.AND P1, PT, R12, 0x19, PT ;  /* 0x000000190c00780c */ /* 0x000fc40003f24270 */
[----:B------:R-:W-:Y:S02]  /*d090*/  FSEL R56, R56, -INF , P2 ;  /* 0xff80000038387808 */ /* 0x000fe40001000000 */
[----:B------:R-:W-:Y:S01]  /*d0a0*/  FMNMX.FTZ R33, R48, R33, !PT ;  /* 0x0000002130217209 */ /* 0x000fe20007810000 */
[----:B------:R-:W0:Y:S01]  /*d0b0*/  MUFU.TANH R0, R0 ;  /* 0x0000000000007308 */ /* 0x000e220000002400 */
[----:B------:R-:W-:Y:S02]  /*d0c0*/  ISETP.GT.AND P2, PT, R12, 0x20, PT ;  /* 0x000000200c00780c */ /* 0x000fe40003f44270 */
[----:B------:R-:W-:Y:S02]  /*d0d0*/  FSEL R40, R24, -INF , P1 ;  /* 0xff80000018287808 */ /* 0x000fe40000800000 */
[----:B------:R-:W-:Y:S02]  /*d0e0*/  FMNMX.FTZ R33, R56, R33, !PT ;  /* 0x0000002138217209 */ /* 0x000fe40007810000 */
[----:B------:R-:W-:Y:S01]  /*d0f0*/  ISETP.GT.AND P1, PT, R12, 0x21, PT ;  /* 0x000000210c00780c */ /* 0x000fe20003f24270 */
[----:B------:R-:W1:Y:S01]  /*d100*/  MUFU.TANH R29, R29 ;  /* 0x0000001d001d7308 */ /* 0x000e620000002400 */
[----:B------:R-:W-:-:S02]  /*d110*/  FSEL R44, R26, -INF , P2 ;  /* 0xff8000001a2c7808 */ /* 0x000fc40001000000 */
[----:B------:R-:W-:Y:S02]  /*d120*/  FMNMX.FTZ R33, R40, R33, !PT ;  /* 0x0000002128217209 */ /* 0x000fe40007810000 */
[----:B------:R-:W-:Y:S02]  /*d130*/  ISETP.GT.AND P2, PT, R12, 0x28, PT ;  /* 0x000000280c00780c */ /* 0x000fe40003f44270 */
[----:B------:R-:W-:Y:S01]  /*d140*/  FSEL R28, R28, -INF , P1 ;  /* 0xff8000001c1c7808 */ /* 0x000fe20000800000 */
[----:B------:R-:W3:Y:S01]  /*d150*/  MUFU.TANH R20, R49 ;  /* 0x0000003100147308 */ /* 0x000ee20000002400 */
[----:B------:R-:W-:Y:S02]  /*d160*/  FMNMX.FTZ R33, R44, R33, !PT ;  /* 0x000000212c217209 */ /* 0x000fe40007810000 */
[----:B------:R-:W-:Y:S02]  /*d170*/  ISETP.GT.AND P1, PT, R12, 0x29, PT ;  /* 0x000000290c00780c */ /* 0x000fe40003f24270 */
[----:B------:R-:W-:-:S02]  /*d180*/  FSEL R32, R32, -INF , P2 ;  /* 0xff80000020207808 */ /* 0x000fc40001000000 */
[----:B------:R-:W-:Y:S02]  /*d190*/  FMNMX.FTZ R33, R28, R33, !PT ;  /* 0x000000211c217209 */ /* 0x000fe40007810000 */
[----:B------:R-:W-:Y:S02]  /*d1a0*/  ISETP.GT.AND P2, PT, R12, 0x30, PT ;  /* 0x000000300c00780c */ /* 0x000fe40003f44270 */
[----:B0-----:R-:W-:Y:S02]  /*d1b0*/  FSEL R26, R0, -INF , P1 ;  /* 0xff800000001a7808 */ /* 0x001fe40000800000 */
[----:B------:R-:W-:Y:S02]  /*d1c0*/  FMNMX.FTZ R33, R32, R33, !PT ;  /* 0x0000002120217209 */ /* 0x000fe40007810000 */
[----:B------:R-:W-:Y:S02]  /*d1d0*/  ISETP.GT.AND P1, PT, R12, 0x31, PT ;  /* 0x000000310c00780c */ /* 0x000fe40003f24270 */
[----:B-1----:R-:W-:-:S02]  /*d1e0*/  FSEL R24, R29, -INF , P2 ;  /* 0xff8000001d187808 */ /* 0x002fc40001000000 */
[----:B------:R-:W-:Y:S01]  /*d1f0*/  FMNMX.FTZ R33, R26, R33, !PT ;  /* 0x000000211a217209 */ /* 0x000fe20007810000 */
[----:B------:R-:W0:Y:S01]  /*d200*/  SHFL.IDX PT, R25, R25, 0x1, 0x1c1f ;  /* 0x003c1f0019197f89 */ /* 0x000e2200000e0000 */
[----:B------:R-:W-:Y:S02]  /*d210*/  ISETP.GT.AND P2, PT, R12, 0x38, PT ;  /* 0x000000380c00780c */ /* 0x000fe40003f44270 */
[----:B---3--:R-:W-:Y:S02]  /*d220*/  FSEL R20, R20, -INF , P1 ;  /* 0xff80000014147808 */ /* 0x008fe40000800000 */
[----:B------:R-:W-:Y:S02]  /*d230*/  FMNMX.FTZ R33, R24, R33, !PT ;  /* 0x0000002118217209 */ /* 0x000fe40007810000 */
[----:B------:R-:W-:Y:S02]  /*d240*/  ISETP.GT.AND P1, PT, R12, 0x39, PT ;  /* 0x000000390c00780c */ /* 0x000fe40003f24270 */
[----:B------:R-:W-:-:S02]  /*d250*/  FSEL R12, R37, -INF , P2 ;  /* 0xff800000250c7808 */ /* 0x000fc40001000000 */
[----:B------:R-:W-:Y:S02]  /*d260*/  FMNMX.FTZ R33, R20, R33, !PT ;  /* 0x0000002114217209 */ /* 0x000fe40007810000 */
[----:B------:R-:W-:Y:S02]  /*d270*/  FSEL R0, R53, -INF , P1 ;  /* 0xff80000035007808 */ /* 0x000fe40000800000 */
[----:B------:R-:W-:-:S04]  /*d280*/  FMNMX.FTZ R33, R12, R33, !PT ;  /* 0x000000210c217209 */ /* 0x000fc80007810000 */
[----:B------:R-:W-:Y:S01]  /*d290*/  FMNMX.FTZ R33, R0, R33, !PT ;  /* 0x0000002100217209 */ /* 0x000fe20007810000 */
[----:B------:R-:W-:-:S04]  /*d2a0*/  FMUL.FTZ R29, R31, UR4 ;  /* 0x000000041f1d7c20 */ /* 0x000fc80008410000 */
[----:B------:R-:W1:Y:S01]  /*d2b0*/  SHFL.BFLY PT, R30, R33, 0x2, 0x1f ;  /* 0x0c401f00211e7f89 */ /* 0x000e6200000e0000 */
[----:B0-----:R-:W-:Y:S01]  /*d2c0*/  VIADDMNMX R27, R25, R27, R36, PT ;  /* 0x0000001b191b7246 */ /* 0x001fe20003800124 */
[----:B------:R-:W0:Y:S03]  /*d2d0*/  MUFU.TANH R29, R29 ;  /* 0x0000001d001d7308 */ /* 0x000e260000002400 */
[C---:B------:R-:W-:Y:S02]  /*d2e0*/  ISETP.GT.AND P1, PT, R27.reuse, RZ, PT ;  /* 0x000000ff1b00720c */ /* 0x040fe40003f24270 */
[----:B------:R-:W-:Y:S02]  /*d2f0*/  ISETP.GT.AND P2, PT, R27, 0x1, PT ;  /* 0x000000011b00780c */ /* 0x000fe40003f44270 */
[----:B------:R-:W-:Y:S01]  /*d300*/  FSEL R50, R21, -INF , P1 ;  /* 0xff80000015327808 */ /* 0x000fe20000800000 */
[----:B------:R-:W3:Y:S01]  /*d310*/  MUFU.TANH R68, R68 ;  /* 0x0000004400447308 */ /* 0x000ee20000002400 */
[----:B------:R-:W-:-:S02]  /*d320*/  ISETP.GT.AND P3, PT, R27, 0x8, PT ;  /* 0x000000081b00780c */ /* 0x000fc40003f64270 */
[----:B------:R-:W-:Y:S01]  /*d330*/  FSEL R21, R13, -INF , P2 ;  /* 0xff8000000d157808 */ /* 0x000fe20001000000 */
[----:B------:R-:W-:Y:S01]  /*d340*/  FMUL.FTZ R74, R42, UR4 ;  /* 0x000000042a4a7c20 */ /* 0x000fe20008410000 */
[C---:B------:R-:W-:Y:S02]  /*d350*/  ISETP.GT.AND P1, PT, R27.reuse, 0x9, PT ;  /* 0x000000091b00780c */ /* 0x040fe40003f24270 */
[----:B------:R-:W-:Y:S01]  /*d360*/  FSEL R52, R52, -INF , P3 ;  /* 0xff80000034347808 */ /* 0x000fe20001800000 */
[----:B------:R-:W4:Y:S01]  /*d370*/  MUFU.TANH R70, R70 ;  /* 0x0000004600467308 */ /* 0x000f220000002400 */
[----:B------:R-:W-:Y:S01]  /*d380*/  FMNMX.FTZ R13, R50, R21, !PT ;  /* 0x00000015320d7209 */ /* 0x000fe20007810000 */
[----:B------:R-:W-:Y:S01]  /*d390*/  FMUL.FTZ R25, R54, UR4 ;  /* 0x0000000436197c20 */ /* 0x000fe20008410000 */
[----:B------:R-:W-:Y:S02]  /*d3a0*/  ISETP.GT.AND P2, PT, R27, 0x10, PT ;  /* 0x000000101b00780c */ /* 0x000fe40003f44270 */
[----:B0-----:R-:W-:-:S02]  /*d3b0*/  FSEL R54, R29, -INF , P1 ;  /* 0xff8000001d367808 */ /* 0x001fc40000800000 */
[----:B-1----:R-:W-:Y:S01]  /*d3c0*/  FMNMX.FTZ R168, R33, R30, !PT ;  /* 0x0000001e21a87209 */ /* 0x002fe20007810000 */
[----:B------:R-:W0:Y:S01]  /*d3d0*/  MUFU.TANH R72, R72 ;  /* 0x0000004800487308 */ /* 0x000e220000002400 */
[----:B------:R-:W-:Y:S01]  /*d3e0*/  FMNMX.FTZ R13, R52, R13, !PT ;  /* 0x0000000d340d7209 */ /* 0x000fe20007810000 */
[----:B------:R-:W-:Y:S01]  /*d3f0*/  FMUL.FTZ R30, R43, UR4 ;  /* 0x000000042b1e7c20 */ /* 0x000fe20008410000 */
[C---:B------:R-:W-:Y:S01]  /*d400*/  ISETP.GT.AND P1, PT, R27.reuse, 0x11, PT ;  /* 0x000000111b00780c */ /* 0x040fe20003f24270 */
[----:B------:R-:W-:Y:S01]  /*d410*/  FMUL.FTZ R31, R46, UR4 ;  /* 0x000000042e1f7c20 */ /* 0x000fe20008410000 */
[----:B------:R-:W-:Y:S02]  /*d420*/  FSEL R66, R66, -INF , P2 ;  /* 0xff80000042427808 */ /* 0x000fe40001000000 */
[----:B------:R-:W-:Y:S01]  /*d430*/  FMNMX.FTZ R13, R54, R13, !PT ;  /* 0x0000000d360d7209 */ /* 0x000fe20007810000 */
[----:B------:R-:W1:Y:S01]  /*d440*/  MUFU.TANH R74, R74 ;  /* 0x0000004a004a7308 */ /* 0x000e620000002400 */
[----:B------:R-:W5:Y:S01]  /*d450*/  SHFL.BFLY PT, R35, R168, 0x1, 0x1f ;  /* 0x0c201f00a8237f89 */ /* 0x000f6200000e0000 */
[----:B------:R-:W-:Y:S01]  /*d460*/  ISETP.GT.AND P2, PT, R27, 0x18, PT ;  /* 0x000000181b00780c */ /* 0x000fe20003f44270 */
[----:B------:R-:W-:Y:S01]  /*d470*/  FMUL.FTZ R33, R47, UR4 ;  /* 0x000000042f217c20 */ /* 0x000fe20008410000 */
[----:B---3--:R-:W-:-:S02]  /*d480*/  FSEL R68, R68, -INF , P1 ;  /* 0xff80000044447808 */ /* 0x008fc40000800000 */
[----:B------:R-:W-:Y:S02]  /*d490*/  FMNMX.FTZ R13, R66, R13, !PT ;  /* 0x0000000d420d7209 */ /* 0x000fe40007810000 */
[----:B------:R-:W3:Y:S01]  /*d4a0*/  MUFU.TANH R30, R30 ;  /* 0x0000001e001e7308 */ /* 0x000ee20000002400 */
[----:B------:R-:W-:Y:S02]  /*d4b0*/  ISETP.GT.AND P1, PT, R27, 0x19, PT ;  /* 0x000000191b00780c */ /* 0x000fe40003f24270 */
[----:B----4-:R-:W-:Y:S02]  /*d4c0*/  FSEL R70, R70, -INF , P2 ;  /* 0xff80000046467808 */ /* 0x010fe40001000000 */
[----:B------:R-:W-:-:S03]  /*d4d0*/  FMNMX.FTZ R29, R68, R13, !PT ;  /* 0x0000000d441d7209 */ /* 0x000fc60007810000 */
[----:B------:R-:W4:Y:S01]  /*d4e0*/  MUFU.TANH R31, R31 ;  /* 0x0000001f001f7308 */ /* 0x000f220000002400 */
[----:B------:R-:W-:Y:S02]  /*d4f0*/  ISETP.GT.AND P2, PT, R27, 0x20, PT ;  /* 0x000000201b00780c */ /* 0x000fe40003f44270 */
[----:B0-----:R-:W-:Y:S02]  /*d500*/  FSEL R72, R72, -INF , P1 ;  /* 0xff80000048487808 */ /* 0x001fe40000800000 */
[----:B------:R-:W-:-:S03]  /*d510*/  FMNMX.FTZ R29, R70, R29, !PT ;  /* 0x0000001d461d7209 */ /* 0x000fc60007810000 */
[----:B------:R-:W0:Y:S01]  /*d520*/  MUFU.TANH R33, R33 ;  /* 0x0000002100217308 */ /* 0x000e220000002400 */
[----:B------:R-:W-:Y:S01]  /*d530*/  FMUL.FTZ R51, R51, UR4 ;  /* 0x0000000433337c20 */ /* 0x000fe20008410000 */
[C---:B------:R-:W-:Y:S02]  /*d540*/  ISETP.GT.AND P1, PT, R27.reuse, 0x21, PT ;  /* 0x000000211b00780c */ /* 0x040fe40003f24270 */
[----:B-1----:R-:W-:Y:S02]  /*d550*/  FSEL R74, R74, -INF , P2 ;  /* 0xff8000004a4a7808 */ /* 0x002fe40001000000 */
[----:B------:R-:W-:Y:S02]  /*d560*/  FMNMX.FTZ R29, R72, R29, !PT ;  /* 0x0000001d481d7209 */ /* 0x000fe40007810000 */
[----:B------:R-:W1:Y:S01]  /*d570*/  MUFU.TANH R34, R34 ;  /* 0x0000002200227308 */ /* 0x000e620000002400 */
[----:B------:R-:W-:Y:S01]  /*d580*/  ISETP.GT.AND P2, PT, R27, 0x28, PT ;  /* 0x000000281b00780c */ /* 0x000fe20003f44270 */
[----:B------:R-:W-:Y:S01]  /*d590*/  FMUL.FTZ R55, R55, UR4 ;  /* 0x0000000437377c20 */ /* 0x000fe20008410000 */
[----:B---3--:R-:W-:Y:S01]  /*d5a0*/  FSEL R46, R30, -INF , P1 ;  /* 0xff8000001e2e7808 */ /* 0x008fe20000800000 */
[----:B------:R-:W-:Y:S01]  /*d5b0*/  ULDC UR4, c[0x0][0xa80] ;  /* 0x0002a00000047ab9 */ /* 0x000fe20000000800 */
[----:B------:R-:W-:-:S03]  /*d5c0*/  FMNMX.FTZ R29, R74, R29, !PT ;  /* 0x0000001d4a1d7209 */ /* 0x000fc60007810000 */
[----:B------:R-:W3:Y:S01]  /*d5d0*/  MUFU.TANH R38, R51 ;  /* 0x0000003300267308 */ /* 0x000ee20000002400 */
[----:B------:R-:W-:Y:S02]  /*d5e0*/  ISETP.GT.AND P3, PT, R27, 0x29, PT ;  /* 0x000000291b00780c */ /* 0x000fe40003f64270 */
[----:B----4-:R-:W-:Y:S02]  /*d5f0*/  FSEL R36, R31, -INF , P2 ;  /* 0xff8000001f247808 */ /* 0x010fe40001000000 */
[----:B------:R-:W-:-:S03]  /*d600*/  FMNMX.FTZ R29, R46, R29, !PT ;  /* 0x0000001d2e1d7209 */ /* 0x000fc60007810000 */
[----:B------:R4:W3:Y:S01]  /*d610*/  MUFU.TANH R42, R25 ;  /* 0x00000019002a7308 */ /* 0x0008e20000002400 */
[----:B-----5:R-:W-:Y:S01]  /*d620*/  FMNMX.FTZ R168, R168, R35, !PT ;  /* 0x00000023a8a87209 */ /* 0x020fe20007810000 */
[----:B------:R-:W-:Y:S01]  /*d630*/  IMAD.U32 R13, RZ, RZ, UR4 ;  /* 0x00000004ff0d7e24 */ /* 0x000fe2000f8e00ff */
[----:B------:R-:W-:Y:S02]  /*d640*/  ISETP.GT.AND P1, PT, R27, 0x30, PT ;  /* 0x000000301b00780c */ /* 0x000fe40003f24270 */
[----:B0-----:R-:W-:Y:S02]  /*d650*/  FSEL R30, R33, -INF , P3 ;  /* 0xff800000211e7808 */ /* 0x001fe40001800000 */
[----:B------:R-:W-:Y:S01]  /*d660*/  FMNMX.FTZ R29, R36, R29, !PT ;  /* 0x0000001d241d7209 */ /* 0x000fe20007810000 */
[----:B------:R-:W0:Y:S01]  /*d670*/  MUFU.TANH R55, R55 ;  /* 0x0000003700377308 */ /* 0x000e220000002400 */
[----:B------:R-:W-:Y:S01]  /*d680*/  ISETP.GT.AND P2, PT, R27, 0x31, PT ;  /* 0x000000311b00780c */ /* 0x000fe20003f44270 */
[----:B----4-:R-:W-:Y:S01]  /*d690*/  FMUL.FTZ R25, R168, R13 ;  /* 0x0000000da8197220 */ /* 0x010fe20000410000 */
[----:B-1----:R-:W-:-:S02]  /*d6a0*/  FSEL R34, R34, -INF , P1 ;  /* 0xff80000022227808 */ /* 0x002fc40000800000 */
[----:B------:R-:W-:Y:S02]  /*d6b0*/  FMNMX.FTZ R29, R30, R29, !PT ;  /* 0x0000001d1e1d7209 */ /* 0x000fe40007810000 */
[----:B------:R-:W-:Y:S02]  /*d6c0*/  FSETP.NEU.FTZ.AND P4, PT, R168, -INF , PT ;  /* 0xff800000a800780b */ /* 0x000fe40003f9d000 */
[----:B------:R-:W-:Y:S02]  /*d6d0*/  ISETP.GT.AND P1, PT, R27, 0x38, PT ;  /* 0x000000381b00780c */ /* 0x000fe40003f24270 */
[----:B---3--:R-:W-:Y:S02]  /*d6e0*/  FSEL R38, R38, -INF , P2 ;  /* 0xff80000026267808 */ /* 0x008fe40001000000 */
[----:B------:R-:W-:Y:S02]  /*d6f0*/  FMNMX.FTZ R29, R34, R29, !PT ;  /* 0x0000001d221d7209 */ /* 0x000fe40007810000 */
[----:B------:R-:W-:-:S02]  /*d700*/  FSEL R25, R25, RZ, P4 ;  /* 0x000000ff19197208 */ /* 0x000fc40002000000 */
[----:B------:R-:W-:Y:S02]  /*d710*/  ISETP.GT.AND P2, PT, R27, 0x39, PT ;  /* 0x000000391b00780c */ /* 0x000fe40003f44270 */
[----:B------:R-:W-:Y:S02]  /*d720*/  FSEL R42, R42, -INF , P1 ;  /* 0xff8000002a2a7808 */ /* 0x000fe40000800000 */
[----:B------:R-:W-:Y:S01]  /*d730*/  FMNMX.FTZ R29, R38, R29, !PT ;  /* 0x0000001d261d7209 */ /* 0x000fe20007810000 */
[----:B------:R-:W-:Y:S01]  /*d740*/  FFMA.FTZ R35, R64, R13, -R25 ;  /* 0x0000000d40237223 */ /* 0x000fe20000010819 */
[----:B0-----:R-:W-:Y:S02]  /*d750*/  FSEL R64, R55, -INF , P2 ;  /* 0xff80000037407808 */ /* 0x001fe40001000000 */
[----:B------:R-:W-:-:S04]  /*d760*/  FMNMX.FTZ R29, R42, R29, !PT ;  /* 0x0000001d2a1d7209 */ /* 0x000fc80007810000 */
[----:B------:R-:W-:Y:S01]  /*d770*/  FMNMX.FTZ R29, R64, R29, !PT ;  /* 0x0000001d401d7209 */ /* 0x000fe20007810000 */
[----:B------:R-:W-:-:S04]  /*d780*/  FFMA.FTZ R37, R60, R13, -R25 ;  /* 0x0000000d3c257223 */ /* 0x000fc80000010819 */
[----:B------:R-:W0:Y:S02]  /*d790*/  SHFL.BFLY PT, R60, R29, 0x2, 0x1f ;  /* 0x0c401f001d3c7f89 */ /* 0x000e2400000e0000 */
[----:B0-----:R-:W-:-:S05]  /*d7a0*/  FMNMX.FTZ R60, R29, R60, !PT ;  /* 0x0000003c1d3c7209 */ /* 0x001fca0007810000 */
[----:B------:R-:W0:Y:S01]  /*d7b0*/  SHFL.BFLY PT, R169, R60, 0x1, 0x1f ;  /* 0x0c201f003ca97f89 */ /* 0x000e2200000e0000 */
        /* <DEDUP_REMOVED lines=14> */
[----:B0-----:R-:W-:-:S04]  /*d8a0*/  FMNMX.FTZ R169, R60, R169, !PT ;  /* 0x000000a93ca97209 */ /* 0x001fc80007810000 */
[C---:B------:R-:W-:Y:S01]  /*d8b0*/  FSETP.NEU.FTZ.AND P1, PT, R169.reuse, -INF , PT ;  /* 0xff800000a900780b */ /* 0x040fe20003f3d000 */
[----:B------:R-:W-:Y:S01]  /*d8c0*/  FMUL.FTZ R12, R169, R13 ;  /* 0x0000000da90c7220 */ /* 0x000fe20000410000 */
[----:B------:R-:W-:Y:S04]  /*d8d0*/  MUFU.EX2 R152, R152 ;  /* 0x0000009800987308 */ /* 0x000fe80000000800 */
[----:B------:R-:W-:-:S04]  /*d8e0*/  FSEL R25, R12, RZ, P1 ;  /* 0x000000ff0c197208 */ /* 0x000fc80000800000 */
[----:B------:R-:W0:Y:S01]  /*d8f0*/  MUFU.EX2 R35, R35 ;  /* 0x0000002300237308 */ /* 0x000e220000000800 */
[-CC-:B------:R-:W-:Y:S01]  /*d900*/  FFMA.FTZ R153, R50, R13.reuse, -R25.reuse ;  /* 0x0000000d32997223 */ /* 0x180fe20000010819 */
[-CC-:B------:R-:W-:Y:S01]  /*d910*/  FFMA.FTZ R0, R21, R13.reuse, -R25.reuse ;  /* 0x0000000d15007223 */ /* 0x180fe20000010819 */
[----:B------:R-:W-:-:S05]  /*d920*/  FFMA.FTZ R155, R52, R13, -R25 ;  /* 0x0000000d349b7223 */ /* 0x000fca0000010819 */
[----:B------:R-:W1:Y:S01]  /*d930*/  MUFU.EX2 R154, R154 ;  /* 0x0000009a009a7308 */ /* 0x000e620000000800 */
[----:B------:R-:W-:Y:S01]  /*d940*/  FFMA.FTZ R12, R54, R13, -R25 ;  /* 0x0000000d360c7223 */ /* 0x000fe20000010819 */
[----:B------:R-:W-:-:S06]  /*d950*/  VIADD R21, R14, 0x38840 ;  /* 0x000388400e157836 */ /* 0x000fcc0000000000 */
[----:B------:R-:W-:Y:S01]  /*d960*/  MUFU.EX2 R153, R153 ;  /* 0x0000009900997308 */ /* 0x000fe20000000800 */
[----:B------:R-:W-:-:S07]  /*d970*/  FFMA.FTZ R165, R66, R13, -R25 ;  /* 0x0000000d42a57223 */ /* 0x000fce0000010819 */
[----:B------:R-:W3:Y:S08]  /*d980*/  MUFU.EX2 R0, R0 ;  /* 0x0000000000007308 */ /* 0x000ef00000000800 */
[----:B------:R-:W4:Y:S01]  /*d990*/  MUFU.EX2 R37, R37 ;  /* 0x0000002500257308 */ /* 0x000f220000000800 */
[----:B------:R-:W-:Y:S01]  /*d9a0*/  FFMA.FTZ R28, R68, R13, -R25 ;  /* 0x0000000d441c7223 */ /* 0x000fe20000010819 */
[----:B------:R-:W-:Y:S01]  /*d9b0*/  PRMT R21, R190, 0x654, R21 ;  /* 0x00000654be157816 */ /* 0x000fe20000000015 */
[----:B0-----:R-:W-:-:S05]  /*d9c0*/  FADD.FTZ R41, R152, R35 ;  /* 0x0000002398297221 */ /* 0x001fca0000010000 */
        /* <DEDUP_REMOVED lines=12> */
[----:B------:R-:W-:Y:S01]  /*da90*/  IMAD.MOV.U32 R25, RZ, RZ, 0x40000040 ;  /* 0x40000040ff197424 */ /* 0x000fe200078e00ff */
[----:B------:R5:W-:Y:S03]  /*daa0*/  SYNCS.ARRIVE.TRANS64.RED.A1T0 RZ, [R21+URZ], RZ ;  /* 0x000000ff15ff79a7 */ /* 0x000be6000810043f */
[----:B------:R-:W2:Y:S01]  /*dab0*/  MUFU.EX2 R12, R12 ;  /* 0x0000000c000c7308 */ /* 0x000ea20000000800 */
[----:B-1----:R-:W-:Y:S01]  /*dac0*/  FADD.FTZ R36, R154, R41 ;  /* 0x000000299a247221 */ /* 0x002fe20000010000 */
[----:B------:R-:W-:-:S06]  /*dad0*/  IMAD R20, R22, 0x1000, R210 ;  /* 0x0000100016147824 */ /* 0x000fcc00078e02d2 */
[----:B------:R-:W1:Y:S01]  /*dae0*/  MUFU.EX2 R39, R39 ;  /* 0x0000002700277308 */ /* 0x000e620000000800 */
[----:B-----5:R-:W-:Y:S01]  /*daf0*/  IMAD.MOV.U32 R21, RZ, RZ, 0x40000040 ;  /* 0x40000040ff157424 */ /* 0x020fe200078e00ff */
[----:B------:R-:W-:Y:S01]  /*db00*/  R2UR UR11, R25 ;  /* 0x00000000190b72ca */ /* 0x000fe200000e0000 */
[----:B---3--:R-:W-:-:S05]  /*db10*/  FADD.FTZ R34, R153, R0 ;  /* 0x0000000099227221 */ /* 0x008fca0000010000 */
[----:B------:R-:W3:Y:S01]  /*db20*/  MUFU.EX2 R165, R165 ;  /* 0x000000a500a57308 */ /* 0x000ee20000000800 */
[----:B----4-:R-:W-:Y:S01]  /*db30*/  FADD.FTZ R25, R37, R36 ;  /* 0x0000002425197221 */ /* 0x010fe20000010000 */
[----:B------:R-:W-:-:S06]  /*db40*/  VIADD R24, R20, 0x80 ;  /* 0x0000008014187836 */ /* 0x000fcc0000000000 */
[----:B------:R-:W4:Y:S01]  /*db50*/  MUFU.EX2 R166, R166 ;  /* 0x000000a600a67308 */ /* 0x000f220000000800 */
[----:B------:R-:W-:Y:S01]  /*db60*/  R2UR UR7, R21 ;  /* 0x00000000150772ca */ /* 0x000fe200000e0000 */
[----:B0-----:R-:W-:-:S06]  /*db70*/  FADD.FTZ R21, R155, R34 ;  /* 0x000000229b157221 */ /* 0x001fcc0000010000 */
[----:B------:R-:W0:Y:S01]  /*db80*/  MUFU.EX2 R28, R28 ;  /* 0x0000001c001c7308 */ /* 0x000e220000000800 */
[----:B------:R-:W-:Y:S01]  /*db90*/  FADD.FTZ R36, R164, R25 ;  /* 0x00000019a4247221 */ /* 0x000fe20000010000 */
[----:B------:R-:W-:-:S06]  /*dba0*/  IMAD.MOV.U32 R25, RZ, RZ, 0x40000040 ;  /* 0x40000040ff197424 */ /* 0x000fcc00078e00ff */
[----:B------:R-:W5:Y:S01]  /*dbb0*/  MUFU.EX2 R33, R33 ;  /* 0x0000002100217308 */ /* 0x000f620000000800 */
[----:B------:R-:W-:Y:S01]  /*dbc0*/  R2UR UR10, R24 ;  /* 0x00000000180a72ca */ /* 0x000fe200000e0000 */
[----:B------:R-:W-:Y:S02]  /*dbd0*/  VIADD R24, R20, 0x100 ;  /* 0x0000010014187836 */ /* 0x000fe40000000000 */
[----:B--2---:R-:W-:-:S04]  /*dbe0*/  FADD.FTZ R34, R12, R21 ;  /* 0x000000150c227221 */ /* 0x004fc80000010000 */
[----:B------:R-:W2:Y:S01]  /*dbf0*/  MUFU.EX2 R167, R167 ;  /* 0x000000a700a77308 */ /* 0x000ea20000000800 */
[C---:B------:R-:W-:Y:S01]  /*dc00*/  R2UR UR6, R20.reuse ;  /* 0x00000000140672ca */ /* 0x040fe200000e0000 */
[----:B------:R-:W-:Y:S02]  /*dc10*/  VIADD R20, R20, 0x180 ;  /* 0x0000018014147836 */ /* 0x000fe40000000000 */
[----:B-1----:R-:W-:-:S04]  /*dc20*/  FADD.FTZ R41, R39, R36 ;  /* 0x0000002427297221 */ /* 0x002fc80000010000 */
[----:B------:R-:W1:Y:S01]  /*dc30*/  MUFU.EX2 R160, R160 ;  /* 0x000000a000a07308 */ /* 0x000e620000000800 */
[----:B------:R-:W-:Y:S01]  /*dc40*/  R2UR UR15, R25 ;  /* 0x00000000190f72ca */ /* 0x000fe200000e0000 */
[----:B---3--:R-:W-:-:S06]  /*dc50*/  FADD.FTZ R25, R165, R34 ;  /* 0x00000022a5197221 */ /* 0x008fcc0000010000 */
[----:B------:R-:W3:Y:S01]  /*dc60*/  MUFU.EX2 R26, R26 ;  /* 0x0000001a001a7308 */ /* 0x000ee20000000800 */
[----:B------:R-:W-:Y:S01]  /*dc70*/  R2UR UR14, R24 ;  /* 0x00000000180e72ca */ /* 0x000fe200000e0000 */
[----:B------:R-:W-:Y:S02]  /*dc80*/  IMAD.MOV.U32 R21, RZ, RZ, 0x40000040 ;  /* 0x40000040ff157424 */ /* 0x000fe400078e00ff */
[----:B----4-:R-:W-:-:S04]  /*dc90*/  FADD.FTZ R24, R166, R41 ;  /* 0x00000029a6187221 */ /* 0x010fc80000010000 */
[----:B------:R-:W4:Y:S01]  /*dca0*/  MUFU.EX2 R29, R29 ;  /* 0x0000001d001d7308 */ /* 0x000f220000000800 */
[----:B------:R-:W-:Y:S01]  /*dcb0*/  R2UR UR18, R20 ;  /* 0x00000000141272ca */ /* 0x000fe200000e0000 */
[----:B0-----:R-:W-:-:S06]  /*dcc0*/  FADD.FTZ R20, R28, R25 ;  /* 0x000000191c147221 */ /* 0x001fcc0000010000 */
[----:B------:R-:W0:Y:S01]  /*dcd0*/  MUFU.EX2 R161, R161 ;  /* 0x000000a100a17308 */ /* 0x000e220000000800 */
[----:B-----5:R-:W-:Y:S01]  /*dce0*/  FADD.FTZ R25, R33, R24 ;  /* 0x0000001821197221 */ /* 0x020fe20000010000 */
[----:B------:R-:W-:-:S06]  /*dcf0*/  R2UR UR19, R21 ;  /* 0x00000000151372ca */ /* 0x000fcc00000e0000 */
[----:B------:R-:W5:Y:S01]  /*dd00*/  MUFU.EX2 R162, R162 ;  /* 0x000000a200a27308 */ /* 0x000f620000000800 */
[----:B--2---:R-:W-:-:S07]  /*dd10*/  FADD.FTZ R21, R167, R20 ;  /* 0x00000014a7157221 */ /* 0x004fce0000010000 */
[----:B------:R-:W2:Y:S01]  /*dd20*/  MUFU.EX2 R30, R46 ;  /* 0x0000002e001e7308 */ /* 0x000ea20000000800 */
[----:B-1----:R-:W-:Y:S01]  /*dd30*/  FADD.FTZ R24, R160, R25 ;  /* 0x00000019a0187221 */ /* 0x002fe20000010000 */
[----:B---3--:R-:W-:-:S06]  /*dd40*/  FADD.FTZ R20, R26, R21 ;  /* 0x000000151a147221 */ /* 0x008fcc0000010000 */
[----:B------:R-:W1:Y:S01]  /*dd50*/  MUFU.EX2 R31, R31 ;  /* 0x0000001f001f7308 */ /* 0x000e620000000800 */
[----:B----4-:R-:W-:-:S07]  /*dd60*/  FADD.FTZ R25, R29, R24 ;  /* 0x000000181d197221 */ /* 0x010fce0000010000 */
[----:B------:R-:W3:Y:S01]  /*dd70*/  MUFU.EX2 R163, R163 ;  /* 0x000000a300a37308 */ /* 0x000ee20000000800 */
[----:B0-----:R-:W-:-:S07]  /*dd80*/  FADD.FTZ R21, R161, R20 ;  /* 0x00000014a1157221 */ /* 0x001fce0000010000 */
[----:B------:R-:W0:Y:S01]  /*dd90*/  MUFU.EX2 R156, R156 ;  /* 0x0000009c009c7308 */ /* 0x000e220000000800 */
[----:B------:R-:W-:-:S07]  /*dda0*/  F2FP.BF16.F32.PACK_AB R155, R12, R155 ;  /* 0x0000009b0c9b723e */ /* 0x000fce00000010ff */
[----:B------:R-:W4:Y:S01]  /*ddb0*/  MUFU.EX2 R32, R32 ;  /* 0x0000002000207308 */ /* 0x000f220000000800 */
[----:B-----5:R-:W-:Y:S01]  /*ddc0*/  FADD.FTZ R12, R162, R25 ;  /* 0x00000019a20c7221 */ /* 0x020fe20000010000 */
[----:B------:R-:W-:-:S06]  /*ddd0*/  F2FP.BF16.F32.PACK_AB R153, R0, R153 ;  /* 0x000000990099723e */ /* 0x000fcc00000010ff */
[----:B------:R-:W5:Y:S01]  /*dde0*/  MUFU.EX2 R27, R27 ;  /* 0x0000001b001b7308 */ /* 0x000f620000000800 */
[----:B--2---:R-:W-:-:S07]  /*ddf0*/  FADD.FTZ R0, R30, R21 ;  /* 0x000000151e007221 */ /* 0x004fce0000010000 */
[----:B------:R-:W2:Y:S01]  /*de00*/  MUFU.EX2 R157, R157 ;  /* 0x0000009d009d7308 */ /* 0x000ea20000000800 */
[----:B-1----:R-:W-:Y:S01]  /*de10*/  FADD.FTZ R25, R31, R12 ;  /* 0x0000000c1f197221 */ /* 0x002fe20000010000 */
[----:B---3--:R-:W-:-:S06]  /*de20*/  FADD.FTZ R21, R163, R0 ;  /* 0x00000000a3157221 */ /* 0x008fcc0000010000 */
[----:B------:R-:W1:Y:S08]  /*de30*/  MUFU.EX2 R158, R158 ;  /* 0x0000009e009e7308 */ /* 0x000e700000000800 */
[----:B------:R-:W3:Y:S01]  /*de40*/  MUFU.EX2 R38, R38 ;  /* 0x0000002600267308 */ /* 0x000ee20000000800 */
[----:B0-----:R-:W-:Y:S01]  /*de50*/  FADD.FTZ R20, R156, R25 ;  /* 0x000000199c147221 */ /* 0x001fe20000010000 */
[----:B----4-:R-:W-:-:S06]  /*de60*/  FADD.FTZ R0, R32, R21 ;  /* 0x0000001520007221 */ /* 0x010fcc0000010000 */
[----:B------:R-:W0:Y:S08]  /*de70*/  MUFU.EX2 R15, R15 ;  /* 0x0000000f000f7308 */ /* 0x000e300000000800 */
[----:B------:R-:W4:Y:S01]  /*de80*/  MUFU.EX2 R159, R42 ;  /* 0x0000002a009f7308 */ /* 0x000f220000000800 */
[----:B-----5:R-:W-:-:S07]  /*de90*/  FADD.FTZ R25, R27, R20 ;  /* 0x000000141b197221 */ /* 0x020fce0000010000 */
[----:B------:R-:W5:Y:S01]  /*dea0*/  MUFU.EX2 R12, R64 ;  /* 0x00000040000c7308 */ /* 0x000f620000000800 */
[----:B--2---:R-:W-:Y:S01]  /*deb0*/  FADD.FTZ R21, R157, R0 ;  /* 0x000000009d157221 */ /* 0x004fe20000010000 */
[----:B-1----:R-:W-:Y:S01]  /*dec0*/  FADD.FTZ R0, R158, R25 ;  /* 0x000000199e007221 */ /* 0x002fe20000010000 */
[----:B------:R-:W-:Y:S02]  /*ded0*/  F2FP.BF16.F32.PACK_AB R152, R35, R152 ;  /* 0x000000982398723e */ /* 0x000fe400000010ff */
[----:B---3--:R-:W-:Y:S01]  /*dee0*/  FADD.FTZ R20, R38, R21 ;  /* 0x0000001526147221 */ /* 0x008fe20000010000 */
[----:B------:R-:W-:Y:S01]  /*def0*/  F2FP.BF16.F32.PACK_AB R154, R37, R154 ;  /* 0x0000009a259a723e */ /* 0x000fe200000010ff */
[----:B------:R-:W-:Y:S01]  /*df00*/  BAR.SYNC.DEFER_BLOCKING 0xf, 0x100 ;  /* 0x03c4000000007b1d */ /* 0x000fe20000010000 */
[----:B------:R-:W-:Y:S01]  /*df10*/  F2FP.BF16.F32.PACK_AB R164, R39, R164 ;  /* 0x000000a427a4723e */ /* 0x000fe200000010ff */
[----:B0-----:R-:W-:Y:S01]  /*df20*/  FADD.FTZ R0, R15, R0 ;  /* 0x000000000f007221 */ /* 0x001fe20000010000 */
[----:B------:R-:W-:-:S02]  /*df30*/  F2FP.BF16.F32.PACK_AB R165, R28, R165 ;  /* 0x000000a51ca5723e */ /* 0x000fc400000010ff */
[----:B------:R-:W-:Y:S02]  /*df40*/  F2FP.BF16.F32.PACK_AB R166, R33, R166 ;  /* 0x000000a621a6723e */ /* 0x000fe400000010ff */
[----:B------:R-:W-:Y:S02]  /*df50*/  F2FP.BF16.F32.PACK_AB R167, R26, R167 ;  /* 0x000000a71aa7723e */ /* 0x000fe400000010ff */
[----:B------:R-:W-:Y:S01]  /*df60*/  F2FP.BF16.F32.PACK_AB R158, R15, R158 ;  /* 0x0000009e0f9e723e */ /* 0x000fe200000010ff */
[----:B----4-:R-:W-:Y:S01]  /*df70*/  FADD.FTZ R15, R159, R20 ;  /* 0x000000149f0f7221 */ /* 0x010fe20000010000 */
[----:B------:R-:W-:Y:S02]  /*df80*/  F2FP.BF16.F32.PACK_AB R160, R29, R160 ;  /* 0x000000a01da0723e */ /* 0x000fe400000010ff */
[----:B------:R-:W-:Y:S02]  /*df90*/  F2FP.BF16.F32.PACK_AB R161, R30, R161 ;  /* 0x000000a11ea1723e */ /* 0x000fe400000010ff */
[----:B------:R-:W-:-:S02]  /*dfa0*/  F2FP.BF16.F32.PACK_AB R162, R31, R162 ;  /* 0x000000a21fa2723e */ /* 0x000fc400000010ff */
[----:B------:R-:W-:Y:S02]  /*dfb0*/  F2FP.BF16.F32.PACK_AB R163, R32, R163 ;  /* 0x000000a320a3723e */ /* 0x000fe400000010ff */
[----:B------:R-:W-:Y:S02]  /*dfc0*/  F2FP.BF16.F32.PACK_AB R156, R27, R156 ;  /* 0x0000009c1b9c723e */ /* 0x000fe400000010ff */
[----:B------:R-:W-:Y:S02]  /*dfd0*/  F2FP.BF16.F32.PACK_AB R157, R38, R157 ;  /* 0x0000009d269d723e */ /* 0x000fe400000010ff */
[----:B-----5:R-:W-:Y:S01]  /*dfe0*/  F2FP.BF16.F32.PACK_AB R159, R12, R159 ;  /* 0x0000009f0c9f723e */ /* 0x020fe200000010ff */
[----:B------:R-:W-:Y:S04]  /*dff0*/  STSM.16.M88.4 [R227+0x36400], R152 ;  /* 0x03640098e3007844 */ /* 0x000fe80000000200 */
[----:B------:R0:W-:Y:S04]  /*e000*/  STSM.16.M88.4 [R57], R164 ;  /* 0x000000a439007844 */ /* 0x0001e80000000200 */
[----:B------:R1:W-:Y:S04]  /*e010*/  STSM.16.M88.4 [R228], R160 ;  /* 0x000000a0e4007844 */ /* 0x0003e80000000200 */
[----:B------:R1:W-:Y:S01]  /*e020*/  STSM.16.M88.4 [R229], R156 ;  /* 0x0000009ce5007844 */ /* 0x0003e20000000200 */
[----:B0-----:R-:W-:-:S06]  /*e030*/  WARPGROUP.ARRIVE ;  /* 0x00000000000079c5 */ /* 0x001fcc0000000000 */
        /* <DEDUP_REMOVED lines=8> */
[----:B------:R-:W-:Y:S01]  /*e0c0*/  HGMMA.64x256x16.F32.BF16 R24, R160, gdesc[UR12].tnspB, R24, gsb0 ;  /* 0x43e0000ca0187df0 */ /* 0x000fe20008001818 */
[----:B------:R-:W-:Y:S01]  /*e0d0*/  LOP3.LUT R16, R16, 0xfffffffd, RZ, 0xc0, !PT ;  /* 0xfffffffd10107812 */ /* 0x000fe200078ec0ff */
[----:B------:R-:W-:-:S03]  /*e0e0*/  FADD.FTZ R12, R12, R15 ;  /* 0x0000000f0c0c7221 */ /* 0x000fc60000010000 */
[----:B------:R-:W-:Y:S01]  /*e0f0*/  @P5 LOP3.LUT R16, R16, 0x2, RZ, 0xfc, !PT ;  /* 0x0000000210105812 */ /* 0x000fe200078efcff */
[----:B------:R-:W-:Y:S02]  /*e100*/  WARPGROUP.DEPBAR.LE gsb0, 0x0 ;  /* 0x00008000000079c5 */ /* 0x000fe40000010000 */
[----:B------:R-:W-:-:S15]  /*e110*/  WARPGROUP.ARRIVE ;  /* 0x00000000000079c5 */ /* 0x000fde0000000000 */
[----:B------:R-:W-:-:S05]  /*e120*/  NOP ;  /* 0x0000000000007918 */ /* 0x000fca0000000000 */
        /* <DEDUP_REMOVED lines=12> */
.L_x_8692:
[----:B------:R-:W2:Y:S01]  /*e1f0*/  LDL R21, [R1+0xc] ;  /* 0x00000c0001157983 */ /* 0x000ea20000100800 */
[----:B------:R-:W-:Y:S01]  /*e200*/  VIADD R14, R14, 0x38860 ;  /* 0x000388600e0e7836 */ /* 0x000fe20000000000 */
[----:B------:R-:W0:Y:S01]  /*e210*/  @P5 LDC R15, c[0x0][0x44c] ;  /* 0x00011300ff0f5b82 */ /* 0x000e220000000800 */
[----:B------:R-:W-:Y:S01]  /*e220*/  IMAD.MOV.U32 R20, RZ, RZ, R214 ;  /* 0x000000ffff147224 */ /* 0x000fe200078e00d6 */
[----:B------:R-:W-:Y:S01]  /*e230*/  ULDC UR38, c[0x0][0xad0] ;  /* 0x0002b40000267ab9 */ /* 0x000fe20000000800 */
[----:B------:R-:W-:Y:S01]  /*e240*/  ULDC UR39, c[0x0][0xad0] ;  /* 0x0002b40000277ab9 */ /* 0x000fe20000000800 */
[----:B------:R-:W-:Y:S01]  /*e250*/  PRMT R14, R190, 0x654, R14 ;  /* 0x00000654be0e7816 */ /* 0x000fe2000000000e */
[----:B------:R-:W-:Y:S01]  /*e260*/  ULDC UR36, c[0x0][0xa80] ;  /* 0x0002a00000247ab9 */ /* 0x000fe20000000800 */
[----:B------:R-:W-:Y:S01]  /*e270*/  ULDC UR37, c[0x0][0xa80] ;  /* 0x0002a00000257ab9 */ /* 0x000fe20000000800 */
[----:B------:R-:W-:Y:S01]  /*e280*/  BSSY B1, `(.L_x_8693) ;  /* 0x00003ce000017945 */ /* 0x000fe20003800000 */
[----:B------:R1:W-:Y:S02]  /*e290*/  SYNCS.ARRIVE.TRANS64.RED.A1T0 RZ, [R14+URZ], RZ ;  /* 0x000000ff0eff79a7 */ /* 0x0003e4000810043f */
[----:B-1----:R-:W1:Y:S01]  /*e2a0*/  @P5 LDC R14, c[0x0][0x450] ;  /* 0x00011400ff0e5b82 */ /* 0x002e620000000800 */
[----:B0-----:R-:W-:-:S05]  /*e2b0*/  @P5 IMAD.HI.U32 R15, R214, R15, RZ ;  /* 0x0000000fd60f5227 */ /* 0x001fca00078e00ff */
[----:B-1----:R-:W-:-:S04]  /*e2c0*/  @P5 SHF.R.U32.HI R20, RZ, R14, R15 ;  /* 0x0000000eff145219 */ /* 0x002fc8000001160f */
[----:B------:R-:W-:-:S04]  /*e2d0*/  IADD3 R14, R20, R213, -R208 ;  /* 0x000000d5140e7210 */ /* 0x000fc80007ffe8d0 */
[----:B------:R-:W-:-:S04]  /*e2e0*/  SHF.R.S32.HI R15, RZ, 0x1f, R14 ;  /* 0x0000001fff0f7819 */ /* 0x000fc8000001140e */
[----:B------:R-:W-:Y:S01]  /*e2f0*/  LEA.HI R15, R15, R14, RZ, 0x6 ;  /* 0x0000000e0f0f7211 */ /* 0x000fe200078f30ff */
[----:B------:R-:W-:-:S03]  /*e300*/  VIADD R14, R170, 0xfffffffe ;  /* 0xfffffffeaa0e7836 */ /* 0x000fc60000000000 */
[----:B------:R-:W-:-:S04]  /*e310*/  SHF.R.S32.HI R211, RZ, 0x6, R15 ;  /* 0x00000006ffd37819 */ /* 0x000fc8000001140f */
[----:B--2---:R-:W-:-:S04]  /*e320*/  VIMNMX R211, R21, R211, !PT ;  /* 0x000000d315d37248 */ /* 0x004fc80007fe0100 */
[----:B------:R-:W-:-:S13]  /*e330*/  ISETP.GE.AND P1, PT, R14, R211, PT ;  /* 0x000000d30e00720c */ /* 0x000fda0003f26270 */
[----:B------:R-:W-:Y:S05]  /*e340*/  @!P1 BRA `(.L_x_8694) ;  /* 0x0000003c00049947 */ /* 0x000fea0003800000 */
[----:B------:R-:W-:Y:S01]  /*e350*/  BSSY B0, `(.L_x_8694) ;  /* 0x00003c0000007945 */ /* 0x000fe20003800000 */
[----:B------:R-:W-:Y:S02]  /*e360*/  IMAD.MOV.U32 R21, RZ, RZ, R169 ;  /* 0x000000ffff157224 */ /* 0x000fe400078e00a9 */
[----:B------:R-:W-:Y:S02]  /*e370*/  IMAD.MOV.U32 R20, RZ, RZ, R168 ;  /* 0x000000ffff147224 */ /* 0x000fe400078e00a8 */
[----:B------:R-:W-:-:S07]  /*e380*/  IMAD.MOV.U32 R197, RZ, RZ, R22 ;  /* 0x000000ffffc57224 */ /* 0x000fce00078e0016 */
.L_x_8707:
[----:B------:R-:W-:-:S05]  /*e390*/  VIADD R22, R197, 0x1 ;  /* 0x00000001c5167836 */ /* 0x000fca0000000000 */
[----:B------:R-:W-:-:S04]  /*e3a0*/  ISETP.NE.AND P1, PT, R22, 0x2, PT ;  /* 0x000000021600780c */ /* 0x000fc80003f25270 */
[----:B------:R-:W-:Y:S02]  /*e3b0*/  SEL R13, RZ, 0x1, P1 ;  /* 0x00000001ff0d7807 */ /* 0x000fe40000800000 */
[----:B------:R-:W-:Y:S02]  /*e3c0*/  SEL R22, R22, RZ, P1 ;  /* 0x000000ff16167207 */ /* 0x000fe40000800000 */
[----:B------:R-:W-:Y:S01]  /*e3d0*/  LOP3.LUT R23, R23, R13, RZ, 0x3c, !PT ;  /* 0x0000000d17177212 */ /* 0x000fe200078e3cff */
[----:B0-----:R-:W-:Y:S06]  /*e3e0*/  @!P0 BRA `(.L_x_8695) ;  /* 0x0000000000048947 */ /* 0x001fec0003800000 */
[----:B------:R-:W-:Y:S01]  /*e3f0*/  BPT.TRAP 0x1 ;  /* 0x000000040000795c */ /* 0x000fe20000300000 */
.L_x_8695:
[----:B------:R-:W-:Y:S01]  /*e400*/  IMAD R15, R22, 0x8, R17 ;  /* 0x00000008160f7824 */ /* 0x000fe200078e0211 */
[----:B------:R-:W-:-:S04]  /*e410*/  SHF.L.U32 R13, R23, 0x1f, RZ ;  /* 0x0000001f170d7819 */ /* 0x000fc800000006ff */
[----:B------:R0:W1:Y:S01]  /*e420*/  SYNCS.PHASECHK.TRANS64.TRYWAIT P1, [R15+URZ+0x38830], R13 ;  /* 0x0388300d0f0075a7 */ /* 0x000062000802017f */
[----:B------:R-:W-:Y:S05]  /*e430*/  @!P0 BRA `(.L_x_8696) ;  /* 0x0000000000048947 */ /* 0x000fea0003800000 */
[----:B------:R-:W-:Y:S01]  /*e440*/  BPT.TRAP 0x1 ;  /* 0x000000040000795c */ /* 0x000fe20000300000 */
.L_x_8696:
[----:B------:R-:W-:Y:S01]  /*e450*/  BSSY B2, `(.L_x_8697) ;  /* 0x0000006000027945 */ /* 0x000fe20003800000 */
[----:B------:R-:W-:Y:S02]  /*e460*/  IMAD R156, R22, 0x200, R206 ;  /* 0x00000200169c7824 */ /* 0x000fe400078e02ce */
[----:B------:R-:W-:Y:S01]  /*e470*/  IMAD.MOV.U32 R157, RZ, RZ, 0x40000040 ;  /* 0x40000040ff9d7424 */ /* 0x000fe200078e00ff */
[----:B-1----:R-:W-:Y:S06]  /*e480*/  @P1 BRA `(.L_x_8698) ;  /* 0x0000000000081947 */ /* 0x002fec0003800000 */
[----:B------:R-:W1:Y:S02]  /*e490*/  SYNCS.PHASECHK.TRANS64.TRYWAIT P1, [R15+URZ+0x38830], R13 ;  /* 0x0388300d0f0075a7 */ /* 0x000e64000802017f */
[----:B-1----:R-:W-:Y:S05]  /*e4a0*/  @!P1 BRA `(.L_x_8699) ;  /* 0x0000016c00489947 */ /* 0x002fea0003800000 */
.L_x_8698:
[----:B------:R-:W-:Y:S05]  /*e4b0*/  BSYNC B2 ;  /* 0x0000000000027941 */ /* 0x000fea0003800000 */
.L_x_8697:
        /* <DEDUP_REMOVED lines=36> */
.L_x_8700:
[----:B------:R2:W3:Y:S01]  /*e700*/  SYNCS.PHASECHK.TRANS64.TRYWAIT P1, [R15+URZ+0x38850], R13 ;  /* 0x0388500d0f0075a7 */ /* 0x0004e2000802017f */
[----:B------:R-:W-:Y:S05]  /*e710*/  @!P0 BRA `(.L_x_8701) ;  /* 0x0000000000048947 */ /* 0x000fea0003800000 */
[----:B------:R-:W-:Y:S01]  /*e720*/  BPT.TRAP 0x1 ;  /* 0x000000040000795c */ /* 0x000fe20000300000 */
.L_x_8701:
[----:B------:R-:W-:Y:S04]  /*e730*/  BSSY B2, `(.L_x_8702) ;  /* 0x0000004000027945 */ /* 0x000fe80003800000 */
[----:B---3--:R-:W-:Y:S05]  /*e740*/  @P1 BRA `(.L_x_8703) ;  /* 0x0000000000081947 */ /* 0x008fea0003800000 */
[----:B------:R-:W3:Y:S02]  /*e750*/  SYNCS.PHASECHK.TRANS64.TRYWAIT P1, [R15+URZ+0x38850], R13 ;  /* 0x0388500d0f0075a7 */ /* 0x000ee4000802017f */
[----:B---3--:R-:W-:Y:S05]  /*e760*/  @!P1 BRA `(.L_x_8704) ;  /* 0x0000016800ac9947 */ /* 0x008fea0003800000 */
.L_x_8703:
[----:B------:R-:W-:Y:S05]  /*e770*/  BSYNC B2 ;  /* 0x0000000000027941 */ /* 0x000fea0003800000 */
.L_x_8702:
[----:B------:R-:W-:Y:S01]  /*e780*/  IMAD R198, R22, 0x1000, R207 ;  /* 0x0000100016c67824 */ /* 0x000fe200078e02cf */
[----:B------:R-:W-:Y:S01]  /*e790*/  R2UR UR4, R2 ;  /* 0x00000000020472ca */ /* 0x000fe200000e0000 */
[----:B------:R-:W-:Y:S01]  /*e7a0*/  IMAD.MOV.U32 R199, RZ, RZ, 0x40000040 ;  /* 0x40000040ffc77424 */ /* 0x000fe200078e00ff */
[----:B------:R-:W-:Y:S01]  /*e7b0*/  R2UR UR5, R3 ;  /* 0x00000000030572ca */ /* 0x000fe200000e0000 */
[----:B------:R-:W-:Y:S01]  /*e7c0*/  WARPGROUP.ARRIVE ;  /* 0x00000000000079c5 */ /* 0x000fe20000000000 */
[----:B------:R-:W-:Y:S01]  /*e7d0*/  R2UR UR6, R198 ;  /* 0x00000000c60672ca */ /* 0x000fe200000e0000 */
[C---:B------:R-:W-:Y:S01]  /*e7e0*/  VIADD R200, R2.reuse, 0x2 ;  /* 0x0000000202c87836 */ /* 0x040fe20000000000 */
[----:B------:R-:W-:Y:S01]  /*e7f0*/  R2UR UR7, R199 ;  /* 0x00000000c70772ca */ /* 0x000fe200000e0000 */
[----:B------:R-:W-:Y:S02]  /*e800*/  IMAD.MOV.U32 R201, RZ, RZ, 0x40000040 ;  /* 0x40000040ffc97424 */ /* 0x000fe400078e00ff */
[----:B------:R-:W4:Y:S01]  /*e810*/  S2R R202, SR_TID.X ;  /* 0x0000000000ca7919 */ /* 0x000f220000002100 */
[----:B------:R-:W-:-:S02]  /*e820*/  VIADD R203, R2, 0x800 ;  /* 0x0000080002cb7836 */ /* 0x000fc40000000000 */
[----:B------:R-:W-:-:S07]  /*e830*/  IMAD.MOV.U32 R205, RZ, RZ, 0x40000040 ;  /* 0x40000040ffcd7424 */ /* 0x000fce00078e00ff */
        /* <DEDUP_REMOVED lines=9> */
[----:B----4-:R-:W-:-:S05]  /*e8d0*/  SHF.R.U32.HI R202, RZ, 0x7, R202 ;  /* 0x00000007ffca7819 */ /* 0x010fca00000116ca */
[----:B0123--:R0:W1:Y:S02]  /*e8e0*/  SHFL.IDX PT, R13, R202, RZ, 0x1f ;  /* 0x00001fffca0d7589 */ /* 0x00f06400000e0000 */
[----:B0-----:R-:W-:Y:S01]  /*e8f0*/  VIADD R202, R198, 0x800 ;  /* 0x00000800c6ca7836 */ /* 0x001fe20000000000 */
[----:B-1----:R-:W-:Y:S01]  /*e900*/  ISETP.GT.AND P1, PT, R13, 0x7f, PT ;  /* 0x0000007f0d00780c */ /* 0x002fe20003f24270 */
[----:B------:R-:W-:-:S03]  /*e910*/  IMAD.MOV.U32 R13, RZ, RZ, 0x4 ;  /* 0x00000004ff0d7424 */ /* 0x000fc600078e00ff */
        /* <DEDUP_REMOVED lines=312> */
[----:B------:R-:W-:-:S02]  /*fca0*/  IMAD.IADD R200, R204, 0x1, R202 ;  /* 0x00000001ccc87824 */ /* 0x000fc400078e02ca */
[----:B------:R-:W-:Y:S01]  /*fcb0*/  IMAD.IADD R204, R203, 0x1, R204 ;  /* 0x00000001cbcc7824 */ /* 0x000fe200078e02cc */
[----:B------:R-:W-:Y:S02]  /*fcc0*/  WARPGROUP.DEPBAR.LE gsb0, 0x0 ;  /* 0x00008000000079c5 */ /* 0x000fe40000010000 */
[----:B------:R-:W-:-:S06]  /*fcd0*/  WARPGROUP.ARRIVE ;  /* 0x00000000000079c5 */ /* 0x000fcc0000000000 */
[----:B------:R-:W-:Y:S01]  /*fce0*/  HGMMA.64x64x16.F32.BF16 R152, gdesc[UR4], R152, gsb0 ;  /* 0x00e00000049879f0 */ /* 0x000fe20008001898 */
[----:B------:R-:W-:Y:S01]  /*fcf0*/  R2UR UR6, R200 ;  /* 0x00000000c80672ca */ /* 0x000fe200000e0000 */
[----:B------:R-:W-:Y:S01]  /*fd00*/  IMAD.IADD R200, R203, 0x1, R199 ;  /* 0x00000001cbc87824 */ /* 0x000fe200078e02c7 */
[----:B------:R-:W-:Y:S01]  /*fd10*/  R2UR UR7, R201 ;  /* 0x00000000c90772ca */ /* 0x000fe200000e0000 */
[----:B------:R-:W-:Y:S01]  /*fd20*/  IMAD.MOV.U32 R201, RZ, RZ, 0x40000040 ;  /* 0x40000040ffc97424 */ /* 0x000fe200078e00ff */
[----:B------:R-:W-:Y:S02]  /*fd30*/  R2UR UR4, R204 ;  /* 0x00000000cc0472ca */ /* 0x000fe400000e0000 */
[----:B------:R-:W-:Y:S01]  /*fd40*/  R2UR UR5, R205 ;  /* 0x00000000cd0572ca */ /* 0x000fe200000e0000 */
[----:B------:R-:W-:Y:S02]  /*fd50*/  WARPGROUP.DEPBAR.LE gsb0, 0x0 ;  /* 0x00008000000079c5 */ /* 0x000fe40000010000 */
[----:B------:R-:W-:-:S10]  /*fd60*/  WARPGROUP.ARRIVE ;  /* 0x00000000000079c5 */ /* 0x000fd40000000000 */
[----:B------:R-:W-:Y:S01]  /*fd70*/  HGMMA.64x64x16.F32.BF16 R152, gdesc[UR4], R152, gsb0 ;  /* 0x00e00000049879f0 */ /* 0x000fe20008001898 */
[----:B------:R-:W-:Y:S01]  /*fd80*/  R2UR UR4, R200 ;  /* 0x00000000c80472ca */ /* 0x000fe200000e0000 */
[--C-:B------:R-:W-:Y:S01]  /*fd90*/  IMAD.IADD R200, R199, 0x1, R202.reuse ;  /* 0x00000001c7c87824 */ /* 0x100fe200078e02ca */
[----:B------:R-:W-:Y:S01]  /*fda0*/  R2UR UR5, R201 ;  /* 0x00000000c90572ca */ /* 0x000fe200000e0000 */
[----:B------:R-:W-:Y:S02]  /*fdb0*/  IMAD.MOV.U32 R201, RZ, RZ, 0x40000040 ;  /* 0x40000040ffc97424 */ /* 0x000fe400078e00ff */
[----:B------:R-:W-:Y:S01]  /*fdc0*/  IMAD.IADD R202, R13, 0x1, R202 ;  /* 0x000000010dca7824 */ /* 0x000fe200078e02ca */
[----:B------:R-:W-:Y:S01]  /*fdd0*/  R2UR UR6, R200 ;  /* 0x00000000c80672ca */ /* 0x000fe200000e0000 */
[----:B------:R-:W-:Y:S01]  /*fde0*/  IMAD.IADD R200, R203, 0x1, R13 ;  /* 0x00000001cbc87824 */ /* 0x000fe200078e020d */
[----:B------:R-:W-:Y:S01]  /*fdf0*/  R2UR UR7, R201 ;  /* 0x00000000c90772ca */ /* 0x000fe200000e0000 */
[----:B------:R-:W-:-:S02]  /*fe00*/  IMAD.MOV.U32 R201, RZ, RZ, 0x40000040 ;  /* 0x40000040ffc97424 */ /* 0x000fc400078e00ff */
[----:B------:R-:W-:Y:S02]  /*fe10*/  IMAD.MOV.U32 R203, RZ, RZ, 0x40000040 ;  /* 0x40000040ffcb7424 */ /* 0x000fe400078e00ff */
[----:B------:R-:W-:Y:S02]  /*fe20*/  IMAD.MOV.U32 R199, RZ, RZ, 0x40 ;  /* 0x00000040ffc77424 */ /* 0x000fe400078e00ff */
[----:B------:R-:W-:-:S03]  /*fe30*/  IMAD.MOV.U32 R13, RZ, RZ, 0x1000 ;  /* 0x00001000ff0d7424 */ /* 0x000fc600078e00ff */
[----:B------:R-:W-:Y:S02]  /*fe40*/  SEL R199, R199, 0x3e, P1 ;  /* 0x0000003ec7c77807 */ /* 0x000fe40000800000 */
[----:B------:R-:W-:Y:S02]  /*fe50*/  SEL R13, R13, 0xf80, P1 ;  /* 0x00000f800d0d7807 */ /* 0x000fe40000800000 */
[----:B------:R-:W-:Y:S02]  /*fe60*/  LOP3.LUT R199, R199, 0x6, RZ, 0xc0, !PT ;  /* 0x00000006c7c77812 */ /* 0x000fe400078ec0ff */
[----:B------:R-:W-:-:S04]  /*fe70*/  LOP3.LUT R13, R13, 0x1e00, RZ, 0xc0, !PT ;  /* 0x00001e000d0d7812 */ /* 0x000fc800078ec0ff */
[----:B------:R-:W-:Y:S01]  /*fe80*/  IADD3 R198, R199, R13, R198 ;  /* 0x0000000dc7c67210 */ /* 0x000fe20007ffe0c6 */
        /* <DEDUP_REMOVED lines=8> */
[----:B------:R-:W-:Y:S01]  /*ff10*/  IADD3 R200, R199, R13, R2 ;  /* 0x0000000dc7c87210 */ /* 0x000fe20007ffe002 */
[----:B------:R-:W-:Y:S01]  /*ff20*/  IMAD.MOV.U32 R199, RZ, RZ, 0x40000040 ;  /* 0x40000040ffc77424 */ /* 0x000fe200078e00ff */
[----:B------:R-:W-:-:S02]  /*ff30*/  WARPGROUP.DEPBAR.LE gsb0, 0x0 ;  /* 0x00008000000079c5 */ /* 0x000fc40000010000 */
        /* <DEDUP_REMOVED lines=12> */
.L_x_8705:
[----:B------:R-:W2:Y:S01]  /*10000*/  LDL R13, [R1+0x18] ;  /* 0x00001800010d7983 */ /* 0x000ea20000100800 */
[----:B------:R-:W0:Y:S03]  /*10010*/  LDC R198, c[0x0][0x448] ;  /* 0x00011200ffc67b82 */ /* 0x000e260000000800 */
[----:B------:R-:W3:Y:S01]  /*10020*/  LDL R201, [R1+0x10] ;  /* 0x0000100001c97983 */ /* 0x000ee20000100800 */
        /* <DEDUP_REMOVED lines=22> */
[----:B------:R-:W-:Y:S01]  /*10190*/  FMUL.FTZ R175, R175, UR39 ;  /* 0x00000027afaf7c20 */ /* 0x000fe20008410000 */
[----:B------:R-:W-:Y:S01]  /*101a0*/  FMUL.FTZ R178, R178, UR39 ;  /* 0x00000027b2b27c20 */ /* 0x000fe20008410000 */
[----:B------:R-:W4:Y:S09]  /*101b0*/  LDL R203, [R1] ;  /* 0x0000000001cb7983 */ /* 0x000f320000100800 */
[----:B------:R-:W0:Y:S08]  /*101c0*/  @P1 LDC R199, c[0x0][0x44c] ;  /* 0x00011300ffc71b82 */ /* 0x000e300000000800 */
[----:B------:R-:W1:Y:S01]  /*101d0*/  @P1 LDC R198, c[0x0][0x450] ;  /* 0x00011400ffc61b82 */ /* 0x000e620000000800 */
[----:B------:R-:W5:Y:S08]  /*101e0*/  MUFU.TANH R157, R157 ;  /* 0x0000009d009d7308 */ /* 0x000f700000002400 */
        /* <DEDUP_REMOVED lines=10> */
[----:B------:R-:W-:Y:S08]  /*10290*/  MUFU.TANH R155, R155 ;  /* 0x0000009b009b7308 */ /* 0x000ff00000002400 */
        /* <DEDUP_REMOVED lines=8> */
[----:B------:R-:W-:Y:S01]  /*10320*/  MUFU.TANH R174, R174 ;  /* 0x000000ae00ae7308 */ /* 0x000fe20000002400 */
[----:B--2---:R-:W-:-:S04]  /*10330*/  IMAD.IADD R13, R13, 0x1, R214 ;  /* 0x000000010d0d7824 */ /* 0x004fc800078e02d6 */
[----:B0-----:R-:W-:-:S05]  /*10340*/  @P1 IMAD.HI.U32 R199, R13, R199, RZ ;  /* 0x000000c70dc71227 */ /* 0x001fca00078e00ff */
[----:B-1----:R-:W-:-:S05]  /*10350*/  @P1 SHF.R.U32.HI R13, RZ, R198, R199 ;  /* 0x000000c6ff0d1219 */ /* 0x002fca00000116c7 */
[----:B------:R-:W0:Y:S04]  /*10360*/  SHFL.IDX PT, R199, R13, RZ, 0x1c1f ;  /* 0x001c1fff0dc77589 */ /* 0x000e2800000e0000 */
[----:B------:R1:W2:Y:S02]  /*10370*/  SHFL.IDX PT, R200, R13, 0x1, 0x1c1f ;  /* 0x003c1f000dc87f89 */ /* 0x0002a400000e0000 */
[----:B-1----:R-:W-:Y:S01]  /*10380*/  FMUL.FTZ R13, R179, UR39 ;  /* 0x00000027b30d7c20 */ /* 0x002fe20008410000 */
[----:B------:R-:W-:-:S04]  /*10390*/  IMAD.MOV.U32 R179, RZ, RZ, -0x40 ;  /* 0xffffffc0ffb37424 */ /* 0x000fc800078e00ff */
[----:B------:R-:W-:-:S05]  /*103a0*/  IMAD R179, R14, R179, 0x1 ;  /* 0x000000010eb37424 */ /* 0x000fca00078e02b3 */
[----:B---3--:R-:W-:Y:S01]  /*103b0*/  IADD3 R179, R213, R179, -R201 ;  /* 0x000000b3d5b37210 */ /* 0x008fe20007ffe8c9 */
[----:B------:R-:W-:-:S04]  /*103c0*/  FMUL.FTZ R198, R182, UR39 ;  /* 0x00000027b6c67c20 */ /* 0x000fc80008410000 */
[----:B------:R-:W-:-:S04]  /*103d0*/  IMAD.IADD R179, R179, 0x1, -R208 ;  /* 0x00000001b3b37824 */ /* 0x000fc800078e0ad0 */
[----:B0-----:R-:W-:Y:S02]  /*103e0*/  IMAD.IADD R182, R179, 0x1, R199 ;  /* 0x00000001b3b67824 */ /* 0x001fe400078e02c7 */
[----:B------:R-:W-:-:S03]  /*103f0*/  FMUL.FTZ R201, R183, UR39 ;  /* 0x00000027b7c97c20 */ /* 0x000fc60008410000 */
[----:B------:R-:W-:Y:S01]  /*10400*/  ISETP.GT.AND P2, PT, R182, 0x9, PT ;  /* 0x00000009b600780c */ /* 0x000fe20003f44270 */
[----:B--2---:R-:W-:-:S03]  /*10410*/  IMAD.IADD R183, R179, 0x1, R200 ;  /* 0x00000001b3b77824 */ /* 0x004fc600078e02c8 */
[----:B-----5:R-:W-:Y:S02]  /*10420*/  FSEL R157, R157, -INF , P2 ;  /* 0xff8000009d9d7808 */ /* 0x020fe40001000000 */
[C---:B------:R-:W-:Y:S01]  /*10430*/  ISETP.GT.AND P2, PT, R182.reuse, 0x20, PT ;  /* 0x00000020b600780c */ /* 0x040fe20003f44270 */
[----:B------:R-:W0:Y:S01]  /*10440*/  MUFU.TANH R13, R13 ;  /* 0x0000000d000d7308 */ /* 0x000e220000002400 */
[----:B------:R-:W-:Y:S02]  /*10450*/  ISETP.GT.AND P4, PT, R182, RZ, PT ;  /* 0x000000ffb600720c */ /* 0x000fe40003f84270 */
[----:B------:R-:W-:Y:S02]  /*10460*/  FSEL R200, R168, -INF , P2 ;  /* 0xff800000a8c87808 */ /* 0x000fe40001000000 */
[----:B------:R-:W-:Y:S02]  /*10470*/  ISETP.GT.AND P2, PT, R183, 0x9, PT ;  /* 0x00000009b700780c */ /* 0x000fe40003f44270 */
[----:B------:R-:W-:-:S02]  /*10480*/  ISETP.GT.AND P5, PT, R182, 0x1, PT ;  /* 0x00000001b600780c */ /* 0x000fc40003fa4270 */
[----:B------:R-:W-:Y:S02]  /*10490*/  FSEL R152, R152, -INF , P4 ;  /* 0xff80000098987808 */ /* 0x000fe40002000000 */
[C---:B------:R-:W-:Y:S02]  /*104a0*/  ISETP.GT.AND P4, PT, R182.reuse, 0x11, PT ;  /* 0x00000011b600780c */ /* 0x040fe40003f84270 */
[----:B------:R-:W-:Y:S02]  /*104b0*/  FSEL R159, R159, -INF , P2 ;  /* 0xff8000009f9f7808 */ /* 0x000fe40001000000 */
[----:B------:R-:W-:Y:S02]  /*104c0*/  ISETP.GT.AND P1, PT, R182, 0x8, PT ;  /* 0x00000008b600780c */ /* 0x000fe40003f24270 */
[----:B------:R-:W-:Y:S02]  /*104d0*/  FSEL R179, R153, -INF , P5 ;  /* 0xff80000099b37808 */ /* 0x000fe40002800000 */
[----:B------:R-:W-:-:S02]  /*104e0*/  ISETP.GT.AND P2, PT, R183, 0x20, PT ;  /* 0x00000020b700780c */ /* 0x000fc40003f44270 */
[----:B------:R-:W-:Y:S02]  /*104f0*/  ISETP.GT.AND P5, PT, R182, 0x18, PT ;  /* 0x00000018b600780c */ /* 0x000fe40003fa4270 */
[----:B------:R-:W-:Y:S02]  /*10500*/  FSEL R161, R161, -INF , P4 ;  /* 0xff800000a1a17808 */ /* 0x000fe40002000000 */
[----:B------:R-:W-:Y:S02]  /*10510*/  ISETP.GT.AND P4, PT, R183, RZ, PT ;  /* 0x000000ffb700720c */ /* 0x000fe40003f84270 */
[----:B------:R-:W-:Y:S02]  /*10520*/  FSEL R156, R156, -INF , P1 ;  /* 0xff8000009c9c7808 */ /* 0x000fe40000800000 */
[----:B------:R-:W-:Y:S02]  /*10530*/  FSEL R170, R170, -INF , P2 ;  /* 0xff800000aaaa7808 */ /* 0x000fe40001000000 */
[----:B------:R-:W-:-:S02]  /*10540*/  ISETP.GT.AND P1, PT, R182, 0x19, PT ;  /* 0x00000019b600780c */ /* 0x000fc40003f24270 */
[----:B------:R-:W-:Y:S02]  /*10550*/  FSEL R164, R164, -INF , P5 ;  /* 0xff800000a4a47808 */ /* 0x000fe40002800000 */
[C---:B------:R-:W-:Y:S02]  /*10560*/  ISETP.GT.AND P2, PT, R183.reuse, 0x31, PT ;  /* 0x00000031b700780c */ /* 0x040fe40003f44270 */
[----:B------:R-:W-:Y:S02]  /*10570*/  ISETP.GT.AND P5, PT, R183, 0x1, PT ;  /* 0x00000001b700780c */ /* 0x000fe40003fa4270 */
[----:B------:R-:W-:Y:S02]  /*10580*/  FSEL R154, R154, -INF , P4 ;  /* 0xff8000009a9a7808 */ /* 0x000fe40002000000 */
[----:B------:R-:W-:Y:S02]  /*10590*/  ISETP.GT.AND P3, PT, R182, 0x10, PT ;  /* 0x00000010b600780c */ /* 0x000fe40003f64270 */
[----:B------:R-:W-:-:S02]  /*105a0*/  FSEL R165, R165, -INF , P1 ;  /* 0xff800000a5a57808 */ /* 0x000fc40000800000 */
[----:B0-----:R-:W-:Y:S02]  /*105b0*/  FSEL R153, R13, -INF , P2 ;  /* 0xff8000000d997808 */ /* 0x001fe40001000000 */
[----:B------:R-:W-:Y:S02]  /*105c0*/  ISETP.GT.AND P1, PT, R183, 0x8, PT ;  /* 0x00000008b700780c */ /* 0x000fe40003f24270 */
[----:B------:R-:W-:Y:S02]  /*105d0*/  FSEL R155, R155, -INF , P5 ;  /* 0xff8000009b9b7808 */ /* 0x000fe40002800000 */
[----:B------:R-:W-:Y:S02]  /*105e0*/  FMNMX.FTZ R13, R154, R21, !PT ;  /* 0x000000159a0d7209 */ /* 0x000fe40007810000 */
[----:B------:R-:W-:Y:S02]  /*105f0*/  FSEL R160, R160, -INF , P3 ;  /* 0xff800000a0a07808 */ /* 0x000fe40001800000 */
[----:B------:R-:W-:-:S02]  /*10600*/  ISETP.GT.AND P3, PT, R182, 0x21, PT ;  /* 0x00000021b600780c */ /* 0x000fc40003f64270 */
[----:B------:R-:W-:Y:S02]  /*10610*/  FSEL R158, R158, -INF , P1 ;  /* 0xff8000009e9e7808 */ /* 0x000fe40000800000 */
[----:B------:R-:W-:Y:S01]  /*10620*/  FMNMX.FTZ R13, R155, R13, !PT ;  /* 0x0000000d9b0d7209 */ /* 0x000fe20007810000 */
[----:B------:R0:W-:Y:S03]  /*10630*/  MUFU.TANH R199, R201 ;  /* 0x000000c900c77308 */ /* 0x0001e60000002400 */
[----:B------:R-:W-:Y:S02]  /*10640*/  FMNMX.FTZ R13, R158, R13, !PT ;  /* 0x0000000d9e0d7209 */ /* 0x000fe40007810000 */
[----:B0-----:R-:W-:Y:S02]  /*10650*/  FSEL R201, R169, -INF , P3 ;  /* 0xff800000a9c97808 */ /* 0x001fe40001800000 */
[----:B------:R-:W-:-:S02]  /*10660*/  ISETP.GT.AND P3, PT, R183, 0x10, PT ;  /* 0x00000010b700780c */ /* 0x000fc40003f64270 */
[----:B------:R-:W-:Y:S02]  /*10670*/  ISETP.GT.AND P4, PT, R183, 0x11, PT ;  /* 0x00000011b700780c */ /* 0x000fe40003f84270 */
[----:B------:R-:W-:Y:S02]  /*10680*/  FSEL R162, R162, -INF , P3 ;  /* 0xff800000a2a27808 */ /* 0x000fe40001800000 */
[----:B------:R-:W-:Y:S02]  /*10690*/  FMNMX.FTZ R13, R159, R13, !PT ;  /* 0x0000000d9f0d7209 */ /* 0x000fe40007810000 */
[----:B------:R-:W-:Y:S02]  /*106a0*/  ISETP.GT.AND P5, PT, R183, 0x18, PT ;  /* 0x00000018b700780c */ /* 0x000fe40003fa4270 */
[----:B------:R-:W-:Y:S02]  /*106b0*/  FSEL R163, R163, -INF , P4 ;  /* 0xff800000a3a37808 */ /* 0x000fe40002000000 */
[----:B------:R-:W-:-:S02]  /*106c0*/  FMNMX.FTZ R13, R162, R13, !PT ;  /* 0x0000000da20d7209 */ /* 0x000fc40007810000 */
[----:B------:R-:W-:Y:S02]  /*106d0*/  ISETP.GT.AND P1, PT, R183, 0x19, PT ;  /* 0x00000019b700780c */ /* 0x000fe40003f24270 */
[----:B------:R-:W-:Y:S02]  /*106e0*/  FSEL R166, R166, -INF , P5 ;  /* 0xff800000a6a67808 */ /* 0x000fe40002800000 */
[----:B------:R-:W-:Y:S01]  /*106f0*/  FMNMX.FTZ R13, R163, R13, !PT ;  /* 0x0000000da30d7209 */ /* 0x000fe20007810000 */
[----:B------:R-:W0:Y:S01]  /*10700*/  MUFU.TANH R175, R175 ;  /* 0x000000af00af7308 */ /* 0x000e220000002400 */
[----:B------:R-:W-:Y:S02]  /*10710*/  FSEL R167, R167, -INF , P1 ;  /* 0xff800000a7a77808 */ /* 0x000fe40000800000 */
[----:B------:R-:W-:Y:S02]  /*10720*/  FMNMX.FTZ R13, R166, R13, !PT ;  /* 0x0000000da60d7209 */ /* 0x000fe40007810000 */
[----:B------:R-:W-:-:S02]  /*10730*/  ISETP.GT.AND P3, PT, R183, 0x21, PT ;  /* 0x00000021b700780c */ /* 0x000fc40003f64270 */
[----:B------:R-:W-:Y:S01]  /*10740*/  FMNMX.FTZ R13, R167, R13, !PT ;  /* 0x0000000da70d7209 */ /* 0x000fe20007810000 */
[----:B------:R-:W1:Y:S01]  /*10750*/  MUFU.TANH R178, R178 ;  /* 0x000000b200b27308 */ /* 0x000e620000002400 */
[----:B------:R-:W-:Y:S02]  /*10760*/  ISETP.GT.AND P4, PT, R183, 0x28, PT ;  /* 0x00000028b700780c */ /* 0x000fe40003f84270 */
[----:B------:R-:W-:Y:S02]  /*10770*/  FSEL R171, R171, -INF , P3 ;  /* 0xff800000abab7808 */ /* 0x000fe40001800000 */
[----:B------:R-:W-:Y:S02]  /*10780*/  FMNMX.FTZ R13, R170, R13, !PT ;  /* 0x0000000daa0d7209 */ /* 0x000fe40007810000 */
[----:B------:R-:W-:Y:S01]  /*10790*/  ISETP.GT.AND P5, PT, R183, 0x29, PT ;  /* 0x00000029b700780c */ /* 0x000fe20003fa4270 */
[----:B------:R-:W2:Y:S01]  /*107a0*/  MUFU.TANH R198, R198 ;  /* 0x000000c600c67308 */ /* 0x000ea20000002400 */
[----:B------:R-:W-:-:S02]  /*107b0*/  FSEL R174, R174, -INF , P4 ;  /* 0xff800000aeae7808 */ /* 0x000fc40002000000 */
[----:B------:R-:W-:Y:S02]  /*107c0*/  FMNMX.FTZ R13, R171, R13, !PT ;  /* 0x0000000dab0d7209 */ /* 0x000fe40007810000 */
[----:B------:R-:W-:Y:S02]  /*107d0*/  ISETP.GT.AND P1, PT, R183, 0x30, PT ;  /* 0x00000030b700780c */ /* 0x000fe40003f24270 */
[----:B0-----:R-:W-:Y:S02]  /*107e0*/  FSEL R175, R175, -INF , P5 ;  /* 0xff800000afaf7808 */ /* 0x001fe40002800000 */
[----:B------:R-:W-:Y:S02]  /*107f0*/  FMNMX.FTZ R13, R174, R13, !PT ;  /* 0x0000000dae0d7209 */ /* 0x000fe40007810000 */
[----:B-1----:R-:W-:Y:S02]  /*10800*/  FSEL R178, R178, -INF , P1 ;  /* 0xff800000b2b27808 */ /* 0x002fe40000800000 */
[----:B------:R-:W-:-:S02]  /*10810*/  FMNMX.FTZ R13, R175, R13, !PT ;  /* 0x0000000daf0d7209 */ /* 0x000fc40007810000 */
[C---:B------:R-:W-:Y:S02]  /*10820*/  ISETP.GT.AND P3, PT, R183.reuse, 0x38, PT ;  /* 0x00000038b700780c */ /* 0x040fe40003f64270 */
[----:B------:R-:W-:Y:S02]  /*10830*/  FMNMX.FTZ R13, R178, R13, !PT ;  /* 0x0000000db20d7209 */ /* 0x000fe40007810000 */
[----:B------:R-:W-:Y:S02]  /*10840*/  ISETP.GT.AND P4, PT, R183, 0x39, PT ;  /* 0x00000039b700780c */ /* 0x000fe40003f84270 */
[----:B--2---:R-:W-:Y:S02]  /*10850*/  FSEL R198, R198, -INF , P3 ;  /* 0xff800000c6c67808 */ /* 0x004fe40001800000 */
[----:B------:R-:W-:Y:S02]  /*10860*/  FMNMX.FTZ R13, R153, R13, !PT ;  /* 0x0000000d990d7209 */ /* 0x000fe40007810000 */
[----:B------:R-:W-:-:S02]  /*10870*/  FSEL R199, R199, -INF , P4 ;  /* 0xff800000c7c77808 */ /* 0x000fc40002000000 */
[----:B------:R-:W-:-:S04]  /*10880*/  FMNMX.FTZ R13, R198, R13, !PT ;  /* 0x0000000dc60d7209 */ /* 0x000fc80007810000 */
[----:B------:R-:W-:-:S05]  /*10890*/  FMNMX.FTZ R13, R199, R13, !PT ;  /* 0x0000000dc70d7209 */ /* 0x000fca0007810000 */
[----:B------:R-:W0:Y:S02]  /*108a0*/  SHFL.BFLY PT, R168, R13, 0x2, 0x1f ;  /* 0x0c401f000da87f89 */ /* 0x000e2400000e0000 */
[----:B0-----:R-:W-:-:S05]  /*108b0*/  FMNMX.FTZ R168, R13, R168, !PT ;  /* 0x000000a80da87209 */ /* 0x001fca0007810000 */
[----:B------:R-:W0:Y:S01]  /*108c0*/  SHFL.BFLY PT, R169, R168, 0x1, 0x1f ;  /* 0x0c201f00a8a97f89 */ /* 0x000e2200000e0000 */
[----:B------:R-:W-:Y:S02]  /*108d0*/  IMAD.U32 R13, RZ, RZ, UR37 ;  /* 0x00000025ff0d7e24 */ /* 0x000fe4000f8e00ff */
[----:B------:R-:W-:Y:S01]  /*108e0*/  FMUL.FTZ R172, R172, UR39 ;  /* 0x00000027acac7c20 */ /* 0x000fe20008410000 */
[----:B------:R-:W-:Y:S02]  /*108f0*/  ISETP.GT.AND P1, PT, R182, 0x29, PT ;  /* 0x00000029b600780c */ /* 0x000fe40003f24270 */
[----:B0-----:R-:W-:-:S04]  /*10900*/  FMNMX.FTZ R169, R168, R169, !PT ;  /* 0x000000a9a8a97209 */ /* 0x001fc80007810000 */
[C---:B------:R-:W-:Y:S01]  /*10910*/  FSETP.NEU.FTZ.AND P6, PT, R169.reuse, -INF , PT ;  /* 0xff800000a900780b */ /* 0x040fe20003fdd000 */
[----:B------:R-:W-:-:S03]  /*10920*/  FMUL.FTZ R168, R169, R13 ;  /* 0x0000000da9a87220 */ /* 0x000fc60000410000 */
[----:B------:R-:W-:Y:S02]  /*10930*/  FSEL R183, R169, RZ, P6 ;  /* 0x000000ffa9b77208 */ /* 0x000fe40003000000 */
[----:B------:R-:W-:-:S03]  /*10940*/  FSEL R168, R168, RZ, P6 ;  /* 0x000000ffa8a87208 */ /* 0x000fc60003000000 */
[----:B------:R-:W-:Y:S02]  /*10950*/  FADD.FTZ R183, -R183, R21 ;  /* 0x00000015b7b77221 */ /* 0x000fe40000010100 */
[----:B------:R0:W-:Y:S01]  /*10960*/  MUFU.TANH R21, R172 ;  /* 0x000000ac00157308 */ /* 0x0001e20000002400 */
[-CC-:B------:R-:W-:Y:S01]  /*10970*/  FFMA.FTZ R154, R154, R13.reuse, -R168.reuse ;  /* 0x0000000d9a9a7223 */ /* 0x180fe200000108a8 */
[C---:B------:R-:W-:Y:S01]  /*10980*/  ISETP.GT.AND P2, PT, R182.reuse, 0x30, PT ;  /* 0x00000030b600780c */ /* 0x040fe20003f44270 */
[-CC-:B------:R-:W-:Y:S01]  /*10990*/  FFMA.FTZ R155, R155, R13.reuse, -R168.reuse ;  /* 0x0000000d9b9b7223 */ /* 0x180fe200000108a8 */
[C---:B------:R-:W-:Y:S01]  /*109a0*/  ISETP.GT.AND P3, PT, R182.reuse, 0x31, PT ;  /* 0x00000031b600780c */ /* 0x040fe20003f64270 */
[-C--:B0-----:R-:W-:Y:S01]  /*109b0*/  FFMA.FTZ R172, R171, R13.reuse, -R168 ;  /* 0x0000000dabac7223 */ /* 0x081fe200000108a8 */
[----:B------:R-:W-:Y:S01]  /*109c0*/  FMUL.FTZ R171, R183, R13 ;  /* 0x0000000db7ab7220 */ /* 0x000fe20000410000 */
[C---:B------:R-:W-:Y:S02]  /*109d0*/  ISETP.GT.AND P4, PT, R182.reuse, 0x38, PT ;  /* 0x00000038b600780c */ /* 0x040fe40003f84270 */
[----:B------:R-:W-:-:S02]  /*109e0*/  ISETP.GT.AND P5, PT, R182, 0x39, PT ;  /* 0x00000039b600780c */ /* 0x000fc40003fa4270 */
[----:B------:R-:W-:Y:S01]  /*109f0*/  ISETP.GT.AND P6, PT, R182, 0x28, PT ;  /* 0x00000028b600780c */ /* 0x000fe20003fc4270 */
[----:B------:R-:W-:Y:S01]  /*10a00*/  FFMA.FTZ R182, R153, R13, -R168 ;  /* 0x0000000d99b67223 */ /* 0x000fe200000108a8 */
[----:B------:R-:W-:Y:S08]  /*10a10*/  MUFU.EX2 R171, R171 ;  /* 0x000000ab00ab7308 */ /* 0x000ff00000000800 */
[----:B------:R0:W1:Y:S08]  /*10a20*/  MUFU.EX2 R153, R154 ;  /* 0x0000009a00997308 */ /* 0x0000700000000800 */
[----:B------:R-:W2:Y:S01]  /*10a30*/  MUFU.EX2 R155, R155 ;  /* 0x0000009b009b7308 */ /* 0x000ea20000000800 */
[----:B0-----:R-:W-:-:S05]  /*10a40*/  VIADD R154, R15, 0x38840 ;  /* 0x000388400f9a7836 */ /* 0x001fca0000000000 */
[----:B------:R-:W-:Y:S01]  /*10a50*/  PRMT R154, R190, 0x654, R154 ;  /* 0x00000654be9a7816 */ /* 0x000fe2000000009a */
[----:B-1----:R-:W-:-:S03]  /*10a60*/  FFMA.FTZ R12, R171, R12, R153 ;  /* 0x0000000cab0c7223 */ /* 0x002fc60000010099 */
[----:B------:R0:W-:Y:S02]  /*10a70*/  SYNCS.ARRIVE.TRANS64.RED.A1T0 RZ, [R154+URZ], RZ ;  /* 0x000000ff9aff79a7 */ /* 0x0001e4000810043f */
[----:B0-----:R-:W-:Y:S01]  /*10a80*/  FMNMX.FTZ R154, R152, R20, !PT ;  /* 0x00000014989a7209 */ /* 0x001fe20007810000 */
[C---:B--2---:R-:W-:Y:S01]  /*10a90*/  FADD.FTZ R12, R155.reuse, R12 ;  /* 0x0000000c9b0c7221 */ /* 0x044fe20000010000 */
[----:B------:R-:W-:Y:S02]  /*10aa0*/  F2FP.BF16.F32.PACK_AB R153, R155, R153 ;  /* 0x000000999b99723e */ /* 0x000fe400000010ff */
[----:B------:R-:W-:Y:S01]  /*10ab0*/  FMNMX.FTZ R155, R179, R154, !PT ;  /* 0x0000009ab39b7209 */ /* 0x000fe20007810000 */
[----:B------:R-:W-:-:S03]  /*10ac0*/  FFMA.FTZ R158, R158, R13, -R168 ;  /* 0x0000000d9e9e7223 */ /* 0x000fc600000108a8 */
        /* <DEDUP_REMOVED lines=12> */
[----:B------:R-:W-:Y:S01]  /*10b90*/  FMNMX.FTZ R168, R157, R155, !PT ;  /* 0x0000009b9da87209 */ /* 0x000fe20007810000 */
[----:B------:R-:W-:-:S03]  /*10ba0*/  FMUL.FTZ R173, R173, UR39 ;  /* 0x00000027adad7c20 */ /* 0x000fc60008410000 */
[----:B------:R-:W-:Y:S01]  /*10bb0*/  FMNMX.FTZ R168, R160, R168, !PT ;  /* 0x000000a8a0a87209 */ /* 0x000fe20007810000 */
[----:B------:R0:W1:Y:S03]  /*10bc0*/  MUFU.TANH R154, R173 ;  /* 0x000000ad009a7308 */ /* 0x0000660000002400 */
[----:B------:R-:W-:Y:S01]  /*10bd0*/  FMNMX.FTZ R168, R161, R168, !PT ;  /* 0x000000a8a1a87209 */ /* 0x000fe20007810000 */
[----:B------:R-:W-:-:S03]  /*10be0*/  FMUL.FTZ R176, R176, UR39 ;  /* 0x00000027b0b07c20 */ /* 0x000fc60008410000 */
[----:B------:R-:W-:Y:S01]  /*10bf0*/  FMNMX.FTZ R168, R164, R168, !PT ;  /* 0x000000a8a4a87209 */ /* 0x000fe20007810000 */
[----:B0-----:R-:W-:Y:S01]  /*10c00*/  FMUL.FTZ R173, R177, UR39 ;  /* 0x00000027b1ad7c20 */ /* 0x001fe20008410000 */
[----:B------:R0:W2:Y:S02]  /*10c10*/  MUFU.TANH R155, R176 ;  /* 0x000000b0009b7308 */ /* 0x0000a40000002400 */
[----:B------:R-:W-:-:S04]  /*10c20*/  FMNMX.FTZ R168, R165, R168, !PT ;  /* 0x000000a8a5a87209 */ /* 0x000fc80007810000 */
[----:B------:R-:W-:Y:S01]  /*10c30*/  FMNMX.FTZ R168, R200, R168, !PT ;  /* 0x000000a8c8a87209 */ /* 0x000fe20007810000 */
[----:B0-----:R-:W-:Y:S01]  /*10c40*/  FMUL.FTZ R176, R180, UR39 ;  /* 0x00000027b4b07c20 */ /* 0x001fe20008410000 */
[----:B------:R-:W0:Y:S01]  /*10c50*/  MUFU.TANH R173, R173 ;  /* 0x000000ad00ad7308 */ /* 0x000e220000002400 */
[----:B------:R-:W-:Y:S01]  /*10c60*/  FMUL.FTZ R180, R181, UR39 ;  /* 0x00000027b5b47c20 */ /* 0x000fe20008410000 */
[----:B------:R-:W-:Y:S02]  /*10c70*/  FSEL R21, R21, -INF , P6 ;  /* 0xff80000015157808 */ /* 0x000fe40003000000 */
[----:B------:R-:W-:-:S04]  /*10c80*/  FMNMX.FTZ R168, R201, R168, !PT ;  /* 0x000000a8c9a87209 */ /* 0x000fc80007810000 */
[----:B------:R-:W3:Y:S01]  /*10c90*/  MUFU.TANH R176, R176 ;  /* 0x000000b000b07308 */ /* 0x000ee20000002400 */
[----:B-1----:R-:W-:Y:S02]  /*10ca0*/  FSEL R177, R154, -INF , P1 ;  /* 0xff8000009ab17808 */ /* 0x002fe40000800000 */
[----:B------:R-:W-:-:S05]  /*10cb0*/  FMNMX.FTZ R168, R21, R168, !PT ;  /* 0x000000a815a87209 */ /* 0x000fca0007810000 */
[----:B------:R-:W1:Y:S01]  /*10cc0*/  MUFU.TANH R180, R180 ;  /* 0x000000b400b47308 */ /* 0x000e620000002400 */
[----:B--2---:R-:W-:Y:S02]  /*10cd0*/  FSEL R154, R155, -INF , P2 ;  /* 0xff8000009b9a7808 */ /* 0x004fe40001000000 */
[----:B------:R-:W-:Y:S02]  /*10ce0*/  FMNMX.FTZ R168, R177, R168, !PT ;  /* 0x000000a8b1a87209 */ /* 0x000fe40007810000 */
[----:B0-----:R-:W-:Y:S02]  /*10cf0*/  FSEL R173, R173, -INF , P3 ;  /* 0xff800000adad7808 */ /* 0x001fe40001800000 */
[----:B------:R-:W-:Y:S02]  /*10d00*/  FMNMX.FTZ R168, R154, R168, !PT ;  /* 0x000000a89aa87209 */ /* 0x000fe40007810000 */
[----:B---3--:R-:W-:Y:S02]  /*10d10*/  FSEL R176, R176, -INF , P4 ;  /* 0xff800000b0b07808 */ /* 0x008fe40002000000 */
[----:B------:R-:W-:-:S04]  /*10d20*/  FMNMX.FTZ R168, R173, R168, !PT ;  /* 0x000000a8ada87209 */ /* 0x000fc80007810000 */
[----:B------:R-:W-:Y:S02]  /*10d30*/  FMNMX.FTZ R168, R176, R168, !PT ;  /* 0x000000a8b0a87209 */ /* 0x000fe40007810000 */
[----:B-1----:R-:W-:-:S04]  /*10d40*/  FSEL R180, R180, -INF , P5 ;  /* 0xff800000b4b47808 */ /* 0x002fc80002800000 */
[----:B------:R-:W-:-:S05]  /*10d50*/  FMNMX.FTZ R168, R180, R168, !PT ;  /* 0x000000a8b4a87209 */ /* 0x000fca0007810000 */
[----:B------:R-:W0:Y:S02]  /*10d60*/  SHFL.BFLY PT, R155, R168, 0x2, 0x1f ;  /* 0x0c401f00a89b7f89 */ /* 0x000e2400000e0000 */
[----:B0-----:R-:W-:-:S05]  /*10d70*/  FMNMX.FTZ R168, R168, R155, !PT ;  /* 0x0000009ba8a87209 */ /* 0x001fca0007810000 */
[----:B------:R-:W0:Y:S01]  /*10d80*/  SHFL.BFLY PT, R181, R168, 0x1, 0x1f ;  /* 0x0c201f00a8b57f89 */ /* 0x000e2200000e0000 */
[----:B------:R-:W-:Y:S08]  /*10d90*/  MUFU.EX2 R155, R158 ;  /* 0x0000009e009b7308 */ /* 0x000ff00000000800 */
[----:B------:R1:W-:Y:S01]  /*10da0*/  MUFU.EX2 R158, R163 ;  /* 0x000000a3009e7308 */ /* 0x0003e20000000800 */
[----:B0-----:R-:W-:-:S04]  /*10db0*/  FMNMX.FTZ R168, R168, R181, !PT ;  /* 0x000000b5a8a87209 */ /* 0x001fc80007810000 */
[----:B------:R-:W-:-:S04]  /*10dc0*/  FSETP.NEU.FTZ.AND P2, PT, R168, -INF , PT ;  /* 0xff800000a800780b */ /* 0x000fc80003f5d000 */
[----:B-1----:R-:W-:-:S05]  /*10dd0*/  FSEL R163, R168, RZ, P2 ;  /* 0x000000ffa8a37208 */ /* 0x002fca0001000000 */
[----:B------:R-:W-:Y:S01]  /*10de0*/  FADD.FTZ R163, -R163, R20 ;  /* 0x00000014a3a37221 */ /* 0x000fe20000010100 */
[----:B------:R-:W-:-:S03]  /*10df0*/  ISETP.NE.AND P1, PT, R212, RZ, PT ;  /* 0x000000ffd400720c */ /* 0x000fc60003f25270 */
[----:B------:R-:W-:-:S06]  /*10e00*/  FMUL.FTZ R163, R163, R13 ;  /* 0x0000000da3a37220 */ /* 0x000fcc0000410000 */
[----:B------:R-:W0:Y:S04]  /*10e10*/  MUFU.EX2 R163, R163 ;  /* 0x000000a300a37308 */ /* 0x000e280000000800 */
[----:B------:R-:W-:-:S04]  /*10e20*/  @!P1 IMAD R20, R197, 0x40, R193 ;  /* 0x00000040c5149824 */ /* 0x000fc800078e02c1 */
[----:B------:R-:W-:-:S05]  /*10e30*/  @!P1 IMAD R20, R20, 0x4, R17 ;  /* 0x0000000414149824 */ /* 0x000fca00078e0211 */
[----:B------:R-:W-:Y:S04]  /*10e40*/  @!P1 STS [R20+0x38420], R171 ;  /* 0x038420ab14009388 */ /* 0x000fe80000000800 */
[----:B0-----:R0:W-:Y:S02]  /*10e50*/  @!P1 STS [R20+0x38400], R163 ;  /* 0x038400a314009388 */ /* 0x0011e40000000800 */
[----:B0-----:R-:W-:-:S05]  /*10e60*/  FMUL.FTZ R20, R168, R13 ;  /* 0x0000000da8147220 */ /* 0x001fca0000410000 */
[----:B------:R-:W-:-:S05]  /*10e70*/  FSEL R20, R20, RZ, P2 ;  /* 0x000000ff14147208 */ /* 0x000fca0001000000 */
[-CC-:B------:R-:W-:Y:S01]  /*10e80*/  FFMA.FTZ R152, R152, R13.reuse, -R20.reuse ;  /* 0x0000000d98987223 */ /* 0x180fe20000010814 */
[-CC-:B------:R-:W-:Y:S01]  /*10e90*/  FFMA.FTZ R179, R179, R13.reuse, -R20.reuse ;  /* 0x0000000db3b37223 */ /* 0x180fe20000010814 */
[-CC-:B------:R-:W-:Y:S01]  /*10ea0*/  FFMA.FTZ R156, R156, R13.reuse, -R20.reuse ;  /* 0x0000000d9c9c7223 */ /* 0x180fe20000010814 */
[----:B------:R-:W-:Y:S08]  /*10eb0*/  MUFU.EX2 R159, R159 ;  /* 0x0000009f009f7308 */ /* 0x000ff00000000800 */
[----:B------:R-:W0:Y:S01]  /*10ec0*/  MUFU.EX2 R152, R152 ;  /* 0x0000009800987308 */ /* 0x000e220000000800 */
[-CC-:B------:R-:W-:Y:S01]  /*10ed0*/  FFMA.FTZ R157, R157, R13.reuse, -R20.reuse ;  /* 0x0000000d9d9d7223 */ /* 0x180fe20000010814 */
[-CC-:B------:R-:W-:Y:S01]  /*10ee0*/  FFMA.FTZ R183, R164, R13.reuse, -R20.reuse ;  /* 0x0000000da4b77223 */ /* 0x180fe20000010814 */
[----:B------:R-:W-:-:S05]  /*10ef0*/  FFMA.FTZ R164, R21, R13, -R20 ;  /* 0x0000000d15a47223 */ /* 0x000fca0000010814 */
[----:B------:R-:W1:Y:S01]  /*10f00*/  MUFU.EX2 R197, R179 ;  /* 0x000000b300c57308 */ /* 0x000e620000000800 */
[----:B------:R-:W-:Y:S01]  /*10f10*/  FFMA.FTZ R160, R160, R13, -R20 ;  /* 0x0000000da0a07223 */ /* 0x000fe20000010814 */
[----:B------:R-:W-:-:S06]  /*10f20*/  IMAD.MOV.U32 R21, RZ, RZ, 0x40000040 ;  /* 0x40000040ff157424 */ /* 0x000fcc00078e00ff */
[----:B------:R-:W2:Y:S01]  /*10f30*/  MUFU.EX2 R162, R162 ;  /* 0x000000a200a27308 */ /* 0x000ea20000000800 */
[----:B------:R-:W-:-:S07]  /*10f40*/  FFMA.FTZ R181, R161, R13, -R20 ;  /* 0x0000000da1b57223 */ /* 0x000fce0000010814 */
[----:B------:R-:W3:Y:S01]  /*10f50*/  MUFU.EX2 R156, R156 ;  /* 0x0000009c009c7308 */ /* 0x000ee20000000800 */
[----:B------:R-:W-:Y:S01]  /*10f60*/  R2UR UR7, R21 ;  /* 0x00000000150772ca */ /* 0x000fe200000e0000 */
[----:B------:R-:W-:Y:S01]  /*10f70*/  FADD.FTZ R21, R155, R12 ;  /* 0x0000000c9b157221 */ /* 0x000fe20000010000 */
[----:B0-----:R-:W-:-:S05]  /*10f80*/  FFMA.FTZ R0, R163, R0, R152 ;  /* 0x00000000a3007223 */ /* 0x001fca0000010098 */
[----:B------:R0:W5:Y:S01]  /*10f90*/  MUFU.EX2 R202, R157 ;  /* 0x0000009d00ca7308 */ /* 0x0001620000000800 */
[----:B------:R-:W-:Y:S01]  /*10fa0*/  FADD.FTZ R21, R159, R21 ;  /* 0x000000159f157221 */ /* 0x000fe20000010000 */
[----:B-1----:R-:W-:-:S06]  /*10fb0*/  FADD.FTZ R0, R197, R0 ;  /* 0x00000000c5007221 */ /* 0x002fcc0000010000 */
[----:B------:R-:W1:Y:S01]  /*10fc0*/  MUFU.EX2 R160, R160 ;  /* 0x000000a000a07308 */ /* 0x000e620000000800 */
[-CC-:B------:R-:W-:Y:S01]  /*10fd0*/  FFMA.FTZ R165, R165, R13.reuse, -R20.reuse ;  /* 0x0000000da5a57223 */ /* 0x180fe20000010814 */
[----:B------:R-:W-:Y:S01]  /*10fe0*/  FFMA.FTZ R177, R177, R13, -R20 ;  /* 0x0000000db1b17223 */ /* 0x000fe20000010814 */
[----:B--2---:R-:W-:-:S05]  /*10ff0*/  FADD.FTZ R21, R162, R21 ;  /* 0x00000015a2157221 */ /* 0x004fca0000010000 */
[----:B------:R-:W2:Y:S01]  /*11000*/  MUFU.EX2 R181, R181 ;  /* 0x000000b500b57308 */ /* 0x000ea20000000800 */
[-CC-:B------:R-:W-:Y:S01]  /*11010*/  FFMA.FTZ R176, R176, R13.reuse, -R20.reuse ;  /* 0x0000000db0b07223 */ /* 0x180fe20000010814 */
[-C--:B------:R-:W-:Y:S01]  /*11020*/  FFMA.FTZ R180, R180, R13.reuse, -R20 ;  /* 0x0000000db4b47223 */ /* 0x080fe20000010814 */
[----:B---3--:R-:W-:Y:S01]  /*11030*/  FADD.FTZ R0, R156, R0 ;  /* 0x000000009c007221 */ /* 0x008fe20000010000 */
[-CC-:B------:R-:W-:Y:S01]  /*11040*/  FFMA.FTZ R200, R200, R13.reuse, -R20.reuse ;  /* 0x0000000dc8c87223 */ /* 0x180fe20000010814 */
[----:B------:R-:W-:-:S03]  /*11050*/  FFMA.FTZ R201, R201, R13, -R20 ;  /* 0x0000000dc9c97223 */ /* 0x000fc60000010814 */
[----:B------:R-:W3:Y:S01]  /*11060*/  MUFU.EX2 R183, R183 ;  /* 0x000000b700b77308 */ /* 0x000ee20000000800 */
[-CC-:B------:R-:W-:Y:S01]  /*11070*/  FFMA.FTZ R154, R154, R13.reuse, -R20.reuse ;  /* 0x0000000d9a9a7223 */ /* 0x180fe20000010814 */
[----:B------:R-:W-:Y:S01]  /*11080*/  FFMA.FTZ R161, R173, R13, -R20 ;  /* 0x0000000dada17223 */ /* 0x000fe20000010814 */
[C---:B------:R-:W-:Y:S01]  /*11090*/  FADD.FTZ R21, R158.reuse, R21 ;  /* 0x000000159e157221 */ /* 0x040fe20000010000 */
[----:B0-----:R-:W-:Y:S01]  /*110a0*/  F2FP.BF16.F32.PACK_AB R157, R158, R162 ;  /* 0x000000a29e9d723e */ /* 0x001fe200000010ff */
[----:B-----5:R-:W-:-:S03]  /*110b0*/  FADD.FTZ R158, R202, R0 ;  /* 0x00000000ca9e7221 */ /* 0x020fc60000010000 */
[----:B------:R-:W0:Y:S01]  /*110c0*/  MUFU.EX2 R166, R166 ;  /* 0x000000a600a67308 */ /* 0x000e220000000800 */
[----:B------:R-:W-:Y:S01]  /*110d0*/  F2FP.BF16.F32.PACK_AB R152, R197, R152 ;  /* 0x00000098c598723e */ /* 0x000fe200000010ff */
[----:B-1----:R-:W-:-:S06]  /*110e0*/  FADD.FTZ R158, R160, R158 ;  /* 0x0000009ea09e7221 */ /* 0x002fcc0000010000 */
[----:B------:R-:W1:Y:S08]  /*110f0*/  MUFU.EX2 R165, R165 ;  /* 0x000000a500a57308 */ /* 0x000e700000000800 */
[----:B------:R-:W5:Y:S01]  /*11100*/  MUFU.EX2 R167, R167 ;  /* 0x000000a700a77308 */ /* 0x000f620000000800 */
[----:B--2---:R-:W-:-:S07]  /*11110*/  FADD.FTZ R158, R181, R158 ;  /* 0x0000009eb59e7221 */ /* 0x004fce0000010000 */
[----:B------:R-:W-:Y:S08]  /*11120*/  MUFU.EX2 R170, R170 ;  /* 0x000000aa00aa7308 */ /* 0x000ff00000000800 */
[----:B------:R-:W2:Y:S08]  /*11130*/  MUFU.EX2 R172, R172 ;  /* 0x000000ac00ac7308 */ /* 0x000eb00000000800 */
[----:B------:R-:W-:Y:S08]  /*11140*/  MUFU.EX2 R174, R174 ;  /* 0x000000ae00ae7308 */ /* 0x000ff00000000800 */
[----:B------:R-:W-:Y:S08]  /*11150*/  MUFU.EX2 R175, R175 ;  /* 0x000000af00af7308 */ /* 0x000ff00000000800 */
[----:B------:R-:W-:Y:S08]  /*11160*/  MUFU.EX2 R12, R200 ;  /* 0x000000c8000c7308 */ /* 0x000ff00000000800 */
[----:B------:R-:W4:Y:S08]  /*11170*/  MUFU.EX2 R173, R201 ;  /* 0x000000c900ad7308 */ /* 0x000f300000000800 */
[----:B------:R-:W-:Y:S08]  /*11180*/  MUFU.EX2 R179, R164 ;  /* 0x000000a400b37308 */ /* 0x000ff00000000800 */
[----:B------:R-:W4:Y:S08]  /*11190*/  MUFU.EX2 R177, R177 ;  /* 0x000000b100b17308 */ /* 0x000f300000000800 */
[----:B------:R-:W-:Y:S08]  /*111a0*/  MUFU.EX2 R178, R178 ;  /* 0x000000b200b27308 */ /* 0x000ff00000000800 */
[----:B------:R-:W-:Y:S08]  /*111b0*/  MUFU.EX2 R182, R182 ;  /* 0x000000b600b67308 */ /* 0x000ff00000000800 */
[----:B------:R-:W-:Y:S08]  /*111c0*/  MUFU.EX2 R198, R198 ;  /* 0x000000c600c67308 */ /* 0x000ff00000000800 */
[----:B------:R-:W-:Y:S08]  /*111d0*/  MUFU.EX2 R199, R199 ;  /* 0x000000c700c77308 */ /* 0x000ff00000000800 */
[----:B------:R1:W-:Y:S08]  /*111e0*/  MUFU.EX2 R0, R154 ;  /* 0x0000009a00007308 */ /* 0x0003f00000000800 */
[----:B------:R2:W4:Y:S08]  /*111f0*/  MUFU.EX2 R197, R161 ;  /* 0x000000a100c57308 */ /* 0x0005300000000800 */
[----:B------:R-:W-:Y:S08]  /*11200*/  MUFU.EX2 R176, R176 ;  /* 0x000000b000b07308 */ /* 0x000ff00000000800 */
[----:B------:R-:W4:Y:S01]  /*11210*/  MUFU.EX2 R180, R180 ;  /* 0x000000b400b47308 */ /* 0x000f220000000800 */
[----:B---3--:R-:W-:Y:S01]  /*11220*/  FADD.FTZ R158, R183, R158 ;  /* 0x0000009eb79e7221 */ /* 0x008fe20000010000 */
[----:B------:R-:W-:-:S02]  /*11230*/  IMAD R20, R22, 0x1000, R210 ;  /* 0x0000100016147824 */ /* 0x000fc400078e02d2 */
[----:B0-----:R-:W-:Y:S01]  /*11240*/  FADD.FTZ R21, R166, R21 ;  /* 0x00000015a6157221 */ /* 0x001fe20000010000 */
[----:B-1----:R-:W-:Y:S02]  /*11250*/  F2FP.BF16.F32.PACK_AB R154, R202, R156 ;  /* 0x0000009cca9a723e */ /* 0x002fe400000010ff */
[----:B------:R-:W-:Y:S01]  /*11260*/  F2FP.BF16.F32.PACK_AB R156, R181, R160 ;  /* 0x000000a0b59c723e */ /* 0x000fe200000010ff */
[----:B------:R-:W-:Y:S01]  /*11270*/  FADD.FTZ R181, R165, R158 ;  /* 0x0000009ea5b57221 */ /* 0x000fe20000010000 */
[----:B------:R-:W-:Y:S01]  /*11280*/  F2FP.BF16.F32.PACK_AB R155, R159, R155 ;  /* 0x0000009b9f9b723e */ /* 0x000fe200000010ff */
[----:B------:R-:W-:Y:S01]  /*11290*/  BAR.SYNC.DEFER_BLOCKING 0xf, 0x100 ;  /* 0x03c4000000007b1d */ /* 0x000fe20000010000 */
[----:B-----5:R-:W-:Y:S01]  /*112a0*/  F2FP.BF16.F32.PACK_AB R159, R167, R166 ;  /* 0x000000a6a79f723e */ /* 0x020fe200000010ff */
[----:B------:R-:W-:Y:S01]  /*112b0*/  FMUL.FTZ R24, R24, R163 ;  /* 0x000000a318187220 */ /* 0x000fe20000410000 */
[----:B------:R-:W-:Y:S01]  /*112c0*/  F2FP.BF16.F32.PACK_AB R158, R165, R183 ;  /* 0x000000b7a59e723e */ /* 0x000fe200000010ff */
        /* <DEDUP_REMOVED lines=64> */
[----:B------:R-:W-:Y:S01]  /*116d0*/  FADD.FTZ R21, R167, R21 ;  /* 0x00000015a7157221 */ /* 0x000fe20000010000 */
[----:B--2---:R-:W-:Y:S01]  /*116e0*/  F2FP.BF16.F32.PACK_AB R161, R172, R170 ;  /* 0x000000aaaca1723e */ /* 0x004fe200000010ff */
[-C--:B------:R-:W-:Y:S01]  /*116f0*/  FMUL.FTZ R26, R26, R171.reuse ;  /* 0x000000ab1a1a7220 */ /* 0x080fe20000410000 */
[----:B----4-:R-:W-:Y:S01]  /*11700*/  F2FP.BF16.F32.PACK_AB R160, R173, R12 ;  /* 0x0000000cada0723e */ /* 0x010fe200000010ff */
[----:B------:R-:W-:Y:S01]  /*11710*/  FMUL.FTZ R27, R27, R171 ;  /* 0x000000ab1b1b7220 */ /* 0x000fe20000410000 */
[----:B------:R-:W-:Y:S01]  /*11720*/  F2FP.BF16.F32.PACK_AB R162, R177, R179 ;  /* 0x000000b3b1a2723e */ /* 0x000fe200000010ff */
[-C--:B------:R-:W-:Y:S01]  /*11730*/  FMUL.FTZ R30, R30, R171.reuse ;  /* 0x000000ab1e1e7220 */ /* 0x080fe20000410000 */
        /* <DEDUP_REMOVED lines=62> */
[----:B------:R-:W-:-:S02]  /*11b20*/  F2FP.BF16.F32.PACK_AB R164, R197, R0 ;  /* 0x00000000c5a4723e */ /* 0x000fc400000010ff */
[----:B------:R-:W-:Y:S02]  /*11b30*/  F2FP.BF16.F32.PACK_AB R165, R182, R178 ;  /* 0x000000b2b6a5723e */ /* 0x000fe400000010ff */
[----:B------:R-:W-:Y:S02]  /*11b40*/  F2FP.BF16.F32.PACK_AB R166, R180, R176 ;  /* 0x000000b0b4a6723e */ /* 0x000fe400000010ff */
[----:B------:R-:W-:Y:S01]  /*11b50*/  F2FP.BF16.F32.PACK_AB R167, R199, R198 ;  /* 0x000000c6c7a7723e */ /* 0x000fe200000010ff */
[----:B------:R0:W-:Y:S04]  /*11b60*/  STSM.16.M88.4 [R227+0x36400], R152 ;  /* 0x03640098e3007844 */ /* 0x0001e80000000200 */
[----:B------:R1:W-:Y:S04]  /*11b70*/  STSM.16.M88.4 [R203], R156 ;  /* 0x0000009ccb007844 */ /* 0x0003e80000000200 */
[----:B------:R1:W-:Y:S04]  /*11b80*/  STSM.16.M88.4 [R228], R160 ;  /* 0x000000a0e4007844 */ /* 0x0003e80000000200 */
[----:B------:R1:W-:Y:S01]  /*11b90*/  STSM.16.M88.4 [R229], R164 ;  /* 0x000000a4e5007844 */ /* 0x0003e20000000200 */
[----:B------:R-:W-:-:S06]  /*11ba0*/  WARPGROUP.ARRIVE ;  /* 0x00000000000079c5 */ /* 0x000fcc0000000000 */
[----:B------:R-:W-:Y:S03]  /*11bb0*/  HGMMA.64x256x16.F32.BF16 R24, R152, gdesc[UR4].tnspB, R24, gsb0 ;  /* 0x43e0000498187df0 */ /* 0x000fe60008001818 */
[----:B------:R-:W-:Y:S02]  /*11bc0*/  WARPGROUP.DEPBAR.LE gsb0, 0x0 ;  /* 0x00008000000079c5 */ /* 0x000fe40000010000 */
[----:B0-----:R-:W-:Y:S02]  /*11bd0*/  VIADD R152, R20, 0x80 ;  /* 0x0000008014987836 */ /* 0x001fe40000000000 */
[----:B------:R-:W-:-:S03]  /*11be0*/  IMAD.MOV.U32 R153, RZ, RZ, 0x40000040 ;  /* 0x40000040ff997424 */ /* 0x000fc600078e00ff */
[----:B------:R-:W-:Y:S02]  /*11bf0*/  R2UR UR6, R152 ;  /* 0x00000000980672ca */ /* 0x000fe400000e0000 */
[----:B------:R-:W-:Y:S01]  /*11c00*/  R2UR UR7, R153 ;  /* 0x00000000990772ca */ /* 0x000fe200000e0000 */
[----:B------:R-:W-:-:S15]  /*11c10*/  WARPGROUP.ARRIVE ;  /* 0x00000000000079c5 */ /* 0x000fde0000000000 */
[----:B------:R-:W-:Y:S01]  /*11c20*/  HGMMA.64x256x16.F32.BF16 R24, R156, gdesc[UR4].tnspB, R24, gsb0 ;  /* 0x43e000049c187df0 */ /* 0x000fe20008001818 */
[----:B------:R-:W-:Y:S02]  /*11c30*/  VIADD R152, R20, 0x100 ;  /* 0x0000010014987836 */ /* 0x000fe40000000000 */
[----:B------:R-:W-:-:S03]  /*11c40*/  IMAD.MOV.U32 R153, RZ, RZ, 0x40000040 ;  /* 0x40000040ff997424 */ /* 0x000fc600078e00ff */
[----:B------:R-:W-:Y:S02]  /*11c50*/  R2UR UR6, R152 ;  /* 0x00000000980672ca */ /* 0x000fe400000e0000 */
[----:B------:R-:W-:Y:S01]  /*11c60*/  R2UR UR7, R153 ;  /* 0x00000000990772ca */ /* 0x000fe200000e0000 */
[----:B------:R-:W-:Y:S01]  /*11c70*/  FADD.FTZ R171, R170, R21 ;  /* 0x00000015aaab7221 */ /* 0x000fe20000010000 */
[----:B------:R-:W-:Y:S02]  /*11c80*/  VIADD R20, R20, 0x180 ;  /* 0x0000018014147836 */ /* 0x000fe40000000000 */
[----:B------:R-:W-:Y:S01]  /*11c90*/  IMAD.MOV.U32 R21, RZ, RZ, 0x40000040 ;  /* 0x40000040ff157424 */ /* 0x000fe200078e00ff */
[----:B------:R-:W-:Y:S02]  /*11ca0*/  WARPGROUP.DEPBAR.LE gsb0, 0x0 ;  /* 0x00008000000079c5 */ /* 0x000fe40000010000 */
[----:B------:R-:W-:-:S13]  /*11cb0*/  WARPGROUP.ARRIVE ;  /* 0x00000000000079c5 */ /* 0x000fda0000000000 */
[----:B------:R-:W-:Y:S01]  /*11cc0*/  HGMMA.64x256x16.F32.BF16 R24, R160, gdesc[UR4].tnspB, R24, gsb0 ;  /* 0x43e00004a0187df0 */ /* 0x000fe20008001818 */
[----:B------:R-:W-:Y:S02]  /*11cd0*/  R2UR UR6, R20 ;  /* 0x00000000140672ca */ /* 0x000fe400000e0000 */
[----:B------:R-:W-:Y:S01]  /*11ce0*/  R2UR UR7, R21 ;  /* 0x00000000150772ca */ /* 0x000fe200000e0000 */
        /* <DEDUP_REMOVED lines=29> */
.L_x_8706:
        /* <DEDUP_REMOVED lines=10> */
.L_x_8694:
[----:B------:R-:W-:Y:S05]  /*11f60*/  BSYNC B1 ;  /* 0x0000000000017941 */ /* 0x000fea0003800000 */
.L_x_8693:
[----:B0-----:R-:W2:Y:S01]  /*11f70*/  LDL R15, [R1+0xc] ;  /* 0x00000c00010f7983 */ /* 0x001ea20000100800 */
[----:B------:R-:W-:Y:S01]  /*11f80*/  BSSY B0, `(.L_x_8708) ;  /* 0x000036c000007945 */ /* 0x000fe20003800000 */
[----:B--2---:R-:W-:-:S13]  /*11f90*/  ISETP.GE.AND P1, PT, R14, R15, PT ;  /* 0x0000000f0e00720c */ /* 0x004fda0003f26270 */
[----:B------:R-:W-:Y:S05]  /*11fa0*/  @!P1 BRA `(.L_x_8709) ;  /* 0x0000003400a49947 */ /* 0x000fea0003800000 */
[----:B------:R-:W-:Y:S02]  /*11fb0*/  IMAD.MOV.U32 R20, RZ, RZ, R169 ;  /* 0x000000ffff147224 */ /* 0x000fe400078e00a9 */
[----:B------:R-:W-:Y:S02]  /*11fc0*/  IMAD.MOV.U32 R197, RZ, RZ, R168 ;  /* 0x000000ffffc57224 */ /* 0x000fe400078e00a8 */
[----:B------:R-:W-:-:S07]  /*11fd0*/  IMAD.MOV.U32 R21, RZ, RZ, R22 ;  /* 0x000000ffff157224 */ /* 0x000fce00078e0016 */
.L_x_8722:
[----:B------:R-:W-:-:S05]  /*11fe0*/  VIADD R22, R21, 0x1 ;  /* 0x0000000115167836 */ /* 0x000fca0000000000 */
[----:B------:R-:W-:-:S04]  /*11ff0*/  ISETP.NE.AND P1, PT, R22, 0x2, PT ;  /* 0x000000021600780c */ /* 0x000fc80003f25270 */
[----:B------:R-:W-:Y:S02]  /*12000*/  SEL R13, RZ, 0x1, P1 ;  /* 0x00000001ff0d7807 */ /* 0x000fe40000800000 */
[----:B------:R-:W-:Y:S02]  /*12010*/  SEL R22, R22, RZ, P1 ;  /* 0x000000ff16167207 */ /* 0x000fe40000800000 */
[----:B------:R-:W-:Y:S01]  /*12020*/  LOP3.LUT R23, R23, R13, RZ, 0x3c, !PT ;  /* 0x0000000d17177212 */ /* 0x000fe200078e3cff */
[----:B------:R-:W-:Y:S06]  /*12030*/  @!P0 BRA `(.L_x_8710) ;  /* 0x0000000000048947 */ /* 0x000fec0003800000 */
[----:B------:R-:W-:Y:S01]  /*12040*/  BPT.TRAP 0x1 ;  /* 0x000000040000795c */ /* 0x000fe20000300000 */
.L_x_8710:
[----:B------:R-:W-:Y:S01]  /*12050*/  IMAD R15, R22, 0x8, R17 ;  /* 0x00000008160f7824 */ /* 0x000fe200078e0211 */
[----:B------:R-:W-:-:S04]  /*12060*/  SHF.L.U32 R13, R23, 0x1f, RZ ;  /* 0x0000001f170d7819 */ /* 0x000fc800000006ff */
[----:B------:R0:W1:Y:S01]  /*12070*/  SYNCS.PHASECHK.TRANS64.TRYWAIT P1, [R15+URZ+0x38830], R13 ;  /* 0x0388300d0f0075a7 */ /* 0x000062000802017f */
[----:B------:R-:W-:Y:S05]  /*12080*/  @!P0 BRA `(.L_x_8711) ;  /* 0x0000000000048947 */ /* 0x000fea0003800000 */
[----:B------:R-:W-:Y:S01]  /*12090*/  BPT.TRAP 0x1 ;  /* 0x000000040000795c */ /* 0x000fe20000300000 */
.L_x_8711:
[----:B------:R-:W-:Y:S01]  /*120a0*/  BSSY B1, `(.L_x_8712) ;  /* 0x0000006000017945 */ /* 0x000fe20003800000 */
[----:B------:R-:W-:Y:S02]  /*120b0*/  IMAD R156, R22, 0x200, R206 ;  /* 0x00000200169c7824 */ /* 0x000fe400078e02ce */
[----:B------:R-:W-:Y:S01]  /*120c0*/  IMAD.MOV.U32 R157, RZ, RZ, 0x40000040 ;  /* 0x40000040ff9d7424 */ /* 0x000fe200078e00ff */
[----:B-1----:R-:W-:Y:S06]  /*120d0*/  @P1 BRA `(.L_x_8713) ;  /* 0x0000000000081947 */ /* 0x002fec0003800000 */
[----:B------:R-:W1:Y:S02]  /*120e0*/  SYNCS.PHASECHK.TRANS64.TRYWAIT P1, [R15+URZ+0x38830], R13 ;  /* 0x0388300d0f0075a7 */ /* 0x000e64000802017f */
[----:B-1----:R-:W-:Y:S05]  /*120f0*/  @!P1 BRA `(.L_x_8714) ;  /* 0x00000130005c9947 */ /* 0x002fea0003800000 */
.L_x_8713:
[----:B------:R-:W-:Y:S05]  /*12100*/  BSYNC B1 ;  /* 0x0000000000017941 */ /* 0x000fea0003800000 */
.L_x_8712:
        /* <DEDUP_REMOVED lines=36> */
.L_x_8715:
[----:B------:R2:W3:Y:S01]  /*12350*/  SYNCS.PHASECHK.TRANS64.TRYWAIT P1, [R15+URZ+0x38850], R13 ;  /* 0x0388500d0f0075a7 */ /* 0x0004e2000802017f */
[----:B------:R-:W-:Y:S05]  /*12360*/  @!P0 BRA `(.L_x_8716) ;  /* 0x0000000000048947 */ /* 0x000fea0003800000 */
[----:B------:R-:W-:Y:S01]  /*12370*/  BPT.TRAP 0x1 ;  /* 0x000000040000795c */ /* 0x000fe20000300000 */
.L_x_8716:
[----:B------:R-:W-:Y:S04]  /*12380*/  BSSY B1, `(.L_x_8717) ;  /* 0x0000004000017945 */ /* 0x000fe80003800000 */
[----:B---3--:R-:W-:Y:S05]  /*12390*/  @P1 BRA `(.L_x_8718) ;  /* 0x0000000000081947 */ /* 0x008fea0003800000 */
[----:B------:R-:W3:Y:S02]  /*123a0*/  SYNCS.PHASECHK.TRANS64.TRYWAIT P1, [R15+URZ+0x38850], R13 ;  /* 0x0388500d0f0075a7 */ /* 0x000ee4000802017f */
[----:B---3--:R-:W-:Y:S05]  /*123b0*/  @!P1 BRA `(.L_x_8719) ;  /* 0x0000012c00c09947 */ /* 0x008fea0003800000 */
.L_x_8718:
[----:B------:R-:W-:Y:S05]  /*123c0*/  BSYNC B1 ;  /* 0x0000000000017941 */ /* 0x000fea0003800000 */
.L_x_8717:
        /* <DEDUP_REMOVED lines=392> */
.L_x_8720:
        /* <DEDUP_REMOVED lines=39> */
[----:B--2---:R-:W-:-:S02]  /*13ec0*/  FMNMX.FTZ R13, R156, R13, !PT ;  /* 0x0000000d9c0d7209 */ /* 0x004fc40007810000 */
[----:B------:R-:W-:-:S05]  /*13ed0*/  ISETP.NE.AND P1, PT, R212, RZ, PT ;  /* 0x000000ffd400720c */ /* 0x000fca0003f25270 */
        /* <DEDUP_REMOVED lines=28> */
[----:B------:R-:W-:Y:S08]  /*140a0*/  MUFU.TANH R159, R159 ;  /* 0x0000009f009f7308 */ /* 0x000ff00000002400 */
[----:B------:R-:W-:Y:S01]  /*140b0*/  MUFU.TANH R162, R162 ;  /* 0x000000a200a27308 */ /* 0x000fe20000002400 */
[----:B0-----:R-:W-:-:S07]  /*140c0*/  FMNMX.FTZ R168, R168, R13, !PT ;  /* 0x0000000da8a87209 */ /* 0x001fce0007810000 */
[----:B------:R-:W-:Y:S01]  /*140d0*/  MUFU.TANH R163, R163 ;  /* 0x000000a300a37308 */ /* 0x000fe20000002400 */
[----:B------:R-:W0:Y:S07]  /*140e0*/  SHFL.BFLY PT, R13, R168, 0x1, 0x1f ;  /* 0x0c201f00a80d7f89 */ /* 0x000e2e00000e0000 */
[----:B------:R-:W-:Y:S08]  /*140f0*/  MUFU.TANH R166, R166 ;  /* 0x000000a600a67308 */ /* 0x000ff00000002400 */
[----:B------:R-:W-:Y:S08]  /*14100*/  MUFU.TANH R167, R167 ;  /* 0x000000a700a77308 */ /* 0x000ff00000002400 */
[----:B------:R-:W-:Y:S01]  /*14110*/  MUFU.TANH R170, R170 ;  /* 0x000000aa00aa7308 */ /* 0x000fe20000002400 */
[----:B0-----:R-:W-:Y:S01]  /*14120*/  FMNMX.FTZ R168, R168, R13, !PT ;  /* 0x0000000da8a87209 */ /* 0x001fe20007810000 */
        /* <DEDUP_REMOVED lines=21> */
[----:B------:R-:W-:Y:S01]  /*14280*/  VIADD R197, R15, 0x38840 ;  /* 0x000388400fc57836 */ /* 0x000fe20000000000 */
[----:B------:R-:W-:Y:S04]  /*14290*/  MUFU.EX2 R153, R200 ;  /* 0x000000c800997308 */ /* 0x000fe80000000800 */
[----:B------:R-:W-:-:S04]  /*142a0*/  PRMT R197, R190, 0x654, R197 ;  /* 0x00000654bec57816 */ /* 0x000fc800000000c5 */
[----:B------:R1:W-:Y:S01]  /*142b0*/  SYNCS.ARRIVE.TRANS64.RED.A1T0 RZ, [R197+URZ], RZ ;  /* 0x000000ffc5ff79a7 */ /* 0x0003e2000810043f */
[----:B------:R-:W0:Y:S01]  /*142c0*/  MUFU.EX2 R152, R152 ;  /* 0x0000009800987308 */ /* 0x000e220000000800 */
[----:B-1----:R-:W-:-:S07]  /*142d0*/  FMNMX.FTZ R197, R154, R20, !PT ;  /* 0x000000149ac57209 */ /* 0x002fce0007810000 */
[----:B------:R-:W1:Y:S01]  /*142e0*/  MUFU.EX2 R199, R199 ;  /* 0x000000c700c77308 */ /* 0x000e620000000800 */
[----:B--2---:R-:W-:-:S04]  /*142f0*/  FMNMX.FTZ R197, R155, R197, !PT ;  /* 0x000000c59bc57209 */ /* 0x004fc80007810000 */
[----:B---3--:R-:W-:-:S03]  /*14300*/  FMNMX.FTZ R197, R158, R197, !PT ;  /* 0x000000c59ec57209 */ /* 0x008fc60007810000 */
[----:B------:R-:W2:Y:S01]  /*14310*/  MUFU.TANH R174, R174 ;  /* 0x000000ae00ae7308 */ /* 0x000ea20000002400 */
[----:B0-----:R-:W-:Y:S01]  /*14320*/  FFMA.FTZ R0, R153, R0, R152 ;  /* 0x0000000099007223 */ /* 0x001fe20000010098 */
[----:B------:R-:W-:-:S04]  /*14330*/  FMNMX.FTZ R197, R159, R197, !PT ;  /* 0x000000c59fc57209 */ /* 0x000fc80007810000 */
[----:B------:R-:W-:Y:S02]  /*14340*/  FMNMX.FTZ R197, R162, R197, !PT ;  /* 0x000000c5a2c57209 */ /* 0x000fe40007810000 */
[----:B------:R-:W0:Y:S01]  /*14350*/  MUFU.TANH R175, R175 ;  /* 0x000000af00af7308 */ /* 0x000e220000002400 */
[C---:B-1----:R-:W-:Y:S01]  /*14360*/  FADD.FTZ R0, R199.reuse, R0 ;  /* 0x00000000c7007221 */ /* 0x042fe20000010000 */
[----:B------:R-:W-:Y:S02]  /*14370*/  F2FP.BF16.F32.PACK_AB R152, R199, R152 ;  /* 0x00000098c798723e */ /* 0x000fe400000010ff */
[----:B------:R-:W-:-:S04]  /*14380*/  FMNMX.FTZ R197, R163, R197, !PT ;  /* 0x000000c5a3c57209 */ /* 0x000fc80007810000 */
[----:B------:R-:W-:Y:S01]  /*14390*/  FMNMX.FTZ R197, R166, R197, !PT ;  /* 0x000000c5a6c57209 */ /* 0x000fe20007810000 */
[----:B------:R-:W1:Y:S03]  /*143a0*/  MUFU.TANH R178, R178 ;  /* 0x000000b200b27308 */ /* 0x000e660000002400 */
[----:B------:R-:W-:-:S04]  /*143b0*/  FMNMX.FTZ R197, R167, R197, !PT ;  /* 0x000000c5a7c57209 */ /* 0x000fc80007810000 */
[----:B------:R-:W-:Y:S01]  /*143c0*/  FMNMX.FTZ R197, R170, R197, !PT ;  /* 0x000000c5aac57209 */ /* 0x000fe20007810000 */
[----:B------:R-:W3:Y:S03]  /*143d0*/  MUFU.TANH R179, R179 ;  /* 0x000000b300b37308 */ /* 0x000ee60000002400 */
[----:B------:R-:W-:-:S04]  /*143e0*/  FMNMX.FTZ R197, R171, R197, !PT ;  /* 0x000000c5abc57209 */ /* 0x000fc80007810000 */
[----:B--2---:R-:W-:Y:S01]  /*143f0*/  FMNMX.FTZ R199, R174, R197, !PT ;  /* 0x000000c5aec77209 */ /* 0x004fe20007810000 */
[----:B------:R-:W2:Y:S03]  /*14400*/  MUFU.TANH R182, R182 ;  /* 0x000000b600b67308 */ /* 0x000ea60000002400 */
[----:B0-----:R-:W-:-:S04]  /*14410*/  FMNMX.FTZ R199, R175, R199, !PT ;  /* 0x000000c7afc77209 */ /* 0x001fc80007810000 */
[----:B-1----:R-:W-:Y:S01]  /*14420*/  FMNMX.FTZ R199, R178, R199, !PT ;  /* 0x000000c7b2c77209 */ /* 0x002fe20007810000 */
[----:B------:R-:W0:Y:S03]  /*14430*/  MUFU.TANH R197, R183 ;  /* 0x000000b700c57308 */ /* 0x000e260000002400 */
[----:B---3--:R-:W-:-:S05]  /*14440*/  FMNMX.FTZ R199, R179, R199, !PT ;  /* 0x000000c7b3c77209 */ /* 0x008fca0007810000 */
[----:B------:R-:W-:Y:S01]  /*14450*/  MUFU.EX2 R156, R156 ;  /* 0x0000009c009c7308 */ /* 0x000fe20000000800 */
[----:B--2---:R-:W-:-:S07]  /*14460*/  FMNMX.FTZ R199, R182, R199, !PT ;  /* 0x000000c7b6c77209 */ /* 0x004fce0007810000 */
[----:B------:R-:W-:Y:S01]  /*14470*/  MUFU.EX2 R160, R160 ;  /* 0x000000a000a07308 */ /* 0x000fe20000000800 */
[----:B0-----:R-:W-:-:S05]  /*14480*/  FMNMX.FTZ R200, R197, R199, !PT ;  /* 0x000000c7c5c87209 */ /* 0x001fca0007810000 */
[----:B------:R-:W0:Y:S02]  /*14490*/  SHFL.BFLY PT, R183, R200, 0x2, 0x1f ;  /* 0x0c401f00c8b77f89 */ /* 0x000e2400000e0000 */
[----:B------:R1:W-:Y:S08]  /*144a0*/  MUFU.EX2 R199, R169 ;  /* 0x000000a900c77308 */ /* 0x0003f00000000800 */
[----:B------:R-:W-:Y:S08]  /*144b0*/  MUFU.EX2 R161, R161 ;  /* 0x000000a100a17308 */ /* 0x000ff00000000800 */
[----:B------:R-:W-:Y:S01]  /*144c0*/  MUFU.EX2 R164, R164 ;  /* 0x000000a400a47308 */ /* 0x000fe20000000800 */
[----:B0-----:R-:W-:-:S07]  /*144d0*/  FMNMX.FTZ R200, R200, R183, !PT ;  /* 0x000000b7c8c87209 */ /* 0x001fce0007810000 */
[----:B------:R-:W-:Y:S01]  /*144e0*/  MUFU.EX2 R183, R157 ;  /* 0x0000009d00b77308 */ /* 0x000fe20000000800 */
[----:B------:R-:W1:Y:S07]  /*144f0*/  SHFL.BFLY PT, R201, R200, 0x1, 0x1f ;  /* 0x0c201f00c8c97f89 */ /* 0x000e6e00000e0000 */
[----:B------:R-:W-:Y:S08]  /*14500*/  MUFU.EX2 R165, R165 ;  /* 0x000000a500a57308 */ /* 0x000ff00000000800 */
[----:B------:R-:W-:Y:S08]  /*14510*/  MUFU.EX2 R198, R198 ;  /* 0x000000c600c67308 */ /* 0x000ff00000000800 */
[----:B------:R-:W-:Y:S01]  /*14520*/  MUFU.EX2 R172, R172 ;  /* 0x000000ac00ac7308 */ /* 0x000fe20000000800 */
[----:B-1----:R-:W-:-:S05]  /*14530*/  FMNMX.FTZ R169, R200, R201, !PT ;  /* 0x000000c9c8a97209 */ /* 0x002fca0007810000 */
[----:B------:R-:W-:Y:S02]  /*14540*/  FADD.FTZ R20, -R169, R20 ;  /* 0x00000014a9147221 */ /* 0x000fe40000010100 */
[----:B------:R-:W-:Y:S02]  /*14550*/  MUFU.EX2 R173, R173 ;  /* 0x000000ad00ad7308 */ /* 0x000fe40000000800 */
[----:B------:R-:W-:-:S06]  /*14560*/  FMUL.FTZ R20, R20, R13 ;  /* 0x0000000d14147220 */ /* 0x000fcc0000410000 */
[----:B------:R0:W1:Y:S08]  /*14570*/  MUFU.EX2 R157, R20 ;  /* 0x00000014009d7308 */ /* 0x0000700000000800 */
[----:B------:R-:W2:Y:S01]  /*14580*/  MUFU.EX2 R176, R176 ;  /* 0x000000b000b07308 */ /* 0x000ea20000000800 */
[----:B0-----:R-:W-:-:S04]  /*14590*/  @!P1 IMAD R20, R21, 0x40, R193 ;  /* 0x0000004015149824 */ /* 0x001fc800078e02c1 */
[----:B------:R-:W-:-:S03]  /*145a0*/  @!P1 IMAD R20, R20, 0x4, R17 ;  /* 0x0000000414149824 */ /* 0x000fc600078e0211 */
[----:B------:R-:W0:Y:S02]  /*145b0*/  MUFU.EX2 R177, R177 ;  /* 0x000000b100b17308 */ /* 0x000e240000000800 */
[----:B------:R-:W-:Y:S04]  /*145c0*/  @!P1 STS [R20+0x38400], R153 ;  /* 0x0384009914009388 */ /* 0x000fe80000000800 */
[----:B-1----:R1:W-:Y:S02]  /*145d0*/  @!P1 STS [R20+0x38420], R157 ;  /* 0x0384209d14009388 */ /* 0x0023e40000000800 */
[----:B------:R-:W3:Y:S01]  /*145e0*/  MUFU.EX2 R180, R180 ;  /* 0x000000b400b47308 */ /* 0x000ee20000000800 */
[----:B-1----:R-:W-:-:S04]  /*145f0*/  FMUL.FTZ R20, R169, R13 ;  /* 0x0000000da9147220 */ /* 0x002fc80000410000 */
[-CC-:B------:R-:W-:Y:S01]  /*14600*/  FFMA.FTZ R203, R154, R13.reuse, -R20.reuse ;  /* 0x0000000d9acb7223 */ /* 0x180fe20000010814 */
[-C--:B------:R-:W-:Y:S01]  /*14610*/  FFMA.FTZ R211, R163, R13.reuse, -R20 ;  /* 0x0000000da3d37223 */ /* 0x080fe20000010814 */
[----:B------:R-:W-:Y:S01]  /*14620*/  FADD.FTZ R0, R156, R0 ;  /* 0x000000009c007221 */ /* 0x000fe20000010000 */
[-CC-:B------:R-:W-:Y:S01]  /*14630*/  FFMA.FTZ R154, R167, R13.reuse, -R20.reuse ;  /* 0x0000000da79a7223 */ /* 0x180fe20000010814 */
[----:B------:R1:W4:Y:S01]  /*14640*/  MUFU.EX2 R163, R203 ;  /* 0x000000cb00a37308 */ /* 0x0003220000000800 */
[-C--:B------:R-:W-:Y:S01]  /*14650*/  FFMA.FTZ R201, R170, R13.reuse, -R20 ;  /* 0x0000000daac97223 */ /* 0x080fe20000010814 */
[----:B------:R-:W-:Y:S01]  /*14660*/  FADD.FTZ R0, R183, R0 ;  /* 0x00000000b7007221 */ /* 0x000fe20000010000 */
[-CC-:B------:R-:W-:Y:S01]  /*14670*/  FFMA.FTZ R21, R155, R13.reuse, -R20.reuse ;  /* 0x0000000d9b157223 */ /* 0x180fe20000010814 */
[-CC-:B------:R-:W-:Y:S01]  /*14680*/  FFMA.FTZ R204, R158, R13.reuse, -R20.reuse ;  /* 0x0000000d9ecc7223 */ /* 0x180fe20000010814 */
[-CC-:B------:R-:W-:Y:S01]  /*14690*/  FFMA.FTZ R205, R159, R13.reuse, -R20.reuse ;  /* 0x0000000d9fcd7223 */ /* 0x180fe20000010814 */
[-CC-:B------:R-:W-:Y:S01]  /*146a0*/  FFMA.FTZ R208, R162, R13.reuse, -R20.reuse ;  /* 0x0000000da2d07223 */ /* 0x180fe20000010814 */
[-CC-:B------:R-:W-:Y:S01]  /*146b0*/  FFMA.FTZ R213, R166, R13.reuse, -R20.reuse ;  /* 0x0000000da6d57223 */ /* 0x180fe20000010814 */
[-C--:B------:R-:W-:Y:S01]  /*146c0*/  FFMA.FTZ R200, R179, R13.reuse, -R20 ;  /* 0x0000000db3c87223 */ /* 0x080fe20000010814 */
[----:B-1----:R-:W5:Y:S01]  /*146d0*/  LDL R203, [R1] ;  /* 0x0000000001cb7983 */ /* 0x002f620000100800 */
[----:B------:R-:W-:Y:S01]  /*146e0*/  FADD.FTZ R0, R160, R0 ;  /* 0x00000000a0007221 */ /* 0x000fe20000010000 */
[-CC-:B------:R-:W-:Y:S01]  /*146f0*/  FFMA.FTZ R162, R175, R13.reuse, -R20.reuse ;  /* 0x0000000dafa27223 */ /* 0x180fe20000010814 */
[----:B------:R-:W-:Y:S01]  /*14700*/  MUFU.EX2 R166, R181 ;  /* 0x000000b500a67308 */ /* 0x000fe20000000800 */
[-C--:B------:R-:W-:Y:S01]  /*14710*/  FFMA.FTZ R202, R171, R13.reuse, -R20 ;  /* 0x0000000dabca7223 */ /* 0x080fe20000010814 */
[----:B------:R-:W-:Y:S01]  /*14720*/  FADD.FTZ R0, R161, R0 ;  /* 0x00000000a1007221 */ /* 0x000fe20000010000 */
[-CC-:B------:R-:W-:Y:S01]  /*14730*/  FFMA.FTZ R158, R174, R13.reuse, -R20.reuse ;  /* 0x0000000dae9e7223 */ /* 0x180fe20000010814 */
[-CC-:B------:R-:W-:Y:S01]  /*14740*/  FFMA.FTZ R167, R178, R13.reuse, -R20.reuse ;  /* 0x0000000db2a77223 */ /* 0x180fe20000010814 */
[-C--:B------:R-:W-:Y:S01]  /*14750*/  FFMA.FTZ R155, R182, R13.reuse, -R20 ;  /* 0x0000000db69b7223 */ /* 0x080fe20000010814 */
[----:B------:R-:W-:Y:S01]  /*14760*/  FADD.FTZ R0, R164, R0 ;  /* 0x00000000a4007221 */ /* 0x000fe20000010000 */
[----:B------:R-:W-:-:S03]  /*14770*/  FFMA.FTZ R159, R197, R13, -R20 ;  /* 0x0000000dc59f7223 */ /* 0x000fc60000010814 */
[----:B------:R-:W-:-:S04]  /*14780*/  FADD.FTZ R0, R165, R0 ;  /* 0x00000000a5007221 */ /* 0x000fc80000010000 */
[----:B------:R-:W-:-:S04]  /*14790*/  FADD.FTZ R0, R198, R0 ;  /* 0x00000000c6007221 */ /* 0x000fc80000010000 */
[----:B------:R-:W-:Y:S01]  /*147a0*/  FADD.FTZ R0, R199, R0 ;  /* 0x00000000c7007221 */ /* 0x000fe20000010000 */
[----:B------:R1:W-:Y:S03]  /*147b0*/  MUFU.EX2 R181, R154 ;  /* 0x0000009a00b57308 */ /* 0x0003e60000000800 */
[----:B------:R-:W-:-:S05]  /*147c0*/  FADD.FTZ R0, R172, R0 ;  /* 0x00000000ac007221 */ /* 0x000fca0000010000 */
[----:B------:R-:W4:Y:S01]  /*147d0*/  MUFU.EX2 R170, R21 ;  /* 0x0000001500aa7308 */ /* 0x000f220000000800 */
[----:B-1----:R-:W-:Y:S01]  /*147e0*/  F2FP.BF16.F32.PACK_AB R154, R183, R156 ;  /* 0x0000009cb79a723e */ /* 0x002fe200000010ff */
[----:B------:R-:W-:Y:S01]  /*147f0*/  FADD.FTZ R0, R173, R0 ;  /* 0x00000000ad007221 */ /* 0x000fe20000010000 */
[----:B------:R-:W-:Y:S02]  /*14800*/  F2FP.BF16.F32.PACK_AB R156, R161, R160 ;  /* 0x000000a0a19c723e */ /* 0x000fe400000010ff */
[----:B------:R-:W-:-:S03]  /*14810*/  F2FP.BF16.F32.PACK_AB R160, R199, R198 ;  /* 0x000000c6c7a0723e */ /* 0x000fc600000010ff */
[----:B------:R-:W-:Y:S01]  /*14820*/  MUFU.EX2 R171, R204 ;  /* 0x000000cc00ab7308 */ /* 0x000fe20000000800 */
[----:B--2---:R-:W-:-:S07]  /*14830*/  FADD.FTZ R0, R176, R0 ;  /* 0x00000000b0007221 */ /* 0x004fce0000010000 */
[----:B------:R-:W1:Y:S08]  /*14840*/  MUFU.EX2 R174, R205 ;  /* 0x000000cd00ae7308 */ /* 0x000e700000000800 */
[----:B------:R-:W-:Y:S08]  /*14850*/  MUFU.EX2 R182, R201 ;  /* 0x000000c900b67308 */ /* 0x000ff00000000800 */
[----:B------:R-:W-:Y:S08]  /*14860*/  MUFU.EX2 R175, R208 ;  /* 0x000000d000af7308 */ /* 0x000ff00000000800 */
[----:B------:R-:W2:Y:S08]  /*14870*/  MUFU.EX2 R178, R211 ;  /* 0x000000d300b27308 */ /* 0x000eb00000000800 */
[----:B------:R-:W2:Y:S08]  /*14880*/  MUFU.EX2 R179, R213 ;  /* 0x000000d500b37308 */ /* 0x000eb00000000800 */
[----:B------:R0:W-:Y:S08]  /*14890*/  MUFU.EX2 R201, R162 ;  /* 0x000000a200c97308 */ /* 0x0001f00000000800 */
[----:B------:R-:W2:Y:S01]  /*148a0*/  MUFU.EX2 R183, R202 ;  /* 0x000000ca00b77308 */ /* 0x000ea20000000800 */
[----:B0-----:R-:W-:-:S07]  /*148b0*/  F2FP.BF16.F32.PACK_AB R162, R173, R172 ;  /* 0x000000acada2723e */ /* 0x001fce00000010ff */
[----:B------:R-:W0:Y:S08]  /*148c0*/  MUFU.EX2 R197, R158 ;  /* 0x0000009e00c57308 */ /* 0x000e300000000800 */
[----:B------:R-:W-:Y:S08]  /*148d0*/  MUFU.EX2 R198, R167 ;  /* 0x000000a700c67308 */ /* 0x000ff00000000800 */
[----:B------:R-:W0:Y:S08]  /*148e0*/  MUFU.EX2 R200, R200 ;  /* 0x000000c800c87308 */ /* 0x000e300000000800 */
[----:B------:R1:W-:Y:S08]  /*148f0*/  MUFU.EX2 R172, R155 ;  /* 0x0000009b00ac7308 */ /* 0x0003f00000000800 */
[----:B------:R0:W0:Y:S01]  /*14900*/  MUFU.EX2 R173, R159 ;  /* 0x0000009f00ad7308 */ /* 0x0000220000000800 */
[----:B------:R-:W-:Y:S01]  /*14910*/  FADD.FTZ R0, R177, R0 ;  /* 0x00000000b1007221 */ /* 0x000fe20000010000 */
[----:B------:R-:W-:-:S02]  /*14920*/  IMAD R20, R22, 0x1000, R210 ;  /* 0x0000100016147824 */ /* 0x000fc400078e02d2 */
[----:B------:R-:W-:Y:S02]  /*14930*/  IMAD.MOV.U32 R21, RZ, RZ, 0x40000040 ;  /* 0x40000040ff157424 */ /* 0x000fe400078e00ff */
[----:B---3--:R-:W-:Y:S01]  /*14940*/  FADD.FTZ R0, R180, R0 ;  /* 0x00000000b4007221 */ /* 0x008fe20000010000 */
        /* <DEDUP_REMOVED lines=64> */
[----:B----4-:R-:W-:Y:S01]  /*14d50*/  FFMA.FTZ R12, R157, R12, R163 ;  /* 0x0000000c9d0c7223 */ /* 0x010fe200000100a3 */
        /* <DEDUP_REMOVED lines=65> */
[----:B-1----:R-:W-:Y:S01]  /*15170*/  F2FP.BF16.F32.PACK_AB R155, R174, R171 ;  /* 0x000000abae9b723e */ /* 0x002fe200000010ff */
[----:B------:R-:W-:Y:S01]  /*15180*/  BAR.SYNC.DEFER_BLOCKING 0xf, 0x100 ;  /* 0x03c4000000007b1d */ /* 0x000fe20000010000 */
[----:B------:R-:W-:Y:S01]  /*15190*/  F2FP.BF16.F32.PACK_AB R158, R165, R164 ;  /* 0x000000a4a59e723e */ /* 0x000fe200000010ff */
[----:B------:R-:W-:Y:S01]  /*151a0*/  FADD.FTZ R0, R166, R0 ;  /* 0x00000000a6007221 */ /* 0x000fe20000010000 */
[----:B--2---:R-:W-:Y:S02]  /*151b0*/  F2FP.BF16.F32.PACK_AB R157, R178, R175 ;  /* 0x000000afb29d723e */ /* 0x004fe400000010ff */
[----:B0-----:R-:W-:Y:S02]  /*151c0*/  F2FP.BF16.F32.PACK_AB R159, R181, R179 ;  /* 0x000000b3b59f723e */ /* 0x001fe400000010ff */
[----:B------:R-:W-:Y:S02]  /*151d0*/  R2UR UR6, R20 ;  /* 0x00000000140672ca */ /* 0x000fe400000e0000 */
[----:B------:R-:W-:-:S02]  /*151e0*/  R2UR UR7, R21 ;  /* 0x00000000150772ca */ /* 0x000fc400000e0000 */
[----:B------:R-:W-:Y:S02]  /*151f0*/  F2FP.BF16.F32.PACK_AB R161, R183, R182 ;  /* 0x000000b6b7a1723e */ /* 0x000fe400000010ff */
[----:B------:R-:W-:Y:S02]  /*15200*/  F2FP.BF16.F32.PACK_AB R163, R201, R197 ;  /* 0x000000c5c9a3723e */ /* 0x000fe400000010ff */
[----:B------:R-:W-:Y:S02]  /*15210*/  F2FP.BF16.F32.PACK_AB R164, R177, R176 ;  /* 0x000000b0b1a4723e */ /* 0x000fe400000010ff */
[----:B------:R-:W-:Y:S02]  /*15220*/  F2FP.BF16.F32.PACK_AB R166, R166, R180 ;  /* 0x000000b4a6a6723e */ /* 0x000fe400000010ff */
[----:B------:R-:W-:Y:S02]  /*15230*/  F2FP.BF16.F32.PACK_AB R165, R200, R198 ;  /* 0x000000c6c8a5723e */ /* 0x000fe400000010ff */
[----:B------:R-:W-:Y:S01]  /*15240*/  F2FP.BF16.F32.PACK_AB R167, R173, R172 ;  /* 0x000000acada7723e */ /* 0x000fe200000010ff */
[----:B------:R0:W-:Y:S04]  /*15250*/  STSM.16.M88.4 [R227+0x36400], R152 ;  /* 0x03640098e3007844 */ /* 0x0001e80000000200 */
[----:B-----5:R1:W-:Y:S04]  /*15260*/  STSM.16.M88.4 [R203], R156 ;  /* 0x0000009ccb007844 */ /* 0x0203e80000000200 */
        /* <DEDUP_REMOVED lines=15> */
[----:B------:R-:W-:Y:S02]  /*15360*/  VIADD R20, R20, 0x180 ;  /* 0x0000018014147836 */ /* 0x000fe40000000000 */
[----:B------:R-:W-:Y:S01]  /*15370*/  IMAD.MOV.U32 R21, RZ, RZ, 0x40000040 ;  /* 0x40000040ff157424 */ /* 0x000fe200078e00ff */
[----:B------:R-:W-:Y:S02]  /*15380*/  WARPGROUP.DEPBAR.LE gsb0, 0x0 ;  /* 0x00008000000079c5 */ /* 0x000fe40000010000 */
[----:B------:R-:W-:-:S14]  /*15390*/  WARPGROUP.ARRIVE ;  /* 0x00000000000079c5 */ /* 0x000fdc0000000000 */
[----:B------:R-:W-:Y:S01]  /*153a0*/  HGMMA.64x256x16.F32.BF16 R24, R160, gdesc[UR4].tnspB, R24, gsb0 ;  /* 0x43e00004a0187df0 */ /* 0x000fe20008001818 */
[----:B------:R-:W-:Y:S02]  /*153b0*/  R2UR UR6, R20 ;  /* 0x00000000140672ca */ /* 0x000fe400000e0000 */
[----:B------:R-:W-:Y:S01]  /*153c0*/  R2UR UR7, R21 ;  /* 0x00000000150772ca */ /* 0x000fe200000e0000 */
[----:B------:R-:W-:-:S04]  /*153d0*/  FADD.FTZ R12, R170, R12 ;  /* 0x0000000caa0c7221 */ /* 0x000fc80000010000 */
        /* <DEDUP_REMOVED lines=28> */
.L_x_8721:
[----:B------:R-:W2:Y:S01]  /*155a0*/  LDL R20, [R1+0xc] ;  /* 0x00000c0001147983 */ /* 0x000ea20000100800 */
[----:B------:R-:W-:Y:S02]  /*155b0*/  VIADD R15, R15, 0x38860 ;  /* 0x000388600f0f7836 */ /* 0x000fe40000000000 */
[----:B------:R-:W-:Y:S02]  /*155c0*/  IMAD.MOV.U32 R197, RZ, RZ, R168 ;  /* 0x000000ffffc57224 */ /* 0x000fe400078e00a8 */
[----:B------:R-:W-:Y:S01]  /*155d0*/  IMAD.MOV.U32 R21, RZ, RZ, R22 ;  /* 0x000000ffff157224 */ /* 0x000fe200078e0016 */
[----:B------:R-:W-:-:S04]  /*155e0*/  PRMT R15, R190, 0x654, R15 ;  /* 0x00000654be0f7816 */ /* 0x000fc8000000000f */
[----:B------:R0:W-:Y:S01]  /*155f0*/  SYNCS.ARRIVE.TRANS64.RED.A1T0 RZ, [R15+URZ], RZ ;  /* 0x000000ff0fff79a7 */ /* 0x0001e2000810043f */
[C---:B--2---:R-:W-:Y:S01]  /*15600*/  ISETP.GT.AND P1, PT, R14.reuse, R20, PT ;  /* 0x000000140e00720c */ /* 0x044fe20003f24270 */
[----:B------:R-:W-:Y:S02]  /*15610*/  VIADD R14, R14, 0xffffffff ;  /* 0xffffffff0e0e7836 */ /* 0x000fe40000000000 */
[----:B------:R-:W-:-:S10]  /*15620*/  IMAD.MOV.U32 R20, RZ, RZ, R169 ;  /* 0x000000ffff147224 */ /* 0x000fd400078e00a9 */
[----:B0-----:R-:W-:Y:S05]  /*15630*/  @P1 BRA `(.L_x_8722) ;  /* 0xffffffc800681947 */ /* 0x001fea000383ffff */
.L_x_8709:
[----:B------:R-:W-:Y:S05]  /*15640*/  BSYNC B0 ;  /* 0x0000000000007941 */ /* 0x000fea0003800000 */
.L_x_8708:
[----:B------:R-:W2:Y:S01]  /*15650*/  LDL.LU R15, [R1+0x68] ;  /* 0x00006800010f7983 */ /* 0x000ea20000300800 */
        /* <DEDUP_REMOVED lines=161> */
[----:B0-----:R-:W-:Y:S01]  /*16070*/  SEL R0, RZ, 0x1, P1 ;  /* 0x00000001ff007807 */ /* 0x001fe20000800000 */
[----:B------:R-:W-:Y:S06]  /*16080*/  BAR.ARV 0xe, 0x100 ;  /* 0x0384000000007b1d */ /* 0x000fec0000002000 */
[----:B------:R-:W-:-:S02]  /*16090*/  PLOP3.LUT P0, PT, PT, PT, PT, 0x8, 0x0 ;  /* 0x000000000000781c */ /* 0x000fc40003f0e170 */
[----:B------:R-:W-:Y:S02]  /*160a0*/  LOP3.LUT R23, R23, R0, RZ, 0x3c, !PT ;  /* 0x0000000017177212 */ /* 0x000fe400078e3cff */
[----:B------:R-:W-:Y:S01]  /*160b0*/  SEL R22, R22, RZ, P1 ;  /* 0x000000ff16167207 */ /* 0x000fe20000800000 */
[----:B--2---:R-:W-:-:S05]  /*160c0*/  VIADD R15, R15, 0x1 ;  /* 0x000000010f0f7836 */ /* 0x004fca0000000000 */
[----:B------:R3:W-:Y:S03]  /*160d0*/  STL [R1+0x68], R15 ;  /* 0x0000680f01007387 */ /* 0x0007e60000100800 */
.L_x_8640:
[----:B------:R-:W-:Y:S05]  /*160e0*/  BSYNC B7 ;  /* 0x0000000000077941 */ /* 0x000fea0003800000 */
.L_x_8636:
[----:B------:R-:W4:Y:S08]  /*160f0*/  S2UR UR4, SR_CgaCtaId ;  /* 0x00000000000479c3 */ /* 0x000f300000008800 */
[----:B------:R-:W-:Y:S01]  /*16100*/  BAR.SYNC.DEFER_BLOCKING 0x5, 0x180 ;  /* 0x0146000000007b1d */ /* 0x000fe20000010000 */
[----:B------:R-:W-:-:S05]  /*16110*/  MOV R17, 0x400 ;  /* 0x0000040000117802 */ /* 0x000fca0000000f00 */
[----:B------:R-:W-:Y:S01]  /*16120*/  BSSY B0, `(.L_x_8723) ;  /* 0x00004ed000007945 */ /* 0x000fe20003800000 */
[----:B----4-:R-:W-:-:S05]  /*16130*/  IMAD.U32 R190, RZ, RZ, UR4 ;  /* 0x00000004ffbe7e24 */ /* 0x010fca000f8e00ff */
[----:B------:R-:W-:-:S05]  /*16140*/  LEA R17, R190, R17, 0x18 ;  /* 0x00000011be117211 */ /* 0x000fca00078ec0ff */
[----:B------:R4:W0:Y:S01]  /*16150*/  LDS.128 R4, [R17+0x388d0] ;  /* 0x0388d00011047984 */ /* 0x0008220000000c00 */
[----:B------:R-:W-:Y:S06]  /*16160*/  BAR.ARV 0x4, 0x180 ;  /* 0x0106000000007b1d */ /* 0x000fec0000002000 */
[----:B------:R-:W-:Y:S05]  /*16170*/  @P0 BRA `(.L_x_8724) ;  /* 0x0000003c00940947 */ /* 0x000fea0003800000 */
[----:B-----5:R-:W4:Y:S01]  /*16180*/  LDL R2, [R1+0x84] ;  /* 0x0000840001027983 */ /* 0x020f220000100800 */
[----:B------:R-:W3:Y:S01]  /*16190*/  S2R R0, SR_SWINHI ;  /* 0x0000000000007919 */ /* 0x000ee20000002f00 */
[----:B-12---:R-:W-:Y:S01]  /*161a0*/  F2FP.BF16.F32.PACK_AB R10, R29, R28 ;  /* 0x0000001c1d0a723e */ /* 0x006fe200000010ff */
[----:B------:R-:W-:Y:S01]  /*161b0*/  ULDC.64 UR6, c[0x0][0xd00] ;  /* 0x0003400000067ab9 */ /* 0x000fe20000000a00 */
[----:B0-----:R-:W-:Y:S01]  /*161c0*/  F2FP.BF16.F32.PACK_AB R11, R31, R30 ;  /* 0x0000001e1f0b723e */ /* 0x001fe200000010ff */
[----:B------:R-:W2:Y:S01]  /*161d0*/  LDL.LU R154, [R1+0x5c] ;  /* 0x00005c00019a7983 */ /* 0x000ea20000300800 */
[----:B------:R-:W-:Y:S01]  /*161e0*/  F2FP.BF16.F32.PACK_AB R12, R33, R32 ;  /* 0x00000020210c723e */ /* 0x000fe200000010ff */
[----:B------:R-:W-:Y:S01]  /*161f0*/  ULDC.64 UR4, c[0x0][0xd08] ;  /* 0x0003420000047ab9 */ /* 0x000fe20000000a00 */
[----:B------:R-:W-:Y:S01]  /*16200*/  F2FP.BF16.F32.PACK_AB R13, R35, R34 ;  /* 0x00000022230d723e */ /* 0x000fe200000010ff */
[----:B------:R-:W2:Y:S01]  /*16210*/  LDL.LU R4, [R1+0x60] ;  /* 0x0000600001047983 */ /* 0x000ea20000300800 */
[----:B------:R-:W-:-:S02]  /*16220*/  MOV R20, R17 ;  /* 0x0000001100147202 */ /* 0x000fc40000000f00 */
[----:B---3--:R-:W-:Y:S02]  /*16230*/  MOV R21, R0 ;  /* 0x0000000000157202 */ /* 0x008fe40000000f00 */
        /* <DEDUP_REMOVED lines=158> */
[----:B------:R-:W-:Y:S02]  /*16c20*/  F2FP.BF16.F32.PACK_AB R8, R137, R136 ;  /* 0x000000888908723e */ /* 0x000fe400000010ff */
[----:B------:R-:W-:Y:S02]  /*16c30*/  F2FP.BF16.F32.PACK_AB R9, R139, R138 ;  /* 0x0000008a8b09723e */ /* 0x000fe400000010ff */
[----:B------:R-:W-:-:S02]  /*16c40*/  F2FP.BF16.F32.PACK_AB R10, R141, R140 ;  /* 0x0000008c8d0a723e */ /* 0x000fc400000010ff */
[----:B------:R-:W-:-:S05]  /*16c50*/  F2FP.BF16.F32.PACK_AB R11, R143, R142 ;  /* 0x0000008e8f0b723e */ /* 0x000fca00000010ff */
[----:B------:R0:W-:Y:S01]  /*16c60*/  STSM.16.M88.4 [R2], R8 ;  /* 0x0000000802007844 */ /* 0x0001e20000000200 */
[----:B------:R-:W-:Y:S01]  /*16c70*/  IMAD.X R3, RZ, RZ, R3, P0 ;  /* 0x000000ffff037224 */ /* 0x000fe200000e0603 */
[----:B------:R-:W-:Y:S02]  /*16c80*/  F2FP.BF16.F32.PACK_AB R12, R145, R144 ;  /* 0x00000090910c723e */ /* 0x000fe400000010ff */
[----:B------:R-:W-:Y:S02]  /*16c90*/  F2FP.BF16.F32.PACK_AB R13, R147, R146 ;  /* 0x00000092930d723e */ /* 0x000fe400000010ff */
[----:B0-----:R-:W-:-:S04]  /*16ca0*/  LOP3.LUT R2, R0, 0x380, RZ, 0xc0, !PT ;  /* 0x0000038000027812 */ /* 0x001fc800078ec0ff */
[----:B------:R-:W-:-:S04]  /*16cb0*/  SHF.R.U64 R2, R2, 0x3, RZ ;  /* 0x0000000302027819 */ /* 0x000fc800000012ff */
[----:B------:R-:W-:Y:S02]  /*16cc0*/  LOP3.LUT R2, R2, R0, RZ, 0x3c, !PT ;  /* 0x0000000002027212 */ /* 0x000fe400078e3cff */
[----:B--2---:R-:W-:Y:S02]  /*16cd0*/  IADD3 R8, P0, R154, UR6, RZ ;  /* 0x000000069a087c10 */ /* 0x004fe4000ff1e0ff */
[----:B------:R-:W-:Y:S02]  /*16ce0*/  MOV R2, R2 ;  /* 0x0000000200027202 */ /* 0x000fe40000000f00 */
[----:B------:R-:W-:Y:S02]  /*16cf0*/  F2FP.BF16.F32.PACK_AB R14, R149, R148 ;  /* 0x00000094950e723e */ /* 0x000fe400000010ff */
[----:B------:R-:W-:Y:S02]  /*16d00*/  F2FP.BF16.F32.PACK_AB R15, R151, R150 ;  /* 0x00000096970f723e */ /* 0x000fe400000010ff */
[----:B------:R-:W-:-:S02]  /*16d10*/  IADD3.X R9, R4, UR7, RZ, P0, !PT ;  /* 0x0000000704097c10 */ /* 0x000fc400087fe4ff */
        /* <DEDUP_REMOVED lines=9> */
[----:B0-----:R-:W-:Y:S01]  /*16db0*/  IMAD.U32 R2, RZ, RZ, UR4 ;  /* 0x00000004ff027e24 */ /* 0x001fe2000f8e00ff */
        /* <DEDUP_REMOVED lines=8> */
.L_x_8725:
[----:B------:R-:W2:Y:S01]  /*16e40*/  LDL R0, [R1+0x70] ;  /* 0x0000700001007983 */ /* 0x000ea20000100800 */
[----:B------:R-:W-:-:S03]  /*16e50*/  ULDC UR4, c[0x0][0xbd4] ;  /* 0x0002f50000047ab9 */ /* 0x000fc60000000800 */
[----:B------:R-:W3:Y:S04]  /*16e60*/  LDL.LU R4, [R1+0x54] ;  /* 0x0000540001047983 */ /* 0x000ee80000300800 */
[----:B------:R1:W5:Y:S04]  /*16e70*/  LDL R157, [R1+0x58] ;  /* 0x00005800019d7983 */ /* 0x0003680000100800 */
[----:B--2---:R-:W2:Y:S01]  /*16e80*/  SHFL.IDX PT, R0, R0, RZ, 0x1f ;  /* 0x00001fff00007589 */ /* 0x004ea200000e0000 */
[----:B---3--:R-:W-:Y:S02]  /*16e90*/  ISETP.NE.AND P1, PT, R4, RZ, PT ;  /* 0x000000ff0400720c */ /* 0x008fe40003f25270 */
[----:B--2---:R-:W-:-:S02]  /*16ea0*/  ISETP.NE.AND P0, PT, R0, RZ, PT ;  /* 0x000000ff0000720c */ /* 0x004fc40003f05270 */
        /* <DEDUP_REMOVED lines=16> */
[----:B------:R-:W2:Y:S01]  /*16fb0*/  LDC.64 R8, c[0x0][R14+0x218] ;  /* 0x000086000e087b82 */ /* 0x000ea20000000a00 */
[----:B-1----:R-:W-:Y:S02]  /*16fc0*/  ISETP.NE.AND P2, PT, R156, 0x1, PT ;  /* 0x000000019c00780c */ /* 0x002fe40003f45270 */
[----:B0-----:R-:W-:Y:S01]  /*16fd0*/  IMAD R11, R11, R12, RZ ;  /* 0x0000000c0b0b7224 */ /* 0x001fe200078e02ff */
[----:B--2---:R-:W-:-:S05]  /*16fe0*/  SEL R15, R13, RZ, !P0 ;  /* 0x000000ff0d0f7207 */ /* 0x004fca0004000000 */
[C---:B------:R-:W-:Y:S02]  /*16ff0*/  IMAD R15, R10.reuse, R15, R11 ;  /* 0x0000000f0a0f7224 */ /* 0x040fe400078e020b */
[----:B------:R-:W-:-:S04]  /*17000*/  IMAD.WIDE.U32 R10, R10, R12, RZ ;  /* 0x0000000c0a0a7225 */ /* 0x000fc800078e00ff */
[----:B------:R-:W-:-:S03]  /*17010*/  IMAD.WIDE.U32 R12, R8, R186, RZ ;  /* 0x000000ba080c7225 */ /* 0x000fc600078e00ff */
[----:B------:R-:W-:Y:S02]  /*17020*/  IADD3 R154, P0, P3, R10, R12, R3 ;  /* 0x0000000c0a9a7210 */ /* 0x000fe40007b1e003 */
[----:B------:R-:W0:Y:S01]  /*17030*/  @P2 LDC R10, c[0x0][0xcec] ;  /* 0x00033b00ff0a2b82 */ /* 0x000e220000000800 */
[----:B------:R-:W-:-:S07]  /*17040*/  IMAD R8, R9, R186, RZ ;  /* 0x000000ba09087224 */ /* 0x000fce00078e02ff */
[----:B------:R-:W1:Y:S01]  /*17050*/  @P2 LDC R9, c[0x0][0xcf0] ;  /* 0x00033c00ff092b82 */ /* 0x000e620000000800 */
[----:B---3--:R-:W-:Y:S02]  /*17060*/  IMAD.IADD R12, R160, 0x1, R214 ;  /* 0x00000001a00c7824 */ /* 0x008fe400078e02d6 */
[----:B------:R-:W-:Y:S02]  /*17070*/  IMAD.IADD R15, R11, 0x1, R15 ;  /* 0x000000010b0f7824 */ /* 0x000fe400078e020f */
[----:B------:R-:W-:Y:S02]  /*17080*/  IMAD.IADD R11, R13, 0x1, R8 ;  /* 0x000000010d0b7824 */ /* 0x000fe400078e0208 */
[----:B------:R-:W-:Y:S02]  /*17090*/  IMAD.MOV.U32 R13, RZ, RZ, R12 ;  /* 0x000000ffff0d7224 */ /* 0x000fe400078e000c */
[----:B0-----:R-:W-:-:S05]  /*170a0*/  @P2 IMAD.HI.U32 R10, R12, R10, RZ ;  /* 0x0000000a0c0a2227 */ /* 0x001fca00078e00ff */
[----:B-1----:R-:W-:Y:S02]  /*170b0*/  @P2 SHF.R.U32.HI R13, RZ, R9, R10 ;  /* 0x00000009ff0d2219 */ /* 0x002fe4000001160a */
[----:B------:R-:W0:Y:S01]  /*170c0*/  LDC.64 R8, c[0x0][R14+0x228] ;  /* 0x00008a000e087b82 */ /* 0x000e220000000a00 */
[----:B----4-:R-:W-:Y:S02]  /*170d0*/  SEL R155, R155, RZ, P1 ;  /* 0x000000ff9b9b7207 */ /* 0x010fe40000800000 */
[----:B------:R-:W-:-:S03]  /*170e0*/  IADD3.X R15, R15, R11, R4, P0, P3 ;  /* 0x0000000b0f0f7210 */ /* 0x000fc600007e6404 */
[----:B0-----:R-:W-:-:S04]  /*170f0*/  IMAD.WIDE.U32 R10, R8, R155, RZ ;  /* 0x0000009b080a7225 */ /* 0x001fc800078e00ff */
[----:B------:R-:W-:Y:S01]  /*17100*/  IMAD R9, R9, R155, RZ ;  /* 0x0000009b09097224 */ /* 0x000fe200078e02ff */
[----:B------:R-:W-:-:S03]  /*17110*/  IADD3 R8, P0, P2, R13, R154, R10 ;  /* 0x0000009a0d087210 */ /* 0x000fc60007a1e00a */
[----:B------:R-:W-:Y:S02]  /*17120*/  IMAD.IADD R9, R11, 0x1, R9 ;  /* 0x000000010b097824 */ /* 0x000fe400078e0209 */
[----:B------:R0:W1:Y:S02]  /*17130*/  LDC.64 R10, c[0x0][R14+0x210] ;  /* 0x000084000e0a7b82 */ /* 0x0000640000000a00 */
[----:B0-----:R-:W-:-:S04]  /*17140*/  IMAD.MOV R14, RZ, RZ, -R13 ;  /* 0x000000ffff0e7224 */ /* 0x001fc800078e0a0d */
[----:B------:R-:W-:Y:S01]  /*17150*/  IMAD R14, R156, R14, R12 ;  /* 0x0000000e9c0e7224 */ /* 0x000fe200078e020c */
[----:B------:R-:W-:-:S04]  /*17160*/  SHF.R.S32.HI R13, RZ, 0x1f, R13 ;  /* 0x0000001fff0d7819 */ /* 0x000fc8000001140d */
[----:B------:R-:W-:Y:S02]  /*17170*/  SHF.R.S32.HI R12, RZ, 0x1f, R14 ;  /* 0x0000001fff0c7819 */ /* 0x000fe4000001140e */
[----:B------:R-:W-:Y:S01]  /*17180*/  IADD3.X R9, R13, R15, R9, P0, P2 ;  /* 0x0000000f0d097210 */ /* 0x000fe200007e4409 */
[----:B-1----:R-:W-:-:S04]  /*17190*/  IMAD R11, R11, R14, RZ ;  /* 0x0000000e0b0b7224 */ /* 0x002fc800078e02ff */
[C---:B------:R-:W-:Y:S02]  /*171a0*/  IMAD R11, R10.reuse, R12, R11 ;  /* 0x0000000c0a0b7224 */ /* 0x040fe400078e020b */
[----:B------:R-:W0:Y:S01]  /*171b0*/  LDC.64 R12, c[0x0][0xca8] ;  /* 0x00032a00ff0c7b82 */ /* 0x000e220000000a00 */
[----:B------:R-:W-:-:S07]  /*171c0*/  IMAD.WIDE.U32 R8, R10, R14, R8 ;  /* 0x0000000e0a087225 */ /* 0x000fce00078e0008 */
[----:B0-----:R-:W0:Y:S08]  /*171d0*/  @!P1 LDC R12, c[0x0][0xc50] ;  /* 0x00031400ff0c9b82 */ /* 0x001e300000000800 */
[----:B------:R-:W1:Y:S01]  /*171e0*/  @!P1 LDC R13, c[0x0][0xc54] ;  /* 0x00031500ff0d9b82 */ /* 0x000e620000000800 */
[----:B------:R-:W-:Y:S01]  /*171f0*/  IMAD.IADD R11, R9, 0x1, R11 ;  /* 0x00000001090b7824 */ /* 0x000fe200078e020b */
[----:B0-----:R-:W-:-:S04]  /*17200*/  LEA R12, P0, R8, R12, 0x2 ;  /* 0x0000000c080c7211 */ /* 0x001fc800078010ff */
[----:B-1----:R-:W-:Y:S01]  /*17210*/  LEA.HI.X R11, R8, R13, R11, 0x2, P0 ;  /* 0x0000000d080b7211 */ /* 0x002fe200000f140b */
[----:B-----5:R-:W-:Y:S01]  /*17220*/  IMAD.MOV R8, RZ, RZ, -R159 ;  /* 0x000000ffff087224 */ /* 0x020fe200078e0a9f */
[----:B------:R-:W-:Y:S01]  /*17230*/  SHFL.IDX PT, R10, R12, 0x1, 0x1c1f ;  /* 0x003c1f000c0a7f89 */ /* 0x000fe200000e0000 */
[----:B------:R-:W-:-:S03]  /*17240*/  IMAD.IADD R13, R193, 0x1, R214 ;  /* 0x00000001c10d7824 */ /* 0x000fc600078e02d6 */
[----:B------:R-:W-:Y:S01]  /*17250*/  ISETP.NE.AND P0, PT, R158, R8, PT ;  /* 0x000000089e00720c */ /* 0x000fe20003f05270 */
[----:B------:R-:W-:Y:S04]  /*17260*/  SHFL.IDX PT, R9, R11, RZ, 0x1c1f ;  /* 0x001c1fff0b097589 */ /* 0x000fe800000e0000 */
[----:B------:R0:W1:Y:S04]  /*17270*/  SHFL.IDX PT, R8, R12, RZ, 0x1c1f ;  /* 0x001c1fff0c087589 */ /* 0x00006800000e0000 */
[----:B------:R-:W2:Y:S01]  /*17280*/  SHFL.IDX PT, R11, R11, 0x1, 0x1c1f ;  /* 0x003c1f000b0b7f89 */ /* 0x000ea200000e0000 */
[----:B0-----:R-:W-:-:S05]  /*17290*/  IMAD R12, R2, R156, RZ ;  /* 0x0000009c020c7224 */ /* 0x001fca00078e02ff */
[C---:B------:R-:W-:Y:S01]  /*172a0*/  ISETP.GE.OR P1, PT, R13.reuse, R12, P0 ;  /* 0x0000000c0d00720c */ /* 0x040fe20000726670 */
[----:B------:R-:W-:-:S05]  /*172b0*/  VIADD R13, R13, 0x8 ;  /* 0x000000080d0d7836 */ /* 0x000fca0000000000 */
[----:B------:R-:W-:-:S07]  /*172c0*/  ISETP.GE.OR P0, PT, R13, R12, P0 ;  /* 0x0000000c0d00720c */ /* 0x000fce0000706670 */
[----:B-1----:R1:W-:Y:S06]  /*172d0*/  @!P1 ST.E desc[UR40][R8.64], R153 ;  /* 0x0000009908009985 */ /* 0x0023ec000c101928 */
[----:B--2---:R1:W-:Y:S02]  /*172e0*/  @!P0 ST.E desc[UR40][R10.64], R152 ;  /* 0x000000980a008985 */ /* 0x0043e4000c101928 */
.L_x_8726:
        /* <DEDUP_REMOVED lines=11> */
[----:B------:R-:W-:-:S05]  /*173a0*/  SHF.R.S32.HI R80, RZ, 0x3, R82 ;  /* 0x00000003ff507819 */ /* 0x000fca0000011452 */
[----:B01----:R-:W-:-:S04]  /*173b0*/  IMAD R9, R80, 0x40, R195 ;  /* 0x0000004050097824 */ /* 0x003fc800078e02c3 */
        /* <DEDUP_REMOVED lines=9> */
[C---:B------:R-:W-:Y:S02]  /*17450*/  IADD3 R65, P0, R20.reuse, 0xc000, RZ ;  /* 0x0000c00014417810 */ /* 0x040fe40007f1e0ff */
[C---:B------:R-:W-:Y:S02]  /*17460*/  IADD3 R29, P5, R20.reuse, 0x3000, RZ ;  /* 0x00003000141d7810 */ /* 0x040fe40007fbe0ff */
[----:B------:R-:W-:Y:S01]  /*17470*/  IADD3 R33, P6, R20, 0x4000, RZ ;  /* 0x0000400014217810 */ /* 0x000fe20007fde0ff */
[----:B------:R-:W-:Y:S01]  /*17480*/  IMAD R4, R4, UR4, RZ ;  /* 0x0000000404047c24 */ /* 0x000fe2000f8e02ff */
[C---:B------:R-:W-:Y:S01]  /*17490*/  IADD3 R41, P1, R20.reuse, 0x6000, RZ ;  /* 0x0000600014297810 */ /* 0x040fe20007f3e0ff */
[----:B------:R-:W5:Y:S01]  /*174a0*/  LD.E.128 R36, desc[UR40][R36.64] ;  /* 0x0000002824247980 */ /* 0x000f62000c101d00 */
[----:B------:R-:W-:-:S02]  /*174b0*/  IADD3 R45, P2, R20, 0x7000, RZ ;  /* 0x00007000142d7810 */ /* 0x000fc40007f5e0ff */
[----:B------:R-:W-:Y:S02]  /*174c0*/  LOP3.LUT R64, R65, 0x380, RZ, 0xc0, !PT ;  /* 0x0000038041407812 */ /* 0x000fe400078ec0ff */
[----:B------:R-:W-:Y:S02]  /*174d0*/  SHF.R.U64 R12, R12, 0x3, RZ ;  /* 0x000000030c0c7819 */ /* 0x000fe400000012ff */
[----:B------:R-:W-:Y:S02]  /*174e0*/  LOP3.LUT R24, R25, 0x380, RZ, 0xc0, !PT ;  /* 0x0000038019187812 */ /* 0x000fe400078ec0ff */
[----:B------:R-:W-:Y:S02]  /*174f0*/  LOP3.LUT R28, R29, 0x380, RZ, 0xc0, !PT ;  /* 0x000003801d1c7812 */ /* 0x000fe400078ec0ff */
[----:B------:R-:W-:Y:S02]  /*17500*/  LOP3.LUT R32, R33, 0x380, RZ, 0xc0, !PT ;  /* 0x0000038021207812 */ /* 0x000fe400078ec0ff */
[----:B------:R-:W-:-:S02]  /*17510*/  LOP3.LUT R40, R41, 0x380, RZ, 0xc0, !PT ;  /* 0x0000038029287812 */ /* 0x000fc400078ec0ff */
[----:B------:R-:W-:Y:S02]  /*17520*/  LOP3.LUT R44, R45, 0x380, RZ, 0xc0, !PT ;  /* 0x000003802d2c7812 */ /* 0x000fe400078ec0ff */
[----:B------:R-:W-:Y:S02]  /*17530*/  SHF.R.U64 R64, R64, 0x3, RZ ;  /* 0x0000000340407819 */ /* 0x000fe400000012ff */
[----:B------:R-:W-:Y:S01]  /*17540*/  LOP3.LUT R12, R12, R13, RZ, 0x3c, !PT ;  /* 0x0000000d0c0c7212 */ /* 0x000fe200078e3cff */
[----:B------:R-:W-:Y:S01]  /*17550*/  IMAD.X R13, RZ, RZ, R21, P3 ;  /* 0x000000ffff0d7224 */ /* 0x000fe200018e0615 */
[----:B------:R-:W-:Y:S02]  /*17560*/  SHF.R.U64 R24, R24, 0x3, RZ ;  /* 0x0000000318187819 */ /* 0x000fe400000012ff */
[----:B------:R-:W-:Y:S02]  /*17570*/  SHF.R.U64 R28, R28, 0x3, RZ ;  /* 0x000000031c1c7819 */ /* 0x000fe400000012ff */
[----:B------:R-:W-:-:S02]  /*17580*/  SHF.R.U64 R32, R32, 0x3, RZ ;  /* 0x0000000320207819 */ /* 0x000fc400000012ff */
[----:B------:R-:W-:Y:S01]  /*17590*/  LOP3.LUT R9, R20, 0x380, RZ, 0xc0, !PT ;  /* 0x0000038014097812 */ /* 0x000fe200078ec0ff */
[----:B------:R-:W-:Y:S01]  /*175a0*/  IMAD R85, R3, UR5, R4 ;  /* 0x0000000503557c24 */ /* 0x000fe2000f8e0204 */
[----:B------:R-:W-:Y:S01]  /*175b0*/  SHF.R.U64 R40, R40, 0x3, RZ ;  /* 0x0000000328287819 */ /* 0x000fe200000012ff */
[----:B------:R-:W5:Y:S01]  /*175c0*/  LD.E.128 R12, desc[UR40][R12.64] ;  /* 0x000000280c0c7980 */ /* 0x000f62000c101d00 */
[----:B------:R-:W-:Y:S02]  /*175d0*/  IADD3 R49, P3, R20, 0x8000, RZ ;  /* 0x0000800014317810 */ /* 0x000fe40007f7e0ff */
[----:B------:R-:W-:Y:S02]  /*175e0*/  SHF.R.U64 R44, R44, 0x3, RZ ;  /* 0x000000032c2c7819 */ /* 0x000fe400000012ff */
[----:B------:R-:W-:Y:S01]  /*175f0*/  LOP3.LUT R64, R64, R65, RZ, 0x3c, !PT ;  /* 0x0000004140407212 */ /* 0x000fe200078e3cff */
[----:B------:R-:W-:Y:S01]  /*17600*/  IMAD.X R65, RZ, RZ, R21, P0 ;  /* 0x000000ffff417224 */ /* 0x000fe200000e0615 */
[----:B---3--:R-:W-:-:S02]  /*17610*/  ISETP.NE.AND P0, PT, R83, 0x1, PT ;  /* 0x000000015300780c */ /* 0x008fc40003f05270 */
        /* <DEDUP_REMOVED lines=8> */
[----:B------:R-:W-:Y:S01]  /*176a0*/  LOP3.LUT R48, R49, 0x380, RZ, 0xc0, !PT ;  /* 0x0000038031307812 */ /* 0x000fe200078ec0ff */
[----:B------:R-:W5:Y:S01]  /*176b0*/  LD.E.128 R24, desc[UR40][R24.64] ;  /* 0x0000002818187980 */ /* 0x000f62000c101d00 */
[----:B------:R-:W-:Y:S01]  /*176c0*/  LOP3.LUT R44, R44, R45, RZ, 0x3c, !PT ;  /* 0x0000002d2c2c7212 */ /* 0x000fe200078e3cff */
[----:B------:R-:W-:Y:S01]  /*176d0*/  IMAD.X R45, RZ, RZ, R21, P2 ;  /* 0x000000ffff2d7224 */ /* 0x000fe200010e0615 */
[C---:B------:R-:W-:Y:S01]  /*176e0*/  IADD3 R53, P4, R20.reuse, 0x9000, RZ ;  /* 0x0000900014357810 */ /* 0x040fe20007f9e0ff */
[----:B------:R-:W0:Y:S01]  /*176f0*/  @P0 LDC R4, c[0x0][0xcec] ;  /* 0x00033b00ff040b82 */ /* 0x000e220000000800 */
[C---:B------:R-:W-:Y:S01]  /*17700*/  IADD3 R57, P5, R20.reuse, 0xa000, RZ ;  /* 0x0000a00014397810 */ /* 0x040fe20007fbe0ff */
[----:B------:R-:W5:Y:S01]  /*17710*/  LD.E.128 R28, desc[UR40][R28.64] ;  /* 0x000000281c1c7980 */ /* 0x000f62000c101d00 */
[----:B------:R-:W-:-:S02]  /*17720*/  IADD3 R61, P6, R20, 0xb000, RZ ;  /* 0x0000b000143d7810 */ /* 0x000fc40007fde0ff */
[C---:B------:R-:W-:Y:S01]  /*17730*/  IADD3 R69, P1, R20.reuse, 0xd000, RZ ;  /* 0x0000d00014457810 */ /* 0x040fe20007f3e0ff */
[----:B------:R-:W5:Y:S01]  /*17740*/  LD.E.128 R32, desc[UR40][R32.64] ;  /* 0x0000002820207980 */ /* 0x000f62000c101d00 */
[----:B------:R-:W-:Y:S02]  /*17750*/  IADD3 R73, P2, R20, 0xe000, RZ ;  /* 0x0000e00014497810 */ /* 0x000fe40007f5e0ff */
[----:B------:R-:W-:Y:S01]  /*17760*/  SHF.R.U64 R48, R48, 0x3, RZ ;  /* 0x0000000330307819 */ /* 0x000fe200000012ff */
[----:B------:R-:W5:Y:S01]  /*17770*/  LD.E.128 R40, desc[UR40][R40.64] ;  /* 0x0000002828287980 */ /* 0x000f62000c101d00 */
[----:B------:R-:W-:Y:S02]  /*17780*/  LOP3.LUT R52, R53, 0x380, RZ, 0xc0, !PT ;  /* 0x0000038035347812 */ /* 0x000fe400078ec0ff */
[----:B------:R-:W-:Y:S01]  /*17790*/  LOP3.LUT R56, R57, 0x380, RZ, 0xc0, !PT ;  /* 0x0000038039387812 */ /* 0x000fe200078ec0ff */
[----:B------:R-:W5:Y:S01]  /*177a0*/  LD.E.128 R44, desc[UR40][R44.64] ;  /* 0x000000282c2c7980 */ /* 0x000f62000c101d00 */
[----:B------:R-:W-:-:S02]  /*177b0*/  LOP3.LUT R60, R61, 0x380, RZ, 0xc0, !PT ;  /* 0x000003803d3c7812 */ /* 0x000fc400078ec0ff */
[----:B------:R-:W-:Y:S01]  /*177c0*/  LOP3.LUT R68, R69, 0x380, RZ, 0xc0, !PT ;  /* 0x0000038045447812 */ /* 0x000fe200078ec0ff */
[----:B------:R-:W5:Y:S01]  /*177d0*/  LD.E.128 R64, desc[UR40][R64.64] ;  /* 0x0000002840407980 */ /* 0x000f62000c101d00 */
[----:B------:R-:W-:Y:S02]  /*177e0*/  LOP3.LUT R72, R73, 0x380, RZ, 0xc0, !PT ;  /* 0x0000038049487812 */ /* 0x000fe400078ec0ff */
[----:B------:R-:W-:Y:S01]  /*177f0*/  LOP3.LUT R48, R48, R49, RZ, 0x3c, !PT ;  /* 0x0000003130307212 */ /* 0x000fe200078e3cff */
[----:B------:R-:W-:Y:S01]  /*17800*/  IMAD.X R49, RZ, RZ, R21, P3 ;  /* 0x000000ffff317224 */ /* 0x000fe200018e0615 */
[----:B------:R-:W-:Y:S02]  /*17810*/  SHF.R.U64 R52, R52, 0x3, RZ ;  /* 0x0000000334347819 */ /* 0x000fe400000012ff */
[----:B------:R-:W-:Y:S02]  /*17820*/  SHF.R.U64 R56, R56, 0x3, RZ ;  /* 0x0000000338387819 */ /* 0x000fe400000012ff */
[----:B------:R-:W-:Y:S01]  /*17830*/  SHF.R.U64 R60, R60, 0x3, RZ ;  /* 0x000000033c3c7819 */ /* 0x000fe200000012ff */
[----:B------:R-:W5:Y:S01]  /*17840*/  LD.E.128 R48, desc[UR40][R48.64] ;  /* 0x0000002830307980 */ /* 0x000f62000c101d00 */
[----:B------:R-:W-:-:S02]  /*17850*/  SHF.R.U64 R68, R68, 0x3, RZ ;  /* 0x0000000344447819 */ /* 0x000fc400000012ff */
[----:B------:R-:W-:Y:S02]  /*17860*/  SHF.R.U64 R72, R72, 0x3, RZ ;  /* 0x0000000348487819 */ /* 0x000fe400000012ff */
[----:B------:R-:W-:Y:S02]  /*17870*/  IADD3 R11, P3, R20, 0xf000, RZ ;  /* 0x0000f000140b7810 */ /* 0x000fe40007f7e0ff */
[----:B------:R-:W-:Y:S02]  /*17880*/  SHF.R.U64 R9, R9, 0x3, RZ ;  /* 0x0000000309097819 */ /* 0x000fe400000012ff */
        /* <DEDUP_REMOVED lines=13> */
[----:B------:R-:W-:Y:S01]  /*17960*/  IMAD.MOV.U32 R9, RZ, RZ, R21 ;  /* 0x000000ffff097224 */ /* 0x000fe200078e0015 */
[----:B------:R-:W-:Y:S01]  /*17970*/  LOP3.LUT R10, R11, 0x380, RZ, 0xc0, !PT ;  /* 0x000003800b0a7812 */ /* 0x000fe200078ec0ff */
[----:B------:R-:W-:Y:S01]  /*17980*/  IMAD.WIDE.U32 R20, R3, UR4, RZ ;  /* 0x0000000403147c25 */ /* 0x000fe2000f8e00ff */
[----:B------:R-:W-:Y:S01]  /*17990*/  ULDC.64 UR4, c[0x0][0xbe8] ;  /* 0x0002fa0000047ab9 */ /* 0x000fe20000000a00 */
[----:B------:R-:W1:Y:S01]  /*179a0*/  @P0 LDC R3, c[0x0][0xcf0] ;  /* 0x00033c00ff030b82 */ /* 0x000e620000000800 */
[----:B------:R-:W-:Y:S01]  /*179b0*/  SHF.R.U64 R10, R10, 0x3, RZ ;  /* 0x000000030a0a7819 */ /* 0x000fe200000012ff */
[----:B------:R-:W-:Y:S01]  /*179c0*/  IMAD.IADD R81, R81, 0x1, -R82 ;  /* 0x0000000151517824 */ /* 0x000fe200078e0a52 */
[----:B------:R-:W5:Y:S01]  /*179d0*/  LD.E.128 R52, desc[UR40][R52.64] ;  /* 0x0000002834347980 */ /* 0x000f62000c101d00 */
[----:B------:R-:W-:Y:S01]  /*179e0*/  IMAD.IADD R21, R21, 0x1, R85 ;  /* 0x0000000115157824 */ /* 0x000fe200078e0255 */
[----:B------:R-:W-:Y:S01]  /*179f0*/  LOP3.LUT R76, R10, R11, RZ, 0x3c, !PT ;  /* 0x0000000b0a4c7212 */ /* 0x000fe200078e3cff */
[----:B------:R-:W-:Y:S01]  /*17a00*/  IMAD R81, R81, 0x20, R80 ;  /* 0x0000002051517824 */ /* 0x000fe200078e0250 */
[----:B------:R-:W-:Y:S01]  /*17a10*/  SHF.R.S32.HI R82, RZ, 0x1f, R0 ;  /* 0x0000001fff527819 */ /* 0x000fe20000011400 */
[----:B------:R-:W-:Y:S01]  /*17a20*/  IMAD.WIDE.U32 R20, R186, UR4, R20 ;  /* 0x00000004ba147c25 */ /* 0x000fe2000f8e0014 */
[----:B------:R-:W5:Y:S03]  /*17a30*/  LD.E.128 R8, desc[UR40][R8.64] ;  /* 0x0000002808087980 */ /* 0x000f66000c101d00 */
[----:B------:R-:W-:Y:S01]  /*17a40*/  IMAD.IADD R87, R214, 0x1, R81 ;  /* 0x00000001d6577824 */ /* 0x000fe200078e0251 */
[----:B------:R-:W5:Y:S01]  /*17a50*/  LD.E.128 R56, desc[UR40][R56.64] ;  /* 0x0000002838387980 */ /* 0x000f62000c101d00 */
[----:B------:R-:W-:Y:S01]  /*17a60*/  IMAD R21, R186, UR5, R21 ;  /* 0x00000005ba157c24 */ /* 0x000fe2000f8e0215 */
[----:B------:R-:W-:Y:S01]  /*17a70*/  ULDC.64 UR4, c[0x0][0xbf0] ;  /* 0x0002fc0000047ab9 */ /* 0x000fe20000000a00 */
[----:B0-----:R-:W-:Y:S01]  /*17a80*/  @P0 IMAD.HI.U32 R4, R87, R4, RZ ;  /* 0x0000000457040227 */ /* 0x001fe200078e00ff */
[----:B------:R-:W5:Y:S03]  /*17a90*/  LD.E.128 R60, desc[UR40][R60.64] ;  /* 0x000000283c3c7980 */ /* 0x000f66000c101d00 */
[----:B------:R-:W-:Y:S01]  /*17aa0*/  IMAD.MOV.U32 R81, RZ, RZ, R87 ;  /* 0x000000ffff517224 */ /* 0x000fe200078e0057 */
[----:B------:R-:W5:Y:S01]  /*17ab0*/  LD.E.128 R68, desc[UR40][R68.64] ;  /* 0x0000002844447980 */ /* 0x000f62000c101d00 */
[----:B------:R-:W-:Y:S01]  /*17ac0*/  IMAD R85, R82, UR4, RZ ;  /* 0x0000000452557c24 */ /* 0x000fe2000f8e02ff */
[----:B-1----:R-:W-:Y:S01]  /*17ad0*/  @P0 SHF.R.U32.HI R81, RZ, R3, R4 ;  /* 0x00000003ff510219 */ /* 0x002fe20000011604 */
[C---:B------:R-:W-:Y:S01]  /*17ae0*/  IMAD.WIDE.U32 R20, R0.reuse, UR4, R20 ;  /* 0x0000000400147c25 */ /* 0x040fe2000f8e0014 */
[----:B------:R-:W0:Y:S01]  /*17af0*/  LDC R4, c[0x0][0xbc8] ;  /* 0x0002f200ff047b82 */ /* 0x000e220000000800 */
[----:B------:R-:W5:Y:S02]  /*17b00*/  LD.E.128 R72, desc[UR40][R72.64] ;  /* 0x0000002848487980 */ /* 0x000f64000c101d00 */
[----:B------:R-:W-:Y:S01]  /*17b10*/  IMAD R85, R0, UR5, R85 ;  /* 0x0000000500557c24 */ /* 0x000fe2000f8e0255 */
[----:B------:R-:W-:Y:S01]  /*17b20*/  ULDC.64 UR4, c[0x0][0xbe0] ;  /* 0x0002f80000047ab9 */ /* 0x000fe20000000a00 */
[----:B------:R-:W-:Y:S01]  /*17b30*/  IMAD.MOV R0, RZ, RZ, -R81 ;  /* 0x000000ffff007224 */ /* 0x000fe200078e0a51 */
[----:B------:R-:W5:Y:S03]  /*17b40*/  LD.E.128 R76, desc[UR40][R76.64] ;  /* 0x000000284c4c7980 */ /* 0x000f66000c101d00 */
[----:B------:R-:W-:Y:S01]  /*17b50*/  IMAD R3, R83, R0, R87 ;  /* 0x0000000053037224 */ /* 0x000fe200078e0257 */
[----:B------:R-:W-:Y:S01]  /*17b60*/  SHF.R.S32.HI R0, RZ, 0x1f, R81 ;  /* 0x0000001fff007819 */ /* 0x000fe20000011451 */
[----:B------:R-:W-:Y:S01]  /*17b70*/  IMAD.IADD R21, R21, 0x1, R85 ;  /* 0x0000000115157824 */ /* 0x000fe200078e0255 */
[----:B------:R-:W-:Y:S01]  /*17b80*/  @!PT LDS RZ, [RZ] ;  /* 0x00000000fffff984 */ /* 0x000fe20000000800 */
[----:B------:R-:W-:Y:S01]  /*17b90*/  @!PT LDS RZ, [RZ] ;  /* 0x00000000fffff984 */ /* 0x000fe20000000800 */
[----:B------:R-:W-:Y:S01]  /*17ba0*/  @!PT LDS RZ, [RZ] ;  /* 0x00000000fffff984 */ /* 0x000fe20000000800 */
[----:B------:R-:W-:Y:S01]  /*17bb0*/  @!PT LDS RZ, [RZ] ;  /* 0x00000000fffff984 */ /* 0x000fe20000000800 */
[----:B------:R1:W-:Y:S06]  /*17bc0*/  MEMBAR.ALL.CTA ;  /* 0x0000000000007992 */ /* 0x0003ec0000008000 */
[----:B-1----:R-:W1:Y:S01]  /*17bd0*/  FENCE.VIEW.ASYNC.S ;  /* 0x00000000000073c6 */ /* 0x002e620000000000 */
[----:B------:R-:W-:-:S02]  /*17be0*/  IMAD R0, R0, UR4, RZ ;  /* 0x0000000400007c24 */ /* 0x000fc4000f8e02ff */
[----:B------:R-:W-:-:S04]  /*17bf0*/  IMAD.WIDE.U32 R20, R81, UR4, R20 ;  /* 0x0000000451147c25 */ /* 0x000fc8000f8e0014 */
        /* <DEDUP_REMOVED lines=8> */
[----:B------:R-:W-:Y:S02]  /*17c80*/  VIADD R0, R17, 0x38820 ;  /* 0x0003882011007836 */ /* 0x000fe40000000000 */
[----:B------:R-:W-:Y:S01]  /*17c90*/  IMAD.IADD R3, R21, 0x1, R81 ;  /* 0x0000000115037824 */ /* 0x000fe200078e0251 */
[C---:B------:R-:W-:Y:S01]  /*17ca0*/  LEA R81, P0, R20.reuse, UR4, 0x1 ;  /* 0x0000000414517c11 */ /* 0x040fe2000f8008ff */
[C---:B------:R-:W-:Y:S01]  /*17cb0*/  VIADD R164, R195.reuse, 0x40 ;  /* 0x00000040c3a47836 */ /* 0x040fe20000000000 */
[----:B------:R-:W-:Y:S02]  /*17cc0*/  PRMT R0, RZ, 0x654, R0 ;  /* 0x00000654ff007816 */ /* 0x000fe40000000000 */
[----:B------:R-:W-:Y:S01]  /*17cd0*/  LEA.HI.X R82, R20, UR5, R3, 0x1, P0 ;  /* 0x0000000514527c11 */ /* 0x000fe200080f0c03 */
[C---:B------:R-:W-:Y:S01]  /*17ce0*/  VIADD R162, R195.reuse, 0x80 ;  /* 0x00000080c3a27836 */ /* 0x040fe20000000000 */
[-C--:B0-----:R-:W-:Y:S01]  /*17cf0*/  ISETP.GE.AND P0, PT, R164, R4.reuse, PT ;  /* 0x00000004a400720c */ /* 0x081fe20003f06270 */
[----:B-1----:R0:W-:Y:S01]  /*17d00*/  SYNCS.ARRIVE.TRANS64.RED.A1T0 RZ, [R0+URZ], RZ ;  /* 0x000000ff00ff79a7 */ /* 0x0021e2000810043f */
[C---:B------:R-:W-:Y:S01]  /*17d10*/  ISETP.GE.AND P1, PT, R195.reuse, R4, PT ;  /* 0x00000004c300720c */ /* 0x040fe20003f26270 */
[----:B------:R-:W-:Y:S01]  /*17d20*/  VIADD R160, R195, 0xc0 ;  /* 0x000000c0c3a07836 */ /* 0x000fe20000000000 */
[----:B0-----:R-:W-:-:S02]  /*17d30*/  SEL R0, RZ, 0xffffffff, P0 ;  /* 0xffffffffff007807 */ /* 0x001fc40000000000 */
[-C--:B------:R-:W-:Y:S01]  /*17d40*/  ISETP.GE.AND P0, PT, R162, R4.reuse, PT ;  /* 0x00000004a200720c */ /* 0x080fe20003f06270 */
[----:B------:R-:W-:Y:S02]  /*17d50*/  IMAD R83, R2, R83, RZ ;  /* 0x0000005302537224 */ /* 0x000fe400078e02ff */
[----:B------:R-:W-:Y:S01]  /*17d60*/  IMAD.SHL.U32 R3, R0, 0x2, RZ ;  /* 0x0000000200037824 */ /* 0x000fe200078e00ff */
[----:B------:R-:W-:Y:S02]  /*17d70*/  SEL R0, RZ, 0x1, P1 ;  /* 0x00000001ff007807 */ /* 0x000fe40000800000 */
[----:B------:R-:W-:Y:S01]  /*17d80*/  SEL R2, RZ, 0xffffffff, P0 ;  /* 0xffffffffff027807 */ /* 0x000fe20000000000 */
[----:B------:R-:W-:Y:S01]  /*17d90*/  VIADD R158, R195, 0x100 ;  /* 0x00000100c39e7836 */ /* 0x000fe20000000000 */
[-C--:B------:R-:W-:Y:S02]  /*17da0*/  ISETP.GE.AND P0, PT, R160, R4.reuse, PT ;  /* 0x00000004a000720c */ /* 0x080fe40003f06270 */
[----:B------:R-:W-:Y:S01]  /*17db0*/  LOP3.LUT R0, R3, 0x2, R0, 0xe2, !PT ;  /* 0x0000000203007812 */ /* 0x000fe200078ee200 */
[----:B------:R-:W-:Y:S01]  /*17dc0*/  IMAD.SHL.U32 R3, R2, 0x4, RZ ;  /* 0x0000000402037824 */ /* 0x000fe200078e00ff */
[----:B------:R-:W-:Y:S01]  /*17dd0*/  SEL R2, RZ, 0xffffffff, P0 ;  /* 0xffffffffff027807 */ /* 0x000fe20000000000 */
[----:B------:R-:W-:Y:S01]  /*17de0*/  VIADD R156, R195, 0x140 ;  /* 0x00000140c39c7836 */ /* 0x000fe20000000000 */
[----:B------:R-:W-:-:S02]  /*17df0*/  ISETP.GE.AND P0, PT, R158, R4, PT ;  /* 0x000000049e00720c */ /* 0x000fc40003f06270 */
[----:B------:R-:W-:Y:S01]  /*17e00*/  LOP3.LUT R0, R3, 0x4, R0, 0xe2, !PT ;  /* 0x0000000403007812 */ /* 0x000fe200078ee200 */
[----:B------:R-:W-:Y:S01]  /*17e10*/  IMAD.SHL.U32 R3, R2, 0x8, RZ ;  /* 0x0000000802037824 */ /* 0x000fe200078e00ff */
[----:B------:R-:W-:Y:S02]  /*17e20*/  SEL R2, RZ, 0xffffffff, P0 ;  /* 0xffffffffff027807 */ /* 0x000fe40000000000 */
[-C--:B------:R-:W-:Y:S02]  /*17e30*/  ISETP.GE.AND P0, PT, R156, R4.reuse, PT ;  /* 0x000000049c00720c */ /* 0x080fe40003f06270 */
[----:B------:R-:W-:Y:S01]  /*17e40*/  LOP3.LUT R0, R3, 0x8, R0, 0xe2, !PT ;  /* 0x0000000803007812 */ /* 0x000fe200078ee200 */
[----:B------:R-:W-:Y:S01]  /*17e50*/  IMAD.SHL.U32 R3, R2, 0x10, RZ ;  /* 0x0000001002037824 */ /* 0x000fe200078e00ff */
[----:B------:R-:W-:Y:S01]  /*17e60*/  SEL R2, RZ, 0xffffffff, P0 ;  /* 0xffffffffff027807 */ /* 0x000fe20000000000 */
[----:B------:R-:W-:Y:S02]  /*17e70*/  VIADD R154, R195, 0x180 ;  /* 0x00000180c39a7836 */ /* 0x000fe40000000000 */
[----:B------:R-:W-:Y:S01]  /*17e80*/  IMAD.IADD R214, R80, 0x1, R214 ;  /* 0x0000000150d67824 */ /* 0x000fe200078e02d6 */
[----:B------:R-:W-:Y:S01]  /*17e90*/  LOP3.LUT R0, R3, 0x10, R0, 0xe2, !PT ;  /* 0x0000001003007812 */ /* 0x000fe200078ee200 */
[----:B------:R-:W-:Y:S01]  /*17ea0*/  IMAD.SHL.U32 R3, R2, 0x20, RZ ;  /* 0x0000002002037824 */ /* 0x000fe200078e00ff */
[----:B------:R-:W-:Y:S01]  /*17eb0*/  ISETP.GE.AND P0, PT, R154, R4, PT ;  /* 0x000000049a00720c */ /* 0x000fe20003f06270 */
[----:B------:R-:W-:Y:S01]  /*17ec0*/  VIADD R152, R195, 0x1c0 ;  /* 0x000001c0c3987836 */ /* 0x000fe20000000000 */
[----:B------:R-:W-:-:S02]  /*17ed0*/  ISETP.GE.AND P1, PT, R214, R83, PT ;  /* 0x00000053d600720c */ /* 0x000fc40003f26270 */
[----:B------:R-:W-:Y:S02]  /*17ee0*/  LOP3.LUT R0, R3, 0x20, R0, 0xe2, !PT ;  /* 0x0000002003007812 */ /* 0x000fe400078ee200 */
[----:B------:R-:W-:Y:S02]  /*17ef0*/  SEL R3, RZ, 0x40, P0 ;  /* 0x00000040ff037807 */ /* 0x000fe40000000000 */
[----:B------:R-:W-:Y:S02]  /*17f00*/  ISETP.GE.AND P0, PT, R152, R4, PT ;  /* 0x000000049800720c */ /* 0x000fe40003f06270 */
[----:B------:R-:W-:Y:S02]  /*17f10*/  LOP3.LUT R80, R0, R3, RZ, 0xfc, !PT ;  /* 0x0000000300507212 */ /* 0x000fe400078efcff */
[----:B------:R-:W-:Y:S01]  /*17f20*/  SEL R3, RZ, 0x80, P0 ;  /* 0x00000080ff037807 */ /* 0x000fe20000000000 */
[C---:B------:R-:W-:Y:S02]  /*17f30*/  VIADD R153, R195.reuse, 0x1c0 ;  /* 0x000001c0c3997836 */ /* 0x040fe40000000000 */
[C---:B------:R-:W-:Y:S01]  /*17f40*/  VIADD R155, R195.reuse, 0x180 ;  /* 0x00000180c39b7836 */ /* 0x040fe20000000000 */
[----:B------:R-:W-:Y:S01]  /*17f50*/  LOP3.LUT R0, R80, R3, RZ, 0xfc, !PT ;  /* 0x0000000350007212 */ /* 0x000fe200078efcff */
[----:B------:R-:W-:-:S02]  /*17f60*/  VIADD R157, R195, 0x140 ;  /* 0x00000140c39d7836 */ /* 0x000fc40000000000 */
[C---:B------:R-:W-:Y:S02]  /*17f70*/  VIADD R159, R195.reuse, 0x100 ;  /* 0x00000100c39f7836 */ /* 0x040fe40000000000 */
[C---:B------:R-:W-:Y:S02]  /*17f80*/  VIADD R161, R195.reuse, 0xc0 ;  /* 0x000000c0c3a17836 */ /* 0x040fe40000000000 */
        /* <DEDUP_REMOVED lines=17> */
[----:B-12---:R-:W-:-:S05]  /*180a0*/  @!P0 IMAD.WIDE R20, R195, 0x2, R2 ;  /* 0x00000002c3148825 */ /* 0x006fca00078e0202 */
[----:B-----5:R0:W-:Y:S01]  /*180b0*/  @!P0 ST.E.128 desc[UR40][R20.64], R8 ;  /* 0x0000000814008985 */ /* 0x0201e2000c101d28 */
[----:B------:R-:W-:-:S13]  /*180c0*/  ISETP.GE.AND P0, PT, R164, R4, PT ;  /* 0x00000004a400720c */ /* 0x000fda0003f06270 */
[-C--:B0-----:R-:W-:Y:S02]  /*180d0*/  @!P0 LEA R8, P1, R164, R2.reuse, 0x1 ;  /* 0x00000002a4088211 */ /* 0x081fe400078208ff */
[----:B------:R-:W-:Y:S02]  /*180e0*/  @!P3 LEA R10, P6, R160, R2, 0x1 ;  /* 0x00000002a00ab211 */ /* 0x000fe400078c08ff */
[-C--:B------:R-:W-:Y:S02]  /*180f0*/  @!P0 LEA.HI.X R9, R164, R3.reuse, R165, 0x1, P1 ;  /* 0x00000003a4098211 */ /* 0x080fe400008f0ca5 */
[----:B------:R-:W-:Y:S02]  /*18100*/  ISETP.GE.AND P1, PT, R156, R4, PT ;  /* 0x000000049c00720c */ /* 0x000fe40003f26270 */
[----:B------:R-:W-:Y:S01]  /*18110*/  @!P3 LEA.HI.X R11, R160, R3, R161, 0x1, P6 ;  /* 0x00000003a00bb211 */ /* 0x000fe200030f0ca1 */
[----:B------:R0:W-:Y:S01]  /*18120*/  @!P0 ST.E.128 desc[UR40][R8.64], R24 ;  /* 0x0000001808008985 */ /* 0x0001e2000c101d28 */
[----:B------:R-:W-:-:S09]  /*18130*/  LOP3.LUT P0, RZ, R80, 0x40, RZ, 0xc0, !PT ;  /* 0x0000004050ff7812 */ /* 0x000fd2000780c0ff */
[----:B------:R-:W-:-:S04]  /*18140*/  @!P1 LEA R20, P6, R156, R2, 0x1 ;  /* 0x000000029c149211 */ /* 0x000fc800078c08ff */
[----:B------:R-:W-:Y:S02]  /*18150*/  @!P1 LEA.HI.X R21, R156, R3, R157, 0x1, P6 ;  /* 0x000000039c159211 */ /* 0x000fe400030f0c9d */
[----:B0-----:R-:W-:-:S04]  /*18160*/  @!P5 LEA R8, P4, R162, R2, 0x1 ;  /* 0x00000002a208d211 */ /* 0x001fc800078808ff */
        /* <DEDUP_REMOVED lines=14> */
.L_x_8729:
[----:B------:R-:W-:Y:S05]  /*18250*/  BSYNC B1 ;  /* 0x0000000000017941 */ /* 0x000fea0003800000 */
.L_x_8728:
        /* <DEDUP_REMOVED lines=11> */
[----:B-12--5:R-:W-:Y:S02]  /*18310*/  @!P6 IMAD.WIDE R8, R195, 0x2, R2 ;  /* 0x00000002c308e825 */ /* 0x026fe400078e0202 */
[----:B------:R-:W-:-:S03]  /*18320*/  @!P5 LEA R10, P4, R164, R2, 0x1 ;  /* 0x00000002a40ad211 */ /* 0x000fc600078808ff */
[----:B------:R0:W-:Y:S01]  /*18330*/  @!P6 ST.E.128 desc[UR40][R8.64], R12 ;  /* 0x0000000c0800e985 */ /* 0x0001e2000c101d28 */
[----:B------:R-:W-:Y:S02]  /*18340*/  @!P5 LEA.HI.X R11, R164, R3, R165, 0x1, P4 ;  /* 0x00000003a40bd211 */ /* 0x000fe400020f0ca5 */
        /* <DEDUP_REMOVED lines=23> */
.L_x_8727:
[----:B01----:R-:W2:Y:S01]  /*184c0*/  LDL.LU R10, [R1+0x64] ;  /* 0x00006400010a7983 */ /* 0x003ea20000300800 */
[----:B------:R-:W-:Y:S01]  /*184d0*/  ULDC.64 UR4, c[0x0][0xc08] ;  /* 0x0003020000047ab9 */ /* 0x000fe20000000a00 */
[----:B------:R-:W0:Y:S02]  /*184e0*/  LDC R11, c[0x0][0xce8] ;  /* 0x00033a00ff0b7b82 */ /* 0x000e240000000800 */
[----:B------:R-:W3:Y:S01]  /*184f0*/  LDL R12, [R1+0x18] ;  /* 0x00001800010c7983 */ /* 0x000ee20000100800 */
[----:B------:R-:W-:Y:S01]  /*18500*/  IMAD R4, R4, UR4, RZ ;  /* 0x0000000404047c24 */ /* 0x000fe2000f8e02ff */
[----:B------:R-:W-:Y:S01]  /*18510*/  BSSY B1, `(.L_x_8731) ;  /* 0x0000110000017945 */ /* 0x000fe20003800000 */
[----:B------:R-:W-:-:S04]  /*18520*/  IMAD.WIDE.U32 R8, R3, UR4, RZ ;  /* 0x0000000403087c25 */ /* 0x000fc8000f8e00ff */
[----:B------:R-:W-:Y:S01]  /*18530*/  IMAD R4, R3, UR5, R4 ;  /* 0x0000000503047c24 */ /* 0x000fe2000f8e0204 */
[----:B------:R-:W-:Y:S01]  /*18540*/  ULDC.64 UR4, c[0x0][0xc38] ;  /* 0x00030e0000047ab9 */ /* 0x000fe20000000a00 */
[----:B------:R-:W-:Y:S01]  /*18550*/  SHF.R.S32.HI R3, RZ, 0x1f, R0 ;  /* 0x0000001fff037819 */ /* 0x000fe20000011400 */
[C---:B------:R-:W-:Y:S02]  /*18560*/  VIADD R21, R212.reuse, 0xf8 ;  /* 0x000000f8d4157836 */ /* 0x040fe40000000000 */
[----:B------:R-:W-:Y:S02]  /*18570*/  IMAD.IADD R9, R9, 0x1, R4 ;  /* 0x0000000109097824 */ /* 0x000fe400078e0204 */
[----:B------:R-:W-:Y:S01]  /*18580*/  VIADD R153, R212, 0xf0 ;  /* 0x000000f0d4997836 */ /* 0x000fe20000000000 */
[----:B------:R-:W-:Y:S01]  /*18590*/  SHF.R.S32.HI R21, RZ, 0x1f, R21 ;  /* 0x0000001fff157819 */ /* 0x000fe20000011415 */
[----:B------:R-:W-:-:S03]  /*185a0*/  IMAD.WIDE.U32 R8, R186, UR4, R8 ;  /* 0x00000004ba087c25 */ /* 0x000fc6000f8e0008 */
[----:B------:R-:W-:Y:S01]  /*185b0*/  SHF.R.S32.HI R153, RZ, 0x1f, R153 ;  /* 0x0000001fff997819 */ /* 0x000fe20000011499 */
[----:B------:R-:W-:Y:S01]  /*185c0*/  IMAD R9, R186, UR5, R9 ;  /* 0x00000005ba097c24 */ /* 0x000fe2000f8e0209 */
[----:B------:R-:W-:Y:S01]  /*185d0*/  ULDC.64 UR4, c[0x0][0xc40] ;  /* 0x0003100000047ab9 */ /* 0x000fe20000000a00 */
[----:B0-----:R-:W-:Y:S01]  /*185e0*/  ISETP.NE.AND P0, PT, R11, 0x1, PT ;  /* 0x000000010b00780c */ /* 0x001fe20003f05270 */
[----:B------:R-:W-:Y:S02]  /*185f0*/  IMAD R3, R3, UR4, RZ ;  /* 0x0000000403037c24 */ /* 0x000fe4000f8e02ff */
[----:B------:R-:W-:-:S04]  /*18600*/  IMAD.WIDE.U32 R8, R0, UR4, R8 ;  /* 0x0000000400087c25 */ /* 0x000fc8000f8e0008 */
[----:B------:R-:W-:Y:S01]  /*18610*/  IMAD R3, R0, UR5, R3 ;  /* 0x0000000500037c24 */ /* 0x000fe2000f8e0203 */
[----:B------:R-:W-:Y:S01]  /*18620*/  ULDC.64 UR4, c[0x0][0xc48] ;  /* 0x0003120000047ab9 */ /* 0x000fe20000000a00 */
[C---:B------:R-:W-:Y:S02]  /*18630*/  VIADD R155, R212.reuse, 0xe8 ;  /* 0x000000e8d49b7836 */ /* 0x040fe40000000000 */
[----:B------:R-:W-:Y:S02]  /*18640*/  IMAD.IADD R9, R9, 0x1, R3 ;  /* 0x0000000109097824 */ /* 0x000fe400078e0203 */
[----:B------:R-:W0:Y:S01]  /*18650*/  @P0 LDC R0, c[0x0][0xcf0] ;  /* 0x00033c00ff000b82 */ /* 0x000e220000000800 */
        /* <DEDUP_REMOVED lines=73> */
[----:B------:R-:W1:Y:S01]  /*18af0*/  @P0 LDC R10, c[0x0][0xcec] ;  /* 0x00033b00ff0a0b82 */ /* 0x000e620000000800 */
[--C-:B---3--:R-:W-:Y:S02]  /*18b00*/  IMAD.IADD R3, R12, 0x1, R214.reuse ;  /* 0x000000010c037824 */ /* 0x108fe400078e02d6 */
[----:B------:R-:W-:Y:S02]  /*18b10*/  IMAD.IADD R214, R193, 0x1, R214 ;  /* 0x00000001c1d67824 */ /* 0x000fe400078e02d6 */
[----:B------:R-:W-:Y:S02]  /*18b20*/  IMAD.MOV.U32 R4, RZ, RZ, R3 ;  /* 0x000000ffff047224 */ /* 0x000fe400078e0003 */
        /* <DEDUP_REMOVED lines=43> */
[C---:B------:R-:W-:Y:S01]  /*18de0*/  VIADD R9, R212.reuse, 0x10 ;  /* 0x00000010d4097836 */ /* 0x040fe20000000000 */
        /* <DEDUP_REMOVED lines=124> */
[----:B------:R-:W-:Y:S02]  /*195b0*/  @!P5 LEA R14, P0, R20, R14, 0x2 ;  /* 0x0000000e140ed211 */ /* 0x000fe400078010ff */
[-C--:B------:R-:W-:Y:S01]  /*195c0*/  @!P2 LEA.HI.X R9, R152, R11.reuse, R153, 0x2, P1 ;  /* 0x0000000b9809a211 */ /* 0x080fe200008f1499 */
[----:B------:R3:W-:Y:S01]  /*195d0*/  @!P3 ST.E.64 desc[UR40][R12.64], R140 ;  /* 0x0000008c0c00b985 */ /* 0x0007e2000c101b28 */
[----:B------:R-:W-:-:S03]  /*195e0*/  @!P5 LEA.HI.X R15, R20, R11, R21, 0x2, P0 ;  /* 0x0000000b140fd211 */ /* 0x000fc600000f1415 */
[----:B------:R3:W-:Y:S04]  /*195f0*/  @!P2 ST.E.64 desc[UR40][R8.64], R144 ;  /* 0x000000900800a985 */ /* 0x0007e8000c101b28 */
[----:B------:R3:W-:Y:S02]  /*19600*/  @!P5 ST.E.64 desc[UR40][R14.64], R148 ;  /* 0x000000940e00d985 */ /* 0x0007e4000c101b28 */
.L_x_8732:
[----:B------:R-:W-:Y:S05]  /*19610*/  BSYNC B1 ;  /* 0x0000000000017941 */ /* 0x000fea0003800000 */
.L_x_8731:
[----:B---3--:R-:W-:Y:S01]  /*19620*/  VIADD R3, R214, 0x8 ;  /* 0x00000008d6037836 */ /* 0x008fe20000000000 */
[----:B------:R3:W4:Y:S04]  /*19630*/  SHFL.IDX PT, R12, R10, 0x1, 0x1c1f ;  /* 0x003c1f000a0c7f89 */ /* 0x00072800000e0000 */
[----:B------:R-:W-:Y:S01]  /*19640*/  ISETP.GE.AND P0, PT, R3, R0, PT ;  /* 0x000000000300720c */ /* 0x000fe20003f06270 */
[----:B0-----:R-:W0:-:S12]  /*19650*/  SHFL.IDX PT, R4, R4, 0x1, 0x1c1f ;  /* 0x003c1f0004047f89 */ /* 0x001e1800000e0000 */
[----:B---3--:R-:W-:Y:S05]  /*19660*/  @P0 BRA `(.L_x_8730) ;  /* 0x0000001800600947 */ /* 0x008fea0003800000 */
[C---:B------:R-:W-:Y:S01]  /*19670*/  VIADD R13, R212.reuse, 0x8 ;  /* 0x00000008d40d7836 */ /* 0x040fe20000000000 */
[----:B------:R-:W-:Y:S01]  /*19680*/  ULDC UR4, c[0x0][0xbc8] ;  /* 0x0002f20000047ab9 */ /* 0x000fe20000000800 */
[C---:B------:R-:W-:Y:S01]  /*19690*/  VIADD R25, R212.reuse, 0x10 ;  /* 0x00000010d4197836 */ /* 0x040fe20000000000 */
[C---:B------:R-:W-:Y:S01]  /*196a0*/  ISETP.GE.AND P2, PT, R212.reuse, UR4, PT ;  /* 0x00000004d4007c0c */ /* 0x040fe2000bf46270 */
[C---:B--2---:R-:W-:Y:S01]  /*196b0*/  VIADD R11, R212.reuse, 0x18 ;  /* 0x00000018d40b7836 */ /* 0x044fe20000000000 */
[----:B------:R-:W-:Y:S01]  /*196c0*/  ISETP.GE.AND P5, PT, R13, UR4, PT ;  /* 0x000000040d007c0c */ /* 0x000fe2000bfa6270 */
[C---:B-1----:R-:W-:Y:S01]  /*196d0*/  VIADD R14, R212.reuse, 0x8 ;  /* 0x00000008d40e7836 */ /* 0x042fe20000000000 */
[----:B------:R-:W-:Y:S01]  /*196e0*/  ISETP.GE.AND P3, PT, R25, UR4, PT ;  /* 0x0000000419007c0c */ /* 0x000fe2000bf66270 */
[C---:B------:R-:W-:Y:S01]  /*196f0*/  VIADD R28, R212.reuse, 0x10 ;  /* 0x00000010d41c7836 */ /* 0x040fe20000000000 */
[----:B------:R-:W-:Y:S01]  /*19700*/  ISETP.GE.AND P4, PT, R11, UR4, PT ;  /* 0x000000040b007c0c */ /* 0x000fe2000bf86270 */
[----:B------:R-:W-:Y:S01]  /*19710*/  VIADD R24, R212, 0x18 ;  /* 0x00000018d4187836 */ /* 0x000fe20000000000 */
[----:B------:R-:W-:-:S02]  /*19720*/  SHF.R.S32.HI R14, RZ, 0x1f, R14 ;  /* 0x0000001fff0e7819 */ /* 0x000fc4000001140e */
[----:B------:R-:W-:Y:S02]  /*19730*/  SHF.R.S32.HI R15, RZ, 0x1f, R212 ;  /* 0x0000001fff0f7819 */ /* 0x000fe400000114d4 */
[----:B------:R-:W-:Y:S02]  /*19740*/  SHF.R.S32.HI R28, RZ, 0x1f, R28 ;  /* 0x0000001fff1c7819 */ /* 0x000fe4000001141c */
[CC--:B0-----:R-:W-:Y:S02]  /*19750*/  @!P2 LEA R2, P0, R212.reuse, R4.reuse, 0x2 ;  /* 0x00000004d402a211 */ /* 0x0c1fe400078010ff */
[C---:B------:R-:W-:Y:S02]  /*19760*/  @!P5 LEA R8, P1, R13.reuse, R4, 0x2 ;  /* 0x000000040d08d211 */ /* 0x040fe400078210ff */
[CC--:B----4-:R-:W-:Y:S01]  /*19770*/  @!P2 LEA.HI.X R3, R212.reuse, R12.reuse, R15, 0x2, P0 ;  /* 0x0000000cd403a211 */ /* 0x0d0fe200000f140f */
[C---:B------:R-:W-:Y:S01]  /*19780*/  VIADD R15, R212.reuse, 0x28 ;  /* 0x00000028d40f7836 */ /* 0x040fe20000000000 */
[----:B------:R-:W-:Y:S01]  /*19790*/  @!P5 LEA.HI.X R9, R13, R12, R14, 0x2, P1 ;  /* 0x0000000c0d09d211 */ /* 0x000fe200008f140e */
[C---:B------:R-:W-:Y:S01]  /*197a0*/  VIADD R14, R212.reuse, 0x20 ;  /* 0x00000020d40e7836 */ /* 0x040fe20000000000 */
[----:B------:R-:W-:Y:S01]  /*197b0*/  SHF.R.S32.HI R24, RZ, 0x1f, R24 ;  /* 0x0000001fff187819 */ /* 0x000fe20000011418 */
[----:B------:R0:W-:Y:S01]  /*197c0*/  @!P2 ST.E.64 desc[UR40][R2.64], R26 ;  /* 0x0000001a0200a985 */ /* 0x0001e2000c101b28 */
[----:B------:R-:W-:Y:S01]  /*197d0*/  ISETP.GE.AND P1, PT, R15, UR4, PT ;  /* 0x000000040f007c0c */ /* 0x000fe2000bf26270 */
[----:B------:R-:W-:Y:S01]  /*197e0*/  VIADD R13, R212, 0x30 ;  /* 0x00000030d40d7836 */ /* 0x000fe20000000000 */
[----:B------:R-:W-:Y:S01]  /*197f0*/  ISETP.GE.AND P0, PT, R14, UR4, PT ;  /* 0x000000040e007c0c */ /* 0x000fe2000bf06270 */
[----:B------:R1:W-:Y:S03]  /*19800*/  @!P5 ST.E.64 desc[UR40][R8.64], R30 ;  /* 0x0000001e0800d985 */ /* 0x0003e6000c101b28 */
[----:B------:R-:W-:-:S02]  /*19810*/  ISETP.GE.AND P2, PT, R13, UR4, PT ;  /* 0x000000040d007c0c */ /* 0x000fc4000bf46270 */
[-C--:B0-----:R-:W-:Y:S02]  /*19820*/  @!P3 LEA R2, P5, R25, R4.reuse, 0x2 ;  /* 0x000000041902b211 */ /* 0x081fe400078a10ff */
[----:B-1----:R-:W-:Y:S02]  /*19830*/  @!P4 LEA R8, P6, R11, R4, 0x2 ;  /* 0x000000040b08c211 */ /* 0x002fe400078c10ff */
[-C--:B------:R-:W-:Y:S02]  /*19840*/  @!P3 LEA.HI.X R3, R25, R12.reuse, R28, 0x2, P5 ;  /* 0x0000000c1903b211 */ /* 0x080fe400028f141c */
[----:B------:R-:W-:Y:S01]  /*19850*/  @!P4 LEA.HI.X R9, R11, R12, R24, 0x2, P6 ;  /* 0x0000000c0b09c211 */ /* 0x000fe200030f1418 */
[----:B------:R-:W-:-:S04]  /*19860*/  VIADD R24, R212, 0x20 ;  /* 0x00000020d4187836 */ /* 0x000fc80000000000 */
[-C--:B------:R-:W-:Y:S01]  /*19870*/  @!P2 LEA R10, P6, R13, R4.reuse, 0x2 ;  /* 0x000000040d0aa211 */ /* 0x080fe200078c10ff */
[----:B------:R0:W-:Y:S01]  /*19880*/  @!P3 ST.E.64 desc[UR40][R2.64], R34 ;  /* 0x000000220200b985 */ /* 0x0001e2000c101b28 */
[----:B------:R-:W-:Y:S02]  /*19890*/  ISETP.GE.AND P3, PT, R211, UR4, PT ;  /* 0x00000004d3007c0c */ /* 0x000fe4000bf66270 */
[----:B------:R-:W-:Y:S01]  /*198a0*/  SHF.R.S32.HI R24, RZ, 0x1f, R24 ;  /* 0x0000001fff187819 */ /* 0x000fe20000011418 */
[----:B------:R1:W-:Y:S01]  /*198b0*/  @!P4 ST.E.64 desc[UR40][R8.64], R38 ;  /* 0x000000260800c985 */ /* 0x0003e2000c101b28 */
[----:B0-----:R-:W-:-:S04]  /*198c0*/  @!P0 LEA R2, P4, R14, R4, 0x2 ;  /* 0x000000040e028211 */ /* 0x001fc800078810ff */
[----:B------:R-:W-:Y:S01]  /*198d0*/  @!P0 LEA.HI.X R3, R14, R12, R24, 0x2, P4 ;  /* 0x0000000c0e038211 */ /* 0x000fe200020f1418 */
[C---:B------:R-:W-:Y:S01]  /*198e0*/  VIADD R24, R212.reuse, 0x28 ;  /* 0x00000028d4187836 */ /* 0x040fe20000000000 */
[C---:B-1----:R-:W-:Y:S01]  /*198f0*/  @!P1 LEA R8, P5, R15.reuse, R4, 0x2 ;  /* 0x000000040f089211 */ /* 0x042fe200078a10ff */
[----:B------:R-:W-:Y:S01]  /*19900*/  VIADD R14, R212, 0x30 ;  /* 0x00000030d40e7836 */ /* 0x000fe20000000000 */
[----:B------:R-:W-:Y:S01]  /*19910*/  ISETP.GE.AND P4, PT, R208, UR4, PT ;  /* 0x00000004d0007c0c */ /* 0x000fe2000bf86270 */
[----:B------:R0:W-:Y:S01]  /*19920*/  @!P0 ST.E.64 desc[UR40][R2.64], R42 ;  /* 0x0000002a02008985 */ /* 0x0001e2000c101b28 */
[----:B------:R-:W-:Y:S02]  /*19930*/  SHF.R.S32.HI R24, RZ, 0x1f, R24 ;  /* 0x0000001fff187819 */ /* 0x000fe40000011418 */
[----:B------:R-:W-:Y:S02]  /*19940*/  SHF.R.S32.HI R14, RZ, 0x1f, R14 ;  /* 0x0000001fff0e7819 */ /* 0x000fe4000001140e */
[----:B------:R-:W-:-:S02]  /*19950*/  @!P1 LEA.HI.X R9, R15, R12, R24, 0x2, P5 ;  /* 0x0000000c0f099211 */ /* 0x000fc400028f1418 */
[----:B------:R-:W-:Y:S02]  /*19960*/  ISETP.GE.AND P5, PT, R206, UR4, PT ;  /* 0x00000004ce007c0c */ /* 0x000fe4000bfa6270 */
[----:B------:R-:W-:Y:S01]  /*19970*/  @!P2 LEA.HI.X R11, R13, R12, R14, 0x2, P6 ;  /* 0x0000000c0d0ba211 */ /* 0x000fe200030f140e */
[----:B------:R1:W-:Y:S01]  /*19980*/  @!P1 ST.E.64 desc[UR40][R8.64], R46 ;  /* 0x0000002e08009985 */ /* 0x0003e2000c101b28 */
[----:B------:R-:W-:Y:S02]  /*19990*/  ISETP.GE.AND P0, PT, R204, UR4, PT ;  /* 0x00000004cc007c0c */ /* 0x000fe4000bf06270 */
[----:B------:R-:W-:Y:S01]  /*199a0*/  ISETP.GE.AND P1, PT, R202, UR4, PT ;  /* 0x00000004ca007c0c */ /* 0x000fe2000bf26270 */
[----:B------:R2:W-:Y:S01]  /*199b0*/  @!P2 ST.E.64 desc[UR40][R10.64], R50 ;  /* 0x000000320a00a985 */ /* 0x0005e2000c101b28 */
[----:B0-----:R-:W-:-:S04]  /*199c0*/  @!P3 LEA R2, P6, R211, R4, 0x2 ;  /* 0x00000004d302b211 */ /* 0x001fc800078c10ff */
[----:B------:R-:W-:Y:S02]  /*199d0*/  @!P3 LEA.HI.X R3, R211, R12, R213, 0x2, P6 ;  /* 0x0000000cd303b211 */ /* 0x000fe400030f14d5 */
[----:B-1----:R-:W-:-:S03]  /*199e0*/  @!P4 LEA R8, P2, R208, R4, 0x2 ;  /* 0x00000004d008c211 */ /* 0x002fc600078410ff */
[----:B------:R0:W-:Y:S01]  /*199f0*/  @!P3 ST.E.64 desc[UR40][R2.64], R54 ;  /* 0x000000360200b985 */ /* 0x0001e2000c101b28 */
[----:B------:R-:W-:Y:S02]  /*19a00*/  ISETP.GE.AND P3, PT, R198, UR4, PT ;  /* 0x00000004c6007c0c */ /* 0x000fe4000bf66270 */
[----:B--2---:R-:W-:Y:S02]  /*19a10*/  @!P5 LEA R10, P6, R206, R4, 0x2 ;  /* 0x00000004ce0ad211 */ /* 0x004fe400078c10ff */
[-C--:B------:R-:W-:Y:S02]  /*19a20*/  @!P4 LEA.HI.X R9, R208, R12.reuse, R210, 0x2, P2 ;  /* 0x0000000cd009c211 */ /* 0x080fe400010f14d2 */
[----:B------:R-:W-:Y:S02]  /*19a30*/  ISETP.GE.AND P2, PT, R200, UR4, PT ;  /* 0x00000004c8007c0c */ /* 0x000fe4000bf46270 */
[----:B------:R-:W-:Y:S01]  /*19a40*/  @!P5 LEA.HI.X R11, R206, R12, R207, 0x2, P6 ;  /* 0x0000000cce0bd211 */ /* 0x000fe200030f14cf */
[----:B------:R1:W-:Y:S01]  /*19a50*/  @!P4 ST.E.64 desc[UR40][R8.64], R58 ;  /* 0x0000003a0800c985 */ /* 0x0003e2000c101b28 */
[----:B------:R-:W-:-:S03]  /*19a60*/  ISETP.GE.AND P4, PT, R186, UR4, PT ;  /* 0x00000004ba007c0c */ /* 0x000fc6000bf86270 */
[----:B------:R2:W-:Y:S01]  /*19a70*/  @!P5 ST.E.64 desc[UR40][R10.64], R62 ;  /* 0x0000003e0a00d985 */ /* 0x0005e2000c101b28 */
[----:B0-----:R-:W-:-:S04]  /*19a80*/  @!P0 LEA R2, P6, R204, R4, 0x2 ;  /* 0x00000004cc028211 */ /* 0x001fc800078c10ff */
[----:B------:R-:W-:Y:S02]  /*19a90*/  @!P0 LEA.HI.X R3, R204, R12, R205, 0x2, P6 ;  /* 0x0000000ccc038211 */ /* 0x000fe400030f14cd */
[----:B-1----:R-:W-:-:S03]  /*19aa0*/  @!P1 LEA R8, P5, R202, R4, 0x2 ;  /* 0x00000004ca089211 */ /* 0x002fc600078a10ff */
        /* <DEDUP_REMOVED lines=16> */
[----:B------:R0:W-:Y:S01]  /*19bb0*/  @!P4 ST.E.64 desc[UR40][R8.64], R82 ;  /* 0x000000520800c985 */ /* 0x0001e2000c101b28 */
[----:B------:R-:W-:Y:S02]  /*19bc0*/  ISETP.GE.AND P4, PT, R172, UR4, PT ;  /* 0x00000004ac007c0c */ /* 0x000fe4000bf86270 */
[----:B------:R-:W-:Y:S02]  /*19bd0*/  @!P5 LEA.HI.X R11, R182, R12, R183, 0x2, P6 ;  /* 0x0000000cb60bd211 */ /* 0x000fe400030f14b7 */
[----:B-1----:R-:W-:-:S03]  /*19be0*/  @!P2 LEA R2, P6, R180, R4, 0x2 ;  /* 0x00000004b402a211 */ /* 0x002fc600078c10ff */
        /* <DEDUP_REMOVED lines=52> */
[----:B------:R-:W-:-:S03]  /*19f30*/  @!P5 LEA.HI.X R15, R152, R12, R153, 0x2, P3 ;  /* 0x0000000c980fd211 */ /* 0x000fc600018f1499 */
[----:B------:R3:W-:Y:S04]  /*19f40*/  @!P1 ST.E.64 desc[UR40][R2.64], R138 ;  /* 0x0000008a02009985 */ /* 0x0007e8000c101b28 */
[----:B------:R3:W-:Y:S01]  /*19f50*/  @!P0 ST.E.64 desc[UR40][R10.64], R142 ;  /* 0x0000008e0a008985 */ /* 0x0007e2000c101b28 */
[----:B------:R-:W-:-:S03]  /*19f60*/  ISETP.GE.AND P0, PT, R20, UR4, PT ;  /* 0x0000000414007c0c */ /* 0x000fc6000bf06270 */
[----:B------:R3:W-:Y:S10]  /*19f70*/  @!P5 ST.E.64 desc[UR40][R14.64], R146 ;  /* 0x000000920e00d985 */ /* 0x0007f4000c101b28 */
[----:B------:R-:W-:Y:S05]  /*19f80*/  @P0 BRA `(.L_x_8730) ;  /* 0x0000001000180947 */ /* 0x000fea0003800000 */
[----:B---3--:R-:W-:-:S04]  /*19f90*/  LEA R2, P0, R20, R4, 0x2 ;  /* 0x0000000414027211 */ /* 0x008fc800078010ff */
[----:B------:R-:W-:-:S05]  /*19fa0*/  LEA.HI.X R3, R20, R12, R21, 0x2, P0 ;  /* 0x0000000c14037211 */ /* 0x000fca00000f1415 */
[----:B------:R0:W-:Y:S01]  /*19fb0*/  ST.E.64 desc[UR40][R2.64], R150 ;  /* 0x0000009602007985 */ /* 0x0001e2000c101b28 */
[----:B------:R-:W-:Y:S05]  /*19fc0*/  BRA `(.L_x_8730) ;  /* 0x0000001000087947 */ /* 0x000fea0003800000 */
.L_x_8724:
[----:B0-----:R-:W3:Y:S01]  /*19fd0*/  LDL.LU R4, [R1+0x5c] ;  /* 0x00005c0001047983 */ /* 0x001ee20000300800 */
[----:B------:R-:W-:Y:S01]  /*19fe0*/  ULDC.64 UR6, c[0x0][0xd08] ;  /* 0x0003420000067ab9 */ /* 0x000fe20000000a00 */
[----:B------:R-:W-:Y:S02]  /*19ff0*/  ULDC.64 UR4, c[0x0][0xd00] ;  /* 0x0003400000047ab9 */ /* 0x000fe40000000a00 */
[----:B------:R-:W4:Y:S04]  /*1a000*/  LDL.LU R0, [R1+0x60] ;  /* 0x0000600001007983 */ /* 0x000f280000300800 */
[----:B-12---:R-:W2:Y:S01]  /*1a010*/  LDL R10, [R1+0x54] ;  /* 0x00005400010a7983 */ /* 0x006ea20000100800 */
[----:B------:R-:W-:Y:S01]  /*1a020*/  ISETP.NE.U32.AND P1, PT, RZ, UR6, PT ;  /* 0x00000006ff007c0c */ /* 0x000fe2000bf25070 */
[----:B------:R-:W-:Y:S01]  /*1a030*/  IMAD.MOV.U32 R25, RZ, RZ, RZ ;  /* 0x000000ffff197224 */ /* 0x000fe200078e00ff */
[----:B------:R-:W-:-:S02]  /*1a040*/  ISETP.NE.U32.AND P0, PT, RZ, UR4, PT ;  /* 0x00000004ff007c0c */ /* 0x000fc4000bf05070 */
[----:B------:R-:W-:Y:S02]  /*1a050*/  ISETP.NE.AND.EX P1, PT, RZ, UR7, PT, P1 ;  /* 0x00000007ff007c0c */ /* 0x000fe4000bf25310 */
[----:B------:R-:W-:Y:S02]  /*1a060*/  ISETP.NE.AND.EX P0, PT, RZ, UR5, PT, P0 ;  /* 0x00000005ff007c0c */ /* 0x000fe4000bf05300 */
[----:B---3-5:R-:W-:-:S04]  /*1a070*/  IADD3 R2, P2, R4, UR4, RZ ;  /* 0x0000000404027c10 */ /* 0x028fc8000ff5e0ff */
[----:B----4-:R-:W-:-:S05]  /*1a080*/  IADD3.X R3, R0, UR5, RZ, P2, !PT ;  /* 0x0000000500037c10 */ /* 0x010fca00097fe4ff */
[----:B------:R-:W-:Y:S01]  /*1a090*/  @P1 IADD3 R8, P2, R4, UR6, RZ ;  /* 0x0000000604081c10 */ /* 0x000fe2000ff5e0ff */
[----:B------:R-:W-:Y:S01]  /*1a0a0*/  ULDC UR4, c[0x0][0xb88] ;  /* 0x0002e20000047ab9 */ /* 0x000fe20000000800 */
[----:B------:R0:W5:Y:S02]  /*1a0b0*/  @P0 LDG.E R25, desc[UR40][R2.64] ;  /* 0x0000002802190981 */ /* 0x000164000c1e1900 */
[----:B------:R-:W-:Y:S01]  /*1a0c0*/  @P1 IADD3.X R9, R0, UR7, RZ, P2, !PT ;  /* 0x0000000700091c10 */ /* 0x000fe200097fe4ff */
[----:B------:R-:W-:-:S06]  /*1a0d0*/  IMAD.U32 R0, RZ, RZ, UR4 ;  /* 0x00000004ff007e24 */ /* 0x000fcc000f8e00ff */
[----:B------:R0:W5:Y:S01]  /*1a0e0*/  @P1 LDG.E R0, desc[UR40][R8.64] ;  /* 0x0000002808001981 */ /* 0x000162000c1e1900 */
[----:B--2---:R-:W-:Y:S01]  /*1a0f0*/  ISETP.NE.AND P2, PT, R10, RZ, PT ;  /* 0x000000ff0a00720c */ /* 0x004fe20003f45270 */
[----:B------:R-:W1:-:S12]  /*1a100*/  S2R R4, SR_TID.X ;  /* 0x0000000000047919 */ /* 0x000e580000002100 */
[----:B------:R-:W2:Y:S01]  /*1a110*/  @!P2 LDC R10, c[0x0][0xbd4] ;  /* 0x0002f500ff0aab82 */ /* 0x000ea20000000800 */
[----:B-1----:R-:W-:Y:S01]  /*1a120*/  VIADD R30, R4, 0xffffff80 ;  /* 0xffffff80041e7836 */ /* 0x002fe20000000000 */
[----:B--2---:R0:W-:Y:S01]  /*1a130*/  @!P2 STL [R1+0x54], R10 ;  /* 0x0000540a0100a387 */ /* 0x0041e20000100800 */
[----:B------:R-:W-:-:S03]  /*1a140*/  ISETP.GT.AND P2, PT, R10, 0x1, PT ;  /* 0x000000010a00780c */ /* 0x000fc60003f44270 */
[----:B------:R-:W-:Y:S01]  /*1a150*/  ISETP.GT.AND P3, PT, R30, 0x3f, PT ;  /* 0x0000003f1e00780c */ /* 0x000fe20003f64270 */
[----:B------:R-:W-:-:S12]  /*1a160*/  @P1 BRA `(.L_x_8733) ;  /* 0x0000000000101947 */ /* 0x000fd80003800000 */
[----:B------:R-:W-:Y:S05]  /*1a170*/  @!P0 BRA `(.L_x_8733) ;  /* 0x00000000000c8947 */ /* 0x000fea0003800000 */
[----:B0-----:R-:W2:Y:S04]  /*1a180*/  LDG.E R9, desc[UR40][R2.64] ;  /* 0x0000002802097981 */ /* 0x001ea8000c1e1900 */
[----:B-----5:R-:W2:Y:S02]  /*1a190*/  LDG.E R0, desc[UR40][R2.64+0x4] ;  /* 0x0000042802007981 */ /* 0x020ea4000c1e1900 */
[----:B--2---:R-:W-:-:S07]  /*1a1a0*/  IMAD.IADD R0, R0, 0x1, -R9 ;  /* 0x0000000100007824 */ /* 0x004fce00078e0a09 */
.L_x_8733:
[----:B0-----:R-:W2:Y:S04]  /*1a1b0*/  LDL.LU R3, [R1+0x58] ;  /* 0x0000580001037983 */ /* 0x001ea80000300800 */
[----:B------:R-:W3:Y:S01]  /*1a1c0*/  LDL.LU R2, [R1+0x6c] ;  /* 0x00006c0001027983 */ /* 0x000ee20000300800 */
[----:B------:R-:W-:Y:S01]  /*1a1d0*/  BSSY B1, `(.L_x_8734) ;  /* 0x0000037000017945 */ /* 0x000fe20003800000 */
[----:B-----5:R-:W-:Y:S02]  /*1a1e0*/  SHF.R.S32.HI R26, RZ, 0x1f, R25 ;  /* 0x0000001fff1a7819 */ /* 0x020fe40000011419 */
[----:B--2---:R-:W-:Y:S02]  /*1a1f0*/  SEL R33, R3, RZ, !P0 ;  /* 0x000000ff03217207 */ /* 0x004fe40004000000 */
[----:B---3--:R-:W-:Y:S01]  /*1a200*/  SEL R28, R2, RZ, !P0 ;  /* 0x000000ff021c7207 */ /* 0x008fe20004000000 */
[----:B------:R-:W-:Y:S06]  /*1a210*/  @P3 BRA `(.L_x_8735) ;  /* 0x0000000000c83947 */ /* 0x000fec0003800000 */
[----:B------:R-:W0:Y:S01]  /*1a220*/  S2R R35, SR_TID.X ;  /* 0x0000000000237919 */ /* 0x000e220000002100 */
[----:B------:R-:W1:Y:S02]  /*1a230*/  LDC R37, c[0x0][0xce8] ;  /* 0x00033a00ff257b82 */ /* 0x000e640000000800 */
[----:B-1----:R-:W-:Y:S01]  /*1a240*/  IMAD R2, R0, R37, RZ ;  /* 0x0000002500027224 */ /* 0x002fe200078e02ff */
[----:B0-----:R-:W-:-:S04]  /*1a250*/  IADD3 R35, R214, -0x80, R35 ;  /* 0xffffff80d6237810 */ /* 0x001fc80007ffe023 */
        /* <DEDUP_REMOVED lines=11> */
[----:B------:R-:W4:Y:S08]  /*1a310*/  LDC.64 R8, c[0x0][R24+0x228] ;  /* 0x00008a0018087b82 */ /* 0x000f300000000a00 */
[----:B------:R-:W5:Y:S08]  /*1a320*/  @P1 LDC R4, c[0x0][0xcec] ;  /* 0x00033b00ff041b82 */ /* 0x000f700000000800 */
[----:B------:R-:W4:Y:S08]  /*1a330*/  LDC.64 R10, c[0x0][R24+0x210] ;  /* 0x00008400180a7b82 */ /* 0x000f300000000a00 */
[----:B------:R-:W4:Y:S01]  /*1a340*/  @P1 LDC R31, c[0x0][0xcf0] ;  /* 0x00033c00ff1f1b82 */ /* 0x000f220000000800 */
[----:B-----5:R-:W-:-:S07]  /*1a350*/  @P1 IMAD.HI.U32 R4, R35, R4, RZ ;  /* 0x0000000423041227 */ /* 0x020fce00078e00ff */
[----:B0-----:R-:W0:Y:S01]  /*1a360*/  @!P0 LDC R12, c[0x0][0xc50] ;  /* 0x00031400ff0c8b82 */ /* 0x001e220000000800 */
[-C--:B-1----:R-:W-:Y:S02]  /*1a370*/  IMAD R3, R3, R33.reuse, RZ ;  /* 0x0000002103037224 */ /* 0x082fe400078e02ff */
[----:B------:R-:W-:-:S05]  /*1a380*/  IMAD.WIDE.U32 R20, R2, R33, RZ ;  /* 0x0000002102147225 */ /* 0x000fca00078e00ff */
[----:B------:R-:W1:Y:S01]  /*1a390*/  @!P0 LDC R13, c[0x0][0xc54] ;  /* 0x00031500ff0d8b82 */ /* 0x000e620000000800 */
[-C--:B---3--:R-:W-:Y:S02]  /*1a3a0*/  IMAD R29, R15, R186.reuse, RZ ;  /* 0x000000ba0f1d7224 */ /* 0x088fe400078e02ff */
        /* <DEDUP_REMOVED lines=25> */
.L_x_8735:
[----:B------:R-:W-:Y:S05]  /*1a540*/  BSYNC B1 ;  /* 0x0000000000017941 */ /* 0x000fea0003800000 */
.L_x_8734:
[----:B------:R-:W-:Y:S05]  /*1a550*/  @P2 BRA `(.L_x_8730) ;  /* 0x0000000800a42947 */ /* 0x000fea0003800000 */
[----:B0-----:R-:W0:Y:S01]  /*1a560*/  LDC R13, c[0x0][0xce8] ;  /* 0x00033a00ff0d7b82 */ /* 0x001e220000000800 */
[----:B------:R-:W-:Y:S01]  /*1a570*/  ULDC.64 UR4, c[0x0][0xba0] ;  /* 0x0002e80000047ab9 */ /* 0x000fe20000000a00 */
[----:B------:R-:W-:Y:S01]  /*1a580*/  SHF.R.S32.HI R9, RZ, 0x1f, R30 ;  /* 0x0000001fff097819 */ /* 0x000fe2000001141e */
[----:B------:R-:W-:Y:S01]  /*1a590*/  IMAD R4, R26, UR4, RZ ;  /* 0x000000041a047c24 */ /* 0x000fe2000f8e02ff */
[----:B------:R-:W-:Y:S01]  /*1a5a0*/  BSSY B1, `(.L_x_8736) ;  /* 0x0000080000017945 */ /* 0x000fe20003800000 */
[----:B------:R-:W-:Y:S01]  /*1a5b0*/  IMAD.WIDE.U32 R2, R25, UR4, RZ ;  /* 0x0000000419027c25 */ /* 0x000fe2000f8e00ff */
[----:B------:R-:W-:-:S03]  /*1a5c0*/  LEA.HI R9, R9, R30, RZ, 0x3 ;  /* 0x0000001e09097211 */ /* 0x000fc600078f18ff */
[----:B------:R-:W-:Y:S01]  /*1a5d0*/  IMAD R25, R25, UR5, R4 ;  /* 0x0000000519197c24 */ /* 0x000fe2000f8e0204 */
[----:B------:R-:W-:Y:S01]  /*1a5e0*/  LOP3.LUT R11, R9, 0xfffffff8, RZ, 0xc0, !PT ;  /* 0xfffffff8090b7812 */ /* 0x000fe200078ec0ff */
[----:B------:R-:W1:Y:S01]  /*1a5f0*/  LDC R4, c[0x0][0xbc8] ;  /* 0x0002f200ff047b82 */ /* 0x000e620000000800 */
[----:B------:R-:W-:Y:S01]  /*1a600*/  ULDC.64 UR4, c[0x0][0xbe8] ;  /* 0x0002fa0000047ab9 */ /* 0x000fe20000000a00 */
[----:B------:R-:W-:Y:S01]  /*1a610*/  IMAD.IADD R3, R3, 0x1, R25 ;  /* 0x0000000103037824 */ /* 0x000fe200078e0219 */
[----:B------:R-:W-:Y:S01]  /*1a620*/  SHF.R.S32.HI R12, RZ, 0x3, R9 ;  /* 0x00000003ff0c7819 */ /* 0x000fe20000011409 */
[----:B------:R-:W-:Y:S02]  /*1a630*/  IMAD.IADD R11, R30, 0x1, -R11 ;  /* 0x000000011e0b7824 */ /* 0x000fe400078e0a0b */
[----:B------:R-:W-:-:S04]  /*1a640*/  IMAD.WIDE.U32 R2, R186, UR4, R2 ;  /* 0x00000004ba027c25 */ /* 0x000fc8000f8e0002 */
[----:B------:R-:W-:Y:S01]  /*1a650*/  IMAD R3, R186, UR5, R3 ;  /* 0x00000005ba037c24 */ /* 0x000fe2000f8e0203 */
[----:B------:R-:W-:Y:S01]  /*1a660*/  ULDC.64 UR4, c[0x0][0xbf0] ;  /* 0x0002fc0000047ab9 */ /* 0x000fe20000000a00 */
[----:B------:R-:W-:Y:S01]  /*1a670*/  VIADD R41, R195, 0x40 ;  /* 0x00000040c3297836 */ /* 0x000fe20000000000 */
[----:B0-----:R-:W-:Y:S01]  /*1a680*/  ISETP.NE.AND P0, PT, R13, 0x1, PT ;  /* 0x000000010d00780c */ /* 0x001fe20003f05270 */
[----:B------:R-:W-:Y:S02]  /*1a690*/  IMAD R11, R11, 0x20, R12 ;  /* 0x000000200b0b7824 */ /* 0x000fe400078e020c */
[----:B------:R-:W-:Y:S02]  /*1a6a0*/  IMAD R8, R28, UR4, RZ ;  /* 0x000000041c087c24 */ /* 0x000fe4000f8e02ff */
[----:B------:R-:W-:Y:S02]  /*1a6b0*/  IMAD.IADD R10, R214, 0x1, R11 ;  /* 0x00000001d60a7824 */ /* 0x000fe400078e020b */
[----:B------:R-:W-:-:S02]  /*1a6c0*/  IMAD R9, R33, UR5, R8 ;  /* 0x0000000521097c24 */ /* 0x000fc4000f8e0208 */
[----:B------:R-:W-:Y:S01]  /*1a6d0*/  IMAD.WIDE.U32 R2, R33, UR4, R2 ;  /* 0x0000000421027c25 */ /* 0x000fe2000f8e0002 */
[----:B------:R-:W-:Y:S01]  /*1a6e0*/  ULDC.64 UR4, c[0x0][0xbe0] ;  /* 0x0002f80000047ab9 */ /* 0x000fe20000000a00 */
[-C--:B-1----:R-:W-:Y:S02]  /*1a6f0*/  ISETP.GE.AND P1, PT, R41, R4.reuse, PT ;  /* 0x000000042900720c */ /* 0x082fe40003f26270 */
[----:B------:R-:W0:Y:S01]  /*1a700*/  @P0 LDC R15, c[0x0][0xcec] ;  /* 0x00033b00ff0f0b82 */ /* 0x000e220000000800 */
[----:B------:R-:W-:Y:S01]  /*1a710*/  IMAD.IADD R214, R12, 0x1, R214 ;  /* 0x000000010cd67824 */ /* 0x000fe200078e02d6 */
[----:B------:R-:W-:Y:S01]  /*1a720*/  SEL R12, RZ, 0xffffffff, P1 ;  /* 0xffffffffff0c7807 */ /* 0x000fe20000800000 */
[C---:B------:R-:W-:Y:S01]  /*1a730*/  VIADD R39, R195.reuse, 0x80 ;  /* 0x00000080c3277836 */ /* 0x040fe20000000000 */
[-C--:B------:R-:W-:Y:S01]  /*1a740*/  ISETP.GE.AND P2, PT, R195, R4.reuse, PT ;  /* 0x00000004c300720c */ /* 0x080fe20003f46270 */
[----:B------:R-:W-:Y:S02]  /*1a750*/  IMAD.IADD R3, R3, 0x1, R9 ;  /* 0x0000000103037824 */ /* 0x000fe400078e0209 */
[----:B------:R-:W-:Y:S01]  /*1a760*/  IMAD.MOV.U32 R9, RZ, RZ, R10 ;  /* 0x000000ffff097224 */ /* 0x000fe200078e000a */
[----:B------:R-:W1:Y:S01]  /*1a770*/  @P0 LDC R21, c[0x0][0xcf0] ;  /* 0x00033c00ff150b82 */ /* 0x000e620000000800 */
[----:B------:R-:W-:Y:S01]  /*1a780*/  ISETP.GE.AND P1, PT, R39, R4, PT ;  /* 0x000000042700720c */ /* 0x000fe20003f26270 */
[----:B------:R-:W-:Y:S01]  /*1a790*/  IMAD.SHL.U32 R12, R12, 0x2, RZ ;  /* 0x000000020c0c7824 */ /* 0x000fe200078e00ff */
[----:B------:R-:W-:Y:S01]  /*1a7a0*/  SEL R11, RZ, 0x1, P2 ;  /* 0x00000001ff0b7807 */ /* 0x000fe20001000000 */
[C---:B------:R-:W-:Y:S01]  /*1a7b0*/  VIADD R37, R195.reuse, 0xc0 ;  /* 0x000000c0c3257836 */ /* 0x040fe20000000000 */
[----:B------:R-:W-:Y:S01]  /*1a7c0*/  SEL R14, RZ, 0xffffffff, P1 ;  /* 0xffffffffff0e7807 */ /* 0x000fe20000800000 */
[----:B------:R-:W-:Y:S01]  /*1a7d0*/  VIADD R35, R195, 0x100 ;  /* 0x00000100c3237836 */ /* 0x000fe20000000000 */
[----:B------:R-:W-:Y:S01]  /*1a7e0*/  LOP3.LUT R12, R12, 0x2, R11, 0xe2, !PT ;  /* 0x000000020c0c7812 */ /* 0x000fe200078ee20b */
[----:B------:R-:W-:-:S02]  /*1a7f0*/  IMAD R25, R0, R13, RZ ;  /* 0x0000000d00197224 */ /* 0x000fc400078e02ff */
[----:B------:R-:W-:Y:S01]  /*1a800*/  VIADD R32, R195, 0x140 ;  /* 0x00000140c3207836 */ /* 0x000fe20000000000 */
[----:B------:R-:W-:Y:S01]  /*1a810*/  ISETP.GE.AND P1, PT, R35, R4, PT ;  /* 0x000000042300720c */ /* 0x000fe20003f26270 */
[C---:B------:R-:W-:Y:S02]  /*1a820*/  VIADD R29, R195.reuse, 0x180 ;  /* 0x00000180c31d7836 */ /* 0x040fe40000000000 */
[----:B------:R-:W-:Y:S02]  /*1a830*/  VIADD R24, R195, 0x1c0 ;  /* 0x000001c0c3187836 */ /* 0x000fe40000000000 */
[----:B0-----:R-:W-:-:S03]  /*1a840*/  @P0 IMAD.HI.U32 R8, R10, R15, RZ ;  /* 0x0000000f0a080227 */ /* 0x001fc600078e00ff */
[-C--:B------:R-:W-:Y:S01]  /*1a850*/  ISETP.GE.AND P2, PT, R24, R4.reuse, PT ;  /* 0x000000041800720c */ /* 0x080fe20003f46270 */
[----:B------:R-:W-:Y:S02]  /*1a860*/  IMAD.SHL.U32 R15, R14, 0x4, RZ ;  /* 0x000000040e0f7824 */ /* 0x000fe400078e00ff */
[C---:B------:R-:W-:Y:S01]  /*1a870*/  VIADD R27, R195.reuse, 0x1c0 ;  /* 0x000001c0c31b7836 */ /* 0x040fe20000000000 */
[----:B-1----:R-:W-:Y:S01]  /*1a880*/  @P0 SHF.R.U32.HI R9, RZ, R21, R8 ;  /* 0x00000015ff090219 */ /* 0x002fe20000011608 */
[----:B------:R-:W-:Y:S01]  /*1a890*/  VIADD R31, R195, 0x180 ;  /* 0x00000180c31f7836 */ /* 0x000fe20000000000 */
[----:B------:R-:W-:Y:S01]  /*1a8a0*/  ISETP.GE.AND P0, PT, R37, R4, PT ;  /* 0x000000042500720c */ /* 0x000fe20003f06270 */
[----:B------:R-:W-:Y:S01]  /*1a8b0*/  VIADD R34, R195, 0x140 ;  /* 0x00000140c3227836 */ /* 0x000fe20000000000 */
[--C-:B------:R-:W-:Y:S01]  /*1a8c0*/  SHF.R.S32.HI R8, RZ, 0x1f, R9.reuse ;  /* 0x0000001fff087819 */ /* 0x100fe20000011409 */
[----:B------:R-:W-:Y:S01]  /*1a8d0*/  IMAD.MOV R11, RZ, RZ, -R9 ;  /* 0x000000ffff0b7224 */ /* 0x000fe200078e0a09 */
[----:B------:R-:W-:Y:S01]  /*1a8e0*/  SEL R0, RZ, 0xffffffff, P0 ;  /* 0xffffffffff007807 */ /* 0x000fe20000000000 */
[----:B------:R-:W-:Y:S01]  /*1a8f0*/  IMAD.WIDE.U32 R2, R9, UR4, R2 ;  /* 0x0000000409027c25 */ /* 0x000fe2000f8e0002 */
[----:B------:R-:W-:-:S02]  /*1a900*/  LOP3.LUT R12, R15, 0x4, R12, 0xe2, !PT ;  /* 0x000000040f0c7812 */ /* 0x000fc400078ee20c */
[-C--:B------:R-:W-:Y:S01]  /*1a910*/  ISETP.GE.AND P0, PT, R32, R4.reuse, PT ;  /* 0x000000042000720c */ /* 0x080fe20003f06270 */
[----:B------:R-:W-:Y:S01]  /*1a920*/  IMAD R8, R8, UR4, RZ ;  /* 0x0000000408087c24 */ /* 0x000fe2000f8e02ff */
[----:B------:R-:W-:Y:S01]  /*1a930*/  SHF.R.S32.HI R27, RZ, 0x1f, R27 ;  /* 0x0000001fff1b7819 */ /* 0x000fe2000001141b */
[----:B------:R-:W-:Y:S01]  /*1a940*/  IMAD R11, R13, R11, R10 ;  /* 0x0000000b0d0b7224 */ /* 0x000fe200078e020a */
[----:B------:R-:W-:Y:S01]  /*1a950*/  SHF.R.S32.HI R31, RZ, 0x1f, R31 ;  /* 0x0000001fff1f7819 */ /* 0x000fe2000001141f */
[----:B------:R-:W-:Y:S01]  /*1a960*/  IMAD R13, R9, UR5, R8 ;  /* 0x00000005090d7c24 */ /* 0x000fe2000f8e0208 */
[----:B------:R-:W-:Y:S01]  /*1a970*/  SEL R8, RZ, 0xffffffff, P1 ;  /* 0xffffffffff087807 */ /* 0x000fe20000800000 */
[----:B------:R-:W-:Y:S01]  /*1a980*/  IMAD.SHL.U32 R15, R0, 0x8, RZ ;  /* 0x00000008000f7824 */ /* 0x000fe200078e00ff */
[----:B------:R-:W-:Y:S01]  /*1a990*/  SHF.R.S32.HI R0, RZ, 0x1f, R11 ;  /* 0x0000001fff007819 */ /* 0x000fe2000001140b */
[----:B------:R-:W-:Y:S01]  /*1a9a0*/  ULDC.64 UR4, c[0x0][0xbd8] ;  /* 0x0002f60000047ab9 */ /* 0x000fe20000000a00 */
[----:B------:R-:W-:Y:S01]  /*1a9b0*/  IMAD.IADD R3, R3, 0x1, R13 ;  /* 0x0000000103037824 */ /* 0x000fe200078e020d */
[----:B------:R-:W-:Y:S01]  /*1a9c0*/  SHF.R.S32.HI R34, RZ, 0x1f, R34 ;  /* 0x0000001fff227819 */ /* 0x000fe20000011422 */
        /* <DEDUP_REMOVED lines=20> */
[----:B------:R-:W-:Y:S01]  /*1ab10*/  VIADD R42, R195, 0x40 ;  /* 0x00000040c32a7836 */ /* 0x000fe20000000000 */
[----:B------:R-:W-:Y:S01]  /*1ab20*/  SEL R9, RZ, 0x80, P2 ;  /* 0x00000080ff097807 */ /* 0x000fe20001000000 */
[----:B------:R0:W1:Y:S01]  /*1ab30*/  SHFL.IDX PT, R12, R14, RZ, 0x181f ;  /* 0x00181fff0e0c7589 */ /* 0x00006200000e0000 */
[----:B------:R-:W-:-:S02]  /*1ab40*/  SHF.R.S32.HI R36, RZ, 0x1f, R36 ;  /* 0x0000001fff247819 */ /* 0x000fc40000011424 */
[----:B------:R-:W-:Y:S01]  /*1ab50*/  LOP3.LUT R21, R20, R9, RZ, 0xfc, !PT ;  /* 0x0000000914157212 */ /* 0x000fe200078efcff */
[----:B------:R0:W2:Y:S01]  /*1ab60*/  SHFL.IDX PT, R13, R15, RZ, 0x181f ;  /* 0x00181fff0f0d7589 */ /* 0x0000a200000e0000 */
[----:B------:R-:W-:Y:S02]  /*1ab70*/  SHF.R.S32.HI R38, RZ, 0x1f, R38 ;  /* 0x0000001fff267819 */ /* 0x000fe40000011426 */
[----:B------:R-:W-:Y:S02]  /*1ab80*/  SHF.R.S32.HI R40, RZ, 0x1f, R40 ;  /* 0x0000001fff287819 */ /* 0x000fe40000011428 */
[----:B------:R-:W-:Y:S01]  /*1ab90*/  SHF.R.S32.HI R42, RZ, 0x1f, R42 ;  /* 0x0000001fff2a7819 */ /* 0x000fe2000001142a */
[----:B------:R-:W-:Y:S06]  /*1aba0*/  @P0 BRA `(.L_x_8737) ;  /* 0x00000000007c0947 */ /* 0x000fec0003800000 */
        /* <DEDUP_REMOVED lines=31> */
.L_x_8737:
[----:B------:R-:W-:Y:S05]  /*1ada0*/  BSYNC B1 ;  /* 0x0000000000017941 */ /* 0x000fea0003800000 */
.L_x_8736:
        /* <DEDUP_REMOVED lines=36> */
.L_x_8730:
[----:B------:R-:W-:Y:S05]  /*1aff0*/  BSYNC B0 ;  /* 0x0000000000007941 */ /* 0x000fea0003800000 */
.L_x_8723:
[----:B------:R-:W-:Y:S02]  /*1b000*/  ULDC UR4, c[0x0][0xd3c] ;  /* 0x00034f0000047ab9 */ /* 0x000fe40000000800 */
[----:B------:R-:W-:-:S13]  /*1b010*/  ISETP.GE.AND P0, PT, R7, UR4, PT ;  /* 0x0000000407007c0c */ /* 0x000fda000bf06270 */
[----:B------:R-:W-:Y:S05]  /*1b020*/  @!P0 BRA `(.L_x_8738) ;  /* 0xfffffe6800808947 */ /* 0x000fea000383ffff */
[----:B------:R-:W-:Y:S05]  /*1b030*/  BRA `(.L_x_8590) ;  /* 0x0000009000887947 */ /* 0x000fea0003800000 */
.L_x_8588:
        /* <DEDUP_REMOVED lines=16> */
.L_x_8739:
        /* <DEDUP_REMOVED lines=43> */
.L_x_8743:
        /* <DEDUP_REMOVED lines=37> */
.L_x_8741:
        /* <DEDUP_REMOVED lines=13> */
.L_x_8744:
        /* <DEDUP_REMOVED lines=62> */
.L_x_8745:
        /* <DEDUP_REMOVED lines=61> */
.L_x_8746:
[----:B------:R-:W-:-:S05]  /*1bec0*/  LOP3.LUT R2, RZ, R2, RZ, 0x33, !PT ;  /* 0x00000002ff027212 */ /* 0x000fca00078e33ff */
[----:B------:R-:W-:Y:S01]  /*1bed0*/  IMAD.IADD R25, R7, 0x1, R2 ;  /* 0x0000000107197824 */ /* 0x000fe200078e0202 */
[----:B------:R-:W-:Y:S06]  /*1bee0*/  BRA `(.L_x_8747) ;  /* 0x00000000000c7947 */ /* 0x000fec0003800000 */
.L_x_8742:
[----:B------:R-:W-:Y:S02]  /*1bef0*/  IMAD.MOV.U32 R25, RZ, RZ, RZ ;  /* 0x000000ffff197224 */ /* 0x000fe400078e00ff */
[----:B------:R-:W-:Y:S02]  /*1bf00*/  IMAD.U32 R24, RZ, RZ, UR6 ;  /* 0x00000006ff187e24 */ /* 0x000fe4000f8e00ff */
[----:B------:R-:W-:-:S07]  /*1bf10*/  IMAD.MOV.U32 R26, RZ, RZ, RZ ;  /* 0x000000ffff1a7224 */ /* 0x000fce00078e00ff */
.L_x_8747:
[----:B------:R-:W-:-:S13]  /*1bf20*/  ISETP.NE.AND P0, PT, R6, RZ, PT ;  /* 0x000000ff0600720c */ /* 0x000fda0003f05270 */
[----:B------:R-:W0:Y:S01]  /*1bf30*/  @!P0 S2R R3, SR_CgaCtaId ;  /* 0x0000000000038919 */ /* 0x000e220000008800 */
[----:B------:R-:W-:-:S04]  /*1bf40*/  @!P0 MOV R2, 0x400 ;  /* 0x0000040000028802 */ /* 0x000fc80000000f00 */
[----:B0-----:R-:W-:-:S05]  /*1bf50*/  @!P0 LEA R2, R3, R2, 0x18 ;  /* 0x0000000203028211 */ /* 0x001fca00078ec0ff */
[----:B------:R1:W-:Y:S01]  /*1bf60*/  @!P0 STS.128 [R2+0x388d0], R24 ;  /* 0x0388d01802008388 */ /* 0x0003e20000000c00 */
[----:B------:R-:W-:Y:S06]  /*1bf70*/  BAR.ARV 0x5, 0x180 ;  /* 0x0146000000007b1d */ /* 0x000fec0000002000 */
.L_x_8740:
[----:B------:R2:W-:Y:S01]  /*1bf80*/  STL [R1+0x34], RZ ;  /* 0x000034ff01007387 */ /* 0x0005e20000100800 */
[----:B------:R-:W-:Y:S01]  /*1bf90*/  ULDC UR4, c[0x0][0xd3c] ;  /* 0x00034f0000047ab9 */ /* 0x000fe20000000800 */
[----:B------:R-:W-:Y:S01]  /*1bfa0*/  IMAD.MOV.U32 R28, RZ, RZ, 0x1 ;  /* 0x00000001ff1c7424 */ /* 0x000fe200078e00ff */
[----:B0-----:R-:W-:Y:S01]  /*1bfb0*/  ISETP.GE.AND P0, PT, R27, UR4, PT ;  /* 0x000000041b007c0c */ /* 0x001fe2000bf06270 */
[----:B------:R-:W-:-:S12]  /*1bfc0*/  IMAD.MOV.U32 R22, RZ, RZ, RZ ;  /* 0x000000ffff167224 */ /* 0x000fd800078e00ff */
[----:B--2---:R-:W-:Y:S05]  /*1bfd0*/  @P0 BRA `(.L_x_8748) ;  /* 0x0000007c00c40947 */ /* 0x004fea0003800000 */
[----:B------:R-:W2:Y:S01]  /*1bfe0*/  LDL R4, [R1+0x10] ;  /* 0x0000100001047983 */ /* 0x000ea20000100800 */
[----:B------:R-:W0:Y:S01]  /*1bff0*/  S2UR UR5, SR_CgaCtaId ;  /* 0x00000000000579c3 */ /* 0x000e220000008800 */
[C---:B-1----:R-:W-:Y:S01]  /*1c000*/  IMAD.SHL.U32 R2, R0.reuse, 0x8, RZ ;  /* 0x0000000800027824 */ /* 0x042fe200078e00ff */
        /* <DEDUP_REMOVED lines=10> */
[----:B------:R-:W-:Y:S01]  /*1c0b0*/  ULDC.64 UR38, c[0x0][0x198] ;  /* 0x0000660000267ab9 */ /* 0x000fe20000000a00 */
[----:B------:R-:W-:Y:S01]  /*1c0c0*/  IMAD.MOV.U32 R22, RZ, RZ, RZ ;  /* 0x000000ffff167224 */ /* 0x000fe200078e00ff */
[----:B------:R-:W-:Y:S01]  /*1c0d0*/  LOP3.LUT R36, R3, 0x200, R36, 0xf8, !PT ;  /* 0x0000020003247812 */ /* 0x000fe200078ef824 */
[----:B------:R-:W-:Y:S01]  /*1c0e0*/  IMAD.MOV.U32 R28, RZ, RZ, 0x1 ;  /* 0x00000001ff1c7424 */ /* 0x000fe200078e00ff */
[----:B------:R-:W-:Y:S01]  /*1c0f0*/  SHF.R.U32.HI R3, RZ, 0x3, R5 ;  /* 0x00000003ff037819 */ /* 0x000fe20000011605 */
[----:B------:R-:W-:-:S03]  /*1c100*/  ULDC UR36, c[0x0][0xc] ;  /* 0x0000030000247ab9 */ /* 0x000fc60000000800 */
[----:B------:R-:W-:Y:S02]  /*1c110*/  LOP3.LUT R3, R3, 0x70, R0, 0xf8, !PT ;  /* 0x0000007003037812 */ /* 0x000fe400078ef800 */
[C---:B------:R-:W-:Y:S01]  /*1c120*/  LOP3.LUT R0, R2.reuse, 0x40, RZ, 0xfc, !PT ;  /* 0x0000004002007812 */ /* 0x040fe200078efcff */
[----:B0-----:R-:W-:Y:S01]  /*1c130*/  ULEA UR4, UR5, UR4, 0x18 ;  /* 0x0000000405047291 */ /* 0x001fe2000f8ec03f */
[C---:B------:R-:W-:Y:S02]  /*1c140*/  LOP3.LUT R3, R2.reuse, 0xc0, RZ, 0xfc, !PT ;  /* 0x000000c002037812 */ /* 0x040fe400078efcff */
[C---:B------:R-:W-:Y:S02]  /*1c150*/  LOP3.LUT R0, R2.reuse, 0x100, RZ, 0xfc, !PT ;  /* 0x0000010002007812 */ /* 0x040fe400078efcff */
[C---:B------:R-:W-:Y:S01]  /*1c160*/  LOP3.LUT R3, R2.reuse, 0x180, RZ, 0xfc, !PT ;  /* 0x0000018002037812 */ /* 0x040fe200078efcff */
[----:B------:R-:W-:Y:S01]  /*1c170*/  IMAD.U32 R18, RZ, RZ, UR4 ;  /* 0x00000004ff127e24 */ /* 0x000fe2000f8e00ff */
[----:B------:R-:W-:-:S03]  /*1c180*/  LOP3.LUT R0, R2, 0x1c0, RZ, 0xfc, !PT ;  /* 0x000001c002007812 */ /* 0x000fc600078efcff */
[----:B------:R-:W-:Y:S01]  /*1c190*/  IMAD R23, R36, 0x2, R18 ;  /* 0x0000000224177824 */ /* 0x000fe200078e0212 */
[----:B--2---:R-:W-:-:S05]  /*1c1a0*/  LOP3.LUT R4, R4, 0x2, RZ, 0xfc, !PT ;  /* 0x0000000204047812 */ /* 0x004fca00078efcff */
[----:B------:R0:W-:Y:S04]  /*1c1b0*/  STL [R1+0x50], R4 ;  /* 0x0000500401007387 */ /* 0x0001e80000100800 */
[----:B------:R1:W-:Y:S01]  /*1c1c0*/  STL [R1+0x34], RZ ;  /* 0x000034ff01007387 */ /* 0x0003e20000100800 */
[C---:B0-----:R-:W-:Y:S02]  /*1c1d0*/  LOP3.LUT R4, R2.reuse, 0x80, RZ, 0xfc, !PT ;  /* 0x0000008002047812 */ /* 0x041fe400078efcff */
[----:B-1----:R-:W-:-:S07]  /*1c1e0*/  LOP3.LUT R4, R2, 0x140, RZ, 0xfc, !PT ;  /* 0x0000014002047812 */ /* 0x002fce00078efcff */
.L_x_8865:
        /* <DEDUP_REMOVED lines=50> */
[----:B---3--:R-:W-:Y:S06]  /*1c510*/  @P2 BRA `(.L_x_8749) ;  /* 0x0000000000142947 */ /* 0x008fec0003800000 */
[----:B------:R-:W-:Y:S05]  /*1c520*/  @!P0 BRA `(.L_x_8749) ;  /* 0x0000000000108947 */ /* 0x000fea0003800000 */
[----:B------:R-:W2:Y:S04]  /*1c530*/  LDG.E R7, desc[UR40][R2.64] ;  /* 0x0000002802077981 */ /* 0x000ea8000c1e1900 */
[----:B------:R-:W2:Y:S02]  /*1c540*/  LDG.E R2, desc[UR40][R2.64+0x4] ;  /* 0x0000042802027981 */ /* 0x000ea4000c1e1900 */
[----:B--2---:R-:W-:-:S05]  /*1c550*/  IMAD.IADD R10, R2, 0x1, -R7 ;  /* 0x00000001020a7824 */ /* 0x004fca00078e0a07 */
[----:B------:R1:W-:Y:S02]  /*1c560*/  STL [R1+0xc], R10 ;  /* 0x00000c0a01007387 */ /* 0x0003e40000100800 */
.L_x_8749:
        /* <DEDUP_REMOVED lines=14> */
.L_x_8750:
        /* <DEDUP_REMOVED lines=9> */
.L_x_8751:
[----:B0-----:R-:W2:Y:S01]  /*1c6e0*/  @P1 LDG.E R2, desc[UR40][R4.64] ;  /* 0x0000002804021981 */ /* 0x001ea2000c1e1900 */
[----:B------:R-:W0:Y:S03]  /*1c6f0*/  LDC R3, c[0x0][0x448] ;  /* 0x00011200ff037b82 */ /* 0x000e260000000800 */
[----:B------:R3:W2:Y:S01]  /*1c700*/  @P1 LDG.E R5, desc[UR40][R4.64+0x4] ;  /* 0x0000042804051981 */ /* 0x0006a2000c1e1900 */
[----:B-----5:R-:W-:Y:S01]  /*1c710*/  IMAD.IADD R9, R9, 0x1, -R34 ;  /* 0x0000000109097824 */ /* 0x020fe200078e0a22 */
[----:B------:R-:W-:Y:S01]  /*1c720*/  BSSY B0, `(.L_x_8752) ;  /* 0x0000035000007945 */ /* 0x000fe20003800000 */
[----:B------:R-:W-:Y:S02]  /*1c730*/  LOP3.LUT R33, R8, 0xff, RZ, 0xc0, !PT ;  /* 0x000000ff08217812 */ /* 0x000fe400078ec0ff */
[----:B0-----:R-:W-:-:S13]  /*1c740*/  ISETP.NE.AND P0, PT, R3, 0x1, PT ;  /* 0x000000010300780c */ /* 0x001fda0003f05270 */
[----:B---3--:R-:W0:Y:S08]  /*1c750*/  @P0 LDC R4, c[0x0][0x44c] ;  /* 0x00011300ff040b82 */ /* 0x008e300000000800 */
[----:B------:R-:W3:Y:S01]  /*1c760*/  @P0 LDC R3, c[0x0][0x450] ;  /* 0x00011400ff030b82 */ /* 0x000ee20000000800 */
[----:B--2---:R-:W-:Y:S02]  /*1c770*/  @P1 IMAD.IADD R6, R5, 0x1, -R2 ;  /* 0x0000000105061824 */ /* 0x004fe400078e0a02 */
[----:B------:R-:W-:-:S02]  /*1c780*/  IMAD.SHL.U32 R2, R25, 0x40, RZ ;  /* 0x0000004019027824 */ /* 0x000fc400078e00ff */
[----:B------:R-:W-:Y:S02]  /*1c790*/  IMAD.IADD R26, R9, 0x1, R6 ;  /* 0x00000001091a7824 */ /* 0x000fe400078e0206 */
[----:B------:R-:W-:-:S03]  /*1c7a0*/  VIADD R2, R2, 0x3f ;  /* 0x0000003f02027836 */ /* 0x000fc60000000000 */
[----:B------:R-:W-:Y:S01]  /*1c7b0*/  IADD3 R7, R26, 0x40, -R10 ;  /* 0x000000401a077810 */ /* 0x000fe20007ffe80a */
[----:B0-----:R-:W-:-:S05]  /*1c7c0*/  @P0 IMAD.HI.U32 R4, R2, R4, RZ ;  /* 0x0000000402040227 */ /* 0x001fca00078e00ff */
[----:B---3--:R-:W-:Y:S01]  /*1c7d0*/  @P0 SHF.R.U32.HI R2, RZ, R3, R4 ;  /* 0x00000003ff020219 */ /* 0x008fe20000011604 */
[----:B------:R-:W-:-:S04]  /*1c7e0*/  VIADD R3, R26, 0x3f ;  /* 0x0000003f1a037836 */ /* 0x000fc80000000000 */
[----:B------:R-:W-:Y:S01]  /*1c7f0*/  IMAD.IADD R2, R7, 0x1, R2 ;  /* 0x0000000107027824 */ /* 0x000fe200078e0202 */
[----:B------:R-:W-:-:S04]  /*1c800*/  SHF.R.S32.HI R4, RZ, 0x1f, R3 ;  /* 0x0000001fff047819 */ /* 0x000fc80000011403 */
[----:B------:R-:W-:Y:S02]  /*1c810*/  LEA.HI R4, R4, R3, RZ, 0x6 ;  /* 0x0000000304047211 */ /* 0x000fe400078f30ff */
[----:B------:R-:W-:Y:S02]  /*1c820*/  SHF.R.S32.HI R3, RZ, 0x1f, R2 ;  /* 0x0000001fff037819 */ /* 0x000fe40000011402 */
[----:B------:R-:W-:Y:S02]  /*1c830*/  SHF.R.S32.HI R5, RZ, 0x6, R4 ;  /* 0x00000006ff057819 */ /* 0x000fe40000011404 */
[----:B------:R-:W-:Y:S01]  /*1c840*/  LEA.HI R3, R3, R2, RZ, 0x6 ;  /* 0x0000000203037211 */ /* 0x000fe200078f30ff */
[----:B------:R-:W-:Y:S01]  /*1c850*/  IMAD.MOV.U32 R2, RZ, RZ, RZ ;  /* 0x000000ffff027224 */ /* 0x000fe200078e00ff */
        /* <DEDUP_REMOVED lines=33> */
.L_x_8753:
[----:B------:R-:W-:Y:S05]  /*1ca70*/  BSYNC B0 ;  /* 0x0000000000007941 */ /* 0x000fea0003800000 */
.L_x_8752:
[-C--:B------:R-:W-:Y:S01]  /*1ca80*/  IMAD R3, R33, R2.reuse, RZ ;  /* 0x0000000221037224 */ /* 0x080fe200078e02ff */
        /* <DEDUP_REMOVED lines=23> */
.L_x_8920:
[----:B-1----:R-:W-:Y:S02]  /*1cc00*/  ISETP.NE.AND P0, PT, R14, RZ, PT ;  /* 0x000000ff0e00720c */ /* 0x002fe40003f05270 */
[----:B------:R-:W-:-:S11]  /*1cc10*/  PLOP3.LUT P6, PT, PT, PT, PT, 0x8, 0x0 ;  /* 0x000000000000781c */ /* 0x000fd60003fce170 */
[----:B------:R-:W-:Y:S05]  /*1cc20*/  @P0 BRA `(.L_x_8757) ;  /* 0x00000000000c0947 */ /* 0x000fea0003800000 */
[----:B------:R-:W-:-:S03]  /*1cc30*/  UMOV UR4, 0xffffffff ;  /* 0xffffffff00047882 */ /* 0x000fc60000000000 */
[----:B------:R-:W-:Y:S05]  /*1cc40*/  BRA.DIV UR4, `(.L_x_8758) ;  /* 0x0000008604e47947 */ /* 0x000fea000b800000 */
[----:B------:R-:W-:-:S13]  /*1cc50*/  ELECT P6, URZ, PT ;  /* 0x00000000003f782f */ /* 0x000fda00038c0000 */
.L_x_8757:
        /* <DEDUP_REMOVED lines=9> */
.L_x_8923:
[----:B------:R-:W-:Y:S05]  /*1ccf0*/  BSYNC B1 ;  /* 0x0000000000017941 */ /* 0x000fea0003800000 */
.L_x_8759:
        /* <DEDUP_REMOVED lines=10> */
.L_x_8924:
[----:B------:R-:W-:Y:S05]  /*1cda0*/  BSYNC B2 ;  /* 0x0000000000027941 */ /* 0x000fea0003800000 */
.L_x_8763:
        /* <DEDUP_REMOVED lines=9> */
.L_x_8766:
[----:B------:R-:W-:Y:S05]  /*1ce40*/  BSYNC B2 ;  /* 0x0000000000027941 */ /* 0x000fea0003800000 */
.L_x_8765:
        /* <DEDUP_REMOVED lines=12> */
.L_x_8767:
        /* <DEDUP_REMOVED lines=13> */
.L_x_8925:
[----:B------:R-:W-:Y:S05]  /*1cfe0*/  BSYNC B2 ;  /* 0x0000000000027941 */ /* 0x000fea0003800000 */
.L_x_8768:
        /* <DEDUP_REMOVED lines=11> */
.L_x_8771:
[----:B------:R-:W-:Y:S05]  /*1d0a0*/  BSYNC B2 ;  /* 0x0000000000027941 */ /* 0x000fea0003800000 */
.L_x_8770:
        /* <DEDUP_REMOVED lines=9> */
.L_x_8772:
        /* <DEDUP_REMOVED lines=15> */
.L_x_8773:
        /* <DEDUP_REMOVED lines=15> */
.L_x_8774:
        /* <DEDUP_REMOVED lines=15> */
.L_x_8775:
        /* <DEDUP_REMOVED lines=15> */
.L_x_8776:
        /* <DEDUP_REMOVED lines=15> */
.L_x_8777:
        /* <DEDUP_REMOVED lines=15> */
.L_x_8778:
        /* <DEDUP_REMOVED lines=15> */
.L_x_8779:
        /* <DEDUP_REMOVED lines=10> */
.L_x_8762:
[----:B------:R-:W-:Y:S05]  /*1d870*/  BSYNC B1 ;  /* 0x0000000000017941 */ /* 0x000fea0003800000 */
.L_x_8761:
        /* <DEDUP_REMOVED lines=9> */
.L_x_8799:
        /* <DEDUP_REMOVED lines=11> */
.L_x_8926:
[----:B------:R-:W-:Y:S05]  /*1d9c0*/  BSYNC B2 ;  /* 0x0000000000027941 */ /* 0x000fea0003800000 */
.L_x_8782:
        /* <DEDUP_REMOVED lines=9> */
.L_x_8785:
[----:B------:R-:W-:Y:S05]  /*1da60*/  BSYNC B2 ;  /* 0x0000000000027941 */ /* 0x000fea0003800000 */
.L_x_8784:
        /* <DEDUP_REMOVED lines=11> */
.L_x_8786:
        /* <DEDUP_REMOVED lines=13> */
.L_x_8927:
[----:B------:R-:W-:Y:S05]  /*1dbf0*/  BSYNC B2 ;  /* 0x0000000000027941 */ /* 0x000fea0003800000 */
.L_x_8787:
        /* <DEDUP_REMOVED lines=11> */
.L_x_8790:
[----:B------:R-:W-:Y:S05]  /*1dcb0*/  BSYNC B2 ;  /* 0x0000000000027941 */ /* 0x000fea0003800000 */
.L_x_8789:
        /* <DEDUP_REMOVED lines=9> */
.L_x_8791:
        /* <DEDUP_REMOVED lines=15> */
.L_x_8792:
        /* <DEDUP_REMOVED lines=15> */
.L_x_8793:
        /* <DEDUP_REMOVED lines=15> */
.L_x_8794:
        /* <DEDUP_REMOVED lines=15> */
.L_x_8795:
        /* <DEDUP_REMOVED lines=15> */
.L_x_8796:
        /* <DEDUP_REMOVED lines=15> */
.L_x_8797:
        /* <DEDUP_REMOVED lines=15> */
.L_x_8798:
        /* <DEDUP_REMOVED lines=10> */
.L_x_8781:
[----:B------:R-:W-:Y:S05]  /*1e480*/  BSYNC B1 ;  /* 0x0000000000017941 */ /* 0x000fea0003800000 */
.L_x_8780:
        /* <DEDUP_REMOVED lines=8> */
.L_x_8755:
[----:B------:R-:W-:Y:S05]  /*1e510*/  BSYNC B0 ;  /* 0x0000000000007941 */ /* 0x000fea0003800000 */
.L_x_8754:
        /* <DEDUP_REMOVED lines=46> */
.L_x_8801:
[----:B------:R-:W-:Y:S05]  /*1e800*/  BSYNC B0 ;  /* 0x0000000000007941 */ /* 0x000fea0003800000 */
.L_x_8800:
        /* <DEDUP_REMOVED lines=23> */
.L_x_8803:
        /* <DEDUP_REMOVED lines=20> */
.L_x_8806:
[----:B------:R-:W-:Y:S05]  /*1eac0*/  BSYNC B6 ;  /* 0x0000000000067941 */ /* 0x000fea0003800000 */
.L_x_8805:
        /* <DEDUP_REMOVED lines=20> */
.L_x_8809:
        /* <DEDUP_REMOVED lines=15> */
.L_x_8808:
[----:B------:R-:W-:Y:S05]  /*1ed00*/  BSYNC B6 ;  /* 0x0000000000067941 */ /* 0x000fea0003800000 */
.L_x_8807:
[----:B------:R-:W2:Y:S01]  /*1ed10*/  LDL R21, [R1+0x30] ;  /* 0x0000300001157983 */ /* 0x000ea20000100800 */
[----:B------:R-:W-:Y:S01]  /*1ed20*/  ULDC.64 UR4, c[0x0][0xaf0] ;  /* 0x0002bc0000047ab9 */ /* 0x000fe20000000a00 */
[----:B------:R-:W0:Y:S01]  /*1ed30*/  LDC R9, c[0x0][0x430] ;  /* 0x00010c00ff097b82 */ /* 0x000e220000000800 */
[----:B------:R-:W-:Y:S01]  /*1ed40*/  ISETP.NE.U32.AND P0, PT, RZ, UR4, PT ;  /* 0x00000004ff007c0c */ /* 0x000fe2000bf05070 */
[----:B------:R-:W1:Y:S03]  /*1ed50*/  S2R R20, SR_TID.X ;  /* 0x0000000000147919 */ /* 0x000e660000002100 */
[----:B------:R-:W-:-:S13]  /*1ed60*/  ISETP.NE.AND.EX P0, PT, RZ, UR5, PT, P0 ;  /* 0x00000005ff007c0c */ /* 0x000fda000bf05300 */
[----:B------:R-:W-:Y:S01]  /*1ed70*/  @P0 IADD3 R2, P1, R31, UR4, RZ ;  /* 0x000000041f020c10 */ /* 0x000fe2000ff3e0ff */
[----:B------:R-:W-:-:S03]  /*1ed80*/  ULDC UR4, c[0x0][0x320] ;  /* 0x0000c80000047ab9 */ /* 0x000fc60000000800 */
[----:B------:R-:W-:-:S05]  /*1ed90*/  @P0 IADD3.X R3, R32, UR5, RZ, P1, !PT ;  /* 0x0000000520030c10 */ /* 0x000fca0008ffe4ff */
[----:B------:R3:W4:Y:S01]  /*1eda0*/  @P0 LDG.E R30, desc[UR40][R2.64] ;  /* 0x00000028021e0981 */ /* 0x000722000c1e1900 */
[----:B-1----:R-:W-:-:S04]  /*1edb0*/  LOP3.LUT R20, R20, 0x7f, RZ, 0xc0, !PT ;  /* 0x0000007f14147812 */ /* 0x002fc800078ec0ff */
[----:B------:R-:W-:Y:S02]  /*1edc0*/  SHF.R.U32.HI R35, RZ, 0x3, R20 ;  /* 0x00000003ff237819 */ /* 0x000fe40000011614 */
[----:B------:R-:W1:Y:S02]  /*1edd0*/  S2R R20, SR_TID.X ;  /* 0x0000000000147919 */ /* 0x000e640000002100 */
[----:B-1----:R-:W-:-:S05]  /*1ede0*/  IMAD.SHL.U32 R20, R20, 0x10, RZ ;  /* 0x0000001014147824 */ /* 0x002fca00078e00ff */
[----:B------:R-:W-:Y:S02]  /*1edf0*/  LOP3.LUT R20, R35, 0x70, R20, 0xf8, !PT ;  /* 0x0000007023147812 */ /* 0x000fe400078ef814 */
[----:B------:R-:W1:Y:S01]  /*1ee00*/  S2R R35, SR_TID.X ;  /* 0x0000000000237919 */ /* 0x000e620000002100 */
[----:B0-----:R-:W-:Y:S01]  /*1ee10*/  ISETP.NE.AND P1, PT, R9, 0x1, PT ;  /* 0x000000010900780c */ /* 0x001fe20003f25270 */
[----:B------:R-:W0:-:S12]  /*1ee20*/  S2R R4, SR_TID.X ;  /* 0x0000000000047919 */ /* 0x000e180000002100 */
[----:B---3--:R-:W3:Y:S08]  /*1ee30*/  @P1 LDC R3, c[0x0][0x434] ;  /* 0x00010d00ff031b82 */ /* 0x008ef00000000800 */
[----:B------:R-:W5:Y:S01]  /*1ee40*/  @P1 LDC R2, c[0x0][0x438] ;  /* 0x00010e00ff021b82 */ /* 0x000f620000000800 */
[----:B-1----:R-:W-:-:S05]  /*1ee50*/  IMAD.SHL.U32 R35, R35, 0x8, RZ ;  /* 0x0000000823237824 */ /* 0x002fca00078e00ff */
[----:B------:R-:W-:-:S04]  /*1ee60*/  LOP3.LUT R35, R35, 0x38, RZ, 0xc0, !PT ;  /* 0x0000003823237812 */ /* 0x000fc800078ec0ff */
[----:B------:R-:W-:-:S04]  /*1ee70*/  LOP3.LUT R35, R35, 0x40, RZ, 0xfc, !PT ;  /* 0x0000004023237812 */ /* 0x000fc800078efcff */
[----:B------:R-:W-:Y:S02]  /*1ee80*/  ISETP.GE.AND P2, PT, R35, UR4, PT ;  /* 0x0000000423007c0c */ /* 0x000fe4000bf46270 */
[----:B------:R-:W1:Y:S01]  /*1ee90*/  S2R R35, SR_TID.X ;  /* 0x0000000000237919 */ /* 0x000e620000002100 */
[----:B0-----:R-:W-:Y:S01]  /*1eea0*/  IMAD.SHL.U32 R4, R4, 0x8, RZ ;  /* 0x0000000804047824 */ /* 0x001fe200078e00ff */
[----:B------:R-:W-:-:S04]  /*1eeb0*/  LOP3.LUT R16, R16, 0xffffffbf, RZ, 0xc0, !PT ;  /* 0xffffffbf10107812 */ /* 0x000fc800078ec0ff */
[----:B------:R-:W-:Y:S02]  /*1eec0*/  LOP3.LUT R4, R4, 0x38, RZ, 0xc0, !PT ;  /* 0x0000003804047812 */ /* 0x000fe400078ec0ff */
[----:B------:R-:W-:Y:S02]  /*1eed0*/  SEL R8, RZ, 0xffffffff, P2 ;  /* 0xffffffffff087807 */ /* 0x000fe40001000000 */
[----:B------:R-:W-:Y:S02]  /*1eee0*/  LOP3.LUT R4, R4, 0x80, RZ, 0xfc, !PT ;  /* 0x0000008004047812 */ /* 0x000fe400078efcff */
[----:B------:R-:W-:Y:S01]  /*1eef0*/  @P2 LOP3.LUT R16, R16, 0x40, RZ, 0xfc, !PT ;  /* 0x0000004010102812 */ /* 0x000fe200078efcff */
[----:B------:R-:W-:Y:S01]  /*1ef00*/  IMAD.SHL.U32 R8, R8, 0x2, RZ ;  /* 0x0000000208087824 */ /* 0x000fe200078e00ff */
[----:B------:R-:W-:Y:S01]  /*1ef10*/  ISETP.GE.AND P2, PT, R4, UR4, PT ;  /* 0x0000000404007c0c */ /* 0x000fe2000bf46270 */
[----:B-1----:R-:W-:-:S05]  /*1ef20*/  IMAD.SHL.U32 R35, R35, 0x8, RZ ;  /* 0x0000000823237824 */ /* 0x002fca00078e00ff */
[----:B------:R-:W-:-:S04]  /*1ef30*/  LOP3.LUT R35, R35, 0x38, RZ, 0xc0, !PT ;  /* 0x0000003823237812 */ /* 0x000fc800078ec0ff */
[----:B------:R-:W-:Y:S02]  /*1ef40*/  LOP3.LUT R35, R35, 0xc0, RZ, 0xfc, !PT ;  /* 0x000000c023237812 */ /* 0x000fe400078efcff */
[----:B------:R-:W-:Y:S02]  /*1ef50*/  LOP3.LUT R16, R16, 0xffffff7f, RZ, 0xc0, !PT ;  /* 0xffffff7f10107812 */ /* 0x000fe400078ec0ff */
[----:B--2---:R-:W-:Y:S02]  /*1ef60*/  LEA R31, R21, 0xffffffc0, 0x6 ;  /* 0xffffffc0151f7811 */ /* 0x004fe400078e30ff */
[----:B------:R-:W0:Y:S03]  /*1ef70*/  S2R R21, SR_TID.X ;  /* 0x0000000000157919 */ /* 0x000e260000002100 */
[----:B------:R-:W-:-:S05]  /*1ef80*/  IMAD.IADD R0, R20, 0x1, R31 ;  /* 0x0000000114007824 */ /* 0x000fca00078e021f */
[C---:B------:R-:W-:Y:S01]  /*1ef90*/  ISETP.GE.AND P0, PT, R0.reuse, R26, PT ;  /* 0x0000001a0000720c */ /* 0x040fe20003f06270 */
[----:B------:R-:W-:-:S03]  /*1efa0*/  IMAD.IADD R0, R0, 0x1, R34 ;  /* 0x0000000100007824 */ /* 0x000fc600078e0222 */
[----:B------:R-:W-:Y:S01]  /*1efb0*/  ISETP.GT.U32.OR P0, PT, R20, 0x3f, P0 ;  /* 0x0000003f1400780c */ /* 0x000fe20000704470 */
[----:B---3--:R-:W-:-:S04]  /*1efc0*/  @P1 IMAD.HI.U32 R3, R0, R3, RZ ;  /* 0x0000000300031227 */ /* 0x008fc800078e00ff */
[----:B------:R-:W-:Y:S01]  /*1efd0*/  IMAD.MOV.U32 R6, RZ, RZ, R0 ;  /* 0x000000ffff067224 */ /* 0x000fe200078e0000 */
[----:B-----5:R-:W-:-:S07]  /*1efe0*/  @P1 SHF.R.U32.HI R6, RZ, R2, R3 ;  /* 0x00000002ff061219 */ /* 0x020fce0000011603 */
[----:B------:R-:W1:Y:S01]  /*1eff0*/  @!P0 LDC.64 R2, c[0x0][0x428] ;  /* 0x00010a00ff028b82 */ /* 0x000e620000000a00 */
[----:B0-----:R-:W-:-:S05]  /*1f000*/  IMAD.SHL.U32 R21, R21, 0x8, RZ ;  /* 0x0000000815157824 */ /* 0x001fca00078e00ff */
        /* <DEDUP_REMOVED lines=11> */
[----:B-1----:R-:W-:-:S04]  /*1f0c0*/  @!P0 IMAD R7, R35, R2, RZ ;  /* 0x0000000223078224 */ /* 0x002fc800078e02ff */
        /* <DEDUP_REMOVED lines=47> */
[----:B------:R-:W-:Y:S05]  /*1f3c0*/  BRA.DIV UR5, `(.L_x_8810) ;  /* 0x0000006205887947 */ /* 0x000fea000b800000 */
.L_x_8930:
[----:B0-----:R-:W2:Y:S01]  /*1f3d0*/  LDL R0, [R1+0x50] ;  /* 0x0000500001007983 */ /* 0x001ea20000100800 */
[----:B------:R-:W-:Y:S02]  /*1f3e0*/  ISETP.GT.U32.AND P1, PT, R20, 0x3f, PT ;  /* 0x0000003f1400780c */ /* 0x000fe40003f24070 */
[----:B------:R-:W-:Y:S02]  /*1f3f0*/  LOP3.LUT R16, R16, 0xfffffeff, RZ, 0xc0, !PT ;  /* 0xfffffeff10107812 */ /* 0x000fe400078ec0ff */
[----:B------:R-:W-:Y:S02]  /*1f400*/  LOP3.LUT R32, R5, R32, RZ, 0xfc, !PT ;  /* 0x0000002005207212 */ /* 0x000fe400078efcff */
[----:B------:R-:W-:-:S07]  /*1f410*/  LOP3.LUT R16, R16, 0xfffffffe, RZ, 0xc0, !PT ;  /* 0xfffffffe10107812 */ /* 0x000fce00078ec0ff */
[----:B------:R-:W-:Y:S02]  /*1f420*/  @P1 LOP3.LUT R16, R16, 0x1, RZ, 0xfc, !PT ;  /* 0x0000000110101812 */ /* 0x000fe400078efcff */
[----:B--2---:R-:W-:-:S13]  /*1f430*/  ISETP.NE.AND P0, PT, R0, 0x3, PT ;  /* 0x000000030000780c */ /* 0x004fda0003f05270 */
[----:B------:R-:W-:Y:S01]  /*1f440*/  @P0 LOP3.LUT R16, R16, 0x100, RZ, 0xfc, !PT ;  /* 0x0000010010100812 */ /* 0x000fe200078efcff */
[----:B------:R-:W-:Y:S06]  /*1f450*/  @!P0 BRA `(.L_x_8811) ;  /* 0x0000000000048947 */ /* 0x000fec0003800000 */
[----:B------:R-:W-:Y:S01]  /*1f460*/  BPT.TRAP 0x1 ;  /* 0x000000040000795c */ /* 0x000fe20000300000 */
.L_x_8811:
[----:B------:R-:W0:Y:S01]  /*1f470*/  S2R R0, SR_TID.X ;  /* 0x0000000000007919 */ /* 0x000e220000002100 */
        /* <DEDUP_REMOVED lines=8> */
.L_x_8931:
[----:B------:R-:W-:Y:S05]  /*1f500*/  BSYNC B0 ;  /* 0x0000000000007941 */ /* 0x000fea0003800000 */
.L_x_8812:
        /* <DEDUP_REMOVED lines=62> */
.L_x_8941:
        /* <DEDUP_REMOVED lines=10> */
.L_x_8815:
        /* <DEDUP_REMOVED lines=11> */
.L_x_8816:
        /* <DEDUP_REMOVED lines=34> */
.L_x_8818:
[----:B------:R-:W-:Y:S05]  /*1fc60*/  BSYNC B6 ;  /* 0x0000000000067941 */ /* 0x000fea0003800000 */
.L_x_8817:
        /* <DEDUP_REMOVED lines=76> */
[----:B------:R-:W1:Y:S04]  /*20130*/  SHFL.IDX PT, R4, R3, 0x1, 0x181f ;  /* 0x00381f0003047f89 */ /* 0x000e6800000e0000 */
[----:B------:R-:W-:Y:S01]  /*20140*/  SHFL.IDX PT, R3, R3, 0x3, 0x181f ;  /* 0x00781f0003037f89 */ /* 0x000fe200000e0000 */
        /* <DEDUP_REMOVED lines=14> */
[----:B-1----:R0:W-:Y:S02]  /*20230*/  @!P0 LDGSTS.E.BYPASS.LTC128B.128 [R23+0x21400], desc[UR40][R4.64], !P1 ;  /* 0x2140000004178fae */ /* 0x0021e4000c901d68 */
.L_x_8950:
[----:B01----:R-:W-:-:S05]  /*20240*/  VIADD R4, R25, 0x30 ;  /* 0x0000003019047836 */ /* 0x003fca0000000000 */
[----:B------:R-:W-:Y:S01]  /*20250*/  ISETP.GE.AND P0, PT, R4, R2, PT ;  /* 0x000000020400720c */ /* 0x000fe20003f06270 */
[----:B------:R0:W-:-:S12]  /*20260*/  STL [R1+0x2c], R4 ;  /* 0x00002c0401007387 */ /* 0x0001d80000100800 */
[----:B------:R-:W-:-:S05]  /*20270*/  @!P0 LEA R2, P2, R7, R0, 0x1 ;  /* 0x0000000007028211 */ /* 0x000fca00078408ff */
[----:B------:R-:W-:-:S05]  /*20280*/  @!P0 IMAD.X R3, RZ, RZ, R3, P2 ;  /* 0x000000ffff038224 */ /* 0x000fca00010e0603 */
[----:B------:R-:W-:Y:S01]  /*20290*/  @!PT LDS RZ, [RZ] ;  /* 0x00000000fffff984 */ /* 0x000fe20000000800 */
[----:B------:R-:W-:Y:S01]  /*202a0*/  @!PT LDS RZ, [RZ] ;  /* 0x00000000fffff984 */ /* 0x000fe20000000800 */
[----:B------:R-:W-:Y:S01]  /*202b0*/  @!PT LDS RZ, [RZ] ;  /* 0x00000000fffff984 */ /* 0x000fe20000000800 */
[----:B------:R0:W-:Y:S01]  /*202c0*/  @!P0 LDGSTS.E.BYPASS.LTC128B.128 [R23+0x21c00], desc[UR40][R2.64], !P1 ;  /* 0x21c0000002178fae */ /* 0x0001e2000c901d68 */
[----:B------:R-:W-:Y:S01]  /*202d0*/  PLOP3.LUT P0, PT, PT, PT, PT, 0x80, 0x0 ;  /* 0x000000000000781c */ /* 0x000fe20003f0f070 */
[----:B------:R-:W-:-:S12]  /*202e0*/  NOP ;  /* 0x0000000000007918 */ /* 0x000fd80000000000 */
.L_x_8820:
        /* <DEDUP_REMOVED lines=28> */
.L_x_8822:
[----:B------:R-:W-:Y:S05]  /*204b0*/  BSYNC B6 ;  /* 0x0000000000067941 */ /* 0x000fea0003800000 */
.L_x_8821:
        /* <DEDUP_REMOVED lines=191> */
.L_x_8960:
[----:B------:R-:W2:Y:S01]  /*210b0*/  LDL.LU R3, [R1+0x2c] ;  /* 0x00002c0001037983 */ /* 0x000ea20000300800 */
[----:B------:R-:W-:Y:S01]  /*210c0*/  BSSY B0, `(.L_x_8824) ;  /* 0x0000019000007945 */ /* 0x000fe20003800000 */
[----:B--2---:R-:W-:-:S13]  /*210d0*/  ISETP.GE.AND P0, PT, R3, R6, PT ;  /* 0x000000060300720c */ /* 0x004fda0003f06270 */
[----:B------:R-:W-:Y:S05]  /*210e0*/  @P0 BRA `(.L_x_8825) ;  /* 0x0000000000580947 */ /* 0x000fea0003800000 */
[----:B------:R-:W-:Y:S02]  /*210f0*/  LOP3.LUT R0, R0, 0x40, RZ, 0xc0, !PT ;  /* 0x0000004000007812 */ /* 0x000fe400078ec0ff */
[----:B------:R-:W-:Y:S02]  /*21100*/  LOP3.LUT P6, RZ, R16, 0x800, RZ, 0xc0, !PT ;  /* 0x0000080010ff7812 */ /* 0x000fe400078cc0ff */
        /* <DEDUP_REMOVED lines=20> */
.L_x_8825:
[----:B------:R-:W-:Y:S05]  /*21250*/  BSYNC B0 ;  /* 0x0000000000007941 */ /* 0x000fea0003800000 */
.L_x_8824:
[----:B------:R-:W-:Y:S01]  /*21260*/  NOP ;  /* 0x0000000000007918 */ /* 0x000fe20000000000 */
[----:B------:R-:W-:-:S13]  /*21270*/  PLOP3.LUT P0, PT, PT, PT, PT, 0x80, 0x0 ;  /* 0x000000000000781c */ /* 0x000fda0003f0f070 */
.L_x_8826:
        /* <DEDUP_REMOVED lines=18> */
.L_x_8961:
[----:B------:R-:W-:Y:S05]  /*213a0*/  BSYNC B0 ;  /* 0x0000000000007941 */ /* 0x000fea0003800000 */
.L_x_8827:
[----:B------:R-:W2:Y:S02]  /*213b0*/  LDL R2, [R1+0x50] ;  /* 0x0000500001027983 */ /* 0x000ea40000100800 */
[----:B--2---:R-:W-:-:S13]  /*213c0*/  ISETP.NE.AND P0, PT, R2, 0x3, PT ;  /* 0x000000030200780c */ /* 0x004fda0003f05270 */
[----:B------:R-:W-:Y:S05]  /*213d0*/  @!P0 BRA `(.L_x_8829) ;  /* 0x0000000000048947 */ /* 0x000fea0003800000 */
[----:B------:R-:W-:Y:S01]  /*213e0*/  BPT.TRAP 0x1 ;  /* 0x000000040000795c */ /* 0x000fe20000300000 */
.L_x_8829:
[----:B-1----:R-:W-:Y:S01]  /*213f0*/  SHF.L.U32 R0, R28, 0x1f, RZ ;  /* 0x0000001f1c007819 */ /* 0x002fe200000006ff */
[----:B------:R-:W-:Y:S03]  /*21400*/  BSSY B0, `(.L_x_8830) ;  /* 0x0000003000007945 */ /* 0x000fe60003800000 */
[----:B------:R-:W1:Y:S02]  /*21410*/  SYNCS.PHASECHK.TRANS64.TRYWAIT P0, [R26+URZ+0x38860], R0 ;  /* 0x038860001a0075a7 */ /* 0x000e64000800017f */
[----:B-1----:R-:W-:Y:S05]  /*21420*/  @!P0 BRA `(.L_x_8831) ;  /* 0x00000058001c8947 */ /* 0x002fea0003800000 */
.L_x_8962:
[----:B------:R-:W-:Y:S05]  /*21430*/  BSYNC B0 ;  /* 0x0000000000007941 */ /* 0x000fea0003800000 */
.L_x_8830:
        /* <DEDUP_REMOVED lines=109> */
.L_x_8972:
        /* <DEDUP_REMOVED lines=34> */
.L_x_8833:
        /* <DEDUP_REMOVED lines=11> */
.L_x_8834:
        /* <DEDUP_REMOVED lines=11> */
.L_x_8849:
[----:B--2---:R-:W2:Y:S01]  /*21e90*/  LDL R10, [R1+0x50] ;  /* 0x00005000010a7983 */ /* 0x004ea20000100800 */
[----:B0-----:R-:W0:Y:S01]  /*21ea0*/  LDC R5, c[0x0][0x430] ;  /* 0x00010c00ff057b82 */ /* 0x001e220000000800 */
[----:B-1----:R-:W1:Y:S01]  /*21eb0*/  S2R R2, SR_TID.X ;  /* 0x0000000000027919 */ /* 0x002e620000002100 */
[----:B---3--:R-:W3:Y:S01]  /*21ec0*/  S2R R8, SR_TID.X ;  /* 0x0000000000087919 */ /* 0x008ee20000002100 */
[----:B0-----:R-:W-:Y:S02]  /*21ed0*/  ISETP.NE.AND P0, PT, R5, 0x1, PT ;  /* 0x000000010500780c */ /* 0x001fe40003f05270 */
[----:B-1----:R-:W-:-:S11]  /*21ee0*/  LOP3.LUT R2, R2, 0x7f, RZ, 0xc0, !PT ;  /* 0x0000007f02027812 */ /* 0x002fd600078ec0ff */
[----:B------:R-:W0:Y:S01]  /*21ef0*/  @P0 LDC R6, c[0x0][0x434] ;  /* 0x00010d00ff060b82 */ /* 0x000e220000000800 */
[----:B---3--:R-:W-:Y:S01]  /*21f00*/  IMAD.SHL.U32 R8, R8, 0x10, RZ ;  /* 0x0000001008087824 */ /* 0x008fe200078e00ff */
[----:B------:R-:W-:-:S04]  /*21f10*/  SHF.R.U32.HI R2, RZ, 0x3, R2 ;  /* 0x00000003ff027819 */ /* 0x000fc80000011602 */
[----:B------:R-:W-:Y:S02]  /*21f20*/  LOP3.LUT R8, R2, 0x70, R8, 0xf8, !PT ;  /* 0x0000007002087812 */ /* 0x000fe400078ef808 */
[----:B------:R-:W1:Y:S02]  /*21f30*/  @P0 LDC R3, c[0x0][0x438] ;  /* 0x00010e00ff030b82 */ /* 0x000e640000000800 */
[----:B------:R-:W-:Y:S01]  /*21f40*/  ISETP.GT.U32.AND P1, PT, R8, 0x3f, PT ;  /* 0x0000003f0800780c */ /* 0x000fe20003f24070 */
[----:B------:R-:W-:-:S04]  /*21f50*/  IMAD R4, R7, 0x40, R34 ;  /* 0x0000004007047824 */ /* 0x000fc800078e0222 */
[----:B------:R-:W-:-:S08]  /*21f60*/  IMAD.IADD R4, R8, 0x1, R4 ;  /* 0x0000000108047824 */ /* 0x000fd000078e0204 */
[----:B------:R-:W3:Y:S01]  /*21f70*/  @!P1 LDC.64 R8, c[0x0][0x428] ;  /* 0x00010a00ff089b82 */ /* 0x000ee20000000a00 */
[----:B0-----:R-:W-:-:S04]  /*21f80*/  @P0 IMAD.HI.U32 R6, R4, R6, RZ ;  /* 0x0000000604060227 */ /* 0x001fc800078e00ff */
[----:B------:R-:W-:Y:S01]  /*21f90*/  IMAD.MOV.U32 R2, RZ, RZ, R4 ;  /* 0x000000ffff027224 */ /* 0x000fe200078e0004 */
[----:B-1----:R-:W-:-:S05]  /*21fa0*/  @P0 SHF.R.U32.HI R2, RZ, R3, R6 ;  /* 0x00000003ff020219 */ /* 0x002fca0000011606 */
[----:B------:R-:W-:-:S04]  /*21fb0*/  IMAD.MOV R3, RZ, RZ, -R2 ;  /* 0x000000ffff037224 */ /* 0x000fc800078e0a02 */
[----:B------:R-:W-:Y:S01]  /*21fc0*/  IMAD R5, R5, R3, R4 ;  /* 0x0000000305057224 */ /* 0x000fe200078e0204 */
[--C-:B------:R-:W-:Y:S01]  /*21fd0*/  @!P1 SHF.R.S32.HI R3, RZ, 0x1f, R2.reuse ;  /* 0x0000001fff039819 */ /* 0x100fe20000011402 */
[-C--:B---3--:R-:W-:Y:S02]  /*21fe0*/  @!P1 IMAD R4, R35, R8.reuse, RZ ;  /* 0x0000000823049224 */ /* 0x088fe400078e02ff */
[----:B------:R-:W-:-:S04]  /*21ff0*/  @!P1 IMAD.WIDE.U32 R2, R30, R8, R2 ;  /* 0x000000081e029225 */ /* 0x000fc800078e0002 */
[----:B------:R-:W-:Y:S02]  /*22000*/  @!P1 IMAD R4, R30, R9, R4 ;  /* 0x000000091e049224 */ /* 0x000fe400078e0204 */
[----:B------:R-:W0:Y:S02]  /*22010*/  @!P1 LDC.64 R8, c[0x0][0x418] ;  /* 0x00010600ff089b82 */ /* 0x000e240000000a00 */
[----:B------:R-:W-:Y:S02]  /*22020*/  @!P1 IMAD.IADD R3, R4, 0x1, R3 ;  /* 0x0000000104039824 */ /* 0x000fe400078e0203 */
[----:B------:R-:W-:Y:S02]  /*22030*/  IMAD.MOV.U32 R4, RZ, RZ, RZ ;  /* 0x000000ffff047224 */ /* 0x000fe400078e00ff */
[----:B------:R-:W-:Y:S01]  /*22040*/  VIADD R22, R22, 0x1 ;  /* 0x0000000116167836 */ /* 0x000fe20000000000 */
        /* <DEDUP_REMOVED lines=10> */
[----:B------:R-:W-:Y:S02]  /*220f0*/  ISETP.GT.AND P3, PT, R2, R33, PT ;  /* 0x000000210200720c */ /* 0x000fe40003f64270 */
[----:B--2---:R-:W-:-:S13]  /*22100*/  ISETP.NE.AND P1, PT, R10, 0x3, PT ;  /* 0x000000030a00780c */ /* 0x004fda0003f25270 */
[----:B0-----:R-:W-:Y:S05]  /*22110*/  @!P1 BRA `(.L_x_8837) ;  /* 0x0000000000049947 */ /* 0x001fea0003800000 */
[----:B------:R-:W-:Y:S01]  /*22120*/  BPT.TRAP 0x1 ;  /* 0x000000040000795c */ /* 0x000fe20000300000 */
.L_x_8837:
[----:B------:R-:W-:Y:S01]  /*22130*/  IMAD R6, R22, 0x8, R18 ;  /* 0x0000000816067824 */ /* 0x000fe200078e0212 */
[----:B------:R-:W-:Y:S01]  /*22140*/  SHF.L.U32 R25, R28, 0x1f, RZ ;  /* 0x0000001f1c197819 */ /* 0x000fe200000006ff */
[----:B------:R-:W-:Y:S01]  /*22150*/  BSSY B1, `(.L_x_8838) ;  /* 0x0000004000017945 */ /* 0x000fe20003800000 */
[----:B------:R-:W-:Y:S02]  /*22160*/  SHF.R.S32.HI R9, RZ, 0x1f, R5 ;  /* 0x0000001fff097819 */ /* 0x000fe40000011405 */
[----:B------:R-:W0:Y:S02]  /*22170*/  SYNCS.PHASECHK.TRANS64.TRYWAIT P0, [R6+URZ+0x38840], R25 ;  /* 0x03884019060075a7 */ /* 0x000e24000800017f */
[----:B0-----:R-:W-:Y:S05]  /*22180*/  @!P0 BRA `(.L_x_8839) ;  /* 0x0000005400008947 */ /* 0x001fea0003800000 */
.L_x_8973:
[----:B------:R-:W-:Y:S05]  /*22190*/  BSYNC B1 ;  /* 0x0000000000017941 */ /* 0x000fea0003800000 */
.L_x_8838:
        /* <DEDUP_REMOVED lines=40> */
.L_x_8983:
        /* <DEDUP_REMOVED lines=8> */
.L_x_8841:
[----:B------:R-:W-:Y:S02]  /*224a0*/  PLOP3.LUT P1, PT, P1, P0, PT, 0xa2, 0x0 ;  /* 0x000000000000781c */ /* 0x000fe40000f21472 */
[----:B------:R-:W-:-:S08]  /*224b0*/  @P0 R2UR P1, UR4, R6 ;  /* 0x00000000060402ca */ /* 0x000fd00000020000 */
[----:B------:R-:W-:-:S05]  /*224c0*/  @P0 PLOP3.LUT P0, PT, P1, PT, PT, 0x80, 0x0 ;  /* 0x000000000000081c */ /* 0x000fca0000f0f070 */
[----:B------:R-:W-:Y:S01]  /*224d0*/  @!P1 SYNCS.ARRIVE.TRANS64.RED.A0T1 RZ, [UR4+0x38830], RZ ;  /* 0x038830ffffff99a7 */ /* 0x000fe20008200404 */
[----:B------:R-:W-:Y:S07]  /*224e0*/  @!P1 ARRIVES.LDGSTSBAR.64.TRANSCNT [UR4+0x38830] ;  /* 0x03883000ff0099b0 */ /* 0x000fee0008000a84 */
[----:B------:R-:W-:Y:S05]  /*224f0*/  @P0 BRA.U.ANY `(.L_x_8841) ;  /* 0xfffffffd00e80947 */ /* 0x000fea000393ffff */
[----:B------:R-:W-:Y:S01]  /*22500*/  NOP ;  /* 0x0000000000007918 */ /* 0x000fe20000000000 */
[----:B--2---:R-:W2:Y:S02]  /*22510*/  LDL R2, [R1+0x50] ;  /* 0x0000500001027983 */ /* 0x004ea40000100800 */
[----:B--2---:R-:W-:-:S13]  /*22520*/  ISETP.NE.AND P2, PT, R2, 0x3, PT ;  /* 0x000000030200780c */ /* 0x004fda0003f45270 */
[----:B------:R-:W-:Y:S05]  /*22530*/  @!P2 BRA `(.L_x_8842) ;  /* 0x000000000004a947 */ /* 0x000fea0003800000 */
[----:B------:R-:W-:Y:S01]  /*22540*/  BPT.TRAP 0x1 ;  /* 0x000000040000795c */ /* 0x000fe20000300000 */
.L_x_8842:
[----:B------:R2:W-:Y:S01]  /*22550*/  SYNCS.ARRIVE.TRANS64.A1T0 RZ, [R6+URZ+0x38830], RZ ;  /* 0x038830ff06ff79a7 */ /* 0x0005e2000810003f */
[----:B------:R-:W-:Y:S05]  /*22560*/  @!P2 BRA `(.L_x_8843) ;  /* 0x000000000004a947 */ /* 0x000fea0003800000 */
[----:B------:R-:W-:Y:S01]  /*22570*/  BPT.TRAP 0x1 ;  /* 0x000000040000795c */ /* 0x000fe20000300000 */
.L_x_8843:
[----:B------:R-:W3:Y:S01]  /*22580*/  SYNCS.PHASECHK.TRANS64.TRYWAIT P0, [R6+URZ+0x38860], R25 ;  /* 0x03886019060075a7 */ /* 0x000ee2000800017f */
[----:B------:R-:W-:Y:S04]  /*22590*/  BSSY B1, `(.L_x_8844) ;  /* 0x0000002000017945 */ /* 0x000fe80003800000 */
[----:B---3--:R-:W-:Y:S05]  /*225a0*/  @!P0 BRA `(.L_x_8845) ;  /* 0x0000005400288947 */ /* 0x008fea0003800000 */
.L_x_8984:
[----:B------:R-:W-:Y:S05]  /*225b0*/  BSYNC B1 ;  /* 0x0000000000017941 */ /* 0x000fea0003800000 */
.L_x_8844:
        /* <DEDUP_REMOVED lines=79> */
.L_x_8994:
        /* <DEDUP_REMOVED lines=25> */
.L_x_8847:
[----:B------:R-:W-:Y:S02]  /*22c40*/  PLOP3.LUT P1, PT, P1, P0, PT, 0xa2, 0x0 ;  /* 0x000000000000781c */ /* 0x000fe40000f21472 */
[----:B------:R-:W-:-:S08]  /*22c50*/  @P0 R2UR P1, UR4, R6 ;  /* 0x00000000060402ca */ /* 0x000fd00000020000 */
[----:B------:R-:W-:-:S05]  /*22c60*/  @P0 PLOP3.LUT P0, PT, P1, PT, PT, 0x80, 0x0 ;  /* 0x000000000000081c */ /* 0x000fca0000f0f070 */
[----:B------:R-:W-:Y:S01]  /*22c70*/  @!P1 SYNCS.ARRIVE.TRANS64.RED.A0T1 RZ, [UR4+0x38850], RZ ;  /* 0x038850ffffff99a7 */ /* 0x000fe20008200404 */
[----:B------:R-:W-:Y:S07]  /*22c80*/  @!P1 ARRIVES.LDGSTSBAR.64.TRANSCNT [UR4+0x38850] ;  /* 0x03885000ff0099b0 */ /* 0x000fee0008000a84 */
[----:B------:R-:W-:Y:S05]  /*22c90*/  @P0 BRA.U.ANY `(.L_x_8847) ;  /* 0xfffffffd00e80947 */ /* 0x000fea000393ffff */
[----:B------:R-:W-:Y:S01]  /*22ca0*/  NOP ;  /* 0x0000000000007918 */ /* 0x000fe20000000000 */
[----:B0-----:R-:W4:Y:S02]  /*22cb0*/  LDL R2, [R1+0x50] ;  /* 0x0000500001027983 */ /* 0x001f240000100800 */
[----:B----4-:R-:W-:-:S13]  /*22cc0*/  ISETP.NE.AND P2, PT, R2, 0x3, PT ;  /* 0x000000030200780c */ /* 0x010fda0003f45270 */
[----:B------:R-:W-:Y:S05]  /*22cd0*/  @!P2 BRA `(.L_x_8848) ;  /* 0x000000000004a947 */ /* 0x000fea0003800000 */
[----:B------:R-:W-:Y:S01]  /*22ce0*/  BPT.TRAP 0x1 ;  /* 0x000000040000795c */ /* 0x000fe20000300000 */
.L_x_8848:
[----:B------:R1:W-:Y:S01]  /*22cf0*/  SYNCS.ARRIVE.TRANS64.A1T0 RZ, [R6+URZ+0x38850], RZ ;  /* 0x038850ff06ff79a7 */ /* 0x0003e2000810003f */
[----:B------:R-:W-:Y:S05]  /*22d00*/  @P3 BRA `(.L_x_8849) ;  /* 0xfffffff000603947 */ /* 0x000fea000383ffff */
.L_x_8836:
[----:B------:R-:W-:Y:S05]  /*22d10*/  BSYNC B0 ;  /* 0x0000000000007941 */ /* 0x000fea0003800000 */
.L_x_8835:
        /* <DEDUP_REMOVED lines=21> */
.L_x_8851:
[----:B------:R-:W-:Y:S05]  /*22e70*/  BSYNC B0 ;  /* 0x0000000000007941 */ /* 0x000fea0003800000 */
.L_x_8850:
[----:B------:R-:W-:-:S07]  /*22e80*/  SEL R22, R22, RZ, P0 ;  /* 0x000000ff16167207 */ /* 0x000fce0000000000 */
.L_x_8804:
[----:B------:R-:W-:Y:S05]  /*22e90*/  BSYNC B7 ;  /* 0x0000000000077941 */ /* 0x000fea0003800000 */
.L_x_8802:
        /* <DEDUP_REMOVED lines=8> */
[----:B---3--:R3:W4:Y:S01]  /*22f20*/  LDS.128 R24, [R18+0x388d0] ;  /* 0x0388d00012187984 */ /* 0x0087220000000c00 */
[----:B------:R-:W-:Y:S06]  /*22f30*/  BAR.ARV 0x4, 0x180 ;  /* 0x0106000000007b1d */ /* 0x000fec0000002000 */
[----:B------:R-:W-:Y:S05]  /*22f40*/  BRA `(.L_x_8853) ;  /* 0x0000000c00d87947 */ /* 0x000fea0003800000 */
.L_x_8852:
        /* <DEDUP_REMOVED lines=14> */
[----:B---3--:R-:W-:Y:S01]  /*23030*/  IMAD.MOV.U32 R25, RZ, RZ, RZ ;  /* 0x000000ffff197224 */ /* 0x008fe200078e00ff */
[C---:B------:R-:W-:Y:S01]  /*23040*/  ISETP.GE.U32.AND P2, PT, R8.reuse, 0x2, PT ;  /* 0x000000020800780c */ /* 0x040fe20003f46070 */
[----:B------:R-:W-:Y:S01]  /*23050*/  IMAD.MOV.U32 R5, RZ, RZ, RZ ;  /* 0x000000ffff057224 */ /* 0x000fe200078e00ff */
[C---:B------:R-:W-:Y:S01]  /*23060*/  ISETP.GE.U32.AND P3, PT, R8.reuse, 0x4, PT ;  /* 0x000000040800780c */ /* 0x040fe20003f66070 */
[----:B------:R-:W-:Y:S01]  /*23070*/  SHFL.IDX PT, R0, R24, RZ, 0x1f ;  /* 0x00001fff18007589 */ /* 0x000fe200000e0000 */
[C---:B------:R-:W-:Y:S02]  /*23080*/  ISETP.GE.U32.AND P4, PT, R8.reuse, 0x8, PT ;  /* 0x000000080800780c */ /* 0x040fe40003f86070 */
[----:B------:R-:W-:Y:S01]  /*23090*/  ISETP.GE.U32.AND P5, PT, R8, 0x10, PT ;  /* 0x000000100800780c */ /* 0x000fe20003fa6070 */
[----:B-12---:R0:W-:Y:S02]  /*230a0*/  SHFL.IDX PT, R6, R24, 0x1, 0x1f ;  /* 0x00201f0018067f89 */ /* 0x0061e400000e0000 */
        /* <DEDUP_REMOVED lines=21> */
.L_x_9004:
[----:B------:R-:W-:Y:S02]  /*23200*/  ULDC UR4, c[0x0][0xd38] ;  /* 0x00034e0000047ab9 */ /* 0x000fe40000000800 */
[----:B------:R-:W-:-:S04]  /*23210*/  IMAD.U32 R4, RZ, RZ, UR4 ;  /* 0x00000004ff047e24 */ /* 0x000fc8000f8e00ff */
[----:B-1----:R-:W-:-:S04]  /*23220*/  IMAD R3, R14, R4, RZ ;  /* 0x000000040e037224 */ /* 0x002fc800078e02ff */
[----:B------:R-:W-:-:S05]  /*23230*/  IMAD.IADD R6, R6, 0x1, R3 ;  /* 0x0000000106067824 */ /* 0x000fca00078e0203 */
[----:B------:R-:W-:-:S13]  /*23240*/  ISETP.GT.AND P6, PT, R6, R0, PT ;  /* 0x000000000600720c */ /* 0x000fda0003fc4270 */
[----:B------:R-:W-:Y:S05]  /*23250*/  @P6 BRA `(.L_x_8855) ;  /* 0x0000000000a46947 */ /* 0x000fea0003800000 */
.L_x_8858:
        /* <DEDUP_REMOVED lines=35> */
.L_x_9012:
[----:B------:R-:W-:Y:S02]  /*23490*/  ULDC UR4, c[0x0][0xd38] ;  /* 0x00034e0000047ab9 */ /* 0x000fe40000000800 */
[----:B------:R-:W-:-:S04]  /*234a0*/  IMAD.U32 R4, RZ, RZ, UR4 ;  /* 0x00000004ff047e24 */ /* 0x000fc8000f8e00ff */
[----:B-1----:R-:W-:-:S04]  /*234b0*/  IMAD R3, R14, R4, RZ ;  /* 0x000000040e037224 */ /* 0x002fc800078e02ff */
[----:B------:R-:W-:-:S05]  /*234c0*/  IMAD.IADD R6, R3, 0x1, R6 ;  /* 0x0000000103067824 */ /* 0x000fca00078e0206 */
[----:B------:R-:W-:-:S13]  /*234d0*/  ISETP.GT.AND P6, PT, R6, R0, PT ;  /* 0x000000000600720c */ /* 0x000fda0003fc4270 */
[----:B------:R-:W-:Y:S05]  /*234e0*/  @!P6 BRA `(.L_x_8858) ;  /* 0xfffffffc005ce947 */ /* 0x000fea000383ffff */
.L_x_8855:
        /* <DEDUP_REMOVED lines=10> */
.L_x_9017:
[----:B------:R-:W-:-:S13]  /*23590*/  ISETP.NE.AND P0, PT, R3, RZ, PT ;  /* 0x000000ff0300720c */ /* 0x000fda0003f05270 */
[----:B------:R-:W-:Y:S05]  /*235a0*/  @!P0 BRA `(.L_x_8860) ;  /* 0x0000000000108947 */ /* 0x000fea0003800000 */
[----:B------:R-:W-:Y:S01]  /*235b0*/  UMOV UR4, 0xffffffff ;  /* 0xffffffff00047882 */ /* 0x000fe20000000000 */
[----:B------:R-:W-:Y:S02]  /*235c0*/  VIADD R12, R7, 0xffffffff ;  /* 0xffffffff070c7836 */ /* 0x000fe40000000000 */
[----:B------:R-:W-:Y:S05]  /*235d0*/  BRA.DIV UR4, `(.L_x_8861) ;  /* 0x00000056045c7947 */ /* 0x000fea000b800000 */
[----:B------:R4:W0:Y:S02]  /*235e0*/  SHFL.IDX PT, R24, R2, R12, 0x1f ;  /* 0x00001f0c02187589 */ /* 0x00082400000e0000 */
.L_x_8860:
        /* <DEDUP_REMOVED lines=10> */
[----:B0-----:R-:W-:Y:S01]  /*23690*/  VIADD R8, R7, 0xffffffe ;  /* 0x0ffffffe07087836 */ /* 0x001fe20000000000 */
[----:B------:R-:W-:-:S05]  /*236a0*/  IABS R7, R25 ;  /* 0x0000001900077213 */ /* 0x000fca0000000000 */
[----:B------:R0:W1:Y:S02]  /*236b0*/  F2I.FTZ.U32.TRUNC.NTZ R3, R8 ;  /* 0x0000000800037305 */ /* 0x000064000021f000 */
[----:B0-----:R-:W-:Y:S01]  /*236c0*/  IABS R8, R0 ;  /* 0x0000000000087213 */ /* 0x001fe20000000000 */
[----:B-1----:R-:W-:-:S04]  /*236d0*/  IMAD.MOV R9, RZ, RZ, -R3 ;  /* 0x000000ffff097224 */ /* 0x002fc800078e0a03 */
[----:B------:R-:W-:-:S04]  /*236e0*/  IMAD R9, R9, R4, RZ ;  /* 0x0000000409097224 */ /* 0x000fc800078e02ff */
[----:B------:R-:W-:Y:S02]  /*236f0*/  IMAD.HI.U32 R3, R3, R9, R2 ;  /* 0x0000000903037227 */ /* 0x000fe400078e0002 */
[----:B------:R-:W0:Y:S02]  /*23700*/  MUFU.RCP R2, R10 ;  /* 0x0000000a00027308 */ /* 0x000e240000001000 */
[----:B------:R-:W-:Y:S02]  /*23710*/  IMAD.MOV R9, RZ, RZ, -R7 ;  /* 0x000000ffff097224 */ /* 0x000fe400078e0a07 */
[----:B------:R-:W-:-:S04]  /*23720*/  IMAD.HI.U32 R7, R3, R8, RZ ;  /* 0x0000000803077227 */ /* 0x000fc800078e00ff */
[----:B------:R-:W-:-:S05]  /*23730*/  IMAD R9, R7, R9, R8 ;  /* 0x0000000907097224 */ /* 0x000fca00078e0208 */
[----:B------:R-:W-:Y:S01]  /*23740*/  ISETP.GT.U32.AND P1, PT, R4, R9, PT ;  /* 0x000000090400720c */ /* 0x000fe20003f24070 */
[----:B0-----:R-:W-:Y:S02]  /*23750*/  VIADD R8, R2, 0xffffffe ;  /* 0x0ffffffe02087836 */ /* 0x001fe40000000000 */
[----:B------:R-:W-:Y:S02]  /*23760*/  IMAD.MOV.U32 R2, RZ, RZ, RZ ;  /* 0x000000ffff027224 */ /* 0x000fe400078e00ff */
[----:B------:R-:W0:Y:S08]  /*23770*/  F2I.FTZ.U32.TRUNC.NTZ R3, R8 ;  /* 0x0000000800037305 */ /* 0x000e30000021f000 */
[----:B------:R-:W-:-:S02]  /*23780*/  @!P1 IMAD.IADD R9, R9, 0x1, -R4 ;  /* 0x0000000109099824 */ /* 0x000fc400078e0a04 */
[----:B------:R-:W-:Y:S01]  /*23790*/  @!P1 VIADD R7, R7, 0x1 ;  /* 0x0000000107079836 */ /* 0x000fe20000000000 */
[----:B------:R-:W-:Y:S02]  /*237a0*/  ISETP.NE.AND P1, PT, R25, RZ, PT ;  /* 0x000000ff1900720c */ /* 0x000fe40003f25270 */
[----:B------:R-:W-:Y:S02]  /*237b0*/  ISETP.GE.U32.AND P0, PT, R9, R4, PT ;  /* 0x000000040900720c */ /* 0x000fe40003f06070 */
[----:B------:R-:W-:Y:S01]  /*237c0*/  IABS R4, R5 ;  /* 0x0000000500047213 */ /* 0x000fe20000000000 */
[----:B0-----:R-:W-:-:S04]  /*237d0*/  IMAD.MOV R9, RZ, RZ, -R3 ;  /* 0x000000ffff097224 */ /* 0x001fc800078e0a03 */
[----:B------:R-:W-:Y:S02]  /*237e0*/  IMAD.MOV R4, RZ, RZ, -R4 ;  /* 0x000000ffff047224 */ /* 0x000fe400078e0a04 */
[----:B------:R-:W-:-:S04]  /*237f0*/  IMAD R9, R9, R6, RZ ;  /* 0x0000000609097224 */ /* 0x000fc800078e02ff */
[----:B------:R-:W-:Y:S01]  /*23800*/  IMAD.HI.U32 R2, R3, R9, R2 ;  /* 0x0000000903027227 */ /* 0x000fe200078e0002 */
[----:B------:R-:W-:-:S03]  /*23810*/  LOP3.LUT R3, R0, R25, RZ, 0x3c, !PT ;  /* 0x0000001900037212 */ /* 0x000fc600078e3cff */
[----:B------:R-:W-:Y:S01]  /*23820*/  @P0 VIADD R7, R7, 0x1 ;  /* 0x0000000107070836 */ /* 0x000fe20000000000 */
[----:B------:R-:W-:-:S13]  /*23830*/  ISETP.GE.AND P2, PT, R3, RZ, PT ;  /* 0x000000ff0300720c */ /* 0x000fda0003f46270 */
        /* <DEDUP_REMOVED lines=22> */
.L_x_8862:
[----:B----4-:R-:W0:Y:S02]  /*239a0*/  LDC.64 R2, c[0x0][0xd90] ;  /* 0x00036400ff027b82 */ /* 0x010e240000000a00 */
[----:B0-----:R-:W-:-:S05]  /*239b0*/  IMAD.WIDE R2, R27, 0x4, R2 ;  /* 0x000000041b027825 */ /* 0x001fca00078e0202 */
[----:B-1----:R0:W2:Y:S02]  /*239c0*/  LDG.E R7, desc[UR40][R2.64] ;  /* 0x0000002802077981 */ /* 0x0020a4000c1e1900 */
[----:B0-----:R-:W-:Y:S02]  /*239d0*/  IMAD.MOV.U32 R2, RZ, RZ, RZ ;  /* 0x000000ffff027224 */ /* 0x001fe400078e00ff */
[----:B--2---:R-:W-:-:S05]  /*239e0*/  IMAD R5, R25, R7, RZ ;  /* 0x0000000719057224 */ /* 0x004fca00078e02ff */
[-C--:B------:R-:W-:Y:S02]  /*239f0*/  IABS R6, R5.reuse ;  /* 0x0000000500067213 */ /* 0x080fe40000000000 */
        /* <DEDUP_REMOVED lines=20> */
[----:B------:R-:W-:-:S04]  /*23b40*/  IMAD.MOV.U32 R2, RZ, RZ, R3 ;  /* 0x000000ffff027224 */ /* 0x000fc800078e0003 */
        /* <DEDUP_REMOVED lines=26> */
[----:B------:R-:W-:Y:S02]  /*23cf0*/  LOP3.LUT R0, R5, R4, RZ, 0x3c, !PT ;  /* 0x0000000405007212 */ /* 0x000fe400078e3cff */
[----:B------:R-:W-:Y:S02]  /*23d00*/  IADD3 R5, R6, 0x1000000, R5 ;  /* 0x0100000006057810 */ /* 0x000fe40007ffe005 */
[----:B------:R-:W-:-:S07]  /*23d10*/  ISETP.GE.AND P2, PT, R0, RZ, PT ;  /* 0x000000ff0000720c */ /* 0x000fce0003f46270 */
[----:B------:R-:W-:-:S06]  /*23d20*/  @P0 VIADD R2, R2, 0x1 ;  /* 0x0000000102020836 */ /* 0x000fcc0000000000 */
[----:B------:R-:W-:Y:S01]  /*23d30*/  @!P2 IMAD.MOV R2, RZ, RZ, -R2 ;  /* 0x000000ffff02a224 */ /* 0x000fe200078e0a02 */
[----:B------:R-:W-:Y:S01]  /*23d40*/  @!P1 LOP3.LUT R2, RZ, R4, RZ, 0x33, !PT ;  /* 0x00000004ff029212 */ /* 0x000fe200078e33ff */
[----:B------:R-:W-:-:S04]  /*23d50*/  IMAD.MOV R4, RZ, RZ, -R4 ;  /* 0x000000ffff047224 */ /* 0x000fc800078e0a04 */
[----:B------:R-:W-:-:S07]  /*23d60*/  IMAD R26, R2, R4, R5 ;  /* 0x00000004021a7224 */ /* 0x000fce00078e0205 */
.L_x_8863:
[----:B------:R-:W-:-:S05]  /*23d70*/  LOP3.LUT R2, RZ, R2, RZ, 0x33, !PT ;  /* 0x00000002ff027212 */ /* 0x000fca00078e33ff */
[----:B------:R-:W-:Y:S01]  /*23d80*/  IMAD.IADD R25, R25, 0x1, R2 ;  /* 0x0000000119197824 */ /* 0x000fe200078e0202 */
[----:B------:R-:W-:Y:S06]  /*23d90*/  BRA `(.L_x_8864) ;  /* 0x00000000001c7947 */ /* 0x000fec0003800000 */
.L_x_8856:
[----:B------:R-:W-:Y:S01]  /*23da0*/  UMOV UR4, URZ ;  /* 0x0000003f00047c82 */ /* 0x000fe20008000000 */
[----:B------:R-:W-:Y:S01]  /*23db0*/  UMOV UR5, URZ ;  /* 0x0000003f00057c82 */ /* 0x000fe20008000000 */
[----:B------:R-:W-:Y:S01]  /*23dc0*/  ULDC UR6, c[0x0][0xd3c] ;  /* 0x00034f0000067ab9 */ /* 0x000fe20000000800 */
[----:B------:R-:W-:Y:S02]  /*23dd0*/  IMAD.MOV.U32 R24, RZ, RZ, R0 ;  /* 0x000000ffff187224 */ /* 0x000fe400078e0000 */
[----:B------:R-:W-:Y:S02]  /*23de0*/  IMAD.U32 R25, RZ, RZ, UR4 ;  /* 0x00000004ff197e24 */ /* 0x000fe4000f8e00ff */
[----:B------:R-:W-:Y:S02]  /*23df0*/  IMAD.U32 R26, RZ, RZ, UR5 ;  /* 0x00000005ff1a7e24 */ /* 0x000fe4000f8e00ff */
[----:B------:R-:W-:-:S07]  /*23e00*/  IMAD.U32 R27, RZ, RZ, UR6 ;  /* 0x00000006ff1b7e24 */ /* 0x000fce000f8e00ff */
.L_x_8864:
        /* <DEDUP_REMOVED lines=10> */
.L_x_8853:
[----:B------:R-:W-:Y:S02]  /*23eb0*/  ULDC UR4, c[0x0][0xd3c] ;  /* 0x00034f0000047ab9 */ /* 0x000fe40000000800 */
[----:B----4-:R-:W-:-:S13]  /*23ec0*/  ISETP.GE.AND P0, PT, R27, UR4, PT ;  /* 0x000000041b007c0c */ /* 0x010fda000bf06270 */
[----:B------:R-:W-:Y:S05]  /*23ed0*/  @!P0 BRA `(.L_x_8865) ;  /* 0xffffff8000c48947 */ /* 0x000fea000383ffff */
[----:B------:R-:W-:Y:S05]  /*23ee0*/  BSYNC B8 ;  /* 0x0000000000087941 */ /* 0x000fea0003800000 */
.L_x_8748:
[----:B------:R-:W4:Y:S01]  /*23ef0*/  LDL.LU R0, [R1+0x34] ;  /* 0x0000340001007983 */ /* 0x000f220000300800 */
[----:B------:R-:W-:Y:S01]  /*23f00*/  BSSY B0, `(.L_x_8866) ;  /* 0x000000b000007945 */ /* 0x000fe20003800000 */
[----:B0-----:R-:W0:Y:S01]  /*23f10*/  S2R R5, SR_CgaCtaId ;  /* 0x0000000000057919 */ /* 0x001e220000008800 */
[----:B----4-:R-:W-:-:S05]  /*23f20*/  VIADD R0, R0, 0x1 ;  /* 0x0000000100007836 */ /* 0x010fca0000000000 */
        /* <DEDUP_REMOVED lines=8> */
.L_x_9020:
[----:B------:R-:W-:Y:S05]  /*23fb0*/  BSYNC B0 ;  /* 0x0000000000007941 */ /* 0x000fea0003800000 */
.L_x_8866:
[----:B------:R-:W-:-:S03]  /*23fc0*/  UMOV UR4, 0xffffffff ;  /* 0xffffffff00047882 */ /* 0x000fc60000000000 */
[----:B------:R-:W-:Y:S05]  /*23fd0*/  BRA.DIV UR4, `(.L_x_8868) ;  /* 0x0000004e04187947 */ /* 0x000fea000b800000 */
[----:B0-----:R-:W0:Y:S02]  /*23fe0*/  S2R R0, SR_TID.X ;  /* 0x0000000000007919 */ /* 0x001e240000002100 */
[----:B0-----:R-:W-:-:S04]  /*23ff0*/  SHF.R.U32.HI R0, RZ, 0x5, R0 ;  /* 0x00000005ff007819 */ /* 0x001fc80000011600 */
[----:B------:R-:W-:-:S05]  /*24000*/  LOP3.LUT R0, R0, 0x3, RZ, 0xc0, !PT ;  /* 0x0000000300007812 */ /* 0x000fca00078ec0ff */
[----:B------:R0:W1:Y:S02]  /*24010*/  SHFL.IDX PT, R14, R0, RZ, 0x1f ;  /* 0x00001fff000e7589 */ /* 0x00006400000e0000 */
.L_x_9023:
[----:B-1----:R-:W-:-:S13]  /*24020*/  ISETP.NE.AND P0, PT, R14, RZ, PT ;  /* 0x000000ff0e00720c */ /* 0x002fda0003f05270 */
[----:B------:R-:W-:Y:S05]  /*24030*/  @P0 BRA `(.L_x_8590) ;  /* 0x0000000000880947 */ /* 0x000fea0003800000 */
[----:B------:R-:W-:-:S03]  /*24040*/  UMOV UR4, 0xffffffff ;  /* 0xffffffff00047882 */ /* 0x000fc60000000000 */
[----:B------:R-:W-:Y:S05]  /*24050*/  BRA.DIV UR4, `(.L_x_8869) ;  /* 0x0000004e042c7947 */ /* 0x000fea000b800000 */
[----:B------:R-:W-:-:S13]  /*24060*/  ELECT P6, URZ, PT ;  /* 0x00000000003f782f */ /* 0x000fda00038c0000 */
.L_x_9026:
[----:B------:R-:W-:Y:S05]  /*24070*/  @!P6 BRA `(.L_x_8590) ;  /* 0x000000000078e947 */ /* 0x000fea0003800000 */
[----:B0-----:R-:W4:Y:S02]  /*24080*/  LDL.LU R0, [R1+0x10] ;  /* 0x0000100001007983 */ /* 0x001f240000300800 */
[----:B----4-:R-:W-:-:S04]  /*24090*/  LOP3.LUT R0, R0, 0x2, RZ, 0xfc, !PT ;  /* 0x0000000200007812 */ /* 0x010fc800078efcff */
[----:B------:R-:W-:-:S13]  /*240a0*/  ISETP.NE.AND P0, PT, R0, 0x3, PT ;  /* 0x000000030000780c */ /* 0x000fda0003f05270 */
[----:B------:R-:W-:Y:S05]  /*240b0*/  @!P0 BRA `(.L_x_8870) ;  /* 0x0000000000048947 */ /* 0x000fea0003800000 */
[----:B------:R-:W-:Y:S01]  /*240c0*/  BPT.TRAP 0x1 ;  /* 0x000000040000795c */ /* 0x000fe20000300000 */
.L_x_8870:
[----:B------:R-:W-:Y:S01]  /*240d0*/  IMAD R5, R22, 0x8, R7 ;  /* 0x0000000816057824 */ /* 0x000fe200078e0207 */
[----:B------:R-:W-:Y:S01]  /*240e0*/  SHF.L.U32 R0, R28, 0x1f, RZ ;  /* 0x0000001f1c007819 */ /* 0x000fe200000006ff */
[----:B------:R-:W-:-:S03]  /*240f0*/  VIADD R22, R22, 0x1 ;  /* 0x0000000116167836 */ /* 0x000fc60000000000 */
[----:B------:R-:W0:Y:S02]  /*24100*/  SYNCS.PHASECHK.TRANS64.TRYWAIT P1, [R5+URZ+0x38840], R0 ;  /* 0x03884000050075a7 */ /* 0x000e24000802017f */
[----:B------:R-:W-:-:S04]  /*24110*/  ISETP.NE.AND P2, PT, R22, 0x2, PT ;  /* 0x000000021600780c */ /* 0x000fc80003f45270 */
[----:B------:R-:W-:Y:S01]  /*24120*/  SEL R3, RZ, 0x1, P2 ;  /* 0x00000001ff037807 */ /* 0x000fe20001000000 */
[----:B0-----:R-:W-:Y:S08]  /*24130*/  @!P1 BRA `(.L_x_8871) ;  /* 0x0000004c00149947 */ /* 0x001ff00003800000 */
.L_x_9027:
[----:B------:R-:W-:Y:S02]  /*24140*/  SEL R22, R22, RZ, P2 ;  /* 0x000000ff16167207 */ /* 0x000fe40001000000 */
[----:B------:R-:W-:Y:S01]  /*24150*/  LOP3.LUT R2, R28, R3, RZ, 0x3c, !PT ;  /* 0x000000031c027212 */ /* 0x000fe200078e3cff */
[----:B------:R-:W-:Y:S06]  /*24160*/  @!P0 BRA `(.L_x_8872) ;  /* 0x0000000000048947 */ /* 0x000fec0003800000 */
[----:B------:R-:W-:Y:S01]  /*24170*/  BPT.TRAP 0x1 ;  /* 0x000000040000795c */ /* 0x000fe20000300000 */
.L_x_8872:
[----:B------:R-:W-:Y:S01]  /*24180*/  IMAD R3, R22, 0x8, R7 ;  /* 0x0000000816037824 */ /* 0x000fe200078e0207 */
[----:B------:R-:W-:-:S04]  /*24190*/  SHF.L.U32 R2, R2, 0x1f, RZ ;  /* 0x0000001f02027819 */ /* 0x000fc800000006ff */
[----:B------:R-:W1:Y:S02]  /*241a0*/  SYNCS.PHASECHK.TRANS64.TRYWAIT P1, [R3+URZ+0x38840], R2 ;  /* 0x03884002030075a7 */ /* 0x000e64000802017f */
[----:B-1----:R-:W-:Y:S05]  /*241b0*/  @!P1 BRA `(.L_x_8873) ;  /* 0x0000004c00089947 */ /* 0x002fea0003800000 */
.L_x_9028:
[----:B------:R-:W-:Y:S05]  /*241c0*/  @!P0 BRA `(.L_x_8874) ;  /* 0x0000000000048947 */ /* 0x000fea0003800000 */
[----:B------:R-:W-:Y:S01]  /*241d0*/  BPT.TRAP 0x1 ;  /* 0x000000040000795c */ /* 0x000fe20000300000 */
.L_x_8874:
[----:B------:R-:W4:Y:S02]  /*241e0*/  SYNCS.PHASECHK.TRANS64.TRYWAIT P1, [R5+URZ+0x38860], R0 ;  /* 0x03886000050075a7 */ /* 0x000f24000802017f */
[----:B----4-:R-:W-:Y:S05]  /*241f0*/  @!P1 BRA `(.L_x_8875) ;  /* 0x0000004c000c9947 */ /* 0x010fea0003800000 */
.L_x_9029:
[----:B------:R-:W-:Y:S05]  /*24200*/  @!P0 BRA `(.L_x_8876) ;  /* 0x0000000000048947 */ /* 0x000fea0003800000 */
[----:B------:R-:W-:Y:S01]  /*24210*/  BPT.TRAP 0x1 ;  /* 0x000000040000795c */ /* 0x000fe20000300000 */
.L_x_8876:
[----:B------:R0:W0:Y:S02]  /*24220*/  SYNCS.PHASECHK.TRANS64.TRYWAIT P0, [R3+URZ+0x38860], R2 ;  /* 0x03886002030075a7 */ /* 0x000024000800017f */
[----:B0-----:R-:W-:Y:S05]  /*24230*/  @!P0 NANOSLEEP.SYNCS 0x989680 ;  /* 0x009896800000895d */ /* 0x001fea0003900000 */
[----:B------:R-:W0:Y:S02]  /*24240*/  @!P0 SYNCS.PHASECHK.TRANS64 P0, [R3+URZ+0x38860], R2 ;  /* 0x03886002030085a7 */ /* 0x000e24000800007f */
[----:B0-----:R-:W-:Y:S05]  /*24250*/  @!P0 BRA `(.L_x_8876) ;  /* 0xfffffffc00f08947 */ /* 0x001fea000383ffff */
.L_x_8590:
[----:B------:R-:W-:Y:S05]  /*24260*/  BSYNC B9 ;  /* 0x0000000000097941 */ /* 0x000fea0003800000 */
.L_x_8587:
[----:B------:R-:W-:Y:S05]  /*24270*/  EXIT ;  /* 0x000000000000794d */ /* 0x000fea0003800000 */
.L_x_8608:
[----:B0-----:R0:W1:Y:S02]  /*24280*/  SYNCS.PHASECHK.TRANS64.TRYWAIT P5, [R61+URZ+0x38890], R68 ;  /* 0x038890443d0075a7 */ /* 0x00106400080a017f */
[----:B-1----:R-:W-:Y:S05]  /*24290*/  @!P5 NANOSLEEP.SYNCS 0x989680 ;  /* 0x009896800000d95d */ /* 0x002fea0003900000 */
[----:B------:R-:W1:Y:S02]  /*242a0*/  @!P5 SYNCS.PHASECHK.TRANS64 P5, [R61+URZ+0x38890], R68 ;  /* 0x038890443d00d5a7 */ /* 0x000e6400080a007f */
[----:B-1----:R-:W-:Y:S05]  /*242b0*/  @!P5 BRA `(.L_x_8608) ;  /* 0xfffffffc00f0d947 */ /* 0x002fea000383ffff */
[----:B------:R-:W-:Y:S05]  /*242c0*/  BRA `(.L_x_8877) ;  /* 0xfffffdec00f07947 */ /* 0x000fea000383ffff */
.L_x_8609:
        /* <DEDUP_REMOVED lines=8> */
.L_x_8879:
[----:B------:R-:W-:Y:S05]  /*24350*/  BSYNC B1 ;  /* 0x0000000000017941 */ /* 0x000fea0003800000 */
.L_x_8878:
        /* <DEDUP_REMOVED lines=8> */
.L_x_8880:
[----:B------:R-:W-:Y:S01]  /*243e0*/  IMAD.MOV.U32 R73, RZ, RZ, R14 ;  /* 0x000000ffff497224 */ /* 0x000fe200078e000e */
[----:B------:R-:W-:Y:S06]  /*243f0*/  BRA `(.L_x_8881) ;  /* 0xfffffdec00b87947 */ /* 0x000fec000383ffff */
.L_x_8619:
[----:B0-----:R0:W1:Y:S02]  /*24400*/  SYNCS.PHASECHK.TRANS64.TRYWAIT P6, [R61+URZ+0x38890], R68 ;  /* 0x038890443d0075a7 */ /* 0x00106400080c017f */
[----:B-1----:R-:W-:Y:S05]  /*24410*/  @!P6 NANOSLEEP.SYNCS 0x989680 ;  /* 0x009896800000e95d */ /* 0x002fea0003900000 */
[----:B------:R-:W1:Y:S02]  /*24420*/  @!P6 SYNCS.PHASECHK.TRANS64 P6, [R61+URZ+0x38890], R68 ;  /* 0x038890443d00e5a7 */ /* 0x000e6400080c007f */
[----:B-1----:R-:W-:Y:S05]  /*24430*/  @!P6 BRA `(.L_x_8619) ;  /* 0xfffffffc00f0e947 */ /* 0x002fea000383ffff */
[----:B------:R-:W-:Y:S05]  /*24440*/  BRA `(.L_x_8882) ;  /* 0xfffffdf8003c7947 */ /* 0x000fea000383ffff */
.L_x_8620:
        /* <DEDUP_REMOVED lines=8> */
.L_x_8884:
[----:B------:R-:W-:Y:S05]  /*244d0*/  BSYNC B1 ;  /* 0x0000000000017941 */ /* 0x000fea0003800000 */
.L_x_8883:
        /* <DEDUP_REMOVED lines=8> */
.L_x_8885:
[----:B------:R-:W-:Y:S01]  /*24560*/  IMAD.MOV.U32 R70, RZ, RZ, R14 ;  /* 0x000000ffff467224 */ /* 0x000fe200078e000e */
[----:B------:R-:W-:Y:S06]  /*24570*/  BRA `(.L_x_8886) ;  /* 0xfffffdf800047947 */ /* 0x000fec000383ffff */
.L_x_8625:
[----:B-1----:R1:W2:Y:S02]  /*24580*/  SYNCS.PHASECHK.TRANS64.TRYWAIT P4, [R61+URZ+0x38890], R68 ;  /* 0x038890443d0075a7 */ /* 0x0022a4000808017f */
[----:B--2---:R-:W-:Y:S05]  /*24590*/  @!P4 NANOSLEEP.SYNCS 0x989680 ;  /* 0x009896800000c95d */ /* 0x004fea0003900000 */
[----:B------:R-:W2:Y:S02]  /*245a0*/  @!P4 SYNCS.PHASECHK.TRANS64 P4, [R61+URZ+0x38890], R68 ;  /* 0x038890443d00c5a7 */ /* 0x000ea4000808007f */
[----:B--2---:R-:W-:Y:S05]  /*245b0*/  @!P4 BRA `(.L_x_8625) ;  /* 0xfffffffc00f0c947 */ /* 0x004fea000383ffff */
[----:B------:R-:W-:Y:S05]  /*245c0*/  BRA `(.L_x_8887) ;  /* 0xfffffe00000c7947 */ /* 0x000fea000383ffff */
.L_x_8626:
[----:B------:R-:W-:Y:S01]  /*245d0*/  BSSY B1, `(.L_x_8888) ;  /* 0x0000007000017945 */ /* 0x000fe20003800000 */
[----:B------:R-:W-:Y:S02]  /*245e0*/  IMAD.MOV.U32 R12, RZ, RZ, RZ ;  /* 0x000000ffff0c7224 */ /* 0x000fe400078e00ff */
[----:B------:R-:W-:Y:S02]  /*245f0*/  IMAD.MOV.U32 R11, RZ, RZ, 0x1c1f ;  /* 0x00001c1fff0b7424 */ /* 0x000fe400078e00ff */
[----:B------:R-:W-:-:S07]  /*24600*/  IMAD.MOV.U32 R15, RZ, RZ, -0x1 ;  /* 0xffffffffff0f7424 */ /* 0x000fce00078e00ff */
[----:B-1----:R-:W-:Y:S05]  /*24610*/  WARPSYNC.COLLECTIVE R15, `(.L_x_8889) ;  /* 0x000000000f087348 */ /* 0x002fea0003c00000 */
[----:B------:R0:W2:Y:S02]  /*24620*/  SHFL.IDX P6, R14, R13, R12, R11 ;  /* 0x0000000c0d0e7389 */ /* 0x0000a400000c000b */
[----:B012---:R-:W-:Y:S01]  /*24630*/  ENDCOLLECTIVE ;  /* 0x000000000000791b */ /* 0x007fe20003800000 */
.L_x_8889:
[----:B------:R-:W-:Y:S05]  /*24640*/  BSYNC B1 ;  /* 0x0000000000017941 */ /* 0x000fea0003800000 */
.L_x_8888:
        /* <DEDUP_REMOVED lines=8> */
.L_x_8890:
[----:B------:R-:W-:Y:S05]  /*246d0*/  BRA `(.L_x_8891) ;  /* 0xfffffe00002c7947 */ /* 0x000fea000383ffff */
.L_x_8630:
[----:B-1----:R1:W2:Y:S02]  /*246e0*/  SYNCS.PHASECHK.TRANS64.TRYWAIT P3, [R61+URZ+0x388b0], R68 ;  /* 0x0388b0443d0075a7 */ /* 0x0022a4000806017f */
[----:B--2---:R-:W-:Y:S05]  /*246f0*/  @!P3 NANOSLEEP.SYNCS 0x989680 ;  /* 0x009896800000b95d */ /* 0x004fea0003900000 */
[----:B------:R-:W2:Y:S02]  /*24700*/  @!P3 SYNCS.PHASECHK.TRANS64 P3, [R61+URZ+0x388b0], R68 ;  /* 0x0388b0443d00b5a7 */ /* 0x000ea4000806007f */
[----:B--2---:R-:W-:Y:S05]  /*24710*/  @!P3 BRA `(.L_x_8630) ;  /* 0xfffffffc00f0b947 */ /* 0x004fea000383ffff */
[----:B------:R-:W-:Y:S05]  /*24720*/  BRA `(.L_x_8892) ;  /* 0xfffffe0000b87947 */ /* 0x000fea000383ffff */
.L_x_8659:
        /* <DEDUP_REMOVED lines=8> */
.L_x_8894:
[----:B------:R-:W-:Y:S05]  /*247b0*/  BSYNC B1 ;  /* 0x0000000000017941 */ /* 0x000fea0003800000 */
.L_x_8893:
        /* <DEDUP_REMOVED lines=8> */
.L_x_8895:
[----:B------:R-:W-:Y:S02]  /*24840*/  IMAD.MOV.U32 R13, RZ, RZ, R31 ;  /* 0x000000ffff0d7224 */ /* 0x000fe400078e001f */
[----:B------:R-:W-:-:S07]  /*24850*/  IMAD.MOV.U32 R5, RZ, RZ, R14 ;  /* 0x000000ffff057224 */ /* 0x000fce00078e000e */
[----:B------:R-:W-:Y:S05]  /*24860*/  WARPSYNC.COLLECTIVE R15, `(.L_x_8896) ;  /* 0x000000000f087348 */ /* 0x000fea0003c00000 */
[----:B------:R0:W1:Y:S02]  /*24870*/  SHFL.IDX P6, R14, R13, R12, R11 ;  /* 0x0000000c0d0e7389 */ /* 0x00006400000c000b */
[----:B01----:R-:W-:Y:S01]  /*24880*/  ENDCOLLECTIVE ;  /* 0x000000000000791b */ /* 0x003fe20003800000 */
.L_x_8896:
[----:B------:R-:W-:Y:S02]  /*24890*/  IMAD.MOV.U32 R13, RZ, RZ, R30 ;  /* 0x000000ffff0d7224 */ /* 0x000fe400078e001e */
[----:B------:R-:W-:-:S07]  /*248a0*/  IMAD.MOV.U32 R8, RZ, RZ, R14 ;  /* 0x000000ffff087224 */ /* 0x000fce00078e000e */
[----:B------:R-:W-:Y:S05]  /*248b0*/  WARPSYNC.COLLECTIVE R15, `(.L_x_8897) ;  /* 0x000000000f087348 */ /* 0x000fea0003c00000 */
[----:B------:R0:W1:Y:S02]  /*248c0*/  SHFL.IDX P6, R14, R13, R12, R11 ;  /* 0x0000000c0d0e7389 */ /* 0x00006400000c000b */
[----:B01----:R-:W-:Y:S01]  /*248d0*/  ENDCOLLECTIVE ;  /* 0x000000000000791b */ /* 0x003fe20003800000 */
.L_x_8897:
[----:B------:R-:W-:Y:S01]  /*248e0*/  IMAD.MOV.U32 R6, RZ, RZ, R14 ;  /* 0x000000ffff067224 */ /* 0x000fe200078e000e */
[----:B------:R-:W-:Y:S06]  /*248f0*/  BRA `(.L_x_8898) ;  /* 0xfffffe38009c7947 */ /* 0x000fec000383ffff */
.L_x_8662:
[----:B------:R-:W-:Y:S01]  /*24900*/  BSSY B1, `(.L_x_8899) ;  /* 0x0000008000017945 */ /* 0x000fe20003800000 */
[----:B------:R-:W-:Y:S02]  /*24910*/  IMAD.MOV.U32 R13, RZ, RZ, R10 ;  /* 0x000000ffff0d7224 */ /* 0x000fe400078e000a */
[----:B------:R-:W-:Y:S02]  /*24920*/  IMAD.MOV.U32 R12, RZ, RZ, 0x1 ;  /* 0x00000001ff0c7424 */ /* 0x000fe400078e00ff */
[----:B------:R-:W-:Y:S02]  /*24930*/  IMAD.MOV.U32 R11, RZ, RZ, 0x1c1f ;  /* 0x00001c1fff0b7424 */ /* 0x000fe400078e00ff */
[----:B------:R-:W-:-:S07]  /*24940*/  IMAD.MOV.U32 R15, RZ, RZ, -0x1 ;  /* 0xffffffffff0f7424 */ /* 0x000fce00078e00ff */
[----:B-1-34-:R-:W-:Y:S05]  /*24950*/  WARPSYNC.COLLECTIVE R15, `(.L_x_8900) ;  /* 0x000000000f087348 */ /* 0x01afea0003c00000 */
[----:B------:R0:W2:Y:S02]  /*24960*/  SHFL.IDX P6, R14, R13, R12, R11 ;  /* 0x0000000c0d0e7389 */ /* 0x0000a400000c000b */
[----:B01234-:R-:W-:Y:S01]  /*24970*/  ENDCOLLECTIVE ;  /* 0x000000000000791b */ /* 0x01ffe20003800000 */
.L_x_8900:
[----:B------:R-:W-:Y:S05]  /*24980*/  BSYNC B1 ;  /* 0x0000000000017941 */ /* 0x000fea0003800000 */
.L_x_8899:
        /* <DEDUP_REMOVED lines=8> */
.L_x_8901:
[----:B------:R-:W-:Y:S02]  /*24a10*/  IMAD.MOV.U32 R13, RZ, RZ, R31 ;  /* 0x000000ffff0d7224 */ /* 0x000fe400078e001f */
[----:B------:R-:W-:-:S07]  /*24a20*/  IMAD.MOV.U32 R4, RZ, RZ, R14 ;  /* 0x000000ffff047224 */ /* 0x000fce00078e000e */
[----:B------:R-:W-:Y:S05]  /*24a30*/  WARPSYNC.COLLECTIVE R15, `(.L_x_8902) ;  /* 0x000000000f087348 */ /* 0x000fea0003c00000 */
[----:B------:R0:W1:Y:S02]  /*24a40*/  SHFL.IDX P6, R14, R13, R12, R11 ;  /* 0x0000000c0d0e7389 */ /* 0x00006400000c000b */
[----:B01----:R-:W-:Y:S01]  /*24a50*/  ENDCOLLECTIVE ;  /* 0x000000000000791b */ /* 0x003fe20003800000 */
.L_x_8902:
[----:B------:R-:W-:Y:S02]  /*24a60*/  IMAD.MOV.U32 R13, RZ, RZ, R30 ;  /* 0x000000ffff0d7224 */ /* 0x000fe400078e001e */
[----:B------:R-:W-:-:S07]  /*24a70*/  IMAD.MOV.U32 R7, RZ, RZ, R14 ;  /* 0x000000ffff077224 */ /* 0x000fce00078e000e */
[----:B------:R-:W-:Y:S05]  /*24a80*/  WARPSYNC.COLLECTIVE R15, `(.L_x_8903) ;  /* 0x000000000f087348 */ /* 0x000fea0003c00000 */
[----:B------:R0:W1:Y:S02]  /*24a90*/  SHFL.IDX P6, R14, R13, R12, R11 ;  /* 0x0000000c0d0e7389 */ /* 0x00006400000c000b */
[----:B01----:R-:W-:Y:S01]  /*24aa0*/  ENDCOLLECTIVE ;  /* 0x000000000000791b */ /* 0x003fe20003800000 */
.L_x_8903:
[----:B------:R-:W-:Y:S05]  /*24ab0*/  BRA `(.L_x_8904) ;  /* 0xfffffe3c00007947 */ /* 0x000fea000383ffff */
.L_x_8666:
[----:B0-----:R0:W1:Y:S02]  /*24ac0*/  SYNCS.PHASECHK.TRANS64.TRYWAIT P0, [R17+URZ+0x38800], R36 ;  /* 0x03880024110075a7 */ /* 0x001064000800017f */
[----:B-1----:R-:W-:Y:S05]  /*24ad0*/  @!P0 NANOSLEEP.SYNCS 0x989680 ;  /* 0x009896800000895d */ /* 0x002fea0003900000 */
[----:B------:R-:W1:Y:S02]  /*24ae0*/  @!P0 SYNCS.PHASECHK.TRANS64 P0, [R17+URZ+0x38800], R36 ;  /* 0x03880024110085a7 */ /* 0x000e64000800007f */
[----:B-1----:R-:W-:Y:S05]  /*24af0*/  @!P0 BRA `(.L_x_8666) ;  /* 0xfffffffc00f08947 */ /* 0x002fea000383ffff */
[----:B------:R-:W-:Y:S05]  /*24b00*/  BRA `(.L_x_8905) ;  /* 0xfffffe3c00f87947 */ /* 0x000fea000383ffff */
.L_x_8674:
[----:B------:R-:W1:Y:S01]  /*24b10*/  LDC R35, c[0x0][0x3f4] ;  /* 0x0000fd00ff237b82 */ /* 0x000e620000000800 */
[----:B------:R-:W-:Y:S01]  /*24b20*/  BSSY B1, `(.L_x_8906) ;  /* 0x0000008000017945 */ /* 0x000fe20003800000 */
[----:B------:R-:W-:Y:S02]  /*24b30*/  IMAD.MOV.U32 R13, RZ, RZ, R24 ;  /* 0x000000ffff0d7224 */ /* 0x000fe400078e0018 */
[----:B------:R-:W-:Y:S02]  /*24b40*/  IMAD.MOV.U32 R12, RZ, RZ, RZ ;  /* 0x000000ffff0c7224 */ /* 0x000fe400078e00ff */
[----:B0-----:R-:W-:Y:S02]  /*24b50*/  IMAD.MOV.U32 R11, RZ, RZ, 0x1c1f ;  /* 0x00001c1fff0b7424 */ /* 0x001fe400078e00ff */
[----:B------:R-:W-:-:S07]  /*24b60*/  IMAD.MOV.U32 R15, RZ, RZ, -0x1 ;  /* 0xffffffffff0f7424 */ /* 0x000fce00078e00ff */
[----:B-12---:R-:W-:Y:S05]  /*24b70*/  WARPSYNC.COLLECTIVE R15, `(.L_x_8907) ;  /* 0x000000000f087348 */ /* 0x006fea0003c00000 */
[----:B------:R0:W3:Y:S02]  /*24b80*/  SHFL.IDX P6, R14, R13, R12, R11 ;  /* 0x0000000c0d0e7389 */ /* 0x0000e400000c000b */
[----:B0123--:R-:W-:Y:S01]  /*24b90*/  ENDCOLLECTIVE ;  /* 0x000000000000791b */ /* 0x00ffe20003800000 */
.L_x_8907:
[----:B------:R-:W-:Y:S05]  /*24ba0*/  BSYNC B1 ;  /* 0x0000000000017941 */ /* 0x000fea0003800000 */
.L_x_8906:
        /* <DEDUP_REMOVED lines=10> */
.L_x_8908:
        /* <DEDUP_REMOVED lines=8> */
.L_x_8909:
[----:B------:R-:W-:-:S05]  /*24cd0*/  @!P1 IADD3 R8, P2, R2, R5, RZ ;  /* 0x0000000502089210 */ /* 0x000fca0007f5e0ff */
[----:B------:R-:W-:Y:S02]  /*24ce0*/  @!P1 IMAD.X R9, R0, 0x1, R6, P2 ;  /* 0x0000000100099824 */ /* 0x000fe400010e0606 */
[----:B------:R-:W-:Y:S02]  /*24cf0*/  IMAD.MOV.U32 R13, RZ, RZ, R34 ;  /* 0x000000ffff0d7224 */ /* 0x000fe400078e0022 */
[----:B------:R-:W-:-:S07]  /*24d00*/  IMAD.MOV.U32 R3, RZ, RZ, R14 ;  /* 0x000000ffff037224 */ /* 0x000fce00078e000e */
[----:B------:R-:W-:Y:S05]  /*24d10*/  WARPSYNC.COLLECTIVE R15, `(.L_x_8910) ;  /* 0x000000000f087348 */ /* 0x000fea0003c00000 */
[----:B------:R0:W1:Y:S02]  /*24d20*/  SHFL.IDX P6, R14, R13, R12, R11 ;  /* 0x0000000c0d0e7389 */ /* 0x00006400000c000b */
[----:B01----:R-:W-:Y:S01]  /*24d30*/  ENDCOLLECTIVE ;  /* 0x000000000000791b */ /* 0x003fe20003800000 */
.L_x_8910:
        /* <DEDUP_REMOVED lines=21> */
.L_x_8911:
[----:B------:R-:W-:Y:S01]  /*24e90*/  IMAD.MOV.U32 R8, RZ, RZ, R21 ;  /* 0x000000ffff087224 */ /* 0x000fe200078e0015 */
[----:B------:R-:W-:Y:S01]  /*24ea0*/  PRMT R36, R36, 0x5410, R0 ;  /* 0x0000541024247816 */ /* 0x000fe20000000000 */
[----:B------:R-:W-:Y:S02]  /*24eb0*/  IMAD.MOV.U32 R0, RZ, RZ, R20 ;  /* 0x000000ffff007224 */ /* 0x000fe400078e0014 */
[----:B------:R-:W-:Y:S02]  /*24ec0*/  @!P1 IMAD.MOV.U32 R28, RZ, RZ, R4 ;  /* 0x000000ffff1c9224 */ /* 0x000fe400078e0004 */
[----:B------:R-:W-:Y:S01]  /*24ed0*/  @!P1 IMAD.MOV.U32 R29, RZ, RZ, R5 ;  /* 0x000000ffff1d9224 */ /* 0x000fe200078e0005 */
[----:B------:R-:W-:Y:S01]  /*24ee0*/  PRMT R36, R0, 0x7610, R36 ;  /* 0x0000761000247816 */ /* 0x000fe20000000024 */
[----:B------:R-:W-:Y:S02]  /*24ef0*/  @!P1 IMAD.MOV.U32 R30, RZ, RZ, R6 ;  /* 0x000000ffff1e9224 */ /* 0x000fe400078e0006 */
[----:B------:R-:W-:-:S02]  /*24f00*/  @!P1 IMAD.MOV.U32 R31, RZ, RZ, R7 ;  /* 0x000000ffff1f9224 */ /* 0x000fc400078e0007 */
[--C-:B------:R-:W-:Y:S01]  /*24f10*/  IMAD.MOV.U32 R13, RZ, RZ, R33.reuse ;  /* 0x000000ffff0d7224 */ /* 0x100fe200078e0021 */
[----:B------:R-:W-:Y:S01]  /*24f20*/  PRMT R33, R8, 0x7610, R33 ;  /* 0x0000761008217816 */ /* 0x000fe20000000021 */
[----:B------:R-:W-:Y:S02]  /*24f30*/  IMAD.MOV.U32 R0, RZ, RZ, R28 ;  /* 0x000000ffff007224 */ /* 0x000fe400078e001c */
[----:B------:R-:W-:Y:S02]  /*24f40*/  IMAD.MOV.U32 R4, RZ, RZ, R29 ;  /* 0x000000ffff047224 */ /* 0x000fe400078e001d */
[----:B------:R-:W-:Y:S02]  /*24f50*/  IMAD.MOV.U32 R5, RZ, RZ, R30 ;  /* 0x000000ffff057224 */ /* 0x000fe400078e001e */
[----:B------:R-:W-:Y:S02]  /*24f60*/  IMAD.MOV.U32 R6, RZ, RZ, R31 ;  /* 0x000000ffff067224 */ /* 0x000fe400078e001f */
[----:B------:R-:W-:Y:S01]  /*24f70*/  IMAD.MOV.U32 R24, RZ, RZ, R14 ;  /* 0x000000ffff187224 */ /* 0x000fe200078e000e */
[----:B------:R-:W-:-:S07]  /*24f80*/  PRMT R41, R0, 0x5410, R5 ;  /* 0x0000541000297816 */ /* 0x000fce0000000005 */
[----:B------:R-:W-:Y:S05]  /*24f90*/  WARPSYNC.COLLECTIVE R15, `(.L_x_8912) ;  /* 0x000000000f087348 */ /* 0x000fea0003c00000 */
[----:B------:R0:W1:Y:S02]  /*24fa0*/  SHFL.IDX P6, R14, R13, R12, R11 ;  /* 0x0000000c0d0e7389 */ /* 0x00006400000c000b */
[----:B01----:R-:W-:Y:S01]  /*24fb0*/  ENDCOLLECTIVE ;  /* 0x000000000000791b */ /* 0x003fe20003800000 */
.L_x_8912:
[----:B------:R-:W-:Y:S02]  /*24fc0*/  PRMT R42, R4, 0x5410, R6 ;  /* 0x00005410042a7816 */ /* 0x000fe40000000006 */
[----:B------:R-:W-:Y:S01]  /*24fd0*/  CS2R R4, SRZ ;  /* 0x0000000000047805 */ /* 0x000fe2000001ff00 */
[----:B------:R-:W-:Y:S02]  /*24fe0*/  IMAD.MOV.U32 R13, RZ, RZ, R27 ;  /* 0x000000ffff0d7224 */ /* 0x000fe400078e001b */
[----:B------:R-:W-:-:S07]  /*24ff0*/  IMAD.MOV.U32 R26, RZ, RZ, R14 ;  /* 0x000000ffff1a7224 */ /* 0x000fce00078e000e */
[----:B------:R-:W-:Y:S05]  /*25000*/  WARPSYNC.COLLECTIVE R15, `(.L_x_8913) ;  /* 0x000000000f087348 */ /* 0x000fea0003c00000 */
[----:B------:R0:W1:Y:S02]  /*25010*/  SHFL.IDX P6, R14, R13, R12, R11 ;  /* 0x0000000c0d0e7389 */ /* 0x00006400000c000b */
[----:B01----:R-:W-:Y:S01]  /*25020*/  ENDCOLLECTIVE ;  /* 0x000000000000791b */ /* 0x003fe20003800000 */
.L_x_8913:
[----:B------:R-:W-:Y:S02]  /*25030*/  IMAD.MOV.U32 R13, RZ, RZ, R34 ;  /* 0x000000ffff0d7224 */ /* 0x000fe400078e0022 */
[----:B------:R-:W-:-:S07]  /*25040*/  IMAD.MOV.U32 R27, RZ, RZ, R14 ;  /* 0x000000ffff1b7224 */ /* 0x000fce00078e000e */
[----:B------:R-:W-:Y:S05]  /*25050*/  WARPSYNC.COLLECTIVE R15, `(.L_x_8914) ;  /* 0x000000000f087348 */ /* 0x000fea0003c00000 */
[----:B------:R0:W1:Y:S02]  /*25060*/  SHFL.IDX P6, R14, R13, R12, R11 ;  /* 0x0000000c0d0e7389 */ /* 0x00006400000c000b */
[----:B01----:R-:W-:Y:S01]  /*25070*/  ENDCOLLECTIVE ;  /* 0x000000000000791b */ /* 0x003fe20003800000 */
.L_x_8914:
[----:B------:R-:W-:Y:S05]  /*25080*/  BRA `(.L_x_8915) ;  /* 0xfffffe4c001c7947 */ /* 0x000fea000383ffff */
.L_x_8678:
[----:B0-----:R0:W1:Y:S02]  /*25090*/  SYNCS.PHASECHK.TRANS64.TRYWAIT P1, [R17+URZ+0x38800], R12 ;  /* 0x0388000c110075a7 */ /* 0x001064000802017f */
[----:B-1----:R-:W-:Y:S05]  /*250a0*/  @!P1 NANOSLEEP.SYNCS 0x989680 ;  /* 0x009896800000995d */ /* 0x002fea0003900000 */
[----:B------:R-:W1:Y:S02]  /*250b0*/  @!P1 SYNCS.PHASECHK.TRANS64 P1, [R17+URZ+0x38800], R12 ;  /* 0x0388000c110095a7 */ /* 0x000e64000802007f */
[----:B-1----:R-:W-:Y:S05]  /*250c0*/  @!P1 BRA `(.L_x_8678) ;  /* 0xfffffffc00f09947 */ /* 0x002fea000383ffff */
[----:B------:R-:W-:Y:S05]  /*250d0*/  BRA `(.L_x_8916) ;  /* 0xfffffe4c00bc7947 */ /* 0x000fea000383ffff */
.L_x_8684:
[----:B--2---:R2:W3:Y:S02]  /*250e0*/  SYNCS.PHASECHK.TRANS64.TRYWAIT P1, [R14+URZ+0x38830], R13 ;  /* 0x0388300d0e0075a7 */ /* 0x0044e4000802017f */
[----:B---3--:R-:W-:Y:S05]  /*250f0*/  @!P1 NANOSLEEP.SYNCS 0x989680 ;  /* 0x009896800000995d */ /* 0x008fea0003900000 */
[----:B------:R-:W3:Y:S02]  /*25100*/  @!P1 SYNCS.PHASECHK.TRANS64 P1, [R14+URZ+0x38830], R13 ;  /* 0x0388300d0e0095a7 */ /* 0x000ee4000802007f */
[----:B---3--:R-:W-:Y:S05]  /*25110*/  @!P1 BRA `(.L_x_8684) ;  /* 0xfffffffc00f09947 */ /* 0x008fea000383ffff */
[----:B------:R-:W-:Y:S05]  /*25120*/  BRA `(.L_x_8683) ;  /* 0xfffffe5c00787947 */ /* 0x000fea000383ffff */
.L_x_8686:
[----:B0-----:R0:W3:Y:S02]  /*25130*/  SYNCS.PHASECHK.TRANS64.TRYWAIT P1, [R17+URZ+0x38810], R0 ;  /* 0x03881000110075a7 */ /* 0x0010e4000802017f */
[----:B---3--:R-:W-:Y:S05]  /*25140*/  @!P1 NANOSLEEP.SYNCS 0x989680 ;  /* 0x009896800000995d */ /* 0x008fea0003900000 */
[----:B------:R-:W3:Y:S02]  /*25150*/  @!P1 SYNCS.PHASECHK.TRANS64 P1, [R17+URZ+0x38810], R0 ;  /* 0x03881000110095a7 */ /* 0x000ee4000802007f */
[----:B---3--:R-:W-:Y:S05]  /*25160*/  @!P1 BRA `(.L_x_8686) ;  /* 0xfffffffc00f09947 */ /* 0x008fea000383ffff */
[----:B------:R-:W-:Y:S05]  /*25170*/  BRA `(.L_x_8917) ;  /* 0xfffffe6000287947 */ /* 0x000fea000383ffff */
.L_x_8690:
[----:B0-----:R0:W4:Y:S02]  /*25180*/  SYNCS.PHASECHK.TRANS64.TRYWAIT P1, [R14+URZ+0x38850], R13 ;  /* 0x0388500d0e0075a7 */ /* 0x001124000802017f */
[----:B----4-:R-:W-:Y:S05]  /*25190*/  @!P1 NANOSLEEP.SYNCS 0x989680 ;  /* 0x009896800000995d */ /* 0x010fea0003900000 */
[----:B------:R-:W4:Y:S02]  /*251a0*/  @!P1 SYNCS.PHASECHK.TRANS64 P1, [R14+URZ+0x38850], R13 ;  /* 0x0388500d0e0095a7 */ /* 0x000f24000802007f */
[----:B----4-:R-:W-:Y:S05]  /*251b0*/  @!P1 BRA `(.L_x_8690) ;  /* 0xfffffffc00f09947 */ /* 0x010fea000383ffff */
[----:B------:R-:W-:Y:S05]  /*251c0*/  BRA `(.L_x_8689) ;  /* 0xfffffe6000447947 */ /* 0x000fea000383ffff */
.L_x_8699:
[----:B-1----:R1:W2:Y:S02]  /*251d0*/  SYNCS.PHASECHK.TRANS64.TRYWAIT P1, [R15+URZ+0x38830], R13 ;  /* 0x0388300d0f0075a7 */ /* 0x0022a4000802017f */
[----:B--2---:R-:W-:Y:S05]  /*251e0*/  @!P1 NANOSLEEP.SYNCS 0x989680 ;  /* 0x009896800000995d */ /* 0x004fea0003900000 */
[----:B------:R-:W2:Y:S02]  /*251f0*/  @!P1 SYNCS.PHASECHK.TRANS64 P1, [R15+URZ+0x38830], R13 ;  /* 0x0388300d0f0095a7 */ /* 0x000ea4000802007f */
[----:B--2---:R-:W-:Y:S05]  /*25200*/  @!P1 BRA `(.L_x_8699) ;  /* 0xfffffffc00f09947 */ /* 0x004fea000383ffff */
[----:B------:R-:W-:Y:S05]  /*25210*/  BRA `(.L_x_8698) ;  /* 0xfffffe9000a47947 */ /* 0x000fea000383ffff */
.L_x_8704:
[----:B---3--:R3:W4:Y:S02]  /*25220*/  SYNCS.PHASECHK.TRANS64.TRYWAIT P1, [R15+URZ+0x38850], R13 ;  /* 0x0388500d0f0075a7 */ /* 0x008724000802017f */
[----:B----4-:R-:W-:Y:S05]  /*25230*/  @!P1 NANOSLEEP.SYNCS 0x989680 ;  /* 0x009896800000995d */ /* 0x010fea0003900000 */
[----:B------:R-:W4:Y:S02]  /*25240*/  @!P1 SYNCS.PHASECHK.TRANS64 P1, [R15+URZ+0x38850], R13 ;  /* 0x0388500d0f0095a7 */ /* 0x000f24000802007f */
[----:B----4-:R-:W-:Y:S05]  /*25250*/  @!P1 BRA `(.L_x_8704) ;  /* 0xfffffffc00f09947 */ /* 0x010fea000383ffff */
[----:B------:R-:W-:Y:S05]  /*25260*/  BRA `(.L_x_8703) ;  /* 0xfffffe9400407947 */ /* 0x000fea000383ffff */
.L_x_8714:
[----:B-1----:R1:W2:Y:S02]  /*25270*/  SYNCS.PHASECHK.TRANS64.TRYWAIT P1, [R15+URZ+0x38830], R13 ;  /* 0x0388300d0f0075a7 */ /* 0x0022a4000802017f */
[----:B--2---:R-:W-:Y:S05]  /*25280*/  @!P1 NANOSLEEP.SYNCS 0x989680 ;  /* 0x009896800000995d */ /* 0x004fea0003900000 */
[----:B------:R-:W2:Y:S02]  /*25290*/  @!P1 SYNCS.PHASECHK.TRANS64 P1, [R15+URZ+0x38830], R13 ;  /* 0x0388300d0f0095a7 */ /* 0x000ea4000802007f */
[----:B--2---:R-:W-:Y:S05]  /*252a0*/  @!P1 BRA `(.L_x_8714) ;  /* 0xfffffffc00f09947 */ /* 0x004fea000383ffff */
[----:B------:R-:W-:Y:S05]  /*252b0*/  BRA `(.L_x_8713) ;  /* 0xfffffecc00907947 */ /* 0x000fea000383ffff */
.L_x_8719:
[----:B---3--:R3:W4:Y:S02]  /*252c0*/  SYNCS.PHASECHK.TRANS64.TRYWAIT P1, [R15+URZ+0x38850], R13 ;  /* 0x0388500d0f0075a7 */ /* 0x008724000802017f */
[----:B----4-:R-:W-:Y:S05]  /*252d0*/  @!P1 NANOSLEEP.SYNCS 0x989680 ;  /* 0x009896800000995d */ /* 0x010fea0003900000 */
[----:B------:R-:W4:Y:S02]  /*252e0*/  @!P1 SYNCS.PHASECHK.TRANS64 P1, [R15+URZ+0x38850], R13 ;  /* 0x0388500d0f0095a7 */ /* 0x000f24000802007f */
[----:B----4-:R-:W-:Y:S05]  /*252f0*/  @!P1 BRA `(.L_x_8719) ;  /* 0xfffffffc00f09947 */ /* 0x010fea000383ffff */
[----:B------:R-:W-:Y:S05]  /*25300*/  BRA `(.L_x_8718) ;  /* 0xfffffed0002c7947 */ /* 0x000fea000383ffff */
.L_x_8756:
        /* <DEDUP_REMOVED lines=11> */
.L_x_8919:
[----:B------:R-:W-:Y:S05]  /*253c0*/  BSYNC B1 ;  /* 0x0000000000017941 */ /* 0x000fea0003800000 */
.L_x_8918:
[----:B------:R-:W-:Y:S05]  /*253d0*/  BRA `(.L_x_8920) ;  /* 0xffffff7800087947 */ /* 0x000fea000383ffff */
.L_x_8758:
[----:B------:R-:W-:Y:S01]  /*253e0*/  BSSY B1, `(.L_x_8921) ;  /* 0x0000006000017945 */ /* 0x000fe20003800000 */
[----:B------:R-:W-:-:S07]  /*253f0*/  IMAD.MOV.U32 R15, RZ, RZ, -0x1 ;  /* 0xffffffffff0f7424 */ /* 0x000fce00078e00ff */
[----:B0-----:R-:W-:Y:S05]  /*25400*/  WARPSYNC.COLLECTIVE R15, `(.L_x_8922) ;  /* 0x000000000f0c7348 */ /* 0x001fea0003c00000 */
[----:B------:R-:W-:Y:S02]  /*25410*/  ELECT P6, UR62, PT ;  /* 0x00000000003e782f */ /* 0x000fe400038c0000 */
[----:B------:R-:W-:Y:S01]  /*25420*/  MOV R14, UR62 ;  /* 0x0000003e000e7c02 */ /* 0x000fe20008000f00 */
[----:B0-----:R-:W-:Y:S10]  /*25430*/  ENDCOLLECTIVE ;  /* 0x000000000000791b */ /* 0x001ff40003800000 */
.L_x_8922:
[----:B------:R-:W-:Y:S05]  /*25440*/  BSYNC B1 ;  /* 0x0000000000017941 */ /* 0x000fea0003800000 */
.L_x_8921:
[----:B------:R-:W-:Y:S05]  /*25450*/  BRA `(.L_x_8757) ;  /* 0xffffff7800007947 */ /* 0x000fea000383ffff */
.L_x_8760:
[----:B0-----:R0:W1:Y:S02]  /*25460*/  SYNCS.PHASECHK.TRANS64.TRYWAIT P0, [R18+URZ+0x38820], R3 ;  /* 0x03882003120075a7 */ /* 0x001064000800017f */
[----:B-1----:R-:W-:Y:S05]  /*25470*/  @!P0 NANOSLEEP.SYNCS 0x989680 ;  /* 0x009896800000895d */ /* 0x002fea0003900000 */
[----:B------:R-:W1:Y:S02]  /*25480*/  @!P0 SYNCS.PHASECHK.TRANS64 P0, [R18+URZ+0x38820], R3 ;  /* 0x03882003120085a7 */ /* 0x000e64000800007f */
[----:B-1----:R-:W-:Y:S05]  /*25490*/  @!P0 BRA `(.L_x_8760) ;  /* 0xfffffffc00f08947 */ /* 0x002fea000383ffff */
[----:B------:R-:W-:Y:S05]  /*254a0*/  BRA `(.L_x_8923) ;  /* 0xffffff7800107947 */ /* 0x000fea000383ffff */
.L_x_8764:
[----:B0-----:R0:W1:Y:S02]  /*254b0*/  SYNCS.PHASECHK.TRANS64.TRYWAIT P0, [R3+URZ+0x388a0], R9 ;  /* 0x0388a009030075a7 */ /* 0x001064000800017f */
[----:B-1----:R-:W-:Y:S05]  /*254c0*/  @!P0 NANOSLEEP.SYNCS 0x989680 ;  /* 0x009896800000895d */ /* 0x002fea0003900000 */
[----:B------:R-:W1:Y:S02]  /*254d0*/  @!P0 SYNCS.PHASECHK.TRANS64 P0, [R3+URZ+0x388a0], R9 ;  /* 0x0388a009030085a7 */ /* 0x000e64000800007f */
[----:B-1----:R-:W-:Y:S05]  /*254e0*/  @!P0 BRA `(.L_x_8764) ;  /* 0xfffffffc00f08947 */ /* 0x002fea000383ffff */
[----:B------:R-:W-:Y:S05]  /*254f0*/  BRA `(.L_x_8924) ;  /* 0xffffff7800287947 */ /* 0x000fea000383ffff */
.L_x_8769:
[----:B-1----:R1:W2:Y:S02]  /*25500*/  SYNCS.PHASECHK.TRANS64.TRYWAIT P0, [R3+URZ+0x388c0], R9 ;  /* 0x0388c009030075a7 */ /* 0x0022a4000800017f */
[----:B--2---:R-:W-:Y:S05]  /*25510*/  @!P0 NANOSLEEP.SYNCS 0x989680 ;  /* 0x009896800000895d */ /* 0x004fea0003900000 */
[----:B------:R-:W2:Y:S02]  /*25520*/  @!P0 SYNCS.PHASECHK.TRANS64 P0, [R3+URZ+0x388c0], R9 ;  /* 0x0388c009030085a7 */ /* 0x000ea4000800007f */
[----:B--2---:R-:W-:Y:S05]  /*25530*/  @!P0 BRA `(.L_x_8769) ;  /* 0xfffffffc00f08947 */ /* 0x004fea000383ffff */
[----:B------:R-:W-:Y:S05]  /*25540*/  BRA `(.L_x_8925) ;  /* 0xffffff7800a47947 */ /* 0x000fea000383ffff */
.L_x_8783:
[----:B0-----:R0:W1:Y:S02]  /*25550*/  SYNCS.PHASECHK.TRANS64.TRYWAIT P1, [R9+URZ+0x388a0], R2 ;  /* 0x0388a002090075a7 */ /* 0x001064000802017f */
[----:B-1----:R-:W-:Y:S05]  /*25560*/  @!P1 NANOSLEEP.SYNCS 0x989680 ;  /* 0x009896800000995d */ /* 0x002fea0003900000 */
[----:B------:R-:W1:Y:S02]  /*25570*/  @!P1 SYNCS.PHASECHK.TRANS64 P1, [R9+URZ+0x388a0], R2 ;  /* 0x0388a002090095a7 */ /* 0x000e64000802007f */
[----:B-1----:R-:W-:Y:S05]  /*25580*/  @!P1 BRA `(.L_x_8783) ;  /* 0xfffffffc00f09947 */ /* 0x002fea000383ffff */
[----:B------:R-:W-:Y:S05]  /*25590*/  BRA `(.L_x_8926) ;  /* 0xffffff8400087947 */ /* 0x000fea000383ffff */
.L_x_8788:
[----:B-1----:R1:W2:Y:S02]  /*255a0*/  SYNCS.PHASECHK.TRANS64.TRYWAIT P1, [R9+URZ+0x388c0], R2 ;  /* 0x0388c002090075a7 */ /* 0x0022a4000802017f */
[----:B--2---:R-:W-:Y:S05]  /*255b0*/  @!P1 NANOSLEEP.SYNCS 0x989680 ;  /* 0x009896800000995d */ /* 0x004fea0003900000 */
[----:B------:R-:W2:Y:S02]  /*255c0*/  @!P1 SYNCS.PHASECHK.TRANS64 P1, [R9+URZ+0x388c0], R2 ;  /* 0x0388c002090095a7 */ /* 0x000ea4000802007f */
[----:B--2---:R-:W-:Y:S05]  /*255d0*/  @!P1 BRA `(.L_x_8788) ;  /* 0xfffffffc00f09947 */ /* 0x004fea000383ffff */
[----:B------:R-:W-:Y:S05]  /*255e0*/  BRA `(.L_x_8927) ;  /* 0xffffff8400807947 */ /* 0x000fea000383ffff */
.L_x_8810:
        /* <DEDUP_REMOVED lines=11> */
.L_x_8929:
[----:B------:R-:W-:Y:S05]  /*256a0*/  BSYNC B0 ;  /* 0x0000000000007941 */ /* 0x000fea0003800000 */
.L_x_8928:
[----:B------:R-:W-:Y:S05]  /*256b0*/  BRA `(.L_x_8930) ;  /* 0xffffff9c00447947 */ /* 0x000fea000383ffff */
.L_x_8813:
[----:B0-----:R0:W1:Y:S02]  /*256c0*/  SYNCS.PHASECHK.TRANS64.TRYWAIT P0, [R26+URZ+0x38840], R0 ;  /* 0x038840001a0075a7 */ /* 0x001064000800017f */
[----:B-1----:R-:W-:Y:S05]  /*256d0*/  @!P0 NANOSLEEP.SYNCS 0x989680 ;  /* 0x009896800000895d */ /* 0x002fea0003900000 */
[----:B------:R-:W1:Y:S02]  /*256e0*/  @!P0 SYNCS.PHASECHK.TRANS64 P0, [R26+URZ+0x38840], R0 ;  /* 0x038840001a0085a7 */ /* 0x000e64000800007f */
[----:B-1----:R-:W-:Y:S05]  /*256f0*/  @!P0 BRA `(.L_x_8813) ;  /* 0xfffffffc00f08947 */ /* 0x002fea000383ffff */
[----:B------:R-:W-:Y:S05]  /*25700*/  BRA `(.L_x_8931) ;  /* 0xffffff9c007c7947 */ /* 0x000fea000383ffff */
.L_x_8814:
        /* <DEDUP_REMOVED lines=8> */
.L_x_8933:
[----:B------:R-:W-:Y:S05]  /*25790*/  BSYNC B0 ;  /* 0x0000000000007941 */ /* 0x000fea0003800000 */
.L_x_8932:
        /* <DEDUP_REMOVED lines=9> */
.L_x_8934:
[----:B------:R-:W-:Y:S02]  /*25830*/  IMAD.MOV.U32 R13, RZ, RZ, R4 ;  /* 0x000000ffff0d7224 */ /* 0x000fe400078e0004 */
[----:B------:R-:W-:Y:S02]  /*25840*/  IMAD.MOV.U32 R12, RZ, RZ, 0x1 ;  /* 0x00000001ff0c7424 */ /* 0x000fe400078e00ff */
[----:B------:R-:W-:-:S07]  /*25850*/  IMAD.MOV.U32 R3, RZ, RZ, R14 ;  /* 0x000000ffff037224 */ /* 0x000fce00078e000e */
[----:B------:R-:W-:Y:S05]  /*25860*/  WARPSYNC.COLLECTIVE R15, `(.L_x_8935) ;  /* 0x000000000f087348 */ /* 0x000fea0003c00000 */
[----:B------:R0:W1:Y:S02]  /*25870*/  SHFL.IDX P6, R14, R13, R12, R11 ;  /* 0x0000000c0d0e7389 */ /* 0x00006400000c000b */
[----:B01----:R-:W-:Y:S01]  /*25880*/  ENDCOLLECTIVE ;  /* 0x000000000000791b */ /* 0x003fe20003800000 */
.L_x_8935:
        /* <DEDUP_REMOVED lines=15> */
.L_x_8936:
[----:B------:R-:W-:Y:S02]  /*25980*/  @P0 IMAD R6, R5, 0x2, R18 ;  /* 0x0000000205060824 */ /* 0x000fe400078e0212 */
[----:B------:R-:W-:Y:S02]  /*25990*/  IMAD.MOV.U32 R13, RZ, RZ, R4 ;  /* 0x000000ffff0d7224 */ /* 0x000fe400078e0004 */
[----:B------:R-:W-:Y:S02]  /*259a0*/  IMAD.MOV.U32 R12, RZ, RZ, 0x2 ;  /* 0x00000002ff0c7424 */ /* 0x000fe400078e00ff */
[----:B------:R-:W-:-:S07]  /*259b0*/  IMAD.MOV.U32 R3, RZ, RZ, R14 ;  /* 0x000000ffff037224 */ /* 0x000fce00078e000e */
[----:B------:R-:W-:Y:S05]  /*259c0*/  WARPSYNC.COLLECTIVE R15, `(.L_x_8937) ;  /* 0x000000000f087348 */ /* 0x000fea0003c00000 */
[----:B------:R0:W1:Y:S02]  /*259d0*/  SHFL.IDX P6, R14, R13, R12, R11 ;  /* 0x0000000c0d0e7389 */ /* 0x00006400000c000b */
[----:B01----:R-:W-:Y:S01]  /*259e0*/  ENDCOLLECTIVE ;  /* 0x000000000000791b */ /* 0x003fe20003800000 */
.L_x_8937:
        /* <DEDUP_REMOVED lines=15> */
.L_x_8938:
[----:B------:R-:W-:Y:S02]  /*25ae0*/  @P0 IMAD R6, R5, 0x2, R18 ;  /* 0x0000000205060824 */ /* 0x000fe400078e0212 */
[----:B------:R-:W-:Y:S02]  /*25af0*/  IMAD.MOV.U32 R13, RZ, RZ, R4 ;  /* 0x000000ffff0d7224 */ /* 0x000fe400078e0004 */
[----:B------:R-:W-:Y:S02]  /*25b00*/  IMAD.MOV.U32 R12, RZ, RZ, 0x3 ;  /* 0x00000003ff0c7424 */ /* 0x000fe400078e00ff */
[----:B------:R-:W-:-:S07]  /*25b10*/  IMAD.MOV.U32 R3, RZ, RZ, R14 ;  /* 0x000000ffff037224 */ /* 0x000fce00078e000e */
[----:B------:R-:W-:Y:S05]  /*25b20*/  WARPSYNC.COLLECTIVE R15, `(.L_x_8939) ;  /* 0x000000000f087348 */ /* 0x000fea0003c00000 */
[----:B------:R0:W1:Y:S02]  /*25b30*/  SHFL.IDX P6, R14, R13, R12, R11 ;  /* 0x0000000c0d0e7389 */ /* 0x00006400000c000b */
[----:B01----:R-:W-:Y:S01]  /*25b40*/  ENDCOLLECTIVE ;  /* 0x000000000000791b */ /* 0x003fe20003800000 */
.L_x_8939:
        /* <DEDUP_REMOVED lines=10> */
.L_x_8940:
[----:B------:R-:W-:Y:S01]  /*25bf0*/  @!PT LDS RZ, [RZ] ;  /* 0x00000000fffff984 */ /* 0x000fe20000000800 */
[----:B------:R-:W-:Y:S01]  /*25c00*/  @!PT LDS RZ, [RZ] ;  /* 0x00000000fffff984 */ /* 0x000fe20000000800 */
[----:B------:R-:W-:Y:S01]  /*25c10*/  @!PT LDS RZ, [RZ] ;  /* 0x00000000fffff984 */ /* 0x000fe20000000800 */
[----:B------:R0:W-:Y:S01]  /*25c20*/  @P0 LDGSTS.E.BYPASS.LTC128B.128 [R6+0x23400], desc[UR40][R2.64], !P2 ;  /* 0x2340000002060fae */ /* 0x0001e2000d101d68 */
[----:B------:R-:W-:Y:S01]  /*25c30*/  IMAD.MOV.U32 R0, RZ, RZ, R14 ;  /* 0x000000ffff007224 */ /* 0x000fe200078e000e */
[----:B------:R-:W-:Y:S06]  /*25c40*/  BRA `(.L_x_8941) ;  /* 0xffffff9c00287947 */ /* 0x000fec000383ffff */
.L_x_8819:
        /* <DEDUP_REMOVED lines=9> */
.L_x_8942:
        /* <DEDUP_REMOVED lines=10> */
.L_x_8943:
[----:B------:R-:W-:Y:S02]  /*25d80*/  IMAD.MOV.U32 R13, RZ, RZ, R3 ;  /* 0x000000ffff0d7224 */ /* 0x000fe400078e0003 */
[----:B------:R-:W-:Y:S02]  /*25d90*/  IMAD.MOV.U32 R12, RZ, RZ, 0x1 ;  /* 0x00000001ff0c7424 */ /* 0x000fe400078e00ff */
[----:B------:R-:W-:-:S07]  /*25da0*/  IMAD.MOV.U32 R4, RZ, RZ, R14 ;  /* 0x000000ffff047224 */ /* 0x000fce00078e000e */
[----:B------:R-:W-:Y:S05]  /*25db0*/  WARPSYNC.COLLECTIVE R15, `(.L_x_8944) ;  /* 0x000000000f087348 */ /* 0x000fea0003c00000 */
[----:B------:R0:W1:Y:S02]  /*25dc0*/  SHFL.IDX P6, R14, R13, R12, R11 ;  /* 0x0000000c0d0e7389 */ /* 0x00006400000c000b */
[----:B01----:R-:W-:Y:S01]  /*25dd0*/  ENDCOLLECTIVE ;  /* 0x000000000000791b */ /* 0x003fe20003800000 */
.L_x_8944:
        /* <DEDUP_REMOVED lines=12> */
.L_x_8945:
[----:B------:R-:W-:Y:S02]  /*25ea0*/  IMAD.MOV.U32 R13, RZ, RZ, R3 ;  /* 0x000000ffff0d7224 */ /* 0x000fe400078e0003 */
[----:B------:R-:W-:Y:S02]  /*25eb0*/  IMAD.MOV.U32 R12, RZ, RZ, 0x2 ;  /* 0x00000002ff0c7424 */ /* 0x000fe400078e00ff */
[----:B------:R-:W-:-:S07]  /*25ec0*/  IMAD.MOV.U32 R5, RZ, RZ, R14 ;  /* 0x000000ffff057224 */ /* 0x000fce00078e000e */
[----:B------:R-:W-:Y:S05]  /*25ed0*/  WARPSYNC.COLLECTIVE R15, `(.L_x_8946) ;  /* 0x000000000f087348 */ /* 0x000fea0003c00000 */
[----:B------:R0:W1:Y:S02]  /*25ee0*/  SHFL.IDX P6, R14, R13, R12, R11 ;  /* 0x0000000c0d0e7389 */ /* 0x00006400000c000b */
[----:B01----:R-:W-:Y:S01]  /*25ef0*/  ENDCOLLECTIVE ;  /* 0x000000000000791b */ /* 0x003fe20003800000 */
.L_x_8946:
        /* <DEDUP_REMOVED lines=10> */
.L_x_8947:
        /* <DEDUP_REMOVED lines=11> */
.L_x_8948:
        /* <DEDUP_REMOVED lines=10> */
.L_x_8949:
[----:B------:R-:W-:Y:S01]  /*260f0*/  @!PT LDS RZ, [RZ] ;  /* 0x00000000fffff984 */ /* 0x000fe20000000800 */
[----:B------:R-:W-:Y:S01]  /*26100*/  @!PT LDS RZ, [RZ] ;  /* 0x00000000fffff984 */ /* 0x000fe20000000800 */
[----:B------:R-:W-:Y:S01]  /*26110*/  @!PT LDS RZ, [RZ] ;  /* 0x00000000fffff984 */ /* 0x000fe20000000800 */
[----:B------:R1:W-:Y:S01]  /*26120*/  @!P0 LDGSTS.E.BYPASS.LTC128B.128 [R23+0x21400], desc[UR40][R4.64], !P1 ;  /* 0x2140000004178fae */ /* 0x0003e2000c901d68 */
[----:B------:R-:W-:Y:S01]  /*26130*/  IMAD.MOV.U32 R0, RZ, RZ, R14 ;  /* 0x000000ffff007224 */ /* 0x000fe200078e000e */
[----:B------:R-:W-:Y:S06]  /*26140*/  BRA `(.L_x_8950) ;  /* 0xffffffa0003c7947 */ /* 0x000fec000383ffff */
.L_x_8823:
        /* <DEDUP_REMOVED lines=45> */
.L_x_8952:
[----:B------:R-:W-:Y:S05]  /*26420*/  BSYNC B0 ;  /* 0x0000000000007941 */ /* 0x000fea0003800000 */
.L_x_8951:
        /* <DEDUP_REMOVED lines=11> */
.L_x_8953:
        /* <DEDUP_REMOVED lines=39> */
.L_x_8954:
        /* <DEDUP_REMOVED lines=8> */
.L_x_8955:
        /* <DEDUP_REMOVED lines=33> */
.L_x_8956:
[----:B------:R-:W-:Y:S02]  /*269e0*/  IMAD.MOV.U32 R13, RZ, RZ, R5 ;  /* 0x000000ffff0d7224 */ /* 0x000fe400078e0005 */
[----:B------:R-:W-:-:S07]  /*269f0*/  IMAD.MOV.U32 R8, RZ, RZ, R14 ;  /* 0x000000ffff087224 */ /* 0x000fce00078e000e */
[----:B------:R-:W-:Y:S05]  /*26a00*/  WARPSYNC.COLLECTIVE R15, `(.L_x_8957) ;  /* 0x000000000f087348 */ /* 0x000fea0003c00000 */
[----:B------:R0:W1:Y:S02]  /*26a10*/  SHFL.IDX P6, R14, R13, R12, R11 ;  /* 0x0000000c0d0e7389 */ /* 0x00006400000c000b */
[----:B01----:R-:W-:Y:S01]  /*26a20*/  ENDCOLLECTIVE ;  /* 0x000000000000791b */ /* 0x003fe20003800000 */
.L_x_8957:
        /* <DEDUP_REMOVED lines=23> */
.L_x_8958:
        /* <DEDUP_REMOVED lines=9> */
.L_x_8959:
[----:B------:R-:W-:Y:S01]  /*26c30*/  IMAD.MOV.U32 R2, RZ, RZ, R14 ;  /* 0x000000ffff027224 */ /* 0x000fe200078e000e */
[----:B------:R-:W-:Y:S06]  /*26c40*/  BRA `(.L_x_8960) ;  /* 0xffffffa400187947 */ /* 0x000fec000383ffff */
.L_x_8828:
[----:B-1----:R1:W2:Y:S02]  /*26c50*/  SYNCS.PHASECHK.TRANS64.TRYWAIT P0, [R18+URZ+0x38820], R0 ;  /* 0x03882000120075a7 */ /* 0x0022a4000800017f */
[----:B--2---:R-:W-:Y:S05]  /*26c60*/  @!P0 NANOSLEEP.SYNCS 0x989680 ;  /* 0x009896800000895d */ /* 0x004fea0003900000 */
[----:B------:R-:W2:Y:S02]  /*26c70*/  @!P0 SYNCS.PHASECHK.TRANS64 P0, [R18+URZ+0x38820], R0 ;  /* 0x03882000120085a7 */ /* 0x000ea4000800007f */
[----:B--2---:R-:W-:Y:S05]  /*26c80*/  @!P0 BRA `(.L_x_8828) ;  /* 0xfffffffc00f08947 */ /* 0x004fea000383ffff */
[----:B------:R-:W-:Y:S05]  /*26c90*/  BRA `(.L_x_8961) ;  /* 0xffffffa400c07947 */ /* 0x000fea000383ffff */
.L_x_8831:
[----:B-1----:R1:W2:Y:S02]  /*26ca0*/  SYNCS.PHASECHK.TRANS64.TRYWAIT P0, [R26+URZ+0x38860], R0 ;  /* 0x038860001a0075a7 */ /* 0x0022a4000800017f */
[----:B--2---:R-:W-:Y:S05]  /*26cb0*/  @!P0 NANOSLEEP.SYNCS 0x989680 ;  /* 0x009896800000895d */ /* 0x004fea0003900000 */
[----:B------:R-:W2:Y:S02]  /*26cc0*/  @!P0 SYNCS.PHASECHK.TRANS64 P0, [R26+URZ+0x38860], R0 ;  /* 0x038860001a0085a7 */ /* 0x000ea4000800007f */
[----:B--2---:R-:W-:Y:S05]  /*26cd0*/  @!P0 BRA `(.L_x_8831) ;  /* 0xfffffffc00f08947 */ /* 0x004fea000383ffff */
[----:B------:R-:W-:Y:S05]  /*26ce0*/  BRA `(.L_x_8962) ;  /* 0xffffffa400d07947 */ /* 0x000fea000383ffff */
.L_x_8832:
        /* <DEDUP_REMOVED lines=8> */
.L_x_8964:
[----:B------:R-:W-:Y:S05]  /*26d70*/  BSYNC B0 ;  /* 0x0000000000007941 */ /* 0x000fea0003800000 */
.L_x_8963:
        /* <DEDUP_REMOVED lines=15> */
.L_x_8965:
        /* <DEDUP_REMOVED lines=39> */
.L_x_8966:
[----:B------:R-:W-:Y:S02]  /*270e0*/  IMAD.MOV.U32 R13, RZ, RZ, R5 ;  /* 0x000000ffff0d7224 */ /* 0x000fe400078e0005 */
[----:B------:R-:W-:-:S07]  /*270f0*/  IMAD.MOV.U32 R3, RZ, RZ, R14 ;  /* 0x000000ffff037224 */ /* 0x000fce00078e000e */
[----:B------:R-:W-:Y:S05]  /*27100*/  WARPSYNC.COLLECTIVE R15, `(.L_x_8967) ;  /* 0x000000000f087348 */ /* 0x000fea0003c00000 */
[----:B------:R0:W1:Y:S02]  /*27110*/  SHFL.IDX P6, R14, R13, R12, R11 ;  /* 0x0000000c0d0e7389 */ /* 0x00006400000c000b */
[----:B01----:R-:W-:Y:S01]  /*27120*/  ENDCOLLECTIVE ;  /* 0x000000000000791b */ /* 0x003fe20003800000 */
.L_x_8967:
        /* <DEDUP_REMOVED lines=29> */
.L_x_8968:
[----:B------:R-:W-:Y:S02]  /*27300*/  IMAD.MOV.U32 R13, RZ, RZ, R5 ;  /* 0x000000ffff0d7224 */ /* 0x000fe400078e0005 */
[----:B------:R-:W-:-:S07]  /*27310*/  IMAD.MOV.U32 R7, RZ, RZ, R14 ;  /* 0x000000ffff077224 */ /* 0x000fce00078e000e */
[----:B------:R-:W-:Y:S05]  /*27320*/  WARPSYNC.COLLECTIVE R15, `(.L_x_8969) ;  /* 0x000000000f087348 */ /* 0x000fea0003c00000 */
[----:B------:R0:W1:Y:S02]  /*27330*/  SHFL.IDX P6, R14, R13, R12, R11 ;  /* 0x0000000c0d0e7389 */ /* 0x00006400000c000b */
[----:B01----:R-:W-:Y:S01]  /*27340*/  ENDCOLLECTIVE ;  /* 0x000000000000791b */ /* 0x003fe20003800000 */
.L_x_8969:
        /* <DEDUP_REMOVED lines=29> */
.L_x_8970:
[----:B------:R-:W-:Y:S02]  /*27520*/  IMAD.MOV.U32 R13, RZ, RZ, R5 ;  /* 0x000000ffff0d7224 */ /* 0x000fe400078e0005 */
[----:B------:R-:W-:-:S07]  /*27530*/  IMAD.MOV.U32 R6, RZ, RZ, R14 ;  /* 0x000000ffff067224 */ /* 0x000fce00078e000e */
[----:B------:R-:W-:Y:S05]  /*27540*/  WARPSYNC.COLLECTIVE R15, `(.L_x_8971) ;  /* 0x000000000f087348 */ /* 0x000fea0003c00000 */
[----:B------:R0:W1:Y:S02]  /*27550*/  SHFL.IDX P6, R14, R13, R12, R11 ;  /* 0x0000000c0d0e7389 */ /* 0x00006400000c000b */
[----:B01----:R-:W-:Y:S01]  /*27560*/  ENDCOLLECTIVE ;  /* 0x000000000000791b */ /* 0x003fe20003800000 */
.L_x_8971:
[----:B------:R-:W-:Y:S01]  /*27570*/  IMAD.MOV.U32 R2, RZ, RZ, R14 ;  /* 0x000000ffff027224 */ /* 0x000fe200078e000e */
[----:B------:R-:W-:Y:S06]  /*27580*/  BRA `(.L_x_8972) ;  /* 0xffffffa400607947 */ /* 0x000fec000383ffff */
.L_x_8839:
[----:B0-----:R0:W1:Y:S02]  /*27590*/  SYNCS.PHASECHK.TRANS64.TRYWAIT P0, [R6+URZ+0x38840], R25 ;  /* 0x03884019060075a7 */ /* 0x001064000800017f */
[----:B-1----:R-:W-:Y:S05]  /*275a0*/  @!P0 NANOSLEEP.SYNCS 0x989680 ;  /* 0x009896800000895d */ /* 0x002fea0003900000 */
[----:B------:R-:W1:Y:S02]  /*275b0*/  @!P0 SYNCS.PHASECHK.TRANS64 P0, [R6+URZ+0x38840], R25 ;  /* 0x03884019060085a7 */ /* 0x000e64000800007f */
[----:B-1----:R-:W-:Y:S05]  /*275c0*/  @!P0 BRA `(.L_x_8839) ;  /* 0xfffffffc00f08947 */ /* 0x002fea000383ffff */
[----:B------:R-:W-:Y:S05]  /*275d0*/  BRA `(.L_x_8973) ;  /* 0xffffffa800ec7947 */ /* 0x000fea000383ffff */
.L_x_8840:
        /* <DEDUP_REMOVED lines=8> */
.L_x_8975:
[----:B------:R-:W-:Y:S05]  /*27660*/  BSYNC B1 ;  /* 0x0000000000017941 */ /* 0x000fea0003800000 */
.L_x_8974:
        /* <DEDUP_REMOVED lines=9> */
.L_x_8976:
[----:B------:R-:W-:Y:S02]  /*27700*/  IMAD.MOV.U32 R13, RZ, RZ, R26 ;  /* 0x000000ffff0d7224 */ /* 0x000fe400078e001a */
[----:B------:R-:W-:Y:S02]  /*27710*/  IMAD.MOV.U32 R12, RZ, RZ, 0x1 ;  /* 0x00000001ff0c7424 */ /* 0x000fe400078e00ff */
[----:B------:R-:W-:-:S07]  /*27720*/  IMAD.MOV.U32 R2, RZ, RZ, R14 ;  /* 0x000000ffff027224 */ /* 0x000fce00078e000e */
[----:B------:R-:W-:Y:S05]  /*27730*/  WARPSYNC.COLLECTIVE R15, `(.L_x_8977) ;  /* 0x000000000f087348 */ /* 0x000fea0003c00000 */
[----:B------:R0:W1:Y:S02]  /*27740*/  SHFL.IDX P6, R14, R13, R12, R11 ;  /* 0x0000000c0d0e7389 */ /* 0x00006400000c000b */
[----:B01----:R-:W-:Y:S01]  /*27750*/  ENDCOLLECTIVE ;  /* 0x000000000000791b */ /* 0x003fe20003800000 */
.L_x_8977:
        /* <DEDUP_REMOVED lines=11> */
.L_x_8978:
[----:B------:R-:W-:Y:S02]  /*27810*/  IMAD.MOV.U32 R13, RZ, RZ, R26 ;  /* 0x000000ffff0d7224 */ /* 0x000fe400078e001a */
[----:B------:R-:W-:Y:S02]  /*27820*/  IMAD.MOV.U32 R12, RZ, RZ, 0x2 ;  /* 0x00000002ff0c7424 */ /* 0x000fe400078e00ff */
[----:B------:R-:W-:-:S07]  /*27830*/  IMAD.MOV.U32 R2, RZ, RZ, R14 ;  /* 0x000000ffff027224 */ /* 0x000fce00078e000e */
[----:B------:R-:W-:Y:S05]  /*27840*/  WARPSYNC.COLLECTIVE R15, `(.L_x_8979) ;  /* 0x000000000f087348 */ /* 0x000fea0003c00000 */
[----:B------:R0:W1:Y:S02]  /*27850*/  SHFL.IDX P6, R14, R13, R12, R11 ;  /* 0x0000000c0d0e7389 */ /* 0x00006400000c000b */
[----:B01----:R-:W-:Y:S01]  /*27860*/  ENDCOLLECTIVE ;  /* 0x000000000000791b */ /* 0x003fe20003800000 */
.L_x_8979:
        /* <DEDUP_REMOVED lines=11> */
.L_x_8980:
[----:B------:R-:W-:Y:S02]  /*27920*/  IMAD.MOV.U32 R13, RZ, RZ, R26 ;  /* 0x000000ffff0d7224 */ /* 0x000fe400078e001a */
[----:B------:R-:W-:Y:S02]  /*27930*/  IMAD.MOV.U32 R12, RZ, RZ, 0x3 ;  /* 0x00000003ff0c7424 */ /* 0x000fe400078e00ff */
[----:B------:R-:W-:-:S07]  /*27940*/  IMAD.MOV.U32 R2, RZ, RZ, R14 ;  /* 0x000000ffff027224 */ /* 0x000fce00078e000e */
[----:B------:R-:W-:Y:S05]  /*27950*/  WARPSYNC.COLLECTIVE R15, `(.L_x_8981) ;  /* 0x000000000f087348 */ /* 0x000fea0003c00000 */
[----:B------:R0:W1:Y:S02]  /*27960*/  SHFL.IDX P6, R14, R13, R12, R11 ;  /* 0x0000000c0d0e7389 */ /* 0x00006400000c000b */
[----:B01----:R-:W-:Y:S01]  /*27970*/  ENDCOLLECTIVE ;  /* 0x000000000000791b */ /* 0x003fe20003800000 */
.L_x_8981:
        /* <DEDUP_REMOVED lines=11> */
.L_x_8982:
[----:B------:R-:W-:Y:S01]  /*27a30*/  IMAD.MOV.U32 R2, RZ, RZ, R14 ;  /* 0x000000ffff027224 */ /* 0x000fe200078e000e */
[----:B------:R-:W-:Y:S06]  /*27a40*/  BRA `(.L_x_8983) ;  /* 0xffffffa800747947 */ /* 0x000fec000383ffff */
.L_x_8845:
[----:B---3--:R3:W4:Y:S02]  /*27a50*/  SYNCS.PHASECHK.TRANS64.TRYWAIT P0, [R6+URZ+0x38860], R25 ;  /* 0x03886019060075a7 */ /* 0x008724000800017f */
[----:B----4-:R-:W-:Y:S05]  /*27a60*/  @!P0 NANOSLEEP.SYNCS 0x989680 ;  /* 0x009896800000895d */ /* 0x010fea0003900000 */
[----:B------:R-:W4:Y:S02]  /*27a70*/  @!P0 SYNCS.PHASECHK.TRANS64 P0, [R6+URZ+0x38860], R25 ;  /* 0x03886019060085a7 */ /* 0x000f24000800007f */
[----:B----4-:R-:W-:Y:S05]  /*27a80*/  @!P0 BRA `(.L_x_8845) ;  /* 0xfffffffc00f08947 */ /* 0x010fea000383ffff */
[----:B------:R-:W-:Y:S05]  /*27a90*/  BRA `(.L_x_8984) ;  /* 0xffffffa800c47947 */ /* 0x000fea000383ffff */
.L_x_8846:
        /* <DEDUP_REMOVED lines=8> */
.L_x_8986:
[----:B------:R-:W-:Y:S05]  /*27b20*/  BSYNC B1 ;  /* 0x0000000000017941 */ /* 0x000fea0003800000 */
.L_x_8985:
        /* <DEDUP_REMOVED lines=13> */
.L_x_8987:
        /* <DEDUP_REMOVED lines=17> */
.L_x_8988:
        /* <DEDUP_REMOVED lines=16> */
.L_x_8989:
        /* <DEDUP_REMOVED lines=19> */
.L_x_8990:
        /* <DEDUP_REMOVED lines=14> */
.L_x_8991:
        /* <DEDUP_REMOVED lines=16> */
.L_x_8992:
        /* <DEDUP_REMOVED lines=14> */
.L_x_8993:
[----:B------:R-:W-:Y:S05]  /*28200*/  BRA `(.L_x_8994) ;  /* 0xffffffa800287947 */ /* 0x000fea000383ffff */
.L_x_8854:
        /* <DEDUP_REMOVED lines=8> */
.L_x_8996:
[----:B------:R-:W-:Y:S05]  /*28290*/  BSYNC B0 ;  /* 0x0000000000007941 */ /* 0x000fea0003800000 */
.L_x_8995:
        /* <DEDUP_REMOVED lines=9> */
.L_x_8997:
        /* <DEDUP_REMOVED lines=23> */
.L_x_8998:
[----:B------:R-:W-:Y:S01]  /*284a0*/  IMAD.MOV.U32 R12, RZ, RZ, 0x2 ;  /* 0x00000002ff0c7424 */ /* 0x000fe200078e00ff */
[----:B------:R-:W-:-:S05]  /*284b0*/  SEL R4, R14, RZ, P1 ;  /* 0x000000ff0e047207 */ /* 0x000fca0000800000 */
[----:B------:R-:W-:-:S04]  /*284c0*/  IMAD.IADD R4, R13, 0x1, R4 ;  /* 0x000000010d047824 */ /* 0x000fc800078e0204 */
[----:B------:R-:W-:-:S07]  /*284d0*/  IMAD.MOV.U32 R13, RZ, RZ, R4 ;  /* 0x000000ffff0d7224 */ /* 0x000fce00078e0004 */
[----:B------:R-:W-:Y:S05]  /*284e0*/  WARPSYNC.COLLECTIVE R15, `(.L_x_8999) ;  /* 0x000000000f087348 */ /* 0x000fea0003c00000 */
[----:B------:R0:W1:Y:S02]  /*284f0*/  SHFL.UP P6, R14, R13, R12, R11 ;  /* 0x0400000c0d0e7389 */ /* 0x00006400000c000b */
[----:B01----:R-:W-:Y:S01]  /*28500*/  ENDCOLLECTIVE ;  /* 0x000000000000791b */ /* 0x003fe20003800000 */
.L_x_8999:
[----:B------:R-:W-:Y:S01]  /*28510*/  IMAD.MOV.U32 R12, RZ, RZ, 0x4 ;  /* 0x00000004ff0c7424 */ /* 0x000fe200078e00ff */
[----:B------:R-:W-:-:S05]  /*28520*/  SEL R3, R14, RZ, P2 ;  /* 0x000000ff0e037207 */ /* 0x000fca0001000000 */
[----:B------:R-:W-:-:S04]  /*28530*/  IMAD.IADD R2, R4, 0x1, R3 ;  /* 0x0000000104027824 */ /* 0x000fc800078e0203 */
[----:B------:R-:W-:-:S07]  /*28540*/  IMAD.MOV.U32 R13, RZ, RZ, R2 ;  /* 0x000000ffff0d7224 */ /* 0x000fce00078e0002 */
[----:B------:R-:W-:Y:S05]  /*28550*/  WARPSYNC.COLLECTIVE R15, `(.L_x_9000) ;  /* 0x000000000f087348 */ /* 0x000fea0003c00000 */
[----:B------:R0:W1:Y:S02]  /*28560*/  SHFL.UP P6, R14, R13, R12, R11 ;  /* 0x0400000c0d0e7389 */ /* 0x00006400000c000b */
[----:B01----:R-:W-:Y:S01]  /*28570*/  ENDCOLLECTIVE ;  /* 0x000000000000791b */ /* 0x003fe20003800000 */
.L_x_9000:
[----:B------:R-:W-:Y:S01]  /*28580*/  IMAD.MOV.U32 R12, RZ, RZ, 0x8 ;  /* 0x00000008ff0c7424 */ /* 0x000fe200078e00ff */
[----:B------:R-:W-:-:S05]  /*28590*/  SEL R3, R14, RZ, P3 ;  /* 0x000000ff0e037207 */ /* 0x000fca0001800000 */
[----:B------:R-:W-:-:S04]  /*285a0*/  IMAD.IADD R3, R2, 0x1, R3 ;  /* 0x0000000102037824 */ /* 0x000fc800078e0203 */
[----:B------:R-:W-:-:S07]  /*285b0*/  IMAD.MOV.U32 R13, RZ, RZ, R3 ;  /* 0x000000ffff0d7224 */ /* 0x000fce00078e0003 */
[----:B------:R-:W-:Y:S05]  /*285c0*/  WARPSYNC.COLLECTIVE R15, `(.L_x_9001) ;  /* 0x000000000f087348 */ /* 0x000fea0003c00000 */
[----:B------:R0:W1:Y:S02]  /*285d0*/  SHFL.UP P6, R14, R13, R12, R11 ;  /* 0x0400000c0d0e7389 */ /* 0x00006400000c000b */
[----:B01----:R-:W-:Y:S01]  /*285e0*/  ENDCOLLECTIVE ;  /* 0x000000000000791b */ /* 0x003fe20003800000 */
.L_x_9001:
[----:B------:R-:W-:Y:S01]  /*285f0*/  IMAD.MOV.U32 R12, RZ, RZ, 0x10 ;  /* 0x00000010ff0c7424 */ /* 0x000fe200078e00ff */
[----:B------:R-:W-:-:S05]  /*28600*/  SEL R4, R14, RZ, P4 ;  /* 0x000000ff0e047207 */ /* 0x000fca0002000000 */
[----:B------:R-:W-:-:S04]  /*28610*/  IMAD.IADD R4, R3, 0x1, R4 ;  /* 0x0000000103047824 */ /* 0x000fc800078e0204 */
[----:B------:R-:W-:-:S07]  /*28620*/  IMAD.MOV.U32 R13, RZ, RZ, R4 ;  /* 0x000000ffff0d7224 */ /* 0x000fce00078e0004 */
[----:B------:R-:W-:Y:S05]  /*28630*/  WARPSYNC.COLLECTIVE R15, `(.L_x_9002) ;  /* 0x000000000f087348 */ /* 0x000fea0003c00000 */
[----:B------:R0:W1:Y:S02]  /*28640*/  SHFL.UP P6, R14, R13, R12, R11 ;  /* 0x0400000c0d0e7389 */ /* 0x00006400000c000b */
[----:B01----:R-:W-:Y:S01]  /*28650*/  ENDCOLLECTIVE ;  /* 0x000000000000791b */ /* 0x003fe20003800000 */
.L_x_9002:
        /* <DEDUP_REMOVED lines=8> */
.L_x_9003:
[----:B------:R-:W-:Y:S05]  /*286e0*/  BRA `(.L_x_9004) ;  /* 0xffffffa800c47947 */ /* 0x000fea000383ffff */
.L_x_8857:
[----:B------:R-:W-:Y:S01]  /*286f0*/  BSSY B0, `(.L_x_9005) ;  /* 0x0000007000007945 */ /* 0x000fe20003800000 */
[----:B------:R-:W-:Y:S02]  /*28700*/  IMAD.MOV.U32 R12, RZ, RZ, 0x1 ;  /* 0x00000001ff0c7424 */ /* 0x000fe400078e00ff */
[----:B------:R-:W-:Y:S02]  /*28710*/  IMAD.MOV.U32 R11, RZ, RZ, RZ ;  /* 0x000000ffff0b7224 */ /* 0x000fe400078e00ff */
[----:B------:R-:W-:-:S07]  /*28720*/  IMAD.MOV.U32 R15, RZ, RZ, -0x1 ;  /* 0xffffffffff0f7424 */ /* 0x000fce00078e00ff */
[----:B------:R-:W-:Y:S05]  /*28730*/  WARPSYNC.COLLECTIVE R15, `(.L_x_9006) ;  /* 0x000000000f087348 */ /* 0x000fea0003c00000 */
[----:B------:R0:W1:Y:S02]  /*28740*/  SHFL.UP P6, R14, R13, R12, R11 ;  /* 0x0400000c0d0e7389 */ /* 0x00006400000c000b */
[----:B01----:R-:W-:Y:S01]  /*28750*/  ENDCOLLECTIVE ;  /* 0x000000000000791b */ /* 0x003fe20003800000 */
.L_x_9006:
[----:B------:R-:W-:Y:S05]  /*28760*/  BSYNC B0 ;  /* 0x0000000000007941 */ /* 0x000fea0003800000 */
.L_x_9005:
        /* <DEDUP_REMOVED lines=8> */
.L_x_9007:
[----:B------:R-:W-:Y:S01]  /*287f0*/  IMAD.MOV.U32 R12, RZ, RZ, 0x4 ;  /* 0x00000004ff0c7424 */ /* 0x000fe200078e00ff */
[----:B------:R-:W-:-:S05]  /*28800*/  SEL R2, R14, RZ, P2 ;  /* 0x000000ff0e027207 */ /* 0x000fca0001000000 */
[----:B------:R-:W-:-:S04]  /*28810*/  IMAD.IADD R2, R13, 0x1, R2 ;  /* 0x000000010d027824 */ /* 0x000fc800078e0202 */
[----:B------:R-:W-:-:S07]  /*28820*/  IMAD.MOV.U32 R13, RZ, RZ, R2 ;  /* 0x000000ffff0d7224 */ /* 0x000fce00078e0002 */
[----:B------:R-:W-:Y:S05]  /*28830*/  WARPSYNC.COLLECTIVE R15, `(.L_x_9008) ;  /* 0x000000000f087348 */ /* 0x000fea0003c00000 */
[----:B------:R0:W1:Y:S02]  /*28840*/  SHFL.UP P6, R14, R13, R12, R11 ;  /* 0x0400000c0d0e7389 */ /* 0x00006400000c000b */
[----:B01----:R-:W-:Y:S01]  /*28850*/  ENDCOLLECTIVE ;  /* 0x000000000000791b */ /* 0x003fe20003800000 */
.L_x_9008:
[----:B------:R-:W-:Y:S01]  /*28860*/  IMAD.MOV.U32 R12, RZ, RZ, 0x8 ;  /* 0x00000008ff0c7424 */ /* 0x000fe200078e00ff */
[----:B------:R-:W-:-:S05]  /*28870*/  SEL R3, R14, RZ, P3 ;  /* 0x000000ff0e037207 */ /* 0x000fca0001800000 */
[----:B------:R-:W-:-:S04]  /*28880*/  IMAD.IADD R3, R2, 0x1, R3 ;  /* 0x0000000102037824 */ /* 0x000fc800078e0203 */
[----:B------:R-:W-:-:S07]  /*28890*/  IMAD.MOV.U32 R13, RZ, RZ, R3 ;  /* 0x000000ffff0d7224 */ /* 0x000fce00078e0003 */
[----:B------:R-:W-:Y:S05]  /*288a0*/  WARPSYNC.COLLECTIVE R15, `(.L_x_9009) ;  /* 0x000000000f087348 */ /* 0x000fea0003c00000 */
[----:B------:R0:W1:Y:S02]  /*288b0*/  SHFL.UP P6, R14, R13, R12, R11 ;  /* 0x0400000c0d0e7389 */ /* 0x00006400000c000b */
[----:B01----:R-:W-:Y:S01]  /*288c0*/  ENDCOLLECTIVE ;  /* 0x000000000000791b */ /* 0x003fe20003800000 */
.L_x_9009:
[----:B------:R-:W-:Y:S01]  /*288d0*/  IMAD.MOV.U32 R12, RZ, RZ, 0x10 ;  /* 0x00000010ff0c7424 */ /* 0x000fe200078e00ff */
[----:B------:R-:W-:-:S05]  /*288e0*/  SEL R4, R14, RZ, P4 ;  /* 0x000000ff0e047207 */ /* 0x000fca0002000000 */
[----:B------:R-:W-:-:S04]  /*288f0*/  IMAD.IADD R4, R3, 0x1, R4 ;  /* 0x0000000103047824 */ /* 0x000fc800078e0204 */
[----:B------:R-:W-:-:S07]  /*28900*/  IMAD.MOV.U32 R13, RZ, RZ, R4 ;  /* 0x000000ffff0d7224 */ /* 0x000fce00078e0004 */
[----:B------:R-:W-:Y:S05]  /*28910*/  WARPSYNC.COLLECTIVE R15, `(.L_x_9010) ;  /* 0x000000000f087348 */ /* 0x000fea0003c00000 */
[----:B------:R0:W1:Y:S02]  /*28920*/  SHFL.UP P6, R14, R13, R12, R11 ;  /* 0x0400000c0d0e7389 */ /* 0x00006400000c000b */
[----:B01----:R-:W-:Y:S01]  /*28930*/  ENDCOLLECTIVE ;  /* 0x000000000000791b */ /* 0x003fe20003800000 */
.L_x_9010:
        /* <DEDUP_REMOVED lines=8> */
.L_x_9011:
[----:B------:R-:W-:Y:S05]  /*289c0*/  BRA `(.L_x_9012) ;  /* 0xffffffa800b07947 */ /* 0x000fea000383ffff */
.L_x_8859:
[----:B------:R-:W-:Y:S01]  /*289d0*/  BSSY B0, `(.L_x_9013) ;  /* 0x0000006000007945 */ /* 0x000fe20003800000 */
[----:B------:R-:W-:Y:S01]  /*289e0*/  PLOP3.LUT P6, PT, P6, PT, PT, 0x8, 0x0 ;  /* 0x000000000000781c */ /* 0x000fe200037ce170 */
[----:B------:R-:W-:-:S12]  /*289f0*/  IMAD.MOV.U32 R15, RZ, RZ, -0x1 ;  /* 0xffffffffff0f7424 */ /* 0x000fd800078e00ff */
[----:B0-----:R-:W-:Y:S05]  /*28a00*/  WARPSYNC.COLLECTIVE R15, `(.L_x_9014) ;  /* 0x000000000f087348 */ /* 0x001fea0003c00000 */
[----:B------:R-:W-:Y:S01]  /*28a10*/  VOTE.ANY R14, PT, P6 ;  /* 0x00000000000e7806 */ /* 0x000fe200030e0100 */
[----:B0-----:R-:W-:Y:S06]  /*28a20*/  ENDCOLLECTIVE ;  /* 0x000000000000791b */ /* 0x001fec0003800000 */
.L_x_9014:
[----:B------:R-:W-:Y:S05]  /*28a30*/  BSYNC B0 ;  /* 0x0000000000007941 */ /* 0x000fea0003800000 */
.L_x_9013:
        /* <DEDUP_REMOVED lines=10> */
.L_x_9015:
[----:B------:R-:W-:Y:S02]  /*28ae0*/  IMAD.MOV.U32 R13, RZ, RZ, R5 ;  /* 0x000000ffff0d7224 */ /* 0x000fe400078e0005 */
[----:B------:R-:W-:-:S07]  /*28af0*/  IMAD.MOV.U32 R25, RZ, RZ, R14 ;  /* 0x000000ffff197224 */ /* 0x000fce00078e000e */
[----:B------:R-:W-:Y:S05]  /*28b00*/  WARPSYNC.COLLECTIVE R15, `(.L_x_9016) ;  /* 0x000000000f087348 */ /* 0x000fea0003c00000 */
[----:B------:R0:W1:Y:S02]  /*28b10*/  SHFL.IDX P6, R14, R13, R12, R11 ;  /* 0x0000000c0d0e7389 */ /* 0x00006400000c000b */
[----:B01----:R-:W-:Y:S01]  /*28b20*/  ENDCOLLECTIVE ;  /* 0x000000000000791b */ /* 0x003fe20003800000 */
.L_x_9016:
[----:B------:R-:W-:Y:S01]  /*28b30*/  IMAD.MOV.U32 R5, RZ, RZ, R14 ;  /* 0x000000ffff057224 */ /* 0x000fe200078e000e */
[----:B------:R-:W-:Y:S06]  /*28b40*/  BRA `(.L_x_9017) ;  /* 0xffffffa800907947 */ /* 0x000fec000383ffff */
.L_x_8861:
[----:B------:R-:W-:Y:S01]  /*28b50*/  BSSY B0, `(.L_x_9018) ;  /* 0x0000007000007945 */ /* 0x000fe20003800000 */
[----:B------:R-:W-:Y:S02]  /*28b60*/  IMAD.MOV.U32 R13, RZ, RZ, R2 ;  /* 0x000000ffff0d7224 */ /* 0x000fe400078e0002 */
[----:B------:R-:W-:Y:S02]  /*28b70*/  IMAD.MOV.U32 R11, RZ, RZ, 0x1f ;  /* 0x0000001fff0b7424 */ /* 0x000fe400078e00ff */
[----:B------:R-:W-:-:S07]  /*28b80*/  IMAD.MOV.U32 R15, RZ, RZ, -0x1 ;  /* 0xffffffffff0f7424 */ /* 0x000fce00078e00ff */
[----:B0123--:R-:W-:Y:S05]  /*28b90*/  WARPSYNC.COLLECTIVE R15, `(.L_x_9019) ;  /* 0x000000000f087348 */ /* 0x00ffea0003c00000 */
[----:B------:R4:W0:Y:S02]  /*28ba0*/  SHFL.IDX P6, R14, R13, R12, R11 ;  /* 0x0000000c0d0e7389 */ /* 0x00082400000c000b */
[----:B01234-:R-:W-:Y:S01]  /*28bb0*/  ENDCOLLECTIVE ;  /* 0x000000000000791b */ /* 0x01ffe20003800000 */
.L_x_9019:
[----:B------:R-:W-:Y:S05]  /*28bc0*/  BSYNC B0 ;  /* 0x0000000000007941 */ /* 0x000fea0003800000 */
.L_x_9018:
[----:B------:R-:W-:Y:S01]  /*28bd0*/  IMAD.MOV.U32 R24, RZ, RZ, R14 ;  /* 0x000000ffff187224 */ /* 0x000fe200078e000e */
[----:B------:R-:W-:Y:S06]  /*28be0*/  BRA `(.L_x_8860) ;  /* 0xffffffa800807947 */ /* 0x000fec000383ffff */
.L_x_8867:
[----:B0-----:R0:W1:Y:S02]  /*28bf0*/  SYNCS.PHASECHK.TRANS64.TRYWAIT P0, [R7+URZ+0x38820], R0 ;  /* 0x03882000070075a7 */ /* 0x001064000800017f */
[----:B-1----:R-:W-:Y:S05]  /*28c00*/  @!P0 NANOSLEEP.SYNCS 0x989680 ;  /* 0x009896800000895d */ /* 0x002fea0003900000 */
[----:B------:R-:W1:Y:S02]  /*28c10*/  @!P0 SYNCS.PHASECHK.TRANS64 P0, [R7+URZ+0x38820], R0 ;  /* 0x03882000070085a7 */ /* 0x000e64000800007f */
[----:B-1----:R-:W-:Y:S05]  /*28c20*/  @!P0 BRA `(.L_x_8867) ;  /* 0xfffffffc00f08947 */ /* 0x002fea000383ffff */
[----:B------:R-:W-:Y:S05]  /*28c30*/  BRA `(.L_x_9020) ;  /* 0xffffffb000dc7947 */ /* 0x000fea000383ffff */
.L_x_8868:
        /* <DEDUP_REMOVED lines=8> */
[----:B0-23--:R-:W-:Y:S05]  /*28cc0*/  WARPSYNC.COLLECTIVE R15, `(.L_x_9022) ;  /* 0x000000000f087348 */ /* 0x00dfea0003c00000 */
[----:B------:R1:W4:Y:S02]  /*28cd0*/  SHFL.IDX P6, R14, R13, R12, R11 ;  /* 0x0000000c0d0e7389 */ /* 0x00032400000c000b */
[----:B01234-:R-:W-:Y:S01]  /*28ce0*/  ENDCOLLECTIVE ;  /* 0x000000000000791b */ /* 0x01ffe20003800000 */
.L_x_9022:
[----:B------:R-:W-:Y:S05]  /*28cf0*/  BSYNC B0 ;  /* 0x0000000000007941 */ /* 0x000fea0003800000 */
.L_x_9021:
[----:B------:R-:W-:Y:S05]  /*28d00*/  BRA `(.L_x_9023) ;  /* 0xffffffb000c47947 */ /* 0x000fea000383ffff */
.L_x_8869:
[----:B------:R-:W-:Y:S01]  /*28d10*/  BSSY B0, `(.L_x_9024) ;  /* 0x0000006000007945 */ /* 0x000fe20003800000 */
[----:B------:R-:W-:-:S07]  /*28d20*/  IMAD.MOV.U32 R15, RZ, RZ, -0x1 ;  /* 0xffffffffff0f7424 */ /* 0x000fce00078e00ff */
[----:B0-23--:R-:W-:Y:S05]  /*28d30*/  WARPSYNC.COLLECTIVE R15, `(.L_x_9025) ;  /* 0x000000000f0c7348 */ /* 0x00dfea0003c00000 */
[----:B------:R-:W-:Y:S02]  /*28d40*/  ELECT P6, UR62, PT ;  /* 0x00000000003e782f */ /* 0x000fe400038c0000 */
[----:B------:R-:W-:Y:S01]  /*28d50*/  MOV R14, UR62 ;  /* 0x0000003e000e7c02 */ /* 0x000fe20008000f00 */
[----:B0-23--:R-:W-:Y:S10]  /*28d60*/  ENDCOLLECTIVE ;  /* 0x000000000000791b */ /* 0x00dff40003800000 */
.L_x_9025:
[----:B------:R-:W-:Y:S05]  /*28d70*/  BSYNC B0 ;  /* 0x0000000000007941 */ /* 0x000fea0003800000 */
.L_x_9024:
[----:B------:R-:W-:Y:S05]  /*28d80*/  BRA `(.L_x_9026) ;  /* 0xffffffb000b87947 */ /* 0x000fea000383ffff */
.L_x_8871:
[----:B0-----:R0:W1:Y:S02]  /*28d90*/  SYNCS.PHASECHK.TRANS64.TRYWAIT P1, [R5+URZ+0x38840], R0 ;  /* 0x03884000050075a7 */ /* 0x001064000802017f */
[----:B-1----:R-:W-:Y:S05]  /*28da0*/  @!P1 NANOSLEEP.SYNCS 0x989680 ;  /* 0x009896800000995d */ /* 0x002fea0003900000 */
[----:B------:R-:W1:Y:S02]  /*28db0*/  @!P1 SYNCS.PHASECHK.TRANS64 P1, [R5+URZ+0x38840], R0 ;  /* 0x03884000050095a7 */ /* 0x000e64000802007f */
[----:B-1----:R-:W-:Y:S05]  /*28dc0*/  @!P1 BRA `(.L_x_8871) ;  /* 0xfffffffc00f09947 */ /* 0x002fea000383ffff */
[----:B------:R-:W-:Y:S05]  /*28dd0*/  BRA `(.L_x_9027) ;  /* 0xffffffb000d87947 */ /* 0x000fea000383ffff */
.L_x_8873:
[----:B-1----:R1:W4:Y:S02]  /*28de0*/  SYNCS.PHASECHK.TRANS64.TRYWAIT P1, [R3+URZ+0x38840], R2 ;  /* 0x03884002030075a7 */ /* 0x002324000802017f */
[----:B----4-:R-:W-:Y:S05]  /*28df0*/  @!P1 NANOSLEEP.SYNCS 0x989680 ;  /* 0x009896800000995d */ /* 0x010fea0003900000 */
[----:B------:R-:W4:Y:S02]  /*28e00*/  @!P1 SYNCS.PHASECHK.TRANS64 P1, [R3+URZ+0x38840], R2 ;  /* 0x03884002030095a7 */ /* 0x000f24000802007f */
[----:B----4-:R-:W-:Y:S05]  /*28e10*/  @!P1 BRA `(.L_x_8873) ;  /* 0xfffffffc00f09947 */ /* 0x010fea000383ffff */
[----:B------:R-:W-:Y:S05]  /*28e20*/  BRA `(.L_x_9028) ;  /* 0xffffffb000e47947 */ /* 0x000fea000383ffff */
.L_x_8875:
[----:B----4-:R4:W0:Y:S02]  /*28e30*/  SYNCS.PHASECHK.TRANS64.TRYWAIT P1, [R5+URZ+0x38860], R0 ;  /* 0x03886000050075a7 */ /* 0x010824000802017f */
[----:B0-----:R-:W-:Y:S05]  /*28e40*/  @!P1 NANOSLEEP.SYNCS 0x989680 ;  /* 0x009896800000995d */ /* 0x001fea0003900000 */
[----:B------:R-:W0:Y:S02]  /*28e50*/  @!P1 SYNCS.PHASECHK.TRANS64 P1, [R5+URZ+0x38860], R0 ;  /* 0x03886000050095a7 */ /* 0x000e24000802007f */
[----:B0-----:R-:W-:Y:S05]  /*28e60*/  @!P1 BRA `(.L_x_8875) ;  /* 0xfffffffc00f09947 */ /* 0x001fea000383ffff */
[----:B------:R-:W-:Y:S05]  /*28e70*/  BRA `(.L_x_9029) ;  /* 0xffffffb000e07947 */ /* 0x000fea000383ffff */
.L_x_9030:
        /* <DEDUP_REMOVED lines=16> */
.L_x_15762:


//--------------------- .text._ZN7cutlass13device_kernelIN5flash11enable_sm90INS1_16FlashAttnFwdSm90INS1_25CollectiveMainloopFwdSm90ILi2EN4cute5tupleIJNS5_1CILi1EEES8_S8_EEENS6_IJNS7_ILi128EEENS7_ILi96EEENS7_ILi64EEEEEELi256ENS_10bfloat16_tEfNS_4arch4Sm90ELb0ELb0ELb1ELb0ELb1ELb0ELb0ELb1ELb0ELb1ELb1ELb0EEENS1_21CollectiveEpilogueFwdINS6_IJSA_NS7_ILi256EEESB_EEES9_SE_SG_Li256ELb0ELb1ELb1ELb0EEENS1_19SingleTileSchedulerILb0ELb1ELb1ELi128EEEEEEEEEvNT_6ParamsE --------------------------
	.section	.text._ZN7cutlass13device_kernelIN5flash11enable_sm90INS1_16FlashAttnFwdSm90INS1_25CollectiveMainloopFwdSm90ILi2EN4cute5tupleIJNS5_1CILi1EEES8_S8_EEENS6_IJNS7_ILi128EEENS7_ILi96EEENS7_ILi64EEEEEELi256ENS_10bfloat16_tEfNS_4arch4Sm90ELb0ELb0ELb1ELb0ELb1ELb0ELb0ELb1ELb0ELb1ELb1ELb0EEENS1_21CollectiveEpilogueFwdINS6_IJSA_NS7_ILi256EEESB_EEES9_SE_SG_Li256ELb0ELb1ELb1ELb0EEENS1_19SingleTileSchedulerILb0ELb1ELb1ELi128EEEEEEEEEvNT_6ParamsE,"ax",@progbits
	.align	128
.text._ZN7cutlass13device_kernelIN5flash11enable_sm90INS1_16FlashAttnFwdSm90INS1_25CollectiveMainloopFwdSm90ILi2EN4cute5tupleIJNS5_1CILi1EEES8_S8_EEENS6_IJNS7_ILi128EEENS7_ILi96EEENS7_ILi64EEEEEELi256ENS_10bfloat16_tEfNS_4arch4Sm90ELb0ELb0ELb1ELb0ELb1ELb0ELb0ELb1ELb0ELb1ELb1ELb0EEENS1_21CollectiveEpilogueFwdINS6_IJSA_NS7_ILi256EEESB_EEES9_SE_SG_Li256ELb0ELb1ELb1ELb0EEENS1_19SingleTileSchedulerILb0ELb1ELb1ELi128EEEEEEEEEvNT_6ParamsE:
        .type           _ZN7cutlass13device_kernelIN5flash11enable_sm90INS1_16FlashAttnFwdSm90INS1_25CollectiveMainloopFwdSm90ILi2EN4cute5tupleIJNS5_1CILi1EEES8_S8_EEENS6_IJNS7_ILi128EEENS7_ILi96EEENS7_ILi64EEEEEELi256ENS_10bfloat16_tEfNS_4arch4Sm90ELb0ELb0ELb1ELb0ELb1ELb0ELb0ELb1ELb0ELb1ELb1ELb0EEENS1_21CollectiveEpilogueFwdINS6_IJSA_NS7_ILi256EEESB_EEES9_SE_SG_Li256ELb0ELb1ELb1ELb0EEENS1_19SingleTileSchedulerILb0ELb1ELb1ELi128EEEEEEEEEvNT_6ParamsE,@function
        .size           _ZN7cutlass13device_kernelIN5flash11enable_sm90INS1_16FlashAttnFwdSm90INS1_25CollectiveMainloopFwdSm90ILi2EN4cute5tupleIJNS5_1CILi1EEES8_S8_EEENS6_IJNS7_ILi128EEENS7_ILi96EEENS7_ILi64EEEEEELi256ENS_10bfloat16_tEfNS_4arch4Sm90ELb0ELb0ELb1ELb0ELb1ELb0ELb0ELb1ELb0ELb1ELb1ELb0EEENS1_21CollectiveEpilogueFwdINS6_IJSA_NS7_ILi256EEESB_EEES9_SE_SG_Li256ELb0ELb1ELb1ELb0EEENS1_19SingleTileSchedulerILb0ELb1ELb1ELi128EEEEEEEEEvNT_6ParamsE,(.L_x_15763 - _ZN7cutlass13device_kernelIN5flash11enable_sm90INS1_16FlashAttnFwdSm90INS1_25CollectiveMainloopFwdSm90ILi2EN4cute5tupleIJNS5_1CILi1EEES8_S8_EEENS6_IJNS7_ILi128EEENS7_ILi96EEENS7_ILi64EEEEEELi256ENS_10bfloat16_tEfNS_4arch4Sm90ELb0ELb0ELb1ELb0ELb1ELb0ELb0ELb1ELb0ELb1ELb1ELb0EEENS1_21CollectiveEpilogueFwdINS6_IJSA_NS7_ILi256EEESB_EEES9_SE_SG_Li256ELb0ELb1ELb1ELb0EEENS1_19SingleTileSchedulerILb0ELb1ELb1ELi128EEEEEEEEEvNT_6ParamsE)
        .other          _ZN7cutlass13device_kernelIN5flash11enable_sm90INS1_16FlashAttnFwdSm90INS1_25CollectiveMainloopFwdSm90ILi2EN4cute5tupleIJNS5_1CILi1EEES8_S8_EEENS6_IJNS7_ILi128EEENS7_ILi96EEENS7_ILi64EEEEEELi256ENS_10bfloat16_tEfNS_4arch4Sm90ELb0ELb0ELb1ELb0ELb1ELb0ELb0ELb1ELb0ELb1ELb1ELb0EEENS1_21CollectiveEpilogueFwdINS6_IJSA_NS7_ILi256EEESB_EEES9_SE_SG_Li256ELb0ELb1ELb1ELb0EEENS1_19SingleTileSchedulerILb0ELb1ELb1ELi128EEEEEEEEEvNT_6ParamsE,@"STO_CUDA_ENTRY STV_DEFAULT"
_ZN7cutlass13device_kernelIN5flash11enable_sm90INS1_16FlashAttnFwdSm90INS1_25CollectiveMainloopFwdSm90ILi2EN4cute5tupleIJNS5_1CILi1EEES8_S8_EEENS6_IJNS7_ILi128EEENS7_ILi96EEENS7_ILi64EEEEEELi256ENS_10bfloat16_tEfNS_4arch4Sm90ELb0ELb0ELb1ELb0ELb1ELb0ELb0ELb1ELb0ELb1ELb1ELb0EEENS1_21CollectiveEpilogueFwdINS6_IJSA_NS7_ILi256EEESB_EEES9_SE_SG_Li256ELb0ELb1ELb1ELb0EEENS1_19SingleTileSchedulerILb0ELb1ELb1ELi128EEEEEEEEEvNT_6ParamsE:
        /* <DEDUP_REMOVED lines=9> */
[----:B------:R-:W-:-:S05]  /*0090*/  SHF.R.U32.HI R2, RZ, 0x7, R16 ;  /* 0x00000007ff027819 */ /* 0x000fca0000011610 */
[----:B------:R1:W2:Y:S04]  /*00a0*/  SHFL.IDX PT, R4, R2, RZ, 0x1f ;  /* 0x00001fff02047589 */ /* 0x0002a800000e0000 */
[----:B------:R-:W-:Y:S01]  /*00b0*/  VOTEU.ALL UP0, P0 ;  /* 0x00000000003f7886 */ /* 0x000fe20000000000 */
[----:B------:R-:W-:-:S04]  /*00c0*/  VOTEU.ALL UP1, P0 ;  /* 0x00000000003f7886 */ /* 0x000fc80000020000 */
[----:B------:R-:W3:Y:S01]  /*00d0*/  @!UP0 S2UR UR8, SR_CgaCtaId ;  /* 0x00000000000889c3 */ /* 0x000ee20000008800 */
[----:B------:R-:W-:Y:S01]  /*00e0*/  @!UP0 UMOV UR6, 0x400 ;  /* 0x0000040000068882 */ /* 0x000fe20000000000 */
[----:B------:R-:W-:-:S04]  /*00f0*/  @!UP0 UIADD3 UR4, -UR4, 0x100000, URZ ;  /* 0x0010000004048890 */ /* 0x000fc8000fffe13f */
[----:B------:R-:W-:Y:S02]  /*0100*/  @!UP0 USHF.L.U32 UR5, UR4, 0xb, URZ ;  /* 0x0000000b04058899 */ /* 0x000fe4000800063f */
[----:B------:R-:W-:Y:S02]  /*0110*/  @!UP0 USHF.L.U32 UR4, UR4, 0x1, URZ ;  /* 0x0000000104048899 */ /* 0x000fe4000800063f */
[----:B---3--:R-:W-:Y:S02]  /*0120*/  @!UP0 ULEA UR8, UR8, UR6, 0x18 ;  /* 0x0000000608088291 */ /* 0x008fe4000f8ec03f */
        /* <DEDUP_REMOVED lines=25> */
.L_x_9031:
        /* <DEDUP_REMOVED lines=22> */
.L_x_9032:
        /* <DEDUP_REMOVED lines=18> */
.L_x_9033:
        /* <DEDUP_REMOVED lines=22> */
.L_x_9034:
        /* <DEDUP_REMOVED lines=23> */
.L_x_9035:
        /* <DEDUP_REMOVED lines=9> */
.L_x_9038:
[----:B------:R-:W-:-:S08]  /*08a0*/  NOP ;  /* 0x0000000000007918 */ /* 0x000fd00000000000 */
[----:B------:R-:W0:Y:S02]  /*08b0*/  USETMAXREG.TRY_ALLOC.CTAPOOL UP0, 0xe8 ;  /* 0x000000e8000079c8 */ /* 0x000e240008000600 */
[----:B0-----:R-:W-:-:S13]  /*08c0*/  PLOP3.LUT P0, PT, PT, PT, UP0, 0x80, 0x0 ;  /* 0x000000000000781c */ /* 0x001fda0003f0f008 */
[----:B------:R-:W-:Y:S05]  /*08d0*/  @!P0 BRA `(.L_x_9038) ;  /* 0xfffffffc00f08947 */ /* 0x000fea000383ffff */
[----:B------:R-:W0:Y:S01]  /*08e0*/  S2UR UR6, SR_CTAID.Y ;  /* 0x00000000000679c3 */ /* 0x000e220000002600 */
[----:B------:R-:W-:-:S07]  /*08f0*/  ULDC UR7, c[0x0][0xc50] ;  /* 0x0003140000077ab9 */ /* 0x000fce0000000800 */
[----:B------:R-:W-:Y:S08]  /*0900*/  BAR.ARV 0x8, 0x180 ;  /* 0x0206000000007b1d */ /* 0x000ff00000002000 */
[----:B------:R-:W1:Y:S01]  /*0910*/  S2UR UR8, SR_CTAID.Z ;  /* 0x00000000000879c3 */ /* 0x000e620000002700 */
[----:B------:R-:W-:Y:S01]  /*0920*/  ISETP.NE.AND P0, PT, R2, 0x1, PT ;  /* 0x000000010200780c */ /* 0x000fe20003f05270 */
[----:B------:R-:W-:-:S11]  /*0930*/  UISETP.NE.AND UP0, UPT, UR7, 0x1, UPT ;  /* 0x000000010700788c */ /* 0x000fd6000bf05270 */
[----:B------:R-:W-:Y:S01]  /*0940*/  @UP0 ULDC UR4, c[0x0][0xc54] ;  /* 0x0003150000040ab9 */ /* 0x000fe20000000800 */
[----:B------:R-:W-:Y:S06]  /*0950*/  @!P0 BAR.ARV 0x9, 0x100 ;  /* 0x0244000000008b1d */ /* 0x000fec0000002000 */
[----:B0-----:R-:W-:Y:S01]  /*0960*/  UIMAD.WIDE.U32 UR4, UR6, UR4, URZ ;  /* 0x00000004060472a5 */ /* 0x001fe2000f8e003f */
[----:B------:R-:W-:Y:S01]  /*0970*/  @UP0 ULDC UR9, c[0x0][0xc58] ;  /* 0x0003160000090ab9 */ /* 0x000fe20000000800 */
[----:B------:R-:W-:Y:S01]  /*0980*/  UMOV UR38, UR6 ;  /* 0x0000000600267c82 */ /* 0x000fe20008000000 */
[----:B-1----:R-:W-:Y:S01]  /*0990*/  ISETP.LE.AND P0, PT, RZ, UR8, PT ;  /* 0x00000008ff007c0c */ /* 0x002fe2000bf03270 */
[----:B------:R-:W-:-:S04]  /*09a0*/  @UP0 USHF.R.U32.HI UR38, URZ, UR9, UR5 ;  /* 0x000000093f260299 */ /* 0x000fc80008011605 */
[----:B------:R-:W-:-:S04]  /*09b0*/  UIADD3 UR4, -UR38, URZ, URZ ;  /* 0x0000003f26047290 */ /* 0x000fc8000fffe13f */
[----:B------:R-:W-:-:S04]  /*09c0*/  UIMAD UR7, UR7, UR4, UR6 ;  /* 0x00000004070772a4 */ /* 0x000fc8000f8e0206 */
[----:B------:R-:W-:Y:S08]  /*09d0*/  @!P0 BRA `(.L_x_9039) ;  /* 0x000000b400188947 */ /* 0x000ff00003800000 */
[----:B------:R-:W-:Y:S01]  /*09e0*/  ULDC.64 UR4, c[0x0][0x418] ;  /* 0x0001060000047ab9 */ /* 0x000fe20000000a00 */
[----:B------:R-:W-:Y:S01]  /*09f0*/  ULDC UR42, c[0x0][0x424] ;  /* 0x00010900002a7ab9 */ /* 0x000fe20000000800 */
[----:B------:R-:W-:Y:S02]  /*0a00*/  UISETP.NE.U32.AND UP0, UPT, UR4, URZ, UPT ;  /* 0x0000003f0400728c */ /* 0x000fe4000bf05070 */
[----:B------:R-:W-:Y:S02]  /*0a10*/  ULOP3.LUT UR40, UR7, 0xffff, URZ, 0xc0, !UPT ;  /* 0x0000ffff07287892 */ /* 0x000fe4000f8ec03f */
[----:B------:R-:W-:Y:S01]  /*0a20*/  UISETP.NE.AND.EX UP0, UPT, UR5, URZ, UPT, UP0 ;  /* 0x0000003f0500728c */ /* 0x000fe2000bf05300 */
[----:B------:R-:W-:-:S03]  /*0a30*/  ULDC UR4, c[0x0][0x2f0] ;  /* 0x0000bc0000047ab9 */ /* 0x000fc60000000800 */
[----:B------:R-:W-:-:S04]  /*0a40*/  USEL UR42, UR42, 0x1, UP0 ;  /* 0x000000012a2a7887 */ /* 0x000fc80008000000 */
[----:B------:R-:W-:-:S04]  /*0a50*/  UIMAD UR42, UR42, UR4, URZ ;  /* 0x000000042a2a72a4 */ /* 0x000fc8000f8e023f */
[----:B------:R-:W-:Y:S02]  /*0a60*/  UISETP.GE.AND UP0, UPT, UR42, 0x1, UPT ;  /* 0x000000012a00788c */ /* 0x000fe4000bf06270 */
[----:B------:R-:W-:-:S04]  /*0a70*/  UIADD3 UR4, UR42, 0x5f, URZ ;  /* 0x0000005f2a047890 */ /* 0x000fc8000fffe03f */
[----:B------:R-:W-:Y:S01]  /*0a80*/  PLOP3.LUT P0, PT, PT, PT, UP0, 0x80, 0x0 ;  /* 0x000000000000781c */ /* 0x000fe20003f0f008 */
[----:B------:R-:W-:-:S04]  /*0a90*/  UIMAD.WIDE UR4, UR4, 0x2aaaaaab, URZ ;  /* 0x2aaaaaab040478a5 */ /* 0x000fc8000f8e023f */
[----:B------:R-:W-:-:S03]  /*0aa0*/  USHF.R.U32.HI UR6, URZ, 0x1f, UR5 ;  /* 0x0000001f3f067899 */ /* 0x000fc60008011605 */
[----:B------:R-:W-:Y:S01]  /*0ab0*/  UMOV UR4, URZ ;  /* 0x0000003f00047c82 */ /* 0x000fe20008000000 */
[----:B------:R-:W-:-:S04]  /*0ac0*/  ULEA.HI.SX32 UR6, UR5, UR6, 0x1c ;  /* 0x0000000605067291 */ /* 0x000fc8000f8fe23f */
[----:B------:R-:W-:Y:S08]  /*0ad0*/  @!P0 BRA `(.L_x_9040) ;  /* 0x0000000000908947 */ /* 0x000ff00003800000 */
        /* <DEDUP_REMOVED lines=11> */
[----:B------:R-:W-:-:S04]  /*0b90*/  IABS R5, R5 ;  /* 0x0000000500057213 */ /* 0x000fc80000000000 */
[----:B------:R-:W-:-:S04]  /*0ba0*/  MOV R4, R5 ;  /* 0x0000000500047202 */ /* 0x000fc80000000f00 */
[----:B------:R-:W-:-:S03]  /*0bb0*/  R2UR UR10, R4 ;  /* 0x00000000040a72ca */ /* 0x000fc600000e0000 */
        /* <DEDUP_REMOVED lines=22> */
.L_x_9040:
[----:B------:R-:W-:Y:S01]  /*0d20*/  UIMAD UR40, UR40, UR4, URZ ;  /* 0x00000004282872a4 */ /* 0x000fe2000f8e023f */
[----:B------:R-:W-:Y:S01]  /*0d30*/  IMAD.U32 R0, RZ, RZ, UR6 ;  /* 0x00000006ff007e24 */ /* 0x000fe2000f8e00ff */
[----:B------:R-:W-:Y:S01]  /*0d40*/  IADD3 R16, R16, -0x80, RZ ;  /* 0xffffff8010107810 */ /* 0x000fe20007ffe0ff */
        /* <DEDUP_REMOVED lines=107> */
.L_x_9042:
[----:B------:R-:W-:Y:S02]  /*1400*/  SHF.L.U32 R8, RZ, 0x1f, RZ ;  /* 0x0000001fff087819 */ /* 0x000fe400000006ff */
[----:B------:R-:W-:Y:S02]  /*1410*/  IADD3 R3, R2, 0x8, RZ ;  /* 0x0000000802037810 */ /* 0x000fe40007ffe0ff */
[----:B------:R-:W0:Y:S02]  /*1420*/  SYNCS.PHASECHK.TRANS64.TRYWAIT P0, [UR41+0x22800], R8 ;  /* 0x02280008ff0075a7 */ /* 0x000e240008000169 */
[----:B0-----:R-:W-:Y:S05]  /*1430*/  @!P0 BRA `(.L_x_9043) ;  /* 0x000000a800888947 */ /* 0x001fea0003800000 */
.L_x_9115:
[----:B------:R-:W-:Y:S05]  /*1440*/  WARPSYNC.ALL ;  /* 0x0000000000007948 */ /* 0x000fea0003800000 */
[----:B------:R-:W-:Y:S01]  /*1450*/  ULOP3.LUT UR4, UR39, 0x1, URZ, 0xfc, !UPT ;  /* 0x0000000127047892 */ /* 0x000fe2000f8efc3f */
[----:B------:R1:W-:Y:S03]  /*1460*/  BAR.SYNC.DEFER_BLOCKING R3, 0x100 ;  /* 0x000400030000751d */ /* 0x0003e60000010000 */
[----:B------:R-:W-:-:S06]  /*1470*/  UISETP.NE.AND UP0, UPT, UR4, 0x3, UPT ;  /* 0x000000030400788c */ /* 0x000fcc000bf05270 */
[----:B------:R-:W-:-:S13]  /*1480*/  PLOP3.LUT P0, PT, PT, PT, UP0, 0x80, 0x0 ;  /* 0x000000000000781c */ /* 0x000fda0003f0f008 */
[----:B-1----:R-:W-:Y:S05]  /*1490*/  @!P0 BRA `(.L_x_9044) ;  /* 0x0000000000048947 */ /* 0x002fea0003800000 */
[----:B------:R-:W-:Y:S01]  /*14a0*/  BPT.TRAP 0x1 ;  /* 0x000000040000795c */ /* 0x000fe20000300000 */
.L_x_9044:
[----:B------:R1:W2:Y:S01]  /*14b0*/  SYNCS.PHASECHK.TRANS64.TRYWAIT P1, [UR41+0x22830], R8 ;  /* 0x02283008ff0075a7 */ /* 0x0002a20008020169 */
[----:B------:R-:W-:Y:S05]  /*14c0*/  @!P0 BRA `(.L_x_9045) ;  /* 0x0000000000048947 */ /* 0x000fea0003800000 */
[----:B------:R-:W-:Y:S01]  /*14d0*/  BPT.TRAP 0x1 ;  /* 0x000000040000795c */ /* 0x000fe20000300000 */
.L_x_9045:
[----:B--2---:R-:W-:Y:S05]  /*14e0*/  @P1 BRA `(.L_x_9046) ;  /* 0x0000000000081947 */ /* 0x004fea0003800000 */
[----:B------:R-:W2:Y:S02]  /*14f0*/  SYNCS.PHASECHK.TRANS64.TRYWAIT P1, [UR41+0x22830], R8 ;  /* 0x02283008ff0075a7 */ /* 0x000ea40008020169 */
[----:B--2---:R-:W-:Y:S05]  /*1500*/  @!P1 BRA `(.L_x_9047) ;  /* 0x000000a8006c9947 */ /* 0x004fea0003800000 */
.L_x_9046:
[----:B------:R-:W-:Y:S01]  /*1510*/  UIADD3 UR4, UR41, 0x1c400, URZ ;  /* 0x0001c40029047890 */ /* 0x000fe2000fffe03f */
[----:B------:R-:W-:Y:S01]  /*1520*/  WARPGROUP.ARRIVE ;  /* 0x00000000000079c5 */ /* 0x000fe20000000000 */
[----:B------:R-:W-:Y:S01]  /*1530*/  ULOP3.LUT UR8, UR44, 0x10000, URZ, 0xfc, !UPT ;  /* 0x000100002c087892 */ /* 0x000fe2000f8efc3f */
[----:B------:R-:W-:Y:S01]  /*1540*/  IADD3 R0, -R2, 0xb, RZ ;  /* 0x0000000b02007810 */ /* 0x000fe20007ffe1ff */
[----:B------:R-:W-:-:S03]  /*1550*/  USHF.R.U32.HI UR4, URZ, 0x4, UR4 ;  /* 0x000000043f047899 */ /* 0x000fc60008011604 */
[----:B------:R-:W2:Y:S01]  /*1560*/  S2UR UR26, SR_CgaCtaId ;  /* 0x00000000001a79c3 */ /* 0x000ea20000008800 */
[----:B------:R-:W-:Y:S01]  /*1570*/  UMOV UR9, 0x40000040 ;  /* 0x4000004000097882 */ /* 0x000fe20000000000 */
[----:B------:R-:W-:Y:S01]  /*1580*/  UMOV UR7, 0x40000040 ;  /* 0x4000004000077882 */ /* 0x000fe20000000000 */
[----:B------:R-:W-:Y:S01]  /*1590*/  ULOP3.LUT UR4, UR4, 0x3fff, URZ, 0xc0, !UPT ;  /* 0x00003fff04047892 */ /* 0x000fe2000f8ec03f */
[----:B------:R-:W-:Y:S01]  /*15a0*/  UMOV UR5, UR9 ;  /* 0x0000000900057c82 */ /* 0x000fe20008000000 */
[----:B------:R-:W-:Y:S02]  /*15b0*/  UIADD3 UR12, UR8, 0x2, URZ ;  /* 0x00000002080c7890 */ /* 0x000fe4000fffe03f */
[----:B------:R-:W-:Y:S01]  /*15c0*/  ULOP3.LUT UR6, UR4, 0x10000, URZ, 0xfc, !UPT ;  /* 0x0001000004067892 */ /* 0x000fe2000f8efc3f */
[----:B------:R-:W-:Y:S02]  /*15d0*/  UMOV UR13, 0x40000040 ;  /* 0x40000040000d7882 */ /* 0x000fe40000000000 */
[----:B------:R-:W-:Y:S01]  /*15e0*/  UMOV UR4, UR8 ;  /* 0x0000000800047c82 */ /* 0x000fe20008000000 */
[----:B------:R-:W-:Y:S01]  /*15f0*/  UIADD3 UR14, UR6, 0x2, URZ ;  /* 0x00000002060e7890 */ /* 0x000fe2000fffe03f */
[----:B------:R-:W-:Y:S01]  /*1600*/  UMOV UR15, 0x40000040 ;  /* 0x40000040000f7882 */ /* 0x000fe20000000000 */
[----:B------:R-:W-:-:S03]  /*1610*/  UIADD3 UR16, UR8, 0x4, URZ ;  /* 0x0000000408107890 */ /* 0x000fc6000fffe03f */
[----:B------:R-:W-:Y:S01]  /*1620*/  HGMMA.64x96x16.F32.BF16 R24, gdesc[UR4], RZ, !UPT, gsb0 ;  /* 0x01600000041879f0 */ /* 0x000fe2000c0018ff */
        /* <DEDUP_REMOVED lines=17> */
[----:B------:R3:W-:Y:S06]  /*1740*/  BAR.ARV R0, 0x100 ;  /* 0x000400000000751d */ /* 0x0007ec0000002000 */
[----:B--2---:R-:W-:Y:S05]  /*1750*/  @!P0 BRA `(.L_x_9048) ;  /* 0x0000000000048947 */ /* 0x004fea0003800000 */
[----:B------:R-:W-:Y:S01]  /*1760*/  BPT.TRAP 0x1 ;  /* 0x000000040000795c */ /* 0x000fe20000300000 */
.L_x_9048:
[----:B------:R-:W-:Y:S01]  /*1770*/  LOP3.LUT R17, R17, 0xffffff80, RZ, 0xc0, !PT ;  /* 0xffffff8011117812 */ /* 0x000fe200078ec0ff */
[----:B------:R-:W-:Y:S01]  /*1780*/  ULDC UR4, c[0x0][0x9d8] ;  /* 0x0002760000047ab9 */ /* 0x000fe20000000800 */
[----:B------:R-:W-:Y:S01]  /*1790*/  UIMAD UR42, UR43, -0x60, UR42 ;  /* 0xffffffa02b2a78a4 */ /* 0x000fe2000f8e022a */
[----:B------:R-:W-:Y:S01]  /*17a0*/  FMUL.FTZ R24, R24, UR4 ;  /* 0x0000000418187c20 */ /* 0x000fe20008410000 */
[----:B------:R-:W-:Y:S01]  /*17b0*/  FMUL.FTZ R25, R25, UR4 ;  /* 0x0000000419197c20 */ /* 0x000fe20008410000 */
[----:B------:R-:W-:Y:S02]  /*17c0*/  IMAD.IADD R17, R16, 0x1, -R17 ;  /* 0x0000000110117824 */ /* 0x000fe400078e0a11 */
[----:B------:R-:W-:Y:S01]  /*17d0*/  FMUL.FTZ R28, R28, UR4 ;  /* 0x000000041c1c7c20 */ /* 0x000fe20008410000 */
[----:B------:R-:W-:Y:S01]  /*17e0*/  UIADD3 UR42, UR42, 0x60, URZ ;  /* 0x000000602a2a7890 */ /* 0x000fe2000fffe03f */
[----:B------:R-:W-:Y:S01]  /*17f0*/  FMUL.FTZ R29, R29, UR4 ;  /* 0x000000041d1d7c20 */ /* 0x000fe20008410000 */
[----:B------:R-:W2:Y:S01]  /*1800*/  MUFU.TANH R24, R24 ;  /* 0x0000001800187308 */ /* 0x000ea20000002400 */
[----:B------:R-:W-:Y:S01]  /*1810*/  SHF.R.S32.HI R4, RZ, 0x1f, R17 ;  /* 0x0000001fff047819 */ /* 0x000fe20000011411 */
[----:B------:R-:W-:Y:S01]  /*1820*/  FMUL.FTZ R32, R32, UR4 ;  /* 0x0000000420207c20 */ /* 0x000fe20008410000 */
[----:B------:R-:W-:Y:S01]  /*1830*/  FMUL.FTZ R26, R26, UR4 ;  /* 0x000000041a1a7c20 */ /* 0x000fe20008410000 */
[----:B0-----:R-:W-:Y:S01]  /*1840*/  IMAD.U32 R5, RZ, RZ, UR42 ;  /* 0x0000002aff057e24 */ /* 0x001fe2000f8e00ff */
        /* <DEDUP_REMOVED lines=8> */
[----:B------:R-:W-:Y:S01]  /*18d0*/  FMUL.FTZ R31, R31, UR4 ;  /* 0x000000041f1f7c20 */ /* 0x000fe20008410000 */
[----:B------:R-:W-:-:S02]  /*18e0*/  IMAD.IADD R4, R17, 0x1, -R4 ;  /* 0x0000000111047824 */ /* 0x000fc400078e0a04 */
[----:B------:R-:W-:Y:S01]  /*18f0*/  FMUL.FTZ R40, R40, UR4 ;  /* 0x0000000428287c20 */ /* 0x000fe20008410000 */
[----:B------:R-:W4:Y:S01]  /*1900*/  MUFU.TANH R28, R28 ;  /* 0x0000001c001c7308 */ /* 0x000f220000002400 */
[----:B------:R-:W-:Y:S01]  /*1910*/  FMUL.FTZ R34, R34, UR4 ;  /* 0x0000000422227c20 */ /* 0x000fe20008410000 */
[----:B------:R-:W-:Y:S02]  /*1920*/  IMAD R4, R4, -0x2, R5 ;  /* 0xfffffffe04047824 */ /* 0x000fe400078e0205 */
[----:B------:R-:W-:Y:S01]  /*1930*/  FMUL.FTZ R41, R41, UR4 ;  /* 0x0000000429297c20 */ /* 0x000fe20008410000 */
[----:B------:R-:W-:Y:S01]  /*1940*/  FMUL.FTZ R35, R35, UR4 ;  /* 0x0000000423237c20 */ /* 0x000fe20008410000 */
[----:B------:R-:W-:Y:S01]  /*1950*/  FMUL.FTZ R44, R44, UR4 ;  /* 0x000000042c2c7c20 */ /* 0x000fe20008410000 */
[----:B------:R-:W-:Y:S01]  /*1960*/  FMUL.FTZ R38, R38, UR4 ;  /* 0x0000000426267c20 */ /* 0x000fe20008410000 */
[C---:B------:R-:W-:Y:S01]  /*1970*/  ISETP.GT.AND P6, PT, R4.reuse, RZ, PT ;  /* 0x000000ff0400720c */ /* 0x040fe20003fc4270 */
[----:B------:R-:W5:Y:S01]  /*1980*/  MUFU.TANH R29, R29 ;  /* 0x0000001d001d7308 */ /* 0x000f620000002400 */
[C---:B------:R-:W-:Y:S01]  /*1990*/  ISETP.GT.AND P5, PT, R4.reuse, 0x1, PT ;  /* 0x000000010400780c */ /* 0x040fe20003fa4270 */
[----:B------:R-:W-:Y:S01]  /*19a0*/  FMUL.FTZ R45, R45, UR4 ;  /* 0x000000042d2d7c20 */ /* 0x000fe20008410000 */
[----:B------:R-:W-:Y:S01]  /*19b0*/  ISETP.GT.AND P4, PT, R4, 0x8, PT ;  /* 0x000000080400780c */ /* 0x000fe20003f84270 */
[----:B------:R-:W-:Y:S01]  /*19c0*/  FMUL.FTZ R39, R39, UR4 ;  /* 0x0000000427277c20 */ /* 0x000fe20008410000 */
[----:B--2---:R-:W-:Y:S01]  /*19d0*/  FSEL R24, R24, -INF , P6 ;  /* 0xff80000018187808 */ /* 0x004fe20003000000 */
[----:B------:R-:W-:Y:S01]  /*19e0*/  FMUL.FTZ R48, R48, UR4 ;  /* 0x0000000430307c20 */ /* 0x000fe20008410000 */
[----:B0-----:R-:W-:Y:S01]  /*19f0*/  FSEL R25, R25, -INF , P5 ;  /* 0xff80000019197808 */ /* 0x001fe20002800000 */
[----:B------:R-:W0:Y:S01]  /*1a00*/  MUFU.TANH R32, R32 ;  /* 0x0000002000207308 */ /* 0x000e220000002400 */
[----:B------:R-:W-:Y:S01]  /*1a10*/  ISETP.GT.AND P3, PT, R4, 0x9, PT ;  /* 0x000000090400780c */ /* 0x000fe20003f64270 */
[----:B------:R-:W-:Y:S01]  /*1a20*/  FMUL.FTZ R42, R42, UR4 ;  /* 0x000000042a2a7c20 */ /* 0x000fe20008410000 */
[----:B----4-:R-:W-:Y:S01]  /*1a30*/  FSEL R28, R28, -INF , P4 ;  /* 0xff8000001c1c7808 */ /* 0x010fe20002000000 */
[----:B------:R-:W-:Y:S01]  /*1a40*/  FMUL.FTZ R49, R49, UR4 ;  /* 0x0000000431317c20 */ /* 0x000fe20008410000 */
[----:B------:R-:W-:Y:S01]  /*1a50*/  FMNMX.FTZ R5, R24, R25, !PT ;  /* 0x0000001918057209 */ /* 0x000fe20007810000 */
[----:B------:R-:W-:Y:S01]  /*1a60*/  FMUL.FTZ R43, R43, UR4 ;  /* 0x000000042b2b7c20 */ /* 0x000fe20008410000 */
[----:B------:R-:W-:Y:S01]  /*1a70*/  ISETP.GT.AND P2, PT, R4, 0x10, PT ;  /* 0x000000100400780c */ /* 0x000fe20003f44270 */
[----:B------:R-:W2:Y:S01]  /*1a80*/  MUFU.TANH R26, R26 ;  /* 0x0000001a001a7308 */ /* 0x000ea20000002400 */
[----:B-----5:R-:W-:Y:S01]  /*1a90*/  FSEL R29, R29, -INF , P3 ;  /* 0xff8000001d1d7808 */ /* 0x020fe20001800000 */
[----:B------:R-:W-:Y:S01]  /*1aa0*/  FMUL.FTZ R52, R52, UR4 ;  /* 0x0000000434347c20 */ /* 0x000fe20008410000 */
[----:B------:R-:W-:Y:S01]  /*1ab0*/  FMNMX.FTZ R6, R28, R5, !PT ;  /* 0x000000051c067209 */ /* 0x000fe20007810000 */
[----:B------:R-:W-:Y:S01]  /*1ac0*/  FMUL.FTZ R46, R46, UR4 ;  /* 0x000000042e2e7c20 */ /* 0x000fe20008410000 */
[----:B------:R-:W-:Y:S01]  /*1ad0*/  ISETP.GT.AND P1, PT, R4, 0x11, PT ;  /* 0x000000110400780c */ /* 0x000fe20003f24270 */
[----:B------:R-:W-:Y:S01]  /*1ae0*/  FMUL.FTZ R53, R53, UR4 ;  /* 0x0000000435357c20 */ /* 0x000fe20008410000 */
[----:B------:R-:W-:Y:S01]  /*1af0*/  FMNMX.FTZ R5, R29, R6, !PT ;  /* 0x000000061d057209 */ /* 0x000fe20007810000 */
[----:B------:R-:W4:Y:S01]  /*1b00*/  MUFU.TANH R33, R33 ;  /* 0x0000002100217308 */ /* 0x000f220000002400 */
        /* <DEDUP_REMOVED lines=8> */
[----:B--2---:R-:W-:Y:S01]  /*1b90*/  FSEL R26, R26, -INF , P6 ;  /* 0xff8000001a1a7808 */ /* 0x004fe20003000000 */
[----:B------:R-:W-:Y:S01]  /*1ba0*/  FMUL.FTZ R60, R60, UR4 ;  /* 0x000000043c3c7c20 */ /* 0x000fe20008410000 */
[----:B------:R-:W-:Y:S01]  /*1bb0*/  ISETP.GT.AND P6, PT, R4, 0x18, PT ;  /* 0x000000180400780c */ /* 0x000fe20003fc4270 */
[----:B------:R-:W-:Y:S01]  /*1bc0*/  FMUL.FTZ R54, R54, UR4 ;  /* 0x0000000436367c20 */ /* 0x000fe20008410000 */
[----:B------:R-:W-:Y:S01]  /*1bd0*/  FMUL.FTZ R61, R61, UR4 ;  /* 0x000000043d3d7c20 */ /* 0x000fe20008410000 */
[----:B------:R-:W-:Y:S01]  /*1be0*/  FMUL.FTZ R55, R55, UR4 ;  /* 0x0000000437377c20 */ /* 0x000fe20008410000 */
[----:B------:R-:W-:Y:S01]  /*1bf0*/  FMUL.FTZ R64, R64, UR4 ;  /* 0x0000000440407c20 */ /* 0x000fe20008410000 */
[----:B------:R-:W2:Y:S01]  /*1c00*/  MUFU.TANH R36, R36 ;  /* 0x0000002400247308 */ /* 0x000ea20000002400 */
        /* <DEDUP_REMOVED lines=16> */
[----:B--2---:R-:W-:Y:S01]  /*1d10*/  FSEL R36, R36, -INF , P6 ;  /* 0xff80000024247808 */ /* 0x004fe20003000000 */
[----:B------:R-:W-:Y:S01]  /*1d20*/  FMUL.FTZ R71, R71, UR4 ;  /* 0x0000000447477c20 */ /* 0x000fe20008410000 */
[----:B------:R-:W-:Y:S01]  /*1d30*/  ULDC UR10, c[0x0][0x988] ;  /* 0x00026200000a7ab9 */ /* 0x000fe20000000800 */
[----:B------:R-:W-:Y:S01]  /*1d40*/  P2R R10, PR, RZ, 0x1 ;  /* 0x00000001ff0a7803 */ /* 0x000fe20000000000 */
[----:B------:R-:W-:Y:S01]  /*1d50*/  UIADD3 UR4, UR41, 0x22840, URZ ;  /* 0x0002284029047890 */ /* 0x000fe2000fffe03f */
[----:B------:R-:W-:-:S02]  /*1d60*/  FMNMX.FTZ R6, R36, R5, !PT ;  /* 0x0000000524067209 */ /* 0x000fc40007810000 */
[----:B------:R-:W2:Y:S01]  /*1d70*/  MUFU.TANH R31, R31 ;  /* 0x0000001f001f7308 */ /* 0x000ea20000002400 */
[----:B----4-:R-:W-:Y:S01]  /*1d80*/  FSEL R30, R30, -INF , P4 ;  /* 0xff8000001e1e7808 */ /* 0x010fe20002000000 */
[----:B------:R-:W-:Y:S01]  /*1d90*/  UPRMT UR4, UR26, 0x654, UR4 ;  /* 0x000006541a047896 */ /* 0x000fe20008000004 */
[----:B------:R-:W-:-:S05]  /*1da0*/  ISETP.GT.AND P4, PT, R4, 0x20, PT ;  /* 0x000000200400780c */ /* 0x000fca0003f84270 */
[----:B------:R-:W4:Y:S01]  /*1db0*/  MUFU.TANH R40, R40 ;  /* 0x0000002800287308 */ /* 0x000f220000002400 */
[----:B0-----:R-:W-:Y:S02]  /*1dc0*/  FSEL R37, R37, -INF , P5 ;  /* 0xff80000025257808 */ /* 0x001fe40002800000 */
[----:B------:R-:W-:Y:S02]  /*1dd0*/  SYNCS.ARRIVE.TRANS64.RED.A1T0 RZ, [UR4], RZ ;  /* 0x000000ffffff79a7 */ /* 0x000fe40008100404 */
[----:B------:R-:W-:-:S03]  /*1de0*/  FMNMX.FTZ R5, R37, R6, !PT ;  /* 0x0000000625057209 */ /* 0x000fc60007810000 */
[----:B------:R-:W0:Y:S01]  /*1df0*/  MUFU.TANH R34, R34 ;  /* 0x0000002200227308 */ /* 0x000e220000002400 */
[----:B--2---:R-:W-:Y:S02]  /*1e00*/  FSEL R31, R31, -INF , P3 ;  /* 0xff8000001f1f7808 */ /* 0x004fe40001800000 */
[----:B------:R-:W-:-:S05]  /*1e10*/  ISETP.GT.AND P3, PT, R4, 0x21, PT ;  /* 0x000000210400780c */ /* 0x000fca0003f64270 */
[----:B------:R-:W2:Y:S01]  /*1e20*/  MUFU.TANH R41, R41 ;  /* 0x0000002900297308 */ /* 0x000ea20000002400 */
[----:B----4-:R-:W-:-:S04]  /*1e30*/  FSEL R40, R40, -INF , P4 ;  /* 0xff80000028287808 */ /* 0x010fc80002000000 */
[----:B------:R-:W-:-:S03]  /*1e40*/  FMNMX.FTZ R6, R40, R5, !PT ;  /* 0x0000000528067209 */ /* 0x000fc60007810000 */
[----:B------:R-:W4:Y:S01]  /*1e50*/  MUFU.TANH R35, R35 ;  /* 0x0000002300237308 */ /* 0x000f220000002400 */
[----:B0-----:R-:W-:Y:S02]  /*1e60*/  FSEL R34, R34, -INF , P2 ;  /* 0xff80000022227808 */ /* 0x001fe40001000000 */
[----:B------:R-:W-:-:S05]  /*1e70*/  ISETP.GT.AND P2, PT, R4, 0x28, PT ;  /* 0x000000280400780c */ /* 0x000fca0003f44270 */
[----:B------:R-:W0:Y:S01]  /*1e80*/  MUFU.TANH R44, R44 ;  /* 0x0000002c002c7308 */ /* 0x000e220000002400 */
[----:B--2---:R-:W-:-:S04]  /*1e90*/  FSEL R41, R41, -INF , P3 ;  /* 0xff80000029297808 */ /* 0x004fc80001800000 */
[----:B------:R-:W-:-:S03]  /*1ea0*/  FMNMX.FTZ R5, R41, R6, !PT ;  /* 0x0000000629057209 */ /* 0x000fc60007810000 */
[----:B------:R-:W2:Y:S01]  /*1eb0*/  MUFU.TANH R38, R38 ;  /* 0x0000002600267308 */ /* 0x000ea20000002400 */
[----:B----4-:R-:W-:Y:S02]  /*1ec0*/  FSEL R35, R35, -INF , P1 ;  /* 0xff80000023237808 */ /* 0x010fe40000800000 */
[----:B------:R-:W-:-:S05]  /*1ed0*/  ISETP.GT.AND P1, PT, R4, 0x29, PT ;  /* 0x000000290400780c */ /* 0x000fca0003f24270 */
[----:B------:R-:W4:Y:S01]  /*1ee0*/  MUFU.TANH R45, R45 ;  /* 0x0000002d002d7308 */ /* 0x000f220000002400 */
[----:B0-----:R-:W-:-:S04]  /*1ef0*/  FSEL R44, R44, -INF , P2 ;  /* 0xff8000002c2c7808 */ /* 0x001fc80001000000 */
        /* <DEDUP_REMOVED lines=74> */
[----:B--2---:R-:W-:-:S04]  /*23a0*/  FSEL R69, R69, -INF , P1 ;  /* 0xff80000045457808 */ /* 0x004fc80000800000 */
[----:B------:R-:W-:-:S03]  /*23b0*/  FMNMX.FTZ R5, R69, R4, !PT ;  /* 0x0000000445057209 */ /* 0x000fc60007810000 */
[----:B------:R-:W2:Y:S01]  /*23c0*/  MUFU.TANH R66, R66 ;  /* 0x0000004200427308 */ /* 0x000ea20000002400 */
[----:B----4-:R-:W-:Y:S01]  /*23d0*/  FSEL R62, R62, -INF , P6 ;  /* 0xff8000003e3e7808 */ /* 0x010fe20003000000 */
[----:B------:R-:W4:Y:S06]  /*23e0*/  SHFL.BFLY PT, R4, R5, 0x2, 0x1f ;  /* 0x0c401f0005047f89 */ /* 0x000f2c00000e0000 */
[----:B------:R-:W5:Y:S01]  /*23f0*/  MUFU.TANH R67, R67 ;  /* 0x0000004300437308 */ /* 0x000f620000002400 */
[----:B0-----:R-:W-:-:S07]  /*2400*/  FSEL R63, R63, -INF , P5 ;  /* 0xff8000003f3f7808 */ /* 0x001fce0002800000 */
[----:B------:R-:W0:Y:S01]  /*2410*/  MUFU.TANH R70, R70 ;  /* 0x0000004600467308 */ /* 0x000e220000002400 */
[----:B--2---:R-:W-:-:S07]  /*2420*/  FSEL R66, R66, -INF , P4 ;  /* 0xff80000042427808 */ /* 0x004fce0002000000 */
[----:B------:R-:W2:Y:S01]  /*2430*/  MUFU.TANH R71, R71 ;  /* 0x0000004700477308 */ /* 0x000ea20000002400 */
[----:B-----5:R-:W-:Y:S02]  /*2440*/  FSEL R67, R67, -INF , P3 ;  /* 0xff80000043437808 */ /* 0x020fe40001800000 */
[----:B----4-:R-:W-:Y:S02]  /*2450*/  FMNMX.FTZ R6, R5, R4, !PT ;  /* 0x0000000405067209 */ /* 0x010fe40007810000 */
[----:B------:R-:W-:-:S03]  /*2460*/  FMNMX.FTZ R5, R26, R27, !PT ;  /* 0x0000001b1a057209 */ /* 0x000fc60007810000 */
[----:B------:R-:W4:Y:S01]  /*2470*/  SHFL.BFLY PT, R7, R6, 0x1, 0x1f ;  /* 0x0c201f0006077f89 */ /* 0x000f2200000e0000 */
[----:B0-----:R-:W-:Y:S02]  /*2480*/  FSEL R70, R70, -INF , P2 ;  /* 0xff80000046467808 */ /* 0x001fe40001000000 */
[----:B--2---:R-:W-:Y:S02]  /*2490*/  FSEL R71, R71, -INF , P1 ;  /* 0xff80000047477808 */ /* 0x004fe40000800000 */
[----:B----4-:R-:W-:Y:S02]  /*24a0*/  FMNMX.FTZ R4, R6, R7, !PT ;  /* 0x0000000706047209 */ /* 0x010fe40007810000 */
[----:B------:R-:W-:Y:S02]  /*24b0*/  FMNMX.FTZ R6, R30, R5, !PT ;  /* 0x000000051e067209 */ /* 0x000fe40007810000 */
[C---:B------:R-:W-:Y:S01]  /*24c0*/  FSETP.NEU.FTZ.AND P0, PT, R4.reuse, -INF , PT ;  /* 0xff8000000400780b */ /* 0x040fe20003f1d000 */
[----:B------:R-:W-:Y:S01]  /*24d0*/  FMUL.FTZ R7, R4, UR10 ;  /* 0x0000000a04077c20 */ /* 0x000fe20008410000 */
[----:B------:R-:W-:-:S04]  /*24e0*/  FMNMX.FTZ R5, R31, R6, !PT ;  /* 0x000000061f057209 */ /* 0x000fc80007810000 */
[----:B------:R-:W-:Y:S02]  /*24f0*/  FMNMX.FTZ R6, R34, R5, !PT ;  /* 0x0000000522067209 */ /* 0x000fe40007810000 */
[----:B------:R-:W-:Y:S02]  /*2500*/  FSEL R9, R7, RZ, P0 ;  /* 0x000000ff07097208 */ /* 0x000fe40000000000 */
[----:B------:R-:W-:Y:S02]  /*2510*/  FMNMX.FTZ R5, R35, R6, !PT ;  /* 0x0000000623057209 */ /* 0x000fe40007810000 */
[----:B------:R-:W-:Y:S01]  /*2520*/  ISETP.NE.AND P0, PT, R10, RZ, PT ;  /* 0x000000ff0a00720c */ /* 0x000fe20003f05270 */
        /* <DEDUP_REMOVED lines=28> */
[----:B------:R-:W-:Y:S01]  /*26f0*/  FFMA.FTZ R60, R60, UR10, -R9 ;  /* 0x0000000a3c3c7c23 */ /* 0x000fe20008010809 */
[----:B------:R-:W-:Y:S01]  /*2700*/  FMNMX.FTZ R5, R51, R6, !PT ;  /* 0x0000000633057209 */ /* 0x000fe20007810000 */
[----:B------:R-:W2:Y:S01]  /*2710*/  MUFU.EX2 R29, R29 ;  /* 0x0000001d001d7308 */ /* 0x000ea20000000800 */
[----:B0-----:R-:W-:Y:S01]  /*2720*/  FADD.FTZ R11, R24, R25 ;  /* 0x00000019180b7221 */ /* 0x001fe20000010000 */
[--C-:B------:R-:W-:Y:S01]  /*2730*/  FFMA.FTZ R61, R61, UR10, -R9.reuse ;  /* 0x0000000a3d3d7c23 */ /* 0x100fe20008010809 */
[----:B------:R-:W-:Y:S01]  /*2740*/  FMNMX.FTZ R6, R54, R5, !PT ;  /* 0x0000000536067209 */ /* 0x000fe20007810000 */
[--C-:B------:R-:W-:Y:S01]  /*2750*/  FFMA.FTZ R64, R64, UR10, -R9.reuse ;  /* 0x0000000a40407c23 */ /* 0x100fe20008010809 */
[--C-:B------:R-:W-:Y:S01]  /*2760*/  FFMA.FTZ R65, R65, UR10, -R9.reuse ;  /* 0x0000000a41417c23 */ /* 0x100fe20008010809 */
[--C-:B------:R-:W-:Y:S01]  /*2770*/  FFMA.FTZ R68, R68, UR10, -R9.reuse ;  /* 0x0000000a44447c23 */ /* 0x100fe20008010809 */
[----:B------:R-:W-:Y:S01]  /*2780*/  FMNMX.FTZ R5, R55, R6, !PT ;  /* 0x0000000637057209 */ /* 0x000fe20007810000 */
[----:B------:R-:W-:Y:S01]  /*2790*/  MUFU.EX2 R32, R32 ;  /* 0x0000002000207308 */ /* 0x000fe20000000800 */
[----:B------:R-:W-:Y:S01]  /*27a0*/  FFMA.FTZ R9, R69, UR10, -R9 ;  /* 0x0000000a45097c23 */ /* 0x000fe20008010809 */
[----:B------:R-:W-:-:S02]  /*27b0*/  F2FP.BF16.F32.PACK_AB R160, R25, R24 ;  /* 0x0000001819a0723e */ /* 0x000fc400000010ff */
[----:B------:R-:W-:-:S04]  /*27c0*/  FMNMX.FTZ R6, R58, R5, !PT ;  /* 0x000000053a067209 */ /* 0x000fc80007810000 */
[----:B------:R-:W-:Y:S01]  /*27d0*/  FMNMX.FTZ R5, R59, R6, !PT ;  /* 0x000000063b057209 */ /* 0x000fe20007810000 */
[----:B------:R-:W0:Y:S01]  /*27e0*/  MUFU.EX2 R33, R33 ;  /* 0x0000002100217308 */ /* 0x000e220000000800 */
[----:B--2---:R-:W-:Y:S02]  /*27f0*/  F2FP.BF16.F32.PACK_AB R162, R29, R28 ;  /* 0x0000001c1da2723e */ /* 0x004fe400000010ff */
[----:B------:R-:W-:-:S04]  /*2800*/  FMNMX.FTZ R6, R62, R5, !PT ;  /* 0x000000053e067209 */ /* 0x000fc80007810000 */
[----:B------:R-:W-:Y:S01]  /*2810*/  FMNMX.FTZ R5, R63, R6, !PT ;  /* 0x000000063f057209 */ /* 0x000fe20007810000 */
[----:B------:R-:W-:Y:S03]  /*2820*/  MUFU.EX2 R36, R36 ;  /* 0x0000002400247308 */ /* 0x000fe60000000800 */
[----:B------:R-:W-:-:S04]  /*2830*/  FMNMX.FTZ R6, R66, R5, !PT ;  /* 0x0000000542067209 */ /* 0x000fc80007810000 */
[----:B------:R-:W-:Y:S01]  /*2840*/  FMNMX.FTZ R5, R67, R6, !PT ;  /* 0x0000000643057209 */ /* 0x000fe20007810000 */
[----:B------:R-:W2:Y:S01]  /*2850*/  MUFU.EX2 R37, R37 ;  /* 0x0000002500257308 */ /* 0x000ea20000000800 */
[----:B0-----:R-:W-:Y:S02]  /*2860*/  F2FP.BF16.F32.PACK_AB R156, R33, R32 ;  /* 0x00000020219c723e */ /* 0x001fe400000010ff */
[----:B------:R-:W-:-:S04]  /*2870*/  FMNMX.FTZ R6, R70, R5, !PT ;  /* 0x0000000546067209 */ /* 0x000fc80007810000 */
[----:B------:R-:W-:Y:S01]  /*2880*/  FMNMX.FTZ R6, R71, R6, !PT ;  /* 0x0000000647067209 */ /* 0x000fe20007810000 */
[----:B------:R-:W-:Y:S04]  /*2890*/  MUFU.EX2 R40, R40 ;  /* 0x0000002800287308 */ /* 0x000fe80000000800 */
[----:B------:R-:W0:Y:S04]  /*28a0*/  SHFL.BFLY PT, R5, R6, 0x2, 0x1f ;  /* 0x0c401f0006057f89 */ /* 0x000e2800000e0000 */
[----:B------:R-:W4:Y:S01]  /*28b0*/  MUFU.EX2 R41, R41 ;  /* 0x0000002900297308 */ /* 0x000f220000000800 */
[----:B--2---:R-:W-:-:S07]  /*28c0*/  F2FP.BF16.F32.PACK_AB R158, R37, R36 ;  /* 0x00000024259e723e */ /* 0x004fce00000010ff */
[----:B------:R-:W-:Y:S08]  /*28d0*/  MUFU.EX2 R44, R44 ;  /* 0x0000002c002c7308 */ /* 0x000ff00000000800 */
[----:B------:R-:W2:Y:S01]  /*28e0*/  MUFU.EX2 R45, R45 ;  /* 0x0000002d002d7308 */ /* 0x000ea20000000800 */
[----:B----4-:R-:W-:Y:S02]  /*28f0*/  F2FP.BF16.F32.PACK_AB R152, R41, R40 ;  /* 0x000000282998723e */ /* 0x010fe400000010ff */
[----:B0-----:R-:W-:-:S05]  /*2900*/  FMNMX.FTZ R5, R6, R5, !PT ;  /* 0x0000000506057209 */ /* 0x001fca0007810000 */
[----:B------:R-:W-:Y:S01]  /*2910*/  MUFU.EX2 R48, R48 ;  /* 0x0000003000307308 */ /* 0x000fe20000000800 */
[----:B------:R-:W0:Y:S07]  /*2920*/  SHFL.BFLY PT, R6, R5, 0x1, 0x1f ;  /* 0x0c201f0005067f89 */ /* 0x000e2e00000e0000 */
[----:B------:R-:W4:Y:S01]  /*2930*/  MUFU.EX2 R49, R49 ;  /* 0x0000003100317308 */ /* 0x000f220000000800 */
[----:B--2---:R-:W-:-:S07]  /*2940*/  F2FP.BF16.F32.PACK_AB R154, R45, R44 ;  /* 0x0000002c2d9a723e */ /* 0x004fce00000010ff */
[----:B------:R-:W-:Y:S08]  /*2950*/  MUFU.EX2 R52, R52 ;  /* 0x0000003400347308 */ /* 0x000ff00000000800 */
[----:B------:R-:W-:Y:S01]  /*2960*/  MUFU.EX2 R53, R53 ;  /* 0x0000003500357308 */ /* 0x000fe20000000800 */
[----:B0-----:R-:W-:Y:S01]  /*2970*/  FMNMX.FTZ R7, R5, R6, !PT ;  /* 0x0000000605077209 */ /* 0x001fe20007810000 */
[----:B------:R-:W-:Y:S01]  /*2980*/  FADD.FTZ R6, R28, R11 ;  /* 0x0000000b1c067221 */ /* 0x000fe20000010000 */
[----:B----4-:R-:W-:-:S02]  /*2990*/  F2FP.BF16.F32.PACK_AB R164, R49, R48 ;  /* 0x0000003031a4723e */ /* 0x010fc400000010ff */
[C---:B------:R-:W-:Y:S01]  /*29a0*/  FSETP.NEU.FTZ.AND P1, PT, R7.reuse, -INF , PT ;  /* 0xff8000000700780b */ /* 0x040fe20003f3d000 */
[----:B------:R-:W-:Y:S01]  /*29b0*/  FMUL.FTZ R5, R7, UR10 ;  /* 0x0000000a07057c20 */ /* 0x000fe20008410000 */
[----:B------:R-:W-:Y:S01]  /*29c0*/  FADD.FTZ R11, R29, R6 ;  /* 0x000000061d0b7221 */ /* 0x000fe20000010000 */
[----:B------:R-:W-:Y:S03]  /*29d0*/  MUFU.EX2 R56, R56 ;  /* 0x0000003800387308 */ /* 0x000fe60000000800 */
[----:B------:R-:W-:Y:S01]  /*29e0*/  FSEL R5, R5, RZ, P1 ;  /* 0x000000ff05057208 */ /* 0x000fe20000800000 */
[----:B------:R-:W-:-:S04]  /*29f0*/  FADD.FTZ R6, R32, R11 ;  /* 0x0000000b20067221 */ /* 0x000fc80000010000 */
        /* <DEDUP_REMOVED lines=9> */
[----:B------:R-:W-:Y:S01]  /*2a90*/  FADD.FTZ R13, R33, R6 ;  /* 0x00000006210d7221 */ /* 0x000fe20000010000 */
        /* <DEDUP_REMOVED lines=12> */
[----:B------:R-:W2:Y:S01]  /*2b60*/  MUFU.EX2 R30, R30 ;  /* 0x0000001e001e7308 */ /* 0x000ea20000000800 */
[--C-:B------:R-:W-:Y:S01]  /*2b70*/  FFMA.FTZ R58, R58, UR10, -R5.reuse ;  /* 0x0000000a3a3a7c23 */ /* 0x100fe20008010805 */
[--C-:B------:R-:W-:Y:S01]  /*2b80*/  FFMA.FTZ R59, R59, UR10, -R5.reuse ;  /* 0x0000000a3b3b7c23 */ /* 0x100fe20008010805 */
[----:B------:R-:W-:Y:S01]  /*2b90*/  FADD.FTZ R13, R41, R10 ;  /* 0x0000000a290d7221 */ /* 0x000fe20000010000 */
[--C-:B------:R-:W-:Y:S01]  /*2ba0*/  FFMA.FTZ R62, R62, UR10, -R5.reuse ;  /* 0x0000000a3e3e7c23 */ /* 0x100fe20008010805 */
[--C-:B------:R-:W-:Y:S01]  /*2bb0*/  FFMA.FTZ R63, R63, UR10, -R5.reuse ;  /* 0x0000000a3f3f7c23 */ /* 0x100fe20008010805 */
[----:B------:R-:W-:Y:S01]  /*2bc0*/  FFMA.FTZ R66, R66, UR10, -R5 ;  /* 0x0000000a42427c23 */ /* 0x000fe20008010805 */
[----:B------:R-:W-:Y:S01]  /*2bd0*/  FADD.FTZ R10, R44, R13 ;  /* 0x0000000d2c0a7221 */ /* 0x000fe20000010000 */
[----:B------:R-:W4:Y:S01]  /*2be0*/  MUFU.EX2 R31, R31 ;  /* 0x0000001f001f7308 */ /* 0x000f220000000800 */
[----:B0-----:R-:W-:Y:S01]  /*2bf0*/  FADD.FTZ R11, R26, R27 ;  /* 0x0000001b1a0b7221 */ /* 0x001fe20000010000 */
[--C-:B------:R-:W-:Y:S01]  /*2c00*/  FFMA.FTZ R67, R67, UR10, -R5.reuse ;  /* 0x0000000a43437c23 */ /* 0x100fe20008010805 */
[----:B------:R-:W-:Y:S01]  /*2c10*/  FADD.FTZ R13, R45, R10 ;  /* 0x0000000a2d0d7221 */ /* 0x000fe20000010000 */
[--C-:B------:R-:W-:Y:S01]  /*2c20*/  FFMA.FTZ R70, R70, UR10, -R5.reuse ;  /* 0x0000000a46467c23 */ /* 0x100fe20008010805 */
[----:B------:R-:W-:Y:S01]  /*2c30*/  FFMA.FTZ R5, R71, UR10, -R5 ;  /* 0x0000000a47057c23 */ /* 0x000fe20008010805 */
[----:B------:R-:W-:Y:S01]  /*2c40*/  F2FP.BF16.F32.PACK_AB R166, R53, R52 ;  /* 0x0000003435a6723e */ /* 0x000fe200000010ff */
[----:B------:R-:W-:Y:S01]  /*2c50*/  FADD.FTZ R10, R48, R13 ;  /* 0x0000000d300a7221 */ /* 0x000fe20000010000 */
[----:B------:R-:W0:Y:S01]  /*2c60*/  MUFU.EX2 R34, R34 ;  /* 0x0000002200227308 */ /* 0x000e220000000800 */
[----:B--2---:R-:W-:Y:S01]  /*2c70*/  FADD.FTZ R6, R30, R11 ;  /* 0x0000000b1e067221 */ /* 0x004fe20000010000 */
[----:B------:R-:W-:Y:S01]  /*2c80*/  F2FP.BF16.F32.PACK_AB R161, R27, R26 ;  /* 0x0000001a1ba1723e */ /* 0x000fe200000010ff */
[----:B------:R-:W-:-:S04]  /*2c90*/  FADD.FTZ R13, R49, R10 ;  /* 0x0000000a310d7221 */ /* 0x000fc80000010000 */
[----:B------:R-:W-:Y:S01]  /*2ca0*/  FADD.FTZ R10, R52, R13 ;  /* 0x0000000d340a7221 */ /* 0x000fe20000010000 */
[----:B------:R-:W2:Y:S01]  /*2cb0*/  MUFU.EX2 R35, R35 ;  /* 0x0000002300237308 */ /* 0x000ea20000000800 */
[C---:B----4-:R-:W-:Y:S01]  /*2cc0*/  FADD.FTZ R11, R31.reuse, R6 ;  /* 0x000000061f0b7221 */ /* 0x050fe20000010000 */
[----:B------:R-:W-:Y:S01]  /*2cd0*/  F2FP.BF16.F32.PACK_AB R163, R31, R30 ;  /* 0x0000001e1fa3723e */ /* 0x000fe200000010ff */
[----:B------:R-:W-:-:S04]  /*2ce0*/  FADD.FTZ R13, R53, R10 ;  /* 0x0000000a350d7221 */ /* 0x000fc80000010000 */
[----:B------:R-:W-:Y:S01]  /*2cf0*/  FADD.FTZ R10, R56, R13 ;  /* 0x0000000d380a7221 */ /* 0x000fe20000010000 */
[----:B------:R-:W4:Y:S01]  /*2d00*/  MUFU.EX2 R38, R38 ;  /* 0x0000002600267308 */ /* 0x000f220000000800 */
[----:B0-----:R-:W-:-:S07]  /*2d10*/  FADD.FTZ R6, R34, R11 ;  /* 0x0000000b22067221 */ /* 0x001fce0000010000 */
[----:B------:R-:W0:Y:S01]  /*2d20*/  MUFU.EX2 R39, R39 ;  /* 0x0000002700277308 */ /* 0x000e220000000800 */
[C---:B--2---:R-:W-:Y:S01]  /*2d30*/  FADD.FTZ R11, R35.reuse, R6 ;  /* 0x00000006230b7221 */ /* 0x044fe20000010000 */
[----:B------:R-:W-:-:S06]  /*2d40*/  F2FP.BF16.F32.PACK_AB R157, R35, R34 ;  /* 0x00000022239d723e */ /* 0x000fcc00000010ff */
[----:B------:R-:W2:Y:S01]  /*2d50*/  MUFU.EX2 R42, R42 ;  /* 0x0000002a002a7308 */ /* 0x000ea20000000800 */
[----:B----4-:R-:W-:-:S07]  /*2d60*/  FADD.FTZ R6, R38, R11 ;  /* 0x0000000b26067221 */ /* 0x010fce0000010000 */
[----:B------:R-:W4:Y:S01]  /*2d70*/  MUFU.EX2 R43, R43 ;  /* 0x0000002b002b7308 */ /* 0x000f220000000800 */
[C---:B0-----:R-:W-:Y:S01]  /*2d80*/  FADD.FTZ R11, R39.reuse, R6 ;  /* 0x00000006270b7221 */ /* 0x041fe20000010000 */
[----:B------:R-:W-:-:S06]  /*2d90*/  F2FP.BF16.F32.PACK_AB R159, R39, R38 ;  /* 0x00000026279f723e */ /* 0x000fcc00000010ff */
[----:B------:R-:W0:Y:S01]  /*2da0*/  MUFU.EX2 R46, R46 ;  /* 0x0000002e002e7308 */ /* 0x000e220000000800 */
[----:B--2---:R-:W-:-:S07]  /*2db0*/  FADD.FTZ R6, R42, R11 ;  /* 0x0000000b2a067221 */ /* 0x004fce0000010000 */
[----:B------:R-:W2:Y:S01]  /*2dc0*/  MUFU.EX2 R47, R47 ;  /* 0x0000002f002f7308 */ /* 0x000ea20000000800 */
[C---:B----4-:R-:W-:Y:S01]  /*2dd0*/  FADD.FTZ R11, R43.reuse, R6 ;  /* 0x000000062b0b7221 */ /* 0x050fe20000010000 */
[----:B------:R-:W-:-:S06]  /*2de0*/  F2FP.BF16.F32.PACK_AB R153, R43, R42 ;  /* 0x0000002a2b99723e */ /* 0x000fcc00000010ff */
        /* <DEDUP_REMOVED lines=11> */
[C---:B--2---:R-:W-:Y:S01]  /*2ea0*/  FADD.FTZ R13, R57.reuse, R10 ;  /* 0x0000000a390d7221 */ /* 0x044fe20000010000 */
[----:B------:R-:W-:-:S06]  /*2eb0*/  F2FP.BF16.F32.PACK_AB R168, R57, R56 ;  /* 0x0000003839a8723e */ /* 0x000fcc00000010ff */
[----:B------:R-:W2:Y:S01]  /*2ec0*/  MUFU.EX2 R55, R55 ;  /* 0x0000003700377308 */ /* 0x000ea20000000800 */
[----:B----4-:R-:W-:-:S07]  /*2ed0*/  FADD.FTZ R6, R54, R11 ;  /* 0x0000000b36067221 */ /* 0x010fce0000010000 */
[----:B------:R-:W4:Y:S01]  /*2ee0*/  MUFU.EX2 R61, R61 ;  /* 0x0000003d003d7308 */ /* 0x000f220000000800 */
[----:B0-----:R-:W-:-:S07]  /*2ef0*/  FADD.FTZ R10, R60, R13 ;  /* 0x0000000d3c0a7221 */ /* 0x001fce0000010000 */
[----:B------:R-:W0:Y:S01]  /*2f00*/  MUFU.EX2 R58, R58 ;  /* 0x0000003a003a7308 */ /* 0x000e220000000800 */
[C---:B--2---:R-:W-:Y:S01]  /*2f10*/  FADD.FTZ R11, R55.reuse, R6 ;  /* 0x00000006370b7221 */ /* 0x044fe20000010000 */
[----:B------:R-:W-:-:S06]  /*2f20*/  F2FP.BF16.F32.PACK_AB R167, R55, R54 ;  /* 0x0000003637a7723e */ /* 0x000fcc00000010ff */
[----:B------:R-:W2:Y:S01]  /*2f30*/  MUFU.EX2 R64, R64 ;  /* 0x0000004000407308 */ /* 0x000ea20000000800 */
[C---:B----4-:R-:W-:Y:S01]  /*2f40*/  FADD.FTZ R13, R61.reuse, R10 ;  /* 0x0000000a3d0d7221 */ /* 0x050fe20000010000 */
[----:B------:R-:W-:-:S06]  /*2f50*/  F2FP.BF16.F32.PACK_AB R170, R61, R60 ;  /* 0x0000003c3daa723e */ /* 0x000fcc00000010ff */
[----:B------:R-:W4:Y:S01]  /*2f60*/  MUFU.EX2 R59, R59 ;  /* 0x0000003b003b7308 */ /* 0x000f220000000800 */
[----:B0-----:R-:W-:-:S07]  /*2f70*/  FADD.FTZ R6, R58, R11 ;  /* 0x0000000b3a067221 */ /* 0x001fce0000010000 */
[----:B------:R-:W0:Y:S01]  /*2f80*/  MUFU.EX2 R65, R65 ;  /* 0x0000004100417308 */ /* 0x000e220000000800 */
[----:B--2---:R-:W-:-:S07]  /*2f90*/  FADD.FTZ R10, R64, R13 ;  /* 0x0000000d400a7221 */ /* 0x004fce0000010000 */
[----:B------:R-:W2:Y:S01]  /*2fa0*/  MUFU.EX2 R62, R62 ;  /* 0x0000003e003e7308 */ /* 0x000ea20000000800 */
[C---:B----4-:R-:W-:Y:S01]  /*2fb0*/  FADD.FTZ R11, R59.reuse, R6 ;  /* 0x000000063b0b7221 */ /* 0x050fe20000010000 */
[----:B------:R-:W-:-:S06]  /*2fc0*/  F2FP.BF16.F32.PACK_AB R169, R59, R58 ;  /* 0x0000003a3ba9723e */ /* 0x000fcc00000010ff */
[----:B------:R-:W4:Y:S01]  /*2fd0*/  MUFU.EX2 R68, R68 ;  /* 0x0000004400447308 */ /* 0x000f220000000800 */
[C---:B0-----:R-:W-:Y:S01]  /*2fe0*/  FADD.FTZ R13, R65.reuse, R10 ;  /* 0x0000000a410d7221 */ /* 0x041fe20000010000 */
[----:B------:R-:W-:-:S06]  /*2ff0*/  F2FP.BF16.F32.PACK_AB R172, R65, R64 ;  /* 0x0000004041ac723e */ /* 0x000fcc00000010ff */
[----:B------:R-:W0:Y:S01]  /*3000*/  MUFU.EX2 R63, R63 ;  /* 0x0000003f003f7308 */ /* 0x000e220000000800 */
[----:B--2---:R-:W-:-:S07]  /*3010*/  FADD.FTZ R6, R62, R11 ;  /* 0x0000000b3e067221 */ /* 0x004fce0000010000 */
        /* <DEDUP_REMOVED lines=11> */
[C---:B0-----:R-:W-:Y:S01]  /*30d0*/  FADD.FTZ R9, R67.reuse, R10 ;  /* 0x0000000a43097221 */ /* 0x041fe20000010000 */
[----:B------:R-:W-:-:S03]  /*30e0*/  F2FP.BF16.F32.PACK_AB R173, R67, R66 ;  /* 0x0000004243ad723e */ /* 0x000fc600000010ff */
[----:B--2---:R-:W-:-:S04]  /*30f0*/  FADD.FTZ R10, R70, R9 ;  /* 0x00000009460a7221 */ /* 0x004fc80000010000 */
[C---:B----4-:R-:W-:Y:S01]  /*3100*/  FADD.FTZ R5, R175.reuse, R10 ;  /* 0x0000000aaf057221 */ /* 0x050fe20000010000 */
[----:B------:R-:W-:Y:S01]  /*3110*/  F2FP.BF16.F32.PACK_AB R175, R175, R70 ;  /* 0x00000046afaf723e */ /* 0x000fe200000010ff */
[----:B------:R-:W-:Y:S06]  /*3120*/  @!P0 BRA `(.L_x_9049) ;  /* 0x0000000000048947 */ /* 0x000fec0003800000 */
[----:B------:R-:W-:Y:S01]  /*3130*/  BPT.TRAP 0x1 ;  /* 0x000000040000795c */ /* 0x000fe20000300000 */
.L_x_9049:
[----:B------:R0:W2:Y:S01]  /*3140*/  SYNCS.PHASECHK.TRANS64.TRYWAIT P1, [UR41+0x22850], R8 ;  /* 0x02285008ff0075a7 */ /* 0x0000a20008020169 */
[----:B------:R-:W-:Y:S05]  /*3150*/  @!P0 BRA `(.L_x_9050) ;  /* 0x0000000000048947 */ /* 0x000fea0003800000 */
[----:B------:R-:W-:Y:S01]  /*3160*/  BPT.TRAP 0x1 ;  /* 0x000000040000795c */ /* 0x000fe20000300000 */
.L_x_9050:
[----:B--2---:R-:W-:Y:S05]  /*3170*/  @P1 BRA `(.L_x_9051) ;  /* 0x0000000000081947 */ /* 0x004fea0003800000 */
[----:B------:R-:W2:Y:S02]  /*3180*/  SYNCS.PHASECHK.TRANS64.TRYWAIT P1, [UR41+0x22850], R8 ;  /* 0x02285008ff0075a7 */ /* 0x000ea40008020169 */
[----:B--2---:R-:W-:Y:S05]  /*3190*/  @!P1 BRA `(.L_x_9052) ;  /* 0x0000008c00609947 */ /* 0x004fea0003800000 */
.L_x_9051:
[----:B------:R4:W-:Y:S01]  /*31a0*/  BAR.SYNC.DEFER_BLOCKING R3, 0x100 ;  /* 0x000400030000751d */ /* 0x0009e20000010000 */
[----:B------:R-:W-:-:S04]  /*31b0*/  UIADD3 UR4, UR41, 0x400, URZ ;  /* 0x0000040029047890 */ /* 0x000fc8000fffe03f */
[----:B------:R-:W-:Y:S01]  /*31c0*/  USHF.R.U32.HI UR4, URZ, 0x4, UR4 ;  /* 0x000000043f047899 */ /* 0x000fe20008011604 */
[----:B------:R-:W-:-:S03]  /*31d0*/  UMOV UR15, 0x40000040 ;  /* 0x40000040000f7882 */ /* 0x000fc60000000000 */
[----:B------:R-:W-:-:S04]  /*31e0*/  ULOP3.LUT UR4, UR4, 0x3fff, URZ, 0xc0, !UPT ;  /* 0x00003fff04047892 */ /* 0x000fc8000f8ec03f */
[----:B------:R-:W-:-:S04]  /*31f0*/  ULOP3.LUT UR24, UR4, 0x3000000, URZ, 0xfc, !UPT ;  /* 0x0300000004187892 */ /* 0x000fc8000f8efc3f */
[----:B------:R-:W-:-:S03]  /*3200*/  UIADD3 UR4, UR24, 0x80, URZ ;  /* 0x0000008018047890 */ /* 0x000fc6000fffe03f */
[----:B------:R-:W-:Y:S01]  /*3210*/  UMOV UR14, UR24 ;  /* 0x00000018000e7c82 */ /* 0x000fe20008000000 */
[----:B------:R-:W-:-:S06]  /*3220*/  WARPGROUP.ARRIVE ;  /* 0x00000000000079c5 */ /* 0x000fcc0000000000 */
[----:B------:R-:W-:Y:S01]  /*3230*/  HGMMA.64x256x16.F32.BF16 R24, R160, gdesc[UR12].tnspB, RZ, !UPT, gsb0 ;  /* 0x43e0000ca0187df0 */ /* 0x000fe2000c0018ff */
        /* <DEDUP_REMOVED lines=35> */
[----:B----4-:R-:W-:Y:S05]  /*3470*/  @!P0 BRA `(.L_x_9053) ;  /* 0x0000000000048947 */ /* 0x010fea0003800000 */
[----:B------:R-:W-:Y:S01]  /*3480*/  BPT.TRAP 0x1 ;  /* 0x000000040000795c */ /* 0x000fe20000300000 */
.L_x_9053:
[----:B------:R-:W-:Y:S02]  /*3490*/  UIADD3 UR7, UR43, -0x2, URZ ;  /* 0xfffffffe2b077890 */ /* 0x000fe4000fffe03f */
[----:B------:R-:W-:Y:S02]  /*34a0*/  UIADD3 UR4, UR41, 0x22860, URZ ;  /* 0x0002286029047890 */ /* 0x000fe4000fffe03f */
[----:B------:R-:W-:Y:S02]  /*34b0*/  UISETP.GE.AND UP0, UPT, UR7, UR40, UPT ;  /* 0x000000280700728c */ /* 0x000fe4000bf06270 */
[----:B------:R-:W-:-:S04]  /*34c0*/  UPRMT UR4, UR26, 0x654, UR4 ;  /* 0x000006541a047896 */ /* 0x000fc80008000004 */
[----:B------:R-:W-:-:S05]  /*34d0*/  PLOP3.LUT P1, PT, PT, PT, UP0, 0x80, 0x0 ;  /* 0x000000000000781c */ /* 0x000fca0003f2f008 */
[----:B------:R-:W-:Y:S08]  /*34e0*/  SYNCS.ARRIVE.TRANS64.RED.A1T0 RZ, [UR4], RZ ;  /* 0x000000ffffff79a7 */ /* 0x000ff00008100404 */
[----:B------:R-:W-:Y:S05]  /*34f0*/  @!P1 BRA `(.L_x_9054) ;  /* 0x0000002000dc9947 */ /* 0x000fea0003800000 */
[----:B012---:R-:W-:Y:S01]  /*3500*/  MOV R8, R7 ;  /* 0x0000000700087202 */ /* 0x007fe20000000f00 */
[----:B------:R-:W-:Y:S01]  /*3510*/  IMAD.MOV.U32 R13, RZ, RZ, R4 ;  /* 0x000000ffff0d7224 */ /* 0x000fe200078e0004 */
[----:B------:R-:W-:Y:S01]  /*3520*/  UMOV UR4, URZ ;  /* 0x0000003f00047c82 */ /* 0x000fe20008000000 */
[----:B------:R-:W-:Y:S01]  /*3530*/  UMOV UR5, URZ ;  /* 0x0000003f00057c82 */ /* 0x000fe20008000000 */
[----:B------:R-:W-:Y:S01]  /*3540*/  ULDC UR27, c[0x0][0x9d8] ;  /* 0x00027600001b7ab9 */ /* 0x000fe20000000800 */
[----:B------:R-:W-:-:S05]  /*3550*/  ULDC UR25, c[0x0][0x988] ;  /* 0x0002620000197ab9 */ /* 0x000fca0000000800 */
.L_x_9065:
[----:B------:R-:W-:Y:S01]  /*3560*/  UIADD3 UR5, UR5, 0x1, URZ ;  /* 0x0000000105057890 */ /* 0x000fe2000fffe03f */
[----:B---3--:R-:W-:Y:S01]  /*3570*/  IMAD.U32 R0, RZ, RZ, UR7 ;  /* 0x00000007ff007e24 */ /* 0x008fe2000f8e00ff */
        /* <DEDUP_REMOVED lines=8> */
.L_x_9055:
[----:B------:R-:W-:Y:S01]  /*3600*/  IMAD.U32 R0, RZ, RZ, UR4 ;  /* 0x00000004ff007e24 */ /* 0x000fe2000f8e00ff */
[----:B------:R-:W-:-:S04]  /*3610*/  ULEA UR28, UR5, UR41, 0x3 ;  /* 0x00000029051c7291 */ /* 0x000fc8000f8e183f */
[----:B------:R-:W-:-:S04]  /*3620*/  SHF.L.U32 R0, R0, 0x1f, RZ ;  /* 0x0000001f00007819 */ /* 0x000fc800000006ff */
[----:B------:R-:W-:-:S13]  /*3630*/  R2UR UR29, R0 ;  /* 0x00000000001d72ca */ /* 0x000fda00000e0000 */
[----:B------:R-:W-:-:S04]  /*3640*/  MOV R0, UR29 ;  /* 0x0000001d00007c02 */ /* 0x000fc80008000f00 */
[----:B------:R0:W1:Y:S01]  /*3650*/  SYNCS.PHASECHK.TRANS64.TRYWAIT P2, [UR28+0x22830], R0 ;  /* 0x02283000ff0075a7 */ /* 0x000062000804015c */
[----:B------:R-:W-:Y:S05]  /*3660*/  @!P0 BRA `(.L_x_9056) ;  /* 0x0000000000048947 */ /* 0x000fea0003800000 */
[----:B------:R-:W-:Y:S01]  /*3670*/  BPT.TRAP 0x1 ;  /* 0x000000040000795c */ /* 0x000fe20000300000 */
.L_x_9056:
[----:B-1----:R-:W-:Y:S05]  /*3680*/  @P2 BRA `(.L_x_9057) ;  /* 0x00000000000c2947 */ /* 0x002fea0003800000 */
[----:B0-----:R-:W-:-:S04]  /*3690*/  IMAD.U32 R0, RZ, RZ, UR29 ;  /* 0x0000001dff007e24 */ /* 0x001fc8000f8e00ff */
[----:B------:R-:W0:Y:S02]  /*36a0*/  SYNCS.PHASECHK.TRANS64.TRYWAIT P2, [UR28+0x22830], R0 ;  /* 0x02283000ff0075a7 */ /* 0x000e24000804015c */
[----:B0-----:R-:W-:Y:S05]  /*36b0*/  @!P2 BRA `(.L_x_9058) ;  /* 0x000000880030a947 */ /* 0x001fea0003800000 */
.L_x_9057:
[----:B------:R-:W-:Y:S01]  /*36c0*/  UIMAD UR10, UR5, 0x300, UR6 ;  /* 0x00000300050a78a4 */ /* 0x000fe2000f8e0206 */
[----:B------:R-:W-:Y:S01]  /*36d0*/  WARPGROUP.ARRIVE ;  /* 0x00000000000079c5 */ /* 0x000fe20000000000 */
[----:B------:R-:W-:Y:S01]  /*36e0*/  UMOV UR11, 0x40000040 ;  /* 0x40000040000b7882 */ /* 0x000fe20000000000 */
[----:B------:R-:W-:Y:S01]  /*36f0*/  UMOV UR15, 0x40000040 ;  /* 0x40000040000f7882 */ /* 0x000fe20000000000 */
[----:B------:R-:W-:Y:S01]  /*3700*/  UIADD3 UR14, UR10, 0x2, URZ ;  /* 0x000000020a0e7890 */ /* 0x000fe2000fffe03f */
[----:B0-----:R-:W-:Y:S01]  /*3710*/  IADD3 R0, -R2, 0xb, RZ ;  /* 0x0000000b02007810 */ /* 0x001fe20007ffe1ff */
[----:B------:R-:W-:Y:S01]  /*3720*/  UIADD3 UR18, UR10, 0x4, URZ ;  /* 0x000000040a127890 */ /* 0x000fe2000fffe03f */
[----:B------:R-:W-:Y:S02]  /*3730*/  UMOV UR19, 0x40000040 ;  /* 0x4000004000137882 */ /* 0x000fe40000000000 */
[----:B------:R-:W-:Y:S01]  /*3740*/  HGMMA.64x96x16.F32.BF16 R152, gdesc[UR8], RZ, !UPT, gsb0 ;  /* 0x01600000089879f0 */ /* 0x000fe2000c0018ff */
[----:B------:R-:W-:Y:S01]  /*3750*/  UIADD3 UR22, UR10, 0x6, URZ ;  /* 0x000000060a167890 */ /* 0x000fe2000fffe03f */
[----:B------:R-:W-:Y:S01]  /*3760*/  UMOV UR23, 0x40000040 ;  /* 0x4000004000177882 */ /* 0x000fe20000000000 */
        /* <DEDUP_REMOVED lines=11> */
[----:B------:R-:W-:Y:S05]  /*3820*/  @!P0 BRA `(.L_x_9059) ;  /* 0x0000000000048947 */ /* 0x000fea0003800000 */
[----:B------:R-:W-:Y:S01]  /*3830*/  BPT.TRAP 0x1 ;  /* 0x000000040000795c */ /* 0x000fe20000300000 */
.L_x_9059:
        /* <DEDUP_REMOVED lines=100> */
[----:B---3--:R-:W-:-:S05]  /*3e80*/  FMNMX.FTZ R4, R181, R4, !PT ;  /* 0x00000004b5047209 */ /* 0x008fca0007810000 */
[----:B------:R-:W3:Y:S02]  /*3e90*/  SHFL.BFLY PT, R159, R4, 0x2, 0x1f ;  /* 0x0c401f00049f7f89 */ /* 0x000ee400000e0000 */
[----:B------:R-:W4:Y:S08]  /*3ea0*/  MUFU.TANH R11, R11 ;  /* 0x0000000b000b7308 */ /* 0x000f300000002400 */
[----:B------:R-:W5:Y:S08]  /*3eb0*/  MUFU.TANH R12, R12 ;  /* 0x0000000c000c7308 */ /* 0x000f700000002400 */
[----:B------:R-:W0:Y:S01]  /*3ec0*/  MUFU.TANH R14, R14 ;  /* 0x0000000e000e7308 */ /* 0x000e220000002400 */
[----:B---3--:R-:W-:Y:S01]  /*3ed0*/  FMNMX.FTZ R167, R4, R159, !PT ;  /* 0x0000009f04a77209 */ /* 0x008fe20007810000 */
[----:B------:R-:W-:-:S06]  /*3ee0*/  FMUL.FTZ R159, R190, UR27 ;  /* 0x0000001bbe9f7c20 */ /* 0x000fcc0008410000 */
[----:B------:R-:W3:Y:S01]  /*3ef0*/  MUFU.TANH R15, R15 ;  /* 0x0000000f000f7308 */ /* 0x000ee20000002400 */
[----:B------:R-:W1:Y:S07]  /*3f00*/  SHFL.BFLY PT, R4, R167, 0x1, 0x1f ;  /* 0x0c201f00a7047f89 */ /* 0x000e6e00000e0000 */
[----:B------:R-:W3:Y:S08]  /*3f10*/  MUFU.TANH R17, R17 ;  /* 0x0000001100117308 */ /* 0x000ef00000002400 */
[----:B------:R-:W3:Y:S08]  /*3f20*/  MUFU.TANH R18, R18 ;  /* 0x0000001200127308 */ /* 0x000ef00000002400 */
[----:B------:R-:W3:Y:S01]  /*3f30*/  MUFU.TANH R21, R21 ;  /* 0x0000001500157308 */ /* 0x000ee20000002400 */
[----:B-1----:R-:W-:-:S02]  /*3f40*/  FMNMX.FTZ R4, R167, R4, !PT ;  /* 0x00000004a7047209 */ /* 0x002fc40007810000 */
[----:B------:R-:W-:-:S03]  /*3f50*/  FMNMX.FTZ R167, R9, R8, !PT ;  /* 0x0000000809a77209 */ /* 0x000fc60007810000 */
[C---:B------:R-:W-:Y:S02]  /*3f60*/  FMUL.FTZ R183, R4.reuse, UR10 ;  /* 0x0000000a04b77c20 */ /* 0x040fe40008410000 */
[----:B------:R-:W1:Y:S01]  /*3f70*/  MUFU.TANH R22, R22 ;  /* 0x0000001600167308 */ /* 0x000e620000002400 */
[----:B------:R-:W-:Y:S01]  /*3f80*/  FADD.FTZ R13, -R4, R13 ;  /* 0x0000000d040d7221 */ /* 0x000fe20000010100 */
[--C-:B------:R-:W-:Y:S01]  /*3f90*/  FFMA.FTZ R178, R16, UR10, -R183.reuse ;  /* 0x0000000a10b27c23 */ /* 0x100fe200080108b7 */
[----:B--2---:R-:W-:Y:S01]  /*3fa0*/  FMNMX.FTZ R16, R10, R167, !PT ;  /* 0x000000a70a107209 */ /* 0x004fe20007810000 */
[--C-:B------:R-:W-:Y:S01]  /*3fb0*/  FFMA.FTZ R175, R7, UR10, -R183.reuse ;  /* 0x0000000a07af7c23 */ /* 0x100fe200080108b7 */
[----:B------:R-:W-:Y:S01]  /*3fc0*/  FMUL.FTZ R13, R13, UR10 ;  /* 0x0000000a0d0d7c20 */ /* 0x000fe20008410000 */
[--C-:B------:R-:W-:Y:S01]  /*3fd0*/  FFMA.FTZ R179, R19, UR10, -R183.reuse ;  /* 0x0000000a13b37c23 */ /* 0x100fe200080108b7 */
[----:B----4-:R-:W-:Y:S01]  /*3fe0*/  FMNMX.FTZ R167, R11, R16, !PT ;  /* 0x000000100ba77209 */ /* 0x010fe20007810000 */
[----:B------:R-:W2:Y:S01]  /*3ff0*/  MUFU.TANH R23, R23 ;  /* 0x0000001700177308 */ /* 0x000ea20000002400 */
[--C-:B------:R-:W-:Y:S01]  /*4000*/  FFMA.FTZ R194, R168, UR10, -R183.reuse ;  /* 0x0000000aa8c27c23 */ /* 0x100fe200080108b7 */
[--C-:B------:R-:W-:Y:S01]  /*4010*/  FFMA.FTZ R182, R20, UR10, -R183.reuse ;  /* 0x0000000a14b67c23 */ /* 0x100fe200080108b7 */
[----:B-----5:R-:W-:Y:S01]  /*4020*/  FMNMX.FTZ R167, R12, R167, !PT ;  /* 0x000000a70ca77209 */ /* 0x020fe20007810000 */
[--C-:B------:R-:W-:Y:S01]  /*4030*/  FFMA.FTZ R168, R180, UR10, -R183.reuse ;  /* 0x0000000ab4a87c23 */ /* 0x100fe200080108b7 */
[--C-:B------:R-:W-:Y:S01]  /*4040*/  FFMA.FTZ R171, R200, UR10, -R183.reuse ;  /* 0x0000000ac8ab7c23 */ /* 0x100fe200080108b7 */
[--C-:B------:R-:W-:Y:S01]  /*4050*/  FFMA.FTZ R190, R165, UR10, -R183.reuse ;  /* 0x0000000aa5be7c23 */ /* 0x100fe200080108b7 */
[----:B0-----:R-:W-:Y:S01]  /*4060*/  FMNMX.FTZ R16, R14, R167, !PT ;  /* 0x000000a70e107209 */ /* 0x001fe20007810000 */
[----:B------:R-:W0:Y:S01]  /*4070*/  MUFU.TANH R152, R152 ;  /* 0x0000009800987308 */ /* 0x000e220000002400 */
[--C-:B------:R-:W-:Y:S01]  /*4080*/  FFMA.FTZ R167, R166, UR10, -R183.reuse ;  /* 0x0000000aa6a77c23 */ /* 0x100fe200080108b7 */
[--C-:B------:R-:W-:Y:S01]  /*4090*/  FFMA.FTZ R166, R176, UR10, -R183.reuse ;  /* 0x0000000ab0a67c23 */ /* 0x100fe200080108b7 */
[----:B---3--:R-:W-:Y:S01]  /*40a0*/  FMNMX.FTZ R16, R15, R16, !PT ;  /* 0x000000100f107209 */ /* 0x008fe20007810000 */
[--C-:B------:R-:W-:Y:S01]  /*40b0*/  FFMA.FTZ R165, R170, UR10, -R183.reuse ;  /* 0x0000000aaaa57c23 */ /* 0x100fe200080108b7 */
[--C-:B------:R-:W-:Y:S01]  /*40c0*/  FFMA.FTZ R20, R173, UR10, -R183.reuse ;  /* 0x0000000aad147c23 */ /* 0x100fe200080108b7 */
[--C-:B------:R-:W-:Y:S01]  /*40d0*/  FFMA.FTZ R186, R201, UR10, -R183.reuse ;  /* 0x0000000ac9ba7c23 */ /* 0x100fe200080108b7 */
[----:B------:R-:W-:Y:S01]  /*40e0*/  FMNMX.FTZ R7, R17, R16, !PT ;  /* 0x0000001011077209 */ /* 0x000fe20007810000 */
[----:B------:R-:W3:Y:S01]  /*40f0*/  MUFU.TANH R153, R153 ;  /* 0x0000009900997308 */ /* 0x000ee20000002400 */
[--C-:B------:R-:W-:Y:S01]  /*4100*/  FFMA.FTZ R173, R174, UR10, -R183.reuse ;  /* 0x0000000aaead7c23 */ /* 0x100fe200080108b7 */
[--C-:B------:R-:W-:Y:S01]  /*4110*/  FFMA.FTZ R170, R185, UR10, -R183.reuse ;  /* 0x0000000ab9aa7c23 */ /* 0x100fe200080108b7 */
[----:B------:R-:W-:Y:S01]  /*4120*/  FMNMX.FTZ R16, R18, R7, !PT ;  /* 0x0000000712107209 */ /* 0x000fe20007810000 */
[--C-:B------:R-:W-:Y:S01]  /*4130*/  FFMA.FTZ R169, R202, UR10, -R183.reuse ;  /* 0x0000000acaa97c23 */ /* 0x100fe200080108b7 */
[--C-:B------:R-:W-:Y:S01]  /*4140*/  FFMA.FTZ R172, R172, UR10, -R183.reuse ;  /* 0x0000000aacac7c23 */ /* 0x100fe200080108b7 */
[--C-:B------:R-:W-:Y:S01]  /*4150*/  FFMA.FTZ R177, R177, UR10, -R183.reuse ;  /* 0x0000000ab1b17c23 */ /* 0x100fe200080108b7 */
[----:B------:R-:W-:Y:S01]  /*4160*/  FMNMX.FTZ R7, R21, R16, !PT ;  /* 0x0000001015077209 */ /* 0x000fe20007810000 */
[----:B------:R-:W4:Y:S01]  /*4170*/  MUFU.TANH R154, R154 ;  /* 0x0000009a009a7308 */ /* 0x000f220000002400 */
[--C-:B------:R-:W-:Y:S01]  /*4180*/  FFMA.FTZ R187, R184, UR10, -R183.reuse ;  /* 0x0000000ab8bb7c23 */ /* 0x100fe200080108b7 */
[--C-:B------:R-:W-:Y:S01]  /*4190*/  FFMA.FTZ R185, R203, UR10, -R183.reuse ;  /* 0x0000000acbb97c23 */ /* 0x100fe200080108b7 */
[----:B-1----:R-:W-:Y:S01]  /*41a0*/  FMNMX.FTZ R16, R22, R7, !PT ;  /* 0x0000000716107209 */ /* 0x002fe20007810000 */
[--C-:B------:R-:W-:Y:S01]  /*41b0*/  FFMA.FTZ R19, R188, UR10, -R183.reuse ;  /* 0x0000000abc137c23 */ /* 0x100fe200080108b7 */
[--C-:B------:R-:W-:Y:S01]  /*41c0*/  FFMA.FTZ R174, R192, UR10, -R183.reuse ;  /* 0x0000000ac0ae7c23 */ /* 0x100fe200080108b7 */
[--C-:B------:R-:W-:Y:S01]  /*41d0*/  FFMA.FTZ R189, R189, UR10, -R183.reuse ;  /* 0x0000000abdbd7c23 */ /* 0x100fe200080108b7 */
[----:B--2---:R-:W-:Y:S01]  /*41e0*/  FMNMX.FTZ R7, R23, R16, !PT ;  /* 0x0000001017077209 */ /* 0x004fe20007810000 */
[----:B------:R-:W1:Y:S01]  /*41f0*/  MUFU.TANH R155, R155 ;  /* 0x0000009b009b7308 */ /* 0x000e620000002400 */
[----:B------:R-:W-:-:S02]  /*4200*/  FFMA.FTZ R181, R181, UR10, -R183 ;  /* 0x0000000ab5b57c23 */ /* 0x000fc400080108b7 */
[----:B0-----:R-:W-:-:S04]  /*4210*/  FMNMX.FTZ R16, R152, R7, !PT ;  /* 0x0000000798107209 */ /* 0x001fc80007810000 */
[----:B---3--:R-:W-:Y:S01]  /*4220*/  FMNMX.FTZ R7, R153, R16, !PT ;  /* 0x0000001099077209 */ /* 0x008fe20007810000 */
[----:B------:R-:W0:Y:S03]  /*4230*/  MUFU.TANH R156, R156 ;  /* 0x0000009c009c7308 */ /* 0x000e260000002400 */
[----:B----4-:R-:W-:-:S05]  /*4240*/  FMNMX.FTZ R16, R154, R7, !PT ;  /* 0x000000079a107209 */ /* 0x010fca0007810000 */
[----:B------:R-:W2:Y:S01]  /*4250*/  MUFU.TANH R157, R157 ;  /* 0x0000009d009d7308 */ /* 0x000ea20000002400 */
[----:B-1----:R-:W-:-:S07]  /*4260*/  FMNMX.FTZ R7, R155, R16, !PT ;  /* 0x000000109b077209 */ /* 0x002fce0007810000 */
[----:B------:R-:W1:Y:S01]  /*4270*/  MUFU.TANH R158, R158 ;  /* 0x0000009e009e7308 */ /* 0x000e620000002400 */
[----:B0-----:R-:W-:-:S07]  /*4280*/  FMNMX.FTZ R16, R156, R7, !PT ;  /* 0x000000079c107209 */ /* 0x001fce0007810000 */
[----:B------:R-:W0:Y:S01]  /*4290*/  MUFU.TANH R159, R159 ;  /* 0x0000009f009f7308 */ /* 0x000e220000002400 */
[----:B--2---:R-:W-:-:S07]  /*42a0*/  FMNMX.FTZ R7, R157, R16, !PT ;  /* 0x000000109d077209 */ /* 0x004fce0007810000 */
        /* <DEDUP_REMOVED lines=13> */
[----:B-1----:R-:W-:-:S05]  /*4380*/  FMNMX.FTZ R7, R164, R7, !PT ;  /* 0x00000007a4077209 */ /* 0x002fca0007810000 */
[----:B------:R-:W1:Y:S02]  /*4390*/  SHFL.BFLY PT, R16, R7, 0x2, 0x1f ;  /* 0x0c401f0007107f89 */ /* 0x000e6400000e0000 */
        /* <DEDUP_REMOVED lines=22> */
[----:B-1----:R-:W-:Y:S01]  /*4500*/  FMNMX.FTZ R16, R7, R16, !PT ;  /* 0x0000001007107209 */ /* 0x002fe20007810000 */
[-C--:B------:R-:W-:Y:S01]  /*4510*/  FMUL.FTZ R57, R57, R13.reuse ;  /* 0x0000000d39397220 */ /* 0x080fe20000410000 */
[----:B------:R-:W-:Y:S01]  /*4520*/  MUFU.EX2 R171, R171 ;  /* 0x000000ab00ab7308 */ /* 0x000fe20000000800 */
[-C--:B------:R-:W-:Y:S01]  /*4530*/  FMUL.FTZ R60, R60, R13.reuse ;  /* 0x0000000d3c3c7220 */ /* 0x080fe20000410000 */
[-C--:B------:R-:W-:Y:S01]  /*4540*/  FMUL.FTZ R61, R61, R13.reuse ;  /* 0x0000000d3d3d7220 */ /* 0x080fe20000410000 */
[----:B------:R-:W1:Y:S01]  /*4550*/  SHFL.BFLY PT, R7, R16, 0x1, 0x1f ;  /* 0x0c201f0010077f89 */ /* 0x000e6200000e0000 */
        /* <DEDUP_REMOVED lines=23> */
[----:B-1----:R-:W-:Y:S01]  /*46d0*/  FMNMX.FTZ R7, R16, R7, !PT ;  /* 0x0000000710077209 */ /* 0x002fe20007810000 */
[-C--:B------:R-:W-:Y:S01]  /*46e0*/  FMUL.FTZ R104, R104, R13.reuse ;  /* 0x0000000d68687220 */ /* 0x080fe20000410000 */
[-C--:B------:R-:W-:Y:S01]  /*46f0*/  FMUL.FTZ R105, R105, R13.reuse ;  /* 0x0000000d69697220 */ /* 0x080fe20000410000 */
        /* <DEDUP_REMOVED lines=27> */
[----:B------:R-:W-:Y:S01]  /*48b0*/  FFMA.FTZ R191, R162, UR10, -R176 ;  /* 0x0000000aa2bf7c23 */ /* 0x000fe200080108b0 */
[----:B------:R-:W2:Y:S01]  /*48c0*/  MUFU.EX2 R10, R10 ;  /* 0x0000000a000a7308 */ /* 0x000ea20000000800 */
[----:B0-----:R-:W-:Y:S01]  /*48d0*/  F2FP.BF16.F32.PACK_AB R162, R182, R179 ;  /* 0x000000b3b6a2723e */ /* 0x001fe200000010ff */
[-C--:B------:R-:W-:Y:S01]  /*48e0*/  FMUL.FTZ R113, R113, R13.reuse ;  /* 0x0000000d71717220 */ /* 0x080fe20000410000 */
[-C--:B------:R-:W-:Y:S01]  /*48f0*/  FMUL.FTZ R116, R116, R13.reuse ;  /* 0x0000000d74747220 */ /* 0x080fe20000410000 */
[-C--:B------:R-:W-:Y:S01]  /*4900*/  FMUL.FTZ R117, R117, R13.reuse ;  /* 0x0000000d75757220 */ /* 0x080fe20000410000 */
[-C--:B------:R-:W-:Y:S01]  /*4910*/  FMUL.FTZ R120, R120, R13.reuse ;  /* 0x0000000d78787220 */ /* 0x080fe20000410000 */
[-C--:B------:R-:W-:Y:S01]  /*4920*/  FMUL.FTZ R121, R121, R13.reuse ;  /* 0x0000000d79797220 */ /* 0x080fe20000410000 */
[----:B------:R-:W-:Y:S01]  /*4930*/  FMUL.FTZ R124, R124, R13 ;  /* 0x0000000d7c7c7220 */ /* 0x000fe20000410000 */
[----:B------:R-:W0:Y:S01]  /*4940*/  MUFU.EX2 R11, R11 ;  /* 0x0000000b000b7308 */ /* 0x000e220000000800 */
        /* <DEDUP_REMOVED lines=10> */
[----:B------:R-:W-:Y:S01]  /*49f0*/  FFMA.FTZ R6, R156, UR10, -R176 ;  /* 0x0000000a9c067c23 */ /* 0x000fe200080108b0 */
[-C--:B------:R-:W-:Y:S01]  /*4a00*/  FMUL.FTZ R137, R137, R13.reuse ;  /* 0x0000000d89897220 */ /* 0x080fe20000410000 */
[-C--:B------:R-:W-:Y:S01]  /*4a10*/  FMUL.FTZ R140, R140, R13.reuse ;  /* 0x0000000d8c8c7220 */ /* 0x080fe20000410000 */
[-C--:B------:R-:W-:Y:S01]  /*4a20*/  FMUL.FTZ R141, R141, R13.reuse ;  /* 0x0000000d8d8d7220 */ /* 0x080fe20000410000 */
[-C--:B------:R-:W-:Y:S01]  /*4a30*/  FMUL.FTZ R144, R144, R13.reuse ;  /* 0x0000000d90907220 */ /* 0x080fe20000410000 */
[----:B------:R-:W2:Y:S01]  /*4a40*/  MUFU.EX2 R12, R12 ;  /* 0x0000000c000c7308 */ /* 0x000ea20000000800 */
[----:B0-----:R-:W-:Y:S01]  /*4a50*/  FADD.FTZ R189, R11, R152 ;  /* 0x000000980bbd7221 */ /* 0x001fe20000010000 */
[----:B------:R-:W-:Y:S01]  /*4a60*/  FADD.FTZ R152, R182, R153 ;  /* 0x00000099b6987221 */ /* 0x000fe20000010000 */
[-C--:B------:R-:W-:Y:S01]  /*4a70*/  FMUL.FTZ R145, R145, R13.reuse ;  /* 0x0000000d91917220 */ /* 0x080fe20000410000 */
[-C--:B------:R-:W-:Y:S01]  /*4a80*/  FMUL.FTZ R148, R148, R13.reuse ;  /* 0x0000000d94947220 */ /* 0x080fe20000410000 */
[----:B------:R-:W-:Y:S01]  /*4a90*/  FMUL.FTZ R149, R149, R13 ;  /* 0x0000000d95957220 */ /* 0x000fe20000410000 */
[----:B------:R-:W-:Y:S01]  /*4aa0*/  FADD.FTZ R157, R171, R152 ;  /* 0x00000098ab9d7221 */ /* 0x000fe20000010000 */
[-C--:B------:R-:W-:Y:S01]  /*4ab0*/  FMUL.FTZ R26, R26, R8.reuse ;  /* 0x000000081a1a7220 */ /* 0x080fe20000410000 */
[----:B------:R-:W0:Y:S01]  /*4ac0*/  MUFU.EX2 R15, R15 ;  /* 0x0000000f000f7308 */ /* 0x000e220000000800 */
[----:B-1----:R-:W-:Y:S01]  /*4ad0*/  FADD.FTZ R153, R180, R189 ;  /* 0x000000bdb4997221 */ /* 0x002fe20000010000 */
[----:B------:R-:W-:Y:S01]  /*4ae0*/  FADD.FTZ R154, R186, R157 ;  /* 0x0000009dba9a7221 */ /* 0x000fe20000010000 */
[----:B------:R-:W-:Y:S01]  /*4af0*/  FFMA.FTZ R189, R158, UR10, -R176 ;  /* 0x0000000a9ebd7c23 */ /* 0x000fe200080108b0 */
[----:B------:R-:W-:Y:S01]  /*4b00*/  F2FP.BF16.F32.PACK_AB R163, R180, R11 ;  /* 0x0000000bb4a3723e */ /* 0x000fe200000010ff */
[-C--:B------:R-:W-:Y:S01]  /*4b10*/  FMUL.FTZ R27, R27, R8.reuse ;  /* 0x000000081b1b7220 */ /* 0x080fe20000410000 */
[----:B------:R-:W-:Y:S01]  /*4b20*/  FADD.FTZ R157, R169, R154 ;  /* 0x0000009aa99d7221 */ /* 0x000fe20000010000 */
[----:B------:R-:W-:Y:S01]  /*4b30*/  F2FP.BF16.F32.PACK_AB R158, R190, R169 ;  /* 0x000000a9be9e723e */ /* 0x000fe200000010ff */
[----:B------:R-:W1:Y:S01]  /*4b40*/  MUFU.EX2 R14, R14 ;  /* 0x0000000e000e7308 */ /* 0x000e620000000800 */
[----:B--2---:R-:W-:Y:S01]  /*4b50*/  FADD.FTZ R152, R12, R153 ;  /* 0x000000990c987221 */ /* 0x004fe20000010000 */
[----:B------:R-:W-:Y:S01]  /*4b60*/  FADD.FTZ R156, R190, R157 ;  /* 0x0000009dbe9c7221 */ /* 0x000fe20000010000 */
[-C--:B------:R-:W-:Y:S01]  /*4b70*/  FMUL.FTZ R30, R30, R8.reuse ;  /* 0x000000081e1e7220 */ /* 0x080fe20000410000 */
[-C--:B------:R-:W-:Y:S01]  /*4b80*/  FMUL.FTZ R31, R31, R8.reuse ;  /* 0x000000081f1f7220 */ /* 0x080fe20000410000 */
[-C--:B------:R-:W-:Y:S01]  /*4b90*/  FMUL.FTZ R34, R34, R8.reuse ;  /* 0x0000000822227220 */ /* 0x080fe20000410000 */
[-C--:B------:R-:W-:Y:S01]  /*4ba0*/  FMUL.FTZ R35, R35, R8.reuse ;  /* 0x0000000823237220 */ /* 0x080fe20000410000 */
[----:B------:R-:W-:Y:S01]  /*4bb0*/  FMUL.FTZ R38, R38, R8 ;  /* 0x0000000826267220 */ /* 0x000fe20000410000 */
[----:B------:R-:W2:Y:S01]  /*4bc0*/  MUFU.EX2 R17, R17 ;  /* 0x0000001100117308 */ /* 0x000ea20000000800 */
[----:B0-----:R-:W-:Y:S01]  /*4bd0*/  FADD.FTZ R153, R15, R152 ;  /* 0x000000980f997221 */ /* 0x001fe20000010000 */
[----:B------:R-:W-:Y:S01]  /*4be0*/  FFMA.FTZ R152, R160, UR10, -R176 ;  /* 0x0000000aa0987c23 */ /* 0x000fe200080108b0 */
[----:B------:R-:W-:Y:S01]  /*4bf0*/  F2FP.BF16.F32.PACK_AB R160, R175, R178 ;  /* 0x000000b2afa0723e */ /* 0x000fe200000010ff */
        /* <DEDUP_REMOVED lines=37> */
[----:B--2---:R-:W-:Y:S01]  /*4e50*/  FADD.FTZ R156, R194, R157 ;  /* 0x0000009dc29c7221 */ /* 0x004fe20000010000 */
[----:B------:R-:W-:Y:S01]  /*4e60*/  F2FP.BF16.F32.PACK_AB R157, R15, R12 ;  /* 0x0000000c0f9d723e */ /* 0x000fe200000010ff */
[-C--:B------:R-:W-:Y:S01]  /*4e70*/  FMUL.FTZ R95, R95, R8.reuse ;  /* 0x000000085f5f7220 */ /* 0x080fe20000410000 */
[-C--:B------:R-:W-:Y:S01]  /*4e80*/  FMUL.FTZ R98, R98, R8.reuse ;  /* 0x0000000862627220 */ /* 0x080fe20000410000 */
[-C--:B------:R-:W-:Y:S01]  /*4e90*/  FMUL.FTZ R99, R99, R8.reuse ;  /* 0x0000000863637220 */ /* 0x080fe20000410000 */
[-C--:B------:R-:W-:Y:S01]  /*4ea0*/  FMUL.FTZ R102, R102, R8.reuse ;  /* 0x0000000866667220 */ /* 0x080fe20000410000 */
[-C--:B------:R-:W-:Y:S01]  /*4eb0*/  FMUL.FTZ R103, R103, R8.reuse ;  /* 0x0000000867677220 */ /* 0x080fe20000410000 */
[----:B------:R-:W-:Y:S01]  /*4ec0*/  MUFU.EX2 R21, R21 ;  /* 0x0000001500157308 */ /* 0x000fe20000000800 */
        /* <DEDUP_REMOVED lines=30> */
[----:B------:R-:W-:Y:S01]  /*50b0*/  FMUL.FTZ R151, R151, R8 ;  /* 0x0000000897977220 */ /* 0x000fe20000410000 */
[----:B------:R-:W-:Y:S08]  /*50c0*/  MUFU.EX2 R22, R22 ;  /* 0x0000001600167308 */ /* 0x000ff00000000800 */
[----:B------:R-:W0:Y:S08]  /*50d0*/  MUFU.EX2 R173, R173 ;  /* 0x000000ad00ad7308 */ /* 0x000e300000000800 */
[----:B------:R-:W2:Y:S08]  /*50e0*/  MUFU.EX2 R23, R23 ;  /* 0x0000001700177308 */ /* 0x000eb00000000800 */
[----:B------:R3:W-:Y:S08]  /*50f0*/  MUFU.EX2 R5, R155 ;  /* 0x0000009b00057308 */ /* 0x0007f00000000800 */
[----:B------:R-:W4:Y:S01]  /*5100*/  MUFU.EX2 R166, R166 ;  /* 0x000000a600a67308 */ /* 0x000f220000000800 */
[----:B---3--:R-:W-:Y:S01]  /*5110*/  FFMA.FTZ R155, R161, UR10, -R176 ;  /* 0x0000000aa19b7c23 */ /* 0x008fe200080108b0 */
[----:B------:R-:W-:Y:S01]  /*5120*/  F2FP.BF16.F32.PACK_AB R161, R10, R9 ;  /* 0x000000090aa1723e */ /* 0x000fe200000010ff */
[----:B------:R-:W-:Y:S01]  /*5130*/  FADD.FTZ R9, R21, R154 ;  /* 0x0000009a15097221 */ /* 0x000fe20000010000 */
[----:B-1----:R-:W-:Y:S01]  /*5140*/  FADD.FTZ R154, R20, R153 ;  /* 0x00000099149a7221 */ /* 0x002fe20000010000 */
[----:B------:R-:W-:Y:S01]  /*5150*/  F2FP.BF16.F32.PACK_AB R153, R183, R18 ;  /* 0x00000012b799723e */ /* 0x000fe200000010ff */
[----:B------:R-:W-:Y:S01]  /*5160*/  FFMA.FTZ R176, R164, UR10, -R176 ;  /* 0x0000000aa4b07c23 */ /* 0x000fe200080108b0 */
[----:B------:R-:W-:Y:S01]  /*5170*/  FADD.FTZ R9, R184, R9 ;  /* 0x00000009b8097221 */ /* 0x000fe20000010000 */
[----:B------:R-:W1:Y:S01]  /*5180*/  MUFU.EX2 R177, R177 ;  /* 0x000000b100b17308 */ /* 0x000e620000000800 */
[C---:B0-----:R-:W-:Y:S01]  /*5190*/  FADD.FTZ R11, R173.reuse, R154 ;  /* 0x0000009aad0b7221 */ /* 0x041fe20000010000 */
[----:B------:R-:W-:Y:S01]  /*51a0*/  F2FP.BF16.F32.PACK_AB R154, R172, R165 ;  /* 0x000000a5ac9a723e */ /* 0x000fe200000010ff */
[----:B------:R-:W-:Y:S01]  /*51b0*/  FADD.FTZ R12, R22, R9 ;  /* 0x00000009160c7221 */ /* 0x000fe20000010000 */
[----:B------:R-:W-:-:S02]  /*51c0*/  F2FP.BF16.F32.PACK_AB R164, R173, R20 ;  /* 0x00000014ada4723e */ /* 0x000fc400000010ff */
[C---:B--2---:R-:W-:Y:S01]  /*51d0*/  F2FP.BF16.F32.PACK_AB R165, R23.reuse, R22 ;  /* 0x0000001617a5723e */ /* 0x044fe200000010ff */
[----:B------:R-:W-:Y:S01]  /*51e0*/  FADD.FTZ R12, R23, R12 ;  /* 0x0000000c170c7221 */ /* 0x000fe20000010000 */
[----:B------:R-:W0:Y:S08]  /*51f0*/  MUFU.EX2 R6, R6 ;  /* 0x0000000600067308 */ /* 0x000e300000000800 */
[----:B------:R-:W-:Y:S08]  /*5200*/  MUFU.EX2 R168, R168 ;  /* 0x000000a800a87308 */ /* 0x000ff00000000800 */
[----:B------:R-:W-:Y:S08]  /*5210*/  MUFU.EX2 R188, R188 ;  /* 0x000000bc00bc7308 */ /* 0x000ff00000000800 */
[----:B------:R-:W-:Y:S08]  /*5220*/  MUFU.EX2 R187, R187 ;  /* 0x000000bb00bb7308 */ /* 0x000ff00000000800 */
[----:B------:R-:W2:Y:S08]  /*5230*/  MUFU.EX2 R189, R189 ;  /* 0x000000bd00bd7308 */ /* 0x000eb00000000800 */
[----:B------:R3:W-:Y:S08]  /*5240*/  MUFU.EX2 R175, R159 ;  /* 0x0000009f00af7308 */ /* 0x0007f00000000800 */
[----:B------:R-:W5:Y:S01]  /*5250*/  MUFU.EX2 R170, R170 ;  /* 0x000000aa00aa7308 */ /* 0x000f620000000800 */
[----:B---3--:R-:W-:Y:S01]  /*5260*/  F2FP.BF16.F32.PACK_AB R159, R17, R14 ;  /* 0x0000000e119f723e */ /* 0x008fe200000010ff */
[----:B----4-:R-:W-:Y:S01]  /*5270*/  FADD.FTZ R14, R166, R11 ;  /* 0x0000000ba60e7221 */ /* 0x010fe20000010000 */
[----:B------:R-:W-:Y:S01]  /*5280*/  FADD.FTZ R11, R5, R12 ;  /* 0x0000000c050b7221 */ /* 0x000fe20000010000 */
[----:B-1----:R-:W-:-:S02]  /*5290*/  F2FP.BF16.F32.PACK_AB R166, R177, R166 ;  /* 0x000000a6b1a6723e */ /* 0x002fc400000010ff */
[----:B------:R-:W-:Y:S01]  /*52a0*/  FADD.FTZ R15, R177, R14 ;  /* 0x0000000eb10f7221 */ /* 0x000fe20000010000 */
[----:B0-----:R-:W-:Y:S01]  /*52b0*/  FADD.FTZ R11, R6, R11 ;  /* 0x0000000b060b7221 */ /* 0x001fe20000010000 */
[----:B------:R-:W0:Y:S01]  /*52c0*/  MUFU.EX2 R185, R185 ;  /* 0x000000b900b97308 */ /* 0x000e220000000800 */
[----:B--2---:R-:W-:Y:S01]  /*52d0*/  F2FP.BF16.F32.PACK_AB R169, R189, R188 ;  /* 0x000000bcbda9723e */ /* 0x004fe200000010ff */
[----:B------:R-:W-:Y:S01]  /*52e0*/  FADD.FTZ R14, R168, R15 ;  /* 0x0000000fa80e7221 */ /* 0x000fe20000010000 */
[----:B------:R-:W-:Y:S01]  /*52f0*/  FADD.FTZ R18, R188, R11 ;  /* 0x0000000bbc127221 */ /* 0x000fe20000010000 */
[C---:B------:R-:W-:Y:S02]  /*5300*/  F2FP.BF16.F32.PACK_AB R168, R187.reuse, R168 ;  /* 0x000000a8bba8723e */ /* 0x040fe400000010ff */
[----:B------:R-:W-:Y:S01]  /*5310*/  FADD.FTZ R11, R187, R14 ;  /* 0x0000000ebb0b7221 */ /* 0x000fe20000010000 */
[----:B------:R-:W-:Y:S01]  /*5320*/  FADD.FTZ R18, R189, R18 ;  /* 0x00000012bd127221 */ /* 0x000fe20000010000 */
[----:B------:R1:W2:Y:S02]  /*5330*/  MUFU.EX2 R10, R152 ;  /* 0x00000098000a7308 */ /* 0x0002a40000000800 */
[----:B-----5:R-:W-:Y:S01]  /*5340*/  FADD.FTZ R14, R170, R11 ;  /* 0x0000000baa0e7221 */ /* 0x020fe20000010000 */
[----:B------:R-:W-:-:S05]  /*5350*/  FADD.FTZ R15, R175, R18 ;  /* 0x00000012af0f7221 */ /* 0x000fca0000010000 */
[----:B------:R-:W3:Y:S01]  /*5360*/  MUFU.EX2 R19, R19 ;  /* 0x0000001300137308 */ /* 0x000ee20000000800 */
[----:B-1----:R-:W-:Y:S01]  /*5370*/  F2FP.BF16.F32.PACK_AB R152, R194, R167 ;  /* 0x000000a7c298723e */ /* 0x002fe200000010ff */
[C---:B0-----:R-:W-:Y:S01]  /*5380*/  FADD.FTZ R14, R185.reuse, R14 ;  /* 0x0000000eb90e7221 */ /* 0x041fe20000010000 */
[----:B------:R-:W-:Y:S02]  /*5390*/  F2FP.BF16.F32.PACK_AB R167, R6, R5 ;  /* 0x0000000506a7723e */ /* 0x000fe400000010ff */
[----:B------:R-:W-:-:S03]  /*53a0*/  F2FP.BF16.F32.PACK_AB R170, R185, R170 ;  /* 0x000000aab9aa723e */ /* 0x000fc600000010ff */
[----:B------:R0:W1:Y:S01]  /*53b0*/  MUFU.EX2 R9, R155 ;  /* 0x0000009b00097308 */ /* 0x0000620000000800 */
[C---:B--2---:R-:W-:Y:S01]  /*53c0*/  FADD.FTZ R6, R10.reuse, R15 ;  /* 0x0000000f0a067221 */ /* 0x044fe20000010000 */
[----:B------:R-:W-:-:S06]  /*53d0*/  F2FP.BF16.F32.PACK_AB R171, R10, R175 ;  /* 0x000000af0aab723e */ /* 0x000fcc00000010ff */
[----:B------:R-:W2:Y:S01]  /*53e0*/  MUFU.EX2 R174, R174 ;  /* 0x000000ae00ae7308 */ /* 0x000ea20000000800 */
[----:B---3--:R-:W-:Y:S01]  /*53f0*/  FADD.FTZ R5, R19, R14 ;  /* 0x0000000e13057221 */ /* 0x008fe20000010000 */
[----:B0-----:R-:W-:-:S06]  /*5400*/  F2FP.BF16.F32.PACK_AB R155, R184, R21 ;  /* 0x00000015b89b723e */ /* 0x001fcc00000010ff */
[----:B------:R-:W0:Y:S01]  /*5410*/  MUFU.EX2 R12, R191 ;  /* 0x000000bf000c7308 */ /* 0x000e220000000800 */
[----:B-1----:R-:W-:-:S07]  /*5420*/  FADD.FTZ R15, R9, R6 ;  /* 0x00000006090f7221 */ /* 0x002fce0000010000 */
[----:B------:R-:W1:Y:S01]  /*5430*/  MUFU.EX2 R192, R192 ;  /* 0x000000c000c07308 */ /* 0x000e620000000800 */
[C---:B--2---:R-:W-:Y:S01]  /*5440*/  FADD.FTZ R5, R174.reuse, R5 ;  /* 0x00000005ae057221 */ /* 0x044fe20000010000 */
[----:B------:R-:W-:-:S03]  /*5450*/  F2FP.BF16.F32.PACK_AB R172, R174, R19 ;  /* 0x00000013aeac723e */ /* 0x000fc600000010ff */
[----:B------:R-:W-:-:S03]  /*5460*/  FADD.FTZ R6, R16, R5 ;  /* 0x0000000510067221 */ /* 0x000fc60000010000 */
[----:B------:R-:W2:Y:S01]  /*5470*/  MUFU.EX2 R181, R181 ;  /* 0x000000b500b57308 */ /* 0x000ea20000000800 */
[C---:B0-----:R-:W-:Y:S01]  /*5480*/  FADD.FTZ R15, R12.reuse, R15 ;  /* 0x0000000f0c0f7221 */ /* 0x041fe20000010000 */
[----:B------:R-:W-:-:S06]  /*5490*/  F2FP.BF16.F32.PACK_AB R173, R12, R9 ;  /* 0x000000090cad723e */ /* 0x000fcc00000010ff */
[----:B------:R-:W0:Y:S01]  /*54a0*/  MUFU.EX2 R11, R176 ;  /* 0x000000b0000b7308 */ /* 0x000e220000000800 */
[----:B-1----:R-:W-:Y:S01]  /*54b0*/  FADD.FTZ R10, R192, R15 ;  /* 0x0000000fc00a7221 */ /* 0x002fe20000010000 */
[C---:B--2---:R-:W-:Y:S01]  /*54c0*/  FADD.FTZ R6, R181.reuse, R6 ;  /* 0x00000006b5067221 */ /* 0x044fe20000010000 */
[----:B------:R-:W-:Y:S02]  /*54d0*/  F2FP.BF16.F32.PACK_AB R174, R181, R16 ;  /* 0x00000010b5ae723e */ /* 0x000fe400000010ff */
[C---:B0-----:R-:W-:Y:S01]  /*54e0*/  FADD.FTZ R5, R11.reuse, R10 ;  /* 0x0000000a0b057221 */ /* 0x041fe20000010000 */
[----:B------:R-:W-:Y:S01]  /*54f0*/  F2FP.BF16.F32.PACK_AB R175, R11, R192 ;  /* 0x000000c00baf723e */ /* 0x000fe200000010ff */
[----:B------:R-:W-:Y:S06]  /*5500*/  @!P0 BRA `(.L_x_9060) ;  /* 0x0000000000048947 */ /* 0x000fec0003800000 */
[----:B------:R-:W-:Y:S01]  /*5510*/  BPT.TRAP 0x1 ;  /* 0x000000040000795c */ /* 0x000fe20000300000 */
.L_x_9060:
[----:B------:R-:W-:-:S04]  /*5520*/  IMAD.U32 R8, RZ, RZ, UR29 ;  /* 0x0000001dff087e24 */ /* 0x000fc8000f8e00ff */
[----:B------:R0:W1:Y:S01]  /*5530*/  SYNCS.PHASECHK.TRANS64.TRYWAIT P2, [UR28+0x22850], R8 ;  /* 0x02285008ff0075a7 */ /* 0x000062000804015c */
[----:B------:R-:W-:Y:S05]  /*5540*/  @!P0 BRA `(.L_x_9061) ;  /* 0x0000000000048947 */ /* 0x000fea0003800000 */
[----:B------:R-:W-:Y:S01]  /*5550*/  BPT.TRAP 0x1 ;  /* 0x000000040000795c */ /* 0x000fe20000300000 */
.L_x_9061:
[----:B-1----:R-:W-:Y:S05]  /*5560*/  @P2 BRA `(.L_x_9062) ;  /* 0x00000000000c2947 */ /* 0x002fea0003800000 */
[----:B0-----:R-:W-:-:S04]  /*5570*/  IMAD.U32 R8, RZ, RZ, UR29 ;  /* 0x0000001dff087e24 */ /* 0x001fc8000f8e00ff */
[----:B------:R-:W0:Y:S02]  /*5580*/  SYNCS.PHASECHK.TRANS64.TRYWAIT P2, [UR28+0x22850], R8 ;  /* 0x02285008ff0075a7 */ /* 0x000e24000804015c */
[----:B0-----:R-:W-:Y:S05]  /*5590*/  @!P2 BRA `(.L_x_9063) ;  /* 0x000000680094a947 */ /* 0x001fea0003800000 */
.L_x_9062:
[----:B------:R1:W-:Y:S01]  /*55a0*/  BAR.SYNC.DEFER_BLOCKING R3, 0x100 ;  /* 0x000400030000751d */ /* 0x0003e20000010000 */
[----:B------:R-:W-:-:S05]  /*55b0*/  UIMAD UR11, UR5, 0xc00, UR24 ;  /* 0x00000c00050b78a4 */ /* 0x000fca000f8e0218 */
[----:B------:R-:W-:Y:S02]  /*55c0*/  UMOV UR15, 0x40000040 ;  /* 0x40000040000f7882 */ /* 0x000fe40000000000 */
[----:B------:R-:W-:Y:S01]  /*55d0*/  UMOV UR14, UR11 ;  /* 0x0000000b000e7c82 */ /* 0x000fe20008000000 */
[----:B------:R-:W-:-:S06]  /*55e0*/  WARPGROUP.ARRIVE ;  /* 0x00000000000079c5 */ /* 0x000fcc0000000000 */
        /* <DEDUP_REMOVED lines=32> */
[----:B-1----:R-:W-:Y:S05]  /*57f0*/  @!P0 BRA `(.L_x_9064) ;  /* 0x0000000000048947 */ /* 0x002fea0003800000 */
[----:B------:R-:W-:Y:S01]  /*5800*/  BPT.TRAP 0x1 ;  /* 0x000000040000795c */ /* 0x000fe20000300000 */
.L_x_9064:
[----:B------:R-:W-:Y:S01]  /*5810*/  UIADD3 UR11, UR28, 0x22860, URZ ;  /* 0x000228601c0b7890 */ /* 0x000fe2000fffe03f */
[----:B0-----:R-:W-:Y:S01]  /*5820*/  MOV R8, R7 ;  /* 0x0000000700087202 */ /* 0x001fe20000000f00 */
[----:B------:R-:W-:Y:S02]  /*5830*/  IMAD.MOV.U32 R13, RZ, RZ, R4 ;  /* 0x000000ffff0d7224 */ /* 0x000fe400078e0004 */
[----:B------:R-:W-:-:S09]  /*5840*/  UPRMT UR11, UR26, 0x654, UR11 ;  /* 0x000006541a0b7896 */ /* 0x000fd2000800000b */
[----:B------:R-:W-:Y:S01]  /*5850*/  SYNCS.ARRIVE.TRANS64.RED.A1T0 RZ, [UR11], RZ ;  /* 0x000000ffffff79a7 */ /* 0x000fe2000810040b */
[----:B------:R-:W-:Y:S05]  /*5860*/  @P1 BRA `(.L_x_9065) ;  /* 0xffffffdc003c1947 */ /* 0x000fea000383ffff */
.L_x_9054:
[----:B------:R-:W4:Y:S01]  /*5870*/  SHFL.BFLY PT, R3, R6, 0x2, 0x1f ;  /* 0x0c401f0006037f89 */ /* 0x000f2200000e0000 */
[----:B------:R0:W-:Y:S08]  /*5880*/  BAR.ARV R0, 0x100 ;  /* 0x000400000000751d */ /* 0x0001f00000002000 */
[----:B------:R-:W-:Y:S06]  /*5890*/  BAR.ARV 0x8, 0x180 ;  /* 0x0206000000007b1d */ /* 0x000fec0000002000 */
[----:B------:R-:W-:Y:S01]  /*58a0*/  PLOP3.LUT P0, PT, PT, PT, PT, 0x8, 0x0 ;  /* 0x000000000000781c */ /* 0x000fe20003f0e170 */
[----:B012---:R-:W0:Y:S01]  /*58b0*/  SHFL.BFLY PT, R8, R5, 0x2, 0x1f ;  /* 0x0c401f0005087f89 */ /* 0x007e2200000e0000 */
[----:B----4-:R-:W-:-:S05]  /*58c0*/  FADD.FTZ R3, R3, R6 ;  /* 0x0000000603037221 */ /* 0x010fca0000010000 */
[----:B------:R-:W1:Y:S01]  /*58d0*/  SHFL.BFLY PT, R2, R3, 0x1, 0x1f ;  /* 0x0c201f0003027f89 */ /* 0x000e6200000e0000 */
[----:B0-----:R-:W-:Y:S01]  /*58e0*/  FADD.FTZ R8, R8, R5 ;  /* 0x0000000508087221 */ /* 0x001fe20000010000 */
[----:B------:R-:W-:-:S04]  /*58f0*/  IMAD.MOV.U32 R5, RZ, RZ, -0x800000 ;  /* 0xff800000ff057424 */ /* 0x000fc800078e00ff */
[----:B------:R-:W0:Y:S01]  /*5900*/  SHFL.BFLY PT, R9, R8, 0x1, 0x1f ;  /* 0x0c201f0008097f89 */ /* 0x000e2200000e0000 */
[----:B-1----:R-:W-:Y:S01]  /*5910*/  FADD.FTZ R10, R3, R2 ;  /* 0x00000002030a7221 */ /* 0x002fe20000010000 */
[----:B------:R-:W-:Y:S02]  /*5920*/  IMAD.MOV.U32 R2, RZ, RZ, RZ ;  /* 0x000000ffff027224 */ /* 0x000fe400078e00ff */
[----:B------:R-:W-:Y:S02]  /*5930*/  IMAD.MOV.U32 R3, RZ, RZ, -0x800000 ;  /* 0xff800000ff037424 */ /* 0x000fe400078e00ff */
[----:B------:R-:W-:-:S13]  /*5940*/  FSETP.NE.FTZ.AND P1, PT, R10, RZ, PT ;  /* 0x000000ff0a00720b */ /* 0x000fda0003f35000 */
[----:B------:R-:W1:Y:S01]  /*5950*/  @P1 MUFU.LG2 R6, R10 ;  /* 0x0000000a00061308 */ /* 0x000e620000000c00 */
[----:B0-----:R-:W-:Y:S01]  /*5960*/  FADD.FTZ R11, R8, R9 ;  /* 0x00000009080b7221 */ /* 0x001fe20000010000 */
[----:B------:R-:W-:-:S04]  /*5970*/  IMAD.MOV.U32 R9, RZ, RZ, RZ ;  /* 0x000000ffff097224 */ /* 0x000fc800078e00ff */
[----:B------:R-:W-:Y:S02]  /*5980*/  FSETP.NE.FTZ.AND P2, PT, R11, RZ, PT ;  /* 0x000000ff0b00720b */ /* 0x000fe40003f55000 */
[----:B------:R-:W0:Y:S01]  /*5990*/  @P1 MUFU.RCP R9, R10 ;  /* 0x0000000a00091308 */ /* 0x000e220000001000 */
[----:B-1----:R-:W-:-:S10]  /*59a0*/  @P1 FMUL.FTZ R6, R6, 0.69314718246459960938 ;  /* 0x3f31721806061820 */ /* 0x002fd40000410000 */
[----:B------:R-:W1:Y:S01]  /*59b0*/  @P2 MUFU.LG2 R8, R11 ;  /* 0x0000000b00082308 */ /* 0x000e620000000c00 */
[-C--:B0-----:R-:W-:Y:S01]  /*59c0*/  FMUL.FTZ R24, R24, R9.reuse ;  /* 0x0000000918187220 */ /* 0x081fe20000410000 */
[----:B------:R-:W-:-:S06]  /*59d0*/  FMUL.FTZ R25, R25, R9 ;  /* 0x0000000919197220 */ /* 0x000fcc0000410000 */
[----:B------:R0:W2:Y:S01]  /*59e0*/  @P2 MUFU.RCP R2, R11 ;  /* 0x0000000b00022308 */ /* 0x0000a20000001000 */
        /* <DEDUP_REMOVED lines=63> */
[----:B0-----:R-:W-:-:S02]  /*5de0*/  IMAD.U32 R11, RZ, RZ, UR10 ;  /* 0x0000000aff0b7e24 */ /* 0x001fc4000f8e00ff */
[----:B-1----:R-:W-:Y:S01]  /*5df0*/  @P2 FMUL.FTZ R8, R8, 0.69314718246459960938 ;  /* 0x3f31721808082820 */ /* 0x002fe20000410000 */
[-C--:B--2---:R-:W-:Y:S01]  /*5e00*/  FMUL.FTZ R26, R26, R2.reuse ;  /* 0x000000021a1a7220 */ /* 0x084fe20000410000 */
[-C--:B------:R-:W-:Y:S01]  /*5e10*/  FMUL.FTZ R27, R27, R2.reuse ;  /* 0x000000021b1b7220 */ /* 0x080fe20000410000 */
[----:B------:R-:W-:Y:S01]  /*5e20*/  @P1 FMUL.FTZ R9, R9, 0.69314718246459960938 ;  /* 0x3f31721809091820 */ /* 0x000fe20000410000 */
        /* <DEDUP_REMOVED lines=64> */
[----:B------:R-:W-:-:S07]  /*6230*/  @P2 FFMA.FTZ R3, R11, R7, R8 ;  /* 0x000000070b032223 */ /* 0x000fce0000010008 */
.L_x_9041:
[----:B------:R-:W-:Y:S05]  /*6240*/  @P0 BRA `(.L_x_9066) ;  /* 0x00000020004c0947 */ /* 0x000fea0003800000 */
[----:B---3--:R-:W0:Y:S01]  /*6250*/  S2R R0, SR_TID.X ;  /* 0x0000000000007919 */ /* 0x008e220000002100 */
[----:B------:R-:W1:Y:S01]  /*6260*/  LDC R8, c[0x0][0xbe8] ;  /* 0x0002fa00ff087b82 */ /* 0x000e620000000800 */
[----:B------:R-:W-:Y:S01]  /*6270*/  USHF.R.S32.HI UR7, URZ, 0x1f, UR38 ;  /* 0x0000001f3f077899 */ /* 0x000fe20008011426 */
[----:B------:R-:W-:Y:S01]  /*6280*/  BSSY B0, `(.L_x_9067) ;  /* 0x000014b000007945 */ /* 0x000fe20003800000 */
[----:B------:R-:W2:Y:S01]  /*6290*/  S2R R16, SR_CTAID.X ;  /* 0x0000000000107919 */ /* 0x000ea20000002500 */
[----:B------:R-:W-:Y:S02]  /*62a0*/  ULDC.64 UR8, c[0x0][0xbd0] ;  /* 0x0002f40000087ab9 */ /* 0x000fe40000000a00 */
[----:B------:R-:W-:Y:S02]  /*62b0*/  UIMAD UR6, UR7, UR8, URZ ;  /* 0x00000008070672a4 */ /* 0x000fe4000f8e023f */
[----:B------:R-:W3:Y:S01]  /*62c0*/  S2UR UR12, SR_CTAID.Z ;  /* 0x00000000000c79c3 */ /* 0x000ee20000002700 */
[----:B------:R-:W-:-:S02]  /*62d0*/  UIMAD.WIDE.U32 UR4, UR38, UR8, URZ ;  /* 0x00000008260472a5 */ /* 0x000fc4000f8e003f */
[----:B------:R-:W-:-:S03]  /*62e0*/  UIMAD UR6, UR38, UR9, UR6 ;  /* 0x00000009260672a4 */ /* 0x000fc6000f8e0206 */
[----:B------:R-:W-:Y:S01]  /*62f0*/  ULDC.64 UR8, c[0x0][0xb38] ;  /* 0x0002ce0000087ab9 */ /* 0x000fe20000000a00 */
[----:B------:R-:W-:Y:S01]  /*6300*/  UIADD3 UR6, UR5, UR6, URZ ;  /* 0x0000000605067290 */ /* 0x000fe2000fffe03f */
[----:B------:R-:W4:Y:S01]  /*6310*/  LDC.64 R14, c[0x0][0xbd8] ;  /* 0x0002f600ff0e7b82 */ /* 0x000f220000000a00 */
[----:B------:R-:W-:-:S07]  /*6320*/  UIMAD UR7, UR7, UR8, URZ ;  /* 0x00000008070772a4 */ /* 0x000fce000f8e023f */
[----:B------:R-:W-:Y:S01]  /*6330*/  BAR.SYNC.DEFER_BLOCKING 0x1, 0x100 ;  /* 0x0044000000007b1d */ /* 0x000fe20000010000 */
[----:B-1----:R-:W-:-:S07]  /*6340*/  ISETP.NE.AND P0, PT, R8, 0x1, PT ;  /* 0x000000010800780c */ /* 0x002fce0003f05270 */
[----:B------:R-:W1:Y:S01]  /*6350*/  S2UR UR11, SR_CTAID.Y ;  /* 0x00000000000b79c3 */ /* 0x000e620000002600 */
[----:B0-----:R-:W-:Y:S01]  /*6360*/  IADD3 R9, R0, -0x80, RZ ;  /* 0xffffff8000097810 */ /* 0x001fe20007ffe0ff */
[----:B---3--:R-:W-:-:S06]  /*6370*/  USHF.R.S32.HI UR10, URZ, 0x1f, UR12 ;  /* 0x0000001f3f0a7899 */ /* 0x008fcc000801140c */
[----:B------:R-:W1:Y:S01]  /*6380*/  LDC R23, c[0x0][0xc50] ;  /* 0x00031400ff177b82 */ /* 0x000e620000000800 */
[----:B------:R-:W-:-:S04]  /*6390*/  SHF.R.S32.HI R6, RZ, 0x1f, R9 ;  /* 0x0000001fff067819 */ /* 0x000fc80000011409 */
[CC--:B------:R-:W-:Y:S02]  /*63a0*/  LEA.HI R2, R6.reuse, R9.reuse, RZ, 0x7 ;  /* 0x0000000906027211 */ /* 0x0c0fe400078f38ff */
[----:B------:R-:W-:Y:S01]  /*63b0*/  LEA.HI R6, R6, R9, RZ, 0x2 ;  /* 0x0000000906067211 */ /* 0x000fe200078f10ff */
[----:B------:R-:W0:Y:S01]  /*63c0*/  LDC.64 R20, c[0x0][0xb40] ;  /* 0x0002d000ff147b82 */ /* 0x000e220000000a00 */
[----:B------:R-:W-:Y:S02]  /*63d0*/  LOP3.LUT R0, R2, 0xffffff80, RZ, 0xc0, !PT ;  /* 0xffffff8002007812 */ /* 0x000fe400078ec0ff */
[----:B------:R-:W-:Y:S02]  /*63e0*/  LOP3.LUT R6, R6, 0xfffffffc, RZ, 0xc0, !PT ;  /* 0xfffffffc06067812 */ /* 0x000fe400078ec0ff */
[----:B------:R-:W-:Y:S01]  /*63f0*/  SHF.R.S32.HI R11, RZ, 0x7, R2 ;  /* 0x00000007ff0b7819 */ /* 0x000fe20000011402 */
[C---:B------:R-:W-:Y:S02]  /*6400*/  IMAD.IADD R0, R9.reuse, 0x1, -R0 ;  /* 0x0000000109007824 */ /* 0x040fe400078e0a00 */
[----:B------:R-:W-:Y:S01]  /*6410*/  IMAD.IADD R6, R9, 0x1, -R6 ;  /* 0x0000000109067824 */ /* 0x000fe200078e0a06 */
[----:B------:R-:W-:Y:S01]  /*6420*/  LEA.HI R2, R2, R11, RZ, 0x1 ;  /* 0x0000000b02027211 */ /* 0x000fe200078f08ff */
[----:B------:R-:W3:Y:S01]  /*6430*/  @P0 LDC R18, c[0x0][0xbec] ;  /* 0x0002fb00ff120b82 */ /* 0x000ee20000000800 */
[----:B------:R-:W-:-:S02]  /*6440*/  SHF.R.S32.HI R13, RZ, 0x1f, R0 ;  /* 0x0000001fff0d7819 */ /* 0x000fc40000011400 */
[C---:B------:R-:W-:Y:S02]  /*6450*/  LEA.HI R9, R6.reuse, R6, RZ, 0x1 ;  /* 0x0000000606097211 */ /* 0x040fe400078f08ff */
[----:B------:R-:W-:Y:S02]  /*6460*/  LEA.HI R10, R13, R0, RZ, 0x2 ;  /* 0x000000000d0a7211 */ /* 0x000fe400078f10ff */
[----:B------:R-:W-:Y:S01]  /*6470*/  LOP3.LUT R9, R9, 0x1ffffffe, RZ, 0xc0, !PT ;  /* 0x1ffffffe09097812 */ /* 0x000fe200078ec0ff */
[----:B------:R-:W5:Y:S01]  /*6480*/  @P0 LDC R19, c[0x0][0xbf0] ;  /* 0x0002fc00ff130b82 */ /* 0x000f620000000800 */
[--C-:B------:R-:W-:Y:S02]  /*6490*/  SHF.R.S32.HI R4, RZ, 0x2, R10.reuse ;  /* 0x00000002ff047819 */ /* 0x100fe4000001140a */
[----:B------:R-:W-:Y:S01]  /*64a0*/  SHF.R.S32.HI R7, RZ, 0x1f, R10 ;  /* 0x0000001fff077819 */ /* 0x000fe2000001140a */
[----:B------:R-:W-:Y:S01]  /*64b0*/  IMAD.IADD R12, R6, 0x1, -R9 ;  /* 0x00000001060c7824 */ /* 0x000fe200078e0a09 */
[----:B------:R-:W-:-:S02]  /*64c0*/  LOP3.LUT R2, R2, 0x3fffffe, RZ, 0xc0, !PT ;  /* 0x03fffffe02027812 */ /* 0x000fc400078ec0ff */
[----:B------:R-:W-:Y:S01]  /*64d0*/  LEA.HI R7, R7, R4, RZ, 0x3 ;  /* 0x0000000407077211 */ /* 0x000fe200078f18ff */
[----:B------:R-:W5:Y:S01]  /*64e0*/  @P0 LDC R153, c[0x0][0xbf0] ;  /* 0x0002fc00ff990b82 */ /* 0x000f620000000800 */
[----:B------:R-:W-:Y:S01]  /*64f0*/  MOV R6, UR4 ;  /* 0x0000000400067c02 */ /* 0x000fe20008000f00 */
[----:B------:R-:W-:Y:S01]  /*6500*/  IMAD.IADD R2, R11, 0x1, -R2 ;  /* 0x000000010b027824 */ /* 0x000fe200078e0a02 */
[----:B------:R-:W-:-:S04]  /*6510*/  LOP3.LUT R7, R7, 0xfffffff8, RZ, 0xc0, !PT ;  /* 0xfffffff807077812 */ /* 0x000fc800078ec0ff */
[----:B------:R-:W-:Y:S02]  /*6520*/  IADD3 R7, R4, -R7, RZ ;  /* 0x8000000704077210 */ /* 0x000fe40007ffe0ff */
[----:B------:R-:W-:-:S04]  /*6530*/  LEA.HI R4, R13, R0, RZ, 0x5 ;  /* 0x000000000d047211 */ /* 0x000fc800078f28ff */
[----:B------:R-:W-:-:S05]  /*6540*/  SHF.R.S32.HI R4, RZ, 0x5, R4 ;  /* 0x00000005ff047819 */ /* 0x000fca0000011404 */
[----:B------:R-:W-:Y:S02]  /*6550*/  IMAD R9, R4, 0x10, R7 ;  /* 0x0000001004097824 */ /* 0x000fe400078e0207 */
[----:B------:R-:W0:Y:S01]  /*6560*/  @P0 LDC R4, c[0x0][0xbec] ;  /* 0x0002fb00ff040b82 */ /* 0x000e220000000800 */
[----:B------:R-:W-:Y:S01]  /*6570*/  IMAD.U32 R7, RZ, RZ, UR5 ;  /* 0x00000005ff077e24 */ /* 0x000fe2000f8e00ff */
[----:B------:R-:W-:Y:S01]  /*6580*/  UIMAD.WIDE.U32 UR4, UR38, UR8, URZ ;  /* 0x00000008260472a5 */ /* 0x000fe2000f8e003f */
[----:B------:R-:W-:Y:S01]  /*6590*/  IMAD.U32 R7, RZ, RZ, UR6 ;  /* 0x00000006ff077e24 */ /* 0x000fe2000f8e00ff */
[----:B------:R-:W-:Y:S01]  /*65a0*/  LEA R9, R2, R9, 0x6 ;  /* 0x0000000902097211 */ /* 0x000fe200078e30ff */
[C---:B----4-:R-:W-:Y:S01]  /*65b0*/  IMAD R2, R14.reuse, UR10, RZ ;  /* 0x0000000a0e027c24 */ /* 0x050fe2000f8e02ff */
[----:B------:R-:W-:Y:S01]  /*65c0*/  UIMAD UR6, UR38, UR9, UR7 ;  /* 0x00000009260672a4 */ /* 0x000fe2000f8e0207 */
[----:B------:R-:W-:Y:S01]  /*65d0*/  IMAD.WIDE.U32 R6, R14, UR12, R6 ;  /* 0x0000000c0e067c25 */ /* 0x000fe2000f8e0006 */
[----:B------:R-:W-:Y:S01]  /*65e0*/  IADD3 R14, RZ, -UR38, RZ ;  /* 0x80000026ff0e7c10 */ /* 0x000fe2000fffe0ff */
[----:B------:R-:W-:Y:S01]  /*65f0*/  ULDC.64 UR8, c[0x0][0xb28] ;  /* 0x0002ca0000087ab9 */ /* 0x000fe20000000a00 */
[----:B------:R-:W-:Y:S01]  /*6600*/  UIADD3 UR6, UR5, UR6, URZ ;  /* 0x0000000605067290 */ /* 0x000fe2000fffe03f */
[----:B------:R-:W-:-:S02]  /*6610*/  IMAD R12, R12, 0x8, R9 ;  /* 0x000000080c0c7824 */ /* 0x000fc400078e0209 */
[----:B-1----:R-:W-:Y:S02]  /*6620*/  IMAD R23, R23, R14, UR11 ;  /* 0x0000000b17177e24 */ /* 0x002fe4000f8e020e */
[----:B--2---:R-:W-:Y:S01]  /*6630*/  IMAD R11, R16, 0x80, R12 ;  /* 0x00000080100b7824 */ /* 0x004fe200078e020c */
[----:B------:R-:W-:Y:S01]  /*6640*/  MOV R12, UR4 ;  /* 0x00000004000c7c02 */ /* 0x000fe20008000f00 */
[----:B------:R-:W-:Y:S01]  /*6650*/  IMAD R17, R15, UR12, R2 ;  /* 0x0000000c0f117c24 */ /* 0x000fe2000f8e0202 */
[----:B------:R-:W-:Y:S01]  /*6660*/  SHF.R.S32.HI R14, RZ, 0x1f, R23 ;  /* 0x0000001fff0e7819 */ /* 0x000fe20000011417 */
[----:B------:R-:W-:Y:S01]  /*6670*/  IMAD.U32 R13, RZ, RZ, UR5 ;  /* 0x00000005ff0d7e24 */ /* 0x000fe2000f8e00ff */
[----:B------:R-:W-:Y:S01]  /*6680*/  ULDC.64 UR4, c[0x0][0xbe0] ;  /* 0x0002f80000047ab9 */ /* 0x000fe20000000a00 */
[----:B------:R-:W-:Y:S01]  /*6690*/  IMAD.U32 R13, RZ, RZ, UR6 ;  /* 0x00000006ff0d7e24 */ /* 0x000fe2000f8e00ff */
[----:B------:R-:W-:Y:S01]  /*66a0*/  ULDC.64 UR6, c[0x0][0xb48] ;  /* 0x0002d20000067ab9 */ /* 0x000fe20000000a00 */
[----:B------:R-:W-:Y:S01]  /*66b0*/  IMAD.IADD R7, R7, 0x1, R17 ;  /* 0x0000000107077824 */ /* 0x000fe200078e0211 */
[----:B------:R-:W-:Y:S01]  /*66c0*/  MOV R17, R11 ;  /* 0x0000000b00117202 */ /* 0x000fe20000000f00 */
[----:B0-----:R-:W-:-:S04]  /*66d0*/  @P0 IMAD.HI.U32 R2, R11, R4, RZ ;  /* 0x000000040b020227 */ /* 0x001fc800078e00ff */
[----:B------:R-:W-:Y:S02]  /*66e0*/  IMAD R4, R20, UR10, RZ ;  /* 0x0000000a14047c24 */ /* 0x000fe4000f8e02ff */
[----:B---3--:R-:W-:-:S04]  /*66f0*/  @P0 IMAD.HI.U32 R18, R11, R18, RZ ;  /* 0x000000120b120227 */ /* 0x008fc800078e00ff */
[----:B------:R-:W-:Y:S01]  /*6700*/  IMAD.MOV.U32 R15, RZ, RZ, R11 ;  /* 0x000000ffff0f7224 */ /* 0x000fe200078e000b */
[----:B-----5:R-:W-:Y:S01]  /*6710*/  @P0 SHF.R.U32.HI R15, RZ, R19, R2 ;  /* 0x00000013ff0f0219 */ /* 0x020fe20000011602 */
[----:B------:R-:W-:Y:S01]  /*6720*/  IMAD R19, R21, UR12, R4 ;  /* 0x0000000c15137c24 */ /* 0x000fe2000f8e0204 */
[----:B------:R-:W-:Y:S01]  /*6730*/  @P0 SHF.R.U32.HI R17, RZ, R153, R18 ;  /* 0x00000099ff110219 */ /* 0x000fe20000011612 */
[----:B------:R-:W-:-:S04]  /*6740*/  IMAD.WIDE.U32 R12, R20, UR12, R12 ;  /* 0x0000000c140c7c25 */ /* 0x000fc8000f8e000c */
        /* <DEDUP_REMOVED lines=39> */
[----:B------:R-:W-:Y:S01]  /*69c0*/  SHFL.IDX PT, R14, R18, 0x1, 0x1c1f ;  /* 0x003c1f00120e7f89 */ /* 0x000fe200000e0000 */
[----:B------:R-:W-:Y:S01]  /*69d0*/  LEA.HI.X R17, R6, UR7, R11, 0x2, P0 ;  /* 0x0000000706117c11 */ /* 0x000fe200080f140b */
[----:B------:R-:W-:Y:S01]  /*69e0*/  IMAD R11, R16, 0x80, R9 ;  /* 0x00000080100b7824 */ /* 0x000fe200078e0209 */
[----:B------:R-:W-:Y:S01]  /*69f0*/  LEA.HI.X R4, R12, UR9, R7, 0x2, P1 ;  /* 0x000000090c047c11 */ /* 0x000fe200088f1407 */
[----:B0-----:R-:W-:Y:S01]  /*6a00*/  ULEA UR4, UR5, UR4, 0x18 ;  /* 0x0000000405047291 */ /* 0x001fe2000f8ec03f */
[----:B------:R-:W-:Y:S01]  /*6a10*/  SHFL.IDX PT, R12, R18, RZ, 0x1c1f ;  /* 0x001c1fff120c7589 */ /* 0x000fe200000e0000 */
[----:B------:R-:W-:Y:S01]  /*6a20*/  IMAD R8, R8, UR6, RZ ;  /* 0x0000000608087c24 */ /* 0x000fe2000f8e02ff */
[----:B------:R-:W-:Y:S01]  /*6a30*/  LOP3.LUT P0, RZ, R0, 0x3, RZ, 0xc0, !PT ;  /* 0x0000000300ff7812 */ /* 0x000fe2000780c0ff */
[----:B------:R-:W-:Y:S01]  /*6a40*/  UIADD3 UR4, UR4, 0x22820, URZ ;  /* 0x0002282004047890 */ /* 0x000fe2000fffe03f */
[----:B------:R-:W0:Y:S01]  /*6a50*/  SHFL.IDX PT, R13, R17, RZ, 0x1c1f ;  /* 0x001c1fff110d7589 */ /* 0x000e2200000e0000 */
[----:B------:R-:W-:-:S02]  /*6a60*/  IADD3 R9, R11, 0x8, RZ ;  /* 0x000000080b097810 */ /* 0x000fc40007ffe0ff */
[-C--:B------:R-:W-:Y:S01]  /*6a70*/  ISETP.GE.OR P1, PT, R11, R8.reuse, P0 ;  /* 0x000000080b00720c */ /* 0x080fe20000726670 */
[----:B------:R1:W2:Y:S01]  /*6a80*/  SHFL.IDX PT, R15, R17, 0x1, 0x1c1f ;  /* 0x003c1f00110f7f89 */ /* 0x0002a200000e0000 */
[-C--:B------:R-:W-:Y:S01]  /*6a90*/  ISETP.GE.OR P0, PT, R9, R8.reuse, P0 ;  /* 0x000000080900720c */ /* 0x080fe20000706670 */
[----:B------:R-:W-:Y:S01]  /*6aa0*/  UPRMT UR4, URZ, 0x654, UR4 ;  /* 0x000006543f047896 */ /* 0x000fe20008000004 */
[----:B------:R-:W-:Y:S01]  /*6ab0*/  ISETP.GE.AND P2, PT, R11, R8, PT ;  /* 0x000000080b00720c */ /* 0x000fe20003f46270 */
[----:B------:R3:W4:Y:S01]  /*6ac0*/  SHFL.IDX PT, R6, R2, RZ, 0x1c1f ;  /* 0x001c1fff02067589 */ /* 0x00072200000e0000 */
[----:B-1----:R-:W-:-:S03]  /*6ad0*/  LOP3.LUT R17, R10, 0x7ffffffc, RZ, 0xc0, !PT ;  /* 0x7ffffffc0a117812 */ /* 0x002fc600078ec0ff */
[----:B------:R3:W1:Y:S03]  /*6ae0*/  SHFL.IDX PT, R7, R4, RZ, 0x1c1f ;  /* 0x001c1fff04077589 */ /* 0x00066600000e0000 */
[----:B------:R-:W-:Y:S01]  /*6af0*/  SYNCS.ARRIVE.TRANS64.RED.A1T0 RZ, [UR4], RZ ;  /* 0x000000ffffff79a7 */ /* 0x000fe20008100404 */
[----:B------:R-:W-:-:S04]  /*6b00*/  IMAD.IADD R0, R0, 0x1, -R17 ;  /* 0x0000000100007824 */ /* 0x000fc800078e0a11 */
[----:B------:R-:W-:Y:S01]  /*6b10*/  IMAD.SHL.U32 R0, R0, 0x2, RZ ;  /* 0x0000000200007824 */ /* 0x000fe200078e00ff */
[----:B0-----:R3:W-:Y:S04]  /*6b20*/  @!P1 ST.E desc[UR36][R12.64], R5 ;  /* 0x000000050c009985 */ /* 0x0017e8000c101924 */
[----:B--2---:R3:W-:Y:S01]  /*6b30*/  @!P0 ST.E desc[UR36][R14.64], R3 ;  /* 0x000000030e008985 */ /* 0x0047e2000c101924 */
[----:B------:R-:W-:Y:S05]  /*6b40*/  @P2 BRA `(.L_x_9068) ;  /* 0x0000000800f82947 */ /* 0x000fea0003800000 */
[C---:B---3--:R-:W-:Y:S01]  /*6b50*/  IADD3 R3, R0.reuse, 0x8, RZ ;  /* 0x0000000800037810 */ /* 0x048fe20007ffe0ff */
[C---:B------:R-:W-:Y:S01]  /*6b60*/  VIADD R5, R0.reuse, 0x10 ;  /* 0x0000001000057836 */ /* 0x040fe20000000000 */
[----:B------:R-:W-:Y:S01]  /*6b70*/  ULDC UR4, c[0x0][0xac8] ;  /* 0x0002b20000047ab9 */ /* 0x000fe20000000800 */
[C---:B------:R-:W-:Y:S01]  /*6b80*/  VIADD R10, R0.reuse, 0x18 ;  /* 0x00000018000a7836 */ /* 0x040fe20000000000 */
[----:B------:R-:W-:Y:S01]  /*6b90*/  ISETP.GE.AND P3, PT, R3, UR4, PT ;  /* 0x0000000403007c0c */ /* 0x000fe2000bf66270 */
[C---:B------:R-:W-:Y:S01]  /*6ba0*/  VIADD R19, R0.reuse, 0x28 ;  /* 0x0000002800137836 */ /* 0x040fe20000000000 */
[----:B------:R-:W-:Y:S01]  /*6bb0*/  ISETP.GE.AND P4, PT, R5, UR4, PT ;  /* 0x0000000405007c0c */ /* 0x000fe2000bf86270 */
[----:B------:R-:W-:Y:S01]  /*6bc0*/  VIADD R20, R0, 0x40 ;  /* 0x0000004000147836 */ /* 0x000fe20000000000 */
[----:B------:R-:W-:Y:S01]  /*6bd0*/  ISETP.GE.AND P5, PT, R10, UR4, PT ;  /* 0x000000040a007c0c */ /* 0x000fe2000bfa6270 */
[C---:B------:R-:W-:Y:S01]  /*6be0*/  VIADD R21, R0.reuse, 0x48 ;  /* 0x0000004800157836 */ /* 0x040fe20000000000 */
[C---:B------:R-:W-:Y:S01]  /*6bf0*/  ISETP.GE.AND P2, PT, R0.reuse, UR4, PT ;  /* 0x0000000400007c0c */ /* 0x040fe2000bf46270 */
[C---:B------:R-:W-:Y:S01]  /*6c00*/  VIADD R23, R0.reuse, 0x58 ;  /* 0x0000005800177836 */ /* 0x040fe20000000000 */
[----:B------:R-:W-:-:S02]  /*6c10*/  IADD3 R18, R0, 0x20, RZ ;  /* 0x0000002000127810 */ /* 0x000fc40007ffe0ff */
[----:B------:R-:W-:Y:S02]  /*6c20*/  ISETP.GE.AND P1, PT, R19, UR4, PT ;  /* 0x0000000413007c0c */ /* 0x000fe4000bf26270 */
[----:B------:R-:W-:Y:S02]  /*6c30*/  ISETP.GE.AND P0, PT, R18, UR4, PT ;  /* 0x0000000412007c0c */ /* 0x000fe4000bf06270 */
[----:B------:R-:W-:Y:S02]  /*6c40*/  @!P3 LEA.HI R3, R3, R3, RZ, 0x1 ;  /* 0x000000030303b211 */ /* 0x000fe400078f08ff */
[----:B------:R-:W-:Y:S02]  /*6c50*/  @!P4 LEA.HI R5, R5, R5, RZ, 0x1 ;  /* 0x000000050505c211 */ /* 0x000fe400078f08ff */
[----:B------:R-:W-:Y:S02]  /*6c60*/  @!P5 LEA.HI R10, R10, R10, RZ, 0x1 ;  /* 0x0000000a0a0ad211 */ /* 0x000fe400078f08ff */
[----:B------:R-:W-:-:S02]  /*6c70*/  @!P3 LOP3.LUT R3, R3, 0xfffffffe, RZ, 0xc0, !PT ;  /* 0xfffffffe0303b812 */ /* 0x000fc400078ec0ff */
[----:B------:R-:W-:Y:S02]  /*6c80*/  @!P4 LOP3.LUT R5, R5, 0xfffffffe, RZ, 0xc0, !PT ;  /* 0xfffffffe0505c812 */ /* 0x000fe400078ec0ff */
[----:B------:R-:W-:Y:S01]  /*6c90*/  @!P5 LOP3.LUT R17, R10, 0xfffffffe, RZ, 0xc0, !PT ;  /* 0xfffffffe0a11d812 */ /* 0x000fe200078ec0ff */
[C-C-:B-1--4-:R-:W-:Y:S01]  /*6ca0*/  @!P2 IMAD.WIDE R10, R0.reuse, 0x4, R6.reuse ;  /* 0x00000004000aa825 */ /* 0x152fe200078e0206 */
[----:B------:R-:W-:Y:S02]  /*6cb0*/  IADD3 R22, R0, 0x50, RZ ;  /* 0x0000005000167810 */ /* 0x000fe40007ffe0ff */
[----:B------:R-:W-:Y:S01]  /*6cc0*/  @!P0 LEA.HI R18, R18, R18, RZ, 0x1 ;  /* 0x0000001212128211 */ /* 0x000fe200078f08ff */
[--C-:B------:R-:W-:Y:S01]  /*6cd0*/  @!P3 IMAD.WIDE R12, R3, 0x4, R6.reuse ;  /* 0x00000004030cb825 */ /* 0x100fe200078e0206 */
[----:B------:R0:W-:Y:S01]  /*6ce0*/  @!P2 ST.E.64 desc[UR36][R10.64], R24 ;  /* 0x000000180a00a985 */ /* 0x0001e2000c101b24 */
[----:B------:R-:W-:Y:S02]  /*6cf0*/  ISETP.GE.AND P6, PT, R22, UR4, PT ;  /* 0x0000000416007c0c */ /* 0x000fe4000bfc6270 */
[C---:B------:R-:W-:Y:S01]  /*6d00*/  VIADD R3, R0.reuse, 0x30 ;  /* 0x0000003000037836 */ /* 0x040fe20000000000 */
[----:B------:R1:W-:Y:S01]  /*6d10*/  @!P3 ST.E.64 desc[UR36][R12.64], R28 ;  /* 0x0000001c0c00b985 */ /* 0x0003e2000c101b24 */
[----:B------:R-:W-:Y:S01]  /*6d20*/  @!P4 IMAD.WIDE R14, R5, 0x4, R6 ;  /* 0x00000004050ec825 */ /* 0x000fe200078e0206 */
[----:B------:R-:W-:-:S02]  /*6d30*/  IADD3 R5, R0, 0x38, RZ ;  /* 0x0000003800057810 */ /* 0x000fc40007ffe0ff */
[----:B------:R-:W-:Y:S01]  /*6d40*/  ISETP.GE.AND P2, PT, R3, UR4, PT ;  /* 0x0000000403007c0c */ /* 0x000fe2000bf46270 */
[----:B------:R-:W-:Y:S01]  /*6d50*/  @!P5 IMAD.WIDE R16, R17, 0x4, R6 ;  /* 0x000000041110d825 */ /* 0x000fe200078e0206 */
[----:B------:R2:W-:Y:S01]  /*6d60*/  @!P4 ST.E.64 desc[UR36][R14.64], R32 ;  /* 0x000000200e00c985 */ /* 0x0005e2000c101b24 */
[----:B------:R-:W-:Y:S02]  /*6d70*/  ISETP.GE.AND P3, PT, R5, UR4, PT ;  /* 0x0000000405007c0c */ /* 0x000fe4000bf66270 */
[----:B------:R-:W-:Y:S01]  /*6d80*/  ISETP.GE.AND P4, PT, R20, UR4, PT ;  /* 0x0000000414007c0c */ /* 0x000fe2000bf86270 */
[----:B------:R3:W-:Y:S01]  /*6d90*/  @!P5 ST.E.64 desc[UR36][R16.64], R36 ;  /* 0x000000241000d985 */ /* 0x0007e2000c101b24 */
[----:B------:R-:W-:Y:S01]  /*6da0*/  ISETP.GE.AND P5, PT, R21, UR4, PT ;  /* 0x0000000415007c0c */ /* 0x000fe2000bfa6270 */
[----:B0-----:R-:W-:Y:S01]  /*6db0*/  VIADD R24, R0, 0x60 ;  /* 0x0000006000187836 */ /* 0x001fe20000000000 */
[----:B------:R-:W-:Y:S02]  /*6dc0*/  @!P1 LEA.HI R19, R19, R19, RZ, 0x1 ;  /* 0x0000001313139211 */ /* 0x000fe400078f08ff */
[----:B------:R-:W-:-:S02]  /*6dd0*/  @!P0 LOP3.LUT R11, R18, 0xfffffffe, RZ, 0xc0, !PT ;  /* 0xfffffffe120b8812 */ /* 0x000fc400078ec0ff */
        /* <DEDUP_REMOVED lines=12> */
[----:B--2---:R-:W-:Y:S01]  /*6ea0*/  @!P4 LOP3.LUT R15, R20, 0xfffffffe, RZ, 0xc0, !PT ;  /* 0xfffffffe140fc812 */ /* 0x004fe200078ec0ff */
[----:B------:R-:W-:Y:S01]  /*6eb0*/  VIADD R20, R0, 0x78 ;  /* 0x0000007800147836 */ /* 0x000fe20000000000 */
[----:B---3--:R-:W-:Y:S02]  /*6ec0*/  @!P5 LOP3.LUT R17, R21, 0xfffffffe, RZ, 0xc0, !PT ;  /* 0xfffffffe1511d812 */ /* 0x008fe400078ec0ff */
[----:B------:R-:W-:Y:S01]  /*6ed0*/  @!P6 LOP3.LUT R19, R22, 0xfffffffe, RZ, 0xc0, !PT ;  /* 0xfffffffe1613e812 */ /* 0x000fe200078ec0ff */
[----:B------:R-:W-:Y:S01]  /*6ee0*/  @!P4 IMAD.WIDE R14, R15, 0x4, R6 ;  /* 0x000000040f0ec825 */ /* 0x000fe200078e0206 */
[----:B------:R-:W-:-:S02]  /*6ef0*/  ISETP.GE.AND P1, PT, R23, UR4, PT ;  /* 0x0000000417007c0c */ /* 0x000fc4000bf26270 */
[----:B------:R-:W-:Y:S01]  /*6f00*/  ISETP.GE.AND P0, PT, R24, UR4, PT ;  /* 0x0000000418007c0c */ /* 0x000fe2000bf06270 */
[--C-:B0-----:R-:W-:Y:S01]  /*6f10*/  @!P2 IMAD.WIDE R10, R3, 0x4, R6.reuse ;  /* 0x00000004030aa825 */ /* 0x101fe200078e0206 */
[C---:B------:R-:W-:Y:S02]  /*6f20*/  IADD3 R3, R0.reuse, 0x68, RZ ;  /* 0x0000006800037810 */ /* 0x040fe40007ffe0ff */
[----:B------:R-:W-:Y:S01]  /*6f30*/  IADD3 R21, R0, 0x80, RZ ;  /* 0x0000008000157810 */ /* 0x000fe20007ffe0ff */
[--C-:B-1----:R-:W-:Y:S01]  /*6f40*/  @!P3 IMAD.WIDE R12, R5, 0x4, R6.reuse ;  /* 0x00000004050cb825 */ /* 0x102fe200078e0206 */
        /* <DEDUP_REMOVED lines=12> */
[----:B------:R4:W-:Y:S01]  /*7010*/  @!P6 ST.E.64 desc[UR36][R18.64], R64 ;  /* 0x000000401200e985 */ /* 0x0009e2000c101b24 */
[----:B------:R-:W-:-:S02]  /*7020*/  ISETP.GE.AND P6, PT, R5, UR4, PT ;  /* 0x0000000405007c0c */ /* 0x000fc4000bfc6270 */
[----:B------:R-:W-:Y:S02]  /*7030*/  ISETP.GE.AND P3, PT, R22, UR4, PT ;  /* 0x0000000416007c0c */ /* 0x000fe4000bf66270 */
[----:B------:R-:W-:Y:S02]  /*7040*/  @!P0 LEA.HI R24, R24, R24, RZ, 0x1 ;  /* 0x0000001818188211 */ /* 0x000fe400078f08ff */
[----:B0-----:R-:W-:Y:S01]  /*7050*/  @!P1 LOP3.LUT R11, R23, 0xfffffffe, RZ, 0xc0, !PT ;  /* 0xfffffffe170b9812 */ /* 0x001fe200078ec0ff */
[----:B------:R-:W-:Y:S01]  /*7060*/  VIADD R23, R0, 0x90 ;  /* 0x0000009000177836 */ /* 0x000fe20000000000 */
        /* <DEDUP_REMOVED lines=9> */
[----:B------:R-:W-:Y:S01]  /*7100*/  @!P2 LOP3.LUT R3, R3, 0xfffffffe, RZ, 0xc0, !PT ;  /* 0xfffffffe0303a812 */ /* 0x000fe200078ec0ff */
[----:B------:R1:W-:Y:S01]  /*7110*/  @!P0 ST.E.64 desc[UR36][R12.64], R72 ;  /* 0x000000480c008985 */ /* 0x0003e2000c101b24 */
[----:B------:R-:W-:Y:S02]  /*7120*/  @!P6 LOP3.LUT R5, R5, 0xfffffffe, RZ, 0xc0, !PT ;  /* 0xfffffffe0505e812 */ /* 0x000fe400078ec0ff */
[----:B--2---:R-:W-:-:S02]  /*7130*/  @!P5 LOP3.LUT R15, R20, 0xfffffffe, RZ, 0xc0, !PT ;  /* 0xfffffffe140fd812 */ /* 0x004fc400078ec0ff */
[----:B---3--:R-:W-:Y:S01]  /*7140*/  @!P4 LOP3.LUT R17, R21, 0xfffffffe, RZ, 0xc0, !PT ;  /* 0xfffffffe1511c812 */ /* 0x008fe200078ec0ff */
[----:B------:R-:W-:Y:S01]  /*7150*/  VIADD R21, R0, 0xb8 ;  /* 0x000000b800157836 */ /* 0x000fe20000000000 */
[----:B----4-:R-:W-:Y:S01]  /*7160*/  @!P3 LOP3.LUT R19, R22, 0xfffffffe, RZ, 0xc0, !PT ;  /* 0xfffffffe1613b812 */ /* 0x010fe200078ec0ff */
[--C-:B------:R-:W-:Y:S01]  /*7170*/  @!P5 IMAD.WIDE R14, R15, 0x4, R6.reuse ;  /* 0x000000040f0ed825 */ /* 0x100fe200078e0206 */
[----:B------:R-:W-:Y:S02]  /*7180*/  IADD3 R24, R0, 0x98, RZ ;  /* 0x0000009800187810 */ /* 0x000fe40007ffe0ff */
[----:B------:R-:W-:Y:S01]  /*7190*/  ISETP.GE.AND P0, PT, R23, UR4, PT ;  /* 0x0000000417007c0c */ /* 0x000fe2000bf06270 */
[--C-:B0-----:R-:W-:Y:S01]  /*71a0*/  @!P2 IMAD.WIDE R10, R3, 0x4, R6.reuse ;  /* 0x00000004030aa825 */ /* 0x101fe200078e0206 */
[----:B------:R-:W-:Y:S02]  /*71b0*/  ISETP.GE.AND P1, PT, R24, UR4, PT ;  /* 0x0000000418007c0c */ /* 0x000fe4000bf26270 */
[----:B------:R-:W-:Y:S01]  /*71c0*/  IADD3 R20, R0, 0xb0, RZ ;  /* 0x000000b000147810 */ /* 0x000fe20007ffe0ff */
[--C-:B-1----:R-:W-:Y:S01]  /*71d0*/  @!P6 IMAD.WIDE R12, R5, 0x4, R6.reuse ;  /* 0x00000004050ce825 */ /* 0x102fe200078e0206 */
[----:B------:R0:W-:Y:S03]  /*71e0*/  @!P2 ST.E.64 desc[UR36][R10.64], R76 ;  /* 0x0000004c0a00a985 */ /* 0x0001e6000c101b24 */
[--C-:B------:R-:W-:Y:S01]  /*71f0*/  @!P4 IMAD.WIDE R16, R17, 0x4, R6.reuse ;  /* 0x000000041110c825 */ /* 0x100fe200078e0206 */
[----:B------:R1:W-:Y:S03]  /*7200*/  @!P6 ST.E.64 desc[UR36][R12.64], R80 ;  /* 0x000000500c00e985 */ /* 0x0003e6000c101b24 */
[----:B------:R-:W-:Y:S01]  /*7210*/  @!P3 IMAD.WIDE R18, R19, 0x4, R6 ;  /* 0x000000041312b825 */ /* 0x000fe200078e0206 */
[----:B------:R2:W-:Y:S01]  /*7220*/  @!P5 ST.E.64 desc[UR36][R14.64], R84 ;  /* 0x000000540e00d985 */ /* 0x0005e2000c101b24 */
[----:B------:R-:W-:-:S02]  /*7230*/  ISETP.GE.AND P5, PT, R21, UR4, PT ;  /* 0x0000000415007c0c */ /* 0x000fc4000bfa6270 */
[C---:B------:R-:W-:Y:S01]  /*7240*/  VIADD R3, R0.reuse, 0xa0 ;  /* 0x000000a000037836 */ /* 0x040fe20000000000 */
[----:B------:R3:W-:Y:S01]  /*7250*/  @!P4 ST.E.64 desc[UR36][R16.64], R88 ;  /* 0x000000581000c985 */ /* 0x0007e2000c101b24 */
[----:B------:R-:W-:Y:S01]  /*7260*/  VIADD R5, R0, 0xa8 ;  /* 0x000000a800057836 */ /* 0x000fe20000000000 */
[----:B------:R-:W-:Y:S01]  /*7270*/  ISETP.GE.AND P4, PT, R20, UR4, PT ;  /* 0x0000000414007c0c */ /* 0x000fe2000bf86270 */
        /* <DEDUP_REMOVED lines=13> */
[--C-:B------:R-:W-:Y:S01]  /*7350*/  @!P1 IMAD.WIDE R12, R13, 0x4, R6.reuse ;  /* 0x000000040d0c9825 */ /* 0x100fe200078e0206 */
[----:B------:R-:W-:Y:S01]  /*7360*/  @!P2 LOP3.LUT R3, R3, 0xfffffffe, RZ, 0xc0, !PT ;  /* 0xfffffffe0303a812 */ /* 0x000fe200078ec0ff */
[----:B------:R0:W-:Y:S01]  /*7370*/  @!P0 ST.E.64 desc[UR36][R10.64], R96 ;  /* 0x000000600a008985 */ /* 0x0001e2000c101b24 */
[----:B------:R-:W-:Y:S02]  /*7380*/  @!P5 LEA.HI R21, R21, R21, RZ, 0x1 ;  /* 0x000000151515d211 */ /* 0x000fe400078f08ff */
[----:B------:R-:W-:Y:S01]  /*7390*/  @!P3 LOP3.LUT R5, R5, 0xfffffffe, RZ, 0xc0, !PT ;  /* 0xfffffffe0505b812 */ /* 0x000fe200078ec0ff */
[----:B--2---:R-:W-:Y:S01]  /*73a0*/  @!P2 IMAD.WIDE R14, R3, 0x4, R6 ;  /* 0x00000004030ea825 */ /* 0x004fe200078e0206 */
[----:B------:R-:W-:Y:S01]  /*73b0*/  @!P6 LEA.HI R22, R22, R22, RZ, 0x1 ;  /* 0x000000161616e211 */ /* 0x000fe200078f08ff */
[----:B------:R1:W-:Y:S01]  /*73c0*/  @!P1 ST.E.64 desc[UR36][R12.64], R100 ;  /* 0x000000640c009985 */ /* 0x0003e2000c101b24 */
[----:B---3--:R-:W-:Y:S01]  /*73d0*/  @!P4 LOP3.LUT R17, R20, 0xfffffffe, RZ, 0xc0, !PT ;  /* 0xfffffffe1411c812 */ /* 0x008fe200078ec0ff */
[----:B------:R-:W-:Y:S01]  /*73e0*/  VIADD R20, R0, 0xd8 ;  /* 0x000000d800147836 */ /* 0x000fe20000000000 */
[----:B------:R-:W-:Y:S01]  /*73f0*/  @!P5 LOP3.LUT R21, R21, 0xfffffffe, RZ, 0xc0, !PT ;  /* 0xfffffffe1515d812 */ /* 0x000fe200078ec0ff */
[----:B------:R2:W-:Y:S01]  /*7400*/  @!P2 ST.E.64 desc[UR36][R14.64], R104 ;  /* 0x000000680e00a985 */ /* 0x0005e2000c101b24 */
[----:B----4-:R-:W-:-:S02]  /*7410*/  @!P6 LOP3.LUT R19, R22, 0xfffffffe, RZ, 0xc0, !PT ;  /* 0xfffffffe1613e812 */ /* 0x010fc400078ec0ff */
[----:B------:R-:W-:Y:S01]  /*7420*/  IADD3 R3, R0, 0xc8, RZ ;  /* 0x000000c800037810 */ /* 0x000fe20007ffe0ff */
[--C-:B0-----:R-:W-:Y:S01]  /*7430*/  @!P3 IMAD.WIDE R10, R5, 0x4, R6.reuse ;  /* 0x00000004050ab825 */ /* 0x101fe200078e0206 */
[----:B------:R-:W-:Y:S02]  /*7440*/  ISETP.GE.AND P2, PT, R20, UR4, PT ;  /* 0x0000000414007c0c */ /* 0x000fe4000bf46270 */
[----:B------:R-:W-:Y:S01]  /*7450*/  ISETP.GE.AND P0, PT, R3, UR4, PT ;  /* 0x0000000403007c0c */ /* 0x000fe2000bf06270 */
[----:B------:R-:W-:Y:S01]  /*7460*/  VIADD R5, R0, 0xd0 ;  /* 0x000000d000057836 */ /* 0x000fe20000000000 */
[----:B------:R0:W-:Y:S01]  /*7470*/  @!P3 ST.E.64 desc[UR36][R10.64], R108 ;  /* 0x0000006c0a00b985 */ /* 0x0001e2000c101b24 */
[----:B-1----:R-:W-:-:S03]  /*7480*/  @!P4 IMAD.WIDE R12, R17, 0x4, R6 ;  /* 0x00000004110cc825 */ /* 0x002fc600078e0206 */
[----:B------:R-:W-:Y:S01]  /*7490*/  ISETP.GE.AND P1, PT, R5, UR4, PT ;  /* 0x0000000405007c0c */ /* 0x000fe2000bf26270 */
[--C-:B------:R-:W-:Y:S01]  /*74a0*/  @!P5 IMAD.WIDE R16, R21, 0x4, R6.reuse ;  /* 0x000000041510d825 */ /* 0x100fe200078e0206 */
[C---:B------:R-:W-:Y:S01]  /*74b0*/  IADD3 R21, R0.reuse, 0xe0, RZ ;  /* 0x000000e000157810 */ /* 0x040fe20007ffe0ff */
        /* <DEDUP_REMOVED lines=15> */
[----:B------:R-:W-:-:S02]  /*75b0*/  @!P0 LOP3.LUT R3, R3, 0xfffffffe, RZ, 0xc0, !PT ;  /* 0xfffffffe03038812 */ /* 0x000fc400078ec0ff */
[----:B------:R-:W-:Y:S02]  /*75c0*/  @!P1 LOP3.LUT R5, R5, 0xfffffffe, RZ, 0xc0, !PT ;  /* 0xfffffffe05059812 */ /* 0x000fe400078ec0ff */
[----:B------:R-:W-:Y:S02]  /*75d0*/  @!P4 LEA.HI R14, R14, R14, RZ, 0x1 ;  /* 0x0000000e0e0ec211 */ /* 0x000fe400078f08ff */
[----:B------:R-:W-:Y:S01]  /*75e0*/  @!P5 LEA.HI R10, R15, R15, RZ, 0x1 ;  /* 0x0000000f0f0ad211 */ /* 0x000fe200078f08ff */
[----:B-1----:R-:W-:Y:S01]  /*75f0*/  @!P1 IMAD.WIDE R12, R5, 0x4, R6 ;  /* 0x00000004050c9825 */ /* 0x002fe200078e0206 */
[----:B------:R-:W-:Y:S02]  /*7600*/  @!P6 LEA.HI R11, R11, R11, RZ, 0x1 ;  /* 0x0000000b0b0be211 */ /* 0x000fe400078f08ff */
[----:B------:R-:W-:Y:S02]  /*7610*/  @!P2 LOP3.LUT R15, R20, 0xfffffffe, RZ, 0xc0, !PT ;  /* 0xfffffffe140fa812 */ /* 0x000fe400078ec0ff */
[----:B---3--:R-:W-:-:S02]  /*7620*/  @!P3 LOP3.LUT R17, R21, 0xfffffffe, RZ, 0xc0, !PT ;  /* 0xfffffffe1511b812 */ /* 0x008fc400078ec0ff */
[----:B0-----:R-:W-:Y:S01]  /*7630*/  @!P4 LOP3.LUT R19, R14, 0xfffffffe, RZ, 0xc0, !PT ;  /* 0xfffffffe0e13c812 */ /* 0x001fe200078ec0ff */
        /* <DEDUP_REMOVED lines=13> */
[----:B------:R0:W-:Y:S04]  /*7710*/  @!P5 ST.E.64 desc[UR36][R20.64], R144 ;  /* 0x000000901400d985 */ /* 0x0001e8000c101b24 */
[----:B------:R0:W-:Y:S02]  /*7720*/  @!P6 ST.E.64 desc[UR36][R6.64], R148 ;  /* 0x000000940600e985 */ /* 0x0001e4000c101b24 */
.L_x_9068:
[----:B------:R-:W-:Y:S05]  /*7730*/  BSYNC B0 ;  /* 0x0000000000007941 */ /* 0x000fea0003800000 */
.L_x_9067:
[----:B------:R-:W-:Y:S01]  /*7740*/  ISETP.GE.AND P0, PT, R9, R8, PT ;  /* 0x000000080900720c */ /* 0x000fe20003f06270 */
[----:B---3--:R2:W3:Y:S04]  /*7750*/  SHFL.IDX PT, R3, R4, 0x1, 0x1c1f ;  /* 0x003c1f0004037f89 */ /* 0x0084e800000e0000 */
[----:B------:R-:W0:Y:S08]  /*7760*/  SHFL.IDX PT, R2, R2, 0x1, 0x1c1f ;  /* 0x003c1f0002027f89 */ /* 0x000e3000000e0000 */
[----:B--2---:R-:W-:Y:S05]  /*7770*/  @P0 BRA `(.L_x_9039) ;  /* 0x0000004400b00947 */ /* 0x004fea0003800000 */
[C---:B------:R-:W-:Y:S01]  /*7780*/  VIADD R4, R0.reuse, 0x8 ;  /* 0x0000000800047836 */ /* 0x040fe20000000000 */
[----:B------:R-:W-:Y:S01]  /*7790*/  ULDC UR4, c[0x0][0xac8] ;  /* 0x0002b20000047ab9 */ /* 0x000fe20000000800 */
[C---:B------:R-:W-:Y:S01]  /*77a0*/  VIADD R5, R0.reuse, 0x10 ;  /* 0x0000001000057836 */ /* 0x040fe20000000000 */
[C---:B------:R-:W-:Y:S01]  /*77b0*/  ISETP.GE.AND P0, PT, R0.reuse, UR4, PT ;  /* 0x0000000400007c0c */ /* 0x040fe2000bf06270 */
[----:B0-----:R-:W-:Y:S01]  /*77c0*/  VIADD R11, R0, 0x20 ;  /* 0x00000020000b7836 */ /* 0x001fe20000000000 */
        /* <DEDUP_REMOVED lines=12> */
[----:B------:R-:W-:-:S02]  /*7890*/  IADD3 R16, R0, 0x48, RZ ;  /* 0x0000004800107810 */ /* 0x000fc40007ffe0ff */
[----:B------:R-:W-:Y:S02]  /*78a0*/  @!P1 LEA.HI R4, R4, R4, RZ, 0x1 ;  /* 0x0000000404049211 */ /* 0x000fe400078f08ff */
[----:B------:R-:W-:Y:S02]  /*78b0*/  @!P2 LEA.HI R5, R5, R5, RZ, 0x1 ;  /* 0x000000050505a211 */ /* 0x000fe400078f08ff */
[----:B-1----:R-:W-:Y:S02]  /*78c0*/  @!P1 LOP3.LUT R7, R4, 0xfffffffe, RZ, 0xc0, !PT ;  /* 0xfffffffe04079812 */ /* 0x002fe400078ec0ff */
[----:B------:R-:W-:Y:S01]  /*78d0*/  @!P2 LOP3.LUT R9, R5, 0xfffffffe, RZ, 0xc0, !PT ;  /* 0xfffffffe0509a812 */ /* 0x000fe200078ec0ff */
[--C-:B---3--:R-:W-:Y:S01]  /*78e0*/  @!P0 IMAD.WIDE R4, R0, 0x4, R2.reuse ;  /* 0x0000000400048825 */ /* 0x108fe200078e0202 */
[----:B------:R-:W-:Y:S02]  /*78f0*/  ISETP.GE.AND P3, PT, R15, UR4, PT ;  /* 0x000000040f007c0c */ /* 0x000fe4000bf66270 */
[----:B------:R-:W-:Y:S01]  /*7900*/  ISETP.GE.AND P4, PT, R16, UR4, PT ;  /* 0x0000000410007c0c */ /* 0x000fe2000bf86270 */
[----:B----4-:R-:W-:Y:S01]  /*7910*/  @!P1 IMAD.WIDE R6, R7, 0x4, R2 ;  /* 0x0000000407069825 */ /* 0x010fe200078e0202 */
        /* <DEDUP_REMOVED lines=9> */
[----:B------:R-:W-:-:S02]  /*79b0*/  @!P3 LEA.HI R15, R15, R15, RZ, 0x1 ;  /* 0x0000000f0f0fb211 */ /* 0x000fc400078f08ff */
[----:B0-----:R-:W-:Y:S02]  /*79c0*/  @!P5 LOP3.LUT R5, R10, 0xfffffffe, RZ, 0xc0, !PT ;  /* 0xfffffffe0a05d812 */ /* 0x001fe400078ec0ff */
[----:B------:R-:W-:Y:S02]  /*79d0*/  @!P0 LEA.HI R12, R12, R12, RZ, 0x1 ;  /* 0x0000000c0c0c8211 */ /* 0x000fe400078f08ff */
[----:B-1----:R-:W-:Y:S01]  /*79e0*/  @!P6 LOP3.LUT R7, R11, 0xfffffffe, RZ, 0xc0, !PT ;  /* 0xfffffffe0b07e812 */ /* 0x002fe200078ec0ff */
[--C-:B------:R-:W-:Y:S01]  /*79f0*/  @!P5 IMAD.WIDE R4, R5, 0x4, R2.reuse ;  /* 0x000000040504d825 */ /* 0x100fe200078e0202 */
[----:B------:R-:W-:Y:S02]  /*7a00*/  @!P1 LEA.HI R13, R13, R13, RZ, 0x1 ;  /* 0x0000000d0d0d9211 */ /* 0x000fe400078f08ff */
[----:B------:R-:W-:Y:S01]  /*7a10*/  @!P2 LEA.HI R14, R14, R14, RZ, 0x1 ;  /* 0x0000000e0e0ea211 */ /* 0x000fe200078f08ff */
[----:B------:R-:W-:Y:S01]  /*7a20*/  @!P6 IMAD.WIDE R6, R7, 0x4, R2 ;  /* 0x000000040706e825 */ /* 0x000fe200078e0202 */
[----:B------:R-:W-:Y:S01]  /*7a30*/  @!P4 LEA.HI R16, R16, R16, RZ, 0x1 ;  /* 0x000000101010c211 */ /* 0x000fe200078f08ff */
[----:B------:R0:W-:Y:S01]  /*7a40*/  @!P5 ST.E.64 desc[UR36][R4.64], R38 ;  /* 0x000000260400d985 */ /* 0x0001e2000c101b24 */
[----:B--2---:R-:W-:-:S02]  /*7a50*/  @!P0 LOP3.LUT R9, R12, 0xfffffffe, RZ, 0xc0, !PT ;  /* 0xfffffffe0c098812 */ /* 0x004fc400078ec0ff */
[----:B------:R-:W-:Y:S01]  /*7a60*/  @!P1 LOP3.LUT R13, R13, 0xfffffffe, RZ, 0xc0, !PT ;  /* 0xfffffffe0d0d9812 */ /* 0x000fe200078ec0ff */
[----:B------:R1:W-:Y:S01]  /*7a70*/  @!P6 ST.E.64 desc[UR36][R6.64], R42 ;  /* 0x0000002a0600e985 */ /* 0x0003e2000c101b24 */
[----:B------:R-:W-:Y:S02]  /*7a80*/  @!P2 LOP3.LUT R11, R14, 0xfffffffe, RZ, 0xc0, !PT ;  /* 0xfffffffe0e0ba812 */ /* 0x000fe400078ec0ff */
[----:B------:R-:W-:Y:S02]  /*7a90*/  @!P3 LOP3.LUT R15, R15, 0xfffffffe, RZ, 0xc0, !PT ;  /* 0xfffffffe0f0fb812 */ /* 0x000fe400078ec0ff */
        /* <DEDUP_REMOVED lines=17> */
[C---:B------:R-:W-:Y:S02]  /*7bb0*/  IADD3 R17, R0.reuse, 0x78, RZ ;  /* 0x0000007800117810 */ /* 0x040fe40007ffe0ff */
[----:B------:R-:W-:Y:S01]  /*7bc0*/  VIADD R15, R0, 0x68 ;  /* 0x00000068000f7836 */ /* 0x000fe20000000000 */
[----:B------:R4:W-:Y:S01]  /*7bd0*/  @!P4 ST.E.64 desc[UR36][R12.64], R62 ;  /* 0x0000003e0c00c985 */ /* 0x0009e2000c101b24 */
[----:B------:R-:W-:Y:S02]  /*7be0*/  ISETP.GE.AND P4, PT, R14, UR4, PT ;  /* 0x000000040e007c0c */ /* 0x000fe4000bf86270 */
[----:B------:R-:W-:Y:S02]  /*7bf0*/  ISETP.GE.AND P1, PT, R17, UR4, PT ;  /* 0x0000000411007c0c */ /* 0x000fe4000bf26270 */
        /* <DEDUP_REMOVED lines=120> */
.L_x_9066:
[----:B---3--:R-:W0:Y:S02]  /*8380*/  S2R R0, SR_TID.X ;  /* 0x0000000000007919 */ /* 0x008e240000002100 */
[----:B0-----:R-:W-:-:S05]  /*8390*/  VIADD R2, R0, 0xffffff80 ;  /* 0xffffff8000027836 */ /* 0x001fca0000000000 */
[----:B------:R-:W-:-:S13]  /*83a0*/  ISETP.GT.AND P0, PT, R2, 0x7f, PT ;  /* 0x0000007f0200780c */ /* 0x000fda0003f04270 */
[----:B------:R-:W-:Y:S05]  /*83b0*/  @P0 BRA `(.L_x_9039) ;  /* 0x0000003800a00947 */ /* 0x000fea0003800000 */
[----:B------:R-:W0:Y:S01]  /*83c0*/  S2R R3, SR_CTAID.X ;  /* 0x0000000000037919 */ /* 0x000e220000002500 */
[----:B------:R-:W1:Y:S01]  /*83d0*/  LDC R6, c[0x0][0xbe8] ;  /* 0x0002fa00ff067b82 */ /* 0x000e620000000800 */
[----:B------:R-:W-:Y:S01]  /*83e0*/  ULDC UR4, c[0x0][0xa88] ;  /* 0x0002a20000047ab9 */ /* 0x000fe20000000800 */
[----:B0-----:R-:W-:Y:S01]  /*83f0*/  LEA R0, R3, R0, 0x7 ;  /* 0x0000000003007211 */ /* 0x001fe200078e38ff */
[----:B-1----:R-:W-:-:S04]  /*8400*/  IMAD R3, R6, UR4, RZ ;  /* 0x0000000406037c24 */ /* 0x002fc8000f8e02ff */
        /* <DEDUP_REMOVED lines=12> */
[----:B------:R-:W-:Y:S01]  /*84d0*/  UIADD3 UR6, UR5, UR6, URZ ;  /* 0x0000000605067290 */ /* 0x000fe2000fffe03f */
[----:B------:R-:W-:Y:S01]  /*84e0*/  MOV R2, UR4 ;  /* 0x0000000400027c02 */ /* 0x000fe20008000f00 */
[----:B------:R-:W-:Y:S01]  /*84f0*/  IMAD.U32 R3, RZ, RZ, UR5 ;  /* 0x00000005ff037e24 */ /* 0x000fe2000f8e00ff */
[----:B------:R-:W2:Y:S01]  /*8500*/  @P0 LDC R7, c[0x0][0xbec] ;  /* 0x0002fb00ff070b82 */ /* 0x000ea20000000800 */
[----:B------:R-:W-:Y:S02]  /*8510*/  ULDC.64 UR4, c[0x0][0xbe0] ;  /* 0x0002f80000047ab9 */ /* 0x000fe40000000a00 */
        /* <DEDUP_REMOVED lines=8> */
[----:B--2---:R-:W-:Y:S01]  /*85a0*/  @P0 IMAD.HI.U32 R4, R0, R7, RZ ;  /* 0x0000000700040227 */ /* 0x004fe200078e00ff */
[----:B------:R-:W-:-:S03]  /*85b0*/  IADD3 R7, RZ, -UR38, RZ ;  /* 0x80000026ff077c10 */ /* 0x000fc6000fffe0ff */
[----:B------:R-:W-:Y:S01]  /*85c0*/  IMAD.IADD R3, R11, 0x1, R3 ;  /* 0x000000010b037824 */ /* 0x000fe200078e0203 */
[----:B---3--:R-:W-:Y:S01]  /*85d0*/  @P0 SHF.R.U32.HI R5, RZ, R9, R4 ;  /* 0x00000009ff050219 */ /* 0x008fe20000011604 */
        /* <DEDUP_REMOVED lines=22> */
.L_x_9037:
        /* <DEDUP_REMOVED lines=18> */
.L_x_9069:
[----:B------:R-:W-:Y:S01]  /*8860*/  ULDC UR7, c[0x0][0xc50] ;  /* 0x0003140000077ab9 */ /* 0x000fe20000000800 */
[----:B------:R-:W-:Y:S01]  /*8870*/  UMOV UR40, UR6 ;  /* 0x0000000600287c82 */ /* 0x000fe20008000000 */
[----:B------:R-:W-:-:S11]  /*8880*/  UISETP.NE.AND UP0, UPT, UR7, 0x1, UPT ;  /* 0x000000010700788c */ /* 0x000fd6000bf05270 */
[----:B------:R-:W-:Y:S01]  /*8890*/  @UP0 ULDC UR4, c[0x0][0xc54] ;  /* 0x0003150000040ab9 */ /* 0x000fe20000000800 */
[----:B------:R-:W-:Y:S01]  /*88a0*/  @UP0 ULDC UR8, c[0x0][0xc58] ;  /* 0x0003160000080ab9 */ /* 0x000fe20000000800 */
[----:B------:R-:W-:-:S04]  /*88b0*/  UIMAD.WIDE.U32 UR4, UR6, UR4, URZ ;  /* 0x00000004060472a5 */ /* 0x000fc8000f8e003f */
[----:B------:R-:W-:-:S12]  /*88c0*/  @UP0 USHF.R.U32.HI UR40, URZ, UR8, UR5 ;  /* 0x000000083f280299 */ /* 0x000fd80008011605 */
.L_x_9070:
        /* <DEDUP_REMOVED lines=64> */
.L_x_9072:
[----:B------:R-:W-:Y:S02]  /*8cd0*/  UIMAD UR45, UR44, UR38, URZ ;  /* 0x000000262c2d72a4 */ /* 0x000fe4000f8e023f */
[----:B------:R-:W-:Y:S02]  /*8ce0*/  IMAD.U32 R3, RZ, RZ, UR38 ;  /* 0x00000026ff037e24 */ /* 0x000fe4000f8e00ff */
[----:B------:R-:W-:Y:S02]  /*8cf0*/  IMAD.MOV.U32 R21, RZ, RZ, RZ ;  /* 0x000000ffff157224 */ /* 0x000fe400078e00ff */
[----:B------:R-:W-:Y:S01]  /*8d00*/  IMAD.MOV.U32 R8, RZ, RZ, 0x1 ;  /* 0x00000001ff087424 */ /* 0x000fe200078e00ff */
[----:B------:R-:W-:-:S04]  /*8d10*/  MOV R0, UR45 ;  /* 0x0000002d00007c02 */ /* 0x000fc80008000f00 */
[----:B------:R-:W-:-:S04]  /*8d20*/  VIADDMNMX R0, R0, R3, UR42, PT ;  /* 0x0000002a00007e46 */ /* 0x000fc8000b800103 */
[----:B------:R-:W-:-:S13]  /*8d30*/  R2UR UR46, R0 ;  /* 0x00000000002e72ca */ /* 0x000fda00000e0000 */
        /* <DEDUP_REMOVED lines=26> */
.L_x_9073:
        /* <DEDUP_REMOVED lines=20> */
.L_x_9075:
        /* <DEDUP_REMOVED lines=15> */
.L_x_9074:
[----:B------:R-:W0:Y:S01]  /*9110*/  LDC.64 R4, c[0x0][0x9f8] ;  /* 0x00027e00ff047b82 */ /* 0x000e220000000a00 */
[----:B------:R-:W-:-:S07]  /*9120*/  MOV R30, R33 ;  /* 0x00000021001e7202 */ /* 0x000fce0000000f00 */
[----:B------:R-:W1:Y:S01]  /*9130*/  LDC R29, c[0x0][0x430] ;  /* 0x00010c00ff1d7b82 */ /* 0x000e620000000800 */
[C---:B------:R-:W-:Y:S01]  /*9140*/  IMAD.SHL.U32 R28, R16.reuse, 0x10, RZ ;  /* 0x00000010101c7824 */ /* 0x040fe200078e00ff */
[C---:B------:R-:W-:Y:S01]  /*9150*/  LOP3.LUT R7, R16.reuse, 0x7f, RZ, 0xc0, !PT ;  /* 0x0000007f10077812 */ /* 0x040fe200078ec0ff */
[----:B------:R-:W-:Y:S01]  /*9160*/  IMAD.U32 R9, RZ, RZ, UR46 ;  /* 0x0000002eff097e24 */ /* 0x000fe2000f8e00ff */
[----:B------:R-:W-:Y:S01]  /*9170*/  LOP3.LUT R23, R23, 0xffffffbf, RZ, 0xc0, !PT ;  /* 0xffffffbf17177812 */ /* 0x000fe200078ec0ff */
[----:B------:R-:W-:Y:S01]  /*9180*/  IMAD.SHL.U32 R6, R16, 0x8, RZ ;  /* 0x0000000810067824 */ /* 0x000fe200078e00ff */
        /* <DEDUP_REMOVED lines=8> */
[----:B------:R-:W-:Y:S02]  /*9210*/  IADD3 R9, R9, -0x1, RZ ;  /* 0xffffffff09097810 */ /* 0x000fe40007ffe0ff */
[----:B------:R-:W-:Y:S02]  /*9220*/  LOP3.LUT R26, R28, R27, RZ, 0xfc, !PT ;  /* 0x0000001b1c1a7212 */ /* 0x000fe400078efcff */
[----:B-1----:R-:W-:-:S03]  /*9230*/  ISETP.NE.AND P1, PT, R29, 0x1, PT ;  /* 0x000000011d00780c */ /* 0x002fc60003f25270 */
[----:B------:R-:W-:-:S05]  /*9240*/  IMAD R22, R9, 0x60, R26 ;  /* 0x0000006009167824 */ /* 0x000fca00078e021a */
[C---:B------:R-:W-:Y:S01]  /*9250*/  ISETP.GE.AND P0, PT, R22.reuse, UR41, PT ;  /* 0x0000002916007c0c */ /* 0x040fe2000bf06270 */
[----:B-----5:R-:W-:-:S03]  /*9260*/  IMAD.IADD R22, R22, 0x1, R31 ;  /* 0x0000000116167824 */ /* 0x020fc600078e021f */
[----:B------:R-:W-:Y:S01]  /*9270*/  ISETP.GT.U32.OR P0, PT, R26, 0x5f, P0 ;  /* 0x0000005f1a00780c */ /* 0x000fe20000704470 */
[----:B------:R-:W1:Y:S01]  /*9280*/  @P1 LDC R3, c[0x0][0x434] ;  /* 0x00010d00ff031b82 */ /* 0x000e620000000800 */
[----:B------:R-:W-:-:S07]  /*9290*/  @P1 LOP3.LUT R23, R23, 0x40, RZ, 0xfc, !PT ;  /* 0x0000004017171812 */ /* 0x000fce00078efcff */
[----:B0-----:R-:W0:Y:S08]  /*92a0*/  @P1 LDC R5, c[0x0][0x438] ;  /* 0x00010e00ff051b82 */ /* 0x001e300000000800 */
[----:B------:R-:W3:Y:S08]  /*92b0*/  @!P0 LDC.64 R10, c[0x0][0x428] ;  /* 0x00010a00ff0a8b82 */ /* 0x000ef00000000a00 */
[----:B------:R-:W4:Y:S01]  /*92c0*/  @!P0 LDC.64 R12, c[0x0][0x418] ;  /* 0x00010600ff0c8b82 */ /* 0x000f220000000a00 */
[----:B-1----:R-:W-:-:S04]  /*92d0*/  @P1 IMAD.HI.U32 R0, R22, R3, RZ ;  /* 0x0000000316001227 */ /* 0x002fc800078e00ff */
[----:B------:R-:W-:Y:S01]  /*92e0*/  IMAD.MOV.U32 R3, RZ, RZ, R22 ;  /* 0x000000ffff037224 */ /* 0x000fe200078e0016 */
[----:B0-----:R-:W-:-:S04]  /*92f0*/  @P1 SHF.R.U32.HI R3, RZ, R5, R0 ;  /* 0x00000005ff031219 */ /* 0x001fc80000011600 */
[----:B------:R-:W-:Y:S02]  /*9300*/  @!P0 SHF.R.S32.HI R5, RZ, 0x1f, R3 ;  /* 0x0000001fff058819 */ /* 0x000fe40000011403 */
[----:B------:R-:W-:Y:S02]  /*9310*/  @!P0 MOV R4, R3 ;  /* 0x0000000300048202 */ /* 0x000fe40000000f00 */
[----:B--2---:R-:W-:-:S05]  /*9320*/  SHF.R.S32.HI R25, RZ, 0x1f, R30 ;  /* 0x0000001fff197819 */ /* 0x004fca000001141e */
[----:B---3--:R-:W-:-:S04]  /*9330*/  @!P0 IMAD R0, R25, R10, RZ ;  /* 0x0000000a19008224 */ /* 0x008fc800078e02ff */
[C---:B------:R-:W-:Y:S02]  /*9340*/  @!P0 IMAD R15, R30.reuse, R11, R0 ;  /* 0x0000000b1e0f8224 */ /* 0x040fe400078e0200 */
[----:B------:R-:W-:-:S04]  /*9350*/  @!P0 IMAD.WIDE.U32 R10, R30, R10, R4 ;  /* 0x0000000a1e0a8225 */ /* 0x000fc800078e0004 */
[----:B------:R-:W-:Y:S01]  /*9360*/  @!P0 IMAD.IADD R0, R11, 0x1, R15 ;  /* 0x000000010b008824 */ /* 0x000fe200078e020f */
[----:B----4-:R-:W-:-:S04]  /*9370*/  @!P0 LEA R4, P1, R10, R12, 0x2 ;  /* 0x0000000c0a048211 */ /* 0x010fc800078210ff */
[----:B------:R-:W-:-:S05]  /*9380*/  @!P0 LEA.HI.X R5, R10, R13, R0, 0x2, P1 ;  /* 0x0000000d0a058211 */ /* 0x000fca00008f1400 */
[----:B------:R0:W5:Y:S01]  /*9390*/  @!P0 LDG.E R4, desc[UR36][R4.64] ;  /* 0x0000002404048981 */ /* 0x000162000c1e1900 */
[----:B------:R-:W-:Y:S01]  /*93a0*/  LOP3.LUT R24, R6, 0x38, RZ, 0xc0, !PT ;  /* 0x0000003806187812 */ /* 0x000fe200078ec0ff */
[----:B------:R-:W-:Y:S01]  /*93b0*/  UMOV UR5, 0xffffffff ;  /* 0xffffffff00057882 */ /* 0x000fe20000000000 */
[----:B------:R-:W-:Y:S02]  /*93c0*/  LOP3.LUT R23, R23, 0xffffffef, RZ, 0xc0, !PT ;  /* 0xffffffef17177812 */ /* 0x000fe400078ec0ff */
[C---:B------:R-:W-:Y:S02]  /*93d0*/  LOP3.LUT R0, R24.reuse, 0x40, RZ, 0xfc, !PT ;  /* 0x0000004018007812 */ /* 0x040fe400078efcff */
[----:B------:R-:W-:Y:S02]  /*93e0*/  LOP3.LUT R8, R24, 0xc0, RZ, 0xfc, !PT ;  /* 0x000000c018087812 */ /* 0x000fe400078efcff */
[----:B------:R-:W-:Y:S02]  /*93f0*/  ISETP.GE.AND P1, PT, R0, UR4, PT ;  /* 0x0000000400007c0c */ /* 0x000fe4000bf26270 */
[----:B------:R-:W-:-:S04]  /*9400*/  LOP3.LUT R0, R24, 0x80, RZ, 0xfc, !PT ;  /* 0x0000008018007812 */ /* 0x000fc800078efcff */
[----:B------:R-:W-:-:S07]  /*9410*/  ISETP.GE.AND P2, PT, R0, UR4, PT ;  /* 0x0000000400007c0c */ /* 0x000fce000bf46270 */
[----:B------:R-:W-:Y:S02]  /*9420*/  @P1 LOP3.LUT R23, R23, 0x10, RZ, 0xfc, !PT ;  /* 0x0000001017171812 */ /* 0x000fe400078efcff */
[----:B------:R-:W-:Y:S02]  /*9430*/  ISETP.GE.AND P1, PT, R8, UR4, PT ;  /* 0x0000000408007c0c */ /* 0x000fe4000bf26270 */
[----:B------:R-:W-:-:S04]  /*9440*/  LOP3.LUT R23, R23, 0xfffffff7, RZ, 0xc0, !PT ;  /* 0xfffffff717177812 */ /* 0x000fc800078ec0ff */
[----:B------:R-:W-:Y:S02]  /*9450*/  @P2 LOP3.LUT R23, R23, 0x8, RZ, 0xfc, !PT ;  /* 0x0000000817172812 */ /* 0x000fe400078efcff */
[----:B------:R-:W-:Y:S02]  /*9460*/  ISETP.GE.AND P2, PT, R24, UR4, PT ;  /* 0x0000000418007c0c */ /* 0x000fe4000bf46270 */
[----:B------:R-:W-:-:S04]  /*9470*/  LOP3.LUT R23, R23, 0xfffffffb, RZ, 0xc0, !PT ;  /* 0xfffffffb17177812 */ /* 0x000fc800078ec0ff */
[----:B------:R-:W-:-:S04]  /*9480*/  @P1 LOP3.LUT R23, R23, 0x4, RZ, 0xfc, !PT ;  /* 0x0000000417171812 */ /* 0x000fc800078efcff */
[----:B------:R-:W-:-:S04]  /*9490*/  LOP3.LUT R23, R23, 0xfffffffe, RZ, 0xc0, !PT ;  /* 0xfffffffe17177812 */ /* 0x000fc800078ec0ff */
[----:B------:R-:W-:Y:S01]  /*94a0*/  @P2 LOP3.LUT R23, R23, 0x1, RZ, 0xfc, !PT ;  /* 0x0000000117172812 */ /* 0x000fe200078efcff */
[----:B0-----:R-:W-:Y:S06]  /*94b0*/  BRA.DIV UR5, `(.L_x_9076) ;  /* 0x0000002a05e87947 */ /* 0x001fec000b800000 */
.L_x_9117:
[----:B------:R-:W-:Y:S01]  /*94c0*/  ULOP3.LUT UR4, UR39, 0x2, URZ, 0xfc, !UPT ;  /* 0x0000000227047892 */ /* 0x000fe2000f8efc3f */
[----:B-----5:R-:W-:Y:S02]  /*94d0*/  @!P0 SHF.R.S32.HI R5, RZ, 0x1f, R4 ;  /* 0x0000001fff058819 */ /* 0x020fe40000011404 */
[----:B------:R-:W-:Y:S02]  /*94e0*/  CS2R R36, SRZ ;  /* 0x0000000000247805 */ /* 0x000fe4000001ff00 */
[----:B------:R-:W-:Y:S01]  /*94f0*/  LOP3.LUT R23, R23, 0xffffffdf, RZ, 0xc0, !PT ;  /* 0xffffffdf17177812 */ /* 0x000fe200078ec0ff */
[----:B------:R-:W-:Y:S01]  /*9500*/  IMAD.U32 R19, RZ, RZ, UR40 ;  /* 0x00000028ff137e24 */ /* 0x000fe2000f8e00ff */
[----:B------:R-:W-:Y:S01]  /*9510*/  @!P0 MOV R36, R4 ;  /* 0x0000000400248202 */ /* 0x000fe20000000f00 */
[----:B------:R-:W-:Y:S01]  /*9520*/  IMAD.U32 R34, RZ, RZ, UR4 ;  /* 0x00000004ff227e24 */ /* 0x000fe2000f8e00ff */
[----:B------:R-:W-:Y:S01]  /*9530*/  LOP3.LUT R23, R23, 0xffffff7f, RZ, 0xc0, !PT ;  /* 0xffffff7f17177812 */ /* 0x000fe200078ec0ff */
[----:B------:R-:W-:Y:S01]  /*9540*/  @!P0 IMAD.MOV.U32 R37, RZ, RZ, R5 ;  /* 0x000000ffff258224 */ /* 0x000fe200078e0005 */
[----:B------:R-:W-:-:S02]  /*9550*/  ISETP.GT.U32.AND P0, PT, R26, 0x5f, PT ;  /* 0x0000005f1a00780c */ /* 0x000fc40003f04070 */
[----:B------:R-:W-:Y:S02]  /*9560*/  ISETP.NE.AND P1, PT, R34, 0x3, PT ;  /* 0x000000032200780c */ /* 0x000fe40003f25270 */
[----:B------:R-:W-:Y:S02]  /*9570*/  IADD3 R0, -R3, RZ, RZ ;  /* 0x000000ff03007210 */ /* 0x000fe40007ffe1ff */
[----:B------:R-:W-:Y:S02]  /*9580*/  SHF.R.S32.HI R19, RZ, 0x1f, R19 ;  /* 0x0000001fff137819 */ /* 0x000fe40000011413 */
[----:B------:R-:W-:Y:S01]  /*9590*/  SEL R18, RZ, 0x1, P2 ;  /* 0x00000001ff127807 */ /* 0x000fe20001000000 */
[----:B------:R-:W-:-:S04]  /*95a0*/  IMAD R22, R29, R0, R22 ;  /* 0x000000001d167224 */ /* 0x000fc800078e0216 */
[----:B------:R-:W-:-:S04]  /*95b0*/  @P0 LOP3.LUT R23, R23, 0x80, RZ, 0xfc, !PT ;  /* 0x0000008017170812 */ /* 0x000fc800078efcff */
[----:B------:R-:W-:Y:S01]  /*95c0*/  @P1 LOP3.LUT R23, R23, 0x20, RZ, 0xfc, !PT ;  /* 0x0000002017171812 */ /* 0x000fe200078efcff */
[----:B------:R-:W-:Y:S06]  /*95d0*/  @!P1 BRA `(.L_x_9077) ;  /* 0x0000000000049947 */ /* 0x000fec0003800000 */
[----:B------:R-:W-:Y:S01]  /*95e0*/  BPT.TRAP 0x1 ;  /* 0x000000040000795c */ /* 0x000fe20000300000 */
.L_x_9077:
[----:B------:R-:W-:-:S05]  /*95f0*/  IMAD.MOV.U32 R0, RZ, RZ, 0x1 ;  /* 0x00000001ff007424 */ /* 0x000fca00078e00ff */
[----:B------:R-:W-:-:S04]  /*9600*/  SHF.L.U32 R0, R0, 0x1f, RZ ;  /* 0x0000001f00007819 */ /* 0x000fc800000006ff */
[----:B------:R-:W0:Y:S02]  /*9610*/  SYNCS.PHASECHK.TRANS64.TRYWAIT P0, [UR43+0x22840], R0 ;  /* 0x02284000ff0075a7 */ /* 0x000e24000800016b */
[----:B0-----:R-:W-:Y:S05]  /*9620*/  @!P0 BRA `(.L_x_9078) ;  /* 0x0000002800ac8947 */ /* 0x001fea0003800000 */
.L_x_9118:
[----:B------:R-:W-:Y:S01]  /*9630*/  SHF.R.S32.HI R17, RZ, 0x1f, R22 ;  /* 0x0000001fff117819 */ /* 0x000fe20000011416 */
[----:B------:R-:W-:Y:S01]  /*9640*/  ULDC.64 UR4, c[0x0][0x300] ;  /* 0x0000c00000047ab9 */ /* 0x000fe20000000a00 */
[----:B------:R-:W-:Y:S01]  /*9650*/  R2UR UR6, R19 ;  /* 0x00000000130672ca */ /* 0x000fe200000e0000 */
[----:B------:R-:W-:Y:S01]  /*9660*/  IMAD.WIDE.U32 R4, R22, UR4, RZ ;  /* 0x0000000416047c25 */ /* 0x000fe2000f8e00ff */
[----:B------:R-:W-:-:S03]  /*9670*/  LOP3.LUT R23, R23, 0xfffffffd, RZ, 0xc0, !PT ;  /* 0xfffffffd17177812 */ /* 0x000fc600078ec0ff */
[----:B0-----:R-:W-:-:S04]  /*9680*/  IMAD R3, R17, UR4, RZ ;  /* 0x0000000411037c24 */ /* 0x001fc8000f8e02ff */
        /* <DEDUP_REMOVED lines=16> */
[----:B------:R-:W-:Y:S02]  /*9790*/  ULDC UR4, c[0x0][0x2f4] ;  /* 0x0000bd0000047ab9 */ /* 0x000fe40000000800 */
[----:B------:R-:W-:-:S02]  /*97a0*/  ISETP.GE.AND P2, PT, R24, UR4, PT ;  /* 0x0000000418007c0c */ /* 0x000fc4000bf46270 */
[----:B------:R-:W-:Y:S01]  /*97b0*/  LEA.HI.X R0, R4, UR7, R5, 0x1, P0 ;  /* 0x0000000704007c11 */ /* 0x000fe200080f0c05 */
[----:B------:R-:W-:Y:S01]  /*97c0*/  IMAD.MOV.U32 R4, RZ, RZ, -0x60 ;  /* 0xffffffa0ff047424 */ /* 0x000fe200078e00ff */
[----:B------:R-:W-:-:S03]  /*97d0*/  LOP3.LUT R5, R6, 0x1c0, RZ, 0xc0, !PT ;  /* 0x000001c006057812 */ /* 0x000fc600078ec0ff */
[----:B------:R-:W-:Y:S01]  /*97e0*/  IMAD R4, R9, R4, UR41 ;  /* 0x0000002909047e24 */ /* 0x000fe2000f8e0204 */
[----:B------:R-:W-:-:S04]  /*97f0*/  LOP3.LUT R5, R5, 0x38, R6, 0xf8, !PT ;  /* 0x0000003805057812 */ /* 0x000fc800078ef806 */
[----:B------:R-:W-:Y:S01]  /*9800*/  LOP3.LUT R5, R5, 0x38, R16, 0x78, !PT ;  /* 0x0000003805057812 */ /* 0x000fe200078e7810 */
[----:B------:R-:W-:Y:S01]  /*9810*/  IMAD.SHL.U32 R16, R7, 0x8, RZ ;  /* 0x0000000807107824 */ /* 0x000fe200078e00ff */
[----:B------:R-:W-:Y:S02]  /*9820*/  IADD3 R35, -R27, R4, RZ ;  /* 0x000000041b237210 */ /* 0x000fe40007ffe1ff */
[----:B------:R-:W-:Y:S02]  /*9830*/  @P2 LOP3.LUT R23, R23, 0x2, RZ, 0xfc, !PT ;  /* 0x0000000217172812 */ /* 0x000fe400078efcff */
[----:B------:R-:W-:Y:S02]  /*9840*/  LOP3.LUT R16, R5, 0x200, R16, 0xf8, !PT ;  /* 0x0000020005107812 */ /* 0x000fe400078ef810 */
[----:B------:R-:W-:Y:S01]  /*9850*/  ISETP.GE.AND P0, PT, R35, 0x1, PT ;  /* 0x000000012300780c */ /* 0x000fe20003f06270 */
[----:B------:R-:W-:-:S12]  /*9860*/  BRA.DIV UR5, `(.L_x_9079) ;  /* 0x0000002a05347947 */ /* 0x000fd8000b800000 */
        /* <DEDUP_REMOVED lines=19> */
[----:B------:R-:W0:Y:S03]  /*99a0*/  SHFL.IDX PT, R14, R3, 0x3, 0x181f ;  /* 0x00781f00030e7f89 */ /* 0x000e2600000e0000 */
[----:B-1----:R-:W-:Y:S02]  /*99b0*/  @P0 IMAD.X R5, RZ, RZ, R6, P1 ;  /* 0x000000ffff050224 */ /* 0x002fe400008e0606 */
        /* <DEDUP_REMOVED lines=12> */
[----:B------:R0:W2:Y:S02]  /*9a80*/  SHFL.IDX PT, R14, R3, 0x5, 0x181f ;  /* 0x00b81f00030e7f89 */ /* 0x0000a400000e0000 */
[----:B-1----:R-:W-:Y:S02]  /*9a90*/  @P0 IADD3.X R5, RZ, R6, RZ, P1, !PT ;  /* 0x00000006ff050210 */ /* 0x002fe40000ffe4ff */
[----:B------:R0:W1:Y:S04]  /*9aa0*/  SHFL.IDX PT, R6, R0, 0x5, 0x181f ;  /* 0x00b81f0000067f89 */ /* 0x00006800000e0000 */
[----:B------:R0:W-:Y:S03]  /*9ab0*/  @P0 LDGSTS.E.BYPASS.LTC128B.128 [R7+0x1e400], desc[UR36][R4.64], !P2 ;  /* 0x1e40000004070fae */ /* 0x0001e6000d101d64 */
.L_x_9132:
[----:B------:R-:W-:-:S13]  /*9ac0*/  ISETP.GE.AND P0, PT, R35, 0x51, PT ;  /* 0x000000512300780c */ /* 0x000fda0003f06270 */
[----:B0-2---:R-:W-:Y:S02]  /*9ad0*/  @P0 LEA R4, P1, R24, R14, 0x1 ;  /* 0x0000000e18040211 */ /* 0x005fe400078208ff */
[----:B------:R-:W-:-:S03]  /*9ae0*/  @P0 LEA R3, R16, UR43, 0x1 ;  /* 0x0000002b10030c11 */ /* 0x000fc6000f8e08ff */
[----:B-1----:R-:W-:-:S05]  /*9af0*/  @P0 IMAD.X R5, RZ, RZ, R6, P1 ;  /* 0x000000ffff050224 */ /* 0x002fca00008e0606 */
        /* <DEDUP_REMOVED lines=11> */
.L_x_9080:
        /* <DEDUP_REMOVED lines=23> */
.L_x_9081:
[----:B------:R-:W0:Y:S01]  /*9d20*/  LDC R3, c[0x0][0x448] ;  /* 0x00011200ff037b82 */ /* 0x000e220000000800 */
[----:B------:R-:W-:Y:S01]  /*9d30*/  R2UR UR6, R19 ;  /* 0x00000000130672ca */ /* 0x000fe200000e0000 */
[----:B------:R-:W-:Y:S01]  /*9d40*/  ULDC.64 UR8, c[0x0][0x2d8] ;  /* 0x0000b60000087ab9 */ /* 0x000fe20000000a00 */
[----:B------:R-:W-:Y:S01]  /*9d50*/  IMAD R0, R32, 0x80, R26 ;  /* 0x0000008020007824 */ /* 0x000fe200078e021a */
[----:B------:R-:W-:Y:S01]  /*9d60*/  UIMAD.WIDE.U32 UR4, UR40, UR8, URZ ;  /* 0x00000008280472a5 */ /* 0x000fe2000f8e003f */
[----:B------:R-:W-:-:S03]  /*9d70*/  SHF.R.S32.HI R8, RZ, 0x1f, R33 ;  /* 0x0000001fff087819 */ /* 0x000fc60000011421 */
[----:B------:R-:W-:-:S06]  /*9d80*/  MOV R9, R0 ;  /* 0x0000000000097202 */ /* 0x000fcc0000000f00 */
[----:B------:R-:W-:-:S04]  /*9d90*/  UIMAD UR6, UR6, UR8, URZ ;  /* 0x00000008060672a4 */ /* 0x000fc8000f8e023f */
[----:B------:R-:W-:-:S03]  /*9da0*/  UIMAD UR6, UR40, UR9, UR6 ;  /* 0x00000009280672a4 */ /* 0x000fc6000f8e0206 */
[----:B------:R-:W-:Y:S01]  /*9db0*/  ULDC.64 UR8, c[0x0][0x2e0] ;  /* 0x0000b80000087ab9 */ /* 0x000fe20000000a00 */
[----:B------:R-:W-:Y:S01]  /*9dc0*/  UIADD3 UR6, UR5, UR6, URZ ;  /* 0x0000000605067290 */ /* 0x000fe2000fffe03f */
[----:B------:R-:W-:Y:S01]  /*9dd0*/  IMAD R8, R8, UR8, RZ ;  /* 0x0000000808087c24 */ /* 0x000fe2000f8e02ff */
[----:B0-----:R-:W-:-:S03]  /*9de0*/  ISETP.NE.AND P0, PT, R3, 0x1, PT ;  /* 0x000000010300780c */ /* 0x001fc60003f05270 */
[----:B------:R-:W-:-:S10]  /*9df0*/  IMAD R11, R33, UR9, R8 ;  /* 0x00000009210b7c24 */ /* 0x000fd4000f8e0208 */
[----:B------:R-:W0:Y:S08]  /*9e00*/  @P0 LDC R5, c[0x0][0x44c] ;  /* 0x00011300ff050b82 */ /* 0x000e300000000800 */
[----:B------:R-:W1:Y:S01]  /*9e10*/  @P0 LDC R7, c[0x0][0x450] ;  /* 0x00011400ff070b82 */ /* 0x000e620000000800 */
[----:B0-----:R-:W-:Y:S01]  /*9e20*/  @P0 IMAD.HI.U32 R4, R0, R5, RZ ;  /* 0x0000000500040227 */ /* 0x001fe200078e00ff */
[----:B------:R-:W-:-:S04]  /*9e30*/  MOV R5, UR5 ;  /* 0x0000000500057c02 */ /* 0x000fc80008000f00 */
[----:B-1----:R-:W-:Y:S01]  /*9e40*/  @P0 SHF.R.U32.HI R9, RZ, R7, R4 ;  /* 0x00000007ff090219 */ /* 0x002fe20000011604 */
[----:B------:R-:W-:Y:S01]  /*9e50*/  IMAD.U32 R4, RZ, RZ, UR4 ;  /* 0x00000004ff047e24 */ /* 0x000fe2000f8e00ff */
[----:B------:R-:W-:Y:S01]  /*9e60*/  ULDC.64 UR4, c[0x0][0x2d0] ;  /* 0x0000b40000047ab9 */ /* 0x000fe20000000a00 */
[----:B------:R-:W-:Y:S02]  /*9e70*/  IMAD.U32 R7, RZ, RZ, UR6 ;  /* 0x00000006ff077e24 */ /* 0x000fe4000f8e00ff */
[----:B------:R-:W-:-:S04]  /*9e80*/  IMAD.MOV.U32 R6, RZ, RZ, R4 ;  /* 0x000000ffff067224 */ /* 0x000fc800078e0004 */
[----:B------:R-:W-:Y:S01]  /*9e90*/  IMAD.WIDE.U32 R4, R33, UR8, R6 ;  /* 0x0000000821047c25 */ /* 0x000fe2000f8e0006 */
[----:B------:R-:W-:Y:S02]  /*9ea0*/  IADD3 R7, -R9, RZ, RZ ;  /* 0x000000ff09077210 */ /* 0x000fe40007ffe1ff */
[----:B------:R-:W-:Y:S01]  /*9eb0*/  SHF.R.S32.HI R6, RZ, 0x1f, R9 ;  /* 0x0000001fff067819 */ /* 0x000fe20000011409 */
[----:B------:R-:W-:Y:S02]  /*9ec0*/  IMAD.IADD R5, R5, 0x1, R11 ;  /* 0x0000000105057824 */ /* 0x000fe400078e020b */
        /* <DEDUP_REMOVED lines=20> */
[----:B------:R-:W-:Y:S01]  /*a010*/  LEA R32, R32, R27, 0x7 ;  /* 0x0000001b20207211 */ /* 0x000fe200078e38ff */
[----:B------:R-:W-:Y:S01]  /*a020*/  IMAD R3, R3, UR4, RZ ;  /* 0x0000000403037c24 */ /* 0x000fe2000f8e02ff */
[----:B------:R-:W1:Y:S02]  /*a030*/  SHFL.IDX PT, R4, R0, RZ, 0x181f ;  /* 0x00181fff00047589 */ /* 0x000e6400000e0000 */
[C---:B------:R-:W-:Y:S02]  /*a040*/  IADD3 R8, R32.reuse, 0x10, RZ ;  /* 0x0000001020087810 */ /* 0x040fe40007ffe0ff */
[----:B------:R-:W-:Y:S01]  /*a050*/  ISETP.GE.AND P0, PT, R32, R3, PT ;  /* 0x000000032000720c */ /* 0x000fe20003f06270 */
[----:B------:R-:W-:-:S12]  /*a060*/  SHFL.IDX PT, R7, R0, 0x1, 0x181f ;  /* 0x00381f0000077f89 */ /* 0x000fd800000e0000 */
[----:B------:R-:W-:Y:S02]  /*a070*/  @!P0 LEA R9, R16, UR43, 0x1 ;  /* 0x0000002b10098c11 */ /* 0x000fe4000f8e08ff */
[----:B0-----:R-:W-:-:S05]  /*a080*/  @!P0 LEA R14, P2, R24, R14, 0x1 ;  /* 0x0000000e180e8211 */ /* 0x001fca00078408ff */
[----:B-1----:R-:W-:Y:S02]  /*a090*/  @!P0 IMAD.X R5, RZ, RZ, R4, P2 ;  /* 0x000000ffff058224 */ /* 0x002fe400010e0604 */
[----:B------:R-:W-:Y:S02]  /*a0a0*/  @!P0 IMAD.MOV.U32 R4, RZ, RZ, R14 ;  /* 0x000000ffff048224 */ /* 0x000fe400078e000e */
[----:B------:R-:W0:Y:S04]  /*a0b0*/  SHFL.IDX PT, R14, R6, 0x1, 0x181f ;  /* 0x00381f00060e7f89 */ /* 0x000e2800000e0000 */
[----:B------:R0:W-:Y:S01]  /*a0c0*/  @!P0 LDGSTS.E.BYPASS.LTC128B.128 [R9+0x18400], desc[UR36][R4.64], !P1 ;  /* 0x1840000004098fae */ /* 0x0001e2000c901d64 */
[----:B------:R-:W-:Y:S01]  /*a0d0*/  ISETP.GE.AND P0, PT, R8, R3, PT ;  /* 0x000000030800720c */ /* 0x000fe20003f06270 */
[----:B------:R-:W-:-:S12]  /*a0e0*/  VIADD R8, R32, 0x20 ;  /* 0x0000002020087836 */ /* 0x000fd80000000000 */
[----:B------:R-:W-:Y:S02]  /*a0f0*/  @!P0 LEA R21, R16, UR43, 0x1 ;  /* 0x0000002b10158c11 */ /* 0x000fe4000f8e08ff */
[----:B0-----:R-:W-:Y:S02]  /*a100*/  @!P0 LEA R4, P2, R24, R14, 0x1 ;  /* 0x0000000e18048211 */ /* 0x001fe400078408ff */
[----:B------:R-:W0:Y:S03]  /*a110*/  SHFL.IDX PT, R14, R6, 0x2, 0x181f ;  /* 0x00581f00060e7f89 */ /* 0x000e2600000e0000 */
[----:B------:R-:W-:Y:S02]  /*a120*/  @!P0 IMAD.X R5, RZ, RZ, R7, P2 ;  /* 0x000000ffff058224 */ /* 0x000fe400010e0607 */
[----:B------:R-:W1:Y:S04]  /*a130*/  SHFL.IDX PT, R7, R0, 0x2, 0x181f ;  /* 0x00581f0000077f89 */ /* 0x000e6800000e0000 */
[----:B------:R0:W-:Y:S01]  /*a140*/  @!P0 LDGSTS.E.BYPASS.LTC128B.128 [R21+0x18c00], desc[UR36][R4.64], !P1 ;  /* 0x18c0000004158fae */ /* 0x0001e2000c901d64 */
[----:B------:R-:W-:Y:S01]  /*a150*/  ISETP.GE.AND P0, PT, R8, R3, PT ;  /* 0x000000030800720c */ /* 0x000fe20003f06270 */
[----:B------:R-:W-:-:S12]  /*a160*/  VIADD R8, R32, 0x30 ;  /* 0x0000003020087836 */ /* 0x000fd80000000000 */
[----:B------:R-:W-:Y:S02]  /*a170*/  @!P0 LEA R9, R16, UR43, 0x1 ;  /* 0x0000002b10098c11 */ /* 0x000fe4000f8e08ff */
[----:B0-----:R-:W-:Y:S02]  /*a180*/  @!P0 LEA R4, P2, R24, R14, 0x1 ;  /* 0x0000000e18048211 */ /* 0x001fe400078408ff */
[----:B------:R-:W0:Y:S02]  /*a190*/  SHFL.IDX PT, R14, R6, 0x3, 0x181f ;  /* 0x00781f00060e7f89 */ /* 0x000e2400000e0000 */
[----:B-1----:R-:W-:Y:S02]  /*a1a0*/  @!P0 IADD3.X R5, RZ, R7, RZ, P2, !PT ;  /* 0x00000007ff058210 */ /* 0x002fe400017fe4ff */
[----:B------:R-:W1:Y:S04]  /*a1b0*/  SHFL.IDX PT, R7, R0, 0x3, 0x181f ;  /* 0x00781f0000077f89 */ /* 0x000e6800000e0000 */
[----:B------:R0:W-:Y:S01]  /*a1c0*/  @!P0 LDGSTS.E.BYPASS.LTC128B.128 [R9+0x19400], desc[UR36][R4.64], !P1 ;  /* 0x1940000004098fae */ /* 0x0001e2000c901d64 */
[----:B------:R-:W-:-:S02]  /*a1d0*/  ISETP.GE.AND P0, PT, R8, R3, PT ;  /* 0x000000030800720c */ /* 0x000fc40003f06270 */
[----:B------:R-:W-:-:S11]  /*a1e0*/  IADD3 R8, R32, 0x40, RZ ;  /* 0x0000004020087810 */ /* 0x000fd60007ffe0ff */
[----:B------:R-:W-:Y:S02]  /*a1f0*/  @!P0 LEA R21, R16, UR43, 0x1 ;  /* 0x0000002b10158c11 */ /* 0x000fe4000f8e08ff */
[----:B0-----:R-:W-:Y:S02]  /*a200*/  @!P0 LEA R4, P2, R24, R14, 0x1 ;  /* 0x0000000e18048211 */ /* 0x001fe400078408ff */
[----:B------:R-:W0:Y:S03]  /*a210*/  SHFL.IDX PT, R14, R6, 0x4, 0x181f ;  /* 0x00981f00060e7f89 */ /* 0x000e2600000e0000 */
[----:B-1----:R-:W-:Y:S02]  /*a220*/  @!P0 IMAD.X R5, RZ, RZ, R7, P2 ;  /* 0x000000ffff058224 */ /* 0x002fe400010e0607 */
[----:B------:R-:W1:Y:S04]  /*a230*/  SHFL.IDX PT, R7, R0, 0x4, 0x181f ;  /* 0x00981f0000077f89 */ /* 0x000e6800000e0000 */
[----:B------:R0:W-:Y:S01]  /*a240*/  @!P0 LDGSTS.E.BYPASS.LTC128B.128 [R21+0x19c00], desc[UR36][R4.64], !P1 ;  /* 0x19c0000004158fae */ /* 0x0001e2000c901d64 */
[----:B------:R-:W-:Y:S01]  /*a250*/  ISETP.GE.AND P0, PT, R8, R3, PT ;  /* 0x000000030800720c */ /* 0x000fe20003f06270 */
[----:B------:R-:W-:-:S12]  /*a260*/  VIADD R8, R32, 0x50 ;  /* 0x0000005020087836 */ /* 0x000fd80000000000 */
        /* <DEDUP_REMOVED lines=21> */
.L_x_9149:
[----:B------:R-:W-:Y:S01]  /*a3c0*/  IADD3 R32, R32, 0x70, RZ ;  /* 0x0000007020207810 */ /* 0x000fe20007ffe0ff */
[----:B0-----:R-:W-:-:S03]  /*a3d0*/  IMAD.MOV.U32 R0, RZ, RZ, 0x1 ;  /* 0x00000001ff007424 */ /* 0x001fc600078e00ff */
[----:B------:R-:W-:Y:S02]  /*a3e0*/  ISETP.GE.AND P0, PT, R32, R3, PT ;  /* 0x000000032000720c */ /* 0x000fe40003f06270 */
[----:B------:R-:W-:-:S11]  /*a3f0*/  SHF.L.U32 R0, R0, 0x1f, RZ ;  /* 0x0000001f00007819 */ /* 0x000fd600000006ff */
[----:B--2---:R-:W-:Y:S02]  /*a400*/  @!P0 LEA R4, P2, R24, R14, 0x1 ;  /* 0x0000000e18048211 */ /* 0x004fe400078408ff */
        /* <DEDUP_REMOVED lines=13> */
.L_x_9150:
[----:B------:R-:W-:-:S13]  /*a4e0*/  ISETP.NE.AND P0, PT, R34, 0x3, PT ;  /* 0x000000032200780c */ /* 0x000fda0003f05270 */
[----:B------:R-:W-:Y:S05]  /*a4f0*/  @!P0 BRA `(.L_x_9084) ;  /* 0x0000000000048947 */ /* 0x000fea0003800000 */
[----:B------:R-:W-:Y:S01]  /*a500*/  BPT.TRAP 0x1 ;  /* 0x000000040000795c */ /* 0x000fe20000300000 */
.L_x_9084:
[----:B------:R-:W1:Y:S02]  /*a510*/  SYNCS.PHASECHK.TRANS64.TRYWAIT P0, [UR43+0x22860], R0 ;  /* 0x02286000ff0075a7 */ /* 0x000e64000800016b */
[----:B-1----:R-:W-:Y:S05]  /*a520*/  @!P0 BRA `(.L_x_9085) ;  /* 0x0000002c00208947 */ /* 0x002fea0003800000 */
.L_x_9151:
[----:B------:R-:W-:Y:S01]  /*a530*/  ULDC.64 UR4, c[0x0][0x328] ;  /* 0x0000ca0000047ab9 */ /* 0x000fe20000000a00 */
[----:B------:R-:W-:Y:S01]  /*a540*/  ULDC.64 UR6, c[0x0][0x338] ;  /* 0x0000ce0000067ab9 */ /* 0x000fe20000000a00 */
[----:B------:R-:W-:Y:S01]  /*a550*/  IMAD R17, R17, UR4, RZ ;  /* 0x0000000411117c24 */ /* 0x000fe2000f8e02ff */
[----:B------:R-:W-:Y:S01]  /*a560*/  LOP3.LUT P3, RZ, R23, 0x10, RZ, 0xc0, !PT ;  /* 0x0000001017ff7812 */ /* 0x000fe2000786c0ff */
[C---:B------:R-:W-:Y:S01]  /*a570*/  IMAD.WIDE.U32 R4, R22.reuse, UR4, RZ ;  /* 0x0000000416047c25 */ /* 0x040fe2000f8e00ff */
[----:B------:R-:W-:Y:S02]  /*a580*/  R2UR UR4, R19 ;  /* 0x00000000130472ca */ /* 0x000fe400000e0000 */
[C---:B------:R-:W-:Y:S01]  /*a590*/  LOP3.LUT P2, RZ, R23.reuse, 0x8, RZ, 0xc0, !PT ;  /* 0x0000000817ff7812 */ /* 0x040fe2000784c0ff */
[----:B------:R-:W-:Y:S01]  /*a5a0*/  IMAD R17, R22, UR5, R17 ;  /* 0x0000000516117c24 */ /* 0x000fe2000f8e0211 */
[----:B------:R-:W-:Y:S01]  /*a5b0*/  LOP3.LUT P1, RZ, R23, 0x4, RZ, 0xc0, !PT ;  /* 0x0000000417ff7812 */ /* 0x000fe2000782c0ff */
[----:B0-----:R-:W-:Y:S01]  /*a5c0*/  IMAD R3, R37, UR6, RZ ;  /* 0x0000000625037c24 */ /* 0x001fe2000f8e02ff */
[----:B------:R-:W-:-:S02]  /*a5d0*/  SEL R0, RZ, 0x4, P2 ;  /* 0x00000004ff007807 */ /* 0x000fc40001000000 */
[----:B------:R-:W-:Y:S01]  /*a5e0*/  IADD3 R5, R5, R17, RZ ;  /* 0x0000001105057210 */ /* 0x000fe20007ffe0ff */
[C---:B------:R-:W-:Y:S01]  /*a5f0*/  IMAD R3, R36.reuse, UR7, R3 ;  /* 0x0000000724037c24 */ /* 0x040fe2000f8e0203 */
[----:B------:R-:W-:Y:S02]  /*a600*/  SEL R7, RZ, 0x8, P1 ;  /* 0x00000008ff077807 */ /* 0x000fe40000800000 */
[----:B------:R-:W-:Y:S01]  /*a610*/  LOP3.LUT P4, RZ, R23, 0x1, RZ, 0xc0, !PT ;  /* 0x0000000117ff7812 */ /* 0x000fe2000788c0ff */
        /* <DEDUP_REMOVED lines=10> */
[----:B------:R-:W-:Y:S02]  /*a6c0*/  SEL R5, RZ, 0x2, P3 ;  /* 0x00000002ff057807 */ /* 0x000fe40001800000 */
[----:B------:R-:W-:Y:S02]  /*a6d0*/  LEA R17, P0, R4, UR6, 0x1 ;  /* 0x0000000604117c11 */ /* 0x000fe4000f8008ff */
[----:B------:R-:W-:Y:S02]  /*a6e0*/  IADD3 R0, R0, R5, R18 ;  /* 0x0000000500007210 */ /* 0x000fe40007ffe012 */
[----:B------:R-:W-:-:S03]  /*a6f0*/  LEA.HI.X R3, R4, UR7, R3, 0x1, P0 ;  /* 0x0000000704037c11 */ /* 0x000fc600080f0c03 */
[----:B------:R-:W-:Y:S01]  /*a700*/  IMAD.IADD R6, R0, 0x1, R7 ;  /* 0x0000000100067824 */ /* 0x000fe200078e0207 */
[----:B------:R-:W-:Y:S06]  /*a710*/  BRA.DIV UR4, `(.L_x_9086) ;  /* 0x0000002a04bc7947 */ /* 0x000fec000b800000 */
[----:B------:R-:W0:Y:S01]  /*a720*/  SHFL.IDX PT, R14, R17, RZ, 0x181f ;  /* 0x00181fff110e7589 */ /* 0x000e2200000e0000 */
[----:B------:R-:W-:Y:S01]  /*a730*/  IMAD.SHL.U32 R24, R24, 0x2, RZ ;  /* 0x0000000218187824 */ /* 0x000fe200078e00ff */
[----:B------:R-:W-:Y:S02]  /*a740*/  LEA R21, R16, UR43, 0x1 ;  /* 0x0000002b10157c11 */ /* 0x000fe4000f8e08ff */
[----:B------:R-:W1:Y:S01]  /*a750*/  SHFL.IDX PT, R0, R3, RZ, 0x181f ;  /* 0x00181fff03007589 */ /* 0x000e6200000e0000 */
[C---:B------:R-:W-:Y:S02]  /*a760*/  LOP3.LUT P2, RZ, R6.reuse, 0x2, RZ, 0xc0, !PT ;  /* 0x0000000206ff7812 */ /* 0x040fe4000784c0ff */
[----:B------:R-:W-:Y:S02]  /*a770*/  LOP3.LUT P1, RZ, R6, 0x4, RZ, 0xc0, !PT ;  /* 0x0000000406ff7812 */ /* 0x000fe4000782c0ff */
[----:B0-----:R-:W-:Y:S02]  /*a780*/  IADD3 R4, P0, R14, R24, RZ ;  /* 0x000000180e047210 */ /* 0x001fe40007f1e0ff */
[----:B------:R-:W0:Y:S02]  /*a790*/  SHFL.IDX PT, R14, R17, 0x1, 0x181f ;  /* 0x00381f00110e7f89 */ /* 0x000e2400000e0000 */
[----:B-1----:R-:W-:-:S02]  /*a7a0*/  IADD3.X R5, RZ, R0, RZ, P0, !PT ;  /* 0x00000000ff057210 */ /* 0x002fc400007fe4ff */
[----:B------:R-:W1:Y:S01]  /*a7b0*/  SHFL.IDX PT, R0, R3, 0x1, 0x181f ;  /* 0x00381f0003007f89 */ /* 0x000e6200000e0000 */
[----:B0-----:R-:W-:-:S03]  /*a7c0*/  IADD3 R10, P0, R14, R24, RZ ;  /* 0x000000180e0a7210 */ /* 0x001fc60007f1e0ff */
[----:B------:R-:W0:Y:S02]  /*a7d0*/  SHFL.IDX PT, R14, R17, 0x2, 0x181f ;  /* 0x00581f00110e7f89 */ /* 0x000e2400000e0000 */
[----:B-1----:R-:W-:Y:S02]  /*a7e0*/  IMAD.X R11, RZ, RZ, R0, P0 ;  /* 0x000000ffff0b7224 */ /* 0x002fe400000e0600 */
[----:B------:R-:W1:Y:S01]  /*a7f0*/  SHFL.IDX PT, R0, R3, 0x2, 0x181f ;  /* 0x00581f0003007f89 */ /* 0x000e6200000e0000 */
[----:B0-----:R-:W-:-:S03]  /*a800*/  IADD3 R8, P0, R14, R24, RZ ;  /* 0x000000180e087210 */ /* 0x001fc60007f1e0ff */
[----:B------:R-:W0:Y:S02]  /*a810*/  SHFL.IDX PT, R14, R17, 0x3, 0x181f ;  /* 0x00781f00110e7f89 */ /* 0x000e2400000e0000 */
[----:B-1----:R-:W-:Y:S01]  /*a820*/  IMAD.X R9, RZ, RZ, R0, P0 ;  /* 0x000000ffff097224 */ /* 0x002fe200000e0600 */
[----:B------:R-:W-:Y:S01]  /*a830*/  ISETP.LT.OR P0, PT, R35, 0x1, P4 ;  /* 0x000000012300780c */ /* 0x000fe20002701670 */
[----:B------:R-:W1:-:S12]  /*a840*/  SHFL.IDX PT, R0, R3, 0x3, 0x181f ;  /* 0x00781f0003007f89 */ /* 0x000e5800000e0000 */
[----:B------:R-:W-:Y:S01]  /*a850*/  LDGSTS.E.BYPASS.LTC128B.128 [R21+0x400], desc[UR36][R4.64], !P0 ;  /* 0x0040000004157fae */ /* 0x000fe2000c101d64 */
[----:B------:R-:W-:-:S13]  /*a860*/  ISETP.LT.OR P0, PT, R35, 0x1, !P2 ;  /* 0x000000012300780c */ /* 0x000fda0005701670 */
[----:B------:R-:W-:Y:S01]  /*a870*/  LDGSTS.E.BYPASS.LTC128B.128 [R21+0x3400], desc[UR36][R4.64+0x80], !P0 ;  /* 0x0340008004157fae */ /* 0x000fe2000c101d64 */
[----:B------:R-:W-:-:S13]  /*a880*/  ISETP.LT.OR P0, PT, R35, 0x1, !P1 ;  /* 0x000000012300780c */ /* 0x000fda0004f01670 */
[----:B------:R-:W-:Y:S01]  /*a890*/  LDGSTS.E.BYPASS.LTC128B.128 [R21+0x6400], desc[UR36][R4.64+0x100], !P0 ;  /* 0x0640010004157fae */ /* 0x000fe2000c101d64 */
[----:B------:R-:W-:-:S04]  /*a8a0*/  LOP3.LUT P0, RZ, R6, 0x8, RZ, 0xc0, !PT ;  /* 0x0000000806ff7812 */ /* 0x000fc8000780c0ff */
[----:B------:R-:W-:-:S13]  /*a8b0*/  ISETP.LT.OR P3, PT, R35, 0x1, !P0 ;  /* 0x000000012300780c */ /* 0x000fda0004761670 */
[----:B------:R2:W-:Y:S01]  /*a8c0*/  LDGSTS.E.BYPASS.LTC128B.128 [R21+0x9400], desc[UR36][R4.64+0x180], !P3 ;  /* 0x0940018004157fae */ /* 0x0005e2000d901d64 */
[----:B0-----:R-:W-:-:S03]  /*a8d0*/  IADD3 R6, P3, R14, R24, RZ ;  /* 0x000000180e067210 */ /* 0x001fc60007f7e0ff */
[----:B------:R-:W2:Y:S01]  /*a8e0*/  SHFL.IDX PT, R14, R17, 0x4, 0x181f ;  /* 0x00981f00110e7f89 */ /* 0x000ea200000e0000 */
[----:B-1----:R-:W-:Y:S02]  /*a8f0*/  IADD3.X R7, RZ, R0, RZ, P3, !PT ;  /* 0x00000000ff077210 */ /* 0x002fe40001ffe4ff */
[C---:B------:R-:W-:Y:S01]  /*a900*/  ISETP.LT.OR P3, PT, R35.reuse, 0x11, P4 ;  /* 0x000000112300780c */ /* 0x040fe20002761670 */
[----:B------:R-:W0:Y:S04]  /*a910*/  SHFL.IDX PT, R0, R3, 0x4, 0x181f ;  /* 0x00981f0003007f89 */ /* 0x000e2800000e0000 */
[----:B------:R-:W1:Y:S08]  /*a920*/  SHFL.IDX PT, R3, R3, 0x5, 0x181f ;  /* 0x00b81f0003037f89 */ /* 0x000e7000000e0000 */
[----:B------:R-:W-:Y:S01]  /*a930*/  LDGSTS.E.BYPASS.LTC128B.128 [R21+0xc00], desc[UR36][R10.64], !P3 ;  /* 0x00c000000a157fae */ /* 0x000fe2000d901d64 */
[----:B------:R-:W-:-:S13]  /*a940*/  ISETP.LT.OR P3, PT, R35, 0x11, !P2 ;  /* 0x000000112300780c */ /* 0x000fda0005761670 */
[----:B------:R-:W-:Y:S01]  /*a950*/  LDGSTS.E.BYPASS.LTC128B.128 [R21+0x3c00], desc[UR36][R10.64+0x80], !P3 ;  /* 0x03c000800a157fae */ /* 0x000fe2000d901d64 */
[----:B------:R-:W-:-:S13]  /*a960*/  ISETP.LT.OR P3, PT, R35, 0x11, !P1 ;  /* 0x000000112300780c */ /* 0x000fda0004f61670 */
[----:B------:R-:W-:Y:S01]  /*a970*/  LDGSTS.E.BYPASS.LTC128B.128 [R21+0x6c00], desc[UR36][R10.64+0x100], !P3 ;  /* 0x06c001000a157fae */ /* 0x000fe2000d901d64 */
[----:B------:R-:W-:-:S13]  /*a980*/  ISETP.LT.OR P3, PT, R35, 0x11, !P0 ;  /* 0x000000112300780c */ /* 0x000fda0004761670 */
[----:B------:R-:W-:Y:S01]  /*a990*/  LDGSTS.E.BYPASS.LTC128B.128 [R21+0x9c00], desc[UR36][R10.64+0x180], !P3 ;  /* 0x09c001800a157fae */ /* 0x000fe2000d901d64 */
[----:B--2---:R-:W-:-:S03]  /*a9a0*/  IADD3 R4, P3, R14, R24, RZ ;  /* 0x000000180e047210 */ /* 0x004fc60007f7e0ff */
[----:B------:R2:W3:Y:S02]  /*a9b0*/  SHFL.IDX PT, R14, R17, 0x5, 0x181f ;  /* 0x00b81f00110e7f89 */ /* 0x0004e400000e0000 */
[----:B0-----:R-:W-:Y:S01]  /*a9c0*/  IMAD.X R5, RZ, RZ, R0, P3 ;  /* 0x000000ffff057224 */ /* 0x001fe200018e0600 */
[----:B------:R-:W-:Y:S02]  /*a9d0*/  ISETP.LT.OR P3, PT, R35, 0x21, P4 ;  /* 0x000000212300780c */ /* 0x000fe40002761670 */
[----:B------:R-:W-:-:S11]  /*a9e0*/  IADD3 R0, R21, 0x400, RZ ;  /* 0x0000040015007810 */ /* 0x000fd60007ffe0ff */
[----:B------:R-:W-:Y:S01]  /*a9f0*/  LDGSTS.E.BYPASS.LTC128B.128 [R21+0x1400], desc[UR36][R8.64], !P3 ;  /* 0x0140000008157fae */ /* 0x000fe2000d901d64 */
[----:B------:R-:W-:-:S13]  /*aa00*/  ISETP.LT.OR P3, PT, R35, 0x21, !P2 ;  /* 0x000000212300780c */ /* 0x000fda0005761670 */
[----:B------:R-:W-:Y:S01]  /*aa10*/  LDGSTS.E.BYPASS.LTC128B.128 [R21+0x4400], desc[UR36][R8.64+0x80], !P3 ;  /* 0x0440008008157fae */ /* 0x000fe2000d901d64 */
[----:B------:R-:W-:-:S13]  /*aa20*/  ISETP.LT.OR P3, PT, R35, 0x21, !P1 ;  /* 0x000000212300780c */ /* 0x000fda0004f61670 */
[----:B------:R-:W-:Y:S01]  /*aa30*/  LDGSTS.E.BYPASS.LTC128B.128 [R21+0x7400], desc[UR36][R8.64+0x100], !P3 ;  /* 0x0740010008157fae */ /* 0x000fe2000d901d64 */
[----:B------:R-:W-:-:S13]  /*aa40*/  ISETP.LT.OR P3, PT, R35, 0x21, !P0 ;  /* 0x000000212300780c */ /* 0x000fda0004761670 */
[----:B------:R0:W-:Y:S01]  /*aa50*/  LDGSTS.E.BYPASS.LTC128B.128 [R21+0xa400], desc[UR36][R8.64+0x180], !P3 ;  /* 0x0a40018008157fae */ /* 0x0001e2000d901d64 */
[----:B------:R-:W-:Y:S01]  /*aa60*/  ISETP.LT.OR P3, PT, R35, 0x31, P4 ;  /* 0x000000312300780c */ /* 0x000fe20002761670 */
[----:B0-----:R-:W-:-:S12]  /*aa70*/  IMAD.MOV.U32 R8, RZ, RZ, RZ ;  /* 0x000000ffff087224 */ /* 0x001fd800078e00ff */
[----:B------:R2:W-:Y:S01]  /*aa80*/  LDGSTS.E.BYPASS.LTC128B.128 [R21+0x1c00], desc[UR36][R6.64], !P3 ;  /* 0x01c0000006157fae */ /* 0x0005e2000d901d64 */
[----:B------:R-:W-:-:S13]  /*aa90*/  ISETP.LT.OR P3, PT, R35, 0x31, !P2 ;  /* 0x000000312300780c */ /* 0x000fda0005761670 */
[----:B------:R2:W-:Y:S01]  /*aaa0*/  LDGSTS.E.BYPASS.LTC128B.128 [R21+0x4c00], desc[UR36][R6.64+0x80], !P3 ;  /* 0x04c0008006157fae */ /* 0x0005e2000d901d64 */
[----:B------:R-:W-:-:S13]  /*aab0*/  ISETP.LT.OR P3, PT, R35, 0x31, !P1 ;  /* 0x000000312300780c */ /* 0x000fda0004f61670 */
[----:B------:R2:W-:Y:S01]  /*aac0*/  LDGSTS.E.BYPASS.LTC128B.128 [R21+0x7c00], desc[UR36][R6.64+0x100], !P3 ;  /* 0x07c0010006157fae */ /* 0x0005e2000d901d64 */
[----:B------:R-:W-:-:S13]  /*aad0*/  ISETP.LT.OR P3, PT, R35, 0x31, !P0 ;  /* 0x000000312300780c */ /* 0x000fda0004761670 */
[----:B------:R2:W-:Y:S01]  /*aae0*/  LDGSTS.E.BYPASS.LTC128B.128 [R21+0xac00], desc[UR36][R6.64+0x180], !P3 ;  /* 0x0ac0018006157fae */ /* 0x0005e2000d901d64 */
[----:B------:R-:W-:-:S13]  /*aaf0*/  ISETP.LT.OR P3, PT, R35, 0x41, P4 ;  /* 0x000000412300780c */ /* 0x000fda0002761670 */
[----:B------:R2:W-:Y:S01]  /*ab00*/  LDGSTS.E.BYPASS.LTC128B.128 [R21+0x2400], desc[UR36][R4.64], !P3 ;  /* 0x0240000004157fae */ /* 0x0005e2000d901d64 */
[----:B------:R-:W-:-:S13]  /*ab10*/  ISETP.LT.OR P3, PT, R35, 0x41, !P2 ;  /* 0x000000412300780c */ /* 0x000fda0005761670 */
[----:B------:R2:W-:Y:S01]  /*ab20*/  LDGSTS.E.BYPASS.LTC128B.128 [R21+0x5400], desc[UR36][R4.64+0x80], !P3 ;  /* 0x0540008004157fae */ /* 0x0005e2000d901d64 */
[----:B------:R-:W-:-:S13]  /*ab30*/  ISETP.LT.OR P3, PT, R35, 0x41, !P1 ;  /* 0x000000412300780c */ /* 0x000fda0004f61670 */
[----:B------:R2:W-:Y:S01]  /*ab40*/  LDGSTS.E.BYPASS.LTC128B.128 [R21+0x8400], desc[UR36][R4.64+0x100], !P3 ;  /* 0x0840010004157fae */ /* 0x0005e2000d901d64 */
[----:B------:R-:W-:-:S13]  /*ab50*/  ISETP.LT.OR P3, PT, R35, 0x41, !P0 ;  /* 0x000000412300780c */ /* 0x000fda0004761670 */
[----:B-1-3--:R2:W-:Y:S02]  /*ab60*/  LDGSTS.E.BYPASS.LTC128B.128 [R21+0xb400], desc[UR36][R4.64+0x180], !P3 ;  /* 0x0b40018004157fae */ /* 0x00a5e4000d901d64 */
.L_x_9165:
[----:B0-2---:R-:W-:Y:S02]  /*ab70*/  IADD3 R4, P3, R14, R24, RZ ;  /* 0x000000180e047210 */ /* 0x005fe40007f7e0ff */
[C---:B------:R-:W-:Y:S02]  /*ab80*/  ISETP.LT.OR P2, PT, R35.reuse, 0x51, !P2 ;  /* 0x000000512300780c */ /* 0x040fe40005741670 */
[C---:B------:R-:W-:Y:S01]  /*ab90*/  ISETP.LT.OR P1, PT, R35.reuse, 0x51, !P1 ;  /* 0x000000512300780c */ /* 0x040fe20004f21670 */
[----:B------:R-:W-:Y:S01]  /*aba0*/  IMAD.X R5, RZ, RZ, R3, P3 ;  /* 0x000000ffff057224 */ /* 0x000fe200018e0603 */
[C---:B------:R-:W-:Y:S02]  /*abb0*/  ISETP.LT.OR P3, PT, R35.reuse, 0x51, P4 ;  /* 0x000000512300780c */ /* 0x040fe40002761670 */
[----:B------:R-:W-:-:S11]  /*abc0*/  ISETP.LT.OR P0, PT, R35, 0x51, !P0 ;  /* 0x000000512300780c */ /* 0x000fd60004701670 */
[----:B------:R-:W-:Y:S01]  /*abd0*/  @!PT LDS RZ, [RZ] ;  /* 0x00000000fffff984 */ /* 0x000fe20000000800 */
[----:B------:R-:W-:Y:S01]  /*abe0*/  @!PT LDS RZ, [RZ] ;  /* 0x00000000fffff984 */ /* 0x000fe20000000800 */
[----:B------:R-:W-:Y:S01]  /*abf0*/  @!PT LDS RZ, [RZ] ;  /* 0x00000000fffff984 */ /* 0x000fe20000000800 */
[----:B------:R0:W-:Y:S04]  /*ac00*/  LDGSTS.E.BYPASS.LTC128B.128 [R21+0x2c00], desc[UR36][R4.64], !P3 ;  /* 0x02c0000004157fae */ /* 0x0001e8000d901d64 */
[----:B------:R0:W-:Y:S04]  /*ac10*/  LDGSTS.E.BYPASS.LTC128B.128 [R21+0x5c00], desc[UR36][R4.64+0x80], !P2 ;  /* 0x05c0008004157fae */ /* 0x0001e8000d101d64 */
[----:B------:R0:W-:Y:S04]  /*ac20*/  LDGSTS.E.BYPASS.LTC128B.128 [R21+0x8c00], desc[UR36][R4.64+0x100], !P1 ;  /* 0x08c0010004157fae */ /* 0x0001e8000c901d64 */
        /* <DEDUP_REMOVED lines=8> */
.L_x_9087:
[----:B------:R-:W-:Y:S01]  /*acb0*/  UIADD3 UR4, UR46, -0x2, URZ ;  /* 0xfffffffe2e047890 */ /* 0x000fe2000fffe03f */
[----:B------:R-:W-:Y:S01]  /*acc0*/  SYNCS.ARRIVE.TRANS64.A1T0 RZ, [UR43+0x22850], RZ ;  /* 0x022850ffffff79a7 */ /* 0x000fe2000810002b */
[----:B------:R-:W-:Y:S01]  /*acd0*/  BSSY B0, `(.L_x_9071) ;  /* 0x00000e7000007945 */ /* 0x000fe20003800000 */
[----:B------:R-:W-:Y:S01]  /*ace0*/  IMAD.MOV.U32 R21, RZ, RZ, 0x1 ;  /* 0x00000001ff157424 */ /* 0x000fe200078e00ff */
[----:B------:R-:W-:Y:S01]  /*acf0*/  UISETP.GE.AND UP0, UPT, UR4, UR45, UPT ;  /* 0x0000002d0400728c */ /* 0x000fe2000bf06270 */
[----:B------:R-:W-:-:S05]  /*ad00*/  MOV R20, 0x1 ;  /* 0x0000000100147802 */ /* 0x000fca0000000f00 */
[----:B------:R-:W-:-:S13]  /*ad10*/  PLOP3.LUT P0, PT, PT, PT, UP0, 0x40, 0x0 ;  /* 0x000000000000781c */ /* 0x000fda0003f0e808 */
[----:B------:R-:W-:Y:S05]  /*ad20*/  @P0 BRA `(.L_x_9088) ;  /* 0x0000000c00840947 */ /* 0x000fea0003800000 */
[----:B------:R-:W-:Y:S01]  /*ad30*/  UIADD3 UR4, UR44, 0x1, URZ ;  /* 0x000000012c047890 */ /* 0x000fe2000fffe03f */
[----:B------:R-:W-:Y:S01]  /*ad40*/  IADD3 R27, R28, R31, R27 ;  /* 0x0000001f1c1b7210 */ /* 0x000fe20007ffe01b */
[----:B------:R-:W-:Y:S01]  /*ad50*/  IMAD.MOV.U32 R20, RZ, RZ, 0x1 ;  /* 0x00000001ff147424 */ /* 0x000fe200078e00ff */
[----:B------:R-:W-:Y:S01]  /*ad60*/  LOP3.LUT R4, RZ, UR42, RZ, 0x33, !PT ;  /* 0x0000002aff047c12 */ /* 0x000fe2000f8e33ff */
[----:B------:R-:W-:Y:S01]  /*ad70*/  UIMAD UR4, UR4, UR38, URZ ;  /* 0x00000026040472a4 */ /* 0x000fe2000f8e023f */
[----:B------:R-:W-:Y:S01]  /*ad80*/  MOV R21, 0x1 ;  /* 0x0000000100157802 */ /* 0x000fe20000000f00 */
[----:B------:R-:W-:-:S04]  /*ad90*/  VIADD R36, R27, 0xfffffee0 ;  /* 0xfffffee01b247836 */ /* 0x000fc80000000000 */
[----:B------:R-:W-:-:S04]  /*ada0*/  LOP3.LUT R3, RZ, UR4, RZ, 0x33, !PT ;  /* 0x00000004ff037c12 */ /* 0x000fc8000f8e33ff */
[----:B------:R-:W-:-:S04]  /*adb0*/  VIMNMX R3, R3, R4, !PT ;  /* 0x0000000403037248 */ /* 0x000fc80007fe0100 */
[C---:B------:R-:W-:Y:S01]  /*adc0*/  IADD3 R35, -R3.reuse, -0x2, RZ ;  /* 0xfffffffe03237810 */ /* 0x040fe20007ffe1ff */
[----:B------:R-:W-:-:S07]  /*add0*/  IMAD R36, R3, -0x60, R36 ;  /* 0xffffffa003247824 */ /* 0x000fce00078e0224 */
.L_x_9103:
[----:B------:R-:W-:Y:S01]  /*ade0*/  ISETP.NE.AND P1, PT, R29, 0x1, PT ;  /* 0x000000011d00780c */ /* 0x000fe20003f25270 */
[----:B------:R-:W-:Y:S01]  /*adf0*/  BSSY B1, `(.L_x_9089) ;  /* 0x0000014000017945 */ /* 0x000fe20003800000 */
[----:B------:R-:W-:Y:S01]  /*ae00*/  ISETP.GT.U32.AND P0, PT, R26, 0x5f, PT ;  /* 0x0000005f1a00780c */ /* 0x000fe20003f04070 */
[----:B------:R-:W-:-:S10]  /*ae10*/  IMAD.MOV.U32 R33, RZ, RZ, RZ ;  /* 0x000000ffff217224 */ /* 0x000fd400078e00ff */
[----:B0-----:R-:W0:Y:S08]  /*ae20*/  @P1 LDC R3, c[0x0][0x434] ;  /* 0x00010d00ff031b82 */ /* 0x001e300000000800 */
[----:B------:R-:W1:Y:S01]  /*ae30*/  @P1 LDC R5, c[0x0][0x438] ;  /* 0x00010e00ff051b82 */ /* 0x000e620000000800 */
[----:B0-----:R-:W-:-:S04]  /*ae40*/  @P1 IMAD.HI.U32 R4, R36, R3, RZ ;  /* 0x0000000324041227 */ /* 0x001fc800078e00ff */
[----:B------:R-:W-:Y:S01]  /*ae50*/  IMAD.MOV.U32 R3, RZ, RZ, R36 ;  /* 0x000000ffff037224 */ /* 0x000fe200078e0024 */
[----:B-1----:R-:W-:Y:S01]  /*ae60*/  @P1 SHF.R.U32.HI R3, RZ, R5, R4 ;  /* 0x00000005ff031219 */ /* 0x002fe20000011604 */
[----:B--23--:R-:W-:Y:S06]  /*ae70*/  @P0 BRA `(.L_x_9090) ;  /* 0x00000000002c0947 */ /* 0x00cfec0003800000 */
[----:B------:R-:W-:Y:S01]  /*ae80*/  SHF.R.S32.HI R5, RZ, 0x1f, R3 ;  /* 0x0000001fff057819 */ /* 0x000fe20000011403 */
[----:B------:R-:W-:Y:S01]  /*ae90*/  ULDC.64 UR4, c[0x0][0x428] ;  /* 0x00010a0000047ab9 */ /* 0x000fe20000000a00 */
[----:B------:R-:W-:Y:S01]  /*aea0*/  MOV R4, R3 ;  /* 0x0000000300047202 */ /* 0x000fe20000000f00 */
[----:B------:R-:W-:-:S04]  /*aeb0*/  IMAD R9, R25, UR4, RZ ;  /* 0x0000000419097c24 */ /* 0x000fc8000f8e02ff */
[----:B------:R-:W-:-:S04]  /*aec0*/  IMAD.WIDE.U32 R6, R30, UR4, R4 ;  /* 0x000000041e067c25 */ /* 0x000fc8000f8e0004 */
[----:B------:R-:W-:Y:S01]  /*aed0*/  IMAD R5, R30, UR5, R9 ;  /* 0x000000051e057c24 */ /* 0x000fe2000f8e0209 */
[----:B------:R-:W-:Y:S02]  /*aee0*/  ULDC.64 UR4, c[0x0][0x418] ;  /* 0x0001060000047ab9 */ /* 0x000fe40000000a00 */
[----:B------:R-:W-:Y:S01]  /*aef0*/  LEA R4, P0, R6, UR4, 0x2 ;  /* 0x0000000406047c11 */ /* 0x000fe2000f8010ff */
[----:B------:R-:W-:-:S05]  /*af00*/  IMAD.IADD R5, R5, 0x1, R7 ;  /* 0x0000000105057824 */ /* 0x000fca00078e0207 */
[----:B------:R-:W-:-:S05]  /*af10*/  LEA.HI.X R5, R6, UR5, R5, 0x2, P0 ;  /* 0x0000000506057c11 */ /* 0x000fca00080f1405 */
[----:B------:R0:W5:Y:S02]  /*af20*/  LDG.E R33, desc[UR36][R4.64] ;  /* 0x0000002404217981 */ /* 0x000164000c1e1900 */
.L_x_9090:
[----:B------:R-:W-:Y:S05]  /*af30*/  BSYNC B1 ;  /* 0x0000000000017941 */ /* 0x000fea0003800000 */
.L_x_9089:
[----:B------:R-:W-:-:S13]  /*af40*/  ISETP.NE.AND P0, PT, R34, 0x3, PT ;  /* 0x000000032200780c */ /* 0x000fda0003f05270 */
[----:B------:R-:W-:Y:S05]  /*af50*/  @!P0 BRA `(.L_x_9091) ;  /* 0x0000000000048947 */ /* 0x000fea0003800000 */
[----:B------:R-:W-:Y:S01]  /*af60*/  BPT.TRAP 0x1 ;  /* 0x000000040000795c */ /* 0x000fe20000300000 */
.L_x_9091:
[----:B------:R-:W-:Y:S01]  /*af70*/  LEA R32, R21, UR43, 0x3 ;  /* 0x0000002b15207c11 */ /* 0x000fe2000f8e18ff */
[----:B------:R-:W-:Y:S01]  /*af80*/  BSSY B1, `(.L_x_9092) ;  /* 0x0000004000017945 */ /* 0x000fe20003800000 */
[----:B------:R-:W-:-:S04]  /*af90*/  SHF.L.U32 R31, R20, 0x1f, RZ ;  /* 0x0000001f141f7819 */ /* 0x000fc800000006ff */
[----:B------:R-:W1:Y:S02]  /*afa0*/  SYNCS.PHASECHK.TRANS64.TRYWAIT P0, [R32+URZ+0x22840], R31 ;  /* 0x0228401f200075a7 */ /* 0x000e64000800017f */
[----:B-1----:R-:W-:Y:S05]  /*afb0*/  @!P0 BRA `(.L_x_9093) ;  /* 0x0000002c00008947 */ /* 0x002fea0003800000 */
.L_x_9166:
[----:B------:R-:W-:Y:S05]  /*afc0*/  BSYNC B1 ;  /* 0x0000000000017941 */ /* 0x000fea0003800000 */
.L_x_9092:
[----:B------:R-:W-:Y:S01]  /*afd0*/  ULDC UR4, c[0x0][0x430] ;  /* 0x00010c0000047ab9 */ /* 0x000fe20000000800 */
[----:B-----5:R-:W-:Y:S01]  /*afe0*/  SHF.R.S32.HI R22, RZ, 0x1f, R33 ;  /* 0x0000001fff167819 */ /* 0x020fe20000011421 */
[----:B------:R-:W-:Y:S01]  /*aff0*/  UIADD3 UR4, -UR4, URZ, URZ ;  /* 0x0000003f04047290 */ /* 0x000fe2000fffe13f */
[----:B------:R-:W-:Y:S01]  /*b000*/  LOP3.LUT P1, RZ, R23, 0x2, RZ, 0xc0, !PT ;  /* 0x0000000217ff7812 */ /* 0x000fe2000782c0ff */
[----:B------:R-:W-:Y:S01]  /*b010*/  ULDC.64 UR6, c[0x0][0x310] ;  /* 0x0000c40000067ab9 */ /* 0x000fe20000000a00 */
[----:B------:R-:W-:Y:S02]  /*b020*/  IMAD R17, R21, 0x1800, R16 ;  /* 0x0000180015117824 */ /* 0x000fe400078e0210 */
[----:B------:R-:W-:Y:S02]  /*b030*/  IMAD R6, R22, UR6, RZ ;  /* 0x0000000616067c24 */ /* 0x000fe4000f8e02ff */
[----:B------:R-:W-:Y:S01]  /*b040*/  IMAD R28, R3, UR4, R36 ;  /* 0x00000004031c7c24 */ /* 0x000fe2000f8e0224 */
[----:B------:R-:W-:-:S03]  /*b050*/  ULDC.64 UR4, c[0x0][0x300] ;  /* 0x0000c00000047ab9 */ /* 0x000fc60000000a00 */
[----:B0-----:R-:W-:Y:S01]  /*b060*/  IMAD.WIDE.U32 R4, R28, UR4, RZ ;  /* 0x000000041c047c25 */ /* 0x001fe2000f8e00ff */
[----:B------:R-:W-:-:S05]  /*b070*/  SHF.R.S32.HI R27, RZ, 0x1f, R28 ;  /* 0x0000001fff1b7819 */ /* 0x000fca000001141c */
[----:B------:R-:W-:Y:S01]  /*b080*/  IMAD R3, R27, UR4, RZ ;  /* 0x000000041b037c24 */ /* 0x000fe2000f8e02ff */
[----:B------:R-:W-:-:S03]  /*b090*/  R2UR UR4, R19 ;  /* 0x00000000130472ca */ /* 0x000fc600000e0000 */
[----:B------:R-:W-:-:S04]  /*b0a0*/  IMAD R3, R28, UR5, R3 ;  /* 0x000000051c037c24 */ /* 0x000fc8000f8e0203 */
[----:B------:R-:W-:Y:S02]  /*b0b0*/  IMAD.IADD R5, R5, 0x1, R3 ;  /* 0x0000000105057824 */ /* 0x000fe400078e0203 */
[C---:B------:R-:W-:Y:S02]  /*b0c0*/  IMAD R3, R33.reuse, UR7, R6 ;  /* 0x0000000721037c24 */ /* 0x040fe4000f8e0206 */
[----:B------:R-:W-:Y:S01]  /*b0d0*/  IMAD.WIDE.U32 R4, R33, UR6, R4 ;  /* 0x0000000621047c25 */ /* 0x000fe2000f8e0004 */
[----:B------:R-:W-:Y:S02]  /*b0e0*/  ULDC.64 UR6, c[0x0][0x308] ;  /* 0x0000c20000067ab9 */ /* 0x000fe40000000a00 */
[----:B------:R-:W-:Y:S02]  /*b0f0*/  UIMAD UR4, UR4, UR6, URZ ;  /* 0x00000006040472a4 */ /* 0x000fe4000f8e023f */
[----:B------:R-:W-:Y:S01]  /*b100*/  IADD3 R5, R5, R3, RZ ;  /* 0x0000000305057210 */ /* 0x000fe20007ffe0ff */
        /* <DEDUP_REMOVED lines=12> */
[----:B------:R-:W-:Y:S04]  /*b1d0*/  SHFL.IDX PT, R7, R3, 0x1, 0x181f ;  /* 0x00381f0003077f89 */ /* 0x000fe800000e0000 */
[----:B------:R-:W-:Y:S04]  /*b1e0*/  SHFL.IDX PT, R4, R3, 0x2, 0x181f ;  /* 0x00581f0003047f89 */ /* 0x000fe800000e0000 */
[----:B------:R-:W-:Y:S04]  /*b1f0*/  SHFL.IDX PT, R18, R3, 0x4, 0x181f ;  /* 0x00981f0003127f89 */ /* 0x000fe800000e0000 */
[----:B------:R-:W-:Y:S01]  /*b200*/  SHFL.IDX PT, R37, R10, 0x5, 0x181f ;  /* 0x00b81f000a257f89 */ /* 0x000fe200000e0000 */
[----:B0-----:R-:W-:-:S03]  /*b210*/  IADD3 R12, P0, R14, R24, RZ ;  /* 0x000000180e0c7210 */ /* 0x001fc60007f1e0ff */
[----:B------:R-:W0:Y:S01]  /*b220*/  SHFL.IDX PT, R14, R10, 0x1, 0x181f ;  /* 0x00381f000a0e7f89 */ /* 0x000e2200000e0000 */
[----:B--2---:R-:W-:-:S03]  /*b230*/  IADD3.X R13, RZ, R5, RZ, P0, !PT ;  /* 0x00000005ff0d7210 */ /* 0x004fc600007fe4ff */
[----:B------:R-:W-:Y:S04]  /*b240*/  SHFL.IDX PT, R5, R3, 0x3, 0x181f ;  /* 0x00781f0003057f89 */ /* 0x000fe800000e0000 */
[----:B------:R2:W-:Y:S01]  /*b250*/  LDGSTS.E.BYPASS.LTC128B.128 [R17+0x1c400], desc[UR36][R12.64], !P1 ;  /* 0x1c4000000c117fae */ /* 0x0005e2000c901d64 */
[----:B0-----:R-:W-:-:S03]  /*b260*/  IADD3 R8, P0, R14, R24, RZ ;  /* 0x000000180e087210 */ /* 0x001fc60007f1e0ff */
[----:B------:R-:W0:Y:S02]  /*b270*/  SHFL.IDX PT, R14, R10, 0x2, 0x181f ;  /* 0x00581f000a0e7f89 */ /* 0x000e2400000e0000 */
[----:B------:R-:W-:-:S05]  /*b280*/  IMAD.X R9, RZ, RZ, R7, P0 ;  /* 0x000000ffff097224 */ /* 0x000fca00000e0607 */
[----:B------:R2:W-:Y:S01]  /*b290*/  LDGSTS.E.BYPASS.LTC128B.128 [R17+0x1cc00], desc[UR36][R8.64], !P1 ;  /* 0x1cc0000008117fae */ /* 0x0005e2000c901d64 */
[----:B0-----:R-:W-:-:S03]  /*b2a0*/  IADD3 R6, P0, R14, R24, RZ ;  /* 0x000000180e067210 */ /* 0x001fc60007f1e0ff */
[----:B------:R-:W0:Y:S02]  /*b2b0*/  SHFL.IDX PT, R14, R10, 0x3, 0x181f ;  /* 0x00781f000a0e7f89 */ /* 0x000e2400000e0000 */
[----:B------:R-:W-:-:S05]  /*b2c0*/  IMAD.X R7, RZ, RZ, R4, P0 ;  /* 0x000000ffff077224 */ /* 0x000fca00000e0604 */
[----:B------:R2:W-:Y:S01]  /*b2d0*/  LDGSTS.E.BYPASS.LTC128B.128 [R17+0x1d400], desc[UR36][R6.64], !P1 ;  /* 0x1d40000006117fae */ /* 0x0005e2000c901d64 */
[----:B0-----:R-:W-:-:S03]  /*b2e0*/  IADD3 R4, P0, R14, R24, RZ ;  /* 0x000000180e047210 */ /* 0x001fc60007f1e0ff */
[----:B------:R-:W0:Y:S01]  /*b2f0*/  SHFL.IDX PT, R14, R10, 0x4, 0x181f ;  /* 0x00981f000a0e7f89 */ /* 0x000e2200000e0000 */
[----:B------:R-:W-:-:S05]  /*b300*/  IADD3.X R5, RZ, R5, RZ, P0, !PT ;  /* 0x00000005ff057210 */ /* 0x000fca00007fe4ff */
[----:B------:R2:W-:Y:S01]  /*b310*/  LDGSTS.E.BYPASS.LTC128B.128 [R17+0x1dc00], desc[UR36][R4.64], !P1 ;  /* 0x1dc0000004117fae */ /* 0x0005e2000c901d64 */
[----:B0-----:R-:W-:-:S05]  /*b320*/  IADD3 R14, P0, R14, R24, RZ ;  /* 0x000000180e0e7210 */ /* 0x001fca0007f1e0ff */
[----:B------:R-:W-:Y:S02]  /*b330*/  IMAD.X R15, RZ, RZ, R18, P0 ;  /* 0x000000ffff0f7224 */ /* 0x000fe400000e0612 */
[----:B------:R2:W0:Y:S04]  /*b340*/  SHFL.IDX PT, R18, R3, 0x5, 0x181f ;  /* 0x00b81f0003127f89 */ /* 0x00042800000e0000 */
[----:B------:R2:W-:Y:S02]  /*b350*/  LDGSTS.E.BYPASS.LTC128B.128 [R17+0x1e400], desc[UR36][R14.64], !P1 ;  /* 0x1e4000000e117fae */ /* 0x0005e4000c901d64 */
.L_x_9180:
[----:B--2---:R-:W-:-:S05]  /*b360*/  IADD3 R4, P0, R37, R24, RZ ;  /* 0x0000001825047210 */ /* 0x004fca0007f1e0ff */
[----:B0-----:R-:W-:Y:S01]  /*b370*/  IMAD.X R5, RZ, RZ, R18, P0 ;  /* 0x000000ffff057224 */ /* 0x001fe200000e0612 */
[----:B------:R-:W-:-:S04]  /*b380*/  PLOP3.LUT P0, PT, PT, PT, PT, 0x80, 0x0 ;  /* 0x000000000000781c */ /* 0x000fc80003f0f070 */
[----:B------:R-:W-:Y:S01]  /*b390*/  @!PT LDS RZ, [RZ] ;  /* 0x00000000fffff984 */ /* 0x000fe20000000800 */
[----:B------:R-:W-:Y:S01]  /*b3a0*/  @!PT LDS RZ, [RZ] ;  /* 0x00000000fffff984 */ /* 0x000fe20000000800 */
[----:B------:R-:W-:Y:S01]  /*b3b0*/  @!PT LDS RZ, [RZ] ;  /* 0x00000000fffff984 */ /* 0x000fe20000000800 */
[----:B------:R0:W-:Y:S01]  /*b3c0*/  LDGSTS.E.BYPASS.LTC128B.128 [R17+0x1ec00], desc[UR36][R4.64], !P1 ;  /* 0x1ec0000004117fae */ /* 0x0001e2000c901d64 */
[----:B------:R-:W-:-:S08]  /*b3d0*/  NOP ;  /* 0x0000000000007918 */ /* 0x000fd00000000000 */
.L_x_9095:
        /* <DEDUP_REMOVED lines=10> */
.L_x_9096:
[----:B------:R2:W-:Y:S01]  /*b480*/  SYNCS.ARRIVE.TRANS64.A1T0 RZ, [R32+URZ+0x22830], RZ ;  /* 0x022830ff20ff79a7 */ /* 0x0005e2000810003f */
[----:B------:R-:W-:Y:S05]  /*b490*/  @!P2 BRA `(.L_x_9097) ;  /* 0x000000000004a947 */ /* 0x000fea0003800000 */
[----:B------:R-:W-:Y:S01]  /*b4a0*/  BPT.TRAP 0x1 ;  /* 0x000000040000795c */ /* 0x000fe20000300000 */
.L_x_9097:
[----:B------:R-:W3:Y:S01]  /*b4b0*/  SYNCS.PHASECHK.TRANS64.TRYWAIT P0, [R32+URZ+0x22860], R31 ;  /* 0x0228601f200075a7 */ /* 0x000ee2000800017f */
[----:B------:R-:W-:Y:S04]  /*b4c0*/  BSSY B1, `(.L_x_9098) ;  /* 0x0000002000017945 */ /* 0x000fe80003800000 */
[----:B---3--:R-:W-:Y:S05]  /*b4d0*/  @!P0 BRA `(.L_x_9099) ;  /* 0x0000002c005c8947 */ /* 0x008fea0003800000 */
.L_x_9181:
[----:B------:R-:W-:Y:S05]  /*b4e0*/  BSYNC B1 ;  /* 0x0000000000017941 */ /* 0x000fea0003800000 */
.L_x_9098:
[----:B------:R-:W-:Y:S01]  /*b4f0*/  ULDC.64 UR4, c[0x0][0x328] ;  /* 0x0000ca0000047ab9 */ /* 0x000fe20000000a00 */
[----:B------:R-:W-:Y:S01]  /*b500*/  ULDC.64 UR6, c[0x0][0x338] ;  /* 0x0000ce0000067ab9 */ /* 0x000fe20000000a00 */
[----:B------:R-:W-:Y:S01]  /*b510*/  IMAD R27, R27, UR4, RZ ;  /* 0x000000041b1b7c24 */ /* 0x000fe2000f8e02ff */
[----:B------:R-:W-:Y:S01]  /*b520*/  LOP3.LUT P4, RZ, R23, 0x1, RZ, 0xc0, !PT ;  /* 0x0000000117ff7812 */ /* 0x000fe2000788c0ff */
[C---:B0-----:R-:W-:Y:S01]  /*b530*/  IMAD.WIDE.U32 R4, R28.reuse, UR4, RZ ;  /* 0x000000041c047c25 */ /* 0x041fe2000f8e00ff */
[----:B------:R-:W-:Y:S02]  /*b540*/  R2UR UR4, R19 ;  /* 0x00000000130472ca */ /* 0x000fe400000e0000 */
[C---:B------:R-:W-:Y:S01]  /*b550*/  LOP3.LUT P3, RZ, R23.reuse, 0x10, RZ, 0xc0, !PT ;  /* 0x0000001017ff7812 */ /* 0x040fe2000786c0ff */
[----:B------:R-:W-:Y:S01]  /*b560*/  IMAD R27, R28, UR5, R27 ;  /* 0x000000051c1b7c24 */ /* 0x000fe2000f8e021b */
[C---:B------:R-:W-:Y:S01]  /*b570*/  LOP3.LUT P2, RZ, R23.reuse, 0x8, RZ, 0xc0, !PT ;  /* 0x0000000817ff7812 */ /* 0x040fe2000784c0ff */
[----:B------:R-:W-:Y:S01]  /*b580*/  IMAD R22, R22, UR6, RZ ;  /* 0x0000000616167c24 */ /* 0x000fe2000f8e02ff */
[----:B------:R-:W-:-:S02]  /*b590*/  LOP3.LUT P1, RZ, R23, 0x4, RZ, 0xc0, !PT ;  /* 0x0000000417ff7812 */ /* 0x000fc4000782c0ff */
        /* <DEDUP_REMOVED lines=16> */
[----:B------:R-:W-:-:S03]  /*b6a0*/  IMAD R17, R21, 0xc000, R0 ;  /* 0x0000c00015117824 */ /* 0x000fc600078e0200 */
[----:B------:R-:W4:Y:S04]  /*b6b0*/  SHFL.IDX PT, R5, R18, RZ, 0x181f ;  /* 0x00181fff12057589 */ /* 0x000f2800000e0000 */
[----:B------:R-:W-:Y:S04]  /*b6c0*/  SHFL.IDX PT, R6, R18, 0x1, 0x181f ;  /* 0x00381f0012067f89 */ /* 0x000fe800000e0000 */
[----:B------:R-:W-:Y:S04]  /*b6d0*/  SHFL.IDX PT, R7, R18, 0x3, 0x181f ;  /* 0x00781f0012077f89 */ /* 0x000fe800000e0000 */
[----:B------:R-:W-:Y:S01]  /*b6e0*/  SHFL.IDX PT, R22, R18, 0x4, 0x181f ;  /* 0x00981f0012167f89 */ /* 0x000fe200000e0000 */
[----:B0-----:R-:W-:-:S05]  /*b6f0*/  IADD3 R14, P0, R14, R24, RZ ;  /* 0x000000180e0e7210 */ /* 0x001fca0007f1e0ff */
[----:B----4-:R-:W-:Y:S02]  /*b700*/  IMAD.X R15, RZ, RZ, R5, P0 ;  /* 0x000000ffff0f7224 */ /* 0x010fe400000e0605 */
[----:B------:R-:W0:Y:S04]  /*b710*/  SHFL.IDX PT, R5, R3, 0x1, 0x181f ;  /* 0x00381f0003057f89 */ /* 0x000e2800000e0000 */
[----:B------:R-:W-:Y:S04]  /*b720*/  LDGSTS.E.BYPASS.LTC128B.128 [R17], desc[UR36][R14.64], !P4 ;  /* 0x000000000e117fae */ /* 0x000fe8000e101d64 */
[----:B------:R-:W-:Y:S04]  /*b730*/  LDGSTS.E.BYPASS.LTC128B.128 [R17+0x3000], desc[UR36][R14.64+0x80], !P3 ;  /* 0x030000800e117fae */ /* 0x000fe8000d901d64 */
[----:B------:R-:W-:Y:S04]  /*b740*/  LDGSTS.E.BYPASS.LTC128B.128 [R17+0x6000], desc[UR36][R14.64+0x100], !P2 ;  /* 0x060001000e117fae */ /* 0x000fe8000d101d64 */
[----:B------:R-:W-:Y:S01]  /*b750*/  LDGSTS.E.BYPASS.LTC128B.128 [R17+0x9000], desc[UR36][R14.64+0x180], !P1 ;  /* 0x090001800e117fae */ /* 0x000fe2000c901d64 */
[----:B0-----:R-:W-:-:S03]  /*b760*/  IADD3 R10, P0, R5, R24, RZ ;  /* 0x00000018050a7210 */ /* 0x001fc60007f1e0ff */
[----:B------:R-:W0:Y:S02]  /*b770*/  SHFL.IDX PT, R5, R3, 0x2, 0x181f ;  /* 0x00581f0003057f89 */ /* 0x000e2400000e0000 */
[----:B------:R-:W-:Y:S02]  /*b780*/  IMAD.X R11, RZ, RZ, R6, P0 ;  /* 0x000000ffff0b7224 */ /* 0x000fe400000e0606 */
[----:B------:R-:W4:Y:S04]  /*b790*/  SHFL.IDX PT, R6, R18, 0x2, 0x181f ;  /* 0x00581f0012067f89 */ /* 0x000f2800000e0000 */
[----:B------:R-:W-:Y:S04]  /*b7a0*/  LDGSTS.E.BYPASS.LTC128B.128 [R17+0x800], desc[UR36][R10.64], !P4 ;  /* 0x008000000a117fae */ /* 0x000fe8000e101d64 */
[----:B------:R-:W-:Y:S04]  /*b7b0*/  LDGSTS.E.BYPASS.LTC128B.128 [R17+0x3800], desc[UR36][R10.64+0x80], !P3 ;  /* 0x038000800a117fae */ /* 0x000fe8000d901d64 */
[----:B------:R-:W-:Y:S04]  /*b7c0*/  LDGSTS.E.BYPASS.LTC128B.128 [R17+0x6800], desc[UR36][R10.64+0x100], !P2 ;  /* 0x068001000a117fae */ /* 0x000fe8000d101d64 */
[----:B------:R-:W-:Y:S01]  /*b7d0*/  LDGSTS.E.BYPASS.LTC128B.128 [R17+0x9800], desc[UR36][R10.64+0x180], !P1 ;  /* 0x098001800a117fae */ /* 0x000fe2000c901d64 */
[----:B0-----:R-:W-:-:S03]  /*b7e0*/  IADD3 R8, P0, R5, R24, RZ ;  /* 0x0000001805087210 */ /* 0x001fc60007f1e0ff */
[----:B------:R-:W-:Y:S04]  /*b7f0*/  SHFL.IDX PT, R18, R18, 0x5, 0x181f ;  /* 0x00b81f0012127f89 */ /* 0x000fe800000e0000 */
[----:B------:R-:W0:Y:S01]  /*b800*/  SHFL.IDX PT, R5, R3, 0x3, 0x181f ;  /* 0x00781f0003057f89 */ /* 0x000e2200000e0000 */
[----:B----4-:R-:W-:-:S05]  /*b810*/  IADD3.X R9, RZ, R6, RZ, P0, !PT ;  /* 0x00000006ff097210 */ /* 0x010fca00007fe4ff */
[----:B------:R-:W-:Y:S04]  /*b820*/  LDGSTS.E.BYPASS.LTC128B.128 [R17+0x1000], desc[UR36][R8.64], !P4 ;  /* 0x0100000008117fae */ /* 0x000fe8000e101d64 */
[----:B------:R-:W-:Y:S04]  /*b830*/  LDGSTS.E.BYPASS.LTC128B.128 [R17+0x4000], desc[UR36][R8.64+0x80], !P3 ;  /* 0x0400008008117fae */ /* 0x000fe8000d901d64 */
[----:B------:R-:W-:Y:S04]  /*b840*/  LDGSTS.E.BYPASS.LTC128B.128 [R17+0x7000], desc[UR36][R8.64+0x100], !P2 ;  /* 0x0700010008117fae */ /* 0x000fe8000d101d64 */
[----:B------:R4:W-:Y:S01]  /*b850*/  LDGSTS.E.BYPASS.LTC128B.128 [R17+0xa000], desc[UR36][R8.64+0x180], !P1 ;  /* 0x0a00018008117fae */ /* 0x0009e2000c901d64 */
[----:B0-----:R-:W-:-:S03]  /*b860*/  IADD3 R6, P0, R5, R24, RZ ;  /* 0x0000001805067210 */ /* 0x001fc60007f1e0ff */
[----:B------:R-:W0:Y:S02]  /*b870*/  SHFL.IDX PT, R5, R3, 0x4, 0x181f ;  /* 0x00981f0003057f89 */ /* 0x000e2400000e0000 */
[----:B------:R-:W-:Y:S02]  /*b880*/  IMAD.X R7, RZ, RZ, R7, P0 ;  /* 0x000000ffff077224 */ /* 0x000fe400000e0607 */
[----:B------:R-:W1:Y:S01]  /*b890*/  SHFL.IDX PT, R3, R3, 0x5, 0x181f ;  /* 0x00b81f0003037f89 */ /* 0x000e6200000e0000 */
[----:B----4-:R-:W-:-:S03]  /*b8a0*/  MOV R8, RZ ;  /* 0x000000ff00087202 */ /* 0x010fc60000000f00 */
[----:B------:R4:W-:Y:S04]  /*b8b0*/  LDGSTS.E.BYPASS.LTC128B.128 [R17+0x1800], desc[UR36][R6.64], !P4 ;  /* 0x0180000006117fae */ /* 0x0009e8000e101d64 */
[----:B------:R4:W-:Y:S04]  /*b8c0*/  LDGSTS.E.BYPASS.LTC128B.128 [R17+0x4800], desc[UR36][R6.64+0x80], !P3 ;  /* 0x0480008006117fae */ /* 0x0009e8000d901d64 */
[----:B------:R4:W-:Y:S04]  /*b8d0*/  LDGSTS.E.BYPASS.LTC128B.128 [R17+0x7800], desc[UR36][R6.64+0x100], !P2 ;  /* 0x0780010006117fae */ /* 0x0009e8000d101d64 */
[----:B------:R4:W-:Y:S01]  /*b8e0*/  LDGSTS.E.BYPASS.LTC128B.128 [R17+0xa800], desc[UR36][R6.64+0x180], !P1 ;  /* 0x0a80018006117fae */ /* 0x0009e2000c901d64 */
[----:B0-----:R-:W-:-:S05]  /*b8f0*/  IADD3 R4, P0, R5, R24, RZ ;  /* 0x0000001805047210 */ /* 0x001fca0007f1e0ff */
[----:B------:R-:W-:-:S05]  /*b900*/  IMAD.X R5, RZ, RZ, R22, P0 ;  /* 0x000000ffff057224 */ /* 0x000fca00000e0616 */
[----:B------:R4:W-:Y:S04]  /*b910*/  LDGSTS.E.BYPASS.LTC128B.128 [R17+0x2000], desc[UR36][R4.64], !P4 ;  /* 0x0200000004117fae */ /* 0x0009e8000e101d64 */
[----:B------:R4:W-:Y:S04]  /*b920*/  LDGSTS.E.BYPASS.LTC128B.128 [R17+0x5000], desc[UR36][R4.64+0x80], !P3 ;  /* 0x0500008004117fae */ /* 0x0009e8000d901d64 */
[----:B------:R4:W-:Y:S04]  /*b930*/  LDGSTS.E.BYPASS.LTC128B.128 [R17+0x8000], desc[UR36][R4.64+0x100], !P2 ;  /* 0x0800010004117fae */ /* 0x0009e8000d101d64 */
[----:B-1----:R4:W-:Y:S02]  /*b940*/  LDGSTS.E.BYPASS.LTC128B.128 [R17+0xb000], desc[UR36][R4.64+0x180], !P1 ;  /* 0x0b00018004117fae */ /* 0x0029e4000c901d64 */
.L_x_9195:
[----:B----4-:R-:W-:-:S05]  /*b950*/  IADD3 R4, P0, R3, R24, RZ ;  /* 0x0000001803047210 */ /* 0x010fca0007f1e0ff */
[----:B------:R-:W-:Y:S01]  /*b960*/  IMAD.X R5, RZ, RZ, R18, P0 ;  /* 0x000000ffff057224 */ /* 0x000fe200000e0612 */
[----:B------:R-:W-:-:S04]  /*b970*/  PLOP3.LUT P0, PT, PT, PT, PT, 0x80, 0x0 ;  /* 0x000000000000781c */ /* 0x000fc80003f0f070 */
        /* <DEDUP_REMOVED lines=8> */
.L_x_9101:
        /* <DEDUP_REMOVED lines=10> */
.L_x_9102:
[----:B------:R-:W-:Y:S01]  /*baa0*/  VIADD R21, R21, 0x1 ;  /* 0x0000000115157836 */ /* 0x000fe20000000000 */
[----:B------:R-:W-:Y:S01]  /*bab0*/  IADD3 R35, R35, -0x1, RZ ;  /* 0xffffffff23237810 */ /* 0x000fe20007ffe0ff */
[----:B------:R1:W-:Y:S01]  /*bac0*/  SYNCS.ARRIVE.TRANS64.A1T0 RZ, [R32+URZ+0x22850], RZ ;  /* 0x022850ff20ff79a7 */ /* 0x0003e2000810003f */
[----:B------:R-:W-:Y:S02]  /*bad0*/  VIADD R36, R36, 0xffffffa0 ;  /* 0xffffffa024247836 */ /* 0x000fe40000000000 */
[----:B------:R-:W-:-:S04]  /*bae0*/  ISETP.NE.AND P0, PT, R21, 0x2, PT ;  /* 0x000000021500780c */ /* 0x000fc80003f05270 */
[----:B------:R-:W-:Y:S02]  /*baf0*/  SEL R21, R21, RZ, P0 ;  /* 0x000000ff15157207 */ /* 0x000fe40000000000 */
[----:B------:R-:W-:Y:S02]  /*bb00*/  SEL R3, RZ, 0x1, P0 ;  /* 0x00000001ff037807 */ /* 0x000fe40000000000 */
[----:B------:R-:W-:Y:S02]  /*bb10*/  ISETP.GT.AND P0, PT, R35, UR45, PT ;  /* 0x0000002d23007c0c */ /* 0x000fe4000bf04270 */
[----:B------:R-:W-:-:S11]  /*bb20*/  LOP3.LUT R20, R20, R3, RZ, 0x3c, !PT ;  /* 0x0000000314147212 */ /* 0x000fd600078e3cff */
[----:B-1----:R-:W-:Y:S05]  /*bb30*/  @P0 BRA `(.L_x_9103) ;  /* 0xfffffff000a80947 */ /* 0x002fea000383ffff */
.L_x_9088:
[----:B------:R-:W-:Y:S05]  /*bb40*/  BSYNC B0 ;  /* 0x0000000000007941 */ /* 0x000fea0003800000 */
.L_x_9071:
[----:B------:R-:W0:Y:S01]  /*bb50*/  S2R R3, SR_CgaCtaId ;  /* 0x0000000000037919 */ /* 0x000e220000008800 */
[----:B------:R-:W-:Y:S01]  /*bb60*/  MOV R0, 0x400 ;  /* 0x0000040000007802 */ /* 0x000fe20000000f00 */
[----:B------:R-:W-:Y:S01]  /*bb70*/  BSSY B0, `(.L_x_9104) ;  /* 0x0000005000007945 */ /* 0x000fe20003800000 */
[----:B------:R-:W-:Y:S02]  /*bb80*/  SHF.L.U32 R8, R8, 0x1f, RZ ;  /* 0x0000001f08087819 */ /* 0x000fe400000006ff */
[----:B0-----:R-:W-:-:S04]  /*bb90*/  LEA R4, R3, R0, 0x18 ;  /* 0x0000000003047211 */ /* 0x001fc800078ec0ff */
[----:B------:R-:W0:Y:S02]  /*bba0*/  SYNCS.PHASECHK.TRANS64.TRYWAIT P0, [R4+URZ+0x22820], R8 ;  /* 0x02282008040075a7 */ /* 0x000e24000800017f */
[----:B0-----:R-:W-:Y:S05]  /*bbb0*/  @!P0 BRA `(.L_x_9105) ;  /* 0x0000002c00988947 */ /* 0x001fea0003800000 */
.L_x_9196:
[----:B------:R-:W-:Y:S05]  /*bbc0*/  BSYNC B0 ;  /* 0x0000000000007941 */ /* 0x000fea0003800000 */
.L_x_9104:
[----:B------:R-:W-:-:S03]  /*bbd0*/  UMOV UR4, 0xffffffff ;  /* 0xffffffff00047882 */ /* 0x000fc60000000000 */
[----:B------:R-:W-:Y:S05]  /*bbe0*/  BRA.DIV UR4, `(.L_x_9106) ;  /* 0x0000002e04a07947 */ /* 0x000fea000b800000 */
[----:B------:R1:W4:Y:S02]  /*bbf0*/  SHFL.IDX PT, R14, R2, RZ, 0x1f ;  /* 0x00001fff020e7589 */ /* 0x00032400000e0000 */
.L_x_9199:
[----:B----4-:R-:W-:-:S13]  /*bc00*/  ISETP.NE.AND P0, PT, R14, RZ, PT ;  /* 0x000000ff0e00720c */ /* 0x010fda0003f05270 */
[----:B------:R-:W-:Y:S05]  /*bc10*/  @P0 BRA `(.L_x_9039) ;  /* 0x0000000000880947 */ /* 0x000fea0003800000 */
[----:B------:R-:W-:-:S03]  /*bc20*/  UMOV UR4, 0xffffffff ;  /* 0xffffffff00047882 */ /* 0x000fc60000000000 */
[----:B------:R-:W-:Y:S05]  /*bc30*/  BRA.DIV UR4, `(.L_x_9107) ;  /* 0x0000002e04b47947 */ /* 0x000fea000b800000 */
[----:B------:R-:W-:-:S13]  /*bc40*/  ELECT P6, URZ, PT ;  /* 0x00000000003f782f */ /* 0x000fda00038c0000 */
.L_x_9202:
[----:B------:R-:W-:Y:S05]  /*bc50*/  @!P6 BRA `(.L_x_9039) ;  /* 0x000000000078e947 */ /* 0x000fea0003800000 */
[----:B------:R-:W-:-:S06]  /*bc60*/  ULOP3.LUT UR4, UR39, 0x2, URZ, 0xfc, !UPT ;  /* 0x0000000227047892 */ /* 0x000fcc000f8efc3f */
[----:B------:R-:W-:-:S05]  /*bc70*/  IMAD.U32 R0, RZ, RZ, UR4 ;  /* 0x00000004ff007e24 */ /* 0x000fca000f8e00ff */
[----:B------:R-:W-:-:S13]  /*bc80*/  ISETP.NE.AND P0, PT, R0, 0x3, PT ;  /* 0x000000030000780c */ /* 0x000fda0003f05270 */
[----:B------:R-:W-:Y:S05]  /*bc90*/  @!P0 BRA `(.L_x_9108) ;  /* 0x0000000000048947 */ /* 0x000fea0003800000 */
[----:B------:R-:W-:Y:S01]  /*bca0*/  BPT.TRAP 0x1 ;  /* 0x000000040000795c */ /* 0x000fe20000300000 */
.L_x_9108:
[C---:B------:R-:W-:Y:S01]  /*bcb0*/  LEA R5, R21.reuse, R4, 0x3 ;  /* 0x0000000415057211 */ /* 0x040fe200078e18ff */
[----:B------:R-:W-:Y:S01]  /*bcc0*/  VIADD R21, R21, 0x1 ;  /* 0x0000000115157836 */ /* 0x000fe20000000000 */
[----:B------:R-:W-:-:S04]  /*bcd0*/  SHF.L.U32 R0, R20, 0x1f, RZ ;  /* 0x0000001f14007819 */ /* 0x000fc800000006ff */
[----:B------:R-:W4:Y:S01]  /*bce0*/  SYNCS.PHASECHK.TRANS64.TRYWAIT P1, [R5+URZ+0x22840], R0 ;  /* 0x02284000050075a7 */ /* 0x000f22000802017f */
[----:B------:R-:W-:-:S04]  /*bcf0*/  ISETP.NE.AND P2, PT, R21, 0x2, PT ;  /* 0x000000021500780c */ /* 0x000fc80003f45270 */
[----:B------:R-:W-:Y:S01]  /*bd00*/  SEL R3, RZ, 0x1, P2 ;  /* 0x00000001ff037807 */ /* 0x000fe20001000000 */
[----:B----4-:R-:W-:Y:S08]  /*bd10*/  @!P1 BRA `(.L_x_9109) ;  /* 0x0000002c009c9947 */ /* 0x010ff00003800000 */
.L_x_9203:
[----:B------:R-:W-:Y:S02]  /*bd20*/  SEL R21, R21, RZ, P2 ;  /* 0x000000ff15157207 */ /* 0x000fe40001000000 */
[----:B-1----:R-:W-:Y:S01]  /*bd30*/  LOP3.LUT R2, R20, R3, RZ, 0x3c, !PT ;  /* 0x0000000314027212 */ /* 0x002fe200078e3cff */
[----:B------:R-:W-:Y:S06]  /*bd40*/  @!P0 BRA `(.L_x_9110) ;  /* 0x0000000000048947 */ /* 0x000fec0003800000 */
[----:B------:R-:W-:Y:S01]  /*bd50*/  BPT.TRAP 0x1 ;  /* 0x000000040000795c */ /* 0x000fe20000300000 */
.L_x_9110:
[----:B------:R-:W-:Y:S01]  /*bd60*/  IMAD R21, R21, 0x8, R4 ;  /* 0x0000000815157824 */ /* 0x000fe200078e0204 */
[----:B------:R-:W-:-:S04]  /*bd70*/  SHF.L.U32 R2, R2, 0x1f, RZ ;  /* 0x0000001f02027819 */ /* 0x000fc800000006ff */
[----:B------:R-:W1:Y:S02]  /*bd80*/  SYNCS.PHASECHK.TRANS64.TRYWAIT P1, [R21+URZ+0x22840], R2 ;  /* 0x02284002150075a7 */ /* 0x000e64000802017f */
[----:B-1----:R-:W-:Y:S05]  /*bd90*/  @!P1 BRA `(.L_x_9111) ;  /* 0x0000002c00909947 */ /* 0x002fea0003800000 */
.L_x_9204:
[----:B------:R-:W-:Y:S05]  /*bda0*/  @!P0 BRA `(.L_x_9112) ;  /* 0x0000000000048947 */ /* 0x000fea0003800000 */
[----:B------:R-:W-:Y:S01]  /*bdb0*/  BPT.TRAP 0x1 ;  /* 0x000000040000795c */ /* 0x000fe20000300000 */
.L_x_9112:
[----:B------:R-:W0:Y:S02]  /*bdc0*/  SYNCS.PHASECHK.TRANS64.TRYWAIT P1, [R5+URZ+0x22860], R0 ;  /* 0x02286000050075a7 */ /* 0x000e24000802017f */
[----:B0-----:R-:W-:Y:S05]  /*bdd0*/  @!P1 BRA `(.L_x_9113) ;  /* 0x0000002c00949947 */ /* 0x001fea0003800000 */
.L_x_9205:
[----:B------:R-:W-:Y:S05]  /*bde0*/  @!P0 BRA `(.L_x_9114) ;  /* 0x0000000000048947 */ /* 0x000fea0003800000 */
[----:B------:R-:W-:Y:S01]  /*bdf0*/  BPT.TRAP 0x1 ;  /* 0x000000040000795c */ /* 0x000fe20000300000 */
.L_x_9114:
[----:B------:R0:W0:Y:S02]  /*be00*/  SYNCS.PHASECHK.TRANS64.TRYWAIT P0, [R21+URZ+0x22860], R2 ;  /* 0x02286002150075a7 */ /* 0x000024000800017f */
[----:B0-----:R-:W-:Y:S05]  /*be10*/  @!P0 NANOSLEEP.SYNCS 0x989680 ;  /* 0x009896800000895d */ /* 0x001fea0003900000 */
[----:B------:R-:W0:Y:S02]  /*be20*/  @!P0 SYNCS.PHASECHK.TRANS64 P0, [R21+URZ+0x22860], R2 ;  /* 0x02286002150085a7 */ /* 0x000e24000800007f */
[----:B0-----:R-:W-:Y:S05]  /*be30*/  @!P0 BRA `(.L_x_9114) ;  /* 0xfffffffc00f08947 */ /* 0x001fea000383ffff */
.L_x_9039:
[----:B------:R-:W-:Y:S05]  /*be40*/  BSYNC B6 ;  /* 0x0000000000067941 */ /* 0x000fea0003800000 */
.L_x_9036:
[----:B------:R-:W-:Y:S05]  /*be50*/  EXIT ;  /* 0x000000000000794d */ /* 0x000fea0003800000 */
.L_x_9043:
[----:B0-----:R-:W-:-:S04]  /*be60*/  MOV R5, UR41 ;  /* 0x0000002900057c02 */ /* 0x001fc80008000f00 */
[----:B------:R0:W1:Y:S03]  /*be70*/  SYNCS.PHASECHK.TRANS64.TRYWAIT P0, [R5+URZ+0x22800], R8 ;  /* 0x02280008050075a7 */ /* 0x000066000800017f */
[----:B-1----:R-:W-:Y:S05]  /*be80*/  @!P0 NANOSLEEP.SYNCS 0x989680 ;  /* 0x009896800000895d */ /* 0x002fea0003900000 */
[----:B------:R-:W1:Y:S02]  /*be90*/  @!P0 SYNCS.PHASECHK.TRANS64 P0, [R5+URZ+0x22800], R8 ;  /* 0x02280008050085a7 */ /* 0x000e64000800007f */
[----:B-1----:R-:W-:Y:S05]  /*bea0*/  @!P0 BRA `(.L_x_9043) ;  /* 0xfffffffc00ec8947 */ /* 0x002fea000383ffff */
[----:B------:R-:W-:Y:S05]  /*beb0*/  BRA `(.L_x_9115) ;  /* 0xffffff5400607947 */ /* 0x000fea000383ffff */
.L_x_9047:
[----:B0-----:R-:W-:-:S04]  /*bec0*/  IMAD.U32 R5, RZ, RZ, UR41 ;  /* 0x00000029ff057e24 */ /* 0x001fc8000f8e00ff */
[----:B------:R0:W2:Y:S03]  /*bed0*/  SYNCS.PHASECHK.TRANS64.TRYWAIT P1, [R5+URZ+0x22830], R8 ;  /* 0x02283008050075a7 */ /* 0x0000a6000802017f */
[----:B--2---:R-:W-:Y:S05]  /*bee0*/  @!P1 NANOSLEEP.SYNCS 0x989680 ;  /* 0x009896800000995d */ /* 0x004fea0003900000 */
[----:B------:R-:W2:Y:S02]  /*bef0*/  @!P1 SYNCS.PHASECHK.TRANS64 P1, [R5+URZ+0x22830], R8 ;  /* 0x02283008050095a7 */ /* 0x000ea4000802007f */
[----:B--2---:R-:W-:Y:S05]  /*bf00*/  @!P1 BRA `(.L_x_9047) ;  /* 0xfffffffc00ec9947 */ /* 0x004fea000383ffff */
[----:B------:R-:W-:Y:S05]  /*bf10*/  BRA `(.L_x_9046) ;  /* 0xffffff54007c7947 */ /* 0x000fea000383ffff */
.L_x_9052:
[----:B--2---:R-:W-:-:S04]  /*bf20*/  IMAD.U32 R9, RZ, RZ, UR41 ;  /* 0x00000029ff097e24 */ /* 0x004fc8000f8e00ff */
[----:B------:R2:W4:Y:S03]  /*bf30*/  SYNCS.PHASECHK.TRANS64.TRYWAIT P1, [R9+URZ+0x22850], R8 ;  /* 0x02285008090075a7 */ /* 0x000526000802017f */
[----:B----4-:R-:W-:Y:S05]  /*bf40*/  @!P1 NANOSLEEP.SYNCS 0x989680 ;  /* 0x009896800000995d */ /* 0x010fea0003900000 */
[----:B------:R-:W4:Y:S02]  /*bf50*/  @!P1 SYNCS.PHASECHK.TRANS64 P1, [R9+URZ+0x22850], R8 ;  /* 0x02285008090095a7 */ /* 0x000f24000802007f */
[----:B----4-:R-:W-:Y:S05]  /*bf60*/  @!P1 BRA `(.L_x_9052) ;  /* 0xfffffffc00ec9947 */ /* 0x010fea000383ffff */
[----:B------:R-:W-:Y:S05]  /*bf70*/  BRA `(.L_x_9051) ;  /* 0xffffff7000887947 */ /* 0x000fea000383ffff */
.L_x_9058:
[----:B0-----:R-:W-:Y:S01]  /*bf80*/  MOV R0, UR28 ;  /* 0x0000001c00007c02 */ /* 0x001fe20008000f00 */
[----:B------:R-:W-:-:S04]  /*bf90*/  IMAD.U32 R7, RZ, RZ, UR29 ;  /* 0x0000001dff077e24 */ /* 0x000fc8000f8e00ff */
[----:B------:R0:W1:Y:S03]  /*bfa0*/  SYNCS.PHASECHK.TRANS64.TRYWAIT P2, [R0+URZ+0x22830], R7 ;  /* 0x02283007000075a7 */ /* 0x000066000804017f */
[----:B-1----:R-:W-:Y:S05]  /*bfb0*/  @!P2 NANOSLEEP.SYNCS 0x989680 ;  /* 0x009896800000a95d */ /* 0x002fea0003900000 */
[----:B------:R-:W1:Y:S02]  /*bfc0*/  @!P2 SYNCS.PHASECHK.TRANS64 P2, [R0+URZ+0x22830], R7 ;  /* 0x022830070000a5a7 */ /* 0x000e64000804007f */
[----:B-1----:R-:W-:Y:S05]  /*bfd0*/  @!P2 BRA `(.L_x_9058) ;  /* 0xfffffffc00e8a947 */ /* 0x002fea000383ffff */
[----:B------:R-:W-:Y:S05]  /*bfe0*/  BRA `(.L_x_9057) ;  /* 0xffffff7400b47947 */ /* 0x000fea000383ffff */
.L_x_9063:
[----:B0-----:R-:W-:Y:S01]  /*bff0*/  IMAD.U32 R8, RZ, RZ, UR28 ;  /* 0x0000001cff087e24 */ /* 0x001fe2000f8e00ff */
[----:B------:R-:W-:-:S04]  /*c000*/  MOV R9, UR29 ;  /* 0x0000001d00097c02 */ /* 0x000fc80008000f00 */
[----:B------:R0:W1:Y:S03]  /*c010*/  SYNCS.PHASECHK.TRANS64.TRYWAIT P2, [R8+URZ+0x22850], R9 ;  /* 0x02285009080075a7 */ /* 0x000066000804017f */
[----:B-1----:R-:W-:Y:S05]  /*c020*/  @!P2 NANOSLEEP.SYNCS 0x989680 ;  /* 0x009896800000a95d */ /* 0x002fea0003900000 */
[----:B------:R-:W1:Y:S02]  /*c030*/  @!P2 SYNCS.PHASECHK.TRANS64 P2, [R8+URZ+0x22850], R9 ;  /* 0x022850090800a5a7 */ /* 0x000e64000804007f */
[----:B-1----:R-:W-:Y:S05]  /*c040*/  @!P2 BRA `(.L_x_9063) ;  /* 0xfffffffc00e8a947 */ /* 0x002fea000383ffff */
[----:B------:R-:W-:Y:S05]  /*c050*/  BRA `(.L_x_9062) ;  /* 0xffffff9400507947 */ /* 0x000fea000383ffff */
.L_x_9076:
[----:B------:R-:W-:Y:S01]  /*c060*/  IMAD.MOV.U32 R13, RZ, RZ, R2 ;  /* 0x000000ffff0d7224 */ /* 0x000fe200078e0002 */
[----:B------:R-:W-:Y:S01]  /*c070*/  MOV R11, 0x1f ;  /* 0x0000001f000b7802 */ /* 0x000fe20000000f00 */
[----:B------:R-:W-:Y:S02]  /*c080*/  IMAD.MOV.U32 R12, RZ, RZ, RZ ;  /* 0x000000ffff0c7224 */ /* 0x000fe400078e00ff */
[----:B------:R-:W-:-:S07]  /*c090*/  IMAD.MOV.U32 R15, RZ, RZ, -0x1 ;  /* 0xffffffffff0f7424 */ /* 0x000fce00078e00ff */
[----:B-----5:R-:W-:Y:S05]  /*c0a0*/  WARPSYNC.COLLECTIVE R15, `(.L_x_9116) ;  /* 0x000000000f087348 */ /* 0x020fea0003c00000 */
[----:B------:R0:W1:Y:S02]  /*c0b0*/  SHFL.IDX P6, R14, R13, R12, R11 ;  /* 0x0000000c0d0e7389 */ /* 0x00006400000c000b */
[----:B01---5:R-:W-:Y:S01]  /*c0c0*/  ENDCOLLECTIVE ;  /* 0x000000000000791b */ /* 0x023fe20003800000 */
.L_x_9116:
[----:B------:R-:W-:Y:S05]  /*c0d0*/  BRA `(.L_x_9117) ;  /* 0xffffffd000f87947 */ /* 0x000fea000383ffff */
.L_x_9078:
[----:B0-----:R-:W-:-:S04]  /*c0e0*/  IMAD.U32 R3, RZ, RZ, UR43 ;  /* 0x0000002bff037e24 */ /* 0x001fc8000f8e00ff */
[----:B------:R0:W1:Y:S03]  /*c0f0*/  SYNCS.PHASECHK.TRANS64.TRYWAIT P0, [R3+URZ+0x22840], R0 ;  /* 0x02284000030075a7 */ /* 0x000066000800017f */
[----:B-1----:R-:W-:Y:S05]  /*c100*/  @!P0 NANOSLEEP.SYNCS 0x989680 ;  /* 0x009896800000895d */ /* 0x002fea0003900000 */
[----:B------:R-:W1:Y:S02]  /*c110*/  @!P0 SYNCS.PHASECHK.TRANS64 P0, [R3+URZ+0x22840], R0 ;  /* 0x02284000030085a7 */ /* 0x000e64000800007f */
[----:B-1----:R-:W-:Y:S05]  /*c120*/  @!P0 BRA `(.L_x_9078) ;  /* 0xfffffffc00ec8947 */ /* 0x002fea000383ffff */
[----:B------:R-:W-:Y:S05]  /*c130*/  BRA `(.L_x_9118) ;  /* 0xffffffd4003c7947 */ /* 0x000fea000383ffff */
.L_x_9079:
        /* <DEDUP_REMOVED lines=8> */
.L_x_9120:
[----:B------:R-:W-:Y:S05]  /*c1c0*/  BSYNC B0 ;  /* 0x0000000000007941 */ /* 0x000fea0003800000 */
.L_x_9119:
        /* <DEDUP_REMOVED lines=9> */
.L_x_9121:
        /* <DEDUP_REMOVED lines=8> */
.L_x_9122:
        /* <DEDUP_REMOVED lines=11> */
.L_x_9123:
[----:B------:R-:W-:Y:S02]  /*c390*/  IMAD.MOV.U32 R13, RZ, RZ, R0 ;  /* 0x000000ffff0d7224 */ /* 0x000fe400078e0000 */
[----:B------:R-:W-:Y:S01]  /*c3a0*/  IMAD.MOV.U32 R12, RZ, RZ, 0x2 ;  /* 0x00000002ff0c7424 */ /* 0x000fe200078e00ff */
[----:B------:R-:W-:-:S13]  /*c3b0*/  @P0 LEA R4, P1, R24, R14, 0x1 ;  /* 0x0000000e18040211 */ /* 0x000fda00078208ff */
[----:B------:R-:W-:Y:S05]  /*c3c0*/  WARPSYNC.COLLECTIVE R15, `(.L_x_9124) ;  /* 0x000000000f087348 */ /* 0x000fea0003c00000 */
[----:B------:R0:W1:Y:S02]  /*c3d0*/  SHFL.IDX P6, R14, R13, R12, R11 ;  /* 0x0000000c0d0e7389 */ /* 0x00006400000c000b */
[----:B01----:R-:W-:Y:S01]  /*c3e0*/  ENDCOLLECTIVE ;  /* 0x000000000000791b */ /* 0x003fe20003800000 */
.L_x_9124:
        /* <DEDUP_REMOVED lines=12> */
.L_x_9125:
[----:B------:R-:W-:Y:S01]  /*c4b0*/  MOV R13, R0 ;  /* 0x00000000000d7202 */ /* 0x000fe20000000f00 */
[----:B------:R-:W-:Y:S01]  /*c4c0*/  IMAD.MOV.U32 R12, RZ, RZ, 0x3 ;  /* 0x00000003ff0c7424 */ /* 0x000fe200078e00ff */
[----:B------:R-:W-:-:S13]  /*c4d0*/  @P0 LEA R4, P1, R24, R14, 0x1 ;  /* 0x0000000e18040211 */ /* 0x000fda00078208ff */
[----:B------:R-:W-:Y:S05]  /*c4e0*/  WARPSYNC.COLLECTIVE R15, `(.L_x_9126) ;  /* 0x000000000f087348 */ /* 0x000fea0003c00000 */
[----:B------:R0:W1:Y:S02]  /*c4f0*/  SHFL.IDX P6, R14, R13, R12, R11 ;  /* 0x0000000c0d0e7389 */ /* 0x00006400000c000b */
[----:B01----:R-:W-:Y:S01]  /*c500*/  ENDCOLLECTIVE ;  /* 0x000000000000791b */ /* 0x003fe20003800000 */
.L_x_9126:
[----:B------:R-:W-:-:S05]  /*c510*/  @P0 IMAD.X R5, RZ, RZ, R6, P1 ;  /* 0x000000ffff050224 */ /* 0x000fca00008e0606 */
        /* <DEDUP_REMOVED lines=11> */
.L_x_9127:
[----:B------:R-:W-:Y:S01]  /*c5d0*/  IMAD.MOV.U32 R13, RZ, RZ, R0 ;  /* 0x000000ffff0d7224 */ /* 0x000fe200078e0000 */
[----:B------:R-:W-:Y:S02]  /*c5e0*/  MOV R12, 0x4 ;  /* 0x00000004000c7802 */ /* 0x000fe40000000f00 */
[----:B------:R-:W-:-:S13]  /*c5f0*/  @P0 LEA R4, P1, R24, R14, 0x1 ;  /* 0x0000000e18040211 */ /* 0x000fda00078208ff */
[----:B------:R-:W-:Y:S05]  /*c600*/  WARPSYNC.COLLECTIVE R15, `(.L_x_9128) ;  /* 0x000000000f087348 */ /* 0x000fea0003c00000 */
[----:B------:R0:W1:Y:S02]  /*c610*/  SHFL.IDX P6, R14, R13, R12, R11 ;  /* 0x0000000c0d0e7389 */ /* 0x00006400000c000b */
[----:B01----:R-:W-:Y:S01]  /*c620*/  ENDCOLLECTIVE ;  /* 0x000000000000791b */ /* 0x003fe20003800000 */
.L_x_9128:
        /* <DEDUP_REMOVED lines=12> */
.L_x_9129:
[----:B------:R-:W-:Y:S02]  /*c6f0*/  IMAD.MOV.U32 R13, RZ, RZ, R0 ;  /* 0x000000ffff0d7224 */ /* 0x000fe400078e0000 */
[----:B------:R-:W-:Y:S01]  /*c700*/  IMAD.MOV.U32 R12, RZ, RZ, 0x5 ;  /* 0x00000005ff0c7424 */ /* 0x000fe200078e00ff */
[----:B------:R-:W-:-:S13]  /*c710*/  @P0 LEA R4, P1, R24, R14, 0x1 ;  /* 0x0000000e18040211 */ /* 0x000fda00078208ff */
[----:B------:R-:W-:Y:S05]  /*c720*/  WARPSYNC.COLLECTIVE R15, `(.L_x_9130) ;  /* 0x000000000f087348 */ /* 0x000fea0003c00000 */
[----:B------:R0:W1:Y:S02]  /*c730*/  SHFL.IDX P6, R14, R13, R12, R11 ;  /* 0x0000000c0d0e7389 */ /* 0x00006400000c000b */
[----:B01----:R-:W-:Y:S01]  /*c740*/  ENDCOLLECTIVE ;  /* 0x000000000000791b */ /* 0x003fe20003800000 */
.L_x_9130:
        /* <DEDUP_REMOVED lines=10> */
.L_x_9131:
[----:B------:R-:W-:Y:S05]  /*c7f0*/  BRA `(.L_x_9132) ;  /* 0xffffffd000b07947 */ /* 0x000fea000383ffff */
.L_x_9082:
[----:B------:R-:W-:Y:S01]  /*c800*/  IMAD.MOV.U32 R13, RZ, RZ, R0 ;  /* 0x000000ffff0d7224 */ /* 0x000fe200078e0000 */
[----:B------:R-:W-:Y:S01]  /*c810*/  MOV R12, RZ ;  /* 0x000000ff000c7202 */ /* 0x000fe20000000f00 */
[----:B------:R-:W-:Y:S02]  /*c820*/  IMAD.MOV.U32 R11, RZ, RZ, 0x181f ;  /* 0x0000181fff0b7424 */ /* 0x000fe400078e00ff */
[----:B------:R-:W-:Y:S02]  /*c830*/  IMAD.MOV.U32 R15, RZ, RZ, -0x1 ;  /* 0xffffffffff0f7424 */ /* 0x000fe400078e00ff */
[----:B------:R-:W-:-:S07]  /*c840*/  IMAD R32, R32, 0x80, R27 ;  /* 0x0000008020207824 */ /* 0x000fce00078e021b */
[----:B------:R-:W-:Y:S05]  /*c850*/  WARPSYNC.COLLECTIVE R15, `(.L_x_9133) ;  /* 0x000000000f087348 */ /* 0x000fea0003c00000 */
[----:B------:R0:W1:Y:S02]  /*c860*/  SHFL.IDX P6, R14, R13, R12, R11 ;  /* 0x0000000c0d0e7389 */ /* 0x00006400000c000b */
[----:B01----:R-:W-:Y:S01]  /*c870*/  ENDCOLLECTIVE ;  /* 0x000000000000791b */ /* 0x003fe20003800000 */
.L_x_9133:
[----:B------:R-:W-:Y:S02]  /*c880*/  VIADD R8, R32, 0x10 ;  /* 0x0000001020087836 */ /* 0x000fe40000000000 */
[----:B------:R-:W-:Y:S01]  /*c890*/  IMAD.MOV.U32 R13, RZ, RZ, R6 ;  /* 0x000000ffff0d7224 */ /* 0x000fe200078e0006 */
[----:B------:R-:W-:-:S07]  /*c8a0*/  MOV R4, R14 ;  /* 0x0000000e00047202 */ /* 0x000fce0000000f00 */
[----:B------:R-:W-:Y:S05]  /*c8b0*/  WARPSYNC.COLLECTIVE R15, `(.L_x_9134) ;  /* 0x000000000f087348 */ /* 0x000fea0003c00000 */
[----:B------:R0:W1:Y:S02]  /*c8c0*/  SHFL.IDX P6, R14, R13, R12, R11 ;  /* 0x0000000c0d0e7389 */ /* 0x00006400000c000b */
[----:B01----:R-:W-:Y:S01]  /*c8d0*/  ENDCOLLECTIVE ;  /* 0x000000000000791b */ /* 0x003fe20003800000 */
.L_x_9134:
[----:B------:R-:W-:Y:S02]  /*c8e0*/  ULDC UR4, c[0x0][0x288] ;  /* 0x0000a20000047ab9 */ /* 0x000fe40000000800 */
[----:B------:R-:W-:-:S05]  /*c8f0*/  IMAD R3, R3, UR4, RZ ;  /* 0x0000000403037c24 */ /* 0x000fca000f8e02ff */
[----:B------:R-:W-:Y:S02]  /*c900*/  ISETP.GE.AND P0, PT, R32, R3, PT ;  /* 0x000000032000720c */ /* 0x000fe40003f06270 */
[----:B------:R-:W-:Y:S01]  /*c910*/  MOV R13, R0 ;  /* 0x00000000000d7202 */ /* 0x000fe20000000f00 */
[----:B------:R-:W-:-:S10]  /*c920*/  IMAD.MOV.U32 R12, RZ, RZ, 0x1 ;  /* 0x00000001ff0c7424 */ /* 0x000fd400078e00ff */
[----:B------:R-:W-:Y:S02]  /*c930*/  @!P0 LEA R9, R16, UR43, 0x1 ;  /* 0x0000002b10098c11 */ /* 0x000fe4000f8e08ff */
[----:B------:R-:W-:-:S04]  /*c940*/  @!P0 LEA R14, P2, R24, R14, 0x1 ;  /* 0x0000000e180e8211 */ /* 0x000fc800078408ff */
[----:B------:R-:W-:Y:S01]  /*c950*/  @!P0 IADD3.X R5, RZ, R4, RZ, P2, !PT ;  /* 0x00000004ff058210 */ /* 0x000fe200017fe4ff */
[----:B------:R-:W-:-:S08]  /*c960*/  @!P0 IMAD.MOV.U32 R4, RZ, RZ, R14 ;  /* 0x000000ffff048224 */ /* 0x000fd000078e000e */
[----:B------:R-:W-:Y:S05]  /*c970*/  WARPSYNC.COLLECTIVE R15, `(.L_x_9135) ;  /* 0x000000000f087348 */ /* 0x000fea0003c00000 */
[----:B------:R0:W1:Y:S02]  /*c980*/  SHFL.IDX P6, R14, R13, R12, R11 ;  /* 0x0000000c0d0e7389 */ /* 0x00006400000c000b */
[----:B01----:R-:W-:Y:S01]  /*c990*/  ENDCOLLECTIVE ;  /* 0x000000000000791b */ /* 0x003fe20003800000 */
.L_x_9135:
[----:B------:R-:W-:Y:S01]  /*c9a0*/  @!PT LDS RZ, [RZ] ;  /* 0x00000000fffff984 */ /* 0x000fe20000000800 */
[----:B------:R-:W-:Y:S01]  /*c9b0*/  @!PT LDS RZ, [RZ] ;  /* 0x00000000fffff984 */ /* 0x000fe20000000800 */
[----:B------:R-:W-:Y:S01]  /*c9c0*/  @!PT LDS RZ, [RZ] ;  /* 0x00000000fffff984 */ /* 0x000fe20000000800 */
[----:B------:R0:W-:Y:S01]  /*c9d0*/  @!P0 LDGSTS.E.BYPASS.LTC128B.128 [R9+0x18400], desc[UR36][R4.64], !P1 ;  /* 0x1840000004098fae */ /* 0x0001e2000c901d64 */
[----:B------:R-:W-:Y:S01]  /*c9e0*/  ISETP.GE.AND P0, PT, R8, R3, PT ;  /* 0x000000030800720c */ /* 0x000fe20003f06270 */
[----:B------:R-:W-:Y:S01]  /*c9f0*/  VIADD R8, R32, 0x20 ;  /* 0x0000002020087836 */ /* 0x000fe20000000000 */
[----:B------:R-:W-:-:S11]  /*ca00*/  MOV R13, R6 ;  /* 0x00000006000d7202 */ /* 0x000fd60000000f00 */
[----:B------:R-:W-:Y:S01]  /*ca10*/  @!P0 LEA R21, R16, UR43, 0x1 ;  /* 0x0000002b10158c11 */ /* 0x000fe2000f8e08ff */
[----:B0-----:R-:W-:-:S07]  /*ca20*/  IMAD.MOV.U32 R7, RZ, RZ, R14 ;  /* 0x000000ffff077224 */ /* 0x001fce00078e000e */
[----:B------:R-:W-:Y:S05]  /*ca30*/  WARPSYNC.COLLECTIVE R15, `(.L_x_9136) ;  /* 0x000000000f087348 */ /* 0x000fea0003c00000 */
[----:B------:R0:W1:Y:S02]  /*ca40*/  SHFL.IDX P6, R14, R13, R12, R11 ;  /* 0x0000000c0d0e7389 */ /* 0x00006400000c000b */
[----:B01----:R-:W-:Y:S01]  /*ca50*/  ENDCOLLECTIVE ;  /* 0x000000000000791b */ /* 0x003fe20003800000 */
.L_x_9136:
[----:B------:R-:W-:Y:S01]  /*ca60*/  MOV R13, R0 ;  /* 0x00000000000d7202 */ /* 0x000fe20000000f00 */
[----:B------:R-:W-:Y:S01]  /*ca70*/  IMAD.MOV.U32 R12, RZ, RZ, 0x2 ;  /* 0x00000002ff0c7424 */ /* 0x000fe200078e00ff */
[----:B------:R-:W-:-:S13]  /*ca80*/  @!P0 LEA R4, P2, R24, R14, 0x1 ;  /* 0x0000000e18048211 */ /* 0x000fda00078408ff */
[----:B------:R-:W-:Y:S05]  /*ca90*/  WARPSYNC.COLLECTIVE R15, `(.L_x_9137) ;  /* 0x000000000f087348 */ /* 0x000fea0003c00000 */
[----:B------:R0:W1:Y:S02]  /*caa0*/  SHFL.IDX P6, R14, R13, R12, R11 ;  /* 0x0000000c0d0e7389 */ /* 0x00006400000c000b */
[----:B01----:R-:W-:Y:S01]  /*cab0*/  ENDCOLLECTIVE ;  /* 0x000000000000791b */ /* 0x003fe20003800000 */
.L_x_9137:
[----:B------:R-:W-:-:S05]  /*cac0*/  @!P0 IMAD.X R5, RZ, RZ, R7, P2 ;  /* 0x000000ffff058224 */ /* 0x000fca00010e0607 */
        /* <DEDUP_REMOVED lines=12> */
.L_x_9138:
[----:B------:R-:W-:Y:S01]  /*cb90*/  MOV R13, R0 ;  /* 0x00000000000d7202 */ /* 0x000fe20000000f00 */
[----:B------:R-:W-:Y:S01]  /*cba0*/  IMAD.MOV.U32 R12, RZ, RZ, 0x3 ;  /* 0x00000003ff0c7424 */ /* 0x000fe200078e00ff */
[----:B------:R-:W-:-:S13]  /*cbb0*/  @!P0 LEA R4, P2, R24, R14, 0x1 ;  /* 0x0000000e18048211 */ /* 0x000fda00078408ff */
[----:B------:R-:W-:Y:S05]  /*cbc0*/  WARPSYNC.COLLECTIVE R15, `(.L_x_9139) ;  /* 0x000000000f087348 */ /* 0x000fea0003c00000 */
[----:B------:R0:W1:Y:S02]  /*cbd0*/  SHFL.IDX P6, R14, R13, R12, R11 ;  /* 0x0000000c0d0e7389 */ /* 0x00006400000c000b */
[----:B01----:R-:W-:Y:S01]  /*cbe0*/  ENDCOLLECTIVE ;  /* 0x000000000000791b */ /* 0x003fe20003800000 */
.L_x_9139:
        /* <DEDUP_REMOVED lines=13> */
.L_x_9140:
[----:B------:R-:W-:Y:S01]  /*ccc0*/  MOV R13, R0 ;  /* 0x00000000000d7202 */ /* 0x000fe20000000f00 */
[----:B------:R-:W-:Y:S01]  /*ccd0*/  IMAD.MOV.U32 R12, RZ, RZ, 0x4 ;  /* 0x00000004ff0c7424 */ /* 0x000fe200078e00ff */
[----:B------:R-:W-:-:S13]  /*cce0*/  @!P0 LEA R4, P2, R24, R14, 0x1 ;  /* 0x0000000e18048211 */ /* 0x000fda00078408ff */
[----:B------:R-:W-:Y:S05]  /*ccf0*/  WARPSYNC.COLLECTIVE R15, `(.L_x_9141) ;  /* 0x000000000f087348 */ /* 0x000fea0003c00000 */
[----:B------:R0:W1:Y:S02]  /*cd00*/  SHFL.IDX P6, R14, R13, R12, R11 ;  /* 0x0000000c0d0e7389 */ /* 0x00006400000c000b */
[----:B01----:R-:W-:Y:S01]  /*cd10*/  ENDCOLLECTIVE ;  /* 0x000000000000791b */ /* 0x003fe20003800000 */
.L_x_9141:
        /* <DEDUP_REMOVED lines=13> */
.L_x_9142:
[----:B------:R-:W-:Y:S01]  /*cdf0*/  MOV R13, R0 ;  /* 0x00000000000d7202 */ /* 0x000fe20000000f00 */
[----:B------:R-:W-:Y:S01]  /*ce00*/  IMAD.MOV.U32 R12, RZ, RZ, 0x5 ;  /* 0x00000005ff0c7424 */ /* 0x000fe200078e00ff */
[----:B------:R-:W-:-:S13]  /*ce10*/  @!P0 LEA R4, P2, R24, R14, 0x1 ;  /* 0x0000000e18048211 */ /* 0x000fda00078408ff */
[----:B------:R-:W-:Y:S05]  /*ce20*/  WARPSYNC.COLLECTIVE R15, `(.L_x_9143) ;  /* 0x000000000f087348 */ /* 0x000fea0003c00000 */
[----:B------:R0:W1:Y:S02]  /*ce30*/  SHFL.IDX P6, R14, R13, R12, R11 ;  /* 0x0000000c0d0e7389 */ /* 0x00006400000c000b */
[----:B01----:R-:W-:Y:S01]  /*ce40*/  ENDCOLLECTIVE ;  /* 0x000000000000791b */ /* 0x003fe20003800000 */
.L_x_9143:
[----:B------:R-:W-:-:S05]  /*ce50*/  @!P0 IMAD.X R5, RZ, RZ, R7, P2 ;  /* 0x000000ffff058224 */ /* 0x000fca00010e0607 */
[----:B------:R-:W-:Y:S01]  /*ce60*/  @!PT LDS RZ, [RZ] ;  /* 0x00000000fffff984 */ /* 0x000fe20000000800 */
[----:B------:R-:W-:Y:S01]  /*ce70*/  @!PT LDS RZ, [RZ] ;  /* 0x00000000fffff984 */ /* 0x000fe20000000800 */
[----:B------:R-:W-:Y:S01]  /*ce80*/  @!PT LDS RZ, [RZ] ;  /* 0x00000000fffff984 */ /* 0x000fe20000000800 */
[----:B------:R0:W-:Y:S01]  /*ce90*/  @!P0 LDGSTS.E.BYPASS.LTC128B.128 [R9+0x1a400], desc[UR36][R4.64], !P1 ;  /* 0x1a40000004098fae */ /* 0x0001e2000c901d64 */
[----:B------:R-:W-:Y:S02]  /*cea0*/  ISETP.GE.AND P0, PT, R8, R3, PT ;  /* 0x000000030800720c */ /* 0x000fe40003f06270 */
[----:B------:R-:W-:-:S11]  /*ceb0*/  MOV R13, R6 ;  /* 0x00000006000d7202 */ /* 0x000fd60000000f00 */
[----:B------:R-:W-:Y:S01]  /*cec0*/  @!P0 LEA R21, R16, UR43, 0x1 ;  /* 0x0000002b10158c11 */ /* 0x000fe2000f8e08ff */
[----:B0-----:R-:W-:-:S07]  /*ced0*/  IMAD.MOV.U32 R7, RZ, RZ, R14 ;  /* 0x000000ffff077224 */ /* 0x001fce00078e000e */
[----:B------:R-:W-:Y:S05]  /*cee0*/  WARPSYNC.COLLECTIVE R15, `(.L_x_9144) ;  /* 0x000000000f087348 */ /* 0x000fea0003c00000 */
[----:B------:R0:W1:Y:S02]  /*cef0*/  SHFL.IDX P6, R14, R13, R12, R11 ;  /* 0x0000000c0d0e7389 */ /* 0x00006400000c000b */
[----:B01----:R-:W-:Y:S01]  /*cf00*/  ENDCOLLECTIVE ;  /* 0x000000000000791b */ /* 0x003fe20003800000 */
.L_x_9144:
[----:B------:R-:W-:Y:S01]  /*cf10*/  IMAD.MOV.U32 R13, RZ, RZ, R0 ;  /* 0x000000ffff0d7224 */ /* 0x000fe200078e0000 */
[----:B------:R-:W-:Y:S02]  /*cf20*/  MOV R12, 0x6 ;  /* 0x00000006000c7802 */ /* 0x000fe40000000f00 */
[----:B------:R-:W-:-:S13]  /*cf30*/  @!P0 LEA R4, P2, R24, R14, 0x1 ;  /* 0x0000000e18048211 */ /* 0x000fda00078408ff */
[----:B------:R-:W-:Y:S05]  /*cf40*/  WARPSYNC.COLLECTIVE R15, `(.L_x_9145) ;  /* 0x000000000f087348 */ /* 0x000fea0003c00000 */
[----:B------:R0:W1:Y:S02]  /*cf50*/  SHFL.IDX P6, R14, R13, R12, R11 ;  /* 0x0000000c0d0e7389 */ /* 0x00006400000c000b */
[----:B01----:R-:W-:Y:S01]  /*cf60*/  ENDCOLLECTIVE ;  /* 0x000000000000791b */ /* 0x003fe20003800000 */
.L_x_9145:
[----:B------:R-:W-:-:S05]  /*cf70*/  @!P0 IMAD.X R5, RZ, RZ, R7, P2 ;  /* 0x000000ffff058224 */ /* 0x000fca00010e0607 */
[----:B------:R-:W-:Y:S01]  /*cf80*/  @!PT LDS RZ, [RZ] ;  /* 0x00000000fffff984 */ /* 0x000fe20000000800 */
[----:B------:R-:W-:Y:S01]  /*cf90*/  @!PT LDS RZ, [RZ] ;  /* 0x00000000fffff984 */ /* 0x000fe20000000800 */
[----:B------:R-:W-:Y:S01]  /*cfa0*/  @!PT LDS RZ, [RZ] ;  /* 0x00000000fffff984 */ /* 0x000fe20000000800 */
[----:B------:R0:W-:Y:S01]  /*cfb0*/  @!P0 LDGSTS.E.BYPASS.LTC128B.128 [R21+0x1ac00], desc[UR36][R4.64], !P1 ;  /* 0x1ac0000004158fae */ /* 0x0001e2000c901d64 */
[----:B------:R-:W-:Y:S01]  /*cfc0*/  IMAD.MOV.U32 R13, RZ, RZ, R6 ;  /* 0x000000ffff0d7224 */ /* 0x000fe200078e0006 */
[----:B0-----:R-:W-:Y:S01]  /*cfd0*/  IADD3 R4, R32, 0x60, RZ ;  /* 0x0000006020047810 */ /* 0x001fe20007ffe0ff */
[----:B------:R-:W-:-:S03]  /*cfe0*/  IMAD.MOV.U32 R7, RZ, RZ, R14 ;  /* 0x000000ffff077224 */ /* 0x000fc600078e000e */
[----:B------:R-:W-:-:S13]  /*cff0*/  ISETP.GE.AND P0, PT, R4, R3, PT ;  /* 0x000000030400720c */ /* 0x000fda0003f06270 */
[----:B------:R-:W-:Y:S05]  /*d000*/  WARPSYNC.COLLECTIVE R15, `(.L_x_9146) ;  /* 0x000000000f087348 */ /* 0x000fea0003c00000 */
[----:B------:R0:W1:Y:S02]  /*d010*/  SHFL.IDX P6, R14, R13, R12, R11 ;  /* 0x0000000c0d0e7389 */ /* 0x00006400000c000b */
[----:B01----:R-:W-:Y:S01]  /*d020*/  ENDCOLLECTIVE ;  /* 0x000000000000791b */ /* 0x003fe20003800000 */
.L_x_9146:
[----:B------:R-:W-:Y:S01]  /*d030*/  @!P0 LEA R9, R16, UR43, 0x1 ;  /* 0x0000002b10098c11 */ /* 0x000fe2000f8e08ff */
[----:B------:R-:W-:Y:S01]  /*d040*/  IMAD.MOV.U32 R13, RZ, RZ, R0 ;  /* 0x000000ffff0d7224 */ /* 0x000fe200078e0000 */
[----:B------:R-:W-:Y:S02]  /*d050*/  MOV R12, 0x7 ;  /* 0x00000007000c7802 */ /* 0x000fe40000000f00 */
[----:B------:R-:W-:-:S13]  /*d060*/  @!P0 LEA R4, P2, R24, R14, 0x1 ;  /* 0x0000000e18048211 */ /* 0x000fda00078408ff */
[----:B------:R-:W-:Y:S05]  /*d070*/  WARPSYNC.COLLECTIVE R15, `(.L_x_9147) ;  /* 0x000000000f087348 */ /* 0x000fea0003c00000 */
[----:B------:R0:W1:Y:S02]  /*d080*/  SHFL.IDX P6, R14, R13, R12, R11 ;  /* 0x0000000c0d0e7389 */ /* 0x00006400000c000b */
[----:B01----:R-:W-:Y:S01]  /*d090*/  ENDCOLLECTIVE ;  /* 0x000000000000791b */ /* 0x003fe20003800000 */
.L_x_9147:
[----:B------:R-:W-:-:S05]  /*d0a0*/  @!P0 IMAD.X R5, RZ, RZ, R7, P2 ;  /* 0x000000ffff058224 */ /* 0x000fca00010e0607 */
[----:B------:R-:W-:Y:S01]  /*d0b0*/  @!PT LDS RZ, [RZ] ;  /* 0x00000000fffff984 */ /* 0x000fe20000000800 */
[----:B------:R-:W-:Y:S01]  /*d0c0*/  @!PT LDS RZ, [RZ] ;  /* 0x00000000fffff984 */ /* 0x000fe20000000800 */
[----:B------:R-:W-:Y:S01]  /*d0d0*/  @!PT LDS RZ, [RZ] ;  /* 0x00000000fffff984 */ /* 0x000fe20000000800 */
[----:B------:R0:W-:Y:S01]  /*d0e0*/  @!P0 LDGSTS.E.BYPASS.LTC128B.128 [R9+0x1b400], desc[UR36][R4.64], !P1 ;  /* 0x1b40000004098fae */ /* 0x0001e2000c901d64 */
[----:B------:R-:W-:Y:S02]  /*d0f0*/  IMAD.MOV.U32 R13, RZ, RZ, R6 ;  /* 0x000000ffff0d7224 */ /* 0x000fe400078e0006 */
[----:B------:R-:W-:-:S07]  /*d100*/  IMAD.MOV.U32 R7, RZ, RZ, R14 ;  /* 0x000000ffff077224 */ /* 0x000fce00078e000e */
[----:B0-----:R-:W-:Y:S05]  /*d110*/  WARPSYNC.COLLECTIVE R15, `(.L_x_9148) ;  /* 0x000000000f087348 */ /* 0x001fea0003c00000 */
[----:B------:R1:W2:Y:S02]  /*d120*/  SHFL.IDX P6, R14, R13, R12, R11 ;  /* 0x0000000c0d0e7389 */ /* 0x0002a400000c000b */
[----:B012---:R-:W-:Y:S01]  /*d130*/  ENDCOLLECTIVE ;  /* 0x000000000000791b */ /* 0x007fe20003800000 */
.L_x_9148:
[----:B------:R-:W-:Y:S05]  /*d140*/  BRA `(.L_x_9149) ;  /* 0xffffffd0009c7947 */ /* 0x000fea000383ffff */
.L_x_9083:
[----:B0-----:R-:W-:-:S04]  /*d150*/  MOV R3, UR43 ;  /* 0x0000002b00037c02 */ /* 0x001fc80008000f00 */
[----:B------:R0:W1:Y:S03]  /*d160*/  SYNCS.PHASECHK.TRANS64.TRYWAIT P0, [R3+URZ+0x22820], R0 ;  /* 0x02282000030075a7 */ /* 0x000066000800017f */
[----:B-1----:R-:W-:Y:S05]  /*d170*/  @!P0 NANOSLEEP.SYNCS 0x989680 ;  /* 0x009896800000895d */ /* 0x002fea0003900000 */
[----:B------:R-:W1:Y:S02]  /*d180*/  @!P0 SYNCS.PHASECHK.TRANS64 P0, [R3+URZ+0x22820], R0 ;  /* 0x02282000030085a7 */ /* 0x000e64000800007f */
[----:B-1----:R-:W-:Y:S05]  /*d190*/  @!P0 BRA `(.L_x_9083) ;  /* 0xfffffffc00ec8947 */ /* 0x002fea000383ffff */
[----:B------:R-:W-:Y:S05]  /*d1a0*/  BRA `(.L_x_9150) ;  /* 0xffffffd000cc7947 */ /* 0x000fea000383ffff */
.L_x_9085:
[----:B0-----:R-:W-:-:S04]  /*d1b0*/  IMAD.U32 R3, RZ, RZ, UR43 ;  /* 0x0000002bff037e24 */ /* 0x001fc8000f8e00ff */
[----:B------:R0:W1:Y:S03]  /*d1c0*/  SYNCS.PHASECHK.TRANS64.TRYWAIT P0, [R3+URZ+0x22860], R0 ;  /* 0x02286000030075a7 */ /* 0x000066000800017f */
[----:B-1----:R-:W-:Y:S05]  /*d1d0*/  @!P0 NANOSLEEP.SYNCS 0x989680 ;  /* 0x009896800000895d */ /* 0x002fea0003900000 */
[----:B------:R-:W1:Y:S02]  /*d1e0*/  @!P0 SYNCS.PHASECHK.TRANS64 P0, [R3+URZ+0x22860], R0 ;  /* 0x02286000030085a7 */ /* 0x000e64000800007f */
[----:B-1----:R-:W-:Y:S05]  /*d1f0*/  @!P0 BRA `(.L_x_9085) ;  /* 0xfffffffc00ec8947 */ /* 0x002fea000383ffff */
[----:B------:R-:W-:Y:S05]  /*d200*/  BRA `(.L_x_9151) ;  /* 0xffffffd000c87947 */ /* 0x000fea000383ffff */
.L_x_9086:
        /* <DEDUP_REMOVED lines=8> */
.L_x_9153:
[----:B------:R-:W-:Y:S05]  /*d290*/  BSYNC B0 ;  /* 0x0000000000007941 */ /* 0x000fea0003800000 */
.L_x_9152:
[----:B------:R-:W-:Y:S01]  /*d2a0*/  IMAD.MOV.U32 R13, RZ, RZ, R17 ;  /* 0x000000ffff0d7224 */ /* 0x000fe200078e0011 */
[----:B------:R-:W-:Y:S01]  /*d2b0*/  MOV R11, 0x181f ;  /* 0x0000181f000b7802 */ /* 0x000fe20000000f00 */
[----:B------:R-:W-:Y:S01]  /*d2c0*/  IMAD.MOV.U32 R12, RZ, RZ, RZ ;  /* 0x000000ffff0c7224 */ /* 0x000fe200078e00ff */
[----:B------:R-:W-:Y:S01]  /*d2d0*/  MOV R0, R14 ;  /* 0x0000000e00007202 */ /* 0x000fe20000000f00 */
[----:B------:R-:W-:Y:S01]  /*d2e0*/  IMAD.MOV.U32 R15, RZ, RZ, -0x1 ;  /* 0xffffffffff0f7424 */ /* 0x000fe200078e00ff */
[----:B------:R-:W-:Y:S01]  /*d2f0*/  LEA R21, R16, UR43, 0x1 ;  /* 0x0000002b10157c11 */ /* 0x000fe2000f8e08ff */
[----:B------:R-:W-:Y:S01]  /*d300*/  IMAD.SHL.U32 R24, R24, 0x2, RZ ;  /* 0x0000000218187824 */ /* 0x000fe200078e00ff */
[----:B------:R-:W-:Y:S01]  /*d310*/  LOP3.LUT P2, RZ, R6, 0x2, RZ, 0xc0, !PT ;  /* 0x0000000206ff7812 */ /* 0x000fe2000784c0ff */
[----:B------:R-:W-:-:S12]  /*d320*/  IMAD.MOV.U32 R8, RZ, RZ, RZ ;  /* 0x000000ffff087224 */ /* 0x000fd800078e00ff */
[----:B------:R-:W-:Y:S05]  /*d330*/  WARPSYNC.COLLECTIVE R15, `(.L_x_9154) ;  /* 0x000000000f087348 */ /* 0x000fea0003c00000 */
[----:B------:R0:W1:Y:S02]  /*d340*/  SHFL.IDX P6, R14, R13, R12, R11 ;  /* 0x0000000c0d0e7389 */ /* 0x00006400000c000b */
[----:B01----:R-:W-:Y:S01]  /*d350*/  ENDCOLLECTIVE ;  /* 0x000000000000791b */ /* 0x003fe20003800000 */
.L_x_9154:
[----:B------:R-:W-:-:S04]  /*d360*/  LOP3.LUT P1, RZ, R6, 0x4, RZ, 0xc0, !PT ;  /* 0x0000000406ff7812 */ /* 0x000fc8000782c0ff */
[----:B------:R-:W-:Y:S01]  /*d370*/  ISETP.LT.OR P3, PT, R35, 0x1, !P1 ;  /* 0x000000012300780c */ /* 0x000fe20004f61670 */
[----:B------:R-:W-:Y:S02]  /*d380*/  IMAD.MOV.U32 R13, RZ, RZ, R3 ;  /* 0x000000ffff0d7224 */ /* 0x000fe400078e0003 */
[----:B------:R-:W-:Y:S01]  /*d390*/  IMAD.MOV.U32 R12, RZ, RZ, 0x1 ;  /* 0x00000001ff0c7424 */ /* 0x000fe200078e00ff */
[----:B------:R-:W-:-:S13]  /*d3a0*/  IADD3 R4, P0, R14, R24, RZ ;  /* 0x000000180e047210 */ /* 0x000fda0007f1e0ff */
[----:B------:R-:W-:Y:S05]  /*d3b0*/  WARPSYNC.COLLECTIVE R15, `(.L_x_9155) ;  /* 0x000000000f087348 */ /* 0x000fea0003c00000 */
[----:B------:R0:W1:Y:S02]  /*d3c0*/  SHFL.IDX P6, R14, R13, R12, R11 ;  /* 0x0000000c0d0e7389 */ /* 0x00006400000c000b */
[----:B01----:R-:W-:Y:S01]  /*d3d0*/  ENDCOLLECTIVE ;  /* 0x000000000000791b */ /* 0x003fe20003800000 */
.L_x_9155:
[----:B------:R-:W-:Y:S02]  /*d3e0*/  IADD3.X R5, RZ, R0, RZ, P0, !PT ;  /* 0x00000000ff057210 */ /* 0x000fe400007fe4ff */
[----:B------:R-:W-:Y:S01]  /*d3f0*/  ISETP.LT.OR P0, PT, R35, 0x1, P4 ;  /* 0x000000012300780c */ /* 0x000fe20002701670 */
        /* <DEDUP_REMOVED lines=10> */
.L_x_9156:
[----:B------:R-:W-:Y:S01]  /*d4a0*/  @!PT LDS RZ, [RZ] ;  /* 0x00000000fffff984 */ /* 0x000fe20000000800 */
[----:B------:R-:W-:Y:S01]  /*d4b0*/  @!PT LDS RZ, [RZ] ;  /* 0x00000000fffff984 */ /* 0x000fe20000000800 */
[----:B------:R-:W-:Y:S01]  /*d4c0*/  @!PT LDS RZ, [RZ] ;  /* 0x00000000fffff984 */ /* 0x000fe20000000800 */
[----:B------:R-:W-:Y:S01]  /*d4d0*/  LDGSTS.E.BYPASS.LTC128B.128 [R21+0x3400], desc[UR36][R4.64+0x80], !P0 ;  /* 0x0340008004157fae */ /* 0x000fe2000c101d64 */
[----:B------:R-:W-:-:S03]  /*d4e0*/  LOP3.LUT P0, RZ, R6, 0x8, RZ, 0xc0, !PT ;  /* 0x0000000806ff7812 */ /* 0x000fc6000780c0ff */
[----:B------:R-:W-:Y:S01]  /*d4f0*/  LDGSTS.E.BYPASS.LTC128B.128 [R21+0x6400], desc[UR36][R4.64+0x100], !P3 ;  /* 0x0640010004157fae */ /* 0x000fe2000d901d64 */
[----:B------:R-:W-:Y:S02]  /*d500*/  ISETP.LT.OR P3, PT, R35, 0x1, !P0 ;  /* 0x000000012300780c */ /* 0x000fe40004761670 */
[----:B------:R-:W-:Y:S01]  /*d510*/  MOV R13, R3 ;  /* 0x00000003000d7202 */ /* 0x000fe20000000f00 */
[----:B------:R-:W-:-:S10]  /*d520*/  IMAD.MOV.U32 R12, RZ, RZ, 0x2 ;  /* 0x00000002ff0c7424 */ /* 0x000fd400078e00ff */
[----:B------:R0:W-:Y:S02]  /*d530*/  LDGSTS.E.BYPASS.LTC128B.128 [R21+0x9400], desc[UR36][R4.64+0x180], !P3 ;  /* 0x0940018004157fae */ /* 0x0001e4000d901d64 */
[----:B0-----:R-:W-:-:S13]  /*d540*/  IADD3 R4, P3, R14, R24, RZ ;  /* 0x000000180e047210 */ /* 0x001fda0007f7e0ff */
[----:B------:R-:W-:Y:S05]  /*d550*/  WARPSYNC.COLLECTIVE R15, `(.L_x_9157) ;  /* 0x000000000f087348 */ /* 0x000fea0003c00000 */
[----:B------:R0:W1:Y:S02]  /*d560*/  SHFL.IDX P6, R14, R13, R12, R11 ;  /* 0x0000000c0d0e7389 */ /* 0x00006400000c000b */
[----:B01----:R-:W-:Y:S01]  /*d570*/  ENDCOLLECTIVE ;  /* 0x000000000000791b */ /* 0x003fe20003800000 */
.L_x_9157:
[----:B------:R-:W-:Y:S01]  /*d580*/  IMAD.X R5, RZ, RZ, R0, P3 ;  /* 0x000000ffff057224 */ /* 0x000fe200018e0600 */
[----:B------:R-:W-:Y:S02]  /*d590*/  ISETP.LT.OR P3, PT, R35, 0x11, P4 ;  /* 0x000000112300780c */ /* 0x000fe40002761670 */
        /* <DEDUP_REMOVED lines=10> */
.L_x_9158:
[----:B------:R-:W-:Y:S01]  /*d640*/  @!PT LDS RZ, [RZ] ;  /* 0x00000000fffff984 */ /* 0x000fe20000000800 */
[----:B------:R-:W-:Y:S01]  /*d650*/  @!PT LDS RZ, [RZ] ;  /* 0x00000000fffff984 */ /* 0x000fe20000000800 */
[----:B------:R-:W-:Y:S01]  /*d660*/  @!PT LDS RZ, [RZ] ;  /* 0x00000000fffff984 */ /* 0x000fe20000000800 */
[----:B------:R-:W-:Y:S01]  /*d670*/  LDGSTS.E.BYPASS.LTC128B.128 [R21+0x3c00], desc[UR36][R4.64+0x80], !P3 ;  /* 0x03c0008004157fae */ /* 0x000fe2000d901d64 */
[----:B------:R-:W-:Y:S01]  /*d680*/  ISETP.LT.OR P3, PT, R35, 0x11, !P1 ;  /* 0x000000112300780c */ /* 0x000fe20004f61670 */
[----:B------:R-:W-:Y:S01]  /*d690*/  IMAD.MOV.U32 R13, RZ, RZ, R3 ;  /* 0x000000ffff0d7224 */ /* 0x000fe200078e0003 */
[----:B------:R-:W-:-:S11]  /*d6a0*/  MOV R12, 0x3 ;  /* 0x00000003000c7802 */ /* 0x000fd60000000f00 */
[----:B------:R-:W-:Y:S01]  /*d6b0*/  LDGSTS.E.BYPASS.LTC128B.128 [R21+0x6c00], desc[UR36][R4.64+0x100], !P3 ;  /* 0x06c0010004157fae */ /* 0x000fe2000d901d64 */
[----:B------:R-:W-:-:S13]  /*d6c0*/  ISETP.LT.OR P3, PT, R35, 0x11, !P0 ;  /* 0x000000112300780c */ /* 0x000fda0004761670 */
[----:B------:R0:W-:Y:S02]  /*d6d0*/  LDGSTS.E.BYPASS.LTC128B.128 [R21+0x9c00], desc[UR36][R4.64+0x180], !P3 ;  /* 0x09c0018004157fae */ /* 0x0001e4000d901d64 */
[----:B0-----:R-:W-:-:S13]  /*d6e0*/  IADD3 R4, P3, R14, R24, RZ ;  /* 0x000000180e047210 */ /* 0x001fda0007f7e0ff */
[----:B------:R-:W-:Y:S05]  /*d6f0*/  WARPSYNC.COLLECTIVE R15, `(.L_x_9159) ;  /* 0x000000000f087348 */ /* 0x000fea0003c00000 */
[----:B------:R0:W1:Y:S02]  /*d700*/  SHFL.IDX P6, R14, R13, R12, R11 ;  /* 0x0000000c0d0e7389 */ /* 0x00006400000c000b */
[----:B01----:R-:W-:Y:S01]  /*d710*/  ENDCOLLECTIVE ;  /* 0x000000000000791b */ /* 0x003fe20003800000 */
.L_x_9159:
[----:B------:R-:W-:Y:S01]  /*d720*/  IMAD.X R5, RZ, RZ, R0, P3 ;  /* 0x000000ffff057224 */ /* 0x000fe200018e0600 */
[----:B------:R-:W-:Y:S01]  /*d730*/  ISETP.LT.OR P3, PT, R35, 0x21, P4 ;  /* 0x000000212300780c */ /* 0x000fe20002761670 */
        /* <DEDUP_REMOVED lines=10> */
.L_x_9160:
[----:B------:R-:W-:Y:S01]  /*d7e0*/  @!PT LDS RZ, [RZ] ;  /* 0x00000000fffff984 */ /* 0x000fe20000000800 */
[----:B------:R-:W-:Y:S01]  /*d7f0*/  @!PT LDS RZ, [RZ] ;  /* 0x00000000fffff984 */ /* 0x000fe20000000800 */
[----:B------:R-:W-:Y:S01]  /*d800*/  @!PT LDS RZ, [RZ] ;  /* 0x00000000fffff984 */ /* 0x000fe20000000800 */
[----:B------:R-:W-:Y:S01]  /*d810*/  LDGSTS.E.BYPASS.LTC128B.128 [R21+0x4400], desc[UR36][R4.64+0x80], !P3 ;  /* 0x0440008004157fae */ /* 0x000fe2000d901d64 */
[----:B------:R-:W-:Y:S01]  /*d820*/  ISETP.LT.OR P3, PT, R35, 0x21, !P1 ;  /* 0x000000212300780c */ /* 0x000fe20004f61670 */
[----:B------:R-:W-:Y:S02]  /*d830*/  IMAD.MOV.U32 R13, RZ, RZ, R3 ;  /* 0x000000ffff0d7224 */ /* 0x000fe400078e0003 */
[----:B------:R-:W-:-:S10]  /*d840*/  IMAD.MOV.U32 R12, RZ, RZ, 0x4 ;  /* 0x00000004ff0c7424 */ /* 0x000fd400078e00ff */
[----:B------:R-:W-:Y:S01]  /*d850*/  LDGSTS.E.BYPASS.LTC128B.128 [R21+0x7400], desc[UR36][R4.64+0x100], !P3 ;  /* 0x0740010004157fae */ /* 0x000fe2000d901d64 */
[----:B------:R-:W-:-:S13]  /*d860*/  ISETP.LT.OR P3, PT, R35, 0x21, !P0 ;  /* 0x000000212300780c */ /* 0x000fda0004761670 */
[----:B------:R0:W-:Y:S02]  /*d870*/  LDGSTS.E.BYPASS.LTC128B.128 [R21+0xa400], desc[UR36][R4.64+0x180], !P3 ;  /* 0x0a40018004157fae */ /* 0x0001e4000d901d64 */
[----:B0-----:R-:W-:-:S13]  /*d880*/  IADD3 R4, P3, R14, R24, RZ ;  /* 0x000000180e047210 */ /* 0x001fda0007f7e0ff */
[----:B------:R-:W-:Y:S05]  /*d890*/  WARPSYNC.COLLECTIVE R15, `(.L_x_9161) ;  /* 0x000000000f087348 */ /* 0x000fea0003c00000 */
[----:B------:R0:W1:Y:S02]  /*d8a0*/  SHFL.IDX P6, R14, R13, R12, R11 ;  /* 0x0000000c0d0e7389 */ /* 0x00006400000c000b */
[----:B01----:R-:W-:Y:S01]  /*d8b0*/  ENDCOLLECTIVE ;  /* 0x000000000000791b */ /* 0x003fe20003800000 */
.L_x_9161:
        /* <DEDUP_REMOVED lines=12> */
.L_x_9162:
[----:B------:R-:W-:Y:S01]  /*d980*/  @!PT LDS RZ, [RZ] ;  /* 0x00000000fffff984 */ /* 0x000fe20000000800 */
[----:B------:R-:W-:Y:S01]  /*d990*/  @!PT LDS RZ, [RZ] ;  /* 0x00000000fffff984 */ /* 0x000fe20000000800 */
[----:B------:R-:W-:Y:S01]  /*d9a0*/  @!PT LDS RZ, [RZ] ;  /* 0x00000000fffff984 */ /* 0x000fe20000000800 */
[----:B------:R-:W-:Y:S01]  /*d9b0*/  LDGSTS.E.BYPASS.LTC128B.128 [R21+0x4c00], desc[UR36][R4.64+0x80], !P3 ;  /* 0x04c0008004157fae */ /* 0x000fe2000d901d64 */
[----:B------:R-:W-:Y:S02]  /*d9c0*/  ISETP.LT.OR P3, PT, R35, 0x31, !P1 ;  /* 0x000000312300780c */ /* 0x000fe40004f61670 */
[----:B------:R-:W-:Y:S01]  /*d9d0*/  MOV R13, R3 ;  /* 0x00000003000d7202 */ /* 0x000fe20000000f00 */
        /* <DEDUP_REMOVED lines=8> */
.L_x_9163:
[----:B------:R-:W-:Y:S01]  /*da60*/  IMAD.X R5, RZ, RZ, R0, P3 ;  /* 0x000000ffff057224 */ /* 0x000fe200018e0600 */
[----:B------:R-:W-:Y:S01]  /*da70*/  ISETP.LT.OR P3, PT, R35, 0x41, P4 ;  /* 0x000000412300780c */ /* 0x000fe20002761670 */
[----:B------:R-:W-:Y:S01]  /*da80*/  VIADD R0, R21, 0x400 ;  /* 0x0000040015007836 */ /* 0x000fe20000000000 */
        /* <DEDUP_REMOVED lines=10> */
.L_x_9164:
        /* <DEDUP_REMOVED lines=8> */
[----:B------:R-:W-:Y:S05]  /*dbb0*/  BRA `(.L_x_9165) ;  /* 0xffffffcc00ec7947 */ /* 0x000fea000383ffff */
.L_x_9093:
[----:B-1----:R1:W2:Y:S02]  /*dbc0*/  SYNCS.PHASECHK.TRANS64.TRYWAIT P0, [R32+URZ+0x22840], R31 ;  /* 0x0228401f200075a7 */ /* 0x0022a4000800017f */
[----:B--2---:R-:W-:Y:S05]  /*dbd0*/  @!P0 NANOSLEEP.SYNCS 0x989680 ;  /* 0x009896800000895d */ /* 0x004fea0003900000 */
[----:B------:R-:W2:Y:S02]  /*dbe0*/  @!P0 SYNCS.PHASECHK.TRANS64 P0, [R32+URZ+0x22840], R31 ;  /* 0x0228401f200085a7 */ /* 0x000ea4000800007f */
[----:B--2---:R-:W-:Y:S05]  /*dbf0*/  @!P0 BRA `(.L_x_9093) ;  /* 0xfffffffc00f08947 */ /* 0x004fea000383ffff */
[----:B------:R-:W-:Y:S05]  /*dc00*/  BRA `(.L_x_9166) ;  /* 0xffffffd000ec7947 */ /* 0x000fea000383ffff */
.L_x_9094:
        /* <DEDUP_REMOVED lines=8> */
.L_x_9168:
[----:B------:R-:W-:Y:S05]  /*dc90*/  BSYNC B1 ;  /* 0x0000000000017941 */ /* 0x000fea0003800000 */
.L_x_9167:
        /* <DEDUP_REMOVED lines=9> */
.L_x_9169:
[----:B------:R-:W-:Y:S02]  /*dd30*/  IMAD.MOV.U32 R13, RZ, RZ, R3 ;  /* 0x000000ffff0d7224 */ /* 0x000fe400078e0003 */
[----:B------:R-:W-:Y:S01]  /*dd40*/  IMAD.MOV.U32 R12, RZ, RZ, 0x1 ;  /* 0x00000001ff0c7424 */ /* 0x000fe200078e00ff */
[----:B------:R-:W-:-:S13]  /*dd50*/  IADD3 R4, P0, R14, R24, RZ ;  /* 0x000000180e047210 */ /* 0x000fda0007f1e0ff */
[----:B------:R-:W-:Y:S05]  /*dd60*/  WARPSYNC.COLLECTIVE R15, `(.L_x_9170) ;  /* 0x000000000f087348 */ /* 0x000fea0003c00000 */
[----:B------:R0:W1:Y:S02]  /*dd70*/  SHFL.IDX P6, R14, R13, R12, R11 ;  /* 0x0000000c0d0e7389 */ /* 0x00006400000c000b */
[----:B01----:R-:W-:Y:S01]  /*dd80*/  ENDCOLLECTIVE ;  /* 0x000000000000791b */ /* 0x003fe20003800000 */
.L_x_9170:
        /* <DEDUP_REMOVED lines=10> */
.L_x_9171:
[----:B------:R-:W-:Y:S01]  /*de30*/  MOV R13, R3 ;  /* 0x00000003000d7202 */ /* 0x000fe20000000f00 */
[----:B------:R-:W-:Y:S01]  /*de40*/  IMAD.MOV.U32 R12, RZ, RZ, 0x2 ;  /* 0x00000002ff0c7424 */ /* 0x000fe200078e00ff */
[----:B------:R-:W-:-:S13]  /*de50*/  IADD3 R6, P0, R14, R24, RZ ;  /* 0x000000180e067210 */ /* 0x000fda0007f1e0ff */
[----:B------:R-:W-:Y:S05]  /*de60*/  WARPSYNC.COLLECTIVE R15, `(.L_x_9172) ;  /* 0x000000000f087348 */ /* 0x000fea0003c00000 */
[----:B------:R0:W1:Y:S02]  /*de70*/  SHFL.IDX P6, R14, R13, R12, R11 ;  /* 0x0000000c0d0e7389 */ /* 0x00006400000c000b */
[----:B01----:R-:W-:Y:S01]  /*de80*/  ENDCOLLECTIVE ;  /* 0x000000000000791b */ /* 0x003fe20003800000 */
.L_x_9172:
        /* <DEDUP_REMOVED lines=10> */
.L_x_9173:
[----:B------:R-:W-:Y:S01]  /*df30*/  IMAD.MOV.U32 R13, RZ, RZ, R3 ;  /* 0x000000ffff0d7224 */ /* 0x000fe200078e0003 */
[----:B------:R-:W-:Y:S02]  /*df40*/  MOV R12, 0x3 ;  /* 0x00000003000c7802 */ /* 0x000fe40000000f00 */
[----:B------:R-:W-:-:S13]  /*df50*/  IADD3 R6, P0, R14, R24, RZ ;  /* 0x000000180e067210 */ /* 0x000fda0007f1e0ff */
[----:B------:R-:W-:Y:S05]  /*df60*/  WARPSYNC.COLLECTIVE R15, `(.L_x_9174) ;  /* 0x000000000f087348 */ /* 0x000fea0003c00000 */
[----:B------:R0:W1:Y:S02]  /*df70*/  SHFL.IDX P6, R14, R13, R12, R11 ;  /* 0x0000000c0d0e7389 */ /* 0x00006400000c000b */
[----:B01----:R-:W-:Y:S01]  /*df80*/  ENDCOLLECTIVE ;  /* 0x000000000000791b */ /* 0x003fe20003800000 */
.L_x_9174:
        /* <DEDUP_REMOVED lines=10> */
.L_x_9175:
[----:B------:R-:W-:Y:S02]  /*e030*/  IMAD.MOV.U32 R13, RZ, RZ, R3 ;  /* 0x000000ffff0d7224 */ /* 0x000fe400078e0003 */
[----:B------:R-:W-:Y:S01]  /*e040*/  IMAD.MOV.U32 R12, RZ, RZ, 0x4 ;  /* 0x00000004ff0c7424 */ /* 0x000fe200078e00ff */
[----:B------:R-:W-:-:S13]  /*e050*/  IADD3 R4, P0, R14, R24, RZ ;  /* 0x000000180e047210 */ /* 0x000fda0007f1e0ff */
[----:B------:R-:W-:Y:S05]  /*e060*/  WARPSYNC.COLLECTIVE R15, `(.L_x_9176) ;  /* 0x000000000f087348 */ /* 0x000fea0003c00000 */
[----:B------:R0:W1:Y:S02]  /*e070*/  SHFL.IDX P6, R14, R13, R12, R11 ;  /* 0x0000000c0d0e7389 */ /* 0x00006400000c000b */
[----:B01----:R-:W-:Y:S01]  /*e080*/  ENDCOLLECTIVE ;  /* 0x000000000000791b */ /* 0x003fe20003800000 */
.L_x_9176:
        /* <DEDUP_REMOVED lines=10> */
.L_x_9177:
[----:B------:R-:W-:Y:S01]  /*e130*/  MOV R13, R3 ;  /* 0x00000003000d7202 */ /* 0x000fe20000000f00 */
[----:B------:R-:W-:Y:S01]  /*e140*/  IMAD.MOV.U32 R12, RZ, RZ, 0x5 ;  /* 0x00000005ff0c7424 */ /* 0x000fe200078e00ff */
[----:B------:R-:W-:-:S13]  /*e150*/  IADD3 R4, P0, R14, R24, RZ ;  /* 0x000000180e047210 */ /* 0x000fda0007f1e0ff */
[----:B------:R-:W-:Y:S05]  /*e160*/  WARPSYNC.COLLECTIVE R15, `(.L_x_9178) ;  /* 0x000000000f087348 */ /* 0x000fea0003c00000 */
[----:B------:R0:W1:Y:S02]  /*e170*/  SHFL.IDX P6, R14, R13, R12, R11 ;  /* 0x0000000c0d0e7389 */ /* 0x00006400000c000b */
[----:B01----:R-:W-:Y:S01]  /*e180*/  ENDCOLLECTIVE ;  /* 0x000000000000791b */ /* 0x003fe20003800000 */
.L_x_9178:
        /* <DEDUP_REMOVED lines=10> */
.L_x_9179:
[----:B------:R-:W-:Y:S01]  /*e230*/  IMAD.MOV.U32 R37, RZ, RZ, R14 ;  /* 0x000000ffff257224 */ /* 0x000fe200078e000e */
[----:B------:R-:W-:Y:S06]  /*e240*/  BRA `(.L_x_9180) ;  /* 0xffffffd000447947 */ /* 0x000fec000383ffff */
.L_x_9099:
[----:B---3--:R3:W4:Y:S02]  /*e250*/  SYNCS.PHASECHK.TRANS64.TRYWAIT P0, [R32+URZ+0x22860], R31 ;  /* 0x0228601f200075a7 */ /* 0x008724000800017f */
[----:B----4-:R-:W-:Y:S05]  /*e260*/  @!P0 NANOSLEEP.SYNCS 0x989680 ;  /* 0x009896800000895d */ /* 0x010fea0003900000 */
[----:B------:R-:W4:Y:S02]  /*e270*/  @!P0 SYNCS.PHASECHK.TRANS64 P0, [R32+URZ+0x22860], R31 ;  /* 0x0228601f200085a7 */ /* 0x000f24000800007f */
[----:B----4-:R-:W-:Y:S05]  /*e280*/  @!P0 BRA `(.L_x_9099) ;  /* 0xfffffffc00f08947 */ /* 0x010fea000383ffff */
[----:B------:R-:W-:Y:S05]  /*e290*/  BRA `(.L_x_9181) ;  /* 0xffffffd000907947 */ /* 0x000fea000383ffff */
.L_x_9100:
        /* <DEDUP_REMOVED lines=8> */
.L_x_9183:
[----:B------:R-:W-:Y:S05]  /*e320*/  BSYNC B1 ;  /* 0x0000000000017941 */ /* 0x000fea0003800000 */
.L_x_9182:
[----:B------:R-:W-:Y:S01]  /*e330*/  IMAD.MOV.U32 R13, RZ, RZ, R3 ;  /* 0x000000ffff0d7224 */ /* 0x000fe200078e0003 */
[----:B------:R-:W-:Y:S01]  /*e340*/  MOV R11, 0x181f ;  /* 0x0000181f000b7802 */ /* 0x000fe20000000f00 */
[----:B------:R-:W-:Y:S01]  /*e350*/  IMAD.MOV.U32 R12, RZ, RZ, RZ ;  /* 0x000000ffff0c7224 */ /* 0x000fe200078e00ff */
[----:B------:R-:W-:Y:S01]  /*e360*/  MOV R5, R14 ;  /* 0x0000000e00057202 */ /* 0x000fe20000000f00 */
[----:B------:R-:W-:Y:S02]  /*e370*/  IMAD.MOV.U32 R15, RZ, RZ, -0x1 ;  /* 0xffffffffff0f7424 */ /* 0x000fe400078e00ff */
[----:B------:R-:W-:Y:S02]  /*e380*/  IMAD R17, R21, 0xc000, R0 ;  /* 0x0000c00015117824 */ /* 0x000fe400078e0200 */
[----:B------:R-:W-:-:S07]  /*e390*/  IMAD.MOV.U32 R8, RZ, RZ, RZ ;  /* 0x000000ffff087224 */ /* 0x000fce00078e00ff */
[----:B------:R-:W-:Y:S05]  /*e3a0*/  WARPSYNC.COLLECTIVE R15, `(.L_x_9184) ;  /* 0x000000000f087348 */ /* 0x000fea0003c00000 */
[----:B------:R0:W1:Y:S02]  /*e3b0*/  SHFL.IDX P6, R14, R13, R12, R11 ;  /* 0x0000000c0d0e7389 */ /* 0x00006400000c000b */
[----:B01----:R-:W-:Y:S01]  /*e3c0*/  ENDCOLLECTIVE ;  /* 0x000000000000791b */ /* 0x003fe20003800000 */
.L_x_9184:
[----:B------:R-:W-:Y:S01]  /*e3d0*/  MOV R13, R18 ;  /* 0x00000012000d7202 */ /* 0x000fe20000000f00 */
[----:B------:R-:W-:Y:S01]  /*e3e0*/  IMAD.MOV.U32 R12, RZ, RZ, 0x1 ;  /* 0x00000001ff0c7424 */ /* 0x000fe200078e00ff */
[----:B------:R-:W-:-:S13]  /*e3f0*/  IADD3 R4, P0, R14, R24, RZ ;  /* 0x000000180e047210 */ /* 0x000fda0007f1e0ff */
[----:B------:R-:W-:Y:S05]  /*e400*/  WARPSYNC.COLLECTIVE R15, `(.L_x_9185) ;  /* 0x000000000f087348 */ /* 0x000fea0003c00000 */
[----:B------:R0:W1:Y:S02]  /*e410*/  SHFL.IDX P6, R14, R13, R12, R11 ;  /* 0x0000000c0d0e7389 */ /* 0x00006400000c000b */
[----:B01----:R-:W-:Y:S01]  /*e420*/  ENDCOLLECTIVE ;  /* 0x000000000000791b */ /* 0x003fe20003800000 */
.L_x_9185:
[----:B------:R-:W-:-:S05]  /*e430*/  IMAD.X R5, RZ, RZ, R5, P0 ;  /* 0x000000ffff057224 */ /* 0x000fca00000e0605 */
[----:B------:R-:W-:Y:S01]  /*e440*/  @!PT LDS RZ, [RZ] ;  /* 0x00000000fffff984 */ /* 0x000fe20000000800 */
[----:B------:R-:W-:Y:S01]  /*e450*/  @!PT LDS RZ, [RZ] ;  /* 0x00000000fffff984 */ /* 0x000fe20000000800 */
[----:B------:R-:W-:Y:S01]  /*e460*/  @!PT LDS RZ, [RZ] ;  /* 0x00000000fffff984 */ /* 0x000fe20000000800 */
[----:B------:R0:W-:Y:S04]  /*e470*/  LDGSTS.E.BYPASS.LTC128B.128 [R17], desc[UR36][R4.64], !P4 ;  /* 0x0000000004117fae */ /* 0x0001e8000e101d64 */
[----:B------:R0:W-:Y:S01]  /*e480*/  LDGSTS.E.BYPASS.LTC128B.128 [R17+0x3000], desc[UR36][R4.64+0x80], !P3 ;  /* 0x0300008004117fae */ /* 0x0001e2000d901d64 */
[----:B------:R-:W-:-:S03]  /*e490*/  MOV R13, R3 ;  /* 0x00000003000d7202 */ /* 0x000fc60000000f00 */
[----:B------:R0:W-:Y:S04]  /*e4a0*/  LDGSTS.E.BYPASS.LTC128B.128 [R17+0x6000], desc[UR36][R4.64+0x100], !P2 ;  /* 0x0600010004117fae */ /* 0x0001e8000d101d64 */
[----:B------:R0:W-:Y:S01]  /*e4b0*/  LDGSTS.E.BYPASS.LTC128B.128 [R17+0x9000], desc[UR36][R4.64+0x180], !P1 ;  /* 0x0900018004117fae */ /* 0x0001e2000c901d64 */
[----:B------:R-:W-:-:S07]  /*e4c0*/  IMAD.MOV.U32 R6, RZ, RZ, R14 ;  /* 0x000000ffff067224 */ /* 0x000fce00078e000e */
[----:B0-----:R-:W-:Y:S05]  /*e4d0*/  WARPSYNC.COLLECTIVE R15, `(.L_x_9186) ;  /* 0x000000000f087348 */ /* 0x001fea0003c00000 */
[----:B------:R1:W2:Y:S02]  /*e4e0*/  SHFL.IDX P6, R14, R13, R12, R11 ;  /* 0x0000000c0d0e7389 */ /* 0x0002a400000c000b */
[----:B012---:R-:W-:Y:S01]  /*e4f0*/  ENDCOLLECTIVE ;  /* 0x000000000000791b */ /* 0x007fe20003800000 */
.L_x_9186:
[----:B------:R-:W-:Y:S01]  /*e500*/  MOV R13, R18 ;  /* 0x00000012000d7202 */ /* 0x000fe20000000f00 */
[----:B------:R-:W-:Y:S02]  /*e510*/  IMAD.MOV.U32 R12, RZ, RZ, 0x2 ;  /* 0x00000002ff0c7424 */ /* 0x000fe400078e00ff */
[----:B------:R-:W-:-:S07]  /*e520*/  IMAD.MOV.U32 R5, RZ, RZ, R14 ;  /* 0x000000ffff057224 */ /* 0x000fce00078e000e */
[----:B------:R-:W-:Y:S05]  /*e530*/  WARPSYNC.COLLECTIVE R15, `(.L_x_9187) ;  /* 0x000000000f087348 */ /* 0x000fea0003c00000 */
[----:B------:R0:W1:Y:S02]  /*e540*/  SHFL.IDX P6, R14, R13, R12, R11 ;  /* 0x0000000c0d0e7389 */ /* 0x00006400000c000b */
[----:B01----:R-:W-:Y:S01]  /*e550*/  ENDCOLLECTIVE ;  /* 0x000000000000791b */ /* 0x003fe20003800000 */
.L_x_9187:
[----:B------:R-:W-:-:S05]  /*e560*/  IADD3 R4, P0, R5, R24, RZ ;  /* 0x0000001805047210 */ /* 0x000fca0007f1e0ff */
[----:B------:R-:W-:-:S05]  /*e570*/  IMAD.X R5, RZ, RZ, R6, P0 ;  /* 0x000000ffff057224 */ /* 0x000fca00000e0606 */
[----:B------:R-:W-:Y:S01]  /*e580*/  @!PT LDS RZ, [RZ] ;  /* 0x00000000fffff984 */ /* 0x000fe20000000800 */
[----:B------:R-:W-:Y:S01]  /*e590*/  @!PT LDS RZ, [RZ] ;  /* 0x00000000fffff984 */ /* 0x000fe20000000800 */
[----:B------:R-:W-:Y:S01]  /*e5a0*/  @!PT LDS RZ, [RZ] ;  /* 0x00000000fffff984 */ /* 0x000fe20000000800 */
[----:B------:R0:W-:Y:S01]  /*e5b0*/  LDGSTS.E.BYPASS.LTC128B.128 [R17+0x800], desc[UR36][R4.64], !P4 ;  /* 0x0080000004117fae */ /* 0x0001e2000e101d64 */
[----:B------:R-:W-:-:S03]  /*e5c0*/  MOV R13, R3 ;  /* 0x00000003000d7202 */ /* 0x000fc60000000f00 */
[----:B------:R0:W-:Y:S04]  /*e5d0*/  LDGSTS.E.BYPASS.LTC128B.128 [R17+0x3800], desc[UR36][R4.64+0x80], !P3 ;  /* 0x0380008004117fae */ /* 0x0001e8000d901d64 */
[----:B------:R0:W-:Y:S01]  /*e5e0*/  LDGSTS.E.BYPASS.LTC128B.128 [R17+0x6800], desc[UR36][R4.64+0x100], !P2 ;  /* 0x0680010004117fae */ /* 0x0001e2000d101d64 */
[----:B------:R-:W-:-:S03]  /*e5f0*/  IMAD.MOV.U32 R6, RZ, RZ, R14 ;  /* 0x000000ffff067224 */ /* 0x000fc600078e000e */
[----:B------:R0:W-:Y:S04]  /*e600*/  LDGSTS.E.BYPASS.LTC128B.128 [R17+0x9800], desc[UR36][R4.64+0x180], !P1 ;  /* 0x0980018004117fae */ /* 0x0001e8000c901d64 */
[----:B0-----:R-:W-:Y:S05]  /*e610*/  WARPSYNC.COLLECTIVE R15, `(.L_x_9188) ;  /* 0x000000000f087348 */ /* 0x001fea0003c00000 */
[----:B------:R1:W2:Y:S02]  /*e620*/  SHFL.IDX P6, R14, R13, R12, R11 ;  /* 0x0000000c0d0e7389 */ /* 0x0002a400000c000b */
[----:B012---:R-:W-:Y:S01]  /*e630*/  ENDCOLLECTIVE ;  /* 0x000000000000791b */ /* 0x007fe20003800000 */
.L_x_9188:
[----:B------:R-:W-:Y:S01]  /*e640*/  MOV R13, R18 ;  /* 0x00000012000d7202 */ /* 0x000fe20000000f00 */
[----:B------:R-:W-:Y:S02]  /*e650*/  IMAD.MOV.U32 R12, RZ, RZ, 0x3 ;  /* 0x00000003ff0c7424 */ /* 0x000fe400078e00ff */
[----:B------:R-:W-:-:S07]  /*e660*/  IMAD.MOV.U32 R5, RZ, RZ, R14 ;  /* 0x000000ffff057224 */ /* 0x000fce00078e000e */
[----:B------:R-:W-:Y:S05]  /*e670*/  WARPSYNC.COLLECTIVE R15, `(.L_x_9189) ;  /* 0x000000000f087348 */ /* 0x000fea0003c00000 */
[----:B------:R0:W1:Y:S02]  /*e680*/  SHFL.IDX P6, R14, R13, R12, R11 ;  /* 0x0000000c0d0e7389 */ /* 0x00006400000c000b */
[----:B01----:R-:W-:Y:S01]  /*e690*/  ENDCOLLECTIVE ;  /* 0x000000000000791b */ /* 0x003fe20003800000 */
.L_x_9189:
        /* <DEDUP_REMOVED lines=14> */
.L_x_9190:
[----:B------:R-:W-:Y:S01]  /*e780*/  MOV R13, R18 ;  /* 0x00000012000d7202 */ /* 0x000fe20000000f00 */
[----:B------:R-:W-:Y:S02]  /*e790*/  IMAD.MOV.U32 R12, RZ, RZ, 0x4 ;  /* 0x00000004ff0c7424 */ /* 0x000fe400078e00ff */
[----:B------:R-:W-:-:S07]  /*e7a0*/  IMAD.MOV.U32 R5, RZ, RZ, R14 ;  /* 0x000000ffff057224 */ /* 0x000fce00078e000e */
[----:B------:R-:W-:Y:S05]  /*e7b0*/  WARPSYNC.COLLECTIVE R15, `(.L_x_9191) ;  /* 0x000000000f087348 */ /* 0x000fea0003c00000 */
[----:B------:R0:W1:Y:S02]  /*e7c0*/  SHFL.IDX P6, R14, R13, R12, R11 ;  /* 0x0000000c0d0e7389 */ /* 0x00006400000c000b */
[----:B01----:R-:W-:Y:S01]  /*e7d0*/  ENDCOLLECTIVE ;  /* 0x000000000000791b */ /* 0x003fe20003800000 */
.L_x_9191:
        /* <DEDUP_REMOVED lines=14> */
.L_x_9192:
[----:B------:R-:W-:Y:S01]  /*e8c0*/  MOV R13, R18 ;  /* 0x00000012000d7202 */ /* 0x000fe20000000f00 */
[----:B------:R-:W-:Y:S02]  /*e8d0*/  IMAD.MOV.U32 R12, RZ, RZ, 0x5 ;  /* 0x00000005ff0c7424 */ /* 0x000fe400078e00ff */
[----:B------:R-:W-:-:S07]  /*e8e0*/  IMAD.MOV.U32 R5, RZ, RZ, R14 ;  /* 0x000000ffff057224 */ /* 0x000fce00078e000e */
[----:B------:R-:W-:Y:S05]  /*e8f0*/  WARPSYNC.COLLECTIVE R15, `(.L_x_9193) ;  /* 0x000000000f087348 */ /* 0x000fea0003c00000 */
[----:B------:R0:W1:Y:S02]  /*e900*/  SHFL.IDX P6, R14, R13, R12, R11 ;  /* 0x0000000c0d0e7389 */ /* 0x00006400000c000b */
[----:B01----:R-:W-:Y:S01]  /*e910*/  ENDCOLLECTIVE ;  /* 0x000000000000791b */ /* 0x003fe20003800000 */
.L_x_9193:
        /* <DEDUP_REMOVED lines=14> */
.L_x_9194:
[----:B------:R-:W-:Y:S01]  /*ea00*/  IMAD.MOV.U32 R3, RZ, RZ, R14 ;  /* 0x000000ffff037224 */ /* 0x000fe200078e000e */
[----:B------:R-:W-:Y:S06]  /*ea10*/  BRA `(.L_x_9195) ;  /* 0xffffffcc00cc7947 */ /* 0x000fec000383ffff */
.L_x_9105:
[----:B0-----:R0:W1:Y:S02]  /*ea20*/  SYNCS.PHASECHK.TRANS64.TRYWAIT P0, [R4+URZ+0x22820], R8 ;  /* 0x02282008040075a7 */ /* 0x001064000800017f */
[----:B-1----:R-:W-:Y:S05]  /*ea30*/  @!P0 NANOSLEEP.SYNCS 0x989680 ;  /* 0x009896800000895d */ /* 0x002fea0003900000 */
[----:B------:R-:W1:Y:S02]  /*ea40*/  @!P0 SYNCS.PHASECHK.TRANS64 P0, [R4+URZ+0x22820], R8 ;  /* 0x02282008040085a7 */ /* 0x000e64000800007f */
[----:B-1----:R-:W-:Y:S05]  /*ea50*/  @!P0 BRA `(.L_x_9105) ;  /* 0xfffffffc00f08947 */ /* 0x002fea000383ffff */
[----:B------:R-:W-:Y:S05]  /*ea60*/  BRA `(.L_x_9196) ;  /* 0xffffffd000547947 */ /* 0x000fea000383ffff */
.L_x_9106:
[----:B------:R-:W-:Y:S01]  /*ea70*/  BSSY B0, `(.L_x_9197) ;  /* 0x0000008000007945 */ /* 0x000fe20003800000 */
[----:B------:R-:W-:Y:S01]  /*ea80*/  MOV R13, R2 ;  /* 0x00000002000d7202 */ /* 0x000fe20000000f00 */
[----:B------:R-:W-:Y:S01]  /*ea90*/  IMAD.MOV.U32 R12, RZ, RZ, RZ ;  /* 0x000000ffff0c7224 */ /* 0x000fe200078e00ff */
[----:B------:R-:W-:Y:S01]  /*eaa0*/  MOV R15, 0xffffffff ;  /* 0xffffffff000f7802 */ /* 0x000fe20000000f00 */
[----:B------:R-:W-:-:S07]  /*eab0*/  IMAD.MOV.U32 R11, RZ, RZ, 0x1f ;  /* 0x0000001fff0b7424 */ /* 0x000fce00078e00ff */
[----:B0-23-5:R-:W-:Y:S05]  /*eac0*/  WARPSYNC.COLLECTIVE R15, `(.L_x_9198) ;  /* 0x000000000f087348 */ /* 0x02dfea0003c00000 */
[----:B------:R1:W4:Y:S02]  /*ead0*/  SHFL.IDX P6, R14, R13, R12, R11 ;  /* 0x0000000c0d0e7389 */ /* 0x00032400000c000b */
[----:B012345:R-:W-:Y:S01]  /*eae0*/  ENDCOLLECTIVE ;  /* 0x000000000000791b */ /* 0x03ffe20003800000 */
.L_x_9198:
[----:B------:R-:W-:Y:S05]  /*eaf0*/  BSYNC B0 ;  /* 0x0000000000007941 */ /* 0x000fea0003800000 */
.L_x_9197:
[----:B------:R-:W-:Y:S05]  /*eb00*/  BRA `(.L_x_9199) ;  /* 0xffffffd0003c7947 */ /* 0x000fea000383ffff */
.L_x_9107:
[----:B------:R-:W-:Y:S01]  /*eb10*/  BSSY B0, `(.L_x_9200) ;  /* 0x0000006000007945 */ /* 0x000fe20003800000 */
[----:B------:R-:W-:-:S07]  /*eb20*/  IMAD.MOV.U32 R15, RZ, RZ, -0x1 ;  /* 0xffffffffff0f7424 */ /* 0x000fce00078e00ff */
[----:B0123-5:R-:W-:Y:S05]  /*eb30*/  WARPSYNC.COLLECTIVE R15, `(.L_x_9201) ;  /* 0x000000000f0c7348 */ /* 0x02ffea0003c00000 */
[----:B------:R-:W-:Y:S02]  /*eb40*/  ELECT P6, UR62, PT ;  /* 0x00000000003e782f */ /* 0x000fe400038c0000 */
[----:B------:R-:W-:Y:S01]  /*eb50*/  MOV R14, UR62 ;  /* 0x0000003e000e7c02 */ /* 0x000fe20008000f00 */
[----:B0123-5:R-:W-:Y:S10]  /*eb60*/  ENDCOLLECTIVE ;  /* 0x000000000000791b */ /* 0x02fff40003800000 */
.L_x_9201:
[----:B------:R-:W-:Y:S05]  /*eb70*/  BSYNC B0 ;  /* 0x0000000000007941 */ /* 0x000fea0003800000 */
.L_x_9200:
[----:B------:R-:W-:Y:S05]  /*eb80*/  BRA `(.L_x_9202) ;  /* 0xffffffd000307947 */ /* 0x000fea000383ffff */
.L_x_9109:
[----:B----4-:R4:W0:Y:S02]  /*eb90*/  SYNCS.PHASECHK.TRANS64.TRYWAIT P1, [R5+URZ+0x22840], R0 ;  /* 0x02284000050075a7 */ /* 0x010824000802017f */
[----:B0-----:R-:W-:Y:S05]  /*eba0*/  @!P1 NANOSLEEP.SYNCS 0x989680 ;  /* 0x009896800000995d */ /* 0x001fea0003900000 */
[----:B------:R-:W0:Y:S02]  /*ebb0*/  @!P1 SYNCS.PHASECHK.TRANS64 P1, [R5+URZ+0x22840], R0 ;  /* 0x02284000050095a7 */ /* 0x000e24000802007f */
[----:B0-----:R-:W-:Y:S05]  /*ebc0*/  @!P1 BRA `(.L_x_9109) ;  /* 0xfffffffc00f09947 */ /* 0x001fea000383ffff */
[----:B------:R-:W-:Y:S05]  /*ebd0*/  BRA `(.L_x_9203) ;  /* 0xffffffd000507947 */ /* 0x000fea000383ffff */
.L_x_9111:
[----:B-1----:R1:W0:Y:S02]  /*ebe0*/  SYNCS.PHASECHK.TRANS64.TRYWAIT P1, [R21+URZ+0x22840], R2 ;  /* 0x02284002150075a7 */ /* 0x002224000802017f */
[----:B0-----:R-:W-:Y:S05]  /*ebf0*/  @!P1 NANOSLEEP.SYNCS 0x989680 ;  /* 0x009896800000995d */ /* 0x001fea0003900000 */
[----:B------:R-:W0:Y:S02]  /*ec00*/  @!P1 SYNCS.PHASECHK.TRANS64 P1, [R21+URZ+0x22840], R2 ;  /* 0x02284002150095a7 */ /* 0x000e24000802007f */
[----:B0-----:R-:W-:Y:S05]  /*ec10*/  @!P1 BRA `(.L_x_9111) ;  /* 0xfffffffc00f09947 */ /* 0x001fea000383ffff */
[----:B------:R-:W-:Y:S05]  /*ec20*/  BRA `(.L_x_9204) ;  /* 0xffffffd0005c7947 */ /* 0x000fea000383ffff */
.L_x_9113:
[----:B------:R0:W0:Y:S02]  /*ec30*/  SYNCS.PHASECHK.TRANS64.TRYWAIT P1, [R5+URZ+0x22860], R0 ;  /* 0x02286000050075a7 */ /* 0x000024000802017f */
[----:B0-----:R-:W-:Y:S05]  /*ec40*/  @!P1 NANOSLEEP.SYNCS 0x989680 ;  /* 0x009896800000995d */ /* 0x001fea0003900000 */
[----:B------:R-:W0:Y:S02]  /*ec50*/  @!P1 SYNCS.PHASECHK.TRANS64 P1, [R5+URZ+0x22860], R0 ;  /* 0x02286000050095a7 */ /* 0x000e24000802007f */
[----:B0-----:R-:W-:Y:S05]  /*ec60*/  @!P1 BRA `(.L_x_9113) ;  /* 0xfffffffc00f09947 */ /* 0x001fea000383ffff */
[----:B------:R-:W-:Y:S05]  /*ec70*/  BRA `(.L_x_9205) ;  /* 0xffffffd000587947 */ /* 0x000fea000383ffff */
.L_x_9206:
        /* <DEDUP_REMOVED lines=16> */
.L_x_15763:


//--------------------- .text._ZN7cutlass13device_kernelIN5flash11enable_sm90INS1_16FlashAttnFwdSm90INS1_25CollectiveMainloopFwdSm90ILi2EN4cute5tupleIJNS5_1CILi1EEES8_S8_EEENS6_IJNS7_ILi128EEENS7_ILi96EEENS7_ILi64EEEEEELi256ENS_10bfloat16_tEfNS_4arch4Sm90ELb0ELb0ELb1ELb0ELb1ELb0ELb1ELb1ELb0ELb1ELb1ELb0EEENS1_21CollectiveEpilogueFwdINS6_IJSA_NS7_ILi256EEESB_EEES9_SE_SG_Li256ELb0ELb1ELb1ELb0EEENS1_19SingleTileSchedulerILb0ELb1ELb1ELi128EEEEEEEEEvNT_6ParamsE --------------------------
	.section	.text._ZN7cutlass13device_kernelIN5flash11enable_sm90INS1_16FlashAttnFwdSm90INS1_25CollectiveMainloopFwdSm90ILi2EN4cute5tupleIJNS5_1CILi1EEES8_S8_EEENS6_IJNS7_ILi128EEENS7_ILi96EEENS7_ILi64EEEEEELi256ENS_10bfloat16_tEfNS_4arch4Sm90ELb0ELb0ELb1ELb0ELb1ELb0ELb1ELb1ELb0ELb1ELb1ELb0EEENS1_21CollectiveEpilogueFwdINS6_IJSA_NS7_ILi256EEESB_EEES9_SE_SG_Li256ELb0ELb1ELb1ELb0EEENS1_19SingleTileSchedulerILb0ELb1ELb1ELi128EEEEEEEEEvNT_6ParamsE,"ax",@progbits
	.align	128
.text._ZN7cutlass13device_kernelIN5flash11enable_sm90INS1_16FlashAttnFwdSm90INS1_25CollectiveMainloopFwdSm90ILi2EN4cute5tupleIJNS5_1CILi1EEES8_S8_EEENS6_IJNS7_ILi128EEENS7_ILi96EEENS7_ILi64EEEEEELi256ENS_10bfloat16_tEfNS_4arch4Sm90ELb0ELb0ELb1ELb0ELb1ELb0ELb1ELb1ELb0ELb1ELb1ELb0EEENS1_21CollectiveEpilogueFwdINS6_IJSA_NS7_ILi256EEESB_EEES9_SE_SG_Li256ELb0ELb1ELb1ELb0EEENS1_19SingleTileSchedulerILb0ELb1ELb1ELi128EEEEEEEEEvNT_6ParamsE:
        .type           _ZN7cutlass13device_kernelIN5flash11enable_sm90INS1_16FlashAttnFwdSm90INS1_25CollectiveMainloopFwdSm90ILi2EN4cute5tupleIJNS5_1CILi1EEES8_S8_EEENS6_IJNS7_ILi128EEENS7_ILi96EEENS7_ILi64EEEEEELi256ENS_10bfloat16_tEfNS_4arch4Sm90ELb0ELb0ELb1ELb0ELb1ELb0ELb1ELb1ELb0ELb1ELb1ELb0EEENS1_21CollectiveEpilogueFwdINS6_IJSA_NS7_ILi256EEESB_EEES9_SE_SG_Li256ELb0ELb1ELb1ELb0EEENS1_19SingleTileSchedulerILb0ELb1ELb1ELi128EEEEEEEEEvNT_6ParamsE,@function
        .size           _ZN7cutlass13device_kernelIN5flash11enable_sm90INS1_16FlashAttnFwdSm90INS1_25CollectiveMainloopFwdSm90ILi2EN4cute5tupleIJNS5_1CILi1EEES8_S8_EEENS6_IJNS7_ILi128EEENS7_ILi96EEENS7_ILi64EEEEEELi256ENS_10bfloat16_tEfNS_4arch4Sm90ELb0ELb0ELb1ELb0ELb1ELb0ELb1ELb1ELb0ELb1ELb1ELb0EEENS1_21CollectiveEpilogueFwdINS6_IJSA_NS7_ILi256EEESB_EEES9_SE_SG_Li256ELb0ELb1ELb1ELb0EEENS1_19SingleTileSchedulerILb0ELb1ELb1ELi128EEEEEEEEEvNT_6ParamsE,(.L_x_15764 - _ZN7cutlass13device_kernelIN5flash11enable_sm90INS1_16FlashAttnFwdSm90INS1_25CollectiveMainloopFwdSm90ILi2EN4cute5tupleIJNS5_1CILi1EEES8_S8_EEENS6_IJNS7_ILi128EEENS7_ILi96EEENS7_ILi64EEEEEELi256ENS_10bfloat16_tEfNS_4arch4Sm90ELb0ELb0ELb1ELb0ELb1ELb0ELb1ELb1ELb0ELb1ELb1ELb0EEENS1_21CollectiveEpilogueFwdINS6_IJSA_NS7_ILi256EEESB_EEES9_SE_SG_Li256ELb0ELb1ELb1ELb0EEENS1_19SingleTileSchedulerILb0ELb1ELb1ELi128EEEEEEEEEvNT_6ParamsE)
        .other          _ZN7cutlass13device_kernelIN5flash11enable_sm90INS1_16FlashAttnFwdSm90INS1_25CollectiveMainloopFwdSm90ILi2EN4cute5tupleIJNS5_1CILi1EEES8_S8_EEENS6_IJNS7_ILi128EEENS7_ILi96EEENS7_ILi64EEEEEELi256ENS_10bfloat16_tEfNS_4arch4Sm90ELb0ELb0ELb1ELb0ELb1ELb0ELb1ELb1ELb0ELb1ELb1ELb0EEENS1_21CollectiveEpilogueFwdINS6_IJSA_NS7_ILi256EEESB_EEES9_SE_SG_Li256ELb0ELb1ELb1ELb0EEENS1_19SingleTileSchedulerILb0ELb1ELb1ELi128EEEEEEEEEvNT_6ParamsE,@"STO_CUDA_ENTRY STV_DEFAULT"
_ZN7cutlass13device_kernelIN5flash11enable_sm90INS1_16FlashAttnFwdSm90INS1_25CollectiveMainloopFwdSm90ILi2EN4cute5tupleIJNS5_1CILi1EEES8_S8_EEENS6_IJNS7_ILi128EEENS7_ILi96EEENS7_ILi64EEEEEELi256ENS_10bfloat16_tEfNS_4arch4Sm90ELb0ELb0ELb1ELb0ELb1ELb0ELb1ELb1ELb0ELb1ELb1ELb0EEENS1_21CollectiveEpilogueFwdINS6_IJSA_NS7_ILi256EEESB_EEES9_SE_SG_Li256ELb0ELb1ELb1ELb0EEENS1_19SingleTileSchedulerILb0ELb1ELb1ELi128EEEEEEEEEvNT_6ParamsE:
        /* <DEDUP_REMOVED lines=43> */
[----:B------:R0:W0:Y:S01]  /*02b0*/  SYNCS.EXCH.64 URZ, [UR8+0x32440], UR6 ;  /* 0x03244006083f75b2 */ /* 0x0000220008000100 */
[----:B------:R0:W0:Y:S01]  /*02c0*/  SYNCS.EXCH.64 URZ, [UR8+0x32438], UR4 ;  /* 0x03243804083f75b2 */ /* 0x0000220008000100 */
[----:B------:R0:W0:Y:S01]  /*02d0*/  SYNCS.EXCH.64 URZ, [UR8+0x32448], UR6 ;  /* 0x03244806083f75b2 */ /* 0x0000220008000100 */
[----:B------:R-:W-:Y:S01]  /*02e0*/  NOP ;  /* 0x0000000000007918 */ /* 0x000fe20000000000 */
.L_x_9207:
        /* <DEDUP_REMOVED lines=22> */
.L_x_9208:
        /* <DEDUP_REMOVED lines=18> */
.L_x_9209:
        /* <DEDUP_REMOVED lines=22> */
.L_x_9210:
        /* <DEDUP_REMOVED lines=23> */
.L_x_9211:
        /* <DEDUP_REMOVED lines=11> */
.L_x_9214:
[----:B------:R-:W-:-:S08]  /*08f0*/  NOP ;  /* 0x0000000000007918 */ /* 0x000fd00000000000 */
[----:B------:R-:W1:Y:S02]  /*0900*/  USETMAXREG.TRY_ALLOC.CTAPOOL UP0, 0xe8 ;  /* 0x000000e8000079c8 */ /* 0x000e640008000600 */
[----:B-1----:R-:W-:-:S13]  /*0910*/  PLOP3.LUT P0, PT, PT, PT, UP0, 0x80, 0x0 ;  /* 0x000000000000781c */ /* 0x002fda0003f0f008 */
[----:B------:R-:W-:Y:S05]  /*0920*/  @!P0 BRA `(.L_x_9214) ;  /* 0xfffffffc00f08947 */ /* 0x000fea000383ffff */
[----:B------:R-:W1:Y:S01]  /*0930*/  S2UR UR6, SR_CTAID.Y ;  /* 0x00000000000679c3 */ /* 0x000e620000002600 */
[----:B------:R-:W-:Y:S01]  /*0940*/  ULDC UR7, c[0x0][0xd50] ;  /* 0x0003540000077ab9 */ /* 0x000fe20000000800 */
[----:B------:R-:W-:Y:S01]  /*0950*/  SHF.R.U32.HI R17, RZ, 0x7, R28 ;  /* 0x00000007ff117819 */ /* 0x000fe2000001161c */
[----:B------:R-:W-:-:S05]  /*0960*/  UISETP.NE.AND UP0, UPT, UR7, 0x1, UPT ;  /* 0x000000010700788c */ /* 0x000fca000bf05270 */
[----:B------:R-:W-:Y:S08]  /*0970*/  BAR.ARV 0x8, 0x180 ;  /* 0x0206000000007b1d */ /* 0x000ff00000002000 */
[----:B------:R-:W2:Y:S01]  /*0980*/  S2UR UR8, SR_CTAID.Z ;  /* 0x00000000000879c3 */ /* 0x000ea20000002700 */
[----:B------:R-:W-:Y:S01]  /*0990*/  ISETP.NE.AND P0, PT, R17, 0x1, PT ;  /* 0x000000011100780c */ /* 0x000fe20003f05270 */
[----:B------:R-:W-:Y:S01]  /*09a0*/  @UP0 ULDC UR4, c[0x0][0xd54] ;  /* 0x0003550000040ab9 */ /* 0x000fe20000000800 */
[----:B------:R-:W-:Y:S01]  /*09b0*/  @UP0 ULDC UR9, c[0x0][0xd58] ;  /* 0x0003560000090ab9 */ /* 0x000fe20000000800 */
[----:B-1----:R-:W-:-:S10]  /*09c0*/  UIMAD.WIDE.U32 UR4, UR6, UR4, URZ ;  /* 0x00000004060472a5 */ /* 0x002fd4000f8e003f */
[----:B------:R-:W-:Y:S06]  /*09d0*/  @!P0 BAR.ARV 0x9, 0x100 ;  /* 0x0244000000008b1d */ /* 0x000fec0000002000 */
[----:B------:R-:W-:Y:S01]  /*09e0*/  UMOV UR10, UR6 ;  /* 0x00000006000a7c82 */ /* 0x000fe20008000000 */
[----:B------:R-:W-:Y:S01]  /*09f0*/  @UP0 USHF.R.U32.HI UR10, URZ, UR9, UR5 ;  /* 0x000000093f0a0299 */ /* 0x000fe20008011605 */
[----:B--2---:R-:W-:-:S03]  /*0a00*/  ISETP.LE.AND P0, PT, RZ, UR8, PT ;  /* 0x00000008ff007c0c */ /* 0x004fc6000bf03270 */
[----:B------:R-:W-:Y:S02]  /*0a10*/  UIADD3 UR4, -UR10, URZ, URZ ;  /* 0x0000003f0a047290 */ /* 0x000fe4000fffe13f */
[----:B------:R-:W-:Y:S02]  /*0a20*/  IMAD.U32 R0, RZ, RZ, UR10 ;  /* 0x0000000aff007e24 */ /* 0x000fe4000f8e00ff */
[----:B------:R-:W-:-:S03]  /*0a30*/  UIMAD UR7, UR7, UR4, UR6 ;  /* 0x00000004070772a4 */ /* 0x000fc6000f8e0206 */
[----:B------:R1:W-:Y:S03]  /*0a40*/  STL [R1+0x4], R0 ;  /* 0x0000040001007387 */ /* 0x0003e60000100800 */
[----:B------:R-:W-:Y:S06]  /*0a50*/  @!P0 BRA `(.L_x_9215) ;  /* 0x000000d400148947 */ /* 0x000fec0003800000 */
        /* <DEDUP_REMOVED lines=22> */
[-C--:B-1----:R-:W-:Y:S02]  /*0bc0*/  IABS R0, R3.reuse ;  /* 0x0000000300007213 */ /* 0x082fe40000000000 */
        /* <DEDUP_REMOVED lines=29> */
.L_x_9216:
[----:B------:R-:W-:Y:S01]  /*0da0*/  UIMAD UR5, UR9, UR4, URZ ;  /* 0x00000004090572a4 */ /* 0x000fe2000f8e023f */
[----:B-1----:R-:W-:Y:S01]  /*0db0*/  IMAD.U32 R0, RZ, RZ, UR6 ;  /* 0x00000006ff007e24 */ /* 0x002fe2000f8e00ff */
[----:B------:R-:W-:Y:S01]  /*0dc0*/  MOV R3, UR4 ;  /* 0x0000000400037c02 */ /* 0x000fe20008000f00 */
[----:B------:R-:W-:Y:S01]  /*0dd0*/  VIADD R22, R28, 0xffffff80 ;  /* 0xffffff801c167836 */ /* 0x000fe20000000000 */
[----:B------:R-:W-:Y:S01]  /*0de0*/  PLOP3.LUT P0, PT, PT, PT, PT, 0x80, 0x0 ;  /* 0x000000000000781c */ /* 0x000fe20003f0f070 */
[----:B------:R-:W-:Y:S01]  /*0df0*/  IMAD.MOV.U32 R4, RZ, RZ, RZ ;  /* 0x000000ffff047224 */ /* 0x000fe200078e00ff */
[----:B------:R-:W-:Y:S01]  /*0e00*/  VIADDMNMX R0, R3, UR5, R0, PT ;  /* 0x0000000503007c46 */ /* 0x000fe2000b800100 */
[----:B------:R-:W-:Y:S01]  /*0e10*/  IMAD.U32 R19, RZ, RZ, UR5 ;  /* 0x00000005ff137e24 */ /* 0x000fe2000f8e00ff */
[----:B------:R-:W-:Y:S01]  /*0e20*/  CS2R R150, SRZ ;  /* 0x0000000000967805 */ /* 0x000fe2000001ff00 */
[----:B------:R-:W-:Y:S01]  /*0e30*/  IMAD.MOV.U32 R3, RZ, RZ, RZ ;  /* 0x000000ffff037224 */ /* 0x000fe200078e00ff */
[----:B------:R-:W-:-:S02]  /*0e40*/  R2UR UR38, R0 ;  /* 0x00000000002672ca */ /* 0x000fc400000e0000 */
        /* <DEDUP_REMOVED lines=67> */
[----:B------:R-:W1:Y:S01]  /*1280*/  S2UR UR6, SR_CgaCtaId ;  /* 0x00000000000679c3 */ /* 0x000e620000008800 */
[----:B------:R-:W-:Y:S02]  /*1290*/  UMOV UR5, 0x400 ;  /* 0x0000040000057882 */ /* 0x000fe40000000000 */
[----:B------:R-:W-:-:S04]  /*12a0*/  LEA.HI R23, R3, R22, RZ, 0x7 ;  /* 0x0000001603177211 */ /* 0x000fc800078f38ff */
[----:B------:R-:W-:-:S06]  /*12b0*/  SHF.R.S32.HI R0, RZ, 0x7, R23 ;  /* 0x00000007ff007819 */ /* 0x000fcc0000011417 */
[----:B------:R-:W2:Y:S01]  /*12c0*/  SHFL.IDX PT, R0, R0, RZ, 0x1f ;  /* 0x00001fff00007589 */ /* 0x000ea200000e0000 */
[----:B-1----:R-:W-:-:S04]  /*12d0*/  ULEA UR7, UR6, UR5, 0x18 ;  /* 0x0000000506077291 */ /* 0x002fc8000f8ec03f */
[----:B------:R-:W-:Y:S02]  /*12e0*/  UIADD3 UR6, UR7, 0x18400, URZ ;  /* 0x0001840007067890 */ /* 0x000fe4000fffe03f */
[----:B------:R-:W-:Y:S02]  /*12f0*/  MOV R16, UR7 ;  /* 0x0000000700107c02 */ /* 0x000fe40008000f00 */
[----:B------:R-:W-:Y:S01]  /*1300*/  ULOP3.LUT UP0, URZ, UR6, 0x1bf, URZ, 0xc0, !UPT ;  /* 0x000001bf063f7892 */ /* 0x000fe2000f80c03f */
[----:B--2---:R-:W-:-:S05]  /*1310*/  R2UR UR4, R0 ;  /* 0x00000000000472ca */ /* 0x004fca00000e0000 */
[----:B------:R-:W-:-:S08]  /*1320*/  PLOP3.LUT P0, PT, PT, PT, UP0, 0x80, 0x0 ;  /* 0x000000000000781c */ /* 0x000fd00003f0f008 */
[----:B------:R-:W-:-:S04]  /*1330*/  ULEA.HI UR5, UR4, UR4, URZ, 0x1 ;  /* 0x0000000404057291 */ /* 0x000fc8000f8f083f */
[----:B------:R-:W-:-:S04]  /*1340*/  ULOP3.LUT UR5, UR5, 0xffffe, URZ, 0xc0, !UPT ;  /* 0x000ffffe05057892 */ /* 0x000fc8000f8ec03f */
[----:B------:R-:W-:Y:S01]  /*1350*/  UIADD3 UR40, UR4, -UR5, URZ ;  /* 0x8000000504287290 */ /* 0x000fe2000fffe03f */
[----:B------:R-:W-:Y:S11]  /*1360*/  @!P0 BRA `(.L_x_9218) ;  /* 0x0000000000408947 */ /* 0x000ff60003800000 */
[----:B------:R-:W-:Y:S01]  /*1370*/  MOV R0, 0x0 ;  /* 0x0000000000007802 */ /* 0x000fe20000000f00 */
[----:B------:R-:W-:Y:S01]  /*1380*/  ULDC.64 UR4, c[0x4][0xf0] ;  /* 0x01003c0000047ab9 */ /* 0x000fe20000000a00 */
[----:B------:R-:W-:Y:S01]  /*1390*/  ULDC.64 UR6, c[0x4][0x38] ;  /* 0x01000e0000067ab9 */ /* 0x000fe20000000a00 */
[----:B------:R-:W-:Y:S01]  /*13a0*/  IMAD.U32 R4, RZ, RZ, UR4 ;  /* 0x00000004ff047e24 */ /* 0x000fe2000f8e00ff */
[----:B0-----:R0:W1:Y:S01]  /*13b0*/  LDC.64 R2, c[0x4][R0] ;  /* 0x0100000000027b82 */ /* 0x0010620000000a00 */
        /* <DEDUP_REMOVED lines=11> */
.L_x_9218:
[----:B------:R-:W-:Y:S02]  /*1470*/  R2UR UR4, R16 ;  /* 0x00000000100472ca */ /* 0x000fe400000e0000 */
[----:B------:R-:W-:Y:S02]  /*1480*/  SHF.L.U32 R0, RZ, 0x1f, RZ ;  /* 0x0000001fff007819 */ /* 0x000fe400000006ff */
[----:B------:R-:W-:-:S09]  /*1490*/  IADD3 R210, R17, 0x8, RZ ;  /* 0x0000000811d27810 */ /* 0x000fd20007ffe0ff */
[----:B------:R-:W1:Y:S02]  /*14a0*/  SYNCS.PHASECHK.TRANS64.TRYWAIT P0, [UR4+0x32400], R0 ;  /* 0x03240000ff0075a7 */ /* 0x000e640008000144 */
[----:B-1----:R-:W-:Y:S05]  /*14b0*/  @!P0 BRA `(.L_x_9219) ;  /* 0x000000c800848947 */ /* 0x002fea0003800000 */
.L_x_9296:
[----:B------:R-:W-:Y:S05]  /*14c0*/  WARPSYNC.ALL ;  /* 0x0000000000007948 */ /* 0x000fea0003800000 */
[----:B0-----:R-:W2:Y:S01]  /*14d0*/  LDL R2, [R1] ;  /* 0x0000000001027983 */ /* 0x001ea20000100800 */
[----:B------:R0:W-:Y:S01]  /*14e0*/  BAR.SYNC.DEFER_BLOCKING R210, 0x100 ;  /* 0x000400d20000751d */ /* 0x0001e20000010000 */
[----:B--2---:R-:W-:-:S13]  /*14f0*/  R2UR UR4, R2 ;  /* 0x00000000020472ca */ /* 0x004fda00000e0000 */
[----:B------:R-:W-:-:S04]  /*1500*/  ULOP3.LUT UR4, UR4, 0x1, URZ, 0xfc, !UPT ;  /* 0x0000000104047892 */ /* 0x000fc8000f8efc3f */
[----:B------:R-:W-:-:S06]  /*1510*/  UISETP.NE.AND UP0, UPT, UR4, 0x3, UPT ;  /* 0x000000030400788c */ /* 0x000fcc000bf05270 */
[----:B------:R-:W-:-:S13]  /*1520*/  PLOP3.LUT P0, PT, PT, PT, UP0, 0x80, 0x0 ;  /* 0x000000000000781c */ /* 0x000fda0003f0f008 */
[----:B0-----:R-:W-:Y:S05]  /*1530*/  @!P0 BRA `(.L_x_9220) ;  /* 0x0000000000048947 */ /* 0x001fea0003800000 */
[----:B------:R-:W-:Y:S01]  /*1540*/  BPT.TRAP 0x1 ;  /* 0x000000040000795c */ /* 0x000fe20000300000 */
.L_x_9220:
[----:B------:R-:W-:-:S13]  /*1550*/  R2UR UR4, R16 ;  /* 0x00000000100472ca */ /* 0x000fda00000e0000 */
[----:B------:R0:W2:Y:S01]  /*1560*/  SYNCS.PHASECHK.TRANS64.TRYWAIT P1, [UR4+0x32430], R0 ;  /* 0x03243000ff0075a7 */ /* 0x0000a20008020144 */
[----:B------:R-:W-:Y:S05]  /*1570*/  @!P0 BRA `(.L_x_9221) ;  /* 0x0000000000048947 */ /* 0x000fea0003800000 */
[----:B------:R-:W-:Y:S01]  /*1580*/  BPT.TRAP 0x1 ;  /* 0x000000040000795c */ /* 0x000fe20000300000 */
.L_x_9221:
[----:B--2---:R-:W-:Y:S05]  /*1590*/  @P1 BRA `(.L_x_9222) ;  /* 0x00000000000c1947 */ /* 0x004fea0003800000 */
[----:B------:R-:W-:-:S13]  /*15a0*/  R2UR UR4, R16 ;  /* 0x00000000100472ca */ /* 0x000fda00000e0000 */
[----:B------:R-:W2:Y:S02]  /*15b0*/  SYNCS.PHASECHK.TRANS64.TRYWAIT P1, [UR4+0x32430], R0 ;  /* 0x03243000ff0075a7 */ /* 0x000ea40008020144 */
[----:B--2---:R-:W-:Y:S05]  /*15c0*/  @!P1 BRA `(.L_x_9223) ;  /* 0x000000c8005c9947 */ /* 0x004fea0003800000 */
.L_x_9222:
[----:B------:R-:W-:Y:S01]  /*15d0*/  R2UR UR9, R16 ;  /* 0x00000000100972ca */ /* 0x000fe200000e0000 */
[----:B------:R-:W-:Y:S01]  /*15e0*/  WARPGROUP.ARRIVE ;  /* 0x00000000000079c5 */ /* 0x000fe20000000000 */
[----:B------:R-:W-:Y:S01]  /*15f0*/  UMOV UR7, 0x40000040 ;  /* 0x4000004000077882 */ /* 0x000fe20000000000 */
[----:B------:R-:W-:Y:S01]  /*1600*/  UMOV UR13, 0x40000040 ;  /* 0x40000040000d7882 */ /* 0x000fe20000000000 */
[----:B------:R-:W-:Y:S01]  /*1610*/  IMAD.U32 R15, RZ, RZ, UR7 ;  /* 0x00000007ff0f7e24 */ /* 0x000fe2000f8e00ff */
[----:B------:R-:W-:-:S08]  /*1620*/  MOV R13, UR13 ;  /* 0x0000000d000d7c02 */ /* 0x000fd00008000f00 */
        /* <DEDUP_REMOVED lines=8> */
[----:B------:R-:W-:Y:S01]  /*16b0*/  ULOP3.LUT UR8, UR4, 0x10000, URZ, 0xfc, !UPT ;  /* 0x0001000004087892 */ /* 0x000fe2000f8efc3f */
[----:B------:R-:W-:-:S03]  /*16c0*/  UMOV UR5, UR7 ;  /* 0x0000000700057c82 */ /* 0x000fc60008000000 */
[----:B------:R-:W-:-:S03]  /*16d0*/  IMAD.U32 R17, RZ, RZ, UR10 ;  /* 0x0000000aff117e24 */ /* 0x000fc6000f8e00ff */
[----:B------:R-:W-:Y:S02]  /*16e0*/  UMOV UR6, UR8 ;  /* 0x0000000800067c82 */ /* 0x000fe40008000000 */
[----:B------:R-:W-:Y:S01]  /*16f0*/  IMAD.U32 R14, RZ, RZ, UR6 ;  /* 0x00000006ff0e7e24 */ /* 0x000fe2000f8e00ff */
[----:B------:R-:W-:Y:S01]  /*1700*/  UMOV UR4, UR6 ;  /* 0x0000000600047c82 */ /* 0x000fe20008000000 */
[----:B------:R-:W-:Y:S02]  /*1710*/  UMOV UR6, UR10 ;  /* 0x0000000a00067c82 */ /* 0x000fe40008000000 */
[----:B------:R-:W-:Y:S01]  /*1720*/  HGMMA.64x96x16.F32.BF16 R24, gdesc[UR4], RZ, !UPT, gsb0 ;  /* 0x01600000041879f0 */ /* 0x000fe2000c0018ff */
[----:B------:R-:W-:Y:S02]  /*1730*/  UIADD3 UR4, UR8, 0x2, URZ ;  /* 0x0000000208047890 */ /* 0x000fe4000fffe03f */
[----:B------:R-:W-:Y:S01]  /*1740*/  UIADD3 UR6, UR10, 0x2, URZ ;  /* 0x000000020a067890 */ /* 0x000fe2000fffe03f */
[----:B------:R-:W-:Y:S01]  /*1750*/  UMOV UR5, UR13 ;  /* 0x0000000d00057c82 */ /* 0x000fe20008000000 */
[----:B------:R-:W-:Y:S01]  /*1760*/  UMOV UR7, 0x40000040 ;  /* 0x4000004000077882 */ /* 0x000fe20000000000 */
[----:B------:R-:W-:-:S02]  /*1770*/  UMOV UR13, 0x40000040 ;  /* 0x40000040000d7882 */ /* 0x000fc40000000000 */
[----:B------:R-:W-:Y:S01]  /*1780*/  UMOV UR12, UR4 ;  /* 0x00000004000c7c82 */ /* 0x000fe20008000000 */
[----:B------:R-:W-:Y:S01]  /*1790*/  IMAD.U32 R11, RZ, RZ, UR13 ;  /* 0x0000000dff0b7e24 */ /* 0x000fe2000f8e00ff */
[----:B------:R-:W-:Y:S01]  /*17a0*/  UMOV UR4, UR12 ;  /* 0x0000000c00047c82 */ /* 0x000fe20008000000 */
[----:B------:R-:W-:Y:S01]  /*17b0*/  IMAD.U32 R12, RZ, RZ, UR12 ;  /* 0x0000000cff0c7e24 */ /* 0x000fe2000f8e00ff */
[----:B------:R-:W-:Y:S02]  /*17c0*/  WARPGROUP.DEPBAR.LE gsb0, 0x0 ;  /* 0x00008000000079c5 */ /* 0x000fe40000010000 */
[----:B------:R-:W-:-:S06]  /*17d0*/  WARPGROUP.ARRIVE ;  /* 0x00000000000079c5 */ /* 0x000fcc0000000000 */
[----:B------:R-:W-:Y:S01]  /*17e0*/  HGMMA.64x96x16.F32.BF16 R24, gdesc[UR4], R24, gsb0 ;  /* 0x01600000041879f0 */ /* 0x000fe20008001818 */
[----:B------:R-:W-:Y:S02]  /*17f0*/  UIADD3 UR4, UR8, 0x4, URZ ;  /* 0x0000000408047890 */ /* 0x000fe4000fffe03f */
[----:B------:R-:W-:Y:S01]  /*1800*/  UIADD3 UR6, UR10, 0x4, URZ ;  /* 0x000000040a067890 */ /* 0x000fe2000fffe03f */
[----:B------:R-:W-:Y:S01]  /*1810*/  UMOV UR5, UR13 ;  /* 0x0000000d00057c82 */ /* 0x000fe20008000000 */
[----:B------:R-:W-:-:S03]  /*1820*/  UMOV UR7, 0x40000040 ;  /* 0x4000004000077882 */ /* 0x000fc60000000000 */
[----:B------:R-:W-:Y:S02]  /*1830*/  UMOV UR12, UR4 ;  /* 0x00000004000c7c82 */ /* 0x000fe40008000000 */
[----:B------:R-:W-:Y:S01]  /*1840*/  UMOV UR4, UR12 ;  /* 0x0000000c00047c82 */ /* 0x000fe20008000000 */
[----:B------:R-:W-:Y:S01]  /*1850*/  IMAD.U32 R10, RZ, RZ, UR12 ;  /* 0x0000000cff0a7e24 */ /* 0x000fe2000f8e00ff */
[----:B------:R-:W-:Y:S02]  /*1860*/  WARPGROUP.DEPBAR.LE gsb0, 0x0 ;  /* 0x00008000000079c5 */ /* 0x000fe40000010000 */
[----:B------:R-:W-:-:S06]  /*1870*/  WARPGROUP.ARRIVE ;  /* 0x00000000000079c5 */ /* 0x000fcc0000000000 */
[----:B------:R-:W-:Y:S01]  /*1880*/  HGMMA.64x96x16.F32.BF16 R24, gdesc[UR4], R24, gsb0 ;  /* 0x01600000041879f0 */ /* 0x000fe20008001818 */
[----:B------:R-:W-:Y:S02]  /*1890*/  UIADD3 UR4, UR8, 0x6, URZ ;  /* 0x0000000608047890 */ /* 0x000fe4000fffe03f */
[----:B------:R-:W-:Y:S01]  /*18a0*/  UIADD3 UR6, UR10, 0x6, URZ ;  /* 0x000000060a067890 */ /* 0x000fe2000fffe03f */
[----:B------:R-:W-:Y:S01]  /*18b0*/  UMOV UR5, 0x40000040 ;  /* 0x4000004000057882 */ /* 0x000fe20000000000 */
[----:B------:R-:W-:Y:S02]  /*18c0*/  UMOV UR7, 0x40000040 ;  /* 0x4000004000077882 */ /* 0x000fe40000000000 */
[----:B------:R-:W-:Y:S02]  /*18d0*/  IMAD.U32 R8, RZ, RZ, UR4 ;  /* 0x00000004ff087e24 */ /* 0x000fe4000f8e00ff */
[----:B------:R-:W-:Y:S01]  /*18e0*/  IMAD.U32 R9, RZ, RZ, UR5 ;  /* 0x00000005ff097e24 */ /* 0x000fe2000f8e00ff */
[----:B------:R-:W-:-:S02]  /*18f0*/  WARPGROUP.DEPBAR.LE gsb0, 0x0 ;  /* 0x00008000000079c5 */ /* 0x000fc40000010000 */
[----:B------:R-:W-:-:S06]  /*1900*/  WARPGROUP.ARRIVE ;  /* 0x00000000000079c5 */ /* 0x000fcc0000000000 */
[----:B------:R-:W-:Y:S03]  /*1910*/  HGMMA.64x96x16.F32.BF16 R24, gdesc[UR4], R24, gsb0 ;  /* 0x01600000041879f0 */ /* 0x000fe60008001818 */
[----:B------:R-:W-:Y:S02]  /*1920*/  WARPGROUP.DEPBAR.LE gsb0, 0x0 ;  /* 0x00008000000079c5 */ /* 0x000fe40000010000 */
[----:B------:R-:W2:Y:S02]  /*1930*/  SYNCS.PHASECHK.TRANS64.TRYWAIT P1, [UR9+0x32410], R0 ;  /* 0x03241000ff0075a7 */ /* 0x000ea40008020149 */
[----:B--2---:R-:W-:Y:S05]  /*1940*/  @!P1 BRA `(.L_x_9224) ;  /* 0x000000c400989947 */ /* 0x004fea0003800000 */
.L_x_9297:
[----:B------:R-:W-:Y:S05]  /*1950*/  @!P0 BRA `(.L_x_9225) ;  /* 0x0000000000048947 */ /* 0x000fea0003800000 */
[----:B------:R-:W-:Y:S01]  /*1960*/  BPT.TRAP 0x1 ;  /* 0x000000040000795c */ /* 0x000fe20000300000 */
.L_x_9225:
[----:B------:R-:W-:-:S13]  /*1970*/  R2UR UR4, R16 ;  /* 0x00000000100472ca */ /* 0x000fda00000e0000 */
[----:B------:R2:W3:Y:S01]  /*1980*/  SYNCS.PHASECHK.TRANS64.TRYWAIT P1, [UR4+0x32450], R0 ;  /* 0x03245000ff0075a7 */ /* 0x0004e20008020144 */
[----:B------:R-:W-:Y:S05]  /*1990*/  @!P0 BRA `(.L_x_9226) ;  /* 0x0000000000048947 */ /* 0x000fea0003800000 */
[----:B------:R-:W-:Y:S01]  /*19a0*/  BPT.TRAP 0x1 ;  /* 0x000000040000795c */ /* 0x000fe20000300000 */
.L_x_9226:
[----:B---3--:R-:W-:Y:S05]  /*19b0*/  @P1 BRA `(.L_x_9227) ;  /* 0x00000000000c1947 */ /* 0x008fea0003800000 */
[----:B------:R-:W-:-:S13]  /*19c0*/  R2UR UR4, R16 ;  /* 0x00000000100472ca */ /* 0x000fda00000e0000 */
[----:B------:R-:W3:Y:S02]  /*19d0*/  SYNCS.PHASECHK.TRANS64.TRYWAIT P1, [UR4+0x32450], R0 ;  /* 0x03245000ff0075a7 */ /* 0x000ee40008020144 */
[----:B---3--:R-:W-:Y:S05]  /*19e0*/  @!P1 BRA `(.L_x_9228) ;  /* 0x000000c4008c9947 */ /* 0x008fea0003800000 */
.L_x_9227:
[----:B------:R-:W-:Y:S01]  /*19f0*/  R2UR UR4, R16 ;  /* 0x00000000100472ca */ /* 0x000fe200000e0000 */
        /* <DEDUP_REMOVED lines=9> */
[----:B------:R-:W-:Y:S01]  /*1a90*/  IMAD.U32 R5, RZ, RZ, UR13 ;  /* 0x0000000dff057e24 */ /* 0x000fe2000f8e00ff */
[----:B------:R-:W-:Y:S01]  /*1aa0*/  UMOV UR15, 0x40000040 ;  /* 0x40000040000f7882 */ /* 0x000fe20000000000 */
[----:B------:R-:W-:Y:S01]  /*1ab0*/  UMOV UR17, 0x40000040 ;  /* 0x4000004000117882 */ /* 0x000fe20000000000 */
[----:B------:R-:W-:Y:S01]  /*1ac0*/  UIADD3 UR4, UR4, 0x400, URZ ;  /* 0x0000040004047890 */ /* 0x000fe2000fffe03f */
[----:B------:R-:W3:Y:S01]  /*1ad0*/  S2R R20, SR_TID.X ;  /* 0x0000000000147919 */ /* 0x000ee20000002100 */
[----:B------:R-:W-:-:S02]  /*1ae0*/  ULOP3.LUT UR6, UR6, 0x10000, URZ, 0xfc, !UPT ;  /* 0x0001000006067892 */ /* 0x000fc4000f8efc3f */
[----:B------:R-:W-:Y:S02]  /*1af0*/  USHF.R.U32.HI UR4, URZ, 0x4, UR4 ;  /* 0x000000043f047899 */ /* 0x000fe40008011604 */
[----:B------:R-:W-:Y:S02]  /*1b00*/  UIADD3 UR16, UR6, 0x404, URZ ;  /* 0x0000040406107890 */ /* 0x000fe4000fffe03f */
[----:B------:R-:W-:Y:S01]  /*1b10*/  ULOP3.LUT UR7, UR4, 0x3fff, URZ, 0xc0, !UPT ;  /* 0x00003fff04077892 */ /* 0x000fe2000f8ec03f */
[----:B------:R-:W-:Y:S01]  /*1b20*/  UMOV UR8, UR6 ;  /* 0x0000000600087c82 */ /* 0x000fe20008000000 */
[----:B------:R-:W-:Y:S01]  /*1b30*/  UIADD3 UR4, UR6, 0x2, URZ ;  /* 0x0000000206047890 */ /* 0x000fe2000fffe03f */
[----:B------:R-:W-:Y:S01]  /*1b40*/  MOV R6, UR8 ;  /* 0x0000000800067c02 */ /* 0x000fe20008000f00 */
[----:B------:R-:W-:Y:S01]  /*1b50*/  ULOP3.LUT UR57, UR7, 0x10000, URZ, 0xfc, !UPT ;  /* 0x0001000007397892 */ /* 0x000fe2000f8efc3f */
[----:B------:R-:W-:Y:S01]  /*1b60*/  UMOV UR19, 0x40000040 ;  /* 0x4000004000137882 */ /* 0x000fe20000000000 */
[----:B------:R-:W-:-:S03]  /*1b70*/  UIADD3 UR20, UR6, 0x406, URZ ;  /* 0x0000040606147890 */ /* 0x000fc6000fffe03f */
[----:B------:R-:W-:Y:S01]  /*1b80*/  UMOV UR12, UR4 ;  /* 0x00000004000c7c82 */ /* 0x000fe20008000000 */
[----:B------:R-:W-:Y:S01]  /*1b90*/  UIADD3 UR4, UR6, 0x4, URZ ;  /* 0x0000000406047890 */ /* 0x000fe2000fffe03f */
[----:B------:R-:W-:Y:S01]  /*1ba0*/  IMAD.U32 R4, RZ, RZ, UR12 ;  /* 0x0000000cff047e24 */ /* 0x000fe2000f8e00ff */
[----:B------:R-:W-:Y:S01]  /*1bb0*/  UMOV UR10, UR57 ;  /* 0x00000039000a7c82 */ /* 0x000fe20008000000 */
[----:B------:R-:W-:Y:S01]  /*1bc0*/  UIADD3 UR14, UR57, 0x302, URZ ;  /* 0x00000302390e7890 */ /* 0x000fe2000fffe03f */
[----:B------:R-:W-:Y:S01]  /*1bd0*/  HGMMA.64x96x16.F32.BF16 R24, gdesc[UR8], R24, gsb0 ;  /* 0x01600000081879f0 */ /* 0x000fe20008001818 */
[----:B------:R-:W-:Y:S02]  /*1be0*/  UIADD3 UR10, UR57, 0x2, URZ ;  /* 0x00000002390a7890 */ /* 0x000fe4000fffe03f */
[----:B------:R-:W-:Y:S01]  /*1bf0*/  IMAD.U32 R18, RZ, RZ, UR57 ;  /* 0x00000039ff127e24 */ /* 0x000fe2000f8e00ff */
[----:B------:R-:W-:Y:S01]  /*1c00*/  UMOV UR8, UR12 ;  /* 0x0000000c00087c82 */ /* 0x000fe20008000000 */
[----:B------:R-:W-:Y:S01]  /*1c10*/  UMOV UR9, UR13 ;  /* 0x0000000d00097c82 */ /* 0x000fe20008000000 */
[----:B------:R-:W-:Y:S01]  /*1c20*/  UMOV UR11, 0x40000040 ;  /* 0x40000040000b7882 */ /* 0x000fe20000000000 */
[----:B------:R-:W-:Y:S01]  /*1c30*/  UMOV UR12, UR4 ;  /* 0x00000004000c7c82 */ /* 0x000fe20008000000 */
[----:B------:R-:W-:Y:S01]  /*1c40*/  UMOV UR13, 0x40000040 ;  /* 0x40000040000d7882 */ /* 0x000fe20000000000 */
[----:B------:R-:W-:Y:S01]  /*1c50*/  UIADD3 UR4, UR6, 0x6, URZ ;  /* 0x0000000606047890 */ /* 0x000fe2000fffe03f */
[----:B------:R-:W-:Y:S01]  /*1c60*/  MOV R2, UR12 ;  /* 0x0000000c00027c02 */ /* 0x000fe20008000f00 */
[----:B-1----:R-:W-:Y:S01]  /*1c70*/  IMAD.U32 R3, RZ, RZ, UR13 ;  /* 0x0000000dff037e24 */ /* 0x002fe2000f8e00ff */
[----:B------:R-:W-:Y:S01]  /*1c80*/  UIADD3 UR18, UR57, 0x304, URZ ;  /* 0x0000030439127890 */ /* 0x000fe2000fffe03f */
[----:B---3--:R-:W-:Y:S01]  /*1c90*/  SHF.R.U32.HI R20, RZ, 0x7, R20 ;  /* 0x00000007ff147819 */ /* 0x008fe20000011614 */
[----:B------:R-:W-:Y:S01]  /*1ca0*/  UIADD3 UR22, UR57, 0x306, URZ ;  /* 0x0000030639167890 */ /* 0x000fe2000fffe03f */
[----:B------:R-:W-:Y:S01]  /*1cb0*/  UMOV UR21, 0x40000040 ;  /* 0x4000004000157882 */ /* 0x000fe20000000000 */
[----:B------:R-:W-:Y:S01]  /*1cc0*/  UMOV UR23, 0x40000040 ;  /* 0x4000004000177882 */ /* 0x000fe20000000000 */
[----:B------:R-:W-:Y:S01]  /*1cd0*/  UIADD3 UR24, UR6, 0x800, URZ ;  /* 0x0000080006187890 */ /* 0x000fe2000fffe03f */
[----:B0-2---:R-:W-:Y:S01]  /*1ce0*/  IADD3 R0, -R20, 0xb, RZ ;  /* 0x0000000b14007810 */ /* 0x005fe20007ffe1ff */
        /* <DEDUP_REMOVED lines=49> */
[----:B------:R-:W-:Y:S02]  /*2000*/  UIADD3 UR8, UR6, 0x400, URZ ;  /* 0x0000040006087890 */ /* 0x000fe4000fffe03f */
[----:B------:R-:W-:Y:S01]  /*2010*/  UIADD3 UR10, UR57, 0x300, URZ ;  /* 0x00000300390a7890 */ /* 0x000fe2000fffe03f */
[----:B------:R-:W-:Y:S01]  /*2020*/  UMOV UR9, 0x40000040 ;  /* 0x4000004000097882 */ /* 0x000fe20000000000 */
        /* <DEDUP_REMOVED lines=42> */
.L_x_9229:
        /* <DEDUP_REMOVED lines=9> */
[----:B------:R-:W1:Y:S01]  /*2360*/  MUFU.TANH R24, R24 ;  /* 0x0000001800187308 */ /* 0x000e620000002400 */
[----:B------:R-:W-:Y:S01]  /*2370*/  SHF.R.S32.HI R20, RZ, 0x1f, R23 ;  /* 0x0000001fff147819 */ /* 0x000fe20000011417 */
[----:B------:R-:W-:Y:S01]  /*2380*/  FMUL.FTZ R32, R32, UR6 ;  /* 0x0000000620207c20 */ /* 0x000fe20008410000 */
[----:B------:R-:W-:Y:S01]  /*2390*/  FMUL.FTZ R33, R33, UR6 ;  /* 0x0000000621217c20 */ /* 0x000fe20008410000 */
[----:B------:R-:W-:Y:S01]  /*23a0*/  IMAD.U32 R21, RZ, RZ, UR39 ;  /* 0x00000027ff157e24 */ /* 0x000fe2000f8e00ff */
[----:B------:R-:W-:Y:S01]  /*23b0*/  LEA.HI R20, R20, R23, RZ, 0x2 ;  /* 0x0000001714147211 */ /* 0x000fe200078f10ff */
[----:B------:R-:W-:Y:S01]  /*23c0*/  FMUL.FTZ R26, R26, UR6 ;  /* 0x000000061a1a7c20 */ /* 0x000fe20008410000 */
[----:B------:R-:W-:Y:S01]  /*23d0*/  FMUL.FTZ R27, R27, UR6 ;  /* 0x000000061b1b7c20 */ /* 0x000fe20008410000 */
[----:B------:R-:W2:Y:S01]  /*23e0*/  MUFU.TANH R25, R25 ;  /* 0x0000001900197308 */ /* 0x000ea20000002400 */
[----:B------:R-:W-:Y:S01]  /*23f0*/  LOP3.LUT R20, R20, 0x7ffffffc, RZ, 0xc0, !PT ;  /* 0x7ffffffc14147812 */ /* 0x000fe200078ec0ff */
[----:B------:R-:W-:Y:S01]  /*2400*/  FMUL.FTZ R30, R30, UR6 ;  /* 0x000000061e1e7c20 */ /* 0x000fe20008410000 */
[----:B------:R-:W-:Y:S01]  /*2410*/  FMUL.FTZ R31, R31, UR6 ;  /* 0x000000061f1f7c20 */ /* 0x000fe20008410000 */
[----:B------:R-:W-:Y:S01]  /*2420*/  FMUL.FTZ R34, R34, UR6 ;  /* 0x0000000622227c20 */ /* 0x000fe20008410000 */
[----:B------:R-:W-:Y:S01]  /*2430*/  FMUL.FTZ R36, R36, UR6 ;  /* 0x0000000624247c20 */ /* 0x000fe20008410000 */
[----:B------:R-:W-:-:S02]  /*2440*/  IMAD.IADD R20, R23, 0x1, -R20 ;  /* 0x0000000117147824 */ /* 0x000fc400078e0a14 */
        /* <DEDUP_REMOVED lines=16> */
[----:B--2---:R-:W-:Y:S01]  /*2550*/  FSEL R25, R25, -INF , P1 ;  /* 0xff80000019197808 */ /* 0x004fe20000800000 */
[----:B------:R-:W1:Y:S01]  /*2560*/  MUFU.TANH R32, R32 ;  /* 0x0000002000207308 */ /* 0x000e620000002400 */
[----:B------:R-:W-:Y:S01]  /*2570*/  ISETP.GT.AND P5, PT, R20, 0x9, PT ;  /* 0x000000091400780c */ /* 0x000fe20003fa4270 */
[----:B------:R-:W-:Y:S01]  /*2580*/  FMUL.FTZ R45, R45, UR6 ;  /* 0x000000062d2d7c20 */ /* 0x000fe20008410000 */
[----:B---3--:R-:W-:Y:S01]  /*2590*/  FSEL R75, R28, -INF , P6 ;  /* 0xff8000001c4b7808 */ /* 0x008fe20003000000 */
[----:B------:R-:W-:Y:S01]  /*25a0*/  FMUL.FTZ R46, R46, UR6 ;  /* 0x000000062e2e7c20 */ /* 0x000fe20008410000 */
[----:B------:R-:W-:Y:S01]  /*25b0*/  FMNMX.FTZ R22, R21, R25, !PT ;  /* 0x0000001915167209 */ /* 0x000fe20007810000 */
[----:B------:R-:W-:Y:S01]  /*25c0*/  FMUL.FTZ R48, R48, UR6 ;  /* 0x0000000630307c20 */ /* 0x000fe20008410000 */
[C---:B------:R-:W-:Y:S01]  /*25d0*/  ISETP.GT.AND P4, PT, R20.reuse, 0x10, PT ;  /* 0x000000101400780c */ /* 0x040fe20003f84270 */
[----:B------:R-:W2:Y:S01]  /*25e0*/  MUFU.TANH R33, R33 ;  /* 0x0000002100217308 */ /* 0x000ea20000002400 */
[----:B----4-:R-:W-:Y:S01]  /*25f0*/  FSEL R29, R29, -INF , P5 ;  /* 0xff8000001d1d7808 */ /* 0x010fe20002800000 */
[----:B------:R-:W-:Y:S01]  /*2600*/  FMUL.FTZ R47, R47, UR6 ;  /* 0x000000062f2f7c20 */ /* 0x000fe20008410000 */
[----:B------:R-:W-:Y:S01]  /*2610*/  FMNMX.FTZ R22, R75, R22, !PT ;  /* 0x000000164b167209 */ /* 0x000fe20007810000 */
[----:B------:R-:W-:Y:S01]  /*2620*/  FMUL.FTZ R49, R49, UR6 ;  /* 0x0000000631317c20 */ /* 0x000fe20008410000 */
[----:B------:R-:W-:Y:S01]  /*2630*/  ISETP.GT.AND P3, PT, R20, 0x11, PT ;  /* 0x000000111400780c */ /* 0x000fe20003f64270 */
[----:B------:R-:W-:Y:S01]  /*2640*/  FMUL.FTZ R50, R50, UR6 ;  /* 0x0000000632327c20 */ /* 0x000fe20008410000 */
[----:B------:R-:W-:Y:S01]  /*2650*/  FMNMX.FTZ R22, R29, R22, !PT ;  /* 0x000000161d167209 */ /* 0x000fe20007810000 */
[----:B------:R-:W3:Y:S01]  /*2660*/  MUFU.TANH R26, R26 ;  /* 0x0000001a001a7308 */ /* 0x000ee20000002400 */
        /* <DEDUP_REMOVED lines=16> */
[----:B---3--:R-:W-:Y:S01]  /*2770*/  FSEL R23, R26, -INF , P2 ;  /* 0xff8000001a177808 */ /* 0x008fe20001000000 */
[----:B------:R-:W-:Y:S01]  /*2780*/  FMUL.FTZ R61, R61, UR6 ;  /* 0x000000063d3d7c20 */ /* 0x000fe20008410000 */
[----:B------:R-:W-:Y:S01]  /*2790*/  ISETP.GT.AND P2, PT, R20, 0x18, PT ;  /* 0x000000181400780c */ /* 0x000fe20003f44270 */
[----:B------:R-:W-:Y:S01]  /*27a0*/  FMUL.FTZ R62, R62, UR6 ;  /* 0x000000063e3e7c20 */ /* 0x000fe20008410000 */
[----:B------:R-:W-:Y:S01]  /*27b0*/  FMUL.FTZ R64, R64, UR6 ;  /* 0x0000000640407c20 */ /* 0x000fe20008410000 */
[----:B------:R-:W-:Y:S01]  /*27c0*/  FMUL.FTZ R63, R63, UR6 ;  /* 0x000000063f3f7c20 */ /* 0x000fe20008410000 */
[----:B------:R-:W-:Y:S01]  /*27d0*/  FMUL.FTZ R65, R65, UR6 ;  /* 0x0000000641417c20 */ /* 0x000fe20008410000 */
[----:B------:R-:W3:Y:S01]  /*27e0*/  MUFU.TANH R31, R31 ;  /* 0x0000001f001f7308 */ /* 0x000ee20000002400 */
[----:B-1----:R-:W-:Y:S01]  /*27f0*/  FSEL R27, R27, -INF , P1 ;  /* 0xff8000001b1b7808 */ /* 0x002fe20000800000 */
[----:B------:R-:W-:Y:S01]  /*2800*/  FMUL.FTZ R66, R66, UR6 ;  /* 0x0000000642427c20 */ /* 0x000fe20008410000 */
[----:B------:R-:W-:Y:S01]  /*2810*/  ISETP.GT.AND P1, PT, R20, 0x19, PT ;  /* 0x000000191400780c */ /* 0x000fe20003f24270 */
        /* <DEDUP_REMOVED lines=8> */
[----:B------:R-:W-:Y:S01]  /*28a0*/  FMUL.FTZ R71, R71, UR6 ;  /* 0x0000000647477c20 */ /* 0x000fe20008410000 */
[----:B------:R-:W-:Y:S01]  /*28b0*/  FMNMX.FTZ R22, R73, R22, !PT ;  /* 0x0000001649167209 */ /* 0x000fe20007810000 */
[----:B------:R-:W2:Y:S01]  /*28c0*/  S2UR UR11, SR_CgaCtaId ;  /* 0x00000000000b79c3 */ /* 0x000ea20000008800 */
[----:B------:R-:W-:Y:S01]  /*28d0*/  R2UR UR10, R16 ;  /* 0x00000000100a72ca */ /* 0x000fe200000e0000 */
[----:B------:R-:W4:Y:S01]  /*28e0*/  MUFU.TANH R36, R36 ;  /* 0x0000002400247308 */ /* 0x000f220000002400 */
[----:B---3--:R-:W-:Y:S01]  /*28f0*/  FSEL R31, R31, -INF , P5 ;  /* 0xff8000001f1f7808 */ /* 0x008fe20002800000 */
[----:B------:R-:W-:Y:S01]  /*2900*/  ULDC UR6, c[0x0][0xa80] ;  /* 0x0002a00000067ab9 */ /* 0x000fe20000000800 */
[----:B------:R-:W-:Y:S01]  /*2910*/  ISETP.GT.AND P5, PT, R20, 0x21, PT ;  /* 0x000000211400780c */ /* 0x000fe20003fa4270 */
[----:B------:R-:W-:Y:S01]  /*2920*/  ULOP3.LUT UR7, UR7, 0x3000000, URZ, 0xfc, !UPT ;  /* 0x0300000007077892 */ /* 0x000fe2000f8efc3f */
[----:B------:R-:W-:Y:S01]  /*2930*/  FMNMX.FTZ R22, R31, R22, !PT ;  /* 0x000000161f167209 */ /* 0x000fe20007810000 */
[----:B------:R-:W-:-:S02]  /*2940*/  UMOV UR15, 0x40000040 ;  /* 0x40000040000f7882 */ /* 0x000fc40000000000 */
[----:B------:R-:W3:Y:S01]  /*2950*/  MUFU.TANH R35, R35 ;  /* 0x0000002300237308 */ /* 0x000ee20000002400 */
[----:B-1----:R-:W-:Y:S02]  /*2960*/  FSEL R163, R34, -INF , P4 ;  /* 0xff80000022a37808 */ /* 0x002fe40002000000 */
[----:B------:R-:W-:Y:S01]  /*2970*/  ISETP.GT.AND P4, PT, R20, 0x28, PT ;  /* 0x000000281400780c */ /* 0x000fe20003f84270 */
[----:B------:R-:W-:Y:S01]  /*2980*/  UIADD3 UR10, UR10, 0x32440, URZ ;  /* 0x000324400a0a7890 */ /* 0x000fe2000fffe03f */
[----:B------:R-:W-:Y:S01]  /*2990*/  FMNMX.FTZ R22, R163, R22, !PT ;  /* 0x00000016a3167209 */ /* 0x000fe20007810000 */
[----:B------:R-:W-:Y:S02]  /*29a0*/  UMOV UR14, UR7 ;  /* 0x00000007000e7c82 */ /* 0x000fe40008000000 */
[----:B------:R-:W1:Y:S01]  /*29b0*/  MUFU.TANH R37, R37 ;  /* 0x0000002500257308 */ /* 0x000e620000002400 */
[----:B----4-:R-:W-:-:S04]  /*29c0*/  FSEL R166, R36, -INF , P2 ;  /* 0xff80000024a67808 */ /* 0x010fc80001000000 */
[----:B------:R-:W-:Y:S01]  /*29d0*/  FMNMX.FTZ R33, R166, R33, !PT ;  /* 0x00000021a6217209 */ /* 0x000fe20007810000 */
[----:B--2---:R-:W-:Y:S02]  /*29e0*/  UPRMT UR10, UR11, 0x654, UR10 ;  /* 0x000006540b0a7896 */ /* 0x004fe4000800000a */
[----:B------:R-:W2:Y:S01]  /*29f0*/  MUFU.TANH R38, R38 ;  /* 0x0000002600267308 */ /* 0x000ea20000002400 */
[----:B---3--:R-:W-:Y:S01]  /*2a00*/  FSEL R167, R35, -INF , P3 ;  /* 0xff80000023a77808 */ /* 0x008fe20001800000 */
[----:B------:R-:W-:Y:S01]  /*2a10*/  UMOV UR11, 0x40000040 ;  /* 0x40000040000b7882 */ /* 0x000fe20000000000 */
[----:B------:R-:W-:Y:S02]  /*2a20*/  ISETP.GT.AND P3, PT, R20, 0x29, PT ;  /* 0x000000291400780c */ /* 0x000fe40003f64270 */
[----:B------:R-:W-:Y:S02]  /*2a30*/  FMNMX.FTZ R22, R167, R22, !PT ;  /* 0x00000016a7167209 */ /* 0x000fe40007810000 */
[----:B------:R-:W-:Y:S01]  /*2a40*/  SYNCS.ARRIVE.TRANS64.RED.A1T0 RZ, [UR10], RZ ;  /* 0x000000ffffff79a7 */ /* 0x000fe2000810040a */
[----:B------:R-:W3:Y:S01]  /*2a50*/  MUFU.TANH R40, R40 ;  /* 0x0000002800287308 */ /* 0x000ee20000002400 */
[----:B-1----:R-:W-:Y:S01]  /*2a60*/  FSEL R168, R37, -INF , P1 ;  /* 0xff80000025a87808 */ /* 0x002fe20000800000 */
[----:B------:R-:W-:-:S03]  /*2a70*/  UIADD3 UR10, UR7, 0x80, URZ ;  /* 0x00000080070a7890 */ /* 0x000fc6000fffe03f */
[----:B------:R-:W-:-:S03]  /*2a80*/  FMNMX.FTZ R24, R168, R33, !PT ;  /* 0x00000021a8187209 */ /* 0x000fc60007810000 */
[----:B------:R-:W1:Y:S01]  /*2a90*/  MUFU.TANH R39, R39 ;  /* 0x0000002700277308 */ /* 0x000e620000002400 */
[----:B--2---:R-:W-:Y:S02]  /*2aa0*/  FSEL R201, R38, -INF , P2 ;  /* 0xff80000026c97808 */ /* 0x004fe40001000000 */
[----:B------:R-:W-:Y:S02]  /*2ab0*/  ISETP.GT.AND P2, PT, R20, 0x30, PT ;  /* 0x000000301400780c */ /* 0x000fe40003f44270 */
[----:B------:R-:W-:-:S03]  /*2ac0*/  FMNMX.FTZ R22, R201, R22, !PT ;  /* 0x00000016c9167209 */ /* 0x000fc60007810000 */
[----:B------:R-:W2:Y:S01]  /*2ad0*/  MUFU.TANH R41, R41 ;  /* 0x0000002900297308 */ /* 0x000ea20000002400 */
[----:B---3--:R-:W-:-:S04]  /*2ae0*/  FSEL R199, R40, -INF , P6 ;  /* 0xff80000028c77808 */ /* 0x008fc80003000000 */
[----:B------:R-:W-:-:S03]  /*2af0*/  FMNMX.FTZ R24, R199, R24, !PT ;  /* 0x00000018c7187209 */ /* 0x000fc60007810000 */
[----:B------:R-:W3:Y:S01]  /*2b00*/  MUFU.TANH R42, R42 ;  /* 0x0000002a002a7308 */ /* 0x000ee20000002400 */
[----:B-1----:R-:W-:Y:S02]  /*2b10*/  FSEL R229, R39, -INF , P1 ;  /* 0xff80000027e57808 */ /* 0x002fe40000800000 */
[----:B------:R-:W-:Y:S02]  /*2b20*/  ISETP.GT.AND P1, PT, R20, 0x31, PT ;  /* 0x000000311400780c */ /* 0x000fe40003f24270 */
[----:B------:R-:W-:-:S03]  /*2b30*/  FMNMX.FTZ R22, R229, R22, !PT ;  /* 0x00000016e5167209 */ /* 0x000fc60007810000 */
[----:B------:R-:W1:Y:S01]  /*2b40*/  MUFU.TANH R44, R44 ;  /* 0x0000002c002c7308 */ /* 0x000e620000002400 */
[----:B--2---:R-:W-:-:S04]  /*2b50*/  FSEL R227, R41, -INF , P5 ;  /* 0xff80000029e37808 */ /* 0x004fc80002800000 */
[----:B------:R-:W-:-:S03]  /*2b60*/  FMNMX.FTZ R33, R227, R24, !PT ;  /* 0x00000018e3217209 */ /* 0x000fc60007810000 */
[----:B------:R-:W2:Y:S01]  /*2b70*/  MUFU.TANH R43, R43 ;  /* 0x0000002b002b7308 */ /* 0x000ea20000002400 */
[----:B---3--:R-:W-:Y:S02]  /*2b80*/  FSEL R203, R42, -INF , P6 ;  /* 0xff8000002acb7808 */ /* 0x008fe40003000000 */
[----:B------:R-:W-:Y:S02]  /*2b90*/  ISETP.GT.AND P6, PT, R20, 0x38, PT ;  /* 0x000000381400780c */ /* 0x000fe40003fc4270 */
[----:B------:R-:W-:-:S03]  /*2ba0*/  FMNMX.FTZ R22, R203, R22, !PT ;  /* 0x00000016cb167209 */ /* 0x000fc60007810000 */
[----:B------:R-:W3:Y:S01]  /*2bb0*/  MUFU.TANH R45, R45 ;  /* 0x0000002d002d7308 */ /* 0x000ee20000002400 */
[----:B-1----:R-:W-:-:S04]  /*2bc0*/  FSEL R180, R44, -INF , P4 ;  /* 0xff8000002cb47808 */ /* 0x002fc80002000000 */
        /* <DEDUP_REMOVED lines=65> */
[----:B--2---:R-:W-:-:S04]  /*2fe0*/  FSEL R195, R62, -INF , P2 ;  /* 0xff8000003ec37808 */ /* 0x004fc80001000000 */
[----:B------:R-:W-:-:S03]  /*2ff0*/  FMNMX.FTZ R22, R195, R22, !PT ;  /* 0x00000016c3167209 */ /* 0x000fc60007810000 */
[----:B------:R-:W2:Y:S01]  /*3000*/  MUFU.TANH R65, R65 ;  /* 0x0000004100417308 */ /* 0x000ea20000002400 */
[----:B---3--:R-:W-:-:S04]  /*3010*/  FSEL R181, R64, -INF , P6 ;  /* 0xff80000040b57808 */ /* 0x008fc80003000000 */
        /* <DEDUP_REMOVED lines=18> */
[----:B------:R-:W-:Y:S02]  /*3140*/  FMNMX.FTZ R20, R179, R20, !PT ;  /* 0x00000014b3147209 */ /* 0x000fe40007810000 */
[----:B-1----:R-:W-:-:S03]  /*3150*/  FSEL R173, R70, -INF , P4 ;  /* 0xff80000046ad7808 */ /* 0x002fc60002000000 */
[----:B------:R-:W1:Y:S01]  /*3160*/  SHFL.BFLY PT, R33, R20, 0x2, 0x1f ;  /* 0x0c401f0014217f89 */ /* 0x000e6200000e0000 */
[----:B------:R-:W-:Y:S02]  /*3170*/  FMNMX.FTZ R22, R173, R22, !PT ;  /* 0x00000016ad167209 */ /* 0x000fe40007810000 */
[----:B--2---:R-:W-:-:S04]  /*3180*/  FSEL R177, R71, -INF , P3 ;  /* 0xff80000047b17808 */ /* 0x004fc80001800000 */
[----:B------:R-:W-:-:S05]  /*3190*/  FMNMX.FTZ R22, R177, R22, !PT ;  /* 0x00000016b1167209 */ /* 0x000fca0007810000 */
[----:B------:R-:W2:Y:S01]  /*31a0*/  SHFL.BFLY PT, R35, R22, 0x2, 0x1f ;  /* 0x0c401f0016237f89 */ /* 0x000ea200000e0000 */
[----:B-1----:R-:W-:-:S05]  /*31b0*/  FMNMX.FTZ R33, R20, R33, !PT ;  /* 0x0000002114217209 */ /* 0x002fca0007810000 */
[----:B------:R-:W1:Y:S01]  /*31c0*/  SHFL.BFLY PT, R194, R33, 0x1, 0x1f ;  /* 0x0c201f0021c27f89 */ /* 0x000e6200000e0000 */
[----:B--2---:R-:W-:-:S05]  /*31d0*/  FMNMX.FTZ R35, R22, R35, !PT ;  /* 0x0000002316237209 */ /* 0x004fca0007810000 */
[----:B------:R-:W2:Y:S01]  /*31e0*/  SHFL.BFLY PT, R156, R35, 0x1, 0x1f ;  /* 0x0c201f00239c7f89 */ /* 0x000ea200000e0000 */
[----:B-1----:R-:W-:Y:S01]  /*31f0*/  FMNMX.FTZ R194, R33, R194, !PT ;  /* 0x000000c221c27209 */ /* 0x002fe20007810000 */
[----:B------:R1:W-:Y:S03]  /*3200*/  BAR.SYNC.DEFER_BLOCKING R210, 0x100 ;  /* 0x000400d20000751d */ /* 0x0003e60000010000 */
[C---:B------:R-:W-:Y:S01]  /*3210*/  FSETP.NEU.FTZ.AND P1, PT, R194.reuse, -INF , PT ;  /* 0xff800000c200780b */ /* 0x040fe20003f3d000 */
[----:B------:R-:W-:-:S05]  /*3220*/  FMUL.FTZ R174, R194, UR6 ;  /* 0x00000006c2ae7c20 */ /* 0x000fca0008410000 */
[----:B------:R-:W-:-:S05]  /*3230*/  FSEL R174, R174, RZ, P1 ;  /* 0x000000ffaeae7208 */ /* 0x000fca0000800000 */
[--C-:B------:R-:W-:Y:S01]  /*3240*/  FFMA.FTZ R20, R21, UR6, -R174.reuse ;  /* 0x0000000615147c23 */ /* 0x100fe200080108ae */
[----:B--2---:R-:W-:Y:S01]  /*3250*/  FMNMX.FTZ R156, R35, R156, !PT ;  /* 0x0000009c239c7209 */ /* 0x004fe20007810000 */
[--C-:B------:R-:W-:Y:S01]  /*3260*/  FFMA.FTZ R21, R25, UR6, -R174.reuse ;  /* 0x0000000619157c23 */ /* 0x100fe200080108ae */
[--C-:B------:R-:W-:Y:S01]  /*3270*/  FFMA.FTZ R157, R75, UR6, -R174.reuse ;  /* 0x000000064b9d7c23 */ /* 0x100fe200080108ae */
[--C-:B------:R-:W-:Y:S01]  /*3280*/  FFMA.FTZ R160, R29, UR6, -R174.reuse ;  /* 0x000000061da07c23 */ /* 0x100fe200080108ae */
[C---:B------:R-:W-:Y:S01]  /*3290*/  FSETP.NEU.FTZ.AND P1, PT, R156.reuse, -INF , PT ;  /* 0xff8000009c00780b */ /* 0x040fe20003f3d000 */
[----:B------:R-:W-:Y:S01]  /*32a0*/  FMUL.FTZ R176, R156, UR6 ;  /* 0x000000069cb07c20 */ /* 0x000fe20008410000 */
[----:B------:R-:W-:Y:S01]  /*32b0*/  MUFU.EX2 R22, R20 ;  /* 0x0000001400167308 */ /* 0x000fe20000000800 */
[--C-:B------:R-:W-:Y:S01]  /*32c0*/  FFMA.FTZ R164, R165, UR6, -R174.reuse ;  /* 0x00000006a5a47c23 */ /* 0x100fe200080108ae */
[--C-:B------:R-:W-:Y:S01]  /*32d0*/  FFMA.FTZ R165, R166, UR6, -R174.reuse ;  /* 0x00000006a6a57c23 */ /* 0x100fe200080108ae */
[--C-:B------:R-:W-:Y:S01]  /*32e0*/  FFMA.FTZ R161, R161, UR6, -R174.reuse ;  /* 0x00000006a1a17c23 */ /* 0x100fe200080108ae */
[----:B------:R-:W-:Y:S01]  /*32f0*/  FSEL R176, R176, RZ, P1 ;  /* 0x000000ffb0b07208 */ /* 0x000fe20000800000 */
[--C-:B------:R-:W-:Y:S01]  /*3300*/  FFMA.FTZ R168, R168, UR6, -R174.reuse ;  /* 0x00000006a8a87c23 */ /* 0x100fe200080108ae */
[--C-:B------:R-:W-:Y:S01]  /*3310*/  FFMA.FTZ R178, R199, UR6, -R174.reuse ;  /* 0x00000006c7b27c23 */ /* 0x100fe200080108ae */
[----:B------:R-:W-:Y:S01]  /*3320*/  FFMA.FTZ R199, R227, UR6, -R174 ;  /* 0x00000006e3c77c23 */ /* 0x000fe200080108ae */
[----:B------:R-:W2:Y:S01]  /*3330*/  MUFU.EX2 R21, R21 ;  /* 0x0000001500157308 */ /* 0x000ea20000000800 */
        /* <DEDUP_REMOVED lines=8> */
[----:B------:R-:W-:Y:S01]  /*33c0*/  FFMA.FTZ R170, R229, UR6, -R176 ;  /* 0x00000006e5aa7c23 */ /* 0x000fe200080108b0 */
[----:B------:R-:W-:Y:S01]  /*33d0*/  FFMA.FTZ R201, R182, UR6, -R174 ;  /* 0x00000006b6c97c23 */ /* 0x000fe200080108ae */
[--C-:B------:R-:W-:Y:S01]  /*33e0*/  FFMA.FTZ R182, R203, UR6, -R176.reuse ;  /* 0x00000006cbb67c23 */ /* 0x100fe200080108b0 */
[----:B------:R-:W-:Y:S01]  /*33f0*/  FFMA.FTZ R203, R221, UR6, -R176 ;  /* 0x00000006ddcb7c23 */ /* 0x000fe200080108b0 */
[----:B------:R-:W-:Y:S01]  /*3400*/  FFMA.FTZ R180, R180, UR6, -R174 ;  /* 0x00000006b4b47c23 */ /* 0x000fe200080108ae */
[--C-:B------:R-:W-:Y:S01]  /*3410*/  FFMA.FTZ R184, R223, UR6, -R176.reuse ;  /* 0x00000006dfb87c23 */ /* 0x100fe200080108b0 */
[----:B------:R-:W-:Y:S01]  /*3420*/  FFMA.FTZ R221, R225, UR6, -R176 ;  /* 0x00000006e1dd7c23 */ /* 0x000fe200080108b0 */
[----:B------:R-:W3:Y:S01]  /*3430*/  MUFU.EX2 R160, R160 ;  /* 0x000000a000a07308 */ /* 0x000ee20000000800 */
[----:B--2---:R-:W-:Y:S01]  /*3440*/  F2FP.BF16.F32.PACK_AB R152, R21, R22 ;  /* 0x000000161598723e */ /* 0x004fe200000010ff */
[--C-:B------:R-:W-:Y:S01]  /*3450*/  FFMA.FTZ R186, R219, UR6, -R174.reuse ;  /* 0x00000006dbba7c23 */ /* 0x100fe200080108ae */
[--C-:B------:R-:W-:Y:S01]  /*3460*/  FFMA.FTZ R217, R217, UR6, -R174.reuse ;  /* 0x00000006d9d97c23 */ /* 0x100fe200080108ae */
[--C-:B------:R-:W-:Y:S01]  /*3470*/  FFMA.FTZ R188, R215, UR6, -R174.reuse ;  /* 0x00000006d7bc7c23 */ /* 0x100fe200080108ae */
[----:B------:R-:W-:Y:S01]  /*3480*/  FFMA.FTZ R213, R213, UR6, -R174 ;  /* 0x00000006d5d57c23 */ /* 0x000fe200080108ae */
[--C-:B------:R-:W-:Y:S01]  /*3490*/  FFMA.FTZ R190, R211, UR6, -R176.reuse ;  /* 0x00000006d3be7c23 */ /* 0x100fe200080108b0 */
[--C-:B------:R-:W-:Y:S01]  /*34a0*/  FFMA.FTZ R209, R209, UR6, -R176.reuse ;  /* 0x00000006d1d17c23 */ /* 0x100fe200080108b0 */
[----:B------:R-:W-:Y:S01]  /*34b0*/  MUFU.EX2 R23, R23 ;  /* 0x0000001700177308 */ /* 0x000fe20000000800 */
[--C-:B------:R-:W-:Y:S01]  /*34c0*/  FFMA.FTZ R192, R207, UR6, -R176.reuse ;  /* 0x00000006cfc07c23 */ /* 0x100fe200080108b0 */
[----:B------:R-:W-:Y:S01]  /*34d0*/  FFMA.FTZ R205, R205, UR6, -R176 ;  /* 0x00000006cdcd7c23 */ /* 0x000fe200080108b0 */
[--C-:B------:R-:W-:Y:S01]  /*34e0*/  FFMA.FTZ R196, R185, UR6, -R174.reuse ;  /* 0x00000006b9c47c23 */ /* 0x100fe200080108ae */
[--C-:B------:R-:W-:Y:S01]  /*34f0*/  FFMA.FTZ R185, R189, UR6, -R174.reuse ;  /* 0x00000006bdb97c23 */ /* 0x100fe200080108ae */
[--C-:B------:R-:W-:Y:S01]  /*3500*/  FFMA.FTZ R183, R183, UR6, -R174.reuse ;  /* 0x00000006b7b77c23 */ /* 0x100fe200080108ae */
[----:B------:R-:W-:Y:S01]  /*3510*/  FFMA.FTZ R198, R191, UR6, -R174 ;  /* 0x00000006bfc67c23 */ /* 0x000fe200080108ae */
[--C-:B------:R-:W-:Y:S01]  /*3520*/  FFMA.FTZ R187, R187, UR6, -R176.reuse ;  /* 0x00000006bbbb7c23 */ /* 0x100fe200080108b0 */
[----:B------:R-:W2:Y:S01]  /*3530*/  MUFU.EX2 R162, R162 ;  /* 0x000000a200a27308 */ /* 0x000ea20000000800 */
[----:B---3--:R-:W-:Y:S01]  /*3540*/  F2FP.BF16.F32.PACK_AB R154, R160, R157 ;  /* 0x0000009da09a723e */ /* 0x008fe200000010ff */
[--C-:B------:R-:W-:Y:S01]  /*3550*/  FFMA.FTZ R200, R193, UR6, -R176.reuse ;  /* 0x00000006c1c87c23 */ /* 0x100fe200080108b0 */
[--C-:B------:R-:W-:Y:S01]  /*3560*/  FFMA.FTZ R189, R195, UR6, -R176.reuse ;  /* 0x00000006c3bd7c23 */ /* 0x100fe200080108b0 */
[----:B------:R-:W-:Y:S01]  /*3570*/  FFMA.FTZ R202, R197, UR6, -R176 ;  /* 0x00000006c5ca7c23 */ /* 0x000fe200080108b0 */
[--C-:B------:R-:W-:Y:S01]  /*3580*/  FFMA.FTZ R204, R169, UR6, -R174.reuse ;  /* 0x00000006a9cc7c23 */ /* 0x100fe200080108ae */
[--C-:B------:R-:W-:Y:S01]  /*3590*/  FFMA.FTZ R169, R172, UR6, -R174.reuse ;  /* 0x00000006aca97c23 */ /* 0x100fe200080108ae */
[--C-:B------:R-:W-:Y:S01]  /*35a0*/  FFMA.FTZ R181, R181, UR6, -R174.reuse ;  /* 0x00000006b5b57c23 */ /* 0x100fe200080108ae */
[----:B------:R-:W-:Y:S01]  /*35b0*/  MUFU.EX2 R158, R158 ;  /* 0x0000009e009e7308 */ /* 0x000fe20000000800 */
[----:B------:R-:W-:Y:S01]  /*35c0*/  FFMA.FTZ R172, R179, UR6, -R174 ;  /* 0x00000006b3ac7c23 */ /* 0x000fe200080108ae */
[--C-:B------:R-:W-:Y:S01]  /*35d0*/  FFMA.FTZ R174, R175, UR6, -R176.reuse ;  /* 0x00000006afae7c23 */ /* 0x100fe200080108b0 */
[--C-:B------:R-:W-:Y:S01]  /*35e0*/  FFMA.FTZ R171, R171, UR6, -R176.reuse ;  /* 0x00000006abab7c23 */ /* 0x100fe200080108b0 */
[--C-:B------:R-:W-:Y:S01]  /*35f0*/  FFMA.FTZ R173, R173, UR6, -R176.reuse ;  /* 0x00000006adad7c23 */ /* 0x100fe200080108b0 */
[----:B------:R-:W-:Y:S01]  /*3600*/  FFMA.FTZ R176, R177, UR6, -R176 ;  /* 0x00000006b1b07c23 */ /* 0x000fe200080108b0 */
[----:B------:R-:W-:Y:S01]  /*3610*/  FADD.FTZ R22, R22, R21 ;  /* 0x0000001516167221 */ /* 0x000fe20000010000 */
[----:B------:R-:W-:Y:S01]  /*3620*/  MOV R20, UR7 ;  /* 0x0000000700147c02 */ /* 0x000fe20008000f00 */
[----:B------:R-:W3:Y:S01]  /*3630*/  MUFU.EX2 R159, R159 ;  /* 0x0000009f009f7308 */ /* 0x000ee20000000800 */
[----:B--2---:R-:W-:Y:S01]  /*3640*/  F2FP.BF16.F32.PACK_AB R153, R162, R23 ;  /* 0x00000017a299723e */ /* 0x004fe200000010ff */
[----:B------:R-:W-:Y:S01]  /*3650*/  FADD.FTZ R23, R23, R162 ;  /* 0x000000a217177221 */ /* 0x000fe20000010000 */
[----:B------:R-:W-:-:S04]  /*3660*/  FADD.FTZ R157, R157, R22 ;  /* 0x000000169d9d7221 */ /* 0x000fc80000010000 */
[----:B------:R-:W-:Y:S01]  /*3670*/  FADD.FTZ R160, R160, R157 ;  /* 0x0000009da0a07221 */ /* 0x000fe20000010000 */
[----:B------:R-:W-:Y:S08]  /*3680*/  MUFU.EX2 R161, R161 ;  /* 0x000000a100a17308 */ /* 0x000ff00000000800 */
[----:B------:R-:W2:Y:S01]  /*3690*/  MUFU.EX2 R164, R164 ;  /* 0x000000a400a47308 */ /* 0x000ea20000000800 */
[----:B---3--:R-:W-:Y:S01]  /*36a0*/  F2FP.BF16.F32.PACK_AB R155, R159, R158 ;  /* 0x0000009e9f9b723e */ /* 0x008fe200000010ff */
[----:B------:R-:W-:-:S03]  /*36b0*/  FADD.FTZ R158, R158, R23 ;  /* 0x000000179e9e7221 */ /* 0x000fc60000010000 */
[----:B------:R-:W-:Y:S01]  /*36c0*/  WARPGROUP.ARRIVE ;  /* 0x00000000000079c5 */ /* 0x000fe20000000000 */
[----:B------:R-:W-:Y:S02]  /*36d0*/  FADD.FTZ R158, R159, R158 ;  /* 0x0000009e9f9e7221 */ /* 0x000fe40000010000 */
[----:B------:R-:W-:Y:S03]  /*36e0*/  MUFU.EX2 R165, R165 ;  /* 0x000000a500a57308 */ /* 0x000fe60000000800 */
[----:B------:R-:W-:Y:S05]  /*36f0*/  HGMMA.64x256x16.F32.BF16 R24, R152, gdesc[UR12].tnspB, RZ, !UPT, gsb0 ;  /* 0x43e0000c98187df0 */ /* 0x000fea000c0018ff */
[----:B------:R-:W-:Y:S08]  /*3700*/  MUFU.EX2 R168, R168 ;  /* 0x000000a800a87308 */ /* 0x000ff00000000800 */
[----:B------:R-:W-:Y:S08]  /*3710*/  MUFU.EX2 R163, R163 ;  /* 0x000000a300a37308 */ /* 0x000ff00000000800 */
[----:B------:R-:W3:Y:S08]  /*3720*/  MUFU.EX2 R166, R166 ;  /* 0x000000a600a67308 */ /* 0x000ef00000000800 */
[----:B------:R-:W-:Y:S08]  /*3730*/  MUFU.EX2 R167, R167 ;  /* 0x000000a700a77308 */ /* 0x000ff00000000800 */
[----:B------:R-:W4:Y:S08]  /*3740*/  MUFU.EX2 R170, R170 ;  /* 0x000000aa00aa7308 */ /* 0x000f300000000800 */
[----:B------:R-:W-:Y:S08]  /*3750*/  MUFU.EX2 R178, R178 ;  /* 0x000000b200b27308 */ /* 0x000ff00000000800 */
[----:B------:R-:W5:Y:S08]  /*3760*/  MUFU.EX2 R199, R199 ;  /* 0x000000c700c77308 */ /* 0x000f700000000800 */
[----:B------:R-:W-:Y:S08]  /*3770*/  MUFU.EX2 R180, R180 ;  /* 0x000000b400b47308 */ /* 0x000ff00000000800 */
[----:B------:R-:W-:Y:S08]  /*3780*/  MUFU.EX2 R201, R201 ;  /* 0x000000c900c97308 */ /* 0x000ff00000000800 */
[----:B------:R-:W-:Y:S08]  /*3790*/  MUFU.EX2 R182, R182 ;  /* 0x000000b600b67308 */ /* 0x000ff00000000800 */
[----:B------:R-:W0:Y:S08]  /*37a0*/  MUFU.EX2 R203, R203 ;  /* 0x000000cb00cb7308 */ /* 0x000e300000000800 */
[----:B------:R-:W-:Y:S08]  /*37b0*/  MUFU.EX2 R184, R184 ;  /* 0x000000b800b87308 */ /* 0x000ff00000000800 */
[----:B------:R-:W1:Y:S08]  /*37c0*/  MUFU.EX2 R221, R221 ;  /* 0x000000dd00dd7308 */ /* 0x000e700000000800 */
[----:B------:R-:W-:Y:S08]  /*37d0*/  MUFU.EX2 R186, R186 ;  /* 0x000000ba00ba7308 */ /* 0x000ff00000000800 */
[----:B------:R-:W1:Y:S08]  /*37e0*/  MUFU.EX2 R217, R217 ;  /* 0x000000d900d97308 */ /* 0x000e700000000800 */
[----:B------:R-:W-:Y:S08]  /*37f0*/  MUFU.EX2 R188, R188 ;  /* 0x000000bc00bc7308 */ /* 0x000ff00000000800 */
[----:B------:R-:W-:Y:S08]  /*3800*/  MUFU.EX2 R213, R213 ;  /* 0x000000d500d57308 */ /* 0x000ff00000000800 */
[----:B------:R-:W-:Y:S08]  /*3810*/  MUFU.EX2 R190, R190 ;  /* 0x000000be00be7308 */ /* 0x000ff00000000800 */
[----:B------:R-:W1:Y:S08]  /*3820*/  MUFU.EX2 R209, R209 ;  /* 0x000000d100d17308 */ /* 0x000e700000000800 */
        /* <DEDUP_REMOVED lines=14> */
[----:B------:R-:W-:Y:S01]  /*3910*/  MUFU.EX2 R174, R174 ;  /* 0x000000ae00ae7308 */ /* 0x000fe20000000800 */
[----:B------:R-:W-:-:S02]  /*3920*/  WARPGROUP.DEPBAR.LE gsb0, 0x0 ;  /* 0x00008000000079c5 */ /* 0x000fc40000010000 */
[----:B--2---:R-:W-:Y:S01]  /*3930*/  F2FP.BF16.F32.PACK_AB R152, R164, R161 ;  /* 0x000000a1a498723e */ /* 0x004fe200000010ff */
[----:B------:R-:W-:Y:S01]  /*3940*/  FADD.FTZ R161, R161, R160 ;  /* 0x000000a0a1a17221 */ /* 0x000fe20000010000 */
[----:B---3--:R-:W-:Y:S01]  /*3950*/  F2FP.BF16.F32.PACK_AB R153, R166, R163 ;  /* 0x000000a3a699723e */ /* 0x008fe200000010ff */
[----:B------:R-:W-:Y:S01]  /*3960*/  FADD.FTZ R163, R163, R158 ;  /* 0x0000009ea3a37221 */ /* 0x000fe20000010000 */
[----:B------:R-:W-:Y:S01]  /*3970*/  F2FP.BF16.F32.PACK_AB R154, R168, R165 ;  /* 0x000000a5a89a723e */ /* 0x000fe200000010ff */
[----:B------:R-:W2:Y:S01]  /*3980*/  MUFU.EX2 R171, R171 ;  /* 0x000000ab00ab7308 */ /* 0x000ea20000000800 */
[----:B----4-:R-:W-:Y:S01]  /*3990*/  F2FP.BF16.F32.PACK_AB R155, R170, R167 ;  /* 0x000000a7aa9b723e */ /* 0x010fe200000010ff */
[----:B------:R-:W-:Y:S01]  /*39a0*/  FADD.FTZ R164, R164, R161 ;  /* 0x000000a1a4a47221 */ /* 0x000fe20000010000 */
[----:B------:R-:W-:Y:S02]  /*39b0*/  FADD.FTZ R166, R166, R163 ;  /* 0x000000a3a6a67221 */ /* 0x000fe40000010000 */
[----:B------:R-:W-:Y:S01]  /*39c0*/  WARPGROUP.ARRIVE ;  /* 0x00000000000079c5 */ /* 0x000fe20000000000 */
[----:B------:R-:W-:Y:S01]  /*39d0*/  FADD.FTZ R165, R165, R164 ;  /* 0x000000a4a5a57221 */ /* 0x000fe20000010000 */
[----:B------:R-:W-:Y:S01]  /*39e0*/  FADD.FTZ R167, R167, R166 ;  /* 0x000000a6a7a77221 */ /* 0x000fe20000010000 */
[----:B------:R-:W-:Y:S02]  /*39f0*/  MUFU.EX2 R173, R173 ;  /* 0x000000ad00ad7308 */ /* 0x000fe40000000800 */
[----:B------:R-:W-:Y:S01]  /*3a00*/  FADD.FTZ R165, R168, R165 ;  /* 0x000000a5a8a57221 */ /* 0x000fe20000010000 */
[----:B------:R-:W-:Y:S01]  /*3a10*/  HGMMA.64x256x16.F32.BF16 R24, R152, gdesc[UR8].tnspB, R24, gsb0 ;  /* 0x43e0000898187df0 */ /* 0x000fe20008001818 */
[----:B------:R-:W-:Y:S01]  /*3a20*/  UIADD3 UR10, UR7, 0x100, URZ ;  /* 0x00000100070a7890 */ /* 0x000fe2000fffe03f */
[----:B------:R-:W-:Y:S01]  /*3a30*/  FADD.FTZ R167, R170, R167 ;  /* 0x000000a7aaa77221 */ /* 0x000fe20000010000 */
[----:B------:R-:W-:-:S02]  /*3a40*/  UMOV UR11, 0x40000040 ;  /* 0x40000040000b7882 */ /* 0x000fc40000000000 */
[----:B------:R-:W3:Y:S01]  /*3a50*/  MUFU.EX2 R176, R176 ;  /* 0x000000b000b07308 */ /* 0x000ee20000000800 */
[----:B------:R-:W-:Y:S02]  /*3a60*/  WARPGROUP.DEPBAR.LE gsb0, 0x0 ;  /* 0x00008000000079c5 */ /* 0x000fe40000010000 */
[----:B-----5:R-:W-:Y:S01]  /*3a70*/  F2FP.BF16.F32.PACK_AB R152, R199, R178 ;  /* 0x000000b2c798723e */ /* 0x020fe200000010ff */
[----:B------:R-:W-:Y:S01]  /*3a80*/  FADD.FTZ R178, R178, R165 ;  /* 0x000000a5b2b27221 */ /* 0x000fe20000010000 */
[----:B0-----:R-:W-:Y:S01]  /*3a90*/  F2FP.BF16.F32.PACK_AB R153, R203, R182 ;  /* 0x000000b6cb99723e */ /* 0x001fe200000010ff */
[----:B------:R-:W-:Y:S01]  /*3aa0*/  FADD.FTZ R182, R182, R167 ;  /* 0x000000a7b6b67221 */ /* 0x000fe20000010000 */
[----:B------:R-:W-:Y:S01]  /*3ab0*/  F2FP.BF16.F32.PACK_AB R154, R201, R180 ;  /* 0x000000b4c99a723e */ /* 0x000fe200000010ff */
[----:B------:R-:W-:Y:S01]  /*3ac0*/  FADD.FTZ R199, R199, R178 ;  /* 0x000000b2c7c77221 */ /* 0x000fe20000010000 */
[----:B-1----:R-:W-:Y:S01]  /*3ad0*/  F2FP.BF16.F32.PACK_AB R155, R221, R184 ;  /* 0x000000b8dd9b723e */ /* 0x002fe200000010ff */
[----:B------:R-:W-:-:S02]  /*3ae0*/  FADD.FTZ R203, R203, R182 ;  /* 0x000000b6cbcb7221 */ /* 0x000fc40000010000 */
[----:B------:R-:W-:Y:S01]  /*3af0*/  FADD.FTZ R180, R180, R199 ;  /* 0x000000c7b4b47221 */ /* 0x000fe20000010000 */
[----:B------:R-:W-:Y:S01]  /*3b00*/  WARPGROUP.ARRIVE ;  /* 0x00000000000079c5 */ /* 0x000fe20000000000 */
[----:B------:R-:W-:Y:S02]  /*3b10*/  FADD.FTZ R184, R184, R203 ;  /* 0x000000cbb8b87221 */ /* 0x000fe40000010000 */
[----:B------:R-:W-:Y:S02]  /*3b20*/  FADD.FTZ R201, R201, R180 ;  /* 0x000000b4c9c97221 */ /* 0x000fe40000010000 */
[----:B------:R-:W-:-:S05]  /*3b30*/  FADD.FTZ R221, R221, R184 ;  /* 0x000000b8dddd7221 */ /* 0x000fca0000010000 */
[----:B------:R-:W-:Y:S01]  /*3b40*/  HGMMA.64x256x16.F32.BF16 R24, R152, gdesc[UR8].tnspB, R24, gsb0 ;  /* 0x43e0000898187df0 */ /* 0x000fe20008001818 */
[----:B------:R-:W-:Y:S01]  /*3b50*/  UIADD3 UR10, UR7, 0x180, URZ ;  /* 0x00000180070a7890 */ /* 0x000fe2000fffe03f */
[----:B------:R-:W-:Y:S01]  /*3b60*/  UMOV UR11, 0x40000040 ;  /* 0x40000040000b7882 */ /* 0x000fe20000000000 */
[----:B------:R-:W-:Y:S02]  /*3b70*/  WARPGROUP.DEPBAR.LE gsb0, 0x0 ;  /* 0x00008000000079c5 */ /* 0x000fe40000010000 */
[----:B------:R-:W-:Y:S01]  /*3b80*/  F2FP.BF16.F32.PACK_AB R152, R217, R186 ;  /* 0x000000bad998723e */ /* 0x000fe200000010ff */
[----:B------:R-:W-:Y:S01]  /*3b90*/  FADD.FTZ R186, R186, R201 ;  /* 0x000000c9baba7221 */ /* 0x000fe20000010000 */
[----:B------:R-:W-:Y:S01]  /*3ba0*/  F2FP.BF16.F32.PACK_AB R153, R209, R190 ;  /* 0x000000bed199723e */ /* 0x000fe200000010ff */
[----:B------:R-:W-:Y:S01]  /*3bb0*/  FADD.FTZ R190, R190, R221 ;  /* 0x000000ddbebe7221 */ /* 0x000fe20000010000 */
[----:B------:R-:W-:Y:S01]  /*3bc0*/  F2FP.BF16.F32.PACK_AB R154, R213, R188 ;  /* 0x000000bcd59a723e */ /* 0x000fe200000010ff */
[----:B------:R-:W-:Y:S01]  /*3bd0*/  FADD.FTZ R217, R217, R186 ;  /* 0x000000bad9d97221 */ /* 0x000fe20000010000 */
[----:B------:R-:W-:Y:S01]  /*3be0*/  F2FP.BF16.F32.PACK_AB R155, R205, R192 ;  /* 0x000000c0cd9b723e */ /* 0x000fe200000010ff */
[----:B------:R-:W-:-:S02]  /*3bf0*/  FADD.FTZ R209, R209, R190 ;  /* 0x000000bed1d17221 */ /* 0x000fc40000010000 */
[----:B------:R-:W-:Y:S01]  /*3c00*/  FADD.FTZ R188, R188, R217 ;  /* 0x000000d9bcbc7221 */ /* 0x000fe20000010000 */
[----:B------:R-:W-:Y:S01]  /*3c10*/  WARPGROUP.ARRIVE ;  /* 0x00000000000079c5 */ /* 0x000fe20000000000 */
[----:B------:R-:W-:Y:S02]  /*3c20*/  FADD.FTZ R192, R192, R209 ;  /* 0x000000d1c0c07221 */ /* 0x000fe40000010000 */
[----:B------:R-:W-:Y:S02]  /*3c30*/  FADD.FTZ R188, R213, R188 ;  /* 0x000000bcd5bc7221 */ /* 0x000fe40000010000 */
[----:B------:R-:W-:-:S08]  /*3c40*/  FADD.FTZ R192, R205, R192 ;  /* 0x000000c0cdc07221 */ /* 0x000fd00000010000 */
        /* <DEDUP_REMOVED lines=23> */
[C---:B--2---:R-:W-:Y:S01]  /*3dc0*/  F2FP.BF16.F32.PACK_AB R153, R171.reuse, R174 ;  /* 0x000000aeab99723e */ /* 0x044fe200000010ff */
[----:B------:R-:W-:Y:S01]  /*3dd0*/  FADD.FTZ R174, R174, R189 ;  /* 0x000000bdaeae7221 */ /* 0x000fe20000010000 */
[----:B------:R-:W-:Y:S01]  /*3de0*/  F2FP.BF16.F32.PACK_AB R154, R172, R169 ;  /* 0x000000a9ac9a723e */ /* 0x000fe200000010ff */
[----:B------:R-:W-:Y:S01]  /*3df0*/  FADD.FTZ R204, R204, R181 ;  /* 0x000000b5cccc7221 */ /* 0x000fe20000010000 */
[----:B---3--:R-:W-:Y:S01]  /*3e00*/  F2FP.BF16.F32.PACK_AB R155, R176, R173 ;  /* 0x000000adb09b723e */ /* 0x008fe200000010ff */
[----:B------:R-:W-:-:S02]  /*3e10*/  FADD.FTZ R174, R171, R174 ;  /* 0x000000aeabae7221 */ /* 0x000fc40000010000 */
[----:B------:R-:W-:Y:S01]  /*3e20*/  FADD.FTZ R21, R169, R204 ;  /* 0x000000cca9157221 */ /* 0x000fe20000010000 */
[----:B------:R-:W-:Y:S01]  /*3e30*/  WARPGROUP.ARRIVE ;  /* 0x00000000000079c5 */ /* 0x000fe20000000000 */
[----:B------:R-:W-:Y:S02]  /*3e40*/  FADD.FTZ R173, R173, R174 ;  /* 0x000000aeadad7221 */ /* 0x000fe40000010000 */
[----:B------:R-:W-:Y:S02]  /*3e50*/  FADD.FTZ R21, R172, R21 ;  /* 0x00000015ac157221 */ /* 0x000fe40000010000 */
[----:B------:R-:W-:-:S08]  /*3e60*/  FADD.FTZ R22, R176, R173 ;  /* 0x000000adb0167221 */ /* 0x000fd00000010000 */
[----:B------:R-:W-:Y:S03]  /*3e70*/  HGMMA.64x256x16.F32.BF16 R24, R152, gdesc[UR8].tnspB, R24, gsb0 ;  /* 0x43e0000898187df0 */ /* 0x000fe60008001818 */
[----:B------:R-:W-:Y:S02]  /*3e80*/  WARPGROUP.DEPBAR.LE gsb0, 0x0 ;  /* 0x00008000000079c5 */ /* 0x000fe40000010000 */
[----:B------:R-:W-:Y:S05]  /*3e90*/  @!P0 BRA `(.L_x_9230) ;  /* 0x0000000000048947 */ /* 0x000fea0003800000 */
[----:B------:R-:W-:Y:S01]  /*3ea0*/  BPT.TRAP 0x1 ;  /* 0x000000040000795c */ /* 0x000fe20000300000 */
.L_x_9230:
[----:B------:R-:W0:Y:S01]  /*3eb0*/  S2UR UR11, SR_CgaCtaId ;  /* 0x00000000000b79c3 */ /* 0x000e220000008800 */
[----:B------:R-:W-:Y:S01]  /*3ec0*/  R2UR UR10, R19 ;  /* 0x00000000130a72ca */ /* 0x000fe200000e0000 */
[----:B------:R-:W-:Y:S01]  /*3ed0*/  UIADD3 UR38, UR38, -0x2, URZ ;  /* 0xfffffffe26267890 */ /* 0x000fe2000fffe03f */
[----:B------:R-:W-:-:S11]  /*3ee0*/  R2UR UR7, R16 ;  /* 0x00000000100772ca */ /* 0x000fd600000e0000 */
[----:B------:R-:W-:Y:S02]  /*3ef0*/  UISETP.GE.AND UP0, UPT, UR38, UR10, UPT ;  /* 0x0000000a2600728c */ /* 0x000fe4000bf06270 */
[----:B------:R-:W-:-:S04]  /*3f00*/  UIADD3 UR7, UR7, 0x32460, URZ ;  /* 0x0003246007077890 */ /* 0x000fc8000fffe03f */
[----:B------:R-:W-:Y:S01]  /*3f10*/  PLOP3.LUT P1, PT, PT, PT, UP0, 0x80, 0x0 ;  /* 0x000000000000781c */ /* 0x000fe20003f2f008 */
[----:B0-----:R-:W-:-:S09]  /*3f20*/  UPRMT UR7, UR11, 0x654, UR7 ;  /* 0x000006540b077896 */ /* 0x001fd20008000007 */
[----:B------:R-:W-:Y:S03]  /*3f30*/  SYNCS.ARRIVE.TRANS64.RED.A1T0 RZ, [UR7], RZ ;  /* 0x000000ffffff79a7 */ /* 0x000fe60008100407 */
[----:B------:R-:W-:Y:S05]  /*3f40*/  @!P1 BRA `(.L_x_9231) ;  /* 0x0000002800e49947 */ /* 0x000fea0003800000 */
[----:B------:R-:W-:Y:S01]  /*3f50*/  IMAD.MOV.U32 R201, RZ, RZ, R156 ;  /* 0x000000ffffc97224 */ /* 0x000fe200078e009c */
[----:B------:R-:W-:Y:S01]  /*3f60*/  UMOV UR61, URZ ;  /* 0x0000003f003d7c82 */ /* 0x000fe20008000000 */
[----:B------:R-:W-:Y:S02]  /*3f70*/  IMAD.MOV.U32 R200, RZ, RZ, R194 ;  /* 0x000000ffffc87224 */ /* 0x000fe400078e00c2 */
[----:B------:R-:W-:Y:S01]  /*3f80*/  IMAD.U32 R23, RZ, RZ, UR38 ;  /* 0x00000026ff177e24 */ /* 0x000fe2000f8e00ff */
[----:B------:R-:W-:-:S06]  /*3f90*/  UMOV UR38, URZ ;  /* 0x0000003f00267c82 */ /* 0x000fcc0008000000 */
.L_x_9242:
[----:B------:R-:W-:Y:S01]  /*3fa0*/  R2UR UR6, R23 ;  /* 0x00000000170672ca */ /* 0x000fe200000e0000 */
[----:B------:R-:W-:Y:S01]  /*3fb0*/  UIADD3 UR38, UR38, 0x1, URZ ;  /* 0x0000000126267890 */ /* 0x000fe2000fffe03f */
[----:B------:R-:W-:-:S03]  /*3fc0*/  R2UR UR7, R19 ;  /* 0x00000000130772ca */ /* 0x000fc600000e0000 */
[----:B------:R-:W-:-:S04]  /*3fd0*/  UISETP.NE.AND UP0, UPT, UR38, 0x2, UPT ;  /* 0x000000022600788c */ /* 0x000fc8000bf05270 */
[----:B------:R-:W-:-:S04]  /*3fe0*/  USEL UR38, UR38, URZ, UP0 ;  /* 0x0000003f26267287 */ /* 0x000fc80008000000 */
[----:B------:R-:W-:Y:S01]  /*3ff0*/  IMAD.U32 R0, RZ, RZ, UR6 ;  /* 0x00000006ff007e24 */ /* 0x000fe2000f8e00ff */
[----:B------:R-:W-:-:S04]  /*4000*/  UIADD3 UR6, UR6, -0x1, URZ ;  /* 0xffffffff06067890 */ /* 0x000fc8000fffe03f */
[----:B------:R-:W-:Y:S02]  /*4010*/  ISETP.GT.AND P1, PT, R0, UR7, PT ;  /* 0x0000000700007c0c */ /* 0x000fe4000bf24270 */
[----:B------:R-:W-:Y:S01]  /*4020*/  MOV R23, UR6 ;  /* 0x0000000600177c02 */ /* 0x000fe20008000f00 */
[----:B------:R-:W-:-:S04]  /*4030*/  USEL UR6, URZ, 0x1, UP0 ;  /* 0x000000013f067887 */ /* 0x000fc80008000000 */
[----:B------:R-:W-:Y:S01]  /*4040*/  ULOP3.LUT UR61, UR61, UR6, URZ, 0x3c, !UPT ;  /* 0x000000063d3d7292 */ /* 0x000fe2000f8e3c3f */
[----:B------:R-:W-:Y:S11]  /*4050*/  @!P0 BRA `(.L_x_9232) ;  /* 0x0000000000048947 */ /* 0x000ff60003800000 */
[----:B------:R-:W-:Y:S01]  /*4060*/  BPT.TRAP 0x1 ;  /* 0x000000040000795c */ /* 0x000fe20000300000 */
.L_x_9232:
[----:B------:R-:W-:Y:S01]  /*4070*/  R2UR UR6, R16 ;  /* 0x00000000100672ca */ /* 0x000fe200000e0000 */
[----:B------:R-:W-:-:S05]  /*4080*/  IMAD.U32 R0, RZ, RZ, UR61 ;  /* 0x0000003dff007e24 */ /* 0x000fca000f8e00ff */
[----:B------:R-:W-:-:S07]  /*4090*/  SHF.L.U32 R0, R0, 0x1f, RZ ;  /* 0x0000001f00007819 */ /* 0x000fce00000006ff */
[----:B------:R-:W-:-:S09]  /*40a0*/  ULEA UR60, UR38, UR6, 0x3 ;  /* 0x00000006263c7291 */ /* 0x000fd2000f8e183f */
[----:B------:R0:W1:Y:S01]  /*40b0*/  SYNCS.PHASECHK.TRANS64.TRYWAIT P2, [UR60+0x32430], R0 ;  /* 0x03243000ff0075a7 */ /* 0x000062000804017c */
[----:B------:R-:W-:Y:S05]  /*40c0*/  @!P0 BRA `(.L_x_9233) ;  /* 0x0000000000048947 */ /* 0x000fea0003800000 */
[----:B------:R-:W-:Y:S01]  /*40d0*/  BPT.TRAP 0x1 ;  /* 0x000000040000795c */ /* 0x000fe20000300000 */
.L_x_9233:
[----:B-1----:R-:W-:Y:S05]  /*40e0*/  @P2 BRA `(.L_x_9234) ;  /* 0x0000000000082947 */ /* 0x002fea0003800000 */
[----:B------:R-:W1:Y:S02]  /*40f0*/  SYNCS.PHASECHK.TRANS64.TRYWAIT P2, [UR60+0x32430], R0 ;  /* 0x03243000ff0075a7 */ /* 0x000e64000804017c */
[----:B-1----:R-:W-:Y:S05]  /*4100*/  @!P2 BRA `(.L_x_9235) ;  /* 0x0000009c00e0a947 */ /* 0x002fea0003800000 */
.L_x_9234:
[----:B------:R-:W-:Y:S01]  /*4110*/  R2UR UR6, R17 ;  /* 0x00000000110672ca */ /* 0x000fe200000e0000 */
[----:B-1----:R-:W-:Y:S01]  /*4120*/  WARPGROUP.ARRIVE ;  /* 0x00000000000079c5 */ /* 0x002fe20000000000 */
        /* <DEDUP_REMOVED lines=10> */
[----:B------:R-:W-:Y:S01]  /*41d0*/  UIMAD UR6, UR38, 0x300, UR6 ;  /* 0x00000300260678a4 */ /* 0x000fe2000f8e0206 */
[----:B------:R-:W-:Y:S02]  /*41e0*/  R2UR UR16, R12 ;  /* 0x000000000c1072ca */ /* 0x000fe400000e0000 */
[----:B------:R-:W-:Y:S01]  /*41f0*/  R2UR UR17, R13 ;  /* 0x000000000d1172ca */ /* 0x000fe200000e0000 */
[----:B------:R-:W-:Y:S01]  /*4200*/  UIADD3 UR7, UR6, 0x2, URZ ;  /* 0x0000000206077890 */ /* 0x000fe2000fffe03f */
[----:B------:R-:W-:Y:S02]  /*4210*/  MOV R206, UR13 ;  /* 0x0000000d00ce7c02 */ /* 0x000fe40008000f00 */
[----:B------:R-:W-:Y:S01]  /*4220*/  UMOV UR22, UR6 ;  /* 0x0000000600167c82 */ /* 0x000fe20008000000 */
[----:B------:R-:W-:Y:S01]  /*4230*/  MOV R207, UR12 ;  /* 0x0000000c00cf7c02 */ /* 0x000fe20008000f00 */
[----:B------:R-:W-:Y:S01]  /*4240*/  HGMMA.64x96x16.F32.BF16 R152, gdesc[UR20], RZ, !UPT, gsb0 ;  /* 0x01600000149879f0 */ /* 0x000fe2000c0018ff */
[----:B------:R-:W-:Y:S01]  /*4250*/  R2UR UR12, R10 ;  /* 0x000000000a0c72ca */ /* 0x000fe200000e0000 */
[----:B------:R-:W-:Y:S01]  /*4260*/  UMOV UR18, UR7 ;  /* 0x0000000700127c82 */ /* 0x000fe20008000000 */
[----:B------:R-:W-:Y:S01]  /*4270*/  R2UR UR13, R11 ;  /* 0x000000000b0d72ca */ /* 0x000fe200000e0000 */
[----:B------:R-:W-:Y:S01]  /*4280*/  UIADD3 UR7, UR6, 0x4, URZ ;  /* 0x0000000406077890 */ /* 0x000fe2000fffe03f */
[----:B------:R-:W-:Y:S01]  /*4290*/  MOV R208, UR9 ;  /* 0x0000000900d07c02 */ /* 0x000fe20008000f00 */
[----:B------:R-:W-:Y:S01]  /*42a0*/  UIADD3 UR6, UR6, 0x6, URZ ;  /* 0x0000000606067890 */ /* 0x000fe2000fffe03f */
[----:B------:R-:W-:-:S02]  /*42b0*/  MOV R209, UR8 ;  /* 0x0000000800d17c02 */ /* 0x000fc40008000f00 */
[----:B------:R-:W-:Y:S02]  /*42c0*/  R2UR UR8, R8 ;  /* 0x00000000080872ca */ /* 0x000fe400000e0000 */
[----:B------:R-:W-:Y:S01]  /*42d0*/  UMOV UR14, UR7 ;  /* 0x00000007000e7c82 */ /* 0x000fe20008000000 */
[----:B------:R-:W-:Y:S01]  /*42e0*/  R2UR UR9, R9 ;  /* 0x00000000090972ca */ /* 0x000fe200000e0000 */
[----:B------:R-:W-:Y:S01]  /*42f0*/  UMOV UR10, UR6 ;  /* 0x00000006000a7c82 */ /* 0x000fe20008000000 */
[----:B------:R-:W-:Y:S02]  /*4300*/  R2UR UR21, R202 ;  /* 0x00000000ca1572ca */ /* 0x000fe400000e0000 */
[----:B------:R-:W-:Y:S01]  /*4310*/  R2UR UR20, R203 ;  /* 0x00000000cb1472ca */ /* 0x000fe200000e0000 */
[----:B------:R-:W-:Y:S02]  /*4320*/  WARPGROUP.DEPBAR.LE gsb0, 0x0 ;  /* 0x00008000000079c5 */ /* 0x000fe40000010000 */
[----:B------:R-:W-:-:S06]  /*4330*/  WARPGROUP.ARRIVE ;  /* 0x00000000000079c5 */ /* 0x000fcc0000000000 */
[----:B------:R-:W-:Y:S01]  /*4340*/  HGMMA.64x96x16.F32.BF16 R152, gdesc[UR16], R152, gsb0 ;  /* 0x01600000109879f0 */ /* 0x000fe20008001898 */
        /* <DEDUP_REMOVED lines=13> */
[----:B------:R-:W-:-:S12]  /*4420*/  @!P0 BRA `(.L_x_9236) ;  /* 0x0000000000048947 */ /* 0x000fd80003800000 */
[----:B------:R-:W-:Y:S01]  /*4430*/  BPT.TRAP 0x1 ;  /* 0x000000040000795c */ /* 0x000fe20000300000 */
.L_x_9236:
[----:B------:R1:W2:Y:S01]  /*4440*/  SYNCS.PHASECHK.TRANS64.TRYWAIT P2, [UR60+0x32450], R0 ;  /* 0x03245000ff0075a7 */ /* 0x0002a2000804017c */
[----:B------:R-:W-:Y:S05]  /*4450*/  @!P0 BRA `(.L_x_9237) ;  /* 0x0000000000048947 */ /* 0x000fea0003800000 */
[----:B------:R-:W-:Y:S01]  /*4460*/  BPT.TRAP 0x1 ;  /* 0x000000040000795c */ /* 0x000fe20000300000 */
.L_x_9237:
[----:B--2---:R-:W-:Y:S05]  /*4470*/  @P2 BRA `(.L_x_9238) ;  /* 0x0000000000082947 */ /* 0x004fea0003800000 */
[----:B------:R-:W2:Y:S02]  /*4480*/  SYNCS.PHASECHK.TRANS64.TRYWAIT P2, [UR60+0x32450], R0 ;  /* 0x03245000ff0075a7 */ /* 0x000ea4000804017c */
[----:B--2---:R-:W-:Y:S05]  /*4490*/  @!P2 BRA `(.L_x_9239) ;  /* 0x0000009c0014a947 */ /* 0x004fea0003800000 */
.L_x_9238:
[----:B------:R-:W-:Y:S01]  /*44a0*/  R2UR UR6, R18 ;  /* 0x00000000120672ca */ /* 0x000fe200000e0000 */
[----:B------:R-:W-:Y:S01]  /*44b0*/  WARPGROUP.ARRIVE ;  /* 0x00000000000079c5 */ /* 0x000fe20000000000 */
[----:B012---:R-:W-:Y:S01]  /*44c0*/  MOV R0, UR49 ;  /* 0x0000003100007c02 */ /* 0x007fe20008000f00 */
        /* <DEDUP_REMOVED lines=10> */
[----:B------:R-:W-:Y:S01]  /*4570*/  UIMAD UR39, UR38, 0xc00, UR6 ;  /* 0x00000c00262778a4 */ /* 0x000fe2000f8e0206 */
[----:B------:R-:W-:Y:S01]  /*4580*/  R2UR UR52, R4 ;  /* 0x00000000043472ca */ /* 0x000fe200000e0000 */
[----:B------:R-:W-:Y:S01]  /*4590*/  UMOV UR15, 0x40000040 ;  /* 0x40000040000f7882 */ /* 0x000fe20000000000 */
[----:B------:R-:W-:Y:S01]  /*45a0*/  R2UR UR53, R5 ;  /* 0x00000000053572ca */ /* 0x000fe200000e0000 */
[----:B------:R-:W-:Y:S01]  /*45b0*/  UIADD3 UR6, UR39, 0x2, URZ ;  /* 0x0000000227067890 */ /* 0x000fe2000fffe03f */
[----:B------:R-:W-:Y:S01]  /*45c0*/  MOV R205, UR57 ;  /* 0x0000003900cd7c02 */ /* 0x000fe20008000f00 */
[----:B------:R-:W-:Y:S01]  /*45d0*/  UIADD3 UR10, UR39, 0x300, URZ ;  /* 0x00000300270a7890 */ /* 0x000fe2000fffe03f */
[----:B------:R-:W-:Y:S01]  /*45e0*/  MOV R206, UR56 ;  /* 0x0000003800ce7c02 */ /* 0x000fe20008000f00 */
[----:B------:R-:W-:Y:S01]  /*45f0*/  UMOV UR50, UR39 ;  /* 0x0000002700327c82 */ /* 0x000fe20008000000 */
[----:B------:R-:W-:Y:S01]  /*4600*/  R2UR UR56, R2 ;  /* 0x00000000023872ca */ /* 0x000fe200000e0000 */
[----:B------:R-:W-:Y:S01]  /*4610*/  HGMMA.64x96x16.F32.BF16 R152, gdesc[UR48], R152, gsb0 ;  /* 0x01600000309879f0 */ /* 0x000fe20008001898 */
[----:B------:R-:W-:Y:S01]  /*4620*/  UMOV UR54, UR6 ;  /* 0x0000000600367c82 */ /* 0x000fe20008000000 */
[----:B------:R-:W-:Y:S01]  /*4630*/  R2UR UR57, R3 ;  /* 0x00000000033972ca */ /* 0x000fe200000e0000 */
[----:B------:R-:W-:Y:S01]  /*4640*/  UIADD3 UR6, UR39, 0x4, URZ ;  /* 0x0000000427067890 */ /* 0x000fe2000fffe03f */
[----:B------:R-:W-:Y:S01]  /*4650*/  R2UR UR49, R0 ;  /* 0x00000000003172ca */ /* 0x000fe200000e0000 */
[----:B------:R-:W-:Y:S01]  /*4660*/  UIADD3 UR14, UR39, 0x302, URZ ;  /* 0x00000302270e7890 */ /* 0x000fe2000fffe03f */
[----:B------:R-:W-:Y:S01]  /*4670*/  R2UR UR48, R202 ;  /* 0x00000000ca3072ca */ /* 0x000fe200000e0000 */
[----:B------:R-:W-:Y:S01]  /*4680*/  UIADD3 UR18, UR39, 0x304, URZ ;  /* 0x0000030427127890 */ /* 0x000fe2000fffe03f */
[----:B------:R-:W0:Y:S01]  /*4690*/  S2R R207, SR_TID.X ;  /* 0x0000000000cf7919 */ /* 0x000e220000002100 */
[----:B------:R-:W-:Y:S01]  /*46a0*/  UMOV UR19, 0x40000040 ;  /* 0x4000004000137882 */ /* 0x000fe20000000000 */
[----:B------:R-:W-:Y:S01]  /*46b0*/  UMOV UR58, UR6 ;  /* 0x00000006003a7c82 */ /* 0x000fe20008000000 */
[----:B------:R-:W-:-:S02]  /*46c0*/  UIADD3 UR6, UR39, 0x6, URZ ;  /* 0x0000000627067890 */ /* 0x000fc4000fffe03f */
        /* <DEDUP_REMOVED lines=14> */
[----:B0-----:R-:W-:-:S04]  /*47b0*/  SHF.R.U32.HI R207, RZ, 0x7, R207 ;  /* 0x00000007ffcf7819 */ /* 0x001fc800000116cf */
[----:B------:R-:W-:Y:S01]  /*47c0*/  IADD3 R0, -R207, 0xb, RZ ;  /* 0x0000000bcf007810 */ /* 0x000fe20007ffe1ff */
[----:B------:R-:W-:Y:S02]  /*47d0*/  WARPGROUP.DEPBAR.LE gsb0, 0x0 ;  /* 0x00008000000079c5 */ /* 0x000fe40000010000 */
[----:B------:R-:W-:-:S06]  /*47e0*/  WARPGROUP.ARRIVE ;  /* 0x00000000000079c5 */ /* 0x000fcc0000000000 */
[----:B------:R-:W-:Y:S01]  /*47f0*/  HGMMA.64x96x16.F32.BF16 R152, gdesc[UR52], R152, gsb0 ;  /* 0x01600000349879f0 */ /* 0x000fe20008001898 */
[----:B------:R-:W-:Y:S01]  /*4800*/  R2UR UR53, R203 ;  /* 0x00000000cb3572ca */ /* 0x000fe200000e0000 */
[----:B------:R-:W-:Y:S01]  /*4810*/  UIADD3 UR54, UR39, 0x904, URZ ;  /* 0x0000090427367890 */ /* 0x000fe2000fffe03f */
[----:B------:R-:W-:Y:S01]  /*4820*/  R2UR UR52, R204 ;  /* 0x00000000cc3472ca */ /* 0x000fe200000e0000 */
[----:B------:R-:W-:Y:S01]  /*4830*/  UMOV UR55, 0x40000040 ;  /* 0x4000004000377882 */ /* 0x000fe20000000000 */
        /* <DEDUP_REMOVED lines=50> */
.L_x_9240:
[----:B------:R-:W-:Y:S01]  /*4b60*/  ULDC UR6, c[0x0][0xad0] ;  /* 0x0002b40000067ab9 */ /* 0x000fe20000000800 */
[----:B------:R-:W1:Y:S01]  /*4b70*/  S2UR UR10, SR_CgaCtaId ;  /* 0x00000000000a79c3 */ /* 0x000e620000008800 */
        /* <DEDUP_REMOVED lines=25> */
[----:B--2---:R-:W-:Y:S01]  /*4d10*/  FMNMX.FTZ R186, R152, R200, !PT ;  /* 0x000000c898ba7209 */ /* 0x004fe20007810000 */
[----:B------:R-:W-:Y:S01]  /*4d20*/  FMUL.FTZ R176, R179, UR6 ;  /* 0x00000006b3b07c20 */ /* 0x000fe20008410000 */
[----:B------:R-:W-:Y:S01]  /*4d30*/  FMUL.FTZ R155, R155, UR6 ;  /* 0x000000069b9b7c20 */ /* 0x000fe20008410000 */
[----:B------:R-:W-:Y:S01]  /*4d40*/  FMUL.FTZ R179, R184, UR6 ;  /* 0x00000006b8b37c20 */ /* 0x000fe20008410000 */
[----:B------:R-:W-:Y:S01]  /*4d50*/  FMUL.FTZ R184, R187, UR6 ;  /* 0x00000006bbb87c20 */ /* 0x000fe20008410000 */
[----:B------:R-:W2:Y:S01]  /*4d60*/  MUFU.TANH R157, R157 ;  /* 0x0000009d009d7308 */ /* 0x000ea20000002400 */
[----:B------:R-:W-:Y:S01]  /*4d70*/  FMUL.FTZ R161, R163, UR6 ;  /* 0x00000006a3a17c20 */ /* 0x000fe20008410000 */
[----:B---3--:R-:W-:Y:S01]  /*4d80*/  FMNMX.FTZ R187, R153, R186, !PT ;  /* 0x000000ba99bb7209 */ /* 0x008fe20007810000 */
[----:B------:R-:W-:Y:S01]  /*4d90*/  FMUL.FTZ R163, R165, UR6 ;  /* 0x00000006a5a37c20 */ /* 0x000fe20008410000 */
[----:B------:R-:W-:Y:S01]  /*4da0*/  FMUL.FTZ R165, R169, UR6 ;  /* 0x00000006a9a57c20 */ /* 0x000fe20008410000 */
[----:B------:R-:W-:Y:S01]  /*4db0*/  FMUL.FTZ R169, R172, UR6 ;  /* 0x00000006aca97c20 */ /* 0x000fe20008410000 */
[----:B------:R-:W-:Y:S01]  /*4dc0*/  FMUL.FTZ R172, R177, UR6 ;  /* 0x00000006b1ac7c20 */ /* 0x000fe20008410000 */
[----:B------:R-:W-:Y:S01]  /*4dd0*/  FMUL.FTZ R177, R180, UR6 ;  /* 0x00000006b4b17c20 */ /* 0x000fe20008410000 */
[----:B------:R-:W3:Y:S01]  /*4de0*/  MUFU.TANH R158, R158 ;  /* 0x0000009e009e7308 */ /* 0x000ee20000002400 */
[----:B----4-:R-:W-:Y:S01]  /*4df0*/  FMNMX.FTZ R186, R156, R187, !PT ;  /* 0x000000bb9cba7209 */ /* 0x010fe20007810000 */
        /* <DEDUP_REMOVED lines=10> */
[----:B------:R-:W-:Y:S01]  /*4ea0*/  UIADD3 UR7, UR60, 0x32440, URZ ;  /* 0x000324403c077890 */ /* 0x000fe2000fffe03f */
[----:B------:R-:W-:-:S03]  /*4eb0*/  R2UR UR11, R20 ;  /* 0x00000000140b72ca */ /* 0x000fc600000e0000 */
[----:B------:R-:W2:Y:S01]  /*4ec0*/  MUFU.TANH R154, R154 ;  /* 0x0000009a009a7308 */ /* 0x000ea20000002400 */
[----:B---3--:R-:W-:Y:S01]  /*4ed0*/  FMNMX.FTZ R188, R158, R187, !PT ;  /* 0x000000bb9ebc7209 */ /* 0x008fe20007810000 */
[----:B-1----:R-:W-:-:S06]  /*4ee0*/  UPRMT UR10, UR10, 0x654, UR7 ;  /* 0x000006540a0a7896 */ /* 0x002fcc0008000007 */
[----:B------:R-:W1:Y:S01]  /*4ef0*/  MUFU.TANH R162, R162 ;  /* 0x000000a200a27308 */ /* 0x000e620000002400 */
[----:B----4-:R-:W-:Y:S01]  /*4f00*/  FMNMX.FTZ R187, R159, R188, !PT ;  /* 0x000000bc9fbb7209 */ /* 0x010fe20007810000 */
[----:B------:R-:W-:Y:S01]  /*4f10*/  UIMAD UR7, UR38, 0xc00, UR11 ;  /* 0x00000c00260778a4 */ /* 0x000fe2000f8e020b */
[----:B------:R-:W-:Y:S02]  /*4f20*/  SYNCS.ARRIVE.TRANS64.RED.A1T0 RZ, [UR10], RZ ;  /* 0x000000ffffff79a7 */ /* 0x000fe4000810040a */
[----:B------:R-:W-:-:S03]  /*4f30*/  UMOV UR11, 0x40000040 ;  /* 0x40000040000b7882 */ /* 0x000fc60000000000 */
[----:B------:R-:W3:Y:S01]  /*4f40*/  MUFU.TANH R155, R155 ;  /* 0x0000009b009b7308 */ /* 0x000ee20000002400 */
[----:B--2---:R-:W-:Y:S01]  /*4f50*/  FMNMX.FTZ R188, R154, R201, !PT ;  /* 0x000000c99abc7209 */ /* 0x004fe20007810000 */
[----:B------:R-:W-:-:S06]  /*4f60*/  UMOV UR10, UR7 ;  /* 0x00000007000a7c82 */ /* 0x000fcc0008000000 */
[----:B------:R-:W2:Y:S01]  /*4f70*/  MUFU.TANH R163, R163 ;  /* 0x000000a300a37308 */ /* 0x000ea20000002400 */
[----:B-1----:R-:W-:-:S07]  /*4f80*/  FMNMX.FTZ R190, R162, R187, !PT ;  /* 0x000000bba2be7209 */ /* 0x002fce0007810000 */
[----:B------:R-:W1:Y:S01]  /*4f90*/  MUFU.TANH R202, R202 ;  /* 0x000000ca00ca7308 */ /* 0x000e620000002400 */
[----:B---3--:R-:W-:-:S07]  /*4fa0*/  FMNMX.FTZ R187, R155, R188, !PT ;  /* 0x000000bc9bbb7209 */ /* 0x008fce0007810000 */
[----:B------:R-:W3:Y:S01]  /*4fb0*/  MUFU.TANH R164, R164 ;  /* 0x000000a400a47308 */ /* 0x000ee20000002400 */
[----:B--2---:R-:W-:-:S07]  /*4fc0*/  FMNMX.FTZ R205, R163, R190, !PT ;  /* 0x000000bea3cd7209 */ /* 0x004fce0007810000 */
[----:B------:R-:W2:Y:S01]  /*4fd0*/  MUFU.TANH R203, R203 ;  /* 0x000000cb00cb7308 */ /* 0x000ea20000002400 */
[----:B-1----:R-:W-:Y:S01]  /*4fe0*/  FMNMX.FTZ R188, R202, R187, !PT ;  /* 0x000000bbcabc7209 */ /* 0x002fe20007810000 */
[----:B------:R-:W-:-:S06]  /*4ff0*/  FMUL.FTZ R187, R192, UR6 ;  /* 0x00000006c0bb7c20 */ /* 0x000fcc0008410000 */
[----:B------:R-:W1:Y:S01]  /*5000*/  MUFU.TANH R165, R165 ;  /* 0x000000a500a57308 */ /* 0x000e620000002400 */
[----:B---3--:R-:W-:-:S07]  /*5010*/  FMNMX.FTZ R190, R164, R205, !PT ;  /* 0x000000cda4be7209 */ /* 0x008fce0007810000 */
[----:B------:R-:W3:Y:S01]  /*5020*/  MUFU.TANH R160, R160 ;  /* 0x000000a000a07308 */ /* 0x000ee20000002400 */
[----:B--2---:R-:W-:-:S07]  /*5030*/  FMNMX.FTZ R205, R203, R188, !PT ;  /* 0x000000bccbcd7209 */ /* 0x004fce0007810000 */
        /* <DEDUP_REMOVED lines=22> */
[----:B------:R-:W-:Y:S01]  /*51a0*/  FMUL.FTZ R192, R196, UR6 ;  /* 0x00000006c4c07c20 */ /* 0x000fe20008410000 */
[----:B------:R-:W-:-:S05]  /*51b0*/  FMUL.FTZ R196, R195, UR6 ;  /* 0x00000006c3c47c20 */ /* 0x000fca0008410000 */
        /* <DEDUP_REMOVED lines=11> */
[----:B-1----:R-:W-:-:S07]  /*5270*/  FMNMX.FTZ R205, R175, R194, !PT ;  /* 0x000000c2afcd7209 */ /* 0x002fce0007810000 */
[----:B------:R-:W1:Y:S01]  /*5280*/  MUFU.TANH R185, R185 ;  /* 0x000000b900b97308 */ /* 0x000e620000002400 */
[----:B---3--:R-:W-:Y:S01]  /*5290*/  FMNMX.FTZ R194, R180, R193, !PT ;  /* 0x000000c1b4c27209 */ /* 0x008fe20007810000 */
[----:B------:R-:W-:-:S06]  /*52a0*/  FMUL.FTZ R193, R197, UR6 ;  /* 0x00000006c5c17c20 */ /* 0x000fcc0008410000 */
        /* <DEDUP_REMOVED lines=19> */
[----:B------:R-:W-:Y:S01]  /*53e0*/  FMUL.FTZ R206, R199, UR6 ;  /* 0x00000006c7ce7c20 */ /* 0x000fe20008410000 */
[----:B------:R-:W-:-:S05]  /*53f0*/  ULDC UR6, c[0x0][0xa80] ;  /* 0x0002a00000067ab9 */ /* 0x000fca0000000800 */
        /* <DEDUP_REMOVED lines=11> */
[----:B---3--:R-:W-:-:S05]  /*54b0*/  FMNMX.FTZ R198, R193, R198, !PT ;  /* 0x000000c6c1c67209 */ /* 0x008fca0007810000 */
[----:B------:R-:W3:Y:S02]  /*54c0*/  SHFL.BFLY PT, R199, R198, 0x2, 0x1f ;  /* 0x0c401f00c6c77f89 */ /* 0x000ee400000e0000 */
[----:B------:R-:W4:Y:S01]  /*54d0*/  MUFU.TANH R206, R206 ;  /* 0x000000ce00ce7308 */ /* 0x000f220000002400 */
[----:B--2---:R-:W-:-:S04]  /*54e0*/  FMNMX.FTZ R194, R196, R195, !PT ;  /* 0x000000c3c4c27209 */ /* 0x004fc80007810000 */
[----:B-1----:R-:W-:-:S04]  /*54f0*/  FMNMX.FTZ R195, R205, R194, !PT ;  /* 0x000000c2cdc37209 */ /* 0x002fc80007810000 */
[----:B----4-:R-:W-:-:S05]  /*5500*/  FMNMX.FTZ R197, R206, R195, !PT ;  /* 0x000000c3cec57209 */ /* 0x010fca0007810000 */
[----:B------:R-:W1:Y:S01]  /*5510*/  SHFL.BFLY PT, R208, R197, 0x2, 0x1f ;  /* 0x0c401f00c5d07f89 */ /* 0x000e6200000e0000 */
[----:B---3--:R-:W-:-:S05]  /*5520*/  FMNMX.FTZ R199, R198, R199, !PT ;  /* 0x000000c7c6c77209 */ /* 0x008fca0007810000 */
[----:B------:R-:W2:Y:S01]  /*5530*/  SHFL.BFLY PT, R194, R199, 0x1, 0x1f ;  /* 0x0c201f00c7c27f89 */ /* 0x000ea200000e0000 */
[----:B-1----:R-:W-:-:S05]  /*5540*/  FMNMX.FTZ R208, R197, R208, !PT ;  /* 0x000000d0c5d07209 */ /* 0x002fca0007810000 */
[----:B------:R-:W1:Y:S01]  /*5550*/  SHFL.BFLY PT, R207, R208, 0x1, 0x1f ;  /* 0x0c201f00d0cf7f89 */ /* 0x000e6200000e0000 */
[----:B--2---:R-:W-:-:S05]  /*5560*/  FMNMX.FTZ R194, R199, R194, !PT ;  /* 0x000000c2c7c27209 */ /* 0x004fca0007810000 */
        /* <DEDUP_REMOVED lines=16> */
[----:B-1----:R-:W-:Y:S01]  /*5670*/  FMNMX.FTZ R156, R208, R207, !PT ;  /* 0x000000cfd09c7209 */ /* 0x002fe20007810000 */
[----:B------:R-:W-:Y:S01]  /*5680*/  MUFU.EX2 R197, R211 ;  /* 0x000000d300c57308 */ /* 0x000fe20000000800 */
[--C-:B------:R-:W-:Y:S01]  /*5690*/  FFMA.FTZ R171, R171, UR6, -R200.reuse ;  /* 0x00000006abab7c23 */ /* 0x100fe200080108c8 */
[--C-:B------:R-:W-:Y:S01]  /*56a0*/  FFMA.FTZ R172, R172, UR6, -R200.reuse ;  /* 0x00000006acac7c23 */ /* 0x100fe200080108c8 */
[--C-:B------:R-:W-:Y:S01]  /*56b0*/  FFMA.FTZ R178, R178, UR6, -R200.reuse ;  /* 0x00000006b2b27c23 */ /* 0x100fe200080108c8 */
[C---:B------:R-:W-:Y:S01]  /*56c0*/  FADD.FTZ R152, -R156.reuse, R201 ;  /* 0x000000c99c987221 */ /* 0x040fe20000010100 */
[----:B------:R-:W-:Y:S01]  /*56d0*/  FMUL.FTZ R209, R156, UR6 ;  /* 0x000000069cd17c20 */ /* 0x000fe20008410000 */
[--C-:B------:R-:W-:Y:S01]  /*56e0*/  FFMA.FTZ R179, R179, UR6, -R200.reuse ;  /* 0x00000006b3b37c23 */ /* 0x100fe200080108c8 */
[--C-:B------:R-:W-:Y:S01]  /*56f0*/  FFMA.FTZ R180, R180, UR6, -R200.reuse ;  /* 0x00000006b4b47c23 */ /* 0x100fe200080108c8 */
[----:B------:R-:W-:Y:S01]  /*5700*/  FMUL.FTZ R152, R152, UR6 ;  /* 0x0000000698987c20 */ /* 0x000fe20008410000 */
[--C-:B------:R-:W-:Y:S01]  /*5710*/  FFMA.FTZ R207, R154, UR6, -R209.reuse ;  /* 0x000000069acf7c23 */ /* 0x100fe200080108d1 */
[--C-:B------:R-:W-:Y:S01]  /*5720*/  FFMA.FTZ R208, R155, UR6, -R209.reuse ;  /* 0x000000069bd07c23 */ /* 0x100fe200080108d1 */
[--C-:B------:R-:W-:Y:S01]  /*5730*/  FFMA.FTZ R202, R202, UR6, -R209.reuse ;  /* 0x00000006caca7c23 */ /* 0x100fe200080108d1 */
[--C-:B------:R-:W-:Y:S01]  /*5740*/  FFMA.FTZ R203, R203, UR6, -R209.reuse ;  /* 0x00000006cbcb7c23 */ /* 0x100fe200080108d1 */
[----:B------:R-:W1:Y:S01]  /*5750*/  MUFU.EX2 R157, R152 ;  /* 0x00000098009d7308 */ /* 0x000e620000000800 */
[-C--:B--2---:R-:W-:Y:S01]  /*5760*/  FMUL.FTZ R24, R24, R195.reuse ;  /* 0x000000c318187220 */ /* 0x084fe20000410000 */
        /* <DEDUP_REMOVED lines=134> */
[----:B--2---:R-:W-:Y:S01]  /*5fd0*/  F2FP.BF16.F32.PACK_AB R152, R198, R197 ;  /* 0x000000c5c698723e */ /* 0x004fe200000010ff */
[--C-:B------:R-:W-:Y:S01]  /*5fe0*/  FFMA.FTZ R160, R160, UR6, -R209.reuse ;  /* 0x00000006a0a07c23 */ /* 0x100fe200080108d1 */
[----:B---3--:R-:W-:Y:S01]  /*5ff0*/  F2FP.BF16.F32.PACK_AB R154, R201, R199 ;  /* 0x000000c7c99a723e */ /* 0x008fe200000010ff */
[--C-:B------:R-:W-:Y:S01]  /*6000*/  FFMA.FTZ R161, R161, UR6, -R209.reuse ;  /* 0x00000006a1a17c23 */ /* 0x100fe200080108d1 */
[----:B----4-:R-:W-:Y:S01]  /*6010*/  F2FP.BF16.F32.PACK_AB R153, R208, R207 ;  /* 0x000000cfd099723e */ /* 0x010fe200000010ff */
[--C-:B------:R-:W-:Y:S01]  /*6020*/  FFMA.FTZ R166, R166, UR6, -R209.reuse ;  /* 0x00000006a6a67c23 */ /* 0x100fe200080108d1 */
[----:B-----5:R-:W-:Y:S01]  /*6030*/  F2FP.BF16.F32.PACK_AB R155, R203, R202 ;  /* 0x000000cacb9b723e */ /* 0x020fe200000010ff */
[----:B------:R1:W-:Y:S01]  /*6040*/  BAR.SYNC.DEFER_BLOCKING R210, 0x100 ;  /* 0x000400d20000751d */ /* 0x0003e20000010000 */
        /* <DEDUP_REMOVED lines=23> */
[----:B------:R-:W-:Y:S01]  /*61c0*/  WARPGROUP.ARRIVE ;  /* 0x00000000000079c5 */ /* 0x000fe20000000000 */
[--C-:B------:R-:W-:Y:S01]  /*61d0*/  FFMA.FTZ R187, R187, UR6, -R200.reuse ;  /* 0x00000006bbbb7c23 */ /* 0x100fe200080108c8 */
[----:B------:R-:W-:Y:S01]  /*61e0*/  FFMA.FTZ R188, R188, UR6, -R200 ;  /* 0x00000006bcbc7c23 */ /* 0x000fe200080108c8 */
[--C-:B------:R-:W-:Y:S01]  /*61f0*/  FFMA.FTZ R190, R190, UR6, -R209.reuse ;  /* 0x00000006bebe7c23 */ /* 0x100fe200080108d1 */
[----:B------:R-:W-:Y:S01]  /*6200*/  FFMA.FTZ R205, R206, UR6, -R209 ;  /* 0x00000006cecd7c23 */ /* 0x000fe200080108d1 */
[----:B------:R-:W-:Y:S01]  /*6210*/  FFMA.FTZ R21, R195, R21, R197 ;  /* 0x00000015c3157223 */ /* 0x000fe200000100c5 */
[----:B------:R-:W-:Y:S01]  /*6220*/  HGMMA.64x256x16.F32.BF16 R24, R152, gdesc[UR8].tnspB, R24, gsb0 ;  /* 0x43e0000898187df0 */ /* 0x000fe20008001818 */
[----:B------:R-:W-:Y:S01]  /*6230*/  MUFU.EX2 R163, R163 ;  /* 0x000000a300a37308 */ /* 0x000fe20000000800 */
[----:B------:R-:W-:Y:S01]  /*6240*/  UIADD3 UR10, UR7, 0x80, URZ ;  /* 0x00000080070a7890 */ /* 0x000fe2000fffe03f */
[----:B------:R-:W-:Y:S01]  /*6250*/  FFMA.FTZ R157, R157, R22, R207 ;  /* 0x000000169d9d7223 */ /* 0x000fe200000100cf */
[----:B------:R-:W-:Y:S01]  /*6260*/  UMOV UR11, 0x40000040 ;  /* 0x40000040000b7882 */ /* 0x000fe20000000000 */
[----:B------:R-:W-:-:S02]  /*6270*/  FADD.FTZ R198, R198, R21 ;  /* 0x00000015c6c67221 */ /* 0x000fc40000010000 */
[----:B------:R-:W-:Y:S02]  /*6280*/  FADD.FTZ R157, R208, R157 ;  /* 0x0000009dd09d7221 */ /* 0x000fe40000010000 */
[----:B------:R-:W-:Y:S01]  /*6290*/  MUFU.EX2 R160, R160 ;  /* 0x000000a000a07308 */ /* 0x000fe20000000800 */
[----:B------:R-:W-:Y:S01]  /*62a0*/  FADD.FTZ R198, R199, R198 ;  /* 0x000000c6c7c67221 */ /* 0x000fe20000010000 */
[----:B------:R-:W-:-:S03]  /*62b0*/  FADD.FTZ R202, R202, R157 ;  /* 0x0000009dcaca7221 */ /* 0x000fc60000010000 */
[----:B------:R-:W-:Y:S01]  /*62c0*/  FADD.FTZ R201, R201, R198 ;  /* 0x000000c6c9c97221 */ /* 0x000fe20000010000 */
[----:B------:R-:W-:Y:S02]  /*62d0*/  FADD.FTZ R203, R203, R202 ;  /* 0x000000cacbcb7221 */ /* 0x000fe40000010000 */
        /* <DEDUP_REMOVED lines=33> */
[----:B--2---:R-:W-:-:S05]  /*64f0*/  F2FP.BF16.F32.PACK_AB R152, R159, R158 ;  /* 0x0000009e9f98723e */ /* 0x004fca00000010ff */
[----:B------:R-:W2:Y:S01]  /*6500*/  MUFU.EX2 R193, R193 ;  /* 0x000000c100c17308 */ /* 0x000ea20000000800 */
[----:B---3--:R-:W-:Y:S01]  /*6510*/  F2FP.BF16.F32.PACK_AB R153, R161, R160 ;  /* 0x000000a0a199723e */ /* 0x008fe200000010ff */
[----:B------:R-:W-:Y:S01]  /*6520*/  FADD.FTZ R158, R158, R201 ;  /* 0x000000c99e9e7221 */ /* 0x000fe20000010000 */
[----:B------:R-:W-:Y:S01]  /*6530*/  F2FP.BF16.F32.PACK_AB R154, R163, R162 ;  /* 0x000000a2a39a723e */ /* 0x000fe200000010ff */
[----:B------:R-:W-:Y:S01]  /*6540*/  FADD.FTZ R160, R160, R203 ;  /* 0x000000cba0a07221 */ /* 0x000fe20000010000 */
[----:B----4-:R-:W-:Y:S01]  /*6550*/  F2FP.BF16.F32.PACK_AB R155, R211, R166 ;  /* 0x000000a6d39b723e */ /* 0x010fe200000010ff */
[----:B------:R-:W-:Y:S02]  /*6560*/  FADD.FTZ R159, R159, R158 ;  /* 0x0000009e9f9f7221 */ /* 0x000fe40000010000 */
[----:B------:R-:W-:Y:S01]  /*6570*/  MUFU.EX2 R196, R196 ;  /* 0x000000c400c47308 */ /* 0x000fe20000000800 */
[----:B------:R-:W-:Y:S01]  /*6580*/  WARPGROUP.ARRIVE ;  /* 0x00000000000079c5 */ /* 0x000fe20000000000 */
[----:B------:R-:W-:Y:S01]  /*6590*/  FADD.FTZ R161, R161, R160 ;  /* 0x000000a0a1a17221 */ /* 0x000fe20000010000 */
[----:B------:R-:W-:-:S03]  /*65a0*/  FADD.FTZ R162, R162, R159 ;  /* 0x0000009fa2a27221 */ /* 0x000fc60000010000 */
[----:B------:R-:W-:Y:S01]  /*65b0*/  FADD.FTZ R166, R166, R161 ;  /* 0x000000a1a6a67221 */ /* 0x000fe20000010000 */
[----:B------:R-:W-:Y:S01]  /*65c0*/  HGMMA.64x256x16.F32.BF16 R24, R152, gdesc[UR8].tnspB, R24, gsb0 ;  /* 0x43e0000898187df0 */ /* 0x000fe20008001818 */
[----:B------:R-:W-:Y:S01]  /*65d0*/  UIADD3 UR10, UR7, 0x100, URZ ;  /* 0x00000100070a7890 */ /* 0x000fe2000fffe03f */
[----:B------:R-:W3:Y:S01]  /*65e0*/  MUFU.EX2 R205, R205 ;  /* 0x000000cd00cd7308 */ /* 0x000ee20000000800 */
[----:B------:R-:W-:Y:S01]  /*65f0*/  UMOV UR11, 0x40000040 ;  /* 0x40000040000b7882 */ /* 0x000fe20000000000 */
[----:B------:R-:W-:Y:S01]  /*6600*/  FADD.FTZ R163, R163, R162 ;  /* 0x000000a2a3a37221 */ /* 0x000fe20000010000 */
[----:B------:R-:W-:Y:S01]  /*6610*/  FADD.FTZ R166, R211, R166 ;  /* 0x000000a6d3a67221 */ /* 0x000fe20000010000 */
        /* <DEDUP_REMOVED lines=54> */
[----:B--2---:R-:W-:Y:S01]  /*6980*/  F2FP.BF16.F32.PACK_AB R153, R193, R190 ;  /* 0x000000bec199723e */ /* 0x004fe200000010ff */
        /* <DEDUP_REMOVED lines=14> */
.L_x_9241:
[----:B------:R-:W0:Y:S01]  /*6a70*/  S2UR UR7, SR_CgaCtaId ;  /* 0x00000000000779c3 */ /* 0x000e220000008800 */
[----:B------:R-:W-:Y:S01]  /*6a80*/  UIADD3 UR60, UR60, 0x32460, URZ ;  /* 0x000324603c3c7890 */ /* 0x000fe2000fffe03f */
[----:B------:R-:W-:Y:S02]  /*6a90*/  IMAD.MOV.U32 R201, RZ, RZ, R156 ;  /* 0x000000ffffc97224 */ /* 0x000fe400078e009c */
[----:B------:R-:W-:Y:S01]  /*6aa0*/  IMAD.MOV.U32 R200, RZ, RZ, R194 ;  /* 0x000000ffffc87224 */ /* 0x000fe200078e00c2 */
[----:B0-----:R-:W-:-:S09]  /*6ab0*/  UPRMT UR60, UR7, 0x654, UR60 ;  /* 0x00000654073c7896 */ /* 0x001fd2000800003c */
[----:B------:R-:W-:Y:S01]  /*6ac0*/  SYNCS.ARRIVE.TRANS64.RED.A1T0 RZ, [UR60], RZ ;  /* 0x000000ffffff79a7 */ /* 0x000fe2000810043c */
[----:B------:R-:W-:Y:S05]  /*6ad0*/  @P1 BRA `(.L_x_9242) ;  /* 0xffffffd400301947 */ /* 0x000fea000383ffff */
.L_x_9231:
[----:B------:R-:W0:Y:S01]  /*6ae0*/  SHFL.BFLY PT, R2, R21, 0x2, 0x1f ;  /* 0x0c401f0015027f89 */ /* 0x000e2200000e0000 */
[----:B------:R1:W-:Y:S08]  /*6af0*/  BAR.ARV R0, 0x100 ;  /* 0x000400000000751d */ /* 0x0003f00000002000 */
[----:B------:R-:W-:Y:S06]  /*6b00*/  BAR.ARV 0x8, 0x180 ;  /* 0x0206000000007b1d */ /* 0x000fec0000002000 */
[----:B-1----:R-:W-:Y:S01]  /*6b10*/  IMAD.U32 R0, RZ, RZ, UR6 ;  /* 0x00000006ff007e24 */ /* 0x002fe2000f8e00ff */
[----:B------:R-:W-:Y:S01]  /*6b20*/  PLOP3.LUT P0, PT, PT, PT, PT, 0x8, 0x0 ;  /* 0x000000000000781c */ /* 0x000fe20003f0e170 */
[----:B------:R-:W1:Y:S01]  /*6b30*/  SHFL.BFLY PT, R5, R22, 0x2, 0x1f ;  /* 0x0c401f0016057f89 */ /* 0x000e6200000e0000 */
[----:B0-----:R-:W-:-:S05]  /*6b40*/  FADD.FTZ R3, R2, R21 ;  /* 0x0000001502037221 */ /* 0x001fca0000010000 */
[----:B------:R-:W0:Y:S01]  /*6b50*/  SHFL.BFLY PT, R2, R3, 0x1, 0x1f ;  /* 0x0c201f0003027f89 */ /* 0x000e2200000e0000 */
[----:B-1----:R-:W-:-:S05]  /*6b60*/  FADD.FTZ R5, R5, R22 ;  /* 0x0000001605057221 */ /* 0x002fca0000010000 */
[----:B------:R-:W1:Y:S01]  /*6b70*/  SHFL.BFLY PT, R4, R5, 0x1, 0x1f ;  /* 0x0c201f0005047f89 */ /* 0x000e6200000e0000 */
[----:B0-----:R-:W-:Y:S01]  /*6b80*/  FADD.FTZ R8, R3, R2 ;  /* 0x0000000203087221 */ /* 0x001fe20000010000 */
[----:B------:R-:W-:Y:S01]  /*6b90*/  MOV R2, RZ ;  /* 0x000000ff00027202 */ /* 0x000fe20000000f00 */
[----:B------:R-:W-:-:S03]  /*6ba0*/  IMAD.MOV.U32 R3, RZ, RZ, -0x800000 ;  /* 0xff800000ff037424 */ /* 0x000fc600078e00ff */
[----:B------:R-:W-:-:S13]  /*6bb0*/  FSETP.NE.FTZ.AND P1, PT, R8, RZ, PT ;  /* 0x000000ff0800720b */ /* 0x000fda0003f35000 */
[----:B------:R-:W0:Y:S01]  /*6bc0*/  @P1 MUFU.LG2 R6, R8 ;  /* 0x0000000800061308 */ /* 0x000e220000000c00 */
[----:B-1----:R-:W-:Y:S01]  /*6bd0*/  FADD.FTZ R9, R5, R4 ;  /* 0x0000000405097221 */ /* 0x002fe20000010000 */
[----:B------:R-:W-:Y:S02]  /*6be0*/  IMAD.MOV.U32 R4, RZ, RZ, RZ ;  /* 0x000000ffff047224 */ /* 0x000fe400078e00ff */
[----:B------:R-:W-:Y:S02]  /*6bf0*/  IMAD.U32 R5, RZ, RZ, UR6 ;  /* 0x00000006ff057e24 */ /* 0x000fe4000f8e00ff */
[----:B------:R-:W-:Y:S02]  /*6c00*/  FSETP.NE.FTZ.AND P2, PT, R9, RZ, PT ;  /* 0x000000ff0900720b */ /* 0x000fe40003f55000 */
[----:B------:R-:W1:Y:S01]  /*6c10*/  @P1 MUFU.RCP R4, R8 ;  /* 0x0000000800041308 */ /* 0x000e620000001000 */
[----:B------:R-:W-:Y:S01]  /*6c20*/  @P1 FMUL.FTZ R5, R5, 0.69314718246459960938 ;  /* 0x3f31721805051820 */ /* 0x000fe20000410000 */
[----:B0-----:R-:W-:-:S09]  /*6c30*/  @P1 FMUL.FTZ R6, R6, 0.69314718246459960938 ;  /* 0x3f31721806061820 */ /* 0x001fd20000410000 */
[----:B------:R-:W0:Y:S01]  /*6c40*/  @P2 MUFU.LG2 R7, R9 ;  /* 0x0000000900072308 */ /* 0x000e220000000c00 */
[----:B------:R-:W-:Y:S01]  /*6c50*/  @P2 FMUL.FTZ R0, R0, 0.69314718246459960938 ;  /* 0x3f31721800002820 */ /* 0x000fe20000410000 */
[-C--:B-1----:R-:W-:Y:S01]  /*6c60*/  FMUL.FTZ R24, R24, R4.reuse ;  /* 0x0000000418187220 */ /* 0x082fe20000410000 */
[----:B------:R-:W-:-:S05]  /*6c70*/  FMUL.FTZ R25, R25, R4 ;  /* 0x0000000419197220 */ /* 0x000fca0000410000 */
        /* <DEDUP_REMOVED lines=9> */
[----:B0-----:R-:W-:Y:S01]  /*6d10*/  @P2 FMUL.FTZ R7, R7, 0.69314718246459960938 ;  /* 0x3f31721807072820 */ /* 0x001fe20000410000 */
        /* <DEDUP_REMOVED lines=121> */
.L_x_9217:
[----:B------:R-:W-:Y:S05]  /*74b0*/  @P0 BRA `(.L_x_9243) ;  /* 0x0000002000540947 */ /* 0x000fea0003800000 */
[----:B------:R-:W2:Y:S01]  /*74c0*/  LDL R0, [R1+0x4] ;  /* 0x0000040001007983 */ /* 0x000ea20000100800 */
[----:B------:R-:W1:Y:S01]  /*74d0*/  LDC R8, c[0x0][0xce8] ;  /* 0x00033a00ff087b82 */ /* 0x000e620000000800 */
[----:B------:R-:W-:Y:S01]  /*74e0*/  ULDC.64 UR8, c[0x0][0xcd0] ;  /* 0x0003340000087ab9 */ /* 0x000fe20000000a00 */
[----:B------:R-:W-:Y:S06]  /*74f0*/  BSSY B0, `(.L_x_9244) ;  /* 0x000014d000007945 */ /* 0x000fec0003800000 */
[----:B------:R-:W3:Y:S08]  /*7500*/  S2UR UR12, SR_CTAID.Z ;  /* 0x00000000000c79c3 */ /* 0x000ef00000002700 */
[----:B------:R-:W4:Y:S08]  /*7510*/  LDC.64 R18, c[0x0][0xcd8] ;  /* 0x00033600ff127b82 */ /* 0x000f300000000a00 */
[----:B------:R-:W-:Y:S01]  /*7520*/  BAR.SYNC.DEFER_BLOCKING 0x1, 0x100 ;  /* 0x0044000000007b1d */ /* 0x000fe20000010000 */
[----:B-1----:R-:W-:-:S07]  /*7530*/  ISETP.NE.AND P0, PT, R8, 0x1, PT ;  /* 0x000000010800780c */ /* 0x002fce0003f05270 */
[----:B------:R-:W1:Y:S01]  /*7540*/  S2UR UR11, SR_CTAID.Y ;  /* 0x00000000000b79c3 */ /* 0x000e620000002600 */
[----:B---3--:R-:W-:-:S07]  /*7550*/  USHF.R.S32.HI UR10, URZ, 0x1f, UR12 ;  /* 0x0000001f3f0a7899 */ /* 0x008fce000801140c */
[----:B------:R-:W1:Y:S08]  /*7560*/  LDC R23, c[0x0][0xd50] ;  /* 0x00035400ff177b82 */ /* 0x000e700000000800 */
[----:B------:R-:W3:Y:S08]  /*7570*/  @P0 LDC R14, c[0x0][0xcec] ;  /* 0x00033b00ff0e0b82 */ /* 0x000ef00000000800 */
[----:B------:R-:W5:Y:S08]  /*7580*/  LDC.64 R20, c[0x0][0xc40] ;  /* 0x00031000ff147b82 */ /* 0x000f700000000a00 */
[----:B------:R-:W1:Y:S08]  /*7590*/  @P0 LDC R17, c[0x0][0xcf0] ;  /* 0x00033c00ff110b82 */ /* 0x000e700000000800 */
[----:B------:R-:W1:Y:S08]  /*75a0*/  @P0 LDC R22, c[0x0][0xcec] ;  /* 0x00033b00ff160b82 */ /* 0x000e700000000800 */
[----:B------:R-:W1:Y:S01]  /*75b0*/  @P0 LDC R153, c[0x0][0xcf0] ;  /* 0x00033c00ff990b82 */ /* 0x000e620000000800 */
[----:B--2---:R-:W-:-:S02]  /*75c0*/  R2UR UR13, R0 ;  /* 0x00000000000d72ca */ /* 0x004fc400000e0000 */
[----:B------:R-:W2:Y:S11]  /*75d0*/  S2R R0, SR_TID.X ;  /* 0x0000000000007919 */ /* 0x000eb60000002100 */
[----:B------:R-:W-:-:S02]  /*75e0*/  USHF.R.S32.HI UR7, URZ, 0x1f, UR13 ;  /* 0x0000001f3f077899 */ /* 0x000fc4000801140d */
[----:B------:R-:W-:Y:S02]  /*75f0*/  UIMAD.WIDE.U32 UR4, UR13, UR8, URZ ;  /* 0x000000080d0472a5 */ /* 0x000fe4000f8e003f */
[----:B------:R-:W-:-:S04]  /*7600*/  UIMAD UR6, UR7, UR8, URZ ;  /* 0x00000008070672a4 */ /* 0x000fc8000f8e023f */
[----:B------:R-:W-:-:S03]  /*7610*/  UIMAD UR6, UR13, UR9, UR6 ;  /* 0x000000090d0672a4 */ /* 0x000fc6000f8e0206 */
[----:B------:R-:W-:Y:S01]  /*7620*/  ULDC.64 UR8, c[0x0][0xc38] ;  /* 0x00030e0000087ab9 */ /* 0x000fe20000000a00 */
[----:B------:R-:W-:Y:S02]  /*7630*/  UIADD3 UR6, UR5, UR6, URZ ;  /* 0x0000000605067290 */ /* 0x000fe4000fffe03f */
[----:B------:R-:W-:Y:S01]  /*7640*/  UIMAD UR7, UR7, UR8, URZ ;  /* 0x00000008070772a4 */ /* 0x000fe2000f8e023f */
[----:B--2---:R-:W-:-:S04]  /*7650*/  IADD3 R12, R0, -0x80, RZ ;  /* 0xffffff80000c7810 */ /* 0x004fc80007ffe0ff */
[----:B------:R-:W-:-:S04]  /*7660*/  SHF.R.S32.HI R7, RZ, 0x1f, R12 ;  /* 0x0000001fff077819 */ /* 0x000fc8000001140c */
[CC--:B0-----:R-:W-:Y:S02]  /*7670*/  LEA.HI R2, R7.reuse, R12.reuse, RZ, 0x7 ;  /* 0x0000000c07027211 */ /* 0x0c1fe400078f38ff */
[----:B------:R-:W-:Y:S02]  /*7680*/  LEA.HI R7, R7, R12, RZ, 0x2 ;  /* 0x0000000c07077211 */ /* 0x000fe400078f10ff */
[----:B------:R-:W-:Y:S02]  /*7690*/  LOP3.LUT R5, R2, 0xffffff80, RZ, 0xc0, !PT ;  /* 0xffffff8002057812 */ /* 0x000fe400078ec0ff */
[----:B------:R-:W-:Y:S02]  /*76a0*/  SHF.R.S32.HI R9, RZ, 0x7, R2 ;  /* 0x00000007ff097819 */ /* 0x000fe40000011402 */
[----:B------:R-:W-:Y:S01]  /*76b0*/  LOP3.LUT R7, R7, 0xfffffffc, RZ, 0xc0, !PT ;  /* 0xfffffffc07077812 */ /* 0x000fe200078ec0ff */
[----:B------:R-:W-:Y:S01]  /*76c0*/  IMAD.IADD R0, R12, 0x1, -R5 ;  /* 0x000000010c007824 */ /* 0x000fe200078e0a05 */
[----:B------:R-:W-:-:S03]  /*76d0*/  LEA.HI R2, R2, R9, RZ, 0x1 ;  /* 0x0000000902027211 */ /* 0x000fc600078f08ff */
[----:B------:R-:W-:Y:S01]  /*76e0*/  IMAD.IADD R7, R12, 0x1, -R7 ;  /* 0x000000010c077824 */ /* 0x000fe200078e0a07 */
[----:B------:R-:W-:Y:S02]  /*76f0*/  SHF.R.S32.HI R13, RZ, 0x1f, R0 ;  /* 0x0000001fff0d7819 */ /* 0x000fe40000011400 */
[----:B------:R-:W-:Y:S02]  /*7700*/  LOP3.LUT R2, R2, 0x3fffffe, RZ, 0xc0, !PT ;  /* 0x03fffffe02027812 */ /* 0x000fe400078ec0ff */
[----:B------:R-:W-:Y:S02]  /*7710*/  LEA.HI R10, R13, R0, RZ, 0x2 ;  /* 0x000000000d0a7211 */ /* 0x000fe400078f10ff */
[----:B------:R-:W-:Y:S01]  /*7720*/  LEA.HI R11, R7, R7, RZ, 0x1 ;  /* 0x00000007070b7211 */ /* 0x000fe200078f08ff */
[----:B------:R-:W-:Y:S01]  /*7730*/  IMAD.IADD R2, R9, 0x1, -R2 ;  /* 0x0000000109027824 */ /* 0x000fe200078e0a02 */
[--C-:B------:R-:W-:Y:S01]  /*7740*/  SHF.R.S32.HI R5, RZ, 0x2, R10.reuse ;  /* 0x00000002ff057819 */ /* 0x100fe2000001140a */
[----:B------:R-:W0:Y:S01]  /*7750*/  S2R R9, SR_CTAID.X ;  /* 0x0000000000097919 */ /* 0x000e220000002500 */
[----:B------:R-:W-:-:S02]  /*7760*/  SHF.R.S32.HI R6, RZ, 0x1f, R10 ;  /* 0x0000001fff067819 */ /* 0x000fc4000001140a */
[----:B------:R-:W-:Y:S02]  /*7770*/  LOP3.LUT R12, R11, 0x1ffffffe, RZ, 0xc0, !PT ;  /* 0x1ffffffe0b0c7812 */ /* 0x000fe400078ec0ff */
[----:B------:R-:W-:Y:S02]  /*7780*/  LEA.HI R6, R6, R5, RZ, 0x3 ;  /* 0x0000000506067211 */ /* 0x000fe400078f18ff */
[----:B------:R-:W-:Y:S01]  /*7790*/  IADD3 R11, R7, -R12, RZ ;  /* 0x8000000c070b7210 */ /* 0x000fe20007ffe0ff */
[----:B------:R-:W-:Y:S01]  /*77a0*/  IMAD.U32 R7, RZ, RZ, UR5 ;  /* 0x00000005ff077e24 */ /* 0x000fe2000f8e00ff */
[----:B------:R-:W-:Y:S01]  /*77b0*/  LOP3.LUT R6, R6, 0xfffffff8, RZ, 0xc0, !PT ;  /* 0xfffffff806067812 */ /* 0x000fe200078ec0ff */
[----:B------:R-:W-:Y:S01]  /*77c0*/  IMAD.U32 R7, RZ, RZ, UR6 ;  /* 0x00000006ff077e24 */ /* 0x000fe2000f8e00ff */
[----:B------:R-:W-:Y:S01]  /*77d0*/  UIMAD UR6, UR13, UR9, UR7 ;  /* 0x000000090d0672a4 */ /* 0x000fe2000f8e0207 */
[----:B----4-:R-:W-:Y:S02]  /*77e0*/  IMAD R12, R18, UR10, RZ ;  /* 0x0000000a120c7c24 */ /* 0x010fe4000f8e02ff */
[----:B------:R-:W-:Y:S01]  /*77f0*/  IMAD.IADD R6, R5, 0x1, -R6 ;  /* 0x0000000105067824 */ /* 0x000fe200078e0a06 */
[----:B------:R-:W-:Y:S01]  /*7800*/  LEA.HI R5, R13, R0, RZ, 0x5 ;  /* 0x000000000d057211 */ /* 0x000fe200078f28ff */
[----:B------:R-:W-:-:S03]  /*7810*/  IMAD R15, R19, UR12, R12 ;  /* 0x0000000c130f7c24 */ /* 0x000fc6000f8e020c */
[----:B------:R-:W-:-:S05]  /*7820*/  SHF.R.S32.HI R5, RZ, 0x5, R5 ;  /* 0x00000005ff057819 */ /* 0x000fca0000011405 */
[----:B------:R-:W-:Y:S02]  /*7830*/  IMAD R5, R5, 0x10, R6 ;  /* 0x0000001005057824 */ /* 0x000fe400078e0206 */
[----:B------:R-:W-:Y:S01]  /*7840*/  IMAD.U32 R6, RZ, RZ, UR4 ;  /* 0x00000004ff067e24 */ /* 0x000fe2000f8e00ff */
[----:B------:R-:W-:Y:S02]  /*7850*/  UIMAD.WIDE.U32 UR4, UR13, UR8, URZ ;  /* 0x000000080d0472a5 */ /* 0x000fe4000f8e003f */
[----:B------:R-:W-:Y:S01]  /*7860*/  LEA R16, R2, R5, 0x6 ;  /* 0x0000000502107211 */ /* 0x000fe200078e30ff */
[----:B------:R-:W-:Y:S01]  /*7870*/  IMAD.WIDE.U32 R6, R18, UR12, R6 ;  /* 0x0000000c12067c25 */ /* 0x000fe2000f8e0006 */
[----:B------:R-:W-:Y:S01]  /*7880*/  UIADD3 UR6, UR5, UR6, URZ ;  /* 0x0000000605067290 */ /* 0x000fe2000fffe03f */
[----:B------:R-:W-:Y:S02]  /*7890*/  ULDC.64 UR8, c[0x0][0xc28] ;  /* 0x00030a0000087ab9 */ /* 0x000fe40000000a00 */
[----:B------:R-:W-:-:S02]  /*78a0*/  IMAD R2, R11, 0x8, R16 ;  /* 0x000000080b027824 */ /* 0x000fc400078e0210 */
[----:B------:R-:W-:Y:S02]  /*78b0*/  IMAD R18, RZ, RZ, -UR13 ;  /* 0x8000000dff127e24 */ /* 0x000fe4000f8e02ff */
[----:B0-----:R-:W-:Y:S02]  /*78c0*/  IMAD R5, R9, 0x80, R2 ;  /* 0x0000008009057824 */ /* 0x001fe400078e0202 */
[----:B------:R-:W-:Y:S01]  /*78d0*/  IMAD.U32 R13, RZ, RZ, UR5 ;  /* 0x00000005ff0d7e24 */ /* 0x000fe2000f8e00ff */
[----:B------:R-:W-:Y:S01]  /*78e0*/  MOV R13, UR6 ;  /* 0x00000006000d7c02 */ /* 0x000fe20008000f00 */
[----:B---3--:R-:W-:Y:S01]  /*78f0*/  @P0 IMAD.HI.U32 R2, R5, R14, RZ ;  /* 0x0000000e05020227 */ /* 0x008fe200078e00ff */
[----:B------:R-:W-:-:S03]  /*7900*/  ULDC.64 UR6, c[0x0][0xc48] ;  /* 0x0003120000067ab9 */ /* 0x000fc60000000a00 */
[----:B------:R-:W-:Y:S01]  /*7910*/  IMAD.U32 R12, RZ, RZ, UR4 ;  /* 0x00000004ff0c7e24 */ /* 0x000fe2000f8e00ff */
[----:B------:R-:W-:Y:S01]  /*7920*/  ULDC.64 UR4, c[0x0][0xce0] ;  /* 0x0003380000047ab9 */ /* 0x000fe20000000a00 */
[C---:B-----5:R-:W-:Y:S02]  /*7930*/  IMAD R14, R20.reuse, UR10, RZ ;  /* 0x0000000a140e7c24 */ /* 0x060fe4000f8e02ff */
[----:B-1----:R-:W-:Y:S02]  /*7940*/  IMAD R23, R23, R18, UR11 ;  /* 0x0000000b17177e24 */ /* 0x002fe4000f8e0212 */
[----:B------:R-:W-:Y:S01]  /*7950*/  IMAD.MOV.U32 R11, RZ, RZ, R5 ;  /* 0x000000ffff0b7224 */ /* 0x000fe200078e0005 */
[----:B------:R-:W-:Y:S01]  /*7960*/  @P0 SHF.R.U32.HI R11, RZ, R17, R2 ;  /* 0x00000011ff0b0219 */ /* 0x000fe20000011602 */
[----:B------:R-:W-:Y:S01]  /*7970*/  IMAD R17, R21, UR12, R14 ;  /* 0x0000000c15117c24 */ /* 0x000fe2000f8e020e */
[----:B------:R-:W-:Y:S01]  /*7980*/  SHF.R.S32.HI R14, RZ, 0x1f, R23 ;  /* 0x0000001fff0e7819 */ /* 0x000fe20000011417 */
[----:B------:R-:W-:-:S04]  /*7990*/  IMAD.WIDE.U32 R12, R20, UR12, R12 ;  /* 0x0000000c140c7c25 */ /* 0x000fc8000f8e000c */
[----:B------:R-:W-:Y:S01]  /*79a0*/  IMAD.IADD R7, R7, 0x1, R15 ;  /* 0x0000000107077824 */ /* 0x000fe200078e020f */
[----:B------:R-:W-:Y:S01]  /*79b0*/  IADD3 R13, R13, R17, RZ ;  /* 0x000000110d0d7210 */ /* 0x000fe20007ffe0ff */
[----:B------:R-:W-:-:S04]  /*79c0*/  @P0 IMAD.HI.U32 R22, R5, R22, RZ ;  /* 0x0000001605160227 */ /* 0x000fc800078e00ff */
[----:B------:R-:W-:Y:S01]  /*79d0*/  IMAD.MOV.U32 R15, RZ, RZ, R5 ;  /* 0x000000ffff0f7224 */ /* 0x000fe200078e0005 */
[----:B------:R-:W-:Y:S01]  /*79e0*/  @P0 SHF.R.U32.HI R15, RZ, R153, R22 ;  /* 0x00000099ff0f0219 */ /* 0x000fe20000011616 */
[C---:B------:R-:W-:Y:S02]  /*79f0*/  IMAD R2, R14.reuse, UR4, RZ ;  /* 0x000000040e027c24 */ /* 0x040fe4000f8e02ff */
[----:B------:R-:W-:Y:S02]  /*7a00*/  IMAD R17, R14, UR6, RZ ;  /* 0x000000060e117c24 */ /* 0x000fe4000f8e02ff */
[----:B------:R-:W-:-:S04]  /*7a10*/  IMAD.WIDE.U32 R6, R23, UR4, R6 ;  /* 0x0000000417067c25 */ /* 0x000fc8000f8e0006 */
[----:B------:R-:W-:Y:S01]  /*7a20*/  IMAD R14, R23, UR5, R2 ;  /* 0x00000005170e7c24 */ /* 0x000fe2000f8e0202 */
[----:B------:R-:W-:Y:S01]  /*7a30*/  IADD3 R6, P0, R11, R6, RZ ;  /* 0x000000060b067210 */ /* 0x000fe20007f1e0ff */
[----:B------:R-:W-:Y:S01]  /*7a40*/  IMAD R19, R23, UR7, R17 ;  /* 0x0000000717137c24 */ /* 0x000fe2000f8e0211 */
[--C-:B------:R-:W-:Y:S01]  /*7a50*/  SHF.R.S32.HI R17, RZ, 0x1f, R11.reuse ;  /* 0x0000001fff117819 */ /* 0x100fe2000001140b */
[----:B------:R-:W-:Y:S01]  /*7a60*/  IMAD.MOV R11, RZ, RZ, -R11 ;  /* 0x000000ffff0b7224 */ /* 0x000fe200078e0a0b */
[--C-:B------:R-:W-:Y:S01]  /*7a70*/  SHF.R.S32.HI R2, RZ, 0x1f, R15.reuse ;  /* 0x0000001fff027819 */ /* 0x100fe2000001140f */
[----:B------:R-:W-:Y:S01]  /*7a80*/  ULDC.64 UR4, c[0x0][0xc30] ;  /* 0x00030c0000047ab9 */ /* 0x000fe20000000a00 */
[----:B------:R-:W-:Y:S01]  /*7a90*/  IMAD.MOV R18, RZ, RZ, -R15 ;  /* 0x000000ffff127224 */ /* 0x000fe200078e0a0f */
[----:B------:R-:W-:Y:S01]  /*7aa0*/  IADD3.X R7, R17, R7, R14, P0, !PT ;  /* 0x0000000711077210 */ /* 0x000fe200007fe40e */
[----:B------:R-:W-:Y:S02]  /*7ab0*/  IMAD R11, R8, R11, R5 ;  /* 0x0000000b080b7224 */ /* 0x000fe400078e0205 */
[----:B------:R-:W-:-:S02]  /*7ac0*/  IMAD R2, R2, UR4, RZ ;  /* 0x0000000402027c24 */ /* 0x000fc4000f8e02ff */
        /* <DEDUP_REMOVED lines=29> */
[----:B------:R0:W-:Y:S01]  /*7ca0*/  SHFL.IDX PT, R12, R17, RZ, 0x1c1f ;  /* 0x001c1fff110c7589 */ /* 0x0001e200000e0000 */
[----:B------:R-:W-:Y:S01]  /*7cb0*/  IMAD R8, R8, UR6, RZ ;  /* 0x0000000608087c24 */ /* 0x000fe2000f8e02ff */
[----:B------:R-:W-:Y:S01]  /*7cc0*/  LOP3.LUT P0, RZ, R0, 0x3, RZ, 0xc0, !PT ;  /* 0x0000000300ff7812 */ /* 0x000fe2000780c0ff */
[C---:B------:R-:W-:Y:S01]  /*7cd0*/  VIADD R9, R11.reuse, 0x8 ;  /* 0x000000080b097836 */ /* 0x040fe20000000000 */
[----:B------:R-:W1:Y:S01]  /*7ce0*/  SHFL.IDX PT, R13, R18, RZ, 0x1c1f ;  /* 0x001c1fff120d7589 */ /* 0x000e6200000e0000 */
[----:B------:R-:W-:Y:S01]  /*7cf0*/  UIADD3 UR4, UR4, 0x32420, URZ ;  /* 0x0003242004047890 */ /* 0x000fe2000fffe03f */
[----:B------:R-:W-:-:S02]  /*7d00*/  ISETP.GE.OR P1, PT, R11, R8, P0 ;  /* 0x000000080b00720c */ /* 0x000fc40000726670 */
[----:B------:R-:W2:Y:S01]  /*7d10*/  SHFL.IDX PT, R15, R18, 0x1, 0x1c1f ;  /* 0x003c1f00120f7f89 */ /* 0x000ea200000e0000 */
[-C--:B------:R-:W-:Y:S01]  /*7d20*/  ISETP.GE.OR P0, PT, R9, R8.reuse, P0 ;  /* 0x000000080900720c */ /* 0x080fe20000706670 */
[----:B------:R-:W-:Y:S01]  /*7d30*/  UPRMT UR4, URZ, 0x654, UR4 ;  /* 0x000006543f047896 */ /* 0x000fe20008000004 */
[----:B------:R-:W-:Y:S01]  /*7d40*/  ISETP.GE.AND P2, PT, R11, R8, PT ;  /* 0x000000080b00720c */ /* 0x000fe20003f46270 */
[----:B------:R3:W4:Y:S01]  /*7d50*/  SHFL.IDX PT, R6, R2, RZ, 0x1c1f ;  /* 0x001c1fff02067589 */ /* 0x00072200000e0000 */
[----:B0-----:R-:W-:-:S03]  /*7d60*/  LOP3.LUT R17, R10, 0x7ffffffc, RZ, 0xc0, !PT ;  /* 0x7ffffffc0a117812 */ /* 0x001fc600078ec0ff */
[----:B------:R3:W0:Y:S02]  /*7d70*/  SHFL.IDX PT, R7, R5, RZ, 0x1c1f ;  /* 0x001c1fff05077589 */ /* 0x00062400000e0000 */
[----:B------:R-:W-:Y:S01]  /*7d80*/  IMAD.IADD R0, R0, 0x1, -R17 ;  /* 0x0000000100007824 */ /* 0x000fe200078e0a11 */
[----:B------:R-:W-:Y:S04]  /*7d90*/  SYNCS.ARRIVE.TRANS64.RED.A1T0 RZ, [UR4], RZ ;  /* 0x000000ffffff79a7 */ /* 0x000fe80008100404 */
[----:B------:R-:W-:Y:S01]  /*7da0*/  SHF.L.U32 R0, R0, 0x1, RZ ;  /* 0x0000000100007819 */ /* 0x000fe200000006ff */
[----:B-1----:R3:W-:Y:S04]  /*7db0*/  @!P1 ST.E desc[UR36][R12.64], R4 ;  /* 0x000000040c009985 */ /* 0x0027e8000c101924 */
[----:B--2---:R3:W-:Y:S01]  /*7dc0*/  @!P0 ST.E desc[UR36][R14.64], R3 ;  /* 0x000000030e008985 */ /* 0x0047e2000c101924 */
[----:B------:R-:W-:Y:S05]  /*7dd0*/  @P2 BRA `(.L_x_9245) ;  /* 0x0000000800f82947 */ /* 0x000fea0003800000 */
[C---:B---3--:R-:W-:Y:S01]  /*7de0*/  VIADD R3, R0.reuse, 0x8 ;  /* 0x0000000800037836 */ /* 0x048fe20000000000 */
[----:B------:R-:W-:Y:S01]  /*7df0*/  ULDC UR4, c[0x0][0xbc8] ;  /* 0x0002f20000047ab9 */ /* 0x000fe20000000800 */
[C---:B------:R-:W-:Y:S01]  /*7e00*/  VIADD R4, R0.reuse, 0x10 ;  /* 0x0000001000047836 */ /* 0x040fe20000000000 */
[C---:B------:R-:W-:Y:S01]  /*7e10*/  ISETP.GE.AND P2, PT, R0.reuse, UR4, PT ;  /* 0x0000000400007c0c */ /* 0x040fe2000bf46270 */
[C---:B------:R-:W-:Y:S01]  /*7e20*/  VIADD R10, R0.reuse, 0x18 ;  /* 0x00000018000a7836 */ /* 0x040fe20000000000 */
[----:B------:R-:W-:Y:S01]  /*7e30*/  ISETP.GE.AND P3, PT, R3, UR4, PT ;  /* 0x0000000403007c0c */ /* 0x000fe2000bf66270 */
[----:B------:R-:W-:Y:S01]  /*7e40*/  VIADD R18, R0, 0x20 ;  /* 0x0000002000127836 */ /* 0x000fe20000000000 */
[----:B------:R-:W-:Y:S01]  /*7e50*/  ISETP.GE.AND P4, PT, R4, UR4, PT ;  /* 0x0000000404007c0c */ /* 0x000fe2000bf86270 */
[----:B------:R-:W-:Y:S01]  /*7e60*/  VIADD R20, R0, 0x40 ;  /* 0x0000004000147836 */ /* 0x000fe20000000000 */
[----:B------:R-:W-:Y:S01]  /*7e70*/  ISETP.GE.AND P5, PT, R10, UR4, PT ;  /* 0x000000040a007c0c */ /* 0x000fe2000bfa6270 */
[C---:B------:R-:W-:Y:S01]  /*7e80*/  VIADD R21, R0.reuse, 0x48 ;  /* 0x0000004800157836 */ /* 0x040fe20000000000 */
[C---:B------:R-:W-:Y:S01]  /*7e90*/  IADD3 R19, R0.reuse, 0x28, RZ ;  /* 0x0000002800137810 */ /* 0x040fe20007ffe0ff */
[----:B------:R-:W-:Y:S01]  /*7ea0*/  VIADD R23, R0, 0x58 ;  /* 0x0000005800177836 */ /* 0x000fe20000000000 */
[----:B------:R-:W-:-:S02]  /*7eb0*/  ISETP.GE.AND P0, PT, R18, UR4, PT ;  /* 0x0000000412007c0c */ /* 0x000fc4000bf06270 */
[----:B------:R-:W-:Y:S02]  /*7ec0*/  ISETP.GE.AND P1, PT, R19, UR4, PT ;  /* 0x0000000413007c0c */ /* 0x000fe4000bf26270 */
[----:B------:R-:W-:Y:S02]  /*7ed0*/  IADD3 R22, R0, 0x50, RZ ;  /* 0x0000005000167810 */ /* 0x000fe40007ffe0ff */
[----:B------:R-:W-:Y:S02]  /*7ee0*/  @!P3 LEA.HI R3, R3, R3, RZ, 0x1 ;  /* 0x000000030303b211 */ /* 0x000fe400078f08ff */
[----:B------:R-:W-:Y:S02]  /*7ef0*/  @!P4 LEA.HI R4, R4, R4, RZ, 0x1 ;  /* 0x000000040404c211 */ /* 0x000fe400078f08ff */
[----:B------:R-:W-:Y:S02]  /*7f00*/  @!P5 LEA.HI R10, R10, R10, RZ, 0x1 ;  /* 0x0000000a0a0ad211 */ /* 0x000fe400078f08ff */
[----:B------:R-:W-:-:S02]  /*7f10*/  @!P3 LOP3.LUT R3, R3, 0xfffffffe, RZ, 0xc0, !PT ;  /* 0xfffffffe0303b812 */ /* 0x000fc400078ec0ff */
[----:B------:R-:W-:Y:S01]  /*7f20*/  @!P4 LOP3.LUT R15, R4, 0xfffffffe, RZ, 0xc0, !PT ;  /* 0xfffffffe040fc812 */ /* 0x000fe200078ec0ff */
[----:B------:R-:W-:Y:S01]  /*7f30*/  VIADD R4, R0, 0x38 ;  /* 0x0000003800047836 */ /* 0x000fe20000000000 */
[----:B------:R-:W-:Y:S01]  /*7f40*/  @!P5 LOP3.LUT R17, R10, 0xfffffffe, RZ, 0xc0, !PT ;  /* 0xfffffffe0a11d812 */ /* 0x000fe200078ec0ff */
[--C-:B0---4-:R-:W-:Y:S01]  /*7f50*/  @!P2 IMAD.WIDE R10, R0, 0x4, R6.reuse ;  /* 0x00000004000aa825 */ /* 0x111fe200078e0206 */
[----:B------:R-:W-:Y:S02]  /*7f60*/  ISETP.GE.AND P6, PT, R22, UR4, PT ;  /* 0x0000000416007c0c */ /* 0x000fe4000bfc6270 */
[----:B------:R-:W-:Y:S01]  /*7f70*/  @!P0 LEA.HI R18, R18, R18, RZ, 0x1 ;  /* 0x0000001212128211 */ /* 0x000fe200078f08ff */
[--C-:B------:R-:W-:Y:S01]  /*7f80*/  @!P3 IMAD.WIDE R12, R3, 0x4, R6.reuse ;  /* 0x00000004030cb825 */ /* 0x100fe200078e0206 */
[----:B------:R0:W-:Y:S01]  /*7f90*/  @!P2 ST.E.64 desc[UR36][R10.64], R24 ;  /* 0x000000180a00a985 */ /* 0x0001e2000c101b24 */
[----:B------:R-:W-:Y:S02]  /*7fa0*/  @!P1 LEA.HI R19, R19, R19, RZ, 0x1 ;  /* 0x0000001313139211 */ /* 0x000fe400078f08ff */
[----:B------:R-:W-:Y:S01]  /*7fb0*/  VIADD R3, R0, 0x30 ;  /* 0x0000003000037836 */ /* 0x000fe20000000000 */
[----:B------:R1:W-:Y:S01]  /*7fc0*/  @!P3 ST.E.64 desc[UR36][R12.64], R28 ;  /* 0x0000001c0c00b985 */ /* 0x0003e2000c101b24 */
[----:B------:R-:W-:Y:S01]  /*7fd0*/  @!P4 IMAD.WIDE R14, R15, 0x4, R6 ;  /* 0x000000040f0ec825 */ /* 0x000fe200078e0206 */
[----:B------:R-:W-:-:S02]  /*7fe0*/  ISETP.GE.AND P3, PT, R4, UR4, PT ;  /* 0x0000000404007c0c */ /* 0x000fc4000bf66270 */
[----:B------:R-:W-:Y:S01]  /*7ff0*/  ISETP.GE.AND P2, PT, R3, UR4, PT ;  /* 0x0000000403007c0c */ /* 0x000fe2000bf46270 */
[----:B------:R-:W-:Y:S01]  /*8000*/  @!P5 IMAD.WIDE R16, R17, 0x4, R6 ;  /* 0x000000041110d825 */ /* 0x000fe200078e0206 */
[----:B------:R2:W-:Y:S01]  /*8010*/  @!P4 ST.E.64 desc[UR36][R14.64], R32 ;  /* 0x000000200e00c985 */ /* 0x0005e2000c101b24 */
[----:B------:R-:W-:Y:S02]  /*8020*/  ISETP.GE.AND P4, PT, R20, UR4, PT ;  /* 0x0000000414007c0c */ /* 0x000fe4000bf86270 */
[----:B------:R-:W-:Y:S01]  /*8030*/  @!P6 LEA.HI R22, R22, R22, RZ, 0x1 ;  /* 0x000000161616e211 */ /* 0x000fe200078f08ff */
[----:B------:R3:W-:Y:S01]  /*8040*/  @!P5 ST.E.64 desc[UR36][R16.64], R36 ;  /* 0x000000241000d985 */ /* 0x0007e2000c101b24 */
[----:B------:R-:W-:Y:S01]  /*8050*/  ISETP.GE.AND P5, PT, R21, UR4, PT ;  /* 0x0000000415007c0c */ /* 0x000fe2000bfa6270 */
[----:B0-----:R-:W-:Y:S01]  /*8060*/  VIADD R24, R0, 0x60 ;  /* 0x0000006000187836 */ /* 0x001fe20000000000 */
[----:B------:R-:W-:Y:S02]  /*8070*/  @!P0 LOP3.LUT R11, R18, 0xfffffffe, RZ, 0xc0, !PT ;  /* 0xfffffffe120b8812 */ /* 0x000fe400078ec0ff */
[----:B-1----:R-:W-:-:S02]  /*8080*/  @!P1 LOP3.LUT R13, R19, 0xfffffffe, RZ, 0xc0, !PT ;  /* 0xfffffffe130d9812 */ /* 0x002fc400078ec0ff */
[----:B------:R-:W-:Y:S01]  /*8090*/  @!P2 LEA.HI R3, R3, R3, RZ, 0x1 ;  /* 0x000000030303a211 */ /* 0x000fe200078f08ff */
[--C-:B------:R-:W-:Y:S01]  /*80a0*/  @!P0 IMAD.WIDE R10, R11, 0x4, R6.reuse ;  /* 0x000000040b0a8825 */ /* 0x100fe200078e0206 */
[----:B------:R-:W-:Y:S02]  /*80b0*/  @!P3 LEA.HI R4, R4, R4, RZ, 0x1 ;  /* 0x000000040404b211 */ /* 0x000fe400078f08ff */
[----:B------:R-:W-:Y:S01]  /*80c0*/  @!P4 LEA.HI R20, R20, R20, RZ, 0x1 ;  /* 0x000000141414c211 */ /* 0x000fe200078f08ff */
[----:B------:R-:W-:Y:S01]  /*80d0*/  @!P1 IMAD.WIDE R12, R13, 0x4, R6 ;  /* 0x000000040d0c9825 */ /* 0x000fe200078e0206 */
[----:B------:R-:W-:Y:S01]  /*80e0*/  @!P2 LOP3.LUT R3, R3, 0xfffffffe, RZ, 0xc0, !PT ;  /* 0xfffffffe0303a812 */ /* 0x000fe200078ec0ff */
[----:B------:R0:W-:Y:S01]  /*80f0*/  @!P0 ST.E.64 desc[UR36][R10.64], R40 ;  /* 0x000000280a008985 */ /* 0x0001e2000c101b24 */
[----:B------:R-:W-:Y:S02]  /*8100*/  @!P5 LEA.HI R21, R21, R21, RZ, 0x1 ;  /* 0x000000151515d211 */ /* 0x000fe400078f08ff */
[----:B--2---:R-:W-:Y:S01]  /*8110*/  @!P3 LOP3.LUT R15, R4, 0xfffffffe, RZ, 0xc0, !PT ;  /* 0xfffffffe040fb812 */ /* 0x004fe200078ec0ff */
[----:B------:R1:W-:Y:S01]  /*8120*/  @!P1 ST.E.64 desc[UR36][R12.64], R44 ;  /* 0x0000002c0c009985 */ /* 0x0003e2000c101b24 */
[----:B---3--:R-:W-:Y:S01]  /*8130*/  @!P4 LOP3.LUT R17, R20, 0xfffffffe, RZ, 0xc0, !PT ;  /* 0xfffffffe1411c812 */ /* 0x008fe200078ec0ff */
[----:B------:R-:W-:Y:S01]  /*8140*/  VIADD R4, R0, 0x70 ;  /* 0x0000007000047836 */ /* 0x000fe20000000000 */
[----:B------:R-:W-:-:S02]  /*8150*/  @!P5 LOP3.LUT R21, R21, 0xfffffffe, RZ, 0xc0, !PT ;  /* 0xfffffffe1515d812 */ /* 0x000fc400078ec0ff */
[----:B------:R-:W-:Y:S01]  /*8160*/  @!P6 LOP3.LUT R19, R22, 0xfffffffe, RZ, 0xc0, !PT ;  /* 0xfffffffe1613e812 */ /* 0x000fe200078ec0ff */
[----:B------:R-:W-:Y:S01]  /*8170*/  VIADD R22, R0, 0x88 ;  /* 0x0000008800167836 */ /* 0x000fe20000000000 */
[----:B------:R-:W-:Y:S02]  /*8180*/  ISETP.GE.AND P1, PT, R23, UR4, PT ;  /* 0x0000000417007c0c */ /* 0x000fe4000bf26270 */
[----:B------:R-:W-:Y:S01]  /*8190*/  ISETP.GE.AND P0, PT, R24, UR4, PT ;  /* 0x0000000418007c0c */ /* 0x000fe2000bf06270 */
[----:B0-----:R-:W-:Y:S01]  /*81a0*/  @!P2 IMAD.WIDE R10, R3, 0x4, R6 ;  /* 0x00000004030aa825 */ /* 0x001fe200078e0206 */
[----:B------:R-:W-:-:S03]  /*81b0*/  IADD3 R20, R0, 0x78, RZ ;  /* 0x0000007800147810 */ /* 0x000fc60007ffe0ff */
[--C-:B-1----:R-:W-:Y:S01]  /*81c0*/  @!P3 IMAD.WIDE R12, R15, 0x4, R6.reuse ;  /* 0x000000040f0cb825 */ /* 0x102fe200078e0206 */
[----:B------:R0:W-:Y:S03]  /*81d0*/  @!P2 ST.E.64 desc[UR36][R10.64], R48 ;  /* 0x000000300a00a985 */ /* 0x0001e6000c101b24 */
        /* <DEDUP_REMOVED lines=30> */
[----:B--2---:R-:W-:Y:S01]  /*83c0*/  @!P6 LOP3.LUT R15, R4, 0xfffffffe, RZ, 0xc0, !PT ;  /* 0xfffffffe040fe812 */ /* 0x004fe200078ec0ff */
[----:B------:R-:W-:Y:S01]  /*83d0*/  VIADD R4, R0, 0xa8 ;  /* 0x000000a800047836 */ /* 0x000fe20000000000 */
[----:B---3--:R-:W-:Y:S01]  /*83e0*/  @!P5 LOP3.LUT R17, R20, 0xfffffffe, RZ, 0xc0, !PT ;  /* 0xfffffffe1411d812 */ /* 0x008fe200078ec0ff */
[----:B------:R-:W-:Y:S01]  /*83f0*/  VIADD R20, R0, 0xb0 ;  /* 0x000000b000147836 */ /* 0x000fe20000000000 */
[----:B------:R-:W-:Y:S02]  /*8400*/  @!P4 LOP3.LUT R21, R21, 0xfffffffe, RZ, 0xc0, !PT ;  /* 0xfffffffe1515c812 */ /* 0x000fe400078ec0ff */
[----:B----4-:R-:W-:Y:S01]  /*8410*/  @!P3 LOP3.LUT R19, R22, 0xfffffffe, RZ, 0xc0, !PT ;  /* 0xfffffffe1613b812 */ /* 0x010fe200078ec0ff */
[C---:B------:R-:W-:Y:S01]  /*8420*/  VIADD R22, R0.reuse, 0xc0 ;  /* 0x000000c000167836 */ /* 0x040fe20000000000 */
[----:B------:R-:W-:Y:S01]  /*8430*/  ISETP.GE.AND P0, PT, R23, UR4, PT ;  /* 0x0000000417007c0c */ /* 0x000fe2000bf06270 */
[----:B0-----:R-:W-:Y:S01]  /*8440*/  @!P2 IMAD.WIDE R10, R3, 0x4, R6 ;  /* 0x00000004030aa825 */ /* 0x001fe200078e0206 */
[----:B------:R-:W-:-:S02]  /*8450*/  IADD3 R3, R0, 0xa0, RZ ;  /* 0x000000a000037810 */ /* 0x000fc40007ffe0ff */
        /* <DEDUP_REMOVED lines=19> */
[----:B0-----:R-:W-:Y:S02]  /*8590*/  @!P0 LOP3.LUT R11, R23, 0xfffffffe, RZ, 0xc0, !PT ;  /* 0xfffffffe170b8812 */ /* 0x001fe400078ec0ff */
[----:B-1----:R-:W-:Y:S02]  /*85a0*/  @!P1 LOP3.LUT R13, R24, 0xfffffffe, RZ, 0xc0, !PT ;  /* 0xfffffffe180d9812 */ /* 0x002fe400078ec0ff */
[----:B------:R-:W-:Y:S01]  /*85b0*/  @!P2 LOP3.LUT R3, R3, 0xfffffffe, RZ, 0xc0, !PT ;  /* 0xfffffffe0303a812 */ /* 0x000fe200078ec0ff */
[--C-:B------:R-:W-:Y:S01]  /*85c0*/  @!P0 IMAD.WIDE R10, R11, 0x4, R6.reuse ;  /* 0x000000040b0a8825 */ /* 0x100fe200078e0206 */
[----:B------:R-:W-:Y:S02]  /*85d0*/  @!P3 LEA.HI R4, R4, R4, RZ, 0x1 ;  /* 0x000000040404b211 */ /* 0x000fe400078f08ff */
[----:B------:R-:W-:Y:S01]  /*85e0*/  @!P4 LEA.HI R20, R20, R20, RZ, 0x1 ;  /* 0x000000141414c211 */ /* 0x000fe200078f08ff */
[--C-:B------:R-:W-:Y:S01]  /*85f0*/  @!P1 IMAD.WIDE R12, R13, 0x4, R6.reuse ;  /* 0x000000040d0c9825 */ /* 0x100fe200078e0206 */
[----:B------:R-:W-:Y:S01]  /*8600*/  @!P6 LEA.HI R22, R22, R22, RZ, 0x1 ;  /* 0x000000161616e211 */ /* 0x000fe200078f08ff */
[----:B------:R0:W-:Y:S01]  /*8610*/  @!P0 ST.E.64 desc[UR36][R10.64], R96 ;  /* 0x000000600a008985 */ /* 0x0001e2000c101b24 */
[----:B------:R-:W-:Y:S01]  /*8620*/  @!P5 LEA.HI R21, R21, R21, RZ, 0x1 ;  /* 0x000000151515d211 */ /* 0x000fe200078f08ff */
[--C-:B--2---:R-:W-:Y:S01]  /*8630*/  @!P2 IMAD.WIDE R14, R3, 0x4, R6.reuse ;  /* 0x00000004030ea825 */ /* 0x104fe200078e0206 */
[----:B---3--:R-:W-:Y:S01]  /*8640*/  @!P3 LOP3.LUT R17, R4, 0xfffffffe, RZ, 0xc0, !PT ;  /* 0xfffffffe0411b812 */ /* 0x008fe200078ec0ff */
[----:B------:R1:W-:Y:S01]  /*8650*/  @!P1 ST.E.64 desc[UR36][R12.64], R100 ;  /* 0x000000640c009985 */ /* 0x0003e2000c101b24 */
[----:B----4-:R-:W-:Y:S01]  /*8660*/  @!P4 LOP3.LUT R19, R20, 0xfffffffe, RZ, 0xc0, !PT ;  /* 0xfffffffe1413c812 */ /* 0x010fe200078ec0ff */
[----:B------:R-:W-:Y:S01]  /*8670*/  VIADD R4, R0, 0xd0 ;  /* 0x000000d000047836 */ /* 0x000fe20000000000 */
[----:B------:R-:W-:Y:S01]  /*8680*/  @!P6 LOP3.LUT R3, R22, 0xfffffffe, RZ, 0xc0, !PT ;  /* 0xfffffffe1603e812 */ /* 0x000fe200078ec0ff */
[----:B------:R2:W-:Y:S01]  /*8690*/  @!P2 ST.E.64 desc[UR36][R14.64], R104 ;  /* 0x000000680e00a985 */ /* 0x0005e2000c101b24 */
[----:B------:R-:W-:Y:S01]  /*86a0*/  @!P5 LOP3.LUT R21, R21, 0xfffffffe, RZ, 0xc0, !PT ;  /* 0xfffffffe1515d812 */ /* 0x000fe200078ec0ff */
[----:B------:R-:W-:Y:S01]  /*86b0*/  VIADD R20, R0, 0xd8 ;  /* 0x000000d800147836 */ /* 0x000fe20000000000 */
[----:B------:R-:W-:Y:S01]  /*86c0*/  ISETP.GE.AND P1, PT, R4, UR4, PT ;  /* 0x0000000404007c0c */ /* 0x000fe2000bf26270 */
[----:B0-----:R-:W-:-:S03]  /*86d0*/  @!P3 IMAD.WIDE R10, R17, 0x4, R6 ;  /* 0x00000004110ab825 */ /* 0x001fc600078e0206 */
[----:B------:R-:W-:Y:S01]  /*86e0*/  ISETP.GE.AND P2, PT, R20, UR4, PT ;  /* 0x0000000414007c0c */ /* 0x000fe2000bf46270 */
[--C-:B-1----:R-:W-:Y:S01]  /*86f0*/  @!P4 IMAD.WIDE R12, R19, 0x4, R6.reuse ;  /* 0x00000004130cc825 */ /* 0x102fe200078e0206 */
[----:B------:R0:W-:Y:S03]  /*8700*/  @!P3 ST.E.64 desc[UR36][R10.64], R108 ;  /* 0x0000006c0a00b985 */ /* 0x0001e6000c101b24 */
[--C-:B------:R-:W-:Y:S01]  /*8710*/  @!P6 IMAD.WIDE R18, R3, 0x4, R6.reuse ;  /* 0x000000040312e825 */ /* 0x100fe200078e0206 */
[C---:B------:R-:W-:Y:S01]  /*8720*/  IADD3 R3, R0.reuse, 0xc8, RZ ;  /* 0x000000c800037810 */ /* 0x040fe20007ffe0ff */
[----:B------:R1:W-:Y:S01]  /*8730*/  @!P4 ST.E.64 desc[UR36][R12.64], R112 ;  /* 0x000000700c00c985 */ /* 0x0003e2000c101b24 */
[----:B--2---:R-:W-:Y:S01]  /*8740*/  IADD3 R15, R0, 0xf0, RZ ;  /* 0x000000f0000f7810 */ /* 0x004fe20007ffe0ff */
[----:B------:R-:W-:Y:S01]  /*8750*/  @!P5 IMAD.WIDE R16, R21, 0x4, R6 ;  /* 0x000000041510d825 */ /* 0x000fe200078e0206 */
[----:B------:R-:W-:-:S02]  /*8760*/  ISETP.GE.AND P0, PT, R3, UR4, PT ;  /* 0x0000000403007c0c */ /* 0x000fc4000bf06270 */
[----:B------:R-:W-:Y:S01]  /*8770*/  @!P1 LEA.HI R4, R4, R4, RZ, 0x1 ;  /* 0x0000000404049211 */ /* 0x000fe200078f08ff */
[C---:B------:R-:W-:Y:S01]  /*8780*/  VIADD R21, R0.reuse, 0xe0 ;  /* 0x000000e000157836 */ /* 0x040fe20000000000 */
[----:B------:R2:W-:Y:S01]  /*8790*/  @!P5 ST.E.64 desc[UR36][R16.64], R116 ;  /* 0x000000741000d985 */ /* 0x0005e2000c101b24 */
[C---:B------:R-:W-:Y:S01]  /*87a0*/  VIADD R14, R0.reuse, 0xe8 ;  /* 0x000000e8000e7836 */ /* 0x040fe20000000000 */
[----:B------:R-:W-:Y:S01]  /*87b0*/  ISETP.GE.AND P5, PT, R15, UR4, PT ;  /* 0x000000040f007c0c */ /* 0x000fe2000bfa6270 */
[----:B0-----:R-:W-:Y:S01]  /*87c0*/  VIADD R11, R0, 0xf8 ;  /* 0x000000f8000b7836 */ /* 0x001fe20000000000 */
[----:B------:R0:W-:Y:S01]  /*87d0*/  @!P6 ST.E.64 desc[UR36][R18.64], R120 ;  /* 0x000000781200e985 */ /* 0x0001e2000c101b24 */
[----:B------:R-:W-:Y:S02]  /*87e0*/  ISETP.GE.AND P3, PT, R21, UR4, PT ;  /* 0x0000000415007c0c */ /* 0x000fe4000bf66270 */
[----:B------:R-:W-:Y:S02]  /*87f0*/  ISETP.GE.AND P4, PT, R14, UR4, PT ;  /* 0x000000040e007c0c */ /* 0x000fe4000bf86270 */
[----:B------:R-:W-:-:S02]  /*8800*/  ISETP.GE.AND P6, PT, R11, UR4, PT ;  /* 0x000000040b007c0c */ /* 0x000fc4000bfc6270 */
[----:B------:R-:W-:Y:S02]  /*8810*/  @!P0 LEA.HI R3, R3, R3, RZ, 0x1 ;  /* 0x0000000303038211 */ /* 0x000fe400078f08ff */
[----:B------:R-:W-:Y:S02]  /*8820*/  @!P2 LEA.HI R20, R20, R20, RZ, 0x1 ;  /* 0x000000141414a211 */ /* 0x000fe400078f08ff */
[----:B------:R-:W-:Y:S02]  /*8830*/  @!P5 LEA.HI R10, R15, R15, RZ, 0x1 ;  /* 0x0000000f0f0ad211 */ /* 0x000fe400078f08ff */
[----:B------:R-:W-:Y:S02]  /*8840*/  @!P0 LOP3.LUT R3, R3, 0xfffffffe, RZ, 0xc0, !PT ;  /* 0xfffffffe03038812 */ /* 0x000fe400078ec0ff */
[----:B------:R-:W-:Y:S02]  /*8850*/  @!P3 LEA.HI R21, R21, R21, RZ, 0x1 ;  /* 0x000000151515b211 */ /* 0x000fe400078f08ff */
[----:B------:R-:W-:-:S02]  /*8860*/  @!P4 LEA.HI R14, R14, R14, RZ, 0x1 ;  /* 0x0000000e0e0ec211 */ /* 0x000fc400078f08ff */
[----:B------:R-:W-:Y:S02]  /*8870*/  @!P6 LEA.HI R11, R11, R11, RZ, 0x1 ;  /* 0x0000000b0b0be211 */ /* 0x000fe400078f08ff */
[----:B-1----:R-:W-:Y:S02]  /*8880*/  @!P1 LOP3.LUT R13, R4, 0xfffffffe, RZ, 0xc0, !PT ;  /* 0xfffffffe040d9812 */ /* 0x002fe400078ec0ff */
[----:B------:R-:W-:Y:S02]  /*8890*/  @!P2 LOP3.LUT R15, R20, 0xfffffffe, RZ, 0xc0, !PT ;  /* 0xfffffffe140fa812 */ /* 0x000fe400078ec0ff */
[----:B--2---:R-:W-:Y:S01]  /*88a0*/  @!P3 LOP3.LUT R17, R21, 0xfffffffe, RZ, 0xc0, !PT ;  /* 0xfffffffe1511b812 */ /* 0x004fe200078ec0ff */
[--C-:B------:R-:W-:Y:S01]  /*88b0*/  @!P1 IMAD.WIDE R12, R13, 0x4, R6.reuse ;  /* 0x000000040d0c9825 */ /* 0x100fe200078e0206 */
[----:B0-----:R-:W-:Y:S02]  /*88c0*/  @!P4 LOP3.LUT R19, R14, 0xfffffffe, RZ, 0xc0, !PT ;  /* 0xfffffffe0e13c812 */ /* 0x001fe400078ec0ff */
[----:B------:R-:W-:Y:S01]  /*88d0*/  @!P5 LOP3.LUT R21, R10, 0xfffffffe, RZ, 0xc0, !PT ;  /* 0xfffffffe0a15d812 */ /* 0x000fe200078ec0ff */
[----:B------:R-:W-:Y:S01]  /*88e0*/  @!P2 IMAD.WIDE R14, R15, 0x4, R6 ;  /* 0x000000040f0ea825 */ /* 0x000fe200078e0206 */
[----:B------:R-:W-:-:S03]  /*88f0*/  @!P6 LOP3.LUT R23, R11, 0xfffffffe, RZ, 0xc0, !PT ;  /* 0xfffffffe0b17e812 */ /* 0x000fc600078ec0ff */
        /* <DEDUP_REMOVED lines=12> */
.L_x_9245:
[----:B------:R-:W-:Y:S05]  /*89c0*/  BSYNC B0 ;  /* 0x0000000000007941 */ /* 0x000fea0003800000 */
.L_x_9244:
        /* <DEDUP_REMOVED lines=8> */
[----:B-1----:R-:W-:Y:S01]  /*8a50*/  VIADD R10, R0, 0x18 ;  /* 0x00000018000a7836 */ /* 0x002fe20000000000 */
[----:B------:R-:W-:Y:S01]  /*8a60*/  ISETP.GE.AND P1, PT, R4, UR4, PT ;  /* 0x0000000404007c0c */ /* 0x000fe2000bf26270 */
[C---:B------:R-:W-:Y:S01]  /*8a70*/  VIADD R12, R0.reuse, 0x28 ;  /* 0x00000028000c7836 */ /* 0x040fe20000000000 */
[----:B------:R-:W-:Y:S01]  /*8a80*/  ISETP.GE.AND P2, PT, R5, UR4, PT ;  /* 0x0000000405007c0c */ /* 0x000fe2000bf46270 */
[C---:B------:R-:W-:Y:S01]  /*8a90*/  VIADD R13, R0.reuse, 0x30 ;  /* 0x00000030000d7836 */ /* 0x040fe20000000000 */
[C---:B------:R-:W-:Y:S01]  /*8aa0*/  IADD3 R11, R0.reuse, 0x20, RZ ;  /* 0x00000020000b7810 */ /* 0x040fe20007ffe0ff */
[----:B------:R-:W-:Y:S01]  /*8ab0*/  VIADD R14, R0, 0x38 ;  /* 0x00000038000e7836 */ /* 0x000fe20000000000 */
        /* <DEDUP_REMOVED lines=8> */
[----:B------:R-:W-:-:S02]  /*8b40*/  @!P1 LEA.HI R4, R4, R4, RZ, 0x1 ;  /* 0x0000000404049211 */ /* 0x000fc400078f08ff */
[----:B------:R-:W-:Y:S02]  /*8b50*/  @!P2 LEA.HI R5, R5, R5, RZ, 0x1 ;  /* 0x000000050505a211 */ /* 0x000fe400078f08ff */
[----:B0-----:R-:W-:Y:S02]  /*8b60*/  @!P1 LOP3.LUT R7, R4, 0xfffffffe, RZ, 0xc0, !PT ;  /* 0xfffffffe04079812 */ /* 0x001fe400078ec0ff */
[----:B------:R-:W-:Y:S01]  /*8b70*/  @!P2 LOP3.LUT R9, R5, 0xfffffffe, RZ, 0xc0, !PT ;  /* 0xfffffffe0509a812 */ /* 0x000fe200078ec0ff */
[--C-:B---3--:R-:W-:Y:S01]  /*8b80*/  @!P0 IMAD.WIDE R4, R0, 0x4, R2.reuse ;  /* 0x0000000400048825 */ /* 0x108fe200078e0202 */
[----:B------:R-:W-:Y:S02]  /*8b90*/  ISETP.GE.AND P4, PT, R16, UR4, PT ;  /* 0x0000000410007c0c */ /* 0x000fe4000bf86270 */
[----:B------:R-:W-:Y:S01]  /*8ba0*/  @!P5 LEA.HI R10, R10, R10, RZ, 0x1 ;  /* 0x0000000a0a0ad211 */ /* 0x000fe200078f08ff */
        /* <DEDUP_REMOVED lines=20> */
[----:B------:R-:W-:-:S02]  /*8cf0*/  @!P1 LOP3.LUT R13, R13, 0xfffffffe, RZ, 0xc0, !PT ;  /* 0xfffffffe0d0d9812 */ /* 0x000fc400078ec0ff */
[----:B------:R-:W-:Y:S01]  /*8d00*/  @!P2 LOP3.LUT R11, R14, 0xfffffffe, RZ, 0xc0, !PT ;  /* 0xfffffffe0e0ba812 */ /* 0x000fe200078ec0ff */
[----:B------:R1:W-:Y:S01]  /*8d10*/  @!P6 ST.E.64 desc[UR36][R6.64], R42 ;  /* 0x0000002a0600e985 */ /* 0x0003e2000c101b24 */
[----:B------:R-:W-:Y:S01]  /*8d20*/  @!P3 LOP3.LUT R15, R15, 0xfffffffe, RZ, 0xc0, !PT ;  /* 0xfffffffe0f0fb812 */ /* 0x000fe200078ec0ff */
[----:B------:R-:W-:Y:S01]  /*8d30*/  VIADD R14, R0, 0x60 ;  /* 0x00000060000e7836 */ /* 0x000fe20000000000 */
[----:B------:R-:W-:Y:S02]  /*8d40*/  @!P4 LOP3.LUT R17, R16, 0xfffffffe, RZ, 0xc0, !PT ;  /* 0xfffffffe1011c812 */ /* 0x000fe400078ec0ff */
[----:B------:R-:W-:Y:S02]  /*8d50*/  ISETP.GE.AND P5, PT, R18, UR4, PT ;  /* 0x0000000412007c0c */ /* 0x000fe4000bfa6270 */
[----:B------:R-:W-:Y:S02]  /*8d60*/  ISETP.GE.AND P6, PT, R19, UR4, PT ;  /* 0x0000000413007c0c */ /* 0x000fe4000bfc6270 */
[----:B------:R-:W-:Y:S01]  /*8d70*/  IADD3 R16, R0, 0x70, RZ ;  /* 0x0000007000107810 */ /* 0x000fe20007ffe0ff */
        /* <DEDUP_REMOVED lines=86> */
[----:B------:R-:W-:Y:S02]  /*92e0*/  ISETP.GE.AND P0, PT, R14, UR4, PT ;  /* 0x000000040e007c0c */ /* 0x000fe4000bf06270 */
        /* <DEDUP_REMOVED lines=10> */
[C---:B------:R-:W-:Y:S01]  /*9390*/  VIADD R20, R0.reuse, 0xf0 ;  /* 0x000000f000147836 */ /* 0x040fe20000000000 */
        /* <DEDUP_REMOVED lines=39> */
.L_x_9243:
        /* <DEDUP_REMOVED lines=8> */
[----:B-1----:R-:W-:-:S03]  /*9690*/  IMAD R3, R6, UR4, RZ ;  /* 0x0000000406037c24 */ /* 0x002fc6000f8e02ff */
[----:B------:R-:W-:-:S04]  /*96a0*/  IADD3 R0, R0, -0x80, RZ ;  /* 0xffffff8000007810 */ /* 0x000fc80007ffe0ff */
[----:B------:R-:W-:-:S13]  /*96b0*/  ISETP.GE.AND P0, PT, R0, R3, PT ;  /* 0x000000030000720c */ /* 0x000fda0003f06270 */
[----:B------:R-:W-:Y:S05]  /*96c0*/  @P0 BRA `(.L_x_9215) ;  /* 0x0000004400f80947 */ /* 0x000fea0003800000 */
[----:B------:R-:W2:Y:S01]  /*96d0*/  LDL R4, [R1+0x4] ;  /* 0x0000040001047983 */ /* 0x000ea20000100800 */
[----:B------:R-:W-:Y:S01]  /*96e0*/  ISETP.NE.AND P0, PT, R6, 0x1, PT ;  /* 0x000000010600780c */ /* 0x000fe20003f05270 */
[----:B------:R-:W-:Y:S01]  /*96f0*/  S2UR UR7, SR_CTAID.Z ;  /* 0x00000000000779c3 */ /* 0x000fe20000002700 */
[----:B------:R-:W-:Y:S01]  /*9700*/  ULDC.64 UR8, c[0x0][0xcd0] ;  /* 0x0003340000087ab9 */ /* 0x000fe20000000a00 */
[----:B------:R-:W-:-:S06]  /*9710*/  IMAD.MOV.U32 R5, RZ, RZ, R0 ;  /* 0x000000ffff057224 */ /* 0x000fcc00078e0000 */
[----:B------:R-:W0:Y:S08]  /*9720*/  LDC.64 R10, c[0x0][0xcd8] ;  /* 0x00033600ff0a7b82 */ /* 0x000e300000000a00 */
[----:B------:R-:W1:Y:S08]  /*9730*/  @P0 LDC R7, c[0x0][0xcec] ;  /* 0x00033b00ff070b82 */ /* 0x000e700000000800 */
[----:B------:R-:W3:Y:S08]  /*9740*/  @P0 LDC R9, c[0x0][0xcf0] ;  /* 0x00033c00ff090b82 */ /* 0x000ef00000000800 */
[----:B------:R-:W4:Y:S08]  /*9750*/  S2UR UR10, SR_CTAID.Y ;  /* 0x00000000000a79c3 */ /* 0x000f300000002600 */
[----:B------:R-:W4:Y:S01]  /*9760*/  LDC R8, c[0x0][0xd50] ;  /* 0x00035400ff087b82 */ /* 0x000f220000000800 */
[----:B--2---:R-:W-:Y:S01]  /*9770*/  R2UR UR11, R4 ;  /* 0x00000000040b72ca */ /* 0x004fe200000e0000 */
[----:B-1----:R-:W-:-:S05]  /*9780*/  @P0 IMAD.HI.U32 R4, R0, R7, RZ ;  /* 0x0000000700040227 */ /* 0x002fca00078e00ff */
[----:B---3--:R-:W-:-:S07]  /*9790*/  @P0 SHF.R.U32.HI R5, RZ, R9, R4 ;  /* 0x00000009ff050219 */ /* 0x008fce0000011604 */
[----:B------:R-:W-:Y:S02]  /*97a0*/  USHF.R.S32.HI UR6, URZ, 0x1f, UR11 ;  /* 0x0000001f3f067899 */ /* 0x000fe4000801140b */
[----:B------:R-:W-:Y:S01]  /*97b0*/  IMAD R7, RZ, RZ, -UR11 ;  /* 0x8000000bff077e24 */ /* 0x000fe2000f8e02ff */
[----:B------:R-:W-:Y:S02]  /*97c0*/  UIMAD.WIDE.U32 UR4, UR11, UR8, URZ ;  /* 0x000000080b0472a5 */ /* 0x000fe4000f8e003f */
[----:B------:R-:W-:Y:S01]  /*97d0*/  UIMAD UR6, UR6, UR8, URZ ;  /* 0x00000008060672a4 */ /* 0x000fe2000f8e023f */
[----:B----4-:R-:W-:Y:S01]  /*97e0*/  IMAD R9, R8, R7, UR10 ;  /* 0x0000000a08097e24 */ /* 0x010fe2000f8e0207 */
[----:B------:R-:W-:Y:S01]  /*97f0*/  USHF.R.S32.HI UR8, URZ, 0x1f, UR7 ;  /* 0x0000001f3f087899 */ /* 0x000fe20008011407 */
[----:B------:R-:W-:Y:S01]  /*9800*/  IMAD.MOV R7, RZ, RZ, -R5 ;  /* 0x000000ffff077224 */ /* 0x000fe200078e0a05 */
[----:B------:R-:W-:Y:S01]  /*9810*/  UIMAD UR6, UR11, UR9, UR6 ;  /* 0x000000090b0672a4 */ /* 0x000fe2000f8e0206 */
[----:B------:R-:W-:Y:S01]  /*9820*/  IMAD.U32 R3, RZ, RZ, UR5 ;  /* 0x00000005ff037e24 */ /* 0x000fe2000f8e00ff */
[----:B------:R-:W-:Y:S01]  /*9830*/  SHF.R.S32.HI R4, RZ, 0x1f, R9 ;  /* 0x0000001fff047819 */ /* 0x000fe20000011409 */
[----:B------:R-:W-:Y:S01]  /*9840*/  IMAD.U32 R2, RZ, RZ, UR4 ;  /* 0x00000004ff027e24 */ /* 0x000fe2000f8e00ff */
[----:B------:R-:W-:Y:S01]  /*9850*/  UIADD3 UR6, UR5, UR6, URZ ;  /* 0x0000000605067290 */ /* 0x000fe2000fffe03f */
[----:B0-----:R-:W-:-:S02]  /*9860*/  IMAD R12, R10, UR8, RZ ;  /* 0x000000080a0c7c24 */ /* 0x001fc4000f8e02ff */
        /* <DEDUP_REMOVED lines=24> */
.L_x_9213:
        /* <DEDUP_REMOVED lines=18> */
.L_x_9246:
[----:B------:R-:W-:Y:S01]  /*9b10*/  ULDC UR7, c[0x0][0xd50] ;  /* 0x0003540000077ab9 */ /* 0x000fe20000000800 */
[----:B------:R-:W-:Y:S01]  /*9b20*/  UMOV UR39, UR6 ;  /* 0x0000000600277c82 */ /* 0x000fe20008000000 */
[----:B------:R-:W-:-:S11]  /*9b30*/  UISETP.NE.AND UP0, UPT, UR7, 0x1, UPT ;  /* 0x000000010700788c */ /* 0x000fd6000bf05270 */
[----:B------:R-:W-:Y:S01]  /*9b40*/  @UP0 ULDC UR4, c[0x0][0xd54] ;  /* 0x0003550000040ab9 */ /* 0x000fe20000000800 */
[----:B------:R-:W-:Y:S01]  /*9b50*/  @UP0 ULDC UR8, c[0x0][0xd58] ;  /* 0x0003560000080ab9 */ /* 0x000fe20000000800 */
[----:B------:R-:W-:-:S04]  /*9b60*/  UIMAD.WIDE.U32 UR4, UR6, UR4, URZ ;  /* 0x00000004060472a5 */ /* 0x000fc8000f8e003f */
[----:B------:R-:W-:-:S12]  /*9b70*/  @UP0 USHF.R.U32.HI UR39, URZ, UR8, UR5 ;  /* 0x000000083f270299 */ /* 0x000fd80008011605 */
.L_x_9247:
[----:B------:R-:W-:Y:S01]  /*9b80*/  ISETP.LE.AND P0, PT, RZ, UR43, PT ;  /* 0x0000002bff007c0c */ /* 0x000fe2000bf03270 */
[----:B------:R-:W-:Y:S01]  /*9b90*/  UIADD3 UR4, -UR39, URZ, URZ ;  /* 0x0000003f27047290 */ /* 0x000fe2000fffe13f */
[----:B------:R-:W-:Y:S01]  /*9ba0*/  IMAD.MOV.U32 R26, RZ, RZ, 0x1 ;  /* 0x00000001ff1a7424 */ /* 0x000fe200078e00ff */
[----:B------:R-:W-:Y:S01]  /*9bb0*/  MOV R6, 0x1 ;  /* 0x0000000100067802 */ /* 0x000fe20000000f00 */
[----:B------:R-:W-:Y:S01]  /*9bc0*/  IMAD.MOV.U32 R17, RZ, RZ, RZ ;  /* 0x000000ffff117224 */ /* 0x000fe200078e00ff */
[----:B------:R-:W-:-:S08]  /*9bd0*/  UIMAD UR6, UR7, UR4, UR6 ;  /* 0x00000004070672a4 */ /* 0x000fd0000f8e0206 */
        /* <DEDUP_REMOVED lines=12> */
[----:B------:R-:W-:Y:S01]  /*9ca0*/  UISETP.NE.U32.AND UP0, UPT, UR4, URZ, UPT ;  /* 0x0000003f0400728c */ /* 0x000fe2000bf05070 */
[----:B------:R-:W0:Y:S02]  /*9cb0*/  S2R R36, SR_CTAID.X ;  /* 0x0000000000247919 */ /* 0x000e240000002500 */
[----:B------:R-:W-:Y:S01]  /*9cc0*/  ULDC UR4, c[0x0][0x424] ;  /* 0x0001090000047ab9 */ /* 0x000fe20000000800 */
[----:B------:R-:W-:Y:S01]  /*9cd0*/  UISETP.NE.AND.EX UP0, UPT, UR5, URZ, UPT, UP0 ;  /* 0x0000003f0500728c */ /* 0x000fe2000bf05300 */
[----:B------:R1:W5:Y:S01]  /*9ce0*/  @P0 LDG.E R24, desc[UR36][R2.64] ;  /* 0x0000002402180981 */ /* 0x000362000c1e1900 */
[----:B------:R-:W-:-:S02]  /*9cf0*/  ULOP3.LUT UR44, UR6, 0xffff, URZ, 0xc0, !UPT ;  /* 0x0000ffff062c7892 */ /* 0x000fc4000f8ec03f */
[----:B------:R-:W-:Y:S01]  /*9d00*/  USEL UR4, UR4, 0x1, UP0 ;  /* 0x0000000104047887 */ /* 0x000fe20008000000 */
[----:B------:R-:W-:-:S03]  /*9d10*/  UMOV UR38, URZ ;  /* 0x0000003f00267c82 */ /* 0x000fc60008000000 */
[----:B------:R-:W-:-:S04]  /*9d20*/  UIMAD UR41, UR4, UR41, URZ ;  /* 0x00000029042972a4 */ /* 0x000fc8000f8e023f */
[----:B------:R-:W-:Y:S02]  /*9d30*/  UISETP.GE.AND UP0, UPT, UR41, 0x1, UPT ;  /* 0x000000012900788c */ /* 0x000fe4000bf06270 */
[----:B------:R-:W-:-:S04]  /*9d40*/  UIADD3 UR4, UR41, 0x5f, URZ ;  /* 0x0000005f29047890 */ /* 0x000fc8000fffe03f */
[----:B------:R-:W-:Y:S01]  /*9d50*/  PLOP3.LUT P0, PT, PT, PT, UP0, 0x80, 0x0 ;  /* 0x000000000000781c */ /* 0x000fe20003f0f008 */
[----:B------:R-:W-:-:S04]  /*9d60*/  UIMAD.WIDE UR4, UR4, 0x2aaaaaab, URZ ;  /* 0x2aaaaaab040478a5 */ /* 0x000fc8000f8e023f */
[----:B------:R-:W-:-:S04]  /*9d70*/  USHF.R.U32.HI UR40, URZ, 0x1f, UR5 ;  /* 0x0000001f3f287899 */ /* 0x000fc80008011605 */
        /* <DEDUP_REMOVED lines=35> */
.L_x_9249:
[----:B------:R-:W-:Y:S02]  /*9fb0*/  UIMAD UR46, UR44, UR38, URZ ;  /* 0x000000262c2e72a4 */ /* 0x000fe4000f8e023f */
[----:B------:R-:W-:Y:S01]  /*9fc0*/  IMAD.U32 R3, RZ, RZ, UR38 ;  /* 0x00000026ff037e24 */ /* 0x000fe2000f8e00ff */
[----:B------:R-:W-:Y:S01]  /*9fd0*/  MOV R17, RZ ;  /* 0x000000ff00117202 */ /* 0x000fe20000000f00 */
[----:B------:R-:W-:Y:S02]  /*9fe0*/  IMAD.MOV.U32 R6, RZ, RZ, 0x1 ;  /* 0x00000001ff067424 */ /* 0x000fe400078e00ff */
[----:B------:R-:W-:-:S05]  /*9ff0*/  IMAD.U32 R0, RZ, RZ, UR46 ;  /* 0x0000002eff007e24 */ /* 0x000fca000f8e00ff */
        /* <DEDUP_REMOVED lines=21> */
[----:B------:R-:W-:Y:S01]  /*a150*/  MOV R8, 0x70 ;  /* 0x0000007000087802 */ /* 0x000fe20000000f00 */
[----:B------:R-:W-:-:S02]  /*a160*/  IMAD.U32 R10, RZ, RZ, UR4 ;  /* 0x00000004ff0a7e24 */ /* 0x000fc4000f8e00ff */
[----:B------:R-:W-:Y:S02]  /*a170*/  IMAD.U32 R11, RZ, RZ, UR5 ;  /* 0x00000005ff0b7e24 */ /* 0x000fe4000f8e00ff */
[----:B------:R-:W-:Y:S02]  /*a180*/  IMAD.MOV.U32 R12, RZ, RZ, 0x1 ;  /* 0x00000001ff0c7424 */ /* 0x000fe400078e00ff */
[----:B------:R-:W-:-:S07]  /*a190*/  IMAD.MOV.U32 R13, RZ, RZ, RZ ;  /* 0x000000ffff0d7224 */ /* 0x000fce00078e00ff */
[----:B------:R-:W-:-:S07]  /*a1a0*/  LEPC R20, `(.L_x_9250) ;  /* 0x000000001014794e */ /* 0x000fce0000000000 */
[----:B0----5:R-:W-:Y:S05]  /*a1b0*/  CALL.ABS.NOINC R2 ;  /* 0x0000000002007343 */ /* 0x021fea0003c00000 */
.L_x_9250:
        /* <DEDUP_REMOVED lines=20> */
.L_x_9252:
        /* <DEDUP_REMOVED lines=9> */
[----:B------:R-:W-:Y:S01]  /*a390*/  MOV R13, RZ ;  /* 0x000000ff000d7202 */ /* 0x000fe20000000f00 */
[----:B------:R-:W-:-:S02]  /*a3a0*/  IMAD.U32 R11, RZ, RZ, UR5 ;  /* 0x00000005ff0b7e24 */ /* 0x000fc4000f8e00ff */
[----:B------:R-:W-:Y:S02]  /*a3b0*/  IMAD.MOV.U32 R8, RZ, RZ, 0x70 ;  /* 0x00000070ff087424 */ /* 0x000fe400078e00ff */
[----:B0-----:R-:W-:-:S07]  /*a3c0*/  IMAD.MOV.U32 R12, RZ, RZ, 0x1 ;  /* 0x00000001ff0c7424 */ /* 0x001fce00078e00ff */
[----:B------:R-:W-:-:S07]  /*a3d0*/  LEPC R20, `(.L_x_9251) ;  /* 0x000000001014794e */ /* 0x000fce0000000000 */
[----:B-1----:R-:W-:Y:S05]  /*a3e0*/  CALL.ABS.NOINC R2 ;  /* 0x0000000002007343 */ /* 0x002fea0003c00000 */
.L_x_9251:
        /* <DEDUP_REMOVED lines=9> */
[C---:B------:R-:W-:Y:S01]  /*a480*/  SHF.L.U32 R0, R28.reuse, 0x4, RZ ;  /* 0x000000041c007819 */ /* 0x040fe200000006ff */
[----:B------:R-:W-:Y:S01]  /*a490*/  IMAD.U32 R3, RZ, RZ, UR5 ;  /* 0x00000005ff037e24 */ /* 0x000fe2000f8e00ff */
[----:B------:R-:W-:Y:S01]  /*a4a0*/  LOP3.LUT R7, R28, 0x7f, RZ, 0xc0, !PT ;  /* 0x0000007f1c077812 */ /* 0x000fe200078ec0ff */
[----:B------:R-:W-:Y:S01]  /*a4b0*/  IMAD.U32 R4, RZ, RZ, UR45 ;  /* 0x0000002dff047e24 */ /* 0x000fe2000f8e00ff */
[----:B0-----:R-:W-:Y:S02]  /*a4c0*/  ISETP.NE.AND P1, PT, R12, 0x1, PT ;  /* 0x000000010c00780c */ /* 0x001fe40003f25270 */
[----:B------:R-:W-:Y:S01]  /*a4d0*/  LOP3.LUT R16, R16, 0xffffbfff, RZ, 0xc0, !PT ;  /* 0xffffbfff10107812 */ /* 0x000fe200078ec0ff */
[----:B------:R0:W2:Y:S01]  /*a4e0*/  @P0 LDG.E R30, desc[UR36][R2.64] ;  /* 0x00000024021e0981 */ /* 0x0000a2000c1e1900 */
[----:B------:R-:W-:Y:S01]  /*a4f0*/  LOP3.LUT R5, R0, 0x70, RZ, 0xc0, !PT ;  /* 0x0000007000057812 */ /* 0x000fe200078ec0ff */
[----:B------:R-:W-:Y:S01]  /*a500*/  VIADD R0, R4, 0xffffffff ;  /* 0xffffffff04007836 */ /* 0x000fe20000000000 */
[----:B------:R-:W-:Y:S01]  /*a510*/  SHF.R.U32.HI R37, RZ, 0x3, R7 ;  /* 0x00000003ff257819 */ /* 0x000fe20000011607 */
[----:B------:R-:W-:Y:S01]  /*a520*/  IMAD.SHL.U32 R6, R28, 0x8, RZ ;  /* 0x000000081c067824 */ /* 0x000fe200078e00ff */
[----:B------:R-:W-:-:S02]  /*a530*/  ULDC UR4, c[0x0][0x320] ;  /* 0x0000c80000047ab9 */ /* 0x000fc40000000800 */
[----:B------:R-:W-:-:S03]  /*a540*/  LOP3.LUT R32, R5, R37, RZ, 0xfc, !PT ;  /* 0x0000002505207212 */ /* 0x000fc600078efcff */
[----:B0-----:R-:W0:Y:S01]  /*a550*/  @P1 LDC R2, c[0x0][0x434] ;  /* 0x00010d00ff021b82 */ /* 0x001e220000000800 */
[----:B------:R-:W-:Y:S01]  /*a560*/  @P1 LOP3.LUT R16, R16, 0x4000, RZ, 0xfc, !PT ;  /* 0x0000400010101812 */ /* 0x000fe200078efcff */
[----:B------:R-:W-:-:S04]  /*a570*/  IMAD R5, R0, 0x60, R32 ;  /* 0x0000006000057824 */ /* 0x000fc800078e0220 */
[C---:B-----5:R-:W-:Y:S01]  /*a580*/  IMAD.IADD R10, R5.reuse, 0x1, R24 ;  /* 0x00000001050a7824 */ /* 0x060fe200078e0218 */
[----:B------:R-:W-:Y:S01]  /*a590*/  ISETP.GE.AND P0, PT, R5, UR41, PT ;  /* 0x0000002905007c0c */ /* 0x000fe2000bf06270 */
[----:B------:R-:W1:Y:S03]  /*a5a0*/  @P1 LDC R3, c[0x0][0x438] ;  /* 0x00010e00ff031b82 */ /* 0x000e660000000800 */
[----:B------:R-:W-:Y:S02]  /*a5b0*/  ISETP.GT.U32.OR P0, PT, R32, 0x5f, P0 ;  /* 0x0000005f2000780c */ /* 0x000fe40000704470 */
[----:B------:R-:W-:-:S11]  /*a5c0*/  MOV R11, R10 ;  /* 0x0000000a000b7202 */ /* 0x000fd60000000f00 */
[----:B------:R-:W3:Y:S01]  /*a5d0*/  @!P0 LDC.64 R8, c[0x0][0x428] ;  /* 0x00010a00ff088b82 */ /* 0x000ee20000000a00 */
[----:B0-----:R-:W-:-:S07]  /*a5e0*/  @P1 IMAD.HI.U32 R2, R10, R2, RZ ;  /* 0x000000020a021227 */ /* 0x001fce00078e00ff */
[----:B------:R-:W0:Y:S01]  /*a5f0*/  @!P0 LDC.64 R4, c[0x0][0x418] ;  /* 0x00010600ff048b82 */ /* 0x000e220000000a00 */
[----:B-1----:R-:W-:-:S04]  /*a600*/  @P1 SHF.R.U32.HI R11, RZ, R3, R2 ;  /* 0x00000003ff0b1219 */ /* 0x002fc80000011602 */
[----:B------:R-:W-:Y:S02]  /*a610*/  @!P0 SHF.R.S32.HI R3, RZ, 0x1f, R11 ;  /* 0x0000001fff038819 */ /* 0x000fe4000001140b */
[----:B--2---:R-:W-:-:S05]  /*a620*/  SHF.R.S32.HI R33, RZ, 0x1f, R30 ;  /* 0x0000001fff217819 */ /* 0x004fca000001141e */
[----:B---3--:R-:W-:-:S04]  /*a630*/  @!P0 IMAD R2, R33, R8, RZ ;  /* 0x0000000821028224 */ /* 0x008fc800078e02ff */
[----:B------:R-:W-:Y:S02]  /*a640*/  @!P0 IMAD R9, R30, R9, R2 ;  /* 0x000000091e098224 */ /* 0x000fe400078e0202 */
[----:B------:R-:W-:-:S04]  /*a650*/  @!P0 IMAD.MOV.U32 R2, RZ, RZ, R11 ;  /* 0x000000ffff028224 */ /* 0x000fc800078e000b */
[----:B------:R-:W-:-:S04]  /*a660*/  @!P0 IMAD.WIDE.U32 R2, R30, R8, R2 ;  /* 0x000000081e028225 */ /* 0x000fc800078e0002 */
[----:B------:R-:W-:Y:S01]  /*a670*/  @!P0 IMAD.IADD R3, R3, 0x1, R9 ;  /* 0x0000000103038824 */ /* 0x000fe200078e0209 */
[----:B0-----:R-:W-:-:S04]  /*a680*/  @!P0 LEA R4, P1, R2, R4, 0x2 ;  /* 0x0000000402048211 */ /* 0x001fc800078210ff */
        /* <DEDUP_REMOVED lines=8> */
[----:B------:R-:W-:-:S02]  /*a710*/  ISETP.GE.AND P3, PT, R27, UR4, PT ;  /* 0x000000041b007c0c */ /* 0x000fc4000bf66270 */
[C---:B------:R-:W-:Y:S02]  /*a720*/  ISETP.GE.AND P2, PT, R22.reuse, UR4, PT ;  /* 0x0000000416007c0c */ /* 0x040fe4000bf46270 */
[----:B------:R-:W-:Y:S02]  /*a730*/  LOP3.LUT R26, R22, 0xc0, RZ, 0xfc, !PT ;  /* 0x000000c0161a7812 */ /* 0x000fe400078efcff */
[----:B------:R-:W-:Y:S02]  /*a740*/  IADD3 R23, -R11, RZ, RZ ;  /* 0x000000ff0b177210 */ /* 0x000fe40007ffe1ff */
[----:B------:R-:W-:-:S03]  /*a750*/  ISETP.GE.AND P1, PT, R26, UR4, PT ;  /* 0x000000041a007c0c */ /* 0x000fc6000bf26270 */
[----:B------:R-:W-:Y:S01]  /*a760*/  @P4 LOP3.LUT R16, R16, 0x10, RZ, 0xfc, !PT ;  /* 0x0000001010104812 */ /* 0x000fe200078efcff */
[----:B------:R-:W-:-:S03]  /*a770*/  IMAD R23, R12, R23, R10 ;  /* 0x000000170c177224 */ /* 0x000fc600078e020a */
[----:B------:R-:W-:-:S04]  /*a780*/  LOP3.LUT R16, R16, 0xfffffffe, RZ, 0xc0, !PT ;  /* 0xfffffffe10107812 */ /* 0x000fc800078ec0ff */
[----:B------:R-:W-:-:S04]  /*a790*/  LOP3.LUT R16, R16, 0xfffffff7, RZ, 0xc0, !PT ;  /* 0xfffffff710107812 */ /* 0x000fc800078ec0ff */
[----:B------:R-:W-:-:S04]  /*a7a0*/  @P3 LOP3.LUT R16, R16, 0x8, RZ, 0xfc, !PT ;  /* 0x0000000810103812 */ /* 0x000fc800078efcff */
[----:B------:R-:W-:-:S04]  /*a7b0*/  @P2 LOP3.LUT R16, R16, 0x1, RZ, 0xfc, !PT ;  /* 0x0000000110102812 */ /* 0x000fc800078efcff */
[----:B------:R-:W-:-:S04]  /*a7c0*/  LOP3.LUT R16, R16, 0xfffffffb, RZ, 0xc0, !PT ;  /* 0xfffffffb10107812 */ /* 0x000fc800078ec0ff */
[----:B------:R-:W-:Y:S01]  /*a7d0*/  @P1 LOP3.LUT R16, R16, 0x4, RZ, 0xfc, !PT ;  /* 0x0000000410101812 */ /* 0x000fe200078efcff */
[----:B0-----:R-:W-:Y:S06]  /*a7e0*/  BRA.DIV UR5, `(.L_x_9253) ;  /* 0x0000003a05587947 */ /* 0x001fec000b800000 */
.L_x_9299:
[----:B------:R-:W2:Y:S01]  /*a7f0*/  LDL R2, [R1] ;  /* 0x0000000001027983 */ /* 0x000ea20000100800 */
[--C-:B-----5:R-:W-:Y:S02]  /*a800*/  @!P0 SHF.R.S32.HI R3, RZ, 0x1f, R4.reuse ;  /* 0x0000001fff038819 */ /* 0x120fe40000011404 */
[----:B------:R-:W-:Y:S02]  /*a810*/  CS2R R18, SRZ ;  /* 0x0000000000127805 */ /* 0x000fe4000001ff00 */
[----:B------:R-:W-:Y:S01]  /*a820*/  LOP3.LUT R16, R16, 0xffff7fff, RZ, 0xc0, !PT ;  /* 0xffff7fff10107812 */ /* 0x000fe200078ec0ff */
[----:B------:R-:W-:Y:S01]  /*a830*/  @!P0 IMAD.MOV.U32 R18, RZ, RZ, R4 ;  /* 0x000000ffff128224 */ /* 0x000fe200078e0004 */
[----:B------:R-:W-:Y:S01]  /*a840*/  MOV R29, UR39 ;  /* 0x00000027001d7c02 */ /* 0x000fe20008000f00 */
[----:B------:R-:W-:Y:S01]  /*a850*/  @!P0 IMAD.MOV.U32 R19, RZ, RZ, R3 ;  /* 0x000000ffff138224 */ /* 0x000fe200078e0003 */
[----:B------:R-:W-:Y:S02]  /*a860*/  ISETP.GT.U32.AND P0, PT, R32, 0x5f, PT ;  /* 0x0000005f2000780c */ /* 0x000fe40003f04070 */
[----:B------:R-:W-:-:S02]  /*a870*/  SHF.R.S32.HI R29, RZ, 0x1f, R29 ;  /* 0x0000001fff1d7819 */ /* 0x000fc4000001141d */
[----:B------:R-:W-:-:S09]  /*a880*/  SEL R34, RZ, 0x1, P2 ;  /* 0x00000001ff227807 */ /* 0x000fd20001000000 */
[----:B------:R-:W-:-:S04]  /*a890*/  @P0 LOP3.LUT R16, R16, 0x8000, RZ, 0xfc, !PT ;  /* 0x0000800010100812 */ /* 0x000fc800078efcff */
[----:B------:R-:W-:Y:S02]  /*a8a0*/  LOP3.LUT R16, R16, 0xffffffdf, RZ, 0xc0, !PT ;  /* 0xffffffdf10107812 */ /* 0x000fe400078ec0ff */
[----:B--2---:R-:W-:-:S13]  /*a8b0*/  R2UR UR4, R2 ;  /* 0x00000000020472ca */ /* 0x004fda00000e0000 */
[----:B------:R-:W-:-:S06]  /*a8c0*/  ULOP3.LUT UR4, UR4, 0x2, URZ, 0xfc, !UPT ;  /* 0x0000000204047892 */ /* 0x000fcc000f8efc3f */
[----:B------:R-:W-:-:S05]  /*a8d0*/  IMAD.U32 R2, RZ, RZ, UR4 ;  /* 0x00000004ff027e24 */ /* 0x000fca000f8e00ff */
[----:B------:R-:W-:-:S13]  /*a8e0*/  ISETP.NE.AND P1, PT, R2, 0x3, PT ;  /* 0x000000030200780c */ /* 0x000fda0003f25270 */
[----:B------:R-:W-:Y:S01]  /*a8f0*/  @P1 LOP3.LUT R16, R16, 0x20, RZ, 0xfc, !PT ;  /* 0x0000002010101812 */ /* 0x000fe200078efcff */
[----:B------:R-:W-:Y:S06]  /*a900*/  @!P1 BRA `(.L_x_9254) ;  /* 0x0000000000049947 */ /* 0x000fec0003800000 */
[----:B------:R-:W-:Y:S01]  /*a910*/  BPT.TRAP 0x1 ;  /* 0x000000040000795c */ /* 0x000fe20000300000 */
.L_x_9254:
[----:B------:R-:W-:-:S05]  /*a920*/  IMAD.MOV.U32 R2, RZ, RZ, 0x1 ;  /* 0x00000001ff027424 */ /* 0x000fca00078e00ff */
[----:B------:R-:W-:-:S04]  /*a930*/  SHF.L.U32 R2, R2, 0x1f, RZ ;  /* 0x0000001f02027819 */ /* 0x000fc800000006ff */
[----:B------:R-:W0:Y:S02]  /*a940*/  SYNCS.PHASECHK.TRANS64.TRYWAIT P0, [UR42+0x32440], R2 ;  /* 0x03244002ff0075a7 */ /* 0x000e24000800016a */
[----:B0-----:R-:W-:Y:S05]  /*a950*/  @!P0 BRA `(.L_x_9255) ;  /* 0x00000038001c8947 */ /* 0x001fea0003800000 */
.L_x_9300:
[----:B------:R-:W-:Y:S01]  /*a960*/  SHF.R.S32.HI R25, RZ, 0x1f, R23 ;  /* 0x0000001fff197819 */ /* 0x000fe20000011417 */
[----:B------:R-:W-:Y:S01]  /*a970*/  ULDC.64 UR4, c[0x0][0x300] ;  /* 0x0000c00000047ab9 */ /* 0x000fe20000000a00 */
[----:B------:R-:W-:Y:S01]  /*a980*/  R2UR UR6, R29 ;  /* 0x000000001d0672ca */ /* 0x000fe200000e0000 */
[----:B------:R-:W-:Y:S01]  /*a990*/  IMAD.MOV.U32 R9, RZ, RZ, -0x60 ;  /* 0xffffffa0ff097424 */ /* 0x000fe200078e00ff */
[----:B------:R-:W-:Y:S01]  /*a9a0*/  LOP3.LUT R16, R16, 0xfffffffd, RZ, 0xc0, !PT ;  /* 0xfffffffd10107812 */ /* 0x000fe200078ec0ff */
[----:B0-----:R-:W-:Y:S02]  /*a9b0*/  IMAD R2, R25, UR4, RZ ;  /* 0x0000000419027c24 */ /* 0x001fe4000f8e02ff */
[----:B------:R-:W-:Y:S02]  /*a9c0*/  IMAD R0, R0, R9, UR41 ;  /* 0x0000002900007e24 */ /* 0x000fe4000f8e0209 */
[C---:B------:R-:W-:Y:S02]  /*a9d0*/  IMAD R5, R23.reuse, UR5, R2 ;  /* 0x0000000517057c24 */ /* 0x040fe4000f8e0202 */
[----:B------:R-:W-:Y:S01]  /*a9e0*/  IMAD.WIDE.U32 R2, R23, UR4, RZ ;  /* 0x0000000417027c25 */ /* 0x000fe2000f8e00ff */
[----:B------:R-:W-:Y:S01]  /*a9f0*/  ULDC.64 UR4, c[0x0][0x310] ;  /* 0x0000c40000047ab9 */ /* 0x000fe20000000a00 */
[----:B------:R-:W-:-:S02]  /*aa00*/  IADD3 R17, -R37, R0, RZ ;  /* 0x0000000025117210 */ /* 0x000fc40007ffe1ff */
        /* <DEDUP_REMOVED lines=10> */
[----:B------:R-:W-:Y:S01]  /*aab0*/  IMAD.WIDE.U32 R2, R5, UR39, R2 ;  /* 0x0000002705027c25 */ /* 0x000fe2000f8e0002 */
[----:B------:R-:W-:-:S03]  /*aac0*/  UMOV UR5, 0xffffffff ;  /* 0xffffffff00057882 */ /* 0x000fc60000000000 */
[----:B------:R-:W-:Y:S01]  /*aad0*/  VIADD R5, R3, UR4 ;  /* 0x0000000403057c36 */ /* 0x000fe20008000000 */
[----:B------:R-:W-:Y:S01]  /*aae0*/  ULDC UR4, c[0x0][0x2f4] ;  /* 0x0000bd0000047ab9 */ /* 0x000fe20000000800 */
[----:B------:R-:W-:Y:S02]  /*aaf0*/  LOP3.LUT R3, R6, 0x1c0, RZ, 0xc0, !PT ;  /* 0x000001c006037812 */ /* 0x000fe400078ec0ff */
[----:B------:R-:W-:Y:S02]  /*ab00*/  ISETP.GE.AND P2, PT, R22, UR4, PT ;  /* 0x0000000416007c0c */ /* 0x000fe4000bf46270 */
[----:B------:R-:W-:Y:S02]  /*ab10*/  LOP3.LUT R3, R3, 0x38, R6, 0xf8, !PT ;  /* 0x0000003803037812 */ /* 0x000fe400078ef806 */
[C---:B------:R-:W-:Y:S02]  /*ab20*/  LEA R4, P0, R2.reuse, UR6, 0x1 ;  /* 0x0000000602047c11 */ /* 0x040fe4000f8008ff */
[----:B------:R-:W-:Y:S01]  /*ab30*/  LOP3.LUT R3, R3, 0x38, R28, 0x78, !PT ;  /* 0x0000003803037812 */ /* 0x000fe200078e781c */
[----:B------:R-:W-:Y:S01]  /*ab40*/  IMAD.SHL.U32 R28, R7, 0x8, RZ ;  /* 0x00000008071c7824 */ /* 0x000fe200078e00ff */
[----:B------:R-:W-:-:S02]  /*ab50*/  LEA.HI.X R5, R2, UR7, R5, 0x1, P0 ;  /* 0x0000000702057c11 */ /* 0x000fc400080f0c05 */
[----:B------:R-:W-:Y:S02]  /*ab60*/  ISETP.GE.AND P0, PT, R17, 0x1, PT ;  /* 0x000000011100780c */ /* 0x000fe40003f06270 */
[----:B------:R-:W-:Y:S02]  /*ab70*/  LOP3.LUT R28, R3, 0x200, R28, 0xf8, !PT ;  /* 0x00000200031c7812 */ /* 0x000fe400078ef81c */
[----:B------:R-:W-:Y:S01]  /*ab80*/  @P2 LOP3.LUT R16, R16, 0x2, RZ, 0xfc, !PT ;  /* 0x0000000210102812 */ /* 0x000fe200078efcff */
[----:B------:R-:W-:Y:S08]  /*ab90*/  BRA.DIV UR5, `(.L_x_9256) ;  /* 0x0000003605a47947 */ /* 0x000ff0000b800000 */
[----:B------:R-:W0:Y:S01]  /*aba0*/  SHFL.IDX PT, R14, R4, RZ, 0x181f ;  /* 0x00181fff040e7589 */ /* 0x000e2200000e0000 */
[----:B------:R-:W-:-:S03]  /*abb0*/  @P0 LEA R7, R28, UR42, 0x1 ;  /* 0x0000002a1c070c11 */ /* 0x000fc6000f8e08ff */
[----:B------:R-:W1:Y:S01]  /*abc0*/  SHFL.IDX PT, R0, R5, RZ, 0x181f ;  /* 0x00181fff05007589 */ /* 0x000e6200000e0000 */
[----:B0-----:R-:W-:-:S03]  /*abd0*/  @P0 LEA R2, P1, R22, R14, 0x1 ;  /* 0x0000000e16020211 */ /* 0x001fc600078208ff */
[----:B------:R-:W0:Y:S02]  /*abe0*/  SHFL.IDX PT, R14, R4, 0x1, 0x181f ;  /* 0x00381f00040e7f89 */ /* 0x000e2400000e0000 */
        /* <DEDUP_REMOVED lines=20> */
[----:B------:R-:W0:Y:S02]  /*ad30*/  SHFL.IDX PT, R14, R4, 0x4, 0x181f ;  /* 0x00981f00040e7f89 */ /* 0x000e2400000e0000 */
[----:B-1----:R-:W-:Y:S02]  /*ad40*/  @P0 IADD3.X R3, RZ, R0, RZ, P1, !PT ;  /* 0x00000000ff030210 */ /* 0x002fe40000ffe4ff */
        /* <DEDUP_REMOVED lines=9> */
.L_x_9314:
        /* <DEDUP_REMOVED lines=15> */
.L_x_9257:
        /* <DEDUP_REMOVED lines=17> */
[----:B------:R-:W-:Y:S02]  /*afe0*/  IMAD.U32 R7, RZ, RZ, UR9 ;  /* 0x00000009ff077e24 */ /* 0x000fe4000f8e00ff */
[----:B------:R-:W-:-:S02]  /*aff0*/  IMAD.U32 R10, RZ, RZ, UR4 ;  /* 0x00000004ff0a7e24 */ /* 0x000fc4000f8e00ff */
[----:B------:R-:W-:Y:S02]  /*b000*/  IMAD.MOV.U32 R8, RZ, RZ, 0x70 ;  /* 0x00000070ff087424 */ /* 0x000fe400078e00ff */
[----:B------:R-:W-:Y:S02]  /*b010*/  IMAD.MOV.U32 R12, RZ, RZ, 0x1 ;  /* 0x00000001ff0c7424 */ /* 0x000fe400078e00ff */
[----:B------:R-:W-:-:S07]  /*b020*/  IMAD.MOV.U32 R13, RZ, RZ, RZ ;  /* 0x000000ffff0d7224 */ /* 0x000fce00078e00ff */
[----:B------:R-:W-:-:S07]  /*b030*/  LEPC R20, `(.L_x_9258) ;  /* 0x000000001014794e */ /* 0x000fce0000000000 */
[----:B0-----:R-:W-:Y:S05]  /*b040*/  CALL.ABS.NOINC R2 ;  /* 0x0000000002007343 */ /* 0x001fea0003c00000 */
.L_x_9258:
[----:B------:R-:W0:Y:S01]  /*b050*/  LDC R6, c[0x0][0x448] ;  /* 0x00011200ff067b82 */ /* 0x000e220000000800 */
[----:B------:R-:W-:Y:S01]  /*b060*/  R2UR UR6, R29 ;  /* 0x000000001d0672ca */ /* 0x000fe200000e0000 */
[----:B------:R-:W-:Y:S01]  /*b070*/  ULDC.64 UR8, c[0x0][0x2d8] ;  /* 0x0000b60000087ab9 */ /* 0x000fe20000000a00 */
[----:B------:R-:W-:Y:S01]  /*b080*/  LEA R35, R36, R32, 0x7 ;  /* 0x0000002024237211 */ /* 0x000fe200078e38ff */
[----:B------:R-:W-:Y:S01]  /*b090*/  UIMAD.WIDE.U32 UR4, UR39, UR8, URZ ;  /* 0x00000008270472a5 */ /* 0x000fe2000f8e003f */
[----:B------:R-:W-:-:S03]  /*b0a0*/  LOP3.LUT R16, R16, 0xfffeffff, RZ, 0xc0, !PT ;  /* 0xfffeffff10107812 */ /* 0x000fc600078ec0ff */
[----:B------:R-:W-:-:S06]  /*b0b0*/  IMAD.MOV.U32 R7, RZ, RZ, R35 ;  /* 0x000000ffff077224 */ /* 0x000fcc00078e0023 */
[----:B------:R-:W-:-:S04]  /*b0c0*/  UIMAD UR6, UR6, UR8, URZ ;  /* 0x00000008060672a4 */ /* 0x000fc8000f8e023f */
[----:B------:R-:W-:-:S03]  /*b0d0*/  UIMAD UR6, UR39, UR9, UR6 ;  /* 0x00000009270672a4 */ /* 0x000fc6000f8e0206 */
[----:B------:R-:W-:Y:S01]  /*b0e0*/  ULDC.64 UR8, c[0x0][0x2e0] ;  /* 0x0000b80000087ab9 */ /* 0x000fe20000000a00 */
[----:B------:R-:W-:Y:S01]  /*b0f0*/  UIADD3 UR5, UR5, UR6, URZ ;  /* 0x0000000605057290 */ /* 0x000fe2000fffe03f */
[----:B0-----:R-:W-:Y:S01]  /*b100*/  ISETP.NE.AND P0, PT, R6, 0x1, PT ;  /* 0x000000010600780c */ /* 0x001fe20003f05270 */
[----:B------:R-:W-:Y:S02]  /*b110*/  UIMAD UR6, UR47, UR8, URZ ;  /* 0x000000082f0672a4 */ /* 0x000fe4000f8e023f */
[----:B------:R-:W-:Y:S02]  /*b120*/  UIMAD.WIDE.U32 UR4, UR43, UR8, UR4 ;  /* 0x000000082b0472a5 */ /* 0x000fe4000f8e0004 */
[----:B------:R-:W-:-:S04]  /*b130*/  UIMAD UR6, UR43, UR9, UR6 ;  /* 0x000000092b0672a4 */ /* 0x000fc8000f8e0206 */
[----:B------:R-:W-:Y:S01]  /*b140*/  IMAD.U32 R4, RZ, RZ, UR4 ;  /* 0x00000004ff047e24 */ /* 0x000fe2000f8e00ff */
[----:B------:R-:W-:Y:S02]  /*b150*/  UIADD3 UR6, UR5, UR6, URZ ;  /* 0x0000000605067290 */ /* 0x000fe4000fffe03f */
[----:B------:R-:W-:Y:S01]  /*b160*/  MOV R5, UR5 ;  /* 0x0000000500057c02 */ /* 0x000fe20008000f00 */
[----:B------:R-:W0:Y:S01]  /*b170*/  @P0 LDC R0, c[0x0][0x44c] ;  /* 0x00011300ff000b82 */ /* 0x000e220000000800 */
[----:B------:R-:W-:Y:S01]  /*b180*/  IMAD.MOV.U32 R2, RZ, RZ, R4 ;  /* 0x000000ffff027224 */ /* 0x000fe200078e0004 */
[----:B------:R-:W-:Y:S01]  /*b190*/  ULDC.64 UR4, c[0x0][0x2d0] ;  /* 0x0000b40000047ab9 */ /* 0x000fe20000000a00 */
[----:B------:R-:W-:-:S05]  /*b1a0*/  @P0 LOP3.LUT R16, R16, 0x10000, RZ, 0xfc, !PT ;  /* 0x0001000010100812 */ /* 0x000fca00078efcff */
[----:B------:R-:W1:Y:S01]  /*b1b0*/  @P0 LDC R3, c[0x0][0x450] ;  /* 0x00011400ff030b82 */ /* 0x000e620000000800 */
[----:B0-----:R-:W-:-:S05]  /*b1c0*/  @P0 IMAD.HI.U32 R0, R35, R0, RZ ;  /* 0x0000000023000227 */ /* 0x001fca00078e00ff */
[----:B-1----:R-:W-:Y:S01]  /*b1d0*/  @P0 SHF.R.U32.HI R7, RZ, R3, R0 ;  /* 0x00000003ff070219 */ /* 0x002fe20000011600 */
[----:B------:R-:W-:-:S03]  /*b1e0*/  IMAD.U32 R3, RZ, RZ, UR6 ;  /* 0x00000006ff037e24 */ /* 0x000fc6000f8e00ff */
        /* <DEDUP_REMOVED lines=15> */
[----:B------:R-:W-:-:S04]  /*b2e0*/  IADD3 R3, R3, R7, RZ ;  /* 0x0000000703037210 */ /* 0x000fc80007ffe0ff */
        /* <DEDUP_REMOVED lines=10> */
[C---:B------:R-:W-:Y:S02]  /*b390*/  VIADD R8, R6.reuse, 0x10 ;  /* 0x0000001006087836 */ /* 0x040fe40000000000 */
[----:B------:R-:W-:Y:S01]  /*b3a0*/  SHFL.IDX PT, R7, R4, 0x1, 0x181f ;  /* 0x00381f0004077f89 */ /* 0x000fe200000e0000 */
[----:B------:R-:W-:-:S03]  /*b3b0*/  VIADD R9, R6, 0x40 ;  /* 0x0000004006097836 */ /* 0x000fc60000000000 */
[----:B------:R-:W-:Y:S04]  /*b3c0*/  SHFL.IDX PT, R20, R4, 0x2, 0x181f ;  /* 0x00581f0004147f89 */ /* 0x000fe800000e0000 */
[----:B------:R-:W-:Y:S01]  /*b3d0*/  SHFL.IDX PT, R10, R4, 0x5, 0x181f ;  /* 0x00b81f00040a7f89 */ /* 0x000fe200000e0000 */
[----:B0-----:R-:W-:-:S05]  /*b3e0*/  IMAD R5, R2, UR4, RZ ;  /* 0x0000000402057c24 */ /* 0x001fca000f8e02ff */
[-C--:B------:R-:W-:Y:S02]  /*b3f0*/  ISETP.GE.AND P3, PT, R6, R5.reuse, PT ;  /* 0x000000050600720c */ /* 0x080fe40003f66270 */
[-C--:B------:R-:W-:Y:S01]  /*b400*/  ISETP.GE.AND P2, PT, R8, R5.reuse, PT ;  /* 0x000000050800720c */ /* 0x080fe20003f46270 */
[----:B------:R-:W-:Y:S01]  /*b410*/  VIADD R8, R6, 0x20 ;  /* 0x0000002006087836 */ /* 0x000fe20000000000 */
[----:B------:R-:W-:-:S04]  /*b420*/  ISETP.GE.AND P4, PT, R9, R5, PT ;  /* 0x000000050900720c */ /* 0x000fc80003f86270 */
[----:B------:R-:W-:Y:S01]  /*b430*/  ISETP.GE.AND P6, PT, R8, R5, PT ;  /* 0x000000050800720c */ /* 0x000fe20003fc6270 */
[----:B------:R-:W-:-:S04]  /*b440*/  VIADD R8, R6, 0x30 ;  /* 0x0000003006087836 */ /* 0x000fc80000000000 */
[----:B-1----:R-:W-:Y:S02]  /*b450*/  @!P3 LEA R2, P1, R22, R14, 0x1 ;  /* 0x0000000e1602b211 */ /* 0x002fe400078208ff */
[----:B------:R-:W0:Y:S01]  /*b460*/  SHFL.IDX PT, R14, R0, 0x1, 0x181f ;  /* 0x00381f00000e7f89 */ /* 0x000e2200000e0000 */
[----:B------:R-:W-:Y:S02]  /*b470*/  ISETP.GE.AND P5, PT, R8, R5, PT ;  /* 0x000000050800720c */ /* 0x000fe40003fa6270 */
[----:B--2---:R-:W-:Y:S01]  /*b480*/  @!P3 IMAD.X R3, RZ, RZ, R3, P1 ;  /* 0x000000ffff03b224 */ /* 0x004fe200008e0603 */
[----:B------:R-:W-:Y:S01]  /*b490*/  @!P3 LEA R9, R28, UR42, 0x1 ;  /* 0x0000002a1c09bc11 */ /* 0x000fe2000f8e08ff */
[----:B------:R-:W-:Y:S01]  /*b4a0*/  SHFL.IDX PT, R8, R4, 0x4, 0x181f ;  /* 0x00981f0004087f89 */ /* 0x000fe200000e0000 */
[----:B------:R-:W-:Y:S02]  /*b4b0*/  @P3 LOP3.LUT R16, R16, 0x1000, RZ, 0xfc, !PT ;  /* 0x0000100010103812 */ /* 0x000fe400078efcff */
[----:B------:R-:W-:Y:S01]  /*b4c0*/  @!P2 LEA R21, R28, UR42, 0x1 ;  /* 0x0000002a1c15ac11 */ /* 0x000fe2000f8e08ff */
[----:B------:R1:W-:Y:S01]  /*b4d0*/  @!P3 LDGSTS.E.BYPASS.LTC128B.128 [R9+0x18400], desc[UR36][R2.64], !P0 ;  /* 0x184000000209bfae */ /* 0x0003e2000c101d64 */
[----:B------:R-:W-:-:S04]  /*b4e0*/  LOP3.LUT R16, R16, 0xfffff7ff, RZ, 0xc0, !PT ;  /* 0xfffff7ff10107812 */ /* 0x000fc800078ec0ff */
[----:B------:R-:W-:-:S04]  /*b4f0*/  @P2 LOP3.LUT R16, R16, 0x800, RZ, 0xfc, !PT ;  /* 0x0000080010102812 */ /* 0x000fc800078efcff */
[----:B------:R-:W-:Y:S01]  /*b500*/  LOP3.LUT R16, R16, 0xfffffbff, RZ, 0xc0, !PT ;  /* 0xfffffbff10107812 */ /* 0x000fe200078ec0ff */
[----:B-1----:R-:W-:Y:S01]  /*b510*/  VIADD R2, R6, 0x50 ;  /* 0x0000005006027836 */ /* 0x002fe20000000000 */
[----:B------:R-:W-:Y:S02]  /*b520*/  SHFL.IDX PT, R9, R0, 0x5, 0x181f ;  /* 0x00b81f0000097f89 */ /* 0x000fe400000e0000 */
[----:B------:R-:W-:Y:S02]  /*b530*/  @P6 LOP3.LUT R16, R16, 0x400, RZ, 0xfc, !PT ;  /* 0x0000040010106812 */ /* 0x000fe400078efcff */
[----:B0-----:R-:W-:Y:S02]  /*b540*/  @!P2 LEA R12, P1, R22, R14, 0x1 ;  /* 0x0000000e160ca211 */ /* 0x001fe400078208ff */
[----:B------:R-:W0:Y:S01]  /*b550*/  SHFL.IDX PT, R14, R0, 0x2, 0x181f ;  /* 0x00581f00000e7f89 */ /* 0x000e2200000e0000 */
[----:B------:R-:W-:Y:S02]  /*b560*/  ISETP.GE.AND P3, PT, R2, R5, PT ;  /* 0x000000050200720c */ /* 0x000fe40003f66270 */
[----:B------:R-:W-:Y:S01]  /*b570*/  @!P2 IADD3.X R11, RZ, R7, RZ, P1, !PT ;  /* 0x00000007ff0ba210 */ /* 0x000fe20000ffe4ff */
[----:B------:R-:W-:Y:S01]  /*b580*/  @!P2 IMAD.MOV.U32 R2, RZ, RZ, R12 ;  /* 0x000000ffff02a224 */ /* 0x000fe200078e000c */
[----:B------:R-:W-:Y:S01]  /*b590*/  SHFL.IDX PT, R7, R4, 0x3, 0x181f ;  /* 0x00781f0004077f89 */ /* 0x000fe200000e0000 */
[----:B------:R-:W-:-:S02]  /*b5a0*/  LOP3.LUT R16, R16, 0xfffffdff, RZ, 0xc0, !PT ;  /* 0xfffffdff10107812 */ /* 0x000fc400078ec0ff */
[----:B------:R-:W-:Y:S02]  /*b5b0*/  @!P2 IMAD.MOV.U32 R3, RZ, RZ, R11 ;  /* 0x000000ffff03a224 */ /* 0x000fe400078e000b */
[----:B------:R-:W-:Y:S01]  /*b5c0*/  SHFL.IDX PT, R11, R0, 0x6, 0x181f ;  /* 0x00d81f00000b7f89 */ /* 0x000fe200000e0000 */
[----:B------:R-:W-:-:S03]  /*b5d0*/  @P5 LOP3.LUT R16, R16, 0x200, RZ, 0xfc, !PT ;  /* 0x0000020010105812 */ /* 0x000fc600078efcff */
[----:B------:R1:W-:Y:S01]  /*b5e0*/  @!P2 LDGSTS.E.BYPASS.LTC128B.128 [R21+0x18c00], desc[UR36][R2.64], !P0 ;  /* 0x18c000000215afae */ /* 0x0003e2000c101d64 */
[----:B------:R-:W-:-:S04]  /*b5f0*/  LOP3.LUT R16, R16, 0xfffffeff, RZ, 0xc0, !PT ;  /* 0xfffffeff10107812 */ /* 0x000fc800078ec0ff */
[----:B------:R-:W-:-:S04]  /*b600*/  @P4 LOP3.LUT R16, R16, 0x100, RZ, 0xfc, !PT ;  /* 0x0000010010104812 */ /* 0x000fc800078efcff */
[----:B------:R-:W-:Y:S02]  /*b610*/  LOP3.LUT R16, R16, 0xffffff7f, RZ, 0xc0, !PT ;  /* 0xffffff7f10107812 */ /* 0x000fe400078ec0ff */
[----:B0-----:R-:W-:Y:S01]  /*b620*/  @!P6 LEA R15, P1, R22, R14, 0x1 ;  /* 0x0000000e160fe211 */ /* 0x001fe200078208ff */
[----:B-1----:R-:W-:Y:S01]  /*b630*/  SHFL.IDX PT, R2, R4, 0x6, 0x181f ;  /* 0x00d81f0004027f89 */ /* 0x002fe200000e0000 */
[----:B------:R-:W-:Y:S01]  /*b640*/  VIADD R3, R6, 0x60 ;  /* 0x0000006006037836 */ /* 0x000fe20000000000 */
[C---:B------:R-:W-:Y:S02]  /*b650*/  @!P6 LEA R21, R28.reuse, UR42, 0x1 ;  /* 0x0000002a1c15ec11 */ /* 0x040fe4000f8e08ff */
[----:B------:R-:W0:Y:S01]  /*b660*/  SHFL.IDX PT, R14, R0, 0x3, 0x181f ;  /* 0x00781f00000e7f89 */ /* 0x000e2200000e0000 */
[----:B------:R-:W-:Y:S01]  /*b670*/  @!P6 IMAD.X R20, RZ, RZ, R20, P1 ;  /* 0x000000ffff14e224 */ /* 0x000fe200008e0614 */
[----:B------:R-:W-:Y:S02]  /*b680*/  ISETP.GE.AND P2, PT, R3, R5, PT ;  /* 0x000000050300720c */ /* 0x000fe40003f46270 */
[----:B------:R-:W-:Y:S01]  /*b690*/  SHFL.IDX PT, R4, R4, 0x7, 0x181f ;  /* 0x00f81f0004047f89 */ /* 0x000fe200000e0000 */
[----:B------:R-:W-:Y:S01]  /*b6a0*/  @!P6 IMAD.MOV.U32 R3, RZ, RZ, R20 ;  /* 0x000000ffff03e224 */ /* 0x000fe200078e0014 */
[----:B------:R-:W-:-:S02]  /*b6b0*/  @!P4 LEA R20, R28, UR42, 0x1 ;  /* 0x0000002a1c14cc11 */ /* 0x000fc4000f8e08ff */
[----:B------:R-:W-:-:S04]  /*b6c0*/  @P3 LOP3.LUT R16, R16, 0x80, RZ, 0xfc, !PT ;  /* 0x0000008010103812 */ /* 0x000fc800078efcff */
[----:B------:R-:W-:-:S04]  /*b6d0*/  LOP3.LUT R16, R16, 0xffffffbf, RZ, 0xc0, !PT ;  /* 0xffffffbf10107812 */ /* 0x000fc800078ec0ff */
[----:B------:R-:W-:Y:S02]  /*b6e0*/  @P2 LOP3.LUT R16, R16, 0x40, RZ, 0xfc, !PT ;  /* 0x0000004010102812 */ /* 0x000fe400078efcff */
[----:B0-----:R-:W-:-:S04]  /*b6f0*/  @!P5 LEA R13, P1, R22, R14, 0x1 ;  /* 0x0000000e160dd211 */ /* 0x001fc800078208ff */
[----:B------:R-:W-:Y:S02]  /*b700*/  @!P5 IADD3.X R14, RZ, R7, RZ, P1, !PT ;  /* 0x00000007ff0ed210 */ /* 0x000fe40000ffe4ff */
[----:B------:R-:W0:Y:S02]  /*b710*/  SHFL.IDX PT, R7, R0, 0x4, 0x181f ;  /* 0x00981f0000077f89 */ /* 0x000e2400000e0000 */
[----:B0-----:R-:W-:-:S05]  /*b720*/  @!P4 LEA R7, P1, R22, R7, 0x1 ;  /* 0x000000071607c211 */ /* 0x001fca00078208ff */
[----:B------:R-:W-:Y:S01]  /*b730*/  @!P4 IMAD.X R8, RZ, RZ, R8, P1 ;  /* 0x000000ffff08c224 */ /* 0x000fe200008e0608 */
[----:B------:R-:W-:-:S04]  /*b740*/  @!P3 LEA R9, P1, R22, R9, 0x1 ;  /* 0x000000091609b211 */ /* 0x000fc800078208ff */
[----:B------:R-:W-:Y:S02]  /*b750*/  @!P3 IADD3.X R10, RZ, R10, RZ, P1, !PT ;  /* 0x0000000aff0ab210 */ /* 0x000fe40000ffe4ff */
[----:B------:R-:W-:-:S04]  /*b760*/  @!P2 LEA R11, P1, R22, R11, 0x1 ;  /* 0x0000000b160ba211 */ /* 0x000fc800078208ff */
[----:B------:R-:W-:Y:S01]  /*b770*/  @!P2 IADD3.X R12, RZ, R2, RZ, P1, !PT ;  /* 0x00000002ff0ca210 */ /* 0x000fe20000ffe4ff */
[----:B------:R-:W-:Y:S01]  /*b780*/  @!P6 IMAD.MOV.U32 R2, RZ, RZ, R15 ;  /* 0x000000ffff02e224 */ /* 0x000fe200078e000f */
[----:B------:R-:W-:-:S04]  /*b790*/  @!P5 LEA R15, R28, UR42, 0x1 ;  /* 0x0000002a1c0fdc11 */ /* 0x000fc8000f8e08ff */
[----:B------:R0:W-:Y:S02]  /*b7a0*/  @!P6 LDGSTS.E.BYPASS.LTC128B.128 [R21+0x19400], desc[UR36][R2.64], !P0 ;  /* 0x194000000215efae */ /* 0x0001e4000c101d64 */
[----:B0-----:R-:W-:Y:S01]  /*b7b0*/  @!P5 IMAD.MOV.U32 R2, RZ, RZ, R13 ;  /* 0x000000ffff02d224 */ /* 0x001fe200078e000d */
[----:B------:R-:W-:Y:S02]  /*b7c0*/  @!P5 MOV R3, R14 ;  /* 0x0000000e0003d202 */ /* 0x000fe40000000f00 */
[----:B------:R0:W1:Y:S04]  /*b7d0*/  SHFL.IDX PT, R14, R0, 0x7, 0x181f ;  /* 0x00f81f00000e7f89 */ /* 0x00006800000e0000 */
[----:B------:R2:W-:Y:S02]  /*b7e0*/  @!P5 LDGSTS.E.BYPASS.LTC128B.128 [R15+0x19c00], desc[UR36][R2.64], !P0 ;  /* 0x19c00000020fdfae */ /* 0x0005e4000c101d64 */
[----:B--2---:R-:W-:Y:S01]  /*b7f0*/  @!P4 IMAD.MOV.U32 R2, RZ, RZ, R7 ;  /* 0x000000ffff02c224 */ /* 0x004fe200078e0007 */
[----:B------:R-:W-:Y:S01]  /*b800*/  @!P3 LEA R7, R28, UR42, 0x1 ;  /* 0x0000002a1c07bc11 */ /* 0x000fe2000f8e08ff */
[----:B------:R-:W-:-:S05]  /*b810*/  @!P4 IMAD.MOV.U32 R3, RZ, RZ, R8 ;  /* 0x000000ffff03c224 */ /* 0x000fca00078e0008 */
[----:B------:R2:W-:Y:S02]  /*b820*/  @!P4 LDGSTS.E.BYPASS.LTC128B.128 [R20+0x1a400], desc[UR36][R2.64], !P0 ;  /* 0x1a4000000214cfae */ /* 0x0005e4000c101d64 */
[----:B--2---:R-:W-:Y:S01]  /*b830*/  @!P3 IMAD.MOV.U32 R2, RZ, RZ, R9 ;  /* 0x000000ffff02b224 */ /* 0x004fe200078e0009 */
[----:B------:R-:W-:Y:S02]  /*b840*/  @!P3 MOV R3, R10 ;  /* 0x0000000a0003b202 */ /* 0x000fe40000000f00 */
[----:B------:R-:W-:-:S03]  /*b850*/  @!P2 LEA R9, R28, UR42, 0x1 ;  /* 0x0000002a1c09ac11 */ /* 0x000fc6000f8e08ff */
[----:B------:R2:W-:Y:S02]  /*b860*/  @!P3 LDGSTS.E.BYPASS.LTC128B.128 [R7+0x1ac00], desc[UR36][R2.64], !P0 ;  /* 0x1ac000000207bfae */ /* 0x0005e4000c101d64 */
[----:B--2---:R-:W-:Y:S02]  /*b870*/  @!P2 IMAD.MOV.U32 R2, RZ, RZ, R11 ;  /* 0x000000ffff02a224 */ /* 0x004fe400078e000b */
[----:B------:R-:W-:-:S05]  /*b880*/  @!P2 IMAD.MOV.U32 R3, RZ, RZ, R12 ;  /* 0x000000ffff03a224 */ /* 0x000fca00078e000c */
[----:B-1----:R0:W-:Y:S02]  /*b890*/  @!P2 LDGSTS.E.BYPASS.LTC128B.128 [R9+0x1b400], desc[UR36][R2.64], !P0 ;  /* 0x1b4000000209afae */ /* 0x0021e4000c101d64 */
.L_x_9331:
        /* <DEDUP_REMOVED lines=28> */
[----:B------:R-:W-:Y:S01]  /*ba60*/  MOV R12, 0x1 ;  /* 0x00000001000c7802 */ /* 0x000fe20000000f00 */
[----:B------:R-:W-:Y:S02]  /*ba70*/  IMAD.U32 R6, RZ, RZ, UR8 ;  /* 0x00000008ff067e24 */ /* 0x000fe4000f8e00ff */
[----:B------:R-:W-:-:S02]  /*ba80*/  IMAD.U32 R10, RZ, RZ, UR4 ;  /* 0x00000004ff0a7e24 */ /* 0x000fc4000f8e00ff */
[----:B------:R-:W-:Y:S02]  /*ba90*/  IMAD.U32 R11, RZ, RZ, UR5 ;  /* 0x00000005ff0b7e24 */ /* 0x000fe4000f8e00ff */
[----:B------:R-:W-:Y:S02]  /*baa0*/  IMAD.MOV.U32 R8, RZ, RZ, 0x70 ;  /* 0x00000070ff087424 */ /* 0x000fe400078e00ff */
[----:B------:R-:W-:-:S07]  /*bab0*/  IMAD.MOV.U32 R13, RZ, RZ, RZ ;  /* 0x000000ffff0d7224 */ /* 0x000fce00078e00ff */
[----:B------:R-:W-:-:S07]  /*bac0*/  LEPC R20, `(.L_x_9260) ;  /* 0x000000001014794e */ /* 0x000fce0000000000 */
[----:B0-----:R-:W-:Y:S05]  /*bad0*/  CALL.ABS.NOINC R2 ;  /* 0x0000000002007343 */ /* 0x001fea0003c00000 */
.L_x_9260:
[----:B------:R-:W0:Y:S01]  /*bae0*/  LDC R2, c[0x0][0x448] ;  /* 0x00011200ff027b82 */ /* 0x000e220000000800 */
[----:B------:R-:W-:Y:S01]  /*baf0*/  R2UR UR6, R29 ;  /* 0x000000001d0672ca */ /* 0x000fe200000e0000 */
[----:B------:R-:W-:Y:S01]  /*bb00*/  ULDC.64 UR8, c[0x0][0x3d8] ;  /* 0x0000f60000087ab9 */ /* 0x000fe20000000a00 */
[----:B------:R-:W-:Y:S01]  /*bb10*/  ULDC UR7, c[0x0][0x448] ;  /* 0x0001120000077ab9 */ /* 0x000fe20000000800 */
[----:B------:R-:W-:-:S10]  /*bb20*/  UIMAD.WIDE.U32 UR4, UR39, UR8, URZ ;  /* 0x00000008270472a5 */ /* 0x000fd4000f8e003f */
        /* <DEDUP_REMOVED lines=15> */
[----:B-1----:R-:W-:-:S05]  /*bc20*/  @P6 SHF.R.U32.HI R2, RZ, R3, R0 ;  /* 0x00000003ff026219 */ /* 0x002fca0000011600 */
[----:B------:R-:W-:-:S04]  /*bc30*/  IMAD.MOV R0, RZ, RZ, -R2 ;  /* 0x000000ffff007224 */ /* 0x000fc800078e0a02 */
[----:B------:R-:W-:Y:S01]  /*bc40*/  IMAD R5, R0, UR7, R35 ;  /* 0x0000000700057c24 */ /* 0x000fe2000f8e0223 */
[----:B------:R-:W-:-:S05]  /*bc50*/  SHF.R.S32.HI R0, RZ, 0x1f, R2 ;  /* 0x0000001fff007819 */ /* 0x000fca0000011402 */
[----:B------:R-:W-:Y:S01]  /*bc60*/  IMAD R3, R0, UR8, RZ ;  /* 0x0000000800037c24 */ /* 0x000fe2000f8e02ff */
[----:B------:R-:W-:-:S03]  /*bc70*/  SHF.R.S32.HI R0, RZ, 0x1f, R5 ;  /* 0x0000001fff007819 */ /* 0x000fc60000011405 */
        /* <DEDUP_REMOVED lines=8> */
[C---:B------:R-:W-:Y:S01]  /*bd00*/  LEA R0, P0, R2.reuse, UR4, 0x1 ;  /* 0x0000000402007c11 */ /* 0x040fe2000f8008ff */
[----:B------:R-:W-:Y:S01]  /*bd10*/  IMAD.IADD R3, R3, 0x1, R7 ;  /* 0x0000000103037824 */ /* 0x000fe200078e0207 */
[----:B------:R-:W-:Y:S02]  /*bd20*/  ULDC UR4, c[0x0][0x3b8] ;  /* 0x0000ee0000047ab9 */ /* 0x000fe40000000800 */
[----:B------:R-:W-:Y:S02]  /*bd30*/  ISETP.GE.AND P3, PT, R31, UR4, PT ;  /* 0x000000041f007c0c */ /* 0x000fe4000bf66270 */
[----:B------:R-:W-:Y:S01]  /*bd40*/  LEA.HI.X R4, R2, UR5, R3, 0x1, P0 ;  /* 0x0000000502047c11 */ /* 0x000fe200080f0c03 */
[----:B------:R-:W-:Y:S01]  /*bd50*/  UMOV UR5, 0xffffffff ;  /* 0xffffffff00057882 */ /* 0x000fe20000000000 */
[----:B------:R-:W-:-:S02]  /*bd60*/  ISETP.GE.AND P2, PT, R27, UR4, PT ;  /* 0x000000041b007c0c */ /* 0x000fc4000bf46270 */
[----:B------:R-:W-:Y:S02]  /*bd70*/  ISETP.GE.AND P1, PT, R26, UR4, PT ;  /* 0x000000041a007c0c */ /* 0x000fe4000bf26270 */
[----:B------:R-:W-:Y:S01]  /*bd80*/  ISETP.GE.AND P4, PT, R22, UR4, PT ;  /* 0x0000000416007c0c */ /* 0x000fe2000bf86270 */
[----:B------:R-:W-:-:S12]  /*bd90*/  BRA.DIV UR5, `(.L_x_9261) ;  /* 0x0000003605a47947 */ /* 0x000fd8000b800000 */
[----:B------:R-:W0:Y:S01]  /*bda0*/  SHFL.IDX PT, R14, R0, RZ, 0x181f ;  /* 0x00181fff000e7589 */ /* 0x000e2200000e0000 */
[C---:B------:R-:W-:Y:S02]  /*bdb0*/  LOP3.LUT P5, RZ, R16.reuse, 0x400, RZ, 0xc0, !PT ;  /* 0x0000040010ff7812 */ /* 0x040fe400078ac0ff */
[C---:B------:R-:W-:Y:S01]  /*bdc0*/  LOP3.LUT P6, RZ, R16.reuse, 0x800, RZ, 0xc0, !PT ;  /* 0x0000080010ff7812 */ /* 0x040fe200078cc0ff */
[----:B------:R-:W1:Y:S01]  /*bdd0*/  SHFL.IDX PT, R2, R4, RZ, 0x181f ;  /* 0x00181fff04027589 */ /* 0x000e6200000e0000 */
[----:B------:R-:W-:Y:S02]  /*bde0*/  P2R R5, PR, RZ, 0x20 ;  /* 0x00000020ff057803 */ /* 0x000fe40000000000 */
[----:B------:R-:W-:-:S09]  /*bdf0*/  LOP3.LUT P5, RZ, R16, 0x1000, RZ, 0xc0, !PT ;  /* 0x0000100010ff7812 */ /* 0x000fd200078ac0ff */
[----:B------:R-:W-:-:S04]  /*be00*/  @!P6 LEA R9, R28, UR42, 0x1 ;  /* 0x0000002a1c09ec11 */ /* 0x000fc8000f8e08ff */
[----:B------:R-:W-:Y:S02]  /*be10*/  @!P5 LEA R7, R28, UR42, 0x1 ;  /* 0x0000002a1c07dc11 */ /* 0x000fe4000f8e08ff */
[----:B0-----:R-:W-:-:S05]  /*be20*/  @!P5 LEA R14, P0, R22, R14, 0x1 ;  /* 0x0000000e160ed211 */ /* 0x001fca00078008ff */
[----:B-1----:R-:W-:Y:S01]  /*be30*/  @!P5 IMAD.X R3, RZ, RZ, R2, P0 ;  /* 0x000000ffff03d224 */ /* 0x002fe200000e0602 */
[----:B------:R-:W-:Y:S02]  /*be40*/  @!P5 MOV R2, R14 ;  /* 0x0000000e0002d202 */ /* 0x000fe40000000f00 */
[----:B------:R-:W0:Y:S04]  /*be50*/  SHFL.IDX PT, R14, R0, 0x1, 0x181f ;  /* 0x00381f00000e7f89 */ /* 0x000e2800000e0000 */
[----:B------:R-:W-:Y:S04]  /*be60*/  @!P5 LDGSTS.E.BYPASS.LTC128B.128 [R7+0x22400], desc[UR36][R2.64], !P4 ;  /* 0x224000000207dfae */ /* 0x000fe8000e101d64 */
[----:B------:R-:W-:Y:S04]  /*be70*/  @!P5 LDGSTS.E.BYPASS.LTC128B.128 [R7+0x26400], desc[UR36][R2.64+0x80], !P3 ;  /* 0x264000800207dfae */ /* 0x000fe8000d901d64 */
[----:B------:R-:W-:Y:S04]  /*be80*/  @!P5 LDGSTS.E.BYPASS.LTC128B.128 [R7+0x2a400], desc[UR36][R2.64+0x100], !P2 ;  /* 0x2a4001000207dfae */ /* 0x000fe8000d101d64 */
[----:B------:R1:W-:Y:S01]  /*be90*/  @!P5 LDGSTS.E.BYPASS.LTC128B.128 [R7+0x2e400], desc[UR36][R2.64+0x180], !P1 ;  /* 0x2e4001800207dfae */ /* 0x0003e2000c901d64 */
[----:B------:R-:W-:-:S03]  /*bea0*/  ISETP.NE.AND P5, PT, R5, RZ, PT ;  /* 0x000000ff0500720c */ /* 0x000fc60003fa5270 */
[----:B------:R-:W2:Y:S01]  /*beb0*/  SHFL.IDX PT, R5, R4, 0x1, 0x181f ;  /* 0x00381f0004057f89 */ /* 0x000ea200000e0000 */
[----:B0-----:R-:W-:-:S05]  /*bec0*/  @!P6 LEA R14, P0, R22, R14, 0x1 ;  /* 0x0000000e160ee211 */ /* 0x001fca00078008ff */
[----:B-1----:R-:W-:-:S04]  /*bed0*/  @!P6 IMAD.MOV.U32 R2, RZ, RZ, R14 ;  /* 0x000000ffff02e224 */ /* 0x002fc800078e000e */
[----:B------:R-:W-:Y:S01]  /*bee0*/  @!P5 LEA R7, R28, UR42, 0x1 ;  /* 0x0000002a1c07dc11 */ /* 0x000fe2000f8e08ff */
[----:B------:R-:W0:Y:S01]  /*bef0*/  SHFL.IDX PT, R14, R0, 0x2, 0x181f ;  /* 0x00581f00000e7f89 */ /* 0x000e2200000e0000 */
[----:B--2---:R-:W-:-:S04]  /*bf00*/  @!P6 IMAD.X R5, RZ, RZ, R5, P0 ;  /* 0x000000ffff05e224 */ /* 0x004fc800000e0605 */
[----:B------:R-:W-:Y:S02]  /*bf10*/  @!P6 IMAD.MOV.U32 R3, RZ, RZ, R5 ;  /* 0x000000ffff03e224 */ /* 0x000fe400078e0005 */
[----:B------:R-:W1:Y:S04]  /*bf20*/  SHFL.IDX PT, R5, R4, 0x2, 0x181f ;  /* 0x00581f0004057f89 */ /* 0x000e6800000e0000 */
[----:B------:R-:W-:Y:S01]  /*bf30*/  @!P6 LDGSTS.E.BYPASS.LTC128B.128 [R9+0x22c00], desc[UR36][R2.64], !P4 ;  /* 0x22c000000209efae */ /* 0x000fe2000e101d64 */
[----:B0-----:R-:W-:-:S03]  /*bf40*/  @!P5 LEA R14, P0, R22, R14, 0x1 ;  /* 0x0000000e160ed211 */ /* 0x001fc600078008ff */
[----:B------:R-:W-:Y:S04]  /*bf50*/  @!P6 LDGSTS.E.BYPASS.LTC128B.128 [R9+0x26c00], desc[UR36][R2.64+0x80], !P3 ;  /* 0x26c000800209efae */ /* 0x000fe8000d901d64 */
[----:B------:R-:W-:Y:S04]  /*bf60*/  @!P6 LDGSTS.E.BYPASS.LTC128B.128 [R9+0x2ac00], desc[UR36][R2.64+0x100], !P2 ;  /* 0x2ac001000209efae */ /* 0x000fe8000d101d64 */
[----:B------:R0:W-:Y:S01]  /*bf70*/  @!P6 LDGSTS.E.BYPASS.LTC128B.128 [R9+0x2ec00], desc[UR36][R2.64+0x180], !P1 ;  /* 0x2ec001800209efae */ /* 0x0001e2000c901d64 */
[----:B------:R-:W-:-:S04]  /*bf80*/  LOP3.LUT P6, RZ, R16, 0x80, RZ, 0xc0, !PT ;  /* 0x0000008010ff7812 */ /* 0x000fc800078cc0ff */
[----:B------:R-:W-:Y:S02]  /*bf90*/  P2R R6, PR, RZ, 0x40 ;  /* 0x00000040ff067803 */ /* 0x000fe40000000000 */
[----:B------:R-:W-:Y:S02]  /*bfa0*/  LOP3.LUT P6, RZ, R16, 0x200, RZ, 0xc0, !PT ;  /* 0x0000020010ff7812 */ /* 0x000fe400078cc0ff */
[----:B-1----:R-:W-:Y:S01]  /*bfb0*/  @!P5 IADD3.X R5, RZ, R5, RZ, P0, !PT ;  /* 0x00000005ff05d210 */ /* 0x002fe200007fe4ff */
[----:B0-----:R-:W-:Y:S02]  /*bfc0*/  @!P5 IMAD.MOV.U32 R2, RZ, RZ, R14 ;  /* 0x000000ffff02d224 */ /* 0x001fe400078e000e */
[----:B------:R-:W0:Y:S02]  /*bfd0*/  SHFL.IDX PT, R14, R0, 0x3, 0x181f ;  /* 0x00781f00000e7f89 */ /* 0x000e2400000e0000 */
[----:B------:R-:W-:Y:S02]  /*bfe0*/  @!P5 IMAD.MOV.U32 R3, RZ, RZ, R5 ;  /* 0x000000ffff03d224 */ /* 0x000fe400078e0005 */
[----:B------:R-:W1:Y:S04]  /*bff0*/  SHFL.IDX PT, R5, R4, 0x3, 0x181f ;  /* 0x00781f0004057f89 */ /* 0x000e6800000e0000 */
[----:B------:R-:W-:Y:S01]  /*c000*/  @!P6 LEA R9, R28, UR42, 0x1 ;  /* 0x0000002a1c09ec11 */ /* 0x000fe2000f8e08ff */
[----:B------:R-:W-:Y:S04]  /*c010*/  @!P5 LDGSTS.E.BYPASS.LTC128B.128 [R7+0x23400], desc[UR36][R2.64], !P4 ;  /* 0x234000000207dfae */ /* 0x000fe8000e101d64 */
[----:B------:R-:W-:Y:S04]  /*c020*/  @!P5 LDGSTS.E.BYPASS.LTC128B.128 [R7+0x27400], desc[UR36][R2.64+0x80], !P3 ;  /* 0x274000800207dfae */ /* 0x000fe8000d901d64 */
[----:B------:R-:W-:Y:S04]  /*c030*/  @!P5 LDGSTS.E.BYPASS.LTC128B.128 [R7+0x2b400], desc[UR36][R2.64+0x100], !P2 ;  /* 0x2b4001000207dfae */ /* 0x000fe8000d101d64 */
[----:B------:R2:W-:Y:S01]  /*c040*/  @!P5 LDGSTS.E.BYPASS.LTC128B.128 [R7+0x2f400], desc[UR36][R2.64+0x180], !P1 ;  /* 0x2f4001800207dfae */ /* 0x0005e2000c901d64 */
[----:B------:R-:W-:-:S02]  /*c050*/  LOP3.LUT P5, RZ, R16, 0x40, RZ, 0xc0, !PT ;  /* 0x0000004010ff7812 */ /* 0x000fc400078ac0ff */
[----:B0-----:R-:W-:Y:S02]  /*c060*/  @!P6 LEA R14, P0, R22, R14, 0x1 ;  /* 0x0000000e160ee211 */ /* 0x001fe400078008ff */
[----:B------:R-:W-:Y:S02]  /*c070*/  P2R R8, PR, RZ, 0x20 ;  /* 0x00000020ff087803 */ /* 0x000fe40000000000 */
[----:B------:R-:W-:Y:S01]  /*c080*/  LOP3.LUT P5, RZ, R16, 0x100, RZ, 0xc0, !PT ;  /* 0x0000010010ff7812 */ /* 0x000fe200078ac0ff */
[----:B-1----:R-:W-:Y:S01]  /*c090*/  @!P6 IMAD.X R5, RZ, RZ, R5, P0 ;  /* 0x000000ffff05e224 */ /* 0x002fe200000e0605 */
[----:B--2---:R-:W-:-:S03]  /*c0a0*/  @!P6 MOV R2, R14 ;  /* 0x0000000e0002e202 */ /* 0x004fc60000000f00 */
[----:B------:R-:W-:Y:S01]  /*c0b0*/  @!P6 IMAD.MOV.U32 R3, RZ, RZ, R5 ;  /* 0x000000ffff03e224 */ /* 0x000fe200078e0005 */
[----:B------:R-:W0:Y:S04]  /*c0c0*/  SHFL.IDX PT, R14, R0, 0x4, 0x181f ;  /* 0x00981f00000e7f89 */ /* 0x000e2800000e0000 */
[----:B------:R-:W1:Y:S03]  /*c0d0*/  SHFL.IDX PT, R5, R4, 0x4, 0x181f ;  /* 0x00981f0004057f89 */ /* 0x000e6600000e0000 */
[----:B------:R-:W-:Y:S01]  /*c0e0*/  @!P5 LEA R7, R28, UR42, 0x1 ;  /* 0x0000002a1c07dc11 */ /* 0x000fe2000f8e08ff */
[----:B------:R-:W-:Y:S04]  /*c0f0*/  @!P6 LDGSTS.E.BYPASS.LTC128B.128 [R9+0x23c00], desc[UR36][R2.64], !P4 ;  /* 0x23c000000209efae */ /* 0x000fe8000e101d64 */
[----:B------:R-:W-:Y:S04]  /*c100*/  @!P6 LDGSTS.E.BYPASS.LTC128B.128 [R9+0x27c00], desc[UR36][R2.64+0x80], !P3 ;  /* 0x27c000800209efae */ /* 0x000fe8000d901d64 */
[----:B------:R-:W-:Y:S04]  /*c110*/  @!P6 LDGSTS.E.BYPASS.LTC128B.128 [R9+0x2bc00], desc[UR36][R2.64+0x100], !P2 ;  /* 0x2bc001000209efae */ /* 0x000fe8000d101d64 */
[----:B------:R2:W-:Y:S01]  /*c120*/  @!P6 LDGSTS.E.BYPASS.LTC128B.128 [R9+0x2fc00], desc[UR36][R2.64+0x180], !P1 ;  /* 0x2fc001800209efae */ /* 0x0005e2000c901d64 */
[----:B------:R-:W-:-:S02]  /*c130*/  ISETP.NE.AND P6, PT, R6, RZ, PT ;  /* 0x000000ff0600720c */ /* 0x000fc40003fc5270 */
[----:B0-----:R-:W-:-:S05]  /*c140*/  @!P5 LEA R14, P0, R22, R14, 0x1 ;  /* 0x0000000e160ed211 */ /* 0x001fca00078008ff */
[----:B-1----:R-:W-:Y:S02]  /*c150*/  @!P5 IMAD.X R5, RZ, RZ, R5, P0 ;  /* 0x000000ffff05d224 */ /* 0x002fe400000e0605 */
[----:B--2---:R-:W-:Y:S02]  /*c160*/  @!P5 IMAD.MOV.U32 R2, RZ, RZ, R14 ;  /* 0x000000ffff02d224 */ /* 0x004fe400078e000e */
[----:B------:R-:W0:Y:S01]  /*c170*/  SHFL.IDX PT, R14, R0, 0x5, 0x181f ;  /* 0x00b81f00000e7f89 */ /* 0x000e2200000e0000 */
[----:B------:R-:W-:Y:S02]  /*c180*/  @!P5 MOV R3, R5 ;  /* 0x000000050003d202 */ /* 0x000fe40000000f00 */
[----:B------:R-:W-:Y:S01]  /*c190*/  @!P6 LEA R9, R28, UR42, 0x1 ;  /* 0x0000002a1c09ec11 */ /* 0x000fe2000f8e08ff */
[----:B------:R-:W1:Y:S04]  /*c1a0*/  SHFL.IDX PT, R5, R4, 0x5, 0x181f ;  /* 0x00b81f0004057f89 */ /* 0x000e6800000e0000 */
        /* <DEDUP_REMOVED lines=9> */
[----:B------:R-:W-:Y:S01]  /*c240*/  @!P6 IMAD.MOV.U32 R3, RZ, RZ, R5 ;  /* 0x000000ffff03e224 */ /* 0x000fe200078e0005 */
[----:B------:R-:W-:Y:S02]  /*c250*/  @!P5 LEA R7, R28, UR42, 0x1 ;  /* 0x0000002a1c07dc11 */ /* 0x000fe4000f8e08ff */
[----:B------:R-:W1:Y:S04]  /*c260*/  SHFL.IDX PT, R5, R4, 0x6, 0x181f ;  /* 0x00d81f0004057f89 */ /* 0x000e6800000e0000 */
[----:B------:R-:W-:Y:S04]  /*c270*/  @!P6 LDGSTS.E.BYPASS.LTC128B.128 [R9+0x24c00], desc[UR36][R2.64], !P4 ;  /* 0x24c000000209efae */ /* 0x000fe8000e101d64 */
[----:B------:R-:W-:Y:S04]  /*c280*/  @!P6 LDGSTS.E.BYPASS.LTC128B.128 [R9+0x28c00], desc[UR36][R2.64+0x80], !P3 ;  /* 0x28c000800209efae */ /* 0x000fe8000d901d64 */
[----:B------:R-:W-:Y:S04]  /*c290*/  @!P6 LDGSTS.E.BYPASS.LTC128B.128 [R9+0x2cc00], desc[UR36][R2.64+0x100], !P2 ;  /* 0x2cc001000209efae */ /* 0x000fe8000d101d64 */
[----:B------:R2:W-:Y:S01]  /*c2a0*/  @!P6 LDGSTS.E.BYPASS.LTC128B.128 [R9+0x30c00], desc[UR36][R2.64+0x180], !P1 ;  /* 0x30c001800209efae */ /* 0x0005e2000c901d64 */
[----:B0-----:R-:W-:-:S04]  /*c2b0*/  @!P5 LEA R14, P0, R22, R14, 0x1 ;  /* 0x0000000e160ed211 */ /* 0x001fc800078008ff */
[----:B-1----:R-:W-:Y:S01]  /*c2c0*/  @!P5 IADD3.X R5, RZ, R5, RZ, P0, !PT ;  /* 0x00000005ff05d210 */ /* 0x002fe200007fe4ff */
[----:B--2---:R-:W-:-:S04]  /*c2d0*/  @!P5 IMAD.MOV.U32 R2, RZ, RZ, R14 ;  /* 0x000000ffff02d224 */ /* 0x004fc800078e000e */
[----:B------:R-:W-:Y:S01]  /*c2e0*/  @!P5 IMAD.MOV.U32 R3, RZ, RZ, R5 ;  /* 0x000000ffff03d224 */ /* 0x000fe200078e0005 */
[----:B------:R0:W1:Y:S04]  /*c2f0*/  SHFL.IDX PT, R14, R0, 0x7, 0x181f ;  /* 0x00f81f00000e7f89 */ /* 0x00006800000e0000 */
[----:B------:R0:W-:Y:S04]  /*c300*/  @!P5 LDGSTS.E.BYPASS.LTC128B.128 [R7+0x25400], desc[UR36][R2.64], !P4 ;  /* 0x254000000207dfae */ /* 0x0001e8000e101d64 */
[----:B------:R0:W-:Y:S04]  /*c310*/  @!P5 LDGSTS.E.BYPASS.LTC128B.128 [R7+0x29400], desc[UR36][R2.64+0x80], !P3 ;  /* 0x294000800207dfae */ /* 0x0001e8000d901d64 */
[----:B------:R0:W-:Y:S04]  /*c320*/  @!P5 LDGSTS.E.BYPASS.LTC128B.128 [R7+0x2d400], desc[UR36][R2.64+0x100], !P2 ;  /* 0x2d4001000207dfae */ /* 0x0001e8000d101d64 */
[----:B------:R0:W-:Y:S04]  /*c330*/  @!P5 LDGSTS.E.BYPASS.LTC128B.128 [R7+0x31400], desc[UR36][R2.64+0x180], !P1 ;  /* 0x314001800207dfae */ /* 0x0001e8000c901d64 */
[----:B------:R0:W2:Y:S02]  /*c340*/  SHFL.IDX PT, R5, R4, 0x7, 0x181f ;  /* 0x00f81f0004057f89 */ /* 0x0000a400000e0000 */
.L_x_9349:
[----:B------:R-:W-:Y:S01]  /*c350*/  LOP3.LUT P0, RZ, R16, 0x2000, RZ, 0xc0, !PT ;  /* 0x0000200010ff7812 */ /* 0x000fe2000780c0ff */
[----:B------:R-:W-:-:S12]  /*c360*/  BSSY B0, `(.L_x_9262) ;  /* 0x000000c000007945 */ /* 0x000fd80003800000 */
[----:B------:R-:W-:Y:S05]  /*c370*/  @P0 BRA `(.L_x_9263) ;  /* 0x0000000000280947 */ /* 0x000fea0003800000 */
[----:B01----:R-:W-:-:S05]  /*c380*/  LEA R2, P0, R22, R14, 0x1 ;  /* 0x0000000e16027211 */ /* 0x003fca00078008ff */
[----:B--2---:R-:W-:Y:S01]  /*c390*/  IMAD.X R3, RZ, RZ, R5, P0 ;  /* 0x000000ffff037224 */ /* 0x004fe200000e0605 */
[----:B------:R-:W-:-:S05]  /*c3a0*/  LEA R5, R28, UR42, 0x1 ;  /* 0x0000002a1c057c11 */ /* 0x000fca000f8e08ff */
[----:B------:R-:W-:Y:S01]  /*c3b0*/  @!PT LDS RZ, [RZ] ;  /* 0x00000000fffff984 */ /* 0x000fe20000000800 */
[----:B------:R-:W-:Y:S01]  /*c3c0*/  @!PT LDS RZ, [RZ] ;  /* 0x00000000fffff984 */ /* 0x000fe20000000800 */
[----:B------:R-:W-:Y:S01]  /*c3d0*/  @!PT LDS RZ, [RZ] ;  /* 0x00000000fffff984 */ /* 0x000fe20000000800 */
[----:B------:R3:W-:Y:S04]  /*c3e0*/  LDGSTS.E.BYPASS.LTC128B.128 [R5+0x25c00], desc[UR36][R2.64], !P4 ;  /* 0x25c0000002057fae */ /* 0x0007e8000e101d64 */
[----:B------:R3:W-:Y:S04]  /*c3f0*/  LDGSTS.E.BYPASS.LTC128B.128 [R5+0x29c00], desc[UR36][R2.64+0x80], !P3 ;  /* 0x29c0008002057fae */ /* 0x0007e8000d901d64 */
[----:B------:R3:W-:Y:S04]  /*c400*/  LDGSTS.E.BYPASS.LTC128B.128 [R5+0x2dc00], desc[UR36][R2.64+0x100], !P2 ;  /* 0x2dc0010002057fae */ /* 0x0007e8000d101d64 */
[----:B------:R3:W-:Y:S02]  /*c410*/  LDGSTS.E.BYPASS.LTC128B.128 [R5+0x31c00], desc[UR36][R2.64+0x180], !P1 ;  /* 0x31c0018002057fae */ /* 0x0007e4000c901d64 */
.L_x_9263:
[----:B------:R-:W-:Y:S05]  /*c420*/  BSYNC B0 ;  /* 0x0000000000007941 */ /* 0x000fea0003800000 */
.L_x_9262:
[----:B------:R-:W-:Y:S01]  /*c430*/  NOP ;  /* 0x0000000000007918 */ /* 0x000fe20000000000 */
[----:B------:R-:W-:Y:S01]  /*c440*/  SYNCS.ARRIVE.TRANS64.RED.A0T1 RZ, [UR42+0x32410], RZ ;  /* 0x032410ffffff79a7 */ /* 0x000fe2000820042a */
[----:B0-----:R-:W-:Y:S01]  /*c450*/  MOV R0, 0x1 ;  /* 0x0000000100007802 */ /* 0x001fe20000000f00 */
[----:B------:R-:W-:Y:S03]  /*c460*/  ARRIVES.LDGSTSBAR.64.TRANSCNT [UR42+0x32410] ;  /* 0x03241000ff0079b0 */ /* 0x000fe60008000aaa */
[----:B------:R-:W-:Y:S01]  /*c470*/  SHF.L.U32 R0, R0, 0x1f, RZ ;  /* 0x0000001f00007819 */ /* 0x000fe200000006ff */
[----:B------:R-:W-:Y:S01]  /*c480*/  NOP ;  /* 0x0000000000007918 */ /* 0x000fe20000000000 */
[----:B------:R-:W-:Y:S02]  /*c490*/  SYNCS.ARRIVE.TRANS64.A1T0 RZ, [UR42+0x32410], RZ ;  /* 0x032410ffffff79a7 */ /* 0x000fe4000810002a */
[----:B------:R-:W0:Y:S02]  /*c4a0*/  SYNCS.PHASECHK.TRANS64.TRYWAIT P0, [UR42+0x32420], R0 ;  /* 0x03242000ff0075a7 */ /* 0x000e24000800016a */
[----:B0-----:R-:W-:Y:S05]  /*c4b0*/  @!P0 BRA `(.L_x_9264) ;  /* 0x0000003800a48947 */ /* 0x001fea0003800000 */
.L_x_9350:
[----:B------:R-:W-:-:S13]  /*c4c0*/  LOP3.LUT P0, RZ, R16, 0x20, RZ, 0xc0, !PT ;  /* 0x0000002010ff7812 */ /* 0x000fda000780c0ff */
[----:B------:R-:W-:Y:S05]  /*c4d0*/  @!P0 BRA `(.L_x_9265) ;  /* 0x0000000000048947 */ /* 0x000fea0003800000 */
[----:B------:R-:W-:Y:S01]  /*c4e0*/  BPT.TRAP 0x1 ;  /* 0x000000040000795c */ /* 0x000fe20000300000 */
.L_x_9265:
[----:B------:R-:W4:Y:S02]  /*c4f0*/  SYNCS.PHASECHK.TRANS64.TRYWAIT P0, [UR42+0x32460], R0 ;  /* 0x03246000ff0075a7 */ /* 0x000f24000800016a */
[----:B----4-:R-:W-:Y:S05]  /*c500*/  @!P0 BRA `(.L_x_9266) ;  /* 0x0000003800a88947 */ /* 0x010fea0003800000 */
.L_x_9351:
[----:B------:R-:W-:Y:S01]  /*c510*/  ULDC.64 UR4, c[0x0][0x328] ;  /* 0x0000ca0000047ab9 */ /* 0x000fe20000000a00 */
[----:B------:R-:W-:Y:S01]  /*c520*/  ULDC.64 UR6, c[0x0][0x338] ;  /* 0x0000ce0000067ab9 */ /* 0x000fe20000000a00 */
[----:B0-----:R-:W-:Y:S01]  /*c530*/  IMAD R0, R25, UR4, RZ ;  /* 0x0000000419007c24 */ /* 0x001fe2000f8e02ff */
[C---:B------:R-:W-:Y:S01]  /*c540*/  LOP3.LUT P3, RZ, R16.reuse, 0x10, RZ, 0xc0, !PT ;  /* 0x0000001010ff7812 */ /* 0x040fe2000786c0ff */
[----:B---3--:R-:W-:Y:S01]  /*c550*/  IMAD.WIDE.U32 R2, R23, UR4, RZ ;  /* 0x0000000417027c25 */ /* 0x008fe2000f8e00ff */
[----:B------:R-:W-:Y:S02]  /*c560*/  R2UR UR4, R29 ;  /* 0x000000001d0472ca */ /* 0x000fe400000e0000 */
[C---:B------:R-:W-:Y:S01]  /*c570*/  LOP3.LUT P2, RZ, R16.reuse, 0x8, RZ, 0xc0, !PT ;  /* 0x0000000810ff7812 */ /* 0x040fe2000784c0ff */
[----:B------:R-:W-:Y:S01]  /*c580*/  IMAD R23, R23, UR5, R0 ;  /* 0x0000000517177c24 */ /* 0x000fe2000f8e0200 */
[C---:B------:R-:W-:Y:S01]  /*c590*/  LOP3.LUT P1, RZ, R16.reuse, 0x4, RZ, 0xc0, !PT ;  /* 0x0000000410ff7812 */ /* 0x040fe2000782c0ff */
[----:B--2---:R-:W-:Y:S01]  /*c5a0*/  IMAD R5, R19, UR6, RZ ;  /* 0x0000000613057c24 */ /* 0x004fe2000f8e02ff */
[----:B------:R-:W-:Y:S01]  /*c5b0*/  SEL R0, RZ, 0x4, P2 ;  /* 0x00000004ff007807 */ /* 0x000fe20001000000 */
[----:B------:R-:W-:Y:S01]  /*c5c0*/  IMAD.IADD R3, R3, 0x1, R23 ;  /* 0x0000000103037824 */ /* 0x000fe200078e0217 */
[----:B------:R-:W-:Y:S01]  /*c5d0*/  LOP3.LUT P4, RZ, R16, 0x1, RZ, 0xc0, !PT ;  /* 0x0000000110ff7812 */ /* 0x000fe2000788c0ff */
[----:B------:R-:W-:-:S02]  /*c5e0*/  IMAD R5, R18, UR7, R5 ;  /* 0x0000000712057c24 */ /* 0x000fc4000f8e0205 */
[----:B------:R-:W-:Y:S01]  /*c5f0*/  IMAD.WIDE.U32 R2, R18, UR6, R2 ;  /* 0x0000000612027c25 */ /* 0x000fe2000f8e0002 */
[----:B------:R-:W-:Y:S02]  /*c600*/  ULDC.64 UR6, c[0x0][0x330] ;  /* 0x0000cc0000067ab9 */ /* 0x000fe40000000a00 */
[----:B------:R-:W-:Y:S01]  /*c610*/  UIMAD UR4, UR4, UR6, URZ ;  /* 0x00000006040472a4 */ /* 0x000fe2000f8e023f */
[----:B------:R-:W-:Y:S02]  /*c620*/  IMAD.IADD R3, R3, 0x1, R5 ;  /* 0x0000000103037824 */ /* 0x000fe400078e0205 */
[----:B------:R-:W-:Y:S01]  /*c630*/  IMAD.U32 R5, RZ, RZ, UR6 ;  /* 0x00000006ff057e24 */ /* 0x000fe2000f8e00ff */
[----:B------:R-:W-:-:S03]  /*c640*/  UIMAD UR4, UR39, UR7, UR4 ;  /* 0x00000007270472a4 */ /* 0x000fc6000f8e0204 */
[----:B------:R-:W-:Y:S01]  /*c650*/  IMAD.WIDE.U32 R2, R5, UR39, R2 ;  /* 0x0000002705027c25 */ /* 0x000fe2000f8e0002 */
[----:B------:R-:W-:Y:S01]  /*c660*/  ULDC.64 UR6, c[0x0][0x318] ;  /* 0x0000c60000067ab9 */ /* 0x000fe20000000a00 */
[----:B------:R-:W-:-:S03]  /*c670*/  SEL R5, RZ, 0x8, P1 ;  /* 0x00000008ff057807 */ /* 0x000fc60000800000 */
        /* <DEDUP_REMOVED lines=8> */
[----:B-1----:R-:W0:Y:S01]  /*c700*/  SHFL.IDX PT, R14, R18, RZ, 0x181f ;  /* 0x00181fff120e7589 */ /* 0x002e2200000e0000 */
[----:B------:R-:W-:Y:S01]  /*c710*/  IMAD.SHL.U32 R0, R22, 0x2, RZ ;  /* 0x0000000216007824 */ /* 0x000fe200078e00ff */
[----:B------:R-:W-:Y:S02]  /*c720*/  LEA R10, R28, UR42, 0x1 ;  /* 0x0000002a1c0a7c11 */ /* 0x000fe4000f8e08ff */
[----:B------:R-:W1:Y:S01]  /*c730*/  SHFL.IDX PT, R3, R19, RZ, 0x181f ;  /* 0x00181fff13037589 */ /* 0x000e6200000e0000 */
[C---:B------:R-:W-:Y:S02]  /*c740*/  LOP3.LUT P2, RZ, R5.reuse, 0x2, RZ, 0xc0, !PT ;  /* 0x0000000205ff7812 */ /* 0x040fe4000784c0ff */
[----:B------:R-:W-:Y:S01]  /*c750*/  LOP3.LUT P1, RZ, R5, 0x4, RZ, 0xc0, !PT ;  /* 0x0000000405ff7812 */ /* 0x000fe2000782c0ff */
[----:B------:R-:W-:Y:S01]  /*c760*/  SHFL.IDX PT, R4, R19, 0x1, 0x181f ;  /* 0x00381f0013047f89 */ /* 0x000fe200000e0000 */
[----:B------:R-:W-:-:S03]  /*c770*/  VIADD R31, R10, 0x400 ;  /* 0x000004000a1f7836 */ /* 0x000fc60000000000 */
[----:B------:R-:W-:Y:S01]  /*c780*/  SHFL.IDX PT, R20, R19, 0x4, 0x181f ;  /* 0x00981f0013147f89 */ /* 0x000fe200000e0000 */
[----:B0-----:R-:W-:-:S03]  /*c790*/  IADD3 R2, P0, R14, R0, RZ ;  /* 0x000000000e027210 */ /* 0x001fc60007f1e0ff */
[----:B------:R-:W0:Y:S02]  /*c7a0*/  SHFL.IDX PT, R14, R18, 0x1, 0x181f ;  /* 0x00381f00120e7f89 */ /* 0x000e2400000e0000 */
[----:B-1----:R-:W-:Y:S01]  /*c7b0*/  IMAD.X R3, RZ, RZ, R3, P0 ;  /* 0x000000ffff037224 */ /* 0x002fe200000e0603 */
[----:B0-----:R-:W-:Y:S02]  /*c7c0*/  IADD3 R6, P0, R14, R0, RZ ;  /* 0x000000000e067210 */ /* 0x001fe40007f1e0ff */
[----:B------:R-:W0:Y:S02]  /*c7d0*/  SHFL.IDX PT, R14, R18, 0x2, 0x181f ;  /* 0x00581f00120e7f89 */ /* 0x000e2400000e0000 */
[----:B------:R-:W-:Y:S02]  /*c7e0*/  IADD3.X R7, RZ, R4, RZ, P0, !PT ;  /* 0x00000004ff077210 */ /* 0x000fe400007fe4ff */
[----:B------:R-:W1:Y:S01]  /*c7f0*/  SHFL.IDX PT, R4, R19, 0x2, 0x181f ;  /* 0x00581f0013047f89 */ /* 0x000e6200000e0000 */
[----:B0-----:R-:W-:-:S03]  /*c800*/  IADD3 R8, P0, R14, R0, RZ ;  /* 0x000000000e087210 */ /* 0x001fc60007f1e0ff */
[----:B------:R-:W0:Y:S02]  /*c810*/  SHFL.IDX PT, R14, R18, 0x3, 0x181f ;  /* 0x00781f00120e7f89 */ /* 0x000e2400000e0000 */
[----:B-1----:R-:W-:Y:S01]  /*c820*/  IMAD.X R9, RZ, RZ, R4, P0 ;  /* 0x000000ffff097224 */ /* 0x002fe200000e0604 */
[----:B------:R-:W-:-:S13]  /*c830*/  ISETP.LT.OR P0, PT, R17, 0x1, P4 ;  /* 0x000000011100780c */ /* 0x000fda0002701670 */
[----:B------:R-:W-:Y:S01]  /*c840*/  LDGSTS.E.BYPASS.LTC128B.128 [R10+0x400], desc[UR36][R2.64], !P0 ;  /* 0x00400000020a7fae */ /* 0x000fe2000c101d64 */
[----:B------:R-:W-:-:S13]  /*c850*/  ISETP.LT.OR P0, PT, R17, 0x1, !P2 ;  /* 0x000000011100780c */ /* 0x000fda0005701670 */
[----:B------:R-:W-:Y:S01]  /*c860*/  LDGSTS.E.BYPASS.LTC128B.128 [R10+0x3400], desc[UR36][R2.64+0x80], !P0 ;  /* 0x03400080020a7fae */ /* 0x000fe2000c101d64 */
[----:B------:R-:W-:-:S13]  /*c870*/  ISETP.LT.OR P0, PT, R17, 0x1, !P1 ;  /* 0x000000011100780c */ /* 0x000fda0004f01670 */
[----:B------:R-:W-:Y:S01]  /*c880*/  LDGSTS.E.BYPASS.LTC128B.128 [R10+0x6400], desc[UR36][R2.64+0x100], !P0 ;  /* 0x06400100020a7fae */ /* 0x000fe2000c101d64 */
[----:B------:R-:W-:-:S03]  /*c890*/  LOP3.LUT P0, RZ, R5, 0x8, RZ, 0xc0, !PT ;  /* 0x0000000805ff7812 */ /* 0x000fc6000780c0ff */
[----:B------:R-:W1:Y:S01]  /*c8a0*/  SHFL.IDX PT, R5, R19, 0x3, 0x181f ;  /* 0x00781f0013057f89 */ /* 0x000e6200000e0000 */
[----:B------:R-:W-:-:S03]  /*c8b0*/  ISETP.LT.OR P3, PT, R17, 0x1, !P0 ;  /* 0x000000011100780c */ /* 0x000fc60004761670 */
[----:B------:R-:W-:Y:S10]  /*c8c0*/  SHFL.IDX PT, R19, R19, 0x5, 0x181f ;  /* 0x00b81f0013137f89 */ /* 0x000ff400000e0000 */
[----:B------:R2:W-:Y:S01]  /*c8d0*/  LDGSTS.E.BYPASS.LTC128B.128 [R10+0x9400], desc[UR36][R2.64+0x180], !P3 ;  /* 0x09400180020a7fae */ /* 0x0005e2000d901d64 */
[----:B0-----:R-:W-:-:S03]  /*c8e0*/  IADD3 R4, P3, R14, R0, RZ ;  /* 0x000000000e047210 */ /* 0x001fc60007f7e0ff */
[----:B------:R-:W2:Y:S02]  /*c8f0*/  SHFL.IDX PT, R14, R18, 0x4, 0x181f ;  /* 0x00981f00120e7f89 */ /* 0x000ea400000e0000 */
[----:B-1----:R-:W-:Y:S01]  /*c900*/  IMAD.X R5, RZ, RZ, R5, P3 ;  /* 0x000000ffff057224 */ /* 0x002fe200018e0605 */
[----:B------:R-:W-:-:S13]  /*c910*/  ISETP.LT.OR P3, PT, R17, 0x11, P4 ;  /* 0x000000111100780c */ /* 0x000fda0002761670 */
[----:B------:R-:W-:Y:S01]  /*c920*/  LDGSTS.E.BYPASS.LTC128B.128 [R10+0xc00], desc[UR36][R6.64], !P3 ;  /* 0x00c00000060a7fae */ /* 0x000fe2000d901d64 */
[----:B------:R-:W-:-:S13]  /*c930*/  ISETP.LT.OR P3, PT, R17, 0x11, !P2 ;  /* 0x000000111100780c */ /* 0x000fda0005761670 */
[----:B------:R-:W-:Y:S01]  /*c940*/  LDGSTS.E.BYPASS.LTC128B.128 [R10+0x3c00], desc[UR36][R6.64+0x80], !P3 ;  /* 0x03c00080060a7fae */ /* 0x000fe2000d901d64 */
[----:B------:R-:W-:-:S13]  /*c950*/  ISETP.LT.OR P3, PT, R17, 0x11, !P1 ;  /* 0x000000111100780c */ /* 0x000fda0004f61670 */
[----:B------:R-:W-:Y:S01]  /*c960*/  LDGSTS.E.BYPASS.LTC128B.128 [R10+0x6c00], desc[UR36][R6.64+0x100], !P3 ;  /* 0x06c00100060a7fae */ /* 0x000fe2000d901d64 */
[----:B------:R-:W-:-:S13]  /*c970*/  ISETP.LT.OR P3, PT, R17, 0x11, !P0 ;  /* 0x000000111100780c */ /* 0x000fda0004761670 */
[----:B------:R0:W-:Y:S01]  /*c980*/  LDGSTS.E.BYPASS.LTC128B.128 [R10+0x9c00], desc[UR36][R6.64+0x180], !P3 ;  /* 0x09c00180060a7fae */ /* 0x0001e2000d901d64 */
[----:B--2---:R-:W-:-:S03]  /*c990*/  IADD3 R2, P3, R14, R0, RZ ;  /* 0x000000000e027210 */ /* 0x004fc60007f7e0ff */
[----:B------:R1:W2:Y:S02]  /*c9a0*/  SHFL.IDX PT, R14, R18, 0x5, 0x181f ;  /* 0x00b81f00120e7f89 */ /* 0x0002a400000e0000 */
[----:B------:R-:W-:Y:S01]  /*c9b0*/  IMAD.X R3, RZ, RZ, R20, P3 ;  /* 0x000000ffff037224 */ /* 0x000fe200018e0614 */
[----:B------:R-:W-:Y:S02]  /*c9c0*/  ISETP.LT.OR P3, PT, R17, 0x21, P4 ;  /* 0x000000211100780c */ /* 0x000fe40002761670 */
[----:B0-----:R-:W-:-:S11]  /*c9d0*/  MOV R6, RZ ;  /* 0x000000ff00067202 */ /* 0x001fd60000000f00 */
        /* <DEDUP_REMOVED lines=22> */
[----:B--2---:R1:W-:Y:S02]  /*cb40*/  LDGSTS.E.BYPASS.LTC128B.128 [R10+0xb400], desc[UR36][R2.64+0x180], !P3 ;  /* 0x0b400180020a7fae */ /* 0x0043e4000d901d64 */
.L_x_9365:
[----:B01----:R-:W-:Y:S02]  /*cb50*/  IADD3 R2, P3, R14, R0, RZ ;  /* 0x000000000e027210 */ /* 0x003fe40007f7e0ff */
        /* <DEDUP_REMOVED lines=19> */
.L_x_9268:
        /* <DEDUP_REMOVED lines=8> */
[----:B------:R-:W0:Y:S01]  /*cd10*/  S2R R2, SR_TID.X ;  /* 0x0000000000027919 */ /* 0x000e220000002100 */
[----:B------:R-:W-:Y:S01]  /*cd20*/  UIADD3 UR4, UR44, 0x1, URZ ;  /* 0x000000012c047890 */ /* 0x000fe2000fffe03f */
[----:B------:R-:W-:Y:S01]  /*cd30*/  LOP3.LUT R3, RZ, UR40, RZ, 0x33, !PT ;  /* 0x00000028ff037c12 */ /* 0x000fe2000f8e33ff */
[----:B------:R-:W-:Y:S01]  /*cd40*/  IMAD.MOV.U32 R26, RZ, RZ, 0x1 ;  /* 0x00000001ff1a7424 */ /* 0x000fe200078e00ff */
[----:B------:R-:W-:Y:S01]  /*cd50*/  MOV R17, 0x1 ;  /* 0x0000000100117802 */ /* 0x000fe20000000f00 */
[----:B------:R-:W-:Y:S01]  /*cd60*/  UIMAD UR4, UR4, UR38, URZ ;  /* 0x00000026040472a4 */ /* 0x000fe2000f8e023f */
[----:B0-----:R-:W-:-:S05]  /*cd70*/  IMAD.SHL.U32 R2, R2, 0x10, RZ ;  /* 0x0000001002027824 */ /* 0x001fca00078e00ff */
[----:B------:R-:W-:-:S04]  /*cd80*/  LOP3.LUT R2, R2, 0x70, RZ, 0xc0, !PT ;  /* 0x0000007002027812 */ /* 0x000fc800078ec0ff */
[----:B------:R-:W-:Y:S02]  /*cd90*/  IADD3 R24, R2, R24, R37 ;  /* 0x0000001802187210 */ /* 0x000fe40007ffe025 */
[----:B------:R-:W-:-:S03]  /*cda0*/  LOP3.LUT R2, RZ, UR4, RZ, 0x33, !PT ;  /* 0x00000004ff027c12 */ /* 0x000fc6000f8e33ff */
[----:B------:R-:W-:Y:S01]  /*cdb0*/  VIADD R5, R24, 0xfffffee0 ;  /* 0xfffffee018057836 */ /* 0x000fe20000000000 */
[----:B------:R-:W-:-:S04]  /*cdc0*/  VIMNMX R2, R2, R3, !PT ;  /* 0x0000000302027248 */ /* 0x000fc80007fe0100 */
[C---:B------:R-:W-:Y:S01]  /*cdd0*/  IADD3 R27, -R2.reuse, -0x2, RZ ;  /* 0xfffffffe021b7810 */ /* 0x040fe20007ffe1ff */
[----:B------:R-:W-:-:S07]  /*cde0*/  IMAD R18, R2, -0x60, R5 ;  /* 0xffffffa002127824 */ /* 0x000fce00078e0205 */
.L_x_9284:
        /* <DEDUP_REMOVED lines=17> */
[----:B------:R-:W-:-:S04]  /*cf00*/  ULDC.64 UR4, c[0x0][0x418] ;  /* 0x0001060000047ab9 */ /* 0x000fc80000000a00 */
[----:B------:R-:W-:Y:S02]  /*cf10*/  IADD3 R3, R5, R3, RZ ;  /* 0x0000000305037210 */ /* 0x000fe40007ffe0ff */
[----:B------:R-:W-:-:S04]  /*cf20*/  LEA R4, P0, R2, UR4, 0x2 ;  /* 0x0000000402047c11 */ /* 0x000fc8000f8010ff */
[----:B------:R-:W-:-:S05]  /*cf30*/  LEA.HI.X R5, R2, UR5, R3, 0x2, P0 ;  /* 0x0000000502057c11 */ /* 0x000fca00080f1403 */
[----:B------:R0:W5:Y:S04]  /*cf40*/  LDG.E R4, desc[UR36][R4.64] ;  /* 0x0000002404047981 */ /* 0x000168000c1e1900 */
.L_x_9271:
[----:B------:R-:W-:Y:S05]  /*cf50*/  BSYNC B1 ;  /* 0x0000000000017941 */ /* 0x000fea0003800000 */
.L_x_9270:
[----:B------:R-:W-:-:S13]  /*cf60*/  LOP3.LUT P0, RZ, R16, 0x20, RZ, 0xc0, !PT ;  /* 0x0000002010ff7812 */ /* 0x000fda000780c0ff */
[----:B------:R-:W-:Y:S05]  /*cf70*/  @!P0 BRA `(.L_x_9272) ;  /* 0x0000000000048947 */ /* 0x000fea0003800000 */
[----:B------:R-:W-:Y:S01]  /*cf80*/  BPT.TRAP 0x1 ;  /* 0x000000040000795c */ /* 0x000fe20000300000 */
.L_x_9272:
[----:B------:R-:W-:Y:S01]  /*cf90*/  LEA R19, R17, UR42, 0x3 ;  /* 0x0000002a11137c11 */ /* 0x000fe2000f8e18ff */
[----:B------:R-:W-:Y:S01]  /*cfa0*/  BSSY B1, `(.L_x_9273) ;  /* 0x0000004000017945 */ /* 0x000fe20003800000 */
[----:B------:R-:W-:-:S04]  /*cfb0*/  SHF.L.U32 R23, R26, 0x1f, RZ ;  /* 0x0000001f1a177819 */ /* 0x000fc800000006ff */
[----:B------:R-:W1:Y:S02]  /*cfc0*/  SYNCS.PHASECHK.TRANS64.TRYWAIT P0, [R19+URZ+0x32440], R23 ;  /* 0x03244017130075a7 */ /* 0x000e64000800017f */
[----:B-1----:R-:W-:Y:S05]  /*cfd0*/  @!P0 BRA `(.L_x_9274) ;  /* 0x0000003800788947 */ /* 0x002fea0003800000 */
.L_x_9366:
[----:B------:R-:W-:Y:S05]  /*cfe0*/  BSYNC B1 ;  /* 0x0000000000017941 */ /* 0x000fea0003800000 */
.L_x_9273:
[----:B------:R-:W-:Y:S01]  /*cff0*/  ULDC UR4, c[0x0][0x430] ;  /* 0x00010c0000047ab9 */ /* 0x000fe20000000800 */
[----:B-----5:R-:W-:Y:S01]  /*d000*/  SHF.R.S32.HI R20, RZ, 0x1f, R4 ;  /* 0x0000001fff147819 */ /* 0x020fe20000011404 */
[----:B------:R-:W-:Y:S01]  /*d010*/  UIADD3 UR4, -UR4, URZ, URZ ;  /* 0x0000003f04047290 */ /* 0x000fe2000fffe13f */
[----:B------:R-:W-:Y:S01]  /*d020*/  LOP3.LUT P1, RZ, R16, 0x2, RZ, 0xc0, !PT ;  /* 0x0000000210ff7812 */ /* 0x000fe2000782c0ff */
[----:B------:R-:W-:Y:S01]  /*d030*/  ULDC.64 UR6, c[0x0][0x310] ;  /* 0x0000c40000067ab9 */ /* 0x000fe20000000a00 */
[----:B------:R-:W-:-:S03]  /*d040*/  IMAD R22, R17, 0x1800, R28 ;  /* 0x0000180011167824 */ /* 0x000fc600078e021c */
[----:B0-----:R-:W-:Y:S01]  /*d050*/  IMAD R5, R7, UR4, R18 ;  /* 0x0000000407057c24 */ /* 0x001fe2000f8e0212 */
[----:B------:R-:W-:-:S03]  /*d060*/  ULDC.64 UR4, c[0x0][0x300] ;  /* 0x0000c00000047ab9 */ /* 0x000fc60000000a00 */
[----:B------:R-:W-:Y:S01]  /*d070*/  IMAD.WIDE.U32 R2, R5, UR4, RZ ;  /* 0x0000000405027c25 */ /* 0x000fe2000f8e00ff */
[----:B------:R-:W-:-:S05]  /*d080*/  SHF.R.S32.HI R25, RZ, 0x1f, R5 ;  /* 0x0000001fff197819 */ /* 0x000fca0000011405 */
[----:B------:R-:W-:Y:S01]  /*d090*/  IMAD R6, R25, UR4, RZ ;  /* 0x0000000419067c24 */ /* 0x000fe2000f8e02ff */
[----:B------:R-:W-:-:S03]  /*d0a0*/  R2UR UR4, R29 ;  /* 0x000000001d0472ca */ /* 0x000fc600000e0000 */
[----:B------:R-:W-:-:S04]  /*d0b0*/  IMAD R7, R5, UR5, R6 ;  /* 0x0000000505077c24 */ /* 0x000fc8000f8e0206 */
[----:B------:R-:W-:Y:S02]  /*d0c0*/  IMAD.IADD R3, R3, 0x1, R7 ;  /* 0x0000000103037824 */ /* 0x000fe400078e0207 */
[----:B------:R-:W-:Y:S02]  /*d0d0*/  IMAD R7, R20, UR6, RZ ;  /* 0x0000000614077c24 */ /* 0x000fe4000f8e02ff */
[----:B------:R-:W-:-:S04]  /*d0e0*/  IMAD.WIDE.U32 R2, R4, UR6, R2 ;  /* 0x0000000604027c25 */ /* 0x000fc8000f8e0002 */
[----:B------:R-:W-:Y:S01]  /*d0f0*/  IMAD R7, R4, UR7, R7 ;  /* 0x0000000704077c24 */ /* 0x000fe2000f8e0207 */
        /* <DEDUP_REMOVED lines=13> */
[----:B------:R-:W-:-:S03]  /*d1d0*/  LEA R22, R22, UR42, 0x1 ;  /* 0x0000002a16167c11 */ /* 0x000fc6000f8e08ff */
[----:B------:R-:W2:Y:S04]  /*d1e0*/  SHFL.IDX PT, R3, R24, RZ, 0x181f ;  /* 0x00181fff18037589 */ /* 0x000ea800000e0000 */
[----:B------:R-:W-:Y:S04]  /*d1f0*/  SHFL.IDX PT, R6, R24, 0x1, 0x181f ;  /* 0x00381f0018067f89 */ /* 0x000fe800000e0000 */
[----:B------:R-:W-:Y:S01]  /*d200*/  SHFL.IDX PT, R34, R24, 0x5, 0x181f ;  /* 0x00b81f0018227f89 */ /* 0x000fe200000e0000 */
[----:B0-----:R-:W-:-:S03]  /*d210*/  IADD3 R12, P0, R14, R0, RZ ;  /* 0x000000000e0c7210 */ /* 0x001fc60007f1e0ff */
[----:B------:R-:W0:Y:S02]  /*d220*/  SHFL.IDX PT, R14, R21, 0x1, 0x181f ;  /* 0x00381f00150e7f89 */ /* 0x000e2400000e0000 */
[----:B--2---:R-:W-:Y:S02]  /*d230*/  IMAD.X R13, RZ, RZ, R3, P0 ;  /* 0x000000ffff0d7224 */ /* 0x004fe400000e0603 */
        /* <DEDUP_REMOVED lines=8> */
[----:B------:R-:W-:Y:S02]  /*d2c0*/  IMAD.X R9, RZ, RZ, R3, P0 ;  /* 0x000000ffff097224 */ /* 0x000fe400000e0603 */
[----:B------:R-:W3:Y:S04]  /*d2d0*/  SHFL.IDX PT, R3, R24, 0x3, 0x181f ;  /* 0x00781f0018037f89 */ /* 0x000ee800000e0000 */
[----:B------:R2:W-:Y:S01]  /*d2e0*/  LDGSTS.E.BYPASS.LTC128B.128 [R22+0x1d400], desc[UR36][R8.64], !P1 ;  /* 0x1d40000008167fae */ /* 0x0005e2000c901d64 */
[----:B0-----:R-:W-:-:S03]  /*d2f0*/  IADD3 R6, P0, R14, R0, RZ ;  /* 0x000000000e067210 */ /* 0x001fc60007f1e0ff */
[----:B------:R-:W0:Y:S01]  /*d300*/  SHFL.IDX PT, R14, R21, 0x4, 0x181f ;  /* 0x00981f00150e7f89 */ /* 0x000e2200000e0000 */
[----:B---3--:R-:W-:-:S03]  /*d310*/  IADD3.X R7, RZ, R3, RZ, P0, !PT ;  /* 0x00000003ff077210 */ /* 0x008fc600007fe4ff */
[----:B------:R-:W3:Y:S04]  /*d320*/  SHFL.IDX PT, R3, R24, 0x4, 0x181f ;  /* 0x00981f0018037f89 */ /* 0x000ee800000e0000 */
[----:B------:R2:W-:Y:S01]  /*d330*/  LDGSTS.E.BYPASS.LTC128B.128 [R22+0x1dc00], desc[UR36][R6.64], !P1 ;  /* 0x1dc0000006167fae */ /* 0x0005e2000c901d64 */
[----:B0-----:R-:W-:-:S03]  /*d340*/  IADD3 R2, P0, R14, R0, RZ ;  /* 0x000000000e027210 */ /* 0x001fc60007f1e0ff */
[----:B------:R2:W0:Y:S02]  /*d350*/  SHFL.IDX PT, R14, R21, 0x5, 0x181f ;  /* 0x00b81f00150e7f89 */ /* 0x00042400000e0000 */
[----:B---3--:R-:W-:-:S05]  /*d360*/  IMAD.X R3, RZ, RZ, R3, P0 ;  /* 0x000000ffff037224 */ /* 0x008fca00000e0603 */
[----:B------:R2:W-:Y:S03]  /*d370*/  LDGSTS.E.BYPASS.LTC128B.128 [R22+0x1e400], desc[UR36][R2.64], !P1 ;  /* 0x1e40000002167fae */ /* 0x0005e6000c901d64 */
.L_x_9380:
[----:B0-2---:R-:W-:-:S05]  /*d380*/  IADD3 R2, P0, R14, R0, RZ ;  /* 0x000000000e027210 */ /* 0x005fca0007f1e0ff */
[----:B------:R-:W-:Y:S01]  /*d390*/  IMAD.X R3, RZ, RZ, R34, P0 ;  /* 0x000000ffff037224 */ /* 0x000fe200000e0622 */
[----:B------:R-:W-:-:S04]  /*d3a0*/  PLOP3.LUT P0, PT, PT, PT, PT, 0x80, 0x0 ;  /* 0x000000000000781c */ /* 0x000fc80003f0f070 */
[----:B------:R-:W-:Y:S01]  /*d3b0*/  @!PT LDS RZ, [RZ] ;  /* 0x00000000fffff984 */ /* 0x000fe20000000800 */
[----:B------:R-:W-:Y:S01]  /*d3c0*/  @!PT LDS RZ, [RZ] ;  /* 0x00000000fffff984 */ /* 0x000fe20000000800 */
[----:B------:R-:W-:Y:S01]  /*d3d0*/  @!PT LDS RZ, [RZ] ;  /* 0x00000000fffff984 */ /* 0x000fe20000000800 */
[----:B------:R0:W-:Y:S01]  /*d3e0*/  LDGSTS.E.BYPASS.LTC128B.128 [R22+0x1ec00], desc[UR36][R2.64], !P1 ;  /* 0x1ec0000002167fae */ /* 0x0001e2000c901d64 */
[----:B------:R-:W-:-:S08]  /*d3f0*/  NOP ;  /* 0x0000000000007918 */ /* 0x000fd00000000000 */
.L_x_9276:
        /* <DEDUP_REMOVED lines=10> */
.L_x_9277:
[----:B------:R2:W-:Y:S01]  /*d4a0*/  SYNCS.ARRIVE.TRANS64.A1T0 RZ, [R19+URZ+0x32430], RZ ;  /* 0x032430ff13ff79a7 */ /* 0x0005e2000810003f */
[----:B------:R-:W-:Y:S05]  /*d4b0*/  @!P2 BRA `(.L_x_9278) ;  /* 0x000000000004a947 */ /* 0x000fea0003800000 */
[----:B------:R-:W-:Y:S01]  /*d4c0*/  BPT.TRAP 0x1 ;  /* 0x000000040000795c */ /* 0x000fe20000300000 */
.L_x_9278:
[----:B------:R-:W3:Y:S01]  /*d4d0*/  SYNCS.PHASECHK.TRANS64.TRYWAIT P0, [R19+URZ+0x32460], R23 ;  /* 0x03246017130075a7 */ /* 0x000ee2000800017f */
[----:B------:R-:W-:Y:S04]  /*d4e0*/  BSSY B1, `(.L_x_9279) ;  /* 0x0000002000017945 */ /* 0x000fe80003800000 */
[----:B---3--:R-:W-:Y:S05]  /*d4f0*/  @!P0 BRA `(.L_x_9280) ;  /* 0x0000003800d08947 */ /* 0x008fea0003800000 */
.L_x_9381:
[----:B------:R-:W-:Y:S05]  /*d500*/  BSYNC B1 ;  /* 0x0000000000017941 */ /* 0x000fea0003800000 */
.L_x_9279:
[----:B------:R-:W-:Y:S01]  /*d510*/  ULDC.64 UR4, c[0x0][0x328] ;  /* 0x0000ca0000047ab9 */ /* 0x000fe20000000a00 */
[----:B------:R-:W-:Y:S01]  /*d520*/  ULDC.64 UR6, c[0x0][0x338] ;  /* 0x0000ce0000067ab9 */ /* 0x000fe20000000a00 */
[----:B------:R-:W-:Y:S01]  /*d530*/  IMAD R6, R25, UR4, RZ ;  /* 0x0000000419067c24 */ /* 0x000fe2000f8e02ff */
[C---:B------:R-:W-:Y:S01]  /*d540*/  LOP3.LUT P4, RZ, R16.reuse, 0x1, RZ, 0xc0, !PT ;  /* 0x0000000110ff7812 */ /* 0x040fe2000788c0ff */
[----:B0-----:R-:W-:Y:S01]  /*d550*/  IMAD.WIDE.U32 R2, R5, UR4, RZ ;  /* 0x0000000405027c25 */ /* 0x001fe2000f8e00ff */
[----:B------:R-:W-:Y:S02]  /*d560*/  R2UR UR4, R29 ;  /* 0x000000001d0472ca */ /* 0x000fe400000e0000 */
[C---:B------:R-:W-:Y:S01]  /*d570*/  LOP3.LUT P3, RZ, R16.reuse, 0x10, RZ, 0xc0, !PT ;  /* 0x0000001010ff7812 */ /* 0x040fe2000786c0ff */
[----:B------:R-:W-:Y:S01]  /*d580*/  IMAD R5, R5, UR5, R6 ;  /* 0x0000000505057c24 */ /* 0x000fe2000f8e0206 */
[----:B------:R-:W-:Y:S01]  /*d590*/  LOP3.LUT P2, RZ, R16, 0x8, RZ, 0xc0, !PT ;  /* 0x0000000810ff7812 */ /* 0x000fe2000784c0ff */
[----:B------:R-:W-:Y:S01]  /*d5a0*/  IMAD R7, R20, UR6, RZ ;  /* 0x0000000614077c24 */ /* 0x000fe2000f8e02ff */
[----:B------:R-:W-:Y:S01]  /*d5b0*/  LOP3.LUT P1, RZ, R16, 0x4, RZ, 0xc0, !PT ;  /* 0x0000000410ff7812 */ /* 0x000fe2000782c0ff */
[----:B------:R-:W-:-:S02]  /*d5c0*/  IMAD.IADD R3, R3, 0x1, R5 ;  /* 0x0000000103037824 */ /* 0x000fc400078e0205 */
[C---:B------:R-:W-:Y:S02]  /*d5d0*/  IMAD R7, R4.reuse, UR7, R7 ;  /* 0x0000000704077c24 */ /* 0x040fe4000f8e0207 */
[----:B------:R-:W-:Y:S01]  /*d5e0*/  IMAD.WIDE.U32 R2, R4, UR6, R2 ;  /* 0x0000000604027c25 */ /* 0x000fe2000f8e0002 */
[----:B------:R-:W-:Y:S02]  /*d5f0*/  ULDC.64 UR6, c[0x0][0x330] ;  /* 0x0000cc0000067ab9 */ /* 0x000fe40000000a00 */
[----:B------:R-:W-:Y:S02]  /*d600*/  UIMAD UR4, UR4, UR6, URZ ;  /* 0x00000006040472a4 */ /* 0x000fe4000f8e023f */
[----:B------:R-:W-:Y:S01]  /*d610*/  IMAD.U32 R5, RZ, RZ, UR6 ;  /* 0x00000006ff057e24 */ /* 0x000fe2000f8e00ff */
[----:B------:R-:W-:Y:S01]  /*d620*/  IADD3 R3, R3, R7, RZ ;  /* 0x0000000703037210 */ /* 0x000fe20007ffe0ff */
        /* <DEDUP_REMOVED lines=9> */
[----:B------:R-:W-:-:S03]  /*d6c0*/  IMAD R21, R17, 0xc000, R31 ;  /* 0x0000c00011157824 */ /* 0x000fc600078e021f */
[----:B------:R-:W4:Y:S04]  /*d6d0*/  SHFL.IDX PT, R3, R22, RZ, 0x181f ;  /* 0x00181fff16037589 */ /* 0x000f2800000e0000 */
[----:B------:R-:W-:Y:S04]  /*d6e0*/  SHFL.IDX PT, R4, R22, 0x1, 0x181f ;  /* 0x00381f0016047f89 */ /* 0x000fe800000e0000 */
[----:B------:R-:W-:Y:S04]  /*d6f0*/  SHFL.IDX PT, R5, R22, 0x3, 0x181f ;  /* 0x00781f0016057f89 */ /* 0x000fe800000e0000 */
[----:B-1-3--:R-:W-:Y:S01]  /*d700*/  SHFL.IDX PT, R23, R22, 0x4, 0x181f ;  /* 0x00981f0016177f89 */ /* 0x00afe200000e0000 */
[----:B0-----:R-:W-:-:S03]  /*d710*/  IADD3 R10, P0, R14, R0, RZ ;  /* 0x000000000e0a7210 */ /* 0x001fc60007f1e0ff */
[----:B------:R-:W0:Y:S02]  /*d720*/  SHFL.IDX PT, R14, R20, 0x1, 0x181f ;  /* 0x00381f00140e7f89 */ /* 0x000e2400000e0000 */
[----:B----4-:R-:W-:-:S05]  /*d730*/  IMAD.X R11, RZ, RZ, R3, P0 ;  /* 0x000000ffff0b7224 */ /* 0x010fca00000e0603 */
[----:B------:R-:W-:Y:S04]  /*d740*/  LDGSTS.E.BYPASS.LTC128B.128 [R21], desc[UR36][R10.64], !P4 ;  /* 0x000000000a157fae */ /* 0x000fe8000e101d64 */
[----:B------:R-:W-:Y:S04]  /*d750*/  LDGSTS.E.BYPASS.LTC128B.128 [R21+0x3000], desc[UR36][R10.64+0x80], !P3 ;  /* 0x030000800a157fae */ /* 0x000fe8000d901d64 */
[----:B------:R-:W-:Y:S04]  /*d760*/  LDGSTS.E.BYPASS.LTC128B.128 [R21+0x6000], desc[UR36][R10.64+0x100], !P2 ;  /* 0x060001000a157fae */ /* 0x000fe8000d101d64 */
[----:B------:R-:W-:Y:S01]  /*d770*/  LDGSTS.E.BYPASS.LTC128B.128 [R21+0x9000], desc[UR36][R10.64+0x180], !P1 ;  /* 0x090001800a157fae */ /* 0x000fe2000c901d64 */
[----:B0-----:R-:W-:-:S03]  /*d780*/  IADD3 R8, P0, R14, R0, RZ ;  /* 0x000000000e087210 */ /* 0x001fc60007f1e0ff */
[----:B------:R-:W0:Y:S01]  /*d790*/  SHFL.IDX PT, R14, R20, 0x2, 0x181f ;  /* 0x00581f00140e7f89 */ /* 0x000e2200000e0000 */
[----:B------:R-:W-:-:S03]  /*d7a0*/  IADD3.X R9, RZ, R4, RZ, P0, !PT ;  /* 0x00000004ff097210 */ /* 0x000fc600007fe4ff */
[----:B------:R-:W1:Y:S04]  /*d7b0*/  SHFL.IDX PT, R4, R22, 0x2, 0x181f ;  /* 0x00581f0016047f89 */ /* 0x000e6800000e0000 */
[----:B------:R-:W-:Y:S04]  /*d7c0*/  LDGSTS.E.BYPASS.LTC128B.128 [R21+0x800], desc[UR36][R8.64], !P4 ;  /* 0x0080000008157fae */ /* 0x000fe8000e101d64 */
[----:B------:R-:W-:Y:S04]  /*d7d0*/  LDGSTS.E.BYPASS.LTC128B.128 [R21+0x3800], desc[UR36][R8.64+0x80], !P3 ;  /* 0x0380008008157fae */ /* 0x000fe8000d901d64 */
[----:B------:R-:W-:Y:S04]  /*d7e0*/  LDGSTS.E.BYPASS.LTC128B.128 [R21+0x6800], desc[UR36][R8.64+0x100], !P2 ;  /* 0x0680010008157fae */ /* 0x000fe8000d101d64 */
[----:B------:R-:W-:Y:S01]  /*d7f0*/  LDGSTS.E.BYPASS.LTC128B.128 [R21+0x9800], desc[UR36][R8.64+0x180], !P1 ;  /* 0x0980018008157fae */ /* 0x000fe2000c901d64 */
[----:B0-----:R-:W-:-:S03]  /*d800*/  IADD3 R6, P0, R14, R0, RZ ;  /* 0x000000000e067210 */ /* 0x001fc60007f1e0ff */
[----:B------:R-:W-:Y:S04]  /*d810*/  SHFL.IDX PT, R22, R22, 0x5, 0x181f ;  /* 0x00b81f0016167f89 */ /* 0x000fe800000e0000 */
[----:B------:R-:W0:Y:S01]  /*d820*/  SHFL.IDX PT, R14, R20, 0x3, 0x181f ;  /* 0x00781f00140e7f89 */ /* 0x000e2200000e0000 */
[----:B-1----:R-:W-:-:S05]  /*d830*/  IMAD.X R7, RZ, RZ, R4, P0 ;  /* 0x000000ffff077224 */ /* 0x002fca00000e0604 */
[----:B------:R-:W-:Y:S04]  /*d840*/  LDGSTS.E.BYPASS.LTC128B.128 [R21+0x1000], desc[UR36][R6.64], !P4 ;  /* 0x0100000006157fae */ /* 0x000fe8000e101d64 */
[----:B------:R-:W-:Y:S04]  /*d850*/  LDGSTS.E.BYPASS.LTC128B.128 [R21+0x4000], desc[UR36][R6.64+0x80], !P3 ;  /* 0x0400008006157fae */ /* 0x000fe8000d901d64 */
[----:B------:R-:W-:Y:S04]  /*d860*/  LDGSTS.E.BYPASS.LTC128B.128 [R21+0x7000], desc[UR36][R6.64+0x100], !P2 ;  /* 0x0700010006157fae */ /* 0x000fe8000d101d64 */
[----:B------:R1:W-:Y:S01]  /*d870*/  LDGSTS.E.BYPASS.LTC128B.128 [R21+0xa000], desc[UR36][R6.64+0x180], !P1 ;  /* 0x0a00018006157fae */ /* 0x0003e2000c901d64 */
[----:B0-----:R-:W-:-:S03]  /*d880*/  IADD3 R4, P0, R14, R0, RZ ;  /* 0x000000000e047210 */ /* 0x001fc60007f1e0ff */
[----:B------:R-:W0:Y:S02]  /*d890*/  SHFL.IDX PT, R14, R20, 0x4, 0x181f ;  /* 0x00981f00140e7f89 */ /* 0x000e2400000e0000 */
[----:B------:R-:W-:Y:S01]  /*d8a0*/  IMAD.X R5, RZ, RZ, R5, P0 ;  /* 0x000000ffff057224 */ /* 0x000fe200000e0605 */
[----:B-1----:R-:W-:-:S04]  /*d8b0*/  MOV R6, RZ ;  /* 0x000000ff00067202 */ /* 0x002fc80000000f00 */
[----:B------:R1:W-:Y:S04]  /*d8c0*/  LDGSTS.E.BYPASS.LTC128B.128 [R21+0x1800], desc[UR36][R4.64], !P4 ;  /* 0x0180000004157fae */ /* 0x0003e8000e101d64 */
[----:B------:R1:W-:Y:S04]  /*d8d0*/  LDGSTS.E.BYPASS.LTC128B.128 [R21+0x4800], desc[UR36][R4.64+0x80], !P3 ;  /* 0x0480008004157fae */ /* 0x0003e8000d901d64 */
[----:B------:R1:W-:Y:S04]  /*d8e0*/  LDGSTS.E.BYPASS.LTC128B.128 [R21+0x7800], desc[UR36][R4.64+0x100], !P2 ;  /* 0x0780010004157fae */ /* 0x0003e8000d101d64 */
[----:B------:R1:W-:Y:S01]  /*d8f0*/  LDGSTS.E.BYPASS.LTC128B.128 [R21+0xa800], desc[UR36][R4.64+0x180], !P1 ;  /* 0x0a80018004157fae */ /* 0x0003e2000c901d64 */
[----:B0-----:R-:W-:-:S03]  /*d900*/  IADD3 R2, P0, R14, R0, RZ ;  /* 0x000000000e027210 */ /* 0x001fc60007f1e0ff */
[----:B------:R1:W0:Y:S02]  /*d910*/  SHFL.IDX PT, R14, R20, 0x5, 0x181f ;  /* 0x00b81f00140e7f89 */ /* 0x00022400000e0000 */
[----:B------:R-:W-:-:S05]  /*d920*/  IMAD.X R3, RZ, RZ, R23, P0 ;  /* 0x000000ffff037224 */ /* 0x000fca00000e0617 */
[----:B------:R1:W-:Y:S04]  /*d930*/  LDGSTS.E.BYPASS.LTC128B.128 [R21+0x2000], desc[UR36][R2.64], !P4 ;  /* 0x0200000002157fae */ /* 0x0003e8000e101d64 */
[----:B------:R1:W-:Y:S04]  /*d940*/  LDGSTS.E.BYPASS.LTC128B.128 [R21+0x5000], desc[UR36][R2.64+0x80], !P3 ;  /* 0x0500008002157fae */ /* 0x0003e8000d901d64 */
[----:B------:R1:W-:Y:S04]  /*d950*/  LDGSTS.E.BYPASS.LTC128B.128 [R21+0x8000], desc[UR36][R2.64+0x100], !P2 ;  /* 0x0800010002157fae */ /* 0x0003e8000d101d64 */
[----:B------:R1:W-:Y:S02]  /*d960*/  LDGSTS.E.BYPASS.LTC128B.128 [R21+0xb000], desc[UR36][R2.64+0x180], !P1 ;  /* 0x0b00018002157fae */ /* 0x0003e4000c901d64 */
.L_x_9395:
[----:B01----:R-:W-:-:S05]  /*d970*/  IADD3 R2, P0, R14, R0, RZ ;  /* 0x000000000e027210 */ /* 0x003fca0007f1e0ff */
        /* <DEDUP_REMOVED lines=10> */
.L_x_9282:
        /* <DEDUP_REMOVED lines=10> */
.L_x_9283:
[----:B------:R-:W-:Y:S01]  /*dac0*/  VIADD R17, R17, 0x1 ;  /* 0x0000000111117836 */ /* 0x000fe20000000000 */
[----:B------:R1:W-:Y:S01]  /*dad0*/  SYNCS.ARRIVE.TRANS64.A1T0 RZ, [R19+URZ+0x32450], RZ ;  /* 0x032450ff13ff79a7 */ /* 0x0003e2000810003f */
[----:B------:R-:W-:Y:S01]  /*dae0*/  VIADD R27, R27, 0xffffffff ;  /* 0xffffffff1b1b7836 */ /* 0x000fe20000000000 */
[----:B------:R-:W-:Y:S02]  /*daf0*/  IADD3 R18, R18, -0x60, RZ ;  /* 0xffffffa012127810 */ /* 0x000fe40007ffe0ff */
[----:B------:R-:W-:-:S04]  /*db00*/  ISETP.NE.AND P0, PT, R17, 0x2, PT ;  /* 0x000000021100780c */ /* 0x000fc80003f05270 */
[----:B------:R-:W-:Y:S02]  /*db10*/  SEL R17, R17, RZ, P0 ;  /* 0x000000ff11117207 */ /* 0x000fe40000000000 */
[----:B0-----:R-:W-:Y:S02]  /*db20*/  SEL R3, RZ, 0x1, P0 ;  /* 0x00000001ff037807 */ /* 0x001fe40000000000 */
[----:B------:R-:W-:Y:S02]  /*db30*/  ISETP.GT.AND P0, PT, R27, UR46, PT ;  /* 0x0000002e1b007c0c */ /* 0x000fe4000bf04270 */
[----:B------:R-:W-:-:S11]  /*db40*/  LOP3.LUT R26, R26, R3, RZ, 0x3c, !PT ;  /* 0x000000031a1a7212 */ /* 0x000fd600078e3cff */
[----:B-1----:R-:W-:Y:S05]  /*db50*/  @P0 BRA `(.L_x_9284) ;  /* 0xfffffff000a40947 */ /* 0x002fea000383ffff */
.L_x_9269:
[----:B------:R-:W-:Y:S05]  /*db60*/  BSYNC B0 ;  /* 0x0000000000007941 */ /* 0x000fea0003800000 */
.L_x_9248:
[----:B------:R-:W0:Y:S01]  /*db70*/  S2R R3, SR_CgaCtaId ;  /* 0x0000000000037919 */ /* 0x000e220000008800 */
[----:B------:R-:W-:Y:S01]  /*db80*/  MOV R0, 0x400 ;  /* 0x0000040000007802 */ /* 0x000fe20000000f00 */
[----:B------:R-:W-:Y:S01]  /*db90*/  BSSY B0, `(.L_x_9285) ;  /* 0x0000005000007945 */ /* 0x000fe20003800000 */
[----:B------:R-:W-:Y:S02]  /*dba0*/  SHF.L.U32 R6, R6, 0x1f, RZ ;  /* 0x0000001f06067819 */ /* 0x000fe400000006ff */
[----:B0-----:R-:W-:-:S04]  /*dbb0*/  LEA R4, R3, R0, 0x18 ;  /* 0x0000000003047211 */ /* 0x001fc800078ec0ff */
[----:B------:R-:W0:Y:S02]  /*dbc0*/  SYNCS.PHASECHK.TRANS64.TRYWAIT P0, [R4+URZ+0x32420], R6 ;  /* 0x03242006040075a7 */ /* 0x000e24000800017f */
[----:B0-----:R-:W-:Y:S05]  /*dbd0*/  @!P0 BRA `(.L_x_9286) ;  /* 0x0000003800f88947 */ /* 0x001fea0003800000 */
.L_x_9396:
[----:B------:R-:W-:Y:S05]  /*dbe0*/  BSYNC B0 ;  /* 0x0000000000007941 */ /* 0x000fea0003800000 */
.L_x_9285:
[----:B------:R-:W-:-:S03]  /*dbf0*/  UMOV UR4, 0xffffffff ;  /* 0xffffffff00047882 */ /* 0x000fc60000000000 */
[----:B------:R-:W-:Y:S05]  /*dc00*/  BRA.DIV UR4, `(.L_x_9287) ;  /* 0x0000003e04007947 */ /* 0x000fea000b800000 */
[----:B------:R-:W1:Y:S02]  /*dc10*/  S2R R0, SR_TID.X ;  /* 0x0000000000007919 */ /* 0x000e640000002100 */
[----:B-1----:R-:W-:-:S04]  /*dc20*/  SHF.R.U32.HI R0, RZ, 0x5, R0 ;  /* 0x00000005ff007819 */ /* 0x002fc80000011600 */
[----:B------:R-:W-:-:S05]  /*dc30*/  LOP3.LUT R0, R0, 0x3, RZ, 0xc0, !PT ;  /* 0x0000000300007812 */ /* 0x000fca00078ec0ff */
[----:B------:R1:W3:Y:S02]  /*dc40*/  SHFL.IDX PT, R14, R0, RZ, 0x1f ;  /* 0x00001fff000e7589 */ /* 0x0002e400000e0000 */
.L_x_9399:
[----:B---3--:R-:W-:-:S13]  /*dc50*/  ISETP.NE.AND P0, PT, R14, RZ, PT ;  /* 0x000000ff0e00720c */ /* 0x008fda0003f05270 */
[----:B------:R-:W-:Y:S05]  /*dc60*/  @P0 BRA `(.L_x_9215) ;  /* 0x0000000000900947 */ /* 0x000fea0003800000 */
[----:B------:R-:W-:-:S03]  /*dc70*/  UMOV UR4, 0xffffffff ;  /* 0xffffffff00047882 */ /* 0x000fc60000000000 */
[----:B------:R-:W-:Y:S05]  /*dc80*/  BRA.DIV UR4, `(.L_x_9288) ;  /* 0x0000003e04147947 */ /* 0x000fea000b800000 */
[----:B------:R-:W-:-:S13]  /*dc90*/  ELECT P6, URZ, PT ;  /* 0x00000000003f782f */ /* 0x000fda00038c0000 */
.L_x_9402:
        /* <DEDUP_REMOVED lines=8> */
.L_x_9289:
[C---:B------:R-:W-:Y:S01]  /*dd20*/  IMAD R5, R17.reuse, 0x8, R4 ;  /* 0x0000000811057824 */ /* 0x040fe200078e0204 */
[----:B------:R-:W-:Y:S01]  /*dd30*/  SHF.L.U32 R0, R26, 0x1f, RZ ;  /* 0x0000001f1a007819 */ /* 0x000fe200000006ff */
[----:B------:R-:W-:-:S03]  /*dd40*/  VIADD R17, R17, 0x1 ;  /* 0x0000000111117836 */ /* 0x000fc60000000000 */
[----:B------:R-:W1:Y:S02]  /*dd50*/  SYNCS.PHASECHK.TRANS64.TRYWAIT P1, [R5+URZ+0x32440], R0 ;  /* 0x03244000050075a7 */ /* 0x000e64000802017f */
[----:B------:R-:W-:-:S04]  /*dd60*/  ISETP.NE.AND P2, PT, R17, 0x2, PT ;  /* 0x000000021100780c */ /* 0x000fc80003f45270 */
[----:B------:R-:W-:Y:S01]  /*dd70*/  SEL R3, RZ, 0x1, P2 ;  /* 0x00000001ff037807 */ /* 0x000fe20001000000 */
[----:B-1----:R-:W-:Y:S08]  /*dd80*/  @!P1 BRA `(.L_x_9290) ;  /* 0x0000003800f49947 */ /* 0x002ff00003800000 */
.L_x_9403:
[----:B------:R-:W-:Y:S02]  /*dd90*/  SEL R17, R17, RZ, P2 ;  /* 0x000000ff11117207 */ /* 0x000fe40001000000 */
[----:B------:R-:W-:Y:S01]  /*dda0*/  LOP3.LUT R2, R26, R3, RZ, 0x3c, !PT ;  /* 0x000000031a027212 */ /* 0x000fe200078e3cff */
[----:B------:R-:W-:Y:S06]  /*ddb0*/  @!P0 BRA `(.L_x_9291) ;  /* 0x0000000000048947 */ /* 0x000fec0003800000 */
[----:B------:R-:W-:Y:S01]  /*ddc0*/  BPT.TRAP 0x1 ;  /* 0x000000040000795c */ /* 0x000fe20000300000 */
.L_x_9291:
[----:B------:R-:W-:Y:S02]  /*ddd0*/  LEA R17, R17, R4, 0x3 ;  /* 0x0000000411117211 */ /* 0x000fe400078e18ff */
[----:B------:R-:W-:-:S04]  /*dde0*/  SHF.L.U32 R2, R2, 0x1f, RZ ;  /* 0x0000001f02027819 */ /* 0x000fc800000006ff */
[----:B------:R-:W3:Y:S02]  /*ddf0*/  SYNCS.PHASECHK.TRANS64.TRYWAIT P1, [R17+URZ+0x32440], R2 ;  /* 0x03244002110075a7 */ /* 0x000ee4000802017f */
[----:B---3--:R-:W-:Y:S05]  /*de00*/  @!P1 BRA `(.L_x_9292) ;  /* 0x0000003800e89947 */ /* 0x008fea0003800000 */
.L_x_9404:
[----:B------:R-:W-:Y:S05]  /*de10*/  @!P0 BRA `(.L_x_9293) ;  /* 0x0000000000048947 */ /* 0x000fea0003800000 */
[----:B------:R-:W-:Y:S01]  /*de20*/  BPT.TRAP 0x1 ;  /* 0x000000040000795c */ /* 0x000fe20000300000 */
.L_x_9293:
[----:B------:R-:W4:Y:S02]  /*de30*/  SYNCS.PHASECHK.TRANS64.TRYWAIT P1, [R5+URZ+0x32460], R0 ;  /* 0x03246000050075a7 */ /* 0x000f24000802017f */
[----:B----4-:R-:W-:Y:S05]  /*de40*/  @!P1 BRA `(.L_x_9294) ;  /* 0x0000003800ec9947 */ /* 0x010fea0003800000 */
.L_x_9405:
[----:B------:R-:W-:Y:S05]  /*de50*/  @!P0 BRA `(.L_x_9295) ;  /* 0x0000000000048947 */ /* 0x000fea0003800000 */
[----:B------:R-:W-:Y:S01]  /*de60*/  BPT.TRAP 0x1 ;  /* 0x000000040000795c */ /* 0x000fe20000300000 */
.L_x_9295:
[----:B------:R0:W0:Y:S02]  /*de70*/  SYNCS.PHASECHK.TRANS64.TRYWAIT P0, [R17+URZ+0x32460], R2 ;  /* 0x03246002110075a7 */ /* 0x000024000800017f */
[----:B0-----:R-:W-:Y:S05]  /*de80*/  @!P0 NANOSLEEP.SYNCS 0x989680 ;  /* 0x009896800000895d */ /* 0x001fea0003900000 */
[----:B------:R-:W0:Y:S02]  /*de90*/  @!P0 SYNCS.PHASECHK.TRANS64 P0, [R17+URZ+0x32460], R2 ;  /* 0x03246002110085a7 */ /* 0x000e24000800007f */
[----:B0-----:R-:W-:Y:S05]  /*dea0*/  @!P0 BRA `(.L_x_9295) ;  /* 0xfffffffc00f08947 */ /* 0x001fea000383ffff */
.L_x_9215:
[----:B------:R-:W-:Y:S05]  /*deb0*/  BSYNC B6 ;  /* 0x0000000000067941 */ /* 0x000fea0003800000 */
.L_x_9212:
[----:B------:R-:W-:Y:S05]  /*dec0*/  EXIT ;  /* 0x000000000000794d */ /* 0x000fea0003800000 */
.L_x_9219:
[----:B------:R-:W-:-:S13]  /*ded0*/  R2UR UR4, R16 ;  /* 0x00000000100472ca */ /* 0x000fda00000e0000 */
[----:B-1----:R-:W-:-:S04]  /*dee0*/  IMAD.U32 R3, RZ, RZ, UR4 ;  /* 0x00000004ff037e24 */ /* 0x002fc8000f8e00ff */
[----:B------:R1:W2:Y:S03]  /*def0*/  SYNCS.PHASECHK.TRANS64.TRYWAIT P0, [R3+URZ+0x32400], R0 ;  /* 0x03240000030075a7 */ /* 0x0002a6000800017f */
[----:B--2---:R-:W-:Y:S05]  /*df00*/  @!P0 NANOSLEEP.SYNCS 0x989680 ;  /* 0x009896800000895d */ /* 0x004fea0003900000 */
[----:B------:R-:W2:Y:S02]  /*df10*/  @!P0 SYNCS.PHASECHK.TRANS64 P0, [R3+URZ+0x32400], R0 ;  /* 0x03240000030085a7 */ /* 0x000ea4000800007f */
[----:B--2---:R-:W-:Y:S05]  /*df20*/  @!P0 BRA `(.L_x_9219) ;  /* 0xfffffffc00e88947 */ /* 0x004fea000383ffff */
[----:B------:R-:W-:Y:S05]  /*df30*/  BRA `(.L_x_9296) ;  /* 0xffffff3400607947 */ /* 0x000fea000383ffff */
.L_x_9223:
[----:B------:R-:W-:-:S13]  /*df40*/  R2UR UR4, R16 ;  /* 0x00000000100472ca */ /* 0x000fda00000e0000 */
[----:B-1----:R-:W-:-:S04]  /*df50*/  IMAD.U32 R3, RZ, RZ, UR4 ;  /* 0x00000004ff037e24 */ /* 0x002fc8000f8e00ff */
[----:B------:R1:W2:Y:S03]  /*df60*/  SYNCS.PHASECHK.TRANS64.TRYWAIT P1, [R3+URZ+0x32430], R0 ;  /* 0x03243000030075a7 */ /* 0x0002a6000802017f */
[----:B--2---:R-:W-:Y:S05]  /*df70*/  @!P1 NANOSLEEP.SYNCS 0x989680 ;  /* 0x009896800000995d */ /* 0x004fea0003900000 */
[----:B------:R-:W2:Y:S02]  /*df80*/  @!P1 SYNCS.PHASECHK.TRANS64 P1, [R3+URZ+0x32430], R0 ;  /* 0x03243000030095a7 */ /* 0x000ea4000802007f */
[----:B--2---:R-:W-:Y:S05]  /*df90*/  @!P1 BRA `(.L_x_9223) ;  /* 0xfffffffc00e89947 */ /* 0x004fea000383ffff */
[----:B------:R-:W-:Y:S05]  /*dfa0*/  BRA `(.L_x_9222) ;  /* 0xffffff3400887947 */ /* 0x000fea000383ffff */
.L_x_9224:
[----:B------:R-:W-:-:S13]  /*dfb0*/  R2UR UR4, R16 ;  /* 0x00000000100472ca */ /* 0x000fda00000e0000 */
[----:B-1----:R-:W-:-:S04]  /*dfc0*/  IMAD.U32 R3, RZ, RZ, UR4 ;  /* 0x00000004ff037e24 */ /* 0x002fc8000f8e00ff */
[----:B------:R1:W2:Y:S03]  /*dfd0*/  SYNCS.PHASECHK.TRANS64.TRYWAIT P1, [R3+URZ+0x32410], R0 ;  /* 0x03241000030075a7 */ /* 0x0002a6000802017f */
[----:B--2---:R-:W-:Y:S05]  /*dfe0*/  @!P1 NANOSLEEP.SYNCS 0x989680 ;  /* 0x009896800000995d */ /* 0x004fea0003900000 */
[----:B------:R-:W2:Y:S02]  /*dff0*/  @!P1 SYNCS.PHASECHK.TRANS64 P1, [R3+URZ+0x32410], R0 ;  /* 0x03241000030095a7 */ /* 0x000ea4000802007f */
[----:B--2---:R-:W-:Y:S05]  /*e000*/  @!P1 BRA `(.L_x_9224) ;  /* 0xfffffffc00e89947 */ /* 0x004fea000383ffff */
[----:B------:R-:W-:Y:S05]  /*e010*/  BRA `(.L_x_9297) ;  /* 0xffffff38004c7947 */ /* 0x000fea000383ffff */
.L_x_9228:
[----:B------:R-:W-:-:S13]  /*e020*/  R2UR UR4, R16 ;  /* 0x00000000100472ca */ /* 0x000fda00000e0000 */
[----:B-1----:R-:W-:-:S04]  /*e030*/  MOV R3, UR4 ;  /* 0x0000000400037c02 */ /* 0x002fc80008000f00 */
[----:B------:R1:W3:Y:S03]  /*e040*/  SYNCS.PHASECHK.TRANS64.TRYWAIT P1, [R3+URZ+0x32450], R0 ;  /* 0x03245000030075a7 */ /* 0x0002e6000802017f */
[----:B---3--:R-:W-:Y:S05]  /*e050*/  @!P1 NANOSLEEP.SYNCS 0x989680 ;  /* 0x009896800000995d */ /* 0x008fea0003900000 */
[----:B------:R-:W3:Y:S02]  /*e060*/  @!P1 SYNCS.PHASECHK.TRANS64 P1, [R3+URZ+0x32450], R0 ;  /* 0x03245000030095a7 */ /* 0x000ee4000802007f */
[----:B---3--:R-:W-:Y:S05]  /*e070*/  @!P1 BRA `(.L_x_9228) ;  /* 0xfffffffc00e89947 */ /* 0x008fea000383ffff */
[----:B------:R-:W-:Y:S05]  /*e080*/  BRA `(.L_x_9227) ;  /* 0xffffff3800587947 */ /* 0x000fea000383ffff */
.L_x_9235:
[----:B-1----:R-:W-:-:S04]  /*e090*/  IMAD.U32 R153, RZ, RZ, UR60 ;  /* 0x0000003cff997e24 */ /* 0x002fc8000f8e00ff */
[----:B------:R1:W2:Y:S03]  /*e0a0*/  SYNCS.PHASECHK.TRANS64.TRYWAIT P2, [R153+URZ+0x32430], R0 ;  /* 0x03243000990075a7 */ /* 0x0002a6000804017f */
[----:B--2---:R-:W-:Y:S05]  /*e0b0*/  @!P2 NANOSLEEP.SYNCS 0x989680 ;  /* 0x009896800000a95d */ /* 0x004fea0003900000 */
[----:B------:R-:W2:Y:S02]  /*e0c0*/  @!P2 SYNCS.PHASECHK.TRANS64 P2, [R153+URZ+0x32430], R0 ;  /* 0x032430009900a5a7 */ /* 0x000ea4000804007f */
[----:B--2---:R-:W-:Y:S05]  /*e0d0*/  @!P2 BRA `(.L_x_9235) ;  /* 0xfffffffc00eca947 */ /* 0x004fea000383ffff */
[----:B------:R-:W-:Y:S05]  /*e0e0*/  BRA `(.L_x_9234) ;  /* 0xffffff6000087947 */ /* 0x000fea000383ffff */
.L_x_9239:
[----:B--2---:R-:W-:-:S04]  /*e0f0*/  IMAD.U32 R203, RZ, RZ, UR60 ;  /* 0x0000003cffcb7e24 */ /* 0x004fc8000f8e00ff */
[----:B------:R2:W3:Y:S03]  /*e100*/  SYNCS.PHASECHK.TRANS64.TRYWAIT P2, [R203+URZ+0x32450], R0 ;  /* 0x03245000cb0075a7 */ /* 0x0004e6000804017f */
[----:B---3--:R-:W-:Y:S05]  /*e110*/  @!P2 NANOSLEEP.SYNCS 0x989680 ;  /* 0x009896800000a95d */ /* 0x008fea0003900000 */
[----:B------:R-:W3:Y:S02]  /*e120*/  @!P2 SYNCS.PHASECHK.TRANS64 P2, [R203+URZ+0x32450], R0 ;  /* 0x03245000cb00a5a7 */ /* 0x000ee4000804007f */
[----:B---3--:R-:W-:Y:S05]  /*e130*/  @!P2 BRA `(.L_x_9239) ;  /* 0xfffffffc00eca947 */ /* 0x008fea000383ffff */
[----:B------:R-:W-:Y:S05]  /*e140*/  BRA `(.L_x_9238) ;  /* 0xffffff6000d47947 */ /* 0x000fea000383ffff */
.L_x_9253:
[----:B------:R-:W-:Y:S01]  /*e150*/  IMAD.MOV.U32 R13, RZ, RZ, R18 ;  /* 0x000000ffff0d7224 */ /* 0x000fe200078e0012 */
[----:B------:R-:W-:Y:S01]  /*e160*/  MOV R12, RZ ;  /* 0x000000ff000c7202 */ /* 0x000fe20000000f00 */
[----:B------:R-:W-:Y:S02]  /*e170*/  IMAD.MOV.U32 R11, RZ, RZ, 0x1f ;  /* 0x0000001fff0b7424 */ /* 0x000fe400078e00ff */
[----:B------:R-:W-:-:S07]  /*e180*/  IMAD.MOV.U32 R15, RZ, RZ, -0x1 ;  /* 0xffffffffff0f7424 */ /* 0x000fce00078e00ff */
[----:B-----5:R-:W-:Y:S05]  /*e190*/  WARPSYNC.COLLECTIVE R15, `(.L_x_9298) ;  /* 0x000000000f087348 */ /* 0x020fea0003c00000 */
[----:B------:R0:W1:Y:S02]  /*e1a0*/  SHFL.IDX P6, R14, R13, R12, R11 ;  /* 0x0000000c0d0e7389 */ /* 0x00006400000c000b */
[----:B01---5:R-:W-:Y:S01]  /*e1b0*/  ENDCOLLECTIVE ;  /* 0x000000000000791b */ /* 0x023fe20003800000 */
.L_x_9298:
[----:B------:R-:W-:Y:S05]  /*e1c0*/  BRA `(.L_x_9299) ;  /* 0xffffffc400887947 */ /* 0x000fea000383ffff */
.L_x_9255:
[----:B0-----:R-:W-:-:S04]  /*e1d0*/  IMAD.U32 R3, RZ, RZ, UR42 ;  /* 0x0000002aff037e24 */ /* 0x001fc8000f8e00ff */
[----:B------:R0:W1:Y:S03]  /*e1e0*/  SYNCS.PHASECHK.TRANS64.TRYWAIT P0, [R3+URZ+0x32440], R2 ;  /* 0x03244002030075a7 */ /* 0x000066000800017f */
[----:B-1----:R-:W-:Y:S05]  /*e1f0*/  @!P0 NANOSLEEP.SYNCS 0x989680 ;  /* 0x009896800000895d */ /* 0x002fea0003900000 */
[----:B------:R-:W1:Y:S02]  /*e200*/  @!P0 SYNCS.PHASECHK.TRANS64 P0, [R3+URZ+0x32440], R2 ;  /* 0x03244002030085a7 */ /* 0x000e64000800007f */
[----:B-1----:R-:W-:Y:S05]  /*e210*/  @!P0 BRA `(.L_x_9255) ;  /* 0xfffffffc00ec8947 */ /* 0x002fea000383ffff */
[----:B------:R-:W-:Y:S05]  /*e220*/  BRA `(.L_x_9300) ;  /* 0xffffffc400cc7947 */ /* 0x000fea000383ffff */
.L_x_9256:
        /* <DEDUP_REMOVED lines=8> */
.L_x_9302:
[----:B------:R-:W-:Y:S05]  /*e2b0*/  BSYNC B0 ;  /* 0x0000000000007941 */ /* 0x000fea0003800000 */
.L_x_9301:
[----:B------:R-:W-:Y:S01]  /*e2c0*/  IMAD.MOV.U32 R13, RZ, RZ, R4 ;  /* 0x000000ffff0d7224 */ /* 0x000fe200078e0004 */
[----:B------:R-:W-:Y:S01]  /*e2d0*/  MOV R15, 0xffffffff ;  /* 0xffffffff000f7802 */ /* 0x000fe20000000f00 */
[----:B------:R-:W-:Y:S01]  /*e2e0*/  IMAD.MOV.U32 R12, RZ, RZ, RZ ;  /* 0x000000ffff0c7224 */ /* 0x000fe200078e00ff */
[----:B------:R-:W-:Y:S01]  /*e2f0*/  MOV R0, R14 ;  /* 0x0000000e00007202 */ /* 0x000fe20000000f00 */
[----:B------:R-:W-:Y:S01]  /*e300*/  IMAD.MOV.U32 R11, RZ, RZ, 0x181f ;  /* 0x0000181fff0b7424 */ /* 0x000fe200078e00ff */
[----:B------:R-:W-:-:S07]  /*e310*/  @P0 LEA R7, R28, UR42, 0x1 ;  /* 0x0000002a1c070c11 */ /* 0x000fce000f8e08ff */
[----:B------:R-:W-:Y:S05]  /*e320*/  WARPSYNC.COLLECTIVE R15, `(.L_x_9303) ;  /* 0x000000000f087348 */ /* 0x000fea0003c00000 */
[----:B------:R0:W1:Y:S02]  /*e330*/  SHFL.IDX P6, R14, R13, R12, R11 ;  /* 0x0000000c0d0e7389 */ /* 0x00006400000c000b */
[----:B01----:R-:W-:Y:S01]  /*e340*/  ENDCOLLECTIVE ;  /* 0x000000000000791b */ /* 0x003fe20003800000 */
.L_x_9303:
[----:B------:R-:W-:Y:S02]  /*e350*/  IMAD.MOV.U32 R13, RZ, RZ, R5 ;  /* 0x000000ffff0d7224 */ /* 0x000fe400078e0005 */
[----:B------:R-:W-:Y:S01]  /*e360*/  IMAD.MOV.U32 R12, RZ, RZ, 0x1 ;  /* 0x00000001ff0c7424 */ /* 0x000fe200078e00ff */
[----:B------:R-:W-:-:S13]  /*e370*/  @P0 LEA R2, P1, R22, R14, 0x1 ;  /* 0x0000000e16020211 */ /* 0x000fda00078208ff */
[----:B------:R-:W-:Y:S05]  /*e380*/  WARPSYNC.COLLECTIVE R15, `(.L_x_9304) ;  /* 0x000000000f087348 */ /* 0x000fea0003c00000 */
[----:B------:R0:W1:Y:S02]  /*e390*/  SHFL.IDX P6, R14, R13, R12, R11 ;  /* 0x0000000c0d0e7389 */ /* 0x00006400000c000b */
[----:B01----:R-:W-:Y:S01]  /*e3a0*/  ENDCOLLECTIVE ;  /* 0x000000000000791b */ /* 0x003fe20003800000 */
.L_x_9304:
        /* <DEDUP_REMOVED lines=12> */
.L_x_9305:
[----:B------:R-:W-:Y:S01]  /*e470*/  IMAD.MOV.U32 R13, RZ, RZ, R5 ;  /* 0x000000ffff0d7224 */ /* 0x000fe200078e0005 */
[----:B------:R-:W-:Y:S02]  /*e480*/  MOV R12, 0x2 ;  /* 0x00000002000c7802 */ /* 0x000fe40000000f00 */
[----:B------:R-:W-:-:S13]  /*e490*/  @P0 LEA R2, P1, R22, R14, 0x1 ;  /* 0x0000000e16020211 */ /* 0x000fda00078208ff */
[----:B------:R-:W-:Y:S05]  /*e4a0*/  WARPSYNC.COLLECTIVE R15, `(.L_x_9306) ;  /* 0x000000000f087348 */ /* 0x000fea0003c00000 */
[----:B------:R0:W1:Y:S02]  /*e4b0*/  SHFL.IDX P6, R14, R13, R12, R11 ;  /* 0x0000000c0d0e7389 */ /* 0x00006400000c000b */
[----:B01----:R-:W-:Y:S01]  /*e4c0*/  ENDCOLLECTIVE ;  /* 0x000000000000791b */ /* 0x003fe20003800000 */
.L_x_9306:
        /* <DEDUP_REMOVED lines=12> */
.L_x_9307:
[----:B------:R-:W-:Y:S01]  /*e590*/  MOV R13, R5 ;  /* 0x00000005000d7202 */ /* 0x000fe20000000f00 */
[----:B------:R-:W-:Y:S01]  /*e5a0*/  IMAD.MOV.U32 R12, RZ, RZ, 0x3 ;  /* 0x00000003ff0c7424 */ /* 0x000fe200078e00ff */
[----:B------:R-:W-:-:S13]  /*e5b0*/  @P0 LEA R2, P1, R22, R14, 0x1 ;  /* 0x0000000e16020211 */ /* 0x000fda00078208ff */
[----:B------:R-:W-:Y:S05]  /*e5c0*/  WARPSYNC.COLLECTIVE R15, `(.L_x_9308) ;  /* 0x000000000f087348 */ /* 0x000fea0003c00000 */
[----:B------:R0:W1:Y:S02]  /*e5d0*/  SHFL.IDX P6, R14, R13, R12, R11 ;  /* 0x0000000c0d0e7389 */ /* 0x00006400000c000b */
[----:B01----:R-:W-:Y:S01]  /*e5e0*/  ENDCOLLECTIVE ;  /* 0x000000000000791b */ /* 0x003fe20003800000 */
.L_x_9308:
        /* <DEDUP_REMOVED lines=12> */
.L_x_9309:
[----:B------:R-:W-:Y:S02]  /*e6b0*/  IMAD.MOV.U32 R13, RZ, RZ, R5 ;  /* 0x000000ffff0d7224 */ /* 0x000fe400078e0005 */
[----:B------:R-:W-:Y:S01]  /*e6c0*/  IMAD.MOV.U32 R12, RZ, RZ, 0x4 ;  /* 0x00000004ff0c7424 */ /* 0x000fe200078e00ff */
[----:B------:R-:W-:-:S13]  /*e6d0*/  @P0 LEA R2, P1, R22, R14, 0x1 ;  /* 0x0000000e16020211 */ /* 0x000fda00078208ff */
[----:B------:R-:W-:Y:S05]  /*e6e0*/  WARPSYNC.COLLECTIVE R15, `(.L_x_9310) ;  /* 0x000000000f087348 */ /* 0x000fea0003c00000 */
[----:B------:R0:W1:Y:S02]  /*e6f0*/  SHFL.IDX P6, R14, R13, R12, R11 ;  /* 0x0000000c0d0e7389 */ /* 0x00006400000c000b */
[----:B01----:R-:W-:Y:S01]  /*e700*/  ENDCOLLECTIVE ;  /* 0x000000000000791b */ /* 0x003fe20003800000 */
.L_x_9310:
        /* <DEDUP_REMOVED lines=12> */
.L_x_9311:
[----:B------:R-:W-:Y:S02]  /*e7d0*/  IMAD.MOV.U32 R13, RZ, RZ, R5 ;  /* 0x000000ffff0d7224 */ /* 0x000fe400078e0005 */
[----:B------:R-:W-:Y:S01]  /*e7e0*/  IMAD.MOV.U32 R12, RZ, RZ, 0x5 ;  /* 0x00000005ff0c7424 */ /* 0x000fe200078e00ff */
[----:B------:R-:W-:-:S13]  /*e7f0*/  @P0 LEA R2, P1, R22, R14, 0x1 ;  /* 0x0000000e16020211 */ /* 0x000fda00078208ff */
[----:B------:R-:W-:Y:S05]  /*e800*/  WARPSYNC.COLLECTIVE R15, `(.L_x_9312) ;  /* 0x000000000f087348 */ /* 0x000fea0003c00000 */
[----:B------:R0:W1:Y:S02]  /*e810*/  SHFL.IDX P6, R14, R13, R12, R11 ;  /* 0x0000000c0d0e7389 */ /* 0x00006400000c000b */
[----:B01----:R-:W-:Y:S01]  /*e820*/  ENDCOLLECTIVE ;  /* 0x000000000000791b */ /* 0x003fe20003800000 */
.L_x_9312:
        /* <DEDUP_REMOVED lines=10> */
.L_x_9313:
[----:B------:R-:W-:Y:S05]  /*e8d0*/  BRA `(.L_x_9314) ;  /* 0xffffffc400407947 */ /* 0x000fea000383ffff */
.L_x_9259:
[----:B------:R-:W-:Y:S01]  /*e8e0*/  IMAD.MOV.U32 R13, RZ, RZ, R4 ;  /* 0x000000ffff0d7224 */ /* 0x000fe200078e0004 */
[----:B------:R-:W-:Y:S01]  /*e8f0*/  MOV R11, 0x181f ;  /* 0x0000181f000b7802 */ /* 0x000fe20000000f00 */
[----:B------:R-:W-:Y:S01]  /*e900*/  IMAD.MOV.U32 R12, RZ, RZ, RZ ;  /* 0x000000ffff0c7224 */ /* 0x000fe200078e00ff */
[----:B------:R-:W-:Y:S01]  /*e910*/  LOP3.LUT R16, R16, 0xffffefff, RZ, 0xc0, !PT ;  /* 0xffffefff10107812 */ /* 0x000fe200078ec0ff */
[----:B------:R-:W-:-:S07]  /*e920*/  IMAD.MOV.U32 R15, RZ, RZ, -0x1 ;  /* 0xffffffffff0f7424 */ /* 0x000fce00078e00ff */
[----:B------:R-:W-:Y:S05]  /*e930*/  WARPSYNC.COLLECTIVE R15, `(.L_x_9315) ;  /* 0x000000000f087348 */ /* 0x000fea0003c00000 */
[----:B------:R0:W1:Y:S02]  /*e940*/  SHFL.IDX P6, R14, R13, R12, R11 ;  /* 0x0000000c0d0e7389 */ /* 0x00006400000c000b */
[----:B01----:R-:W-:Y:S01]  /*e950*/  ENDCOLLECTIVE ;  /* 0x000000000000791b */ /* 0x003fe20003800000 */
.L_x_9315:
[----:B------:R-:W-:Y:S02]  /*e960*/  IMAD.MOV.U32 R13, RZ, RZ, R0 ;  /* 0x000000ffff0d7224 */ /* 0x000fe400078e0000 */
[----:B------:R-:W-:-:S07]  /*e970*/  IMAD.MOV.U32 R3, RZ, RZ, R14 ;  /* 0x000000ffff037224 */ /* 0x000fce00078e000e */
[----:B------:R-:W-:Y:S05]  /*e980*/  WARPSYNC.COLLECTIVE R15, `(.L_x_9316) ;  /* 0x000000000f087348 */ /* 0x000fea0003c00000 */
[----:B------:R0:W1:Y:S02]  /*e990*/  SHFL.IDX P6, R14, R13, R12, R11 ;  /* 0x0000000c0d0e7389 */ /* 0x00006400000c000b */
[----:B01----:R-:W-:Y:S01]  /*e9a0*/  ENDCOLLECTIVE ;  /* 0x000000000000791b */ /* 0x003fe20003800000 */
.L_x_9316:
[----:B------:R-:W-:Y:S02]  /*e9b0*/  ULDC UR4, c[0x0][0x288] ;  /* 0x0000a20000047ab9 */ /* 0x000fe40000000800 */
[----:B------:R-:W-:Y:S01]  /*e9c0*/  IMAD R5, R6, UR4, RZ ;  /* 0x0000000406057c24 */ /* 0x000fe2000f8e02ff */
[----:B------:R-:W-:-:S04]  /*e9d0*/  LEA R6, R36, R37, 0x7 ;  /* 0x0000002524067211 */ /* 0x000fc800078e38ff */
[C---:B------:R-:W-:Y:S01]  /*e9e0*/  ISETP.GE.AND P2, PT, R6.reuse, R5, PT ;  /* 0x000000050600720c */ /* 0x040fe20003f46270 */
[----:B------:R-:W-:Y:S02]  /*e9f0*/  VIADD R8, R6, 0x10 ;  /* 0x0000001006087836 */ /* 0x000fe40000000000 */
[----:B------:R-:W-:Y:S01]  /*ea00*/  IMAD.MOV.U32 R13, RZ, RZ, R4 ;  /* 0x000000ffff0d7224 */ /* 0x000fe200078e0004 */
[----:B------:R-:W-:-:S09]  /*ea10*/  MOV R12, 0x1 ;  /* 0x00000001000c7802 */ /* 0x000fd20000000f00 */
[----:B------:R-:W-:Y:S02]  /*ea20*/  @!P2 LEA R9, R28, UR42, 0x1 ;  /* 0x0000002a1c09ac11 */ /* 0x000fe4000f8e08ff */
[----:B------:R-:W-:Y:S02]  /*ea30*/  @P2 LOP3.LUT R16, R16, 0x1000, RZ, 0xfc, !PT ;  /* 0x0000100010102812 */ /* 0x000fe400078efcff */
[----:B------:R-:W-:-:S13]  /*ea40*/  @!P2 LEA R2, P1, R22, R14, 0x1 ;  /* 0x0000000e1602a211 */ /* 0x000fda00078208ff */
[----:B------:R-:W-:Y:S05]  /*ea50*/  WARPSYNC.COLLECTIVE R15, `(.L_x_9317) ;  /* 0x000000000f087348 */ /* 0x000fea0003c00000 */
[----:B------:R0:W1:Y:S02]  /*ea60*/  SHFL.IDX P6, R14, R13, R12, R11 ;  /* 0x0000000c0d0e7389 */ /* 0x00006400000c000b */
[----:B01----:R-:W-:Y:S01]  /*ea70*/  ENDCOLLECTIVE ;  /* 0x000000000000791b */ /* 0x003fe20003800000 */
.L_x_9317:
[----:B------:R-:W-:Y:S01]  /*ea80*/  LOP3.LUT R16, R16, 0xfffff7ff, RZ, 0xc0, !PT ;  /* 0xfffff7ff10107812 */ /* 0x000fe200078ec0ff */
[----:B------:R-:W-:-:S05]  /*ea90*/  @!P2 IMAD.X R3, RZ, RZ, R3, P1 ;  /* 0x000000ffff03a224 */ /* 0x000fca00008e0603 */
[----:B------:R-:W-:Y:S01]  /*eaa0*/  @!PT LDS RZ, [RZ] ;  /* 0x00000000fffff984 */ /* 0x000fe20000000800 */
[----:B------:R-:W-:Y:S01]  /*eab0*/  @!PT LDS RZ, [RZ] ;  /* 0x00000000fffff984 */ /* 0x000fe20000000800 */
[----:B------:R-:W-:Y:S01]  /*eac0*/  @!PT LDS RZ, [RZ] ;  /* 0x00000000fffff984 */ /* 0x000fe20000000800 */
[----:B------:R0:W-:Y:S01]  /*ead0*/  @!P2 LDGSTS.E.BYPASS.LTC128B.128 [R9+0x18400], desc[UR36][R2.64], !P0 ;  /* 0x184000000209afae */ /* 0x0001e2000c101d64 */
[----:B------:R-:W-:Y:S01]  /*eae0*/  ISETP.GE.AND P2, PT, R8, R5, PT ;  /* 0x000000050800720c */ /* 0x000fe20003f46270 */
[----:B------:R-:W-:Y:S02]  /*eaf0*/  VIADD R8, R6, 0x20 ;  /* 0x0000002006087836 */ /* 0x000fe40000000000 */
[----:B------:R-:W-:-:S10]  /*eb00*/  IMAD.MOV.U32 R13, RZ, RZ, R0 ;  /* 0x000000ffff0d7224 */ /* 0x000fd400078e0000 */
[----:B------:R-:W-:Y:S01]  /*eb10*/  @!P2 LEA R21, R28, UR42, 0x1 ;  /* 0x0000002a1c15ac11 */ /* 0x000fe2000f8e08ff */
[----:B------:R-:W-:Y:S01]  /*eb20*/  IMAD.MOV.U32 R7, RZ, RZ, R14 ;  /* 0x000000ffff077224 */ /* 0x000fe200078e000e */
[----:B0-----:R-:W-:-:S07]  /*eb30*/  @P2 LOP3.LUT R16, R16, 0x800, RZ, 0xfc, !PT ;  /* 0x0000080010102812 */ /* 0x001fce00078efcff */
[----:B------:R-:W-:Y:S05]  /*eb40*/  WARPSYNC.COLLECTIVE R15, `(.L_x_9318) ;  /* 0x000000000f087348 */ /* 0x000fea0003c00000 */
[----:B------:R0:W1:Y:S02]  /*eb50*/  SHFL.IDX P6, R14, R13, R12, R11 ;  /* 0x0000000c0d0e7389 */ /* 0x00006400000c000b */
[----:B01----:R-:W-:Y:S01]  /*eb60*/  ENDCOLLECTIVE ;  /* 0x000000000000791b */ /* 0x003fe20003800000 */
.L_x_9318:
[----:B------:R-:W-:Y:S01]  /*eb70*/  LOP3.LUT R16, R16, 0xfffffbff, RZ, 0xc0, !PT ;  /* 0xfffffbff10107812 */ /* 0x000fe200078ec0ff */
[----:B------:R-:W-:Y:S01]  /*eb80*/  IMAD.MOV.U32 R13, RZ, RZ, R4 ;  /* 0x000000ffff0d7224 */ /* 0x000fe200078e0004 */
[----:B------:R-:W-:-:S04]  /*eb90*/  @!P2 LEA R12, P1, R22, R14, 0x1 ;  /* 0x0000000e160ca211 */ /* 0x000fc800078208ff */
[----:B------:R-:W-:Y:S01]  /*eba0*/  @!P2 MOV R2, R12 ;  /* 0x0000000c0002a202 */ /* 0x000fe20000000f00 */
[----:B------:R-:W-:Y:S01]  /*ebb0*/  @!P2 IMAD.X R11, RZ, RZ, R7, P1 ;  /* 0x000000ffff0ba224 */ /* 0x000fe200008e0607 */
[----:B------:R-:W-:-:S03]  /*ebc0*/  MOV R12, 0x2 ;  /* 0x00000002000c7802 */ /* 0x000fc60000000f00 */
[----:B------:R-:W-:Y:S02]  /*ebd0*/  @!P2 IMAD.MOV.U32 R3, RZ, RZ, R11 ;  /* 0x000000ffff03a224 */ /* 0x000fe400078e000b */
[----:B------:R-:W-:-:S03]  /*ebe0*/  IMAD.MOV.U32 R11, RZ, RZ, 0x181f ;  /* 0x0000181fff0b7424 */ /* 0x000fc600078e00ff */
[----:B------:R-:W-:Y:S01]  /*ebf0*/  @!PT LDS RZ, [RZ] ;  /* 0x00000000fffff984 */ /* 0x000fe20000000800 */
[----:B------:R-:W-:Y:S01]  /*ec00*/  @!PT LDS RZ, [RZ] ;  /* 0x00000000fffff984 */ /* 0x000fe20000000800 */
[----:B------:R-:W-:Y:S01]  /*ec10*/  @!PT LDS RZ, [RZ] ;  /* 0x00000000fffff984 */ /* 0x000fe20000000800 */
[----:B------:R0:W-:Y:S01]  /*ec20*/  @!P2 LDGSTS.E.BYPASS.LTC128B.128 [R21+0x18c00], desc[UR36][R2.64], !P0 ;  /* 0x18c000000215afae */ /* 0x0001e2000c101d64 */
[----:B------:R-:W-:Y:S01]  /*ec30*/  ISETP.GE.AND P2, PT, R8, R5, PT ;  /* 0x000000050800720c */ /* 0x000fe20003f46270 */
[----:B------:R-:W-:-:S12]  /*ec40*/  VIADD R8, R6, 0x30 ;  /* 0x0000003006087836 */ /* 0x000fd80000000000 */
[----:B0-----:R-:W-:Y:S05]  /*ec50*/  WARPSYNC.COLLECTIVE R15, `(.L_x_9319) ;  /* 0x000000000f087348 */ /* 0x001fea0003c00000 */
[----:B------:R1:W2:Y:S02]  /*ec60*/  SHFL.IDX P6, R14, R13, R12, R11 ;  /* 0x0000000c0d0e7389 */ /* 0x0002a400000c000b */
[----:B012---:R-:W-:Y:S01]  /*ec70*/  ENDCOLLECTIVE ;  /* 0x000000000000791b */ /* 0x007fe20003800000 */
.L_x_9319:
[----:B------:R-:W-:Y:S02]  /*ec80*/  @!P2 LEA R21, R28, UR42, 0x1 ;  /* 0x0000002a1c15ac11 */ /* 0x000fe4000f8e08ff */
[----:B------:R-:W-:Y:S01]  /*ec90*/  @P2 LOP3.LUT R16, R16, 0x400, RZ, 0xfc, !PT ;  /* 0x0000040010102812 */ /* 0x000fe200078efcff */
[----:B------:R-:W-:-:S03]  /*eca0*/  IMAD.MOV.U32 R13, RZ, RZ, R0 ;  /* 0x000000ffff0d7224 */ /* 0x000fc600078e0000 */
[----:B------:R-:W-:Y:S01]  /*ecb0*/  LOP3.LUT R16, R16, 0xfffffdff, RZ, 0xc0, !PT ;  /* 0xfffffdff10107812 */ /* 0x000fe200078ec0ff */
[----:B------:R-:W-:-:S07]  /*ecc0*/  IMAD.MOV.U32 R20, RZ, RZ, R14 ;  /* 0x000000ffff147224 */ /* 0x000fce00078e000e */
[----:B------:R-:W-:Y:S05]  /*ecd0*/  WARPSYNC.COLLECTIVE R15, `(.L_x_9320) ;  /* 0x000000000f087348 */ /* 0x000fea0003c00000 */
[----:B------:R0:W1:Y:S02]  /*ece0*/  SHFL.IDX P6, R14, R13, R12, R11 ;  /* 0x0000000c0d0e7389 */ /* 0x00006400000c000b */
[----:B01----:R-:W-:Y:S01]  /*ecf0*/  ENDCOLLECTIVE ;  /* 0x000000000000791b */ /* 0x003fe20003800000 */
.L_x_9320:
[----:B------:R-:W-:Y:S01]  /*ed00*/  MOV R13, R4 ;  /* 0x00000004000d7202 */ /* 0x000fe20000000f00 */
[----:B------:R-:W-:Y:S01]  /*ed10*/  IMAD.MOV.U32 R12, RZ, RZ, 0x3 ;  /* 0x00000003ff0c7424 */ /* 0x000fe200078e00ff */
[----:B------:R-:W-:-:S04]  /*ed20*/  @!P2 LEA R15, P1, R22, R14, 0x1 ;  /* 0x0000000e160fa211 */ /* 0x000fc800078208ff */
[----:B------:R-:W-:Y:S01]  /*ed30*/  @!P2 IADD3.X R20, RZ, R20, RZ, P1, !PT ;  /* 0x00000014ff14a210 */ /* 0x000fe20000ffe4ff */
[----:B------:R-:W-:Y:S02]  /*ed40*/  @!P2 IMAD.MOV.U32 R2, RZ, RZ, R15 ;  /* 0x000000ffff02a224 */ /* 0x000fe400078e000f */
[----:B------:R-:W-:Y:S02]  /*ed50*/  IMAD.MOV.U32 R15, RZ, RZ, -0x1 ;  /* 0xffffffffff0f7424 */ /* 0x000fe400078e00ff */
[----:B------:R-:W-:-:S07]  /*ed60*/  @!P2 IMAD.MOV.U32 R3, RZ, RZ, R20 ;  /* 0x000000ffff03a224 */ /* 0x000fce00078e0014 */
[----:B------:R-:W-:Y:S05]  /*ed70*/  WARPSYNC.COLLECTIVE R15, `(.L_x_9321) ;  /* 0x000000000f087348 */ /* 0x000fea0003c00000 */
[----:B------:R0:W1:Y:S02]  /*ed80*/  SHFL.IDX P6, R14, R13, R12, R11 ;  /* 0x0000000c0d0e7389 */ /* 0x00006400000c000b */
[----:B01----:R-:W-:Y:S01]  /*ed90*/  ENDCOLLECTIVE ;  /* 0x000000000000791b */ /* 0x003fe20003800000 */
.L_x_9321:
[----:B------:R-:W-:Y:S01]  /*eda0*/  @!PT LDS RZ, [RZ] ;  /* 0x00000000fffff984 */ /* 0x000fe20000000800 */
[----:B------:R-:W-:Y:S01]  /*edb0*/  @!PT LDS RZ, [RZ] ;  /* 0x00000000fffff984 */ /* 0x000fe20000000800 */
[----:B------:R-:W-:Y:S01]  /*edc0*/  @!PT LDS RZ, [RZ] ;  /* 0x00000000fffff984 */ /* 0x000fe20000000800 */
[----:B------:R0:W-:Y:S01]  /*edd0*/  @!P2 LDGSTS.E.BYPASS.LTC128B.128 [R21+0x19400], desc[UR36][R2.64], !P0 ;  /* 0x194000000215afae */ /* 0x0001e2000c101d64 */
[----:B------:R-:W-:Y:S02]  /*ede0*/  ISETP.GE.AND P2, PT, R8, R5, PT ;  /* 0x000000050800720c */ /* 0x000fe40003f46270 */
[----:B------:R-:W-:Y:S02]  /*edf0*/  IADD3 R8, R6, 0x40, RZ ;  /* 0x0000004006087810 */ /* 0x000fe40007ffe0ff */
[----:B------:R-:W-:-:S09]  /*ee00*/  MOV R13, R0 ;  /* 0x00000000000d7202 */ /* 0x000fd20000000f00 */
[----:B------:R-:W-:-:S04]  /*ee10*/  @P2 LOP3.LUT R16, R16, 0x200, RZ, 0xfc, !PT ;  /* 0x0000020010102812 */ /* 0x000fc800078efcff */
[----:B------:R-:W-:Y:S01]  /*ee20*/  LOP3.LUT R16, R16, 0xfffffeff, RZ, 0xc0, !PT ;  /* 0xfffffeff10107812 */ /* 0x000fe200078ec0ff */
[----:B0-----:R-:W-:-:S07]  /*ee30*/  IMAD.MOV.U32 R7, RZ, RZ, R14 ;  /* 0x000000ffff077224 */ /* 0x001fce00078e000e */
[----:B------:R-:W-:Y:S05]  /*ee40*/  WARPSYNC.COLLECTIVE R15, `(.L_x_9322) ;  /* 0x000000000f087348 */ /* 0x000fea0003c00000 */
[----:B------:R0:W1:Y:S02]  /*ee50*/  SHFL.IDX P6, R14, R13, R12, R11 ;  /* 0x0000000c0d0e7389 */ /* 0x00006400000c000b */
[----:B01----:R-:W-:Y:S01]  /*ee60*/  ENDCOLLECTIVE ;  /* 0x000000000000791b */ /* 0x003fe20003800000 */
.L_x_9322:
[----:B------:R-:W-:Y:S01]  /*ee70*/  @!P2 LEA R15, R28, UR42, 0x1 ;  /* 0x0000002a1c0fac11 */ /* 0x000fe2000f8e08ff */
[----:B------:R-:W-:Y:S01]  /*ee80*/  IMAD.MOV.U32 R12, RZ, RZ, 0x4 ;  /* 0x00000004ff0c7424 */ /* 0x000fe200078e00ff */
        /* <DEDUP_REMOVED lines=10> */
[----:B0-----:R-:W-:-:S12]  /*ef30*/  IMAD.MOV.U32 R15, RZ, RZ, -0x1 ;  /* 0xffffffffff0f7424 */ /* 0x001fd800078e00ff */
[----:B------:R-:W-:Y:S02]  /*ef40*/  @!P2 LEA R20, R28, UR42, 0x1 ;  /* 0x0000002a1c14ac11 */ /* 0x000fe4000f8e08ff */
[----:B------:R-:W-:-:S07]  /*ef50*/  @P2 LOP3.LUT R16, R16, 0x100, RZ, 0xfc, !PT ;  /* 0x0000010010102812 */ /* 0x000fce00078efcff */
[----:B------:R-:W-:Y:S05]  /*ef60*/  WARPSYNC.COLLECTIVE R15, `(.L_x_9323) ;  /* 0x000000000f087348 */ /* 0x000fea0003c00000 */
[----:B------:R0:W1:Y:S02]  /*ef70*/  SHFL.IDX P6, R14, R13, R12, R11 ;  /* 0x0000000c0d0e7389 */ /* 0x00006400000c000b */
[----:B01----:R-:W-:Y:S01]  /*ef80*/  ENDCOLLECTIVE ;  /* 0x000000000000791b */ /* 0x003fe20003800000 */
.L_x_9323:
[----:B------:R-:W-:Y:S01]  /*ef90*/  LOP3.LUT R16, R16, 0xffffff7f, RZ, 0xc0, !PT ;  /* 0xffffff7f10107812 */ /* 0x000fe200078ec0ff */
[----:B------:R-:W-:Y:S01]  /*efa0*/  IMAD.MOV.U32 R13, RZ, RZ, R0 ;  /* 0x000000ffff0d7224 */ /* 0x000fe200078e0000 */
[----:B------:R-:W-:-:S07]  /*efb0*/  MOV R8, R14 ;  /* 0x0000000e00087202 */ /* 0x000fce0000000f00 */
[----:B------:R-:W-:Y:S05]  /*efc0*/  WARPSYNC.COLLECTIVE R15, `(.L_x_9324) ;  /* 0x000000000f087348 */ /* 0x000fea0003c00000 */
[----:B------:R0:W1:Y:S02]  /*efd0*/  SHFL.IDX P6, R14, R13, R12, R11 ;  /* 0x0000000c0d0e7389 */ /* 0x00006400000c000b */
[----:B01----:R-:W-:Y:S01]  /*efe0*/  ENDCOLLECTIVE ;  /* 0x000000000000791b */ /* 0x003fe20003800000 */
.L_x_9324:
[----:B------:R-:W-:Y:S01]  /*eff0*/  IMAD.MOV.U32 R13, RZ, RZ, R4 ;  /* 0x000000ffff0d7224 */ /* 0x000fe200078e0004 */
[----:B------:R-:W-:Y:S01]  /*f000*/  MOV R12, 0x5 ;  /* 0x00000005000c7802 */ /* 0x000fe20000000f00 */
[----:B------:R-:W-:-:S07]  /*f010*/  IMAD.MOV.U32 R7, RZ, RZ, R14 ;  /* 0x000000ffff077224 */ /* 0x000fce00078e000e */
[----:B------:R-:W-:Y:S05]  /*f020*/  WARPSYNC.COLLECTIVE R15, `(.L_x_9325) ;  /* 0x000000000f087348 */ /* 0x000fea0003c00000 */
[----:B------:R0:W1:Y:S02]  /*f030*/  SHFL.IDX P6, R14, R13, R12, R11 ;  /* 0x0000000c0d0e7389 */ /* 0x00006400000c000b */
[----:B01----:R-:W-:Y:S01]  /*f040*/  ENDCOLLECTIVE ;  /* 0x000000000000791b */ /* 0x003fe20003800000 */
.L_x_9325:
[----:B------:R-:W-:-:S04]  /*f050*/  @!P2 LEA R7, P1, R22, R7, 0x1 ;  /* 0x000000071607a211 */ /* 0x000fc800078208ff */
[----:B------:R-:W-:Y:S01]  /*f060*/  @!P2 MOV R2, R7 ;  /* 0x000000070002a202 */ /* 0x000fe20000000f00 */
[----:B------:R-:W-:-:S04]  /*f070*/  @!P2 IMAD.X R8, RZ, RZ, R8, P1 ;  /* 0x000000ffff08a224 */ /* 0x000fc800008e0608 */
[----:B------:R-:W-:Y:S02]  /*f080*/  @!P2 IMAD.MOV.U32 R3, RZ, RZ, R8 ;  /* 0x000000ffff03a224 */ /* 0x000fe400078e0008 */
[----:B------:R-:W-:Y:S02]  /*f090*/  IMAD.MOV.U32 R13, RZ, RZ, R0 ;  /* 0x000000ffff0d7224 */ /* 0x000fe400078e0000 */
[----:B------:R-:W-:Y:S01]  /*f0a0*/  VIADD R8, R6, 0x50 ;  /* 0x0000005006087836 */ /* 0x000fe20000000000 */
[----:B------:R-:W-:Y:S01]  /*f0b0*/  @!PT LDS RZ, [RZ] ;  /* 0x00000000fffff984 */ /* 0x000fe20000000800 */
[----:B------:R-:W-:Y:S01]  /*f0c0*/  @!PT LDS RZ, [RZ] ;  /* 0x00000000fffff984 */ /* 0x000fe20000000800 */
[----:B------:R-:W-:Y:S01]  /*f0d0*/  @!PT LDS RZ, [RZ] ;  /* 0x00000000fffff984 */ /* 0x000fe20000000800 */
[----:B------:R0:W-:Y:S04]  /*f0e0*/  @!P2 LDGSTS.E.BYPASS.LTC128B.128 [R20+0x1a400], desc[UR36][R2.64], !P0 ;  /* 0x1a4000000214afae */ /* 0x0001e8000c101d64 */
[----:B------:R-:W-:Y:S02]  /*f0f0*/  ISETP.GE.AND P2, PT, R8, R5, PT ;  /* 0x000000050800720c */ /* 0x000fe40003f46270 */
[----:B------:R-:W-:Y:S01]  /*f100*/  IADD3 R8, R6, 0x60, RZ ;  /* 0x0000006006087810 */ /* 0x000fe20007ffe0ff */
[----:B------:R-:W-:-:S10]  /*f110*/  IMAD.MOV.U32 R10, RZ, RZ, R14 ;  /* 0x000000ffff0a7224 */ /* 0x000fd400078e000e */
[----:B0-----:R-:W-:Y:S05]  /*f120*/  WARPSYNC.COLLECTIVE R15, `(.L_x_9326) ;  /* 0x000000000f087348 */ /* 0x001fea0003c00000 */
[----:B------:R1:W2:Y:S02]  /*f130*/  SHFL.IDX P6, R14, R13, R12, R11 ;  /* 0x0000000c0d0e7389 */ /* 0x0002a400000c000b */
[----:B012---:R-:W-:Y:S01]  /*f140*/  ENDCOLLECTIVE ;  /* 0x000000000000791b */ /* 0x007fe20003800000 */
.L_x_9326:
[----:B------:R-:W-:Y:S02]  /*f150*/  @!P2 LEA R7, R28, UR42, 0x1 ;  /* 0x0000002a1c07ac11 */ /* 0x000fe4000f8e08ff */
[----:B------:R-:W-:Y:S01]  /*f160*/  @P2 LOP3.LUT R16, R16, 0x80, RZ, 0xfc, !PT ;  /* 0x0000008010102812 */ /* 0x000fe200078efcff */
[----:B------:R-:W-:Y:S01]  /*f170*/  IMAD.MOV.U32 R13, RZ, RZ, R4 ;  /* 0x000000ffff0d7224 */ /* 0x000fe200078e0004 */
[----:B------:R-:W-:Y:S02]  /*f180*/  MOV R12, 0x6 ;  /* 0x00000006000c7802 */ /* 0x000fe40000000f00 */
[----:B------:R-:W-:Y:S01]  /*f190*/  LOP3.LUT R16, R16, 0xffffffbf, RZ, 0xc0, !PT ;  /* 0xffffffbf10107812 */ /* 0x000fe200078ec0ff */
[----:B------:R-:W-:-:S07]  /*f1a0*/  IMAD.MOV.U32 R9, RZ, RZ, R14 ;  /* 0x000000ffff097224 */ /* 0x000fce00078e000e */
[----:B------:R-:W-:Y:S05]  /*f1b0*/  WARPSYNC.COLLECTIVE R15, `(.L_x_9327) ;  /* 0x000000000f087348 */ /* 0x000fea0003c00000 */
[----:B------:R0:W1:Y:S02]  /*f1c0*/  SHFL.IDX P6, R14, R13, R12, R11 ;  /* 0x0000000c0d0e7389 */ /* 0x00006400000c000b */
[----:B01----:R-:W-:Y:S01]  /*f1d0*/  ENDCOLLECTIVE ;  /* 0x000000000000791b */ /* 0x003fe20003800000 */
.L_x_9327:
[----:B------:R-:W-:-:S04]  /*f1e0*/  @!P2 LEA R9, P1, R22, R9, 0x1 ;  /* 0x000000091609a211 */ /* 0x000fc800078208ff */
[----:B------:R-:W-:Y:S01]  /*f1f0*/  @!P2 IADD3.X R10, RZ, R10, RZ, P1, !PT ;  /* 0x0000000aff0aa210 */ /* 0x000fe20000ffe4ff */
[----:B------:R-:W-:-:S04]  /*f200*/  @!P2 IMAD.MOV.U32 R2, RZ, RZ, R9 ;  /* 0x000000ffff02a224 */ /* 0x000fc800078e0009 */
        /* <DEDUP_REMOVED lines=11> */
.L_x_9328:
[----:B------:R-:W-:Y:S02]  /*f2c0*/  @!P2 LEA R9, R28, UR42, 0x1 ;  /* 0x0000002a1c09ac11 */ /* 0x000fe4000f8e08ff */
[----:B------:R-:W-:Y:S02]  /*f2d0*/  @P2 LOP3.LUT R16, R16, 0x40, RZ, 0xfc, !PT ;  /* 0x0000004010102812 */ /* 0x000fe400078efcff */
[----:B------:R-:W-:Y:S01]  /*f2e0*/  MOV R13, R4 ;  /* 0x00000004000d7202 */ /* 0x000fe20000000f00 */
[----:B------:R-:W-:-:S05]  /*f2f0*/  IMAD.MOV.U32 R11, RZ, RZ, R14 ;  /* 0x000000ffff0b7224 */ /* 0x000fca00078e000e */
[----:B------:R-:W-:-:S05]  /*f300*/  @!P2 LEA R11, P1, R22, R11, 0x1 ;  /* 0x0000000b160ba211 */ /* 0x000fca00078208ff */
[----:B------:R-:W-:Y:S02]  /*f310*/  @!P2 IMAD.X R12, RZ, RZ, R2, P1 ;  /* 0x000000ffff0ca224 */ /* 0x000fe400008e0602 */
[----:B------:R-:W-:Y:S02]  /*f320*/  @!P2 IMAD.MOV.U32 R2, RZ, RZ, R11 ;  /* 0x000000ffff02a224 */ /* 0x000fe400078e000b */
[----:B------:R-:W-:Y:S02]  /*f330*/  @!P2 IMAD.MOV.U32 R3, RZ, RZ, R12 ;  /* 0x000000ffff03a224 */ /* 0x000fe400078e000c */
[----:B------:R-:W-:Y:S02]  /*f340*/  IMAD.MOV.U32 R12, RZ, RZ, 0x7 ;  /* 0x00000007ff0c7424 */ /* 0x000fe400078e00ff */
[----:B------:R-:W-:Y:S01]  /*f350*/  IMAD.MOV.U32 R11, RZ, RZ, 0x181f ;  /* 0x0000181fff0b7424 */ /* 0x000fe200078e00ff */
[----:B------:R-:W-:Y:S01]  /*f360*/  @!PT LDS RZ, [RZ] ;  /* 0x00000000fffff984 */ /* 0x000fe20000000800 */
[----:B------:R-:W-:Y:S01]  /*f370*/  @!PT LDS RZ, [RZ] ;  /* 0x00000000fffff984 */ /* 0x000fe20000000800 */
[----:B------:R-:W-:Y:S01]  /*f380*/  @!PT LDS RZ, [RZ] ;  /* 0x00000000fffff984 */ /* 0x000fe20000000800 */
[----:B------:R0:W-:Y:S06]  /*f390*/  @!P2 LDGSTS.E.BYPASS.LTC128B.128 [R9+0x1b400], desc[UR36][R2.64], !P0 ;  /* 0x1b4000000209afae */ /* 0x0001ec000c101d64 */
[----:B0-----:R-:W-:Y:S05]  /*f3a0*/  WARPSYNC.COLLECTIVE R15, `(.L_x_9329) ;  /* 0x000000000f087348 */ /* 0x001fea0003c00000 */
[----:B------:R1:W2:Y:S02]  /*f3b0*/  SHFL.IDX P6, R14, R13, R12, R11 ;  /* 0x0000000c0d0e7389 */ /* 0x0002a400000c000b */
[----:B012---:R-:W-:Y:S01]  /*f3c0*/  ENDCOLLECTIVE ;  /* 0x000000000000791b */ /* 0x007fe20003800000 */
.L_x_9329:
[----:B------:R-:W-:Y:S01]  /*f3d0*/  MOV R13, R0 ;  /* 0x00000000000d7202 */ /* 0x000fe20000000f00 */
[----:B------:R-:W-:-:S07]  /*f3e0*/  IMAD.MOV.U32 R4, RZ, RZ, R14 ;  /* 0x000000ffff047224 */ /* 0x000fce00078e000e */
[----:B------:R-:W-:Y:S05]  /*f3f0*/  WARPSYNC.COLLECTIVE R15, `(.L_x_9330) ;  /* 0x000000000f087348 */ /* 0x000fea0003c00000 */
[----:B------:R0:W1:Y:S02]  /*f400*/  SHFL.IDX P6, R14, R13, R12, R11 ;  /* 0x0000000c0d0e7389 */ /* 0x00006400000c000b */
[----:B01----:R-:W-:Y:S01]  /*f410*/  ENDCOLLECTIVE ;  /* 0x000000000000791b */ /* 0x003fe20003800000 */
.L_x_9330:
[----:B------:R-:W-:Y:S05]  /*f420*/  BRA `(.L_x_9331) ;  /* 0xffffffc4001c7947 */ /* 0x000fea000383ffff */
.L_x_9261:
        /* <DEDUP_REMOVED lines=8> */
.L_x_9333:
[----:B------:R-:W-:Y:S05]  /*f4b0*/  BSYNC B0 ;  /* 0x0000000000007941 */ /* 0x000fea0003800000 */
.L_x_9332:
[----:B------:R-:W-:Y:S01]  /*f4c0*/  IMAD.MOV.U32 R13, RZ, RZ, R0 ;  /* 0x000000ffff0d7224 */ /* 0x000fe200078e0000 */
[----:B------:R-:W-:Y:S01]  /*f4d0*/  MOV R11, 0x181f ;  /* 0x0000181f000b7802 */ /* 0x000fe20000000f00 */
[----:B------:R-:W-:Y:S01]  /*f4e0*/  IMAD.MOV.U32 R12, RZ, RZ, RZ ;  /* 0x000000ffff0c7224 */ /* 0x000fe200078e00ff */
[----:B------:R-:W-:Y:S01]  /*f4f0*/  LOP3.LUT P5, RZ, R16, 0x1000, RZ, 0xc0, !PT ;  /* 0x0000100010ff7812 */ /* 0x000fe200078ac0ff */
[----:B------:R-:W-:Y:S02]  /*f500*/  IMAD.MOV.U32 R15, RZ, RZ, -0x1 ;  /* 0xffffffffff0f7424 */ /* 0x000fe400078e00ff */
[----:B------:R-:W-:-:S10]  /*f510*/  IMAD.MOV.U32 R2, RZ, RZ, R14 ;  /* 0x000000ffff027224 */ /* 0x000fd400078e000e */
[----:B------:R-:W-:Y:S05]  /*f520*/  WARPSYNC.COLLECTIVE R15, `(.L_x_9334) ;  /* 0x000000000f087348 */ /* 0x000fea0003c00000 */
[----:B------:R0:W1:Y:S02]  /*f530*/  SHFL.IDX P6, R14, R13, R12, R11 ;  /* 0x0000000c0d0e7389 */ /* 0x00006400000c000b */
[----:B01----:R-:W-:Y:S01]  /*f540*/  ENDCOLLECTIVE ;  /* 0x000000000000791b */ /* 0x003fe20003800000 */
.L_x_9334:
[----:B------:R-:W-:Y:S02]  /*f550*/  @!P5 LEA R7, R28, UR42, 0x1 ;  /* 0x0000002a1c07dc11 */ /* 0x000fe4000f8e08ff */
[----:B------:R-:W-:Y:S01]  /*f560*/  MOV R13, R4 ;  /* 0x00000004000d7202 */ /* 0x000fe20000000f00 */
[----:B------:R-:W-:Y:S01]  /*f570*/  IMAD.MOV.U32 R12, RZ, RZ, 0x1 ;  /* 0x00000001ff0c7424 */ /* 0x000fe200078e00ff */
[----:B------:R-:W-:-:S05]  /*f580*/  @!P5 LEA R14, P0, R22, R14, 0x1 ;  /* 0x0000000e160ed211 */ /* 0x000fca00078008ff */
[----:B------:R-:W-:Y:S02]  /*f590*/  @!P5 IMAD.X R3, RZ, RZ, R2, P0 ;  /* 0x000000ffff03d224 */ /* 0x000fe400000e0602 */
[----:B------:R-:W-:-:S07]  /*f5a0*/  @!P5 IMAD.MOV.U32 R2, RZ, RZ, R14 ;  /* 0x000000ffff02d224 */ /* 0x000fce00078e000e */
[----:B------:R-:W-:Y:S05]  /*f5b0*/  WARPSYNC.COLLECTIVE R15, `(.L_x_9335) ;  /* 0x000000000f087348 */ /* 0x000fea0003c00000 */
[----:B------:R0:W1:Y:S02]  /*f5c0*/  SHFL.IDX P6, R14, R13, R12, R11 ;  /* 0x0000000c0d0e7389 */ /* 0x00006400000c000b */
[----:B01----:R-:W-:Y:S01]  /*f5d0*/  ENDCOLLECTIVE ;  /* 0x000000000000791b */ /* 0x003fe20003800000 */
.L_x_9335:
[----:B------:R-:W-:Y:S01]  /*f5e0*/  @!PT LDS RZ, [RZ] ;  /* 0x00000000fffff984 */ /* 0x000fe20000000800 */
[----:B------:R-:W-:Y:S01]  /*f5f0*/  @!PT LDS RZ, [RZ] ;  /* 0x00000000fffff984 */ /* 0x000fe20000000800 */
[----:B------:R-:W-:Y:S01]  /*f600*/  @!PT LDS RZ, [RZ] ;  /* 0x00000000fffff984 */ /* 0x000fe20000000800 */
[----:B------:R0:W-:Y:S04]  /*f610*/  @!P5 LDGSTS.E.BYPASS.LTC128B.128 [R7+0x22400], desc[UR36][R2.64], !P4 ;  /* 0x224000000207dfae */ /* 0x0001e8000e101d64 */
[----:B------:R0:W-:Y:S04]  /*f620*/  @!P5 LDGSTS.E.BYPASS.LTC128B.128 [R7+0x26400], desc[UR36][R2.64+0x80], !P3 ;  /* 0x264000800207dfae */ /* 0x0001e8000d901d64 */
[----:B------:R0:W-:Y:S01]  /*f630*/  @!P5 LDGSTS.E.BYPASS.LTC128B.128 [R7+0x2a400], desc[UR36][R2.64+0x100], !P2 ;  /* 0x2a4001000207dfae */ /* 0x0001e2000d101d64 */
[----:B------:R-:W-:-:S03]  /*f640*/  IMAD.MOV.U32 R13, RZ, RZ, R0 ;  /* 0x000000ffff0d7224 */ /* 0x000fc600078e0000 */
[----:B------:R0:W-:Y:S01]  /*f650*/  @!P5 LDGSTS.E.BYPASS.LTC128B.128 [R7+0x2e400], desc[UR36][R2.64+0x180], !P1 ;  /* 0x2e4001800207dfae */ /* 0x0001e2000c901d64 */
[----:B------:R-:W-:Y:S01]  /*f660*/  LOP3.LUT P5, RZ, R16, 0x400, RZ, 0xc0, !PT ;  /* 0x0000040010ff7812 */ /* 0x000fe200078ac0ff */
[----:B------:R-:W-:-:S12]  /*f670*/  IMAD.MOV.U32 R5, RZ, RZ, R14 ;  /* 0x000000ffff057224 */ /* 0x000fd800078e000e */
[----:B0-----:R-:W-:Y:S05]  /*f680*/  WARPSYNC.COLLECTIVE R15, `(.L_x_9336) ;  /* 0x000000000f087348 */ /* 0x001fea0003c00000 */
[----:B------:R1:W2:Y:S02]  /*f690*/  SHFL.IDX P6, R14, R13, R12, R11 ;  /* 0x0000000c0d0e7389 */ /* 0x0002a400000c000b */
[----:B012---:R-:W-:Y:S01]  /*f6a0*/  ENDCOLLECTIVE ;  /* 0x000000000000791b */ /* 0x007fe20003800000 */
.L_x_9336:
[----:B------:R-:W-:Y:S01]  /*f6b0*/  @!P5 LEA R7, R28, UR42, 0x1 ;  /* 0x0000002a1c07dc11 */ /* 0x000fe2000f8e08ff */
[----:B------:R-:W-:Y:S01]  /*f6c0*/  IMAD.MOV.U32 R13, RZ, RZ, R4 ;  /* 0x000000ffff0d7224 */ /* 0x000fe200078e0004 */
[----:B------:R-:W-:Y:S02]  /*f6d0*/  MOV R12, 0x2 ;  /* 0x00000002000c7802 */ /* 0x000fe40000000f00 */
[----:B------:R-:W-:-:S13]  /*f6e0*/  LOP3.LUT P6, RZ, R16, 0x800, RZ, 0xc0, !PT ;  /* 0x0000080010ff7812 */ /* 0x000fda00078cc0ff */
[----:B------:R-:W-:Y:S02]  /*f6f0*/  @!P6 LEA R14, P0, R22, R14, 0x1 ;  /* 0x0000000e160ee211 */ /* 0x000fe400078008ff */
[----:B------:R-:W-:Y:S02]  /*f700*/  @!P6 LEA R9, R28, UR42, 0x1 ;  /* 0x0000002a1c09ec11 */ /* 0x000fe4000f8e08ff */
[----:B------:R-:W-:Y:S01]  /*f710*/  @!P6 IADD3.X R5, RZ, R5, RZ, P0, !PT ;  /* 0x00000005ff05e210 */ /* 0x000fe200007fe4ff */
[----:B------:R-:W-:-:S04]  /*f720*/  @!P6 IMAD.MOV.U32 R2, RZ, RZ, R14 ;  /* 0x000000ffff02e224 */ /* 0x000fc800078e000e */
[----:B------:R-:W-:-:S05]  /*f730*/  @!P6 IMAD.MOV.U32 R3, RZ, RZ, R5 ;  /* 0x000000ffff03e224 */ /* 0x000fca00078e0005 */
[----:B------:R-:W-:Y:S01]  /*f740*/  @!PT LDS RZ, [RZ] ;  /* 0x00000000fffff984 */ /* 0x000fe20000000800 */
[----:B------:R-:W-:Y:S01]  /*f750*/  @!PT LDS RZ, [RZ] ;  /* 0x00000000fffff984 */ /* 0x000fe20000000800 */
[----:B------:R-:W-:Y:S01]  /*f760*/  @!PT LDS RZ, [RZ] ;  /* 0x00000000fffff984 */ /* 0x000fe20000000800 */
[----:B------:R0:W-:Y:S04]  /*f770*/  @!P6 LDGSTS.E.BYPASS.LTC128B.128 [R9+0x22c00], desc[UR36][R2.64], !P4 ;  /* 0x22c000000209efae */ /* 0x0001e8000e101d64 */
[----:B------:R0:W-:Y:S04]  /*f780*/  @!P6 LDGSTS.E.BYPASS.LTC128B.128 [R9+0x26c00], desc[UR36][R2.64+0x80], !P3 ;  /* 0x26c000800209efae */ /* 0x0001e8000d901d64 */
[----:B------:R0:W-:Y:S04]  /*f790*/  @!P6 LDGSTS.E.BYPASS.LTC128B.128 [R9+0x2ac00], desc[UR36][R2.64+0x100], !P2 ;  /* 0x2ac001000209efae */ /* 0x0001e8000d101d64 */
[----:B------:R0:W-:Y:S02]  /*f7a0*/  @!P6 LDGSTS.E.BYPASS.LTC128B.128 [R9+0x2ec00], desc[UR36][R2.64+0x180], !P1 ;  /* 0x2ec001800209efae */ /* 0x0001e4000c901d64 */
[----:B0-----:R-:W-:Y:S05]  /*f7b0*/  WARPSYNC.COLLECTIVE R15, `(.L_x_9337) ;  /* 0x000000000f087348 */ /* 0x001fea0003c00000 */
[----:B------:R1:W2:Y:S02]  /*f7c0*/  SHFL.IDX P6, R14, R13, R12, R11 ;  /* 0x0000000c0d0e7389 */ /* 0x0002a400000c000b */
[----:B012---:R-:W-:Y:S01]  /*f7d0*/  ENDCOLLECTIVE ;  /* 0x000000000000791b */ /* 0x007fe20003800000 */
.L_x_9337:
[----:B------:R-:W-:Y:S02]  /*f7e0*/  IMAD.MOV.U32 R13, RZ, RZ, R0 ;  /* 0x000000ffff0d7224 */ /* 0x000fe400078e0000 */
[----:B------:R-:W-:-:S07]  /*f7f0*/  IMAD.MOV.U32 R5, RZ, RZ, R14 ;  /* 0x000000ffff057224 */ /* 0x000fce00078e000e */
[----:B------:R-:W-:Y:S05]  /*f800*/  WARPSYNC.COLLECTIVE R15, `(.L_x_9338) ;  /* 0x000000000f087348 */ /* 0x000fea0003c00000 */
[----:B------:R0:W1:Y:S02]  /*f810*/  SHFL.IDX P6, R14, R13, R12, R11 ;  /* 0x0000000c0d0e7389 */ /* 0x00006400000c000b */
[----:B01----:R-:W-:Y:S01]  /*f820*/  ENDCOLLECTIVE ;  /* 0x000000000000791b */ /* 0x003fe20003800000 */
.L_x_9338:
[----:B------:R-:W-:Y:S02]  /*f830*/  IMAD.MOV.U32 R13, RZ, RZ, R4 ;  /* 0x000000ffff0d7224 */ /* 0x000fe400078e0004 */
[----:B------:R-:W-:Y:S01]  /*f840*/  IMAD.MOV.U32 R12, RZ, RZ, 0x3 ;  /* 0x00000003ff0c7424 */ /* 0x000fe200078e00ff */
[----:B------:R-:W-:-:S04]  /*f850*/  @!P5 LEA R14, P0, R22, R14, 0x1 ;  /* 0x0000000e160ed211 */ /* 0x000fc800078008ff */
[----:B------:R-:W-:Y:S01]  /*f860*/  @!P5 MOV R2, R14 ;  /* 0x0000000e0002d202 */ /* 0x000fe20000000f00 */
[----:B------:R-:W-:-:S08]  /*f870*/  @!P5 IMAD.X R5, RZ, RZ, R5, P0 ;  /* 0x000000ffff05d224 */ /* 0x000fd000000e0605 */
[----:B------:R-:W-:Y:S05]  /*f880*/  WARPSYNC.COLLECTIVE R15, `(.L_x_9339) ;  /* 0x000000000f087348 */ /* 0x000fea0003c00000 */
[----:B------:R0:W1:Y:S02]  /*f890*/  SHFL.IDX P6, R14, R13, R12, R11 ;  /* 0x0000000c0d0e7389 */ /* 0x00006400000c000b */
[----:B01----:R-:W-:Y:S01]  /*f8a0*/  ENDCOLLECTIVE ;  /* 0x000000000000791b */ /* 0x003fe20003800000 */
.L_x_9339:
[----:B------:R-:W-:-:S05]  /*f8b0*/  @!P5 IMAD.MOV.U32 R3, RZ, RZ, R5 ;  /* 0x000000ffff03d224 */ /* 0x000fca00078e0005 */
[----:B------:R-:W-:Y:S01]  /*f8c0*/  @!PT LDS RZ, [RZ] ;  /* 0x00000000fffff984 */ /* 0x000fe20000000800 */
[----:B------:R-:W-:Y:S01]  /*f8d0*/  @!PT LDS RZ, [RZ] ;  /* 0x00000000fffff984 */ /* 0x000fe20000000800 */
[----:B------:R-:W-:Y:S01]  /*f8e0*/  @!PT LDS RZ, [RZ] ;  /* 0x00000000fffff984 */ /* 0x000fe20000000800 */
[----:B------:R0:W-:Y:S04]  /*f8f0*/  @!P5 LDGSTS.E.BYPASS.LTC128B.128 [R7+0x23400], desc[UR36][R2.64], !P4 ;  /* 0x234000000207dfae */ /* 0x0001e8000e101d64 */
[----:B------:R0:W-:Y:S01]  /*f900*/  @!P5 LDGSTS.E.BYPASS.LTC128B.128 [R7+0x27400], desc[UR36][R2.64+0x80], !P3 ;  /* 0x274000800207dfae */ /* 0x0001e2000d901d64 */
[----:B------:R-:W-:-:S03]  /*f910*/  IMAD.MOV.U32 R13, RZ, RZ, R0 ;  /* 0x000000ffff0d7224 */ /* 0x000fc600078e0000 */
[----:B------:R0:W-:Y:S04]  /*f920*/  @!P5 LDGSTS.E.BYPASS.LTC128B.128 [R7+0x2b400], desc[UR36][R2.64+0x100], !P2 ;  /* 0x2b4001000207dfae */ /* 0x0001e8000d101d64 */
[----:B------:R0:W-:Y:S01]  /*f930*/  @!P5 LDGSTS.E.BYPASS.LTC128B.128 [R7+0x2f400], desc[UR36][R2.64+0x180], !P1 ;  /* 0x2f4001800207dfae */ /* 0x0001e2000c901d64 */
[----:B------:R-:W-:Y:S02]  /*f940*/  LOP3.LUT P5, RZ, R16, 0x100, RZ, 0xc0, !PT ;  /* 0x0000010010ff7812 */ /* 0x000fe400078ac0ff */
[----:B------:R-:W-:-:S11]  /*f950*/  MOV R5, R14 ;  /* 0x0000000e00057202 */ /* 0x000fd60000000f00 */
[----:B0-----:R-:W-:Y:S05]  /*f960*/  WARPSYNC.COLLECTIVE R15, `(.L_x_9340) ;  /* 0x000000000f087348 */ /* 0x001fea0003c00000 */
[----:B------:R1:W2:Y:S02]  /*f970*/  SHFL.IDX P6, R14, R13, R12, R11 ;  /* 0x0000000c0d0e7389 */ /* 0x0002a400000c000b */
[----:B012---:R-:W-:Y:S01]  /*f980*/  ENDCOLLECTIVE ;  /* 0x000000000000791b */ /* 0x007fe20003800000 */
.L_x_9340:
[----:B------:R-:W-:Y:S01]  /*f990*/  @!P5 LEA R7, R28, UR42, 0x1 ;  /* 0x0000002a1c07dc11 */ /* 0x000fe2000f8e08ff */
[----:B------:R-:W-:Y:S02]  /*f9a0*/  IMAD.MOV.U32 R13, RZ, RZ, R4 ;  /* 0x000000ffff0d7224 */ /* 0x000fe400078e0004 */
[----:B------:R-:W-:Y:S01]  /*f9b0*/  IMAD.MOV.U32 R12, RZ, RZ, 0x4 ;  /* 0x00000004ff0c7424 */ /* 0x000fe200078e00ff */
[----:B------:R-:W-:-:S13]  /*f9c0*/  LOP3.LUT P6, RZ, R16, 0x200, RZ, 0xc0, !PT ;  /* 0x0000020010ff7812 */ /* 0x000fda00078cc0ff */
[----:B------:R-:W-:Y:S02]  /*f9d0*/  @!P6 LEA R14, P0, R22, R14, 0x1 ;  /* 0x0000000e160ee211 */ /* 0x000fe400078008ff */
[----:B------:R-:W-:-:S03]  /*f9e0*/  @!P6 LEA R9, R28, UR42, 0x1 ;  /* 0x0000002a1c09ec11 */ /* 0x000fc6000f8e08ff */
[----:B------:R-:W-:Y:S02]  /*f9f0*/  @!P6 IMAD.X R5, RZ, RZ, R5, P0 ;  /* 0x000000ffff05e224 */ /* 0x000fe400000e0605 */
[----:B------:R-:W-:-:S03]  /*fa00*/  @!P6 IMAD.MOV.U32 R2, RZ, RZ, R14 ;  /* 0x000000ffff02e224 */ /* 0x000fc600078e000e */
[----:B------:R-:W-:-:S05]  /*fa10*/  @!P6 MOV R3, R5 ;  /* 0x000000050003e202 */ /* 0x000fca0000000f00 */
        /* <DEDUP_REMOVED lines=10> */
.L_x_9341:
[----:B------:R-:W-:Y:S01]  /*fac0*/  MOV R13, R0 ;  /* 0x00000000000d7202 */ /* 0x000fe20000000f00 */
[----:B------:R-:W-:-:S07]  /*fad0*/  IMAD.MOV.U32 R5, RZ, RZ, R14 ;  /* 0x000000ffff057224 */ /* 0x000fce00078e000e */
[----:B------:R-:W-:Y:S05]  /*fae0*/  WARPSYNC.COLLECTIVE R15, `(.L_x_9342) ;  /* 0x000000000f087348 */ /* 0x000fea0003c00000 */
[----:B------:R0:W1:Y:S02]  /*faf0*/  SHFL.IDX P6, R14, R13, R12, R11 ;  /* 0x0000000c0d0e7389 */ /* 0x00006400000c000b */
[----:B01----:R-:W-:Y:S01]  /*fb00*/  ENDCOLLECTIVE ;  /* 0x000000000000791b */ /* 0x003fe20003800000 */
.L_x_9342:
[----:B------:R-:W-:Y:S01]  /*fb10*/  MOV R13, R4 ;  /* 0x00000004000d7202 */ /* 0x000fe20000000f00 */
[----:B------:R-:W-:Y:S01]  /*fb20*/  IMAD.MOV.U32 R12, RZ, RZ, 0x5 ;  /* 0x00000005ff0c7424 */ /* 0x000fe200078e00ff */
[----:B------:R-:W-:-:S05]  /*fb30*/  @!P5 LEA R14, P0, R22, R14, 0x1 ;  /* 0x0000000e160ed211 */ /* 0x000fca00078008ff */
[----:B------:R-:W-:-:S08]  /*fb40*/  @!P5 IMAD.MOV.U32 R2, RZ, RZ, R14 ;  /* 0x000000ffff02d224 */ /* 0x000fd000078e000e */
[----:B------:R-:W-:Y:S05]  /*fb50*/  WARPSYNC.COLLECTIVE R15, `(.L_x_9343) ;  /* 0x000000000f087348 */ /* 0x000fea0003c00000 */
[----:B------:R0:W1:Y:S02]  /*fb60*/  SHFL.IDX P6, R14, R13, R12, R11 ;  /* 0x0000000c0d0e7389 */ /* 0x00006400000c000b */
[----:B01----:R-:W-:Y:S01]  /*fb70*/  ENDCOLLECTIVE ;  /* 0x000000000000791b */ /* 0x003fe20003800000 */
.L_x_9343:
[----:B------:R-:W-:-:S04]  /*fb80*/  @!P5 IMAD.X R5, RZ, RZ, R5, P0 ;  /* 0x000000ffff05d224 */ /* 0x000fc800000e0605 */
[----:B------:R-:W-:-:S05]  /*fb90*/  @!P5 IMAD.MOV.U32 R3, RZ, RZ, R5 ;  /* 0x000000ffff03d224 */ /* 0x000fca00078e0005 */
[----:B------:R-:W-:Y:S01]  /*fba0*/  @!PT LDS RZ, [RZ] ;  /* 0x00000000fffff984 */ /* 0x000fe20000000800 */
[----:B------:R-:W-:Y:S01]  /*fbb0*/  @!PT LDS RZ, [RZ] ;  /* 0x00000000fffff984 */ /* 0x000fe20000000800 */
[----:B------:R-:W-:Y:S01]  /*fbc0*/  @!PT LDS RZ, [RZ] ;  /* 0x00000000fffff984 */ /* 0x000fe20000000800 */
[----:B------:R0:W-:Y:S01]  /*fbd0*/  @!P5 LDGSTS.E.BYPASS.LTC128B.128 [R7+0x24400], desc[UR36][R2.64], !P4 ;  /* 0x244000000207dfae */ /* 0x0001e2000e101d64 */
[----:B------:R-:W-:-:S03]  /*fbe0*/  IMAD.MOV.U32 R13, RZ, RZ, R0 ;  /* 0x000000ffff0d7224 */ /* 0x000fc600078e0000 */
[----:B------:R0:W-:Y:S04]  /*fbf0*/  @!P5 LDGSTS.E.BYPASS.LTC128B.128 [R7+0x28400], desc[UR36][R2.64+0x80], !P3 ;  /* 0x284000800207dfae */ /* 0x0001e8000d901d64 */
[----:B------:R0:W-:Y:S04]  /*fc00*/  @!P5 LDGSTS.E.BYPASS.LTC128B.128 [R7+0x2c400], desc[UR36][R2.64+0x100], !P2 ;  /* 0x2c4001000207dfae */ /* 0x0001e8000d101d64 */
[----:B------:R0:W-:Y:S01]  /*fc10*/  @!P5 LDGSTS.E.BYPASS.LTC128B.128 [R7+0x30400], desc[UR36][R2.64+0x180], !P1 ;  /* 0x304001800207dfae */ /* 0x0001e2000c901d64 */
[----:B------:R-:W-:Y:S01]  /*fc20*/  IMAD.MOV.U32 R5, RZ, RZ, R14 ;  /* 0x000000ffff057224 */ /* 0x000fe200078e000e */
[----:B------:R-:W-:-:S13]  /*fc30*/  LOP3.LUT P5, RZ, R16, 0x40, RZ, 0xc0, !PT ;  /* 0x0000004010ff7812 */ /* 0x000fda00078ac0ff */
[----:B0-----:R-:W-:Y:S05]  /*fc40*/  WARPSYNC.COLLECTIVE R15, `(.L_x_9344) ;  /* 0x000000000f087348 */ /* 0x001fea0003c00000 */
[----:B------:R1:W2:Y:S02]  /*fc50*/  SHFL.IDX P6, R14, R13, R12, R11 ;  /* 0x0000000c0d0e7389 */ /* 0x0002a400000c000b */
[----:B012---:R-:W-:Y:S01]  /*fc60*/  ENDCOLLECTIVE ;  /* 0x000000000000791b */ /* 0x007fe20003800000 */
.L_x_9344:
        /* <DEDUP_REMOVED lines=19> */
.L_x_9345:
[----:B------:R-:W-:Y:S02]  /*fda0*/  IMAD.MOV.U32 R13, RZ, RZ, R0 ;  /* 0x000000ffff0d7224 */ /* 0x000fe400078e0000 */
[----:B------:R-:W-:-:S07]  /*fdb0*/  IMAD.MOV.U32 R5, RZ, RZ, R14 ;  /* 0x000000ffff057224 */ /* 0x000fce00078e000e */
[----:B------:R-:W-:Y:S05]  /*fdc0*/  WARPSYNC.COLLECTIVE R15, `(.L_x_9346) ;  /* 0x000000000f087348 */ /* 0x000fea0003c00000 */
[----:B------:R0:W1:Y:S02]  /*fdd0*/  SHFL.IDX P6, R14, R13, R12, R11 ;  /* 0x0000000c0d0e7389 */ /* 0x00006400000c000b */
[----:B01----:R-:W-:Y:S01]  /*fde0*/  ENDCOLLECTIVE ;  /* 0x000000000000791b */ /* 0x003fe20003800000 */
.L_x_9346:
        /* <DEDUP_REMOVED lines=8> */
.L_x_9347:
        /* <DEDUP_REMOVED lines=9> */
[----:B------:R-:W-:-:S07]  /*ff00*/  MOV R5, R14 ;  /* 0x0000000e00057202 */ /* 0x000fce0000000f00 */
[----:B0-----:R-:W-:Y:S05]  /*ff10*/  WARPSYNC.COLLECTIVE R15, `(.L_x_9348) ;  /* 0x000000000f087348 */ /* 0x001fea0003c00000 */
[----:B------:R1:W2:Y:S02]  /*ff20*/  SHFL.IDX P6, R14, R13, R12, R11 ;  /* 0x0000000c0d0e7389 */ /* 0x0002a400000c000b */
[----:B012---:R-:W-:Y:S01]  /*ff30*/  ENDCOLLECTIVE ;  /* 0x000000000000791b */ /* 0x007fe20003800000 */
.L_x_9348:
[----:B------:R-:W-:Y:S05]  /*ff40*/  BRA `(.L_x_9349) ;  /* 0xffffffc400007947 */ /* 0x000fea000383ffff */
.L_x_9264:
[----:B0--3--:R-:W-:-:S04]  /*ff50*/  IMAD.U32 R3, RZ, RZ, UR42 ;  /* 0x0000002aff037e24 */ /* 0x009fc8000f8e00ff */
[----:B------:R0:W3:Y:S03]  /*ff60*/  SYNCS.PHASECHK.TRANS64.TRYWAIT P0, [R3+URZ+0x32420], R0 ;  /* 0x03242000030075a7 */ /* 0x0000e6000800017f */
[----:B---3--:R-:W-:Y:S05]  /*ff70*/  @!P0 NANOSLEEP.SYNCS 0x989680 ;  /* 0x009896800000895d */ /* 0x008fea0003900000 */
[----:B------:R-:W3:Y:S02]  /*ff80*/  @!P0 SYNCS.PHASECHK.TRANS64 P0, [R3+URZ+0x32420], R0 ;  /* 0x03242000030085a7 */ /* 0x000ee4000800007f */
[----:B---3--:R-:W-:Y:S05]  /*ff90*/  @!P0 BRA `(.L_x_9264) ;  /* 0xfffffffc00ec8947 */ /* 0x008fea000383ffff */
[----:B------:R-:W-:Y:S05]  /*ffa0*/  BRA `(.L_x_9350) ;  /* 0xffffffc400447947 */ /* 0x000fea000383ffff */
.L_x_9266:
[----:B0--3--:R-:W-:-:S04]  /*ffb0*/  IMAD.U32 R3, RZ, RZ, UR42 ;  /* 0x0000002aff037e24 */ /* 0x009fc8000f8e00ff */
[----:B------:R0:W3:Y:S03]  /*ffc0*/  SYNCS.PHASECHK.TRANS64.TRYWAIT P0, [R3+URZ+0x32460], R0 ;  /* 0x03246000030075a7 */ /* 0x0000e6000800017f */
[----:B---3--:R-:W-:Y:S05]  /*ffd0*/  @!P0 NANOSLEEP.SYNCS 0x989680 ;  /* 0x009896800000895d */ /* 0x008fea0003900000 */
[----:B------:R-:W3:Y:S02]  /*ffe0*/  @!P0 SYNCS.PHASECHK.TRANS64 P0, [R3+URZ+0x32460], R0 ;  /* 0x03246000030085a7 */ /* 0x000ee4000800007f */
[----:B---3--:R-:W-:Y:S05]  /*fff0*/  @!P0 BRA `(.L_x_9266) ;  /* 0xfffffffc00ec8947 */ /* 0x008fea000383ffff */
[----:B------:R-:W-:Y:S05]  /*10000*/  BRA `(.L_x_9351) ;  /* 0xffffffc400407947 */ /* 0x000fea000383ffff */
.L_x_9267:
[----:B------:R-:W-:Y:S01]  /*10010*/  BSSY B0, `(.L_x_9352) ;  /* 0x0000008000007945 */ /* 0x000fe20003800000 */
[----:B------:R-:W-:Y:S01]  /*10020*/  MOV R13, R19 ;  /* 0x00000013000d7202 */ /* 0x000fe20000000f00 */
[----:B------:R-:W-:Y:S02]  /*10030*/  IMAD.MOV.U32 R12, RZ, RZ, RZ ;  /* 0x000000ffff0c7224 */ /* 0x000fe400078e00ff */
[----:B------:R-:W-:Y:S02]  /*10040*/  IMAD.MOV.U32 R11, RZ, RZ, 0x181f ;  /* 0x0000181fff0b7424 */ /* 0x000fe400078e00ff */
[----:B------:R-:W-:-:S07]  /*10050*/  IMAD.MOV.U32 R15, RZ, RZ, -0x1 ;  /* 0xffffffffff0f7424 */ /* 0x000fce00078e00ff */
[----:B-1----:R-:W-:Y:S05]  /*10060*/  WARPSYNC.COLLECTIVE R15, `(.L_x_9353) ;  /* 0x000000000f087348 */ /* 0x002fea0003c00000 */
[----:B-1----:R0:W1:Y:S02]  /*10070*/  SHFL.IDX P6, R14, R13, R12, R11 ;  /* 0x0000000c0d0e7389 */ /* 0x00206400000c000b */
[----:B01----:R-:W-:Y:S01]  /*10080*/  ENDCOLLECTIVE ;  /* 0x000000000000791b */ /* 0x003fe20003800000 */
.L_x_9353:
[----:B------:R-:W-:Y:S05]  /*10090*/  BSYNC B0 ;  /* 0x0000000000007941 */ /* 0x000fea0003800000 */
.L_x_9352:
[----:B------:R-:W-:Y:S01]  /*100a0*/  IMAD.MOV.U32 R13, RZ, RZ, R18 ;  /* 0x000000ffff0d7224 */ /* 0x000fe200078e0012 */
[----:B------:R-:W-:Y:S01]  /*100b0*/  MOV R15, 0xffffffff ;  /* 0xffffffff000f7802 */ /* 0x000fe20000000f00 */
[----:B------:R-:W-:Y:S01]  /*100c0*/  IMAD.MOV.U32 R12, RZ, RZ, RZ ;  /* 0x000000ffff0c7224 */ /* 0x000fe200078e00ff */
[----:B------:R-:W-:Y:S01]  /*100d0*/  MOV R3, R14 ;  /* 0x0000000e00037202 */ /* 0x000fe20000000f00 */
[----:B------:R-:W-:Y:S01]  /*100e0*/  IMAD.MOV.U32 R11, RZ, RZ, 0x181f ;  /* 0x0000181fff0b7424 */ /* 0x000fe200078e00ff */
[----:B------:R-:W-:Y:S01]  /*100f0*/  LEA R10, R28, UR42, 0x1 ;  /* 0x0000002a1c0a7c11 */ /* 0x000fe2000f8e08ff */
[----:B------:R-:W-:Y:S01]  /*10100*/  IMAD.SHL.U32 R0, R22, 0x2, RZ ;  /* 0x0000000216007824 */ /* 0x000fe200078e00ff */
[----:B------:R-:W-:Y:S01]  /*10110*/  LOP3.LUT P2, RZ, R5, 0x2, RZ, 0xc0, !PT ;  /* 0x0000000205ff7812 */ /* 0x000fe2000784c0ff */
[----:B------:R-:W-:-:S12]  /*10120*/  IMAD.MOV.U32 R6, RZ, RZ, RZ ;  /* 0x000000ffff067224 */ /* 0x000fd800078e00ff */
[----:B------:R-:W-:Y:S05]  /*10130*/  WARPSYNC.COLLECTIVE R15, `(.L_x_9354) ;  /* 0x000000000f087348 */ /* 0x000fea0003c00000 */
[----:B------:R0:W1:Y:S02]  /*10140*/  SHFL.IDX P6, R14, R13, R12, R11 ;  /* 0x0000000c0d0e7389 */ /* 0x00006400000c000b */
[----:B01----:R-:W-:Y:S01]  /*10150*/  ENDCOLLECTIVE ;  /* 0x000000000000791b */ /* 0x003fe20003800000 */
.L_x_9354:
[----:B------:R-:W-:Y:S02]  /*10160*/  LOP3.LUT P1, RZ, R5, 0x4, RZ, 0xc0, !PT ;  /* 0x0000000405ff7812 */ /* 0x000fe4000782c0ff */
[----:B------:R-:W-:Y:S02]  /*10170*/  IADD3 R31, R10, 0x400, RZ ;  /* 0x000004000a1f7810 */ /* 0x000fe40007ffe0ff */
[----:B------:R-:W-:Y:S01]  /*10180*/  ISETP.LT.OR P3, PT, R17, 0x1, !P1 ;  /* 0x000000011100780c */ /* 0x000fe20004f61670 */
[----:B------:R-:W-:Y:S01]  /*10190*/  IMAD.MOV.U32 R13, RZ, RZ, R19 ;  /* 0x000000ffff0d7224 */ /* 0x000fe200078e0013 */
[----:B------:R-:W-:Y:S02]  /*101a0*/  MOV R12, 0x1 ;  /* 0x00000001000c7802 */ /* 0x000fe40000000f00 */
[----:B------:R-:W-:-:S13]  /*101b0*/  IADD3 R2, P0, R14, R0, RZ ;  /* 0x000000000e027210 */ /* 0x000fda0007f1e0ff */
[----:B------:R-:W-:Y:S05]  /*101c0*/  WARPSYNC.COLLECTIVE R15, `(.L_x_9355) ;  /* 0x000000000f087348 */ /* 0x000fea0003c00000 */
[----:B------:R0:W1:Y:S02]  /*101d0*/  SHFL.IDX P6, R14, R13, R12, R11 ;  /* 0x0000000c0d0e7389 */ /* 0x00006400000c000b */
[----:B01----:R-:W-:Y:S01]  /*101e0*/  ENDCOLLECTIVE ;  /* 0x000000000000791b */ /* 0x003fe20003800000 */
.L_x_9355:
        /* <DEDUP_REMOVED lines=12> */
.L_x_9356:
        /* <DEDUP_REMOVED lines=14> */
.L_x_9357:
        /* <DEDUP_REMOVED lines=12> */
.L_x_9358:
        /* <DEDUP_REMOVED lines=14> */
.L_x_9359:
[----:B------:R-:W-:Y:S02]  /*10530*/  IADD3.X R3, RZ, R4, RZ, P3, !PT ;  /* 0x00000004ff037210 */ /* 0x000fe40001ffe4ff */
        /* <DEDUP_REMOVED lines=11> */
.L_x_9360:
        /* <DEDUP_REMOVED lines=14> */
.L_x_9361:
[----:B------:R-:W-:Y:S01]  /*106d0*/  IMAD.X R3, RZ, RZ, R5, P3 ;  /* 0x000000ffff037224 */ /* 0x000fe200018e0605 */
        /* <DEDUP_REMOVED lines=11> */
.L_x_9362:
        /* <DEDUP_REMOVED lines=14> */
.L_x_9363:
        /* <DEDUP_REMOVED lines=12> */
.L_x_9364:
        /* <DEDUP_REMOVED lines=9> */
.L_x_9274:
[----:B-1----:R1:W2:Y:S02]  /*109c0*/  SYNCS.PHASECHK.TRANS64.TRYWAIT P0, [R19+URZ+0x32440], R23 ;  /* 0x03244017130075a7 */ /* 0x0022a4000800017f */
[----:B--2---:R-:W-:Y:S05]  /*109d0*/  @!P0 NANOSLEEP.SYNCS 0x989680 ;  /* 0x009896800000895d */ /* 0x004fea0003900000 */
[----:B------:R-:W2:Y:S02]  /*109e0*/  @!P0 SYNCS.PHASECHK.TRANS64 P0, [R19+URZ+0x32440], R23 ;  /* 0x03244017130085a7 */ /* 0x000ea4000800007f */
[----:B--2---:R-:W-:Y:S05]  /*109f0*/  @!P0 BRA `(.L_x_9274) ;  /* 0xfffffffc00f08947 */ /* 0x004fea000383ffff */
[----:B------:R-:W-:Y:S05]  /*10a00*/  BRA `(.L_x_9366) ;  /* 0xffffffc400747947 */ /* 0x000fea000383ffff */
.L_x_9275:
[----:B------:R-:W-:Y:S01]  /*10a10*/  BSSY B1, `(.L_x_9367) ;  /* 0x0000008000017945 */ /* 0x000fe20003800000 */
[----:B------:R-:W-:Y:S01]  /*10a20*/  IMAD.MOV.U32 R13, RZ, RZ, R24 ;  /* 0x000000ffff0d7224 */ /* 0x000fe200078e0018 */
[----:B------:R-:W-:Y:S01]  /*10a30*/  MOV R15, 0xffffffff ;  /* 0xffffffff000f7802 */ /* 0x000fe20000000f00 */
[----:B------:R-:W-:Y:S02]  /*10a40*/  IMAD.MOV.U32 R12, RZ, RZ, RZ ;  /* 0x000000ffff0c7224 */ /* 0x000fe400078e00ff */
[----:B------:R-:W-:-:S07]  /*10a50*/  IMAD.MOV.U32 R11, RZ, RZ, 0x181f ;  /* 0x0000181fff0b7424 */ /* 0x000fce00078e00ff */
[----:B-1----:R-:W-:Y:S05]  /*10a60*/  WARPSYNC.COLLECTIVE R15, `(.L_x_9368) ;  /* 0x000000000f087348 */ /* 0x002fea0003c00000 */
[----:B------:R0:W2:Y:S02]  /*10a70*/  SHFL.IDX P6, R14, R13, R12, R11 ;  /* 0x0000000c0d0e7389 */ /* 0x0000a400000c000b */
[----:B012---:R-:W-:Y:S01]  /*10a80*/  ENDCOLLECTIVE ;  /* 0x000000000000791b */ /* 0x007fe20003800000 */
.L_x_9368:
[----:B------:R-:W-:Y:S05]  /*10a90*/  BSYNC B1 ;  /* 0x0000000000017941 */ /* 0x000fea0003800000 */
.L_x_9367:
        /* <DEDUP_REMOVED lines=9> */
.L_x_9369:
[----:B------:R-:W-:Y:S01]  /*10b30*/  IMAD.MOV.U32 R13, RZ, RZ, R24 ;  /* 0x000000ffff0d7224 */ /* 0x000fe200078e0018 */
[----:B------:R-:W-:Y:S02]  /*10b40*/  MOV R12, 0x1 ;  /* 0x00000001000c7802 */ /* 0x000fe40000000f00 */
[----:B------:R-:W-:-:S13]  /*10b50*/  IADD3 R2, P0, R14, R0, RZ ;  /* 0x000000000e027210 */ /* 0x000fda0007f1e0ff */
[----:B------:R-:W-:Y:S05]  /*10b60*/  WARPSYNC.COLLECTIVE R15, `(.L_x_9370) ;  /* 0x000000000f087348 */ /* 0x000fea0003c00000 */
[----:B------:R0:W1:Y:S02]  /*10b70*/  SHFL.IDX P6, R14, R13, R12, R11 ;  /* 0x0000000c0d0e7389 */ /* 0x00006400000c000b */
[----:B01----:R-:W-:Y:S01]  /*10b80*/  ENDCOLLECTIVE ;  /* 0x000000000000791b */ /* 0x003fe20003800000 */
.L_x_9370:
        /* <DEDUP_REMOVED lines=10> */
.L_x_9371:
[----:B------:R-:W-:Y:S01]  /*10c30*/  MOV R13, R24 ;  /* 0x00000018000d7202 */ /* 0x000fe20000000f00 */
[----:B------:R-:W-:Y:S01]  /*10c40*/  IMAD.MOV.U32 R12, RZ, RZ, 0x2 ;  /* 0x00000002ff0c7424 */ /* 0x000fe200078e00ff */
[----:B------:R-:W-:-:S13]  /*10c50*/  IADD3 R2, P0, R14, R0, RZ ;  /* 0x000000000e027210 */ /* 0x000fda0007f1e0ff */
[----:B------:R-:W-:Y:S05]  /*10c60*/  WARPSYNC.COLLECTIVE R15, `(.L_x_9372) ;  /* 0x000000000f087348 */ /* 0x000fea0003c00000 */
[----:B------:R0:W1:Y:S02]  /*10c70*/  SHFL.IDX P6, R14, R13, R12, R11 ;  /* 0x0000000c0d0e7389 */ /* 0x00006400000c000b */
[----:B01----:R-:W-:Y:S01]  /*10c80*/  ENDCOLLECTIVE ;  /* 0x000000000000791b */ /* 0x003fe20003800000 */
.L_x_9372:
        /* <DEDUP_REMOVED lines=10> */
.L_x_9373:
[----:B------:R-:W-:Y:S02]  /*10d30*/  IMAD.MOV.U32 R13, RZ, RZ, R24 ;  /* 0x000000ffff0d7224 */ /* 0x000fe400078e0018 */
[----:B------:R-:W-:Y:S01]  /*10d40*/  IMAD.MOV.U32 R12, RZ, RZ, 0x3 ;  /* 0x00000003ff0c7424 */ /* 0x000fe200078e00ff */
[----:B------:R-:W-:-:S13]  /*10d50*/  IADD3 R2, P0, R14, R0, RZ ;  /* 0x000000000e027210 */ /* 0x000fda0007f1e0ff */
[----:B------:R-:W-:Y:S05]  /*10d60*/  WARPSYNC.COLLECTIVE R15, `(.L_x_9374) ;  /* 0x000000000f087348 */ /* 0x000fea0003c00000 */
[----:B------:R0:W1:Y:S02]  /*10d70*/  SHFL.IDX P6, R14, R13, R12, R11 ;  /* 0x0000000c0d0e7389 */ /* 0x00006400000c000b */
[----:B01----:R-:W-:Y:S01]  /*10d80*/  ENDCOLLECTIVE ;  /* 0x000000000000791b */ /* 0x003fe20003800000 */
.L_x_9374:
        /* <DEDUP_REMOVED lines=10> */
.L_x_9375:
[----:B------:R-:W-:Y:S02]  /*10e30*/  IMAD.MOV.U32 R13, RZ, RZ, R24 ;  /* 0x000000ffff0d7224 */ /* 0x000fe400078e0018 */
[----:B------:R-:W-:Y:S01]  /*10e40*/  IMAD.MOV.U32 R12, RZ, RZ, 0x4 ;  /* 0x00000004ff0c7424 */ /* 0x000fe200078e00ff */
[----:B------:R-:W-:-:S13]  /*10e50*/  IADD3 R2, P0, R14, R0, RZ ;  /* 0x000000000e027210 */ /* 0x000fda0007f1e0ff */
[----:B------:R-:W-:Y:S05]  /*10e60*/  WARPSYNC.COLLECTIVE R15, `(.L_x_9376) ;  /* 0x000000000f087348 */ /* 0x000fea0003c00000 */
[----:B------:R0:W1:Y:S02]  /*10e70*/  SHFL.IDX P6, R14, R13, R12, R11 ;  /* 0x0000000c0d0e7389 */ /* 0x00006400000c000b */
[----:B01----:R-:W-:Y:S01]  /*10e80*/  ENDCOLLECTIVE ;  /* 0x000000000000791b */ /* 0x003fe20003800000 */
.L_x_9376:
        /* <DEDUP_REMOVED lines=10> */
.L_x_9377:
[----:B------:R-:W-:Y:S01]  /*10f30*/  IMAD.MOV.U32 R13, RZ, RZ, R24 ;  /* 0x000000ffff0d7224 */ /* 0x000fe200078e0018 */
[----:B------:R-:W-:Y:S02]  /*10f40*/  MOV R12, 0x5 ;  /* 0x00000005000c7802 */ /* 0x000fe40000000f00 */
[----:B------:R-:W-:-:S13]  /*10f50*/  IADD3 R2, P0, R14, R0, RZ ;  /* 0x000000000e027210 */ /* 0x000fda0007f1e0ff */
[----:B------:R-:W-:Y:S05]  /*10f60*/  WARPSYNC.COLLECTIVE R15, `(.L_x_9378) ;  /* 0x000000000f087348 */ /* 0x000fea0003c00000 */
[----:B------:R0:W1:Y:S02]  /*10f70*/  SHFL.IDX P6, R14, R13, R12, R11 ;  /* 0x0000000c0d0e7389 */ /* 0x00006400000c000b */
[----:B01----:R-:W-:Y:S01]  /*10f80*/  ENDCOLLECTIVE ;  /* 0x000000000000791b */ /* 0x003fe20003800000 */
.L_x_9378:
        /* <DEDUP_REMOVED lines=10> */
.L_x_9379:
[----:B------:R-:W-:Y:S05]  /*11030*/  BRA `(.L_x_9380) ;  /* 0xffffffc000d07947 */ /* 0x000fea000383ffff */
.L_x_9280:
[----:B---3--:R3:W4:Y:S02]  /*11040*/  SYNCS.PHASECHK.TRANS64.TRYWAIT P0, [R19+URZ+0x32460], R23 ;  /* 0x03246017130075a7 */ /* 0x008724000800017f */
[----:B----4-:R-:W-:Y:S05]  /*11050*/  @!P0 NANOSLEEP.SYNCS 0x989680 ;  /* 0x009896800000895d */ /* 0x010fea0003900000 */
[----:B------:R-:W4:Y:S02]  /*11060*/  @!P0 SYNCS.PHASECHK.TRANS64 P0, [R19+URZ+0x32460], R23 ;  /* 0x03246017130085a7 */ /* 0x000f24000800007f */
[----:B----4-:R-:W-:Y:S05]  /*11070*/  @!P0 BRA `(.L_x_9280) ;  /* 0xfffffffc00f08947 */ /* 0x010fea000383ffff */
[----:B------:R-:W-:Y:S05]  /*11080*/  BRA `(.L_x_9381) ;  /* 0xffffffc4001c7947 */ /* 0x000fea000383ffff */
.L_x_9281:
        /* <DEDUP_REMOVED lines=8> */
.L_x_9383:
[----:B------:R-:W-:Y:S05]  /*11110*/  BSYNC B1 ;  /* 0x0000000000017941 */ /* 0x000fea0003800000 */
.L_x_9382:
[----:B------:R-:W-:Y:S01]  /*11120*/  MOV R13, R20 ;  /* 0x00000014000d7202 */ /* 0x000fe20000000f00 */
        /* <DEDUP_REMOVED lines=8> */
.L_x_9384:
[----:B------:R-:W-:Y:S02]  /*111b0*/  IMAD.MOV.U32 R6, RZ, RZ, RZ ;  /* 0x000000ffff067224 */ /* 0x000fe400078e00ff */
[----:B------:R-:W-:Y:S02]  /*111c0*/  IMAD.MOV.U32 R13, RZ, RZ, R22 ;  /* 0x000000ffff0d7224 */ /* 0x000fe400078e0016 */
[----:B------:R-:W-:Y:S01]  /*111d0*/  IMAD.MOV.U32 R12, RZ, RZ, 0x1 ;  /* 0x00000001ff0c7424 */ /* 0x000fe200078e00ff */
[----:B------:R-:W-:-:S13]  /*111e0*/  IADD3 R2, P0, R14, R0, RZ ;  /* 0x000000000e027210 */ /* 0x000fda0007f1e0ff */
[----:B------:R-:W-:Y:S05]  /*111f0*/  WARPSYNC.COLLECTIVE R15, `(.L_x_9385) ;  /* 0x000000000f087348 */ /* 0x000fea0003c00000 */
[----:B------:R0:W1:Y:S02]  /*11200*/  SHFL.IDX P6, R14, R13, R12, R11 ;  /* 0x0000000c0d0e7389 */ /* 0x00006400000c000b */
[----:B01----:R-:W-:Y:S01]  /*11210*/  ENDCOLLECTIVE ;  /* 0x000000000000791b */ /* 0x003fe20003800000 */
.L_x_9385:
[----:B------:R-:W-:-:S05]  /*11220*/  IADD3.X R3, RZ, R3, RZ, P0, !PT ;  /* 0x00000003ff037210 */ /* 0x000fca00007fe4ff */
        /* <DEDUP_REMOVED lines=12> */
.L_x_9386:
[----:B------:R-:W-:Y:S02]  /*112f0*/  IMAD.MOV.U32 R13, RZ, RZ, R22 ;  /* 0x000000ffff0d7224 */ /* 0x000fe400078e0016 */
[----:B------:R-:W-:Y:S01]  /*11300*/  IMAD.MOV.U32 R12, RZ, RZ, 0x2 ;  /* 0x00000002ff0c7424 */ /* 0x000fe200078e00ff */
[----:B------:R-:W-:-:S13]  /*11310*/  IADD3 R2, P0, R14, R0, RZ ;  /* 0x000000000e027210 */ /* 0x000fda0007f1e0ff */
[----:B------:R-:W-:Y:S05]  /*11320*/  WARPSYNC.COLLECTIVE R15, `(.L_x_9387) ;  /* 0x000000000f087348 */ /* 0x000fea0003c00000 */
[----:B------:R0:W1:Y:S02]  /*11330*/  SHFL.IDX P6, R14, R13, R12, R11 ;  /* 0x0000000c0d0e7389 */ /* 0x00006400000c000b */
[----:B01----:R-:W-:Y:S01]  /*11340*/  ENDCOLLECTIVE ;  /* 0x000000000000791b */ /* 0x003fe20003800000 */
.L_x_9387:
[----:B------:R-:W-:-:S05]  /*11350*/  IMAD.X R3, RZ, RZ, R4, P0 ;  /* 0x000000ffff037224 */ /* 0x000fca00000e0604 */
[----:B------:R-:W-:Y:S01]  /*11360*/  @!PT LDS RZ, [RZ] ;  /* 0x00000000fffff984 */ /* 0x000fe20000000800 */
[----:B------:R-:W-:Y:S01]  /*11370*/  @!PT LDS RZ, [RZ] ;  /* 0x00000000fffff984 */ /* 0x000fe20000000800 */
[----:B------:R-:W-:Y:S01]  /*11380*/  @!PT LDS RZ, [RZ] ;  /* 0x00000000fffff984 */ /* 0x000fe20000000800 */
[----:B------:R0:W-:Y:S04]  /*11390*/  LDGSTS.E.BYPASS.LTC128B.128 [R21+0x800], desc[UR36][R2.64], !P4 ;  /* 0x0080000002157fae */ /* 0x0001e8000e101d64 */
        /* <DEDUP_REMOVED lines=8> */
.L_x_9388:
[----:B------:R-:W-:Y:S01]  /*11420*/  IMAD.MOV.U32 R13, RZ, RZ, R22 ;  /* 0x000000ffff0d7224 */ /* 0x000fe200078e0016 */
[----:B------:R-:W-:Y:S02]  /*11430*/  MOV R12, 0x3 ;  /* 0x00000003000c7802 */ /* 0x000fe40000000f00 */
[----:B------:R-:W-:-:S13]  /*11440*/  IADD3 R2, P0, R14, R0, RZ ;  /* 0x000000000e027210 */ /* 0x000fda0007f1e0ff */
[----:B------:R-:W-:Y:S05]  /*11450*/  WARPSYNC.COLLECTIVE R15, `(.L_x_9389) ;  /* 0x000000000f087348 */ /* 0x000fea0003c00000 */
[----:B------:R0:W1:Y:S02]  /*11460*/  SHFL.IDX P6, R14, R13, R12, R11 ;  /* 0x0000000c0d0e7389 */ /* 0x00006400000c000b */
[----:B01----:R-:W-:Y:S01]  /*11470*/  ENDCOLLECTIVE ;  /* 0x000000000000791b */ /* 0x003fe20003800000 */
.L_x_9389:
        /* <DEDUP_REMOVED lines=13> */
.L_x_9390:
[----:B------:R-:W-:Y:S01]  /*11550*/  MOV R13, R22 ;  /* 0x00000016000d7202 */ /* 0x000fe20000000f00 */
[----:B------:R-:W-:Y:S01]  /*11560*/  IMAD.MOV.U32 R12, RZ, RZ, 0x4 ;  /* 0x00000004ff0c7424 */ /* 0x000fe200078e00ff */
[----:B------:R-:W-:-:S13]  /*11570*/  IADD3 R2, P0, R14, R0, RZ ;  /* 0x000000000e027210 */ /* 0x000fda0007f1e0ff */
[----:B------:R-:W-:Y:S05]  /*11580*/  WARPSYNC.COLLECTIVE R15, `(.L_x_9391) ;  /* 0x000000000f087348 */ /* 0x000fea0003c00000 */
[----:B------:R0:W1:Y:S02]  /*11590*/  SHFL.IDX P6, R14, R13, R12, R11 ;  /* 0x0000000c0d0e7389 */ /* 0x00006400000c000b */
[----:B01----:R-:W-:Y:S01]  /*115a0*/  ENDCOLLECTIVE ;  /* 0x000000000000791b */ /* 0x003fe20003800000 */
.L_x_9391:
        /* <DEDUP_REMOVED lines=13> */
.L_x_9392:
[----:B------:R-:W-:Y:S02]  /*11680*/  IMAD.MOV.U32 R13, RZ, RZ, R22 ;  /* 0x000000ffff0d7224 */ /* 0x000fe400078e0016 */
[----:B------:R-:W-:Y:S01]  /*11690*/  IMAD.MOV.U32 R12, RZ, RZ, 0x5 ;  /* 0x00000005ff0c7424 */ /* 0x000fe200078e00ff */
[----:B------:R-:W-:-:S13]  /*116a0*/  IADD3 R2, P0, R14, R0, RZ ;  /* 0x000000000e027210 */ /* 0x000fda0007f1e0ff */
[----:B------:R-:W-:Y:S05]  /*116b0*/  WARPSYNC.COLLECTIVE R15, `(.L_x_9393) ;  /* 0x000000000f087348 */ /* 0x000fea0003c00000 */
[----:B------:R0:W1:Y:S02]  /*116c0*/  SHFL.IDX P6, R14, R13, R12, R11 ;  /* 0x0000000c0d0e7389 */ /* 0x00006400000c000b */
[----:B01----:R-:W-:Y:S01]  /*116d0*/  ENDCOLLECTIVE ;  /* 0x000000000000791b */ /* 0x003fe20003800000 */
.L_x_9393:
[----:B------:R-:W-:-:S05]  /*116e0*/  IADD3.X R3, RZ, R23, RZ, P0, !PT ;  /* 0x00000017ff037210 */ /* 0x000fca00007fe4ff */
[----:B------:R-:W-:Y:S01]  /*116f0*/  @!PT LDS RZ, [RZ] ;  /* 0x00000000fffff984 */ /* 0x000fe20000000800 */
[----:B------:R-:W-:Y:S01]  /*11700*/  @!PT LDS RZ, [RZ] ;  /* 0x00000000fffff984 */ /* 0x000fe20000000800 */
[----:B------:R-:W-:Y:S01]  /*11710*/  @!PT LDS RZ, [RZ] ;  /* 0x00000000fffff984 */ /* 0x000fe20000000800 */
[----:B------:R0:W-:Y:S04]  /*11720*/  LDGSTS.E.BYPASS.LTC128B.128 [R21+0x2000], desc[UR36][R2.64], !P4 ;  /* 0x0200000002157fae */ /* 0x0001e8000e101d64 */
        /* <DEDUP_REMOVED lines=8> */
.L_x_9394:
[----:B------:R-:W-:Y:S05]  /*117b0*/  BRA `(.L_x_9395) ;  /* 0xffffffc0006c7947 */ /* 0x000fea000383ffff */
.L_x_9286:
[----:B0-----:R0:W1:Y:S02]  /*117c0*/  SYNCS.PHASECHK.TRANS64.TRYWAIT P0, [R4+URZ+0x32420], R6 ;  /* 0x03242006040075a7 */ /* 0x001064000800017f */
[----:B-1----:R-:W-:Y:S05]  /*117d0*/  @!P0 NANOSLEEP.SYNCS 0x989680 ;  /* 0x009896800000895d */ /* 0x002fea0003900000 */
[----:B------:R-:W1:Y:S02]  /*117e0*/  @!P0 SYNCS.PHASECHK.TRANS64 P0, [R4+URZ+0x32420], R6 ;  /* 0x03242006040085a7 */ /* 0x000e64000800007f */
[----:B-1----:R-:W-:Y:S05]  /*117f0*/  @!P0 BRA `(.L_x_9286) ;  /* 0xfffffffc00f08947 */ /* 0x002fea000383ffff */
[----:B------:R-:W-:Y:S05]  /*11800*/  BRA `(.L_x_9396) ;  /* 0xffffffc000f47947 */ /* 0x000fea000383ffff */
.L_x_9287:
[----:B------:R-:W1:Y:S01]  /*11810*/  S2R R0, SR_TID.X ;  /* 0x0000000000007919 */ /* 0x000e620000002100 */
[----:B------:R-:W-:Y:S01]  /*11820*/  BSSY B0, `(.L_x_9397) ;  /* 0x000000a000007945 */ /* 0x000fe20003800000 */
[----:B------:R-:W-:Y:S01]  /*11830*/  IMAD.MOV.U32 R12, RZ, RZ, RZ ;  /* 0x000000ffff0c7224 */ /* 0x000fe200078e00ff */
[----:B------:R-:W-:Y:S01]  /*11840*/  MOV R11, 0x1f ;  /* 0x0000001f000b7802 */ /* 0x000fe20000000f00 */
[----:B------:R-:W-:Y:S01]  /*11850*/  IMAD.MOV.U32 R15, RZ, RZ, -0x1 ;  /* 0xffffffffff0f7424 */ /* 0x000fe200078e00ff */
[----:B-1----:R-:W-:-:S04]  /*11860*/  SHF.R.U32.HI R0, RZ, 0x5, R0 ;  /* 0x00000005ff007819 */ /* 0x002fc80000011600 */
[----:B------:R-:W-:-:S05]  /*11870*/  LOP3.LUT R0, R0, 0x3, RZ, 0xc0, !PT ;  /* 0x0000000300007812 */ /* 0x000fca00078ec0ff */
[----:B------:R-:W-:-:S07]  /*11880*/  IMAD.MOV.U32 R13, RZ, RZ, R0 ;  /* 0x000000ffff0d7224 */ /* 0x000fce00078e0000 */
[----:B0-2--5:R-:W-:Y:S05]  /*11890*/  WARPSYNC.COLLECTIVE R15, `(.L_x_9398) ;  /* 0x000000000f087348 */ /* 0x025fea0003c00000 */
[----:B------:R1:W3:Y:S02]  /*118a0*/  SHFL.IDX P6, R14, R13, R12, R11 ;  /* 0x0000000c0d0e7389 */ /* 0x0002e400000c000b */
[----:B0123-5:R-:W-:Y:S01]  /*118b0*/  ENDCOLLECTIVE ;  /* 0x000000000000791b */ /* 0x02ffe20003800000 */
.L_x_9398:
[----:B------:R-:W-:Y:S05]  /*118c0*/  BSYNC B0 ;  /* 0x0000000000007941 */ /* 0x000fea0003800000 */
.L_x_9397:
[----:B------:R-:W-:Y:S05]  /*118d0*/  BRA `(.L_x_9399) ;  /* 0xffffffc000dc7947 */ /* 0x000fea000383ffff */
.L_x_9288:
[----:B------:R-:W-:Y:S01]  /*118e0*/  BSSY B0, `(.L_x_9400) ;  /* 0x0000006000007945 */ /* 0x000fe20003800000 */
[----:B------:R-:W-:-:S07]  /*118f0*/  IMAD.MOV.U32 R15, RZ, RZ, -0x1 ;  /* 0xffffffffff0f7424 */ /* 0x000fce00078e00ff */
[----:B012--5:R-:W-:Y:S05]  /*11900*/  WARPSYNC.COLLECTIVE R15, `(.L_x_9401) ;  /* 0x000000000f0c7348 */ /* 0x027fea0003c00000 */
[----:B------:R-:W-:Y:S02]  /*11910*/  ELECT P6, UR62, PT ;  /* 0x00000000003e782f */ /* 0x000fe400038c0000 */
[----:B------:R-:W-:Y:S01]  /*11920*/  MOV R14, UR62 ;  /* 0x0000003e000e7c02 */ /* 0x000fe20008000f00 */
[----:B012--5:R-:W-:Y:S10]  /*11930*/  ENDCOLLECTIVE ;  /* 0x000000000000791b */ /* 0x027ff40003800000 */
.L_x_9401:
[----:B------:R-:W-:Y:S05]  /*11940*/  BSYNC B0 ;  /* 0x0000000000007941 */ /* 0x000fea0003800000 */
.L_x_9400:
[----:B------:R-:W-:Y:S05]  /*11950*/  BRA `(.L_x_9402) ;  /* 0xffffffc000d07947 */ /* 0x000fea000383ffff */
.L_x_9290:
[----:B-1----:R1:W3:Y:S02]  /*11960*/  SYNCS.PHASECHK.TRANS64.TRYWAIT P1, [R5+URZ+0x32440], R0 ;  /* 0x03244000050075a7 */ /* 0x0022e4000802017f */
[----:B---3--:R-:W-:Y:S05]  /*11970*/  @!P1 NANOSLEEP.SYNCS 0x989680 ;  /* 0x009896800000995d */ /* 0x008fea0003900000 */
[----:B------:R-:W3:Y:S02]  /*11980*/  @!P1 SYNCS.PHASECHK.TRANS64 P1, [R5+URZ+0x32440], R0 ;  /* 0x03244000050095a7 */ /* 0x000ee4000802007f */
[----:B---3--:R-:W-:Y:S05]  /*11990*/  @!P1 BRA `(.L_x_9290) ;  /* 0xfffffffc00f09947 */ /* 0x008fea000383ffff */
[----:B------:R-:W-:Y:S05]  /*119a0*/  BRA `(.L_x_9403) ;  /* 0xffffffc000f87947 */ /* 0x000fea000383ffff */
.L_x_9292:
[----:B---3--:R3:W4:Y:S02]  /*119b0*/  SYNCS.PHASECHK.TRANS64.TRYWAIT P1, [R17+URZ+0x32440], R2 ;  /* 0x03244002110075a7 */ /* 0x008724000802017f */
[----:B----4-:R-:W-:Y:S05]  /*119c0*/  @!P1 NANOSLEEP.SYNCS 0x989680 ;  /* 0x009896800000995d */ /* 0x010fea0003900000 */
[----:B------:R-:W4:Y:S02]  /*119d0*/  @!P1 SYNCS.PHASECHK.TRANS64 P1, [R17+URZ+0x32440], R2 ;  /* 0x03244002110095a7 */ /* 0x000f24000802007f */
[----:B----4-:R-:W-:Y:S05]  /*119e0*/  @!P1 BRA `(.L_x_9292) ;  /* 0xfffffffc00f09947 */ /* 0x010fea000383ffff */
[----:B------:R-:W-:Y:S05]  /*119f0*/  BRA `(.L_x_9404) ;  /* 0xffffffc400047947 */ /* 0x000fea000383ffff */
.L_x_9294:
[----:B----4-:R4:W0:Y:S02]  /*11a00*/  SYNCS.PHASECHK.TRANS64.TRYWAIT P1, [R5+URZ+0x32460], R0 ;  /* 0x03246000050075a7 */ /* 0x010824000802017f */
[----:B0-----:R-:W-:Y:S05]  /*11a10*/  @!P1 NANOSLEEP.SYNCS 0x989680 ;  /* 0x009896800000995d */ /* 0x001fea0003900000 */
[----:B------:R-:W0:Y:S02]  /*11a20*/  @!P1 SYNCS.PHASECHK.TRANS64 P1, [R5+URZ+0x32460], R0 ;  /* 0x03246000050095a7 */ /* 0x000e24000802007f */
[----:B0-----:R-:W-:Y:S05]  /*11a30*/  @!P1 BRA `(.L_x_9294) ;  /* 0xfffffffc00f09947 */ /* 0x001fea000383ffff */
[----:B------:R-:W-:Y:S05]  /*11a40*/  BRA `(.L_x_9405) ;  /* 0xffffffc400007947 */ /* 0x000fea000383ffff */
.L_x_9406:
        /* <DEDUP_REMOVED lines=11> */
.L_x_15764:


//--------------------- .text._ZN7cutlass13device_kernelIN5flash11enable_sm90INS1_16FlashAttnFwdSm90INS1_25CollectiveMainloopFwdSm90ILi2EN4cute5tupleIJNS5_1CILi1EEES8_S8_EEENS6_IJNS7_ILi128EEENS7_ILi96EEENS7_ILi64EEEEEELi256ENS_10bfloat16_tEfNS_4arch4Sm90ELb0ELb0ELb1ELb1ELb1ELb0ELb0ELb1ELb0ELb1ELb1ELb0EEENS1_21CollectiveEpilogueFwdINS6_IJSA_NS7_ILi256EEESB_EEES9_SE_SG_Li256ELb1ELb1ELb1ELb0EEENS1_36VarlenDynamicPersistentTileSchedulerILi128ELi96ELi256ELi128ELb1ELb1ELb1ELb0ELb1ELb1EEEEEEEEEvNT_6ParamsE --------------------------
	.section	.text._ZN7cutlass13device_kernelIN5flash11enable_sm90INS1_16FlashAttnFwdSm90INS1_25CollectiveMainloopFwdSm90ILi2EN4cute5tupleIJNS5_1CILi1EEES8_S8_EEENS6_IJNS7_ILi128EEENS7_ILi96EEENS7_ILi64EEEEEELi256ENS_10bfloat16_tEfNS_4arch4Sm90ELb0ELb0ELb1ELb1ELb1ELb0ELb0ELb1ELb0ELb1ELb1ELb0EEENS1_21CollectiveEpilogueFwdINS6_IJSA_NS7_ILi256EEESB_EEES9_SE_SG_Li256ELb1ELb1ELb1ELb0EEENS1_36VarlenDynamicPersistentTileSchedulerILi128ELi96ELi256ELi128ELb1ELb1ELb1ELb0ELb1ELb1EEEEEEEEEvNT_6ParamsE,"ax",@progbits
	.align	128
.text._ZN7cutlass13device_kernelIN5flash11enable_sm90INS1_16FlashAttnFwdSm90INS1_25CollectiveMainloopFwdSm90ILi2EN4cute5tupleIJNS5_1CILi1EEES8_S8_EEENS6_IJNS7_ILi128EEENS7_ILi96EEENS7_ILi64EEEEEELi256ENS_10bfloat16_tEfNS_4arch4Sm90ELb0ELb0ELb1ELb1ELb1ELb0ELb0ELb1ELb0ELb1ELb1ELb0EEENS1_21CollectiveEpilogueFwdINS6_IJSA_NS7_ILi256EEESB_EEES9_SE_SG_Li256ELb1ELb1ELb1ELb0EEENS1_36VarlenDynamicPersistentTileSchedulerILi128ELi96ELi256ELi128ELb1ELb1ELb1ELb0ELb1ELb1EEEEEEEEEvNT_6ParamsE:
        .type           _ZN7cutlass13device_kernelIN5flash11enable_sm90INS1_16FlashAttnFwdSm90INS1_25CollectiveMainloopFwdSm90ILi2EN4cute5tupleIJNS5_1CILi1EEES8_S8_EEENS6_IJNS7_ILi128EEENS7_ILi96EEENS7_ILi64EEEEEELi256ENS_10bfloat16_tEfNS_4arch4Sm90ELb0ELb0ELb1ELb1ELb1ELb0ELb0ELb1ELb0ELb1ELb1ELb0EEENS1_21CollectiveEpilogueFwdINS6_IJSA_NS7_ILi256EEESB_EEES9_SE_SG_Li256ELb1ELb1ELb1ELb0EEENS1_36VarlenDynamicPersistentTileSchedulerILi128ELi96ELi256ELi128ELb1ELb1ELb1ELb0ELb1ELb1EEEEEEEEEvNT_6ParamsE,@function
        .size           _ZN7cutlass13device_kernelIN5flash11enable_sm90INS1_16FlashAttnFwdSm90INS1_25CollectiveMainloopFwdSm90ILi2EN4cute5tupleIJNS5_1CILi1EEES8_S8_EEENS6_IJNS7_ILi128EEENS7_ILi96EEENS7_ILi64EEEEEELi256ENS_10bfloat16_tEfNS_4arch4Sm90ELb0ELb0ELb1ELb1ELb1ELb0ELb0ELb1ELb0ELb1ELb1ELb0EEENS1_21CollectiveEpilogueFwdINS6_IJSA_NS7_ILi256EEESB_EEES9_SE_SG_Li256ELb1ELb1ELb1ELb0EEENS1_36VarlenDynamicPersistentTileSchedulerILi128ELi96ELi256ELi128ELb1ELb1ELb1ELb0ELb1ELb1EEEEEEEEEvNT_6ParamsE,(.L_x_15765 - _ZN7cutlass13device_kernelIN5flash11enable_sm90INS1_16FlashAttnFwdSm90INS1_25CollectiveMainloopFwdSm90ILi2EN4cute5tupleIJNS5_1CILi1EEES8_S8_EEENS6_IJNS7_ILi128EEENS7_ILi96EEENS7_ILi64EEEEEELi256ENS_10bfloat16_tEfNS_4arch4Sm90ELb0ELb0ELb1ELb1ELb1ELb0ELb0ELb1ELb0ELb1ELb1ELb0EEENS1_21CollectiveEpilogueFwdINS6_IJSA_NS7_ILi256EEESB_EEES9_SE_SG_Li256ELb1ELb1ELb1ELb0EEENS1_36VarlenDynamicPersistentTileSchedulerILi128ELi96ELi256ELi128ELb1ELb1ELb1ELb0ELb1ELb1EEEEEEEEEvNT_6ParamsE)
        .other          _ZN7cutlass13device_kernelIN5flash11enable_sm90INS1_16FlashAttnFwdSm90INS1_25CollectiveMainloopFwdSm90ILi2EN4cute5tupleIJNS5_1CILi1EEES8_S8_EEENS6_IJNS7_ILi128EEENS7_ILi96EEENS7_ILi64EEEEEELi256ENS_10bfloat16_tEfNS_4arch4Sm90ELb0ELb0ELb1ELb1ELb1ELb0ELb0ELb1ELb0ELb1ELb1ELb0EEENS1_21CollectiveEpilogueFwdINS6_IJSA_NS7_ILi256EEESB_EEES9_SE_SG_Li256ELb1ELb1ELb1ELb0EEENS1_36VarlenDynamicPersistentTileSchedulerILi128ELi96ELi256ELi128ELb1ELb1ELb1ELb0ELb1ELb1EEEEEEEEEvNT_6ParamsE,@"STO_CUDA_ENTRY STV_DEFAULT"
_ZN7cutlass13device_kernelIN5flash11enable_sm90INS1_16FlashAttnFwdSm90INS1_25CollectiveMainloopFwdSm90ILi2EN4cute5tupleIJNS5_1CILi1EEES8_S8_EEENS6_IJNS7_ILi128EEENS7_ILi96EEENS7_ILi64EEEEEELi256ENS_10bfloat16_tEfNS_4arch4Sm90ELb0ELb0ELb1ELb1ELb1ELb0ELb0ELb1ELb0ELb1ELb1ELb0EEENS1_21CollectiveEpilogueFwdINS6_IJSA_NS7_ILi256EEESB_EEES9_SE_SG_Li256ELb1ELb1ELb1ELb0EEENS1_36VarlenDynamicPersistentTileSchedulerILi128ELi96ELi256ELi128ELb1ELb1ELb1ELb0ELb1ELb1EEEEEEEEEvNT_6ParamsE:
        /* <DEDUP_REMOVED lines=13> */
[----:B------:R-:W-:-:S04]  /*00d0*/  VOTEU.ALL UP1, P0 ;  /* 0x00000000003f7886 */ /* 0x000fc80000020000 */
        /* <DEDUP_REMOVED lines=31> */
.L_x_9407:
        /* <DEDUP_REMOVED lines=22> */
.L_x_9408:
        /* <DEDUP_REMOVED lines=18> */
.L_x_9409:
        /* <DEDUP_REMOVED lines=22> */
.L_x_9410:
        /* <DEDUP_REMOVED lines=23> */
.L_x_9411:
        /* <DEDUP_REMOVED lines=8> */
.L_x_9413:
[----:B------:R-:W-:-:S08]  /*08a0*/  NOP ;  /* 0x0000000000007918 */ /* 0x000fd00000000000 */
[----:B------:R-:W0:Y:S02]  /*08b0*/  USETMAXREG.TRY_ALLOC.CTAPOOL UP0, 0xe8 ;  /* 0x000000e8000079c8 */ /* 0x000e240008000600 */
[----:B0-----:R-:W-:-:S13]  /*08c0*/  PLOP3.LUT P0, PT, PT, PT, UP0, 0x80, 0x0 ;  /* 0x000000000000781c */ /* 0x001fda0003f0f008 */
[----:B------:R-:W-:Y:S05]  /*08d0*/  @!P0 BRA `(.L_x_9413) ;  /* 0xfffffffc00f08947 */ /* 0x000fea000383ffff */
[----:B------:R-:W-:Y:S01]  /*08e0*/  SHF.R.U32.HI R2, RZ, 0x7, R0 ;  /* 0x00000007ff027819 */ /* 0x000fe20000011600 */
[----:B------:R-:W0:Y:S08]  /*08f0*/  S2UR UR5, SR_CgaCtaId ;  /* 0x00000000000579c3 */ /* 0x000e300000008800 */
[----:B------:R-:W-:Y:S06]  /*0900*/  BAR.ARV 0x8, 0x180 ;  /* 0x0206000000007b1d */ /* 0x000fec0000002000 */
[----:B------:R-:W-:Y:S01]  /*0910*/  ISETP.NE.AND P0, PT, R2, 0x1, PT ;  /* 0x000000010200780c */ /* 0x000fe20003f05270 */
[----:B------:R-:W-:-:S12]  /*0920*/  UMOV UR4, 0x400 ;  /* 0x0000040000047882 */ /* 0x000fd80000000000 */
[----:B------:R-:W-:Y:S06]  /*0930*/  @!P0 BAR.ARV 0x9, 0x100 ;  /* 0x0244000000008b1d */ /* 0x000fec0000002000 */
[----:B0-----:R-:W-:Y:S02]  /*0940*/  ULEA UR4, UR5, UR4, 0x18 ;  /* 0x0000000405047291 */ /* 0x001fe4000f8ec03f */
[----:B------:R-:W-:Y:S07]  /*0950*/  BAR.SYNC.DEFER_BLOCKING 0x5, 0x180 ;  /* 0x0146000000007b1d */ /* 0x000fee0000010000 */
[----:B------:R-:W0:Y:S01]  /*0960*/  LDS.128 R4, [UR4+0x228d0] ;  /* 0x0228d004ff047984 */ /* 0x000e220008000c00 */
[----:B------:R-:W-:Y:S01]  /*0970*/  ULDC UR4, c[0x0][0xc3c] ;  /* 0x00030f0000047ab9 */ /* 0x000fe20000000800 */
[----:B------:R-:W-:Y:S06]  /*0980*/  BAR.ARV 0x4, 0x180 ;  /* 0x0106000000007b1d */ /* 0x000fec0000002000 */
[----:B0-----:R-:W-:-:S13]  /*0990*/  ISETP.GE.AND P0, PT, R7, UR4, PT ;  /* 0x0000000407007c0c */ /* 0x001fda000bf06270 */
[----:B------:R-:W-:Y:S05]  /*09a0*/  @P0 EXIT ;  /* 0x000000000000094d */ /* 0x000fea0003800000 */
[----:B------:R-:W-:Y:S01]  /*09b0*/  VIADD R0, R0, 0xffffff80 ;  /* 0xffffff8000007836 */ /* 0x000fe20000000000 */
[----:B------:R-:W-:Y:S01]  /*09c0*/  R2UR UR6, R5 ;  /* 0x00000000050672ca */ /* 0x000fe200000e0000 */
[----:B------:R-:W-:Y:S01]  /*09d0*/  ULOP3.LUT UR47, UR38, 0x1, URZ, 0xfc, !UPT ;  /* 0x00000001262f7892 */ /* 0x000fe2000f8efc3f */
        /* <DEDUP_REMOVED lines=8> */
[----:B------:R-:W-:Y:S02]  /*0a60*/  LOP3.LUT R221, R2, 0xffffff80, RZ, 0xc0, !PT ;  /* 0xffffff8002dd7812 */ /* 0x000fe400078ec0ff */
[CC--:B------:R-:W-:Y:S01]  /*0a70*/  LEA.HI R5, R3.reuse, R0.reuse, RZ, 0x2 ;  /* 0x0000000003057211 */ /* 0x0c0fe200078f10ff */
[----:B------:R-:W-:Y:S01]  /*0a80*/  IMAD.SHL.U32 R6, R4, 0x20, RZ ;  /* 0x0000002004067824 */ /* 0x000fe200078e00ff */
[----:B------:R-:W-:Y:S01]  /*0a90*/  LEA.HI R3, R3, R0, RZ, 0x4 ;  /* 0x0000000003037211 */ /* 0x000fe200078f20ff */
[C---:B------:R-:W-:Y:S01]  /*0aa0*/  IMAD.IADD R221, R0.reuse, 0x1, -R221 ;  /* 0x0000000100dd7824 */ /* 0x040fe200078e0add */
[----:B------:R-:W-:Y:S02]  /*0ab0*/  LOP3.LUT R11, R5, 0xfffffffc, RZ, 0xc0, !PT ;  /* 0xfffffffc050b7812 */ /* 0x000fe400078ec0ff */
[----:B------:R-:W-:Y:S02]  /*0ac0*/  LOP3.LUT R5, R3, 0x3fffff0, RZ, 0xc0, !PT ;  /* 0x03fffff003057812 */ /* 0x000fe400078ec0ff */
[----:B------:R-:W-:Y:S01]  /*0ad0*/  SHF.R.S32.HI R8, RZ, 0x1f, R221 ;  /* 0x0000001fff087819 */ /* 0x000fe200000114dd */
[C---:B------:R-:W-:Y:S01]  /*0ae0*/  IMAD.IADD R12, R0.reuse, 0x1, -R11 ;  /* 0x00000001000c7824 */ /* 0x040fe200078e0a0b */
[----:B------:R-:W-:Y:S01]  /*0af0*/  SHF.R.S32.HI R4, RZ, 0x4, R3 ;  /* 0x00000004ff047819 */ /* 0x000fe20000011403 */
[----:B------:R-:W-:Y:S01]  /*0b00*/  IMAD.IADD R5, R0, 0x1, -R5 ;  /* 0x0000000100057824 */ /* 0x000fe200078e0a05 */
[----:B------:R-:W-:-:S02]  /*0b10*/  LEA.HI R9, R8, R221, RZ, 0x2 ;  /* 0x000000dd08097211 */ /* 0x000fc400078f10ff */
[----:B------:R-:W-:Y:S02]  /*0b20*/  LEA.HI R0, R3, R4, RZ, 0x1 ;  /* 0x0000000403007211 */ /* 0x000fe400078f08ff */
[--C-:B------:R-:W-:Y:S02]  /*0b30*/  SHF.R.S32.HI R10, RZ, 0x2, R9.reuse ;  /* 0x00000002ff0a7819 */ /* 0x100fe40000011409 */
[----:B------:R-:W-:Y:S02]  /*0b40*/  SHF.R.S32.HI R7, RZ, 0x1f, R9 ;  /* 0x0000001fff077819 */ /* 0x000fe40000011409 */
[----:B------:R-:W-:Y:S02]  /*0b50*/  SHF.R.S32.HI R3, RZ, 0x7, R2 ;  /* 0x00000007ff037819 */ /* 0x000fe40000011402 */
[----:B------:R-:W-:Y:S02]  /*0b60*/  LEA.HI R11, R7, R10, RZ, 0x3 ;  /* 0x0000000a070b7211 */ /* 0x000fe400078f18ff */
[----:B------:R-:W-:-:S02]  /*0b70*/  LOP3.LUT R6, R6, 0xfffffc00, RZ, 0xc0, !PT ;  /* 0xfffffc0006067812 */ /* 0x000fc400078ec0ff */
[----:B------:R-:W-:Y:S02]  /*0b80*/  LOP3.LUT R7, R0, 0x1ffffffe, RZ, 0xc0, !PT ;  /* 0x1ffffffe00077812 */ /* 0x000fe400078ec0ff */
[----:B------:R-:W-:Y:S01]  /*0b90*/  LOP3.LUT R11, R11, 0xfffffff8, RZ, 0xc0, !PT ;  /* 0xfffffff80b0b7812 */ /* 0x000fe200078ec0ff */
[----:B------:R-:W-:Y:S01]  /*0ba0*/  IMAD R6, R5, 0x40, R6 ;  /* 0x0000004005067824 */ /* 0x000fe200078e0206 */
[----:B------:R-:W-:Y:S01]  /*0bb0*/  LEA.HI R2, R2, R3, RZ, 0x1 ;  /* 0x0000000302027211 */ /* 0x000fe200078f08ff */
[----:B------:R-:W-:Y:S01]  /*0bc0*/  IMAD.IADD R7, R4, 0x1, -R7 ;  /* 0x0000000104077824 */ /* 0x000fe200078e0a07 */
[----:B------:R-:W-:Y:S01]  /*0bd0*/  LEA.HI R8, R8, R221, RZ, 0x5 ;  /* 0x000000dd08087211 */ /* 0x000fe200078f28ff */
[----:B------:R-:W-:Y:S01]  /*0be0*/  IMAD.IADD R11, R10, 0x1, -R11 ;  /* 0x000000010a0b7824 */ /* 0x000fe200078e0a0b */
[----:B------:R-:W-:Y:S02]  /*0bf0*/  LEA.HI R0, R12, R12, RZ, 0x1 ;  /* 0x0000000c0c007211 */ /* 0x000fe400078f08ff */
[----:B------:R-:W-:-:S02]  /*0c00*/  LOP3.LUT R2, R2, 0x3fffffe, RZ, 0xc0, !PT ;  /* 0x03fffffe02027812 */ /* 0x000fc400078ec0ff */
[----:B------:R-:W-:Y:S02]  /*0c10*/  SHF.R.S32.HI R8, RZ, 0x5, R8 ;  /* 0x00000005ff087819 */ /* 0x000fe40000011408 */
[----:B------:R-:W-:Y:S01]  /*0c20*/  LOP3.LUT R5, R0, 0x1ffffffe, RZ, 0xc0, !PT ;  /* 0x1ffffffe00057812 */ /* 0x000fe200078ec0ff */
[----:B------:R-:W-:Y:S01]  /*0c30*/  IMAD R0, R7, 0x8, R6 ;  /* 0x0000000807007824 */ /* 0x000fe200078e0206 */
[----:B------:R-:W-:Y:S01]  /*0c40*/  LOP3.LUT R4, R9, 0x7ffffffc, RZ, 0xc0, !PT ;  /* 0x7ffffffc09047812 */ /* 0x000fe200078ec0ff */
[----:B------:R-:W-:Y:S02]  /*0c50*/  IMAD.IADD R3, R3, 0x1, -R2 ;  /* 0x0000000103037824 */ /* 0x000fe400078e0a02 */
[----:B------:R-:W-:Y:S01]  /*0c60*/  IMAD R8, R8, 0x10, R11 ;  /* 0x0000001008087824 */ /* 0x000fe200078e020b */
[----:B------:R0:W-:Y:S01]  /*0c70*/  STL [R1+0x30], R0 ;  /* 0x0000300001007387 */ /* 0x0001e20000100800 */
[----:B------:R-:W-:Y:S02]  /*0c80*/  IMAD.IADD R5, R12, 0x1, -R5 ;  /* 0x000000010c057824 */ /* 0x000fe400078e0a05 */
[----:B------:R-:W-:-:S04]  /*0c90*/  IMAD.IADD R2, R221, 0x1, -R4 ;  /* 0x00000001dd027824 */ /* 0x000fc800078e0a04 */
[----:B------:R-:W-:Y:S02]  /*0ca0*/  IMAD.SHL.U32 R2, R2, 0x2, RZ ;  /* 0x0000000202027824 */ /* 0x000fe400078e00ff */
[----:B0-----:R-:W-:Y:S02]  /*0cb0*/  IMAD R0, R3, 0x40, R8 ;  /* 0x0000004003007824 */ /* 0x001fe400078e0208 */
[C---:B------:R-:W-:Y:S02]  /*0cc0*/  VIADD R220, R2.reuse, 0x8 ;  /* 0x0000000802dc7836 */ /* 0x040fe40000000000 */
        /* <DEDUP_REMOVED lines=12> */
[----:B0-----:R-:W-:Y:S01]  /*0d90*/  IMAD R0, R5, 0x8, R0 ;  /* 0x0000000805007824 */ /* 0x001fe200078e0200 */
        /* <DEDUP_REMOVED lines=41> */
[----:B0-----:R-:W-:-:S07]  /*1030*/  SHF.R.S32.HI R222, RZ, 0x1f, R17 ;  /* 0x0000001fffde7819 */ /* 0x001fce0000011411 */
.L_x_9463:
[----:B------:R-:W-:Y:S01]  /*1040*/  ULDC.64 UR8, c[0x0][0xc88] ;  /* 0x0003220000087ab9 */ /* 0x000fe20000000a00 */
[----:B------:R-:W-:Y:S01]  /*1050*/  ULDC.64 UR10, c[0x0][0xa20] ;  /* 0x00028800000a7ab9 */ /* 0x000fe20000000a00 */
[----:B------:R-:W-:Y:S02]  /*1060*/  UIMAD.WIDE UR8, UR7, 0x4, UR8 ;  /* 0x00000004070878a5 */ /* 0x000fe4000f8e0208 */
[----:B------:R-:W-:Y:S01]  /*1070*/  UISETP.NE.U32.AND UP1, UPT, UR10, URZ, UPT ;  /* 0x0000003f0a00728c */ /* 0x000fe2000bf25070 */
[----:B------:R-:W-:Y:S01]  /*1080*/  ULDC UR4, c[0x0][0x424] ;  /* 0x0001090000047ab9 */ /* 0x000fe20000000800 */
[----:B------:R-:W-:Y:S02]  /*1090*/  ULDC UR7, c[0x0][0x2f0] ;  /* 0x0000bc0000077ab9 */ /* 0x000fe40000000800 */
[----:B0123--:R-:W-:Y:S02]  /*10a0*/  IMAD.U32 R4, RZ, RZ, UR8 ;  /* 0x00000008ff047e24 */ /* 0x00ffe4000f8e00ff */
[----:B------:R-:W-:Y:S01]  /*10b0*/  IMAD.U32 R5, RZ, RZ, UR9 ;  /* 0x00000009ff057e24 */ /* 0x000fe2000f8e00ff */
[----:B------:R-:W-:-:S04]  /*10c0*/  ULDC.64 UR8, c[0x0][0xa28] ;  /* 0x00028a0000087ab9 */ /* 0x000fc80000000a00 */
[----:B------:R-:W2:Y:S01]  /*10d0*/  LDG.E R4, desc[UR50][R4.64] ;  /* 0x0000003204047981 */ /* 0x000ea2000c1e1900 */
        /* <DEDUP_REMOVED lines=18> */
[----:B------:R-:W-:Y:S01]  /*1200*/  UISETP.NE.U32.AND UP0, UPT, UR8, URZ, UPT ;  /* 0x0000003f0800728c */ /* 0x000fe2000bf05070 */
[----:B------:R-:W-:Y:S01]  /*1210*/  UMOV UR49, URZ ;  /* 0x0000003f00317c82 */ /* 0x000fe20008000000 */
[----:B------:R-:W-:Y:S02]  /*1220*/  ULOP3.LUT UR8, UR5, 0xff000000, URZ, 0xc0, !UPT ;  /* 0xff00000005087892 */ /* 0x000fe4000f8ec03f */
[----:B------:R-:W-:Y:S01]  /*1230*/  UISETP.NE.AND.EX UP0, UPT, UR9, URZ, UPT, UP0 ;  /* 0x0000003f0900728c */ /* 0x000fe2000bf05300 */
[----:B------:R-:W-:-:S03]  /*1240*/  UMOV UR41, UR6 ;  /* 0x0000000600297c82 */ /* 0x000fc60008000000 */
[----:B------:R-:W-:-:S04]  /*1250*/  USEL UR4, UR4, 0x1, UP0 ;  /* 0x0000000104047887 */ /* 0x000fc80008000000 */
[----:B------:R-:W-:Y:S01]  /*1260*/  UIMAD UR4, UR4, UR7, URZ ;  /* 0x00000007040472a4 */ /* 0x000fe2000f8e023f */
[----:B--2---:R-:W-:-:S06]  /*1270*/  @P0 R2UR UR49, R4 ;  /* 0x00000000043102ca */ /* 0x004fcc00000e0000 */
[----:B---3--:R-:W-:Y:S01]  /*1280*/  @P1 R2UR UR4, R6 ;  /* 0x00000000060412ca */ /* 0x008fe200000e0000 */
[----:B----45:R-:W-:-:S14]  /*1290*/  @P1 BRA `(.L_x_9414) ;  /* 0x0000000000341947 */ /* 0x030fdc0003800000 */
        /* <DEDUP_REMOVED lines=13> */
.L_x_9414:
[----:B------:R-:W-:Y:S02]  /*1370*/  UIADD3 UR49, -UR49, UR4, URZ ;  /* 0x0000000431317290 */ /* 0x000fe4000fffe13f */
[----:B------:R-:W-:Y:S02]  /*1380*/  ULOP3.LUT UR4, UR5, 0xff0000, URZ, 0xc0, !UPT ;  /* 0x00ff000005047892 */ /* 0x000fe4000f8ec03f */
[----:B------:R-:W-:Y:S02]  /*1390*/  UISETP.GE.AND UP0, UPT, UR49, 0x1, UPT ;  /* 0x000000013100788c */ /* 0x000fe4000bf06270 */
[----:B------:R-:W-:Y:S02]  /*13a0*/  UIADD3 UR6, UR49, 0x5f, URZ ;  /* 0x0000005f31067890 */ /* 0x000fe4000fffe03f */
[----:B------:R-:W-:Y:S02]  /*13b0*/  USHF.R.U32.HI UR8, URZ, 0x8, UR8 ;  /* 0x000000083f087899 */ /* 0x000fe40008011608 */
[----:B------:R-:W-:Y:S01]  /*13c0*/  PLOP3.LUT P0, PT, PT, PT, UP0, 0x80, 0x0 ;  /* 0x000000000000781c */ /* 0x000fe20003f0f008 */
[----:B------:R-:W-:-:S02]  /*13d0*/  UIMAD.WIDE UR6, UR6, 0x2aaaaaab, URZ ;  /* 0x2aaaaaab060678a5 */ /* 0x000fc4000f8e023f */
[----:B------:R-:W-:Y:S02]  /*13e0*/  ULEA.HI UR8, UR4, UR8, URZ, 0x10 ;  /* 0x0000000804087291 */ /* 0x000fe4000f8f803f */
[----:B------:R-:W-:Y:S02]  /*13f0*/  USHF.R.U32.HI UR6, URZ, 0x1f, UR7 ;  /* 0x0000001f3f067899 */ /* 0x000fe40008011607 */
[----:B------:R-:W-:Y:S02]  /*1400*/  ULOP3.LUT UR42, UR8, 0xff, URZ, 0xc0, !UPT ;  /* 0x000000ff082a7892 */ /* 0x000fe4000f8ec03f */
[----:B------:R-:W-:Y:S01]  /*1410*/  ULOP3.LUT UR43, UR5, 0xffff, URZ, 0xc0, !UPT ;  /* 0x0000ffff052b7892 */ /* 0x000fe2000f8ec03f */
[----:B------:R-:W-:Y:S01]  /*1420*/  UMOV UR4, URZ ;  /* 0x0000003f00047c82 */ /* 0x000fe20008000000 */
[----:B------:R-:W-:Y:S02]  /*1430*/  USHF.R.U32.HI UR44, URZ, 0x10, UR8 ;  /* 0x000000103f2c7899 */ /* 0x000fe40008011608 */
[----:B------:R-:W-:Y:S01]  /*1440*/  ULEA.HI.SX32 UR9, UR7, UR6, 0x1c ;  /* 0x0000000607097291 */ /* 0x000fe2000f8fe23f */
[----:B------:R-:W-:Y:S11]  /*1450*/  @!P0 BRA `(.L_x_9415) ;  /* 0x0000000000908947 */ /* 0x000ff60003800000 */
[----:B------:R-:W-:Y:S01]  /*1460*/  UISETP.NE.AND UP0, UPT, UR44, URZ, UPT ;  /* 0x0000003f2c00728c */ /* 0x000fe2000bf05270 */
[----:B------:R-:W-:-:S03]  /*1470*/  ULDC UR4, c[0x0][0x9f0] ;  /* 0x00027c0000047ab9 */ /* 0x000fc60000000800 */
        /* <DEDUP_REMOVED lines=34> */
.L_x_9415:
[----:B------:R-:W-:Y:S01]  /*16a0*/  UIMAD UR45, UR42, UR4, URZ ;  /* 0x000000042a2d72a4 */ /* 0x000fe2000f8e023f */
        /* <DEDUP_REMOVED lines=74> */
[----:B------:R-:W0:Y:S01]  /*1b50*/  S2R R0, SR_TID.X ;  /* 0x0000000000007919 */ /* 0x000e220000002100 */
[----:B------:R-:W1:Y:S01]  /*1b60*/  S2UR UR7, SR_CgaCtaId ;  /* 0x00000000000779c3 */ /* 0x000e620000008800 */
[----:B------:R-:W-:Y:S02]  /*1b70*/  UMOV UR6, 0x400 ;  /* 0x0000040000067882 */ /* 0x000fe40000000000 */
[----:B-1----:R-:W-:-:S04]  /*1b80*/  ULEA UR6, UR7, UR6, 0x18 ;  /* 0x0000000607067291 */ /* 0x002fc8000f8ec03f */
[----:B------:R-:W-:Y:S01]  /*1b90*/  UIADD3 UR6, UR6, 0x18400, URZ ;  /* 0x0001840006067890 */ /* 0x000fe2000fffe03f */
[----:B0-----:R-:W-:-:S03]  /*1ba0*/  VIADD R0, R0, 0xffffff80 ;  /* 0xffffff8000007836 */ /* 0x001fc60000000000 */
[----:B------:R-:W-:Y:S02]  /*1bb0*/  ULOP3.LUT UP0, URZ, UR6, 0x1bf, URZ, 0xc0, !UPT ;  /* 0x000001bf063f7892 */ /* 0x000fe4000f80c03f */
[----:B------:R-:W-:-:S04]  /*1bc0*/  SHF.R.S32.HI R3, RZ, 0x1f, R0 ;  /* 0x0000001fff037819 */ /* 0x000fc80000011400 */
[----:B------:R-:W-:Y:S02]  /*1bd0*/  PLOP3.LUT P0, PT, PT, PT, UP0, 0x80, 0x0 ;  /* 0x000000000000781c */ /* 0x000fe40003f0f008 */
[----:B------:R-:W-:-:S04]  /*1be0*/  LEA.HI R3, R3, R0, RZ, 0x7 ;  /* 0x0000000003037211 */ /* 0x000fc800078f38ff */
[----:B------:R-:W-:-:S06]  /*1bf0*/  SHF.R.S32.HI R3, RZ, 0x7, R3 ;  /* 0x00000007ff037819 */ /* 0x000fcc0000011403 */
[----:B------:R-:W0:Y:S02]  /*1c00*/  SHFL.IDX PT, R3, R3, RZ, 0x1f ;  /* 0x00001fff03037589 */ /* 0x000e2400000e0000 */
[----:B0-----:R-:W-:-:S13]  /*1c10*/  R2UR UR4, R3 ;  /* 0x00000000030472ca */ /* 0x001fda00000e0000 */
        /* <DEDUP_REMOVED lines=23> */
.L_x_9417:
[----:B------:R-:W0:Y:S01]  /*1d90*/  S2R R0, SR_CgaCtaId ;  /* 0x0000000000007919 */ /* 0x000e220000008800 */
[----:B------:R-:W-:Y:S01]  /*1da0*/  ULEA.HI UR4, UR46, UR46, URZ, 0x1 ;  /* 0x0000002e2e047291 */ /* 0x000fe2000f8f083f */
[----:B------:R-:W-:Y:S01]  /*1db0*/  MOV R7, 0x400 ;  /* 0x0000040000077802 */ /* 0x000fe20000000f00 */
[----:B------:R-:W1:Y:S02]  /*1dc0*/  S2R R20, SR_TID.X ;  /* 0x0000000000147919 */ /* 0x000e640000002100 */
[----:B------:R-:W-:-:S04]  /*1dd0*/  ULOP3.LUT UR4, UR4, 0xfffffffe, URZ, 0xc0, !UPT ;  /* 0xfffffffe04047892 */ /* 0x000fc8000f8ec03f */
[----:B------:R-:W-:-:S06]  /*1de0*/  UIADD3 UR4, UR46, -UR4, URZ ;  /* 0x800000042e047290 */ /* 0x000fcc000fffe03f */
[----:B------:R-:W-:Y:S01]  /*1df0*/  IMAD.U32 R3, RZ, RZ, UR4 ;  /* 0x00000004ff037e24 */ /* 0x000fe2000f8e00ff */
[----:B0-----:R-:W-:-:S04]  /*1e00*/  LEA R7, R0, R7, 0x18 ;  /* 0x0000000700077211 */ /* 0x001fc800078ec0ff */
[----:B------:R-:W-:Y:S02]  /*1e10*/  SHF.L.U32 R0, R3, 0x1f, RZ ;  /* 0x0000001f03007819 */ /* 0x000fe400000006ff */
[----:B-1----:R-:W-:Y:S02]  /*1e20*/  SHF.R.U32.HI R20, RZ, 0x7, R20 ;  /* 0x00000007ff147819 */ /* 0x002fe40000011614 */
[----:B------:R-:W0:Y:S03]  /*1e30*/  SYNCS.PHASECHK.TRANS64.TRYWAIT P0, [R7+URZ+0x22800], R0 ;  /* 0x02280000070075a7 */ /* 0x000e26000800017f */
[----:B------:R-:W-:Y:S01]  /*1e40*/  VIADD R8, R20, 0x8 ;  /* 0x0000000814087836 */ /* 0x000fe20000000000 */
[----:B0-----:R-:W-:Y:S06]  /*1e50*/  @!P0 BRA `(.L_x_9418) ;  /* 0x000000ec00c08947 */ /* 0x001fec0003800000 */
.L_x_9546:
[----:B0-----:R-:W-:Y:S01]  /*1e60*/  IMAD.U32 R0, RZ, RZ, UR47 ;  /* 0x0000002fff007e24 */ /* 0x001fe2000f8e00ff */
[----:B------:R-:W-:Y:S05]  /*1e70*/  WARPSYNC.ALL ;  /* 0x0000000000007948 */ /* 0x000fea0003800000 */
[----:B------:R0:W-:Y:S01]  /*1e80*/  BAR.SYNC.DEFER_BLOCKING R8, 0x100 ;  /* 0x000400080000751d */ /* 0x0001e20000010000 */
[----:B------:R-:W-:-:S13]  /*1e90*/  ISETP.NE.AND P0, PT, R0, 0x3, PT ;  /* 0x000000030000780c */ /* 0x000fda0003f05270 */
[----:B0-----:R-:W-:Y:S05]  /*1ea0*/  @!P0 BRA `(.L_x_9419) ;  /* 0x0000000000048947 */ /* 0x001fea0003800000 */
[----:B------:R-:W-:Y:S01]  /*1eb0*/  BPT.TRAP 0x1 ;  /* 0x000000040000795c */ /* 0x000fe20000300000 */
.L_x_9419:
[----:B------:R-:W-:Y:S01]  /*1ec0*/  R2UR UR22, R7 ;  /* 0x00000000071672ca */ /* 0x000fe200000e0000 */
[----:B------:R-:W-:-:S05]  /*1ed0*/  IMAD.U32 R9, RZ, RZ, UR36 ;  /* 0x00000024ff097e24 */ /* 0x000fca000f8e00ff */
[----:B------:R-:W-:-:S07]  /*1ee0*/  SHF.L.U32 R9, R9, 0x1f, RZ ;  /* 0x0000001f09097819 */ /* 0x000fce00000006ff */
[----:B------:R-:W-:-:S09]  /*1ef0*/  ULEA UR22, UR37, UR22, 0x3 ;  /* 0x0000001625167291 */ /* 0x000fd2000f8e183f */
[----:B------:R0:W1:Y:S01]  /*1f00*/  SYNCS.PHASECHK.TRANS64.TRYWAIT P1, [UR22+0x22830], R9 ;  /* 0x02283009ff0075a7 */ /* 0x0000620008020156 */
[----:B------:R-:W-:Y:S05]  /*1f10*/  @!P0 BRA `(.L_x_9420) ;  /* 0x0000000000048947 */ /* 0x000fea0003800000 */
[----:B------:R-:W-:Y:S01]  /*1f20*/  BPT.TRAP 0x1 ;  /* 0x000000040000795c */ /* 0x000fe20000300000 */
.L_x_9420:
[----:B-1----:R-:W-:Y:S05]  /*1f30*/  @P1 BRA `(.L_x_9421) ;  /* 0x0000000000081947 */ /* 0x002fea0003800000 */
[----:B------:R-:W1:Y:S02]  /*1f40*/  SYNCS.PHASECHK.TRANS64.TRYWAIT P1, [UR22+0x22830], R9 ;  /* 0x02283009ff0075a7 */ /* 0x000e640008020156 */
[----:B-1----:R-:W-:Y:S05]  /*1f50*/  @!P1 BRA `(.L_x_9422) ;  /* 0x000000ec00949947 */ /* 0x002fea0003800000 */
.L_x_9421:
[----:B------:R-:W-:Y:S01]  /*1f60*/  R2UR UR4, R7 ;  /* 0x00000000070472ca */ /* 0x000fe200000e0000 */
[----:B------:R-:W-:Y:S01]  /*1f70*/  ULOP3.LUT UR16, UR52, 0x10000, URZ, 0xfc, !UPT ;  /* 0x0001000034107892 */ /* 0x000fe2000f8efc3f */
[----:B------:R-:W-:Y:S01]  /*1f80*/  WARPGROUP.ARRIVE ;  /* 0x00000000000079c5 */ /* 0x000fe20000000000 */
[----:B------:R-:W-:Y:S01]  /*1f90*/  UMOV UR17, 0x40000040 ;  /* 0x4000004000117882 */ /* 0x000fe20000000000 */
[----:B------:R-:W-:Y:S01]  /*1fa0*/  UMOV UR19, 0x40000040 ;  /* 0x4000004000137882 */ /* 0x000fe20000000000 */
[----:B------:R-:W-:Y:S01]  /*1fb0*/  UMOV UR5, 0x40000040 ;  /* 0x4000004000057882 */ /* 0x000fe20000000000 */
[----:B------:R-:W-:Y:S01]  /*1fc0*/  UMOV UR7, 0x40000040 ;  /* 0x4000004000077882 */ /* 0x000fe20000000000 */
[----:B------:R-:W-:Y:S01]  /*1fd0*/  UIADD3 UR8, UR16, 0x4, URZ ;  /* 0x0000000410087890 */ /* 0x000fe2000fffe03f */
[----:B-1----:R-:W1:Y:S01]  /*1fe0*/  S2R R0, SR_TID.X ;  /* 0x0000000000007919 */ /* 0x002e620000002100 */
[----:B------:R-:W-:Y:S01]  /*1ff0*/  UMOV UR9, 0x40000040 ;  /* 0x4000004000097882 */ /* 0x000fe20000000000 */
[----:B------:R-:W-:Y:S01]  /*2000*/  UMOV UR11, 0x40000040 ;  /* 0x40000040000b7882 */ /* 0x000fe20000000000 */
[----:B------:R-:W-:-:S02]  /*2010*/  UIADD3 UR12, UR16, 0x6, URZ ;  /* 0x00000006100c7890 */ /* 0x000fc4000fffe03f */
[----:B------:R-:W-:Y:S01]  /*2020*/  UIADD3 UR4, UR4, 0x1c400, URZ ;  /* 0x0001c40004047890 */ /* 0x000fe2000fffe03f */
[----:B------:R-:W-:Y:S01]  /*2030*/  UMOV UR13, 0x40000040 ;  /* 0x40000040000d7882 */ /* 0x000fe20000000000 */
[----:B------:R-:W-:Y:S02]  /*2040*/  UMOV UR15, 0x40000040 ;  /* 0x40000040000f7882 */ /* 0x000fe40000000000 */
[----:B------:R-:W-:-:S04]  /*2050*/  USHF.R.U32.HI UR4, URZ, 0x4, UR4 ;  /* 0x000000043f047899 */ /* 0x000fc80008011604 */
[----:B------:R-:W-:-:S04]  /*2060*/  ULOP3.LUT UR4, UR4, 0x3fff, URZ, 0xc0, !UPT ;  /* 0x00003fff04047892 */ /* 0x000fc8000f8ec03f */
[----:B------:R-:W-:Y:S02]  /*2070*/  ULOP3.LUT UR20, UR4, 0x10000, URZ, 0xfc, !UPT ;  /* 0x0001000004147892 */ /* 0x000fe4000f8efc3f */
[----:B------:R-:W-:Y:S02]  /*2080*/  UIADD3 UR4, UR16, 0x2, URZ ;  /* 0x0000000210047890 */ /* 0x000fe4000fffe03f */
[----:B------:R-:W-:-:S04]  /*2090*/  UIMAD UR18, UR37, 0x300, UR20 ;  /* 0x00000300251278a4 */ /* 0x000fc8000f8e0214 */
[----:B------:R-:W-:Y:S02]  /*20a0*/  UIADD3 UR6, UR18, 0x2, URZ ;  /* 0x0000000212067890 */ /* 0x000fe4000fffe03f */
[----:B------:R-:W-:Y:S02]  /*20b0*/  UIADD3 UR10, UR18, 0x4, URZ ;  /* 0x00000004120a7890 */ /* 0x000fe4000fffe03f */
[----:B------:R-:W-:Y:S02]  /*20c0*/  UIADD3 UR14, UR18, 0x6, URZ ;  /* 0x00000006120e7890 */ /* 0x000fe4000fffe03f */
[----:B------:R-:W-:Y:S01]  /*20d0*/  HGMMA.64x96x16.F32.BF16 R24, gdesc[UR16], RZ, !UPT, gsb0 ;  /* 0x01600000101879f0 */ /* 0x000fe2000c0018ff */
[----:B-1----:R-:W-:-:S04]  /*20e0*/  SHF.R.U32.HI R0, RZ, 0x7, R0 ;  /* 0x00000007ff007819 */ /* 0x002fc80000011600 */
[----:B------:R-:W-:Y:S01]  /*20f0*/  IADD3 R0, -R0, 0xb, RZ ;  /* 0x0000000b00007810 */ /* 0x000fe20007ffe1ff */
        /* <DEDUP_REMOVED lines=13> */
.L_x_9423:
        /* <DEDUP_REMOVED lines=16> */
[----:B------:R-:W-:Y:S01]  /*22d0*/  MUFU.TANH R25, R25 ;  /* 0x0000001900197308 */ /* 0x000fe20000002400 */
[----:B------:R-:W-:Y:S01]  /*22e0*/  ISETP.GT.AND P6, PT, R3, RZ, PT ;  /* 0x000000ff0300720c */ /* 0x000fe20003fc4270 */
[----:B------:R-:W-:Y:S01]  /*22f0*/  FMUL.FTZ R37, R37, UR6 ;  /* 0x0000000625257c20 */ /* 0x000fe20008410000 */
[C---:B------:R-:W-:Y:S01]  /*2300*/  ISETP.GT.AND P5, PT, R3.reuse, 0x1, PT ;  /* 0x000000010300780c */ /* 0x040fe20003fa4270 */
[----:B------:R-:W-:Y:S01]  /*2310*/  FMUL.FTZ R30, R30, UR6 ;  /* 0x000000061e1e7c20 */ /* 0x000fe20008410000 */
[C---:B------:R-:W-:Y:S01]  /*2320*/  ISETP.GT.AND P4, PT, R3.reuse, 0x8, PT ;  /* 0x000000080300780c */ /* 0x040fe20003f84270 */
[----:B------:R-:W-:Y:S01]  /*2330*/  FMUL.FTZ R38, R38, UR6 ;  /* 0x0000000626267c20 */ /* 0x000fe20008410000 */
[----:B------:R-:W-:Y:S01]  /*2340*/  ISETP.GT.AND P3, PT, R3, 0x9, PT ;  /* 0x000000090300780c */ /* 0x000fe20003f64270 */
[----:B------:R-:W-:Y:S01]  /*2350*/  MUFU.TANH R28, R28 ;  /* 0x0000001c001c7308 */ /* 0x000fe20000002400 */
[----:B--2---:R-:W-:Y:S01]  /*2360*/  FSEL R4, R24, -INF , P6 ;  /* 0xff80000018047808 */ /* 0x004fe20003000000 */
[----:B------:R-:W-:Y:S01]  /*2370*/  FMUL.FTZ R40, R40, UR6 ;  /* 0x0000000628287c20 */ /* 0x000fe20008410000 */
[----:B------:R-:W-:Y:S01]  /*2380*/  FMUL.FTZ R31, R31, UR6 ;  /* 0x000000061f1f7c20 */ /* 0x000fe20008410000 */
[----:B------:R-:W-:Y:S01]  /*2390*/  ISETP.GT.AND P2, PT, R3, 0x10, PT ;  /* 0x000000100300780c */ /* 0x000fe20003f44270 */
[----:B------:R-:W-:Y:S01]  /*23a0*/  FMUL.FTZ R41, R41, UR6 ;  /* 0x0000000629297c20 */ /* 0x000fe20008410000 */
[----:B------:R-:W-:Y:S01]  /*23b0*/  FMUL.FTZ R39, R39, UR6 ;  /* 0x0000000627277c20 */ /* 0x000fe20008410000 */
[----:B------:R-:W-:Y:S01]  /*23c0*/  ISETP.GT.AND P1, PT, R3, 0x11, PT ;  /* 0x000000110300780c */ /* 0x000fe20003f24270 */
        /* <DEDUP_REMOVED lines=25> */
[----:B--2---:R-:W-:Y:S01]  /*2560*/  FSEL R32, R32, -INF , P2 ;  /* 0xff80000020207808 */ /* 0x004fe20001000000 */
[----:B------:R-:W-:Y:S01]  /*2570*/  FMUL.FTZ R59, R59, UR6 ;  /* 0x000000063b3b7c20 */ /* 0x000fe20008410000 */
[----:B------:R-:W-:Y:S01]  /*2580*/  FMUL.FTZ R68, R68, UR6 ;  /* 0x0000000644447c20 */ /* 0x000fe20008410000 */
[----:B------:R-:W-:Y:S01]  /*2590*/  FMUL.FTZ R69, R69, UR6 ;  /* 0x0000000645457c20 */ /* 0x000fe20008410000 */
[----:B------:R-:W-:Y:S01]  /*25a0*/  ULDC UR10, c[0x0][0x988] ;  /* 0x00026200000a7ab9 */ /* 0x000fe20000000800 */
[----:B------:R-:W-:Y:S01]  /*25b0*/  P2R R72, PR, RZ, 0x1 ;  /* 0x00000001ff487803 */ /* 0x000fe20000000000 */
[----:B------:R-:W-:Y:S01]  /*25c0*/  FMUL.FTZ R62, R62, UR6 ;  /* 0x000000063e3e7c20 */ /* 0x000fe20008410000 */
[----:B------:R2:W4:Y:S01]  /*25d0*/  MUFU.TANH R13, R35 ;  /* 0x00000023000d7308 */ /* 0x0005220000002400 */
        /* <DEDUP_REMOVED lines=8> */
[----:B--2---:R-:W-:Y:S01]  /*2660*/  FSEL R35, R25, -INF , P5 ;  /* 0xff80000019237808 */ /* 0x004fe20002800000 */
[----:B------:R-:W2:Y:S01]  /*2670*/  S2UR UR7, SR_CgaCtaId ;  /* 0x00000000000779c3 */ /* 0x000ea20000008800 */
[----:B------:R-:W-:-:S02]  /*2680*/  UIADD3 UR6, UR22, 0x22840, URZ ;  /* 0x0002284016067890 */ /* 0x000fc4000fffe03f */
[----:B------:R-:W-:-:S03]  /*2690*/  FMNMX.FTZ R25, R4, R35, !PT ;  /* 0x0000002304197209 */ /* 0x000fc60007810000 */
[----:B------:R5:W0:Y:S01]  /*26a0*/  MUFU.TANH R12, R34 ;  /* 0x00000022000c7308 */ /* 0x000a220000002400 */
[----:B----4-:R-:W-:-:S07]  /*26b0*/  FSEL R13, R13, -INF , P1 ;  /* 0xff8000000d0d7808 */ /* 0x010fce0000800000 */
[----:B------:R-:W4:Y:S01]  /*26c0*/  MUFU.TANH R36, R36 ;  /* 0x0000002400247308 */ /* 0x000f220000002400 */
[----:B-----5:R-:W-:Y:S02]  /*26d0*/  FSEL R34, R28, -INF , P4 ;  /* 0xff8000001c227808 */ /* 0x020fe40002000000 */
[----:B---3--:R-:W-:Y:S02]  /*26e0*/  FSEL R6, R6, -INF , P5 ;  /* 0xff80000006067808 */ /* 0x008fe40002800000 */
[----:B------:R-:W-:Y:S02]  /*26f0*/  FMNMX.FTZ R25, R34, R25, !PT ;  /* 0x0000001922197209 */ /* 0x000fe40007810000 */
[C---:B------:R-:W-:Y:S01]  /*2700*/  ISETP.GT.AND P5, PT, R3.reuse, 0x19, PT ;  /* 0x000000190300780c */ /* 0x040fe20003fa4270 */
[----:B------:R-:W3:Y:S01]  /*2710*/  MUFU.TANH R10, R30 ;  /* 0x0000001e000a7308 */ /* 0x000ee20000002400 */
[----:B0-----:R-:W-:Y:S01]  /*2720*/  FSEL R12, R12, -INF , P2 ;  /* 0xff8000000c0c7808 */ /* 0x001fe20001000000 */
[----:B--2---:R-:W-:Y:S01]  /*2730*/  UPRMT UR6, UR7, 0x654, UR6 ;  /* 0x0000065407067896 */ /* 0x004fe20008000006 */
[----:B------:R-:W-:-:S05]  /*2740*/  ISETP.GT.AND P2, PT, R3, 0x28, PT ;  /* 0x000000280300780c */ /* 0x000fca0003f44270 */
[----:B------:R-:W-:Y:S01]  /*2750*/  MUFU.TANH R37, R37 ;  /* 0x0000002500257308 */ /* 0x000fe20000002400 */
[----:B----4-:R-:W-:Y:S02]  /*2760*/  FSEL R36, R36, -INF , P6 ;  /* 0xff80000024247808 */ /* 0x010fe40003000000 */
[----:B------:R-:W-:Y:S05]  /*2770*/  SYNCS.ARRIVE.TRANS64.RED.A1T0 RZ, [UR6], RZ ;  /* 0x000000ffffff79a7 */ /* 0x000fea0008100406 */
[----:B------:R0:W2:Y:S01]  /*2780*/  MUFU.TANH R14, R38 ;  /* 0x00000026000e7308 */ /* 0x0000a20000002400 */
[----:B---3--:R-:W-:Y:S02]  /*2790*/  FSEL R10, R10, -INF , P4 ;  /* 0xff8000000a0a7808 */ /* 0x008fe40002000000 */
[----:B------:R-:W-:-:S05]  /*27a0*/  ISETP.GT.AND P4, PT, R3, 0x20, PT ;  /* 0x000000200300780c */ /* 0x000fca0003f84270 */
[----:B------:R-:W3:Y:S01]  /*27b0*/  MUFU.TANH R11, R31 ;  /* 0x0000001f000b7308 */ /* 0x000ee20000002400 */
[----:B0-----:R-:W-:-:S04]  /*27c0*/  FSEL R38, R29, -INF , P3 ;  /* 0xff8000001d267808 */ /* 0x001fc80001800000 */
[----:B------:R-:W-:-:S03]  /*27d0*/  FMNMX.FTZ R25, R38, R25, !PT ;  /* 0x0000001926197209 */ /* 0x000fc60007810000 */
[----:B------:R-:W0:Y:S01]  /*27e0*/  MUFU.TANH R40, R40 ;  /* 0x0000002800287308 */ /* 0x000e220000002400 */
[----:B------:R-:W-:Y:S02]  /*27f0*/  FMNMX.FTZ R24, R32, R25, !PT ;  /* 0x0000001920187209 */ /* 0x000fe40007810000 */
[----:B--2---:R-:W-:Y:S02]  /*2800*/  FSEL R14, R14, -INF , P6 ;  /* 0xff8000000e0e7808 */ /* 0x004fe40003000000 */
[----:B------:R-:W-:-:S03]  /*2810*/  ISETP.GT.AND P6, PT, R3, 0x30, PT ;  /* 0x000000300300780c */ /* 0x000fc60003fc4270 */
[----:B------:R2:W4:Y:S01]  /*2820*/  MUFU.TANH R15, R39 ;  /* 0x00000027000f7308 */ /* 0x0005220000002400 */
[----:B---3--:R-:W-:Y:S02]  /*2830*/  FSEL R11, R11, -INF , P3 ;  /* 0xff8000000b0b7808 */ /* 0x008fe40001800000 */
[----:B------:R-:W-:-:S05]  /*2840*/  ISETP.GT.AND P3, PT, R3, 0x21, PT ;  /* 0x000000210300780c */ /* 0x000fca0003f64270 */
[----:B------:R-:W3:Y:S01]  /*2850*/  MUFU.TANH R41, R41 ;  /* 0x0000002900297308 */ /* 0x000ee20000002400 */
[----:B--2---:R-:W-:Y:S02]  /*2860*/  FSEL R39, R33, -INF , P1 ;  /* 0xff80000021277808 */ /* 0x004fe40000800000 */
[----:B0-----:R-:W-:Y:S02]  /*2870*/  FSEL R40, R40, -INF , P4 ;  /* 0xff80000028287808 */ /* 0x001fe40002000000 */
[----:B------:R-:W-:Y:S02]  /*2880*/  FMNMX.FTZ R25, R39, R24, !PT ;  /* 0x0000001827197209 */ /* 0x000fe40007810000 */
[----:B------:R-:W-:Y:S01]  /*2890*/  ISETP.GT.AND P1, PT, R3, 0x29, PT ;  /* 0x000000290300780c */ /* 0x000fe20003f24270 */
[----:B------:R-:W0:Y:S01]  /*28a0*/  MUFU.TANH R44, R44 ;  /* 0x0000002c002c7308 */ /* 0x000e220000002400 */
[----:B------:R-:W-:Y:S02]  /*28b0*/  FMNMX.FTZ R25, R36, R25, !PT ;  /* 0x0000001924197209 */ /* 0x000fe40007810000 */
[----:B----4-:R-:W-:-:S05]  /*28c0*/  FSEL R15, R15, -INF , P5 ;  /* 0xff8000000f0f7808 */ /* 0x010fca0002800000 */
[----:B------:R2:W4:Y:S01]  /*28d0*/  MUFU.TANH R20, R42 ;  /* 0x0000002a00147308 */ /* 0x0005220000002400 */
[----:B---3--:R-:W-:-:S07]  /*28e0*/  FSEL R41, R41, -INF , P3 ;  /* 0xff80000029297808 */ /* 0x008fce0001800000 */
[----:B------:R-:W3:Y:S01]  /*28f0*/  MUFU.TANH R45, R45 ;  /* 0x0000002d002d7308 */ /* 0x000ee20000002400 */
[----:B--2---:R-:W-:Y:S02]  /*2900*/  FSEL R42, R37, -INF , P5 ;  /* 0xff800000252a7808 */ /* 0x004fe40002800000 */
[----:B0-----:R-:W-:Y:S02]  /*2910*/  FSEL R44, R44, -INF , P2 ;  /* 0xff8000002c2c7808 */ /* 0x001fe40001000000 */
[----:B------:R-:W-:Y:S02]  /*2920*/  FMNMX.FTZ R25, R42, R25, !PT ;  /* 0x000000192a197209 */ /* 0x000fe40007810000 */
[----:B------:R-:W-:Y:S01]  /*2930*/  ISETP.GT.AND P5, PT, R3, 0x31, PT ;  /* 0x000000310300780c */ /* 0x000fe20003fa4270 */
[----:B------:R-:W0:Y:S01]  /*2940*/  MUFU.TANH R48, R48 ;  /* 0x0000003000307308 */ /* 0x000e220000002400 */
[----:B------:R-:W-:Y:S02]  /*2950*/  FMNMX.FTZ R24, R40, R25, !PT ;  /* 0x0000001928187209 */ /* 0x000fe40007810000 */
[----:B----4-:R-:W-:-:S02]  /*2960*/  FSEL R20, R20, -INF , P4 ;  /* 0xff80000014147808 */ /* 0x010fc40002000000 */
[----:B------:R-:W-:Y:S02]  /*2970*/  FMNMX.FTZ R25, R41, R24, !PT ;  /* 0x0000001829197209 */ /* 0x000fe40007810000 */
[----:B------:R-:W-:Y:S01]  /*2980*/  ISETP.GT.AND P4, PT, R3, 0x38, PT ;  /* 0x000000380300780c */ /* 0x000fe20003f84270 */
[----:B------:R-:W2:Y:S01]  /*2990*/  MUFU.TANH R49, R49 ;  /* 0x0000003100317308 */ /* 0x000ea20000002400 */
[----:B---3--:R-:W-:Y:S02]  /*29a0*/  FSEL R45, R45, -INF , P1 ;  /* 0xff8000002d2d7808 */ /* 0x008fe40000800000 */
[----:B------:R-:W-:-:S04]  /*29b0*/  FMNMX.FTZ R24, R44, R25, !PT ;  /* 0x000000192c187209 */ /* 0x000fc80007810000 */
[----:B------:R-:W-:Y:S01]  /*29c0*/  FMNMX.FTZ R25, R45, R24, !PT ;  /* 0x000000182d197209 */ /* 0x000fe20007810000 */
[----:B------:R-:W3:Y:S01]  /*29d0*/  MUFU.TANH R21, R43 ;  /* 0x0000002b00157308 */ /* 0x000ee20000002400 */
[----:B0-----:R-:W-:-:S04]  /*29e0*/  FSEL R48, R48, -INF , P6 ;  /* 0xff80000030307808 */ /* 0x001fc80003000000 */
[----:B------:R-:W-:-:S03]  /*29f0*/  FMNMX.FTZ R24, R48, R25, !PT ;  /* 0x0000001930187209 */ /* 0x000fc60007810000 */
[----:B------:R-:W0:Y:S01]  /*2a00*/  MUFU.TANH R52, R52 ;  /* 0x0000003400347308 */ /* 0x000e220000002400 */
[----:B--2---:R-:W-:-:S04]  /*2a10*/  FSEL R49, R49, -INF , P5 ;  /* 0xff80000031317808 */ /* 0x004fc80002800000 */
[----:B------:R-:W-:-:S03]  /*2a20*/  FMNMX.FTZ R25, R49, R24, !PT ;  /* 0x0000001831197209 */ /* 0x000fc60007810000 */
[----:B------:R-:W2:Y:S01]  /*2a30*/  MUFU.TANH R46, R46 ;  /* 0x0000002e002e7308 */ /* 0x000ea20000002400 */
[----:B---3--:R-:W-:Y:S02]  /*2a40*/  FSEL R21, R21, -INF , P3 ;  /* 0xff80000015157808 */ /* 0x008fe40001800000 */
[----:B------:R-:W-:-:S05]  /*2a50*/  ISETP.GT.AND P3, PT, R3, 0x39, PT ;  /* 0x000000390300780c */ /* 0x000fca0003f64270 */
[----:B------:R-:W3:Y:S01]  /*2a60*/  MUFU.TANH R53, R53 ;  /* 0x0000003500357308 */ /* 0x000ee20000002400 */
[----:B0-----:R-:W-:-:S04]  /*2a70*/  FSEL R52, R52, -INF , P4 ;  /* 0xff80000034347808 */ /* 0x001fc80002000000 */
[----:B------:R-:W-:-:S03]  /*2a80*/  FMNMX.FTZ R28, R52, R25, !PT ;  /* 0x00000019341c7209 */ /* 0x000fc60007810000 */
[----:B------:R-:W0:Y:S01]  /*2a90*/  MUFU.TANH R47, R47 ;  /* 0x0000002f002f7308 */ /* 0x000e220000002400 */
[----:B--2---:R-:W-:Y:S02]  /*2aa0*/  FSEL R24, R46, -INF , P2 ;  /* 0xff8000002e187808 */ /* 0x004fe40001000000 */
[----:B------:R-:W-:-:S05]  /*2ab0*/  ISETP.GT.AND P2, PT, R3, 0x40, PT ;  /* 0x000000400300780c */ /* 0x000fca0003f44270 */
[----:B------:R-:W2:Y:S01]  /*2ac0*/  MUFU.TANH R56, R56 ;  /* 0x0000003800387308 */ /* 0x000ea20000002400 */
[----:B---3--:R-:W-:-:S04]  /*2ad0*/  FSEL R53, R53, -INF , P3 ;  /* 0xff80000035357808 */ /* 0x008fc80001800000 */
[----:B------:R-:W-:-:S03]  /*2ae0*/  FMNMX.FTZ R29, R53, R28, !PT ;  /* 0x0000001c351d7209 */ /* 0x000fc60007810000 */
[----:B------:R-:W3:Y:S01]  /*2af0*/  MUFU.TANH R26, R50 ;  /* 0x00000032001a7308 */ /* 0x000ee20000002400 */
[----:B0-----:R-:W-:Y:S02]  /*2b00*/  FSEL R25, R47, -INF , P1 ;  /* 0xff8000002f197808 */ /* 0x001fe40000800000 */
[----:B------:R-:W-:-:S05]  /*2b10*/  ISETP.GT.AND P1, PT, R3, 0x41, PT ;  /* 0x000000410300780c */ /* 0x000fca0003f24270 */
        /* <DEDUP_REMOVED lines=31> */
[----:B---3--:R-:W-:-:S07]  /*2d10*/  FSEL R65, R65, -INF , P3 ;  /* 0xff80000041417808 */ /* 0x008fce0001800000 */
[----:B------:R-:W3:Y:S01]  /*2d20*/  MUFU.TANH R69, R69 ;  /* 0x0000004500457308 */ /* 0x000ee20000002400 */
[----:B0-----:R-:W-:Y:S02]  /*2d30*/  FSEL R31, R31, -INF , P1 ;  /* 0xff8000001f1f7808 */ /* 0x001fe40000800000 */
[----:B------:R-:W-:Y:S02]  /*2d40*/  ISETP.GT.AND P1, PT, R3, 0x59, PT ;  /* 0x000000590300780c */ /* 0x000fe40003f24270 */
[----:B------:R-:W-:-:S03]  /*2d50*/  FMNMX.FTZ R3, R65, R46, !PT ;  /* 0x0000002e41037209 */ /* 0x000fc60007810000 */
[----:B------:R-:W0:Y:S01]  /*2d60*/  MUFU.TANH R62, R62 ;  /* 0x0000003e003e7308 */ /* 0x000e220000002400 */
[----:B--2---:R-:W-:-:S04]  /*2d70*/  FSEL R68, R68, -INF , P2 ;  /* 0xff80000044447808 */ /* 0x004fc80001000000 */
[----:B------:R-:W-:-:S03]  /*2d80*/  FMNMX.FTZ R46, R68, R3, !PT ;  /* 0x00000003442e7209 */ /* 0x000fc60007810000 */
[----:B------:R-:W2:Y:S01]  /*2d90*/  MUFU.TANH R63, R63 ;  /* 0x0000003f003f7308 */ /* 0x000ea20000002400 */
[----:B---3--:R-:W-:-:S04]  /*2da0*/  FSEL R69, R69, -INF , P1 ;  /* 0xff80000045457808 */ /* 0x008fc80000800000 */
[----:B------:R-:W-:-:S03]  /*2db0*/  FMNMX.FTZ R46, R69, R46, !PT ;  /* 0x0000002e452e7209 */ /* 0x000fc60007810000 */
[----:B------:R-:W3:Y:S01]  /*2dc0*/  MUFU.TANH R66, R66 ;  /* 0x0000004200427308 */ /* 0x000ee20000002400 */
[----:B0-----:R-:W-:Y:S01]  /*2dd0*/  FSEL R62, R62, -INF , P6 ;  /* 0xff8000003e3e7808 */ /* 0x001fe20003000000 */
[----:B------:R-:W0:Y:S06]  /*2de0*/  SHFL.BFLY PT, R3, R46, 0x2, 0x1f ;  /* 0x0c401f002e037f89 */ /* 0x000e2c00000e0000 */
[----:B------:R-:W4:Y:S01]  /*2df0*/  MUFU.TANH R67, R67 ;  /* 0x0000004300437308 */ /* 0x000f220000002400 */
[----:B--2---:R-:W-:-:S07]  /*2e00*/  FSEL R63, R63, -INF , P5 ;  /* 0xff8000003f3f7808 */ /* 0x004fce0002800000 */
[----:B------:R-:W2:Y:S01]  /*2e10*/  MUFU.TANH R70, R70 ;  /* 0x0000004600467308 */ /* 0x000ea20000002400 */
[----:B---3--:R-:W-:-:S07]  /*2e20*/  FSEL R66, R66, -INF , P4 ;  /* 0xff80000042427808 */ /* 0x008fce0002000000 */
[----:B------:R-:W3:Y:S01]  /*2e30*/  MUFU.TANH R71, R71 ;  /* 0x0000004700477308 */ /* 0x000ee20000002400 */
[----:B----4-:R-:W-:Y:S02]  /*2e40*/  FSEL R67, R67, -INF , P3 ;  /* 0xff80000043437808 */ /* 0x010fe40001800000 */
[----:B0-----:R-:W-:-:S05]  /*2e50*/  FMNMX.FTZ R33, R46, R3, !PT ;  /* 0x000000032e217209 */ /* 0x001fca0007810000 */
[----:B------:R-:W0:Y:S01]  /*2e60*/  SHFL.BFLY PT, R50, R33, 0x1, 0x1f ;  /* 0x0c201f0021327f89 */ /* 0x000e2200000e0000 */
[----:B--2---:R-:W-:Y:S02]  /*2e70*/  FSEL R70, R70, -INF , P2 ;  /* 0xff80000046467808 */ /* 0x004fe40001000000 */
[----:B---3--:R-:W-:Y:S02]  /*2e80*/  FSEL R71, R71, -INF , P1 ;  /* 0xff80000047477808 */ /* 0x008fe40000800000 */
[----:B0-----:R-:W-:Y:S02]  /*2e90*/  FMNMX.FTZ R3, R33, R50, !PT ;  /* 0x0000003221037209 */ /* 0x001fe40007810000 */
[----:B------:R-:W-:Y:S02]  /*2ea0*/  FMNMX.FTZ R33, R5, R6, !PT ;  /* 0x0000000605217209 */ /* 0x000fe40007810000 */
[C---:B------:R-:W-:Y:S01]  /*2eb0*/  FSETP.NEU.FTZ.AND P0, PT, R3.reuse, -INF , PT ;  /* 0xff8000000300780b */ /* 0x040fe20003f1d000 */
[----:B------:R-:W-:Y:S01]  /*2ec0*/  FMUL.FTZ R37, R3, UR10 ;  /* 0x0000000a03257c20 */ /* 0x000fe20008410000 */
[----:B------:R-:W-:-:S04]  /*2ed0*/  FMNMX.FTZ R46, R10, R33, !PT ;  /* 0x000000210a2e7209 */ /* 0x000fc80007810000 */
        /* <DEDUP_REMOVED lines=9> */
[--C-:B------:R-:W-:Y:S01]  /*2f70*/  FFMA.FTZ R154, R34, UR10, -R47.reuse ;  /* 0x0000000a229a7c23 */ /* 0x100fe2000801082f */
[----:B------:R-:W-:Y:S01]  /*2f80*/  MUFU.EX2 R152, R152 ;  /* 0x0000009800987308 */ /* 0x000fe20000000800 */
        /* <DEDUP_REMOVED lines=26> */
[----:B------:R-:W-:-:S03]  /*3130*/  FFMA.FTZ R37, R39, UR10, -R47 ;  /* 0x0000000a27257c23 */ /* 0x000fc6000801082f */
[----:B------:R-:W-:Y:S02]  /*3140*/  FMNMX.FTZ R39, R27, R4, !PT ;  /* 0x000000041b277209 */ /* 0x000fe40007810000 */
[----:B------:R-:W-:Y:S02]  /*3150*/  MUFU.EX2 R156, R156 ;  /* 0x0000009c009c7308 */ /* 0x000fe40000000800 */
[----:B------:R-:W-:-:S04]  /*3160*/  FMNMX.FTZ R4, R28, R39, !PT ;  /* 0x000000271c047209 */ /* 0x000fc80007810000 */
[----:B------:R-:W-:Y:S02]  /*3170*/  FMNMX.FTZ R39, R29, R4, !PT ;  /* 0x000000041d277209 */ /* 0x000fe40007810000 */
[----:B------:R-:W-:Y:S02]  /*3180*/  MUFU.EX2 R37, R37 ;  /* 0x0000002500257308 */ /* 0x000fe40000000800 */
[----:B------:R-:W-:Y:S01]  /*3190*/  FMNMX.FTZ R4, R30, R39, !PT ;  /* 0x000000271e047209 */ /* 0x000fe20007810000 */
[--C-:B------:R-:W-:Y:S01]  /*31a0*/  FFMA.FTZ R39, R42, UR10, -R47.reuse ;  /* 0x0000000a2a277c23 */ /* 0x100fe2000801082f */
[----:B------:R-:W-:Y:S02]  /*31b0*/  FFMA.FTZ R47, R69, UR10, -R47 ;  /* 0x0000000a452f7c23 */ /* 0x000fe4000801082f */
        /* <DEDUP_REMOVED lines=10> */
[----:B------:R-:W-:Y:S03]  /*3260*/  MUFU.EX2 R160, R160 ;  /* 0x000000a000a07308 */ /* 0x000fe60000000800 */
[----:B------:R-:W0:Y:S05]  /*3270*/  SHFL.BFLY PT, R41, R4, 0x2, 0x1f ;  /* 0x0c401f0004297f89 */ /* 0x000e2a00000e0000 */
[----:B------:R-:W-:Y:S08]  /*3280*/  MUFU.EX2 R44, R44 ;  /* 0x0000002c002c7308 */ /* 0x000ff00000000800 */
[----:B------:R-:W2:Y:S08]  /*3290*/  MUFU.EX2 R45, R45 ;  /* 0x0000002d002d7308 */ /* 0x000eb00000000800 */
[----:B------:R-:W-:Y:S01]  /*32a0*/  MUFU.EX2 R48, R48 ;  /* 0x0000003000307308 */ /* 0x000fe20000000800 */
[----:B0-----:R-:W-:-:S05]  /*32b0*/  FMNMX.FTZ R41, R4, R41, !PT ;  /* 0x0000002904297209 */ /* 0x001fca0007810000 */
[----:B------:R-:W0:Y:S02]  /*32c0*/  SHFL.BFLY PT, R4, R41, 0x1, 0x1f ;  /* 0x0c201f0029047f89 */ /* 0x000e2400000e0000 */
[----:B------:R-:W3:Y:S01]  /*32d0*/  MUFU.EX2 R49, R49 ;  /* 0x0000003100317308 */ /* 0x000ee20000000800 */
[----:B--2---:R-:W-:-:S07]  /*32e0*/  F2FP.BF16.F32.PACK_AB R162, R45, R44 ;  /* 0x0000002c2da2723e */ /* 0x004fce00000010ff */
[----:B------:R-:W-:Y:S08]  /*32f0*/  MUFU.EX2 R52, R52 ;  /* 0x0000003400347308 */ /* 0x000ff00000000800 */
[----:B------:R-:W2:Y:S01]  /*3300*/  MUFU.EX2 R53, R53 ;  /* 0x0000003500357308 */ /* 0x000ea20000000800 */
[----:B---3--:R-:W-:Y:S02]  /*3310*/  F2FP.BF16.F32.PACK_AB R164, R49, R48 ;  /* 0x0000003031a4723e */ /* 0x008fe400000010ff */
[----:B0-----:R-:W-:-:S05]  /*3320*/  FMNMX.FTZ R4, R41, R4, !PT ;  /* 0x0000000429047209 */ /* 0x001fca0007810000 */
[----:B------:R-:W-:Y:S01]  /*3330*/  MUFU.EX2 R56, R56 ;  /* 0x0000003800387308 */ /* 0x000fe20000000800 */
[C---:B------:R-:W-:Y:S01]  /*3340*/  FSETP.NEU.FTZ.AND P1, PT, R4.reuse, -INF , PT ;  /* 0xff8000000400780b */ /* 0x040fe20003f3d000 */
[----:B------:R-:W-:-:S06]  /*3350*/  FMUL.FTZ R32, R4, UR10 ;  /* 0x0000000a04207c20 */ /* 0x000fcc0008410000 */
[----:B------:R-:W-:Y:S01]  /*3360*/  MUFU.EX2 R57, R57 ;  /* 0x0000003900397308 */ /* 0x000fe20000000800 */
[----:B------:R-:W-:Y:S02]  /*3370*/  FSEL R32, R32, RZ, P1 ;  /* 0x000000ff20207208 */ /* 0x000fe40000800000 */
[----:B--2---:R-:W-:-:S03]  /*3380*/  F2FP.BF16.F32.PACK_AB R166, R53, R52 ;  /* 0x0000003435a6723e */ /* 0x004fc600000010ff */
        /* <DEDUP_REMOVED lines=14> */
[----:B0-----:R-:W-:Y:S01]  /*3470*/  FADD.FTZ R5, R152, R33 ;  /* 0x0000002198057221 */ /* 0x001fe20000010000 */
[--C-:B------:R-:W-:Y:S01]  /*3480*/  FFMA.FTZ R26, R26, UR10, -R32.reuse ;  /* 0x0000000a1a1a7c23 */ /* 0x100fe20008010820 */
[--C-:B------:R-:W-:Y:S01]  /*3490*/  FFMA.FTZ R27, R27, UR10, -R32.reuse ;  /* 0x0000000a1b1b7c23 */ /* 0x100fe20008010820 */
[--C-:B------:R-:W-:Y:S01]  /*34a0*/  FFMA.FTZ R28, R28, UR10, -R32.reuse ;  /* 0x0000000a1c1c7c23 */ /* 0x100fe20008010820 */
[----:B------:R-:W-:Y:S01]  /*34b0*/  FADD.FTZ R34, R154, R5 ;  /* 0x000000059a227221 */ /* 0x000fe20000010000 */
[--C-:B------:R-:W-:Y:S01]  /*34c0*/  FFMA.FTZ R29, R29, UR10, -R32.reuse ;  /* 0x0000000a1d1d7c23 */ /* 0x100fe20008010820 */
[----:B------:R-:W-:Y:S01]  /*34d0*/  FFMA.FTZ R30, R30, UR10, -R32 ;  /* 0x0000000a1e1e7c23 */ /* 0x000fe20008010820 */
[----:B------:R-:W0:Y:S01]  /*34e0*/  MUFU.EX2 R10, R10 ;  /* 0x0000000a000a7308 */ /* 0x000e220000000800 */
[----:B------:R-:W-:Y:S01]  /*34f0*/  FADD.FTZ R5, R35, R34 ;  /* 0x0000002223057221 */ /* 0x000fe20000010000 */
[--C-:B------:R-:W-:Y:S01]  /*3500*/  FFMA.FTZ R31, R31, UR10, -R32.reuse ;  /* 0x0000000a1f1f7c23 */ /* 0x100fe20008010820 */
[----:B------:R-:W-:Y:S01]  /*3510*/  F2FP.BF16.F32.PACK_AB R152, R33, R152 ;  /* 0x000000982198723e */ /* 0x000fe200000010ff */
[--C-:B------:R-:W-:Y:S01]  /*3520*/  FFMA.FTZ R62, R62, UR10, -R32.reuse ;  /* 0x0000000a3e3e7c23 */ /* 0x100fe20008010820 */
[----:B------:R-:W-:Y:S01]  /*3530*/  FADD.FTZ R34, R156, R5 ;  /* 0x000000059c227221 */ /* 0x000fe20000010000 */
[--C-:B------:R-:W-:Y:S01]  /*3540*/  FFMA.FTZ R63, R63, UR10, -R32.reuse ;  /* 0x0000000a3f3f7c23 */ /* 0x100fe20008010820 */
[----:B------:R-:W-:Y:S01]  /*3550*/  FFMA.FTZ R66, R66, UR10, -R32 ;  /* 0x0000000a42427c23 */ /* 0x000fe20008010820 */
[----:B------:R-:W3:Y:S01]  /*3560*/  MUFU.EX2 R11, R11 ;  /* 0x0000000b000b7308 */ /* 0x000ee20000000800 */
[----:B--2---:R-:W-:Y:S01]  /*3570*/  FADD.FTZ R5, R153, R6 ;  /* 0x0000000699057221 */ /* 0x004fe20000010000 */
[----:B------:R-:W-:Y:S01]  /*3580*/  FADD.FTZ R41, R37, R34 ;  /* 0x0000002225297221 */ /* 0x000fe20000010000 */
[--C-:B------:R-:W-:Y:S01]  /*3590*/  FFMA.FTZ R67, R67, UR10, -R32.reuse ;  /* 0x0000000a43437c23 */ /* 0x100fe20008010820 */
[--C-:B------:R-:W-:Y:S01]  /*35a0*/  FFMA.FTZ R70, R70, UR10, -R32.reuse ;  /* 0x0000000a46467c23 */ /* 0x100fe20008010820 */
[----:B------:R-:W-:Y:S01]  /*35b0*/  FFMA.FTZ R32, R71, UR10, -R32 ;  /* 0x0000000a47207c23 */ /* 0x000fe20008010820 */
[----:B------:R-:W-:Y:S01]  /*35c0*/  FADD.FTZ R36, R158, R41 ;  /* 0x000000299e247221 */ /* 0x000fe20000010000 */
[----:B------:R-:W-:Y:S01]  /*35d0*/  F2FP.BF16.F32.PACK_AB R153, R6, R153 ;  /* 0x000000990699723e */ /* 0x000fe200000010ff */
[----:B------:R-:W2:Y:S01]  /*35e0*/  MUFU.EX2 R12, R12 ;  /* 0x0000000c000c7308 */ /* 0x000ea20000000800 */
[----:B0-----:R-:W-:Y:S01]  /*35f0*/  FADD.FTZ R34, R10, R5 ;  /* 0x000000050a227221 */ /* 0x001fe20000010000 */
[----:B------:R-:W-:Y:S01]  /*3600*/  FADD.FTZ R41, R39, R36 ;  /* 0x0000002427297221 */ /* 0x000fe20000010000 */
[----:B------:R-:W-:-:S02]  /*3610*/  F2FP.BF16.F32.PACK_AB R154, R35, R154 ;  /* 0x0000009a239a723e */ /* 0x000fc400000010ff */
[----:B------:R-:W-:Y:S01]  /*3620*/  F2FP.BF16.F32.PACK_AB R156, R37, R156 ;  /* 0x0000009c259c723e */ /* 0x000fe200000010ff */
[----:B------:R-:W-:Y:S01]  /*3630*/  FADD.FTZ R36, R160, R41 ;  /* 0x00000029a0247221 */ /* 0x000fe20000010000 */
[----:B------:R-:W-:Y:S01]  /*3640*/  F2FP.BF16.F32.PACK_AB R158, R39, R158 ;  /* 0x0000009e279e723e */ /* 0x000fe200000010ff */
[----:B------:R-:W0:Y:S01]  /*3650*/  MUFU.EX2 R13, R13 ;  /* 0x0000000d000d7308 */ /* 0x000e220000000800 */
[----:B---3--:R-:W-:Y:S01]  /*3660*/  FADD.FTZ R5, R11, R34 ;  /* 0x000000220b057221 */ /* 0x008fe20000010000 */
[----:B------:R-:W-:Y:S01]  /*3670*/  FADD.FTZ R41, R43, R36 ;  /* 0x000000242b297221 */ /* 0x000fe20000010000 */
[----:B------:R-:W-:Y:S02]  /*3680*/  F2FP.BF16.F32.PACK_AB R155, R11, R10 ;  /* 0x0000000a0b9b723e */ /* 0x000fe400000010ff */
[----:B------:R-:W-:Y:S01]  /*3690*/  F2FP.BF16.F32.PACK_AB R160, R43, R160 ;  /* 0x000000a02ba0723e */ /* 0x000fe200000010ff */
[----:B------:R-:W-:Y:S01]  /*36a0*/  FADD.FTZ R36, R44, R41 ;  /* 0x000000292c247221 */ /* 0x000fe20000010000 */
[----:B------:R-:W-:Y:S01]  /*36b0*/  F2FP.BF16.F32.PACK_AB R168, R57, R56 ;  /* 0x0000003839a8723e */ /* 0x000fe200000010ff */
[----:B------:R-:W3:Y:S01]  /*36c0*/  MUFU.EX2 R14, R14 ;  /* 0x0000000e000e7308 */ /* 0x000ee20000000800 */
[----:B--2---:R-:W-:Y:S01]  /*36d0*/  FADD.FTZ R34, R12, R5 ;  /* 0x000000050c227221 */ /* 0x004fe20000010000 */
[----:B------:R-:W-:-:S04]  /*36e0*/  FADD.FTZ R41, R45, R36 ;  /* 0x000000242d297221 */ /* 0x000fc80000010000 */
[----:B------:R-:W-:Y:S02]  /*36f0*/  FADD.FTZ R36, R48, R41 ;  /* 0x0000002930247221 */ /* 0x000fe40000010000 */
[----:B------:R-:W2:Y:S01]  /*3700*/  MUFU.EX2 R15, R15 ;  /* 0x0000000f000f7308 */ /* 0x000ea20000000800 */
[----:B0-----:R-:W-:Y:S01]  /*3710*/  FADD.FTZ R5, R13, R34 ;  /* 0x000000220d057221 */ /* 0x001fe20000010000 */
[----:B------:R-:W-:Y:S01]  /*3720*/  FADD.FTZ R41, R49, R36 ;  /* 0x0000002431297221 */ /* 0x000fe20000010000 */
[----:B------:R-:W-:-:S03]  /*3730*/  F2FP.BF16.F32.PACK_AB R157, R13, R12 ;  /* 0x0000000c0d9d723e */ /* 0x000fc600000010ff */
[----:B------:R-:W-:Y:S02]  /*3740*/  FADD.FTZ R36, R52, R41 ;  /* 0x0000002934247221 */ /* 0x000fe40000010000 */
[----:B------:R-:W0:Y:S01]  /*3750*/  MUFU.EX2 R20, R20 ;  /* 0x0000001400147308 */ /* 0x000e220000000800 */
[----:B---3--:R-:W-:Y:S01]  /*3760*/  FADD.FTZ R34, R14, R5 ;  /* 0x000000050e227221 */ /* 0x008fe20000010000 */
[----:B------:R-:W-:-:S04]  /*3770*/  FADD.FTZ R33, R53, R36 ;  /* 0x0000002435217221 */ /* 0x000fc80000010000 */
[----:B------:R-:W-:Y:S02]  /*3780*/  FADD.FTZ R36, R56, R33 ;  /* 0x0000002138247221 */ /* 0x000fe40000010000 */
[----:B------:R-:W3:Y:S01]  /*3790*/  MUFU.EX2 R21, R21 ;  /* 0x0000001500157308 */ /* 0x000ee20000000800 */
[----:B--2---:R-:W-:Y:S01]  /*37a0*/  FADD.FTZ R5, R15, R34 ;  /* 0x000000220f057221 */ /* 0x004fe20000010000 */
[----:B------:R-:W-:Y:S01]  /*37b0*/  FADD.FTZ R33, R57, R36 ;  /* 0x0000002439217221 */ /* 0x000fe20000010000 */
[----:B------:R-:W-:-:S05]  /*37c0*/  F2FP.BF16.F32.PACK_AB R159, R15, R14 ;  /* 0x0000000e0f9f723e */ /* 0x000fca00000010ff */
[----:B------:R-:W2:Y:S01]  /*37d0*/  MUFU.EX2 R24, R24 ;  /* 0x0000001800187308 */ /* 0x000ea20000000800 */
[----:B0-----:R-:W-:-:S07]  /*37e0*/  FADD.FTZ R34, R20, R5 ;  /* 0x0000000514227221 */ /* 0x001fce0000010000 */
[----:B------:R-:W0:Y:S01]  /*37f0*/  MUFU.EX2 R25, R25 ;  /* 0x0000001900197308 */ /* 0x000e220000000800 */
[C---:B---3--:R-:W-:Y:S01]  /*3800*/  FADD.FTZ R5, R21.reuse, R34 ;  /* 0x0000002215057221 */ /* 0x048fe20000010000 */
[----:B------:R-:W-:-:S06]  /*3810*/  F2FP.BF16.F32.PACK_AB R161, R21, R20 ;  /* 0x0000001415a1723e */ /* 0x000fcc00000010ff */
[----:B------:R-:W3:Y:S01]  /*3820*/  MUFU.EX2 R26, R26 ;  /* 0x0000001a001a7308 */ /* 0x000ee20000000800 */
[----:B--2---:R-:W-:-:S07]  /*3830*/  FADD.FTZ R34, R24, R5 ;  /* 0x0000000518227221 */ /* 0x004fce0000010000 */
[----:B------:R-:W2:Y:S01]  /*3840*/  MUFU.EX2 R27, R27 ;  /* 0x0000001b001b7308 */ /* 0x000ea20000000800 */
[C---:B0-----:R-:W-:Y:S01]  /*3850*/  FADD.FTZ R5, R25.reuse, R34 ;  /* 0x0000002219057221 */ /* 0x041fe20000010000 */
[----:B------:R-:W-:-:S06]  /*3860*/  F2FP.BF16.F32.PACK_AB R163, R25, R24 ;  /* 0x0000001819a3723e */ /* 0x000fcc00000010ff */
[----:B------:R-:W0:Y:S01]  /*3870*/  MUFU.EX2 R28, R28 ;  /* 0x0000001c001c7308 */ /* 0x000e220000000800 */
[----:B---3--:R-:W-:-:S07]  /*3880*/  FADD.FTZ R34, R26, R5 ;  /* 0x000000051a227221 */ /* 0x008fce0000010000 */
[----:B------:R-:W3:Y:S01]  /*3890*/  MUFU.EX2 R60, R60 ;  /* 0x0000003c003c7308 */ /* 0x000ee20000000800 */
[C---:B--2---:R-:W-:Y:S01]  /*38a0*/  FADD.FTZ R5, R27.reuse, R34 ;  /* 0x000000221b057221 */ /* 0x044fe20000010000 */
[----:B------:R-:W-:-:S06]  /*38b0*/  F2FP.BF16.F32.PACK_AB R165, R27, R26 ;  /* 0x0000001a1ba5723e */ /* 0x000fcc00000010ff */
[----:B------:R-:W2:Y:S01]  /*38c0*/  MUFU.EX2 R29, R29 ;  /* 0x0000001d001d7308 */ /* 0x000ea20000000800 */
[----:B0-----:R-:W-:-:S07]  /*38d0*/  FADD.FTZ R34, R28, R5 ;  /* 0x000000051c227221 */ /* 0x001fce0000010000 */
[----:B------:R-:W0:Y:S01]  /*38e0*/  MUFU.EX2 R61, R61 ;  /* 0x0000003d003d7308 */ /* 0x000e220000000800 */
[----:B---3--:R-:W-:-:S07]  /*38f0*/  FADD.FTZ R36, R60, R33 ;  /* 0x000000213c247221 */ /* 0x008fce0000010000 */
[----:B------:R-:W3:Y:S01]  /*3900*/  MUFU.EX2 R30, R30 ;  /* 0x0000001e001e7308 */ /* 0x000ee20000000800 */
[C---:B--2---:R-:W-:Y:S01]  /*3910*/  FADD.FTZ R5, R29.reuse, R34 ;  /* 0x000000221d057221 */ /* 0x044fe20000010000 */
[----:B------:R-:W-:-:S06]  /*3920*/  F2FP.BF16.F32.PACK_AB R167, R29, R28 ;  /* 0x0000001c1da7723e */ /* 0x000fcc00000010ff */
[----:B------:R-:W2:Y:S01]  /*3930*/  MUFU.EX2 R64, R64 ;  /* 0x0000004000407308 */ /* 0x000ea20000000800 */
[C---:B0-----:R-:W-:Y:S01]  /*3940*/  FADD.FTZ R33, R61.reuse, R36 ;  /* 0x000000243d217221 */ /* 0x041fe20000010000 */
[----:B------:R-:W-:-:S06]  /*3950*/  F2FP.BF16.F32.PACK_AB R170, R61, R60 ;  /* 0x0000003c3daa723e */ /* 0x000fcc00000010ff */
        /* <DEDUP_REMOVED lines=23> */
[----:B---3--:R-:W-:-:S04]  /*3ad0*/  FADD.FTZ R6, R70, R11 ;  /* 0x0000000b46067221 */ /* 0x008fc80000010000 */
[C---:B--2---:R-:W-:Y:S01]  /*3ae0*/  FADD.FTZ R6, R175.reuse, R6 ;  /* 0x00000006af067221 */ /* 0x044fe20000010000 */
[----:B------:R-:W-:Y:S01]  /*3af0*/  F2FP.BF16.F32.PACK_AB R175, R175, R70 ;  /* 0x00000046afaf723e */ /* 0x000fe200000010ff */
[C---:B0-----:R-:W-:Y:S01]  /*3b00*/  FADD.FTZ R5, R47.reuse, R36 ;  /* 0x000000242f057221 */ /* 0x041fe20000010000 */
[----:B------:R-:W-:Y:S01]  /*3b10*/  F2FP.BF16.F32.PACK_AB R174, R47, R68 ;  /* 0x000000442fae723e */ /* 0x000fe200000010ff */
[----:B------:R-:W-:Y:S06]  /*3b20*/  @!P0 BRA `(.L_x_9424) ;  /* 0x0000000000048947 */ /* 0x000fec0003800000 */
[----:B------:R-:W-:Y:S01]  /*3b30*/  BPT.TRAP 0x1 ;  /* 0x000000040000795c */ /* 0x000fe20000300000 */
.L_x_9424:
[----:B------:R0:W2:Y:S01]  /*3b40*/  SYNCS.PHASECHK.TRANS64.TRYWAIT P1, [UR22+0x22850], R9 ;  /* 0x02285009ff0075a7 */ /* 0x0000a20008020156 */
[----:B------:R-:W-:Y:S05]  /*3b50*/  @!P0 BRA `(.L_x_9425) ;  /* 0x0000000000048947 */ /* 0x000fea0003800000 */
[----:B------:R-:W-:Y:S01]  /*3b60*/  BPT.TRAP 0x1 ;  /* 0x000000040000795c */ /* 0x000fe20000300000 */
.L_x_9425:
[----:B--2---:R-:W-:Y:S05]  /*3b70*/  @P1 BRA `(.L_x_9426) ;  /* 0x0000000000081947 */ /* 0x004fea0003800000 */
[----:B------:R-:W2:Y:S02]  /*3b80*/  SYNCS.PHASECHK.TRANS64.TRYWAIT P1, [UR22+0x22850], R9 ;  /* 0x02285009ff0075a7 */ /* 0x000ea40008020156 */
[----:B--2---:R-:W-:Y:S05]  /*3b90*/  @!P1 BRA `(.L_x_9427) ;  /* 0x000000d0009c9947 */ /* 0x004fea0003800000 */
.L_x_9426:
[----:B------:R-:W-:Y:S01]  /*3ba0*/  R2UR UR6, R7 ;  /* 0x00000000070672ca */ /* 0x000fe200000e0000 */
[----:B------:R3:W-:Y:S06]  /*3bb0*/  BAR.SYNC.DEFER_BLOCKING R8, 0x100 ;  /* 0x000400080000751d */ /* 0x0007ec0000010000 */
[----:B------:R-:W-:-:S06]  /*3bc0*/  UMOV UR7, 0x40000040 ;  /* 0x4000004000077882 */ /* 0x000fcc0000000000 */
[----:B------:R-:W-:-:S04]  /*3bd0*/  UIADD3 UR6, UR6, 0x400, URZ ;  /* 0x0000040006067890 */ /* 0x000fc8000fffe03f */
[----:B------:R-:W-:-:S04]  /*3be0*/  USHF.R.U32.HI UR6, URZ, 0x4, UR6 ;  /* 0x000000043f067899 */ /* 0x000fc80008011606 */
[----:B------:R-:W-:-:S04]  /*3bf0*/  ULOP3.LUT UR6, UR6, 0x3fff, URZ, 0xc0, !UPT ;  /* 0x00003fff06067892 */ /* 0x000fc8000f8ec03f */
[----:B------:R-:W-:Y:S01]  /*3c00*/  ULOP3.LUT UR21, UR6, 0x3000000, URZ, 0xfc, !UPT ;  /* 0x0300000006157892 */ /* 0x000fe2000f8efc3f */
[----:B------:R-:W-:-:S03]  /*3c10*/  WARPGROUP.ARRIVE ;  /* 0x00000000000079c5 */ /* 0x000fc60000000000 */
[----:B------:R-:W-:-:S07]  /*3c20*/  UIMAD UR11, UR37, 0xc00, UR21 ;  /* 0x00000c00250b78a4 */ /* 0x000fce000f8e0215 */
        /* <DEDUP_REMOVED lines=33> */
[----:B---3--:R-:W-:Y:S05]  /*3e40*/  @!P0 BRA `(.L_x_9428) ;  /* 0x0000000000048947 */ /* 0x008fea0003800000 */
[----:B------:R-:W-:Y:S01]  /*3e50*/  BPT.TRAP 0x1 ;  /* 0x000000040000795c */ /* 0x000fe20000300000 */
.L_x_9428:
[----:B------:R-:W3:Y:S01]  /*3e60*/  S2UR UR6, SR_CgaCtaId ;  /* 0x00000000000679c3 */ /* 0x000ee20000008800 */
[----:B------:R-:W-:-:S04]  /*3e70*/  UIADD3 UR22, UR22, 0x22860, URZ ;  /* 0x0002286016167890 */ /* 0x000fc8000fffe03f */
[----:B---3--:R-:W-:-:S09]  /*3e80*/  UPRMT UR22, UR6, 0x654, UR22 ;  /* 0x0000065406167896 */ /* 0x008fd20008000016 */
[----:B------:R-:W-:Y:S01]  /*3e90*/  SYNCS.ARRIVE.TRANS64.RED.A1T0 RZ, [UR22], RZ ;  /* 0x000000ffffff79a7 */ /* 0x000fe20008100416 */
[----:B------:R-:W-:-:S04]  /*3ea0*/  UIADD3 UR22, UR48, -0x2, URZ ;  /* 0xfffffffe30167890 */ /* 0x000fc8000fffe03f */
[----:B------:R-:W-:-:S06]  /*3eb0*/  UISETP.GE.AND UP0, UPT, UR22, UR45, UPT ;  /* 0x0000002d1600728c */ /* 0x000fcc000bf06270 */
[----:B------:R-:W-:-:S13]  /*3ec0*/  PLOP3.LUT P1, PT, PT, PT, UP0, 0x80, 0x0 ;  /* 0x000000000000781c */ /* 0x000fda0003f2f008 */
[----:B------:R-:W-:Y:S05]  /*3ed0*/  @!P1 BRA `(.L_x_9429) ;  /* 0x0000002000e49947 */ /* 0x000fea0003800000 */
[----:B------:R-:W-:Y:S01]  /*3ee0*/  IMAD.MOV.U32 R8, RZ, RZ, R4 ;  /* 0x000000ffff087224 */ /* 0x000fe200078e0004 */
[----:B------:R-:W-:Y:S01]  /*3ef0*/  ULDC UR26, c[0x0][0x9d8] ;  /* 0x00027600001a7ab9 */ /* 0x000fe20000000800 */
[----:B0-2---:R-:W-:Y:S01]  /*3f00*/  IMAD.MOV.U32 R9, RZ, RZ, R3 ;  /* 0x000000ffff097224 */ /* 0x005fe200078e0003 */
[----:B------:R-:W-:-:S06]  /*3f10*/  ULDC UR23, c[0x0][0x988] ;  /* 0x0002620000177ab9 */ /* 0x000fcc0000000800 */
.L_x_9440:
        /* <DEDUP_REMOVED lines=8> */
[----:B------:R-:W-:Y:S10]  /*3fa0*/  @!P0 BRA `(.L_x_9430) ;  /* 0x0000000000048947 */ /* 0x000ff40003800000 */
[----:B------:R-:W-:Y:S01]  /*3fb0*/  BPT.TRAP 0x1 ;  /* 0x000000040000795c */ /* 0x000fe20000300000 */
.L_x_9430:
[----:B------:R-:W0:Y:S01]  /*3fc0*/  S2UR UR24, SR_CgaCtaId ;  /* 0x00000000001879c3 */ /* 0x000e220000008800 */
[----:B------:R-:W-:Y:S01]  /*3fd0*/  UMOV UR6, 0x400 ;  /* 0x0000040000067882 */ /* 0x000fe20000000000 */
[----:B------:R-:W-:-:S05]  /*3fe0*/  IMAD.U32 R7, RZ, RZ, UR36 ;  /* 0x00000024ff077e24 */ /* 0x000fca000f8e00ff */
[----:B------:R-:W-:Y:S01]  /*3ff0*/  SHF.L.U32 R7, R7, 0x1f, RZ ;  /* 0x0000001f07077819 */ /* 0x000fe200000006ff */
[----:B0-----:R-:W-:-:S04]  /*4000*/  ULEA UR6, UR24, UR6, 0x18 ;  /* 0x0000000618067291 */ /* 0x001fc8000f8ec03f */
[----:B------:R-:W-:-:S09]  /*4010*/  ULEA UR25, UR37, UR6, 0x3 ;  /* 0x0000000625197291 */ /* 0x000fd2000f8e183f */
[----:B------:R0:W2:Y:S01]  /*4020*/  SYNCS.PHASECHK.TRANS64.TRYWAIT P1, [UR25+0x22830], R7 ;  /* 0x02283007ff0075a7 */ /* 0x0000a20008020159 */
[----:B------:R-:W-:Y:S05]  /*4030*/  @!P0 BRA `(.L_x_9431) ;  /* 0x0000000000048947 */ /* 0x000fea0003800000 */
[----:B------:R-:W-:Y:S01]  /*4040*/  BPT.TRAP 0x1 ;  /* 0x000000040000795c */ /* 0x000fe20000300000 */
.L_x_9431:
[----:B--2---:R-:W-:Y:S05]  /*4050*/  @P1 BRA `(.L_x_9432) ;  /* 0x0000000000081947 */ /* 0x004fea0003800000 */
[----:B------:R-:W2:Y:S02]  /*4060*/  SYNCS.PHASECHK.TRANS64.TRYWAIT P1, [UR25+0x22830], R7 ;  /* 0x02283007ff0075a7 */ /* 0x000ea40008020159 */
[----:B--2---:R-:W-:Y:S05]  /*4070*/  @!P1 BRA `(.L_x_9433) ;  /* 0x000000cc007c9947 */ /* 0x004fea0003800000 */
.L_x_9432:
[----:B------:R-:W-:Y:S01]  /*4080*/  UIMAD UR18, UR37, 0x300, UR20 ;  /* 0x00000300251278a4 */ /* 0x000fe2000f8e0214 */
[----:B------:R-:W-:Y:S01]  /*4090*/  WARPGROUP.ARRIVE ;  /* 0x00000000000079c5 */ /* 0x000fe20000000000 */
[----:B------:R-:W-:Y:S01]  /*40a0*/  UMOV UR19, 0x40000040 ;  /* 0x4000004000137882 */ /* 0x000fe20000000000 */
[----:B------:R-:W-:Y:S01]  /*40b0*/  UMOV UR7, 0x40000040 ;  /* 0x4000004000077882 */ /* 0x000fe20000000000 */
[----:B------:R-:W-:-:S03]  /*40c0*/  UIADD3 UR6, UR18, 0x2, URZ ;  /* 0x0000000212067890 */ /* 0x000fc6000fffe03f */
[----:B-1----:R-:W1:Y:S01]  /*40d0*/  S2R R0, SR_TID.X ;  /* 0x0000000000007919 */ /* 0x002e620000002100 */
[----:B------:R-:W-:Y:S01]  /*40e0*/  UIADD3 UR10, UR18, 0x4, URZ ;  /* 0x00000004120a7890 */ /* 0x000fe2000fffe03f */
[----:B------:R-:W-:Y:S01]  /*40f0*/  UMOV UR11, 0x40000040 ;  /* 0x40000040000b7882 */ /* 0x000fe20000000000 */
[----:B------:R-:W-:Y:S01]  /*4100*/  HGMMA.64x96x16.F32.BF16 R152, gdesc[UR16], RZ, !UPT, gsb0 ;  /* 0x01600000109879f0 */ /* 0x000fe2000c0018ff */
[----:B------:R-:W-:Y:S01]  /*4110*/  UIADD3 UR14, UR18, 0x6, URZ ;  /* 0x00000006120e7890 */ /* 0x000fe2000fffe03f */
[----:B------:R-:W-:Y:S01]  /*4120*/  UMOV UR15, 0x40000040 ;  /* 0x40000040000f7882 */ /* 0x000fe20000000000 */
        /* <DEDUP_REMOVED lines=15> */
.L_x_9434:
        /* <DEDUP_REMOVED lines=29> */
[----:B------:R-:W-:Y:S01]  /*43f0*/  UMOV UR10, UR23 ;  /* 0x00000017000a7c82 */ /* 0x000fe20008000000 */
        /* <DEDUP_REMOVED lines=13> */
[----:B------:R-:W-:-:S03]  /*44d0*/  UIADD3 UR6, UR25, 0x22840, URZ ;  /* 0x0002284019067890 */ /* 0x000fc6000fffe03f */
[----:B------:R-:W4:Y:S01]  /*44e0*/  MUFU.TANH R14, R14 ;  /* 0x0000000e000e7308 */ /* 0x000f220000002400 */
[----:B--2---:R-:W-:Y:S01]  /*44f0*/  FMNMX.FTZ R3, R12, R3, !PT ;  /* 0x000000030c037209 */ /* 0x004fe20007810000 */
[----:B------:R-:W-:-:S06]  /*4500*/  UPRMT UR6, UR24, 0x654, UR6 ;  /* 0x0000065418067896 */ /* 0x000fcc0008000006 */
[----:B------:R-:W2:Y:S01]  /*4510*/  MUFU.TANH R15, R15 ;  /* 0x0000000f000f7308 */ /* 0x000ea20000002400 */
[----:B---3--:R-:W-:Y:S02]  /*4520*/  FMNMX.FTZ R3, R13, R3, !PT ;  /* 0x000000030d037209 */ /* 0x008fe40007810000 */
[----:B------:R-:W-:Y:S05]  /*4530*/  SYNCS.ARRIVE.TRANS64.RED.A1T0 RZ, [UR6], RZ ;  /* 0x000000ffffff79a7 */ /* 0x000fea0008100406 */
        /* <DEDUP_REMOVED lines=34> */
[----:B------:R-:W-:Y:S01]  /*4760*/  MUFU.TANH R176, R176 ;  /* 0x000000b000b07308 */ /* 0x000fe20000002400 */
[----:B---3--:R-:W-:-:S07]  /*4770*/  FMNMX.FTZ R3, R180, R3, !PT ;  /* 0x00000003b4037209 */ /* 0x008fce0007810000 */
[----:B------:R-:W-:Y:S01]  /*4780*/  MUFU.TANH R155, R155 ;  /* 0x0000009b009b7308 */ /* 0x000fe20000002400 */
[----:B----4-:R-:W-:-:S05]  /*4790*/  FMNMX.FTZ R3, R181, R3, !PT ;  /* 0x00000003b5037209 */ /* 0x010fca0007810000 */
        /* <DEDUP_REMOVED lines=10> */
[----:B--2---:R-:W-:-:S05]  /*4840*/  FMNMX.FTZ R3, R3, R154, !PT ;  /* 0x0000009a03037209 */ /* 0x004fca0007810000 */
[C---:B------:R-:W-:Y:S01]  /*4850*/  FADD.FTZ R9, -R3.reuse, R9 ;  /* 0x0000000903097221 */ /* 0x040fe20000010100 */
[----:B------:R-:W-:Y:S01]  /*4860*/  FMUL.FTZ R154, R3, UR10 ;  /* 0x0000000a039a7c20 */ /* 0x000fe20008410000 */
[----:B------:R-:W-:Y:S02]  /*4870*/  MUFU.TANH R188, R188 ;  /* 0x000000bc00bc7308 */ /* 0x000fe40000002400 */
        /* <DEDUP_REMOVED lines=17> */
[--C-:B------:R-:W-:Y:S01]  /*4990*/  FFMA.FTZ R161, R161, UR10, -R154.reuse ;  /* 0x0000000aa1a17c23 */ /* 0x100fe2000801089a */
[--C-:B------:R-:W-:Y:S01]  /*49a0*/  FFMA.FTZ R164, R164, UR10, -R154.reuse ;  /* 0x0000000aa4a47c23 */ /* 0x100fe2000801089a */
[--C-:B------:R-:W-:Y:S01]  /*49b0*/  FFMA.FTZ R165, R165, UR10, -R154.reuse ;  /* 0x0000000aa5a57c23 */ /* 0x100fe2000801089a */
[--C-:B------:R-:W-:Y:S01]  /*49c0*/  FFMA.FTZ R168, R168, UR10, -R154.reuse ;  /* 0x0000000aa8a87c23 */ /* 0x100fe2000801089a */
[--C-:B------:R-:W-:Y:S01]  /*49d0*/  FFMA.FTZ R169, R169, UR10, -R154.reuse ;  /* 0x0000000aa9a97c23 */ /* 0x100fe2000801089a */
[----:B------:R4:W5:Y:S01]  /*49e0*/  MUFU.EX2 R152, R10 ;  /* 0x0000000a00987308 */ /* 0x0009620000000800 */
[--C-:B------:R-:W-:Y:S01]  /*49f0*/  FFMA.FTZ R172, R172, UR10, -R154.reuse ;  /* 0x0000000aacac7c23 */ /* 0x100fe2000801089a */
[--C-:B------:R-:W-:Y:S01]  /*4a00*/  FFMA.FTZ R173, R173, UR10, -R154.reuse ;  /* 0x0000000aadad7c23 */ /* 0x100fe2000801089a */
[--C-:B------:R-:W-:Y:S01]  /*4a10*/  FFMA.FTZ R177, R177, UR10, -R154.reuse ;  /* 0x0000000ab1b17c23 */ /* 0x100fe2000801089a */
[--C-:B------:R-:W-:Y:S01]  /*4a20*/  FFMA.FTZ R180, R180, UR10, -R154.reuse ;  /* 0x0000000ab4b47c23 */ /* 0x100fe2000801089a */
[----:B------:R-:W-:Y:S01]  /*4a30*/  FFMA.FTZ R181, R181, UR10, -R154 ;  /* 0x0000000ab5b57c23 */ /* 0x000fe2000801089a */
[-C--:B--2---:R-:W-:Y:S01]  /*4a40*/  FMUL.FTZ R24, R24, R9.reuse ;  /* 0x0000000918187220 */ /* 0x084fe20000410000 */
[----:B------:R-:W-:Y:S01]  /*4a50*/  FMUL.FTZ R25, R25, R9 ;  /* 0x0000000919197220 */ /* 0x000fe20000410000 */
[----:B------:R2:W-:Y:S01]  /*4a60*/  MUFU.EX2 R185, R12 ;  /* 0x0000000c00b97308 */ /* 0x0005e20000000800 */
[----:B---3--:R-:W-:Y:S01]  /*4a70*/  FFMA.FTZ R154, R9, R5, R4 ;  /* 0x00000005099a7223 */ /* 0x008fe20000010004 */
[----:B----4-:R-:W-:Y:S01]  /*4a80*/  FMUL.FTZ R10, R171, UR26 ;  /* 0x0000001aab0a7c20 */ /* 0x010fe20008410000 */
[----:B------:R-:W-:Y:S01]  /*4a90*/  FMUL.FTZ R171, R174, UR26 ;  /* 0x0000001aaeab7c20 */ /* 0x000fe20008410000 */
[----:B------:R-:W-:Y:S01]  /*4aa0*/  FMUL.FTZ R5, R175, UR26 ;  /* 0x0000001aaf057c20 */ /* 0x000fe20008410000 */
[----:B------:R-:W-:Y:S01]  /*4ab0*/  FMUL.FTZ R174, R179, UR26 ;  /* 0x0000001ab3ae7c20 */ /* 0x000fe20008410000 */
[----:B------:R-:W-:Y:S01]  /*4ac0*/  FMUL.FTZ R175, R182, UR26 ;  /* 0x0000001ab6af7c20 */ /* 0x000fe20008410000 */
[----:B------:R-:W-:Y:S01]  /*4ad0*/  FMUL.FTZ R179, R186, UR26 ;  /* 0x0000001abab37c20 */ /* 0x000fe20008410000 */
[----:B------:R-:W-:Y:S01]  /*4ae0*/  MUFU.TANH R10, R10 ;  /* 0x0000000a000a7308 */ /* 0x000fe20000002400 */
[C---:B-----5:R-:W-:Y:S01]  /*4af0*/  FADD.FTZ R154, R152.reuse, R154 ;  /* 0x0000009a989a7221 */ /* 0x060fe20000010000 */
[----:B------:R-:W-:Y:S01]  /*4b00*/  F2FP.BF16.F32.PACK_AB R152, R152, R4 ;  /* 0x000000049898723e */ /* 0x000fe200000010ff */
[----:B--2---:R-:W-:Y:S01]  /*4b10*/  FMUL.FTZ R12, R178, UR26 ;  /* 0x0000001ab20c7c20 */ /* 0x004fe20008410000 */
[----:B------:R-:W-:Y:S01]  /*4b20*/  FMUL.FTZ R178, R183, UR26 ;  /* 0x0000001ab7b27c20 */ /* 0x000fe20008410000 */
[----:B------:R-:W-:Y:S01]  /*4b30*/  FMUL.FTZ R182, R187, UR26 ;  /* 0x0000001abbb67c20 */ /* 0x000fe20008410000 */
[----:B------:R-:W-:Y:S01]  /*4b40*/  FMUL.FTZ R183, R190, UR26 ;  /* 0x0000001abeb77c20 */ /* 0x000fe20008410000 */
[----:B------:R-:W-:Y:S01]  /*4b50*/  FMUL.FTZ R186, R194, UR26 ;  /* 0x0000001ac2ba7c20 */ /* 0x000fe20008410000 */
[----:B------:R-:W2:Y:S01]  /*4b60*/  MUFU.EX2 R4, R11 ;  /* 0x0000000b00047308 */ /* 0x000ea20000000800 */
[----:B------:R-:W-:Y:S01]  /*4b70*/  FMUL.FTZ R187, R195, UR26 ;  /* 0x0000001ac3bb7c20 */ /* 0x000fe20008410000 */
[----:B------:R-:W-:Y:S01]  /*4b80*/  FMUL.FTZ R195, R199, UR26 ;  /* 0x0000001ac7c37c20 */ /* 0x000fe20008410000 */
[-C--:B------:R-:W-:Y:S01]  /*4b90*/  FMUL.FTZ R28, R28, R9.reuse ;  /* 0x000000091c1c7220 */ /* 0x080fe20000410000 */
[-C--:B------:R-:W-:Y:S01]  /*4ba0*/  FMUL.FTZ R29, R29, R9.reuse ;  /* 0x000000091d1d7220 */ /* 0x080fe20000410000 */
[-C--:B------:R-:W-:Y:S01]  /*4bb0*/  FMUL.FTZ R32, R32, R9.reuse ;  /* 0x0000000920207220 */ /* 0x080fe20000410000 */
[-C--:B------:R-:W-:Y:S01]  /*4bc0*/  FMUL.FTZ R33, R33, R9.reuse ;  /* 0x0000000921217220 */ /* 0x080fe20000410000 */
[-C--:B------:R-:W-:Y:S01]  /*4bd0*/  FMUL.FTZ R36, R36, R9.reuse ;  /* 0x0000000924247220 */ /* 0x080fe20000410000 */
[----:B------:R-:W3:Y:S01]  /*4be0*/  MUFU.TANH R171, R171 ;  /* 0x000000ab00ab7308 */ /* 0x000ee20000002400 */
[-C--:B------:R-:W-:Y:S01]  /*4bf0*/  FMUL.FTZ R37, R37, R9.reuse ;  /* 0x0000000925257220 */ /* 0x080fe20000410000 */
[-C--:B------:R-:W-:Y:S01]  /*4c00*/  FMUL.FTZ R40, R40, R9.reuse ;  /* 0x0000000928287220 */ /* 0x080fe20000410000 */
[-C--:B------:R-:W-:Y:S01]  /*4c10*/  FMUL.FTZ R41, R41, R9.reuse ;  /* 0x0000000929297220 */ /* 0x080fe20000410000 */
[-C--:B------:R-:W-:Y:S01]  /*4c20*/  FMUL.FTZ R44, R44, R9.reuse ;  /* 0x000000092c2c7220 */ /* 0x080fe20000410000 */
[-C--:B------:R-:W-:Y:S01]  /*4c30*/  FMUL.FTZ R45, R45, R9.reuse ;  /* 0x000000092d2d7220 */ /* 0x080fe20000410000 */
[-C--:B------:R-:W-:Y:S01]  /*4c40*/  FMUL.FTZ R48, R48, R9.reuse ;  /* 0x0000000930307220 */ /* 0x080fe20000410000 */
[-C--:B------:R-:W-:Y:S01]  /*4c50*/  FMUL.FTZ R49, R49, R9.reuse ;  /* 0x0000000931317220 */ /* 0x080fe20000410000 */
[----:B------:R-:W4:Y:S01]  /*4c60*/  MUFU.TANH R5, R5 ;  /* 0x0000000500057308 */ /* 0x000f220000002400 */
[----:B--2---:R-:W-:Y:S01]  /*4c70*/  FADD.FTZ R11, R4, R154 ;  /* 0x0000009a040b7221 */ /* 0x004fe20000010000 */
[C---:B------:R-:W-:Y:S01]  /*4c80*/  F2FP.BF16.F32.PACK_AB R154, R185.reuse, R4 ;  /* 0x00000004b99a723e */ /* 0x040fe200000010ff */
[-C--:B------:R-:W-:Y:S01]  /*4c90*/  FMUL.FTZ R52, R52, R9.reuse ;  /* 0x0000000934347220 */ /* 0x080fe20000410000 */
[----:B------:R-:W-:Y:S01]  /*4ca0*/  FMNMX.FTZ R4, R176, R8, !PT ;  /* 0x00000008b0047209 */ /* 0x000fe20007810000 */
[----:B------:R-:W-:Y:S01]  /*4cb0*/  FADD.FTZ R11, R185, R11 ;  /* 0x0000000bb90b7221 */ /* 0x000fe20000010000 */
[----:B------:R-:W-:Y:S01]  /*4cc0*/  FMUL.FTZ R185, R191, UR26 ;  /* 0x0000001abfb97c20 */ /* 0x000fe20008410000 */
[-C--:B------:R-:W-:Y:S01]  /*4cd0*/  FMUL.FTZ R53, R53, R9.reuse ;  /* 0x0000000935357220 */ /* 0x080fe20000410000 */
[----:B------:R-:W-:Y:S01]  /*4ce0*/  FMNMX.FTZ R4, R155, R4, !PT ;  /* 0x000000049b047209 */ /* 0x000fe20007810000 */
[----:B------:R-:W2:Y:S01]  /*4cf0*/  MUFU.TANH R12, R12 ;  /* 0x0000000c000c7308 */ /* 0x000ea20000002400 */
        /* <DEDUP_REMOVED lines=10> */
[----:B------:R-:W-:Y:S01]  /*4da0*/  FMNMX.FTZ R4, R162, R4, !PT ;  /* 0x00000004a2047209 */ /* 0x000fe20007810000 */
[-C--:B------:R-:W-:Y:S01]  /*4db0*/  FMUL.FTZ R69, R69, R9.reuse ;  /* 0x0000000945457220 */ /* 0x080fe20000410000 */
[-C--:B------:R-:W-:Y:S01]  /*4dc0*/  FMUL.FTZ R72, R72, R9.reuse ;  /* 0x0000000948487220 */ /* 0x080fe20000410000 */
        /* <DEDUP_REMOVED lines=10> */
[----:B------:R-:W1:Y:S01]  /*4e70*/  MUFU.TANH R178, R178 ;  /* 0x000000b200b27308 */ /* 0x000e620000002400 */
        /* <DEDUP_REMOVED lines=10> */
[----:B---3--:R-:W-:Y:S01]  /*4f20*/  FMNMX.FTZ R4, R171, R4, !PT ;  /* 0x00000004ab047209 */ /* 0x008fe20007810000 */
[-C--:B------:R-:W-:Y:S01]  /*4f30*/  FMUL.FTZ R100, R100, R9.reuse ;  /* 0x0000000964647220 */ /* 0x080fe20000410000 */
[-C--:B------:R-:W-:Y:S01]  /*4f40*/  FMUL.FTZ R101, R101, R9.reuse ;  /* 0x0000000965657220 */ /* 0x080fe20000410000 */
[-C--:B------:R-:W-:Y:S01]  /*4f50*/  FMUL.FTZ R104, R104, R9.reuse ;  /* 0x0000000968687220 */ /* 0x080fe20000410000 */
[----:B----4-:R-:W-:Y:S01]  /*4f60*/  FMNMX.FTZ R4, R5, R4, !PT ;  /* 0x0000000405047209 */ /* 0x010fe20007810000 */
[----:B------:R-:W3:Y:S01]  /*4f70*/  MUFU.TANH R182, R182 ;  /* 0x000000b600b67308 */ /* 0x000ee20000002400 */
[-C--:B------:R-:W-:Y:S01]  /*4f80*/  FMUL.FTZ R105, R105, R9.reuse ;  /* 0x0000000969697220 */ /* 0x080fe20000410000 */
[-C--:B------:R-:W-:Y:S01]  /*4f90*/  FMUL.FTZ R108, R108, R9.reuse ;  /* 0x000000096c6c7220 */ /* 0x080fe20000410000 */
[----:B--2---:R-:W-:Y:S01]  /*4fa0*/  FMNMX.FTZ R4, R12, R4, !PT ;  /* 0x000000040c047209 */ /* 0x004fe20007810000 */
[-C--:B------:R-:W-:Y:S01]  /*4fb0*/  FMUL.FTZ R109, R109, R9.reuse ;  /* 0x000000096d6d7220 */ /* 0x080fe20000410000 */
[-C--:B------:R-:W-:Y:S01]  /*4fc0*/  FMUL.FTZ R112, R112, R9.reuse ;  /* 0x0000000970707220 */ /* 0x080fe20000410000 */
[-C--:B------:R-:W-:Y:S01]  /*4fd0*/  FMUL.FTZ R113, R113, R9.reuse ;  /* 0x0000000971717220 */ /* 0x080fe20000410000 */
[----:B-----5:R-:W-:Y:S01]  /*4fe0*/  FMNMX.FTZ R4, R174, R4, !PT ;  /* 0x00000004ae047209 */ /* 0x020fe20007810000 */
[----:B------:R-:W2:Y:S01]  /*4ff0*/  MUFU.TANH R183, R183 ;  /* 0x000000b700b77308 */ /* 0x000ea20000002400 */
[-C--:B------:R-:W-:Y:S01]  /*5000*/  FMUL.FTZ R116, R116, R9.reuse ;  /* 0x0000000974747220 */ /* 0x080fe20000410000 */
[-C--:B------:R-:W-:Y:S01]  /*5010*/  FMUL.FTZ R117, R117, R9.reuse ;  /* 0x0000000975757220 */ /* 0x080fe20000410000 */
[----:B0-----:R-:W-:Y:S01]  /*5020*/  FMNMX.FTZ R4, R175, R4, !PT ;  /* 0x00000004af047209 */ /* 0x001fe20007810000 */
[-C--:B------:R-:W-:Y:S01]  /*5030*/  FMUL.FTZ R120, R120, R9.reuse ;  /* 0x0000000978787220 */ /* 0x080fe20000410000 */
[-C--:B------:R-:W-:Y:S01]  /*5040*/  FMUL.FTZ R121, R121, R9.reuse ;  /* 0x0000000979797220 */ /* 0x080fe20000410000 */
[-C--:B------:R-:W-:Y:S01]  /*5050*/  FMUL.FTZ R124, R124, R9.reuse ;  /* 0x000000097c7c7220 */ /* 0x080fe20000410000 */
[----:B-1----:R-:W-:Y:S01]  /*5060*/  FMNMX.FTZ R4, R178, R4, !PT ;  /* 0x00000004b2047209 */ /* 0x002fe20007810000 */
[----:B------:R-:W0:Y:S01]  /*5070*/  MUFU.TANH R185, R185 ;  /* 0x000000b900b97308 */ /* 0x000e220000002400 */
[-C--:B------:R-:W-:Y:S01]  /*5080*/  FMUL.FTZ R125, R125, R9.reuse ;  /* 0x000000097d7d7220 */ /* 0x080fe20000410000 */
[-C--:B------:R-:W-:Y:S01]  /*5090*/  FMUL.FTZ R128, R128, R9.reuse ;  /* 0x0000000980807220 */ /* 0x080fe20000410000 */
[----:B------:R-:W-:Y:S01]  /*50a0*/  FMNMX.FTZ R4, R179, R4, !PT ;  /* 0x00000004b3047209 */ /* 0x000fe20007810000 */
[-C--:B------:R-:W-:Y:S01]  /*50b0*/  FMUL.FTZ R129, R129, R9.reuse ;  /* 0x0000000981817220 */ /* 0x080fe20000410000 */
[-C--:B------:R-:W-:Y:S01]  /*50c0*/  FMUL.FTZ R132, R132, R9.reuse ;  /* 0x0000000984847220 */ /* 0x080fe20000410000 */
[-C--:B------:R-:W-:Y:S01]  /*50d0*/  FMUL.FTZ R133, R133, R9.reuse ;  /* 0x0000000985857220 */ /* 0x080fe20000410000 */
[----:B---3--:R-:W-:Y:S01]  /*50e0*/  FMNMX.FTZ R4, R182, R4, !PT ;  /* 0x00000004b6047209 */ /* 0x008fe20007810000 */
[----:B------:R-:W1:Y:S01]  /*50f0*/  MUFU.TANH R186, R186 ;  /* 0x000000ba00ba7308 */ /* 0x000e620000002400 */
[-C--:B------:R-:W-:Y:S01]  /*5100*/  FMUL.FTZ R136, R136, R9.reuse ;  /* 0x0000000988887220 */ /* 0x080fe20000410000 */
[-C--:B------:R-:W-:Y:S01]  /*5110*/  FMUL.FTZ R137, R137, R9.reuse ;  /* 0x0000000989897220 */ /* 0x080fe20000410000 */
[----:B--2---:R-:W-:Y:S01]  /*5120*/  FMNMX.FTZ R4, R183, R4, !PT ;  /* 0x00000004b7047209 */ /* 0x004fe20007810000 */
[-C--:B------:R-:W-:Y:S01]  /*5130*/  FMUL.FTZ R140, R140, R9.reuse ;  /* 0x000000098c8c7220 */ /* 0x080fe20000410000 */
[-C--:B------:R-:W-:Y:S01]  /*5140*/  FMUL.FTZ R141, R141, R9.reuse ;  /* 0x000000098d8d7220 */ /* 0x080fe20000410000 */
[-C--:B------:R-:W-:Y:S01]  /*5150*/  FMUL.FTZ R144, R144, R9.reuse ;  /* 0x0000000990907220 */ /* 0x080fe20000410000 */
[-C--:B------:R-:W-:Y:S01]  /*5160*/  FMUL.FTZ R145, R145, R9.reuse ;  /* 0x0000000991917220 */ /* 0x080fe20000410000 */
[----:B------:R-:W2:Y:S01]  /*5170*/  MUFU.TANH R187, R187 ;  /* 0x000000bb00bb7308 */ /* 0x000ea20000002400 */
[----:B0-----:R-:W-:Y:S01]  /*5180*/  FMNMX.FTZ R4, R185, R4, !PT ;  /* 0x00000004b9047209 */ /* 0x001fe20007810000 */
[-C--:B------:R-:W-:Y:S01]  /*5190*/  FMUL.FTZ R148, R148, R9.reuse ;  /* 0x0000000994947220 */ /* 0x080fe20000410000 */
[----:B------:R-:W-:-:S05]  /*51a0*/  FMUL.FTZ R149, R149, R9 ;  /* 0x0000000995957220 */ /* 0x000fca0000410000 */
[----:B------:R-:W0:Y:S01]  /*51b0*/  MUFU.TANH R195, R195 ;  /* 0x000000c300c37308 */ /* 0x000e220000002400 */
[----:B-1----:R-:W-:-:S07]  /*51c0*/  FMNMX.FTZ R4, R186, R4, !PT ;  /* 0x00000004ba047209 */ /* 0x002fce0007810000 */
[----:B------:R-:W-:Y:S01]  /*51d0*/  MUFU.EX2 R191, R20 ;  /* 0x0000001400bf7308 */ /* 0x000fe20000000800 */
[----:B--2---:R-:W-:-:S04]  /*51e0*/  FMNMX.FTZ R4, R187, R4, !PT ;  /* 0x00000004bb047209 */ /* 0x004fc80007810000 */
[----:B------:R-:W-:-:S03]  /*51f0*/  FMNMX.FTZ R4, R188, R4, !PT ;  /* 0x00000004bc047209 */ /* 0x000fc60007810000 */
[----:B------:R1:W-:Y:S01]  /*5200*/  MUFU.EX2 R20, R156 ;  /* 0x0000009c00147308 */ /* 0x0003e20000000800 */
[----:B0-----:R-:W-:-:S05]  /*5210*/  FMNMX.FTZ R4, R195, R4, !PT ;  /* 0x00000004c3047209 */ /* 0x001fca0007810000 */
[----:B------:R-:W0:Y:S02]  /*5220*/  SHFL.BFLY PT, R189, R4, 0x2, 0x1f ;  /* 0x0c401f0004bd7f89 */ /* 0x000e2400000e0000 */
[----:B------:R-:W-:Y:S08]  /*5230*/  MUFU.EX2 R190, R13 ;  /* 0x0000000d00be7308 */ /* 0x000ff00000000800 */
[----:B------:R-:W-:Y:S08]  /*5240*/  MUFU.EX2 R194, R14 ;  /* 0x0000000e00c27308 */ /* 0x000ff00000000800 */
[----:B------:R-:W-:Y:S01]  /*5250*/  MUFU.EX2 R193, R184 ;  /* 0x000000b800c17308 */ /* 0x000fe20000000800 */
[----:B0-----:R-:W-:-:S07]  /*5260*/  FMNMX.FTZ R4, R4, R189, !PT ;  /* 0x000000bd04047209 */ /* 0x001fce0007810000 */
[----:B------:R-:W-:Y:S01]  /*5270*/  MUFU.EX2 R189, R15 ;  /* 0x0000000f00bd7308 */ /* 0x000fe20000000800 */
[----:B------:R-:W0:Y:S07]  /*5280*/  SHFL.BFLY PT, R196, R4, 0x1, 0x1f ;  /* 0x0c201f0004c47f89 */ /* 0x000e2e00000e0000 */
[----:B------:R2:W-:Y:S08]  /*5290*/  MUFU.EX2 R15, R153 ;  /* 0x00000099000f7308 */ /* 0x0005f00000000800 */
[----:B------:R3:W-:Y:S08]  /*52a0*/  MUFU.EX2 R14, R157 ;  /* 0x0000009d000e7308 */ /* 0x0007f00000000800 */
[----:B------:R4:W-:Y:S01]  /*52b0*/  MUFU.EX2 R192, R160 ;  /* 0x000000a000c07308 */ /* 0x0009e20000000800 */
[----:B0-----:R-:W-:-:S05]  /*52c0*/  FMNMX.FTZ R4, R4, R196, !PT ;  /* 0x000000c404047209 */ /* 0x001fca0007810000 */
[C---:B-1----:R-:W-:Y:S01]  /*52d0*/  FADD.FTZ R156, -R4.reuse, R8 ;  /* 0x00000008049c7221 */ /* 0x042fe20000010100 */
[----:B--2---:R-:W-:Y:S01]  /*52e0*/  FMUL.FTZ R153, R4, UR10 ;  /* 0x0000000a04997c20 */ /* 0x004fe20008410000 */
[----:B------:R0:W-:Y:S02]  /*52f0*/  MUFU.EX2 R13, R161 ;  /* 0x000000a1000d7308 */ /* 0x0001e40000000800 */
[----:B------:R-:W-:Y:S01]  /*5300*/  FMUL.FTZ R156, R156, UR10 ;  /* 0x0000000a9c9c7c20 */ /* 0x000fe20008410000 */
        /* <DEDUP_REMOVED lines=9> */
[--C-:B---3--:R-:W-:Y:S01]  /*53a0*/  FFMA.FTZ R157, R170, UR10, -R153.reuse ;  /* 0x0000000aaa9d7c23 */ /* 0x108fe20008010899 */
[--C-:B----4-:R-:W-:Y:S01]  /*53b0*/  FFMA.FTZ R160, R10, UR10, -R153.reuse ;  /* 0x0000000a0aa07c23 */ /* 0x110fe20008010899 */
[--C-:B------:R-:W-:Y:S01]  /*53c0*/  FFMA.FTZ R171, R171, UR10, -R153.reuse ;  /* 0x0000000aabab7c23 */ /* 0x100fe20008010899 */
[--C-:B------:R-:W-:Y:S01]  /*53d0*/  FFMA.FTZ R5, R5, UR10, -R153.reuse ;  /* 0x0000000a05057c23 */ /* 0x100fe20008010899 */
[--C-:B------:R-:W-:Y:S01]  /*53e0*/  FFMA.FTZ R12, R12, UR10, -R153.reuse ;  /* 0x0000000a0c0c7c23 */ /* 0x100fe20008010899 */
[--C-:B0-----:R-:W-:Y:S01]  /*53f0*/  FFMA.FTZ R161, R174, UR10, -R153.reuse ;  /* 0x0000000aaea17c23 */ /* 0x101fe20008010899 */
[--C-:B-1----:R-:W-:Y:S01]  /*5400*/  FFMA.FTZ R164, R175, UR10, -R153.reuse ;  /* 0x0000000aafa47c23 */ /* 0x102fe20008010899 */
        /* <DEDUP_REMOVED lines=9> */
[----:B------:R-:W0:Y:S08]  /*54a0*/  MUFU.EX2 R10, R156 ;  /* 0x0000009c000a7308 */ /* 0x000e300000000800 */
[----:B------:R-:W1:Y:S08]  /*54b0*/  MUFU.EX2 R153, R176 ;  /* 0x000000b000997308 */ /* 0x000e700000000800 */
[----:B------:R-:W2:Y:S01]  /*54c0*/  MUFU.EX2 R155, R155 ;  /* 0x0000009b009b7308 */ /* 0x000ea20000000800 */
[-C--:B0-----:R-:W-:Y:S01]  /*54d0*/  FMUL.FTZ R26, R26, R10.reuse ;  /* 0x0000000a1a1a7220 */ /* 0x081fe20000410000 */
[-C--:B------:R-:W-:Y:S01]  /*54e0*/  FMUL.FTZ R27, R27, R10.reuse ;  /* 0x0000000a1b1b7220 */ /* 0x080fe20000410000 */
[-C--:B------:R-:W-:Y:S01]  /*54f0*/  FMUL.FTZ R30, R30, R10.reuse ;  /* 0x0000000a1e1e7220 */ /* 0x080fe20000410000 */
[-C--:B------:R-:W-:Y:S01]  /*5500*/  FMUL.FTZ R31, R31, R10.reuse ;  /* 0x0000000a1f1f7220 */ /* 0x080fe20000410000 */
[-C--:B------:R-:W-:Y:S01]  /*5510*/  FMUL.FTZ R34, R34, R10.reuse ;  /* 0x0000000a22227220 */ /* 0x080fe20000410000 */
[-C--:B------:R-:W-:Y:S01]  /*5520*/  FMUL.FTZ R35, R35, R10.reuse ;  /* 0x0000000a23237220 */ /* 0x080fe20000410000 */
[----:B------:R-:W-:Y:S01]  /*5530*/  FMUL.FTZ R38, R38, R10 ;  /* 0x0000000a26267220 */ /* 0x000fe20000410000 */
[----:B------:R-:W-:Y:S01]  /*5540*/  MUFU.EX2 R156, R159 ;  /* 0x0000009f009c7308 */ /* 0x000fe20000000800 */
[----:B-1----:R-:W-:Y:S01]  /*5550*/  FFMA.FTZ R6, R10, R6, R153 ;  /* 0x000000060a067223 */ /* 0x002fe20000010099 */
[-C--:B------:R-:W-:Y:S01]  /*5560*/  FMUL.FTZ R39, R39, R10.reuse ;  /* 0x0000000a27277220 */ /* 0x080fe20000410000 */
[-C--:B------:R-:W-:Y:S01]  /*5570*/  FMUL.FTZ R42, R42, R10.reuse ;  /* 0x0000000a2a2a7220 */ /* 0x080fe20000410000 */
[-C--:B------:R-:W-:Y:S01]  /*5580*/  FMUL.FTZ R43, R43, R10.reuse ;  /* 0x0000000a2b2b7220 */ /* 0x080fe20000410000 */
[-C--:B------:R-:W-:Y:S01]  /*5590*/  FMUL.FTZ R46, R46, R10.reuse ;  /* 0x0000000a2e2e7220 */ /* 0x080fe20000410000 */
[-C--:B------:R-:W-:Y:S01]  /*55a0*/  FMUL.FTZ R47, R47, R10.reuse ;  /* 0x0000000a2f2f7220 */ /* 0x080fe20000410000 */
[-C--:B------:R-:W-:Y:S01]  /*55b0*/  FMUL.FTZ R50, R50, R10.reuse ;  /* 0x0000000a32327220 */ /* 0x080fe20000410000 */
[----:B------:R-:W-:Y:S01]  /*55c0*/  MUFU.EX2 R8, R165 ;  /* 0x000000a500087308 */ /* 0x000fe20000000800 */
[C---:B--2---:R-:W-:Y:S01]  /*55d0*/  FADD.FTZ R6, R155.reuse, R6 ;  /* 0x000000069b067221 */ /* 0x044fe20000010000 */
[----:B------:R-:W-:Y:S01]  /*55e0*/  F2FP.BF16.F32.PACK_AB R153, R155, R153 ;  /* 0x000000999b99723e */ /* 0x000fe200000010ff */
        /* <DEDUP_REMOVED lines=24> */
[-C--:B------:R-:W-:Y:S01]  /*5770*/  FMUL.FTZ R90, R90, R10.reuse ;  /* 0x0000000a5a5a7220 */ /* 0x080fe20000410000 */
[-C--:B------:R-:W-:Y:S01]  /*5780*/  FMUL.FTZ R91, R91, R10.reuse ;  /* 0x0000000a5b5b7220 */ /* 0x080fe20000410000 */
[----:B------:R-:W-:Y:S01]  /*5790*/  FADD.FTZ R6, R156, R6 ;  /* 0x000000069c067221 */ /* 0x000fe20000010000 */
[----:B------:R-:W-:Y:S01]  /*57a0*/  FADD.FTZ R156, R190, R11 ;  /* 0x0000000bbe9c7221 */ /* 0x000fe20000010000 */
[----:B------:R-:W-:Y:S01]  /*57b0*/  FMUL.FTZ R94, R94, R10 ;  /* 0x0000000a5e5e7220 */ /* 0x000fe20000410000 */
[----:B------:R-:W0:Y:S01]  /*57c0*/  MUFU.EX2 R159, R166 ;  /* 0x000000a6009f7308 */ /* 0x000e220000000800 */
[----:B-1----:R-:W-:Y:S01]  /*57d0*/  FADD.FTZ R11, R158, R6 ;  /* 0x000000069e0b7221 */ /* 0x002fe20000010000 */
[C---:B------:R-:W-:Y:S01]  /*57e0*/  FADD.FTZ R6, R194.reuse, R156 ;  /* 0x0000009cc2067221 */ /* 0x040fe20000010000 */
        /* <DEDUP_REMOVED lines=22> */
[C---:B-1----:R-:W-:Y:S01]  /*5950*/  FADD.FTZ R11, R166.reuse, R11 ;  /* 0x0000000ba60b7221 */ /* 0x042fe20000010000 */
[----:B------:R-:W-:Y:S01]  /*5960*/  F2FP.BF16.F32.PACK_AB R159, R166, R159 ;  /* 0x0000009fa69f723e */ /* 0x000fe200000010ff */
[-C--:B------:R-:W-:Y:S01]  /*5970*/  FMUL.FTZ R123, R123, R10.reuse ;  /* 0x0000000a7b7b7220 */ /* 0x080fe20000410000 */
[----:B------:R-:W-:Y:S01]  /*5980*/  F2FP.BF16.F32.PACK_AB R166, R184, R13 ;  /* 0x0000000db8a6723e */ /* 0x000fe200000010ff */
[-C--:B------:R-:W-:Y:S01]  /*5990*/  FMUL.FTZ R126, R126, R10.reuse ;  /* 0x0000000a7e7e7220 */ /* 0x080fe20000410000 */
[-C--:B------:R-:W-:Y:S01]  /*59a0*/  FMUL.FTZ R127, R127, R10.reuse ;  /* 0x0000000a7f7f7220 */ /* 0x080fe20000410000 */
[----:B------:R-:W-:Y:S01]  /*59b0*/  FMUL.FTZ R130, R130, R10 ;  /* 0x0000000a82827220 */ /* 0x000fe20000410000 */
[----:B------:R-:W-:Y:S01]  /*59c0*/  MUFU.EX2 R170, R169 ;  /* 0x000000a900aa7308 */ /* 0x000fe20000000800 */
[----:B--2---:R-:W-:Y:S01]  /*59d0*/  FADD.FTZ R6, R21, R6 ;  /* 0x0000000615067221 */ /* 0x004fe20000010000 */
[----:B0-----:R-:W-:Y:S01]  /*59e0*/  F2FP.BF16.F32.PACK_AB R157, R165, R158 ;  /* 0x0000009ea59d723e */ /* 0x001fe200000010ff */
[-C--:B------:R-:W-:Y:S01]  /*59f0*/  FMUL.FTZ R131, R131, R10.reuse ;  /* 0x0000000a83837220 */ /* 0x080fe20000410000 */
[----:B------:R-:W-:Y:S01]  /*5a00*/  F2FP.BF16.F32.PACK_AB R158, R191, R189 ;  /* 0x000000bdbf9e723e */ /* 0x000fe200000010ff */
[----:B------:R-:W-:Y:S01]  /*5a10*/  FADD.FTZ R6, R193, R6 ;  /* 0x00000006c1067221 */ /* 0x000fe20000010000 */
[-C--:B------:R-:W-:Y:S01]  /*5a20*/  FMUL.FTZ R134, R134, R10.reuse ;  /* 0x0000000a86867220 */ /* 0x080fe20000410000 */
[-C--:B------:R-:W-:Y:S01]  /*5a30*/  FMUL.FTZ R135, R135, R10.reuse ;  /* 0x0000000a87877220 */ /* 0x080fe20000410000 */
[----:B------:R0:W1:Y:S01]  /*5a40*/  MUFU.EX2 R169, R160 ;  /* 0x000000a000a97308 */ /* 0x0000620000000800 */
[----:B---3--:R-:W-:Y:S01]  /*5a50*/  FADD.FTZ R11, R162, R11 ;  /* 0x0000000ba20b7221 */ /* 0x008fe20000010000 */
[----:B------:R-:W-:Y:S01]  /*5a60*/  FADD.FTZ R6, R15, R6 ;  /* 0x000000060f067221 */ /* 0x000fe20000010000 */
[-C--:B------:R-:W-:Y:S01]  /*5a70*/  FMUL.FTZ R138, R138, R10.reuse ;  /* 0x0000000a8a8a7220 */ /* 0x080fe20000410000 */
[-C--:B------:R-:W-:Y:S01]  /*5a80*/  FMUL.FTZ R139, R139, R10.reuse ;  /* 0x0000000a8b8b7220 */ /* 0x080fe20000410000 */
[-C--:B------:R-:W-:Y:S01]  /*5a90*/  FMUL.FTZ R142, R142, R10.reuse ;  /* 0x0000000a8e8e7220 */ /* 0x080fe20000410000 */
[----:B------:R-:W-:Y:S01]  /*5aa0*/  FADD.FTZ R6, R20, R6 ;  /* 0x0000000614067221 */ /* 0x000fe20000010000 */
[-C--:B------:R-:W-:Y:S01]  /*5ab0*/  FMUL.FTZ R143, R143, R10.reuse ;  /* 0x0000000a8f8f7220 */ /* 0x080fe20000410000 */
[----:B------:R-:W2:Y:S01]  /*5ac0*/  MUFU.EX2 R163, R171 ;  /* 0x000000ab00a37308 */ /* 0x000ea20000000800 */
[----:B0-----:R-:W-:Y:S01]  /*5ad0*/  F2FP.BF16.F32.PACK_AB R160, R193, R21 ;  /* 0x00000015c1a0723e */ /* 0x001fe200000010ff */
[-C--:B------:R-:W-:Y:S01]  /*5ae0*/  FMUL.FTZ R146, R146, R10.reuse ;  /* 0x0000000a92927220 */ /* 0x080fe20000410000 */
[-C--:B------:R-:W-:Y:S01]  /*5af0*/  FMUL.FTZ R147, R147, R10.reuse ;  /* 0x0000000a93937220 */ /* 0x080fe20000410000 */
[-C--:B------:R-:W-:Y:S01]  /*5b00*/  FMUL.FTZ R150, R150, R10.reuse ;  /* 0x0000000a96967220 */ /* 0x080fe20000410000 */
[----:B------:R-:W-:-:S03]  /*5b10*/  FMUL.FTZ R151, R151, R10 ;  /* 0x0000000a97977220 */ /* 0x000fc60000410000 */
[----:B------:R-:W0:Y:S01]  /*5b20*/  MUFU.EX2 R5, R5 ;  /* 0x0000000500057308 */ /* 0x000e220000000800 */
[----:B-1----:R-:W-:-:S07]  /*5b30*/  FADD.FTZ R11, R169, R11 ;  /* 0x0000000ba90b7221 */ /* 0x002fce0000010000 */
[----:B------:R-:W1:Y:S01]  /*5b40*/  MUFU.EX2 R12, R12 ;  /* 0x0000000c000c7308 */ /* 0x000e620000000800 */
[----:B--2---:R-:W-:-:S07]  /*5b50*/  FADD.FTZ R11, R163, R11 ;  /* 0x0000000ba30b7221 */ /* 0x004fce0000010000 */
[----:B------:R2:W3:Y:S01]  /*5b60*/  MUFU.EX2 R171, R161 ;  /* 0x000000a100ab7308 */ /* 0x0004e20000000800 */
[C---:B0-----:R-:W-:Y:S01]  /*5b70*/  FADD.FTZ R11, R5.reuse, R11 ;  /* 0x0000000b050b7221 */ /* 0x041fe20000010000 */
[----:B------:R-:W-:Y:S01]  /*5b80*/  F2FP.BF16.F32.PACK_AB R163, R5, R163 ;  /* 0x000000a305a3723e */ /* 0x000fe200000010ff */
[----:B------:R-:W-:-:S04]  /*5b90*/  FADD.FTZ R5, R14, R6 ;  /* 0x000000060e057221 */ /* 0x000fc80000010000 */
[----:B------:R-:W-:Y:S01]  /*5ba0*/  FADD.FTZ R5, R192, R5 ;  /* 0x00000005c0057221 */ /* 0x000fe20000010000 */
[----:B------:R0:W4:Y:S01]  /*5bb0*/  MUFU.EX2 R167, R164 ;  /* 0x000000a400a77308 */ /* 0x0001220000000800 */
[----:B-1----:R-:W-:Y:S01]  /*5bc0*/  FADD.FTZ R11, R12, R11 ;  /* 0x0000000b0c0b7221 */ /* 0x002fe20000010000 */
[----:B--2---:R-:W-:Y:S01]  /*5bd0*/  F2FP.BF16.F32.PACK_AB R161, R169, R162 ;  /* 0x000000a2a9a1723e */ /* 0x004fe200000010ff */
[----:B------:R-:W-:Y:S01]  /*5be0*/  FADD.FTZ R5, R13, R5 ;  /* 0x000000050d057221 */ /* 0x000fe20000010000 */
[----:B------:R-:W-:-:S03]  /*5bf0*/  F2FP.BF16.F32.PACK_AB R162, R20, R15 ;  /* 0x0000000f14a2723e */ /* 0x000fc600000010ff */
[----:B------:R-:W-:Y:S01]  /*5c00*/  FADD.FTZ R5, R184, R5 ;  /* 0x00000005b8057221 */ /* 0x000fe20000010000 */
[----:B------:R-:W1:Y:S01]  /*5c10*/  MUFU.EX2 R178, R178 ;  /* 0x000000b200b27308 */ /* 0x000e620000000800 */
[C---:B---3--:R-:W-:Y:S01]  /*5c20*/  FADD.FTZ R11, R171.reuse, R11 ;  /* 0x0000000bab0b7221 */ /* 0x048fe20000010000 */
[----:B------:R-:W-:Y:S01]  /*5c30*/  F2FP.BF16.F32.PACK_AB R165, R171, R12 ;  /* 0x0000000caba5723e */ /* 0x000fe200000010ff */
[----:B------:R-:W-:Y:S01]  /*5c40*/  FADD.FTZ R5, R8, R5 ;  /* 0x0000000508057221 */ /* 0x000fe20000010000 */
[----:B0-----:R-:W-:-:S04]  /*5c50*/  F2FP.BF16.F32.PACK_AB R164, R192, R14 ;  /* 0x0000000ec0a4723e */ /* 0x001fc800000010ff */
[----:B------:R-:W0:Y:S01]  /*5c60*/  MUFU.EX2 R179, R179 ;  /* 0x000000b300b37308 */ /* 0x000e220000000800 */
[----:B----4-:R-:W-:-:S07]  /*5c70*/  FADD.FTZ R11, R167, R11 ;  /* 0x0000000ba70b7221 */ /* 0x010fce0000010000 */
[----:B------:R-:W2:Y:S01]  /*5c80*/  MUFU.EX2 R168, R168 ;  /* 0x000000a800a87308 */ /* 0x000ea20000000800 */
[C---:B-1----:R-:W-:Y:S01]  /*5c90*/  FADD.FTZ R11, R178.reuse, R11 ;  /* 0x0000000bb20b7221 */ /* 0x042fe20000010000 */
[----:B------:R-:W-:-:S06]  /*5ca0*/  F2FP.BF16.F32.PACK_AB R167, R178, R167 ;  /* 0x000000a7b2a7723e */ /* 0x000fcc00000010ff */
[----:B------:R-:W1:Y:S01]  /*5cb0*/  MUFU.EX2 R182, R182 ;  /* 0x000000b600b67308 */ /* 0x000e620000000800 */
[----:B0-----:R-:W-:-:S07]  /*5cc0*/  FADD.FTZ R11, R179, R11 ;  /* 0x0000000bb30b7221 */ /* 0x001fce0000010000 */
[----:B------:R-:W0:Y:S01]  /*5cd0*/  MUFU.EX2 R183, R183 ;  /* 0x000000b700b77308 */ /* 0x000e220000000800 */
[C---:B--2---:R-:W-:Y:S01]  /*5ce0*/  FADD.FTZ R5, R168.reuse, R5 ;  /* 0x00000005a8057221 */ /* 0x044fe20000010000 */
[----:B------:R-:W-:-:S03]  /*5cf0*/  F2FP.BF16.F32.PACK_AB R168, R168, R8 ;  /* 0x00000008a8a8723e */ /* 0x000fc600000010ff */
[----:B------:R-:W-:-:S03]  /*5d00*/  FADD.FTZ R8, R170, R5 ;  /* 0x00000005aa087221 */ /* 0x000fc60000010000 */
[----:B------:R-:W2:Y:S01]  /*5d10*/  MUFU.EX2 R175, R172 ;  /* 0x000000ac00af7308 */ /* 0x000ea20000000800 */
[C---:B-1----:R-:W-:Y:S01]  /*5d20*/  FADD.FTZ R6, R182.reuse, R11 ;  /* 0x0000000bb6067221 */ /* 0x042fe20000010000 */
[----:B------:R-:W-:-:S06]  /*5d30*/  F2FP.BF16.F32.PACK_AB R169, R182, R179 ;  /* 0x000000b3b6a9723e */ /* 0x000fcc00000010ff */
[----:B------:R-:W1:Y:S01]  /*5d40*/  MUFU.EX2 R185, R185 ;  /* 0x000000b900b97308 */ /* 0x000e620000000800 */
[----:B0-----:R-:W-:-:S07]  /*5d50*/  FADD.FTZ R6, R183, R6 ;  /* 0x00000006b7067221 */ /* 0x001fce0000010000 */
[----:B------:R-:W0:Y:S01]  /*5d60*/  MUFU.EX2 R172, R173 ;  /* 0x000000ad00ac7308 */ /* 0x000e220000000800 */
[C---:B--2---:R-:W-:Y:S01]  /*5d70*/  FADD.FTZ R5, R175.reuse, R8 ;  /* 0x00000008af057221 */ /* 0x044fe20000010000 */
[----:B------:R-:W-:-:S06]  /*5d80*/  F2FP.BF16.F32.PACK_AB R170, R175, R170 ;  /* 0x000000aaafaa723e */ /* 0x000fcc00000010ff */
[----:B------:R-:W2:Y:S01]  /*5d90*/  MUFU.EX2 R173, R186 ;  /* 0x000000ba00ad7308 */ /* 0x000ea20000000800 */
[C---:B-1----:R-:W-:Y:S01]  /*5da0*/  FADD.FTZ R6, R185.reuse, R6 ;  /* 0x00000006b9067221 */ /* 0x042fe20000010000 */
[----:B------:R-:W-:-:S06]  /*5db0*/  F2FP.BF16.F32.PACK_AB R171, R185, R183 ;  /* 0x000000b7b9ab723e */ /* 0x000fcc00000010ff */
[----:B------:R-:W1:Y:S01]  /*5dc0*/  MUFU.EX2 R177, R177 ;  /* 0x000000b100b17308 */ /* 0x000e620000000800 */
[----:B0-----:R-:W-:-:S07]  /*5dd0*/  FADD.FTZ R8, R172, R5 ;  /* 0x00000005ac087221 */ /* 0x001fce0000010000 */
[----:B------:R-:W0:Y:S01]  /*5de0*/  MUFU.EX2 R187, R187 ;  /* 0x000000bb00bb7308 */ /* 0x000e220000000800 */
[----:B--2---:R-:W-:-:S07]  /*5df0*/  FADD.FTZ R6, R173, R6 ;  /* 0x00000006ad067221 */ /* 0x004fce0000010000 */
[----:B------:R-:W2:Y:S01]  /*5e00*/  MUFU.EX2 R174, R180 ;  /* 0x000000b400ae7308 */ /* 0x000ea20000000800 */
[C---:B-1----:R-:W-:Y:S01]  /*5e10*/  FADD.FTZ R5, R177.reuse, R8 ;  /* 0x00000008b1057221 */ /* 0x042fe20000010000 */
[----:B------:R-:W-:-:S06]  /*5e20*/  F2FP.BF16.F32.PACK_AB R172, R177, R172 ;  /* 0x000000acb1ac723e */ /* 0x000fcc00000010ff */
[----:B------:R-:W1:Y:S01]  /*5e30*/  MUFU.EX2 R188, R188 ;  /* 0x000000bc00bc7308 */ /* 0x000e620000000800 */
[C---:B0-----:R-:W-:Y:S01]  /*5e40*/  FADD.FTZ R11, R187.reuse, R6 ;  /* 0x00000006bb0b7221 */ /* 0x041fe20000010000 */
[----:B------:R-:W-:-:S06]  /*5e50*/  F2FP.BF16.F32.PACK_AB R173, R187, R173 ;  /* 0x000000adbbad723e */ /* 0x000fcc00000010ff */
[----:B------:R-:W0:Y:S01]  /*5e60*/  MUFU.EX2 R181, R181 ;  /* 0x000000b500b57308 */ /* 0x000e220000000800 */
[----:B--2---:R-:W-:-:S07]  /*5e70*/  FADD.FTZ R6, R174, R5 ;  /* 0x00000005ae067221 */ /* 0x004fce0000010000 */
[----:B------:R-:W2:Y:S01]  /*5e80*/  MUFU.EX2 R175, R195 ;  /* 0x000000c300af7308 */ /* 0x000ea20000000800 */
[----:B-1----:R-:W-:Y:S01]  /*5e90*/  FADD.FTZ R8, R188, R11 ;  /* 0x0000000bbc087221 */ /* 0x002fe20000010000 */
[C---:B0-----:R-:W-:Y:S01]  /*5ea0*/  FADD.FTZ R5, R181.reuse, R6 ;  /* 0x00000006b5057221 */ /* 0x041fe20000010000 */
[----:B------:R-:W-:Y:S02]  /*5eb0*/  F2FP.BF16.F32.PACK_AB R174, R181, R174 ;  /* 0x000000aeb5ae723e */ /* 0x000fe400000010ff */
[C---:B--2---:R-:W-:Y:S01]  /*5ec0*/  FADD.FTZ R6, R175.reuse, R8 ;  /* 0x00000008af067221 */ /* 0x044fe20000010000 */
[----:B------:R-:W-:Y:S01]  /*5ed0*/  F2FP.BF16.F32.PACK_AB R175, R175, R188 ;  /* 0x000000bcafaf723e */ /* 0x000fe200000010ff */
[----:B------:R-:W-:Y:S06]  /*5ee0*/  @!P0 BRA `(.L_x_9435) ;  /* 0x0000000000048947 */ /* 0x000fec0003800000 */
[----:B------:R-:W-:Y:S01]  /*5ef0*/  BPT.TRAP 0x1 ;  /* 0x000000040000795c */ /* 0x000fe20000300000 */
.L_x_9435:
[----:B------:R0:W1:Y:S01]  /*5f00*/  SYNCS.PHASECHK.TRANS64.TRYWAIT P1, [UR25+0x22850], R7 ;  /* 0x02285007ff0075a7 */ /* 0x0000620008020159 */
[----:B------:R-:W-:Y:S05]  /*5f10*/  @!P0 BRA `(.L_x_9436) ;  /* 0x0000000000048947 */ /* 0x000fea0003800000 */
[----:B------:R-:W-:Y:S01]  /*5f20*/  BPT.TRAP 0x1 ;  /* 0x000000040000795c */ /* 0x000fe20000300000 */
.L_x_9436:
[----:B-1----:R-:W-:Y:S05]  /*5f30*/  @P1 BRA `(.L_x_9437) ;  /* 0x0000000000081947 */ /* 0x002fea0003800000 */
[----:B------:R-:W1:Y:S02]  /*5f40*/  SYNCS.PHASECHK.TRANS64.TRYWAIT P1, [UR25+0x22850], R7 ;  /* 0x02285007ff0075a7 */ /* 0x000e640008020159 */
[----:B-1----:R-:W-:Y:S05]  /*5f50*/  @!P1 BRA `(.L_x_9438) ;  /* 0x000000ac00dc9947 */ /* 0x002fea0003800000 */
.L_x_9437:
[----:B-1----:R-:W1:Y:S01]  /*5f60*/  S2R R8, SR_TID.X ;  /* 0x0000000000087919 */ /* 0x002e620000002100 */
[----:B------:R-:W-:Y:S01]  /*5f70*/  UIMAD UR11, UR37, 0xc00, UR21 ;  /* 0x00000c00250b78a4 */ /* 0x000fe2000f8e0215 */
[----:B------:R-:W-:-:S06]  /*5f80*/  UMOV UR7, 0x40000040 ;  /* 0x4000004000077882 */ /* 0x000fcc0000000000 */
[----:B------:R-:W-:Y:S01]  /*5f90*/  UMOV UR6, UR11 ;  /* 0x0000000b00067c82 */ /* 0x000fe20008000000 */
[----:B-1----:R-:W-:-:S05]  /*5fa0*/  SHF.R.U32.HI R8, RZ, 0x7, R8 ;  /* 0x00000007ff087819 */ /* 0x002fca0000011608 */
[----:B0-----:R-:W-:-:S05]  /*5fb0*/  VIADD R7, R8, 0x8 ;  /* 0x0000000808077836 */ /* 0x001fca0000000000 */
[----:B------:R0:W-:Y:S06]  /*5fc0*/  BAR.SYNC.DEFER_BLOCKING R7, 0x100 ;  /* 0x000400070000751d */ /* 0x0001ec0000010000 */
        /* <DEDUP_REMOVED lines=33> */
[----:B0-----:R-:W-:Y:S05]  /*61e0*/  @!P0 BRA `(.L_x_9439) ;  /* 0x0000000000048947 */ /* 0x001fea0003800000 */
[----:B------:R-:W-:Y:S01]  /*61f0*/  BPT.TRAP 0x1 ;  /* 0x000000040000795c */ /* 0x000fe20000300000 */
.L_x_9439:
[----:B------:R-:W-:Y:S01]  /*6200*/  UIADD3 UR25, UR25, 0x22860, URZ ;  /* 0x0002286019197890 */ /* 0x000fe2000fffe03f */
[----:B------:R-:W-:Y:S01]  /*6210*/  PLOP3.LUT P1, PT, PT, PT, UP0, 0x80, 0x0 ;  /* 0x000000000000781c */ /* 0x000fe20003f2f008 */
[----:B------:R-:W-:Y:S02]  /*6220*/  IMAD.MOV.U32 R8, RZ, RZ, R4 ;  /* 0x000000ffff087224 */ /* 0x000fe400078e0004 */
[----:B------:R-:W-:Y:S01]  /*6230*/  UPRMT UR25, UR24, 0x654, UR25 ;  /* 0x0000065418197896 */ /* 0x000fe20008000019 */
[----:B------:R-:W-:-:S08]  /*6240*/  IMAD.MOV.U32 R9, RZ, RZ, R3 ;  /* 0x000000ffff097224 */ /* 0x000fd000078e0003 */
[----:B------:R-:W-:Y:S01]  /*6250*/  SYNCS.ARRIVE.TRANS64.RED.A1T0 RZ, [UR25], RZ ;  /* 0x000000ffffff79a7 */ /* 0x000fe20008100419 */
[----:B------:R-:W-:Y:S05]  /*6260*/  @P1 BRA `(.L_x_9440) ;  /* 0xffffffdc002c1947 */ /* 0x000fea000383ffff */
.L_x_9429:
[----:B------:R-:W0:Y:S01]  /*6270*/  SHFL.BFLY PT, R8, R5, 0x2, 0x1f ;  /* 0x0c401f0005087f89 */ /* 0x000e2200000e0000 */
[----:B------:R-:W-:Y:S01]  /*6280*/  UIADD3 UR37, UR37, 0x1, URZ ;  /* 0x0000000125257890 */ /* 0x000fe2000fffe03f */
[----:B------:R1:W-:Y:S06]  /*6290*/  BAR.ARV R0, 0x100 ;  /* 0x000400000000751d */ /* 0x0003ec0000002000 */
[----:B------:R-:W-:Y:S02]  /*62a0*/  UISETP.NE.AND UP0, UPT, UR37, 0x2, UPT ;  /* 0x000000022500788c */ /* 0x000fe4000bf05270 */
[----:B------:R-:W-:Y:S06]  /*62b0*/  BAR.ARV 0x8, 0x180 ;  /* 0x0206000000007b1d */ /* 0x000fec0000002000 */
[----:B-1----:R-:W-:Y:S01]  /*62c0*/  IMAD.MOV.U32 R0, RZ, RZ, -0x800000 ;  /* 0xff800000ff007424 */ /* 0x002fe200078e00ff */
[----:B------:R-:W-:Y:S01]  /*62d0*/  USEL UR4, URZ, 0x1, UP0 ;  /* 0x000000013f047887 */ /* 0x000fe20008000000 */
[----:B------:R-:W1:Y:S01]  /*62e0*/  SHFL.BFLY PT, R7, R6, 0x2, 0x1f ;  /* 0x0c401f0006077f89 */ /* 0x000e6200000e0000 */
[----:B------:R-:W-:Y:S01]  /*62f0*/  PLOP3.LUT P0, PT, PT, PT, PT, 0x8, 0x0 ;  /* 0x000000000000781c */ /* 0x000fe20003f0e170 */
[----:B------:R-:W-:Y:S01]  /*6300*/  UIADD3 UR46, UR46, 0x1, URZ ;  /* 0x000000012e2e7890 */ /* 0x000fe2000fffe03f */
[----:B0-2---:R-:W-:Y:S01]  /*6310*/  FADD.FTZ R9, R8, R5 ;  /* 0x0000000508097221 */ /* 0x005fe20000010000 */
[----:B------:R-:W-:Y:S01]  /*6320*/  IMAD.MOV.U32 R5, RZ, RZ, RZ ;  /* 0x000000ffff057224 */ /* 0x000fe200078e00ff */
[----:B------:R-:W-:-:S02]  /*6330*/  USEL UR37, UR37, URZ, UP0 ;  /* 0x0000003f25257287 */ /* 0x000fc40008000000 */
[----:B------:R-:W-:Y:S01]  /*6340*/  ULOP3.LUT UR36, UR36, UR4, URZ, 0x3c, !UPT ;  /* 0x0000000424247292 */ /* 0x000fe2000f8e3c3f */
[----:B------:R-:W0:Y:S01]  /*6350*/  SHFL.BFLY PT, R8, R9, 0x1, 0x1f ;  /* 0x0c201f0009087f89 */ /* 0x000e2200000e0000 */
[----:B-1----:R-:W-:-:S05]  /*6360*/  FADD.FTZ R10, R7, R6 ;  /* 0x00000006070a7221 */ /* 0x002fca0000010000 */
[----:B------:R-:W1:Y:S01]  /*6370*/  SHFL.BFLY PT, R7, R10, 0x1, 0x1f ;  /* 0x0c201f000a077f89 */ /* 0x000e6200000e0000 */
[----:B0-----:R-:W-:Y:S01]  /*6380*/  FADD.FTZ R11, R9, R8 ;  /* 0x00000008090b7221 */ /* 0x001fe20000010000 */
[----:B------:R-:W-:Y:S02]  /*6390*/  IMAD.MOV.U32 R8, RZ, RZ, RZ ;  /* 0x000000ffff087224 */ /* 0x000fe400078e00ff */
[----:B------:R-:W-:Y:S02]  /*63a0*/  IMAD.U32 R9, RZ, RZ, UR10 ;  /* 0x0000000aff097e24 */ /* 0x000fe4000f8e00ff */
[----:B------:R-:W-:-:S13]  /*63b0*/  FSETP.NE.FTZ.AND P1, PT, R11, RZ, PT ;  /* 0x000000ff0b00720b */ /* 0x000fda0003f35000 */
[----:B------:R-:W0:Y:S01]  /*63c0*/  @P1 MUFU.RCP R8, R11 ;  /* 0x0000000b00081308 */ /* 0x000e220000001000 */
[----:B------:R-:W-:Y:S01]  /*63d0*/  @P1 FMUL.FTZ R9, R9, 0.69314718246459960938 ;  /* 0x3f31721809091820 */ /* 0x000fe20000410000 */
[----:B-1----:R-:W-:-:S05]  /*63e0*/  FADD.FTZ R6, R10, R7 ;  /* 0x000000070a067221 */ /* 0x002fca0000010000 */
[----:B------:R-:W-:Y:S01]  /*63f0*/  FSETP.NE.FTZ.AND P2, PT, R6, RZ, PT ;  /* 0x000000ff0600720b */ /* 0x000fe20003f55000 */
[----:B------:R-:W1:Y:S01]  /*6400*/  @P1 MUFU.LG2 R7, R11 ;  /* 0x0000000b00071308 */ /* 0x000e620000000c00 */
[-C--:B0-----:R-:W-:Y:S01]  /*6410*/  FMUL.FTZ R24, R24, R8.reuse ;  /* 0x0000000818187220 */ /* 0x081fe20000410000 */
[-C--:B------:R-:W-:Y:S01]  /*6420*/  FMUL.FTZ R25, R25, R8.reuse ;  /* 0x0000000819197220 */ /* 0x080fe20000410000 */
[----:B------:R-:W-:-:S09]  /*6430*/  FMUL.FTZ R28, R28, R8 ;  /* 0x000000081c1c7220 */ /* 0x000fd20000410000 */
[----:B------:R-:W0:Y:S01]  /*6440*/  @P2 MUFU.LG2 R10, R6 ;  /* 0x00000006000a2308 */ /* 0x000e220000000c00 */
[-C--:B------:R-:W-:Y:S01]  /*6450*/  FMUL.FTZ R29, R29, R8.reuse ;  /* 0x000000081d1d7220 */ /* 0x080fe20000410000 */
[-C--:B------:R-:W-:Y:S01]  /*6460*/  FMUL.FTZ R32, R32, R8.reuse ;  /* 0x0000000820207220 */ /* 0x080fe20000410000 */
[-C--:B------:R-:W-:Y:S01]  /*6470*/  FMUL.FTZ R33, R33, R8.reuse ;  /* 0x0000000821217220 */ /* 0x080fe20000410000 */
[-C--:B------:R-:W-:Y:S01]  /*6480*/  FMUL.FTZ R36, R36, R8.reuse ;  /* 0x0000000824247220 */ /* 0x080fe20000410000 */
[-C--:B------:R-:W-:Y:S01]  /*6490*/  FMUL.FTZ R37, R37, R8.reuse ;  /* 0x0000000825257220 */ /* 0x080fe20000410000 */
[-C--:B------:R-:W-:Y:S01]  /*64a0*/  FMUL.FTZ R40, R40, R8.reuse ;  /* 0x0000000828287220 */ /* 0x080fe20000410000 */
[-C--:B------:R-:W-:Y:S01]  /*64b0*/  FMUL.FTZ R41, R41, R8.reuse ;  /* 0x0000000829297220 */ /* 0x080fe20000410000 */
[----:B------:R2:W3:Y:S01]  /*64c0*/  @P2 MUFU.RCP R5, R6 ;  /* 0x0000000600052308 */ /* 0x0004e20000001000 */
        /* <DEDUP_REMOVED lines=54> */
[----:B------:R-:W-:-:S02]  /*6830*/  IMAD.U32 R8, RZ, RZ, UR10 ;  /* 0x0000000aff087e24 */ /* 0x000fc4000f8e00ff */
[----:B-1----:R-:W-:Y:S01]  /*6840*/  @P1 FMUL.FTZ R7, R7, 0.69314718246459960938 ;  /* 0x3f31721807071820 */ /* 0x002fe20000410000 */
[----:B0-----:R-:W-:Y:S01]  /*6850*/  @P2 FMUL.FTZ R10, R10, 0.69314718246459960938 ;  /* 0x3f3172180a0a2820 */ /* 0x001fe20000410000 */
[----:B--2---:R-:W-:Y:S02]  /*6860*/  IMAD.MOV.U32 R6, RZ, RZ, -0x800000 ;  /* 0xff800000ff067424 */ /* 0x004fe400078e00ff */
[----:B------:R-:W-:Y:S01]  /*6870*/  @P2 FMUL.FTZ R8, R8, 0.69314718246459960938 ;  /* 0x3f31721808082820 */ /* 0x000fe20000410000 */
[-C--:B---3--:R-:W-:Y:S01]  /*6880*/  FMUL.FTZ R26, R26, R5.reuse ;  /* 0x000000051a1a7220 */ /* 0x088fe20000410000 */
        /* <DEDUP_REMOVED lines=65> */
.L_x_9416:
        /* <DEDUP_REMOVED lines=13> */
[----:B------:R-:W-:Y:S01]  /*6d70*/  IMAD.MOV.U32 R4, RZ, RZ, 0x2 ;  /* 0x00000002ff047424 */ /* 0x000fe200078e00ff */
[----:B------:R-:W-:Y:S01]  /*6d80*/  F2FP.BF16.F32.PACK_AB R10, R29, R28 ;  /* 0x0000001c1d0a723e */ /* 0x000fe200000010ff */
[----:B------:R-:W-:Y:S01]  /*6d90*/  ULDC.64 UR14, c[0x0][0xc00] ;  /* 0x00030000000e7ab9 */ /* 0x000fe20000000a00 */
[----:B------:R-:W3:Y:S01]  /*6da0*/  LDL R176, [R1+0x2c] ;  /* 0x00002c0001b07983 */ /* 0x000ee20000100800 */
[----:B------:R-:W-:Y:S01]  /*6db0*/  UMOV UR10, UR8 ;  /* 0x00000008000a7c82 */ /* 0x000fe20008000000 */
[----:B0-----:R-:W-:Y:S01]  /*6dc0*/  UMOV UR11, UR4 ;  /* 0x00000004000b7c82 */ /* 0x001fe20008000000 */
[----:B------:R-:W-:Y:S02]  /*6dd0*/  F2FP.BF16.F32.PACK_AB R11, R31, R30 ;  /* 0x0000001e1f0b723e */ /* 0x000fe400000010ff */
[----:B------:R-:W-:-:S02]  /*6de0*/  F2FP.BF16.F32.PACK_AB R14, R37, R36 ;  /* 0x00000024250e723e */ /* 0x000fc400000010ff */
[----:B------:R-:W-:Y:S01]  /*6df0*/  F2FP.BF16.F32.PACK_AB R15, R39, R38 ;  /* 0x00000026270f723e */ /* 0x000fe200000010ff */
[----:B------:R-:W-:Y:S02]  /*6e00*/  USHF.L.U32 UR4, UR39, 0x2, URZ ;  /* 0x0000000227047899 */ /* 0x000fe4000800063f */
[----:B------:R-:W-:Y:S02]  /*6e10*/  USHF.L.U64.HI UR16, UR39, 0x2, UR40 ;  /* 0x0000000227107899 */ /* 0x000fe40008010228 */
[----:B------:R-:W-:-:S04]  /*6e20*/  UIADD3 UR9, UP0, UR4, UR14, URZ ;  /* 0x0000000e04097290 */ /* 0x000fc8000ff1e03f */
[----:B------:R-:W-:Y:S01]  /*6e30*/  UIADD3.X UR12, UR16, UR15, URZ, UP0, !UPT ;  /* 0x0000000f100c7290 */ /* 0x000fe200087fe43f */
[----:B------:R-:W-:Y:S01]  /*6e40*/  BAR.SYNC.DEFER_BLOCKING 0x1, 0x100 ;  /* 0x0044000000007b1d */ /* 0x000fe20000010000 */
[----:B--2---:R-:W-:-:S03]  /*6e50*/  IMAD.WIDE R4, R3, R4, UR10 ;  /* 0x0000000a03047e25 */ /* 0x004fc6000f8e0204 */
[C---:B------:R-:W-:Y:S02]  /*6e60*/  IADD3 R163, P0, R4.reuse, 0x40, RZ ;  /* 0x0000004004a37810 */ /* 0x040fe40007f1e0ff */
[C---:B------:R-:W-:Y:S02]  /*6e70*/  IADD3 R13, P1, R4.reuse, 0x20, RZ ;  /* 0x00000020040d7810 */ /* 0x040fe40007f3e0ff */
[----:B------:R-:W-:Y:S02]  /*6e80*/  LOP3.LUT R162, R163, 0x380, RZ, 0xc0, !PT ;  /* 0x00000380a3a27812 */ /* 0x000fe400078ec0ff */
[----:B------:R-:W-:Y:S02]  /*6e90*/  LOP3.LUT R12, R13, 0x380, RZ, 0xc0, !PT ;  /* 0x000003800d0c7812 */ /* 0x000fe400078ec0ff */
[----:B------:R-:W-:Y:S02]  /*6ea0*/  LOP3.LUT R9, R4, 0x380, RZ, 0xc0, !PT ;  /* 0x0000038004097812 */ /* 0x000fe400078ec0ff */
[----:B------:R-:W-:-:S02]  /*6eb0*/  SHF.R.U64 R162, R162, 0x3, RZ ;  /* 0x00000003a2a27819 */ /* 0x000fc400000012ff */
[C---:B------:R-:W-:Y:S02]  /*6ec0*/  IADD3 R171, P5, R4.reuse, 0x4040, RZ ;  /* 0x0000404004ab7810 */ /* 0x040fe40007fbe0ff */
[C---:B------:R-:W-:Y:S02]  /*6ed0*/  IADD3 R167, P3, R4.reuse, 0x4000, RZ ;  /* 0x0000400004a77810 */ /* 0x040fe40007f7e0ff */
[----:B------:R-:W-:Y:S02]  /*6ee0*/  IADD3 R153, P2, R4, 0x4060, RZ ;  /* 0x0000406004997810 */ /* 0x000fe40007f5e0ff */
[----:B------:R-:W-:Y:S02]  /*6ef0*/  SHF.R.U64 R12, R12, 0x3, RZ ;  /* 0x000000030c0c7819 */ /* 0x000fe400000012ff */
[----:B------:R-:W-:Y:S02]  /*6f00*/  IADD3 R165, P4, R4, 0x60, RZ ;  /* 0x0000006004a57810 */ /* 0x000fe40007f9e0ff */
[----:B------:R-:W-:-:S02]  /*6f10*/  SHF.R.U64 R9, R9, 0x3, RZ ;  /* 0x0000000309097819 */ /* 0x000fc400000012ff */
[----:B------:R-:W-:Y:S01]  /*6f20*/  LOP3.LUT R162, R162, R163, RZ, 0x3c, !PT ;  /* 0x000000a3a2a27212 */ /* 0x000fe200078e3cff */
[----:B------:R-:W-:Y:S01]  /*6f30*/  IMAD.X R163, RZ, RZ, R5, P0 ;  /* 0x000000ffffa37224 */ /* 0x000fe200000e0605 */
[C---:B------:R-:W-:Y:S02]  /*6f40*/  IADD3 R169, P6, R4.reuse, 0x4020, RZ ;  /* 0x0000402004a97810 */ /* 0x040fe40007fde0ff */
[----:B------:R-:W-:Y:S02]  /*6f50*/  LOP3.LUT R170, R171, 0x380, RZ, 0xc0, !PT ;  /* 0x00000380abaa7812 */ /* 0x000fe400078ec0ff */
[----:B------:R-:W-:Y:S02]  /*6f60*/  LOP3.LUT R166, R167, 0x380, RZ, 0xc0, !PT ;  /* 0x00000380a7a67812 */ /* 0x000fe400078ec0ff */
[----:B------:R-:W-:Y:S02]  /*6f70*/  LOP3.LUT R152, R153, 0x380, RZ, 0xc0, !PT ;  /* 0x0000038099987812 */ /* 0x000fe400078ec0ff */
[----:B------:R-:W-:-:S02]  /*6f80*/  IADD3 R155, P0, R4, 0x8020, RZ ;  /* 0x00008020049b7810 */ /* 0x000fc40007f1e0ff */
[----:B------:R-:W-:Y:S01]  /*6f90*/  LOP3.LUT R12, R12, R13, RZ, 0x3c, !PT ;  /* 0x0000000d0c0c7212 */ /* 0x000fe200078e3cff */
[--C-:B------:R-:W-:Y:S01]  /*6fa0*/  IMAD.X R13, RZ, RZ, R5.reuse, P1 ;  /* 0x000000ffff0d7224 */ /* 0x100fe200008e0605 */
[----:B------:R-:W-:Y:S02]  /*6fb0*/  LOP3.LUT R164, R165, 0x380, RZ, 0xc0, !PT ;  /* 0x00000380a5a47812 */ /* 0x000fe400078ec0ff */
[----:B------:R-:W-:Y:S01]  /*6fc0*/  LOP3.LUT R8, R9, R4, RZ, 0x3c, !PT ;  /* 0x0000000409087212 */ /* 0x000fe200078e3cff */
[----:B------:R-:W-:Y:S01]  /*6fd0*/  IMAD.MOV.U32 R9, RZ, RZ, R5 ;  /* 0x000000ffff097224 */ /* 0x000fe200078e0005 */
[----:B------:R-:W-:Y:S02]  /*6fe0*/  LOP3.LUT R168, R169, 0x380, RZ, 0xc0, !PT ;  /* 0x00000380a9a87812 */ /* 0x000fe400078ec0ff */
[----:B------:R-:W-:Y:S02]  /*6ff0*/  SHF.R.U64 R170, R170, 0x3, RZ ;  /* 0x00000003aaaa7819 */ /* 0x000fe400000012ff */
[----:B------:R-:W-:-:S02]  /*7000*/  IADD3 R173, P1, R4, 0x8000, RZ ;  /* 0x0000800004ad7810 */ /* 0x000fc40007f3e0ff */
[----:B------:R-:W-:Y:S02]  /*7010*/  SHF.R.U64 R166, R166, 0x3, RZ ;  /* 0x00000003a6a67819 */ /* 0x000fe400000012ff */
[----:B------:R-:W-:Y:S02]  /*7020*/  SHF.R.U64 R152, R152, 0x3, RZ ;  /* 0x0000000398987819 */ /* 0x000fe400000012ff */
[----:B------:R-:W-:Y:S02]  /*7030*/  LOP3.LUT R154, R155, 0x380, RZ, 0xc0, !PT ;  /* 0x000003809b9a7812 */ /* 0x000fe400078ec0ff */
[----:B------:R-:W-:Y:S02]  /*7040*/  SHF.R.U64 R164, R164, 0x3, RZ ;  /* 0x00000003a4a47819 */ /* 0x000fe400000012ff */
[----:B------:R-:W-:Y:S02]  /*7050*/  SHF.R.U64 R168, R168, 0x3, RZ ;  /* 0x00000003a8a87819 */ /* 0x000fe400000012ff */
[----:B------:R-:W-:-:S02]  /*7060*/  MOV R7, R8 ;  /* 0x0000000800077202 */ /* 0x000fc40000000f00 */
[----:B------:R-:W-:Y:S01]  /*7070*/  LOP3.LUT R170, R170, R171, RZ, 0x3c, !PT ;  /* 0x000000abaaaa7212 */ /* 0x000fe200078e3cff */
[--C-:B------:R-:W-:Y:S01]  /*7080*/  IMAD.X R171, RZ, RZ, R5.reuse, P5 ;  /* 0x000000ffffab7224 */ /* 0x100fe200028e0605 */
[----:B------:R-:W-:Y:S02]  /*7090*/  LOP3.LUT R172, R173, 0x380, RZ, 0xc0, !PT ;  /* 0x00000380adac7812 */ /* 0x000fe400078ec0ff */
[----:B------:R-:W-:Y:S01]  /*70a0*/  LOP3.LUT R166, R166, R167, RZ, 0x3c, !PT ;  /* 0x000000a7a6a67212 */ /* 0x000fe200078e3cff */
[--C-:B------:R-:W-:Y:S01]  /*70b0*/  IMAD.X R167, RZ, RZ, R5.reuse, P3 ;  /* 0x000000ffffa77224 */ /* 0x100fe200018e0605 */
[----:B------:R-:W-:Y:S02]  /*70c0*/  F2FP.BF16.F32.PACK_AB R8, R25, R24 ;  /* 0x000000181908723e */ /* 0x000fe400000010ff */
[----:B------:R-:W-:Y:S02]  /*70d0*/  F2FP.BF16.F32.PACK_AB R9, R27, R26 ;  /* 0x0000001a1b09723e */ /* 0x000fe400000010ff */
[----:B------:R-:W-:Y:S01]  /*70e0*/  LOP3.LUT R152, R152, R153, RZ, 0x3c, !PT ;  /* 0x0000009998987212 */ /* 0x000fe200078e3cff */
[----:B------:R-:W-:Y:S01]  /*70f0*/  IMAD.X R153, RZ, RZ, R5, P2 ;  /* 0x000000ffff997224 */ /* 0x000fe200010e0605 */
[----:B------:R-:W-:-:S02]  /*7100*/  MOV R3, R12 ;  /* 0x0000000c00037202 */ /* 0x000fc40000000f00 */
[----:B------:R-:W-:Y:S02]  /*7110*/  SHF.R.U64 R154, R154, 0x3, RZ ;  /* 0x000000039a9a7819 */ /* 0x000fe400000012ff */
[----:B------:R-:W-:Y:S01]  /*7120*/  LOP3.LUT R164, R164, R165, RZ, 0x3c, !PT ;  /* 0x000000a5a4a47212 */ /* 0x000fe200078e3cff */
[--C-:B------:R-:W-:Y:S01]  /*7130*/  IMAD.X R165, RZ, RZ, R5.reuse, P4 ;  /* 0x000000ffffa57224 */ /* 0x100fe200020e0605 */
[----:B------:R-:W-:Y:S02]  /*7140*/  F2FP.BF16.F32.PACK_AB R12, R33, R32 ;  /* 0x00000020210c723e */ /* 0x000fe400000010ff */
[----:B------:R-:W-:Y:S02]  /*7150*/  F2FP.BF16.F32.PACK_AB R13, R35, R34 ;  /* 0x00000022230d723e */ /* 0x000fe400000010ff */
[----:B------:R-:W-:Y:S02]  /*7160*/  IADD3 R21, P5, R4, 0xc020, RZ ;  /* 0x0000c02004157810 */ /* 0x000fe40007fbe0ff */
[----:B------:R-:W-:Y:S01]  /*7170*/  LOP3.LUT R168, R168, R169, RZ, 0x3c, !PT ;  /* 0x000000a9a8a87212 */ /* 0x000fe200078e3cff */
[----:B------:R-:W-:Y:S01]  /*7180*/  IMAD.X R169, RZ, RZ, R5, P6 ;  /* 0x000000ffffa97224 */ /* 0x000fe200030e0605 */
[----:B------:R-:W-:-:S02]  /*7190*/  IADD3 R159, P3, R4, 0x8060, RZ ;  /* 0x00008060049f7810 */ /* 0x000fc40007f7e0ff */
[----:B------:R-:W-:Y:S02]  /*71a0*/  IADD3 R157, P2, R4, 0xc040, RZ ;  /* 0x0000c040049d7810 */ /* 0x000fe40007f5e0ff */
[----:B------:R-:W-:Y:S02]  /*71b0*/  SHF.R.U64 R172, R172, 0x3, RZ ;  /* 0x00000003acac7819 */ /* 0x000fe400000012ff */
[----:B------:R-:W-:Y:S01]  /*71c0*/  IADD3 R175, P4, R4, 0x8040, RZ ;  /* 0x0000804004af7810 */ /* 0x000fe20007f9e0ff */
[----:B------:R0:W-:Y:S01]  /*71d0*/  STSM.16.M88.4 [R7], R8 ;  /* 0x0000000807007844 */ /* 0x0001e20000000200 */
[----:B------:R-:W-:Y:S01]  /*71e0*/  LOP3.LUT R154, R154, R155, RZ, 0x3c, !PT ;  /* 0x0000009b9a9a7212 */ /* 0x000fe200078e3cff */
[----:B------:R-:W-:Y:S01]  /*71f0*/  IMAD.X R155, RZ, RZ, R5, P0 ;  /* 0x000000ffff9b7224 */ /* 0x000fe200000e0605 */
[----:B------:R-:W-:Y:S01]  /*7200*/  IADD3 R161, P6, R4, 0xc000, RZ ;  /* 0x0000c00004a17810 */ /* 0x000fe20007fde0ff */
[----:B------:R1:W-:Y:S01]  /*7210*/  STSM.16.M88.4 [R3], R12 ;  /* 0x0000000c03007844 */ /* 0x0003e20000000200 */
[----:B------:R-:W-:-:S02]  /*7220*/  LOP3.LUT R20, R21, 0x380, RZ, 0xc0, !PT ;  /* 0x0000038015147812 */ /* 0x000fc400078ec0ff */
[----:B------:R-:W-:Y:S02]  /*7230*/  LOP3.LUT R158, R159, 0x380, RZ, 0xc0, !PT ;  /* 0x000003809f9e7812 */ /* 0x000fe400078ec0ff */
[----:B------:R-:W-:Y:S02]  /*7240*/  LOP3.LUT R156, R157, 0x380, RZ, 0xc0, !PT ;  /* 0x000003809d9c7812 */ /* 0x000fe400078ec0ff */
[----:B------:R-:W-:Y:S02]  /*7250*/  MOV R163, R162 ;  /* 0x000000a200a37202 */ /* 0x000fe40000000f00 */
[----:B------:R-:W-:Y:S01]  /*7260*/  LOP3.LUT R172, R172, R173, RZ, 0x3c, !PT ;  /* 0x000000adacac7212 */ /* 0x000fe200078e3cff */
[----:B------:R-:W-:Y:S01]  /*7270*/  IMAD.X R173, RZ, RZ, R5, P1 ;  /* 0x000000ffffad7224 */ /* 0x000fe200008e0605 */
[----:B------:R-:W-:Y:S02]  /*7280*/  LOP3.LUT R174, R175, 0x380, RZ, 0xc0, !PT ;  /* 0x00000380afae7812 */ /* 0x000fe400078ec0ff */
[----:B0-----:R-:W-:-:S02]  /*7290*/  F2FP.BF16.F32.PACK_AB R8, R41, R40 ;  /* 0x000000282908723e */ /* 0x001fc400000010ff */
[----:B------:R-:W-:Y:S02]  /*72a0*/  F2FP.BF16.F32.PACK_AB R9, R43, R42 ;  /* 0x0000002a2b09723e */ /* 0x000fe400000010ff */
[----:B------:R-:W-:Y:S02]  /*72b0*/  F2FP.BF16.F32.PACK_AB R10, R45, R44 ;  /* 0x0000002c2d0a723e */ /* 0x000fe400000010ff */
[----:B------:R-:W-:Y:S02]  /*72c0*/  F2FP.BF16.F32.PACK_AB R11, R47, R46 ;  /* 0x0000002e2f0b723e */ /* 0x000fe400000010ff */
[----:B------:R-:W-:Y:S02]  /*72d0*/  MOV R164, R164 ;  /* 0x000000a400a47202 */ /* 0x000fe40000000f00 */
[----:B-1----:R-:W-:Y:S02]  /*72e0*/  F2FP.BF16.F32.PACK_AB R12, R49, R48 ;  /* 0x00000030310c723e */ /* 0x002fe400000010ff */
[----:B------:R-:W-:-:S02]  /*72f0*/  F2FP.BF16.F32.PACK_AB R13, R51, R50 ;  /* 0x00000032330d723e */ /* 0x000fc400000010ff */
[----:B------:R-:W-:Y:S02]  /*7300*/  F2FP.BF16.F32.PACK_AB R14, R53, R52 ;  /* 0x00000034350e723e */ /* 0x000fe400000010ff */
[----:B------:R-:W-:Y:S02]  /*7310*/  F2FP.BF16.F32.PACK_AB R15, R55, R54 ;  /* 0x00000036370f723e */ /* 0x000fe400000010ff */
[----:B------:R-:W-:Y:S02]  /*7320*/  LOP3.LUT R160, R161, 0x380, RZ, 0xc0, !PT ;  /* 0x00000380a1a07812 */ /* 0x000fe400078ec0ff */
[----:B------:R-:W-:Y:S02]  /*7330*/  SHF.R.U64 R20, R20, 0x3, RZ ;  /* 0x0000000314147819 */ /* 0x000fe400000012ff */
[----:B------:R-:W-:Y:S01]  /*7340*/  IADD3 R3, P1, R4, 0xc060, RZ ;  /* 0x0000c06004037810 */ /* 0x000fe20007f3e0ff */
[----:B------:R0:W-:Y:S01]  /*7350*/  STSM.16.M88.4 [R163], R8 ;  /* 0x00000008a3007844 */ /* 0x0001e20000000200 */
[----:B------:R-:W-:-:S02]  /*7360*/  SHF.R.U64 R158, R158, 0x3, RZ ;  /* 0x000000039e9e7819 */ /* 0x000fc400000012ff */
[----:B------:R-:W-:Y:S02]  /*7370*/  SHF.R.U64 R156, R156, 0x3, RZ ;  /* 0x000000039c9c7819 */ /* 0x000fe400000012ff */
[----:B------:R-:W-:Y:S02]  /*7380*/  MOV R162, R152 ;  /* 0x0000009800a27202 */ /* 0x000fe40000000f00 */
[----:B------:R-:W-:Y:S01]  /*7390*/  MOV R7, R154 ;  /* 0x0000009a00077202 */ /* 0x000fe20000000f00 */
[----:B------:R1:W-:Y:S01]  /*73a0*/  STSM.16.M88.4 [R164], R12 ;  /* 0x0000000ca4007844 */ /* 0x0003e20000000200 */
[----:B------:R-:W-:Y:S02]  /*73b0*/  SHF.R.U64 R174, R174, 0x3, RZ ;  /* 0x00000003aeae7819 */ /* 0x000fe400000012ff */
[----:B------:R-:W-:Y:S02]  /*73c0*/  MOV R166, R166 ;  /* 0x000000a600a67202 */ /* 0x000fe40000000f00 */
[----:B------:R-:W-:-:S02]  /*73d0*/  F2FP.BF16.F32.PACK_AB R152, R57, R56 ;  /* 0x000000383998723e */ /* 0x000fc400000010ff */
[----:B------:R-:W-:Y:S02]  /*73e0*/  F2FP.BF16.F32.PACK_AB R153, R59, R58 ;  /* 0x0000003a3b99723e */ /* 0x000fe400000010ff */
[----:B------:R-:W-:Y:S02]  /*73f0*/  F2FP.BF16.F32.PACK_AB R154, R61, R60 ;  /* 0x0000003c3d9a723e */ /* 0x000fe400000010ff */
[----:B------:R-:W-:Y:S02]  /*7400*/  F2FP.BF16.F32.PACK_AB R155, R63, R62 ;  /* 0x0000003e3f9b723e */ /* 0x000fe400000010ff */
[----:B------:R-:W-:Y:S02]  /*7410*/  SHF.R.U64 R160, R160, 0x3, RZ ;  /* 0x00000003a0a07819 */ /* 0x000fe400000012ff */
[----:B------:R-:W-:Y:S02]  /*7420*/  MOV R168, R168 ;  /* 0x000000a800a87202 */ /* 0x000fe40000000f00 */
[----:B0-----:R-:W-:-:S02]  /*7430*/  F2FP.BF16.F32.PACK_AB R8, R65, R64 ;  /* 0x000000404108723e */ /* 0x001fc400000010ff */
[----:B------:R-:W-:Y:S02]  /*7440*/  F2FP.BF16.F32.PACK_AB R9, R67, R66 ;  /* 0x000000424309723e */ /* 0x000fe400000010ff */
[----:B------:R-:W-:Y:S02]  /*7450*/  F2FP.BF16.F32.PACK_AB R10, R69, R68 ;  /* 0x00000044450a723e */ /* 0x000fe400000010ff */
[----:B------:R-:W-:Y:S02]  /*7460*/  F2FP.BF16.F32.PACK_AB R11, R71, R70 ;  /* 0x00000046470b723e */ /* 0x000fe400000010ff */
[----:B------:R-:W-:Y:S01]  /*7470*/  LOP3.LUT R20, R20, R21, RZ, 0x3c, !PT ;  /* 0x0000001514147212 */ /* 0x000fe200078e3cff */
[----:B------:R-:W-:Y:S01]  /*7480*/  IMAD.X R21, RZ, RZ, R5, P5 ;  /* 0x000000ffff157224 */ /* 0x000fe200028e0605 */
[----:B------:R-:W-:Y:S02]  /*7490*/  LOP3.LUT R4, R3, 0x380, RZ, 0xc0, !PT ;  /* 0x0000038003047812 */ /* 0x000fe400078ec0ff */
[----:B------:R-:W-:-:S02]  /*74a0*/  MOV R170, R170 ;  /* 0x000000aa00aa7202 */ /* 0x000fc40000000f00 */
[----:B-1----:R-:W-:Y:S02]  /*74b0*/  F2FP.BF16.F32.PACK_AB R12, R73, R72 ;  /* 0x00000048490c723e */ /* 0x002fe400000010ff */
[----:B------:R-:W-:Y:S02]  /*74c0*/  F2FP.BF16.F32.PACK_AB R13, R75, R74 ;  /* 0x0000004a4b0d723e */ /* 0x000fe400000010ff */
[----:B------:R-:W-:Y:S02]  /*74d0*/  F2FP.BF16.F32.PACK_AB R14, R77, R76 ;  /* 0x0000004c4d0e723e */ /* 0x000fe400000010ff */
[----:B------:R-:W-:Y:S02]  /*74e0*/  F2FP.BF16.F32.PACK_AB R15, R79, R78 ;  /* 0x0000004e4f0f723e */ /* 0x000fe400000010ff */
[----:B------:R-:W-:Y:S01]  /*74f0*/  LOP3.LUT R158, R158, R159, RZ, 0x3c, !PT ;  /* 0x0000009f9e9e7212 */ /* 0x000fe200078e3cff */
[--C-:B------:R-:W-:Y:S01]  /*7500*/  IMAD.X R159, RZ, RZ, R5.reuse, P3 ;  /* 0x000000ffff9f7224 */ /* 0x100fe200018e0605 */
[----:B------:R-:W-:Y:S01]  /*7510*/  LOP3.LUT R156, R156, R157, RZ, 0x3c, !PT ;  /* 0x0000009d9c9c7212 */ /* 0x000fe200078e3cff */
[--C-:B------:R-:W-:Y:S01]  /*7520*/  IMAD.X R157, RZ, RZ, R5.reuse, P2 ;  /* 0x000000ffff9d7224 */ /* 0x100fe200010e0605 */
[----:B------:R-:W-:Y:S01]  /*7530*/  LOP3.LUT R174, R174, R175, RZ, 0x3c, !PT ;  /* 0x000000afaeae7212 */ /* 0x000fe200078e3cff */
[--C-:B------:R-:W-:Y:S01]  /*7540*/  IMAD.X R175, RZ, RZ, R5.reuse, P4 ;  /* 0x000000ffffaf7224 */ /* 0x100fe200020e0605 */
[----:B------:R-:W-:Y:S01]  /*7550*/  LOP3.LUT R160, R160, R161, RZ, 0x3c, !PT ;  /* 0x000000a1a0a07212 */ /* 0x000fe200078e3cff */
[----:B------:R0:W-:Y:S01]  /*7560*/  STSM.16.M88.4 [R166], R152 ;  /* 0x00000098a6007844 */ /* 0x0001e20000000200 */
[----:B------:R-:W-:Y:S01]  /*7570*/  SHF.R.U64 R4, R4, 0x3, RZ ;  /* 0x0000000304047819 */ /* 0x000fe200000012ff */
[----:B------:R-:W-:Y:S01]  /*7580*/  IMAD.X R161, RZ, RZ, R5, P6 ;  /* 0x000000ffffa17224 */ /* 0x000fe200030e0605 */
[----:B------:R-:W-:Y:S01]  /*7590*/  F2FP.BF16.F32.PACK_AB R164, R81, R80 ;  /* 0x0000005051a4723e */ /* 0x000fe200000010ff */
[----:B------:R1:W-:Y:S01]  /*75a0*/  STSM.16.M88.4 [R168], R8 ;  /* 0x00000008a8007844 */ /* 0x0003e20000000200 */
[----:B------:R-:W-:-:S02]  /*75b0*/  F2FP.BF16.F32.PACK_AB R165, R83, R82 ;  /* 0x0000005253a5723e */ /* 0x000fc400000010ff */
[----:B------:R-:W-:Y:S01]  /*75c0*/  F2FP.BF16.F32.PACK_AB R167, R87, R86 ;  /* 0x0000005657a7723e */ /* 0x000fe200000010ff */
[----:B------:R2:W-:Y:S01]  /*75d0*/  STSM.16.M88.4 [R170], R12 ;  /* 0x0000000caa007844 */ /* 0x0005e20000000200 */
[----:B------:R-:W-:Y:S02]  /*75e0*/  MOV R172, R172 ;  /* 0x000000ac00ac7202 */ /* 0x000fe40000000f00 */
[----:B------:R-:W-:Y:S02]  /*75f0*/  F2FP.BF16.F32.PACK_AB R169, R91, R90 ;  /* 0x0000005a5ba9723e */ /* 0x000fe400000010ff */
[----:B------:R-:W-:Y:S02]  /*7600*/  F2FP.BF16.F32.PACK_AB R171, R95, R94 ;  /* 0x0000005e5fab723e */ /* 0x000fe400000010ff */
[----:B0-----:R-:W-:Y:S02]  /*7610*/  F2FP.BF16.F32.PACK_AB R166, R85, R84 ;  /* 0x0000005455a6723e */ /* 0x001fe400000010ff */
[----:B------:R-:W-:-:S02]  /*7620*/  MOV R20, R20 ;  /* 0x0000001400147202 */ /* 0x000fc40000000f00 */
[----:B-1----:R-:W-:Y:S02]  /*7630*/  F2FP.BF16.F32.PACK_AB R168, R89, R88 ;  /* 0x0000005859a8723e */ /* 0x002fe400000010ff */
[----:B------:R-:W-:Y:S02]  /*7640*/  MOV R173, R158 ;  /* 0x0000009e00ad7202 */ /* 0x000fe40000000f00 */
[----:B--2---:R-:W-:Y:S02]  /*7650*/  F2FP.BF16.F32.PACK_AB R170, R93, R92 ;  /* 0x0000005c5daa723e */ /* 0x004fe400000010ff */
[----:B------:R-:W-:Y:S02]  /*7660*/  MOV R21, R156 ;  /* 0x0000009c00157202 */ /* 0x000fe40000000f00 */
[----:B------:R-:W-:Y:S02]  /*7670*/  F2FP.BF16.F32.PACK_AB R152, R97, R96 ;  /* 0x000000606198723e */ /* 0x000fe400000010ff */
[----:B------:R-:W-:-:S02]  /*7680*/  F2FP.BF16.F32.PACK_AB R153, R99, R98 ;  /* 0x000000626399723e */ /* 0x000fc400000010ff */
[----:B------:R-:W-:Y:S02]  /*7690*/  F2FP.BF16.F32.PACK_AB R154, R101, R100 ;  /* 0x00000064659a723e */ /* 0x000fe400000010ff */
[----:B------:R-:W-:Y:S01]  /*76a0*/  F2FP.BF16.F32.PACK_AB R155, R103, R102 ;  /* 0x00000066679b723e */ /* 0x000fe200000010ff */
[----:B------:R-:W-:Y:S01]  /*76b0*/  IMAD.X R5, RZ, RZ, R5, P1 ;  /* 0x000000ffff057224 */ /* 0x000fe200008e0605 */
[----:B------:R-:W-:Y:S01]  /*76c0*/  LOP3.LUT R4, R4, R3, RZ, 0x3c, !PT ;  /* 0x0000000304047212 */ /* 0x000fe200078e3cff */
[----:B------:R0:W-:Y:S01]  /*76d0*/  STSM.16.M88.4 [R162], R164 ;  /* 0x000000a4a2007844 */ /* 0x0001e20000000200 */
[----:B------:R-:W-:Y:S02]  /*76e0*/  MOV R174, R174 ;  /* 0x000000ae00ae7202 */ /* 0x000fe40000000f00 */
[----:B------:R-:W-:Y:S02]  /*76f0*/  F2FP.BF16.F32.PACK_AB R156, R105, R104 ;  /* 0x00000068699c723e */ /* 0x000fe400000010ff */
[----:B------:R-:W-:-:S02]  /*7700*/  F2FP.BF16.F32.PACK_AB R157, R107, R106 ;  /* 0x0000006a6b9d723e */ /* 0x000fc400000010ff */
[----:B------:R-:W-:Y:S02]  /*7710*/  F2FP.BF16.F32.PACK_AB R158, R109, R108 ;  /* 0x0000006c6d9e723e */ /* 0x000fe400000010ff */
[----:B------:R-:W-:Y:S02]  /*7720*/  F2FP.BF16.F32.PACK_AB R159, R111, R110 ;  /* 0x0000006e6f9f723e */ /* 0x000fe400000010ff */
[----:B------:R-:W-:Y:S01]  /*7730*/  MOV R3, R160 ;  /* 0x000000a000037202 */ /* 0x000fe20000000f00 */
[----:B------:R-:W-:Y:S01]  /*7740*/  STSM.16.M88.4 [R172], R168 ;  /* 0x000000a8ac007844 */ /* 0x000fe20000000200 */
[----:B------:R-:W-:Y:S02]  /*7750*/  F2FP.BF16.F32.PACK_AB R160, R113, R112 ;  /* 0x0000007071a0723e */ /* 0x000fe400000010ff */
[----:B------:R-:W-:Y:S02]  /*7760*/  F2FP.BF16.F32.PACK_AB R161, R115, R114 ;  /* 0x0000007273a1723e */ /* 0x000fe400000010ff */
[----:B0-----:R-:W-:-:S02]  /*7770*/  F2FP.BF16.F32.PACK_AB R162, R117, R116 ;  /* 0x0000007475a2723e */ /* 0x001fc400000010ff */
[----:B------:R-:W-:Y:S01]  /*7780*/  F2FP.BF16.F32.PACK_AB R163, R119, R118 ;  /* 0x0000007677a3723e */ /* 0x000fe200000010ff */
[----:B------:R0:W-:Y:S01]  /*7790*/  STSM.16.M88.4 [R7], R152 ;  /* 0x0000009807007844 */ /* 0x0001e20000000200 */
[----:B------:R-:W-:Y:S02]  /*77a0*/  F2FP.BF16.F32.PACK_AB R8, R121, R120 ;  /* 0x000000787908723e */ /* 0x000fe400000010ff */
[----:B------:R-:W-:Y:S02]  /*77b0*/  F2FP.BF16.F32.PACK_AB R9, R123, R122 ;  /* 0x0000007a7b09723e */ /* 0x000fe400000010ff */
[----:B------:R-:W-:Y:S02]  /*77c0*/  F2FP.BF16.F32.PACK_AB R10, R125, R124 ;  /* 0x0000007c7d0a723e */ /* 0x000fe400000010ff */
[----:B------:R-:W-:Y:S01]  /*77d0*/  F2FP.BF16.F32.PACK_AB R11, R127, R126 ;  /* 0x0000007e7f0b723e */ /* 0x000fe200000010ff */
[----:B------:R1:W-:Y:S01]  /*77e0*/  STSM.16.M88.4 [R174], R156 ;  /* 0x0000009cae007844 */ /* 0x0003e20000000200 */
[----:B------:R-:W-:-:S02]  /*77f0*/  F2FP.BF16.F32.PACK_AB R12, R129, R128 ;  /* 0x00000080810c723e */ /* 0x000fc400000010ff */
[----:B------:R-:W-:Y:S02]  /*7800*/  F2FP.BF16.F32.PACK_AB R13, R131, R130 ;  /* 0x00000082830d723e */ /* 0x000fe400000010ff */
[----:B------:R-:W-:Y:S02]  /*7810*/  F2FP.BF16.F32.PACK_AB R14, R133, R132 ;  /* 0x00000084850e723e */ /* 0x000fe400000010ff */
[----:B------:R-:W-:Y:S02]  /*7820*/  F2FP.BF16.F32.PACK_AB R15, R135, R134 ;  /* 0x00000086870f723e */ /* 0x000fe400000010ff */
[----:B0-----:R-:W-:Y:S02]  /*7830*/  F2FP.BF16.F32.PACK_AB R152, R137, R136 ;  /* 0x000000888998723e */ /* 0x001fe400000010ff */
[----:B------:R-:W-:Y:S02]  /*7840*/  F2FP.BF16.F32.PACK_AB R153, R139, R138 ;  /* 0x0000008a8b99723e */ /* 0x000fe400000010ff */
[----:B------:R-:W-:-:S02]  /*7850*/  F2FP.BF16.F32.PACK_AB R154, R141, R140 ;  /* 0x0000008c8d9a723e */ /* 0x000fc400000010ff */
[----:B------:R-:W-:Y:S01]  /*7860*/  F2FP.BF16.F32.PACK_AB R155, R143, R142 ;  /* 0x0000008e8f9b723e */ /* 0x000fe200000010ff */
[----:B------:R-:W-:Y:S01]  /*7870*/  STSM.16.M88.4 [R173], R160 ;  /* 0x000000a0ad007844 */ /* 0x000fe20000000200 */
[----:B------:R-:W-:Y:S02]  /*7880*/  MOV R164, R4 ;  /* 0x0000000400a47202 */ /* 0x000fe40000000f00 */
[----:B-1----:R-:W-:Y:S02]  /*7890*/  F2FP.BF16.F32.PACK_AB R156, R145, R144 ;  /* 0x00000090919c723e */ /* 0x002fe400000010ff */
[----:B------:R-:W-:Y:S02]  /*78a0*/  F2FP.BF16.F32.PACK_AB R157, R147, R146 ;  /* 0x00000092939d723e */ /* 0x000fe400000010ff */
[----:B------:R-:W-:Y:S02]  /*78b0*/  F2FP.BF16.F32.PACK_AB R158, R149, R148 ;  /* 0x00000094959e723e */ /* 0x000fe400000010ff */
[----:B------:R-:W-:Y:S01]  /*78c0*/  F2FP.BF16.F32.PACK_AB R159, R151, R150 ;  /* 0x00000096979f723e */ /* 0x000fe200000010ff */
[----:B------:R0:W-:Y:S04]  /*78d0*/  STSM.16.M88.4 [R3], R8 ;  /* 0x0000000803007844 */ /* 0x0001e80000000200 */
[----:B------:R1:W-:Y:S04]  /*78e0*/  STSM.16.M88.4 [R20], R12 ;  /* 0x0000000c14007844 */ /* 0x0003e80000000200 */
[----:B------:R2:W-:Y:S04]  /*78f0*/  STSM.16.M88.4 [R21], R152 ;  /* 0x0000009815007844 */ /* 0x0005e80000000200 */
[----:B------:R2:W-:Y:S01]  /*7900*/  STSM.16.M88.4 [R164], R156 ;  /* 0x0000009ca4007844 */ /* 0x0005e20000000200 */
[----:B------:R-:W-:Y:S01]  /*7910*/  BAR.SYNC.DEFER_BLOCKING 0x1, 0x100 ;  /* 0x0044000000007b1d */ /* 0x000fe20000010000 */
[----:B------:R-:W-:-:S04]  /*7920*/  ISETP.NE.U32.AND P0, PT, RZ, UR14, PT ;  /* 0x0000000eff007c0c */ /* 0x000fc8000bf05070 */
[----:B------:R-:W-:Y:S01]  /*7930*/  ISETP.NE.AND.EX P0, PT, RZ, UR15, PT, P0 ;  /* 0x0000000fff007c0c */ /* 0x000fe2000bf05300 */
[----:B------:R-:W-:Y:S01]  /*7940*/  IMAD.U32 R4, RZ, RZ, UR9 ;  /* 0x00000009ff047e24 */ /* 0x000fe2000f8e00ff */
[----:B------:R-:W-:Y:S01]  /*7950*/  ULDC UR9, c[0x0][0xbe8] ;  /* 0x0002fa0000097ab9 */ /* 0x000fe20000000800 */
[----:B------:R-:W-:Y:S01]  /*7960*/  IMAD.U32 R5, RZ, RZ, UR12 ;  /* 0x0000000cff057e24 */ /* 0x000fe2000f8e00ff */
[----:B------:R-:W-:-:S09]  /*7970*/  ULDC.64 UR12, c[0x0][0xc08] ;  /* 0x00030200000c7ab9 */ /* 0x000fd20000000a00 */
[----:B------:R-:W4:Y:S01]  /*7980*/  @P0 LDG.E R7, desc[UR50][R4.64] ;  /* 0x0000003204070981 */ /* 0x000f22000c1e1900 */
[----:B------:R-:W-:-:S04]  /*7990*/  UISETP.NE.U32.AND UP0, UPT, UR12, URZ, UPT ;  /* 0x0000003f0c00728c */ /* 0x000fc8000bf05070 */
[----:B------:R-:W-:-:S06]  /*79a0*/  UISETP.NE.AND.EX UP0, UPT, UR13, URZ, UPT, UP0 ;  /* 0x0000003f0d00728c */ /* 0x000fcc000bf05300 */
[----:B------:R-:W-:-:S05]  /*79b0*/  PLOP3.LUT P4, PT, PT, PT, UP0, 0x80, 0x0 ;  /* 0x000000000000781c */ /* 0x000fca0003f8f008 */
[----:B------:R-:W-:-:S03]  /*79c0*/  @UP0 UIADD3 UR12, UP1, UR4, UR12, URZ ;  /* 0x0000000c040c0290 */ /* 0x000fc6000ff3e03f */
[----:B------:R-:W-:Y:S01]  /*79d0*/  ULDC UR4, c[0x0][0xa88] ;  /* 0x0002a20000047ab9 */ /* 0x000fe20000000800 */
[----:B------:R-:W-:Y:S01]  /*79e0*/  @UP0 UIADD3.X UR13, UR16, UR13, URZ, UP1, !UPT ;  /* 0x0000000d100d0290 */ /* 0x000fe20008ffe43f */
[----:B0-----:R-:W-:Y:S01]  /*79f0*/  IMAD.U32 R3, RZ, RZ, UR4 ;  /* 0x00000004ff037e24 */ /* 0x001fe2000f8e00ff */
[----:B------:R-:W-:Y:S01]  /*7a00*/  UISETP.NE.AND UP0, UPT, UR44, URZ, UPT ;  /* 0x0000003f2c00728c */ /* 0x000fe2000bf05270 */
[----:B------:R-:W-:-:S03]  /*7a10*/  ULDC UR4, c[0x0][0xad4] ;  /* 0x0002b50000047ab9 */ /* 0x000fc60000000800 */
[----:B------:R-:W-:Y:S02]  /*7a20*/  USEL UR4, UR44, UR4, UP0 ;  /* 0x000000042c047287 */ /* 0x000fe40008000000 */
[----:B------:R-:W-:Y:S02]  /*7a30*/  UISETP.NE.AND UP1, UPT, UR9, 0x1, UPT ;  /* 0x000000010900788c */ /* 0x000fe4000bf25270 */
[----:B------:R-:W-:Y:S01]  /*7a40*/  UISETP.GT.AND UP2, UPT, UR4, 0x1, UPT ;  /* 0x000000010400788c */ /* 0x000fe2000bf44270 */
[----:B------:R-:W-:-:S03]  /*7a50*/  UMOV UR21, 0x9b8 ;  /* 0x000009b800157882 */ /* 0x000fc60000000000 */
[----:B------:R-:W-:Y:S01]  /*7a60*/  USEL UR21, UR21, 0x978, UP2 ;  /* 0x0000097815157887 */ /* 0x000fe20009000000 */
[----:B------:R-:W-:Y:S01]  /*7a70*/  PLOP3.LUT P1, PT, PT, PT, UP1, 0x80, 0x0 ;  /* 0x000000000000781c */ /* 0x000fe20003f2f018 */
[----:B------:R-:W-:Y:S01]  /*7a80*/  UISETP.NE.U32.AND UP0, UPT, UR14, URZ, UPT ;  /* 0x0000003f0e00728c */ /* 0x000fe2000bf05070 */
[----:B-1----:R-:W-:Y:S01]  /*7a90*/  IMAD.U32 R12, RZ, RZ, UR41 ;  /* 0x00000029ff0c7e24 */ /* 0x002fe2000f8e00ff */
[----:B------:R-:W-:Y:S01]  /*7aa0*/  UMOV UR4, URZ ;  /* 0x0000003f00047c82 */ /* 0x000fe20008000000 */
[----:B------:R-:W-:Y:S01]  /*7ab0*/  IMAD.U32 R8, RZ, RZ, UR12 ;  /* 0x0000000cff087e24 */ /* 0x000fe2000f8e00ff */
[----:B------:R-:W-:Y:S01]  /*7ac0*/  UISETP.NE.AND.EX UP0, UPT, UR15, URZ, UPT, UP0 ;  /* 0x0000003f0f00728c */ /* 0x000fe2000bf05300 */
[----:B------:R-:W-:Y:S01]  /*7ad0*/  IMAD.U32 R9, RZ, RZ, UR13 ;  /* 0x0000000dff097e24 */ /* 0x000fe2000f8e00ff */
[----:B------:R-:W-:Y:S01]  /*7ae0*/  @UP1 ULDC UR23, c[0x0][0xbec] ;  /* 0x0002fb0000171ab9 */ /* 0x000fe20000000800 */
[----:B---3--:R-:W-:Y:S01]  /*7af0*/  IMAD R12, R12, 0x80, R176 ;  /* 0x000000800c0c7824 */ /* 0x008fe200078e02b0 */
[----:B------:R-:W-:-:S02]  /*7b00*/  USEL UR39, UR39, URZ, !UP0 ;  /* 0x0000003f27277287 */ /* 0x000fc4000c000000 */
[----:B------:R0:W5:Y:S01]  /*7b10*/  @P4 LDG.E R3, desc[UR50][R8.64] ;  /* 0x0000003208034981 */ /* 0x000162000c1e1900 */
[----:B------:R-:W-:Y:S01]  /*7b20*/  USEL UR20, UR42, URZ, UP2 ;  /* 0x0000003f2a147287 */ /* 0x000fe20009000000 */
[----:B------:R-:W-:Y:S01]  /*7b30*/  ULDC.64 UR16, c[0x0][UR21+0x220] ;  /* 0x0000880015107abb */ /* 0x000fe20008000a00 */
[----:B------:R-:W-:Y:S01]  /*7b40*/  USEL UR40, UR40, URZ, !UP0 ;  /* 0x0000003f28287287 */ /* 0x000fe2000c000000 */
[----:B------:R-:W-:Y:S01]  /*7b50*/  ULDC.64 UR18, c[0x0][UR21+0x228] ;  /* 0x00008a0015127abb */ /* 0x000fe20008000a00 */
[----:B------:R-:W-:Y:S01]  /*7b60*/  UIMAD UR17, UR17, UR39, URZ ;  /* 0x00000027111172a4 */ /* 0x000fe2000f8e023f */
[----:B------:R-:W-:Y:S01]  /*7b70*/  @UP1 ULDC UR26, c[0x0][0xbf0] ;  /* 0x0002fc00001a1ab9 */ /* 0x000fe20000000800 */
[----:B0-----:R-:W-:Y:S01]  /*7b80*/  @P1 IMAD.HI.U32 R8, R12, UR23, RZ ;  /* 0x000000170c081c27 */ /* 0x001fe2000f8e00ff */
[----:B------:R-:W-:Y:S01]  /*7b90*/  ULDC.64 UR14, c[0x0][UR21+0x218] ;  /* 0x00008600150e7abb */ /* 0x000fe20008000a00 */
[----:B------:R-:W-:Y:S02]  /*7ba0*/  UIMAD.WIDE.U32 UR24, UR18, UR20, URZ ;  /* 0x00000014121872a5 */ /* 0x000fe4000f8e003f */
[----:B------:R-:W-:-:S02]  /*7bb0*/  UIMAD.WIDE.U32 UR12, UR14, UR43, URZ ;  /* 0x0000002b0e0c72a5 */ /* 0x000fc4000f8e003f */
[----:B------:R-:W-:Y:S02]  /*7bc0*/  UIMAD UR22, UR15, UR43, URZ ;  /* 0x0000002b0f1672a4 */ /* 0x000fe4000f8e023f */
[----:B------:R-:W-:Y:S02]  /*7bd0*/  UIMAD UR18, UR19, UR20, URZ ;  /* 0x00000014131272a4 */ /* 0x000fe4000f8e023f */
[----:B------:R-:W-:Y:S02]  /*7be0*/  UIMAD.WIDE.U32 UR14, UR16, UR39, URZ ;  /* 0x00000027100e72a5 */ /* 0x000fe4000f8e003f */
[----:B------:R-:W-:Y:S02]  /*7bf0*/  UIMAD UR17, UR16, UR40, UR17 ;  /* 0x00000028101172a4 */ /* 0x000fe4000f8e0211 */
[----:B------:R-:W-:Y:S02]  /*7c00*/  UIADD3 UR18, UR25, UR18, URZ ;  /* 0x0000001219127290 */ /* 0x000fe4000fffe03f */
[----:B------:R-:W-:-:S02]  /*7c10*/  UIADD3 UR22, UR13, UR22, URZ ;  /* 0x000000160d167290 */ /* 0x000fc4000fffe03f */
[----:B------:R-:W-:Y:S02]  /*7c20*/  UIADD3 UR17, UR15, UR17, URZ ;  /* 0x000000110f117290 */ /* 0x000fe4000fffe03f */
[----:B------:R-:W-:Y:S01]  /*7c30*/  IMAD.U32 R14, RZ, RZ, UR18 ;  /* 0x00000012ff0e7e24 */ /* 0x000fe2000f8e00ff */
[----:B----4-:R-:W-:Y:S01]  /*7c40*/  @P0 R2UR UR4, R7 ;  /* 0x00000000070402ca */ /* 0x010fe200000e0000 */
[----:B------:R-:W-:Y:S01]  /*7c50*/  IMAD.MOV.U32 R7, RZ, RZ, R12 ;  /* 0x000000ffff077224 */ /* 0x000fe200078e000c */
[----:B------:R-:W-:Y:S01]  /*7c60*/  @P1 SHF.R.U32.HI R7, RZ, UR26, R8 ;  /* 0x0000001aff071c19 */ /* 0x000fe20008011608 */
[----:B------:R-:W-:-:S04]  /*7c70*/  IMAD.U32 R8, RZ, RZ, UR24 ;  /* 0x00000018ff087e24 */ /* 0x000fc8000f8e00ff */
[----:B------:R-:W-:-:S06]  /*7c80*/  IMAD.MOV R11, RZ, RZ, -R7 ;  /* 0x000000ffff0b7224 */ /* 0x000fcc00078e0a07 */
[----:B------:R-:W-:Y:S02]  /*7c90*/  UIADD3 UR12, UP0, UP3, UR14, UR12, UR4 ;  /* 0x0000000c0e0c7290 */ /* 0x000fe4000fb1e004 */
[----:B------:R-:W-:Y:S01]  /*7ca0*/  USHF.R.S32.HI UR16, URZ, 0x1f, UR4 ;  /* 0x0000001f3f107899 */ /* 0x000fe20008011404 */
[----:B------:R-:W-:Y:S01]  /*7cb0*/  IMAD R11, R11, UR9, R12 ;  /* 0x000000090b0b7c24 */ /* 0x000fe2000f8e020c */
[----:B------:R-:W-:Y:S02]  /*7cc0*/  SHF.R.S32.HI R9, RZ, 0x1f, R7 ;  /* 0x0000001fff097819 */ /* 0x000fe40000011407 */
[----:B------:R-:W-:Y:S01]  /*7cd0*/  UIADD3.X UR14, UR17, UR22, UR16, UP0, UP3 ;  /* 0x00000016110e7290 */ /* 0x000fe200087e6410 */
[----:B------:R-:W-:Y:S01]  /*7ce0*/  IADD3 R8, P2, P3, R7, UR12, R8 ;  /* 0x0000000c07087c10 */ /* 0x000fe2000fb5e008 */
[----:B------:R-:W-:Y:S01]  /*7cf0*/  ULDC.64 UR12, c[0x0][UR21+0x210] ;  /* 0x00008400150c7abb */ /* 0x000fe20008000a00 */
[----:B------:R-:W-:Y:S01]  /*7d00*/  SHF.R.S32.HI R7, RZ, 0x1f, R11 ;  /* 0x0000001fff077819 */ /* 0x000fe2000001140b */
[----:B------:R-:W-:-:S02]  /*7d10*/  IMAD R10, R11, UR13, RZ ;  /* 0x0000000d0b0a7c24 */ /* 0x000fc4000f8e02ff */
[----:B------:R-:W-:Y:S01]  /*7d20*/  IADD3.X R9, R9, UR14, R14, P2, P3 ;  /* 0x0000000e09097c10 */ /* 0x000fe200097e640e */
[----:B------:R-:W-:Y:S01]  /*7d30*/  ULDC.64 UR14, c[0x0][0xba8] ;  /* 0x0002ea00000e7ab9 */ /* 0x000fe20000000a00 */
[----:B------:R-:W-:Y:S01]  /*7d40*/  IMAD R7, R7, UR12, R10 ;  /* 0x0000000c07077c24 */ /* 0x000fe2000f8e020a */
[----:B------:R-:W-:Y:S01]  /*7d50*/  @!UP2 ULDC UR14, c[0x0][0xb50] ;  /* 0x0002d400000eaab9 */ /* 0x000fe20000000800 */
[----:B------:R-:W-:Y:S01]  /*7d60*/  @!UP2 ULDC UR15, c[0x0][0xb54] ;  /* 0x0002d500000faab9 */ /* 0x000fe20000000800 */
[----:B------:R-:W-:-:S04]  /*7d70*/  IMAD.WIDE.U32 R8, R11, UR12, R8 ;  /* 0x0000000c0b087c25 */ /* 0x000fc8000f8e0008 */
[----:B------:R-:W-:Y:S01]  /*7d80*/  IMAD.IADD R7, R9, 0x1, R7 ;  /* 0x0000000109077824 */ /* 0x000fe200078e0207 */
[----:B------:R-:W-:-:S04]  /*7d90*/  LEA R11, P2, R8, UR14, 0x2 ;  /* 0x0000000e080b7c11 */ /* 0x000fc8000f8410ff */
[----:B------:R-:W-:Y:S01]  /*7da0*/  LEA.HI.X R7, R8, UR15, R7, 0x2, P2 ;  /* 0x0000000f08077c11 */ /* 0x000fe200090f1407 */
[----:B--2---:R-:W-:Y:S08]  /*7db0*/  @P4 BRA `(.L_x_9443) ;  /* 0x0000000000104947 */ /* 0x004ff00003800000 */
[----:B------:R-:W-:Y:S05]  /*7dc0*/  @!P0 BRA `(.L_x_9443) ;  /* 0x00000000000c8947 */ /* 0x000fea0003800000 */
[----:B------:R-:W2:Y:S04]  /*7dd0*/  LDG.E R8, desc[UR50][R4.64] ;  /* 0x0000003204087981 */ /* 0x000ea8000c1e1900 */
[----:B-----5:R-:W2:Y:S02]  /*7de0*/  LDG.E R3, desc[UR50][R4.64+0x4] ;  /* 0x0000043204037981 */ /* 0x020ea4000c1e1900 */
[----:B--2---:R-:W-:-:S07]  /*7df0*/  IMAD.IADD R3, R3, 0x1, -R8 ;  /* 0x0000000103037824 */ /* 0x004fce00078e0a08 */
.L_x_9443:
[----:B------:R-:W2:Y:S01]  /*7e00*/  LDL R10, [R1+0x28] ;  /* 0x00002800010a7983 */ /* 0x000ea20000100800 */
[----:B------:R-:W-:Y:S01]  /*7e10*/  IMAD.U32 R14, RZ, RZ, UR41 ;  /* 0x00000029ff0e7e24 */ /* 0x000fe2000f8e00ff */
[----:B------:R-:W-:Y:S01]  /*7e20*/  LOP3.LUT P0, RZ, R221, 0x3, RZ, 0xc0, !PT ;  /* 0x00000003ddff7812 */ /* 0x000fe2000780c0ff */
[----:B-----5:R-:W-:Y:S01]  /*7e30*/  IMAD R3, R3, UR9, RZ ;  /* 0x0000000903037c24 */ /* 0x020fe2000f8e02ff */
[----:B------:R-:W-:Y:S01]  /*7e40*/  SHFL.IDX PT, R4, R11, RZ, 0x1c1f ;  /* 0x001c1fff0b047589 */ /* 0x000fe200000e0000 */
[----:B------:R-:W-:-:S03]  /*7e50*/  PLOP3.LUT P3, PT, PT, PT, UP2, 0x80, 0x0 ;  /* 0x000000000000781c */ /* 0x000fc60003f6f028 */
[----:B------:R-:W0:Y:S04]  /*7e60*/  SHFL.IDX PT, R5, R7, RZ, 0x1c1f ;  /* 0x001c1fff07057589 */ /* 0x000e2800000e0000 */
[----:B------:R-:W-:Y:S04]  /*7e70*/  SHFL.IDX PT, R8, R11, 0x1, 0x1c1f ;  /* 0x003c1f000b087f89 */ /* 0x000fe800000e0000 */
[----:B------:R-:W1:Y:S01]  /*7e80*/  SHFL.IDX PT, R9, R7, 0x1, 0x1c1f ;  /* 0x003c1f0007097f89 */ /* 0x000e6200000e0000 */
[----:B--2---:R-:W-:-:S04]  /*7e90*/  IMAD R14, R14, 0x80, R10 ;  /* 0x000000800e0e7824 */ /* 0x004fc800078e020a */
        /* <DEDUP_REMOVED lines=8> */
[----:B0-----:R-:W0:Y:S01]  /*7f20*/  S2R R0, SR_TID.X ;  /* 0x0000000000007919 */ /* 0x001e220000002100 */
[----:B------:R-:W-:Y:S01]  /*7f30*/  ULDC.64 UR14, c[0x0][0xaa0] ;  /* 0x0002a800000e7ab9 */ /* 0x000fe20000000a00 */
[----:B0-----:R-:W-:-:S05]  /*7f40*/  VIADD R0, R0, 0xffffff80 ;  /* 0xffffff8000007836 */ /* 0x001fca0000000000 */
[----:B------:R-:W-:-:S04]  /*7f50*/  SHF.R.S32.HI R5, RZ, 0x1f, R0 ;  /* 0x0000001fff057819 */ /* 0x000fc80000011400 */
[----:B------:R-:W-:-:S04]  /*7f60*/  LEA.HI R5, R5, R0, RZ, 0x3 ;  /* 0x0000000005057211 */ /* 0x000fc800078f18ff */
[----:B------:R-:W-:Y:S02]  /*7f70*/  LOP3.LUT R7, R5, 0xfffffff8, RZ, 0xc0, !PT ;  /* 0xfffffff805077812 */ /* 0x000fe400078ec0ff */
[----:B------:R-:W-:Y:S01]  /*7f80*/  SHF.R.S32.HI R21, RZ, 0x3, R5 ;  /* 0x00000003ff157819 */ /* 0x000fe20000011405 */
[----:B------:R-:W-:Y:S02]  /*7f90*/  IMAD.MOV.U32 R5, RZ, RZ, 0x2 ;  /* 0x00000002ff057424 */ /* 0x000fe400078e00ff */
[----:B------:R-:W-:-:S04]  /*7fa0*/  IMAD.IADD R20, R0, 0x1, -R7 ;  /* 0x0000000100147824 */ /* 0x000fc800078e0a07 */
[----:B------:R-:W-:-:S04]  /*7fb0*/  IMAD.SHL.U32 R0, R20, 0x8, RZ ;  /* 0x0000000814007824 */ /* 0x000fc800078e00ff */
[----:B------:R-:W-:-:S04]  /*7fc0*/  IMAD R4, R21, 0x40, R0 ;  /* 0x0000004015047824 */ /* 0x000fc800078e0200 */
[----:B------:R-:W-:Y:S01]  /*7fd0*/  IMAD.WIDE R4, R4, R5, UR10 ;  /* 0x0000000a04047e25 */ /* 0x000fe2000f8e0205 */
[----:B------:R-:W-:Y:S02]  /*7fe0*/  UIMAD UR12, UR16, UR14, URZ ;  /* 0x0000000e100c72a4 */ /* 0x000fe4000f8e023f */
[C---:B------:R-:W-:Y:S02]  /*7ff0*/  IADD3 R9, P4, R4.reuse, 0x1000, RZ ;  /* 0x0000100004097810 */ /* 0x040fe40007f9e0ff */
[C---:B------:R-:W-:Y:S02]  /*8000*/  IADD3 R13, P3, R4.reuse, 0x2000, RZ ;  /* 0x00002000040d7810 */ /* 0x040fe40007f7e0ff */
[----:B------:R-:W-:Y:S01]  /*8010*/  IADD3 R25, P2, R4, 0x3000, RZ ;  /* 0x0000300004197810 */ /* 0x000fe20007f5e0ff */
[----:B------:R-:W-:Y:S01]  /*8020*/  UIMAD UR12, UR4, UR15, UR12 ;  /* 0x0000000f040c72a4 */ /* 0x000fe2000f8e020c */
[----:B------:R-:W-:Y:S01]  /*8030*/  LOP3.LUT R8, R9, 0x380, RZ, 0xc0, !PT ;  /* 0x0000038009087812 */ /* 0x000fe200078ec0ff */
[----:B------:R-:W-:Y:S01]  /*8040*/  UIMAD.WIDE.U32 UR10, UR4, UR14, URZ ;  /* 0x0000000e040a72a5 */ /* 0x000fe2000f8e003f */
[----:B------:R-:W-:-:S02]  /*8050*/  LOP3.LUT R12, R13, 0x380, RZ, 0xc0, !PT ;  /* 0x000003800d0c7812 */ /* 0x000fc400078ec0ff */
[----:B------:R-:W-:Y:S01]  /*8060*/  LOP3.LUT R24, R25, 0x380, RZ, 0xc0, !PT ;  /* 0x0000038019187812 */ /* 0x000fe200078ec0ff */
[----:B------:R-:W-:Y:S01]  /*8070*/  UIADD3 UR11, UR11, UR12, URZ ;  /* 0x0000000c0b0b7290 */ /* 0x000fe2000fffe03f */
[----:B------:R-:W-:Y:S01]  /*8080*/  SHF.R.U64 R8, R8, 0x3, RZ ;  /* 0x0000000308087819 */ /* 0x000fe200000012ff */
[----:B------:R-:W-:Y:S01]  /*8090*/  IMAD.U32 R77, RZ, RZ, UR41 ;  /* 0x00000029ff4d7e24 */ /* 0x000fe2000f8e00ff */
[----:B------:R-:W-:Y:S01]  /*80a0*/  SHF.R.U64 R12, R12, 0x3, RZ ;  /* 0x000000030c0c7819 */ /* 0x000fe200000012ff */
[----:B------:R-:W-:Y:S01]  /*80b0*/  ULDC.64 UR12, c[0x0][0xae8] ;  /* 0x0002ba00000c7ab9 */ /* 0x000fe20000000a00 */
[----:B------:R-:W-:Y:S01]  /*80c0*/  SHF.R.U64 R24, R24, 0x3, RZ ;  /* 0x0000000318187819 */ /* 0x000fe200000012ff */
[----:B------:R-:W-:Y:S01]  /*80d0*/  UIMAD.WIDE.U32 UR10, UR43, UR12, UR10 ;  /* 0x0000000c2b0a72a5 */ /* 0x000fe2000f8e000a */
[----:B------:R-:W-:Y:S01]  /*80e0*/  LOP3.LUT R8, R8, R9, RZ, 0x3c, !PT ;  /* 0x0000000908087212 */ /* 0x000fe200078e3cff */
[--C-:B------:R-:W-:Y:S01]  /*80f0*/  IMAD.X R9, RZ, RZ, R5.reuse, P4 ;  /* 0x000000ffff097224 */ /* 0x100fe200020e0605 */
[----:B------:R-:W-:Y:S01]  /*8100*/  LOP3.LUT R12, R12, R13, RZ, 0x3c, !PT ;  /* 0x0000000d0c0c7212 */ /* 0x000fe200078e3cff */
[----:B------:R-:W-:Y:S01]  /*8110*/  IMAD.X R13, RZ, RZ, R5, P3 ;  /* 0x000000ffff0d7224 */ /* 0x000fe200018e0605 */
[----:B------:R-:W-:Y:S01]  /*8120*/  LOP3.LUT R24, R24, R25, RZ, 0x3c, !PT ;  /* 0x0000001918187212 */ /* 0x000fe200078e3cff */
[----:B------:R-:W-:Y:S01]  /*8130*/  IMAD R20, R20, 0x20, R21 ;  /* 0x0000002014147824 */ /* 0x000fe200078e0215 */
[C---:B------:R-:W-:Y:S01]  /*8140*/  IADD3 R29, P0, R4.reuse, 0x4000, RZ ;  /* 0x00004000041d7810 */ /* 0x040fe20007f1e0ff */
[----:B------:R-:W-:Y:S01]  /*8150*/  IMAD.X R25, RZ, RZ, R5, P2 ;  /* 0x000000ffff197224 */ /* 0x000fe200010e0605 */
[----:B------:R-:W-:-:S02]  /*8160*/  IADD3 R33, P6, R4, 0x5000, RZ ;  /* 0x0000500004217810 */ /* 0x000fc40007fde0ff */
[C---:B------:R-:W-:Y:S01]  /*8170*/  IADD3 R37, P5, R4.reuse, 0x6000, RZ ;  /* 0x0000600004257810 */ /* 0x040fe20007fbe0ff */
[----:B------:R-:W-:Y:S01]  /*8180*/  USHF.R.S32.HI UR4, URZ, 0x1f, UR39 ;  /* 0x0000001f3f047899 */ /* 0x000fe20008011427 */
[C---:B------:R-:W-:Y:S01]  /*8190*/  IADD3 R41, P4, R4.reuse, 0x7000, RZ ;  /* 0x0000700004297810 */ /* 0x040fe20007f9e0ff */
[----:B------:R-:W-:Y:S01]  /*81a0*/  @UP1 ULDC UR14, c[0x0][0xbec] ;  /* 0x0002fb00000e1ab9 */ /* 0x000fe20000000800 */
[C---:B------:R-:W-:Y:S01]  /*81b0*/  IADD3 R45, P3, R4.reuse, 0x8000, RZ ;  /* 0x00008000042d7810 */ /* 0x040fe20007f7e0ff */
[----:B------:R-:W-:Y:S01]  /*81c0*/  UIMAD UR11, UR43, UR13, UR11 ;  /* 0x0000000d2b0b72a4 */ /* 0x000fe2000f8e020b */
[----:B------:R-:W-:Y:S01]  /*81d0*/  IADD3 R49, P2, R4, 0x9000, RZ ;  /* 0x0000900004317810 */ /* 0x000fe20007f5e0ff */
[----:B------:R-:W-:Y:S01]  /*81e0*/  IMAD R78, R77, 0x80, R20 ;  /* 0x000000804d4e7824 */ /* 0x000fe200078e0214 */
[----:B------:R-:W-:Y:S01]  /*81f0*/  LOP3.LUT R28, R29, 0x380, RZ, 0xc0, !PT ;  /* 0x000003801d1c7812 */ /* 0x000fe200078ec0ff */
[----:B------:R-:W-:Y:S01]  /*8200*/  ULDC.64 UR12, c[0x0][0xaf0] ;  /* 0x0002bc00000c7ab9 */ /* 0x000fe20000000a00 */
[----:B------:R-:W-:Y:S01]  /*8210*/  LOP3.LUT R32, R33, 0x380, RZ, 0xc0, !PT ;  /* 0x0000038021207812 */ /* 0x000fe200078ec0ff */
[----:B------:R-:W-:Y:S01]  /*8220*/  IMAD.U32 R84, RZ, RZ, UR41 ;  /* 0x00000029ff547e24 */ /* 0x000fe2000f8e00ff */
[----:B------:R-:W-:Y:S01]  /*8230*/  LOP3.LUT R36, R37, 0x380, RZ, 0xc0, !PT ;  /* 0x0000038025247812 */ /* 0x000fe200078ec0ff */
[----:B------:R-:W5:Y:S01]  /*8240*/  LD.E.128 R12, desc[UR50][R12.64] ;  /* 0x000000320c0c7980 */ /* 0x000f62000c101d00 */
[----:B------:R-:W-:-:S02]  /*8250*/  LOP3.LUT R40, R41, 0x380, RZ, 0xc0, !PT ;  /* 0x0000038029287812 */ /* 0x000fc400078ec0ff */
[----:B------:R-:W-:Y:S01]  /*8260*/  LOP3.LUT R44, R45, 0x380, RZ, 0xc0, !PT ;  /* 0x000003802d2c7812 */ /* 0x000fe200078ec0ff */
[----:B------:R-:W-:Y:S01]  /*8270*/  UIMAD UR4, UR4, UR12, URZ ;  /* 0x0000000c040472a4 */ /* 0x000fe2000f8e023f */
[----:B------:R-:W-:Y:S01]  /*8280*/  LOP3.LUT R48, R49, 0x380, RZ, 0xc0, !PT ;  /* 0x0000038031307812 */ /* 0x000fe200078ec0ff */
[----:B------:R-:W-:Y:S01]  /*8290*/  @P1 IMAD.HI.U32 R20, R78, UR14, RZ ;  /* 0x0000000e4e141c27 */ /* 0x000fe2000f8e00ff */
[----:B------:R-:W-:Y:S01]  /*82a0*/  SHF.R.U64 R28, R28, 0x3, RZ ;  /* 0x000000031c1c7819 */ /* 0x000fe200000012ff */
[----:B------:R-:W-:Y:S01]  /*82b0*/  UIMAD.WIDE.U32 UR10, UR39, UR12, UR10 ;  /* 0x0000000c270a72a5 */ /* 0x000fe2000f8e000a */
[----:B------:R-:W-:Y:S01]  /*82c0*/  SHF.R.U64 R32, R32, 0x3, RZ ;  /* 0x0000000320207819 */ /* 0x000fe200000012ff */
[----:B------:R-:W5:Y:S01]  /*82d0*/  LD.E.128 R24, desc[UR50][R24.64] ;  /* 0x0000003218187980 */ /* 0x000f62000c101d00 */
[----:B------:R-:W-:Y:S02]  /*82e0*/  SHF.R.U64 R36, R36, 0x3, RZ ;  /* 0x0000000324247819 */ /* 0x000fe400000012ff */
[----:B------:R-:W-:-:S02]  /*82f0*/  SHF.R.U64 R40, R40, 0x3, RZ ;  /* 0x0000000328287819 */ /* 0x000fc400000012ff */
[----:B------:R-:W-:Y:S01]  /*8300*/  SHF.R.U64 R44, R44, 0x3, RZ ;  /* 0x000000032c2c7819 */ /* 0x000fe200000012ff */
[----:B------:R-:W-:Y:S01]  /*8310*/  UIMAD UR4, UR39, UR13, UR4 ;  /* 0x0000000d270472a4 */ /* 0x000fe2000f8e0204 */
[----:B------:R-:W-:Y:S01]  /*8320*/  SHF.R.U64 R48, R48, 0x3, RZ ;  /* 0x0000000330307819 */ /* 0x000fe200000012ff */
[----:B------:R-:W-:Y:S01]  /*8330*/  @UP1 ULDC UR12, c[0x0][0xbf0] ;  /* 0x0002fc00000c1ab9 */ /* 0x000fe20000000800 */
[----:B------:R-:W-:Y:S01]  /*8340*/  IMAD.MOV.U32 R79, RZ, RZ, R78 ;  /* 0x000000ffff4f7224 */ /* 0x000fe200078e004e */
        /* <DEDUP_REMOVED lines=10> */
[----:B------:R-:W-:Y:S01]  /*83f0*/  @P1 SHF.R.U32.HI R79, RZ, UR12, R20 ;  /* 0x0000000cff4f1c19 */ /* 0x000fe20008011614 */
[----:B------:R-:W-:Y:S01]  /*8400*/  UIADD3 UR4, UR11, UR4, URZ ;  /* 0x000000040b047290 */ /* 0x000fe2000fffe03f */
[----:B------:R-:W-:Y:S01]  /*8410*/  LOP3.LUT R48, R48, R49, RZ, 0x3c, !PT ;  /* 0x0000003130307212 */ /* 0x000fe200078e3cff */
[----:B------:R-:W-:Y:S01]  /*8420*/  IMAD.X R49, RZ, RZ, R5, P2 ;  /* 0x000000ffff317224 */ /* 0x000fe200010e0605 */
[C---:B------:R-:W-:Y:S01]  /*8430*/  IADD3 R53, P0, R4.reuse, 0xa000, RZ ;  /* 0x0000a00004357810 */ /* 0x040fe20007f1e0ff */
[----:B------:R-:W-:Y:S01]  /*8440*/  IMAD.U32 R76, RZ, RZ, UR10 ;  /* 0x0000000aff4c7e24 */ /* 0x000fe2000f8e00ff */
[C---:B------:R-:W-:Y:S01]  /*8450*/  IADD3 R57, P6, R4.reuse, 0xb000, RZ ;  /* 0x0000b00004397810 */ /* 0x040fe20007fde0ff */
[----:B------:R-:W-:Y:S01]  /*8460*/  IMAD.U32 R77, RZ, RZ, UR11 ;  /* 0x0000000bff4d7e24 */ /* 0x000fe2000f8e00ff */
[C---:B------:R-:W-:Y:S01]  /*8470*/  IADD3 R61, P5, R4.reuse, 0xc000, RZ ;  /* 0x0000c000043d7810 */ /* 0x040fe20007fbe0ff */
[----:B------:R-:W5:Y:S01]  /*8480*/  LD.E.128 R28, desc[UR50][R28.64] ;  /* 0x000000321c1c7980 */ /* 0x000f62000c101d00 */
[----:B------:R-:W-:-:S02]  /*8490*/  IADD3 R65, P4, R4, 0xd000, RZ ;  /* 0x0000d00004417810 */ /* 0x000fc40007f9e0ff */
[C---:B------:R-:W-:Y:S01]  /*84a0*/  IADD3 R69, P3, R4.reuse, 0xe000, RZ ;  /* 0x0000e00004457810 */ /* 0x040fe20007f7e0ff */
[--C-:B------:R-:W-:Y:S01]  /*84b0*/  IMAD.MOV R81, RZ, RZ, -R79.reuse ;  /* 0x000000ffff517224 */ /* 0x100fe200078e0a4f */
[----:B------:R-:W-:Y:S01]  /*84c0*/  IADD3 R7, P2, R4, 0xf000, RZ ;  /* 0x0000f00004077810 */ /* 0x000fe20007f5e0ff */
[----:B------:R-:W-:Y:S01]  /*84d0*/  ULDC.64 UR10, c[0x0][0xae0] ;  /* 0x0002b800000a7ab9 */ /* 0x000fe20000000a00 */
[----:B------:R-:W-:Y:S01]  /*84e0*/  SHF.R.S32.HI R20, RZ, 0x1f, R79 ;  /* 0x0000001fff147819 */ /* 0x000fe2000001144f */
[----:B------:R-:W5:Y:S01]  /*84f0*/  LD.E.128 R32, desc[UR50][R32.64] ;  /* 0x0000003220207980 */ /* 0x000f62000c101d00 */
[----:B------:R-:W-:Y:S02]  /*8500*/  LOP3.LUT R52, R53, 0x380, RZ, 0xc0, !PT ;  /* 0x0000038035347812 */ /* 0x000fe400078ec0ff */
[----:B------:R-:W-:Y:S01]  /*8510*/  LOP3.LUT R56, R57, 0x380, RZ, 0xc0, !PT ;  /* 0x0000038039387812 */ /* 0x000fe200078ec0ff */
[----:B------:R-:W5:Y:S01]  /*8520*/  LD.E.128 R36, desc[UR50][R36.64] ;  /* 0x0000003224247980 */ /* 0x000f62000c101d00 */
[----:B------:R-:W-:-:S02]  /*8530*/  LOP3.LUT R60, R61, 0x380, RZ, 0xc0, !PT ;  /* 0x000003803d3c7812 */ /* 0x000fc400078ec0ff */
[----:B------:R-:W-:Y:S01]  /*8540*/  LOP3.LUT R64, R65, 0x380, RZ, 0xc0, !PT ;  /* 0x0000038041407812 */ /* 0x000fe200078ec0ff */
[----:B------:R-:W5:Y:S01]  /*8550*/  LD.E.128 R40, desc[UR50][R40.64] ;  /* 0x0000003228287980 */ /* 0x000f62000c101d00 */
[----:B------:R-:W-:Y:S01]  /*8560*/  LOP3.LUT R68, R69, 0x380, RZ, 0xc0, !PT ;  /* 0x0000038045447812 */ /* 0x000fe200078ec0ff */
[----:B------:R-:W-:Y:S01]  /*8570*/  IMAD.U32 R77, RZ, RZ, UR4 ;  /* 0x00000004ff4d7e24 */ /* 0x000fe2000f8e00ff */
[----:B------:R-:W-:Y:S01]  /*8580*/  LOP3.LUT R11, R4, 0x380, RZ, 0xc0, !PT ;  /* 0x00000380040b7812 */ /* 0x000fe200078ec0ff */
[----:B------:R-:W-:Y:S01]  /*8590*/  IMAD R81, R81, UR9, R78 ;  /* 0x0000000951517c24 */ /* 0x000fe2000f8e024e */
[----:B------:R-:W-:Y:S01]  /*85a0*/  LOP3.LUT R6, R7, 0x380, RZ, 0xc0, !PT ;  /* 0x0000038007067812 */ /* 0x000fe200078ec0ff */
[----:B------:R-:W-:Y:S01]  /*85b0*/  IMAD R20, R20, UR10, RZ ;  /* 0x0000000a14147c24 */ /* 0x000fe2000f8e02ff */
[----:B------:R-:W-:Y:S01]  /*85c0*/  SHF.R.U64 R52, R52, 0x3, RZ ;  /* 0x0000000334347819 */ /* 0x000fe200000012ff */
[----:B------:R-:W-:Y:S01]  /*85d0*/  IMAD.X R73, RZ, RZ, R5, P2 ;  /* 0x000000ffff497224 */ /* 0x000fe200010e0605 */
[----:B------:R-:W-:Y:S01]  /*85e0*/  SHF.R.U64 R56, R56, 0x3, RZ ;  /* 0x0000000338387819 */ /* 0x000fe200000012ff */
[----:B------:R-:W5:Y:S01]  /*85f0*/  LD.E.128 R44, desc[UR50][R44.64] ;  /* 0x000000322c2c7980 */ /* 0x000f62000c101d00 */
[----:B------:R-:W-:-:S02]  /*8600*/  SHF.R.U64 R60, R60, 0x3, RZ ;  /* 0x000000033c3c7819 */ /* 0x000fc400000012ff */
[----:B------:R-:W-:Y:S01]  /*8610*/  SHF.R.U64 R64, R64, 0x3, RZ ;  /* 0x0000000340407819 */ /* 0x000fe200000012ff */
[----:B------:R-:W5:Y:S01]  /*8620*/  LD.E.128 R48, desc[UR50][R48.64] ;  /* 0x0000003230307980 */ /* 0x000f62000c101d00 */
[----:B------:R-:W-:Y:S01]  /*8630*/  SHF.R.U64 R68, R68, 0x3, RZ ;  /* 0x0000000344447819 */ /* 0x000fe200000012ff */
[----:B------:R-:W-:Y:S01]  /*8640*/  IMAD.WIDE.U32 R76, R79, UR10, R76 ;  /* 0x0000000a4f4c7c25 */ /* 0x000fe2000f8e004c */
[----:B------:R-:W-:Y:S02]  /*8650*/  SHF.R.U64 R11, R11, 0x3, RZ ;  /* 0x000000030b0b7819 */ /* 0x000fe400000012ff */
        /* <DEDUP_REMOVED lines=13> */
[----:B------:R-:W-:Y:S01]  /*8730*/  ULDC.64 UR10, c[0x0][0xad8] ;  /* 0x0002b600000a7ab9 */ /* 0x000fe20000000a00 */
[----:B------:R-:W-:-:S02]  /*8740*/  LOP3.LUT R4, R11, R4, RZ, 0x3c, !PT ;  /* 0x000000040b047212 */ /* 0x000fc400078e3cff */
[----:B------:R-:W-:Y:S01]  /*8750*/  LOP3.LUT R72, R6, R7, RZ, 0x3c, !PT ;  /* 0x0000000706487212 */ /* 0x000fe200078e3cff */
[----:B------:R-:W-:Y:S01]  /*8760*/  IMAD R20, R20, UR10, RZ ;  /* 0x0000000a14147c24 */ /* 0x000fe2000f8e02ff */
[----:B------:R-:W5:Y:S01]  /*8770*/  LD.E.128 R8, desc[UR50][R8.64] ;  /* 0x0000003208087980 */ /* 0x000f62000c101d00 */
[----:B------:R-:W-:-:S03]  /*8780*/  IMAD.IADD R77, R77, 0x1, R79 ;  /* 0x000000014d4d7824 */ /* 0x000fc600078e024f */
[----:B------:R-:W5:Y:S01]  /*8790*/  LD.E.128 R4, desc[UR50][R4.64] ;  /* 0x0000003204047980 */ /* 0x000f62000c101d00 */
[----:B------:R-:W-:-:S03]  /*87a0*/  IMAD R84, R84, 0x80, R21 ;  /* 0x0000008054547824 */ /* 0x000fc600078e0215 */
[----:B------:R-:W5:Y:S01]  /*87b0*/  LD.E.128 R52, desc[UR50][R52.64] ;  /* 0x0000003234347980 */ /* 0x000f62000c101d00 */
[----:B------:R-:W-:-:S03]  /*87c0*/  IMAD R79, R81, UR11, R20 ;  /* 0x0000000b514f7c24 */ /* 0x000fc6000f8e0214 */
[----:B------:R-:W5:Y:S01]  /*87d0*/  LD.E.128 R56, desc[UR50][R56.64] ;  /* 0x0000003238387980 */ /* 0x000f62000c101d00 */
[----:B------:R-:W-:Y:S01]  /*87e0*/  IMAD.WIDE.U32 R20, R81, UR10, R76 ;  /* 0x0000000a51147c25 */ /* 0x000fe2000f8e004c */
[----:B------:R-:W-:Y:S02]  /*87f0*/  ULDC.64 UR10, c[0x0][0xa80] ;  /* 0x0002a000000a7ab9 */ /* 0x000fe40000000a00 */
[----:B------:R-:W5:Y:S04]  /*8800*/  LD.E.128 R60, desc[UR50][R60.64] ;  /* 0x000000323c3c7980 */ /* 0x000f68000c101d00 */
        /* <DEDUP_REMOVED lines=9> */
[----:B------:R-:W-:Y:S01]  /*88a0*/  IMAD.IADD R21, R21, 0x1, R79 ;  /* 0x0000000115157824 */ /* 0x000fe200078e024f */
[----:B------:R-:W-:Y:S01]  /*88b0*/  LEA R82, P2, R20, UR10, 0x1 ;  /* 0x0000000a14527c11 */ /* 0x000fe2000f8408ff */
[----:B------:R-:W-:-:S03]  /*88c0*/  UIADD3 UR8, UR8, 0x22820, URZ ;  /* 0x0002282008087890 */ /* 0x000fc6000fffe03f */
[----:B------:R-:W-:Y:S02]  /*88d0*/  LEA.HI.X R83, R20, UR11, R21, 0x1, P2 ;  /* 0x0000000b14537c11 */ /* 0x000fe400090f0c15 */
[C---:B------:R-:W-:Y:S01]  /*88e0*/  ISETP.GE.AND P2, PT, R84.reuse, R3, PT ;  /* 0x000000035400720c */ /* 0x040fe20003f46270 */
[----:B------:R-:W-:Y:S01]  /*88f0*/  UPRMT UR8, URZ, 0x654, UR8 ;  /* 0x000006543f087896 */ /* 0x000fe20008000008 */
[C---:B------:R-:W-:Y:S02]  /*8900*/  VIADD R76, R84.reuse, 0x20 ;  /* 0x00000020544c7836 */ /* 0x040fe40000000000 */
[----:B------:R-:W-:Y:S02]  /*8910*/  VIADD R78, R84, 0x40 ;  /* 0x00000040544e7836 */ /* 0x000fe40000000000 */
[C---:B------:R-:W-:Y:S02]  /*8920*/  VIADD R88, R0.reuse, 0x80 ;  /* 0x0000008000587836 */ /* 0x040fe40000000000 */
[----:B------:R-:W-:-:S02]  /*8930*/  VIADD R90, R0, 0xc0 ;  /* 0x000000c0005a7836 */ /* 0x000fc40000000000 */
[----:B------:R-:W-:Y:S01]  /*8940*/  VIADD R86, R0, 0x40 ;  /* 0x0000004000567836 */ /* 0x000fe20000000000 */
[----:B0-----:R0:W1:Y:S01]  /*8950*/  SHFL.IDX PT, R85, R82, RZ, 0x181f ;  /* 0x00181fff52557589 */ /* 0x00106200000e0000 */
[----:B------:R-:W-:Y:S03]  /*8960*/  BSSY B1, `(.L_x_9445) ;  /* 0x000001b000017945 */ /* 0x000fe60003800000 */
[----:B------:R0:W2:Y:S01]  /*8970*/  SHFL.IDX PT, R81, R83, RZ, 0x181f ;  /* 0x00181fff53517589 */ /* 0x0000a200000e0000 */
[----:B------:R-:W-:Y:S01]  /*8980*/  SYNCS.ARRIVE.TRANS64.RED.A1T0 RZ, [UR8], RZ ;  /* 0x000000ffffff79a7 */ /* 0x000fe20008100408 */
[-C--:B------:R-:W-:Y:S02]  /*8990*/  ISETP.GE.AND P1, PT, R76, R3.reuse, PT ;  /* 0x000000034c00720c */ /* 0x080fe40003f26270 */
[----:B------:R-:W-:Y:S02]  /*89a0*/  ISETP.GE.AND P0, PT, R78, R3, PT ;  /* 0x000000034e00720c */ /* 0x000fe40003f06270 */
[----:B------:R-:W-:-:S02]  /*89b0*/  SHF.R.S32.HI R92, RZ, 0x1f, R0 ;  /* 0x0000001fff5c7819 */ /* 0x000fc40000011400 */
[----:B------:R-:W-:Y:S02]  /*89c0*/  SHF.R.S32.HI R87, RZ, 0x1f, R88 ;  /* 0x0000001fff577819 */ /* 0x000fe40000011458 */
[----:B------:R-:W-:Y:S02]  /*89d0*/  SHF.R.S32.HI R89, RZ, 0x1f, R90 ;  /* 0x0000001fff597819 */ /* 0x000fe4000001145a */
        /* <DEDUP_REMOVED lines=8> */
[----:B--2---:R-:W-:Y:S02]  /*8a60*/  @!P5 LEA.HI.X R21, R0, R81, R92, 0x1, P6 ;  /* 0x000000510015d211 */ /* 0x004fe400030f0c5c */
[----:B------:R-:W-:-:S03]  /*8a70*/  @!P4 LEA R76, P6, R86, R85, 0x1 ;  /* 0x00000055564cc211 */ /* 0x000fc600078c08ff */
[----:B-----5:R0:W-:Y:S01]  /*8a80*/  @!P5 ST.E.128 desc[UR50][R20.64], R4 ;  /* 0x000000041400d985 */ /* 0x0201e2000c101d32 */
[----:B------:R-:W-:Y:S02]  /*8a90*/  @!P4 LEA.HI.X R77, R86, R81, R91, 0x1, P6 ;  /* 0x00000051564dc211 */ /* 0x000fe400030f0c5b */
[----:B------:R-:W-:-:S03]  /*8aa0*/  @!P3 LEA R78, P6, R88, R85, 0x1 ;  /* 0x00000055584eb211 */ /* 0x000fc600078c08ff */
[----:B------:R0:W-:Y:S01]  /*8ab0*/  @!P4 ST.E.128 desc[UR50][R76.64], R28 ;  /* 0x0000001c4c00c985 */ /* 0x0001e2000c101d32 */
[----:B------:R-:W-:Y:S02]  /*8ac0*/  @!P3 LEA.HI.X R79, R88, R81, R87, 0x1, P6 ;  /* 0x00000051584fb211 */ /* 0x000fe400030f0c57 */
[----:B------:R-:W-:-:S03]  /*8ad0*/  @!P2 LEA R80, P6, R90, R85, 0x1 ;  /* 0x000000555a50a211 */ /* 0x000fc600078c08ff */
[----:B------:R0:W-:Y:S01]  /*8ae0*/  @!P3 ST.E.128 desc[UR50][R78.64], R44 ;  /* 0x0000002c4e00b985 */ /* 0x0001e2000c101d32 */
[----:B------:R-:W-:-:S05]  /*8af0*/  @!P2 LEA.HI.X R81, R90, R81, R89, 0x1, P6 ;  /* 0x000000515a51a211 */ /* 0x000fca00030f0c59 */
[----:B------:R0:W-:Y:S04]  /*8b00*/  @!P2 ST.E.128 desc[UR50][R80.64], R60 ;  /* 0x0000003c5000a985 */ /* 0x0001e8000c101d32 */
.L_x_9446:
[----:B------:R-:W-:Y:S05]  /*8b10*/  BSYNC B1 ;  /* 0x0000000000017941 */ /* 0x000fea0003800000 */
.L_x_9445:
[----:B0----5:R0:W3:Y:S01]  /*8b20*/  SHFL.IDX PT, R29, R83, 0x1, 0x181f ;  /* 0x00381f00531d7f89 */ /* 0x0210e200000e0000 */
[----:B------:R-:W-:Y:S03]  /*8b30*/  BSSY B1, `(.L_x_9447) ;  /* 0x0000014000017945 */ /* 0x000fe60003800000 */
[----:B------:R0:W4:Y:S01]  /*8b40*/  SHFL.IDX PT, R21, R82, 0x1, 0x181f ;  /* 0x00381f0052157f89 */ /* 0x00012200000e0000 */
[----:B------:R-:W-:Y:S05]  /*8b50*/  @P1 BRA `(.L_x_9448) ;  /* 0x0000000000441947 */ /* 0x000fea0003800000 */
[----:B------:R-:W-:Y:S02]  /*8b60*/  ULDC UR4, c[0x0][0xac8] ;  /* 0x0002b20000047ab9 */ /* 0x000fe40000000800 */
[----:B------:R-:W-:Y:S02]  /*8b70*/  ISETP.GE.AND P4, PT, R0, UR4, PT ;  /* 0x0000000400007c0c */ /* 0x000fe4000bf86270 */
[----:B------:R-:W-:Y:S02]  /*8b80*/  ISETP.GE.AND P3, PT, R86, UR4, PT ;  /* 0x0000000456007c0c */ /* 0x000fe4000bf66270 */
[----:B------:R-:W-:Y:S02]  /*8b90*/  ISETP.GE.AND P2, PT, R88, UR4, PT ;  /* 0x0000000458007c0c */ /* 0x000fe4000bf46270 */
[----:B------:R-:W-:-:S07]  /*8ba0*/  ISETP.GE.AND P1, PT, R90, UR4, PT ;  /* 0x000000045a007c0c */ /* 0x000fce000bf26270 */
[-C--:B----4-:R-:W-:Y:S02]  /*8bb0*/  @!P4 LEA R4, P6, R0, R21.reuse, 0x1 ;  /* 0x000000150004c211 */ /* 0x090fe400078c08ff */
[----:B------:R-:W-:Y:S02]  /*8bc0*/  @!P3 LEA R6, P5, R86, R21, 0x1 ;  /* 0x000000155606b211 */ /* 0x000fe400078a08ff */
[----:B---3--:R-:W-:Y:S02]  /*8bd0*/  @!P4 LEA.HI.X R5, R0, R29, R92, 0x1, P6 ;  /* 0x0000001d0005c211 */ /* 0x008fe400030f0c5c */
[----:B------:R-:W-:Y:S02]  /*8be0*/  @!P2 LEA R20, P6, R88, R21, 0x1 ;  /* 0x000000155814a211 */ /* 0x000fe400078c08ff */
[----:B------:R-:W-:Y:S01]  /*8bf0*/  @!P3 LEA.HI.X R7, R86, R29, R91, 0x1, P5 ;  /* 0x0000001d5607b211 */ /* 0x000fe200028f0c5b */
[----:B------:R3:W-:Y:S01]  /*8c00*/  @!P4 ST.E.128 desc[UR50][R4.64], R8 ;  /* 0x000000080400c985 */ /* 0x0007e2000c101d32 */
[----:B------:R-:W-:-:S02]  /*8c10*/  @!P1 LEA R28, P5, R90, R21, 0x1 ;  /* 0x000000155a1c9211 */ /* 0x000fc400078a08ff */
[-C--:B------:R-:W-:Y:S01]  /*8c20*/  @!P2 LEA.HI.X R21, R88, R29.reuse, R87, 0x1, P6 ;  /* 0x0000001d5815a211 */ /* 0x080fe200030f0c57 */
[----:B------:R3:W-:Y:S01]  /*8c30*/  @!P3 ST.E.128 desc[UR50][R6.64], R32 ;  /* 0x000000200600b985 */ /* 0x0007e2000c101d32 */
[----:B------:R-:W-:-:S03]  /*8c40*/  @!P1 LEA.HI.X R29, R90, R29, R89, 0x1, P5 ;  /* 0x0000001d5a1d9211 */ /* 0x000fc600028f0c59 */
[----:B------:R3:W-:Y:S04]  /*8c50*/  @!P2 ST.E.128 desc[UR50][R20.64], R48 ;  /* 0x000000301400a985 */ /* 0x0007e8000c101d32 */
[----:B------:R3:W-:Y:S02]  /*8c60*/  @!P1 ST.E.128 desc[UR50][R28.64], R64 ;  /* 0x000000401c009985 */ /* 0x0007e4000c101d32 */
.L_x_9448:
[----:B------:R-:W-:Y:S05]  /*8c70*/  BSYNC B1 ;  /* 0x0000000000017941 */ /* 0x000fea0003800000 */
.L_x_9447:
[----:B---3--:R3:W0:Y:S01]  /*8c80*/  SHFL.IDX PT, R11, R83, 0x2, 0x181f ;  /* 0x00581f00530b7f89 */ /* 0x00862200000e0000 */
[----:B------:R-:W-:Y:S03]  /*8c90*/  BSSY B1, `(.L_x_9449) ;  /* 0x0000014000017945 */ /* 0x000fe60003800000 */
[----:B------:R3:W0:Y:S01]  /*8ca0*/  SHFL.IDX PT, R7, R82, 0x2, 0x181f ;  /* 0x00581f0052077f89 */ /* 0x00062200000e0000 */
[----:B------:R-:W-:Y:S05]  /*8cb0*/  @P0 BRA `(.L_x_9450) ;  /* 0x0000000000440947 */ /* 0x000fea0003800000 */
[----:B------:R-:W-:Y:S02]  /*8cc0*/  ULDC UR4, c[0x0][0xac8] ;  /* 0x0002b20000047ab9 */ /* 0x000fe40000000800 */
[----:B------:R-:W-:Y:S02]  /*8cd0*/  ISETP.GE.AND P3, PT, R0, UR4, PT ;  /* 0x0000000400007c0c */ /* 0x000fe4000bf66270 */
[----:B------:R-:W-:Y:S02]  /*8ce0*/  ISETP.GE.AND P2, PT, R86, UR4, PT ;  /* 0x0000000456007c0c */ /* 0x000fe4000bf46270 */
[----:B------:R-:W-:Y:S02]  /*8cf0*/  ISETP.GE.AND P1, PT, R88, UR4, PT ;  /* 0x0000000458007c0c */ /* 0x000fe4000bf26270 */
[----:B------:R-:W-:-:S07]  /*8d00*/  ISETP.GE.AND P0, PT, R90, UR4, PT ;  /* 0x000000045a007c0c */ /* 0x000fce000bf06270 */
[-C--:B0-----:R-:W-:Y:S02]  /*8d10*/  @!P3 LEA R4, P6, R0, R7.reuse, 0x1 ;  /* 0x000000070004b211 */ /* 0x081fe400078c08ff */
[-C--:B------:R-:W-:Y:S02]  /*8d20*/  @!P2 LEA R6, P5, R86, R7.reuse, 0x1 ;  /* 0x000000075606a211 */ /* 0x080fe400078a08ff */
[----:B------:R-:W-:Y:S02]  /*8d30*/  @!P1 LEA R8, P4, R88, R7, 0x1 ;  /* 0x0000000758089211 */ /* 0x000fe400078808ff */
[----:B------:R-:W-:Y:S02]  /*8d40*/  @!P3 LEA.HI.X R5, R0, R11, R92, 0x1, P6 ;  /* 0x0000000b0005b211 */ /* 0x000fe400030f0c5c */
[----:B------:R-:W-:Y:S02]  /*8d50*/  @!P0 LEA R10, P6, R90, R7, 0x1 ;  /* 0x000000075a0a8211 */ /* 0x000fe400078c08ff */
[-C--:B------:R-:W-:Y:S01]  /*8d60*/  @!P2 LEA.HI.X R7, R86, R11.reuse, R91, 0x1, P5 ;  /* 0x0000000b5607a211 */ /* 0x080fe200028f0c5b */
[----:B------:R0:W-:Y:S01]  /*8d70*/  @!P3 ST.E.128 desc[UR50][R4.64], R12 ;  /* 0x0000000c0400b985 */ /* 0x0001e2000c101d32 */
[----:B------:R-:W-:-:S02]  /*8d80*/  @!P1 LEA.HI.X R9, R88, R11, R87, 0x1, P4 ;  /* 0x0000000b58099211 */ /* 0x000fc400020f0c57 */
[----:B------:R-:W-:Y:S01]  /*8d90*/  @!P0 LEA.HI.X R11, R90, R11, R89, 0x1, P6 ;  /* 0x0000000b5a0b8211 */ /* 0x000fe200030f0c59 */
[----:B------:R0:W-:Y:S04]  /*8da0*/  @!P2 ST.E.128 desc[UR50][R6.64], R36 ;  /* 0x000000240600a985 */ /* 0x0001e8000c101d32 */
[----:B------:R0:W-:Y:S04]  /*8db0*/  @!P1 ST.E.128 desc[UR50][R8.64], R52 ;  /* 0x0000003408009985 */ /* 0x0001e8000c101d32 */
[----:B------:R0:W-:Y:S02]  /*8dc0*/  @!P0 ST.E.128 desc[UR50][R10.64], R68 ;  /* 0x000000440a008985 */ /* 0x0001e4000c101d32 */
.L_x_9450:
[----:B------:R-:W-:Y:S05]  /*8dd0*/  BSYNC B1 ;  /* 0x0000000000017941 */ /* 0x000fea0003800000 */
.L_x_9449:
[----:B0-----:R-:W-:Y:S01]  /*8de0*/  VIADD R4, R84, 0x60 ;  /* 0x0000006054047836 */ /* 0x001fe20000000000 */
[----:B---3--:R-:W0:Y:S04]  /*8df0*/  SHFL.IDX PT, R83, R83, 0x3, 0x181f ;  /* 0x00781f0053537f89 */ /* 0x008e2800000e0000 */
[----:B------:R-:W-:Y:S01]  /*8e00*/  ISETP.GE.AND P0, PT, R4, R3, PT ;  /* 0x000000030400720c */ /* 0x000fe20003f06270 */
[----:B------:R3:W0:-:S12]  /*8e10*/  SHFL.IDX PT, R11, R82, 0x3, 0x181f ;  /* 0x00781f00520b7f89 */ /* 0x00061800000e0000 */
[----:B---3--:R-:W-:Y:S05]  /*8e20*/  @P0 BRA `(.L_x_9451) ;  /* 0x0000002400940947 */ /* 0x008fea0003800000 */
[----:B------:R-:W-:Y:S02]  /*8e30*/  ULDC UR4, c[0x0][0xac8] ;  /* 0x0002b20000047ab9 */ /* 0x000fe40000000800 */
[----:B------:R-:W-:Y:S02]  /*8e40*/  ISETP.GE.AND P3, PT, R0, UR4, PT ;  /* 0x0000000400007c0c */ /* 0x000fe4000bf66270 */
[----:B------:R-:W-:Y:S02]  /*8e50*/  ISETP.GE.AND P4, PT, R86, UR4, PT ;  /* 0x0000000456007c0c */ /* 0x000fe4000bf86270 */
[----:B------:R-:W-:-:S09]  /*8e60*/  ISETP.GE.AND P5, PT, R88, UR4, PT ;  /* 0x0000000458007c0c */ /* 0x000fd2000bfa6270 */
[-C--:B0-----:R-:W-:Y:S02]  /*8e70*/  @!P3 LEA R4, P0, R0, R11.reuse, 0x1 ;  /* 0x0000000b0004b211 */ /* 0x081fe400078008ff */
[-C--:B------:R-:W-:Y:S02]  /*8e80*/  @!P4 LEA R6, P1, R86, R11.reuse, 0x1 ;  /* 0x0000000b5606c211 */ /* 0x080fe400078208ff */
[----:B------:R-:W-:Y:S02]  /*8e90*/  @!P5 LEA R8, P2, R88, R11, 0x1 ;  /* 0x0000000b5808d211 */ /* 0x000fe400078408ff */
[-C--:B------:R-:W-:Y:S02]  /*8ea0*/  @!P3 LEA.HI.X R5, R0, R83.reuse, R92, 0x1, P0 ;  /* 0x000000530005b211 */ /* 0x080fe400000f0c5c */
[-C--:B------:R-:W-:Y:S02]  /*8eb0*/  @!P4 LEA.HI.X R7, R86, R83.reuse, R91, 0x1, P1 ;  /* 0x000000535607c211 */ /* 0x080fe400008f0c5b */
[----:B------:R-:W-:Y:S01]  /*8ec0*/  @!P5 LEA.HI.X R9, R88, R83, R87, 0x1, P2 ;  /* 0x000000535809d211 */ /* 0x000fe200010f0c57 */
[----:B------:R3:W-:Y:S01]  /*8ed0*/  @!P3 ST.E.128 desc[UR50][R4.64], R24 ;  /* 0x000000180400b985 */ /* 0x0007e2000c101d32 */
[----:B------:R-:W-:-:S03]  /*8ee0*/  ISETP.GE.AND P0, PT, R90, UR4, PT ;  /* 0x000000045a007c0c */ /* 0x000fc6000bf06270 */
[----:B------:R3:W-:Y:S04]  /*8ef0*/  @!P4 ST.E.128 desc[UR50][R6.64], R40 ;  /* 0x000000280600c985 */ /* 0x0007e8000c101d32 */
[----:B------:R3:W-:Y:S06]  /*8f00*/  @!P5 ST.E.128 desc[UR50][R8.64], R56 ;  /* 0x000000380800d985 */ /* 0x0007ec000c101d32 */
[----:B------:R-:W-:Y:S05]  /*8f10*/  @P0 BRA `(.L_x_9451) ;  /* 0x0000002400580947 */ /* 0x000fea0003800000 */
[----:B---3--:R-:W-:-:S04]  /*8f20*/  LEA R4, P0, R90, R11, 0x1 ;  /* 0x0000000b5a047211 */ /* 0x008fc800078008ff */
[----:B------:R-:W-:-:S05]  /*8f30*/  LEA.HI.X R5, R90, R83, R89, 0x1, P0 ;  /* 0x000000535a057211 */ /* 0x000fca00000f0c59 */
[----:B------:R0:W-:Y:S01]  /*8f40*/  ST.E.128 desc[UR50][R4.64], R72 ;  /* 0x0000004804007985 */ /* 0x0001e2000c101d32 */
[----:B------:R-:W-:Y:S05]  /*8f50*/  BRA `(.L_x_9451) ;  /* 0x0000002400487947 */ /* 0x000fea0003800000 */
.L_x_9444:
[----:B------:R-:W-:Y:S01]  /*8f60*/  ULDC.64 UR14, c[0x0][0xb08] ;  /* 0x0002c200000e7ab9 */ /* 0x000fe20000000a00 */
[----:B------:R-:W-:Y:S01]  /*8f70*/  IMAD.MOV.U32 R3, RZ, RZ, R12 ;  /* 0x000000ffff037224 */ /* 0x000fe200078e000c */
        /* <DEDUP_REMOVED lines=11> */
[----:B------:R-:W-:Y:S01]  /*9030*/  ULDC.64 UR12, c[0x0][0xb38] ;  /* 0x0002ce00000c7ab9 */ /* 0x000fe20000000a00 */
[----:B------:R-:W-:Y:S01]  /*9040*/  UIMAD UR4, UR4, UR14, URZ ;  /* 0x0000000e040472a4 */ /* 0x000fe2000f8e023f */
[----:B------:R-:W-:Y:S01]  /*9050*/  SHF.R.S32.HI R156, RZ, 0x1f, R207 ;  /* 0x0000001fff9c7819 */ /* 0x000fe200000114cf */
[----:B------:R-:W-:Y:S01]  /*9060*/  UIMAD.WIDE.U32 UR10, UR43, UR12, UR10 ;  /* 0x0000000c2b0a72a5 */ /* 0x000fe2000f8e000a */
[----:B------:R-:W-:Y:S01]  /*9070*/  SHF.R.S32.HI R157, RZ, 0x1f, R208 ;  /* 0x0000001fff9d7819 */ /* 0x000fe200000114d0 */
[----:B------:R-:W-:Y:S01]  /*9080*/  UIMAD UR4, UR39, UR15, UR4 ;  /* 0x0000000f270472a4 */ /* 0x000fe2000f8e0204 */
[----:B------:R-:W-:Y:S01]  /*9090*/  SHF.R.S32.HI R158, RZ, 0x1f, R209 ;  /* 0x0000001fff9e7819 */ /* 0x000fe200000114d1 */
[----:B------:R-:W-:Y:S01]  /*90a0*/  UIMAD UR11, UR43, UR13, UR11 ;  /* 0x0000000d2b0b72a4 */ /* 0x000fe2000f8e020b */
[----:B------:R-:W-:Y:S01]  /*90b0*/  SHF.R.S32.HI R159, RZ, 0x1f, R210 ;  /* 0x0000001fff9f7819 */ /* 0x000fe200000114d2 */
[----:B------:R-:W-:Y:S01]  /*90c0*/  @UP1 ULDC UR12, c[0x0][0xbec] ;  /* 0x0002fb00000c1ab9 */ /* 0x000fe20000000800 */
[----:B------:R-:W-:Y:S01]  /*90d0*/  UIADD3 UR8, UR8, 0x22820, URZ ;  /* 0x0002282008087890 */ /* 0x000fe2000fffe03f */
[----:B0-----:R-:W-:Y:S01]  /*90e0*/  @P1 IMAD.HI.U32 R0, R12, UR12, RZ ;  /* 0x0000000c0c001c27 */ /* 0x001fe2000f8e00ff */
[----:B------:R-:W-:Y:S01]  /*90f0*/  UIMAD.WIDE.U32 UR10, UR39, UR14, UR10 ;  /* 0x0000000e270a72a5 */ /* 0x000fe2000f8e000a */
[----:B------:R-:W-:Y:S01]  /*9100*/  SHF.R.S32.HI R160, RZ, 0x1f, R211 ;  /* 0x0000001fffa07819 */ /* 0x000fe200000114d3 */
[----:B------:R-:W-:Y:S01]  /*9110*/  ULDC.64 UR12, c[0x0][0xb48] ;  /* 0x0002d200000c7ab9 */ /* 0x000fe20000000a00 */
[----:B------:R-:W-:Y:S01]  /*9120*/  UPRMT UR8, URZ, 0x654, UR8 ;  /* 0x000006543f087896 */ /* 0x000fe20008000008 */
[----:B------:R-:W-:Y:S01]  /*9130*/  SHF.R.S32.HI R161, RZ, 0x1f, R212 ;  /* 0x0000001fffa17819 */ /* 0x000fe200000114d4 */
[----:B------:R-:W-:Y:S01]  /*9140*/  UIADD3 UR11, UR11, UR4, URZ ;  /* 0x000000040b0b7290 */ /* 0x000fe2000fffe03f */
[----:B------:R-:W-:-:S02]  /*9150*/  SHF.R.S32.HI R162, RZ, 0x1f, R213 ;  /* 0x0000001fffa27819 */ /* 0x000fc400000114d5 */
[----:B------:R-:W-:Y:S01]  /*9160*/  @UP1 ULDC UR4, c[0x0][0xbf0] ;  /* 0x0002fc0000041ab9 */ /* 0x000fe20000000800 */
[----:B------:R-:W-:Y:S01]  /*9170*/  UIMAD.WIDE.U32 UR10, UR42, UR12, UR10 ;  /* 0x0000000c2a0a72a5 */ /* 0x000fe2000f8e000a */
[----:B------:R-:W-:Y:S02]  /*9180*/  @P1 SHF.R.U32.HI R3, RZ, UR4, R0 ;  /* 0x00000004ff031c19 */ /* 0x000fe40008011600 */
[----:B------:R-:W-:Y:S01]  /*9190*/  SYNCS.ARRIVE.TRANS64.RED.A1T0 RZ, [UR8], RZ ;  /* 0x000000ffffff79a7 */ /* 0x000fe20008100408 */
[----:B------:R-:W-:Y:S01]  /*91a0*/  UIMAD UR42, UR42, UR13, UR11 ;  /* 0x0000000d2a2a72a4 */ /* 0x000fe2000f8e020b */
[--C-:B------:R-:W-:Y:S01]  /*91b0*/  SHF.R.S32.HI R0, RZ, 0x1f, R3.reuse ;  /* 0x0000001fff007819 */ /* 0x100fe20000011403 */
[----:B------:R-:W-:Y:S01]  /*91c0*/  IMAD.MOV R7, RZ, RZ, -R3 ;  /* 0x000000ffff077224 */ /* 0x000fe200078e0a03 */
[----:B------:R-:W-:Y:S01]  /*91d0*/  ULDC.64 UR12, c[0x0][0xb30] ;  /* 0x0002cc00000c7ab9 */ /* 0x000fe20000000a00 */
[----:B------:R-:W-:Y:S01]  /*91e0*/  IMAD.U32 R5, RZ, RZ, UR11 ;  /* 0x0000000bff057e24 */ /* 0x000fe2000f8e00ff */
[----:B------:R-:W-:Y:S01]  /*91f0*/  SHF.R.S32.HI R163, RZ, 0x1f, R214 ;  /* 0x0000001fffa37819 */ /* 0x000fe200000114d6 */
[----:B------:R-:W-:Y:S01]  /*9200*/  IMAD R7, R7, UR9, R12 ;  /* 0x0000000907077c24 */ /* 0x000fe2000f8e020c */
[----:B------:R-:W-:Y:S01]  /*9210*/  SHF.R.S32.HI R164, RZ, 0x1f, R215 ;  /* 0x0000001fffa47819 */ /* 0x000fe200000114d7 */
[----:B------:R-:W-:Y:S01]  /*9220*/  IMAD R0, R0, UR12, RZ ;  /* 0x0000000c00007c24 */ /* 0x000fe2000f8e02ff */
[----:B------:R-:W-:Y:S01]  /*9230*/  SHF.R.S32.HI R20, RZ, 0x1f, R216 ;  /* 0x0000001fff147819 */ /* 0x000fe200000114d8 */
[----:B------:R-:W-:Y:S01]  /*9240*/  IMAD.U32 R4, RZ, RZ, UR10 ;  /* 0x0000000aff047e24 */ /* 0x000fe2000f8e00ff */
[----:B------:R-:W-:Y:S01]  /*9250*/  ULDC.64 UR10, c[0x0][0xb28] ;  /* 0x0002ca00000a7ab9 */ /* 0x000fe20000000a00 */
[----:B------:R-:W-:Y:S01]  /*9260*/  IMAD.U32 R5, RZ, RZ, UR42 ;  /* 0x0000002aff057e24 */ /* 0x000fe2000f8e00ff */
[----:B------:R-:W-:Y:S01]  /*9270*/  SHF.R.S32.HI R165, RZ, 0x1f, R217 ;  /* 0x0000001fffa57819 */ /* 0x000fe200000114d9 */
[C---:B------:R-:W-:Y:S01]  /*9280*/  IMAD R9, R3.reuse, UR13, R0 ;  /* 0x0000000d03097c24 */ /* 0x040fe2000f8e0200 */
[----:B------:R-:W-:Y:S01]  /*9290*/  SHF.R.S32.HI R0, RZ, 0x1f, R7 ;  /* 0x0000001fff007819 */ /* 0x000fe20000011407 */
[----:B------:R-:W-:Y:S01]  /*92a0*/  IMAD.WIDE.U32 R4, R3, UR12, R4 ;  /* 0x0000000c03047c25 */ /* 0x000fe2000f8e0004 */
[----:B------:R-:W-:-:S02]  /*92b0*/  SHF.R.S32.HI R166, RZ, 0x1f, R218 ;  /* 0x0000001fffa67819 */ /* 0x000fc400000114da */
[----:B------:R-:W-:Y:S01]  /*92c0*/  SHF.R.S32.HI R167, RZ, 0x1f, R219 ;  /* 0x0000001fffa77819 */ /* 0x000fe200000114db */
[----:B------:R-:W-:Y:S01]  /*92d0*/  IMAD R0, R0, UR10, RZ ;  /* 0x0000000a00007c24 */ /* 0x000fe2000f8e02ff */
[----:B------:R-:W-:Y:S01]  /*92e0*/  SHF.R.S32.HI R168, RZ, 0x1f, R220 ;  /* 0x0000001fffa87819 */ /* 0x000fe200000114dc */
[----:B------:R-:W-:Y:S02]  /*92f0*/  IMAD.IADD R5, R5, 0x1, R9 ;  /* 0x0000000105057824 */ /* 0x000fe400078e0209 */
[C---:B------:R-:W-:Y:S02]  /*9300*/  IMAD R3, R7.reuse, UR11, R0 ;  /* 0x0000000b07037c24 */ /* 0x040fe4000f8e0200 */
[----:B------:R-:W-:Y:S01]  /*9310*/  IMAD.WIDE.U32 R4, R7, UR10, R4 ;  /* 0x0000000a07047c25 */ /* 0x000fe2000f8e0004 */
[----:B------:R-:W-:-:S03]  /*9320*/  ULDC.64 UR10, c[0x0][0xb00] ;  /* 0x0002c000000a7ab9 */ /* 0x000fc60000000a00 */
[----:B------:R-:W-:Y:S01]  /*9330*/  IMAD.IADD R3, R5, 0x1, R3 ;  /* 0x0000000105037824 */ /* 0x000fe200078e0203 */
[----:B------:R-:W-:-:S04]  /*9340*/  LEA R0, P1, R4, UR10, 0x2 ;  /* 0x0000000a04007c11 */ /* 0x000fc8000f8210ff */
[----:B------:R-:W-:Y:S02]  /*9350*/  LEA.HI.X R3, R4, UR11, R3, 0x2, P1 ;  /* 0x0000000b04037c11 */ /* 0x000fe400088f1403 */
[----:B------:R0:W1:Y:S04]  /*9360*/  SHFL.IDX PT, R4, R0, RZ, 0x1c1f ;  /* 0x001c1fff00047589 */ /* 0x00006800000e0000 */
[----:B------:R0:W2:Y:S01]  /*9370*/  SHFL.IDX PT, R5, R3, RZ, 0x1c1f ;  /* 0x001c1fff03057589 */ /* 0x0000a200000e0000 */
[----:B------:R-:W-:Y:S05]  /*9380*/  @P2 BRA `(.L_x_9453) ;  /* 0x0000000800242947 */ /* 0x000fea0003800000 */
[----:B------:R-:W-:Y:S01]  /*9390*/  ULDC UR4, c[0x0][0xac8] ;  /* 0x0002b20000047ab9 */ /* 0x000fe20000000800 */
[----:B------:R-:W-:Y:S01]  /*93a0*/  VIADD R21, R2, 0xe0 ;  /* 0x000000e002157836 */ /* 0x000fe20000000000 */
[----:B------:R-:W-:Y:S02]  /*93b0*/  ISETP.GE.AND P2, PT, R220, UR4, PT ;  /* 0x00000004dc007c0c */ /* 0x000fe4000bf46270 */
[----:B------:R-:W-:Y:S02]  /*93c0*/  ISETP.GE.AND P3, PT, R2, UR4, PT ;  /* 0x0000000402007c0c */ /* 0x000fe4000bf66270 */
[----:B------:R-:W-:Y:S02]  /*93d0*/  ISETP.GE.AND P1, PT, R219, UR4, PT ;  /* 0x00000004db007c0c */ /* 0x000fe4000bf26270 */
[----:B------:R-:W-:-:S07]  /*93e0*/  ISETP.GE.AND P4, PT, R218, UR4, PT ;  /* 0x00000004da007c0c */ /* 0x000fce000bf86270 */
[----:B-1----:R-:W-:Y:S02]  /*93f0*/  @!P2 LEA R8, P5, R220, R4, 0x2 ;  /* 0x00000004dc08a211 */ /* 0x002fe400078a10ff */
[----:B--2---:R-:W-:Y:S02]  /*9400*/  @!P3 IMAD.WIDE R6, R2, 0x4, R4 ;  /* 0x000000040206b825 */ /* 0x004fe400078e0204 */
[----:B------:R-:W-:-:S03]  /*9410*/  @!P2 LEA.HI.X R9, R220, R5, R168, 0x2, P5 ;  /* 0x00000005dc09a211 */ /* 0x000fc600028f14a8 */
[----:B------:R1:W-:Y:S01]  /*9420*/  @!P3 ST.E.64 desc[UR50][R6.64], R24 ;  /* 0x000000180600b985 */ /* 0x0003e2000c101b32 */
[----:B------:R-:W-:-:S03]  /*9430*/  ISETP.GE.AND P3, PT, R217, UR4, PT ;  /* 0x00000004d9007c0c */ /* 0x000fc6000bf66270 */
[----:B------:R2:W-:Y:S01]  /*9440*/  @!P2 ST.E.64 desc[UR50][R8.64], R28 ;  /* 0x0000001c0800a985 */ /* 0x0005e2000c101b32 */
[----:B------:R-:W-:Y:S02]  /*9450*/  ISETP.GE.AND P2, PT, R216, UR4, PT ;  /* 0x00000004d8007c0c */ /* 0x000fe4000bf46270 */
[----:B-1----:R-:W-:Y:S01]  /*9460*/  @!P1 LEA R6, P6, R219, R4, 0x2 ;  /* 0x00000004db069211 */ /* 0x002fe200078c10ff */
[----:B------:R-:W-:-:S03]  /*9470*/  VIADD R25, R2, 0xf8 ;  /* 0x000000f802197836 */ /* 0x000fc60000000000 */
[----:B------:R-:W-:Y:S01]  /*9480*/  @!P1 LEA.HI.X R7, R219, R5, R167, 0x2, P6 ;  /* 0x00000005db079211 */ /* 0x000fe200030f14a7 */
[----:B--2---:R-:W-:Y:S01]  /*9490*/  VIADD R29, R2, 0xe8 ;  /* 0x000000e8021d7836 */ /* 0x004fe20000000000 */
[----:B------:R-:W-:-:S03]  /*94a0*/  @!P4 LEA R8, P5, R218, R4, 0x2 ;  /* 0x00000004da08c211 */ /* 0x000fc600078a10ff */
[----:B------:R1:W-:Y:S01]  /*94b0*/  @!P1 ST.E.64 desc[UR50][R6.64], R32 ;  /* 0x0000002006009985 */ /* 0x0003e2000c101b32 */
[----:B------:R-:W-:Y:S02]  /*94c0*/  @!P4 LEA.HI.X R9, R218, R5, R166, 0x2, P5 ;  /* 0x00000005da09c211 */ /* 0x000fe400028f14a6 */
[----:B------:R-:W-:-:S03]  /*94d0*/  ISETP.GE.AND P1, PT, R215, UR4, PT ;  /* 0x00000004d7007c0c */ /* 0x000fc6000bf26270 */
[----:B------:R2:W-:Y:S01]  /*94e0*/  @!P4 ST.E.64 desc[UR50][R8.64], R36 ;  /* 0x000000240800c985 */ /* 0x0005e2000c101b32 */
[----:B------:R-:W-:Y:S02]  /*94f0*/  ISETP.GE.AND P4, PT, R214, UR4, PT ;  /* 0x00000004d6007c0c */ /* 0x000fe4000bf86270 */
[----:B-1----:R-:W-:Y:S01]  /*9500*/  @!P3 LEA R6, P6, R217, R4, 0x2 ;  /* 0x00000004d906b211 */ /* 0x002fe200078c10ff */
[----:B------:R-:W-:-:S03]  /*9510*/  VIADD R33, R2, 0xf0 ;  /* 0x000000f002217836 */ /* 0x000fc60000000000 */
[----:B------:R-:W-:Y:S02]  /*9520*/  @!P3 LEA.HI.X R7, R217, R5, R165, 0x2, P6 ;  /* 0x00000005d907b211 */ /* 0x000fe400030f14a5 */
[----:B--2---:R-:W-:-:S03]  /*9530*/  @!P2 LEA R8, P5, R216, R4, 0x2 ;  /* 0x00000004d808a211 */ /* 0x004fc600078a10ff */
[----:B------:R1:W-:Y:S01]  /*9540*/  @!P3 ST.E.64 desc[UR50][R6.64], R40 ;  /* 0x000000280600b985 */ /* 0x0003e2000c101b32 */
[----:B------:R-:W-:Y:S02]  /*9550*/  @!P2 LEA.HI.X R9, R216, R5, R20, 0x2, P5 ;  /* 0x00000005d809a211 */ /* 0x000fe400028f1414 */
[----:B------:R-:W-:-:S03]  /*9560*/  ISETP.GE.AND P3, PT, R213, UR4, PT ;  /* 0x00000004d5007c0c */ /* 0x000fc6000bf66270 */
[----:B------:R2:W-:Y:S01]  /*9570*/  @!P2 ST.E.64 desc[UR50][R8.64], R44 ;  /* 0x0000002c0800a985 */ /* 0x0005e2000c101b32 */
[----:B------:R-:W-:Y:S02]  /*9580*/  ISETP.GE.AND P2, PT, R212, UR4, PT ;  /* 0x00000004d4007c0c */ /* 0x000fe4000bf46270 */
[----:B-1----:R-:W-:-:S04]  /*9590*/  @!P1 LEA R6, P6, R215, R4, 0x2 ;  /* 0x00000004d7069211 */ /* 0x002fc800078c10ff */
        /* <DEDUP_REMOVED lines=28> */
[----:B------:R-:W-:Y:S01]  /*9760*/  @!P4 LEA R14, P5, R206, R4, 0x2 ;  /* 0x00000004ce0ec211 */ /* 0x000fe200078a10ff */
[----:B------:R1:W-:Y:S01]  /*9770*/  @!P3 ST.E.64 desc[UR50][R6.64], R72 ;  /* 0x000000480600b985 */ /* 0x0003e2000c101b32 */
[----:B------:R-:W-:Y:S02]  /*9780*/  ISETP.GE.AND P3, PT, R205, UR4, PT ;  /* 0x00000004cd007c0c */ /* 0x000fe4000bf66270 */
[-C--:B------:R-:W-:Y:S01]  /*9790*/  @!P1 LEA.HI.X R13, R207, R5.reuse, R156, 0x2, P6 ;  /* 0x00000005cf0d9211 */ /* 0x080fe200030f149c */
[----:B------:R3:W-:Y:S01]  /*97a0*/  @!P2 ST.E.64 desc[UR50][R10.64], R76 ;  /* 0x0000004c0a00a985 */ /* 0x0007e2000c101b32 */
[----:B------:R-:W-:Y:S02]  /*97b0*/  ISETP.GE.AND P2, PT, R204, UR4, PT ;  /* 0x00000004cc007c0c */ /* 0x000fe4000bf46270 */
[----:B------:R-:W-:Y:S01]  /*97c0*/  @!P4 LEA.HI.X R15, R206, R5, R155, 0x2, P5 ;  /* 0x00000005ce0fc211 */ /* 0x000fe200028f149b */
[----:B------:R4:W-:Y:S01]  /*97d0*/  @!P1 ST.E.64 desc[UR50][R12.64], R80 ;  /* 0x000000500c009985 */ /* 0x0009e2000c101b32 */
[----:B------:R-:W-:-:S03]  /*97e0*/  ISETP.GE.AND P1, PT, R203, UR4, PT ;  /* 0x00000004cb007c0c */ /* 0x000fc6000bf26270 */
[----:B------:R5:W-:Y:S01]  /*97f0*/  @!P4 ST.E.64 desc[UR50][R14.64], R84 ;  /* 0x000000540e00c985 */ /* 0x000be2000c101b32 */
[----:B------:R-:W-:Y:S02]  /*9800*/  ISETP.GE.AND P4, PT, R202, UR4, PT ;  /* 0x00000004ca007c0c */ /* 0x000fe4000bf86270 */
[----:B--2---:R-:W-:-:S03]  /*9810*/  @!P3 LEA R8, P6, R205, R4, 0x2 ;  /* 0x00000004cd08b211 */ /* 0x004fc600078c10ff */
[CC--:B-1----:R-:W-:Y:S02]  /*9820*/  @!P2 LEA R6, P5, R204.reuse, R4.reuse, 0x2 ;  /* 0x00000004cc06a211 */ /* 0x0c2fe400078a10ff */
[-C--:B------:R-:W-:Y:S02]  /*9830*/  @!P3 LEA.HI.X R9, R205, R5.reuse, R154, 0x2, P6 ;  /* 0x00000005cd09b211 */ /* 0x080fe400030f149a */
[-C--:B------:R-:W-:Y:S02]  /*9840*/  @!P2 LEA.HI.X R7, R204, R5.reuse, R153, 0x2, P5 ;  /* 0x00000005cc07a211 */ /* 0x080fe400028f1499 */
[----:B---3--:R-:W-:Y:S01]  /*9850*/  @!P1 LEA R10, P6, R203, R4, 0x2 ;  /* 0x00000004cb0a9211 */ /* 0x008fe200078c10ff */
[----:B------:R1:W-:Y:S01]  /*9860*/  @!P3 ST.E.64 desc[UR50][R8.64], R88 ;  /* 0x000000580800b985 */ /* 0x0003e2000c101b32 */
[----:B------:R-:W-:Y:S02]  /*9870*/  ISETP.GE.AND P3, PT, R201, UR4, PT ;  /* 0x00000004c9007c0c */ /* 0x000fe4000bf66270 */
[----:B------:R-:W-:Y:S01]  /*9880*/  @!P1 LEA.HI.X R11, R203, R5, R152, 0x2, P6 ;  /* 0x00000005cb0b9211 */ /* 0x000fe200030f1498 */
[----:B------:R2:W-:Y:S01]  /*9890*/  @!P2 ST.E.64 desc[UR50][R6.64], R92 ;  /* 0x0000005c0600a985 */ /* 0x0005e2000c101b32 */
[----:B------:R-:W-:-:S02]  /*98a0*/  ISETP.GE.AND P2, PT, R200, UR4, PT ;  /* 0x00000004c8007c0c */ /* 0x000fc4000bf46270 */
[C---:B----4-:R-:W-:Y:S01]  /*98b0*/  @!P4 LEA R12, P5, R202.reuse, R4, 0x2 ;  /* 0x00000004ca0cc211 */ /* 0x050fe200078a10ff */
[----:B------:R3:W-:Y:S01]  /*98c0*/  @!P1 ST.E.64 desc[UR50][R10.64], R96 ;  /* 0x000000600a009985 */ /* 0x0007e2000c101b32 */
[----:B------:R-:W-:Y:S02]  /*98d0*/  ISETP.GE.AND P1, PT, R23, UR4, PT ;  /* 0x0000000417007c0c */ /* 0x000fe4000bf26270 */
[----:B------:R-:W-:-:S03]  /*98e0*/  @!P4 LEA.HI.X R13, R202, R5, R229, 0x2, P5 ;  /* 0x00000005ca0dc211 */ /* 0x000fc600028f14e5 */
[CC--:B-----5:R-:W-:Y:S02]  /*98f0*/  @!P3 LEA R14, P6, R201.reuse, R4.reuse, 0x2 ;  /* 0x00000004c90eb211 */ /* 0x0e0fe400078c10ff */
[----:B------:R4:W-:Y:S01]  /*9900*/  @!P4 ST.E.64 desc[UR50][R12.64], R100 ;  /* 0x000000640c00c985 */ /* 0x0009e2000c101b32 */
[----:B------:R-:W-:Y:S02]  /*9910*/  ISETP.GE.AND P4, PT, R22, UR4, PT ;  /* 0x0000000416007c0c */ /* 0x000fe4000bf86270 */
[CC--:B-1----:R-:W-:Y:S02]  /*9920*/  @!P2 LEA R8, P5, R200.reuse, R4.reuse, 0x2 ;  /* 0x00000004c808a211 */ /* 0x0c2fe400078a10ff */
[-C--:B------:R-:W-:Y:S02]  /*9930*/  @!P3 LEA.HI.X R15, R201, R5.reuse, R228, 0x2, P6 ;  /* 0x00000005c90fb211 */ /* 0x080fe400030f14e4 */
[----:B------:R-:W-:Y:S02]  /*9940*/  @!P2 LEA.HI.X R9, R200, R5, R227, 0x2, P5 ;  /* 0x00000005c809a211 */ /* 0x000fe400028f14e3 */
[----:B--2---:R-:W-:Y:S01]  /*9950*/  @!P1 LEA R6, P6, R23, R4, 0x2 ;  /* 0x0000000417069211 */ /* 0x004fe200078c10ff */
[----:B------:R1:W-:Y:S01]  /*9960*/  @!P3 ST.E.64 desc[UR50][R14.64], R104 ;  /* 0x000000680e00b985 */ /* 0x0003e2000c101b32 */
[----:B------:R-:W-:-:S02]  /*9970*/  ISETP.GE.AND P3, PT, R19, UR4, PT ;  /* 0x0000000413007c0c */ /* 0x000fc4000bf66270 */
[-C--:B------:R-:W-:Y:S01]  /*9980*/  @!P1 LEA.HI.X R7, R23, R5.reuse, R226, 0x2, P6 ;  /* 0x0000000517079211 */ /* 0x080fe200030f14e2 */
[----:B------:R2:W-:Y:S01]  /*9990*/  @!P2 ST.E.64 desc[UR50][R8.64], R108 ;  /* 0x0000006c0800a985 */ /* 0x0005e2000c101b32 */
[----:B------:R-:W-:Y:S02]  /*99a0*/  ISETP.GE.AND P2, PT, R18, UR4, PT ;  /* 0x0000000412007c0c */ /* 0x000fe4000bf46270 */
[C---:B---3--:R-:W-:Y:S01]  /*99b0*/  @!P4 LEA R10, P5, R22.reuse, R4, 0x2 ;  /* 0x00000004160ac211 */ /* 0x048fe200078a10ff */
[----:B------:R3:W-:Y:S01]  /*99c0*/  @!P1 ST.E.64 desc[UR50][R6.64], R112 ;  /* 0x0000007006009985 */ /* 0x0007e2000c101b32 */
[----:B------:R-:W-:Y:S02]  /*99d0*/  ISETP.GE.AND P1, PT, R17, UR4, PT ;  /* 0x0000000411007c0c */ /* 0x000fe4000bf26270 */
[----:B------:R-:W-:-:S03]  /*99e0*/  @!P4 LEA.HI.X R11, R22, R5, R225, 0x2, P5 ;  /* 0x00000005160bc211 */ /* 0x000fc600028f14e1 */
[CC--:B----4-:R-:W-:Y:S02]  /*99f0*/  @!P3 LEA R12, P6, R19.reuse, R4.reuse, 0x2 ;  /* 0x00000004130cb211 */ /* 0x0d0fe400078c10ff */
[----:B------:R4:W-:Y:S02]  /*9a00*/  @!P4 ST.E.64 desc[UR50][R10.64], R116 ;  /* 0x000000740a00c985 */ /* 0x0009e4000c101b32 */
[CC--:B-1----:R-:W-:Y:S02]  /*9a10*/  @!P2 LEA R14, P4, R18.reuse, R4.reuse, 0x2 ;  /* 0x00000004120ea211 */ /* 0x0c2fe400078810ff */
[-C--:B------:R-:W-:Y:S02]  /*9a20*/  @!P3 LEA.HI.X R13, R19, R5.reuse, R224, 0x2, P6 ;  /* 0x00000005130db211 */ /* 0x080fe400030f14e0 */
[----:B------:R-:W-:Y:S02]  /*9a30*/  @!P2 LEA.HI.X R15, R18, R5, R223, 0x2, P4 ;  /* 0x00000005120fa211 */ /* 0x000fe400020f14df */
[----:B------:R-:W-:Y:S01]  /*9a40*/  ISETP.GE.AND P4, PT, R16, UR4, PT ;  /* 0x0000000410007c0c */ /* 0x000fe2000bf86270 */
[----:B------:R1:W-:Y:S01]  /*9a50*/  @!P3 ST.E.64 desc[UR50][R12.64], R120 ;  /* 0x000000780c00b985 */ /* 0x0003e2000c101b32 */
[----:B--2---:R-:W-:-:S02]  /*9a60*/  @!P1 LEA R8, P5, R17, R4, 0x2 ;  /* 0x0000000411089211 */ /* 0x004fc400078a10ff */
[----:B------:R-:W-:Y:S01]  /*9a70*/  ISETP.GE.AND P3, PT, R21, UR4, PT ;  /* 0x0000000415007c0c */ /* 0x000fe2000bf66270 */
[----:B------:R-:W-:Y:S01]  /*9a80*/  @!P2 ST.E.64 desc[UR50][R14.64], R124 ;  /* 0x0000007c0e00a985 */ /* 0x000fe2000c101b32 */
[----:B------:R-:W-:Y:S02]  /*9a90*/  @!P1 LEA.HI.X R9, R17, R5, R222, 0x2, P5 ;  /* 0x0000000511099211 */ /* 0x000fe400028f14de */
[----:B------:R-:W-:Y:S02]  /*9aa0*/  ISETP.GE.AND P2, PT, R29, UR4, PT ;  /* 0x000000041d007c0c */ /* 0x000fe4000bf46270 */
[----:B---3--:R-:W-:Y:S01]  /*9ab0*/  SHF.R.S32.HI R7, RZ, 0x1f, R16 ;  /* 0x0000001fff077819 */ /* 0x008fe20000011410 */
[----:B------:R2:W-:Y:S01]  /*9ac0*/  @!P1 ST.E.64 desc[UR50][R8.64], R128 ;  /* 0x0000008008009985 */ /* 0x0005e2000c101b32 */
[----:B------:R-:W-:Y:S02]  /*9ad0*/  ISETP.GE.AND P1, PT, R33, UR4, PT ;  /* 0x0000000421007c0c */ /* 0x000fe4000bf26270 */
[----:B------:R-:W-:-:S02]  /*9ae0*/  @!P4 LEA R6, P5, R16, R4, 0x2 ;  /* 0x000000041006c211 */ /* 0x000fc400078a10ff */
[----:B----4-:R-:W-:Y:S02]  /*9af0*/  SHF.R.S32.HI R11, RZ, 0x1f, R21 ;  /* 0x0000001fff0b7819 */ /* 0x010fe40000011415 */
[----:B------:R-:W-:Y:S02]  /*9b00*/  @!P3 LEA R10, P6, R21, R4, 0x2 ;  /* 0x00000004150ab211 */ /* 0x000fe400078c10ff */
[-C--:B------:R-:W-:Y:S02]  /*9b10*/  @!P4 LEA.HI.X R7, R16, R5.reuse, R7, 0x2, P5 ;  /* 0x000000051007c211 */ /* 0x080fe400028f1407 */
[----:B------:R-:W-:Y:S02]  /*9b20*/  ISETP.GE.AND P5, PT, R25, UR4, PT ;  /* 0x0000000419007c0c */ /* 0x000fe4000bfa6270 */
[----:B------:R-:W-:Y:S01]  /*9b30*/  @!P3 LEA.HI.X R11, R21, R5, R11, 0x2, P6 ;  /* 0x00000005150bb211 */ /* 0x000fe200030f140b */
[----:B------:R3:W-:Y:S01]  /*9b40*/  @!P4 ST.E.64 desc[UR50][R6.64], R132 ;  /* 0x000000840600c985 */ /* 0x0007e2000c101b32 */
[----:B-1----:R-:W-:-:S02]  /*9b50*/  SHF.R.S32.HI R12, RZ, 0x1f, R29 ;  /* 0x0000001fff0c7819 */ /* 0x002fc4000001141d */
[CC--:B--2---:R-:W-:Y:S01]  /*9b60*/  @!P2 LEA R8, P6, R29.reuse, R4.reuse, 0x2 ;  /* 0x000000041d08a211 */ /* 0x0c4fe200078c10ff */
[----:B------:R3:W-:Y:S01]  /*9b70*/  @!P3 ST.E.64 desc[UR50][R10.64], R136 ;  /* 0x000000880a00b985 */ /* 0x0007e2000c101b32 */
[----:B------:R-:W-:Y:S02]  /*9b80*/  SHF.R.S32.HI R13, RZ, 0x1f, R33 ;  /* 0x0000001fff0d7819 */ /* 0x000fe40000011421 */
[-C--:B------:R-:W-:Y:S02]  /*9b90*/  @!P2 LEA.HI.X R9, R29, R5.reuse, R12, 0x2, P6 ;  /* 0x000000051d09a211 */ /* 0x080fe400030f140c */
[C---:B------:R-:W-:Y:S02]  /*9ba0*/  @!P1 LEA R12, P6, R33.reuse, R4, 0x2 ;  /* 0x00000004210c9211 */ /* 0x040fe400078c10ff */
[----:B------:R-:W-:Y:S01]  /*9bb0*/  SHF.R.S32.HI R14, RZ, 0x1f, R25 ;  /* 0x0000001fff0e7819 */ /* 0x000fe20000011419 */
[----:B------:R3:W-:Y:S01]  /*9bc0*/  @!P2 ST.E.64 desc[UR50][R8.64], R140 ;  /* 0x0000008c0800a985 */ /* 0x0007e2000c101b32 */
[----:B------:R-:W-:-:S02]  /*9bd0*/  @!P1 LEA.HI.X R13, R33, R5, R13, 0x2, P6 ;  /* 0x00000005210d9211 */ /* 0x000fc400030f140d */
[----:B------:R-:W-:-:S03]  /*9be0*/  @!P5 LEA R4, P6, R25, R4, 0x2 ;  /* 0x000000041904d211 */ /* 0x000fc600078c10ff */
[----:B------:R3:W-:Y:S01]  /*9bf0*/  @!P1 ST.E.64 desc[UR50][R12.64], R144 ;  /* 0x000000900c009985 */ /* 0x0007e2000c101b32 */
[----:B------:R-:W-:-:S05]  /*9c00*/  @!P5 LEA.HI.X R5, R25, R5, R14, 0x2, P6 ;  /* 0x000000051905d211 */ /* 0x000fca00030f140e */
[----:B------:R3:W-:Y:S04]  /*9c10*/  @!P5 ST.E.64 desc[UR50][R4.64], R148 ;  /* 0x000000940400d985 */ /* 0x0007e8000c101b32 */
.L_x_9453:
[----:B------:R-:W-:Y:S05]  /*9c20*/  BSYNC B1 ;  /* 0x0000000000017941 */ /* 0x000fea0003800000 */
.L_x_9452:
[----:B--23--:R2:W3:Y:S04]  /*9c30*/  SHFL.IDX PT, R5, R3, 0x1, 0x1c1f ;  /* 0x003c1f0003057f89 */ /* 0x00c4e800000e0000 */
[----:B-1----:R2:W1:Y:S01]  /*9c40*/  SHFL.IDX PT, R4, R0, 0x1, 0x1c1f ;  /* 0x003c1f0000047f89 */ /* 0x00246200000e0000 */
[----:B------:R-:W-:Y:S05]  /*9c50*/  @P0 BRA `(.L_x_9451) ;  /* 0x0000001800080947 */ /* 0x000fea0003800000 */
[----:B------:R-:W-:Y:S01]  /*9c60*/  ULDC UR4, c[0x0][0xac8] ;  /* 0x0002b20000047ab9 */ /* 0x000fe20000000800 */
[----:B0-2---:R-:W-:Y:S01]  /*9c70*/  VIADD R3, R2, 0xe8 ;  /* 0x000000e802037836 */ /* 0x005fe20000000000 */
[----:B------:R-:W-:Y:S02]  /*9c80*/  ISETP.GE.AND P5, PT, R220, UR4, PT ;  /* 0x00000004dc007c0c */ /* 0x000fe4000bfa6270 */
[----:B------:R-:W-:Y:S02]  /*9c90*/  ISETP.GE.AND P4, PT, R2, UR4, PT ;  /* 0x0000000402007c0c */ /* 0x000fe4000bf86270 */
[----:B------:R-:W-:Y:S02]  /*9ca0*/  ISETP.GE.AND P2, PT, R219, UR4, PT ;  /* 0x00000004db007c0c */ /* 0x000fe4000bf46270 */
[----:B------:R-:W-:Y:S02]  /*9cb0*/  ISETP.GE.AND P1, PT, R218, UR4, PT ;  /* 0x00000004da007c0c */ /* 0x000fe4000bf26270 */
[----:B------:R-:W-:-:S02]  /*9cc0*/  ISETP.GE.AND P0, PT, R217, UR4, PT ;  /* 0x00000004d9007c0c */ /* 0x000fc4000bf06270 */
[----:B------:R-:W-:-:S03]  /*9cd0*/  SHF.R.S32.HI R25, RZ, 0x1f, R16 ;  /* 0x0000001fff197819 */ /* 0x000fc60000011410 */
[-C--:B-1----:R-:W-:Y:S02]  /*9ce0*/  @!P5 LEA R8, P3, R220, R4.reuse, 0x2 ;  /* 0x00000004dc08d211 */ /* 0x082fe400078610ff */
[----:B---3--:R-:W-:Y:S02]  /*9cf0*/  @!P4 IMAD.WIDE R6, R2, 0x4, R4 ;  /* 0x000000040206c825 */ /* 0x008fe400078e0204 */
[-C--:B------:R-:W-:Y:S02]  /*9d00*/  @!P5 LEA.HI.X R9, R220, R5.reuse, R168, 0x2, P3 ;  /* 0x00000005dc09d211 */ /* 0x080fe400018f14a8 */
[CC--:B------:R-:W-:Y:S01]  /*9d10*/  @!P2 LEA R10, P6, R219.reuse, R4.reuse, 0x2 ;  /* 0x00000004db0aa211 */ /* 0x0c0fe200078c10ff */
[----:B------:R0:W-:Y:S01]  /*9d20*/  @!P4 ST.E.64 desc[UR50][R6.64], R26 ;  /* 0x0000001a0600c985 */ /* 0x0001e2000c101b32 */
[----:B------:R-:W-:Y:S02]  /*9d30*/  ISETP.GE.AND P3, PT, R216, UR4, PT ;  /* 0x00000004d8007c0c */ /* 0x000fe4000bf66270 */
[----:B------:R-:W-:Y:S01]  /*9d40*/  @!P2 LEA.HI.X R11, R219, R5, R167, 0x2, P6 ;  /* 0x00000005db0ba211 */ /* 0x000fe200030f14a7 */
[----:B------:R1:W-:Y:S01]  /*9d50*/  @!P5 ST.E.64 desc[UR50][R8.64], R30 ;  /* 0x0000001e0800d985 */ /* 0x0003e2000c101b32 */
[----:B------:R-:W-:-:S02]  /*9d60*/  @!P1 LEA R12, P5, R218, R4, 0x2 ;  /* 0x00000004da0c9211 */ /* 0x000fc400078a10ff */
[----:B------:R-:W-:Y:S01]  /*9d70*/  ISETP.GE.AND P4, PT, R215, UR4, PT ;  /* 0x00000004d7007c0c */ /* 0x000fe2000bf86270 */
[----:B------:R2:W-:Y:S01]  /*9d80*/  @!P2 ST.E.64 desc[UR50][R10.64], R34 ;  /* 0x000000220a00a985 */ /* 0x0005e2000c101b32 */
[CC--:B------:R-:W-:Y:S02]  /*9d90*/  @!P0 LEA R14, P6, R217.reuse, R4.reuse, 0x2 ;  /* 0x00000004d90e8211 */ /* 0x0c0fe400078c10ff */
[-C--:B------:R-:W-:Y:S02]  /*9da0*/  @!P1 LEA.HI.X R13, R218, R5.reuse, R166, 0x2, P5 ;  /* 0x00000005da0d9211 */ /* 0x080fe400028f14a6 */
[----:B------:R-:W-:Y:S01]  /*9db0*/  ISETP.GE.AND P5, PT, R214, UR4, PT ;  /* 0x00000004d6007c0c */ /* 0x000fe2000bfa6270 */
[----:B0-----:R-:W-:Y:S01]  /*9dc0*/  VIADD R27, R2, 0xe0 ;  /* 0x000000e0021b7836 */ /* 0x001fe20000000000 */
[----:B------:R-:W-:Y:S01]  /*9dd0*/  @!P0 LEA.HI.X R15, R217, R5, R165, 0x2, P6 ;  /* 0x00000005d90f8211 */ /* 0x000fe200030f14a5 */
[----:B------:R0:W-:Y:S01]  /*9de0*/  @!P1 ST.E.64 desc[UR50][R12.64], R38 ;  /* 0x000000260c009985 */ /* 0x0001e2000c101b32 */
[----:B------:R-:W-:-:S02]  /*9df0*/  @!P3 LEA R6, P6, R216, R4, 0x2 ;  /* 0x00000004d806b211 */ /* 0x000fc400078c10ff */
[----:B------:R-:W-:Y:S01]  /*9e00*/  ISETP.GE.AND P1, PT, R212, UR4, PT ;  /* 0x00000004d4007c0c */ /* 0x000fe2000bf26270 */
[----:B------:R3:W-:Y:S01]  /*9e10*/  @!P0 ST.E.64 desc[UR50][R14.64], R42 ;  /* 0x0000002a0e008985 */ /* 0x0007e2000c101b32 */
[----:B------:R-:W-:Y:S02]  /*9e20*/  ISETP.GE.AND P0, PT, R213, UR4, PT ;  /* 0x00000004d5007c0c */ /* 0x000fe4000bf06270 */
        /* <DEDUP_REMOVED lines=8> */
[CC--:B--2---:R-:W-:Y:S02]  /*9eb0*/  @!P0 LEA R10, P4, R213.reuse, R4.reuse, 0x2 ;  /* 0x00000004d50a8211 */ /* 0x0c4fe400078810ff */
[----:B------:R-:W-:Y:S01]  /*9ec0*/  ISETP.GE.AND P3, PT, R210, UR4, PT ;  /* 0x00000004d2007c0c */ /* 0x000fe2000bf66270 */
[----:B------:R2:W-:Y:S01]  /*9ed0*/  @!P5 ST.E.64 desc[UR50][R20.64], R54 ;  /* 0x000000361400d985 */ /* 0x0005e2000c101b32 */
[----:B0-----:R-:W-:Y:S02]  /*9ee0*/  @!P1 LEA R12, P5, R212, R4, 0x2 ;  /* 0x00000004d40c9211 */ /* 0x001fe400078a10ff */
[----:B------:R-:W-:Y:S02]  /*9ef0*/  @!P0 LEA.HI.X R11, R213, R5, R162, 0x2, P4 ;  /* 0x00000005d50b8211 */ /* 0x000fe400020f14a2 */
[----:B------:R-:W-:-:S02]  /*9f00*/  ISETP.GE.AND P4, PT, R209, UR4, PT ;  /* 0x00000004d1007c0c */ /* 0x000fc4000bf86270 */
[-C--:B------:R-:W-:Y:S01]  /*9f10*/  @!P1 LEA.HI.X R13, R212, R5.reuse, R161, 0x2, P5 ;  /* 0x00000005d40d9211 */ /* 0x080fe200028f14a1 */
[----:B------:R-:W-:Y:S01]  /*9f20*/  @!P0 ST.E.64 desc[UR50][R10.64], R58 ;  /* 0x0000003a0a008985 */ /* 0x000fe2000c101b32 */
[----:B------:R-:W-:Y:S02]  /*9f30*/  ISETP.GE.AND P5, PT, R208, UR4, PT ;  /* 0x00000004d0007c0c */ /* 0x000fe4000bfa6270 */
[CC--:B---3--:R-:W-:Y:S01]  /*9f40*/  @!P2 LEA R14, P6, R211.reuse, R4.reuse, 0x2 ;  /* 0x00000004d30ea211 */ /* 0x0c8fe200078c10ff */
[----:B------:R0:W-:Y:S01]  /*9f50*/  @!P1 ST.E.64 desc[UR50][R12.64], R62 ;  /* 0x0000003e0c009985 */ /* 0x0001e2000c101b32 */
[----:B------:R-:W-:Y:S02]  /*9f60*/  ISETP.GE.AND P1, PT, R206, UR4, PT ;  /* 0x00000004ce007c0c */ /* 0x000fe4000bf26270 */
[----:B------:R-:W-:Y:S02]  /*9f70*/  @!P2 LEA.HI.X R15, R211, R5, R160, 0x2, P6 ;  /* 0x00000005d30fa211 */ /* 0x000fe400030f14a0 */
[----:B-1----:R-:W-:-:S02]  /*9f80*/  @!P3 LEA R6, P6, R210, R4, 0x2 ;  /* 0x00000004d206b211 */ /* 0x002fc400078c10ff */
[----:B------:R-:W-:Y:S01]  /*9f90*/  ISETP.GE.AND P0, PT, R207, UR4, PT ;  /* 0x00000004cf007c0c */ /* 0x000fe2000bf06270 */
[----:B------:R1:W-:Y:S01]  /*9fa0*/  @!P2 ST.E.64 desc[UR50][R14.64], R66 ;  /* 0x000000420e00a985 */ /* 0x0003e2000c101b32 */
[CC--:B----4-:R-:W-:Y:S02]  /*9fb0*/  @!P4 LEA R8, P2, R209.reuse, R4.reuse, 0x2 ;  /* 0x00000004d108c211 */ /* 0x0d0fe400078410ff */
[-C--:B------:R-:W-:Y:S02]  /*9fc0*/  @!P3 LEA.HI.X R7, R210, R5.reuse, R159, 0x2, P6 ;  /* 0x00000005d207b211 */ /* 0x080fe400030f149f */
[----:B--2---:R-:W-:Y:S02]  /*9fd0*/  @!P5 LEA R20, P6, R208, R4, 0x2 ;  /* 0x00000004d014d211 */ /* 0x004fe400078c10ff */
[----:B------:R-:W-:Y:S01]  /*9fe0*/  @!P4 LEA.HI.X R9, R209, R5, R158, 0x2, P2 ;  /* 0x00000005d109c211 */ /* 0x000fe200010f149e */
[----:B------:R-:W-:Y:S01]  /*9ff0*/  @!P3 ST.E.64 desc[UR50][R6.64], R70 ;  /* 0x000000460600b985 */ /* 0x000fe2000c101b32 */
[----:B------:R-:W-:-:S02]  /*a000*/  ISETP.GE.AND P2, PT, R205, UR4, PT ;  /* 0x00000004cd007c0c */ /* 0x000fc4000bf46270 */
[-C--:B------:R-:W-:Y:S01]  /*a010*/  @!P5 LEA.HI.X R21, R208, R5.reuse, R157, 0x2, P6 ;  /* 0x00000005d015d211 */ /* 0x080fe200030f149d */
[----:B------:R2:W-:Y:S01]  /*a020*/  @!P4 ST.E.64 desc[UR50][R8.64], R74 ;  /* 0x0000004a0800c985 */ /* 0x0005e2000c101b32 */
[-C--:B0-----:R-:W-:Y:S02]  /*a030*/  @!P1 LEA R12, P3, R206, R4.reuse, 0x2 ;  /* 0x00000004ce0c9211 */ /* 0x081fe400078610ff */
[----:B------:R-:W-:Y:S01]  /*a040*/  @!P0 LEA R10, P6, R207, R4, 0x2 ;  /* 0x00000004cf0a8211 */ /* 0x000fe200078c10ff */
[----:B------:R0:W-:Y:S01]  /*a050*/  @!P5 ST.E.64 desc[UR50][R20.64], R78 ;  /* 0x0000004e1400d985 */ /* 0x0001e2000c101b32 */
[----:B------:R-:W-:Y:S02]  /*a060*/  ISETP.GE.AND P5, PT, R204, UR4, PT ;  /* 0x00000004cc007c0c */ /* 0x000fe4000bfa6270 */
[----:B------:R-:W-:Y:S02]  /*a070*/  ISETP.GE.AND P4, PT, R203, UR4, PT ;  /* 0x00000004cb007c0c */ /* 0x000fe4000bf86270 */
[----:B------:R-:W-:-:S02]  /*a080*/  @!P1 LEA.HI.X R13, R206, R5, R155, 0x2, P3 ;  /* 0x00000005ce0d9211 */ /* 0x000fc400018f149b */
[----:B------:R-:W-:Y:S02]  /*a090*/  ISETP.GE.AND P3, PT, R202, UR4, PT ;  /* 0x00000004ca007c0c */ /* 0x000fe4000bf66270 */
[-C--:B------:R-:W-:Y:S02]  /*a0a0*/  @!P0 LEA.HI.X R11, R207, R5.reuse, R156, 0x2, P6 ;  /* 0x00000005cf0b8211 */ /* 0x080fe400030f149c */
[CC--:B-1----:R-:W-:Y:S02]  /*a0b0*/  @!P2 LEA R14, P6, R205.reuse, R4.reuse, 0x2 ;  /* 0x00000004cd0ea211 */ /* 0x0c2fe400078c10ff */
[----:B------:R-:W-:Y:S01]  /*a0c0*/  SHF.R.S32.HI R0, RZ, 0x1f, R27 ;  /* 0x0000001fff007819 */ /* 0x000fe2000001141b */
[----:B------:R1:W-:Y:S01]  /*a0d0*/  @!P0 ST.E.64 desc[UR50][R10.64], R82 ;  /* 0x000000520a008985 */ /* 0x0003e2000c101b32 */
[----:B------:R-:W-:Y:S02]  /*a0e0*/  @!P2 LEA.HI.X R15, R205, R5, R154, 0x2, P6 ;  /* 0x00000005cd0fa211 */ /* 0x000fe400030f149a */
[-C--:B--2---:R-:W-:Y:S01]  /*a0f0*/  @!P4 LEA R8, P0, R203, R4.reuse, 0x2 ;  /* 0x00000004cb08c211 */ /* 0x084fe200078010ff */
[----:B------:R2:W-:Y:S01]  /*a100*/  @!P1 ST.E.64 desc[UR50][R12.64], R86 ;  /* 0x000000560c009985 */ /* 0x0005e2000c101b32 */
[----:B------:R-:W-:-:S02]  /*a110*/  @!P5 LEA R6, P1, R204, R4, 0x2 ;  /* 0x00000004cc06d211 */ /* 0x000fc400078210ff */
[----:B0-----:R-:W-:Y:S01]  /*a120*/  @!P3 LEA R20, P6, R202, R4, 0x2 ;  /* 0x00000004ca14b211 */ /* 0x001fe200078c10ff */
[----:B------:R0:W-:Y:S01]  /*a130*/  @!P2 ST.E.64 desc[UR50][R14.64], R90 ;  /* 0x0000005a0e00a985 */ /* 0x0001e2000c101b32 */
[----:B------:R-:W-:Y:S02]  /*a140*/  ISETP.GE.AND P2, PT, R201, UR4, PT ;  /* 0x00000004c9007c0c */ /* 0x000fe4000bf46270 */
[-C--:B------:R-:W-:Y:S02]  /*a150*/  @!P5 LEA.HI.X R7, R204, R5.reuse, R153, 0x2, P1 ;  /* 0x00000005cc07d211 */ /* 0x080fe400008f1499 */
[----:B------:R-:W-:Y:S02]  /*a160*/  ISETP.GE.AND P1, PT, R200, UR4, PT ;  /* 0x00000004c8007c0c */ /* 0x000fe4000bf26270 */
[-C--:B------:R-:W-:Y:S01]  /*a170*/  @!P4 LEA.HI.X R9, R203, R5.reuse, R152, 0x2, P0 ;  /* 0x00000005cb09c211 */ /* 0x080fe200000f1498 */
[----:B------:R-:W-:Y:S01]  /*a180*/  @!P5 ST.E.64 desc[UR50][R6.64], R94 ;  /* 0x0000005e0600d985 */ /* 0x000fe2000c101b32 */
[----:B------:R-:W-:-:S02]  /*a190*/  @!P3 LEA.HI.X R21, R202, R5, R229, 0x2, P6 ;  /* 0x00000005ca15b211 */ /* 0x000fc400030f14e5 */
[----:B------:R-:W-:Y:S01]  /*a1a0*/  ISETP.GE.AND P0, PT, R23, UR4, PT ;  /* 0x0000000417007c0c */ /* 0x000fe2000bf06270 */
[----:B------:R3:W-:Y:S01]  /*a1b0*/  @!P4 ST.E.64 desc[UR50][R8.64], R98 ;  /* 0x000000620800c985 */ /* 0x0007e2000c101b32 */
[----:B------:R-:W-:Y:S02]  /*a1c0*/  ISETP.GE.AND P4, PT, R19, UR4, PT ;  /* 0x0000000413007c0c */ /* 0x000fe4000bf86270 */
[CC--:B-1----:R-:W-:Y:S01]  /*a1d0*/  @!P2 LEA R10, P6, R201.reuse, R4.reuse, 0x2 ;  /* 0x00000004c90aa211 */ /* 0x0c2fe200078c10ff */
[----:B------:R1:W-:Y:S01]  /*a1e0*/  @!P3 ST.E.64 desc[UR50][R20.64], R102 ;  /* 0x000000661400b985 */ /* 0x0003e2000c101b32 */
[----:B------:R-:W-:Y:S02]  /*a1f0*/  ISETP.GE.AND P3, PT, R22, UR4, PT ;  /* 0x0000000416007c0c */ /* 0x000fe4000bf66270 */
[----:B--2---:R-:W-:Y:S02]  /*a200*/  @!P1 LEA R12, P5, R200, R4, 0x2 ;  /* 0x00000004c80c9211 */ /* 0x004fe400078a10ff */
[----:B------:R-:W-:-:S02]  /*a210*/  @!P2 LEA.HI.X R11, R201, R5, R228, 0x2, P6 ;  /* 0x00000005c90ba211 */ /* 0x000fc400030f14e4 */
[-C--:B------:R-:W-:Y:S02]  /*a220*/  @!P1 LEA.HI.X R13, R200, R5.reuse, R227, 0x2, P5 ;  /* 0x00000005c80d9211 */ /* 0x080fe400028f14e3 */
[-C--:B0-----:R-:W-:Y:S01]  /*a230*/  @!P0 LEA R14, P6, R23, R4.reuse, 0x2 ;  /* 0x00000004170e8211 */ /* 0x081fe200078c10ff */
[----:B------:R0:W-:Y:S01]  /*a240*/  @!P2 ST.E.64 desc[UR50][R10.64], R106 ;  /* 0x0000006a0a00a985 */ /* 0x0001e2000c101b32 */
[-C--:B---3--:R-:W-:Y:S02]  /*a250*/  @!P4 LEA R8, P5, R19, R4.reuse, 0x2 ;  /* 0x000000041308c211 */ /* 0x088fe400078a10ff */
[-C--:B------:R-:W-:Y:S01]  /*a260*/  @!P0 LEA.HI.X R15, R23, R5.reuse, R226, 0x2, P6 ;  /* 0x00000005170f8211 */ /* 0x080fe200030f14e2 */
[----:B------:R2:W-:Y:S01]  /*a270*/  @!P1 ST.E.64 desc[UR50][R12.64], R110 ;  /* 0x0000006e0c009985 */ /* 0x0005e2000c101b32 */
[----:B------:R-:W-:Y:S01]  /*a280*/  @!P3 LEA R6, P1, R22, R4, 0x2 ;  /* 0x000000041606b211 */ /* 0x000fe200078210ff */
[----:B-1----:R-:W-:Y:S01]  /*a290*/  VIADD R21, R2, 0xf0 ;  /* 0x000000f002157836 */ /* 0x002fe20000000000 */
[----:B------:R-:W-:Y:S01]  /*a2a0*/  ISETP.GE.AND P2, PT, R18, UR4, PT ;  /* 0x0000000412007c0c */ /* 0x000fe2000bf46270 */
[----:B------:R1:W-:Y:S01]  /*a2b0*/  @!P0 ST.E.64 desc[UR50][R14.64], R114 ;  /* 0x000000720e008985 */ /* 0x0003e2000c101b32 */
[----:B------:R-:W-:-:S02]  /*a2c0*/  @!P3 LEA.HI.X R7, R22, R5, R225, 0x2, P1 ;  /* 0x000000051607b211 */ /* 0x000fc400008f14e1 */
[----:B------:R-:W-:Y:S02]  /*a2d0*/  ISETP.GE.AND P1, PT, R17, UR4, PT ;  /* 0x0000000411007c0c */ /* 0x000fe4000bf26270 */
[----:B------:R-:W-:Y:S01]  /*a2e0*/  @!P4 LEA.HI.X R9, R19, R5, R224, 0x2, P5 ;  /* 0x000000051309c211 */ /* 0x000fe200028f14e0 */
[----:B------:R3:W-:Y:S01]  /*a2f0*/  @!P3 ST.E.64 desc[UR50][R6.64], R118 ;  /* 0x000000760600b985 */ /* 0x0007e2000c101b32 */
[----:B------:R-:W-:Y:S02]  /*a300*/  ISETP.GE.AND P0, PT, R16, UR4, PT ;  /* 0x0000000410007c0c */ /* 0x000fe4000bf06270 */
[----:B------:R-:W-:Y:S01]  /*a310*/  ISETP.GE.AND P3, PT, R3, UR4, PT ;  /* 0x0000000403007c0c */ /* 0x000fe2000bf66270 */
[----:B------:R4:W-:Y:S01]  /*a320*/  @!P4 ST.E.64 desc[UR50][R8.64], R122 ;  /* 0x0000007a0800c985 */ /* 0x0009e2000c101b32 */
[----:B------:R-:W-:Y:S02]  /*a330*/  ISETP.GE.AND P4, PT, R27, UR4, PT ;  /* 0x000000041b007c0c */ /* 0x000fe4000bf86270 */
[----:B0-----:R-:W-:-:S03]  /*a340*/  @!P2 LEA R10, P5, R18, R4, 0x2 ;  /* 0x00000004120aa211 */ /* 0x001fc600078a10ff */
[CC--:B--2---:R-:W-:Y:S02]  /*a350*/  @!P1 LEA R12, P6, R17.reuse, R4.reuse, 0x2 ;  /* 0x00000004110c9211 */ /* 0x0c4fe400078c10ff */
[-C--:B------:R-:W-:Y:S02]  /*a360*/  @!P2 LEA.HI.X R11, R18, R5.reuse, R223, 0x2, P5 ;  /* 0x00000005120ba211 */ /* 0x080fe400028f14df */
[CC--:B-1----:R-:W-:Y:S02]  /*a370*/  @!P0 LEA R14, P5, R16.reuse, R4.reuse, 0x2 ;  /* 0x00000004100e8211 */ /* 0x0c2fe400078a10ff */
[-C--:B------:R-:W-:Y:S01]  /*a380*/  @!P1 LEA.HI.X R13, R17, R5.reuse, R222, 0x2, P6 ;  /* 0x00000005110d9211 */ /* 0x080fe200030f14de */
[----:B------:R0:W-:Y:S01]  /*a390*/  @!P2 ST.E.64 desc[UR50][R10.64], R126 ;  /* 0x0000007e0a00a985 */ /* 0x0001e2000c101b32 */
[----:B------:R-:W-:Y:S02]  /*a3a0*/  ISETP.GE.AND P6, PT, R21, UR4, PT ;  /* 0x0000000415007c0c */ /* 0x000fe4000bfc6270 */
[----:B------:R-:W-:Y:S01]  /*a3b0*/  @!P0 LEA.HI.X R15, R16, R5, R25, 0x2, P5 ;  /* 0x00000005100f8211 */ /* 0x000fe200028f1419 */
[----:B------:R0:W-:Y:S01]  /*a3c0*/  @!P1 ST.E.64 desc[UR50][R12.64], R130 ;  /* 0x000000820c009985 */ /* 0x0001e2000c101b32 */
[----:B---3--:R-:W-:-:S03]  /*a3d0*/  @!P4 LEA R6, P5, R27, R4, 0x2 ;  /* 0x000000041b06c211 */ /* 0x008fc600078a10ff */
[----:B------:R0:W-:Y:S01]  /*a3e0*/  @!P0 ST.E.64 desc[UR50][R14.64], R134 ;  /* 0x000000860e008985 */ /* 0x0001e2000c101b32 */
[-C--:B------:R-:W-:Y:S02]  /*a3f0*/  @!P4 LEA.HI.X R7, R27, R5.reuse, R0, 0x2, P5 ;  /* 0x000000051b07c211 */ /* 0x080fe400028f1400 */
[----:B------:R-:W-:Y:S02]  /*a400*/  SHF.R.S32.HI R0, RZ, 0x1f, R3 ;  /* 0x0000001fff007819 */ /* 0x000fe40000011403 */
[C---:B----4-:R-:W-:Y:S01]  /*a410*/  @!P3 LEA R8, P5, R3.reuse, R4, 0x2 ;  /* 0x000000040308b211 */ /* 0x050fe200078a10ff */
[----:B------:R0:W-:Y:S03]  /*a420*/  @!P4 ST.E.64 desc[UR50][R6.64], R138 ;  /* 0x0000008a0600c985 */ /* 0x0001e6000c101b32 */
[----:B------:R-:W-:Y:S01]  /*a430*/  @!P3 LEA.HI.X R9, R3, R5, R0, 0x2, P5 ;  /* 0x000000050309b211 */ /* 0x000fe200028f1400 */
[----:B------:R-:W-:Y:S01]  /*a440*/  VIADD R3, R2, 0xf8 ;  /* 0x000000f802037836 */ /* 0x000fe20000000000 */
[----:B------:R-:W-:-:S02]  /*a450*/  SHF.R.S32.HI R0, RZ, 0x1f, R21 ;  /* 0x0000001fff007819 */ /* 0x000fc40000011415 */
[----:B------:R-:W-:Y:S01]  /*a460*/  @!P6 LEA R20, P5, R21, R4, 0x2 ;  /* 0x000000041514e211 */ /* 0x000fe200078a10ff */
[----:B------:R0:W-:Y:S01]  /*a470*/  @!P3 ST.E.64 desc[UR50][R8.64], R142 ;  /* 0x0000008e0800b985 */ /* 0x0001e2000c101b32 */
[----:B------:R-:W-:Y:S02]  /*a480*/  ISETP.GE.AND P0, PT, R3, UR4, PT ;  /* 0x0000000403007c0c */ /* 0x000fe4000bf06270 */
[----:B------:R-:W-:-:S05]  /*a490*/  @!P6 LEA.HI.X R21, R21, R5, R0, 0x2, P5 ;  /* 0x000000051515e211 */ /* 0x000fca00028f1400 */
[----:B------:R0:W-:Y:S06]  /*a4a0*/  @!P6 ST.E.64 desc[UR50][R20.64], R146 ;  /* 0x000000921400e985 */ /* 0x0001ec000c101b32 */
[----:B------:R-:W-:Y:S05]  /*a4b0*/  @P0 BRA `(.L_x_9451) ;  /* 0x0000000c00f00947 */ /* 0x000fea0003800000 */
[----:B------:R-:W-:Y:S02]  /*a4c0*/  LEA R4, P0, R3, R4, 0x2 ;  /* 0x0000000403047211 */ /* 0x000fe400078010ff */
[----:B------:R-:W-:-:S04]  /*a4d0*/  SHF.R.S32.HI R0, RZ, 0x1f, R3 ;  /* 0x0000001fff007819 */ /* 0x000fc80000011403 */
[----:B------:R-:W-:-:S05]  /*a4e0*/  LEA.HI.X R5, R3, R5, R0, 0x2, P0 ;  /* 0x0000000503057211 */ /* 0x000fca00000f1400 */
[----:B------:R1:W-:Y:S01]  /*a4f0*/  ST.E.64 desc[UR50][R4.64], R150 ;  /* 0x0000009604007985 */ /* 0x0003e2000c101b32 */
[----:B------:R-:W-:Y:S05]  /*a500*/  BRA `(.L_x_9451) ;  /* 0x0000000c00dc7947 */ /* 0x000fea0003800000 */
.L_x_9442:
        /* <DEDUP_REMOVED lines=33> */
.L_x_9454:
        /* <DEDUP_REMOVED lines=58> */
.L_x_9456:
[----:B------:R-:W-:Y:S05]  /*aac0*/  BSYNC B1 ;  /* 0x0000000000017941 */ /* 0x000fea0003800000 */
.L_x_9455:
[----:B------:R-:W-:-:S06]  /*aad0*/  UISETP.GT.AND UP0, UPT, UR44, 0x1, UPT ;  /* 0x000000012c00788c */ /* 0x000fcc000bf04270 */
[----:B------:R-:W-:-:S13]  /*aae0*/  PLOP3.LUT P0, PT, PT, PT, UP0, 0x80, 0x0 ;  /* 0x000000000000781c */ /* 0x000fda0003f0f008 */
[----:B------:R-:W-:Y:S05]  /*aaf0*/  @P0 BRA `(.L_x_9451) ;  /* 0x0000000800600947 */ /* 0x000fea0003800000 */
[----:B------:R-:W1:Y:S01]  /*ab00*/  LDC R11, c[0x0][0xbe8] ;  /* 0x0002fa00ff0b7b82 */ /* 0x000e620000000800 */
[----:B0-----:R-:W-:Y:S01]  /*ab10*/  SHF.R.S32.HI R3, RZ, 0x1f, R8 ;  /* 0x0000001fff037819 */ /* 0x001fe20000011408 */
[----:B------:R-:W-:Y:S01]  /*ab20*/  ULDC.64 UR10, c[0x0][0xaa0] ;  /* 0x0002a800000a7ab9 */ /* 0x000fe20000000a00 */
[----:B------:R-:W-:Y:S01]  /*ab30*/  BSSY B1, `(.L_x_9457) ;  /* 0x0000052000017945 */ /* 0x000fe20003800000 */
[----:B------:R-:W-:Y:S01]  /*ab40*/  UIMAD.WIDE.U32 UR8, UR4, UR10, URZ ;  /* 0x0000000a040872a5 */ /* 0x000fe2000f8e003f */
[----:B------:R-:W-:Y:S01]  /*ab50*/  LEA.HI R3, R3, R8, RZ, 0x3 ;  /* 0x0000000803037211 */ /* 0x000fe200078f18ff */
[----:B------:R-:W-:-:S03]  /*ab60*/  UIMAD UR10, UR19, UR10, URZ ;  /* 0x0000000a130a72a4 */ /* 0x000fc6000f8e023f */
[----:B------:R-:W-:Y:S01]  /*ab70*/  LOP3.LUT R9, R3, 0xfffffff8, RZ, 0xc0, !PT ;  /* 0xfffffff803097812 */ /* 0x000fe200078ec0ff */
[----:B------:R-:W-:Y:S01]  /*ab80*/  UIMAD UR10, UR4, UR11, UR10 ;  /* 0x0000000b040a72a4 */ /* 0x000fe2000f8e020a */
[----:B------:R-:W-:-:S03]  /*ab90*/  SHF.R.S32.HI R13, RZ, 0x3, R3 ;  /* 0x00000003ff0d7819 */ /* 0x000fc60000011403 */
[----:B------:R-:W-:Y:S01]  /*aba0*/  IMAD.IADD R10, R8, 0x1, -R9 ;  /* 0x00000001080a7824 */ /* 0x000fe200078e0a09 */
[----:B------:R-:W-:Y:S01]  /*abb0*/  UIADD3 UR9, UR9, UR10, URZ ;  /* 0x0000000a09097290 */ /* 0x000fe2000fffe03f */
[----:B------:R-:W-:Y:S02]  /*abc0*/  IMAD.U32 R8, RZ, RZ, UR41 ;  /* 0x00000029ff087e24 */ /* 0x000fe4000f8e00ff */
[----:B------:R-:W-:Y:S01]  /*abd0*/  IMAD R3, R10, 0x20, R13 ;  /* 0x000000200a037824 */ /* 0x000fe200078e020d */
[----:B------:R-:W-:Y:S02]  /*abe0*/  ULDC.64 UR10, c[0x0][0xae8] ;  /* 0x0002ba00000a7ab9 */ /* 0x000fe40000000a00 */
[----:B------:R-:W-:Y:S01]  /*abf0*/  UIMAD.WIDE.U32 UR8, UR43, UR10, UR8 ;  /* 0x0000000a2b0872a5 */ /* 0x000fe2000f8e0008 */
[----:B------:R-:W-:Y:S01]  /*ac00*/  IMAD R8, R8, 0x80, R3 ;  /* 0x0000008008087824 */ /* 0x000fe200078e0203 */
[----:B-1----:R-:W-:Y:S02]  /*ac10*/  ISETP.NE.AND P0, PT, R11, 0x1, PT ;  /* 0x000000010b00780c */ /* 0x002fe40003f05270 */
[----:B------:R-:W-:Y:S01]  /*ac20*/  UIMAD UR9, UR43, UR11, UR9 ;  /* 0x0000000b2b0972a4 */ /* 0x000fe2000f8e0209 */
[----:B------:R-:W-:-:S02]  /*ac30*/  IMAD.MOV.U32 R3, RZ, RZ, R8 ;  /* 0x000000ffff037224 */ /* 0x000fc400078e0008 */
[----:B------:R-:W-:Y:S02]  /*ac40*/  ULDC.64 UR10, c[0x0][0xaf0] ;  /* 0x0002bc00000a7ab9 */ /* 0x000fe40000000a00 */
[----:B------:R-:W-:Y:S02]  /*ac50*/  UIMAD UR40, UR40, UR10, URZ ;  /* 0x0000000a282872a4 */ /* 0x000fe4000f8e023f */
[----:B------:R-:W-:Y:S02]  /*ac60*/  UIMAD.WIDE.U32 UR8, UR39, UR10, UR8 ;  /* 0x0000000a270872a5 */ /* 0x000fe4000f8e0008 */
[----:B------:R-:W-:Y:S02]  /*ac70*/  UIMAD UR4, UR39, UR11, UR40 ;  /* 0x0000000b270472a4 */ /* 0x000fe4000f8e0228 */
[----:B------:R-:W0:Y:S02]  /*ac80*/  @P0 LDC R5, c[0x0][0xbec] ;  /* 0x0002fb00ff050b82 */ /* 0x000e240000000800 */
[----:B------:R-:W-:Y:S01]  /*ac90*/  UIADD3 UR4, UR9, UR4, URZ ;  /* 0x0000000409047290 */ /* 0x000fe2000fffe03f */
[----:B------:R-:W-:-:S05]  /*aca0*/  ULDC.64 UR10, c[0x0][0xae0] ;  /* 0x0002b800000a7ab9 */ /* 0x000fca0000000a00 */
[----:B------:R-:W1:Y:S01]  /*acb0*/  @P0 LDC R7, c[0x0][0xbf0] ;  /* 0x0002fc00ff070b82 */ /* 0x000e620000000800 */
[----:B0-----:R-:W-:-:S04]  /*acc0*/  @P0 IMAD.HI.U32 R4, R8, R5, RZ ;  /* 0x0000000508040227 */ /* 0x001fc800078e00ff */
[----:B------:R-:W-:Y:S02]  /*acd0*/  IMAD.U32 R5, RZ, RZ, UR9 ;  /* 0x00000009ff057e24 */ /* 0x000fe4000f8e00ff */
[----:B------:R-:W-:Y:S01]  /*ace0*/  IMAD.U32 R5, RZ, RZ, UR4 ;  /* 0x00000004ff057e24 */ /* 0x000fe2000f8e00ff */
[----:B-1----:R-:W-:Y:S01]  /*acf0*/  @P0 SHF.R.U32.HI R3, RZ, R7, R4 ;  /* 0x00000007ff030219 */ /* 0x002fe20000011604 */
[----:B------:R-:W-:Y:S01]  /*ad00*/  IMAD.U32 R4, RZ, RZ, UR8 ;  /* 0x00000008ff047e24 */ /* 0x000fe2000f8e00ff */
[----:B------:R-:W-:Y:S02]  /*ad10*/  ULDC.64 UR8, c[0x0][0xad8] ;  /* 0x0002b60000087ab9 */ /* 0x000fe40000000a00 */
[--C-:B------:R-:W-:Y:S01]  /*ad20*/  SHF.R.S32.HI R6, RZ, 0x1f, R3.reuse ;  /* 0x0000001fff067819 */ /* 0x100fe20000011403 */
[----:B------:R-:W-:Y:S02]  /*ad30*/  IMAD.MOV R7, RZ, RZ, -R3 ;  /* 0x000000ffff077224 */ /* 0x000fe400078e0a03 */
[----:B------:R-:W-:-:S04]  /*ad40*/  IMAD.WIDE.U32 R4, R3, UR10, R4 ;  /* 0x0000000a03047c25 */ /* 0x000fc8000f8e0004 */
[----:B------:R-:W-:Y:S02]  /*ad50*/  IMAD R7, R11, R7, R8 ;  /* 0x000000070b077224 */ /* 0x000fe400078e0208 */
[----:B------:R-:W-:Y:S02]  /*ad60*/  IMAD R6, R6, UR10, RZ ;  /* 0x0000000a06067c24 */ /* 0x000fe4000f8e02ff */
[----:B------:R-:W-:Y:S02]  /*ad70*/  IMAD.U32 R8, RZ, RZ, UR41 ;  /* 0x00000029ff087e24 */ /* 0x000fe4000f8e00ff */
[----:B------:R-:W-:Y:S01]  /*ad80*/  IMAD R9, R3, UR11, R6 ;  /* 0x0000000b03097c24 */ /* 0x000fe2000f8e0206 */
[----:B------:R-:W-:Y:S01]  /*ad90*/  SHF.R.S32.HI R6, RZ, 0x1f, R7 ;  /* 0x0000001fff067819 */ /* 0x000fe20000011407 */
[----:B------:R-:W-:Y:S02]  /*ada0*/  IMAD R8, R8, 0x80, R13 ;  /* 0x0000008008087824 */ /* 0x000fe400078e020d */
[----:B------:R-:W-:-:S02]  /*adb0*/  IMAD.IADD R5, R5, 0x1, R9 ;  /* 0x0000000105057824 */ /* 0x000fc400078e0209 */
[----:B------:R-:W-:Y:S02]  /*adc0*/  IMAD R6, R6, UR8, RZ ;  /* 0x0000000806067c24 */ /* 0x000fe4000f8e02ff */
[----:B------:R-:W-:-:S04]  /*add0*/  IMAD.WIDE.U32 R4, R7, UR8, R4 ;  /* 0x0000000807047c25 */ /* 0x000fc8000f8e0004 */
[----:B------:R-:W-:Y:S01]  /*ade0*/  IMAD R9, R7, UR9, R6 ;  /* 0x0000000907097c24 */ /* 0x000fe2000f8e0206 */
[----:B------:R-:W-:Y:S01]  /*adf0*/  ULDC.64 UR8, c[0x0][0xa80] ;  /* 0x0002a00000087ab9 */ /* 0x000fe20000000a00 */
[----:B-----5:R-:W-:Y:S01]  /*ae00*/  IMAD R11, R0, R11, RZ ;  /* 0x0000000b000b7224 */ /* 0x020fe200078e02ff */
[----:B------:R-:W-:Y:S01]  /*ae10*/  LEA R6, P2, R4, UR8, 0x1 ;  /* 0x0000000804067c11 */ /* 0x000fe2000f8408ff */
[C---:B------:R-:W-:Y:S02]  /*ae20*/  VIADD R3, R8.reuse, 0x40 ;  /* 0x0000004008037836 */ /* 0x040fe40000000000 */
[----:B------:R-:W-:Y:S02]  /*ae30*/  IMAD.IADD R5, R5, 0x1, R9 ;  /* 0x0000000105057824 */ /* 0x000fe400078e0209 */
[----:B------:R-:W-:Y:S01]  /*ae40*/  VIADD R0, R8, 0x20 ;  /* 0x0000002008007836 */ /* 0x000fe20000000000 */
[----:B------:R-:W-:Y:S01]  /*ae50*/  ISETP.GE.AND P0, PT, R3, R11, PT ;  /* 0x0000000b0300720c */ /* 0x000fe20003f06270 */
[----:B------:R-:W-:Y:S01]  /*ae60*/  IMAD.SHL.U32 R7, R10, 0x8, RZ ;  /* 0x000000080a077824 */ /* 0x000fe200078e00ff */
[----:B------:R-:W-:-:S02]  /*ae70*/  LEA.HI.X R3, R4, UR9, R5, 0x1, P2 ;  /* 0x0000000904037c11 */ /* 0x000fc400090f0c05 */
[-C--:B------:R-:W-:Y:S01]  /*ae80*/  ISETP.GE.AND P2, PT, R8, R11.reuse, PT ;  /* 0x0000000b0800720c */ /* 0x080fe20003f46270 */
[C---:B------:R-:W-:Y:S01]  /*ae90*/  VIADD R9, R7.reuse, 0x40 ;  /* 0x0000004007097836 */ /* 0x040fe20000000000 */
[----:B------:R-:W-:Y:S01]  /*aea0*/  ISETP.GE.AND P1, PT, R0, R11, PT ;  /* 0x0000000b0000720c */ /* 0x000fe20003f26270 */
[C---:B------:R-:W-:Y:S01]  /*aeb0*/  VIADD R15, R7.reuse, 0x80 ;  /* 0x00000080070f7836 */ /* 0x040fe20000000000 */
[----:B------:R0:W1:Y:S01]  /*aec0*/  SHFL.IDX PT, R4, R6, RZ, 0x181f ;  /* 0x00181fff06047589 */ /* 0x00006200000e0000 */
[----:B------:R-:W-:Y:S01]  /*aed0*/  VIADD R13, R7, 0xc0 ;  /* 0x000000c0070d7836 */ /* 0x000fe20000000000 */
[----:B------:R-:W-:Y:S02]  /*aee0*/  SHF.R.S32.HI R12, RZ, 0x1f, R7 ;  /* 0x0000001fff0c7819 */ /* 0x000fe40000011407 */
[----:B------:R0:W2:Y:S01]  /*aef0*/  SHFL.IDX PT, R0, R3, RZ, 0x181f ;  /* 0x00181fff03007589 */ /* 0x0000a200000e0000 */
[----:B------:R-:W-:Y:S02]  /*af00*/  SHF.R.S32.HI R10, RZ, 0x1f, R9 ;  /* 0x0000001fff0a7819 */ /* 0x000fe40000011409 */
[----:B------:R-:W-:-:S02]  /*af10*/  SHF.R.S32.HI R14, RZ, 0x1f, R15 ;  /* 0x0000001fff0e7819 */ /* 0x000fc4000001140f */
        /* <DEDUP_REMOVED lines=10> */
[----:B------:R3:W-:Y:S01]  /*afc0*/  @!P5 ST.E.128 desc[UR50][R24.64], RZ ;  /* 0x000000ff1800d985 */ /* 0x0007e2000c101d32 */
[----:B------:R-:W-:Y:S02]  /*afd0*/  @!P4 LEA.HI.X R27, R9, R0, R10, 0x1, P6 ;  /* 0x00000000091bc211 */ /* 0x000fe400030f0c0a */
[----:B------:R-:W-:-:S03]  /*afe0*/  @!P3 LEA R28, P6, R15, R4, 0x1 ;  /* 0x000000040f1cb211 */ /* 0x000fc600078c08ff */
[----:B------:R3:W-:Y:S01]  /*aff0*/  @!P4 ST.E.128 desc[UR50][R26.64], RZ ;  /* 0x000000ff1a00c985 */ /* 0x0007e2000c101d32 */
[----:B------:R-:W-:Y:S02]  /*b000*/  @!P3 LEA.HI.X R29, R15, R0, R14, 0x1, P6 ;  /* 0x000000000f1db211 */ /* 0x000fe400030f0c0e */
[----:B------:R-:W-:-:S03]  /*b010*/  @!P2 LEA R4, P6, R13, R4, 0x1 ;  /* 0x000000040d04a211 */ /* 0x000fc600078c08ff */
[----:B------:R3:W-:Y:S01]  /*b020*/  @!P3 ST.E.128 desc[UR50][R28.64], RZ ;  /* 0x000000ff1c00b985 */ /* 0x0007e2000c101d32 */
[----:B------:R-:W-:-:S05]  /*b030*/  @!P2 LEA.HI.X R5, R13, R0, R20, 0x1, P6 ;  /* 0x000000000d05a211 */ /* 0x000fca00030f0c14 */
[----:B------:R3:W-:Y:S04]  /*b040*/  @!P2 ST.E.128 desc[UR50][R4.64], RZ ;  /* 0x000000ff0400a985 */ /* 0x0007e8000c101d32 */
.L_x_9458:
[----:B------:R-:W-:Y:S05]  /*b050*/  BSYNC B1 ;  /* 0x0000000000017941 */ /* 0x000fea0003800000 */
.L_x_9457:
[----:B--2---:R2:W4:Y:S01]  /*b060*/  SHFL.IDX PT, R0, R3, 0x1, 0x181f ;  /* 0x00381f0003007f89 */ /* 0x00452200000e0000 */
[----:B------:R-:W-:Y:S03]  /*b070*/  BSSY B1, `(.L_x_9459) ;  /* 0x0000014000017945 */ /* 0x000fe60003800000 */
[----:B-1-3--:R2:W1:Y:S01]  /*b080*/  SHFL.IDX PT, R4, R6, 0x1, 0x181f ;  /* 0x00381f0006047f89 */ /* 0x00a46200000e0000 */
[----:B------:R-:W-:Y:S05]  /*b090*/  @P1 BRA `(.L_x_9460) ;  /* 0x0000000000441947 */ /* 0x000fea0003800000 */
[----:B------:R-:W-:Y:S02]  /*b0a0*/  ULDC UR4, c[0x0][0xac8] ;  /* 0x0002b20000047ab9 */ /* 0x000fe40000000800 */
[----:B------:R-:W-:Y:S02]  /*b0b0*/  ISETP.GE.AND P4, PT, R7, UR4, PT ;  /* 0x0000000407007c0c */ /* 0x000fe4000bf86270 */
[----:B------:R-:W-:Y:S02]  /*b0c0*/  ISETP.GE.AND P3, PT, R9, UR4, PT ;  /* 0x0000000409007c0c */ /* 0x000fe4000bf66270 */
[----:B------:R-:W-:Y:S02]  /*b0d0*/  ISETP.GE.AND P2, PT, R15, UR4, PT ;  /* 0x000000040f007c0c */ /* 0x000fe4000bf46270 */
[----:B------:R-:W-:-:S07]  /*b0e0*/  ISETP.GE.AND P1, PT, R13, UR4, PT ;  /* 0x000000040d007c0c */ /* 0x000fce000bf26270 */
[-C--:B-1----:R-:W-:Y:S02]  /*b0f0*/  @!P4 LEA R24, P6, R7, R4.reuse, 0x1 ;  /* 0x000000040718c211 */ /* 0x082fe400078c08ff */
[----:B------:R-:W-:Y:S02]  /*b100*/  @!P3 LEA R26, P5, R9, R4, 0x1 ;  /* 0x00000004091ab211 */ /* 0x000fe400078a08ff */
[----:B----4-:R-:W-:Y:S02]  /*b110*/  @!P4 LEA.HI.X R25, R7, R0, R12, 0x1, P6 ;  /* 0x000000000719c211 */ /* 0x010fe400030f0c0c */
[----:B------:R-:W-:Y:S02]  /*b120*/  @!P2 LEA R28, P6, R15, R4, 0x1 ;  /* 0x000000040f1ca211 */ /* 0x000fe400078c08ff */
[----:B------:R-:W-:Y:S01]  /*b130*/  @!P3 LEA.HI.X R27, R9, R0, R10, 0x1, P5 ;  /* 0x00000000091bb211 */ /* 0x000fe200028f0c0a */
[----:B------:R3:W-:Y:S01]  /*b140*/  @!P4 ST.E.128 desc[UR50][R24.64], RZ ;  /* 0x000000ff1800c985 */ /* 0x0007e2000c101d32 */
[----:B------:R-:W-:-:S02]  /*b150*/  @!P1 LEA R4, P5, R13, R4, 0x1 ;  /* 0x000000040d049211 */ /* 0x000fc400078a08ff */
[-C--:B------:R-:W-:Y:S01]  /*b160*/  @!P2 LEA.HI.X R29, R15, R0.reuse, R14, 0x1, P6 ;  /* 0x000000000f1da211 */ /* 0x080fe200030f0c0e */
[----:B------:R3:W-:Y:S01]  /*b170*/  @!P3 ST.E.128 desc[UR50][R26.64], RZ ;  /* 0x000000ff1a00b985 */ /* 0x0007e2000c101d32 */
[----:B------:R-:W-:-:S03]  /*b180*/  @!P1 LEA.HI.X R5, R13, R0, R20, 0x1, P5 ;  /* 0x000000000d059211 */ /* 0x000fc600028f0c14 */
[----:B------:R3:W-:Y:S04]  /*b190*/  @!P2 ST.E.128 desc[UR50][R28.64], RZ ;  /* 0x000000ff1c00a985 */ /* 0x0007e8000c101d32 */
[----:B------:R3:W-:Y:S02]  /*b1a0*/  @!P1 ST.E.128 desc[UR50][R4.64], RZ ;  /* 0x000000ff04009985 */ /* 0x0007e4000c101d32 */
.L_x_9460:
[----:B------:R-:W-:Y:S05]  /*b1b0*/  BSYNC B1 ;  /* 0x0000000000017941 */ /* 0x000fea0003800000 */
.L_x_9459:
[----:B----4-:R4:W0:Y:S01]  /*b1c0*/  SHFL.IDX PT, R0, R3, 0x2, 0x181f ;  /* 0x00581f0003007f89 */ /* 0x01082200000e0000 */
        /* <DEDUP_REMOVED lines=9> */
[-C--:B------:R-:W-:Y:S02]  /*b260*/  @!P2 LEA R26, P5, R9, R4.reuse, 0x1 ;  /* 0x00000004091aa211 */ /* 0x080fe400078a08ff */
[----:B------:R-:W-:Y:S02]  /*b270*/  @!P1 LEA R28, P4, R15, R4, 0x1 ;  /* 0x000000040f1c9211 */ /* 0x000fe400078808ff */
[----:B0-----:R-:W-:Y:S02]  /*b280*/  @!P3 LEA.HI.X R25, R7, R0, R12, 0x1, P6 ;  /* 0x000000000719b211 */ /* 0x001fe400030f0c0c */
[----:B------:R-:W-:Y:S02]  /*b290*/  @!P0 LEA R4, P6, R13, R4, 0x1 ;  /* 0x000000040d048211 */ /* 0x000fe400078c08ff */
[-C--:B------:R-:W-:Y:S01]  /*b2a0*/  @!P2 LEA.HI.X R27, R9, R0.reuse, R10, 0x1, P5 ;  /* 0x00000000091ba211 */ /* 0x080fe200028f0c0a */
[----:B------:R3:W-:Y:S01]  /*b2b0*/  @!P3 ST.E.128 desc[UR50][R24.64], RZ ;  /* 0x000000ff1800b985 */ /* 0x0007e2000c101d32 */
[----:B------:R-:W-:-:S02]  /*b2c0*/  @!P1 LEA.HI.X R29, R15, R0, R14, 0x1, P4 ;  /* 0x000000000f1d9211 */ /* 0x000fc400020f0c0e */
[----:B------:R-:W-:Y:S01]  /*b2d0*/  @!P0 LEA.HI.X R5, R13, R0, R20, 0x1, P6 ;  /* 0x000000000d058211 */ /* 0x000fe200030f0c14 */
[----:B------:R3:W-:Y:S04]  /*b2e0*/  @!P2 ST.E.128 desc[UR50][R26.64], RZ ;  /* 0x000000ff1a00a985 */ /* 0x0007e8000c101d32 */
[----:B------:R3:W-:Y:S04]  /*b2f0*/  @!P1 ST.E.128 desc[UR50][R28.64], RZ ;  /* 0x000000ff1c009985 */ /* 0x0007e8000c101d32 */
[----:B------:R3:W-:Y:S02]  /*b300*/  @!P0 ST.E.128 desc[UR50][R4.64], RZ ;  /* 0x000000ff04008985 */ /* 0x0007e4000c101d32 */
.L_x_9462:
[----:B------:R-:W-:Y:S05]  /*b310*/  BSYNC B1 ;  /* 0x0000000000017941 */ /* 0x000fea0003800000 */
.L_x_9461:
[----:B0-----:R-:W-:Y:S01]  /*b320*/  VIADD R0, R8, 0x60 ;  /* 0x0000006008007836 */ /* 0x001fe20000000000 */
[----:B--2-4-:R-:W0:Y:S04]  /*b330*/  SHFL.IDX PT, R3, R3, 0x3, 0x181f ;  /* 0x00781f0003037f89 */ /* 0x014e2800000e0000 */
[----:B------:R-:W-:Y:S01]  /*b340*/  ISETP.GE.AND P0, PT, R0, R11, PT ;  /* 0x0000000b0000720c */ /* 0x000fe20003f06270 */
[----:B-1-3--:R1:W2:-:S12]  /*b350*/  SHFL.IDX PT, R4, R6, 0x3, 0x181f ;  /* 0x00781f0006047f89 */ /* 0x00a29800000e0000 */
[----:B-1----:R-:W-:Y:S05]  /*b360*/  @P0 BRA `(.L_x_9451) ;  /* 0x0000000000440947 */ /* 0x002fea0003800000 */
[----:B------:R-:W-:Y:S02]  /*b370*/  ULDC UR4, c[0x0][0xac8] ;  /* 0x0002b20000047ab9 */ /* 0x000fe40000000800 */
[----:B------:R-:W-:Y:S02]  /*b380*/  ISETP.GE.AND P3, PT, R7, UR4, PT ;  /* 0x0000000407007c0c */ /* 0x000fe4000bf66270 */
[----:B------:R-:W-:Y:S02]  /*b390*/  ISETP.GE.AND P2, PT, R9, UR4, PT ;  /* 0x0000000409007c0c */ /* 0x000fe4000bf46270 */
[----:B------:R-:W-:Y:S02]  /*b3a0*/  ISETP.GE.AND P1, PT, R15, UR4, PT ;  /* 0x000000040f007c0c */ /* 0x000fe4000bf26270 */
[----:B------:R-:W-:-:S07]  /*b3b0*/  ISETP.GE.AND P0, PT, R13, UR4, PT ;  /* 0x000000040d007c0c */ /* 0x000fce000bf06270 */
[----:B--2---:R-:W-:-:S04]  /*b3c0*/  @!P3 LEA R6, P4, R7, R4, 0x1 ;  /* 0x000000040706b211 */ /* 0x004fc800078808ff */
[-C--:B0-----:R-:W-:Y:S02]  /*b3d0*/  @!P3 LEA.HI.X R7, R7, R3.reuse, R12, 0x1, P4 ;  /* 0x000000030707b211 */ /* 0x081fe400020f0c0c */
[-C--:B------:R-:W-:Y:S02]  /*b3e0*/  @!P2 LEA R8, P4, R9, R4.reuse, 0x1 ;  /* 0x000000040908a211 */ /* 0x080fe400078808ff */
[-C--:B------:R-:W-:Y:S01]  /*b3f0*/  @!P1 LEA R24, P5, R15, R4.reuse, 0x1 ;  /* 0x000000040f189211 */ /* 0x080fe200078a08ff */
[----:B------:R0:W-:Y:S01]  /*b400*/  @!P3 ST.E.128 desc[UR50][R6.64], RZ ;  /* 0x000000ff0600b985 */ /* 0x0001e2000c101d32 */
[----:B------:R-:W-:Y:S02]  /*b410*/  @!P0 LEA R4, P6, R13, R4, 0x1 ;  /* 0x000000040d048211 */ /* 0x000fe400078c08ff */
[-C--:B------:R-:W-:Y:S02]  /*b420*/  @!P2 LEA.HI.X R9, R9, R3.reuse, R10, 0x1, P4 ;  /* 0x000000030909a211 */ /* 0x080fe400020f0c0a */
[----:B------:R-:W-:-:S02]  /*b430*/  @!P1 LEA.HI.X R25, R15, R3, R14, 0x1, P5 ;  /* 0x000000030f199211 */ /* 0x000fc400028f0c0e */
[----:B------:R-:W-:Y:S01]  /*b440*/  @!P0 LEA.HI.X R5, R13, R3, R20, 0x1, P6 ;  /* 0x000000030d058211 */ /* 0x000fe200030f0c14 */
[----:B------:R0:W-:Y:S04]  /*b450*/  @!P2 ST.E.128 desc[UR50][R8.64], RZ ;  /* 0x000000ff0800a985 */ /* 0x0001e8000c101d32 */
[----:B------:R0:W-:Y:S04]  /*b460*/  @!P1 ST.E.128 desc[UR50][R24.64], RZ ;  /* 0x000000ff18009985 */ /* 0x0001e8000c101d32 */
[----:B------:R0:W-:Y:S02]  /*b470*/  @!P0 ST.E.128 desc[UR50][R4.64], RZ ;  /* 0x000000ff04008985 */ /* 0x0001e4000c101d32 */
.L_x_9451:
[----:B------:R-:W-:Y:S05]  /*b480*/  BSYNC B0 ;  /* 0x0000000000007941 */ /* 0x000fea0003800000 */
.L_x_9441:
[----:B------:R-:W-:Y:S02]  /*b490*/  ULDC UR4, c[0x0][0xc3c] ;  /* 0x00030f0000047ab9 */ /* 0x000fe40000000800 */
[----:B------:R-:W-:-:S06]  /*b4a0*/  UISETP.GE.AND UP0, UPT, UR7, UR4, UPT ;  /* 0x000000040700728c */ /* 0x000fcc000bf06270 */
[----:B------:R-:W-:-:S13]  /*b4b0*/  PLOP3.LUT P0, PT, PT, PT, UP0, 0x80, 0x0 ;  /* 0x000000000000781c */ /* 0x000fda0003f0f008 */
[----:B------:R-:W-:Y:S05]  /*b4c0*/  @!P0 BRA `(.L_x_9463) ;  /* 0xffffff5800dc8947 */ /* 0x000fea000383ffff */
[----:B------:R-:W-:Y:S05]  /*b4d0*/  EXIT ;  /* 0x000000000000794d */ /* 0x000fea0003800000 */
.L_x_9412:
        /* <DEDUP_REMOVED lines=16> */
.L_x_9464:
        /* <DEDUP_REMOVED lines=43> */
.L_x_9468:
        /* <DEDUP_REMOVED lines=35> */
.L_x_9466:
        /* <DEDUP_REMOVED lines=18> */
.L_x_9469:
        /* <DEDUP_REMOVED lines=57> */
.L_x_9467:
[----:B------:R-:W-:Y:S01]  /*bf70*/  ULDC UR4, c[0x0][0xc3c] ;  /* 0x00030f0000047ab9 */ /* 0x000fe20000000800 */
[----:B------:R-:W-:Y:S02]  /*bf80*/  IMAD.MOV.U32 R17, RZ, RZ, RZ ;  /* 0x000000ffff117224 */ /* 0x000fe400078e00ff */
[----:B------:R-:W-:Y:S02]  /*bf90*/  IMAD.U32 R16, RZ, RZ, UR6 ;  /* 0x00000006ff107e24 */ /* 0x000fe4000f8e00ff */
[----:B------:R-:W-:Y:S02]  /*bfa0*/  IMAD.MOV.U32 R18, RZ, RZ, RZ ;  /* 0x000000ffff127224 */ /* 0x000fe400078e00ff */
[----:B------:R-:W-:-:S07]  /*bfb0*/  IMAD.U32 R19, RZ, RZ, UR4 ;  /* 0x00000004ff137e24 */ /* 0x000fce000f8e00ff */
.L_x_9470:
[----:B------:R-:W-:-:S13]  /*bfc0*/  ISETP.NE.AND P0, PT, R7, RZ, PT ;  /* 0x000000ff0700720c */ /* 0x000fda0003f05270 */
[----:B------:R-:W0:Y:S01]  /*bfd0*/  @!P0 S2R R3, SR_CgaCtaId ;  /* 0x0000000000038919 */ /* 0x000e220000008800 */
[----:B------:R-:W-:-:S04]  /*bfe0*/  @!P0 MOV R2, 0x400 ;  /* 0x0000040000028802 */ /* 0x000fc80000000f00 */
[----:B0-----:R-:W-:-:S05]  /*bff0*/  @!P0 LEA R2, R3, R2, 0x18 ;  /* 0x0000000203028211 */ /* 0x001fca00078ec0ff */
[----:B------:R1:W-:Y:S01]  /*c000*/  @!P0 STS.128 [R2+0x228d0], R16 ;  /* 0x0228d01002008388 */ /* 0x0003e20000000c00 */
[----:B------:R-:W-:Y:S06]  /*c010*/  BAR.ARV 0x5, 0x180 ;  /* 0x0146000000007b1d */ /* 0x000fec0000002000 */
.L_x_9465:
        /* <DEDUP_REMOVED lines=25> */
[----:B------:R-:W-:Y:S01]  /*c1b0*/  LOP3.LUT R0, R4, 0xc0, RZ, 0xfc, !PT ;  /* 0x000000c004007812 */ /* 0x000fe200078efcff */
[----:B0-----:R-:W-:-:S06]  /*c1c0*/  ULEA UR4, UR5, UR4, 0x18 ;  /* 0x0000000405047291 */ /* 0x001fcc000f8ec03f */
[----:B------:R-:W-:-:S04]  /*c1d0*/  IMAD.U32 R22, RZ, RZ, UR4 ;  /* 0x00000004ff167e24 */ /* 0x000fc8000f8e00ff */
[----:B--2---:R-:W-:-:S07]  /*c1e0*/  IMAD R36, R28, 0x2, R22 ;  /* 0x000000021c247824 */ /* 0x004fce00078e0216 */
.L_x_9532:
[----:B0-----:R-:W0:Y:S02]  /*c1f0*/  LDC.64 R2, c[0x0][0xc88] ;  /* 0x00032200ff027b82 */ /* 0x001e240000000a00 */
[----:B0-----:R-:W-:-:S05]  /*c200*/  IMAD.WIDE R2, R19, 0x4, R2 ;  /* 0x0000000413027825 */ /* 0x001fca00078e0202 */
        /* <DEDUP_REMOVED lines=12> */
[----:B------:R0:W-:Y:S01]  /*c2d0*/  STL [R1], R0 ;  /* 0x0000000001007387 */ /* 0x0001e20000100800 */
        /* <DEDUP_REMOVED lines=33> */
.L_x_9472:
        /* <DEDUP_REMOVED lines=9> */
.L_x_9473:
        /* <DEDUP_REMOVED lines=9> */
.L_x_9474:
[----:B-----5:R-:W-:Y:S01]  /*c610*/  IMAD.IADD R32, R7, 0x1, -R30 ;  /* 0x0000000107207824 */ /* 0x020fe200078e0a1e */
[----:B012---:R-:W-:Y:S01]  /*c620*/  LOP3.LUT R0, R18, 0xff000000, RZ, 0xc0, !PT ;  /* 0xff00000012007812 */ /* 0x007fe200078ec0ff */
[----:B------:R-:W-:Y:S02]  /*c630*/  BSSY B0, `(.L_x_9475) ;  /* 0x0000028000007945 */ /* 0x000fe40003800000 */
[C---:B------:R-:W-:Y:S01]  /*c640*/  VIADD R2, R32.reuse, 0x5f ;  /* 0x0000005f20027836 */ /* 0x040fe20000000000 */
[----:B------:R-:W-:Y:S02]  /*c650*/  ISETP.GE.AND P0, PT, R32, 0x1, PT ;  /* 0x000000012000780c */ /* 0x000fe40003f06270 */
[----:B------:R-:W-:Y:S01]  /*c660*/  SHF.R.U32.HI R3, RZ, 0x8, R0 ;  /* 0x00000008ff037819 */ /* 0x000fe20000011600 */
[----:B------:R-:W-:Y:S01]  /*c670*/  IMAD.HI R2, R2, 0x2aaaaaab, RZ ;  /* 0x2aaaaaab02027827 */ /* 0x000fe200078e02ff */
[----:B------:R-:W-:-:S04]  /*c680*/  LOP3.LUT R0, R18, 0xff0000, RZ, 0xc0, !PT ;  /* 0x00ff000012007812 */ /* 0x000fc800078ec0ff */
[----:B------:R-:W-:Y:S02]  /*c690*/  LEA.HI R5, R0, R3, RZ, 0x10 ;  /* 0x0000000300057211 */ /* 0x000fe400078f80ff */
[----:B------:R-:W-:Y:S02]  /*c6a0*/  SHF.R.U32.HI R3, RZ, 0x1f, R2 ;  /* 0x0000001fff037819 */ /* 0x000fe40000011602 */
[----:B------:R-:W-:Y:S02]  /*c6b0*/  LOP3.LUT R29, R5, 0xff, RZ, 0xc0, !PT ;  /* 0x000000ff051d7812 */ /* 0x000fe400078ec0ff */
[----:B------:R-:W-:Y:S01]  /*c6c0*/  LEA.HI.SX32 R0, R2, R3, 0x1c ;  /* 0x0000000302007211 */ /* 0x000fe200078fe2ff */
[----:B------:R-:W-:Y:S01]  /*c6d0*/  IMAD.MOV.U32 R2, RZ, RZ, RZ ;  /* 0x000000ffff027224 */ /* 0x000fe200078e00ff */
        /* <DEDUP_REMOVED lines=29> */
.L_x_9476:
[----:B------:R-:W-:Y:S05]  /*c8b0*/  BSYNC B0 ;  /* 0x0000000000007941 */ /* 0x000fea0003800000 */
.L_x_9475:
        /* <DEDUP_REMOVED lines=23> */
.L_x_9478:
        /* <DEDUP_REMOVED lines=20> */
.L_x_9481:
[----:B------:R-:W-:Y:S05]  /*cb70*/  BSYNC B6 ;  /* 0x0000000000067941 */ /* 0x000fea0003800000 */
.L_x_9480:
        /* <DEDUP_REMOVED lines=20> */
.L_x_9484:
        /* <DEDUP_REMOVED lines=15> */
.L_x_9483:
[----:B------:R-:W-:Y:S05]  /*cdb0*/  BSYNC B6 ;  /* 0x0000000000067941 */ /* 0x000fea0003800000 */
.L_x_9482:
[----:B------:R-:W-:Y:S01]  /*cdc0*/  ULDC.64 UR4, c[0x0][0x9f8] ;  /* 0x00027e0000047ab9 */ /* 0x000fe20000000a00 */
[----:B------:R-:W0:Y:S01]  /*cdd0*/  S2R R20, SR_TID.X ;  /* 0x0000000000147919 */ /* 0x000e220000002100 */
[----:B------:R-:W-:Y:S01]  /*cde0*/  ISETP.NE.U32.AND P0, PT, RZ, UR4, PT ;  /* 0x00000004ff007c0c */ /* 0x000fe2000bf05070 */
[----:B------:R-:W1:Y:S03]  /*cdf0*/  LDC R8, c[0x0][0x430] ;  /* 0x00010c00ff087b82 */ /* 0x000e660000000800 */
[----:B------:R-:W-:-:S13]  /*ce00*/  ISETP.NE.AND.EX P0, PT, RZ, UR5, PT, P0 ;  /* 0x00000005ff007c0c */ /* 0x000fda000bf05300 */
[----:B------:R-:W-:Y:S01]  /*ce10*/  @P0 IADD3 R2, P1, R31, UR4, RZ ;  /* 0x000000041f020c10 */ /* 0x000fe2000ff3e0ff */
[----:B------:R-:W-:Y:S01]  /*ce20*/  VIADD R0, R35, 0xffffffff ;  /* 0xffffffff23007836 */ /* 0x000fe20000000000 */
[----:B------:R-:W-:Y:S02]  /*ce30*/  ULDC UR4, c[0x0][0x320] ;  /* 0x0000c80000047ab9 */ /* 0x000fe40000000800 */
[----:B------:R-:W-:-:S05]  /*ce40*/  @P0 IADD3.X R3, R33, UR5, RZ, P1, !PT ;  /* 0x0000000521030c10 */ /* 0x000fca0008ffe4ff */
[----:B------:R2:W3:Y:S01]  /*ce50*/  @P0 LDG.E R27, desc[UR50][R2.64] ;  /* 0x00000032021b0981 */ /* 0x0004e2000c1e1900 */
[----:B0-----:R-:W-:-:S04]  /*ce60*/  LOP3.LUT R20, R20, 0x7f, RZ, 0xc0, !PT ;  /* 0x0000007f14147812 */ /* 0x001fc800078ec0ff */
[----:B------:R-:W-:Y:S02]  /*ce70*/  SHF.R.U32.HI R21, RZ, 0x3, R20 ;  /* 0x00000003ff157819 */ /* 0x000fe40000011614 */
[----:B------:R-:W0:Y:S01]  /*ce80*/  S2R R20, SR_TID.X ;  /* 0x0000000000147919 */ /* 0x000e220000002100 */
[----:B-1----:R-:W-:-:S13]  /*ce90*/  ISETP.NE.AND P2, PT, R8, 0x1, PT ;  /* 0x000000010800780c */ /* 0x002fda0003f45270 */
[----:B------:R-:W2:Y:S08]  /*cea0*/  @P2 LDC R6, c[0x0][0x434] ;  /* 0x00010d00ff062b82 */ /* 0x000eb00000000800 */
[----:B------:R-:W1:Y:S01]  /*ceb0*/  @P2 LDC R7, c[0x0][0x438] ;  /* 0x00010e00ff072b82 */ /* 0x000e620000000800 */
[----:B0-----:R-:W-:-:S05]  /*cec0*/  IMAD.SHL.U32 R20, R20, 0x10, RZ ;  /* 0x0000001014147824 */ /* 0x001fca00078e00ff */
[----:B------:R-:W-:-:S05]  /*ced0*/  LOP3.LUT R20, R21, 0x70, R20, 0xf8, !PT ;  /* 0x0000007015147812 */ /* 0x000fca00078ef814 */
[----:B------:R-:W-:-:S05]  /*cee0*/  IMAD R35, R0, 0x60, R20 ;  /* 0x0000006000237824 */ /* 0x000fca00078e0214 */
[----:B------:R-:W-:-:S04]  /*cef0*/  ISETP.GE.AND P0, PT, R35, R32, PT ;  /* 0x000000202300720c */ /* 0x000fc80003f06270 */
[----:B------:R-:W-:Y:S01]  /*cf00*/  ISETP.GT.U32.OR P0, PT, R20, 0x5f, P0 ;  /* 0x0000005f1400780c */ /* 0x000fe20000704470 */
[----:B------:R-:W0:Y:S01]  /*cf10*/  S2R R21, SR_TID.X ;  /* 0x0000000000157919 */ /* 0x000e220000002100 */
[----:B------:R-:W-:-:S11]  /*cf20*/  IMAD.IADD R35, R35, 0x1, R30 ;  /* 0x0000000123237824 */ /* 0x000fd600078e021e */
[----:B------:R-:W4:Y:S01]  /*cf30*/  @!P0 LDC.64 R4, c[0x0][0x428] ;  /* 0x00010a00ff048b82 */ /* 0x000f220000000a00 */
[----:B--2---:R-:W-:-:S04]  /*cf40*/  @P2 IMAD.HI.U32 R2, R35, R6, RZ ;  /* 0x0000000623022227 */ /* 0x004fc800078e00ff */
[----:B------:R-:W-:Y:S01]  /*cf50*/  IMAD.MOV.U32 R6, RZ, RZ, R35 ;  /* 0x000000ffff067224 */ /* 0x000fe200078e0023 */
[----:B-1----:R-:W-:-:S04]  /*cf60*/  @P2 SHF.R.U32.HI R6, RZ, R7, R2 ;  /* 0x00000007ff062219 */ /* 0x002fc80000011602 */
[--C-:B------:R-:W-:Y:S01]  /*cf70*/  @!P0 SHF.R.S32.HI R3, RZ, 0x1f, R6.reuse ;  /* 0x0000001fff038819 */ /* 0x100fe20000011406 */
[----:B------:R-:W-:Y:S02]  /*cf80*/  @!P0 IMAD.MOV.U32 R2, RZ, RZ, R6 ;  /* 0x000000ffff028224 */ /* 0x000fe400078e0006 */
[----:B0-----:R-:W-:-:S05]  /*cf90*/  IMAD.SHL.U32 R21, R21, 0x8, RZ ;  /* 0x0000000815157824 */ /* 0x001fca00078e00ff */
[----:B------:R-:W-:-:S04]  /*cfa0*/  LOP3.LUT R21, R21, 0x38, RZ, 0xc0, !PT ;  /* 0x0000003815157812 */ /* 0x000fc800078ec0ff */
[----:B------:R-:W-:Y:S02]  /*cfb0*/  LOP3.LUT R10, R21, 0x40, RZ, 0xfc, !PT ;  /* 0x00000040150a7812 */ /* 0x000fe400078efcff */
[----:B------:R-:W-:Y:S02]  /*cfc0*/  LOP3.LUT R23, R23, 0xffffff7f, RZ, 0xc0, !PT ;  /* 0xffffff7f17177812 */ /* 0x000fe400078ec0ff */
[----:B------:R-:W-:Y:S02]  /*cfd0*/  ISETP.GE.AND P3, PT, R10, UR4, PT ;  /* 0x000000040a007c0c */ /* 0x000fe4000bf66270 */
[----:B------:R-:W-:Y:S02]  /*cfe0*/  @P2 LOP3.LUT R23, R23, 0x80, RZ, 0xfc, !PT ;  /* 0x0000008017172812 */ /* 0x000fe400078efcff */
[----:B------:R-:W-:Y:S02]  /*cff0*/  LOP3.LUT R9, R21, 0x80, RZ, 0xfc, !PT ;  /* 0x0000008015097812 */ /* 0x000fe400078efcff */
[----:B------:R-:W-:Y:S01]  /*d000*/  LOP3.LUT R23, R23, 0xfffffff7, RZ, 0xc0, !PT ;  /* 0xfffffff717177812 */ /* 0x000fe200078ec0ff */
[----:B------:R-:W-:Y:S01]  /*d010*/  IMAD.MOV.U32 R34, RZ, RZ, RZ ;  /* 0x000000ffff227224 */ /* 0x000fe200078e00ff */
[----:B------:R-:W-:-:S05]  /*d020*/  ISETP.GE.AND P2, PT, R21, UR4, PT ;  /* 0x0000000415007c0c */ /* 0x000fca000bf46270 */
[----:B------:R-:W-:-:S04]  /*d030*/  @P3 LOP3.LUT R23, R23, 0x8, RZ, 0xfc, !PT ;  /* 0x0000000817173812 */ /* 0x000fc800078efcff */
[----:B------:R-:W-:-:S04]  /*d040*/  LOP3.LUT R23, R23, 0xffffffef, RZ, 0xc0, !PT ;  /* 0xffffffef17177812 */ /* 0x000fc800078ec0ff */
[----:B------:R-:W-:Y:S01]  /*d050*/  LOP3.LUT R23, R23, 0xfffffffb, RZ, 0xc0, !PT ;  /* 0xfffffffb17177812 */ /* 0x000fe200078ec0ff */
[----:B------:R-:W-:Y:S01]  /*d060*/  UMOV UR5, 0xffffffff ;  /* 0xffffffff00057882 */ /* 0x000fe20000000000 */
[----:B------:R-:W-:Y:S02]  /*d070*/  LOP3.LUT R18, R18, 0xffff, RZ, 0xc0, !PT ;  /* 0x0000ffff12127812 */ /* 0x000fe400078ec0ff */
[----:B---3--:R-:W-:Y:S01]  /*d080*/  SHF.R.S32.HI R31, RZ, 0x1f, R27 ;  /* 0x0000001fff1f7819 */ /* 0x008fe2000001141b */
[----:B----4-:R-:W-:-:S04]  /*d090*/  @!P0 IMAD.WIDE.U32 R2, R27, R4, R2 ;  /* 0x000000041b028225 */ /* 0x010fc800078e0002 */
[----:B------:R-:W-:-:S04]  /*d0a0*/  @!P0 IMAD R7, R31, R4, RZ ;  /* 0x000000041f078224 */ /* 0x000fc800078e02ff */
[----:B------:R-:W-:Y:S02]  /*d0b0*/  @!P0 IMAD R7, R27, R5, R7 ;  /* 0x000000051b078224 */ /* 0x000fe400078e0207 */
[----:B------:R-:W0:Y:S02]  /*d0c0*/  @!P0 LDC.64 R4, c[0x0][0x418] ;  /* 0x00010600ff048b82 */ /* 0x000e240000000a00 */
[----:B------:R-:W-:Y:S01]  /*d0d0*/  @!P0 IMAD.IADD R7, R3, 0x1, R7 ;  /* 0x0000000103078824 */ /* 0x000fe200078e0207 */
[----:B0-----:R-:W-:-:S04]  /*d0e0*/  @!P0 LEA R4, P1, R2, R4, 0x2 ;  /* 0x0000000402048211 */ /* 0x001fc800078210ff */
[----:B------:R-:W-:Y:S02]  /*d0f0*/  @!P0 LEA.HI.X R5, R2, R5, R7, 0x2, P1 ;  /* 0x0000000502058211 */ /* 0x000fe400008f1407 */
[----:B------:R-:W-:Y:S01]  /*d100*/  ISETP.GE.AND P1, PT, R9, UR4, PT ;  /* 0x0000000409007c0c */ /* 0x000fe2000bf26270 */
[----:B------:R-:W-:Y:S02]  /*d110*/  IMAD.MOV R2, RZ, RZ, -R6 ;  /* 0x000000ffff027224 */ /* 0x000fe400078e0a06 */
[----:B------:R0:W5:Y:S02]  /*d120*/  @!P0 LDG.E R34, desc[UR50][R4.64] ;  /* 0x0000003204228981 */ /* 0x000164000c1e1900 */
[----:B------:R-:W-:Y:S01]  /*d130*/  IMAD R35, R8, R2, R35 ;  /* 0x0000000208237224 */ /* 0x000fe200078e0223 */
[----:B------:R-:W-:-:S04]  /*d140*/  LOP3.LUT R8, R21, 0xc0, RZ, 0xfc, !PT ;  /* 0x000000c015087812 */ /* 0x000fc800078efcff */
[----:B------:R-:W-:-:S03]  /*d150*/  ISETP.GE.AND P0, PT, R8, UR4, PT ;  /* 0x0000000408007c0c */ /* 0x000fc6000bf06270 */
[----:B------:R-:W-:-:S04]  /*d160*/  @P1 LOP3.LUT R23, R23, 0x4, RZ, 0xfc, !PT ;  /* 0x0000000417171812 */ /* 0x000fc800078efcff */
[----:B------:R-:W-:-:S04]  /*d170*/  @P2 LOP3.LUT R23, R23, 0x10, RZ, 0xfc, !PT ;  /* 0x0000001017172812 */ /* 0x000fc800078efcff */
[----:B------:R-:W-:Y:S01]  /*d180*/  LOP3.LUT R23, R23, 0xfffffffd, RZ, 0xc0, !PT ;  /* 0xfffffffd17177812 */ /* 0x000fe200078ec0ff */
[----:B------:R-:W-:-:S03]  /*d190*/  IMAD.U32 R2, RZ, RZ, UR36 ;  /* 0x00000024ff027e24 */ /* 0x000fc6000f8e00ff */
[----:B------:R-:W-:Y:S01]  /*d1a0*/  @P0 LOP3.LUT R23, R23, 0x2, RZ, 0xfc, !PT ;  /* 0x0000000217170812 */ /* 0x000fe200078efcff */
[----:B0-----:R-:W-:Y:S06]  /*d1b0*/  BRA.DIV UR5, `(.L_x_9485) ;  /* 0x0000003e055c7947 */ /* 0x001fec000b800000 */
.L_x_9549:
[----:B------:R-:W-:Y:S02]  /*d1c0*/  ISETP.NE.AND P0, PT, R2, 0x3, PT ;  /* 0x000000030200780c */ /* 0x000fe40003f05270 */
[----:B------:R-:W-:Y:S02]  /*d1d0*/  ISETP.GT.U32.AND P1, PT, R20, 0x5f, PT ;  /* 0x0000005f1400780c */ /* 0x000fe40003f24070 */
[----:B------:R-:W-:Y:S02]  /*d1e0*/  LOP3.LUT R23, R23, 0xffffffbf, RZ, 0xc0, !PT ;  /* 0xffffffbf17177812 */ /* 0x000fe400078ec0ff */
[----:B------:R-:W-:-:S07]  /*d1f0*/  SEL R6, RZ, 0x1, P2 ;  /* 0x00000001ff067807 */ /* 0x000fce0001000000 */
[----:B------:R-:W-:-:S04]  /*d200*/  @P0 LOP3.LUT R23, R23, 0x40, RZ, 0xfc, !PT ;  /* 0x0000004017170812 */ /* 0x000fc800078efcff */
[----:B------:R-:W-:-:S04]  /*d210*/  LOP3.LUT R23, R23, 0xffffffdf, RZ, 0xc0, !PT ;  /* 0xffffffdf17177812 */ /* 0x000fc800078ec0ff */
[----:B------:R-:W-:Y:S01]  /*d220*/  @P1 LOP3.LUT R23, R23, 0x20, RZ, 0xfc, !PT ;  /* 0x0000002017171812 */ /* 0x000fe200078efcff */
[----:B------:R-:W-:Y:S06]  /*d230*/  @!P0 BRA `(.L_x_9486) ;  /* 0x0000000000048947 */ /* 0x000fec0003800000 */
[----:B------:R-:W-:Y:S01]  /*d240*/  BPT.TRAP 0x1 ;  /* 0x000000040000795c */ /* 0x000fe20000300000 */
.L_x_9486:
[----:B------:R-:W-:Y:S01]  /*d250*/  IMAD R32, R0, -0x60, R32 ;  /* 0xffffffa000207824 */ /* 0x000fe200078e0220 */
[----:B------:R-:W-:Y:S01]  /*d260*/  SHF.L.U32 R0, R26, 0x1f, RZ ;  /* 0x0000001f1a007819 */ /* 0x000fe200000006ff */
[----:B------:R-:W-:Y:S01]  /*d270*/  IMAD R33, R24, 0x8, R22 ;  /* 0x0000000818217824 */ /* 0x000fe200078e0216 */
[----:B------:R-:W-:Y:S03]  /*d280*/  BSSY B0, `(.L_x_9487) ;  /* 0x0000003000007945 */ /* 0x000fe60003800000 */
[----:B------:R-:W0:Y:S02]  /*d290*/  SYNCS.PHASECHK.TRANS64.TRYWAIT P0, [R33+URZ+0x22840], R0 ;  /* 0x02284000210075a7 */ /* 0x000e24000800017f */
[----:B0-----:R-:W-:Y:S05]  /*d2a0*/  @!P0 BRA `(.L_x_9488) ;  /* 0x0000003c00548947 */ /* 0x001fea0003800000 */
.L_x_9550:
[----:B------:R-:W-:Y:S05]  /*d2b0*/  BSYNC B0 ;  /* 0x0000000000007941 */ /* 0x000fea0003800000 */
.L_x_9487:
[----:B0-----:R-:W-:Y:S01]  /*d2c0*/  SHF.R.S32.HI R0, RZ, 0x1f, R35 ;  /* 0x0000001fff007819 */ /* 0x001fe20000011423 */
[----:B------:R-:W-:Y:S01]  /*d2d0*/  ULDC.64 UR4, c[0x0][0x300] ;  /* 0x0000c00000047ab9 */ /* 0x000fe20000000a00 */
[----:B------:R-:W0:Y:S01]  /*d2e0*/  S2R R8, SR_TID.X ;  /* 0x0000000000087919 */ /* 0x000e220000002100 */
[----:B------:R-:W-:Y:S01]  /*d2f0*/  IMAD.WIDE.U32 R2, R35, UR4, RZ ;  /* 0x0000000423027c25 */ /* 0x000fe2000f8e00ff */
[----:B-----5:R-:W-:Y:S01]  /*d300*/  SHF.R.S32.HI R4, RZ, 0x1f, R34 ;  /* 0x0000001fff047819 */ /* 0x020fe20000011422 */
[----:B------:R-:W-:Y:S01]  /*d310*/  ULDC.64 UR6, c[0x0][0x2e8] ;  /* 0x0000ba0000067ab9 */ /* 0x000fe20000000a00 */
[----:B------:R1:W-:Y:S01]  /*d320*/  STL [R1+0x1c], R0 ;  /* 0x00001c0001007387 */ /* 0x0003e20000100800 */
[----:B------:R-:W-:-:S03]  /*d330*/  LOP3.LUT R23, R23, 0xfffffffe, RZ, 0xc0, !PT ;  /* 0xfffffffe17177812 */ /* 0x000fc600078ec0ff */
[----:B------:R2:W-:Y:S01]  /*d340*/  STL [R1+0x20], R4 ;  /* 0x0000200401007387 */ /* 0x0005e20000100800 */
[----:B-1----:R-:W-:-:S04]  /*d350*/  IMAD R0, R0, UR4, RZ ;  /* 0x0000000400007c24 */ /* 0x002fc8000f8e02ff */
[----:B------:R-:W-:Y:S01]  /*d360*/  IMAD R0, R35, UR5, R0 ;  /* 0x0000000523007c24 */ /* 0x000fe2000f8e0200 */
[----:B------:R-:W-:-:S03]  /*d370*/  ULDC.64 UR4, c[0x0][0x310] ;  /* 0x0000c40000047ab9 */ /* 0x000fc60000000a00 */
[----:B------:R-:W-:Y:S02]  /*d380*/  IMAD.IADD R3, R3, 0x1, R0 ;  /* 0x0000000103037824 */ /* 0x000fe400078e0200 */
[----:B------:R-:W-:Y:S02]  /*d390*/  IMAD R0, R4, UR4, RZ ;  /* 0x0000000404007c24 */ /* 0x000fe4000f8e02ff */
[----:B--2---:R-:W1:Y:S01]  /*d3a0*/  S2R R4, SR_TID.X ;  /* 0x0000000000047919 */ /* 0x004e620000002100 */
[----:B------:R-:W-:-:S04]  /*d3b0*/  IMAD.WIDE.U32 R2, R34, UR4, R2 ;  /* 0x0000000422027c25 */ /* 0x000fc8000f8e0002 */
[----:B------:R-:W-:Y:S01]  /*d3c0*/  IMAD R0, R34, UR5, R0 ;  /* 0x0000000522007c24 */ /* 0x000fe2000f8e0200 */
[----:B------:R-:W-:Y:S01]  /*d3d0*/  ULDC.64 UR4, c[0x0][0x308] ;  /* 0x0000c20000047ab9 */ /* 0x000fe20000000a00 */
[----:B0-----:R-:W-:Y:S02]  /*d3e0*/  IMAD.SHL.U32 R8, R8, 0x8, RZ ;  /* 0x0000000808087824 */ /* 0x001fe400078e00ff */
[----:B------:R-:W-:-:S03]  /*d3f0*/  IMAD.IADD R3, R3, 0x1, R0 ;  /* 0x0000000103037824 */ /* 0x000fc600078e0200 */
[----:B------:R-:W-:Y:S01]  /*d400*/  LOP3.LUT R8, R8, 0x38, RZ, 0xc0, !PT ;  /* 0x0000003808087812 */ /* 0x000fe200078ec0ff */
[----:B------:R-:W-:Y:S01]  /*d410*/  IMAD.WIDE.U32 R2, R18, UR4, R2 ;  /* 0x0000000412027c25 */ /* 0x000fe2000f8e0002 */
[----:B------:R-:W-:Y:S02]  /*d420*/  ULDC UR4, c[0x0][0x2f4] ;  /* 0x0000bd0000047ab9 */ /* 0x000fe40000000800 */
[----:B------:R-:W-:Y:S02]  /*d430*/  ISETP.GE.AND P2, PT, R8, UR4, PT ;  /* 0x0000000408007c0c */ /* 0x000fe4000bf46270 */
[----:B------:R-:W-:-:S11]  /*d440*/  LEA R0, P0, R2, UR6, 0x1 ;  /* 0x0000000602007c11 */ /* 0x000fd6000f8008ff */
[----:B------:R-:W-:Y:S02]  /*d450*/  @P2 LOP3.LUT R23, R23, 0x1, RZ, 0xfc, !PT ;  /* 0x0000000117172812 */ /* 0x000fe400078efcff */
[----:B-1----:R-:W-:-:S04]  /*d460*/  LOP3.LUT R4, R4, 0x7f, RZ, 0xc0, !PT ;  /* 0x0000007f04047812 */ /* 0x002fc800078ec0ff */
[----:B------:R-:W-:Y:S01]  /*d470*/  SHF.R.U32.HI R5, RZ, 0x3, R4 ;  /* 0x00000003ff057819 */ /* 0x000fe20000011604 */
[----:B------:R-:W-:Y:S01]  /*d480*/  IMAD R4, R18, UR5, R3 ;  /* 0x0000000512047c24 */ /* 0x000fe2000f8e0203 */
[----:B------:R-:W-:-:S03]  /*d490*/  UMOV UR5, 0xffffffff ;  /* 0xffffffff00057882 */ /* 0x000fc60000000000 */
[----:B------:R-:W-:Y:S01]  /*d4a0*/  IMAD.IADD R32, R32, 0x1, -R5 ;  /* 0x0000000120207824 */ /* 0x000fe200078e0a05 */
[----:B------:R-:W-:Y:S01]  /*d4b0*/  LEA.HI.X R4, R2, UR7, R4, 0x1, P0 ;  /* 0x0000000702047c11 */ /* 0x000fe200080f0c04 */
[----:B------:R-:W-:-:S03]  /*d4c0*/  IMAD R5, R24, 0x1800, R28 ;  /* 0x0000180018057824 */ /* 0x000fc600078e021c */
        /* <DEDUP_REMOVED lines=54> */
.L_x_9564:
        /* <DEDUP_REMOVED lines=10> */
.L_x_9490:
        /* <DEDUP_REMOVED lines=11> */
.L_x_9491:
[----:B0-----:R0:W5:Y:S01]  /*d980*/  LDL.LU R3, [R1] ;  /* 0x0000000001037983 */ /* 0x0011620000300800 */
[C---:B------:R-:W-:Y:S01]  /*d990*/  LOP3.LUT P3, RZ, R23.reuse, 0x8, RZ, 0xc0, !PT ;  /* 0x0000000817ff7812 */ /* 0x040fe2000786c0ff */
[----:B------:R0:W-:Y:S01]  /*d9a0*/  SYNCS.ARRIVE.TRANS64.A1T0 RZ, [R33+URZ+0x22830], RZ ;  /* 0x022830ff21ff79a7 */ /* 0x0001e2000810003f */
[----:B------:R-:W-:-:S13]  /*d9b0*/  LOP3.LUT P2, RZ, R23, 0x4, RZ, 0xc0, !PT ;  /* 0x0000000417ff7812 */ /* 0x000fda000784c0ff */
[----:B------:R-:W-:Y:S05]  /*d9c0*/  WARPSYNC.ALL ;  /* 0x0000000000007948 */ /* 0x000fea0003800000 */
[----:B------:R-:W-:Y:S01]  /*d9d0*/  BAR.SYNC.DEFER_BLOCKING 0x8, 0x180 ;  /* 0x0206000000007b1d */ /* 0x000fe20000010000 */
[----:B------:R-:W-:Y:S02]  /*d9e0*/  LOP3.LUT P1, RZ, R23, 0x100, RZ, 0xc0, !PT ;  /* 0x0000010017ff7812 */ /* 0x000fe4000782c0ff */
[----:B------:R-:W-:Y:S02]  /*d9f0*/  SEL R0, RZ, 0x2, P3 ;  /* 0x00000002ff007807 */ /* 0x000fe40001800000 */
[----:B------:R-:W-:Y:S01]  /*da00*/  SEL R2, RZ, 0x4, P2 ;  /* 0x00000004ff027807 */ /* 0x000fe20001000000 */
[----:B------:R-:W-:Y:S01]  /*da10*/  ULDC.64 UR4, c[0x0][0x298] ;  /* 0x0000a60000047ab9 */ /* 0x000fe20000000a00 */
[----:B------:R-:W-:Y:S01]  /*da20*/  SEL R4, R25, RZ, !P1 ;  /* 0x000000ff19047207 */ /* 0x000fe20004800000 */
[----:B------:R-:W-:Y:S01]  /*da30*/  BSSY B6, `(.L_x_9492) ;  /* 0x0000021000067945 */ /* 0x000fe20003800000 */
[----:B------:R-:W-:-:S02]  /*da40*/  IADD3 R0, R2, R0, R6 ;  /* 0x0000000002007210 */ /* 0x000fc40007ffe006 */
[----:B------:R-:W-:Y:S01]  /*da50*/  LOP3.LUT P0, RZ, R23, 0x2, RZ, 0xc0, !PT ;  /* 0x0000000217ff7812 */ /* 0x000fe2000780c0ff */
[----:B------:R1:W-:Y:S03]  /*da60*/  STL [R1+0x14], R4 ;  /* 0x0000140401007387 */ /* 0x0003e60000100800 */
[----:B------:R-:W-:-:S05]  /*da70*/  SEL R25, RZ, 0x8, P0 ;  /* 0x00000008ff197807 */ /* 0x000fca0000000000 */
[----:B------:R-:W-:Y:S01]  /*da80*/  IMAD.IADD R25, R0, 0x1, R25 ;  /* 0x0000000100197824 */ /* 0x000fe200078e0219 */
[----:B------:R-:W-:Y:S01]  /*da90*/  SHF.R.S32.HI R0, RZ, 0x1f, R37 ;  /* 0x0000001fff007819 */ /* 0x000fe20000011425 */
[----:B-1----:R-:W-:-:S04]  /*daa0*/  IMAD.WIDE.U32 R4, R37, UR4, RZ ;  /* 0x0000000425047c25 */ /* 0x002fc8000f8e00ff */
[----:B------:R-:W-:-:S04]  /*dab0*/  IMAD R0, R0, UR4, RZ ;  /* 0x0000000400007c24 */ /* 0x000fc8000f8e02ff */
[----:B------:R-:W-:-:S04]  /*dac0*/  IMAD R0, R37, UR5, R0 ;  /* 0x0000000525007c24 */ /* 0x000fc8000f8e0200 */
[----:B------:R-:W-:Y:S01]  /*dad0*/  IMAD.IADD R37, R5, 0x1, R0 ;  /* 0x0000000105257824 */ /* 0x000fe200078e0200 */
[----:B-----5:R-:W-:-:S05]  /*dae0*/  SEL R2, R3, RZ, !P1 ;  /* 0x000000ff03027207 */ /* 0x020fca0004800000 */
[----:B------:R1:W-:Y:S04]  /*daf0*/  STL [R1], R2 ;  /* 0x0000000201007387 */ /* 0x0003e80000100800 */
[----:B------:R2:W-:Y:S01]  /*db00*/  STL.64 [R1+0x8], R4 ;  /* 0x0000080401007387 */ /* 0x0005e20000100a00 */
[----:B-1----:R-:W-:-:S05]  /*db10*/  VIADD R2, R22, 0x18400 ;  /* 0x0001840016027836 */ /* 0x002fca0000000000 */
[----:B------:R-:W-:-:S13]  /*db20*/  LOP3.LUT P0, RZ, R2, 0x3ff, RZ, 0xc0, !PT ;  /* 0x000003ff02ff7812 */ /* 0x000fda000780c0ff */
[----:B--2---:R-:W-:Y:S05]  /*db30*/  @!P0 BRA `(.L_x_9493) ;  /* 0x0000000000408947 */ /* 0x004fea0003800000 */
        /* <DEDUP_REMOVED lines=16> */
.L_x_9493:
[----:B------:R-:W-:Y:S05]  /*dc40*/  BSYNC B6 ;  /* 0x0000000000067941 */ /* 0x000fea0003800000 */
.L_x_9492:
[----:B------:R-:W2:Y:S01]  /*dc50*/  LDL.LU.64 R2, [R1+0x8] ;  /* 0x0000080001027983 */ /* 0x000ea20000300a00 */
[----:B------:R-:W-:Y:S01]  /*dc60*/  ULDC.64 UR4, c[0x0][0x2d8] ;  /* 0x0000b60000047ab9 */ /* 0x000fe20000000a00 */
[----:B------:R-:W1:Y:S02]  /*dc70*/  LDC R6, c[0x0][0x448] ;  /* 0x00011200ff067b82 */ /* 0x000e640000000800 */
[----:B------:R-:W3:Y:S04]  /*dc80*/  LDL.LU R21, [R1] ;  /* 0x0000000001157983 */ /* 0x000ee80000300800 */
[----:B------:R-:W4:Y:S01]  /*dc90*/  LDL.LU R20, [R1+0x14] ;  /* 0x0000140001147983 */ /* 0x000f220000300800 */
[----:B------:R-:W-:-:S03]  /*dca0*/  IMAD.SHL.U32 R17, R17, 0x80, RZ ;  /* 0x0000008011117824 */ /* 0x000fc600078e00ff */
[----:B------:R0:W5:Y:S01]  /*dcb0*/  LDL R10, [R1+0x10] ;  /* 0x00001000010a7983 */ /* 0x0001620000100800 */
[----:B-1----:R-:W-:-:S13]  /*dcc0*/  ISETP.NE.AND P0, PT, R6, 0x1, PT ;  /* 0x000000010600780c */ /* 0x002fda0003f05270 */
[----:B------:R-:W1:Y:S01]  /*dcd0*/  @P0 LDC R4, c[0x0][0x44c] ;  /* 0x00011300ff040b82 */ /* 0x000e620000000800 */
[----:B------:R-:W0:Y:S02]  /*dce0*/  S2R R8, SR_TID.X ;  /* 0x0000000000087919 */ /* 0x000e240000002100 */
[----:B0-----:R-:W-:-:S05]  /*dcf0*/  IMAD.SHL.U32 R8, R8, 0x8, RZ ;  /* 0x0000000808087824 */ /* 0x001fca00078e00ff */
        /* <DEDUP_REMOVED lines=9> */
[----:B------:R-:W0:Y:S02]  /*dd90*/  S2R R20, SR_TID.X ;  /* 0x0000000000147919 */ /* 0x000e240000002100 */
[----:B------:R-:W-:Y:S02]  /*dda0*/  IMAD.IADD R3, R3, 0x1, R0 ;  /* 0x0000000103037824 */ /* 0x000fe400078e0200 */
[----:B------:R-:W2:Y:S01]  /*ddb0*/  @P0 LDC R0, c[0x0][0x450] ;  /* 0x00011400ff000b82 */ /* 0x000ea20000000800 */
[----:B0-----:R-:W-:-:S04]  /*ddc0*/  LOP3.LUT R20, R20, 0x7f, RZ, 0xc0, !PT ;  /* 0x0000007f14147812 */ /* 0x001fc800078ec0ff */
[----:B------:R-:W-:Y:S02]  /*ddd0*/  SHF.R.U32.HI R21, RZ, 0x3, R20 ;  /* 0x00000003ff157819 */ /* 0x000fe40000011614 */
[----:B------:R-:W0:Y:S02]  /*dde0*/  S2R R20, SR_TID.X ;  /* 0x0000000000147919 */ /* 0x000e240000002100 */
[----:B0-----:R-:W-:-:S05]  /*ddf0*/  IMAD.SHL.U32 R20, R20, 0x10, RZ ;  /* 0x0000001014147824 */ /* 0x001fca00078e00ff */
[----:B------:R-:W-:-:S04]  /*de00*/  LOP3.LUT R20, R21, 0x70, R20, 0xf8, !PT ;  /* 0x0000007015147812 */ /* 0x000fc800078ef814 */
[----:B------:R-:W-:-:S05]  /*de10*/  LOP3.LUT R5, R20, R17, RZ, 0xfc, !PT ;  /* 0x0000001114057212 */ /* 0x000fca00078efcff */
[----:B-1----:R-:W-:-:S04]  /*de20*/  @P0 IMAD.HI.U32 R7, R5, R4, RZ ;  /* 0x0000000405070227 */ /* 0x002fc800078e00ff */
[----:B------:R-:W-:Y:S01]  /*de30*/  IMAD.MOV.U32 R4, RZ, RZ, R5 ;  /* 0x000000ffff047224 */ /* 0x000fe200078e0005 */
[----:B--2---:R-:W-:Y:S01]  /*de40*/  @P0 SHF.R.U32.HI R4, RZ, R0, R7 ;  /* 0x00000000ff040219 */ /* 0x004fe20000011607 */
        /* <DEDUP_REMOVED lines=25> */
[----:B------:R-:W-:Y:S01]  /*dfe0*/  IMAD.IADD R17, R9, 0x1, R17 ;  /* 0x0000000109117824 */ /* 0x000fe200078e0211 */
[----:B------:R-:W1:Y:S03]  /*dff0*/  SHFL.IDX PT, R2, R4, RZ, 0x181f ;  /* 0x00181fff04027589 */ /* 0x000e6600000e0000 */
[C---:B------:R-:W-:Y:S01]  /*e000*/  VIADD R6, R17.reuse, 0x10 ;  /* 0x0000001011067836 */ /* 0x040fe20000000000 */
[----:B------:R-:W-:Y:S01]  /*e010*/  ISETP.GE.AND P0, PT, R17, R5, PT ;  /* 0x000000051100720c */ /* 0x000fe20003f06270 */
[----:B------:R-:W-:-:S12]  /*e020*/  SHFL.IDX PT, R14, R0, 0x7, 0x181f ;  /* 0x00f81f00000e7f89 */ /* 0x000fd800000e0000 */
[----:B0-----:R-:W-:-:S05]  /*e030*/  @!P0 LEA R3, P2, R8, R3, 0x1 ;  /* 0x0000000308038211 */ /* 0x001fca00078408ff */
[----:B-1----:R-:W-:-:S05]  /*e040*/  @!P0 IMAD.X R2, RZ, RZ, R2, P2 ;  /* 0x000000ffff028224 */ /* 0x002fca00010e0602 */
[----:B------:R-:W-:-:S04]  /*e050*/  @!P0 LOP3.LUT R3, R3, R2, RZ, 0x3c, !PT ;  /* 0x0000000203038212 */ /* 0x000fc800078e3cff */
[----:B------:R-:W-:-:S04]  /*e060*/  @!P0 LOP3.LUT R2, R3, R2, RZ, 0x3c, !PT ;  /* 0x0000000203028212 */ /* 0x000fc800078e3cff */
[----:B------:R-:W-:-:S05]  /*e070*/  @!P0 LOP3.LUT R3, R3, R2, RZ, 0x3c, !PT ;  /* 0x0000000203038212 */ /* 0x000fca00078e3cff */
[----:B------:R0:W-:Y:S01]  /*e080*/  @!P0 LDGSTS.E.BYPASS.LTC128B.128 [R36+0x18400], desc[UR50][R2.64], !P1 ;  /* 0x1840000002248fae */ /* 0x0001e2000c901d72 */
[----:B------:R-:W-:Y:S01]  /*e090*/  ISETP.GE.AND P0, PT, R6, R5, PT ;  /* 0x000000050600720c */ /* 0x000fe20003f06270 */
[----:B------:R-:W-:Y:S02]  /*e0a0*/  VIADD R6, R17, 0x20 ;  /* 0x0000002011067836 */ /* 0x000fe40000000000 */
[----:B0-----:R-:W0:Y:S04]  /*e0b0*/  SHFL.IDX PT, R3, R0, 0x1, 0x181f ;  /* 0x00381f0000037f89 */ /* 0x001e2800000e0000 */
[----:B------:R-:W1:Y:S06]  /*e0c0*/  SHFL.IDX PT, R2, R4, 0x1, 0x181f ;  /* 0x00381f0004027f89 */ /* 0x000e6c00000e0000 */
        /* <DEDUP_REMOVED lines=48> */
[----:B------:R-:W1:Y:S04]  /*e3d0*/  SHFL.IDX PT, R2, R4, 0x6, 0x181f ;  /* 0x00d81f0004027f89 */ /* 0x000e6800000e0000 */
[----:B------:R-:W2:Y:S02]  /*e3e0*/  SHFL.IDX PT, R4, R4, 0x7, 0x181f ;  /* 0x00f81f0004047f89 */ /* 0x000ea400000e0000 */
[----:B0-----:R-:W-:-:S05]  /*e3f0*/  @!P0 LEA R3, P2, R8, R3, 0x1 ;  /* 0x0000000308038211 */ /* 0x001fca00078408ff */
[----:B-1----:R-:W-:-:S05]  /*e400*/  @!P0 IMAD.X R2, RZ, RZ, R2, P2 ;  /* 0x000000ffff028224 */ /* 0x002fca00010e0602 */
[----:B------:R-:W-:-:S04]  /*e410*/  @!P0 LOP3.LUT R3, R3, R2, RZ, 0x3c, !PT ;  /* 0x0000000203038212 */ /* 0x000fc800078e3cff */
[----:B------:R-:W-:-:S04]  /*e420*/  @!P0 LOP3.LUT R2, R3, R2, RZ, 0x3c, !PT ;  /* 0x0000000203028212 */ /* 0x000fc800078e3cff */
[----:B------:R-:W-:-:S05]  /*e430*/  @!P0 LOP3.LUT R3, R3, R2, RZ, 0x3c, !PT ;  /* 0x0000000203038212 */ /* 0x000fca00078e3cff */
[----:B--2---:R0:W-:Y:S02]  /*e440*/  @!P0 LDGSTS.E.BYPASS.LTC128B.128 [R36+0x1b400], desc[UR50][R2.64], !P1 ;  /* 0x1b40000002248fae */ /* 0x0041e4000c901d72 */
.L_x_9581:
[----:B------:R-:W-:-:S05]  /*e450*/  VIADD R0, R17, 0x70 ;  /* 0x0000007011007836 */ /* 0x000fca0000000000 */
[----:B------:R-:W-:-:S13]  /*e460*/  ISETP.GE.AND P0, PT, R0, R5, PT ;  /* 0x000000050000720c */ /* 0x000fda0003f06270 */
[----:B0-----:R-:W-:-:S05]  /*e470*/  @!P0 LEA R2, P2, R8, R14, 0x1 ;  /* 0x0000000e08028211 */ /* 0x001fca00078408ff */
[----:B------:R-:W-:-:S05]  /*e480*/  @!P0 IMAD.X R3, RZ, RZ, R4, P2 ;  /* 0x000000ffff038224 */ /* 0x000fca00010e0604 */
[----:B------:R-:W-:Y:S01]  /*e490*/  @!PT LDS RZ, [RZ] ;  /* 0x00000000fffff984 */ /* 0x000fe20000000800 */
[----:B------:R-:W-:Y:S01]  /*e4a0*/  @!PT LDS RZ, [RZ] ;  /* 0x00000000fffff984 */ /* 0x000fe20000000800 */
[----:B------:R-:W-:Y:S01]  /*e4b0*/  @!PT LDS RZ, [RZ] ;  /* 0x00000000fffff984 */ /* 0x000fe20000000800 */
[----:B------:R0:W-:Y:S01]  /*e4c0*/  @!P0 LDGSTS.E.BYPASS.LTC128B.128 [R36+0x1bc00], desc[UR50][R2.64], !P1 ;  /* 0x1bc0000002248fae */ /* 0x0001e2000c901d72 */
[----:B------:R-:W-:Y:S01]  /*e4d0*/  PLOP3.LUT P0, PT, PT, PT, PT, 0x80, 0x0 ;  /* 0x000000000000781c */ /* 0x000fe20003f0f070 */
[----:B------:R-:W-:-:S12]  /*e4e0*/  NOP ;  /* 0x0000000000007918 */ /* 0x000fd80000000000 */
.L_x_9495:
        /* <DEDUP_REMOVED lines=18> */
.L_x_9582:
[----:B------:R-:W-:Y:S05]  /*e610*/  BSYNC B0 ;  /* 0x0000000000007941 */ /* 0x000fea0003800000 */
.L_x_9496:
[----:B------:R-:W-:-:S05]  /*e620*/  IMAD.U32 R0, RZ, RZ, UR36 ;  /* 0x00000024ff007e24 */ /* 0x000fca000f8e00ff */
[----:B------:R-:W-:-:S13]  /*e630*/  ISETP.NE.AND P0, PT, R0, 0x3, PT ;  /* 0x000000030000780c */ /* 0x000fda0003f05270 */
[----:B------:R-:W-:Y:S05]  /*e640*/  @!P0 BRA `(.L_x_9498) ;  /* 0x0000000000048947 */ /* 0x000fea0003800000 */
[----:B------:R-:W-:Y:S01]  /*e650*/  BPT.TRAP 0x1 ;  /* 0x000000040000795c */ /* 0x000fe20000300000 */
.L_x_9498:
[----:B------:R-:W-:Y:S01]  /*e660*/  SHF.L.U32 R0, R26, 0x1f, RZ ;  /* 0x0000001f1a007819 */ /* 0x000fe200000006ff */
[----:B------:R-:W-:Y:S03]  /*e670*/  BSSY B0, `(.L_x_9499) ;  /* 0x0000003000007945 */ /* 0x000fe60003800000 */
[----:B------:R-:W1:Y:S02]  /*e680*/  SYNCS.PHASECHK.TRANS64.TRYWAIT P0, [R33+URZ+0x22860], R0 ;  /* 0x02286000210075a7 */ /* 0x000e64000800017f */
[----:B-1----:R-:W-:Y:S05]  /*e690*/  @!P0 BRA `(.L_x_9500) ;  /* 0x0000003c00208947 */ /* 0x002fea0003800000 */
.L_x_9583:
[----:B------:R-:W-:Y:S05]  /*e6a0*/  BSYNC B0 ;  /* 0x0000000000007941 */ /* 0x000fea0003800000 */
.L_x_9499:
[----:B------:R-:W1:Y:S01]  /*e6b0*/  LDL.LU R2, [R1+0x1c] ;  /* 0x00001c0001027983 */ /* 0x000e620000300800 */
[----:B------:R-:W-:Y:S01]  /*e6c0*/  ULDC.64 UR4, c[0x0][0x328] ;  /* 0x0000ca0000047ab9 */ /* 0x000fe20000000a00 */
[----:B------:R-:W-:Y:S02]  /*e6d0*/  ULDC.64 UR6, c[0x0][0x318] ;  /* 0x0000c60000067ab9 */ /* 0x000fe40000000a00 */
[----:B------:R-:W2:Y:S01]  /*e6e0*/  LDL.LU R4, [R1+0x20] ;  /* 0x0000200001047983 */ /* 0x000ea20000300800 */
[----:B-1----:R-:W-:Y:S02]  /*e6f0*/  IMAD R0, R2, UR4, RZ ;  /* 0x0000000402007c24 */ /* 0x002fe4000f8e02ff */
[----:B0-----:R-:W-:-:S04]  /*e700*/  IMAD.WIDE.U32 R2, R35, UR4, RZ ;  /* 0x0000000423027c25 */ /* 0x001fc8000f8e00ff */
        /* <DEDUP_REMOVED lines=16> */
[C---:B------:R-:W-:Y:S01]  /*e810*/  LOP3.LUT R7, R25.reuse, 0x1, RZ, 0xc0, !PT ;  /* 0x0000000119077812 */ /* 0x040fe200078ec0ff */
[----:B------:R-:W-:Y:S01]  /*e820*/  IMAD R4, R4, 0x2, R22 ;  /* 0x0000000204047824 */ /* 0x000fe200078e0216 */
[----:B------:R-:W-:Y:S01]  /*e830*/  LOP3.LUT P2, RZ, R25, 0x2, RZ, 0xc0, !PT ;  /* 0x0000000219ff7812 */ /* 0x000fe2000784c0ff */
[----:B------:R-:W1:Y:S01]  /*e840*/  SHFL.IDX PT, R14, R5, RZ, 0x181f ;  /* 0x00181fff050e7589 */ /* 0x000e6200000e0000 */
[----:B------:R-:W-:Y:S02]  /*e850*/  ISETP.NE.U32.AND P3, PT, R7, 0x1, PT ;  /* 0x000000010700780c */ /* 0x000fe40003f65070 */
[----:B------:R-:W-:Y:S01]  /*e860*/  LOP3.LUT P1, RZ, R25, 0x4, RZ, 0xc0, !PT ;  /* 0x0000000419ff7812 */ /* 0x000fe2000782c0ff */
[----:B------:R-:W2:Y:S01]  /*e870*/  SHFL.IDX PT, R3, R6, RZ, 0x181f ;  /* 0x00181fff06037589 */ /* 0x000ea200000e0000 */
[----:B0-----:R-:W-:-:S05]  /*e880*/  IMAD.SHL.U32 R2, R2, 0x8, RZ ;  /* 0x0000000802027824 */ /* 0x001fca00078e00ff */
[----:B------:R-:W-:-:S05]  /*e890*/  LOP3.LUT R2, R2, 0x38, RZ, 0xc0, !PT ;  /* 0x0000003802027812 */ /* 0x000fca00078ec0ff */
[----:B------:R-:W-:-:S05]  /*e8a0*/  IMAD.SHL.U32 R0, R2, 0x2, RZ ;  /* 0x0000000202007824 */ /* 0x000fca00078e00ff */
[----:B-1----:R-:W-:Y:S02]  /*e8b0*/  IADD3 R2, P0, R14, R0, RZ ;  /* 0x000000000e027210 */ /* 0x002fe40007f1e0ff */
[----:B------:R-:W0:Y:S03]  /*e8c0*/  SHFL.IDX PT, R14, R5, 0x1, 0x181f ;  /* 0x00381f00050e7f89 */ /* 0x000e2600000e0000 */
[----:B--2---:R-:W-:Y:S01]  /*e8d0*/  IMAD.X R3, RZ, RZ, R3, P0 ;  /* 0x000000ffff037224 */ /* 0x004fe200000e0603 */
[----:B------:R-:W-:-:S13]  /*e8e0*/  ISETP.LT.OR P0, PT, R32, 0x1, P3 ;  /* 0x000000012000780c */ /* 0x000fda0001f01670 */
[----:B------:R-:W-:Y:S01]  /*e8f0*/  LDGSTS.E.BYPASS.LTC128B.128 [R4+0x400], desc[UR50][R2.64], !P0 ;  /* 0x0040000002047fae */ /* 0x000fe2000c101d72 */
[----:B------:R-:W-:-:S13]  /*e900*/  ISETP.LT.OR P0, PT, R32, 0x1, !P2 ;  /* 0x000000012000780c */ /* 0x000fda0005701670 */
[----:B------:R-:W-:Y:S01]  /*e910*/  LDGSTS.E.BYPASS.LTC128B.128 [R4+0x3400], desc[UR50][R2.64+0x80], !P0 ;  /* 0x0340008002047fae */ /* 0x000fe2000c101d72 */
[----:B------:R-:W-:-:S13]  /*e920*/  ISETP.LT.OR P0, PT, R32, 0x1, !P1 ;  /* 0x000000012000780c */ /* 0x000fda0004f01670 */
[----:B------:R-:W-:Y:S01]  /*e930*/  LDGSTS.E.BYPASS.LTC128B.128 [R4+0x6400], desc[UR50][R2.64+0x100], !P0 ;  /* 0x0640010002047fae */ /* 0x000fe2000c101d72 */
[----:B------:R-:W-:-:S04]  /*e940*/  LOP3.LUT P0, RZ, R25, 0x8, RZ, 0xc0, !PT ;  /* 0x0000000819ff7812 */ /* 0x000fc8000780c0ff */
[----:B------:R-:W-:-:S13]  /*e950*/  ISETP.LT.OR P4, PT, R32, 0x1, !P0 ;  /* 0x000000012000780c */ /* 0x000fda0004781670 */
[----:B------:R1:W-:Y:S04]  /*e960*/  LDGSTS.E.BYPASS.LTC128B.128 [R4+0x9400], desc[UR50][R2.64+0x180], !P4 ;  /* 0x0940018002047fae */ /* 0x0003e8000e101d72 */
[----:B-1----:R-:W1:Y:S01]  /*e970*/  SHFL.IDX PT, R3, R6, 0x1, 0x181f ;  /* 0x00381f0006037f89 */ /* 0x002e6200000e0000 */
        /* <DEDUP_REMOVED lines=11> */
[----:B0-----:R-:W-:-:S03]  /*ea30*/  IADD3 R8, P4, R14, R0, RZ ;  /* 0x000000000e087210 */ /* 0x001fc60007f9e0ff */
[----:B------:R-:W-:Y:S04]  /*ea40*/  SHFL.IDX PT, R14, R5, 0x3, 0x181f ;  /* 0x00781f00050e7f89 */ /* 0x000fe800000e0000 */
[----:B-1----:R-:W0:Y:S02]  /*ea50*/  SHFL.IDX PT, R3, R6, 0x2, 0x181f ;  /* 0x00581f0006037f89 */ /* 0x002e2400000e0000 */
[----:B0-----:R-:W-:Y:S01]  /*ea60*/  IMAD.X R9, RZ, RZ, R3, P4 ;  /* 0x000000ffff097224 */ /* 0x001fe200020e0603 */
[----:B------:R-:W-:Y:S01]  /*ea70*/  ISETP.LT.OR P4, PT, R32, 0x21, P3 ;  /* 0x000000212000780c */ /* 0x000fe20001f81670 */
[----:B------:R-:W0:-:S12]  /*ea80*/  SHFL.IDX PT, R3, R6, 0x3, 0x181f ;  /* 0x00781f0006037f89 */ /* 0x000e1800000e0000 */
[----:B------:R-:W-:Y:S01]  /*ea90*/  LDGSTS.E.BYPASS.LTC128B.128 [R4+0x1400], desc[UR50][R8.64], !P4 ;  /* 0x0140000008047fae */ /* 0x000fe2000e101d72 */
[----:B------:R-:W-:-:S13]  /*eaa0*/  ISETP.LT.OR P4, PT, R32, 0x21, !P2 ;  /* 0x000000212000780c */ /* 0x000fda0005781670 */
[----:B------:R-:W-:Y:S01]  /*eab0*/  LDGSTS.E.BYPASS.LTC128B.128 [R4+0x4400], desc[UR50][R8.64+0x80], !P4 ;  /* 0x0440008008047fae */ /* 0x000fe2000e101d72 */
[----:B------:R-:W-:-:S13]  /*eac0*/  ISETP.LT.OR P4, PT, R32, 0x21, !P1 ;  /* 0x000000212000780c */ /* 0x000fda0004f81670 */
[----:B------:R-:W-:Y:S01]  /*ead0*/  LDGSTS.E.BYPASS.LTC128B.128 [R4+0x7400], desc[UR50][R8.64+0x100], !P4 ;  /* 0x0740010008047fae */ /* 0x000fe2000e101d72 */
[----:B------:R-:W-:-:S13]  /*eae0*/  ISETP.LT.OR P4, PT, R32, 0x21, !P0 ;  /* 0x000000212000780c */ /* 0x000fda0004781670 */
[----:B------:R-:W-:Y:S01]  /*eaf0*/  LDGSTS.E.BYPASS.LTC128B.128 [R4+0xa400], desc[UR50][R8.64+0x180], !P4 ;  /* 0x0a40018008047fae */ /* 0x000fe2000e101d72 */
[----:B------:R-:W-:-:S03]  /*eb00*/  IADD3 R2, P4, R14, R0, RZ ;  /* 0x000000000e027210 */ /* 0x000fc60007f9e0ff */
[----:B------:R-:W1:Y:S02]  /*eb10*/  SHFL.IDX PT, R14, R5, 0x4, 0x181f ;  /* 0x00981f00050e7f89 */ /* 0x000e6400000e0000 */
[----:B0-----:R-:W-:Y:S01]  /*eb20*/  IMAD.X R3, RZ, RZ, R3, P4 ;  /* 0x000000ffff037224 */ /* 0x001fe200020e0603 */
[----:B------:R-:W-:-:S13]  /*eb30*/  ISETP.LT.OR P4, PT, R32, 0x31, P3 ;  /* 0x000000312000780c */ /* 0x000fda0001f81670 */
[----:B------:R-:W-:Y:S01]  /*eb40*/  LDGSTS.E.BYPASS.LTC128B.128 [R4+0x1c00], desc[UR50][R2.64], !P4 ;  /* 0x01c0000002047fae */ /* 0x000fe2000e101d72 */
[----:B------:R-:W-:-:S13]  /*eb50*/  ISETP.LT.OR P4, PT, R32, 0x31, !P2 ;  /* 0x000000312000780c */ /* 0x000fda0005781670 */
[----:B------:R-:W-:Y:S01]  /*eb60*/  LDGSTS.E.BYPASS.LTC128B.128 [R4+0x4c00], desc[UR50][R2.64+0x80], !P4 ;  /* 0x04c0008002047fae */ /* 0x000fe2000e101d72 */
[----:B------:R-:W-:-:S13]  /*eb70*/  ISETP.LT.OR P4, PT, R32, 0x31, !P1 ;  /* 0x000000312000780c */ /* 0x000fda0004f81670 */
[----:B------:R-:W-:Y:S01]  /*eb80*/  LDGSTS.E.BYPASS.LTC128B.128 [R4+0x7c00], desc[UR50][R2.64+0x100], !P4 ;  /* 0x07c0010002047fae */ /* 0x000fe2000e101d72 */
[----:B------:R-:W-:-:S13]  /*eb90*/  ISETP.LT.OR P4, PT, R32, 0x31, !P0 ;  /* 0x000000312000780c */ /* 0x000fda0004781670 */
[----:B------:R0:W-:Y:S04]  /*eba0*/  LDGSTS.E.BYPASS.LTC128B.128 [R4+0xac00], desc[UR50][R2.64+0x180], !P4 ;  /* 0x0ac0018002047fae */ /* 0x0001e8000e101d72 */
[----:B0-----:R-:W0:Y:S01]  /*ebb0*/  SHFL.IDX PT, R3, R6, 0x4, 0x181f ;  /* 0x00981f0006037f89 */ /* 0x001e2200000e0000 */
[----:B-1----:R-:W-:-:S03]  /*ebc0*/  IADD3 R2, P4, R14, R0, RZ ;  /* 0x000000000e027210 */ /* 0x002fc60007f9e0ff */
[----:B------:R-:W1:Y:S04]  /*ebd0*/  SHFL.IDX PT, R6, R6, 0x5, 0x181f ;  /* 0x00b81f0006067f89 */ /* 0x000e6800000e0000 */
[----:B------:R2:W3:Y:S01]  /*ebe0*/  SHFL.IDX PT, R14, R5, 0x5, 0x181f ;  /* 0x00b81f00050e7f89 */ /* 0x0004e200000e0000 */
[----:B0-----:R-:W-:Y:S01]  /*ebf0*/  IMAD.X R3, RZ, RZ, R3, P4 ;  /* 0x000000ffff037224 */ /* 0x001fe200020e0603 */
        /* <DEDUP_REMOVED lines=8> */
.L_x_9597:
[C---:B------:R-:W-:Y:S02]  /*ec80*/  ISETP.LT.OR P3, PT, R32.reuse, 0x51, P3 ;  /* 0x000000512000780c */ /* 0x040fe40001f61670 */
[C---:B------:R-:W-:Y:S02]  /*ec90*/  ISETP.LT.OR P2, PT, R32.reuse, 0x51, !P2 ;  /* 0x000000512000780c */ /* 0x040fe40005741670 */
[----:B------:R-:W-:Y:S02]  /*eca0*/  ISETP.LT.OR P1, PT, R32, 0x51, !P1 ;  /* 0x000000512000780c */ /* 0x000fe40004f21670 */
[----:B0-2---:R-:W-:Y:S02]  /*ecb0*/  IADD3 R2, P4, R14, R0, RZ ;  /* 0x000000000e027210 */ /* 0x005fe40007f9e0ff */
[----:B------:R-:W-:-:S03]  /*ecc0*/  ISETP.LT.OR P0, PT, R32, 0x51, !P0 ;  /* 0x000000512000780c */ /* 0x000fc60004701670 */
[----:B------:R-:W-:-:S05]  /*ecd0*/  IMAD.X R3, RZ, RZ, R6, P4 ;  /* 0x000000ffff037224 */ /* 0x000fca00020e0606 */
[----:B------:R-:W-:Y:S01]  /*ece0*/  @!PT LDS RZ, [RZ] ;  /* 0x00000000fffff984 */ /* 0x000fe20000000800 */
[----:B------:R-:W-:Y:S01]  /*ecf0*/  @!PT LDS RZ, [RZ] ;  /* 0x00000000fffff984 */ /* 0x000fe20000000800 */
[----:B------:R-:W-:Y:S01]  /*ed00*/  @!PT LDS RZ, [RZ] ;  /* 0x00000000fffff984 */ /* 0x000fe20000000800 */
[----:B------:R0:W-:Y:S04]  /*ed10*/  LDGSTS.E.BYPASS.LTC128B.128 [R4+0x2c00], desc[UR50][R2.64], !P3 ;  /* 0x02c0000002047fae */ /* 0x0001e8000d901d72 */
[----:B------:R0:W-:Y:S04]  /*ed20*/  LDGSTS.E.BYPASS.LTC128B.128 [R4+0x5c00], desc[UR50][R2.64+0x80], !P2 ;  /* 0x05c0008002047fae */ /* 0x0001e8000d101d72 */
[----:B------:R0:W-:Y:S04]  /*ed30*/  LDGSTS.E.BYPASS.LTC128B.128 [R4+0x8c00], desc[UR50][R2.64+0x100], !P1 ;  /* 0x08c0010002047fae */ /* 0x0001e8000c901d72 */
[----:B------:R0:W-:Y:S01]  /*ed40*/  LDGSTS.E.BYPASS.LTC128B.128 [R4+0xbc00], desc[UR50][R2.64+0x180], !P0 ;  /* 0x0bc0018002047fae */ /* 0x0001e2000c101d72 */
[----:B------:R-:W-:Y:S01]  /*ed50*/  PLOP3.LUT P0, PT, PT, PT, PT, 0x80, 0x0 ;  /* 0x000000000000781c */ /* 0x000fe20003f0f070 */
[----:B------:R-:W-:-:S12]  /*ed60*/  NOP ;  /* 0x0000000000007918 */ /* 0x000fd80000000000 */
.L_x_9502:
        /* <DEDUP_REMOVED lines=11> */
.L_x_9503:
[----:B------:R-:W2:Y:S01]  /*ee20*/  LDL.LU R2, [R1+0x18] ;  /* 0x0000180001027983 */ /* 0x000ea20000300800 */
[----:B------:R0:W-:Y:S01]  /*ee30*/  SYNCS.ARRIVE.TRANS64.A1T0 RZ, [R33+URZ+0x22850], RZ ;  /* 0x022850ff21ff79a7 */ /* 0x0001e2000810003f */
[----:B------:R-:W-:Y:S01]  /*ee40*/  BSSY B0, `(.L_x_9504) ;  /* 0x00000dc000007945 */ /* 0x000fe20003800000 */
[----:B--2---:R-:W-:-:S05]  /*ee50*/  VIADD R21, R2, 0xfffffffe ;  /* 0xfffffffe02157836 */ /* 0x004fca0000000000 */
[----:B------:R-:W-:-:S13]  /*ee60*/  ISETP.GE.AND P0, PT, R21, R29, PT ;  /* 0x0000001d1500720c */ /* 0x000fda0003f06270 */
[----:B0-----:R-:W-:Y:S05]  /*ee70*/  @!P0 BRA `(.L_x_9505) ;  /* 0x0000000c00608947 */ /* 0x001fea0003800000 */
.L_x_9518:
[----:B0-----:R-:W0:Y:S01]  /*ee80*/  S2R R2, SR_TID.X ;  /* 0x0000000000027919 */ /* 0x001e220000002100 */
[----:B-1----:R-:W1:Y:S01]  /*ee90*/  LDC R3, c[0x0][0x430] ;  /* 0x00010c00ff037b82 */ /* 0x002e620000000800 */
[----:B------:R-:W-:Y:S02]  /*eea0*/  IMAD R8, R21, 0x60, R30 ;  /* 0x0000006015087824 */ /* 0x000fe400078e021e */
[----:B------:R-:W-:Y:S01]  /*eeb0*/  VIADD R24, R24, 0x1 ;  /* 0x0000000118187836 */ /* 0x000fe20000000000 */
[----:B-1----:R-:W-:Y:S02]  /*eec0*/  ISETP.NE.AND P0, PT, R3, 0x1, PT ;  /* 0x000000010300780c */ /* 0x002fe40003f05270 */
[----:B0-----:R-:W-:-:S04]  /*eed0*/  LOP3.LUT R2, R2, 0x7f, RZ, 0xc0, !PT ;  /* 0x0000007f02027812 */ /* 0x001fc800078ec0ff */
[----:B------:R-:W-:Y:S02]  /*eee0*/  SHF.R.U32.HI R4, RZ, 0x3, R2 ;  /* 0x00000003ff047819 */ /* 0x000fe40000011602 */
[----:B------:R-:W0:Y:S05]  /*eef0*/  S2R R2, SR_TID.X ;  /* 0x0000000000027919 */ /* 0x000e2a0000002100 */
[----:B------:R-:W1:Y:S08]  /*ef00*/  @P0 LDC R3, c[0x0][0x434] ;  /* 0x00010d00ff030b82 */ /* 0x000e700000000800 */
[----:B------:R-:W2:Y:S01]  /*ef10*/  @P0 LDC R7, c[0x0][0x438] ;  /* 0x00010e00ff070b82 */ /* 0x000ea20000000800 */
[----:B0-----:R-:W-:-:S05]  /*ef20*/  IMAD.SHL.U32 R2, R2, 0x10, RZ ;  /* 0x0000001002027824 */ /* 0x001fca00078e00ff */
[----:B------:R-:W-:-:S04]  /*ef30*/  LOP3.LUT R2, R4, 0x70, R2, 0xf8, !PT ;  /* 0x0000007004027812 */ /* 0x000fc800078ef802 */
[C---:B------:R-:W-:Y:S01]  /*ef40*/  ISETP.GT.U32.AND P1, PT, R2.reuse, 0x5f, PT ;  /* 0x0000005f0200780c */ /* 0x040fe20003f24070 */
[----:B------:R-:W-:-:S04]  /*ef50*/  IMAD.IADD R8, R2, 0x1, R8 ;  /* 0x0000000102087824 */ /* 0x000fc800078e0208 */
[----:B-1----:R-:W-:-:S04]  /*ef60*/  @P0 IMAD.HI.U32 R2, R8, R3, RZ ;  /* 0x0000000308020227 */ /* 0x002fc800078e00ff */
[----:B------:R-:W-:Y:S01]  /*ef70*/  IMAD.MOV.U32 R9, RZ, RZ, R8 ;  /* 0x000000ffff097224 */ /* 0x000fe200078e0008 */
[----:B--2---:R-:W-:-:S03]  /*ef80*/  @P0 SHF.R.U32.HI R9, RZ, R7, R2 ;  /* 0x00000007ff090219 */ /* 0x004fc60000011602 */
[----:B------:R-:W0:Y:S01]  /*ef90*/  @!P1 LDC.64 R4, c[0x0][0x428] ;  /* 0x00010a00ff049b82 */ /* 0x000e220000000a00 */
[----:B------:R-:W-:-:S07]  /*efa0*/  @!P1 SHF.R.S32.HI R3, RZ, 0x1f, R9 ;  /* 0x0000001fff039819 */ /* 0x000fce0000011409 */
[----:B------:R-:W1:Y:S01]  /*efb0*/  @!P1 LDC.64 R6, c[0x0][0x418] ;  /* 0x00010600ff069b82 */ /* 0x000e620000000a00 */
[----:B0-----:R-:W-:-:S04]  /*efc0*/  @!P1 IMAD R2, R31, R4, RZ ;  /* 0x000000041f029224 */ /* 0x001fc800078e02ff */
[----:B------:R-:W-:Y:S02]  /*efd0*/  @!P1 IMAD R5, R27, R5, R2 ;  /* 0x000000051b059224 */ /* 0x000fe400078e0202 */
[----:B------:R-:W-:-:S04]  /*efe0*/  @!P1 IMAD.MOV.U32 R2, RZ, RZ, R9 ;  /* 0x000000ffff029224 */ /* 0x000fc800078e0009 */
[----:B------:R-:W-:-:S04]  /*eff0*/  @!P1 IMAD.WIDE.U32 R2, R27, R4, R2 ;  /* 0x000000041b029225 */ /* 0x000fc800078e0002 */
[----:B------:R-:W-:Y:S01]  /*f000*/  @!P1 IMAD.IADD R3, R5, 0x1, R3 ;  /* 0x0000000105039824 */ /* 0x000fe200078e0203 */
[C---:B-1----:R-:W-:Y:S01]  /*f010*/  @!P1 LEA R6, P0, R2.reuse, R6, 0x2 ;  /* 0x0000000602069211 */ /* 0x042fe200078010ff */
[----:B------:R-:W-:Y:S02]  /*f020*/  IMAD.MOV.U32 R4, RZ, RZ, RZ ;  /* 0x000000ffff047224 */ /* 0x000fe400078e00ff */
[----:B------:R-:W-:Y:S01]  /*f030*/  IMAD.U32 R10, RZ, RZ, UR36 ;  /* 0x00000024ff0a7e24 */ /* 0x000fe2000f8e00ff */
[----:B------:R-:W-:Y:S01]  /*f040*/  @!P1 LEA.HI.X R7, R2, R7, R3, 0x2, P0 ;  /* 0x0000000702079211 */ /* 0x000fe200000f1403 */
[----:B------:R-:W-:Y:S01]  /*f050*/  IMAD.MOV R5, RZ, RZ, -R9 ;  /* 0x000000ffff057224 */ /* 0x000fe200078e0a09 */
[----:B------:R-:W-:-:S03]  /*f060*/  ISETP.NE.AND P0, PT, R24, 0x2, PT ;  /* 0x000000021800780c */ /* 0x000fc60003f05270 */
[----:B------:R0:W5:Y:S01]  /*f070*/  @!P1 LDG.E R4, desc[UR50][R6.64] ;  /* 0x0000003206049981 */ /* 0x000162000c1e1900 */
[----:B------:R-:W-:Y:S01]  /*f080*/  ISETP.NE.AND P1, PT, R10, 0x3, PT ;  /* 0x000000030a00780c */ /* 0x000fe20003f25270 */
[----:B------:R-:W-:Y:S05]  /*f090*/  YIELD ;  /* 0x0000000000007946 */ /* 0x000fea0003800000 */
[----:B------:R-:W-:Y:S01]  /*f0a0*/  ULDC UR4, c[0x0][0x430] ;  /* 0x00010c0000047ab9 */ /* 0x000fe20000000800 */
[----:B------:R-:W-:Y:S01]  /*f0b0*/  IMAD.MOV.U32 R2, RZ, RZ, R21 ;  /* 0x000000ffff027224 */ /* 0x000fe200078e0015 */
[----:B------:R-:W-:Y:S01]  /*f0c0*/  SEL R3, RZ, 0x1, P0 ;  /* 0x00000001ff037807 */ /* 0x000fe20000000000 */
[----:B------:R-:W-:Y:S01]  /*f0d0*/  IMAD R5, R5, UR4, R8 ;  /* 0x0000000405057c24 */ /* 0x000fe2000f8e0208 */
[----:B------:R-:W-:Y:S01]  /*f0e0*/  SEL R24, R24, RZ, P0 ;  /* 0x000000ff18187207 */ /* 0x000fe20000000000 */
[----:B------:R-:W-:Y:S01]  /*f0f0*/  VIADD R21, R21, 0xffffffff ;  /* 0xffffffff15157836 */ /* 0x000fe20000000000 */
[----:B------:R-:W-:-:S02]  /*f100*/  LOP3.LUT R26, R26, R3, RZ, 0x3c, !PT ;  /* 0x000000031a1a7212 */ /* 0x000fc400078e3cff */
[----:B------:R-:W-:Y:S01]  /*f110*/  ISETP.GT.AND P2, PT, R2, R29, PT ;  /* 0x0000001d0200720c */ /* 0x000fe20003f44270 */
[----:B0-----:R-:W-:-:S12]  /*f120*/  @!P1 BRA `(.L_x_9506) ;  /* 0x0000000000049947 */ /* 0x001fd80003800000 */
[----:B------:R-:W-:Y:S01]  /*f130*/  BPT.TRAP 0x1 ;  /* 0x000000040000795c */ /* 0x000fe20000300000 */
.L_x_9506:
[----:B------:R-:W-:Y:S01]  /*f140*/  IMAD R10, R24, 0x8, R22 ;  /* 0x00000008180a7824 */ /* 0x000fe200078e0216 */
[----:B------:R-:W-:Y:S01]  /*f150*/  SHF.L.U32 R20, R26, 0x1f, RZ ;  /* 0x0000001f1a147819 */ /* 0x000fe200000006ff */
[----:B------:R-:W-:Y:S01]  /*f160*/  BSSY B1, `(.L_x_9507) ;  /* 0x0000004000017945 */ /* 0x000fe20003800000 */
[----:B------:R-:W-:Y:S02]  /*f170*/  SHF.R.S32.HI R9, RZ, 0x1f, R5 ;  /* 0x0000001fff097819 */ /* 0x000fe40000011405 */
[----:B------:R-:W0:Y:S02]  /*f180*/  SYNCS.PHASECHK.TRANS64.TRYWAIT P0, [R10+URZ+0x22840], R20 ;  /* 0x022840140a0075a7 */ /* 0x000e24000800017f */
[----:B0-----:R-:W-:Y:S05]  /*f190*/  @!P0 BRA `(.L_x_9508) ;  /* 0x0000003800bc8947 */ /* 0x001fea0003800000 */
.L_x_9598:
[----:B------:R-:W-:Y:S05]  /*f1a0*/  BSYNC B1 ;  /* 0x0000000000017941 */ /* 0x000fea0003800000 */
.L_x_9507:
[----:B------:R-:W-:Y:S01]  /*f1b0*/  ULDC.64 UR4, c[0x0][0x300] ;  /* 0x0000c00000047ab9 */ /* 0x000fe20000000a00 */
[----:B-----5:R-:W-:Y:S01]  /*f1c0*/  SHF.R.S32.HI R17, RZ, 0x1f, R4 ;  /* 0x0000001fff117819 */ /* 0x020fe20000011404 */
[----:B------:R-:W-:Y:S01]  /*f1d0*/  IMAD R2, R9, UR4, RZ ;  /* 0x0000000409027c24 */ /* 0x000fe2000f8e02ff */
[----:B------:R-:W-:Y:S01]  /*f1e0*/  ULDC.64 UR6, c[0x0][0x2e8] ;  /* 0x0000ba0000067ab9 */ /* 0x000fe20000000a00 */
[----:B------:R-:W-:Y:S02]  /*f1f0*/  LOP3.LUT P1, RZ, R23, 0x1, RZ, 0xc0, !PT ;  /* 0x0000000117ff7812 */ /* 0x000fe4000782c0ff */
        /* <DEDUP_REMOVED lines=18> */
[----:B------:R-:W2:Y:S04]  /*f320*/  SHFL.IDX PT, R3, R8, RZ, 0x181f ;  /* 0x00181fff08037589 */ /* 0x000ea800000e0000 */
[----:B------:R-:W-:Y:S01]  /*f330*/  SHFL.IDX PT, R14, R6, 0x5, 0x181f ;  /* 0x00b81f00060e7f89 */ /* 0x000fe200000e0000 */
[----:B-1----:R-:W-:-:S05]  /*f340*/  IADD3 R2, P0, R2, R0, RZ ;  /* 0x0000000002027210 */ /* 0x002fca0007f1e0ff */
[----:B--2---:R-:W-:-:S05]  /*f350*/  IMAD.X R3, RZ, RZ, R3, P0 ;  /* 0x000000ffff037224 */ /* 0x004fca00000e0603 */
[----:B------:R1:W-:Y:S04]  /*f360*/  LDGSTS.E.BYPASS.LTC128B.128 [R7+0x1c400], desc[UR50][R2.64], !P1 ;  /* 0x1c40000002077fae */ /* 0x0003e8000c901d72 */
[----:B-1----:R-:W1:Y:S04]  /*f370*/  SHFL.IDX PT, R2, R6, 0x1, 0x181f ;  /* 0x00381f0006027f89 */ /* 0x002e6800000e0000 */
[----:B------:R-:W2:Y:S01]  /*f380*/  SHFL.IDX PT, R3, R8, 0x1, 0x181f ;  /* 0x00381f0008037f89 */ /* 0x000ea200000e0000 */
        /* <DEDUP_REMOVED lines=18> */
[----:B---3--:R1:W-:Y:S03]  /*f4b0*/  LDGSTS.E.BYPASS.LTC128B.128 [R7+0x1e400], desc[UR50][R2.64], !P1 ;  /* 0x1e40000002077fae */ /* 0x0083e6000c901d72 */
.L_x_9612:
[----:B-1----:R-:W-:-:S05]  /*f4c0*/  IADD3 R2, P0, R14, R0, RZ ;  /* 0x000000000e027210 */ /* 0x002fca0007f1e0ff */
[----:B------:R-:W-:Y:S01]  /*f4d0*/  IMAD.X R3, RZ, RZ, R8, P0 ;  /* 0x000000ffff037224 */ /* 0x000fe200000e0608 */
[----:B------:R-:W-:-:S04]  /*f4e0*/  PLOP3.LUT P0, PT, PT, PT, PT, 0x80, 0x0 ;  /* 0x000000000000781c */ /* 0x000fc80003f0f070 */
[----:B------:R-:W-:Y:S01]  /*f4f0*/  @!PT LDS RZ, [RZ] ;  /* 0x00000000fffff984 */ /* 0x000fe20000000800 */
[----:B------:R-:W-:Y:S01]  /*f500*/  @!PT LDS RZ, [RZ] ;  /* 0x00000000fffff984 */ /* 0x000fe20000000800 */
[----:B------:R-:W-:Y:S01]  /*f510*/  @!PT LDS RZ, [RZ] ;  /* 0x00000000fffff984 */ /* 0x000fe20000000800 */
[----:B------:R1:W-:Y:S01]  /*f520*/  LDGSTS.E.BYPASS.LTC128B.128 [R7+0x1ec00], desc[UR50][R2.64], !P1 ;  /* 0x1ec0000002077fae */ /* 0x0003e2000c901d72 */
[----:B------:R-:W-:-:S08]  /*f530*/  NOP ;  /* 0x0000000000007918 */ /* 0x000fd00000000000 */
.L_x_9510:
        /* <DEDUP_REMOVED lines=11> */
.L_x_9511:
[----:B------:R1:W-:Y:S01]  /*f5f0*/  SYNCS.ARRIVE.TRANS64.A1T0 RZ, [R10+URZ+0x22830], RZ ;  /* 0x022830ff0aff79a7 */ /* 0x0003e2000810003f */
[----:B------:R-:W-:Y:S05]  /*f600*/  @!P3 BRA `(.L_x_9512) ;  /* 0x000000000004b947 */ /* 0x000fea0003800000 */
[----:B------:R-:W-:Y:S01]  /*f610*/  BPT.TRAP 0x1 ;  /* 0x000000040000795c */ /* 0x000fe20000300000 */
.L_x_9512:
[----:B------:R-:W2:Y:S01]  /*f620*/  SYNCS.PHASECHK.TRANS64.TRYWAIT P0, [R10+URZ+0x22860], R20 ;  /* 0x022860140a0075a7 */ /* 0x000ea2000800017f */
[----:B------:R-:W-:Y:S04]  /*f630*/  BSSY B1, `(.L_x_9513) ;  /* 0x0000002000017945 */ /* 0x000fe80003800000 */
[----:B--2---:R-:W-:Y:S05]  /*f640*/  @!P0 BRA `(.L_x_9514) ;  /* 0x0000003c00448947 */ /* 0x004fea0003800000 */
.L_x_9613:
[----:B------:R-:W-:Y:S05]  /*f650*/  BSYNC B1 ;  /* 0x0000000000017941 */ /* 0x000fea0003800000 */
.L_x_9513:
[----:B------:R-:W-:Y:S01]  /*f660*/  ULDC.64 UR4, c[0x0][0x328] ;  /* 0x0000ca0000047ab9 */ /* 0x000fe20000000a00 */
[----:B------:R-:W-:Y:S01]  /*f670*/  ULDC.64 UR6, c[0x0][0x318] ;  /* 0x0000c60000067ab9 */ /* 0x000fe20000000a00 */
[----:B------:R-:W-:Y:S01]  /*f680*/  IMAD R2, R9, UR4, RZ ;  /* 0x0000000409027c24 */ /* 0x000fe2000f8e02ff */
[C---:B------:R-:W-:Y:S01]  /*f690*/  LOP3.LUT P5, RZ, R23.reuse, 0x10, RZ, 0xc0, !PT ;  /* 0x0000001017ff7812 */ /* 0x040fe200078ac0ff */
[----:B0-2---:R-:W-:Y:S01]  /*f6a0*/  IMAD R20, R24, 0x6000, R28 ;  /* 0x0000600018147824 */ /* 0x005fe200078e021c */
[----:B------:R-:W-:Y:S01]  /*f6b0*/  LOP3.LUT P4, RZ, R23, 0x8, RZ, 0xc0, !PT ;  /* 0x0000000817ff7812 */ /* 0x000fe2000788c0ff */
[----:B------:R-:W-:Y:S01]  /*f6c0*/  IMAD R7, R5, UR5, R2 ;  /* 0x0000000505077c24 */ /* 0x000fe2000f8e0202 */
[----:B------:R-:W-:Y:S01]  /*f6d0*/  LOP3.LUT P3, RZ, R23, 0x4, RZ, 0xc0, !PT ;  /* 0x0000000417ff7812 */ /* 0x000fe2000786c0ff */
[----:B------:R-:W-:Y:S01]  /*f6e0*/  IMAD.WIDE.U32 R2, R5, UR4, RZ ;  /* 0x0000000405027c25 */ /* 0x000fe2000f8e00ff */
[----:B------:R-:W-:Y:S01]  /*f6f0*/  ULDC.64 UR4, c[0x0][0x338] ;  /* 0x0000ce0000047ab9 */ /* 0x000fe20000000a00 */
[----:B------:R-:W-:-:S02]  /*f700*/  LOP3.LUT P1, RZ, R23, 0x2, RZ, 0xc0, !PT ;  /* 0x0000000217ff7812 */ /* 0x000fc4000782c0ff */
        /* <DEDUP_REMOVED lines=13> */
[----:B------:R-:W-:-:S03]  /*f7e0*/  IMAD R20, R20, 0x2, R22 ;  /* 0x0000000214147824 */ /* 0x000fc600078e0216 */
[----:B------:R-:W2:Y:S04]  /*f7f0*/  SHFL.IDX PT, R3, R25, RZ, 0x181f ;  /* 0x00181fff19037589 */ /* 0x000ea800000e0000 */
[----:B------:R-:W-:Y:S04]  /*f800*/  SHFL.IDX PT, R4, R25, 0x1, 0x181f ;  /* 0x00381f0019047f89 */ /* 0x000fe800000e0000 */
[----:B------:R-:W-:Y:S04]  /*f810*/  SHFL.IDX PT, R8, R17, 0x2, 0x181f ;  /* 0x00581f0011087f89 */ /* 0x000fe800000e0000 */
[----:B------:R-:W-:Y:S01]  /*f820*/  SHFL.IDX PT, R5, R25, 0x3, 0x181f ;  /* 0x00781f0019057f89 */ /* 0x000fe200000e0000 */
[----:B0-----:R-:W-:-:S03]  /*f830*/  IADD3 R2, P0, R14, R0, RZ ;  /* 0x000000000e027210 */ /* 0x001fc60007f1e0ff */
[----:B------:R-:W0:Y:S02]  /*f840*/  SHFL.IDX PT, R14, R17, 0x1, 0x181f ;  /* 0x00381f00110e7f89 */ /* 0x000e2400000e0000 */
[----:B--2---:R-:W-:-:S05]  /*f850*/  IMAD.X R3, RZ, RZ, R3, P0 ;  /* 0x000000ffff037224 */ /* 0x004fca00000e0603 */
[----:B------:R-:W-:Y:S04]  /*f860*/  LDGSTS.E.BYPASS.LTC128B.128 [R20+0x400], desc[UR50][R2.64], !P5 ;  /* 0x0040000002147fae */ /* 0x000fe8000e901d72 */
[----:B------:R-:W-:Y:S04]  /*f870*/  LDGSTS.E.BYPASS.LTC128B.128 [R20+0x3400], desc[UR50][R2.64+0x80], !P4 ;  /* 0x0340008002147fae */ /* 0x000fe8000e101d72 */
[----:B------:R-:W-:Y:S04]  /*f880*/  LDGSTS.E.BYPASS.LTC128B.128 [R20+0x6400], desc[UR50][R2.64+0x100], !P3 ;  /* 0x0640010002147fae */ /* 0x000fe8000d901d72 */
[----:B------:R2:W-:Y:S01]  /*f890*/  LDGSTS.E.BYPASS.LTC128B.128 [R20+0x9400], desc[UR50][R2.64+0x180], !P1 ;  /* 0x0940018002147fae */ /* 0x0005e2000c901d72 */
[----:B0-----:R-:W-:-:S03]  /*f8a0*/  IADD3 R6, P0, R14, R0, RZ ;  /* 0x000000000e067210 */ /* 0x001fc60007f1e0ff */
[----:B------:R-:W-:Y:S02]  /*f8b0*/  SHFL.IDX PT, R14, R17, 0x3, 0x181f ;  /* 0x00781f00110e7f89 */ /* 0x000fe400000e0000 */
[----:B------:R-:W-:Y:S01]  /*f8c0*/  IMAD.X R7, RZ, RZ, R4, P0 ;  /* 0x000000ffff077224 */ /* 0x000fe200000e0604 */
[-C--:B------:R-:W-:Y:S01]  /*f8d0*/  IADD3 R8, P0, R8, R0.reuse, RZ ;  /* 0x0000000008087210 */ /* 0x080fe20007f1e0ff */
[----:B------:R-:W0:Y:S04]  /*f8e0*/  SHFL.IDX PT, R4, R25, 0x2, 0x181f ;  /* 0x00581f0019047f89 */ /* 0x000e2800000e0000 */
[----:B--2---:R-:W-:Y:S04]  /*f8f0*/  SHFL.IDX PT, R3, R25, 0x4, 0x181f ;  /* 0x00981f0019037f89 */ /* 0x004fe800000e0000 */
[----:B------:R2:W-:Y:S04]  /*f900*/  LDGSTS.E.BYPASS.LTC128B.128 [R20+0xc00], desc[UR50][R6.64], !P5 ;  /* 0x00c0000006147fae */ /* 0x0005e8000e901d72 */
[----:B------:R2:W-:Y:S04]  /*f910*/  LDGSTS.E.BYPASS.LTC128B.128 [R20+0x3c00], desc[UR50][R6.64+0x80], !P4 ;  /* 0x03c0008006147fae */ /* 0x0005e8000e101d72 */
[----:B------:R2:W-:Y:S04]  /*f920*/  LDGSTS.E.BYPASS.LTC128B.128 [R20+0x6c00], desc[UR50][R6.64+0x100], !P3 ;  /* 0x06c0010006147fae */ /* 0x0005e8000d901d72 */
[----:B------:R2:W-:Y:S01]  /*f930*/  LDGSTS.E.BYPASS.LTC128B.128 [R20+0x9c00], desc[UR50][R6.64+0x180], !P1 ;  /* 0x09c0018006147fae */ /* 0x0005e2000c901d72 */
[----:B0-----:R-:W-:Y:S01]  /*f940*/  IMAD.X R9, RZ, RZ, R4, P0 ;  /* 0x000000ffff097224 */ /* 0x001fe200000e0604 */
[----:B------:R-:W-:-:S02]  /*f950*/  IADD3 R4, P0, R14, R0, RZ ;  /* 0x000000000e047210 */ /* 0x000fc40007f1e0ff */
[----:B------:R-:W-:Y:S04]  /*f960*/  SHFL.IDX PT, R25, R25, 0x5, 0x181f ;  /* 0x00b81f0019197f89 */ /* 0x000fe800000e0000 */
[----:B------:R-:W0:Y:S01]  /*f970*/  SHFL.IDX PT, R14, R17, 0x4, 0x181f ;  /* 0x00981f00110e7f89 */ /* 0x000e2200000e0000 */
[----:B------:R-:W-:-:S03]  /*f980*/  IMAD.X R5, RZ, RZ, R5, P0 ;  /* 0x000000ffff057224 */ /* 0x000fc600000e0605 */
[----:B------:R2:W-:Y:S04]  /*f990*/  LDGSTS.E.BYPASS.LTC128B.128 [R20+0x1400], desc[UR50][R8.64], !P5 ;  /* 0x0140000008147fae */ /* 0x0005e8000e901d72 */
[----:B------:R2:W-:Y:S04]  /*f9a0*/  LDGSTS.E.BYPASS.LTC128B.128 [R20+0x4400], desc[UR50][R8.64+0x80], !P4 ;  /* 0x0440008008147fae */ /* 0x0005e8000e101d72 */
[----:B------:R2:W-:Y:S04]  /*f9b0*/  LDGSTS.E.BYPASS.LTC128B.128 [R20+0x7400], desc[UR50][R8.64+0x100], !P3 ;  /* 0x0740010008147fae */ /* 0x0005e8000d901d72 */
[----:B------:R2:W-:Y:S04]  /*f9c0*/  LDGSTS.E.BYPASS.LTC128B.128 [R20+0xa400], desc[UR50][R8.64+0x180], !P1 ;  /* 0x0a40018008147fae */ /* 0x0005e8000c901d72 */
[----:B------:R2:W-:Y:S01]  /*f9d0*/  LDGSTS.E.BYPASS.LTC128B.128 [R20+0x1c00], desc[UR50][R4.64], !P5 ;  /* 0x01c0000004147fae */ /* 0x0005e2000e901d72 */
[----:B0-----:R-:W-:-:S03]  /*f9e0*/  IADD3 R2, P0, R14, R0, RZ ;  /* 0x000000000e027210 */ /* 0x001fc60007f1e0ff */
[----:B------:R2:W-:Y:S02]  /*f9f0*/  LDGSTS.E.BYPASS.LTC128B.128 [R20+0x4c00], desc[UR50][R4.64+0x80], !P4 ;  /* 0x04c0008004147fae */ /* 0x0005e4000e101d72 */
[----:B------:R-:W-:Y:S02]  /*fa00*/  IMAD.X R3, RZ, RZ, R3, P0 ;  /* 0x000000ffff037224 */ /* 0x000fe400000e0603 */
[----:B------:R2:W-:Y:S04]  /*fa10*/  LDGSTS.E.BYPASS.LTC128B.128 [R20+0x7c00], desc[UR50][R4.64+0x100], !P3 ;  /* 0x07c0010004147fae */ /* 0x0005e8000d901d72 */
[----:B------:R2:W-:Y:S04]  /*fa20*/  LDGSTS.E.BYPASS.LTC128B.128 [R20+0xac00], desc[UR50][R4.64+0x180], !P1 ;  /* 0x0ac0018004147fae */ /* 0x0005e8000c901d72 */
[----:B------:R2:W-:Y:S04]  /*fa30*/  LDGSTS.E.BYPASS.LTC128B.128 [R20+0x2400], desc[UR50][R2.64], !P5 ;  /* 0x0240000002147fae */ /* 0x0005e8000e901d72 */
[----:B------:R2:W-:Y:S04]  /*fa40*/  LDGSTS.E.BYPASS.LTC128B.128 [R20+0x5400], desc[UR50][R2.64+0x80], !P4 ;  /* 0x0540008002147fae */ /* 0x0005e8000e101d72 */
[----:B------:R2:W-:Y:S04]  /*fa50*/  LDGSTS.E.BYPASS.LTC128B.128 [R20+0x8400], desc[UR50][R2.64+0x100], !P3 ;  /* 0x0840010002147fae */ /* 0x0005e8000d901d72 */
[----:B------:R2:W-:Y:S04]  /*fa60*/  LDGSTS.E.BYPASS.LTC128B.128 [R20+0xb400], desc[UR50][R2.64+0x180], !P1 ;  /* 0x0b40018002147fae */ /* 0x0005e8000c901d72 */
[----:B------:R2:W0:Y:S02]  /*fa70*/  SHFL.IDX PT, R14, R17, 0x5, 0x181f ;  /* 0x00b81f00110e7f89 */ /* 0x00042400000e0000 */
.L_x_9627:
[----:B0-2---:R-:W-:-:S05]  /*fa80*/  IADD3 R2, P0, R14, R0, RZ ;  /* 0x000000000e027210 */ /* 0x005fca0007f1e0ff */
        /* <DEDUP_REMOVED lines=10> */
.L_x_9516:
        /* <DEDUP_REMOVED lines=11> */
.L_x_9517:
[----:B------:R0:W-:Y:S01]  /*fbe0*/  SYNCS.ARRIVE.TRANS64.A1T0 RZ, [R10+URZ+0x22850], RZ ;  /* 0x022850ff0aff79a7 */ /* 0x0001e2000810003f */
[----:B------:R-:W-:Y:S05]  /*fbf0*/  @P2 BRA `(.L_x_9518) ;  /* 0xfffffff000a02947 */ /* 0x000fea000383ffff */
.L_x_9505:
[----:B------:R-:W-:Y:S05]  /*fc00*/  BSYNC B0 ;  /* 0x0000000000007941 */ /* 0x000fea0003800000 */
.L_x_9504:
[----:B------:R-:W2:Y:S01]  /*fc10*/  S2R R2, SR_TID.X ;  /* 0x0000000000027919 */ /* 0x000ea20000002100 */
[----:B------:R-:W-:Y:S01]  /*fc20*/  VIADD R24, R24, 0x1 ;  /* 0x0000000118187836 */ /* 0x000fe20000000000 */
[----:B------:R-:W-:Y:S04]  /*fc30*/  BSSY B0, `(.L_x_9519) ;  /* 0x0000012000007945 */ /* 0x000fe80003800000 */
[----:B------:R-:W-:-:S04]  /*fc40*/  ISETP.NE.AND P0, PT, R24, 0x2, PT ;  /* 0x000000021800780c */ /* 0x000fc80003f05270 */
[----:B------:R-:W-:Y:S02]  /*fc50*/  SEL R5, RZ, 0x1, P0 ;  /* 0x00000001ff057807 */ /* 0x000fe40000000000 */
        /* <DEDUP_REMOVED lines=14> */
[----:B---3--:R-:W-:-:S07]  /*fd40*/  IADD3 R16, R0, UR37, R9 ;  /* 0x0000002500107c10 */ /* 0x008fce000fffe009 */
.L_x_9520:
[----:B------:R-:W-:Y:S05]  /*fd50*/  BSYNC B0 ;  /* 0x0000000000007941 */ /* 0x000fea0003800000 */
.L_x_9519:
[----:B------:R-:W-:Y:S02]  /*fd60*/  SEL R24, R24, RZ, P0 ;  /* 0x000000ff18187207 */ /* 0x000fe40000000000 */
[----:B------:R-:W-:-:S07]  /*fd70*/  LOP3.LUT R26, R26, R5, RZ, 0x3c, !PT ;  /* 0x000000051a1a7212 */ /* 0x000fce00078e3cff */
.L_x_9479:
[----:B------:R-:W-:Y:S05]  /*fd80*/  BSYNC B7 ;  /* 0x0000000000077941 */ /* 0x000fea0003800000 */
.L_x_9477:
[----:B------:R-:W-:-:S13]  /*fd90*/  LOP3.LUT P0, RZ, R23, 0x200, RZ, 0xc0, !PT ;  /* 0x0000020017ff7812 */ /* 0x000fda000780c0ff */
[----:B------:R-:W-:Y:S05]  /*fda0*/  @!P0 BRA `(.L_x_9521) ;  /* 0x0000000000248947 */ /* 0x000fea0003800000 */
[----:B------:R-:W-:Y:S05]  /*fdb0*/  WARPSYNC.ALL ;  /* 0x0000000000007948 */ /* 0x000fea0003800000 */
[----:B------:R-:W2:Y:S08]  /*fdc0*/  S2UR UR5, SR_CgaCtaId ;  /* 0x00000000000579c3 */ /* 0x000eb00000008800 */
[----:B------:R-:W-:Y:S06]  /*fdd0*/  BAR.SYNC.DEFER_BLOCKING 0x5, 0x180 ;  /* 0x0146000000007b1d */ /* 0x000fec0000010000 */
[----:B------:R-:W-:-:S02]  /*fde0*/  UMOV UR4, 0x400 ;  /* 0x0000040000047882 */ /* 0x000fc40000000000 */
[----:B--2---:R-:W-:-:S06]  /*fdf0*/  ULEA UR4, UR5, UR4, 0x18 ;  /* 0x0000000405047291 */ /* 0x004fcc000f8ec03f */
[----:B------:R-:W-:-:S05]  /*fe00*/  IMAD.U32 R22, RZ, RZ, UR4 ;  /* 0x00000004ff167e24 */ /* 0x000fca000f8e00ff */
[----:B------:R4:W2:Y:S01]  /*fe10*/  LDS.128 R16, [R22+0x228d0] ;  /* 0x0228d00016107984 */ /* 0x0008a20000000c00 */
[----:B------:R-:W-:Y:S06]  /*fe20*/  BAR.ARV 0x4, 0x180 ;  /* 0x0106000000007b1d */ /* 0x000fec0000002000 */
[----:B------:R-:W-:Y:S05]  /*fe30*/  BRA `(.L_x_9522) ;  /* 0x0000000800d07947 */ /* 0x000fea0003800000 */
.L_x_9521:
        /* <DEDUP_REMOVED lines=11> */
[----:B------:R3:W2:Y:S02]  /*fef0*/  @!P1 LDG.E R6, desc[UR50][R2.64] ;  /* 0x0000003202069981 */ /* 0x0006a4000c1e1900 */
        /* <DEDUP_REMOVED lines=15> */
[----:B------:R-:W2:Y:S02]  /*fff0*/  SHFL.UP PT, R14, R13, 0x1, RZ ;  /* 0x042000000d0e7989 */ /* 0x000ea400000e00ff */
[----:B--2---:R-:W-:-:S05]  /*10000*/  SEL R14, R14, RZ, P1 ;  /* 0x000000ff0e0e7207 */ /* 0x004fca0000800000 */
[----:B------:R-:W-:-:S05]  /*10010*/  IMAD.IADD R5, R13, 0x1, R14 ;  /* 0x000000010d057824 */ /* 0x000fca00078e020e */
        /* <DEDUP_REMOVED lines=12> */
[----:B------:R2:W3:Y:S02]  /*100e0*/  SHFL.IDX PT, R14, R2, 0x1f, 0x1f ;  /* 0x03e01f00020e7f89 */ /* 0x0004e400000e0000 */
.L_x_9637:
[----:B------:R-:W-:Y:S02]  /*100f0*/  ULDC UR4, c[0x0][0xc38] ;  /* 0x00030e0000047ab9 */ /* 0x000fe40000000800 */
[----:B------:R-:W-:-:S04]  /*10100*/  IMAD.U32 R5, RZ, RZ, UR4 ;  /* 0x00000004ff057e24 */ /* 0x000fc8000f8e00ff */
[----:B---3--:R-:W-:-:S04]  /*10110*/  IMAD R14, R14, R5, RZ ;  /* 0x000000050e0e7224 */ /* 0x008fc800078e02ff */
[----:B------:R-:W-:-:S05]  /*10120*/  IMAD.IADD R9, R8, 0x1, R14 ;  /* 0x0000000108097824 */ /* 0x000fca00078e020e */
[----:B------:R-:W-:-:S13]  /*10130*/  ISETP.GT.AND P6, PT, R9, R0, PT ;  /* 0x000000000900720c */ /* 0x000fda0003fc4270 */
[----:B------:R-:W-:Y:S05]  /*10140*/  @P6 BRA `(.L_x_9524) ;  /* 0x0000000000a46947 */ /* 0x000fea0003800000 */
.L_x_9527:
[----:B--2---:R-:W2:Y:S01]  /*10150*/  LDC R2, c[0x0][0xc3c] ;  /* 0x00030f00ff027b82 */ /* 0x004ea20000000800 */
[----:B------:R-:W-:-:S05]  /*10160*/  VIADD R19, R19, 0x1f ;  /* 0x0000001f13137836 */ /* 0x000fca0000000000 */
[----:B--2---:R-:W-:-:S13]  /*10170*/  ISETP.GE.AND P6, PT, R19, R2, PT ;  /* 0x000000021300720c */ /* 0x004fda0003fc6270 */
[----:B------:R-:W-:Y:S05]  /*10180*/  @P6 BRA `(.L_x_9525) ;  /* 0x0000000400b86947 */ /* 0x000fea0003800000 */
[----:B------:R-:W2:Y:S01]  /*10190*/  S2R R3, SR_TID.X ;  /* 0x0000000000037919 */ /* 0x000ea20000002100 */
[----:B------:R-:W-:Y:S01]  /*101a0*/  IMAD.MOV.U32 R7, RZ, RZ, RZ ;  /* 0x000000ffff077224 */ /* 0x000fe200078e00ff */
[----:B--2---:R-:W-:-:S05]  /*101b0*/  LOP3.LUT R3, R3, 0x1f, RZ, 0xc0, !PT ;  /* 0x0000001f03037812 */ /* 0x004fca00078ec0ff */
[----:B------:R-:W-:-:S05]  /*101c0*/  IMAD.IADD R11, R19, 0x1, R3 ;  /* 0x00000001130b7824 */ /* 0x000fca00078e0203 */
[----:B------:R-:W-:-:S13]  /*101d0*/  ISETP.GE.OR P6, PT, R11, R2, !P0 ;  /* 0x000000020b00720c */ /* 0x000fda00047c6670 */
[----:B------:R-:W2:Y:S08]  /*101e0*/  @!P6 LDC.64 R2, c[0x0][0xc80] ;  /* 0x00032000ff02eb82 */ /* 0x000eb00000000a00 */
[----:B------:R-:W3:Y:S01]  /*101f0*/  @!P6 LDC.64 R4, c[0x0][0xc78] ;  /* 0x00031e00ff04eb82 */ /* 0x000ee20000000a00 */
[----:B--2---:R-:W-:-:S05]  /*10200*/  @!P6 IMAD.WIDE R2, R11, 0x4, R2 ;  /* 0x000000040b02e825 */ /* 0x004fca00078e0202 */
[----:B------:R3:W2:Y:S02]  /*10210*/  @!P6 LDG.E R7, desc[UR50][R2.64] ;  /* 0x000000320207e981 */ /* 0x0006a4000c1e1900 */
[----:B---3--:R-:W-:-:S04]  /*10220*/  @!P6 IMAD.WIDE R2, R11, 0x4, R4 ;  /* 0x000000040b02e825 */ /* 0x008fc800078e0204 */
[----:B------:R-:W-:-:S06]  /*10230*/  IMAD.MOV.U32 R4, RZ, RZ, RZ ;  /* 0x000000ffff047224 */ /* 0x000fcc00078e00ff */
[----:B------:R-:W2:Y:S01]  /*10240*/  @!P6 LDG.E R4, desc[UR50][R2.64] ;  /* 0x000000320204e981 */ /* 0x000ea2000c1e1900 */
[----:B------:R-:W-:Y:S01]  /*10250*/  UMOV UR4, 0xffffffff ;  /* 0xffffffff00047882 */ /* 0x000fe20000000000 */
[----:B--2---:R-:W-:Y:S02]  /*10260*/  IMAD R13, R4, R7, RZ ;  /* 0x00000007040d7224 */ /* 0x004fe400078e02ff */
[----:B------:R-:W-:Y:S05]  /*10270*/  BRA.DIV UR4, `(.L_x_9526) ;  /* 0x0000003e04547947 */ /* 0x000fea000b800000 */
        /* <DEDUP_REMOVED lines=16> */
.L_x_9645:
[----:B------:R-:W-:Y:S02]  /*10380*/  ULDC UR4, c[0x0][0xc38] ;  /* 0x00030e0000047ab9 */ /* 0x000fe40000000800 */
[----:B------:R-:W-:-:S04]  /*10390*/  IMAD.U32 R5, RZ, RZ, UR4 ;  /* 0x00000004ff057e24 */ /* 0x000fc8000f8e00ff */
[----:B---3--:R-:W-:-:S04]  /*103a0*/  IMAD R14, R14, R5, RZ ;  /* 0x000000050e0e7224 */ /* 0x008fc800078e02ff */
[----:B------:R-:W-:-:S05]  /*103b0*/  IMAD.IADD R9, R14, 0x1, R9 ;  /* 0x000000010e097824 */ /* 0x000fca00078e0209 */
[----:B------:R-:W-:-:S13]  /*103c0*/  ISETP.GT.AND P6, PT, R9, R0, PT ;  /* 0x000000000900720c */ /* 0x000fda0003fc4270 */
[----:B------:R-:W-:Y:S05]  /*103d0*/  @!P6 BRA `(.L_x_9527) ;  /* 0xfffffffc005ce947 */ /* 0x000fea000383ffff */
.L_x_9524:
[----:B------:R-:W-:Y:S01]  /*103e0*/  IMAD.IADD R9, R9, 0x1, -R14 ;  /* 0x0000000109097824 */ /* 0x000fe200078e0a0e */
[----:B------:R-:W-:-:S03]  /*103f0*/  UMOV UR4, 0xffffffff ;  /* 0xffffffff00047882 */ /* 0x000fc60000000000 */
[----:B------:R-:W-:-:S05]  /*10400*/  IMAD R3, R2, R5, R9 ;  /* 0x0000000502037224 */ /* 0x000fca00078e0209 */
[----:B------:R-:W-:Y:S01]  /*10410*/  ISETP.GT.AND P6, PT, R3, R0, PT ;  /* 0x000000000300720c */ /* 0x000fe20003fc4270 */
[----:B------:R-:W-:-:S12]  /*10420*/  BRA.DIV UR4, `(.L_x_9528) ;  /* 0x0000003e04a07947 */ /* 0x000fd8000b800000 */
[----:B------:R-:W-:-:S04]  /*10430*/  VOTE.ANY R3, PT, !P6 ;  /* 0x0000000000037806 */ /* 0x000fc800070e0100 */
[----:B------:R-:W3:Y:S02]  /*10440*/  POPC R8, R3 ;  /* 0x0000000300087309 */ /* 0x000ee40000000000 */
[----:B---3--:R3:W4:Y:S04]  /*10450*/  SHFL.IDX PT, R7, R7, R8, 0x1f ;  /* 0x00001f0807077589 */ /* 0x00872800000e0000 */
[----:B------:R3:W0:Y:S02]  /*10460*/  SHFL.IDX PT, R4, R4, R8, 0x1f ;  /* 0x00001f0804047589 */ /* 0x00062400000e0000 */
.L_x_9650:
[----:B------:R-:W-:-:S13]  /*10470*/  ISETP.NE.AND P0, PT, R3, RZ, PT ;  /* 0x000000ff0300720c */ /* 0x000fda0003f05270 */
[----:B------:R-:W-:Y:S05]  /*10480*/  @!P0 BRA `(.L_x_9529) ;  /* 0x0000000000108947 */ /* 0x000fea0003800000 */
[----:B------:R-:W-:Y:S01]  /*10490*/  UMOV UR4, 0xffffffff ;  /* 0xffffffff00047882 */ /* 0x000fe20000000000 */
[----:B------:R-:W-:Y:S02]  /*104a0*/  VIADD R12, R8, 0xffffffff ;  /* 0xffffffff080c7836 */ /* 0x000fe40000000000 */
[----:B------:R-:W-:Y:S05]  /*104b0*/  BRA.DIV UR4, `(.L_x_9530) ;  /* 0x0000003e04d87947 */ /* 0x000fea000b800000 */
[----:B------:R0:W0:Y:S02]  /*104c0*/  SHFL.IDX PT, R6, R2, R12, 0x1f ;  /* 0x00001f0c02067589 */ /* 0x00002400000e0000 */
.L_x_9529:
[----:B01--4-:R-:W-:Y:S01]  /*104d0*/  IABS R10, R7 ;  /* 0x00000007000a7213 */ /* 0x013fe20000000000 */
[----:B------:R-:W-:Y:S01]  /*104e0*/  IMAD R16, R6, R5, R9 ;  /* 0x0000000506107224 */ /* 0x000fe200078e0209 */
[----:B------:R-:W-:Y:S01]  /*104f0*/  IABS R5, R4 ;  /* 0x0000000400057213 */ /* 0x000fe20000000000 */
[----:B------:R-:W-:Y:S01]  /*10500*/  IMAD.IADD R19, R8, 0x1, R19 ;  /* 0x0000000108137824 */ /* 0x000fe200078e0213 */
[----:B------:R-:W0:Y:S01]  /*10510*/  I2F.RP R11, R10 ;  /* 0x0000000a000b7306 */ /* 0x000e220000209400 */
[----:B------:R-:W-:-:S07]  /*10520*/  IMAD.IADD R0, R0, 0x1, -R16 ;  /* 0x0000000100007824 */ /* 0x000fce00078e0a10 */
[----:B------:R-:W1:Y:S08]  /*10530*/  I2F.RP R12, R5 ;  /* 0x00000005000c7306 */ /* 0x000e700000209400 */
[----:B0-----:R-:W2:Y:S08]  /*10540*/  MUFU.RCP R11, R11 ;  /* 0x0000000b000b7308 */ /* 0x001eb00000001000 */
[----:B-1----:R-:W-:Y:S01]  /*10550*/  MUFU.RCP R12, R12 ;  /* 0x0000000c000c7308 */ /* 0x002fe20000001000 */
[----:B--2---:R-:W-:-:S07]  /*10560*/  VIADD R2, R11, 0xffffffe ;  /* 0x0ffffffe0b027836 */ /* 0x004fce0000000000 */
[----:B------:R0:W1:Y:S02]  /*10570*/  F2I.FTZ.U32.TRUNC.NTZ R3, R2 ;  /* 0x0000000200037305 */ /* 0x000064000021f000 */
[----:B0-----:R-:W-:Y:S02]  /*10580*/  IMAD.MOV.U32 R2, RZ, RZ, RZ ;  /* 0x000000ffff027224 */ /* 0x001fe400078e00ff */
[----:B-1----:R-:W-:-:S04]  /*10590*/  IMAD.MOV R9, RZ, RZ, -R3 ;  /* 0x000000ffff097224 */ /* 0x002fc800078e0a03 */
        /* <DEDUP_REMOVED lines=45> */
.L_x_9525:
[----:B------:R-:W-:Y:S01]  /*10870*/  UMOV UR4, URZ ;  /* 0x0000003f00047c82 */ /* 0x000fe20008000000 */
[----:B------:R-:W-:Y:S01]  /*10880*/  UMOV UR5, URZ ;  /* 0x0000003f00057c82 */ /* 0x000fe20008000000 */
[----:B------:R-:W-:Y:S01]  /*10890*/  ULDC UR6, c[0x0][0xc3c] ;  /* 0x00030f0000067ab9 */ /* 0x000fe20000000800 */
[----:B------:R-:W-:Y:S02]  /*108a0*/  IMAD.MOV.U32 R16, RZ, RZ, R0 ;  /* 0x000000ffff107224 */ /* 0x000fe400078e0000 */
[----:B------:R-:W-:Y:S02]  /*108b0*/  IMAD.U32 R17, RZ, RZ, UR4 ;  /* 0x00000004ff117e24 */ /* 0x000fe4000f8e00ff */
[----:B------:R-:W-:Y:S02]  /*108c0*/  IMAD.U32 R18, RZ, RZ, UR5 ;  /* 0x00000005ff127e24 */ /* 0x000fe4000f8e00ff */
[----:B------:R-:W-:-:S07]  /*108d0*/  IMAD.U32 R19, RZ, RZ, UR6 ;  /* 0x00000006ff137e24 */ /* 0x000fce000f8e00ff */
.L_x_9531:
[----:B------:R-:W2:Y:S01]  /*108e0*/  S2R R0, SR_TID.X ;  /* 0x0000000000007919 */ /* 0x000ea20000002100 */
[----:B------:R-:W-:Y:S05]  /*108f0*/  WARPSYNC.ALL ;  /* 0x0000000000007948 */ /* 0x000fea0003800000 */
[----:B------:R-:W-:Y:S01]  /*10900*/  BAR.SYNC.DEFER_BLOCKING 0x4, 0x180 ;  /* 0x0106000000007b1d */ /* 0x000fe20000010000 */
[----:B--2---:R-:W-:-:S04]  /*10910*/  LOP3.LUT R0, R0, 0x1f, RZ, 0xc0, !PT ;  /* 0x0000001f00007812 */ /* 0x004fc800078ec0ff */
[----:B------:R-:W-:-:S13]  /*10920*/  ISETP.NE.AND P0, PT, R0, RZ, PT ;  /* 0x000000ff0000720c */ /* 0x000fda0003f05270 */
[----:B------:R-:W2:Y:S01]  /*10930*/  @!P0 S2R R3, SR_CgaCtaId ;  /* 0x0000000000038919 */ /* 0x000ea20000008800 */
[----:B------:R-:W-:-:S04]  /*10940*/  @!P0 MOV R0, 0x400 ;  /* 0x0000040000008802 */ /* 0x000fc80000000f00 */
[----:B--2---:R-:W-:-:S05]  /*10950*/  @!P0 LEA R22, R3, R0, 0x18 ;  /* 0x0000000003168211 */ /* 0x004fca00078ec0ff */
[----:B------:R2:W-:Y:S01]  /*10960*/  @!P0 STS.128 [R22+0x228d0], R16 ;  /* 0x0228d01016008388 */ /* 0x0005e20000000c00 */
[----:B------:R-:W-:Y:S06]  /*10970*/  BAR.ARV 0x5, 0x180 ;  /* 0x0146000000007b1d */ /* 0x000fec0000002000 */
.L_x_9522:
[----:B------:R-:W-:Y:S02]  /*10980*/  ULDC UR4, c[0x0][0xc3c] ;  /* 0x00030f0000047ab9 */ /* 0x000fe40000000800 */
[----:B--2---:R-:W-:-:S13]  /*10990*/  ISETP.GE.AND P0, PT, R19, UR4, PT ;  /* 0x0000000413007c0c */ /* 0x004fda000bf06270 */
[----:B------:R-:W-:Y:S05]  /*109a0*/  @!P0 BRA `(.L_x_9532) ;  /* 0xffffffb800108947 */ /* 0x000fea000383ffff */
[----:B------:R-:W-:Y:S05]  /*109b0*/  BSYNC B8 ;  /* 0x0000000000087941 */ /* 0x000fea0003800000 */
.L_x_9471:
[----:B------:R-:W2:Y:S01]  /*109c0*/  LDL.LU R0, [R1+0x24] ;  /* 0x0000240001007983 */ /* 0x000ea20000300800 */
[----:B------:R-:W-:Y:S01]  /*109d0*/  BSSY B0, `(.L_x_9533) ;  /* 0x000000b000007945 */ /* 0x000fe20003800000 */
[----:B------:R-:W5:Y:S01]  /*109e0*/  S2R R5, SR_CgaCtaId ;  /* 0x0000000000057919 */ /* 0x000f620000008800 */
[----:B--2---:R-:W-:-:S05]  /*109f0*/  VIADD R0, R0, 0x1 ;  /* 0x0000000100007836 */ /* 0x004fca0000000000 */
        /* <DEDUP_REMOVED lines=8> */
.L_x_9653:
[----:B------:R-:W-:Y:S05]  /*10a80*/  BSYNC B0 ;  /* 0x0000000000007941 */ /* 0x000fea0003800000 */
.L_x_9533:
[----:B------:R-:W-:-:S03]  /*10a90*/  UMOV UR4, 0xffffffff ;  /* 0xffffffff00047882 */ /* 0x000fc60000000000 */
[----:B------:R-:W-:Y:S05]  /*10aa0*/  BRA.DIV UR4, `(.L_x_9535) ;  /* 0x0000003a04987947 */ /* 0x000fea000b800000 */
[----:B-1----:R-:W1:Y:S02]  /*10ab0*/  S2R R0, SR_TID.X ;  /* 0x0000000000007919 */ /* 0x002e640000002100 */
[----:B-1----:R-:W-:-:S04]  /*10ac0*/  SHF.R.U32.HI R0, RZ, 0x5, R0 ;  /* 0x00000005ff007819 */ /* 0x002fc80000011600 */
[----:B------:R-:W-:-:S05]  /*10ad0*/  LOP3.LUT R0, R0, 0x3, RZ, 0xc0, !PT ;  /* 0x0000000300007812 */ /* 0x000fca00078ec0ff */
[----:B------:R1:W2:Y:S02]  /*10ae0*/  SHFL.IDX PT, R14, R0, RZ, 0x1f ;  /* 0x00001fff000e7589 */ /* 0x0002a400000e0000 */
.L_x_9656:
[----:B--2---:R-:W-:Y:S01]  /*10af0*/  ISETP.NE.AND P0, PT, R14, RZ, PT ;  /* 0x000000ff0e00720c */ /* 0x004fe20003f05270 */
[----:B------:R-:W-:-:S12]  /*10b00*/  BSSY B0, `(.L_x_9536) ;  /* 0x0000024000007945 */ /* 0x000fd80003800000 */
[----:B------:R-:W-:Y:S05]  /*10b10*/  @P0 BRA `(.L_x_9537) ;  /* 0x0000000000880947 */ /* 0x000fea0003800000 */
[----:B------:R-:W-:-:S03]  /*10b20*/  UMOV UR4, 0xffffffff ;  /* 0xffffffff00047882 */ /* 0x000fc60000000000 */
[----:B------:R-:W-:Y:S05]  /*10b30*/  BRA.DIV UR4, `(.L_x_9538) ;  /* 0x0000003a04a87947 */ /* 0x000fea000b800000 */
[----:B------:R-:W-:-:S13]  /*10b40*/  ELECT P6, URZ, PT ;  /* 0x00000000003f782f */ /* 0x000fda00038c0000 */
.L_x_9659:
[----:B------:R-:W-:Y:S05]  /*10b50*/  @!P6 BRA `(.L_x_9537) ;  /* 0x000000000078e947 */ /* 0x000fea0003800000 */
[----:B------:R-:W-:-:S06]  /*10b60*/  ULOP3.LUT UR4, UR38, 0x2, URZ, 0xfc, !UPT ;  /* 0x0000000226047892 */ /* 0x000fcc000f8efc3f */
[----:B-1----:R-:W-:-:S05]  /*10b70*/  IMAD.U32 R0, RZ, RZ, UR4 ;  /* 0x00000004ff007e24 */ /* 0x002fca000f8e00ff */
[----:B------:R-:W-:-:S13]  /*10b80*/  ISETP.NE.AND P0, PT, R0, 0x3, PT ;  /* 0x000000030000780c */ /* 0x000fda0003f05270 */
[----:B------:R-:W-:Y:S05]  /*10b90*/  @!P0 BRA `(.L_x_9539) ;  /* 0x0000000000048947 */ /* 0x000fea0003800000 */
[----:B------:R-:W-:Y:S01]  /*10ba0*/  BPT.TRAP 0x1 ;  /* 0x000000040000795c */ /* 0x000fe20000300000 */
.L_x_9539:
[----:B------:R-:W-:Y:S01]  /*10bb0*/  IMAD R5, R24, 0x8, R7 ;  /* 0x0000000818057824 */ /* 0x000fe200078e0207 */
[----:B------:R-:W-:Y:S01]  /*10bc0*/  SHF.L.U32 R0, R26, 0x1f, RZ ;  /* 0x0000001f1a007819 */ /* 0x000fe200000006ff */
[----:B------:R-:W-:-:S03]  /*10bd0*/  VIADD R24, R24, 0x1 ;  /* 0x0000000118187836 */ /* 0x000fc60000000000 */
[----:B------:R-:W1:Y:S02]  /*10be0*/  SYNCS.PHASECHK.TRANS64.TRYWAIT P1, [R5+URZ+0x22840], R0 ;  /* 0x02284000050075a7 */ /* 0x000e64000802017f */
[----:B------:R-:W-:-:S04]  /*10bf0*/  ISETP.NE.AND P2, PT, R24, 0x2, PT ;  /* 0x000000021800780c */ /* 0x000fc80003f45270 */
[----:B------:R-:W-:Y:S01]  /*10c00*/  SEL R3, RZ, 0x1, P2 ;  /* 0x00000001ff037807 */ /* 0x000fe20001000000 */
[----:B-1----:R-:W-:Y:S08]  /*10c10*/  @!P1 BRA `(.L_x_9540) ;  /* 0x0000003800909947 */ /* 0x002ff00003800000 */
.L_x_9660:
[----:B------:R-:W-:Y:S02]  /*10c20*/  SEL R24, R24, RZ, P2 ;  /* 0x000000ff18187207 */ /* 0x000fe40001000000 */
[----:B------:R-:W-:Y:S01]  /*10c30*/  LOP3.LUT R2, R26, R3, RZ, 0x3c, !PT ;  /* 0x000000031a027212 */ /* 0x000fe200078e3cff */
[----:B------:R-:W-:Y:S06]  /*10c40*/  @!P0 BRA `(.L_x_9541) ;  /* 0x0000000000048947 */ /* 0x000fec0003800000 */
[----:B------:R-:W-:Y:S01]  /*10c50*/  BPT.TRAP 0x1 ;  /* 0x000000040000795c */ /* 0x000fe20000300000 */
.L_x_9541:
[----:B------:R-:W-:Y:S01]  /*10c60*/  IMAD R3, R24, 0x8, R7 ;  /* 0x0000000818037824 */ /* 0x000fe200078e0207 */
[----:B------:R-:W-:-:S04]  /*10c70*/  SHF.L.U32 R2, R2, 0x1f, RZ ;  /* 0x0000001f02027819 */ /* 0x000fc800000006ff */
[----:B------:R-:W2:Y:S02]  /*10c80*/  SYNCS.PHASECHK.TRANS64.TRYWAIT P1, [R3+URZ+0x22840], R2 ;  /* 0x02284002030075a7 */ /* 0x000ea4000802017f */
[----:B--2---:R-:W-:Y:S05]  /*10c90*/  @!P1 BRA `(.L_x_9542) ;  /* 0x0000003800849947 */ /* 0x004fea0003800000 */
.L_x_9661:
[----:B------:R-:W-:Y:S05]  /*10ca0*/  @!P0 BRA `(.L_x_9543) ;  /* 0x0000000000048947 */ /* 0x000fea0003800000 */
[----:B------:R-:W-:Y:S01]  /*10cb0*/  BPT.TRAP 0x1 ;  /* 0x000000040000795c */ /* 0x000fe20000300000 */
.L_x_9543:
[----:B------:R-:W5:Y:S02]  /*10cc0*/  SYNCS.PHASECHK.TRANS64.TRYWAIT P1, [R5+URZ+0x22860], R0 ;  /* 0x02286000050075a7 */ /* 0x000f64000802017f */
[----:B-----5:R-:W-:Y:S05]  /*10cd0*/  @!P1 BRA `(.L_x_9544) ;  /* 0x0000003800889947 */ /* 0x020fea0003800000 */
.L_x_9662:
[----:B------:R-:W-:Y:S05]  /*10ce0*/  @!P0 BRA `(.L_x_9545) ;  /* 0x0000000000048947 */ /* 0x000fea0003800000 */
[----:B------:R-:W-:Y:S01]  /*10cf0*/  BPT.TRAP 0x1 ;  /* 0x000000040000795c */ /* 0x000fe20000300000 */
.L_x_9545:
[----:B------:R0:W0:Y:S02]  /*10d00*/  SYNCS.PHASECHK.TRANS64.TRYWAIT P0, [R3+URZ+0x22860], R2 ;  /* 0x02286002030075a7 */ /* 0x000024000800017f */
[----:B0-----:R-:W-:Y:S05]  /*10d10*/  @!P0 NANOSLEEP.SYNCS 0x989680 ;  /* 0x009896800000895d */ /* 0x001fea0003900000 */
[----:B------:R-:W0:Y:S02]  /*10d20*/  @!P0 SYNCS.PHASECHK.TRANS64 P0, [R3+URZ+0x22860], R2 ;  /* 0x02286002030085a7 */ /* 0x000e24000800007f */
[----:B0-----:R-:W-:Y:S05]  /*10d30*/  @!P0 BRA `(.L_x_9545) ;  /* 0xfffffffc00f08947 */ /* 0x001fea000383ffff */
.L_x_9537:
[----:B------:R-:W-:Y:S05]  /*10d40*/  BSYNC B0 ;  /* 0x0000000000007941 */ /* 0x000fea0003800000 */
.L_x_9536:
[----:B------:R-:W-:Y:S05]  /*10d50*/  EXIT ;  /* 0x000000000000794d */ /* 0x000fea0003800000 */
.L_x_9418:
[----:B0-----:R0:W1:Y:S02]  /*10d60*/  SYNCS.PHASECHK.TRANS64.TRYWAIT P0, [R7+URZ+0x22800], R0 ;  /* 0x02280000070075a7 */ /* 0x001064000800017f */
[----:B-1----:R-:W-:Y:S05]  /*10d70*/  @!P0 NANOSLEEP.SYNCS 0x989680 ;  /* 0x009896800000895d */ /* 0x002fea0003900000 */
[----:B------:R-:W1:Y:S02]  /*10d80*/  @!P0 SYNCS.PHASECHK.TRANS64 P0, [R7+URZ+0x22800], R0 ;  /* 0x02280000070085a7 */ /* 0x000e64000800007f */
[----:B-1----:R-:W-:Y:S05]  /*10d90*/  @!P0 BRA `(.L_x_9418) ;  /* 0xfffffffc00f08947 */ /* 0x002fea000383ffff */
[----:B------:R-:W-:Y:S05]  /*10da0*/  BRA `(.L_x_9546) ;  /* 0xffffff10002c7947 */ /* 0x000fea000383ffff */
.L_x_9422:
[----:B-1----:R-:W-:-:S04]  /*10db0*/  IMAD.U32 R0, RZ, RZ, UR22 ;  /* 0x00000016ff007e24 */ /* 0x002fc8000f8e00ff */
[----:B------:R1:W2:Y:S03]  /*10dc0*/  SYNCS.PHASECHK.TRANS64.TRYWAIT P1, [R0+URZ+0x22830], R9 ;  /* 0x02283009000075a7 */ /* 0x0002a6000802017f */
[----:B--2---:R-:W-:Y:S05]  /*10dd0*/  @!P1 NANOSLEEP.SYNCS 0x989680 ;  /* 0x009896800000995d */ /* 0x004fea0003900000 */
[----:B------:R-:W2:Y:S02]  /*10de0*/  @!P1 SYNCS.PHASECHK.TRANS64 P1, [R0+URZ+0x22830], R9 ;  /* 0x02283009000095a7 */ /* 0x000ea4000802007f */
[----:B--2---:R-:W-:Y:S05]  /*10df0*/  @!P1 BRA `(.L_x_9422) ;  /* 0xfffffffc00ec9947 */ /* 0x004fea000383ffff */
[----:B------:R-:W-:Y:S05]  /*10e00*/  BRA `(.L_x_9421) ;  /* 0xffffff1000547947 */ /* 0x000fea000383ffff */
.L_x_9427:
[----:B--2---:R-:W-:-:S04]  /*10e10*/  IMAD.U32 R10, RZ, RZ, UR22 ;  /* 0x00000016ff0a7e24 */ /* 0x004fc8000f8e00ff */
[----:B------:R2:W3:Y:S03]  /*10e20*/  SYNCS.PHASECHK.TRANS64.TRYWAIT P1, [R10+URZ+0x22850], R9 ;  /* 0x022850090a0075a7 */ /* 0x0004e6000802017f */
[----:B---3--:R-:W-:Y:S05]  /*10e30*/  @!P1 NANOSLEEP.SYNCS 0x989680 ;  /* 0x009896800000995d */ /* 0x008fea0003900000 */
[----:B------:R-:W3:Y:S02]  /*10e40*/  @!P1 SYNCS.PHASECHK.TRANS64 P1, [R10+URZ+0x22850], R9 ;  /* 0x022850090a0095a7 */ /* 0x000ee4000802007f */
[----:B---3--:R-:W-:Y:S05]  /*10e50*/  @!P1 BRA `(.L_x_9427) ;  /* 0xfffffffc00ec9947 */ /* 0x008fea000383ffff */
[----:B------:R-:W-:Y:S05]  /*10e60*/  BRA `(.L_x_9426) ;  /* 0xffffff2c004c7947 */ /* 0x000fea000383ffff */
.L_x_9433:
[----:B-1----:R-:W-:-:S04]  /*10e70*/  IMAD.U32 R0, RZ, RZ, UR25 ;  /* 0x00000019ff007e24 */ /* 0x002fc8000f8e00ff */
[----:B------:R1:W2:Y:S03]  /*10e80*/  SYNCS.PHASECHK.TRANS64.TRYWAIT P1, [R0+URZ+0x22830], R7 ;  /* 0x02283007000075a7 */ /* 0x0002a6000802017f */
[----:B--2---:R-:W-:Y:S05]  /*10e90*/  @!P1 NANOSLEEP.SYNCS 0x989680 ;  /* 0x009896800000995d */ /* 0x004fea0003900000 */
[----:B------:R-:W2:Y:S02]  /*10ea0*/  @!P1 SYNCS.PHASECHK.TRANS64 P1, [R0+URZ+0x22830], R7 ;  /* 0x02283007000095a7 */ /* 0x000ea4000802007f */
[----:B--2---:R-:W-:Y:S05]  /*10eb0*/  @!P1 BRA `(.L_x_9433) ;  /* 0xfffffffc00ec9947 */ /* 0x004fea000383ffff */
[----:B------:R-:W-:Y:S05]  /*10ec0*/  BRA `(.L_x_9432) ;  /* 0xffffff30006c7947 */ /* 0x000fea000383ffff */
.L_x_9438:
[----:B-1----:R-:W-:-:S04]  /*10ed0*/  IMAD.U32 R8, RZ, RZ, UR25 ;  /* 0x00000019ff087e24 */ /* 0x002fc8000f8e00ff */
[----:B------:R1:W2:Y:S03]  /*10ee0*/  SYNCS.PHASECHK.TRANS64.TRYWAIT P1, [R8+URZ+0x22850], R7 ;  /* 0x02285007080075a7 */ /* 0x0002a6000802017f */
[----:B--2---:R-:W-:Y:S05]  /*10ef0*/  @!P1 NANOSLEEP.SYNCS 0x989680 ;  /* 0x009896800000995d */ /* 0x004fea0003900000 */
[----:B------:R-:W2:Y:S02]  /*10f00*/  @!P1 SYNCS.PHASECHK.TRANS64 P1, [R8+URZ+0x22850], R7 ;  /* 0x02285007080095a7 */ /* 0x000ea4000802007f */
[----:B--2---:R-:W-:Y:S05]  /*10f10*/  @!P1 BRA `(.L_x_9438) ;  /* 0xfffffffc00ec9947 */ /* 0x004fea000383ffff */
[----:B------:R-:W-:Y:S05]  /*10f20*/  BRA `(.L_x_9437) ;  /* 0xffffff50000c7947 */ /* 0x000fea000383ffff */
.L_x_9485:
        /* <DEDUP_REMOVED lines=11> */
.L_x_9548:
[----:B------:R-:W-:Y:S05]  /*10fe0*/  BSYNC B0 ;  /* 0x0000000000007941 */ /* 0x000fea0003800000 */
.L_x_9547:
[----:B------:R-:W-:Y:S05]  /*10ff0*/  BRA `(.L_x_9549) ;  /* 0xffffffc000707947 */ /* 0x000fea000383ffff */
.L_x_9488:
[----:B0-----:R0:W1:Y:S02]  /*11000*/  SYNCS.PHASECHK.TRANS64.TRYWAIT P0, [R33+URZ+0x22840], R0 ;  /* 0x02284000210075a7 */ /* 0x001064000800017f */
[----:B-1----:R-:W-:Y:S05]  /*11010*/  @!P0 NANOSLEEP.SYNCS 0x989680 ;  /* 0x009896800000895d */ /* 0x002fea0003900000 */
[----:B------:R-:W1:Y:S02]  /*11020*/  @!P0 SYNCS.PHASECHK.TRANS64 P0, [R33+URZ+0x22840], R0 ;  /* 0x02284000210085a7 */ /* 0x000e64000800007f */
[----:B-1----:R-:W-:Y:S05]  /*11030*/  @!P0 BRA `(.L_x_9488) ;  /* 0xfffffffc00f08947 */ /* 0x002fea000383ffff */
[----:B------:R-:W-:Y:S05]  /*11040*/  BRA `(.L_x_9550) ;  /* 0xffffffc000987947 */ /* 0x000fea000383ffff */
.L_x_9489:
        /* <DEDUP_REMOVED lines=8> */
.L_x_9552:
[----:B------:R-:W-:Y:S05]  /*110d0*/  BSYNC B0 ;  /* 0x0000000000007941 */ /* 0x000fea0003800000 */
.L_x_9551:
        /* <DEDUP_REMOVED lines=9> */
.L_x_9553:
[----:B------:R-:W-:Y:S02]  /*11170*/  IMAD.MOV.U32 R13, RZ, RZ, R4 ;  /* 0x000000ffff0d7224 */ /* 0x000fe400078e0004 */
[----:B------:R-:W-:Y:S02]  /*11180*/  IMAD.MOV.U32 R12, RZ, RZ, 0x1 ;  /* 0x00000001ff0c7424 */ /* 0x000fe400078e00ff */
[----:B------:R-:W-:-:S07]  /*11190*/  IMAD.MOV.U32 R3, RZ, RZ, R14 ;  /* 0x000000ffff037224 */ /* 0x000fce00078e000e */
[----:B------:R-:W-:Y:S05]  /*111a0*/  WARPSYNC.COLLECTIVE R15, `(.L_x_9554) ;  /* 0x000000000f087348 */ /* 0x000fea0003c00000 */
[----:B------:R0:W1:Y:S02]  /*111b0*/  SHFL.IDX P6, R14, R13, R12, R11 ;  /* 0x0000000c0d0e7389 */ /* 0x00006400000c000b */
[----:B01----:R-:W-:Y:S01]  /*111c0*/  ENDCOLLECTIVE ;  /* 0x000000000000791b */ /* 0x003fe20003800000 */
.L_x_9554:
        /* <DEDUP_REMOVED lines=15> */
.L_x_9555:
[----:B------:R-:W-:Y:S02]  /*112c0*/  @P0 IMAD R7, R5, 0x2, R22 ;  /* 0x0000000205070824 */ /* 0x000fe400078e0216 */
[----:B------:R-:W-:Y:S02]  /*112d0*/  IMAD.MOV.U32 R13, RZ, RZ, R4 ;  /* 0x000000ffff0d7224 */ /* 0x000fe400078e0004 */
[----:B------:R-:W-:Y:S02]  /*112e0*/  IMAD.MOV.U32 R12, RZ, RZ, 0x2 ;  /* 0x00000002ff0c7424 */ /* 0x000fe400078e00ff */
[----:B------:R-:W-:-:S07]  /*112f0*/  IMAD.MOV.U32 R3, RZ, RZ, R14 ;  /* 0x000000ffff037224 */ /* 0x000fce00078e000e */
[----:B------:R-:W-:Y:S05]  /*11300*/  WARPSYNC.COLLECTIVE R15, `(.L_x_9556) ;  /* 0x000000000f087348 */ /* 0x000fea0003c00000 */
[----:B------:R0:W1:Y:S02]  /*11310*/  SHFL.IDX P6, R14, R13, R12, R11 ;  /* 0x0000000c0d0e7389 */ /* 0x00006400000c000b */
[----:B01----:R-:W-:Y:S01]  /*11320*/  ENDCOLLECTIVE ;  /* 0x000000000000791b */ /* 0x003fe20003800000 */
.L_x_9556:
        /* <DEDUP_REMOVED lines=15> */
.L_x_9557:
[----:B------:R-:W-:Y:S02]  /*11420*/  @P0 IMAD R7, R5, 0x2, R22 ;  /* 0x0000000205070824 */ /* 0x000fe400078e0216 */
[----:B------:R-:W-:Y:S02]  /*11430*/  IMAD.MOV.U32 R13, RZ, RZ, R4 ;  /* 0x000000ffff0d7224 */ /* 0x000fe400078e0004 */
[----:B------:R-:W-:Y:S02]  /*11440*/  IMAD.MOV.U32 R12, RZ, RZ, 0x3 ;  /* 0x00000003ff0c7424 */ /* 0x000fe400078e00ff */
[----:B------:R-:W-:-:S07]  /*11450*/  IMAD.MOV.U32 R3, RZ, RZ, R14 ;  /* 0x000000ffff037224 */ /* 0x000fce00078e000e */
[----:B------:R-:W-:Y:S05]  /*11460*/  WARPSYNC.COLLECTIVE R15, `(.L_x_9558) ;  /* 0x000000000f087348 */ /* 0x000fea0003c00000 */
[----:B------:R0:W1:Y:S02]  /*11470*/  SHFL.IDX P6, R14, R13, R12, R11 ;  /* 0x0000000c0d0e7389 */ /* 0x00006400000c000b */
[----:B01----:R-:W-:Y:S01]  /*11480*/  ENDCOLLECTIVE ;  /* 0x000000000000791b */ /* 0x003fe20003800000 */
.L_x_9558:
        /* <DEDUP_REMOVED lines=15> */
.L_x_9559:
[----:B------:R-:W-:Y:S02]  /*11580*/  @P0 IMAD R7, R5, 0x2, R22 ;  /* 0x0000000205070824 */ /* 0x000fe400078e0216 */
[----:B------:R-:W-:Y:S02]  /*11590*/  IMAD.MOV.U32 R13, RZ, RZ, R4 ;  /* 0x000000ffff0d7224 */ /* 0x000fe400078e0004 */
[----:B------:R-:W-:Y:S02]  /*115a0*/  IMAD.MOV.U32 R12, RZ, RZ, 0x4 ;  /* 0x00000004ff0c7424 */ /* 0x000fe400078e00ff */
[----:B------:R-:W-:-:S07]  /*115b0*/  IMAD.MOV.U32 R3, RZ, RZ, R14 ;  /* 0x000000ffff037224 */ /* 0x000fce00078e000e */
[----:B------:R-:W-:Y:S05]  /*115c0*/  WARPSYNC.COLLECTIVE R15, `(.L_x_9560) ;  /* 0x000000000f087348 */ /* 0x000fea0003c00000 */
[----:B------:R0:W1:Y:S02]  /*115d0*/  SHFL.IDX P6, R14, R13, R12, R11 ;  /* 0x0000000c0d0e7389 */ /* 0x00006400000c000b */
[----:B01----:R-:W-:Y:S01]  /*115e0*/  ENDCOLLECTIVE ;  /* 0x000000000000791b */ /* 0x003fe20003800000 */
.L_x_9560:
        /* <DEDUP_REMOVED lines=15> */
.L_x_9561:
[----:B------:R-:W-:Y:S02]  /*116e0*/  @P0 IMAD R7, R5, 0x2, R22 ;  /* 0x0000000205070824 */ /* 0x000fe400078e0216 */
[----:B------:R-:W-:Y:S02]  /*116f0*/  IMAD.MOV.U32 R13, RZ, RZ, R4 ;  /* 0x000000ffff0d7224 */ /* 0x000fe400078e0004 */
[----:B------:R-:W-:Y:S02]  /*11700*/  IMAD.MOV.U32 R12, RZ, RZ, 0x5 ;  /* 0x00000005ff0c7424 */ /* 0x000fe400078e00ff */
[----:B------:R-:W-:-:S07]  /*11710*/  IMAD.MOV.U32 R3, RZ, RZ, R14 ;  /* 0x000000ffff037224 */ /* 0x000fce00078e000e */
[----:B------:R-:W-:Y:S05]  /*11720*/  WARPSYNC.COLLECTIVE R15, `(.L_x_9562) ;  /* 0x000000000f087348 */ /* 0x000fea0003c00000 */
[----:B------:R0:W1:Y:S02]  /*11730*/  SHFL.IDX P6, R14, R13, R12, R11 ;  /* 0x0000000c0d0e7389 */ /* 0x00006400000c000b */
[----:B01----:R-:W-:Y:S01]  /*11740*/  ENDCOLLECTIVE ;  /* 0x000000000000791b */ /* 0x003fe20003800000 */
.L_x_9562:
        /* <DEDUP_REMOVED lines=10> */
.L_x_9563:
[----:B------:R-:W-:Y:S01]  /*117f0*/  @!PT LDS RZ, [RZ] ;  /* 0x00000000fffff984 */ /* 0x000fe20000000800 */
[----:B------:R-:W-:Y:S01]  /*11800*/  @!PT LDS RZ, [RZ] ;  /* 0x00000000fffff984 */ /* 0x000fe20000000800 */
[----:B------:R-:W-:Y:S01]  /*11810*/  @!PT LDS RZ, [RZ] ;  /* 0x00000000fffff984 */ /* 0x000fe20000000800 */
[----:B------:R1:W-:Y:S01]  /*11820*/  @P0 LDGSTS.E.BYPASS.LTC128B.128 [R7+0x1e400], desc[UR50][R2.64], !P2 ;  /* 0x1e40000002070fae */ /* 0x0003e2000d101d72 */
[----:B------:R-:W-:Y:S01]  /*11830*/  IMAD.MOV.U32 R0, RZ, RZ, R14 ;  /* 0x000000ffff007224 */ /* 0x000fe200078e000e */
[----:B------:R-:W-:Y:S06]  /*11840*/  BRA `(.L_x_9564) ;  /* 0xffffffbc00f87947 */ /* 0x000fec000383ffff */
.L_x_9494:
        /* <DEDUP_REMOVED lines=9> */
.L_x_9565:
[C---:B------:R-:W-:Y:S01]  /*118e0*/  VIADD R6, R17.reuse, 0x10 ;  /* 0x0000001011067836 */ /* 0x040fe20000000000 */
[----:B------:R-:W-:Y:S01]  /*118f0*/  ISETP.GE.AND P0, PT, R17, R5, PT ;  /* 0x000000051100720c */ /* 0x000fe20003f06270 */
[----:B------:R-:W-:Y:S02]  /*11900*/  IMAD.MOV.U32 R13, RZ, RZ, R0 ;  /* 0x000000ffff0d7224 */ /* 0x000fe400078e0000 */
[----:B------:R-:W-:-:S10]  /*11910*/  IMAD.MOV.U32 R2, RZ, RZ, R14 ;  /* 0x000000ffff027224 */ /* 0x000fd400078e000e */
[----:B------:R-:W-:Y:S05]  /*11920*/  WARPSYNC.COLLECTIVE R15, `(.L_x_9566) ;  /* 0x000000000f087348 */ /* 0x000fea0003c00000 */
[----:B------:R0:W1:Y:S02]  /*11930*/  SHFL.IDX P6, R14, R13, R12, R11 ;  /* 0x0000000c0d0e7389 */ /* 0x00006400000c000b */
[----:B01----:R-:W-:Y:S01]  /*11940*/  ENDCOLLECTIVE ;  /* 0x000000000000791b */ /* 0x003fe20003800000 */
.L_x_9566:
[----:B------:R-:W-:Y:S02]  /*11950*/  IMAD.MOV.U32 R13, RZ, RZ, R4 ;  /* 0x000000ffff0d7224 */ /* 0x000fe400078e0004 */
[----:B------:R-:W-:Y:S02]  /*11960*/  IMAD.MOV.U32 R12, RZ, RZ, 0x1 ;  /* 0x00000001ff0c7424 */ /* 0x000fe400078e00ff */
[----:B------:R-:W-:-:S07]  /*11970*/  IMAD.MOV.U32 R3, RZ, RZ, R14 ;  /* 0x000000ffff037224 */ /* 0x000fce00078e000e */
[----:B------:R-:W-:Y:S05]  /*11980*/  WARPSYNC.COLLECTIVE R15, `(.L_x_9567) ;  /* 0x000000000f087348 */ /* 0x000fea0003c00000 */
[----:B------:R0:W1:Y:S02]  /*11990*/  SHFL.IDX P6, R14, R13, R12, R11 ;  /* 0x0000000c0d0e7389 */ /* 0x00006400000c000b */
[----:B01----:R-:W-:Y:S01]  /*119a0*/  ENDCOLLECTIVE ;  /* 0x000000000000791b */ /* 0x003fe20003800000 */
.L_x_9567:
        /* <DEDUP_REMOVED lines=15> */
.L_x_9568:
[----:B------:R-:W-:Y:S02]  /*11aa0*/  IMAD.MOV.U32 R13, RZ, RZ, R4 ;  /* 0x000000ffff0d7224 */ /* 0x000fe400078e0004 */
[----:B------:R-:W-:Y:S02]  /*11ab0*/  IMAD.MOV.U32 R12, RZ, RZ, 0x2 ;  /* 0x00000002ff0c7424 */ /* 0x000fe400078e00ff */
[----:B------:R-:W-:-:S07]  /*11ac0*/  IMAD.MOV.U32 R3, RZ, RZ, R14 ;  /* 0x000000ffff037224 */ /* 0x000fce00078e000e */
[----:B------:R-:W-:Y:S05]  /*11ad0*/  WARPSYNC.COLLECTIVE R15, `(.L_x_9569) ;  /* 0x000000000f087348 */ /* 0x000fea0003c00000 */
[----:B------:R0:W1:Y:S02]  /*11ae0*/  SHFL.IDX P6, R14, R13, R12, R11 ;  /* 0x0000000c0d0e7389 */ /* 0x00006400000c000b */
[----:B01----:R-:W-:Y:S01]  /*11af0*/  ENDCOLLECTIVE ;  /* 0x000000000000791b */ /* 0x003fe20003800000 */
.L_x_9569:
        /* <DEDUP_REMOVED lines=16> */
.L_x_9570:
[----:B------:R-:W-:Y:S02]  /*11c00*/  IMAD.MOV.U32 R13, RZ, RZ, R4 ;  /* 0x000000ffff0d7224 */ /* 0x000fe400078e0004 */
[----:B------:R-:W-:Y:S02]  /*11c10*/  IMAD.MOV.U32 R12, RZ, RZ, 0x3 ;  /* 0x00000003ff0c7424 */ /* 0x000fe400078e00ff */
[----:B------:R-:W-:-:S07]  /*11c20*/  IMAD.MOV.U32 R3, RZ, RZ, R14 ;  /* 0x000000ffff037224 */ /* 0x000fce00078e000e */
[----:B------:R-:W-:Y:S05]  /*11c30*/  WARPSYNC.COLLECTIVE R15, `(.L_x_9571) ;  /* 0x000000000f087348 */ /* 0x000fea0003c00000 */
[----:B------:R0:W1:Y:S02]  /*11c40*/  SHFL.IDX P6, R14, R13, R12, R11 ;  /* 0x0000000c0d0e7389 */ /* 0x00006400000c000b */
[----:B01----:R-:W-:Y:S01]  /*11c50*/  ENDCOLLECTIVE ;  /* 0x000000000000791b */ /* 0x003fe20003800000 */
.L_x_9571:
        /* <DEDUP_REMOVED lines=16> */
.L_x_9572:
[----:B------:R-:W-:Y:S02]  /*11d60*/  IMAD.MOV.U32 R13, RZ, RZ, R4 ;  /* 0x000000ffff0d7224 */ /* 0x000fe400078e0004 */
[----:B------:R-:W-:Y:S02]  /*11d70*/  IMAD.MOV.U32 R12, RZ, RZ, 0x4 ;  /* 0x00000004ff0c7424 */ /* 0x000fe400078e00ff */
[----:B------:R-:W-:-:S07]  /*11d80*/  IMAD.MOV.U32 R3, RZ, RZ, R14 ;  /* 0x000000ffff037224 */ /* 0x000fce00078e000e */
[----:B------:R-:W-:Y:S05]  /*11d90*/  WARPSYNC.COLLECTIVE R15, `(.L_x_9573) ;  /* 0x000000000f087348 */ /* 0x000fea0003c00000 */
[----:B------:R0:W1:Y:S02]  /*11da0*/  SHFL.IDX P6, R14, R13, R12, R11 ;  /* 0x0000000c0d0e7389 */ /* 0x00006400000c000b */
[----:B01----:R-:W-:Y:S01]  /*11db0*/  ENDCOLLECTIVE ;  /* 0x000000000000791b */ /* 0x003fe20003800000 */
.L_x_9573:
        /* <DEDUP_REMOVED lines=16> */
.L_x_9574:
[----:B------:R-:W-:Y:S02]  /*11ec0*/  IMAD.MOV.U32 R13, RZ, RZ, R4 ;  /* 0x000000ffff0d7224 */ /* 0x000fe400078e0004 */
[----:B------:R-:W-:Y:S02]  /*11ed0*/  IMAD.MOV.U32 R12, RZ, RZ, 0x5 ;  /* 0x00000005ff0c7424 */ /* 0x000fe400078e00ff */
[----:B------:R-:W-:-:S07]  /*11ee0*/  IMAD.MOV.U32 R3, RZ, RZ, R14 ;  /* 0x000000ffff037224 */ /* 0x000fce00078e000e */
[----:B------:R-:W-:Y:S05]  /*11ef0*/  WARPSYNC.COLLECTIVE R15, `(.L_x_9575) ;  /* 0x000000000f087348 */ /* 0x000fea0003c00000 */
[----:B------:R0:W1:Y:S02]  /*11f00*/  SHFL.IDX P6, R14, R13, R12, R11 ;  /* 0x0000000c0d0e7389 */ /* 0x00006400000c000b */
[----:B01----:R-:W-:Y:S01]  /*11f10*/  ENDCOLLECTIVE ;  /* 0x000000000000791b */ /* 0x003fe20003800000 */
.L_x_9575:
        /* <DEDUP_REMOVED lines=16> */
.L_x_9576:
[----:B------:R-:W-:Y:S02]  /*12020*/  IMAD.MOV.U32 R13, RZ, RZ, R4 ;  /* 0x000000ffff0d7224 */ /* 0x000fe400078e0004 */
[----:B------:R-:W-:Y:S02]  /*12030*/  IMAD.MOV.U32 R12, RZ, RZ, 0x6 ;  /* 0x00000006ff0c7424 */ /* 0x000fe400078e00ff */
[----:B------:R-:W-:-:S07]  /*12040*/  IMAD.MOV.U32 R3, RZ, RZ, R14 ;  /* 0x000000ffff037224 */ /* 0x000fce00078e000e */
[----:B------:R-:W-:Y:S05]  /*12050*/  WARPSYNC.COLLECTIVE R15, `(.L_x_9577) ;  /* 0x000000000f087348 */ /* 0x000fea0003c00000 */
[----:B------:R0:W1:Y:S02]  /*12060*/  SHFL.IDX P6, R14, R13, R12, R11 ;  /* 0x0000000c0d0e7389 */ /* 0x00006400000c000b */
[----:B01----:R-:W-:Y:S01]  /*12070*/  ENDCOLLECTIVE ;  /* 0x000000000000791b */ /* 0x003fe20003800000 */
.L_x_9577:
        /* <DEDUP_REMOVED lines=16> */
.L_x_9578:
[----:B------:R-:W-:Y:S02]  /*12180*/  IMAD.MOV.U32 R13, RZ, RZ, R4 ;  /* 0x000000ffff0d7224 */ /* 0x000fe400078e0004 */
[----:B------:R-:W-:Y:S02]  /*12190*/  IMAD.MOV.U32 R12, RZ, RZ, 0x7 ;  /* 0x00000007ff0c7424 */ /* 0x000fe400078e00ff */
[----:B------:R-:W-:-:S07]  /*121a0*/  IMAD.MOV.U32 R3, RZ, RZ, R14 ;  /* 0x000000ffff037224 */ /* 0x000fce00078e000e */
[----:B------:R-:W-:Y:S05]  /*121b0*/  WARPSYNC.COLLECTIVE R15, `(.L_x_9579) ;  /* 0x000000000f087348 */ /* 0x000fea0003c00000 */
[----:B------:R0:W1:Y:S02]  /*121c0*/  SHFL.IDX P6, R14, R13, R12, R11 ;  /* 0x0000000c0d0e7389 */ /* 0x00006400000c000b */
[----:B01----:R-:W-:Y:S01]  /*121d0*/  ENDCOLLECTIVE ;  /* 0x000000000000791b */ /* 0x003fe20003800000 */
.L_x_9579:
        /* <DEDUP_REMOVED lines=14> */
.L_x_9580:
[----:B------:R-:W-:Y:S05]  /*122c0*/  BRA `(.L_x_9581) ;  /* 0xffffffc000607947 */ /* 0x000fea000383ffff */
.L_x_9497:
[----:B0-----:R0:W1:Y:S02]  /*122d0*/  SYNCS.PHASECHK.TRANS64.TRYWAIT P0, [R22+URZ+0x22820], R3 ;  /* 0x02282003160075a7 */ /* 0x001064000800017f */
[----:B-1----:R-:W-:Y:S05]  /*122e0*/  @!P0 NANOSLEEP.SYNCS 0x989680 ;  /* 0x009896800000895d */ /* 0x002fea0003900000 */
[----:B------:R-:W1:Y:S02]  /*122f0*/  @!P0 SYNCS.PHASECHK.TRANS64 P0, [R22+URZ+0x22820], R3 ;  /* 0x02282003160085a7 */ /* 0x000e64000800007f */
[----:B-1----:R-:W-:Y:S05]  /*12300*/  @!P0 BRA `(.L_x_9497) ;  /* 0xfffffffc00f08947 */ /* 0x002fea000383ffff */
[----:B------:R-:W-:Y:S05]  /*12310*/  BRA `(.L_x_9582) ;  /* 0xffffffc000bc7947 */ /* 0x000fea000383ffff */
.L_x_9500:
[----:B-1----:R1:W2:Y:S02]  /*12320*/  SYNCS.PHASECHK.TRANS64.TRYWAIT P0, [R33+URZ+0x22860], R0 ;  /* 0x02286000210075a7 */ /* 0x0022a4000800017f */
[----:B--2---:R-:W-:Y:S05]  /*12330*/  @!P0 NANOSLEEP.SYNCS 0x989680 ;  /* 0x009896800000895d */ /* 0x004fea0003900000 */
[----:B------:R-:W2:Y:S02]  /*12340*/  @!P0 SYNCS.PHASECHK.TRANS64 P0, [R33+URZ+0x22860], R0 ;  /* 0x02286000210085a7 */ /* 0x000ea4000800007f */
[----:B--2---:R-:W-:Y:S05]  /*12350*/  @!P0 BRA `(.L_x_9500) ;  /* 0xfffffffc00f08947 */ /* 0x004fea000383ffff */
[----:B------:R-:W-:Y:S05]  /*12360*/  BRA `(.L_x_9583) ;  /* 0xffffffc000cc7947 */ /* 0x000fea000383ffff */
.L_x_9501:
        /* <DEDUP_REMOVED lines=8> */
.L_x_9585:
[----:B------:R-:W-:Y:S05]  /*123f0*/  BSYNC B0 ;  /* 0x0000000000007941 */ /* 0x000fea0003800000 */
.L_x_9584:
[----:B------:R-:W0:Y:S01]  /*12400*/  S2R R7, SR_TID.X ;  /* 0x0000000000077919 */ /* 0x000e220000002100 */
[----:B------:R-:W-:Y:S01]  /*12410*/  IMAD.MOV.U32 R13, RZ, RZ, R5 ;  /* 0x000000ffff0d7224 */ /* 0x000fe200078e0005 */
[C---:B------:R-:W-:Y:S01]  /*12420*/  LOP3.LUT P2, RZ, R25.reuse, 0x2, RZ, 0xc0, !PT ;  /* 0x0000000219ff7812 */ /* 0x040fe2000784c0ff */
[----:B------:R-:W-:Y:S01]  /*12430*/  IMAD.MOV.U32 R12, RZ, RZ, RZ ;  /* 0x000000ffff0c7224 */ /* 0x000fe200078e00ff */
[----:B------:R-:W-:Y:S01]  /*12440*/  LOP3.LUT P1, RZ, R25, 0x4, RZ, 0xc0, !PT ;  /* 0x0000000419ff7812 */ /* 0x000fe2000782c0ff */
[----:B------:R-:W-:Y:S02]  /*12450*/  IMAD.MOV.U32 R11, RZ, RZ, 0x181f ;  /* 0x0000181fff0b7424 */ /* 0x000fe400078e00ff */
[----:B------:R-:W-:Y:S01]  /*12460*/  IMAD.MOV.U32 R15, RZ, RZ, -0x1 ;  /* 0xffffffffff0f7424 */ /* 0x000fe200078e00ff */
[----:B------:R-:W-:Y:S01]  /*12470*/  ISETP.LT.OR P4, PT, R32, 0x1, !P1 ;  /* 0x000000012000780c */ /* 0x000fe20004f81670 */
[----:B------:R-:W-:Y:S02]  /*12480*/  IMAD.MOV.U32 R3, RZ, RZ, R14 ;  /* 0x000000ffff037224 */ /* 0x000fe400078e000e */
[----:B------:R-:W-:-:S10]  /*12490*/  IMAD R4, R4, 0x2, R22 ;  /* 0x0000000204047824 */ /* 0x000fd400078e0216 */
[----:B0-----:R-:W-:Y:S05]  /*124a0*/  WARPSYNC.COLLECTIVE R15, `(.L_x_9586) ;  /* 0x000000000f087348 */ /* 0x001fea0003c00000 */
[----:B------:R1:W2:Y:S02]  /*124b0*/  SHFL.IDX P6, R14, R13, R12, R11 ;  /* 0x0000000c0d0e7389 */ /* 0x0002a400000c000b */
[----:B012---:R-:W-:Y:S01]  /*124c0*/  ENDCOLLECTIVE ;  /* 0x000000000000791b */ /* 0x007fe20003800000 */
.L_x_9586:
[----:B------:R-:W-:Y:S02]  /*124d0*/  IMAD.MOV.U32 R13, RZ, RZ, R6 ;  /* 0x000000ffff0d7224 */ /* 0x000fe400078e0006 */
[----:B------:R-:W-:Y:S02]  /*124e0*/  IMAD.MOV.U32 R12, RZ, RZ, 0x1 ;  /* 0x00000001ff0c7424 */ /* 0x000fe400078e00ff */
[----:B------:R-:W-:-:S05]  /*124f0*/  IMAD.SHL.U32 R7, R7, 0x8, RZ ;  /* 0x0000000807077824 */ /* 0x000fca00078e00ff */
[----:B------:R-:W-:-:S05]  /*12500*/  LOP3.LUT R7, R7, 0x38, RZ, 0xc0, !PT ;  /* 0x0000003807077812 */ /* 0x000fca00078ec0ff */
[----:B------:R-:W-:Y:S01]  /*12510*/  IMAD.SHL.U32 R0, R7, 0x2, RZ ;  /* 0x0000000207007824 */ /* 0x000fe200078e00ff */
[----:B------:R-:W-:-:S04]  /*12520*/  LOP3.LUT R7, R25, 0x1, RZ, 0xc0, !PT ;  /* 0x0000000119077812 */ /* 0x000fc800078ec0ff */
[----:B------:R-:W-:Y:S02]  /*12530*/  IADD3 R2, P0, R14, R0, RZ ;  /* 0x000000000e027210 */ /* 0x000fe40007f1e0ff */
[----:B------:R-:W-:-:S13]  /*12540*/  ISETP.NE.U32.AND P3, PT, R7, 0x1, PT ;  /* 0x000000010700780c */ /* 0x000fda0003f65070 */
[----:B------:R-:W-:Y:S05]  /*12550*/  WARPSYNC.COLLECTIVE R15, `(.L_x_9587) ;  /* 0x000000000f087348 */ /* 0x000fea0003c00000 */
[----:B------:R0:W1:Y:S02]  /*12560*/  SHFL.IDX P6, R14, R13, R12, R11 ;  /* 0x0000000c0d0e7389 */ /* 0x00006400000c000b */
[----:B01----:R-:W-:Y:S01]  /*12570*/  ENDCOLLECTIVE ;  /* 0x000000000000791b */ /* 0x003fe20003800000 */
.L_x_9587:
[----:B------:R-:W-:Y:S01]  /*12580*/  IMAD.X R3, RZ, RZ, R3, P0 ;  /* 0x000000ffff037224 */ /* 0x000fe200000e0603 */
[----:B------:R-:W-:Y:S01]  /*12590*/  ISETP.LT.OR P0, PT, R32, 0x1, P3 ;  /* 0x000000012000780c */ /* 0x000fe20001f01670 */
[----:B------:R-:W-:-:S12]  /*125a0*/  IMAD.MOV.U32 R13, RZ, RZ, R5 ;  /* 0x000000ffff0d7224 */ /* 0x000fd800078e0005 */
[----:B------:R-:W-:Y:S01]  /*125b0*/  @!PT LDS RZ, [RZ] ;  /* 0x00000000fffff984 */ /* 0x000fe20000000800 */
[----:B------:R-:W-:Y:S01]  /*125c0*/  @!PT LDS RZ, [RZ] ;  /* 0x00000000fffff984 */ /* 0x000fe20000000800 */
[----:B------:R-:W-:Y:S01]  /*125d0*/  @!PT LDS RZ, [RZ] ;  /* 0x00000000fffff984 */ /* 0x000fe20000000800 */
[----:B------:R-:W-:Y:S01]  /*125e0*/  LDGSTS.E.BYPASS.LTC128B.128 [R4+0x400], desc[UR50][R2.64], !P0 ;  /* 0x0040000002047fae */ /* 0x000fe2000c101d72 */
[----:B------:R-:W-:-:S13]  /*125f0*/  ISETP.LT.OR P0, PT, R32, 0x1, !P2 ;  /* 0x000000012000780c */ /* 0x000fda0005701670 */
[----:B------:R-:W-:Y:S01]  /*12600*/  LDGSTS.E.BYPASS.LTC128B.128 [R4+0x3400], desc[UR50][R2.64+0x80], !P0 ;  /* 0x0340008002047fae */ /* 0x000fe2000c101d72 */
[----:B------:R-:W-:-:S03]  /*12610*/  LOP3.LUT P0, RZ, R25, 0x8, RZ, 0xc0, !PT ;  /* 0x0000000819ff7812 */ /* 0x000fc6000780c0ff */
[----:B------:R-:W-:Y:S01]  /*12620*/  LDGSTS.E.BYPASS.LTC128B.128 [R4+0x6400], desc[UR50][R2.64+0x100], !P4 ;  /* 0x0640010002047fae */ /* 0x000fe2000e101d72 */
[----:B------:R-:W-:-:S13]  /*12630*/  ISETP.LT.OR P4, PT, R32, 0x1, !P0 ;  /* 0x000000012000780c */ /* 0x000fda0004781670 */
[----:B------:R0:W-:Y:S02]  /*12640*/  LDGSTS.E.BYPASS.LTC128B.128 [R4+0x9400], desc[UR50][R2.64+0x180], !P4 ;  /* 0x0940018002047fae */ /* 0x0001e4000e101d72 */
[----:B0-----:R-:W-:-:S07]  /*12650*/  IMAD.MOV.U32 R3, RZ, RZ, R14 ;  /* 0x000000ffff037224 */ /* 0x001fce00078e000e */
[----:B------:R-:W-:Y:S05]  /*12660*/  WARPSYNC.COLLECTIVE R15, `(.L_x_9588) ;  /* 0x000000000f087348 */ /* 0x000fea0003c00000 */
[----:B------:R0:W1:Y:S02]  /*12670*/  SHFL.IDX P6, R14, R13, R12, R11 ;  /* 0x0000000c0d0e7389 */ /* 0x00006400000c000b */
[----:B01----:R-:W-:Y:S01]  /*12680*/  ENDCOLLECTIVE ;  /* 0x000000000000791b */ /* 0x003fe20003800000 */
.L_x_9588:
[----:B------:R-:W-:Y:S02]  /*12690*/  IMAD.MOV.U32 R13, RZ, RZ, R6 ;  /* 0x000000ffff0d7224 */ /* 0x000fe400078e0006 */
[----:B------:R-:W-:Y:S01]  /*126a0*/  IMAD.MOV.U32 R12, RZ, RZ, 0x2 ;  /* 0x00000002ff0c7424 */ /* 0x000fe200078e00ff */
[----:B------:R-:W-:-:S13]  /*126b0*/  IADD3 R2, P4, R14, R0, RZ ;  /* 0x000000000e027210 */ /* 0x000fda0007f9e0ff */
[----:B------:R-:W-:Y:S05]  /*126c0*/  WARPSYNC.COLLECTIVE R15, `(.L_x_9589) ;  /* 0x000000000f087348 */ /* 0x000fea0003c00000 */
[----:B------:R0:W1:Y:S02]  /*126d0*/  SHFL.IDX P6, R14, R13, R12, R11 ;  /* 0x0000000c0d0e7389 */ /* 0x00006400000c000b */
[----:B01----:R-:W-:Y:S01]  /*126e0*/  ENDCOLLECTIVE ;  /* 0x000000000000791b */ /* 0x003fe20003800000 */
.L_x_9589:
        /* <DEDUP_REMOVED lines=9> */
[----:B------:R-:W-:-:S13]  /*12780*/  ISETP.LT.OR P4, PT, R32, 0x11, !P1 ;  /* 0x000000112000780c */ /* 0x000fda0004f81670 */
[----:B------:R-:W-:Y:S01]  /*12790*/  LDGSTS.E.BYPASS.LTC128B.128 [R4+0x6c00], desc[UR50][R2.64+0x100], !P4 ;  /* 0x06c0010002047fae */ /* 0x000fe2000e101d72 */
[----:B------:R-:W-:-:S13]  /*127a0*/  ISETP.LT.OR P4, PT, R32, 0x11, !P0 ;  /* 0x000000112000780c */ /* 0x000fda0004781670 */
[----:B------:R0:W-:Y:S02]  /*127b0*/  LDGSTS.E.BYPASS.LTC128B.128 [R4+0x9c00], desc[UR50][R2.64+0x180], !P4 ;  /* 0x09c0018002047fae */ /* 0x0001e4000e101d72 */
[----:B0-----:R-:W-:-:S07]  /*127c0*/  IMAD.MOV.U32 R3, RZ, RZ, R14 ;  /* 0x000000ffff037224 */ /* 0x001fce00078e000e */
[----:B------:R-:W-:Y:S05]  /*127d0*/  WARPSYNC.COLLECTIVE R15, `(.L_x_9590) ;  /* 0x000000000f087348 */ /* 0x000fea0003c00000 */
[----:B------:R0:W1:Y:S02]  /*127e0*/  SHFL.IDX P6, R14, R13, R12, R11 ;  /* 0x0000000c0d0e7389 */ /* 0x00006400000c000b */
[----:B01----:R-:W-:Y:S01]  /*127f0*/  ENDCOLLECTIVE ;  /* 0x000000000000791b */ /* 0x003fe20003800000 */
.L_x_9590:
[----:B------:R-:W-:Y:S02]  /*12800*/  IMAD.MOV.U32 R13, RZ, RZ, R6 ;  /* 0x000000ffff0d7224 */ /* 0x000fe400078e0006 */
[----:B------:R-:W-:Y:S01]  /*12810*/  IMAD.MOV.U32 R12, RZ, RZ, 0x3 ;  /* 0x00000003ff0c7424 */ /* 0x000fe200078e00ff */
[----:B------:R-:W-:-:S13]  /*12820*/  IADD3 R2, P4, R14, R0, RZ ;  /* 0x000000000e027210 */ /* 0x000fda0007f9e0ff */
[----:B------:R-:W-:Y:S05]  /*12830*/  WARPSYNC.COLLECTIVE R15, `(.L_x_9591) ;  /* 0x000000000f087348 */ /* 0x000fea0003c00000 */
[----:B------:R0:W1:Y:S02]  /*12840*/  SHFL.IDX P6, R14, R13, R12, R11 ;  /* 0x0000000c0d0e7389 */ /* 0x00006400000c000b */
[----:B01----:R-:W-:Y:S01]  /*12850*/  ENDCOLLECTIVE ;  /* 0x000000000000791b */ /* 0x003fe20003800000 */
.L_x_9591:
        /* <DEDUP_REMOVED lines=17> */
.L_x_9592:
[----:B------:R-:W-:Y:S02]  /*12970*/  IMAD.MOV.U32 R13, RZ, RZ, R6 ;  /* 0x000000ffff0d7224 */ /* 0x000fe400078e0006 */
[----:B------:R-:W-:Y:S01]  /*12980*/  IMAD.MOV.U32 R12, RZ, RZ, 0x4 ;  /* 0x00000004ff0c7424 */ /* 0x000fe200078e00ff */
[----:B------:R-:W-:-:S13]  /*12990*/  IADD3 R2, P4, R14, R0, RZ ;  /* 0x000000000e027210 */ /* 0x000fda0007f9e0ff */
[----:B------:R-:W-:Y:S05]  /*129a0*/  WARPSYNC.COLLECTIVE R15, `(.L_x_9593) ;  /* 0x000000000f087348 */ /* 0x000fea0003c00000 */
[----:B------:R0:W1:Y:S02]  /*129b0*/  SHFL.IDX P6, R14, R13, R12, R11 ;  /* 0x0000000c0d0e7389 */ /* 0x00006400000c000b */
[----:B01----:R-:W-:Y:S01]  /*129c0*/  ENDCOLLECTIVE ;  /* 0x000000000000791b */ /* 0x003fe20003800000 */
.L_x_9593:
        /* <DEDUP_REMOVED lines=17> */
.L_x_9594:
[----:B------:R-:W-:Y:S02]  /*12ae0*/  IMAD.MOV.U32 R13, RZ, RZ, R6 ;  /* 0x000000ffff0d7224 */ /* 0x000fe400078e0006 */
[----:B------:R-:W-:Y:S01]  /*12af0*/  IMAD.MOV.U32 R12, RZ, RZ, 0x5 ;  /* 0x00000005ff0c7424 */ /* 0x000fe200078e00ff */
[----:B------:R-:W-:-:S13]  /*12b00*/  IADD3 R2, P4, R14, R0, RZ ;  /* 0x000000000e027210 */ /* 0x000fda0007f9e0ff */
[----:B------:R-:W-:Y:S05]  /*12b10*/  WARPSYNC.COLLECTIVE R15, `(.L_x_9595) ;  /* 0x000000000f087348 */ /* 0x000fea0003c00000 */
[----:B------:R0:W1:Y:S02]  /*12b20*/  SHFL.IDX P6, R14, R13, R12, R11 ;  /* 0x0000000c0d0e7389 */ /* 0x00006400000c000b */
[----:B01----:R-:W-:Y:S01]  /*12b30*/  ENDCOLLECTIVE ;  /* 0x000000000000791b */ /* 0x003fe20003800000 */
.L_x_9595:
        /* <DEDUP_REMOVED lines=12> */
.L_x_9596:
        /* <DEDUP_REMOVED lines=9> */
.L_x_9508:
[----:B0-----:R0:W1:Y:S02]  /*12c90*/  SYNCS.PHASECHK.TRANS64.TRYWAIT P0, [R10+URZ+0x22840], R20 ;  /* 0x022840140a0075a7 */ /* 0x001064000800017f */
[----:B-1----:R-:W-:Y:S05]  /*12ca0*/  @!P0 NANOSLEEP.SYNCS 0x989680 ;  /* 0x009896800000895d */ /* 0x002fea0003900000 */
[----:B------:R-:W1:Y:S02]  /*12cb0*/  @!P0 SYNCS.PHASECHK.TRANS64 P0, [R10+URZ+0x22840], R20 ;  /* 0x022840140a0085a7 */ /* 0x000e64000800007f */
[----:B-1----:R-:W-:Y:S05]  /*12cc0*/  @!P0 BRA `(.L_x_9508) ;  /* 0xfffffffc00f08947 */ /* 0x002fea000383ffff */
[----:B------:R-:W-:Y:S05]  /*12cd0*/  BRA `(.L_x_9598) ;  /* 0xffffffc400307947 */ /* 0x000fea000383ffff */
.L_x_9509:
        /* <DEDUP_REMOVED lines=8> */
.L_x_9600:
[----:B------:R-:W-:Y:S05]  /*12d60*/  BSYNC B1 ;  /* 0x0000000000017941 */ /* 0x000fea0003800000 */
.L_x_9599:
        /* <DEDUP_REMOVED lines=9> */
.L_x_9601:
[----:B------:R-:W-:Y:S02]  /*12e00*/  IMAD.MOV.U32 R13, RZ, RZ, R8 ;  /* 0x000000ffff0d7224 */ /* 0x000fe400078e0008 */
[----:B------:R-:W-:Y:S02]  /*12e10*/  IMAD.MOV.U32 R12, RZ, RZ, 0x1 ;  /* 0x00000001ff0c7424 */ /* 0x000fe400078e00ff */
[----:B------:R-:W-:-:S07]  /*12e20*/  IMAD.MOV.U32 R2, RZ, RZ, R14 ;  /* 0x000000ffff027224 */ /* 0x000fce00078e000e */
[----:B------:R-:W-:Y:S05]  /*12e30*/  WARPSYNC.COLLECTIVE R15, `(.L_x_9602) ;  /* 0x000000000f087348 */ /* 0x000fea0003c00000 */
[----:B------:R0:W1:Y:S02]  /*12e40*/  SHFL.IDX P6, R14, R13, R12, R11 ;  /* 0x0000000c0d0e7389 */ /* 0x00006400000c000b */
[----:B01----:R-:W-:Y:S01]  /*12e50*/  ENDCOLLECTIVE ;  /* 0x000000000000791b */ /* 0x003fe20003800000 */
.L_x_9602:
        /* <DEDUP_REMOVED lines=11> */
.L_x_9603:
[----:B------:R-:W-:Y:S02]  /*12f10*/  IMAD.MOV.U32 R13, RZ, RZ, R8 ;  /* 0x000000ffff0d7224 */ /* 0x000fe400078e0008 */
[----:B------:R-:W-:Y:S02]  /*12f20*/  IMAD.MOV.U32 R12, RZ, RZ, 0x2 ;  /* 0x00000002ff0c7424 */ /* 0x000fe400078e00ff */
[----:B------:R-:W-:-:S07]  /*12f30*/  IMAD.MOV.U32 R2, RZ, RZ, R14 ;  /* 0x000000ffff027224 */ /* 0x000fce00078e000e */
[----:B------:R-:W-:Y:S05]  /*12f40*/  WARPSYNC.COLLECTIVE R15, `(.L_x_9604) ;  /* 0x000000000f087348 */ /* 0x000fea0003c00000 */
[----:B------:R0:W1:Y:S02]  /*12f50*/  SHFL.IDX P6, R14, R13, R12, R11 ;  /* 0x0000000c0d0e7389 */ /* 0x00006400000c000b */
[----:B01----:R-:W-:Y:S01]  /*12f60*/  ENDCOLLECTIVE ;  /* 0x000000000000791b */ /* 0x003fe20003800000 */
.L_x_9604:
        /* <DEDUP_REMOVED lines=11> */
.L_x_9605:
[----:B------:R-:W-:Y:S02]  /*13020*/  IMAD.MOV.U32 R13, RZ, RZ, R8 ;  /* 0x000000ffff0d7224 */ /* 0x000fe400078e0008 */
[----:B------:R-:W-:Y:S02]  /*13030*/  IMAD.MOV.U32 R12, RZ, RZ, 0x3 ;  /* 0x00000003ff0c7424 */ /* 0x000fe400078e00ff */
[----:B------:R-:W-:-:S07]  /*13040*/  IMAD.MOV.U32 R2, RZ, RZ, R14 ;  /* 0x000000ffff027224 */ /* 0x000fce00078e000e */
[----:B------:R-:W-:Y:S05]  /*13050*/  WARPSYNC.COLLECTIVE R15, `(.L_x_9606) ;  /* 0x000000000f087348 */ /* 0x000fea0003c00000 */
[----:B------:R0:W1:Y:S02]  /*13060*/  SHFL.IDX P6, R14, R13, R12, R11 ;  /* 0x0000000c0d0e7389 */ /* 0x00006400000c000b */
[----:B01----:R-:W-:Y:S01]  /*13070*/  ENDCOLLECTIVE ;  /* 0x000000000000791b */ /* 0x003fe20003800000 */
.L_x_9606:
        /* <DEDUP_REMOVED lines=11> */
.L_x_9607:
[----:B------:R-:W-:Y:S02]  /*13130*/  IMAD.MOV.U32 R13, RZ, RZ, R8 ;  /* 0x000000ffff0d7224 */ /* 0x000fe400078e0008 */
[----:B------:R-:W-:Y:S02]  /*13140*/  IMAD.MOV.U32 R12, RZ, RZ, 0x4 ;  /* 0x00000004ff0c7424 */ /* 0x000fe400078e00ff */
[----:B------:R-:W-:-:S07]  /*13150*/  IMAD.MOV.U32 R2, RZ, RZ, R14 ;  /* 0x000000ffff027224 */ /* 0x000fce00078e000e */
[----:B------:R-:W-:Y:S05]  /*13160*/  WARPSYNC.COLLECTIVE R15, `(.L_x_9608) ;  /* 0x000000000f087348 */ /* 0x000fea0003c00000 */
[----:B------:R0:W1:Y:S02]  /*13170*/  SHFL.IDX P6, R14, R13, R12, R11 ;  /* 0x0000000c0d0e7389 */ /* 0x00006400000c000b */
[----:B01----:R-:W-:Y:S01]  /*13180*/  ENDCOLLECTIVE ;  /* 0x000000000000791b */ /* 0x003fe20003800000 */
.L_x_9608:
        /* <DEDUP_REMOVED lines=11> */
.L_x_9609:
[----:B------:R-:W-:Y:S02]  /*13240*/  IMAD.MOV.U32 R13, RZ, RZ, R8 ;  /* 0x000000ffff0d7224 */ /* 0x000fe400078e0008 */
[----:B------:R-:W-:Y:S02]  /*13250*/  IMAD.MOV.U32 R12, RZ, RZ, 0x5 ;  /* 0x00000005ff0c7424 */ /* 0x000fe400078e00ff */
[----:B------:R-:W-:-:S07]  /*13260*/  IMAD.MOV.U32 R2, RZ, RZ, R14 ;  /* 0x000000ffff027224 */ /* 0x000fce00078e000e */
[----:B------:R-:W-:Y:S05]  /*13270*/  WARPSYNC.COLLECTIVE R15, `(.L_x_9610) ;  /* 0x000000000f087348 */ /* 0x000fea0003c00000 */
[----:B------:R0:W1:Y:S02]  /*13280*/  SHFL.IDX P6, R14, R13, R12, R11 ;  /* 0x0000000c0d0e7389 */ /* 0x00006400000c000b */
[----:B01----:R-:W-:Y:S01]  /*13290*/  ENDCOLLECTIVE ;  /* 0x000000000000791b */ /* 0x003fe20003800000 */
.L_x_9610:
        /* <DEDUP_REMOVED lines=11> */
.L_x_9611:
[----:B------:R-:W-:Y:S05]  /*13350*/  BRA `(.L_x_9612) ;  /* 0xffffffc000587947 */ /* 0x000fea000383ffff */
.L_x_9514:
[----:B--2---:R2:W3:Y:S02]  /*13360*/  SYNCS.PHASECHK.TRANS64.TRYWAIT P0, [R10+URZ+0x22860], R20 ;  /* 0x022860140a0075a7 */ /* 0x0044e4000800017f */
[----:B---3--:R-:W-:Y:S05]  /*13370*/  @!P0 NANOSLEEP.SYNCS 0x989680 ;  /* 0x009896800000895d */ /* 0x008fea0003900000 */
[----:B------:R-:W3:Y:S02]  /*13380*/  @!P0 SYNCS.PHASECHK.TRANS64 P0, [R10+URZ+0x22860], R20 ;  /* 0x022860140a0085a7 */ /* 0x000ee4000800007f */
[----:B---3--:R-:W-:Y:S05]  /*13390*/  @!P0 BRA `(.L_x_9514) ;  /* 0xfffffffc00f08947 */ /* 0x008fea000383ffff */
[----:B------:R-:W-:Y:S05]  /*133a0*/  BRA `(.L_x_9613) ;  /* 0xffffffc000a87947 */ /* 0x000fea000383ffff */
.L_x_9515:
        /* <DEDUP_REMOVED lines=8> */
.L_x_9615:
[----:B------:R-:W-:Y:S05]  /*13430*/  BSYNC B1 ;  /* 0x0000000000017941 */ /* 0x000fea0003800000 */
.L_x_9614:
        /* <DEDUP_REMOVED lines=9> */
.L_x_9616:
[----:B------:R-:W-:Y:S02]  /*134d0*/  IMAD.MOV.U32 R13, RZ, RZ, R25 ;  /* 0x000000ffff0d7224 */ /* 0x000fe400078e0019 */
[----:B------:R-:W-:Y:S01]  /*134e0*/  IMAD.MOV.U32 R12, RZ, RZ, 0x1 ;  /* 0x00000001ff0c7424 */ /* 0x000fe200078e00ff */
[----:B------:R-:W-:-:S13]  /*134f0*/  IADD3 R2, P0, R14, R0, RZ ;  /* 0x000000000e027210 */ /* 0x000fda0007f1e0ff */
[----:B------:R-:W-:Y:S05]  /*13500*/  WARPSYNC.COLLECTIVE R15, `(.L_x_9617) ;  /* 0x000000000f087348 */ /* 0x000fea0003c00000 */
[----:B------:R0:W1:Y:S02]  /*13510*/  SHFL.IDX P6, R14, R13, R12, R11 ;  /* 0x0000000c0d0e7389 */ /* 0x00006400000c000b */
[----:B01----:R-:W-:Y:S01]  /*13520*/  ENDCOLLECTIVE ;  /* 0x000000000000791b */ /* 0x003fe20003800000 */
.L_x_9617:
        /* <DEDUP_REMOVED lines=13> */
.L_x_9618:
[----:B------:R-:W-:Y:S02]  /*13600*/  IMAD.MOV.U32 R13, RZ, RZ, R25 ;  /* 0x000000ffff0d7224 */ /* 0x000fe400078e0019 */
[----:B------:R-:W-:Y:S01]  /*13610*/  IMAD.MOV.U32 R12, RZ, RZ, 0x2 ;  /* 0x00000002ff0c7424 */ /* 0x000fe200078e00ff */
[----:B------:R-:W-:-:S13]  /*13620*/  IADD3 R2, P0, R14, R0, RZ ;  /* 0x000000000e027210 */ /* 0x000fda0007f1e0ff */
[----:B------:R-:W-:Y:S05]  /*13630*/  WARPSYNC.COLLECTIVE R15, `(.L_x_9619) ;  /* 0x000000000f087348 */ /* 0x000fea0003c00000 */
[----:B------:R0:W1:Y:S02]  /*13640*/  SHFL.IDX P6, R14, R13, R12, R11 ;  /* 0x0000000c0d0e7389 */ /* 0x00006400000c000b */
[----:B01----:R-:W-:Y:S01]  /*13650*/  ENDCOLLECTIVE ;  /* 0x000000000000791b */ /* 0x003fe20003800000 */
.L_x_9619:
        /* <DEDUP_REMOVED lines=13> */
.L_x_9620:
[----:B------:R-:W-:Y:S02]  /*13730*/  IMAD.MOV.U32 R13, RZ, RZ, R25 ;  /* 0x000000ffff0d7224 */ /* 0x000fe400078e0019 */
[----:B------:R-:W-:Y:S02]  /*13740*/  IMAD.MOV.U32 R12, RZ, RZ, 0x3 ;  /* 0x00000003ff0c7424 */ /* 0x000fe400078e00ff */
[----:B------:R-:W-:-:S07]  /*13750*/  IMAD.MOV.U32 R8, RZ, RZ, R14 ;  /* 0x000000ffff087224 */ /* 0x000fce00078e000e */
[----:B------:R-:W-:Y:S05]  /*13760*/  WARPSYNC.COLLECTIVE R15, `(.L_x_9621) ;  /* 0x000000000f087348 */ /* 0x000fea0003c00000 */
[----:B------:R0:W1:Y:S02]  /*13770*/  SHFL.IDX P6, R14, R13, R12, R11 ;  /* 0x0000000c0d0e7389 */ /* 0x00006400000c000b */
[----:B01----:R-:W-:Y:S01]  /*13780*/  ENDCOLLECTIVE ;  /* 0x000000000000791b */ /* 0x003fe20003800000 */
.L_x_9621:
        /* <DEDUP_REMOVED lines=9> */
[----:B------:R-:W-:-:S03]  /*13820*/  IMAD.MOV.U32 R5, RZ, RZ, R14 ;  /* 0x000000ffff057224 */ /* 0x000fc600078e000e */
[----:B------:R0:W-:Y:S04]  /*13830*/  LDGSTS.E.BYPASS.LTC128B.128 [R20+0xa400], desc[UR50][R2.64+0x180], !P1 ;  /* 0x0a40018002147fae */ /* 0x0001e8000c901d72 */
[----:B0-----:R-:W-:Y:S05]  /*13840*/  WARPSYNC.COLLECTIVE R15, `(.L_x_9622) ;  /* 0x000000000f087348 */ /* 0x001fea0003c00000 */
[----:B------:R1:W2:Y:S02]  /*13850*/  SHFL.IDX P6, R14, R13, R12, R11 ;  /* 0x0000000c0d0e7389 */ /* 0x0002a400000c000b */
[----:B012---:R-:W-:Y:S01]  /*13860*/  ENDCOLLECTIVE ;  /* 0x000000000000791b */ /* 0x007fe20003800000 */
.L_x_9622:
[----:B------:R-:W-:Y:S02]  /*13870*/  IMAD.MOV.U32 R13, RZ, RZ, R25 ;  /* 0x000000ffff0d7224 */ /* 0x000fe400078e0019 */
[----:B------:R-:W-:Y:S01]  /*13880*/  IMAD.MOV.U32 R12, RZ, RZ, 0x4 ;  /* 0x00000004ff0c7424 */ /* 0x000fe200078e00ff */
[----:B------:R-:W-:-:S13]  /*13890*/  IADD3 R2, P0, R14, R0, RZ ;  /* 0x000000000e027210 */ /* 0x000fda0007f1e0ff */
[----:B------:R-:W-:Y:S05]  /*138a0*/  WARPSYNC.COLLECTIVE R15, `(.L_x_9623) ;  /* 0x000000000f087348 */ /* 0x000fea0003c00000 */
[----:B------:R0:W1:Y:S02]  /*138b0*/  SHFL.IDX P6, R14, R13, R12, R11 ;  /* 0x0000000c0d0e7389 */ /* 0x00006400000c000b */
[----:B01----:R-:W-:Y:S01]  /*138c0*/  ENDCOLLECTIVE ;  /* 0x000000000000791b */ /* 0x003fe20003800000 */
.L_x_9623:
[----:B------:R-:W-:-:S05]  /*138d0*/  IMAD.X R3, RZ, RZ, R5, P0 ;  /* 0x000000ffff037224 */ /* 0x000fca00000e0605 */
[----:B------:R-:W-:Y:S01]  /*138e0*/  @!PT LDS RZ, [RZ] ;  /* 0x00000000fffff984 */ /* 0x000fe20000000800 */
[----:B------:R-:W-:Y:S01]  /*138f0*/  @!PT LDS RZ, [RZ] ;  /* 0x00000000fffff984 */ /* 0x000fe20000000800 */
[----:B------:R-:W-:Y:S01]  /*13900*/  @!PT LDS RZ, [RZ] ;  /* 0x00000000fffff984 */ /* 0x000fe20000000800 */
[----:B------:R-:W-:Y:S04]  /*13910*/  LDGSTS.E.BYPASS.LTC128B.128 [R20+0x1c00], desc[UR50][R2.64], !P5 ;  /* 0x01c0000002147fae */ /* 0x000fe8000e901d72 */
[----:B------:R-:W-:Y:S01]  /*13920*/  LDGSTS.E.BYPASS.LTC128B.128 [R20+0x4c00], desc[UR50][R2.64+0x80], !P4 ;  /* 0x04c0008002147fae */ /* 0x000fe2000e101d72 */
[----:B------:R-:W-:-:S03]  /*13930*/  IMAD.MOV.U32 R13, RZ, RZ, R17 ;  /* 0x000000ffff0d7224 */ /* 0x000fc600078e0011 */
[----:B------:R-:W-:Y:S04]  /*13940*/  LDGSTS.E.BYPASS.LTC128B.128 [R20+0x7c00], desc[UR50][R2.64+0x100], !P3 ;  /* 0x07c0010002147fae */ /* 0x000fe8000d901d72 */
[----:B------:R0:W-:Y:S02]  /*13950*/  LDGSTS.E.BYPASS.LTC128B.128 [R20+0xac00], desc[UR50][R2.64+0x180], !P1 ;  /* 0x0ac0018002147fae */ /* 0x0001e4000c901d72 */
[----:B0-----:R-:W-:-:S07]  /*13960*/  IMAD.MOV.U32 R3, RZ, RZ, R14 ;  /* 0x000000ffff037224 */ /* 0x001fce00078e000e */
[----:B------:R-:W-:Y:S05]  /*13970*/  WARPSYNC.COLLECTIVE R15, `(.L_x_9624) ;  /* 0x000000000f087348 */ /* 0x000fea0003c00000 */
[----:B------:R0:W1:Y:S02]  /*13980*/  SHFL.IDX P6, R14, R13, R12, R11 ;  /* 0x0000000c0d0e7389 */ /* 0x00006400000c000b */
[----:B01----:R-:W-:Y:S01]  /*13990*/  ENDCOLLECTIVE ;  /* 0x000000000000791b */ /* 0x003fe20003800000 */
.L_x_9624:
[----:B------:R-:W-:Y:S02]  /*139a0*/  IMAD.MOV.U32 R13, RZ, RZ, R25 ;  /* 0x000000ffff0d7224 */ /* 0x000fe400078e0019 */
[----:B------:R-:W-:Y:S01]  /*139b0*/  IMAD.MOV.U32 R12, RZ, RZ, 0x5 ;  /* 0x00000005ff0c7424 */ /* 0x000fe200078e00ff */
[----:B------:R-:W-:-:S13]  /*139c0*/  IADD3 R2, P0, R14, R0, RZ ;  /* 0x000000000e027210 */ /* 0x000fda0007f1e0ff */
[----:B------:R-:W-:Y:S05]  /*139d0*/  WARPSYNC.COLLECTIVE R15, `(.L_x_9625) ;  /* 0x000000000f087348 */ /* 0x000fea0003c00000 */
[----:B------:R0:W1:Y:S02]  /*139e0*/  SHFL.IDX P6, R14, R13, R12, R11 ;  /* 0x0000000c0d0e7389 */ /* 0x00006400000c000b */
[----:B01----:R-:W-:Y:S01]  /*139f0*/  ENDCOLLECTIVE ;  /* 0x000000000000791b */ /* 0x003fe20003800000 */
.L_x_9625:
        /* <DEDUP_REMOVED lines=13> */
.L_x_9626:
[----:B------:R-:W-:Y:S05]  /*13ad0*/  BRA `(.L_x_9627) ;  /* 0xffffffbc00e87947 */ /* 0x000fea000383ffff */
.L_x_9523:
        /* <DEDUP_REMOVED lines=8> */
.L_x_9629:
[----:B------:R-:W-:Y:S05]  /*13b60*/  BSYNC B0 ;  /* 0x0000000000007941 */ /* 0x000fea0003800000 */
.L_x_9628:
        /* <DEDUP_REMOVED lines=9> */
.L_x_9630:
        /* <DEDUP_REMOVED lines=24> */
.L_x_9631:
[----:B------:R-:W-:Y:S01]  /*13d80*/  IMAD.MOV.U32 R12, RZ, RZ, 0x2 ;  /* 0x00000002ff0c7424 */ /* 0x000fe200078e00ff */
[----:B------:R-:W-:-:S05]  /*13d90*/  SEL R14, R14, RZ, P1 ;  /* 0x000000ff0e0e7207 */ /* 0x000fca0000800000 */
[----:B------:R-:W-:-:S04]  /*13da0*/  IMAD.IADD R5, R13, 0x1, R14 ;  /* 0x000000010d057824 */ /* 0x000fc800078e020e */
[----:B------:R-:W-:-:S07]  /*13db0*/  IMAD.MOV.U32 R13, RZ, RZ, R5 ;  /* 0x000000ffff0d7224 */ /* 0x000fce00078e0005 */
[----:B------:R-:W-:Y:S05]  /*13dc0*/  WARPSYNC.COLLECTIVE R15, `(.L_x_9632) ;  /* 0x000000000f087348 */ /* 0x000fea0003c00000 */
[----:B------:R0:W1:Y:S02]  /*13dd0*/  SHFL.UP P6, R14, R13, R12, R11 ;  /* 0x0400000c0d0e7389 */ /* 0x00006400000c000b */
[----:B01----:R-:W-:Y:S01]  /*13de0*/  ENDCOLLECTIVE ;  /* 0x000000000000791b */ /* 0x003fe20003800000 */
.L_x_9632:
[----:B------:R-:W-:Y:S01]  /*13df0*/  IMAD.MOV.U32 R12, RZ, RZ, 0x4 ;  /* 0x00000004ff0c7424 */ /* 0x000fe200078e00ff */
[----:B------:R-:W-:-:S05]  /*13e00*/  SEL R2, R14, RZ, P2 ;  /* 0x000000ff0e027207 */ /* 0x000fca0001000000 */
[----:B------:R-:W-:-:S04]  /*13e10*/  IMAD.IADD R2, R5, 0x1, R2 ;  /* 0x0000000105027824 */ /* 0x000fc800078e0202 */
[----:B------:R-:W-:-:S07]  /*13e20*/  IMAD.MOV.U32 R13, RZ, RZ, R2 ;  /* 0x000000ffff0d7224 */ /* 0x000fce00078e0002 */
[----:B------:R-:W-:Y:S05]  /*13e30*/  WARPSYNC.COLLECTIVE R15, `(.L_x_9633) ;  /* 0x000000000f087348 */ /* 0x000fea0003c00000 */
[----:B------:R0:W1:Y:S02]  /*13e40*/  SHFL.UP P6, R14, R13, R12, R11 ;  /* 0x0400000c0d0e7389 */ /* 0x00006400000c000b */
[----:B01----:R-:W-:Y:S01]  /*13e50*/  ENDCOLLECTIVE ;  /* 0x000000000000791b */ /* 0x003fe20003800000 */
.L_x_9633:
[----:B------:R-:W-:Y:S01]  /*13e60*/  IMAD.MOV.U32 R12, RZ, RZ, 0x8 ;  /* 0x00000008ff0c7424 */ /* 0x000fe200078e00ff */
[----:B------:R-:W-:-:S05]  /*13e70*/  SEL R3, R14, RZ, P3 ;  /* 0x000000ff0e037207 */ /* 0x000fca0001800000 */
[----:B------:R-:W-:-:S04]  /*13e80*/  IMAD.IADD R3, R2, 0x1, R3 ;  /* 0x0000000102037824 */ /* 0x000fc800078e0203 */
[----:B------:R-:W-:-:S07]  /*13e90*/  IMAD.MOV.U32 R13, RZ, RZ, R3 ;  /* 0x000000ffff0d7224 */ /* 0x000fce00078e0003 */
[----:B------:R-:W-:Y:S05]  /*13ea0*/  WARPSYNC.COLLECTIVE R15, `(.L_x_9634) ;  /* 0x000000000f087348 */ /* 0x000fea0003c00000 */
[----:B------:R0:W1:Y:S02]  /*13eb0*/  SHFL.UP P6, R14, R13, R12, R11 ;  /* 0x0400000c0d0e7389 */ /* 0x00006400000c000b */
[----:B01----:R-:W-:Y:S01]  /*13ec0*/  ENDCOLLECTIVE ;  /* 0x000000000000791b */ /* 0x003fe20003800000 */
.L_x_9634:
[----:B------:R-:W-:Y:S01]  /*13ed0*/  IMAD.MOV.U32 R12, RZ, RZ, 0x10 ;  /* 0x00000010ff0c7424 */ /* 0x000fe200078e00ff */
[----:B------:R-:W-:-:S05]  /*13ee0*/  SEL R14, R14, RZ, P4 ;  /* 0x000000ff0e0e7207 */ /* 0x000fca0002000000 */
[----:B------:R-:W-:-:S04]  /*13ef0*/  IMAD.IADD R5, R3, 0x1, R14 ;  /* 0x0000000103057824 */ /* 0x000fc800078e020e */
[----:B------:R-:W-:-:S07]  /*13f00*/  IMAD.MOV.U32 R13, RZ, RZ, R5 ;  /* 0x000000ffff0d7224 */ /* 0x000fce00078e0005 */
[----:B------:R-:W-:Y:S05]  /*13f10*/  WARPSYNC.COLLECTIVE R15, `(.L_x_9635) ;  /* 0x000000000f087348 */ /* 0x000fea0003c00000 */
[----:B------:R0:W1:Y:S02]  /*13f20*/  SHFL.UP P6, R14, R13, R12, R11 ;  /* 0x0400000c0d0e7389 */ /* 0x00006400000c000b */
[----:B01----:R-:W-:Y:S01]  /*13f30*/  ENDCOLLECTIVE ;  /* 0x000000000000791b */ /* 0x003fe20003800000 */
.L_x_9635:
        /* <DEDUP_REMOVED lines=8> */
.L_x_9636:
[----:B------:R-:W-:Y:S05]  /*13fc0*/  BRA `(.L_x_9637) ;  /* 0xffffffc000487947 */ /* 0x000fea000383ffff */
.L_x_9526:
[----:B------:R-:W-:Y:S01]  /*13fd0*/  BSSY B0, `(.L_x_9638) ;  /* 0x0000007000007945 */ /* 0x000fe20003800000 */
[----:B------:R-:W-:Y:S02]  /*13fe0*/  IMAD.MOV.U32 R12, RZ, RZ, 0x1 ;  /* 0x00000001ff0c7424 */ /* 0x000fe400078e00ff */
[----:B------:R-:W-:Y:S02]  /*13ff0*/  IMAD.MOV.U32 R11, RZ, RZ, RZ ;  /* 0x000000ffff0b7224 */ /* 0x000fe400078e00ff */
[----:B------:R-:W-:-:S07]  /*14000*/  IMAD.MOV.U32 R15, RZ, RZ, -0x1 ;  /* 0xffffffffff0f7424 */ /* 0x000fce00078e00ff */
[----:B01----:R-:W-:Y:S05]  /*14010*/  WARPSYNC.COLLECTIVE R15, `(.L_x_9639) ;  /* 0x000000000f087348 */ /* 0x003fea0003c00000 */
[----:B------:R2:W3:Y:S02]  /*14020*/  SHFL.UP P6, R14, R13, R12, R11 ;  /* 0x0400000c0d0e7389 */ /* 0x0004e400000c000b */
[----:B0123--:R-:W-:Y:S01]  /*14030*/  ENDCOLLECTIVE ;  /* 0x000000000000791b */ /* 0x00ffe20003800000 */
.L_x_9639:
[----:B------:R-:W-:Y:S05]  /*14040*/  BSYNC B0 ;  /* 0x0000000000007941 */ /* 0x000fea0003800000 */
.L_x_9638:
        /* <DEDUP_REMOVED lines=8> */
.L_x_9640:
[----:B------:R-:W-:Y:S01]  /*140d0*/  IMAD.MOV.U32 R12, RZ, RZ, 0x4 ;  /* 0x00000004ff0c7424 */ /* 0x000fe200078e00ff */
[----:B------:R-:W-:-:S05]  /*140e0*/  SEL R2, R14, RZ, P2 ;  /* 0x000000ff0e027207 */ /* 0x000fca0001000000 */
[----:B------:R-:W-:-:S04]  /*140f0*/  IMAD.IADD R2, R13, 0x1, R2 ;  /* 0x000000010d027824 */ /* 0x000fc800078e0202 */
[----:B------:R-:W-:-:S07]  /*14100*/  IMAD.MOV.U32 R13, RZ, RZ, R2 ;  /* 0x000000ffff0d7224 */ /* 0x000fce00078e0002 */
[----:B------:R-:W-:Y:S05]  /*14110*/  WARPSYNC.COLLECTIVE R15, `(.L_x_9641) ;  /* 0x000000000f087348 */ /* 0x000fea0003c00000 */
[----:B------:R0:W1:Y:S02]  /*14120*/  SHFL.UP P6, R14, R13, R12, R11 ;  /* 0x0400000c0d0e7389 */ /* 0x00006400000c000b */
[----:B01----:R-:W-:Y:S01]  /*14130*/  ENDCOLLECTIVE ;  /* 0x000000000000791b */ /* 0x003fe20003800000 */
.L_x_9641:
[----:B------:R-:W-:Y:S01]  /*14140*/  IMAD.MOV.U32 R12, RZ, RZ, 0x8 ;  /* 0x00000008ff0c7424 */ /* 0x000fe200078e00ff */
[----:B------:R-:W-:-:S05]  /*14150*/  SEL R3, R14, RZ, P3 ;  /* 0x000000ff0e037207 */ /* 0x000fca0001800000 */
[----:B------:R-:W-:-:S04]  /*14160*/  IMAD.IADD R3, R2, 0x1, R3 ;  /* 0x0000000102037824 */ /* 0x000fc800078e0203 */
[----:B------:R-:W-:-:S07]  /*14170*/  IMAD.MOV.U32 R13, RZ, RZ, R3 ;  /* 0x000000ffff0d7224 */ /* 0x000fce00078e0003 */
[----:B------:R-:W-:Y:S05]  /*14180*/  WARPSYNC.COLLECTIVE R15, `(.L_x_9642) ;  /* 0x000000000f087348 */ /* 0x000fea0003c00000 */
[----:B------:R0:W1:Y:S02]  /*14190*/  SHFL.UP P6, R14, R13, R12, R11 ;  /* 0x0400000c0d0e7389 */ /* 0x00006400000c000b */
[----:B01----:R-:W-:Y:S01]  /*141a0*/  ENDCOLLECTIVE ;  /* 0x000000000000791b */ /* 0x003fe20003800000 */
.L_x_9642:
[----:B------:R-:W-:Y:S01]  /*141b0*/  IMAD.MOV.U32 R12, RZ, RZ, 0x10 ;  /* 0x00000010ff0c7424 */ /* 0x000fe200078e00ff */
[----:B------:R-:W-:-:S05]  /*141c0*/  SEL R14, R14, RZ, P4 ;  /* 0x000000ff0e0e7207 */ /* 0x000fca0002000000 */
[----:B------:R-:W-:-:S04]  /*141d0*/  IMAD.IADD R5, R3, 0x1, R14 ;  /* 0x0000000103057824 */ /* 0x000fc800078e020e */
[----:B------:R-:W-:-:S07]  /*141e0*/  IMAD.MOV.U32 R13, RZ, RZ, R5 ;  /* 0x000000ffff0d7224 */ /* 0x000fce00078e0005 */
[----:B------:R-:W-:Y:S05]  /*141f0*/  WARPSYNC.COLLECTIVE R15, `(.L_x_9643) ;  /* 0x000000000f087348 */ /* 0x000fea0003c00000 */
[----:B------:R0:W1:Y:S02]  /*14200*/  SHFL.UP P6, R14, R13, R12, R11 ;  /* 0x0400000c0d0e7389 */ /* 0x00006400000c000b */
[----:B01----:R-:W-:Y:S01]  /*14210*/  ENDCOLLECTIVE ;  /* 0x000000000000791b */ /* 0x003fe20003800000 */
.L_x_9643:
        /* <DEDUP_REMOVED lines=8> */
.L_x_9644:
[----:B------:R-:W-:Y:S05]  /*142a0*/  BRA `(.L_x_9645) ;  /* 0xffffffc000347947 */ /* 0x000fea000383ffff */
.L_x_9528:
[----:B------:R-:W-:Y:S01]  /*142b0*/  BSSY B0, `(.L_x_9646) ;  /* 0x0000006000007945 */ /* 0x000fe20003800000 */
[----:B------:R-:W-:Y:S01]  /*142c0*/  PLOP3.LUT P6, PT, P6, PT, PT, 0x8, 0x0 ;  /* 0x000000000000781c */ /* 0x000fe200037ce170 */
[----:B------:R-:W-:-:S12]  /*142d0*/  IMAD.MOV.U32 R15, RZ, RZ, -0x1 ;  /* 0xffffffffff0f7424 */ /* 0x000fd800078e00ff */
[----:B012---:R-:W-:Y:S05]  /*142e0*/  WARPSYNC.COLLECTIVE R15, `(.L_x_9647) ;  /* 0x000000000f087348 */ /* 0x007fea0003c00000 */
[----:B------:R-:W-:Y:S01]  /*142f0*/  VOTE.ANY R14, PT, P6 ;  /* 0x00000000000e7806 */ /* 0x000fe200030e0100 */
[----:B012---:R-:W-:Y:S06]  /*14300*/  ENDCOLLECTIVE ;  /* 0x000000000000791b */ /* 0x007fec0003800000 */
.L_x_9647:
[----:B------:R-:W-:Y:S05]  /*14310*/  BSYNC B0 ;  /* 0x0000000000007941 */ /* 0x000fea0003800000 */
.L_x_9646:
        /* <DEDUP_REMOVED lines=9> */
.L_x_9648:
[----:B------:R-:W-:Y:S02]  /*143b0*/  IMAD.MOV.U32 R13, RZ, RZ, R4 ;  /* 0x000000ffff0d7224 */ /* 0x000fe400078e0004 */
[----:B------:R-:W-:-:S07]  /*143c0*/  IMAD.MOV.U32 R7, RZ, RZ, R14 ;  /* 0x000000ffff077224 */ /* 0x000fce00078e000e */
[----:B------:R-:W-:Y:S05]  /*143d0*/  WARPSYNC.COLLECTIVE R15, `(.L_x_9649) ;  /* 0x000000000f087348 */ /* 0x000fea0003c00000 */
[----:B------:R0:W1:Y:S02]  /*143e0*/  SHFL.IDX P6, R14, R13, R12, R11 ;  /* 0x0000000c0d0e7389 */ /* 0x00006400000c000b */
[----:B01----:R-:W-:Y:S01]  /*143f0*/  ENDCOLLECTIVE ;  /* 0x000000000000791b */ /* 0x003fe20003800000 */
.L_x_9649:
[----:B------:R-:W-:Y:S01]  /*14400*/  IMAD.MOV.U32 R4, RZ, RZ, R14 ;  /* 0x000000ffff047224 */ /* 0x000fe200078e000e */
[----:B------:R-:W-:Y:S06]  /*14410*/  BRA `(.L_x_9650) ;  /* 0xffffffc000147947 */ /* 0x000fec000383ffff */
.L_x_9530:
[----:B------:R-:W-:Y:S01]  /*14420*/  BSSY B0, `(.L_x_9651) ;  /* 0x0000007000007945 */ /* 0x000fe20003800000 */
[----:B------:R-:W-:Y:S02]  /*14430*/  IMAD.MOV.U32 R13, RZ, RZ, R2 ;  /* 0x000000ffff0d7224 */ /* 0x000fe400078e0002 */
[----:B------:R-:W-:Y:S02]  /*14440*/  IMAD.MOV.U32 R11, RZ, RZ, 0x1f ;  /* 0x0000001fff0b7424 */ /* 0x000fe400078e00ff */
[----:B------:R-:W-:-:S07]  /*14450*/  IMAD.MOV.U32 R15, RZ, RZ, -0x1 ;  /* 0xffffffffff0f7424 */ /* 0x000fce00078e00ff */
[----:B01234-:R-:W-:Y:S05]  /*14460*/  WARPSYNC.COLLECTIVE R15, `(.L_x_9652) ;  /* 0x000000000f087348 */ /* 0x01ffea0003c00000 */
[----:B------:R0:W0:Y:S02]  /*14470*/  SHFL.IDX P6, R14, R13, R12, R11 ;  /* 0x0000000c0d0e7389 */ /* 0x00002400000c000b */
[----:B01234-:R-:W-:Y:S01]  /*14480*/  ENDCOLLECTIVE ;  /* 0x000000000000791b */ /* 0x01ffe20003800000 */
.L_x_9652:
[----:B------:R-:W-:Y:S05]  /*14490*/  BSYNC B0 ;  /* 0x0000000000007941 */ /* 0x000fea0003800000 */
.L_x_9651:
[----:B------:R-:W-:Y:S01]  /*144a0*/  IMAD.MOV.U32 R6, RZ, RZ, R14 ;  /* 0x000000ffff067224 */ /* 0x000fe200078e000e */
[----:B------:R-:W-:Y:S06]  /*144b0*/  BRA `(.L_x_9529) ;  /* 0xffffffc000047947 */ /* 0x000fec000383ffff */
.L_x_9534:
[----:B-1----:R1:W2:Y:S02]  /*144c0*/  SYNCS.PHASECHK.TRANS64.TRYWAIT P0, [R7+URZ+0x22820], R0 ;  /* 0x02282000070075a7 */ /* 0x0022a4000800017f */
[----:B--2---:R-:W-:Y:S05]  /*144d0*/  @!P0 NANOSLEEP.SYNCS 0x989680 ;  /* 0x009896800000895d */ /* 0x004fea0003900000 */
[----:B------:R-:W2:Y:S02]  /*144e0*/  @!P0 SYNCS.PHASECHK.TRANS64 P0, [R7+URZ+0x22820], R0 ;  /* 0x02282000070085a7 */ /* 0x000ea4000800007f */
[----:B--2---:R-:W-:Y:S05]  /*144f0*/  @!P0 BRA `(.L_x_9534) ;  /* 0xfffffffc00f08947 */ /* 0x004fea000383ffff */
[----:B------:R-:W-:Y:S05]  /*14500*/  BRA `(.L_x_9653) ;  /* 0xffffffc4005c7947 */ /* 0x000fea000383ffff */
.L_x_9535:
        /* <DEDUP_REMOVED lines=8> */
[----:B01-34-:R-:W-:Y:S05]  /*14590*/  WARPSYNC.COLLECTIVE R15, `(.L_x_9655) ;  /* 0x000000000f087348 */ /* 0x01bfea0003c00000 */
[----:B------:R2:W0:Y:S02]  /*145a0*/  SHFL.IDX P6, R14, R13, R12, R11 ;  /* 0x0000000c0d0e7389 */ /* 0x00042400000c000b */
[----:B01234-:R-:W-:Y:S01]  /*145b0*/  ENDCOLLECTIVE ;  /* 0x000000000000791b */ /* 0x01ffe20003800000 */
.L_x_9655:
[----:B------:R-:W-:Y:S05]  /*145c0*/  BSYNC B0 ;  /* 0x0000000000007941 */ /* 0x000fea0003800000 */
.L_x_9654:
[----:B------:R-:W-:Y:S05]  /*145d0*/  BRA `(.L_x_9656) ;  /* 0xffffffc400447947 */ /* 0x000fea000383ffff */
.L_x_9538:
[----:B------:R-:W-:Y:S01]  /*145e0*/  BSSY B1, `(.L_x_9657) ;  /* 0x0000006000017945 */ /* 0x000fe20003800000 */
[----:B------:R-:W-:-:S07]  /*145f0*/  IMAD.MOV.U32 R15, RZ, RZ, -0x1 ;  /* 0xffffffffff0f7424 */ /* 0x000fce00078e00ff */
[----:B01-34-:R-:W-:Y:S05]  /*14600*/  WARPSYNC.COLLECTIVE R15, `(.L_x_9658) ;  /* 0x000000000f0c7348 */ /* 0x01bfea0003c00000 */
[----:B------:R-:W-:Y:S02]  /*14610*/  ELECT P6, UR62, PT ;  /* 0x00000000003e782f */ /* 0x000fe400038c0000 */
[----:B------:R-:W-:Y:S01]  /*14620*/  MOV R14, UR62 ;  /* 0x0000003e000e7c02 */ /* 0x000fe20008000f00 */
[----:B01-34-:R-:W-:Y:S10]  /*14630*/  ENDCOLLECTIVE ;  /* 0x000000000000791b */ /* 0x01bff40003800000 */
.L_x_9658:
[----:B------:R-:W-:Y:S05]  /*14640*/  BSYNC B1 ;  /* 0x0000000000017941 */ /* 0x000fea0003800000 */
.L_x_9657:
[----:B------:R-:W-:Y:S05]  /*14650*/  BRA `(.L_x_9659) ;  /* 0xffffffc4003c7947 */ /* 0x000fea000383ffff */
.L_x_9540:
[----:B-1----:R1:W2:Y:S02]  /*14660*/  SYNCS.PHASECHK.TRANS64.TRYWAIT P1, [R5+URZ+0x22840], R0 ;  /* 0x02284000050075a7 */ /* 0x0022a4000802017f */
[----:B--2---:R-:W-:Y:S05]  /*14670*/  @!P1 NANOSLEEP.SYNCS 0x989680 ;  /* 0x009896800000995d */ /* 0x004fea0003900000 */
[----:B------:R-:W2:Y:S02]  /*14680*/  @!P1 SYNCS.PHASECHK.TRANS64 P1, [R5+URZ+0x22840], R0 ;  /* 0x02284000050095a7 */ /* 0x000ea4000802007f */
[----:B--2---:R-:W-:Y:S05]  /*14690*/  @!P1 BRA `(.L_x_9540) ;  /* 0xfffffffc00f09947 */ /* 0x004fea000383ffff */
[----:B------:R-:W-:Y:S05]  /*146a0*/  BRA `(.L_x_9660) ;  /* 0xffffffc4005c7947 */ /* 0x000fea000383ffff */
.L_x_9542:
[----:B--2---:R2:W0:Y:S02]  /*146b0*/  SYNCS.PHASECHK.TRANS64.TRYWAIT P1, [R3+URZ+0x22840], R2 ;  /* 0x02284002030075a7 */ /* 0x004424000802017f */
[----:B0-----:R-:W-:Y:S05]  /*146c0*/  @!P1 NANOSLEEP.SYNCS 0x989680 ;  /* 0x009896800000995d */ /* 0x001fea0003900000 */
[----:B------:R-:W0:Y:S02]  /*146d0*/  @!P1 SYNCS.PHASECHK.TRANS64 P1, [R3+URZ+0x22840], R2 ;  /* 0x02284002030095a7 */ /* 0x000e24000802007f */
[----:B0-----:R-:W-:Y:S05]  /*146e0*/  @!P1 BRA `(.L_x_9542) ;  /* 0xfffffffc00f09947 */ /* 0x001fea000383ffff */
[----:B------:R-:W-:Y:S05]  /*146f0*/  BRA `(.L_x_9661) ;  /* 0xffffffc400687947 */ /* 0x000fea000383ffff */
.L_x_9544:
[----:B------:R0:W0:Y:S02]  /*14700*/  SYNCS.PHASECHK.TRANS64.TRYWAIT P1, [R5+URZ+0x22860], R0 ;  /* 0x02286000050075a7 */ /* 0x000024000802017f */
[----:B0-----:R-:W-:Y:S05]  /*14710*/  @!P1 NANOSLEEP.SYNCS 0x989680 ;  /* 0x009896800000995d */ /* 0x001fea0003900000 */
[----:B------:R-:W0:Y:S02]  /*14720*/  @!P1 SYNCS.PHASECHK.TRANS64 P1, [R5+URZ+0x22860], R0 ;  /* 0x02286000050095a7 */ /* 0x000e24000802007f */
[----:B0-----:R-:W-:Y:S05]  /*14730*/  @!P1 BRA `(.L_x_9544) ;  /* 0xfffffffc00f09947 */ /* 0x001fea000383ffff */
[----:B------:R-:W-:Y:S05]  /*14740*/  BRA `(.L_x_9662) ;  /* 0xffffffc400647947 */ /* 0x000fea000383ffff */
.L_x_9663:
        /* <DEDUP_REMOVED lines=11> */
.L_x_15765:


//--------------------- .text._ZN7cutlass13device_kernelIN5flash11enable_sm90INS1_16FlashAttnFwdSm90INS1_25CollectiveMainloopFwdSm90ILi2EN4cute5tupleIJNS5_1CILi1EEES8_S8_EEENS6_IJNS7_ILi128EEENS7_ILi96EEENS7_ILi64EEEEEELi256ENS_10bfloat16_tEfNS_4arch4Sm90ELb0ELb0ELb1ELb1ELb1ELb1ELb0ELb1ELb0ELb1ELb1ELb0EEENS1_21CollectiveEpilogueFwdINS6_IJSA_NS7_ILi256EEESB_EEES9_SE_SG_Li256ELb1ELb1ELb1ELb0EEENS1_36VarlenDynamicPersistentTileSchedulerILi128ELi96ELi256ELi128ELb1ELb1ELb1ELb0ELb1ELb1EEEEEEEEEvNT_6ParamsE --------------------------
	.section	.text._ZN7cutlass13device_kernelIN5flash11enable_sm90INS1_16FlashAttnFwdSm90INS1_25CollectiveMainloopFwdSm90ILi2EN4cute5tupleIJNS5_1CILi1EEES8_S8_EEENS6_IJNS7_ILi128EEENS7_ILi96EEENS7_ILi64EEEEEELi256ENS_10bfloat16_tEfNS_4arch4Sm90ELb0ELb0ELb1ELb1ELb1ELb1ELb0ELb1ELb0ELb1ELb1ELb0EEENS1_21CollectiveEpilogueFwdINS6_IJSA_NS7_ILi256EEESB_EEES9_SE_SG_Li256ELb1ELb1ELb1ELb0EEENS1_36VarlenDynamicPersistentTileSchedulerILi128ELi96ELi256ELi128ELb1ELb1ELb1ELb0ELb1ELb1EEEEEEEEEvNT_6ParamsE,"ax",@progbits
	.align	128
.text._ZN7cutlass13device_kernelIN5flash11enable_sm90INS1_16FlashAttnFwdSm90INS1_25CollectiveMainloopFwdSm90ILi2EN4cute5tupleIJNS5_1CILi1EEES8_S8_EEENS6_IJNS7_ILi128EEENS7_ILi96EEENS7_ILi64EEEEEELi256ENS_10bfloat16_tEfNS_4arch4Sm90ELb0ELb0ELb1ELb1ELb1ELb1ELb0ELb1ELb0ELb1ELb1ELb0EEENS1_21CollectiveEpilogueFwdINS6_IJSA_NS7_ILi256EEESB_EEES9_SE_SG_Li256ELb1ELb1ELb1ELb0EEENS1_36VarlenDynamicPersistentTileSchedulerILi128ELi96ELi256ELi128ELb1ELb1ELb1ELb0ELb1ELb1EEEEEEEEEvNT_6ParamsE:
        .type           _ZN7cutlass13device_kernelIN5flash11enable_sm90INS1_16FlashAttnFwdSm90INS1_25CollectiveMainloopFwdSm90ILi2EN4cute5tupleIJNS5_1CILi1EEES8_S8_EEENS6_IJNS7_ILi128EEENS7_ILi96EEENS7_ILi64EEEEEELi256ENS_10bfloat16_tEfNS_4arch4Sm90ELb0ELb0ELb1ELb1ELb1ELb1ELb0ELb1ELb0ELb1ELb1ELb0EEENS1_21CollectiveEpilogueFwdINS6_IJSA_NS7_ILi256EEESB_EEES9_SE_SG_Li256ELb1ELb1ELb1ELb0EEENS1_36VarlenDynamicPersistentTileSchedulerILi128ELi96ELi256ELi128ELb1ELb1ELb1ELb0ELb1ELb1EEEEEEEEEvNT_6ParamsE,@function
        .size           _ZN7cutlass13device_kernelIN5flash11enable_sm90INS1_16FlashAttnFwdSm90INS1_25CollectiveMainloopFwdSm90ILi2EN4cute5tupleIJNS5_1CILi1EEES8_S8_EEENS6_IJNS7_ILi128EEENS7_ILi96EEENS7_ILi64EEEEEELi256ENS_10bfloat16_tEfNS_4arch4Sm90ELb0ELb0ELb1ELb1ELb1ELb1ELb0ELb1ELb0ELb1ELb1ELb0EEENS1_21CollectiveEpilogueFwdINS6_IJSA_NS7_ILi256EEESB_EEES9_SE_SG_Li256ELb1ELb1ELb1ELb0EEENS1_36VarlenDynamicPersistentTileSchedulerILi128ELi96ELi256ELi128ELb1ELb1ELb1ELb0ELb1ELb1EEEEEEEEEvNT_6ParamsE,(.L_x_15766 - _ZN7cutlass13device_kernelIN5flash11enable_sm90INS1_16FlashAttnFwdSm90INS1_25CollectiveMainloopFwdSm90ILi2EN4cute5tupleIJNS5_1CILi1EEES8_S8_EEENS6_IJNS7_ILi128EEENS7_ILi96EEENS7_ILi64EEEEEELi256ENS_10bfloat16_tEfNS_4arch4Sm90ELb0ELb0ELb1ELb1ELb1ELb1ELb0ELb1ELb0ELb1ELb1ELb0EEENS1_21CollectiveEpilogueFwdINS6_IJSA_NS7_ILi256EEESB_EEES9_SE_SG_Li256ELb1ELb1ELb1ELb0EEENS1_36VarlenDynamicPersistentTileSchedulerILi128ELi96ELi256ELi128ELb1ELb1ELb1ELb0ELb1ELb1EEEEEEEEEvNT_6ParamsE)
        .other          _ZN7cutlass13device_kernelIN5flash11enable_sm90INS1_16FlashAttnFwdSm90INS1_25CollectiveMainloopFwdSm90ILi2EN4cute5tupleIJNS5_1CILi1EEES8_S8_EEENS6_IJNS7_ILi128EEENS7_ILi96EEENS7_ILi64EEEEEELi256ENS_10bfloat16_tEfNS_4arch4Sm90ELb0ELb0ELb1ELb1ELb1ELb1ELb0ELb1ELb0ELb1ELb1ELb0EEENS1_21CollectiveEpilogueFwdINS6_IJSA_NS7_ILi256EEESB_EEES9_SE_SG_Li256ELb1ELb1ELb1ELb0EEENS1_36VarlenDynamicPersistentTileSchedulerILi128ELi96ELi256ELi128ELb1ELb1ELb1ELb0ELb1ELb1EEEEEEEEEvNT_6ParamsE,@"STO_CUDA_ENTRY STV_DEFAULT"
_ZN7cutlass13device_kernelIN5flash11enable_sm90INS1_16FlashAttnFwdSm90INS1_25CollectiveMainloopFwdSm90ILi2EN4cute5tupleIJNS5_1CILi1EEES8_S8_EEENS6_IJNS7_ILi128EEENS7_ILi96EEENS7_ILi64EEEEEELi256ENS_10bfloat16_tEfNS_4arch4Sm90ELb0ELb0ELb1ELb1ELb1ELb1ELb0ELb1ELb0ELb1ELb1ELb0EEENS1_21CollectiveEpilogueFwdINS6_IJSA_NS7_ILi256EEESB_EEES9_SE_SG_Li256ELb1ELb1ELb1ELb0EEENS1_36VarlenDynamicPersistentTileSchedulerILi128ELi96ELi256ELi128ELb1ELb1ELb1ELb0ELb1ELb1EEEEEEEEEvNT_6ParamsE:
        /* <DEDUP_REMOVED lines=17> */
.L_x_9665:
[----:B------:R-:W-:Y:S05]  /*0110*/  BSYNC B0 ;  /* 0x0000000000007941 */ /* 0x000fea0003800000 */
.L_x_9664:
[----:B------:R-:W-:Y:S01]  /*0120*/  VOTEU.ANY UP0, P0 ;  /* 0x00000000003f7886 */ /* 0x000fe20000000100 */
[----:B------:R-:W0:Y:S01]  /*0130*/  SHFL.IDX PT, R3, R2, RZ, 0x1f ;  /* 0x00001fff02037589 */ /* 0x000e2200000e0000 */
[----:B------:R-:W-:Y:S01]  /*0140*/  UMOV UR4, 0x80 ;  /* 0x0000008000047882 */ /* 0x000fe20000000000 */
[----:B------:R-:W-:Y:S01]  /*0150*/  UMOV UR7, 0x100 ;  /* 0x0000010000077882 */ /* 0x000fe20000000000 */
[----:B------:R-:W-:Y:S01]  /*0160*/  SHF.R.U32.HI R4, RZ, 0x7, R0 ;  /* 0x00000007ff047819 */ /* 0x000fe20000011600 */
[----:B------:R-:W1:Y:S01]  /*0170*/  @UP0 S2UR UR8, SR_CgaCtaId ;  /* 0x00000000000809c3 */ /* 0x000e620000008800 */
[----:B------:R-:W-:Y:S01]  /*0180*/  @UP0 UMOV UR6, 0x400 ;  /* 0x0000040000060882 */ /* 0x000fe20000000000 */
[----:B------:R-:W-:-:S04]  /*0190*/  @UP0 UIADD3 UR4, -UR4, 0x100000, URZ ;  /* 0x0010000004040890 */ /* 0x000fc8000fffe13f */
[----:B------:R-:W-:Y:S02]  /*01a0*/  @UP0 USHF.L.U32 UR5, UR4, 0xb, URZ ;  /* 0x0000000b04050899 */ /* 0x000fe4000800063f */
[----:B------:R-:W-:Y:S01]  /*01b0*/  @UP0 USHF.L.U32 UR4, UR4, 0x1, URZ ;  /* 0x0000000104040899 */ /* 0x000fe2000800063f */
[----:B------:R-:W-:Y:S01]  /*01c0*/  VOTEU.ANY UP1, P0 ;  /* 0x00000000003f7886 */ /* 0x000fe20000020100 */
[----:B0-----:R-:W-:Y:S02]  /*01d0*/  ISETP.NE.AND P1, PT, R3, RZ, PT ;  /* 0x000000ff0300720c */ /* 0x001fe40003f25270 */
[----:B------:R0:W2:Y:S01]  /*01e0*/  SHFL.IDX PT, R3, R4, RZ, 0x1f ;  /* 0x00001fff04037589 */ /* 0x0000a200000e0000 */
[----:B-1----:R-:W-:Y:S02]  /*01f0*/  @UP0 ULEA UR8, UR8, UR6, 0x18 ;  /* 0x0000000608080291 */ /* 0x002fe4000f8ec03f */
[----:B------:R-:W-:-:S04]  /*0200*/  @UP0 UIADD3 UR6, -UR7, 0x100000, URZ ;  /* 0x0010000007060890 */ /* 0x000fc8000fffe13f */
[----:B------:R-:W-:Y:S02]  /*0210*/  @UP0 USHF.L.U32 UR7, UR6, 0xb, URZ ;  /* 0x0000000b06070899 */ /* 0x000fe4000800063f */
[----:B------:R-:W-:Y:S01]  /*0220*/  @UP0 USHF.L.U32 UR6, UR6, 0x1, URZ ;  /* 0x0000000106060899 */ /* 0x000fe2000800063f */
[----:B------:R-:W-:Y:S01]  /*0230*/  VOTEU.ANY UP0, P0 ;  /* 0x00000000003f7886 */ /* 0x000fe20000000100 */
[----:B------:R-:W1:Y:S04]  /*0240*/  FENCE.VIEW.ASYNC.S ;  /* 0x00000000000073c6 */ /* 0x000e680000000000 */
[----:B-1----:R0:W1:Y:S06]  /*0250*/  @UP0 SYNCS.EXCH.64 URZ, [UR8+0x22800], UR4 ;  /* 0x02280004083f05b2 */ /* 0x00206c0008000100 */
[----:B------:R0:W3:Y:S02]  /*0260*/  @UP1 SYNCS.EXCH.64 URZ, [UR8+0x22820], UR6 ;  /* 0x02282006083f15b2 */ /* 0x0000e40008000100 */
[----:B0-----:R-:W-:Y:S05]  /*0270*/  @P1 BRA `(.L_x_9666) ;  /* 0x0000000000481947 */ /* 0x001fea0003800000 */
        /* <DEDUP_REMOVED lines=16> */
[----:B------:R0:W0:Y:S01]  /*0380*/  SYNCS.EXCH.64 URZ, [UR8+0x22848], UR6 ;  /* 0x02284806083f75b2 */ /* 0x0000220008000100 */
[----:B------:R-:W-:Y:S01]  /*0390*/  NOP ;  /* 0x0000000000007918 */ /* 0x000fe20000000000 */
.L_x_9666:
        /* <DEDUP_REMOVED lines=22> */
.L_x_9667:
        /* <DEDUP_REMOVED lines=18> */
.L_x_9668:
        /* <DEDUP_REMOVED lines=22> */
.L_x_9669:
        /* <DEDUP_REMOVED lines=22> */
.L_x_9670:
[----:B--2---:R-:W-:Y:S01]  /*08e0*/  ISETP.NE.AND P0, PT, R3, RZ, PT ;  /* 0x000000ff0300720c */ /* 0x004fe20003f05270 */
[----:B------:R-:W-:Y:S01]  /*08f0*/  IMAD.MOV.U32 R37, RZ, RZ, 0x1 ;  /* 0x00000001ff257424 */ /* 0x000fe200078e00ff */
[----:B------:R-:W-:Y:S01]  /*0900*/  NOP ;  /* 0x0000000000007918 */ /* 0x000fe20000000000 */
[----:B------:R-:W-:Y:S01]  /*0910*/  ULDC.64 UR40, c[0x0][0x208] ;  /* 0x0000820000287ab9 */ /* 0x000fe20000000a00 */
[----:B------:R-:W-:Y:S02]  /*0920*/  BSSY B9, `(.L_x_9671) ;  /* 0x0001a39000097945 */ /* 0x000fe40003800000 */
[----:B------:R-:W-:Y:S01]  /*0930*/  SEL R37, R37, 0x2, !P0 ;  /* 0x0000000225257807 */ /* 0x000fe20004000000 */
[----:B01-34-:R-:W-:Y:S06]  /*0940*/  BAR.SYNC.DEFER_BLOCKING 0x0 ;  /* 0x0000000000007b1d */ /* 0x01bfec0000010000 */
[----:B------:R-:W-:Y:S05]  /*0950*/  @!P0 BRA `(.L_x_9672) ;  /* 0x0000013000cc8947 */ /* 0x000fea0003800000 */
.L_x_9673:
[----:B------:R-:W-:-:S08]  /*0960*/  NOP ;  /* 0x0000000000007918 */ /* 0x000fd00000000000 */
[----:B------:R-:W0:Y:S02]  /*0970*/  USETMAXREG.TRY_ALLOC.CTAPOOL UP0, 0xe8 ;  /* 0x000000e8000079c8 */ /* 0x000e240008000600 */
[----:B0-----:R-:W-:-:S13]  /*0980*/  PLOP3.LUT P0, PT, PT, PT, UP0, 0x80, 0x0 ;  /* 0x000000000000781c */ /* 0x001fda0003f0f008 */
[----:B------:R-:W-:Y:S05]  /*0990*/  @!P0 BRA `(.L_x_9673) ;  /* 0xfffffffc00f08947 */ /* 0x000fea000383ffff */
[----:B------:R-:W2:Y:S01]  /*09a0*/  LDL.LU R2, [R1] ;  /* 0x0000000001027983 */ /* 0x000ea20000300800 */
[----:B------:R-:W-:Y:S01]  /*09b0*/  SHF.R.U32.HI R4, RZ, 0x7, R0 ;  /* 0x00000007ff047819 */ /* 0x000fe20000011600 */
[----:B------:R-:W-:Y:S01]  /*09c0*/  ULDC UR4, c[0x0][0xc3c] ;  /* 0x00030f0000047ab9 */ /* 0x000fe20000000800 */
[----:B------:R-:W0:Y:S01]  /*09d0*/  S2R R3, SR_CgaCtaId ;  /* 0x0000000000037919 */ /* 0x000e220000008800 */
[----:B------:R-:W-:Y:S06]  /*09e0*/  BAR.ARV 0x8, 0x180 ;  /* 0x0206000000007b1d */ /* 0x000fec0000002000 */
[----:B------:R-:W-:-:S13]  /*09f0*/  ISETP.NE.AND P0, PT, R4, 0x1, PT ;  /* 0x000000010400780c */ /* 0x000fda0003f05270 */
[----:B------:R-:W-:Y:S08]  /*0a00*/  @!P0 BAR.ARV 0x9, 0x100 ;  /* 0x0244000000008b1d */ /* 0x000ff00000002000 */
[----:B------:R-:W-:Y:S01]  /*0a10*/  BAR.SYNC.DEFER_BLOCKING 0x5, 0x180 ;  /* 0x0146000000007b1d */ /* 0x000fe20000010000 */
[----:B------:R-:W-:-:S04]  /*0a20*/  MOV R19, 0x400 ;  /* 0x0000040000137802 */ /* 0x000fc80000000f00 */
[----:B0-----:R-:W-:-:S05]  /*0a30*/  LEA R19, R3, R19, 0x18 ;  /* 0x0000001303137211 */ /* 0x001fca00078ec0ff */
[----:B------:R-:W0:Y:S01]  /*0a40*/  LDS.128 R48, [R19+0x228d0] ;  /* 0x0228d00013307984 */ /* 0x000e220000000c00 */
[----:B------:R-:W-:Y:S06]  /*0a50*/  BAR.ARV 0x4, 0x180 ;  /* 0x0106000000007b1d */ /* 0x000fec0000002000 */
[----:B--2---:R-:W-:-:S04]  /*0a60*/  LOP3.LUT R2, R2, 0xfffffffb, RZ, 0xc0, !PT ;  /* 0xfffffffb02027812 */ /* 0x004fc800078ec0ff */
[----:B------:R-:W-:-:S05]  /*0a70*/  @P0 LOP3.LUT R2, R2, 0x4, RZ, 0xfc, !PT ;  /* 0x0000000402020812 */ /* 0x000fca00078efcff */
[----:B------:R1:W-:Y:S01]  /*0a80*/  STL [R1], R2 ;  /* 0x0000000201007387 */ /* 0x0003e20000100800 */
[----:B0-----:R-:W-:-:S13]  /*0a90*/  ISETP.GE.AND P0, PT, R51, UR4, PT ;  /* 0x0000000433007c0c */ /* 0x001fda000bf06270 */
[----:B-1----:R-:W-:Y:S05]  /*0aa0*/  @P0 BRA `(.L_x_9674) ;  /* 0x000001a000800947 */ /* 0x002fea0003800000 */
[----:B------:R-:W-:Y:S01]  /*0ab0*/  VIADD R0, R0, 0xffffff80 ;  /* 0xffffff8000007836 */ /* 0x000fe20000000000 */
[----:B------:R-:W-:Y:S01]  /*0ac0*/  LOP3.LUT R206, R37, 0x1, RZ, 0xfc, !PT ;  /* 0x0000000125ce7812 */ /* 0x000fe200078efcff */
[----:B------:R-:W-:Y:S02]  /*0ad0*/  IMAD.MOV.U32 R18, RZ, RZ, RZ ;  /* 0x000000ffff127224 */ /* 0x000fe400078e00ff */
[----:B------:R-:W-:Y:S01]  /*0ae0*/  IMAD.MOV.U32 R204, RZ, RZ, RZ ;  /* 0x000000ffffcc7224 */ /* 0x000fe200078e00ff */
[----:B------:R-:W-:Y:S01]  /*0af0*/  SHF.R.S32.HI R3, RZ, 0x1f, R0 ;  /* 0x0000001fff037819 */ /* 0x000fe20000011400 */
[----:B------:R-:W-:Y:S02]  /*0b00*/  IMAD.MOV.U32 R214, RZ, RZ, RZ ;  /* 0x000000ffffd67224 */ /* 0x000fe400078e00ff */
[----:B------:R-:W-:Y:S01]  /*0b10*/  IMAD.MOV.U32 R203, RZ, RZ, RZ ;  /* 0x000000ffffcb7224 */ /* 0x000fe200078e00ff */
[CC--:B------:R-:W-:Y:S02]  /*0b20*/  LEA.HI R2, R3.reuse, R0.reuse, RZ, 0x7 ;  /* 0x0000000003027211 */ /* 0x0c0fe400078f38ff */
[----:B------:R-:W-:-:S02]  /*0b30*/  LEA.HI R4, R3, R0, RZ, 0x4 ;  /* 0x0000000003047211 */ /* 0x000fc400078f20ff */
[----:B------:R-:W-:Y:S02]  /*0b40*/  LOP3.LUT R5, R2, 0xffffff80, RZ, 0xc0, !PT ;  /* 0xffffff8002057812 */ /* 0x000fe400078ec0ff */
[----:B------:R-:W-:Y:S02]  /*0b50*/  SHF.R.S32.HI R7, RZ, 0x4, R4 ;  /* 0x00000004ff077819 */ /* 0x000fe40000011404 */
[----:B------:R-:W-:Y:S01]  /*0b60*/  LEA.HI R200, R3, R0, RZ, 0x2 ;  /* 0x0000000003c87211 */ /* 0x000fe200078f10ff */
[----:B------:R-:W-:Y:S01]  /*0b70*/  IMAD.IADD R13, R0, 0x1, -R5 ;  /* 0x00000001000d7824 */ /* 0x000fe200078e0a05 */
[----:B------:R-:W-:Y:S02]  /*0b80*/  SHF.R.S32.HI R5, RZ, 0x7, R2 ;  /* 0x00000007ff057819 */ /* 0x000fe40000011402 */
[----:B------:R-:W-:Y:S02]  /*0b90*/  LEA.HI R6, R4, R7, RZ, 0x1 ;  /* 0x0000000704067211 */ /* 0x000fe400078f08ff */
[----:B------:R-:W-:Y:S01]  /*0ba0*/  SHF.R.S32.HI R9, RZ, 0x1f, R13 ;  /* 0x0000001fff097819 */ /* 0x000fe2000001140d */
[----:B------:R-:W-:Y:S01]  /*0bb0*/  STL [R1+0xd0], R13 ;  /* 0x0000d00d01007387 */ /* 0x000fe20000100800 */
[----:B------:R-:W-:-:S02]  /*0bc0*/  LEA.HI R2, R2, R5, RZ, 0x1 ;  /* 0x0000000502027211 */ /* 0x000fc400078f08ff */
[----:B------:R-:W-:Y:S02]  /*0bd0*/  LEA.HI R10, R9, R13, RZ, 0x2 ;  /* 0x0000000d090a7211 */ /* 0x000fe400078f10ff */
[----:B------:R-:W-:Y:S02]  /*0be0*/  LOP3.LUT R2, R2, 0x3fffffe, RZ, 0xc0, !PT ;  /* 0x03fffffe02027812 */ /* 0x000fe400078ec0ff */
[--C-:B------:R-:W-:Y:S02]  /*0bf0*/  SHF.R.S32.HI R11, RZ, 0x2, R10.reuse ;  /* 0x00000002ff0b7819 */ /* 0x100fe4000001140a */
[----:B------:R-:W-:Y:S02]  /*0c00*/  SHF.R.S32.HI R8, RZ, 0x1f, R10 ;  /* 0x0000001fff087819 */ /* 0x000fe4000001140a */
[----:B------:R-:W-:Y:S02]  /*0c10*/  LOP3.LUT R6, R6, 0x1ffffffe, RZ, 0xc0, !PT ;  /* 0x1ffffffe06067812 */ /* 0x000fe400078ec0ff */
[----:B------:R-:W-:-:S02]  /*0c20*/  LEA.HI R8, R8, R11, RZ, 0x3 ;  /* 0x0000000b08087211 */ /* 0x000fc400078f18ff */
[----:B------:R-:W-:Y:S01]  /*0c30*/  LEA.HI R9, R9, R13, RZ, 0x5 ;  /* 0x0000000d09097211 */ /* 0x000fe200078f28ff */
[----:B------:R-:W-:Y:S01]  /*0c40*/  IMAD.IADD R6, R7, 0x1, -R6 ;  /* 0x0000000107067824 */ /* 0x000fe200078e0a06 */
[----:B------:R-:W-:Y:S01]  /*0c50*/  LOP3.LUT R12, R8, 0xfffffff8, RZ, 0xc0, !PT ;  /* 0xfffffff8080c7812 */ /* 0x000fe200078ec0ff */
[----:B------:R-:W-:Y:S01]  /*0c60*/  IMAD.IADD R8, R5, 0x1, -R2 ;  /* 0x0000000105087824 */ /* 0x000fe200078e0a02 */
[-C--:B------:R-:W-:Y:S02]  /*0c70*/  LEA.HI R2, R3, R0.reuse, RZ, 0x5 ;  /* 0x0000000003027211 */ /* 0x080fe400078f28ff */
[----:B------:R-:W-:Y:S01]  /*0c80*/  LOP3.LUT R5, R4, 0x3fffff0, RZ, 0xc0, !PT ;  /* 0x03fffff004057812 */ /* 0x000fe200078ec0ff */
[----:B------:R-:W-:Y:S01]  /*0c90*/  IMAD.IADD R12, R11, 0x1, -R12 ;  /* 0x000000010b0c7824 */ /* 0x000fe200078e0a0c */
[----:B------:R-:W-:Y:S02]  /*0ca0*/  LEA.HI R3, R3, R0, RZ, 0x3 ;  /* 0x0000000003037211 */ /* 0x000fe400078f18ff */
[----:B------:R-:W-:Y:S01]  /*0cb0*/  SHF.R.S32.HI R14, RZ, 0x5, R2 ;  /* 0x00000005ff0e7819 */ /* 0x000fe20000011402 */
[----:B------:R-:W-:Y:S01]  /*0cc0*/  IMAD.IADD R5, R0, 0x1, -R5 ;  /* 0x0000000100057824 */ /* 0x000fe200078e0a05 */
[----:B------:R-:W-:-:S02]  /*0cd0*/  LOP3.LUT R7, R3, 0xfffffff8, RZ, 0xc0, !PT ;  /* 0xfffffff803077812 */ /* 0x000fc400078ec0ff */
[----:B------:R-:W-:Y:S01]  /*0ce0*/  LOP3.LUT R3, R200, 0xfffffffc, RZ, 0xc0, !PT ;  /* 0xfffffffcc8037812 */ /* 0x000fe200078ec0ff */
[----:B------:R-:W-:Y:S01]  /*0cf0*/  IMAD R5, R14, 0x10, R5 ;  /* 0x000000100e057824 */ /* 0x000fe200078e0205 */
[----:B------:R-:W-:Y:S01]  /*0d00*/  SHF.R.S32.HI R200, RZ, 0x2, R200 ;  /* 0x00000002ffc87819 */ /* 0x000fe200000114c8 */
[----:B------:R-:W-:Y:S01]  /*0d10*/  IMAD.IADD R7, R0, 0x1, -R7 ;  /* 0x0000000100077824 */ /* 0x000fe200078e0a07 */
[----:B------:R-:W-:Y:S01]  /*0d20*/  SHF.R.S32.HI R9, RZ, 0x5, R9 ;  /* 0x00000005ff097819 */ /* 0x000fe20000011409 */
[----:B------:R-:W-:Y:S01]  /*0d30*/  IMAD R5, R5, 0x8, R6 ;  /* 0x0000000805057824 */ /* 0x000fe200078e0206 */
[----:B------:R-:W-:Y:S01]  /*0d40*/  LOP3.LUT R10, R10, 0x7ffffffc, RZ, 0xc0, !PT ;  /* 0x7ffffffc0a0a7812 */ /* 0x000fe200078ec0ff */
[----:B------:R-:W-:Y:S01]  /*0d50*/  VIADD R6, R200, 0x40 ;  /* 0x00000040c8067836 */ /* 0x000fe20000000000 */
[----:B------:R-:W-:Y:S01]  /*0d60*/  STL [R1+0x1c], R14 ;  /* 0x00001c0e01007387 */ /* 0x000fe20000100800 */
[----:B------:R-:W-:Y:S02]  /*0d70*/  IMAD.IADD R3, R0, 0x1, -R3 ;  /* 0x0000000100037824 */ /* 0x000fe400078e0a03 */
[----:B------:R-:W-:Y:S01]  /*0d80*/  IMAD.SHL.U32 R2, R6, 0x40, RZ ;  /* 0x0000004006027824 */ /* 0x000fe200078e00ff */
[----:B------:R-:W-:Y:S01]  /*0d90*/  SHF.R.S32.HI R4, RZ, 0x1f, R6 ;  /* 0x0000001fff047819 */ /* 0x000fe20000011406 */
[----:B------:R-:W-:Y:S01]  /*0da0*/  IMAD R9, R9, 0x10, R12 ;  /* 0x0000001009097824 */ /* 0x000fe200078e020c */
[C---:B------:R-:W-:Y:S01]  /*0db0*/  LEA.HI R0, R3.reuse, R3, RZ, 0x1 ;  /* 0x0000000303007211 */ /* 0x040fe200078f08ff */
[C---:B------:R-:W-:Y:S01]  /*0dc0*/  IMAD.SHL.U32 R16, R3.reuse, 0x8, RZ ;  /* 0x0000000803107824 */ /* 0x040fe200078e00ff */
[----:B------:R-:W-:Y:S01]  /*0dd0*/  LEA.HI R4, R4, R6, RZ, 0x3 ;  /* 0x0000000604047211 */ /* 0x000fe200078f18ff */
[----:B------:R-:W-:Y:S01]  /*0de0*/  IMAD.SHL.U32 R22, R3, 0x4, RZ ;  /* 0x0000000403167824 */ /* 0x000fe200078e00ff */
[----:B------:R-:W-:Y:S01]  /*0df0*/  LOP3.LUT R0, R0, 0x1ffffffe, RZ, 0xc0, !PT ;  /* 0x1ffffffe00007812 */ /* 0x000fe200078ec0ff */
[----:B------:R-:W-:Y:S01]  /*0e00*/  IMAD R8, R8, 0x40, R9 ;  /* 0x0000004008087824 */ /* 0x000fe200078e0209 */
[----:B------:R-:W-:Y:S01]  /*0e10*/  SHF.R.S32.HI R17, RZ, 0x1f, R16 ;  /* 0x0000001fff117819 */ /* 0x000fe20000011410 */
[----:B------:R-:W-:-:S02]  /*0e20*/  IMAD.SHL.U32 R4, R4, 0x40, RZ ;  /* 0x0000004004047824 */ /* 0x000fc400078e00ff */
[----:B------:R-:W-:Y:S01]  /*0e30*/  IMAD.IADD R0, R3, 0x1, -R0 ;  /* 0x0000000103007824 */ /* 0x000fe200078e0a00 */
[----:B------:R-:W-:Y:S01]  /*0e40*/  LOP3.LUT R3, R2, 0x1c0, RZ, 0xc0, !PT ;  /* 0x000001c002037812 */ /* 0x000fe200078ec0ff */
[----:B------:R-:W-:Y:S01]  /*0e50*/  IMAD.SHL.U32 R207, R7, 0x8, RZ ;  /* 0x0000000807cf7824 */ /* 0x000fe200078e00ff */
[----:B------:R-:W-:Y:S01]  /*0e60*/  LOP3.LUT R4, R4, 0xfffffe00, RZ, 0xc0, !PT ;  /* 0xfffffe0004047812 */ /* 0x000fe200078ec0ff */
[----:B------:R-:W-:Y:S01]  /*0e70*/  STL [R1+0x154], R8 ;  /* 0x0001540801007387 */ /* 0x000fe20000100800 */
[----:B------:R-:W-:Y:S01]  /*0e80*/  SHF.R.U32.HI R7, RZ, 0x3, R3 ;  /* 0x00000003ff077819 */ /* 0x000fe20000011603 */
[----:B------:R-:W-:Y:S01]  /*0e90*/  IMAD.IADD R10, R13, 0x1, -R10 ;  /* 0x000000010d0a7824 */ /* 0x000fe200078e0a0a */
[----:B------:R-:W-:Y:S01]  /*0ea0*/  LOP3.LUT R3, R3, 0x38, R16, 0xf8, !PT ;  /* 0x0000003803037812 */ /* 0x000fe200078ef810 */
[----:B------:R-:W-:Y:S01]  /*0eb0*/  STL [R1+0x40], RZ ;  /* 0x000040ff01007387 */ /* 0x000fe20000100800 */
[----:B------:R-:W-:Y:S01]  /*0ec0*/  IMAD.SHL.U32 R5, R5, 0x8, RZ ;  /* 0x0000000805057824 */ /* 0x000fe200078e00ff */
[----:B------:R-:W-:Y:S01]  /*0ed0*/  SHF.R.S32.HI R6, RZ, 0x1f, R207 ;  /* 0x0000001fff067819 */ /* 0x000fe200000114cf */
[----:B------:R-:W-:Y:S01]  /*0ee0*/  IMAD.SHL.U32 R42, R10, 0x2, RZ ;  /* 0x000000020a2a7824 */ /* 0x000fe200078e00ff */
[----:B------:R0:W-:Y:S01]  /*0ef0*/  STL [R1+0x20], R4 ;  /* 0x0000200401007387 */ /* 0x0001e20000100800 */
[----:B------:R-:W-:-:S02]  /*0f00*/  VIADD R11, R207, 0x40 ;  /* 0x00000040cf0b7836 */ /* 0x000fc40000000000 */
[C---:B------:R-:W-:Y:S01]  /*0f10*/  VIADD R41, R42.reuse, 0x8 ;  /* 0x000000082a297836 */ /* 0x040fe20000000000 */
[----:B------:R-:W-:Y:S01]  /*0f20*/  STL [R1+0x4c], R42 ;  /* 0x00004c2a01007387 */ /* 0x000fe20000100800 */
[C---:B------:R-:W-:Y:S01]  /*0f30*/  VIADD R40, R42.reuse, 0x10 ;  /* 0x000000102a287836 */ /* 0x040fe20000000000 */
[----:B------:R-:W-:Y:S01]  /*0f40*/  SHF.R.S32.HI R11, RZ, 0x1f, R11 ;  /* 0x0000001fff0b7819 */ /* 0x000fe2000001140b */
[C---:B------:R-:W-:Y:S01]  /*0f50*/  VIADD R39, R42.reuse, 0x18 ;  /* 0x000000182a277836 */ /* 0x040fe20000000000 */
[----:B------:R-:W-:Y:S01]  /*0f60*/  STL [R1+0x15c], R5 ;  /* 0x00015c0501007387 */ /* 0x000fe20000100800 */
[----:B------:R-:W-:Y:S01]  /*0f70*/  VIADD R38, R42, 0x20 ;  /* 0x000000202a267836 */ /* 0x000fe20000000000 */
[----:B0-----:R-:W-:Y:S01]  /*0f80*/  LOP3.LUT R4, R4, R3, R7, 0xf6, !PT ;  /* 0x0000000304047212 */ /* 0x001fe200078ef607 */
[C---:B------:R-:W-:Y:S02]  /*0f90*/  VIADD R37, R42.reuse, 0x28 ;  /* 0x000000282a257836 */ /* 0x040fe40000000000 */
[----:B------:R-:W-:-:S02]  /*0fa0*/  VIADD R36, R42, 0x30 ;  /* 0x000000302a247836 */ /* 0x000fc40000000000 */
[----:B------:R-:W-:Y:S01]  /*0fb0*/  IMAD R3, R4, 0x2, R19 ;  /* 0x0000000204037824 */ /* 0x000fe200078e0213 */
[----:B------:R-:W-:Y:S01]  /*0fc0*/  SHF.R.S32.HI R4, RZ, 0x1f, R41 ;  /* 0x0000001fff047819 */ /* 0x000fe20000011429 */
[C---:B------:R-:W-:Y:S02]  /*0fd0*/  VIADD R35, R42.reuse, 0x38 ;  /* 0x000000382a237836 */ /* 0x040fe40000000000 */
[C---:B------:R-:W-:Y:S01]  /*0fe0*/  VIADD R34, R42.reuse, 0x40 ;  /* 0x000000402a227836 */ /* 0x040fe20000000000 */
[----:B------:R-:W-:Y:S01]  /*0ff0*/  STL [R1+0x150], R3 ;  /* 0x0001500301007387 */ /* 0x000fe20000100800 */
[C---:B------:R-:W-:Y:S02]  /*1000*/  VIADD R33, R42.reuse, 0x48 ;  /* 0x000000482a217836 */ /* 0x040fe40000000000 */
[C---:B------:R-:W-:Y:S01]  /*1010*/  VIADD R32, R42.reuse, 0x50 ;  /* 0x000000502a207836 */ /* 0x040fe20000000000 */
[----:B------:R-:W-:Y:S01]  /*1020*/  STL [R1+0xc8], R41 ;  /* 0x0000c82901007387 */ /* 0x000fe20000100800 */
[----:B------:R-:W-:-:S02]  /*1030*/  VIADD R31, R42, 0x58 ;  /* 0x000000582a1f7836 */ /* 0x000fc40000000000 */
[C---:B------:R-:W-:Y:S01]  /*1040*/  VIADD R30, R42.reuse, 0x60 ;  /* 0x000000602a1e7836 */ /* 0x040fe20000000000 */
[----:B------:R0:W-:Y:S01]  /*1050*/  STL [R1+0xc4], R40 ;  /* 0x0000c42801007387 */ /* 0x0001e20000100800 */
[C---:B------:R-:W-:Y:S02]  /*1060*/  VIADD R29, R42.reuse, 0x68 ;  /* 0x000000682a1d7836 */ /* 0x040fe40000000000 */
[C---:B------:R-:W-:Y:S01]  /*1070*/  VIADD R28, R42.reuse, 0x70 ;  /* 0x000000702a1c7836 */ /* 0x040fe20000000000 */
[----:B------:R-:W-:Y:S01]  /*1080*/  STL [R1+0xc0], R39 ;  /* 0x0000c02701007387 */ /* 0x000fe20000100800 */
[C---:B------:R-:W-:Y:S02]  /*1090*/  VIADD R27, R42.reuse, 0x78 ;  /* 0x000000782a1b7836 */ /* 0x040fe40000000000 */
[C---:B------:R-:W-:Y:S01]  /*10a0*/  VIADD R26, R42.reuse, 0x80 ;  /* 0x000000802a1a7836 */ /* 0x040fe20000000000 */
[----:B------:R1:W-:Y:S01]  /*10b0*/  STL [R1+0xbc], R38 ;  /* 0x0000bc2601007387 */ /* 0x0003e20000100800 */
[C---:B------:R-:W-:Y:S01]  /*10c0*/  VIADD R25, R42.reuse, 0x88 ;  /* 0x000000882a197836 */ /* 0x040fe20000000000 */
[----:B0-----:R-:W-:Y:S01]  /*10d0*/  SHF.R.S32.HI R40, RZ, 0x1f, R40 ;  /* 0x0000001fff287819 */ /* 0x001fe20000011428 */
[C---:B------:R-:W-:Y:S01]  /*10e0*/  VIADD R24, R42.reuse, 0x90 ;  /* 0x000000902a187836 */ /* 0x040fe20000000000 */
[----:B------:R0:W-:Y:S01]  /*10f0*/  STL [R1+0xb8], R37 ;  /* 0x0000b82501007387 */ /* 0x0001e20000100800 */
[----:B------:R-:W-:-:S02]  /*1100*/  VIADD R21, R42, 0x98 ;  /* 0x000000982a157836 */ /* 0x000fc40000000000 */
        /* <DEDUP_REMOVED lines=8> */
[----:B------:R-:W-:Y:S01]  /*1190*/  VIADD R6, R207, 0xc0 ;  /* 0x000000c0cf067836 */ /* 0x000fe20000000000 */
[----:B------:R2:W-:Y:S01]  /*11a0*/  STL [R1+0xac], R34 ;  /* 0x0000ac2201007387 */ /* 0x0005e20000100800 */
[C---:B------:R-:W-:Y:S01]  /*11b0*/  VIADD R13, R42.reuse, 0xb8 ;  /* 0x000000b82a0d7836 */ /* 0x040fe20000000000 */
[----:B0-----:R-:W-:Y:S01]  /*11c0*/  SHF.R.S32.HI R37, RZ, 0x1f, R37 ;  /* 0x0000001fff257819 */ /* 0x001fe20000011425 */
[C---:B------:R-:W-:Y:S01]  /*11d0*/  VIADD R12, R42.reuse, 0xc0 ;  /* 0x000000c02a0c7836 */ /* 0x040fe20000000000 */
[----:B------:R-:W-:Y:S01]  /*11e0*/  STL [R1+0xa8], R33 ;  /* 0x0000a82101007387 */ /* 0x000fe20000100800 */
[C---:B------:R-:W-:Y:S01]  /*11f0*/  VIADD R11, R42.reuse, 0xc8 ;  /* 0x000000c82a0b7836 */ /* 0x040fe20000000000 */
[----:B------:R-:W-:Y:S01]  /*1200*/  SHF.R.S32.HI R6, RZ, 0x1f, R6 ;  /* 0x0000001fff067819 */ /* 0x000fe20000011406 */
[C---:B------:R-:W-:Y:S01]  /*1210*/  VIADD R10, R42.reuse, 0xd0 ;  /* 0x000000d02a0a7836 */ /* 0x040fe20000000000 */
[----:B------:R0:W-:Y:S01]  /*1220*/  STL [R1+0xa4], R32 ;  /* 0x0000a42001007387 */ /* 0x0001e20000100800 */
[C---:B------:R-:W-:Y:S01]  /*1230*/  VIADD R9, R42.reuse, 0xd8 ;  /* 0x000000d82a097836 */ /* 0x040fe20000000000 */
[----:B-1----:R-:W-:Y:S01]  /*1240*/  SHF.R.S32.HI R35, RZ, 0x1f, R35 ;  /* 0x0000001fff237819 */ /* 0x002fe20000011423 */
[C---:B------:R-:W-:Y:S01]  /*1250*/  VIADD R7, R42.reuse, 0xe0 ;  /* 0x000000e02a077836 */ /* 0x040fe20000000000 */
[----:B------:R1:W-:Y:S01]  /*1260*/  STL [R1+0xa0], R31 ;  /* 0x0000a01f01007387 */ /* 0x0003e20000100800 */
[C---:B------:R-:W-:Y:S01]  /*1270*/  VIADD R6, R42.reuse, 0xe8 ;  /* 0x000000e82a067836 */ /* 0x040fe20000000000 */
[----:B--2---:R-:W-:Y:S01]  /*1280*/  SHF.R.S32.HI R34, RZ, 0x1f, R34 ;  /* 0x0000001fff227819 */ /* 0x004fe20000011422 */
[C---:B------:R-:W-:Y:S01]  /*1290*/  VIADD R5, R42.reuse, 0xf0 ;  /* 0x000000f02a057836 */ /* 0x040fe20000000000 */
[----:B------:R-:W-:Y:S01]  /*12a0*/  STL [R1+0x9c], R30 ;  /* 0x00009c1e01007387 */ /* 0x000fe20000100800 */
[----:B------:R-:W-:Y:S01]  /*12b0*/  VIADD R3, R42, 0xf8 ;  /* 0x000000f82a037836 */ /* 0x000fe20000000000 */
[----:B0-----:R-:W-:Y:S01]  /*12c0*/  SHF.R.S32.HI R32, RZ, 0x1f, R32 ;  /* 0x0000001fff207819 */ /* 0x001fe20000011420 */
[----:B------:R-:W-:Y:S01]  /*12d0*/  IMAD R0, R0, 0x8, R8 ;  /* 0x0000000800007824 */ /* 0x000fe200078e0208 */
[----:B------:R0:W-:Y:S01]  /*12e0*/  STL [R1+0x98], R29 ;  /* 0x0000981d01007387 */ /* 0x0001e20000100800 */
[C---:B------:R-:W-:Y:S01]  /*12f0*/  VIADD R2, R16.reuse, 0x20 ;  /* 0x0000002010027836 */ /* 0x040fe20000000000 */
[----:B-1----:R-:W-:Y:S01]  /*1300*/  SHF.R.S32.HI R31, RZ, 0x1f, R31 ;  /* 0x0000001fff1f7819 */ /* 0x002fe2000001141f */
[C---:B------:R-:W-:Y:S01]  /*1310*/  VIADD R211, R16.reuse, 0x40 ;  /* 0x0000004010d37836 */ /* 0x040fe20000000000 */
[----:B------:R1:W-:Y:S01]  /*1320*/  STL [R1+0x94], R28 ;  /* 0x0000941c01007387 */ /* 0x0003e20000100800 */
[C---:B------:R-:W-:Y:S01]  /*1330*/  VIADD R210, R16.reuse, 0x60 ;  /* 0x0000006010d27836 */ /* 0x040fe20000000000 */
[----:B------:R-:W-:Y:S01]  /*1340*/  SHF.R.S32.HI R202, RZ, 0x1f, R2 ;  /* 0x0000001fffca7819 */ /* 0x000fe20000011402 */
[C---:B------:R-:W-:Y:S01]  /*1350*/  VIADD R209, R16.reuse, 0x80 ;  /* 0x0000008010d17836 */ /* 0x040fe20000000000 */
[----:B------:R-:W-:Y:S01]  /*1360*/  STL [R1+0x90], R27 ;  /* 0x0000901b01007387 */ /* 0x000fe20000100800 */
[C---:B------:R-:W-:Y:S01]  /*1370*/  VIADD R208, R16.reuse, 0xa0 ;  /* 0x000000a010d07836 */ /* 0x040fe20000000000 */
[----:B0-----:R-:W-:Y:S01]  /*1380*/  SHF.R.S32.HI R29, RZ, 0x1f, R29 ;  /* 0x0000001fff1d7819 */ /* 0x001fe2000001141d */
[C---:B------:R-:W-:Y:S01]  /*1390*/  VIADD R213, R16.reuse, 0xc0 ;  /* 0x000000c010d57836 */ /* 0x040fe20000000000 */
[----:B------:R0:W-:Y:S01]  /*13a0*/  STL [R1+0x8c], R26 ;  /* 0x00008c1a01007387 */ /* 0x0001e20000100800 */
[----:B------:R-:W-:Y:S01]  /*13b0*/  VIADD R212, R16, 0xe0 ;  /* 0x000000e010d47836 */ /* 0x000fe20000000000 */
[----:B-1----:R-:W-:Y:S01]  /*13c0*/  SHF.R.S32.HI R28, RZ, 0x1f, R28 ;  /* 0x0000001fff1c7819 */ /* 0x002fe2000001141c */
[----:B------:R-:W-:Y:S01]  /*13d0*/  VIADD R205, R22, 0x10 ;  /* 0x0000001016cd7836 */ /* 0x000fe20000000000 */
[----:B------:R1:W-:Y:S01]  /*13e0*/  STL [R1+0x88], R25 ;  /* 0x0000881901007387 */ /* 0x0003e20000100800 */
[----:B------:R-:W-:-:S02]  /*13f0*/  SHF.R.S32.HI R220, RZ, 0x1f, R211 ;  /* 0x0000001fffdc7819 */ /* 0x000fc400000114d3 */
[----:B------:R-:W-:Y:S01]  /*1400*/  SHF.R.S32.HI R219, RZ, 0x1f, R210 ;  /* 0x0000001fffdb7819 */ /* 0x000fe200000114d2 */
[----:B------:R-:W-:Y:S01]  /*1410*/  STL [R1+0x84], R24 ;  /* 0x0000841801007387 */ /* 0x000fe20000100800 */
[----:B------:R-:W-:Y:S02]  /*1420*/  SHF.R.S32.HI R218, RZ, 0x1f, R209 ;  /* 0x0000001fffda7819 */ /* 0x000fe400000114d1 */
[----:B0-----:R-:W-:Y:S01]  /*1430*/  SHF.R.S32.HI R26, RZ, 0x1f, R26 ;  /* 0x0000001fff1a7819 */ /* 0x001fe2000001141a */
[----:B------:R0:W-:Y:S01]  /*1440*/  STL [R1+0x80], R21 ;  /* 0x0000801501007387 */ /* 0x0001e20000100800 */
[----:B------:R-:W-:Y:S02]  /*1450*/  SHF.R.S32.HI R217, RZ, 0x1f, R208 ;  /* 0x0000001fffd97819 */ /* 0x000fe400000114d0 */
[----:B-1----:R-:W-:Y:S01]  /*1460*/  SHF.R.S32.HI R25, RZ, 0x1f, R25 ;  /* 0x0000001fff197819 */ /* 0x002fe20000011419 */
[----:B------:R1:W-:Y:S01]  /*1470*/  STL [R1+0x7c], R20 ;  /* 0x00007c1401007387 */ /* 0x0003e20000100800 */
[----:B------:R-:W-:-:S02]  /*1480*/  SHF.R.S32.HI R216, RZ, 0x1f, R213 ;  /* 0x0000001fffd87819 */ /* 0x000fc400000114d5 */
[----:B------:R-:W-:Y:S01]  /*1490*/  SHF.R.S32.HI R215, RZ, 0x1f, R212 ;  /* 0x0000001fffd77819 */ /* 0x000fe200000114d4 */
[----:B------:R-:W-:Y:S01]  /*14a0*/  STL [R1+0x78], R15 ;  /* 0x0000780f01007387 */ /* 0x000fe20000100800 */
[----:B0-----:R-:W-:-:S03]  /*14b0*/  SHF.R.S32.HI R21, RZ, 0x1f, R21 ;  /* 0x0000001fff157819 */ /* 0x001fc60000011415 */
[----:B------:R0:W-:Y:S01]  /*14c0*/  STL [R1+0x74], R14 ;  /* 0x0000740e01007387 */ /* 0x0001e20000100800 */
[----:B-1----:R-:W-:-:S03]  /*14d0*/  SHF.R.S32.HI R20, RZ, 0x1f, R20 ;  /* 0x0000001fff147819 */ /* 0x002fc60000011414 */
[----:B------:R1:W-:Y:S04]  /*14e0*/  STL [R1+0x70], R13 ;  /* 0x0000700d01007387 */ /* 0x0003e80000100800 */
        /* <DEDUP_REMOVED lines=10> */
[----:B------:R2:W-:Y:S01]  /*1590*/  STL [R1+0x14c], R4 ;  /* 0x00014c0401007387 */ /* 0x0005e20000100800 */
[----:B0-----:R-:W-:-:S03]  /*15a0*/  SHF.R.S32.HI R7, RZ, 0x1f, R7 ;  /* 0x0000001fff077819 */ /* 0x001fc60000011407 */
[----:B------:R-:W-:Y:S01]  /*15b0*/  STL [R1+0x54], R5 ;  /* 0x0000540501007387 */ /* 0x000fe20000100800 */
[----:B-1----:R-:W-:-:S03]  /*15c0*/  SHF.R.S32.HI R6, RZ, 0x1f, R6 ;  /* 0x0000001fff067819 */ /* 0x002fc60000011406 */
[----:B------:R-:W-:Y:S01]  /*15d0*/  STL [R1+0x148], R40 ;  /* 0x0001482801007387 */ /* 0x000fe20000100800 */
[----:B--2---:R-:W-:-:S03]  /*15e0*/  SHF.R.S32.HI R4, RZ, 0x1f, R39 ;  /* 0x0000001fff047819 */ /* 0x004fc60000011427 */
[----:B------:R0:W-:Y:S04]  /*15f0*/  STL [R1+0x50], R3 ;  /* 0x0000500301007387 */ /* 0x0001e80000100800 */
[----:B------:R1:W-:Y:S04]  /*1600*/  STL [R1+0x144], R4 ;  /* 0x0001440401007387 */ /* 0x0003e80000100800 */
[----:B------:R-:W-:Y:S01]  /*1610*/  STL [R1+0x140], R38 ;  /* 0x0001402601007387 */ /* 0x000fe20000100800 */
[----:B0-----:R-:W-:-:S03]  /*1620*/  SHF.R.S32.HI R3, RZ, 0x1f, R3 ;  /* 0x0000001fff037819 */ /* 0x001fc60000011403 */
[----:B------:R-:W-:Y:S01]  /*1630*/  STL [R1+0x13c], R37 ;  /* 0x00013c2501007387 */ /* 0x000fe20000100800 */
[----:B-1----:R-:W-:-:S05]  /*1640*/  SHF.R.S32.HI R4, RZ, 0x1f, R36 ;  /* 0x0000001fff047819 */ /* 0x002fca0000011424 */
[----:B------:R0:W-:Y:S04]  /*1650*/  STL [R1+0x138], R4 ;  /* 0x0001380401007387 */ /* 0x0001e80000100800 */
[----:B------:R-:W-:Y:S04]  /*1660*/  STL [R1+0x134], R35 ;  /* 0x0001342301007387 */ /* 0x000fe80000100800 */
[----:B------:R-:W-:Y:S01]  /*1670*/  STL [R1+0x130], R34 ;  /* 0x0001302201007387 */ /* 0x000fe20000100800 */
[----:B0-----:R-:W-:-:S05]  /*1680*/  SHF.R.S32.HI R4, RZ, 0x1f, R33 ;  /* 0x0000001fff047819 */ /* 0x001fca0000011421 */
        /* <DEDUP_REMOVED lines=25> */
[----:B------:R1:W-:Y:S04]  /*1820*/  STL [R1+0xe0], R7 ;  /* 0x0000e00701007387 */ /* 0x0003e80000100800 */
[----:B------:R1:W-:Y:S01]  /*1830*/  STL [R1+0xdc], R6 ;  /* 0x0000dc0601007387 */ /* 0x0003e20000100800 */
[----:B0-----:R-:W-:-:S05]  /*1840*/  SHF.R.S32.HI R4, RZ, 0x1f, R5 ;  /* 0x0000001fff047819 */ /* 0x001fca0000011405 */
[----:B------:R1:W-:Y:S04]  /*1850*/  STL [R1+0xd8], R4 ;  /* 0x0000d80401007387 */ /* 0x0003e80000100800 */
[----:B------:R1:W-:Y:S04]  /*1860*/  STL [R1+0x158], R0 ;  /* 0x0001580001007387 */ /* 0x0003e80000100800 */
[----:B------:R1:W-:Y:S02]  /*1870*/  STL [R1+0xd4], R3 ;  /* 0x0000d40301007387 */ /* 0x0003e40000100800 */
.L_x_9830:
[----:B01--4-:R-:W0:Y:S02]  /*1880*/  LDC.64 R4, c[0x0][0xc88] ;  /* 0x00032200ff047b82 */ /* 0x013e240000000a00 */
[----:B0-----:R-:W-:-:S05]  /*1890*/  IMAD.WIDE R4, R51, 0x4, R4 ;  /* 0x0000000433047825 */ /* 0x001fca00078e0204 */
[----:B--2---:R-:W2:Y:S01]  /*18a0*/  LDG.E R31, desc[UR40][R4.64] ;  /* 0x00000028041f7981 */ /* 0x004ea2000c1e1900 */
[----:B------:R-:W-:Y:S05]  /*18b0*/  YIELD ;  /* 0x0000000000007946 */ /* 0x000fea0003800000 */
[----:B------:R-:W-:Y:S01]  /*18c0*/  ULDC.64 UR4, c[0x0][0xa28] ;  /* 0x00028a0000047ab9 */ /* 0x000fe20000000a00 */
[----:B------:R-:W-:Y:S01]  /*18d0*/  ULDC.64 UR8, c[0x0][0xa18] ;  /* 0x0002860000087ab9 */ /* 0x000fe20000000a00 */
[----:B------:R-:W-:Y:S01]  /*18e0*/  ISETP.NE.U32.AND P1, PT, RZ, UR4, PT ;  /* 0x00000004ff007c0c */ /* 0x000fe2000bf25070 */
[----:B------:R-:W-:Y:S01]  /*18f0*/  ULDC.64 UR6, c[0x0][0xa08] ;  /* 0x0002820000067ab9 */ /* 0x000fe20000000a00 */
[----:B---3--:R-:W-:Y:S01]  /*1900*/  IMAD.MOV.U32 R8, RZ, RZ, RZ ;  /* 0x000000ffff087224 */ /* 0x008fe200078e00ff */
[----:B------:R-:W-:Y:S01]  /*1910*/  ISETP.NE.U32.AND P0, PT, RZ, UR6, PT ;  /* 0x00000006ff007c0c */ /* 0x000fe2000bf05070 */
[----:B------:R-:W-:Y:S01]  /*1920*/  IMAD.MOV.U32 R32, RZ, RZ, RZ ;  /* 0x000000ffff207224 */ /* 0x000fe200078e00ff */
[----:B------:R-:W-:-:S02]  /*1930*/  ISETP.NE.AND.EX P1, PT, RZ, UR5, PT, P1 ;  /* 0x00000005ff007c0c */ /* 0x000fc4000bf25310 */
[----:B------:R-:W-:Y:S02]  /*1940*/  ISETP.NE.AND.EX P0, PT, RZ, UR7, PT, P0 ;  /* 0x00000007ff007c0c */ /* 0x000fe4000bf05300 */
[----:B--2---:R-:W-:Y:S01]  /*1950*/  SHF.R.S32.HI R0, RZ, 0x1f, R31 ;  /* 0x0000001fff007819 */ /* 0x004fe2000001141f */
[----:B------:R-:W-:-:S08]  /*1960*/  IMAD.SHL.U32 R35, R31, 0x4, RZ ;  /* 0x000000041f237824 */ /* 0x000fd000078e00ff */
[C---:B------:R-:W-:Y:S01]  /*1970*/  @P1 LEA R6, P2, R31.reuse, UR4, 0x2 ;  /* 0x000000041f061c11 */ /* 0x040fe2000f8410ff */
[----:B------:R0:W-:Y:S01]  /*1980*/  STL [R1+0x34], R31 ;  /* 0x0000341f01007387 */ /* 0x0001e20000100800 */
[C-C-:B------:R-:W-:Y:S02]  /*1990*/  SHF.L.U64.HI R34, R31.reuse, 0x2, R0.reuse ;  /* 0x000000021f227819 */ /* 0x140fe40000010200 */
[----:B------:R-:W-:Y:S01]  /*19a0*/  @P1 LEA.HI.X R7, R31, UR5, R0, 0x2, P2 ;  /* 0x000000051f071c11 */ /* 0x000fe200090f1400 */
[----:B------:R-:W-:Y:S01]  /*19b0*/  ULDC UR4, c[0x0][0x288] ;  /* 0x0000a20000047ab9 */ /* 0x000fe20000000800 */
[----:B------:R-:W-:Y:S01]  /*19c0*/  ISETP.NE.U32.AND P2, PT, RZ, UR8, PT ;  /* 0x00000008ff007c0c */ /* 0x000fe2000bf45070 */
[----:B------:R0:W-:Y:S01]  /*19d0*/  STL [R1+0xcc], R0 ;  /* 0x0000cc0001007387 */ /* 0x0001e20000100800 */
[C---:B------:R-:W-:Y:S02]  /*19e0*/  IADD3 R4, P3, R35.reuse, UR6, RZ ;  /* 0x0000000623047c10 */ /* 0x040fe4000ff7e0ff */
[----:B------:R-:W-:Y:S01]  /*19f0*/  ISETP.NE.AND.EX P2, PT, RZ, UR9, PT, P2 ;  /* 0x00000009ff007c0c */ /* 0x000fe2000bf45320 */
[----:B------:R1:W5:Y:S01]  /*1a00*/  @P1 LDG.E R8, desc[UR40][R6.64] ;  /* 0x0000002806081981 */ /* 0x000362000c1e1900 */
[----:B------:R-:W-:Y:S01]  /*1a10*/  IMAD.U32 R48, RZ, RZ, UR4 ;  /* 0x00000004ff307e24 */ /* 0x000fe2000f8e00ff */
[C---:B------:R-:W-:Y:S01]  /*1a20*/  IADD3.X R5, R34.reuse, UR7, RZ, P3, !PT ;  /* 0x0000000722057c10 */ /* 0x040fe20009ffe4ff */
[----:B------:R-:W-:Y:S01]  /*1a30*/  ULDC.64 UR4, c[0x0][0x418] ;  /* 0x0001060000047ab9 */ /* 0x000fe20000000a00 */
[----:B------:R0:W-:Y:S04]  /*1a40*/  STL [R1+0x38], R35 ;  /* 0x0000382301007387 */ /* 0x0001e80000100800 */
[----:B------:R0:W5:Y:S04]  /*1a50*/  @P0 LDG.E R32, desc[UR40][R4.64] ;  /* 0x0000002804200981 */ /* 0x000168000c1e1900 */
[----:B-1----:R-:W-:Y:S01]  /*1a60*/  @P2 IADD3 R6, P1, R35, UR8, RZ ;  /* 0x0000000823062c10 */ /* 0x002fe2000ff3e0ff */
[----:B------:R-:W-:Y:S01]  /*1a70*/  UISETP.NE.U32.AND UP0, UPT, UR4, URZ, UPT ;  /* 0x0000003f0400728c */ /* 0x000fe2000bf05070 */
[----:B------:R0:W-:Y:S02]  /*1a80*/  STL [R1+0x3c], R34 ;  /* 0x00003c2201007387 */ /* 0x0001e40000100800 */
[----:B------:R-:W-:Y:S01]  /*1a90*/  @P2 IADD3.X R7, R34, UR9, RZ, P1, !PT ;  /* 0x0000000922072c10 */ /* 0x000fe20008ffe4ff */
[----:B------:R-:W-:-:S04]  /*1aa0*/  ULDC UR4, c[0x0][0x424] ;  /* 0x0001090000047ab9 */ /* 0x000fc80000000800 */
[----:B------:R0:W5:Y:S01]  /*1ab0*/  @P2 LDG.E R48, desc[UR40][R6.64] ;  /* 0x0000002806302981 */ /* 0x000162000c1e1900 */
[----:B------:R-:W-:-:S03]  /*1ac0*/  UISETP.NE.AND.EX UP0, UPT, UR5, URZ, UPT, UP0 ;  /* 0x0000003f0500728c */ /* 0x000fc6000bf05300 */
[----:B------:R-:W-:Y:S01]  /*1ad0*/  ULDC UR5, c[0x0][0x2f0] ;  /* 0x0000bc0000057ab9 */ /* 0x000fe20000000800 */
[----:B------:R-:W-:-:S04]  /*1ae0*/  USEL UR4, UR4, 0x1, UP0 ;  /* 0x0000000104047887 */ /* 0x000fc80008000000 */
[----:B------:R-:W-:-:S03]  /*1af0*/  UIMAD UR4, UR4, UR5, URZ ;  /* 0x00000005040472a4 */ /* 0x000fc6000f8e023f */
[----:B------:R-:W-:Y:S02]  /*1b00*/  ULDC UR5, c[0x0][0x348] ;  /* 0x0000d20000057ab9 */ /* 0x000fe40000000800 */
[----:B------:R-:W-:Y:S02]  /*1b10*/  IMAD.U32 R24, RZ, RZ, UR5 ;  /* 0x00000005ff187e24 */ /* 0x000fe4000f8e00ff */
[----:B------:R-:W-:Y:S01]  /*1b20*/  IMAD.U32 R33, RZ, RZ, UR4 ;  /* 0x00000004ff217e24 */ /* 0x000fe2000f8e00ff */
[----:B0-----:R-:W-:Y:S06]  /*1b30*/  @P2 BRA `(.L_x_9675) ;  /* 0x0000000000242947 */ /* 0x001fec0003800000 */
        /* <DEDUP_REMOVED lines=9> */
.L_x_9675:
[----:B------:R-:W-:Y:S01]  /*1bd0*/  ULDC.64 UR4, c[0x0][0xa20] ;  /* 0x0002880000047ab9 */ /* 0x000fe20000000a00 */
[----:B------:R0:W-:Y:S01]  /*1be0*/  STL [R1+0x44], R49 ;  /* 0x0000443101007387 */ /* 0x0001e20000100800 */
[----:B------:R-:W-:Y:S02]  /*1bf0*/  ISETP.NE.U32.AND P1, PT, RZ, UR4, PT ;  /* 0x00000004ff007c0c */ /* 0x000fe4000bf25070 */
[C---:B------:R-:W-:Y:S02]  /*1c00*/  LOP3.LUT R3, R50.reuse, 0xff000000, RZ, 0xc0, !PT ;  /* 0xff00000032037812 */ /* 0x040fe400078ec0ff */
[----:B------:R-:W-:Y:S02]  /*1c10*/  ISETP.NE.AND.EX P1, PT, RZ, UR5, PT, P1 ;  /* 0x00000005ff007c0c */ /* 0x000fe4000bf25310 */
[----:B------:R-:W-:Y:S02]  /*1c20*/  LOP3.LUT R0, R50, 0xff0000, RZ, 0xc0, !PT ;  /* 0x00ff000032007812 */ /* 0x000fe400078ec0ff */
[----:B------:R-:W-:-:S02]  /*1c30*/  SHF.R.U32.HI R3, RZ, 0x8, R3 ;  /* 0x00000008ff037819 */ /* 0x000fc40000011603 */
[----:B------:R-:W-:Y:S02]  /*1c40*/  LOP3.LUT R201, R50, 0xffff, RZ, 0xc0, !PT ;  /* 0x0000ffff32c97812 */ /* 0x000fe400078ec0ff */
[----:B------:R-:W-:-:S05]  /*1c50*/  LEA.HI R6, R0, R3, RZ, 0x10 ;  /* 0x0000000300067211 */ /* 0x000fca00078f80ff */
[----:B0-----:R-:W-:Y:S05]  /*1c60*/  @!P1 BRA `(.L_x_9676) ;  /* 0x0000000000109947 */ /* 0x001fea0003800000 */
[----:B------:R-:W-:-:S04]  /*1c70*/  IADD3 R4, P0, R35, UR4, RZ ;  /* 0x0000000423047c10 */ /* 0x000fc8000ff1e0ff */
[----:B------:R-:W-:-:S05]  /*1c80*/  IADD3.X R5, R34, UR5, RZ, P0, !PT ;  /* 0x0000000522057c10 */ /* 0x000fca00087fe4ff */
[----:B------:R0:W5:Y:S01]  /*1c90*/  LDG.E R33, desc[UR40][R4.64] ;  /* 0x0000002804217981 */ /* 0x000162000c1e1900 */
[----:B------:R-:W-:Y:S05]  /*1ca0*/  BRA `(.L_x_9677) ;  /* 0x0000000000107947 */ /* 0x000fea0003800000 */
.L_x_9676:
[----:B------:R-:W-:Y:S05]  /*1cb0*/  @!P0 BRA `(.L_x_9677) ;  /* 0x00000000000c8947 */ /* 0x000fea0003800000 */
[----:B------:R-:W2:Y:S04]  /*1cc0*/  LDG.E R0, desc[UR40][R4.64] ;  /* 0x0000002804007981 */ /* 0x000ea8000c1e1900 */
[----:B------:R-:W2:Y:S02]  /*1cd0*/  LDG.E R33, desc[UR40][R4.64+0x4] ;  /* 0x0000042804217981 */ /* 0x000ea4000c1e1900 */
[----:B--2---:R-:W-:-:S07]  /*1ce0*/  IMAD.IADD R33, R33, 0x1, -R0 ;  /* 0x0000000121217824 */ /* 0x004fce00078e0a00 */
.L_x_9677:
[----:B------:R-:W-:Y:S01]  /*1cf0*/  ULDC.64 UR4, c[0x0][0xa10] ;  /* 0x0002840000047ab9 */ /* 0x000fe20000000a00 */
[----:B------:R-:W2:Y:S01]  /*1d00*/  LDL.LU R30, [R1] ;  /* 0x00000000011e7983 */ /* 0x000ea20000300800 */
[----:B------:R-:W-:-:S04]  /*1d10*/  ISETP.NE.U32.AND P0, PT, RZ, UR4, PT ;  /* 0x00000004ff007c0c */ /* 0x000fc8000bf05070 */
[----:B------:R-:W-:Y:S01]  /*1d20*/  ISETP.NE.AND.EX P0, PT, RZ, UR5, PT, P0 ;  /* 0x00000005ff007c0c */ /* 0x000fe2000bf05300 */
[----:B------:R-:W-:-:S12]  /*1d30*/  ULDC.64 UR4, c[0x0][0xa30] ;  /* 0x00028c0000047ab9 */ /* 0x000fd80000000a00 */
[----:B0-----:R-:W0:Y:S02]  /*1d40*/  @P0 LDC.64 R4, c[0x0][0xa10] ;  /* 0x00028400ff040b82 */ /* 0x001e240000000a00 */
[----:B0-----:R-:W-:-:S05]  /*1d50*/  @P0 IMAD.WIDE R4, R31, 0x4, R4 ;  /* 0x000000041f040825 */ /* 0x001fca00078e0204 */
[----:B------:R-:W3:Y:S04]  /*1d60*/  @P0 LDG.E R0, desc[UR40][R4.64] ;  /* 0x0000002804000981 */ /* 0x000ee8000c1e1900 */
[----:B------:R0:W3:Y:S01]  /*1d70*/  @P0 LDG.E R3, desc[UR40][R4.64+0x4] ;  /* 0x0000042804030981 */ /* 0x0000e2000c1e1900 */
[----:B------:R-:W-:Y:S01]  /*1d80*/  ISETP.NE.U32.AND P1, PT, RZ, UR4, PT ;  /* 0x00000004ff007c0c */ /* 0x000fe2000bf25070 */
[----:B-----5:R-:W-:-:S03]  /*1d90*/  IMAD.MOV.U32 R50, RZ, RZ, R33 ;  /* 0x000000ffff327224 */ /* 0x020fc600078e0021 */
[----:B------:R-:W-:-:S13]  /*1da0*/  ISETP.NE.AND.EX P1, PT, RZ, UR5, PT, P1 ;  /* 0x00000005ff007c0c */ /* 0x000fda000bf25310 */
[----:B0-----:R-:W-:-:S04]  /*1db0*/  @P1 IADD3 R4, P2, R35, UR4, RZ ;  /* 0x0000000423041c10 */ /* 0x001fc8000ff5e0ff */
[----:B------:R-:W-:-:S05]  /*1dc0*/  @P1 IADD3.X R5, R34, UR5, RZ, P2, !PT ;  /* 0x0000000522051c10 */ /* 0x000fca00097fe4ff */
[----:B------:R0:W5:Y:S01]  /*1dd0*/  @P1 LDG.E R50, desc[UR40][R4.64] ;  /* 0x0000002804321981 */ /* 0x000162000c1e1900 */
[----:B------:R-:W-:Y:S01]  /*1de0*/  IMAD.IADD R9, R33, 0x1, -R8 ;  /* 0x0000000121097824 */ /* 0x000fe200078e0a08 */
[----:B------:R-:W-:Y:S01]  /*1df0*/  LOP3.LUT R12, R6, 0xff, RZ, 0xc0, !PT ;  /* 0x000000ff060c7812 */ /* 0x000fe200078ec0ff */
[----:B------:R-:W-:Y:S01]  /*1e00*/  BSSY B0, `(.L_x_9678) ;  /* 0x000002d000007945 */ /* 0x000fe20003800000 */
[----:B------:R-:W-:-:S03]  /*1e10*/  SHF.R.U32.HI R7, RZ, 0x10, R6 ;  /* 0x00000010ff077819 */ /* 0x000fc60000011606 */
[----:B------:R0:W-:Y:S01]  /*1e20*/  STL [R1+0x48], R12 ;  /* 0x0000480c01007387 */ /* 0x0001e20000100800 */
[----:B--2---:R-:W-:Y:S01]  /*1e30*/  LOP3.LUT R30, R30, 0xfffffff7, RZ, 0xc0, !PT ;  /* 0xfffffff71e1e7812 */ /* 0x004fe200078ec0ff */
[----:B---3--:R-:W-:-:S04]  /*1e40*/  @P0 IMAD.IADD R24, R3, 0x1, -R0 ;  /* 0x0000000103180824 */ /* 0x008fc800078e0a00 */
[----:B------:R-:W-:-:S04]  /*1e50*/  IMAD.IADD R154, R9, 0x1, R24 ;  /* 0x00000001099a7824 */ /* 0x000fc800078e0218 */
[C---:B------:R-:W-:Y:S01]  /*1e60*/  VIADD R0, R154.reuse, 0x5f ;  /* 0x0000005f9a007836 */ /* 0x040fe20000000000 */
[----:B------:R-:W-:-:S03]  /*1e70*/  ISETP.GE.AND P3, PT, R154, 0x1, PT ;  /* 0x000000019a00780c */ /* 0x000fc60003f66270 */
[----:B------:R-:W-:-:S05]  /*1e80*/  IMAD.HI R0, R0, 0x2aaaaaab, RZ ;  /* 0x2aaaaaab00007827 */ /* 0x000fca00078e02ff */
[----:B------:R-:W-:-:S04]  /*1e90*/  SHF.R.U32.HI R177, RZ, 0x1f, R0 ;  /* 0x0000001fffb17819 */ /* 0x000fc80000011600 */
[----:B------:R-:W-:Y:S01]  /*1ea0*/  LEA.HI.SX32 R177, R0, R177, 0x1c ;  /* 0x000000b100b17211 */ /* 0x000fe200078fe2ff */
[----:B------:R-:W-:Y:S01]  /*1eb0*/  IMAD.MOV.U32 R0, RZ, RZ, RZ ;  /* 0x000000ffff007224 */ /* 0x000fe200078e00ff */
[----:B------:R-:W-:-:S05]  /*1ec0*/  @P3 LOP3.LUT R30, R30, 0x8, RZ, 0xfc, !PT ;  /* 0x000000081e1e3812 */ /* 0x000fca00078efcff */
[----:B------:R0:W-:Y:S04]  /*1ed0*/  STL [R1], R30 ;  /* 0x0000001e01007387 */ /* 0x0001e80000100800 */
[----:B------:R0:W-:Y:S01]  /*1ee0*/  STL [R1+0x30], R7 ;  /* 0x0000300701007387 */ /* 0x0001e20000100800 */
[----:B------:R-:W-:Y:S05]  /*1ef0*/  @!P3 BRA `(.L_x_9679) ;  /* 0x000000000074b947 */ /* 0x000fea0003800000 */
[----:B------:R-:W-:Y:S01]  /*1f00*/  ISETP.NE.AND P0, PT, R7, RZ, PT ;  /* 0x000000ff0700720c */ /* 0x000fe20003f05270 */
[----:B------:R-:W-:-:S03]  /*1f10*/  ULDC UR4, c[0x0][0x9f0] ;  /* 0x00027c0000047ab9 */ /* 0x000fc60000000800 */
[----:B------:R-:W-:-:S04]  /*1f20*/  SEL R10, R7, UR4, P0 ;  /* 0x00000004070a7c07 */ /* 0x000fc80008000000 */
[-C--:B------:R-:W-:Y:S02]  /*1f30*/  IABS R6, R10.reuse ;  /* 0x0000000a00067213 */ /* 0x080fe40000000000 */
[----:B------:R-:W-:Y:S02]  /*1f40*/  IADD3 R0, R177, -0x1, R10 ;  /* 0xffffffffb1007810 */ /* 0x000fe40007ffe00a */
[----:B------:R-:W1:Y:S01]  /*1f50*/  I2F.RP R3, R6 ;  /* 0x0000000600037306 */ /* 0x000e620000209400 */
[----:B------:R-:W-:Y:S02]  /*1f60*/  IABS R11, R10 ;  /* 0x0000000a000b7213 */ /* 0x000fe40000000000 */
        /* <DEDUP_REMOVED lines=22> */
.L_x_9679:
[----:B------:R-:W-:Y:S05]  /*20d0*/  BSYNC B0 ;  /* 0x0000000000007941 */ /* 0x000fea0003800000 */
.L_x_9678:
[----:B------:R-:W-:-:S05]  /*20e0*/  IMAD R3, R12, R0, RZ ;  /* 0x000000000c037224 */ /* 0x000fca00078e02ff */
[C---:B------:R-:W-:Y:S01]  /*20f0*/  VIADDMNMX R0, R3.reuse, R0, R177, PT ;  /* 0x0000000003007246 */ /* 0x040fe200038001b1 */
[----:B------:R-:W-:-:S04]  /*2100*/  IMAD R3, R3, 0x60, -R9 ;  /* 0x0000006003037824 */ /* 0x000fc800078e0a09 */
[----:B0-----:R-:W-:Y:S01]  /*2110*/  IMAD R5, R0, 0x60, -R9 ;  /* 0x0000006000057824 */ /* 0x001fe200078e0a09 */
        /* <DEDUP_REMOVED lines=33> */
.L_x_9682:
[----:B------:R-:W-:Y:S05]  /*2330*/  BSYNC B6 ;  /* 0x0000000000067941 */ /* 0x000fea0003800000 */
.L_x_9681:
        /* <DEDUP_REMOVED lines=20> */
.L_x_9684:
[----:B------:R-:W-:Y:S05]  /*2480*/  BSYNC B6 ;  /* 0x0000000000067941 */ /* 0x000fea0003800000 */
.L_x_9683:
[----:B------:R-:W-:Y:S01]  /*2490*/  ULDC.64 UR4, c[0x0][0x9f8] ;  /* 0x00027e0000047ab9 */ /* 0x000fe20000000a00 */
[----:B------:R-:W0:Y:S01]  /*24a0*/  S2R R7, SR_TID.X ;  /* 0x0000000000077919 */ /* 0x000e220000002100 */
[----:B------:R-:W-:Y:S01]  /*24b0*/  ISETP.NE.U32.AND P0, PT, RZ, UR4, PT ;  /* 0x00000004ff007c0c */ /* 0x000fe2000bf05070 */
[----:B------:R-:W-:Y:S01]  /*24c0*/  IMAD.MOV.U32 R0, RZ, RZ, R31 ;  /* 0x000000ffff007224 */ /* 0x000fe200078e001f */
[----:B------:R-:W1:Y:S02]  /*24d0*/  LDC.64 R56, c[0x0][0x408] ;  /* 0x00010200ff387b82 */ /* 0x000e640000000a00 */
[----:B------:R-:W-:-:S06]  /*24e0*/  ISETP.NE.AND.EX P0, PT, RZ, UR5, PT, P0 ;  /* 0x00000005ff007c0c */ /* 0x000fcc000bf05300 */
[----:B------:R-:W2:Y:S07]  /*24f0*/  LDC R61, c[0x0][0x3f4] ;  /* 0x0000fd00ff3d7b82 */ /* 0x000eae0000000800 */
[----:B------:R-:W-:Y:S01]  /*2500*/  @P0 IADD3 R4, P1, R35, UR4, RZ ;  /* 0x0000000423040c10 */ /* 0x000fe2000ff3e0ff */
[----:B------:R-:W-:Y:S01]  /*2510*/  ULDC UR4, c[0x0][0x320] ;  /* 0x0000c80000047ab9 */ /* 0x000fe20000000800 */
[----:B------:R-:W-:Y:S02]  /*2520*/  IMAD.MOV.U32 R35, RZ, RZ, R30 ;  /* 0x000000ffff237224 */ /* 0x000fe400078e001e */
[----:B------:R-:W-:Y:S01]  /*2530*/  @P0 IADD3.X R5, R34, UR5, RZ, P1, !PT ;  /* 0x0000000522050c10 */ /* 0x000fe20008ffe4ff */
[----:B------:R-:W3:Y:S01]  /*2540*/  LDC.64 R30, c[0x0][0x3f8] ;  /* 0x0000fe00ff1e7b82 */ /* 0x000ee20000000a00 */
[----:B------:R-:W-:Y:S01]  /*2550*/  ISETP.GE.AND P1, PT, R2, UR4, PT ;  /* 0x0000000402007c0c */ /* 0x000fe2000bf26270 */
[----:B------:R-:W4:Y:S03]  /*2560*/  LDL R34, [R1+0x20] ;  /* 0x0000200001227983 */ /* 0x000f260000100800 */
[----:B------:R-:W-:Y:S01]  /*2570*/  SEL R6, RZ, 0xffffffff, P1 ;  /* 0xffffffffff067807 */ /* 0x000fe20000800000 */
[----:B------:R0:W4:Y:S01]  /*2580*/  @P0 LDG.E R0, desc[UR40][R4.64] ;  /* 0x0000002804000981 */ /* 0x000122000c1e1900 */
[----:B------:R-:W-:Y:S01]  /*2590*/  ISETP.GE.AND P0, PT, R16, UR4, PT ;  /* 0x0000000410007c0c */ /* 0x000fe2000bf06270 */
[----:B-1----:R-:W-:Y:S01]  /*25a0*/  IMAD.WIDE.U32 R54, R200, R56, R16 ;  /* 0x00000038c8367225 */ /* 0x002fe200078e0010 */
[----:B------:R-:W-:Y:S01]  /*25b0*/  ISETP.GE.AND P1, PT, R210, UR4, PT ;  /* 0x00000004d2007c0c */ /* 0x000fe2000bf26270 */
[----:B------:R-:W1:Y:S01]  /*25c0*/  S2R R36, SR_TID.X ;  /* 0x0000000000247919 */ /* 0x000e620000002100 */
[----:B------:R-:W-:Y:S01]  /*25d0*/  SEL R3, RZ, 0x1, P0 ;  /* 0x00000001ff037807 */ /* 0x000fe20000000000 */
[----:B------:R-:W-:Y:S01]  /*25e0*/  IMAD.SHL.U32 R6, R6, 0x2, RZ ;  /* 0x0000000206067824 */ /* 0x000fe200078e00ff */
[----:B------:R-:W-:Y:S01]  /*25f0*/  ISETP.GE.AND P0, PT, R211, UR4, PT ;  /* 0x00000004d3007c0c */ /* 0x000fe2000bf06270 */
[----:B0-----:R-:W-:Y:S01]  /*2600*/  VIADD R12, R7, 0xffffff80 ;  /* 0xffffff80070c7836 */ /* 0x001fe20000000000 */
[----:B------:R-:W-:Y:S01]  /*2610*/  SHF.R.S32.HI R7, RZ, 0x1f, R200 ;  /* 0x0000001fff077819 */ /* 0x000fe200000114c8 */
[----:B------:R-:W-:Y:S01]  /*2620*/  IMAD.MOV.U32 R75, RZ, RZ, 0x20 ;  /* 0x00000020ff4b7424 */ /* 0x000fe200078e00ff */
[----:B------:R-:W-:Y:S01]  /*2630*/  LOP3.LUT R3, R6, 0x2, R3, 0xe2, !PT ;  /* 0x0000000206037812 */ /* 0x000fe200078ee203 */
[----:B------:R-:W-:Y:S01]  /*2640*/  IMAD R63, R57, 0x60, RZ ;  /* 0x00000060393f7824 */ /* 0x000fe200078e02ff */
[----:B------:R-:W-:Y:S01]  /*2650*/  SEL R4, RZ, 0x4, P0 ;  /* 0x00000004ff047807 */ /* 0x000fe20000000000 */
[----:B------:R-:W-:Y:S01]  /*2660*/  IMAD.SHL.U32 R59, R56, 0x40, RZ ;  /* 0x00000040383b7824 */ /* 0x000fe200078e00ff */
[----:B------:R-:W-:-:S02]  /*2670*/  SEL R5, RZ, 0x8, P1 ;  /* 0x00000008ff057807 */ /* 0x000fc40000800000 */
[----:B------:R-:W-:Y:S01]  /*2680*/  ISETP.GE.AND P0, PT, R209, UR4, PT ;  /* 0x00000004d1007c0c */ /* 0x000fe2000bf06270 */
[----:B---3--:R-:W-:Y:S01]  /*2690*/  IMAD.WIDE.U32 R20, R200, R30, R16 ;  /* 0x0000001ec8147225 */ /* 0x008fe200078e0010 */
[----:B------:R-:W-:Y:S02]  /*26a0*/  ISETP.GE.AND P1, PT, R208, UR4, PT ;  /* 0x00000004d0007c0c */ /* 0x000fe4000bf26270 */
[----:B------:R-:W-:Y:S01]  /*26b0*/  LOP3.LUT R4, R5, R3, R4, 0xfe, !PT ;  /* 0x0000000305047212 */ /* 0x000fe200078efe04 */
[----:B------:R-:W-:Y:S01]  /*26c0*/  IMAD.SHL.U32 R51, R30, 0x40, RZ ;  /* 0x000000401e337824 */ /* 0x000fe200078e00ff */
[----:B------:R-:W-:Y:S01]  /*26d0*/  SEL R5, RZ, 0x10, P0 ;  /* 0x00000010ff057807 */ /* 0x000fe20000000000 */
[----:B------:R-:W-:Y:S01]  /*26e0*/  IMAD.IADD R3, R32, 0x1, R33 ;  /* 0x0000000120037824 */ /* 0x000fe200078e0221 */
[----:B------:R-:W-:Y:S02]  /*26f0*/  SEL R6, RZ, 0x20, P1 ;  /* 0x00000020ff067807 */ /* 0x000fe40000800000 */
[----:B------:R-:W-:-:S02]  /*2700*/  SHF.R.S32.HI R23, RZ, 0x1f, R22 ;  /* 0x0000001fff177819 */ /* 0x000fc40000011416 */
[----:B------:R-:W-:Y:S01]  /*2710*/  LOP3.LUT R4, R6, R4, R5, 0xfe, !PT ;  /* 0x0000000406047212 */ /* 0x000fe200078efe05 */
[C---:B------:R-:W-:Y:S01]  /*2720*/  IMAD R6, R7.reuse, R30, RZ ;  /* 0x0000001e07067224 */ /* 0x040fe200078e02ff */
[----:B------:R-:W-:Y:S01]  /*2730*/  SHF.R.S32.HI R5, RZ, 0x1f, R12 ;  /* 0x0000001fff057819 */ /* 0x000fe2000001140c */
[----:B------:R-:W-:Y:S01]  /*2740*/  IMAD R7, R7, R56, RZ ;  /* 0x0000003807077224 */ /* 0x000fe200078e02ff */
[----:B------:R-:W-:Y:S01]  /*2750*/  ISETP.GE.AND P0, PT, R213, UR4, PT ;  /* 0x00000004d5007c0c */ /* 0x000fe2000bf06270 */
[C---:B------:R-:W-:Y:S01]  /*2760*/  IMAD R11, R200.reuse, R31, R6 ;  /* 0x0000001fc80b7224 */ /* 0x040fe200078e0206 */
[----:B------:R-:W-:Y:S01]  /*2770*/  LEA.HI R14, R5, R12, RZ, 0x2 ;  /* 0x0000000c050e7211 */ /* 0x000fe200078f10ff */
[----:B------:R-:W-:Y:S01]  /*2780*/  IMAD.WIDE.U32 R8, R200, R30, R22 ;  /* 0x0000001ec8087225 */ /* 0x000fe200078e0016 */
[----:B-1----:R-:W-:Y:S02]  /*2790*/  SHF.R.U32.HI R36, RZ, 0x7, R36 ;  /* 0x00000007ff247819 */ /* 0x002fe40000011624 */
[----:B------:R-:W-:Y:S01]  /*27a0*/  LOP3.LUT R13, R14, 0xfffffffc, RZ, 0xc0, !PT ;  /* 0xfffffffc0e0d7812 */ /* 0x000fe200078ec0ff */
[----:B------:R-:W-:Y:S01]  /*27b0*/  IMAD.IADD R9, R9, 0x1, R11 ;  /* 0x0000000109097824 */ /* 0x000fe200078e020b */
[----:B------:R-:W-:Y:S01]  /*27c0*/  ISETP.NE.AND P6, PT, R36, 0x1, PT ;  /* 0x000000012400780c */ /* 0x000fe20003fc5270 */
[----:B------:R-:W-:Y:S01]  /*27d0*/  IMAD.IADD R21, R11, 0x1, R21 ;  /* 0x000000010b157824 */ /* 0x000fe200078e0215 */
[----:B------:R-:W-:Y:S01]  /*27e0*/  ISETP.GE.AND P1, PT, R212, UR4, PT ;  /* 0x00000004d4007c0c */ /* 0x000fe2000bf26270 */
[----:B------:R-:W-:Y:S01]  /*27f0*/  IMAD.IADD R15, R12, 0x1, -R13 ;  /* 0x000000010c0f7824 */ /* 0x000fe200078e0a0d */
[----:B------:R-:W-:Y:S01]  /*2800*/  SEL R5, RZ, 0x40, P0 ;  /* 0x00000040ff057807 */ /* 0x000fe20000000000 */
[C---:B------:R-:W-:Y:S01]  /*2810*/  IMAD R13, R200.reuse, R57, R7 ;  /* 0x00000039c80d7224 */ /* 0x040fe200078e0207 */
[----:B-----5:R-:W-:Y:S01]  /*2820*/  SHF.R.S32.HI R7, RZ, 0x1f, R50 ;  /* 0x0000001fff077819 */ /* 0x020fe20000011432 */
[----:B------:R-:W-:Y:S01]  /*2830*/  IMAD.WIDE.U32 R52, R200, R56, R22 ;  /* 0x00000038c8347225 */ /* 0x000fe200078e0016 */
[----:B------:R-:W-:-:S02]  /*2840*/  SEL R10, RZ, 0x7fff80, P1 ;  /* 0x007fff80ff0a7807 */ /* 0x000fc40000800000 */
[----:B--2---:R-:W-:Y:S01]  /*2850*/  ISETP.GE.AND P0, PT, R16, R61, PT ;  /* 0x0000003d1000720c */ /* 0x004fe20003f06270 */
[----:B------:R-:W-:Y:S01]  /*2860*/  IMAD R6, R7, R30, RZ ;  /* 0x0000001e07067224 */ /* 0x000fe200078e02ff */
[----:B------:R-:W-:Y:S01]  /*2870*/  LOP3.LUT R35, R35, 0xfffffffe, RZ, 0xc0, !PT ;  /* 0xfffffffe23237812 */ /* 0x000fe200078ec0ff */
[----:B------:R-:W-:Y:S05]  /*2880*/  @!P6 WARPSYNC.ALL ;  /* 0x000000000000e948 */ /* 0x000fea0003800000 */
[----:B------:R-:W-:Y:S01]  /*2890*/  IMAD R11, R50, R31, R6 ;  /* 0x0000001f320b7224 */ /* 0x000fe200078e0206 */
[----:B------:R-:W-:Y:S01]  /*28a0*/  ULDC UR4, c[0x0][0x2f4] ;  /* 0x0000bd0000047ab9 */ /* 0x000fe20000000800 */
[----:B------:R-:W2:Y:S01]  /*28b0*/  LDL R6, [R1+0x1c] ;  /* 0x00001c0001067983 */ /* 0x000ea20000100800 */
[----:B------:R-:W-:Y:S01]  /*28c0*/  ISETP.GE.AND P2, PT, R2, UR4, PT ;  /* 0x0000000402007c0c */ /* 0x000fe2000bf46270 */
[----:B------:R-:W-:Y:S01]  /*28d0*/  IMAD.IADD R53, R53, 0x1, R13 ;  /* 0x0000000135357824 */ /* 0x000fe200078e020d */
[----:B------:R-:W-:Y:S01]  /*28e0*/  LOP3.LUT R10, R10, R4, R5, 0xfe, !PT ;  /* 0x000000040a0a7212 */ /* 0x000fe200078efe05 */
[----:B------:R-:W-:Y:S01]  /*28f0*/  IMAD.IADD R55, R13, 0x1, R55 ;  /* 0x000000010d377824 */ /* 0x000fe200078e0237 */
[----:B------:R-:W-:Y:S01]  /*2900*/  SEL R5, R61, RZ, P0 ;  /* 0x000000ff3d057207 */ /* 0x000fe20000000000 */
[----:B------:R-:W-:Y:S01]  /*2910*/  VIADD R60, R36, 0x8 ;  /* 0x00000008243c7836 */ /* 0x000fe20000000000 */
[----:B------:R-:W-:Y:S01]  /*2920*/  SHF.R.S32.HI R13, RZ, 0x1f, R14 ;  /* 0x0000001fff0d7819 */ /* 0x000fe2000001140e */
[----:B------:R-:W-:Y:S01]  /*2930*/  IMAD.WIDE.U32 R8, R50, R30, R8 ;  /* 0x0000001e32087225 */ /* 0x000fe200078e0008 */
[----:B------:R-:W-:-:S02]  /*2940*/  SHF.L.U64.HI R29, R30, 0x6, R31 ;  /* 0x000000061e1d7819 */ /* 0x000fc4000001021f */
[----:B------:R-:W-:Y:S01]  /*2950*/  LEA.HI R13, R13, R200, RZ, 0x3 ;  /* 0x000000c80d0d7211 */ /* 0x000fe200078f18ff */
[----:B------:R-:W-:Y:S01]  /*2960*/  IMAD.IADD R5, R16, 0x1, R5 ;  /* 0x0000000110057824 */ /* 0x000fe200078e0205 */
[----:B------:R-:W-:Y:S01]  /*2970*/  SHF.L.U64.HI R58, R56, 0x6, R57 ;  /* 0x00000006383a7819 */ /* 0x000fe20000010239 */
[----:B------:R-:W-:Y:S01]  /*2980*/  IMAD.WIDE.U32 R20, R50, R30, R20 ;  /* 0x0000001e32147225 */ /* 0x000fe200078e0014 */
[----:B------:R-:W-:Y:S02]  /*2990*/  @P2 LOP3.LUT R35, R35, 0x1, RZ, 0xfc, !PT ;  /* 0x0000000123232812 */ /* 0x000fe400078efcff */
[----:B------:R-:W-:Y:S01]  /*29a0*/  LOP3.LUT R13, R13, 0xfffffff8, RZ, 0xc0, !PT ;  /* 0xfffffff80d0d7812 */ /* 0x000fe200078ec0ff */
[----:B------:R-:W-:Y:S01]  /*29b0*/  VIADD R36, R200, 0x40 ;  /* 0x00000040c8247836 */ /* 0x000fe20000000000 */
[----:B------:R-:W-:Y:S01]  /*29c0*/  SHF.R.S32.HI R4, RZ, 0x1f, R5 ;  /* 0x0000001fff047819 */ /* 0x000fe20000011405 */
[----:B------:R0:W-:Y:S01]  /*29d0*/  STL [R1], R35 ;  /* 0x0000002301007387 */ /* 0x0001e20000100800 */
[----:B------:R-:W-:-:S02]  /*29e0*/  IMAD R7, R7, R56, RZ ;  /* 0x0000003807077224 */ /* 0x000fc400078e02ff */
[----:B------:R-:W-:Y:S01]  /*29f0*/  IMAD.SHL.U32 R36, R36, 0x40, RZ ;  /* 0x0000004024247824 */ /* 0x000fe200078e00ff */
[----:B------:R-:W-:Y:S01]  /*2a00*/  LEA.HI R4, R4, R5, RZ, 0x3 ;  /* 0x0000000504047211 */ /* 0x000fe200078f18ff */
[----:B------:R-:W-:Y:S02]  /*2a10*/  IMAD.IADD R13, R200, 0x1, -R13 ;  /* 0x00000001c80d7824 */ /* 0x000fe400078e0a0d */
[----:B------:R-:W-:Y:S02]  /*2a20*/  IMAD R5, R31, 0x60, RZ ;  /* 0x000000601f057824 */ /* 0x000fe400078e02ff */
[----:B------:R-:W-:-:S04]  /*2a30*/  IMAD.WIDE.U32 R52, R50, R56, R52 ;  /* 0x0000003832347225 */ /* 0x000fc800078e0034 */
[----:B0-----:R-:W-:Y:S01]  /*2a40*/  VIADD R35, R200, 0x40 ;  /* 0x00000040c8237836 */ /* 0x001fe20000000000 */
[----:B------:R-:W-:Y:S01]  /*2a50*/  LOP3.LUT R36, R36, 0x1c0, RZ, 0xc0, !PT ;  /* 0x000001c024247812 */ /* 0x000fe200078ec0ff */
[----:B------:R-:W-:-:S04]  /*2a60*/  IMAD.WIDE.U32 R30, R30, 0x60, RZ ;  /* 0x000000601e1e7825 */ /* 0x000fc800078e00ff */
[----:B------:R-:W-:Y:S02]  /*2a70*/  IMAD.SHL.U32 R35, R35, 0x40, RZ ;  /* 0x0000004023237824 */ /* 0x000fe400078e00ff */
[----:B------:R-:W-:Y:S02]  /*2a80*/  IMAD.SHL.U32 R73, R13, 0x40, RZ ;  /* 0x000000400d497824 */ /* 0x000fe400078e00ff */
[----:B------:R-:W-:Y:S01]  /*2a90*/  IMAD R7, R50, R57, R7 ;  /* 0x0000003932077224 */ /* 0x000fe200078e0207 */
[----:B------:R-:W-:Y:S01]  /*2aa0*/  LOP3.LUT R35, R35, 0x1c0, RZ, 0xc0, !PT ;  /* 0x000001c023237812 */ /* 0x000fe200078ec0ff */
[----:B------:R-:W-:Y:S01]  /*2ab0*/  IMAD.IADD R62, R31, 0x1, R5 ;  /* 0x000000011f3e7824 */ /* 0x000fe200078e0205 */
[----:B------:R-:W-:Y:S01]  /*2ac0*/  LOP3.LUT R5, R36, 0x38, R4, 0xf8, !PT ;  /* 0x0000003824057812 */ /* 0x000fe200078ef804 */
[----:B------:R-:W-:Y:S01]  /*2ad0*/  IMAD.WIDE.U32 R54, R50, R56, R54 ;  /* 0x0000003832367225 */ /* 0x000fe200078e0036 */
[----:B------:R-:W-:Y:S02]  /*2ae0*/  SHF.R.U32.HI R35, RZ, 0x3, R35 ;  /* 0x00000003ff237819 */ /* 0x000fe40000011623 */
[----:B------:R-:W-:Y:S01]  /*2af0*/  LOP3.LUT R73, R73, 0x1c0, RZ, 0xc0, !PT ;  /* 0x000001c049497812 */ /* 0x000fe200078ec0ff */
[----:B------:R-:W-:Y:S01]  /*2b00*/  IMAD.IADD R67, R53, 0x1, R7 ;  /* 0x0000000135437824 */ /* 0x000fe200078e0207 */
[----:B------:R-:W-:Y:S01]  /*2b10*/  LOP3.LUT R5, R5, R35, RZ, 0x3c, !PT ;  /* 0x0000002305057212 */ /* 0x000fe200078e3cff */
[----:B------:R-:W-:Y:S01]  /*2b20*/  IMAD.IADD R68, R7, 0x1, R55 ;  /* 0x0000000107447824 */ /* 0x000fe200078e0237 */
[----:B------:R-:W-:Y:S01]  /*2b30*/  SHF.R.U32.HI R76, RZ, 0x3, R73 ;  /* 0x00000003ff4c7819 */ /* 0x000fe20000011649 */
[----:B------:R-:W-:Y:S01]  /*2b40*/  IMAD.WIDE.U32 R56, R56, 0x60, RZ ;  /* 0x0000006038387825 */ /* 0x000fe200078e00ff */
[----:B------:R-:W-:-:S02]  /*2b50*/  LOP3.LUT R7, R73, 0x18, R16, 0xf8, !PT ;  /* 0x0000001849077812 */ /* 0x000fc400078ef810 */
[----:B------:R-:W-:Y:S01]  /*2b60*/  LOP3.LUT P2, RZ, R13, 0x4, RZ, 0xc0, !PT ;  /* 0x000000040dff7812 */ /* 0x000fe2000784c0ff */
[----:B------:R-:W-:Y:S01]  /*2b70*/  IMAD.SHL.U32 R61, R61, 0x2, RZ ;  /* 0x000000023d3d7824 */ /* 0x000fe200078e00ff */
[----:B------:R-:W-:Y:S02]  /*2b80*/  PRMT R84, R10, 0x8880, RZ ;  /* 0x000088800a547816 */ /* 0x000fe400000000ff */
[----:B------:R-:W-:Y:S02]  /*2b90*/  LOP3.LUT R7, R7, R76, RZ, 0x3c, !PT ;  /* 0x0000004c07077212 */ /* 0x000fe400078e3cff */
[----:B------:R-:W-:Y:S02]  /*2ba0*/  PRMT R84, R84, 0x7710, RZ ;  /* 0x0000771054547816 */ /* 0x000fe400000000ff */
[----:B------:R-:W-:Y:S02]  /*2bb0*/  SEL R75, R75, 0xffffffe0, !P2 ;  /* 0xffffffe04b4b7807 */ /* 0x000fe40005000000 */
[----:B------:R-:W-:Y:S01]  /*2bc0*/  LOP3.LUT R70, R4, 0xfffffff8, RZ, 0xc0, !PT ;  /* 0xfffffff804467812 */ /* 0x000fe200078ec0ff */
[----:B------:R-:W-:Y:S01]  /*2bd0*/  IMAD.IADD R63, R57, 0x1, R63 ;  /* 0x00000001393f7824 */ /* 0x000fe200078e023f */
[C---:B------:R-:W-:Y:S01]  /*2be0*/  LOP3.LUT R77, R84.reuse, 0x1, RZ, 0xc0, !PT ;  /* 0x00000001544d7812 */ /* 0x040fe200078ec0ff */
[----:B------:R-:W-:Y:S01]  /*2bf0*/  IMAD R64, R15, 0x40, R200 ;  /* 0x000000400f407824 */ /* 0x000fe200078e02c8 */
[C---:B------:R-:W-:Y:S01]  /*2c00*/  LOP3.LUT R78, R84.reuse, 0x2, RZ, 0xc0, !PT ;  /* 0x00000002544e7812 */ /* 0x040fe200078ec0ff */
[----:B------:R-:W-:Y:S01]  /*2c10*/  IMAD.IADD R65, R9, 0x1, R11 ;  /* 0x0000000109417824 */ /* 0x000fe200078e020b */
[C---:B------:R-:W-:Y:S01]  /*2c20*/  LOP3.LUT R79, R84.reuse, 0x4, RZ, 0xc0, !PT ;  /* 0x00000004544f7812 */ /* 0x040fe200078ec0ff */
[----:B------:R-:W-:Y:S01]  /*2c30*/  IMAD.IADD R66, R11, 0x1, R21 ;  /* 0x000000010b427824 */ /* 0x000fe200078e0215 */
[----:B------:R-:W-:-:S02]  /*2c40*/  LOP3.LUT R80, R84, 0x8, RZ, 0xc0, !PT ;  /* 0x0000000854507812 */ /* 0x000fc400078ec0ff */
[C---:B------:R-:W-:Y:S02]  /*2c50*/  LOP3.LUT R81, R84.reuse, 0x10, RZ, 0xc0, !PT ;  /* 0x0000001054517812 */ /* 0x040fe400078ec0ff */
[----:B------:R-:W-:Y:S02]  /*2c60*/  LOP3.LUT R83, R84, 0x20, RZ, 0xc0, !PT ;  /* 0x0000002054537812 */ /* 0x000fe400078ec0ff */
[----:B------:R-:W-:Y:S01]  /*2c70*/  SHF.R.S32.HI R69, RZ, 0x3, R4 ;  /* 0x00000003ff457819 */ /* 0x000fe20000011404 */
[----:B------:R-:W-:Y:S01]  /*2c80*/  @!P6 BAR.SYNC.DEFER_BLOCKING 0x9, 0x100 ;  /* 0x024400000000eb1d */ /* 0x000fe20000010000 */
[----:B------:R-:W-:Y:S02]  /*2c90*/  ISETP.GE.AND P1, PT, R16, UR4, PT ;  /* 0x0000000410007c0c */ /* 0x000fe4000bf26270 */
[----:B------:R-:W-:Y:S02]  /*2ca0*/  SHF.R.S32.HI R72, RZ, 0x1f, R70 ;  /* 0x0000001fff487819 */ /* 0x000fe40000011446 */
[----:B------:R-:W-:Y:S01]  /*2cb0*/  LOP3.LUT R84, R84, 0x40, RZ, 0xc0, !PT ;  /* 0x0000004054547812 */ /* 0x000fe200078ec0ff */
[----:B----4-:R-:W-:Y:S01]  /*2cc0*/  IMAD.IADD R74, R34, 0x1, R5 ;  /* 0x00000001224a7824 */ /* 0x010fe200078e0205 */
[----:B------:R-:W-:-:S04]  /*2cd0*/  LOP3.LUT R5, R73, 0x38, R4, 0xf8, !PT ;  /* 0x0000003849057812 */ /* 0x000fc800078ef804 */
[----:B------:R-:W-:Y:S02]  /*2ce0*/  LOP3.LUT R5, R5, R76, RZ, 0x3c, !PT ;  /* 0x0000004c05057212 */ /* 0x000fe400078e3cff */
[----:B------:R-:W-:Y:S01]  /*2cf0*/  SHF.R.S32.HI R71, RZ, 0x1f, R0 ;  /* 0x0000001fff477819 */ /* 0x000fe20000011400 */
[C---:B--2---:R-:W-:Y:S02]  /*2d00*/  IMAD R82, R6.reuse, 0x200, R7 ;  /* 0x0000020006527824 */ /* 0x044fe400078e0207 */
[----:B------:R-:W-:Y:S02]  /*2d10*/  IMAD R85, R6, 0x200, R5 ;  /* 0x0000020006557824 */ /* 0x000fe400078e0205 */
[----:B------:R-:W-:-:S07]  /*2d20*/  IMAD.IADD R86, R75, 0x1, R82 ;  /* 0x000000014b567824 */ /* 0x000fce00078e0252 */
.L_x_9738:
[----:B--2---:R-:W2:Y:S01]  /*2d30*/  LDL.LU R15, [R1] ;  /* 0x00000000010f7983 */ /* 0x004ea20000300800 */
        /* <DEDUP_REMOVED lines=12> */
[----:B----4-:R-:W4:Y:S08]  /*2e00*/  @P3 LDC R11, c[0x0][0x434] ;  /* 0x00010d00ff0b3b82 */ /* 0x010f300000000800 */
        /* <DEDUP_REMOVED lines=15> */
[C---:B------:R-:W-:Y:S01]  /*2f00*/  IMAD R7, R18.reuse, 0x1800, R82 ;  /* 0x0000180012077824 */ /* 0x040fe200078e0252 */
[----:B------:R-:W-:Y:S01]  /*2f10*/  BSSY B0, `(.L_x_9685) ;  /* 0x000030d000007945 */ /* 0x000fe20003800000 */
[----:B------:R-:W-:-:S02]  /*2f20*/  IMAD R89, R18, 0x1800, R86 ;  /* 0x0000180012597824 */ /* 0x000fc400078e0256 */
[----:B------:R-:W-:Y:S02]  /*2f30*/  IMAD R91, R91, R6, R32 ;  /* 0x000000065b5b7224 */ /* 0x000fe400078e0220 */
[--C-:B------:R-:W-:Y:S02]  /*2f40*/  IMAD R98, R7, 0x2, R26.reuse ;  /* 0x0000000207627824 */ /* 0x100fe400078e021a */
[----:B------:R-:W-:Y:S01]  /*2f50*/  IMAD R89, R89, 0x2, R26 ;  /* 0x0000000259597824 */ /* 0x000fe200078e021a */
[----:B--2---:R-:W-:-:S04]  /*2f60*/  LOP3.LUT R15, R15, 0xfffffffd, RZ, 0xc0, !PT ;  /* 0xfffffffd0f0f7812 */ /* 0x004fc800078ec0ff */
[----:B------:R-:W-:-:S05]  /*2f70*/  @P3 LOP3.LUT R15, R15, 0x2, RZ, 0xfc, !PT ;  /* 0x000000020f0f3812 */ /* 0x000fca00078efcff */
[----:B------:R0:W-:Y:S01]  /*2f80*/  STL [R1], R15 ;  /* 0x0000000f01007387 */ /* 0x0001e20000100800 */
[----:B------:R-:W-:Y:S05]  /*2f90*/  @!P2 BRA `(.L_x_9686) ;  /* 0x0000002c0008a947 */ /* 0x000fea0003800000 */
[----:B------:R-:W-:Y:S01]  /*2fa0*/  SHF.R.S32.HI R92, RZ, 0x1f, R91 ;  /* 0x0000001fff5c7819 */ /* 0x000fe2000001145b */
[----:B------:R-:W-:Y:S01]  /*2fb0*/  ULDC.64 UR4, c[0x0][0x300] ;  /* 0x0000c00000047ab9 */ /* 0x000fe20000000a00 */
[----:B-----5:R-:W-:Y:S01]  /*2fc0*/  SHF.R.S32.HI R93, RZ, 0x1f, R90 ;  /* 0x0000001fff5d7819 */ /* 0x020fe2000001145a */
[----:B0-----:R-:W-:-:S04]  /*2fd0*/  IMAD.WIDE.U32 R4, R91, UR4, RZ ;  /* 0x000000045b047c25 */ /* 0x001fc8000f8e00ff */
[----:B------:R-:W-:Y:S02]  /*2fe0*/  IMAD R6, R92, UR4, RZ ;  /* 0x000000045c067c24 */ /* 0x000fe4000f8e02ff */
[----:B------:R-:W-:Y:S02]  /*2ff0*/  IMAD R94, R27, -0x60, R24 ;  /* 0xffffffa01b5e7824 */ /* 0x000fe400078e0218 */
[----:B------:R-:W-:Y:S01]  /*3000*/  IMAD R7, R91, UR5, R6 ;  /* 0x000000055b077c24 */ /* 0x000fe2000f8e0206 */
[----:B------:R-:W-:Y:S01]  /*3010*/  ULDC.64 UR4, c[0x0][0x310] ;  /* 0x0000c40000047ab9 */ /* 0x000fe20000000a00 */
[----:B------:R-:W-:Y:S01]  /*3020*/  IMAD R6, R62, R27, RZ ;  /* 0x0000001b3e067224 */ /* 0x000fe200078e02ff */
[----:B------:R-:W-:Y:S01]  /*3030*/  VIMNMX R94, R94, 0x60, PT ;  /* 0x000000605e5e7848 */ /* 0x000fe20003fe0100 */
[----:B------:R-:W-:Y:S02]  /*3040*/  IMAD R11, R93, UR4, RZ ;  /* 0x000000045d0b7c24 */ /* 0x000fe4000f8e02ff */
[----:B------:R-:W-:Y:S01]  /*3050*/  IMAD.IADD R5, R5, 0x1, R7 ;  /* 0x0000000105057824 */ /* 0x000fe200078e0207 */
[----:B------:R-:W-:Y:S01]  /*3060*/  SHF.R.S32.HI R7, RZ, 0x1f, R27 ;  /* 0x0000001fff077819 */ /* 0x000fe2000001141b */
[----:B------:R-:W-:-:S02]  /*3070*/  IMAD R11, R90, UR5, R11 ;  /* 0x000000055a0b7c24 */ /* 0x000fc4000f8e020b */
[----:B------:R-:W-:Y:S01]  /*3080*/  IMAD.WIDE.U32 R4, R90, UR4, R4 ;  /* 0x000000045a047c25 */ /* 0x000fe2000f8e0004 */
[----:B------:R-:W-:-:S03]  /*3090*/  ULDC.64 UR4, c[0x0][0x308] ;  /* 0x0000c20000047ab9 */ /* 0x000fc60000000a00 */
[----:B------:R-:W-:Y:S02]  /*30a0*/  IMAD.IADD R5, R5, 0x1, R11 ;  /* 0x0000000105057824 */ /* 0x000fe400078e020b */
[----:B------:R-:W-:Y:S02]  /*30b0*/  IMAD R11, R7, R30, R6 ;  /* 0x0000001e070b7224 */ /* 0x000fe400078e0206 */
[----:B------:R-:W-:-:S04]  /*30c0*/  IMAD.WIDE.U32 R4, R201, UR4, R4 ;  /* 0x00000004c9047c25 */ /* 0x000fc8000f8e0004 */
[----:B------:R-:W-:Y:S01]  /*30d0*/  IMAD R97, R201, UR5, R5 ;  /* 0x00000005c9617c24 */ /* 0x000fe2000f8e0205 */
[----:B------:R-:W-:Y:S01]  /*30e0*/  ULDC.64 UR4, c[0x0][0x2e8] ;  /* 0x0000ba0000047ab9 */ /* 0x000fe20000000a00 */
[-C--:B------:R-:W-:Y:S01]  /*30f0*/  IMAD R5, R63, R27.reuse, RZ ;  /* 0x0000001b3f057224 */ /* 0x080fe200078e02ff */
[C---:B------:R-:W-:Y:S01]  /*3100*/  LEA R96, P2, R4.reuse, UR4, 0x1 ;  /* 0x0000000404607c11 */ /* 0x040fe2000f8408ff */
[----:B------:R-:W-:Y:S02]  /*3110*/  ULDC.U8 UR4, c[0x0][0x410] ;  /* 0x0001040000047ab9 */ /* 0x000fe40000000000 */
[----:B------:R-:W-:Y:S01]  /*3120*/  IMAD R13, R7, R56, R5 ;  /* 0x00000038070d7224 */ /* 0x000fe200078e0205 */
[----:B------:R-:W-:Y:S01]  /*3130*/  LEA.HI.X R97, R4, UR5, R97, 0x1, P2 ;  /* 0x0000000504617c11 */ /* 0x000fe200090f0c61 */
[----:B------:R-:W-:Y:S01]  /*3140*/  IMAD.WIDE.U32 R4, R30, R27, RZ ;  /* 0x0000001b1e047225 */ /* 0x000fe200078e00ff */
[----:B------:R-:W-:-:S03]  /*3150*/  ISETP.NE.AND P2, PT, RZ, UR4, PT ;  /* 0x00000004ff007c0c */ /* 0x000fc6000bf45270 */
[----:B------:R-:W-:-:S04]  /*3160*/  IMAD.WIDE.U32 R6, R56, R27, RZ ;  /* 0x0000001b38067225 */ /* 0x000fc800078e00ff */
[----:B------:R-:W-:Y:S02]  /*3170*/  IMAD.IADD R100, R5, 0x1, R11 ;  /* 0x0000000105647824 */ /* 0x000fe400078e020b */
[----:B------:R-:W-:-:S04]  /*3180*/  IMAD.IADD R11, R7, 0x1, R13 ;  /* 0x00000001070b7824 */ /* 0x000fc800078e020d */
[----:B------:R-:W-:Y:S05]  /*3190*/  @!P2 BRA `(.L_x_9687) ;  /* 0x00000014003ca947 */ /* 0x000fea0003800000 */
        /* <DEDUP_REMOVED lines=10> */
[----:B------:R-:W-:Y:S06]  /*3240*/  @P2 BRA `(.L_x_9689) ;  /* 0x0000000000502947 */ /* 0x000fec0003800000 */
[----:B------:R-:W-:Y:S01]  /*3250*/  IADD3 R13, P3, R8, R4, RZ ;  /* 0x00000004080d7210 */ /* 0x000fe20007f7e0ff */
[----:B------:R-:W-:Y:S01]  /*3260*/  ULDC.64 UR4, c[0x0][0x3e8] ;  /* 0x0000fa0000047ab9 */ /* 0x000fe20000000a00 */
[----:B------:R-:W-:Y:S02]  /*3270*/  CS2R R44, SRZ ;  /* 0x00000000002c7805 */ /* 0x000fe4000001ff00 */
[----:B------:R-:W-:Y:S01]  /*3280*/  CS2R R46, SRZ ;  /* 0x00000000002e7805 */ /* 0x000fe2000001ff00 */
[----:B------:R-:W-:Y:S01]  /*3290*/  IMAD.X R14, R100, 0x1, R65, P3 ;  /* 0x00000001640e7824 */ /* 0x000fe200018e0641 */
[----:B------:R-:W-:-:S05]  /*32a0*/  IADD3 R15, P3, R52, R6, RZ ;  /* 0x00000006340f7210 */ /* 0x000fca0007f7e0ff */
[----:B------:R-:W-:Y:S01]  /*32b0*/  IMAD.X R40, R11, 0x1, R67, P3 ;  /* 0x000000010b287824 */ /* 0x000fe200018e0643 */
        /* <DEDUP_REMOVED lines=13> */
.L_x_9689:
[----:B------:R-:W-:Y:S05]  /*3390*/  BSYNC B1 ;  /* 0x0000000000017941 */ /* 0x000fea0003800000 */
.L_x_9688:
[----:B0-----:R-:W-:Y:S01]  /*33a0*/  VIADD R12, R200, 0x40 ;  /* 0x00000040c80c7836 */ /* 0x001fe20000000000 */
[----:B------:R-:W-:Y:S01]  /*33b0*/  BSSY B1, `(.L_x_9690) ;  /* 0x0000019000017945 */ /* 0x000fe20003800000 */
[----:B-----5:R-:W-:Y:S02]  /*33c0*/  IMAD.MOV.U32 R13, RZ, RZ, R40 ;  /* 0x000000ffff0d7224 */ /* 0x020fe400078e0028 */
[----:B------:R-:W-:Y:S01]  /*33d0*/  IMAD.MOV.U32 R15, RZ, RZ, R41 ;  /* 0x000000ffff0f7224 */ /* 0x000fe200078e0029 */
[----:B------:R-:W-:-:S13]  /*33e0*/  ISETP.GE.AND P4, PT, R12, R94, PT ;  /* 0x0000005e0c00720c */ /* 0x000fda0003f86270 */
[----:B------:R-:W-:Y:S05]  /*33f0*/  @P4 BRA `(.L_x_9691) ;  /* 0x0000000000504947 */ /* 0x000fea0003800000 */
        /* <DEDUP_REMOVED lines=20> */
.L_x_9691:
[----:B------:R-:W-:Y:S05]  /*3540*/  BSYNC B1 ;  /* 0x0000000000017941 */ /* 0x000fea0003800000 */
.L_x_9690:
[----:B0-----:R-:W-:Y:S01]  /*3550*/  IMAD.MOV.U32 R4, RZ, RZ, R44 ;  /* 0x000000ffff047224 */ /* 0x001fe200078e002c */
[----:B------:R-:W-:Y:S01]  /*3560*/  ISETP.NE.AND P3, PT, R206, 0x3, PT ;  /* 0x00000003ce00780c */ /* 0x000fe20003f65270 */
        /* <DEDUP_REMOVED lines=10> */
[----:B-----5:R-:W-:Y:S01]  /*3610*/  IMAD.MOV.U32 R4, RZ, RZ, R32 ;  /* 0x000000ffff047224 */ /* 0x020fe200078e0020 */
        /* <DEDUP_REMOVED lines=16> */
[----:B------:R-:W-:Y:S02]  /*3720*/  PRMT R105, R6, 0x7610, R105 ;  /* 0x0000761006697816 */ /* 0x000fe40000000069 */
[----:B------:R-:W-:Y:S01]  /*3730*/  PRMT R106, R7, 0x7610, R106 ;  /* 0x00007610076a7816 */ /* 0x000fe2000000006a */
[----:B------:R-:W-:Y:S06]  /*3740*/  @!P3 BRA `(.L_x_9692) ;  /* 0x000000000004b947 */ /* 0x000fec0003800000 */
[----:B------:R-:W-:Y:S01]  /*3750*/  BPT.TRAP 0x1 ;  /* 0x000000040000795c */ /* 0x000fe20000300000 */
.L_x_9692:
[----:B------:R-:W-:Y:S01]  /*3760*/  IMAD R87, R18, 0x8, R19 ;  /* 0x0000000812577824 */ /* 0x000fe200078e0213 */
[----:B------:R-:W-:Y:S01]  /*3770*/  SHF.L.U32 R95, R204, 0x1f, RZ ;  /* 0x0000001fcc5f7819 */ /* 0x000fe200000006ff */
[----:B------:R-:W-:Y:S03]  /*3780*/  BSSY B1, `(.L_x_9693) ;  /* 0x0000003000017945 */ /* 0x000fe60003800000 */
[----:B------:R-:W0:Y:S02]  /*3790*/  SYNCS.PHASECHK.TRANS64.TRYWAIT P5, [R87+URZ+0x22890], R95 ;  /* 0x0228905f570075a7 */ /* 0x000e2400080a017f */
[----:B0-----:R-:W-:Y:S05]  /*37a0*/  @!P5 BRA `(.L_x_9694) ;  /* 0x000001740048d947 */ /* 0x001fea0003800000 */
.L_x_9951:
[----:B------:R-:W-:Y:S05]  /*37b0*/  BSYNC B1 ;  /* 0x0000000000017941 */ /* 0x000fea0003800000 */
.L_x_9693:
[----:B------:R-:W-:-:S03]  /*37c0*/  UMOV UR4, 0xffffffff ;  /* 0xffffffff00047882 */ /* 0x000fc60000000000 */
[----:B------:R-:W-:Y:S05]  /*37d0*/  BRA.DIV UR4, `(.L_x_9695) ;  /* 0x0000017604507947 */ /* 0x000fea000b800000 */
[----:B------:R1:W2:Y:S04]  /*37e0*/  SHFL.IDX PT, R99, R97, RZ, 0x1c1f ;  /* 0x001c1fff61637589 */ /* 0x0002a800000e0000 */
[----:B------:R1:W3:Y:S02]  /*37f0*/  SHFL.IDX PT, R14, R96, RZ, 0x1c1f ;  /* 0x001c1fff600e7589 */ /* 0x0002e400000e0000 */
.L_x_9955:
[----:B------:R-:W-:Y:S04]  /*3800*/  BSSY B1, `(.L_x_9696) ;  /* 0x0000070000017945 */ /* 0x000fe80003800000 */
[----:B------:R-:W-:Y:S05]  /*3810*/  @P2 BRA `(.L_x_9697) ;  /* 0x0000000400b82947 */ /* 0x000fea0003800000 */
[----:B------:R-:W-:Y:S04]  /*3820*/  BSSY B2, `(.L_x_9698) ;  /* 0x0000036000027945 */ /* 0x000fe80003800000 */
[----:B------:R-:W-:Y:S05]  /*3830*/  @P1 BRA `(.L_x_9699) ;  /* 0x0000000000d01947 */ /* 0x000fea0003800000 */
[----:B------:R4:W0:Y:S01]  /*3840*/  LDS.128 R4, [R98] ;  /* 0x0000000062047984 */ /* 0x0008220000000c00 */
[C---:B---3--:R-:W-:Y:S01]  /*3850*/  LEA R12, P2, R16.reuse, R14, 0x1 ;  /* 0x0000000e100c7211 */ /* 0x048fe200078408ff */
[----:B------:R-:W-:Y:S03]  /*3860*/  BSSY B3, `(.L_x_9700) ;  /* 0x0000030000037945 */ /* 0x000fe60003800000 */
[----:B--2---:R-:W-:Y:S02]  /*3870*/  LEA.HI.X R13, R16, R99, R17, 0x1, P2 ;  /* 0x00000063100d7211 */ /* 0x004fe400010f0c11 */
[----:B------:R-:W-:-:S13]  /*3880*/  ISETP.GE.AND P2, PT, R22, R88, PT ;  /* 0x000000581600720c */ /* 0x000fda0003f46270 */
[----:B----4-:R-:W-:Y:S05]  /*3890*/  @P2 BRA `(.L_x_9701) ;  /* 0x0000000000b02947 */ /* 0x010fea0003800000 */
[----:B------:R-:W-:Y:S02]  /*38a0*/  SHF.R.U64 R15, R46, 0x10, R47 ;  /* 0x000000102e0f7819 */ /* 0x000fe4000000122f */
[----:B------:R-:W-:Y:S02]  /*38b0*/  SHF.R.U64 R11, R44, 0x10, R45 ;  /* 0x000000102c0b7819 */ /* 0x000fe4000000122d */
[----:B------:R-:W-:Y:S02]  /*38c0*/  PRMT R15, R109, 0x5410, R15 ;  /* 0x000054106d0f7816 */ /* 0x000fe4000000000f */
[----:B------:R-:W-:Y:S01]  /*38d0*/  PRMT R11, R108, 0x5410, R11 ;  /* 0x000054106c0b7816 */ /* 0x000fe2000000000b */
[C---:B0-----:R-:W-:Y:S01]  /*38e0*/  IMAD.U32 R108, R5.reuse, 0x10000, RZ ;  /* 0x00010000056c7824 */ /* 0x041fe200078e00ff */
[----:B------:R-:W-:Y:S02]  /*38f0*/  SHF.R.U32.HI R46, RZ, 0x10, R47 ;  /* 0x00000010ff2e7819 */ /* 0x000fe4000001162f */
[----:B------:R-:W-:-:S02]  /*3900*/  LOP3.LUT R110, R5, 0xffff0000, RZ, 0xc0, !PT ;  /* 0xffff0000056e7812 */ /* 0x000fc400078ec0ff */
[C---:B------:R-:W-:Y:S01]  /*3910*/  LOP3.LUT R47, R15.reuse, 0xffff0000, RZ, 0xc0, !PT ;  /* 0xffff00000f2f7812 */ /* 0x040fe200078ec0ff */
[----:B------:R-:W-:Y:S01]  /*3920*/  IMAD.U32 R15, R15, 0x10000, RZ ;  /* 0x000100000f0f7824 */ /* 0x000fe200078e00ff */
[C---:B------:R-:W-:Y:S01]  /*3930*/  LOP3.LUT R109, R11.reuse, 0xffff0000, RZ, 0xc0, !PT ;  /* 0xffff00000b6d7812 */ /* 0x040fe200078ec0ff */
[----:B------:R-:W-:Y:S01]  /*3940*/  IMAD.U32 R11, R11, 0x10000, RZ ;  /* 0x000100000b0b7824 */ /* 0x000fe200078e00ff */
[----:B------:R-:W-:Y:S01]  /*3950*/  SHF.R.U32.HI R45, RZ, 0x10, R45 ;  /* 0x00000010ff2d7819 */ /* 0x000fe2000001162d */
[C---:B------:R-:W-:Y:S01]  /*3960*/  FMUL.FTZ R5, R110.reuse, R47 ;  /* 0x0000002f6e057220 */ /* 0x040fe20000410000 */
[----:B------:R-:W-:Y:S01]  /*3970*/  PRMT R46, R101, 0x5432, R46 ;  /* 0x00005432652e7816 */ /* 0x000fe2000000002e */
[-C--:B------:R-:W-:Y:S01]  /*3980*/  FMUL.FTZ R110, R110, R109.reuse ;  /* 0x0000006d6e6e7220 */ /* 0x080fe20000410000 */
[----:B------:R-:W-:Y:S01]  /*3990*/  PRMT R45, R111, 0x5410, R45 ;  /* 0x000054106f2d7816 */ /* 0x000fe2000000002d */
[C---:B------:R-:W-:Y:S02]  /*39a0*/  FFMA.FTZ R44, R108.reuse, R109, -R5 ;  /* 0x0000006d6c2c7223 */ /* 0x040fe40000010805 */
[----:B------:R-:W-:Y:S01]  /*39b0*/  FFMA.FTZ R5, R108, R47, R110 ;  /* 0x0000002f6c057223 */ /* 0x000fe2000001006e */
[----:B------:R-:W-:Y:S01]  /*39c0*/  LOP3.LUT R110, R6, 0xffff0000, RZ, 0xc0, !PT ;  /* 0xffff0000066e7812 */ /* 0x000fe200078ec0ff */
[C---:B------:R-:W-:Y:S01]  /*39d0*/  IMAD.U32 R47, R46.reuse, 0x10000, RZ ;  /* 0x000100002e2f7824 */ /* 0x040fe200078e00ff */
[----:B------:R-:W-:Y:S01]  /*39e0*/  LOP3.LUT R46, R46, 0xffff0000, RZ, 0xc0, !PT ;  /* 0xffff00002e2e7812 */ /* 0x000fe200078ec0ff */
[C---:B------:R-:W-:Y:S01]  /*39f0*/  IMAD.U32 R109, R45.reuse, 0x10000, RZ ;  /* 0x000100002d6d7824 */ /* 0x040fe200078e00ff */
[----:B------:R-:W-:Y:S01]  /*3a00*/  LOP3.LUT R45, R45, 0xffff0000, RZ, 0xc0, !PT ;  /* 0xffff00002d2d7812 */ /* 0x000fe200078ec0ff */
[----:B------:R-:W-:Y:S01]  /*3a10*/  FMUL.FTZ R111, R110, R47 ;  /* 0x0000002f6e6f7220 */ /* 0x000fe20000410000 */
[----:B------:R-:W-:-:S02]  /*3a20*/  IMAD.U32 R108, R6, 0x10000, RZ ;  /* 0x00010000066c7824 */ /* 0x000fc400078e00ff */
[-C--:B------:R-:W-:Y:S01]  /*3a30*/  FMUL.FTZ R110, R110, R109.reuse ;  /* 0x0000006d6e6e7220 */ /* 0x080fe20000410000 */
[----:B------:R-:W-:Y:S01]  /*3a40*/  F2FP.BF16.F32.PACK_AB R5, R5, R44 ;  /* 0x0000002c0505723e */ /* 0x000fe200000010ff */
[C---:B------:R-:W-:Y:S02]  /*3a50*/  FFMA.FTZ R6, R108.reuse, R109, -R111 ;  /* 0x0000006d6c067223 */ /* 0x040fe4000001086f */
[----:B------:R-:W-:Y:S01]  /*3a60*/  FFMA.FTZ R47, R108, R47, R110 ;  /* 0x0000002f6c2f7223 */ /* 0x000fe2000001006e */
[C---:B------:R-:W-:Y:S01]  /*3a70*/  LOP3.LUT R108, R7.reuse, 0xffff0000, RZ, 0xc0, !PT ;  /* 0xffff0000076c7812 */ /* 0x040fe200078ec0ff */
[----:B------:R-:W-:-:S03]  /*3a80*/  IMAD.U32 R109, R7, 0x10000, RZ ;  /* 0x00010000076d7824 */ /* 0x000fc600078e00ff */
[----:B------:R-:W-:Y:S01]  /*3a90*/  F2FP.BF16.F32.PACK_AB R6, R47, R6 ;  /* 0x000000062f06723e */ /* 0x000fe200000010ff */
[CC--:B------:R-:W-:Y:S01]  /*3aa0*/  FMUL.FTZ R110, R108.reuse, R46.reuse ;  /* 0x0000002e6c6e7220 */ /* 0x0c0fe20000410000 */
[-C--:B------:R-:W-:Y:S01]  /*3ab0*/  FMUL.FTZ R111, R108, R45.reuse ;  /* 0x0000002d6c6f7220 */ /* 0x080fe20000410000 */
[C---:B------:R-:W-:Y:S01]  /*3ac0*/  LOP3.LUT R108, R4.reuse, 0xffff0000, RZ, 0xc0, !PT ;  /* 0xffff0000046c7812 */ /* 0x040fe200078ec0ff */
[----:B------:R-:W-:Y:S02]  /*3ad0*/  IMAD.U32 R4, R4, 0x10000, RZ ;  /* 0x0001000004047824 */ /* 0x000fe400078e00ff */
[C---:B------:R-:W-:Y:S01]  /*3ae0*/  FFMA.FTZ R7, R109.reuse, R45, -R110 ;  /* 0x0000002d6d077223 */ /* 0x040fe2000001086e */
[----:B------:R-:W-:Y:S01]  /*3af0*/  FFMA.FTZ R46, R109, R46, R111 ;  /* 0x0000002e6d2e7223 */ /* 0x000fe2000001006f */
[C---:B------:R-:W-:Y:S01]  /*3b00*/  FMUL.FTZ R45, R108.reuse, R15 ;  /* 0x0000000f6c2d7220 */ /* 0x040fe20000410000 */
[----:B------:R-:W-:-:S03]  /*3b10*/  FMUL.FTZ R108, R108, R11 ;  /* 0x0000000b6c6c7220 */ /* 0x000fc60000410000 */
[----:B------:R-:W-:Y:S01]  /*3b20*/  F2FP.BF16.F32.PACK_AB R7, R46, R7 ;  /* 0x000000072e07723e */ /* 0x000fe200000010ff */
[C---:B------:R-:W-:Y:S01]  /*3b30*/  FFMA.FTZ R11, R4.reuse, R11, -R45 ;  /* 0x0000000b040b7223 */ /* 0x040fe2000001082d */
[----:B------:R-:W-:-:S05]  /*3b40*/  FFMA.FTZ R108, R4, R15, R108 ;  /* 0x0000000f046c7223 */ /* 0x000fca000001006c */
[----:B------:R-:W-:-:S07]  /*3b50*/  F2FP.BF16.F32.PACK_AB R4, R108, R11 ;  /* 0x0000000b6c04723e */ /* 0x000fce00000010ff */
.L_x_9701:
[----:B------:R-:W-:Y:S05]  /*3b60*/  BSYNC B3 ;  /* 0x0000000000037941 */ /* 0x000fea0003800000 */
.L_x_9700:
[----:B0-----:R4:W-:Y:S02]  /*3b70*/  ST.E.128 desc[UR40][R12.64], R4 ;  /* 0x000000040c007985 */ /* 0x0019e4000c101d28 */
.L_x_9699:
[----:B------:R-:W-:Y:S05]  /*3b80*/  BSYNC B2 ;  /* 0x0000000000027941 */ /* 0x000fea0003800000 */
.L_x_9698:
[----:B----4-:R-:W4:Y:S02]  /*3b90*/  LDL R4, [R1] ;  /* 0x0000000001047983 */ /* 0x010f240000100800 */
[----:B----4-:R-:W-:-:S13]  /*3ba0*/  LOP3.LUT P2, RZ, R4, 0x1, RZ, 0xc0, !PT ;  /* 0x0000000104ff7812 */ /* 0x010fda000784c0ff */
        /* <DEDUP_REMOVED lines=8> */
[----:B------:R-:W-:Y:S01]  /*3c30*/  SHF.R.U64 R11, R40, 0x10, R41 ;  /* 0x00000010280b7819 */ /* 0x000fe20000001229 */
[C---:B0-----:R-:W-:Y:S01]  /*3c40*/  IMAD.U32 R40, R5.reuse, 0x10000, RZ ;  /* 0x0001000005287824 */ /* 0x041fe200078e00ff */
[----:B------:R-:W-:Y:S02]  /*3c50*/  PRMT R14, R100, 0x5432, R14 ;  /* 0x00005432640e7816 */ /* 0x000fe4000000000e */
[----:B------:R-:W-:Y:S02]  /*3c60*/  PRMT R11, R112, 0x5410, R11 ;  /* 0x00005410700b7816 */ /* 0x000fe4000000000b */
[----:B------:R-:W-:Y:S02]  /*3c70*/  SHF.R.U32.HI R45, RZ, 0x10, R43 ;  /* 0x00000010ff2d7819 */ /* 0x000fe4000001162b */
[----:B------:R-:W-:-:S02]  /*3c80*/  LOP3.LUT R15, R5, 0xffff0000, RZ, 0xc0, !PT ;  /* 0xffff0000050f7812 */ /* 0x000fc400078ec0ff */
[C---:B------:R-:W-:Y:S01]  /*3c90*/  LOP3.LUT R43, R14.reuse, 0xffff0000, RZ, 0xc0, !PT ;  /* 0xffff00000e2b7812 */ /* 0x040fe200078ec0ff */
[----:B------:R-:W-:Y:S01]  /*3ca0*/  IMAD.U32 R14, R14, 0x10000, RZ ;  /* 0x000100000e0e7824 */ /* 0x000fe200078e00ff */
[C---:B------:R-:W-:Y:S01]  /*3cb0*/  LOP3.LUT R42, R11.reuse, 0xffff0000, RZ, 0xc0, !PT ;  /* 0xffff00000b2a7812 */ /* 0x040fe200078ec0ff */
[----:B------:R-:W-:Y:S01]  /*3cc0*/  IMAD.U32 R11, R11, 0x10000, RZ ;  /* 0x000100000b0b7824 */ /* 0x000fe200078e00ff */
[----:B------:R-:W-:Y:S01]  /*3cd0*/  SHF.R.U32.HI R41, RZ, 0x10, R41 ;  /* 0x00000010ff297819 */ /* 0x000fe20000011629 */
[CC--:B------:R-:W-:Y:S02]  /*3ce0*/  FMUL.FTZ R5, R15.reuse, R43.reuse ;  /* 0x0000002b0f057220 */ /* 0x0c0fe40000410000 */
[-C--:B------:R-:W-:Y:S01]  /*3cf0*/  FMUL.FTZ R44, R15, R42.reuse ;  /* 0x0000002a0f2c7220 */ /* 0x080fe20000410000 */
[----:B------:R-:W-:Y:S02]  /*3d00*/  IMAD.U32 R15, R6, 0x10000, RZ ;  /* 0x00010000060f7824 */ /* 0x000fe400078e00ff */
[C---:B------:R-:W-:Y:S01]  /*3d10*/  FFMA.FTZ R5, R40.reuse, R42, -R5 ;  /* 0x0000002a28057223 */ /* 0x040fe20000010805 */
[----:B------:R-:W-:Y:S01]  /*3d20*/  PRMT R42, R113, 0x5410, R41 ;  /* 0x00005410712a7816 */ /* 0x000fe20000000029 */
[----:B------:R-:W-:Y:S01]  /*3d30*/  FFMA.FTZ R40, R40, R43, R44 ;  /* 0x0000002b28287223 */ /* 0x000fe2000001002c */
[----:B------:R-:W-:-:S02]  /*3d40*/  PRMT R43, R114, 0x5410, R45 ;  /* 0x00005410722b7816 */ /* 0x000fc4000000002d */
[----:B------:R-:W-:Y:S01]  /*3d50*/  LOP3.LUT R41, R6, 0xffff0000, RZ, 0xc0, !PT ;  /* 0xffff000006297812 */ /* 0x000fe200078ec0ff */
[C---:B------:R-:W-:Y:S01]  /*3d60*/  IMAD.U32 R44, R42.reuse, 0x10000, RZ ;  /* 0x000100002a2c7824 */ /* 0x040fe200078e00ff */
[----:B------:R-:W-:Y:S01]  /*3d70*/  LOP3.LUT R42, R42, 0xffff0000, RZ, 0xc0, !PT ;  /* 0xffff00002a2a7812 */ /* 0x000fe200078ec0ff */
[----:B------:R-:W-:Y:S01]  /*3d80*/  IMAD.U32 R46, R43, 0x10000, RZ ;  /* 0x000100002b2e7824 */ /* 0x000fe200078e00ff */
[----:B------:R-:W-:-:S03]  /*3d90*/  F2FP.BF16.F32.PACK_AB R5, R40, R5 ;  /* 0x000000052805723e */ /* 0x000fc600000010ff */
[C---:B------:R-:W-:Y:S01]  /*3da0*/  FMUL.FTZ R6, R41.reuse, R46 ;  /* 0x0000002e29067220 */ /* 0x040fe20000410000 */
[----:B------:R-:W-:-:S03]  /*3db0*/  FMUL.FTZ R41, R41, R44 ;  /* 0x0000002c29297220 */ /* 0x000fc60000410000 */
[C---:B------:R-:W-:Y:S01]  /*3dc0*/  FFMA.FTZ R6, R15.reuse, R44, -R6 ;  /* 0x0000002c0f067223 */ /* 0x040fe20000010806 */
[----:B------:R-:W-:Y:S01]  /*3dd0*/  FFMA.FTZ R15, R15, R46, R41 ;  /* 0x0000002e0f0f7223 */ /* 0x000fe20000010029 */
[----:B------:R-:W-:Y:S02]  /*3de0*/  LOP3.LUT R44, R43, 0xffff0000, RZ, 0xc0, !PT ;  /* 0xffff00002b2c7812 */ /* 0x000fe400078ec0ff */
[C---:B------:R-:W-:Y:S01]  /*3df0*/  LOP3.LUT R41, R7.reuse, 0xffff0000, RZ, 0xc0, !PT ;  /* 0xffff000007297812 */ /* 0x040fe200078ec0ff */
[----:B------:R-:W-:Y:S01]  /*3e00*/  IMAD.U32 R7, R7, 0x10000, RZ ;  /* 0x0001000007077824 */ /* 0x000fe200078e00ff */
[----:B------:R-:W-:-:S03]  /*3e10*/  F2FP.BF16.F32.PACK_AB R6, R15, R6 ;  /* 0x000000060f06723e */ /* 0x000fc600000010ff */
        /* <DEDUP_REMOVED lines=12> */
.L_x_9703:
[----:B------:R-:W-:Y:S05]  /*3ee0*/  BSYNC B2 ;  /* 0x0000000000027941 */ /* 0x000fea0003800000 */
.L_x_9702:
[----:B0-----:R4:W-:Y:S02]  /*3ef0*/  ST.E.128 desc[UR40][R12.64], R4 ;  /* 0x000000040c007985 */ /* 0x0019e4000c101d28 */
.L_x_9697:
[----:B------:R-:W-:Y:S05]  /*3f00*/  BSYNC B1 ;  /* 0x0000000000017941 */ /* 0x000fea0003800000 */
.L_x_9696:
[----:B------:R-:W-:-:S03]  /*3f10*/  UMOV UR4, 0xffffffff ;  /* 0xffffffff00047882 */ /* 0x000fc60000000000 */
[----:B------:R-:W-:Y:S05]  /*3f20*/  BRA.DIV UR4, `(.L_x_9704) ;  /* 0x0000016e04c47947 */ /* 0x000fea000b800000 */
[----:B-1----:R-:W1:Y:S04]  /*3f30*/  SHFL.IDX PT, R97, R97, 0x1, 0x1c1f ;  /* 0x003c1f0061617f89 */ /* 0x002e6800000e0000 */
[----:B---3--:R3:W0:Y:S02]  /*3f40*/  SHFL.IDX PT, R14, R96, 0x1, 0x1c1f ;  /* 0x003c1f00600e7f89 */ /* 0x00862400000e0000 */
.L_x_9959:
[----:B------:R-:W-:Y:S05]  /*3f50*/  @P4 BRA `(.L_x_9705) ;  /* 0x0000002000204947 */ /* 0x000fea0003800000 */
[----:B------:R-:W-:Y:S04]  /*3f60*/  BSSY B1, `(.L_x_9706) ;  /* 0x0000038000017945 */ /* 0x000fe80003800000 */
[----:B------:R-:W-:Y:S05]  /*3f70*/  @P1 BRA `(.L_x_9707) ;  /* 0x0000000000d81947 */ /* 0x000fea0003800000 */
[----:B----4-:R4:W2:Y:S01]  /*3f80*/  LDS.128 R4, [R98+0x2000] ;  /* 0x0020000062047984 */ /* 0x0108a20000000c00 */
[C---:B0-----:R-:W-:Y:S01]  /*3f90*/  LEA R12, P2, R16.reuse, R14, 0x1 ;  /* 0x0000000e100c7211 */ /* 0x041fe200078408ff */
[----:B------:R-:W-:Y:S03]  /*3fa0*/  BSSY B2, `(.L_x_9708) ;  /* 0x0000032000027945 */ /* 0x000fe60003800000 */
[----:B-1----:R-:W-:Y:S02]  /*3fb0*/  LEA.HI.X R13, R16, R97, R17, 0x1, P2 ;  /* 0x00000061100d7211 */ /* 0x002fe400010f0c11 */
[----:B------:R-:W-:-:S13]  /*3fc0*/  ISETP.GE.AND P2, PT, R22, R88, PT ;  /* 0x000000581600720c */ /* 0x000fda0003f46270 */
[----:B----4-:R-:W-:Y:S05]  /*3fd0*/  @P2 BRA `(.L_x_9709) ;  /* 0x0000000000b82947 */ /* 0x010fea0003800000 */
[----:B------:R-:W-:Y:S01]  /*3fe0*/  SHF.R.U64 R40, R36, 0x10, R37 ;  /* 0x0000001024287819 */ /* 0x000fe20000001225 */
[----:B--2---:R-:W-:Y:S01]  /*3ff0*/  IMAD.U32 R11, R6, 0x10000, RZ ;  /* 0x00010000060b7824 */ /* 0x004fe200078e00ff */
[--C-:B------:R-:W-:Y:S02]  /*4000*/  SHF.R.U64 R36, R38, 0x10, R39.reuse ;  /* 0x0000001026247819 */ /* 0x100fe40000001227 */
[----:B------:R-:W-:Y:S02]  /*4010*/  SHF.R.U32.HI R39, RZ, 0x10, R39 ;  /* 0x00000010ff277819 */ /* 0x000fe40000011627 */
[----:B------:R-:W-:Y:S02]  /*4020*/  PRMT R105, R105, 0x5410, R36 ;  /* 0x0000541069697816 */ /* 0x000fe40000000024 */
[----:B------:R-:W-:Y:S02]  /*4030*/  SHF.R.U32.HI R37, RZ, 0x10, R37 ;  /* 0x00000010ff257819 */ /* 0x000fe40000011625 */
[----:B------:R-:W-:-:S02]  /*4040*/  PRMT R107, R107, 0x5410, R40 ;  /* 0x000054106b6b7816 */ /* 0x000fc40000000028 */
[----:B------:R-:W-:Y:S02]  /*4050*/  PRMT R106, R106, 0x5410, R39 ;  /* 0x000054106a6a7816 */ /* 0x000fe40000000027 */
[----:B------:R-:W-:Y:S02]  /*4060*/  LOP3.LUT R36, R5, 0xffff0000, RZ, 0xc0, !PT ;  /* 0xffff000005247812 */ /* 0x000fe400078ec0ff */
[----:B------:R-:W-:Y:S01]  /*4070*/  LOP3.LUT R39, R105, 0xffff0000, RZ, 0xc0, !PT ;  /* 0xffff000069277812 */ /* 0x000fe200078ec0ff */
        /* <DEDUP_REMOVED lines=8> */
[----:B------:R-:W-:Y:S01]  /*4100*/  FMUL.FTZ R46, R36, R38 ;  /* 0x00000026242e7220 */ /* 0x000fe20000410000 */
[C---:B------:R-:W-:Y:S01]  /*4110*/  IMAD.U32 R5, R4.reuse, 0x10000, RZ ;  /* 0x0001000004057824 */ /* 0x040fe200078e00ff */
[----:B------:R-:W-:Y:S01]  /*4120*/  LOP3.LUT R36, R4, 0xffff0000, RZ, 0xc0, !PT ;  /* 0xffff000004247812 */ /* 0x000fe200078ec0ff */
[----:B---3--:R-:W-:Y:S01]  /*4130*/  FMUL.FTZ R96, R15, R42 ;  /* 0x0000002a0f607220 */ /* 0x008fe20000410000 */
[----:B------:R-:W-:Y:S01]  /*4140*/  FFMA.FTZ R4, R37, R38, -R44 ;  /* 0x0000002625047223 */ /* 0x000fe2000001082c */
[-C--:B------:R-:W-:Y:S01]  /*4150*/  FMUL.FTZ R38, R15, R40.reuse ;  /* 0x000000280f267220 */ /* 0x080fe20000410000 */
[----:B------:R-:W-:Y:S01]  /*4160*/  LOP3.LUT R106, R106, 0xffff0000, RZ, 0xc0, !PT ;  /* 0xffff00006a6a7812 */ /* 0x000fe200078ec0ff */
[----:B------:R-:W-:Y:S01]  /*4170*/  IMAD.U32 R105, R105, 0x10000, RZ ;  /* 0x0001000069697824 */ /* 0x000fe200078e00ff */
[----:B------:R-:W-:Y:S01]  /*4180*/  LOP3.LUT R104, R104, 0xffff0000, RZ, 0xc0, !PT ;  /* 0xffff000068687812 */ /* 0x000fe200078ec0ff */
[----:B------:R-:W-:Y:S01]  /*4190*/  FFMA.FTZ R96, R11, R40, -R96 ;  /* 0x000000280b607223 */ /* 0x000fe20000010860 */
[----:B------:R-:W-:-:S02]  /*41a0*/  IMAD.U32 R107, R107, 0x10000, RZ ;  /* 0x000100006b6b7824 */ /* 0x000fc400078e00ff */
[----:B------:R-:W-:Y:S01]  /*41b0*/  FFMA.FTZ R11, R11, R42, R38 ;  /* 0x0000002a0b0b7223 */ /* 0x000fe20000010026 */
[C---:B------:R-:W-:Y:S01]  /*41c0*/  FMUL.FTZ R38, R6.reuse, R106 ;  /* 0x0000006a06267220 */ /* 0x040fe20000410000 */
[----:B------:R-:W-:Y:S01]  /*41d0*/  FMUL.FTZ R15, R6, R104 ;  /* 0x00000068060f7220 */ /* 0x000fe20000410000 */
[C---:B------:R-:W-:Y:S01]  /*41e0*/  FMUL.FTZ R6, R36.reuse, R105 ;  /* 0x0000006924067220 */ /* 0x040fe20000410000 */
[----:B------:R-:W-:Y:S01]  /*41f0*/  FFMA.FTZ R37, R37, R39, R46 ;  /* 0x0000002725257223 */ /* 0x000fe2000001002e */
[-C--:B------:R-:W-:Y:S01]  /*4200*/  FMUL.FTZ R36, R36, R107.reuse ;  /* 0x0000006b24247220 */ /* 0x080fe20000410000 */
[----:B------:R-:W-:Y:S02]  /*4210*/  IMAD.U32 R7, R7, 0x10000, RZ ;  /* 0x0001000007077824 */ /* 0x000fe400078e00ff */
[----:B------:R-:W-:Y:S01]  /*4220*/  FFMA.FTZ R6, R5, R107, -R6 ;  /* 0x0000006b05067223 */ /* 0x000fe20000010806 */
[----:B------:R-:W-:Y:S01]  /*4230*/  F2FP.BF16.F32.PACK_AB R96, R11, R96 ;  /* 0x000000600b60723e */ /* 0x000fe200000010ff */
[----:B------:R-:W-:Y:S01]  /*4240*/  FFMA.FTZ R5, R5, R105, R36 ;  /* 0x0000006905057223 */ /* 0x000fe20000010024 */
[C---:B------:R-:W-:Y:S01]  /*4250*/  FFMA.FTZ R38, R7.reuse, R104, -R38 ;  /* 0x0000006807267223 */ /* 0x040fe20000010826 */
[----:B------:R-:W-:Y:S01]  /*4260*/  FFMA.FTZ R15, R7, R106, R15 ;  /* 0x0000006a070f7223 */ /* 0x000fe2000001000f */
[----:B------:R-:W-:-:S02]  /*4270*/  F2FP.BF16.F32.PACK_AB R37, R37, R4 ;  /* 0x000000042525723e */ /* 0x000fc400000010ff */
[----:B------:R-:W-:Y:S01]  /*4280*/  F2FP.BF16.F32.PACK_AB R4, R5, R6 ;  /* 0x000000060504723e */ /* 0x000fe200000010ff */
[----:B------:R-:W-:Y:S01]  /*4290*/  IMAD.MOV.U32 R6, RZ, RZ, R96 ;  /* 0x000000ffff067224 */ /* 0x000fe200078e0060 */
[----:B------:R-:W-:Y:S01]  /*42a0*/  F2FP.BF16.F32.PACK_AB R7, R15, R38 ;  /* 0x000000260f07723e */ /* 0x000fe200000010ff */
[----:B------:R-:W-:-:S07]  /*42b0*/  IMAD.MOV.U32 R5, RZ, RZ, R37 ;  /* 0x000000ffff057224 */ /* 0x000fce00078e0025 */
.L_x_9709:
[----:B------:R-:W-:Y:S05]  /*42c0*/  BSYNC B2 ;  /* 0x0000000000027941 */ /* 0x000fea0003800000 */
.L_x_9708:
[----:B--2---:R0:W-:Y:S02]  /*42d0*/  ST.E.128 desc[UR40][R12.64], R4 ;  /* 0x000000040c007985 */ /* 0x0041e4000c101d28 */
.L_x_9707:
[----:B------:R-:W-:Y:S05]  /*42e0*/  BSYNC B1 ;  /* 0x0000000000017941 */ /* 0x000fea0003800000 */
.L_x_9706:
[----:B0---4-:R-:W4:Y:S02]  /*42f0*/  LDL R4, [R1] ;  /* 0x0000000001047983 */ /* 0x011f240000100800 */
[----:B----4-:R-:W-:-:S13]  /*4300*/  LOP3.LUT P2, RZ, R4, 0x1, RZ, 0xc0, !PT ;  /* 0x0000000104ff7812 */ /* 0x010fda000784c0ff */
[----:B------:R-:W-:Y:S05]  /*4310*/  @P2 BRA `(.L_x_9705) ;  /* 0x0000001c00302947 */ /* 0x000fea0003800000 */
[----:B------:R0:W4:Y:S01]  /*4320*/  LDS.128 R4, [R89+0x2000] ;  /* 0x0020000059047984 */ /* 0x0001220000000c00 */
[C---:B------:R-:W-:Y:S01]  /*4330*/  LEA R12, P2, R2.reuse, R14, 0x1 ;  /* 0x0000000e020c7211 */ /* 0x040fe200078408ff */
[----:B------:R-:W-:Y:S03]  /*4340*/  BSSY B1, `(.L_x_9710) ;  /* 0x0000032000017945 */ /* 0x000fe60003800000 */
[----:B-1----:R-:W-:Y:S02]  /*4350*/  LEA.HI.X R13, R2, R97, R202, 0x1, P2 ;  /* 0x00000061020d7211 */ /* 0x002fe400010f0cca */
[----:B------:R-:W-:-:S13]  /*4360*/  ISETP.GE.AND P2, PT, R205, R88, PT ;  /* 0x00000058cd00720c */ /* 0x000fda0003f46270 */
[----:B0-----:R-:W-:Y:S05]  /*4370*/  @P2 BRA `(.L_x_9711) ;  /* 0x0000000000b82947 */ /* 0x001fea0003800000 */
[--C-:B------:R-:W-:Y:S01]  /*4380*/  SHF.R.U64 R37, R32, 0x10, R33.reuse ;  /* 0x0000001020257819 */ /* 0x100fe20000001221 */
[----:B----4-:R-:W-:Y:S01]  /*4390*/  IMAD.U32 R11, R6, 0x10000, RZ ;  /* 0x00010000060b7824 */ /* 0x010fe200078e00ff */
[----:B------:R-:W-:Y:S01]  /*43a0*/  SHF.R.U32.HI R36, RZ, 0x10, R33 ;  /* 0x00000010ff247819 */ /* 0x000fe20000011621 */
[----:B------:R-:W-:Y:S01]  /*43b0*/  IMAD.U32 R15, R7, 0x10000, RZ ;  /* 0x00010000070f7824 */ /* 0x000fe200078e00ff */
[--C-:B------:R-:W-:Y:S02]  /*43c0*/  SHF.R.U64 R33, R34, 0x10, R35.reuse ;  /* 0x0000001022217819 */ /* 0x100fe40000001223 */
[----:B------:R-:W-:Y:S02]  /*43d0*/  SHF.R.U32.HI R34, RZ, 0x10, R35 ;  /* 0x00000010ff227819 */ /* 0x000fe40000011623 */
[----:B------:R-:W-:Y:S02]  /*43e0*/  PRMT R101, R101, 0x5410, R36 ;  /* 0x0000541065657816 */ /* 0x000fe40000000024 */
[----:B------:R-:W-:-:S02]  /*43f0*/  PRMT R103, R103, 0x5410, R34 ;  /* 0x0000541067677816 */ /* 0x000fc40000000022 */
[----:B------:R-:W-:Y:S01]  /*4400*/  LOP3.LUT R14, R6, 0xffff0000, RZ, 0xc0, !PT ;  /* 0xffff0000060e7812 */ /* 0x000fe200078ec0ff */
[----:B------:R-:W-:Y:S01]  /*4410*/  IMAD.U32 R34, R101, 0x10000, RZ ;  /* 0x0001000065227824 */ /* 0x000fe200078e00ff */
[----:B------:R-:W-:Y:S01]  /*4420*/  PRMT R100, R100, 0x5410, R37 ;  /* 0x0000541064647816 */ /* 0x000fe20000000025 */
        /* <DEDUP_REMOVED lines=16> */
[----:B------:R-:W-:Y:S01]  /*4530*/  LOP3.LUT R4, R4, 0xffff0000, RZ, 0xc0, !PT ;  /* 0xffff000004047812 */ /* 0x000fe200078ec0ff */
[----:B------:R-:W-:Y:S01]  /*4540*/  FMUL.FTZ R14, R32, R103 ;  /* 0x00000067200e7220 */ /* 0x000fe20000410000 */
[----:B------:R-:W-:-:S02]  /*4550*/  IMAD.U32 R102, R102, 0x10000, RZ ;  /* 0x0001000066667824 */ /* 0x000fc400078e00ff */
[----:B------:R-:W-:Y:S01]  /*4560*/  FMUL.FTZ R32, R32, R101 ;  /* 0x0000006520207220 */ /* 0x000fe20000410000 */
[----:B------:R-:W-:Y:S02]  /*4570*/  IMAD.U32 R100, R100, 0x10000, RZ ;  /* 0x0001000064647824 */ /* 0x000fe400078e00ff */
[C---:B------:R-:W-:Y:S01]  /*4580*/  FFMA.FTZ R37, R6.reuse, R33, -R37 ;  /* 0x0000002106257223 */ /* 0x040fe20000010825 */
[----:B------:R-:W-:Y:S01]  /*4590*/  FFMA.FTZ R38, R6, R35, R38 ;  /* 0x0000002306267223 */ /* 0x000fe20000010026 */
[C---:B------:R-:W-:Y:S01]  /*45a0*/  FFMA.FTZ R14, R15.reuse, R101, -R14 ;  /* 0x000000650f0e7223 */ /* 0x040fe2000001080e */
        /* <DEDUP_REMOVED lines=11> */
.L_x_9711:
[----:B------:R-:W-:Y:S05]  /*4660*/  BSYNC B1 ;  /* 0x0000000000017941 */ /* 0x000fea0003800000 */
.L_x_9710:
[----:B----4-:R0:W-:Y:S01]  /*4670*/  ST.E.128 desc[UR40][R12.64], R4 ;  /* 0x000000040c007985 */ /* 0x0101e2000c101d28 */
[----:B------:R-:W-:Y:S05]  /*4680*/  BRA `(.L_x_9705) ;  /* 0x0000001800547947 */ /* 0x000fea0003800000 */
.L_x_9687:
[----:B------:R-:W-:Y:S01]  /*4690*/  VIADD R12, R200, 0x40 ;  /* 0x00000040c80c7836 */ /* 0x000fe20000000000 */
[----:B------:R-:W-:-:S04]  /*46a0*/  CS2R R34, SRZ ;  /* 0x0000000000227805 */ /* 0x000fc8000001ff00 */
[----:B------:R-:W-:-:S04]  /*46b0*/  ISETP.GE.AND P2, PT, R12, R94, PT ;  /* 0x0000005e0c00720c */ /* 0x000fc80003f46270 */
[----:B------:R-:W-:-:S13]  /*46c0*/  ISETP.GE.OR P2, PT, R16, R88, P2 ;  /* 0x000000581000720c */ /* 0x000fda0001746670 */
[----:B------:R-:W-:Y:S01]  /*46d0*/  @!P2 IADD3 R5, P3, P4, R20, R4, R51 ;  /* 0x000000041405a210 */ /* 0x000fe20007c7e033 */
[----:B------:R-:W0:Y:S03]  /*46e0*/  @!P2 LDC.64 R14, c[0x0][0x3e8] ;  /* 0x0000fa00ff0eab82 */ /* 0x000e260000000a00 */
[----:B------:R-:W-:Y:S02]  /*46f0*/  @!P2 IADD3.X R32, R66, R100, R29, P3, P4 ;  /* 0x000000644220a210 */ /* 0x000fe40001fe841d */
[----:B------:R-:W-:-:S04]  /*4700*/  @!P2 IADD3 R38, P3, P4, R54, R6, R59 ;  /* 0x000000063626a210 */ /* 0x000fc80007c7e03b */
[----:B------:R-:W-:Y:S02]  /*4710*/  @!P2 IADD3.X R39, R68, R11, R58, P3, P4 ;  /* 0x0000000b4427a210 */ /* 0x000fe40001fe843a */
[----:B------:R-:W-:-:S04]  /*4720*/  ISETP.GE.AND P3, PT, R200, R94, PT ;  /* 0x0000005ec800720c */ /* 0x000fc80003f66270 */
[----:B------:R-:W-:-:S13]  /*4730*/  ISETP.GE.OR P3, PT, R16, R88, P3 ;  /* 0x000000581000720c */ /* 0x000fda0001f66670 */
[----:B------:R-:W1:Y:S01]  /*4740*/  @!P3 LDC.64 R12, c[0x0][0x3e8] ;  /* 0x0000fa00ff0cbb82 */ /* 0x000e620000000a00 */
[----:B------:R-:W-:-:S05]  /*4750*/  @!P3 IADD3 R4, P4, R20, R4, RZ ;  /* 0x000000041404b210 */ /* 0x000fca0007f9e0ff */
[----:B------:R-:W-:Y:S02]  /*4760*/  @!P3 IMAD.X R7, R100, 0x1, R66, P4 ;  /* 0x000000016407b824 */ /* 0x000fe400020e0642 */
[----:B------:R-:W2:Y:S01]  /*4770*/  @!P3 LDC.64 R36, c[0x0][0x400] ;  /* 0x00010000ff24bb82 */ /* 0x000ea20000000a00 */
[----:B-1----:R-:W-:-:S04]  /*4780*/  @!P3 LEA R12, P4, R4, R12, 0x1 ;  /* 0x0000000c040cb211 */ /* 0x002fc800078808ff */
[----:B------:R-:W-:Y:S02]  /*4790*/  @!P3 LEA.HI.X R13, R4, R13, R7, 0x1, P4 ;  /* 0x0000000d040db211 */ /* 0x000fe400020f0c07 */
[----:B------:R-:W-:-:S05]  /*47a0*/  @!P3 IADD3 R6, P4, R54, R6, RZ ;  /* 0x000000063606b210 */ /* 0x000fca0007f9e0ff */
[----:B------:R-:W-:Y:S01]  /*47b0*/  @!P3 IMAD.X R11, R11, 0x1, R68, P4 ;  /* 0x000000010b0bb824 */ /* 0x000fe200020e0644 */
[----:B--2---:R-:W-:-:S04]  /*47c0*/  @!P3 LEA R36, P4, R6, R36, 0x1 ;  /* 0x000000240624b211 */ /* 0x004fc800078808ff */
[----:B------:R-:W-:Y:S02]  /*47d0*/  @!P3 LEA.HI.X R37, R6, R37, R11, 0x1, P4 ;  /* 0x000000250625b211 */ /* 0x000fe400020f0c0b */
[----:B------:R-:W-:Y:S02]  /*47e0*/  CS2R R6, SRZ ;  /* 0x0000000000067805 */ /* 0x000fe4000001ff00 */
[----:B0-----:R-:W-:-:S04]  /*47f0*/  @!P2 LEA R14, P4, R5, R14, 0x1 ;  /* 0x0000000e050ea211 */ /* 0x001fc800078808ff */
[----:B------:R-:W-:Y:S02]  /*4800*/  @!P2 LEA.HI.X R15, R5, R15, R32, 0x1, P4 ;  /* 0x0000000f050fa211 */ /* 0x000fe400020f0c20 */
[----:B------:R-:W-:Y:S02]  /*4810*/  CS2R R4, SRZ ;  /* 0x0000000000047805 */ /* 0x000fe4000001ff00 */
[----:B------:R-:W-:-:S04]  /*4820*/  CS2R R32, SRZ ;  /* 0x0000000000207805 */ /* 0x000fc8000001ff00 */
[----:B------:R0:W2:Y:S04]  /*4830*/  @!P3 LDG.E.128 R4, desc[UR40][R12.64] ;  /* 0x000000280c04b981 */ /* 0x0000a8000c1e1d00 */
[----:B------:R1:W3:Y:S01]  /*4840*/  @!P3 LDG.E.128 R32, desc[UR40][R36.64] ;  /* 0x000000282420b981 */ /* 0x0002e2000c1e1d00 */
[----:B0-----:R-:W0:Y:S01]  /*4850*/  @!P2 LDC.64 R12, c[0x0][0x400] ;  /* 0x00010000ff0cab82 */ /* 0x001e220000000a00 */
[----:B-1----:R-:W-:Y:S02]  /*4860*/  CS2R R36, SRZ ;  /* 0x0000000000247805 */ /* 0x002fe4000001ff00 */
[----:B------:R-:W-:Y:S02]  /*4870*/  CS2R R42, SRZ ;  /* 0x00000000002a7805 */ /* 0x000fe4000001ff00 */
[----:B------:R-:W-:-:S02]  /*4880*/  CS2R R40, SRZ ;  /* 0x0000000000287805 */ /* 0x000fc4000001ff00 */
[----:B0-----:R-:W-:-:S04]  /*4890*/  @!P2 LEA R12, P3, R38, R12, 0x1 ;  /* 0x0000000c260ca211 */ /* 0x001fc800078608ff */
[----:B------:R-:W-:Y:S02]  /*48a0*/  @!P2 LEA.HI.X R13, R38, R13, R39, 0x1, P3 ;  /* 0x0000000d260da211 */ /* 0x000fe400018f0c27 */
[----:B------:R-:W-:-:S03]  /*48b0*/  CS2R R38, SRZ ;  /* 0x0000000000267805 */ /* 0x000fc6000001ff00 */
[----:B------:R0:W4:Y:S04]  /*48c0*/  @!P2 LDG.E.128 R40, desc[UR40][R12.64] ;  /* 0x000000280c28a981 */ /* 0x000128000c1e1d00 */
[----:B------:R1:W5:Y:S01]  /*48d0*/  @!P2 LDG.E.128 R36, desc[UR40][R14.64] ;  /* 0x000000280e24a981 */ /* 0x000362000c1e1d00 */
[----:B------:R-:W-:Y:S02]  /*48e0*/  ISETP.NE.AND P3, PT, R206, 0x3, PT ;  /* 0x00000003ce00780c */ /* 0x000fe40003f65270 */
[----:B------:R-:W-:Y:S01]  /*48f0*/  ISETP.GE.AND P2, PT, R16, R88, PT ;  /* 0x000000581000720c */ /* 0x000fe20003f46270 */
[----:B--2---:R-:W-:Y:S02]  /*4900*/  IMAD.MOV.U32 R11, RZ, RZ, R6 ;  /* 0x000000ffff0b7224 */ /* 0x004fe400078e0006 */
[----:B------:R-:W-:-:S02]  /*4910*/  IMAD.MOV.U32 R44, RZ, RZ, R7 ;  /* 0x000000ffff2c7224 */ /* 0x000fc400078e0007 */
[----:B------:R-:W-:Y:S01]  /*4920*/  IMAD.MOV.U32 R46, RZ, RZ, R5 ;  /* 0x000000ffff2e7224 */ /* 0x000fe200078e0005 */
[----:B------:R-:W-:Y:S01]  /*4930*/  PRMT R109, R109, 0x5410, R11 ;  /* 0x000054106d6d7816 */ /* 0x000fe2000000000b */
[----:B---3--:R-:W-:Y:S01]  /*4940*/  IMAD.MOV.U32 R11, RZ, RZ, R34 ;  /* 0x000000ffff0b7224 */ /* 0x008fe200078e0022 */
[----:B------:R-:W-:Y:S01]  /*4950*/  PRMT R107, R44, 0x7610, R107 ;  /* 0x000076102c6b7816 */ /* 0x000fe2000000006b */
[----:B0-----:R-:W-:Y:S01]  /*4960*/  IMAD.MOV.U32 R12, RZ, RZ, R35 ;  /* 0x000000ffff0c7224 */ /* 0x001fe200078e0023 */
[----:B------:R-:W-:Y:S01]  /*4970*/  PRMT R106, R46, 0x7610, R106 ;  /* 0x000076102e6a7816 */ /* 0x000fe2000000006a */
[----:B------:R-:W-:Y:S02]  /*4980*/  IMAD.MOV.U32 R13, RZ, RZ, R32 ;  /* 0x000000ffff0d7224 */ /* 0x000fe400078e0020 */
[----:B-1----:R-:W-:Y:S01]  /*4990*/  IMAD.MOV.U32 R14, RZ, RZ, R33 ;  /* 0x000000ffff0e7224 */ /* 0x002fe200078e0021 */
[----:B------:R-:W-:Y:S02]  /*49a0*/  PRMT R117, R11, 0x7610, R117 ;  /* 0x000076100b757816 */ /* 0x000fe40000000075 */
[----:B------:R-:W-:-:S02]  /*49b0*/  PRMT R107, R107, 0x5410, R12 ;  /* 0x000054106b6b7816 */ /* 0x000fc4000000000c */
[----:B------:R-:W-:Y:S02]  /*49c0*/  PRMT R110, R110, 0x5410, R13 ;  /* 0x000054106e6e7816 */ /* 0x000fe4000000000d */
[----:B------:R-:W-:Y:S01]  /*49d0*/  PRMT R106, R106, 0x5410, R14 ;  /* 0x000054106a6a7816 */ /* 0x000fe2000000000e */
[----:B------:R-:W-:-:S05]  /*49e0*/  IMAD.MOV.U32 R45, RZ, RZ, R4 ;  /* 0x000000ffff2d7224 */ /* 0x000fca00078e0004 */
[----:B------:R-:W-:Y:S01]  /*49f0*/  PRMT R118, R45, 0x7610, R118 ;  /* 0x000076102d767816 */ /* 0x000fe20000000076 */
[----:B-----5:R-:W-:Y:S02]  /*4a00*/  IMAD.MOV.U32 R11, RZ, RZ, R38 ;  /* 0x000000ffff0b7224 */ /* 0x020fe400078e0026 */
[----:B------:R-:W-:Y:S02]  /*4a10*/  IMAD.MOV.U32 R12, RZ, RZ, R39 ;  /* 0x000000ffff0c7224 */ /* 0x000fe400078e0027 */
[----:B------:R-:W-:Y:S02]  /*4a20*/  IMAD.MOV.U32 R13, RZ, RZ, R36 ;  /* 0x000000ffff0d7224 */ /* 0x000fe400078e0024 */
        /* <DEDUP_REMOVED lines=15> */
.L_x_9712:
[----:B------:R-:W-:Y:S01]  /*4b20*/  IMAD R87, R18, 0x8, R19 ;  /* 0x0000000812577824 */ /* 0x000fe200078e0213 */
[----:B------:R-:W-:Y:S01]  /*4b30*/  SHF.L.U32 R95, R204, 0x1f, RZ ;  /* 0x0000001fcc5f7819 */ /* 0x000fe200000006ff */
[----:B------:R-:W0:Y:S01]  /*4b40*/  LDC R98, c[0x0][0x2f4] ;  /* 0x0000bd00ff627b82 */ /* 0x000e220000000800 */
[----:B------:R-:W-:Y:S02]  /*4b50*/  BSSY B1, `(.L_x_9713) ;  /* 0x0000003000017945 */ /* 0x000fe40003800000 */
[----:B------:R-:W1:Y:S02]  /*4b60*/  SYNCS.PHASECHK.TRANS64.TRYWAIT P4, [R87+URZ+0x22890], R95 ;  /* 0x0228905f570075a7 */ /* 0x000e64000808017f */
[----:B-1----:R-:W-:Y:S05]  /*4b70*/  @!P4 BRA `(.L_x_9714) ;  /* 0x0000016000f8c947 */ /* 0x002fea0003800000 */
.L_x_9960:
[----:B------:R-:W-:Y:S05]  /*4b80*/  BSYNC B1 ;  /* 0x0000000000017941 */ /* 0x000fea0003800000 */
.L_x_9713:
[----:B------:R-:W-:Y:S01]  /*4b90*/  UMOV UR4, 0xffffffff ;  /* 0xffffffff00047882 */ /* 0x000fe20000000000 */
[----:B0-----:R-:W-:Y:S02]  /*4ba0*/  IMAD.IADD R102, R98, 0x1, -R61 ;  /* 0x0000000162667824 */ /* 0x001fe400078e0a3d */
[----:B------:R-:W-:Y:S05]  /*4bb0*/  BRA.DIV UR4, `(.L_x_9715) ;  /* 0x0000016204fc7947 */ /* 0x000fea000b800000 */
[----:B------:R0:W2:Y:S04]  /*4bc0*/  SHFL.IDX PT, R99, R97, RZ, 0x1c1f ;  /* 0x001c1fff61637589 */ /* 0x0000a800000e0000 */
[----:B------:R0:W3:Y:S02]  /*4bd0*/  SHFL.IDX PT, R100, R96, RZ, 0x1c1f ;  /* 0x001c1fff60647589 */ /* 0x0000e400000e0000 */
.L_x_9964:
[----:B------:R-:W-:Y:S01]  /*4be0*/  ISETP.GE.OR P4, PT, R200, R94, P1 ;  /* 0x0000005ec800720c */ /* 0x000fe20000f86670 */
[----:B------:R-:W-:-:S12]  /*4bf0*/  BSSY B1, `(.L_x_9716) ;  /* 0x0000077000017945 */ /* 0x000fd80003800000 */
[----:B------:R-:W-:Y:S05]  /*4c00*/  @P4 BRA `(.L_x_9717) ;  /* 0x0000000400d44947 */ /* 0x000fea0003800000 */
[----:B------:R-:W4:Y:S01]  /*4c10*/  LDL R14, [R1+0x1c] ;  /* 0x00001c00010e7983 */ /* 0x000f220000100800 */
[----:B------:R-:W-:Y:S01]  /*4c20*/  SEL R11, R61, R102, !P0 ;  /* 0x000000663d0b7207 */ /* 0x000fe20004000000 */
[----:B------:R-:W-:Y:S01]  /*4c30*/  BSSY B2, `(.L_x_9718) ;  /* 0x000006c000027945 */ /* 0x000fe20003800000 */
[C---:B---3--:R-:W-:Y:S02]  /*4c40*/  LEA R88, P4, R70.reuse, R100, 0x1 ;  /* 0x0000006446587211 */ /* 0x048fe400078808ff */
[----:B------:R-:W-:Y:S02]  /*4c50*/  SHF.R.S32.HI R12, RZ, 0x1f, R11 ;  /* 0x0000001fff0c7819 */ /* 0x000fe4000001140b */
[----:B--2---:R-:W-:Y:S02]  /*4c60*/  LEA.HI.X R89, R70, R99, R72, 0x1, P4 ;  /* 0x0000006346597211 */ /* 0x004fe400020f0c48 */
[----:B------:R-:W-:-:S04]  /*4c70*/  LEA.HI R12, R12, R11, RZ, 0x4 ;  /* 0x0000000b0c0c7211 */ /* 0x000fc800078f20ff */
[----:B------:R-:W-:Y:S01]  /*4c80*/  LEA.HI.SX32 R11, R12, R69, 0x1c ;  /* 0x000000450c0b7211 */ /* 0x000fe200078fe2ff */
[----:B------:R-:W-:-:S04]  /*4c90*/  IMAD R12, R18, 0x1800, R85 ;  /* 0x00001800120c7824 */ /* 0x000fc800078e0255 */
[----:B------:R-:W-:Y:S02]  /*4ca0*/  IMAD.SHL.U32 R11, R11, 0x8, RZ ;  /* 0x000000080b0b7824 */ /* 0x000fe400078e00ff */
[----:B------:R-:W-:-:S03]  /*4cb0*/  IMAD R12, R12, 0x2, R19 ;  /* 0x000000020c0c7824 */ /* 0x000fc600078e0213 */
[----:B------:R-:W-:-:S04]  /*4cc0*/  LOP3.LUT R13, R73, 0x38, R11, 0xf8, !PT ;  /* 0x00000038490d7812 */ /* 0x000fc800078ef80b */
[----:B------:R-:W-:-:S05]  /*4cd0*/  LOP3.LUT R13, R13, R76, RZ, 0x3c, !PT ;  /* 0x0000004c0d0d7212 */ /* 0x000fca00078e3cff */
[----:B----4-:R-:W-:-:S04]  /*4ce0*/  IMAD R13, R14, 0x200, R13 ;  /* 0x000002000e0d7824 */ /* 0x010fc800078e020d */
[----:B------:R-:W-:Y:S02]  /*4cf0*/  IMAD R44, R18, 0x1800, R13 ;  /* 0x00001800122c7824 */ /* 0x000fe400078e020d */
[----:B------:R-:W2:Y:S02]  /*4d00*/  LDS.128 R12, [R12+0x1c400] ;  /* 0x01c400000c0c7984 */ /* 0x000ea40000000c00 */
[----:B------:R-:W-:-:S06]  /*4d10*/  IMAD R44, R44, 0x2, R19 ;  /* 0x000000022c2c7824 */ /* 0x000fcc00078e0213 */
[----:B------:R-:W3:Y:S01]  /*4d20*/  LDS.128 R44, [R44+0x1c400] ;  /* 0x01c400002c2c7984 */ /* 0x000ee20000000c00 */
[----:B------:R-:W-:Y:S05]  /*4d30*/  @P2 BRA `(.L_x_9719) ;  /* 0x00000004006c2947 */ /* 0x000fea0003800000 */
[----:B------:R-:W-:Y:S01]  /*4d40*/  SHF.R.U64 R101, R4, 0x10, R5 ;  /* 0x0000001004657819 */ /* 0x000fe20000001205 */
[----:B---3--:R-:W-:Y:S01]  /*4d50*/  IMAD.U32 R108, R45, 0x10000, RZ ;  /* 0x000100002d6c7824 */ /* 0x008fe200078e00ff */
[----:B------:R-:W-:Y:S02]  /*4d60*/  SHF.R.U64 R4, R6, 0x10, R7 ;  /* 0x0000001006047819 */ /* 0x000fe40000001207 */
[----:B------:R-:W-:Y:S02]  /*4d70*/  SHF.R.U32.HI R6, RZ, 0x10, R33 ;  /* 0x00000010ff067819 */ /* 0x000fe40000011621 */
[----:B------:R-:W-:Y:S02]  /*4d80*/  SHF.R.U32.HI R105, RZ, 0x10, R5 ;  /* 0x00000010ff697819 */ /* 0x000fe40000011605 */
[----:B------:R-:W-:Y:S02]  /*4d90*/  PRMT R6, R106, 0x5432, R6 ;  /* 0x000054326a067816 */ /* 0x000fe40000000006 */
[----:B------:R-:W-:-:S02]  /*4da0*/  SHF.R.U32.HI R103, RZ, 0x10, R7 ;  /* 0x00000010ff677819 */ /* 0x000fc40000011607 */
[----:B------:R-:W-:Y:S01]  /*4db0*/  SHF.R.U64 R104, R32, 0x10, R33 ;  /* 0x0000001020687819 */ /* 0x000fe20000001221 */
[----:B------:R-:W-:Y:S01]  /*4dc0*/  IMAD.U32 R33, R6, 0x10000, RZ ;  /* 0x0001000006217824 */ /* 0x000fe200078e00ff */
[----:B------:R-:W-:Y:S01]  /*4dd0*/  PRMT R7, R106, 0x5410, R105 ;  /* 0x000054106a077816 */ /* 0x000fe20000000069 */
[----:B--2---:R-:W-:Y:S01]  /*4de0*/  IMAD.U32 R106, R13, 0x10000, RZ ;  /* 0x000100000d6a7824 */ /* 0x004fe200078e00ff */
[--C-:B------:R-:W-:Y:S01]  /*4df0*/  SHF.R.U64 R5, R34, 0x10, R35.reuse ;  /* 0x0000001022057819 */ /* 0x100fe20000001223 */
[----:B------:R-:W-:Y:S01]  /*4e00*/  FMUL.FTZ R105, R108, R33 ;  /* 0x000000216c697220 */ /* 0x000fe20000410000 */
[----:B------:R-:W-:Y:S01]  /*4e10*/  SHF.R.U32.HI R34, RZ, 0x10, R35 ;  /* 0x00000010ff227819 */ /* 0x000fe20000011623 */
[C---:B------:R-:W-:Y:S01]  /*4e20*/  IMAD.U32 R35, R7.reuse, 0x10000, RZ ;  /* 0x0001000007237824 */ /* 0x040fe200078e00ff */
[----:B------:R-:W-:Y:S02]  /*4e30*/  LOP3.LUT R6, R6, 0xffff0000, RZ, 0xc0, !PT ;  /* 0xffff000006067812 */ /* 0x000fe400078ec0ff */
[----:B------:R-:W-:Y:S01]  /*4e40*/  LOP3.LUT R7, R7, 0xffff0000, RZ, 0xc0, !PT ;  /* 0xffff000007077812 */ /* 0x000fe200078ec0ff */
[-C--:B------:R-:W-:Y:S01]  /*4e50*/  FMUL.FTZ R108, R108, R35.reuse ;  /* 0x000000236c6c7220 */ /* 0x080fe20000410000 */
[----:B------:R-:W-:Y:S01]  /*4e60*/  FFMA.FTZ R32, R106, R35, -R105 ;  /* 0x000000236a207223 */ /* 0x000fe20000010869 */
[----:B------:R-:W-:Y:S01]  /*4e70*/  LOP3.LUT R35, R45, 0xffff0000, RZ, 0xc0, !PT ;  /* 0xffff00002d237812 */ /* 0x000fe200078ec0ff */
[----:B------:R-:W-:-:S02]  /*4e80*/  IMAD.U32 R105, R15, 0x10000, RZ ;  /* 0x000100000f697824 */ /* 0x000fc400078e00ff */
[----:B------:R-:W-:Y:S01]  /*4e90*/  FFMA.FTZ R33, R106, R33, R108 ;  /* 0x000000216a217223 */ /* 0x000fe2000001006c */
[----:B------:R-:W-:Y:S02]  /*4ea0*/  PRMT R45, R107, 0x5432, R34 ;  /* 0x000054326b2d7816 */ /* 0x000fe40000000022 */
[----:B------:R-:W-:Y:S01]  /*4eb0*/  LOP3.LUT R13, R13, 0xffff0000, RZ, 0xc0, !PT ;  /* 0xffff00000d0d7812 */ /* 0x000fe200078ec0ff */
[C---:B------:R-:W-:Y:S01]  /*4ec0*/  FMUL.FTZ R106, R35.reuse, R6 ;  /* 0x00000006236a7220 */ /* 0x040fe20000410000 */
[-C--:B------:R-:W-:Y:S01]  /*4ed0*/  FMUL.FTZ R35, R35, R7.reuse ;  /* 0x0000000723237220 */ /* 0x080fe20000410000 */
[----:B------:R-:W-:Y:S01]  /*4ee0*/  PRMT R103, R107, 0x5410, R103 ;  /* 0x000054106b677816 */ /* 0x000fe20000000067 */
[----:B------:R-:W-:Y:S02]  /*4ef0*/  IMAD.U32 R107, R47, 0x10000, RZ ;  /* 0x000100002f6b7824 */ /* 0x000fe400078e00ff */
[----:B------:R-:W-:Y:S01]  /*4f00*/  FFMA.FTZ R7, R13, R7, -R106 ;  /* 0x000000070d077223 */ /* 0x000fe2000001086a */
[----:B------:R-:W-:-:S02]  /*4f10*/  IMAD.U32 R34, R45, 0x10000, RZ ;  /* 0x000100002d227824 */ /* 0x000fc400078e00ff */
[----:B------:R-:W-:Y:S01]  /*4f20*/  FFMA.FTZ R6, R13, R6, R35 ;  /* 0x000000060d067223 */ /* 0x000fe20000010023 */
[----:B------:R-:W-:Y:S02]  /*4f30*/  PRMT R13, R118, 0x5410, R101 ;  /* 0x00005410760d7816 */ /* 0x000fe40000000065 */
[----:B------:R-:W-:Y:S01]  /*4f40*/  PRMT R101, R110, 0x5432, R104 ;  /* 0x000054326e657816 */ /* 0x000fe20000000068 */
[----:B------:R-:W-:Y:S02]  /*4f50*/  IMAD.U32 R104, R103, 0x10000, RZ ;  /* 0x0001000067687824 */ /* 0x000fe400078e00ff */
[----:B------:R-:W-:Y:S01]  /*4f60*/  FMUL.FTZ R106, R107, R34 ;  /* 0x000000226b6a7220 */ /* 0x000fe20000410000 */
[----:B------:R-:W-:Y:S02]  /*4f70*/  LOP3.LUT R45, R45, 0xffff0000, RZ, 0xc0, !PT ;  /* 0xffff00002d2d7812 */ /* 0x000fe400078ec0ff */
[----:B------:R-:W-:Y:S01]  /*4f80*/  LOP3.LUT R108, R47, 0xffff0000, RZ, 0xc0, !PT ;  /* 0xffff00002f6c7812 */ /* 0x000fe200078ec0ff */
[-C--:B------:R-:W-:Y:S01]  /*4f90*/  FFMA.FTZ R35, R105, R104.reuse, -R106 ;  /* 0x0000006869237223 */ /* 0x080fe2000001086a */
[----:B------:R-:W-:Y:S01]  /*4fa0*/  LOP3.LUT R103, R103, 0xffff0000, RZ, 0xc0, !PT ;  /* 0xffff000067677812 */ /* 0x000fe200078ec0ff */
[----:B------:R-:W-:Y:S01]  /*4fb0*/  FMUL.FTZ R107, R107, R104 ;  /* 0x000000686b6b7220 */ /* 0x000fe20000410000 */
[----:B------:R-:W-:Y:S01]  /*4fc0*/  LOP3.LUT R106, R15, 0xffff0000, RZ, 0xc0, !PT ;  /* 0xffff00000f6a7812 */ /* 0x000fe200078ec0ff */
[----:B------:R-:W-:Y:S01]  /*4fd0*/  FMUL.FTZ R15, R108, R45 ;  /* 0x0000002d6c0f7220 */ /* 0x000fe20000410000 */
[----:B------:R-:W-:-:S02]  /*4fe0*/  IMAD.U32 R47, R101, 0x10000, RZ ;  /* 0x00010000652f7824 */ /* 0x000fc400078e00ff */
[-C--:B------:R-:W-:Y:S01]  /*4ff0*/  FMUL.FTZ R108, R108, R103.reuse ;  /* 0x000000676c6c7220 */ /* 0x080fe20000410000 */
[----:B------:R-:W-:Y:S01]  /*5000*/  PRMT R5, R117, 0x5410, R5 ;  /* 0x0000541075057816 */ /* 0x000fe20000000005 */
[C---:B------:R-:W-:Y:S01]  /*5010*/  FFMA.FTZ R104, R106.reuse, R103, -R15 ;  /* 0x000000676a687223 */ /* 0x040fe2000001080f */
[----:B------:R-:W-:Y:S02]  /*5020*/  IMAD.U32 R103, R13, 0x10000, RZ ;  /* 0x000100000d677824 */ /* 0x000fe400078e00ff */
[----:B------:R-:W-:Y:S01]  /*5030*/  FFMA.FTZ R15, R106, R45, R108 ;  /* 0x0000002d6a0f7223 */ /* 0x000fe2000001006c */
[----:B------:R-:W-:Y:S01]  /*5040*/  IMAD.U32 R108, R44, 0x10000, RZ ;  /* 0x000100002c6c7824 */ /* 0x000fe200078e00ff */
[----:B------:R-:W-:Y:S01]  /*5050*/  PRMT R4, R109, 0x5432, R4 ;  /* 0x000054326d047816 */ /* 0x000fe20000000004 */
[----:B------:R-:W-:Y:S02]  /*5060*/  IMAD.U32 R106, R12, 0x10000, RZ ;  /* 0x000100000c6a7824 */ /* 0x000fe400078e00ff */
[----:B------:R-:W-:Y:S01]  /*5070*/  FFMA.FTZ R34, R105, R34, R107 ;  /* 0x0000002269227223 */ /* 0x000fe2000001006b */
[C---:B------:R-:W-:Y:S01]  /*5080*/  FMUL.FTZ R45, R108.reuse, R47 ;  /* 0x0000002f6c2d7220 */ /* 0x040fe20000410000 */
[----:B------:R-:W-:Y:S01]  /*5090*/  FMUL.FTZ R108, R108, R103 ;  /* 0x000000676c6c7220 */ /* 0x000fe20000410000 */
[----:B------:R-:W-:-:S02]  /*50a0*/  F2FP.BF16.F32.PACK_AB R35, R104, R35 ;  /* 0x000000236823723e */ /* 0x000fc400000010ff */
[----:B------:R-:W-:Y:S01]  /*50b0*/  FFMA.FTZ R45, R106, R103, -R45 ;  /* 0x000000676a2d7223 */ /* 0x000fe2000001082d */
[----:B------:R-:W-:Y:S01]  /*50c0*/  LOP3.LUT R103, R44, 0xffff0000, RZ, 0xc0, !PT ;  /* 0xffff00002c677812 */ /* 0x000fe200078ec0ff */
[----:B------:R-:W-:Y:S01]  /*50d0*/  FFMA.FTZ R47, R106, R47, R108 ;  /* 0x0000002f6a2f7223 */ /* 0x000fe2000001006c */
[----:B------:R-:W-:Y:S01]  /*50e0*/  LOP3.LUT R44, R101, 0xffff0000, RZ, 0xc0, !PT ;  /* 0xffff0000652c7812 */ /* 0x000fe200078ec0ff */
[----:B------:R-:W-:Y:S01]  /*50f0*/  IMAD.U32 R108, R46, 0x10000, RZ ;  /* 0x000100002e6c7824 */ /* 0x000fe200078e00ff */
[----:B------:R-:W-:Y:S01]  /*5100*/  LOP3.LUT R106, R13, 0xffff0000, RZ, 0xc0, !PT ;  /* 0xffff00000d6a7812 */ /* 0x000fe200078ec0ff */
[----:B------:R-:W-:Y:S01]  /*5110*/  IMAD.U32 R101, R4, 0x10000, RZ ;  /* 0x0001000004657824 */ /* 0x000fe200078e00ff */
[----:B------:R-:W-:Y:S01]  /*5120*/  LOP3.LUT R13, R12, 0xffff0000, RZ, 0xc0, !PT ;  /* 0xffff00000c0d7812 */ /* 0x000fe200078ec0ff */
[C---:B------:R-:W-:Y:S01]  /*5130*/  FMUL.FTZ R12, R103.reuse, R44 ;  /* 0x0000002c670c7220 */ /* 0x040fe20000410000 */
[----:B------:R-:W-:Y:S01]  /*5140*/  LOP3.LUT R46, R46, 0xffff0000, RZ, 0xc0, !PT ;  /* 0xffff00002e2e7812 */ /* 0x000fe200078ec0ff */
[-C--:B------:R-:W-:Y:S01]  /*5150*/  FMUL.FTZ R103, R103, R106.reuse ;  /* 0x0000006a67677220 */ /* 0x080fe20000410000 */
[----:B------:R-:W-:Y:S01]  /*5160*/  F2FP.BF16.F32.PACK_AB R6, R6, R33 ;  /* 0x000000210606723e */ /* 0x000fe200000010ff */
[----:B------:R-:W-:Y:S01]  /*5170*/  FFMA.FTZ R12, R13, R106, -R12 ;  /* 0x0000006a0d0c7223 */ /* 0x000fe2000001080c */
[----:B------:R-:W-:-:S02]  /*5180*/  IMAD.U32 R106, R14, 0x10000, RZ ;  /* 0x000100000e6a7824 */ /* 0x000fc400078e00ff */
[----:B------:R-:W-:Y:S01]  /*5190*/  FFMA.FTZ R44, R13, R44, R103 ;  /* 0x0000002c0d2c7223 */ /* 0x000fe20000010067 */
[C---:B------:R-:W-:Y:S01]  /*51a0*/  IMAD.U32 R13, R5.reuse, 0x10000, RZ ;  /* 0x00010000050d7824 */ /* 0x040fe200078e00ff */
[----:B------:R-:W-:Y:S02]  /*51b0*/  LOP3.LUT R5, R5, 0xffff0000, RZ, 0xc0, !PT ;  /* 0xffff000005057812 */ /* 0x000fe400078ec0ff */
[----:B------:R-:W-:Y:S01]  /*51c0*/  LOP3.LUT R14, R14, 0xffff0000, RZ, 0xc0, !PT ;  /* 0xffff00000e0e7812 */ /* 0x000fe200078ec0ff */
[C---:B------:R-:W-:Y:S01]  /*51d0*/  FMUL.FTZ R103, R108.reuse, R13 ;  /* 0x0000000d6c677220 */ /* 0x040fe20000410000 */
[-C--:B------:R-:W-:Y:S01]  /*51e0*/  FMUL.FTZ R108, R108, R101.reuse ;  /* 0x000000656c6c7220 */ /* 0x080fe20000410000 */
[----:B------:R-:W-:Y:S01]  /*51f0*/  F2FP.BF16.F32.PACK_AB R34, R15, R34 ;  /* 0x000000220f22723e */ /* 0x000fe200000010ff */
[----:B------:R-:W-:Y:S02]  /*5200*/  IMAD.MOV.U32 R15, RZ, RZ, R35 ;  /* 0x000000ffff0f7224 */ /* 0x000fe400078e0023 */
[C---:B------:R-:W-:Y:S01]  /*5210*/  FFMA.FTZ R103, R106.reuse, R101, -R103 ;  /* 0x000000656a677223 */ /* 0x040fe20000010867 */
[----:B------:R-:W-:Y:S01]  /*5220*/  FFMA.FTZ R108, R106, R13, R108 ;  /* 0x0000000d6a6c7223 */ /* 0x000fe2000001006c */
[----:B------:R-:W-:Y:S01]  /*5230*/  LOP3.LUT R13, R4, 0xffff0000, RZ, 0xc0, !PT ;  /* 0xffff0000040d7812 */ /* 0x000fe200078ec0ff */
[----:B------:R-:W-:Y:S01]  /*5240*/  FMUL.FTZ R101, R46, R5 ;  /* 0x000000052e657220 */ /* 0x000fe20000410000 */
[----:B------:R-:W-:Y:S01]  /*5250*/  F2FP.BF16.F32.PACK_AB R12, R12, R45 ;  /* 0x0000002d0c0c723e */ /* 0x000fe200000010ff */
[----:B------:R-:W-:Y:S01]  /*5260*/  IMAD.MOV.U32 R45, RZ, RZ, R6 ;  /* 0x000000ffff2d7224 */ /* 0x000fe200078e0006 */
[----:B------:R-:W-:Y:S01]  /*5270*/  F2FP.BF16.F32.PACK_AB R44, R44, R47 ;  /* 0x0000002f2c2c723e */ /* 0x000fe200000010ff */
[-C--:B------:R-:W-:Y:S01]  /*5280*/  FMUL.FTZ R46, R46, R13.reuse ;  /* 0x0000000d2e2e7220 */ /* 0x080fe20000410000 */
[----:B------:R-:W-:Y:S01]  /*5290*/  FFMA.FTZ R4, R14, R13, -R101 ;  /* 0x0000000d0e047223 */ /* 0x000fe20000010865 */
[----:B------:R-:W-:Y:S01]  /*52a0*/  F2FP.BF16.F32.PACK_AB R13, R7, R32 ;  /* 0x00000020070d723e */ /* 0x000fe200000010ff */
[----:B------:R-:W-:-:S02]  /*52b0*/  IMAD.MOV.U32 R47, RZ, RZ, R34 ;  /* 0x000000ffff2f7224 */ /* 0x000fc400078e0022 */
[----:B------:R-:W-:Y:S01]  /*52c0*/  FFMA.FTZ R5, R14, R5, R46 ;  /* 0x000000050e057223 */ /* 0x000fe2000001002e */
[----:B------:R-:W-:-:S04]  /*52d0*/  F2FP.BF16.F32.PACK_AB R14, R4, R103 ;  /* 0x00000067040e723e */ /* 0x000fc800000010ff */
[----:B------:R-:W-:-:S07]  /*52e0*/  F2FP.BF16.F32.PACK_AB R46, R5, R108 ;  /* 0x0000006c052e723e */ /* 0x000fce00000010ff */
.L_x_9719:
[----:B------:R-:W-:Y:S05]  /*52f0*/  BSYNC B2 ;  /* 0x0000000000027941 */ /* 0x000fea0003800000 */
.L_x_9718:
[----:B------:R-:W-:Y:S01]  /*5300*/  ISETP.GE.AND P4, PT, R11, R98, PT ;  /* 0x000000620b00720c */ /* 0x000fe20003f86270 */
[----:B------:R-:W-:Y:S01]  /*5310*/  IMAD.MOV.U32 R4, RZ, RZ, R100 ;  /* 0x000000ffff047224 */ /* 0x000fe200078e0064 */
[----:B--2---:R4:W-:Y:S01]  /*5320*/  ST.E.128 desc[UR40][R88.64], R12 ;  /* 0x0000000c58007985 */ /* 0x0049e2000c101d28 */
[----:B------:R-:W-:-:S10]  /*5330*/  IMAD.MOV.U32 R5, RZ, RZ, R99 ;  /* 0x000000ffff057224 */ /* 0x000fd400078e0063 */
[----:B------:R-:W-:-:S05]  /*5340*/  @!P4 IMAD.WIDE R4, R11, 0x2, R4 ;  /* 0x000000020b04c825 */ /* 0x000fca00078e0204 */
[----:B---3--:R4:W-:Y:S02]  /*5350*/  @!P4 ST.E.128 desc[UR40][R4.64], R44 ;  /* 0x0000002c0400c985 */ /* 0x0089e4000c101d28 */
.L_x_9717:
[----:B------:R-:W-:Y:S05]  /*5360*/  BSYNC B1 ;  /* 0x0000000000017941 */ /* 0x000fea0003800000 */
.L_x_9716:
[----:B------:R-:W-:-:S03]  /*5370*/  UMOV UR4, 0xffffffff ;  /* 0xffffffff00047882 */ /* 0x000fc60000000000 */
[----:B------:R-:W-:Y:S05]  /*5380*/  BRA.DIV UR4, `(.L_x_9720) ;  /* 0x0000015e04547947 */ /* 0x000fea000b800000 */
[----:B0-----:R-:W0:Y:S04]  /*5390*/  SHFL.IDX PT, R97, R97, 0x1, 0x1c1f ;  /* 0x003c1f0061617f89 */ /* 0x001e2800000e0000 */
[----:B------:R-:W0:Y:S02]  /*53a0*/  SHFL.IDX PT, R96, R96, 0x1, 0x1c1f ;  /* 0x003c1f0060607f89 */ /* 0x000e2400000e0000 */
.L_x_9968:
[----:B----4-:R-:W-:-:S05]  /*53b0*/  VIADD R4, R200, 0x40 ;  /* 0x00000040c8047836 */ /* 0x010fca0000000000 */
[----:B------:R-:W-:-:S13]  /*53c0*/  ISETP.GE.OR P4, PT, R4, R94, P1 ;  /* 0x0000005e0400720c */ /* 0x000fda0000f86670 */
[----:B------:R-:W-:Y:S05]  /*53d0*/  @P4 BRA `(.L_x_9705) ;  /* 0x0000000c00004947 */ /* 0x000fea0003800000 */
[----:B------:R-:W4:Y:S01]  /*53e0*/  LDL R6, [R1+0x20] ;  /* 0x0000200001067983 */ /* 0x000f220000100800 */
[----:B------:R-:W-:Y:S01]  /*53f0*/  SEL R102, R61, R102, !P0 ;  /* 0x000000663d667207 */ /* 0x000fe20004000000 */
[----:B------:R-:W-:Y:S01]  /*5400*/  VIADD R7, R200, 0x40 ;  /* 0x00000040c8077836 */ /* 0x000fe20000000000 */
[----:B0-----:R-:W-:Y:S01]  /*5410*/  LEA R32, P4, R70, R96, 0x1 ;  /* 0x0000006046207211 */ /* 0x001fe200078808ff */
[----:B------:R-:W-:Y:S01]  /*5420*/  VIADD R4, R200, 0x40 ;  /* 0x00000040c8047836 */ /* 0x000fe20000000000 */
[----:B------:R-:W-:Y:S01]  /*5430*/  SHF.R.S32.HI R5, RZ, 0x1f, R102 ;  /* 0x0000001fff057819 */ /* 0x000fe20000011466 */
[----:B------:R-:W-:Y:S01]  /*5440*/  IMAD.SHL.U32 R7, R7, 0x40, RZ ;  /* 0x0000004007077824 */ /* 0x000fe200078e00ff */
[----:B------:R-:W-:Y:S01]  /*5450*/  BSSY B1, `(.L_x_9721) ;  /* 0x000006e000017945 */ /* 0x000fe20003800000 */
[----:B------:R-:W-:Y:S01]  /*5460*/  IMAD.SHL.U32 R4, R4, 0x40, RZ ;  /* 0x0000004004047824 */ /* 0x000fe200078e00ff */
[----:B------:R-:W-:Y:S02]  /*5470*/  LEA.HI R102, R5, R102, RZ, 0x4 ;  /* 0x0000006605667211 */ /* 0x000fe400078f20ff */
[----:B------:R-:W-:-:S02]  /*5480*/  LOP3.LUT R7, R7, 0x1c0, RZ, 0xc0, !PT ;  /* 0x000001c007077812 */ /* 0x000fc400078ec0ff */
[----:B------:R-:W-:Y:S02]  /*5490*/  LEA.HI.SX32 R11, R102, R69, 0x1c ;  /* 0x00000045660b7211 */ /* 0x000fe400078fe2ff */
[----:B------:R-:W-:Y:S02]  /*54a0*/  LOP3.LUT R4, R4, 0x1c0, RZ, 0xc0, !PT ;  /* 0x000001c004047812 */ /* 0x000fe400078ec0ff */
[----:B------:R-:W-:Y:S01]  /*54b0*/  SHF.R.U32.HI R7, RZ, 0x3, R7 ;  /* 0x00000003ff077819 */ /* 0x000fe20000011607 */
[----:B------:R-:W-:Y:S01]  /*54c0*/  IMAD.SHL.U32 R11, R11, 0x8, RZ ;  /* 0x000000080b0b7824 */ /* 0x000fe200078e00ff */
[----:B------:R-:W-:-:S04]  /*54d0*/  LEA.HI.X R33, R70, R97, R72, 0x1, P4 ;  /* 0x0000006146217211 */ /* 0x000fc800020f0c48 */
[----:B------:R-:W-:-:S04]  /*54e0*/  LOP3.LUT R4, R4, 0x38, R11, 0xf8, !PT ;  /* 0x0000003804047812 */ /* 0x000fc800078ef80b */
[----:B------:R-:W-:-:S05]  /*54f0*/  LOP3.LUT R4, R4, R7, RZ, 0x3c, !PT ;  /* 0x0000000704047212 */ /* 0x000fca00078e3cff */
[----:B----4-:R-:W-:Y:S02]  /*5500*/  IMAD.IADD R5, R6, 0x1, R4 ;  /* 0x0000000106057824 */ /* 0x010fe400078e0204 */
[C---:B------:R-:W-:Y:S02]  /*5510*/  IMAD R4, R18.reuse, 0x1800, R74 ;  /* 0x0000180012047824 */ /* 0x040fe400078e024a */
[----:B------:R-:W-:Y:S02]  /*5520*/  IMAD R6, R18, 0x1800, R5 ;  /* 0x0000180012067824 */ /* 0x000fe400078e0205 */
[--C-:B------:R-:W-:Y:S02]  /*5530*/  IMAD R4, R4, 0x2, R19.reuse ;  /* 0x0000000204047824 */ /* 0x100fe400078e0213 */
[----:B------:R-:W-:-:S04]  /*5540*/  IMAD R12, R6, 0x2, R19 ;  /* 0x00000002060c7824 */ /* 0x000fc800078e0213 */
[----:B------:R-:W0:Y:S04]  /*5550*/  LDS.128 R4, [R4+0x1c400] ;  /* 0x01c4000004047984 */ /* 0x000e280000000c00 */
[----:B------:R-:W4:Y:S01]  /*5560*/  LDS.128 R12, [R12+0x1c400] ;  /* 0x01c400000c0c7984 */ /* 0x000f220000000c00 */
[----:B------:R-:W-:Y:S05]  /*5570*/  @P2 BRA `(.L_x_9722) ;  /* 0x00000004006c2947 */ /* 0x000fea0003800000 */
[----:B------:R-:W-:Y:S02]  /*5580*/  SHF.R.U32.HI R35, RZ, 0x10, R41 ;  /* 0x00000010ff237819 */ /* 0x000fe40000011629 */
[----:B------:R-:W-:Y:S02]  /*5590*/  SHF.R.U32.HI R34, RZ, 0x10, R37 ;  /* 0x00000010ff227819 */ /* 0x000fe40000011625 */
[----:B------:R-:W-:Y:S01]  /*55a0*/  PRMT R116, R116, 0x5410, R35 ;  /* 0x0000541074747816 */ /* 0x000fe20000000023 */
[----:B----4-:R-:W-:Y:S01]  /*55b0*/  IMAD.U32 R35, R13, 0x10000, RZ ;  /* 0x000100000d237824 */ /* 0x010fe200078e00ff */
[----:B------:R-:W-:Y:S02]  /*55c0*/  PRMT R115, R115, 0x5410, R34 ;  /* 0x0000541073737816 */ /* 0x000fe40000000022 */
[----:B------:R-:W-:Y:S01]  /*55d0*/  SHF.R.U64 R36, R36, 0x10, R37 ;  /* 0x0000001024247819 */ /* 0x000fe20000001225 */
[----:B------:R-:W-:Y:S01]  /*55e0*/  IMAD.U32 R44, R116, 0x10000, RZ ;  /* 0x00010000742c7824 */ /* 0x000fe200078e00ff */
[----:B------:R-:W-:Y:S01]  /*55f0*/  SHF.R.U32.HI R46, RZ, 0x10, R43 ;  /* 0x00000010ff2e7819 */ /* 0x000fe2000001162b */
[----:B------:R-:W-:Y:S01]  /*5600*/  IMAD.U32 R37, R115, 0x10000, RZ ;  /* 0x0001000073257824 */ /* 0x000fe200078e00ff */
[----:B------:R-:W-:Y:S01]  /*5610*/  SHF.R.U64 R41, R40, 0x10, R41 ;  /* 0x0000001028297819 */ /* 0x000fe20000001229 */
[-C--:B------:R-:W-:Y:S01]  /*5620*/  FMUL.FTZ R45, R35, R44.reuse ;  /* 0x0000002c232d7220 */ /* 0x080fe20000410000 */
[----:B------:R-:W-:Y:S01]  /*5630*/  SHF.R.U64 R34, R38, 0x10, R39 ;  /* 0x0000001026227819 */ /* 0x000fe20000001227 */
[----:B0-----:R-:W-:Y:S01]  /*5640*/  IMAD.U32 R38, R5, 0x10000, RZ ;  /* 0x0001000005267824 */ /* 0x001fe200078e00ff */
[----:B------:R-:W-:Y:S01]  /*5650*/  LOP3.LUT R40, R13, 0xffff0000, RZ, 0xc0, !PT ;  /* 0xffff00000d287812 */ /* 0x000fe200078ec0ff */
[-C--:B------:R-:W-:Y:S01]  /*5660*/  FMUL.FTZ R47, R35, R37.reuse ;  /* 0x00000025232f7220 */ /* 0x080fe20000410000 */
[----:B------:R-:W-:Y:S01]  /*5670*/  LOP3.LUT R116, R116, 0xffff0000, RZ, 0xc0, !PT ;  /* 0xffff000074747812 */ /* 0x000fe200078ec0ff */
[C---:B------:R-:W-:Y:S01]  /*5680*/  FFMA.FTZ R37, R38.reuse, R37, -R45 ;  /* 0x0000002526257223 */ /* 0x040fe2000001082d */
[----:B------:R-:W-:Y:S01]  /*5690*/  LOP3.LUT R115, R115, 0xffff0000, RZ, 0xc0, !PT ;  /* 0xffff000073737812 */ /* 0x000fe200078ec0ff */
[----:B------:R-:W-:Y:S01]  /*56a0*/  FFMA.FTZ R38, R38, R44, R47 ;  /* 0x0000002c26267223 */ /* 0x000fe2000001002f */
[----:B------:R-:W-:Y:S01]  /*56b0*/  SHF.R.U32.HI R39, RZ, 0x10, R39 ;  /* 0x00000010ff277819 */ /* 0x000fe20000011627 */
[----:B------:R-:W-:Y:S01]  /*56c0*/  IMAD.U32 R44, R15, 0x10000, RZ ;  /* 0x000100000f2c7824 */ /* 0x000fe200078e00ff */
[----:B------:R-:W-:-:S02]  /*56d0*/  PRMT R113, R113, 0x5410, R46 ;  /* 0x0000541071717816 */ /* 0x000fc4000000002e */
[----:B------:R-:W-:Y:S01]  /*56e0*/  SHF.R.U64 R35, R42, 0x10, R43 ;  /* 0x000000102a237819 */ /* 0x000fe2000000122b */
[CC--:B------:R-:W-:Y:S01]  /*56f0*/  FMUL.FTZ R42, R40.reuse, R116.reuse ;  /* 0x00000074282a7220 */ /* 0x0c0fe20000410000 */
[----:B------:R-:W-:Y:S01]  /*5700*/  LOP3.LUT R13, R5, 0xffff0000, RZ, 0xc0, !PT ;  /* 0xffff0000050d7812 */ /* 0x000fe200078ec0ff */
[-C--:B------:R-:W-:Y:S01]  /*5710*/  FMUL.FTZ R43, R40, R115.reuse ;  /* 0x00000073282b7220 */ /* 0x080fe20000410000 */
[----:B------:R-:W-:Y:S01]  /*5720*/  PRMT R110, R110, 0x5410, R39 ;  /* 0x000054106e6e7816 */ /* 0x000fe20000000027 */
[C---:B------:R-:W-:Y:S01]  /*5730*/  IMAD.U32 R46, R113.reuse, 0x10000, RZ ;  /* 0x00010000712e7824 */ /* 0x040fe200078e00ff */
[----:B------:R-:W-:Y:S01]  /*5740*/  LOP3.LUT R113, R113, 0xffff0000, RZ, 0xc0, !PT ;  /* 0xffff000071717812 */ /* 0x000fe200078ec0ff */
[C---:B------:R-:W-:Y:S01]  /*5750*/  FFMA.FTZ R40, R13.reuse, R115, -R42 ;  /* 0x000000730d287223 */ /* 0x040fe2000001082a */
[----:B------:R-:W-:Y:S01]  /*5760*/  FFMA.FTZ R13, R13, R116, R43 ;  /* 0x000000740d0d7223 */ /* 0x000fe2000001002b */
[C---:B------:R-:W-:Y:S01]  /*5770*/  IMAD.U32 R39, R12.reuse, 0x10000, RZ ;  /* 0x000100000c277824 */ /* 0x040fe200078e00ff */
[----:B------:R-:W-:Y:S01]  /*5780*/  LOP3.LUT R42, R12, 0xffff0000, RZ, 0xc0, !PT ;  /* 0xffff00000c2a7812 */ /* 0x000fe200078ec0ff */
[----:B------:R-:W-:-:S02]  /*5790*/  IMAD.U32 R45, R110, 0x10000, RZ ;  /* 0x000100006e2d7824 */ /* 0x000fc400078e00ff */
[-C--:B------:R-:W-:Y:S01]  /*57a0*/  FMUL.FTZ R12, R44, R46.reuse ;  /* 0x0000002e2c0c7220 */ /* 0x080fe20000410000 */
[C---:B------:R-:W-:Y:S01]  /*57b0*/  IMAD.U32 R43, R7.reuse, 0x10000, RZ ;  /* 0x00010000072b7824 */ /* 0x040fe200078e00ff */
[----:B------:R-:W-:Y:S01]  /*57c0*/  LOP3.LUT R110, R110, 0xffff0000, RZ, 0xc0, !PT ;  /* 0xffff00006e6e7812 */ /* 0x000fe200078ec0ff */
[-C--:B------:R-:W-:Y:S01]  /*57d0*/  FMUL.FTZ R47, R44, R45.reuse ;  /* 0x0000002d2c2f7220 */ /* 0x080fe20000410000 */
[----:B------:R-:W-:Y:S01]  /*57e0*/  LOP3.LUT R44, R7, 0xffff0000, RZ, 0xc0, !PT ;  /* 0xffff0000072c7812 */ /* 0x000fe200078ec0ff */
[----:B------:R-:W-:Y:S01]  /*57f0*/  FFMA.FTZ R12, R43, R45, -R12 ;  /* 0x0000002d2b0c7223 */ /* 0x000fe2000001080c */
[----:B------:R-:W-:Y:S01]  /*5800*/  LOP3.LUT R45, R15, 0xffff0000, RZ, 0xc0, !PT ;  /* 0xffff00000f2d7812 */ /* 0x000fe200078ec0ff */
[----:B------:R-:W-:Y:S01]  /*5810*/  FFMA.FTZ R43, R43, R46, R47 ;  /* 0x0000002e2b2b7223 */ /* 0x000fe2000001002f */
[----:B------:R-:W-:Y:S01]  /*5820*/  PRMT R114, R114, 0x5410, R41 ;  /* 0x0000541072727816 */ /* 0x000fe20000000029 */
[----:B------:R-:W-:Y:S01]  /*5830*/  IMAD.U32 R5, R4, 0x10000, RZ ;  /* 0x0001000004057824 */ /* 0x000fe200078e00ff */
[----:B------:R-:W-:Y:S01]  /*5840*/  PRMT R111, R111, 0x5410, R36 ;  /* 0x000054106f6f7816 */ /* 0x000fe20000000024 */
[C---:B------:R-:W-:Y:S01]  /*5850*/  FMUL.FTZ R46, R45.reuse, R110 ;  /* 0x0000006e2d2e7220 */ /* 0x040fe20000410000 */
[----:B------:R-:W-:Y:S01]  /*5860*/  FMUL.FTZ R47, R45, R113 ;  /* 0x000000712d2f7220 */ /* 0x000fe20000410000 */
[----:B------:R-:W-:Y:S01]  /*5870*/  LOP3.LUT R45, R114, 0xffff0000, RZ, 0xc0, !PT ;  /* 0xffff0000722d7812 */ /* 0x000fe200078ec0ff */
[----:B------:R-:W-:-:S02]  /*5880*/  IMAD.U32 R15, R14, 0x10000, RZ ;  /* 0x000100000e0f7824 */ /* 0x000fc400078e00ff */
[C---:B------:R-:W-:Y:S01]  /*5890*/  FFMA.FTZ R36, R44.reuse, R113, R46 ;  /* 0x000000712c247223 */ /* 0x040fe2000001002e */
[----:B------:R-:W-:Y:S01]  /*58a0*/  FFMA.FTZ R41, R44, R110, -R47 ;  /* 0x0000006e2c297223 */ /* 0x000fe2000001082f */
[----:B------:R-:W-:Y:S01]  /*58b0*/  IMAD.U32 R46, R114, 0x10000, RZ ;  /* 0x00010000722e7824 */ /* 0x000fe200078e00ff */
[----:B------:R-:W-:Y:S01]  /*58c0*/  PRMT R109, R109, 0x5410, R34 ;  /* 0x000054106d6d7816 */ /* 0x000fe20000000022 */
[C---:B------:R-:W-:Y:S01]  /*58d0*/  IMAD.U32 R44, R111.reuse, 0x10000, RZ ;  /* 0x000100006f2c7824 */ /* 0x040fe200078e00ff */
[----:B------:R-:W-:Y:S01]  /*58e0*/  LOP3.LUT R111, R111, 0xffff0000, RZ, 0xc0, !PT ;  /* 0xffff00006f6f7812 */ /* 0x000fe200078ec0ff */
[C---:B------:R-:W-:Y:S01]  /*58f0*/  FMUL.FTZ R34, R39.reuse, R46 ;  /* 0x0000002e27227220 */ /* 0x040fe20000410000 */
[----:B------:R-:W-:Y:S01]  /*5900*/  LOP3.LUT R4, R4, 0xffff0000, RZ, 0xc0, !PT ;  /* 0xffff000004047812 */ /* 0x000fe200078ec0ff */
[-C--:B------:R-:W-:Y:S01]  /*5910*/  FMUL.FTZ R39, R39, R44.reuse ;  /* 0x0000002c27277220 */ /* 0x080fe20000410000 */
[----:B------:R-:W-:Y:S01]  /*5920*/  PRMT R112, R112, 0x5410, R35 ;  /* 0x0000541070707816 */ /* 0x000fe20000000023 */
[C---:B------:R-:W-:Y:S01]  /*5930*/  FMUL.FTZ R35, R42.reuse, R45 ;  /* 0x0000002d2a237220 */ /* 0x040fe20000410000 */
[C---:B------:R-:W-:Y:S01]  /*5940*/  FFMA.FTZ R34, R5.reuse, R44, -R34 ;  /* 0x0000002c05227223 */ /* 0x040fe20000010822 */
[----:B------:R-:W-:Y:S01]  /*5950*/  FFMA.FTZ R5, R5, R46, R39 ;  /* 0x0000002e05057223 */ /* 0x000fe20000010027 */
[-C--:B------:R-:W-:Y:S01]  /*5960*/  FMUL.FTZ R39, R42, R111.reuse ;  /* 0x0000006f2a277220 */ /* 0x080fe20000410000 */
[----:B------:R-:W-:Y:S01]  /*5970*/  FFMA.FTZ R111, R4, R111, -R35 ;  /* 0x0000006f046f7223 */ /* 0x000fe20000010823 */
[----:B------:R-:W-:Y:S01]  /*5980*/  LOP3.LUT R14, R14, 0xffff0000, RZ, 0xc0, !PT ;  /* 0xffff00000e0e7812 */ /* 0x000fe200078ec0ff */
[C---:B------:R-:W-:Y:S01]  /*5990*/  IMAD.U32 R42, R109.reuse, 0x10000, RZ ;  /* 0x000100006d2a7824 */ /* 0x040fe200078e00ff */
[C---:B------:R-:W-:Y:S01]  /*59a0*/  LOP3.LUT R35, R112.reuse, 0xffff0000, RZ, 0xc0, !PT ;  /* 0xffff000070237812 */ /* 0x040fe200078ec0ff */
[----:B------:R-:W-:Y:S01]  /*59b0*/  IMAD.U32 R44, R112, 0x10000, RZ ;  /* 0x00010000702c7824 */ /* 0x000fe200078e00ff */
[----:B------:R-:W-:Y:S01]  /*59c0*/  LOP3.LUT R109, R109, 0xffff0000, RZ, 0xc0, !PT ;  /* 0xffff00006d6d7812 */ /* 0x000fe200078ec0ff */
[----:B------:R-:W-:-:S02]  /*59d0*/  IMAD.U32 R7, R6, 0x10000, RZ ;  /* 0x0001000006077824 */ /* 0x000fc400078e00ff */
[----:B------:R-:W-:Y:S01]  /*59e0*/  FFMA.FTZ R4, R4, R45, R39 ;  /* 0x0000002d04047223 */ /* 0x000fe20000010027 */
[----:B------:R-:W-:Y:S01]  /*59f0*/  LOP3.LUT R6, R6, 0xffff0000, RZ, 0xc0, !PT ;  /* 0xffff000006067812 */ /* 0x000fe200078ec0ff */
[C---:B------:R-:W-:Y:S01]  /*5a00*/  FMUL.FTZ R46, R15.reuse, R44 ;  /* 0x0000002c0f2e7220 */ /* 0x040fe20000410000 */
[C---:B------:R-:W-:Y:S01]  /*5a10*/  FMUL.FTZ R39, R14.reuse, R35 ;  /* 0x000000230e277220 */ /* 0x040fe20000410000 */
[-C--:B------:R-:W-:Y:S01]  /*5a20*/  FMUL.FTZ R15, R15, R42.reuse ;  /* 0x0000002a0f0f7220 */ /* 0x080fe20000410000 */
[----:B------:R-:W-:Y:S01]  /*5a30*/  FMUL.FTZ R14, R14, R109 ;  /* 0x0000006d0e0e7220 */ /* 0x000fe20000410000 */
[----:B------:R-:W-:Y:S01]  /*5a40*/  F2FP.BF16.F32.PACK_AB R43, R36, R43 ;  /* 0x0000002b242b723e */ /* 0x000fe200000010ff */
[C---:B------:R-:W-:Y:S01]  /*5a50*/  FFMA.FTZ R46, R7.reuse, R42, -R46 ;  /* 0x0000002a072e7223 */ /* 0x040fe2000001082e */
[----:B------:R-:W-:Y:S01]  /*5a60*/  FFMA.FTZ R15, R7, R44, R15 ;  /* 0x0000002c070f7223 */ /* 0x000fe2000001000f */
[C---:B------:R-:W-:Y:S01]  /*5a70*/  FFMA.FTZ R14, R6.reuse, R35, R14 ;  /* 0x00000023060e7223 */ /* 0x040fe2000001000e */
[----:B------:R-:W-:Y:S01]  /*5a80*/  FFMA.FTZ R39, R6, R109, -R39 ;  /* 0x0000006d06277223 */ /* 0x000fe20000010827 */
        /* <DEDUP_REMOVED lines=9> */
[----:B------:R-:W-:-:S07]  /*5b20*/  F2FP.BF16.F32.PACK_AB R6, R39, R46 ;  /* 0x0000002e2706723e */ /* 0x000fce00000010ff */
.L_x_9722:
[----:B------:R-:W-:Y:S05]  /*5b30*/  BSYNC B1 ;  /* 0x0000000000017941 */ /* 0x000fea0003800000 */
.L_x_9721:
[----:B------:R-:W-:Y:S01]  /*5b40*/  ISETP.GE.AND P2, PT, R11, R98, PT ;  /* 0x000000620b00720c */ /* 0x000fe20003f46270 */
[----:B0-----:R0:W-:Y:S02]  /*5b50*/  ST.E.128 desc[UR40][R32.64], R4 ;  /* 0x0000000420007985 */ /* 0x0011e4000c101d28 */
[----:B0-----:R-:W-:Y:S02]  /*5b60*/  IMAD.MOV.U32 R4, RZ, RZ, R96 ;  /* 0x000000ffff047224 */ /* 0x001fe400078e0060 */
[----:B------:R-:W-:-:S08]  /*5b70*/  IMAD.MOV.U32 R5, RZ, RZ, R97 ;  /* 0x000000ffff057224 */ /* 0x000fd000078e0061 */
[----:B------:R-:W-:Y:S05]  /*5b80*/  @P2 BRA `(.L_x_9705) ;  /* 0x0000000400142947 */ /* 0x000fea0003800000 */
[----:B------:R-:W-:-:S05]  /*5b90*/  IMAD.WIDE R4, R11, 0x2, R4 ;  /* 0x000000020b047825 */ /* 0x000fca00078e0204 */
[----:B----4-:R0:W-:Y:S01]  /*5ba0*/  ST.E.128 desc[UR40][R4.64], R12 ;  /* 0x0000000c04007985 */ /* 0x0101e2000c101d28 */
[----:B------:R-:W-:Y:S05]  /*5bb0*/  BRA `(.L_x_9705) ;  /* 0x0000000400087947 */ /* 0x000fea0003800000 */
.L_x_9686:
[----:B------:R-:W-:-:S13]  /*5bc0*/  ISETP.NE.AND P3, PT, R206, 0x3, PT ;  /* 0x00000003ce00780c */ /* 0x000fda0003f65270 */
[----:B------:R-:W-:Y:S05]  /*5bd0*/  @!P3 BRA `(.L_x_9723) ;  /* 0x000000000004b947 */ /* 0x000fea0003800000 */
[----:B------:R-:W-:Y:S01]  /*5be0*/  BPT.TRAP 0x1 ;  /* 0x000000040000795c */ /* 0x000fe20000300000 */
.L_x_9723:
[----:B------:R-:W-:Y:S01]  /*5bf0*/  IMAD R87, R18, 0x8, R19 ;  /* 0x0000000812577824 */ /* 0x000fe200078e0213 */
[----:B------:R-:W-:Y:S01]  /*5c00*/  SHF.L.U32 R95, R204, 0x1f, RZ ;  /* 0x0000001fcc5f7819 */ /* 0x000fe200000006ff */
[----:B------:R-:W-:Y:S01]  /*5c10*/  BSSY B1, `(.L_x_9724) ;  /* 0x0000004000017945 */ /* 0x000fe20003800000 */
[----:B------:R-:W-:Y:S02]  /*5c20*/  SHF.R.S32.HI R92, RZ, 0x1f, R91 ;  /* 0x0000001fff5c7819 */ /* 0x000fe4000001145b */
[----:B------:R-:W1:Y:S02]  /*5c30*/  SYNCS.PHASECHK.TRANS64.TRYWAIT P2, [R87+URZ+0x22890], R95 ;  /* 0x0228905f570075a7 */ /* 0x000e64000804017f */
[----:B-1----:R-:W-:Y:S05]  /*5c40*/  @!P2 BRA `(.L_x_9725) ;  /* 0x000001540070a947 */ /* 0x002fea0003800000 */
.L_x_9969:
[----:B------:R-:W-:Y:S05]  /*5c50*/  BSYNC B1 ;  /* 0x0000000000017941 */ /* 0x000fea0003800000 */
.L_x_9724:
        /* <DEDUP_REMOVED lines=25> */
.L_x_9973:
[----:B------:R-:W-:Y:S04]  /*5df0*/  BSSY B1, `(.L_x_9727) ;  /* 0x000000d000017945 */ /* 0x000fe80003800000 */
[----:B------:R-:W-:Y:S05]  /*5e00*/  @!P2 BRA `(.L_x_9728) ;  /* 0x00000000002ca947 */ /* 0x000fea0003800000 */
[----:B------:R-:W-:Y:S02]  /*5e10*/  ULDC UR4, c[0x0][0x2f4] ;  /* 0x0000bd0000047ab9 */ /* 0x000fe40000000800 */
[----:B------:R-:W-:-:S13]  /*5e20*/  ISETP.GE.AND P2, PT, R16, UR4, PT ;  /* 0x0000000410007c0c */ /* 0x000fda000bf46270 */
[----:B---3--:R-:W-:-:S04]  /*5e30*/  @!P2 LEA R14, P4, R16, R7, 0x1 ;  /* 0x00000007100ea211 */ /* 0x008fc800078808ff */
[----:B--2---:R-:W-:Y:S02]  /*5e40*/  @!P2 LEA.HI.X R15, R16, R5, R17, 0x1, P4 ;  /* 0x00000005100fa211 */ /* 0x004fe400020f0c11 */
[----:B------:R-:W-:-:S13]  /*5e50*/  ISETP.GE.AND P4, PT, R2, UR4, PT ;  /* 0x0000000402007c0c */ /* 0x000fda000bf86270 */
[----:B------:R-:W-:-:S04]  /*5e60*/  @!P4 LEA R12, P5, R2, R7, 0x1 ;  /* 0x00000007020cc211 */ /* 0x000fc800078a08ff */
[----:B------:R-:W-:Y:S02]  /*5e70*/  @!P4 LEA.HI.X R13, R2, R5, R202, 0x1, P5 ;  /* 0x00000005020dc211 */ /* 0x000fe400028f0cca */
[----:B------:R-:W2:Y:S04]  /*5e80*/  @!P2 LDS.128 R4, [R98] ;  /* 0x000000006204a984 */ /* 0x000ea80000000c00 */
[----:B--2---:R-:W-:Y:S04]  /*5e90*/  @!P2 ST.E.128 desc[UR40][R14.64], R4 ;  /* 0x000000040e00a985 */ /* 0x004fe8000c101d28 */
[----:B------:R-:W2:Y:S04]  /*5ea0*/  @!P4 LDS.128 R4, [R89] ;  /* 0x000000005904c984 */ /* 0x000ea80000000c00 */
[----:B--2---:R4:W-:Y:S02]  /*5eb0*/  @!P4 ST.E.128 desc[UR40][R12.64], R4 ;  /* 0x000000040c00c985 */ /* 0x0049e4000c101d28 */
.L_x_9728:
[----:B------:R-:W-:Y:S05]  /*5ec0*/  BSYNC B1 ;  /* 0x0000000000017941 */ /* 0x000fea0003800000 */
.L_x_9727:
[----:B------:R-:W-:-:S03]  /*5ed0*/  UMOV UR4, 0xffffffff ;  /* 0xffffffff00047882 */ /* 0x000fc60000000000 */
[----:B------:R-:W-:Y:S05]  /*5ee0*/  BRA.DIV UR4, `(.L_x_9729) ;  /* 0x0000015604287947 */ /* 0x000fea000b800000 */
[----:B--2-4-:R2:W4:Y:S04]  /*5ef0*/  SHFL.IDX PT, R5, R33, 0x1, 0x1c1f ;  /* 0x003c1f0021057f89 */ /* 0x01452800000e0000 */
[----:B---3--:R2:W3:Y:S02]  /*5f00*/  SHFL.IDX PT, R7, R32, 0x1, 0x1c1f ;  /* 0x003c1f0020077f89 */ /* 0x0084e400000e0000 */
.L_x_9977:
[----:B------:R-:W-:-:S13]  /*5f10*/  ISETP.GE.AND P2, PT, R34, 0x41, PT ;  /* 0x000000412200780c */ /* 0x000fda0003f46270 */
[----:B------:R-:W-:Y:S05]  /*5f20*/  @!P2 BRA `(.L_x_9705) ;  /* 0x00000000002ca947 */ /* 0x000fea0003800000 */
[----:B------:R-:W-:Y:S02]  /*5f30*/  ULDC UR4, c[0x0][0x2f4] ;  /* 0x0000bd0000047ab9 */ /* 0x000fe40000000800 */
[----:B------:R-:W-:-:S13]  /*5f40*/  ISETP.GE.AND P2, PT, R16, UR4, PT ;  /* 0x0000000410007c0c */ /* 0x000fda000bf46270 */
[----:B---3--:R-:W-:-:S04]  /*5f50*/  @!P2 LEA R14, P4, R16, R7, 0x1 ;  /* 0x00000007100ea211 */ /* 0x008fc800078808ff */
[----:B----4-:R-:W-:Y:S02]  /*5f60*/  @!P2 LEA.HI.X R15, R16, R5, R17, 0x1, P4 ;  /* 0x00000005100fa211 */ /* 0x010fe400020f0c11 */
[----:B------:R-:W-:-:S13]  /*5f70*/  ISETP.GE.AND P4, PT, R2, UR4, PT ;  /* 0x0000000402007c0c */ /* 0x000fda000bf86270 */
[----:B------:R-:W-:-:S04]  /*5f80*/  @!P4 LEA R12, P5, R2, R7, 0x1 ;  /* 0x00000007020cc211 */ /* 0x000fc800078a08ff */
[----:B------:R-:W-:Y:S02]  /*5f90*/  @!P4 LEA.HI.X R13, R2, R5, R202, 0x1, P5 ;  /* 0x00000005020dc211 */ /* 0x000fe400028f0cca */
[----:B------:R-:W3:Y:S04]  /*5fa0*/  @!P2 LDS.128 R4, [R98+0x2000] ;  /* 0x002000006204a984 */ /* 0x000ee80000000c00 */
[----:B---3--:R-:W-:Y:S04]  /*5fb0*/  @!P2 ST.E.128 desc[UR40][R14.64], R4 ;  /* 0x000000040e00a985 */ /* 0x008fe8000c101d28 */
[----:B------:R-:W3:Y:S04]  /*5fc0*/  @!P4 LDS.128 R4, [R89+0x2000] ;  /* 0x002000005904c984 */ /* 0x000ee80000000c00 */
[----:B---3--:R3:W-:Y:S02]  /*5fd0*/  @!P4 ST.E.128 desc[UR40][R12.64], R4 ;  /* 0x000000040c00c985 */ /* 0x0087e4000c101d28 */
.L_x_9705:
[----:B------:R-:W-:Y:S05]  /*5fe0*/  BSYNC B0 ;  /* 0x0000000000007941 */ /* 0x000fea0003800000 */
.L_x_9685:
[----:B0--34-:R-:W0:Y:S01]  /*5ff0*/  S2R R4, SR_TID.X ;  /* 0x0000000000047919 */ /* 0x019e220000002100 */
        /* <DEDUP_REMOVED lines=16> */
.L_x_9731:
[----:B------:R-:W-:Y:S05]  /*6100*/  BSYNC B0 ;  /* 0x0000000000007941 */ /* 0x000fea0003800000 */
.L_x_9730:
[----:B------:R-:W3:Y:S01]  /*6110*/  SYNCS.PHASECHK.TRANS64.TRYWAIT P3, [R87+URZ+0x228b0], R95 ;  /* 0x0228b05f570075a7 */ /* 0x000ee2000806017f */
[----:B------:R-:W-:Y:S04]  /*6120*/  BSSY B0, `(.L_x_9732) ;  /* 0x0000002000007945 */ /* 0x000fe80003800000 */
[----:B---3--:R-:W-:Y:S05]  /*6130*/  @!P3 BRA `(.L_x_9733) ;  /* 0x0000015000e0b947 */ /* 0x008fea0003800000 */
.L_x_9978:
[----:B------:R-:W-:Y:S05]  /*6140*/  BSYNC B0 ;  /* 0x0000000000007941 */ /* 0x000fea0003800000 */
.L_x_9732:
[----:B------:R-:W-:Y:S01]  /*6150*/  ULDC.64 UR4, c[0x0][0x328] ;  /* 0x0000ca0000047ab9 */ /* 0x000fe20000000a00 */
[----:B------:R-:W-:Y:S01]  /*6160*/  ULDC.64 UR6, c[0x0][0x318] ;  /* 0x0000c60000067ab9 */ /* 0x000fe20000000a00 */
[----:B------:R-:W-:Y:S01]  /*6170*/  IMAD R92, R92, UR4, RZ ;  /* 0x000000045c5c7c24 */ /* 0x000fe2000f8e02ff */
[----:B------:R-:W-:Y:S01]  /*6180*/  BSSY B0, `(.L_x_9734) ;  /* 0x0000040000007945 */ /* 0x000fe20003800000 */
[----:B0-----:R-:W-:-:S04]  /*6190*/  IMAD.WIDE.U32 R4, R91, UR4, RZ ;  /* 0x000000045b047c25 */ /* 0x001fc8000f8e00ff */
        /* <DEDUP_REMOVED lines=8> */
[----:B------:R-:W-:Y:S02]  /*6220*/  IMAD.IADD R5, R5, 0x1, R93 ;  /* 0x0000000105057824 */ /* 0x000fe400078e025d */
[----:B------:R-:W-:Y:S02]  /*6230*/  IMAD R34, R18, 0x6000, R82 ;  /* 0x0000600012227824 */ /* 0x000fe400078e0252 */
[----:B------:R-:W-:-:S04]  /*6240*/  IMAD.WIDE.U32 R4, R201, UR4, R4 ;  /* 0x00000004c9047c25 */ /* 0x000fc8000f8e0004 */
[----:B------:R-:W-:Y:S01]  /*6250*/  IMAD R5, R201, UR5, R5 ;  /* 0x00000005c9057c24 */ /* 0x000fe2000f8e0205 */
[----:B------:R-:W-:-:S04]  /*6260*/  LEA R35, P3, R4, UR6, 0x1 ;  /* 0x0000000604237c11 */ /* 0x000fc8000f8608ff */
[----:B------:R-:W-:Y:S01]  /*6270*/  LEA.HI.X R36, R4, UR7, R5, 0x1, P3 ;  /* 0x0000000704247c11 */ /* 0x000fe200098f0c05 */
[----:B------:R-:W-:Y:S01]  /*6280*/  IMAD.IADD R4, R75, 0x1, R34 ;  /* 0x000000014b047824 */ /* 0x000fe200078e0222 */
[----:B------:R-:W-:Y:S01]  /*6290*/  ISETP.GE.AND P3, PT, R94, 0x1, PT ;  /* 0x000000015e00780c */ /* 0x000fe20003f66270 */
[----:B------:R0:W4:Y:S01]  /*62a0*/  SHFL.IDX PT, R41, R35, RZ, 0x1c1f ;  /* 0x001c1fff23297589 */ /* 0x00012200000e0000 */
[--C-:B------:R-:W-:Y:S02]  /*62b0*/  IMAD R34, R34, 0x2, R25.reuse ;  /* 0x0000000222227824 */ /* 0x100fe400078e0219 */
[----:B------:R-:W-:Y:S01]  /*62c0*/  IMAD R11, R4, 0x2, R25 ;  /* 0x00000002040b7824 */ /* 0x000fe200078e0219 */
[----:B------:R0:W0:Y:S08]  /*62d0*/  SHFL.IDX PT, R39, R36, RZ, 0x1c1f ;  /* 0x001c1fff24277589 */ /* 0x00003000000e0000 */
[----:B------:R-:W-:Y:S05]  /*62e0*/  @!P3 BRA `(.L_x_9735) ;  /* 0x0000000000a4b947 */ /* 0x000fea0003800000 */
[----:B------:R-:W-:Y:S02]  /*62f0*/  ISETP.NE.AND P5, PT, R77, RZ, PT ;  /* 0x000000ff4d00720c */ /* 0x000fe40003fa5270 */
[----:B------:R-:W-:Y:S02]  /*6300*/  ISETP.NE.AND P4, PT, R78, RZ, PT ;  /* 0x000000ff4e00720c */ /* 0x000fe40003f85270 */
[----:B------:R-:W-:-:S09]  /*6310*/  PRMT R37, R10, 0x8880, RZ ;  /* 0x000088800a257816 */ /* 0x000fd200000000ff */
[----:B------:R-:W5:Y:S01]  /*6320*/  @P5 LDS.128 R4, [R34] ;  /* 0x0000000022045984 */ /* 0x000f620000000c00 */
[----:B--2-4-:R-:W-:-:S04]  /*6330*/  @P5 LEA R32, P3, R16, R41, 0x1 ;  /* 0x0000002910205211 */ /* 0x014fc800078608ff */
[----:B0-----:R-:W-:Y:S02]  /*6340*/  @P5 LEA.HI.X R33, R16, R39, R17, 0x1, P3 ;  /* 0x0000002710215211 */ /* 0x001fe400018f0c11 */
[----:B------:R-:W-:-:S04]  /*6350*/  @P4 LEA R14, P3, R2, R41, 0x1 ;  /* 0x00000029020e4211 */ /* 0x000fc800078608ff */
[----:B------:R-:W-:Y:S02]  /*6360*/  @P4 LEA.HI.X R15, R2, R39, R202, 0x1, P3 ;  /* 0x00000027020f4211 */ /* 0x000fe400018f0cca */
[----:B------:R-:W-:-:S13]  /*6370*/  ISETP.NE.AND P3, PT, R79, RZ, PT ;  /* 0x000000ff4f00720c */ /* 0x000fda0003f65270 */
[----:B------:R-:W-:-:S04]  /*6380*/  @P3 LEA R12, P6, R211, R41, 0x1 ;  /* 0x00000029d30c3211 */ /* 0x000fc800078c08ff */
[----:B------:R-:W-:Y:S01]  /*6390*/  @P3 LEA.HI.X R13, R211, R39, R220, 0x1, P6 ;  /* 0x00000027d30d3211 */ /* 0x000fe200030f0cdc */
[----:B-----5:R0:W-:Y:S01]  /*63a0*/  @P5 ST.E.128 desc[UR40][R32.64], R4 ;  /* 0x0000000420005985 */ /* 0x0201e2000c101d28 */
[----:B------:R-:W-:-:S03]  /*63b0*/  ISETP.NE.AND P5, PT, R80, RZ, PT ;  /* 0x000000ff5000720c */ /* 0x000fc60003fa5270 */
[----:B------:R-:W2:Y:S10]  /*63c0*/  @P4 LDS.128 R4, [R11] ;  /* 0x000000000b044984 */ /* 0x000eb40000000c00 */
[----:B0-----:R-:W-:-:S04]  /*63d0*/  @P5 LEA R32, P6, R210, R41, 0x1 ;  /* 0x00000029d2205211 */ /* 0x001fc800078c08ff */
[----:B------:R-:W-:Y:S01]  /*63e0*/  @P5 LEA.HI.X R33, R210, R39, R219, 0x1, P6 ;  /* 0x00000027d2215211 */ /* 0x000fe200030f0cdb */
[----:B--2---:R0:W-:Y:S01]  /*63f0*/  @P4 ST.E.128 desc[UR40][R14.64], R4 ;  /* 0x000000040e004985 */ /* 0x0041e2000c101d28 */
[----:B------:R-:W-:-:S03]  /*6400*/  ISETP.NE.AND P4, PT, R81, RZ, PT ;  /* 0x000000ff5100720c */ /* 0x000fc60003f85270 */
[----:B------:R-:W2:Y:S10]  /*6410*/  @P3 LDS.128 R4, [R34+0x3000] ;  /* 0x0030000022043984 */ /* 0x000eb40000000c00 */
        /* <DEDUP_REMOVED lines=13> */
[----:B------:R-:W-:-:S03]  /*64f0*/  ISETP.GT.AND P4, PT, R37, -0x1, PT ;  /* 0xffffffff2500780c */ /* 0x000fc60003f84270 */
[----:B------:R-:W2:Y:S10]  /*6500*/  @P3 LDS.128 R4, [R11+0x6000] ;  /* 0x006000000b043984 */ /* 0x000eb40000000c00 */
[----:B0-----:R-:W-:-:S04]  /*6510*/  @!P4 LEA R14, P6, R212, R41, 0x1 ;  /* 0x00000029d40ec211 */ /* 0x001fc800078c08ff */
[----:B------:R-:W-:Y:S01]  /*6520*/  @!P4 LEA.HI.X R15, R212, R39, R215, 0x1, P6 ;  /* 0x00000027d40fc211 */ /* 0x000fe200030f0cd7 */
[----:B--2---:R-:W-:Y:S04]  /*6530*/  @P3 ST.E.128 desc[UR40][R12.64], R4 ;  /* 0x000000040c003985 */ /* 0x004fe8000c101d28 */
[----:B------:R-:W0:Y:S04]  /*6540*/  @P5 LDS.128 R4, [R34+0x9000] ;  /* 0x0090000022045984 */ /* 0x000e280000000c00 */
[----:B0-----:R-:W-:Y:S04]  /*6550*/  @P5 ST.E.128 desc[UR40][R32.64], R4 ;  /* 0x0000000420005985 */ /* 0x001fe8000c101d28 */
[----:B------:R-:W0:Y:S04]  /*6560*/  @!P4 LDS.128 R4, [R11+0x9000] ;  /* 0x009000000b04c984 */ /* 0x000e280000000c00 */
[----:B0-----:R0:W-:Y:S02]  /*6570*/  @!P4 ST.E.128 desc[UR40][R14.64], R4 ;  /* 0x000000040e00c985 */ /* 0x0011e4000c101d28 */
.L_x_9735:
[----:B------:R-:W-:Y:S05]  /*6580*/  BSYNC B0 ;  /* 0x0000000000007941 */ /* 0x000fea0003800000 */
.L_x_9734:
[----:B------:R-:W-:Y:S01]  /*6590*/  ISETP.GE.AND P3, PT, R94, 0x41, PT ;  /* 0x000000415e00780c */ /* 0x000fe20003f66270 */
[----:B------:R1:W1:Y:S01]  /*65a0*/  SHFL.IDX PT, R37, R36, 0x1, 0x1c1f ;  /* 0x003c1f0024257f89 */ /* 0x00026200000e0000 */
[----:B------:R-:W-:Y:S03]  /*65b0*/  BSSY B0, `(.L_x_9736) ;  /* 0x000002c000007945 */ /* 0x000fe60003800000 */
[----:B0-----:R-:W0:Y:S08]  /*65c0*/  SHFL.IDX PT, R35, R35, 0x1, 0x1c1f ;  /* 0x003c1f0023237f89 */ /* 0x001e3000000e0000 */
[----:B------:R-:W-:Y:S05]  /*65d0*/  @!P3 BRA `(.L_x_9737) ;  /* 0x0000000000a4b947 */ /* 0x000fea0003800000 */
[----:B------:R-:W-:Y:S02]  /*65e0*/  ISETP.NE.AND P5, PT, R77, RZ, PT ;  /* 0x000000ff4d00720c */ /* 0x000fe40003fa5270 */
[----:B------:R-:W-:Y:S02]  /*65f0*/  ISETP.NE.AND P4, PT, R78, RZ, PT ;  /* 0x000000ff4e00720c */ /* 0x000fe40003f85270 */
[----:B-1----:R-:W-:-:S09]  /*6600*/  PRMT R36, R10, 0x8880, RZ ;  /* 0x000088800a247816 */ /* 0x002fd200000000ff */
[----:B------:R-:W1:Y:S01]  /*6610*/  @P5 LDS.128 R4, [R34+0x2000] ;  /* 0x0020000022045984 */ /* 0x000e620000000c00 */
[----:B0-2---:R-:W-:-:S04]  /*6620*/  @P5 LEA R32, P3, R16, R35, 0x1 ;  /* 0x0000002310205211 */ /* 0x005fc800078608ff */
[----:B------:R-:W-:Y:S02]  /*6630*/  @P5 LEA.HI.X R33, R16, R37, R17, 0x1, P3 ;  /* 0x0000002510215211 */ /* 0x000fe400018f0c11 */
[----:B------:R-:W-:-:S04]  /*6640*/  @P4 LEA R14, P3, R2, R35, 0x1 ;  /* 0x00000023020e4211 */ /* 0x000fc800078608ff */
[----:B------:R-:W-:Y:S02]  /*6650*/  @P4 LEA.HI.X R15, R2, R37, R202, 0x1, P3 ;  /* 0x00000025020f4211 */ /* 0x000fe400018f0cca */
[----:B------:R-:W-:-:S13]  /*6660*/  ISETP.NE.AND P3, PT, R79, RZ, PT ;  /* 0x000000ff4f00720c */ /* 0x000fda0003f65270 */
[----:B------:R-:W-:-:S04]  /*6670*/  @P3 LEA R12, P6, R211, R35, 0x1 ;  /* 0x00000023d30c3211 */ /* 0x000fc800078c08ff */
[----:B------:R-:W-:Y:S01]  /*6680*/  @P3 LEA.HI.X R13, R211, R37, R220, 0x1, P6 ;  /* 0x00000025d30d3211 */ /* 0x000fe200030f0cdc */
[----:B-1----:R0:W-:Y:S01]  /*6690*/  @P5 ST.E.128 desc[UR40][R32.64], R4 ;  /* 0x0000000420005985 */ /* 0x0021e2000c101d28 */
[----:B------:R-:W-:-:S03]  /*66a0*/  ISETP.NE.AND P5, PT, R80, RZ, PT ;  /* 0x000000ff5000720c */ /* 0x000fc60003fa5270 */
[----:B------:R-:W1:Y:S10]  /*66b0*/  @P4 LDS.128 R4, [R11+0x2000] ;  /* 0x002000000b044984 */ /* 0x000e740000000c00 */
[----:B0-----:R-:W-:-:S04]  /*66c0*/  @P5 LEA R32, P6, R210, R35, 0x1 ;  /* 0x00000023d2205211 */ /* 0x001fc800078c08ff */
        /* <DEDUP_REMOVED lines=17> */
[----:B------:R-:W-:-:S03]  /*67e0*/  ISETP.GT.AND P4, PT, R36, -0x1, PT ;  /* 0xffffffff2400780c */ /* 0x000fc60003f84270 */
[----:B------:R-:W1:Y:S10]  /*67f0*/  @P3 LDS.128 R4, [R11+0x8000] ;  /* 0x008000000b043984 */ /* 0x000e740000000c00 */
[----:B0-----:R-:W-:-:S04]  /*6800*/  @!P4 LEA R14, P6, R212, R35, 0x1 ;  /* 0x00000023d40ec211 */ /* 0x001fc800078c08ff */
[----:B------:R-:W-:Y:S01]  /*6810*/  @!P4 LEA.HI.X R15, R212, R37, R215, 0x1, P6 ;  /* 0x00000025d40fc211 */ /* 0x000fe200030f0cd7 */
[----:B-1----:R-:W-:Y:S04]  /*6820*/  @P3 ST.E.128 desc[UR40][R12.64], R4 ;  /* 0x000000040c003985 */ /* 0x002fe8000c101d28 */
[----:B------:R-:W0:Y:S04]  /*6830*/  @P5 LDS.128 R4, [R34+0xb000] ;  /* 0x00b0000022045984 */ /* 0x000e280000000c00 */
[----:B0-----:R-:W-:Y:S04]  /*6840*/  @P5 ST.E.128 desc[UR40][R32.64], R4 ;  /* 0x0000000420005985 */ /* 0x001fe8000c101d28 */
[----:B------:R-:W0:Y:S04]  /*6850*/  @!P4 LDS.128 R4, [R11+0xb000] ;  /* 0x00b000000b04c984 */ /* 0x000e280000000c00 */
[----:B0-----:R0:W-:Y:S02]  /*6860*/  @!P4 ST.E.128 desc[UR40][R14.64], R4 ;  /* 0x000000040e00c985 */ /* 0x0011e4000c101d28 */
.L_x_9737:
[----:B------:R-:W-:Y:S05]  /*6870*/  BSYNC B0 ;  /* 0x0000000000007941 */ /* 0x000fea0003800000 */
.L_x_9736:
[----:B0-----:R-:W5:Y:S01]  /*6880*/  LDL R4, [R1] ;  /* 0x0000000001047983 */ /* 0x001f620000100800 */
[----:B-1-3--:R-:W-:Y:S02]  /*6890*/  @!P2 VIADD R87, R87, 0x228c0 ;  /* 0x000228c05757a836 */ /* 0x00afe40000000000 */
[----:B------:R-:W-:Y:S01]  /*68a0*/  VIADD R18, R18, 0x1 ;  /* 0x0000000112127836 */ /* 0x000fe20000000000 */
[----:B------:R-:W-:Y:S01]  /*68b0*/  @!PT LDS RZ, [RZ] ;  /* 0x00000000fffff984 */ /* 0x000fe20000000800 */
[----:B------:R-:W-:Y:S01]  /*68c0*/  @!PT LDS RZ, [RZ] ;  /* 0x00000000fffff984 */ /* 0x000fe20000000800 */
[----:B------:R-:W-:Y:S01]  /*68d0*/  @!PT LDS RZ, [RZ] ;  /* 0x00000000fffff984 */ /* 0x000fe20000000800 */
[----:B------:R-:W-:Y:S01]  /*68e0*/  @!PT LDS RZ, [RZ] ;  /* 0x00000000fffff984 */ /* 0x000fe20000000800 */
[----:B------:R0:W-:Y:S06]  /*68f0*/  MEMBAR.ALL.CTA ;  /* 0x0000000000007992 */ /* 0x0001ec0000008000 */
[----:B0-----:R-:W0:Y:S01]  /*6900*/  FENCE.VIEW.ASYNC.S ;  /* 0x00000000000073c6 */ /* 0x001e220000000000 */
[----:B------:R-:W-:Y:S01]  /*6910*/  @!P2 PRMT R87, RZ, 0x654, R87 ;  /* 0x00000654ff57a816 */ /* 0x000fe20000000057 */
[----:B0-----:R0:W-:Y:S06]  /*6920*/  BAR.SYNC.DEFER_BLOCKING R60, 0x80 ;  /* 0x0002003c0000751d */ /* 0x0011ec0000010000 */
[----:B------:R0:W-:Y:S01]  /*6930*/  @!P2 SYNCS.ARRIVE.TRANS64.RED.A1T0 RZ, [R87+URZ], RZ ;  /* 0x000000ff57ffa9a7 */ /* 0x0001e2000810043f */
[----:B------:R-:W-:-:S04]  /*6940*/  ISETP.NE.AND P2, PT, R18, 0x2, PT ;  /* 0x000000021200780c */ /* 0x000fc80003f45270 */
[----:B------:R-:W-:Y:S02]  /*6950*/  SEL R5, RZ, 0x1, P2 ;  /* 0x00000001ff057807 */ /* 0x000fe40001000000 */
[----:B------:R-:W-:Y:S02]  /*6960*/  SEL R18, R18, RZ, P2 ;  /* 0x000000ff12127207 */ /* 0x000fe40001000000 */
[----:B------:R-:W-:Y:S02]  /*6970*/  LOP3.LUT R204, R204, R5, RZ, 0x3c, !PT ;  /* 0x00000005cccc7212 */ /* 0x000fe400078e3cff */
[----:B-----5:R-:W-:-:S13]  /*6980*/  LOP3.LUT P3, RZ, R4, 0x2, RZ, 0xc0, !PT ;  /* 0x0000000204ff7812 */ /* 0x020fda000786c0ff */
[----:B0-----:R-:W-:Y:S05]  /*6990*/  @P3 BRA `(.L_x_9738) ;  /* 0xffffffc000e43947 */ /* 0x001fea000383ffff */
[----:B------:R-:W0:Y:S01]  /*69a0*/  S2R R4, SR_TID.X ;  /* 0x0000000000047919 */ /* 0x000e220000002100 */
[----:B------:R-:W-:Y:S02]  /*69b0*/  PLOP3.LUT P0, PT, PT, PT, PT, 0x8, 0x0 ;  /* 0x000000000000781c */ /* 0x000fe40003f0e170 */
[----:B0-----:R-:W-:-:S04]  /*69c0*/  SHF.R.U32.HI R4, RZ, 0x7, R4 ;  /* 0x00000007ff047819 */ /* 0x001fc80000011604 */
[----:B------:R-:W-:-:S13]  /*69d0*/  ISETP.NE.AND P3, PT, R4, 0x1, PT ;  /* 0x000000010400780c */ /* 0x000fda0003f65270 */
[----:B------:R-:W-:Y:S05]  /*69e0*/  @!P3 WARPSYNC.ALL ;  /* 0x000000000000b948 */ /* 0x000fea0003800000 */
[----:B------:R-:W-:Y:S06]  /*69f0*/  @!P3 BAR.ARV 0x9, 0x100 ;  /* 0x024400000000bb1d */ /* 0x000fec0000002000 */
.L_x_9680:
[----:B------:R-:W-:Y:S01]  /*6a00*/  IMAD.MOV.U32 R0, RZ, RZ, RZ ;  /* 0x000000ffff007224 */ /* 0x000fe200078e00ff */
[----:B------:R-:W-:Y:S06]  /*6a10*/  @P0 BRA `(.L_x_9739) ;  /* 0x00000000000c0947 */ /* 0x000fec0003800000 */
[----:B------:R-:W0:Y:S01]  /*6a20*/  FENCE.VIEW.ASYNC.G ;  /* 0x00000000000073c6 */ /* 0x000e220000000100 */
[----:B------:R-:W-:Y:S05]  /*6a30*/  WARPSYNC.ALL ;  /* 0x0000000000007948 */ /* 0x000fea0003800000 */
[----:B0-----:R-:W-:Y:S06]  /*6a40*/  BAR.ARV 0xc, 0x180 ;  /* 0x0306000000007b1d */ /* 0x001fec0000002000 */
.L_x_9739:
[----:B------:R-:W3:Y:S01]  /*6a50*/  LDL R3, [R1] ;  /* 0x0000000001037983 */ /* 0x000ee20000100800 */
[----:B------:R-:W-:Y:S01]  /*6a60*/  BSSY B0, `(.L_x_9740) ;  /* 0x0000021000007945 */ /* 0x000fe20003800000 */
[----:B---3--:R-:W-:-:S13]  /*6a70*/  LOP3.LUT P0, RZ, R3, 0x8, RZ, 0xc0, !PT ;  /* 0x0000000803ff7812 */ /* 0x008fda000780c0ff */
[----:B------:R-:W-:Y:S05]  /*6a80*/  @!P0 BRA `(.L_x_9741) ;  /* 0x0000000000788947 */ /* 0x000fea0003800000 */
[----:B------:R-:W3:Y:S01]  /*6a90*/  LDL R3, [R1+0x30] ;  /* 0x0000300001037983 */ /* 0x000ee20000100800 */
[----:B------:R-:W-:Y:S01]  /*6aa0*/  ULDC UR4, c[0x0][0x9f0] ;  /* 0x00027c0000047ab9 */ /* 0x000fe20000000800 */
[----:B---3--:R-:W-:-:S04]  /*6ab0*/  ISETP.NE.AND P0, PT, R3, RZ, PT ;  /* 0x000000ff0300720c */ /* 0x008fc80003f05270 */
        /* <DEDUP_REMOVED lines=27> */
.L_x_9741:
[----:B------:R-:W-:Y:S05]  /*6c70*/  BSYNC B0 ;  /* 0x0000000000007941 */ /* 0x000fea0003800000 */
.L_x_9740:
[----:B------:R-:W3:Y:S01]  /*6c80*/  LDL R3, [R1+0x48] ;  /* 0x0000480001037983 */ /* 0x000ee20000100800 */
[----:B------:R-:W-:Y:S01]  /*6c90*/  PLOP3.LUT P0, PT, PT, PT, PT, 0x80, 0x0 ;  /* 0x000000000000781c */ /* 0x000fe20003f0f070 */
[----:B------:R-:W-:Y:S01]  /*6ca0*/  IMAD.MOV.U32 R155, RZ, RZ, RZ ;  /* 0x000000ffff9b7224 */ /* 0x000fe200078e00ff */
[----:B------:R-:W-:Y:S01]  /*6cb0*/  CS2R R150, SRZ ;  /* 0x0000000000967805 */ /* 0x000fe2000001ff00 */
        /* <DEDUP_REMOVED lines=26> */
[----:B--2---:R-:W-:Y:S02]  /*6e60*/  CS2R R98, SRZ ;  /* 0x0000000000627805 */ /* 0x004fe4000001ff00 */
        /* <DEDUP_REMOVED lines=28> */
[----:B----4-:R-:W-:Y:S02]  /*7030*/  CS2R R40, SRZ ;  /* 0x0000000000287805 */ /* 0x010fe4000001ff00 */
        /* <DEDUP_REMOVED lines=8> */
[----:B---3--:R-:W-:-:S05]  /*70c0*/  IMAD R3, R3, R0, RZ ;  /* 0x0000000003037224 */ /* 0x008fca00078e02ff */
[----:B------:R0:W-:Y:S01]  /*70d0*/  STL [R1+0x18], R3 ;  /* 0x0000180301007387 */ /* 0x0001e20000100800 */
[----:B------:R-:W-:-:S04]  /*70e0*/  VIADDMNMX R177, R3, R0, R177, PT ;  /* 0x0000000003b17246 */ /* 0x000fc800038001b1 */
[----:B------:R-:W-:-:S13]  /*70f0*/  ISETP.GT.AND P1, PT, R177, R3, PT ;  /* 0x00000003b100720c */ /* 0x000fda0003f24270 */
[----:B0-----:R-:W-:Y:S05]  /*7100*/  @!P1 BRA `(.L_x_9742) ;  /* 0x00000078003c9947 */ /* 0x001fea0003800000 */
[----:B------:R-:W0:Y:S01]  /*7110*/  S2R R0, SR_TID.X ;  /* 0x0000000000007919 */ /* 0x000e220000002100 */
[----:B------:R-:W-:Y:S01]  /*7120*/  UMOV UR4, 0xffffffff ;  /* 0xffffffff00047882 */ /* 0x000fe20000000000 */
[----:B0-----:R-:W-:-:S05]  /*7130*/  VIADD R29, R0, 0xffffff80 ;  /* 0xffffff80001d7836 */ /* 0x001fca0000000000 */
[----:B------:R-:W-:-:S04]  /*7140*/  SHF.R.S32.HI R30, RZ, 0x1f, R29 ;  /* 0x0000001fff1e7819 */ /* 0x000fc8000001141d */
[----:B------:R-:W-:-:S04]  /*7150*/  LEA.HI R13, R30, R29, RZ, 0x7 ;  /* 0x0000001d1e0d7211 */ /* 0x000fc800078f38ff */
[----:B------:R-:W-:Y:S01]  /*7160*/  SHF.R.S32.HI R13, RZ, 0x7, R13 ;  /* 0x00000007ff0d7819 */ /* 0x000fe2000001140d */
[----:B------:R-:W-:Y:S06]  /*7170*/  BRA.DIV UR4, `(.L_x_9743) ;  /* 0x0000014204e47947 */ /* 0x000fec000b800000 */
[----:B------:R0:W1:Y:S02]  /*7180*/  SHFL.IDX PT, R14, R13, RZ, 0x1f ;  /* 0x00001fff0d0e7589 */ /* 0x00006400000e0000 */
.L_x_9981:
[----:B-1----:R-:W-:Y:S01]  /*7190*/  LEA.HI R0, R14, R14, RZ, 0x1 ;  /* 0x0000000e0e007211 */ /* 0x002fe200078f08ff */
[----:B------:R-:W-:Y:S01]  /*71a0*/  VIADD R26, R19, 0x18400 ;  /* 0x00018400131a7836 */ /* 0x000fe20000000000 */
[----:B------:R-:W-:Y:S02]  /*71b0*/  BSSY B6, `(.L_x_9744) ;  /* 0x0000018000067945 */ /* 0x000fe40003800000 */
[----:B------:R-:W-:Y:S02]  /*71c0*/  LOP3.LUT R3, R0, 0x1e, RZ, 0xc0, !PT ;  /* 0x0000001e00037812 */ /* 0x000fe400078ec0ff */
[----:B------:R-:W-:-:S03]  /*71d0*/  LOP3.LUT P0, RZ, R26, 0x1bf, RZ, 0xc0, !PT ;  /* 0x000001bf1aff7812 */ /* 0x000fc6000780c0ff */
[----:B------:R-:W-:-:S04]  /*71e0*/  IMAD.IADD R3, R14, 0x1, -R3 ;  /* 0x000000010e037824 */ /* 0x000fc800078e0a03 */
[----:B------:R-:W-:-:S05]  /*71f0*/  IMAD R3, R3, 0x2000, R26 ;  /* 0x0000200003037824 */ /* 0x000fca00078e021a */
        /* <DEDUP_REMOVED lines=18> */
[----:B-1---5:R-:W-:Y:S05]  /*7320*/  CALL.ABS.NOINC R14 ;  /* 0x000000000e007343 */ /* 0x022fea0003c00000 */
.L_x_9745:
[----:B------:R-:W-:Y:S05]  /*7330*/  BSYNC B6 ;  /* 0x0000000000067941 */ /* 0x000fea0003800000 */
.L_x_9744:
        /* <DEDUP_REMOVED lines=13> */
.L_x_9749:
[----:B--2---:R2:W3:Y:S02]  /*7410*/  SYNCS.PHASECHK.TRANS64.TRYWAIT P0, [R19+URZ+0x22800], R0 ;  /* 0x02280000130075a7 */ /* 0x0044e4000800017f */
[----:B---3--:R-:W-:Y:S05]  /*7420*/  @!P0 NANOSLEEP.SYNCS 0x989680 ;  /* 0x009896800000895d */ /* 0x008fea0003900000 */
[----:B------:R-:W3:Y:S02]  /*7430*/  @!P0 SYNCS.PHASECHK.TRANS64 P0, [R19+URZ+0x22800], R0 ;  /* 0x02280000130085a7 */ /* 0x000ee4000800007f */
[----:B---3--:R-:W-:Y:S05]  /*7440*/  @!P0 BRA `(.L_x_9749) ;  /* 0xfffffffc00f08947 */ /* 0x008fea000383ffff */
.L_x_9748:
[----:B------:R-:W-:Y:S05]  /*7450*/  BSYNC B0 ;  /* 0x0000000000007941 */ /* 0x000fea0003800000 */
.L_x_9747:
[----:B------:R-:W-:Y:S05]  /*7460*/  BRA `(.L_x_9750) ;  /* 0x0000002000d87947 */ /* 0x000fea0003800000 */
.L_x_9746:
[----:B-----5:R-:W-:Y:S01]  /*7470*/  SHF.R.S32.HI R0, RZ, 0x1f, R50 ;  /* 0x0000001fff007819 */ /* 0x020fe20000011432 */
[----:B------:R-:W-:Y:S01]  /*7480*/  ULDC.64 UR4, c[0x0][0x3f8] ;  /* 0x0000fe0000047ab9 */ /* 0x000fe20000000a00 */
[----:B------:R-:W-:Y:S01]  /*7490*/  ULDC.64 UR6, c[0x0][0x408] ;  /* 0x0001020000067ab9 */ /* 0x000fe20000000a00 */
[----:B------:R-:W-:Y:S01]  /*74a0*/  LOP3.LUT P0, RZ, R26, 0x3ff, RZ, 0xc0, !PT ;  /* 0x000003ff1aff7812 */ /* 0x000fe2000780c0ff */
[----:B------:R-:W-:Y:S01]  /*74b0*/  IMAD.WIDE.U32 R4, R50, UR4, RZ ;  /* 0x0000000432047c25 */ /* 0x000fe2000f8e00ff */
[----:B------:R-:W-:Y:S03]  /*74c0*/  BSSY B6, `(.L_x_9751) ;  /* 0x000001f000067945 */ /* 0x000fe60003800000 */
[C---:B------:R-:W-:Y:S02]  /*74d0*/  IMAD R3, R0.reuse, UR4, RZ ;  /* 0x0000000400037c24 */ /* 0x040fe4000f8e02ff */
[----:B------:R-:W-:-:S02]  /*74e0*/  IMAD R9, R0, UR6, RZ ;  /* 0x0000000600097c24 */ /* 0x000fc4000f8e02ff */
        /* <DEDUP_REMOVED lines=28> */
.L_x_9752:
[----:B------:R-:W-:Y:S05]  /*76b0*/  BSYNC B6 ;  /* 0x0000000000067941 */ /* 0x000fea0003800000 */
.L_x_9751:
[----:B------:R-:W-:Y:S01]  /*76c0*/  LEA.HI R29, R30, R29, RZ, 0x2 ;  /* 0x0000001d1e1d7211 */ /* 0x000fe200078f10ff */
[----:B------:R-:W-:Y:S01]  /*76d0*/  ULDC.U8 UR4, c[0x0][0x410] ;  /* 0x0001040000047ab9 */ /* 0x000fe20000000000 */
[----:B------:R-:W-:Y:S01]  /*76e0*/  BSSY B0, `(.L_x_9753) ;  /* 0x0000206000007945 */ /* 0x000fe20003800000 */
[----:B------:R-:W-:Y:S01]  /*76f0*/  ISETP.NE.AND P0, PT, RZ, UR4, PT ;  /* 0x00000004ff007c0c */ /* 0x000fe2000bf05270 */
[----:B------:R-:W-:Y:S01]  /*7700*/  IMAD R4, R49, 0x80, R200 ;  /* 0x0000008031047824 */ /* 0x000fe200078e02c8 */
[----:B------:R-:W-:-:S04]  /*7710*/  SHF.R.S32.HI R29, RZ, 0x1f, R29 ;  /* 0x0000001fff1d7819 */ /* 0x000fc8000001141d */
[----:B------:R-:W-:-:S04]  /*7720*/  LEA.HI R29, R29, R200, RZ, 0x3 ;  /* 0x000000c81d1d7211 */ /* 0x000fc800078f18ff */
[----:B------:R-:W-:-:S05]  /*7730*/  LOP3.LUT R29, R29, 0xfffffff8, RZ, 0xc0, !PT ;  /* 0xfffffff81d1d7812 */ /* 0x000fca00078ec0ff */
[----:B------:R-:W-:Y:S01]  /*7740*/  IMAD.IADD R31, R200, 0x1, -R29 ;  /* 0x00000001c81f7824 */ /* 0x000fe200078e0a1d */
[----:B------:R-:W-:Y:S06]  /*7750*/  @!P0 BRA `(.L_x_9754) ;  /* 0x00000010000c8947 */ /* 0x000fec0003800000 */
[----:B------:R-:W-:-:S03]  /*7760*/  UMOV UR4, 0xffffffff ;  /* 0xffffffff00047882 */ /* 0x000fc60000000000 */
[----:B------:R-:W-:Y:S05]  /*7770*/  BRA.DIV UR4, `(.L_x_9755) ;  /* 0x0000013e04887947 */ /* 0x000fea000b800000 */
[----:B------:R1:W2:Y:S04]  /*7780*/  SHFL.IDX PT, R0, R27, RZ, 0x1c1f ;  /* 0x001c1fff1b007589 */ /* 0x0002a800000e0000 */
[----:B------:R1:W3:Y:S04]  /*7790*/  SHFL.IDX PT, R3, R26, RZ, 0x1c1f ;  /* 0x001c1fff1a037589 */ /* 0x0002e800000e0000 */
[----:B------:R-:W4:Y:S04]  /*77a0*/  SHFL.IDX PT, R25, R25, RZ, 0x1c1f ;  /* 0x001c1fff19197589 */ /* 0x000f2800000e0000 */
[----:B------:R1:W0:Y:S02]  /*77b0*/  SHFL.IDX PT, R20, R28, RZ, 0x1c1f ;  /* 0x001c1fff1c147589 */ /* 0x00022400000e0000 */
.L_x_9987:
[----:B------:R-:W5:Y:S01]  /*77c0*/  LDL R7, [R1+0x40] ;  /* 0x0000400001077983 */ /* 0x000f620000100800 */
[----:B------:R-:W-:Y:S01]  /*77d0*/  ULDC UR4, c[0x0][0x448] ;  /* 0x0001120000047ab9 */ /* 0x000fe20000000800 */
[----:B------:R-:W-:Y:S01]  /*77e0*/  IMAD.SHL.U32 R10, R31, 0x40, RZ ;  /* 0x000000401f0a7824 */ /* 0x000fe200078e00ff */
[----:B------:R-:W-:Y:S01]  /*77f0*/  BSSY B1, `(.L_x_9756) ;  /* 0x0000023000017945 */ /* 0x000fe20003800000 */
[----:B------:R-:W-:Y:S01]  /*7800*/  IMAD R48, R48, UR4, RZ ;  /* 0x0000000430307c24 */ /* 0x000fe2000f8e02ff */
[----:B------:R-:W-:Y:S02]  /*7810*/  CS2R R8, SRZ ;  /* 0x0000000000087805 */ /* 0x000fe4000001ff00 */
[----:B-1----:R-:W-:Y:S02]  /*7820*/  LOP3.LUT R27, R10, 0x1c0, RZ, 0xc0, !PT ;  /* 0x000001c00a1b7812 */ /* 0x002fe400078ec0ff */
        /* <DEDUP_REMOVED lines=10> */
[----:B---3--:R-:W-:Y:S01]  /*78d0*/  IMAD.MOV.U32 R4, RZ, RZ, R3 ;  /* 0x000000ffff047224 */ /* 0x008fe200078e0003 */
[----:B------:R-:W-:Y:S01]  /*78e0*/  ISETP.GE.AND P2, PT, R22, UR4, PT ;  /* 0x0000000416007c0c */ /* 0x000fe2000bf46270 */
[----:B--2---:R-:W-:Y:S01]  /*78f0*/  IMAD.MOV.U32 R5, RZ, RZ, R0 ;  /* 0x000000ffff057224 */ /* 0x004fe200078e0000 */
[C---:B------:R-:W-:Y:S01]  /*7900*/  ISETP.GE.AND P3, PT, R205.reuse, UR4, PT ;  /* 0x00000004cd007c0c */ /* 0x040fe2000bf66270 */
[----:B------:R-:W-:Y:S01]  /*7910*/  IMAD.SHL.U32 R14, R205, 0x2, RZ ;  /* 0x00000002cd0e7824 */ /* 0x000fe200078e00ff */
[----:B------:R-:W-:-:S04]  /*7920*/  SHF.R.S32.HI R8, RZ, 0x1f, R205 ;  /* 0x0000001fff087819 */ /* 0x000fc800000114cd */
[----:B------:R-:W-:-:S05]  /*7930*/  SHF.L.U64.HI R8, R205, 0x1, R8 ;  /* 0x00000001cd087819 */ /* 0x000fca0000010208 */
[----:B------:R-:W-:Y:S02]  /*7940*/  @!P2 IMAD.WIDE R4, R22, 0x2, R4 ;  /* 0x000000021604a825 */ /* 0x000fe400078e0204 */
[-C--:B------:R-:W-:Y:S02]  /*7950*/  @!P3 IADD3 R12, P0, R3, R14.reuse, RZ ;  /* 0x0000000e030cb210 */ /* 0x080fe40007f1e0ff */
[----:B0-----:R-:W-:Y:S01]  /*7960*/  @!P3 IADD3 R14, P1, R20, R14, RZ ;  /* 0x0000000e140eb210 */ /* 0x001fe20007f3e0ff */
[----:B------:R0:W5:Y:S02]  /*7970*/  @!P2 LD.E.64 R6, desc[UR40][R4.64] ;  /* 0x000000280406a980 */ /* 0x000164000c101b00 */
[--C-:B------:R-:W-:Y:S02]  /*7980*/  @!P3 IMAD.X R13, R0, 0x1, R8.reuse, P0 ;  /* 0x00000001000db824 */ /* 0x100fe400000e0608 */
[----:B----4-:R-:W-:Y:S01]  /*7990*/  @!P3 IMAD.X R15, R25, 0x1, R8, P1 ;  /* 0x00000001190fb824 */ /* 0x010fe200008e0608 */
        /* <DEDUP_REMOVED lines=8> */
.L_x_9757:
[----:B------:R-:W-:Y:S05]  /*7a20*/  BSYNC B1 ;  /* 0x0000000000017941 */ /* 0x000fea0003800000 */
.L_x_9756:
[----:B------:R-:W4:Y:S01]  /*7a30*/  LDL R32, [R1+0x1c] ;  /* 0x00001c0001207983 */ /* 0x000f220000100800 */
[----:B------:R-:W4:Y:S01]  /*7a40*/  SYNCS.PHASECHK.TRANS64.TRYWAIT P0, [R19+URZ+0x22800], R26 ;  /* 0x0228001a130075a7 */ /* 0x000f22000800017f */
[----:B--2---:R-:W-:Y:S01]  /*7a50*/  LOP3.LUT R0, R27, 0x18, R16, 0xf8, !PT ;  /* 0x000000181b007812 */ /* 0x004fe200078ef810 */
[----:B-1----:R-:W-:Y:S01]  /*7a60*/  IMAD R21, R49, -0x80, R48 ;  /* 0xffffff8031157824 */ /* 0x002fe200078e0230 */
[----:B------:R-:W-:Y:S01]  /*7a70*/  SHF.R.U32.HI R27, RZ, 0x3, R27 ;  /* 0x00000003ff1b7819 */ /* 0x000fe2000001161b */
[----:B---3-5:R-:W-:Y:S01]  /*7a80*/  IMAD.MOV.U32 R3, RZ, RZ, R4 ;  /* 0x000000ffff037224 */ /* 0x028fe200078e0004 */
[--C-:B------:R-:W-:Y:S01]  /*7a90*/  SHF.R.U64 R4, R4, 0x10, R5.reuse ;  /* 0x0000001004047819 */ /* 0x100fe20000001205 */
[----:B------:R-:W-:Y:S01]  /*7aa0*/  IMAD.MOV.U32 R14, RZ, RZ, R6 ;  /* 0x000000ffff0e7224 */ /* 0x000fe200078e0006 */
[----:B------:R-:W-:Y:S01]  /*7ab0*/  LOP3.LUT R30, R0, R27, RZ, 0x3c, !PT ;  /* 0x0000001b001e7212 */ /* 0x000fe200078e3cff */
[--C-:B------:R-:W-:Y:S01]  /*7ac0*/  IMAD.MOV.U32 R0, RZ, RZ, R5.reuse ;  /* 0x000000ffff007224 */ /* 0x100fe200078e0005 */
[----:B------:R-:W-:Y:S01]  /*7ad0*/  SHF.R.U32.HI R27, RZ, 0x10, R5 ;  /* 0x00000010ff1b7819 */ /* 0x000fe20000011605 */
[----:B0-----:R-:W-:Y:S01]  /*7ae0*/  IMAD.MOV.U32 R13, RZ, RZ, R7 ;  /* 0x000000ffff0d7224 */ /* 0x001fe200078e0007 */
[--C-:B------:R-:W-:Y:S01]  /*7af0*/  SHF.R.U64 R20, R10, 0x10, R11.reuse ;  /* 0x000000100a147819 */ /* 0x100fe2000000120b */
[----:B------:R-:W-:Y:S01]  /*7b00*/  IMAD.MOV.U32 R15, RZ, RZ, R10 ;  /* 0x000000ffff0f7224 */ /* 0x000fe200078e000a */
[--C-:B----4-:R-:W-:Y:S01]  /*7b10*/  SHF.R.U32.HI R25, RZ, 0x10, R11.reuse ;  /* 0x00000010ff197819 */ /* 0x110fe2000001160b */
[----:B------:R-:W-:Y:S01]  /*7b20*/  IMAD.MOV.U32 R12, RZ, RZ, R11 ;  /* 0x000000ffff0c7224 */ /* 0x000fe200078e000b */
[--C-:B------:R-:W-:Y:S01]  /*7b30*/  SHF.R.U64 R29, R6, 0x10, R7.reuse ;  /* 0x00000010061d7819 */ /* 0x100fe20000001207 */
[----:B------:R-:W-:Y:S01]  /*7b40*/  BSSY B1, `(.L_x_9758) ;  /* 0x0000013000017945 */ /* 0x000fe20003800000 */
[----:B------:R-:W-:Y:S01]  /*7b50*/  SHF.R.U32.HI R28, RZ, 0x10, R7 ;  /* 0x00000010ff1c7819 */ /* 0x000fe20000011607 */
[----:B------:R-:W-:Y:S01]  /*7b60*/  IMAD.MOV.U32 R5, RZ, RZ, R8 ;  /* 0x000000ffff057224 */ /* 0x000fe200078e0008 */
[----:B------:R-:W-:Y:S01]  /*7b70*/  VIMNMX R21, R21, 0x80, PT ;  /* 0x0000008015157848 */ /* 0x000fe20003fe0100 */
[--C-:B------:R-:W-:Y:S01]  /*7b80*/  IMAD.MOV.U32 R10, RZ, RZ, R9.reuse ;  /* 0x000000ffff0a7224 */ /* 0x100fe200078e0009 */
[----:B------:R-:W-:-:S02]  /*7b90*/  SHF.R.U64 R6, R8, 0x10, R9 ;  /* 0x0000001008067819 */ /* 0x000fc40000001209 */
[----:B------:R-:W-:Y:S02]  /*7ba0*/  PRMT R3, R3, 0x5410, R4 ;  /* 0x0000541003037816 */ /* 0x000fe40000000004 */
[----:B------:R-:W-:Y:S02]  /*7bb0*/  PRMT R8, R0, 0x5410, R27 ;  /* 0x0000541000087816 */ /* 0x000fe4000000001b */
[----:B------:R-:W-:Y:S02]  /*7bc0*/  LOP3.LUT P2, RZ, R31, 0x4, RZ, 0xc0, !PT ;  /* 0x000000041fff7812 */ /* 0x000fe4000784c0ff */
[----:B------:R-:W-:Y:S02]  /*7bd0*/  SHF.R.U32.HI R7, RZ, 0x10, R9 ;  /* 0x00000010ff077819 */ /* 0x000fe40000011609 */
[----:B------:R-:W-:Y:S02]  /*7be0*/  PRMT R14, R14, 0x5410, R29 ;  /* 0x000054100e0e7816 */ /* 0x000fe4000000001d */
[----:B------:R-:W-:-:S02]  /*7bf0*/  ISETP.GE.AND P1, PT, R200, R21, PT ;  /* 0x00000015c800720c */ /* 0x000fc40003f26270 */
[----:B------:R-:W-:Y:S02]  /*7c00*/  PRMT R13, R13, 0x5410, R28 ;  /* 0x000054100d0d7816 */ /* 0x000fe4000000001c */
[----:B------:R-:W-:Y:S01]  /*7c10*/  PRMT R15, R15, 0x5410, R20 ;  /* 0x000054100f0f7816 */ /* 0x000fe20000000014 */
[----:B------:R-:W-:-:S04]  /*7c20*/  IMAD R30, R32, 0x200, R30 ;  /* 0x00000200201e7824 */ /* 0x000fc800078e021e */
[----:B------:R-:W-:-:S04]  /*7c30*/  IMAD R11, R30, 0x2, R19 ;  /* 0x000000021e0b7824 */ /* 0x000fc800078e0213 */
[C---:B------:R-:W-:Y:S02]  /*7c40*/  VIADD R4, R11.reuse, 0x18400 ;  /* 0x000184000b047836 */ /* 0x040fe40000000000 */
[----:B------:R-:W-:Y:S01]  /*7c50*/  VIADD R0, R11, 0x18440 ;  /* 0x000184400b007836 */ /* 0x000fe20000000000 */
[----:B------:R-:W-:Y:S06]  /*7c60*/  @!P0 BRA `(.L_x_9759) ;  /* 0x0000013800c08947 */ /* 0x000fec0003800000 */
.L_x_9988:
[----:B------:R-:W-:Y:S05]  /*7c70*/  BSYNC B1 ;  /* 0x0000000000017941 */ /* 0x000fea0003800000 */
.L_x_9758:
        /* <DEDUP_REMOVED lines=49> */
.L_x_9763:
[----:B------:R-:W-:Y:S05]  /*7f90*/  BSYNC B2 ;  /* 0x0000000000027941 */ /* 0x000fea0003800000 */
.L_x_9762:
        /* <DEDUP_REMOVED lines=39> */
.L_x_9761:
[----:B------:R-:W-:Y:S05]  /*8210*/  BSYNC B1 ;  /* 0x0000000000017941 */ /* 0x000fea0003800000 */
.L_x_9760:
        /* <DEDUP_REMOVED lines=26> */
[-C--:B------:R-:W-:Y:S01]  /*83c0*/  FFMA.FTZ R5, R29, R21.reuse, -R26 ;  /* 0x000000151d057223 */ /* 0x080fe2000001081a */
[----:B------:R-:W-:Y:S01]  /*83d0*/  LOP3.LUT R7, R7, 0xffff0000, RZ, 0xc0, !PT ;  /* 0xffff000007077812 */ /* 0x000fe200078ec0ff */
[C---:B------:R-:W-:Y:S01]  /*83e0*/  IMAD.U32 R30, R12.reuse, 0x10000, RZ ;  /* 0x000100000c1e7824 */ /* 0x040fe200078e00ff */
[----:B------:R-:W-:Y:S01]  /*83f0*/  LOP3.LUT R29, R12, 0xffff0000, RZ, 0xc0, !PT ;  /* 0xffff00000c1d7812 */ /* 0x000fe200078ec0ff */
[C---:B------:R-:W-:Y:S01]  /*8400*/  IMAD.U32 R28, R13.reuse, 0x10000, RZ ;  /* 0x000100000d1c7824 */ /* 0x040fe200078e00ff */
[----:B------:R-:W-:Y:S01]  /*8410*/  LOP3.LUT R25, R13, 0xffff0000, RZ, 0xc0, !PT ;  /* 0xffff00000d197812 */ /* 0x000fe200078ec0ff */
[----:B------:R-:W-:Y:S01]  /*8420*/  FFMA.FTZ R20, R31, R21, R20 ;  /* 0x000000151f147223 */ /* 0x000fe20000010014 */
[-C--:B------:R-:W-:Y:S01]  /*8430*/  FMUL.FTZ R13, R30, R6.reuse ;  /* 0x000000061e0d7220 */ /* 0x080fe20000410000 */
[C---:B------:R-:W-:Y:S01]  /*8440*/  FMUL.FTZ R21, R28.reuse, R6 ;  /* 0x000000061c157220 */ /* 0x040fe20000410000 */
[-C--:B------:R-:W-:Y:S01]  /*8450*/  FMUL.FTZ R12, R29, R7.reuse ;  /* 0x000000071d0c7220 */ /* 0x080fe20000410000 */
[C---:B------:R-:W-:Y:S01]  /*8460*/  FMUL.FTZ R26, R25.reuse, R7 ;  /* 0x00000007191a7220 */ /* 0x040fe20000410000 */
[-C--:B------:R-:W-:Y:S01]  /*8470*/  FFMA.FTZ R6, R28, R14.reuse, -R13 ;  /* 0x0000000e1c067223 */ /* 0x080fe2000001080d */
[----:B------:R-:W-:Y:S01]  /*8480*/  FFMA.FTZ R21, R30, R14, R21 ;  /* 0x0000000e1e157223 */ /* 0x000fe20000010015 */
[-C--:B------:R-:W-:Y:S01]  /*8490*/  FFMA.FTZ R7, R25, R15.reuse, -R12 ;  /* 0x0000000f19077223 */ /* 0x080fe2000001080c */
[----:B------:R-:W-:Y:S01]  /*84a0*/  FFMA.FTZ R26, R29, R15, R26 ;  /* 0x0000000f1d1a7223 */ /* 0x000fe2000001001a */
[----:B------:R-:W-:-:S02]  /*84b0*/  F2FP.BF16.F32.PACK_AB R4, R27, R4 ;  /* 0x000000041b04723e */ /* 0x000fc400000010ff */
[----:B------:R-:W-:Y:S02]  /*84c0*/  F2FP.BF16.F32.PACK_AB R5, R20, R5 ;  /* 0x000000051405723e */ /* 0x000fe400000010ff */
[----:B------:R-:W-:Y:S02]  /*84d0*/  F2FP.BF16.F32.PACK_AB R6, R21, R6 ;  /* 0x000000061506723e */ /* 0x000fe400000010ff */
[----:B------:R-:W-:-:S05]  /*84e0*/  F2FP.BF16.F32.PACK_AB R7, R26, R7 ;  /* 0x000000071a07723e */ /* 0x000fca00000010ff */
[----:B------:R1:W-:Y:S02]  /*84f0*/  STS.128 [R11+0x1a400], R4 ;  /* 0x01a400040b007388 */ /* 0x0003e40000000c00 */
.L_x_9766:
[----:B------:R-:W-:Y:S05]  /*8500*/  BSYNC B1 ;  /* 0x0000000000017941 */ /* 0x000fea0003800000 */
.L_x_9765:
[----:B------:R-:W-:Y:S05]  /*8510*/  @P1 BRA `(.L_x_9764) ;  /* 0x0000001000881947 */ /* 0x000fea0003800000 */
[----:B-1----:R-:W1:Y:S01]  /*8520*/  LDS.128 R4, [R0+0x2000] ;  /* 0x0020000000047984 */ /* 0x002e620000000c00 */
[C---:B------:R-:W-:Y:S01]  /*8530*/  IMAD.U32 R21, R9.reuse, 0x10000, RZ ;  /* 0x0001000009157824 */ /* 0x040fe200078e00ff */
[----:B------:R-:W-:Y:S01]  /*8540*/  LOP3.LUT R28, R9, 0xffff0000, RZ, 0xc0, !PT ;  /* 0xffff0000091c7812 */ /* 0x000fe200078ec0ff */
[C---:B------:R-:W-:Y:S01]  /*8550*/  IMAD.U32 R15, R3.reuse, 0x10000, RZ ;  /* 0x00010000030f7824 */ /* 0x040fe200078e00ff */
[----:B0-----:R-:W-:Y:S01]  /*8560*/  LOP3.LUT R26, R3, 0xffff0000, RZ, 0xc0, !PT ;  /* 0xffff0000031a7812 */ /* 0x001fe200078ec0ff */
        /* <DEDUP_REMOVED lines=34> */
.L_x_9754:
[----:B------:R-:W-:-:S03]  /*8790*/  UMOV UR4, 0xffffffff ;  /* 0xffffffff00047882 */ /* 0x000fc60000000000 */
[----:B------:R-:W-:Y:S05]  /*87a0*/  BRA.DIV UR4, `(.L_x_9767) ;  /* 0x0000013204047947 */ /* 0x000fea000b800000 */
[----:B------:R1:W2:Y:S04]  /*87b0*/  SHFL.IDX PT, R0, R27, RZ, 0x1c1f ;  /* 0x001c1fff1b007589 */ /* 0x0002a800000e0000 */
[----:B------:R1:W3:Y:S04]  /*87c0*/  SHFL.IDX PT, R3, R26, RZ, 0x1c1f ;  /* 0x001c1fff1a037589 */ /* 0x0002e800000e0000 */
[----:B------:R1:W4:Y:S04]  /*87d0*/  SHFL.IDX PT, R20, R25, RZ, 0x1c1f ;  /* 0x001c1fff19147589 */ /* 0x00032800000e0000 */
[----:B------:R1:W0:Y:S02]  /*87e0*/  SHFL.IDX PT, R14, R28, RZ, 0x1c1f ;  /* 0x001c1fff1c0e7589 */ /* 0x00022400000e0000 */
.L_x_9994:
        /* <DEDUP_REMOVED lines=10> */
[----:B-1----:R-:W-:Y:S01]  /*8890*/  IMAD.IADD R26, R6, 0x1, -R5 ;  /* 0x00000001061a7824 */ /* 0x002fe200078e0a05 */
[----:B------:R-:W-:Y:S02]  /*88a0*/  CS2R R4, SRZ ;  /* 0x0000000000047805 */ /* 0x000fe4000001ff00 */
[----:B------:R-:W-:Y:S02]  /*88b0*/  CS2R R6, SRZ ;  /* 0x0000000000067805 */ /* 0x000fe4000001ff00 */
[----:B------:R-:W-:Y:S01]  /*88c0*/  SHF.L.U32 R26, R26, 0x1f, RZ ;  /* 0x0000001f1a1a7819 */ /* 0x000fe200000006ff */
[----:B0-----:R-:W-:Y:S06]  /*88d0*/  @P0 BRA `(.L_x_9769) ;  /* 0x0000000000300947 */ /* 0x001fec0003800000 */
[----:B------:R-:W-:Y:S01]  /*88e0*/  ULDC UR4, c[0x0][0x3f4] ;  /* 0x0000fd0000047ab9 */ /* 0x000fe20000000800 */
[C---:B------:R-:W-:Y:S01]  /*88f0*/  IMAD.SHL.U32 R15, R16.reuse, 0x2, RZ ;  /* 0x00000002100f7824 */ /* 0x040fe200078e00ff */
[C---:B------:R-:W-:Y:S02]  /*8900*/  ISETP.GE.AND P2, PT, R16.reuse, UR4, PT ;  /* 0x0000000410007c0c */ /* 0x040fe4000bf46270 */
[----:B------:R-:W-:Y:S02]  /*8910*/  SHF.L.U64.HI R5, R16, 0x1, R17 ;  /* 0x0000000110057819 */ /* 0x000fe40000010211 */
[-C--:B---3--:R-:W-:Y:S02]  /*8920*/  IADD3 R12, P0, R3, R15.reuse, RZ ;  /* 0x0000000f030c7210 */ /* 0x088fe40007f1e0ff */
[----:B------:R-:W-:-:S03]  /*8930*/  IADD3 R14, P1, R14, R15, RZ ;  /* 0x0000000f0e0e7210 */ /* 0x000fc60007f3e0ff */
[--C-:B--2---:R-:W-:Y:S02]  /*8940*/  IMAD.X R13, R0, 0x1, R5.reuse, P0 ;  /* 0x00000001000d7824 */ /* 0x104fe400000e0605 */
[----:B----4-:R-:W-:Y:S01]  /*8950*/  IMAD.X R15, R20, 0x1, R5, P1 ;  /* 0x00000001140f7824 */ /* 0x010fe200008e0605 */
[----:B------:R-:W-:Y:S01]  /*8960*/  CS2R R4, SRZ ;  /* 0x0000000000047805 */ /* 0x000fe2000001ff00 */
[----:B------:R-:W-:Y:S06]  /*8970*/  @P2 BRA `(.L_x_9769) ;  /* 0x0000000000082947 */ /* 0x000fec0003800000 */
[----:B------:R0:W5:Y:S04]  /*8980*/  LD.E.128 R4, desc[UR40][R12.64] ;  /* 0x000000280c047980 */ /* 0x000168000c101d00 */
[----:B------:R0:W5:Y:S02]  /*8990*/  LD.E.128 R8, desc[UR40][R14.64] ;  /* 0x000000280e087980 */ /* 0x000164000c101d00 */
.L_x_9769:
[----:B------:R-:W-:Y:S05]  /*89a0*/  BSYNC B1 ;  /* 0x0000000000017941 */ /* 0x000fea0003800000 */
.L_x_9768:
[----:B------:R-:W1:Y:S01]  /*89b0*/  SYNCS.PHASECHK.TRANS64.TRYWAIT P1, [R19+URZ+0x22800], R26 ;  /* 0x0228001a130075a7 */ /* 0x000e62000802017f */
[----:B--2---:R-:W-:Y:S01]  /*89c0*/  IMAD R0, R49, -0x80, R48 ;  /* 0xffffff8031007824 */ /* 0x004fe200078e0230 */
[--C-:B-----5:R-:W-:Y:S01]  /*89d0*/  SHF.R.U64 R28, R6, 0x10, R7.reuse ;  /* 0x00000010061c7819 */ /* 0x120fe20000001207 */
[----:B0-----:R-:W-:Y:S01]  /*89e0*/  IMAD.MOV.U32 R13, RZ, RZ, R6 ;  /* 0x000000ffff0d7224 */ /* 0x001fe200078e0006 */
[--C-:B------:R-:W-:Y:S01]  /*89f0*/  SHF.R.U32.HI R27, RZ, 0x10, R7.reuse ;  /* 0x00000010ff1b7819 */ /* 0x100fe20000011607 */
[----:B------:R-:W-:Y:S01]  /*8a00*/  IMAD.MOV.U32 R14, RZ, RZ, R7 ;  /* 0x000000ffff0e7224 */ /* 0x000fe200078e0007 */
[--C-:B------:R-:W-:Y:S01]  /*8a10*/  SHF.R.U64 R7, R8, 0x10, R9.reuse ;  /* 0x0000001008077819 */ /* 0x100fe20000001209 */
[--C-:B---3--:R-:W-:Y:S01]  /*8a20*/  IMAD.MOV.U32 R3, RZ, RZ, R9.reuse ;  /* 0x000000ffff037224 */ /* 0x108fe200078e0009 */
[----:B------:R-:W-:Y:S01]  /*8a30*/  SHF.R.U32.HI R6, RZ, 0x10, R9 ;  /* 0x00000010ff067819 */ /* 0x000fe20000011609 */
[----:B------:R-:W-:Y:S01]  /*8a40*/  IMAD.MOV.U32 R12, RZ, RZ, R4 ;  /* 0x000000ffff0c7224 */ /* 0x000fe200078e0004 */
[----:B------:R-:W-:Y:S01]  /*8a50*/  VIMNMX R9, R0, 0x80, PT ;  /* 0x0000008000097848 */ /* 0x000fe20003fe0100 */
[--C-:B------:R-:W-:Y:S01]  /*8a60*/  IMAD.MOV.U32 R25, RZ, RZ, R5.reuse ;  /* 0x000000ffff197224 */ /* 0x100fe200078e0005 */
[--C-:B------:R-:W-:Y:S01]  /*8a70*/  SHF.R.U64 R29, R4, 0x10, R5.reuse ;  /* 0x00000010041d7819 */ /* 0x100fe20000001205 */
[----:B----4-:R-:W-:Y:S01]  /*8a80*/  IMAD.MOV.U32 R20, RZ, RZ, R8 ;  /* 0x000000ffff147224 */ /* 0x010fe200078e0008 */
[----:B------:R-:W-:Y:S01]  /*8a90*/  SHF.R.U32.HI R30, RZ, 0x10, R5 ;  /* 0x00000010ff1e7819 */ /* 0x000fe20000011605 */
[----:B------:R-:W-:Y:S01]  /*8aa0*/  IMAD.MOV.U32 R15, RZ, RZ, R10 ;  /* 0x000000ffff0f7224 */ /* 0x000fe200078e000a */
[----:B------:R-:W-:Y:S01]  /*8ab0*/  ISETP.GE.AND P0, PT, R16, R21, PT ;  /* 0x000000151000720c */ /* 0x000fe20003f06270 */
[--C-:B------:R-:W-:Y:S01]  /*8ac0*/  IMAD.MOV.U32 R0, RZ, RZ, R11.reuse ;  /* 0x000000ffff007224 */ /* 0x100fe200078e000b */
[--C-:B------:R-:W-:Y:S01]  /*8ad0*/  SHF.R.U64 R4, R10, 0x10, R11.reuse ;  /* 0x000000100a047819 */ /* 0x100fe2000000120b */
[C---:B------:R-:W-:Y:S01]  /*8ae0*/  VIADD R32, R200.reuse, 0x40 ;  /* 0x00000040c8207836 */ /* 0x040fe20000000000 */
[----:B------:R-:W-:Y:S01]  /*8af0*/  SHF.R.U32.HI R5, RZ, 0x10, R11 ;  /* 0x00000010ff057819 */ /* 0x000fe2000001160b */
[----:B------:R-:W-:Y:S01]  /*8b00*/  BSSY B1, `(.L_x_9770) ;  /* 0x000000c000017945 */ /* 0x000fe20003800000 */
[----:B------:R-:W-:-:S02]  /*8b10*/  ISETP.GE.OR P2, PT, R200, R9, P0 ;  /* 0x00000009c800720c */ /* 0x000fc40000746670 */
[----:B------:R-:W-:Y:S02]  /*8b20*/  PRMT R12, R12, 0x5410, R29 ;  /* 0x000054100c0c7816 */ /* 0x000fe4000000001d */
[----:B------:R-:W-:Y:S02]  /*8b30*/  ISETP.GE.OR P0, PT, R32, R9, P0 ;  /* 0x000000092000720c */ /* 0x000fe40000706670 */
[----:B------:R-:W-:Y:S02]  /*8b40*/  PRMT R25, R25, 0x5410, R30 ;  /* 0x0000541019197816 */ /* 0x000fe4000000001e */
[----:B------:R-:W-:Y:S02]  /*8b50*/  PRMT R13, R13, 0x5410, R28 ;  /* 0x000054100d0d7816 */ /* 0x000fe4000000001c */
[----:B------:R-:W-:Y:S02]  /*8b60*/  PRMT R14, R14, 0x5410, R27 ;  /* 0x000054100e0e7816 */ /* 0x000fe4000000001b */
[----:B------:R-:W-:-:S02]  /*8b70*/  PRMT R20, R20, 0x5410, R7 ;  /* 0x0000541014147816 */ /* 0x000fc40000000007 */
[----:B------:R-:W-:Y:S02]  /*8b80*/  PRMT R3, R3, 0x5410, R6 ;  /* 0x0000541003037816 */ /* 0x000fe40000000006 */
[----:B------:R-:W-:Y:S02]  /*8b90*/  PRMT R15, R15, 0x5410, R4 ;  /* 0x000054100f0f7816 */ /* 0x000fe40000000004 */
[----:B------:R-:W-:Y:S01]  /*8ba0*/  PRMT R0, R0, 0x5410, R5 ;  /* 0x0000541000007816 */ /* 0x000fe20000000005 */
[----:B-1----:R-:W-:Y:S06]  /*8bb0*/  @!P1 BRA `(.L_x_9771) ;  /* 0x0000012c00709947 */ /* 0x002fec0003800000 */
.L_x_9995:
[----:B------:R-:W-:Y:S05]  /*8bc0*/  BSYNC B1 ;  /* 0x0000000000017941 */ /* 0x000fea0003800000 */
.L_x_9770:
[----:B------:R-:W-:Y:S04]  /*8bd0*/  BSSY B1, `(.L_x_9772) ;  /* 0x000005b000017945 */ /* 0x000fe80003800000 */
[----:B------:R-:W-:Y:S05]  /*8be0*/  @P2 BRA `(.L_x_9773) ;  /* 0x0000000400642947 */ /* 0x000fea0003800000 */
[----:B------:R-:W2:Y:S01]  /*8bf0*/  LDL R8, [R1+0x1c] ;  /* 0x00001c0001087983 */ /* 0x000ea20000100800 */
[----:B------:R-:W-:Y:S01]  /*8c00*/  IMAD.SHL.U32 R4, R31, 0x40, RZ ;  /* 0x000000401f047824 */ /* 0x000fe200078e00ff */
[C---:B------:R-:W-:Y:S01]  /*8c10*/  LOP3.LUT R43, R15.reuse, 0xffff0000, RZ, 0xc0, !PT ;  /* 0xffff00000f2b7812 */ /* 0x040fe200078ec0ff */
[----:B------:R-:W-:Y:S02]  /*8c20*/  IMAD.IADD R5, R16, 0x1, R21 ;  /* 0x0000000110057824 */ /* 0x000fe400078e0215 */
[----:B------:R-:W-:Y:S01]  /*8c30*/  IMAD.U32 R41, R15, 0x10000, RZ ;  /* 0x000100000f297824 */ /* 0x000fe200078e00ff */
[----:B------:R-:W-:Y:S01]  /*8c40*/  LOP3.LUT R6, R4, 0x1c0, RZ, 0xc0, !PT ;  /* 0x000001c004067812 */ /* 0x000fe200078ec0ff */
[----:B------:R-:W-:Y:S02]  /*8c50*/  IMAD.U32 R35, R13, 0x10000, RZ ;  /* 0x000100000d237824 */ /* 0x000fe400078e00ff */
[----:B------:R-:W-:Y:S01]  /*8c60*/  IMAD.U32 R39, R20, 0x10000, RZ ;  /* 0x0001000014277824 */ /* 0x000fe200078e00ff */
[----:B------:R-:W-:-:S02]  /*8c70*/  LOP3.LUT R4, R6, 0x38, R16, 0xf8, !PT ;  /* 0x0000003806047812 */ /* 0x000fc400078ef810 */
[----:B------:R-:W-:Y:S02]  /*8c80*/  SHF.R.U32.HI R7, RZ, 0x3, R6 ;  /* 0x00000003ff077819 */ /* 0x000fe40000011606 */
[----:B------:R-:W-:Y:S02]  /*8c90*/  LOP3.LUT R5, R6, 0x38, R5, 0xf8, !PT ;  /* 0x0000003806057812 */ /* 0x000fe400078ef805 */
[-C--:B------:R-:W-:Y:S02]  /*8ca0*/  LOP3.LUT R4, R4, R7.reuse, RZ, 0x3c, !PT ;  /* 0x0000000704047212 */ /* 0x080fe400078e3cff */
[----:B------:R-:W-:-:S03]  /*8cb0*/  LOP3.LUT R5, R5, R7, RZ, 0x3c, !PT ;  /* 0x0000000705057212 */ /* 0x000fc600078e3cff */
[C---:B--2---:R-:W-:Y:S02]  /*8cc0*/  IMAD R4, R8.reuse, 0x200, R4 ;  /* 0x0000020008047824 */ /* 0x044fe400078e0204 */
[----:B------:R-:W-:Y:S02]  /*8cd0*/  IMAD R8, R8, 0x200, R5 ;  /* 0x0000020008087824 */ /* 0x000fe400078e0205 */
[--C-:B------:R-:W-:Y:S02]  /*8ce0*/  IMAD R42, R4, 0x2, R19.reuse ;  /* 0x00000002042a7824 */ /* 0x100fe400078e0213 */
[----:B------:R-:W-:-:S03]  /*8cf0*/  IMAD R44, R8, 0x2, R19 ;  /* 0x00000002082c7824 */ /* 0x000fc600078e0213 */
[----:B------:R-:W1:Y:S04]  /*8d00*/  LDS.128 R4, [R42+0x18400] ;  /* 0x018400002a047984 */ /* 0x000e680000000c00 */
[----:B------:R-:W2:Y:S01]  /*8d10*/  LDS.128 R8, [R44+0x18400] ;  /* 0x018400002c087984 */ /* 0x000ea20000000c00 */
[C---:B-1----:R-:W-:Y:S01]  /*8d20*/  IMAD.U32 R28, R6.reuse, 0x10000, RZ ;  /* 0x00010000061c7824 */ /* 0x042fe200078e00ff */
[----:B------:R-:W-:Y:S01]  /*8d30*/  LOP3.LUT R6, R6, 0xffff0000, RZ, 0xc0, !PT ;  /* 0xffff000006067812 */ /* 0x000fe200078ec0ff */
[C---:B0-----:R-:W-:Y:S01]  /*8d40*/  IMAD.U32 R26, R4.reuse, 0x10000, RZ ;  /* 0x00010000041a7824 */ /* 0x041fe200078e00ff */
[----:B------:R-:W-:Y:S01]  /*8d50*/  LOP3.LUT R4, R4, 0xffff0000, RZ, 0xc0, !PT ;  /* 0xffff000004047812 */ /* 0x000fe200078ec0ff */
[C---:B--2---:R-:W-:Y:S01]  /*8d60*/  IMAD.U32 R32, R10.reuse, 0x10000, RZ ;  /* 0x000100000a207824 */ /* 0x044fe200078e00ff */
        /* <DEDUP_REMOVED lines=8> */
[----:B------:R-:W-:Y:S01]  /*8df0*/  LOP3.LUT R37, R13, 0xffff0000, RZ, 0xc0, !PT ;  /* 0xffff00000d257812 */ /* 0x000fe200078ec0ff */
[----:B------:R-:W-:Y:S01]  /*8e00*/  FFMA.FTZ R45, R28, R41, R45 ;  /* 0x000000291c2d7223 */ /* 0x000fe2000001002d */
[----:B------:R-:W-:Y:S02]  /*8e10*/  IMAD.U32 R35, R12, 0x10000, RZ ;  /* 0x000100000c237824 */ /* 0x000fe400078e00ff */
[----:B------:R-:W-:Y:S01]  /*8e20*/  FMUL.FTZ R41, R30, R39 ;  /* 0x000000271e297220 */ /* 0x000fe20000410000 */
[----:B------:R-:W-:Y:S02]  /*8e30*/  IMAD.U32 R33, R11, 0x10000, RZ ;  /* 0x000100000b217824 */ /* 0x000fe400078e00ff */
[-C--:B------:R-:W-:Y:S01]  /*8e40*/  FMUL.FTZ R49, R10, R37.reuse ;  /* 0x000000250a317220 */ /* 0x080fe20000410000 */
[----:B------:R-:W-:Y:S01]  /*8e50*/  FFMA.FTZ R47, R6, R37, -R47 ;  /* 0x00000025062f7223 */ /* 0x000fe2000001082f */
[-C--:B------:R-:W-:Y:S01]  /*8e60*/  FMUL.FTZ R30, R30, R35.reuse ;  /* 0x000000231e1e7220 */ /* 0x080fe20000410000 */
[----:B------:R-:W-:Y:S01]  /*8e70*/  FFMA.FTZ R41, R26, R35, -R41 ;  /* 0x000000231a297223 */ /* 0x000fe20000010829 */
[----:B------:R-:W-:Y:S01]  /*8e80*/  LOP3.LUT R37, R20, 0xffff0000, RZ, 0xc0, !PT ;  /* 0xffff000014257812 */ /* 0x000fe200078ec0ff */
[----:B------:R-:W-:Y:S01]  /*8e90*/  FFMA.FTZ R36, R6, R43, R49 ;  /* 0x0000002b06247223 */ /* 0x000fe20000010031 */
[----:B------:R-:W-:Y:S01]  /*8ea0*/  LOP3.LUT R35, R12, 0xffff0000, RZ, 0xc0, !PT ;  /* 0xffff00000c237812 */ /* 0x000fe200078ec0ff */
[----:B------:R-:W-:Y:S01]  /*8eb0*/  FFMA.FTZ R30, R26, R39, R30 ;  /* 0x000000271a1e7223 */ /* 0x000fe2000001001e */
[----:B------:R-:W-:-:S02]  /*8ec0*/  IMAD.U32 R10, R3, 0x10000, RZ ;  /* 0x00010000030a7824 */ /* 0x000fc400078e00ff */
[C---:B------:R-:W-:Y:S01]  /*8ed0*/  FMUL.FTZ R39, R8.reuse, R37 ;  /* 0x0000002508277220 */ /* 0x040fe20000410000 */
[----:B------:R-:W-:Y:S02]  /*8ee0*/  IMAD.U32 R6, R25, 0x10000, RZ ;  /* 0x0001000019067824 */ /* 0x000fe400078e00ff */
[-C--:B------:R-:W-:Y:S01]  /*8ef0*/  FMUL.FTZ R43, R8, R35.reuse ;  /* 0x00000023082b7220 */ /* 0x080fe20000410000 */
[----:B------:R-:W-:Y:S02]  /*8f00*/  IMAD.U32 R26, R0, 0x10000, RZ ;  /* 0x00010000001a7824 */ /* 0x000fe400078e00ff */
[----:B------:R-:W-:Y:S01]  /*8f10*/  FFMA.FTZ R28, R4, R35, -R39 ;  /* 0x00000023041c7223 */ /* 0x000fe20000010827 */
[----:B------:R-:W-:Y:S02]  /*8f20*/  IMAD.U32 R8, R14, 0x10000, RZ ;  /* 0x000100000e087824 */ /* 0x000fe400078e00ff */
[----:B------:R-:W-:Y:S01]  /*8f30*/  FMUL.FTZ R32, R31, R10 ;  /* 0x0000000a1f207220 */ /* 0x000fe20000410000 */
[----:B------:R-:W-:Y:S01]  /*8f40*/  FFMA.FTZ R43, R4, R37, R43 ;  /* 0x00000025042b7223 */ /* 0x000fe2000001002b */
[----:B------:R-:W-:-:S02]  /*8f50*/  IMAD.U32 R27, R5, 0x10000, RZ ;  /* 0x00010000051b7824 */ /* 0x000fc400078e00ff */
[----:B------:R-:W-:Y:S01]  /*8f60*/  FMUL.FTZ R31, R31, R6 ;  /* 0x000000061f1f7220 */ /* 0x000fe20000410000 */
[----:B------:R-:W-:Y:S02]  /*8f70*/  IMAD.U32 R29, R7, 0x10000, RZ ;  /* 0x00010000071d7824 */ /* 0x000fe400078e00ff */
[C---:B------:R-:W-:Y:S01]  /*8f80*/  FMUL.FTZ R4, R33.reuse, R26 ;  /* 0x0000001a21047220 */ /* 0x040fe20000410000 */
        /* <DEDUP_REMOVED lines=31> */
.L_x_9773:
[----:B------:R-:W-:Y:S05]  /*9180*/  BSYNC B1 ;  /* 0x0000000000017941 */ /* 0x000fea0003800000 */
.L_x_9772:
[----:B------:R-:W-:Y:S05]  /*9190*/  @P0 BRA `(.L_x_9764) ;  /* 0x0000000400680947 */ /* 0x000fea0003800000 */
[----:B-1----:R-:W2:Y:S01]  /*91a0*/  LDL R5, [R1+0x20] ;  /* 0x0000200001057983 */ /* 0x002ea20000100800 */
        /* <DEDUP_REMOVED lines=10> */
[----:B------:R-:W-:Y:S01]  /*9250*/  LOP3.LUT R4, R4, R6, RZ, 0x3c, !PT ;  /* 0x0000000604047212 */ /* 0x000fe200078e3cff */
[----:B------:R-:W-:Y:S01]  /*9260*/  IMAD.U32 R34, R12, 0x10000, RZ ;  /* 0x000100000c227824 */ /* 0x000fe200078e00ff */
[C---:B------:R-:W-:Y:S01]  /*9270*/  LOP3.LUT R38, R20.reuse, 0xffff0000, RZ, 0xc0, !PT ;  /* 0xffff000014267812 */ /* 0x040fe200078ec0ff */
[----:B------:R-:W-:Y:S01]  /*9280*/  IMAD.U32 R36, R20, 0x10000, RZ ;  /* 0x0001000014247824 */ /* 0x000fe200078e00ff */
[----:B------:R-:W-:Y:S01]  /*9290*/  LOP3.LUT R12, R12, 0xffff0000, RZ, 0xc0, !PT ;  /* 0xffff00000c0c7812 */ /* 0x000fe200078ec0ff */
[----:B------:R-:W-:Y:S02]  /*92a0*/  IMAD.U32 R45, R3, 0x10000, RZ ;  /* 0x00010000032d7824 */ /* 0x000fe400078e00ff */
[----:B------:R-:W-:Y:S02]  /*92b0*/  IMAD.U32 R43, R25, 0x10000, RZ ;  /* 0x00010000192b7824 */ /* 0x000fe400078e00ff */
[----:B--2---:R-:W-:-:S04]  /*92c0*/  IMAD.IADD R8, R5, 0x1, R4 ;  /* 0x0000000105087824 */ /* 0x004fc800078e0204 */
[----:B------:R-:W-:Y:S01]  /*92d0*/  IMAD R21, R8, 0x2, R19 ;  /* 0x0000000208157824 */ /* 0x000fe200078e0213 */
[----:B---3--:R-:W0:Y:S04]  /*92e0*/  LDS.128 R4, [R40+0x18400] ;  /* 0x0184000028047984 */ /* 0x008e280000000c00 */
[----:B------:R-:W1:Y:S01]  /*92f0*/  LDS.128 R8, [R21+0x18400] ;  /* 0x0184000015087984 */ /* 0x000e620000000c00 */
[----:B0-----:R-:W-:Y:S02]  /*9300*/  IMAD.U32 R26, R4, 0x10000, RZ ;  /* 0x00010000041a7824 */ /* 0x001fe400078e00ff */
[C---:B-1----:R-:W-:Y:S01]  /*9310*/  IMAD.U32 R30, R8.reuse, 0x10000, RZ ;  /* 0x00010000081e7824 */ /* 0x042fe200078e00ff */
[----:B------:R-:W-:Y:S02]  /*9320*/  LOP3.LUT R8, R8, 0xffff0000, RZ, 0xc0, !PT ;  /* 0xffff000008087812 */ /* 0x000fe400078ec0ff */
[----:B------:R-:W-:Y:S01]  /*9330*/  LOP3.LUT R4, R4, 0xffff0000, RZ, 0xc0, !PT ;  /* 0xffff000004047812 */ /* 0x000fe200078ec0ff */
[-C--:B------:R-:W-:Y:S01]  /*9340*/  FMUL.FTZ R35, R36, R30.reuse ;  /* 0x0000001e24237220 */ /* 0x080fe20000410000 */
[----:B------:R-:W-:Y:S01]  /*9350*/  FMUL.FTZ R37, R34, R30 ;  /* 0x0000001e22257220 */ /* 0x000fe20000410000 */
[----:B------:R-:W-:Y:S01]  /*9360*/  FMUL.FTZ R39, R38, R8 ;  /* 0x0000000826277220 */ /* 0x000fe20000410000 */
[----:B------:R-:W-:-:S02]  /*9370*/  IMAD.U32 R31, R9, 0x10000, RZ ;  /* 0x00010000091f7824 */ /* 0x000fc400078e00ff */
[----:B------:R-:W-:Y:S01]  /*9380*/  FMUL.FTZ R41, R12, R8 ;  /* 0x000000080c297220 */ /* 0x000fe20000410000 */
[-C--:B------:R-:W-:Y:S01]  /*9390*/  FFMA.FTZ R35, R34, R26.reuse, -R35 ;  /* 0x0000001a22237223 */ /* 0x080fe20000010823 */
[----:B------:R-:W-:Y:S01]  /*93a0*/  FFMA.FTZ R37, R36, R26, R37 ;  /* 0x0000001a24257223 */ /* 0x000fe20000010025 */
[-C--:B------:R-:W-:Y:S01]  /*93b0*/  FFMA.FTZ R8, R12, R4.reuse, -R39 ;  /* 0x000000040c087223 */ /* 0x080fe20000010827 */
[----:B------:R-:W-:Y:S02]  /*93c0*/  IMAD.U32 R27, R5, 0x10000, RZ ;  /* 0x00010000051b7824 */ /* 0x000fe400078e00ff */
[-C--:B------:R-:W-:Y:S01]  /*93d0*/  FMUL.FTZ R20, R45, R31.reuse ;  /* 0x0000001f2d147220 */ /* 0x080fe20000410000 */
[----:B------:R-:W-:Y:S02]  /*93e0*/  IMAD.U32 R32, R10, 0x10000, RZ ;  /* 0x000100000a207824 */ /* 0x000fe400078e00ff */
[----:B------:R-:W-:Y:S01]  /*93f0*/  FMUL.FTZ R26, R43, R31 ;  /* 0x0000001f2b1a7220 */ /* 0x000fe20000410000 */
[----:B------:R-:W-:Y:S01]  /*9400*/  FFMA.FTZ R12, R38, R4, R41 ;  /* 0x00000004260c7223 */ /* 0x000fe20000010029 */
[----:B------:R-:W-:Y:S01]  /*9410*/  LOP3.LUT R10, R10, 0xffff0000, RZ, 0xc0, !PT ;  /* 0xffff00000a0a7812 */ /* 0x000fe200078ec0ff */
[----:B------:R-:W-:Y:S01]  /*9420*/  IMAD.U32 R34, R15, 0x10000, RZ ;  /* 0x000100000f227824 */ /* 0x000fe200078e00ff */
[C---:B------:R-:W-:Y:S01]  /*9430*/  LOP3.LUT R30, R13.reuse, 0xffff0000, RZ, 0xc0, !PT ;  /* 0xffff00000d1e7812 */ /* 0x040fe200078ec0ff */
[----:B------:R-:W-:Y:S01]  /*9440*/  IMAD.U32 R4, R13, 0x10000, RZ ;  /* 0x000100000d047824 */ /* 0x000fe200078e00ff */
[----:B------:R-:W-:Y:S01]  /*9450*/  LOP3.LUT R36, R15, 0xffff0000, RZ, 0xc0, !PT ;  /* 0xffff00000f247812 */ /* 0x000fe200078ec0ff */
[----:B------:R-:W-:-:S02]  /*9460*/  IMAD.U32 R28, R6, 0x10000, RZ ;  /* 0x00010000061c7824 */ /* 0x000fc400078e00ff */
[-C--:B------:R-:W-:Y:S01]  /*9470*/  FFMA.FTZ R20, R43, R27.reuse, -R20 ;  /* 0x0000001b2b147223 */ /* 0x080fe20000010814 */
[----:B------:R-:W-:Y:S01]  /*9480*/  FFMA.FTZ R26, R45, R27, R26 ;  /* 0x0000001b2d1a7223 */ /* 0x000fe2000001001a */
[----:B------:R-:W-:Y:S01]  /*9490*/  LOP3.LUT R6, R6, 0xffff0000, RZ, 0xc0, !PT ;  /* 0xffff000006067812 */ /* 0x000fe200078ec0ff */
[-C--:B------:R-:W-:Y:S01]  /*94a0*/  FMUL.FTZ R27, R34, R32.reuse ;  /* 0x00000020221b7220 */ /* 0x080fe20000410000 */
[----:B------:R-:W-:Y:S01]  /*94b0*/  FMUL.FTZ R13, R4, R32 ;  /* 0x00000020040d7220 */ /* 0x000fe20000410000 */
[-C--:B------:R-:W-:Y:S01]  /*94c0*/  FMUL.FTZ R15, R36, R10.reuse ;  /* 0x0000000a240f7220 */ /* 0x080fe20000410000 */
[----:B------:R-:W-:Y:S01]  /*94d0*/  FMUL.FTZ R31, R30, R10 ;  /* 0x0000000a1e1f7220 */ /* 0x000fe20000410000 */
[----:B------:R-:W-:Y:S02]  /*94e0*/  IMAD.U32 R33, R11, 0x10000, RZ ;  /* 0x000100000b217824 */ /* 0x000fe400078e00ff */
[----:B------:R-:W-:Y:S02]  /*94f0*/  IMAD.U32 R41, R0, 0x10000, RZ ;  /* 0x0001000000297824 */ /* 0x000fe400078e00ff */
[----:B------:R-:W-:-:S02]  /*9500*/  IMAD.U32 R39, R14, 0x10000, RZ ;  /* 0x000100000e277824 */ /* 0x000fc400078e00ff */
[-C--:B------:R-:W-:Y:S01]  /*9510*/  FFMA.FTZ R27, R4, R28.reuse, -R27 ;  /* 0x0000001c041b7223 */ /* 0x080fe2000001081b */
[----:B------:R-:W-:Y:S01]  /*9520*/  FFMA.FTZ R10, R34, R28, R13 ;  /* 0x0000001c220a7223 */ /* 0x000fe2000001000d */
[-C--:B------:R-:W-:Y:S01]  /*9530*/  FFMA.FTZ R28, R30, R6.reuse, -R15 ;  /* 0x000000061e1c7223 */ /* 0x080fe2000001080f */
[----:B------:R-:W-:Y:S01]  /*9540*/  FFMA.FTZ R31, R36, R6, R31 ;  /* 0x00000006241f7223 */ /* 0x000fe2000001001f */
[-C--:B------:R-:W-:Y:S01]  /*9550*/  FMUL.FTZ R4, R41, R33.reuse ;  /* 0x0000002129047220 */ /* 0x080fe20000410000 */
[----:B------:R-:W-:Y:S01]  /*9560*/  FMUL.FTZ R6, R39, R33 ;  /* 0x0000002127067220 */ /* 0x000fe20000410000 */
[----:B------:R-:W-:Y:S01]  /*9570*/  LOP3.LUT R33, R3, 0xffff0000, RZ, 0xc0, !PT ;  /* 0xffff000003217812 */ /* 0x000fe200078ec0ff */
[----:B------:R-:W-:Y:S01]  /*9580*/  IMAD.U32 R29, R7, 0x10000, RZ ;  /* 0x00010000071d7824 */ /* 0x000fe200078e00ff */
[----:B------:R-:W-:Y:S02]  /*9590*/  LOP3.LUT R9, R9, 0xffff0000, RZ, 0xc0, !PT ;  /* 0xffff000009097812 */ /* 0x000fe400078ec0ff */
[----:B------:R-:W-:-:S02]  /*95a0*/  LOP3.LUT R3, R25, 0xffff0000, RZ, 0xc0, !PT ;  /* 0xffff000019037812 */ /* 0x000fc400078ec0ff */
[----:B------:R-:W-:Y:S02]  /*95b0*/  LOP3.LUT R11, R11, 0xffff0000, RZ, 0xc0, !PT ;  /* 0xffff00000b0b7812 */ /* 0x000fe400078ec0ff */
[----:B------:R-:W-:Y:S02]  /*95c0*/  LOP3.LUT R25, R0, 0xffff0000, RZ, 0xc0, !PT ;  /* 0xffff000000197812 */ /* 0x000fe400078ec0ff */
[----:B------:R-:W-:Y:S01]  /*95d0*/  LOP3.LUT R15, R14, 0xffff0000, RZ, 0xc0, !PT ;  /* 0xffff00000e0f7812 */ /* 0x000fe200078ec0ff */
[-C--:B------:R-:W-:Y:S01]  /*95e0*/  FFMA.FTZ R13, R39, R29.reuse, -R4 ;  /* 0x0000001d270d7223 */ /* 0x080fe20000010804 */
[----:B------:R-:W-:Y:S01]  /*95f0*/  LOP3.LUT R5, R5, 0xffff0000, RZ, 0xc0, !PT ;  /* 0xffff000005057812 */ /* 0x000fe200078ec0ff */
[----:B------:R-:W-:Y:S01]  /*9600*/  FFMA.FTZ R29, R41, R29, R6 ;  /* 0x0000001d291d7223 */ /* 0x000fe20000010006 */
[----:B------:R-:W-:Y:S01]  /*9610*/  LOP3.LUT R7, R7, 0xffff0000, RZ, 0xc0, !PT ;  /* 0xffff000007077812 */ /* 0x000fe200078ec0ff */
        /* <DEDUP_REMOVED lines=18> */
.L_x_9764:
[----:B------:R-:W-:Y:S05]  /*9740*/  BSYNC B0 ;  /* 0x0000000000007941 */ /* 0x000fea0003800000 */
.L_x_9753:
        /* <DEDUP_REMOVED lines=8> */
.L_x_9750:
[----:B-12---:R-:W1:Y:S01]  /*97d0*/  S2R R0, SR_TID.X ;  /* 0x0000000000007919 */ /* 0x006e620000002100 */
[----:B------:R-:W-:Y:S01]  /*97e0*/  ISETP.NE.AND P0, PT, R206, 0x3, PT ;  /* 0x00000003ce00780c */ /* 0x000fe20003f05270 */
[----:B------:R-:W-:Y:S05]  /*97f0*/  WARPSYNC.ALL ;  /* 0x0000000000007948 */ /* 0x000fea0003800000 */
[----:B-1----:R-:W-:-:S05]  /*9800*/  SHF.R.U32.HI R0, RZ, 0x7, R0 ;  /* 0x00000007ff007819 */ /* 0x002fca0000011600 */
[----:B------:R-:W-:-:S05]  /*9810*/  VIADD R12, R0, 0x8 ;  /* 0x00000008000c7836 */ /* 0x000fca0000000000 */
[----:B------:R1:W-:Y:S06]  /*9820*/  BAR.SYNC.DEFER_BLOCKING R12, 0x100 ;  /* 0x0004000c0000751d */ /* 0x0003ec0000010000 */
[----:B------:R-:W-:Y:S05]  /*9830*/  @!P0 BRA `(.L_x_9774) ;  /* 0x0000000000048947 */ /* 0x000fea0003800000 */
[----:B------:R-:W-:Y:S01]  /*9840*/  BPT.TRAP 0x1 ;  /* 0x000000040000795c */ /* 0x000fe20000300000 */
.L_x_9774:
[----:B------:R-:W-:Y:S01]  /*9850*/  IMAD R3, R203, 0x8, R19 ;  /* 0x00000008cb037824 */ /* 0x000fe200078e0213 */
[----:B------:R-:W-:-:S04]  /*9860*/  SHF.L.U32 R20, R214, 0x1f, RZ ;  /* 0x0000001fd6147819 */ /* 0x000fc800000006ff */
[----:B------:R2:W4:Y:S01]  /*9870*/  SYNCS.PHASECHK.TRANS64.TRYWAIT P1, [R3+URZ+0x22830], R20 ;  /* 0x02283014030075a7 */ /* 0x000522000802017f */
[----:B------:R-:W-:Y:S05]  /*9880*/  @!P0 BRA `(.L_x_9775) ;  /* 0x0000000000048947 */ /* 0x000fea0003800000 */
[----:B------:R-:W-:Y:S01]  /*9890*/  BPT.TRAP 0x1 ;  /* 0x000000040000795c */ /* 0x000fe20000300000 */
.L_x_9775:
[----:B------:R-:W-:Y:S01]  /*98a0*/  VIADD R0, R19, 0x1c400 ;  /* 0x0001c40013007836 */ /* 0x000fe20000000000 */
[----:B---3--:R-:W-:Y:S01]  /*98b0*/  LOP3.LUT R4, R24, 0x10000, RZ, 0xfc, !PT ;  /* 0x0001000018047812 */ /* 0x008fe200078efcff */
[----:B------:R-:W-:-:S03]  /*98c0*/  IMAD.MOV.U32 R5, RZ, RZ, 0x40000040 ;  /* 0x40000040ff057424 */ /* 0x000fc600078e00ff */
[----:B------:R-:W-:-:S04]  /*98d0*/  SHF.R.U32.HI R0, RZ, 0x4, R0 ;  /* 0x00000004ff007819 */ /* 0x000fc80000011600 */
[----:B------:R-:W-:-:S04]  /*98e0*/  LOP3.LUT R0, R0, 0x3fff, RZ, 0xc0, !PT ;  /* 0x00003fff00007812 */ /* 0x000fc800078ec0ff */
[----:B------:R-:W-:-:S05]  /*98f0*/  LOP3.LUT R0, R0, 0x10000, RZ, 0xfc, !PT ;  /* 0x0001000000007812 */ /* 0x000fca00078efcff */
[----:B------:R3:W-:Y:S01]  /*9900*/  STL [R1+0x14], R0 ;  /* 0x0000140001007387 */ /* 0x0007e20000100800 */
[----:B----4-:R-:W-:Y:S05]  /*9910*/  @P1 BRA `(.L_x_9776) ;  /* 0x0000000000081947 */ /* 0x010fea0003800000 */
[----:B------:R-:W4:Y:S02]  /*9920*/  SYNCS.PHASECHK.TRANS64.TRYWAIT P1, [R3+URZ+0x22830], R20 ;  /* 0x02283014030075a7 */ /* 0x000f24000802017f */
[----:B----4-:R-:W-:Y:S05]  /*9930*/  @!P1 BRA `(.L_x_9777) ;  /* 0x0000012000249947 */ /* 0x010fea0003800000 */
.L_x_9776:
[----:B---3--:R-:W3:Y:S01]  /*9940*/  LDL R0, [R1+0x14] ;  /* 0x0000140001007983 */ /* 0x008ee20000100800 */
[----:B------:R-:W-:Y:S01]  /*9950*/  IMAD.MOV.U32 R7, RZ, RZ, 0x40000040 ;  /* 0x40000040ff077424 */ /* 0x000fe200078e00ff */
[----:B------:R-:W-:Y:S05]  /*9960*/  WARPSYNC.ALL ;  /* 0x0000000000007948 */ /* 0x000fea0003800000 */
[C---:B------:R-:W-:Y:S01]  /*9970*/  R2UR UR4, R4.reuse ;  /* 0x00000000040472ca */ /* 0x040fe200000e0000 */
[----:B0----5:R-:W-:Y:S01]  /*9980*/  WARPGROUP.ARRIVE ;  /* 0x00000000000079c5 */ /* 0x021fe20000000000 */
[----:B------:R-:W-:Y:S01]  /*9990*/  R2UR UR5, R5 ;  /* 0x00000000050572ca */ /* 0x000fe200000e0000 */
        /* <DEDUP_REMOVED lines=8> */
[----:B------:R-:W-:-:S02]  /*9a20*/  IMAD.MOV.U32 R7, RZ, RZ, 0x40000040 ;  /* 0x40000040ff077424 */ /* 0x000fc400078e00ff */
[----:B---3--:R-:W-:Y:S02]  /*9a30*/  IMAD R6, R203, 0x300, R0 ;  /* 0x00000300cb067824 */ /* 0x008fe400078e0200 */
[----:B------:R-:W0:Y:S02]  /*9a40*/  S2R R0, SR_TID.X ;  /* 0x0000000000007919 */ /* 0x000e240000002100 */
[C---:B------:R-:W-:Y:S01]  /*9a50*/  VIADD R8, R6.reuse, 0x2 ;  /* 0x0000000206087836 */ /* 0x040fe20000000000 */
[----:B------:R-:W-:-:S13]  /*9a60*/  R2UR UR6, R6 ;  /* 0x00000000060672ca */ /* 0x000fda00000e0000 */
[----:B------:R-:W-:Y:S01]  /*9a70*/  HGMMA.64x96x16.F32.BF16 R24, gdesc[UR4], RZ, !UPT, gsb0 ;  /* 0x01600000041879f0 */ /* 0x000fe2000c0018ff */
[----:B------:R-:W-:Y:S02]  /*9a80*/  R2UR UR4, R224 ;  /* 0x00000000e00472ca */ /* 0x000fe400000e0000 */
[----:B------:R-:W-:Y:S02]  /*9a90*/  R2UR UR5, R225 ;  /* 0x00000000e10572ca */ /* 0x000fe400000e0000 */
[----:B------:R-:W-:Y:S01]  /*9aa0*/  R2UR UR6, R8 ;  /* 0x00000000080672ca */ /* 0x000fe200000e0000 */
[C---:B------:R-:W-:Y:S01]  /*9ab0*/  VIADD R8, R6.reuse, 0x4 ;  /* 0x0000000406087836 */ /* 0x040fe20000000000 */
[----:B------:R-:W-:Y:S01]  /*9ac0*/  R2UR UR7, R9 ;  /* 0x00000000090772ca */ /* 0x000fe200000e0000 */
[----:B------:R-:W-:Y:S02]  /*9ad0*/  IMAD.MOV.U32 R9, RZ, RZ, 0x40000040 ;  /* 0x40000040ff097424 */ /* 0x000fe400078e00ff */
[----:B------:R-:W-:Y:S01]  /*9ae0*/  VIADD R6, R6, 0x6 ;  /* 0x0000000606067836 */ /* 0x000fe20000000000 */
[----:B0-----:R-:W-:Y:S01]  /*9af0*/  SHF.R.U32.HI R0, RZ, 0x7, R0 ;  /* 0x00000007ff007819 */ /* 0x001fe20000011600 */
[----:B------:R-:W-:-:S02]  /*9b00*/  WARPGROUP.DEPBAR.LE gsb0, 0x0 ;  /* 0x00008000000079c5 */ /* 0x000fc40000010000 */
[----:B------:R-:W-:-:S06]  /*9b10*/  WARPGROUP.ARRIVE ;  /* 0x00000000000079c5 */ /* 0x000fcc0000000000 */
[----:B------:R-:W-:Y:S01]  /*9b20*/  HGMMA.64x96x16.F32.BF16 R24, gdesc[UR4], R24, gsb0 ;  /* 0x01600000041879f0 */ /* 0x000fe20008001818 */
[----:B------:R-:W-:Y:S02]  /*9b30*/  R2UR UR4, R222 ;  /* 0x00000000de0472ca */ /* 0x000fe400000e0000 */
[----:B------:R-:W-:Y:S02]  /*9b40*/  R2UR UR5, R223 ;  /* 0x00000000df0572ca */ /* 0x000fe400000e0000 */
[----:B------:R-:W-:Y:S02]  /*9b50*/  R2UR UR6, R8 ;  /* 0x00000000080672ca */ /* 0x000fe400000e0000 */
[----:B------:R-:W-:Y:S02]  /*9b60*/  R2UR UR7, R9 ;  /* 0x00000000090772ca */ /* 0x000fe400000e0000 */
[----:B------:R-:W-:Y:S01]  /*9b70*/  IADD3 R9, -R0, 0xb, RZ ;  /* 0x0000000b00097810 */ /* 0x000fe20007ffe1ff */
[----:B------:R-:W-:-:S02]  /*9b80*/  WARPGROUP.DEPBAR.LE gsb0, 0x0 ;  /* 0x00008000000079c5 */ /* 0x000fc40000010000 */
[----:B------:R-:W-:-:S08]  /*9b90*/  WARPGROUP.ARRIVE ;  /* 0x00000000000079c5 */ /* 0x000fd00000000000 */
[----:B------:R-:W-:Y:S01]  /*9ba0*/  HGMMA.64x96x16.F32.BF16 R24, gdesc[UR4], R24, gsb0 ;  /* 0x01600000041879f0 */ /* 0x000fe20008001818 */
[----:B------:R-:W-:Y:S02]  /*9bb0*/  R2UR UR4, R10 ;  /* 0x000000000a0472ca */ /* 0x000fe400000e0000 */
[----:B------:R-:W-:Y:S02]  /*9bc0*/  R2UR UR5, R11 ;  /* 0x000000000b0572ca */ /* 0x000fe400000e0000 */
[----:B------:R-:W-:Y:S02]  /*9bd0*/  R2UR UR6, R6 ;  /* 0x00000000060672ca */ /* 0x000fe400000e0000 */
[----:B------:R-:W-:Y:S01]  /*9be0*/  R2UR UR7, R7 ;  /* 0x00000000070772ca */ /* 0x000fe200000e0000 */
[----:B------:R-:W-:Y:S02]  /*9bf0*/  WARPGROUP.DEPBAR.LE gsb0, 0x0 ;  /* 0x00008000000079c5 */ /* 0x000fe40000010000 */
[----:B------:R-:W-:-:S10]  /*9c00*/  WARPGROUP.ARRIVE ;  /* 0x00000000000079c5 */ /* 0x000fd40000000000 */
[----:B------:R-:W-:Y:S03]  /*9c10*/  HGMMA.64x96x16.F32.BF16 R24, gdesc[UR4], R24, gsb0 ;  /* 0x01600000041879f0 */ /* 0x000fe60008001818 */
[----:B------:R-:W-:Y:S02]  /*9c20*/  WARPGROUP.DEPBAR.LE gsb0, 0x0 ;  /* 0x00008000000079c5 */ /* 0x000fe40000010000 */
[----:B------:R0:W-:Y:S06]  /*9c30*/  BAR.ARV R9, 0x100 ;  /* 0x000400090000751d */ /* 0x0001ec0000002000 */
[----:B------:R-:W-:Y:S05]  /*9c40*/  @!P0 BRA `(.L_x_9778) ;  /* 0x0000000000048947 */ /* 0x000fea0003800000 */
[----:B------:R-:W-:Y:S01]  /*9c50*/  BPT.TRAP 0x1 ;  /* 0x000000040000795c */ /* 0x000fe20000300000 */
.L_x_9778:
[----:B------:R-:W3:Y:S01]  /*9c60*/  LDL R73, [R1+0x4c] ;  /* 0x00004c0001497983 */ /* 0x000ee20000100800 */
[----:B------:R-:W-:Y:S01]  /*9c70*/  ULDC UR4, c[0x0][0x9d8] ;  /* 0x0002760000047ab9 */ /* 0x000fe20000000800 */
[----:B------:R-:W-:Y:S01]  /*9c80*/  ULDC UR5, c[0x0][0x988] ;  /* 0x0002620000057ab9 */ /* 0x000fe20000000800 */
[----:B------:R-:W-:Y:S01]  /*9c90*/  FMUL.FTZ R15, R24, UR4 ;  /* 0x00000004180f7c20 */ /* 0x000fe20008410000 */
[----:B------:R-:W-:Y:S01]  /*9ca0*/  FMUL.FTZ R24, R25, UR4 ;  /* 0x0000000419187c20 */ /* 0x000fe20008410000 */
[----:B------:R-:W-:Y:S01]  /*9cb0*/  FMUL.FTZ R72, R28, UR4 ;  /* 0x000000041c487c20 */ /* 0x000fe20008410000 */
[----:B------:R-:W-:Y:S01]  /*9cc0*/  FMUL.FTZ R29, R29, UR4 ;  /* 0x000000041d1d7c20 */ /* 0x000fe20008410000 */
[----:B------:R-:W-:Y:S01]  /*9cd0*/  FMUL.FTZ R25, R55, UR4 ;  /* 0x0000000437197c20 */ /* 0x000fe20008410000 */
[----:B------:R-:W-:Y:S01]  /*9ce0*/  IMAD R55, R177, -0x60, R154 ;  /* 0xffffffa0b1377824 */ /* 0x000fe200078e029a */
[----:B------:R-:W5:Y:S01]  /*9cf0*/  MUFU.TANH R15, R15 ;  /* 0x0000000f000f7308 */ /* 0x000f620000002400 */
        /* <DEDUP_REMOVED lines=78> */
[----:B---3--:R-:W-:-:S02]  /*a1e0*/  IADD3 R55, -R73, 0x60, R55 ;  /* 0x0000006049377810 */ /* 0x008fc40007ffe137 */
[----:B------:R-:W3:Y:S02]  /*a1f0*/  S2R R73, SR_CgaCtaId ;  /* 0x0000000000497919 */ /* 0x000ee40000008800 */
[----:B------:R-:W-:-:S03]  /*a200*/  ISETP.GT.AND P2, PT, R55, RZ, PT ;  /* 0x000000ff3700720c */ /* 0x000fc60003f44270 */
[----:B------:R-:W3:Y:S01]  /*a210*/  MUFU.TANH R57, R57 ;  /* 0x0000003900397308 */ /* 0x000ee20000002400 */
[C---:B------:R-:W-:Y:S02]  /*a220*/  ISETP.GT.AND P3, PT, R55.reuse, 0x1, PT ;  /* 0x000000013700780c */ /* 0x040fe40003f64270 */
[----:B------:R-:W-:Y:S02]  /*a230*/  ISETP.GT.AND P4, PT, R55, 0x8, PT ;  /* 0x000000083700780c */ /* 0x000fe40003f84270 */
[----:B-----5:R-:W-:Y:S02]  /*a240*/  FSEL R15, R15, -INF , P2 ;  /* 0xff8000000f0f7808 */ /* 0x020fe40001000000 */
[----:B-1----:R-:W-:Y:S01]  /*a250*/  FSEL R24, R24, -INF , P3 ;  /* 0xff80000018187808 */ /* 0x002fe20001800000 */
[----:B------:R-:W1:Y:S01]  /*a260*/  MUFU.TANH R21, R21 ;  /* 0x0000001500157308 */ /* 0x000e620000002400 */
[----:B------:R-:W-:Y:S02]  /*a270*/  ISETP.GT.AND P5, PT, R55, 0x9, PT ;  /* 0x000000093700780c */ /* 0x000fe40003fa4270 */
[----:B--2---:R-:W-:-:S02]  /*a280*/  FSEL R42, R72, -INF , P4 ;  /* 0xff800000482a7808 */ /* 0x004fc40002000000 */
[----:B------:R-:W-:Y:S02]  /*a290*/  FMNMX.FTZ R65, R15, R24, !PT ;  /* 0x000000180f417209 */ /* 0x000fe40007810000 */
[----:B------:R-:W-:Y:S01]  /*a2a0*/  ISETP.GT.AND P1, PT, R55, 0x10, PT ;  /* 0x000000103700780c */ /* 0x000fe20003f24270 */
[----:B------:R-:W2:Y:S01]  /*a2b0*/  MUFU.TANH R59, R59 ;  /* 0x0000003b003b7308 */ /* 0x000ea20000002400 */
[----:B----4-:R-:W-:Y:S01]  /*a2c0*/  FSEL R40, R29, -INF , P5 ;  /* 0xff8000001d287808 */ /* 0x010fe20002800000 */
[----:B------:R-:W-:Y:S01]  /*a2d0*/  FMUL.FTZ R29, R71, UR4 ;  /* 0x00000004471d7c20 */ /* 0x000fe20008410000 */
[----:B------:R-:W-:Y:S02]  /*a2e0*/  FMNMX.FTZ R65, R42, R65, !PT ;  /* 0x000000412a417209 */ /* 0x000fe40007810000 */
[----:B0-----:R-:W-:Y:S02]  /*a2f0*/  FSEL R0, R0, -INF , P2 ;  /* 0xff80000000007808 */ /* 0x001fe40001000000 */
[----:B------:R-:W-:Y:S01]  /*a300*/  ISETP.GT.AND P2, PT, R55, 0x11, PT ;  /* 0x000000113700780c */ /* 0x000fe20003f44270 */
[----:B------:R-:W0:Y:S01]  /*a310*/  MUFU.TANH R60, R60 ;  /* 0x0000003c003c7308 */ /* 0x000e220000002400 */
[----:B------:R-:W-:-:S02]  /*a320*/  FSEL R62, R30, -INF , P1 ;  /* 0xff8000001e3e7808 */ /* 0x000fc40000800000 */
[----:B------:R-:W-:Y:S02]  /*a330*/  FMNMX.FTZ R65, R40, R65, !PT ;  /* 0x0000004128417209 */ /* 0x000fe40007810000 */
[----:B------:R-:W-:Y:S02]  /*a340*/  FSEL R6, R6, -INF , P3 ;  /* 0xff80000006067808 */ /* 0x000fe40001800000 */
[----:B------:R-:W-:Y:S01]  /*a350*/  ISETP.GT.AND P3, PT, R55, 0x18, PT ;  /* 0x000000183700780c */ /* 0x000fe20003f64270 */
[----:B------:R-:W4:Y:S01]  /*a360*/  MUFU.TANH R61, R61 ;  /* 0x0000003d003d7308 */ /* 0x000f220000002400 */
[----:B------:R-:W-:Y:S02]  /*a370*/  FSEL R72, R31, -INF , P2 ;  /* 0xff8000001f487808 */ /* 0x000fe40001000000 */
[----:B------:R-:W-:Y:S02]  /*a380*/  FMNMX.FTZ R65, R62, R65, !PT ;  /* 0x000000413e417209 */ /* 0x000fe40007810000 */
[----:B------:R-:W-:-:S02]  /*a390*/  FSEL R8, R8, -INF , P4 ;  /* 0xff80000008087808 */ /* 0x000fc40002000000 */
[----:B------:R-:W-:Y:S01]  /*a3a0*/  ISETP.GT.AND P4, PT, R55, 0x19, PT ;  /* 0x000000193700780c */ /* 0x000fe20003f84270 */
[----:B------:R-:W5:Y:S01]  /*a3b0*/  MUFU.TANH R104, R104 ;  /* 0x0000006800687308 */ /* 0x000f620000002400 */
[----:B------:R-:W-:Y:S02]  /*a3c0*/  FSEL R78, R33, -INF , P3 ;  /* 0xff800000214e7808 */ /* 0x000fe40001800000 */
[----:B------:R-:W-:Y:S02]  /*a3d0*/  FMNMX.FTZ R65, R72, R65, !PT ;  /* 0x0000004148417209 */ /* 0x000fe40007810000 */
[----:B------:R-:W-:Y:S02]  /*a3e0*/  FSEL R30, R14, -INF , P5 ;  /* 0xff8000000e1e7808 */ /* 0x000fe40002800000 */
[----:B------:R-:W-:Y:S01]  /*a3f0*/  ISETP.GT.AND P5, PT, R55, 0x20, PT ;  /* 0x000000203700780c */ /* 0x000fe20003fa4270 */
[----:B------:R-:W-:Y:S01]  /*a400*/  MUFU.TANH R63, R63 ;  /* 0x0000003f003f7308 */ /* 0x000fe20000002400 */
[----:B------:R-:W-:-:S02]  /*a410*/  FSEL R80, R34, -INF , P4 ;  /* 0xff80000022507808 */ /* 0x000fc40002000000 */
[----:B------:R-:W-:Y:S02]  /*a420*/  FMNMX.FTZ R65, R78, R65, !PT ;  /* 0x000000414e417209 */ /* 0x000fe40007810000 */
[----:B------:R-:W-:Y:S02]  /*a430*/  FSEL R32, R32, -INF , P1 ;  /* 0xff80000020207808 */ /* 0x000fe40000800000 */
[----:B------:R-:W-:Y:S01]  /*a440*/  ISETP.GT.AND P1, PT, R55, 0x21, PT ;  /* 0x000000213700780c */ /* 0x000fe20003f24270 */
[----:B------:R-:W-:Y:S01]  /*a450*/  MUFU.TANH R66, R66 ;  /* 0x0000004200427308 */ /* 0x000fe20000002400 */
[----:B------:R-:W-:Y:S02]  /*a460*/  FSEL R74, R35, -INF , P5 ;  /* 0xff800000234a7808 */ /* 0x000fe40002800000 */
[----:B------:R-:W-:Y:S02]  /*a470*/  FMNMX.FTZ R65, R80, R65, !PT ;  /* 0x0000004150417209 */ /* 0x000fe40007810000 */
[----:B------:R-:W-:Y:S01]  /*a480*/  FSEL R34, R13, -INF , P2 ;  /* 0xff8000000d227808 */ /* 0x000fe20001000000 */
[----:B------:R-:W-:Y:S01]  /*a490*/  IMAD.U32 R13, RZ, RZ, UR5 ;  /* 0x00000005ff0d7e24 */ /* 0x000fe2000f8e00ff */
[----:B------:R-:W-:Y:S01]  /*a4a0*/  ISETP.GT.AND P2, PT, R55, 0x28, PT ;  /* 0x000000283700780c */ /* 0x000fe20003f44270 */
[----:B------:R-:W5:Y:S01]  /*a4b0*/  MUFU.TANH R67, R67 ;  /* 0x0000004300437308 */ /* 0x000f620000002400 */
[----:B------:R-:W-:-:S02]  /*a4c0*/  FSEL R64, R37, -INF , P1 ;  /* 0xff80000025407808 */ /* 0x000fc40000800000 */
[----:B------:R-:W-:Y:S02]  /*a4d0*/  FMNMX.FTZ R65, R74, R65, !PT ;  /* 0x000000414a417209 */ /* 0x000fe40007810000 */
[----:B------:R-:W-:Y:S02]  /*a4e0*/  FSEL R36, R36, -INF , P3 ;  /* 0xff80000024247808 */ /* 0x000fe40001800000 */
[----:B------:R-:W-:Y:S01]  /*a4f0*/  ISETP.GT.AND P3, PT, R55, 0x29, PT ;  /* 0x000000293700780c */ /* 0x000fe20003f64270 */
[----:B------:R-:W5:Y:S01]  /*a500*/  MUFU.TANH R70, R70 ;  /* 0x0000004600467308 */ /* 0x000f620000002400 */
        /* <DEDUP_REMOVED lines=41> */
[----:B---3--:R-:W-:Y:S02]  /*a7a0*/  FSEL R98, R57, -INF , P2 ;  /* 0xff80000039627808 */ /* 0x008fe40001000000 */
[----:B------:R-:W-:Y:S02]  /*a7b0*/  FMNMX.FTZ R65, R96, R65, !PT ;  /* 0x0000004160417209 */ /* 0x000fe40007810000 */
[----:B-1----:R-:W-:Y:S02]  /*a7c0*/  FSEL R58, R21, -INF , P4 ;  /* 0xff800000153a7808 */ /* 0x002fe40002000000 */
[----:B------:R-:W-:Y:S02]  /*a7d0*/  ISETP.GT.AND P4, PT, R55, 0x58, PT ;  /* 0x000000583700780c */ /* 0x000fe40003f84270 */
[----:B--2---:R-:W-:-:S02]  /*a7e0*/  FSEL R100, R59, -INF , P3 ;  /* 0xff8000003b647808 */ /* 0x004fc40001800000 */
[----:B------:R-:W-:Y:S02]  /*a7f0*/  FMNMX.FTZ R65, R98, R65, !PT ;  /* 0x0000004162417209 */ /* 0x000fe40007810000 */
[----:B0-----:R-:W-:Y:S02]  /*a800*/  FSEL R60, R60, -INF , P5 ;  /* 0xff8000003c3c7808 */ /* 0x001fe40002800000 */
[----:B------:R-:W-:Y:S02]  /*a810*/  ISETP.GT.AND P5, PT, R55, 0x59, PT ;  /* 0x000000593700780c */ /* 0x000fe40003fa4270 */
[----:B----4-:R-:W-:Y:S02]  /*a820*/  FSEL R102, R61, -INF , P4 ;  /* 0xff8000003d667808 */ /* 0x010fe40002000000 */
[----:B------:R-:W-:Y:S02]  /*a830*/  FMNMX.FTZ R65, R100, R65, !PT ;  /* 0x0000004164417209 */ /* 0x000fe40007810000 */
[----:B-----5:R-:W-:-:S02]  /*a840*/  FSEL R104, R104, -INF , P5 ;  /* 0xff80000068687808 */ /* 0x020fc40002800000 */
[----:B------:R-:W-:-:S04]  /*a850*/  FMNMX.FTZ R65, R102, R65, !PT ;  /* 0x0000004166417209 */ /* 0x000fc80007810000 */
[----:B------:R-:W-:-:S05]  /*a860*/  FMNMX.FTZ R65, R104, R65, !PT ;  /* 0x0000004168417209 */ /* 0x000fca0007810000 */
[----:B------:R-:W0:Y:S02]  /*a870*/  SHFL.BFLY PT, R14, R65, 0x2, 0x1f ;  /* 0x0c401f00410e7f89 */ /* 0x000e2400000e0000 */
[----:B0-----:R-:W-:-:S05]  /*a880*/  FMNMX.FTZ R7, R65, R14, !PT ;  /* 0x0000000e41077209 */ /* 0x001fca0007810000 */
[----:B------:R-:W0:Y:S02]  /*a890*/  SHFL.BFLY PT, R14, R7, 0x1, 0x1f ;  /* 0x0c201f00070e7f89 */ /* 0x000e2400000e0000 */
        /* <DEDUP_REMOVED lines=14> */
[----:B------:R0:W-:Y:S01]  /*a980*/  MUFU.EX2 R7, R24 ;  /* 0x0000001800077308 */ /* 0x0001e20000000800 */
[----:B------:R-:W-:Y:S01]  /*a990*/  FSEL R42, R67, -INF , P3 ;  /* 0xff800000432a7808 */ /* 0x000fe20001800000 */
[--C-:B------:R-:W-:Y:S01]  /*a9a0*/  FFMA.FTZ R156, R62, R13, -R27.reuse ;  /* 0x0000000d3e9c7223 */ /* 0x100fe2000001081b */
[----:B------:R-:W-:Y:S01]  /*a9b0*/  FMNMX.FTZ R15, R28, R15, !PT ;  /* 0x0000000f1c0f7209 */ /* 0x000fe20007810000 */
[-CC-:B------:R-:W-:Y:S01]  /*a9c0*/  FFMA.FTZ R33, R64, R13.reuse, -R27.reuse ;  /* 0x0000000d40217223 */ /* 0x180fe2000001081b */
[----:B------:R-:W-:Y:S01]  /*a9d0*/  FSEL R62, R70, -INF , P4 ;  /* 0xff800000463e7808 */ /* 0x000fe20002000000 */
[--C-:B------:R-:W-:Y:S01]  /*a9e0*/  FFMA.FTZ R72, R72, R13, -R27.reuse ;  /* 0x0000000d48487223 */ /* 0x100fe2000001081b */
[----:B------:R-:W-:Y:S01]  /*a9f0*/  FMNMX.FTZ R15, R38, R15, !PT ;  /* 0x0000000f260f7209 */ /* 0x000fe20007810000 */
[----:B------:R-:W1:Y:S01]  /*aa00*/  MUFU.EX2 R152, R152 ;  /* 0x0000009800987308 */ /* 0x000e620000000800 */
[----:B0-----:R-:W-:Y:S01]  /*aa10*/  FSEL R24, R63, -INF , P1 ;  /* 0xff8000003f187808 */ /* 0x001fe20000800000 */
[--C-:B------:R-:W-:Y:S01]  /*aa20*/  FFMA.FTZ R158, R78, R13, -R27.reuse ;  /* 0x0000000d4e9e7223 */ /* 0x100fe2000001081b */
[----:B------:R-:W-:Y:S01]  /*aa30*/  FMNMX.FTZ R21, R44, R15, !PT ;  /* 0x0000000f2c157209 */ /* 0x000fe20007810000 */
[-CC-:B------:R-:W-:Y:S01]  /*aa40*/  FFMA.FTZ R80, R80, R13.reuse, -R27.reuse ;  /* 0x0000000d50507223 */ /* 0x180fe2000001081b */
[----:B------:R-:W-:Y:S01]  /*aa50*/  FSEL R64, R29, -INF , P5 ;  /* 0xff8000001d407808 */ /* 0x000fe20002800000 */
[--C-:B------:R-:W-:Y:S01]  /*aa60*/  FFMA.FTZ R160, R74, R13, -R27.reuse ;  /* 0x0000000d4aa07223 */ /* 0x100fe2000001081b */
[----:B------:R-:W-:Y:S01]  /*aa70*/  FMNMX.FTZ R21, R46, R21, !PT ;  /* 0x000000152e157209 */ /* 0x000fe20007810000 */
[----:B------:R0:W-:Y:S01]  /*aa80*/  MUFU.EX2 R15, R40 ;  /* 0x00000028000f7308 */ /* 0x0001e20000000800 */
[-CC-:B------:R-:W-:Y:S01]  /*aa90*/  FFMA.FTZ R162, R68, R13.reuse, -R27.reuse ;  /* 0x0000000d44a27223 */ /* 0x180fe2000001081b */
[--C-:B------:R-:W-:Y:S01]  /*aaa0*/  FFMA.FTZ R164, R82, R13, -R27.reuse ;  /* 0x0000000d52a47223 */ /* 0x100fe2000001081b */
[----:B------:R-:W-:Y:S01]  /*aab0*/  FMNMX.FTZ R21, R26, R21, !PT ;  /* 0x000000151a157209 */ /* 0x000fe20007810000 */
[-CC-:B------:R-:W-:Y:S01]  /*aac0*/  FFMA.FTZ R84, R84, R13.reuse, -R27.reuse ;  /* 0x0000000d54547223 */ /* 0x180fe2000001081b */
[-CC-:B------:R-:W-:Y:S01]  /*aad0*/  FFMA.FTZ R166, R86, R13.reuse, -R27.reuse ;  /* 0x0000000d56a67223 */ /* 0x180fe2000001081b */
[----:B------:R-:W-:Y:S01]  /*aae0*/  FFMA.FTZ R35, R88, R13, -R27 ;  /* 0x0000000d58237223 */ /* 0x000fe2000001081b */
[----:B------:R-:W-:Y:S01]  /*aaf0*/  FMNMX.FTZ R21, R48, R21, !PT ;  /* 0x0000001530157209 */ /* 0x000fe20007810000 */
[----:B------:R-:W2:Y:S01]  /*ab00*/  MUFU.EX2 R154, R154 ;  /* 0x0000009a009a7308 */ /* 0x000ea20000000800 */
[----:B0-----:R-:W-:Y:S01]  /*ab10*/  FSEL R40, R66, -INF , P2 ;  /* 0xff80000042287808 */ /* 0x001fe20001000000 */
[----:B-1----:R-:W-:Y:S01]  /*ab20*/  FADD.FTZ R45, R152, R7 ;  /* 0x00000007982d7221 */ /* 0x002fe20000010000 */
[----:B------:R-:W-:Y:S01]  /*ab30*/  FMNMX.FTZ R25, R50, R21, !PT ;  /* 0x0000001532197209 */ /* 0x000fe20007810000 */
[-CC-:B------:R-:W-:Y:S01]  /*ab40*/  FFMA.FTZ R168, R90, R13.reuse, -R27.reuse ;  /* 0x0000000d5aa87223 */ /* 0x180fe2000001081b */
[----:B------:R-:W-:Y:S01]  /*ab50*/  F2FP.BF16.F32.PACK_AB R152, R7, R152 ;  /* 0x000000980798723e */ /* 0x000fe200000010ff */
[--C-:B------:R-:W-:Y:S01]  /*ab60*/  FFMA.FTZ R170, R94, R13, -R27.reuse ;  /* 0x0000000d5eaa7223 */ /* 0x100fe2000001081b */
[----:B------:R-:W-:Y:S01]  /*ab70*/  FMNMX.FTZ R25, R52, R25, !PT ;  /* 0x0000001934197209 */ /* 0x000fe20007810000 */
[----:B------:R-:W0:Y:S01]  /*ab80*/  MUFU.EX2 R156, R156 ;  /* 0x0000009c009c7308 */ /* 0x000e220000000800 */
[-CC-:B------:R-:W-:Y:S01]  /*ab90*/  FFMA.FTZ R39, R96, R13.reuse, -R27.reuse ;  /* 0x0000000d60277223 */ /* 0x180fe2000001081b */
[--C-:B------:R-:W-:Y:S01]  /*aba0*/  FFMA.FTZ R172, R98, R13, -R27.reuse ;  /* 0x0000000d62ac7223 */ /* 0x100fe2000001081b */
[----:B------:R-:W-:Y:S01]  /*abb0*/  FMNMX.FTZ R25, R54, R25, !PT ;  /* 0x0000001936197209 */ /* 0x000fe20007810000 */
[-CC-:B------:R-:W-:Y:S01]  /*abc0*/  FFMA.FTZ R100, R100, R13.reuse, -R27.reuse ;  /* 0x0000000d64647223 */ /* 0x180fe2000001081b */
[----:B------:R-:W-:-:S02]  /*abd0*/  FFMA.FTZ R174, R102, R13, -R27 ;  /* 0x0000000d66ae7223 */ /* 0x000fc4000001081b */
[----:B------:R-:W-:Y:S01]  /*abe0*/  FMNMX.FTZ R25, R56, R25, !PT ;  /* 0x0000001938197209 */ /* 0x000fe20007810000 */
[----:B------:R-:W1:Y:S03]  /*abf0*/  MUFU.EX2 R21, R72 ;  /* 0x0000004800157308 */ /* 0x000e660000000800 */
[----:B------:R-:W-:-:S04]  /*ac00*/  FMNMX.FTZ R31, R58, R25, !PT ;  /* 0x000000193a1f7209 */ /* 0x000fc80007810000 */
[----:B------:R-:W-:Y:S01]  /*ac10*/  FMNMX.FTZ R31, R60, R31, !PT ;  /* 0x0000001f3c1f7209 */ /* 0x000fe20007810000 */
[----:B------:R-:W3:Y:S03]  /*ac20*/  MUFU.EX2 R158, R158 ;  /* 0x0000009e009e7308 */ /* 0x000ee60000000800 */
[----:B------:R-:W-:-:S04]  /*ac30*/  FMNMX.FTZ R31, R24, R31, !PT ;  /* 0x0000001f181f7209 */ /* 0x000fc80007810000 */
[----:B------:R-:W-:Y:S01]  /*ac40*/  FMNMX.FTZ R31, R40, R31, !PT ;  /* 0x0000001f281f7209 */ /* 0x000fe20007810000 */
[----:B------:R-:W4:Y:S03]  /*ac50*/  MUFU.EX2 R25, R80 ;  /* 0x0000005000197308 */ /* 0x000f260000000800 */
[----:B------:R-:W-:-:S04]  /*ac60*/  FMNMX.FTZ R31, R42, R31, !PT ;  /* 0x0000001f2a1f7209 */ /* 0x000fc80007810000 */
[----:B------:R-:W-:Y:S01]  /*ac70*/  FMNMX.FTZ R31, R62, R31, !PT ;  /* 0x0000001f3e1f7209 */ /* 0x000fe20007810000 */
[----:B------:R-:W-:Y:S03]  /*ac80*/  MUFU.EX2 R160, R160 ;  /* 0x000000a000a07308 */ /* 0x000fe60000000800 */
[----:B------:R-:W-:Y:S01]  /*ac90*/  FMNMX.FTZ R37, R64, R31, !PT ;  /* 0x0000001f40257209 */ /* 0x000fe20007810000 */
[----:B------:R-:W-:-:S04]  /*aca0*/  FFMA.FTZ R31, R76, R13, -R27 ;  /* 0x0000000d4c1f7223 */ /* 0x000fc8000001081b */
[----:B------:R-:W5:Y:S01]  /*acb0*/  SHFL.BFLY PT, R66, R37, 0x2, 0x1f ;  /* 0x0c401f0025427f89 */ /* 0x000f6200000e0000 */
[----:B------:R-:W-:Y:S08]  /*acc0*/  MUFU.EX2 R29, R33 ;  /* 0x00000021001d7308 */ /* 0x000ff00000000800 */
[----:B------:R-:W-:Y:S08]  /*acd0*/  MUFU.EX2 R162, R162 ;  /* 0x000000a200a27308 */ /* 0x000ff00000000800 */
[----:B------:R-:W-:Y:S01]  /*ace0*/  MUFU.EX2 R31, R31 ;  /* 0x0000001f001f7308 */ /* 0x000fe20000000800 */
[----:B-----5:R-:W-:-:S07]  /*acf0*/  FMNMX.FTZ R66, R37, R66, !PT ;  /* 0x0000004225427209 */ /* 0x020fce0007810000 */
[----:B------:R-:W-:Y:S01]  /*ad00*/  MUFU.EX2 R164, R164 ;  /* 0x000000a400a47308 */ /* 0x000fe20000000800 */
[-CC-:B------:R-:W-:Y:S01]  /*ad10*/  FFMA.FTZ R37, R92, R13.reuse, -R27.reuse ;  /* 0x0000000d5c257223 */ /* 0x180fe2000001081b */
[----:B------:R-:W-:Y:S01]  /*ad20*/  FFMA.FTZ R27, R104, R13, -R27 ;  /* 0x0000000d681b7223 */ /* 0x000fe2000001081b */
[----:B------:R-:W5:Y:S05]  /*ad30*/  SHFL.BFLY PT, R41, R66, 0x1, 0x1f ;  /* 0x0c201f0042297f89 */ /* 0x000f6a00000e0000 */
[----:B------:R-:W-:Y:S08]  /*ad40*/  MUFU.EX2 R33, R84 ;  /* 0x0000005400217308 */ /* 0x000ff00000000800 */
[----:B------:R-:W-:Y:S08]  /*ad50*/  MUFU.EX2 R166, R166 ;  /* 0x000000a600a67308 */ /* 0x000ff00000000800 */
[----:B------:R-:W-:Y:S01]  /*ad60*/  MUFU.EX2 R35, R35 ;  /* 0x0000002300237308 */ /* 0x000fe20000000800 */
[----:B-----5:R-:W-:-:S04]  /*ad70*/  FMNMX.FTZ R176, R66, R41, !PT ;  /* 0x0000002942b07209 */ /* 0x020fc80007810000 */
        /* <DEDUP_REMOVED lines=10> */
[-C--:B------:R-:W-:Y:S01]  /*ae20*/  FFMA.FTZ R30, R34, R13.reuse, -R43 ;  /* 0x0000000d221e7223 */ /* 0x080fe2000001082b */
[----:B--2---:R-:W-:Y:S01]  /*ae30*/  FADD.FTZ R8, R154, R45 ;  /* 0x0000002d9a087221 */ /* 0x004fe20000010000 */
[----:B------:R-:W-:Y:S01]  /*ae40*/  MUFU.EX2 R153, R153 ;  /* 0x0000009900997308 */ /* 0x000fe20000000800 */
[-CC-:B------:R-:W-:Y:S01]  /*ae50*/  FFMA.FTZ R159, R36, R13.reuse, -R43.reuse ;  /* 0x0000000d249f7223 */ /* 0x180fe2000001082b */
[-CC-:B------:R-:W-:Y:S01]  /*ae60*/  FFMA.FTZ R28, R28, R13.reuse, -R43.reuse ;  /* 0x0000000d1c1c7223 */ /* 0x180fe2000001082b */
[----:B------:R-:W-:Y:S01]  /*ae70*/  FADD.FTZ R45, R15, R8 ;  /* 0x000000080f2d7221 */ /* 0x000fe20000010000 */
[-CC-:B------:R-:W-:Y:S01]  /*ae80*/  FFMA.FTZ R161, R38, R13.reuse, -R43.reuse ;  /* 0x0000000d26a17223 */ /* 0x180fe2000001082b */
[-CC-:B------:R-:W-:Y:S01]  /*ae90*/  FFMA.FTZ R32, R44, R13.reuse, -R43.reuse ;  /* 0x0000000d2c207223 */ /* 0x180fe2000001082b */
[-C--:B------:R-:W-:Y:S01]  /*aea0*/  FFMA.FTZ R163, R46, R13.reuse, -R43 ;  /* 0x0000000d2ea37223 */ /* 0x080fe2000001082b */
[----:B0-----:R-:W-:Y:S01]  /*aeb0*/  FADD.FTZ R36, R156, R45 ;  /* 0x0000002d9c247221 */ /* 0x001fe20000010000 */
[----:B------:R-:W0:Y:S01]  /*aec0*/  MUFU.EX2 R0, R0 ;  /* 0x0000000000007308 */ /* 0x000e220000000800 */
[-CC-:B------:R-:W-:Y:S01]  /*aed0*/  FFMA.FTZ R26, R26, R13.reuse, -R43.reuse ;  /* 0x0000000d1a1a7223 */ /* 0x180fe2000001082b */
[-CC-:B------:R-:W-:Y:S01]  /*aee0*/  FFMA.FTZ R165, R48, R13.reuse, -R43.reuse ;  /* 0x0000000d30a57223 */ /* 0x180fe2000001082b */
[----:B-1----:R-:W-:Y:S01]  /*aef0*/  FADD.FTZ R47, R21, R36 ;  /* 0x00000024152f7221 */ /* 0x002fe20000010000 */
[-CC-:B------:R-:W-:Y:S01]  /*af00*/  FFMA.FTZ R34, R50, R13.reuse, -R43.reuse ;  /* 0x0000000d32227223 */ /* 0x180fe2000001082b */
[-CC-:B------:R-:W-:Y:S01]  /*af10*/  FFMA.FTZ R167, R52, R13.reuse, -R43.reuse ;  /* 0x0000000d34a77223 */ /* 0x180fe2000001082b */
[-C--:B------:R-:W-:Y:S01]  /*af20*/  FFMA.FTZ R36, R54, R13.reuse, -R43 ;  /* 0x0000000d36247223 */ /* 0x080fe2000001082b */
[----:B---3--:R-:W-:Y:S01]  /*af30*/  FADD.FTZ R38, R158, R47 ;  /* 0x0000002f9e267221 */ /* 0x008fe20000010000 */
[----:B------:R-:W1:Y:S01]  /*af40*/  MUFU.EX2 R155, R155 ;  /* 0x0000009b009b7308 */ /* 0x000e620000000800 */
[-CC-:B------:R-:W-:Y:S01]  /*af50*/  FFMA.FTZ R169, R56, R13.reuse, -R43.reuse ;  /* 0x0000000d38a97223 */ /* 0x180fe2000001082b */
[-CC-:B------:R-:W-:Y:S01]  /*af60*/  FFMA.FTZ R171, R60, R13.reuse, -R43.reuse ;  /* 0x0000000d3cab7223 */ /* 0x180fe2000001082b */
[----:B----4-:R-:W-:Y:S01]  /*af70*/  FADD.FTZ R47, R25, R38 ;  /* 0x00000026192f7221 */ /* 0x010fe20000010000 */
[-CC-:B------:R-:W-:Y:S01]  /*af80*/  FFMA.FTZ R38, R58, R13.reuse, -R43.reuse ;  /* 0x0000000d3a267223 */ /* 0x180fe2000001082b */
[-CC-:B------:R-:W-:Y:S01]  /*af90*/  FFMA.FTZ R24, R24, R13.reuse, -R43.reuse ;  /* 0x0000000d18187223 */ /* 0x180fe2000001082b */
[-CC-:B------:R-:W-:Y:S01]  /*afa0*/  FFMA.FTZ R40, R40, R13.reuse, -R43.reuse ;  /* 0x0000000d28287223 */ /* 0x180fe2000001082b */
[-CC-:B------:R-:W-:Y:S01]  /*afb0*/  FFMA.FTZ R42, R42, R13.reuse, -R43.reuse ;  /* 0x0000000d2a2a7223 */ /* 0x180fe2000001082b */
[----:B------:R-:W2:Y:S01]  /*afc0*/  MUFU.EX2 R6, R6 ;  /* 0x0000000600067308 */ /* 0x000ea20000000800 */
[----:B0-----:R-:W-:Y:S01]  /*afd0*/  FADD.FTZ R8, R153, R0 ;  /* 0x0000000099087221 */ /* 0x001fe20000010000 */
[-CC-:B------:R-:W-:Y:S01]  /*afe0*/  FFMA.FTZ R62, R62, R13.reuse, -R43.reuse ;  /* 0x0000000d3e3e7223 */ /* 0x180fe2000001082b */
[----:B------:R-:W-:Y:S01]  /*aff0*/  F2FP.BF16.F32.PACK_AB R154, R15, R154 ;  /* 0x0000009a0f9a723e */ /* 0x000fe200000010ff */
[----:B------:R-:W-:Y:S01]  /*b000*/  FFMA.FTZ R43, R64, R13, -R43 ;  /* 0x0000000d402b7223 */ /* 0x000fe2000001082b */
[----:B------:R-:W-:-:S02]  /*b010*/  F2FP.BF16.F32.PACK_AB R153, R0, R153 ;  /* 0x000000990099723e */ /* 0x000fc400000010ff */
[----:B------:R-:W-:Y:S01]  /*b020*/  F2FP.BF16.F32.PACK_AB R156, R21, R156 ;  /* 0x0000009c159c723e */ /* 0x000fe200000010ff */
[----:B------:R-:W0:Y:S01]  /*b030*/  MUFU.EX2 R157, R157 ;  /* 0x0000009d009d7308 */ /* 0x000e220000000800 */
[----:B-1----:R-:W-:Y:S01]  /*b040*/  FADD.FTZ R45, R155, R8 ;  /* 0x000000089b2d7221 */ /* 0x002fe20000010000 */
[----:B------:R-:W-:-:S06]  /*b050*/  F2FP.BF16.F32.PACK_AB R158, R25, R158 ;  /* 0x0000009e199e723e */ /* 0x000fcc00000010ff */
[----:B------:R-:W1:Y:S01]  /*b060*/  MUFU.EX2 R30, R30 ;  /* 0x0000001e001e7308 */ /* 0x000e620000000800 */
[C---:B--2---:R-:W-:Y:S01]  /*b070*/  FADD.FTZ R8, R6.reuse, R45 ;  /* 0x0000002d06087221 */ /* 0x044fe20000010000 */
[----:B------:R-:W-:-:S06]  /*b080*/  F2FP.BF16.F32.PACK_AB R155, R6, R155 ;  /* 0x0000009b069b723e */ /* 0x000fcc00000010ff */
[----:B------:R-:W2:Y:S01]  /*b090*/  MUFU.EX2 R159, R159 ;  /* 0x0000009f009f7308 */ /* 0x000ea20000000800 */
[----:B0-----:R-:W-:Y:S01]  /*b0a0*/  FADD.FTZ R45, R157, R8 ;  /* 0x000000089d2d7221 */ /* 0x001fe20000010000 */
[----:B------:R-:W-:Y:S01]  /*b0b0*/  FADD.FTZ R8, R160, R47 ;  /* 0x0000002fa0087221 */ /* 0x000fe20000010000 */
[----:B------:R-:W-:-:S03]  /*b0c0*/  F2FP.BF16.F32.PACK_AB R160, R29, R160 ;  /* 0x000000a01da0723e */ /* 0x000fc600000010ff */
[----:B------:R-:W-:Y:S01]  /*b0d0*/  FADD.FTZ R47, R29, R8 ;  /* 0x000000081d2f7221 */ /* 0x000fe20000010000 */
[----:B------:R-:W-:Y:S01]  /*b0e0*/  VIADD R8, R3, 0x22840 ;  /* 0x0002284003087836 */ /* 0x000fe20000000000 */
[----:B------:R-:W0:Y:S01]  /*b0f0*/  MUFU.EX2 R28, R28 ;  /* 0x0000001c001c7308 */ /* 0x000e220000000800 */
[----:B-1----:R-:W-:Y:S01]  /*b100*/  FADD.FTZ R44, R30, R45 ;  /* 0x0000002d1e2c7221 */ /* 0x002fe20000010000 */
[----:B------:R-:W-:Y:S01]  /*b110*/  FADD.FTZ R46, R162, R47 ;  /* 0x0000002fa22e7221 */ /* 0x000fe20000010000 */
[----:B------:R-:W-:Y:S02]  /*b120*/  F2FP.BF16.F32.PACK_AB R162, R31, R162 ;  /* 0x000000a21fa2723e */ /* 0x000fe400000010ff */
[----:B------:R-:W-:Y:S01]  /*b130*/  PRMT R8, R73, 0x654, R8 ;  /* 0x0000065449087816 */ /* 0x000fe20000000008 */
[----:B------:R-:W-:Y:S01]  /*b140*/  FADD.FTZ R47, R31, R46 ;  /* 0x0000002e1f2f7221 */ /* 0x000fe20000010000 */
[----:B------:R-:W-:Y:S01]  /*b150*/  F2FP.BF16.F32.PACK_AB R157, R30, R157 ;  /* 0x0000009d1e9d723e */ /* 0x000fe200000010ff */
[----:B------:R-:W1:Y:S01]  /*b160*/  MUFU.EX2 R161, R161 ;  /* 0x000000a100a17308 */ /* 0x000e620000000800 */
[----:B--2---:R-:W-:Y:S01]  /*b170*/  FADD.FTZ R45, R159, R44 ;  /* 0x0000002c9f2d7221 */ /* 0x004fe20000010000 */
[----:B------:R2:W-:Y:S06]  /*b180*/  SYNCS.ARRIVE.TRANS64.RED.A1T0 RZ, [R8+URZ], RZ ;  /* 0x000000ff08ff79a7 */ /* 0x0005ec000810043f */
[----:B------:R-:W2:Y:S01]  /*b190*/  MUFU.EX2 R32, R32 ;  /* 0x0000002000207308 */ /* 0x000ea20000000800 */
[C---:B0-----:R-:W-:Y:S01]  /*b1a0*/  FADD.FTZ R44, R28.reuse, R45 ;  /* 0x0000002d1c2c7221 */ /* 0x041fe20000010000 */
[----:B------:R-:W-:-:S06]  /*b1b0*/  F2FP.BF16.F32.PACK_AB R159, R28, R159 ;  /* 0x0000009f1c9f723e */ /* 0x000fcc00000010ff */
[----:B------:R-:W0:Y:S01]  /*b1c0*/  MUFU.EX2 R163, R163 ;  /* 0x000000a300a37308 */ /* 0x000e220000000800 */
[----:B-1----:R-:W-:Y:S01]  /*b1d0*/  FADD.FTZ R45, R161, R44 ;  /* 0x0000002ca12d7221 */ /* 0x002fe20000010000 */
[----:B------:R-:W-:Y:S01]  /*b1e0*/  FADD.FTZ R44, R164, R47 ;  /* 0x0000002fa42c7221 */ /* 0x000fe20000010000 */
[----:B------:R-:W-:-:S03]  /*b1f0*/  F2FP.BF16.F32.PACK_AB R164, R33, R164 ;  /* 0x000000a421a4723e */ /* 0x000fc600000010ff */
[----:B------:R-:W-:Y:S02]  /*b200*/  FADD.FTZ R47, R33, R44 ;  /* 0x0000002c212f7221 */ /* 0x000fe40000010000 */
[----:B------:R-:W1:Y:S01]  /*b210*/  MUFU.EX2 R26, R26 ;  /* 0x0000001a001a7308 */ /* 0x000e620000000800 */
[----:B--2---:R-:W-:Y:S01]  /*b220*/  FADD.FTZ R8, R32, R45 ;  /* 0x0000002d20087221 */ /* 0x004fe20000010000 */
[----:B------:R-:W-:Y:S01]  /*b230*/  FADD.FTZ R44, R166, R47 ;  /* 0x0000002fa62c7221 */ /* 0x000fe20000010000 */
[----:B------:R-:W-:Y:S02]  /*b240*/  F2FP.BF16.F32.PACK_AB R166, R35, R166 ;  /* 0x000000a623a6723e */ /* 0x000fe400000010ff */
[----:B------:R-:W-:-:S03]  /*b250*/  F2FP.BF16.F32.PACK_AB R161, R32, R161 ;  /* 0x000000a120a1723e */ /* 0x000fc600000010ff */
[----:B------:R-:W2:Y:S01]  /*b260*/  MUFU.EX2 R165, R165 ;  /* 0x000000a500a57308 */ /* 0x000ea20000000800 */
[----:B0-----:R-:W-:-:S07]  /*b270*/  FADD.FTZ R45, R163, R8 ;  /* 0x00000008a32d7221 */ /* 0x001fce0000010000 */
[----:B------:R-:W0:Y:S01]  /*b280*/  MUFU.EX2 R34, R34 ;  /* 0x0000002200227308 */ /* 0x000e220000000800 */
[C---:B-1----:R-:W-:Y:S01]  /*b290*/  FADD.FTZ R8, R26.reuse, R45 ;  /* 0x0000002d1a087221 */ /* 0x042fe20000010000 */
[----:B------:R-:W-:Y:S01]  /*b2a0*/  FADD.FTZ R45, R35, R44 ;  /* 0x0000002c232d7221 */ /* 0x000fe20000010000 */
[----:B------:R-:W-:-:S03]  /*b2b0*/  F2FP.BF16.F32.PACK_AB R163, R26, R163 ;  /* 0x000000a31aa3723e */ /* 0x000fc600000010ff */
[----:B------:R-:W-:Y:S01]  /*b2c0*/  FADD.FTZ R44, R168, R45 ;  /* 0x0000002da82c7221 */ /* 0x000fe20000010000 */
[----:B------:R-:W-:Y:S01]  /*b2d0*/  F2FP.BF16.F32.PACK_AB R168, R37, R168 ;  /* 0x000000a825a8723e */ /* 0x000fe200000010ff */
[----:B------:R-:W1:Y:S01]  /*b2e0*/  MUFU.EX2 R167, R167 ;  /* 0x000000a700a77308 */ /* 0x000e620000000800 */
[----:B--2---:R-:W-:Y:S01]  /*b2f0*/  FADD.FTZ R7, R165, R8 ;  /* 0x00000008a5077221 */ /* 0x004fe20000010000 */
[----:B------:R-:W-:-:S06]  /*b300*/  FADD.FTZ R15, R37, R44 ;  /* 0x0000002c250f7221 */ /* 0x000fcc0000010000 */
        /* <DEDUP_REMOVED lines=37> */
[C---:B0-----:R-:W-:Y:S01]  /*b560*/  FADD.FTZ R8, R27.reuse, R8 ;  /* 0x000000081b087221 */ /* 0x041fe20000010000 */
[----:B------:R-:W-:Y:S02]  /*b570*/  F2FP.BF16.F32.PACK_AB R174, R27, R174 ;  /* 0x000000ae1bae723e */ /* 0x000fe400000010ff */
[C---:B-1----:R-:W-:Y:S01]  /*b580*/  FADD.FTZ R0, R43.reuse, R0 ;  /* 0x000000002b007221 */ /* 0x042fe20000010000 */
[----:B------:R-:W-:Y:S01]  /*b590*/  F2FP.BF16.F32.PACK_AB R175, R43, R62 ;  /* 0x0000003e2baf723e */ /* 0x000fe200000010ff */
[----:B------:R-:W-:Y:S06]  /*b5a0*/  @!P0 BRA `(.L_x_9779) ;  /* 0x0000000000048947 */ /* 0x000fec0003800000 */
[----:B------:R-:W-:Y:S01]  /*b5b0*/  BPT.TRAP 0x1 ;  /* 0x000000040000795c */ /* 0x000fe20000300000 */
.L_x_9779:
[----:B------:R0:W1:Y:S01]  /*b5c0*/  SYNCS.PHASECHK.TRANS64.TRYWAIT P1, [R3+URZ+0x22850], R20 ;  /* 0x02285014030075a7 */ /* 0x000062000802017f */
[----:B------:R-:W-:Y:S05]  /*b5d0*/  @!P0 BRA `(.L_x_9780) ;  /* 0x0000000000048947 */ /* 0x000fea0003800000 */
[----:B------:R-:W-:Y:S01]  /*b5e0*/  BPT.TRAP 0x1 ;  /* 0x000000040000795c */ /* 0x000fe20000300000 */
.L_x_9780:
[----:B------:R-:W-:Y:S04]  /*b5f0*/  BSSY B0, `(.L_x_9781) ;  /* 0x0000004000007945 */ /* 0x000fe80003800000 */
[----:B-1----:R-:W-:Y:S05]  /*b600*/  @P1 BRA `(.L_x_9782) ;  /* 0x0000000000081947 */ /* 0x002fea0003800000 */
[----:B------:R-:W1:Y:S02]  /*b610*/  SYNCS.PHASECHK.TRANS64.TRYWAIT P1, [R3+URZ+0x22850], R20 ;  /* 0x02285014030075a7 */ /* 0x000e64000802017f */
[----:B-1----:R-:W-:Y:S05]  /*b620*/  @!P1 BRA `(.L_x_9783) ;  /* 0x0000010000fc9947 */ /* 0x002fea0003800000 */
.L_x_9782:
[----:B------:R-:W-:Y:S05]  /*b630*/  BSYNC B0 ;  /* 0x0000000000007941 */ /* 0x000fea0003800000 */
.L_x_9781:
[----:B------:R-:W-:Y:S05]  /*b640*/  WARPSYNC.ALL ;  /* 0x0000000000007948 */ /* 0x000fea0003800000 */
[----:B------:R-:W-:Y:S01]  /*b650*/  VIADD R6, R19, 0x400 ;  /* 0x0000040013067836 */ /* 0x000fe20000000000 */
[----:B------:R2:W-:Y:S01]  /*b660*/  BAR.SYNC.DEFER_BLOCKING R12, 0x100 ;  /* 0x0004000c0000751d */ /* 0x0005e20000010000 */
[----:B------:R-:W-:Y:S02]  /*b670*/  IMAD.MOV.U32 R7, RZ, RZ, 0x40000040 ;  /* 0x40000040ff077424 */ /* 0x000fe400078e00ff */
[----:B------:R-:W-:Y:S01]  /*b680*/  IMAD.MOV.U32 R25, RZ, RZ, 0x40000040 ;  /* 0x40000040ff197424 */ /* 0x000fe200078e00ff */
[----:B------:R-:W-:Y:S01]  /*b690*/  SHF.R.U32.HI R6, RZ, 0x4, R6 ;  /* 0x00000004ff067819 */ /* 0x000fe20000011606 */
[----:B------:R-:W-:Y:S01]  /*b6a0*/  IMAD.MOV.U32 R27, RZ, RZ, 0x40000040 ;  /* 0x40000040ff1b7424 */ /* 0x000fe200078e00ff */
[----:B------:R-:W-:Y:S01]  /*b6b0*/  R2UR UR7, R7 ;  /* 0x00000000070772ca */ /* 0x000fe200000e0000 */
[----:B------:R-:W-:Y:S01]  /*b6c0*/  IMAD.MOV.U32 R21, RZ, RZ, 0x40000040 ;  /* 0x40000040ff157424 */ /* 0x000fe200078e00ff */
[----:B------:R-:W-:-:S02]  /*b6d0*/  LOP3.LUT R6, R6, 0x3fff, RZ, 0xc0, !PT ;  /* 0x00003fff06067812 */ /* 0x000fc400078ec0ff */
[C---:B------:R-:W-:Y:S02]  /*b6e0*/  R2UR UR11, R25.reuse ;  /* 0x00000000190b72ca */ /* 0x040fe400000e0000 */
[----:B------:R-:W-:Y:S02]  /*b6f0*/  LOP3.LUT R15, R6, 0x3000000, RZ, 0xfc, !PT ;  /* 0x03000000060f7812 */ /* 0x000fe400078efcff */
[----:B------:R-:W-:Y:S02]  /*b700*/  R2UR UR19, R25 ;  /* 0x00000000191372ca */ /* 0x000fe400000e0000 */
[----:B------:R-:W-:Y:S01]  /*b710*/  R2UR UR23, R27 ;  /* 0x000000001b1772ca */ /* 0x000fe200000e0000 */
[----:B------:R-:W-:Y:S01]  /*b720*/  IMAD R6, R203, 0xc00, R15 ;  /* 0x00000c00cb067824 */ /* 0x000fe200078e020f */
[----:B------:R-:W-:Y:S01]  /*b730*/  R2UR UR15, R21 ;  /* 0x00000000150f72ca */ /* 0x000fe200000e0000 */
[----:B------:R2:W-:Y:S01]  /*b740*/  STL [R1+0x10], R15 ;  /* 0x0000100f01007387 */ /* 0x0005e20000100800 */
[----:B------:R-:W-:Y:S01]  /*b750*/  R2UR UR27, R7 ;  /* 0x00000000071b72ca */ /* 0x000fe200000e0000 */
[C---:B------:R-:W-:Y:S01]  /*b760*/  VIADD R24, R6.reuse, 0x80 ;  /* 0x0000008006187836 */ /* 0x040fe20000000000 */
[C---:B------:R-:W-:Y:S01]  /*b770*/  R2UR UR6, R6.reuse ;  /* 0x00000000060672ca */ /* 0x040fe200000e0000 */
[----:B------:R-:W-:-:S02]  /*b780*/  VIADD R26, R6, 0x200 ;  /* 0x00000200061a7836 */ /* 0x000fc40000000000 */
[----:B01----:R-:W-:Y:S01]  /*b790*/  VIADD R20, R6, 0x100 ;  /* 0x0000010006147836 */ /* 0x003fe20000000000 */
[----:B------:R-:W-:Y:S01]  /*b7a0*/  R2UR UR10, R24 ;  /* 0x00000000180a72ca */ /* 0x000fe200000e0000 */
[----:B------:R-:W-:Y:S01]  /*b7b0*/  VIADD R24, R6, 0x180 ;  /* 0x0000018006187836 */ /* 0x000fe20000000000 */
[----:B------:R-:W-:Y:S01]  /*b7c0*/  R2UR UR22, R26 ;  /* 0x000000001a1672ca */ /* 0x000fe200000e0000 */
[----:B------:R-:W-:Y:S01]  /*b7d0*/  VIADD R6, R6, 0x280 ;  /* 0x0000028006067836 */ /* 0x000fe20000000000 */
[----:B------:R-:W-:Y:S02]  /*b7e0*/  R2UR UR14, R20 ;  /* 0x00000000140e72ca */ /* 0x000fe400000e0000 */
[----:B------:R-:W-:Y:S02]  /*b7f0*/  R2UR UR18, R24 ;  /* 0x00000000181272ca */ /* 0x000fe400000e0000 */
[----:B------:R-:W-:Y:S01]  /*b800*/  WARPGROUP.ARRIVE ;  /* 0x00000000000079c5 */ /* 0x000fe20000000000 */
[----:B------:R-:W-:-:S05]  /*b810*/  R2UR UR26, R6 ;  /* 0x00000000061a72ca */ /* 0x000fca00000e0000 */
        /* <DEDUP_REMOVED lines=22> */
[----:B--2---:R-:W-:Y:S05]  /*b980*/  @!P0 BRA `(.L_x_9784) ;  /* 0x0000000000048947 */ /* 0x004fea0003800000 */
[----:B------:R-:W-:Y:S01]  /*b990*/  BPT.TRAP 0x1 ;  /* 0x000000040000795c */ /* 0x000fe20000300000 */
.L_x_9784:
[----:B------:R-:W2:Y:S01]  /*b9a0*/  LDL R6, [R1+0x18] ;  /* 0x0000180001067983 */ /* 0x000ea20000100800 */
[----:B------:R-:W0:Y:S01]  /*b9b0*/  S2R R7, SR_CgaCtaId ;  /* 0x0000000000077919 */ /* 0x000e220000008800 */
[----:B------:R-:W-:Y:S01]  /*b9c0*/  VIADD R3, R3, 0x22860 ;  /* 0x0002286003037836 */ /* 0x000fe20000000000 */
[----:B------:R-:W-:-:S04]  /*b9d0*/  ULDC UR36, c[0x0][0x9d8] ;  /* 0x0002760000247ab9 */ /* 0x000fc80000000800 */
[----:B0-----:R-:W-:-:S04]  /*b9e0*/  PRMT R3, R7, 0x654, R3 ;  /* 0x0000065407037816 */ /* 0x001fc80000000003 */
[----:B------:R0:W-:Y:S02]  /*b9f0*/  SYNCS.ARRIVE.TRANS64.RED.A1T0 RZ, [R3+URZ], RZ ;  /* 0x000000ff03ff79a7 */ /* 0x0001e4000810043f */
[----:B0-----:R-:W-:-:S05]  /*ba00*/  VIADD R3, R177, 0xfffffffe ;  /* 0xfffffffeb1037836 */ /* 0x001fca0000000000 */
[----:B--2---:R-:W-:-:S13]  /*ba10*/  ISETP.GE.AND P1, PT, R3, R6, PT ;  /* 0x000000060300720c */ /* 0x004fda0003f26270 */
[----:B------:R-:W-:Y:S05]  /*ba20*/  @!P1 BRA `(.L_x_9785) ;  /* 0x0000002400649947 */ /* 0x000fea0003800000 */
[----:B------:R-:W-:Y:S02]  /*ba30*/  IMAD.MOV.U32 R12, RZ, RZ, R176 ;  /* 0x000000ffff0c7224 */ /* 0x000fe400078e00b0 */
[----:B------:R-:W-:-:S07]  /*ba40*/  IMAD.MOV.U32 R15, RZ, RZ, R14 ;  /* 0x000000ffff0f7224 */ /* 0x000fce00078e000e */
.L_x_9797:
[----:B0-----:R-:W2:Y:S01]  /*ba50*/  LDL R6, [R1+0x18] ;  /* 0x0000180001067983 */ /* 0x001ea20000100800 */
[----:B------:R-:W-:Y:S01]  /*ba60*/  VIADD R203, R203, 0x1 ;  /* 0x00000001cbcb7836 */ /* 0x000fe20000000000 */
[----:B------:R-:W-:Y:S05]  /*ba70*/  YIELD ;  /* 0x0000000000007946 */ /* 0x000fea0003800000 */
[----:B------:R-:W-:-:S04]  /*ba80*/  ISETP.NE.AND P2, PT, R203, 0x2, PT ;  /* 0x00000002cb00780c */ /* 0x000fc80003f45270 */
[----:B------:R-:W-:Y:S02]  /*ba90*/  SEL R203, R203, RZ, P2 ;  /* 0x000000ffcbcb7207 */ /* 0x000fe40001000000 */
[C---:B--2---:R-:W-:Y:S01]  /*baa0*/  ISETP.GT.AND P1, PT, R3.reuse, R6, PT ;  /* 0x000000060300720c */ /* 0x044fe20003f24270 */
[----:B------:R-:W-:Y:S01]  /*bab0*/  VIADD R3, R3, 0xffffffff ;  /* 0xffffffff03037836 */ /* 0x000fe20000000000 */
[----:B------:R-:W-:-:S04]  /*bac0*/  SEL R6, RZ, 0x1, P2 ;  /* 0x00000001ff067807 */ /* 0x000fc80001000000 */
[----:B------:R-:W-:Y:S01]  /*bad0*/  LOP3.LUT R214, R214, R6, RZ, 0x3c, !PT ;  /* 0x00000006d6d67212 */ /* 0x000fe200078e3cff */
[----:B------:R-:W-:Y:S06]  /*bae0*/  @!P0 BRA `(.L_x_9786) ;  /* 0x0000000000048947 */ /* 0x000fec0003800000 */
[----:B------:R-:W-:Y:S01]  /*baf0*/  BPT.TRAP 0x1 ;  /* 0x000000040000795c */ /* 0x000fe20000300000 */
.L_x_9786:
[----:B------:R-:W-:Y:S01]  /*bb00*/  IMAD R6, R203, 0x8, R19 ;  /* 0x00000008cb067824 */ /* 0x000fe200078e0213 */
[----:B------:R-:W-:-:S04]  /*bb10*/  SHF.L.U32 R7, R214, 0x1f, RZ ;  /* 0x0000001fd6077819 */ /* 0x000fc800000006ff */
[----:B------:R0:W1:Y:S01]  /*bb20*/  SYNCS.PHASECHK.TRANS64.TRYWAIT P2, [R6+URZ+0x22830], R7 ;  /* 0x02283007060075a7 */ /* 0x000062000804017f */
[----:B------:R-:W-:Y:S05]  /*bb30*/  @!P0 BRA `(.L_x_9787) ;  /* 0x0000000000048947 */ /* 0x000fea0003800000 */
[----:B------:R-:W-:Y:S01]  /*bb40*/  BPT.TRAP 0x1 ;  /* 0x000000040000795c */ /* 0x000fe20000300000 */
.L_x_9787:
[----:B------:R-:W2:Y:S01]  /*bb50*/  LDL R9, [R1+0x14] ;  /* 0x0000140001097983 */ /* 0x000ea20000100800 */
[----:B------:R-:W-:Y:S02]  /*bb60*/  IMAD.MOV.U32 R155, RZ, RZ, 0x40000040 ;  /* 0x40000040ff9b7424 */ /* 0x000fe400078e00ff */
[----:B--2---:R-:W-:Y:S01]  /*bb70*/  IMAD R154, R203, 0x300, R9 ;  /* 0x00000300cb9a7824 */ /* 0x004fe200078e0209 */
[----:B-1----:R-:W-:Y:S06]  /*bb80*/  @P2 BRA `(.L_x_9788) ;  /* 0x0000000000082947 */ /* 0x002fec0003800000 */
[----:B------:R-:W1:Y:S02]  /*bb90*/  SYNCS.PHASECHK.TRANS64.TRYWAIT P2, [R6+URZ+0x22830], R7 ;  /* 0x02283007060075a7 */ /* 0x000e64000804017f */
[----:B-1----:R-:W-:Y:S05]  /*bba0*/  @!P2 BRA `(.L_x_9789) ;  /* 0x000000fc00b0a947 */ /* 0x002fea0003800000 */
.L_x_9788:
[----:B------:R-:W-:Y:S05]  /*bbb0*/  WARPSYNC.ALL ;  /* 0x0000000000007948 */ /* 0x000fea0003800000 */
        /* <DEDUP_REMOVED lines=12> */
[----:B------:R-:W-:Y:S01]  /*bc80*/  R2UR UR11, R153 ;  /* 0x00000000990b72ca */ /* 0x000fe200000e0000 */
[----:B------:R-:W2:Y:S01]  /*bc90*/  S2R R9, SR_TID.X ;  /* 0x0000000000097919 */ /* 0x000ea20000002100 */
[----:B------:R-:W-:-:S02]  /*bca0*/  R2UR UR19, R155 ;  /* 0x000000009b1372ca */ /* 0x000fc400000e0000 */
[----:B------:R-:W-:Y:S01]  /*bcb0*/  WARPGROUP.ARRIVE ;  /* 0x00000000000079c5 */ /* 0x000fe20000000000 */
[----:B------:R-:W-:Y:S02]  /*bcc0*/  R2UR UR8, R224 ;  /* 0x00000000e00872ca */ /* 0x000fe400000e0000 */
[----:B------:R-:W-:Y:S02]  /*bcd0*/  R2UR UR9, R225 ;  /* 0x00000000e10972ca */ /* 0x000fe400000e0000 */
[----:B------:R-:W-:Y:S01]  /*bce0*/  R2UR UR14, R20 ;  /* 0x00000000140e72ca */ /* 0x000fe200000e0000 */
[----:B------:R-:W-:Y:S01]  /*bcf0*/  HGMMA.64x96x16.F32.BF16 R152, gdesc[UR4], RZ, !UPT, gsb0 ;  /* 0x01600000049879f0 */ /* 0x000fe2000c0018ff */
[----:B------:R-:W-:Y:S02]  /*bd00*/  R2UR UR15, R21 ;  /* 0x00000000150f72ca */ /* 0x000fe400000e0000 */
[----:B------:R-:W-:Y:S02]  /*bd10*/  R2UR UR12, R222 ;  /* 0x00000000de0c72ca */ /* 0x000fe400000e0000 */
[----:B------:R-:W-:-:S02]  /*bd20*/  R2UR UR13, R223 ;  /* 0x00000000df0d72ca */ /* 0x000fc400000e0000 */
[----:B------:R-:W-:Y:S02]  /*bd30*/  R2UR UR16, R10 ;  /* 0x000000000a1072ca */ /* 0x000fe400000e0000 */
[----:B------:R-:W-:Y:S02]  /*bd40*/  R2UR UR17, R11 ;  /* 0x000000000b1172ca */ /* 0x000fe400000e0000 */
[----:B--2---:R-:W-:-:S04]  /*bd50*/  SHF.R.U32.HI R9, RZ, 0x7, R9 ;  /* 0x00000007ff097819 */ /* 0x004fc80000011609 */
        /* <DEDUP_REMOVED lines=14> */
.L_x_9790:
        /* <DEDUP_REMOVED lines=39> */
[----:B-----5:R-:W-:Y:S01]  /*c0b0*/  FMNMX.FTZ R13, R152, R13, !PT ;  /* 0x0000000d980d7209 */ /* 0x020fe20007810000 */
        /* <DEDUP_REMOVED lines=10> */
[----:B------:R-:W-:-:S04]  /*c160*/  FMUL.FTZ R198, R198, UR36 ;  /* 0x00000024c6c67c20 */ /* 0x000fc80008410000 */
[----:B------:R-:W3:Y:S01]  /*c170*/  MUFU.TANH R160, R160 ;  /* 0x000000a000a07308 */ /* 0x000ee20000002400 */
[----:B----4-:R-:W-:-:S07]  /*c180*/  FMNMX.FTZ R13, R156, R13, !PT ;  /* 0x0000000d9c0d7209 */ /* 0x010fce0007810000 */
[----:B------:R-:W4:Y:S01]  /*c190*/  MUFU.TANH R161, R161 ;  /* 0x000000a100a17308 */ /* 0x000f220000002400 */
[----:B-----5:R-:W-:-:S07]  /*c1a0*/  FMNMX.FTZ R13, R157, R13, !PT ;  /* 0x0000000d9d0d7209 */ /* 0x020fce0007810000 */
[----:B------:R-:W5:Y:S01]  /*c1b0*/  MUFU.TANH R164, R164 ;  /* 0x000000a400a47308 */ /* 0x000f620000002400 */
[----:B---3--:R-:W-:-:S07]  /*c1c0*/  FMNMX.FTZ R13, R160, R13, !PT ;  /* 0x0000000da00d7209 */ /* 0x008fce0007810000 */
        /* <DEDUP_REMOVED lines=33> */
[----:B-----5:R-:W-:-:S05]  /*c3e0*/  FMNMX.FTZ R14, R193, R13, !PT ;  /* 0x0000000dc10e7209 */ /* 0x020fca0007810000 */
[----:B------:R-:W5:Y:S02]  /*c3f0*/  SHFL.BFLY PT, R13, R14, 0x2, 0x1f ;  /* 0x0c401f000e0d7f89 */ /* 0x000f6400000e0000 */
[----:B------:R-:W-:Y:S01]  /*c400*/  MUFU.TANH R226, R226 ;  /* 0x000000e200e27308 */ /* 0x000fe20000002400 */
[----:B---3--:R-:W-:-:S07]  /*c410*/  IMAD.MOV.U32 R170, RZ, RZ, R154 ;  /* 0x000000ffffaa7224 */ /* 0x008fce00078e009a */
[----:B------:R-:W-:Y:S08]  /*c420*/  MUFU.TANH R197, R197 ;  /* 0x000000c500c57308 */ /* 0x000ff00000002400 */
[----:B------:R-:W-:Y:S01]  /*c430*/  MUFU.TANH R196, R196 ;  /* 0x000000c400c47308 */ /* 0x000fe20000002400 */
[----:B-----5:R-:W-:-:S07]  /*c440*/  FMNMX.FTZ R14, R14, R13, !PT ;  /* 0x0000000d0e0e7209 */ /* 0x020fce0007810000 */
[----:B------:R-:W-:Y:S01]  /*c450*/  MUFU.TANH R229, R229 ;  /* 0x000000e500e57308 */ /* 0x000fe20000002400 */
[----:B------:R-:W3:Y:S07]  /*c460*/  SHFL.BFLY PT, R13, R14, 0x1, 0x1f ;  /* 0x0c201f000e0d7f89 */ /* 0x000eee00000e0000 */
[----:B------:R-:W-:Y:S08]  /*c470*/  MUFU.TANH R228, R228 ;  /* 0x000000e400e47308 */ /* 0x000ff00000002400 */
[----:B------:R-:W-:Y:S08]  /*c480*/  MUFU.TANH R227, R227 ;  /* 0x000000e300e37308 */ /* 0x000ff00000002400 */
[----:B------:R-:W-:Y:S01]  /*c490*/  MUFU.TANH R221, R221 ;  /* 0x000000dd00dd7308 */ /* 0x000fe20000002400 */
[----:B---3--:R-:W-:-:S02]  /*c4a0*/  FMNMX.FTZ R14, R14, R13, !PT ;  /* 0x0000000d0e0e7209 */ /* 0x008fc40007810000 */
[----:B------:R-:W3:Y:S03]  /*c4b0*/  LDC R13, c[0x0][0x988] ;  /* 0x00026200ff0d7b82 */ /* 0x000ee60000000800 */
[C---:B------:R-:W-:Y:S01]  /*c4c0*/  FADD.FTZ R15, -R14.reuse, R15 ;  /* 0x0000000f0e0f7221 */ /* 0x040fe20000010100 */
[----:B---3--:R-:W-:-:S03]  /*c4d0*/  FMUL.FTZ R154, R14, R13 ;  /* 0x0000000d0e9a7220 */ /* 0x008fc60000410000 */
[-C--:B------:R-:W-:Y:S01]  /*c4e0*/  FMUL.FTZ R15, R15, R13.reuse ;  /* 0x0000000d0f0f7220 */ /* 0x080fe20000410000 */
[-CC-:B------:R-:W-:Y:S01]  /*c4f0*/  FFMA.FTZ R20, R20, R13.reuse, -R154.reuse ;  /* 0x0000000d14147223 */ /* 0x180fe2000001089a */
[-CC-:B------:R-:W-:Y:S01]  /*c500*/  FFMA.FTZ R155, R21, R13.reuse, -R154.reuse ;  /* 0x0000000d159b7223 */ /* 0x180fe2000001089a */
[----:B------:R-:W-:-:S03]  /*c510*/  FFMA.FTZ R21, R152, R13, -R154 ;  /* 0x0000000d98157223 */ /* 0x000fc6000001089a */
        /* <DEDUP_REMOVED lines=8> */
[----:B------:R3:W5:Y:S01]  /*c5a0*/  MUFU.EX2 R152, R20 ;  /* 0x0000001400987308 */ /* 0x0007620000000800 */
[-CC-:B------:R-:W-:Y:S01]  /*c5b0*/  FFMA.FTZ R168, R168, R13.reuse, -R154.reuse ;  /* 0x0000000da8a87223 */ /* 0x180fe2000001089a */
[-CC-:B------:R-:W-:Y:S01]  /*c5c0*/  FFMA.FTZ R169, R169, R13.reuse, -R154.reuse ;  /* 0x0000000da9a97223 */ /* 0x180fe2000001089a */
[-CC-:B------:R-:W-:Y:S01]  /*c5d0*/  FFMA.FTZ R172, R172, R13.reuse, -R154.reuse ;  /* 0x0000000dacac7223 */ /* 0x180fe2000001089a */
[-CC-:B------:R-:W-:Y:S01]  /*c5e0*/  FFMA.FTZ R173, R173, R13.reuse, -R154.reuse ;  /* 0x0000000dadad7223 */ /* 0x180fe2000001089a */
[-CC-:B------:R-:W-:Y:S01]  /*c5f0*/  FFMA.FTZ R176, R176, R13.reuse, -R154.reuse ;  /* 0x0000000db0b07223 */ /* 0x180fe2000001089a */
[-CC-:B------:R-:W-:Y:S01]  /*c600*/  FFMA.FTZ R177, R177, R13.reuse, -R154.reuse ;  /* 0x0000000db1b17223 */ /* 0x180fe2000001089a */
[----:B------:R-:W-:Y:S01]  /*c610*/  FFMA.FTZ R180, R180, R13, -R154 ;  /* 0x0000000db4b47223 */ /* 0x000fe2000001089a */
[----:B------:R0:W1:Y:S01]  /*c620*/  MUFU.EX2 R158, R155 ;  /* 0x0000009b009e7308 */ /* 0x0000620000000800 */
[----:B---3--:R-:W-:Y:S01]  /*c630*/  FMUL.FTZ R20, R171, UR36 ;  /* 0x00000024ab147c20 */ /* 0x008fe20008410000 */
[----:B----4-:R-:W-:-:S02]  /*c640*/  IMAD.MOV.U32 R171, RZ, RZ, R159 ;  /* 0x000000ffffab7224 */ /* 0x010fc400078e009f */
[-CC-:B------:R-:W-:Y:S01]  /*c650*/  FFMA.FTZ R181, R181, R13.reuse, -R154.reuse ;  /* 0x0000000db5b57223 */ /* 0x180fe2000001089a */
[-CC-:B------:R-:W-:Y:S01]  /*c660*/  FFMA.FTZ R184, R184, R13.reuse, -R154.reuse ;  /* 0x0000000db8b87223 */ /* 0x180fe2000001089a */
[-CC-:B------:R-:W-:Y:S01]  /*c670*/  FFMA.FTZ R185, R185, R13.reuse, -R154.reuse ;  /* 0x0000000db9b97223 */ /* 0x180fe2000001089a */
[-CC-:B------:R-:W-:Y:S01]  /*c680*/  FFMA.FTZ R188, R188, R13.reuse, -R154.reuse ;  /* 0x0000000dbcbc7223 */ /* 0x180fe2000001089a */
[-CC-:B------:R-:W-:Y:S01]  /*c690*/  FFMA.FTZ R189, R189, R13.reuse, -R154.reuse ;  /* 0x0000000dbdbd7223 */ /* 0x180fe2000001089a */
[----:B------:R3:W4:Y:S01]  /*c6a0*/  MUFU.EX2 R159, R21 ;  /* 0x00000015009f7308 */ /* 0x0007220000000800 */
[-CC-:B------:R-:W-:Y:S01]  /*c6b0*/  FFMA.FTZ R192, R192, R13.reuse, -R154.reuse ;  /* 0x0000000dc0c07223 */ /* 0x180fe2000001089a */
[----:B------:R-:W-:Y:S01]  /*c6c0*/  FFMA.FTZ R193, R193, R13, -R154 ;  /* 0x0000000dc1c17223 */ /* 0x000fe2000001089a */
[----:B-----5:R-:W-:Y:S01]  /*c6d0*/  FFMA.FTZ R154, R15, R8, R152 ;  /* 0x000000080f9a7223 */ /* 0x020fe20000010098 */
[----:B0-----:R-:W-:Y:S01]  /*c6e0*/  FMUL.FTZ R155, R174, UR36 ;  /* 0x00000024ae9b7c20 */ /* 0x001fe20008410000 */
[----:B------:R-:W-:Y:S01]  /*c6f0*/  FMUL.FTZ R8, R175, UR36 ;  /* 0x00000024af087c20 */ /* 0x000fe20008410000 */
[-C--:B------:R-:W-:Y:S01]  /*c700*/  FMUL.FTZ R24, R24, R15.reuse ;  /* 0x0000000f18187220 */ /* 0x080fe20000410000 */
[-C--:B------:R-:W-:Y:S01]  /*c710*/  FMUL.FTZ R25, R25, R15.reuse ;  /* 0x0000000f19197220 */ /* 0x080fe20000410000 */
[----:B------:R4:W0:Y:S01]  /*c720*/  MUFU.EX2 R162, R153 ;  /* 0x0000009900a27308 */ /* 0x0008220000000800 */
[----:B-1----:R-:W-:Y:S01]  /*c730*/  FADD.FTZ R154, R158, R154 ;  /* 0x0000009a9e9a7221 */ /* 0x002fe20000010000 */
[----:B---3--:R-:W-:Y:S01]  /*c740*/  FMUL.FTZ R21, R178, UR36 ;  /* 0x00000024b2157c20 */ /* 0x008fe20008410000 */
[----:B------:R-:W-:Y:S01]  /*c750*/  F2FP.BF16.F32.PACK_AB R152, R158, R152 ;  /* 0x000000989e98723e */ /* 0x000fe200000010ff */
[----:B------:R-:W-:Y:S01]  /*c760*/  FMUL.FTZ R158, R179, UR36 ;  /* 0x00000024b39e7c20 */ /* 0x000fe20008410000 */
[----:B------:R-:W-:Y:S01]  /*c770*/  FMUL.FTZ R179, R199, UR36 ;  /* 0x00000024c7b37c20 */ /* 0x000fe20008410000 */
[-C--:B------:R-:W-:Y:S01]  /*c780*/  FMUL.FTZ R28, R28, R15.reuse ;  /* 0x0000000f1c1c7220 */ /* 0x080fe20000410000 */
[-C--:B------:R-:W-:Y:S01]  /*c790*/  FMUL.FTZ R29, R29, R15.reuse ;  /* 0x0000000f1d1d7220 */ /* 0x080fe20000410000 */
[----:B------:R-:W1:Y:S01]  /*c7a0*/  MUFU.TANH R20, R20 ;  /* 0x0000001400147308 */ /* 0x000e620000002400 */
[----:B----4-:R-:W-:Y:S01]  /*c7b0*/  FADD.FTZ R153, R159, R154 ;  /* 0x0000009a9f997221 */ /* 0x010fe20000010000 */
[-C--:B------:R-:W-:Y:S01]  /*c7c0*/  FMUL.FTZ R32, R32, R15.reuse ;  /* 0x0000000f20207220 */ /* 0x080fe20000410000 */
[-C--:B------:R-:W-:Y:S01]  /*c7d0*/  FMUL.FTZ R33, R33, R15.reuse ;  /* 0x0000000f21217220 */ /* 0x080fe20000410000 */
[-C--:B------:R-:W-:Y:S01]  /*c7e0*/  FMUL.FTZ R36, R36, R15.reuse ;  /* 0x0000000f24247220 */ /* 0x080fe20000410000 */
[-C--:B------:R-:W-:Y:S01]  /*c7f0*/  FMUL.FTZ R37, R37, R15.reuse ;  /* 0x0000000f25257220 */ /* 0x080fe20000410000 */
[-C--:B------:R-:W-:Y:S01]  /*c800*/  FMUL.FTZ R40, R40, R15.reuse ;  /* 0x0000000f28287220 */ /* 0x080fe20000410000 */
[----:B------:R-:W-:Y:S01]  /*c810*/  FMUL.FTZ R41, R41, R15 ;  /* 0x0000000f29297220 */ /* 0x000fe20000410000 */
[----:B------:R-:W3:Y:S01]  /*c820*/  MUFU.TANH R155, R155 ;  /* 0x0000009b009b7308 */ /* 0x000ee20000002400 */
[C---:B0-----:R-:W-:Y:S01]  /*c830*/  FADD.FTZ R153, R162.reuse, R153 ;  /* 0x00000099a2997221 */ /* 0x041fe20000010000 */
[----:B------:R-:W-:Y:S01]  /*c840*/  F2FP.BF16.F32.PACK_AB R154, R162, R159 ;  /* 0x0000009fa29a723e */ /* 0x000fe200000010ff */
[----:B------:R-:W-:Y:S01]  /*c850*/  FMUL.FTZ R159, R182, UR36 ;  /* 0x00000024b69f7c20 */ /* 0x000fe20008410000 */
        /* <DEDUP_REMOVED lines=37> */
[----:B------:R-:W5:Y:S01]  /*cab0*/  MUFU.TANH R159, R159 ;  /* 0x0000009f009f7308 */ /* 0x000f620000002400 */
[----:B--2---:R-:W-:Y:S01]  /*cac0*/  IMAD.MOV.U32 R187, RZ, RZ, R170 ;  /* 0x000000ffffbb7224 */ /* 0x004fe200078e00aa */
[----:B------:R-:W-:Y:S01]  /*cad0*/  FMNMX.FTZ R170, R221, R167, !PT ;  /* 0x000000a7ddaa7209 */ /* 0x000fe20007810000 */
[-C--:B------:R-:W-:Y:S01]  /*cae0*/  FMUL.FTZ R93, R93, R15.reuse ;  /* 0x0000000f5d5d7220 */ /* 0x080fe20000410000 */
[-C--:B------:R-:W-:Y:S01]  /*caf0*/  FMUL.FTZ R96, R96, R15.reuse ;  /* 0x0000000f60607220 */ /* 0x080fe20000410000 */
[-C--:B------:R-:W-:Y:S01]  /*cb00*/  FMUL.FTZ R97, R97, R15.reuse ;  /* 0x0000000f61617220 */ /* 0x080fe20000410000 */
[----:B-1----:R-:W-:Y:S01]  /*cb10*/  FMNMX.FTZ R170, R20, R170, !PT ;  /* 0x000000aa14aa7209 */ /* 0x002fe20007810000 */
[-C--:B------:R-:W-:Y:S01]  /*cb20*/  FMUL.FTZ R100, R100, R15.reuse ;  /* 0x0000000f64647220 */ /* 0x080fe20000410000 */
[----:B------:R1:W-:Y:S01]  /*cb30*/  MUFU.TANH R167, R190 ;  /* 0x000000be00a77308 */ /* 0x0003e20000002400 */
        /* <DEDUP_REMOVED lines=8> */
[----:B-1----:R-:W-:Y:S01]  /*cbc0*/  IMAD.MOV.U32 R190, RZ, RZ, R171 ;  /* 0x000000ffffbe7224 */ /* 0x002fe200078e00ab */
[----:B---3--:R-:W-:Y:S01]  /*cbd0*/  FMNMX.FTZ R171, R155, R170, !PT ;  /* 0x000000aa9bab7209 */ /* 0x008fe20007810000 */
[-C--:B------:R-:W-:Y:S01]  /*cbe0*/  FMUL.FTZ R116, R116, R15.reuse ;  /* 0x0000000f74747220 */ /* 0x080fe20000410000 */
[-C--:B------:R-:W-:Y:S01]  /*cbf0*/  FMUL.FTZ R117, R117, R15.reuse ;  /* 0x0000000f75757220 */ /* 0x080fe20000410000 */
[----:B------:R-:W-:Y:S01]  /*cc00*/  FMUL.FTZ R120, R120, R15 ;  /* 0x0000000f78787220 */ /* 0x000fe20000410000 */
[----:B0-----:R-:W-:Y:S01]  /*cc10*/  FMNMX.FTZ R171, R8, R171, !PT ;  /* 0x000000ab08ab7209 */ /* 0x001fe20007810000 */
[-C--:B------:R-:W-:Y:S01]  /*cc20*/  FMUL.FTZ R121, R121, R15.reuse ;  /* 0x0000000f79797220 */ /* 0x080fe20000410000 */
[----:B------:R-:W0:Y:S01]  /*cc30*/  MUFU.TANH R163, R186 ;  /* 0x000000ba00a37308 */ /* 0x000e220000002400 */
[----:B------:R-:W-:Y:S01]  /*cc40*/  FMUL.FTZ R124, R124, R15 ;  /* 0x0000000f7c7c7220 */ /* 0x000fe20000410000 */
[----:B----4-:R-:W-:Y:S01]  /*cc50*/  FMNMX.FTZ R174, R21, R171, !PT ;  /* 0x000000ab15ae7209 */ /* 0x010fe20007810000 */
[-C--:B------:R-:W-:Y:S01]  /*cc60*/  FMUL.FTZ R125, R125, R15.reuse ;  /* 0x0000000f7d7d7220 */ /* 0x080fe20000410000 */
[-C--:B------:R-:W-:Y:S01]  /*cc70*/  FMUL.FTZ R128, R128, R15.reuse ;  /* 0x0000000f80807220 */ /* 0x080fe20000410000 */
[-C--:B------:R-:W-:Y:S01]  /*cc80*/  FMUL.FTZ R129, R129, R15.reuse ;  /* 0x0000000f81817220 */ /* 0x080fe20000410000 */
[----:B-----5:R-:W-:Y:S01]  /*cc90*/  FMNMX.FTZ R174, R158, R174, !PT ;  /* 0x000000ae9eae7209 */ /* 0x020fe20007810000 */
[-C--:B------:R-:W-:Y:S01]  /*cca0*/  FMUL.FTZ R132, R132, R15.reuse ;  /* 0x0000000f84847220 */ /* 0x080fe20000410000 */
[----:B------:R-:W1:Y:S01]  /*ccb0*/  MUFU.TANH R170, R191 ;  /* 0x000000bf00aa7308 */ /* 0x000e620000002400 */
[-C--:B------:R-:W-:Y:S01]  /*ccc0*/  FMUL.FTZ R133, R133, R15.reuse ;  /* 0x0000000f85857220 */ /* 0x080fe20000410000 */
[----:B------:R-:W-:Y:S01]  /*ccd0*/  FMNMX.FTZ R175, R159, R174, !PT ;  /* 0x000000ae9faf7209 */ /* 0x000fe20007810000 */
[-C--:B------:R-:W-:Y:S01]  /*cce0*/  FMUL.FTZ R136, R136, R15.reuse ;  /* 0x0000000f88887220 */ /* 0x080fe20000410000 */
[-C--:B------:R-:W-:Y:S01]  /*ccf0*/  FMUL.FTZ R137, R137, R15.reuse ;  /* 0x0000000f89897220 */ /* 0x080fe20000410000 */
[----:B------:R-:W-:Y:S01]  /*cd00*/  FMUL.FTZ R140, R140, R15 ;  /* 0x0000000f8c8c7220 */ /* 0x000fe20000410000 */
[----:B--2---:R-:W-:Y:S01]  /*cd10*/  FMNMX.FTZ R175, R162, R175, !PT ;  /* 0x000000afa2af7209 */ /* 0x004fe20007810000 */
[-C--:B------:R-:W-:Y:S01]  /*cd20*/  FMUL.FTZ R141, R141, R15.reuse ;  /* 0x0000000f8d8d7220 */ /* 0x080fe20000410000 */
[----:B------:R-:W2:Y:S01]  /*cd30*/  MUFU.TANH R171, R194 ;  /* 0x000000c200ab7308 */ /* 0x000ea20000002400 */
[----:B------:R-:W-:Y:S01]  /*cd40*/  FMUL.FTZ R144, R144, R15 ;  /* 0x0000000f90907220 */ /* 0x000fe20000410000 */
[----:B0-----:R-:W-:Y:S01]  /*cd50*/  FMNMX.FTZ R178, R163, R175, !PT ;  /* 0x000000afa3b27209 */ /* 0x001fe20007810000 */
[-C--:B------:R-:W-:Y:S01]  /*cd60*/  FMUL.FTZ R145, R145, R15.reuse ;  /* 0x0000000f91917220 */ /* 0x080fe20000410000 */
[-C--:B------:R-:W-:Y:S01]  /*cd70*/  FMUL.FTZ R148, R148, R15.reuse ;  /* 0x0000000f94947220 */ /* 0x080fe20000410000 */
[----:B------:R-:W-:Y:S01]  /*cd80*/  FMUL.FTZ R149, R149, R15 ;  /* 0x0000000f95957220 */ /* 0x000fe20000410000 */
[----:B------:R-:W-:-:S02]  /*cd90*/  FMNMX.FTZ R178, R166, R178, !PT ;  /* 0x000000b2a6b27209 */ /* 0x000fc40007810000 */
[----:B------:R-:W0:Y:S02]  /*cda0*/  MUFU.TANH R174, R195 ;  /* 0x000000c300ae7308 */ /* 0x000e240000002400 */
[----:B------:R-:W-:-:S04]  /*cdb0*/  FMNMX.FTZ R178, R167, R178, !PT ;  /* 0x000000b2a7b27209 */ /* 0x000fc80007810000 */
[----:B-1----:R-:W-:Y:S02]  /*cdc0*/  FMNMX.FTZ R178, R170, R178, !PT ;  /* 0x000000b2aab27209 */ /* 0x002fe40007810000 */
[----:B------:R1:W3:Y:S02]  /*cdd0*/  MUFU.TANH R175, R198 ;  /* 0x000000c600af7308 */ /* 0x0002e40000002400 */
[----:B--2---:R-:W-:-:S06]  /*cde0*/  FMNMX.FTZ R178, R171, R178, !PT ;  /* 0x000000b2abb27209 */ /* 0x004fcc0007810000 */
[----:B------:R-:W2:Y:S01]  /*cdf0*/  MUFU.TANH R179, R179 ;  /* 0x000000b300b37308 */ /* 0x000ea20000002400 */
[----:B0-----:R-:W-:Y:S01]  /*ce00*/  FMNMX.FTZ R178, R174, R178, !PT ;  /* 0x000000b2aeb27209 */ /* 0x001fe20007810000 */
[----:B-1----:R-:W0:Y:S06]  /*ce10*/  S2R R198, SR_CgaCtaId ;  /* 0x0000000000c67919 */ /* 0x002e2c0000008800 */
[----:B------:R-:W1:Y:S01]  /*ce20*/  MUFU.EX2 R156, R156 ;  /* 0x0000009c009c7308 */ /* 0x000e620000000800 */
[----:B---3--:R-:W-:-:S07]  /*ce30*/  FMNMX.FTZ R178, R175, R178, !PT ;  /* 0x000000b2afb27209 */ /* 0x008fce0007810000 */
[----:B------:R-:W3:Y:S01]  /*ce40*/  MUFU.EX2 R157, R157 ;  /* 0x0000009d009d7308 */ /* 0x000ee20000000800 */
[----:B--2---:R-:W-:-:S05]  /*ce50*/  FMNMX.FTZ R182, R179, R178, !PT ;  /* 0x000000b2b3b67209 */ /* 0x004fca0007810000 */
[----:B------:R-:W2:Y:S02]  /*ce60*/  SHFL.BFLY PT, R178, R182, 0x2, 0x1f ;  /* 0x0c401f00b6b27f89 */ /* 0x000ea400000e0000 */
[----:B------:R-:W-:Y:S01]  /*ce70*/  MUFU.EX2 R160, R160 ;  /* 0x000000a000a07308 */ /* 0x000fe20000000800 */
[----:B-1----:R-:W-:-:S07]  /*ce80*/  FADD.FTZ R153, R156, R153 ;  /* 0x000000999c997221 */ /* 0x002fce0000010000 */
[----:B------:R-:W-:Y:S01]  /*ce90*/  MUFU.EX2 R161, R161 ;  /* 0x000000a100a17308 */ /* 0x000fe20000000800 */
[----:B---3--:R-:W-:-:S07]  /*cea0*/  F2FP.BF16.F32.PACK_AB R156, R157, R156 ;  /* 0x0000009c9d9c723e */ /* 0x008fce00000010ff */
[----:B------:R-:W-:Y:S01]  /*ceb0*/  MUFU.EX2 R164, R164 ;  /* 0x000000a400a47308 */ /* 0x000fe20000000800 */
[----:B--2---:R-:W-:-:S07]  /*cec0*/  FMNMX.FTZ R182, R182, R178, !PT ;  /* 0x000000b2b6b67209 */ /* 0x004fce0007810000 */
[----:B------:R-:W-:Y:S01]  /*ced0*/  MUFU.EX2 R178, R165 ;  /* 0x000000a500b27308 */ /* 0x000fe20000000800 */
[----:B------:R-:W1:Y:S07]  /*cee0*/  SHFL.BFLY PT, R183, R182, 0x1, 0x1f ;  /* 0x0c201f00b6b77f89 */ /* 0x000e6e00000e0000 */
[----:B------:R-:W-:Y:S08]  /*cef0*/  MUFU.EX2 R165, R169 ;  /* 0x000000a900a57308 */ /* 0x000ff00000000800 */
[----:B------:R1:W-:Y:S08]  /*cf00*/  MUFU.EX2 R169, R176 ;  /* 0x000000b000a97308 */ /* 0x0003f00000000800 */
[----:B------:R-:W-:Y:S01]  /*cf10*/  MUFU.EX2 R168, R168 ;  /* 0x000000a800a87308 */ /* 0x000fe20000000800 */
[----:B-1----:R-:W-:-:S05]  /*cf20*/  FMNMX.FTZ R176, R182, R183, !PT ;  /* 0x000000b7b6b07209 */ /* 0x002fca0007810000 */
        /* <DEDUP_REMOVED lines=31> */
[-C--:B-1----:R-:W-:Y:S01]  /*d120*/  FMUL.FTZ R26, R26, R12.reuse ;  /* 0x0000000c1a1a7220 */ /* 0x082fe20000410000 */
[----:B------:R-:W-:Y:S01]  /*d130*/  FMUL.FTZ R27, R27, R12 ;  /* 0x0000000c1b1b7220 */ /* 0x000fe20000410000 */
[----:B------:R-:W1:Y:S01]  /*d140*/  MUFU.EX2 R182, R182 ;  /* 0x000000b600b67308 */ /* 0x000e620000000800 */
        /* <DEDUP_REMOVED lines=30> */
[----:B------:R-:W-:Y:S01]  /*d330*/  FMUL.FTZ R82, R82, R12 ;  /* 0x0000000c52527220 */ /* 0x000fe20000410000 */
[----:B------:R-:W5:Y:S01]  /*d340*/  MUFU.EX2 R191, R191 ;  /* 0x000000bf00bf7308 */ /* 0x000f620000000800 */
[----:B----4-:R-:W-:-:S02]  /*d350*/  VIADD R155, R6, 0x22840 ;  /* 0x00022840069b7836 */ /* 0x010fc40000000000 */
[-C--:B------:R-:W-:Y:S01]  /*d360*/  FMUL.FTZ R83, R83, R12.reuse ;  /* 0x0000000c53537220 */ /* 0x080fe20000410000 */
[-C--:B------:R-:W-:Y:S01]  /*d370*/  FMUL.FTZ R86, R86, R12.reuse ;  /* 0x0000000c56567220 */ /* 0x080fe20000410000 */
[-C--:B------:R-:W-:Y:S01]  /*d380*/  FMUL.FTZ R87, R87, R12.reuse ;  /* 0x0000000c57577220 */ /* 0x080fe20000410000 */
[-C--:B------:R-:W-:Y:S01]  /*d390*/  FMUL.FTZ R90, R90, R12.reuse ;  /* 0x0000000c5a5a7220 */ /* 0x080fe20000410000 */
[----:B0-----:R-:W-:Y:S01]  /*d3a0*/  PRMT R155, R198, 0x654, R155 ;  /* 0x00000654c69b7816 */ /* 0x001fe2000000009b */
[-C--:B------:R-:W-:Y:S01]  /*d3b0*/  FMUL.FTZ R91, R91, R12.reuse ;  /* 0x0000000c5b5b7220 */ /* 0x080fe20000410000 */
[----:B------:R0:W-:Y:S01]  /*d3c0*/  MUFU.EX2 R198, R158 ;  /* 0x0000009e00c67308 */ /* 0x0001e20000000800 */
[-C--:B------:R-:W-:Y:S01]  /*d3d0*/  FMUL.FTZ R94, R94, R12.reuse ;  /* 0x0000000c5e5e7220 */ /* 0x080fe20000410000 */
[----:B------:R1:W-:Y:S01]  /*d3e0*/  SYNCS.ARRIVE.TRANS64.RED.A1T0 RZ, [R155+URZ], RZ ;  /* 0x000000ff9bff79a7 */ /* 0x0003e2000810043f */
[-C--:B------:R-:W-:Y:S01]  /*d3f0*/  FMUL.FTZ R95, R95, R12.reuse ;  /* 0x0000000c5f5f7220 */ /* 0x080fe20000410000 */
[-C--:B------:R-:W-:Y:S01]  /*d400*/  FMUL.FTZ R98, R98, R12.reuse ;  /* 0x0000000c62627220 */ /* 0x080fe20000410000 */
[-C--:B------:R-:W-:Y:S01]  /*d410*/  FMUL.FTZ R99, R99, R12.reuse ;  /* 0x0000000c63637220 */ /* 0x080fe20000410000 */
[-C--:B------:R-:W-:Y:S01]  /*d420*/  FMUL.FTZ R102, R102, R12.reuse ;  /* 0x0000000c66667220 */ /* 0x080fe20000410000 */
[-C--:B------:R-:W-:Y:S01]  /*d430*/  FMUL.FTZ R103, R103, R12.reuse ;  /* 0x0000000c67677220 */ /* 0x080fe20000410000 */
[----:B------:R-:W4:Y:S01]  /*d440*/  MUFU.EX2 R196, R196 ;  /* 0x000000c400c47308 */ /* 0x000f220000000800 */
[----:B0-----:R-:W-:Y:S01]  /*d450*/  FADD.FTZ R158, R157, R153 ;  /* 0x000000999d9e7221 */ /* 0x001fe20000010000 */
[----:B---3--:R-:W-:Y:S01]  /*d460*/  FADD.FTZ R153, R186, R0 ;  /* 0x00000000ba997221 */ /* 0x008fe20000010000 */
[-C--:B------:R-:W-:Y:S01]  /*d470*/  FMUL.FTZ R106, R106, R12.reuse ;  /* 0x0000000c6a6a7220 */ /* 0x080fe20000410000 */
[-C--:B------:R-:W-:Y:S01]  /*d480*/  FMUL.FTZ R107, R107, R12.reuse ;  /* 0x0000000c6b6b7220 */ /* 0x080fe20000410000 */
[----:B------:R-:W-:Y:S01]  /*d490*/  FADD.FTZ R158, R160, R158 ;  /* 0x0000009ea09e7221 */ /* 0x000fe20000010000 */
[----:B-1----:R-:W-:Y:S01]  /*d4a0*/  FADD.FTZ R155, R182, R153 ;  /* 0x00000099b69b7221 */ /* 0x002fe20000010000 */
[----:B------:R-:W-:Y:S01]  /*d4b0*/  F2FP.BF16.F32.PACK_AB R153, R186, R183 ;  /* 0x000000b7ba99723e */ /* 0x000fe200000010ff */
[----:B------:R-:W0:Y:S01]  /*d4c0*/  MUFU.EX2 R187, R187 ;  /* 0x000000bb00bb7308 */ /* 0x000e220000000800 */
[-C--:B------:R-:W-:Y:S01]  /*d4d0*/  FMUL.FTZ R110, R110, R12.reuse ;  /* 0x0000000c6e6e7220 */ /* 0x080fe20000410000 */
[----:B--2---:R-:W-:Y:S01]  /*d4e0*/  FADD.FTZ R155, R197, R155 ;  /* 0x0000009bc59b7221 */ /* 0x004fe20000010000 */
[-C--:B------:R-:W-:Y:S01]  /*d4f0*/  FMUL.FTZ R111, R111, R12.reuse ;  /* 0x0000000c6f6f7220 */ /* 0x080fe20000410000 */
[-C--:B------:R-:W-:Y:S01]  /*d500*/  FMUL.FTZ R114, R114, R12.reuse ;  /* 0x0000000c72727220 */ /* 0x080fe20000410000 */
[----:B------:R-:W-:Y:S01]  /*d510*/  FMUL.FTZ R115, R115, R12 ;  /* 0x0000000c73737220 */ /* 0x000fe20000410000 */
[----:B-----5:R-:W-:Y:S01]  /*d520*/  FADD.FTZ R157, R191, R155 ;  /* 0x0000009bbf9d7221 */ /* 0x020fe20000010000 */
[----:B------:R-:W-:Y:S01]  /*d530*/  F2FP.BF16.F32.PACK_AB R155, R197, R182 ;  /* 0x000000b6c59b723e */ /* 0x000fe200000010ff */
        /* <DEDUP_REMOVED lines=20> */
[----:B------:R-:W-:-:S04]  /*d680*/  FMUL.FTZ R151, R151, R12 ;  /* 0x0000000c97977220 */ /* 0x000fc80000410000 */
[----:B------:R3:W-:Y:S01]  /*d690*/  MUFU.EX2 R183, R162 ;  /* 0x000000a200b77308 */ /* 0x0007e20000000800 */
[C---:B----4-:R-:W-:Y:S01]  /*d6a0*/  FADD.FTZ R159, R196.reuse, R157 ;  /* 0x0000009dc49f7221 */ /* 0x050fe20000010000 */
[----:B------:R-:W-:-:S03]  /*d6b0*/  F2FP.BF16.F32.PACK_AB R157, R196, R191 ;  /* 0x000000bfc49d723e */ /* 0x000fc600000010ff */
[----:B0-----:R-:W-:-:S03]  /*d6c0*/  FADD.FTZ R159, R187, R159 ;  /* 0x0000009fbb9f7221 */ /* 0x001fc60000010000 */
[----:B------:R-:W0:Y:S01]  /*d6d0*/  MUFU.EX2 R8, R8 ;  /* 0x0000000800087308 */ /* 0x000e220000000800 */
[C---:B---3--:R-:W-:Y:S01]  /*d6e0*/  FADD.FTZ R162, R161.reuse, R158 ;  /* 0x0000009ea1a27221 */ /* 0x048fe20000010000 */
[----:B------:R-:W-:Y:S01]  /*d6f0*/  F2FP.BF16.F32.PACK_AB R158, R161, R160 ;  /* 0x000000a0a19e723e */ /* 0x000fe200000010ff */
[C---:B-1----:R-:W-:Y:S01]  /*d700*/  FADD.FTZ R160, R195.reuse, R159 ;  /* 0x0000009fc3a07221 */ /* 0x042fe20000010000 */
[----:B------:R-:W-:Y:S01]  /*d710*/  F2FP.BF16.F32.PACK_AB R159, R195, R187 ;  /* 0x000000bbc39f723e */ /* 0x000fe200000010ff */
[----:B------:R-:W-:Y:S02]  /*d720*/  FADD.FTZ R162, R164, R162 ;  /* 0x000000a2a4a27221 */ /* 0x000fe40000010000 */
[----:B--2---:R-:W-:Y:S01]  /*d730*/  FADD.FTZ R161, R190, R160 ;  /* 0x000000a0bea17221 */ /* 0x004fe20000010000 */
[----:B------:R-:W-:Y:S01]  /*d740*/  MUFU.EX2 R21, R21 ;  /* 0x0000001500157308 */ /* 0x000fe20000000800 */
[C---:B------:R-:W-:Y:S01]  /*d750*/  FADD.FTZ R162, R178.reuse, R162 ;  /* 0x000000a2b2a27221 */ /* 0x040fe20000010000 */
[----:B------:R-:W-:-:S03]  /*d760*/  F2FP.BF16.F32.PACK_AB R160, R178, R164 ;  /* 0x000000a4b2a0723e */ /* 0x000fc600000010ff */
[----:B------:R-:W-:-:S03]  /*d770*/  FADD.FTZ R162, R168, R162 ;  /* 0x000000a2a8a27221 */ /* 0x000fc60000010000 */
[----:B------:R-:W1:Y:S01]  /*d780*/  MUFU.EX2 R173, R173 ;  /* 0x000000ad00ad7308 */ /* 0x000e620000000800 */
[C---:B------:R-:W-:Y:S01]  /*d790*/  FADD.FTZ R164, R165.reuse, R162 ;  /* 0x000000a2a5a47221 */ /* 0x040fe20000010000 */
[----:B------:R-:W-:-:S06]  /*d7a0*/  F2FP.BF16.F32.PACK_AB R162, R165, R168 ;  /* 0x000000a8a5a2723e */ /* 0x000fcc00000010ff */
[----:B------:R2:W-:Y:S08]  /*d7b0*/  MUFU.EX2 R182, R163 ;  /* 0x000000a300b67308 */ /* 0x0005f00000000800 */
[----:B------:R-:W3:Y:S01]  /*d7c0*/  MUFU.EX2 R177, R177 ;  /* 0x000000b100b17308 */ /* 0x000ee20000000800 */
[C---:B--2---:R-:W-:Y:S01]  /*d7d0*/  FADD.FTZ R163, R194.reuse, R161 ;  /* 0x000000a1c2a37221 */ /* 0x044fe20000010000 */
[----:B------:R-:W-:-:S03]  /*d7e0*/  F2FP.BF16.F32.PACK_AB R161, R194, R190 ;  /* 0x000000bec2a1723e */ /* 0x000fc600000010ff */
[----:B------:R-:W-:-:S03]  /*d7f0*/  FADD.FTZ R163, R20, R163 ;  /* 0x000000a314a37221 */ /* 0x000fc60000010000 */
[----:B------:R-:W-:Y:S01]  /*d800*/  MUFU.EX2 R180, R180 ;  /* 0x000000b400b47308 */ /* 0x000fe20000000800 */
[C---:B0-----:R-:W-:Y:S01]  /*d810*/  FADD.FTZ R165, R8.reuse, R163 ;  /* 0x000000a308a57221 */ /* 0x041fe20000010000 */
[----:B------:R-:W-:Y:S01]  /*d820*/  F2FP.BF16.F32.PACK_AB R163, R8, R20 ;  /* 0x0000001408a3723e */ /* 0x000fe200000010ff */
[----:B------:R-:W-:Y:S01]  /*d830*/  FADD.FTZ R20, R172, R164 ;  /* 0x000000a4ac147221 */ /* 0x000fe20000010000 */
[----:B-1----:R-:W-:Y:S01]  /*d840*/  F2FP.BF16.F32.PACK_AB R164, R173, R172 ;  /* 0x000000acada4723e */ /* 0x002fe200000010ff */
[----:B------:R-:W-:Y:S02]  /*d850*/  FADD.FTZ R165, R21, R165 ;  /* 0x000000a515a57221 */ /* 0x000fe40000010000 */
[----:B------:R-:W-:Y:S01]  /*d860*/  FADD.FTZ R20, R173, R20 ;  /* 0x00000014ad147221 */ /* 0x000fe20000010000 */
[----:B------:R-:W0:Y:S03]  /*d870*/  MUFU.EX2 R181, R181 ;  /* 0x000000b500b57308 */ /* 0x000e260000000800 */
[----:B------:R-:W-:-:S04]  /*d880*/  FADD.FTZ R20, R169, R20 ;  /* 0x00000014a9147221 */ /* 0x000fc80000010000 */
[----:B---3--:R-:W-:Y:S01]  /*d890*/  FADD.FTZ R20, R177, R20 ;  /* 0x00000014b1147221 */ /* 0x008fe20000010000 */
[----:B------:R1:W2:Y:S08]  /*d8a0*/  MUFU.EX2 R186, R166 ;  /* 0x000000a600ba7308 */ /* 0x0002b00000000800 */
[----:B------:R-:W-:Y:S01]  /*d8b0*/  MUFU.EX2 R184, R184 ;  /* 0x000000b800b87308 */ /* 0x000fe20000000800 */
[C---:B-1----:R-:W-:Y:S01]  /*d8c0*/  FADD.FTZ R166, R198.reuse, R165 ;  /* 0x000000a5c6a67221 */ /* 0x042fe20000010000 */
[----:B------:R-:W-:-:S02]  /*d8d0*/  F2FP.BF16.F32.PACK_AB R165, R198, R21 ;  /* 0x00000015c6a5723e */ /* 0x000fc400000010ff */
[----:B0-----:R-:W-:Y:S01]  /*d8e0*/  F2FP.BF16.F32.PACK_AB R168, R181, R180 ;  /* 0x000000b4b5a8723e */ /* 0x001fe200000010ff */
[----:B------:R-:W-:Y:S01]  /*d8f0*/  FADD.FTZ R21, R0, R166 ;  /* 0x000000a600157221 */ /* 0x000fe20000010000 */
[----:B------:R-:W-:Y:S02]  /*d900*/  F2FP.BF16.F32.PACK_AB R166, R177, R169 ;  /* 0x000000a9b1a6723e */ /* 0x000fe400000010ff */
[----:B------:R0:W1:Y:S01]  /*d910*/  MUFU.EX2 R178, R167 ;  /* 0x000000a700b27308 */ /* 0x0000620000000800 */
[----:B------:R-:W-:Y:S01]  /*d920*/  FADD.FTZ R21, R183, R21 ;  /* 0x00000015b7157221 */ /* 0x000fe20000010000 */
[----:B--2---:R-:W-:-:S03]  /*d930*/  F2FP.BF16.F32.PACK_AB R169, R186, R182 ;  /* 0x000000b6baa9723e */ /* 0x004fc600000010ff */
[----:B------:R-:W-:-:S03]  /*d940*/  FADD.FTZ R21, R182, R21 ;  /* 0x00000015b6157221 */ /* 0x000fc60000010000 */
[----:B------:R-:W2:Y:S01]  /*d950*/  MUFU.EX2 R185, R185 ;  /* 0x000000b900b97308 */ /* 0x000ea20000000800 */
[----:B0-----:R-:W-:Y:S01]  /*d960*/  F2FP.BF16.F32.PACK_AB R167, R183, R0 ;  /* 0x00000000b7a7723e */ /* 0x001fe200000010ff */
[----:B------:R-:W-:Y:S01]  /*d970*/  FADD.FTZ R0, R180, R20 ;  /* 0x00000014b4007221 */ /* 0x000fe20000010000 */
[----:B------:R-:W-:-:S03]  /*d980*/  FADD.FTZ R21, R186, R21 ;  /* 0x00000015ba157221 */ /* 0x000fc60000010000 */
[----:B------:R-:W-:Y:S02]  /*d990*/  FADD.FTZ R0, R181, R0 ;  /* 0x00000000b5007221 */ /* 0x000fe40000010000 */
[----:B------:R0:W3:Y:S01]  /*d9a0*/  MUFU.EX2 R8, R170 ;  /* 0x000000aa00087308 */ /* 0x0000e20000000800 */
[----:B-1----:R-:W-:Y:S01]  /*d9b0*/  FADD.FTZ R21, R178, R21 ;  /* 0x00000015b2157221 */ /* 0x002fe20000010000 */
[----:B------:R-:W-:-:S06]  /*d9c0*/  FADD.FTZ R0, R184, R0 ;  /* 0x00000000b8007221 */ /* 0x000fcc0000010000 */
[----:B------:R-:W1:Y:S01]  /*d9d0*/  MUFU.EX2 R188, R188 ;  /* 0x000000bc00bc7308 */ /* 0x000e620000000800 */
[C---:B--2---:R-:W-:Y:S01]  /*d9e0*/  FADD.FTZ R0, R185.reuse, R0 ;  /* 0x00000000b9007221 */ /* 0x044fe20000010000 */
[----:B0-----:R-:W-:-:S06]  /*d9f0*/  F2FP.BF16.F32.PACK_AB R170, R185, R184 ;  /* 0x000000b8b9aa723e */ /* 0x001fcc00000010ff */
[----:B------:R0:W2:Y:S01]  /*da00*/  MUFU.EX2 R173, R171 ;  /* 0x000000ab00ad7308 */ /* 0x0000a20000000800 */
[----:B---3--:R-:W-:-:S07]  /*da10*/  FADD.FTZ R21, R8, R21 ;  /* 0x0000001508157221 */ /* 0x008fce0000010000 */
[----:B------:R-:W3:Y:S01]  /*da20*/  MUFU.EX2 R189, R189 ;  /* 0x000000bd00bd7308 */ /* 0x000ee20000000800 */
[----:B-1----:R-:W-:Y:S01]  /*da30*/  FADD.FTZ R0, R188, R0 ;  /* 0x00000000bc007221 */ /* 0x002fe20000010000 */
[----:B0-----:R-:W-:-:S06]  /*da40*/  F2FP.BF16.F32.PACK_AB R171, R8, R178 ;  /* 0x000000b208ab723e */ /* 0x001fcc00000010ff */
[----:B------:R-:W0:Y:S01]  /*da50*/  MUFU.EX2 R174, R174 ;  /* 0x000000ae00ae7308 */ /* 0x000e220000000800 */
[----:B--2---:R-:W-:-:S07]  /*da60*/  FADD.FTZ R21, R173, R21 ;  /* 0x00000015ad157221 */ /* 0x004fce0000010000 */
[----:B------:R-:W1:Y:S01]  /*da70*/  MUFU.EX2 R192, R192 ;  /* 0x000000c000c07308 */ /* 0x000e620000000800 */
[C---:B---3--:R-:W-:Y:S01]  /*da80*/  FADD.FTZ R0, R189.reuse, R0 ;  /* 0x00000000bd007221 */ /* 0x048fe20000010000 */
        /* <DEDUP_REMOVED lines=14> */
.L_x_9791:
[----:B------:R0:W1:Y:S01]  /*db70*/  SYNCS.PHASECHK.TRANS64.TRYWAIT P2, [R6+URZ+0x22850], R7 ;  /* 0x02285007060075a7 */ /* 0x000062000804017f */
[----:B------:R-:W-:Y:S05]  /*db80*/  @!P0 BRA `(.L_x_9792) ;  /* 0x0000000000048947 */ /* 0x000fea0003800000 */
[----:B------:R-:W-:Y:S01]  /*db90*/  BPT.TRAP 0x1 ;  /* 0x000000040000795c */ /* 0x000fe20000300000 */
.L_x_9792:
[----:B------:R-:W-:Y:S04]  /*dba0*/  BSSY B0, `(.L_x_9793) ;  /* 0x0000004000007945 */ /* 0x000fe80003800000 */
[----:B-1----:R-:W-:Y:S05]  /*dbb0*/  @P2 BRA `(.L_x_9794) ;  /* 0x0000000000082947 */ /* 0x002fea0003800000 */
[----:B------:R-:W1:Y:S02]  /*dbc0*/  SYNCS.PHASECHK.TRANS64.TRYWAIT P2, [R6+URZ+0x22850], R7 ;  /* 0x02285007060075a7 */ /* 0x000e64000804017f */
[----:B-1----:R-:W-:Y:S05]  /*dbd0*/  @!P2 BRA `(.L_x_9795) ;  /* 0x000000dc00b8a947 */ /* 0x002fea0003800000 */
.L_x_9794:
[----:B------:R-:W-:Y:S05]  /*dbe0*/  BSYNC B0 ;  /* 0x0000000000007941 */ /* 0x000fea0003800000 */
.L_x_9793:
[----:B------:R-:W2:Y:S01]  /*dbf0*/  LDL R12, [R1+0x10] ;  /* 0x00001000010c7983 */ /* 0x000ea20000100800 */
[----:B------:R-:W-:Y:S05]  /*dc00*/  WARPSYNC.ALL ;  /* 0x0000000000007948 */ /* 0x000fea0003800000 */
[----:B------:R-:W-:-:S05]  /*dc10*/  IMAD.MOV.U32 R21, RZ, RZ, 0x40000040 ;  /* 0x40000040ff157424 */ /* 0x000fca00078e00ff */
[----:B------:R-:W-:Y:S01]  /*dc20*/  R2UR UR7, R21 ;  /* 0x00000000150772ca */ /* 0x000fe200000e0000 */
[----:B------:R-:W-:Y:S02]  /*dc30*/  IMAD.MOV.U32 R21, RZ, RZ, 0x40000040 ;  /* 0x40000040ff157424 */ /* 0x000fe400078e00ff */
[----:B--2---:R-:W-:Y:S02]  /*dc40*/  IMAD R20, R203, 0xc00, R12 ;  /* 0x00000c00cb147824 */ /* 0x004fe400078e020c */
[----:B------:R-:W2:Y:S03]  /*dc50*/  S2R R12, SR_TID.X ;  /* 0x00000000000c7919 */ /* 0x000ea60000002100 */
[----:B------:R-:W-:Y:S02]  /*dc60*/  R2UR UR6, R20 ;  /* 0x00000000140672ca */ /* 0x000fe400000e0000 */
[----:B--2---:R-:W-:-:S05]  /*dc70*/  SHF.R.U32.HI R12, RZ, 0x7, R12 ;  /* 0x00000007ff0c7819 */ /* 0x004fca000001160c */
[----:B01----:R-:W-:-:S05]  /*dc80*/  VIADD R7, R12, 0x8 ;  /* 0x000000080c077836 */ /* 0x003fca0000000000 */
[----:B------:R0:W-:Y:S06]  /*dc90*/  BAR.SYNC.DEFER_BLOCKING R7, 0x100 ;  /* 0x000400070000751d */ /* 0x0001ec0000010000 */
[----:B------:R-:W-:-:S06]  /*dca0*/  WARPGROUP.ARRIVE ;  /* 0x00000000000079c5 */ /* 0x000fcc0000000000 */
[----:B------:R-:W-:Y:S03]  /*dcb0*/  HGMMA.64x256x16.F32.BF16 R24, R152, gdesc[UR4].tnspB, R24, gsb0 ;  /* 0x43e0000498187df0 */ /* 0x000fe60008001818 */
[----:B------:R-:W-:Y:S02]  /*dcc0*/  WARPGROUP.DEPBAR.LE gsb0, 0x0 ;  /* 0x00008000000079c5 */ /* 0x000fe40000010000 */
[----:B------:R-:W-:Y:S01]  /*dcd0*/  VIADD R152, R20, 0x80 ;  /* 0x0000008014987836 */ /* 0x000fe20000000000 */
[----:B------:R-:W-:Y:S01]  /*dce0*/  WARPGROUP.ARRIVE ;  /* 0x00000000000079c5 */ /* 0x000fe20000000000 */
[----:B------:R-:W-:-:S03]  /*dcf0*/  IMAD.MOV.U32 R153, RZ, RZ, 0x40000040 ;  /* 0x40000040ff997424 */ /* 0x000fc600078e00ff */
[----:B------:R-:W-:Y:S01]  /*dd00*/  R2UR UR6, R152 ;  /* 0x00000000980672ca */ /* 0x000fe200000e0000 */
[----:B------:R-:W-:Y:S01]  /*dd10*/  VIADD R152, R20, 0x100 ;  /* 0x0000010014987836 */ /* 0x000fe20000000000 */
[----:B------:R-:W-:Y:S01]  /*dd20*/  R2UR UR7, R153 ;  /* 0x00000000990772ca */ /* 0x000fe200000e0000 */
[----:B------:R-:W-:-:S15]  /*dd30*/  IMAD.MOV.U32 R153, RZ, RZ, 0x40000040 ;  /* 0x40000040ff997424 */ /* 0x000fde00078e00ff */
[----:B------:R-:W-:Y:S01]  /*dd40*/  HGMMA.64x256x16.F32.BF16 R24, R156, gdesc[UR4].tnspB, R24, gsb0 ;  /* 0x43e000049c187df0 */ /* 0x000fe20008001818 */
[----:B------:R-:W-:Y:S01]  /*dd50*/  R2UR UR6, R152 ;  /* 0x00000000980672ca */ /* 0x000fe200000e0000 */
[----:B------:R-:W-:Y:S01]  /*dd60*/  VIADD R152, R20, 0x180 ;  /* 0x0000018014987836 */ /* 0x000fe20000000000 */
[----:B------:R-:W-:Y:S01]  /*dd70*/  R2UR UR7, R153 ;  /* 0x00000000990772ca */ /* 0x000fe200000e0000 */
[----:B------:R-:W-:Y:S01]  /*dd80*/  IMAD.MOV.U32 R153, RZ, RZ, 0x40000040 ;  /* 0x40000040ff997424 */ /* 0x000fe200078e00ff */
[----:B------:R-:W-:Y:S02]  /*dd90*/  WARPGROUP.DEPBAR.LE gsb0, 0x0 ;  /* 0x00008000000079c5 */ /* 0x000fe40000010000 */
[----:B------:R-:W-:-:S15]  /*dda0*/  WARPGROUP.ARRIVE ;  /* 0x00000000000079c5 */ /* 0x000fde0000000000 */
[----:B------:R-:W-:-:S06]  /*ddb0*/  NOP ;  /* 0x0000000000007918 */ /* 0x000fcc0000000000 */
        /* <DEDUP_REMOVED lines=23> */
[----:B0-----:R-:W-:Y:S05]  /*df30*/  @!P0 BRA `(.L_x_9796) ;  /* 0x0000000000048947 */ /* 0x001fea0003800000 */
[----:B------:R-:W-:Y:S01]  /*df40*/  BPT.TRAP 0x1 ;  /* 0x000000040000795c */ /* 0x000fe20000300000 */
.L_x_9796:
[----:B------:R-:W0:Y:S01]  /*df50*/  S2R R7, SR_CgaCtaId ;  /* 0x0000000000077919 */ /* 0x000e220000008800 */
[----:B------:R-:W-:Y:S02]  /*df60*/  VIADD R6, R6, 0x22860 ;  /* 0x0002286006067836 */ /* 0x000fe40000000000 */
[----:B------:R-:W-:Y:S02]  /*df70*/  IMAD.MOV.U32 R12, RZ, RZ, R176 ;  /* 0x000000ffff0c7224 */ /* 0x000fe400078e00b0 */
[----:B------:R-:W-:Y:S01]  /*df80*/  IMAD.MOV.U32 R15, RZ, RZ, R14 ;  /* 0x000000ffff0f7224 */ /* 0x000fe200078e000e */
[----:B0-----:R-:W-:-:S04]  /*df90*/  PRMT R6, R7, 0x654, R6 ;  /* 0x0000065407067816 */ /* 0x001fc80000000006 */
[----:B------:R0:W-:Y:S01]  /*dfa0*/  SYNCS.ARRIVE.TRANS64.RED.A1T0 RZ, [R6+URZ], RZ ;  /* 0x000000ff06ff79a7 */ /* 0x0001e2000810043f */
[----:B------:R-:W-:Y:S05]  /*dfb0*/  @P1 BRA `(.L_x_9797) ;  /* 0xffffffd800a41947 */ /* 0x000fea000383ffff */
.L_x_9785:
[----:B0-----:R-:W2:Y:S01]  /*dfc0*/  LDL.LU R6, [R1+0x40] ;  /* 0x0000400001067983 */ /* 0x001ea20000300800 */
[----:B------:R-:W-:Y:S05]  /*dfd0*/  WARPSYNC.ALL ;  /* 0x0000000000007948 */ /* 0x000fea0003800000 */
[----:B------:R-:W0:Y:S01]  /*dfe0*/  SHFL.BFLY PT, R3, R8, 0x2, 0x1f ;  /* 0x0c401f0008037f89 */ /* 0x000e2200000e0000 */
[----:B------:R-:W-:Y:S02]  /*dff0*/  IMAD.MOV.U32 R156, RZ, RZ, -0x800000 ;  /* 0xff800000ff9c7424 */ /* 0x000fe400078e00ff */
[----:B------:R-:W-:Y:S02]  /*e000*/  VIADD R203, R203, 0x1 ;  /* 0x00000001cbcb7836 */ /* 0x000fe40000000000 */
[----:B------:R-:W-:Y:S01]  /*e010*/  IMAD.MOV.U32 R155, RZ, RZ, -0x800000 ;  /* 0xff800000ff9b7424 */ /* 0x000fe200078e00ff */
[----:B------:R1:W-:Y:S08]  /*e020*/  BAR.ARV R9, 0x100 ;  /* 0x000400090000751d */ /* 0x0003f00000002000 */
[----:B------:R-:W-:Y:S06]  /*e030*/  BAR.ARV 0x8, 0x180 ;  /* 0x0206000000007b1d */ /* 0x000fec0000002000 */
[----:B------:R-:W-:Y:S01]  /*e040*/  ISETP.NE.AND P1, PT, R203, 0x2, PT ;  /* 0x00000002cb00780c */ /* 0x000fe20003f25270 */
[----:B0-----:R-:W-:-:S03]  /*e050*/  FADD.FTZ R3, R3, R8 ;  /* 0x0000000803037221 */ /* 0x001fc60000010000 */
[----:B------:R-:W-:Y:S02]  /*e060*/  SEL R203, R203, RZ, P1 ;  /* 0x000000ffcbcb7207 */ /* 0x000fe40000800000 */
[----:B------:R-:W0:Y:S02]  /*e070*/  SHFL.BFLY PT, R4, R3, 0x1, 0x1f ;  /* 0x0c201f0003047f89 */ /* 0x000e2400000e0000 */
[----:B0-----:R-:W-:Y:S01]  /*e080*/  FADD.FTZ R4, R3, R4 ;  /* 0x0000000403047221 */ /* 0x001fe20000010000 */
[----:B------:R-:W-:-:S04]  /*e090*/  IMAD.MOV.U32 R3, RZ, RZ, RZ ;  /* 0x000000ffff037224 */ /* 0x000fc800078e00ff */
[----:B------:R-:W-:-:S13]  /*e0a0*/  FSETP.NE.FTZ.AND P0, PT, R4, RZ, PT ;  /* 0x000000ff0400720b */ /* 0x000fda0003f15000 */
[----:B------:R-:W0:Y:S01]  /*e0b0*/  @P0 MUFU.RCP R3, R4 ;  /* 0x0000000400030308 */ /* 0x000e220000001000 */
[----:B------:R-:W-:-:S07]  /*e0c0*/  @P0 FMUL.FTZ R5, R13, 0.69314718246459960938 ;  /* 0x3f3172180d050820 */ /* 0x000fce0000410000 */
[----:B------:R-:W3:Y:S01]  /*e0d0*/  @P0 MUFU.LG2 R4, R4 ;  /* 0x0000000400040308 */ /* 0x000ee20000000c00 */
        /* <DEDUP_REMOVED lines=141> */
[----:B------:R-:W-:-:S02]  /*e9b0*/  SEL R0, RZ, 0x1, P1 ;  /* 0x00000001ff007807 */ /* 0x000fc40000800000 */
[----:B------:R-:W-:Y:S02]  /*e9c0*/  PLOP3.LUT P0, PT, PT, PT, PT, 0x8, 0x0 ;  /* 0x000000000000781c */ /* 0x000fe40003f0e170 */
[----:B------:R-:W-:Y:S01]  /*e9d0*/  LOP3.LUT R214, R214, R0, RZ, 0x3c, !PT ;  /* 0x00000000d6d67212 */ /* 0x000fe200078e3cff */
[----:B--2---:R-:W-:-:S05]  /*e9e0*/  VIADD R6, R6, 0x1 ;  /* 0x0000000106067836 */ /* 0x004fca0000000000 */
[----:B------:R1:W-:Y:S05]  /*e9f0*/  STL [R1+0x40], R6 ;  /* 0x0000400601007387 */ /* 0x0003ea0000100800 */
.L_x_9742:
[----:B------:R-:W-:Y:S05]  /*ea00*/  WARPSYNC.ALL ;  /* 0x0000000000007948 */ /* 0x000fea0003800000 */
[----:B------:R-:W0:Y:S01]  /*ea10*/  S2R R0, SR_CgaCtaId ;  /* 0x0000000000007919 */ /* 0x000e220000008800 */
[----:B------:R-:W-:Y:S01]  /*ea20*/  MOV R19, 0x400 ;  /* 0x0000040000137802 */ /* 0x000fe20000000f00 */
[----:B------:R-:W-:Y:S01]  /*ea30*/  BSSY B0, `(.L_x_9798) ;  /* 0x0000521000007945 */ /* 0x000fe20003800000 */
[----:B------:R-:W-:Y:S02]  /*ea40*/  BAR.SYNC.DEFER_BLOCKING 0x5, 0x180 ;  /* 0x0146000000007b1d */ /* 0x000fe40000010000 */
[----:B0-----:R-:W-:-:S05]  /*ea50*/  LEA R19, R0, R19, 0x18 ;  /* 0x0000001300137211 */ /* 0x001fca00078ec0ff */
[----:B-----5:R0:W2:Y:S01]  /*ea60*/  LDS.128 R48, [R19+0x228d0] ;  /* 0x0228d00013307984 */ /* 0x0200a20000000c00 */
[----:B------:R-:W-:Y:S06]  /*ea70*/  BAR.ARV 0x4, 0x180 ;  /* 0x0106000000007b1d */ /* 0x000fec0000002000 */
[----:B------:R-:W-:Y:S05]  /*ea80*/  @P0 BRA `(.L_x_9799) ;  /* 0x0000004000100947 */ /* 0x000fea0003800000 */
[----:B------:R-:W3:Y:S01]  /*ea90*/  LDL R3, [R1+0x15c] ;  /* 0x00015c0001037983 */ /* 0x000ee20000100800 */
[----:B------:R-:W-:-:S03]  /*eaa0*/  ULDC UR4, c[0x0][0xad4] ;  /* 0x0002b50000047ab9 */ /* 0x000fc60000000800 */
[----:B------:R-:W4:Y:S01]  /*eab0*/  LDL.LU R10, [R1+0x30] ;  /* 0x00003000010a7983 */ /* 0x000f220000300800 */
[----:B------:R-:W0:Y:S01]  /*eac0*/  S2R R0, SR_SWINHI ;  /* 0x0000000000007919 */ /* 0x000e220000002f00 */
[----:B------:R-:W-:Y:S02]  /*ead0*/  F2FP.BF16.F32.PACK_AB R11, R31, R30 ;  /* 0x0000001e1f0b723e */ /* 0x000fe400000010ff */
[----:B------:R-:W-:Y:S01]  /*eae0*/  F2FP.BF16.F32.PACK_AB R12, R33, R32 ;  /* 0x00000020210c723e */ /* 0x000fe200000010ff */
[----:B------:R-:W4:Y:S01]  /*eaf0*/  LDL.LU R154, [R1+0x38] ;  /* 0x00003800019a7983 */ /* 0x000f220000300800 */
[----:B------:R-:W-:Y:S02]  /*eb00*/  F2FP.BF16.F32.PACK_AB R13, R35, R34 ;  /* 0x00000022230d723e */ /* 0x000fe400000010ff */
[----:B------:R-:W-:Y:S01]  /*eb10*/  F2FP.BF16.F32.PACK_AB R14, R37, R36 ;  /* 0x00000024250e723e */ /* 0x000fe200000010ff */
[----:B--2---:R-:W2:Y:S01]  /*eb20*/  LDL.LU R48, [R1+0x3c] ;  /* 0x00003c0001307983 */ /* 0x004ea20000300800 */
[----:B-1----:R-:W-:-:S02]  /*eb30*/  MOV R6, R19 ;  /* 0x0000001300067202 */ /* 0x002fc40000000f00 */
[----:B0-----:R-:W-:Y:S02]  /*eb40*/  MOV R7, R0 ;  /* 0x0000000000077202 */ /* 0x001fe40000000f00 */
[----:B------:R-:W-:Y:S01]  /*eb50*/  F2FP.BF16.F32.PACK_AB R15, R39, R38 ;  /* 0x00000026270f723e */ /* 0x000fe200000010ff */
[----:B---3--:R-:W-:Y:S01]  /*eb60*/  IMAD.WIDE R20, R3, 0x2, R6 ;  /* 0x0000000203147825 */ /* 0x008fe200078e0206 */
[----:B----4-:R-:W-:-:S03]  /*eb70*/  ISETP.NE.AND P0, PT, R10, RZ, PT ;  /* 0x000000ff0a00720c */ /* 0x010fc60003f05270 */
[----:B------:R-:W-:Y:S01]  /*eb80*/  IMAD.MOV.U32 R9, RZ, RZ, R21 ;  /* 0x000000ffff097224 */ /* 0x000fe200078e0015 */
[----:B------:R-:W-:-:S04]  /*eb90*/  LOP3.LUT R0, R20, 0x380, RZ, 0xc0, !PT ;  /* 0x0000038014007812 */ /* 0x000fc800078ec0ff */
[----:B------:R-:W-:-:S04]  /*eba0*/  SHF.R.U64 R0, R0, 0x3, RZ ;  /* 0x0000000300007819 */ /* 0x000fc800000012ff */
[----:B------:R-:W-:Y:S02]  /*ebb0*/  LOP3.LUT R8, R0, R20, RZ, 0x3c, !PT ;  /* 0x0000001400087212 */ /* 0x000fe400078e3cff */
[----:B------:R-:W-:Y:S01]  /*ebc0*/  SEL R0, R10, UR4, P0 ;  /* 0x000000040a007c07 */ /* 0x000fe20008000000 */
[----:B------:R-:W-:Y:S05]  /*ebd0*/  WARPSYNC.ALL ;  /* 0x0000000000007948 */ /* 0x000fea0003800000 */
[----:B------:R-:W-:Y:S01]  /*ebe0*/  MOV R3, R8 ;  /* 0x0000000800037202 */ /* 0x000fe20000000f00 */
[----:B------:R-:W-:Y:S01]  /*ebf0*/  ULDC.64 UR4, c[0x0][0xc00] ;  /* 0x0003000000047ab9 */ /* 0x000fe20000000a00 */
[----:B------:R-:W-:Y:S01]  /*ec00*/  F2FP.BF16.F32.PACK_AB R8, R153, R152 ;  /* 0x000000989908723e */ /* 0x000fe200000010ff */
[----:B------:R-:W-:Y:S01]  /*ec10*/  ULDC.64 UR6, c[0x0][0xc08] ;  /* 0x0003020000067ab9 */ /* 0x000fe20000000a00 */
[----:B------:R-:W-:-:S02]  /*ec20*/  F2FP.BF16.F32.PACK_AB R9, R27, R26 ;  /* 0x0000001a1b09723e */ /* 0x000fc400000010ff */
[----:B------:R-:W-:Y:S01]  /*ec30*/  F2FP.BF16.F32.PACK_AB R10, R29, R28 ;  /* 0x0000001c1d0a723e */ /* 0x000fe200000010ff */
[----:B------:R-:W-:Y:S06]  /*ec40*/  BAR.SYNC.DEFER_BLOCKING 0x1, 0x100 ;  /* 0x0044000000007b1d */ /* 0x000fec0000010000 */
        /* <DEDUP_REMOVED lines=161> */
[----:B------:R0:W-:Y:S01]  /*f660*/  STSM.16.M88.4 [R20], R12 ;  /* 0x0000000c14007844 */ /* 0x0001e20000000200 */
[----:B------:R-:W-:Y:S01]  /*f670*/  BAR.SYNC.DEFER_BLOCKING 0x1, 0x100 ;  /* 0x0044000000007b1d */ /* 0x000fe20000010000 */
[----:B------:R-:W-:-:S04]  /*f680*/  ISETP.NE.U32.AND P1, PT, RZ, UR4, PT ;  /* 0x00000004ff007c0c */ /* 0x000fc8000bf25070 */
[----:B------:R-:W-:Y:S02]  /*f690*/  ISETP.NE.AND.EX P1, PT, RZ, UR5, PT, P1 ;  /* 0x00000005ff007c0c */ /* 0x000fe4000bf25310 */
[----:B------:R-:W-:Y:S01]  /*f6a0*/  IADD3 R10, P0, R154, UR4, RZ ;  /* 0x000000049a0a7c10 */ /* 0x000fe2000ff1e0ff */
[----:B------:R-:W-:-:S03]  /*f6b0*/  IMAD.MOV.U32 R9, RZ, RZ, RZ ;  /* 0x000000ffff097224 */ /* 0x000fc600078e00ff */
[----:B--2---:R-:W-:-:S07]  /*f6c0*/  IADD3.X R11, R48, UR5, RZ, P0, !PT ;  /* 0x00000005300b7c10 */ /* 0x004fce00087fe4ff */
[----:B------:R-:W5:Y:S01]  /*f6d0*/  @P1 LDG.E R9, desc[UR40][R10.64] ;  /* 0x000000280a091981 */ /* 0x000f62000c1e1900 */
[----:B------:R-:W-:-:S04]  /*f6e0*/  ISETP.NE.U32.AND P0, PT, RZ, UR6, PT ;  /* 0x00000006ff007c0c */ /* 0x000fc8000bf05070 */
[----:B------:R-:W-:-:S13]  /*f6f0*/  ISETP.NE.AND.EX P0, PT, RZ, UR7, PT, P0 ;  /* 0x00000007ff007c0c */ /* 0x000fda000bf05300 */
[----:B0-----:R-:W-:Y:S01]  /*f700*/  @P0 IADD3 R12, P2, R154, UR6, RZ ;  /* 0x000000069a0c0c10 */ /* 0x001fe2000ff5e0ff */
[----:B------:R-:W-:-:S03]  /*f710*/  ULDC UR6, c[0x0][0xa88] ;  /* 0x0002a20000067ab9 */ /* 0x000fc60000000800 */
[----:B------:R-:W-:Y:S02]  /*f720*/  @P0 IADD3.X R13, R48, UR7, RZ, P2, !PT ;  /* 0x00000007300d0c10 */ /* 0x000fe400097fe4ff */
[----:B------:R-:W-:Y:S01]  /*f730*/  ISETP.GT.AND P2, PT, R0, 0x1, PT ;  /* 0x000000010000780c */ /* 0x000fe20003f44270 */
[----:B------:R-:W-:Y:S02]  /*f740*/  IMAD.MOV.U32 R0, RZ, RZ, 0x9b8 ;  /* 0x000009b8ff007424 */ /* 0x000fe400078e00ff */
[----:B------:R-:W-:-:S03]  /*f750*/  IMAD.U32 R20, RZ, RZ, UR6 ;  /* 0x00000006ff147e24 */ /* 0x000fc6000f8e00ff */
[----:B------:R-:W-:-:S03]  /*f760*/  SEL R0, R0, 0x978, P2 ;  /* 0x0000097800007807 */ /* 0x000fc60001000000 */
[----:B------:R0:W5:Y:S01]  /*f770*/  @P0 LDG.E R20, desc[UR40][R12.64] ;  /* 0x000000280c140981 */ /* 0x000162000c1e1900 */
[----:B------:R1:W2:Y:S08]  /*f780*/  LDC.64 R14, c[0x0][R0+0x220] ;  /* 0x00008800000e7b82 */ /* 0x0002b00000000a00 */
[----:B0-----:R1:W0:Y:S01]  /*f790*/  LDC.64 R12, c[0x0][R0+0x218] ;  /* 0x00008600000c7b82 */ /* 0x0012220000000a00 */
[----:B------:R-:W-:Y:S05]  /*f7a0*/  @P0 BRA `(.L_x_9800) ;  /* 0x0000000000100947 */ /* 0x000fea0003800000 */
[----:B------:R-:W-:Y:S05]  /*f7b0*/  @!P1 BRA `(.L_x_9800) ;  /* 0x00000000000c9947 */ /* 0x000fea0003800000 */
[----:B-----5:R-:W3:Y:S04]  /*f7c0*/  LDG.E R20, desc[UR40][R10.64] ;  /* 0x000000280a147981 */ /* 0x020ee8000c1e1900 */
[----:B------:R-:W3:Y:S02]  /*f7d0*/  LDG.E R10, desc[UR40][R10.64+0x4] ;  /* 0x000004280a0a7981 */ /* 0x000ee4000c1e1900 */
[----:B---3--:R-:W-:-:S07]  /*f7e0*/  IMAD.IADD R20, R10, 0x1, -R20 ;  /* 0x000000010a147824 */ /* 0x008fce00078e0a14 */
.L_x_9800:
[----:B------:R-:W3:Y:S01]  /*f7f0*/  LDL.LU R8, [R1+0x34] ;  /* 0x0000340001087983 */ /* 0x000ee20000300800 */
[----:B------:R-:W4:Y:S03]  /*f800*/  LDC R158, c[0x0][0xbe8] ;  /* 0x0002fa00ff9e7b82 */ /* 0x000f260000000800 */
[----:B------:R-:W2:Y:S04]  /*f810*/  LDL.LU R3, [R1+0xcc] ;  /* 0x0000cc0001037983 */ /* 0x000ea80000300800 */
[----:B------:R-:W2:Y:S04]  /*f820*/  LDL R159, [R1+0x48] ;  /* 0x00004800019f7983 */ /* 0x000ea80000100800 */
[----:B------:R-:W2:Y:S04]  /*f830*/  LDL R163, [R1+0x158] ;  /* 0x0001580001a37983 */ /* 0x000ea80000100800 */
[----:B------:R-:W2:Y:S04]  /*f840*/  LDL R160, [R1+0x44] ;  /* 0x0000440001a07983 */ /* 0x000ea80000100800 */
[----:B------:R-:W2:Y:S04]  /*f850*/  LDL R162, [R1+0x154] ;  /* 0x0001540001a27983 */ /* 0x000ea80000100800 */
[----:B------:R-:W2:Y:S01]  /*f860*/  LDL R161, [R1+0xd0] ;  /* 0x0000d00001a17983 */ /* 0x000ea20000100800 */
[----:B------:R-:W1:Y:S01]  /*f870*/  LDC.64 R10, c[0x0][R0+0x228] ;  /* 0x00008a00000a7b82 */ /* 0x000e620000000a00 */
[----:B----4-:R-:W-:-:S02]  /*f880*/  ISETP.NE.AND P1, PT, R158, 0x1, PT ;  /* 0x000000019e00780c */ /* 0x010fc40003f25270 */
[----:B------:R-:W-:-:S04]  /*f890*/  ISETP.NE.U32.AND P0, PT, RZ, UR4, PT ;  /* 0x00000004ff007c0c */ /* 0x000fc8000bf05070 */
[----:B------:R-:W-:-:S07]  /*f8a0*/  ISETP.NE.AND.EX P0, PT, RZ, UR5, PT, P0 ;  /* 0x00000005ff007c0c */ /* 0x000fce000bf05300 */
[----:B------:R-:W4:Y:S01]  /*f8b0*/  @P1 LDC R154, c[0x0][0xbec] ;  /* 0x0002fb00ff9a1b82 */ /* 0x000f220000000800 */
[-C--:B0-----:R-:W-:Y:S02]  /*f8c0*/  IMAD R21, R13, R201.reuse, RZ ;  /* 0x000000c90d157224 */ /* 0x081fe400078e02ff */
[----:B------:R-:W-:-:S05]  /*f8d0*/  IMAD.WIDE.U32 R12, R12, R201, RZ ;  /* 0x000000c90c0c7225 */ /* 0x000fca00078e00ff */
[----:B------:R-:W0:Y:S01]  /*f8e0*/  @P1 LDC R157, c[0x0][0xbf0] ;  /* 0x0002fc00ff9d1b82 */ /* 0x000e220000000800 */
[----:B------:R-:W-:Y:S01]  /*f8f0*/  IMAD.IADD R48, R13, 0x1, R21 ;  /* 0x000000010d307824 */ /* 0x000fe200078e0215 */
[----:B---3--:R-:W-:Y:S02]  /*f900*/  SEL R8, R8, RZ, !P0 ;  /* 0x000000ff08087207 */ /* 0x008fe40004000000 */
[----:B--2---:R-:W-:-:S03]  /*f910*/  SEL R3, R3, RZ, !P0 ;  /* 0x000000ff03037207 */ /* 0x004fc60004000000 */
[----:B------:R-:W-:-:S04]  /*f920*/  IMAD R15, R15, R8, RZ ;  /* 0x000000080f0f7224 */ /* 0x000fc800078e02ff */
[C---:B------:R-:W-:Y:S02]  /*f930*/  IMAD R3, R14.reuse, R3, R15 ;  /* 0x000000030e037224 */ /* 0x040fe400078e020f */
[----:B------:R-:W-:-:S04]  /*f940*/  IMAD.WIDE.U32 R14, R14, R8, RZ ;  /* 0x000000080e0e7225 */ /* 0x000fc800078e00ff */
[----:B------:R-:W-:Y:S01]  /*f950*/  IMAD.IADD R15, R15, 0x1, R3 ;  /* 0x000000010f0f7824 */ /* 0x000fe200078e0203 */
[--C-:B-----5:R-:W-:Y:S02]  /*f960*/  IADD3 R14, P0, P3, R14, R12, R9.reuse ;  /* 0x0000000c0e0e7210 */ /* 0x120fe40007b1e009 */
[----:B------:R-:W-:Y:S02]  /*f970*/  SHF.R.S32.HI R3, RZ, 0x1f, R9 ;  /* 0x0000001fff037819 */ /* 0x000fe40000011409 */
[----:B------:R-:W-:Y:S02]  /*f980*/  SEL R12, R159, RZ, P2 ;  /* 0x000000ff9f0c7207 */ /* 0x000fe40001000000 */
[----:B------:R-:W-:Y:S01]  /*f990*/  IADD3.X R15, R15, R48, R3, P0, P3 ;  /* 0x000000300f0f7210 */ /* 0x000fe200007e6403 */
[----:B------:R-:W-:Y:S02]  /*f9a0*/  IMAD R48, R160, 0x80, R163 ;  /* 0x00000080a0307824 */ /* 0x000fe400078e02a3 */
[----:B-1----:R-:W-:-:S02]  /*f9b0*/  IMAD R21, R11, R12, RZ ;  /* 0x0000000c0b157224 */ /* 0x002fc400078e02ff */
[----:B------:R-:W-:-:S04]  /*f9c0*/  IMAD.WIDE.U32 R12, R10, R12, RZ ;  /* 0x0000000c0a0c7225 */ /* 0x000fc800078e00ff */
[----:B----4-:R-:W-:-:S04]  /*f9d0*/  @P1 IMAD.HI.U32 R10, R48, R154, RZ ;  /* 0x0000009a300a1227 */ /* 0x010fc800078e00ff */
[----:B------:R-:W-:Y:S01]  /*f9e0*/  IMAD.MOV.U32 R154, RZ, RZ, R48 ;  /* 0x000000ffff9a7224 */ /* 0x000fe200078e0030 */
[----:B0-----:R-:W-:Y:S02]  /*f9f0*/  @P1 SHF.R.U32.HI R154, RZ, R157, R10 ;  /* 0x0000009dff9a1219 */ /* 0x001fe4000001160a */
[----:B------:R0:W1:Y:S01]  /*fa00*/  LDC.64 R10, c[0x0][R0+0x210] ;  /* 0x00008400000a7b82 */ /* 0x0000620000000a00 */
[----:B------:R-:W-:Y:S01]  /*fa10*/  IMAD.IADD R21, R13, 0x1, R21 ;  /* 0x000000010d157824 */ /* 0x000fe200078e0215 */
[----:B------:R-:W-:Y:S02]  /*fa20*/  IADD3 R12, P0, P3, R154, R14, R12 ;  /* 0x0000000e9a0c7210 */ /* 0x000fe40007b1e00c */
[----:B0-----:R-:W-:-:S04]  /*fa30*/  SHF.R.S32.HI R0, RZ, 0x1f, R154 ;  /* 0x0000001fff007819 */ /* 0x001fc8000001149a */
[----:B------:R-:W-:Y:S02]  /*fa40*/  IADD3.X R13, R0, R15, R21, P0, P3 ;  /* 0x0000000f000d7210 */ /* 0x000fe400007e6415 */
[----:B------:R-:W0:Y:S01]  /*fa50*/  LDC.64 R14, c[0x0][0xba8] ;  /* 0x0002ea00ff0e7b82 */ /* 0x000e220000000a00 */
[----:B------:R-:W-:-:S04]  /*fa60*/  IMAD.MOV R21, RZ, RZ, -R154 ;  /* 0x000000ffff157224 */ /* 0x000fc800078e0a9a */
[----:B------:R-:W-:-:S05]  /*fa70*/  IMAD R21, R158, R21, R48 ;  /* 0x000000159e157224 */ /* 0x000fca00078e0230 */
[----:B------:R-:W-:Y:S01]  /*fa80*/  SHF.R.S32.HI R0, RZ, 0x1f, R21 ;  /* 0x0000001fff007819 */ /* 0x000fe20000011415 */
[----:B0-----:R-:W0:Y:S08]  /*fa90*/  @!P2 LDC R14, c[0x0][0xb50] ;  /* 0x0002d400ff0eab82 */ /* 0x001e300000000800 */
[----:B------:R-:W2:Y:S01]  /*faa0*/  @!P2 LDC R15, c[0x0][0xb54] ;  /* 0x0002d500ff0fab82 */ /* 0x000ea20000000800 */
[----:B-1----:R-:W-:-:S02]  /*fab0*/  IMAD R11, R11, R21, RZ ;  /* 0x000000150b0b7224 */ /* 0x002fc400078e02ff */
[----:B------:R-:W-:-:S04]  /*fac0*/  IMAD.WIDE.U32 R12, R10, R21, R12 ;  /* 0x000000150a0c7225 */ /* 0x000fc800078e000c */
[----:B------:R-:W-:-:S04]  /*fad0*/  IMAD R0, R10, R0, R11 ;  /* 0x000000000a007224 */ /* 0x000fc800078e020b */
[----:B------:R-:W-:Y:S01]  /*fae0*/  IMAD.IADD R0, R13, 0x1, R0 ;  /* 0x000000010d007824 */ /* 0x000fe200078e0200 */
[----:B0-----:R-:W-:-:S04]  /*faf0*/  LEA R14, P0, R12, R14, 0x2 ;  /* 0x0000000e0c0e7211 */ /* 0x001fc800078010ff */
[----:B--2---:R-:W-:Y:S01]  /*fb00*/  LEA.HI.X R0, R12, R15, R0, 0x2, P0 ;  /* 0x0000000f0c007211 */ /* 0x004fe200000f1400 */
[----:B------:R-:W-:Y:S01]  /*fb10*/  SHFL.IDX PT, R10, R14, RZ, 0x1c1f ;  /* 0x001c1fff0e0a7589 */ /* 0x000fe200000e0000 */
[----:B------:R-:W-:-:S03]  /*fb20*/  IMAD R21, R160, 0x80, R162 ;  /* 0x00000080a0157824 */ /* 0x000fc600078e02a2 */
[----:B------:R-:W0:Y:S04]  /*fb30*/  SHFL.IDX PT, R11, R0, RZ, 0x1c1f ;  /* 0x001c1fff000b7589 */ /* 0x000e2800000e0000 */
[----:B------:R-:W-:Y:S04]  /*fb40*/  SHFL.IDX PT, R12, R14, 0x1, 0x1c1f ;  /* 0x003c1f000e0c7f89 */ /* 0x000fe800000e0000 */
[----:B------:R1:W2:Y:S01]  /*fb50*/  SHFL.IDX PT, R13, R0, 0x1, 0x1c1f ;  /* 0x003c1f00000d7f89 */ /* 0x0002a200000e0000 */
[----:B------:R-:W-:Y:S01]  /*fb60*/  LOP3.LUT P0, RZ, R161, 0x3, RZ, 0xc0, !PT ;  /* 0x00000003a1ff7812 */ /* 0x000fe2000780c0ff */
[----:B-1----:R-:W-:-:S02]  /*fb70*/  IMAD R0, R20, R158, RZ ;  /* 0x0000009e14007224 */ /* 0x002fc400078e02ff */
[----:B------:R-:W-:-:S03]  /*fb80*/  VIADD R20, R21, 0x8 ;  /* 0x0000000815147836 */ /* 0x000fc60000000000 */
[-C--:B------:R-:W-:Y:S02]  /*fb90*/  ISETP.GE.OR P3, PT, R21, R0.reuse, P0 ;  /* 0x000000001500720c */ /* 0x080fe40000766670 */
[----:B------:R-:W-:-:S11]  /*fba0*/  ISETP.GE.OR P0, PT, R20, R0, P0 ;  /* 0x000000001400720c */ /* 0x000fd60000706670 */
[----:B0-----:R0:W-:Y:S04]  /*fbb0*/  @!P3 ST.E desc[UR40][R10.64], R156 ;  /* 0x0000009c0a00b985 */ /* 0x0011e8000c101928 */
[----:B--2---:R0:W-:Y:S01]  /*fbc0*/  @!P0 ST.E desc[UR40][R12.64], R155 ;  /* 0x0000009b0c008985 */ /* 0x0041e2000c101928 */
[----:B------:R-:W-:Y:S05]  /*fbd0*/  @P2 BRA `(.L_x_9801) ;  /* 0x00000010009c2947 */ /* 0x000fea0003800000 */
[----:B0-----:R-:W0:Y:S01]  /*fbe0*/  S2R R12, SR_TID.X ;  /* 0x00000000000c7919 */ /* 0x001e220000002100 */
[----:B------:R-:W-:Y:S01]  /*fbf0*/  ULDC.64 UR4, c[0x0][0xaa0] ;  /* 0x0002a80000047ab9 */ /* 0x000fe20000000a00 */
[----:B------:R-:W1:Y:S01]  /*fc00*/  @P1 LDC R14, c[0x0][0xbf0] ;  /* 0x0002fc00ff0e1b82 */ /* 0x000e620000000800 */
[----:B0-----:R-:W-:-:S05]  /*fc10*/  VIADD R12, R12, 0xffffff80 ;  /* 0xffffff800c0c7836 */ /* 0x001fca0000000000 */
[----:B------:R-:W-:-:S04]  /*fc20*/  SHF.R.S32.HI R13, RZ, 0x1f, R12 ;  /* 0x0000001fff0d7819 */ /* 0x000fc8000001140c */
[----:B------:R-:W-:-:S04]  /*fc30*/  LEA.HI R13, R13, R12, RZ, 0x3 ;  /* 0x0000000c0d0d7211 */ /* 0x000fc800078f18ff */
[----:B------:R-:W-:-:S05]  /*fc40*/  SHF.R.S32.HI R20, RZ, 0x3, R13 ;  /* 0x00000003ff147819 */ /* 0x000fca000001140d */
[----:B------:R-:W-:-:S04]  /*fc50*/  IMAD R5, R20, 0x40, R207 ;  /* 0x0000004014057824 */ /* 0x000fc800078e02cf */
[----:B------:R-:W-:-:S03]  /*fc60*/  IMAD.WIDE R6, R5, 0x2, R6 ;  /* 0x0000000205067825 */ /* 0x000fc600078e0206 */
[C---:B------:R-:W-:Y:S02]  /*fc70*/  IADD3 R41, P5, R6.reuse, 0x5000, RZ ;  /* 0x0000500006297810 */ /* 0x040fe40007fbe0ff */
[C---:B------:R-:W-:Y:S02]  /*fc80*/  IADD3 R25, P0, R6.reuse, 0x1000, RZ ;  /* 0x0000100006197810 */ /* 0x040fe40007f1e0ff */
[----:B------:R-:W-:Y:S02]  /*fc90*/  LOP3.LUT R40, R41, 0x380, RZ, 0xc0, !PT ;  /* 0x0000038029287812 */ /* 0x000fe400078ec0ff */
[C---:B------:R-:W-:Y:S02]  /*fca0*/  IADD3 R29, P2, R6.reuse, 0x2000, RZ ;  /* 0x00002000061d7810 */ /* 0x040fe40007f5e0ff */
[C---:B------:R-:W-:Y:S02]  /*fcb0*/  IADD3 R33, P3, R6.reuse, 0x3000, RZ ;  /* 0x0000300006217810 */ /* 0x040fe40007f7e0ff */
[----:B------:R-:W-:-:S02]  /*fcc0*/  IADD3 R37, P4, R6, 0x4000, RZ ;  /* 0x0000400006257810 */ /* 0x000fc40007f9e0ff */
[----:B------:R-:W-:Y:S02]  /*fcd0*/  SHF.R.U64 R40, R40, 0x3, RZ ;  /* 0x0000000328287819 */ /* 0x000fe400000012ff */
[----:B------:R-:W-:Y:S02]  /*fce0*/  LOP3.LUT R24, R25, 0x380, RZ, 0xc0, !PT ;  /* 0x0000038019187812 */ /* 0x000fe400078ec0ff */
[----:B------:R-:W-:Y:S02]  /*fcf0*/  LOP3.LUT R28, R29, 0x380, RZ, 0xc0, !PT ;  /* 0x000003801d1c7812 */ /* 0x000fe400078ec0ff */
[----:B------:R-:W-:Y:S02]  /*fd00*/  LOP3.LUT R32, R33, 0x380, RZ, 0xc0, !PT ;  /* 0x0000038021207812 */ /* 0x000fe400078ec0ff */
[----:B------:R-:W-:Y:S02]  /*fd10*/  LOP3.LUT R36, R37, 0x380, RZ, 0xc0, !PT ;  /* 0x0000038025247812 */ /* 0x000fe400078ec0ff */
[----:B------:R-:W-:Y:S01]  /*fd20*/  LOP3.LUT R40, R40, R41, RZ, 0x3c, !PT ;  /* 0x0000002928287212 */ /* 0x000fe200078e3cff */
[----:B------:R-:W-:Y:S01]  /*fd30*/  IMAD.X R41, RZ, RZ, R7, P5 ;  /* 0x000000ffff297224 */ /* 0x000fe200028e0607 */
[----:B------:R-:W-:-:S02]  /*fd40*/  IADD3 R65, P5, R6, 0xa000, RZ ;  /* 0x0000a00006417810 */ /* 0x000fc40007fbe0ff */
[----:B------:R-:W-:Y:S02]  /*fd50*/  SHF.R.U64 R24, R24, 0x3, RZ ;  /* 0x0000000318187819 */ /* 0x000fe400000012ff */
[----:B------:R-:W-:Y:S01]  /*fd60*/  SHF.R.U64 R28, R28, 0x3, RZ ;  /* 0x000000031c1c7819 */ /* 0x000fe200000012ff */
[----:B------:R-:W-:Y:S01]  /*fd70*/  IMAD R10, R3, UR4, RZ ;  /* 0x00000004030a7c24 */ /* 0x000fe2000f8e02ff */
[----:B------:R-:W-:Y:S01]  /*fd80*/  SHF.R.U64 R32, R32, 0x3, RZ ;  /* 0x0000000320207819 */ /* 0x000fe200000012ff */
[----:B------:R-:W5:Y:S01]  /*fd90*/  LD.E.128 R40, desc[UR40][R40.64] ;  /* 0x0000002828287980 */ /* 0x000f62000c101d00 */
[----:B------:R-:W-:Y:S02]  /*fda0*/  SHF.R.U64 R36, R36, 0x3, RZ ;  /* 0x0000000324247819 */ /* 0x000fe400000012ff */
[----:B------:R-:W-:Y:S02]  /*fdb0*/  LOP3.LUT R64, R65, 0x380, RZ, 0xc0, !PT ;  /* 0x0000038041407812 */ /* 0x000fe400078ec0ff */
        /* <DEDUP_REMOVED lines=8> */
[----:B------:R-:W-:-:S02]  /*fe40*/  IADD3 R45, P0, R6, 0x6000, RZ ;  /* 0x00006000062d7810 */ /* 0x000fc40007f1e0ff */
[C---:B------:R-:W-:Y:S01]  /*fe50*/  LOP3.LUT R15, R6.reuse, 0x380, RZ, 0xc0, !PT ;  /* 0x00000380060f7812 */ /* 0x040fe200078ec0ff */
[----:B------:R-:W-:Y:S01]  /*fe60*/  IMAD R3, R9, UR5, R10 ;  /* 0x0000000509037c24 */ /* 0x000fe2000f8e020a */
[C---:B------:R-:W-:Y:S01]  /*fe70*/  IADD3 R53, P2, R6.reuse, 0x7000, RZ ;  /* 0x0000700006357810 */ /* 0x040fe20007f5e0ff */
[----:B------:R-:W5:Y:S01]  /*fe80*/  LD.E.128 R24, desc[UR40][R24.64] ;  /* 0x0000002818187980 */ /* 0x000f62000c101d00 */
[C---:B------:R-:W-:Y:S02]  /*fe90*/  IADD3 R57, P3, R6.reuse, 0x8000, RZ ;  /* 0x0000800006397810 */ /* 0x040fe40007f7e0ff */
[----:B------:R-:W-:Y:S01]  /*fea0*/  IADD3 R61, P4, R6, 0x9000, RZ ;  /* 0x00009000063d7810 */ /* 0x000fe20007f9e0ff */
[----:B------:R-:W5:Y:S01]  /*feb0*/  LD.E.128 R28, desc[UR40][R28.64] ;  /* 0x000000281c1c7980 */ /* 0x000f62000c101d00 */
[----:B------:R-:W-:Y:S02]  /*fec0*/  SHF.R.U64 R64, R64, 0x3, RZ ;  /* 0x0000000340407819 */ /* 0x000fe400000012ff */
[----:B------:R-:W-:Y:S01]  /*fed0*/  LOP3.LUT R44, R45, 0x380, RZ, 0xc0, !PT ;  /* 0x000003802d2c7812 */ /* 0x000fe200078ec0ff */
[----:B------:R-:W5:Y:S01]  /*fee0*/  LD.E.128 R32, desc[UR40][R32.64] ;  /* 0x0000002820207980 */ /* 0x000f62000c101d00 */
[----:B------:R-:W-:-:S02]  /*fef0*/  LOP3.LUT R52, R53, 0x380, RZ, 0xc0, !PT ;  /* 0x0000038035347812 */ /* 0x000fc400078ec0ff */
[----:B------:R-:W-:Y:S01]  /*ff00*/  LOP3.LUT R56, R57, 0x380, RZ, 0xc0, !PT ;  /* 0x0000038039387812 */ /* 0x000fe200078ec0ff */
[----:B------:R-:W5:Y:S01]  /*ff10*/  LD.E.128 R36, desc[UR40][R36.64] ;  /* 0x0000002824247980 */ /* 0x000f62000c101d00 */
[----:B------:R-:W-:Y:S02]  /*ff20*/  LOP3.LUT R60, R61, 0x380, RZ, 0xc0, !PT ;  /* 0x000003803d3c7812 */ /* 0x000fe400078ec0ff */
[----:B------:R-:W-:Y:S01]  /*ff30*/  LOP3.LUT R64, R64, R65, RZ, 0x3c, !PT ;  /* 0x0000004140407212 */ /* 0x000fe200078e3cff */
[--C-:B------:R-:W-:Y:S01]  /*ff40*/  IMAD.X R65, RZ, RZ, R7.reuse, P5 ;  /* 0x000000ffff417224 */ /* 0x100fe200028e0607 */
[----:B------:R-:W-:Y:S02]  /*ff50*/  IADD3 R11, P5, R6, 0xf000, RZ ;  /* 0x0000f000060b7810 */ /* 0x000fe40007fbe0ff */
[----:B------:R-:W-:Y:S02]  /*ff60*/  SHF.R.U64 R15, R15, 0x3, RZ ;  /* 0x000000030f0f7819 */ /* 0x000fe400000012ff */
[----:B------:R-:W-:Y:S01]  /*ff70*/  SHF.R.U64 R44, R44, 0x3, RZ ;  /* 0x000000032c2c7819 */ /* 0x000fe200000012ff */
[----:B------:R-:W-:Y:S01]  /*ff80*/  IMAD.X R85, RZ, RZ, R7, P5 ;  /* 0x000000ffff557224 */ /* 0x000fe200028e0607 */
[----:B------:R-:W-:Y:S01]  /*ff90*/  SHF.R.U64 R52, R52, 0x3, RZ ;  /* 0x0000000334347819 */ /* 0x000fe200000012ff */
[----:B------:R-:W5:Y:S01]  /*ffa0*/  LD.E.128 R64, desc[UR40][R64.64] ;  /* 0x0000002840407980 */ /* 0x000f62000c101d00 */
[----:B------:R-:W-:-:S02]  /*ffb0*/  SHF.R.U64 R56, R56, 0x3, RZ ;  /* 0x0000000338387819 */ /* 0x000fc400000012ff */
        /* <DEDUP_REMOVED lines=11> */
[----:B------:R-:W5:Y:S01]  /*10070*/  LD.E.128 R44, desc[UR40][R44.64] ;  /* 0x000000282c2c7980 */ /* 0x000f62000c101d00 */
[----:B------:R-:W0:Y:S01]  /*10080*/  @P1 LDC R15, c[0x0][0xbec] ;  /* 0x0002fb00ff0f1b82 */ /* 0x000e220000000800 */
[----:B------:R-:W-:-:S02]  /*10090*/  IADD3 R69, P0, R6, 0xb000, RZ ;  /* 0x0000b00006457810 */ /* 0x000fc40007f1e0ff */
[C---:B------:R-:W-:Y:S01]  /*100a0*/  IADD3 R73, P2, R6.reuse, 0xc000, RZ ;  /* 0x0000c00006497810 */ /* 0x040fe20007f5e0ff */
[----:B------:R-:W5:Y:S01]  /*100b0*/  LD.E.128 R52, desc[UR40][R52.64] ;  /* 0x0000002834347980 */ /* 0x000f62000c101d00 */
[C---:B------:R-:W-:Y:S02]  /*100c0*/  IADD3 R77, P3, R6.reuse, 0xd000, RZ ;  /* 0x0000d000064d7810 */ /* 0x040fe40007f7e0ff */
[----:B------:R-:W-:Y:S01]  /*100d0*/  IADD3 R81, P4, R6, 0xe000, RZ ;  /* 0x0000e00006517810 */ /* 0x000fe20007f9e0ff */
[----:B------:R-:W5:Y:S01]  /*100e0*/  LD.E.128 R56, desc[UR40][R56.64] ;  /* 0x0000002838387980 */ /* 0x000f62000c101d00 */
[----:B------:R-:W-:Y:S01]  /*100f0*/  SHF.R.U64 R6, R5, 0x3, RZ ;  /* 0x0000000305067819 */ /* 0x000fe200000012ff */
[----:B------:R-:W-:Y:S01]  /*10100*/  IMAD.MOV.U32 R5, RZ, RZ, R7 ;  /* 0x000000ffff057224 */ /* 0x000fe200078e0007 */
[----:B------:R-:W-:Y:S01]  /*10110*/  LOP3.LUT R13, R13, 0xfffffff8, RZ, 0xc0, !PT ;  /* 0xfffffff80d0d7812 */ /* 0x000fe200078ec0ff */
[----:B------:R-:W5:Y:S01]  /*10120*/  LD.E.128 R60, desc[UR40][R60.64] ;  /* 0x000000283c3c7980 */ /* 0x000f62000c101d00 */
[----:B------:R-:W-:Y:S01]  /*10130*/  LOP3.LUT R84, R6, R11, RZ, 0x3c, !PT ;  /* 0x0000000b06547212 */ /* 0x000fe200078e3cff */
[----:B------:R-:W-:Y:S01]  /*10140*/  IMAD.WIDE.U32 R10, R9, UR4, RZ ;  /* 0x00000004090a7c25 */ /* 0x000fe2000f8e00ff */
[----:B------:R-:W-:Y:S01]  /*10150*/  LOP3.LUT R68, R69, 0x380, RZ, 0xc0, !PT ;  /* 0x0000038045447812 */ /* 0x000fe200078ec0ff */
[----:B------:R-:W-:Y:S01]  /*10160*/  ULDC.64 UR4, c[0x0][0xae8] ;  /* 0x0002ba0000047ab9 */ /* 0x000fe20000000a00 */
[----:B------:R-:W-:Y:S01]  /*10170*/  LOP3.LUT R72, R73, 0x380, RZ, 0xc0, !PT ;  /* 0x0000038049487812 */ /* 0x000fe200078ec0ff */
[----:B------:R-:W-:Y:S01]  /*10180*/  IMAD.IADD R11, R11, 0x1, R3 ;  /* 0x000000010b0b7824 */ /* 0x000fe200078e0203 */
[----:B------:R-:W-:Y:S01]  /*10190*/  LOP3.LUT R76, R77, 0x380, RZ, 0xc0, !PT ;  /* 0x000003804d4c7812 */ /* 0x000fe200078ec0ff */
[----:B------:R-:W-:Y:S01]  /*101a0*/  IMAD.IADD R3, R12, 0x1, -R13 ;  /* 0x000000010c037824 */ /* 0x000fe200078e0a0d */
[----:B------:R-:W-:Y:S01]  /*101b0*/  LOP3.LUT R80, R81, 0x380, RZ, 0xc0, !PT ;  /* 0x0000038051507812 */ /* 0x000fe200078ec0ff */
[----:B------:R-:W-:Y:S01]  /*101c0*/  IMAD.WIDE.U32 R10, R201, UR4, R10 ;  /* 0x00000004c90a7c25 */ /* 0x000fe2000f8e000a */
[----:B------:R-:W-:Y:S01]  /*101d0*/  SHF.R.U64 R68, R68, 0x3, RZ ;  /* 0x0000000344447819 */ /* 0x000fe200000012ff */
[----:B------:R-:W5:Y:S01]  /*101e0*/  LD.E.128 R84, desc[UR40][R84.64] ;  /* 0x0000002854547980 */ /* 0x000f62000c101d00 */
[----:B------:R-:W-:Y:S01]  /*101f0*/  SHF.R.U64 R72, R72, 0x3, RZ ;  /* 0x0000000348487819 */ /* 0x000fe200000012ff */
[----:B------:R-:W-:Y:S01]  /*10200*/  IMAD R3, R3, 0x20, R20 ;  /* 0x0000002003037824 */ /* 0x000fe200078e0214 */
[----:B------:R-:W-:-:S02]  /*10210*/  SHF.R.U64 R76, R76, 0x3, RZ ;  /* 0x000000034c4c7819 */ /* 0x000fc400000012ff */
[----:B------:R-:W-:Y:S01]  /*10220*/  SHF.R.U64 R80, R80, 0x3, RZ ;  /* 0x0000000350507819 */ /* 0x000fe200000012ff */
[----:B------:R-:W-:Y:S01]  /*10230*/  IMAD R12, R160, 0x80, R3 ;  /* 0x00000080a00c7824 */ /* 0x000fe200078e0203 */
[----:B------:R-:W-:Y:S01]  /*10240*/  SHF.R.S32.HI R9, RZ, 0x1f, R8 ;  /* 0x0000001fff097819 */ /* 0x000fe20000011408 */
[----:B------:R-:W-:Y:S01]  /*10250*/  IMAD R11, R201, UR5, R11 ;  /* 0x00000005c90b7c24 */ /* 0x000fe2000f8e020b */
[----:B------:R-:W-:Y:S01]  /*10260*/  LOP3.LUT R68, R68, R69, RZ, 0x3c, !PT ;  /* 0x0000004544447212 */ /* 0x000fe200078e3cff */
[----:B0-----:R-:W-:Y:S01]  /*10270*/  @P1 IMAD.HI.U32 R3, R12, R15, RZ ;  /* 0x0000000f0c031227 */ /* 0x001fe200078e00ff */
[----:B------:R-:W-:Y:S01]  /*10280*/  LOP3.LUT R72, R72, R73, RZ, 0x3c, !PT ;  /* 0x0000004948487212 */ /* 0x000fe200078e3cff */
[----:B------:R-:W-:Y:S01]  /*10290*/  ULDC.64 UR4, c[0x0][0xaf0] ;  /* 0x0002bc0000047ab9 */ /* 0x000fe20000000a00 */
[----:B------:R-:W-:Y:S01]  /*102a0*/  LOP3.LUT R76, R76, R77, RZ, 0x3c, !PT ;  /* 0x0000004d4c4c7212 */ /* 0x000fe200078e3cff */
[--C-:B------:R-:W-:Y:S01]  /*102b0*/  IMAD.X R69, RZ, RZ, R7.reuse, P0 ;  /* 0x000000ffff457224 */ /* 0x100fe200000e0607 */
[----:B------:R-:W-:Y:S01]  /*102c0*/  LOP3.LUT R80, R80, R81, RZ, 0x3c, !PT ;  /* 0x0000005150507212 */ /* 0x000fe200078e3cff */
[----:B------:R-:W-:-:S02]  /*102d0*/  IMAD.X R73, RZ, RZ, R7, P2 ;  /* 0x000000ffff497224 */ /* 0x000fc400010e0607 */
[--C-:B------:R-:W-:Y:S02]  /*102e0*/  IMAD.X R77, RZ, RZ, R7.reuse, P3 ;  /* 0x000000ffff4d7224 */ /* 0x100fe400018e0607 */
[----:B------:R-:W-:Y:S01]  /*102f0*/  IMAD.X R81, RZ, RZ, R7, P4 ;  /* 0x000000ffff517224 */ /* 0x000fe200020e0607 */
[----:B------:R-:W5:Y:S01]  /*10300*/  LD.E.128 R68, desc[UR40][R68.64] ;  /* 0x0000002844447980 */ /* 0x000f62000c101d00 */
[----:B------:R-:W-:Y:S02]  /*10310*/  IMAD R9, R9, UR4, RZ ;  /* 0x0000000409097c24 */ /* 0x000fe4000f8e02ff */
[----:B------:R-:W-:Y:S01]  /*10320*/  IMAD.MOV.U32 R13, RZ, RZ, R12 ;  /* 0x000000ffff0d7224 */ /* 0x000fe200078e000c */
[----:B-1----:R-:W-:Y:S01]  /*10330*/  @P1 SHF.R.U32.HI R13, RZ, R14, R3 ;  /* 0x0000000eff0d1219 */ /* 0x002fe20000011603 */
[----:B------:R-:W5:Y:S01]  /*10340*/  LD.E.128 R4, desc[UR40][R4.64] ;  /* 0x0000002804047980 */ /* 0x000f62000c101d00 */
[----:B------:R-:W-:-:S03]  /*10350*/  IMAD R15, R8, UR5, R9 ;  /* 0x00000005080f7c24 */ /* 0x000fc6000f8e0209 */
[----:B------:R-:W5:Y:S01]  /*10360*/  LD.E.128 R72, desc[UR40][R72.64] ;  /* 0x0000002848487980 */ /* 0x000f62000c101d00 */
[----:B------:R-:W-:Y:S01]  /*10370*/  IMAD.WIDE.U32 R8, R8, UR4, R10 ;  /* 0x0000000408087c25 */ /* 0x000fe2000f8e000a */
[--C-:B------:R-:W-:Y:S01]  /*10380*/  SHF.R.S32.HI R3, RZ, 0x1f, R13.reuse ;  /* 0x0000001fff037819 */ /* 0x100fe2000001140d */
[----:B------:R-:W-:Y:S01]  /*10390*/  ULDC.64 UR4, c[0x0][0xae0] ;  /* 0x0002b80000047ab9 */ /* 0x000fe20000000a00 */
[----:B------:R-:W5:Y:S01]  /*103a0*/  LD.E.128 R76, desc[UR40][R76.64] ;  /* 0x000000284c4c7980 */ /* 0x000f62000c101d00 */
[----:B------:R-:W-:-:S03]  /*103b0*/  IMAD.MOV R11, RZ, RZ, -R13 ;  /* 0x000000ffff0b7224 */ /* 0x000fc600078e0a0d */
[----:B------:R-:W5:Y:S01]  /*103c0*/  LD.E.128 R80, desc[UR40][R80.64] ;  /* 0x0000002850507980 */ /* 0x000f62000c101d00 */
[----:B------:R-:W-:Y:S01]  /*103d0*/  @!PT LDS RZ, [RZ] ;  /* 0x00000000fffff984 */ /* 0x000fe20000000800 */
[----:B------:R-:W-:Y:S01]  /*103e0*/  @!PT LDS RZ, [RZ] ;  /* 0x00000000fffff984 */ /* 0x000fe20000000800 */
[----:B------:R-:W-:Y:S01]  /*103f0*/  @!PT LDS RZ, [RZ] ;  /* 0x00000000fffff984 */ /* 0x000fe20000000800 */
[----:B------:R-:W-:Y:S01]  /*10400*/  @!PT LDS RZ, [RZ] ;  /* 0x00000000fffff984 */ /* 0x000fe20000000800 */
[----:B------:R0:W-:Y:S06]  /*10410*/  MEMBAR.ALL.CTA ;  /* 0x0000000000007992 */ /* 0x0001ec0000008000 */
[----:B0-----:R-:W0:Y:S01]  /*10420*/  FENCE.VIEW.ASYNC.S ;  /* 0x00000000000073c6 */ /* 0x001e220000000000 */
[----:B------:R-:W-:Y:S02]  /*10430*/  IMAD.IADD R9, R9, 0x1, R15 ;  /* 0x0000000109097824 */ /* 0x000fe400078e020f */
[----:B------:R-:W-:-:S02]  /*10440*/  IMAD R10, R3, UR4, RZ ;  /* 0x00000004030a7c24 */ /* 0x000fc4000f8e02ff */
[----:B------:R-:W-:Y:S02]  /*10450*/  IMAD R11, R158, R11, R12 ;  /* 0x0000000b9e0b7224 */ /* 0x000fe400078e020c */
[----:B------:R-:W-:-:S04]  /*10460*/  IMAD.WIDE.U32 R8, R13, UR4, R8 ;  /* 0x000000040d087c25 */ /* 0x000fc8000f8e0008 */
[----:B------:R-:W-:Y:S01]  /*10470*/  IMAD R13, R13, UR5, R10 ;  /* 0x000000050d0d7c24 */ /* 0x000fe2000f8e020a */
[----:B------:R-:W-:Y:S01]  /*10480*/  SHF.R.S32.HI R10, RZ, 0x1f, R11 ;  /* 0x0000001fff0a7819 */ /* 0x000fe2000001140b */
[----:B------:R-:W-:Y:S01]  /*10490*/  ULDC.64 UR4, c[0x0][0xad8] ;  /* 0x0002b60000047ab9 */ /* 0x000fe20000000a00 */
[----:B------:R-:W-:Y:S02]  /*104a0*/  VIADD R3, R19, 0x22820 ;  /* 0x0002282013037836 */ /* 0x000fe40000000000 */
[----:B------:R-:W-:Y:S02]  /*104b0*/  IMAD.IADD R9, R9, 0x1, R13 ;  /* 0x0000000109097824 */ /* 0x000fe400078e020d */
[----:B------:R-:W-:Y:S01]  /*104c0*/  IMAD R10, R10, UR4, RZ ;  /* 0x000000040a0a7c24 */ /* 0x000fe2000f8e02ff */
[----:B------:R-:W-:Y:S01]  /*104d0*/  PRMT R3, RZ, 0x654, R3 ;  /* 0x00000654ff037816 */ /* 0x000fe20000000003 */
[----:B------:R-:W-:-:S04]  /*104e0*/  IMAD.WIDE.U32 R8, R11, UR4, R8 ;  /* 0x000000040b087c25 */ /* 0x000fc8000f8e0008 */
[----:B------:R-:W-:Y:S01]  /*104f0*/  IMAD R21, R11, UR5, R10 ;  /* 0x000000050b157c24 */ /* 0x000fe2000f8e020a */
[----:B------:R-:W-:Y:S01]  /*10500*/  ULDC.64 UR4, c[0x0][0xa80] ;  /* 0x0002a00000047ab9 */ /* 0x000fe20000000a00 */
[----:B0-----:R0:W-:Y:S02]  /*10510*/  SYNCS.ARRIVE.TRANS64.RED.A1T0 RZ, [R3+URZ], RZ ;  /* 0x000000ff03ff79a7 */ /* 0x0011e4000810043f */
[----:B------:R-:W-:Y:S01]  /*10520*/  IMAD.IADD R21, R9, 0x1, R21 ;  /* 0x0000000109157824 */ /* 0x000fe200078e0215 */
[----:B0-----:R-:W-:Y:S01]  /*10530*/  LEA R3, P0, R8, UR4, 0x1 ;  /* 0x0000000408037c11 */ /* 0x001fe2000f8008ff */
[----:B------:R-:W-:-:S03]  /*10540*/  UMOV UR4, 0xffffffff ;  /* 0xffffffff00047882 */ /* 0x000fc60000000000 */
[----:B------:R-:W-:Y:S01]  /*10550*/  LEA.HI.X R21, R8, UR5, R21, 0x1, P0 ;  /* 0x0000000508157c11 */ /* 0x000fe200080f0c15 */
[----:B------:R-:W-:Y:S08]  /*10560*/  BRA.DIV UR4, `(.L_x_9802) ;  /* 0x000000b604687947 */ /* 0x000ff0000b800000 */
[----:B------:R0:W1:Y:S04]  /*10570*/  SHFL.IDX PT, R48, R21, RZ, 0x181f ;  /* 0x00181fff15307589 */ /* 0x00006800000e0000 */
[----:B------:R0:W2:Y:S02]  /*10580*/  SHFL.IDX PT, R14, R3, RZ, 0x181f ;  /* 0x00181fff030e7589 */ /* 0x0000a400000e0000 */
.L_x_9998:
[----:B------:R-:W-:Y:S01]  /*10590*/  IMAD R89, R160, 0x80, R20 ;  /* 0x00000080a0597824 */ /* 0x000fe200078e0214 */
[----:B------:R-:W-:Y:S04]  /*105a0*/  BSSY B1, `(.L_x_9803) ;  /* 0x000001e000017945 */ /* 0x000fe80003800000 */
[----:B------:R-:W-:-:S13]  /*105b0*/  ISETP.GE.AND P0, PT, R89, R0, PT ;  /* 0x000000005900720c */ /* 0x000fda0003f06270 */
[----:B------:R-:W-:Y:S05]  /*105c0*/  @P0 BRA `(.L_x_9804) ;  /* 0x00000000006c0947 */ /* 0x000fea0003800000 */
[C---:B------:R-:W-:Y:S01]  /*105d0*/  VIADD R15, R207.reuse, 0x40 ;  /* 0x00000040cf0f7836 */ /* 0x040fe20000000000 */
[----:B------:R-:W-:Y:S01]  /*105e0*/  ULDC UR4, c[0x0][0xac8] ;  /* 0x0002b20000047ab9 */ /* 0x000fe20000000800 */
[C---:B------:R-:W-:Y:S01]  /*105f0*/  VIADD R91, R207.reuse, 0x80 ;  /* 0x00000080cf5b7836 */ /* 0x040fe20000000000 */
[C---:B------:R-:W-:Y:S01]  /*10600*/  ISETP.GE.AND P3, PT, R207.reuse, UR4, PT ;  /* 0x00000004cf007c0c */ /* 0x040fe2000bf66270 */
[----:B------:R-:W-:Y:S01]  /*10610*/  VIADD R88, R207, 0xc0 ;  /* 0x000000c0cf587836 */ /* 0x000fe20000000000 */
[----:B------:R-:W-:Y:S01]  /*10620*/  ISETP.GE.AND P2, PT, R15, UR4, PT ;  /* 0x000000040f007c0c */ /* 0x000fe2000bf46270 */
[----:B------:R-:W-:Y:S01]  /*10630*/  VIADD R93, R207, 0x40 ;  /* 0x00000040cf5d7836 */ /* 0x000fe20000000000 */
[----:B------:R-:W-:Y:S01]  /*10640*/  ISETP.GE.AND P1, PT, R91, UR4, PT ;  /* 0x000000045b007c0c */ /* 0x000fe2000bf26270 */
[C---:B------:R-:W-:Y:S01]  /*10650*/  VIADD R92, R207.reuse, 0x80 ;  /* 0x00000080cf5c7836 */ /* 0x040fe20000000000 */
[----:B------:R-:W-:Y:S01]  /*10660*/  ISETP.GE.AND P0, PT, R88, UR4, PT ;  /* 0x0000000458007c0c */ /* 0x000fe2000bf06270 */
[----:B------:R-:W-:Y:S01]  /*10670*/  VIADD R90, R207, 0xc0 ;  /* 0x000000c0cf5a7836 */ /* 0x000fe20000000000 */
[----:B------:R-:W-:-:S02]  /*10680*/  SHF.R.S32.HI R12, RZ, 0x1f, R207 ;  /* 0x0000001fff0c7819 */ /* 0x000fc400000114cf */
[----:B------:R-:W-:Y:S02]  /*10690*/  SHF.R.S32.HI R93, RZ, 0x1f, R93 ;  /* 0x0000001fff5d7819 */ /* 0x000fe4000001145d */
[----:B------:R-:W-:Y:S02]  /*106a0*/  SHF.R.S32.HI R92, RZ, 0x1f, R92 ;  /* 0x0000001fff5c7819 */ /* 0x000fe4000001145c */
[-C--:B--2---:R-:W-:Y:S02]  /*106b0*/  @!P3 LEA R8, P5, R207, R14.reuse, 0x1 ;  /* 0x0000000ecf08b211 */ /* 0x084fe400078a08ff */
[----:B------:R-:W-:Y:S02]  /*106c0*/  @!P2 LEA R10, P4, R15, R14, 0x1 ;  /* 0x0000000e0f0aa211 */ /* 0x000fe400078808ff */
[----:B-1----:R-:W-:Y:S02]  /*106d0*/  @!P3 LEA.HI.X R9, R207, R48, R12, 0x1, P5 ;  /* 0x00000030cf09b211 */ /* 0x002fe400028f0c0c */
[----:B------:R-:W-:-:S02]  /*106e0*/  @!P1 LEA R12, P5, R91, R14, 0x1 ;  /* 0x0000000e5b0c9211 */ /* 0x000fc400078a08ff */
[----:B------:R-:W-:Y:S01]  /*106f0*/  @!P2 LEA.HI.X R11, R15, R48, R93, 0x1, P4 ;  /* 0x000000300f0ba211 */ /* 0x000fe200020f0c5d */
[----:B-----5:R3:W-:Y:S01]  /*10700*/  @!P3 ST.E.128 desc[UR40][R8.64], R4 ;  /* 0x000000040800b985 */ /* 0x0207e2000c101d28 */
[----:B------:R-:W-:Y:S02]  /*10710*/  SHF.R.S32.HI R90, RZ, 0x1f, R90 ;  /* 0x0000001fff5a7819 */ /* 0x000fe4000001145a */
[C---:B------:R-:W-:Y:S01]  /*10720*/  @!P0 LEA R14, P4, R88.reuse, R14, 0x1 ;  /* 0x0000000e580e8211 */ /* 0x040fe200078808ff */
[----:B------:R3:W-:Y:S01]  /*10730*/  @!P2 ST.E.128 desc[UR40][R10.64], R36 ;  /* 0x000000240a00a985 */ /* 0x0007e2000c101d28 */
[-C--:B------:R-:W-:Y:S02]  /*10740*/  @!P1 LEA.HI.X R13, R91, R48.reuse, R92, 0x1, P5 ;  /* 0x000000305b0d9211 */ /* 0x080fe400028f0c5c */
[----:B------:R-:W-:-:S03]  /*10750*/  @!P0 LEA.HI.X R15, R88, R48, R90, 0x1, P4 ;  /* 0x00000030580f8211 */ /* 0x000fc600020f0c5a */
[----:B------:R3:W-:Y:S04]  /*10760*/  @!P1 ST.E.128 desc[UR40][R12.64], R56 ;  /* 0x000000380c009985 */ /* 0x0007e8000c101d28 */
[----:B------:R3:W-:Y:S02]  /*10770*/  @!P0 ST.E.128 desc[UR40][R14.64], R72 ;  /* 0x000000480e008985 */ /* 0x0007e4000c101d28 */
.L_x_9804:
[----:B------:R-:W-:Y:S05]  /*10780*/  BSYNC B1 ;  /* 0x0000000000017941 */ /* 0x000fea0003800000 */
.L_x_9803:
[----:B------:R-:W-:-:S03]  /*10790*/  UMOV UR4, 0xffffffff ;  /* 0xffffffff00047882 */ /* 0x000fc60000000000 */
[----:B------:R-:W-:Y:S05]  /*107a0*/  BRA.DIV UR4, `(.L_x_9805) ;  /* 0x000000b6040c7947 */ /* 0x000fea000b800000 */
[----:B------:R4:W0:Y:S04]  /*107b0*/  SHFL.IDX PT, R20, R21, 0x1, 0x181f ;  /* 0x00381f0015147f89 */ /* 0x00082800000e0000 */
[----:B--23--:R4:W2:Y:S02]  /*107c0*/  SHFL.IDX PT, R14, R3, 0x1, 0x181f ;  /* 0x00381f00030e7f89 */ /* 0x00c8a400000e0000 */
.L_x_10002:
[----:B-----5:R-:W-:Y:S01]  /*107d0*/  VIADD R5, R89, 0x20 ;  /* 0x0000002059057836 */ /* 0x020fe20000000000 */
[----:B------:R-:W-:Y:S04]  /*107e0*/  BSSY B1, `(.L_x_9806) ;  /* 0x000001e000017945 */ /* 0x000fe80003800000 */
[----:B------:R-:W-:-:S13]  /*107f0*/  ISETP.GE.AND P0, PT, R5, R0, PT ;  /* 0x000000000500720c */ /* 0x000fda0003f06270 */
[----:B------:R-:W-:Y:S05]  /*10800*/  @P0 BRA `(.L_x_9807) ;  /* 0x00000000006c0947 */ /* 0x000fea0003800000 */
[C---:B------:R-:W-:Y:S01]  /*10810*/  VIADD R10, R207.reuse, 0x40 ;  /* 0x00000040cf0a7836 */ /* 0x040fe20000000000 */
[----:B------:R-:W-:Y:S01]  /*10820*/  ULDC UR4, c[0x0][0xac8] ;  /* 0x0002b20000047ab9 */ /* 0x000fe20000000800 */
[C---:B------:R-:W-:Y:S01]  /*10830*/  VIADD R15, R207.reuse, 0x80 ;  /* 0x00000080cf0f7836 */ /* 0x040fe20000000000 */
[C---:B------:R-:W-:Y:S01]  /*10840*/  ISETP.GE.AND P3, PT, R207.reuse, UR4, PT ;  /* 0x00000004cf007c0c */ /* 0x040fe2000bf66270 */
[C---:B------:R-:W-:Y:S01]  /*10850*/  VIADD R12, R207.reuse, 0xc0 ;  /* 0x000000c0cf0c7836 */ /* 0x040fe20000000000 */
        /* <DEDUP_REMOVED lines=9> */
[CC--:B--2---:R-:W-:Y:S02]  /*108f0*/  @!P3 LEA R4, P5, R207.reuse, R14.reuse, 0x1 ;  /* 0x0000000ecf04b211 */ /* 0x0c4fe400078a08ff */
[----:B------:R-:W-:Y:S02]  /*10900*/  @!P2 LEA R6, P4, R10, R14, 0x1 ;  /* 0x0000000e0a06a211 */ /* 0x000fe400078808ff */
[----:B0-----:R-:W-:Y:S02]  /*10910*/  @!P3 LEA.HI.X R5, R207, R20, R8, 0x1, P5 ;  /* 0x00000014cf05b211 */ /* 0x001fe400028f0c08 */
[----:B------:R-:W-:-:S02]  /*10920*/  @!P1 LEA R8, P5, R15, R14, 0x1 ;  /* 0x0000000e0f089211 */ /* 0x000fc400078a08ff */
[----:B------:R-:W-:Y:S01]  /*10930*/  @!P2 LEA.HI.X R7, R10, R20, R11, 0x1, P4 ;  /* 0x000000140a07a211 */ /* 0x000fe200020f0c0b */
[----:B------:R3:W-:Y:S01]  /*10940*/  @!P3 ST.E.128 desc[UR40][R4.64], R24 ;  /* 0x000000180400b985 */ /* 0x0007e2000c101d28 */
[----:B------:R-:W-:Y:S02]  /*10950*/  SHF.R.S32.HI R13, RZ, 0x1f, R13 ;  /* 0x0000001fff0d7819 */ /* 0x000fe4000001140d */
[C---:B------:R-:W-:Y:S01]  /*10960*/  @!P0 LEA R10, P4, R12.reuse, R14, 0x1 ;  /* 0x0000000e0c0a8211 */ /* 0x040fe200078808ff */
[----:B------:R3:W-:Y:S01]  /*10970*/  @!P2 ST.E.128 desc[UR40][R6.64], R40 ;  /* 0x000000280600a985 */ /* 0x0007e2000c101d28 */
[-C--:B------:R-:W-:Y:S02]  /*10980*/  @!P1 LEA.HI.X R9, R15, R20.reuse, R36, 0x1, P5 ;  /* 0x000000140f099211 */ /* 0x080fe400028f0c24 */
[----:B------:R-:W-:-:S03]  /*10990*/  @!P0 LEA.HI.X R11, R12, R20, R13, 0x1, P4 ;  /* 0x000000140c0b8211 */ /* 0x000fc600020f0c0d */
[----:B------:R3:W-:Y:S04]  /*109a0*/  @!P1 ST.E.128 desc[UR40][R8.64], R60 ;  /* 0x0000003c08009985 */ /* 0x0007e8000c101d28 */
[----:B------:R3:W-:Y:S02]  /*109b0*/  @!P0 ST.E.128 desc[UR40][R10.64], R76 ;  /* 0x0000004c0a008985 */ /* 0x0007e4000c101d28 */
.L_x_9807:
[----:B------:R-:W-:Y:S05]  /*109c0*/  BSYNC B1 ;  /* 0x0000000000017941 */ /* 0x000fea0003800000 */
.L_x_9806:
[----:B------:R-:W-:-:S03]  /*109d0*/  UMOV UR4, 0xffffffff ;  /* 0xffffffff00047882 */ /* 0x000fc60000000000 */
[----:B------:R-:W-:Y:S05]  /*109e0*/  BRA.DIV UR4, `(.L_x_9808) ;  /* 0x000000b204c47947 */ /* 0x000fea000b800000 */
[----:B0-----:R0:W0:Y:S04]  /*109f0*/  SHFL.IDX PT, R20, R21, 0x2, 0x181f ;  /* 0x00581f0015147f89 */ /* 0x00102800000e0000 */
[----:B--2---:R2:W0:Y:S02]  /*10a00*/  SHFL.IDX PT, R14, R3, 0x2, 0x181f ;  /* 0x00581f00030e7f89 */ /* 0x00442400000e0000 */
.L_x_10006:
[----:B---3--:R-:W-:Y:S01]  /*10a10*/  VIADD R5, R89, 0x40 ;  /* 0x0000004059057836 */ /* 0x008fe20000000000 */
        /* <DEDUP_REMOVED lines=18> */
[----:B------:R-:W-:Y:S02]  /*10b40*/  @!P2 LEA R6, P4, R10, R14, 0x1 ;  /* 0x0000000e0a06a211 */ /* 0x000fe400078808ff */
[----:B------:R-:W-:Y:S02]  /*10b50*/  @!P3 LEA.HI.X R5, R207, R20, R8, 0x1, P5 ;  /* 0x00000014cf05b211 */ /* 0x000fe400028f0c08 */
        /* <DEDUP_REMOVED lines=10> */
.L_x_9810:
[----:B------:R-:W-:Y:S05]  /*10c00*/  BSYNC B1 ;  /* 0x0000000000017941 */ /* 0x000fea0003800000 */
.L_x_9809:
[----:B------:R-:W-:-:S03]  /*10c10*/  UMOV UR4, 0xffffffff ;  /* 0xffffffff00047882 */ /* 0x000fc60000000000 */
[----:B------:R-:W-:Y:S05]  /*10c20*/  BRA.DIV UR4, `(.L_x_9811) ;  /* 0x000000b2047c7947 */ /* 0x000fea000b800000 */
[----:B---3--:R3:W1:Y:S04]  /*10c30*/  SHFL.IDX PT, R10, R21, 0x3, 0x181f ;  /* 0x00781f00150a7f89 */ /* 0x00866800000e0000 */
[----:B0-----:R3:W0:Y:S02]  /*10c40*/  SHFL.IDX PT, R14, R3, 0x3, 0x181f ;  /* 0x00781f00030e7f89 */ /* 0x00162400000e0000 */
.L_x_10010:
[----:B--234-:R-:W-:-:S05]  /*10c50*/  VIADD R3, R89, 0x60 ;  /* 0x0000006059037836 */ /* 0x01cfca0000000000 */
        /* <DEDUP_REMOVED lines=9> */
[----:B------:R-:W-:Y:S02]  /*10cf0*/  ISETP.GE.AND P5, PT, R11, UR4, PT ;  /* 0x000000040b007c0c */ /* 0x000fe4000bfa6270 */
[----:B------:R-:W-:Y:S02]  /*10d00*/  SHF.R.S32.HI R20, RZ, 0x1f, R207 ;  /* 0x0000001fff147819 */ /* 0x000fe400000114cf */
[----:B------:R-:W-:-:S02]  /*10d10*/  SHF.R.S32.HI R15, RZ, 0x1f, R15 ;  /* 0x0000001fff0f7819 */ /* 0x000fc4000001140f */
[----:B------:R-:W-:-:S03]  /*10d20*/  SHF.R.S32.HI R12, RZ, 0x1f, R12 ;  /* 0x0000001fff0c7819 */ /* 0x000fc6000001140c */
[-C--:B0-----:R-:W-:Y:S02]  /*10d30*/  @!P3 LEA R4, P0, R207, R14.reuse, 0x1 ;  /* 0x0000000ecf04b211 */ /* 0x081fe400078008ff */
[-C--:B------:R-:W-:Y:S02]  /*10d40*/  @!P4 LEA R6, P1, R13, R14.reuse, 0x1 ;  /* 0x0000000e0d06c211 */ /* 0x080fe400078208ff */
[----:B------:R-:W-:Y:S02]  /*10d50*/  @!P5 LEA R8, P2, R11, R14, 0x1 ;  /* 0x0000000e0b08d211 */ /* 0x000fe400078408ff */
[-C--:B-1----:R-:W-:Y:S02]  /*10d60*/  @!P3 LEA.HI.X R5, R207, R10.reuse, R20, 0x1, P0 ;  /* 0x0000000acf05b211 */ /* 0x082fe400000f0c14 */
[-C--:B------:R-:W-:Y:S02]  /*10d70*/  @!P4 LEA.HI.X R7, R13, R10.reuse, R15, 0x1, P1 ;  /* 0x0000000a0d07c211 */ /* 0x080fe400008f0c0f */
[----:B------:R-:W-:Y:S01]  /*10d80*/  @!P5 LEA.HI.X R9, R11, R10, R12, 0x1, P2 ;  /* 0x0000000a0b09d211 */ /* 0x000fe200010f0c0c */
[----:B------:R0:W-:Y:S01]  /*10d90*/  @!P3 ST.E.128 desc[UR40][R4.64], R32 ;  /* 0x000000200400b985 */ /* 0x0001e2000c101d28 */
[----:B------:R-:W-:-:S03]  /*10da0*/  VIADD R11, R207, 0xc0 ;  /* 0x000000c0cf0b7836 */ /* 0x000fc60000000000 */
[----:B------:R0:W-:Y:S02]  /*10db0*/  @!P4 ST.E.128 desc[UR40][R6.64], R52 ;  /* 0x000000340600c985 */ /* 0x0001e4000c101d28 */
[----:B------:R-:W-:Y:S02]  /*10dc0*/  ISETP.GE.AND P0, PT, R11, UR4, PT ;  /* 0x000000040b007c0c */ /* 0x000fe4000bf06270 */
[----:B------:R0:W-:Y:S11]  /*10dd0*/  @!P5 ST.E.128 desc[UR40][R8.64], R68 ;  /* 0x000000440800d985 */ /* 0x0001f6000c101d28 */
[----:B------:R-:W-:Y:S05]  /*10de0*/  @P0 BRA `(.L_x_9812) ;  /* 0x0000002c00940947 */ /* 0x000fea0003800000 */
[----:B------:R-:W-:Y:S01]  /*10df0*/  VIADD R12, R207, 0xc0 ;  /* 0x000000c0cf0c7836 */ /* 0x000fe20000000000 */
[----:B0-----:R-:W-:-:S04]  /*10e00*/  LEA R4, P0, R11, R14, 0x1 ;  /* 0x0000000e0b047211 */ /* 0x001fc800078008ff */
[----:B------:R-:W-:-:S04]  /*10e10*/  SHF.R.S32.HI R12, RZ, 0x1f, R12 ;  /* 0x0000001fff0c7819 */ /* 0x000fc8000001140c */
[----:B------:R-:W-:-:S05]  /*10e20*/  LEA.HI.X R5, R11, R10, R12, 0x1, P0 ;  /* 0x0000000a0b057211 */ /* 0x000fca00000f0c0c */
[----:B------:R0:W-:Y:S01]  /*10e30*/  ST.E.128 desc[UR40][R4.64], R84 ;  /* 0x0000005404007985 */ /* 0x0001e2000c101d28 */
[----:B------:R-:W-:Y:S05]  /*10e40*/  BRA `(.L_x_9812) ;  /* 0x0000002c007c7947 */ /* 0x000fea0003800000 */
.L_x_9801:
[----:B------:R-:W1:Y:S01]  /*10e50*/  @P1 LDC R7, c[0x0][0xbec] ;  /* 0x0002fb00ff071b82 */ /* 0x000e620000000800 */
[----:B------:R-:W-:Y:S01]  /*10e60*/  ULDC.64 UR4, c[0x0][0xb08] ;  /* 0x0002c20000047ab9 */ /* 0x000fe20000000a00 */
[----:B0-----:R-:W-:Y:S02]  /*10e70*/  IMAD.MOV.U32 R10, RZ, RZ, R48 ;  /* 0x000000ffff0a7224 */ /* 0x001fe400078e0030 */
[----:B------:R-:W-:-:S04]  /*10e80*/  IMAD R3, R3, UR4, RZ ;  /* 0x0000000403037c24 */ /* 0x000fc8000f8e02ff */
[----:B------:R-:W0:Y:S01]  /*10e90*/  @P1 LDC R6, c[0x0][0xbf0] ;  /* 0x0002fc00ff061b82 */ /* 0x000e220000000800 */
[----:B------:R-:W-:Y:S02]  /*10ea0*/  IMAD R3, R9, UR5, R3 ;  /* 0x0000000509037c24 */ /* 0x000fe4000f8e0203 */
[----:B-1----:R-:W-:-:S05]  /*10eb0*/  @P1 IMAD.HI.U32 R7, R48, R7, RZ ;  /* 0x0000000730071227 */ /* 0x002fca00078e00ff */
[----:B0-----:R-:W-:Y:S01]  /*10ec0*/  @P1 SHF.R.U32.HI R10, RZ, R6, R7 ;  /* 0x00000006ff0a1219 */ /* 0x001fe20000011607 */
[----:B------:R-:W-:Y:S01]  /*10ed0*/  IMAD.WIDE.U32 R6, R9, UR4, RZ ;  /* 0x0000000409067c25 */ /* 0x000fe2000f8e00ff */
[----:B------:R-:W-:-:S03]  /*10ee0*/  ULDC.64 UR4, c[0x0][0xb38] ;  /* 0x0002ce0000047ab9 */ /* 0x000fc60000000a00 */
[----:B------:R-:W-:Y:S01]  /*10ef0*/  IMAD.IADD R7, R7, 0x1, R3 ;  /* 0x0000000107077824 */ /* 0x000fe200078e0203 */
[----:B------:R-:W-:Y:S01]  /*10f00*/  SHF.R.S32.HI R3, RZ, 0x1f, R8 ;  /* 0x0000001fff037819 */ /* 0x000fe20000011408 */
[----:B------:R-:W-:Y:S02]  /*10f10*/  VIADD R9, R19, 0x22820 ;  /* 0x0002282013097836 */ /* 0x000fe40000000000 */
[----:B------:R-:W-:-:S03]  /*10f20*/  IMAD.WIDE.U32 R6, R201, UR4, R6 ;  /* 0x00000004c9067c25 */ /* 0x000fc6000f8e0006 */
[----:B------:R-:W-:Y:S01]  /*10f30*/  PRMT R9, RZ, 0x654, R9 ;  /* 0x00000654ff097816 */ /* 0x000fe20000000009 */
[----:B------:R-:W-:Y:S01]  /*10f40*/  IMAD R7, R201, UR5, R7 ;  /* 0x00000005c9077c24 */ /* 0x000fe2000f8e0207 */
[----:B------:R-:W-:Y:S02]  /*10f50*/  ULDC.64 UR4, c[0x0][0xb40] ;  /* 0x0002d00000047ab9 */ /* 0x000fe40000000a00 */
[----:B------:R-:W-:Y:S01]  /*10f60*/  IMAD R3, R3, UR4, RZ ;  /* 0x0000000403037c24 */ /* 0x000fe2000f8e02ff */
[----:B------:R0:W-:Y:S01]  /*10f70*/  SYNCS.ARRIVE.TRANS64.RED.A1T0 RZ, [R9+URZ], RZ ;  /* 0x000000ff09ff79a7 */ /* 0x0001e2000810043f */
[----:B------:R-:W-:-:S04]  /*10f80*/  IMAD.WIDE.U32 R6, R8, UR4, R6 ;  /* 0x0000000408067c25 */ /* 0x000fc8000f8e0006 */
[----:B------:R-:W-:Y:S01]  /*10f90*/  IMAD R3, R8, UR5, R3 ;  /* 0x0000000508037c24 */ /* 0x000fe2000f8e0203 */
[----:B------:R-:W-:Y:S01]  /*10fa0*/  ULDC.64 UR4, c[0x0][0xb48] ;  /* 0x0002d20000047ab9 */ /* 0x000fe20000000a00 */
[--C-:B------:R-:W-:Y:S02]  /*10fb0*/  SHF.R.S32.HI R8, RZ, 0x1f, R10.reuse ;  /* 0x0000001fff087819 */ /* 0x100fe4000001140a */
[----:B------:R-:W-:Y:S02]  /*10fc0*/  IMAD.IADD R7, R7, 0x1, R3 ;  /* 0x0000000107077824 */ /* 0x000fe400078e0203 */
[----:B------:R-:W-:Y:S02]  /*10fd0*/  IMAD.MOV R3, RZ, RZ, -R10 ;  /* 0x000000ffff037224 */ /* 0x000fe400078e0a0a */
[----:B------:R-:W-:-:S04]  /*10fe0*/  IMAD.WIDE.U32 R6, R159, UR4, R6 ;  /* 0x000000049f067c25 */ /* 0x000fc8000f8e0006 */
[----:B------:R-:W-:Y:S01]  /*10ff0*/  IMAD R7, R159, UR5, R7 ;  /* 0x000000059f077c24 */ /* 0x000fe2000f8e0207 */
[----:B------:R-:W-:Y:S01]  /*11000*/  ULDC.64 UR4, c[0x0][0xb30] ;  /* 0x0002cc0000047ab9 */ /* 0x000fe20000000a00 */
[----:B------:R-:W-:Y:S02]  /*11010*/  IMAD R3, R158, R3, R48 ;  /* 0x000000039e037224 */ /* 0x000fe400078e0230 */
[----:B------:R-:W-:Y:S02]  /*11020*/  IMAD R8, R8, UR4, RZ ;  /* 0x0000000408087c24 */ /* 0x000fe4000f8e02ff */
[----:B------:R-:W-:-:S04]  /*11030*/  IMAD.WIDE.U32 R6, R10, UR4, R6 ;  /* 0x000000040a067c25 */ /* 0x000fc8000f8e0006 */
        /* <DEDUP_REMOVED lines=9> */
[----:B------:R-:W-:Y:S01]  /*110d0*/  IMAD.IADD R8, R7, 0x1, R8 ;  /* 0x0000000107087824 */ /* 0x000fe200078e0208 */
[----:B------:R-:W-:-:S04]  /*110e0*/  UMOV UR4, 0xffffffff ;  /* 0xffffffff00047882 */ /* 0x000fc80000000000 */
[----:B------:R-:W-:Y:S01]  /*110f0*/  LEA.HI.X R10, R6, UR5, R8, 0x2, P0 ;  /* 0x00000005060a7c11 */ /* 0x000fe200080f1408 */
[----:B0-----:R-:W-:Y:S06]  /*11100*/  BRA.DIV UR4, `(.L_x_9813) ;  /* 0x000000ae048c7947 */ /* 0x001fec000b800000 */
[----:B------:R0:W1:Y:S04]  /*11110*/  SHFL.IDX PT, R48, R10, RZ, 0x1c1f ;  /* 0x001c1fff0a307589 */ /* 0x00006800000e0000 */
[----:B------:R0:W2:Y:S02]  /*11120*/  SHFL.IDX PT, R11, R3, RZ, 0x1c1f ;  /* 0x001c1fff030b7589 */ /* 0x0000a400000e0000 */
.L_x_10013:
[----:B------:R-:W-:Y:S01]  /*11130*/  ISETP.GE.AND P0, PT, R21, R0, PT ;  /* 0x000000001500720c */ /* 0x000fe20003f06270 */
[----:B------:R-:W-:-:S12]  /*11140*/  BSSY B1, `(.L_x_9814) ;  /* 0x00000c3000017945 */ /* 0x000fd80003800000 */
[----:B------:R-:W-:Y:S05]  /*11150*/  @P0 BRA `(.L_x_9815) ;  /* 0x0000000c00040947 */ /* 0x000fea0003800000 */
[----:B------:R-:W3:Y:S01]  /*11160*/  LDL R157, [R1+0x4c] ;  /* 0x00004c00019d7983 */ /* 0x000ee20000100800 */
[----:B------:R-:W-:-:S03]  /*11170*/  ULDC UR4, c[0x0][0xac8] ;  /* 0x0002b20000047ab9 */ /* 0x000fc60000000800 */
[----:B------:R-:W4:Y:S04]  /*11180*/  LDL R12, [R1+0xc8] ;  /* 0x0000c800010c7983 */ /* 0x000f280000100800 */
[----:B------:R-:W5:Y:S04]  /*11190*/  LDL R155, [R1+0x14c] ;  /* 0x00014c00019b7983 */ /* 0x000f680000100800 */
        /* <DEDUP_REMOVED lines=8> */
[----:B------:R-:W5:Y:S01]  /*11220*/  LDL R21, [R1+0xb0] ;  /* 0x0000b00001157983 */ /* 0x000f620000100800 */
[----:B---3--:R-:W-:-:S13]  /*11230*/  ISETP.GE.AND P0, PT, R157, UR4, PT ;  /* 0x000000049d007c0c */ /* 0x008fda000bf06270 */
[----:B--2---:R-:W-:Y:S02]  /*11240*/  @!P0 IMAD.MOV.U32 R6, RZ, RZ, R11 ;  /* 0x000000ffff068224 */ /* 0x004fe400078e000b */
[----:B-1----:R-:W-:Y:S02]  /*11250*/  @!P0 IMAD.MOV.U32 R7, RZ, RZ, R48 ;  /* 0x000000ffff078224 */ /* 0x002fe400078e0030 */
[----:B------:R-:W-:Y:S02]  /*11260*/  @!P0 IMAD.WIDE R6, R157, 0x4, R6 ;  /* 0x000000049d068825 */ /* 0x000fe400078e0206 */
[----:B------:R-:W2:Y:S04]  /*11270*/  LDL R157, [R1+0x13c] ;  /* 0x00013c00019d7983 */ /* 0x000ea80000100800 */
[----:B------:R1:W-:Y:S01]  /*11280*/  @!P0 ST.E.64 desc[UR40][R6.64], R152 ;  /* 0x0000009806008985 */ /* 0x0003e2000c101b28 */
[----:B----4-:R-:W-:-:S13]  /*11290*/  ISETP.GE.AND P0, PT, R12, UR4, PT ;  /* 0x000000040c007c0c */ /* 0x010fda000bf06270 */
[C---:B-1----:R-:W-:Y:S01]  /*112a0*/  @!P0 LEA R6, P1, R12.reuse, R11, 0x2 ;  /* 0x0000000b0c068211 */ /* 0x042fe200078210ff */
[----:B------:R-:W3:Y:S03]  /*112b0*/  LDL R153, [R1+0x134] ;  /* 0x0001340001997983 */ /* 0x000ee60000100800 */
[----:B-----5:R-:W-:Y:S01]  /*112c0*/  @!P0 LEA.HI.X R7, R12, R48, R155, 0x2, P1 ;  /* 0x000000300c078211 */ /* 0x020fe200008f149b */
[----:B------:R-:W4:Y:S04]  /*112d0*/  LDL R152, [R1+0x9c] ;  /* 0x00009c0001987983 */ /* 0x000f280000100800 */
[----:B------:R-:W5:Y:S04]  /*112e0*/  LDL R155, [R1+0x138] ;  /* 0x00013800019b7983 */ /* 0x000f680000100800 */
[----:B------:R1:W-:Y:S01]  /*112f0*/  @!P0 ST.E.64 desc[UR40][R6.64], R28 ;  /* 0x0000001c06008985 */ /* 0x0003e2000c101b28 */
[----:B------:R-:W-:-:S02]  /*11300*/  ISETP.GE.AND P0, PT, R8, UR4, PT ;  /* 0x0000000408007c0c */ /* 0x000fc4000bf06270 */
[----:B------:R-:W-:Y:S01]  /*11310*/  ISETP.GE.AND P1, PT, R13, UR4, PT ;  /* 0x000000040d007c0c */ /* 0x000fe2000bf26270 */
[----:B------:R-:W3:Y:S10]  /*11320*/  LDL R12, [R1+0xac] ;  /* 0x0000ac00010c7983 */ /* 0x000ef40000100800 */
[C---:B-1----:R-:W-:Y:S01]  /*11330*/  @!P0 LEA R6, P2, R8.reuse, R11, 0x2 ;  /* 0x0000000b08068211 */ /* 0x042fe200078410ff */
[----:B------:R-:W4:Y:S03]  /*11340*/  LDL R29, [R1+0xa4] ;  /* 0x0000a400011d7983 */ /* 0x000f260000100800 */
[----:B------:R-:W-:Y:S01]  /*11350*/  @!P0 LEA.HI.X R7, R8, R48, R158, 0x2, P2 ;  /* 0x0000003008078211 */ /* 0x000fe200010f149e */
[----:B------:R-:W4:Y:S04]  /*11360*/  LDL R28, [R1+0x124] ;  /* 0x00012400011c7983 */ /* 0x000f280000100800 */
[----:B------:R1:W-:Y:S01]  /*11370*/  @!P0 ST.E.64 desc[UR40][R6.64], R32 ;  /* 0x0000002006008985 */ /* 0x0003e2000c101b28 */
[----:B------:R-:W-:-:S03]  /*11380*/  ISETP.GE.AND P0, PT, R9, UR4, PT ;  /* 0x0000000409007c0c */ /* 0x000fc6000bf06270 */
[----:B------:R-:W4:Y:S01]  /*11390*/  LDL R8, [R1+0xa8] ;  /* 0x0000a80001087983 */ /* 0x000f220000100800 */
[----:B-1----:R-:W-:-:S03]  /*113a0*/  @!P1 LEA R6, P2, R13, R11, 0x2 ;  /* 0x0000000b0d069211 */ /* 0x002fc600078410ff */
[----:B------:R-:W4:Y:S01]  /*113b0*/  LDL R32, [R1+0x90] ;  /* 0x0000900001207983 */ /* 0x000f220000100800 */
[----:B------:R-:W-:-:S03]  /*113c0*/  @!P1 LEA.HI.X R7, R13, R48, R15, 0x2, P2 ;  /* 0x000000300d079211 */ /* 0x000fc600010f140f */
[----:B------:R-:W4:Y:S04]  /*113d0*/  LDL R33, [R1+0x8c] ;  /* 0x00008c0001217983 */ /* 0x000f280000100800 */
        /* <DEDUP_REMOVED lines=13> */
[----:B------:R-:W4:Y:S04]  /*114b0*/  LDL R41, [R1+0x120] ;  /* 0x0001200001297983 */ /* 0x000f280000100800 */
[----:B------:R-:W4:Y:S01]  /*114c0*/  LDL R40, [R1+0x118] ;  /* 0x0001180001287983 */ /* 0x000f220000100800 */
[----:B--2---:R-:W-:-:S05]  /*114d0*/  @!P1 LEA.HI.X R7, R156, R48, R157, 0x2, P2 ;  /* 0x000000309c079211 */ /* 0x004fca00010f149d */
[----:B------:R1:W-:Y:S02]  /*114e0*/  @!P1 ST.E.64 desc[UR40][R6.64], R44 ;  /* 0x0000002c06009985 */ /* 0x0003e4000c101b28 */
[C---:B-1----:R-:W-:Y:S02]  /*114f0*/  @!P0 LEA R6, P2, R154.reuse, R11, 0x2 ;  /* 0x0000000b9a068211 */ /* 0x042fe400078410ff */
[----:B------:R-:W2:Y:S04]  /*11500*/  LDL R45, [R1+0x70] ;  /* 0x00007000012d7983 */ /* 0x000ea80000100800 */
[----:B------:R-:W2:Y:S01]  /*11510*/  LDL R44, [R1+0xec] ;  /* 0x0000ec00012c7983 */ /* 0x000ea20000100800 */
[----:B-----5:R-:W-:-:S05]  /*11520*/  @!P0 LEA.HI.X R7, R154, R48, R155, 0x2, P2 ;  /* 0x000000309a078211 */ /* 0x020fca00010f149b */
[----:B------:R1:W-:Y:S04]  /*11530*/  @!P0 ST.E.64 desc[UR40][R6.64], R24 ;  /* 0x0000001806008985 */ /* 0x0003e8000c101b28 */
[----:B-1----:R-:W5:Y:S04]  /*11540*/  LDL R25, [R1+0x11c] ;  /* 0x00011c0001197983 */ /* 0x002f680000100800 */
[----:B------:R-:W2:Y:S01]  /*11550*/  LDL R24, [R1+0x114] ;  /* 0x0001140001187983 */ /* 0x000ea20000100800 */
[----:B------:R-:W-:Y:S02]  /*11560*/  ISETP.GE.AND P1, PT, R21, UR4, PT ;  /* 0x0000000415007c0c */ /* 0x000fe4000bf26270 */
[----:B---3--:R-:W-:-:S11]  /*11570*/  ISETP.GE.AND P0, PT, R12, UR4, PT ;  /* 0x000000040c007c0c */ /* 0x008fd6000bf06270 */
[----:B------:R-:W-:-:S04]  /*11580*/  @!P1 LEA R6, P2, R21, R11, 0x2 ;  /* 0x0000000b15069211 */ /* 0x000fc800078410ff */
[-C--:B------:R-:W-:Y:S02]  /*11590*/  @!P1 LEA.HI.X R7, R21, R48.reuse, R153, 0x2, P2 ;  /* 0x0000003015079211 */ /* 0x080fe400010f1499 */
[----:B----4-:R-:W-:Y:S01]  /*115a0*/  ISETP.GE.AND P3, PT, R29, UR4, PT ;  /* 0x000000041d007c0c */ /* 0x010fe2000bf66270 */
[----:B------:R-:W3:Y:S04]  /*115b0*/  LDL R21, [R1+0x84] ;  /* 0x0000840001157983 */ /* 0x000ee80000100800 */
[----:B------:R1:W-:Y:S01]  /*115c0*/  @!P1 ST.E.64 desc[UR40][R6.64], R52 ;  /* 0x0000003406009985 */ /* 0x0003e2000c101b28 */
[----:B------:R-:W-:Y:S02]  /*115d0*/  ISETP.GE.AND P1, PT, R8, UR4, PT ;  /* 0x0000000408007c0c */ /* 0x000fe4000bf26270 */
[C---:B-1----:R-:W-:Y:S01]  /*115e0*/  @!P0 LEA R6, P2, R12.reuse, R11, 0x2 ;  /* 0x0000000b0c068211 */ /* 0x042fe200078410ff */
[----:B------:R-:W4:Y:S03]  /*115f0*/  LDL R53, [R1+0x74] ;  /* 0x0000740001357983 */ /* 0x000f260000100800 */
[----:B------:R-:W-:Y:S01]  /*11600*/  @!P0 LEA.HI.X R7, R12, R48, R13, 0x2, P2 ;  /* 0x000000300c078211 */ /* 0x000fe200010f140d */
[----:B------:R-:W4:Y:S04]  /*11610*/  LDL R52, [R1+0xf4] ;  /* 0x0000f40001347983 */ /* 0x000f280000100800 */
[----:B------:R-:W3:Y:S04]  /*11620*/  LDL R12, [R1+0x88] ;  /* 0x00008800010c7983 */ /* 0x000ee80000100800 */
[----:B------:R1:W-:Y:S01]  /*11630*/  @!P0 ST.E.64 desc[UR40][R6.64], R56 ;  /* 0x0000003806008985 */ /* 0x0003e2000c101b28 */
[----:B------:R-:W-:-:S03]  /*11640*/  ISETP.GE.AND P2, PT, R15, UR4, PT ;  /* 0x000000040f007c0c */ /* 0x000fc6000bf46270 */
[----:B------:R-:W4:Y:S01]  /*11650*/  LDL R13, [R1+0x80] ;  /* 0x00008000010d7983 */ /* 0x000f220000100800 */
[----:B-1----:R-:W-:-:S03]  /*11660*/  @!P1 LEA R6, P0, R8, R11, 0x2 ;  /* 0x0000000b08069211 */ /* 0x002fc600078010ff */
[----:B------:R-:W4:Y:S01]  /*11670*/  LDL R56, [R1+0xf8] ;  /* 0x0000f80001387983 */ /* 0x000f220000100800 */
[----:B------:R-:W-:-:S05]  /*11680*/  @!P1 LEA.HI.X R7, R8, R48, R9, 0x2, P0 ;  /* 0x0000003008079211 */ /* 0x000fca00000f1409 */
[----:B------:R1:W-:Y:S01]  /*11690*/  @!P1 ST.E.64 desc[UR40][R6.64], R60 ;  /* 0x0000003c06009985 */ /* 0x0003e2000c101b28 */
[----:B------:R-:W-:Y:S02]  /*116a0*/  ISETP.GE.AND P1, PT, R14, UR4, PT ;  /* 0x000000040e007c0c */ /* 0x000fe4000bf26270 */
[-C--:B------:R-:W-:Y:S02]  /*116b0*/  @!P2 LEA R8, P5, R15, R11.reuse, 0x2 ;  /* 0x0000000b0f08a211 */ /* 0x080fe400078a10ff */
[----:B-1----:R-:W-:-:S04]  /*116c0*/  @!P3 LEA R6, P4, R29, R11, 0x2 ;  /* 0x0000000b1d06b211 */ /* 0x002fc800078810ff */
[-C--:B------:R-:W-:Y:S02]  /*116d0*/  @!P3 LEA.HI.X R7, R29, R48.reuse, R36, 0x2, P4 ;  /* 0x000000301d07b211 */ /* 0x080fe400020f1424 */
[----:B------:R-:W4:Y:S01]  /*116e0*/  LDL R29, [R1+0x10c] ;  /* 0x00010c00011d7983 */ /* 0x000f220000100800 */
[----:B------:R-:W-:-:S03]  /*116f0*/  @!P2 LEA.HI.X R9, R15, R48, R28, 0x2, P5 ;  /* 0x000000300f09a211 */ /* 0x000fc600028f141c */
[----:B------:R-:W4:Y:S01]  /*11700*/  LDL R36, [R1+0x110] ;  /* 0x0001100001247983 */ /* 0x000f220000100800 */
[----:B------:R-:W-:-:S03]  /*11710*/  ISETP.GE.AND P0, PT, R152, UR4, PT ;  /* 0x0000000498007c0c */ /* 0x000fc6000bf06270 */
[----:B------:R-:W-:Y:S04]  /*11720*/  @!P3 ST.E.64 desc[UR40][R6.64], R64 ;  /* 0x000000400600b985 */ /* 0x000fe8000c101b28 */
[----:B------:R1:W-:Y:S01]  /*11730*/  @!P2 ST.E.64 desc[UR40][R8.64], R68 ;  /* 0x000000440800a985 */ /* 0x0003e2000c101b28 */
[----:B------:R-:W-:-:S03]  /*11740*/  ISETP.GE.AND P2, PT, R32, UR4, PT ;  /* 0x0000000420007c0c */ /* 0x000fc6000bf46270 */
[----:B------:R-:W4:Y:S04]  /*11750*/  LDL R28, [R1+0x7c] ;  /* 0x00007c00011c7983 */ /* 0x000f280000100800 */
[----:B------:R-:W4:Y:S01]  /*11760*/  LDL R15, [R1+0x78] ;  /* 0x00007800010f7983 */ /* 0x000f220000100800 */
[-C--:B-1----:R-:W-:Y:S02]  /*11770*/  @!P1 LEA R8, P5, R14, R11.reuse, 0x2 ;  /* 0x0000000b0e089211 */ /* 0x082fe400078a10ff */
[----:B------:R-:W-:-:S04]  /*11780*/  @!P0 LEA R6, P4, R152, R11, 0x2 ;  /* 0x0000000b98068211 */ /* 0x000fc800078810ff */
[-C--:B------:R-:W-:Y:S02]  /*11790*/  @!P0 LEA.HI.X R7, R152, R48.reuse, R41, 0x2, P4 ;  /* 0x0000003098078211 */ /* 0x080fe400020f1429 */
[----:B------:R-:W-:Y:S01]  /*117a0*/  ISETP.GE.AND P3, PT, R37, UR4, PT ;  /* 0x0000000425007c0c */ /* 0x000fe2000bf66270 */
[----:B------:R-:W4:Y:S04]  /*117b0*/  LDL R41, [R1+0x68] ;  /* 0x0000680001297983 */ /* 0x000f280000100800 */
[----:B------:R-:W-:Y:S01]  /*117c0*/  @!P0 ST.E.64 desc[UR40][R6.64], R72 ;  /* 0x0000004806008985 */ /* 0x000fe2000c101b28 */
[----:B-----5:R-:W-:-:S03]  /*117d0*/  @!P1 LEA.HI.X R9, R14, R48, R25, 0x2, P5 ;  /* 0x000000300e099211 */ /* 0x020fc600028f1419 */
[----:B------:R-:W5:Y:S04]  /*117e0*/  LDL R14, [R1+0x104] ;  /* 0x00010400010e7983 */ /* 0x000f680000100800 */
[----:B------:R-:W5:Y:S04]  /*117f0*/  LDL R25, [R1+0x108] ;  /* 0x0001080001197983 */ /* 0x000f680000100800 */
[----:B------:R1:W-:Y:S02]  /*11800*/  @!P1 ST.E.64 desc[UR40][R8.64], R76 ;  /* 0x0000004c08009985 */ /* 0x0003e4000c101b28 */
[----:B-1----:R-:W-:-:S04]  /*11810*/  @!P2 LEA R8, P5, R32, R11, 0x2 ;  /* 0x0000000b2008a211 */ /* 0x002fc800078a10ff */
[-C--:B--2---:R-:W-:Y:S02]  /*11820*/  @!P2 LEA.HI.X R9, R32, R48.reuse, R24, 0x2, P5 ;  /* 0x000000302009a211 */ /* 0x084fe400028f1418 */
[----:B------:R-:W2:Y:S04]  /*11830*/  LDL R32, [R1+0x100] ;  /* 0x0001000001207983 */ /* 0x000ea80000100800 */
[----:B------:R-:W2:Y:S01]  /*11840*/  LDL R24, [R1+0xfc] ;  /* 0x0000fc0001187983 */ /* 0x000ea20000100800 */
[----:B------:R-:W-:Y:S02]  /*11850*/  @!P3 LEA R6, P4, R37, R11, 0x2 ;  /* 0x0000000b2506b211 */ /* 0x000fe400078810ff */
[----:B------:R-:W-:Y:S02]  /*11860*/  ISETP.GE.AND P0, PT, R33, UR4, PT ;  /* 0x0000000421007c0c */ /* 0x000fe4000bf06270 */
[----:B------:R-:W-:-:S02]  /*11870*/  @!P3 LEA.HI.X R7, R37, R48, R40, 0x2, P4 ;  /* 0x000000302507b211 */ /* 0x000fc400020f1428 */
[----:B------:R-:W2:Y:S01]  /*11880*/  LDL R37, [R1+0x64] ;  /* 0x0000640001257983 */ /* 0x000ea20000100800 */
[----:B---3--:R-:W-:-:S03]  /*11890*/  ISETP.GE.AND P1, PT, R12, UR4, PT ;  /* 0x000000040c007c0c */ /* 0x008fc6000bf26270 */
[----:B------:R-:W-:Y:S04]  /*118a0*/  @!P3 ST.E.64 desc[UR40][R6.64], R80 ;  /* 0x000000500600b985 */ /* 0x000fe8000c101b28 */
[----:B------:R1:W-:Y:S01]  /*118b0*/  @!P2 ST.E.64 desc[UR40][R8.64], R84 ;  /* 0x000000540800a985 */ /* 0x0003e2000c101b28 */
[----:B----4-:R-:W-:-:S03]  /*118c0*/  ISETP.GE.AND P2, PT, R13, UR4, PT ;  /* 0x000000040d007c0c */ /* 0x010fc6000bf46270 */
[----:B------:R-:W3:Y:S02]  /*118d0*/  LDL R40, [R1+0xe8] ;  /* 0x0000e80001287983 */ /* 0x000ee40000100800 */
[CC--:B-1----:R-:W-:Y:S02]  /*118e0*/  @!P1 LEA R8, P5, R12.reuse, R11.reuse, 0x2 ;  /* 0x0000000b0c089211 */ /* 0x0c2fe400078a10ff */
[----:B------:R-:W-:Y:S02]  /*118f0*/  @!P0 LEA R6, P4, R33, R11, 0x2 ;  /* 0x0000000b21068211 */ /* 0x000fe400078810ff */
[----:B------:R-:W-:Y:S02]  /*11900*/  ISETP.GE.AND P3, PT, R21, UR4, PT ;  /* 0x0000000415007c0c */ /* 0x000fe4000bf66270 */
[-C--:B------:R-:W-:Y:S02]  /*11910*/  @!P1 LEA.HI.X R9, R12, R48.reuse, R29, 0x2, P5 ;  /* 0x000000300c099211 */ /* 0x080fe400028f141d */
[----:B------:R-:W4:Y:S01]  /*11920*/  LDL R12, [R1+0x6c] ;  /* 0x00006c00010c7983 */ /* 0x000f220000100800 */
[----:B------:R-:W-:-:S03]  /*11930*/  @!P0 LEA.HI.X R7, R33, R48, R36, 0x2, P4 ;  /* 0x0000003021078211 */ /* 0x000fc600020f1424 */
[----:B------:R-:W3:Y:S04]  /*11940*/  LDL R33, [R1+0x60] ;  /* 0x0000600001217983 */ /* 0x000ee80000100800 */
[----:B------:R-:W-:Y:S04]  /*11950*/  @!P0 ST.E.64 desc[UR40][R6.64], R88 ;  /* 0x0000005806008985 */ /* 0x000fe8000c101b28 */
[----:B------:R1:W-:Y:S01]  /*11960*/  @!P1 ST.E.64 desc[UR40][R8.64], R92 ;  /* 0x0000005c08009985 */ /* 0x0003e2000c101b28 */
[----:B------:R-:W-:-:S03]  /*11970*/  ISETP.GE.AND P0, PT, R28, UR4, PT ;  /* 0x000000041c007c0c */ /* 0x000fc6000bf06270 */
[----:B------:R-:W3:Y:S04]  /*11980*/  LDL R29, [R1+0x5c] ;  /* 0x00005c00011d7983 */ /* 0x000ee80000100800 */
[----:B------:R-:W3:Y:S01]  /*11990*/  LDL R36, [R1+0xe4] ;  /* 0x0000e40001247983 */ /* 0x000ee20000100800 */
[-C--:B-1----:R-:W-:Y:S02]  /*119a0*/  @!P2 LEA R8, P5, R13, R11.reuse, 0x2 ;  /* 0x0000000b0d08a211 */ /* 0x082fe400078a10ff */
[----:B------:R-:W-:Y:S02]  /*119b0*/  @!P3 LEA R6, P4, R21, R11, 0x2 ;  /* 0x0000000b1506b211 */ /* 0x000fe400078810ff */
[----:B------:R-:W-:Y:S02]  /*119c0*/  ISETP.GE.AND P1, PT, R15, UR4, PT ;  /* 0x000000040f007c0c */ /* 0x000fe4000bf26270 */
[----:B-----5:R-:W-:-:S02]  /*119d0*/  @!P2 LEA.HI.X R9, R13, R48, R14, 0x2, P5 ;  /* 0x000000300d09a211 */ /* 0x020fc400028f140e */
[----:B------:R-:W5:Y:S04]  /*119e0*/  LDL R13, [R1+0xf0] ;  /* 0x0000f000010d7983 */ /* 0x000f680000100800 */
[----:B------:R-:W5:Y:S01]  /*119f0*/  LDL R14, [R1+0x58] ;  /* 0x00005800010e7983 */ /* 0x000f620000100800 */
[----:B------:R-:W-:-:S03]  /*11a00*/  @!P3 LEA.HI.X R7, R21, R48, R25, 0x2, P4 ;  /* 0x000000301507b211 */ /* 0x000fc600020f1419 */
[----:B------:R-:W5:Y:S04]  /*11a10*/  LDL R25, [R1+0x54] ;  /* 0x0000540001197983 */ /* 0x000f680000100800 */
[----:B------:R-:W5:Y:S04]  /*11a20*/  LDL R21, [R1+0x50] ;  /* 0x0000500001157983 */ /* 0x000f680000100800 */
[----:B------:R1:W-:Y:S04]  /*11a30*/  @!P3 ST.E.64 desc[UR40][R6.64], R96 ;  /* 0x000000600600b985 */ /* 0x0003e8000c101b28 */
[----:B------:R0:W-:Y:S01]  /*11a40*/  @!P2 ST.E.64 desc[UR40][R8.64], R100 ;  /* 0x000000640800a985 */ /* 0x0001e2000c101b28 */
[----:B-1----:R-:W-:-:S02]  /*11a50*/  @!P0 LEA R6, P5, R28, R11, 0x2 ;  /* 0x0000000b1c068211 */ /* 0x002fc400078a10ff */
[C---:B0-----:R-:W-:Y:S02]  /*11a60*/  @!P1 LEA R8, P2, R15.reuse, R11, 0x2 ;  /* 0x0000000b0f089211 */ /* 0x041fe400078410ff */
[-C--:B--2---:R-:W-:Y:S02]  /*11a70*/  @!P0 LEA.HI.X R7, R28, R48.reuse, R32, 0x2, P5 ;  /* 0x000000301c078211 */ /* 0x084fe400028f1420 */
[----:B------:R-:W-:Y:S01]  /*11a80*/  @!P1 LEA.HI.X R9, R15, R48, R24, 0x2, P2 ;  /* 0x000000300f099211 */ /* 0x000fe200010f1418 */
[----:B------:R-:W2:Y:S04]  /*11a90*/  LDL R32, [R1+0xe0] ;  /* 0x0000e00001207983 */ /* 0x000ea80000100800 */
[----:B------:R-:W2:Y:S04]  /*11aa0*/  LDL R15, [R1+0xdc] ;  /* 0x0000dc00010f7983 */ /* 0x000ea80000100800 */
[----:B------:R-:W2:Y:S04]  /*11ab0*/  LDL R28, [R1+0xd8] ;  /* 0x0000d800011c7983 */ /* 0x000ea80000100800 */
[----:B------:R-:W2:Y:S01]  /*11ac0*/  LDL R24, [R1+0xd4] ;  /* 0x0000d40001187983 */ /* 0x000ea20000100800 */
[----:B------:R-:W-:-:S02]  /*11ad0*/  ISETP.GE.AND P3, PT, R53, UR4, PT ;  /* 0x0000000435007c0c */ /* 0x000fc4000bf66270 */
[----:B------:R-:W-:Y:S01]  /*11ae0*/  ISETP.GE.AND P4, PT, R45, UR4, PT ;  /* 0x000000042d007c0c */ /* 0x000fe2000bf86270 */
[----:B------:R0:W-:Y:S04]  /*11af0*/  @!P0 ST.E.64 desc[UR40][R6.64], R104 ;  /* 0x0000006806008985 */ /* 0x0001e8000c101b28 */
[----:B------:R1:W-:Y:S01]  /*11b00*/  @!P1 ST.E.64 desc[UR40][R8.64], R108 ;  /* 0x0000006c08009985 */ /* 0x0003e2000c101b28 */
[----:B------:R-:W-:-:S05]  /*11b10*/  ISETP.GE.AND P1, PT, R41, UR4, PT ;  /* 0x0000000429007c0c */ /* 0x000fca000bf26270 */
[-C--:B0-----:R-:W-:Y:S02]  /*11b20*/  @!P3 LEA R6, P0, R53, R11.reuse, 0x2 ;  /* 0x0000000b3506b211 */ /* 0x081fe400078010ff */
[----:B-1----:R-:W-:Y:S02]  /*11b30*/  @!P4 LEA R8, P5, R45, R11, 0x2 ;  /* 0x0000000b2d08c211 */ /* 0x002fe400078a10ff */
[-C--:B------:R-:W-:Y:S02]  /*11b40*/  @!P3 LEA.HI.X R7, R53, R48.reuse, R56, 0x2, P0 ;  /* 0x000000303507b211 */ /* 0x080fe400000f1438 */
[----:B------:R-:W-:Y:S02]  /*11b50*/  ISETP.GE.AND P0, PT, R37, UR4, PT ;  /* 0x0000000425007c0c */ /* 0x000fe4000bf06270 */
[----:B------:R-:W-:Y:S01]  /*11b60*/  @!P4 LEA.HI.X R9, R45, R48, R52, 0x2, P5 ;  /* 0x000000302d09c211 */ /* 0x000fe200028f1434 */
[----:B------:R-:W-:Y:S04]  /*11b70*/  @!P3 ST.E.64 desc[UR40][R6.64], R112 ;  /* 0x000000700600b985 */ /* 0x000fe8000c101b28 */
[----:B------:R0:W-:Y:S01]  /*11b80*/  @!P4 ST.E.64 desc[UR40][R8.64], R116 ;  /* 0x000000740800c985 */ /* 0x0001e2000c101b28 */
[----:B----4-:R-:W-:-:S02]  /*11b90*/  ISETP.GE.AND P2, PT, R12, UR4, PT ;  /* 0x000000040c007c0c */ /* 0x010fc4000bf46270 */
[----:B---3--:R-:W-:Y:S02]  /*11ba0*/  ISETP.GE.AND P4, PT, R33, UR4, PT ;  /* 0x0000000421007c0c */ /* 0x008fe4000bf86270 */
[----:B0-----:R-:W-:-:S09]  /*11bb0*/  @!P1 LEA R8, P5, R41, R11, 0x2 ;  /* 0x0000000b29089211 */ /* 0x001fd200078a10ff */
[CC--:B------:R-:W-:Y:S02]  /*11bc0*/  @!P2 LEA R6, P3, R12.reuse, R11.reuse, 0x2 ;  /* 0x0000000b0c06a211 */ /* 0x0c0fe400078610ff */
[-C--:B------:R-:W-:Y:S02]  /*11bd0*/  @!P1 LEA.HI.X R9, R41, R48.reuse, R44, 0x2, P5 ;  /* 0x0000003029099211 */ /* 0x080fe400028f142c */
[----:B-----5:R-:W-:Y:S02]  /*11be0*/  @!P2 LEA.HI.X R7, R12, R48, R13, 0x2, P3 ;  /* 0x000000300c07a211 */ /* 0x020fe400018f140d */
[----:B------:R-:W-:-:S03]  /*11bf0*/  @!P0 LEA R12, P3, R37, R11, 0x2 ;  /* 0x0000000b250c8211 */ /* 0x000fc600078610ff */
[----:B------:R0:W-:Y:S01]  /*11c00*/  @!P2 ST.E.64 desc[UR40][R6.64], R120 ;  /* 0x000000780600a985 */ /* 0x0001e2000c101b28 */
[----:B------:R-:W-:Y:S02]  /*11c10*/  ISETP.GE.AND P2, PT, R29, UR4, PT ;  /* 0x000000041d007c0c */ /* 0x000fe4000bf46270 */
        /* <DEDUP_REMOVED lines=10> */
[CC--:B---3--:R-:W-:Y:S02]  /*11cc0*/  @!P3 LEA R12, P4, R14.reuse, R11.reuse, 0x2 ;  /* 0x0000000b0e0cb211 */ /* 0x0c8fe400078810ff */
[-C--:B--2---:R-:W-:Y:S02]  /*11cd0*/  @!P2 LEA.HI.X R9, R29, R48.reuse, R32, 0x2, P5 ;  /* 0x000000301d09a211 */ /* 0x084fe400028f1420 */
[-C--:B0-----:R-:W-:Y:S02]  /*11ce0*/  @!P1 LEA R6, P5, R25, R11.reuse, 0x2 ;  /* 0x0000000b19069211 */ /* 0x081fe400078a10ff */
[-C--:B------:R-:W-:Y:S02]  /*11cf0*/  @!P3 LEA.HI.X R13, R14, R48.reuse, R15, 0x2, P4 ;  /* 0x000000300e0db211 */ /* 0x080fe400020f140f */
[----:B------:R-:W-:Y:S02]  /*11d00*/  @!P0 LEA R14, P4, R21, R11, 0x2 ;  /* 0x0000000b150e8211 */ /* 0x000fe400078810ff */
[-C--:B------:R-:W-:Y:S01]  /*11d10*/  @!P1 LEA.HI.X R7, R25, R48.reuse, R28, 0x2, P5 ;  /* 0x0000003019079211 */ /* 0x080fe200028f141c */
[----:B------:R3:W-:Y:S01]  /*11d20*/  @!P2 ST.E.64 desc[UR40][R8.64], R136 ;  /* 0x000000880800a985 */ /* 0x0007e2000c101b28 */
[----:B------:R-:W-:-:S03]  /*11d30*/  @!P0 LEA.HI.X R15, R21, R48, R24, 0x2, P4 ;  /* 0x00000030150f8211 */ /* 0x000fc600020f1418 */
[----:B------:R3:W-:Y:S04]  /*11d40*/  @!P3 ST.E.64 desc[UR40][R12.64], R140 ;  /* 0x0000008c0c00b985 */ /* 0x0007e8000c101b28 */
[----:B------:R3:W-:Y:S04]  /*11d50*/  @!P1 ST.E.64 desc[UR40][R6.64], R144 ;  /* 0x0000009006009985 */ /* 0x0007e8000c101b28 */
[----:B------:R3:W-:Y:S02]  /*11d60*/  @!P0 ST.E.64 desc[UR40][R14.64], R148 ;  /* 0x000000940e008985 */ /* 0x0007e4000c101b28 */
.L_x_9815:
[----:B------:R-:W-:Y:S05]  /*11d70*/  BSYNC B1 ;  /* 0x0000000000017941 */ /* 0x000fea0003800000 */
.L_x_9814:
[----:B------:R-:W-:-:S03]  /*11d80*/  UMOV UR4, 0xffffffff ;  /* 0xffffffff00047882 */ /* 0x000fc60000000000 */
[----:B------:R-:W-:Y:S05]  /*11d90*/  BRA.DIV UR4, `(.L_x_9816) ;  /* 0x000000a204a07947 */ /* 0x000fea000b800000 */
[----:B0-----:R-:W0:Y:S04]  /*11da0*/  SHFL.IDX PT, R10, R10, 0x1, 0x1c1f ;  /* 0x003c1f000a0a7f89 */ /* 0x001e2800000e0000 */
[----:B------:R-:W4:Y:S02]  /*11db0*/  SHFL.IDX PT, R3, R3, 0x1, 0x1c1f ;  /* 0x003c1f0003037f89 */ /* 0x000f2400000e0000 */
.L_x_10017:
[----:B------:R-:W-:-:S13]  /*11dc0*/  ISETP.GE.AND P0, PT, R20, R0, PT ;  /* 0x000000001400720c */ /* 0x000fda0003f06270 */
[----:B------:R-:W-:Y:S05]  /*11dd0*/  @P0 BRA `(.L_x_9812) ;  /* 0x0000001c00980947 */ /* 0x000fea0003800000 */
[----:B------:R-:W5:Y:S01]  /*11de0*/  LDL R60, [R1+0x4c] ;  /* 0x00004c00013c7983 */ /* 0x000f620000100800 */
[----:B------:R-:W-:-:S03]  /*11df0*/  ULDC UR4, c[0x0][0xac8] ;  /* 0x0002b20000047ab9 */ /* 0x000fc60000000800 */
        /* <DEDUP_REMOVED lines=25> */
[----:B-1----:R-:W3:Y:S04]  /*11f90*/  LDL R48, [R1+0xf8] ;  /* 0x0000f80001307983 */ /* 0x002ee80000100800 */
        /* <DEDUP_REMOVED lines=10> */
[----:B--2---:R-:W2:Y:S01]  /*12040*/  LDL R11, [R1+0x50] ;  /* 0x00005000010b7983 */ /* 0x004ea20000100800 */
[----:B-----5:R-:W-:-:S02]  /*12050*/  ISETP.GE.AND P2, PT, R60, UR4, PT ;  /* 0x000000043c007c0c */ /* 0x020fc4000bf46270 */
[----:B----4-:R-:W-:Y:S01]  /*12060*/  ISETP.GE.AND P3, PT, R73, UR4, PT ;  /* 0x0000000449007c0c */ /* 0x010fe2000bf66270 */
[----:B------:R-:W-:Y:S02]  /*12070*/  IMAD.MOV.U32 R57, RZ, RZ, R52 ;  /* 0x000000ffff397224 */ /* 0x000fe400078e0034 */
[----:B------:R-:W-:Y:S02]  /*12080*/  IMAD.MOV.U32 R52, RZ, RZ, R41 ;  /* 0x000000ffff347224 */ /* 0x000fe400078e0029 */
[----:B------:R-:W-:Y:S02]  /*12090*/  IMAD.MOV.U32 R41, RZ, RZ, R36 ;  /* 0x000000ffff297224 */ /* 0x000fe400078e0024 */
[----:B---3--:R-:W-:-:S04]  /*120a0*/  IMAD.MOV.U32 R56, RZ, RZ, R7 ;  /* 0x000000ffff387224 */ /* 0x008fc800078e0007 */
[----:B0-----:R-:W-:Y:S02]  /*120b0*/  @!P2 IMAD.MOV.U32 R7, RZ, RZ, R10 ;  /* 0x000000ffff07a224 */ /* 0x001fe400078e000a */
[----:B------:R-:W-:Y:S02]  /*120c0*/  IMAD.MOV.U32 R36, RZ, RZ, R6 ;  /* 0x000000ffff247224 */ /* 0x000fe400078e0006 */
[----:B------:R-:W-:-:S04]  /*120d0*/  @!P2 IMAD.MOV.U32 R6, RZ, RZ, R3 ;  /* 0x000000ffff06a224 */ /* 0x000fc800078e0003 */
[----:B------:R-:W-:-:S04]  /*120e0*/  @!P2 IMAD.WIDE R6, R60, 0x4, R6 ;  /* 0x000000043c06a825 */ /* 0x000fc800078e0206 */
[----:B------:R-:W-:Y:S02]  /*120f0*/  IMAD.MOV.U32 R60, RZ, RZ, R57 ;  /* 0x000000ffff3c7224 */ /* 0x000fe400078e0039 */
[----:B------:R-:W-:Y:S01]  /*12100*/  IMAD.MOV.U32 R57, RZ, RZ, R8 ;  /* 0x000000ffff397224 */ /* 0x000fe200078e0008 */
[C---:B------:R-:W-:Y:S01]  /*12110*/  @!P3 LEA R8, P4, R73.reuse, R3, 0x2 ;  /* 0x000000034908b211 */ /* 0x040fe200078810ff */
[----:B------:R-:W-:Y:S02]  /*12120*/  IMAD.MOV.U32 R61, RZ, RZ, R25 ;  /* 0x000000ffff3d7224 */ /* 0x000fe400078e0019 */
[----:B------:R-:W-:Y:S02]  /*12130*/  IMAD.MOV.U32 R25, RZ, RZ, R15 ;  /* 0x000000ffff197224 */ /* 0x000fe400078e000f */
[----:B------:R-:W-:Y:S01]  /*12140*/  IMAD.MOV.U32 R15, RZ, RZ, R9 ;  /* 0x000000ffff0f7224 */ /* 0x000fe200078e0009 */
[----:B------:R-:W-:Y:S02]  /*12150*/  @!P3 LEA.HI.X R9, R73, R10, R85, 0x2, P4 ;  /* 0x0000000a4909b211 */ /* 0x000fe400020f1455 */
[----:B------:R-:W3:Y:S01]  /*12160*/  LDL R85, [R1+0x144] ;  /* 0x0001440001557983 */ /* 0x000ee20000100800 */
[----:B------:R-:W-:-:S03]  /*12170*/  ISETP.GE.AND P0, PT, R76, UR4, PT ;  /* 0x000000044c007c0c */ /* 0x000fc6000bf06270 */
[----:B------:R-:W4:Y:S04]  /*12180*/  LDL R73, [R1+0x140] ;  /* 0x0001400001497983 */ /* 0x000f280000100800 */
[----:B------:R-:W-:Y:S04]  /*12190*/  @!P2 ST.E.64 desc[UR40][R6.64], R26 ;  /* 0x0000001a0600a985 */ /* 0x000fe8000c101b28 */
[----:B------:R0:W-:Y:S02]  /*121a0*/  @!P3 ST.E.64 desc[UR40][R8.64], R30 ;  /* 0x0000001e0800b985 */ /* 0x0001e4000c101b28 */
[----:B0-----:R-:W-:-:S02]  /*121b0*/  @!P0 LEA R8, P4, R76, R3, 0x2 ;  /* 0x000000034c088211 */ /* 0x001fc400078810ff */
[----:B------:R-:W-:Y:S02]  /*121c0*/  ISETP.GE.AND P1, PT, R64, UR4, PT ;  /* 0x0000000440007c0c */ /* 0x000fe4000bf26270 */
[----:B---3--:R-:W-:Y:S02]  /*121d0*/  @!P0 LEA.HI.X R9, R76, R10, R85, 0x2, P4 ;  /* 0x0000000a4c098211 */ /* 0x008fe400020f1455 */
[----:B------:R-:W3:Y:S01]  /*121e0*/  LDL R85, [R1+0x13c] ;  /* 0x00013c0001557983 */ /* 0x000ee20000100800 */
[----:B------:R-:W-:-:S08]  /*121f0*/  ISETP.GE.AND P2, PT, R69, UR4, PT ;  /* 0x0000000445007c0c */ /* 0x000fd0000bf46270 */
[CC--:B------:R-:W-:Y:S01]  /*12200*/  @!P1 LEA R6, P5, R64.reuse, R3.reuse, 0x2 ;  /* 0x0000000340069211 */ /* 0x0c0fe200078a10ff */
[----:B------:R-:W5:Y:S03]  /*12210*/  LDL R76, [R1+0x98] ;  /* 0x00009800014c7983 */ /* 0x000f660000100800 */
[----:B------:R-:W-:Y:S02]  /*12220*/  @!P1 LEA.HI.X R7, R64, R10, R72, 0x2, P5 ;  /* 0x0000000a40079211 */ /* 0x000fe400028f1448 */
[----:B------:R-:W-:Y:S01]  /*12230*/  ISETP.GE.AND P3, PT, R81, UR4, PT ;  /* 0x0000000451007c0c */ /* 0x000fe2000bf66270 */
[----:B------:R-:W2:Y:S04]  /*12240*/  LDL R72, [R1+0x9c] ;  /* 0x00009c0001487983 */ /* 0x000ea80000100800 */
[----:B------:R0:W-:Y:S04]  /*12250*/  @!P1 ST.E.64 desc[UR40][R6.64], R34 ;  /* 0x0000002206009985 */ /* 0x0001e8000c101b28 */
[----:B------:R1:W-:Y:S01]  /*12260*/  @!P0 ST.E.64 desc[UR40][R8.64], R38 ;  /* 0x0000002608008985 */ /* 0x0003e2000c101b28 */
[----:B0-----:R-:W-:-:S04]  /*12270*/  @!P2 LEA R6, P5, R69, R3, 0x2 ;  /* 0x000000034506a211 */ /* 0x001fc800078a10ff */
[----:B----4-:R-:W-:Y:S02]  /*12280*/  @!P2 LEA.HI.X R7, R69, R10, R73, 0x2, P5 ;  /* 0x0000000a4507a211 */ /* 0x010fe400028f1449 */
[----:B------:R-:W4:Y:S01]  /*12290*/  LDL R73, [R1+0x138] ;  /* 0x0001380001497983 */ /* 0x000f220000100800 */
[----:B-1----:R-:W-:Y:S02]  /*122a0*/  @!P3 LEA R8, P4, R81, R3, 0x2 ;  /* 0x000000035108b211 */ /* 0x002fe400078810ff */
[----:B------:R-:W-:Y:S01]  /*122b0*/  ISETP.GE.AND P1, PT, R65, UR4, PT ;  /* 0x0000000441007c0c */ /* 0x000fe2000bf26270 */
[----:B------:R-:W-:Y:S01]  /*122c0*/  IMAD.MOV.U32 R64, RZ, RZ, R60 ;  /* 0x000000ffff407224 */ /* 0x000fe200078e003c */
[----:B------:R0:W-:Y:S01]  /*122d0*/  @!P2 ST.E.64 desc[UR40][R6.64], R42 ;  /* 0x0000002a0600a985 */ /* 0x0001e2000c101b28 */
[----:B------:R-:W-:-:S03]  /*122e0*/  ISETP.GE.AND P0, PT, R84, UR4, PT ;  /* 0x0000000454007c0c */ /* 0x000fc6000bf06270 */
[----:B------:R-:W5:Y:S01]  /*122f0*/  LDL R69, [R1+0x94] ;  /* 0x0000940001457983 */ /* 0x000f620000100800 */
[----:B---3--:R-:W-:-:S03]  /*12300*/  @!P3 LEA.HI.X R9, R81, R10, R85, 0x2, P4 ;  /* 0x0000000a5109b211 */ /* 0x008fc600020f1455 */
[----:B------:R-:W3:Y:S04]  /*12310*/  LDL R60, [R1+0xa0] ;  /* 0x0000a000013c7983 */ /* 0x000ee80000100800 */
[----:B------:R-:W2:Y:S01]  /*12320*/  LDL R81, [R1+0x130] ;  /* 0x0001300001517983 */ /* 0x000ea20000100800 */
[----:B------:R-:W-:Y:S02]  /*12330*/  ISETP.GE.AND P2, PT, R77, UR4, PT ;  /* 0x000000044d007c0c */ /* 0x000fe4000bf46270 */
[C---:B0-----:R-:W-:Y:S01]  /*12340*/  @!P1 LEA R6, P5, R65.reuse, R3, 0x2 ;  /* 0x0000000341069211 */ /* 0x041fe200078a10ff */
[----:B------:R-:W5:Y:S04]  /*12350*/  LDL R85, [R1+0x134] ;  /* 0x0001340001557983 */ /* 0x000f680000100800 */
[----:B------:R0:W-:Y:S01]  /*12360*/  @!P3 ST.E.64 desc[UR40][R8.64], R46 ;  /* 0x0000002e0800b985 */ /* 0x0001e2000c101b28 */
[----:B----4-:R-:W-:-:S02]  /*12370*/  @!P1 LEA.HI.X R7, R65, R10, R73, 0x2, P5 ;  /* 0x0000000a41079211 */ /* 0x010fc400028f1449 */
[----:B0-----:R-:W-:Y:S02]  /*12380*/  @!P0 LEA R8, P4, R84, R3, 0x2 ;  /* 0x0000000354088211 */ /* 0x001fe400078810ff */
[----:B------:R-:W-:Y:S01]  /*12390*/  ISETP.GE.AND P3, PT, R80, UR4, PT ;  /* 0x0000000450007c0c */ /* 0x000fe2000bf66270 */
[----:B------:R0:W-:Y:S01]  /*123a0*/  @!P1 ST.E.64 desc[UR40][R6.64], R4 ;  /* 0x0000000406009985 */ /* 0x0001e2000c101b28 */
[----:B------:R-:W-:-:S03]  /*123b0*/  IMAD.MOV.U32 R65, RZ, RZ, R61 ;  /* 0x000000ffff417224 */ /* 0x000fc600078e003d */
[----:B------:R-:W4:Y:S01]  /*123c0*/  LDL R73, [R1+0x90] ;  /* 0x0000900001497983 */ /* 0x000f220000100800 */
[----:B0-----:R-:W-:-:S03]  /*123d0*/  @!P2 LEA R4, P5, R77, R3, 0x2 ;  /* 0x000000034d04a211 */ /* 0x001fc600078a10ff */
[----:B------:R-:W4:Y:S01]  /*123e0*/  LDL R61, [R1+0x8c] ;  /* 0x00008c00013d7983 */ /* 0x000f220000100800 */
[----:B--2---:R-:W-:-:S03]  /*123f0*/  @!P2 LEA.HI.X R5, R77, R10, R81, 0x2, P5 ;  /* 0x0000000a4d05a211 */ /* 0x004fc600028f1451 */
[----:B------:R-:W2:Y:S01]  /*12400*/  LDL R77, [R1+0x128] ;  /* 0x00012800014d7983 */ /* 0x000ea20000100800 */
[----:B------:R-:W-:Y:S02]  /*12410*/  ISETP.GE.AND P1, PT, R68, UR4, PT ;  /* 0x0000000444007c0c */ /* 0x000fe4000bf26270 */
[----:B-----5:R-:W-:Y:S01]  /*12420*/  @!P0 LEA.HI.X R9, R84, R10, R85, 0x2, P4 ;  /* 0x0000000a54098211 */ /* 0x020fe200020f1455 */
[----:B------:R-:W5:Y:S04]  /*12430*/  LDL R81, [R1+0x12c] ;  /* 0x00012c0001517983 */ /* 0x000f680000100800 */
[----:B------:R-:W-:Y:S04]  /*12440*/  @!P0 ST.E.64 desc[UR40][R8.64], R54 ;  /* 0x0000003608008985 */ /* 0x000fe8000c101b28 */
[----:B------:R0:W-:Y:S02]  /*12450*/  @!P2 ST.E.64 desc[UR40][R4.64], R58 ;  /* 0x0000003a0400a985 */ /* 0x0001e4000c101b28 */
[----:B0-----:R-:W-:-:S04]  /*12460*/  @!P1 LEA R4, P5, R68, R3, 0x2 ;  /* 0x0000000344049211 */ /* 0x001fc800078a10ff */
[-C--:B--2---:R-:W-:Y:S02]  /*12470*/  @!P1 LEA.HI.X R5, R68, R10.reuse, R77, 0x2, P5 ;  /* 0x0000000a44059211 */ /* 0x084fe400028f144d */
[----:B------:R-:W2:Y:S01]  /*12480*/  LDL R77, [R1+0x120] ;  /* 0x00012000014d7983 */ /* 0x000ea20000100800 */
[----:B------:R-:W-:Y:S02]  /*12490*/  ISETP.GE.AND P2, PT, R72, UR4, PT ;  /* 0x0000000448007c0c */ /* 0x000fe4000bf46270 */
[CC--:B------:R-:W-:Y:S01]  /*124a0*/  @!P3 LEA R6, P4, R80.reuse, R3.reuse, 0x2 ;  /* 0x000000035006b211 */ /* 0x0c0fe200078810ff */
[----:B------:R-:W4:Y:S03]  /*124b0*/  LDL R68, [R1+0x88] ;  /* 0x0000880001447983 */ /* 0x000f260000100800 */
[----:B-----5:R-:W-:Y:S02]  /*124c0*/  @!P3 LEA.HI.X R7, R80, R10, R81, 0x2, P4 ;  /* 0x0000000a5007b211 */ /* 0x020fe400020f1451 */
[----:B------:R-:W5:Y:S04]  /*124d0*/  LDL R80, [R1+0x124] ;  /* 0x0001240001507983 */ /* 0x000f680000100800 */
[----:B------:R-:W-:Y:S04]  /*124e0*/  @!P3 ST.E.64 desc[UR40][R6.64], R62 ;  /* 0x0000003e0600b985 */ /* 0x000fe8000c101b28 */
[----:B------:R0:W-:Y:S02]  /*124f0*/  @!P1 ST.E.64 desc[UR40][R4.64], R66 ;  /* 0x0000004204009985 */ /* 0x0001e4000c101b28 */
[----:B0-----:R-:W-:-:S04]  /*12500*/  @!P2 LEA R4, P5, R72, R3, 0x2 ;  /* 0x000000034804a211 */ /* 0x001fc800078a10ff */
[----:B--2---:R-:W-:Y:S02]  /*12510*/  @!P2 LEA.HI.X R5, R72, R10, R77, 0x2, P5 ;  /* 0x0000000a4805a211 */ /* 0x004fe400028f144d */
[----:B------:R-:W2:Y:S01]  /*12520*/  LDL R72, [R1+0x118] ;  /* 0x0001180001487983 */ /* 0x000ea20000100800 */
[----:B---3--:R-:W-:-:S03]  /*12530*/  ISETP.GE.AND P0, PT, R60, UR4, PT ;  /* 0x000000043c007c0c */ /* 0x008fc6000bf06270 */
[----:B------:R-:W3:Y:S01]  /*12540*/  LDL R77, [R1+0x11c] ;  /* 0x00011c00014d7983 */ /* 0x000ee20000100800 */
[----:B------:R-:W-:-:S09]  /*12550*/  ISETP.GE.AND P1, PT, R69, UR4, PT ;  /* 0x0000000445007c0c */ /* 0x000fd2000bf26270 */
[----:B------:R-:W-:-:S04]  /*12560*/  @!P0 LEA R6, P4, R60, R3, 0x2 ;  /* 0x000000033c068211 */ /* 0x000fc800078810ff */
[----:B-----5:R-:W-:Y:S02]  /*12570*/  @!P0 LEA.HI.X R7, R60, R10, R80, 0x2, P4 ;  /* 0x0000000a3c078211 */ /* 0x020fe400020f1450 */
[----:B------:R-:W-:Y:S01]  /*12580*/  ISETP.GE.AND P3, PT, R76, UR4, PT ;  /* 0x000000044c007c0c */ /* 0x000fe2000bf66270 */
[----:B------:R-:W5:Y:S04]  /*12590*/  LDL R60, [R1+0x80] ;  /* 0x00008000013c7983 */ /* 0x000f680000100800 */
[----:B------:R-:W-:Y:S04]  /*125a0*/  @!P0 ST.E.64 desc[UR40][R6.64], R70 ;  /* 0x0000004606008985 */ /* 0x000fe8000c101b28 */
[----:B------:R0:W-:Y:S02]  /*125b0*/  @!P2 ST.E.64 desc[UR40][R4.64], R74 ;  /* 0x0000004a0400a985 */ /* 0x0001e4000c101b28 */
[----:B0-----:R-:W-:-:S04]  /*125c0*/  @!P1 LEA R4, P5, R69, R3, 0x2 ;  /* 0x0000000345049211 */ /* 0x001fc800078a10ff */
[-C--:B--2---:R-:W-:Y:S02]  /*125d0*/  @!P1 LEA.HI.X R5, R69, R10.reuse, R72, 0x2, P5 ;  /* 0x0000000a45059211 */ /* 0x084fe400028f1448 */
[----:B------:R-:W2:Y:S01]  /*125e0*/  LDL R72, [R1+0x110] ;  /* 0x0001100001487983 */ /* 0x000ea20000100800 */
[C---:B------:R-:W-:Y:S02]  /*125f0*/  @!P3 LEA R6, P4, R76.reuse, R3, 0x2 ;  /* 0x000000034c06b211 */ /* 0x040fe400078810ff */
[----:B----4-:R-:W-:Y:S01]  /*12600*/  ISETP.GE.AND P2, PT, R61, UR4, PT ;  /* 0x000000043d007c0c */ /* 0x010fe2000bf46270 */
[----:B------:R-:W4:Y:S01]  /*12610*/  LDL R69, [R1+0x10c] ;  /* 0x00010c0001457983 */ /* 0x000f220000100800 */
[----:B---3--:R-:W-:-:S03]  /*12620*/  @!P3 LEA.HI.X R7, R76, R10, R77, 0x2, P4 ;  /* 0x0000000a4c07b211 */ /* 0x008fc600020f144d */
[----:B------:R-:W3:Y:S04]  /*12630*/  LDL R76, [R1+0x114] ;  /* 0x00011400014c7983 */ /* 0x000ee80000100800 */
[----:B------:R-:W-:Y:S04]  /*12640*/  @!P3 ST.E.64 desc[UR40][R6.64], R78 ;  /* 0x0000004e0600b985 */ /* 0x000fe8000c101b28 */
[----:B------:R0:W-:Y:S02]  /*12650*/  @!P1 ST.E.64 desc[UR40][R4.64], R82 ;  /* 0x0000005204009985 */ /* 0x0001e4000c101b28 */
[----:B0-----:R-:W-:-:S02]  /*12660*/  @!P2 LEA R4, P5, R61, R3, 0x2 ;  /* 0x000000033d04a211 */ /* 0x001fc400078a10ff */
[----:B------:R-:W-:Y:S02]  /*12670*/  ISETP.GE.AND P0, PT, R73, UR4, PT ;  /* 0x0000000449007c0c */ /* 0x000fe4000bf06270 */
[----:B--2---:R-:W-:Y:S02]  /*12680*/  @!P2 LEA.HI.X R5, R61, R10, R72, 0x2, P5 ;  /* 0x0000000a3d05a211 */ /* 0x004fe400028f1448 */
[----:B------:R-:W2:Y:S01]  /*12690*/  LDL R61, [R1+0x104] ;  /* 0x00010400013d7983 */ /* 0x000ea20000100800 */
[----:B------:R-:W-:-:S08]  /*126a0*/  ISETP.GE.AND P3, PT, R68, UR4, PT ;  /* 0x0000000444007c0c */ /* 0x000fd0000bf66270 */
[C---:B------:R-:W-:Y:S02]  /*126b0*/  @!P0 LEA R6, P4, R73.reuse, R3, 0x2 ;  /* 0x0000000349068211 */ /* 0x040fe400078810ff */
[----:B------:R-:W-:Y:S02]  /*126c0*/  ISETP.GE.AND P1, PT, R64, UR4, PT ;  /* 0x0000000440007c0c */ /* 0x000fe4000bf26270 */
[----:B---3--:R-:W-:-:S05]  /*126d0*/  @!P0 LEA.HI.X R7, R73, R10, R76, 0x2, P4 ;  /* 0x0000000a49078211 */ /* 0x008fca00020f144c */
[----:B------:R0:W-:Y:S01]  /*126e0*/  @!P0 ST.E.64 desc[UR40][R6.64], R86 ;  /* 0x0000005606008985 */ /* 0x0001e2000c101b28 */
[----:B-----5:R-:W-:-:S03]  /*126f0*/  ISETP.GE.AND P0, PT, R60, UR4, PT ;  /* 0x000000043c007c0c */ /* 0x020fc6000bf06270 */
[----:B------:R1:W-:Y:S01]  /*12700*/  @!P2 ST.E.64 desc[UR40][R4.64], R90 ;  /* 0x0000005a0400a985 */ /* 0x0003e2000c101b28 */
[----:B------:R-:W-:Y:S02]  /*12710*/  ISETP.GE.AND P2, PT, R56, UR4, PT ;  /* 0x0000000438007c0c */ /* 0x000fe4000bf46270 */
[-C--:B0-----:R-:W-:Y:S02]  /*12720*/  @!P3 LEA R6, P4, R68, R3.reuse, 0x2 ;  /* 0x000000034406b211 */ /* 0x081fe400078810ff */
[----:B-1----:R-:W-:Y:S02]  /*12730*/  @!P1 LEA R4, P5, R64, R3, 0x2 ;  /* 0x0000000340049211 */ /* 0x002fe400078a10ff */
[-C--:B----4-:R-:W-:Y:S02]  /*12740*/  @!P3 LEA.HI.X R7, R68, R10.reuse, R69, 0x2, P4 ;  /* 0x0000000a4407b211 */ /* 0x090fe400020f1445 */
[----:B------:R-:W-:Y:S02]  /*12750*/  @!P1 LEA.HI.X R5, R64, R10, R65, 0x2, P5 ;  /* 0x0000000a40059211 */ /* 0x000fe400028f1441 */
[----:B------:R-:W-:Y:S01]  /*12760*/  ISETP.GE.AND P4, PT, R52, UR4, PT ;  /* 0x0000000434007c0c */ /* 0x000fe2000bf86270 */
[----:B------:R0:W-:Y:S01]  /*12770*/  @!P3 ST.E.64 desc[UR40][R6.64], R94 ;  /* 0x0000005e0600b985 */ /* 0x0001e2000c101b28 */
[----:B------:R-:W-:-:S03]  /*12780*/  ISETP.GE.AND P3, PT, R45, UR4, PT ;  /* 0x000000042d007c0c */ /* 0x000fc6000bf66270 */
[----:B------:R1:W-:Y:S01]  /*12790*/  @!P1 ST.E.64 desc[UR40][R4.64], R98 ;  /* 0x0000006204009985 */ /* 0x0003e2000c101b28 */
[-C--:B0-----:R-:W-:Y:S02]  /*127a0*/  @!P0 LEA R6, P5, R60, R3.reuse, 0x2 ;  /* 0x000000033c068211 */ /* 0x081fe400078a10ff */
[----:B-1----:R-:W-:-:S04]  /*127b0*/  @!P2 LEA R4, P1, R56, R3, 0x2 ;  /* 0x000000033804a211 */ /* 0x002fc800078210ff */
[-C--:B------:R-:W-:Y:S02]  /*127c0*/  @!P2 LEA.HI.X R5, R56, R10.reuse, R57, 0x2, P1 ;  /* 0x0000000a3805a211 */ /* 0x080fe400008f1439 */
[----:B------:R-:W-:Y:S02]  /*127d0*/  ISETP.GE.AND P1, PT, R41, UR4, PT ;  /* 0x0000000429007c0c */ /* 0x000fe4000bf26270 */
[----:B--2---:R-:W-:-:S05]  /*127e0*/  @!P0 LEA.HI.X R7, R60, R10, R61, 0x2, P5 ;  /* 0x0000000a3c078211 */ /* 0x004fca00028f143d */
[----:B------:R0:W-:Y:S04]  /*127f0*/  @!P0 ST.E.64 desc[UR40][R6.64], R102 ;  /* 0x0000006606008985 */ /* 0x0001e8000c101b28 */
[----:B------:R1:W-:Y:S01]  /*12800*/  @!P2 ST.E.64 desc[UR40][R4.64], R106 ;  /* 0x0000006a0400a985 */ /* 0x0003e2000c101b28 */
[----:B------:R-:W-:Y:S02]  /*12810*/  ISETP.GE.AND P2, PT, R37, UR4, PT ;  /* 0x0000000425007c0c */ /* 0x000fe4000bf46270 */
[CC--:B0-----:R-:W-:Y:S02]  /*12820*/  @!P4 LEA R6, P0, R52.reuse, R3.reuse, 0x2 ;  /* 0x000000033406c211 */ /* 0x0c1fe400078010ff */
[----:B-1----:R-:W-:Y:S02]  /*12830*/  @!P3 LEA R4, P5, R45, R3, 0x2 ;  /* 0x000000032d04b211 */ /* 0x002fe400078a10ff */
[----:B------:R-:W-:-:S02]  /*12840*/  @!P4 LEA.HI.X R7, R52, R10, R53, 0x2, P0 ;  /* 0x0000000a3407c211 */ /* 0x000fc400000f1435 */
[----:B------:R-:W-:Y:S02]  /*12850*/  ISETP.GE.AND P0, PT, R33, UR4, PT ;  /* 0x0000000421007c0c */ /* 0x000fe4000bf06270 */
[----:B------:R-:W-:Y:S01]  /*12860*/  @!P3 LEA.HI.X R5, R45, R10, R48, 0x2, P5 ;  /* 0x0000000a2d05b211 */ /* 0x000fe200028f1430 */
[----:B------:R0:W-:Y:S04]  /*12870*/  @!P4 ST.E.64 desc[UR40][R6.64], R110 ;  /* 0x0000006e0600c985 */ /* 0x0001e8000c101b28 */
[----:B------:R1:W-:Y:S01]  /*12880*/  @!P3 ST.E.64 desc[UR40][R4.64], R114 ;  /* 0x000000720400b985 */ /* 0x0003e2000c101b28 */
[----:B------:R-:W-:Y:S02]  /*12890*/  ISETP.GE.AND P3, PT, R29, UR4, PT ;  /* 0x000000041d007c0c */ /* 0x000fe4000bf66270 */
[----:B0-----:R-:W-:-:S02]  /*128a0*/  @!P1 LEA R6, P4, R41, R3, 0x2 ;  /* 0x0000000329069211 */ /* 0x001fc400078810ff */
[-C--:B-1----:R-:W-:Y:S02]  /*128b0*/  @!P2 LEA R4, P5, R37, R3.reuse, 0x2 ;  /* 0x000000032504a211 */ /* 0x082fe400078a10ff */
[-C--:B------:R-:W-:Y:S02]  /*128c0*/  @!P1 LEA.HI.X R7, R41, R10.reuse, R44, 0x2, P4 ;  /* 0x0000000a29079211 */ /* 0x080fe400020f142c */
[----:B------:R-:W-:Y:S02]  /*128d0*/  @!P0 LEA R8, P4, R33, R3, 0x2 ;  /* 0x0000000321088211 */ /* 0x000fe400078810ff */
[-C--:B------:R-:W-:Y:S01]  /*128e0*/  @!P2 LEA.HI.X R5, R37, R10.reuse, R40, 0x2, P5 ;  /* 0x0000000a2505a211 */ /* 0x080fe200028f1428 */
[----:B------:R-:W-:Y:S01]  /*128f0*/  @!P1 ST.E.64 desc[UR40][R6.64], R118 ;  /* 0x0000007606009985 */ /* 0x000fe2000c101b28 */
[----:B------:R-:W-:Y:S02]  /*12900*/  ISETP.GE.AND P1, PT, R25, UR4, PT ;  /* 0x0000000419007c0c */ /* 0x000fe4000bf26270 */
[----:B------:R-:W-:-:S02]  /*12910*/  @!P0 LEA.HI.X R9, R33, R10, R36, 0x2, P4 ;  /* 0x0000000a21098211 */ /* 0x000fc400020f1424 */
[----:B------:R-:W-:Y:S01]  /*12920*/  ISETP.GE.AND P4, PT, R12, UR4, PT ;  /* 0x000000040c007c0c */ /* 0x000fe2000bf86270 */
[----:B------:R0:W-:Y:S01]  /*12930*/  @!P2 ST.E.64 desc[UR40][R4.64], R122 ;  /* 0x0000007a0400a985 */ /* 0x0001e2000c101b28 */
[----:B------:R-:W-:-:S03]  /*12940*/  ISETP.GE.AND P2, PT, R21, UR4, PT ;  /* 0x0000000415007c0c */ /* 0x000fc6000bf46270 */
[----:B------:R1:W-:Y:S01]  /*12950*/  @!P0 ST.E.64 desc[UR40][R8.64], R126 ;  /* 0x0000007e08008985 */ /* 0x0003e2000c101b28 */
[----:B------:R-:W-:Y:S02]  /*12960*/  ISETP.GE.AND P0, PT, R14, UR4, PT ;  /* 0x000000040e007c0c */ /* 0x000fe4000bf06270 */
[----:B0-----:R-:W-:-:S04]  /*12970*/  @!P3 LEA R4, P5, R29, R3, 0x2 ;  /* 0x000000031d04b211 */ /* 0x001fc800078a10ff */
[----:B------:R-:W-:Y:S02]  /*12980*/  @!P3 LEA.HI.X R5, R29, R10, R32, 0x2, P5 ;  /* 0x0000000a1d05b211 */ /* 0x000fe400028f1420 */
[----:B------:R-:W-:-:S03]  /*12990*/  @!P1 LEA R6, P5, R25, R3, 0x2 ;  /* 0x0000000319069211 */ /* 0x000fc600078a10ff */
[----:B------:R0:W-:Y:S01]  /*129a0*/  @!P3 ST.E.64 desc[UR40][R4.64], R130 ;  /* 0x000000820400b985 */ /* 0x0001e2000c101b28 */
[----:B------:R-:W-:Y:S02]  /*129b0*/  @!P1 LEA.HI.X R7, R25, R10, R28, 0x2, P5 ;  /* 0x0000000a19079211 */ /* 0x000fe400028f141c */
[-C--:B-1----:R-:W-:Y:S02]  /*129c0*/  @!P2 LEA R8, P5, R21, R3.reuse, 0x2 ;  /* 0x000000031508a211 */ /* 0x082fe400078a10ff */
[----:B0-----:R-:W-:-:S04]  /*129d0*/  @!P4 LEA R4, P3, R12, R3, 0x2 ;  /* 0x000000030c04c211 */ /* 0x001fc800078610ff */
[-C--:B------:R-:W-:Y:S02]  /*129e0*/  @!P4 LEA.HI.X R5, R12, R10.reuse, R13, 0x2, P3 ;  /* 0x0000000a0c05c211 */ /* 0x080fe400018f140d */
[C---:B------:R-:W-:Y:S02]  /*129f0*/  @!P0 LEA R12, P3, R14.reuse, R3, 0x2 ;  /* 0x000000030e0c8211 */ /* 0x040fe400078610ff */
[-C--:B------:R-:W-:Y:S02]  /*12a00*/  @!P2 LEA.HI.X R9, R21, R10.reuse, R24, 0x2, P5 ;  /* 0x0000000a1509a211 */ /* 0x080fe400028f1418 */
[----:B------:R-:W-:Y:S01]  /*12a10*/  @!P0 LEA.HI.X R13, R14, R10, R15, 0x2, P3 ;  /* 0x0000000a0e0d8211 */ /* 0x000fe200018f140f */
[----:B------:R0:W-:Y:S04]  /*12a20*/  @!P1 ST.E.64 desc[UR40][R6.64], R134 ;  /* 0x0000008606009985 */ /* 0x0001e8000c101b28 */
[----:B------:R0:W-:Y:S04]  /*12a30*/  @!P4 ST.E.64 desc[UR40][R4.64], R138 ;  /* 0x0000008a0400c985 */ /* 0x0001e8000c101b28 */
[----:B------:R0:W-:Y:S04]  /*12a40*/  @!P2 ST.E.64 desc[UR40][R8.64], R142 ;  /* 0x0000008e0800a985 */ /* 0x0001e8000c101b28 */
[----:B------:R0:W-:Y:S01]  /*12a50*/  @!P0 ST.E.64 desc[UR40][R12.64], R146 ;  /* 0x000000920c008985 */ /* 0x0001e2000c101b28 */
[----:B------:R-:W-:-:S13]  /*12a60*/  ISETP.GE.AND P0, PT, R11, UR4, PT ;  /* 0x000000040b007c0c */ /* 0x000fda000bf06270 */
[----:B0-----:R-:W-:Y:S05]  /*12a70*/  @P0 BRA `(.L_x_9812) ;  /* 0x0000001000700947 */ /* 0x001fea0003800000 */
[----:B------:R-:W2:Y:S01]  /*12a80*/  LDL R14, [R1+0xd4] ;  /* 0x0000d400010e7983 */ /* 0x000ea20000100800 */
[----:B------:R-:W-:-:S04]  /*12a90*/  LEA R4, P0, R11, R3, 0x2 ;  /* 0x000000030b047211 */ /* 0x000fc800078010ff */
[----:B--2---:R-:W-:-:S05]  /*12aa0*/  LEA.HI.X R5, R11, R10, R14, 0x2, P0 ;  /* 0x0000000a0b057211 */ /* 0x004fca00000f140e */
[----:B------:R0:W-:Y:S01]  /*12ab0*/  ST.E.64 desc[UR40][R4.64], R150 ;  /* 0x0000009604007985 */ /* 0x0001e2000c101b28 */
[----:B------:R-:W-:Y:S05]  /*12ac0*/  BRA `(.L_x_9812) ;  /* 0x00000010005c7947 */ /* 0x000fea0003800000 */
.L_x_9799:
[----:B-1----:R-:W3:Y:S01]  /*12ad0*/  LDL.LU R6, [R1+0x38] ;  /* 0x0000380001067983 */ /* 0x002ee20000300800 */
[----:B------:R-:W-:Y:S01]  /*12ae0*/  ULDC.64 UR6, c[0x0][0xc08] ;  /* 0x0003020000067ab9 */ /* 0x000fe20000000a00 */
[----:B------:R-:W-:Y:S02]  /*12af0*/  ULDC.64 UR4, c[0x0][0xc00] ;  /* 0x0003000000047ab9 */ /* 0x000fe40000000a00 */
[----:B------:R-:W4:Y:S04]  /*12b00*/  LDL.LU R0, [R1+0x3c] ;  /* 0x00003c0001007983 */ /* 0x000f280000300800 */
[----:B------:R-:W2:Y:S01]  /*12b10*/  LDL R8, [R1+0x30] ;  /* 0x0000300001087983 */ /* 0x000ea20000100800 */
[----:B------:R-:W-:Y:S01]  /*12b20*/  ISETP.NE.U32.AND P1, PT, RZ, UR6, PT ;  /* 0x00000006ff007c0c */ /* 0x000fe2000bf25070 */
[----:B------:R-:W-:Y:S01]  /*12b30*/  IMAD.MOV.U32 R3, RZ, RZ, RZ ;  /* 0x000000ffff037224 */ /* 0x000fe200078e00ff */
[----:B------:R-:W-:-:S02]  /*12b40*/  ISETP.NE.U32.AND P0, PT, RZ, UR4, PT ;  /* 0x00000004ff007c0c */ /* 0x000fc4000bf05070 */
[----:B------:R-:W-:Y:S02]  /*12b50*/  ISETP.NE.AND.EX P1, PT, RZ, UR7, PT, P1 ;  /* 0x00000007ff007c0c */ /* 0x000fe4000bf25310 */
[----:B------:R-:W-:Y:S02]  /*12b60*/  ISETP.NE.AND.EX P0, PT, RZ, UR5, PT, P0 ;  /* 0x00000005ff007c0c */ /* 0x000fe4000bf05300 */
[----:B---3--:R-:W-:Y:S01]  /*12b70*/  IADD3 R4, P2, R6, UR4, RZ ;  /* 0x0000000406047c10 */ /* 0x008fe2000ff5e0ff */
[----:B------:R-:W-:-:S03]  /*12b80*/  ULDC UR4, c[0x0][0xa88] ;  /* 0x0002a20000047ab9 */ /* 0x000fc60000000800 */
[----:B----4-:R-:W-:-:S05]  /*12b90*/  IADD3.X R5, R0, UR5, RZ, P2, !PT ;  /* 0x0000000500057c10 */ /* 0x010fca00097fe4ff */
[----:B------:R-:W-:Y:S01]  /*12ba0*/  @P1 IADD3 R6, P2, R6, UR6, RZ ;  /* 0x0000000606061c10 */ /* 0x000fe2000ff5e0ff */
[----:B------:R-:W-:Y:S01]  /*12bb0*/  IMAD.U32 R21, RZ, RZ, UR4 ;  /* 0x00000004ff157e24 */ /* 0x000fe2000f8e00ff */
[----:B------:R1:W5:Y:S02]  /*12bc0*/  @P0 LDG.E R3, desc[UR40][R4.64] ;  /* 0x0000002804030981 */ /* 0x000364000c1e1900 */
[----:B------:R-:W-:-:S05]  /*12bd0*/  @P1 IADD3.X R7, R0, UR7, RZ, P2, !PT ;  /* 0x0000000700071c10 */ /* 0x000fca00097fe4ff */
[----:B------:R1:W5:Y:S01]  /*12be0*/  @P1 LDG.E R21, desc[UR40][R6.64] ;  /* 0x0000002806151981 */ /* 0x000362000c1e1900 */
[----:B--2---:R-:W-:Y:S01]  /*12bf0*/  ISETP.NE.AND P2, PT, R8, RZ, PT ;  /* 0x000000ff0800720c */ /* 0x004fe20003f45270 */
[----:B------:R-:W2:-:S12]  /*12c00*/  S2R R0, SR_TID.X ;  /* 0x0000000000007919 */ /* 0x000e980000002100 */
[----:B------:R-:W3:Y:S01]  /*12c10*/  @!P2 LDC R8, c[0x0][0xad4] ;  /* 0x0002b500ff08ab82 */ /* 0x000ee20000000800 */
[----:B--2---:R-:W-:Y:S01]  /*12c20*/  VIADD R30, R0, 0xffffff80 ;  /* 0xffffff80001e7836 */ /* 0x004fe20000000000 */
[----:B---3--:R1:W-:Y:S01]  /*12c30*/  @!P2 STL [R1+0x30], R8 ;  /* 0x000030080100a387 */ /* 0x0083e20000100800 */
[----:B------:R-:W-:-:S03]  /*12c40*/  ISETP.GT.AND P2, PT, R8, 0x1, PT ;  /* 0x000000010800780c */ /* 0x000fc60003f44270 */
[----:B------:R-:W-:Y:S01]  /*12c50*/  ISETP.GT.AND P3, PT, R30, 0x7f, PT ;  /* 0x0000007f1e00780c */ /* 0x000fe20003f64270 */
[----:B------:R-:W-:-:S12]  /*12c60*/  @P1 BRA `(.L_x_9817) ;  /* 0x0000000000101947 */ /* 0x000fd80003800000 */
[----:B------:R-:W-:Y:S05]  /*12c70*/  @!P0 BRA `(.L_x_9817) ;  /* 0x00000000000c8947 */ /* 0x000fea0003800000 */
[----:B------:R-:W2:Y:S04]  /*12c80*/  LDG.E R0, desc[UR40][R4.64] ;  /* 0x0000002804007981 */ /* 0x000ea8000c1e1900 */
[----:B-----5:R-:W2:Y:S02]  /*12c90*/  LDG.E R21, desc[UR40][R4.64+0x4] ;  /* 0x0000042804157981 */ /* 0x020ea4000c1e1900 */
[----:B--2---:R-:W-:-:S07]  /*12ca0*/  IMAD.IADD R21, R21, 0x1, -R0 ;  /* 0x0000000115157824 */ /* 0x004fce00078e0a00 */
.L_x_9817:
[----:B-1----:R-:W2:Y:S04]  /*12cb0*/  LDL.LU R4, [R1+0x34] ;  /* 0x0000340001047983 */ /* 0x002ea80000300800 */
[----:B------:R-:W3:Y:S01]  /*12cc0*/  LDL.LU R0, [R1+0xcc] ;  /* 0x0000cc0001007983 */ /* 0x000ee20000300800 */
[----:B------:R-:W-:Y:S01]  /*12cd0*/  BSSY B1, `(.L_x_9818) ;  /* 0x0000039000017945 */ /* 0x000fe20003800000 */
[----:B-----5:R-:W-:Y:S02]  /*12ce0*/  SHF.R.S32.HI R24, RZ, 0x1f, R3 ;  /* 0x0000001fff187819 */ /* 0x020fe40000011403 */
[----:B--2---:R-:W-:Y:S02]  /*12cf0*/  SEL R31, R4, RZ, !P0 ;  /* 0x000000ff041f7207 */ /* 0x004fe40004000000 */
[----:B---3--:R-:W-:Y:S01]  /*12d00*/  SEL R26, R0, RZ, !P0 ;  /* 0x000000ff001a7207 */ /* 0x008fe20004000000 */
[----:B------:R-:W-:Y:S06]  /*12d10*/  @P3 BRA `(.L_x_9819) ;  /* 0x0000000000d03947 */ /* 0x000fec0003800000 */
[----:B------:R-:W2:Y:S01]  /*12d20*/  LDL R4, [R1+0x44] ;  /* 0x0000440001047983 */ /* 0x000ea20000100800 */
[----:B------:R-:W1:Y:S01]  /*12d30*/  LDC R28, c[0x0][0xbe8] ;  /* 0x0002fa00ff1c7b82 */ /* 0x000e620000000800 */
[----:B------:R-:W2:Y:S02]  /*12d40*/  S2R R0, SR_TID.X ;  /* 0x0000000000007919 */ /* 0x000ea40000002100 */
[----:B--2---:R-:W-:Y:S02]  /*12d50*/  IMAD R0, R4, 0x80, R0 ;  /* 0x0000008004007824 */ /* 0x004fe400078e0200 */
[----:B-1----:R-:W-:Y:S02]  /*12d60*/  IMAD R4, R21, R28, RZ ;  /* 0x0000001c15047224 */ /* 0x002fe400078e02ff */
[----:B------:R-:W-:-:S05]  /*12d70*/  VIADD R33, R0, 0xffffff80 ;  /* 0xffffff8000217836 */ /* 0x000fca0000000000 */
[----:B------:R-:W-:-:S13]  /*12d80*/  ISETP.GE.AND P0, PT, R33, R4, PT ;  /* 0x000000042100720c */ /* 0x000fda0003f06270 */
[----:B------:R-:W-:Y:S05]  /*12d90*/  @P0 BRA `(.L_x_9819) ;  /* 0x0000000000b00947 */ /* 0x000fea0003800000 */
[----:B------:R-:W2:Y:S01]  /*12da0*/  LDL.LU R32, [R1+0x48] ;  /* 0x0000480001207983 */ /* 0x000ea20000300800 */
[----:B------:R-:W-:Y:S01]  /*12db0*/  IMAD.MOV.U32 R20, RZ, RZ, 0x9b8 ;  /* 0x000009b8ff147424 */ /* 0x000fe200078e00ff */
[----:B------:R-:W-:Y:S01]  /*12dc0*/  ISETP.GT.AND P0, PT, R8, 0x1, PT ;  /* 0x000000010800780c */ /* 0x000fe20003f04270 */
[----:B------:R-:W1:Y:S01]  /*12dd0*/  LDC.64 R10, c[0x0][0xba8] ;  /* 0x0002ea00ff0a7b82 */ /* 0x000e620000000a00 */
[----:B------:R-:W-:Y:S01]  /*12de0*/  ISETP.NE.AND P1, PT, R28, 0x1, PT ;  /* 0x000000011c00780c */ /* 0x000fe20003f25270 */
[----:B------:R-:W-:Y:S01]  /*12df0*/  IMAD.MOV.U32 R25, RZ, RZ, R33 ;  /* 0x000000ffff197224 */ /* 0x000fe200078e0021 */
[----:B------:R-:W-:-:S05]  /*12e00*/  SEL R20, R20, 0x978, P0 ;  /* 0x0000097814147807 */ /* 0x000fca0000000000 */
        /* <DEDUP_REMOVED lines=37> */
.L_x_9819:
[----:B------:R-:W-:Y:S05]  /*13060*/  BSYNC B1 ;  /* 0x0000000000017941 */ /* 0x000fea0003800000 */
.L_x_9818:
[----:B------:R-:W-:Y:S05]  /*13070*/  @P2 BRA `(.L_x_9812) ;  /* 0x0000000800f02947 */ /* 0x000fea0003800000 */
[----:B------:R-:W2:Y:S01]  /*13080*/  LDL R25, [R1+0x44] ;  /* 0x0000440001197983 */ /* 0x000ea20000100800 */
[----:B------:R-:W3:Y:S01]  /*13090*/  LDC R8, c[0x0][0xbe8] ;  /* 0x0002fa00ff087b82 */ /* 0x000ee20000000800 */
[----:B-1----:R-:W-:Y:S01]  /*130a0*/  SHF.R.S32.HI R5, RZ, 0x1f, R30 ;  /* 0x0000001fff057819 */ /* 0x002fe2000001141e */
[----:B------:R-:W-:Y:S01]  /*130b0*/  ULDC.64 UR4, c[0x0][0xaa0] ;  /* 0x0002a80000047ab9 */ /* 0x000fe20000000a00 */
[----:B------:R-:W-:Y:S01]  /*130c0*/  ULDC.64 UR6, c[0x0][0xaf0] ;  /* 0x0002bc0000067ab9 */ /* 0x000fe20000000a00 */
[----:B------:R-:W-:Y:S01]  /*130d0*/  IMAD R0, R24, UR4, RZ ;  /* 0x0000000418007c24 */ /* 0x000fe2000f8e02ff */
[----:B------:R-:W-:Y:S01]  /*130e0*/  LEA.HI R6, R5, R30, RZ, 0x3 ;  /* 0x0000001e05067211 */ /* 0x000fe200078f18ff */
[----:B------:R-:W-:-:S03]  /*130f0*/  IMAD.WIDE.U32 R4, R3, UR4, RZ ;  /* 0x0000000403047c25 */ /* 0x000fc6000f8e00ff */
[----:B------:R-:W-:Y:S01]  /*13100*/  LOP3.LUT R9, R6, 0xfffffff8, RZ, 0xc0, !PT ;  /* 0xfffffff806097812 */ /* 0x000fe200078ec0ff */
[----:B------:R-:W-:Y:S01]  /*13110*/  IMAD R7, R3, UR5, R0 ;  /* 0x0000000503077c24 */ /* 0x000fe2000f8e0200 */
[----:B------:R-:W-:Y:S01]  /*13120*/  SHF.R.S32.HI R24, RZ, 0x3, R6 ;  /* 0x00000003ff187819 */ /* 0x000fe20000011406 */
[----:B------:R-:W-:Y:S01]  /*13130*/  ULDC.64 UR4, c[0x0][0xae8] ;  /* 0x0002ba0000047ab9 */ /* 0x000fe20000000a00 */
[----:B------:R-:W-:Y:S02]  /*13140*/  IMAD R6, R26, UR6, RZ ;  /* 0x000000061a067c24 */ /* 0x000fe4000f8e02ff */
[----:B------:R-:W-:Y:S02]  /*13150*/  IMAD.IADD R9, R30, 0x1, -R9 ;  /* 0x000000011e097824 */ /* 0x000fe400078e0a09 */
[----:B------:R-:W-:Y:S02]  /*13160*/  IMAD.IADD R5, R5, 0x1, R7 ;  /* 0x0000000105057824 */ /* 0x000fe400078e0207 */
[----:B------:R-:W-:-:S02]  /*13170*/  IMAD R0, R9, 0x20, R24 ;  /* 0x0000002009007824 */ /* 0x000fc400078e0218 */
[----:B------:R-:W-:Y:S01]  /*13180*/  IMAD.WIDE.U32 R4, R201, UR4, R4 ;  /* 0x00000004c9047c25 */ /* 0x000fe2000f8e0004 */
[----:B---3--:R-:W-:-:S03]  /*13190*/  ISETP.NE.AND P0, PT, R8, 0x1, PT ;  /* 0x000000010800780c */ /* 0x008fc60003f05270 */
[----:B------:R-:W-:Y:S01]  /*131a0*/  IMAD R5, R201, UR5, R5 ;  /* 0x00000005c9057c24 */ /* 0x000fe2000f8e0205 */
[----:B------:R-:W-:Y:S01]  /*131b0*/  ULDC.64 UR4, c[0x0][0xae0] ;  /* 0x0002b80000047ab9 */ /* 0x000fe20000000a00 */
[C---:B------:R-:W-:Y:S02]  /*131c0*/  IMAD R7, R31.reuse, UR7, R6 ;  /* 0x000000071f077c24 */ /* 0x040fe4000f8e0206 */
[----:B------:R-:W-:-:S04]  /*131d0*/  IMAD.WIDE.U32 R4, R31, UR6, R4 ;  /* 0x000000061f047c25 */ /* 0x000fc8000f8e0004 */
[----:B------:R-:W-:Y:S02]  /*131e0*/  IMAD.IADD R5, R5, 0x1, R7 ;  /* 0x0000000105057824 */ /* 0x000fe400078e0207 */
[----:B------:R-:W1:Y:S08]  /*131f0*/  @P0 LDC R10, c[0x0][0xbec] ;  /* 0x0002fb00ff0a0b82 */ /* 0x000e700000000800 */
[----:B------:R-:W3:Y:S01]  /*13200*/  @P0 LDC R11, c[0x0][0xbf0] ;  /* 0x0002fc00ff0b0b82 */ /* 0x000ee20000000800 */
[----:B--2---:R-:W-:-:S04]  /*13210*/  IMAD R9, R25, 0x80, R0 ;  /* 0x0000008019097824 */ /* 0x004fc800078e0200 */
[----:B-1----:R-:W-:-:S04]  /*13220*/  @P0 IMAD.HI.U32 R0, R9, R10, RZ ;  /* 0x0000000a09000227 */ /* 0x002fc800078e00ff */
[----:B------:R-:W-:Y:S01]  /*13230*/  IMAD.MOV.U32 R3, RZ, RZ, R9 ;  /* 0x000000ffff037224 */ /* 0x000fe200078e0009 */
[----:B---3--:R-:W-:-:S04]  /*13240*/  @P0 SHF.R.U32.HI R3, RZ, R11, R0 ;  /* 0x0000000bff030219 */ /* 0x008fc80000011600 */
        /* <DEDUP_REMOVED lines=15> */
[----:B------:R-:W-:-:S04]  /*13340*/  UMOV UR4, 0xffffffff ;  /* 0xffffffff00047882 */ /* 0x000fc80000000000 */
[----:B------:R-:W-:Y:S01]  /*13350*/  LEA.HI.X R20, R4, UR5, R5, 0x1, P0 ;  /* 0x0000000504147c11 */ /* 0x000fe200080f0c05 */
[----:B------:R-:W-:Y:S06]  /*13360*/  BRA.DIV UR4, `(.L_x_9820) ;  /* 0x0000008e04787947 */ /* 0x000fec000b800000 */
[----:B------:R1:W2:Y:S04]  /*13370*/  SHFL.IDX PT, R0, R20, RZ, 0x181f ;  /* 0x00181fff14007589 */ /* 0x0002a800000e0000 */
[----:B------:R1:W3:Y:S02]  /*13380*/  SHFL.IDX PT, R14, R3, RZ, 0x181f ;  /* 0x00181fff030e7589 */ /* 0x0002e400000e0000 */
.L_x_10020:
[----:B------:R-:W-:Y:S01]  /*13390*/  IMAD R21, R21, R8, RZ ;  /* 0x0000000815157224 */ /* 0x000fe200078e02ff */
[----:B------:R-:W-:Y:S01]  /*133a0*/  BSSY B1, `(.L_x_9821) ;  /* 0x000001f000017945 */ /* 0x000fe20003800000 */
[----:B------:R-:W-:-:S05]  /*133b0*/  IMAD R24, R25, 0x80, R24 ;  /* 0x0000008019187824 */ /* 0x000fca00078e0218 */
        /* <DEDUP_REMOVED lines=16> */
[CC--:B---3--:R-:W-:Y:S02]  /*134c0*/  @!P3 LEA R4, P5, R207.reuse, R14.reuse, 0x1 ;  /* 0x0000000ecf04b211 */ /* 0x0c8fe400078a08ff */
[----:B------:R-:W-:Y:S02]  /*134d0*/  @!P2 LEA R6, P4, R10, R14, 0x1 ;  /* 0x0000000e0a06a211 */ /* 0x000fe400078808ff */
[----:B--2---:R-:W-:Y:S02]  /*134e0*/  @!P3 LEA.HI.X R5, R207, R0, R9, 0x1, P5 ;  /* 0x00000000cf05b211 */ /* 0x004fe400028f0c09 */
[----:B------:R-:W-:-:S02]  /*134f0*/  @!P1 LEA R8, P5, R15, R14, 0x1 ;  /* 0x0000000e0f089211 */ /* 0x000fc400078a08ff */
[----:B------:R-:W-:Y:S01]  /*13500*/  @!P2 LEA.HI.X R7, R10, R0, R11, 0x1, P4 ;  /* 0x000000000a07a211 */ /* 0x000fe200020f0c0b */
[----:B------:R4:W-:Y:S01]  /*13510*/  @!P3 ST.E.128 desc[UR40][R4.64], RZ ;  /* 0x000000ff0400b985 */ /* 0x0009e2000c101d28 */
[----:B------:R-:W-:Y:S02]  /*13520*/  SHF.R.S32.HI R13, RZ, 0x1f, R13 ;  /* 0x0000001fff0d7819 */ /* 0x000fe4000001140d */
[C---:B------:R-:W-:Y:S01]  /*13530*/  @!P0 LEA R10, P4, R12.reuse, R14, 0x1 ;  /* 0x0000000e0c0a8211 */ /* 0x040fe200078808ff */
[----:B------:R4:W-:Y:S01]  /*13540*/  @!P2 ST.E.128 desc[UR40][R6.64], RZ ;  /* 0x000000ff0600a985 */ /* 0x0009e2000c101d28 */
[-C--:B------:R-:W-:Y:S02]  /*13550*/  @!P1 LEA.HI.X R9, R15, R0.reuse, R25, 0x1, P5 ;  /* 0x000000000f099211 */ /* 0x080fe400028f0c19 */
[----:B------:R-:W-:-:S03]  /*13560*/  @!P0 LEA.HI.X R11, R12, R0, R13, 0x1, P4 ;  /* 0x000000000c0b8211 */ /* 0x000fc600020f0c0d */
[----:B------:R4:W-:Y:S04]  /*13570*/  @!P1 ST.E.128 desc[UR40][R8.64], RZ ;  /* 0x000000ff08009985 */ /* 0x0009e8000c101d28 */
[----:B------:R4:W-:Y:S02]  /*13580*/  @!P0 ST.E.128 desc[UR40][R10.64], RZ ;  /* 0x000000ff0a008985 */ /* 0x0009e4000c101d28 */
.L_x_9822:
[----:B------:R-:W-:Y:S05]  /*13590*/  BSYNC B1 ;  /* 0x0000000000017941 */ /* 0x000fea0003800000 */
.L_x_9821:
[----:B------:R-:W-:-:S03]  /*135a0*/  UMOV UR4, 0xffffffff ;  /* 0xffffffff00047882 */ /* 0x000fc60000000000 */
[----:B------:R-:W-:Y:S05]  /*135b0*/  BRA.DIV UR4, `(.L_x_9823) ;  /* 0x0000008e04187947 */ /* 0x000fea000b800000 */
[----:B--2---:R2:W0:Y:S04]  /*135c0*/  SHFL.IDX PT, R0, R20, 0x1, 0x181f ;  /* 0x00381f0014007f89 */ /* 0x00442800000e0000 */
[----:B---3--:R2:W3:Y:S02]  /*135d0*/  SHFL.IDX PT, R14, R3, 0x1, 0x181f ;  /* 0x00381f00030e7f89 */ /* 0x0084e400000e0000 */
.L_x_10024:
[----:B----4-:R-:W-:Y:S01]  /*135e0*/  VIADD R4, R24, 0x20 ;  /* 0x0000002018047836 */ /* 0x010fe20000000000 */
        /* <DEDUP_REMOVED lines=19> */
[----:B0-----:R-:W-:Y:S02]  /*13720*/  @!P3 LEA.HI.X R5, R207, R0, R8, 0x1, P5 ;  /* 0x00000000cf05b211 */ /* 0x001fe400028f0c08 */
        /* <DEDUP_REMOVED lines=10> */
.L_x_9825:
[----:B------:R-:W-:Y:S05]  /*137d0*/  BSYNC B1 ;  /* 0x0000000000017941 */ /* 0x000fea0003800000 */
.L_x_9824:
[----:B------:R-:W-:-:S03]  /*137e0*/  UMOV UR4, 0xffffffff ;  /* 0xffffffff00047882 */ /* 0x000fc60000000000 */
[----:B------:R-:W-:Y:S05]  /*137f0*/  BRA.DIV UR4, `(.L_x_9826) ;  /* 0x0000008a04d07947 */ /* 0x000fea000b800000 */
[----:B0-----:R0:W0:Y:S04]  /*13800*/  SHFL.IDX PT, R0, R20, 0x2, 0x181f ;  /* 0x00581f0014007f89 */ /* 0x00102800000e0000 */
[----:B---3--:R3:W0:Y:S02]  /*13810*/  SHFL.IDX PT, R14, R3, 0x2, 0x181f ;  /* 0x00581f00030e7f89 */ /* 0x00862400000e0000 */
.L_x_10028:
        /* <DEDUP_REMOVED lines=31> */
.L_x_9828:
[----:B------:R-:W-:Y:S05]  /*13a10*/  BSYNC B1 ;  /* 0x0000000000017941 */ /* 0x000fea0003800000 */
.L_x_9827:
[----:B------:R-:W-:-:S03]  /*13a20*/  UMOV UR4, 0xffffffff ;  /* 0xffffffff00047882 */ /* 0x000fc60000000000 */
[----:B------:R-:W-:Y:S05]  /*13a30*/  BRA.DIV UR4, `(.L_x_9829) ;  /* 0x0000008a04887947 */ /* 0x000fea000b800000 */
[----:B0-----:R0:W0:Y:S04]  /*13a40*/  SHFL.IDX PT, R0, R20, 0x3, 0x181f ;  /* 0x00781f0014007f89 */ /* 0x00102800000e0000 */
[----:B------:R0:W0:Y:S02]  /*13a50*/  SHFL.IDX PT, R14, R3, 0x3, 0x181f ;  /* 0x00781f00030e7f89 */ /* 0x00002400000e0000 */
.L_x_10032:
[----:B0123--:R-:W-:-:S05]  /*13a60*/  VIADD R3, R24, 0x60 ;  /* 0x0000006018037836 */ /* 0x00ffca0000000000 */
[----:B------:R-:W-:-:S13]  /*13a70*/  ISETP.GE.AND P0, PT, R3, R21, PT ;  /* 0x000000150300720c */ /* 0x000fda0003f06270 */
[----:B------:R-:W-:Y:S05]  /*13a80*/  @P0 BRA `(.L_x_9812) ;  /* 0x00000000006c0947 */ /* 0x000fea0003800000 */
[C---:B----4-:R-:W-:Y:S01]  /*13a90*/  VIADD R10, R207.reuse, 0x40 ;  /* 0x00000040cf0a7836 */ /* 0x050fe20000000000 */
        /* <DEDUP_REMOVED lines=13> */
[CC--:B------:R-:W-:Y:S02]  /*13b70*/  @!P3 LEA R4, P5, R207.reuse, R14.reuse, 0x1 ;  /* 0x0000000ecf04b211 */ /* 0x0c0fe400078a08ff */
        /* <DEDUP_REMOVED lines=12> */
.L_x_9812:
[----:B------:R-:W-:Y:S05]  /*13c40*/  BSYNC B0 ;  /* 0x0000000000007941 */ /* 0x000fea0003800000 */
.L_x_9798:
[----:B------:R-:W-:Y:S02]  /*13c50*/  ULDC UR4, c[0x0][0xc3c] ;  /* 0x00030f0000047ab9 */ /* 0x000fe40000000800 */
[----:B------:R-:W-:-:S13]  /*13c60*/  ISETP.GE.AND P0, PT, R51, UR4, PT ;  /* 0x0000000433007c0c */ /* 0x000fda000bf06270 */
[----:B------:R-:W-:Y:S05]  /*13c70*/  @!P0 BRA `(.L_x_9830) ;  /* 0xfffffedc00008947 */ /* 0x000fea000383ffff */
[----:B------:R-:W-:Y:S05]  /*13c80*/  BRA `(.L_x_9674) ;  /* 0x0000007000087947 */ /* 0x000fea0003800000 */
.L_x_9672:
[----:B------:R-:W-:-:S08]  /*13c90*/  NOP ;  /* 0x0000000000007918 */ /* 0x000fd00000000000 */
[----:B------:R-:W0:-:S00]  /*13ca0*/  USETMAXREG.DEALLOC.CTAPOOL 0x28 ;  /* 0x00000028000079c8 */ /* 0x000e0000080e0500 */
[----:B0-----:R-:W2:Y:S01]  /*13cb0*/  LDL.LU R3, [R1] ;  /* 0x0000000001037983 */ /* 0x001ea20000300800 */
[----:B------:R-:W-:Y:S01]  /*13cc0*/  LOP3.LUT R2, R2, 0x3, RZ, 0xc0, !PT ;  /* 0x0000000302027812 */ /* 0x000fe200078ec0ff */
[----:B------:R-:W-:-:S05]  /*13cd0*/  IMAD.MOV.U32 R6, RZ, RZ, RZ ;  /* 0x000000ffff067224 */ /* 0x000fca00078e00ff */
[----:B------:R-:W0:Y:S02]  /*13ce0*/  SHFL.IDX PT, R2, R2, RZ, 0x1f ;  /* 0x00001fff02027589 */ /* 0x000e2400000e0000 */
[----:B0-----:R-:W-:Y:S02]  /*13cf0*/  ISETP.NE.AND P0, PT, R2, RZ, PT ;  /* 0x000000ff0200720c */ /* 0x001fe40003f05270 */
[----:B--2---:R-:W-:-:S11]  /*13d00*/  LOP3.LUT R3, R3, 0xffffff7f, RZ, 0xc0, !PT ;  /* 0xffffff7f03037812 */ /* 0x004fd600078ec0ff */
[----:B------:R-:W-:-:S05]  /*13d10*/  @P0 LOP3.LUT R3, R3, 0x80, RZ, 0xfc, !PT ;  /* 0x0000008003030812 */ /* 0x000fca00078efcff */
[----:B------:R0:W-:Y:S01]  /*13d20*/  STL [R1], R3 ;  /* 0x0000000301007387 */ /* 0x0001e20000100800 */
        /* <DEDUP_REMOVED lines=8> */
.L_x_9831:
        /* <DEDUP_REMOVED lines=43> */
.L_x_9835:
        /* <DEDUP_REMOVED lines=37> */
.L_x_9833:
        /* <DEDUP_REMOVED lines=18> */
.L_x_9836:
        /* <DEDUP_REMOVED lines=58> */
.L_x_9834:
[----:B------:R-:W-:Y:S02]  /*14770*/  IMAD.MOV.U32 R17, RZ, RZ, RZ ;  /* 0x000000ffff117224 */ /* 0x000fe400078e00ff */
[----:B------:R-:W-:Y:S02]  /*14780*/  IMAD.U32 R16, RZ, RZ, UR6 ;  /* 0x00000006ff107e24 */ /* 0x000fe4000f8e00ff */
[----:B------:R-:W-:-:S07]  /*14790*/  IMAD.MOV.U32 R18, RZ, RZ, RZ ;  /* 0x000000ffff127224 */ /* 0x000fce00078e00ff */
.L_x_9837:
[----:B------:R-:W-:-:S13]  /*147a0*/  ISETP.NE.AND P0, PT, R7, RZ, PT ;  /* 0x000000ff0700720c */ /* 0x000fda0003f05270 */
[----:B------:R-:W0:Y:S01]  /*147b0*/  @!P0 S2R R3, SR_CgaCtaId ;  /* 0x0000000000038919 */ /* 0x000e220000008800 */
[----:B------:R-:W-:-:S04]  /*147c0*/  @!P0 MOV R2, 0x400 ;  /* 0x0000040000028802 */ /* 0x000fc80000000f00 */
[----:B0-----:R-:W-:-:S05]  /*147d0*/  @!P0 LEA R2, R3, R2, 0x18 ;  /* 0x0000000203028211 */ /* 0x001fca00078ec0ff */
[----:B------:R2:W-:Y:S01]  /*147e0*/  @!P0 STS.128 [R2+0x228d0], R16 ;  /* 0x0228d01002008388 */ /* 0x0005e20000000c00 */
[----:B------:R-:W-:Y:S06]  /*147f0*/  BAR.ARV 0x5, 0x180 ;  /* 0x0146000000007b1d */ /* 0x000fec0000002000 */
.L_x_9832:
[----:B------:R3:W-:Y:S01]  /*14800*/  STL [R1+0x24], RZ ;  /* 0x000024ff01007387 */ /* 0x0007e20000100800 */
[----:B------:R-:W-:Y:S01]  /*14810*/  ULDC UR4, c[0x0][0xc3c] ;  /* 0x00030f0000047ab9 */ /* 0x000fe20000000800 */
[----:B------:R-:W-:Y:S01]  /*14820*/  IMAD.MOV.U32 R25, RZ, RZ, 0x1 ;  /* 0x00000001ff197424 */ /* 0x000fe200078e00ff */
[----:B-1----:R-:W-:Y:S01]  /*14830*/  ISETP.GE.AND P0, PT, R19, UR4, PT ;  /* 0x0000000413007c0c */ /* 0x002fe2000bf06270 */
[----:B------:R-:W-:-:S12]  /*14840*/  IMAD.MOV.U32 R24, RZ, RZ, RZ ;  /* 0x000000ffff187224 */ /* 0x000fd800078e00ff */
[----:B---3--:R-:W-:Y:S05]  /*14850*/  @P0 BRA `(.L_x_9838) ;  /* 0x00000060003c0947 */ /* 0x008fea0003800000 */
[----:B------:R-:W1:Y:S01]  /*14860*/  S2UR UR5, SR_CgaCtaId ;  /* 0x00000000000579c3 */ /* 0x000e620000008800 */
[C---:B--2---:R-:W-:Y:S01]  /*14870*/  IMAD.SHL.U32 R2, R0.reuse, 0x8, RZ ;  /* 0x0000000800027824 */ /* 0x044fe200078e00ff */
[----:B------:R-:W-:Y:S01]  /*14880*/  LOP3.LUT R4, R0, 0x7f, RZ, 0xc0, !PT ;  /* 0x0000007f00047812 */ /* 0x000fe200078ec0ff */
[----:B------:R-:W-:Y:S01]  /*14890*/  UMOV UR4, 0x400 ;  /* 0x0000040000047882 */ /* 0x000fe20000000000 */
[----:B------:R2:W-:Y:S01]  /*148a0*/  STL [R1+0x24], RZ ;  /* 0x000024ff01007387 */ /* 0x0005e20000100800 */
[----:B------:R-:W-:Y:S01]  /*148b0*/  BSSY B8, `(.L_x_9838) ;  /* 0x0000609000087945 */ /* 0x000fe20003800000 */
[----:B0-----:R-:W-:Y:S01]  /*148c0*/  LOP3.LUT R3, R2, 0x1f8, RZ, 0xc0, !PT ;  /* 0x000001f802037812 */ /* 0x001fe200078ec0ff */
[----:B------:R-:W-:Y:S01]  /*148d0*/  IMAD.SHL.U32 R28, R4, 0x8, RZ ;  /* 0x00000008041c7824 */ /* 0x000fe200078e00ff */
[----:B------:R-:W-:Y:S01]  /*148e0*/  LOP3.LUT R2, R2, 0x38, RZ, 0xc0, !PT ;  /* 0x0000003802027812 */ /* 0x000fe200078ec0ff */
[----:B------:R-:W-:Y:S01]  /*148f0*/  IMAD.MOV.U32 R26, RZ, RZ, 0x1 ;  /* 0x00000001ff1a7424 */ /* 0x000fe200078e00ff */
        /* <DEDUP_REMOVED lines=8> */
[----:B------:R-:W-:Y:S01]  /*14980*/  LOP3.LUT R4, R37, 0x2, RZ, 0xfc, !PT ;  /* 0x0000000225047812 */ /* 0x000fe200078efcff */
[----:B------:R-:W-:Y:S01]  /*14990*/  ULDC UR36, c[0x0][0xc] ;  /* 0x0000030000247ab9 */ /* 0x000fe20000000800 */
[----:B------:R-:W-:-:S02]  /*149a0*/  LOP3.LUT R3, R3, 0x70, R0, 0xf8, !PT ;  /* 0x0000007003037812 */ /* 0x000fc400078ef800 */
[C---:B------:R-:W-:Y:S01]  /*149b0*/  LOP3.LUT R0, R2.reuse, 0x40, RZ, 0xfc, !PT ;  /* 0x0000004002007812 */ /* 0x040fe200078efcff */
[----:B-1----:R-:W-:Y:S01]  /*149c0*/  ULEA UR4, UR5, UR4, 0x18 ;  /* 0x0000000405047291 */ /* 0x002fe2000f8ec03f */
[C---:B------:R-:W-:Y:S02]  /*149d0*/  LOP3.LUT R3, R2.reuse, 0x80, RZ, 0xfc, !PT ;  /* 0x0000008002037812 */ /* 0x040fe400078efcff */
[----:B------:R-:W-:-:S03]  /*149e0*/  LOP3.LUT R2, R2, 0xc0, RZ, 0xfc, !PT ;  /* 0x000000c002027812 */ /* 0x000fc600078efcff */
[----:B------:R-:W-:-:S04]  /*149f0*/  IMAD.U32 R22, RZ, RZ, UR4 ;  /* 0x00000004ff167e24 */ /* 0x000fc8000f8e00ff */
[----:B------:R-:W-:-:S05]  /*14a00*/  IMAD R0, R28, 0x2, R22 ;  /* 0x000000021c007824 */ /* 0x000fca00078e0216 */
[----:B------:R2:W-:Y:S02]  /*14a10*/  STL [R1+0x4], R0 ;  /* 0x0000040001007387 */ /* 0x0005e40000100800 */
.L_x_9939:
[----:B------:R-:W0:Y:S02]  /*14a20*/  LDC.64 R34, c[0x0][0xc88] ;  /* 0x00032200ff227b82 */ /* 0x000e240000000a00 */
[----:B0-----:R-:W-:-:S06]  /*14a30*/  IMAD.WIDE R34, R19, 0x4, R34 ;  /* 0x0000000413227825 */ /* 0x001fcc00078e0222 */
        /* <DEDUP_REMOVED lines=26> */
[----:B---3--:R-:W-:-:S03]  /*14be0*/  IADD3 R4, P4, R31, UR6, RZ ;  /* 0x000000061f047c10 */ /* 0x008fc6000ff9e0ff */
        /* <DEDUP_REMOVED lines=20> */
[----:B----4-:R-:W-:Y:S06]  /*14d30*/  @P1 BRA `(.L_x_9839) ;  /* 0x0000000000141947 */ /* 0x010fec0003800000 */
[----:B------:R-:W-:Y:S05]  /*14d40*/  @!P0 BRA `(.L_x_9839) ;  /* 0x0000000000108947 */ /* 0x000fea0003800000 */
[----:B------:R-:W2:Y:S04]  /*14d50*/  LDG.E R7, desc[UR40][R2.64] ;  /* 0x0000002802077981 */ /* 0x000ea8000c1e1900 */
[----:B------:R-:W2:Y:S02]  /*14d60*/  LDG.E R10, desc[UR40][R2.64+0x4] ;  /* 0x00000428020a7981 */ /* 0x000ea4000c1e1900 */
[----:B--2---:R-:W-:-:S05]  /*14d70*/  IMAD.IADD R2, R10, 0x1, -R7 ;  /* 0x000000010a027824 */ /* 0x004fca00078e0a07 */
[----:B------:R0:W-:Y:S02]  /*14d80*/  STL [R1+0x18], R2 ;  /* 0x0000180201007387 */ /* 0x0001e40000100800 */
.L_x_9839:
        /* <DEDUP_REMOVED lines=14> */
.L_x_9840:
        /* <DEDUP_REMOVED lines=9> */
.L_x_9841:
        /* <DEDUP_REMOVED lines=10> */
[----:B------:R0:W-:Y:S02]  /*14fa0*/  STL [R1+0x8], R3 ;  /* 0x0000080301007387 */ /* 0x0001e40000100800 */
[----:B------:R-:W-:-:S05]  /*14fb0*/  IMAD.HI R4, R4, 0x2aaaaaab, RZ ;  /* 0x2aaaaaab04047827 */ /* 0x000fca00078e02ff */
[----:B------:R-:W-:Y:S01]  /*14fc0*/  SHF.R.U32.HI R2, RZ, 0x1f, R4 ;  /* 0x0000001fff027819 */ /* 0x000fe20000011604 */
[----:B0-----:R-:W-:-:S03]  /*14fd0*/  IMAD.MOV.U32 R3, RZ, RZ, RZ ;  /* 0x000000ffff037224 */ /* 0x001fc600078e00ff */
[----:B------:R-:W-:Y:S01]  /*14fe0*/  LEA.HI.SX32 R4, R4, R2, 0x1c ;  /* 0x0000000204047211 */ /* 0x000fe200078fe2ff */
        /* <DEDUP_REMOVED lines=30> */
.L_x_9843:
[----:B------:R-:W-:Y:S05]  /*151d0*/  BSYNC B0 ;  /* 0x0000000000007941 */ /* 0x000fea0003800000 */
.L_x_9842:
        /* <DEDUP_REMOVED lines=25> */
.L_x_10035:
[----:B-1----:R-:W-:Y:S02]  /*15370*/  ISETP.NE.AND P0, PT, R14, RZ, PT ;  /* 0x000000ff0e00720c */ /* 0x002fe40003f05270 */
[----:B------:R-:W-:-:S11]  /*15380*/  PLOP3.LUT P6, PT, PT, PT, PT, 0x8, 0x0 ;  /* 0x000000000000781c */ /* 0x000fd60003fce170 */
[----:B------:R-:W-:Y:S05]  /*15390*/  @P0 BRA `(.L_x_9847) ;  /* 0x00000000000c0947 */ /* 0x000fea0003800000 */
[----:B------:R-:W-:-:S03]  /*153a0*/  UMOV UR4, 0xffffffff ;  /* 0xffffffff00047882 */ /* 0x000fc60000000000 */
[----:B------:R-:W-:Y:S05]  /*153b0*/  BRA.DIV UR4, `(.L_x_9848) ;  /* 0x0000007204a47947 */ /* 0x000fea000b800000 */
[----:B------:R-:W-:-:S13]  /*153c0*/  ELECT P6, URZ, PT ;  /* 0x00000000003f782f */ /* 0x000fda00038c0000 */
.L_x_9847:
        /* <DEDUP_REMOVED lines=9> */
.L_x_10038:
[----:B------:R-:W-:Y:S05]  /*15460*/  BSYNC B1 ;  /* 0x0000000000017941 */ /* 0x000fea0003800000 */
.L_x_9849:
        /* <DEDUP_REMOVED lines=10> */
.L_x_10039:
[----:B------:R-:W-:Y:S05]  /*15510*/  BSYNC B2 ;  /* 0x0000000000027941 */ /* 0x000fea0003800000 */
.L_x_9853:
        /* <DEDUP_REMOVED lines=9> */
.L_x_9856:
[----:B------:R-:W-:Y:S05]  /*155b0*/  BSYNC B2 ;  /* 0x0000000000027941 */ /* 0x000fea0003800000 */
.L_x_9855:
        /* <DEDUP_REMOVED lines=12> */
.L_x_9857:
        /* <DEDUP_REMOVED lines=13> */
.L_x_10040:
[----:B------:R-:W-:Y:S05]  /*15750*/  BSYNC B2 ;  /* 0x0000000000027941 */ /* 0x000fea0003800000 */
.L_x_9858:
        /* <DEDUP_REMOVED lines=11> */
.L_x_9861:
[----:B------:R-:W-:Y:S05]  /*15810*/  BSYNC B2 ;  /* 0x0000000000027941 */ /* 0x000fea0003800000 */
.L_x_9860:
        /* <DEDUP_REMOVED lines=9> */
.L_x_9862:
        /* <DEDUP_REMOVED lines=15> */
.L_x_9863:
        /* <DEDUP_REMOVED lines=15> */
.L_x_9864:
        /* <DEDUP_REMOVED lines=15> */
.L_x_9865:
        /* <DEDUP_REMOVED lines=10> */
.L_x_9852:
[----:B------:R-:W-:Y:S05]  /*15c20*/  BSYNC B1 ;  /* 0x0000000000017941 */ /* 0x000fea0003800000 */
.L_x_9851:
        /* <DEDUP_REMOVED lines=9> */
.L_x_9881:
        /* <DEDUP_REMOVED lines=11> */
.L_x_10041:
[----:B------:R-:W-:Y:S05]  /*15d70*/  BSYNC B2 ;  /* 0x0000000000027941 */ /* 0x000fea0003800000 */
.L_x_9868:
        /* <DEDUP_REMOVED lines=9> */
.L_x_9871:
[----:B------:R-:W-:Y:S05]  /*15e10*/  BSYNC B2 ;  /* 0x0000000000027941 */ /* 0x000fea0003800000 */
.L_x_9870:
        /* <DEDUP_REMOVED lines=11> */
.L_x_9872:
        /* <DEDUP_REMOVED lines=13> */
.L_x_10042:
[----:B------:R-:W-:Y:S05]  /*15fa0*/  BSYNC B2 ;  /* 0x0000000000027941 */ /* 0x000fea0003800000 */
.L_x_9873:
        /* <DEDUP_REMOVED lines=11> */
.L_x_9876:
[----:B------:R-:W-:Y:S05]  /*16060*/  BSYNC B2 ;  /* 0x0000000000027941 */ /* 0x000fea0003800000 */
.L_x_9875:
        /* <DEDUP_REMOVED lines=9> */
.L_x_9877:
        /* <DEDUP_REMOVED lines=15> */
.L_x_9878:
        /* <DEDUP_REMOVED lines=15> */
.L_x_9879:
        /* <DEDUP_REMOVED lines=15> */
.L_x_9880:
        /* <DEDUP_REMOVED lines=10> */
.L_x_9867:
[----:B------:R-:W-:Y:S05]  /*16470*/  BSYNC B1 ;  /* 0x0000000000017941 */ /* 0x000fea0003800000 */
.L_x_9866:
        /* <DEDUP_REMOVED lines=8> */
.L_x_9845:
[----:B------:R-:W-:Y:S05]  /*16500*/  BSYNC B0 ;  /* 0x0000000000007941 */ /* 0x000fea0003800000 */
.L_x_9844:
        /* <DEDUP_REMOVED lines=33> */
.L_x_9883:
[----:B------:R-:W-:Y:S05]  /*16720*/  BSYNC B0 ;  /* 0x0000000000007941 */ /* 0x000fea0003800000 */
.L_x_9882:
        /* <DEDUP_REMOVED lines=23> */
.L_x_9885:
        /* <DEDUP_REMOVED lines=20> */
.L_x_9888:
[----:B------:R-:W-:Y:S05]  /*169e0*/  BSYNC B6 ;  /* 0x0000000000067941 */ /* 0x000fea0003800000 */
.L_x_9887:
        /* <DEDUP_REMOVED lines=20> */
.L_x_9891:
        /* <DEDUP_REMOVED lines=15> */
.L_x_9890:
[----:B------:R-:W-:Y:S05]  /*16c20*/  BSYNC B6 ;  /* 0x0000000000067941 */ /* 0x000fea0003800000 */
.L_x_9889:
[----:B------:R-:W2:Y:S01]  /*16c30*/  LDL R20, [R1+0x8] ;  /* 0x0000080001147983 */ /* 0x000ea20000100800 */
[----:B------:R-:W-:Y:S01]  /*16c40*/  ULDC.64 UR4, c[0x0][0x9f8] ;  /* 0x00027e0000047ab9 */ /* 0x000fe20000000a00 */
[----:B------:R-:W1:Y:S01]  /*16c50*/  LDC R8, c[0x0][0x430] ;  /* 0x00010c00ff087b82 */ /* 0x000e620000000800 */
[----:B------:R-:W-:Y:S01]  /*16c60*/  ISETP.NE.U32.AND P0, PT, RZ, UR4, PT ;  /* 0x00000004ff007c0c */ /* 0x000fe2000bf05070 */
[----:B------:R-:W3:Y:S03]  /*16c70*/  LDL.LU R9, [R1] ;  /* 0x0000000001097983 */ /* 0x000ee60000300800 */
[----:B------:R-:W-:Y:S01]  /*16c80*/  ISETP.NE.AND.EX P0, PT, RZ, UR5, PT, P0 ;  /* 0x00000005ff007c0c */ /* 0x000fe2000bf05300 */
[----:B------:R-:W4:-:S12]  /*16c90*/  S2R R21, SR_TID.X ;  /* 0x0000000000157919 */ /* 0x000f180000002100 */
[----:B------:R-:W-:Y:S01]  /*16ca0*/  @P0 IADD3 R2, P1, R31, UR4, RZ ;  /* 0x000000041f020c10 */ /* 0x000fe2000ff3e0ff */
[----:B------:R-:W-:Y:S01]  /*16cb0*/  VIADD R0, R35, 0xffffffff ;  /* 0xffffffff23007836 */ /* 0x000fe20000000000 */
[----:B------:R-:W1:Y:S01]  /*16cc0*/  S2R R10, SR_TID.X ;  /* 0x00000000000a7919 */ /* 0x000e620000002100 */
[----:B------:R-:W-:Y:S01]  /*16cd0*/  ULDC UR4, c[0x0][0x2f4] ;  /* 0x0000bd0000047ab9 */ /* 0x000fe20000000800 */
[----:B0-----:R-:W-:Y:S02]  /*16ce0*/  @P0 IADD3.X R3, R32, UR5, RZ, P1, !PT ;  /* 0x0000000520030c10 */ /* 0x001fe40008ffe4ff */
[----:B----4-:R-:W-:-:S03]  /*16cf0*/  LOP3.LUT R21, R21, 0x7f, RZ, 0xc0, !PT ;  /* 0x0000007f15157812 */ /* 0x010fc600078ec0ff */
[----:B------:R0:W4:Y:S01]  /*16d00*/  @P0 LDG.E R27, desc[UR40][R2.64] ;  /* 0x00000028021b0981 */ /* 0x000122000c1e1900 */
[----:B------:R-:W-:Y:S01]  /*16d10*/  IMAD.MOV.U32 R35, RZ, RZ, RZ ;  /* 0x000000ffff237224 */ /* 0x000fe200078e00ff */
[----:B------:R-:W-:Y:S01]  /*16d20*/  ULDC UR5, c[0x0][0x320] ;  /* 0x0000c80000057ab9 */ /* 0x000fe20000000800 */
[----:B------:R-:W-:Y:S02]  /*16d30*/  SHF.R.U32.HI R33, RZ, 0x3, R21 ;  /* 0x00000003ff217819 */ /* 0x000fe40000011615 */
[----:B------:R-:W0:Y:S01]  /*16d40*/  S2R R21, SR_TID.X ;  /* 0x0000000000157919 */ /* 0x000e220000002100 */
[----:B-1----:R-:W-:-:S13]  /*16d50*/  ISETP.NE.AND P1, PT, R8, 0x1, PT ;  /* 0x000000010800780c */ /* 0x002fda0003f25270 */
[----:B------:R-:W1:Y:S08]  /*16d60*/  @P1 LDC R5, c[0x0][0x434] ;  /* 0x00010d00ff051b82 */ /* 0x000e700000000800 */
[----:B------:R-:W1:Y:S01]  /*16d70*/  @P1 LDC R4, c[0x0][0x438] ;  /* 0x00010e00ff041b82 */ /* 0x000e620000000800 */
[----:B0-----:R-:W-:-:S05]  /*16d80*/  IMAD.SHL.U32 R21, R21, 0x10, RZ ;  /* 0x0000001015157824 */ /* 0x001fca00078e00ff */
[----:B------:R-:W-:-:S05]  /*16d90*/  LOP3.LUT R21, R33, 0x70, R21, 0xf8, !PT ;  /* 0x0000007021157812 */ /* 0x000fca00078ef815 */
[----:B------:R-:W-:Y:S02]  /*16da0*/  IMAD R36, R0, 0x60, R21 ;  /* 0x0000006000247824 */ /* 0x000fe400078e0215 */
[----:B------:R-:W-:-:S05]  /*16db0*/  IMAD.SHL.U32 R10, R10, 0x8, RZ ;  /* 0x000000080a0a7824 */ /* 0x000fca00078e00ff */
[----:B------:R-:W-:Y:S01]  /*16dc0*/  LOP3.LUT R10, R10, 0x38, RZ, 0xc0, !PT ;  /* 0x000000380a0a7812 */ /* 0x000fe200078ec0ff */
[----:B------:R-:W-:Y:S01]  /*16dd0*/  UMOV UR6, 0xffffffff ;  /* 0xffffffff00067882 */ /* 0x000fe20000000000 */
[----:B--2---:R-:W-:-:S04]  /*16de0*/  ISETP.GE.AND P0, PT, R36, R20, PT ;  /* 0x000000142400720c */ /* 0x004fc80003f06270 */
[----:B------:R-:W-:Y:S01]  /*16df0*/  ISETP.GT.U32.OR P0, PT, R21, 0x5f, P0 ;  /* 0x0000005f1500780c */ /* 0x000fe20000704470 */
[----:B------:R-:W-:-:S12]  /*16e00*/  IMAD.IADD R36, R36, 0x1, R30 ;  /* 0x0000000124247824 */ /* 0x000fd800078e021e */
[----:B------:R-:W0:Y:S01]  /*16e10*/  @!P0 LDC.64 R2, c[0x0][0x428] ;  /* 0x00010a00ff028b82 */ /* 0x000e220000000a00 */
[----:B-1----:R-:W-:-:S04]  /*16e20*/  @P1 IMAD.HI.U32 R5, R36, R5, RZ ;  /* 0x0000000524051227 */ /* 0x002fc800078e00ff */
[----:B------:R-:W-:Y:S01]  /*16e30*/  IMAD.MOV.U32 R6, RZ, RZ, R36 ;  /* 0x000000ffff067224 */ /* 0x000fe200078e0024 */
[----:B------:R-:W-:-:S04]  /*16e40*/  @P1 SHF.R.U32.HI R6, RZ, R4, R5 ;  /* 0x00000004ff061219 */ /* 0x000fc80000011605 */
[--C-:B------:R-:W-:Y:S01]  /*16e50*/  @!P0 SHF.R.S32.HI R5, RZ, 0x1f, R6.reuse ;  /* 0x0000001fff058819 */ /* 0x100fe20000011406 */
[----:B------:R-:W-:Y:S01]  /*16e60*/  @!P0 IMAD.MOV.U32 R4, RZ, RZ, R6 ;  /* 0x000000ffff048224 */ /* 0x000fe200078e0006 */
[----:B----4-:R-:W-:-:S03]  /*16e70*/  SHF.R.S32.HI R33, RZ, 0x1f, R27 ;  /* 0x0000001fff217819 */ /* 0x010fc6000001141b */
[----:B0-----:R-:W-:-:S04]  /*16e80*/  @!P0 IMAD.WIDE.U32 R4, R27, R2, R4 ;  /* 0x000000021b048225 */ /* 0x001fc800078e0004 */
[----:B------:R-:W-:-:S04]  /*16e90*/  @!P0 IMAD R7, R33, R2, RZ ;  /* 0x0000000221078224 */ /* 0x000fc800078e02ff */
[----:B------:R-:W-:Y:S02]  /*16ea0*/  @!P0 IMAD R7, R27, R3, R7 ;  /* 0x000000031b078224 */ /* 0x000fe400078e0207 */
[----:B------:R-:W0:Y:S02]  /*16eb0*/  @!P0 LDC.64 R2, c[0x0][0x418] ;  /* 0x00010600ff028b82 */ /* 0x000e240000000a00 */
[----:B------:R-:W-:Y:S01]  /*16ec0*/  @!P0 IMAD.IADD R7, R5, 0x1, R7 ;  /* 0x0000000105078824 */ /* 0x000fe200078e0207 */
[----:B0-----:R-:W-:-:S04]  /*16ed0*/  @!P0 LEA R2, P1, R4, R2, 0x2 ;  /* 0x0000000204028211 */ /* 0x001fc800078210ff */
[----:B------:R-:W-:-:S05]  /*16ee0*/  @!P0 LEA.HI.X R3, R4, R3, R7, 0x2, P1 ;  /* 0x0000000304038211 */ /* 0x000fca00008f1407 */
[----:B------:R0:W5:Y:S01]  /*16ef0*/  @!P0 LDG.E R35, desc[UR40][R2.64] ;  /* 0x0000002802238981 */ /* 0x000162000c1e1900 */
[----:B------:R-:W-:Y:S02]  /*16f00*/  ISETP.GT.U32.AND P0, PT, R21, 0x5f, PT ;  /* 0x0000005f1500780c */ /* 0x000fe40003f04070 */
[----:B------:R-:W1:Y:S01]  /*16f10*/  S2R R21, SR_TID.X ;  /* 0x0000000000157919 */ /* 0x000e620000002100 */
[----:B------:R-:W-:Y:S02]  /*16f20*/  ISETP.GE.AND P1, PT, R10, UR4, PT ;  /* 0x000000040a007c0c */ /* 0x000fe4000bf26270 */
[----:B---3--:R-:W-:-:S08]  /*16f30*/  LOP3.LUT R9, R9, 0xffffffdf, RZ, 0xc0, !PT ;  /* 0xffffffdf09097812 */ /* 0x008fd000078ec0ff */
[----:B------:R-:W-:-:S04]  /*16f40*/  @P0 LOP3.LUT R9, R9, 0x20, RZ, 0xfc, !PT ;  /* 0x0000002009090812 */ /* 0x000fc800078efcff */
[----:B------:R-:W-:Y:S01]  /*16f50*/  LOP3.LUT R9, R9, 0xfffffffe, RZ, 0xc0, !PT ;  /* 0xfffffffe09097812 */ /* 0x000fe200078ec0ff */
[----:B-1----:R-:W-:-:S05]  /*16f60*/  IMAD.SHL.U32 R21, R21, 0x8, RZ ;  /* 0x0000000815157824 */ /* 0x002fca00078e00ff */
[----:B------:R-:W-:-:S04]  /*16f70*/  LOP3.LUT R21, R21, 0x38, RZ, 0xc0, !PT ;  /* 0x0000003815157812 */ /* 0x000fc800078ec0ff */
[----:B------:R-:W-:-:S04]  /*16f80*/  LOP3.LUT R11, R21, 0x40, RZ, 0xfc, !PT ;  /* 0x00000040150b7812 */ /* 0x000fc800078efcff */
[----:B------:R-:W-:Y:S02]  /*16f90*/  ISETP.GE.AND P3, PT, R11, UR5, PT ;  /* 0x000000050b007c0c */ /* 0x000fe4000bf66270 */
[----:B------:R-:W-:Y:S02]  /*16fa0*/  @P1 LOP3.LUT R9, R9, 0x1, RZ, 0xfc, !PT ;  /* 0x0000000109091812 */ /* 0x000fe400078efcff */
[C---:B------:R-:W-:Y:S02]  /*16fb0*/  LOP3.LUT R11, R10.reuse, 0x80, RZ, 0xfc, !PT ;  /* 0x000000800a0b7812 */ /* 0x040fe400078efcff */
[----:B------:R-:W-:Y:S02]  /*16fc0*/  LOP3.LUT R9, R9, 0xfffffff7, RZ, 0xc0, !PT ;  /* 0xfffffff709097812 */ /* 0x000fe400078ec0ff */
[----:B------:R-:W-:Y:S02]  /*16fd0*/  ISETP.GE.AND P2, PT, R11, UR5, PT ;  /* 0x000000050b007c0c */ /* 0x000fe4000bf46270 */
[----:B------:R-:W-:-:S03]  /*16fe0*/  ISETP.GE.AND P0, PT, R10, UR5, PT ;  /* 0x000000050a007c0c */ /* 0x000fc6000bf06270 */
[----:B------:R-:W-:-:S04]  /*16ff0*/  @P3 LOP3.LUT R9, R9, 0x8, RZ, 0xfc, !PT ;  /* 0x0000000809093812 */ /* 0x000fc800078efcff */
[----:B------:R-:W-:Y:S02]  /*17000*/  LOP3.LUT R9, R9, 0xffffffef, RZ, 0xc0, !PT ;  /* 0xffffffef09097812 */ /* 0x000fe400078ec0ff */
[----:B------:R-:W-:Y:S02]  /*17010*/  LOP3.LUT R10, R10, 0xc0, RZ, 0xfc, !PT ;  /* 0x000000c00a0a7812 */ /* 0x000fe400078efcff */
[----:B------:R-:W-:Y:S02]  /*17020*/  LOP3.LUT R9, R9, 0xfffffffb, RZ, 0xc0, !PT ;  /* 0xfffffffb09097812 */ /* 0x000fe400078ec0ff */
[----:B------:R-:W-:Y:S02]  /*17030*/  ISETP.GE.AND P1, PT, R10, UR5, PT ;  /* 0x000000050a007c0c */ /* 0x000fe4000bf26270 */
[----:B------:R-:W-:-:S04]  /*17040*/  @P2 LOP3.LUT R9, R9, 0x4, RZ, 0xfc, !PT ;  /* 0x0000000409092812 */ /* 0x000fc800078efcff */
[----:B------:R-:W-:-:S04]  /*17050*/  @P0 LOP3.LUT R9, R9, 0x10, RZ, 0xfc, !PT ;  /* 0x0000001009090812 */ /* 0x000fc800078efcff */
[----:B------:R-:W-:-:S04]  /*17060*/  LOP3.LUT R9, R9, 0xfffffffd, RZ, 0xc0, !PT ;  /* 0xfffffffd09097812 */ /* 0x000fc800078ec0ff */
[----:B------:R-:W-:-:S05]  /*17070*/  @P1 LOP3.LUT R9, R9, 0x2, RZ, 0xfc, !PT ;  /* 0x0000000209091812 */ /* 0x000fca00078efcff */
[----:B------:R1:W-:Y:S01]  /*17080*/  STL [R1], R9 ;  /* 0x0000000901007387 */ /* 0x0003e20000100800 */
[----:B0-----:R-:W-:-:S04]  /*17090*/  IMAD.MOV R2, RZ, RZ, -R6 ;  /* 0x000000ffff027224 */ /* 0x001fc800078e0a06 */
[----:B------:R-:W-:Y:S01]  /*170a0*/  IMAD R36, R8, R2, R36 ;  /* 0x0000000208247224 */ /* 0x000fe200078e0224 */
[----:B------:R-:W-:Y:S06]  /*170b0*/  BRA.DIV UR6, `(.L_x_9892) ;  /* 0x0000005606e87947 */ /* 0x000fec000b800000 */
.L_x_10045:
[----:B------:R-:W-:Y:S01]  /*170c0*/  LOP3.LUT R3, R37, 0x2, RZ, 0xfc, !PT ;  /* 0x0000000225037812 */ /* 0x000fe200078efcff */
[----:B------:R-:W-:Y:S01]  /*170d0*/  IMAD.MOV.U32 R2, RZ, RZ, R9 ;  /* 0x000000ffff027224 */ /* 0x000fe200078e0009 */
[----:B------:R-:W-:Y:S02]  /*170e0*/  SEL R7, RZ, 0x1, P0 ;  /* 0x00000001ff077807 */ /* 0x000fe40000000000 */
[----:B------:R-:W-:Y:S02]  /*170f0*/  ISETP.NE.AND P0, PT, R3, 0x3, PT ;  /* 0x000000030300780c */ /* 0x000fe40003f05270 */
[----:B------:R-:W-:-:S11]  /*17100*/  LOP3.LUT R2, R2, 0xffffffbf, RZ, 0xc0, !PT ;  /* 0xffffffbf02027812 */ /* 0x000fd600078ec0ff */
[----:B------:R-:W-:-:S05]  /*17110*/  @P0 LOP3.LUT R2, R2, 0x40, RZ, 0xfc, !PT ;  /* 0x0000004002020812 */ /* 0x000fca00078efcff */
[----:B------:R0:W-:Y:S01]  /*17120*/  STL [R1], R2 ;  /* 0x0000000201007387 */ /* 0x0001e20000100800 */
[----:B------:R-:W-:Y:S05]  /*17130*/  @!P0 BRA `(.L_x_9893) ;  /* 0x0000000000048947 */ /* 0x000fea0003800000 */
[----:B------:R-:W-:Y:S01]  /*17140*/  BPT.TRAP 0x1 ;  /* 0x000000040000795c */ /* 0x000fe20000300000 */
.L_x_9893:
[----:B------:R-:W-:Y:S01]  /*17150*/  IMAD R32, R0, -0x60, R20 ;  /* 0xffffffa000207824 */ /* 0x000fe200078e0214 */
[----:B------:R-:W-:Y:S01]  /*17160*/  SHF.L.U32 R0, R25, 0x1f, RZ ;  /* 0x0000001f19007819 */ /* 0x000fe200000006ff */
[----:B------:R-:W-:Y:S01]  /*17170*/  IMAD R31, R24, 0x8, R22 ;  /* 0x00000008181f7824 */ /* 0x000fe200078e0216 */
[----:B------:R-:W-:Y:S03]  /*17180*/  BSSY B0, `(.L_x_9894) ;  /* 0x0000003000007945 */ /* 0x000fe60003800000 */
[----:B------:R-:W2:Y:S02]  /*17190*/  SYNCS.PHASECHK.TRANS64.TRYWAIT P0, [R31+URZ+0x22840], R0 ;  /* 0x022840001f0075a7 */ /* 0x000ea4000800017f */
[----:B--2---:R-:W-:Y:S05]  /*171a0*/  @!P0 BRA `(.L_x_9895) ;  /* 0x0000005400e08947 */ /* 0x004fea0003800000 */
.L_x_10046:
[----:B------:R-:W-:Y:S05]  /*171b0*/  BSYNC B0 ;  /* 0x0000000000007941 */ /* 0x000fea0003800000 */
.L_x_9894:
[----:B0-----:R-:W3:Y:S01]  /*171c0*/  LDL R2, [R1] ;  /* 0x0000000001027983 */ /* 0x001ee20000100800 */
[----:B--2---:R-:W-:Y:S01]  /*171d0*/  SHF.R.S32.HI R0, RZ, 0x1f, R36 ;  /* 0x0000001fff007819 */ /* 0x004fe20000011424 */
[----:B------:R-:W-:Y:S01]  /*171e0*/  ULDC.64 UR4, c[0x0][0x300] ;  /* 0x0000c00000047ab9 */ /* 0x000fe20000000a00 */
[----:B-----5:R-:W-:Y:S01]  /*171f0*/  SHF.R.S32.HI R4, RZ, 0x1f, R35 ;  /* 0x0000001fff047819 */ /* 0x020fe20000011423 */
[----:B------:R-:W0:Y:S01]  /*17200*/  S2R R8, SR_TID.X ;  /* 0x0000000000087919 */ /* 0x000e220000002100 */
[----:B------:R-:W-:Y:S01]  /*17210*/  ULDC.64 UR6, c[0x0][0x2e8] ;  /* 0x0000ba0000067ab9 */ /* 0x000fe20000000a00 */
[----:B------:R2:W-:Y:S04]  /*17220*/  STL [R1+0x28], R0 ;  /* 0x0000280001007387 */ /* 0x0005e80000100800 */
[----:B------:R4:W-:Y:S01]  /*17230*/  STL [R1+0x2c], R4 ;  /* 0x00002c0401007387 */ /* 0x0009e20000100800 */
[----:B--2---:R-:W-:-:S04]  /*17240*/  IMAD R0, R0, UR4, RZ ;  /* 0x0000000400007c24 */ /* 0x004fc8000f8e02ff */
[----:B------:R-:W-:Y:S02]  /*17250*/  IMAD R0, R36, UR5, R0 ;  /* 0x0000000524007c24 */ /* 0x000fe4000f8e0200 */
[----:B0-----:R-:W-:-:S05]  /*17260*/  IMAD.SHL.U32 R8, R8, 0x8, RZ ;  /* 0x0000000808087824 */ /* 0x001fca00078e00ff */
[----:B------:R-:W-:Y:S02]  /*17270*/  LOP3.LUT R8, R8, 0x38, RZ, 0xc0, !PT ;  /* 0x0000003808087812 */ /* 0x000fe400078ec0ff */
[----:B---3--:R-:W-:Y:S01]  /*17280*/  LOP3.LUT P2, RZ, R2, 0x1, RZ, 0xc0, !PT ;  /* 0x0000000102ff7812 */ /* 0x008fe2000784c0ff */
[----:B------:R-:W-:Y:S01]  /*17290*/  IMAD.WIDE.U32 R2, R36, UR4, RZ ;  /* 0x0000000424027c25 */ /* 0x000fe2000f8e00ff */
[----:B------:R-:W-:-:S03]  /*172a0*/  ULDC.64 UR4, c[0x0][0x310] ;  /* 0x0000c40000047ab9 */ /* 0x000fc60000000a00 */
[----:B------:R-:W-:Y:S02]  /*172b0*/  IMAD.IADD R3, R3, 0x1, R0 ;  /* 0x0000000103037824 */ /* 0x000fe400078e0200 */
[----:B------:R-:W-:Y:S02]  /*172c0*/  IMAD R0, R4, UR4, RZ ;  /* 0x0000000404007c24 */ /* 0x000fe4000f8e02ff */
[----:B----4-:R-:W0:Y:S01]  /*172d0*/  S2R R4, SR_TID.X ;  /* 0x0000000000047919 */ /* 0x010e220000002100 */
[----:B------:R-:W-:-:S04]  /*172e0*/  IMAD.WIDE.U32 R2, R35, UR4, R2 ;  /* 0x0000000423027c25 */ /* 0x000fc8000f8e0002 */
[----:B------:R-:W-:Y:S01]  /*172f0*/  IMAD R0, R35, UR5, R0 ;  /* 0x0000000523007c24 */ /* 0x000fe2000f8e0200 */
[----:B------:R-:W-:-:S03]  /*17300*/  ULDC.64 UR4, c[0x0][0x308] ;  /* 0x0000c20000047ab9 */ /* 0x000fc60000000a00 */
[----:B------:R-:W-:Y:S02]  /*17310*/  IMAD.IADD R3, R3, 0x1, R0 ;  /* 0x0000000103037824 */ /* 0x000fe400078e0200 */
[----:B------:R-:W-:Y:S01]  /*17320*/  IMAD.WIDE.U32 R2, R18, UR4, R2 ;  /* 0x0000000412027c25 */ /* 0x000fe2000f8e0002 */
[----:B------:R-:W-:Y:S02]  /*17330*/  UMOV UR4, 0xffffffff ;  /* 0xffffffff00047882 */ /* 0x000fe40000000000 */
[----:B------:R-:W-:Y:S02]  /*17340*/  LEA R0, P0, R2, UR6, 0x1 ;  /* 0x0000000602007c11 */ /* 0x000fe4000f8008ff */
[----:B0-----:R-:W-:-:S04]  /*17350*/  LOP3.LUT R4, R4, 0x7f, RZ, 0xc0, !PT ;  /* 0x0000007f04047812 */ /* 0x001fc800078ec0ff */
[----:B------:R-:W-:Y:S01]  /*17360*/  SHF.R.U32.HI R5, RZ, 0x3, R4 ;  /* 0x00000003ff057819 */ /* 0x000fe20000011604 */
[----:B------:R-:W-:-:S04]  /*17370*/  IMAD R4, R18, UR5, R3 ;  /* 0x0000000512047c24 */ /* 0x000fc8000f8e0203 */
[----:B------:R-:W-:Y:S01]  /*17380*/  IMAD.IADD R32, R32, 0x1, -R5 ;  /* 0x0000000120207824 */ /* 0x000fe200078e0a05 */
[----:B------:R-:W-:Y:S01]  /*17390*/  LEA.HI.X R4, R2, UR7, R4, 0x1, P0 ;  /* 0x0000000702047c11 */ /* 0x000fe200080f0c04 */
[----:B------:R-:W-:-:S03]  /*173a0*/  IMAD R5, R24, 0x1800, R28 ;  /* 0x0000180018057824 */ /* 0x000fc600078e021c */
[----:B------:R-:W-:Y:S01]  /*173b0*/  ISETP.GE.AND P0, PT, R32, 0x1, PT ;  /* 0x000000012000780c */ /* 0x000fe20003f06270 */
[----:B------:R-:W-:-:S12]  /*173c0*/  BRA.DIV UR4, `(.L_x_9896) ;  /* 0x00000056046c7947 */ /* 0x000fd8000b800000 */
[----:B------:R-:W0:Y:S01]  /*173d0*/  SHFL.IDX PT, R3, R0, RZ, 0x181f ;  /* 0x00181fff00037589 */ /* 0x000e2200000e0000 */
[----:B------:R-:W-:-:S03]  /*173e0*/  @P0 IMAD R6, R5, 0x2, R22 ;  /* 0x0000000205060824 */ /* 0x000fc600078e0216 */
[----:B------:R-:W2:Y:S01]  /*173f0*/  SHFL.IDX PT, R2, R4, RZ, 0x181f ;  /* 0x00181fff04027589 */ /* 0x000ea200000e0000 */
[----:B0-----:R-:W-:-:S05]  /*17400*/  @P0 LEA R3, P1, R8, R3, 0x1 ;  /* 0x0000000308030211 */ /* 0x001fca00078208ff */
[----:B--2---:R-:W-:-:S05]  /*17410*/  @P0 IMAD.X R2, RZ, RZ, R2, P1 ;  /* 0x000000ffff020224 */ /* 0x004fca00008e0602 */
        /* <DEDUP_REMOVED lines=8> */
[----:B------:R-:W2:Y:S01]  /*174a0*/  SHFL.IDX PT, R2, R4, 0x1, 0x181f ;  /* 0x00381f0004027f89 */ /* 0x000ea200000e0000 */
[----:B0-----:R-:W-:-:S05]  /*174b0*/  @P0 LEA R3, P1, R8, R3, 0x1 ;  /* 0x0000000308030211 */ /* 0x001fca00078208ff */
[----:B--2---:R-:W-:-:S05]  /*174c0*/  @P0 IMAD.X R2, RZ, RZ, R2, P1 ;  /* 0x000000ffff020224 */ /* 0x004fca00008e0602 */
[----:B------:R-:W-:-:S04]  /*174d0*/  @P0 LOP3.LUT R3, R3, R2, RZ, 0x3c, !PT ;  /* 0x0000000203030212 */ /* 0x000fc800078e3cff */
[----:B------:R-:W-:-:S04]  /*174e0*/  @P0 LOP3.LUT R2, R3, R2, RZ, 0x3c, !PT ;  /* 0x0000000203020212 */ /* 0x000fc800078e3cff */
[----:B------:R-:W-:-:S05]  /*174f0*/  @P0 LOP3.LUT R3, R3, R2, RZ, 0x3c, !PT ;  /* 0x0000000203030212 */ /* 0x000fca00078e3cff */
        /* <DEDUP_REMOVED lines=24> */
[----:B------:R-:W2:Y:S04]  /*17680*/  SHFL.IDX PT, R2, R4, 0x4, 0x181f ;  /* 0x00981f0004027f89 */ /* 0x000ea800000e0000 */
[----:B------:R-:W3:Y:S04]  /*17690*/  SHFL.IDX PT, R4, R4, 0x5, 0x181f ;  /* 0x00b81f0004047f89 */ /* 0x000ee800000e0000 */
[----:B------:R-:W4:Y:S01]  /*176a0*/  SHFL.IDX PT, R0, R0, 0x5, 0x181f ;  /* 0x00b81f0000007f89 */ /* 0x000f2200000e0000 */
[----:B0-----:R-:W-:-:S05]  /*176b0*/  @P0 LEA R3, P1, R8, R3, 0x1 ;  /* 0x0000000308030211 */ /* 0x001fca00078208ff */
[----:B--2---:R-:W-:-:S05]  /*176c0*/  @P0 IMAD.X R2, RZ, RZ, R2, P1 ;  /* 0x000000ffff020224 */ /* 0x004fca00008e0602 */
[----:B------:R-:W-:-:S04]  /*176d0*/  @P0 LOP3.LUT R3, R3, R2, RZ, 0x3c, !PT ;  /* 0x0000000203030212 */ /* 0x000fc800078e3cff */
[----:B------:R-:W-:-:S04]  /*176e0*/  @P0 LOP3.LUT R2, R3, R2, RZ, 0x3c, !PT ;  /* 0x0000000203020212 */ /* 0x000fc800078e3cff */
[----:B------:R-:W-:-:S05]  /*176f0*/  @P0 LOP3.LUT R3, R3, R2, RZ, 0x3c, !PT ;  /* 0x0000000203030212 */ /* 0x000fca00078e3cff */
[----:B---34-:R2:W-:Y:S02]  /*17700*/  @P0 LDGSTS.E.BYPASS.LTC128B.128 [R6+0x1e400], desc[UR40][R2.64], !P2 ;  /* 0x1e40000002060fae */ /* 0x0185e4000d101d68 */
.L_x_10060:
[----:B------:R-:W-:-:S13]  /*17710*/  ISETP.GE.AND P0, PT, R32, 0x51, PT ;  /* 0x000000512000780c */ /* 0x000fda0003f06270 */
[----:B0-2---:R-:W-:Y:S01]  /*17720*/  @P0 LEA R2, P1, R8, R0, 0x1 ;  /* 0x0000000008020211 */ /* 0x005fe200078208ff */
        /* <DEDUP_REMOVED lines=8> */
.L_x_9897:
[----:B------:R-:W-:Y:S02]  /*177b0*/  PLOP3.LUT P1, PT, P1, P0, PT, 0xa2, 0x0 ;  /* 0x000000000000781c */ /* 0x000fe40000f21472 */
[----:B------:R-:W-:-:S08]  /*177c0*/  @P0 R2UR P1, UR4, R31 ;  /* 0x000000001f0402ca */ /* 0x000fd00000020000 */
[----:B------:R-:W-:-:S05]  /*177d0*/  @P0 PLOP3.LUT P0, PT, P1, PT, PT, 0x80, 0x0 ;  /* 0x000000000000081c */ /* 0x000fca0000f0f070 */
[----:B------:R-:W-:Y:S01]  /*177e0*/  @!P1 SYNCS.ARRIVE.TRANS64.RED.A0T1 RZ, [UR4+0x22830], RZ ;  /* 0x022830ffffff99a7 */ /* 0x000fe20008200404 */
[----:B------:R-:W-:Y:S07]  /*177f0*/  @!P1 ARRIVES.LDGSTSBAR.64.TRANSCNT [UR4+0x22830] ;  /* 0x02283000ff0099b0 */ /* 0x000fee0008000a84 */
[----:B------:R-:W-:Y:S05]  /*17800*/  @P0 BRA.U.ANY `(.L_x_9897) ;  /* 0xfffffffd00e80947 */ /* 0x000fea000393ffff */
[----:B------:R-:W-:Y:S01]  /*17810*/  NOP ;  /* 0x0000000000007918 */ /* 0x000fe20000000000 */
[----:B------:R-:W-:-:S04]  /*17820*/  LOP3.LUT R0, R37, 0x2, RZ, 0xfc, !PT ;  /* 0x0000000225007812 */ /* 0x000fc800078efcff */
[----:B------:R-:W-:-:S13]  /*17830*/  ISETP.NE.AND P2, PT, R0, 0x3, PT ;  /* 0x000000030000780c */ /* 0x000fda0003f45270 */
[----:B------:R-:W-:Y:S05]  /*17840*/  @!P2 BRA `(.L_x_9898) ;  /* 0x000000000004a947 */ /* 0x000fea0003800000 */
[----:B------:R-:W-:Y:S01]  /*17850*/  BPT.TRAP 0x1 ;  /* 0x000000040000795c */ /* 0x000fe20000300000 */
.L_x_9898:
[----:B------:R2:W5:Y:S01]  /*17860*/  LDL R0, [R1] ;  /* 0x0000000001007983 */ /* 0x0005620000100800 */
[----:B------:R2:W-:Y:S03]  /*17870*/  SYNCS.ARRIVE.TRANS64.A1T0 RZ, [R31+URZ+0x22830], RZ ;  /* 0x022830ff1fff79a7 */ /* 0x0005e6000810003f */
[----:B------:R2:W5:Y:S04]  /*17880*/  LDL.LU R4, [R1+0x14] ;  /* 0x0000140001047983 */ /* 0x0005680000300800 */
[----:B0-----:R2:W5:Y:S02]  /*17890*/  LDL.LU R3, [R1+0xc] ;  /* 0x00000c0001037983 */ /* 0x0015640000300800 */
[----:B------:R-:W-:Y:S05]  /*178a0*/  WARPSYNC.ALL ;  /* 0x0000000000007948 */ /* 0x000fea0003800000 */
[----:B------:R-:W-:Y:S01]  /*178b0*/  ULDC.64 UR4, c[0x0][0xa00] ;  /* 0x0002800000047ab9 */ /* 0x000fe20000000a00 */
[----:B------:R-:W-:Y:S01]  /*178c0*/  BSSY B6, `(.L_x_9899) ;  /* 0x000002b000067945 */ /* 0x000fe20003800000 */
[----:B------:R-:W-:Y:S01]  /*178d0*/  BAR.SYNC.DEFER_BLOCKING 0x8, 0x180 ;  /* 0x0206000000007b1d */ /* 0x000fe20000010000 */
[C---:B-----5:R-:W-:Y:S02]  /*178e0*/  LOP3.LUT P0, RZ, R0.reuse, 0x4, RZ, 0xc0, !PT ;  /* 0x0000000400ff7812 */ /* 0x060fe4000780c0ff */
[----:B------:R-:W-:-:S02]  /*178f0*/  LOP3.LUT P2, RZ, R0, 0x8, RZ, 0xc0, !PT ;  /* 0x0000000800ff7812 */ /* 0x000fc4000784c0ff */
[----:B------:R-:W-:Y:S02]  /*17900*/  SEL R2, RZ, 0x4, P0 ;  /* 0x00000004ff027807 */ /* 0x000fe40000000000 */
[----:B------:R-:W-:Y:S02]  /*17910*/  ISETP.NE.U32.AND P0, PT, RZ, UR4, PT ;  /* 0x00000004ff007c0c */ /* 0x000fe4000bf05070 */
[----:B------:R-:W-:Y:S02]  /*17920*/  LOP3.LUT P1, RZ, R0, 0x2, RZ, 0xc0, !PT ;  /* 0x0000000200ff7812 */ /* 0x000fe4000782c0ff */
[----:B------:R-:W-:Y:S01]  /*17930*/  ISETP.NE.AND.EX P0, PT, RZ, UR5, PT, P0 ;  /* 0x00000005ff007c0c */ /* 0x000fe2000bf05300 */
[----:B------:R-:W-:Y:S01]  /*17940*/  ULDC.64 UR4, c[0x0][0x298] ;  /* 0x0000a60000047ab9 */ /* 0x000fe20000000a00 */
[----:B------:R-:W-:Y:S02]  /*17950*/  SEL R0, RZ, 0x2, P2 ;  /* 0x00000002ff007807 */ /* 0x000fe40001000000 */
[----:B------:R-:W-:-:S02]  /*17960*/  SEL R5, R34, RZ, !P0 ;  /* 0x000000ff22057207 */ /* 0x000fc40004000000 */
[----:B------:R-:W-:Y:S02]  /*17970*/  IADD3 R0, R2, R0, R7 ;  /* 0x0000000002007210 */ /* 0x000fe40007ffe007 */
[----:B------:R-:W-:Y:S01]  /*17980*/  SEL R34, RZ, 0x8, P1 ;  /* 0x00000008ff227807 */ /* 0x000fe20000800000 */
[----:B------:R0:W-:Y:S01]  /*17990*/  STL [R1+0x1c], R5 ;  /* 0x00001c0501007387 */ /* 0x0001e20000100800 */
[----:B------:R-:W-:-:S03]  /*179a0*/  SEL R2, R4, RZ, !P0 ;  /* 0x000000ff04027207 */ /* 0x000fc60004000000 */
[----:B------:R-:W-:Y:S01]  /*179b0*/  IMAD.IADD R34, R0, 0x1, R34 ;  /* 0x0000000100227824 */ /* 0x000fe200078e0222 */
[----:B------:R-:W-:Y:S01]  /*179c0*/  SHF.R.S32.HI R0, RZ, 0x1f, R3 ;  /* 0x0000001fff007819 */ /* 0x000fe20000011403 */
[----:B------:R3:W-:Y:S04]  /*179d0*/  STL [R1+0x34], R2 ;  /* 0x0000340201007387 */ /* 0x0007e80000100800 */
[----:B------:R-:W-:Y:S02]  /*179e0*/  IMAD R0, R0, UR4, RZ ;  /* 0x0000000400007c24 */ /* 0x000fe4000f8e02ff */
[----:B0-----:R-:W-:-:S04]  /*179f0*/  IMAD.WIDE.U32 R4, R3, UR4, RZ ;  /* 0x0000000403047c25 */ /* 0x001fc8000f8e00ff */
[----:B------:R-:W-:Y:S01]  /*17a00*/  IMAD R0, R3, UR5, R0 ;  /* 0x0000000503007c24 */ /* 0x000fe2000f8e0200 */
[----:B------:R0:W-:Y:S01]  /*17a10*/  STL.64 [R1+0x8], R4 ;  /* 0x0000080401007387 */ /* 0x0001e20000100a00 */
[----:B---3--:R-:W-:Y:S02]  /*17a20*/  VIADD R2, R22, 0x18400 ;  /* 0x0001840016027836 */ /* 0x008fe40000000000 */
[----:B------:R-:W-:-:S03]  /*17a30*/  IMAD.IADD R0, R5, 0x1, R0 ;  /* 0x0000000105007824 */ /* 0x000fc600078e0200 */
[----:B------:R-:W-:Y:S02]  /*17a40*/  LOP3.LUT P0, RZ, R2, 0x3ff, RZ, 0xc0, !PT ;  /* 0x000003ff02ff7812 */ /* 0x000fe4000780c0ff */
[----:B------:R0:W-:Y:S11]  /*17a50*/  STL [R1+0x14], R0 ;  /* 0x0000140001007387 */ /* 0x0001f60000100800 */
        /* <DEDUP_REMOVED lines=17> */
.L_x_9900:
[----:B------:R-:W-:Y:S05]  /*17b70*/  BSYNC B6 ;  /* 0x0000000000067941 */ /* 0x000fea0003800000 */
.L_x_9899:
[----:B------:R-:W3:Y:S01]  /*17b80*/  LDL.LU R0, [R1+0x14] ;  /* 0x0000140001007983 */ /* 0x000ee20000300800 */
[----:B------:R-:W-:Y:S01]  /*17b90*/  ULDC.64 UR4, c[0x0][0x2d8] ;  /* 0x0000b60000047ab9 */ /* 0x000fe20000000a00 */
[----:B------:R-:W0:Y:S02]  /*17ba0*/  LDC R7, c[0x0][0x448] ;  /* 0x00011200ff077b82 */ /* 0x000e240000000800 */
[----:B------:R-:W3:Y:S04]  /*17bb0*/  LDL.LU.64 R2, [R1+0x8] ;  /* 0x0000080001027983 */ /* 0x000ee80000300a00 */
[----:B------:R-:W4:Y:S04]  /*17bc0*/  LDL.LU R21, [R1+0x34] ;  /* 0x0000340001157983 */ /* 0x000f280000300800 */
[----:B------:R-:W2:Y:S01]  /*17bd0*/  LDL.LU R20, [R1+0x1c] ;  /* 0x00001c0001147983 */ /* 0x000ea20000300800 */
[----:B------:R-:W-:-:S03]  /*17be0*/  IMAD.SHL.U32 R17, R17, 0x80, RZ ;  /* 0x0000008011117824 */ /* 0x000fc600078e00ff */
[----:B------:R0:W5:Y:S02]  /*17bf0*/  LDL R8, [R1+0x4] ;  /* 0x0000040001087983 */ /* 0x0001640000100800 */
[----:B0-----:R-:W-:-:S13]  /*17c00*/  ISETP.NE.AND P0, PT, R7, 0x1, PT ;  /* 0x000000010700780c */ /* 0x001fda0003f05270 */
[----:B------:R-:W0:Y:S01]  /*17c10*/  @P0 LDC R4, c[0x0][0x44c] ;  /* 0x00011300ff040b82 */ /* 0x000e220000000800 */
[----:B---3--:R-:W-:Y:S02]  /*17c20*/  IMAD.MOV.U32 R3, RZ, RZ, R0 ;  /* 0x000000ffff037224 */ /* 0x008fe400078e0000 */
[----:B------:R-:W-:-:S04]  /*17c30*/  IMAD.WIDE.U32 R2, R18, UR4, R2 ;  /* 0x0000000412027c25 */ /* 0x000fc8000f8e0002 */
[----:B------:R-:W-:Y:S01]  /*17c40*/  IMAD R3, R18, UR5, R3 ;  /* 0x0000000512037c24 */ /* 0x000fe2000f8e0203 */
[----:B------:R-:W-:Y:S02]  /*17c50*/  ULDC.64 UR4, c[0x0][0x2e0] ;  /* 0x0000b80000047ab9 */ /* 0x000fe40000000a00 */
[----:B----4-:R-:W-:Y:S02]  /*17c60*/  IMAD R0, R21, UR4, RZ ;  /* 0x0000000415007c24 */ /* 0x010fe4000f8e02ff */
[----:B--2---:R-:W-:-:S04]  /*17c70*/  IMAD.WIDE.U32 R2, R20, UR4, R2 ;  /* 0x0000000414027c25 */ /* 0x004fc8000f8e0002 */
[----:B------:R-:W-:Y:S01]  /*17c80*/  IMAD R0, R20, UR5, R0 ;  /* 0x0000000514007c24 */ /* 0x000fe2000f8e0200 */
[----:B-1----:R-:W1:Y:S01]  /*17c90*/  S2R R9, SR_TID.X ;  /* 0x0000000000097919 */ /* 0x002e620000002100 */
[----:B------:R-:W-:Y:S02]  /*17ca0*/  ULDC.64 UR4, c[0x0][0x2d0] ;  /* 0x0000b40000047ab9 */ /* 0x000fe40000000a00 */
[----:B------:R-:W-:Y:S01]  /*17cb0*/  IMAD.IADD R3, R3, 0x1, R0 ;  /* 0x0000000103037824 */ /* 0x000fe200078e0200 */
[----:B------:R-:W2:Y:S01]  /*17cc0*/  S2R R20, SR_TID.X ;  /* 0x0000000000147919 */ /* 0x000ea20000002100 */
[----:B------:R-:W3:Y:S01]  /*17cd0*/  @P0 LDC R0, c[0x0][0x450] ;  /* 0x00011400ff000b82 */ /* 0x000ee20000000800 */
[----:B--2---:R-:W-:-:S04]  /*17ce0*/  LOP3.LUT R20, R20, 0x7f, RZ, 0xc0, !PT ;  /* 0x0000007f14147812 */ /* 0x004fc800078ec0ff */
[----:B------:R-:W-:Y:S02]  /*17cf0*/  SHF.R.U32.HI R21, RZ, 0x3, R20 ;  /* 0x00000003ff157819 */ /* 0x000fe40000011614 */
[----:B------:R-:W2:Y:S02]  /*17d00*/  S2R R20, SR_TID.X ;  /* 0x0000000000147919 */ /* 0x000ea40000002100 */
[----:B--2---:R-:W-:-:S05]  /*17d10*/  IMAD.SHL.U32 R20, R20, 0x10, RZ ;  /* 0x0000001014147824 */ /* 0x004fca00078e00ff */
[----:B------:R-:W-:-:S04]  /*17d20*/  LOP3.LUT R20, R21, 0x70, R20, 0xf8, !PT ;  /* 0x0000007015147812 */ /* 0x000fc800078ef814 */
[----:B------:R-:W-:Y:S02]  /*17d30*/  LOP3.LUT R5, R20, R17, RZ, 0xfc, !PT ;  /* 0x0000001114057212 */ /* 0x000fe400078efcff */
[----:B------:R2:W5:Y:S03]  /*17d40*/  LDL R20, [R1+0x18] ;  /* 0x0000180001147983 */ /* 0x0005660000100800 */
[----:B0-----:R-:W-:-:S04]  /*17d50*/  @P0 IMAD.HI.U32 R6, R5, R4, RZ ;  /* 0x0000000405060227 */ /* 0x001fc800078e00ff */
[----:B------:R-:W-:Y:S01]  /*17d60*/  IMAD.MOV.U32 R4, RZ, RZ, R5 ;  /* 0x000000ffff047224 */ /* 0x000fe200078e0005 */
[----:B---3--:R-:W-:Y:S01]  /*17d70*/  @P0 SHF.R.U32.HI R4, RZ, R0, R6 ;  /* 0x00000000ff040219 */ /* 0x008fe20000011606 */
        /* <DEDUP_REMOVED lines=14> */
[----:B-1----:R-:W-:Y:S01]  /*17e60*/  IMAD.SHL.U32 R9, R9, 0x8, RZ ;  /* 0x0000000809097824 */ /* 0x002fe200078e00ff */
        /* <DEDUP_REMOVED lines=13> */
[----:B------:R-:W1:Y:S03]  /*17f40*/  SHFL.IDX PT, R2, R4, RZ, 0x181f ;  /* 0x00181fff04027589 */ /* 0x000e6600000e0000 */
[C---:B------:R-:W-:Y:S01]  /*17f50*/  VIADD R6, R17.reuse, 0x10 ;  /* 0x0000001011067836 */ /* 0x040fe20000000000 */
[----:B------:R-:W-:-:S13]  /*17f60*/  ISETP.GE.AND P0, PT, R17, R5, PT ;  /* 0x000000051100720c */ /* 0x000fda0003f06270 */
[----:B0-----:R-:W-:-:S05]  /*17f70*/  @!P0 LEA R3, P2, R9, R3, 0x1 ;  /* 0x0000000309038211 */ /* 0x001fca00078408ff */
[----:B-1----:R-:W-:-:S05]  /*17f80*/  @!P0 IMAD.X R2, RZ, RZ, R2, P2 ;  /* 0x000000ffff028224 */ /* 0x002fca00010e0602 */
[----:B------:R-:W-:-:S04]  /*17f90*/  @!P0 LOP3.LUT R3, R3, R2, RZ, 0x3c, !PT ;  /* 0x0000000203038212 */ /* 0x000fc800078e3cff */
[----:B------:R-:W-:-:S04]  /*17fa0*/  @!P0 LOP3.LUT R2, R3, R2, RZ, 0x3c, !PT ;  /* 0x0000000203028212 */ /* 0x000fc800078e3cff */
[----:B------:R-:W-:-:S05]  /*17fb0*/  @!P0 LOP3.LUT R3, R3, R2, RZ, 0x3c, !PT ;  /* 0x0000000203038212 */ /* 0x000fca00078e3cff */
[----:B------:R-:W-:Y:S01]  /*17fc0*/  @!PT LDS RZ, [RZ] ;  /* 0x00000000fffff984 */ /* 0x000fe20000000800 */
        /* <DEDUP_REMOVED lines=54> */
[----:B------:R-:W2:Y:S04]  /*18330*/  SHFL.IDX PT, R4, R4, 0x7, 0x181f ;  /* 0x00f81f0004047f89 */ /* 0x000ea800000e0000 */
[----:B------:R-:W3:Y:S01]  /*18340*/  SHFL.IDX PT, R0, R0, 0x7, 0x181f ;  /* 0x00f81f0000007f89 */ /* 0x000ee200000e0000 */
[----:B0-----:R-:W-:-:S05]  /*18350*/  @!P0 LEA R3, P2, R9, R3, 0x1 ;  /* 0x0000000309038211 */ /* 0x001fca00078408ff */
[----:B-1----:R-:W-:-:S05]  /*18360*/  @!P0 IMAD.X R2, RZ, RZ, R2, P2 ;  /* 0x000000ffff028224 */ /* 0x002fca00010e0602 */
[----:B------:R-:W-:-:S04]  /*18370*/  @!P0 LOP3.LUT R3, R3, R2, RZ, 0x3c, !PT ;  /* 0x0000000203038212 */ /* 0x000fc800078e3cff */
[----:B------:R-:W-:-:S04]  /*18380*/  @!P0 LOP3.LUT R2, R3, R2, RZ, 0x3c, !PT ;  /* 0x0000000203028212 */ /* 0x000fc800078e3cff */
[----:B------:R-:W-:-:S05]  /*18390*/  @!P0 LOP3.LUT R3, R3, R2, RZ, 0x3c, !PT ;  /* 0x0000000203038212 */ /* 0x000fca00078e3cff */
[----:B--23--:R1:W-:Y:S02]  /*183a0*/  @!P0 LDGSTS.E.BYPASS.LTC128B.128 [R8+0x1b400], desc[UR40][R2.64], !P1 ;  /* 0x1b40000002088fae */ /* 0x00c3e4000c901d68 */
.L_x_10077:
        /* <DEDUP_REMOVED lines=10> */
.L_x_9902:
        /* <DEDUP_REMOVED lines=18> */
.L_x_10078:
[----:B------:R-:W-:Y:S05]  /*18570*/  BSYNC B0 ;  /* 0x0000000000007941 */ /* 0x000fea0003800000 */
.L_x_9903:
[----:B------:R-:W-:-:S04]  /*18580*/  LOP3.LUT R0, R37, 0x2, RZ, 0xfc, !PT ;  /* 0x0000000225007812 */ /* 0x000fc800078efcff */
[----:B------:R-:W-:-:S13]  /*18590*/  ISETP.NE.AND P0, PT, R0, 0x3, PT ;  /* 0x000000030000780c */ /* 0x000fda0003f05270 */
[----:B------:R-:W-:Y:S05]  /*185a0*/  @!P0 BRA `(.L_x_9905) ;  /* 0x0000000000048947 */ /* 0x000fea0003800000 */
[----:B------:R-:W-:Y:S01]  /*185b0*/  BPT.TRAP 0x1 ;  /* 0x000000040000795c */ /* 0x000fe20000300000 */
.L_x_9905:
[----:B------:R-:W-:Y:S01]  /*185c0*/  SHF.L.U32 R0, R25, 0x1f, RZ ;  /* 0x0000001f19007819 */ /* 0x000fe200000006ff */
[----:B------:R-:W-:Y:S03]  /*185d0*/  BSSY B0, `(.L_x_9906) ;  /* 0x0000003000007945 */ /* 0x000fe60003800000 */
[----:B------:R-:W1:Y:S02]  /*185e0*/  SYNCS.PHASECHK.TRANS64.TRYWAIT P0, [R31+URZ+0x22860], R0 ;  /* 0x022860001f0075a7 */ /* 0x000e64000800017f */
[----:B-1----:R-:W-:Y:S05]  /*185f0*/  @!P0 BRA `(.L_x_9907) ;  /* 0x0000005400988947 */ /* 0x002fea0003800000 */
.L_x_10079:
[----:B------:R-:W-:Y:S05]  /*18600*/  BSYNC B0 ;  /* 0x0000000000007941 */ /* 0x000fea0003800000 */
.L_x_9906:
[----:B------:R-:W0:Y:S01]  /*18610*/  LDL.LU R2, [R1+0x28] ;  /* 0x0000280001027983 */ /* 0x000e220000300800 */
[----:B------:R-:W-:Y:S01]  /*18620*/  ULDC.64 UR4, c[0x0][0x328] ;  /* 0x0000ca0000047ab9 */ /* 0x000fe20000000a00 */
[----:B------:R-:W-:Y:S02]  /*18630*/  ULDC.64 UR6, c[0x0][0x318] ;  /* 0x0000c60000067ab9 */ /* 0x000fe40000000a00 */
[----:B------:R-:W1:Y:S01]  /*18640*/  LDL.LU R4, [R1+0x2c] ;  /* 0x00002c0001047983 */ /* 0x000e620000300800 */
[----:B0-----:R-:W-:-:S04]  /*18650*/  IMAD R3, R2, UR4, RZ ;  /* 0x0000000402037c24 */ /* 0x001fc8000f8e02ff */
[C---:B------:R-:W-:Y:S02]  /*18660*/  IMAD R5, R36.reuse, UR5, R3 ;  /* 0x0000000524057c24 */ /* 0x040fe4000f8e0203 */
[----:B------:R-:W-:Y:S01]  /*18670*/  IMAD.WIDE.U32 R2, R36, UR4, RZ ;  /* 0x0000000424027c25 */ /* 0x000fe2000f8e00ff */
[----:B------:R-:W-:-:S03]  /*18680*/  ULDC.64 UR4, c[0x0][0x338] ;  /* 0x0000ce0000047ab9 */ /* 0x000fc60000000a00 */
[----:B------:R-:W-:Y:S02]  /*18690*/  IMAD.IADD R3, R3, 0x1, R5 ;  /* 0x0000000103037824 */ /* 0x000fe400078e0205 */
[----:B-1----:R-:W-:Y:S02]  /*186a0*/  IMAD R0, R4, UR4, RZ ;  /* 0x0000000404007c24 */ /* 0x002fe4000f8e02ff */
        /* <DEDUP_REMOVED lines=12> */
[----:B------:R-:W-:Y:S01]  /*18770*/  LOP3.LUT R7, R34, 0x1, RZ, 0xc0, !PT ;  /* 0x0000000122077812 */ /* 0x000fe200078ec0ff */
[----:B------:R-:W-:Y:S01]  /*18780*/  IMAD R4, R4, 0x2, R22 ;  /* 0x0000000204047824 */ /* 0x000fe200078e0216 */
[C---:B------:R-:W-:Y:S01]  /*18790*/  LOP3.LUT P2, RZ, R34.reuse, 0x2, RZ, 0xc0, !PT ;  /* 0x0000000222ff7812 */ /* 0x040fe2000784c0ff */
[----:B------:R-:W1:Y:S01]  /*187a0*/  SHFL.IDX PT, R14, R5, RZ, 0x181f ;  /* 0x00181fff050e7589 */ /* 0x000e6200000e0000 */
[----:B------:R-:W-:Y:S02]  /*187b0*/  ISETP.NE.U32.AND P3, PT, R7, 0x1, PT ;  /* 0x000000010700780c */ /* 0x000fe40003f65070 */
[----:B------:R-:W-:Y:S01]  /*187c0*/  LOP3.LUT P1, RZ, R34, 0x4, RZ, 0xc0, !PT ;  /* 0x0000000422ff7812 */ /* 0x000fe2000782c0ff */
[----:B------:R-:W2:Y:S03]  /*187d0*/  SHFL.IDX PT, R3, R6, RZ, 0x181f ;  /* 0x00181fff06037589 */ /* 0x000ea600000e0000 */
[----:B------:R-:W-:Y:S01]  /*187e0*/  ISETP.LT.OR P4, PT, R32, 0x1, !P1 ;  /* 0x000000012000780c */ /* 0x000fe20004f81670 */
        /* <DEDUP_REMOVED lines=10> */
[----:B------:R-:W-:-:S03]  /*18890*/  LOP3.LUT P0, RZ, R34, 0x8, RZ, 0xc0, !PT ;  /* 0x0000000822ff7812 */ /* 0x000fc6000780c0ff */
        /* <DEDUP_REMOVED lines=15> */
[----:B------:R1:W-:Y:S01]  /*18990*/  LDGSTS.E.BYPASS.LTC128B.128 [R4+0x9c00], desc[UR40][R8.64+0x180], !P4 ;  /* 0x09c0018008047fae */ /* 0x0003e2000e101d68 */
        /* <DEDUP_REMOVED lines=11> */
[----:B-1----:R-:W-:-:S03]  /*18a50*/  IADD3 R8, P4, R14, R0, RZ ;  /* 0x000000000e087210 */ /* 0x002fc60007f9e0ff */
[----:B------:R-:W-:Y:S04]  /*18a60*/  SHFL.IDX PT, R14, R5, 0x4, 0x181f ;  /* 0x00981f00050e7f89 */ /* 0x000fe800000e0000 */
[----:B0-----:R-:W0:Y:S02]  /*18a70*/  SHFL.IDX PT, R3, R6, 0x3, 0x181f ;  /* 0x00781f0006037f89 */ /* 0x001e2400000e0000 */
[----:B0-----:R-:W-:Y:S01]  /*18a80*/  IMAD.X R9, RZ, RZ, R3, P4 ;  /* 0x000000ffff097224 */ /* 0x001fe200020e0603 */
[C---:B------:R-:W-:Y:S01]  /*18a90*/  ISETP.LT.OR P4, PT, R32.reuse, 0x31, P3 ;  /* 0x000000312000780c */ /* 0x040fe20001f81670 */
[----:B------:R-:W0:Y:S04]  /*18aa0*/  SHFL.IDX PT, R3, R6, 0x4, 0x181f ;  /* 0x00981f0006037f89 */ /* 0x000e2800000e0000 */
[----:B------:R-:W1:Y:S08]  /*18ab0*/  SHFL.IDX PT, R6, R6, 0x5, 0x181f ;  /* 0x00b81f0006067f89 */ /* 0x000e7000000e0000 */
[----:B------:R2:W-:Y:S01]  /*18ac0*/  LDGSTS.E.BYPASS.LTC128B.128 [R4+0x1c00], desc[UR40][R8.64], !P4 ;  /* 0x01c0000008047fae */ /* 0x0005e2000e101d68 */
[----:B------:R-:W-:-:S13]  /*18ad0*/  ISETP.LT.OR P4, PT, R32, 0x31, !P2 ;  /* 0x000000312000780c */ /* 0x000fda0005781670 */
[----:B------:R2:W-:Y:S01]  /*18ae0*/  LDGSTS.E.BYPASS.LTC128B.128 [R4+0x4c00], desc[UR40][R8.64+0x80], !P4 ;  /* 0x04c0008008047fae */ /* 0x0005e2000e101d68 */
[----:B------:R-:W-:-:S13]  /*18af0*/  ISETP.LT.OR P4, PT, R32, 0x31, !P1 ;  /* 0x000000312000780c */ /* 0x000fda0004f81670 */
[----:B------:R2:W-:Y:S01]  /*18b00*/  LDGSTS.E.BYPASS.LTC128B.128 [R4+0x7c00], desc[UR40][R8.64+0x100], !P4 ;  /* 0x07c0010008047fae */ /* 0x0005e2000e101d68 */
[----:B------:R-:W-:-:S13]  /*18b10*/  ISETP.LT.OR P4, PT, R32, 0x31, !P0 ;  /* 0x000000312000780c */ /* 0x000fda0004781670 */
[----:B------:R2:W-:Y:S01]  /*18b20*/  LDGSTS.E.BYPASS.LTC128B.128 [R4+0xac00], desc[UR40][R8.64+0x180], !P4 ;  /* 0x0ac0018008047fae */ /* 0x0005e2000e101d68 */
[----:B------:R-:W-:-:S03]  /*18b30*/  IADD3 R2, P4, R14, R0, RZ ;  /* 0x000000000e027210 */ /* 0x000fc60007f9e0ff */
[----:B------:R2:W3:Y:S02]  /*18b40*/  SHFL.IDX PT, R14, R5, 0x5, 0x181f ;  /* 0x00b81f00050e7f89 */ /* 0x0004e400000e0000 */
        /* <DEDUP_REMOVED lines=9> */
.L_x_10093:
        /* <DEDUP_REMOVED lines=15> */
.L_x_9909:
[----:B------:R-:W-:Y:S02]  /*18cd0*/  PLOP3.LUT P1, PT, P1, P0, PT, 0xa2, 0x0 ;  /* 0x000000000000781c */ /* 0x000fe40000f21472 */
[----:B------:R-:W-:-:S08]  /*18ce0*/  @P0 R2UR P1, UR4, R31 ;  /* 0x000000001f0402ca */ /* 0x000fd00000020000 */
[----:B------:R-:W-:-:S05]  /*18cf0*/  @P0 PLOP3.LUT P0, PT, P1, PT, PT, 0x80, 0x0 ;  /* 0x000000000000081c */ /* 0x000fca0000f0f070 */
[----:B------:R-:W-:Y:S01]  /*18d00*/  @!P1 SYNCS.ARRIVE.TRANS64.RED.A0T1 RZ, [UR4+0x22850], RZ ;  /* 0x022850ffffff99a7 */ /* 0x000fe20008200404 */
[----:B------:R-:W-:Y:S07]  /*18d10*/  @!P1 ARRIVES.LDGSTSBAR.64.TRANSCNT [UR4+0x22850] ;  /* 0x02285000ff0099b0 */ /* 0x000fee0008000a84 */
[----:B------:R-:W-:Y:S05]  /*18d20*/  @P0 BRA.U.ANY `(.L_x_9909) ;  /* 0xfffffffd00e80947 */ /* 0x000fea000393ffff */
[----:B------:R-:W-:Y:S01]  /*18d30*/  NOP ;  /* 0x0000000000007918 */ /* 0x000fe20000000000 */
[----:B0-----:R-:W-:-:S04]  /*18d40*/  LOP3.LUT R2, R37, 0x2, RZ, 0xfc, !PT ;  /* 0x0000000225027812 */ /* 0x001fc800078efcff */
[----:B------:R-:W-:-:S13]  /*18d50*/  ISETP.NE.AND P2, PT, R2, 0x3, PT ;  /* 0x000000030200780c */ /* 0x000fda0003f45270 */
[----:B------:R-:W-:Y:S05]  /*18d60*/  @!P2 BRA `(.L_x_9910) ;  /* 0x000000000004a947 */ /* 0x000fea0003800000 */
[----:B------:R-:W-:Y:S01]  /*18d70*/  BPT.TRAP 0x1 ;  /* 0x000000040000795c */ /* 0x000fe20000300000 */
.L_x_9910:
[----:B------:R-:W2:Y:S01]  /*18d80*/  LDL.LU R2, [R1+0x20] ;  /* 0x0000200001027983 */ /* 0x000ea20000300800 */
[----:B------:R0:W-:Y:S01]  /*18d90*/  SYNCS.ARRIVE.TRANS64.A1T0 RZ, [R31+URZ+0x22850], RZ ;  /* 0x022850ff1fff79a7 */ /* 0x0001e2000810003f */
[----:B------:R-:W-:Y:S01]  /*18da0*/  BSSY B0, `(.L_x_9911) ;  /* 0x00000de000007945 */ /* 0x000fe20003800000 */
[----:B--2---:R-:W-:-:S05]  /*18db0*/  VIADD R10, R2, 0xfffffffe ;  /* 0xfffffffe020a7836 */ /* 0x004fca0000000000 */
[----:B------:R-:W-:-:S13]  /*18dc0*/  ISETP.GE.AND P0, PT, R10, R29, PT ;  /* 0x0000001d0a00720c */ /* 0x000fda0003f06270 */
[----:B0-----:R-:W-:Y:S05]  /*18dd0*/  @!P0 BRA `(.L_x_9912) ;  /* 0x0000000c00688947 */ /* 0x001fea0003800000 */
.L_x_9925:
[----:B0-----:R-:W0:Y:S01]  /*18de0*/  S2R R2, SR_TID.X ;  /* 0x0000000000027919 */ /* 0x001e220000002100 */
[----:B------:R-:W1:Y:S01]  /*18df0*/  LDC R6, c[0x0][0x430] ;  /* 0x00010c00ff067b82 */ /* 0x000e620000000800 */
[----:B------:R-:W-:Y:S01]  /*18e00*/  IMAD R7, R10, 0x60, R30 ;  /* 0x000000600a077824 */ /* 0x000fe200078e021e */
[----:B------:R-:W-:Y:S01]  /*18e10*/  LOP3.LUT R12, R37, 0x2, RZ, 0xfc, !PT ;  /* 0x00000002250c7812 */ /* 0x000fe200078efcff */
[----:B--23--:R-:W2:Y:S01]  /*18e20*/  S2R R4, SR_TID.X ;  /* 0x0000000000047919 */ /* 0x00cea20000002100 */
[----:B------:R-:W-:Y:S01]  /*18e30*/  VIADD R24, R24, 0x1 ;  /* 0x0000000118187836 */ /* 0x000fe20000000000 */
[----:B-1----:R-:W-:Y:S02]  /*18e40*/  ISETP.NE.AND P0, PT, R6, 0x1, PT ;  /* 0x000000010600780c */ /* 0x002fe40003f05270 */
[----:B0-----:R-:W-:Y:S01]  /*18e50*/  LOP3.LUT R2, R2, 0x7f, RZ, 0xc0, !PT ;  /* 0x0000007f02027812 */ /* 0x001fe200078ec0ff */
        /* <DEDUP_REMOVED lines=8> */
[----:B------:R-:W2:Y:S08]  /*18ee0*/  @!P1 LDC.64 R4, c[0x0][0x428] ;  /* 0x00010a00ff049b82 */ /* 0x000eb00000000a00 */
[----:B------:R-:W3:Y:S01]  /*18ef0*/  @!P1 LDC.64 R8, c[0x0][0x418] ;  /* 0x00010600ff089b82 */ /* 0x000ee20000000a00 */
[----:B-1----:R-:W-:-:S05]  /*18f00*/  @P0 IMAD.HI.U32 R2, R7, R2, RZ ;  /* 0x0000000207020227 */ /* 0x002fca00078e00ff */
[----:B0-----:R-:W-:-:S04]  /*18f10*/  @P0 SHF.R.U32.HI R11, RZ, R3, R2 ;  /* 0x00000003ff0b0219 */ /* 0x001fc80000011602 */
[--C-:B------:R-:W-:Y:S01]  /*18f20*/  @!P1 SHF.R.S32.HI R3, RZ, 0x1f, R11.reuse ;  /* 0x0000001fff039819 */ /* 0x100fe2000001140b */
[----:B------:R-:W-:-:S04]  /*18f30*/  @!P1 IMAD.MOV.U32 R2, RZ, RZ, R11 ;  /* 0x000000ffff029224 */ /* 0x000fc800078e000b */
[----:B--2---:R-:W-:-:S04]  /*18f40*/  @!P1 IMAD.WIDE.U32 R2, R27, R4, R2 ;  /* 0x000000041b029225 */ /* 0x004fc800078e0002 */
[----:B------:R-:W-:Y:S01]  /*18f50*/  @!P1 IMAD R4, R33, R4, RZ ;  /* 0x0000000421049224 */ /* 0x000fe200078e02ff */
[----:B---3--:R-:W-:-:S03]  /*18f60*/  @!P1 LEA R8, P0, R2, R8, 0x2 ;  /* 0x0000000802089211 */ /* 0x008fc600078010ff */
[----:B------:R-:W-:-:S04]  /*18f70*/  @!P1 IMAD R5, R27, R5, R4 ;  /* 0x000000051b059224 */ /* 0x000fc800078e0204 */
[----:B------:R-:W-:Y:S02]  /*18f80*/  @!P1 IMAD.IADD R3, R5, 0x1, R3 ;  /* 0x0000000105039824 */ /* 0x000fe400078e0203 */
[----:B------:R-:W-:-:S03]  /*18f90*/  IMAD.MOV.U32 R5, RZ, RZ, RZ ;  /* 0x000000ffff057224 */ /* 0x000fc600078e00ff */
[----:B------:R-:W-:Y:S01]  /*18fa0*/  @!P1 LEA.HI.X R9, R2, R9, R3, 0x2, P0 ;  /* 0x0000000902099211 */ /* 0x000fe200000f1403 */
[----:B------:R-:W-:Y:S01]  /*18fb0*/  IMAD.MOV R3, RZ, RZ, -R11 ;  /* 0x000000ffff037224 */ /* 0x000fe200078e0a0b */
[----:B------:R-:W-:-:S03]  /*18fc0*/  ISETP.NE.AND P0, PT, R24, 0x2, PT ;  /* 0x000000021800780c */ /* 0x000fc60003f05270 */
[----:B------:R0:W5:Y:S01]  /*18fd0*/  @!P1 LDG.E R5, desc[UR40][R8.64] ;  /* 0x0000002808059981 */ /* 0x000162000c1e1900 */
[----:B------:R-:W-:Y:S01]  /*18fe0*/  ISETP.NE.AND P1, PT, R12, 0x3, PT ;  /* 0x000000030c00780c */ /* 0x000fe20003f25270 */
[----:B------:R-:W-:Y:S05]  /*18ff0*/  YIELD ;  /* 0x0000000000007946 */ /* 0x000fea0003800000 */
[----:B------:R-:W-:Y:S01]  /*19000*/  SEL R2, RZ, 0x1, P0 ;  /* 0x00000001ff027807 */ /* 0x000fe20000000000 */
[----:B------:R-:W-:Y:S01]  /*19010*/  IMAD R6, R6, R3, R7 ;  /* 0x0000000306067224 */ /* 0x000fe200078e0207 */
[----:B------:R-:W-:Y:S02]  /*19020*/  SEL R24, R24, RZ, P0 ;  /* 0x000000ff18187207 */ /* 0x000fe40000000000 */
[----:B------:R-:W-:Y:S01]  /*19030*/  LOP3.LUT R25, R25, R2, RZ, 0x3c, !PT ;  /* 0x0000000219197212 */ /* 0x000fe200078e3cff */
[----:B------:R-:W-:-:S02]  /*19040*/  IMAD.MOV.U32 R2, RZ, RZ, R10 ;  /* 0x000000ffff027224 */ /* 0x000fc400078e000a */
[----:B------:R-:W-:-:S03]  /*19050*/  VIADD R10, R10, 0xffffffff ;  /* 0xffffffff0a0a7836 */ /* 0x000fc60000000000 */
[----:B------:R-:W-:Y:S01]  /*19060*/  ISETP.GT.AND P2, PT, R2, R29, PT ;  /* 0x0000001d0200720c */ /* 0x000fe20003f44270 */
[----:B0-----:R-:W-:-:S12]  /*19070*/  @!P1 BRA `(.L_x_9913) ;  /* 0x0000000000049947 */ /* 0x001fd80003800000 */
[----:B------:R-:W-:Y:S01]  /*19080*/  BPT.TRAP 0x1 ;  /* 0x000000040000795c */ /* 0x000fe20000300000 */
.L_x_9913:
[----:B------:R-:W-:Y:S01]  /*19090*/  IMAD R4, R24, 0x8, R22 ;  /* 0x0000000818047824 */ /* 0x000fe200078e0216 */
[----:B------:R-:W-:Y:S01]  /*190a0*/  SHF.L.U32 R21, R25, 0x1f, RZ ;  /* 0x0000001f19157819 */ /* 0x000fe200000006ff */
[----:B------:R-:W-:Y:S01]  /*190b0*/  BSSY B1, `(.L_x_9914) ;  /* 0x0000004000017945 */ /* 0x000fe20003800000 */
[----:B------:R-:W-:Y:S02]  /*190c0*/  SHF.R.S32.HI R17, RZ, 0x1f, R6 ;  /* 0x0000001fff117819 */ /* 0x000fe40000011406 */
[----:B------:R-:W0:Y:S02]  /*190d0*/  SYNCS.PHASECHK.TRANS64.TRYWAIT P0, [R4+URZ+0x22840], R21 ;  /* 0x02284015040075a7 */ /* 0x000e24000800017f */
[----:B0-----:R-:W-:Y:S05]  /*190e0*/  @!P0 BRA `(.L_x_9915) ;  /* 0x0000005400388947 */ /* 0x001fea0003800000 */
.L_x_10094:
[----:B------:R-:W-:Y:S05]  /*190f0*/  BSYNC B1 ;  /* 0x0000000000017941 */ /* 0x000fea0003800000 */
.L_x_9914:
[----:B------:R-:W2:Y:S01]  /*19100*/  LDL R2, [R1] ;  /* 0x0000000001027983 */ /* 0x000ea20000100800 */
[----:B------:R-:W-:Y:S01]  /*19110*/  ULDC.64 UR4, c[0x0][0x300] ;  /* 0x0000c00000047ab9 */ /* 0x000fe20000000a00 */
[----:B-----5:R-:W-:Y:S01]  /*19120*/  SHF.R.S32.HI R20, RZ, 0x1f, R5 ;  /* 0x0000001fff147819 */ /* 0x020fe20000011405 */
[----:B------:R-:W-:Y:S01]  /*19130*/  IMAD R3, R17, UR4, RZ ;  /* 0x0000000411037c24 */ /* 0x000fe2000f8e02ff */
[----:B------:R-:W-:-:S03]  /*19140*/  ULDC.64 UR6, c[0x0][0x2e8] ;  /* 0x0000ba0000067ab9 */ /* 0x000fc60000000a00 */
[----:B------:R-:W-:Y:S01]  /*19150*/  IMAD R7, R6, UR5, R3 ;  /* 0x0000000506077c24 */ /* 0x000fe2000f8e0203 */
[----:B--2---:R-:W-:Y:S01]  /*19160*/  LOP3.LUT P1, RZ, R2, 0x1, RZ, 0xc0, !PT ;  /* 0x0000000102ff7812 */ /* 0x004fe2000782c0ff */
        /* <DEDUP_REMOVED lines=44> */
.L_x_10108:
        /* <DEDUP_REMOVED lines=8> */
.L_x_9917:
[----:B------:R-:W-:Y:S02]  /*194b0*/  PLOP3.LUT P1, PT, P1, P0, PT, 0xa2, 0x0 ;  /* 0x000000000000781c */ /* 0x000fe40000f21472 */
[----:B------:R-:W-:-:S08]  /*194c0*/  @P0 R2UR P1, UR4, R4 ;  /* 0x00000000040402ca */ /* 0x000fd00000020000 */
[----:B------:R-:W-:-:S05]  /*194d0*/  @P0 PLOP3.LUT P0, PT, P1, PT, PT, 0x80, 0x0 ;  /* 0x000000000000081c */ /* 0x000fca0000f0f070 */
[----:B------:R-:W-:Y:S01]  /*194e0*/  @!P1 SYNCS.ARRIVE.TRANS64.RED.A0T1 RZ, [UR4+0x22830], RZ ;  /* 0x022830ffffff99a7 */ /* 0x000fe20008200404 */
[----:B------:R-:W-:Y:S07]  /*194f0*/  @!P1 ARRIVES.LDGSTSBAR.64.TRANSCNT [UR4+0x22830] ;  /* 0x02283000ff0099b0 */ /* 0x000fee0008000a84 */
[----:B------:R-:W-:Y:S05]  /*19500*/  @P0 BRA.U.ANY `(.L_x_9917) ;  /* 0xfffffffd00e80947 */ /* 0x000fea000393ffff */
[----:B------:R-:W-:Y:S01]  /*19510*/  NOP ;  /* 0x0000000000007918 */ /* 0x000fe20000000000 */
[----:B--2---:R-:W-:-:S04]  /*19520*/  LOP3.LUT R2, R37, 0x2, RZ, 0xfc, !PT ;  /* 0x0000000225027812 */ /* 0x004fc800078efcff */
[----:B------:R-:W-:-:S13]  /*19530*/  ISETP.NE.AND P3, PT, R2, 0x3, PT ;  /* 0x000000030200780c */ /* 0x000fda0003f65270 */
[----:B------:R-:W-:Y:S05]  /*19540*/  @!P3 BRA `(.L_x_9918) ;  /* 0x000000000004b947 */ /* 0x000fea0003800000 */
[----:B------:R-:W-:Y:S01]  /*19550*/  BPT.TRAP 0x1 ;  /* 0x000000040000795c */ /* 0x000fe20000300000 */
.L_x_9918:
[----:B------:R2:W-:Y:S01]  /*19560*/  SYNCS.ARRIVE.TRANS64.A1T0 RZ, [R4+URZ+0x22830], RZ ;  /* 0x022830ff04ff79a7 */ /* 0x0005e2000810003f */
[----:B------:R-:W-:Y:S05]  /*19570*/  @!P3 BRA `(.L_x_9919) ;  /* 0x000000000004b947 */ /* 0x000fea0003800000 */
[----:B------:R-:W-:Y:S01]  /*19580*/  BPT.TRAP 0x1 ;  /* 0x000000040000795c */ /* 0x000fe20000300000 */
.L_x_9919:
[----:B------:R-:W3:Y:S01]  /*19590*/  SYNCS.PHASECHK.TRANS64.TRYWAIT P0, [R4+URZ+0x22860], R21 ;  /* 0x02286015040075a7 */ /* 0x000ee2000800017f */
[----:B------:R-:W-:Y:S04]  /*195a0*/  BSSY B1, `(.L_x_9920) ;  /* 0x0000002000017945 */ /* 0x000fe80003800000 */
[----:B---3--:R-:W-:Y:S05]  /*195b0*/  @!P0 BRA `(.L_x_9921) ;  /* 0x0000005400bc8947 */ /* 0x008fea0003800000 */
.L_x_10109:
[----:B------:R-:W-:Y:S05]  /*195c0*/  BSYNC B1 ;  /* 0x0000000000017941 */ /* 0x000fea0003800000 */
.L_x_9920:
[----:B------:R-:W4:Y:S01]  /*195d0*/  LDL R2, [R1] ;  /* 0x0000000001027983 */ /* 0x000f220000100800 */
[----:B------:R-:W-:Y:S01]  /*195e0*/  ULDC.64 UR4, c[0x0][0x328] ;  /* 0x0000ca0000047ab9 */ /* 0x000fe20000000a00 */
[----:B------:R-:W-:Y:S01]  /*195f0*/  ULDC.64 UR6, c[0x0][0x318] ;  /* 0x0000c60000067ab9 */ /* 0x000fe20000000a00 */
[----:B------:R-:W-:-:S04]  /*19600*/  IMAD R17, R17, UR4, RZ ;  /* 0x0000000411117c24 */ /* 0x000fc8000f8e02ff */
[----:B------:R-:W-:Y:S01]  /*19610*/  IMAD R17, R6, UR5, R17 ;  /* 0x0000000506117c24 */ /* 0x000fe2000f8e0211 */
[C---:B----4-:R-:W-:Y:S02]  /*19620*/  LOP3.LUT P5, RZ, R2.reuse, 0x10, RZ, 0xc0, !PT ;  /* 0x0000001002ff7812 */ /* 0x050fe400078ac0ff */
[C---:B------:R-:W-:Y:S02]  /*19630*/  LOP3.LUT P4, RZ, R2.reuse, 0x8, RZ, 0xc0, !PT ;  /* 0x0000000802ff7812 */ /* 0x040fe4000788c0ff */
[C---:B------:R-:W-:Y:S02]  /*19640*/  LOP3.LUT P3, RZ, R2.reuse, 0x4, RZ, 0xc0, !PT ;  /* 0x0000000402ff7812 */ /* 0x040fe4000786c0ff */
        /* <DEDUP_REMOVED lines=17> */
[----:B------:R-:W-:-:S03]  /*19760*/  IMAD R5, R5, 0x2, R22 ;  /* 0x0000000205057824 */ /* 0x000fc600078e0216 */
[----:B------:R-:W5:Y:S04]  /*19770*/  SHFL.IDX PT, R3, R7, RZ, 0x181f ;  /* 0x00181fff07037589 */ /* 0x000f6800000e0000 */
[----:B-1----:R-:W-:Y:S01]  /*19780*/  SHFL.IDX PT, R8, R7, 0x1, 0x181f ;  /* 0x00381f0007087f89 */ /* 0x002fe200000e0000 */
[----:B----4-:R-:W-:-:S03]  /*19790*/  IADD3 R2, P0, R14, R0, RZ ;  /* 0x000000000e027210 */ /* 0x010fc60007f1e0ff */
[----:B------:R-:W1:Y:S02]  /*197a0*/  SHFL.IDX PT, R14, R6, 0x1, 0x181f ;  /* 0x00381f00060e7f89 */ /* 0x000e6400000e0000 */
[----:B-----5:R-:W-:-:S05]  /*197b0*/  IMAD.X R3, RZ, RZ, R3, P0 ;  /* 0x000000ffff037224 */ /* 0x020fca00000e0603 */
[----:B------:R-:W-:Y:S04]  /*197c0*/  LDGSTS.E.BYPASS.LTC128B.128 [R5+0x400], desc[UR40][R2.64], !P5 ;  /* 0x0040000002057fae */ /* 0x000fe8000e901d68 */
[----:B------:R-:W-:Y:S04]  /*197d0*/  LDGSTS.E.BYPASS.LTC128B.128 [R5+0x3400], desc[UR40][R2.64+0x80], !P4 ;  /* 0x0340008002057fae */ /* 0x000fe8000e101d68 */
[----:B------:R-:W-:Y:S04]  /*197e0*/  LDGSTS.E.BYPASS.LTC128B.128 [R5+0x6400], desc[UR40][R2.64+0x100], !P3 ;  /* 0x0640010002057fae */ /* 0x000fe8000d901d68 */
[----:B------:R1:W-:Y:S02]  /*197f0*/  LDGSTS.E.BYPASS.LTC128B.128 [R5+0x9400], desc[UR40][R2.64+0x180], !P1 ;  /* 0x0940018002057fae */ /* 0x0003e4000c901d68 */
[----:B-1----:R-:W-:-:S02]  /*19800*/  IADD3 R2, P0, R14, R0, RZ ;  /* 0x000000000e027210 */ /* 0x002fc40007f1e0ff */
[----:B------:R-:W1:Y:S03]  /*19810*/  SHFL.IDX PT, R14, R6, 0x2, 0x181f ;  /* 0x00581f00060e7f89 */ /* 0x000e6600000e0000 */
[----:B------:R-:W-:Y:S02]  /*19820*/  IMAD.X R3, RZ, RZ, R8, P0 ;  /* 0x000000ffff037224 */ /* 0x000fe400000e0608 */
[----:B------:R-:W4:Y:S04]  /*19830*/  SHFL.IDX PT, R8, R7, 0x2, 0x181f ;  /* 0x00581f0007087f89 */ /* 0x000f2800000e0000 */
[----:B------:R-:W-:Y:S04]  /*19840*/  LDGSTS.E.BYPASS.LTC128B.128 [R5+0xc00], desc[UR40][R2.64], !P5 ;  /* 0x00c0000002057fae */ /* 0x000fe8000e901d68 */
[----:B------:R-:W-:Y:S04]  /*19850*/  LDGSTS.E.BYPASS.LTC128B.128 [R5+0x3c00], desc[UR40][R2.64+0x80], !P4 ;  /* 0x03c0008002057fae */ /* 0x000fe8000e101d68 */
[----:B------:R-:W-:Y:S04]  /*19860*/  LDGSTS.E.BYPASS.LTC128B.128 [R5+0x6c00], desc[UR40][R2.64+0x100], !P3 ;  /* 0x06c0010002057fae */ /* 0x000fe8000d901d68 */
[----:B------:R1:W-:Y:S02]  /*19870*/  LDGSTS.E.BYPASS.LTC128B.128 [R5+0x9c00], desc[UR40][R2.64+0x180], !P1 ;  /* 0x09c0018002057fae */ /* 0x0003e4000c901d68 */
[----:B-1----:R-:W-:-:S02]  /*19880*/  IADD3 R2, P0, R14, R0, RZ ;  /* 0x000000000e027210 */ /* 0x002fc40007f1e0ff */
[----:B------:R-:W1:Y:S03]  /*19890*/  SHFL.IDX PT, R14, R6, 0x3, 0x181f ;  /* 0x00781f00060e7f89 */ /* 0x000e6600000e0000 */
[----:B----4-:R-:W-:Y:S02]  /*198a0*/  IMAD.X R3, RZ, RZ, R8, P0 ;  /* 0x000000ffff037224 */ /* 0x010fe400000e0608 */
        /* <DEDUP_REMOVED lines=14> */
[----:B------:R1:W0:Y:S03]  /*19990*/  SHFL.IDX PT, R14, R6, 0x5, 0x181f ;  /* 0x00b81f00060e7f89 */ /* 0x00022600000e0000 */
[----:B----4-:R-:W-:Y:S02]  /*199a0*/  IMAD.X R3, RZ, RZ, R8, P0 ;  /* 0x000000ffff037224 */ /* 0x010fe400000e0608 */
[----:B------:R1:W4:Y:S04]  /*199b0*/  SHFL.IDX PT, R8, R7, 0x5, 0x181f ;  /* 0x00b81f0007087f89 */ /* 0x00032800000e0000 */
[----:B------:R1:W-:Y:S04]  /*199c0*/  LDGSTS.E.BYPASS.LTC128B.128 [R5+0x2400], desc[UR40][R2.64], !P5 ;  /* 0x0240000002057fae */ /* 0x0003e8000e901d68 */
[----:B------:R1:W-:Y:S04]  /*199d0*/  LDGSTS.E.BYPASS.LTC128B.128 [R5+0x5400], desc[UR40][R2.64+0x80], !P4 ;  /* 0x0540008002057fae */ /* 0x0003e8000e101d68 */
[----:B------:R1:W-:Y:S04]  /*199e0*/  LDGSTS.E.BYPASS.LTC128B.128 [R5+0x8400], desc[UR40][R2.64+0x100], !P3 ;  /* 0x0840010002057fae */ /* 0x0003e8000d901d68 */
[----:B------:R1:W-:Y:S02]  /*199f0*/  LDGSTS.E.BYPASS.LTC128B.128 [R5+0xb400], desc[UR40][R2.64+0x180], !P1 ;  /* 0x0b40018002057fae */ /* 0x0003e4000c901d68 */
.L_x_10123:
[----:B01----:R-:W-:-:S05]  /*19a00*/  IADD3 R2, P0, R14, R0, RZ ;  /* 0x000000000e027210 */ /* 0x003fca0007f1e0ff */
[----:B----4-:R-:W-:Y:S01]  /*19a10*/  IMAD.X R3, RZ, RZ, R8, P0 ;  /* 0x000000ffff037224 */ /* 0x010fe200000e0608 */
        /* <DEDUP_REMOVED lines=9> */
.L_x_9923:
        /* <DEDUP_REMOVED lines=11> */
.L_x_9924:
[----:B------:R0:W-:Y:S01]  /*19b60*/  SYNCS.ARRIVE.TRANS64.A1T0 RZ, [R4+URZ+0x22850], RZ ;  /* 0x022850ff04ff79a7 */ /* 0x0001e2000810003f */
[----:B------:R-:W-:Y:S05]  /*19b70*/  @P2 BRA `(.L_x_9925) ;  /* 0xfffffff000982947 */ /* 0x000fea000383ffff */
.L_x_9912:
[----:B------:R-:W-:Y:S05]  /*19b80*/  BSYNC B0 ;  /* 0x0000000000007941 */ /* 0x000fea0003800000 */
.L_x_9911:
[----:B------:R-:W1:Y:S01]  /*19b90*/  S2R R2, SR_TID.X ;  /* 0x0000000000027919 */ /* 0x000e620000002100 */
[----:B------:R-:W-:Y:S01]  /*19ba0*/  VIADD R24, R24, 0x1 ;  /* 0x0000000118187836 */ /* 0x000fe20000000000 */
[----:B------:R-:W-:Y:S04]  /*19bb0*/  BSSY B0, `(.L_x_9926) ;  /* 0x0000013000007945 */ /* 0x000fe80003800000 */
[----:B------:R-:W-:-:S04]  /*19bc0*/  ISETP.NE.AND P0, PT, R24, 0x2, PT ;  /* 0x000000021800780c */ /* 0x000fc80003f05270 */
[----:B------:R-:W-:-:S04]  /*19bd0*/  SEL R0, RZ, 0x1, P0 ;  /* 0x00000001ff007807 */ /* 0x000fc80000000000 */
[----:B------:R-:W-:Y:S02]  /*19be0*/  LOP3.LUT R25, R25, R0, RZ, 0x3c, !PT ;  /* 0x0000000019197212 */ /* 0x000fe400078e3cff */
[----:B-1----:R-:W-:-:S04]  /*19bf0*/  LOP3.LUT R2, R2, 0x7f, RZ, 0xc0, !PT ;  /* 0x0000007f02027812 */ /* 0x002fc800078ec0ff */
[----:B------:R-:W-:-:S13]  /*19c00*/  ISETP.NE.AND P1, PT, R2, RZ, PT ;  /* 0x000000ff0200720c */ /* 0x000fda0003f25270 */
[----:B------:R-:W-:Y:S05]  /*19c10*/  @P1 BRA `(.L_x_9927) ;  /* 0x0000000000301947 */ /* 0x000fea0003800000 */
[----:B------:R-:W1:Y:S01]  /*19c20*/  S2R R5, SR_LANEID ;  /* 0x0000000000057919 */ /* 0x000e620000000000 */
[----:B------:R-:W-:Y:S01]  /*19c30*/  VOTEU.ANY UR4, UPT, PT ;  /* 0x0000000000047886 */ /* 0x000fe200038e0100 */
[----:B------:R-:W4:Y:S01]  /*19c40*/  LDC.64 R2, c[0x0][0xc60] ;  /* 0x00031800ff027b82 */ /* 0x000f220000000a00 */
[----:B------:R-:W1:Y:S02]  /*19c50*/  FLO.U32 R0, UR4 ;  /* 0x0000000400007d00 */ /* 0x000e6400080e0000 */
[----:B-1----:R-:W-:-:S06]  /*19c60*/  ISETP.EQ.U32.AND P1, PT, R0, R5, PT ;  /* 0x000000050000720c */ /* 0x002fcc0003f22070 */
[----:B------:R-:W4:Y:S07]  /*19c70*/  POPC R5, UR4 ;  /* 0x0000000400057d09 */ /* 0x000f2e0008000000 */
[----:B----4-:R-:W4:Y:S01]  /*19c80*/  @P1 ATOMG.E.ADD.STRONG.GPU PT, R3, desc[UR40][R2.64], R5 ;  /* 0x00000005020319a8 */ /* 0x010f2200081ee1e8 */
[----:B0-23--:R-:W0:Y:S02]  /*19c90*/  S2R R4, SR_LTMASK ;  /* 0x0000000000047919 */ /* 0x00de240000003900 */
[----:B0-----:R-:W-:-:S04]  /*19ca0*/  LOP3.LUT R4, R4, UR4, RZ, 0xc0, !PT ;  /* 0x0000000404047c12 */ /* 0x001fc8000f8ec0ff */
[----:B------:R-:W0:Y:S01]  /*19cb0*/  POPC R7, R4 ;  /* 0x0000000400077309 */ /* 0x000e220000000000 */
[----:B----4-:R-:W0:Y:S02]  /*19cc0*/  SHFL.IDX PT, R0, R3, R0, 0x1f ;  /* 0x00001f0003007589 */ /* 0x010e2400000e0000 */
[----:B0-----:R-:W-:-:S07]  /*19cd0*/  IADD3 R16, R0, UR36, R7 ;  /* 0x0000002400107c10 */ /* 0x001fce000fffe007 */
.L_x_9927:
[----:B------:R-:W-:Y:S05]  /*19ce0*/  BSYNC B0 ;  /* 0x0000000000007941 */ /* 0x000fea0003800000 */
.L_x_9926:
[----:B------:R-:W-:-:S07]  /*19cf0*/  SEL R24, R24, RZ, P0 ;  /* 0x000000ff18187207 */ /* 0x000fce0000000000 */
.L_x_9886:
[----:B------:R-:W-:Y:S05]  /*19d00*/  BSYNC B7 ;  /* 0x0000000000077941 */ /* 0x000fea0003800000 */
.L_x_9884:
[----:B------:R-:W4:Y:S02]  /*19d10*/  LDL R0, [R1] ;  /* 0x0000000001007983 */ /* 0x000f240000100800 */
[----:B----4-:R-:W-:-:S13]  /*19d20*/  LOP3.LUT P0, RZ, R0, 0x80, RZ, 0xc0, !PT ;  /* 0x0000008000ff7812 */ /* 0x010fda000780c0ff */
[----:B------:R-:W-:Y:S05]  /*19d30*/  @!P0 BRA `(.L_x_9928) ;  /* 0x0000000000248947 */ /* 0x000fea0003800000 */
[----:B------:R-:W-:Y:S05]  /*19d40*/  WARPSYNC.ALL ;  /* 0x0000000000007948 */ /* 0x000fea0003800000 */
[----:B------:R-:W1:Y:S08]  /*19d50*/  S2UR UR5, SR_CgaCtaId ;  /* 0x00000000000579c3 */ /* 0x000e700000008800 */
[----:B------:R-:W-:Y:S06]  /*19d60*/  BAR.SYNC.DEFER_BLOCKING 0x5, 0x180 ;  /* 0x0146000000007b1d */ /* 0x000fec0000010000 */
[----:B------:R-:W-:-:S02]  /*19d70*/  UMOV UR4, 0x400 ;  /* 0x0000040000047882 */ /* 0x000fc40000000000 */
[----:B-1----:R-:W-:-:S06]  /*19d80*/  ULEA UR4, UR5, UR4, 0x18 ;  /* 0x0000000405047291 */ /* 0x002fcc000f8ec03f */
[----:B0-----:R-:W-:-:S05]  /*19d90*/  IMAD.U32 R22, RZ, RZ, UR4 ;  /* 0x00000004ff167e24 */ /* 0x001fca000f8e00ff */
[----:B------:R4:W0:Y:S01]  /*19da0*/  LDS.128 R16, [R22+0x228d0] ;  /* 0x0228d00016107984 */ /* 0x0008220000000c00 */
[----:B------:R-:W-:Y:S06]  /*19db0*/  BAR.ARV 0x4, 0x180 ;  /* 0x0106000000007b1d */ /* 0x000fec0000002000 */
[----:B------:R-:W-:Y:S05]  /*19dc0*/  BRA `(.L_x_9929) ;  /* 0x0000000800d07947 */ /* 0x000fea0003800000 */
.L_x_9928:
        /* <DEDUP_REMOVED lines=9> */
[----:B--23--:R-:W1:Y:S01]  /*19e60*/  @!P1 LDC.64 R4, c[0x0][0xc78] ;  /* 0x00031e00ff049b82 */ /* 0x00ce620000000a00 */
        /* <DEDUP_REMOVED lines=11> */
[----:B------:R0:W-:Y:S02]  /*19f20*/  SHFL.IDX PT, R6, R16, 0x1, 0x1f ;  /* 0x00201f0010067f89 */ /* 0x0001e400000e0000 */
[----:B0-----:R-:W-:-:S02]  /*19f30*/  IMAD.MOV.U32 R16, RZ, RZ, RZ ;  /* 0x000000ffff107224 */ /* 0x001fc400078e00ff */
[----:B--2---:R-:W-:Y:S02]  /*19f40*/  @!P1 IMAD.MOV.U32 R7, RZ, RZ, R8 ;  /* 0x000000ffff079224 */ /* 0x004fe400078e0008 */
        /* <DEDUP_REMOVED lines=19> */
.L_x_10133:
[----:B------:R-:W-:Y:S02]  /*1a080*/  ULDC UR4, c[0x0][0xc38] ;  /* 0x00030e0000047ab9 */ /* 0x000fe40000000800 */
[----:B------:R-:W-:-:S04]  /*1a090*/  IMAD.U32 R5, RZ, RZ, UR4 ;  /* 0x00000004ff057e24 */ /* 0x000fc8000f8e00ff */
[----:B-1----:R-:W-:-:S04]  /*1a0a0*/  IMAD R9, R14, R5, RZ ;  /* 0x000000050e097224 */ /* 0x002fc800078e02ff */
[----:B------:R-:W-:-:S05]  /*1a0b0*/  IMAD.IADD R6, R6, 0x1, R9 ;  /* 0x0000000106067824 */ /* 0x000fca00078e0209 */
[----:B------:R-:W-:-:S13]  /*1a0c0*/  ISETP.GT.AND P6, PT, R6, R0, PT ;  /* 0x000000000600720c */ /* 0x000fda0003fc4270 */
[----:B------:R-:W-:Y:S05]  /*1a0d0*/  @P6 BRA `(.L_x_9931) ;  /* 0x0000000000a46947 */ /* 0x000fea0003800000 */
.L_x_9934:
        /* <DEDUP_REMOVED lines=35> */
.L_x_10141:
[----:B------:R-:W-:Y:S02]  /*1a310*/  ULDC UR4, c[0x0][0xc38] ;  /* 0x00030e0000047ab9 */ /* 0x000fe40000000800 */
[----:B------:R-:W-:-:S04]  /*1a320*/  IMAD.U32 R5, RZ, RZ, UR4 ;  /* 0x00000004ff057e24 */ /* 0x000fc8000f8e00ff */
[----:B-1----:R-:W-:-:S04]  /*1a330*/  IMAD R9, R14, R5, RZ ;  /* 0x000000050e097224 */ /* 0x002fc800078e02ff */
[----:B------:R-:W-:-:S05]  /*1a340*/  IMAD.IADD R6, R9, 0x1, R6 ;  /* 0x0000000109067824 */ /* 0x000fca00078e0206 */
[----:B------:R-:W-:-:S13]  /*1a350*/  ISETP.GT.AND P6, PT, R6, R0, PT ;  /* 0x000000000600720c */ /* 0x000fda0003fc4270 */
[----:B------:R-:W-:Y:S05]  /*1a360*/  @!P6 BRA `(.L_x_9934) ;  /* 0xfffffffc005ce947 */ /* 0x000fea000383ffff */
.L_x_9931:
        /* <DEDUP_REMOVED lines=9> */
.L_x_10146:
[----:B------:R-:W-:-:S13]  /*1a400*/  ISETP.NE.AND P0, PT, R8, RZ, PT ;  /* 0x000000ff0800720c */ /* 0x000fda0003f05270 */
[----:B------:R-:W-:Y:S05]  /*1a410*/  @!P0 BRA `(.L_x_9936) ;  /* 0x0000000000108947 */ /* 0x000fea0003800000 */
[----:B------:R-:W-:Y:S01]  /*1a420*/  UMOV UR4, 0xffffffff ;  /* 0xffffffff00047882 */ /* 0x000fe20000000000 */
[----:B------:R-:W-:Y:S02]  /*1a430*/  VIADD R12, R6, 0xffffffff ;  /* 0xffffffff060c7836 */ /* 0x000fe40000000000 */
[----:B------:R-:W-:Y:S05]  /*1a440*/  BRA.DIV UR4, `(.L_x_9937) ;  /* 0x0000005a04447947 */ /* 0x000fea000b800000 */
[----:B------:R4:W0:Y:S02]  /*1a450*/  SHFL.IDX PT, R16, R3, R12, 0x1f ;  /* 0x00001f0c03107589 */ /* 0x00082400000e0000 */
.L_x_9936:
        /* <DEDUP_REMOVED lines=58> */
.L_x_9932:
[----:B------:R-:W-:Y:S01]  /*1a800*/  UMOV UR4, URZ ;  /* 0x0000003f00047c82 */ /* 0x000fe20008000000 */
[----:B------:R-:W-:Y:S01]  /*1a810*/  UMOV UR5, URZ ;  /* 0x0000003f00057c82 */ /* 0x000fe20008000000 */
[----:B------:R-:W-:Y:S01]  /*1a820*/  ULDC UR6, c[0x0][0xc3c] ;  /* 0x00030f0000067ab9 */ /* 0x000fe20000000800 */
[----:B------:R-:W-:Y:S02]  /*1a830*/  IMAD.MOV.U32 R16, RZ, RZ, R0 ;  /* 0x000000ffff107224 */ /* 0x000fe400078e0000 */
[----:B------:R-:W-:Y:S02]  /*1a840*/  IMAD.U32 R17, RZ, RZ, UR4 ;  /* 0x00000004ff117e24 */ /* 0x000fe4000f8e00ff */
[----:B------:R-:W-:Y:S02]  /*1a850*/  IMAD.U32 R18, RZ, RZ, UR5 ;  /* 0x00000005ff127e24 */ /* 0x000fe4000f8e00ff */
[----:B------:R-:W-:-:S07]  /*1a860*/  IMAD.U32 R19, RZ, RZ, UR6 ;  /* 0x00000006ff137e24 */ /* 0x000fce000f8e00ff */
.L_x_9938:
        /* <DEDUP_REMOVED lines=10> */
.L_x_9929:
[----:B------:R-:W-:Y:S02]  /*1a910*/  ULDC UR4, c[0x0][0xc3c] ;  /* 0x00030f0000047ab9 */ /* 0x000fe40000000800 */
[----:B0-----:R-:W-:-:S13]  /*1a920*/  ISETP.GE.AND P0, PT, R19, UR4, PT ;  /* 0x0000000413007c0c */ /* 0x001fda000bf06270 */
[----:B------:R-:W-:Y:S05]  /*1a930*/  @!P0 BRA `(.L_x_9939) ;  /* 0xffffffa000388947 */ /* 0x000fea000383ffff */
[----:B------:R-:W-:Y:S05]  /*1a940*/  BSYNC B8 ;  /* 0x0000000000087941 */ /* 0x000fea0003800000 */
.L_x_9838:
[----:B------:R-:W5:Y:S01]  /*1a950*/  LDL.LU R0, [R1+0x24] ;  /* 0x0000240001007983 */ /* 0x000f620000300800 */
[----:B------:R-:W-:Y:S01]  /*1a960*/  BSSY B0, `(.L_x_9940) ;  /* 0x000000b000007945 */ /* 0x000fe20003800000 */
[----:B------:R-:W1:Y:S01]  /*1a970*/  S2R R5, SR_CgaCtaId ;  /* 0x0000000000057919 */ /* 0x000e620000008800 */
[----:B-----5:R-:W-:-:S05]  /*1a980*/  VIADD R0, R0, 0x1 ;  /* 0x0000000100007836 */ /* 0x020fca0000000000 */
[----:B--2---:R-:W-:-:S04]  /*1a990*/  LEA.HI R2, R0, R0, RZ, 0x1 ;  /* 0x0000000000027211 */ /* 0x004fc800078f08ff */
[----:B0-----:R-:W-:Y:S02]  /*1a9a0*/  LOP3.LUT R3, R2, 0xfffffffe, RZ, 0xc0, !PT ;  /* 0xfffffffe02037812 */ /* 0x001fe400078ec0ff */
[----:B------:R-:W-:-:S03]  /*1a9b0*/  MOV R2, 0x400 ;  /* 0x0000040000027802 */ /* 0x000fc60000000f00 */
[----:B------:R-:W-:Y:S01]  /*1a9c0*/  IMAD.IADD R0, R0, 0x1, -R3 ;  /* 0x0000000100007824 */ /* 0x000fe200078e0a03 */
[----:B-1----:R-:W-:-:S04]  /*1a9d0*/  LEA R5, R5, R2, 0x18 ;  /* 0x0000000205057211 */ /* 0x002fc800078ec0ff */
[----:B------:R-:W-:-:S04]  /*1a9e0*/  SHF.L.U32 R0, R0, 0x1f, RZ ;  /* 0x0000001f00007819 */ /* 0x000fc800000006ff */
[----:B------:R-:W0:Y:S02]  /*1a9f0*/  SYNCS.PHASECHK.TRANS64.TRYWAIT P0, [R5+URZ+0x22820], R0 ;  /* 0x02282000050075a7 */ /* 0x000e24000800017f */
[----:B0-----:R-:W-:Y:S05]  /*1aa00*/  @!P0 BRA `(.L_x_9941) ;  /* 0x0000005000fc8947 */ /* 0x001fea0003800000 */
.L_x_10149:
[----:B------:R-:W-:Y:S05]  /*1aa10*/  BSYNC B0 ;  /* 0x0000000000007941 */ /* 0x000fea0003800000 */
.L_x_9940:
[----:B------:R-:W-:-:S03]  /*1aa20*/  UMOV UR4, 0xffffffff ;  /* 0xffffffff00047882 */ /* 0x000fc60000000000 */
[----:B------:R-:W-:Y:S05]  /*1aa30*/  BRA.DIV UR4, `(.L_x_9942) ;  /* 0x0000005604047947 */ /* 0x000fea000b800000 */
[----:B0-----:R-:W0:Y:S02]  /*1aa40*/  S2R R0, SR_TID.X ;  /* 0x0000000000007919 */ /* 0x001e240000002100 */
[----:B0-----:R-:W-:-:S04]  /*1aa50*/  SHF.R.U32.HI R0, RZ, 0x5, R0 ;  /* 0x00000005ff007819 */ /* 0x001fc80000011600 */
[----:B------:R-:W-:-:S05]  /*1aa60*/  LOP3.LUT R0, R0, 0x3, RZ, 0xc0, !PT ;  /* 0x0000000300007812 */ /* 0x000fca00078ec0ff */
[----:B------:R0:W1:Y:S02]  /*1aa70*/  SHFL.IDX PT, R14, R0, RZ, 0x1f ;  /* 0x00001fff000e7589 */ /* 0x00006400000e0000 */
.L_x_10152:
[----:B-1----:R-:W-:-:S13]  /*1aa80*/  ISETP.NE.AND P0, PT, R14, RZ, PT ;  /* 0x000000ff0e00720c */ /* 0x002fda0003f05270 */
[----:B------:R-:W-:Y:S05]  /*1aa90*/  @P0 BRA `(.L_x_9674) ;  /* 0x0000000000840947 */ /* 0x000fea0003800000 */
[----:B------:R-:W-:-:S03]  /*1aaa0*/  UMOV UR4, 0xffffffff ;  /* 0xffffffff00047882 */ /* 0x000fc60000000000 */
[----:B------:R-:W-:Y:S05]  /*1aab0*/  BRA.DIV UR4, `(.L_x_9943) ;  /* 0x0000005604187947 */ /* 0x000fea000b800000 */
[----:B------:R-:W-:-:S13]  /*1aac0*/  ELECT P6, URZ, PT ;  /* 0x00000000003f782f */ /* 0x000fda00038c0000 */
.L_x_10155:
[----:B------:R-:W-:Y:S05]  /*1aad0*/  @!P6 BRA `(.L_x_9674) ;  /* 0x000000000074e947 */ /* 0x000fea0003800000 */
[----:B------:R-:W-:-:S04]  /*1aae0*/  LOP3.LUT R37, R37, 0x2, RZ, 0xfc, !PT ;  /* 0x0000000225257812 */ /* 0x000fc800078efcff */
[----:B------:R-:W-:-:S13]  /*1aaf0*/  ISETP.NE.AND P0, PT, R37, 0x3, PT ;  /* 0x000000032500780c */ /* 0x000fda0003f05270 */
[----:B------:R-:W-:Y:S05]  /*1ab00*/  @!P0 BRA `(.L_x_9944) ;  /* 0x0000000000048947 */ /* 0x000fea0003800000 */
[----:B------:R-:W-:Y:S01]  /*1ab10*/  BPT.TRAP 0x1 ;  /* 0x000000040000795c */ /* 0x000fe20000300000 */
.L_x_9944:
[C---:B------:R-:W-:Y:S01]  /*1ab20*/  IMAD R3, R24.reuse, 0x8, R5 ;  /* 0x0000000818037824 */ /* 0x040fe200078e0205 */
[----:B------:R-:W-:Y:S01]  /*1ab30*/  SHF.L.U32 R2, R25, 0x1f, RZ ;  /* 0x0000001f19027819 */ /* 0x000fe200000006ff */
[----:B------:R-:W-:-:S03]  /*1ab40*/  VIADD R24, R24, 0x1 ;  /* 0x0000000118187836 */ /* 0x000fc60000000000 */
[----:B------:R-:W1:Y:S02]  /*1ab50*/  SYNCS.PHASECHK.TRANS64.TRYWAIT P1, [R3+URZ+0x22840], R2 ;  /* 0x02284002030075a7 */ /* 0x000e64000802017f */
[----:B------:R-:W-:-:S04]  /*1ab60*/  ISETP.NE.AND P2, PT, R24, 0x2, PT ;  /* 0x000000021800780c */ /* 0x000fc80003f45270 */
[----:B0-----:R-:W-:Y:S01]  /*1ab70*/  SEL R0, RZ, 0x1, P2 ;  /* 0x00000001ff007807 */ /* 0x001fe20001000000 */
[----:B-1----:R-:W-:Y:S08]  /*1ab80*/  @!P1 BRA `(.L_x_9945) ;  /* 0x0000005400049947 */ /* 0x002ff00003800000 */
.L_x_10156:
[----:B------:R-:W-:Y:S02]  /*1ab90*/  SEL R24, R24, RZ, P2 ;  /* 0x000000ff18187207 */ /* 0x000fe40001000000 */
[----:B------:R-:W-:Y:S01]  /*1aba0*/  LOP3.LUT R0, R25, R0, RZ, 0x3c, !PT ;  /* 0x0000000019007212 */ /* 0x000fe200078e3cff */
[----:B------:R-:W-:Y:S06]  /*1abb0*/  @!P0 BRA `(.L_x_9946) ;  /* 0x0000000000048947 */ /* 0x000fec0003800000 */
[----:B------:R-:W-:Y:S01]  /*1abc0*/  BPT.TRAP 0x1 ;  /* 0x000000040000795c */ /* 0x000fe20000300000 */
.L_x_9946:
[----:B------:R-:W-:Y:S01]  /*1abd0*/  IMAD R5, R24, 0x8, R5 ;  /* 0x0000000818057824 */ /* 0x000fe200078e0205 */
[----:B------:R-:W-:-:S04]  /*1abe0*/  SHF.L.U32 R0, R0, 0x1f, RZ ;  /* 0x0000001f00007819 */ /* 0x000fc800000006ff */
[----:B------:R-:W1:Y:S02]  /*1abf0*/  SYNCS.PHASECHK.TRANS64.TRYWAIT P1, [R5+URZ+0x22840], R0 ;  /* 0x02284000050075a7 */ /* 0x000e64000802017f */
[----:B-1----:R-:W-:Y:S05]  /*1ac00*/  @!P1 BRA `(.L_x_9947) ;  /* 0x0000005000f89947 */ /* 0x002fea0003800000 */
.L_x_10157:
[----:B------:R-:W-:Y:S05]  /*1ac10*/  @!P0 BRA `(.L_x_9948) ;  /* 0x0000000000048947 */ /* 0x000fea0003800000 */
[----:B------:R-:W-:Y:S01]  /*1ac20*/  BPT.TRAP 0x1 ;  /* 0x000000040000795c */ /* 0x000fe20000300000 */
.L_x_9948:
[----:B------:R-:W2:Y:S02]  /*1ac30*/  SYNCS.PHASECHK.TRANS64.TRYWAIT P1, [R3+URZ+0x22860], R2 ;  /* 0x02286002030075a7 */ /* 0x000ea4000802017f */
[----:B--2---:R-:W-:Y:S05]  /*1ac40*/  @!P1 BRA `(.L_x_9949) ;  /* 0x0000005000fc9947 */ /* 0x004fea0003800000 */
.L_x_10158:
[----:B------:R-:W-:Y:S05]  /*1ac50*/  @!P0 BRA `(.L_x_9950) ;  /* 0x0000000000048947 */ /* 0x000fea0003800000 */
[----:B------:R-:W-:Y:S01]  /*1ac60*/  BPT.TRAP 0x1 ;  /* 0x000000040000795c */ /* 0x000fe20000300000 */
.L_x_9950:
[----:B------:R0:W0:Y:S02]  /*1ac70*/  SYNCS.PHASECHK.TRANS64.TRYWAIT P0, [R5+URZ+0x22860], R0 ;  /* 0x02286000050075a7 */ /* 0x000024000800017f */
[----:B0-----:R-:W-:Y:S05]  /*1ac80*/  @!P0 NANOSLEEP.SYNCS 0x989680 ;  /* 0x009896800000895d */ /* 0x001fea0003900000 */
[----:B------:R-:W0:Y:S02]  /*1ac90*/  @!P0 SYNCS.PHASECHK.TRANS64 P0, [R5+URZ+0x22860], R0 ;  /* 0x02286000050085a7 */ /* 0x000e24000800007f */
[----:B0-----:R-:W-:Y:S05]  /*1aca0*/  @!P0 BRA `(.L_x_9950) ;  /* 0xfffffffc00f08947 */ /* 0x001fea000383ffff */
.L_x_9674:
[----:B------:R-:W-:Y:S05]  /*1acb0*/  BSYNC B9 ;  /* 0x0000000000097941 */ /* 0x000fea0003800000 */
.L_x_9671:
[----:B------:R-:W-:Y:S05]  /*1acc0*/  EXIT ;  /* 0x000000000000794d */ /* 0x000fea0003800000 */
.L_x_9694:
[----:B0-----:R0:W1:Y:S02]  /*1acd0*/  SYNCS.PHASECHK.TRANS64.TRYWAIT P5, [R87+URZ+0x22890], R95 ;  /* 0x0228905f570075a7 */ /* 0x00106400080a017f */
[----:B-1----:R-:W-:Y:S05]  /*1ace0*/  @!P5 NANOSLEEP.SYNCS 0x989680 ;  /* 0x009896800000d95d */ /* 0x002fea0003900000 */
[----:B------:R-:W1:Y:S02]  /*1acf0*/  @!P5 SYNCS.PHASECHK.TRANS64 P5, [R87+URZ+0x22890], R95 ;  /* 0x0228905f5700d5a7 */ /* 0x000e6400080a007f */
[----:B-1----:R-:W-:Y:S05]  /*1ad00*/  @!P5 BRA `(.L_x_9694) ;  /* 0xfffffffc00f0d947 */ /* 0x002fea000383ffff */
[----:B------:R-:W-:Y:S05]  /*1ad10*/  BRA `(.L_x_9951) ;  /* 0xfffffe8800a47947 */ /* 0x000fea000383ffff */
.L_x_9695:
        /* <DEDUP_REMOVED lines=8> */
.L_x_9953:
[----:B------:R-:W-:Y:S05]  /*1ada0*/  BSYNC B1 ;  /* 0x0000000000017941 */ /* 0x000fea0003800000 */
.L_x_9952:
        /* <DEDUP_REMOVED lines=8> */
.L_x_9954:
[----:B------:R-:W-:Y:S05]  /*1ae30*/  BRA `(.L_x_9955) ;  /* 0xfffffe8800707947 */ /* 0x000fea000383ffff */
.L_x_9704:
[----:B------:R-:W-:Y:S01]  /*1ae40*/  BSSY B1, `(.L_x_9956) ;  /* 0x0000008000017945 */ /* 0x000fe20003800000 */
[----:B----4-:R-:W-:Y:S02]  /*1ae50*/  IMAD.MOV.U32 R13, RZ, RZ, R97 ;  /* 0x000000ffff0d7224 */ /* 0x010fe400078e0061 */
[----:B------:R-:W-:Y:S02]  /*1ae60*/  IMAD.MOV.U32 R12, RZ, RZ, 0x1 ;  /* 0x00000001ff0c7424 */ /* 0x000fe400078e00ff */
[----:B------:R-:W-:Y:S02]  /*1ae70*/  IMAD.MOV.U32 R11, RZ, RZ, 0x1c1f ;  /* 0x00001c1fff0b7424 */ /* 0x000fe400078e00ff */
[----:B------:R-:W-:-:S07]  /*1ae80*/  IMAD.MOV.U32 R15, RZ, RZ, -0x1 ;  /* 0xffffffffff0f7424 */ /* 0x000fce00078e00ff */
[----:B0123--:R-:W-:Y:S05]  /*1ae90*/  WARPSYNC.COLLECTIVE R15, `(.L_x_9957) ;  /* 0x000000000f087348 */ /* 0x00ffea0003c00000 */
[----:B---3--:R3:W4:Y:S02]  /*1aea0*/  SHFL.IDX P6, R14, R13, R12, R11 ;  /* 0x0000000c0d0e7389 */ /* 0x00872400000c000b */
[----:B01234-:R-:W-:Y:S01]  /*1aeb0*/  ENDCOLLECTIVE ;  /* 0x000000000000791b */ /* 0x01ffe20003800000 */
.L_x_9957:
[----:B------:R-:W-:Y:S05]  /*1aec0*/  BSYNC B1 ;  /* 0x0000000000017941 */ /* 0x000fea0003800000 */
.L_x_9956:
        /* <DEDUP_REMOVED lines=8> */
.L_x_9958:
[----:B------:R-:W-:Y:S05]  /*1af50*/  BRA `(.L_x_9959) ;  /* 0xfffffe8c00fc7947 */ /* 0x000fea000383ffff */
.L_x_9714:
[----:B-1----:R1:W2:Y:S02]  /*1af60*/  SYNCS.PHASECHK.TRANS64.TRYWAIT P4, [R87+URZ+0x22890], R95 ;  /* 0x0228905f570075a7 */ /* 0x0022a4000808017f */
[----:B--2---:R-:W-:Y:S05]  /*1af70*/  @!P4 NANOSLEEP.SYNCS 0x989680 ;  /* 0x009896800000c95d */ /* 0x004fea0003900000 */
[----:B------:R-:W2:Y:S02]  /*1af80*/  @!P4 SYNCS.PHASECHK.TRANS64 P4, [R87+URZ+0x22890], R95 ;  /* 0x0228905f5700c5a7 */ /* 0x000ea4000808007f */
[----:B--2---:R-:W-:Y:S05]  /*1af90*/  @!P4 BRA `(.L_x_9714) ;  /* 0xfffffffc00f0c947 */ /* 0x004fea000383ffff */
[----:B------:R-:W-:Y:S05]  /*1afa0*/  BRA `(.L_x_9960) ;  /* 0xfffffe9800f47947 */ /* 0x000fea000383ffff */
.L_x_9715:
        /* <DEDUP_REMOVED lines=8> */
.L_x_9962:
[----:B------:R-:W-:Y:S05]  /*1b030*/  BSYNC B1 ;  /* 0x0000000000017941 */ /* 0x000fea0003800000 */
.L_x_9961:
        /* <DEDUP_REMOVED lines=8> */
.L_x_9963:
[----:B------:R-:W-:Y:S01]  /*1b0c0*/  IMAD.MOV.U32 R100, RZ, RZ, R14 ;  /* 0x000000ffff647224 */ /* 0x000fe200078e000e */
[----:B------:R-:W-:Y:S06]  /*1b0d0*/  BRA `(.L_x_9964) ;  /* 0xfffffe9800c07947 */ /* 0x000fec000383ffff */
.L_x_9720:
        /* <DEDUP_REMOVED lines=8> */
.L_x_9966:
[----:B------:R-:W-:Y:S05]  /*1b160*/  BSYNC B1 ;  /* 0x0000000000017941 */ /* 0x000fea0003800000 */
.L_x_9965:
        /* <DEDUP_REMOVED lines=8> */
.L_x_9967:
[----:B------:R-:W-:Y:S01]  /*1b1f0*/  IMAD.MOV.U32 R96, RZ, RZ, R14 ;  /* 0x000000ffff607224 */ /* 0x000fe200078e000e */
[----:B------:R-:W-:Y:S06]  /*1b200*/  BRA `(.L_x_9968) ;  /* 0xfffffea000687947 */ /* 0x000fec000383ffff */
.L_x_9725:
[----:B-1----:R1:W2:Y:S02]  /*1b210*/  SYNCS.PHASECHK.TRANS64.TRYWAIT P2, [R87+URZ+0x22890], R95 ;  /* 0x0228905f570075a7 */ /* 0x0022a4000804017f */
[----:B--2---:R-:W-:Y:S05]  /*1b220*/  @!P2 NANOSLEEP.SYNCS 0x989680 ;  /* 0x009896800000a95d */ /* 0x004fea0003900000 */
[----:B------:R-:W2:Y:S02]  /*1b230*/  @!P2 SYNCS.PHASECHK.TRANS64 P2, [R87+URZ+0x22890], R95 ;  /* 0x0228905f5700a5a7 */ /* 0x000ea4000804007f */
[----:B--2---:R-:W-:Y:S05]  /*1b240*/  @!P2 BRA `(.L_x_9725) ;  /* 0xfffffffc00f0a947 */ /* 0x004fea000383ffff */
[----:B------:R-:W-:Y:S05]  /*1b250*/  BRA `(.L_x_9969) ;  /* 0xfffffea8007c7947 */ /* 0x000fea000383ffff */
.L_x_9726:
        /* <DEDUP_REMOVED lines=8> */
.L_x_9971:
[----:B------:R-:W-:Y:S05]  /*1b2e0*/  BSYNC B1 ;  /* 0x0000000000017941 */ /* 0x000fea0003800000 */
.L_x_9970:
        /* <DEDUP_REMOVED lines=8> */
.L_x_9972:
[----:B------:R-:W-:Y:S01]  /*1b370*/  IMAD.MOV.U32 R7, RZ, RZ, R14 ;  /* 0x000000ffff077224 */ /* 0x000fe200078e000e */
[----:B------:R-:W-:Y:S06]  /*1b380*/  BRA `(.L_x_9973) ;  /* 0xfffffea800987947 */ /* 0x000fec000383ffff */
.L_x_9729:
        /* <DEDUP_REMOVED lines=8> */
.L_x_9975:
[----:B------:R-:W-:Y:S05]  /*1b410*/  BSYNC B1 ;  /* 0x0000000000017941 */ /* 0x000fea0003800000 */
.L_x_9974:
        /* <DEDUP_REMOVED lines=8> */
.L_x_9976:
[----:B------:R-:W-:Y:S01]  /*1b4a0*/  IMAD.MOV.U32 R7, RZ, RZ, R14 ;  /* 0x000000ffff077224 */ /* 0x000fe200078e000e */
[----:B------:R-:W-:Y:S06]  /*1b4b0*/  BRA `(.L_x_9977) ;  /* 0xfffffea800947947 */ /* 0x000fec000383ffff */
.L_x_9733:
[----:B---3--:R3:W4:Y:S02]  /*1b4c0*/  SYNCS.PHASECHK.TRANS64.TRYWAIT P3, [R87+URZ+0x228b0], R95 ;  /* 0x0228b05f570075a7 */ /* 0x008724000806017f */
[----:B----4-:R-:W-:Y:S05]  /*1b4d0*/  @!P3 NANOSLEEP.SYNCS 0x989680 ;  /* 0x009896800000b95d */ /* 0x010fea0003900000 */
[----:B------:R-:W4:Y:S02]  /*1b4e0*/  @!P3 SYNCS.PHASECHK.TRANS64 P3, [R87+URZ+0x228b0], R95 ;  /* 0x0228b05f5700b5a7 */ /* 0x000f24000806007f */
[----:B----4-:R-:W-:Y:S05]  /*1b4f0*/  @!P3 BRA `(.L_x_9733) ;  /* 0xfffffffc00f0b947 */ /* 0x010fea000383ffff */
[----:B------:R-:W-:Y:S05]  /*1b500*/  BRA `(.L_x_9978) ;  /* 0xfffffeac000c7947 */ /* 0x000fea000383ffff */
.L_x_9743:
[----:B------:R-:W-:Y:S01]  /*1b510*/  BSSY B0, `(.L_x_9979) ;  /* 0x0000007000007945 */ /* 0x000fe20003800000 */
[----:B------:R-:W-:Y:S02]  /*1b520*/  IMAD.MOV.U32 R12, RZ, RZ, RZ ;  /* 0x000000ffff0c7224 */ /* 0x000fe400078e00ff */
[----:B------:R-:W-:Y:S02]  /*1b530*/  IMAD.MOV.U32 R11, RZ, RZ, 0x1f ;  /* 0x0000001fff0b7424 */ /* 0x000fe400078e00ff */
[----:B------:R-:W-:-:S07]  /*1b540*/  IMAD.MOV.U32 R15, RZ, RZ, -0x1 ;  /* 0xffffffffff0f7424 */ /* 0x000fce00078e00ff */
[----:B-----5:R-:W-:Y:S05]  /*1b550*/  WARPSYNC.COLLECTIVE R15, `(.L_x_9980) ;  /* 0x000000000f087348 */ /* 0x020fea0003c00000 */
[----:B------:R0:W1:Y:S02]  /*1b560*/  SHFL.IDX P6, R14, R13, R12, R11 ;  /* 0x0000000c0d0e7389 */ /* 0x00006400000c000b */
[----:B01---5:R-:W-:Y:S01]  /*1b570*/  ENDCOLLECTIVE ;  /* 0x000000000000791b */ /* 0x023fe20003800000 */
.L_x_9980:
[----:B------:R-:W-:Y:S05]  /*1b580*/  BSYNC B0 ;  /* 0x0000000000007941 */ /* 0x000fea0003800000 */
.L_x_9979:
[----:B------:R-:W-:Y:S05]  /*1b590*/  BRA `(.L_x_9981) ;  /* 0xfffffeb800fc7947 */ /* 0x000fea000383ffff */
.L_x_9755:
[----:B------:R-:W-:Y:S01]  /*1b5a0*/  BSSY B1, `(.L_x_9982) ;  /* 0x0000008000017945 */ /* 0x000fe20003800000 */
[----:B0-----:R-:W-:Y:S02]  /*1b5b0*/  IMAD.MOV.U32 R13, RZ, RZ, R27 ;  /* 0x000000ffff0d7224 */ /* 0x001fe400078e001b */
[----:B------:R-:W-:Y:S02]  /*1b5c0*/  IMAD.MOV.U32 R12, RZ, RZ, RZ ;  /* 0x000000ffff0c7224 */ /* 0x000fe400078e00ff */
[----:B------:R-:W-:Y:S02]  /*1b5d0*/  IMAD.MOV.U32 R11, RZ, RZ, 0x1c1f ;  /* 0x00001c1fff0b7424 */ /* 0x000fe400078e00ff */
[----:B------:R-:W-:-:S07]  /*1b5e0*/  IMAD.MOV.U32 R15, RZ, RZ, -0x1 ;  /* 0xffffffffff0f7424 */ /* 0x000fce00078e00ff */
[----:B------:R-:W-:Y:S05]  /*1b5f0*/  WARPSYNC.COLLECTIVE R15, `(.L_x_9983) ;  /* 0x000000000f087348 */ /* 0x000fea0003c00000 */
[----:B------:R0:W1:Y:S02]  /*1b600*/  SHFL.IDX P6, R14, R13, R12, R11 ;  /* 0x0000000c0d0e7389 */ /* 0x00006400000c000b */
[----:B01----:R-:W-:Y:S01]  /*1b610*/  ENDCOLLECTIVE ;  /* 0x000000000000791b */ /* 0x003fe20003800000 */
.L_x_9983:
[----:B------:R-:W-:Y:S05]  /*1b620*/  BSYNC B1 ;  /* 0x0000000000017941 */ /* 0x000fea0003800000 */
.L_x_9982:
        /* <DEDUP_REMOVED lines=8> */
.L_x_9984:
[----:B------:R-:W-:Y:S02]  /*1b6b0*/  IMAD.MOV.U32 R13, RZ, RZ, R25 ;  /* 0x000000ffff0d7224 */ /* 0x000fe400078e0019 */
[----:B------:R-:W-:-:S07]  /*1b6c0*/  IMAD.MOV.U32 R3, RZ, RZ, R14 ;  /* 0x000000ffff037224 */ /* 0x000fce00078e000e */
[----:B------:R-:W-:Y:S05]  /*1b6d0*/  WARPSYNC.COLLECTIVE R15, `(.L_x_9985) ;  /* 0x000000000f087348 */ /* 0x000fea0003c00000 */
[----:B------:R0:W1:Y:S02]  /*1b6e0*/  SHFL.IDX P6, R14, R13, R12, R11 ;  /* 0x0000000c0d0e7389 */ /* 0x00006400000c000b */
[----:B01----:R-:W-:Y:S01]  /*1b6f0*/  ENDCOLLECTIVE ;  /* 0x000000000000791b */ /* 0x003fe20003800000 */
.L_x_9985:
[----:B------:R-:W-:Y:S02]  /*1b700*/  IMAD.MOV.U32 R13, RZ, RZ, R28 ;  /* 0x000000ffff0d7224 */ /* 0x000fe400078e001c */
[----:B------:R-:W-:-:S07]  /*1b710*/  IMAD.MOV.U32 R25, RZ, RZ, R14 ;  /* 0x000000ffff197224 */ /* 0x000fce00078e000e */
[----:B------:R-:W-:Y:S05]  /*1b720*/  WARPSYNC.COLLECTIVE R15, `(.L_x_9986) ;  /* 0x000000000f087348 */ /* 0x000fea0003c00000 */
[----:B------:R0:W1:Y:S02]  /*1b730*/  SHFL.IDX P6, R14, R13, R12, R11 ;  /* 0x0000000c0d0e7389 */ /* 0x00006400000c000b */
[----:B01----:R-:W-:Y:S01]  /*1b740*/  ENDCOLLECTIVE ;  /* 0x000000000000791b */ /* 0x003fe20003800000 */
.L_x_9986:
[----:B------:R-:W-:Y:S01]  /*1b750*/  IMAD.MOV.U32 R20, RZ, RZ, R14 ;  /* 0x000000ffff147224 */ /* 0x000fe200078e000e */
[----:B------:R-:W-:Y:S06]  /*1b760*/  BRA `(.L_x_9987) ;  /* 0xfffffec000147947 */ /* 0x000fec000383ffff */
.L_x_9759:
[----:B0-----:R0:W1:Y:S02]  /*1b770*/  SYNCS.PHASECHK.TRANS64.TRYWAIT P0, [R19+URZ+0x22800], R26 ;  /* 0x0228001a130075a7 */ /* 0x001064000800017f */
[----:B-1----:R-:W-:Y:S05]  /*1b780*/  @!P0 NANOSLEEP.SYNCS 0x989680 ;  /* 0x009896800000895d */ /* 0x002fea0003900000 */
[----:B------:R-:W1:Y:S02]  /*1b790*/  @!P0 SYNCS.PHASECHK.TRANS64 P0, [R19+URZ+0x22800], R26 ;  /* 0x0228001a130085a7 */ /* 0x000e64000800007f */
[----:B-1----:R-:W-:Y:S05]  /*1b7a0*/  @!P0 BRA `(.L_x_9759) ;  /* 0xfffffffc00f08947 */ /* 0x002fea000383ffff */
[----:B------:R-:W-:Y:S05]  /*1b7b0*/  BRA `(.L_x_9988) ;  /* 0xfffffec4002c7947 */ /* 0x000fea000383ffff */
.L_x_9767:
        /* <DEDUP_REMOVED lines=8> */
.L_x_9990:
[----:B------:R-:W-:Y:S05]  /*1b840*/  BSYNC B1 ;  /* 0x0000000000017941 */ /* 0x000fea0003800000 */
.L_x_9989:
        /* <DEDUP_REMOVED lines=8> */
.L_x_9991:
[----:B------:R-:W-:Y:S02]  /*1b8d0*/  IMAD.MOV.U32 R13, RZ, RZ, R25 ;  /* 0x000000ffff0d7224 */ /* 0x000fe400078e0019 */
[----:B------:R-:W-:-:S07]  /*1b8e0*/  IMAD.MOV.U32 R3, RZ, RZ, R14 ;  /* 0x000000ffff037224 */ /* 0x000fce00078e000e */
[----:B------:R-:W-:Y:S05]  /*1b8f0*/  WARPSYNC.COLLECTIVE R15, `(.L_x_9992) ;  /* 0x000000000f087348 */ /* 0x000fea0003c00000 */
[----:B------:R0:W1:Y:S02]  /*1b900*/  SHFL.IDX P6, R14, R13, R12, R11 ;  /* 0x0000000c0d0e7389 */ /* 0x00006400000c000b */
[----:B01----:R-:W-:Y:S01]  /*1b910*/  ENDCOLLECTIVE ;  /* 0x000000000000791b */ /* 0x003fe20003800000 */
.L_x_9992:
[----:B------:R-:W-:Y:S02]  /*1b920*/  IMAD.MOV.U32 R13, RZ, RZ, R28 ;  /* 0x000000ffff0d7224 */ /* 0x000fe400078e001c */
[----:B------:R-:W-:-:S07]  /*1b930*/  IMAD.MOV.U32 R20, RZ, RZ, R14 ;  /* 0x000000ffff147224 */ /* 0x000fce00078e000e */
[----:B------:R-:W-:Y:S05]  /*1b940*/  WARPSYNC.COLLECTIVE R15, `(.L_x_9993) ;  /* 0x000000000f087348 */ /* 0x000fea0003c00000 */
[----:B------:R0:W1:Y:S02]  /*1b950*/  SHFL.IDX P6, R14, R13, R12, R11 ;  /* 0x0000000c0d0e7389 */ /* 0x00006400000c000b */
[----:B01----:R-:W-:Y:S01]  /*1b960*/  ENDCOLLECTIVE ;  /* 0x000000000000791b */ /* 0x003fe20003800000 */
.L_x_9993:
[----:B------:R-:W-:Y:S05]  /*1b970*/  BRA `(.L_x_9994) ;  /* 0xfffffecc009c7947 */ /* 0x000fea000383ffff */
.L_x_9771:
[----:B0-----:R0:W1:Y:S02]  /*1b980*/  SYNCS.PHASECHK.TRANS64.TRYWAIT P1, [R19+URZ+0x22800], R26 ;  /* 0x0228001a130075a7 */ /* 0x001064000802017f */
[----:B-1----:R-:W-:Y:S05]  /*1b990*/  @!P1 NANOSLEEP.SYNCS 0x989680 ;  /* 0x009896800000995d */ /* 0x002fea0003900000 */
[----:B------:R-:W1:Y:S02]  /*1b9a0*/  @!P1 SYNCS.PHASECHK.TRANS64 P1, [R19+URZ+0x22800], R26 ;  /* 0x0228001a130095a7 */ /* 0x000e64000802007f */
[----:B-1----:R-:W-:Y:S05]  /*1b9b0*/  @!P1 BRA `(.L_x_9771) ;  /* 0xfffffffc00f09947 */ /* 0x002fea000383ffff */
[----:B------:R-:W-:Y:S05]  /*1b9c0*/  BRA `(.L_x_9995) ;  /* 0xfffffed0007c7947 */ /* 0x000fea000383ffff */
.L_x_9777:
[----:B----4-:R4:W0:Y:S02]  /*1b9d0*/  SYNCS.PHASECHK.TRANS64.TRYWAIT P1, [R3+URZ+0x22830], R20 ;  /* 0x02283014030075a7 */ /* 0x010824000802017f */
[----:B0-----:R-:W-:Y:S05]  /*1b9e0*/  @!P1 NANOSLEEP.SYNCS 0x989680 ;  /* 0x009896800000995d */ /* 0x001fea0003900000 */
[----:B------:R-:W0:Y:S02]  /*1b9f0*/  @!P1 SYNCS.PHASECHK.TRANS64 P1, [R3+URZ+0x22830], R20 ;  /* 0x02283014030095a7 */ /* 0x000e24000802007f */
[----:B0-----:R-:W-:Y:S05]  /*1ba00*/  @!P1 BRA `(.L_x_9777) ;  /* 0xfffffffc00f09947 */ /* 0x001fea000383ffff */
[----:B------:R-:W-:Y:S05]  /*1ba10*/  BRA `(.L_x_9776) ;  /* 0xfffffedc00c87947 */ /* 0x000fea000383ffff */
.L_x_9783:
[----:B-1----:R1:W2:Y:S02]  /*1ba20*/  SYNCS.PHASECHK.TRANS64.TRYWAIT P1, [R3+URZ+0x22850], R20 ;  /* 0x02285014030075a7 */ /* 0x0022a4000802017f */
[----:B--2---:R-:W-:Y:S05]  /*1ba30*/  @!P1 NANOSLEEP.SYNCS 0x989680 ;  /* 0x009896800000995d */ /* 0x004fea0003900000 */
[----:B------:R-:W2:Y:S02]  /*1ba40*/  @!P1 SYNCS.PHASECHK.TRANS64 P1, [R3+URZ+0x22850], R20 ;  /* 0x02285014030095a7 */ /* 0x000ea4000802007f */
[----:B--2---:R-:W-:Y:S05]  /*1ba50*/  @!P1 BRA `(.L_x_9783) ;  /* 0xfffffffc00f09947 */ /* 0x004fea000383ffff */
[----:B------:R-:W-:Y:S05]  /*1ba60*/  BRA `(.L_x_9782) ;  /* 0xfffffef800f07947 */ /* 0x000fea000383ffff */
.L_x_9789:
[----:B-1----:R1:W2:Y:S02]  /*1ba70*/  SYNCS.PHASECHK.TRANS64.TRYWAIT P2, [R6+URZ+0x22830], R7 ;  /* 0x02283007060075a7 */ /* 0x0022a4000804017f */
[----:B--2---:R-:W-:Y:S05]  /*1ba80*/  @!P2 NANOSLEEP.SYNCS 0x989680 ;  /* 0x009896800000a95d */ /* 0x004fea0003900000 */
[----:B------:R-:W2:Y:S02]  /*1ba90*/  @!P2 SYNCS.PHASECHK.TRANS64 P2, [R6+URZ+0x22830], R7 ;  /* 0x022830070600a5a7 */ /* 0x000ea4000804007f */
[----:B--2---:R-:W-:Y:S05]  /*1baa0*/  @!P2 BRA `(.L_x_9789) ;  /* 0xfffffffc00f0a947 */ /* 0x004fea000383ffff */
[----:B------:R-:W-:Y:S05]  /*1bab0*/  BRA `(.L_x_9788) ;  /* 0xffffff00003c7947 */ /* 0x000fea000383ffff */
.L_x_9795:
[----:B-1----:R1:W2:Y:S02]  /*1bac0*/  SYNCS.PHASECHK.TRANS64.TRYWAIT P2, [R6+URZ+0x22850], R7 ;  /* 0x02285007060075a7 */ /* 0x0022a4000804017f */
[----:B--2---:R-:W-:Y:S05]  /*1bad0*/  @!P2 NANOSLEEP.SYNCS 0x989680 ;  /* 0x009896800000a95d */ /* 0x004fea0003900000 */
[----:B------:R-:W2:Y:S02]  /*1bae0*/  @!P2 SYNCS.PHASECHK.TRANS64 P2, [R6+URZ+0x22850], R7 ;  /* 0x022850070600a5a7 */ /* 0x000ea4000804007f */
[----:B--2---:R-:W-:Y:S05]  /*1baf0*/  @!P2 BRA `(.L_x_9795) ;  /* 0xfffffffc00f0a947 */ /* 0x004fea000383ffff */
[----:B------:R-:W-:Y:S05]  /*1bb00*/  BRA `(.L_x_9794) ;  /* 0xffffff2000347947 */ /* 0x000fea000383ffff */
.L_x_9802:
[----:B------:R-:W-:Y:S02]  /*1bb10*/  IMAD.MOV.U32 R13, RZ, RZ, R21 ;  /* 0x000000ffff0d7224 */ /* 0x000fe400078e0015 */
[----:B------:R-:W-:Y:S02]  /*1bb20*/  IMAD.MOV.U32 R12, RZ, RZ, RZ ;  /* 0x000000ffff0c7224 */ /* 0x000fe400078e00ff */
[----:B------:R-:W-:Y:S02]  /*1bb30*/  IMAD.MOV.U32 R11, RZ, RZ, 0x181f ;  /* 0x0000181fff0b7424 */ /* 0x000fe400078e00ff */
[----:B------:R-:W-:-:S07]  /*1bb40*/  IMAD.MOV.U32 R15, RZ, RZ, -0x1 ;  /* 0xffffffffff0f7424 */ /* 0x000fce00078e00ff */
[----:B-----5:R-:W-:Y:S05]  /*1bb50*/  WARPSYNC.COLLECTIVE R15, `(.L_x_9996) ;  /* 0x000000000f087348 */ /* 0x020fea0003c00000 */
[----:B------:R0:W1:Y:S02]  /*1bb60*/  SHFL.IDX P6, R14, R13, R12, R11 ;  /* 0x0000000c0d0e7389 */ /* 0x00006400000c000b */
[----:B01---5:R-:W-:Y:S01]  /*1bb70*/  ENDCOLLECTIVE ;  /* 0x000000000000791b */ /* 0x023fe20003800000 */
.L_x_9996:
[----:B------:R-:W-:Y:S02]  /*1bb80*/  IMAD.MOV.U32 R13, RZ, RZ, R3 ;  /* 0x000000ffff0d7224 */ /* 0x000fe400078e0003 */
[----:B------:R-:W-:-:S07]  /*1bb90*/  IMAD.MOV.U32 R48, RZ, RZ, R14 ;  /* 0x000000ffff307224 */ /* 0x000fce00078e000e */
[----:B------:R-:W-:Y:S05]  /*1bba0*/  WARPSYNC.COLLECTIVE R15, `(.L_x_9997) ;  /* 0x000000000f087348 */ /* 0x000fea0003c00000 */
[----:B------:R0:W1:Y:S02]  /*1bbb0*/  SHFL.IDX P6, R14, R13, R12, R11 ;  /* 0x0000000c0d0e7389 */ /* 0x00006400000c000b */
[----:B01----:R-:W-:Y:S01]  /*1bbc0*/  ENDCOLLECTIVE ;  /* 0x000000000000791b */ /* 0x003fe20003800000 */
.L_x_9997:
[----:B------:R-:W-:Y:S05]  /*1bbd0*/  BRA `(.L_x_9998) ;  /* 0xffffff48006c7947 */ /* 0x000fea000383ffff */
.L_x_9805:
[----:B------:R-:W-:Y:S01]  /*1bbe0*/  BSSY B1, `(.L_x_9999) ;  /* 0x0000008000017945 */ /* 0x000fe20003800000 */
[----:B---3--:R-:W-:Y:S02]  /*1bbf0*/  IMAD.MOV.U32 R13, RZ, RZ, R21 ;  /* 0x000000ffff0d7224 */ /* 0x008fe400078e0015 */
[----:B------:R-:W-:Y:S02]  /*1bc00*/  IMAD.MOV.U32 R12, RZ, RZ, 0x1 ;  /* 0x00000001ff0c7424 */ /* 0x000fe400078e00ff */
[----:B------:R-:W-:Y:S02]  /*1bc10*/  IMAD.MOV.U32 R11, RZ, RZ, 0x181f ;  /* 0x0000181fff0b7424 */ /* 0x000fe400078e00ff */
[----:B------:R-:W-:-:S07]  /*1bc20*/  IMAD.MOV.U32 R15, RZ, RZ, -0x1 ;  /* 0xffffffffff0f7424 */ /* 0x000fce00078e00ff */
[----:B012--5:R-:W-:Y:S05]  /*1bc30*/  WARPSYNC.COLLECTIVE R15, `(.L_x_10000) ;  /* 0x000000000f087348 */ /* 0x027fea0003c00000 */
[----:B--2---:R2:W3:Y:S02]  /*1bc40*/  SHFL.IDX P6, R14, R13, R12, R11 ;  /* 0x0000000c0d0e7389 */ /* 0x0044e400000c000b */
[----:B0123-5:R-:W-:Y:S01]  /*1bc50*/  ENDCOLLECTIVE ;  /* 0x000000000000791b */ /* 0x02ffe20003800000 */
.L_x_10000:
[----:B------:R-:W-:Y:S05]  /*1bc60*/  BSYNC B1 ;  /* 0x0000000000017941 */ /* 0x000fea0003800000 */
.L_x_9999:
        /* <DEDUP_REMOVED lines=8> */
.L_x_10001:
[----:B------:R-:W-:Y:S05]  /*1bcf0*/  BRA `(.L_x_10002) ;  /* 0xffffff4800b47947 */ /* 0x000fea000383ffff */
.L_x_9808:
[----:B------:R-:W-:Y:S01]  /*1bd00*/  BSSY B1, `(.L_x_10003) ;  /* 0x0000008000017945 */ /* 0x000fe20003800000 */
[----:B------:R-:W-:Y:S02]  /*1bd10*/  IMAD.MOV.U32 R13, RZ, RZ, R21 ;  /* 0x000000ffff0d7224 */ /* 0x000fe400078e0015 */
[----:B------:R-:W-:Y:S02]  /*1bd20*/  IMAD.MOV.U32 R12, RZ, RZ, 0x2 ;  /* 0x00000002ff0c7424 */ /* 0x000fe400078e00ff */
[----:B---3--:R-:W-:Y:S02]  /*1bd30*/  IMAD.MOV.U32 R11, RZ, RZ, 0x181f ;  /* 0x0000181fff0b7424 */ /* 0x008fe400078e00ff */
[----:B------:R-:W-:-:S07]  /*1bd40*/  IMAD.MOV.U32 R15, RZ, RZ, -0x1 ;  /* 0xffffffffff0f7424 */ /* 0x000fce00078e00ff */
[----:B012-4-:R-:W-:Y:S05]  /*1bd50*/  WARPSYNC.COLLECTIVE R15, `(.L_x_10004) ;  /* 0x000000000f087348 */ /* 0x017fea0003c00000 */
[----:B--2---:R2:W3:Y:S02]  /*1bd60*/  SHFL.IDX P6, R14, R13, R12, R11 ;  /* 0x0000000c0d0e7389 */ /* 0x0044e400000c000b */
[----:B01234-:R-:W-:Y:S01]  /*1bd70*/  ENDCOLLECTIVE ;  /* 0x000000000000791b */ /* 0x01ffe20003800000 */
.L_x_10004:
[----:B------:R-:W-:Y:S05]  /*1bd80*/  BSYNC B1 ;  /* 0x0000000000017941 */ /* 0x000fea0003800000 */
.L_x_10003:
        /* <DEDUP_REMOVED lines=8> */
.L_x_10005:
[----:B------:R-:W-:Y:S05]  /*1be10*/  BRA `(.L_x_10006) ;  /* 0xffffff4800fc7947 */ /* 0x000fea000383ffff */
.L_x_9811:
[----:B------:R-:W-:Y:S01]  /*1be20*/  BSSY B1, `(.L_x_10007) ;  /* 0x0000008000017945 */ /* 0x000fe20003800000 */
[----:B------:R-:W-:Y:S02]  /*1be30*/  IMAD.MOV.U32 R13, RZ, RZ, R21 ;  /* 0x000000ffff0d7224 */ /* 0x000fe400078e0015 */
[----:B------:R-:W-:Y:S02]  /*1be40*/  IMAD.MOV.U32 R12, RZ, RZ, 0x3 ;  /* 0x00000003ff0c7424 */ /* 0x000fe400078e00ff */
[----:B---3--:R-:W-:Y:S02]  /*1be50*/  IMAD.MOV.U32 R11, RZ, RZ, 0x181f ;  /* 0x0000181fff0b7424 */ /* 0x008fe400078e00ff */
[----:B------:R-:W-:-:S07]  /*1be60*/  IMAD.MOV.U32 R15, RZ, RZ, -0x1 ;  /* 0xffffffffff0f7424 */ /* 0x000fce00078e00ff */
[----:B012-4-:R-:W-:Y:S05]  /*1be70*/  WARPSYNC.COLLECTIVE R15, `(.L_x_10008) ;  /* 0x000000000f087348 */ /* 0x017fea0003c00000 */
[----:B0-----:R0:W3:Y:S02]  /*1be80*/  SHFL.IDX P6, R14, R13, R12, R11 ;  /* 0x0000000c0d0e7389 */ /* 0x0010e400000c000b */
[----:B01234-:R-:W-:Y:S01]  /*1be90*/  ENDCOLLECTIVE ;  /* 0x000000000000791b */ /* 0x01ffe20003800000 */
.L_x_10008:
[----:B------:R-:W-:Y:S05]  /*1bea0*/  BSYNC B1 ;  /* 0x0000000000017941 */ /* 0x000fea0003800000 */
.L_x_10007:
        /* <DEDUP_REMOVED lines=8> */
.L_x_10009:
[----:B------:R-:W-:Y:S05]  /*1bf30*/  BRA `(.L_x_10010) ;  /* 0xffffff4c00447947 */ /* 0x000fea000383ffff */
.L_x_9813:
[----:B------:R-:W-:Y:S02]  /*1bf40*/  IMAD.MOV.U32 R13, RZ, RZ, R10 ;  /* 0x000000ffff0d7224 */ /* 0x000fe400078e000a */
[----:B------:R-:W-:Y:S02]  /*1bf50*/  IMAD.MOV.U32 R12, RZ, RZ, RZ ;  /* 0x000000ffff0c7224 */ /* 0x000fe400078e00ff */
[----:B------:R-:W-:Y:S02]  /*1bf60*/  IMAD.MOV.U32 R11, RZ, RZ, 0x1c1f ;  /* 0x00001c1fff0b7424 */ /* 0x000fe400078e00ff */
[----:B------:R-:W-:-:S07]  /*1bf70*/  IMAD.MOV.U32 R15, RZ, RZ, -0x1 ;  /* 0xffffffffff0f7424 */ /* 0x000fce00078e00ff */
[----:B------:R-:W-:Y:S05]  /*1bf80*/  WARPSYNC.COLLECTIVE R15, `(.L_x_10011) ;  /* 0x000000000f087348 */ /* 0x000fea0003c00000 */
[----:B------:R0:W1:Y:S02]  /*1bf90*/  SHFL.IDX P6, R14, R13, R12, R11 ;  /* 0x0000000c0d0e7389 */ /* 0x00006400000c000b */
[----:B01----:R-:W-:Y:S01]  /*1bfa0*/  ENDCOLLECTIVE ;  /* 0x000000000000791b */ /* 0x003fe20003800000 */
.L_x_10011:
[----:B------:R-:W-:Y:S02]  /*1bfb0*/  IMAD.MOV.U32 R13, RZ, RZ, R3 ;  /* 0x000000ffff0d7224 */ /* 0x000fe400078e0003 */
[----:B------:R-:W-:-:S07]  /*1bfc0*/  IMAD.MOV.U32 R48, RZ, RZ, R14 ;  /* 0x000000ffff307224 */ /* 0x000fce00078e000e */
[----:B------:R-:W-:Y:S05]  /*1bfd0*/  WARPSYNC.COLLECTIVE R15, `(.L_x_10012) ;  /* 0x000000000f087348 */ /* 0x000fea0003c00000 */
[----:B------:R0:W1:Y:S02]  /*1bfe0*/  SHFL.IDX P6, R14, R13, R12, R11 ;  /* 0x0000000c0d0e7389 */ /* 0x00006400000c000b */
[----:B01----:R-:W-:Y:S01]  /*1bff0*/  ENDCOLLECTIVE ;  /* 0x000000000000791b */ /* 0x003fe20003800000 */
.L_x_10012:
[----:B------:R-:W-:Y:S01]  /*1c000*/  IMAD.MOV.U32 R11, RZ, RZ, R14 ;  /* 0x000000ffff0b7224 */ /* 0x000fe200078e000e */
[----:B------:R-:W-:Y:S06]  /*1c010*/  BRA `(.L_x_10013) ;  /* 0xffffff5000447947 */ /* 0x000fec000383ffff */
.L_x_9816:
[----:B------:R-:W-:Y:S01]  /*1c020*/  BSSY B1, `(.L_x_10014) ;  /* 0x0000008000017945 */ /* 0x000fe20003800000 */
[----:B---3--:R-:W-:Y:S02]  /*1c030*/  IMAD.MOV.U32 R13, RZ, RZ, R10 ;  /* 0x000000ffff0d7224 */ /* 0x008fe400078e000a */
[----:B------:R-:W-:Y:S02]  /*1c040*/  IMAD.MOV.U32 R12, RZ, RZ, 0x1 ;  /* 0x00000001ff0c7424 */ /* 0x000fe400078e00ff */
[----:B--2---:R-:W-:Y:S02]  /*1c050*/  IMAD.MOV.U32 R11, RZ, RZ, 0x1c1f ;  /* 0x00001c1fff0b7424 */ /* 0x004fe400078e00ff */
[----:B------:R-:W-:-:S07]  /*1c060*/  IMAD.MOV.U32 R15, RZ, RZ, -0x1 ;  /* 0xffffffffff0f7424 */ /* 0x000fce00078e00ff */
[----:B01----:R-:W-:Y:S05]  /*1c070*/  WARPSYNC.COLLECTIVE R15, `(.L_x_10015) ;  /* 0x000000000f087348 */ /* 0x003fea0003c00000 */
[----:B------:R2:W3:Y:S02]  /*1c080*/  SHFL.IDX P6, R14, R13, R12, R11 ;  /* 0x0000000c0d0e7389 */ /* 0x0004e400000c000b */
[----:B0123--:R-:W-:Y:S01]  /*1c090*/  ENDCOLLECTIVE ;  /* 0x000000000000791b */ /* 0x00ffe20003800000 */
.L_x_10015:
[----:B------:R-:W-:Y:S05]  /*1c0a0*/  BSYNC B1 ;  /* 0x0000000000017941 */ /* 0x000fea0003800000 */
.L_x_10014:
        /* <DEDUP_REMOVED lines=8> */
.L_x_10016:
[----:B------:R-:W-:Y:S01]  /*1c130*/  IMAD.MOV.U32 R3, RZ, RZ, R14 ;  /* 0x000000ffff037224 */ /* 0x000fe200078e000e */
[----:B------:R-:W-:Y:S06]  /*1c140*/  BRA `(.L_x_10017) ;  /* 0xffffff5c001c7947 */ /* 0x000fec000383ffff */
.L_x_9820:
[----:B------:R-:W-:Y:S02]  /*1c150*/  IMAD.MOV.U32 R13, RZ, RZ, R20 ;  /* 0x000000ffff0d7224 */ /* 0x000fe400078e0014 */
[----:B------:R-:W-:Y:S02]  /*1c160*/  IMAD.MOV.U32 R12, RZ, RZ, RZ ;  /* 0x000000ffff0c7224 */ /* 0x000fe400078e00ff */
[----:B------:R-:W-:Y:S02]  /*1c170*/  IMAD.MOV.U32 R11, RZ, RZ, 0x181f ;  /* 0x0000181fff0b7424 */ /* 0x000fe400078e00ff */
[----:B------:R-:W-:-:S07]  /*1c180*/  IMAD.MOV.U32 R15, RZ, RZ, -0x1 ;  /* 0xffffffffff0f7424 */ /* 0x000fce00078e00ff */
[----:B0-----:R-:W-:Y:S05]  /*1c190*/  WARPSYNC.COLLECTIVE R15, `(.L_x_10018) ;  /* 0x000000000f087348 */ /* 0x001fea0003c00000 */
[----:B------:R1:W2:Y:S02]  /*1c1a0*/  SHFL.IDX P6, R14, R13, R12, R11 ;  /* 0x0000000c0d0e7389 */ /* 0x0002a400000c000b */
[----:B012---:R-:W-:Y:S01]  /*1c1b0*/  ENDCOLLECTIVE ;  /* 0x000000000000791b */ /* 0x007fe20003800000 */
.L_x_10018:
[----:B------:R-:W-:Y:S02]  /*1c1c0*/  IMAD.MOV.U32 R13, RZ, RZ, R3 ;  /* 0x000000ffff0d7224 */ /* 0x000fe400078e0003 */
[----:B------:R-:W-:-:S07]  /*1c1d0*/  IMAD.MOV.U32 R0, RZ, RZ, R14 ;  /* 0x000000ffff007224 */ /* 0x000fce00078e000e */
[----:B------:R-:W-:Y:S05]  /*1c1e0*/  WARPSYNC.COLLECTIVE R15, `(.L_x_10019) ;  /* 0x000000000f087348 */ /* 0x000fea0003c00000 */
[----:B------:R0:W1:Y:S02]  /*1c1f0*/  SHFL.IDX P6, R14, R13, R12, R11 ;  /* 0x0000000c0d0e7389 */ /* 0x00006400000c000b */
[----:B01----:R-:W-:Y:S01]  /*1c200*/  ENDCOLLECTIVE ;  /* 0x000000000000791b */ /* 0x003fe20003800000 */
.L_x_10019:
[----:B------:R-:W-:Y:S05]  /*1c210*/  BRA `(.L_x_10020) ;  /* 0xffffff70005c7947 */ /* 0x000fea000383ffff */
.L_x_9823:
[----:B------:R-:W-:Y:S01]  /*1c220*/  BSSY B1, `(.L_x_10021) ;  /* 0x0000008000017945 */ /* 0x000fe20003800000 */
[----:B------:R-:W-:Y:S02]  /*1c230*/  IMAD.MOV.U32 R13, RZ, RZ, R20 ;  /* 0x000000ffff0d7224 */ /* 0x000fe400078e0014 */
[----:B------:R-:W-:Y:S02]  /*1c240*/  IMAD.MOV.U32 R12, RZ, RZ, 0x1 ;  /* 0x00000001ff0c7424 */ /* 0x000fe400078e00ff */
[----:B----4-:R-:W-:Y:S02]  /*1c250*/  IMAD.MOV.U32 R11, RZ, RZ, 0x181f ;  /* 0x0000181fff0b7424 */ /* 0x010fe400078e00ff */
[----:B------:R-:W-:-:S07]  /*1c260*/  IMAD.MOV.U32 R15, RZ, RZ, -0x1 ;  /* 0xffffffffff0f7424 */ /* 0x000fce00078e00ff */
[----:B0123--:R-:W-:Y:S05]  /*1c270*/  WARPSYNC.COLLECTIVE R15, `(.L_x_10022) ;  /* 0x000000000f087348 */ /* 0x00ffea0003c00000 */
[----:B---3--:R3:W4:Y:S02]  /*1c280*/  SHFL.IDX P6, R14, R13, R12, R11 ;  /* 0x0000000c0d0e7389 */ /* 0x00872400000c000b */
[----:B01234-:R-:W-:Y:S01]  /*1c290*/  ENDCOLLECTIVE ;  /* 0x000000000000791b */ /* 0x01ffe20003800000 */
.L_x_10022:
[----:B------:R-:W-:Y:S05]  /*1c2a0*/  BSYNC B1 ;  /* 0x0000000000017941 */ /* 0x000fea0003800000 */
.L_x_10021:
        /* <DEDUP_REMOVED lines=8> */
.L_x_10023:
[----:B------:R-:W-:Y:S05]  /*1c330*/  BRA `(.L_x_10024) ;  /* 0xffffff7000a87947 */ /* 0x000fea000383ffff */
.L_x_9826:
        /* <DEDUP_REMOVED lines=8> */
.L_x_10026:
[----:B------:R-:W-:Y:S05]  /*1c3c0*/  BSYNC B1 ;  /* 0x0000000000017941 */ /* 0x000fea0003800000 */
.L_x_10025:
        /* <DEDUP_REMOVED lines=8> */
.L_x_10027:
[----:B------:R-:W-:Y:S05]  /*1c450*/  BRA `(.L_x_10028) ;  /* 0xffffff7000f07947 */ /* 0x000fea000383ffff */
.L_x_9829:
[----:B------:R-:W-:Y:S01]  /*1c460*/  BSSY B1, `(.L_x_10029) ;  /* 0x0000008000017945 */ /* 0x000fe20003800000 */
[----:B------:R-:W-:Y:S02]  /*1c470*/  IMAD.MOV.U32 R13, RZ, RZ, R20 ;  /* 0x000000ffff0d7224 */ /* 0x000fe400078e0014 */
[----:B------:R-:W-:Y:S02]  /*1c480*/  IMAD.MOV.U32 R12, RZ, RZ, 0x3 ;  /* 0x00000003ff0c7424 */ /* 0x000fe400078e00ff */
[----:B----4-:R-:W-:Y:S02]  /*1c490*/  IMAD.MOV.U32 R11, RZ, RZ, 0x181f ;  /* 0x0000181fff0b7424 */ /* 0x010fe400078e00ff */
[----:B------:R-:W-:-:S07]  /*1c4a0*/  IMAD.MOV.U32 R15, RZ, RZ, -0x1 ;  /* 0xffffffffff0f7424 */ /* 0x000fce00078e00ff */
[----:B0123--:R-:W-:Y:S05]  /*1c4b0*/  WARPSYNC.COLLECTIVE R15, `(.L_x_10030) ;  /* 0x000000000f087348 */ /* 0x00ffea0003c00000 */
[----:B0-----:R0:W4:Y:S02]  /*1c4c0*/  SHFL.IDX P6, R14, R13, R12, R11 ;  /* 0x0000000c0d0e7389 */ /* 0x00112400000c000b */
[----:B01234-:R-:W-:Y:S01]  /*1c4d0*/  ENDCOLLECTIVE ;  /* 0x000000000000791b */ /* 0x01ffe20003800000 */
.L_x_10030:
[----:B------:R-:W-:Y:S05]  /*1c4e0*/  BSYNC B1 ;  /* 0x0000000000017941 */ /* 0x000fea0003800000 */
.L_x_10029:
        /* <DEDUP_REMOVED lines=8> */
.L_x_10031:
[----:B------:R-:W-:Y:S05]  /*1c570*/  BRA `(.L_x_10032) ;  /* 0xffffff7400387947 */ /* 0x000fea000383ffff */
.L_x_9846:
        /* <DEDUP_REMOVED lines=11> */
.L_x_10034:
[----:B------:R-:W-:Y:S05]  /*1c630*/  BSYNC B1 ;  /* 0x0000000000017941 */ /* 0x000fea0003800000 */
.L_x_10033:
[----:B------:R-:W-:Y:S05]  /*1c640*/  BRA `(.L_x_10035) ;  /* 0xffffff8c00487947 */ /* 0x000fea000383ffff */
.L_x_9848:
[----:B------:R-:W-:Y:S01]  /*1c650*/  BSSY B1, `(.L_x_10036) ;  /* 0x0000006000017945 */ /* 0x000fe20003800000 */
[----:B------:R-:W-:-:S07]  /*1c660*/  IMAD.MOV.U32 R15, RZ, RZ, -0x1 ;  /* 0xffffffffff0f7424 */ /* 0x000fce00078e00ff */
[----:B0-----:R-:W-:Y:S05]  /*1c670*/  WARPSYNC.COLLECTIVE R15, `(.L_x_10037) ;  /* 0x000000000f0c7348 */ /* 0x001fea0003c00000 */
[----:B------:R-:W-:Y:S02]  /*1c680*/  ELECT P6, UR62, PT ;  /* 0x00000000003e782f */ /* 0x000fe400038c0000 */
[----:B------:R-:W-:Y:S01]  /*1c690*/  MOV R14, UR62 ;  /* 0x0000003e000e7c02 */ /* 0x000fe20008000f00 */
[----:B0-----:R-:W-:Y:S10]  /*1c6a0*/  ENDCOLLECTIVE ;  /* 0x000000000000791b */ /* 0x001ff40003800000 */
.L_x_10037:
[----:B------:R-:W-:Y:S05]  /*1c6b0*/  BSYNC B1 ;  /* 0x0000000000017941 */ /* 0x000fea0003800000 */
.L_x_10036:
[----:B------:R-:W-:Y:S05]  /*1c6c0*/  BRA `(.L_x_9847) ;  /* 0xffffff8c00407947 */ /* 0x000fea000383ffff */
.L_x_9850:
[----:B0-----:R0:W1:Y:S02]  /*1c6d0*/  SYNCS.PHASECHK.TRANS64.TRYWAIT P0, [R22+URZ+0x22820], R3 ;  /* 0x02282003160075a7 */ /* 0x001064000800017f */
[----:B-1----:R-:W-:Y:S05]  /*1c6e0*/  @!P0 NANOSLEEP.SYNCS 0x989680 ;  /* 0x009896800000895d */ /* 0x002fea0003900000 */
[----:B------:R-:W1:Y:S02]  /*1c6f0*/  @!P0 SYNCS.PHASECHK.TRANS64 P0, [R22+URZ+0x22820], R3 ;  /* 0x02282003160085a7 */ /* 0x000e64000800007f */
[----:B-1----:R-:W-:Y:S05]  /*1c700*/  @!P0 BRA `(.L_x_9850) ;  /* 0xfffffffc00f08947 */ /* 0x002fea000383ffff */
[----:B------:R-:W-:Y:S05]  /*1c710*/  BRA `(.L_x_10038) ;  /* 0xffffff8c00507947 */ /* 0x000fea000383ffff */
.L_x_9854:
[----:B0-----:R0:W1:Y:S02]  /*1c720*/  SYNCS.PHASECHK.TRANS64.TRYWAIT P0, [R3+URZ+0x228a0], R8 ;  /* 0x0228a008030075a7 */ /* 0x001064000800017f */
[----:B-1----:R-:W-:Y:S05]  /*1c730*/  @!P0 NANOSLEEP.SYNCS 0x989680 ;  /* 0x009896800000895d */ /* 0x002fea0003900000 */
[----:B------:R-:W1:Y:S02]  /*1c740*/  @!P0 SYNCS.PHASECHK.TRANS64 P0, [R3+URZ+0x228a0], R8 ;  /* 0x0228a008030085a7 */ /* 0x000e64000800007f */
[----:B-1----:R-:W-:Y:S05]  /*1c750*/  @!P0 BRA `(.L_x_9854) ;  /* 0xfffffffc00f08947 */ /* 0x002fea000383ffff */
[----:B------:R-:W-:Y:S05]  /*1c760*/  BRA `(.L_x_10039) ;  /* 0xffffff8c00687947 */ /* 0x000fea000383ffff */
.L_x_9859:
[----:B-1----:R1:W2:Y:S02]  /*1c770*/  SYNCS.PHASECHK.TRANS64.TRYWAIT P0, [R3+URZ+0x228c0], R8 ;  /* 0x0228c008030075a7 */ /* 0x0022a4000800017f */
[----:B--2---:R-:W-:Y:S05]  /*1c780*/  @!P0 NANOSLEEP.SYNCS 0x989680 ;  /* 0x009896800000895d */ /* 0x004fea0003900000 */
[----:B------:R-:W2:Y:S02]  /*1c790*/  @!P0 SYNCS.PHASECHK.TRANS64 P0, [R3+URZ+0x228c0], R8 ;  /* 0x0228c008030085a7 */ /* 0x000ea4000800007f */
[----:B--2---:R-:W-:Y:S05]  /*1c7a0*/  @!P0 BRA `(.L_x_9859) ;  /* 0xfffffffc00f08947 */ /* 0x004fea000383ffff */
[----:B------:R-:W-:Y:S05]  /*1c7b0*/  BRA `(.L_x_10040) ;  /* 0xffffff8c00e47947 */ /* 0x000fea000383ffff */
.L_x_9869:
[----:B0-----:R0:W1:Y:S02]  /*1c7c0*/  SYNCS.PHASECHK.TRANS64.TRYWAIT P2, [R8+URZ+0x228a0], R2 ;  /* 0x0228a002080075a7 */ /* 0x001064000804017f */
[----:B-1----:R-:W-:Y:S05]  /*1c7d0*/  @!P2 NANOSLEEP.SYNCS 0x989680 ;  /* 0x009896800000a95d */ /* 0x002fea0003900000 */
[----:B------:R-:W1:Y:S02]  /*1c7e0*/  @!P2 SYNCS.PHASECHK.TRANS64 P2, [R8+URZ+0x228a0], R2 ;  /* 0x0228a0020800a5a7 */ /* 0x000e64000804007f */
[----:B-1----:R-:W-:Y:S05]  /*1c7f0*/  @!P2 BRA `(.L_x_9869) ;  /* 0xfffffffc00f0a947 */ /* 0x002fea000383ffff */
[----:B------:R-:W-:Y:S05]  /*1c800*/  BRA `(.L_x_10041) ;  /* 0xffffff9400587947 */ /* 0x000fea000383ffff */
.L_x_9874:
[----:B-1----:R1:W2:Y:S02]  /*1c810*/  SYNCS.PHASECHK.TRANS64.TRYWAIT P2, [R8+URZ+0x228c0], R2 ;  /* 0x0228c002080075a7 */ /* 0x0022a4000804017f */
[----:B--2---:R-:W-:Y:S05]  /*1c820*/  @!P2 NANOSLEEP.SYNCS 0x989680 ;  /* 0x009896800000a95d */ /* 0x004fea0003900000 */
[----:B------:R-:W2:Y:S02]  /*1c830*/  @!P2 SYNCS.PHASECHK.TRANS64 P2, [R8+URZ+0x228c0], R2 ;  /* 0x0228c0020800a5a7 */ /* 0x000ea4000804007f */
[----:B--2---:R-:W-:Y:S05]  /*1c840*/  @!P2 BRA `(.L_x_9874) ;  /* 0xfffffffc00f0a947 */ /* 0x004fea000383ffff */
[----:B------:R-:W-:Y:S05]  /*1c850*/  BRA `(.L_x_10042) ;  /* 0xffffff9400d07947 */ /* 0x000fea000383ffff */
.L_x_9892:
        /* <DEDUP_REMOVED lines=8> */
[----:B-1---5:R-:W-:Y:S05]  /*1c8e0*/  WARPSYNC.COLLECTIVE R15, `(.L_x_10044) ;  /* 0x000000000f087348 */ /* 0x022fea0003c00000 */
[----:B------:R0:W2:Y:S02]  /*1c8f0*/  SHFL.IDX P6, R14, R13, R12, R11 ;  /* 0x0000000c0d0e7389 */ /* 0x0000a400000c000b */
[----:B012--5:R-:W-:Y:S01]  /*1c900*/  ENDCOLLECTIVE ;  /* 0x000000000000791b */ /* 0x027fe20003800000 */
.L_x_10044:
[----:B------:R-:W-:Y:S05]  /*1c910*/  BSYNC B0 ;  /* 0x0000000000007941 */ /* 0x000fea0003800000 */
.L_x_10043:
[----:B------:R-:W-:Y:S05]  /*1c920*/  BRA `(.L_x_10045) ;  /* 0xffffffa400e47947 */ /* 0x000fea000383ffff */
.L_x_9895:
[----:B--2---:R2:W3:Y:S02]  /*1c930*/  SYNCS.PHASECHK.TRANS64.TRYWAIT P0, [R31+URZ+0x22840], R0 ;  /* 0x022840001f0075a7 */ /* 0x0044e4000800017f */
[----:B---3--:R-:W-:Y:S05]  /*1c940*/  @!P0 NANOSLEEP.SYNCS 0x989680 ;  /* 0x009896800000895d */ /* 0x008fea0003900000 */
[----:B------:R-:W3:Y:S02]  /*1c950*/  @!P0 SYNCS.PHASECHK.TRANS64 P0, [R31+URZ+0x22840], R0 ;  /* 0x022840001f0085a7 */ /* 0x000ee4000800007f */
[----:B---3--:R-:W-:Y:S05]  /*1c960*/  @!P0 BRA `(.L_x_9895) ;  /* 0xfffffffc00f08947 */ /* 0x008fea000383ffff */
[----:B------:R-:W-:Y:S05]  /*1c970*/  BRA `(.L_x_10046) ;  /* 0xffffffa8000c7947 */ /* 0x000fea000383ffff */
.L_x_9896:
        /* <DEDUP_REMOVED lines=8> */
.L_x_10048:
[----:B------:R-:W-:Y:S05]  /*1ca00*/  BSYNC B0 ;  /* 0x0000000000007941 */ /* 0x000fea0003800000 */
.L_x_10047:
        /* <DEDUP_REMOVED lines=9> */
.L_x_10049:
[----:B------:R-:W-:Y:S02]  /*1caa0*/  IMAD.MOV.U32 R13, RZ, RZ, R4 ;  /* 0x000000ffff0d7224 */ /* 0x000fe400078e0004 */
[----:B------:R-:W-:Y:S02]  /*1cab0*/  IMAD.MOV.U32 R12, RZ, RZ, 0x1 ;  /* 0x00000001ff0c7424 */ /* 0x000fe400078e00ff */
[----:B------:R-:W-:-:S07]  /*1cac0*/  IMAD.MOV.U32 R3, RZ, RZ, R14 ;  /* 0x000000ffff037224 */ /* 0x000fce00078e000e */
[----:B------:R-:W-:Y:S05]  /*1cad0*/  WARPSYNC.COLLECTIVE R15, `(.L_x_10050) ;  /* 0x000000000f087348 */ /* 0x000fea0003c00000 */
[----:B------:R0:W1:Y:S02]  /*1cae0*/  SHFL.IDX P6, R14, R13, R12, R11 ;  /* 0x0000000c0d0e7389 */ /* 0x00006400000c000b */
[----:B01----:R-:W-:Y:S01]  /*1caf0*/  ENDCOLLECTIVE ;  /* 0x000000000000791b */ /* 0x003fe20003800000 */
.L_x_10050:
        /* <DEDUP_REMOVED lines=15> */
.L_x_10051:
[----:B------:R-:W-:Y:S02]  /*1cbf0*/  @P0 IMAD R6, R5, 0x2, R22 ;  /* 0x0000000205060824 */ /* 0x000fe400078e0216 */
[----:B------:R-:W-:Y:S02]  /*1cc00*/  IMAD.MOV.U32 R13, RZ, RZ, R4 ;  /* 0x000000ffff0d7224 */ /* 0x000fe400078e0004 */
[----:B------:R-:W-:Y:S02]  /*1cc10*/  IMAD.MOV.U32 R12, RZ, RZ, 0x2 ;  /* 0x00000002ff0c7424 */ /* 0x000fe400078e00ff */
[----:B------:R-:W-:-:S07]  /*1cc20*/  IMAD.MOV.U32 R3, RZ, RZ, R14 ;  /* 0x000000ffff037224 */ /* 0x000fce00078e000e */
[----:B------:R-:W-:Y:S05]  /*1cc30*/  WARPSYNC.COLLECTIVE R15, `(.L_x_10052) ;  /* 0x000000000f087348 */ /* 0x000fea0003c00000 */
[----:B------:R0:W1:Y:S02]  /*1cc40*/  SHFL.IDX P6, R14, R13, R12, R11 ;  /* 0x0000000c0d0e7389 */ /* 0x00006400000c000b */
[----:B01----:R-:W-:Y:S01]  /*1cc50*/  ENDCOLLECTIVE ;  /* 0x000000000000791b */ /* 0x003fe20003800000 */
.L_x_10052:
        /* <DEDUP_REMOVED lines=15> */
.L_x_10053:
[----:B------:R-:W-:Y:S02]  /*1cd50*/  @P0 IMAD R6, R5, 0x2, R22 ;  /* 0x0000000205060824 */ /* 0x000fe400078e0216 */
[----:B------:R-:W-:Y:S02]  /*1cd60*/  IMAD.MOV.U32 R13, RZ, RZ, R4 ;  /* 0x000000ffff0d7224 */ /* 0x000fe400078e0004 */
[----:B------:R-:W-:Y:S02]  /*1cd70*/  IMAD.MOV.U32 R12, RZ, RZ, 0x3 ;  /* 0x00000003ff0c7424 */ /* 0x000fe400078e00ff */
[----:B------:R-:W-:-:S07]  /*1cd80*/  IMAD.MOV.U32 R3, RZ, RZ, R14 ;  /* 0x000000ffff037224 */ /* 0x000fce00078e000e */
[----:B------:R-:W-:Y:S05]  /*1cd90*/  WARPSYNC.COLLECTIVE R15, `(.L_x_10054) ;  /* 0x000000000f087348 */ /* 0x000fea0003c00000 */
[----:B------:R0:W1:Y:S02]  /*1cda0*/  SHFL.IDX P6, R14, R13, R12, R11 ;  /* 0x0000000c0d0e7389 */ /* 0x00006400000c000b */
[----:B01----:R-:W-:Y:S01]  /*1cdb0*/  ENDCOLLECTIVE ;  /* 0x000000000000791b */ /* 0x003fe20003800000 */
.L_x_10054:
        /* <DEDUP_REMOVED lines=15> */
.L_x_10055:
[----:B------:R-:W-:Y:S02]  /*1ceb0*/  @P0 IMAD R6, R5, 0x2, R22 ;  /* 0x0000000205060824 */ /* 0x000fe400078e0216 */
[----:B------:R-:W-:Y:S02]  /*1cec0*/  IMAD.MOV.U32 R13, RZ, RZ, R4 ;  /* 0x000000ffff0d7224 */ /* 0x000fe400078e0004 */
[----:B------:R-:W-:Y:S02]  /*1ced0*/  IMAD.MOV.U32 R12, RZ, RZ, 0x4 ;  /* 0x00000004ff0c7424 */ /* 0x000fe400078e00ff */
[----:B------:R-:W-:-:S07]  /*1cee0*/  IMAD.MOV.U32 R3, RZ, RZ, R14 ;  /* 0x000000ffff037224 */ /* 0x000fce00078e000e */
[----:B------:R-:W-:Y:S05]  /*1cef0*/  WARPSYNC.COLLECTIVE R15, `(.L_x_10056) ;  /* 0x000000000f087348 */ /* 0x000fea0003c00000 */
[----:B------:R0:W1:Y:S02]  /*1cf00*/  SHFL.IDX P6, R14, R13, R12, R11 ;  /* 0x0000000c0d0e7389 */ /* 0x00006400000c000b */
[----:B01----:R-:W-:Y:S01]  /*1cf10*/  ENDCOLLECTIVE ;  /* 0x000000000000791b */ /* 0x003fe20003800000 */
.L_x_10056:
        /* <DEDUP_REMOVED lines=15> */
.L_x_10057:
[----:B------:R-:W-:Y:S02]  /*1d010*/  @P0 IMAD R6, R5, 0x2, R22 ;  /* 0x0000000205060824 */ /* 0x000fe400078e0216 */
[----:B------:R-:W-:Y:S02]  /*1d020*/  IMAD.MOV.U32 R13, RZ, RZ, R4 ;  /* 0x000000ffff0d7224 */ /* 0x000fe400078e0004 */
[----:B------:R-:W-:Y:S02]  /*1d030*/  IMAD.MOV.U32 R12, RZ, RZ, 0x5 ;  /* 0x00000005ff0c7424 */ /* 0x000fe400078e00ff */
[----:B------:R-:W-:-:S07]  /*1d040*/  IMAD.MOV.U32 R3, RZ, RZ, R14 ;  /* 0x000000ffff037224 */ /* 0x000fce00078e000e */
[----:B------:R-:W-:Y:S05]  /*1d050*/  WARPSYNC.COLLECTIVE R15, `(.L_x_10058) ;  /* 0x000000000f087348 */ /* 0x000fea0003c00000 */
[----:B------:R0:W1:Y:S02]  /*1d060*/  SHFL.IDX P6, R14, R13, R12, R11 ;  /* 0x0000000c0d0e7389 */ /* 0x00006400000c000b */
[----:B01----:R-:W-:Y:S01]  /*1d070*/  ENDCOLLECTIVE ;  /* 0x000000000000791b */ /* 0x003fe20003800000 */
.L_x_10058:
        /* <DEDUP_REMOVED lines=10> */
.L_x_10059:
[----:B------:R-:W-:Y:S01]  /*1d120*/  @!PT LDS RZ, [RZ] ;  /* 0x00000000fffff984 */ /* 0x000fe20000000800 */
[----:B------:R-:W-:Y:S01]  /*1d130*/  @!PT LDS RZ, [RZ] ;  /* 0x00000000fffff984 */ /* 0x000fe20000000800 */
[----:B------:R-:W-:Y:S01]  /*1d140*/  @!PT LDS RZ, [RZ] ;  /* 0x00000000fffff984 */ /* 0x000fe20000000800 */
[----:B------:R0:W-:Y:S01]  /*1d150*/  @P0 LDGSTS.E.BYPASS.LTC128B.128 [R6+0x1e400], desc[UR40][R2.64], !P2 ;  /* 0x1e40000002060fae */ /* 0x0001e2000d101d68 */
[----:B------:R-:W-:Y:S01]  /*1d160*/  IMAD.MOV.U32 R0, RZ, RZ, R14 ;  /* 0x000000ffff007224 */ /* 0x000fe200078e000e */
[----:B------:R-:W-:Y:S06]  /*1d170*/  BRA `(.L_x_10060) ;  /* 0xffffffa400647947 */ /* 0x000fec000383ffff */
.L_x_9901:
        /* <DEDUP_REMOVED lines=9> */
.L_x_10061:
[C---:B------:R-:W-:Y:S01]  /*1d210*/  VIADD R6, R17.reuse, 0x10 ;  /* 0x0000001011067836 */ /* 0x040fe20000000000 */
[----:B------:R-:W-:Y:S01]  /*1d220*/  ISETP.GE.AND P0, PT, R17, R5, PT ;  /* 0x000000051100720c */ /* 0x000fe20003f06270 */
[----:B------:R-:W-:Y:S02]  /*1d230*/  IMAD.MOV.U32 R13, RZ, RZ, R0 ;  /* 0x000000ffff0d7224 */ /* 0x000fe400078e0000 */
[----:B------:R-:W-:-:S10]  /*1d240*/  IMAD.MOV.U32 R2, RZ, RZ, R14 ;  /* 0x000000ffff027224 */ /* 0x000fd400078e000e */
[----:B------:R-:W-:Y:S05]  /*1d250*/  WARPSYNC.COLLECTIVE R15, `(.L_x_10062) ;  /* 0x000000000f087348 */ /* 0x000fea0003c00000 */
[----:B------:R0:W1:Y:S02]  /*1d260*/  SHFL.IDX P6, R14, R13, R12, R11 ;  /* 0x0000000c0d0e7389 */ /* 0x00006400000c000b */
[----:B01----:R-:W-:Y:S01]  /*1d270*/  ENDCOLLECTIVE ;  /* 0x000000000000791b */ /* 0x003fe20003800000 */
.L_x_10062:
[----:B------:R-:W-:Y:S02]  /*1d280*/  IMAD.MOV.U32 R13, RZ, RZ, R4 ;  /* 0x000000ffff0d7224 */ /* 0x000fe400078e0004 */
[----:B------:R-:W-:Y:S02]  /*1d290*/  IMAD.MOV.U32 R12, RZ, RZ, 0x1 ;  /* 0x00000001ff0c7424 */ /* 0x000fe400078e00ff */
[----:B------:R-:W-:-:S07]  /*1d2a0*/  IMAD.MOV.U32 R3, RZ, RZ, R14 ;  /* 0x000000ffff037224 */ /* 0x000fce00078e000e */
[----:B------:R-:W-:Y:S05]  /*1d2b0*/  WARPSYNC.COLLECTIVE R15, `(.L_x_10063) ;  /* 0x000000000f087348 */ /* 0x000fea0003c00000 */
[----:B------:R0:W1:Y:S02]  /*1d2c0*/  SHFL.IDX P6, R14, R13, R12, R11 ;  /* 0x0000000c0d0e7389 */ /* 0x00006400000c000b */
[----:B01----:R-:W-:Y:S01]  /*1d2d0*/  ENDCOLLECTIVE ;  /* 0x000000000000791b */ /* 0x003fe20003800000 */
.L_x_10063:
        /* <DEDUP_REMOVED lines=15> */
.L_x_10064:
[----:B------:R-:W-:Y:S02]  /*1d3d0*/  IMAD.MOV.U32 R13, RZ, RZ, R4 ;  /* 0x000000ffff0d7224 */ /* 0x000fe400078e0004 */
[----:B------:R-:W-:Y:S02]  /*1d3e0*/  IMAD.MOV.U32 R12, RZ, RZ, 0x2 ;  /* 0x00000002ff0c7424 */ /* 0x000fe400078e00ff */
[----:B------:R-:W-:-:S07]  /*1d3f0*/  IMAD.MOV.U32 R3, RZ, RZ, R14 ;  /* 0x000000ffff037224 */ /* 0x000fce00078e000e */
[----:B------:R-:W-:Y:S05]  /*1d400*/  WARPSYNC.COLLECTIVE R15, `(.L_x_10065) ;  /* 0x000000000f087348 */ /* 0x000fea0003c00000 */
[----:B------:R0:W1:Y:S02]  /*1d410*/  SHFL.IDX P6, R14, R13, R12, R11 ;  /* 0x0000000c0d0e7389 */ /* 0x00006400000c000b */
[----:B01----:R-:W-:Y:S01]  /*1d420*/  ENDCOLLECTIVE ;  /* 0x000000000000791b */ /* 0x003fe20003800000 */
.L_x_10065:
        /* <DEDUP_REMOVED lines=16> */
.L_x_10066:
[----:B------:R-:W-:Y:S02]  /*1d530*/  IMAD.MOV.U32 R13, RZ, RZ, R4 ;  /* 0x000000ffff0d7224 */ /* 0x000fe400078e0004 */
[----:B------:R-:W-:Y:S02]  /*1d540*/  IMAD.MOV.U32 R12, RZ, RZ, 0x3 ;  /* 0x00000003ff0c7424 */ /* 0x000fe400078e00ff */
[----:B------:R-:W-:-:S07]  /*1d550*/  IMAD.MOV.U32 R3, RZ, RZ, R14 ;  /* 0x000000ffff037224 */ /* 0x000fce00078e000e */
[----:B------:R-:W-:Y:S05]  /*1d560*/  WARPSYNC.COLLECTIVE R15, `(.L_x_10067) ;  /* 0x000000000f087348 */ /* 0x000fea0003c00000 */
[----:B------:R0:W1:Y:S02]  /*1d570*/  SHFL.IDX P6, R14, R13, R12, R11 ;  /* 0x0000000c0d0e7389 */ /* 0x00006400000c000b */
[----:B01----:R-:W-:Y:S01]  /*1d580*/  ENDCOLLECTIVE ;  /* 0x000000000000791b */ /* 0x003fe20003800000 */
.L_x_10067:
        /* <DEDUP_REMOVED lines=16> */
.L_x_10068:
[----:B------:R-:W-:Y:S02]  /*1d690*/  IMAD.MOV.U32 R13, RZ, RZ, R4 ;  /* 0x000000ffff0d7224 */ /* 0x000fe400078e0004 */
[----:B------:R-:W-:Y:S02]  /*1d6a0*/  IMAD.MOV.U32 R12, RZ, RZ, 0x4 ;  /* 0x00000004ff0c7424 */ /* 0x000fe400078e00ff */
[----:B------:R-:W-:-:S07]  /*1d6b0*/  IMAD.MOV.U32 R3, RZ, RZ, R14 ;  /* 0x000000ffff037224 */ /* 0x000fce00078e000e */
[----:B------:R-:W-:Y:S05]  /*1d6c0*/  WARPSYNC.COLLECTIVE R15, `(.L_x_10069) ;  /* 0x000000000f087348 */ /* 0x000fea0003c00000 */
[----:B------:R0:W1:Y:S02]  /*1d6d0*/  SHFL.IDX P6, R14, R13, R12, R11 ;  /* 0x0000000c0d0e7389 */ /* 0x00006400000c000b */
[----:B01----:R-:W-:Y:S01]  /*1d6e0*/  ENDCOLLECTIVE ;  /* 0x000000000000791b */ /* 0x003fe20003800000 */
.L_x_10069:
        /* <DEDUP_REMOVED lines=16> */
.L_x_10070:
[----:B------:R-:W-:Y:S02]  /*1d7f0*/  IMAD.MOV.U32 R13, RZ, RZ, R4 ;  /* 0x000000ffff0d7224 */ /* 0x000fe400078e0004 */
[----:B------:R-:W-:Y:S02]  /*1d800*/  IMAD.MOV.U32 R12, RZ, RZ, 0x5 ;  /* 0x00000005ff0c7424 */ /* 0x000fe400078e00ff */
[----:B------:R-:W-:-:S07]  /*1d810*/  IMAD.MOV.U32 R3, RZ, RZ, R14 ;  /* 0x000000ffff037224 */ /* 0x000fce00078e000e */
[----:B------:R-:W-:Y:S05]  /*1d820*/  WARPSYNC.COLLECTIVE R15, `(.L_x_10071) ;  /* 0x000000000f087348 */ /* 0x000fea0003c00000 */
[----:B------:R0:W1:Y:S02]  /*1d830*/  SHFL.IDX P6, R14, R13, R12, R11 ;  /* 0x0000000c0d0e7389 */ /* 0x00006400000c000b */
[----:B01----:R-:W-:Y:S01]  /*1d840*/  ENDCOLLECTIVE ;  /* 0x000000000000791b */ /* 0x003fe20003800000 */
.L_x_10071:
        /* <DEDUP_REMOVED lines=16> */
.L_x_10072:
[----:B------:R-:W-:Y:S02]  /*1d950*/  IMAD.MOV.U32 R13, RZ, RZ, R4 ;  /* 0x000000ffff0d7224 */ /* 0x000fe400078e0004 */
[----:B------:R-:W-:Y:S02]  /*1d960*/  IMAD.MOV.U32 R12, RZ, RZ, 0x6 ;  /* 0x00000006ff0c7424 */ /* 0x000fe400078e00ff */
[----:B------:R-:W-:-:S07]  /*1d970*/  IMAD.MOV.U32 R3, RZ, RZ, R14 ;  /* 0x000000ffff037224 */ /* 0x000fce00078e000e */
[----:B------:R-:W-:Y:S05]  /*1d980*/  WARPSYNC.COLLECTIVE R15, `(.L_x_10073) ;  /* 0x000000000f087348 */ /* 0x000fea0003c00000 */
[----:B------:R0:W1:Y:S02]  /*1d990*/  SHFL.IDX P6, R14, R13, R12, R11 ;  /* 0x0000000c0d0e7389 */ /* 0x00006400000c000b */
[----:B01----:R-:W-:Y:S01]  /*1d9a0*/  ENDCOLLECTIVE ;  /* 0x000000000000791b */ /* 0x003fe20003800000 */
.L_x_10073:
        /* <DEDUP_REMOVED lines=16> */
.L_x_10074:
[----:B------:R-:W-:Y:S02]  /*1dab0*/  IMAD.MOV.U32 R13, RZ, RZ, R4 ;  /* 0x000000ffff0d7224 */ /* 0x000fe400078e0004 */
[----:B------:R-:W-:Y:S02]  /*1dac0*/  IMAD.MOV.U32 R12, RZ, RZ, 0x7 ;  /* 0x00000007ff0c7424 */ /* 0x000fe400078e00ff */
[----:B------:R-:W-:-:S07]  /*1dad0*/  IMAD.MOV.U32 R3, RZ, RZ, R14 ;  /* 0x000000ffff037224 */ /* 0x000fce00078e000e */
[----:B------:R-:W-:Y:S05]  /*1dae0*/  WARPSYNC.COLLECTIVE R15, `(.L_x_10075) ;  /* 0x000000000f087348 */ /* 0x000fea0003c00000 */
[----:B------:R0:W1:Y:S02]  /*1daf0*/  SHFL.IDX P6, R14, R13, R12, R11 ;  /* 0x0000000c0d0e7389 */ /* 0x00006400000c000b */
[----:B01----:R-:W-:Y:S01]  /*1db00*/  ENDCOLLECTIVE ;  /* 0x000000000000791b */ /* 0x003fe20003800000 */
.L_x_10075:
        /* <DEDUP_REMOVED lines=10> */
.L_x_10076:
[----:B------:R-:W-:Y:S01]  /*1dbb0*/  @!PT LDS RZ, [RZ] ;  /* 0x00000000fffff984 */ /* 0x000fe20000000800 */
[----:B------:R-:W-:Y:S01]  /*1dbc0*/  @!PT LDS RZ, [RZ] ;  /* 0x00000000fffff984 */ /* 0x000fe20000000800 */
[----:B------:R-:W-:Y:S01]  /*1dbd0*/  @!PT LDS RZ, [RZ] ;  /* 0x00000000fffff984 */ /* 0x000fe20000000800 */
[----:B------:R0:W-:Y:S01]  /*1dbe0*/  @!P0 LDGSTS.E.BYPASS.LTC128B.128 [R8+0x1b400], desc[UR40][R2.64], !P1 ;  /* 0x1b40000002088fae */ /* 0x0001e2000c901d68 */
[----:B------:R-:W-:Y:S01]  /*1dbf0*/  IMAD.MOV.U32 R0, RZ, RZ, R14 ;  /* 0x000000ffff007224 */ /* 0x000fe200078e000e */
[----:B------:R-:W-:Y:S06]  /*1dc00*/  BRA `(.L_x_10077) ;  /* 0xffffffa400e87947 */ /* 0x000fec000383ffff */
.L_x_9904:
[----:B0-----:R0:W1:Y:S02]  /*1dc10*/  SYNCS.PHASECHK.TRANS64.TRYWAIT P0, [R22+URZ+0x22820], R3 ;  /* 0x02282003160075a7 */ /* 0x001064000800017f */
[----:B-1----:R-:W-:Y:S05]  /*1dc20*/  @!P0 NANOSLEEP.SYNCS 0x989680 ;  /* 0x009896800000895d */ /* 0x002fea0003900000 */
[----:B------:R-:W1:Y:S02]  /*1dc30*/  @!P0 SYNCS.PHASECHK.TRANS64 P0, [R22+URZ+0x22820], R3 ;  /* 0x02282003160085a7 */ /* 0x000e64000800007f */
[----:B-1----:R-:W-:Y:S05]  /*1dc40*/  @!P0 BRA `(.L_x_9904) ;  /* 0xfffffffc00f08947 */ /* 0x002fea000383ffff */
[----:B------:R-:W-:Y:S05]  /*1dc50*/  BRA `(.L_x_10078) ;  /* 0xffffffa800447947 */ /* 0x000fea000383ffff */
.L_x_9907:
[----:B-1----:R1:W2:Y:S02]  /*1dc60*/  SYNCS.PHASECHK.TRANS64.TRYWAIT P0, [R31+URZ+0x22860], R0 ;  /* 0x022860001f0075a7 */ /* 0x0022a4000800017f */
[----:B--2---:R-:W-:Y:S05]  /*1dc70*/  @!P0 NANOSLEEP.SYNCS 0x989680 ;  /* 0x009896800000895d */ /* 0x004fea0003900000 */
[----:B------:R-:W2:Y:S02]  /*1dc80*/  @!P0 SYNCS.PHASECHK.TRANS64 P0, [R31+URZ+0x22860], R0 ;  /* 0x022860001f0085a7 */ /* 0x000ea4000800007f */
[----:B--2---:R-:W-:Y:S05]  /*1dc90*/  @!P0 BRA `(.L_x_9907) ;  /* 0xfffffffc00f08947 */ /* 0x004fea000383ffff */
[----:B------:R-:W-:Y:S05]  /*1dca0*/  BRA `(.L_x_10079) ;  /* 0xffffffa800547947 */ /* 0x000fea000383ffff */
.L_x_9908:
        /* <DEDUP_REMOVED lines=8> */
.L_x_10081:
[----:B------:R-:W-:Y:S05]  /*1dd30*/  BSYNC B0 ;  /* 0x0000000000007941 */ /* 0x000fea0003800000 */
.L_x_10080:
        /* <DEDUP_REMOVED lines=13> */
.L_x_10082:
        /* <DEDUP_REMOVED lines=11> */
.L_x_10083:
        /* <DEDUP_REMOVED lines=17> */
.L_x_10084:
[----:B------:R-:W-:Y:S02]  /*1dfd0*/  IMAD.MOV.U32 R13, RZ, RZ, R6 ;  /* 0x000000ffff0d7224 */ /* 0x000fe400078e0006 */
[----:B------:R-:W-:Y:S01]  /*1dfe0*/  IMAD.MOV.U32 R12, RZ, RZ, 0x2 ;  /* 0x00000002ff0c7424 */ /* 0x000fe200078e00ff */
[----:B------:R-:W-:-:S13]  /*1dff0*/  IADD3 R2, P4, R14, R0, RZ ;  /* 0x000000000e027210 */ /* 0x000fda0007f9e0ff */
[----:B------:R-:W-:Y:S05]  /*1e000*/  WARPSYNC.COLLECTIVE R15, `(.L_x_10085) ;  /* 0x000000000f087348 */ /* 0x000fea0003c00000 */
[----:B------:R0:W1:Y:S02]  /*1e010*/  SHFL.IDX P6, R14, R13, R12, R11 ;  /* 0x0000000c0d0e7389 */ /* 0x00006400000c000b */
[----:B01----:R-:W-:Y:S01]  /*1e020*/  ENDCOLLECTIVE ;  /* 0x000000000000791b */ /* 0x003fe20003800000 */
.L_x_10085:
        /* <DEDUP_REMOVED lines=17> */
.L_x_10086:
[----:B------:R-:W-:Y:S02]  /*1e140*/  IMAD.MOV.U32 R13, RZ, RZ, R6 ;  /* 0x000000ffff0d7224 */ /* 0x000fe400078e0006 */
[----:B------:R-:W-:Y:S01]  /*1e150*/  IMAD.MOV.U32 R12, RZ, RZ, 0x3 ;  /* 0x00000003ff0c7424 */ /* 0x000fe200078e00ff */
[----:B------:R-:W-:-:S13]  /*1e160*/  IADD3 R2, P4, R14, R0, RZ ;  /* 0x000000000e027210 */ /* 0x000fda0007f9e0ff */
[----:B------:R-:W-:Y:S05]  /*1e170*/  WARPSYNC.COLLECTIVE R15, `(.L_x_10087) ;  /* 0x000000000f087348 */ /* 0x000fea0003c00000 */
[----:B------:R0:W1:Y:S02]  /*1e180*/  SHFL.IDX P6, R14, R13, R12, R11 ;  /* 0x0000000c0d0e7389 */ /* 0x00006400000c000b */
[----:B01----:R-:W-:Y:S01]  /*1e190*/  ENDCOLLECTIVE ;  /* 0x000000000000791b */ /* 0x003fe20003800000 */
.L_x_10087:
        /* <DEDUP_REMOVED lines=17> */
.L_x_10088:
[----:B------:R-:W-:Y:S02]  /*1e2b0*/  IMAD.MOV.U32 R13, RZ, RZ, R6 ;  /* 0x000000ffff0d7224 */ /* 0x000fe400078e0006 */
[----:B------:R-:W-:Y:S01]  /*1e2c0*/  IMAD.MOV.U32 R12, RZ, RZ, 0x4 ;  /* 0x00000004ff0c7424 */ /* 0x000fe200078e00ff */
[----:B------:R-:W-:-:S13]  /*1e2d0*/  IADD3 R2, P4, R14, R0, RZ ;  /* 0x000000000e027210 */ /* 0x000fda0007f9e0ff */
[----:B------:R-:W-:Y:S05]  /*1e2e0*/  WARPSYNC.COLLECTIVE R15, `(.L_x_10089) ;  /* 0x000000000f087348 */ /* 0x000fea0003c00000 */
[----:B------:R0:W1:Y:S02]  /*1e2f0*/  SHFL.IDX P6, R14, R13, R12, R11 ;  /* 0x0000000c0d0e7389 */ /* 0x00006400000c000b */
[----:B01----:R-:W-:Y:S01]  /*1e300*/  ENDCOLLECTIVE ;  /* 0x000000000000791b */ /* 0x003fe20003800000 */
.L_x_10089:
        /* <DEDUP_REMOVED lines=17> */
.L_x_10090:
[----:B------:R-:W-:Y:S02]  /*1e420*/  IMAD.MOV.U32 R13, RZ, RZ, R6 ;  /* 0x000000ffff0d7224 */ /* 0x000fe400078e0006 */
[----:B------:R-:W-:Y:S01]  /*1e430*/  IMAD.MOV.U32 R12, RZ, RZ, 0x5 ;  /* 0x00000005ff0c7424 */ /* 0x000fe200078e00ff */
[----:B------:R-:W-:-:S13]  /*1e440*/  IADD3 R2, P4, R14, R0, RZ ;  /* 0x000000000e027210 */ /* 0x000fda0007f9e0ff */
[----:B------:R-:W-:Y:S05]  /*1e450*/  WARPSYNC.COLLECTIVE R15, `(.L_x_10091) ;  /* 0x000000000f087348 */ /* 0x000fea0003c00000 */
[----:B------:R0:W1:Y:S02]  /*1e460*/  SHFL.IDX P6, R14, R13, R12, R11 ;  /* 0x0000000c0d0e7389 */ /* 0x00006400000c000b */
[----:B01----:R-:W-:Y:S01]  /*1e470*/  ENDCOLLECTIVE ;  /* 0x000000000000791b */ /* 0x003fe20003800000 */
.L_x_10091:
        /* <DEDUP_REMOVED lines=12> */
.L_x_10092:
        /* <DEDUP_REMOVED lines=9> */
.L_x_9915:
[----:B0-----:R0:W1:Y:S02]  /*1e5d0*/  SYNCS.PHASECHK.TRANS64.TRYWAIT P0, [R4+URZ+0x22840], R21 ;  /* 0x02284015040075a7 */ /* 0x001064000800017f */
[----:B-1----:R-:W-:Y:S05]  /*1e5e0*/  @!P0 NANOSLEEP.SYNCS 0x989680 ;  /* 0x009896800000895d */ /* 0x002fea0003900000 */
[----:B------:R-:W1:Y:S02]  /*1e5f0*/  @!P0 SYNCS.PHASECHK.TRANS64 P0, [R4+URZ+0x22840], R21 ;  /* 0x02284015040085a7 */ /* 0x000e64000800007f */
[----:B-1----:R-:W-:Y:S05]  /*1e600*/  @!P0 BRA `(.L_x_9915) ;  /* 0xfffffffc00f08947 */ /* 0x002fea000383ffff */
[----:B------:R-:W-:Y:S05]  /*1e610*/  BRA `(.L_x_10094) ;  /* 0xffffffa800b47947 */ /* 0x000fea000383ffff */
.L_x_9916:
        /* <DEDUP_REMOVED lines=8> */
.L_x_10096:
[----:B------:R-:W-:Y:S05]  /*1e6a0*/  BSYNC B1 ;  /* 0x0000000000017941 */ /* 0x000fea0003800000 */
.L_x_10095:
        /* <DEDUP_REMOVED lines=9> */
.L_x_10097:
[----:B------:R-:W-:Y:S02]  /*1e740*/  IMAD.MOV.U32 R13, RZ, RZ, R9 ;  /* 0x000000ffff0d7224 */ /* 0x000fe400078e0009 */
[----:B------:R-:W-:Y:S02]  /*1e750*/  IMAD.MOV.U32 R12, RZ, RZ, 0x1 ;  /* 0x00000001ff0c7424 */ /* 0x000fe400078e00ff */
[----:B------:R-:W-:-:S07]  /*1e760*/  IMAD.MOV.U32 R2, RZ, RZ, R14 ;  /* 0x000000ffff027224 */ /* 0x000fce00078e000e */
[----:B------:R-:W-:Y:S05]  /*1e770*/  WARPSYNC.COLLECTIVE R15, `(.L_x_10098) ;  /* 0x000000000f087348 */ /* 0x000fea0003c00000 */
[----:B------:R0:W1:Y:S02]  /*1e780*/  SHFL.IDX P6, R14, R13, R12, R11 ;  /* 0x0000000c0d0e7389 */ /* 0x00006400000c000b */
[----:B01----:R-:W-:Y:S01]  /*1e790*/  ENDCOLLECTIVE ;  /* 0x000000000000791b */ /* 0x003fe20003800000 */
.L_x_10098:
        /* <DEDUP_REMOVED lines=11> */
.L_x_10099:
[----:B------:R-:W-:Y:S02]  /*1e850*/  IMAD.MOV.U32 R13, RZ, RZ, R9 ;  /* 0x000000ffff0d7224 */ /* 0x000fe400078e0009 */
[----:B------:R-:W-:Y:S02]  /*1e860*/  IMAD.MOV.U32 R12, RZ, RZ, 0x2 ;  /* 0x00000002ff0c7424 */ /* 0x000fe400078e00ff */
[----:B------:R-:W-:-:S07]  /*1e870*/  IMAD.MOV.U32 R2, RZ, RZ, R14 ;  /* 0x000000ffff027224 */ /* 0x000fce00078e000e */
[----:B------:R-:W-:Y:S05]  /*1e880*/  WARPSYNC.COLLECTIVE R15, `(.L_x_10100) ;  /* 0x000000000f087348 */ /* 0x000fea0003c00000 */
[----:B------:R0:W1:Y:S02]  /*1e890*/  SHFL.IDX P6, R14, R13, R12, R11 ;  /* 0x0000000c0d0e7389 */ /* 0x00006400000c000b */
[----:B01----:R-:W-:Y:S01]  /*1e8a0*/  ENDCOLLECTIVE ;  /* 0x000000000000791b */ /* 0x003fe20003800000 */
.L_x_10100:
        /* <DEDUP_REMOVED lines=11> */
.L_x_10101:
[----:B------:R-:W-:Y:S02]  /*1e960*/  IMAD.MOV.U32 R13, RZ, RZ, R9 ;  /* 0x000000ffff0d7224 */ /* 0x000fe400078e0009 */
[----:B------:R-:W-:Y:S02]  /*1e970*/  IMAD.MOV.U32 R12, RZ, RZ, 0x3 ;  /* 0x00000003ff0c7424 */ /* 0x000fe400078e00ff */
[----:B------:R-:W-:-:S07]  /*1e980*/  IMAD.MOV.U32 R2, RZ, RZ, R14 ;  /* 0x000000ffff027224 */ /* 0x000fce00078e000e */
[----:B------:R-:W-:Y:S05]  /*1e990*/  WARPSYNC.COLLECTIVE R15, `(.L_x_10102) ;  /* 0x000000000f087348 */ /* 0x000fea0003c00000 */
[----:B------:R0:W1:Y:S02]  /*1e9a0*/  SHFL.IDX P6, R14, R13, R12, R11 ;  /* 0x0000000c0d0e7389 */ /* 0x00006400000c000b */
[----:B01----:R-:W-:Y:S01]  /*1e9b0*/  ENDCOLLECTIVE ;  /* 0x000000000000791b */ /* 0x003fe20003800000 */
.L_x_10102:
        /* <DEDUP_REMOVED lines=11> */
.L_x_10103:
[----:B------:R-:W-:Y:S02]  /*1ea70*/  IMAD.MOV.U32 R13, RZ, RZ, R9 ;  /* 0x000000ffff0d7224 */ /* 0x000fe400078e0009 */
[----:B------:R-:W-:Y:S02]  /*1ea80*/  IMAD.MOV.U32 R12, RZ, RZ, 0x4 ;  /* 0x00000004ff0c7424 */ /* 0x000fe400078e00ff */
[----:B------:R-:W-:-:S07]  /*1ea90*/  IMAD.MOV.U32 R2, RZ, RZ, R14 ;  /* 0x000000ffff027224 */ /* 0x000fce00078e000e */
[----:B------:R-:W-:Y:S05]  /*1eaa0*/  WARPSYNC.COLLECTIVE R15, `(.L_x_10104) ;  /* 0x000000000f087348 */ /* 0x000fea0003c00000 */
[----:B------:R0:W1:Y:S02]  /*1eab0*/  SHFL.IDX P6, R14, R13, R12, R11 ;  /* 0x0000000c0d0e7389 */ /* 0x00006400000c000b */
[----:B01----:R-:W-:Y:S01]  /*1eac0*/  ENDCOLLECTIVE ;  /* 0x000000000000791b */ /* 0x003fe20003800000 */
.L_x_10104:
        /* <DEDUP_REMOVED lines=11> */
.L_x_10105:
[----:B------:R-:W-:Y:S02]  /*1eb80*/  IMAD.MOV.U32 R13, RZ, RZ, R9 ;  /* 0x000000ffff0d7224 */ /* 0x000fe400078e0009 */
[----:B------:R-:W-:Y:S02]  /*1eb90*/  IMAD.MOV.U32 R12, RZ, RZ, 0x5 ;  /* 0x00000005ff0c7424 */ /* 0x000fe400078e00ff */
[----:B------:R-:W-:-:S07]  /*1eba0*/  IMAD.MOV.U32 R2, RZ, RZ, R14 ;  /* 0x000000ffff027224 */ /* 0x000fce00078e000e */
[----:B------:R-:W-:Y:S05]  /*1ebb0*/  WARPSYNC.COLLECTIVE R15, `(.L_x_10106) ;  /* 0x000000000f087348 */ /* 0x000fea0003c00000 */
[----:B------:R0:W1:Y:S02]  /*1ebc0*/  SHFL.IDX P6, R14, R13, R12, R11 ;  /* 0x0000000c0d0e7389 */ /* 0x00006400000c000b */
[----:B01----:R-:W-:Y:S01]  /*1ebd0*/  ENDCOLLECTIVE ;  /* 0x000000000000791b */ /* 0x003fe20003800000 */
.L_x_10106:
        /* <DEDUP_REMOVED lines=11> */
.L_x_10107:
[----:B------:R-:W-:Y:S01]  /*1ec90*/  IMAD.MOV.U32 R2, RZ, RZ, R14 ;  /* 0x000000ffff027224 */ /* 0x000fe200078e000e */
[----:B------:R-:W-:Y:S06]  /*1eca0*/  BRA `(.L_x_10108) ;  /* 0xffffffa400e07947 */ /* 0x000fec000383ffff */
.L_x_9921:
[----:B---3--:R3:W4:Y:S02]  /*1ecb0*/  SYNCS.PHASECHK.TRANS64.TRYWAIT P0, [R4+URZ+0x22860], R21 ;  /* 0x02286015040075a7 */ /* 0x008724000800017f */
[----:B----4-:R-:W-:Y:S05]  /*1ecc0*/  @!P0 NANOSLEEP.SYNCS 0x989680 ;  /* 0x009896800000895d */ /* 0x010fea0003900000 */
[----:B------:R-:W4:Y:S02]  /*1ecd0*/  @!P0 SYNCS.PHASECHK.TRANS64 P0, [R4+URZ+0x22860], R21 ;  /* 0x02286015040085a7 */ /* 0x000f24000800007f */
[----:B----4-:R-:W-:Y:S05]  /*1ece0*/  @!P0 BRA `(.L_x_9921) ;  /* 0xfffffffc00f08947 */ /* 0x010fea000383ffff */
[----:B------:R-:W-:Y:S05]  /*1ecf0*/  BRA `(.L_x_10109) ;  /* 0xffffffa800307947 */ /* 0x000fea000383ffff */
.L_x_9922:
        /* <DEDUP_REMOVED lines=8> */
.L_x_10111:
[----:B------:R-:W-:Y:S05]  /*1ed80*/  BSYNC B1 ;  /* 0x0000000000017941 */ /* 0x000fea0003800000 */
.L_x_10110:
        /* <DEDUP_REMOVED lines=9> */
.L_x_10112:
[----:B------:R-:W-:Y:S02]  /*1ee20*/  IMAD.MOV.U32 R13, RZ, RZ, R7 ;  /* 0x000000ffff0d7224 */ /* 0x000fe400078e0007 */
[----:B------:R-:W-:Y:S01]  /*1ee30*/  IMAD.MOV.U32 R12, RZ, RZ, 0x1 ;  /* 0x00000001ff0c7424 */ /* 0x000fe200078e00ff */
[----:B------:R-:W-:-:S13]  /*1ee40*/  IADD3 R2, P0, R14, R0, RZ ;  /* 0x000000000e027210 */ /* 0x000fda0007f1e0ff */
[----:B------:R-:W-:Y:S05]  /*1ee50*/  WARPSYNC.COLLECTIVE R15, `(.L_x_10113) ;  /* 0x000000000f087348 */ /* 0x000fea0003c00000 */
[----:B------:R0:W1:Y:S02]  /*1ee60*/  SHFL.IDX P6, R14, R13, R12, R11 ;  /* 0x0000000c0d0e7389 */ /* 0x00006400000c000b */
[----:B01----:R-:W-:Y:S01]  /*1ee70*/  ENDCOLLECTIVE ;  /* 0x000000000000791b */ /* 0x003fe20003800000 */
.L_x_10113:
        /* <DEDUP_REMOVED lines=13> */
.L_x_10114:
[----:B------:R-:W-:Y:S02]  /*1ef50*/  IMAD.MOV.U32 R13, RZ, RZ, R7 ;  /* 0x000000ffff0d7224 */ /* 0x000fe400078e0007 */
[----:B------:R-:W-:Y:S01]  /*1ef60*/  IMAD.MOV.U32 R12, RZ, RZ, 0x2 ;  /* 0x00000002ff0c7424 */ /* 0x000fe200078e00ff */
[----:B------:R-:W-:-:S13]  /*1ef70*/  IADD3 R2, P0, R14, R0, RZ ;  /* 0x000000000e027210 */ /* 0x000fda0007f1e0ff */
[----:B------:R-:W-:Y:S05]  /*1ef80*/  WARPSYNC.COLLECTIVE R15, `(.L_x_10115) ;  /* 0x000000000f087348 */ /* 0x000fea0003c00000 */
[----:B------:R0:W1:Y:S02]  /*1ef90*/  SHFL.IDX P6, R14, R13, R12, R11 ;  /* 0x0000000c0d0e7389 */ /* 0x00006400000c000b */
[----:B01----:R-:W-:Y:S01]  /*1efa0*/  ENDCOLLECTIVE ;  /* 0x000000000000791b */ /* 0x003fe20003800000 */
.L_x_10115:
        /* <DEDUP_REMOVED lines=13> */
.L_x_10116:
[----:B------:R-:W-:Y:S02]  /*1f080*/  IMAD.MOV.U32 R13, RZ, RZ, R7 ;  /* 0x000000ffff0d7224 */ /* 0x000fe400078e0007 */
[----:B------:R-:W-:Y:S01]  /*1f090*/  IMAD.MOV.U32 R12, RZ, RZ, 0x3 ;  /* 0x00000003ff0c7424 */ /* 0x000fe200078e00ff */
[----:B------:R-:W-:-:S13]  /*1f0a0*/  IADD3 R2, P0, R14, R0, RZ ;  /* 0x000000000e027210 */ /* 0x000fda0007f1e0ff */
[----:B------:R-:W-:Y:S05]  /*1f0b0*/  WARPSYNC.COLLECTIVE R15, `(.L_x_10117) ;  /* 0x000000000f087348 */ /* 0x000fea0003c00000 */
[----:B------:R0:W1:Y:S02]  /*1f0c0*/  SHFL.IDX P6, R14, R13, R12, R11 ;  /* 0x0000000c0d0e7389 */ /* 0x00006400000c000b */
[----:B01----:R-:W-:Y:S01]  /*1f0d0*/  ENDCOLLECTIVE ;  /* 0x000000000000791b */ /* 0x003fe20003800000 */
.L_x_10117:
        /* <DEDUP_REMOVED lines=13> */
.L_x_10118:
[----:B------:R-:W-:Y:S02]  /*1f1b0*/  IMAD.MOV.U32 R13, RZ, RZ, R7 ;  /* 0x000000ffff0d7224 */ /* 0x000fe400078e0007 */
[----:B------:R-:W-:Y:S01]  /*1f1c0*/  IMAD.MOV.U32 R12, RZ, RZ, 0x4 ;  /* 0x00000004ff0c7424 */ /* 0x000fe200078e00ff */
[----:B------:R-:W-:-:S13]  /*1f1d0*/  IADD3 R2, P0, R14, R0, RZ ;  /* 0x000000000e027210 */ /* 0x000fda0007f1e0ff */
[----:B------:R-:W-:Y:S05]  /*1f1e0*/  WARPSYNC.COLLECTIVE R15, `(.L_x_10119) ;  /* 0x000000000f087348 */ /* 0x000fea0003c00000 */
[----:B------:R0:W1:Y:S02]  /*1f1f0*/  SHFL.IDX P6, R14, R13, R12, R11 ;  /* 0x0000000c0d0e7389 */ /* 0x00006400000c000b */
[----:B01----:R-:W-:Y:S01]  /*1f200*/  ENDCOLLECTIVE ;  /* 0x000000000000791b */ /* 0x003fe20003800000 */
.L_x_10119:
        /* <DEDUP_REMOVED lines=13> */
.L_x_10120:
[----:B------:R-:W-:Y:S02]  /*1f2e0*/  IMAD.MOV.U32 R13, RZ, RZ, R7 ;  /* 0x000000ffff0d7224 */ /* 0x000fe400078e0007 */
[----:B------:R-:W-:Y:S01]  /*1f2f0*/  IMAD.MOV.U32 R12, RZ, RZ, 0x5 ;  /* 0x00000005ff0c7424 */ /* 0x000fe200078e00ff */
[----:B------:R-:W-:-:S13]  /*1f300*/  IADD3 R2, P0, R14, R0, RZ ;  /* 0x000000000e027210 */ /* 0x000fda0007f1e0ff */
[----:B------:R-:W-:Y:S05]  /*1f310*/  WARPSYNC.COLLECTIVE R15, `(.L_x_10121) ;  /* 0x000000000f087348 */ /* 0x000fea0003c00000 */
[----:B------:R0:W1:Y:S02]  /*1f320*/  SHFL.IDX P6, R14, R13, R12, R11 ;  /* 0x0000000c0d0e7389 */ /* 0x00006400000c000b */
[----:B01----:R-:W-:Y:S01]  /*1f330*/  ENDCOLLECTIVE ;  /* 0x000000000000791b */ /* 0x003fe20003800000 */
.L_x_10121:
        /* <DEDUP_REMOVED lines=13> */
.L_x_10122:
[----:B------:R-:W-:Y:S05]  /*1f410*/  BRA `(.L_x_10123) ;  /* 0xffffffa400787947 */ /* 0x000fea000383ffff */
.L_x_9930:
        /* <DEDUP_REMOVED lines=8> */
.L_x_10125:
[----:B------:R-:W-:Y:S05]  /*1f4a0*/  BSYNC B0 ;  /* 0x0000000000007941 */ /* 0x000fea0003800000 */
.L_x_10124:
        /* <DEDUP_REMOVED lines=9> */
.L_x_10126:
        /* <DEDUP_REMOVED lines=24> */
.L_x_10127:
[----:B------:R-:W-:Y:S01]  /*1f6c0*/  IMAD.MOV.U32 R12, RZ, RZ, 0x2 ;  /* 0x00000002ff0c7424 */ /* 0x000fe200078e00ff */
[----:B------:R-:W-:-:S05]  /*1f6d0*/  SEL R14, R14, RZ, P1 ;  /* 0x000000ff0e0e7207 */ /* 0x000fca0000800000 */
[----:B------:R-:W-:-:S04]  /*1f6e0*/  IMAD.IADD R5, R13, 0x1, R14 ;  /* 0x000000010d057824 */ /* 0x000fc800078e020e */
[----:B------:R-:W-:-:S07]  /*1f6f0*/  IMAD.MOV.U32 R13, RZ, RZ, R5 ;  /* 0x000000ffff0d7224 */ /* 0x000fce00078e0005 */
[----:B------:R-:W-:Y:S05]  /*1f700*/  WARPSYNC.COLLECTIVE R15, `(.L_x_10128) ;  /* 0x000000000f087348 */ /* 0x000fea0003c00000 */
[----:B------:R0:W1:Y:S02]  /*1f710*/  SHFL.UP P6, R14, R13, R12, R11 ;  /* 0x0400000c0d0e7389 */ /* 0x00006400000c000b */
[----:B01----:R-:W-:Y:S01]  /*1f720*/  ENDCOLLECTIVE ;  /* 0x000000000000791b */ /* 0x003fe20003800000 */
.L_x_10128:
[----:B------:R-:W-:Y:S01]  /*1f730*/  IMAD.MOV.U32 R12, RZ, RZ, 0x4 ;  /* 0x00000004ff0c7424 */ /* 0x000fe200078e00ff */
[----:B------:R-:W-:-:S05]  /*1f740*/  SEL R2, R14, RZ, P2 ;  /* 0x000000ff0e027207 */ /* 0x000fca0001000000 */
[----:B------:R-:W-:-:S04]  /*1f750*/  IMAD.IADD R2, R5, 0x1, R2 ;  /* 0x0000000105027824 */ /* 0x000fc800078e0202 */
[----:B------:R-:W-:-:S07]  /*1f760*/  IMAD.MOV.U32 R13, RZ, RZ, R2 ;  /* 0x000000ffff0d7224 */ /* 0x000fce00078e0002 */
[----:B------:R-:W-:Y:S05]  /*1f770*/  WARPSYNC.COLLECTIVE R15, `(.L_x_10129) ;  /* 0x000000000f087348 */ /* 0x000fea0003c00000 */
[----:B------:R0:W1:Y:S02]  /*1f780*/  SHFL.UP P6, R14, R13, R12, R11 ;  /* 0x0400000c0d0e7389 */ /* 0x00006400000c000b */
[----:B01----:R-:W-:Y:S01]  /*1f790*/  ENDCOLLECTIVE ;  /* 0x000000000000791b */ /* 0x003fe20003800000 */
.L_x_10129:
[----:B------:R-:W-:Y:S01]  /*1f7a0*/  IMAD.MOV.U32 R12, RZ, RZ, 0x8 ;  /* 0x00000008ff0c7424 */ /* 0x000fe200078e00ff */
[----:B------:R-:W-:-:S05]  /*1f7b0*/  SEL R3, R14, RZ, P3 ;  /* 0x000000ff0e037207 */ /* 0x000fca0001800000 */
[----:B------:R-:W-:-:S04]  /*1f7c0*/  IMAD.IADD R3, R2, 0x1, R3 ;  /* 0x0000000102037824 */ /* 0x000fc800078e0203 */
[----:B------:R-:W-:-:S07]  /*1f7d0*/  IMAD.MOV.U32 R13, RZ, RZ, R3 ;  /* 0x000000ffff0d7224 */ /* 0x000fce00078e0003 */
[----:B------:R-:W-:Y:S05]  /*1f7e0*/  WARPSYNC.COLLECTIVE R15, `(.L_x_10130) ;  /* 0x000000000f087348 */ /* 0x000fea0003c00000 */
[----:B------:R0:W1:Y:S02]  /*1f7f0*/  SHFL.UP P6, R14, R13, R12, R11 ;  /* 0x0400000c0d0e7389 */ /* 0x00006400000c000b */
[----:B01----:R-:W-:Y:S01]  /*1f800*/  ENDCOLLECTIVE ;  /* 0x000000000000791b */ /* 0x003fe20003800000 */
.L_x_10130:
[----:B------:R-:W-:Y:S01]  /*1f810*/  IMAD.MOV.U32 R12, RZ, RZ, 0x10 ;  /* 0x00000010ff0c7424 */ /* 0x000fe200078e00ff */
[----:B------:R-:W-:-:S05]  /*1f820*/  SEL R14, R14, RZ, P4 ;  /* 0x000000ff0e0e7207 */ /* 0x000fca0002000000 */
[----:B------:R-:W-:-:S04]  /*1f830*/  IMAD.IADD R5, R3, 0x1, R14 ;  /* 0x0000000103057824 */ /* 0x000fc800078e020e */
[----:B------:R-:W-:-:S07]  /*1f840*/  IMAD.MOV.U32 R13, RZ, RZ, R5 ;  /* 0x000000ffff0d7224 */ /* 0x000fce00078e0005 */
[----:B------:R-:W-:Y:S05]  /*1f850*/  WARPSYNC.COLLECTIVE R15, `(.L_x_10131) ;  /* 0x000000000f087348 */ /* 0x000fea0003c00000 */
[----:B------:R0:W1:Y:S02]  /*1f860*/  SHFL.UP P6, R14, R13, R12, R11 ;  /* 0x0400000c0d0e7389 */ /* 0x00006400000c000b */
[----:B01----:R-:W-:Y:S01]  /*1f870*/  ENDCOLLECTIVE ;  /* 0x000000000000791b */ /* 0x003fe20003800000 */
.L_x_10131:
        /* <DEDUP_REMOVED lines=8> */
.L_x_10132:
[----:B------:R-:W-:Y:S05]  /*1f900*/  BRA `(.L_x_10133) ;  /* 0xffffffa400dc7947 */ /* 0x000fea000383ffff */
.L_x_9933:
[----:B------:R-:W-:Y:S01]  /*1f910*/  BSSY B0, `(.L_x_10134) ;  /* 0x0000007000007945 */ /* 0x000fe20003800000 */
[----:B------:R-:W-:Y:S02]  /*1f920*/  IMAD.MOV.U32 R12, RZ, RZ, 0x1 ;  /* 0x00000001ff0c7424 */ /* 0x000fe400078e00ff */
[----:B------:R-:W-:Y:S02]  /*1f930*/  IMAD.MOV.U32 R11, RZ, RZ, RZ ;  /* 0x000000ffff0b7224 */ /* 0x000fe400078e00ff */
[----:B------:R-:W-:-:S07]  /*1f940*/  IMAD.MOV.U32 R15, RZ, RZ, -0x1 ;  /* 0xffffffffff0f7424 */ /* 0x000fce00078e00ff */
[----:B------:R-:W-:Y:S05]  /*1f950*/  WARPSYNC.COLLECTIVE R15, `(.L_x_10135) ;  /* 0x000000000f087348 */ /* 0x000fea0003c00000 */
[----:B------:R0:W1:Y:S02]  /*1f960*/  SHFL.UP P6, R14, R13, R12, R11 ;  /* 0x0400000c0d0e7389 */ /* 0x00006400000c000b */
[----:B01----:R-:W-:Y:S01]  /*1f970*/  ENDCOLLECTIVE ;  /* 0x000000000000791b */ /* 0x003fe20003800000 */
.L_x_10135:
[----:B------:R-:W-:Y:S05]  /*1f980*/  BSYNC B0 ;  /* 0x0000000000007941 */ /* 0x000fea0003800000 */
.L_x_10134:
        /* <DEDUP_REMOVED lines=8> */
.L_x_10136:
[----:B------:R-:W-:Y:S01]  /*1fa10*/  IMAD.MOV.U32 R12, RZ, RZ, 0x4 ;  /* 0x00000004ff0c7424 */ /* 0x000fe200078e00ff */
[----:B------:R-:W-:-:S05]  /*1fa20*/  SEL R2, R14, RZ, P2 ;  /* 0x000000ff0e027207 */ /* 0x000fca0001000000 */
[----:B------:R-:W-:-:S04]  /*1fa30*/  IMAD.IADD R2, R13, 0x1, R2 ;  /* 0x000000010d027824 */ /* 0x000fc800078e0202 */
[----:B------:R-:W-:-:S07]  /*1fa40*/  IMAD.MOV.U32 R13, RZ, RZ, R2 ;  /* 0x000000ffff0d7224 */ /* 0x000fce00078e0002 */
[----:B------:R-:W-:Y:S05]  /*1fa50*/  WARPSYNC.COLLECTIVE R15, `(.L_x_10137) ;  /* 0x000000000f087348 */ /* 0x000fea0003c00000 */
[----:B------:R0:W1:Y:S02]  /*1fa60*/  SHFL.UP P6, R14, R13, R12, R11 ;  /* 0x0400000c0d0e7389 */ /* 0x00006400000c000b */
[----:B01----:R-:W-:Y:S01]  /*1fa70*/  ENDCOLLECTIVE ;  /* 0x000000000000791b */ /* 0x003fe20003800000 */
.L_x_10137:
[----:B------:R-:W-:Y:S01]  /*1fa80*/  IMAD.MOV.U32 R12, RZ, RZ, 0x8 ;  /* 0x00000008ff0c7424 */ /* 0x000fe200078e00ff */
[----:B------:R-:W-:-:S05]  /*1fa90*/  SEL R3, R14, RZ, P3 ;  /* 0x000000ff0e037207 */ /* 0x000fca0001800000 */
[----:B------:R-:W-:-:S04]  /*1faa0*/  IMAD.IADD R3, R2, 0x1, R3 ;  /* 0x0000000102037824 */ /* 0x000fc800078e0203 */
[----:B------:R-:W-:-:S07]  /*1fab0*/  IMAD.MOV.U32 R13, RZ, RZ, R3 ;  /* 0x000000ffff0d7224 */ /* 0x000fce00078e0003 */
[----:B------:R-:W-:Y:S05]  /*1fac0*/  WARPSYNC.COLLECTIVE R15, `(.L_x_10138) ;  /* 0x000000000f087348 */ /* 0x000fea0003c00000 */
[----:B------:R0:W1:Y:S02]  /*1fad0*/  SHFL.UP P6, R14, R13, R12, R11 ;  /* 0x0400000c0d0e7389 */ /* 0x00006400000c000b */
[----:B01----:R-:W-:Y:S01]  /*1fae0*/  ENDCOLLECTIVE ;  /* 0x000000000000791b */ /* 0x003fe20003800000 */
.L_x_10138:
[----:B------:R-:W-:Y:S01]  /*1faf0*/  IMAD.MOV.U32 R12, RZ, RZ, 0x10 ;  /* 0x00000010ff0c7424 */ /* 0x000fe200078e00ff */
[----:B------:R-:W-:-:S05]  /*1fb00*/  SEL R14, R14, RZ, P4 ;  /* 0x000000ff0e0e7207 */ /* 0x000fca0002000000 */
[----:B------:R-:W-:-:S04]  /*1fb10*/  IMAD.IADD R5, R3, 0x1, R14 ;  /* 0x0000000103057824 */ /* 0x000fc800078e020e */
[----:B------:R-:W-:-:S07]  /*1fb20*/  IMAD.MOV.U32 R13, RZ, RZ, R5 ;  /* 0x000000ffff0d7224 */ /* 0x000fce00078e0005 */
[----:B------:R-:W-:Y:S05]  /*1fb30*/  WARPSYNC.COLLECTIVE R15, `(.L_x_10139) ;  /* 0x000000000f087348 */ /* 0x000fea0003c00000 */
[----:B------:R0:W1:Y:S02]  /*1fb40*/  SHFL.UP P6, R14, R13, R12, R11 ;  /* 0x0400000c0d0e7389 */ /* 0x00006400000c000b */
[----:B01----:R-:W-:Y:S01]  /*1fb50*/  ENDCOLLECTIVE ;  /* 0x000000000000791b */ /* 0x003fe20003800000 */
.L_x_10139:
        /* <DEDUP_REMOVED lines=8> */
.L_x_10140:
[----:B------:R-:W-:Y:S05]  /*1fbe0*/  BRA `(.L_x_10141) ;  /* 0xffffffa400c87947 */ /* 0x000fea000383ffff */
.L_x_9935:
[----:B------:R-:W-:Y:S01]  /*1fbf0*/  BSSY B0, `(.L_x_10142) ;  /* 0x0000006000007945 */ /* 0x000fe20003800000 */
[----:B------:R-:W-:Y:S01]  /*1fc00*/  PLOP3.LUT P6, PT, P6, PT, PT, 0x8, 0x0 ;  /* 0x000000000000781c */ /* 0x000fe200037ce170 */
[----:B------:R-:W-:-:S12]  /*1fc10*/  IMAD.MOV.U32 R15, RZ, RZ, -0x1 ;  /* 0xffffffffff0f7424 */ /* 0x000fd800078e00ff */
[----:B0-----:R-:W-:Y:S05]  /*1fc20*/  WARPSYNC.COLLECTIVE R15, `(.L_x_10143) ;  /* 0x000000000f087348 */ /* 0x001fea0003c00000 */
[----:B------:R-:W-:Y:S01]  /*1fc30*/  VOTE.ANY R14, PT, P6 ;  /* 0x00000000000e7806 */ /* 0x000fe200030e0100 */
[----:B0-----:R-:W-:Y:S06]  /*1fc40*/  ENDCOLLECTIVE ;  /* 0x000000000000791b */ /* 0x001fec0003800000 */
.L_x_10143:
[----:B------:R-:W-:Y:S05]  /*1fc50*/  BSYNC B0 ;  /* 0x0000000000007941 */ /* 0x000fea0003800000 */
.L_x_10142:
        /* <DEDUP_REMOVED lines=9> */
.L_x_10144:
[----:B------:R-:W-:Y:S02]  /*1fcf0*/  IMAD.MOV.U32 R13, RZ, RZ, R4 ;  /* 0x000000ffff0d7224 */ /* 0x000fe400078e0004 */
[----:B------:R-:W-:-:S07]  /*1fd00*/  IMAD.MOV.U32 R7, RZ, RZ, R14 ;  /* 0x000000ffff077224 */ /* 0x000fce00078e000e */
[----:B------:R-:W-:Y:S05]  /*1fd10*/  WARPSYNC.COLLECTIVE R15, `(.L_x_10145) ;  /* 0x000000000f087348 */ /* 0x000fea0003c00000 */
[----:B------:R0:W1:Y:S02]  /*1fd20*/  SHFL.IDX P6, R14, R13, R12, R11 ;  /* 0x0000000c0d0e7389 */ /* 0x00006400000c000b */
[----:B01----:R-:W-:Y:S01]  /*1fd30*/  ENDCOLLECTIVE ;  /* 0x000000000000791b */ /* 0x003fe20003800000 */
.L_x_10145:
[----:B------:R-:W-:Y:S01]  /*1fd40*/  IMAD.MOV.U32 R4, RZ, RZ, R14 ;  /* 0x000000ffff047224 */ /* 0x000fe200078e000e */
[----:B------:R-:W-:Y:S06]  /*1fd50*/  BRA `(.L_x_10146) ;  /* 0xffffffa400a87947 */ /* 0x000fec000383ffff */
.L_x_9937:
[----:B------:R-:W-:Y:S01]  /*1fd60*/  BSSY B0, `(.L_x_10147) ;  /* 0x0000007000007945 */ /* 0x000fe20003800000 */
[----:B------:R-:W-:Y:S02]  /*1fd70*/  IMAD.MOV.U32 R13, RZ, RZ, R3 ;  /* 0x000000ffff0d7224 */ /* 0x000fe400078e0003 */
[----:B------:R-:W-:Y:S02]  /*1fd80*/  IMAD.MOV.U32 R11, RZ, RZ, 0x1f ;  /* 0x0000001fff0b7424 */ /* 0x000fe400078e00ff */
[----:B------:R-:W-:-:S07]  /*1fd90*/  IMAD.MOV.U32 R15, RZ, RZ, -0x1 ;  /* 0xffffffffff0f7424 */ /* 0x000fce00078e00ff */
[----:B0123--:R-:W-:Y:S05]  /*1fda0*/  WARPSYNC.COLLECTIVE R15, `(.L_x_10148) ;  /* 0x000000000f087348 */ /* 0x00ffea0003c00000 */
[----:B------:R4:W0:Y:S02]  /*1fdb0*/  SHFL.IDX P6, R14, R13, R12, R11 ;  /* 0x0000000c0d0e7389 */ /* 0x00082400000c000b */
[----:B01234-:R-:W-:Y:S01]  /*1fdc0*/  ENDCOLLECTIVE ;  /* 0x000000000000791b */ /* 0x01ffe20003800000 */
.L_x_10148:
[----:B------:R-:W-:Y:S05]  /*1fdd0*/  BSYNC B0 ;  /* 0x0000000000007941 */ /* 0x000fea0003800000 */
.L_x_10147:
[----:B------:R-:W-:Y:S01]  /*1fde0*/  IMAD.MOV.U32 R16, RZ, RZ, R14 ;  /* 0x000000ffff107224 */ /* 0x000fe200078e000e */
[----:B------:R-:W-:Y:S06]  /*1fdf0*/  BRA `(.L_x_9936) ;  /* 0xffffffa400987947 */ /* 0x000fec000383ffff */
.L_x_9941:
[----:B0-----:R0:W1:Y:S02]  /*1fe00*/  SYNCS.PHASECHK.TRANS64.TRYWAIT P0, [R5+URZ+0x22820], R0 ;  /* 0x02282000050075a7 */ /* 0x001064000800017f */
[----:B-1----:R-:W-:Y:S05]  /*1fe10*/  @!P0 NANOSLEEP.SYNCS 0x989680 ;  /* 0x009896800000895d */ /* 0x002fea0003900000 */
[----:B------:R-:W1:Y:S02]  /*1fe20*/  @!P0 SYNCS.PHASECHK.TRANS64 P0, [R5+URZ+0x22820], R0 ;  /* 0x02282000050085a7 */ /* 0x000e64000800007f */
[----:B-1----:R-:W-:Y:S05]  /*1fe30*/  @!P0 BRA `(.L_x_9941) ;  /* 0xfffffffc00f08947 */ /* 0x002fea000383ffff */
[----:B------:R-:W-:Y:S05]  /*1fe40*/  BRA `(.L_x_10149) ;  /* 0xffffffa800f07947 */ /* 0x000fea000383ffff */
.L_x_9942:
        /* <DEDUP_REMOVED lines=8> */
[----:B0--34-:R-:W-:Y:S05]  /*1fed0*/  WARPSYNC.COLLECTIVE R15, `(.L_x_10151) ;  /* 0x000000000f087348 */ /* 0x019fea0003c00000 */
[----:B------:R1:W2:Y:S02]  /*1fee0*/  SHFL.IDX P6, R14, R13, R12, R11 ;  /* 0x0000000c0d0e7389 */ /* 0x0002a400000c000b */
[----:B01234-:R-:W-:Y:S01]  /*1fef0*/  ENDCOLLECTIVE ;  /* 0x000000000000791b */ /* 0x01ffe20003800000 */
.L_x_10151:
[----:B------:R-:W-:Y:S05]  /*1ff00*/  BSYNC B0 ;  /* 0x0000000000007941 */ /* 0x000fea0003800000 */
.L_x_10150:
[----:B------:R-:W-:Y:S05]  /*1ff10*/  BRA `(.L_x_10152) ;  /* 0xffffffa800d87947 */ /* 0x000fea000383ffff */
.L_x_9943:
[----:B------:R-:W-:Y:S01]  /*1ff20*/  BSSY B0, `(.L_x_10153) ;  /* 0x0000006000007945 */ /* 0x000fe20003800000 */
[----:B------:R-:W-:-:S07]  /*1ff30*/  IMAD.MOV.U32 R15, RZ, RZ, -0x1 ;  /* 0xffffffffff0f7424 */ /* 0x000fce00078e00ff */
[----:B0--34-:R-:W-:Y:S05]  /*1ff40*/  WARPSYNC.COLLECTIVE R15, `(.L_x_10154) ;  /* 0x000000000f0c7348 */ /* 0x019fea0003c00000 */
[----:B------:R-:W-:Y:S02]  /*1ff50*/  ELECT P6, UR62, PT ;  /* 0x00000000003e782f */ /* 0x000fe400038c0000 */
[----:B------:R-:W-:Y:S01]  /*1ff60*/  MOV R14, UR62 ;  /* 0x0000003e000e7c02 */ /* 0x000fe20008000f00 */
[----:B0--34-:R-:W-:Y:S10]  /*1ff70*/  ENDCOLLECTIVE ;  /* 0x000000000000791b */ /* 0x019ff40003800000 */
.L_x_10154:
[----:B------:R-:W-:Y:S05]  /*1ff80*/  BSYNC B0 ;  /* 0x0000000000007941 */ /* 0x000fea0003800000 */
.L_x_10153:
[----:B------:R-:W-:Y:S05]  /*1ff90*/  BRA `(.L_x_10155) ;  /* 0xffffffa800cc7947 */ /* 0x000fea000383ffff */
.L_x_9945:
[----:B0-----:R0:W1:Y:S02]  /*1ffa0*/  SYNCS.PHASECHK.TRANS64.TRYWAIT P1, [R3+URZ+0x22840], R2 ;  /* 0x02284002030075a7 */ /* 0x001064000802017f */
[----:B-1----:R-:W-:Y:S05]  /*1ffb0*/  @!P1 NANOSLEEP.SYNCS 0x989680 ;  /* 0x009896800000995d */ /* 0x002fea0003900000 */
[----:B------:R-:W1:Y:S02]  /*1ffc0*/  @!P1 SYNCS.PHASECHK.TRANS64 P1, [R3+URZ+0x22840], R2 ;  /* 0x02284002030095a7 */ /* 0x000e64000802007f */
[----:B-1----:R-:W-:Y:S05]  /*1ffd0*/  @!P1 BRA `(.L_x_9945) ;  /* 0xfffffffc00f09947 */ /* 0x002fea000383ffff */
[----:B------:R-:W-:Y:S05]  /*1ffe0*/  BRA `(.L_x_10156) ;  /* 0xffffffa800e87947 */ /* 0x000fea000383ffff */
.L_x_9947:
[----:B-1----:R1:W2:Y:S02]  /*1fff0*/  SYNCS.PHASECHK.TRANS64.TRYWAIT P1, [R5+URZ+0x22840], R0 ;  /* 0x02284000050075a7 */ /* 0x0022a4000802017f */
[----:B--2---:R-:W-:Y:S05]  /*20000*/  @!P1 NANOSLEEP.SYNCS 0x989680 ;  /* 0x009896800000995d */ /* 0x004fea0003900000 */
[----:B------:R-:W2:Y:S02]  /*20010*/  @!P1 SYNCS.PHASECHK.TRANS64 P1, [R5+URZ+0x22840], R0 ;  /* 0x02284000050095a7 */ /* 0x000ea4000802007f */
[----:B--2---:R-:W-:Y:S05]  /*20020*/  @!P1 BRA `(.L_x_9947) ;  /* 0xfffffffc00f09947 */ /* 0x004fea000383ffff */
[----:B------:R-:W-:Y:S05]  /*20030*/  BRA `(.L_x_10157) ;  /* 0xffffffa800f47947 */ /* 0x000fea000383ffff */
.L_x_9949:
[----:B--2---:R2:W0:Y:S02]  /*20040*/  SYNCS.PHASECHK.TRANS64.TRYWAIT P1, [R3+URZ+0x22860], R2 ;  /* 0x02286002030075a7 */ /* 0x004424000802017f */
[----:B0-----:R-:W-:Y:S05]  /*20050*/  @!P1 NANOSLEEP.SYNCS 0x989680 ;  /* 0x009896800000995d */ /* 0x001fea0003900000 */
[----:B------:R-:W0:Y:S02]  /*20060*/  @!P1 SYNCS.PHASECHK.TRANS64 P1, [R3+URZ+0x22860], R2 ;  /* 0x02286002030095a7 */ /* 0x000e24000802007f */
[----:B0-----:R-:W-:Y:S05]  /*20070*/  @!P1 BRA `(.L_x_9949) ;  /* 0xfffffffc00f09947 */ /* 0x001fea000383ffff */
[----:B------:R-:W-:Y:S05]  /*20080*/  BRA `(.L_x_10158) ;  /* 0xffffffa800f07947 */ /* 0x000fea000383ffff */
.L_x_10159:
        /* <DEDUP_REMOVED lines=15> */
.L_x_15766:


//--------------------- .text._ZN7cutlass13device_kernelIN5flash11enable_sm90INS1_16FlashAttnFwdSm90INS1_25CollectiveMainloopFwdSm90ILi2EN4cute5tupleIJNS5_1CILi1EEES8_S8_EEENS6_IJNS7_ILi128EEENS7_ILi96EEENS7_ILi64EEEEEELi256ENS_10bfloat16_tEfNS_4arch4Sm90ELb0ELb0ELb1ELb1ELb1ELb0ELb1ELb1ELb0ELb1ELb1ELb0EEENS1_21CollectiveEpilogueFwdINS6_IJSA_NS7_ILi256EEESB_EEES9_SE_SG_Li256ELb1ELb1ELb1ELb0EEENS1_36VarlenDynamicPersistentTileSchedulerILi128ELi96ELi256ELi128ELb1ELb1ELb1ELb0ELb1ELb1EEEEEEEEEvNT_6ParamsE --------------------------
	.section	.text._ZN7cutlass13device_kernelIN5flash11enable_sm90INS1_16FlashAttnFwdSm90INS1_25CollectiveMainloopFwdSm90ILi2EN4cute5tupleIJNS5_1CILi1EEES8_S8_EEENS6_IJNS7_ILi128EEENS7_ILi96EEENS7_ILi64EEEEEELi256ENS_10bfloat16_tEfNS_4arch4Sm90ELb0ELb0ELb1ELb1ELb1ELb0ELb1ELb1ELb0ELb1ELb1ELb0EEENS1_21CollectiveEpilogueFwdINS6_IJSA_NS7_ILi256EEESB_EEES9_SE_SG_Li256ELb1ELb1ELb1ELb0EEENS1_36VarlenDynamicPersistentTileSchedulerILi128ELi96ELi256ELi128ELb1ELb1ELb1ELb0ELb1ELb1EEEEEEEEEvNT_6ParamsE,"ax",@progbits
	.align	128
.text._ZN7cutlass13device_kernelIN5flash11enable_sm90INS1_16FlashAttnFwdSm90INS1_25CollectiveMainloopFwdSm90ILi2EN4cute5tupleIJNS5_1CILi1EEES8_S8_EEENS6_IJNS7_ILi128EEENS7_ILi96EEENS7_ILi64EEEEEELi256ENS_10bfloat16_tEfNS_4arch4Sm90ELb0ELb0ELb1ELb1ELb1ELb0ELb1ELb1ELb0ELb1ELb1ELb0EEENS1_21CollectiveEpilogueFwdINS6_IJSA_NS7_ILi256EEESB_EEES9_SE_SG_Li256ELb1ELb1ELb1ELb0EEENS1_36VarlenDynamicPersistentTileSchedulerILi128ELi96ELi256ELi128ELb1ELb1ELb1ELb0ELb1ELb1EEEEEEEEEvNT_6ParamsE:
        .type           _ZN7cutlass13device_kernelIN5flash11enable_sm90INS1_16FlashAttnFwdSm90INS1_25CollectiveMainloopFwdSm90ILi2EN4cute5tupleIJNS5_1CILi1EEES8_S8_EEENS6_IJNS7_ILi128EEENS7_ILi96EEENS7_ILi64EEEEEELi256ENS_10bfloat16_tEfNS_4arch4Sm90ELb0ELb0ELb1ELb1ELb1ELb0ELb1ELb1ELb0ELb1ELb1ELb0EEENS1_21CollectiveEpilogueFwdINS6_IJSA_NS7_ILi256EEESB_EEES9_SE_SG_Li256ELb1ELb1ELb1ELb0EEENS1_36VarlenDynamicPersistentTileSchedulerILi128ELi96ELi256ELi128ELb1ELb1ELb1ELb0ELb1ELb1EEEEEEEEEvNT_6ParamsE,@function
        .size           _ZN7cutlass13device_kernelIN5flash11enable_sm90INS1_16FlashAttnFwdSm90INS1_25CollectiveMainloopFwdSm90ILi2EN4cute5tupleIJNS5_1CILi1EEES8_S8_EEENS6_IJNS7_ILi128EEENS7_ILi96EEENS7_ILi64EEEEEELi256ENS_10bfloat16_tEfNS_4arch4Sm90ELb0ELb0ELb1ELb1ELb1ELb0ELb1ELb1ELb0ELb1ELb1ELb0EEENS1_21CollectiveEpilogueFwdINS6_IJSA_NS7_ILi256EEESB_EEES9_SE_SG_Li256ELb1ELb1ELb1ELb0EEENS1_36VarlenDynamicPersistentTileSchedulerILi128ELi96ELi256ELi128ELb1ELb1ELb1ELb0ELb1ELb1EEEEEEEEEvNT_6ParamsE,(.L_x_15767 - _ZN7cutlass13device_kernelIN5flash11enable_sm90INS1_16FlashAttnFwdSm90INS1_25CollectiveMainloopFwdSm90ILi2EN4cute5tupleIJNS5_1CILi1EEES8_S8_EEENS6_IJNS7_ILi128EEENS7_ILi96EEENS7_ILi64EEEEEELi256ENS_10bfloat16_tEfNS_4arch4Sm90ELb0ELb0ELb1ELb1ELb1ELb0ELb1ELb1ELb0ELb1ELb1ELb0EEENS1_21CollectiveEpilogueFwdINS6_IJSA_NS7_ILi256EEESB_EEES9_SE_SG_Li256ELb1ELb1ELb1ELb0EEENS1_36VarlenDynamicPersistentTileSchedulerILi128ELi96ELi256ELi128ELb1ELb1ELb1ELb0ELb1ELb1EEEEEEEEEvNT_6ParamsE)
        .other          _ZN7cutlass13device_kernelIN5flash11enable_sm90INS1_16FlashAttnFwdSm90INS1_25CollectiveMainloopFwdSm90ILi2EN4cute5tupleIJNS5_1CILi1EEES8_S8_EEENS6_IJNS7_ILi128EEENS7_ILi96EEENS7_ILi64EEEEEELi256ENS_10bfloat16_tEfNS_4arch4Sm90ELb0ELb0ELb1ELb1ELb1ELb0ELb1ELb1ELb0ELb1ELb1ELb0EEENS1_21CollectiveEpilogueFwdINS6_IJSA_NS7_ILi256EEESB_EEES9_SE_SG_Li256ELb1ELb1ELb1ELb0EEENS1_36VarlenDynamicPersistentTileSchedulerILi128ELi96ELi256ELi128ELb1ELb1ELb1ELb0ELb1ELb1EEEEEEEEEvNT_6ParamsE,@"STO_CUDA_ENTRY STV_DEFAULT"
_ZN7cutlass13device_kernelIN5flash11enable_sm90INS1_16FlashAttnFwdSm90INS1_25CollectiveMainloopFwdSm90ILi2EN4cute5tupleIJNS5_1CILi1EEES8_S8_EEENS6_IJNS7_ILi128EEENS7_ILi96EEENS7_ILi64EEEEEELi256ENS_10bfloat16_tEfNS_4arch4Sm90ELb0ELb0ELb1ELb1ELb1ELb0ELb1ELb1ELb0ELb1ELb1ELb0EEENS1_21CollectiveEpilogueFwdINS6_IJSA_NS7_ILi256EEESB_EEES9_SE_SG_Li256ELb1ELb1ELb1ELb0EEENS1_36VarlenDynamicPersistentTileSchedulerILi128ELi96ELi256ELi128ELb1ELb1ELb1ELb0ELb1ELb1EEEEEEEEEvNT_6ParamsE:
        /* <DEDUP_REMOVED lines=47> */
.L_x_10160:
        /* <DEDUP_REMOVED lines=22> */
.L_x_10161:
        /* <DEDUP_REMOVED lines=18> */
.L_x_10162:
        /* <DEDUP_REMOVED lines=22> */
.L_x_10163:
        /* <DEDUP_REMOVED lines=23> */
.L_x_10164:
        /* <DEDUP_REMOVED lines=10> */
.L_x_10166:
[----:B------:R-:W-:-:S08]  /*08e0*/  NOP ;  /* 0x0000000000007918 */ /* 0x000fd00000000000 */
[----:B------:R-:W1:Y:S02]  /*08f0*/  USETMAXREG.TRY_ALLOC.CTAPOOL UP0, 0xe8 ;  /* 0x000000e8000079c8 */ /* 0x000e640008000600 */
[----:B-1----:R-:W-:-:S13]  /*0900*/  PLOP3.LUT P0, PT, PT, PT, UP0, 0x80, 0x0 ;  /* 0x000000000000781c */ /* 0x002fda0003f0f008 */
[----:B------:R-:W-:Y:S05]  /*0910*/  @!P0 BRA `(.L_x_10166) ;  /* 0xfffffffc00f08947 */ /* 0x000fea000383ffff */
[----:B------:R-:W-:Y:S01]  /*0920*/  SHF.R.U32.HI R2, RZ, 0x7, R0 ;  /* 0x00000007ff027819 */ /* 0x000fe20000011600 */
[----:B------:R-:W1:Y:S08]  /*0930*/  S2UR UR5, SR_CgaCtaId ;  /* 0x00000000000579c3 */ /* 0x000e700000008800 */
[----:B------:R-:W-:Y:S06]  /*0940*/  BAR.ARV 0x8, 0x180 ;  /* 0x0206000000007b1d */ /* 0x000fec0000002000 */
[----:B------:R-:W-:Y:S01]  /*0950*/  ISETP.NE.AND P0, PT, R2, 0x1, PT ;  /* 0x000000010200780c */ /* 0x000fe20003f05270 */
[----:B------:R-:W-:-:S12]  /*0960*/  UMOV UR4, 0x400 ;  /* 0x0000040000047882 */ /* 0x000fd80000000000 */
[----:B------:R-:W-:Y:S06]  /*0970*/  @!P0 BAR.ARV 0x9, 0x100 ;  /* 0x0244000000008b1d */ /* 0x000fec0000002000 */
[----:B-1----:R-:W-:Y:S02]  /*0980*/  ULEA UR4, UR5, UR4, 0x18 ;  /* 0x0000000405047291 */ /* 0x002fe4000f8ec03f */
[----:B------:R-:W-:Y:S07]  /*0990*/  BAR.SYNC.DEFER_BLOCKING 0x5, 0x180 ;  /* 0x0146000000007b1d */ /* 0x000fee0000010000 */
        /* <DEDUP_REMOVED lines=11> */
[----:B0-----:R-:W-:-:S04]  /*0a50*/  SHF.R.S32.HI R3, RZ, 0x1f, R0 ;  /* 0x0000001fff037819 */ /* 0x001fc80000011400 */
[CC--:B------:R-:W-:Y:S02]  /*0a60*/  LEA.HI R4, R3.reuse, R0.reuse, RZ, 0x4 ;  /* 0x0000000003047211 */ /* 0x0c0fe400078f20ff */
[----:B------:R-:W-:-:S04]  /*0a70*/  LEA.HI R7, R3, R0, RZ, 0x2 ;  /* 0x0000000003077211 */ /* 0x000fc800078f10ff */
[----:B------:R-:W-:Y:S02]  /*0a80*/  LOP3.LUT R11, R7, 0xfffffffc, RZ, 0xc0, !PT ;  /* 0xfffffffc070b7812 */ /* 0x000fe400078ec0ff */
[----:B------:R-:W-:-:S03]  /*0a90*/  SHF.R.S32.HI R7, RZ, 0x4, R4 ;  /* 0x00000004ff077819 */ /* 0x000fc60000011404 */
[----:B------:R-:W-:Y:S01]  /*0aa0*/  IMAD.IADD R12, R0, 0x1, -R11 ;  /* 0x00000001000c7824 */ /* 0x000fe200078e0a0b */
[----:B--2---:R-:W-:Y:S02]  /*0ab0*/  R2UR UR6, R2 ;  /* 0x00000000020672ca */ /* 0x004fe400000e0000 */
[----:B------:R-:W-:-:S04]  /*0ac0*/  LEA.HI R2, R3, R0, RZ, 0x7 ;  /* 0x0000000003027211 */ /* 0x000fc800078f38ff */
[----:B------:R-:W-:-:S05]  /*0ad0*/  LOP3.LUT R5, R2, 0xffffff80, RZ, 0xc0, !PT ;  /* 0xffffff8002057812 */ /* 0x000fca00078ec0ff */
[----:B------:R-:W-:Y:S01]  /*0ae0*/  IMAD.IADD R16, R0, 0x1, -R5 ;  /* 0x0000000100107824 */ /* 0x000fe200078e0a05 */
[----:B------:R-:W-:Y:S01]  /*0af0*/  LEA.HI R5, R3, R0, RZ, 0x5 ;  /* 0x0000000003057211 */ /* 0x000fe200078f28ff */
[----:B------:R-:W-:Y:S01]  /*0b00*/  ULOP3.LUT UR6, UR6, 0x1, URZ, 0xfc, !UPT ;  /* 0x0000000106067892 */ /* 0x000fe2000f8efc3f */
[C---:B------:R-:W-:Y:S02]  /*0b10*/  LOP3.LUT R3, R4.reuse, 0x3fffff0, RZ, 0xc0, !PT ;  /* 0x03fffff004037812 */ /* 0x040fe400078ec0ff */
[----:B------:R-:W-:Y:S01]  /*0b20*/  SHF.R.S32.HI R8, RZ, 0x1f, R16 ;  /* 0x0000001fff087819 */ /* 0x000fe20000011410 */
[----:B------:R-:W-:Y:S01]  /*0b30*/  IMAD.SHL.U32 R6, R5, 0x20, RZ ;  /* 0x0000002005067824 */ /* 0x000fe200078e00ff */
[----:B------:R-:W-:Y:S01]  /*0b40*/  LEA.HI R4, R4, R7, RZ, 0x1 ;  /* 0x0000000704047211 */ /* 0x000fe200078f08ff */
[----:B------:R-:W-:Y:S01]  /*0b50*/  IMAD.IADD R5, R0, 0x1, -R3 ;  /* 0x0000000100057824 */ /* 0x000fe200078e0a03 */
[CC--:B------:R-:W-:Y:S01]  /*0b60*/  LEA.HI R9, R8.reuse, R16.reuse, RZ, 0x2 ;  /* 0x0000001008097211 */ /* 0x0c0fe200078f10ff */
[----:B------:R-:W-:Y:S01]  /*0b70*/  STL [R1+0x20], R16 ;  /* 0x0000201001007387 */ /* 0x000fe20000100800 */
[----:B------:R-:W-:-:S02]  /*0b80*/  LEA.HI R8, R8, R16, RZ, 0x5 ;  /* 0x0000001008087211 */ /* 0x000fc400078f28ff */
[--C-:B------:R-:W-:Y:S02]  /*0b90*/  SHF.R.S32.HI R10, RZ, 0x2, R9.reuse ;  /* 0x00000002ff0a7819 */ /* 0x100fe40000011409 */
[----:B------:R-:W-:Y:S02]  /*0ba0*/  SHF.R.S32.HI R3, RZ, 0x1f, R9 ;  /* 0x0000001fff037819 */ /* 0x000fe40000011409 */
[----:B------:R-:W-:Y:S02]  /*0bb0*/  LOP3.LUT R6, R6, 0xfffffc00, RZ, 0xc0, !PT ;  /* 0xfffffc0006067812 */ /* 0x000fe400078ec0ff */
[----:B------:R-:W-:Y:S02]  /*0bc0*/  LEA.HI R0, R3, R10, RZ, 0x3 ;  /* 0x0000000a03007211 */ /* 0x000fe400078f18ff */
[----:B------:R-:W-:Y:S01]  /*0bd0*/  SHF.R.S32.HI R3, RZ, 0x7, R2 ;  /* 0x00000007ff037819 */ /* 0x000fe20000011402 */
[----:B------:R-:W-:Y:S01]  /*0be0*/  IMAD R5, R5, 0x40, R6 ;  /* 0x0000004005057824 */ /* 0x000fe200078e0206 */
[----:B------:R-:W-:Y:S01]  /*0bf0*/  LOP3.LUT R11, R0, 0xfffffff8, RZ, 0xc0, !PT ;  /* 0xfffffff8000b7812 */ /* 0x000fe200078ec0ff */
[----:B------:R-:W-:Y:S01]  /*0c00*/  IMAD.MOV.U32 R6, RZ, RZ, R14 ;  /* 0x000000ffff067224 */ /* 0x000fe200078e000e */
[----:B------:R-:W-:-:S02]  /*0c10*/  LEA.HI R2, R2, R3, RZ, 0x1 ;  /* 0x0000000302027211 */ /* 0x000fc400078f08ff */
[----:B------:R-:W-:Y:S01]  /*0c20*/  LOP3.LUT R4, R4, 0x1ffffffe, RZ, 0xc0, !PT ;  /* 0x1ffffffe04047812 */ /* 0x000fe200078ec0ff */
[----:B------:R-:W-:Y:S01]  /*0c30*/  IMAD.IADD R11, R10, 0x1, -R11 ;  /* 0x000000010a0b7824 */ /* 0x000fe200078e0a0b */
[----:B------:R-:W-:Y:S02]  /*0c40*/  LOP3.LUT R2, R2, 0x3fffffe, RZ, 0xc0, !PT ;  /* 0x03fffffe02027812 */ /* 0x000fe400078ec0ff */
[----:B------:R-:W-:Y:S01]  /*0c50*/  SHF.R.S32.HI R8, RZ, 0x5, R8 ;  /* 0x00000005ff087819 */ /* 0x000fe20000011408 */
[----:B------:R-:W-:Y:S01]  /*0c60*/  IMAD.IADD R4, R7, 0x1, -R4 ;  /* 0x0000000107047824 */ /* 0x000fe200078e0a04 */
[----:B------:R-:W-:Y:S01]  /*0c70*/  LEA.HI R0, R12, R12, RZ, 0x1 ;  /* 0x0000000c0c007211 */ /* 0x000fe200078f08ff */
[----:B------:R-:W-:Y:S01]  /*0c80*/  IMAD.IADD R2, R3, 0x1, -R2 ;  /* 0x0000000103027824 */ /* 0x000fe200078e0a02 */
[----:B------:R-:W-:Y:S01]  /*0c90*/  LOP3.LUT R9, R9, 0x7ffffffc, RZ, 0xc0, !PT ;  /* 0x7ffffffc09097812 */ /* 0x000fe200078ec0ff */
[----:B------:R-:W-:Y:S01]  /*0ca0*/  IMAD R11, R8, 0x10, R11 ;  /* 0x00000010080b7824 */ /* 0x000fe200078e020b */
[----:B------:R-:W-:Y:S01]  /*0cb0*/  LOP3.LUT R3, R0, 0x1ffffffe, RZ, 0xc0, !PT ;  /* 0x1ffffffe00037812 */ /* 0x000fe200078ec0ff */
[----:B------:R-:W-:-:S02]  /*0cc0*/  IMAD R4, R4, 0x8, R5 ;  /* 0x0000000804047824 */ /* 0x000fc400078e0205 */
[----:B------:R-:W-:Y:S02]  /*0cd0*/  IMAD R0, R2, 0x40, R11 ;  /* 0x0000004002007824 */ /* 0x000fe400078e020b */
[----:B------:R-:W-:Y:S01]  /*0ce0*/  IMAD.IADD R3, R12, 0x1, -R3 ;  /* 0x000000010c037824 */ /* 0x000fe200078e0a03 */
[----:B------:R-:W-:Y:S01]  /*0cf0*/  STL [R1+0x30], R4 ;  /* 0x0000300401007387 */ /* 0x000fe20000100800 */
[----:B------:R-:W-:Y:S01]  /*0d00*/  IMAD.U32 R2, RZ, RZ, UR6 ;  /* 0x00000006ff027e24 */ /* 0x000fe2000f8e00ff */
[----:B------:R-:W-:Y:S01]  /*0d10*/  UMOV UR6, URZ ;  /* 0x0000003f00067c82 */ /* 0x000fe20008000000 */
[----:B------:R-:W-:Y:S01]  /*0d20*/  IMAD.IADD R9, R16, 0x1, -R9 ;  /* 0x0000000110097824 */ /* 0x000fe200078e0a09 */
[----:B------:R0:W-:Y:S03]  /*0d30*/  STL [R1+0x28], R0 ;  /* 0x0000280001007387 */ /* 0x0001e60000100800 */
[----:B------:R-:W-:Y:S01]  /*0d40*/  IMAD.SHL.U32 R23, R9, 0x2, RZ ;  /* 0x0000000209177824 */ /* 0x000fe200078e00ff */
[----:B------:R1:W-:Y:S03]  /*0d50*/  STL [R1+0x34], R2 ;  /* 0x0000340201007387 */ /* 0x0003e60000100800 */
[----:B------:R-:W-:-:S02]  /*0d60*/  VIADD R10, R23, 0x8 ;  /* 0x00000008170a7836 */ /* 0x000fc40000000000 */
[----:B------:R-:W-:Y:S02]  /*0d70*/  VIADD R9, R23, 0x10 ;  /* 0x0000001017097836 */ /* 0x000fe40000000000 */
        /* <DEDUP_REMOVED lines=16> */
[----:B0-----:R-:W-:Y:S01]  /*0e80*/  IMAD.U32 R0, RZ, RZ, UR6 ;  /* 0x00000006ff007e24 */ /* 0x001fe2000f8e00ff */
        /* <DEDUP_REMOVED lines=38> */
.L_x_10217:
[----:B------:R-:W-:Y:S01]  /*10f0*/  ULDC.64 UR6, c[0x0][0xd88] ;  /* 0x0003620000067ab9 */ /* 0x000fe20000000a00 */
[----:B01----:R-:W0:Y:S01]  /*1100*/  LDC.64 R4, c[0x0][0x418] ;  /* 0x00010600ff047b82 */ /* 0x003e220000000a00 */
[----:B------:R-:W-:-:S06]  /*1110*/  UIMAD.WIDE UR6, UR5, 0x4, UR6 ;  /* 0x00000004050678a5 */ /* 0x000fcc000f8e0206 */
[----:B------:R-:W-:Y:S01]  /*1120*/  IMAD.U32 R200, RZ, RZ, UR6 ;  /* 0x00000006ffc87e24 */ /* 0x000fe2000f8e00ff */
[----:B------:R-:W1:Y:S01]  /*1130*/  LDC R0, c[0x0][0x424] ;  /* 0x00010900ff007b82 */ /* 0x000e620000000800 */
[----:B------:R-:W-:Y:S01]  /*1140*/  IMAD.U32 R201, RZ, RZ, UR7 ;  /* 0x00000007ffc97e24 */ /* 0x000fe2000f8e00ff */
[----:B------:R-:W-:-:S04]  /*1150*/  ULDC.64 UR6, c[0x0][0xb20] ;  /* 0x0002c80000067ab9 */ /* 0x000fc80000000a00 */
[----:B--2---:R-:W2:Y:S01]  /*1160*/  LDG.E R200, desc[UR36][R200.64] ;  /* 0x00000024c8c87981 */ /* 0x004ea2000c1e1900 */
[----:B------:R-:W-:Y:S01]  /*1170*/  ISETP.NE.U32.AND P0, PT, RZ, UR6, PT ;  /* 0x00000006ff007c0c */ /* 0x000fe2000bf05070 */
[----:B---34-:R-:W3:Y:S01]  /*1180*/  LDC R9, c[0x0][0x2f0] ;  /* 0x0000bc00ff097b82 */ /* 0x018ee20000000800 */
[----:B------:R-:W-:Y:S02]  /*1190*/  IMAD.MOV.U32 R7, RZ, RZ, RZ ;  /* 0x000000ffff077224 */ /* 0x000fe400078e00ff */
[----:B------:R-:W-:Y:S02]  /*11a0*/  ISETP.NE.AND.EX P0, PT, RZ, UR7, PT, P0 ;  /* 0x00000007ff007c0c */ /* 0x000fe4000bf05300 */
[----:B--2---:R-:W-:-:S11]  /*11b0*/  SHF.R.S32.HI R204, RZ, 0x1f, R200 ;  /* 0x0000001fffcc7819 */ /* 0x004fd600000114c8 */
[----:B------:R-:W-:-:S04]  /*11c0*/  @P0 LEA R2, P1, R200, UR6, 0x2 ;  /* 0x00000006c8020c11 */ /* 0x000fc8000f8210ff */
[----:B------:R-:W-:Y:S01]  /*11d0*/  @P0 LEA.HI.X R3, R200, UR7, R204, 0x2, P1 ;  /* 0x00000007c8030c11 */ /* 0x000fe200088f14cc */
[----:B------:R-:W-:Y:S02]  /*11e0*/  ULDC.64 UR6, c[0x0][0xb18] ;  /* 0x0002c60000067ab9 */ /* 0x000fe40000000a00 */
[----:B------:R-:W-:Y:S02]  /*11f0*/  ISETP.NE.U32.AND P1, PT, RZ, UR6, PT ;  /* 0x00000006ff007c0c */ /* 0x000fe4000bf25070 */
[----:B------:R2:W5:Y:S01]  /*1200*/  @P0 LDG.E R7, desc[UR36][R2.64] ;  /* 0x0000002402070981 */ /* 0x000562000c1e1900 */
        /* <DEDUP_REMOVED lines=8> */
[----:B------:R-:W-:-:S05]  /*1290*/  IMAD.U32 R0, RZ, RZ, UR4 ;  /* 0x00000004ff007e24 */ /* 0x000fca000f8e00ff */
[----:B------:R2:W-:Y:S01]  /*12a0*/  STL [R1+0x18], R0 ;  /* 0x0000180001007387 */ /* 0x0005e20000100800 */
[----:B------:R-:W-:Y:S05]  /*12b0*/  @P1 BRA `(.L_x_10167) ;  /* 0x0000000000241947 */ /* 0x000fea0003800000 */
        /* <DEDUP_REMOVED lines=9> */
.L_x_10167:
[----:B-----5:R-:W-:Y:S01]  /*1350*/  IMAD.IADD R152, R152, 0x1, -R7 ;  /* 0x0000000198987824 */ /* 0x020fe200078e0a07 */
[----:B--2---:R-:W-:-:S03]  /*1360*/  LOP3.LUT R2, R6, 0xff000000, RZ, 0xc0, !PT ;  /* 0xff00000006027812 */ /* 0x004fc600078ec0ff */
[C---:B------:R-:W-:Y:S01]  /*1370*/  VIADD R0, R152.reuse, 0x5f ;  /* 0x0000005f98007836 */ /* 0x040fe20000000000 */
[----:B------:R-:W-:Y:S02]  /*1380*/  SHF.R.U32.HI R3, RZ, 0x8, R2 ;  /* 0x00000008ff037819 */ /* 0x000fe40000011602 */
[----:B------:R-:W-:Y:S01]  /*1390*/  ISETP.GE.AND P0, PT, R152, 0x1, PT ;  /* 0x000000019800780c */ /* 0x000fe20003f06270 */
[----:B------:R-:W-:Y:S01]  /*13a0*/  IMAD.HI R4, R0, 0x2aaaaaab, RZ ;  /* 0x2aaaaaab00047827 */ /* 0x000fe200078e02ff */
[----:B------:R-:W-:-:S04]  /*13b0*/  LOP3.LUT R0, R6, 0xff0000, RZ, 0xc0, !PT ;  /* 0x00ff000006007812 */ /* 0x000fc800078ec0ff */
[----:B------:R-:W-:Y:S01]  /*13c0*/  LEA.HI R0, R0, R3, RZ, 0x10 ;  /* 0x0000000300007211 */ /* 0x000fe200078f80ff */
[----:B------:R-:W-:Y:S01]  /*13d0*/  IMAD.MOV.U32 R3, RZ, RZ, RZ ;  /* 0x000000ffff037224 */ /* 0x000fe200078e00ff */
[----:B------:R-:W-:Y:S02]  /*13e0*/  SHF.R.U32.HI R5, RZ, 0x1f, R4 ;  /* 0x0000001fff057819 */ /* 0x000fe40000011604 */
[----:B------:R-:W-:Y:S02]  /*13f0*/  LOP3.LUT R11, R0, 0xff, RZ, 0xc0, !PT ;  /* 0x000000ff000b7812 */ /* 0x000fe400078ec0ff */
[----:B------:R-:W-:Y:S02]  /*1400*/  LEA.HI.SX32 R164, R4, R5, 0x1c ;  /* 0x0000000504a47211 */ /* 0x000fe400078fe2ff */
[----:B------:R-:W-:Y:S01]  /*1410*/  SHF.R.U32.HI R202, RZ, 0x10, R0 ;  /* 0x00000010ffca7819 */ /* 0x000fe20000011600 */
[----:B------:R0:W-:Y:S01]  /*1420*/  STL [R1+0x14], R11 ;  /* 0x0000140b01007387 */ /* 0x0001e20000100800 */
[----:B------:R-:W-:Y:S05]  /*1430*/  @!P0 BRA `(.L_x_10168) ;  /* 0x0000000000748947 */ /* 0x000fea0003800000 */
[----:B------:R-:W1:Y:S01]  /*1440*/  LDC R3, c[0x0][0xae8] ;  /* 0x0002ba00ff037b82 */ /* 0x000e620000000800 */
[----:B------:R-:W-:-:S04]  /*1450*/  ISETP.NE.AND P0, PT, R202, RZ, PT ;  /* 0x000000ffca00720c */ /* 0x000fc80003f05270 */
[----:B-1----:R-:W-:-:S04]  /*1460*/  SEL R9, R202, R3, P0 ;  /* 0x00000003ca097207 */ /* 0x002fc80000000000 */
[-C--:B------:R-:W-:Y:S02]  /*1470*/  IABS R5, R9.reuse ;  /* 0x0000000900057213 */ /* 0x080fe40000000000 */
[----:B------:R-:W-:Y:S02]  /*1480*/  IADD3 R0, R164, -0x1, R9 ;  /* 0xffffffffa4007810 */ /* 0x000fe40007ffe009 */
[----:B------:R-:W1:Y:S01]  /*1490*/  I2F.RP R4, R5 ;  /* 0x0000000500047306 */ /* 0x000e620000209400 */
[----:B------:R-:W-:-:S05]  /*14a0*/  IABS R10, R9 ;  /* 0x00000009000a7213 */ /* 0x000fca0000000000 */
[----:B------:R-:W-:Y:S02]  /*14b0*/  IMAD.MOV R10, RZ, RZ, -R10 ;  /* 0x000000ffff0a7224 */ /* 0x000fe400078e0a0a */
[----:B-1----:R-:W1:Y:S02]  /*14c0*/  MUFU.RCP R4, R4 ;  /* 0x0000000400047308 */ /* 0x002e640000001000 */
[----:B-1----:R-:W-:Y:S01]  /*14d0*/  VIADD R2, R4, 0xffffffe ;  /* 0x0ffffffe04027836 */ /* 0x002fe20000000000 */
        /* <DEDUP_REMOVED lines=19> */
.L_x_10168:
[-C--:B------:R-:W-:Y:S01]  /*1610*/  IMAD R22, R11, R3.reuse, RZ ;  /* 0x000000030b167224 */ /* 0x080fe200078e02ff */
[----:B------:R-:W-:Y:S01]  /*1620*/  LOP3.LUT R201, R6, 0xffff, RZ, 0xc0, !PT ;  /* 0x0000ffff06c97812 */ /* 0x000fe200078ec0ff */
        /* <DEDUP_REMOVED lines=70> */
[----:B------:R-:W1:Y:S01]  /*1a90*/  S2R R0, SR_TID.X ;  /* 0x0000000000007919 */ /* 0x000e620000002100 */
[----:B------:R-:W2:Y:S01]  /*1aa0*/  S2UR UR6, SR_CgaCtaId ;  /* 0x00000000000679c3 */ /* 0x000ea20000008800 */
[----:B------:R-:W-:Y:S02]  /*1ab0*/  UMOV UR5, 0x400 ;  /* 0x0000040000057882 */ /* 0x000fe40000000000 */
[----:B--2---:R-:W-:-:S04]  /*1ac0*/  ULEA UR5, UR6, UR5, 0x18 ;  /* 0x0000000506057291 */ /* 0x004fc8000f8ec03f */
[----:B------:R-:W-:Y:S01]  /*1ad0*/  UIADD3 UR5, UR5, 0x18400, URZ ;  /* 0x0001840005057890 */ /* 0x000fe2000fffe03f */
[----:B-1----:R-:W-:-:S03]  /*1ae0*/  VIADD R0, R0, 0xffffff80 ;  /* 0xffffff8000007836 */ /* 0x002fc60000000000 */
[----:B------:R-:W-:Y:S02]  /*1af0*/  ULOP3.LUT UP0, URZ, UR5, 0x1bf, URZ, 0xc0, !UPT ;  /* 0x000001bf053f7892 */ /* 0x000fe4000f80c03f */
[----:B------:R-:W-:-:S04]  /*1b00*/  SHF.R.S32.HI R3, RZ, 0x1f, R0 ;  /* 0x0000001fff037819 */ /* 0x000fc80000011400 */
[----:B------:R-:W-:Y:S02]  /*1b10*/  PLOP3.LUT P0, PT, PT, PT, UP0, 0x80, 0x0 ;  /* 0x000000000000781c */ /* 0x000fe40003f0f008 */
[----:B------:R-:W-:-:S04]  /*1b20*/  LEA.HI R3, R3, R0, RZ, 0x7 ;  /* 0x0000000003037211 */ /* 0x000fc800078f38ff */
[----:B------:R-:W-:-:S06]  /*1b30*/  SHF.R.S32.HI R3, RZ, 0x7, R3 ;  /* 0x00000007ff037819 */ /* 0x000fcc0000011403 */
[----:B------:R-:W1:Y:S02]  /*1b40*/  SHFL.IDX PT, R3, R3, RZ, 0x1f ;  /* 0x00001fff03037589 */ /* 0x000e6400000e0000 */
[----:B-1----:R-:W-:-:S13]  /*1b50*/  R2UR UR40, R3 ;  /* 0x00000000032872ca */ /* 0x002fda00000e0000 */
        /* <DEDUP_REMOVED lines=14> */
[----:B------:R-:W-:Y:S02]  /*1c40*/  IMAD.U32 R10, RZ, RZ, UR6 ;  /* 0x00000006ff0a7e24 */ /* 0x000fe4000f8e00ff */
[----:B------:R-:W-:Y:S02]  /*1c50*/  IMAD.U32 R6, RZ, RZ, UR4 ;  /* 0x00000004ff067e24 */ /* 0x000fe4000f8e00ff */
[----:B------:R-:W-:-:S02]  /*1c60*/  IMAD.U32 R7, RZ, RZ, UR5 ;  /* 0x00000005ff077e24 */ /* 0x000fc4000f8e00ff */
[----:B0-----:R-:W-:Y:S02]  /*1c70*/  IMAD.U32 R11, RZ, RZ, UR7 ;  /* 0x00000007ff0b7e24 */ /* 0x001fe4000f8e00ff */
[----:B------:R-:W-:Y:S02]  /*1c80*/  IMAD.MOV.U32 R8, RZ, RZ, 0x70 ;  /* 0x00000070ff087424 */ /* 0x000fe400078e00ff */
[----:B------:R-:W-:Y:S02]  /*1c90*/  IMAD.MOV.U32 R12, RZ, RZ, 0x1 ;  /* 0x00000001ff0c7424 */ /* 0x000fe400078e00ff */
[----:B-1----:R-:W-:-:S07]  /*1ca0*/  IMAD.MOV.U32 R13, RZ, RZ, RZ ;  /* 0x000000ffff0d7224 */ /* 0x002fce00078e00ff */
[----:B------:R-:W-:-:S07]  /*1cb0*/  LEPC R20, `(.L_x_10170) ;  /* 0x000000001014794e */ /* 0x000fce0000000000 */
[----:B--2---:R-:W-:Y:S05]  /*1cc0*/  CALL.ABS.NOINC R2 ;  /* 0x0000000002007343 */ /* 0x004fea0003c00000 */
.L_x_10170:
[----:B------:R-:W2:Y:S01]  /*1cd0*/  LDL R2, [R1+0x1c] ;  /* 0x00001c0001027983 */ /* 0x000ea20000100800 */
[----:B------:R-:W-:Y:S01]  /*1ce0*/  MOV R0, 0x400 ;  /* 0x0000040000007802 */ /* 0x000fe20000000f00 */
[----:B------:R-:W1:Y:S01]  /*1cf0*/  S2R R3, SR_CgaCtaId ;  /* 0x0000000000037919 */ /* 0x000e620000008800 */
[----:B------:R-:W3:Y:S02]  /*1d00*/  S2R R16, SR_TID.X ;  /* 0x0000000000107919 */ /* 0x000ee40000002100 */
[----:B-1----:R-:W-:Y:S02]  /*1d10*/  LEA R3, R3, R0, 0x18 ;  /* 0x0000000003037211 */ /* 0x002fe400078ec0ff */
[----:B---3--:R-:W-:-:S05]  /*1d20*/  SHF.R.U32.HI R16, RZ, 0x7, R16 ;  /* 0x00000007ff107819 */ /* 0x008fca0000011610 */
[----:B------:R-:W-:Y:S01]  /*1d30*/  VIADD R72, R16, 0x8 ;  /* 0x0000000810487836 */ /* 0x000fe20000000000 */
[----:B--2---:R-:W-:-:S13]  /*1d40*/  R2UR UR5, R2 ;  /* 0x00000000020572ca */ /* 0x004fda00000e0000 */
[----:B------:R-:W-:-:S04]  /*1d50*/  ULEA.HI UR4, UR5, UR5, URZ, 0x1 ;  /* 0x0000000505047291 */ /* 0x000fc8000f8f083f */
[----:B------:R-:W-:-:S04]  /*1d60*/  ULOP3.LUT UR4, UR4, 0xfffffffe, URZ, 0xc0, !UPT ;  /* 0xfffffffe04047892 */ /* 0x000fc8000f8ec03f */
[----:B------:R-:W-:-:S06]  /*1d70*/  UIADD3 UR4, UR5, -UR4, URZ ;  /* 0x8000000405047290 */ /* 0x000fcc000fffe03f */
[----:B------:R-:W-:-:S05]  /*1d80*/  IMAD.U32 R2, RZ, RZ, UR4 ;  /* 0x00000004ff027e24 */ /* 0x000fca000f8e00ff */
[----:B------:R-:W-:-:S04]  /*1d90*/  SHF.L.U32 R0, R2, 0x1f, RZ ;  /* 0x0000001f02007819 */ /* 0x000fc800000006ff */
[----:B------:R-:W1:Y:S02]  /*1da0*/  SYNCS.PHASECHK.TRANS64.TRYWAIT P0, [R3+URZ+0x32400], R0 ;  /* 0x03240000030075a7 */ /* 0x000e64000800017f */
[----:B-1----:R-:W-:Y:S05]  /*1db0*/  @!P0 BRA `(.L_x_10171) ;  /* 0x0000010800dc8947 */ /* 0x002fea0003800000 */
.L_x_10306:
[----:B------:R-:W2:Y:S01]  /*1dc0*/  LDL R2, [R1+0x34] ;  /* 0x0000340001027983 */ /* 0x000ea20000100800 */
[----:B------:R-:W-:Y:S05]  /*1dd0*/  WARPSYNC.ALL ;  /* 0x0000000000007948 */ /* 0x000fea0003800000 */
[----:B------:R3:W-:Y:S01]  /*1de0*/  BAR.SYNC.DEFER_BLOCKING R72, 0x100 ;  /* 0x000400480000751d */ /* 0x0007e20000010000 */
[----:B--2---:R-:W-:-:S13]  /*1df0*/  R2UR UR4, R2 ;  /* 0x00000000020472ca */ /* 0x004fda00000e0000 */
[----:B------:R-:W-:-:S05]  /*1e00*/  IMAD.U32 R2, RZ, RZ, UR4 ;  /* 0x00000004ff027e24 */ /* 0x000fca000f8e00ff */
[----:B------:R-:W-:-:S13]  /*1e10*/  ISETP.NE.AND P0, PT, R2, 0x3, PT ;  /* 0x000000030200780c */ /* 0x000fda0003f05270 */
[----:B---3--:R-:W-:Y:S05]  /*1e20*/  @!P0 BRA `(.L_x_10172) ;  /* 0x0000000000048947 */ /* 0x008fea0003800000 */
[----:B------:R-:W-:Y:S01]  /*1e30*/  BPT.TRAP 0x1 ;  /* 0x000000040000795c */ /* 0x000fe20000300000 */
.L_x_10172:
[----:B------:R-:W-:Y:S01]  /*1e40*/  R2UR UR6, R3 ;  /* 0x00000000030672ca */ /* 0x000fe200000e0000 */
[----:B------:R-:W-:-:S05]  /*1e50*/  IMAD.U32 R2, RZ, RZ, UR39 ;  /* 0x00000027ff027e24 */ /* 0x000fca000f8e00ff */
[----:B------:R-:W-:-:S07]  /*1e60*/  SHF.L.U32 R2, R2, 0x1f, RZ ;  /* 0x0000001f02027819 */ /* 0x000fce00000006ff */
[----:B------:R-:W-:-:S09]  /*1e70*/  ULEA UR6, UR38, UR6, 0x3 ;  /* 0x0000000626067291 */ /* 0x000fd2000f8e183f */
[----:B------:R2:W3:Y:S01]  /*1e80*/  SYNCS.PHASECHK.TRANS64.TRYWAIT P1, [UR6+0x32430], R2 ;  /* 0x03243002ff0075a7 */ /* 0x0004e20008020146 */
[----:B------:R-:W-:Y:S05]  /*1e90*/  @!P0 BRA `(.L_x_10173) ;  /* 0x0000000000048947 */ /* 0x000fea0003800000 */
[----:B------:R-:W-:Y:S01]  /*1ea0*/  BPT.TRAP 0x1 ;  /* 0x000000040000795c */ /* 0x000fe20000300000 */
.L_x_10173:
[----:B---3--:R-:W-:Y:S05]  /*1eb0*/  @P1 BRA `(.L_x_10174) ;  /* 0x0000000000081947 */ /* 0x008fea0003800000 */
[----:B------:R-:W3:Y:S02]  /*1ec0*/  SYNCS.PHASECHK.TRANS64.TRYWAIT P1, [UR6+0x32430], R2 ;  /* 0x03243002ff0075a7 */ /* 0x000ee40008020146 */
[----:B---3--:R-:W-:Y:S05]  /*1ed0*/  @!P1 BRA `(.L_x_10175) ;  /* 0x0000010800a89947 */ /* 0x008fea0003800000 */
.L_x_10174:
[----:B------:R-:W-:Y:S01]  /*1ee0*/  R2UR UR4, R3 ;  /* 0x00000000030472ca */ /* 0x000fe200000e0000 */
[----:B------:R-:W-:Y:S01]  /*1ef0*/  ULOP3.LUT UR41, UR41, 0x10000, URZ, 0xfc, !UPT ;  /* 0x0001000029297892 */ /* 0x000fe2000f8efc3f */
[----:B------:R-:W-:Y:S01]  /*1f00*/  WARPGROUP.ARRIVE ;  /* 0x00000000000079c5 */ /* 0x000fe20000000000 */
[----:B------:R-:W-:Y:S01]  /*1f10*/  UMOV UR9, 0x40000040 ;  /* 0x4000004000097882 */ /* 0x000fe20000000000 */
[----:B------:R-:W-:Y:S01]  /*1f20*/  UMOV UR11, 0x40000040 ;  /* 0x40000040000b7882 */ /* 0x000fe20000000000 */
[----:B------:R-:W-:Y:S01]  /*1f30*/  UIADD3 UR5, UR41, 0x2, URZ ;  /* 0x0000000229057890 */ /* 0x000fe2000fffe03f */
[----:B------:R-:W-:Y:S02]  /*1f40*/  IMAD.U32 R19, RZ, RZ, UR9 ;  /* 0x00000009ff137e24 */ /* 0x000fe4000f8e00ff */
[----:B------:R-:W-:Y:S02]  /*1f50*/  UMOV UR8, UR41 ;  /* 0x0000002900087c82 */ /* 0x000fe40008000000 */
[----:B------:R-:W-:-:S03]  /*1f60*/  IMAD.U32 R18, RZ, RZ, UR8 ;  /* 0x00000008ff127e24 */ /* 0x000fc6000f8e00ff */
[----:B------:R-:W-:-:S04]  /*1f70*/  UIADD3 UR4, UR4, 0x1c400, URZ ;  /* 0x0001c40004047890 */ /* 0x000fc8000fffe03f */
[----:B------:R-:W-:-:S04]  /*1f80*/  USHF.R.U32.HI UR4, URZ, 0x4, UR4 ;  /* 0x000000043f047899 */ /* 0x000fc80008011604 */
[----:B------:R-:W-:-:S04]  /*1f90*/  ULOP3.LUT UR4, UR4, 0x3fff, URZ, 0xc0, !UPT ;  /* 0x00003fff04047892 */ /* 0x000fc8000f8ec03f */
[----:B------:R-:W-:-:S04]  /*1fa0*/  ULOP3.LUT UR61, UR4, 0x10000, URZ, 0xfc, !UPT ;  /* 0x00010000043d7892 */ /* 0x000fc8000f8efc3f */
[----:B------:R-:W-:-:S04]  /*1fb0*/  UIMAD UR4, UR38, 0x300, UR61 ;  /* 0x00000300260478a4 */ /* 0x000fc8000f8e023d */
[----:B------:R-:W-:-:S03]  /*1fc0*/  UIADD3 UR7, UR4, 0x2, URZ ;  /* 0x0000000204077890 */ /* 0x000fc6000fffe03f */
[----:B------:R-:W-:Y:S02]  /*1fd0*/  UMOV UR10, UR4 ;  /* 0x00000004000a7c82 */ /* 0x000fe40008000000 */
        /* <DEDUP_REMOVED lines=9> */
[----:B------:R-:W-:Y:S01]  /*2070*/  UIADD3 UR4, UR4, 0x6, URZ ;  /* 0x0000000604047890 */ /* 0x000fe2000fffe03f */
[----:B------:R-:W-:-:S02]  /*2080*/  WARPGROUP.DEPBAR.LE gsb0, 0x0 ;  /* 0x00008000000079c5 */ /* 0x000fc40000010000 */
[----:B------:R-:W-:-:S06]  /*2090*/  WARPGROUP.ARRIVE ;  /* 0x00000000000079c5 */ /* 0x000fcc0000000000 */
[----:B------:R-:W-:Y:S01]  /*20a0*/  HGMMA.64x96x16.F32.BF16 R24, gdesc[UR8], R24, gsb0 ;  /* 0x01600000081879f0 */ /* 0x000fe20008001818 */
[----:B------:R-:W-:Y:S01]  /*20b0*/  UMOV UR8, UR5 ;  /* 0x0000000500087c82 */ /* 0x000fe20008000000 */
[----:B------:R-:W-:Y:S01]  /*20c0*/  UMOV UR9, 0x40000040 ;  /* 0x4000004000097882 */ /* 0x000fe20000000000 */
[----:B------:R-:W-:Y:S01]  /*20d0*/  UMOV UR10, UR7 ;  /* 0x00000007000a7c82 */ /* 0x000fe20008000000 */
[----:B------:R-:W-:Y:S01]  /*20e0*/  UMOV UR11, 0x40000040 ;  /* 0x40000040000b7882 */ /* 0x000fe20000000000 */
[----:B------:R-:W-:Y:S01]  /*20f0*/  UIADD3 UR5, UR41, 0x6, URZ ;  /* 0x0000000629057890 */ /* 0x000fe2000fffe03f */
[----:B------:R-:W-:Y:S02]  /*2100*/  IMAD.U32 R14, RZ, RZ, UR8 ;  /* 0x00000008ff0e7e24 */ /* 0x000fe4000f8e00ff */
[----:B------:R-:W-:Y:S01]  /*2110*/  IMAD.U32 R15, RZ, RZ, UR9 ;  /* 0x00000009ff0f7e24 */ /* 0x000fe2000f8e00ff */
[----:B------:R-:W-:Y:S02]  /*2120*/  WARPGROUP.DEPBAR.LE gsb0, 0x0 ;  /* 0x00008000000079c5 */ /* 0x000fe40000010000 */
[----:B------:R-:W-:-:S06]  /*2130*/  WARPGROUP.ARRIVE ;  /* 0x00000000000079c5 */ /* 0x000fcc0000000000 */
[----:B------:R-:W-:Y:S01]  /*2140*/  HGMMA.64x96x16.F32.BF16 R24, gdesc[UR8], R24, gsb0 ;  /* 0x01600000081879f0 */ /* 0x000fe20008001818 */
[----:B------:R-:W-:Y:S01]  /*2150*/  UMOV UR8, UR5 ;  /* 0x0000000500087c82 */ /* 0x000fe20008000000 */
[----:B------:R-:W-:Y:S01]  /*2160*/  UMOV UR9, 0x40000040 ;  /* 0x4000004000097882 */ /* 0x000fe20000000000 */
[----:B------:R-:W-:Y:S01]  /*2170*/  UMOV UR10, UR4 ;  /* 0x00000004000a7c82 */ /* 0x000fe20008000000 */
[----:B------:R-:W-:Y:S01]  /*2180*/  UMOV UR11, 0x40000040 ;  /* 0x40000040000b7882 */ /* 0x000fe20000000000 */
[----:B------:R-:W-:Y:S02]  /*2190*/  IMAD.U32 R12, RZ, RZ, UR8 ;  /* 0x00000008ff0c7e24 */ /* 0x000fe4000f8e00ff */
[----:B------:R-:W-:Y:S01]  /*21a0*/  IMAD.U32 R13, RZ, RZ, UR9 ;  /* 0x00000009ff0d7e24 */ /* 0x000fe2000f8e00ff */
[----:B------:R-:W-:Y:S02]  /*21b0*/  WARPGROUP.DEPBAR.LE gsb0, 0x0 ;  /* 0x00008000000079c5 */ /* 0x000fe40000010000 */
[----:B------:R-:W-:-:S06]  /*21c0*/  WARPGROUP.ARRIVE ;  /* 0x00000000000079c5 */ /* 0x000fcc0000000000 */
[----:B------:R-:W-:Y:S03]  /*21d0*/  HGMMA.64x96x16.F32.BF16 R24, gdesc[UR8], R24, gsb0 ;  /* 0x01600000081879f0 */ /* 0x000fe60008001818 */
[----:B------:R-:W-:Y:S02]  /*21e0*/  WARPGROUP.DEPBAR.LE gsb0, 0x0 ;  /* 0x00008000000079c5 */ /* 0x000fe40000010000 */
[----:B------:R-:W4:Y:S02]  /*21f0*/  SYNCS.PHASECHK.TRANS64.TRYWAIT P1, [R3+URZ+0x32410], R0 ;  /* 0x03241000030075a7 */ /* 0x000f24000802017f */
[----:B----4-:R-:W-:Y:S05]  /*2200*/  @!P1 BRA `(.L_x_10176) ;  /* 0x0000010400f49947 */ /* 0x010fea0003800000 */
.L_x_10307:
[----:B------:R-:W-:Y:S05]  /*2210*/  @!P0 BRA `(.L_x_10177) ;  /* 0x0000000000048947 */ /* 0x000fea0003800000 */
[----:B------:R-:W-:Y:S01]  /*2220*/  BPT.TRAP 0x1 ;  /* 0x000000040000795c */ /* 0x000fe20000300000 */
.L_x_10177:
[----:B------:R0:W0:Y:S01]  /*2230*/  SYNCS.PHASECHK.TRANS64.TRYWAIT P1, [UR6+0x32450], R2 ;  /* 0x03245002ff0075a7 */ /* 0x0000220008020146 */
[----:B------:R-:W-:Y:S05]  /*2240*/  @!P0 BRA `(.L_x_10178) ;  /* 0x0000000000048947 */ /* 0x000fea0003800000 */
[----:B------:R-:W-:Y:S01]  /*2250*/  BPT.TRAP 0x1 ;  /* 0x000000040000795c */ /* 0x000fe20000300000 */
.L_x_10178:
[----:B0-----:R-:W-:Y:S05]  /*2260*/  @P1 BRA `(.L_x_10179) ;  /* 0x0000000000081947 */ /* 0x001fea0003800000 */
[----:B------:R-:W0:Y:S02]  /*2270*/  SYNCS.PHASECHK.TRANS64.TRYWAIT P1, [UR6+0x32450], R2 ;  /* 0x03245002ff0075a7 */ /* 0x000e240008020146 */
[----:B0-----:R-:W-:Y:S05]  /*2280*/  @!P1 BRA `(.L_x_10180) ;  /* 0x0000010400e89947 */ /* 0x001fea0003800000 */
.L_x_10179:
[----:B------:R-:W-:Y:S01]  /*2290*/  R2UR UR5, R3 ;  /* 0x00000000030572ca */ /* 0x000fe200000e0000 */
[----:B------:R-:W-:Y:S01]  /*22a0*/  WARPGROUP.ARRIVE ;  /* 0x00000000000079c5 */ /* 0x000fe20000000000 */
[----:B------:R-:W-:Y:S01]  /*22b0*/  UMOV UR11, 0x40000040 ;  /* 0x40000040000b7882 */ /* 0x000fe20000000000 */
[----:B------:R-:W-:Y:S01]  /*22c0*/  UMOV UR9, 0x40000040 ;  /* 0x4000004000097882 */ /* 0x000fe20000000000 */
[----:B------:R-:W-:Y:S01]  /*22d0*/  UMOV UR13, 0x40000040 ;  /* 0x40000040000d7882 */ /* 0x000fe20000000000 */
[----:B------:R-:W-:Y:S01]  /*22e0*/  IMAD.U32 R11, RZ, RZ, UR9 ;  /* 0x00000009ff0b7e24 */ /* 0x000fe2000f8e00ff */
[----:B------:R-:W-:Y:S01]  /*22f0*/  UMOV UR15, 0x40000040 ;  /* 0x40000040000f7882 */ /* 0x000fe20000000000 */
[----:B------:R-:W-:Y:S01]  /*2300*/  IMAD.U32 R9, RZ, RZ, UR13 ;  /* 0x0000000dff097e24 */ /* 0x000fe2000f8e00ff */
[----:B------:R-:W-:Y:S01]  /*2310*/  UMOV UR57, 0x40000040 ;  /* 0x4000004000397882 */ /* 0x000fe20000000000 */
[----:B------:R-:W-:Y:S01]  /*2320*/  UMOV UR59, 0x40000040 ;  /* 0x40000040003b7882 */ /* 0x000fe20000000000 */
[----:B------:R-:W-:Y:S01]  /*2330*/  UMOV UR17, 0x40000040 ;  /* 0x4000004000117882 */ /* 0x000fe20000000000 */
[----:B------:R-:W-:Y:S01]  /*2340*/  UMOV UR19, 0x40000040 ;  /* 0x4000004000137882 */ /* 0x000fe20000000000 */
[----:B------:R-:W-:Y:S01]  /*2350*/  UMOV UR21, 0x40000040 ;  /* 0x4000004000157882 */ /* 0x000fe20000000000 */
[----:B------:R-:W-:Y:S01]  /*2360*/  UIADD3 UR4, UR5, 0x400, URZ ;  /* 0x0000040005047890 */ /* 0x000fe2000fffe03f */
[----:B-1--4-:R-:W1:Y:S01]  /*2370*/  S2R R0, SR_TID.X ;  /* 0x0000000000007919 */ /* 0x012e620000002100 */
[----:B------:R-:W-:-:S02]  /*2380*/  ULEA UR40, UR40, UR5, 0xd ;  /* 0x0000000528287291 */ /* 0x000fc4000f8e683f */
[----:B------:R-:W-:Y:S02]  /*2390*/  USHF.R.U32.HI UR4, URZ, 0x4, UR4 ;  /* 0x000000043f047899 */ /* 0x000fe40008011604 */
[----:B------:R-:W-:Y:S02]  /*23a0*/  UIADD3 UR40, UR40, 0x22400, URZ ;  /* 0x0002240028287890 */ /* 0x000fe4000fffe03f */
[----:B------:R-:W-:Y:S02]  /*23b0*/  ULOP3.LUT UR7, UR4, 0x3fff, URZ, 0xc0, !UPT ;  /* 0x00003fff04077892 */ /* 0x000fe4000f8ec03f */
[----:B------:R-:W-:Y:S02]  /*23c0*/  USHF.R.U32.HI UR40, URZ, 0x4, UR40 ;  /* 0x000000043f287899 */ /* 0x000fe40008011628 */
[----:B------:R-:W-:Y:S02]  /*23d0*/  ULOP3.LUT UR60, UR7, 0x10000, URZ, 0xfc, !UPT ;  /* 0x00010000073c7892 */ /* 0x000fe4000f8efc3f */
[----:B------:R-:W-:-:S02]  /*23e0*/  ULOP3.LUT UR4, UR40, 0x3fff, URZ, 0xc0, !UPT ;  /* 0x00003fff28047892 */ /* 0x000fc4000f8ec03f */
[----:B------:R-:W-:Y:S02]  /*23f0*/  UIMAD UR5, UR38, 0xc00, UR60 ;  /* 0x00000c00260578a4 */ /* 0x000fe4000f8e023c */
[----:B------:R-:W-:Y:S02]  /*2400*/  ULOP3.LUT UR4, UR4, 0x10000, URZ, 0xfc, !UPT ;  /* 0x0001000004047892 */ /* 0x000fe4000f8efc3f */
[----:B------:R-:W-:Y:S02]  /*2410*/  UIADD3 UR58, UR5, 0x302, URZ ;  /* 0x00000302053a7890 */ /* 0x000fe4000fffe03f */
[----:B------:R-:W-:Y:S01]  /*2420*/  UIADD3 UR56, UR4, 0x402, URZ ;  /* 0x0000040204387890 */ /* 0x000fe2000fffe03f */
[----:B------:R-:W-:Y:S02]  /*2430*/  UMOV UR10, UR5 ;  /* 0x00000005000a7c82 */ /* 0x000fe40008000000 */
[----:B------:R-:W-:Y:S01]  /*2440*/  UMOV UR8, UR4 ;  /* 0x0000000400087c82 */ /* 0x000fe20008000000 */
[----:B------:R-:W-:Y:S01]  /*2450*/  UIADD3 UR16, UR4, 0x800, URZ ;  /* 0x0000080004107890 */ /* 0x000fe2000fffe03f */
[----:B------:R-:W-:Y:S01]  /*2460*/  HGMMA.64x96x16.F32.BF16 R24, gdesc[UR8], R24, gsb0 ;  /* 0x01600000081879f0 */ /* 0x000fe20008001818 */
[----:B------:R-:W-:Y:S01]  /*2470*/  IMAD.U32 R10, RZ, RZ, UR8 ;  /* 0x00000008ff0a7e24 */ /* 0x000fe2000f8e00ff */
[----:B------:R-:W-:-:S02]  /*2480*/  UIADD3 UR8, UR4, 0x2, URZ ;  /* 0x0000000204087890 */ /* 0x000fc4000fffe03f */
[----:B------:R-:W-:Y:S02]  /*2490*/  UIADD3 UR9, UR5, 0x2, URZ ;  /* 0x0000000205097890 */ /* 0x000fe4000fffe03f */
[----:B------:R-:W-:Y:S01]  /*24a0*/  UIADD3 UR10, UR5, 0x304, URZ ;  /* 0x00000304050a7890 */ /* 0x000fe2000fffe03f */
[----:B-1----:R-:W-:Y:S01]  /*24b0*/  SHF.R.U32.HI R0, RZ, 0x7, R0 ;  /* 0x00000007ff007819 */ /* 0x002fe20000011600 */
[----:B------:R-:W-:Y:S01]  /*24c0*/  UMOV UR11, 0x40000040 ;  /* 0x40000040000b7882 */ /* 0x000fe20000000000 */
[----:B------:R-:W-:Y:S01]  /*24d0*/  UMOV UR12, UR8 ;  /* 0x00000008000c7c82 */ /* 0x000fe20008000000 */
[----:B------:R-:W-:Y:S01]  /*24e0*/  UIADD3 UR8, UR4, 0x4, URZ ;  /* 0x0000000404087890 */ /* 0x000fe2000fffe03f */
[----:B------:R-:W-:Y:S01]  /*24f0*/  IMAD.U32 R8, RZ, RZ, UR12 ;  /* 0x0000000cff087e24 */ /* 0x000fe2000f8e00ff */
[----:B------:R-:W-:Y:S01]  /*2500*/  UMOV UR14, UR9 ;  /* 0x00000009000e7c82 */ /* 0x000fe20008000000 */
[----:B------:R-:W-:Y:S01]  /*2510*/  UIADD3 UR9, UR5, 0x4, URZ ;  /* 0x0000000405097890 */ /* 0x000fe2000fffe03f */
[----:B------:R-:W-:Y:S01]  /*2520*/  IADD3 R0, -R0, 0xb, RZ ;  /* 0x0000000b00007810 */ /* 0x000fe20007ffe1ff */
        /* <DEDUP_REMOVED lines=35> */
[----:B------:R-:W-:Y:S01]  /*2760*/  UIADD3 UR8, UR4, 0x6, URZ ;  /* 0x0000000604087890 */ /* 0x000fe2000fffe03f */
[----:B------:R-:W-:Y:S01]  /*2770*/  MOV R6, UR12 ;  /* 0x0000000c00067c02 */ /* 0x000fe20008000f00 */
[----:B------:R-:W-:Y:S01]  /*2780*/  UIADD3 UR9, UR5, 0x6, URZ ;  /* 0x0000000605097890 */ /* 0x000fe2000fffe03f */
        /* <DEDUP_REMOVED lines=9> */
[----:B------:R-:W-:Y:S01]  /*2820*/  IMAD.U32 R4, RZ, RZ, UR12 ;  /* 0x0000000cff047e24 */ /* 0x000fe2000f8e00ff */
[----:B------:R-:W-:Y:S01]  /*2830*/  UIADD3 UR9, UR5, 0x300, URZ ;  /* 0x0000030005097890 */ /* 0x000fe2000fffe03f */
[----:B0--3--:R-:W-:Y:S01]  /*2840*/  IMAD.U32 R5, RZ, RZ, UR13 ;  /* 0x0000000dff057e24 */ /* 0x009fe2000f8e00ff */
        /* <DEDUP_REMOVED lines=8> */
[----:B--2---:R-:W-:Y:S01]  /*28d0*/  IMAD.U32 R2, RZ, RZ, UR12 ;  /* 0x0000000cff027e24 */ /* 0x004fe2000f8e00ff */
[----:B------:R-:W-:Y:S01]  /*28e0*/  UMOV UR9, 0x40000040 ;  /* 0x4000004000097882 */ /* 0x000fe20000000000 */
[----:B------:R-:W-:Y:S01]  /*28f0*/  IMAD.U32 R3, RZ, RZ, UR13 ;  /* 0x0000000dff037e24 */ /* 0x000fe2000f8e00ff */
        /* <DEDUP_REMOVED lines=44> */
.L_x_10181:
        /* <DEDUP_REMOVED lines=11> */
[----:B------:R-:W-:Y:S01]  /*2c70*/  IADD3 R152, -R23, 0x60, R152 ;  /* 0x0000006017987810 */ /* 0x000fe20007ffe198 */
[----:B------:R-:W-:Y:S01]  /*2c80*/  FMUL.FTZ R32, R32, UR4 ;  /* 0x0000000420207c20 */ /* 0x000fe20008410000 */
[----:B------:R-:W-:Y:S01]  /*2c90*/  FMUL.FTZ R34, R34, UR4 ;  /* 0x0000000422227c20 */ /* 0x000fe20008410000 */
[----:B------:R-:W-:Y:S01]  /*2ca0*/  FMUL.FTZ R35, R35, UR4 ;  /* 0x0000000423237c20 */ /* 0x000fe20008410000 */
[C---:B------:R-:W-:Y:S01]  /*2cb0*/  ISETP.GT.AND P1, PT, R152.reuse, RZ, PT ;  /* 0x000000ff9800720c */ /* 0x040fe20003f24270 */
[----:B------:R-:W2:Y:S01]  /*2cc0*/  MUFU.TANH R27, R27 ;  /* 0x0000001b001b7308 */ /* 0x000ea20000002400 */
[----:B------:R-:W-:Y:S01]  /*2cd0*/  FMUL.FTZ R33, R33, UR4 ;  /* 0x0000000421217c20 */ /* 0x000fe20008410000 */
[----:B------:R-:W-:Y:S01]  /*2ce0*/  ISETP.GT.AND P6, PT, R152, 0x1, PT ;  /* 0x000000019800780c */ /* 0x000fe20003fc4270 */
[----:B------:R-:W-:Y:S01]  /*2cf0*/  FMUL.FTZ R36, R36, UR4 ;  /* 0x0000000424247c20 */ /* 0x000fe20008410000 */
[----:B------:R-:W-:Y:S01]  /*2d00*/  FMUL.FTZ R38, R38, UR4 ;  /* 0x0000000426267c20 */ /* 0x000fe20008410000 */
[----:B------:R-:W-:Y:S01]  /*2d10*/  FMUL.FTZ R39, R39, UR4 ;  /* 0x0000000427277c20 */ /* 0x000fe20008410000 */
[C---:B------:R-:W-:Y:S01]  /*2d20*/  ISETP.GT.AND P2, PT, R152.reuse, 0x8, PT ;  /* 0x000000089800780c */ /* 0x040fe20003f44270 */
[----:B------:R-:W-:Y:S01]  /*2d30*/  FMUL.FTZ R37, R37, UR4 ;  /* 0x0000000425257c20 */ /* 0x000fe20008410000 */
[----:B------:R1:W3:Y:S01]  /*2d40*/  MUFU.TANH R20, R24 ;  /* 0x0000001800147308 */ /* 0x0002e20000002400 */
[----:B------:R-:W-:Y:S01]  /*2d50*/  ISETP.GT.AND P3, PT, R152, 0x9, PT ;  /* 0x000000099800780c */ /* 0x000fe20003f64270 */
[----:B------:R-:W-:Y:S01]  /*2d60*/  FMUL.FTZ R40, R40, UR4 ;  /* 0x0000000428287c20 */ /* 0x000fe20008410000 */
[----:B------:R-:W-:Y:S01]  /*2d70*/  FMUL.FTZ R42, R42, UR4 ;  /* 0x000000042a2a7c20 */ /* 0x000fe20008410000 */
[----:B------:R-:W-:Y:S01]  /*2d80*/  FMUL.FTZ R43, R43, UR4 ;  /* 0x000000042b2b7c20 */ /* 0x000fe20008410000 */
[C---:B------:R-:W-:Y:S01]  /*2d90*/  ISETP.GT.AND P5, PT, R152.reuse, 0x10, PT ;  /* 0x000000109800780c */ /* 0x040fe20003fa4270 */
[----:B------:R-:W-:Y:S01]  /*2da0*/  FMUL.FTZ R41, R41, UR4 ;  /* 0x0000000429297c20 */ /* 0x000fe20008410000 */
[----:B------:R-:W-:Y:S01]  /*2db0*/  ISETP.GT.AND P4, PT, R152, 0x11, PT ;  /* 0x000000119800780c */ /* 0x000fe20003f84270 */
[----:B------:R3:W4:Y:S01]  /*2dc0*/  MUFU.TANH R21, R25 ;  /* 0x0000001900157308 */ /* 0x0007220000002400 */
[----:B-1----:R-:W-:Y:S01]  /*2dd0*/  FSEL R24, R26, -INF , P1 ;  /* 0xff8000001a187808 */ /* 0x002fe20000800000 */
[----:B------:R-:W-:Y:S01]  /*2de0*/  FMUL.FTZ R44, R44, UR4 ;  /* 0x000000042c2c7c20 */ /* 0x000fe20008410000 */
[----:B--2---:R-:W-:Y:S01]  /*2df0*/  FSEL R26, R27, -INF , P6 ;  /* 0xff8000001b1a7808 */ /* 0x004fe20003000000 */
[----:B------:R-:W-:Y:S01]  /*2e00*/  FMUL.FTZ R45, R45, UR4 ;  /* 0x000000042d2d7c20 */ /* 0x000fe20008410000 */
[----:B------:R-:W-:Y:S01]  /*2e10*/  FMUL.FTZ R48, R48, UR4 ;  /* 0x0000000430307c20 */ /* 0x000fe20008410000 */
[----:B------:R-:W-:Y:S01]  /*2e20*/  FMUL.FTZ R49, R49, UR4 ;  /* 0x0000000431317c20 */ /* 0x000fe20008410000 */
[----:B------:R-:W-:Y:S01]  /*2e30*/  FMUL.FTZ R46, R46, UR4 ;  /* 0x000000042e2e7c20 */ /* 0x000fe20008410000 */
[----:B------:R-:W-:Y:S01]  /*2e40*/  MUFU.TANH R73, R28 ;  /* 0x0000001c00497308 */ /* 0x000fe20000002400 */
[----:B---3--:R-:W-:Y:S01]  /*2e50*/  FSEL R25, R20, -INF , P1 ;  /* 0xff80000014197808 */ /* 0x008fe20000800000 */
[----:B------:R-:W-:Y:S01]  /*2e60*/  FMUL.FTZ R52, R52, UR4 ;  /* 0x0000000434347c20 */ /* 0x000fe20008410000 */
[----:B------:R-:W-:Y:S01]  /*2e70*/  ISETP.GT.AND P1, PT, R152, 0x18, PT ;  /* 0x000000189800780c */ /* 0x000fe20003f24270 */
[----:B------:R-:W-:Y:S01]  /*2e80*/  FMUL.FTZ R47, R47, UR4 ;  /* 0x000000042f2f7c20 */ /* 0x000fe20008410000 */
[----:B------:R-:W-:Y:S01]  /*2e90*/  FMUL.FTZ R53, R53, UR4 ;  /* 0x0000000435357c20 */ /* 0x000fe20008410000 */
[----:B------:R-:W-:Y:S01]  /*2ea0*/  FMUL.FTZ R50, R50, UR4 ;  /* 0x0000000432327c20 */ /* 0x000fe20008410000 */
[----:B------:R-:W-:Y:S01]  /*2eb0*/  FMUL.FTZ R56, R56, UR4 ;  /* 0x0000000438387c20 */ /* 0x000fe20008410000 */
[----:B------:R-:W1:Y:S01]  /*2ec0*/  MUFU.TANH R30, R30 ;  /* 0x0000001e001e7308 */ /* 0x000e620000002400 */
[----:B----4-:R-:W-:Y:S01]  /*2ed0*/  FSEL R27, R21, -INF , P6 ;  /* 0xff800000151b7808 */ /* 0x010fe20003000000 */
[----:B------:R-:W-:Y:S01]  /*2ee0*/  FMUL.FTZ R51, R51, UR4 ;  /* 0x0000000433337c20 */ /* 0x000fe20008410000 */
[----:B------:R-:W-:Y:S01]  /*2ef0*/  FMUL.FTZ R57, R57, UR4 ;  /* 0x0000000439397c20 */ /* 0x000fe20008410000 */
[----:B------:R-:W-:Y:S01]  /*2f00*/  FMUL.FTZ R54, R54, UR4 ;  /* 0x0000000436367c20 */ /* 0x000fe20008410000 */
[----:B------:R-:W-:Y:S01]  /*2f10*/  FMNMX.FTZ R20, R25, R27, !PT ;  /* 0x0000001b19147209 */ /* 0x000fe20007810000 */
        /* <DEDUP_REMOVED lines=8> */
[----:B------:R-:W-:Y:S01]  /*2fa0*/  ISETP.GT.AND P6, PT, R152, 0x50, PT ;  /* 0x000000509800780c */ /* 0x000fe20003fc4270 */
[----:B------:R-:W-:Y:S01]  /*2fb0*/  FMUL.FTZ R59, R59, UR4 ;  /* 0x000000043b3b7c20 */ /* 0x000fe20008410000 */
[----:B------:R3:W4:Y:S01]  /*2fc0*/  MUFU.TANH R74, R29 ;  /* 0x0000001d004a7308 */ /* 0x0007220000002400 */
[----:B-1----:R-:W-:Y:S01]  /*2fd0*/  FSEL R28, R30, -INF , P2 ;  /* 0xff8000001e1c7808 */ /* 0x002fe20001000000 */
[----:B------:R-:W-:Y:S01]  /*2fe0*/  FMUL.FTZ R62, R62, UR4 ;  /* 0x000000043e3e7c20 */ /* 0x000fe20008410000 */
[----:B------:R-:W-:Y:S01]  /*2ff0*/  FMUL.FTZ R63, R63, UR4 ;  /* 0x000000043f3f7c20 */ /* 0x000fe20008410000 */
[----:B------:R-:W-:Y:S01]  /*3000*/  FMUL.FTZ R66, R66, UR4 ;  /* 0x0000000442427c20 */ /* 0x000fe20008410000 */
[----:B------:R-:W-:Y:S01]  /*3010*/  FMUL.FTZ R67, R67, UR4 ;  /* 0x0000000443437c20 */ /* 0x000fe20008410000 */
[----:B------:R-:W-:Y:S01]  /*3020*/  FMUL.FTZ R69, R69, UR4 ;  /* 0x0000000445457c20 */ /* 0x000fe20008410000 */
[----:B------:R-:W-:Y:S01]  /*3030*/  FMUL.FTZ R70, R70, UR4 ;  /* 0x0000000446467c20 */ /* 0x000fe20008410000 */
[----:B------:R-:W-:Y:S01]  /*3040*/  MUFU.TANH R75, R32 ;  /* 0x00000020004b7308 */ /* 0x000fe20000002400 */
[----:B---3--:R-:W-:Y:S01]  /*3050*/  FSEL R29, R73, -INF , P2 ;  /* 0xff800000491d7808 */ /* 0x008fe20001000000 */
[----:B------:R-:W-:Y:S01]  /*3060*/  FMUL.FTZ R71, R71, UR4 ;  /* 0x0000000447477c20 */ /* 0x000fe20008410000 */
[----:B--2---:R-:W-:Y:S01]  /*3070*/  FSEL R30, R31, -INF , P3 ;  /* 0xff8000001f1e7808 */ /* 0x004fe20001800000 */
[----:B------:R-:W-:Y:S01]  /*3080*/  ULDC UR10, c[0x0][0xa80] ;  /* 0x0002a000000a7ab9 */ /* 0x000fe20000000800 */
[----:B------:R-:W-:Y:S01]  /*3090*/  FMNMX.FTZ R20, R29, R20, !PT ;  /* 0x000000141d147209 */ /* 0x000fe20007810000 */
[----:B------:R-:W1:Y:S01]  /*30a0*/  S2UR UR5, SR_CgaCtaId ;  /* 0x00000000000579c3 */ /* 0x000e620000008800 */
[----:B------:R-:W-:Y:S01]  /*30b0*/  ISETP.GT.AND P2, PT, R152, 0x19, PT ;  /* 0x000000199800780c */ /* 0x000fe20003f44270 */
[----:B------:R-:W2:Y:S01]  /*30c0*/  MUFU.TANH R34, R34 ;  /* 0x0000002200227308 */ /* 0x000ea20000002400 */
[----:B----4-:R-:W-:Y:S01]  /*30d0*/  FSEL R31, R74, -INF , P3 ;  /* 0xff8000004a1f7808 */ /* 0x010fe20001800000 */
[----:B------:R-:W-:Y:S01]  /*30e0*/  UIADD3 UR4, UR6, 0x32440, URZ ;  /* 0x0003244006047890 */ /* 0x000fe2000fffe03f */
[----:B------:R-:W-:Y:S01]  /*30f0*/  ISETP.GT.AND P3, PT, R152, 0x20, PT ;  /* 0x000000209800780c */ /* 0x000fe20003f64270 */
[----:B------:R-:W-:Y:S01]  /*3100*/  ULOP3.LUT UR7, UR7, 0x3000000, URZ, 0xfc, !UPT ;  /* 0x0300000007077892 */ /* 0x000fe2000f8efc3f */
[----:B------:R-:W-:Y:S01]  /*3110*/  FMNMX.FTZ R20, R31, R20, !PT ;  /* 0x000000141f147209 */ /* 0x000fe20007810000 */
[----:B------:R-:W-:Y:S01]  /*3120*/  UMOV UR15, 0x40000040 ;  /* 0x40000040000f7882 */ /* 0x000fe20000000000 */
[----:B------:R-:W-:Y:S01]  /*3130*/  UMOV UR19, 0x40000040 ;  /* 0x4000004000137882 */ /* 0x000fe20000000000 */
[----:B------:R-:W3:Y:S01]  /*3140*/  MUFU.TANH R35, R35 ;  /* 0x0000002300237308 */ /* 0x000ee20000002400 */
[----:B------:R-:W-:-:S04]  /*3150*/  UIMAD UR14, UR38, 0xc00, UR7 ;  /* 0x00000c00260e78a4 */ /* 0x000fc8000f8e0207 */
[----:B------:R-:W-:-:S03]  /*3160*/  UIADD3 UR18, UR14, 0x80, URZ ;  /* 0x000000800e127890 */ /* 0x000fc6000fffe03f */
[----:B------:R4:W5:Y:S01]  /*3170*/  MUFU.TANH R76, R33 ;  /* 0x00000021004c7308 */ /* 0x0009620000002400 */
[----:B--2---:R-:W-:Y:S01]  /*3180*/  FSEL R32, R34, -INF , P5 ;  /* 0xff80000022207808 */ /* 0x004fe20002800000 */
[----:B-1----:R-:W-:-:S06]  /*3190*/  UPRMT UR4, UR5, 0x654, UR4 ;  /* 0x0000065405047896 */ /* 0x002fcc0008000004 */
[----:B------:R-:W-:Y:S01]  /*31a0*/  MUFU.TANH R77, R36 ;  /* 0x00000024004d7308 */ /* 0x000fe20000002400 */
[----:B----4-:R-:W-:Y:S02]  /*31b0*/  FSEL R33, R75, -INF , P5 ;  /* 0xff8000004b217808 */ /* 0x010fe40002800000 */
[----:B---3--:R-:W-:Y:S02]  /*31c0*/  FSEL R34, R35, -INF , P4 ;  /* 0xff80000023227808 */ /* 0x008fe40002000000 */
[----:B------:R-:W-:Y:S02]  /*31d0*/  FMNMX.FTZ R20, R33, R20, !PT ;  /* 0x0000001421147209 */ /* 0x000fe40007810000 */
[----:B------:R-:W-:Y:S01]  /*31e0*/  ISETP.GT.AND P5, PT, R152, 0x21, PT ;  /* 0x000000219800780c */ /* 0x000fe20003fa4270 */
[----:B------:R-:W1:Y:S01]  /*31f0*/  MUFU.TANH R38, R38 ;  /* 0x0000002600267308 */ /* 0x000e620000002400 */
[----:B-----5:R-:W-:Y:S01]  /*3200*/  FSEL R35, R76, -INF , P4 ;  /* 0xff8000004c237808 */ /* 0x020fe20002000000 */
[----:B------:R-:W-:Y:S01]  /*3210*/  SYNCS.ARRIVE.TRANS64.RED.A1T0 RZ, [UR4], RZ ;  /* 0x000000ffffff79a7 */ /* 0x000fe20008100404 */
[----:B------:R-:W-:Y:S01]  /*3220*/  ISETP.GT.AND P4, PT, R152, 0x28, PT ;  /* 0x000000289800780c */ /* 0x000fe20003f84270 */
[----:B------:R-:W-:Y:S01]  /*3230*/  UIADD3 UR4, UR14, 0x100, URZ ;  /* 0x000001000e047890 */ /* 0x000fe2000fffe03f */
[----:B------:R-:W-:-:S03]  /*3240*/  FMNMX.FTZ R20, R35, R20, !PT ;  /* 0x0000001423147209 */ /* 0x000fc60007810000 */
[----:B------:R-:W2:Y:S08]  /*3250*/  MUFU.TANH R39, R39 ;  /* 0x0000002700277308 */ /* 0x000eb00000002400 */
[----:B------:R3:W4:Y:S01]  /*3260*/  MUFU.TANH R78, R37 ;  /* 0x00000025004e7308 */ /* 0x0007220000002400 */
[----:B-1----:R-:W-:-:S07]  /*3270*/  FSEL R36, R38, -INF , P1 ;  /* 0xff80000026247808 */ /* 0x002fce0000800000 */
[----:B------:R-:W-:Y:S01]  /*3280*/  MUFU.TANH R79, R40 ;  /* 0x00000028004f7308 */ /* 0x000fe20000002400 */
[----:B---3--:R-:W-:Y:S02]  /*3290*/  FSEL R37, R77, -INF , P1 ;  /* 0xff8000004d257808 */ /* 0x008fe40000800000 */
[----:B--2---:R-:W-:Y:S02]  /*32a0*/  FSEL R38, R39, -INF , P2 ;  /* 0xff80000027267808 */ /* 0x004fe40001000000 */
[----:B------:R-:W-:Y:S02]  /*32b0*/  FMNMX.FTZ R20, R37, R20, !PT ;  /* 0x0000001425147209 */ /* 0x000fe40007810000 */
[----:B------:R-:W-:Y:S01]  /*32c0*/  ISETP.GT.AND P1, PT, R152, 0x29, PT ;  /* 0x000000299800780c */ /* 0x000fe20003f24270 */
[----:B------:R-:W1:Y:S01]  /*32d0*/  MUFU.TANH R42, R42 ;  /* 0x0000002a002a7308 */ /* 0x000e620000002400 */
[----:B----4-:R-:W-:Y:S02]  /*32e0*/  FSEL R39, R78, -INF , P2 ;  /* 0xff8000004e277808 */ /* 0x010fe40001000000 */
[----:B------:R-:W-:-:S02]  /*32f0*/  ISETP.GT.AND P2, PT, R152, 0x30, PT ;  /* 0x000000309800780c */ /* 0x000fc40003f44270 */
        /* <DEDUP_REMOVED lines=14> */
[----:B------:R-:W3:Y:S01]  /*33e0*/  MUFU.TANH R49, R49 ;  /* 0x0000003100317308 */ /* 0x000ee20000002400 */
[----:B-1----:R-:W-:-:S07]  /*33f0*/  FSEL R45, R45, -INF , P1 ;  /* 0xff8000002d2d7808 */ /* 0x002fce0000800000 */
[----:B------:R-:W1:Y:S01]  /*3400*/  MUFU.TANH R46, R46 ;  /* 0x0000002e002e7308 */ /* 0x000e620000002400 */
[----:B--2---:R-:W-:-:S07]  /*3410*/  FSEL R182, R48, -INF , P2 ;  /* 0xff80000030b67808 */ /* 0x004fce0001000000 */
[----:B------:R2:W4:Y:S01]  /*3420*/  MUFU.TANH R163, R47 ;  /* 0x0000002f00a37308 */ /* 0x0005220000002400 */
[----:B---3--:R-:W-:-:S07]  /*3430*/  FSEL R181, R49, -INF , P3 ;  /* 0xff80000031b57808 */ /* 0x008fce0001800000 */
[----:B------:R-:W3:Y:S01]  /*3440*/  MUFU.TANH R52, R52 ;  /* 0x0000003400347308 */ /* 0x000ee20000002400 */
[----:B--2---:R-:W-:Y:S02]  /*3450*/  FSEL R47, R44, -INF , P4 ;  /* 0xff8000002c2f7808 */ /* 0x004fe40002000000 */
[----:B-1----:R-:W-:Y:S02]  /*3460*/  FSEL R183, R46, -INF , P4 ;  /* 0xff8000002eb77808 */ /* 0x002fe40002000000 */
[----:B------:R-:W-:Y:S02]  /*3470*/  FMNMX.FTZ R20, R47, R20, !PT ;  /* 0x000000142f147209 */ /* 0x000fe40007810000 */
[----:B------:R-:W-:Y:S01]  /*3480*/  ISETP.GT.AND P4, PT, R152, 0x39, PT ;  /* 0x000000399800780c */ /* 0x000fe20003f84270 */
[----:B------:R-:W1:Y:S01]  /*3490*/  MUFU.TANH R53, R53 ;  /* 0x0000003500357308 */ /* 0x000e620000002400 */
        /* <DEDUP_REMOVED lines=9> */
[----:B-1----:R-:W-:Y:S02]  /*3530*/  FSEL R180, R53, -INF , P4 ;  /* 0xff80000035b47808 */ /* 0x002fe40002000000 */
[----:B------:R-:W-:Y:S02]  /*3540*/  FMNMX.FTZ R21, R24, R26, !PT ;  /* 0x0000001a18157209 */ /* 0x000fe40007810000 */
[----:B------:R-:W-:Y:S02]  /*3550*/  FMNMX.FTZ R49, R180, R49, !PT ;  /* 0x00000031b4317209 */ /* 0x000fe40007810000 */
[----:B------:R-:W-:Y:S01]  /*3560*/  FMNMX.FTZ R21, R28, R21, !PT ;  /* 0x000000151c157209 */ /* 0x000fe20007810000 */
[----:B------:R-:W1:Y:S01]  /*3570*/  MUFU.TANH R51, R51 ;  /* 0x0000003300337308 */ /* 0x000e620000002400 */
[----:B--2---:R-:W-:-:S02]  /*3580*/  FSEL R177, R50, -INF , P2 ;  /* 0xff80000032b17808 */ /* 0x004fc40001000000 */
[----:B------:R-:W-:Y:S02]  /*3590*/  ISETP.GT.AND P2, PT, R152, 0x41, PT ;  /* 0x000000419800780c */ /* 0x000fe40003f44270 */
[----:B------:R-:W-:-:S03]  /*35a0*/  FMNMX.FTZ R21, R30, R21, !PT ;  /* 0x000000151e157209 */ /* 0x000fc60007810000 */
[----:B------:R-:W2:Y:S01]  /*35b0*/  MUFU.TANH R57, R57 ;  /* 0x0000003900397308 */ /* 0x000ea20000002400 */
[----:B---3--:R-:W-:Y:S02]  /*35c0*/  FSEL R172, R56, -INF , P1 ;  /* 0xff80000038ac7808 */ /* 0x008fe40000800000 */
[----:B------:R-:W-:Y:S02]  /*35d0*/  FMNMX.FTZ R21, R32, R21, !PT ;  /* 0x0000001520157209 */ /* 0x000fe40007810000 */
        /* <DEDUP_REMOVED lines=12> */
[----:B------:R-:W-:Y:S02]  /*36a0*/  FMNMX.FTZ R44, R170, R49, !PT ;  /* 0x00000031aa2c7209 */ /* 0x000fe40007810000 */
[----:B------:R-:W-:Y:S01]  /*36b0*/  FMNMX.FTZ R49, R34, R21, !PT ;  /* 0x0000001522317209 */ /* 0x000fe20007810000 */
[----:B------:R-:W1:Y:S01]  /*36c0*/  MUFU.TANH R64, R64 ;  /* 0x0000004000407308 */ /* 0x000e620000002400 */
[----:B--2---:R-:W-:Y:S02]  /*36d0*/  FSEL R167, R61, -INF , P5 ;  /* 0xff8000003da77808 */ /* 0x004fe40002800000 */
[----:B------:R-:W-:Y:S02]  /*36e0*/  FMNMX.FTZ R49, R36, R49, !PT ;  /* 0x0000003124317209 */ /* 0x000fe40007810000 */
[----:B------:R-:W-:Y:S02]  /*36f0*/  FMNMX.FTZ R51, R167, R44, !PT ;  /* 0x0000002ca7337209 */ /* 0x000fe40007810000 */
[----:B------:R-:W-:Y:S01]  /*3700*/  FMNMX.FTZ R49, R38, R49, !PT ;  /* 0x0000003126317209 */ /* 0x000fe20007810000 */
[----:B------:R-:W2:Y:S01]  /*3710*/  MUFU.TANH R58, R58 ;  /* 0x0000003a003a7308 */ /* 0x000ea20000002400 */
[----:B---3--:R-:W-:-:S02]  /*3720*/  FSEL R178, R55, -INF , P4 ;  /* 0xff80000037b27808 */ /* 0x008fc40002000000 */
[----:B------:R-:W-:Y:S02]  /*3730*/  ISETP.GT.AND P4, PT, R152, 0x51, PT ;  /* 0x000000519800780c */ /* 0x000fe40003f84270 */
[----:B------:R-:W-:-:S03]  /*3740*/  FMNMX.FTZ R49, R40, R49, !PT ;  /* 0x0000003128317209 */ /* 0x000fc60007810000 */
        /* <DEDUP_REMOVED lines=10> */
[----:B-1----:R-:W-:-:S04]  /*37f0*/  FSEL R173, R68, -INF , P1 ;  /* 0xff80000044ad7808 */ /* 0x002fc80000800000 */
[----:B------:R-:W-:Y:S02]  /*3800*/  FMNMX.FTZ R51, R173, R44, !PT ;  /* 0x0000002cad337209 */ /* 0x000fe40007810000 */
[----:B------:R-:W-:Y:S01]  /*3810*/  FMNMX.FTZ R44, R42, R49, !PT ;  /* 0x000000312a2c7209 */ /* 0x000fe20007810000 */
[----:B------:R-:W1:Y:S01]  /*3820*/  MUFU.TANH R63, R63 ;  /* 0x0000003f003f7308 */ /* 0x000e620000002400 */
[----:B--2---:R-:W-:Y:S02]  /*3830*/  FSEL R169, R59, -INF , P2 ;  /* 0xff8000003ba97808 */ /* 0x004fe40001000000 */
[----:B------:R-:W-:Y:S02]  /*3840*/  FMNMX.FTZ R44, R183, R44, !PT ;  /* 0x0000002cb72c7209 */ /* 0x000fe40007810000 */
[----:B------:R-:W-:Y:S02]  /*3850*/  ISETP.GT.AND P2, PT, R152, 0x59, PT ;  /* 0x000000599800780c */ /* 0x000fe40003f44270 */
[----:B------:R-:W-:Y:S01]  /*3860*/  FMNMX.FTZ R44, R163, R44, !PT ;  /* 0x0000002ca32c7209 */ /* 0x000fe20007810000 */
[----:B------:R-:W2:Y:S01]  /*3870*/  MUFU.TANH R66, R66 ;  /* 0x0000004200427308 */ /* 0x000ea20000002400 */
[----:B---3--:R-:W-:-:S02]  /*3880*/  FSEL R184, R62, -INF , P3 ;  /* 0xff8000003eb87808 */ /* 0x008fc40001800000 */
[----:B------:R-:W-:-:S04]  /*3890*/  FMNMX.FTZ R44, R177, R44, !PT ;  /* 0x0000002cb12c7209 */ /* 0x000fc80007810000 */
[----:B------:R-:W-:Y:S01]  /*38a0*/  FMNMX.FTZ R44, R175, R44, !PT ;  /* 0x0000002caf2c7209 */ /* 0x000fe20007810000 */
[----:B------:R-:W3:Y:S01]  /*38b0*/  MUFU.TANH R67, R67 ;  /* 0x0000004300437308 */ /* 0x000ee20000002400 */
[----:B-1----:R-:W-:Y:S02]  /*38c0*/  FSEL R185, R63, -INF , P5 ;  /* 0xff8000003fb97808 */ /* 0x002fe40002800000 */
[----:B------:R-:W-:-:S04]  /*38d0*/  FMNMX.FTZ R49, R179, R44, !PT ;  /* 0x0000002cb3317209 */ /* 0x000fc80007810000 */
[----:B------:R-:W-:Y:S01]  /*38e0*/  FMNMX.FTZ R49, R178, R49, !PT ;  /* 0x00000031b2317209 */ /* 0x000fe20007810000 */
[----:B------:R-:W1:Y:S01]  /*38f0*/  MUFU.TANH R69, R69 ;  /* 0x0000004500457308 */ /* 0x000e620000002400 */
[----:B--2---:R-:W-:Y:S02]  /*3900*/  FSEL R186, R66, -INF , P6 ;  /* 0xff80000042ba7808 */ /* 0x004fe40003000000 */
[----:B------:R-:W-:-:S04]  /*3910*/  FMNMX.FTZ R44, R166, R49, !PT ;  /* 0x00000031a62c7209 */ /* 0x000fc80007810000 */
[----:B------:R-:W-:Y:S01]  /*3920*/  FMNMX.FTZ R49, R169, R44, !PT ;  /* 0x0000002ca9317209 */ /* 0x000fe20007810000 */
        /* <DEDUP_REMOVED lines=8> */
[----:B------:R-:W-:Y:S02]  /*39b0*/  FMNMX.FTZ R49, R187, R44, !PT ;  /* 0x0000002cbb317209 */ /* 0x000fe40007810000 */
[----:B--2---:R-:W-:Y:S01]  /*39c0*/  FSEL R188, R70, -INF , P1 ;  /* 0xff80000046bc7808 */ /* 0x004fe20000800000 */
[----:B------:R-:W1:Y:S03]  /*39d0*/  SHFL.BFLY PT, R46, R51, 0x2, 0x1f ;  /* 0x0c401f00332e7f89 */ /* 0x000e6600000e0000 */
[----:B------:R-:W-:-:S02]  /*39e0*/  FMNMX.FTZ R44, R188, R49, !PT ;  /* 0x00000031bc2c7209 */ /* 0x000fc40007810000 */
[----:B---3--:R-:W-:-:S04]  /*39f0*/  FSEL R189, R71, -INF , P2 ;  /* 0xff80000047bd7808 */ /* 0x008fc80001000000 */
        /* <DEDUP_REMOVED lines=50> */
[----:B------:R2:W4:Y:S01]  /*3d20*/  MUFU.EX2 R153, R26 ;  /* 0x0000001a00997308 */ /* 0x0005220000000800 */
[--C-:B------:R-:W-:Y:S01]  /*3d30*/  FFMA.FTZ R188, R188, UR10, -R191.reuse ;  /* 0x0000000abcbc7c23 */ /* 0x100fe200080108bf */
[----:B------:R-:W-:Y:S01]  /*3d40*/  FFMA.FTZ R189, R189, UR10, -R191 ;  /* 0x0000000abdbd7c23 */ /* 0x000fe200080108bf */
[----:B------:R-:W-:-:S05]  /*3d50*/  FFMA.FTZ R168, R168, UR10, -R190 ;  /* 0x0000000aa8a87c23 */ /* 0x000fca00080108be */
[----:B------:R3:W-:Y:S01]  /*3d60*/  MUFU.EX2 R154, R31 ;  /* 0x0000001f009a7308 */ /* 0x0007e20000000800 */
[----:B--2---:R-:W-:Y:S01]  /*3d70*/  FADD.FTZ R26, R25, R152 ;  /* 0x00000098191a7221 */ /* 0x004fe20000010000 */
[----:B------:R-:W-:-:S06]  /*3d80*/  F2FP.BF16.F32.PACK_AB R152, R152, R25 ;  /* 0x000000199898723e */ /* 0x000fcc00000010ff */
[----:B------:R-:W2:Y:S01]  /*3d90*/  MUFU.EX2 R28, R28 ;  /* 0x0000001c001c7308 */ /* 0x000ea20000000800 */
[----:B---3--:R-:W-:Y:S01]  /*3da0*/  FADD.FTZ R31, R29, R26 ;  /* 0x0000001a1d1f7221 */ /* 0x008fe20000010000 */
[----:B----4-:R-:W-:Y:S01]  /*3db0*/  FADD.FTZ R27, R24, R153 ;  /* 0x00000099181b7221 */ /* 0x010fe20000010000 */
[----:B------:R-:W-:-:S05]  /*3dc0*/  F2FP.BF16.F32.PACK_AB R153, R153, R24 ;  /* 0x000000189999723e */ /* 0x000fca00000010ff */
[----:B------:R-:W3:Y:S08]  /*3dd0*/  MUFU.EX2 R33, R33 ;  /* 0x0000002100217308 */ /* 0x000ef00000000800 */
[----:B------:R4:W5:Y:S01]  /*3de0*/  MUFU.EX2 R155, R30 ;  /* 0x0000001e009b7308 */ /* 0x0009620000000800 */
[----:B--2---:R-:W-:-:S07]  /*3df0*/  FADD.FTZ R26, R28, R27 ;  /* 0x0000001b1c1a7221 */ /* 0x004fce0000010000 */
[----:B------:R-:W2:Y:S01]  /*3e00*/  MUFU.EX2 R156, R35 ;  /* 0x00000023009c7308 */ /* 0x000ea20000000800 */
[C---:B----4-:R-:W-:Y:S01]  /*3e10*/  FADD.FTZ R30, R154.reuse, R31 ;  /* 0x0000001f9a1e7221 */ /* 0x050fe20000010000 */
[----:B------:R-:W-:-:S03]  /*3e20*/  F2FP.BF16.F32.PACK_AB R154, R154, R29 ;  /* 0x0000001d9a9a723e */ /* 0x000fc600000010ff */
[----:B---3--:R-:W-:-:S03]  /*3e30*/  FADD.FTZ R27, R33, R30 ;  /* 0x0000001e211b7221 */ /* 0x008fc60000010000 */
[----:B------:R-:W3:Y:S01]  /*3e40*/  MUFU.EX2 R32, R32 ;  /* 0x0000002000207308 */ /* 0x000ee20000000800 */
[C---:B-----5:R-:W-:Y:S01]  /*3e50*/  FADD.FTZ R25, R155.reuse, R26 ;  /* 0x0000001a9b197221 */ /* 0x060fe20000010000 */
[----:B------:R-:W-:-:S06]  /*3e60*/  F2FP.BF16.F32.PACK_AB R155, R155, R28 ;  /* 0x0000001c9b9b723e */ /* 0x000fcc00000010ff */
[----:B------:R-:W4:Y:S01]  /*3e70*/  MUFU.EX2 R37, R37 ;  /* 0x0000002500257308 */ /* 0x000f220000000800 */
[C---:B--2---:R-:W-:Y:S01]  /*3e80*/  FADD.FTZ R26, R156.reuse, R27 ;  /* 0x0000001b9c1a7221 */ /* 0x044fe20000010000 */
[----:B------:R-:W-:-:S06]  /*3e90*/  F2FP.BF16.F32.PACK_AB R156, R156, R33 ;  /* 0x000000219c9c723e */ /* 0x000fcc00000010ff */
[----:B------:R-:W2:Y:S01]  /*3ea0*/  MUFU.EX2 R157, R34 ;  /* 0x00000022009d7308 */ /* 0x000ea20000000800 */
[----:B---3--:R-:W-:-:S07]  /*3eb0*/  FADD.FTZ R24, R32, R25 ;  /* 0x0000001920187221 */ /* 0x008fce0000010000 */
[----:B------:R-:W3:Y:S01]  /*3ec0*/  MUFU.EX2 R158, R39 ;  /* 0x00000027009e7308 */ /* 0x000ee20000000800 */
[----:B----4-:R-:W-:-:S07]  /*3ed0*/  FADD.FTZ R27, R37, R26 ;  /* 0x0000001a251b7221 */ /* 0x010fce0000010000 */
[----:B------:R-:W4:Y:S01]  /*3ee0*/  MUFU.EX2 R36, R36 ;  /* 0x0000002400247308 */ /* 0x000f220000000800 */
[C---:B--2---:R-:W-:Y:S01]  /*3ef0*/  FADD.FTZ R25, R157.reuse, R24 ;  /* 0x000000189d197221 */ /* 0x044fe20000010000 */
[----:B------:R-:W-:-:S06]  /*3f00*/  F2FP.BF16.F32.PACK_AB R157, R157, R32 ;  /* 0x000000209d9d723e */ /* 0x000fcc00000010ff */
[----:B------:R-:W2:Y:S01]  /*3f10*/  MUFU.EX2 R41, R41 ;  /* 0x0000002900297308 */ /* 0x000ea20000000800 */
[C---:B---3--:R-:W-:Y:S01]  /*3f20*/  FADD.FTZ R26, R158.reuse, R27 ;  /* 0x0000001b9e1a7221 */ /* 0x048fe20000010000 */
[----:B------:R-:W-:-:S06]  /*3f30*/  F2FP.BF16.F32.PACK_AB R158, R158, R37 ;  /* 0x000000259e9e723e */ /* 0x000fcc00000010ff */
[----:B------:R-:W3:Y:S01]  /*3f40*/  MUFU.EX2 R159, R38 ;  /* 0x00000026009f7308 */ /* 0x000ee20000000800 */
[----:B----4-:R-:W-:-:S07]  /*3f50*/  FADD.FTZ R24, R36, R25 ;  /* 0x0000001924187221 */ /* 0x010fce0000010000 */
[----:B------:R-:W4:Y:S01]  /*3f60*/  MUFU.EX2 R160, R43 ;  /* 0x0000002b00a07308 */ /* 0x000f220000000800 */
[----:B--2---:R-:W-:-:S07]  /*3f70*/  FADD.FTZ R27, R41, R26 ;  /* 0x0000001a291b7221 */ /* 0x004fce0000010000 */
[----:B------:R-:W2:Y:S01]  /*3f80*/  MUFU.EX2 R40, R40 ;  /* 0x0000002800287308 */ /* 0x000ea20000000800 */
[C---:B---3--:R-:W-:Y:S01]  /*3f90*/  FADD.FTZ R25, R159.reuse, R24 ;  /* 0x000000189f197221 */ /* 0x048fe20000010000 */
[----:B------:R-:W-:-:S06]  /*3fa0*/  F2FP.BF16.F32.PACK_AB R159, R159, R36 ;  /* 0x000000249f9f723e */ /* 0x000fcc00000010ff */
[----:B------:R-:W3:Y:S01]  /*3fb0*/  MUFU.EX2 R47, R47 ;  /* 0x0000002f002f7308 */ /* 0x000ee20000000800 */
[C---:B----4-:R-:W-:Y:S01]  /*3fc0*/  FADD.FTZ R26, R160.reuse, R27 ;  /* 0x0000001ba01a7221 */ /* 0x050fe20000010000 */
[----:B------:R-:W-:-:S06]  /*3fd0*/  F2FP.BF16.F32.PACK_AB R160, R160, R41 ;  /* 0x00000029a0a0723e */ /* 0x000fcc00000010ff */
[----:B------:R-:W4:Y:S01]  /*3fe0*/  MUFU.EX2 R161, R42 ;  /* 0x0000002a00a17308 */ /* 0x000f220000000800 */
[----:B--2---:R-:W-:-:S07]  /*3ff0*/  FADD.FTZ R24, R40, R25 ;  /* 0x0000001928187221 */ /* 0x004fce0000010000 */
[----:B------:R-:W2:Y:S01]  /*4000*/  MUFU.EX2 R162, R45 ;  /* 0x0000002d00a27308 */ /* 0x000ea20000000800 */
[----:B---3--:R-:W-:-:S07]  /*4010*/  FADD.FTZ R25, R47, R26 ;  /* 0x0000001a2f197221 */ /* 0x008fce0000010000 */
[----:B------:R-:W-:Y:S01]  /*4020*/  MUFU.EX2 R20, R20 ;  /* 0x0000001400147308 */ /* 0x000fe20000000800 */
[C---:B----4-:R-:W-:Y:S01]  /*4030*/  FADD.FTZ R193, R161.reuse, R24 ;  /* 0x00000018a1c17221 */ /* 0x050fe20000010000 */
[----:B------:R-:W-:-:S06]  /*4040*/  F2FP.BF16.F32.PACK_AB R161, R161, R40 ;  /* 0x00000028a1a1723e */ /* 0x000fcc00000010ff */
[----:B------:R-:W-:Y:S01]  /*4050*/  MUFU.EX2 R166, R166 ;  /* 0x000000a600a67308 */ /* 0x000fe20000000800 */
[C---:B--2---:R-:W-:Y:S01]  /*4060*/  FADD.FTZ R192, R162.reuse, R25 ;  /* 0x00000019a2c07221 */ /* 0x044fe20000010000 */
[----:B------:R-:W-:Y:S02]  /*4070*/  F2FP.BF16.F32.PACK_AB R162, R162, R47 ;  /* 0x0000002fa2a2723e */ /* 0x000fe400000010ff */
[----:B-1----:R-:W-:-:S04]  /*4080*/  WARPGROUP.ARRIVE ;  /* 0x00000000000079c5 */ /* 0x002fc80000000000 */
[----:B------:R-:W-:Y:S02]  /*4090*/  MUFU.EX2 R21, R21 ;  /* 0x0000001500157308 */ /* 0x000fe40000000800 */
[----:B------:R-:W-:Y:S01]  /*40a0*/  HGMMA.64x256x16.F32.BF16 R24, R152, gdesc[UR12].tnspB, RZ, !UPT, gsb0 ;  /* 0x43e0000c98187df0 */ /* 0x000fe2000c0018ff */
[----:B------:R-:W-:-:S05]  /*40b0*/  UMOV UR15, 0x40000040 ;  /* 0x40000040000f7882 */ /* 0x000fca0000000000 */
[----:B------:R-:W-:Y:S08]  /*40c0*/  MUFU.EX2 R173, R173 ;  /* 0x000000ad00ad7308 */ /* 0x000ff00000000800 */
[----:B------:R-:W-:Y:S08]  /*40d0*/  MUFU.EX2 R174, R174 ;  /* 0x000000ae00ae7308 */ /* 0x000ff00000000800 */
[----:B------:R-:W-:Y:S08]  /*40e0*/  MUFU.EX2 R186, R186 ;  /* 0x000000ba00ba7308 */ /* 0x000ff00000000800 */
[----:B------:R-:W-:Y:S08]  /*40f0*/  MUFU.EX2 R187, R187 ;  /* 0x000000bb00bb7308 */ /* 0x000ff00000000800 */
[----:B------:R-:W-:Y:S08]  /*4100*/  MUFU.EX2 R188, R188 ;  /* 0x000000bc00bc7308 */ /* 0x000ff00000000800 */
[----:B------:R-:W-:Y:S01]  /*4110*/  MUFU.EX2 R189, R189 ;  /* 0x000000bd00bd7308 */ /* 0x000fe20000000800 */
[----:B------:R-:W-:-:S02]  /*4120*/  WARPGROUP.DEPBAR.LE gsb0, 0x0 ;  /* 0x00008000000079c5 */ /* 0x000fc40000010000 */
[----:B------:R-:W-:Y:S01]  /*4130*/  WARPGROUP.ARRIVE ;  /* 0x00000000000079c5 */ /* 0x000fe20000000000 */
[----:B------:R-:W-:Y:S01]  /*4140*/  FFMA.FTZ R152, R163, UR10, -R191 ;  /* 0x0000000aa3987c23 */ /* 0x000fe200080108bf */
[----:B------:R-:W-:-:S03]  /*4150*/  FFMA.FTZ R153, R182, UR10, -R190 ;  /* 0x0000000ab6997c23 */ /* 0x000fc600080108be */
[----:B------:R-:W1:Y:S01]  /*4160*/  MUFU.EX2 R163, R183 ;  /* 0x000000b700a37308 */ /* 0x000e620000000800 */
[----:B------:R-:W-:Y:S01]  /*4170*/  FFMA.FTZ R154, R181, UR10, -R190 ;  /* 0x0000000ab59a7c23 */ /* 0x000fe200080108be */
[----:B------:R-:W-:Y:S01]  /*4180*/  FFMA.FTZ R155, R177, UR10, -R191 ;  /* 0x0000000ab19b7c23 */ /* 0x000fe200080108bf */
[----:B------:R-:W-:Y:S01]  /*4190*/  HGMMA.64x256x16.F32.BF16 R24, R156, gdesc[UR16].tnspB, R24, gsb0 ;  /* 0x43e000109c187df0 */ /* 0x000fe20008001818 */
[----:B------:R-:W-:Y:S01]  /*41a0*/  UMOV UR18, UR4 ;  /* 0x0000000400127c82 */ /* 0x000fe20008000000 */
[----:B------:R-:W-:Y:S01]  /*41b0*/  UMOV UR19, 0x40000040 ;  /* 0x4000004000137882 */ /* 0x000fe20000000000 */
[----:B------:R-:W-:Y:S02]  /*41c0*/  UIADD3 UR4, UR14, 0x180, URZ ;  /* 0x000001800e047890 */ /* 0x000fe4000fffe03f */
[----:B------:R-:W2:Y:S08]  /*41d0*/  MUFU.EX2 R152, R152 ;  /* 0x0000009800987308 */ /* 0x000eb00000000800 */
[----:B------:R-:W-:Y:S01]  /*41e0*/  MUFU.EX2 R153, R153 ;  /* 0x0000009900997308 */ /* 0x000fe20000000800 */
[----:B-1----:R-:W-:-:S07]  /*41f0*/  FADD.FTZ R193, R163, R193 ;  /* 0x000000c1a3c17221 */ /* 0x002fce0000010000 */
[----:B------:R-:W1:Y:S01]  /*4200*/  MUFU.EX2 R154, R154 ;  /* 0x0000009a009a7308 */ /* 0x000e620000000800 */
[C---:B--2---:R-:W-:Y:S01]  /*4210*/  F2FP.BF16.F32.PACK_AB R163, R152.reuse, R163 ;  /* 0x000000a398a3723e */ /* 0x044fe200000010ff */
[----:B------:R-:W-:-:S06]  /*4220*/  FADD.FTZ R193, R152, R193 ;  /* 0x000000c198c17221 */ /* 0x000fcc0000010000 */
[----:B------:R-:W2:Y:S01]  /*4230*/  MUFU.EX2 R155, R155 ;  /* 0x0000009b009b7308 */ /* 0x000ea20000000800 */
[----:B-1----:R-:W-:Y:S01]  /*4240*/  F2FP.BF16.F32.PACK_AB R152, R154, R153 ;  /* 0x000000999a98723e */ /* 0x002fe200000010ff */
[----:B--2---:R-:W-:Y:S01]  /*4250*/  FADD.FTZ R193, R155, R193 ;  /* 0x000000c19bc17221 */ /* 0x004fe20000010000 */
[----:B------:R-:W-:Y:S02]  /*4260*/  WARPGROUP.DEPBAR.LE gsb0, 0x0 ;  /* 0x00008000000079c5 */ /* 0x000fe40000010000 */
[----:B------:R-:W-:Y:S01]  /*4270*/  WARPGROUP.ARRIVE ;  /* 0x00000000000079c5 */ /* 0x000fe20000000000 */
[--C-:B------:R-:W-:Y:S01]  /*4280*/  FFMA.FTZ R158, R175, UR10, -R191.reuse ;  /* 0x0000000aaf9e7c23 */ /* 0x100fe200080108bf */
[--C-:B------:R-:W-:Y:S01]  /*4290*/  FFMA.FTZ R156, R176, UR10, -R190.reuse ;  /* 0x0000000ab09c7c23 */ /* 0x100fe200080108be */
[----:B------:R-:W-:Y:S01]  /*42a0*/  FFMA.FTZ R157, R180, UR10, -R190 ;  /* 0x0000000ab49d7c23 */ /* 0x000fe200080108be */
[----:B------:R-:W-:Y:S02]  /*42b0*/  FFMA.FTZ R159, R179, UR10, -R191 ;  /* 0x0000000ab39f7c23 */ /* 0x000fe400080108bf */
[----:B------:R-:W-:Y:S01]  /*42c0*/  HGMMA.64x256x16.F32.BF16 R24, R160, gdesc[UR16].tnspB, R24, gsb0 ;  /* 0x43e00010a0187df0 */ /* 0x000fe20008001818 */
[----:B------:R-:W1:Y:S01]  /*42d0*/  MUFU.EX2 R158, R158 ;  /* 0x0000009e009e7308 */ /* 0x000e620000000800 */
[----:B------:R-:W-:Y:S01]  /*42e0*/  UMOV UR18, UR4 ;  /* 0x0000000400127c82 */ /* 0x000fe20008000000 */
[----:B------:R-:W-:Y:S01]  /*42f0*/  UMOV UR19, 0x40000040 ;  /* 0x4000004000137882 */ /* 0x000fe20000000000 */
[----:B------:R-:W-:-:S02]  /*4300*/  UIADD3 UR4, UR14, 0x200, URZ ;  /* 0x000002000e047890 */ /* 0x000fc4000fffe03f */
[----:B------:R-:W-:-:S03]  /*4310*/  UIADD3 UR14, UR14, 0x280, URZ ;  /* 0x000002800e0e7890 */ /* 0x000fc6000fffe03f */
[----:B------:R-:W-:Y:S08]  /*4320*/  MUFU.EX2 R156, R156 ;  /* 0x0000009c009c7308 */ /* 0x000ff00000000800 */
[----:B------:R-:W-:Y:S01]  /*4330*/  MUFU.EX2 R157, R157 ;  /* 0x0000009d009d7308 */ /* 0x000fe20000000800 */
[----:B-1----:R-:W-:-:S07]  /*4340*/  FADD.FTZ R193, R158, R193 ;  /* 0x000000c19ec17221 */ /* 0x002fce0000010000 */
[----:B------:R-:W1:Y:S02]  /*4350*/  MUFU.EX2 R159, R159 ;  /* 0x0000009f009f7308 */ /* 0x000e640000000800 */
[----:B-1----:R-:W-:Y:S01]  /*4360*/  FADD.FTZ R193, R159, R193 ;  /* 0x000000c19fc17221 */ /* 0x002fe20000010000 */
[----:B------:R-:W-:Y:S02]  /*4370*/  WARPGROUP.DEPBAR.LE gsb0, 0x0 ;  /* 0x00008000000079c5 */ /* 0x000fe40000010000 */
[----:B------:R-:W-:Y:S01]  /*4380*/  FFMA.FTZ R160, R178, UR10, -R191 ;  /* 0x0000000ab2a07c23 */ /* 0x000fe200080108bf */
[----:B------:R-:W-:Y:S01]  /*4390*/  FADD.FTZ R161, R153, R192 ;  /* 0x000000c099a17221 */ /* 0x000fe20000010000 */
[----:B------:R-:W-:Y:S01]  /*43a0*/  F2FP.BF16.F32.PACK_AB R153, R158, R155 ;  /* 0x0000009b9e99723e */ /* 0x000fe200000010ff */
[--C-:B------:R-:W-:Y:S01]  /*43b0*/  FFMA.FTZ R163, R167, UR10, -R190.reuse ;  /* 0x0000000aa7a37c23 */ /* 0x100fe200080108be */
[----:B------:R-:W-:Y:S01]  /*43c0*/  FFMA.FTZ R162, R170, UR10, -R190 ;  /* 0x0000000aaaa27c23 */ /* 0x000fe200080108be */
[----:B------:R-:W-:Y:S01]  /*43d0*/  FADD.FTZ R161, R154, R161 ;  /* 0x000000a19aa17221 */ /* 0x000fe20000010000 */
[----:B------:R-:W1:Y:S01]  /*43e0*/  MUFU.EX2 R160, R160 ;  /* 0x000000a000a07308 */ /* 0x000e620000000800 */
[----:B------:R-:W-:Y:S01]  /*43f0*/  F2FP.BF16.F32.PACK_AB R154, R157, R156 ;  /* 0x0000009c9d9a723e */ /* 0x000fe200000010ff */
[----:B------:R-:W-:Y:S01]  /*4400*/  FFMA.FTZ R167, R169, UR10, -R191 ;  /* 0x0000000aa9a77c23 */ /* 0x000fe200080108bf */
[----:B------:R-:W-:Y:S01]  /*4410*/  FADD.FTZ R161, R156, R161 ;  /* 0x000000a19ca17221 */ /* 0x000fe20000010000 */
[----:B------:R-:W-:-:S03]  /*4420*/  FFMA.FTZ R156, R185, UR10, -R191 ;  /* 0x0000000ab99c7c23 */ /* 0x000fc600080108bf */
[----:B------:R-:W-:Y:S01]  /*4430*/  FADD.FTZ R161, R157, R161 ;  /* 0x000000a19da17221 */ /* 0x000fe20000010000 */
[----:B------:R-:W-:Y:S08]  /*4440*/  MUFU.EX2 R162, R162 ;  /* 0x000000a200a27308 */ /* 0x000ff00000000800 */
[----:B------:R-:W-:Y:S01]  /*4450*/  MUFU.EX2 R163, R163 ;  /* 0x000000a300a37308 */ /* 0x000fe20000000800 */
[C---:B-1----:R-:W-:Y:S01]  /*4460*/  F2FP.BF16.F32.PACK_AB R155, R160.reuse, R159 ;  /* 0x0000009fa09b723e */ /* 0x042fe200000010ff */
[----:B------:R-:W-:-:S03]  /*4470*/  FADD.FTZ R193, R160, R193 ;  /* 0x000000c1a0c17221 */ /* 0x000fc60000010000 */
[----:B------:R-:W-:Y:S01]  /*4480*/  WARPGROUP.ARRIVE ;  /* 0x00000000000079c5 */ /* 0x000fe20000000000 */
[----:B------:R-:W-:Y:S02]  /*4490*/  FADD.FTZ R193, R166, R193 ;  /* 0x000000c1a6c17221 */ /* 0x000fe40000010000 */
[----:B------:R-:W1:Y:S03]  /*44a0*/  MUFU.EX2 R167, R167 ;  /* 0x000000a700a77308 */ /* 0x000e660000000800 */
[----:B------:R-:W-:Y:S01]  /*44b0*/  HGMMA.64x256x16.F32.BF16 R24, R152, gdesc[UR16].tnspB, R24, gsb0 ;  /* 0x43e0001098187df0 */ /* 0x000fe20008001818 */
[----:B------:R-:W-:Y:S01]  /*44c0*/  UMOV UR18, UR4 ;  /* 0x0000000400127c82 */ /* 0x000fe20008000000 */
[----:B------:R-:W-:-:S03]  /*44d0*/  UMOV UR19, 0x40000040 ;  /* 0x4000004000137882 */ /* 0x000fc60000000000 */
[----:B------:R-:W2:Y:S08]  /*44e0*/  MUFU.EX2 R158, R184 ;  /* 0x000000b8009e7308 */ /* 0x000eb00000000800 */
[----:B------:R-:W3:Y:S01]  /*44f0*/  MUFU.EX2 R156, R156 ;  /* 0x0000009c009c7308 */ /* 0x000ee20000000800 */
[----:B-1----:R-:W-:-:S04]  /*4500*/  FADD.FTZ R193, R167, R193 ;  /* 0x000000c1a7c17221 */ /* 0x002fc80000010000 */
[----:B--2---:R-:W-:Y:S01]  /*4510*/  FADD.FTZ R193, R158, R193 ;  /* 0x000000c19ec17221 */ /* 0x004fe20000010000 */
[----:B------:R-:W-:Y:S02]  /*4520*/  WARPGROUP.DEPBAR.LE gsb0, 0x0 ;  /* 0x00008000000079c5 */ /* 0x000fe40000010000 */
[----:B------:R-:W-:Y:S01]  /*4530*/  FFMA.FTZ R152, R172, UR10, -R190 ;  /* 0x0000000aac987c23 */ /* 0x000fe200080108be */
[----:B------:R-:W-:Y:S02]  /*4540*/  F2FP.BF16.F32.PACK_AB R153, R167, R166 ;  /* 0x000000a6a799723e */ /* 0x000fe400000010ff */
[----:B------:R-:W-:Y:S02]  /*4550*/  F2FP.BF16.F32.PACK_AB R154, R163, R162 ;  /* 0x000000a2a39a723e */ /* 0x000fe400000010ff */
[C---:B---3--:R-:W-:Y:S01]  /*4560*/  F2FP.BF16.F32.PACK_AB R155, R156.reuse, R158 ;  /* 0x0000009e9c9b723e */ /* 0x048fe200000010ff */
[----:B------:R-:W1:Y:S01]  /*4570*/  MUFU.EX2 R152, R152 ;  /* 0x0000009800987308 */ /* 0x000e620000000800 */
[----:B------:R-:W-:-:S04]  /*4580*/  FADD.FTZ R156, R156, R193 ;  /* 0x000000c19c9c7221 */ /* 0x000fc80000010000 */
[----:B------:R-:W-:Y:S01]  /*4590*/  FADD.FTZ R156, R186, R156 ;  /* 0x0000009cba9c7221 */ /* 0x000fe20000010000 */
[----:B-1----:R-:W-:Y:S01]  /*45a0*/  FADD.FTZ R161, R152, R161 ;  /* 0x000000a198a17221 */ /* 0x002fe20000010000 */
[----:B------:R-:W-:-:S03]  /*45b0*/  F2FP.BF16.F32.PACK_AB R152, R20, R152 ;  /* 0x000000981498723e */ /* 0x000fc600000010ff */
[----:B------:R-:W-:Y:S01]  /*45c0*/  FADD.FTZ R161, R20, R161 ;  /* 0x000000a114a17221 */ /* 0x000fe20000010000 */
[----:B------:R-:W-:-:S03]  /*45d0*/  WARPGROUP.ARRIVE ;  /* 0x00000000000079c5 */ /* 0x000fc60000000000 */
[----:B------:R-:W-:-:S03]  /*45e0*/  FADD.FTZ R161, R162, R161 ;  /* 0x000000a1a2a17221 */ /* 0x000fc60000010000 */
[----:B------:R-:W-:Y:S01]  /*45f0*/  HGMMA.64x256x16.F32.BF16 R24, R152, gdesc[UR16].tnspB, R24, gsb0 ;  /* 0x43e0001098187df0 */ /* 0x000fe20008001818 */
[----:B------:R-:W-:Y:S02]  /*4600*/  FADD.FTZ R20, R163, R161 ;  /* 0x000000a1a3147221 */ /* 0x000fe40000010000 */
[----:B------:R-:W-:Y:S02]  /*4610*/  WARPGROUP.DEPBAR.LE gsb0, 0x0 ;  /* 0x00008000000079c5 */ /* 0x000fe40000010000 */
[----:B------:R-:W1:Y:S01]  /*4620*/  MUFU.EX2 R152, R168 ;  /* 0x000000a800987308 */ /* 0x000e620000000800 */
[C---:B------:R-:W-:Y:S01]  /*4630*/  F2FP.BF16.F32.PACK_AB R153, R187.reuse, R186 ;  /* 0x000000babb99723e */ /* 0x040fe200000010ff */
[----:B------:R-:W-:Y:S01]  /*4640*/  FADD.FTZ R187, R187, R156 ;  /* 0x0000009cbbbb7221 */ /* 0x000fe20000010000 */
[----:B------:R-:W-:Y:S02]  /*4650*/  F2FP.BF16.F32.PACK_AB R154, R174, R173 ;  /* 0x000000adae9a723e */ /* 0x000fe400000010ff */
[----:B------:R-:W-:Y:S01]  /*4660*/  F2FP.BF16.F32.PACK_AB R155, R189, R188 ;  /* 0x000000bcbd9b723e */ /* 0x000fe200000010ff */
[----:B------:R-:W-:-:S04]  /*4670*/  FADD.FTZ R188, R188, R187 ;  /* 0x000000bbbcbc7221 */ /* 0x000fc80000010000 */
[----:B------:R-:W-:Y:S01]  /*4680*/  FADD.FTZ R208, R189, R188 ;  /* 0x000000bcbdd07221 */ /* 0x000fe20000010000 */
[----:B-1----:R-:W-:Y:S01]  /*4690*/  FADD.FTZ R20, R152, R20 ;  /* 0x0000001498147221 */ /* 0x002fe20000010000 */
[----:B------:R-:W-:-:S03]  /*46a0*/  F2FP.BF16.F32.PACK_AB R152, R21, R152 ;  /* 0x000000981598723e */ /* 0x000fc600000010ff */
[----:B------:R-:W-:Y:S01]  /*46b0*/  FADD.FTZ R20, R21, R20 ;  /* 0x0000001415147221 */ /* 0x000fe20000010000 */
[----:B------:R-:W-:-:S03]  /*46c0*/  WARPGROUP.ARRIVE ;  /* 0x00000000000079c5 */ /* 0x000fc60000000000 */
[----:B------:R-:W-:-:S04]  /*46d0*/  FADD.FTZ R173, R173, R20 ;  /* 0x00000014adad7221 */ /* 0x000fc80000010000 */
[----:B------:R-:W-:Y:S01]  /*46e0*/  HGMMA.64x256x16.F32.BF16 R24, R152, gdesc[UR12].tnspB, R24, gsb0 ;  /* 0x43e0000c98187df0 */ /* 0x000fe20008001818 */
[----:B------:R-:W-:Y:S02]  /*46f0*/  FADD.FTZ R20, R174, R173 ;  /* 0x000000adae147221 */ /* 0x000fe40000010000 */
[----:B------:R-:W-:Y:S02]  /*4700*/  WARPGROUP.DEPBAR.LE gsb0, 0x0 ;  /* 0x00008000000079c5 */ /* 0x000fe40000010000 */
[----:B------:R-:W-:Y:S05]  /*4710*/  @!P0 BRA `(.L_x_10182) ;  /* 0x0000000000048947 */ /* 0x000fea0003800000 */
[----:B------:R-:W-:Y:S01]  /*4720*/  BPT.TRAP 0x1 ;  /* 0x000000040000795c */ /* 0x000fe20000300000 */
.L_x_10182:
[----:B------:R-:W1:Y:S01]  /*4730*/  S2UR UR4, SR_CgaCtaId ;  /* 0x00000000000479c3 */ /* 0x000e620000008800 */
[----:B------:R-:W-:Y:S01]  /*4740*/  VIADD R21, R164, 0xfffffffe ;  /* 0xfffffffea4157836 */ /* 0x000fe20000000000 */
[----:B------:R-:W-:-:S04]  /*4750*/  UIADD3 UR6, UR6, 0x32460, URZ ;  /* 0x0003246006067890 */ /* 0x000fc8000fffe03f */
[----:B------:R-:W-:Y:S01]  /*4760*/  ISETP.GE.AND P1, PT, R21, R22, PT ;  /* 0x000000161500720c */ /* 0x000fe20003f26270 */
[----:B-1----:R-:W-:-:S09]  /*4770*/  UPRMT UR6, UR4, 0x654, UR6 ;  /* 0x0000065404067896 */ /* 0x002fd20008000006 */
[----:B------:R-:W-:Y:S03]  /*4780*/  SYNCS.ARRIVE.TRANS64.RED.A1T0 RZ, [UR6], RZ ;  /* 0x000000ffffff79a7 */ /* 0x000fe60008100406 */
[----:B------:R-:W-:Y:S05]  /*4790*/  @!P1 BRA `(.L_x_10183) ;  /* 0x0000002800709947 */ /* 0x000fea0003800000 */
[----:B------:R-:W-:Y:S01]  /*47a0*/  R2UR UR4, R21 ;  /* 0x00000000150472ca */ /* 0x000fe200000e0000 */
[----:B------:R-:W-:Y:S02]  /*47b0*/  IMAD.MOV.U32 R21, RZ, RZ, R171 ;  /* 0x000000ffff157224 */ /* 0x000fe400078e00ab */
[----:B------:R-:W-:-:S12]  /*47c0*/  IMAD.MOV.U32 R209, RZ, RZ, R165 ;  /* 0x000000ffffd17224 */ /* 0x000fd800078e00a5 */
.L_x_10194:
[----:B------:R-:W-:Y:S01]  /*47d0*/  UIADD3 UR38, UR38, 0x1, URZ ;  /* 0x0000000126267890 */ /* 0x000fe2000fffe03f */
[----:B------:R-:W-:Y:S01]  /*47e0*/  UMOV UR5, UR4 ;  /* 0x0000000400057c82 */ /* 0x000fe20008000000 */
[----:B------:R-:W-:Y:S01]  /*47f0*/  UIADD3 UR4, UR4, -0x1, URZ ;  /* 0xffffffff04047890 */ /* 0x000fe2000fffe03f */
[----:B------:R-:W-:Y:S01]  /*4800*/  ISETP.LT.AND P1, PT, R22, UR5, PT ;  /* 0x0000000516007c0c */ /* 0x000fe2000bf21270 */
[----:B------:R-:W-:-:S04]  /*4810*/  UISETP.NE.AND UP0, UPT, UR38, 0x2, UPT ;  /* 0x000000022600788c */ /* 0x000fc8000bf05270 */
[----:B------:R-:W-:Y:S02]  /*4820*/  USEL UR6, URZ, 0x1, UP0 ;  /* 0x000000013f067887 */ /* 0x000fe40008000000 */
[----:B------:R-:W-:Y:S02]  /*4830*/  USEL UR38, UR38, URZ, UP0 ;  /* 0x0000003f26267287 */ /* 0x000fe40008000000 */
[----:B------:R-:W-:Y:S01]  /*4840*/  ULOP3.LUT UR39, UR39, UR6, URZ, 0x3c, !UPT ;  /* 0x0000000627277292 */ /* 0x000fe2000f8e3c3f */
[----:B------:R-:W-:Y:S11]  /*4850*/  @!P0 BRA `(.L_x_10184) ;  /* 0x0000000000048947 */ /* 0x000ff60003800000 */
[----:B------:R-:W-:Y:S01]  /*4860*/  BPT.TRAP 0x1 ;  /* 0x000000040000795c */ /* 0x000fe20000300000 */
.L_x_10184:
[----:B------:R-:W1:Y:S01]  /*4870*/  S2UR UR54, SR_CgaCtaId ;  /* 0x00000000003679c3 */ /* 0x000e620000008800 */
[----:B------:R-:W-:Y:S01]  /*4880*/  UMOV UR5, 0x400 ;  /* 0x0000040000057882 */ /* 0x000fe20000000000 */
[----:B0-----:R-:W-:-:S05]  /*4890*/  IMAD.U32 R0, RZ, RZ, UR39 ;  /* 0x00000027ff007e24 */ /* 0x001fca000f8e00ff */
[----:B------:R-:W-:Y:S01]  /*48a0*/  SHF.L.U32 R0, R0, 0x1f, RZ ;  /* 0x0000001f00007819 */ /* 0x000fe200000006ff */
[----:B-1----:R-:W-:-:S04]  /*48b0*/  ULEA UR5, UR54, UR5, 0x18 ;  /* 0x0000000536057291 */ /* 0x002fc8000f8ec03f */
[----:B------:R-:W-:-:S09]  /*48c0*/  ULEA UR5, UR38, UR5, 0x3 ;  /* 0x0000000526057291 */ /* 0x000fd2000f8e183f */
[----:B------:R0:W1:Y:S01]  /*48d0*/  SYNCS.PHASECHK.TRANS64.TRYWAIT P2, [UR5+0x32430], R0 ;  /* 0x03243000ff0075a7 */ /* 0x0000620008040145 */
[----:B------:R-:W-:Y:S05]  /*48e0*/  @!P0 BRA `(.L_x_10185) ;  /* 0x0000000000048947 */ /* 0x000fea0003800000 */
[----:B------:R-:W-:Y:S01]  /*48f0*/  BPT.TRAP 0x1 ;  /* 0x000000040000795c */ /* 0x000fe20000300000 */
.L_x_10185:
[----:B-1----:R-:W-:Y:S05]  /*4900*/  @P2 BRA `(.L_x_10186) ;  /* 0x0000000000082947 */ /* 0x002fea0003800000 */
[----:B------:R-:W1:Y:S02]  /*4910*/  SYNCS.PHASECHK.TRANS64.TRYWAIT P2, [UR5+0x32430], R0 ;  /* 0x03243000ff0075a7 */ /* 0x000e640008040145 */
[----:B-1----:R-:W-:Y:S05]  /*4920*/  @!P2 BRA `(.L_x_10187) ;  /* 0x000000e00058a947 */ /* 0x002fea0003800000 */
.L_x_10186:
[----:B------:R-:W-:Y:S01]  /*4930*/  R2UR UR48, R18 ;  /* 0x00000000123072ca */ /* 0x000fe200000e0000 */
[----:B------:R-:W-:Y:S01]  /*4940*/  UIMAD UR6, UR38, 0x300, UR61 ;  /* 0x00000300260678a4 */ /* 0x000fe2000f8e023d */
[----:B------:R-:W-:Y:S01]  /*4950*/  R2UR UR49, R19 ;  /* 0x00000000133172ca */ /* 0x000fe200000e0000 */
[----:B-1----:R-:W-:Y:S01]  /*4960*/  WARPGROUP.ARRIVE ;  /* 0x00000000000079c5 */ /* 0x002fe20000000000 */
[----:B------:R-:W-:-:S04]  /*4970*/  UMOV UR51, 0x40000040 ;  /* 0x4000004000337882 */ /* 0x000fc80000000000 */
[----:B------:R-:W-:-:S07]  /*4980*/  UMOV UR50, UR6 ;  /* 0x0000000600327c82 */ /* 0x000fce0008000000 */
[----:B------:R-:W-:Y:S01]  /*4990*/  HGMMA.64x96x16.F32.BF16 R152, gdesc[UR48], RZ, !UPT, gsb0 ;  /* 0x01600000309879f0 */ /* 0x000fe2000c0018ff */
[----:B------:R-:W-:Y:S01]  /*49a0*/  R2UR UR48, R16 ;  /* 0x00000000103072ca */ /* 0x000fe200000e0000 */
[----:B------:R-:W-:Y:S01]  /*49b0*/  UIADD3 UR50, UR6, 0x2, URZ ;  /* 0x0000000206327890 */ /* 0x000fe2000fffe03f */
[----:B------:R-:W-:Y:S01]  /*49c0*/  R2UR UR49, R17 ;  /* 0x00000000113172ca */ /* 0x000fe200000e0000 */
[----:B------:R-:W-:Y:S01]  /*49d0*/  UMOV UR51, 0x40000040 ;  /* 0x4000004000337882 */ /* 0x000fe20000000000 */
[----:B------:R-:W-:Y:S02]  /*49e0*/  WARPGROUP.DEPBAR.LE gsb0, 0x0 ;  /* 0x00008000000079c5 */ /* 0x000fe40000010000 */
[----:B------:R-:W-:-:S09]  /*49f0*/  WARPGROUP.ARRIVE ;  /* 0x00000000000079c5 */ /* 0x000fd20000000000 */
        /* <DEDUP_REMOVED lines=14> */
[----:B------:R-:W-:Y:S03]  /*4ae0*/  HGMMA.64x96x16.F32.BF16 R152, gdesc[UR48], R152, gsb0 ;  /* 0x01600000309879f0 */ /* 0x000fe60008001898 */
[----:B------:R-:W-:Y:S02]  /*4af0*/  WARPGROUP.DEPBAR.LE gsb0, 0x0 ;  /* 0x00008000000079c5 */ /* 0x000fe40000010000 */
[----:B------:R-:W-:Y:S05]  /*4b00*/  @!P0 BRA `(.L_x_10188) ;  /* 0x0000000000048947 */ /* 0x000fea0003800000 */
[----:B------:R-:W-:Y:S01]  /*4b10*/  BPT.TRAP 0x1 ;  /* 0x000000040000795c */ /* 0x000fe20000300000 */
.L_x_10188:
[----:B------:R1:W2:Y:S01]  /*4b20*/  SYNCS.PHASECHK.TRANS64.TRYWAIT P2, [UR5+0x32450], R0 ;  /* 0x03245000ff0075a7 */ /* 0x0002a20008040145 */
[----:B------:R-:W-:Y:S05]  /*4b30*/  @!P0 BRA `(.L_x_10189) ;  /* 0x0000000000048947 */ /* 0x000fea0003800000 */
[----:B------:R-:W-:Y:S01]  /*4b40*/  BPT.TRAP 0x1 ;  /* 0x000000040000795c */ /* 0x000fe20000300000 */
.L_x_10189:
[----:B--2---:R-:W-:Y:S05]  /*4b50*/  @P2 BRA `(.L_x_10190) ;  /* 0x0000000000082947 */ /* 0x004fea0003800000 */
[----:B------:R-:W2:Y:S02]  /*4b60*/  SYNCS.PHASECHK.TRANS64.TRYWAIT P2, [UR5+0x32450], R0 ;  /* 0x03245000ff0075a7 */ /* 0x000ea40008040145 */
[----:B--2---:R-:W-:Y:S05]  /*4b70*/  @!P2 BRA `(.L_x_10191) ;  /* 0x000000dc00dca947 */ /* 0x004fea0003800000 */
.L_x_10190:
[----:B------:R-:W-:Y:S01]  /*4b80*/  R2UR UR48, R10 ;  /* 0x000000000a3072ca */ /* 0x000fe200000e0000 */
[----:B------:R-:W-:Y:S01]  /*4b90*/  UIMAD UR6, UR38, 0xc00, UR60 ;  /* 0x00000c00260678a4 */ /* 0x000fe2000f8e023c */
[----:B------:R-:W-:Y:S01]  /*4ba0*/  R2UR UR49, R11 ;  /* 0x000000000b3172ca */ /* 0x000fe200000e0000 */
[----:B------:R-:W-:Y:S01]  /*4bb0*/  WARPGROUP.ARRIVE ;  /* 0x00000000000079c5 */ /* 0x000fe20000000000 */
[----:B------:R-:W-:Y:S01]  /*4bc0*/  UMOV UR51, 0x40000040 ;  /* 0x4000004000337882 */ /* 0x000fe20000000000 */
[----:B------:R-:W-:-:S04]  /*4bd0*/  UIADD3 UR10, UR6, 0x304, URZ ;  /* 0x00000304060a7890 */ /* 0x000fc8000fffe03f */
[----:B--2---:R-:W2:Y:S01]  /*4be0*/  S2R R210, SR_TID.X ;  /* 0x0000000000d27919 */ /* 0x004ea20000002100 */
[----:B------:R-:W-:Y:S01]  /*4bf0*/  UMOV UR11, 0x40000040 ;  /* 0x40000040000b7882 */ /* 0x000fe20000000000 */
[----:B------:R-:W-:Y:S01]  /*4c00*/  UMOV UR50, UR6 ;  /* 0x0000000600327c82 */ /* 0x000fe20008000000 */
[----:B------:R-:W-:Y:S01]  /*4c10*/  UIADD3 UR14, UR6, 0x306, URZ ;  /* 0x00000306060e7890 */ /* 0x000fe2000fffe03f */
[----:B------:R-:W-:Y:S01]  /*4c20*/  UMOV UR15, 0x40000040 ;  /* 0x40000040000f7882 */ /* 0x000fe20000000000 */
[----:B------:R-:W-:Y:S01]  /*4c30*/  UIADD3 UR18, UR6, 0x600, URZ ;  /* 0x0000060006127890 */ /* 0x000fe2000fffe03f */
[----:B------:R-:W-:Y:S01]  /*4c40*/  UMOV UR19, 0x40000040 ;  /* 0x4000004000137882 */ /* 0x000fe20000000000 */
[----:B------:R-:W-:Y:S01]  /*4c50*/  HGMMA.64x96x16.F32.BF16 R152, gdesc[UR48], R152, gsb0 ;  /* 0x01600000309879f0 */ /* 0x000fe20008001898 */
[----:B------:R-:W-:Y:S01]  /*4c60*/  R2UR UR48, R8 ;  /* 0x00000000083072ca */ /* 0x000fe200000e0000 */
[----:B------:R-:W-:Y:S01]  /*4c70*/  UIADD3 UR50, UR6, 0x2, URZ ;  /* 0x0000000206327890 */ /* 0x000fe2000fffe03f */
[----:B------:R-:W-:Y:S01]  /*4c80*/  R2UR UR49, R9 ;  /* 0x00000000093172ca */ /* 0x000fe200000e0000 */
        /* <DEDUP_REMOVED lines=13> */
[----:B--2---:R-:W-:-:S04]  /*4d60*/  SHF.R.U32.HI R210, RZ, 0x7, R210 ;  /* 0x00000007ffd27819 */ /* 0x004fc800000116d2 */
[----:B01----:R-:W-:Y:S01]  /*4d70*/  IADD3 R0, -R210, 0xb, RZ ;  /* 0x0000000bd2007810 */ /* 0x003fe20007ffe1ff */
        /* <DEDUP_REMOVED lines=69> */
.L_x_10192:
        /* <DEDUP_REMOVED lines=44> */
[----:B------:R-:W-:-:S04]  /*5490*/  UMOV UR15, 0x40000040 ;  /* 0x40000040000f7882 */ /* 0x000fc80000000000 */
        /* <DEDUP_REMOVED lines=38> */
[----:B------:R-:W-:Y:S01]  /*5700*/  MUFU.TANH R196, R196 ;  /* 0x000000c400c47308 */ /* 0x000fe20000002400 */
[----:B--2---:R-:W-:-:S07]  /*5710*/  FMNMX.FTZ R165, R211, R165, !PT ;  /* 0x000000a5d3a57209 */ /* 0x004fce0007810000 */
[----:B------:R-:W-:Y:S01]  /*5720*/  MUFU.TANH R155, R155 ;  /* 0x0000009b009b7308 */ /* 0x000fe20000002400 */
[----:B---3--:R-:W-:-:S05]  /*5730*/  FMNMX.FTZ R165, R197, R165, !PT ;  /* 0x000000a5c5a57209 */ /* 0x008fca0007810000 */
[----:B------:R-:W1:Y:S02]  /*5740*/  SHFL.BFLY PT, R214, R165, 0x2, 0x1f ;  /* 0x0c401f00a5d67f89 */ /* 0x000e6400000e0000 */
[----:B------:R-:W-:Y:S08]  /*5750*/  MUFU.TANH R158, R158 ;  /* 0x0000009e009e7308 */ /* 0x000ff00000002400 */
[----:B------:R-:W-:Y:S08]  /*5760*/  MUFU.TANH R159, R159 ;  /* 0x0000009f009f7308 */ /* 0x000ff00000002400 */
[----:B------:R-:W-:Y:S01]  /*5770*/  MUFU.TANH R162, R162 ;  /* 0x000000a200a27308 */ /* 0x000fe20000002400 */
[----:B-1----:R-:W-:-:S07]  /*5780*/  FMNMX.FTZ R165, R165, R214, !PT ;  /* 0x000000d6a5a57209 */ /* 0x002fce0007810000 */
[----:B------:R-:W-:Y:S01]  /*5790*/  MUFU.TANH R163, R163 ;  /* 0x000000a300a37308 */ /* 0x000fe20000002400 */
[----:B------:R-:W1:Y:S07]  /*57a0*/  SHFL.BFLY PT, R154, R165, 0x1, 0x1f ;  /* 0x0c201f00a59a7f89 */ /* 0x000e6e00000e0000 */
[----:B------:R-:W-:Y:S08]  /*57b0*/  MUFU.TANH R166, R166 ;  /* 0x000000a600a67308 */ /* 0x000ff00000002400 */
[----:B------:R-:W-:Y:S08]  /*57c0*/  MUFU.TANH R167, R167 ;  /* 0x000000a700a77308 */ /* 0x000ff00000002400 */
[----:B------:R-:W-:Y:S01]  /*57d0*/  MUFU.TANH R170, R170 ;  /* 0x000000aa00aa7308 */ /* 0x000fe20000002400 */
[----:B-1----:R-:W-:-:S05]  /*57e0*/  FMNMX.FTZ R165, R165, R154, !PT ;  /* 0x0000009aa5a57209 */ /* 0x002fca0007810000 */
        /* <DEDUP_REMOVED lines=30> */
[-C--:B-1----:R-:W-:Y:S01]  /*59d0*/  FMUL.FTZ R24, R24, R209.reuse ;  /* 0x000000d118187220 */ /* 0x082fe20000410000 */
[----:B------:R1:W3:Y:S01]  /*59e0*/  MUFU.EX2 R154, R153 ;  /* 0x00000099009a7308 */ /* 0x0002e20000000800 */
[-C--:B------:R-:W-:Y:S01]  /*59f0*/  FMUL.FTZ R25, R25, R209.reuse ;  /* 0x000000d119197220 */ /* 0x080fe20000410000 */
[-C--:B------:R-:W-:Y:S01]  /*5a00*/  FMUL.FTZ R28, R28, R209.reuse ;  /* 0x000000d11c1c7220 */ /* 0x080fe20000410000 */
[----:B--2---:R-:W-:Y:S01]  /*5a10*/  FFMA.FTZ R20, R209, R20, R152 ;  /* 0x00000014d1147223 */ /* 0x004fe20000010098 */
[-C--:B------:R-:W-:Y:S01]  /*5a20*/  FMUL.FTZ R29, R29, R209.reuse ;  /* 0x000000d11d1d7220 */ /* 0x080fe20000410000 */
[-C--:B------:R-:W-:Y:S01]  /*5a30*/  FMUL.FTZ R32, R32, R209.reuse ;  /* 0x000000d120207220 */ /* 0x080fe20000410000 */
[-C--:B------:R-:W-:Y:S01]  /*5a40*/  FMUL.FTZ R33, R33, R209.reuse ;  /* 0x000000d121217220 */ /* 0x080fe20000410000 */
[-C--:B------:R-:W-:Y:S01]  /*5a50*/  FMUL.FTZ R36, R36, R209.reuse ;  /* 0x000000d124247220 */ /* 0x080fe20000410000 */
[-C--:B------:R-:W-:Y:S01]  /*5a60*/  FMUL.FTZ R37, R37, R209.reuse ;  /* 0x000000d125257220 */ /* 0x080fe20000410000 */
[----:B-1----:R-:W-:Y:S01]  /*5a70*/  FMUL.FTZ R153, R171, UR6 ;  /* 0x00000006ab997c20 */ /* 0x002fe20008410000 */
[-C--:B------:R-:W-:Y:S01]  /*5a80*/  FMUL.FTZ R40, R40, R209.reuse ;  /* 0x000000d128287220 */ /* 0x080fe20000410000 */
[----:B------:R1:W-:Y:S01]  /*5a90*/  MUFU.EX2 R171, R157 ;  /* 0x0000009d00ab7308 */ /* 0x0003e20000000800 */
[-C--:B------:R-:W-:Y:S01]  /*5aa0*/  FMUL.FTZ R41, R41, R209.reuse ;  /* 0x000000d129297220 */ /* 0x080fe20000410000 */
[-C--:B------:R-:W-:Y:S01]  /*5ab0*/  FMUL.FTZ R44, R44, R209.reuse ;  /* 0x000000d12c2c7220 */ /* 0x080fe20000410000 */
[-C--:B------:R-:W-:Y:S01]  /*5ac0*/  FMUL.FTZ R45, R45, R209.reuse ;  /* 0x000000d12d2d7220 */ /* 0x080fe20000410000 */
[-C--:B------:R-:W-:Y:S01]  /*5ad0*/  FMUL.FTZ R48, R48, R209.reuse ;  /* 0x000000d130307220 */ /* 0x080fe20000410000 */
[-C--:B------:R-:W-:Y:S01]  /*5ae0*/  FMUL.FTZ R49, R49, R209.reuse ;  /* 0x000000d131317220 */ /* 0x080fe20000410000 */
[C---:B---3--:R-:W-:Y:S01]  /*5af0*/  FADD.FTZ R20, R154.reuse, R20 ;  /* 0x000000149a147221 */ /* 0x048fe20000010000 */
[----:B------:R-:W-:Y:S01]  /*5b00*/  F2FP.BF16.F32.PACK_AB R152, R154, R152 ;  /* 0x000000989a98723e */ /* 0x000fe200000010ff */
[----:B------:R-:W-:Y:S01]  /*5b10*/  MUFU.TANH R153, R153 ;  /* 0x0000009900997308 */ /* 0x000fe20000002400 */
[----:B-1----:R-:W-:Y:S01]  /*5b20*/  FMUL.FTZ R157, R178, UR6 ;  /* 0x00000006b29d7c20 */ /* 0x002fe20008410000 */
[----:B------:R-:W-:Y:S01]  /*5b30*/  FMUL.FTZ R178, R182, UR6 ;  /* 0x00000006b6b27c20 */ /* 0x000fe20008410000 */
[----:B------:R-:W-:Y:S01]  /*5b40*/  FMUL.FTZ R182, R186, UR6 ;  /* 0x00000006bab67c20 */ /* 0x000fe20008410000 */
[----:B------:R-:W-:Y:S01]  /*5b50*/  FMUL.FTZ R186, R190, UR6 ;  /* 0x00000006beba7c20 */ /* 0x000fe20008410000 */
[----:B------:R-:W-:Y:S01]  /*5b60*/  FMUL.FTZ R190, R194, UR6 ;  /* 0x00000006c2be7c20 */ /* 0x000fe20008410000 */
[----:B------:R-:W-:Y:S01]  /*5b70*/  FMUL.FTZ R194, R198, UR6 ;  /* 0x00000006c6c27c20 */ /* 0x000fe20008410000 */
        /* <DEDUP_REMOVED lines=10> */
[----:B-1----:R-:W-:Y:S01]  /*5c20*/  FMUL.FTZ R156, R175, UR6 ;  /* 0x00000006af9c7c20 */ /* 0x002fe20008410000 */
[----:B------:R-:W-:Y:S01]  /*5c30*/  FMUL.FTZ R175, R179, UR6 ;  /* 0x00000006b3af7c20 */ /* 0x000fe20008410000 */
[----:B------:R-:W-:Y:S01]  /*5c40*/  FMUL.FTZ R179, R183, UR6 ;  /* 0x00000006b7b37c20 */ /* 0x000fe20008410000 */
[----:B------:R-:W-:Y:S01]  /*5c50*/  FMUL.FTZ R183, R187, UR6 ;  /* 0x00000006bbb77c20 */ /* 0x000fe20008410000 */
[----:B------:R-:W-:Y:S01]  /*5c60*/  FMUL.FTZ R187, R191, UR6 ;  /* 0x00000006bfbb7c20 */ /* 0x000fe20008410000 */
[----:B------:R-:W-:Y:S01]  /*5c70*/  FMUL.FTZ R191, R195, UR6 ;  /* 0x00000006c3bf7c20 */ /* 0x000fe20008410000 */
[----:B------:R-:W-:Y:S01]  /*5c80*/  FMUL.FTZ R195, R199, UR6 ;  /* 0x00000006c7c37c20 */ /* 0x000fe20008410000 */
[----:B------:R-:W1:Y:S01]  /*5c90*/  MUFU.TANH R156, R156 ;  /* 0x0000009c009c7308 */ /* 0x000e620000002400 */
[----:B--2---:R-:W-:Y:S01]  /*5ca0*/  FADD.FTZ R20, R154, R20 ;  /* 0x000000149a147221 */ /* 0x004fe20000010000 */
[C---:B------:R-:W-:Y:S01]  /*5cb0*/  F2FP.BF16.F32.PACK_AB R154, R171.reuse, R154 ;  /* 0x0000009aab9a723e */ /* 0x040fe200000010ff */
[----:B------:R-:W-:Y:S01]  /*5cc0*/  UIADD3 UR6, UR5, 0x32440, URZ ;  /* 0x0003244005067890 */ /* 0x000fe2000fffe03f */
[----:B------:R-:W-:Y:S01]  /*5cd0*/  FMUL.FTZ R68, R68, R209 ;  /* 0x000000d144447220 */ /* 0x000fe20000410000 */
[----:B------:R-:W-:Y:S01]  /*5ce0*/  FADD.FTZ R20, R171, R20 ;  /* 0x00000014ab147221 */ /* 0x000fe20000010000 */
[----:B------:R-:W-:Y:S01]  /*5cf0*/  FMNMX.FTZ R171, R196, R21, !PT ;  /* 0x00000015c4ab7209 */ /* 0x000fe20007810000 */
[----:B------:R-:W-:Y:S01]  /*5d00*/  UPRMT UR11, UR54, 0x654, UR6 ;  /* 0x00000654360b7896 */ /* 0x000fe20008000006 */
[----:B------:R-:W2:Y:S01]  /*5d10*/  MUFU.TANH R175, R175 ;  /* 0x000000af00af7308 */ /* 0x000ea20000002400 */
[----:B------:R-:W-:Y:S01]  /*5d20*/  FMUL.FTZ R69, R69, R209 ;  /* 0x000000d145457220 */ /* 0x000fe20000410000 */
[----:B------:R-:W-:Y:S01]  /*5d30*/  FMNMX.FTZ R171, R155, R171, !PT ;  /* 0x000000ab9bab7209 */ /* 0x000fe20007810000 */
[-C--:B------:R-:W-:Y:S01]  /*5d40*/  FMUL.FTZ R72, R72, R209.reuse ;  /* 0x000000d148487220 */ /* 0x080fe20000410000 */
[-C--:B------:R-:W-:Y:S01]  /*5d50*/  FMUL.FTZ R73, R73, R209.reuse ;  /* 0x000000d149497220 */ /* 0x080fe20000410000 */
[----:B------:R-:W-:Y:S01]  /*5d60*/  FMUL.FTZ R76, R76, R209 ;  /* 0x000000d14c4c7220 */ /* 0x000fe20000410000 */
[----:B------:R-:W-:Y:S01]  /*5d70*/  FMNMX.FTZ R171, R158, R171, !PT ;  /* 0x000000ab9eab7209 */ /* 0x000fe20007810000 */
[----:B------:R-:W-:Y:S01]  /*5d80*/  FMUL.FTZ R77, R77, R209 ;  /* 0x000000d14d4d7220 */ /* 0x000fe20000410000 */
[----:B------:R-:W3:Y:S01]  /*5d90*/  MUFU.TANH R178, R178 ;  /* 0x000000b200b27308 */ /* 0x000ee20000002400 */
[----:B------:R-:W-:Y:S01]  /*5da0*/  SYNCS.ARRIVE.TRANS64.RED.A1T0 RZ, [UR11], RZ ;  /* 0x000000ffffff79a7 */ /* 0x000fe2000810040b */
[----:B------:R-:W-:Y:S01]  /*5db0*/  FMNMX.FTZ R171, R159, R171, !PT ;  /* 0x000000ab9fab7209 */ /* 0x000fe20007810000 */
[-C--:B------:R-:W-:Y:S01]  /*5dc0*/  FMUL.FTZ R80, R80, R209.reuse ;  /* 0x000000d150507220 */ /* 0x080fe20000410000 */
[-C--:B------:R-:W-:Y:S01]  /*5dd0*/  FMUL.FTZ R81, R81, R209.reuse ;  /* 0x000000d151517220 */ /* 0x080fe20000410000 */
[----:B------:R-:W-:Y:S01]  /*5de0*/  FMUL.FTZ R84, R84, R209 ;  /* 0x000000d154547220 */ /* 0x000fe20000410000 */
[----:B------:R-:W-:Y:S01]  /*5df0*/  FMNMX.FTZ R171, R162, R171, !PT ;  /* 0x000000aba2ab7209 */ /* 0x000fe20007810000 */
[-C--:B------:R-:W-:Y:S01]  /*5e00*/  FMUL.FTZ R85, R85, R209.reuse ;  /* 0x000000d155557220 */ /* 0x080fe20000410000 */
[----:B------:R-:W4:Y:S01]  /*5e10*/  MUFU.TANH R179, R179 ;  /* 0x000000b300b37308 */ /* 0x000f220000002400 */
[----:B------:R-:W-:Y:S01]  /*5e20*/  FMUL.FTZ R88, R88, R209 ;  /* 0x000000d158587220 */ /* 0x000fe20000410000 */
[----:B------:R-:W-:Y:S01]  /*5e30*/  FMNMX.FTZ R171, R163, R171, !PT ;  /* 0x000000aba3ab7209 */ /* 0x000fe20007810000 */
[-C--:B------:R-:W-:Y:S01]  /*5e40*/  FMUL.FTZ R89, R89, R209.reuse ;  /* 0x000000d159597220 */ /* 0x080fe20000410000 */
[-C--:B------:R-:W-:Y:S01]  /*5e50*/  FMUL.FTZ R92, R92, R209.reuse ;  /* 0x000000d15c5c7220 */ /* 0x080fe20000410000 */
[----:B------:R-:W-:Y:S01]  /*5e60*/  FMUL.FTZ R93, R93, R209 ;  /* 0x000000d15d5d7220 */ /* 0x000fe20000410000 */
[----:B------:R-:W-:Y:S01]  /*5e70*/  FMNMX.FTZ R171, R166, R171, !PT ;  /* 0x000000aba6ab7209 */ /* 0x000fe20007810000 */
[-C--:B------:R-:W-:Y:S01]  /*5e80*/  FMUL.FTZ R96, R96, R209.reuse ;  /* 0x000000d160607220 */ /* 0x080fe20000410000 */
[----:B------:R-:W5:Y:S01]  /*5e90*/  MUFU.TANH R182, R182 ;  /* 0x000000b600b67308 */ /* 0x000f620000002400 */
[----:B------:R-:W-:Y:S01]  /*5ea0*/  FMUL.FTZ R97, R97, R209 ;  /* 0x000000d161617220 */ /* 0x000fe20000410000 */
[----:B------:R-:W-:Y:S01]  /*5eb0*/  FMNMX.FTZ R171, R167, R171, !PT ;  /* 0x000000aba7ab7209 */ /* 0x000fe20007810000 */
[-C--:B------:R-:W-:Y:S01]  /*5ec0*/  FMUL.FTZ R100, R100, R209.reuse ;  /* 0x000000d164647220 */ /* 0x080fe20000410000 */
[-C--:B------:R-:W-:Y:S01]  /*5ed0*/  FMUL.FTZ R101, R101, R209.reuse ;  /* 0x000000d165657220 */ /* 0x080fe20000410000 */
[----:B------:R-:W-:Y:S01]  /*5ee0*/  FMUL.FTZ R104, R104, R209 ;  /* 0x000000d168687220 */ /* 0x000fe20000410000 */
[----:B------:R-:W-:Y:S01]  /*5ef0*/  FMNMX.FTZ R171, R170, R171, !PT ;  /* 0x000000abaaab7209 */ /* 0x000fe20007810000 */
[-C--:B------:R-:W-:Y:S01]  /*5f00*/  FMUL.FTZ R105, R105, R209.reuse ;  /* 0x000000d169697220 */ /* 0x080fe20000410000 */
[----:B------:R-:W0:Y:S01]  /*5f10*/  MUFU.TANH R183, R183 ;  /* 0x000000b700b77308 */ /* 0x000e220000002400 */
        /* <DEDUP_REMOVED lines=9> */
[----:B-1----:R-:W-:Y:S01]  /*5fb0*/  FMNMX.FTZ R171, R156, R171, !PT ;  /* 0x000000ab9cab7209 */ /* 0x002fe20007810000 */
[-C--:B------:R-:W-:Y:S01]  /*5fc0*/  FMUL.FTZ R120, R120, R209.reuse ;  /* 0x000000d178787220 */ /* 0x080fe20000410000 */
[-C--:B------:R-:W-:Y:S01]  /*5fd0*/  FMUL.FTZ R121, R121, R209.reuse ;  /* 0x000000d179797220 */ /* 0x080fe20000410000 */
[----:B------:R-:W-:Y:S01]  /*5fe0*/  FMUL.FTZ R124, R124, R209 ;  /* 0x000000d17c7c7220 */ /* 0x000fe20000410000 */
[----:B------:R-:W-:Y:S01]  /*5ff0*/  FMNMX.FTZ R171, R157, R171, !PT ;  /* 0x000000ab9dab7209 */ /* 0x000fe20007810000 */
[-C--:B------:R-:W-:Y:S01]  /*6000*/  FMUL.FTZ R125, R125, R209.reuse ;  /* 0x000000d17d7d7220 */ /* 0x080fe20000410000 */
[----:B------:R-:W1:Y:S01]  /*6010*/  MUFU.TANH R187, R187 ;  /* 0x000000bb00bb7308 */ /* 0x000e620000002400 */
[----:B------:R-:W-:Y:S01]  /*6020*/  FMUL.FTZ R128, R128, R209 ;  /* 0x000000d180807220 */ /* 0x000fe20000410000 */
[----:B--2---:R-:W-:Y:S01]  /*6030*/  FMNMX.FTZ R171, R175, R171, !PT ;  /* 0x000000abafab7209 */ /* 0x004fe20007810000 */
[-C--:B------:R-:W-:Y:S01]  /*6040*/  FMUL.FTZ R129, R129, R209.reuse ;  /* 0x000000d181817220 */ /* 0x080fe20000410000 */
[-C--:B------:R-:W-:Y:S01]  /*6050*/  FMUL.FTZ R132, R132, R209.reuse ;  /* 0x000000d184847220 */ /* 0x080fe20000410000 */
[----:B------:R-:W-:Y:S01]  /*6060*/  FMUL.FTZ R133, R133, R209 ;  /* 0x000000d185857220 */ /* 0x000fe20000410000 */
[----:B---3--:R-:W-:Y:S01]  /*6070*/  FMNMX.FTZ R171, R178, R171, !PT ;  /* 0x000000abb2ab7209 */ /* 0x008fe20007810000 */
[-C--:B------:R-:W-:Y:S01]  /*6080*/  FMUL.FTZ R136, R136, R209.reuse ;  /* 0x000000d188887220 */ /* 0x080fe20000410000 */
[----:B------:R-:W2:Y:S01]  /*6090*/  MUFU.TANH R190, R190 ;  /* 0x000000be00be7308 */ /* 0x000ea20000002400 */
[----:B------:R-:W-:Y:S01]  /*60a0*/  FMUL.FTZ R137, R137, R209 ;  /* 0x000000d189897220 */ /* 0x000fe20000410000 */
[----:B----4-:R-:W-:Y:S01]  /*60b0*/  FMNMX.FTZ R171, R179, R171, !PT ;  /* 0x000000abb3ab7209 */ /* 0x010fe20007810000 */
[-C--:B------:R-:W-:Y:S01]  /*60c0*/  FMUL.FTZ R140, R140, R209.reuse ;  /* 0x000000d18c8c7220 */ /* 0x080fe20000410000 */
[-C--:B------:R-:W-:Y:S01]  /*60d0*/  FMUL.FTZ R141, R141, R209.reuse ;  /* 0x000000d18d8d7220 */ /* 0x080fe20000410000 */
[----:B------:R-:W-:Y:S01]  /*60e0*/  FMUL.FTZ R144, R144, R209 ;  /* 0x000000d190907220 */ /* 0x000fe20000410000 */
[----:B-----5:R-:W-:Y:S01]  /*60f0*/  FMNMX.FTZ R171, R182, R171, !PT ;  /* 0x000000abb6ab7209 */ /* 0x020fe20007810000 */
[-C--:B------:R-:W-:Y:S01]  /*6100*/  FMUL.FTZ R145, R145, R209.reuse ;  /* 0x000000d191917220 */ /* 0x080fe20000410000 */
[----:B------:R-:W3:Y:S01]  /*6110*/  MUFU.TANH R191, R191 ;  /* 0x000000bf00bf7308 */ /* 0x000ee20000002400 */
[----:B------:R-:W-:Y:S01]  /*6120*/  FMUL.FTZ R148, R148, R209 ;  /* 0x000000d194947220 */ /* 0x000fe20000410000 */
[----:B0-----:R-:W-:Y:S01]  /*6130*/  FMNMX.FTZ R171, R183, R171, !PT ;  /* 0x000000abb7ab7209 */ /* 0x001fe20007810000 */
[----:B------:R-:W-:Y:S01]  /*6140*/  FMUL.FTZ R149, R149, R209 ;  /* 0x000000d195957220 */ /* 0x000fe20000410000 */
[----:B------:R-:W-:-:S02]  /*6150*/  UIMAD UR6, UR38, 0xc00, UR7 ;  /* 0x00000c00260678a4 */ /* 0x000fc4000f8e0207 */
[----:B------:R-:W-:Y:S02]  /*6160*/  FMNMX.FTZ R171, R186, R171, !PT ;  /* 0x000000abbaab7209 */ /* 0x000fe40007810000 */
[----:B------:R-:W0:Y:S02]  /*6170*/  MUFU.TANH R194, R194 ;  /* 0x000000c200c27308 */ /* 0x000e240000002400 */
[----:B-1----:R-:W-:Y:S01]  /*6180*/  FMNMX.FTZ R171, R187, R171, !PT ;  /* 0x000000abbbab7209 */ /* 0x002fe20007810000 */
[----:B------:R-:W-:-:S03]  /*6190*/  UMOV UR14, UR6 ;  /* 0x00000006000e7c82 */ /* 0x000fc60008000000 */
[----:B--2---:R-:W-:Y:S02]  /*61a0*/  FMNMX.FTZ R171, R190, R171, !PT ;  /* 0x000000abbeab7209 */ /* 0x004fe40007810000 */
[----:B------:R-:W1:Y:S02]  /*61b0*/  MUFU.TANH R195, R195 ;  /* 0x000000c300c37308 */ /* 0x000e640000002400 */
[----:B---3--:R-:W-:-:S06]  /*61c0*/  FMNMX.FTZ R171, R191, R171, !PT ;  /* 0x000000abbfab7209 */ /* 0x008fcc0007810000 */
[----:B------:R-:W-:Y:S01]  /*61d0*/  MUFU.EX2 R161, R161 ;  /* 0x000000a100a17308 */ /* 0x000fe20000000800 */
[----:B0-----:R-:W-:-:S07]  /*61e0*/  FMNMX.FTZ R171, R194, R171, !PT ;  /* 0x000000abc2ab7209 */ /* 0x001fce0007810000 */
[----:B------:R-:W-:Y:S01]  /*61f0*/  MUFU.EX2 R210, R210 ;  /* 0x000000d200d27308 */ /* 0x000fe20000000800 */
[----:B-1----:R-:W-:-:S05]  /*6200*/  FMNMX.FTZ R171, R195, R171, !PT ;  /* 0x000000abc3ab7209 */ /* 0x002fca0007810000 */
[----:B------:R-:W0:Y:S02]  /*6210*/  SHFL.BFLY PT, R198, R171, 0x2, 0x1f ;  /* 0x0c401f00abc67f89 */ /* 0x000e2400000e0000 */
        /* <DEDUP_REMOVED lines=9> */
[----:B0-----:R-:W-:-:S05]  /*62b0*/  FMNMX.FTZ R171, R171, R198, !PT ;  /* 0x000000c6abab7209 */ /* 0x001fca0007810000 */
[C---:B------:R-:W-:Y:S01]  /*62c0*/  FADD.FTZ R198, -R171.reuse, R21 ;  /* 0x00000015abc67221 */ /* 0x040fe20000010100 */
[----:B------:R-:W-:Y:S01]  /*62d0*/  FMUL.FTZ R21, R171, UR10 ;  /* 0x0000000aab157c20 */ /* 0x000fe20008410000 */
[----:B------:R-:W-:Y:S02]  /*62e0*/  MUFU.EX2 R197, R197 ;  /* 0x000000c500c57308 */ /* 0x000fe40000000800 */
[----:B------:R-:W-:Y:S01]  /*62f0*/  FMUL.FTZ R198, R198, UR10 ;  /* 0x0000000ac6c67c20 */ /* 0x000fe20008410000 */
[--C-:B------:R-:W-:Y:S01]  /*6300*/  FFMA.FTZ R215, R156, UR10, -R21.reuse ;  /* 0x0000000a9cd77c23 */ /* 0x100fe20008010815 */
[--C-:B------:R-:W-:Y:S01]  /*6310*/  FFMA.FTZ R196, R196, UR10, -R21.reuse ;  /* 0x0000000ac4c47c23 */ /* 0x100fe20008010815 */
[----:B------:R-:W0:Y:S01]  /*6320*/  S2R R156, SR_TID.X ;  /* 0x00000000009c7919 */ /* 0x000e220000002100 */
        /* <DEDUP_REMOVED lines=24> */
[----:B------:R-:W-:Y:S01]  /*64b0*/  FFMA.FTZ R21, R195, UR10, -R21 ;  /* 0x0000000ac3157c23 */ /* 0x000fe20008010815 */
[-C--:B-1----:R-:W-:Y:S01]  /*64c0*/  FMUL.FTZ R26, R26, R198.reuse ;  /* 0x000000c61a1a7220 */ /* 0x082fe20000410000 */
[----:B------:R-:W-:Y:S01]  /*64d0*/  FMUL.FTZ R27, R27, R198 ;  /* 0x000000c61b1b7220 */ /* 0x000fe20000410000 */
[----:B------:R-:W-:Y:S01]  /*64e0*/  MUFU.EX2 R195, R159 ;  /* 0x0000009f00c37308 */ /* 0x000fe20000000800 */
[----:B--2---:R-:W-:Y:S01]  /*64f0*/  FFMA.FTZ R196, R198, R208, R153 ;  /* 0x000000d0c6c47223 */ /* 0x004fe20000010099 */
[-C--:B------:R-:W-:Y:S01]  /*6500*/  FMUL.FTZ R30, R30, R198.reuse ;  /* 0x000000c61e1e7220 */ /* 0x080fe20000410000 */
[-C--:B------:R-:W-:Y:S01]  /*6510*/  FMUL.FTZ R31, R31, R198.reuse ;  /* 0x000000c61f1f7220 */ /* 0x080fe20000410000 */
[----:B0-----:R-:W-:Y:S01]  /*6520*/  SHF.R.U32.HI R156, RZ, 0x7, R156 ;  /* 0x00000007ff9c7819 */ /* 0x001fe2000001169c */
[-C--:B------:R-:W-:Y:S01]  /*6530*/  FMUL.FTZ R34, R34, R198.reuse ;  /* 0x000000c622227220 */ /* 0x080fe20000410000 */
[-C--:B------:R-:W-:Y:S01]  /*6540*/  FMUL.FTZ R35, R35, R198.reuse ;  /* 0x000000c623237220 */ /* 0x080fe20000410000 */
[-C--:B------:R-:W-:Y:S01]  /*6550*/  FMUL.FTZ R38, R38, R198.reuse ;  /* 0x000000c626267220 */ /* 0x080fe20000410000 */
[----:B------:R-:W-:Y:S01]  /*6560*/  FMUL.FTZ R39, R39, R198 ;  /* 0x000000c627277220 */ /* 0x000fe20000410000 */
[----:B------:R-:W-:-:S02]  /*6570*/  VIADD R156, R156, 0x8 ;  /* 0x000000089c9c7836 */ /* 0x000fc40000000000 */
[C---:B---3--:R-:W-:Y:S01]  /*6580*/  FADD.FTZ R196, R155.reuse, R196 ;  /* 0x000000c49bc47221 */ /* 0x048fe20000010000 */
[----:B------:R-:W-:Y:S01]  /*6590*/  F2FP.BF16.F32.PACK_AB R153, R155, R153 ;  /* 0x000000999b99723e */ /* 0x000fe200000010ff */
[-C--:B------:R-:W-:Y:S01]  /*65a0*/  FMUL.FTZ R42, R42, R198.reuse ;  /* 0x000000c62a2a7220 */ /* 0x080fe20000410000 */
[----:B------:R-:W0:Y:S01]  /*65b0*/  MUFU.EX2 R155, R158 ;  /* 0x0000009e009b7308 */ /* 0x000e220000000800 */
[----:B------:R1:W-:Y:S01]  /*65c0*/  BAR.SYNC.DEFER_BLOCKING R156, 0x100 ;  /* 0x0004009c0000751d */ /* 0x0003e20000010000 */
        /* <DEDUP_REMOVED lines=56> */
[C---:B------:R-:W-:Y:S01]  /*6950*/  F2FP.BF16.F32.PACK_AB R155, R195.reuse, R155 ;  /* 0x0000009bc39b723e */ /* 0x040fe200000010ff */
[----:B-1----:R-:W0:Y:S02]  /*6960*/  MUFU.EX2 R156, R160 ;  /* 0x000000a0009c7308 */ /* 0x002e240000000800 */
[----:B------:R-:W-:Y:S01]  /*6970*/  FADD.FTZ R196, R195, R196 ;  /* 0x000000c4c3c47221 */ /* 0x000fe20000010000 */
[----:B------:R-:W-:-:S05]  /*6980*/  WARPGROUP.ARRIVE ;  /* 0x00000000000079c5 */ /* 0x000fca0000000000 */
[----:B------:R-:W1:Y:S01]  /*6990*/  MUFU.EX2 R158, R164 ;  /* 0x000000a4009e7308 */ /* 0x000e620000000800 */
[----:B------:R-:W-:Y:S01]  /*69a0*/  HGMMA.64x256x16.F32.BF16 R24, R152, gdesc[UR12].tnspB, R24, gsb0 ;  /* 0x43e0000c98187df0 */ /* 0x000fe20008001818 */
[----:B------:R-:W-:Y:S01]  /*69b0*/  UIADD3 UR14, UR6, 0x80, URZ ;  /* 0x00000080060e7890 */ /* 0x000fe2000fffe03f */
[----:B------:R-:W-:-:S05]  /*69c0*/  UMOV UR15, 0x40000040 ;  /* 0x40000040000f7882 */ /* 0x000fca0000000000 */
[----:B------:R-:W2:Y:S01]  /*69d0*/  MUFU.EX2 R164, R162 ;  /* 0x000000a200a47308 */ /* 0x000ea20000000800 */
[----:B0-----:R-:W-:Y:S01]  /*69e0*/  FADD.FTZ R20, R156, R20 ;  /* 0x000000149c147221 */ /* 0x001fe20000010000 */
[----:B------:R-:W-:-:S03]  /*69f0*/  F2FP.BF16.F32.PACK_AB R156, R161, R156 ;  /* 0x0000009ca19c723e */ /* 0x000fc600000010ff */
[----:B------:R-:W-:-:S03]  /*6a00*/  FADD.FTZ R20, R161, R20 ;  /* 0x00000014a1147221 */ /* 0x000fc60000010000 */
[----:B------:R-:W0:Y:S01]  /*6a10*/  MUFU.EX2 R198, R163 ;  /* 0x000000a300c67308 */ /* 0x000e220000000800 */
[----:B-1----:R-:W-:Y:S01]  /*6a20*/  FADD.FTZ R20, R158, R20 ;  /* 0x000000149e147221 */ /* 0x002fe20000010000 */
[----:B------:R-:W-:-:S03]  /*6a30*/  F2FP.BF16.F32.PACK_AB R158, R210, R158 ;  /* 0x0000009ed29e723e */ /* 0x000fc600000010ff */
[----:B------:R-:W-:-:S03]  /*6a40*/  FADD.FTZ R20, R210, R20 ;  /* 0x00000014d2147221 */ /* 0x000fc60000010000 */
[----:B------:R-:W1:Y:S01]  /*6a50*/  MUFU.EX2 R199, R199 ;  /* 0x000000c700c77308 */ /* 0x000e620000000800 */
[----:B--2---:R-:W-:-:S07]  /*6a60*/  FADD.FTZ R196, R164, R196 ;  /* 0x000000c4a4c47221 */ /* 0x004fce0000010000 */
[----:B------:R-:W2:Y:S01]  /*6a70*/  MUFU.EX2 R214, R214 ;  /* 0x000000d600d67308 */ /* 0x000ea20000000800 */
[C---:B0-----:R-:W-:Y:S01]  /*6a80*/  F2FP.BF16.F32.PACK_AB R157, R198.reuse, R164 ;  /* 0x000000a4c69d723e */ /* 0x041fe200000010ff */
[----:B------:R-:W-:-:S06]  /*6a90*/  FADD.FTZ R196, R198, R196 ;  /* 0x000000c4c6c47221 */ /* 0x000fcc0000010000 */
[----:B------:R-:W0:Y:S01]  /*6aa0*/  MUFU.EX2 R160, R168 ;  /* 0x000000a800a07308 */ /* 0x000e220000000800 */
[----:B-1----:R-:W-:-:S07]  /*6ab0*/  FADD.FTZ R196, R199, R196 ;  /* 0x000000c4c7c47221 */ /* 0x002fce0000010000 */
[----:B------:R-:W1:Y:S01]  /*6ac0*/  MUFU.EX2 R162, R172 ;  /* 0x000000ac00a27308 */ /* 0x000e620000000800 */
[C---:B--2---:R-:W-:Y:S01]  /*6ad0*/  F2FP.BF16.F32.PACK_AB R159, R214.reuse, R199 ;  /* 0x000000c7d69f723e */ /* 0x044fe200000010ff */
[----:B------:R-:W-:-:S06]  /*6ae0*/  FADD.FTZ R196, R214, R196 ;  /* 0x000000c4d6c47221 */ /* 0x000fcc0000010000 */
        /* <DEDUP_REMOVED lines=19> */
[----:B0-----:R-:W-:-:S07]  /*6c20*/  FADD.FTZ R196, R166, R196 ;  /* 0x000000c4a6c47221 */ /* 0x001fce0000010000 */
[----:B------:R-:W0:Y:S01]  /*6c30*/  MUFU.EX2 R179, R179 ;  /* 0x000000b300b37308 */ /* 0x000e220000000800 */
[----:B-1----:R-:W-:-:S07]  /*6c40*/  FADD.FTZ R196, R175, R196 ;  /* 0x000000c4afc47221 */ /* 0x002fce0000010000 */
[----:B------:R-:W-:Y:S01]  /*6c50*/  MUFU.EX2 R182, R182 ;  /* 0x000000b600b67308 */ /* 0x000fe20000000800 */
[----:B--2---:R-:W-:-:S07]  /*6c60*/  FADD.FTZ R196, R178, R196 ;  /* 0x000000c4b2c47221 */ /* 0x004fce0000010000 */
[----:B------:R-:W-:Y:S08]  /*6c70*/  MUFU.EX2 R183, R183 ;  /* 0x000000b700b77308 */ /* 0x000ff00000000800 */
[----:B------:R-:W-:Y:S08]  /*6c80*/  MUFU.EX2 R186, R186 ;  /* 0x000000ba00ba7308 */ /* 0x000ff00000000800 */
[----:B------:R-:W-:Y:S08]  /*6c90*/  MUFU.EX2 R187, R187 ;  /* 0x000000bb00bb7308 */ /* 0x000ff00000000800 */
[----:B------:R-:W-:Y:S08]  /*6ca0*/  MUFU.EX2 R190, R190 ;  /* 0x000000be00be7308 */ /* 0x000ff00000000800 */
[----:B------:R-:W-:Y:S08]  /*6cb0*/  MUFU.EX2 R191, R191 ;  /* 0x000000bf00bf7308 */ /* 0x000ff00000000800 */
[----:B------:R-:W-:Y:S08]  /*6cc0*/  MUFU.EX2 R194, R194 ;  /* 0x000000c200c27308 */ /* 0x000ff00000000800 */
[----:B------:R-:W-:Y:S01]  /*6cd0*/  MUFU.EX2 R21, R21 ;  /* 0x0000001500157308 */ /* 0x000fe20000000800 */
[----:B------:R-:W-:-:S02]  /*6ce0*/  WARPGROUP.DEPBAR.LE gsb0, 0x0 ;  /* 0x00008000000079c5 */ /* 0x000fc40000010000 */
[----:B------:R-:W-:-:S05]  /*6cf0*/  WARPGROUP.ARRIVE ;  /* 0x00000000000079c5 */ /* 0x000fca0000000000 */
[----:B------:R-:W1:Y:S01]  /*6d00*/  MUFU.EX2 R152, R176 ;  /* 0x000000b000987308 */ /* 0x000e620000000800 */
[----:B------:R-:W-:Y:S02]  /*6d10*/  F2FP.BF16.F32.PACK_AB R153, R175, R166 ;  /* 0x000000a6af99723e */ /* 0x000fe400000010ff */
[C---:B0-----:R-:W-:Y:S01]  /*6d20*/  F2FP.BF16.F32.PACK_AB R155, R179.reuse, R178 ;  /* 0x000000b2b39b723e */ /* 0x041fe200000010ff */
[----:B------:R-:W-:Y:S01]  /*6d30*/  FADD.FTZ R179, R179, R196 ;  /* 0x000000c4b3b37221 */ /* 0x000fe20000010000 */
[----:B------:R-:W-:Y:S01]  /*6d40*/  HGMMA.64x256x16.F32.BF16 R24, R156, gdesc[UR12].tnspB, R24, gsb0 ;  /* 0x43e0000c9c187df0 */ /* 0x000fe20008001818 */
[----:B------:R-:W-:Y:S01]  /*6d50*/  UIADD3 UR14, UR6, 0x100, URZ ;  /* 0x00000100060e7890 */ /* 0x000fe2000fffe03f */
[----:B------:R-:W-:Y:S01]  /*6d60*/  UMOV UR15, 0x40000040 ;  /* 0x40000040000f7882 */ /* 0x000fe20000000000 */
[----:B------:R-:W0:Y:S01]  /*6d70*/  MUFU.EX2 R154, R180 ;  /* 0x000000b4009a7308 */ /* 0x000e220000000800 */
[----:B-1----:R-:W-:Y:S01]  /*6d80*/  FADD.FTZ R20, R152, R20 ;  /* 0x0000001498147221 */ /* 0x002fe20000010000 */
[----:B------:R-:W-:-:S03]  /*6d90*/  F2FP.BF16.F32.PACK_AB R152, R177, R152 ;  /* 0x00000098b198723e */ /* 0x000fc600000010ff */
[----:B------:R-:W-:-:S04]  /*6da0*/  FADD.FTZ R20, R177, R20 ;  /* 0x00000014b1147221 */ /* 0x000fc80000010000 */
[----:B0-----:R-:W-:Y:S01]  /*6db0*/  FADD.FTZ R20, R154, R20 ;  /* 0x000000149a147221 */ /* 0x001fe20000010000 */
[----:B------:R-:W-:-:S03]  /*6dc0*/  F2FP.BF16.F32.PACK_AB R154, R181, R154 ;  /* 0x0000009ab59a723e */ /* 0x000fc600000010ff */
[----:B------:R-:W-:Y:S01]  /*6dd0*/  FADD.FTZ R20, R181, R20 ;  /* 0x00000014b5147221 */ /* 0x000fe20000010000 */
[----:B------:R-:W-:Y:S02]  /*6de0*/  WARPGROUP.DEPBAR.LE gsb0, 0x0 ;  /* 0x00008000000079c5 */ /* 0x000fe40000010000 */
[----:B------:R-:W-:-:S09]  /*6df0*/  WARPGROUP.ARRIVE ;  /* 0x00000000000079c5 */ /* 0x000fd20000000000 */
        /* <DEDUP_REMOVED lines=10> */
[----:B------:R-:W0:Y:S01]  /*6ea0*/  MUFU.EX2 R152, R184 ;  /* 0x000000b800987308 */ /* 0x000e220000000800 */
[----:B------:R-:W-:Y:S01]  /*6eb0*/  F2FP.BF16.F32.PACK_AB R153, R183, R182 ;  /* 0x000000b6b799723e */ /* 0x000fe200000010ff */
[----:B------:R-:W-:Y:S01]  /*6ec0*/  FADD.FTZ R182, R182, R179 ;  /* 0x000000b3b6b67221 */ /* 0x000fe20000010000 */
[----:B------:R-:W-:-:S03]  /*6ed0*/  F2FP.BF16.F32.PACK_AB R155, R187, R186 ;  /* 0x000000babb9b723e */ /* 0x000fc600000010ff */
[----:B------:R-:W-:Y:S02]  /*6ee0*/  FADD.FTZ R183, R183, R182 ;  /* 0x000000b6b7b77221 */ /* 0x000fe40000010000 */
[----:B------:R-:W1:Y:S02]  /*6ef0*/  MUFU.EX2 R154, R188 ;  /* 0x000000bc009a7308 */ /* 0x000e640000000800 */
[----:B------:R-:W-:-:S04]  /*6f00*/  FADD.FTZ R186, R186, R183 ;  /* 0x000000b7baba7221 */ /* 0x000fc80000010000 */
[----:B------:R-:W-:Y:S01]  /*6f10*/  FADD.FTZ R187, R187, R186 ;  /* 0x000000babbbb7221 */ /* 0x000fe20000010000 */
[----:B0-----:R-:W-:Y:S01]  /*6f20*/  FADD.FTZ R20, R152, R20 ;  /* 0x0000001498147221 */ /* 0x001fe20000010000 */
[----:B------:R-:W-:-:S03]  /*6f30*/  F2FP.BF16.F32.PACK_AB R152, R185, R152 ;  /* 0x00000098b998723e */ /* 0x000fc600000010ff */
[----:B------:R-:W-:-:S04]  /*6f40*/  FADD.FTZ R20, R185, R20 ;  /* 0x00000014b9147221 */ /* 0x000fc80000010000 */
[----:B-1----:R-:W-:Y:S01]  /*6f50*/  FADD.FTZ R20, R154, R20 ;  /* 0x000000149a147221 */ /* 0x002fe20000010000 */
[----:B------:R-:W-:-:S03]  /*6f60*/  F2FP.BF16.F32.PACK_AB R154, R189, R154 ;  /* 0x0000009abd9a723e */ /* 0x000fc600000010ff */
[----:B------:R-:W-:Y:S01]  /*6f70*/  FADD.FTZ R20, R189, R20 ;  /* 0x00000014bd147221 */ /* 0x000fe20000010000 */
[----:B------:R-:W-:-:S06]  /*6f80*/  WARPGROUP.ARRIVE ;  /* 0x00000000000079c5 */ /* 0x000fcc0000000000 */
        /* <DEDUP_REMOVED lines=19> */
[----:B------:R-:W-:Y:S03]  /*70c0*/  HGMMA.64x256x16.F32.BF16 R24, R152, gdesc[UR12].tnspB, R24, gsb0 ;  /* 0x43e0000c98187df0 */ /* 0x000fe60008001818 */
[----:B------:R-:W-:Y:S02]  /*70d0*/  WARPGROUP.DEPBAR.LE gsb0, 0x0 ;  /* 0x00008000000079c5 */ /* 0x000fe40000010000 */
[----:B------:R-:W-:Y:S05]  /*70e0*/  @!P0 BRA `(.L_x_10193) ;  /* 0x0000000000048947 */ /* 0x000fea0003800000 */
[----:B------:R-:W-:Y:S01]  /*70f0*/  BPT.TRAP 0x1 ;  /* 0x000000040000795c */ /* 0x000fe20000300000 */
.L_x_10193:
[----:B------:R-:W-:Y:S01]  /*7100*/  UIADD3 UR5, UR5, 0x32460, URZ ;  /* 0x0003246005057890 */ /* 0x000fe2000fffe03f */
[----:B------:R-:W-:Y:S02]  /*7110*/  IMAD.MOV.U32 R21, RZ, RZ, R171 ;  /* 0x000000ffff157224 */ /* 0x000fe400078e00ab */
[----:B------:R-:W-:Y:S01]  /*7120*/  IMAD.MOV.U32 R209, RZ, RZ, R165 ;  /* 0x000000ffffd17224 */ /* 0x000fe200078e00a5 */
[----:B------:R-:W-:-:S09]  /*7130*/  UPRMT UR5, UR54, 0x654, UR5 ;  /* 0x0000065436057896 */ /* 0x000fd20008000005 */
[----:B------:R-:W-:Y:S01]  /*7140*/  SYNCS.ARRIVE.TRANS64.RED.A1T0 RZ, [UR5], RZ ;  /* 0x000000ffffff79a7 */ /* 0x000fe20008100405 */
[----:B------:R-:W-:Y:S05]  /*7150*/  @P1 BRA `(.L_x_10194) ;  /* 0xffffffd4009c1947 */ /* 0x000fea000383ffff */
.L_x_10183:
[----:B------:R-:W2:Y:S01]  /*7160*/  LDL.LU R152, [R1+0x1c] ;  /* 0x00001c0001987983 */ /* 0x000ea20000300800 */
[----:B------:R-:W-:Y:S01]  /*7170*/  UIADD3 UR38, UR38, 0x1, URZ ;  /* 0x0000000126267890 */ /* 0x000fe2000fffe03f */
[----:B------:R0:W-:Y:S06]  /*7180*/  BAR.ARV R0, 0x100 ;  /* 0x000400000000751d */ /* 0x0001ec0000002000 */
[----:B------:R-:W-:Y:S02]  /*7190*/  UISETP.NE.AND UP0, UPT, UR38, 0x2, UPT ;  /* 0x000000022600788c */ /* 0x000fe4000bf05270 */
[----:B------:R-:W-:Y:S06]  /*71a0*/  BAR.ARV 0x8, 0x180 ;  /* 0x0206000000007b1d */ /* 0x000fec0000002000 */
[----:B------:R-:W-:Y:S01]  /*71b0*/  PLOP3.LUT P0, PT, PT, PT, PT, 0x8, 0x0 ;  /* 0x000000000000781c */ /* 0x000fe20003f0e170 */
[----:B------:R-:W-:Y:S01]  /*71c0*/  USEL UR38, UR38, URZ, UP0 ;  /* 0x0000003f26267287 */ /* 0x000fe20008000000 */
[----:B------:R-:W1:Y:S04]  /*71d0*/  SHFL.BFLY PT, R3, R20, 0x2, 0x1f ;  /* 0x0c401f0014037f89 */ /* 0x000e6800000e0000 */
[----:B------:R-:W3:Y:S01]  /*71e0*/  SHFL.BFLY PT, R5, R208, 0x2, 0x1f ;  /* 0x0c401f00d0057f89 */ /* 0x000ee200000e0000 */
[----:B-1----:R-:W-:Y:S01]  /*71f0*/  FADD.FTZ R6, R3, R20 ;  /* 0x0000001403067221 */ /* 0x002fe20000010000 */
[----:B---3--:R-:W-:-:S04]  /*7200*/  FADD.FTZ R7, R5, R208 ;  /* 0x000000d005077221 */ /* 0x008fc80000010000 */
[----:B------:R-:W1:Y:S01]  /*7210*/  SHFL.BFLY PT, R3, R6, 0x1, 0x1f ;  /* 0x0c201f0006037f89 */ /* 0x000e6200000e0000 */
[----:B------:R-:W-:-:S03]  /*7220*/  IMAD.MOV.U32 R5, RZ, RZ, RZ ;  /* 0x000000ffff057224 */ /* 0x000fc600078e00ff */
[----:B------:R-:W3:Y:S01]  /*7230*/  SHFL.BFLY PT, R2, R7, 0x1, 0x1f ;  /* 0x0c201f0007027f89 */ /* 0x000ee200000e0000 */
[----:B-1----:R-:W-:Y:S01]  /*7240*/  FADD.FTZ R8, R6, R3 ;  /* 0x0000000306087221 */ /* 0x002fe20000010000 */
[----:B------:R-:W-:Y:S02]  /*7250*/  IMAD.U32 R6, RZ, RZ, UR10 ;  /* 0x0000000aff067e24 */ /* 0x000fe4000f8e00ff */
[----:B---3--:R-:W-:Y:S02]  /*7260*/  FADD.FTZ R3, R7, R2 ;  /* 0x0000000207037221 */ /* 0x008fe40000010000 */
[----:B------:R-:W-:Y:S01]  /*7270*/  FSETP.NE.FTZ.AND P1, PT, R8, RZ, PT ;  /* 0x000000ff0800720b */ /* 0x000fe20003f35000 */
[----:B------:R-:W-:Y:S02]  /*7280*/  IMAD.MOV.U32 R2, RZ, RZ, RZ ;  /* 0x000000ffff027224 */ /* 0x000fe400078e00ff */
[----:B------:R-:W-:-:S10]  /*7290*/  FSETP.NE.FTZ.AND P2, PT, R3, RZ, PT ;  /* 0x000000ff0300720b */ /* 0x000fd40003f55000 */
[----:B------:R-:W1:Y:S01]  /*72a0*/  @P1 MUFU.RCP R5, R8 ;  /* 0x0000000800051308 */ /* 0x000e620000001000 */
[----:B------:R-:W-:-:S07]  /*72b0*/  @P1 FMUL.FTZ R6, R6, 0.69314718246459960938 ;  /* 0x3f31721806061820 */ /* 0x000fce0000410000 */
[----:B------:R-:W3:Y:S08]  /*72c0*/  @P1 MUFU.LG2 R4, R8 ;  /* 0x0000000800041308 */ /* 0x000ef00000000c00 */
[----:B------:R-:W4:Y:S01]  /*72d0*/  @P2 MUFU.LG2 R7, R3 ;  /* 0x0000000300072308 */ /* 0x000f220000000c00 */
[-C--:B-1----:R-:W-:Y:S01]  /*72e0*/  FMUL.FTZ R24, R24, R5.reuse ;  /* 0x0000000518187220 */ /* 0x082fe20000410000 */
[-C--:B------:R-:W-:Y:S01]  /*72f0*/  FMUL.FTZ R25, R25, R5.reuse ;  /* 0x0000000519197220 */ /* 0x080fe20000410000 */
[-C--:B------:R-:W-:Y:S01]  /*7300*/  FMUL.FTZ R28, R28, R5.reuse ;  /* 0x000000051c1c7220 */ /* 0x080fe20000410000 */
[-C--:B------:R-:W-:Y:S01]  /*7310*/  FMUL.FTZ R29, R29, R5.reuse ;  /* 0x000000051d1d7220 */ /* 0x080fe20000410000 */
[-C--:B------:R-:W-:Y:S01]  /*7320*/  FMUL.FTZ R32, R32, R5.reuse ;  /* 0x0000000520207220 */ /* 0x080fe20000410000 */
[-C--:B------:R-:W-:Y:S01]  /*7330*/  FMUL.FTZ R33, R33, R5.reuse ;  /* 0x0000000521217220 */ /* 0x080fe20000410000 */
[-C--:B------:R-:W-:Y:S01]  /*7340*/  FMUL.FTZ R36, R36, R5.reuse ;  /* 0x0000000524247220 */ /* 0x080fe20000410000 */
[----:B------:R1:W5:Y:S01]  /*7350*/  @P2 MUFU.RCP R2, R3 ;  /* 0x0000000300022308 */ /* 0x0003620000001000 */
        /* <DEDUP_REMOVED lines=58> */
[----:B---3--:R-:W-:Y:S01]  /*7700*/  @P1 FMUL.FTZ R4, R4, 0.69314718246459960938 ;  /* 0x3f31721804041820 */ /* 0x008fe20000410000 */
[----:B----4-:R-:W-:Y:S01]  /*7710*/  @P2 FMUL.FTZ R7, R7, 0.69314718246459960938 ;  /* 0x3f31721807072820 */ /* 0x010fe20000410000 */
[----:B-1----:R-:W-:Y:S02]  /*7720*/  IMAD.MOV.U32 R3, RZ, RZ, -0x800000 ;  /* 0xff800000ff037424 */ /* 0x002fe400078e00ff */
[----:B------:R-:W-:Y:S01]  /*7730*/  @P2 FMUL.FTZ R5, R5, 0.69314718246459960938 ;  /* 0x3f31721805052820 */ /* 0x000fe20000410000 */
        /* <DEDUP_REMOVED lines=65> */
[----:B--2---:R-:W-:-:S13]  /*7b50*/  R2UR UR4, R152 ;  /* 0x00000000980472ca */ /* 0x004fda00000e0000 */
[----:B------:R-:W-:-:S06]  /*7b60*/  UIADD3 UR4, UR4, 0x1, URZ ;  /* 0x0000000104047890 */ /* 0x000fcc000fffe03f */
[----:B0-----:R-:W-:Y:S01]  /*7b70*/  IMAD.U32 R0, RZ, RZ, UR4 ;  /* 0x00000004ff007e24 */ /* 0x001fe2000f8e00ff */
[----:B------:R-:W-:-:S04]  /*7b80*/  USEL UR4, URZ, 0x1, UP0 ;  /* 0x000000013f047887 */ /* 0x000fc80008000000 */
[----:B------:R0:W-:Y:S01]  /*7b90*/  STL [R1+0x1c], R0 ;  /* 0x00001c0001007387 */ /* 0x0001e20000100800 */
[----:B------:R-:W-:Y:S01]  /*7ba0*/  ULOP3.LUT UR39, UR39, UR4, URZ, 0x3c, !UPT ;  /* 0x0000000427277292 */ /* 0x000fe2000f8e3c3f */
[----:B0-----:R-:W-:Y:S02]  /*7bb0*/  IMAD.MOV.U32 R0, RZ, RZ, -0x800000 ;  /* 0xff800000ff007424 */ /* 0x001fe400078e00ff */
[----:B------:R-:W-:-:S09]  /*7bc0*/  @P2 FFMA.FTZ R0, R5, R171, R7 ;  /* 0x000000ab05002223 */ /* 0x000fd20000010007 */
.L_x_10169:
[----:B------:R-:W1:Y:S08]  /*7bd0*/  S2UR UR5, SR_CgaCtaId ;  /* 0x00000000000579c3 */ /* 0x000e700000008800 */
[----:B------:R-:W-:Y:S06]  /*7be0*/  BAR.SYNC.DEFER_BLOCKING 0x5, 0x180 ;  /* 0x0146000000007b1d */ /* 0x000fec0000010000 */
[----:B------:R-:W-:Y:S01]  /*7bf0*/  UMOV UR4, 0x400 ;  /* 0x0000040000047882 */ /* 0x000fe20000000000 */
[----:B------:R-:W-:Y:S01]  /*7c00*/  BSSY B0, `(.L_x_10195) ;  /* 0x0000480000007945 */ /* 0x000fe20003800000 */
[----:B-1----:R-:W-:-:S09]  /*7c10*/  ULEA UR9, UR5, UR4, 0x18 ;  /* 0x0000000405097291 */ /* 0x002fd2000f8ec03f */
[----:B------:R-:W1:Y:S02]  /*7c20*/  LDS.128 R4, [UR9+0x324d0] ;  /* 0x0324d009ff047984 */ /* 0x000e640008000c00 */
[----:B-1----:R-:W-:Y:S02]  /*7c30*/  R2UR UR4, R5 ;  /* 0x00000000050472ca */ /* 0x002fe400000e0000 */
[----:B------:R-:W-:Y:S01]  /*7c40*/  R2UR UR5, R7 ;  /* 0x00000000070572ca */ /* 0x000fe200000e0000 */
[----:B------:R-:W-:Y:S06]  /*7c50*/  BAR.ARV 0x4, 0x180 ;  /* 0x0106000000007b1d */ /* 0x000fec0000002000 */
[----:B------:R-:W-:Y:S08]  /*7c60*/  @P0 BRA `(.L_x_10196) ;  /* 0x00000038002c0947 */ /* 0x000ff00003800000 */
[----:B------:R-:W2:Y:S01]  /*7c70*/  LDL R2, [R1+0x30] ;  /* 0x0000300001027983 */ /* 0x000ea20000100800 */
[----:B------:R-:W1:Y:S01]  /*7c80*/  S2UR UR8, SR_SWINHI ;  /* 0x00000000000879c3 */ /* 0x000e620000002f00 */
[----:B------:R-:W-:Y:S01]  /*7c90*/  IMAD.MOV.U32 R152, RZ, RZ, 0x2 ;  /* 0x00000002ff987424 */ /* 0x000fe200078e00ff */
[----:B------:R-:W-:Y:S01]  /*7ca0*/  F2FP.BF16.F32.PACK_AB R10, R29, R28 ;  /* 0x0000001c1d0a723e */ /* 0x000fe200000010ff */
[----:B------:R-:W3:Y:S01]  /*7cb0*/  LDL R163, [R1+0x18] ;  /* 0x0000180001a37983 */ /* 0x000ee20000100800 */
[----:B0-----:R-:W-:Y:S01]  /*7cc0*/  F2FP.BF16.F32.PACK_AB R11, R31, R30 ;  /* 0x0000001e1f0b723e */ /* 0x001fe200000010ff */
[----:B------:R-:W-:Y:S02]  /*7cd0*/  ULDC.64 UR10, c[0x0][0xd08] ;  /* 0x00034200000a7ab9 */ /* 0x000fe40000000a00 */
[----:B------:R-:W4:Y:S04]  /*7ce0*/  LDL R164, [R1+0x2c] ;  /* 0x00002c0001a47983 */ /* 0x000f280000100800 */
[----:B------:R-:W5:Y:S01]  /*7cf0*/  LDL R162, [R1+0x14] ;  /* 0x0000140001a27983 */ /* 0x000f620000100800 */
[----:B------:R-:W-:Y:S01]  /*7d00*/  UMOV UR6, UR9 ;  /* 0x0000000900067c82 */ /* 0x000fe20008000000 */
[----:B-1----:R-:W-:Y:S01]  /*7d10*/  UMOV UR7, UR8 ;  /* 0x0000000800077c82 */ /* 0x002fe20008000000 */
[----:B------:R-:W-:-:S02]  /*7d20*/  F2FP.BF16.F32.PACK_AB R14, R37, R36 ;  /* 0x00000024250e723e */ /* 0x000fc400000010ff */
[----:B------:R-:W-:Y:S01]  /*7d30*/  F2FP.BF16.F32.PACK_AB R15, R39, R38 ;  /* 0x00000026270f723e */ /* 0x000fe200000010ff */
[----:B------:R-:W-:Y:S01]  /*7d40*/  BAR.SYNC.DEFER_BLOCKING 0x1, 0x100 ;  /* 0x0044000000007b1d */ /* 0x000fe20000010000 */
[----:B--2---:R-:W-:Y:S01]  /*7d50*/  IMAD.WIDE R152, R2, R152, UR6 ;  /* 0x0000000602987e25 */ /* 0x004fe2000f8e0298 */
[----:B---3--:R-:W-:Y:S02]  /*7d60*/  R2UR UR12, R163 ;  /* 0x00000000a30c72ca */ /* 0x008fe400000e0000 */
[C---:B------:R-:W-:Y:S02]  /*7d70*/  IADD3 R13, P4, R152.reuse, 0x20, RZ ;  /* 0x00000020980d7810 */ /* 0x040fe40007f9e0ff */
[C---:B------:R-:W-:Y:S02]  /*7d80*/  LOP3.LUT R9, R152.reuse, 0x380, RZ, 0xc0, !PT ;  /* 0x0000038098097812 */ /* 0x040fe400078ec0ff */
[----:B------:R-:W-:Y:S02]  /*7d90*/  IADD3 R5, P0, R152, 0xc060, RZ ;  /* 0x0000c06098057810 */ /* 0x000fe40007f1e0ff */
[----:B------:R-:W-:-:S02]  /*7da0*/  LOP3.LUT R12, R13, 0x380, RZ, 0xc0, !PT ;  /* 0x000003800d0c7812 */ /* 0x000fc400078ec0ff */
[----:B------:R-:W-:Y:S02]  /*7db0*/  IADD3 R17, P3, R152, 0x40, RZ ;  /* 0x0000004098117810 */ /* 0x000fe40007f7e0ff */
[----:B------:R-:W-:Y:S02]  /*7dc0*/  SHF.R.U64 R9, R9, 0x3, RZ ;  /* 0x0000000309097819 */ /* 0x000fe400000012ff */
[----:B------:R-:W-:Y:S02]  /*7dd0*/  LOP3.LUT R4, R5, 0x380, RZ, 0xc0, !PT ;  /* 0x0000038005047812 */ /* 0x000fe400078ec0ff */
[----:B------:R-:W-:Y:S02]  /*7de0*/  SHF.R.U64 R12, R12, 0x3, RZ ;  /* 0x000000030c0c7819 */ /* 0x000fe400000012ff */
[----:B------:R-:W-:Y:S02]  /*7df0*/  LOP3.LUT R16, R17, 0x380, RZ, 0xc0, !PT ;  /* 0x0000038011107812 */ /* 0x000fe400078ec0ff */
[----:B------:R-:W-:Y:S01]  /*7e00*/  LOP3.LUT R8, R9, R152, RZ, 0x3c, !PT ;  /* 0x0000009809087212 */ /* 0x000fe200078e3cff */
[----:B------:R-:W-:Y:S01]  /*7e10*/  IMAD.MOV.U32 R9, RZ, RZ, R153 ;  /* 0x000000ffff097224 */ /* 0x000fe200078e0099 */
[----:B------:R-:W-:-:S02]  /*7e20*/  SHF.R.U64 R4, R4, 0x3, RZ ;  /* 0x0000000304047819 */ /* 0x000fc400000012ff */
[----:B------:R-:W-:Y:S02]  /*7e30*/  IADD3 R157, P5, R152, 0x60, RZ ;  /* 0x00000060989d7810 */ /* 0x000fe40007fbe0ff */
[----:B------:R-:W-:Y:S01]  /*7e40*/  LOP3.LUT R12, R12, R13, RZ, 0x3c, !PT ;  /* 0x0000000d0c0c7212 */ /* 0x000fe200078e3cff */
[----:B------:R-:W-:Y:S01]  /*7e50*/  IMAD.X R13, RZ, RZ, R153, P4 ;  /* 0x000000ffff0d7224 */ /* 0x000fe200020e0699 */
[----:B------:R-:W-:Y:S02]  /*7e60*/  SHF.R.U64 R16, R16, 0x3, RZ ;  /* 0x0000000310107819 */ /* 0x000fe400000012ff */
[----:B------:R-:W-:Y:S02]  /*7e70*/  LOP3.LUT R4, R4, R5, RZ, 0x3c, !PT ;  /* 0x0000000504047212 */ /* 0x000fe400078e3cff */
[----:B------:R-:W-:Y:S02]  /*7e80*/  LOP3.LUT R156, R157, 0x380, RZ, 0xc0, !PT ;  /* 0x000003809d9c7812 */ /* 0x000fe400078ec0ff */
[----:B------:R-:W-:-:S02]  /*7e90*/  MOV R5, R8 ;  /* 0x0000000800057202 */ /* 0x000fc40000000f00 */
[----:B------:R-:W-:Y:S02]  /*7ea0*/  F2FP.BF16.F32.PACK_AB R8, R25, R24 ;  /* 0x000000181908723e */ /* 0x000fe400000010ff */
[----:B------:R-:W-:Y:S02]  /*7eb0*/  F2FP.BF16.F32.PACK_AB R9, R27, R26 ;  /* 0x0000001a1b09723e */ /* 0x000fe400000010ff */
[----:B------:R-:W-:Y:S01]  /*7ec0*/  LOP3.LUT R16, R16, R17, RZ, 0x3c, !PT ;  /* 0x0000001110107212 */ /* 0x000fe200078e3cff */
[----:B------:R-:W-:Y:S01]  /*7ed0*/  IMAD.X R17, RZ, RZ, R153, P3 ;  /* 0x000000ffff117224 */ /* 0x000fe200018e0699 */
[----:B------:R-:W-:Y:S02]  /*7ee0*/  MOV R2, R12 ;  /* 0x0000000c00027202 */ /* 0x000fe40000000f00 */
[----:B------:R-:W-:Y:S02]  /*7ef0*/  SHF.R.U64 R156, R156, 0x3, RZ ;  /* 0x000000039c9c7819 */ /* 0x000fe400000012ff */
[----:B------:R-:W-:-:S02]  /*7f00*/  F2FP.BF16.F32.PACK_AB R12, R33, R32 ;  /* 0x00000020210c723e */ /* 0x000fc400000010ff */
[----:B------:R-:W-:Y:S02]  /*7f10*/  F2FP.BF16.F32.PACK_AB R13, R35, R34 ;  /* 0x00000022230d723e */ /* 0x000fe400000010ff */
[C---:B------:R-:W-:Y:S01]  /*7f20*/  IADD3 R19, P4, R152.reuse, 0x4000, RZ ;  /* 0x0000400098137810 */ /* 0x040fe20007f9e0ff */
[----:B------:R0:W-:Y:S01]  /*7f30*/  STSM.16.M88.4 [R5], R8 ;  /* 0x0000000805007844 */ /* 0x0001e20000000200 */
[----:B------:R-:W-:Y:S02]  /*7f40*/  IADD3 R7, P3, R152, 0x8020, RZ ;  /* 0x0000802098077810 */ /* 0x000fe40007f7e0ff */
[----:B------:R-:W-:Y:S01]  /*7f50*/  LOP3.LUT R156, R156, R157, RZ, 0x3c, !PT ;  /* 0x0000009d9c9c7212 */ /* 0x000fe200078e3cff */
[----:B------:R1:W-:Y:S01]  /*7f60*/  STSM.16.M88.4 [R2], R12 ;  /* 0x0000000c02007844 */ /* 0x0003e20000000200 */
[----:B------:R-:W-:Y:S01]  /*7f70*/  MOV R17, R16 ;  /* 0x0000001000117202 */ /* 0x000fe20000000f00 */
[----:B------:R-:W-:Y:S01]  /*7f80*/  IMAD.X R157, RZ, RZ, R153, P5 ;  /* 0x000000ffff9d7224 */ /* 0x000fe200028e0699 */
[----:B------:R-:W-:-:S02]  /*7f90*/  LOP3.LUT R18, R19, 0x380, RZ, 0xc0, !PT ;  /* 0x0000038013127812 */ /* 0x000fc400078ec0ff */
[----:B------:R-:W-:Y:S02]  /*7fa0*/  LOP3.LUT R16, R7, 0x380, RZ, 0xc0, !PT ;  /* 0x0000038007107812 */ /* 0x000fe400078ec0ff */
[----:B------:R-:W-:Y:S02]  /*7fb0*/  SHF.R.U64 R18, R18, 0x3, RZ ;  /* 0x0000000312127819 */ /* 0x000fe400000012ff */
[----:B0-----:R-:W-:Y:S02]  /*7fc0*/  F2FP.BF16.F32.PACK_AB R8, R41, R40 ;  /* 0x000000282908723e */ /* 0x001fe400000010ff */
[----:B------:R-:W-:Y:S02]  /*7fd0*/  F2FP.BF16.F32.PACK_AB R9, R43, R42 ;  /* 0x0000002a2b09723e */ /* 0x000fe400000010ff */
[----:B------:R-:W-:Y:S02]  /*7fe0*/  F2FP.BF16.F32.PACK_AB R10, R45, R44 ;  /* 0x0000002c2d0a723e */ /* 0x000fe400000010ff */
[----:B------:R-:W-:-:S02]  /*7ff0*/  F2FP.BF16.F32.PACK_AB R11, R47, R46 ;  /* 0x0000002e2f0b723e */ /* 0x000fc400000010ff */
[----:B-1----:R-:W-:-:S03]  /*8000*/  IADD3 R2, P5, R152, 0x4020, RZ ;  /* 0x0000402098027810 */ /* 0x002fc60007fbe0ff */
[----:B------:R0:W-:Y:S01]  /*8010*/  STSM.16.M88.4 [R17], R8 ;  /* 0x0000000811007844 */ /* 0x0001e20000000200 */
[----:B------:R-:W-:Y:S02]  /*8020*/  SHF.R.U64 R16, R16, 0x3, RZ ;  /* 0x0000000310107819 */ /* 0x000fe400000012ff */
[----:B------:R-:W-:Y:S01]  /*8030*/  LOP3.LUT R18, R18, R19, RZ, 0x3c, !PT ;  /* 0x0000001312127212 */ /* 0x000fe200078e3cff */
[----:B------:R-:W-:Y:S01]  /*8040*/  IMAD.X R19, RZ, RZ, R153, P4 ;  /* 0x000000ffff137224 */ /* 0x000fe200020e0699 */
[----:B------:R-:W-:Y:S02]  /*8050*/  LOP3.LUT R16, R16, R7, RZ, 0x3c, !PT ;  /* 0x0000000710107212 */ /* 0x000fe400078e3cff */
[----:B------:R-:W-:Y:S02]  /*8060*/  IADD3 R5, P4, R152, 0x4040, RZ ;  /* 0x0000404098057810 */ /* 0x000fe40007f9e0ff */
[----:B------:R-:W-:Y:S02]  /*8070*/  MOV R7, R156 ;  /* 0x0000009c00077202 */ /* 0x000fe40000000f00 */
[----:B0-----:R-:W-:-:S02]  /*8080*/  LOP3.LUT R9, R2, 0x380, RZ, 0xc0, !PT ;  /* 0x0000038002097812 */ /* 0x001fc400078ec0ff */
[----:B------:R-:W-:Y:S02]  /*8090*/  F2FP.BF16.F32.PACK_AB R12, R49, R48 ;  /* 0x00000030310c723e */ /* 0x000fe400000010ff */
[----:B------:R-:W-:Y:S02]  /*80a0*/  SHF.R.U64 R9, R9, 0x3, RZ ;  /* 0x0000000309097819 */ /* 0x000fe400000012ff */
[----:B------:R-:W-:Y:S02]  /*80b0*/  F2FP.BF16.F32.PACK_AB R13, R51, R50 ;  /* 0x00000032330d723e */ /* 0x000fe400000010ff */
[----:B------:R-:W-:Y:S02]  /*80c0*/  F2FP.BF16.F32.PACK_AB R14, R53, R52 ;  /* 0x00000034350e723e */ /* 0x000fe400000010ff */
[----:B------:R-:W-:Y:S02]  /*80d0*/  F2FP.BF16.F32.PACK_AB R15, R55, R54 ;  /* 0x00000036370f723e */ /* 0x000fe400000010ff */
[----:B------:R-:W-:-:S02]  /*80e0*/  LOP3.LUT R160, R9, R2, RZ, 0x3c, !PT ;  /* 0x0000000209a07212 */ /* 0x000fc400078e3cff */
[----:B------:R-:W-:Y:S01]  /*80f0*/  LOP3.LUT R2, R5, 0x380, RZ, 0xc0, !PT ;  /* 0x0000038005027812 */ /* 0x000fe200078ec0ff */
[--C-:B------:R-:W-:Y:S01]  /*8100*/  IMAD.X R161, RZ, RZ, R153.reuse, P5 ;  /* 0x000000ffffa17224 */ /* 0x100fe200028e0699 */
[----:B------:R0:W-:Y:S01]  /*8110*/  STSM.16.M88.4 [R7], R12 ;  /* 0x0000000c07007844 */ /* 0x0001e20000000200 */
[C---:B------:R-:W-:Y:S02]  /*8120*/  IADD3 R158, P5, R152.reuse, 0x4060, RZ ;  /* 0x00004060989e7810 */ /* 0x040fe40007fbe0ff */
[----:B------:R-:W-:Y:S01]  /*8130*/  IADD3 R157, P6, R152, 0x8000, RZ ;  /* 0x00008000989d7810 */ /* 0x000fe20007fde0ff */
[----:B------:R-:W-:Y:S01]  /*8140*/  IMAD.X R17, RZ, RZ, R153, P3 ;  /* 0x000000ffff117224 */ /* 0x000fe200018e0699 */
[----:B------:R-:W-:Y:S02]  /*8150*/  LOP3.LUT R159, R158, 0x380, RZ, 0xc0, !PT ;  /* 0x000003809e9f7812 */ /* 0x000fe400078ec0ff */
[----:B------:R-:W-:Y:S02]  /*8160*/  LOP3.LUT R156, R157, 0x380, RZ, 0xc0, !PT ;  /* 0x000003809d9c7812 */ /* 0x000fe400078ec0ff */
[----:B------:R-:W-:-:S02]  /*8170*/  IADD3 R155, P1, R152, 0x8040, RZ ;  /* 0x00008040989b7810 */ /* 0x000fc40007f3e0ff */
[----:B0-----:R-:W-:Y:S02]  /*8180*/  MOV R7, R18 ;  /* 0x0000001200077202 */ /* 0x001fe40000000f00 */
[----:B------:R-:W-:Y:S01]  /*8190*/  SHF.R.U64 R18, R2, 0x3, RZ ;  /* 0x0000000302127819 */ /* 0x000fe200000012ff */
[----:B------:R-:W-:-:S03]  /*81a0*/  IMAD.X R19, RZ, RZ, R153, P4 ;  /* 0x000000ffff137224 */ /* 0x000fc600020e0699 */
[----:B------:R-:W-:Y:S02]  /*81b0*/  LOP3.LUT R18, R18, R5, RZ, 0x3c, !PT ;  /* 0x0000000512127212 */ /* 0x000fe400078e3cff */
[----:B------:R-:W-:Y:S02]  /*81c0*/  SHF.R.U64 R159, R159, 0x3, RZ ;  /* 0x000000039f9f7819 */ /* 0x000fe400000012ff */
[----:B------:R-:W-:Y:S02]  /*81d0*/  F2FP.BF16.F32.PACK_AB R8, R57, R56 ;  /* 0x000000383908723e */ /* 0x000fe400000010ff */
[----:B------:R-:W-:Y:S02]  /*81e0*/  F2FP.BF16.F32.PACK_AB R9, R59, R58 ;  /* 0x0000003a3b09723e */ /* 0x000fe400000010ff */
[----:B------:R-:W-:Y:S02]  /*81f0*/  F2FP.BF16.F32.PACK_AB R10, R61, R60 ;  /* 0x0000003c3d0a723e */ /* 0x000fe400000010ff */
[----:B------:R-:W-:-:S02]  /*8200*/  F2FP.BF16.F32.PACK_AB R11, R63, R62 ;  /* 0x0000003e3f0b723e */ /* 0x000fc400000010ff */
[----:B------:R-:W-:Y:S02]  /*8210*/  MOV R160, R160 ;  /* 0x000000a000a07202 */ /* 0x000fe40000000f00 */
[----:B------:R-:W-:Y:S02]  /*8220*/  F2FP.BF16.F32.PACK_AB R12, R65, R64 ;  /* 0x00000040410c723e */ /* 0x000fe400000010ff */
[----:B------:R-:W-:Y:S02]  /*8230*/  F2FP.BF16.F32.PACK_AB R13, R67, R66 ;  /* 0x00000042430d723e */ /* 0x000fe400000010ff */
[----:B------:R-:W-:Y:S02]  /*8240*/  F2FP.BF16.F32.PACK_AB R14, R69, R68 ;  /* 0x00000044450e723e */ /* 0x000fe400000010ff */
[----:B------:R-:W-:Y:S02]  /*8250*/  F2FP.BF16.F32.PACK_AB R15, R71, R70 ;  /* 0x00000046470f723e */ /* 0x000fe400000010ff */
[----:B------:R-:W-:-:S02]  /*8260*/  MOV R2, R16 ;  /* 0x0000001000027202 */ /* 0x000fc40000000f00 */
[----:B------:R-:W-:Y:S02]  /*8270*/  MOV R5, R18 ;  /* 0x0000001200057202 */ /* 0x000fe40000000f00 */
[----:B------:R-:W-:Y:S02]  /*8280*/  SHF.R.U64 R156, R156, 0x3, RZ ;  /* 0x000000039c9c7819 */ /* 0x000fe400000012ff */
[----:B------:R-:W-:Y:S02]  /*8290*/  F2FP.BF16.F32.PACK_AB R16, R73, R72 ;  /* 0x000000484910723e */ /* 0x000fe400000010ff */
[----:B------:R-:W-:Y:S02]  /*82a0*/  F2FP.BF16.F32.PACK_AB R17, R75, R74 ;  /* 0x0000004a4b11723e */ /* 0x000fe400000010ff */
[----:B------:R-:W-:Y:S02]  /*82b0*/  F2FP.BF16.F32.PACK_AB R18, R77, R76 ;  /* 0x0000004c4d12723e */ /* 0x000fe400000010ff */
[----:B------:R-:W-:-:S02]  /*82c0*/  F2FP.BF16.F32.PACK_AB R19, R79, R78 ;  /* 0x0000004e4f13723e */ /* 0x000fc400000010ff */
[----:B------:R-:W-:Y:S01]  /*82d0*/  LOP3.LUT R154, R155, 0x380, RZ, 0xc0, !PT ;  /* 0x000003809b9a7812 */ /* 0x000fe200078ec0ff */
[----:B------:R0:W-:Y:S01]  /*82e0*/  STSM.16.M88.4 [R7], R8 ;  /* 0x0000000807007844 */ /* 0x0001e20000000200 */
[----:B------:R-:W-:Y:S01]  /*82f0*/  LOP3.LUT R158, R159, R158, RZ, 0x3c, !PT ;  /* 0x0000009e9f9e7212 */ /* 0x000fe200078e3cff */
[--C-:B------:R-:W-:Y:S01]  /*8300*/  IMAD.X R159, RZ, RZ, R153.reuse, P5 ;  /* 0x000000ffff9f7224 */ /* 0x100fe200028e0699 */
[----:B------:R-:W-:Y:S01]  /*8310*/  IADD3 R22, P4, R152, 0x8060, RZ ;  /* 0x0000806098167810 */ /* 0x000fe20007f9e0ff */
[----:B------:R1:W-:Y:S01]  /*8320*/  STSM.16.M88.4 [R160], R12 ;  /* 0x0000000ca0007844 */ /* 0x0003e20000000200 */
[----:B------:R-:W-:Y:S01]  /*8330*/  LOP3.LUT R156, R156, R157, RZ, 0x3c, !PT ;  /* 0x0000009d9c9c7212 */ /* 0x000fe200078e3cff */
[----:B------:R-:W-:Y:S01]  /*8340*/  IMAD.X R157, RZ, RZ, R153, P6 ;  /* 0x000000ffff9d7224 */ /* 0x000fe200030e0699 */
[----:B------:R-:W-:Y:S01]  /*8350*/  SHF.R.U64 R154, R154, 0x3, RZ ;  /* 0x000000039a9a7819 */ /* 0x000fe200000012ff */
[----:B------:R2:W-:Y:S01]  /*8360*/  STSM.16.M88.4 [R5], R16 ;  /* 0x0000001005007844 */ /* 0x0005e20000000200 */
[----:B------:R-:W-:-:S02]  /*8370*/  IADD3 R21, P2, R152, 0xc040, RZ ;  /* 0x0000c04098157810 */ /* 0x000fc40007f5e0ff */
[----:B------:R-:W-:Y:S02]  /*8380*/  MOV R158, R158 ;  /* 0x0000009e009e7202 */ /* 0x000fe40000000f00 */
[----:B------:R-:W-:Y:S01]  /*8390*/  LOP3.LUT R154, R154, R155, RZ, 0x3c, !PT ;  /* 0x0000009b9a9a7212 */ /* 0x000fe200078e3cff */
[----:B------:R-:W-:Y:S01]  /*83a0*/  IMAD.X R155, RZ, RZ, R153, P1 ;  /* 0x000000ffff9b7224 */ /* 0x000fe200008e0699 */
[----:B0-----:R-:W-:Y:S02]  /*83b0*/  F2FP.BF16.F32.PACK_AB R8, R81, R80 ;  /* 0x000000505108723e */ /* 0x001fe400000010ff */
[----:B------:R-:W-:Y:S02]  /*83c0*/  F2FP.BF16.F32.PACK_AB R9, R83, R82 ;  /* 0x000000525309723e */ /* 0x000fe400000010ff */
[----:B-1----:R-:W-:Y:S02]  /*83d0*/  IADD3 R160, P3, R152, 0xc020, RZ ;  /* 0x0000c02098a07810 */ /* 0x002fe40007f7e0ff */
[----:B------:R-:W-:-:S02]  /*83e0*/  F2FP.BF16.F32.PACK_AB R10, R85, R84 ;  /* 0x00000054550a723e */ /* 0x000fc400000010ff */
[----:B--2---:R-:W-:Y:S02]  /*83f0*/  LOP3.LUT R5, R22, 0x380, RZ, 0xc0, !PT ;  /* 0x0000038016057812 */ /* 0x004fe400078ec0ff */
[----:B------:R-:W-:Y:S02]  /*8400*/  F2FP.BF16.F32.PACK_AB R11, R87, R86 ;  /* 0x00000056570b723e */ /* 0x000fe400000010ff */
[----:B------:R-:W-:Y:S02]  /*8410*/  MOV R156, R156 ;  /* 0x0000009c009c7202 */ /* 0x000fe40000000f00 */
[----:B------:R-:W-:Y:S02]  /*8420*/  SHF.R.U64 R5, R5, 0x3, RZ ;  /* 0x0000000305057819 */ /* 0x000fe400000012ff */
[----:B------:R-:W-:Y:S02]  /*8430*/  LOP3.LUT R7, R160, 0x380, RZ, 0xc0, !PT ;  /* 0x00000380a0077812 */ /* 0x000fe400078ec0ff */
[----:B------:R-:W-:Y:S01]  /*8440*/  IADD3 R157, P1, R152, 0xc000, RZ ;  /* 0x0000c000989d7810 */ /* 0x000fe20007f3e0ff */
[----:B------:R0:W-:Y:S01]  /*8450*/  STSM.16.M88.4 [R158], R8 ;  /* 0x000000089e007844 */ /* 0x0001e20000000200 */
[----:B------:R-:W-:-:S02]  /*8460*/  LOP3.LUT R20, R21, 0x380, RZ, 0xc0, !PT ;  /* 0x0000038015147812 */ /* 0x000fc400078ec0ff */
[----:B------:R-:W-:Y:S02]  /*8470*/  SHF.R.U64 R7, R7, 0x3, RZ ;  /* 0x0000000307077819 */ /* 0x000fe400000012ff */
[----:B------:R-:W-:Y:S02]  /*8480*/  SHF.R.U64 R20, R20, 0x3, RZ ;  /* 0x0000000314147819 */ /* 0x000fe400000012ff */
[----:B------:R-:W-:Y:S02]  /*8490*/  F2FP.BF16.F32.PACK_AB R12, R89, R88 ;  /* 0x00000058590c723e */ /* 0x000fe400000010ff */
[----:B------:R-:W-:Y:S02]  /*84a0*/  F2FP.BF16.F32.PACK_AB R13, R91, R90 ;  /* 0x0000005a5b0d723e */ /* 0x000fe400000010ff */
[----:B------:R-:W-:Y:S02]  /*84b0*/  F2FP.BF16.F32.PACK_AB R14, R93, R92 ;  /* 0x0000005c5d0e723e */ /* 0x000fe400000010ff */
[----:B0-----:R-:W-:-:S02]  /*84c0*/  LOP3.LUT R10, R5, R22, RZ, 0x3c, !PT ;  /* 0x00000016050a7212 */ /* 0x001fc400078e3cff */
[----:B------:R-:W-:Y:S02]  /*84d0*/  LOP3.LUT R22, R157, 0x380, RZ, 0xc0, !PT ;  /* 0x000003809d167812 */ /* 0x000fe400078ec0ff */
[----:B------:R-:W-:Y:S02]  /*84e0*/  F2FP.BF16.F32.PACK_AB R15, R95, R94 ;  /* 0x0000005e5f0f723e */ /* 0x000fe400000010ff */
[----:B------:R-:W-:Y:S02]  /*84f0*/  LOP3.LUT R8, R7, R160, RZ, 0x3c, !PT ;  /* 0x000000a007087212 */ /* 0x000fe400078e3cff */
[----:B------:R-:W-:Y:S01]  /*8500*/  SHF.R.U64 R22, R22, 0x3, RZ ;  /* 0x0000000316167819 */ /* 0x000fe200000012ff */
[--C-:B------:R-:W-:Y:S01]  /*8510*/  IMAD.X R5, RZ, RZ, R153.reuse, P0 ;  /* 0x000000ffff057224 */ /* 0x100fe200000e0699 */
[----:B------:R-:W-:Y:S01]  /*8520*/  LOP3.LUT R20, R20, R21, RZ, 0x3c, !PT ;  /* 0x0000001514147212 */ /* 0x000fe200078e3cff */
[--C-:B------:R-:W-:Y:S01]  /*8530*/  IMAD.X R11, RZ, RZ, R153.reuse, P4 ;  /* 0x000000ffff0b7224 */ /* 0x100fe200020e0699 */
[----:B------:R-:W-:Y:S01]  /*8540*/  F2FP.BF16.F32.PACK_AB R16, R97, R96 ;  /* 0x000000606110723e */ /* 0x000fe200000010ff */
[--C-:B------:R-:W-:Y:S01]  /*8550*/  IMAD.X R21, RZ, RZ, R153.reuse, P2 ;  /* 0x000000ffff157224 */ /* 0x100fe200010e0699 */
[----:B------:R-:W-:Y:S01]  /*8560*/  F2FP.BF16.F32.PACK_AB R17, R99, R98 ;  /* 0x000000626311723e */ /* 0x000fe200000010ff */
[----:B------:R-:W-:Y:S01]  /*8570*/  IMAD.X R9, RZ, RZ, R153, P3 ;  /* 0x000000ffff097224 */ /* 0x000fe200018e0699 */
[----:B------:R-:W-:-:S02]  /*8580*/  F2FP.BF16.F32.PACK_AB R18, R101, R100 ;  /* 0x000000646512723e */ /* 0x000fc400000010ff */
[----:B------:R-:W-:Y:S02]  /*8590*/  F2FP.BF16.F32.PACK_AB R19, R103, R102 ;  /* 0x000000666713723e */ /* 0x000fe400000010ff */
[----:B------:R-:W-:Y:S01]  /*85a0*/  MOV R7, R154 ;  /* 0x0000009a00077202 */ /* 0x000fe20000000f00 */
[----:B------:R-:W-:Y:S01]  /*85b0*/  IMAD.X R155, RZ, RZ, R153, P1 ;  /* 0x000000ffff9b7224 */ /* 0x000fe200008e0699 */
[----:B------:R-:W-:Y:S01]  /*85c0*/  LOP3.LUT R154, R22, R157, RZ, 0x3c, !PT ;  /* 0x0000009d169a7212 */ /* 0x000fe200078e3cff */
[----:B------:R-:W0:Y:S01]  /*85d0*/  LDC.64 R152, c[0x0][0xd00] ;  /* 0x00034000ff987b82 */ /* 0x000e220000000a00 */
[----:B------:R1:W-:Y:S01]  /*85e0*/  STSM.16.M88.4 [R156], R12 ;  /* 0x0000000c9c007844 */ /* 0x0003e20000000200 */
[----:B------:R-:W-:-:S03]  /*85f0*/  MOV R22, R10 ;  /* 0x0000000a00167202 */ /* 0x000fc60000000f00 */
[----:B------:R2:W-:Y:S01]  /*8600*/  STSM.16.M88.4 [R2], R16 ;  /* 0x0000001002007844 */ /* 0x0005e20000000200 */
[----:B------:R-:W-:Y:S02]  /*8610*/  MOV R154, R154 ;  /* 0x0000009a009a7202 */ /* 0x000fe40000000f00 */
[----:B------:R-:W-:Y:S02]  /*8620*/  F2FP.BF16.F32.PACK_AB R10, R125, R124 ;  /* 0x0000007c7d0a723e */ /* 0x000fe400000010ff */
[----:B------:R-:W-:Y:S02]  /*8630*/  F2FP.BF16.F32.PACK_AB R11, R127, R126 ;  /* 0x0000007e7f0b723e */ /* 0x000fe400000010ff */
[----:B-1----:R-:W-:Y:S02]  /*8640*/  F2FP.BF16.F32.PACK_AB R12, R105, R104 ;  /* 0x00000068690c723e */ /* 0x002fe400000010ff */
[----:B------:R-:W-:Y:S02]  /*8650*/  F2FP.BF16.F32.PACK_AB R13, R107, R106 ;  /* 0x0000006a6b0d723e */ /* 0x000fe400000010ff */
[----:B------:R-:W-:-:S02]  /*8660*/  F2FP.BF16.F32.PACK_AB R14, R109, R108 ;  /* 0x0000006c6d0e723e */ /* 0x000fc400000010ff */
[----:B------:R-:W-:Y:S02]  /*8670*/  F2FP.BF16.F32.PACK_AB R15, R111, R110 ;  /* 0x0000006e6f0f723e */ /* 0x000fe400000010ff */
[----:B--2---:R-:W-:Y:S02]  /*8680*/  F2FP.BF16.F32.PACK_AB R16, R113, R112 ;  /* 0x000000707110723e */ /* 0x004fe400000010ff */
[----:B------:R-:W-:Y:S02]  /*8690*/  F2FP.BF16.F32.PACK_AB R17, R115, R114 ;  /* 0x000000727311723e */ /* 0x000fe400000010ff */
[----:B------:R-:W-:Y:S02]  /*86a0*/  F2FP.BF16.F32.PACK_AB R18, R117, R116 ;  /* 0x000000747512723e */ /* 0x000fe400000010ff */
[----:B------:R-:W-:Y:S02]  /*86b0*/  F2FP.BF16.F32.PACK_AB R19, R119, R118 ;  /* 0x000000767713723e */ /* 0x000fe400000010ff */
[----:B------:R-:W-:-:S02]  /*86c0*/  MOV R2, R8 ;  /* 0x0000000800027202 */ /* 0x000fc40000000f00 */
[----:B------:R-:W-:Y:S02]  /*86d0*/  F2FP.BF16.F32.PACK_AB R8, R121, R120 ;  /* 0x000000787908723e */ /* 0x000fe400000010ff */
[----:B------:R-:W-:Y:S01]  /*86e0*/  F2FP.BF16.F32.PACK_AB R9, R123, R122 ;  /* 0x0000007a7b09723e */ /* 0x000fe200000010ff */
[----:B------:R1:W-:Y:S01]  /*86f0*/  STSM.16.M88.4 [R7], R12 ;  /* 0x0000000c07007844 */ /* 0x0003e20000000200 */
[----:B------:R-:W-:-:S03]  /*8700*/  MOV R21, R20 ;  /* 0x0000001400157202 */ /* 0x000fc60000000f00 */
[----:B------:R2:W-:Y:S04]  /*8710*/  STSM.16.M88.4 [R22], R16 ;  /* 0x0000001016007844 */ /* 0x0005e80000000200 */
[----:B------:R3:W-:Y:S01]  /*8720*/  STSM.16.M88.4 [R154], R8 ;  /* 0x000000089a007844 */ /* 0x0007e20000000200 */
[----:B-1----:R-:W-:Y:S02]  /*8730*/  F2FP.BF16.F32.PACK_AB R12, R129, R128 ;  /* 0x00000080810c723e */ /* 0x002fe400000010ff */
[----:B------:R-:W-:Y:S02]  /*8740*/  F2FP.BF16.F32.PACK_AB R13, R131, R130 ;  /* 0x00000082830d723e */ /* 0x000fe400000010ff */
[----:B------:R-:W-:Y:S02]  /*8750*/  F2FP.BF16.F32.PACK_AB R14, R133, R132 ;  /* 0x00000084850e723e */ /* 0x000fe400000010ff */
[----:B------:R-:W-:-:S02]  /*8760*/  F2FP.BF16.F32.PACK_AB R15, R135, R134 ;  /* 0x00000086870f723e */ /* 0x000fc400000010ff */
[----:B--2---:R-:W-:Y:S02]  /*8770*/  F2FP.BF16.F32.PACK_AB R16, R137, R136 ;  /* 0x000000888910723e */ /* 0x004fe400000010ff */
[----:B------:R-:W-:Y:S02]  /*8780*/  F2FP.BF16.F32.PACK_AB R17, R139, R138 ;  /* 0x0000008a8b11723e */ /* 0x000fe400000010ff */
[----:B------:R-:W-:Y:S02]  /*8790*/  F2FP.BF16.F32.PACK_AB R18, R141, R140 ;  /* 0x0000008c8d12723e */ /* 0x000fe400000010ff */
[----:B------:R-:W-:Y:S02]  /*87a0*/  F2FP.BF16.F32.PACK_AB R19, R143, R142 ;  /* 0x0000008e8f13723e */ /* 0x000fe400000010ff */
[----:B------:R-:W-:Y:S02]  /*87b0*/  MOV R7, R4 ;  /* 0x0000000400077202 */ /* 0x000fe40000000f00 */
[----:B---3--:R-:W-:-:S02]  /*87c0*/  F2FP.BF16.F32.PACK_AB R8, R145, R144 ;  /* 0x000000909108723e */ /* 0x008fc400000010ff */
[----:B------:R-:W-:Y:S02]  /*87d0*/  F2FP.BF16.F32.PACK_AB R9, R147, R146 ;  /* 0x000000929309723e */ /* 0x000fe400000010ff */
[----:B------:R-:W-:Y:S02]  /*87e0*/  F2FP.BF16.F32.PACK_AB R10, R149, R148 ;  /* 0x00000094950a723e */ /* 0x000fe400000010ff */
[----:B------:R-:W-:Y:S01]  /*87f0*/  F2FP.BF16.F32.PACK_AB R11, R151, R150 ;  /* 0x00000096970b723e */ /* 0x000fe200000010ff */
[----:B------:R1:W-:Y:S04]  /*8800*/  STSM.16.M88.4 [R2], R12 ;  /* 0x0000000c02007844 */ /* 0x0003e80000000200 */
[----:B------:R-:W-:Y:S04]  /*8810*/  STSM.16.M88.4 [R21], R16 ;  /* 0x0000001015007844 */ /* 0x000fe80000000200 */
[----:B------:R2:W-:Y:S01]  /*8820*/  STSM.16.M88.4 [R7], R8 ;  /* 0x0000000807007844 */ /* 0x0005e20000000200 */
[----:B0-----:R-:W-:Y:S01]  /*8830*/  ISETP.NE.U32.AND P0, PT, R152, RZ, PT ;  /* 0x000000ff9800720c */ /* 0x001fe20003f05070 */
[----:B------:R-:W-:-:S03]  /*8840*/  IMAD.SHL.U32 R155, R200, 0x4, RZ ;  /* 0x00000004c89b7824 */ /* 0x000fc600078e00ff */
[----:B------:R-:W-:Y:S02]  /*8850*/  ISETP.NE.AND.EX P0, PT, R153, RZ, PT, P0 ;  /* 0x000000ff9900720c */ /* 0x000fe40003f05300 */
[----:B------:R-:W-:Y:S01]  /*8860*/  SHF.L.U64.HI R20, R200, 0x2, R204 ;  /* 0x00000002c8147819 */ /* 0x000fe200000102cc */
[----:B-1----:R-:W0:Y:S08]  /*8870*/  LDC R13, c[0x0][0xbd4] ;  /* 0x0002f500ff0d7b82 */ /* 0x002e300000000800 */
[----:B------:R-:W-:Y:S01]  /*8880*/  BAR.SYNC.DEFER_BLOCKING 0x1, 0x100 ;  /* 0x0044000000007b1d */ /* 0x000fe20000010000 */
[----:B------:R-:W-:Y:S01]  /*8890*/  IADD3 R4, P1, R155, R152, RZ ;  /* 0x000000989b047210 */ /* 0x000fe20007f3e0ff */
[----:B------:R-:W-:-:S04]  /*88a0*/  IMAD.MOV.U32 R2, RZ, RZ, RZ ;  /* 0x000000ffff027224 */ /* 0x000fc800078e00ff */
[----:B------:R-:W-:Y:S01]  /*88b0*/  IMAD.X R5, R20, 0x1, R153, P1 ;  /* 0x0000000114057824 */ /* 0x000fe200008e0699 */
[----:B------:R-:W-:Y:S01]  /*88c0*/  ISETP.NE.U32.AND P1, PT, RZ, UR10, PT ;  /* 0x0000000aff007c0c */ /* 0x000fe2000bf25070 */
[----:B------:R-:W1:Y:S03]  /*88d0*/  LDC.64 R14, c[0x0][0xca8] ;  /* 0x00032a00ff0e7b82 */ /* 0x000e660000000a00 */
[----:B------:R-:W-:Y:S01]  /*88e0*/  ISETP.NE.AND.EX P1, PT, RZ, UR11, PT, P1 ;  /* 0x0000000bff007c0c */ /* 0x000fe2000bf25310 */
[----:B------:R-:W3:-:S12]  /*88f0*/  @P0 LDG.E R2, desc[UR36][R4.64] ;  /* 0x0000002404020981 */ /* 0x000ed8000c1e1900 */
[----:B--2---:R-:W-:-:S04]  /*8900*/  @P1 IADD3 R8, P2, R155, UR10, RZ ;  /* 0x0000000a9b081c10 */ /* 0x004fc8000ff5e0ff */
[----:B------:R-:W-:Y:S01]  /*8910*/  @P1 IADD3.X R9, R20, UR11, RZ, P2, !PT ;  /* 0x0000000b14091c10 */ /* 0x000fe200097fe4ff */
[----:B------:R-:W-:Y:S01]  /*8920*/  IMAD.MOV.U32 R21, RZ, RZ, 0xab8 ;  /* 0x00000ab8ff157424 */ /* 0x000fe200078e00ff */
[----:B------:R-:W-:-:S03]  /*8930*/  ULDC UR11, c[0x0][0xce8] ;  /* 0x00033a00000b7ab9 */ /* 0x000fc60000000800 */
[----:B------:R2:W3:Y:S01]  /*8940*/  @P1 LDG.E R20, desc[UR36][R8.64] ;  /* 0x0000002408141981 */ /* 0x0004e2000c1e1900 */
[----:B------:R-:W-:-:S04]  /*8950*/  ISETP.NE.AND P2, PT, R202, RZ, PT ;  /* 0x000000ffca00720c */ /* 0x000fc80003f45270 */
[----:B0-----:R-:W-:-:S04]  /*8960*/  SEL R13, R202, R13, P2 ;  /* 0x0000000dca0d7207 */ /* 0x001fc80001000000 */
[----:B------:R-:W-:-:S04]  /*8970*/  ISETP.GT.AND P3, PT, R13, 0x1, PT ;  /* 0x000000010d00780c */ /* 0x000fc80003f64270 */
[----:B------:R-:W-:-:S04]  /*8980*/  SEL R21, R21, 0xa78, P3 ;  /* 0x00000a7815157807 */ /* 0x000fc80001800000 */
[----:B------:R-:W0:Y:S01]  /*8990*/  LDC.64 R10, c[0x0][R21+0x220] ;  /* 0x00008800150a7b82 */ /* 0x000e220000000a00 */
[----:B------:R-:W-:-:S07]  /*89a0*/  ISETP.NE.U32.AND P2, PT, R152, RZ, PT ;  /* 0x000000ff9800720c */ /* 0x000fce0003f45070 */
[----:B--2---:R-:W2:Y:S01]  /*89b0*/  LDC.64 R8, c[0x0][R21+0x218] ;  /* 0x0000860015087b82 */ /* 0x004ea20000000a00 */
[----:B------:R-:W-:Y:S01]  /*89c0*/  ISETP.NE.AND.EX P2, PT, R153, RZ, PT, P2 ;  /* 0x000000ff9900720c */ /* 0x000fe20003f45320 */
[----:B------:R-:W-:-:S03]  /*89d0*/  UISETP.NE.AND UP0, UPT, UR11, 0x1, UPT ;  /* 0x000000010b00788c */ /* 0x000fc6000bf05270 */
[----:B------:R-:W-:-:S03]  /*89e0*/  SEL R200, R200, RZ, !P2 ;  /* 0x000000ffc8c87207 */ /* 0x000fc60005000000 */
[----:B------:R-:W3:Y:S01]  /*89f0*/  LDC.64 R12, c[0x0][R21+0x228] ;  /* 0x00008a00150c7b82 */ /* 0x000ee20000000a00 */
[----:B------:R-:W-:Y:S02]  /*8a00*/  PLOP3.LUT P4, PT, PT, PT, UP0, 0x80, 0x0 ;  /* 0x000000000000781c */ /* 0x000fe40003f8f008 */
[----:B------:R-:W-:Y:S01]  /*8a10*/  SEL R7, R204, RZ, !P2 ;  /* 0x000000ffcc077207 */ /* 0x000fe20005000000 */
[----:B------:R-:W-:Y:S01]  /*8a20*/  IMAD.U32 R18, RZ, RZ, UR12 ;  /* 0x0000000cff127e24 */ /* 0x000fe2000f8e00ff */
[----:B------:R-:W-:Y:S01]  /*8a30*/  @UP0 ULDC UR8, c[0x0][0xcec] ;  /* 0x00033b0000080ab9 */ /* 0x000fe20000000800 */
[-C--:B0-----:R-:W-:Y:S02]  /*8a40*/  IMAD R11, R11, R200.reuse, RZ ;  /* 0x000000c80b0b7224 */ /* 0x081fe400078e02ff */
[----:B-1----:R-:W0:Y:S01]  /*8a50*/  @!P3 LDC R14, c[0x0][0xc50] ;  /* 0x00031400ff0ebb82 */ /* 0x002e220000000800 */
[----:B------:R-:W-:-:S04]  /*8a60*/  IMAD.WIDE.U32 R16, R10, R200, RZ ;  /* 0x000000c80a107225 */ /* 0x000fc800078e00ff */
[----:B------:R-:W-:Y:S02]  /*8a70*/  IMAD R19, R10, R7, R11 ;  /* 0x000000070a137224 */ /* 0x000fe400078e020b */
[-C--:B--2---:R-:W-:Y:S01]  /*8a80*/  IMAD.WIDE.U32 R10, R8, R201.reuse, RZ ;  /* 0x000000c9080a7225 */ /* 0x084fe200078e00ff */
[----:B------:R-:W1:Y:S03]  /*8a90*/  @!P3 LDC R15, c[0x0][0xc54] ;  /* 0x00031500ff0fbb82 */ /* 0x000e660000000800 */
[----:B------:R-:W-:Y:S02]  /*8aa0*/  IMAD R7, R9, R201, RZ ;  /* 0x000000c909077224 */ /* 0x000fe400078e02ff */
[----:B----4-:R-:W-:-:S03]  /*8ab0*/  IMAD R18, R18, 0x80, R164 ;  /* 0x0000008012127824 */ /* 0x010fc600078e02a4 */
[----:B------:R2:W4:Y:S01]  /*8ac0*/  LDC.64 R8, c[0x0][R21+0x210] ;  /* 0x0000840015087b82 */ /* 0x0005220000000a00 */
[----:B------:R-:W-:Y:S01]  /*8ad0*/  IMAD.IADD R22, R17, 0x1, R19 ;  /* 0x0000000111167824 */ /* 0x000fe200078e0213 */
[----:B-----5:R-:W-:Y:S01]  /*8ae0*/  SEL R17, R162, RZ, P3 ;  /* 0x000000ffa2117207 */ /* 0x020fe20001800000 */
[----:B------:R-:W-:Y:S01]  /*8af0*/  IMAD.MOV.U32 R19, RZ, RZ, R18 ;  /* 0x000000ffff137224 */ /* 0x000fe200078e0012 */
[----:B---3--:R-:W-:Y:S01]  /*8b00*/  IADD3 R16, P2, P5, R16, R10, R2 ;  /* 0x0000000a10107210 */ /* 0x008fe20007d5e002 */
[----:B------:R-:W-:Y:S01]  /*8b10*/  @P4 IMAD.HI.U32 R10, R18, UR8, RZ ;  /* 0x00000008120a4c27 */ /* 0x000fe2000f8e00ff */
[----:B------:R-:W-:-:S04]  /*8b20*/  @UP0 ULDC UR8, c[0x0][0xcf0] ;  /* 0x00033c0000080ab9 */ /* 0x000fc80000000800 */
[----:B------:R-:W-:Y:S01]  /*8b30*/  @P4 SHF.R.U32.HI R19, RZ, UR8, R10 ;  /* 0x00000008ff134c19 */ /* 0x000fe2000801160a */
[----:B------:R-:W-:Y:S01]  /*8b40*/  IMAD.IADD R10, R11, 0x1, R7 ;  /* 0x000000010b0a7824 */ /* 0x000fe200078e0207 */
[----:B------:R-:W-:Y:S01]  /*8b50*/  SHF.R.S32.HI R7, RZ, 0x1f, R2 ;  /* 0x0000001fff077819 */ /* 0x000fe20000011402 */
[-C--:B------:R-:W-:Y:S02]  /*8b60*/  IMAD R11, R13, R17.reuse, RZ ;  /* 0x000000110d0b7224 */ /* 0x080fe400078e02ff */
[----:B------:R-:W-:Y:S01]  /*8b70*/  IMAD.WIDE.U32 R12, R12, R17, RZ ;  /* 0x000000110c0c7225 */ /* 0x000fe200078e00ff */
[----:B------:R-:W-:-:S03]  /*8b80*/  IADD3.X R17, R22, R10, R7, P2, P5 ;  /* 0x0000000a16117210 */ /* 0x000fc600017ea407 */
[----:B--2---:R-:W-:Y:S01]  /*8b90*/  IMAD.MOV R21, RZ, RZ, -R19 ;  /* 0x000000ffff157224 */ /* 0x004fe200078e0a13 */
[----:B------:R-:W-:Y:S01]  /*8ba0*/  IADD3 R12, P2, P5, R19, R16, R12 ;  /* 0x00000010130c7210 */ /* 0x000fe20007d5e00c */
[----:B------:R-:W-:Y:S01]  /*8bb0*/  IMAD.IADD R13, R13, 0x1, R11 ;  /* 0x000000010d0d7824 */ /* 0x000fe200078e020b */
[----:B------:R-:W-:Y:S01]  /*8bc0*/  SHF.R.S32.HI R10, RZ, 0x1f, R19 ;  /* 0x0000001fff0a7819 */ /* 0x000fe20000011413 */
[----:B------:R-:W-:-:S03]  /*8bd0*/  IMAD R11, R21, UR11, R18 ;  /* 0x0000000b150b7c24 */ /* 0x000fc6000f8e0212 */
[----:B------:R-:W-:Y:S01]  /*8be0*/  IADD3.X R13, R10, R17, R13, P2, P5 ;  /* 0x000000110a0d7210 */ /* 0x000fe200017ea40d */
[-C--:B----4-:R-:W-:Y:S01]  /*8bf0*/  IMAD R9, R9, R11.reuse, RZ ;  /* 0x0000000b09097224 */ /* 0x090fe200078e02ff */
[----:B------:R-:W-:Y:S01]  /*8c00*/  SHF.R.S32.HI R17, RZ, 0x1f, R11 ;  /* 0x0000001fff117819 */ /* 0x000fe2000001140b */
[----:B------:R-:W-:-:S04]  /*8c10*/  IMAD.WIDE.U32 R12, R8, R11, R12 ;  /* 0x0000000b080c7225 */ /* 0x000fc800078e000c */
[----:B------:R-:W-:Y:S01]  /*8c20*/  IMAD R9, R8, R17, R9 ;  /* 0x0000001108097224 */ /* 0x000fe200078e0209 */
[----:B0-----:R-:W-:Y:S01]  /*8c30*/  LEA R14, P2, R12, R14, 0x2 ;  /* 0x0000000e0c0e7211 */ /* 0x001fe200078410ff */
[----:B------:R-:W-:Y:S02]  /*8c40*/  ULDC UR8, c[0x0][0xb88] ;  /* 0x0002e20000087ab9 */ /* 0x000fe40000000800 */
[----:B------:R-:W-:Y:S01]  /*8c50*/  IMAD.IADD R8, R13, 0x1, R9 ;  /* 0x000000010d087824 */ /* 0x000fe200078e0209 */
[----:B------:R-:W-:-:S04]  /*8c60*/  @P1 R2UR UR8, R20 ;  /* 0x00000000140812ca */ /* 0x000fc800000e0000 */
[----:B-1----:R-:W-:Y:S01]  /*8c70*/  LEA.HI.X R15, R12, R15, R8, 0x2, P2 ;  /* 0x0000000f0c0f7211 */ /* 0x002fe200010f1408 */
[----:B------:R-:W-:Y:S10]  /*8c80*/  @P1 BRA `(.L_x_10197) ;  /* 0x0000000000181947 */ /* 0x000ff40003800000 */
[----:B------:R-:W-:Y:S05]  /*8c90*/  @!P0 BRA `(.L_x_10197) ;  /* 0x0000000000148947 */ /* 0x000fea0003800000 */
[----:B------:R-:W2:Y:S04]  /*8ca0*/  LDG.E R9, desc[UR36][R4.64] ;  /* 0x0000002404097981 */ /* 0x000ea8000c1e1900 */
[----:B------:R-:W3:Y:S01]  /*8cb0*/  LDG.E R8, desc[UR36][R4.64+0x4] ;  /* 0x0000042404087981 */ /* 0x000ee2000c1e1900 */
[----:B--2---:R-:W-:Y:S02]  /*8cc0*/  R2UR UR10, R9 ;  /* 0x00000000090a72ca */ /* 0x004fe400000e0000 */
[----:B---3--:R-:W-:-:S13]  /*8cd0*/  R2UR UR8, R8 ;  /* 0x00000000080872ca */ /* 0x008fda00000e0000 */
[----:B------:R-:W-:-:S12]  /*8ce0*/  UIADD3 UR8, -UR10, UR8, URZ ;  /* 0x000000080a087290 */ /* 0x000fd8000fffe13f */
.L_x_10197:
[----:B------:R-:W2:Y:S04]  /*8cf0*/  LDL R12, [R1+0x28] ;  /* 0x00002800010c7983 */ /* 0x000ea80000100800 */
[----:B------:R-:W3:Y:S01]  /*8d00*/  LDL R10, [R1+0x20] ;  /* 0x00002000010a7983 */ /* 0x000ee20000100800 */
[----:B------:R-:W-:Y:S01]  /*8d10*/  R2UR UR10, R163 ;  /* 0x00000000a30a72ca */ /* 0x000fe200000e0000 */
[----:B------:R-:W-:Y:S02]  /*8d20*/  UIMAD UR8, UR8, UR11, URZ ;  /* 0x0000000b080872a4 */ /* 0x000fe4000f8e023f */
[----:B------:R-:W-:Y:S04]  /*8d30*/  SHFL.IDX PT, R4, R14, RZ, 0x1c1f ;  /* 0x001c1fff0e047589 */ /* 0x000fe800000e0000 */
[----:B------:R-:W0:Y:S04]  /*8d40*/  SHFL.IDX PT, R5, R15, RZ, 0x1c1f ;  /* 0x001c1fff0f057589 */ /* 0x000e2800000e0000 */
[----:B------:R-:W-:Y:S02]  /*8d50*/  SHFL.IDX PT, R8, R14, 0x1, 0x1c1f ;  /* 0x003c1f000e087f89 */ /* 0x000fe400000e0000 */
[----:B------:R-:W-:-:S02]  /*8d60*/  IMAD.U32 R11, RZ, RZ, UR10 ;  /* 0x0000000aff0b7e24 */ /* 0x000fc4000f8e00ff */
[----:B------:R-:W1:Y:S02]  /*8d70*/  SHFL.IDX PT, R9, R15, 0x1, 0x1c1f ;  /* 0x003c1f000f097f89 */ /* 0x000e6400000e0000 */
[----:B--2---:R-:W-:Y:S01]  /*8d80*/  IMAD R11, R11, 0x80, R12 ;  /* 0x000000800b0b7824 */ /* 0x004fe200078e020c */
[----:B---3--:R-:W-:-:S03]  /*8d90*/  LOP3.LUT P0, RZ, R10, 0x3, RZ, 0xc0, !PT ;  /* 0x000000030aff7812 */ /* 0x008fc6000780c0ff */
[C---:B------:R-:W-:Y:S01]  /*8da0*/  VIADD R10, R11.reuse, 0x8 ;  /* 0x000000080b0a7836 */ /* 0x040fe20000000000 */
[C---:B------:R-:W-:Y:S02]  /*8db0*/  ISETP.GE.AND P2, PT, R11.reuse, UR8, PT ;  /* 0x000000080b007c0c */ /* 0x040fe4000bf46270 */
[----:B------:R-:W-:Y:S02]  /*8dc0*/  ISETP.GE.OR P1, PT, R11, UR8, P0 ;  /* 0x000000080b007c0c */ /* 0x000fe40008726670 */
[----:B------:R-:W-:-:S11]  /*8dd0*/  ISETP.GE.OR P0, PT, R10, UR8, P0 ;  /* 0x000000080a007c0c */ /* 0x000fd60008706670 */
[----:B0-----:R0:W-:Y:S04]  /*8de0*/  @!P1 ST.E desc[UR36][R4.64], R3 ;  /* 0x0000000304009985 */ /* 0x0011e8000c101924 */
[----:B-1----:R0:W-:Y:S01]  /*8df0*/  @!P0 ST.E desc[UR36][R8.64], R0 ;  /* 0x0000000008008985 */ /* 0x0021e2000c101924 */
[----:B------:R-:W-:Y:S01]  /*8e00*/  ISETP.GE.AND P0, PT, R10, UR8, PT ;  /* 0x000000080a007c0c */ /* 0x000fe2000bf06270 */
[----:B------:R-:W-:-:S12]  /*8e10*/  @P3 BRA `(.L_x_10198) ;  /* 0x0000001000083947 */ /* 0x000fd80003800000 */
[----:B0-----:R-:W0:Y:S01]  /*8e20*/  S2R R0, SR_TID.X ;  /* 0x0000000000007919 */ /* 0x001e220000002100 */
[----:B------:R-:W-:Y:S01]  /*8e30*/  R2UR UR12, R163 ;  /* 0x00000000a30c72ca */ /* 0x000fe200000e0000 */
[----:B------:R-:W-:Y:S01]  /*8e40*/  @UP0 ULDC UR10, c[0x0][0xcec] ;  /* 0x00033b00000a0ab9 */ /* 0x000fe20000000800 */
[----:B0-----:R-:W-:-:S05]  /*8e50*/  VIADD R0, R0, 0xffffff80 ;  /* 0xffffff8000007836 */ /* 0x001fca0000000000 */
[----:B------:R-:W-:-:S04]  /*8e60*/  SHF.R.S32.HI R3, RZ, 0x1f, R0 ;  /* 0x0000001fff037819 */ /* 0x000fc80000011400 */
[----:B------:R-:W-:-:S04]  /*8e70*/  LEA.HI R3, R3, R0, RZ, 0x3 ;  /* 0x0000000003037211 */ /* 0x000fc800078f18ff */
[----:B------:R-:W-:Y:S02]  /*8e80*/  LOP3.LUT R5, R3, 0xfffffff8, RZ, 0xc0, !PT ;  /* 0xfffffff803057812 */ /* 0x000fe400078ec0ff */
[----:B------:R-:W-:-:S03]  /*8e90*/  SHF.R.S32.HI R3, RZ, 0x3, R3 ;  /* 0x00000003ff037819 */ /* 0x000fc60000011403 */
[----:B------:R-:W-:Y:S02]  /*8ea0*/  IMAD.IADD R20, R0, 0x1, -R5 ;  /* 0x0000000100147824 */ /* 0x000fe400078e0a05 */
[----:B------:R-:W-:Y:S02]  /*8eb0*/  IMAD.MOV.U32 R5, RZ, RZ, 0x2 ;  /* 0x00000002ff057424 */ /* 0x000fe400078e00ff */
[----:B------:R-:W-:-:S04]  /*8ec0*/  IMAD.SHL.U32 R0, R20, 0x8, RZ ;  /* 0x0000000814007824 */ /* 0x000fc800078e00ff */
[----:B------:R-:W-:-:S04]  /*8ed0*/  IMAD R4, R3, 0x40, R0 ;  /* 0x0000004003047824 */ /* 0x000fc800078e0200 */
[----:B------:R-:W-:Y:S01]  /*8ee0*/  IMAD.WIDE R4, R4, R5, UR6 ;  /* 0x0000000604047e25 */ /* 0x000fe2000f8e0205 */
[----:B------:R-:W-:Y:S02]  /*8ef0*/  ULDC.64 UR6, c[0x0][0xba0] ;  /* 0x0002e80000067ab9 */ /* 0x000fe40000000a00 */
[C---:B------:R-:W-:Y:S02]  /*8f00*/  IADD3 R25, P1, R4.reuse, 0x3000, RZ ;  /* 0x0000300004197810 */ /* 0x040fe40007f3e0ff */
        /* <DEDUP_REMOVED lines=14> */
[----:B------:R-:W-:-:S02]  /*8ff0*/  IADD3 R49, P1, R4, 0x9000, RZ ;  /* 0x0000900004317810 */ /* 0x000fc40007f3e0ff */
[C---:B------:R-:W-:Y:S02]  /*9000*/  IADD3 R29, P0, R4.reuse, 0x4000, RZ ;  /* 0x00004000041d7810 */ /* 0x040fe40007f1e0ff */
[C---:B------:R-:W-:Y:S02]  /*9010*/  IADD3 R33, P6, R4.reuse, 0x5000, RZ ;  /* 0x0000500004217810 */ /* 0x040fe40007fde0ff */
[C---:B------:R-:W-:Y:S02]  /*9020*/  IADD3 R37, P5, R4.reuse, 0x6000, RZ ;  /* 0x0000600004257810 */ /* 0x040fe40007fbe0ff */
[C---:B------:R-:W-:Y:S01]  /*9030*/  LOP3.LUT R11, R4.reuse, 0x380, RZ, 0xc0, !PT ;  /* 0x00000380040b7812 */ /* 0x040fe200078ec0ff */
[----:B------:R-:W-:Y:S01]  /*9040*/  IMAD R7, R7, UR6, RZ ;  /* 0x0000000607077c24 */ /* 0x000fe2000f8e02ff */
[C---:B------:R-:W-:Y:S01]  /*9050*/  IADD3 R41, P3, R4.reuse, 0x7000, RZ ;  /* 0x0000700004297810 */ /* 0x040fe20007f7e0ff */
[----:B------:R-:W-:Y:S01]  /*9060*/  IMAD.U32 R77, RZ, RZ, UR12 ;  /* 0x0000000cff4d7e24 */ /* 0x000fe2000f8e00ff */
[----:B------:R-:W-:-:S02]  /*9070*/  IADD3 R45, P2, R4, 0x8000, RZ ;  /* 0x00008000042d7810 */ /* 0x000fc40007f5e0ff */
[----:B------:R-:W-:Y:S01]  /*9080*/  SHF.R.S32.HI R21, RZ, 0x1f, R200 ;  /* 0x0000001fff157819 */ /* 0x000fe200000114c8 */
[----:B------:R-:W-:Y:S01]  /*9090*/  IMAD.U32 R78, RZ, RZ, UR12 ;  /* 0x0000000cff4e7e24 */ /* 0x000fe2000f8e00ff */
[----:B------:R-:W-:Y:S01]  /*90a0*/  LOP3.LUT R48, R49, 0x380, RZ, 0xc0, !PT ;  /* 0x0000038031307812 */ /* 0x000fe200078ec0ff */
[----:B------:R-:W5:Y:S01]  /*90b0*/  LD.E.128 R12, desc[UR36][R12.64] ;  /* 0x000000240c0c7980 */ /* 0x000f62000c101d00 */
[----:B------:R-:W-:Y:S02]  /*90c0*/  LOP3.LUT R28, R29, 0x380, RZ, 0xc0, !PT ;  /* 0x000003801d1c7812 */ /* 0x000fe400078ec0ff */
[----:B------:R-:W-:Y:S01]  /*90d0*/  LOP3.LUT R32, R33, 0x380, RZ, 0xc0, !PT ;  /* 0x0000038021207812 */ /* 0x000fe200078ec0ff */
[----:B------:R-:W5:Y:S01]  /*90e0*/  LD.E.128 R16, desc[UR36][R16.64] ;  /* 0x0000002410107980 */ /* 0x000f62000c101d00 */
[----:B------:R-:W-:Y:S02]  /*90f0*/  LOP3.LUT R36, R37, 0x380, RZ, 0xc0, !PT ;  /* 0x0000038025247812 */ /* 0x000fe400078ec0ff */
[----:B------:R-:W-:Y:S01]  /*9100*/  LOP3.LUT R40, R41, 0x380, RZ, 0xc0, !PT ;  /* 0x0000038029287812 */ /* 0x000fe200078ec0ff */
[----:B------:R-:W5:Y:S01]  /*9110*/  LD.E.128 R24, desc[UR36][R24.64] ;  /* 0x0000002418187980 */ /* 0x000f62000c101d00 */
[----:B------:R-:W-:-:S02]  /*9120*/  LOP3.LUT R44, R45, 0x380, RZ, 0xc0, !PT ;  /* 0x000003802d2c7812 */ /* 0x000fc400078ec0ff */
[----:B------:R-:W-:Y:S02]  /*9130*/  SHF.R.U64 R48, R48, 0x3, RZ ;  /* 0x0000000330307819 */ /* 0x000fe400000012ff */
[----:B------:R-:W-:Y:S02]  /*9140*/  SHF.R.U64 R28, R28, 0x3, RZ ;  /* 0x000000031c1c7819 */ /* 0x000fe400000012ff */
[----:B------:R-:W-:Y:S02]  /*9150*/  SHF.R.U64 R32, R32, 0x3, RZ ;  /* 0x0000000320207819 */ /* 0x000fe400000012ff */
[----:B------:R-:W-:Y:S02]  /*9160*/  SHF.R.U64 R36, R36, 0x3, RZ ;  /* 0x0000000324247819 */ /* 0x000fe400000012ff */
[----:B------:R-:W-:Y:S02]  /*9170*/  SHF.R.U64 R40, R40, 0x3, RZ ;  /* 0x0000000328287819 */ /* 0x000fe400000012ff */
[----:B------:R-:W-:-:S02]  /*9180*/  SHF.R.U64 R44, R44, 0x3, RZ ;  /* 0x000000032c2c7819 */ /* 0x000fc400000012ff */
        /* <DEDUP_REMOVED lines=13> */
[----:B------:R-:W-:Y:S01]  /*9260*/  SHF.R.U64 R11, R11, 0x3, RZ ;  /* 0x000000030b0b7819 */ /* 0x000fe200000012ff */
[----:B------:R-:W-:Y:S01]  /*9270*/  IMAD R7, R2, UR7, R7 ;  /* 0x0000000702077c24 */ /* 0x000fe2000f8e0207 */
[C---:B------:R-:W-:Y:S01]  /*9280*/  IADD3 R53, P0, R4.reuse, 0xa000, RZ ;  /* 0x0000a00004357810 */ /* 0x040fe20007f1e0ff */
[----:B------:R-:W-:Y:S01]  /*9290*/  IMAD.X R73, RZ, RZ, R5, P1 ;  /* 0x000000ffff497224 */ /* 0x000fe200008e0605 */
[C---:B------:R-:W-:Y:S01]  /*92a0*/  IADD3 R57, P6, R4.reuse, 0xb000, RZ ;  /* 0x0000b00004397810 */ /* 0x040fe20007fde0ff */
[----:B------:R-:W5:Y:S01]  /*92b0*/  LD.E.128 R28, desc[UR36][R28.64] ;  /* 0x000000241c1c7980 */ /* 0x000f62000c101d00 */
[C---:B------:R-:W-:Y:S02]  /*92c0*/  IADD3 R61, P5, R4.reuse, 0xc000, RZ ;  /* 0x0000c000043d7810 */ /* 0x040fe40007fbe0ff */
[C---:B------:R-:W-:Y:S01]  /*92d0*/  IADD3 R65, P3, R4.reuse, 0xd000, RZ ;  /* 0x0000d00004417810 */ /* 0x040fe20007f7e0ff */
[----:B------:R-:W5:Y:S01]  /*92e0*/  LD.E.128 R32, desc[UR36][R32.64] ;  /* 0x0000002420207980 */ /* 0x000f62000c101d00 */
[----:B------:R-:W-:-:S02]  /*92f0*/  IADD3 R69, P2, R4, 0xe000, RZ ;  /* 0x0000e00004457810 */ /* 0x000fc40007f5e0ff */
        /* <DEDUP_REMOVED lines=9> */
[----:B------:R-:W-:Y:S01]  /*9390*/  SHF.R.U64 R8, R8, 0x3, RZ ;  /* 0x0000000308087819 */ /* 0x000fe200000012ff */
[----:B------:R-:W5:Y:S01]  /*93a0*/  LD.E.128 R48, desc[UR36][R48.64] ;  /* 0x0000002430307980 */ /* 0x000f62000c101d00 */
[----:B------:R-:W-:Y:S02]  /*93b0*/  SHF.R.U64 R52, R52, 0x3, RZ ;  /* 0x0000000334347819 */ /* 0x000fe400000012ff */
[----:B------:R-:W-:Y:S02]  /*93c0*/  SHF.R.U64 R56, R56, 0x3, RZ ;  /* 0x0000000338387819 */ /* 0x000fe400000012ff */
[----:B------:R-:W-:Y:S02]  /*93d0*/  SHF.R.U64 R60, R60, 0x3, RZ ;  /* 0x000000033c3c7819 */ /* 0x000fe400000012ff */
[----:B------:R-:W-:Y:S02]  /*93e0*/  SHF.R.U64 R64, R64, 0x3, RZ ;  /* 0x0000000340407819 */ /* 0x000fe400000012ff */
[----:B------:R-:W-:-:S02]  /*93f0*/  SHF.R.U64 R68, R68, 0x3, RZ ;  /* 0x0000000344447819 */ /* 0x000fc400000012ff */
[----:B------:R-:W-:Y:S02]  /*9400*/  LOP3.LUT R4, R11, R4, RZ, 0x3c, !PT ;  /* 0x000000040b047212 */ /* 0x000fe400078e3cff */
        /* <DEDUP_REMOVED lines=11> */
[----:B------:R-:W5:Y:S04]  /*94c0*/  LD.E.128 R52, desc[UR36][R52.64] ;  /* 0x0000002434347980 */ /* 0x000f68000c101d00 */
[----:B------:R0:W5:Y:S01]  /*94d0*/  LD.E.128 R8, desc[UR36][R4.64] ;  /* 0x0000002404087980 */ /* 0x000162000c101d00 */
[----:B------:R-:W-:-:S03]  /*94e0*/  IMAD R78, R78, 0x80, R3 ;  /* 0x000000804e4e7824 */ /* 0x000fc600078e0203 */
[----:B------:R-:W5:Y:S04]  /*94f0*/  LD.E.128 R56, desc[UR36][R56.64] ;  /* 0x0000002438387980 */ /* 0x000f68000c101d00 */
[----:B------:R-:W5:Y:S01]  /*9500*/  LD.E.128 R60, desc[UR36][R60.64] ;  /* 0x000000243c3c7980 */ /* 0x000f62000c101d00 */
[----:B0-----:R-:W-:Y:S01]  /*9510*/  IMAD.WIDE.U32 R4, R2, UR6, RZ ;  /* 0x0000000602047c25 */ /* 0x001fe2000f8e00ff */
[----:B------:R-:W-:Y:S02]  /*9520*/  ULDC.64 UR6, c[0x0][0xbe8] ;  /* 0x0002fa0000067ab9 */ /* 0x000fe40000000a00 */
[----:B------:R-:W5:Y:S01]  /*9530*/  LD.E.128 R64, desc[UR36][R64.64] ;  /* 0x0000002440407980 */ /* 0x000f62000c101d00 */
[----:B------:R-:W-:Y:S02]  /*9540*/  IMAD R2, R20, 0x20, R3 ;  /* 0x0000002014027824 */ /* 0x000fe400078e0203 */
[----:B------:R-:W-:Y:S01]  /*9550*/  IMAD.IADD R5, R5, 0x1, R7 ;  /* 0x0000000105057824 */ /* 0x000fe200078e0207 */
[----:B------:R-:W5:Y:S01]  /*9560*/  LD.E.128 R68, desc[UR36][R68.64] ;  /* 0x0000002444447980 */ /* 0x000f62000c101d00 */
[----:B------:R-:W-:-:S02]  /*9570*/  IMAD R77, R77, 0x80, R2 ;  /* 0x000000804d4d7824 */ /* 0x000fc400078e0202 */
[----:B------:R-:W-:Y:S01]  /*9580*/  IMAD.WIDE.U32 R4, R201, UR6, R4 ;  /* 0x00000006c9047c25 */ /* 0x000fe2000f8e0004 */
[----:B------:R-:W5:Y:S03]  /*9590*/  LD.E.128 R72, desc[UR36][R72.64] ;  /* 0x0000002448487980 */ /* 0x000f66000c101d00 */
[----:B------:R-:W-:Y:S01]  /*95a0*/  @P4 IMAD.HI.U32 R2, R77, UR10, RZ ;  /* 0x0000000a4d024c27 */ /* 0x000fe2000f8e00ff */
[----:B------:R-:W-:Y:S01]  /*95b0*/  @UP0 ULDC UR10, c[0x0][0xcf0] ;  /* 0x00033c00000a0ab9 */ /* 0x000fe20000000800 */
[----:B------:R-:W-:Y:S01]  /*95c0*/  @!PT LDS RZ, [RZ] ;  /* 0x00000000fffff984 */ /* 0x000fe20000000800 */
[----:B------:R-:W-:Y:S01]  /*95d0*/  @!PT LDS RZ, [RZ] ;  /* 0x00000000fffff984 */ /* 0x000fe20000000800 */
[----:B------:R-:W-:Y:S01]  /*95e0*/  @!PT LDS RZ, [RZ] ;  /* 0x00000000fffff984 */ /* 0x000fe20000000800 */
[----:B------:R-:W-:Y:S01]  /*95f0*/  @!PT LDS RZ, [RZ] ;  /* 0x00000000fffff984 */ /* 0x000fe20000000800 */
[----:B------:R0:W-:Y:S06]  /*9600*/  MEMBAR.ALL.CTA ;  /* 0x0000000000007992 */ /* 0x0001ec0000008000 */
[----:B0-----:R-:W0:Y:S01]  /*9610*/  FENCE.VIEW.ASYNC.S ;  /* 0x00000000000073c6 */ /* 0x001e220000000000 */
[----:B------:R-:W-:Y:S01]  /*9620*/  IMAD R5, R201, UR7, R5 ;  /* 0x00000007c9057c24 */ /* 0x000fe2000f8e0205 */
[----:B------:R-:W-:Y:S01]  /*9630*/  ULDC.64 UR6, c[0x0][0xbf0] ;  /* 0x0002fc0000067ab9 */ /* 0x000fe20000000a00 */
[----:B------:R-:W-:Y:S01]  /*9640*/  IMAD.MOV.U32 R7, RZ, RZ, R77 ;  /* 0x000000ffff077224 */ /* 0x000fe200078e004d */
[----:B------:R-:W-:Y:S01]  /*9650*/  @P4 SHF.R.U32.HI R7, RZ, UR10, R2 ;  /* 0x0000000aff074c19 */ /* 0x000fe20008011602 */
[----:B------:R-:W-:-:S03]  /*9660*/  IMAD R21, R21, UR6, RZ ;  /* 0x0000000615157c24 */ /* 0x000fc6000f8e02ff */
[----:B------:R-:W-:Y:S01]  /*9670*/  SHF.R.S32.HI R2, RZ, 0x1f, R7 ;  /* 0x0000001fff027819 */ /* 0x000fe20000011407 */
[C---:B------:R-:W-:Y:S02]  /*9680*/  IMAD R21, R200.reuse, UR7, R21 ;  /* 0x00000007c8157c24 */ /* 0x040fe4000f8e0215 */
[----:B------:R-:W-:Y:S01]  /*9690*/  IMAD.WIDE.U32 R200, R200, UR6, R4 ;  /* 0x00000006c8c87c25 */ /* 0x000fe2000f8e0004 */
[----:B------:R-:W-:-:S03]  /*96a0*/  ULDC.64 UR6, c[0x0][0xbe0] ;  /* 0x0002f80000067ab9 */ /* 0x000fc60000000a00 */
[----:B------:R-:W-:Y:S02]  /*96b0*/  IMAD.MOV R4, RZ, RZ, -R7 ;  /* 0x000000ffff047224 */ /* 0x000fe400078e0a07 */
[----:B------:R-:W-:Y:S02]  /*96c0*/  IMAD.IADD R201, R201, 0x1, R21 ;  /* 0x00000001c9c97824 */ /* 0x000fe400078e0215 */
[----:B------:R-:W-:Y:S02]  /*96d0*/  IMAD R2, R2, UR6, RZ ;  /* 0x0000000602027c24 */ /* 0x000fe4000f8e02ff */
[----:B------:R-:W-:Y:S02]  /*96e0*/  IMAD R21, R4, UR11, R77 ;  /* 0x0000000b04157c24 */ /* 0x000fe4000f8e024d */
[----:B------:R-:W-:-:S04]  /*96f0*/  IMAD.WIDE.U32 R4, R7, UR6, R200 ;  /* 0x0000000607047c25 */ /* 0x000fc8000f8e00c8 */
[----:B------:R-:W-:Y:S01]  /*9700*/  IMAD R7, R7, UR7, R2 ;  /* 0x0000000707077c24 */ /* 0x000fe2000f8e0202 */
[----:B------:R-:W-:Y:S01]  /*9710*/  SHF.R.S32.HI R2, RZ, 0x1f, R21 ;  /* 0x0000001fff027819 */ /* 0x000fe20000011415 */
[----:B------:R-:W-:Y:S02]  /*9720*/  ULDC.64 UR6, c[0x0][0xbd8] ;  /* 0x0002f60000067ab9 */ /* 0x000fe40000000a00 */
[----:B------:R-:W-:Y:S02]  /*9730*/  IMAD.IADD R5, R5, 0x1, R7 ;  /* 0x0000000105057824 */ /* 0x000fe400078e0207 */
[----:B------:R-:W-:-:S04]  /*9740*/  IMAD R2, R2, UR6, RZ ;  /* 0x0000000602027c24 */ /* 0x000fc8000f8e02ff */
[C---:B------:R-:W-:Y:S02]  /*9750*/  IMAD R7, R21.reuse, UR7, R2 ;  /* 0x0000000715077c24 */ /* 0x040fe4000f8e0202 */
[----:B------:R-:W-:Y:S01]  /*9760*/  IMAD.WIDE.U32 R2, R21, UR6, R4 ;  /* 0x0000000615027c25 */ /* 0x000fe2000f8e0004 */
[----:B------:R-:W-:-:S03]  /*9770*/  ULDC.64 UR6, c[0x0][0xb80] ;  /* 0x0002e00000067ab9 */ /* 0x000fc60000000a00 */
[----:B------:R-:W-:Y:S01]  /*9780*/  IMAD.IADD R3, R3, 0x1, R7 ;  /* 0x0000000103037824 */ /* 0x000fe200078e0207 */
[----:B------:R-:W-:Y:S01]  /*9790*/  LEA R7, P2, R2, UR6, 0x1 ;  /* 0x0000000602077c11 */ /* 0x000fe2000f8408ff */
[----:B------:R-:W-:-:S03]  /*97a0*/  UIADD3 UR6, UR9, 0x32420, URZ ;  /* 0x0003242009067890 */ /* 0x000fc6000fffe03f */
[----:B------:R-:W-:Y:S02]  /*97b0*/  LEA.HI.X R22, R2, UR7, R3, 0x1, P2 ;  /* 0x0000000702167c11 */ /* 0x000fe400090f0c03 */
[C---:B------:R-:W-:Y:S01]  /*97c0*/  ISETP.GE.AND P2, PT, R78.reuse, UR8, PT ;  /* 0x000000084e007c0c */ /* 0x040fe2000bf46270 */
[----:B------:R-:W-:Y:S01]  /*97d0*/  UPRMT UR6, URZ, 0x654, UR6 ;  /* 0x000006543f067896 */ /* 0x000fe20008000006 */
[----:B------:R-:W-:Y:S01]  /*97e0*/  VIADD R4, R78, 0x20 ;  /* 0x000000204e047836 */ /* 0x000fe20000000000 */
[----:B------:R-:W-:Y:S01]  /*97f0*/  IADD3 R80, R0, 0x40, RZ ;  /* 0x0000004000507810 */ /* 0x000fe20007ffe0ff */
[----:B------:R-:W-:Y:S02]  /*9800*/  VIADD R5, R78, 0x40 ;  /* 0x000000404e057836 */ /* 0x000fe40000000000 */
[C---:B------:R-:W-:Y:S02]  /*9810*/  VIADD R82, R0.reuse, 0x80 ;  /* 0x0000008000527836 */ /* 0x040fe40000000000 */
[----:B------:R-:W-:Y:S01]  /*9820*/  VIADD R84, R0, 0xc0 ;  /* 0x000000c000547836 */ /* 0x000fe20000000000 */
[----:B0-----:R0:W1:Y:S01]  /*9830*/  SHFL.IDX PT, R79, R7, RZ, 0x181f ;  /* 0x00181fff074f7589 */ /* 0x00106200000e0000 */
[----:B------:R-:W-:Y:S01]  /*9840*/  SYNCS.ARRIVE.TRANS64.RED.A1T0 RZ, [UR6], RZ ;  /* 0x000000ffffff79a7 */ /* 0x000fe20008100406 */
[----:B------:R-:W-:Y:S02]  /*9850*/  BSSY B1, `(.L_x_10199) ;  /* 0x000001a000017945 */ /* 0x000fe40003800000 */
[----:B------:R0:W2:Y:S01]  /*9860*/  SHFL.IDX PT, R77, R22, RZ, 0x181f ;  /* 0x00181fff164d7589 */ /* 0x0000a200000e0000 */
[----:B------:R-:W-:-:S02]  /*9870*/  ISETP.GE.AND P1, PT, R4, UR8, PT ;  /* 0x0000000804007c0c */ /* 0x000fc4000bf26270 */
[----:B------:R-:W-:Y:S02]  /*9880*/  ISETP.GE.AND P0, PT, R5, UR8, PT ;  /* 0x0000000805007c0c */ /* 0x000fe4000bf06270 */
[----:B------:R-:W-:Y:S02]  /*9890*/  SHF.R.S32.HI R86, RZ, 0x1f, R0 ;  /* 0x0000001fff567819 */ /* 0x000fe40000011400 */
        /* <DEDUP_REMOVED lines=21> */
.L_x_10200:
[----:B------:R-:W-:Y:S05]  /*99f0*/  BSYNC B1 ;  /* 0x0000000000017941 */ /* 0x000fea0003800000 */
.L_x_10199:
        /* <DEDUP_REMOVED lines=21> */
.L_x_10202:
[----:B------:R-:W-:Y:S05]  /*9b50*/  BSYNC B1 ;  /* 0x0000000000017941 */ /* 0x000fea0003800000 */
.L_x_10201:
        /* <DEDUP_REMOVED lines=16> */
[----:B----4-:R-:W-:-:S02]  /*9c60*/  @!P1 LEA.HI.X R9, R82, R11, R83, 0x1, P4 ;  /* 0x0000000b52099211 */ /* 0x010fc400020f0c53 */
[----:B------:R-:W-:Y:S01]  /*9c70*/  @!P0 LEA.HI.X R11, R84, R11, R85, 0x1, P6 ;  /* 0x0000000b540b8211 */ /* 0x000fe200030f0c55 */
[----:B------:R0:W-:Y:S04]  /*9c80*/  @!P2 ST.E.128 desc[UR36][R4.64], R36 ;  /* 0x000000240400a985 */ /* 0x0001e8000c101d24 */
[----:B------:R0:W-:Y:S04]  /*9c90*/  @!P1 ST.E.128 desc[UR36][R8.64], R52 ;  /* 0x0000003408009985 */ /* 0x0001e8000c101d24 */
[----:B------:R0:W-:Y:S02]  /*9ca0*/  @!P0 ST.E.128 desc[UR36][R10.64], R68 ;  /* 0x000000440a008985 */ /* 0x0001e4000c101d24 */
.L_x_10204:
[----:B------:R-:W-:Y:S05]  /*9cb0*/  BSYNC B1 ;  /* 0x0000000000017941 */ /* 0x000fea0003800000 */
.L_x_10203:
[----:B0-----:R-:W-:Y:S01]  /*9cc0*/  VIADD R2, R78, 0x60 ;  /* 0x000000604e027836 */ /* 0x001fe20000000000 */
[----:B------:R0:W0:Y:S04]  /*9cd0*/  SHFL.IDX PT, R11, R22, 0x3, 0x181f ;  /* 0x00781f00160b7f89 */ /* 0x00002800000e0000 */
[----:B------:R-:W-:Y:S01]  /*9ce0*/  ISETP.GE.AND P0, PT, R2, UR8, PT ;  /* 0x0000000802007c0c */ /* 0x000fe2000bf06270 */
[----:B---3--:R-:W3:-:S12]  /*9cf0*/  SHFL.IDX PT, R7, R7, 0x3, 0x181f ;  /* 0x00781f0007077f89 */ /* 0x008ed800000e0000 */
[----:B------:R-:W-:Y:S05]  /*9d00*/  @P0 BRA `(.L_x_10205) ;  /* 0x0000002400bc0947 */ /* 0x000fea0003800000 */
[----:B------:R-:W-:Y:S02]  /*9d10*/  ULDC UR6, c[0x0][0xbc8] ;  /* 0x0002f20000067ab9 */ /* 0x000fe40000000800 */
[----:B------:R-:W-:Y:S02]  /*9d20*/  ISETP.GE.AND P3, PT, R0, UR6, PT ;  /* 0x0000000600007c0c */ /* 0x000fe4000bf66270 */
[----:B------:R-:W-:Y:S02]  /*9d30*/  ISETP.GE.AND P4, PT, R80, UR6, PT ;  /* 0x0000000650007c0c */ /* 0x000fe4000bf86270 */
[----:B------:R-:W-:-:S09]  /*9d40*/  ISETP.GE.AND P5, PT, R82, UR6, PT ;  /* 0x0000000652007c0c */ /* 0x000fd2000bfa6270 */
[-C--:B---3--:R-:W-:Y:S02]  /*9d50*/  @!P3 LEA R2, P0, R0, R7.reuse, 0x1 ;  /* 0x000000070002b211 */ /* 0x088fe400078008ff */
[-C--:B------:R-:W-:Y:S02]  /*9d60*/  @!P4 LEA R4, P1, R80, R7.reuse, 0x1 ;  /* 0x000000075004c211 */ /* 0x080fe400078208ff */
[----:B------:R-:W-:Y:S02]  /*9d70*/  @!P5 LEA R8, P2, R82, R7, 0x1 ;  /* 0x000000075208d211 */ /* 0x000fe400078408ff */
[-C--:B0-----:R-:W-:Y:S02]  /*9d80*/  @!P3 LEA.HI.X R3, R0, R11.reuse, R86, 0x1, P0 ;  /* 0x0000000b0003b211 */ /* 0x081fe400000f0c56 */
[-C--:B------:R-:W-:Y:S02]  /*9d90*/  @!P4 LEA.HI.X R5, R80, R11.reuse, R81, 0x1, P1 ;  /* 0x0000000b5005c211 */ /* 0x080fe400008f0c51 */
[----:B----4-:R-:W-:Y:S01]  /*9da0*/  @!P5 LEA.HI.X R9, R82, R11, R83, 0x1, P2 ;  /* 0x0000000b5209d211 */ /* 0x010fe200010f0c53 */
[----:B------:R0:W-:Y:S01]  /*9db0*/  @!P3 ST.E.128 desc[UR36][R2.64], R24 ;  /* 0x000000180200b985 */ /* 0x0001e2000c101d24 */
[----:B------:R-:W-:-:S03]  /*9dc0*/  ISETP.GE.AND P0, PT, R84, UR6, PT ;  /* 0x0000000654007c0c */ /* 0x000fc6000bf06270 */
[----:B------:R0:W-:Y:S04]  /*9dd0*/  @!P4 ST.E.128 desc[UR36][R4.64], R40 ;  /* 0x000000280400c985 */ /* 0x0001e8000c101d24 */
[----:B------:R0:W-:Y:S06]  /*9de0*/  @!P5 ST.E.128 desc[UR36][R8.64], R56 ;  /* 0x000000380800d985 */ /* 0x0001ec000c101d24 */
[----:B------:R-:W-:Y:S05]  /*9df0*/  @P0 BRA `(.L_x_10205) ;  /* 0x0000002400800947 */ /* 0x000fea0003800000 */
[----:B0-----:R-:W-:-:S04]  /*9e00*/  LEA R2, P0, R84, R7, 0x1 ;  /* 0x0000000754027211 */ /* 0x001fc800078008ff */
[----:B------:R-:W-:-:S05]  /*9e10*/  LEA.HI.X R3, R84, R11, R85, 0x1, P0 ;  /* 0x0000000b54037211 */ /* 0x000fca00000f0c55 */
[----:B------:R0:W-:Y:S01]  /*9e20*/  ST.E.128 desc[UR36][R2.64], R72 ;  /* 0x0000004802007985 */ /* 0x0001e2000c101d24 */
[----:B------:R-:W-:Y:S05]  /*9e30*/  BRA `(.L_x_10205) ;  /* 0x0000002400707947 */ /* 0x000fea0003800000 */
.L_x_10198:
[----:B------:R-:W-:Y:S01]  /*9e40*/  ULDC.64 UR6, c[0x0][0xc08] ;  /* 0x0003020000067ab9 */ /* 0x000fe20000000a00 */
[----:B0-----:R-:W-:Y:S01]  /*9e50*/  SHF.R.S32.HI R3, RZ, 0x1f, R200 ;  /* 0x0000001fff037819 */ /* 0x001fe200000114c8 */
[----:B------:R-:W-:Y:S01]  /*9e60*/  IMAD R7, R7, UR6, RZ ;  /* 0x0000000607077c24 */ /* 0x000fe2000f8e02ff */
[----:B------:R-:W-:Y:S01]  /*9e70*/  ULDC.64 UR12, c[0x0][0xc40] ;  /* 0x00031000000c7ab9 */ /* 0x000fe20000000a00 */
[C---:B------:R-:W-:Y:S01]  /*9e80*/  IMAD.WIDE.U32 R4, R2.reuse, UR6, RZ ;  /* 0x0000000602047c25 */ /* 0x040fe2000f8e00ff */
[----:B------:R-:W-:Y:S01]  /*9e90*/  UIADD3 UR9, UR9, 0x32420, URZ ;  /* 0x0003242009097890 */ /* 0x000fe2000fffe03f */
[----:B------:R-:W-:Y:S01]  /*9ea0*/  BSSY B1, `(.L_x_10206) ;  /* 0x00000d9000017945 */ /* 0x000fe20003800000 */
[----:B------:R-:W-:Y:S01]  /*9eb0*/  SHF.R.S32.HI R20, RZ, 0x1f, R206 ;  /* 0x0000001fff147819 */ /* 0x000fe200000114ce */
[----:B------:R-:W-:Y:S01]  /*9ec0*/  IMAD R7, R2, UR7, R7 ;  /* 0x0000000702077c24 */ /* 0x000fe2000f8e0207 */
[----:B------:R-:W-:Y:S01]  /*9ed0*/  ULDC.64 UR6, c[0x0][0xc38] ;  /* 0x00030e0000067ab9 */ /* 0x000fe20000000a00 */
[----:B------:R-:W-:Y:S01]  /*9ee0*/  IMAD R3, R3, UR12, RZ ;  /* 0x0000000c03037c24 */ /* 0x000fe2000f8e02ff */
[----:B------:R-:W-:Y:S01]  /*9ef0*/  UPRMT UR9, URZ, 0x654, UR9 ;  /* 0x000006543f097896 */ /* 0x000fe20008000009 */
[----:B------:R-:W-:Y:S01]  /*9f00*/  IMAD.IADD R5, R5, 0x1, R7 ;  /* 0x0000000105057824 */ /* 0x000fe200078e0207 */
[----:B------:R-:W-:Y:S01]  /*9f10*/  SHF.R.S32.HI R22, RZ, 0x1f, R207 ;  /* 0x0000001fff167819 */ /* 0x000fe200000114cf */
[----:B------:R-:W-:Y:S01]  /*9f20*/  IMAD R7, R200, UR13, R3 ;  /* 0x0000000dc8077c24 */ /* 0x000fe2000f8e0203 */
[----:B------:R-:W-:Y:S01]  /*9f30*/  SHF.R.S32.HI R152, RZ, 0x1f, R212 ;  /* 0x0000001fff987819 */ /* 0x000fe200000114d4 */
[----:B------:R-:W-:Y:S01]  /*9f40*/  IMAD.WIDE.U32 R4, R201, UR6, R4 ;  /* 0x00000006c9047c25 */ /* 0x000fe2000f8e0004 */
[----:B------:R-:W-:Y:S01]  /*9f50*/  @UP0 ULDC UR6, c[0x0][0xcec] ;  /* 0x00033b0000060ab9 */ /* 0x000fe20000000800 */
[----:B------:R-:W-:-:S02]  /*9f60*/  SHF.R.S32.HI R153, RZ, 0x1f, R213 ;  /* 0x0000001fff997819 */ /* 0x000fc400000114d5 */
[----:B------:R-:W-:Y:S01]  /*9f70*/  IMAD R5, R201, UR7, R5 ;  /* 0x00000007c9057c24 */ /* 0x000fe2000f8e0205 */
[----:B------:R-:W-:Y:S01]  /*9f80*/  SYNCS.ARRIVE.TRANS64.RED.A1T0 RZ, [UR9], RZ ;  /* 0x000000ffffff79a7 */ /* 0x000fe20008100409 */
[----:B------:R-:W-:Y:S01]  /*9f90*/  @P4 IMAD.HI.U32 R0, R18, UR6, RZ ;  /* 0x0000000612004c27 */ /* 0x000fe2000f8e00ff */
[----:B------:R-:W-:Y:S01]  /*9fa0*/  @UP0 ULDC UR6, c[0x0][0xcf0] ;  /* 0x00033c0000060ab9 */ /* 0x000fe20000000800 */
[----:B------:R-:W-:Y:S02]  /*9fb0*/  SHF.R.S32.HI R154, RZ, 0x1f, R216 ;  /* 0x0000001fff9a7819 */ /* 0x000fe400000114d8 */
[----:B------:R-:W-:Y:S01]  /*9fc0*/  IMAD.WIDE.U32 R4, R200, UR12, R4 ;  /* 0x0000000cc8047c25 */ /* 0x000fe2000f8e0004 */
[----:B------:R-:W-:Y:S01]  /*9fd0*/  ULDC.64 UR12, c[0x0][0xc30] ;  /* 0x00030c00000c7ab9 */ /* 0x000fe20000000a00 */
[----:B------:R-:W-:Y:S02]  /*9fe0*/  SHF.R.S32.HI R155, RZ, 0x1f, R217 ;  /* 0x0000001fff9b7819 */ /* 0x000fe400000114d9 */
[----:B------:R-:W-:Y:S01]  /*9ff0*/  IMAD.MOV.U32 R3, RZ, RZ, R18 ;  /* 0x000000ffff037224 */ /* 0x000fe200078e0012 */
[----:B------:R-:W-:Y:S01]  /*a000*/  @P4 SHF.R.U32.HI R3, RZ, UR6, R0 ;  /* 0x00000006ff034c19 */ /* 0x000fe20008011600 */
[----:B------:R-:W-:Y:S01]  /*a010*/  IMAD.IADD R5, R5, 0x1, R7 ;  /* 0x0000000105057824 */ /* 0x000fe200078e0207 */
[----:B------:R-:W-:Y:S01]  /*a020*/  ULDC.64 UR6, c[0x0][0xc48] ;  /* 0x0003120000067ab9 */ /* 0x000fe20000000a00 */
[----:B------:R-:W-:Y:S01]  /*a030*/  VIADD R169, R23, 0x38 ;  /* 0x0000003817a97836 */ /* 0x000fe20000000000 */
[--C-:B------:R-:W-:Y:S01]  /*a040*/  SHF.R.S32.HI R0, RZ, 0x1f, R3.reuse ;  /* 0x0000001fff007819 */ /* 0x100fe20000011403 */
[----:B------:R-:W-:Y:S01]  /*a050*/  IMAD.MOV R7, RZ, RZ, -R3 ;  /* 0x000000ffff077224 */ /* 0x000fe200078e0a03 */
[----:B------:R-:W-:Y:S01]  /*a060*/  SHF.R.S32.HI R156, RZ, 0x1f, R218 ;  /* 0x0000001fff9c7819 */ /* 0x000fe200000114da */
[----:B------:R-:W-:Y:S01]  /*a070*/  IMAD.WIDE.U32 R4, R162, UR6, R4 ;  /* 0x00000006a2047c25 */ /* 0x000fe2000f8e0004 */
[----:B------:R-:W-:-:S02]  /*a080*/  SHF.R.S32.HI R157, RZ, 0x1f, R219 ;  /* 0x0000001fff9d7819 */ /* 0x000fc400000114db */
[----:B------:R-:W-:Y:S01]  /*a090*/  SHF.R.S32.HI R158, RZ, 0x1f, R220 ;  /* 0x0000001fff9e7819 */ /* 0x000fe200000114dc */
[----:B------:R-:W-:Y:S01]  /*a0a0*/  IMAD R7, R7, UR11, R18 ;  /* 0x0000000b07077c24 */ /* 0x000fe2000f8e0212 */
        /* <DEDUP_REMOVED lines=10> */
[----:B------:R-:W-:Y:S01]  /*a150*/  IMAD R0, R0, UR6, RZ ;  /* 0x0000000600007c24 */ /* 0x000fe2000f8e02ff */
[----:B------:R-:W-:Y:S01]  /*a160*/  SHF.R.S32.HI R162, RZ, 0x1f, R224 ;  /* 0x0000001fffa27819 */ /* 0x000fe200000114e0 */
[----:B------:R-:W-:Y:S01]  /*a170*/  IMAD.IADD R5, R5, 0x1, R9 ;  /* 0x0000000105057824 */ /* 0x000fe200078e0209 */
[----:B------:R-:W-:Y:S01]  /*a180*/  SHF.R.S32.HI R163, RZ, 0x1f, R225 ;  /* 0x0000001fffa37819 */ /* 0x000fe200000114e1 */
[C---:B------:R-:W-:Y:S01]  /*a190*/  IMAD R3, R7.reuse, UR7, R0 ;  /* 0x0000000707037c24 */ /* 0x040fe2000f8e0200 */
[----:B------:R-:W-:Y:S01]  /*a1a0*/  SHF.R.S32.HI R164, RZ, 0x1f, R226 ;  /* 0x0000001fffa47819 */ /* 0x000fe200000114e2 */
[----:B------:R-:W-:Y:S01]  /*a1b0*/  IMAD.WIDE.U32 R4, R7, UR6, R4 ;  /* 0x0000000607047c25 */ /* 0x000fe2000f8e0004 */
[----:B------:R-:W-:Y:S01]  /*a1c0*/  ULDC.64 UR6, c[0x0][0xc00] ;  /* 0x0003000000067ab9 */ /* 0x000fe20000000a00 */
[----:B------:R-:W-:Y:S02]  /*a1d0*/  SHF.R.S32.HI R165, RZ, 0x1f, R227 ;  /* 0x0000001fffa57819 */ /* 0x000fe400000114e3 */
[----:B------:R-:W-:Y:S01]  /*a1e0*/  IMAD.IADD R7, R5, 0x1, R3 ;  /* 0x0000000105077824 */ /* 0x000fe200078e0203 */
[C---:B------:R-:W-:Y:S01]  /*a1f0*/  LEA R0, P1, R4.reuse, UR6, 0x2 ;  /* 0x0000000604007c11 */ /* 0x040fe2000f8210ff */
[C---:B------:R-:W-:Y:S01]  /*a200*/  VIADD R171, R23.reuse, 0x30 ;  /* 0x0000003017ab7836 */ /* 0x040fe20000000000 */
[----:B------:R-:W-:Y:S01]  /*a210*/  SHF.R.S32.HI R166, RZ, 0x1f, R228 ;  /* 0x0000001fffa67819 */ /* 0x000fe200000114e4 */
[C---:B------:R-:W-:Y:S01]  /*a220*/  VIADD R172, R23.reuse, 0x28 ;  /* 0x0000002817ac7836 */ /* 0x040fe20000000000 */
[----:B------:R-:W-:Y:S01]  /*a230*/  LEA.HI.X R7, R4, UR7, R7, 0x2, P1 ;  /* 0x0000000704077c11 */ /* 0x000fe200088f1407 */
[C---:B------:R-:W-:Y:S01]  /*a240*/  VIADD R174, R23.reuse, 0x20 ;  /* 0x0000002017ae7836 */ /* 0x040fe20000000000 */
[----:B------:R0:W1:Y:S01]  /*a250*/  SHFL.IDX PT, R2, R0, RZ, 0x1c1f ;  /* 0x001c1fff00027589 */ /* 0x00006200000e0000 */
[C---:B------:R-:W-:Y:S01]  /*a260*/  VIADD R176, R23.reuse, 0x18 ;  /* 0x0000001817b07836 */ /* 0x040fe20000000000 */
[----:B------:R-:W-:Y:S01]  /*a270*/  SHF.R.S32.HI R167, RZ, 0x1f, R229 ;  /* 0x0000001fffa77819 */ /* 0x000fe200000114e5 */
[C---:B------:R-:W-:Y:S01]  /*a280*/  VIADD R178, R23.reuse, 0x10 ;  /* 0x0000001017b27836 */ /* 0x040fe20000000000 */
[----:B------:R0:W2:Y:S01]  /*a290*/  SHFL.IDX PT, R3, R7, RZ, 0x1c1f ;  /* 0x001c1fff07037589 */ /* 0x0000a200000e0000 */
        /* <DEDUP_REMOVED lines=15> */
[----:B0-----:R-:W-:Y:S06]  /*a390*/  @P2 BRA `(.L_x_10207) ;  /* 0x0000000800242947 */ /* 0x001fec0003800000 */
[----:B------:R-:W-:Y:S01]  /*a3a0*/  ULDC UR6, c[0x0][0xbc8] ;  /* 0x0002f20000067ab9 */ /* 0x000fe20000000800 */
[----:B------:R-:W-:Y:S01]  /*a3b0*/  VIADD R17, R23, 0xe0 ;  /* 0x000000e017117836 */ /* 0x000fe20000000000 */
[----:B------:R-:W-:Y:S01]  /*a3c0*/  ISETP.GE.AND P2, PT, R179, UR6, PT ;  /* 0x00000006b3007c0c */ /* 0x000fe2000bf46270 */
[C---:B------:R-:W-:Y:S01]  /*a3d0*/  VIADD R19, R23.reuse, 0xf0 ;  /* 0x000000f017137836 */ /* 0x040fe20000000000 */
[C---:B------:R-:W-:Y:S01]  /*a3e0*/  ISETP.GE.AND P3, PT, R23.reuse, UR6, PT ;  /* 0x0000000617007c0c */ /* 0x040fe2000bf66270 */
[----:B------:R-:W-:Y:S01]  /*a3f0*/  VIADD R21, R23, 0xf8 ;  /* 0x000000f817157836 */ /* 0x000fe20000000000 */
        /* <DEDUP_REMOVED lines=9> */
[----:B0-----:R-:W-:Y:S01]  /*a490*/  @!P1 LEA R4, P6, R177, R2, 0x2 ;  /* 0x00000002b1049211 */ /* 0x001fe200078c10ff */
[----:B------:R-:W-:-:S03]  /*a4a0*/  VIADD R25, R23, 0xe8 ;  /* 0x000000e817197836 */ /* 0x000fc60000000000 */
[----:B------:R-:W-:Y:S02]  /*a4b0*/  @!P1 LEA.HI.X R5, R177, R3, R178, 0x2, P6 ;  /* 0x00000003b1059211 */ /* 0x000fe400030f14b2 */
[----:B-1----:R-:W-:-:S03]  /*a4c0*/  @!P4 LEA R8, P5, R175, R2, 0x2 ;  /* 0x00000002af08c211 */ /* 0x002fc600078a10ff */
[----:B------:R0:W-:Y:S01]  /*a4d0*/  @!P1 ST.E.64 desc[UR36][R4.64], R32 ;  /* 0x0000002004009985 */ /* 0x0001e2000c101b24 */
[----:B------:R-:W-:Y:S02]  /*a4e0*/  @!P4 LEA.HI.X R9, R175, R3, R176, 0x2, P5 ;  /* 0x00000003af09c211 */ /* 0x000fe400028f14b0 */
[----:B------:R-:W-:-:S03]  /*a4f0*/  ISETP.GE.AND P1, PT, R170, UR6, PT ;  /* 0x00000006aa007c0c */ /* 0x000fc6000bf26270 */
[----:B------:R1:W-:Y:S01]  /*a500*/  @!P4 ST.E.64 desc[UR36][R8.64], R36 ;  /* 0x000000240800c985 */ /* 0x0003e2000c101b24 */
[----:B------:R-:W-:Y:S02]  /*a510*/  ISETP.GE.AND P4, PT, R168, UR6, PT ;  /* 0x00000006a8007c0c */ /* 0x000fe4000bf86270 */
[----:B0-----:R-:W-:-:S04]  /*a520*/  @!P3 LEA R4, P6, R173, R2, 0x2 ;  /* 0x00000002ad04b211 */ /* 0x001fc800078c10ff */
        /* <DEDUP_REMOVED lines=53> */
[-C--:B------:R-:W-:Y:S01]  /*a880*/  @!P4 LEA R10, P5, R218, R2.reuse, 0x2 ;  /* 0x00000002da0ac211 */ /* 0x080fe200078a10ff */
[----:B------:R1:W-:Y:S01]  /*a890*/  @!P2 ST.E.64 desc[UR36][R8.64], R92 ;  /* 0x0000005c0800a985 */ /* 0x0003e2000c101b24 */
[----:B------:R-:W-:Y:S02]  /*a8a0*/  ISETP.GE.AND P2, PT, R216, UR6, PT ;  /* 0x00000006d8007c0c */ /* 0x000fe4000bf46270 */
[----:B------:R-:W-:Y:S02]  /*a8b0*/  @!P4 LEA.HI.X R11, R218, R3, R156, 0x2, P5 ;  /* 0x00000003da0bc211 */ /* 0x000fe400028f149c */
[----:B0-----:R-:W-:-:S04]  /*a8c0*/  @!P1 LEA R4, P6, R219, R2, 0x2 ;  /* 0x00000002db049211 */ /* 0x001fc800078c10ff */
        /* <DEDUP_REMOVED lines=13> */
[----:B-1----:R-:W-:-:S03]  /*a9a0*/  @!P1 LEA R8, P6, R213, R2, 0x2 ;  /* 0x00000002d5089211 */ /* 0x002fc600078c10ff */
[CC--:B0-----:R-:W-:Y:S02]  /*a9b0*/  @!P4 LEA R4, P5, R212.reuse, R2.reuse, 0x2 ;  /* 0x00000002d404c211 */ /* 0x0c1fe400078a10ff */
[-C--:B------:R-:W-:Y:S02]  /*a9c0*/  @!P1 LEA.HI.X R9, R213, R3.reuse, R153, 0x2, P6 ;  /* 0x00000003d5099211 */ /* 0x080fe400030f1499 */
[-C--:B------:R-:W-:Y:S02]  /*a9d0*/  @!P4 LEA.HI.X R5, R212, R3.reuse, R152, 0x2, P5 ;  /* 0x00000003d405c211 */ /* 0x080fe400028f1498 */
[-C--:B--2---:R-:W-:Y:S01]  /*a9e0*/  @!P3 LEA R10, P6, R207, R2.reuse, 0x2 ;  /* 0x00000002cf0ab211 */ /* 0x084fe200078c10ff */
[----:B------:R0:W-:Y:S01]  /*a9f0*/  @!P1 ST.E.64 desc[UR36][R8.64], R112 ;  /* 0x0000007008009985 */ /* 0x0001e2000c101b24 */
[----:B------:R-:W-:Y:S02]  /*aa00*/  ISETP.GE.AND P1, PT, R205, UR6, PT ;  /* 0x00000006cd007c0c */ /* 0x000fe4000bf26270 */
[----:B------:R-:W-:Y:S01]  /*aa10*/  @!P3 LEA.HI.X R11, R207, R3, R22, 0x2, P6 ;  /* 0x00000003cf0bb211 */ /* 0x000fe200030f1416 */
[----:B------:R1:W-:Y:S01]  /*aa20*/  @!P4 ST.E.64 desc[UR36][R4.64], R116 ;  /* 0x000000740400c985 */ /* 0x0003e2000c101b24 */
[----:B---3--:R-:W-:-:S03]  /*aa30*/  @!P2 LEA R12, P4, R206, R2, 0x2 ;  /* 0x00000002ce0ca211 */ /* 0x008fc600078810ff */
[----:B------:R2:W-:Y:S01]  /*aa40*/  @!P3 ST.E.64 desc[UR36][R10.64], R120 ;  /* 0x000000780a00b985 */ /* 0x0005e2000c101b24 */
[-C--:B------:R-:W-:Y:S02]  /*aa50*/  @!P2 LEA.HI.X R13, R206, R3.reuse, R20, 0x2, P4 ;  /* 0x00000003ce0da211 */ /* 0x080fe400020f1414 */
[----:B------:R-:W-:Y:S02]  /*aa60*/  ISETP.GE.AND P4, PT, R203, UR6, PT ;  /* 0x00000006cb007c0c */ /* 0x000fe4000bf86270 */
[----:B------:R-:W-:Y:S01]  /*aa70*/  ISETP.GE.AND P3, PT, R17, UR6, PT ;  /* 0x0000000611007c0c */ /* 0x000fe2000bf66270 */
[----:B------:R3:W-:Y:S01]  /*aa80*/  @!P2 ST.E.64 desc[UR36][R12.64], R124 ;  /* 0x0000007c0c00a985 */ /* 0x0007e2000c101b24 */
[----:B----4-:R-:W-:Y:S02]  /*aa90*/  @!P1 LEA R14, P5, R205, R2, 0x2 ;  /* 0x00000002cd0e9211 */ /* 0x010fe400078a10ff */
[----:B------:R-:W-:Y:S02]  /*aaa0*/  ISETP.GE.AND P2, PT, R25, UR6, PT ;  /* 0x0000000619007c0c */ /* 0x000fe4000bf46270 */
[----:B------:R-:W-:-:S02]  /*aab0*/  @!P1 LEA.HI.X R15, R205, R3, R18, 0x2, P5 ;  /* 0x00000003cd0f9211 */ /* 0x000fc400028f1412 */
[----:B0-----:R-:W-:Y:S02]  /*aac0*/  SHF.R.S32.HI R9, RZ, 0x1f, R203 ;  /* 0x0000001fff097819 */ /* 0x001fe400000114cb */
[----:B-1----:R-:W-:Y:S01]  /*aad0*/  SHF.R.S32.HI R5, RZ, 0x1f, R17 ;  /* 0x0000001fff057819 */ /* 0x002fe20000011411 */
[----:B------:R0:W-:Y:S01]  /*aae0*/  @!P1 ST.E.64 desc[UR36][R14.64], R128 ;  /* 0x000000800e009985 */ /* 0x0001e2000c101b24 */
[----:B------:R-:W-:Y:S02]  /*aaf0*/  ISETP.GE.AND P1, PT, R19, UR6, PT ;  /* 0x0000000613007c0c */ /* 0x000fe4000bf26270 */
[-C--:B------:R-:W-:Y:S02]  /*ab00*/  @!P4 LEA R8, P5, R203, R2.reuse, 0x2 ;  /* 0x00000002cb08c211 */ /* 0x080fe400078a10ff */
[----:B------:R-:W-:Y:S02]  /*ab10*/  @!P3 LEA R4, P6, R17, R2, 0x2 ;  /* 0x000000021104b211 */ /* 0x000fe400078c10ff */
[----:B------:R-:W-:-:S02]  /*ab20*/  @!P4 LEA.HI.X R9, R203, R3, R9, 0x2, P5 ;  /* 0x00000003cb09c211 */ /* 0x000fc400028f1409 */
[----:B------:R-:W-:Y:S02]  /*ab30*/  ISETP.GE.AND P5, PT, R21, UR6, PT ;  /* 0x0000000615007c0c */ /* 0x000fe4000bfa6270 */
[-C--:B------:R-:W-:Y:S01]  /*ab40*/  @!P3 LEA.HI.X R5, R17, R3.reuse, R5, 0x2, P6 ;  /* 0x000000031105b211 */ /* 0x080fe200030f1405 */
[----:B------:R4:W-:Y:S01]  /*ab50*/  @!P4 ST.E.64 desc[UR36][R8.64], R132 ;  /* 0x000000840800c985 */ /* 0x0009e2000c101b24 */
[----:B--2---:R-:W-:Y:S02]  /*ab60*/  SHF.R.S32.HI R11, RZ, 0x1f, R25 ;  /* 0x0000001fff0b7819 */ /* 0x004fe40000011419 */
[C---:B------:R-:W-:Y:S01]  /*ab70*/  @!P2 LEA R10, P6, R25.reuse, R2, 0x2 ;  /* 0x00000002190aa211 */ /* 0x040fe200078c10ff */
[----:B------:R4:W-:Y:S01]  /*ab80*/  @!P3 ST.E.64 desc[UR36][R4.64], R136 ;  /* 0x000000880400b985 */ /* 0x0009e2000c101b24 */
[----:B---3--:R-:W-:Y:S02]  /*ab90*/  SHF.R.S32.HI R13, RZ, 0x1f, R19 ;  /* 0x0000001fff0d7819 */ /* 0x008fe40000011413 */
[----:B------:R-:W-:-:S02]  /*aba0*/  @!P2 LEA.HI.X R11, R25, R3, R11, 0x2, P6 ;  /* 0x00000003190ba211 */ /* 0x000fc400030f140b */
[CC--:B------:R-:W-:Y:S02]  /*abb0*/  @!P1 LEA R12, P6, R19.reuse, R2.reuse, 0x2 ;  /* 0x00000002130c9211 */ /* 0x0c0fe400078c10ff */
[----:B0-----:R-:W-:Y:S01]  /*abc0*/  SHF.R.S32.HI R14, RZ, 0x1f, R21 ;  /* 0x0000001fff0e7819 */ /* 0x001fe20000011415 */
[----:B------:R4:W-:Y:S01]  /*abd0*/  @!P2 ST.E.64 desc[UR36][R10.64], R140 ;  /* 0x0000008c0a00a985 */ /* 0x0009e2000c101b24 */
[----:B------:R-:W-:Y:S02]  /*abe0*/  @!P1 LEA.HI.X R13, R19, R3, R13, 0x2, P6 ;  /* 0x00000003130d9211 */ /* 0x000fe400030f140d */
[----:B------:R-:W-:-:S03]  /*abf0*/  @!P5 LEA R2, P6, R21, R2, 0x2 ;  /* 0x000000021502d211 */ /* 0x000fc600078c10ff */
[----:B------:R4:W-:Y:S01]  /*ac00*/  @!P1 ST.E.64 desc[UR36][R12.64], R144 ;  /* 0x000000900c009985 */ /* 0x0009e2000c101b24 */
[----:B------:R-:W-:-:S05]  /*ac10*/  @!P5 LEA.HI.X R3, R21, R3, R14, 0x2, P6 ;  /* 0x000000031503d211 */ /* 0x000fca00030f140e */
[----:B------:R4:W-:Y:S04]  /*ac20*/  @!P5 ST.E.64 desc[UR36][R2.64], R148 ;  /* 0x000000940200d985 */ /* 0x0009e8000c101b24 */
.L_x_10207:
[----:B------:R-:W-:Y:S05]  /*ac30*/  BSYNC B1 ;  /* 0x0000000000017941 */ /* 0x000fea0003800000 */
.L_x_10206:
[----:B--2-4-:R0:W2:Y:S04]  /*ac40*/  SHFL.IDX PT, R3, R7, 0x1, 0x1c1f ;  /* 0x003c1f0007037f89 */ /* 0x0140a800000e0000 */
[----:B-1----:R0:W1:Y:S01]  /*ac50*/  SHFL.IDX PT, R2, R0, 0x1, 0x1c1f ;  /* 0x003c1f0000027f89 */ /* 0x00206200000e0000 */
[----:B------:R-:W-:Y:S05]  /*ac60*/  @P0 BRA `(.L_x_10205) ;  /* 0x0000001400e40947 */ /* 0x000fea0003800000 */
[----:B------:R-:W-:Y:S01]  /*ac70*/  ULDC UR6, c[0x0][0xbc8] ;  /* 0x0002f20000067ab9 */ /* 0x000fe20000000800 */
[----:B0-----:R-:W-:Y:S01]  /*ac80*/  VIADD R7, R23, 0xe8 ;  /* 0x000000e817077836 */ /* 0x001fe20000000000 */
[----:B------:R-:W-:Y:S01]  /*ac90*/  ISETP.GE.AND P5, PT, R179, UR6, PT ;  /* 0x00000006b3007c0c */ /* 0x000fe2000bfa6270 */
[C---:B------:R-:W-:Y:S01]  /*aca0*/  VIADD R19, R23.reuse, 0xf0 ;  /* 0x000000f017137836 */ /* 0x040fe20000000000 */
[----:B------:R-:W-:Y:S02]  /*acb0*/  ISETP.GE.AND P4, PT, R23, UR6, PT ;  /* 0x0000000617007c0c */ /* 0x000fe4000bf86270 */
[----:B------:R-:W-:Y:S02]  /*acc0*/  ISETP.GE.AND P2, PT, R177, UR6, PT ;  /* 0x00000006b1007c0c */ /* 0x000fe4000bf46270 */
[----:B------:R-:W-:Y:S02]  /*acd0*/  ISETP.GE.AND P1, PT, R175, UR6, PT ;  /* 0x00000006af007c0c */ /* 0x000fe4000bf26270 */
[----:B------:R-:W-:-:S02]  /*ace0*/  ISETP.GE.AND P0, PT, R173, UR6, PT ;  /* 0x00000006ad007c0c */ /* 0x000fc4000bf06270 */
[----:B------:R-:W-:-:S03]  /*acf0*/  SHF.R.S32.HI R0, RZ, 0x1f, R203 ;  /* 0x0000001fff007819 */ /* 0x000fc600000114cb */
[-C--:B-1----:R-:W-:Y:S02]  /*ad00*/  @!P5 LEA R8, P3, R179, R2.reuse, 0x2 ;  /* 0x00000002b308d211 */ /* 0x082fe400078610ff */
[----:B--2---:R-:W-:Y:S02]  /*ad10*/  @!P4 IMAD.WIDE R4, R23, 0x4, R2 ;  /* 0x000000041704c825 */ /* 0x004fe400078e0202 */
        /* <DEDUP_REMOVED lines=9> */
[-C--:B------:R-:W-:Y:S02]  /*adb0*/  @!P0 LEA R14, P6, R173, R2.reuse, 0x2 ;  /* 0x00000002ad0e8211 */ /* 0x080fe400078c10ff */
[-C--:B------:R-:W-:Y:S02]  /*adc0*/  @!P1 LEA.HI.X R13, R175, R3.reuse, R176, 0x2, P5 ;  /* 0x00000003af0d9211 */ /* 0x080fe400028f14b0 */
[----:B------:R-:W-:Y:S02]  /*add0*/  ISETP.GE.AND P5, PT, R168, UR6, PT ;  /* 0x00000006a8007c0c */ /* 0x000fe4000bfa6270 */
[----:B------:R-:W-:Y:S01]  /*ade0*/  @!P0 LEA.HI.X R15, R173, R3, R174, 0x2, P6 ;  /* 0x00000003ad0f8211 */ /* 0x000fe200030f14ae */
[----:B------:R3:W-:Y:S01]  /*adf0*/  @!P1 ST.E.64 desc[UR36][R12.64], R38 ;  /* 0x000000260c009985 */ /* 0x0007e2000c101b24 */
[----:B0-----:R-:W-:-:S02]  /*ae00*/  @!P3 LEA R4, P6, R16, R2, 0x2 ;  /* 0x000000021004b211 */ /* 0x001fc400078c10ff */
[----:B------:R-:W-:Y:S01]  /*ae10*/  ISETP.GE.AND P1, PT, R228, UR6, PT ;  /* 0x00000006e4007c0c */ /* 0x000fe2000bf26270 */
[----:B------:R0:W-:Y:S01]  /*ae20*/  @!P0 ST.E.64 desc[UR36][R14.64], R42 ;  /* 0x0000002a0e008985 */ /* 0x0001e2000c101b24 */
[----:B------:R-:W-:Y:S02]  /*ae30*/  ISETP.GE.AND P0, PT, R229, UR6, PT ;  /* 0x00000006e5007c0c */ /* 0x000fe4000bf06270 */
[-C--:B-1----:R-:W-:Y:S02]  /*ae40*/  @!P4 LEA R8, P2, R170, R2.reuse, 0x2 ;  /* 0x00000002aa08c211 */ /* 0x082fe400078410ff */
        /* <DEDUP_REMOVED lines=10> */
[----:B---3--:R-:W-:Y:S02]  /*aef0*/  @!P1 LEA R12, P5, R228, R2, 0x2 ;  /* 0x00000002e40c9211 */ /* 0x008fe400078a10ff */
[----:B------:R-:W-:Y:S02]  /*af00*/  @!P0 LEA.HI.X R11, R229, R3, R167, 0x2, P4 ;  /* 0x00000003e50b8211 */ /* 0x000fe400020f14a7 */
[----:B------:R-:W-:-:S02]  /*af10*/  ISETP.GE.AND P4, PT, R225, UR6, PT ;  /* 0x00000006e1007c0c */ /* 0x000fc4000bf86270 */
[-C--:B------:R-:W-:Y:S01]  /*af20*/  @!P1 LEA.HI.X R13, R228, R3.reuse, R166, 0x2, P5 ;  /* 0x00000003e40d9211 */ /* 0x080fe200028f14a6 */
[----:B------:R-:W-:Y:S01]  /*af30*/  @!P0 ST.E.64 desc[UR36][R10.64], R58 ;  /* 0x0000003a0a008985 */ /* 0x000fe2000c101b24 */
[----:B------:R-:W-:Y:S02]  /*af40*/  ISETP.GE.AND P5, PT, R224, UR6, PT ;  /* 0x00000006e0007c0c */ /* 0x000fe4000bfa6270 */
[CC--:B0-----:R-:W-:Y:S01]  /*af50*/  @!P2 LEA R14, P6, R227.reuse, R2.reuse, 0x2 ;  /* 0x00000002e30ea211 */ /* 0x0c1fe200078c10ff */
        /* <DEDUP_REMOVED lines=21> */
[----:B------:R-:W-:Y:S02]  /*b0b0*/  @!P0 LEA.HI.X R11, R223, R3, R161, 0x2, P6 ;  /* 0x00000003df0b8211 */ /* 0x000fe400030f14a1 */
[----:B-1----:R-:W-:-:S03]  /*b0c0*/  @!P2 LEA R14, P6, R221, R2, 0x2 ;  /* 0x00000002dd0ea211 */ /* 0x002fc600078c10ff */
[----:B------:R1:W-:Y:S01]  /*b0d0*/  @!P0 ST.E.64 desc[UR36][R10.64], R82 ;  /* 0x000000520a008985 */ /* 0x0003e2000c101b24 */
[-C--:B------:R-:W-:Y:S02]  /*b0e0*/  @!P2 LEA.HI.X R15, R221, R3.reuse, R159, 0x2, P6 ;  /* 0x00000003dd0fa211 */ /* 0x080fe400030f149f */
[-C--:B--2---:R-:W-:Y:S01]  /*b0f0*/  @!P4 LEA R8, P0, R219, R2.reuse, 0x2 ;  /* 0x00000002db08c211 */ /* 0x084fe200078010ff */
[----:B------:R2:W-:Y:S01]  /*b100*/  @!P1 ST.E.64 desc[UR36][R12.64], R86 ;  /* 0x000000560c009985 */ /* 0x0005e2000c101b24 */
[-C--:B------:R-:W-:Y:S02]  /*b110*/  @!P5 LEA R4, P1, R220, R2.reuse, 0x2 ;  /* 0x00000002dc04d211 */ /* 0x080fe400078210ff */
[----:B0-----:R-:W-:Y:S01]  /*b120*/  @!P3 LEA R16, P6, R218, R2, 0x2 ;  /* 0x00000002da10b211 */ /* 0x001fe200078c10ff */
[----:B------:R0:W-:Y:S01]  /*b130*/  @!P2 ST.E.64 desc[UR36][R14.64], R90 ;  /* 0x0000005a0e00a985 */ /* 0x0001e2000c101b24 */
[----:B------:R-:W-:Y:S02]  /*b140*/  ISETP.GE.AND P2, PT, R217, UR6, PT ;  /* 0x00000006d9007c0c */ /* 0x000fe4000bf46270 */
[----:B------:R-:W-:-:S02]  /*b150*/  @!P5 LEA.HI.X R5, R220, R3, R158, 0x2, P1 ;  /* 0x00000003dc05d211 */ /* 0x000fc400008f149e */
[----:B------:R-:W-:Y:S02]  /*b160*/  ISETP.GE.AND P1, PT, R216, UR6, PT ;  /* 0x00000006d8007c0c */ /* 0x000fe4000bf26270 */
[-C--:B------:R-:W-:Y:S01]  /*b170*/  @!P4 LEA.HI.X R9, R219, R3.reuse, R157, 0x2, P0 ;  /* 0x00000003db09c211 */ /* 0x080fe200000f149d */
[----:B------:R-:W-:Y:S01]  /*b180*/  @!P5 ST.E.64 desc[UR36][R4.64], R94 ;  /* 0x0000005e0400d985 */ /* 0x000fe2000c101b24 */
[----:B------:R-:W-:Y:S02]  /*b190*/  @!P3 LEA.HI.X R17, R218, R3, R156, 0x2, P6 ;  /* 0x00000003da11b211 */ /* 0x000fe400030f149c */
[----:B------:R-:W-:Y:S01]  /*b1a0*/  ISETP.GE.AND P0, PT, R213, UR6, PT ;  /* 0x00000006d5007c0c */ /* 0x000fe2000bf06270 */
[----:B------:R3:W-:Y:S01]  /*b1b0*/  @!P4 ST.E.64 desc[UR36][R8.64], R98 ;  /* 0x000000620800c985 */ /* 0x0007e2000c101b24 */
[----:B------:R-:W-:Y:S02]  /*b1c0*/  ISETP.GE.AND P4, PT, R207, UR6, PT ;  /* 0x00000006cf007c0c */ /* 0x000fe4000bf86270 */
[----:B-1----:R-:W-:Y:S01]  /*b1d0*/  @!P2 LEA R10, P6, R217, R2, 0x2 ;  /* 0x00000002d90aa211 */ /* 0x002fe200078c10ff */
[----:B------:R1:W-:Y:S01]  /*b1e0*/  @!P3 ST.E.64 desc[UR36][R16.64], R102 ;  /* 0x000000661000b985 */ /* 0x0003e2000c101b24 */
[----:B------:R-:W-:-:S02]  /*b1f0*/  ISETP.GE.AND P3, PT, R212, UR6, PT ;  /* 0x00000006d4007c0c */ /* 0x000fc4000bf66270 */
[CC--:B--2---:R-:W-:Y:S02]  /*b200*/  @!P1 LEA R12, P5, R216.reuse, R2.reuse, 0x2 ;  /* 0x00000002d80c9211 */ /* 0x0c4fe400078a10ff */
[-C--:B------:R-:W-:Y:S02]  /*b210*/  @!P2 LEA.HI.X R11, R217, R3.reuse, R155, 0x2, P6 ;  /* 0x00000003d90ba211 */ /* 0x080fe400030f149b */
        /* <DEDUP_REMOVED lines=19> */
[-C--:B--2---:R-:W-:Y:S02]  /*b350*/  @!P1 LEA R12, P6, R205, R2.reuse, 0x2 ;  /* 0x00000002cd0c9211 */ /* 0x084fe400078c10ff */
[-C--:B------:R-:W-:Y:S02]  /*b360*/  @!P2 LEA.HI.X R11, R206, R3.reuse, R20, 0x2, P5 ;  /* 0x00000003ce0ba211 */ /* 0x080fe400028f1414 */
[----:B-1----:R-:W-:Y:S02]  /*b370*/  @!P0 LEA R14, P5, R203, R2, 0x2 ;  /* 0x00000002cb0e8211 */ /* 0x002fe400078a10ff */
[-C--:B------:R-:W-:Y:S01]  /*b380*/  @!P1 LEA.HI.X R13, R205, R3.reuse, R18, 0x2, P6 ;  /* 0x00000003cd0d9211 */ /* 0x080fe200030f1412 */
[----:B------:R0:W-:Y:S01]  /*b390*/  @!P2 ST.E.64 desc[UR36][R10.64], R126 ;  /* 0x0000007e0a00a985 */ /* 0x0001e2000c101b24 */
[----:B------:R-:W-:Y:S02]  /*b3a0*/  ISETP.GE.AND P6, PT, R19, UR6, PT ;  /* 0x0000000613007c0c */ /* 0x000fe4000bfc6270 */
[----:B------:R-:W-:Y:S01]  /*b3b0*/  @!P0 LEA.HI.X R15, R203, R3, R0, 0x2, P5 ;  /* 0x00000003cb0f8211 */ /* 0x000fe200028f1400 */
[----:B------:R0:W-:Y:S01]  /*b3c0*/  @!P1 ST.E.64 desc[UR36][R12.64], R130 ;  /* 0x000000820c009985 */ /* 0x0001e2000c101b24 */
[----:B---3--:R-:W-:-:S02]  /*b3d0*/  SHF.R.S32.HI R5, RZ, 0x1f, R17 ;  /* 0x0000001fff057819 */ /* 0x008fc40000011411 */
[CC--:B------:R-:W-:Y:S01]  /*b3e0*/  @!P4 LEA R4, P5, R17.reuse, R2.reuse, 0x2 ;  /* 0x000000021104c211 */ /* 0x0c0fe200078a10ff */
[----:B------:R0:W-:Y:S01]  /*b3f0*/  @!P0 ST.E.64 desc[UR36][R14.64], R134 ;  /* 0x000000860e008985 */ /* 0x0001e2000c101b24 */
[----:B------:R-:W-:Y:S02]  /*b400*/  SHF.R.S32.HI R0, RZ, 0x1f, R7 ;  /* 0x0000001fff007819 */ /* 0x000fe40000011407 */
[----:B------:R-:W-:Y:S02]  /*b410*/  @!P4 LEA.HI.X R5, R17, R3, R5, 0x2, P5 ;  /* 0x000000031105c211 */ /* 0x000fe400028f1405 */
[----:B----4-:R-:W-:-:S03]  /*b420*/  @!P3 LEA R8, P5, R7, R2, 0x2 ;  /* 0x000000020708b211 */ /* 0x010fc600078a10ff */
[----:B------:R0:W-:Y:S01]  /*b430*/  @!P4 ST.E.64 desc[UR36][R4.64], R138 ;  /* 0x0000008a0400c985 */ /* 0x0001e2000c101b24 */
[-C--:B------:R-:W-:Y:S01]  /*b440*/  @!P3 LEA.HI.X R9, R7, R3.reuse, R0, 0x2, P5 ;  /* 0x000000030709b211 */ /* 0x080fe200028f1400 */
[----:B------:R-:W-:Y:S01]  /*b450*/  VIADD R7, R23, 0xf8 ;  /* 0x000000f817077836 */ /* 0x000fe20000000000 */
[----:B------:R-:W-:Y:S02]  /*b460*/  SHF.R.S32.HI R0, RZ, 0x1f, R19 ;  /* 0x0000001fff007819 */ /* 0x000fe40000011413 */
        /* <DEDUP_REMOVED lines=11> */
.L_x_10196:
[----:B------:R-:W1:Y:S01]  /*b520*/  LDC.64 R4, c[0x0][0xd00] ;  /* 0x00034000ff047b82 */ /* 0x000e620000000a00 */
[----:B------:R-:W-:Y:S01]  /*b530*/  ULDC.64 UR6, c[0x0][0xd08] ;  /* 0x0003420000067ab9 */ /* 0x000fe20000000a00 */
[----:B------:R-:W-:Y:S01]  /*b540*/  IMAD.MOV.U32 R7, RZ, RZ, RZ ;  /* 0x000000ffff077224 */ /* 0x000fe200078e00ff */
[----:B------:R-:W-:-:S04]  /*b550*/  ISETP.NE.U32.AND P1, PT, RZ, UR6, PT ;  /* 0x00000006ff007c0c */ /* 0x000fc8000bf25070 */
[----:B------:R-:W-:Y:S01]  /*b560*/  ISETP.NE.AND.EX P1, PT, RZ, UR7, PT, P1 ;  /* 0x00000007ff007c0c */ /* 0x000fe2000bf25310 */
[----:B------:R-:W2:Y:S01]  /*b570*/  LDC.64 R2, c[0x0][0xd00] ;  /* 0x00034000ff027b82 */ /* 0x000ea20000000a00 */
[----:B-1----:R-:W-:-:S04]  /*b580*/  ISETP.NE.U32.AND P0, PT, R4, RZ, PT ;  /* 0x000000ff0400720c */ /* 0x002fc80003f05070 */
[----:B------:R-:W-:Y:S01]  /*b590*/  ISETP.NE.AND.EX P0, PT, R5, RZ, PT, P0 ;  /* 0x000000ff0500720c */ /* 0x000fe20003f05300 */
[----:B--2---:R-:W-:-:S06]  /*b5a0*/  IMAD.WIDE R4, R200, 0x4, R2 ;  /* 0x00000004c8047825 */ /* 0x004fcc00078e0202 */
[C---:B------:R-:W-:Y:S01]  /*b5b0*/  @P1 LEA R2, P2, R200.reuse, UR6, 0x2 ;  /* 0x00000006c8021c11 */ /* 0x040fe2000f8410ff */
[----:B------:R-:W-:Y:S02]  /*b5c0*/  ULDC UR6, c[0x0][0xb88] ;  /* 0x0002e20000067ab9 */ /* 0x000fe40000000800 */
[----:B------:R-:W-:Y:S01]  /*b5d0*/  IMAD.U32 R0, RZ, RZ, UR6 ;  /* 0x00000006ff007e24 */ /* 0x000fe2000f8e00ff */
[----:B------:R-:W-:Y:S02]  /*b5e0*/  @P1 LEA.HI.X R3, R200, UR7, R204, 0x2, P2 ;  /* 0x00000007c8031c11 */ /* 0x000fe400090f14cc */
[----:B------:R1:W5:Y:S04]  /*b5f0*/  @P0 LDG.E R7, desc[UR36][R4.64] ;  /* 0x0000002404070981 */ /* 0x000368000c1e1900 */
[----:B------:R1:W5:Y:S01]  /*b600*/  @P1 LDG.E R0, desc[UR36][R2.64] ;  /* 0x0000002402001981 */ /* 0x000362000c1e1900 */
[----:B------:R-:W-:Y:S01]  /*b610*/  ISETP.NE.AND P2, PT, R202, RZ, PT ;  /* 0x000000ffca00720c */ /* 0x000fe20003f45270 */
[----:B------:R-:W2:-:S12]  /*b620*/  S2R R8, SR_TID.X ;  /* 0x0000000000087919 */ /* 0x000e980000002100 */
[----:B------:R-:W3:Y:S01]  /*b630*/  @!P2 LDC R202, c[0x0][0xbd4] ;  /* 0x0002f500ffcaab82 */ /* 0x000ee20000000800 */
[----:B--2---:R-:W-:Y:S01]  /*b640*/  VIADD R22, R8, 0xffffff80 ;  /* 0xffffff8008167836 */ /* 0x004fe20000000000 */
[----:B---3--:R-:W-:-:S04]  /*b650*/  ISETP.GT.AND P2, PT, R202, 0x1, PT ;  /* 0x00000001ca00780c */ /* 0x008fc80003f44270 */
[----:B------:R-:W-:Y:S01]  /*b660*/  ISETP.GT.AND P3, PT, R22, 0x7f, PT ;  /* 0x0000007f1600780c */ /* 0x000fe20003f64270 */
[----:B-1----:R-:W-:-:S12]  /*b670*/  @P1 BRA `(.L_x_10208) ;  /* 0x0000000000101947 */ /* 0x002fd80003800000 */
[----:B------:R-:W-:Y:S05]  /*b680*/  @!P0 BRA `(.L_x_10208) ;  /* 0x00000000000c8947 */ /* 0x000fea0003800000 */
[----:B------:R-:W2:Y:S04]  /*b690*/  LDG.E R3, desc[UR36][R4.64] ;  /* 0x0000002404037981 */ /* 0x000ea8000c1e1900 */
[----:B-----5:R-:W2:Y:S02]  /*b6a0*/  LDG.E R0, desc[UR36][R4.64+0x4] ;  /* 0x0000042404007981 */ /* 0x020ea4000c1e1900 */
[----:B--2---:R-:W-:-:S07]  /*b6b0*/  IMAD.IADD R0, R0, 0x1, -R3 ;  /* 0x0000000100007824 */ /* 0x004fce00078e0a03 */
.L_x_10208:
[----:B------:R-:W-:Y:S01]  /*b6c0*/  BSSY B1, `(.L_x_10209) ;  /* 0x000003b000017945 */ /* 0x000fe20003800000 */
[----:B------:R-:W-:Y:S02]  /*b6d0*/  SEL R21, R200, RZ, !P0 ;  /* 0x000000ffc8157207 */ /* 0x000fe40004000000 */
[----:B------:R-:W-:Y:S02]  /*b6e0*/  SEL R204, R204, RZ, !P0 ;  /* 0x000000ffcccc7207 */ /* 0x000fe40004000000 */
[----:B-----5:R-:W-:Y:S01]  /*b6f0*/  SHF.R.S32.HI R18, RZ, 0x1f, R7 ;  /* 0x0000001fff127819 */ /* 0x020fe20000011407 */
[----:B------:R-:W-:Y:S06]  /*b700*/  @P3 BRA `(.L_x_10210) ;  /* 0x0000000000d83947 */ /* 0x000fec0003800000 */
[----:B------:R-:W2:Y:S01]  /*b710*/  LDL R2, [R1+0x18] ;  /* 0x0000180001027983 */ /* 0x000ea20000100800 */
[----:B------:R-:W1:Y:S01]  /*b720*/  LDC R27, c[0x0][0xce8] ;  /* 0x00033a00ff1b7b82 */ /* 0x000e620000000800 */
[----:B--2---:R-:W-:Y:S02]  /*b730*/  R2UR UR6, R2 ;  /* 0x00000000020672ca */ /* 0x004fe400000e0000 */
[----:B------:R-:W2:Y:S11]  /*b740*/  S2R R2, SR_TID.X ;  /* 0x0000000000027919 */ /* 0x000eb60000002100 */
[----:B------:R-:W-:-:S04]  /*b750*/  IMAD.U32 R3, RZ, RZ, UR6 ;  /* 0x00000006ff037e24 */ /* 0x000fc8000f8e00ff */
[----:B--2---:R-:W-:Y:S02]  /*b760*/  IMAD R2, R3, 0x80, R2 ;  /* 0x0000008003027824 */ /* 0x004fe400078e0202 */
[----:B-1----:R-:W-:Y:S02]  /*b770*/  IMAD R3, R0, R27, RZ ;  /* 0x0000001b00037224 */ /* 0x002fe400078e02ff */
[----:B------:R-:W-:-:S05]  /*b780*/  VIADD R20, R2, 0xffffff80 ;  /* 0xffffff8002147836 */ /* 0x000fca0000000000 */
[----:B------:R-:W-:-:S13]  /*b790*/  ISETP.GE.AND P0, PT, R20, R3, PT ;  /* 0x000000031400720c */ /* 0x000fda0003f06270 */
[----:B------:R-:W-:Y:S05]  /*b7a0*/  @P0 BRA `(.L_x_10210) ;  /* 0x0000000000b00947 */ /* 0x000fea0003800000 */
[----:B------:R-:W2:Y:S01]  /*b7b0*/  LDL.LU R26, [R1+0x14] ;  /* 0x00001400011a7983 */ /* 0x000ea20000300800 */
[----:B------:R-:W-:Y:S01]  /*b7c0*/  ISETP.NE.AND P1, PT, R27, 0x1, PT ;  /* 0x000000011b00780c */ /* 0x000fe20003f25270 */
[----:B------:R-:W-:Y:S01]  /*b7d0*/  IMAD.MOV.U32 R16, RZ, RZ, 0xab8 ;  /* 0x00000ab8ff107424 */ /* 0x000fe200078e00ff */
[----:B------:R-:W-:Y:S01]  /*b7e0*/  ISETP.GT.AND P0, PT, R202, 0x1, PT ;  /* 0x00000001ca00780c */ /* 0x000fe20003f04270 */
[----:B------:R-:W1:Y:S01]  /*b7f0*/  LDC.64 R24, c[0x0][0xca8] ;  /* 0x00032a00ff187b82 */ /* 0x000e620000000a00 */
[----:B------:R-:W-:Y:S02]  /*b800*/  IMAD.MOV.U32 R15, RZ, RZ, R20 ;  /* 0x000000ffff0f7224 */ /* 0x000fe400078e0014 */
[----:B------:R-:W-:-:S05]  /*b810*/  SEL R16, R16, 0xa78, P0 ;  /* 0x00000a7810107807 */ /* 0x000fca0000000000 */
[----:B------:R-:W3:Y:S08]  /*b820*/  LDC.64 R4, c[0x0][R16+0x220] ;  /* 0x0000880010047b82 */ /* 0x000ef00000000a00 */
[----:B------:R-:W4:Y:S08]  /*b830*/  @P1 LDC R13, c[0x0][0xcec] ;  /* 0x00033b00ff0d1b82 */ /* 0x000f300000000800 */
[----:B------:R-:W5:Y:S08]  /*b840*/  LDC.64 R2, c[0x0][R16+0x218] ;  /* 0x0000860010027b82 */ /* 0x000f700000000a00 */
[----:B------:R-:W1:Y:S01]  /*b850*/  @P1 LDC R19, c[0x0][0xcf0] ;  /* 0x00033c00ff131b82 */ /* 0x000e620000000800 */
[----:B---3--:R-:W-:-:S07]  /*b860*/  IMAD R5, R5, R21, RZ ;  /* 0x0000001505057224 */ /* 0x008fce00078e02ff */
[----:B------:R-:W3:Y:S01]  /*b870*/  LDC.64 R8, c[0x0][R16+0x228] ;  /* 0x00008a0010087b82 */ /* 0x000ee20000000a00 */
[----:B----4-:R-:W-:-:S04]  /*b880*/  @P1 IMAD.HI.U32 R14, R20, R13, RZ ;  /* 0x0000000d140e1227 */ /* 0x010fc800078e00ff */
[----:B------:R-:W-:-:S03]  /*b890*/  IMAD.WIDE.U32 R12, R4, R21, RZ ;  /* 0x00000015040c7225 */ /* 0x000fc600078e00ff */
[----:B0-----:R-:W0:Y:S01]  /*b8a0*/  LDC.64 R10, c[0x0][R16+0x210] ;  /* 0x00008400100a7b82 */ /* 0x001e220000000a00 */
[-C--:B-----5:R-:W-:Y:S02]  /*b8b0*/  IMAD R17, R3, R201.reuse, RZ ;  /* 0x000000c903117224 */ /* 0x0a0fe400078e02ff */
[----:B------:R-:W-:-:S04]  /*b8c0*/  IMAD.WIDE.U32 R2, R2, R201, RZ ;  /* 0x000000c902027225 */ /* 0x000fc800078e00ff */
[----:B------:R-:W-:Y:S01]  /*b8d0*/  IMAD.IADD R17, R3, 0x1, R17 ;  /* 0x0000000103117824 */ /* 0x000fe200078e0211 */
[----:B-1----:R-:W-:Y:S01]  /*b8e0*/  @P1 SHF.R.U32.HI R15, RZ, R19, R14 ;  /* 0x00000013ff0f1219 */ /* 0x002fe2000001160e */
[----:B------:R-:W-:Y:S01]  /*b8f0*/  IMAD R19, R4, R204, R5 ;  /* 0x000000cc04137224 */ /* 0x000fe200078e0205 */
[----:B------:R-:W1:Y:S01]  /*b900*/  @!P0 LDC R24, c[0x0][0xc50] ;  /* 0x00031400ff188b82 */ /* 0x000e620000000800 */
[----:B------:R-:W-:Y:S02]  /*b910*/  IADD3 R4, P1, P3, R12, R2, R7 ;  /* 0x000000020c047210 */ /* 0x000fe40007b3e007 */
[----:B------:R-:W-:Y:S02]  /*b920*/  IMAD.IADD R19, R13, 0x1, R19 ;  /* 0x000000010d137824 */ /* 0x000fe400078e0213 */
[----:B------:R-:W-:-:S03]  /*b930*/  IMAD.MOV R12, RZ, RZ, -R15 ;  /* 0x000000ffff0c7224 */ /* 0x000fc600078e0a0f */
[----:B------:R-:W4:Y:S01]  /*b940*/  @!P0 LDC R25, c[0x0][0xc54] ;  /* 0x00031500ff198b82 */ /* 0x000f220000000800 */
[----:B--2---:R-:W-:-:S05]  /*b950*/  SEL R5, R26, RZ, P0 ;  /* 0x000000ff1a057207 */ /* 0x004fca0000000000 */
[----:B---3--:R-:W-:Y:S01]  /*b960*/  IMAD.WIDE.U32 R2, R8, R5, RZ ;  /* 0x0000000508027225 */ /* 0x008fe200078e00ff */
[----:B------:R-:W-:-:S03]  /*b970*/  IADD3.X R8, R19, R17, R18, P1, P3 ;  /* 0x0000001113087210 */ /* 0x000fc60000fe6412 */
[----:B------:R-:W-:Y:S01]  /*b980*/  IMAD R9, R9, R5, RZ ;  /* 0x0000000509097224 */ /* 0x000fe200078e02ff */
[----:B------:R-:W-:Y:S01]  /*b990*/  IADD3 R2, P0, P1, R15, R4, R2 ;  /* 0x000000040f027210 */ /* 0x000fe2000791e002 */
[----:B------:R-:W-:Y:S01]  /*b9a0*/  IMAD R5, R27, R12, R20 ;  /* 0x0000000c1b057224 */ /* 0x000fe200078e0214 */
[----:B------:R-:W-:Y:S01]  /*b9b0*/  SHF.R.S32.HI R15, RZ, 0x1f, R15 ;  /* 0x0000001fff0f7819 */ /* 0x000fe2000001140f */
[----:B------:R-:W-:Y:S02]  /*b9c0*/  IMAD.IADD R9, R3, 0x1, R9 ;  /* 0x0000000103097824 */ /* 0x000fe400078e0209 */
[----:B0-----:R-:W-:-:S03]  /*b9d0*/  IMAD R4, R11, R5, RZ ;  /* 0x000000050b047224 */ /* 0x001fc600078e02ff */
[----:B------:R-:W-:Y:S02]  /*b9e0*/  IADD3.X R3, R15, R8, R9, P0, P1 ;  /* 0x000000080f037210 */ /* 0x000fe400007e2409 */
[----:B------:R-:W-:Y:S01]  /*b9f0*/  SHF.R.S32.HI R9, RZ, 0x1f, R5 ;  /* 0x0000001fff097819 */ /* 0x000fe20000011405 */
[----:B------:R-:W-:-:S04]  /*ba00*/  IMAD.WIDE.U32 R2, R10, R5, R2 ;  /* 0x000000050a027225 */ /* 0x000fc800078e0002 */
[----:B------:R-:W-:Y:S01]  /*ba10*/  IMAD R9, R10, R9, R4 ;  /* 0x000000090a097224 */ /* 0x000fe200078e0204 */
[----:B-1----:R-:W-:-:S03]  /*ba20*/  LEA R4, P0, R2, R24, 0x2 ;  /* 0x0000001802047211 */ /* 0x002fc600078010ff */
[----:B------:R-:W-:-:S05]  /*ba30*/  IMAD.IADD R3, R3, 0x1, R9 ;  /* 0x0000000103037824 */ /* 0x000fca00078e0209 */
[----:B----4-:R-:W-:Y:S01]  /*ba40*/  LEA.HI.X R5, R2, R25, R3, 0x2, P0 ;  /* 0x0000001902057211 */ /* 0x010fe200000f1403 */
[----:B------:R-:W-:-:S05]  /*ba50*/  IMAD.MOV.U32 R3, RZ, RZ, -0x800000 ;  /* 0xff800000ff037424 */ /* 0x000fca00078e00ff */
[----:B------:R1:W-:Y:S02]  /*ba60*/  STG.E desc[UR36][R4.64], R3 ;  /* 0x0000000304007986 */ /* 0x0003e4000c101924 */
.L_x_10210:
[----:B------:R-:W-:Y:S05]  /*ba70*/  BSYNC B1 ;  /* 0x0000000000017941 */ /* 0x000fea0003800000 */
.L_x_10209:
[----:B------:R-:W-:Y:S05]  /*ba80*/  @P2 BRA `(.L_x_10205) ;  /* 0x00000008005c2947 */ /* 0x000fea0003800000 */
[----:B------:R-:W2:Y:S01]  /*ba90*/  LDL.LU R2, [R1+0x18] ;  /* 0x0000180001027983 */ /* 0x000ea20000300800 */
[----:B0-----:R-:W0:Y:S01]  /*baa0*/  LDC R11, c[0x0][0xce8] ;  /* 0x00033a00ff0b7b82 */ /* 0x001e220000000800 */
[----:B-1----:R-:W-:Y:S01]  /*bab0*/  SHF.R.S32.HI R3, RZ, 0x1f, R22 ;  /* 0x0000001fff037819 */ /* 0x002fe20000011416 */
[----:B------:R-:W-:Y:S01]  /*bac0*/  ULDC.64 UR6, c[0x0][0xba0] ;  /* 0x0002e80000067ab9 */ /* 0x000fe20000000a00 */
[----:B------:R-:W-:Y:S02]  /*bad0*/  BSSY B1, `(.L_x_10211) ;  /* 0x0000050000017945 */ /* 0x000fe40003800000 */
[----:B------:R-:W-:-:S04]  /*bae0*/  LEA.HI R4, R3, R22, RZ, 0x3 ;  /* 0x0000001603047211 */ /* 0x000fc800078f18ff */
[----:B------:R-:W-:Y:S02]  /*baf0*/  LOP3.LUT R9, R4, 0xfffffff8, RZ, 0xc0, !PT ;  /* 0xfffffff804097812 */ /* 0x000fe400078ec0ff */
[----:B------:R-:W-:-:S03]  /*bb00*/  SHF.R.S32.HI R15, RZ, 0x3, R4 ;  /* 0x00000003ff0f7819 */ /* 0x000fc60000011404 */
[----:B------:R-:W-:-:S04]  /*bb10*/  IMAD.IADD R22, R22, 0x1, -R9 ;  /* 0x0000000116167824 */ /* 0x000fc800078e0a09 */
[----:B------:R-:W-:Y:S01]  /*bb20*/  IMAD R4, R22, 0x20, R15 ;  /* 0x0000002016047824 */ /* 0x000fe200078e020f */
[----:B0-----:R-:W-:-:S13]  /*bb30*/  ISETP.NE.AND P0, PT, R11, 0x1, PT ;  /* 0x000000010b00780c */ /* 0x001fda0003f05270 */
[----:B------:R-:W0:Y:S08]  /*bb40*/  @P0 LDC R8, c[0x0][0xcec] ;  /* 0x00033b00ff080b82 */ /* 0x000e300000000800 */
[----:B------:R-:W1:Y:S01]  /*bb50*/  @P0 LDC R13, c[0x0][0xcf0] ;  /* 0x00033c00ff0d0b82 */ /* 0x000e620000000800 */
[----:B--2---:R-:W-:Y:S01]  /*bb60*/  R2UR UR8, R2 ;  /* 0x00000000020872ca */ /* 0x004fe200000e0000 */
[----:B------:R-:W-:-:S04]  /*bb70*/  IMAD R2, R18, UR6, RZ ;  /* 0x0000000612027c24 */ /* 0x000fc8000f8e02ff */
[C---:B------:R-:W-:Y:S02]  /*bb80*/  IMAD R5, R7.reuse, UR7, R2 ;  /* 0x0000000707057c24 */ /* 0x040fe4000f8e0202 */
[----:B------:R-:W-:Y:S01]  /*bb90*/  IMAD.WIDE.U32 R2, R7, UR6, RZ ;  /* 0x0000000607027c25 */ /* 0x000fe2000f8e00ff */
[----:B------:R-:W-:-:S03]  /*bba0*/  ULDC.64 UR6, c[0x0][0xbe8] ;  /* 0x0002fa0000067ab9 */ /* 0x000fc60000000a00 */
[----:B------:R-:W-:Y:S02]  /*bbb0*/  IMAD.IADD R3, R3, 0x1, R5 ;  /* 0x0000000103037824 */ /* 0x000fe400078e0205 */
[----:B------:R-:W-:Y:S02]  /*bbc0*/  IMAD.U32 R9, RZ, RZ, UR8 ;  /* 0x00000008ff097e24 */ /* 0x000fe4000f8e00ff */
[----:B------:R-:W-:-:S04]  /*bbd0*/  IMAD.WIDE.U32 R2, R201, UR6, R2 ;  /* 0x00000006c9027c25 */ /* 0x000fc8000f8e0002 */
[----:B------:R-:W-:Y:S02]  /*bbe0*/  IMAD R9, R9, 0x80, R4 ;  /* 0x0000008009097824 */ /* 0x000fe400078e0204 */
[----:B------:R-:W-:Y:S01]  /*bbf0*/  IMAD R3, R201, UR7, R3 ;  /* 0x00000007c9037c24 */ /* 0x000fe2000f8e0203 */
[----:B------:R-:W-:Y:S01]  /*bc00*/  ULDC.64 UR6, c[0x0][0xbf0] ;  /* 0x0002fc0000067ab9 */ /* 0x000fe20000000a00 */
[----:B0-----:R-:W-:-:S04]  /*bc10*/  @P0 IMAD.HI.U32 R4, R9, R8, RZ ;  /* 0x0000000809040227 */ /* 0x001fc800078e00ff */
[----:B------:R-:W-:Y:S01]  /*bc20*/  IMAD.MOV.U32 R5, RZ, RZ, R9 ;  /* 0x000000ffff057224 */ /* 0x000fe200078e0009 */
[----:B-1----:R-:W-:Y:S01]  /*bc30*/  @P0 SHF.R.U32.HI R5, RZ, R13, R4 ;  /* 0x0000000dff050219 */ /* 0x002fe20000011604 */
[----:B------:R-:W-:Y:S02]  /*bc40*/  IMAD R7, R204, UR6, RZ ;  /* 0x00000006cc077c24 */ /* 0x000fe4000f8e02ff */
[----:B------:R-:W-:Y:S01]  /*bc50*/  IMAD.WIDE.U32 R2, R21, UR6, R2 ;  /* 0x0000000615027c25 */ /* 0x000fe2000f8e0002 */
[----:B------:R-:W-:-:S03]  /*bc60*/  SHF.R.S32.HI R4, RZ, 0x1f, R5 ;  /* 0x0000001fff047819 */ /* 0x000fc60000011405 */
[----:B------:R-:W-:Y:S01]  /*bc70*/  IMAD R7, R21, UR7, R7 ;  /* 0x0000000715077c24 */ /* 0x000fe2000f8e0207 */
[----:B------:R-:W-:Y:S01]  /*bc80*/  ULDC.64 UR6, c[0x0][0xbe0] ;  /* 0x0002f80000067ab9 */ /* 0x000fe20000000a00 */
[----:B------:R-:W-:Y:S02]  /*bc90*/  IMAD.MOV R8, RZ, RZ, -R5 ;  /* 0x000000ffff087224 */ /* 0x000fe400078e0a05 */
[----:B------:R-:W-:Y:S02]  /*bca0*/  IMAD.IADD R3, R3, 0x1, R7 ;  /* 0x0000000103037824 */ /* 0x000fe400078e0207 */
[----:B------:R-:W-:Y:S02]  /*bcb0*/  IMAD R7, R11, R8, R9 ;  /* 0x000000080b077224 */ /* 0x000fe400078e0209 */
[----:B------:R-:W-:Y:S02]  /*bcc0*/  IMAD R4, R4, UR6, RZ ;  /* 0x0000000604047c24 */ /* 0x000fe4000f8e02ff */
[----:B------:R-:W-:-:S04]  /*bcd0*/  IMAD.WIDE.U32 R2, R5, UR6, R2 ;  /* 0x0000000605027c25 */ /* 0x000fc8000f8e0002 */
[----:B------:R-:W-:Y:S01]  /*bce0*/  IMAD R9, R5, UR7, R4 ;  /* 0x0000000705097c24 */ /* 0x000fe2000f8e0204 */
[----:B------:R-:W-:Y:S01]  /*bcf0*/  SHF.R.S32.HI R4, RZ, 0x1f, R7 ;  /* 0x0000001fff047819 */ /* 0x000fe20000011407 */
[----:B------:R-:W-:Y:S01]  /*bd00*/  ULDC.64 UR6, c[0x0][0xbd8] ;  /* 0x0002f60000067ab9 */ /* 0x000fe20000000a00 */
[----:B------:R-:W-:Y:S02]  /*bd10*/  IMAD.U32 R8, RZ, RZ, UR8 ;  /* 0x00000008ff087e24 */ /* 0x000fe4000f8e00ff */
[----:B------:R-:W-:Y:S02]  /*bd20*/  IMAD.IADD R3, R3, 0x1, R9 ;  /* 0x0000000103037824 */ /* 0x000fe400078e0209 */
[----:B------:R-:W-:Y:S02]  /*bd30*/  IMAD R4, R4, UR6, RZ ;  /* 0x0000000604047c24 */ /* 0x000fe4000f8e02ff */
[----:B------:R-:W-:Y:S02]  /*bd40*/  IMAD R8, R8, 0x80, R15 ;  /* 0x0000008008087824 */ /* 0x000fe400078e020f */
[----:B------:R-:W-:-:S02]  /*bd50*/  IMAD R5, R7, UR7, R4 ;  /* 0x0000000707057c24 */ /* 0x000fc4000f8e0204 */
[----:B------:R-:W-:Y:S01]  /*bd60*/  IMAD.WIDE.U32 R2, R7, UR6, R2 ;  /* 0x0000000607027c25 */ /* 0x000fe2000f8e0002 */
[----:B------:R-:W-:-:S03]  /*bd70*/  ULDC.64 UR6, c[0x0][0xb80] ;  /* 0x0002e00000067ab9 */ /* 0x000fc60000000a00 */
[----:B------:R-:W-:Y:S02]  /*bd80*/  IMAD R11, R0, R11, RZ ;  /* 0x0000000b000b7224 */ /* 0x000fe400078e02ff */
[----:B------:R-:W-:Y:S02]  /*bd90*/  VIADD R4, R8, 0x40 ;  /* 0x0000004008047836 */ /* 0x000fe40000000000 */
[----:B------:R-:W-:Y:S01]  /*bda0*/  IMAD.IADD R3, R3, 0x1, R5 ;  /* 0x0000000103037824 */ /* 0x000fe200078e0205 */
[----:B------:R-:W-:Y:S01]  /*bdb0*/  LEA R5, P2, R2, UR6, 0x1 ;  /* 0x0000000602057c11 */ /* 0x000fe2000f8408ff */
[----:B------:R-:W-:Y:S01]  /*bdc0*/  VIADD R0, R8, 0x20 ;  /* 0x0000002008007836 */ /* 0x000fe20000000000 */
[-C--:B------:R-:W-:Y:S01]  /*bdd0*/  ISETP.GE.AND P0, PT, R4, R11.reuse, PT ;  /* 0x0000000b0400720c */ /* 0x080fe20003f06270 */
[----:B------:R-:W-:Y:S01]  /*bde0*/  IMAD.SHL.U32 R7, R22, 0x8, RZ ;  /* 0x0000000816077824 */ /* 0x000fe200078e00ff */
[----:B------:R-:W-:Y:S02]  /*bdf0*/  LEA.HI.X R4, R2, UR7, R3, 0x1, P2 ;  /* 0x0000000702047c11 */ /* 0x000fe400090f0c03 */
[-C--:B------:R-:W-:Y:S01]  /*be00*/  ISETP.GE.AND P2, PT, R8, R11.reuse, PT ;  /* 0x0000000b0800720c */ /* 0x080fe20003f46270 */
[C---:B------:R-:W-:Y:S01]  /*be10*/  VIADD R9, R7.reuse, 0x40 ;  /* 0x0000004007097836 */ /* 0x040fe20000000000 */
[----:B------:R-:W-:Y:S01]  /*be20*/  ISETP.GE.AND P1, PT, R0, R11, PT ;  /* 0x0000000b0000720c */ /* 0x000fe20003f26270 */
[C---:B------:R-:W-:Y:S01]  /*be30*/  VIADD R13, R7.reuse, 0xc0 ;  /* 0x000000c0070d7836 */ /* 0x040fe20000000000 */
[----:B------:R0:W1:Y:S01]  /*be40*/  SHFL.IDX PT, R2, R5, RZ, 0x181f ;  /* 0x00181fff05027589 */ /* 0x00006200000e0000 */
[----:B------:R-:W-:Y:S01]  /*be50*/  VIADD R15, R7, 0x80 ;  /* 0x00000080070f7836 */ /* 0x000fe20000000000 */
[----:B------:R-:W-:-:S02]  /*be60*/  SHF.R.S32.HI R16, RZ, 0x1f, R7 ;  /* 0x0000001fff107819 */ /* 0x000fc40000011407 */
[----:B------:R0:W2:Y:S01]  /*be70*/  SHFL.IDX PT, R0, R4, RZ, 0x181f ;  /* 0x00181fff04007589 */ /* 0x0000a200000e0000 */
[----:B------:R-:W-:Y:S02]  /*be80*/  SHF.R.S32.HI R10, RZ, 0x1f, R9 ;  /* 0x0000001fff0a7819 */ /* 0x000fe40000011409 */
[----:B------:R-:W-:Y:S02]  /*be90*/  SHF.R.S32.HI R12, RZ, 0x1f, R13 ;  /* 0x0000001fff0c7819 */ /* 0x000fe4000001140d */
        /* <DEDUP_REMOVED lines=19> */
.L_x_10212:
[----:B------:R-:W-:Y:S05]  /*bfd0*/  BSYNC B1 ;  /* 0x0000000000017941 */ /* 0x000fea0003800000 */
.L_x_10211:
        /* <DEDUP_REMOVED lines=21> */
.L_x_10214:
[----:B------:R-:W-:Y:S05]  /*c130*/  BSYNC B1 ;  /* 0x0000000000017941 */ /* 0x000fea0003800000 */
.L_x_10213:
        /* <DEDUP_REMOVED lines=21> */
.L_x_10216:
[----:B------:R-:W-:Y:S05]  /*c290*/  BSYNC B1 ;  /* 0x0000000000017941 */ /* 0x000fea0003800000 */
.L_x_10215:
        /* <DEDUP_REMOVED lines=11> */
[----:B0-----:R-:W-:Y:S02]  /*c350*/  @!P3 LEA.HI.X R19, R7, R4, R16, 0x1, P4 ;  /* 0x000000040713b211 */ /* 0x001fe400020f0c10 */
        /* <DEDUP_REMOVED lines=10> */
.L_x_10205:
[----:B------:R-:W-:Y:S05]  /*c400*/  BSYNC B0 ;  /* 0x0000000000007941 */ /* 0x000fea0003800000 */
.L_x_10195:
[----:B------:R-:W-:Y:S02]  /*c410*/  ULDC UR6, c[0x0][0xd3c] ;  /* 0x00034f0000067ab9 */ /* 0x000fe40000000800 */
[----:B------:R-:W-:-:S06]  /*c420*/  UISETP.GE.AND UP0, UPT, UR5, UR6, UPT ;  /* 0x000000060500728c */ /* 0x000fcc000bf06270 */
[----:B------:R-:W-:-:S13]  /*c430*/  PLOP3.LUT P0, PT, PT, PT, UP0, 0x80, 0x0 ;  /* 0x000000000000781c */ /* 0x000fda0003f0f008 */
[----:B------:R-:W-:Y:S05]  /*c440*/  @!P0 BRA `(.L_x_10217) ;  /* 0xffffff4c00288947 */ /* 0x000fea000383ffff */
[----:B------:R-:W-:Y:S05]  /*c450*/  EXIT ;  /* 0x000000000000794d */ /* 0x000fea0003800000 */
.L_x_10165:
        /* <DEDUP_REMOVED lines=16> */
.L_x_10218:
        /* <DEDUP_REMOVED lines=43> */
.L_x_10222:
        /* <DEDUP_REMOVED lines=35> */
.L_x_10220:
        /* <DEDUP_REMOVED lines=12> */
[----:B0-----:R-:W-:-:S06]  /*cb00*/  IADD3 R2, R10, 0xffffffe, RZ ;  /* 0x0ffffffe0a027810 */ /* 0x001fcc0007ffe0ff */
[----:B------:R-:W0:Y:S02]  /*cb10*/  F2I.FTZ.U32.TRUNC.NTZ R3, R2 ;  /* 0x0000000200037305 */ /* 0x000e24000021f000 */
[----:B0-----:R-:W-:Y:S01]  /*cb20*/  IMAD.MOV R12, RZ, RZ, -R3 ;  /* 0x000000ffff0c7224 */ /* 0x001fe200078e0a03 */
[----:B-12---:R-:W-:Y:S06]  /*cb30*/  @!P0 BRA `(.L_x_10223) ;  /* 0x0000000000088947 */ /* 0x006fec0003800000 */
[----:B------:R-:W-:-:S06]  /*cb40*/  VIADD R16, R19, 0xffffffff ;  /* 0xffffffff13107836 */ /* 0x000fcc0000000000 */
[----:B------:R0:W1:Y:S02]  /*cb50*/  SHFL.IDX PT, R16, R5, R16, 0x1f ;  /* 0x00001f1005107589 */ /* 0x00006400000e0000 */
.L_x_10223:
        /* <DEDUP_REMOVED lines=58> */
.L_x_10221:
[----:B------:R-:W-:Y:S01]  /*cf00*/  ULDC UR4, c[0x0][0xd3c] ;  /* 0x00034f0000047ab9 */ /* 0x000fe20000000800 */
[----:B------:R-:W-:Y:S02]  /*cf10*/  IMAD.MOV.U32 R17, RZ, RZ, RZ ;  /* 0x000000ffff117224 */ /* 0x000fe400078e00ff */
[----:B------:R-:W-:Y:S02]  /*cf20*/  IMAD.U32 R16, RZ, RZ, UR6 ;  /* 0x00000006ff107e24 */ /* 0x000fe4000f8e00ff */
[----:B------:R-:W-:Y:S02]  /*cf30*/  IMAD.MOV.U32 R18, RZ, RZ, RZ ;  /* 0x000000ffff127224 */ /* 0x000fe400078e00ff */
[----:B------:R-:W-:-:S07]  /*cf40*/  IMAD.U32 R19, RZ, RZ, UR4 ;  /* 0x00000004ff137e24 */ /* 0x000fce000f8e00ff */
.L_x_10224:
[----:B------:R-:W-:-:S13]  /*cf50*/  ISETP.NE.AND P0, PT, R7, RZ, PT ;  /* 0x000000ff0700720c */ /* 0x000fda0003f05270 */
[----:B------:R-:W0:Y:S01]  /*cf60*/  @!P0 S2R R3, SR_CgaCtaId ;  /* 0x0000000000038919 */ /* 0x000e220000008800 */
[----:B------:R-:W-:-:S04]  /*cf70*/  @!P0 MOV R2, 0x400 ;  /* 0x0000040000028802 */ /* 0x000fc80000000f00 */
[----:B0-----:R-:W-:-:S05]  /*cf80*/  @!P0 LEA R2, R3, R2, 0x18 ;  /* 0x0000000203028211 */ /* 0x001fca00078ec0ff */
[----:B------:R1:W-:Y:S01]  /*cf90*/  @!P0 STS.128 [R2+0x324d0], R16 ;  /* 0x0324d01002008388 */ /* 0x0003e20000000c00 */
[----:B------:R-:W-:Y:S06]  /*cfa0*/  BAR.ARV 0x5, 0x180 ;  /* 0x0146000000007b1d */ /* 0x000fec0000002000 */
.L_x_10219:
        /* <DEDUP_REMOVED lines=27> */
[C---:B------:R-:W-:Y:S02]  /*d160*/  LOP3.LUT R2, R4.reuse, 0x80, RZ, 0xfc, !PT ;  /* 0x0000008004027812 */ /* 0x040fe400078efcff */
[----:B------:R-:W-:Y:S01]  /*d170*/  LOP3.LUT R0, R4, 0xc0, RZ, 0xfc, !PT ;  /* 0x000000c004007812 */ /* 0x000fe200078efcff */
[----:B------:R-:W-:-:S04]  /*d180*/  IMAD.U32 R22, RZ, RZ, UR4 ;  /* 0x00000004ff167e24 */ /* 0x000fc8000f8e00ff */
[----:B-1----:R-:W-:-:S07]  /*d190*/  IMAD R26, R29, 0x2, R22 ;  /* 0x000000021d1a7824 */ /* 0x002fce00078e0216 */
.L_x_10292:
[----:B0-----:R-:W0:Y:S02]  /*d1a0*/  LDC.64 R34, c[0x0][0xd88] ;  /* 0x00036200ff227b82 */ /* 0x001e240000000a00 */
[----:B0-----:R-:W-:-:S06]  /*d1b0*/  IMAD.WIDE R34, R19, 0x4, R34 ;  /* 0x0000000413227825 */ /* 0x001fcc00078e0222 */
[----:B--2---:R0:W2:Y:S01]  /*d1c0*/  LDG.E R34, desc[UR36][R34.64] ;  /* 0x0000002422227981 */ /* 0x0040a2000c1e1900 */
[----:B------:R-:W-:Y:S05]  /*d1d0*/  YIELD ;  /* 0x0000000000007946 */ /* 0x000fea0003800000 */
[----:B------:R-:W-:Y:S01]  /*d1e0*/  ULDC.64 UR4, c[0x0][0xb20] ;  /* 0x0002c80000047ab9 */ /* 0x000fe20000000a00 */
[----:B------:R-:W-:Y:S01]  /*d1f0*/  IMAD.MOV.U32 R32, RZ, RZ, RZ ;  /* 0x000000ffff207224 */ /* 0x000fe200078e00ff */
[----:B------:R-:W-:Y:S01]  /*d200*/  ISETP.NE.U32.AND P0, PT, RZ, UR4, PT ;  /* 0x00000004ff007c0c */ /* 0x000fe2000bf05070 */
[----:B------:R-:W-:-:S03]  /*d210*/  ULDC.64 UR6, c[0x0][0xb10] ;  /* 0x0002c40000067ab9 */ /* 0x000fc60000000a00 */
[----:B------:R-:W-:Y:S01]  /*d220*/  ISETP.NE.AND.EX P0, PT, RZ, UR5, PT, P0 ;  /* 0x00000005ff007c0c */ /* 0x000fe2000bf05300 */
[----:B0-----:R-:W-:Y:S01]  /*d230*/  IMAD.MOV.U32 R35, RZ, RZ, RZ ;  /* 0x000000ffff237224 */ /* 0x001fe200078e00ff */
        /* <DEDUP_REMOVED lines=29> */
[----:B----4-:R-:W-:Y:S05]  /*d410*/  @P0 BRA `(.L_x_10226) ;  /* 0x0000000000200947 */ /* 0x010fea0003800000 */
        /* <DEDUP_REMOVED lines=8> */
.L_x_10226:
        /* <DEDUP_REMOVED lines=9> */
.L_x_10227:
        /* <DEDUP_REMOVED lines=9> */
.L_x_10228:
        /* <DEDUP_REMOVED lines=43> */
.L_x_10230:
[----:B------:R-:W-:Y:S05]  /*d870*/  BSYNC B0 ;  /* 0x0000000000007941 */ /* 0x000fea0003800000 */
.L_x_10229:
        /* <DEDUP_REMOVED lines=23> */
.L_x_10232:
        /* <DEDUP_REMOVED lines=20> */
.L_x_10235:
[----:B------:R-:W-:Y:S05]  /*db30*/  BSYNC B6 ;  /* 0x0000000000067941 */ /* 0x000fea0003800000 */
.L_x_10234:
        /* <DEDUP_REMOVED lines=20> */
.L_x_10238:
        /* <DEDUP_REMOVED lines=15> */
.L_x_10237:
[----:B------:R-:W-:Y:S05]  /*dd70*/  BSYNC B6 ;  /* 0x0000000000067941 */ /* 0x000fea0003800000 */
.L_x_10236:
        /* <DEDUP_REMOVED lines=12> */
[----:B------:R-:W1:Y:S01]  /*de40*/  S2R R20, SR_TID.X ;  /* 0x0000000000147919 */ /* 0x000e620000002100 */
[----:B0-----:R-:W-:-:S13]  /*de50*/  ISETP.NE.AND P2, PT, R8, 0x1, PT ;  /* 0x000000010800780c */ /* 0x001fda0003f45270 */
[----:B------:R-:W0:Y:S08]  /*de60*/  @P2 LDC R6, c[0x0][0x434] ;  /* 0x00010d00ff062b82 */ /* 0x000e300000000800 */
[----:B---3--:R-:W3:Y:S01]  /*de70*/  @P2 LDC R2, c[0x0][0x438] ;  /* 0x00010e00ff022b82 */ /* 0x008ee20000000800 */
[----:B-1----:R-:W-:-:S05]  /*de80*/  IMAD.SHL.U32 R20, R20, 0x10, RZ ;  /* 0x0000001014147824 */ /* 0x002fca00078e00ff */
[----:B------:R-:W-:Y:S02]  /*de90*/  LOP3.LUT R20, R0, 0x70, R20, 0xf8, !PT ;  /* 0x0000007000147812 */ /* 0x000fe400078ef814 */
[----:B------:R-:W-:-:S04]  /*dea0*/  LOP3.LUT R23, R23, 0xffff7fff, RZ, 0xc0, !PT ;  /* 0xffff7fff17177812 */ /* 0x000fc800078ec0ff */
[----:B------:R-:W-:-:S04]  /*deb0*/  @P2 LOP3.LUT R23, R23, 0x8000, RZ, 0xfc, !PT ;  /* 0x0000800017172812 */ /* 0x000fc800078efcff */
[----:B------:R-:W-:Y:S01]  /*dec0*/  LOP3.LUT R23, R23, 0xffffffef, RZ, 0xc0, !PT ;  /* 0xffffffef17177812 */ /* 0x000fe200078ec0ff */
[----:B------:R-:W-:Y:S01]  /*ded0*/  IMAD.MOV.U32 R36, RZ, RZ, RZ ;  /* 0x000000ffff247224 */ /* 0x000fe200078e00ff */
[----:B------:R-:W-:Y:S01]  /*dee0*/  UMOV UR5, 0xffffffff ;  /* 0xffffffff00057882 */ /* 0x000fe20000000000 */
[----:B------:R-:W-:Y:S01]  /*def0*/  LOP3.LUT R18, R18, 0xffff, RZ, 0xc0, !PT ;  /* 0x0000ffff12127812 */ /* 0x000fe200078ec0ff */
[----:B--2---:R-:W-:-:S04]  /*df00*/  VIADD R0, R21, 0xffffffff ;  /* 0xffffffff15007836 */ /* 0x004fc80000000000 */
[----:B------:R-:W-:-:S05]  /*df10*/  IMAD R37, R0, 0x60, R20 ;  /* 0x0000006000257824 */ /* 0x000fca00078e0214 */
[----:B------:R-:W-:-:S04]  /*df20*/  ISETP.GE.AND P0, PT, R37, R25, PT ;  /* 0x000000192500720c */ /* 0x000fc80003f06270 */
[----:B------:R-:W-:Y:S01]  /*df30*/  ISETP.GT.U32.OR P0, PT, R20, 0x5f, P0 ;  /* 0x0000005f1400780c */ /* 0x000fe20000704470 */
[----:B------:R-:W1:Y:S01]  /*df40*/  S2R R21, SR_TID.X ;  /* 0x0000000000157919 */ /* 0x000e620000002100 */
[----:B------:R-:W-:-:S11]  /*df50*/  IMAD.IADD R37, R37, 0x1, R32 ;  /* 0x0000000125257824 */ /* 0x000fd600078e0220 */
[----:B------:R-:W2:Y:S01]  /*df60*/  @!P0 LDC.64 R4, c[0x0][0x428] ;  /* 0x00010a00ff048b82 */ /* 0x000ea20000000a00 */
[----:B0-----:R-:W-:Y:S01]  /*df70*/  @P2 IMAD.HI.U32 R3, R37, R6, RZ ;  /* 0x0000000625032227 */ /* 0x001fe200078e00ff */
[----:B----4-:R-:W-:-:S03]  /*df80*/  SHF.R.S32.HI R33, RZ, 0x1f, R28 ;  /* 0x0000001fff217819 */ /* 0x010fc6000001141c */
[----:B------:R-:W-:Y:S01]  /*df90*/  IMAD.MOV.U32 R6, RZ, RZ, R37 ;  /* 0x000000ffff067224 */ /* 0x000fe200078e0025 */
[----:B---3--:R-:W-:-:S04]  /*dfa0*/  @P2 SHF.R.U32.HI R6, RZ, R2, R3 ;  /* 0x00000002ff062219 */ /* 0x008fc80000011603 */
[--C-:B------:R-:W-:Y:S01]  /*dfb0*/  @!P0 SHF.R.S32.HI R3, RZ, 0x1f, R6.reuse ;  /* 0x0000001fff038819 */ /* 0x100fe20000011406 */
[----:B------:R-:W-:Y:S02]  /*dfc0*/  @!P0 IMAD.MOV.U32 R2, RZ, RZ, R6 ;  /* 0x000000ffff028224 */ /* 0x000fe400078e0006 */
[-C--:B--2---:R-:W-:Y:S02]  /*dfd0*/  @!P0 IMAD R7, R33, R4.reuse, RZ ;  /* 0x0000000421078224 */ /* 0x084fe400078e02ff */
[----:B------:R-:W-:-:S04]  /*dfe0*/  @!P0 IMAD.WIDE.U32 R2, R28, R4, R2 ;  /* 0x000000041c028225 */ /* 0x000fc800078e0002 */
[----:B------:R-:W-:Y:S02]  /*dff0*/  @!P0 IMAD R7, R28, R5, R7 ;  /* 0x000000051c078224 */ /* 0x000fe400078e0207 */
[----:B------:R-:W0:Y:S01]  /*e000*/  @!P0 LDC.64 R4, c[0x0][0x418] ;  /* 0x00010600ff048b82 */ /* 0x000e220000000a00 */
[----:B-1----:R-:W-:-:S05]  /*e010*/  IMAD.SHL.U32 R21, R21, 0x8, RZ ;  /* 0x0000000815157824 */ /* 0x002fca00078e00ff */
[----:B------:R-:W-:-:S04]  /*e020*/  LOP3.LUT R21, R21, 0x38, RZ, 0xc0, !PT ;  /* 0x0000003815157812 */ /* 0x000fc800078ec0ff */
[----:B------:R-:W-:-:S04]  /*e030*/  LOP3.LUT R10, R21, 0x40, RZ, 0xfc, !PT ;  /* 0x00000040150a7812 */ /* 0x000fc800078efcff */
[----:B------:R-:W-:Y:S01]  /*e040*/  ISETP.GE.AND P3, PT, R10, UR4, PT ;  /* 0x000000040a007c0c */ /* 0x000fe2000bf66270 */
[----:B------:R-:W-:Y:S01]  /*e050*/  @!P0 IMAD.IADD R7, R3, 0x1, R7 ;  /* 0x0000000103078824 */ /* 0x000fe200078e0207 */
[----:B------:R-:W-:Y:S02]  /*e060*/  LOP3.LUT R9, R21, 0x80, RZ, 0xfc, !PT ;  /* 0x0000008015097812 */ /* 0x000fe400078efcff */
[----:B0-----:R-:W-:-:S04]  /*e070*/  @!P0 LEA R4, P1, R2, R4, 0x2 ;  /* 0x0000000402048211 */ /* 0x001fc800078210ff */
[----:B------:R-:W-:Y:S02]  /*e080*/  @!P0 LEA.HI.X R5, R2, R5, R7, 0x2, P1 ;  /* 0x0000000502058211 */ /* 0x000fe400008f1407 */
[----:B------:R-:W-:-:S03]  /*e090*/  ISETP.GE.AND P1, PT, R9, UR4, PT ;  /* 0x0000000409007c0c */ /* 0x000fc6000bf26270 */
[----:B------:R-:W-:Y:S01]  /*e0a0*/  @P3 LOP3.LUT R23, R23, 0x10, RZ, 0xfc, !PT ;  /* 0x0000001017173812 */ /* 0x000fe200078efcff */
[----:B------:R-:W-:Y:S01]  /*e0b0*/  IMAD.MOV R2, RZ, RZ, -R6 ;  /* 0x000000ffff027224 */ /* 0x000fe200078e0a06 */
[----:B------:R-:W-:Y:S01]  /*e0c0*/  ISETP.GE.AND P2, PT, R21, UR4, PT ;  /* 0x0000000415007c0c */ /* 0x000fe2000bf46270 */
[----:B------:R0:W5:Y:S01]  /*e0d0*/  @!P0 LDG.E R36, desc[UR36][R4.64] ;  /* 0x0000002404248981 */ /* 0x000162000c1e1900 */
[----:B------:R-:W-:Y:S01]  /*e0e0*/  LOP3.LUT R23, R23, 0xfffffffe, RZ, 0xc0, !PT ;  /* 0xfffffffe17177812 */ /* 0x000fe200078ec0ff */
[----:B------:R-:W-:Y:S01]  /*e0f0*/  IMAD R37, R8, R2, R37 ;  /* 0x0000000208257224 */ /* 0x000fe200078e0225 */
[----:B------:R-:W-:Y:S02]  /*e100*/  LOP3.LUT R8, R21, 0xc0, RZ, 0xfc, !PT ;  /* 0x000000c015087812 */ /* 0x000fe400078efcff */
[----:B------:R-:W-:Y:S02]  /*e110*/  LOP3.LUT R23, R23, 0xfffffff7, RZ, 0xc0, !PT ;  /* 0xfffffff717177812 */ /* 0x000fe400078ec0ff */
[----:B------:R-:W-:-:S02]  /*e120*/  ISETP.GE.AND P0, PT, R8, UR4, PT ;  /* 0x0000000408007c0c */ /* 0x000fc4000bf06270 */
[----:B------:R-:W-:-:S04]  /*e130*/  @P1 LOP3.LUT R23, R23, 0x8, RZ, 0xfc, !PT ;  /* 0x0000000817171812 */ /* 0x000fc800078efcff */
[----:B------:R-:W-:-:S04]  /*e140*/  @P2 LOP3.LUT R23, R23, 0x1, RZ, 0xfc, !PT ;  /* 0x0000000117172812 */ /* 0x000fc800078efcff */
[----:B------:R-:W-:Y:S01]  /*e150*/  LOP3.LUT R23, R23, 0xfffffffb, RZ, 0xc0, !PT ;  /* 0xfffffffb17177812 */ /* 0x000fe200078ec0ff */
[----:B------:R-:W-:-:S03]  /*e160*/  IMAD.U32 R2, RZ, RZ, UR38 ;  /* 0x00000026ff027e24 */ /* 0x000fc6000f8e00ff */
[----:B------:R-:W-:Y:S01]  /*e170*/  @P0 LOP3.LUT R23, R23, 0x4, RZ, 0xfc, !PT ;  /* 0x0000000417170812 */ /* 0x000fe200078efcff */
[----:B0-----:R-:W-:Y:S06]  /*e180*/  BRA.DIV UR5, `(.L_x_10239) ;  /* 0x0000004a05707947 */ /* 0x001fec000b800000 */
.L_x_10310:
[----:B------:R-:W-:Y:S02]  /*e190*/  SEL R3, RZ, 0x1, P2 ;  /* 0x00000001ff037807 */ /* 0x000fe40001000000 */
        /* <DEDUP_REMOVED lines=9> */
.L_x_10240:
[----:B------:R-:W-:Y:S01]  /*e230*/  IMAD R31, R0, -0x60, R25 ;  /* 0xffffffa0001f7824 */ /* 0x000fe200078e0219 */
[----:B------:R-:W-:Y:S01]  /*e240*/  SHF.L.U32 R0, R27, 0x1f, RZ ;  /* 0x0000001f1b007819 */ /* 0x000fe200000006ff */
[----:B------:R-:W-:Y:S01]  /*e250*/  IMAD R25, R24, 0x8, R22 ;  /* 0x0000000818197824 */ /* 0x000fe200078e0216 */
[----:B------:R-:W-:Y:S03]  /*e260*/  BSSY B0, `(.L_x_10241) ;  /* 0x0000003000007945 */ /* 0x000fe60003800000 */
[----:B------:R-:W0:Y:S02]  /*e270*/  SYNCS.PHASECHK.TRANS64.TRYWAIT P0, [R25+URZ+0x32440], R0 ;  /* 0x03244000190075a7 */ /* 0x000e24000800017f */
[----:B0-----:R-:W-:Y:S05]  /*e280*/  @!P0 BRA `(.L_x_10242) ;  /* 0x0000004800648947 */ /* 0x001fea0003800000 */
.L_x_10311:
[----:B------:R-:W-:Y:S05]  /*e290*/  BSYNC B0 ;  /* 0x0000000000007941 */ /* 0x000fea0003800000 */
.L_x_10241:
        /* <DEDUP_REMOVED lines=87> */
.L_x_10325:
        /* <DEDUP_REMOVED lines=10> */
.L_x_10244:
        /* <DEDUP_REMOVED lines=10> */
.L_x_10245:
[----:B------:R1:W5:Y:S01]  /*e950*/  LDL.LU R0, [R1] ;  /* 0x0000000001007983 */ /* 0x0003620000300800 */
[----:B------:R-:W-:Y:S01]  /*e960*/  LOP3.LUT P0, RZ, R23, 0x40, RZ, 0xc0, !PT ;  /* 0x0000004017ff7812 */ /* 0x000fe2000780c0ff */
[----:B------:R1:W-:-:S12]  /*e970*/  SYNCS.ARRIVE.TRANS64.A1T0 RZ, [R25+URZ+0x32430], RZ ;  /* 0x032430ff19ff79a7 */ /* 0x0003d8000810003f */
[----:B------:R-:W-:Y:S05]  /*e980*/  WARPSYNC.ALL ;  /* 0x0000000000007948 */ /* 0x000fea0003800000 */
[----:B------:R-:W-:Y:S01]  /*e990*/  SEL R34, R34, RZ, !P0 ;  /* 0x000000ff22227207 */ /* 0x000fe20004000000 */
[----:B------:R-:W-:Y:S01]  /*e9a0*/  BSSY B6, `(.L_x_10246) ;  /* 0x0000019000067945 */ /* 0x000fe20003800000 */
[----:B------:R-:W-:Y:S01]  /*e9b0*/  BAR.SYNC.DEFER_BLOCKING 0x8, 0x180 ;  /* 0x0206000000007b1d */ /* 0x000fe20000010000 */
[----:B-----5:R-:W-:-:S05]  /*e9c0*/  SEL R0, R0, RZ, !P0 ;  /* 0x000000ff00007207 */ /* 0x020fca0004000000 */
[----:B------:R2:W-:Y:S02]  /*e9d0*/  STL [R1+0x8], R0 ;  /* 0x0000080001007387 */ /* 0x0005e40000100800 */
[----:B--2---:R-:W-:-:S05]  /*e9e0*/  VIADD R0, R22, 0x18400 ;  /* 0x0001840016007836 */ /* 0x004fca0000000000 */
[----:B------:R-:W-:Y:S02]  /*e9f0*/  LOP3.LUT P0, RZ, R0, 0x3ff, RZ, 0xc0, !PT ;  /* 0x000003ff00ff7812 */ /* 0x000fe4000780c0ff */
[----:B------:R-:W-:-:S05]  /*ea00*/  SHF.R.S32.HI R0, RZ, 0x1f, R35 ;  /* 0x0000001fff007819 */ /* 0x000fca0000011423 */
[----:B------:R2:W-:Y:S06]  /*ea10*/  STL [R1], R0 ;  /* 0x0000000001007387 */ /* 0x0005ec0000100800 */
        /* <DEDUP_REMOVED lines=17> */
.L_x_10247:
[----:B------:R-:W-:Y:S05]  /*eb30*/  BSYNC B6 ;  /* 0x0000000000067941 */ /* 0x000fea0003800000 */
.L_x_10246:
[----:B------:R-:W3:Y:S01]  /*eb40*/  LDL R21, [R1] ;  /* 0x0000000001157983 */ /* 0x000ee20000100800 */
[----:B------:R-:W4:Y:S03]  /*eb50*/  LDC R7, c[0x0][0x448] ;  /* 0x00011200ff077b82 */ /* 0x000f260000000800 */
[----:B------:R-:W5:Y:S01]  /*eb60*/  LDL R20, [R1+0x8] ;  /* 0x0000080001147983 */ /* 0x000f620000100800 */
[----:B------:R-:W-:Y:S01]  /*eb70*/  IMAD.SHL.U32 R4, R17, 0x80, RZ ;  /* 0x0000008011047824 */ /* 0x000fe200078e00ff */
[----:B------:R-:W-:Y:S01]  /*eb80*/  ULDC.64 UR4, c[0x0][0x298] ;  /* 0x0000a60000047ab9 */ /* 0x000fe20000000a00 */
[----:B------:R-:W-:Y:S01]  /*eb90*/  LOP3.LUT R23, R23, 0xfffeffff, RZ, 0xc0, !PT ;  /* 0xfffeffff17177812 */ /* 0x000fe200078ec0ff */
[----:B0-----:R-:W0:Y:S01]  /*eba0*/  S2R R2, SR_TID.X ;  /* 0x0000000000027919 */ /* 0x001e220000002100 */
[----:B------:R-:W1:Y:S01]  /*ebb0*/  S2R R3, SR_TID.X ;  /* 0x0000000000037919 */ /* 0x000e620000002100 */
[----:B----4-:R-:W-:-:S13]  /*ebc0*/  ISETP.NE.AND P0, PT, R7, 0x1, PT ;  /* 0x000000010700780c */ /* 0x010fda0003f05270 */
[----:B--2---:R-:W2:Y:S01]  /*ebd0*/  @P0 LDC R0, c[0x0][0x44c] ;  /* 0x00011300ff000b82 */ /* 0x004ea20000000800 */
[----:B------:R-:W-:Y:S02]  /*ebe0*/  @P0 LOP3.LUT R23, R23, 0x10000, RZ, 0xfc, !PT ;  /* 0x0001000017170812 */ /* 0x000fe400078efcff */
[----:B0-----:R-:W-:Y:S01]  /*ebf0*/  LOP3.LUT R2, R2, 0x7f, RZ, 0xc0, !PT ;  /* 0x0000007f02027812 */ /* 0x001fe200078ec0ff */
[----:B-1----:R-:W-:-:S03]  /*ec00*/  IMAD.SHL.U32 R3, R3, 0x10, RZ ;  /* 0x0000001003037824 */ /* 0x002fc600078e00ff */
[----:B------:R-:W-:-:S04]  /*ec10*/  SHF.R.U32.HI R2, RZ, 0x3, R2 ;  /* 0x00000003ff027819 */ /* 0x000fc80000011602 */
[----:B------:R-:W-:Y:S02]  /*ec20*/  LOP3.LUT R3, R2, 0x70, R3, 0xf8, !PT ;  /* 0x0000007002037812 */ /* 0x000fe400078ef803 */
[----:B------:R-:W0:Y:S02]  /*ec30*/  @P0 LDC R2, c[0x0][0x450] ;  /* 0x00011400ff020b82 */ /* 0x000e240000000800 */
[----:B------:R-:W-:-:S05]  /*ec40*/  LOP3.LUT R17, R3, R4, RZ, 0xfc, !PT ;  /* 0x0000000403117212 */ /* 0x000fca00078efcff */
[----:B--2---:R-:W-:-:S04]  /*ec50*/  @P0 IMAD.HI.U32 R3, R17, R0, RZ ;  /* 0x0000000011030227 */ /* 0x004fc800078e00ff */
[----:B------:R-:W-:Y:S01]  /*ec60*/  IMAD.MOV.U32 R0, RZ, RZ, R17 ;  /* 0x000000ffff007224 */ /* 0x000fe200078e0011 */
[----:B0-----:R-:W-:Y:S01]  /*ec70*/  @P0 SHF.R.U32.HI R0, RZ, R2, R3 ;  /* 0x00000002ff000219 */ /* 0x001fe20000011603 */
[----:B------:R-:W-:-:S04]  /*ec80*/  IMAD.WIDE.U32 R2, R35, UR4, RZ ;  /* 0x0000000423027c25 */ /* 0x000fc8000f8e00ff */
[----:B---3--:R-:W-:Y:S02]  /*ec90*/  IMAD R5, R21, UR4, RZ ;  /* 0x0000000415057c24 */ /* 0x008fe4000f8e02ff */
[----:B------:R-:W0:Y:S02]  /*eca0*/  S2R R21, SR_TID.X ;  /* 0x0000000000157919 */ /* 0x000e240000002100 */
[----:B------:R-:W-:Y:S01]  /*ecb0*/  IMAD R5, R35, UR5, R5 ;  /* 0x0000000523057c24 */ /* 0x000fe2000f8e0205 */
[----:B------:R-:W-:-:S03]  /*ecc0*/  ULDC.64 UR4, c[0x0][0x2d8] ;  /* 0x0000b60000047ab9 */ /* 0x000fc60000000a00 */
[----:B------:R-:W-:Y:S02]  /*ecd0*/  IMAD.IADD R3, R3, 0x1, R5 ;  /* 0x0000000103037824 */ /* 0x000fe400078e0205 */
[----:B------:R-:W-:-:S04]  /*ece0*/  IMAD.WIDE.U32 R2, R18, UR4, R2 ;  /* 0x0000000412027c25 */ /* 0x000fc8000f8e0002 */
[----:B------:R-:W-:Y:S01]  /*ecf0*/  IMAD R3, R18, UR5, R3 ;  /* 0x0000000512037c24 */ /* 0x000fe2000f8e0203 */
[----:B------:R-:W-:Y:S02]  /*ed00*/  ULDC.64 UR4, c[0x0][0x2e0] ;  /* 0x0000b80000047ab9 */ /* 0x000fe40000000a00 */
[----:B-----5:R-:W-:Y:S02]  /*ed10*/  IMAD R5, R20, UR4, RZ ;  /* 0x0000000414057c24 */ /* 0x020fe4000f8e02ff */
[C---:B------:R-:W-:Y:S01]  /*ed20*/  IMAD.WIDE.U32 R2, R34.reuse, UR4, R2 ;  /* 0x0000000422027c25 */ /* 0x040fe2000f8e0002 */
[----:B------:R-:W1:Y:S03]  /*ed30*/  S2R R20, SR_TID.X ;  /* 0x0000000000147919 */ /* 0x000e660000002100 */
[----:B------:R-:W-:Y:S01]  /*ed40*/  IMAD R5, R34, UR5, R5 ;  /* 0x0000000522057c24 */ /* 0x000fe2000f8e0205 */
[----:B------:R-:W-:-:S03]  /*ed50*/  ULDC.64 UR4, c[0x0][0x2d0] ;  /* 0x0000b40000047ab9 */ /* 0x000fc60000000a00 */
[----:B------:R-:W-:Y:S01]  /*ed60*/  IMAD.IADD R3, R3, 0x1, R5 ;  /* 0x0000000103037824 */ /* 0x000fe200078e0205 */
[----:B------:R-:W-:Y:S01]  /*ed70*/  SHF.R.S32.HI R5, RZ, 0x1f, R0 ;  /* 0x0000001fff057819 */ /* 0x000fe20000011400 */
[----:B------:R-:W-:Y:S01]  /*ed80*/  IMAD.WIDE.U32 R2, R0, UR4, R2 ;  /* 0x0000000400027c25 */ /* 0x000fe2000f8e0002 */
[----:B0-----:R-:W-:-:S03]  /*ed90*/  LOP3.LUT R21, R21, 0x7f, RZ, 0xc0, !PT ;  /* 0x0000007f15157812 */ /* 0x001fc600078ec0ff */
[----:B------:R-:W-:Y:S01]  /*eda0*/  IMAD R5, R5, UR4, RZ ;  /* 0x0000000405057c24 */ /* 0x000fe2000f8e02ff */
[----:B------:R-:W-:-:S03]  /*edb0*/  SHF.R.U32.HI R21, RZ, 0x3, R21 ;  /* 0x00000003ff157819 */ /* 0x000fc60000011615 */
[----:B------:R-:W-:Y:S01]  /*edc0*/  IMAD R5, R0, UR5, R5 ;  /* 0x0000000500057c24 */ /* 0x000fe2000f8e0205 */
[----:B------:R-:W-:Y:S01]  /*edd0*/  ULDC.64 UR4, c[0x0][0x2c8] ;  /* 0x0000b20000047ab9 */ /* 0x000fe20000000a00 */
[----:B------:R-:W-:Y:S02]  /*ede0*/  IMAD.MOV R0, RZ, RZ, -R0 ;  /* 0x000000ffff007224 */ /* 0x000fe400078e0a00 */
[----:B------:R-:W-:Y:S02]  /*edf0*/  IMAD.IADD R3, R3, 0x1, R5 ;  /* 0x0000000103037824 */ /* 0x000fe400078e0205 */
[----:B------:R-:W-:-:S04]  /*ee00*/  IMAD R0, R7, R0, R17 ;  /* 0x0000000007007224 */ /* 0x000fc800078e0211 */
[----:B------:R-:W-:Y:S01]  /*ee10*/  IMAD.WIDE.U32 R2, R0, UR4, R2 ;  /* 0x0000000400027c25 */ /* 0x000fe2000f8e0002 */
[----:B------:R-:W-:-:S03]  /*ee20*/  SHF.R.S32.HI R5, RZ, 0x1f, R0 ;  /* 0x0000001fff057819 */ /* 0x000fc60000011400 */
[----:B-1----:R-:W-:Y:S02]  /*ee30*/  IMAD.SHL.U32 R20, R20, 0x8, RZ ;  /* 0x0000000814147824 */ /* 0x002fe400078e00ff */
[----:B------:R-:W-:-:S03]  /*ee40*/  IMAD R5, R5, UR4, RZ ;  /* 0x0000000405057c24 */ /* 0x000fc6000f8e02ff */
[----:B------:R-:W-:Y:S01]  /*ee50*/  LOP3.LUT R20, R20, 0x38, RZ, 0xc0, !PT ;  /* 0x0000003814147812 */ /* 0x000fe200078ec0ff */
        /* <DEDUP_REMOVED lines=9> */
[----:B------:R-:W2:Y:S01]  /*eef0*/  LDL.LU R2, [R1+0x4] ;  /* 0x0000040001027983 */ /* 0x000ea20000300800 */
[----:B------:R-:W2:Y:S03]  /*ef00*/  LDC R3, c[0x0][0x448] ;  /* 0x00011200ff037b82 */ /* 0x000ea60000000800 */
[----:B------:R-:W0:Y:S01]  /*ef10*/  SHFL.IDX PT, R10, R0, RZ, 0x181f ;  /* 0x00181fff000a7589 */ /* 0x000e2200000e0000 */
[----:B------:R-:W-:-:S03]  /*ef20*/  IMAD.IADD R4, R21, 0x1, R4 ;  /* 0x0000000115047824 */ /* 0x000fc600078e0204 */
[----:B------:R-:W-:Y:S01]  /*ef30*/  SHFL.IDX PT, R7, R0, 0x1, 0x181f ;  /* 0x00381f0000077f89 */ /* 0x000fe200000e0000 */
[----:B------:R-:W-:-:S03]  /*ef40*/  VIADD R8, R4, 0x10 ;  /* 0x0000001004087836 */ /* 0x000fc60000000000 */
[----:B------:R-:W-:Y:S04]  /*ef50*/  SHFL.IDX PT, R11, R0, 0x2, 0x181f ;  /* 0x00581f00000b7f89 */ /* 0x000fe800000e0000 */
[----:B------:R-:W-:Y:S01]  /*ef60*/  SHFL.IDX PT, R12, R0, 0x3, 0x181f ;  /* 0x00781f00000c7f89 */ /* 0x000fe200000e0000 */
[----:B------:R-:W-:Y:S01]  /*ef70*/  LOP3.LUT R23, R23, 0xffffdfff, RZ, 0xc0, !PT ;  /* 0xffffdfff17177812 */ /* 0x000fe200078ec0ff */
[----:B--2---:R-:W-:Y:S02]  /*ef80*/  IMAD R6, R2, R3, RZ ;  /* 0x0000000302067224 */ /* 0x004fe400078e02ff */
[----:B------:R-:W1:Y:S03]  /*ef90*/  SHFL.IDX PT, R3, R5, RZ, 0x181f ;  /* 0x00181fff05037589 */ /* 0x000e6600000e0000 */
[-C--:B------:R-:W-:Y:S01]  /*efa0*/  ISETP.GE.AND P6, PT, R4, R6.reuse, PT ;  /* 0x000000060400720c */ /* 0x080fe20003fc6270 */
[----:B------:R-:W2:Y:S01]  /*efb0*/  SHFL.IDX PT, R2, R5, 0x1, 0x181f ;  /* 0x00381f0005027f89 */ /* 0x000ea200000e0000 */
[----:B------:R-:W-:-:S11]  /*efc0*/  ISETP.GE.AND P5, PT, R8, R6, PT ;  /* 0x000000060800720c */ /* 0x000fd60003fa6270 */
[----:B0-----:R-:W-:-:S05]  /*efd0*/  @!P6 LEA R10, P1, R20, R10, 0x1 ;  /* 0x0000000a140ae211 */ /* 0x001fca00078208ff */
[----:B-1----:R-:W-:Y:S01]  /*efe0*/  @!P6 IMAD.X R3, RZ, RZ, R3, P1 ;  /* 0x000000ffff03e224 */ /* 0x002fe200008e0603 */
[----:B------:R-:W-:Y:S01]  /*eff0*/  @!P5 LEA R7, P1, R20, R7, 0x1 ;  /* 0x000000071407d211 */ /* 0x000fe200078208ff */
[----:B------:R-:W-:-:S04]  /*f000*/  VIADD R8, R4, 0x20 ;  /* 0x0000002004087836 */ /* 0x000fc80000000000 */
[----:B--2---:R-:W-:Y:S02]  /*f010*/  @!P5 IMAD.X R9, RZ, RZ, R2, P1 ;  /* 0x000000ffff09d224 */ /* 0x004fe400008e0602 */
[----:B------:R-:W0:Y:S01]  /*f020*/  SHFL.IDX PT, R2, R5, 0x2, 0x181f ;  /* 0x00581f0005027f89 */ /* 0x000e2200000e0000 */
[----:B------:R-:W-:-:S13]  /*f030*/  ISETP.GE.AND P3, PT, R8, R6, PT ;  /* 0x000000060800720c */ /* 0x000fda0003f66270 */
[----:B------:R-:W-:-:S05]  /*f040*/  @!P3 LEA R11, P1, R20, R11, 0x1 ;  /* 0x0000000b140bb211 */ /* 0x000fca00078208ff */
[----:B0-----:R-:W-:Y:S02]  /*f050*/  @!P3 IMAD.X R8, RZ, RZ, R2, P1 ;  /* 0x000000ffff08b224 */ /* 0x001fe400008e0602 */
[----:B------:R-:W-:-:S05]  /*f060*/  VIADD R2, R4, 0x30 ;  /* 0x0000003004027836 */ /* 0x000fca0000000000 */
[----:B------:R-:W-:Y:S01]  /*f070*/  ISETP.GE.AND P2, PT, R2, R6, PT ;  /* 0x000000060200720c */ /* 0x000fe20003f46270 */
[----:B------:R-:W-:-:S05]  /*f080*/  VIADD R2, R4, 0x40 ;  /* 0x0000004004027836 */ /* 0x000fca0000000000 */
[----:B------:R-:W-:Y:S02]  /*f090*/  ISETP.GE.AND P4, PT, R2, R6, PT ;  /* 0x000000060200720c */ /* 0x000fe40003f86270 */
[----:B------:R-:W0:Y:S05]  /*f0a0*/  SHFL.IDX PT, R2, R5, 0x3, 0x181f ;  /* 0x00781f0005027f89 */ /* 0x000e2a00000e0000 */
[----:B------:R-:W-:Y:S02]  /*f0b0*/  @!P2 LEA R14, P1, R20, R12, 0x1 ;  /* 0x0000000c140ea211 */ /* 0x000fe400078208ff */
[----:B------:R-:W1:Y:S03]  /*f0c0*/  SHFL.IDX PT, R12, R0, 0x4, 0x181f ;  /* 0x00981f00000c7f89 */ /* 0x000e6600000e0000 */
[----:B0-----:R-:W-:-:S02]  /*f0d0*/  @!P2 IMAD.X R13, RZ, RZ, R2, P1 ;  /* 0x000000ffff0da224 */ /* 0x001fc400008e0602 */
[----:B------:R-:W0:Y:S01]  /*f0e0*/  SHFL.IDX PT, R2, R5, 0x4, 0x181f ;  /* 0x00981f0005027f89 */ /* 0x000e2200000e0000 */
[----:B-1----:R-:W-:Y:S02]  /*f0f0*/  @!P4 LEA R15, P1, R20, R12, 0x1 ;  /* 0x0000000c140fc211 */ /* 0x002fe400078208ff */
[----:B------:R-:W-:-:S04]  /*f100*/  @P6 LOP3.LUT R23, R23, 0x2000, RZ, 0xfc, !PT ;  /* 0x0000200017176812 */ /* 0x000fc800078efcff */
[----:B------:R-:W-:Y:S01]  /*f110*/  LOP3.LUT R23, R23, 0xffffefff, RZ, 0xc0, !PT ;  /* 0xffffefff17177812 */ /* 0x000fe200078ec0ff */
[----:B0-----:R-:W-:Y:S02]  /*f120*/  @!P4 IMAD.X R12, RZ, RZ, R2, P1 ;  /* 0x000000ffff0cc224 */ /* 0x001fe400008e0602 */
[----:B------:R-:W-:-:S05]  /*f130*/  @!P6 IMAD.MOV.U32 R2, RZ, RZ, R10 ;  /* 0x000000ffff02e224 */ /* 0x000fca00078e000a */
[----:B------:R0:W-:Y:S01]  /*f140*/  @!P6 LDGSTS.E.BYPASS.LTC128B.128 [R26+0x18400], desc[UR36][R2.64], !P0 ;  /* 0x18400000021aefae */ /* 0x0001e2000c101d64 */
[----:B------:R-:W-:Y:S01]  /*f150*/  @P5 LOP3.LUT R23, R23, 0x1000, RZ, 0xfc, !PT ;  /* 0x0000100017175812 */ /* 0x000fe200078efcff */
[----:B0-----:R-:W-:Y:S02]  /*f160*/  @!P5 IMAD.MOV.U32 R2, RZ, RZ, R7 ;  /* 0x000000ffff02d224 */ /* 0x001fe400078e0007 */
[----:B------:R-:W-:-:S05]  /*f170*/  @!P5 IMAD.MOV.U32 R3, RZ, RZ, R9 ;  /* 0x000000ffff03d224 */ /* 0x000fca00078e0009 */
[----:B------:R0:W-:Y:S01]  /*f180*/  @!P5 LDGSTS.E.BYPASS.LTC128B.128 [R26+0x18c00], desc[UR36][R2.64], !P0 ;  /* 0x18c00000021adfae */ /* 0x0001e2000c101d64 */
[----:B------:R-:W-:-:S03]  /*f190*/  LOP3.LUT R23, R23, 0xfffff7ff, RZ, 0xc0, !PT ;  /* 0xfffff7ff17177812 */ /* 0x000fc600078ec0ff */
[----:B------:R-:W1:Y:S01]  /*f1a0*/  SHFL.IDX PT, R9, R0, 0x5, 0x181f ;  /* 0x00b81f0000097f89 */ /* 0x000e6200000e0000 */
[----:B0-----:R-:W-:Y:S02]  /*f1b0*/  @!P3 IMAD.MOV.U32 R2, RZ, RZ, R11 ;  /* 0x000000ffff02b224 */ /* 0x001fe400078e000b */
[----:B------:R-:W-:-:S05]  /*f1c0*/  @!P3 IMAD.MOV.U32 R3, RZ, RZ, R8 ;  /* 0x000000ffff03b224 */ /* 0x000fca00078e0008 */
[----:B------:R0:W-:Y:S01]  /*f1d0*/  @!P3 LDGSTS.E.BYPASS.LTC128B.128 [R26+0x19400], desc[UR36][R2.64], !P0 ;  /* 0x19400000021abfae */ /* 0x0001e2000c101d64 */
[----:B------:R-:W-:-:S03]  /*f1e0*/  @P3 LOP3.LUT R23, R23, 0x800, RZ, 0xfc, !PT ;  /* 0x0000080017173812 */ /* 0x000fc600078efcff */
[----:B------:R-:W2:Y:S01]  /*f1f0*/  SHFL.IDX PT, R8, R5, 0x5, 0x181f ;  /* 0x00b81f0005087f89 */ /* 0x000ea200000e0000 */
[----:B0-----:R-:W-:-:S03]  /*f200*/  VIADD R2, R4, 0x50 ;  /* 0x0000005004027836 */ /* 0x001fc60000000000 */
[----:B------:R-:W0:Y:S01]  /*f210*/  SHFL.IDX PT, R7, R0, 0x6, 0x181f ;  /* 0x00d81f0000077f89 */ /* 0x000e2200000e0000 */
[----:B------:R-:W-:Y:S01]  /*f220*/  @!P2 IMAD.MOV.U32 R3, RZ, RZ, R13 ;  /* 0x000000ffff03a224 */ /* 0x000fe200078e000d */
[----:B------:R-:W-:Y:S01]  /*f230*/  ISETP.GE.AND P3, PT, R2, R6, PT ;  /* 0x000000060200720c */ /* 0x000fe20003f66270 */
[----:B------:R-:W-:Y:S01]  /*f240*/  @!P2 IMAD.MOV.U32 R2, RZ, RZ, R14 ;  /* 0x000000ffff02a224 */ /* 0x000fe200078e000e */
[----:B------:R-:W-:-:S04]  /*f250*/  LOP3.LUT R23, R23, 0xfffffdff, RZ, 0xc0, !PT ;  /* 0xfffffdff17177812 */ /* 0x000fc800078ec0ff */
[----:B------:R3:W-:Y:S01]  /*f260*/  @!P2 LDGSTS.E.BYPASS.LTC128B.128 [R26+0x19c00], desc[UR36][R2.64], !P0 ;  /* 0x19c00000021aafae */ /* 0x0007e2000c101d64 */
[----:B------:R-:W-:-:S03]  /*f270*/  @P2 LOP3.LUT R23, R23, 0x200, RZ, 0xfc, !PT ;  /* 0x0000020017172812 */ /* 0x000fc600078efcff */
[----:B---3--:R-:W3:Y:S01]  /*f280*/  SHFL.IDX PT, R2, R5, 0x6, 0x181f ;  /* 0x00d81f0005027f89 */ /* 0x008ee200000e0000 */
[----:B------:R-:W-:-:S05]  /*f290*/  VIADD R3, R4, 0x60 ;  /* 0x0000006004037836 */ /* 0x000fca0000000000 */
[----:B------:R-:W-:Y:S02]  /*f2a0*/  ISETP.GE.AND P2, PT, R3, R6, PT ;  /* 0x000000060300720c */ /* 0x000fe40003f46270 */
[----:B-1----:R-:W-:-:S05]  /*f2b0*/  @!P3 LEA R9, P1, R20, R9, 0x1 ;  /* 0x000000091409b211 */ /* 0x002fca00078208ff */
[----:B--2---:R-:W-:-:S06]  /*f2c0*/  @!P3 IMAD.X R8, RZ, RZ, R8, P1 ;  /* 0x000000ffff08b224 */ /* 0x004fcc00008e0608 */
[----:B0-----:R-:W-:Y:S01]  /*f2d0*/  @!P2 LEA R7, P1, R20, R7, 0x1 ;  /* 0x000000071407a211 */ /* 0x001fe200078208ff */
[----:B------:R-:W-:-:S04]  /*f2e0*/  @!P4 IMAD.MOV.U32 R3, RZ, RZ, R12 ;  /* 0x000000ffff03c224 */ /* 0x000fc800078e000c */
[----:B---3--:R-:W-:Y:S02]  /*f2f0*/  @!P2 IMAD.X R10, RZ, RZ, R2, P1 ;  /* 0x000000ffff0aa224 */ /* 0x008fe400008e0602 */
[----:B------:R-:W-:-:S05]  /*f300*/  @!P4 IMAD.MOV.U32 R2, RZ, RZ, R15 ;  /* 0x000000ffff02c224 */ /* 0x000fca00078e000f */
[----:B------:R0:W-:Y:S01]  /*f310*/  @!P4 LDGSTS.E.BYPASS.LTC128B.128 [R26+0x1a400], desc[UR36][R2.64], !P0 ;  /* 0x1a400000021acfae */ /* 0x0001e2000c101d64 */
[----:B------:R-:W-:Y:S01]  /*f320*/  LOP3.LUT R23, R23, 0xfffffeff, RZ, 0xc0, !PT ;  /* 0xfffffeff17177812 */ /* 0x000fe200078ec0ff */
[----:B0-----:R-:W-:Y:S02]  /*f330*/  @!P3 IMAD.MOV.U32 R2, RZ, RZ, R9 ;  /* 0x000000ffff02b224 */ /* 0x001fe400078e0009 */
[----:B------:R-:W-:-:S05]  /*f340*/  @!P3 IMAD.MOV.U32 R3, RZ, RZ, R8 ;  /* 0x000000ffff03b224 */ /* 0x000fca00078e0008 */
[----:B------:R0:W-:Y:S04]  /*f350*/  @!P3 LDGSTS.E.BYPASS.LTC128B.128 [R26+0x1ac00], desc[UR36][R2.64], !P0 ;  /* 0x1ac00000021abfae */ /* 0x0001e8000c101d64 */
[----:B------:R-:W1:Y:S01]  /*f360*/  SHFL.IDX PT, R5, R5, 0x7, 0x181f ;  /* 0x00f81f0005057f89 */ /* 0x000e6200000e0000 */
[----:B0-----:R-:W-:Y:S02]  /*f370*/  @!P2 IMAD.MOV.U32 R2, RZ, RZ, R7 ;  /* 0x000000ffff02a224 */ /* 0x001fe400078e0007 */
[----:B------:R-:W-:Y:S01]  /*f380*/  @!P2 IMAD.MOV.U32 R3, RZ, RZ, R10 ;  /* 0x000000ffff03a224 */ /* 0x000fe200078e000a */
[----:B------:R-:W0:Y:S04]  /*f390*/  SHFL.IDX PT, R0, R0, 0x7, 0x181f ;  /* 0x00f81f0000007f89 */ /* 0x000e2800000e0000 */
[----:B------:R2:W-:Y:S01]  /*f3a0*/  @!P2 LDGSTS.E.BYPASS.LTC128B.128 [R26+0x1b400], desc[UR36][R2.64], !P0 ;  /* 0x1b400000021aafae */ /* 0x0005e2000c101d64 */
[----:B------:R-:W-:-:S04]  /*f3b0*/  @P4 LOP3.LUT R23, R23, 0x100, RZ, 0xfc, !PT ;  /* 0x0000010017174812 */ /* 0x000fc800078efcff */
[----:B------:R-:W-:-:S04]  /*f3c0*/  LOP3.LUT R23, R23, 0xffffff7f, RZ, 0xc0, !PT ;  /* 0xffffff7f17177812 */ /* 0x000fc800078ec0ff */
[----:B------:R-:W-:-:S04]  /*f3d0*/  @P3 LOP3.LUT R23, R23, 0x80, RZ, 0xfc, !PT ;  /* 0x0000008017173812 */ /* 0x000fc800078efcff */
[----:B------:R-:W-:-:S04]  /*f3e0*/  LOP3.LUT R23, R23, 0xffffffbf, RZ, 0xc0, !PT ;  /* 0xffffffbf17177812 */ /* 0x000fc800078ec0ff */
[----:B-12---:R-:W-:-:S07]  /*f3f0*/  @P2 LOP3.LUT R23, R23, 0x40, RZ, 0xfc, !PT ;  /* 0x0000004017172812 */ /* 0x006fce00078efcff */
.L_x_10342:
[----:B------:R-:W-:Y:S01]  /*f400*/  VIADD R4, R4, 0x70 ;  /* 0x0000007004047836 */ /* 0x000fe20000000000 */
[----:B------:R-:W-:-:S04]  /*f410*/  LOP3.LUT R23, R23, 0xffffbfff, RZ, 0xc0, !PT ;  /* 0xffffbfff17177812 */ /* 0x000fc800078ec0ff */
[----:B------:R-:W-:-:S13]  /*f420*/  ISETP.GE.AND P2, PT, R4, R6, PT ;  /* 0x000000060400720c */ /* 0x000fda0003f46270 */
[----:B0-----:R-:W-:Y:S02]  /*f430*/  @!P2 LEA R2, P1, R20, R0, 0x1 ;  /* 0x000000001402a211 */ /* 0x001fe400078208ff */
[----:B------:R-:W-:-:S03]  /*f440*/  @P2 LOP3.LUT R23, R23, 0x4000, RZ, 0xfc, !PT ;  /* 0x0000400017172812 */ /* 0x000fc600078efcff */
[----:B------:R-:W-:-:S05]  /*f450*/  @!P2 IMAD.X R3, RZ, RZ, R5, P1 ;  /* 0x000000ffff03a224 */ /* 0x000fca00008e0605 */
[----:B------:R-:W-:Y:S01]  /*f460*/  @!PT LDS RZ, [RZ] ;  /* 0x00000000fffff984 */ /* 0x000fe20000000800 */
[----:B------:R-:W-:Y:S01]  /*f470*/  @!PT LDS RZ, [RZ] ;  /* 0x00000000fffff984 */ /* 0x000fe20000000800 */
[----:B------:R-:W-:Y:S01]  /*f480*/  @!PT LDS RZ, [RZ] ;  /* 0x00000000fffff984 */ /* 0x000fe20000000800 */
[----:B------:R0:W-:Y:S01]  /*f490*/  @!P2 LDGSTS.E.BYPASS.LTC128B.128 [R26+0x1bc00], desc[UR36][R2.64], !P0 ;  /* 0x1bc00000021aafae */ /* 0x0001e2000c101d64 */
[----:B------:R-:W-:Y:S01]  /*f4a0*/  PLOP3.LUT P0, PT, PT, PT, PT, 0x80, 0x0 ;  /* 0x000000000000781c */ /* 0x000fe20003f0f070 */
[----:B------:R-:W-:-:S12]  /*f4b0*/  NOP ;  /* 0x0000000000007918 */ /* 0x000fd80000000000 */
.L_x_10249:
        /* <DEDUP_REMOVED lines=28> */
.L_x_10251:
[----:B------:R-:W-:Y:S05]  /*f680*/  BSYNC B6 ;  /* 0x0000000000067941 */ /* 0x000fea0003800000 */
.L_x_10250:
[----:B------:R-:W2:Y:S01]  /*f690*/  LDL.LU R21, [R1] ;  /* 0x0000000001157983 */ /* 0x000ea20000300800 */
[----:B0-----:R-:W0:Y:S01]  /*f6a0*/  LDC R2, c[0x0][0x448] ;  /* 0x00011200ff027b82 */ /* 0x001e220000000800 */
[----:B------:R-:W-:Y:S02]  /*f6b0*/  ULDC.64 UR4, c[0x0][0x398] ;  /* 0x0000e60000047ab9 */ /* 0x000fe40000000a00 */
[----:B------:R-:W3:Y:S01]  /*f6c0*/  LDL.LU R20, [R1+0x8] ;  /* 0x0000080001147983 */ /* 0x000ee20000300800 */
[----:B0-----:R-:W-:-:S13]  /*f6d0*/  ISETP.NE.AND P6, PT, R2, 0x1, PT ;  /* 0x000000010200780c */ /* 0x001fda0003fc5270 */
[----:B------:R-:W0:Y:S08]  /*f6e0*/  @P6 LDC R3, c[0x0][0x44c] ;  /* 0x00011300ff036b82 */ /* 0x000e300000000800 */
[----:B------:R-:W1:Y:S01]  /*f6f0*/  @P6 LDC R2, c[0x0][0x450] ;  /* 0x00011400ff026b82 */ /* 0x000e620000000800 */
[----:B------:R-:W-:Y:S02]  /*f700*/  IMAD.MOV.U32 R0, RZ, RZ, R17 ;  /* 0x000000ffff007224 */ /* 0x000fe400078e0011 */
[----:B0-----:R-:W-:-:S05]  /*f710*/  @P6 IMAD.HI.U32 R3, R17, R3, RZ ;  /* 0x0000000311036227 */ /* 0x001fca00078e00ff */
[----:B-1----:R-:W-:Y:S01]  /*f720*/  @P6 SHF.R.U32.HI R0, RZ, R2, R3 ;  /* 0x00000002ff006219 */ /* 0x002fe20000011603 */
[----:B------:R-:W-:Y:S01]  /*f730*/  IMAD.WIDE.U32 R2, R35, UR4, RZ ;  /* 0x0000000423027c25 */ /* 0x000fe2000f8e00ff */
[----:B------:R-:W0:Y:S02]  /*f740*/  S2R R8, SR_TID.X ;  /* 0x0000000000087919 */ /* 0x000e240000002100 */
[----:B------:R-:W-:Y:S01]  /*f750*/  SHF.R.S32.HI R5, RZ, 0x1f, R0 ;  /* 0x0000001fff057819 */ /* 0x000fe20000011400 */
        /* <DEDUP_REMOVED lines=11> */
[----:B------:R-:W-:Y:S01]  /*f810*/  IMAD.WIDE.U32 R2, R34, UR4, R2 ;  /* 0x0000000422027c25 */ /* 0x000fe2000f8e0002 */
        /* <DEDUP_REMOVED lines=16> */
[----:B------:R-:W-:Y:S01]  /*f920*/  ULDC.64 UR4, c[0x0][0x390] ;  /* 0x0000e40000047ab9 */ /* 0x000fe20000000a00 */
[----:B------:R-:W-:Y:S02]  /*f930*/  LOP3.LUT R20, R20, 0x38, RZ, 0xc0, !PT ;  /* 0x0000003814147812 */ /* 0x000fe400078ec0ff */
[----:B------:R-:W-:Y:S01]  /*f940*/  IMAD.IADD R3, R3, 0x1, R0 ;  /* 0x0000000103037824 */ /* 0x000fe200078e0200 */
[----:B------:R-:W-:Y:S01]  /*f950*/  LEA R0, P0, R2, UR4, 0x1 ;  /* 0x0000000402007c11 */ /* 0x000fe2000f8008ff */
[----:B------:R-:W-:Y:S01]  /*f960*/  ULDC UR4, c[0x0][0x3b8] ;  /* 0x0000ee0000047ab9 */ /* 0x000fe20000000800 */
[C---:B------:R-:W-:Y:S02]  /*f970*/  LOP3.LUT R9, R20.reuse, 0x40, RZ, 0xfc, !PT ;  /* 0x0000004014097812 */ /* 0x040fe400078efcff */
[C---:B------:R-:W-:Y:S02]  /*f980*/  LOP3.LUT R7, R20.reuse, 0x80, RZ, 0xfc, !PT ;  /* 0x0000008014077812 */ /* 0x040fe400078efcff */
[----:B------:R-:W-:-:S02]  /*f990*/  LOP3.LUT R6, R20, 0xc0, RZ, 0xfc, !PT ;  /* 0x000000c014067812 */ /* 0x000fc400078efcff */
[----:B------:R-:W-:Y:S01]  /*f9a0*/  LEA.HI.X R4, R2, UR5, R3, 0x1, P0 ;  /* 0x0000000502047c11 */ /* 0x000fe200080f0c03 */
[----:B------:R-:W-:Y:S01]  /*f9b0*/  UMOV UR5, 0xffffffff ;  /* 0xffffffff00057882 */ /* 0x000fe20000000000 */
[----:B------:R-:W-:Y:S02]  /*f9c0*/  ISETP.GE.AND P4, PT, R8, UR4, PT ;  /* 0x0000000408007c0c */ /* 0x000fe4000bf86270 */
[----:B------:R-:W-:Y:S02]  /*f9d0*/  ISETP.GE.AND P3, PT, R9, UR4, PT ;  /* 0x0000000409007c0c */ /* 0x000fe4000bf66270 */
[----:B------:R-:W-:Y:S02]  /*f9e0*/  ISETP.GE.AND P2, PT, R7, UR4, PT ;  /* 0x0000000407007c0c */ /* 0x000fe4000bf46270 */
[----:B------:R-:W-:Y:S01]  /*f9f0*/  ISETP.GE.AND P1, PT, R6, UR4, PT ;  /* 0x0000000406007c0c */ /* 0x000fe2000bf26270 */
[----:B------:R-:W-:-:S12]  /*fa00*/  BRA.DIV UR5, `(.L_x_10252) ;  /* 0x0000004605607947 */ /* 0x000fd8000b800000 */
[----:B------:R-:W0:Y:S01]  /*fa10*/  SHFL.IDX PT, R14, R0, RZ, 0x181f ;  /* 0x00181fff000e7589 */ /* 0x000e2200000e0000 */
[C---:B------:R-:W-:Y:S02]  /*fa20*/  LOP3.LUT P6, RZ, R23.reuse, 0x2000, RZ, 0xc0, !PT ;  /* 0x0000200017ff7812 */ /* 0x040fe400078cc0ff */
[----:B------:R-:W-:Y:S01]  /*fa30*/  LOP3.LUT P5, RZ, R23, 0x1000, RZ, 0xc0, !PT ;  /* 0x0000100017ff7812 */ /* 0x000fe200078ac0ff */
[----:B------:R-:W1:Y:S10]  /*fa40*/  SHFL.IDX PT, R2, R4, RZ, 0x181f ;  /* 0x00181fff04027589 */ /* 0x000e7400000e0000 */
[----:B0-----:R-:W-:-:S02]  /*fa50*/  @!P6 LEA R5, P0, R8, R14, 0x1 ;  /* 0x0000000e0805e211 */ /* 0x001fc400078008ff */
[----:B------:R-:W0:Y:S03]  /*fa60*/  SHFL.IDX PT, R14, R0, 0x1, 0x181f ;  /* 0x00381f00000e7f89 */ /* 0x000e2600000e0000 */
[----:B-1----:R-:W-:Y:S02]  /*fa70*/  @!P6 IMAD.X R3, RZ, RZ, R2, P0 ;  /* 0x000000ffff03e224 */ /* 0x002fe400000e0602 */
[----:B------:R-:W-:Y:S02]  /*fa80*/  @!P6 IMAD.MOV.U32 R2, RZ, RZ, R5 ;  /* 0x000000ffff02e224 */ /* 0x000fe400078e0005 */
[----:B------:R-:W1:Y:S04]  /*fa90*/  SHFL.IDX PT, R5, R4, 0x1, 0x181f ;  /* 0x00381f0004057f89 */ /* 0x000e6800000e0000 */
[----:B------:R-:W-:Y:S04]  /*faa0*/  @!P6 LDGSTS.E.BYPASS.LTC128B.128 [R26+0x22400], desc[UR36][R2.64], !P4 ;  /* 0x22400000021aefae */ /* 0x000fe8000e101d64 */
[----:B------:R-:W-:Y:S04]  /*fab0*/  @!P6 LDGSTS.E.BYPASS.LTC128B.128 [R26+0x26400], desc[UR36][R2.64+0x80], !P3 ;  /* 0x26400080021aefae */ /* 0x000fe8000d901d64 */
[----:B------:R-:W-:Y:S04]  /*fac0*/  @!P6 LDGSTS.E.BYPASS.LTC128B.128 [R26+0x2a400], desc[UR36][R2.64+0x100], !P2 ;  /* 0x2a400100021aefae */ /* 0x000fe8000d101d64 */
[----:B------:R2:W-:Y:S01]  /*fad0*/  @!P6 LDGSTS.E.BYPASS.LTC128B.128 [R26+0x2e400], desc[UR36][R2.64+0x180], !P1 ;  /* 0x2e400180021aefae */ /* 0x0005e2000c901d64 */
[----:B0-----:R-:W-:-:S02]  /*fae0*/  @!P5 LEA R6, P0, R8, R14, 0x1 ;  /* 0x0000000e0806d211 */ /* 0x001fc400078008ff */
[C---:B------:R-:W-:Y:S01]  /*faf0*/  LOP3.LUT P6, RZ, R23.reuse, 0x80, RZ, 0xc0, !PT ;  /* 0x0000008017ff7812 */ /* 0x040fe200078cc0ff */
[----:B------:R-:W0:Y:S01]  /*fb00*/  SHFL.IDX PT, R14, R0, 0x2, 0x181f ;  /* 0x00581f00000e7f89 */ /* 0x000e2200000e0000 */
[----:B------:R-:W-:Y:S01]  /*fb10*/  LOP3.LUT R23, R23, 0xfff7ffff, RZ, 0xc0, !PT ;  /* 0xfff7ffff17177812 */ /* 0x000fe200078ec0ff */
[----:B-1----:R-:W-:Y:S02]  /*fb20*/  @!P5 IMAD.X R7, RZ, RZ, R5, P0 ;  /* 0x000000ffff07d224 */ /* 0x002fe400000e0605 */
[----:B------:R-:W1:Y:S01]  /*fb30*/  SHFL.IDX PT, R5, R4, 0x2, 0x181f ;  /* 0x00581f0004057f89 */ /* 0x000e6200000e0000 */
[----:B--2---:R-:W-:Y:S02]  /*fb40*/  @!P5 IMAD.MOV.U32 R2, RZ, RZ, R6 ;  /* 0x000000ffff02d224 */ /* 0x004fe400078e0006 */
[----:B------:R-:W-:-:S05]  /*fb50*/  @!P5 IMAD.MOV.U32 R3, RZ, RZ, R7 ;  /* 0x000000ffff03d224 */ /* 0x000fca00078e0007 */
[----:B------:R-:W-:Y:S01]  /*fb60*/  @P6 LOP3.LUT R23, R23, 0x80000, RZ, 0xfc, !PT ;  /* 0x0008000017176812 */ /* 0x000fe200078efcff */
[----:B------:R-:W-:Y:S03]  /*fb70*/  @!P5 LDGSTS.E.BYPASS.LTC128B.128 [R26+0x22c00], desc[UR36][R2.64], !P4 ;  /* 0x22c00000021adfae */ /* 0x000fe6000e101d64 */
[C---:B------:R-:W-:Y:S01]  /*fb80*/  LOP3.LUT P6, RZ, R23.reuse, 0x200, RZ, 0xc0, !PT ;  /* 0x0000020017ff7812 */ /* 0x040fe200078cc0ff */
[----:B------:R-:W-:Y:S04]  /*fb90*/  @!P5 LDGSTS.E.BYPASS.LTC128B.128 [R26+0x26c00], desc[UR36][R2.64+0x80], !P3 ;  /* 0x26c00080021adfae */ /* 0x000fe8000d901d64 */
[----:B------:R-:W-:Y:S04]  /*fba0*/  @!P5 LDGSTS.E.BYPASS.LTC128B.128 [R26+0x2ac00], desc[UR36][R2.64+0x100], !P2 ;  /* 0x2ac00100021adfae */ /* 0x000fe8000d101d64 */
[----:B------:R2:W-:Y:S01]  /*fbb0*/  @!P5 LDGSTS.E.BYPASS.LTC128B.128 [R26+0x2ec00], desc[UR36][R2.64+0x180], !P1 ;  /* 0x2ec00180021adfae */ /* 0x0005e2000c901d64 */
[----:B------:R-:W-:-:S02]  /*fbc0*/  LOP3.LUT P5, RZ, R23, 0x40, RZ, 0xc0, !PT ;  /* 0x0000004017ff7812 */ /* 0x000fc400078ac0ff */
[----:B------:R-:W-:-:S11]  /*fbd0*/  LOP3.LUT R23, R23, 0xfffbffff, RZ, 0xc0, !PT ;  /* 0xfffbffff17177812 */ /* 0x000fd600078ec0ff */
[----:B------:R-:W-:-:S04]  /*fbe0*/  @P5 LOP3.LUT R23, R23, 0x40000, RZ, 0xfc, !PT ;  /* 0x0004000017175812 */ /* 0x000fc800078efcff */
[C---:B------:R-:W-:Y:S02]  /*fbf0*/  LOP3.LUT P5, RZ, R23.reuse, 0x100, RZ, 0xc0, !PT ;  /* 0x0000010017ff7812 */ /* 0x040fe400078ac0ff */
[----:B------:R-:W-:-:S11]  /*fc00*/  LOP3.LUT R23, R23, 0xffefffff, RZ, 0xc0, !PT ;  /* 0xffefffff17177812 */ /* 0x000fd600078ec0ff */
[----:B------:R-:W-:-:S04]  /*fc10*/  @P5 LOP3.LUT R23, R23, 0x100000, RZ, 0xfc, !PT ;  /* 0x0010000017175812 */ /* 0x000fc800078efcff */
[----:B------:R-:W-:-:S13]  /*fc20*/  LOP3.LUT P5, RZ, R23, 0x800, RZ, 0xc0, !PT ;  /* 0x0000080017ff7812 */ /* 0x000fda00078ac0ff */
[----:B0-----:R-:W-:Y:S02]  /*fc30*/  @!P5 LEA R6, P0, R8, R14, 0x1 ;  /* 0x0000000e0806d211 */ /* 0x001fe400078008ff */
[----:B------:R-:W0:Y:S03]  /*fc40*/  SHFL.IDX PT, R14, R0, 0x3, 0x181f ;  /* 0x00781f00000e7f89 */ /* 0x000e2600000e0000 */
[----:B-1----:R-:W-:Y:S02]  /*fc50*/  @!P5 IMAD.X R7, RZ, RZ, R5, P0 ;  /* 0x000000ffff07d224 */ /* 0x002fe400000e0605 */
[----:B------:R-:W1:Y:S01]  /*fc60*/  SHFL.IDX PT, R5, R4, 0x3, 0x181f ;  /* 0x00781f0004057f89 */ /* 0x000e6200000e0000 */
[----:B--2---:R-:W-:Y:S02]  /*fc70*/  @!P5 IMAD.MOV.U32 R2, RZ, RZ, R6 ;  /* 0x000000ffff02d224 */ /* 0x004fe400078e0006 */
[----:B------:R-:W-:-:S05]  /*fc80*/  @!P5 IMAD.MOV.U32 R3, RZ, RZ, R7 ;  /* 0x000000ffff03d224 */ /* 0x000fca00078e0007 */
[----:B------:R-:W-:Y:S04]  /*fc90*/  @!P5 LDGSTS.E.BYPASS.LTC128B.128 [R26+0x23400], desc[UR36][R2.64], !P4 ;  /* 0x23400000021adfae */ /* 0x000fe8000e101d64 */
[----:B------:R-:W-:Y:S04]  /*fca0*/  @!P5 LDGSTS.E.BYPASS.LTC128B.128 [R26+0x27400], desc[UR36][R2.64+0x80], !P3 ;  /* 0x27400080021adfae */ /* 0x000fe8000d901d64 */
[----:B------:R-:W-:Y:S01]  /*fcb0*/  @!P5 LDGSTS.E.BYPASS.LTC128B.128 [R26+0x2b400], desc[UR36][R2.64+0x100], !P2 ;  /* 0x2b400100021adfae */ /* 0x000fe2000d101d64 */
[----:B0-----:R-:W-:-:S03]  /*fcc0*/  @!P6 LEA R6, P0, R8, R14, 0x1 ;  /* 0x0000000e0806e211 */ /* 0x001fc600078008ff */
[----:B------:R0:W-:Y:S01]  /*fcd0*/  @!P5 LDGSTS.E.BYPASS.LTC128B.128 [R26+0x2f400], desc[UR36][R2.64+0x180], !P1 ;  /* 0x2f400180021adfae */ /* 0x0001e2000c901d64 */
[----:B------:R-:W-:-:S03]  /*fce0*/  LOP3.LUT P5, RZ, R23, 0x100000, RZ, 0xc0, !PT ;  /* 0x0010000017ff7812 */ /* 0x000fc600078ac0ff */
[----:B------:R-:W2:Y:S01]  /*fcf0*/  SHFL.IDX PT, R14, R0, 0x4, 0x181f ;  /* 0x00981f00000e7f89 */ /* 0x000ea200000e0000 */
[----:B-1----:R-:W-:-:S03]  /*fd00*/  @!P6 IMAD.X R7, RZ, RZ, R5, P0 ;  /* 0x000000ffff07e224 */ /* 0x002fc600000e0605 */
[----:B------:R-:W1:Y:S01]  /*fd10*/  SHFL.IDX PT, R5, R4, 0x4, 0x181f ;  /* 0x00981f0004057f89 */ /* 0x000e6200000e0000 */
[----:B0-----:R-:W-:Y:S02]  /*fd20*/  @!P6 IMAD.MOV.U32 R2, RZ, RZ, R6 ;  /* 0x000000ffff02e224 */ /* 0x001fe400078e0006 */
[----:B------:R-:W-:-:S05]  /*fd30*/  @!P6 IMAD.MOV.U32 R3, RZ, RZ, R7 ;  /* 0x000000ffff03e224 */ /* 0x000fca00078e0007 */
[----:B------:R-:W-:Y:S04]  /*fd40*/  @!P6 LDGSTS.E.BYPASS.LTC128B.128 [R26+0x23c00], desc[UR36][R2.64], !P4 ;  /* 0x23c00000021aefae */ /* 0x000fe8000e101d64 */
[----:B------:R-:W-:Y:S04]  /*fd50*/  @!P6 LDGSTS.E.BYPASS.LTC128B.128 [R26+0x27c00], desc[UR36][R2.64+0x80], !P3 ;  /* 0x27c00080021aefae */ /* 0x000fe8000d901d64 */
[----:B------:R-:W-:Y:S01]  /*fd60*/  @!P6 LDGSTS.E.BYPASS.LTC128B.128 [R26+0x2bc00], desc[UR36][R2.64+0x100], !P2 ;  /* 0x2bc00100021aefae */ /* 0x000fe2000d101d64 */
[----:B--2---:R-:W-:-:S03]  /*fd70*/  @!P5 LEA R6, P0, R8, R14, 0x1 ;  /* 0x0000000e0806d211 */ /* 0x004fc600078008ff */
[----:B------:R-:W0:Y:S02]  /*fd80*/  SHFL.IDX PT, R14, R0, 0x5, 0x181f ;  /* 0x00b81f00000e7f89 */ /* 0x000e2400000e0000 */
[----:B-1----:R-:W-:Y:S02]  /*fd90*/  @!P5 IMAD.X R7, RZ, RZ, R5, P0 ;  /* 0x000000ffff07d224 */ /* 0x002fe400000e0605 */
[----:B------:R-:W1:Y:S04]  /*fda0*/  SHFL.IDX PT, R5, R4, 0x5, 0x181f ;  /* 0x00b81f0004057f89 */ /* 0x000e6800000e0000 */
[----:B------:R2:W-:Y:S01]  /*fdb0*/  @!P6 LDGSTS.E.BYPASS.LTC128B.128 [R26+0x2fc00], desc[UR36][R2.64+0x180], !P1 ;  /* 0x2fc00180021aefae */ /* 0x0005e2000c901d64 */
[----:B------:R-:W-:Y:S01]  /*fdc0*/  LOP3.LUT P6, RZ, R23, 0x80000, RZ, 0xc0, !PT ;  /* 0x0008000017ff7812 */ /* 0x000fe200078cc0ff */
[----:B--2---:R-:W-:-:S02]  /*fdd0*/  @!P5 IMAD.MOV.U32 R2, RZ, RZ, R6 ;  /* 0x000000ffff02d224 */ /* 0x004fc400078e0006 */
[----:B------:R-:W-:-:S10]  /*fde0*/  @!P5 IMAD.MOV.U32 R3, RZ, RZ, R7 ;  /* 0x000000ffff03d224 */ /* 0x000fd400078e0007 */
[----:B0-----:R-:W-:Y:S02]  /*fdf0*/  @!P6 LEA R6, P0, R8, R14, 0x1 ;  /* 0x0000000e0806e211 */ /* 0x001fe400078008ff */
[----:B------:R-:W0:Y:S03]  /*fe00*/  SHFL.IDX PT, R14, R0, 0x6, 0x181f ;  /* 0x00d81f00000e7f89 */ /* 0x000e2600000e0000 */
[----:B-1----:R-:W-:Y:S01]  /*fe10*/  @!P6 IMAD.X R7, RZ, RZ, R5, P0 ;  /* 0x000000ffff07e224 */ /* 0x002fe200000e0605 */
[----:B------:R-:W-:Y:S04]  /*fe20*/  @!P5 LDGSTS.E.BYPASS.LTC128B.128 [R26+0x24400], desc[UR36][R2.64], !P4 ;  /* 0x24400000021adfae */ /* 0x000fe8000e101d64 */
[----:B------:R-:W1:Y:S04]  /*fe30*/  SHFL.IDX PT, R5, R4, 0x6, 0x181f ;  /* 0x00d81f0004057f89 */ /* 0x000e6800000e0000 */
[----:B------:R-:W-:Y:S04]  /*fe40*/  @!P5 LDGSTS.E.BYPASS.LTC128B.128 [R26+0x28400], desc[UR36][R2.64+0x80], !P3 ;  /* 0x28400080021adfae */ /* 0x000fe8000d901d64 */
[----:B------:R-:W-:Y:S04]  /*fe50*/  @!P5 LDGSTS.E.BYPASS.LTC128B.128 [R26+0x2c400], desc[UR36][R2.64+0x100], !P2 ;  /* 0x2c400100021adfae */ /* 0x000fe8000d101d64 */
[----:B------:R2:W-:Y:S01]  /*fe60*/  @!P5 LDGSTS.E.BYPASS.LTC128B.128 [R26+0x30400], desc[UR36][R2.64+0x180], !P1 ;  /* 0x30400180021adfae */ /* 0x0005e2000c901d64 */
[----:B------:R-:W-:Y:S01]  /*fe70*/  LOP3.LUT P5, RZ, R23, 0x40000, RZ, 0xc0, !PT ;  /* 0x0004000017ff7812 */ /* 0x000fe200078ac0ff */
[----:B--2---:R-:W-:-:S02]  /*fe80*/  @!P6 IMAD.MOV.U32 R2, RZ, RZ, R6 ;  /* 0x000000ffff02e224 */ /* 0x004fc400078e0006 */
[----:B------:R-:W-:-:S10]  /*fe90*/  @!P6 IMAD.MOV.U32 R3, RZ, RZ, R7 ;  /* 0x000000ffff03e224 */ /* 0x000fd400078e0007 */
[----:B0-----:R-:W-:Y:S02]  /*fea0*/  @!P5 LEA R6, P0, R8, R14, 0x1 ;  /* 0x0000000e0806d211 */ /* 0x001fe400078008ff */
[----:B------:R0:W2:Y:S03]  /*feb0*/  SHFL.IDX PT, R14, R0, 0x7, 0x181f ;  /* 0x00f81f00000e7f89 */ /* 0x0000a600000e0000 */
[----:B-1----:R-:W-:Y:S01]  /*fec0*/  @!P5 IMAD.X R7, RZ, RZ, R5, P0 ;  /* 0x000000ffff07d224 */ /* 0x002fe200000e0605 */
[----:B------:R-:W-:Y:S04]  /*fed0*/  @!P6 LDGSTS.E.BYPASS.LTC128B.128 [R26+0x24c00], desc[UR36][R2.64], !P4 ;  /* 0x24c00000021aefae */ /* 0x000fe8000e101d64 */
[----:B------:R-:W-:Y:S04]  /*fee0*/  @!P6 LDGSTS.E.BYPASS.LTC128B.128 [R26+0x28c00], desc[UR36][R2.64+0x80], !P3 ;  /* 0x28c00080021aefae */ /* 0x000fe8000d901d64 */
[----:B------:R-:W-:Y:S04]  /*fef0*/  @!P6 LDGSTS.E.BYPASS.LTC128B.128 [R26+0x2cc00], desc[UR36][R2.64+0x100], !P2 ;  /* 0x2cc00100021aefae */ /* 0x000fe8000d101d64 */
[----:B------:R1:W-:Y:S04]  /*ff00*/  @!P6 LDGSTS.E.BYPASS.LTC128B.128 [R26+0x30c00], desc[UR36][R2.64+0x180], !P1 ;  /* 0x30c00180021aefae */ /* 0x0003e8000c901d64 */
[----:B------:R0:W3:Y:S01]  /*ff10*/  SHFL.IDX PT, R5, R4, 0x7, 0x181f ;  /* 0x00f81f0004057f89 */ /* 0x0000e200000e0000 */
[----:B-1----:R-:W-:-:S02]  /*ff20*/  @!P5 IMAD.MOV.U32 R2, RZ, RZ, R6 ;  /* 0x000000ffff02d224 */ /* 0x002fc400078e0006 */
[----:B------:R-:W-:-:S05]  /*ff30*/  @!P5 IMAD.MOV.U32 R3, RZ, RZ, R7 ;  /* 0x000000ffff03d224 */ /* 0x000fca00078e0007 */
[----:B------:R0:W-:Y:S04]  /*ff40*/  @!P5 LDGSTS.E.BYPASS.LTC128B.128 [R26+0x25400], desc[UR36][R2.64], !P4 ;  /* 0x25400000021adfae */ /* 0x0001e8000e101d64 */
[----:B------:R0:W-:Y:S04]  /*ff50*/  @!P5 LDGSTS.E.BYPASS.LTC128B.128 [R26+0x29400], desc[UR36][R2.64+0x80], !P3 ;  /* 0x29400080021adfae */ /* 0x0001e8000d901d64 */
[----:B------:R0:W-:Y:S04]  /*ff60*/  @!P5 LDGSTS.E.BYPASS.LTC128B.128 [R26+0x2d400], desc[UR36][R2.64+0x100], !P2 ;  /* 0x2d400100021adfae */ /* 0x0001e8000d101d64 */
[----:B--23--:R0:W-:Y:S02]  /*ff70*/  @!P5 LDGSTS.E.BYPASS.LTC128B.128 [R26+0x31400], desc[UR36][R2.64+0x180], !P1 ;  /* 0x31400180021adfae */ /* 0x00c1e4000c901d64 */
.L_x_10360:
[----:B------:R-:W-:Y:S01]  /*ff80*/  LOP3.LUT P0, RZ, R23, 0x4000, RZ, 0xc0, !PT ;  /* 0x0000400017ff7812 */ /* 0x000fe2000780c0ff */
[----:B------:R-:W-:-:S12]  /*ff90*/  BSSY B0, `(.L_x_10253) ;  /* 0x000000b000007945 */ /* 0x000fd80003800000 */
        /* <DEDUP_REMOVED lines=8> */
[----:B------:R1:W-:Y:S04]  /*10020*/  LDGSTS.E.BYPASS.LTC128B.128 [R26+0x2dc00], desc[UR36][R2.64+0x100], !P2 ;  /* 0x2dc00100021a7fae */ /* 0x0003e8000d101d64 */
[----:B------:R1:W-:Y:S02]  /*10030*/  LDGSTS.E.BYPASS.LTC128B.128 [R26+0x31c00], desc[UR36][R2.64+0x180], !P1 ;  /* 0x31c00180021a7fae */ /* 0x0003e4000c901d64 */
.L_x_10254:
[----:B------:R-:W-:Y:S05]  /*10040*/  BSYNC B0 ;  /* 0x0000000000007941 */ /* 0x000fea0003800000 */
.L_x_10253:
[----:B------:R-:W-:Y:S01]  /*10050*/  NOP ;  /* 0x0000000000007918 */ /* 0x000fe20000000000 */
[----:B------:R-:W-:-:S13]  /*10060*/  PLOP3.LUT P0, PT, PT, PT, PT, 0x80, 0x0 ;  /* 0x000000000000781c */ /* 0x000fda0003f0f070 */
.L_x_10255:
        /* <DEDUP_REMOVED lines=18> */
.L_x_10361:
[----:B------:R-:W-:Y:S05]  /*10190*/  BSYNC B0 ;  /* 0x0000000000007941 */ /* 0x000fea0003800000 */
.L_x_10256:
[----:B------:R-:W-:-:S13]  /*101a0*/  LOP3.LUT P0, RZ, R23, 0x400, RZ, 0xc0, !PT ;  /* 0x0000040017ff7812 */ /* 0x000fda000780c0ff */
[----:B------:R-:W-:Y:S05]  /*101b0*/  @!P0 BRA `(.L_x_10258) ;  /* 0x0000000000048947 */ /* 0x000fea0003800000 */
[----:B------:R-:W-:Y:S01]  /*101c0*/  BPT.TRAP 0x1 ;  /* 0x000000040000795c */ /* 0x000fe20000300000 */
.L_x_10258:
[----:B------:R-:W-:Y:S01]  /*101d0*/  SHF.L.U32 R0, R27, 0x1f, RZ ;  /* 0x0000001f1b007819 */ /* 0x000fe200000006ff */
[----:B------:R-:W-:Y:S03]  /*101e0*/  BSSY B0, `(.L_x_10259) ;  /* 0x0000003000007945 */ /* 0x000fe60003800000 */
[----:B------:R-:W1:Y:S02]  /*101f0*/  SYNCS.PHASECHK.TRANS64.TRYWAIT P0, [R25+URZ+0x32460], R0 ;  /* 0x03246000190075a7 */ /* 0x000e64000800017f */
[----:B-1----:R-:W-:Y:S05]  /*10200*/  @!P0 BRA `(.L_x_10260) ;  /* 0x0000004800208947 */ /* 0x002fea0003800000 */
.L_x_10362:
[----:B------:R-:W-:Y:S05]  /*10210*/  BSYNC B0 ;  /* 0x0000000000007941 */ /* 0x000fea0003800000 */
.L_x_10259:
[----:B------:R-:W1:Y:S01]  /*10220*/  LDL.LU R2, [R1+0x10] ;  /* 0x0000100001027983 */ /* 0x000e620000300800 */
[----:B------:R-:W-:Y:S01]  /*10230*/  ULDC.64 UR4, c[0x0][0x328] ;  /* 0x0000ca0000047ab9 */ /* 0x000fe20000000a00 */
[----:B------:R-:W-:Y:S02]  /*10240*/  ULDC.64 UR6, c[0x0][0x318] ;  /* 0x0000c60000067ab9 */ /* 0x000fe40000000a00 */
[----:B------:R-:W2:Y:S04]  /*10250*/  LDL.LU R6, [R1+0x14] ;  /* 0x0000140001067983 */ /* 0x000ea80000300800 */
[----:B------:R-:W3:Y:S01]  /*10260*/  LDL.LU R4, [R1+0x24] ;  /* 0x0000240001047983 */ /* 0x000ee20000300800 */
[C---:B------:R-:W-:Y:S02]  /*10270*/  LOP3.LUT P3, RZ, R23.reuse, 0x10, RZ, 0xc0, !PT ;  /* 0x0000001017ff7812 */ /* 0x040fe4000786c0ff */
[----:B------:R-:W-:-:S02]  /*10280*/  LOP3.LUT P2, RZ, R23, 0x8, RZ, 0xc0, !PT ;  /* 0x0000000817ff7812 */ /* 0x000fc4000784c0ff */
[C---:B------:R-:W-:Y:S02]  /*10290*/  LOP3.LUT P1, RZ, R23.reuse, 0x4, RZ, 0xc0, !PT ;  /* 0x0000000417ff7812 */ /* 0x040fe4000782c0ff */
[----:B------:R-:W-:Y:S02]  /*102a0*/  LOP3.LUT P4, RZ, R23, 0x1, RZ, 0xc0, !PT ;  /* 0x0000000117ff7812 */ /* 0x000fe4000788c0ff */
[----:B------:R-:W-:Y:S01]  /*102b0*/  SEL R7, RZ, 0x8, P1 ;  /* 0x00000008ff077807 */ /* 0x000fe20000800000 */
[----:B-1----:R-:W-:Y:S02]  /*102c0*/  IMAD R0, R2, UR4, RZ ;  /* 0x0000000402007c24 */ /* 0x002fe4000f8e02ff */
[----:B0-----:R-:W-:-:S04]  /*102d0*/  IMAD.WIDE.U32 R2, R37, UR4, RZ ;  /* 0x0000000425027c25 */ /* 0x001fc8000f8e00ff */
[----:B------:R-:W-:Y:S01]  /*102e0*/  IMAD R5, R37, UR5, R0 ;  /* 0x0000000525057c24 */ /* 0x000fe2000f8e0200 */
[----:B------:R-:W-:Y:S01]  /*102f0*/  ULDC.64 UR4, c[0x0][0x338] ;  /* 0x0000ce0000047ab9 */ /* 0x000fe20000000a00 */
[----:B------:R-:W-:Y:S02]  /*10300*/  SEL R0, RZ, 0x2, P3 ;  /* 0x00000002ff007807 */ /* 0x000fe40001800000 */
        /* <DEDUP_REMOVED lines=10> */
[----:B------:R-:W-:Y:S02]  /*103b0*/  LEA.HI.X R6, R2, UR7, R3, 0x1, P0 ;  /* 0x0000000702067c11 */ /* 0x000fe400080f0c03 */
[----:B------:R-:W-:-:S04]  /*103c0*/  SEL R3, RZ, 0x4, P2 ;  /* 0x00000004ff037807 */ /* 0x000fc80001000000 */
[----:B---3--:R-:W-:Y:S01]  /*103d0*/  IADD3 R0, R3, R0, R4 ;  /* 0x0000000003007210 */ /* 0x008fe20007ffe004 */
[----:B------:R-:W-:-:S04]  /*103e0*/  IMAD R4, R24, 0x6000, R29 ;  /* 0x0000600018047824 */ /* 0x000fc800078e021d */
[----:B------:R-:W-:Y:S01]  /*103f0*/  IMAD.IADD R7, R0, 0x1, R7 ;  /* 0x0000000100077824 */ /* 0x000fe200078e0207 */
[----:B------:R-:W-:Y:S06]  /*10400*/  BRA.DIV UR4, `(.L_x_10261) ;  /* 0x0000004604b47947 */ /* 0x000fec000b800000 */
[----:B------:R-:W0:Y:S01]  /*10410*/  S2R R2, SR_TID.X ;  /* 0x0000000000027919 */ /* 0x000e220000002100 */
[----:B------:R-:W-:Y:S01]  /*10420*/  IMAD R4, R4, 0x2, R22 ;  /* 0x0000000204047824 */ /* 0x000fe200078e0216 */
[C---:B------:R-:W-:Y:S01]  /*10430*/  LOP3.LUT P2, RZ, R7.reuse, 0x2, RZ, 0xc0, !PT ;  /* 0x0000000207ff7812 */ /* 0x040fe2000784c0ff */
[----:B------:R-:W1:Y:S01]  /*10440*/  SHFL.IDX PT, R14, R5, RZ, 0x181f ;  /* 0x00181fff050e7589 */ /* 0x000e6200000e0000 */
[----:B------:R-:W-:-:S03]  /*10450*/  LOP3.LUT P1, RZ, R7, 0x4, RZ, 0xc0, !PT ;  /* 0x0000000407ff7812 */ /* 0x000fc6000782c0ff */
        /* <DEDUP_REMOVED lines=65> */
.L_x_10376:
        /* <DEDUP_REMOVED lines=15> */
.L_x_10262:
        /* <DEDUP_REMOVED lines=10> */
.L_x_10263:
[----:B0-----:R-:W2:Y:S01]  /*10a00*/  LDL.LU R2, [R1+0xc] ;  /* 0x00000c0001027983 */ /* 0x001ea20000300800 */
[----:B------:R0:W-:Y:S01]  /*10a10*/  SYNCS.ARRIVE.TRANS64.A1T0 RZ, [R25+URZ+0x32450], RZ ;  /* 0x032450ff19ff79a7 */ /* 0x0001e2000810003f */
[----:B------:R-:W-:Y:S01]  /*10a20*/  BSSY B0, `(.L_x_10264) ;  /* 0x00000d9000007945 */ /* 0x000fe20003800000 */
[----:B--2---:R-:W-:-:S05]  /*10a30*/  VIADD R21, R2, 0xfffffffe ;  /* 0xfffffffe02157836 */ /* 0x004fca0000000000 */
[----:B------:R-:W-:-:S13]  /*10a40*/  ISETP.GE.AND P0, PT, R21, R30, PT ;  /* 0x0000001e1500720c */ /* 0x000fda0003f06270 */
[----:B0-----:R-:W-:Y:S05]  /*10a50*/  @!P0 BRA `(.L_x_10265) ;  /* 0x0000000c00548947 */ /* 0x001fea0003800000 */
.L_x_10278:
[----:B0-----:R-:W0:Y:S01]  /*10a60*/  S2R R2, SR_TID.X ;  /* 0x0000000000027919 */ /* 0x001e220000002100 */
[----:B-1----:R-:W1:Y:S01]  /*10a70*/  LDC R3, c[0x0][0x430] ;  /* 0x00010c00ff037b82 */ /* 0x002e620000000800 */
[----:B------:R-:W-:Y:S01]  /*10a80*/  IMAD R8, R21, 0x60, R32 ;  /* 0x0000006015087824 */ /* 0x000fe200078e0220 */
[----:B------:R-:W-:Y:S01]  /*10a90*/  LOP3.LUT P1, RZ, R23, 0x400, RZ, 0xc0, !PT ;  /* 0x0000040017ff7812 */ /* 0x000fe2000782c0ff */
[----:B------:R-:W-:Y:S01]  /*10aa0*/  VIADD R24, R24, 0x1 ;  /* 0x0000000118187836 */ /* 0x000fe20000000000 */
[----:B-1----:R-:W-:Y:S02]  /*10ab0*/  ISETP.NE.AND P0, PT, R3, 0x1, PT ;  /* 0x000000010300780c */ /* 0x002fe40003f05270 */
[----:B0-----:R-:W-:-:S04]  /*10ac0*/  LOP3.LUT R2, R2, 0x7f, RZ, 0xc0, !PT ;  /* 0x0000007f02027812 */ /* 0x001fc800078ec0ff */
[----:B------:R-:W-:Y:S02]  /*10ad0*/  SHF.R.U32.HI R4, RZ, 0x3, R2 ;  /* 0x00000003ff047819 */ /* 0x000fe40000011602 */
[----:B------:R-:W0:Y:S05]  /*10ae0*/  S2R R2, SR_TID.X ;  /* 0x0000000000027919 */ /* 0x000e2a0000002100 */
[----:B------:R-:W1:Y:S08]  /*10af0*/  @P0 LDC R3, c[0x0][0x434] ;  /* 0x00010d00ff030b82 */ /* 0x000e700000000800 */
[----:B--2---:R-:W2:Y:S01]  /*10b00*/  @P0 LDC R7, c[0x0][0x438] ;  /* 0x00010e00ff070b82 */ /* 0x004ea20000000800 */
        /* <DEDUP_REMOVED lines=15> */
[----:B-1----:R-:W-:Y:S01]  /*10c00*/  @!P2 LEA R6, P0, R2, R6, 0x2 ;  /* 0x000000060206a211 */ /* 0x002fe200078010ff */
[----:B------:R-:W-:-:S03]  /*10c10*/  IMAD.MOV.U32 R4, RZ, RZ, RZ ;  /* 0x000000ffff047224 */ /* 0x000fc600078e00ff */
[----:B------:R-:W-:Y:S01]  /*10c20*/  @!P2 LEA.HI.X R7, R2, R7, R3, 0x2, P0 ;  /* 0x000000070207a211 */ /* 0x000fe200000f1403 */
[----:B------:R-:W-:Y:S01]  /*10c30*/  IMAD.MOV R5, RZ, RZ, -R9 ;  /* 0x000000ffff057224 */ /* 0x000fe200078e0a09 */
[C---:B------:R-:W-:Y:S01]  /*10c40*/  ISETP.NE.AND P0, PT, R24.reuse, 0x2, PT ;  /* 0x000000021800780c */ /* 0x040fe20003f05270 */
[----:B------:R-:W-:Y:S05]  /*10c50*/  YIELD ;  /* 0x0000000000007946 */ /* 0x000fea0003800000 */
[----:B------:R-:W-:Y:S01]  /*10c60*/  ULDC UR4, c[0x0][0x430] ;  /* 0x00010c0000047ab9 */ /* 0x000fe20000000800 */
[----:B------:R-:W-:Y:S01]  /*10c70*/  IMAD.MOV.U32 R3, RZ, RZ, R21 ;  /* 0x000000ffff037224 */ /* 0x000fe200078e0015 */
[----:B------:R-:W-:Y:S01]  /*10c80*/  SEL R2, RZ, 0x1, P0 ;  /* 0x00000001ff027807 */ /* 0x000fe20000000000 */
[----:B------:R-:W-:Y:S01]  /*10c90*/  IMAD R5, R5, UR4, R8 ;  /* 0x0000000405057c24 */ /* 0x000fe2000f8e0208 */
[----:B------:R0:W5:Y:S01]  /*10ca0*/  @!P2 LDG.E R4, desc[UR36][R6.64] ;  /* 0x000000240604a981 */ /* 0x000162000c1e1900 */
[----:B------:R-:W-:Y:S01]  /*10cb0*/  SEL R24, R24, RZ, P0 ;  /* 0x000000ff18187207 */ /* 0x000fe20000000000 */
[----:B------:R-:W-:Y:S01]  /*10cc0*/  VIADD R21, R21, 0xffffffff ;  /* 0xffffffff15157836 */ /* 0x000fe20000000000 */
[----:B------:R-:W-:-:S02]  /*10cd0*/  LOP3.LUT R27, R27, R2, RZ, 0x3c, !PT ;  /* 0x000000021b1b7212 */ /* 0x000fc400078e3cff */
[----:B------:R-:W-:Y:S01]  /*10ce0*/  ISETP.GT.AND P2, PT, R3, R30, PT ;  /* 0x0000001e0300720c */ /* 0x000fe20003f44270 */
[----:B------:R-:W-:-:S12]  /*10cf0*/  @!P1 BRA `(.L_x_10266) ;  /* 0x0000000000049947 */ /* 0x000fd80003800000 */
[----:B------:R-:W-:Y:S01]  /*10d00*/  BPT.TRAP 0x1 ;  /* 0x000000040000795c */ /* 0x000fe20000300000 */
.L_x_10266:
[----:B------:R-:W-:Y:S01]  /*10d10*/  IMAD R10, R24, 0x8, R22 ;  /* 0x00000008180a7824 */ /* 0x000fe200078e0216 */
[----:B------:R-:W-:Y:S01]  /*10d20*/  SHF.L.U32 R20, R27, 0x1f, RZ ;  /* 0x0000001f1b147819 */ /* 0x000fe200000006ff */
[----:B------:R-:W-:Y:S01]  /*10d30*/  BSSY B1, `(.L_x_10267) ;  /* 0x0000004000017945 */ /* 0x000fe20003800000 */
[----:B------:R-:W-:Y:S02]  /*10d40*/  SHF.R.S32.HI R9, RZ, 0x1f, R5 ;  /* 0x0000001fff097819 */ /* 0x000fe40000011405 */
[----:B------:R-:W1:Y:S02]  /*10d50*/  SYNCS.PHASECHK.TRANS64.TRYWAIT P0, [R10+URZ+0x32440], R20 ;  /* 0x032440140a0075a7 */ /* 0x000e64000800017f */
[----:B-1----:R-:W-:Y:S05]  /*10d60*/  @!P0 BRA `(.L_x_10268) ;  /* 0x00000044009c8947 */ /* 0x002fea0003800000 */
.L_x_10377:
[----:B------:R-:W-:Y:S05]  /*10d70*/  BSYNC B1 ;  /* 0x0000000000017941 */ /* 0x000fea0003800000 */
.L_x_10267:
[----:B------:R-:W-:Y:S01]  /*10d80*/  ULDC.64 UR4, c[0x0][0x300] ;  /* 0x0000c00000047ab9 */ /* 0x000fe20000000a00 */
[----:B-----5:R-:W-:Y:S01]  /*10d90*/  SHF.R.S32.HI R17, RZ, 0x1f, R4 ;  /* 0x0000001fff117819 */ /* 0x020fe20000011404 */
[----:B------:R-:W-:Y:S01]  /*10da0*/  IMAD R2, R9, UR4, RZ ;  /* 0x0000000409027c24 */ /* 0x000fe2000f8e02ff */
[----:B------:R-:W-:Y:S01]  /*10db0*/  ULDC.64 UR6, c[0x0][0x2e8] ;  /* 0x0000ba0000067ab9 */ /* 0x000fe20000000a00 */
[----:B------:R-:W-:Y:S02]  /*10dc0*/  LOP3.LUT P1, RZ, R23, 0x2, RZ, 0xc0, !PT ;  /* 0x0000000217ff7812 */ /* 0x000fe4000782c0ff */
[C---:B0-----:R-:W-:Y:S02]  /*10dd0*/  IMAD R7, R5.reuse, UR5, R2 ;  /* 0x0000000505077c24 */ /* 0x041fe4000f8e0202 */
        /* <DEDUP_REMOVED lines=18> */
[----:B------:R-:W-:Y:S01]  /*10f00*/  SHFL.IDX PT, R14, R6, 0x5, 0x181f ;  /* 0x00b81f00060e7f89 */ /* 0x000fe200000e0000 */
[----:B0-----:R-:W-:-:S05]  /*10f10*/  IADD3 R2, P0, R2, R0, RZ ;  /* 0x0000000002027210 */ /* 0x001fca0007f1e0ff */
[----:B--2---:R-:W-:-:S05]  /*10f20*/  IMAD.X R3, RZ, RZ, R3, P0 ;  /* 0x000000ffff037224 */ /* 0x004fca00000e0603 */
[----:B------:R0:W-:Y:S04]  /*10f30*/  LDGSTS.E.BYPASS.LTC128B.128 [R7+0x1c400], desc[UR36][R2.64], !P1 ;  /* 0x1c40000002077fae */ /* 0x0001e8000c901d64 */
[----:B0-----:R-:W0:Y:S04]  /*10f40*/  SHFL.IDX PT, R2, R6, 0x1, 0x181f ;  /* 0x00381f0006027f89 */ /* 0x001e2800000e0000 */
[----:B------:R-:W2:Y:S01]  /*10f50*/  SHFL.IDX PT, R3, R8, 0x1, 0x181f ;  /* 0x00381f0008037f89 */ /* 0x000ea200000e0000 */
        /* <DEDUP_REMOVED lines=14> */
[----:B------:R-:W2:Y:S04]  /*11040*/  SHFL.IDX PT, R3, R8, 0x4, 0x181f ;  /* 0x00981f0008037f89 */ /* 0x000ea800000e0000 */
[----:B------:R-:W3:Y:S01]  /*11050*/  SHFL.IDX PT, R8, R8, 0x5, 0x181f ;  /* 0x00b81f0008087f89 */ /* 0x000ee200000e0000 */
[----:B0-----:R-:W-:-:S05]  /*11060*/  IADD3 R2, P0, R2, R0, RZ ;  /* 0x0000000002027210 */ /* 0x001fca0007f1e0ff */
[----:B--2---:R-:W-:-:S05]  /*11070*/  IMAD.X R3, RZ, RZ, R3, P0 ;  /* 0x000000ffff037224 */ /* 0x004fca00000e0603 */
[----:B---3--:R0:W-:Y:S03]  /*11080*/  LDGSTS.E.BYPASS.LTC128B.128 [R7+0x1e400], desc[UR36][R2.64], !P1 ;  /* 0x1e40000002077fae */ /* 0x0081e6000c901d64 */
.L_x_10391:
[----:B0-----:R-:W-:-:S05]  /*11090*/  IADD3 R2, P0, R14, R0, RZ ;  /* 0x000000000e027210 */ /* 0x001fca0007f1e0ff */
[----:B------:R-:W-:Y:S01]  /*110a0*/  IMAD.X R3, RZ, RZ, R8, P0 ;  /* 0x000000ffff037224 */ /* 0x000fe200000e0608 */
[----:B------:R-:W-:-:S04]  /*110b0*/  PLOP3.LUT P0, PT, PT, PT, PT, 0x80, 0x0 ;  /* 0x000000000000781c */ /* 0x000fc80003f0f070 */
[----:B------:R-:W-:Y:S01]  /*110c0*/  @!PT LDS RZ, [RZ] ;  /* 0x00000000fffff984 */ /* 0x000fe20000000800 */
[----:B------:R-:W-:Y:S01]  /*110d0*/  @!PT LDS RZ, [RZ] ;  /* 0x00000000fffff984 */ /* 0x000fe20000000800 */
[----:B------:R-:W-:Y:S01]  /*110e0*/  @!PT LDS RZ, [RZ] ;  /* 0x00000000fffff984 */ /* 0x000fe20000000800 */
[----:B------:R0:W-:Y:S01]  /*110f0*/  LDGSTS.E.BYPASS.LTC128B.128 [R7+0x1ec00], desc[UR36][R2.64], !P1 ;  /* 0x1ec0000002077fae */ /* 0x0001e2000c901d64 */
[----:B------:R-:W-:-:S08]  /*11100*/  NOP ;  /* 0x0000000000007918 */ /* 0x000fd00000000000 */
.L_x_10270:
        /* <DEDUP_REMOVED lines=10> */
.L_x_10271:
[----:B------:R2:W-:Y:S01]  /*111b0*/  SYNCS.ARRIVE.TRANS64.A1T0 RZ, [R10+URZ+0x32430], RZ ;  /* 0x032430ff0aff79a7 */ /* 0x0005e2000810003f */
[----:B------:R-:W-:Y:S05]  /*111c0*/  @!P3 BRA `(.L_x_10272) ;  /* 0x000000000004b947 */ /* 0x000fea0003800000 */
[----:B------:R-:W-:Y:S01]  /*111d0*/  BPT.TRAP 0x1 ;  /* 0x000000040000795c */ /* 0x000fe20000300000 */
.L_x_10272:
[----:B------:R-:W3:Y:S01]  /*111e0*/  SYNCS.PHASECHK.TRANS64.TRYWAIT P0, [R10+URZ+0x32460], R20 ;  /* 0x032460140a0075a7 */ /* 0x000ee2000800017f */
[----:B------:R-:W-:Y:S04]  /*111f0*/  BSSY B1, `(.L_x_10273) ;  /* 0x0000002000017945 */ /* 0x000fe80003800000 */
[----:B---3--:R-:W-:Y:S05]  /*11200*/  @!P0 BRA `(.L_x_10274) ;  /* 0x0000004800288947 */ /* 0x008fea0003800000 */
.L_x_10392:
[----:B------:R-:W-:Y:S05]  /*11210*/  BSYNC B1 ;  /* 0x0000000000017941 */ /* 0x000fea0003800000 */
.L_x_10273:
[----:B------:R-:W-:Y:S01]  /*11220*/  ULDC.64 UR4, c[0x0][0x328] ;  /* 0x0000ca0000047ab9 */ /* 0x000fe20000000a00 */
[----:B------:R-:W-:Y:S01]  /*11230*/  ULDC.64 UR6, c[0x0][0x318] ;  /* 0x0000c60000067ab9 */ /* 0x000fe20000000a00 */
[----:B0-----:R-:W-:Y:S01]  /*11240*/  IMAD R2, R9, UR4, RZ ;  /* 0x0000000409027c24 */ /* 0x001fe2000f8e02ff */
[C---:B------:R-:W-:Y:S01]  /*11250*/  LOP3.LUT P5, RZ, R23.reuse, 0x1, RZ, 0xc0, !PT ;  /* 0x0000000117ff7812 */ /* 0x040fe200078ac0ff */
[----:B-1-3--:R-:W-:Y:S01]  /*11260*/  IMAD R20, R24, 0x6000, R29 ;  /* 0x0000600018147824 */ /* 0x00afe200078e021d */
        /* <DEDUP_REMOVED lines=36> */
[----:B-1----:R-:W-:Y:S04]  /*114b0*/  SHFL.IDX PT, R3, R25, 0x4, 0x181f ;  /* 0x00981f0019037f89 */ /* 0x002fe800000e0000 */
        /* <DEDUP_REMOVED lines=24> */
.L_x_10406:
        /* <DEDUP_REMOVED lines=11> */
.L_x_10276:
        /* <DEDUP_REMOVED lines=10> */
.L_x_10277:
[----:B------:R1:W-:Y:S01]  /*11790*/  SYNCS.ARRIVE.TRANS64.A1T0 RZ, [R10+URZ+0x32450], RZ ;  /* 0x032450ff0aff79a7 */ /* 0x0003e2000810003f */
[----:B------:R-:W-:Y:S05]  /*117a0*/  @P2 BRA `(.L_x_10278) ;  /* 0xfffffff000ac2947 */ /* 0x000fea000383ffff */
.L_x_10265:
[----:B------:R-:W-:Y:S05]  /*117b0*/  BSYNC B0 ;  /* 0x0000000000007941 */ /* 0x000fea0003800000 */
.L_x_10264:
[----:B0-----:R-:W0:Y:S01]  /*117c0*/  S2R R2, SR_TID.X ;  /* 0x0000000000027919 */ /* 0x001e220000002100 */
[----:B------:R-:W-:Y:S01]  /*117d0*/  VIADD R24, R24, 0x1 ;  /* 0x0000000118187836 */ /* 0x000fe20000000000 */
[----:B------:R-:W-:Y:S04]  /*117e0*/  BSSY B0, `(.L_x_10279) ;  /* 0x0000012000007945 */ /* 0x000fe80003800000 */
[----:B------:R-:W-:-:S04]  /*117f0*/  ISETP.NE.AND P0, PT, R24, 0x2, PT ;  /* 0x000000021800780c */ /* 0x000fc80003f05270 */
[----:B------:R-:W-:Y:S02]  /*11800*/  SEL R0, RZ, 0x1, P0 ;  /* 0x00000001ff007807 */ /* 0x000fe40000000000 */
[----:B0-----:R-:W-:-:S04]  /*11810*/  LOP3.LUT R2, R2, 0x7f, RZ, 0xc0, !PT ;  /* 0x0000007f02027812 */ /* 0x001fc800078ec0ff */
[----:B------:R-:W-:-:S13]  /*11820*/  ISETP.NE.AND P1, PT, R2, RZ, PT ;  /* 0x000000ff0200720c */ /* 0x000fda0003f25270 */
[----:B------:R-:W-:Y:S05]  /*11830*/  @P1 BRA `(.L_x_10280) ;  /* 0x0000000000301947 */ /* 0x000fea0003800000 */
[----:B------:R-:W0:Y:S01]  /*11840*/  S2R R5, SR_LANEID ;  /* 0x0000000000057919 */ /* 0x000e220000000000 */
[----:B------:R-:W-:Y:S01]  /*11850*/  VOTEU.ANY UR4, UPT, PT ;  /* 0x0000000000047886 */ /* 0x000fe200038e0100 */
[----:B------:R-:W3:Y:S01]  /*11860*/  LDC.64 R2, c[0x0][0xd60] ;  /* 0x00035800ff027b82 */ /* 0x000ee20000000a00 */
[----:B------:R-:W0:Y:S02]  /*11870*/  FLO.U32 R4, UR4 ;  /* 0x0000000400047d00 */ /* 0x000e2400080e0000 */
[----:B0-----:R-:W-:-:S06]  /*11880*/  ISETP.EQ.U32.AND P1, PT, R4, R5, PT ;  /* 0x000000050400720c */ /* 0x001fcc0003f22070 */
[----:B------:R-:W3:Y:S07]  /*11890*/  POPC R5, UR4 ;  /* 0x0000000400057d09 */ /* 0x000eee0008000000 */
[----:B---3--:R-:W3:Y:S01]  /*118a0*/  @P1 ATOMG.E.ADD.STRONG.GPU PT, R3, desc[UR36][R2.64], R5 ;  /* 0x00000005020319a8 */ /* 0x008ee200081ee1e4 */
[----:B------:R-:W0:Y:S02]  /*118b0*/  S2R R6, SR_LTMASK ;  /* 0x0000000000067919 */ /* 0x000e240000003900 */
[----:B0-----:R-:W-:-:S04]  /*118c0*/  LOP3.LUT R6, R6, UR4, RZ, 0xc0, !PT ;  /* 0x0000000406067c12 */ /* 0x001fc8000f8ec0ff */
[----:B------:R-:W0:Y:S01]  /*118d0*/  POPC R7, R6 ;  /* 0x0000000600077309 */ /* 0x000e220000000000 */
[----:B---3--:R-:W0:Y:S02]  /*118e0*/  SHFL.IDX PT, R4, R3, R4, 0x1f ;  /* 0x00001f0403047589 */ /* 0x008e2400000e0000 */
[----:B0-----:R-:W-:-:S07]  /*118f0*/  IADD3 R16, R4, UR39, R7 ;  /* 0x0000002704107c10 */ /* 0x001fce000fffe007 */
.L_x_10280:
[----:B------:R-:W-:Y:S05]  /*11900*/  BSYNC B0 ;  /* 0x0000000000007941 */ /* 0x000fea0003800000 */
.L_x_10279:
[----:B------:R-:W-:Y:S02]  /*11910*/  SEL R24, R24, RZ, P0 ;  /* 0x000000ff18187207 */ /* 0x000fe40000000000 */
[----:B------:R-:W-:-:S07]  /*11920*/  LOP3.LUT R27, R27, R0, RZ, 0x3c, !PT ;  /* 0x000000001b1b7212 */ /* 0x000fce00078e3cff */
.L_x_10233:
[----:B------:R-:W-:Y:S05]  /*11930*/  BSYNC B7 ;  /* 0x0000000000077941 */ /* 0x000fea0003800000 */
.L_x_10231:
        /* <DEDUP_REMOVED lines=8> */
[----:B------:R0:W3:Y:S01]  /*119c0*/  LDS.128 R16, [R22+0x324d0] ;  /* 0x0324d00016107984 */ /* 0x0000e20000000c00 */
[----:B------:R-:W-:Y:S06]  /*119d0*/  BAR.ARV 0x4, 0x180 ;  /* 0x0106000000007b1d */ /* 0x000fec0000002000 */
[----:B------:R-:W-:Y:S05]  /*119e0*/  BRA `(.L_x_10282) ;  /* 0x0000000800d07947 */ /* 0x000fea0003800000 */
.L_x_10281:
        /* <DEDUP_REMOVED lines=9> */
[----:B------:R-:W3:Y:S01]  /*11a80*/  @!P1 LDC.64 R4, c[0x0][0xd78] ;  /* 0x00035e00ff049b82 */ /* 0x000ee20000000a00 */
[----:B0-----:R-:W-:-:S05]  /*11a90*/  @!P1 IMAD.WIDE R2, R7, 0x4, R2 ;  /* 0x0000000407029825 */ /* 0x001fca00078e0202 */
[----:B------:R3:W4:Y:S02]  /*11aa0*/  @!P1 LDG.E R6, desc[UR36][R2.64] ;  /* 0x0000002402069981 */ /* 0x000724000c1e1900 */
        /* <DEDUP_REMOVED lines=10> */
[----:B----4-:R-:W-:-:S02]  /*11b50*/  @!P1 IMAD.MOV.U32 R7, RZ, RZ, R6 ;  /* 0x000000ffff079224 */ /* 0x010fc400078e0006 */
[----:B------:R-:W-:Y:S01]  /*11b60*/  IMAD.MOV.U32 R6, RZ, RZ, RZ ;  /* 0x000000ffff067224 */ /* 0x000fe200078e00ff */
[----:B---3--:R-:W-:Y:S02]  /*11b70*/  @!P1 MOV R4, R5 ;  /* 0x0000000500049202 */ /* 0x008fe40000000f00 */
        /* <DEDUP_REMOVED lines=17> */
[----:B------:R0:W3:Y:S02]  /*11c90*/  SHFL.IDX PT, R14, R2, 0x1f, 0x1f ;  /* 0x03e01f00020e7f89 */ /* 0x0000e400000e0000 */
.L_x_10416:
[----:B------:R-:W-:Y:S02]  /*11ca0*/  ULDC UR4, c[0x0][0xd38] ;  /* 0x00034e0000047ab9 */ /* 0x000fe40000000800 */
[----:B------:R-:W-:-:S04]  /*11cb0*/  IMAD.U32 R5, RZ, RZ, UR4 ;  /* 0x00000004ff057e24 */ /* 0x000fc8000f8e00ff */
[----:B---3--:R-:W-:-:S04]  /*11cc0*/  IMAD R14, R14, R5, RZ ;  /* 0x000000050e0e7224 */ /* 0x008fc800078e02ff */
[----:B------:R-:W-:-:S05]  /*11cd0*/  IMAD.IADD R9, R8, 0x1, R14 ;  /* 0x0000000108097824 */ /* 0x000fca00078e020e */
[----:B------:R-:W-:-:S13]  /*11ce0*/  ISETP.GT.AND P6, PT, R9, R0, PT ;  /* 0x000000000900720c */ /* 0x000fda0003fc4270 */
[----:B------:R-:W-:Y:S05]  /*11cf0*/  @P6 BRA `(.L_x_10284) ;  /* 0x0000000000a46947 */ /* 0x000fea0003800000 */
.L_x_10287:
        /* <DEDUP_REMOVED lines=10> */
[----:B------:R-:W3:Y:S01]  /*11da0*/  @!P6 LDC.64 R4, c[0x0][0xd78] ;  /* 0x00035e00ff04eb82 */ /* 0x000ee20000000a00 */
[----:B0-----:R-:W-:-:S05]  /*11db0*/  @!P6 IMAD.WIDE R2, R11, 0x4, R2 ;  /* 0x000000040b02e825 */ /* 0x001fca00078e0202 */
[----:B------:R3:W4:Y:S02]  /*11dc0*/  @!P6 LDG.E R7, desc[UR36][R2.64] ;  /* 0x000000240207e981 */ /* 0x000724000c1e1900 */
[----:B---3--:R-:W-:-:S04]  /*11dd0*/  @!P6 IMAD.WIDE R2, R11, 0x4, R4 ;  /* 0x000000040b02e825 */ /* 0x008fc800078e0204 */
[----:B------:R-:W-:-:S06]  /*11de0*/  IMAD.MOV.U32 R4, RZ, RZ, RZ ;  /* 0x000000ffff047224 */ /* 0x000fcc00078e00ff */
[----:B------:R-:W4:Y:S01]  /*11df0*/  @!P6 LDG.E R4, desc[UR36][R2.64] ;  /* 0x000000240204e981 */ /* 0x000f22000c1e1900 */
[----:B------:R-:W-:Y:S01]  /*11e00*/  UMOV UR4, 0xffffffff ;  /* 0xffffffff00047882 */ /* 0x000fe20000000000 */
[----:B----4-:R-:W-:Y:S02]  /*11e10*/  IMAD R13, R4, R7, RZ ;  /* 0x00000007040d7224 */ /* 0x010fe400078e02ff */
        /* <DEDUP_REMOVED lines=17> */
.L_x_10424:
[----:B------:R-:W-:Y:S02]  /*11f30*/  ULDC UR4, c[0x0][0xd38] ;  /* 0x00034e0000047ab9 */ /* 0x000fe40000000800 */
[----:B------:R-:W-:-:S04]  /*11f40*/  IMAD.U32 R5, RZ, RZ, UR4 ;  /* 0x00000004ff057e24 */ /* 0x000fc8000f8e00ff */
[----:B---3--:R-:W-:-:S04]  /*11f50*/  IMAD R14, R14, R5, RZ ;  /* 0x000000050e0e7224 */ /* 0x008fc800078e02ff */
[----:B------:R-:W-:-:S05]  /*11f60*/  IMAD.IADD R9, R14, 0x1, R9 ;  /* 0x000000010e097824 */ /* 0x000fca00078e0209 */
[----:B------:R-:W-:-:S13]  /*11f70*/  ISETP.GT.AND P6, PT, R9, R0, PT ;  /* 0x000000000900720c */ /* 0x000fda0003fc4270 */
[----:B------:R-:W-:Y:S05]  /*11f80*/  @!P6 BRA `(.L_x_10287) ;  /* 0xfffffffc005ce947 */ /* 0x000fea000383ffff */
.L_x_10284:
        /* <DEDUP_REMOVED lines=9> */
.L_x_10429:
[----:B------:R-:W-:-:S13]  /*12020*/  ISETP.NE.AND P0, PT, R3, RZ, PT ;  /* 0x000000ff0300720c */ /* 0x000fda0003f05270 */
[----:B------:R-:W-:Y:S05]  /*12030*/  @!P0 BRA `(.L_x_10289) ;  /* 0x0000000000108947 */ /* 0x000fea0003800000 */
[----:B------:R-:W-:Y:S01]  /*12040*/  UMOV UR4, 0xffffffff ;  /* 0xffffffff00047882 */ /* 0x000fe20000000000 */
[----:B------:R-:W-:Y:S02]  /*12050*/  VIADD R12, R8, 0xffffffff ;  /* 0xffffffff080c7836 */ /* 0x000fe40000000000 */
[----:B------:R-:W-:Y:S05]  /*12060*/  BRA.DIV UR4, `(.L_x_10290) ;  /* 0x0000004a04c07947 */ /* 0x000fea000b800000 */
[----:B------:R0:W0:Y:S02]  /*12070*/  SHFL.IDX PT, R6, R2, R12, 0x1f ;  /* 0x00001f0c02067589 */ /* 0x00002400000e0000 */
.L_x_10289:
[----:B-12-4-:R-:W-:Y:S01]  /*12080*/  IABS R10, R7 ;  /* 0x00000007000a7213 */ /* 0x016fe20000000000 */
[----:B0-----:R-:W-:Y:S01]  /*12090*/  IMAD R16, R6, R5, R9 ;  /* 0x0000000506107224 */ /* 0x001fe200078e0209 */
[----:B------:R-:W-:Y:S01]  /*120a0*/  IABS R5, R4 ;  /* 0x0000000400057213 */ /* 0x000fe20000000000 */
[----:B------:R-:W-:Y:S01]  /*120b0*/  IMAD.IADD R19, R8, 0x1, R19 ;  /* 0x0000000108137824 */ /* 0x000fe200078e0213 */
[----:B------:R-:W0:Y:S01]  /*120c0*/  I2F.RP R11, R10 ;  /* 0x0000000a000b7306 */ /* 0x000e220000209400 */
[----:B------:R-:W-:-:S07]  /*120d0*/  IMAD.IADD R0, R0, 0x1, -R16 ;  /* 0x0000000100007824 */ /* 0x000fce00078e0a10 */
[----:B------:R-:W1:Y:S08]  /*120e0*/  I2F.RP R12, R5 ;  /* 0x00000005000c7306 */ /* 0x000e700000209400 */
[----:B0-----:R-:W0:Y:S08]  /*120f0*/  MUFU.RCP R11, R11 ;  /* 0x0000000b000b7308 */ /* 0x001e300000001000 */
[----:B-1----:R-:W-:Y:S01]  /*12100*/  MUFU.RCP R12, R12 ;  /* 0x0000000c000c7308 */ /* 0x002fe20000001000 */
[----:B0-----:R-:W-:-:S07]  /*12110*/  VIADD R2, R11, 0xffffffe ;  /* 0x0ffffffe0b027836 */ /* 0x001fce0000000000 */
        /* <DEDUP_REMOVED lines=48> */
.L_x_10285:
[----:B------:R-:W-:Y:S01]  /*12420*/  UMOV UR4, URZ ;  /* 0x0000003f00047c82 */ /* 0x000fe20008000000 */
[----:B------:R-:W-:Y:S01]  /*12430*/  UMOV UR5, URZ ;  /* 0x0000003f00057c82 */ /* 0x000fe20008000000 */
[----:B------:R-:W-:Y:S01]  /*12440*/  ULDC UR6, c[0x0][0xd3c] ;  /* 0x00034f0000067ab9 */ /* 0x000fe20000000800 */
[----:B------:R-:W-:Y:S02]  /*12450*/  IMAD.MOV.U32 R16, RZ, RZ, R0 ;  /* 0x000000ffff107224 */ /* 0x000fe400078e0000 */
[----:B------:R-:W-:Y:S02]  /*12460*/  IMAD.U32 R17, RZ, RZ, UR4 ;  /* 0x00000004ff117e24 */ /* 0x000fe4000f8e00ff */
[----:B------:R-:W-:Y:S02]  /*12470*/  IMAD.U32 R18, RZ, RZ, UR5 ;  /* 0x00000005ff127e24 */ /* 0x000fe4000f8e00ff */
[----:B------:R-:W-:-:S07]  /*12480*/  IMAD.U32 R19, RZ, RZ, UR6 ;  /* 0x00000006ff137e24 */ /* 0x000fce000f8e00ff */
.L_x_10291:
        /* <DEDUP_REMOVED lines=10> */
.L_x_10282:
[----:B------:R-:W-:Y:S02]  /*12530*/  ULDC UR4, c[0x0][0xd3c] ;  /* 0x00034f0000047ab9 */ /* 0x000fe40000000800 */
[----:B---3--:R-:W-:-:S13]  /*12540*/  ISETP.GE.AND P0, PT, R19, UR4, PT ;  /* 0x0000000413007c0c */ /* 0x008fda000bf06270 */
[----:B------:R-:W-:Y:S05]  /*12550*/  @!P0 BRA `(.L_x_10292) ;  /* 0xffffffac00108947 */ /* 0x000fea000383ffff */
[----:B------:R-:W-:Y:S05]  /*12560*/  BSYNC B8 ;  /* 0x0000000000087941 */ /* 0x000fea0003800000 */
.L_x_10225:
[----:B------:R-:W3:Y:S01]  /*12570*/  LDL.LU R0, [R1+0x18] ;  /* 0x0000180001007983 */ /* 0x000ee20000300800 */
[----:B------:R-:W-:Y:S01]  /*12580*/  BSSY B0, `(.L_x_10293) ;  /* 0x000000b000007945 */ /* 0x000fe20003800000 */
[----:B------:R-:W5:Y:S01]  /*12590*/  S2R R5, SR_CgaCtaId ;  /* 0x0000000000057919 */ /* 0x000f620000008800 */
[----:B---3--:R-:W-:-:S05]  /*125a0*/  VIADD R0, R0, 0x1 ;  /* 0x0000000100007836 */ /* 0x008fca0000000000 */
        /* <DEDUP_REMOVED lines=8> */
.L_x_10432:
[----:B------:R-:W-:Y:S05]  /*12630*/  BSYNC B0 ;  /* 0x0000000000007941 */ /* 0x000fea0003800000 */
.L_x_10293:
[----:B------:R-:W-:-:S03]  /*12640*/  UMOV UR4, 0xffffffff ;  /* 0xffffffff00047882 */ /* 0x000fc60000000000 */
[----:B------:R-:W-:Y:S05]  /*12650*/  BRA.DIV UR4, `(.L_x_10295) ;  /* 0x0000004604807947 */ /* 0x000fea000b800000 */
[----:B-1----:R-:W1:Y:S02]  /*12660*/  S2R R0, SR_TID.X ;  /* 0x0000000000007919 */ /* 0x002e640000002100 */
[----:B-1----:R-:W-:-:S04]  /*12670*/  SHF.R.U32.HI R0, RZ, 0x5, R0 ;  /* 0x00000005ff007819 */ /* 0x002fc80000011600 */
[----:B------:R-:W-:-:S05]  /*12680*/  LOP3.LUT R0, R0, 0x3, RZ, 0xc0, !PT ;  /* 0x0000000300007812 */ /* 0x000fca00078ec0ff */
[----:B------:R1:W3:Y:S02]  /*12690*/  SHFL.IDX PT, R14, R0, RZ, 0x1f ;  /* 0x00001fff000e7589 */ /* 0x0002e400000e0000 */
.L_x_10435:
[----:B---3--:R-:W-:Y:S01]  /*126a0*/  ISETP.NE.AND P0, PT, R14, RZ, PT ;  /* 0x000000ff0e00720c */ /* 0x008fe20003f05270 */
[----:B------:R-:W-:-:S12]  /*126b0*/  BSSY B0, `(.L_x_10296) ;  /* 0x0000026000007945 */ /* 0x000fd80003800000 */
[----:B------:R-:W-:Y:S05]  /*126c0*/  @P0 BRA `(.L_x_10297) ;  /* 0x0000000000900947 */ /* 0x000fea0003800000 */
[----:B------:R-:W-:-:S03]  /*126d0*/  UMOV UR4, 0xffffffff ;  /* 0xffffffff00047882 */ /* 0x000fc60000000000 */
[----:B------:R-:W-:Y:S05]  /*126e0*/  BRA.DIV UR4, `(.L_x_10298) ;  /* 0x0000004604907947 */ /* 0x000fea000b800000 */
[----:B------:R-:W-:-:S13]  /*126f0*/  ELECT P6, URZ, PT ;  /* 0x00000000003f782f */ /* 0x000fda00038c0000 */
.L_x_10438:
        /* <DEDUP_REMOVED lines=8> */
.L_x_10299:
[C---:B------:R-:W-:Y:S01]  /*12780*/  IMAD R3, R24.reuse, 0x8, R5 ;  /* 0x0000000818037824 */ /* 0x040fe200078e0205 */
[----:B------:R-:W-:Y:S01]  /*12790*/  SHF.L.U32 R2, R27, 0x1f, RZ ;  /* 0x0000001f1b027819 */ /* 0x000fe200000006ff */
[----:B------:R-:W-:-:S03]  /*127a0*/  VIADD R24, R24, 0x1 ;  /* 0x0000000118187836 */ /* 0x000fc60000000000 */
[----:B------:R-:W1:Y:S02]  /*127b0*/  SYNCS.PHASECHK.TRANS64.TRYWAIT P1, [R3+URZ+0x32440], R2 ;  /* 0x03244002030075a7 */ /* 0x000e64000802017f */
[----:B------:R-:W-:-:S04]  /*127c0*/  ISETP.NE.AND P2, PT, R24, 0x2, PT ;  /* 0x000000021800780c */ /* 0x000fc80003f45270 */
[----:B------:R-:W-:Y:S01]  /*127d0*/  SEL R0, RZ, 0x1, P2 ;  /* 0x00000001ff007807 */ /* 0x000fe20001000000 */
[----:B-1----:R-:W-:Y:S08]  /*127e0*/  @!P1 BRA `(.L_x_10300) ;  /* 0x0000004400709947 */ /* 0x002ff00003800000 */
.L_x_10439:
[----:B------:R-:W-:Y:S02]  /*127f0*/  SEL R24, R24, RZ, P2 ;  /* 0x000000ff18187207 */ /* 0x000fe40001000000 */
[----:B------:R-:W-:Y:S01]  /*12800*/  LOP3.LUT R0, R27, R0, RZ, 0x3c, !PT ;  /* 0x000000001b007212 */ /* 0x000fe200078e3cff */
[----:B------:R-:W-:Y:S06]  /*12810*/  @!P0 BRA `(.L_x_10301) ;  /* 0x0000000000048947 */ /* 0x000fec0003800000 */
[----:B------:R-:W-:Y:S01]  /*12820*/  BPT.TRAP 0x1 ;  /* 0x000000040000795c */ /* 0x000fe20000300000 */
.L_x_10301:
[----:B------:R-:W-:Y:S01]  /*12830*/  IMAD R5, R24, 0x8, R5 ;  /* 0x0000000818057824 */ /* 0x000fe200078e0205 */
[----:B------:R-:W-:-:S04]  /*12840*/  SHF.L.U32 R0, R0, 0x1f, RZ ;  /* 0x0000001f00007819 */ /* 0x000fc800000006ff */
[----:B------:R-:W3:Y:S02]  /*12850*/  SYNCS.PHASECHK.TRANS64.TRYWAIT P1, [R5+URZ+0x32440], R0 ;  /* 0x03244000050075a7 */ /* 0x000ee4000802017f */
[----:B---3--:R-:W-:Y:S05]  /*12860*/  @!P1 BRA `(.L_x_10302) ;  /* 0x0000004400649947 */ /* 0x008fea0003800000 */
.L_x_10440:
[----:B------:R-:W-:Y:S05]  /*12870*/  @!P0 BRA `(.L_x_10303) ;  /* 0x0000000000048947 */ /* 0x000fea0003800000 */
[----:B------:R-:W-:Y:S01]  /*12880*/  BPT.TRAP 0x1 ;  /* 0x000000040000795c */ /* 0x000fe20000300000 */
.L_x_10303:
[----:B------:R-:W5:Y:S02]  /*12890*/  SYNCS.PHASECHK.TRANS64.TRYWAIT P1, [R3+URZ+0x32460], R2 ;  /* 0x03246002030075a7 */ /* 0x000f64000802017f */
[----:B-----5:R-:W-:Y:S05]  /*128a0*/  @!P1 BRA `(.L_x_10304) ;  /* 0x0000004400689947 */ /* 0x020fea0003800000 */
.L_x_10441:
[----:B------:R-:W-:Y:S05]  /*128b0*/  @!P0 BRA `(.L_x_10305) ;  /* 0x0000000000048947 */ /* 0x000fea0003800000 */
[----:B------:R-:W-:Y:S01]  /*128c0*/  BPT.TRAP 0x1 ;  /* 0x000000040000795c */ /* 0x000fe20000300000 */
.L_x_10305:
[----:B------:R0:W0:Y:S02]  /*128d0*/  SYNCS.PHASECHK.TRANS64.TRYWAIT P0, [R5+URZ+0x32460], R0 ;  /* 0x03246000050075a7 */ /* 0x000024000800017f */
[----:B0-----:R-:W-:Y:S05]  /*128e0*/  @!P0 NANOSLEEP.SYNCS 0x989680 ;  /* 0x009896800000895d */ /* 0x001fea0003900000 */
[----:B------:R-:W0:Y:S02]  /*128f0*/  @!P0 SYNCS.PHASECHK.TRANS64 P0, [R5+URZ+0x32460], R0 ;  /* 0x03246000050085a7 */ /* 0x000e24000800007f */
[----:B0-----:R-:W-:Y:S05]  /*12900*/  @!P0 BRA `(.L_x_10305) ;  /* 0xfffffffc00f08947 */ /* 0x001fea000383ffff */
.L_x_10297:
[----:B------:R-:W-:Y:S05]  /*12910*/  BSYNC B0 ;  /* 0x0000000000007941 */ /* 0x000fea0003800000 */
.L_x_10296:
[----:B------:R-:W-:Y:S05]  /*12920*/  EXIT ;  /* 0x000000000000794d */ /* 0x000fea0003800000 */
.L_x_10171:
[----:B-1----:R1:W2:Y:S02]  /*12930*/  SYNCS.PHASECHK.TRANS64.TRYWAIT P0, [R3+URZ+0x32400], R0 ;  /* 0x03240000030075a7 */ /* 0x0022a4000800017f */
[----:B--2---:R-:W-:Y:S05]  /*12940*/  @!P0 NANOSLEEP.SYNCS 0x989680 ;  /* 0x009896800000895d */ /* 0x004fea0003900000 */
[----:B------:R-:W2:Y:S02]  /*12950*/  @!P0 SYNCS.PHASECHK.TRANS64 P0, [R3+URZ+0x32400], R0 ;  /* 0x03240000030085a7 */ /* 0x000ea4000800007f */
[----:B--2---:R-:W-:Y:S05]  /*12960*/  @!P0 BRA `(.L_x_10171) ;  /* 0xfffffffc00f08947 */ /* 0x004fea000383ffff */
[----:B------:R-:W-:Y:S05]  /*12970*/  BRA `(.L_x_10306) ;  /* 0xfffffef400107947 */ /* 0x000fea000383ffff */
.L_x_10175:
[----:B---3--:R-:W-:-:S04]  /*12980*/  IMAD.U32 R5, RZ, RZ, UR6 ;  /* 0x00000006ff057e24 */ /* 0x008fc8000f8e00ff */
[----:B------:R3:W4:Y:S03]  /*12990*/  SYNCS.PHASECHK.TRANS64.TRYWAIT P1, [R5+URZ+0x32430], R2 ;  /* 0x03243002050075a7 */ /* 0x000726000802017f */
[----:B----4-:R-:W-:Y:S05]  /*129a0*/  @!P1 NANOSLEEP.SYNCS 0x989680 ;  /* 0x009896800000995d */ /* 0x010fea0003900000 */
[----:B------:R-:W4:Y:S02]  /*129b0*/  @!P1 SYNCS.PHASECHK.TRANS64 P1, [R5+URZ+0x32430], R2 ;  /* 0x03243002050095a7 */ /* 0x000f24000802007f */
[----:B----4-:R-:W-:Y:S05]  /*129c0*/  @!P1 BRA `(.L_x_10175) ;  /* 0xfffffffc00ec9947 */ /* 0x010fea000383ffff */
[----:B------:R-:W-:Y:S05]  /*129d0*/  BRA `(.L_x_10174) ;  /* 0xfffffef400407947 */ /* 0x000fea000383ffff */
.L_x_10176:
[----:B----4-:R4:W0:Y:S02]  /*129e0*/  SYNCS.PHASECHK.TRANS64.TRYWAIT P1, [R3+URZ+0x32410], R0 ;  /* 0x03241000030075a7 */ /* 0x010824000802017f */
[----:B0-----:R-:W-:Y:S05]  /*129f0*/  @!P1 NANOSLEEP.SYNCS 0x989680 ;  /* 0x009896800000995d */ /* 0x001fea0003900000 */
[----:B------:R-:W0:Y:S02]  /*12a00*/  @!P1 SYNCS.PHASECHK.TRANS64 P1, [R3+URZ+0x32410], R0 ;  /* 0x03241000030095a7 */ /* 0x000e24000802007f */
[----:B0-----:R-:W-:Y:S05]  /*12a10*/  @!P1 BRA `(.L_x_10176) ;  /* 0xfffffffc00f09947 */ /* 0x001fea000383ffff */
[----:B------:R-:W-:Y:S05]  /*12a20*/  BRA `(.L_x_10307) ;  /* 0xfffffef400f87947 */ /* 0x000fea000383ffff */
.L_x_10180:
[----:B0--3--:R-:W-:-:S04]  /*12a30*/  IMAD.U32 R5, RZ, RZ, UR6 ;  /* 0x00000006ff057e24 */ /* 0x009fc8000f8e00ff */
[----:B------:R0:W3:Y:S03]  /*12a40*/  SYNCS.PHASECHK.TRANS64.TRYWAIT P1, [R5+URZ+0x32450], R2 ;  /* 0x03245002050075a7 */ /* 0x0000e6000802017f */
[----:B---3--:R-:W-:Y:S05]  /*12a50*/  @!P1 NANOSLEEP.SYNCS 0x989680 ;  /* 0x009896800000995d */ /* 0x008fea0003900000 */
[----:B------:R-:W3:Y:S02]  /*12a60*/  @!P1 SYNCS.PHASECHK.TRANS64 P1, [R5+URZ+0x32450], R2 ;  /* 0x03245002050095a7 */ /* 0x000ee4000802007f */
[----:B---3--:R-:W-:Y:S05]  /*12a70*/  @!P1 BRA `(.L_x_10180) ;  /* 0xfffffffc00ec9947 */ /* 0x008fea000383ffff */
[----:B------:R-:W-:Y:S05]  /*12a80*/  BRA `(.L_x_10179) ;  /* 0xfffffef800007947 */ /* 0x000fea000383ffff */
.L_x_10187:
[----:B-1----:R-:W-:-:S04]  /*12a90*/  IMAD.U32 R153, RZ, RZ, UR5 ;  /* 0x00000005ff997e24 */ /* 0x002fc8000f8e00ff */
[----:B------:R1:W2:Y:S03]  /*12aa0*/  SYNCS.PHASECHK.TRANS64.TRYWAIT P2, [R153+URZ+0x32430], R0 ;  /* 0x03243000990075a7 */ /* 0x0002a6000804017f */
[----:B--2---:R-:W-:Y:S05]  /*12ab0*/  @!P2 NANOSLEEP.SYNCS 0x989680 ;  /* 0x009896800000a95d */ /* 0x004fea0003900000 */
[----:B------:R-:W2:Y:S02]  /*12ac0*/  @!P2 SYNCS.PHASECHK.TRANS64 P2, [R153+URZ+0x32430], R0 ;  /* 0x032430009900a5a7 */ /* 0x000ea4000804007f */
[----:B--2---:R-:W-:Y:S05]  /*12ad0*/  @!P2 BRA `(.L_x_10187) ;  /* 0xfffffffc00eca947 */ /* 0x004fea000383ffff */
[----:B------:R-:W-:Y:S05]  /*12ae0*/  BRA `(.L_x_10186) ;  /* 0xffffff1c00907947 */ /* 0x000fea000383ffff */
.L_x_10191:
[----:B--2---:R-:W-:-:S04]  /*12af0*/  IMAD.U32 R210, RZ, RZ, UR5 ;  /* 0x00000005ffd27e24 */ /* 0x004fc8000f8e00ff */
[----:B------:R2:W3:Y:S03]  /*12b00*/  SYNCS.PHASECHK.TRANS64.TRYWAIT P2, [R210+URZ+0x32450], R0 ;  /* 0x03245000d20075a7 */ /* 0x0004e6000804017f */
[----:B---3--:R-:W-:Y:S05]  /*12b10*/  @!P2 NANOSLEEP.SYNCS 0x989680 ;  /* 0x009896800000a95d */ /* 0x008fea0003900000 */
[----:B------:R-:W3:Y:S02]  /*12b20*/  @!P2 SYNCS.PHASECHK.TRANS64 P2, [R210+URZ+0x32450], R0 ;  /* 0x03245000d200a5a7 */ /* 0x000ee4000804007f */
[----:B---3--:R-:W-:Y:S05]  /*12b30*/  @!P2 BRA `(.L_x_10191) ;  /* 0xfffffffc00eca947 */ /* 0x008fea000383ffff */
[----:B------:R-:W-:Y:S05]  /*12b40*/  BRA `(.L_x_10190) ;  /* 0xffffff20000c7947 */ /* 0x000fea000383ffff */
.L_x_10239:
        /* <DEDUP_REMOVED lines=11> */
.L_x_10309:
[----:B------:R-:W-:Y:S05]  /*12c00*/  BSYNC B0 ;  /* 0x0000000000007941 */ /* 0x000fea0003800000 */
.L_x_10308:
[----:B------:R-:W-:Y:S05]  /*12c10*/  BRA `(.L_x_10310) ;  /* 0xffffffb4005c7947 */ /* 0x000fea000383ffff */
.L_x_10242:
[----:B0-----:R0:W1:Y:S02]  /*12c20*/  SYNCS.PHASECHK.TRANS64.TRYWAIT P0, [R25+URZ+0x32440], R0 ;  /* 0x03244000190075a7 */ /* 0x001064000800017f */
[----:B-1----:R-:W-:Y:S05]  /*12c30*/  @!P0 NANOSLEEP.SYNCS 0x989680 ;  /* 0x009896800000895d */ /* 0x002fea0003900000 */
[----:B------:R-:W1:Y:S02]  /*12c40*/  @!P0 SYNCS.PHASECHK.TRANS64 P0, [R25+URZ+0x32440], R0 ;  /* 0x03244000190085a7 */ /* 0x000e64000800007f */
[----:B-1----:R-:W-:Y:S05]  /*12c50*/  @!P0 BRA `(.L_x_10242) ;  /* 0xfffffffc00f08947 */ /* 0x002fea000383ffff */
[----:B------:R-:W-:Y:S05]  /*12c60*/  BRA `(.L_x_10311) ;  /* 0xffffffb400887947 */ /* 0x000fea000383ffff */
.L_x_10243:
        /* <DEDUP_REMOVED lines=8> */
.L_x_10313:
[----:B------:R-:W-:Y:S05]  /*12cf0*/  BSYNC B0 ;  /* 0x0000000000007941 */ /* 0x000fea0003800000 */
.L_x_10312:
        /* <DEDUP_REMOVED lines=9> */
.L_x_10314:
[----:B------:R-:W-:Y:S02]  /*12d90*/  IMAD.MOV.U32 R13, RZ, RZ, R4 ;  /* 0x000000ffff0d7224 */ /* 0x000fe400078e0004 */
[----:B------:R-:W-:Y:S02]  /*12da0*/  IMAD.MOV.U32 R12, RZ, RZ, 0x1 ;  /* 0x00000001ff0c7424 */ /* 0x000fe400078e00ff */
[----:B------:R-:W-:-:S07]  /*12db0*/  IMAD.MOV.U32 R3, RZ, RZ, R14 ;  /* 0x000000ffff037224 */ /* 0x000fce00078e000e */
[----:B------:R-:W-:Y:S05]  /*12dc0*/  WARPSYNC.COLLECTIVE R15, `(.L_x_10315) ;  /* 0x000000000f087348 */ /* 0x000fea0003c00000 */
[----:B------:R0:W1:Y:S02]  /*12dd0*/  SHFL.IDX P6, R14, R13, R12, R11 ;  /* 0x0000000c0d0e7389 */ /* 0x00006400000c000b */
[----:B01----:R-:W-:Y:S01]  /*12de0*/  ENDCOLLECTIVE ;  /* 0x000000000000791b */ /* 0x003fe20003800000 */
.L_x_10315:
        /* <DEDUP_REMOVED lines=15> */
.L_x_10316:
[----:B------:R-:W-:Y:S02]  /*12ee0*/  @P0 IMAD R6, R5, 0x2, R22 ;  /* 0x0000000205060824 */ /* 0x000fe400078e0216 */
[----:B------:R-:W-:Y:S02]  /*12ef0*/  IMAD.MOV.U32 R13, RZ, RZ, R4 ;  /* 0x000000ffff0d7224 */ /* 0x000fe400078e0004 */
[----:B------:R-:W-:Y:S02]  /*12f00*/  IMAD.MOV.U32 R12, RZ, RZ, 0x2 ;  /* 0x00000002ff0c7424 */ /* 0x000fe400078e00ff */
[----:B------:R-:W-:-:S07]  /*12f10*/  IMAD.MOV.U32 R3, RZ, RZ, R14 ;  /* 0x000000ffff037224 */ /* 0x000fce00078e000e */
[----:B------:R-:W-:Y:S05]  /*12f20*/  WARPSYNC.COLLECTIVE R15, `(.L_x_10317) ;  /* 0x000000000f087348 */ /* 0x000fea0003c00000 */
[----:B------:R0:W1:Y:S02]  /*12f30*/  SHFL.IDX P6, R14, R13, R12, R11 ;  /* 0x0000000c0d0e7389 */ /* 0x00006400000c000b */
[----:B01----:R-:W-:Y:S01]  /*12f40*/  ENDCOLLECTIVE ;  /* 0x000000000000791b */ /* 0x003fe20003800000 */
.L_x_10317:
        /* <DEDUP_REMOVED lines=15> */
.L_x_10318:
[----:B------:R-:W-:Y:S02]  /*13040*/  @P0 IMAD R6, R5, 0x2, R22 ;  /* 0x0000000205060824 */ /* 0x000fe400078e0216 */
[----:B------:R-:W-:Y:S02]  /*13050*/  IMAD.MOV.U32 R13, RZ, RZ, R4 ;  /* 0x000000ffff0d7224 */ /* 0x000fe400078e0004 */
[----:B------:R-:W-:Y:S02]  /*13060*/  IMAD.MOV.U32 R12, RZ, RZ, 0x3 ;  /* 0x00000003ff0c7424 */ /* 0x000fe400078e00ff */
[----:B------:R-:W-:-:S07]  /*13070*/  IMAD.MOV.U32 R3, RZ, RZ, R14 ;  /* 0x000000ffff037224 */ /* 0x000fce00078e000e */
[----:B------:R-:W-:Y:S05]  /*13080*/  WARPSYNC.COLLECTIVE R15, `(.L_x_10319) ;  /* 0x000000000f087348 */ /* 0x000fea0003c00000 */
[----:B------:R0:W1:Y:S02]  /*13090*/  SHFL.IDX P6, R14, R13, R12, R11 ;  /* 0x0000000c0d0e7389 */ /* 0x00006400000c000b */
[----:B01----:R-:W-:Y:S01]  /*130a0*/  ENDCOLLECTIVE ;  /* 0x000000000000791b */ /* 0x003fe20003800000 */
.L_x_10319:
        /* <DEDUP_REMOVED lines=15> */
.L_x_10320:
[----:B------:R-:W-:Y:S02]  /*131a0*/  @P0 IMAD R6, R5, 0x2, R22 ;  /* 0x0000000205060824 */ /* 0x000fe400078e0216 */
[----:B------:R-:W-:Y:S02]  /*131b0*/  IMAD.MOV.U32 R13, RZ, RZ, R4 ;  /* 0x000000ffff0d7224 */ /* 0x000fe400078e0004 */
[----:B------:R-:W-:Y:S02]  /*131c0*/  IMAD.MOV.U32 R12, RZ, RZ, 0x4 ;  /* 0x00000004ff0c7424 */ /* 0x000fe400078e00ff */
[----:B------:R-:W-:-:S07]  /*131d0*/  IMAD.MOV.U32 R3, RZ, RZ, R14 ;  /* 0x000000ffff037224 */ /* 0x000fce00078e000e */
[----:B------:R-:W-:Y:S05]  /*131e0*/  WARPSYNC.COLLECTIVE R15, `(.L_x_10321) ;  /* 0x000000000f087348 */ /* 0x000fea0003c00000 */
[----:B------:R0:W1:Y:S02]  /*131f0*/  SHFL.IDX P6, R14, R13, R12, R11 ;  /* 0x0000000c0d0e7389 */ /* 0x00006400000c000b */
[----:B01----:R-:W-:Y:S01]  /*13200*/  ENDCOLLECTIVE ;  /* 0x000000000000791b */ /* 0x003fe20003800000 */
.L_x_10321:
        /* <DEDUP_REMOVED lines=15> */
.L_x_10322:
[----:B------:R-:W-:Y:S02]  /*13300*/  @P0 IMAD R6, R5, 0x2, R22 ;  /* 0x0000000205060824 */ /* 0x000fe400078e0216 */
[----:B------:R-:W-:Y:S02]  /*13310*/  IMAD.MOV.U32 R13, RZ, RZ, R4 ;  /* 0x000000ffff0d7224 */ /* 0x000fe400078e0004 */
[----:B------:R-:W-:Y:S02]  /*13320*/  IMAD.MOV.U32 R12, RZ, RZ, 0x5 ;  /* 0x00000005ff0c7424 */ /* 0x000fe400078e00ff */
[----:B------:R-:W-:-:S07]  /*13330*/  IMAD.MOV.U32 R3, RZ, RZ, R14 ;  /* 0x000000ffff037224 */ /* 0x000fce00078e000e */
[----:B------:R-:W-:Y:S05]  /*13340*/  WARPSYNC.COLLECTIVE R15, `(.L_x_10323) ;  /* 0x000000000f087348 */ /* 0x000fea0003c00000 */
[----:B------:R0:W1:Y:S02]  /*13350*/  SHFL.IDX P6, R14, R13, R12, R11 ;  /* 0x0000000c0d0e7389 */ /* 0x00006400000c000b */
[----:B01----:R-:W-:Y:S01]  /*13360*/  ENDCOLLECTIVE ;  /* 0x000000000000791b */ /* 0x003fe20003800000 */
.L_x_10323:
        /* <DEDUP_REMOVED lines=10> */
.L_x_10324:
[----:B------:R-:W-:Y:S01]  /*13410*/  @!PT LDS RZ, [RZ] ;  /* 0x00000000fffff984 */ /* 0x000fe20000000800 */
[----:B------:R-:W-:Y:S01]  /*13420*/  @!PT LDS RZ, [RZ] ;  /* 0x00000000fffff984 */ /* 0x000fe20000000800 */
[----:B------:R-:W-:Y:S01]  /*13430*/  @!PT LDS RZ, [RZ] ;  /* 0x00000000fffff984 */ /* 0x000fe20000000800 */
[----:B------:R1:W-:Y:S01]  /*13440*/  @P0 LDGSTS.E.BYPASS.LTC128B.128 [R6+0x1e400], desc[UR36][R2.64], !P2 ;  /* 0x1e40000002060fae */ /* 0x0003e2000d101d64 */
[----:B------:R-:W-:Y:S01]  /*13450*/  IMAD.MOV.U32 R0, RZ, RZ, R14 ;  /* 0x000000ffff007224 */ /* 0x000fe200078e000e */
[----:B------:R-:W-:Y:S06]  /*13460*/  BRA `(.L_x_10325) ;  /* 0xffffffb000e87947 */ /* 0x000fec000383ffff */
.L_x_10248:
[----:B------:R0:W5:Y:S01]  /*13470*/  LDL.LU R6, [R1+0x4] ;  /* 0x0000040001067983 */ /* 0x0001620000300800 */
[----:B------:R-:W-:Y:S01]  /*13480*/  IMAD.MOV.U32 R13, RZ, RZ, R5 ;  /* 0x000000ffff0d7224 */ /* 0x000fe200078e0005 */
[----:B------:R-:W-:Y:S01]  /*13490*/  LOP3.LUT R23, R23, 0xffffdfff, RZ, 0xc0, !PT ;  /* 0xffffdfff17177812 */ /* 0x000fe200078ec0ff */
[----:B------:R-:W-:Y:S02]  /*134a0*/  IMAD.MOV.U32 R12, RZ, RZ, RZ ;  /* 0x000000ffff0c7224 */ /* 0x000fe400078e00ff */
[----:B------:R-:W-:Y:S02]  /*134b0*/  IMAD.MOV.U32 R11, RZ, RZ, 0x181f ;  /* 0x0000181fff0b7424 */ /* 0x000fe400078e00ff */
[----:B------:R-:W-:Y:S02]  /*134c0*/  IMAD.MOV.U32 R15, RZ, RZ, -0x1 ;  /* 0xffffffffff0f7424 */ /* 0x000fe400078e00ff */
[----:B0-----:R-:W-:-:S07]  /*134d0*/  IMAD.IADD R4, R21, 0x1, R4 ;  /* 0x0000000115047824 */ /* 0x001fce00078e0204 */
[----:B-----5:R-:W-:Y:S05]  /*134e0*/  WARPSYNC.COLLECTIVE R15, `(.L_x_10326) ;  /* 0x000000000f087348 */ /* 0x020fea0003c00000 */
[----:B------:R0:W1:Y:S02]  /*134f0*/  SHFL.IDX P6, R14, R13, R12, R11 ;  /* 0x0000000c0d0e7389 */ /* 0x00006400000c000b */
[----:B01---5:R-:W-:Y:S01]  /*13500*/  ENDCOLLECTIVE ;  /* 0x000000000000791b */ /* 0x023fe20003800000 */
.L_x_10326:
[----:B------:R-:W-:Y:S02]  /*13510*/  IMAD.MOV.U32 R13, RZ, RZ, R0 ;  /* 0x000000ffff0d7224 */ /* 0x000fe400078e0000 */
[----:B------:R-:W-:-:S07]  /*13520*/  IMAD.MOV.U32 R3, RZ, RZ, R14 ;  /* 0x000000ffff037224 */ /* 0x000fce00078e000e */
[----:B------:R-:W-:Y:S05]  /*13530*/  WARPSYNC.COLLECTIVE R15, `(.L_x_10327) ;  /* 0x000000000f087348 */ /* 0x000fea0003c00000 */
[----:B------:R0:W1:Y:S02]  /*13540*/  SHFL.IDX P6, R14, R13, R12, R11 ;  /* 0x0000000c0d0e7389 */ /* 0x00006400000c000b */
[----:B01----:R-:W-:Y:S01]  /*13550*/  ENDCOLLECTIVE ;  /* 0x000000000000791b */ /* 0x003fe20003800000 */
.L_x_10327:
[----:B------:R-:W-:Y:S02]  /*13560*/  IMAD.MOV.U32 R13, RZ, RZ, R5 ;  /* 0x000000ffff0d7224 */ /* 0x000fe400078e0005 */
[----:B------:R-:W-:Y:S02]  /*13570*/  IMAD.MOV.U32 R12, RZ, RZ, 0x1 ;  /* 0x00000001ff0c7424 */ /* 0x000fe400078e00ff */
[----:B------:R-:W-:-:S07]  /*13580*/  IMAD.MOV.U32 R10, RZ, RZ, R14 ;  /* 0x000000ffff0a7224 */ /* 0x000fce00078e000e */
[----:B------:R-:W-:Y:S05]  /*13590*/  WARPSYNC.COLLECTIVE R15, `(.L_x_10328) ;  /* 0x000000000f087348 */ /* 0x000fea0003c00000 */
[----:B------:R0:W1:Y:S02]  /*135a0*/  SHFL.IDX P6, R14, R13, R12, R11 ;  /* 0x0000000c0d0e7389 */ /* 0x00006400000c000b */
[----:B01----:R-:W-:Y:S01]  /*135b0*/  ENDCOLLECTIVE ;  /* 0x000000000000791b */ /* 0x003fe20003800000 */
.L_x_10328:
[----:B------:R-:W-:Y:S02]  /*135c0*/  IMAD.MOV.U32 R13, RZ, RZ, R0 ;  /* 0x000000ffff0d7224 */ /* 0x000fe400078e0000 */
[----:B------:R-:W-:-:S05]  /*135d0*/  IMAD R6, R6, R7, RZ ;  /* 0x0000000706067224 */ /* 0x000fca00078e02ff */
[----:B------:R-:W-:-:S13]  /*135e0*/  ISETP.GE.AND P2, PT, R4, R6, PT ;  /* 0x000000060400720c */ /* 0x000fda0003f46270 */
[----:B------:R-:W-:Y:S02]  /*135f0*/  @!P2 LEA R10, P1, R20, R10, 0x1 ;  /* 0x0000000a140aa211 */ /* 0x000fe400078208ff */
[----:B------:R-:W-:-:S03]  /*13600*/  @P2 LOP3.LUT R23, R23, 0x2000, RZ, 0xfc, !PT ;  /* 0x0000200017172812 */ /* 0x000fc600078efcff */
[----:B------:R-:W-:Y:S01]  /*13610*/  @!P2 IMAD.X R3, RZ, RZ, R3, P1 ;  /* 0x000000ffff03a224 */ /* 0x000fe200008e0603 */
[----:B------:R-:W-:Y:S01]  /*13620*/  LOP3.LUT R23, R23, 0xffffefff, RZ, 0xc0, !PT ;  /* 0xffffefff17177812 */ /* 0x000fe200078ec0ff */
[----:B------:R-:W-:-:S05]  /*13630*/  @!P2 IMAD.MOV.U32 R2, RZ, RZ, R10 ;  /* 0x000000ffff02a224 */ /* 0x000fca00078e000a */
        /* <DEDUP_REMOVED lines=10> */
.L_x_10329:
        /* <DEDUP_REMOVED lines=8> */
.L_x_10330:
        /* <DEDUP_REMOVED lines=15> */
.L_x_10331:
[----:B------:R-:W-:Y:S01]  /*13850*/  @P2 LOP3.LUT R23, R23, 0x800, RZ, 0xfc, !PT ;  /* 0x0000080017172812 */ /* 0x000fe200078efcff */
[----:B------:R-:W-:-:S03]  /*13860*/  IMAD.MOV.U32 R13, RZ, RZ, R5 ;  /* 0x000000ffff0d7224 */ /* 0x000fc600078e0005 */
[----:B------:R-:W-:Y:S01]  /*13870*/  LOP3.LUT R23, R23, 0xfffffdff, RZ, 0xc0, !PT ;  /* 0xfffffdff17177812 */ /* 0x000fe200078ec0ff */
[----:B------:R-:W-:Y:S02]  /*13880*/  IMAD.MOV.U32 R12, RZ, RZ, 0x3 ;  /* 0x00000003ff0c7424 */ /* 0x000fe400078e00ff */
[----:B------:R-:W-:-:S05]  /*13890*/  IMAD.MOV.U32 R11, RZ, RZ, R14 ;  /* 0x000000ffff0b7224 */ /* 0x000fca00078e000e */
[----:B------:R-:W-:-:S05]  /*138a0*/  @!P2 LEA R11, P1, R20, R11, 0x1 ;  /* 0x0000000b140ba211 */ /* 0x000fca00078208ff */
[----:B------:R-:W-:Y:S02]  /*138b0*/  @!P2 IMAD.X R8, RZ, RZ, R2, P1 ;  /* 0x000000ffff08a224 */ /* 0x000fe400008e0602 */
[----:B------:R-:W-:Y:S02]  /*138c0*/  @!P2 IMAD.MOV.U32 R2, RZ, RZ, R11 ;  /* 0x000000ffff02a224 */ /* 0x000fe400078e000b */
[----:B------:R-:W-:Y:S02]  /*138d0*/  IMAD.MOV.U32 R11, RZ, RZ, 0x181f ;  /* 0x0000181fff0b7424 */ /* 0x000fe400078e00ff */
[----:B------:R-:W-:-:S07]  /*138e0*/  @!P2 IMAD.MOV.U32 R3, RZ, RZ, R8 ;  /* 0x000000ffff03a224 */ /* 0x000fce00078e0008 */
[----:B------:R-:W-:Y:S05]  /*138f0*/  WARPSYNC.COLLECTIVE R15, `(.L_x_10332) ;  /* 0x000000000f087348 */ /* 0x000fea0003c00000 */
[----:B------:R0:W1:Y:S02]  /*13900*/  SHFL.IDX P6, R14, R13, R12, R11 ;  /* 0x0000000c0d0e7389 */ /* 0x00006400000c000b */
[----:B01----:R-:W-:Y:S01]  /*13910*/  ENDCOLLECTIVE ;  /* 0x000000000000791b */ /* 0x003fe20003800000 */
.L_x_10332:
[----:B------:R-:W-:Y:S01]  /*13920*/  @!PT LDS RZ, [RZ] ;  /* 0x00000000fffff984 */ /* 0x000fe20000000800 */
[----:B------:R-:W-:Y:S01]  /*13930*/  @!PT LDS RZ, [RZ] ;  /* 0x00000000fffff984 */ /* 0x000fe20000000800 */
[----:B------:R-:W-:Y:S01]  /*13940*/  @!PT LDS RZ, [RZ] ;  /* 0x00000000fffff984 */ /* 0x000fe20000000800 */
[----:B------:R0:W-:Y:S01]  /*13950*/  @!P2 LDGSTS.E.BYPASS.LTC128B.128 [R26+0x19400], desc[UR36][R2.64], !P0 ;  /* 0x19400000021aafae */ /* 0x0001e2000c101d64 */
[----:B------:R-:W-:Y:S02]  /*13960*/  IMAD.MOV.U32 R13, RZ, RZ, R0 ;  /* 0x000000ffff0d7224 */ /* 0x000fe400078e0000 */
[----:B0-----:R-:W-:-:S05]  /*13970*/  VIADD R2, R4, 0x30 ;  /* 0x0000003004027836 */ /* 0x001fca0000000000 */
[----:B------:R-:W-:Y:S01]  /*13980*/  ISETP.GE.AND P2, PT, R2, R6, PT ;  /* 0x000000060200720c */ /* 0x000fe20003f46270 */
[----:B------:R-:W-:-:S12]  /*13990*/  IMAD.MOV.U32 R2, RZ, RZ, R14 ;  /* 0x000000ffff027224 */ /* 0x000fd800078e000e */
[----:B------:R-:W-:Y:S05]  /*139a0*/  WARPSYNC.COLLECTIVE R15, `(.L_x_10333) ;  /* 0x000000000f087348 */ /* 0x000fea0003c00000 */
[----:B------:R0:W1:Y:S02]  /*139b0*/  SHFL.IDX P6, R14, R13, R12, R11 ;  /* 0x0000000c0d0e7389 */ /* 0x00006400000c000b */
[----:B01----:R-:W-:Y:S01]  /*139c0*/  ENDCOLLECTIVE ;  /* 0x000000000000791b */ /* 0x003fe20003800000 */
.L_x_10333:
[----:B------:R-:W-:-:S04]  /*139d0*/  @P2 LOP3.LUT R23, R23, 0x200, RZ, 0xfc, !PT ;  /* 0x0000020017172812 */ /* 0x000fc800078efcff */
[----:B------:R-:W-:Y:S01]  /*139e0*/  LOP3.LUT R23, R23, 0xfffffeff, RZ, 0xc0, !PT ;  /* 0xfffffeff17177812 */ /* 0x000fe200078ec0ff */
[----:B------:R-:W-:-:S05]  /*139f0*/  IMAD.MOV.U32 R12, RZ, RZ, R14 ;  /* 0x000000ffff0c7224 */ /* 0x000fca00078e000e */
[----:B------:R-:W-:Y:S01]  /*13a00*/  @!P2 LEA R14, P1, R20, R12, 0x1 ;  /* 0x0000000c140ea211 */ /* 0x000fe200078208ff */
[----:B------:R-:W-:-:S04]  /*13a10*/  IMAD.MOV.U32 R12, RZ, RZ, 0x4 ;  /* 0x00000004ff0c7424 */ /* 0x000fc800078e00ff */
        /* <DEDUP_REMOVED lines=8> */
[----:B0-----:R-:W-:Y:S05]  /*13aa0*/  WARPSYNC.COLLECTIVE R15, `(.L_x_10334) ;  /* 0x000000000f087348 */ /* 0x001fea0003c00000 */
[----:B------:R1:W2:Y:S02]  /*13ab0*/  SHFL.IDX P6, R14, R13, R12, R11 ;  /* 0x0000000c0d0e7389 */ /* 0x0002a400000c000b */
[----:B012---:R-:W-:Y:S01]  /*13ac0*/  ENDCOLLECTIVE ;  /* 0x000000000000791b */ /* 0x007fe20003800000 */
.L_x_10334:
[----:B------:R-:W-:-:S05]  /*13ad0*/  VIADD R2, R4, 0x40 ;  /* 0x0000004004027836 */ /* 0x000fca0000000000 */
[----:B------:R-:W-:Y:S01]  /*13ae0*/  ISETP.GE.AND P2, PT, R2, R6, PT ;  /* 0x000000060200720c */ /* 0x000fe20003f46270 */
[----:B------:R-:W-:Y:S02]  /*13af0*/  IMAD.MOV.U32 R13, RZ, RZ, R0 ;  /* 0x000000ffff0d7224 */ /* 0x000fe400078e0000 */
[----:B------:R-:W-:-:S10]  /*13b00*/  IMAD.MOV.U32 R2, RZ, RZ, R14 ;  /* 0x000000ffff027224 */ /* 0x000fd400078e000e */
[----:B------:R-:W-:Y:S05]  /*13b10*/  WARPSYNC.COLLECTIVE R15, `(.L_x_10335) ;  /* 0x000000000f087348 */ /* 0x000fea0003c00000 */
[----:B------:R0:W1:Y:S02]  /*13b20*/  SHFL.IDX P6, R14, R13, R12, R11 ;  /* 0x0000000c0d0e7389 */ /* 0x00006400000c000b */
[----:B01----:R-:W-:Y:S01]  /*13b30*/  ENDCOLLECTIVE ;  /* 0x000000000000791b */ /* 0x003fe20003800000 */
.L_x_10335:
[----:B------:R-:W-:-:S04]  /*13b40*/  @P2 LOP3.LUT R23, R23, 0x100, RZ, 0xfc, !PT ;  /* 0x0000010017172812 */ /* 0x000fc800078efcff */
[----:B------:R-:W-:Y:S01]  /*13b50*/  LOP3.LUT R23, R23, 0xffffff7f, RZ, 0xc0, !PT ;  /* 0xffffff7f17177812 */ /* 0x000fe200078ec0ff */
[----:B------:R-:W-:Y:S02]  /*13b60*/  IMAD.MOV.U32 R13, RZ, RZ, R5 ;  /* 0x000000ffff0d7224 */ /* 0x000fe400078e0005 */
[----:B------:R-:W-:-:S05]  /*13b70*/  IMAD.MOV.U32 R12, RZ, RZ, R14 ;  /* 0x000000ffff0c7224 */ /* 0x000fca00078e000e */
[----:B------:R-:W-:-:S05]  /*13b80*/  @!P2 LEA R15, P1, R20, R12, 0x1 ;  /* 0x0000000c140fa211 */ /* 0x000fca00078208ff */
[----:B------:R-:W-:Y:S02]  /*13b90*/  @!P2 IMAD.X R12, RZ, RZ, R2, P1 ;  /* 0x000000ffff0ca224 */ /* 0x000fe400008e0602 */
[----:B------:R-:W-:Y:S02]  /*13ba0*/  @!P2 IMAD.MOV.U32 R2, RZ, RZ, R15 ;  /* 0x000000ffff02a224 */ /* 0x000fe400078e000f */
[----:B------:R-:W-:Y:S02]  /*13bb0*/  @!P2 IMAD.MOV.U32 R3, RZ, RZ, R12 ;  /* 0x000000ffff03a224 */ /* 0x000fe400078e000c */
[----:B------:R-:W-:Y:S02]  /*13bc0*/  IMAD.MOV.U32 R12, RZ, RZ, 0x5 ;  /* 0x00000005ff0c7424 */ /* 0x000fe400078e00ff */
[----:B------:R-:W-:Y:S01]  /*13bd0*/  IMAD.MOV.U32 R15, RZ, RZ, -0x1 ;  /* 0xffffffffff0f7424 */ /* 0x000fe200078e00ff */
[----:B------:R-:W-:Y:S01]  /*13be0*/  @!PT LDS RZ, [RZ] ;  /* 0x00000000fffff984 */ /* 0x000fe20000000800 */
[----:B------:R-:W-:Y:S01]  /*13bf0*/  @!PT LDS RZ, [RZ] ;  /* 0x00000000fffff984 */ /* 0x000fe20000000800 */
[----:B------:R-:W-:Y:S01]  /*13c00*/  @!PT LDS RZ, [RZ] ;  /* 0x00000000fffff984 */ /* 0x000fe20000000800 */
[----:B------:R0:W-:Y:S06]  /*13c10*/  @!P2 LDGSTS.E.BYPASS.LTC128B.128 [R26+0x1a400], desc[UR36][R2.64], !P0 ;  /* 0x1a400000021aafae */ /* 0x0001ec000c101d64 */
[----:B0-----:R-:W-:Y:S05]  /*13c20*/  WARPSYNC.COLLECTIVE R15, `(.L_x_10336) ;  /* 0x000000000f087348 */ /* 0x001fea0003c00000 */
[----:B------:R1:W2:Y:S02]  /*13c30*/  SHFL.IDX P6, R14, R13, R12, R11 ;  /* 0x0000000c0d0e7389 */ /* 0x0002a400000c000b */
[----:B012---:R-:W-:Y:S01]  /*13c40*/  ENDCOLLECTIVE ;  /* 0x000000000000791b */ /* 0x007fe20003800000 */
.L_x_10336:
[----:B------:R-:W-:-:S05]  /*13c50*/  VIADD R2, R4, 0x50 ;  /* 0x0000005004027836 */ /* 0x000fca0000000000 */
[----:B------:R-:W-:Y:S01]  /*13c60*/  ISETP.GE.AND P2, PT, R2, R6, PT ;  /* 0x000000060200720c */ /* 0x000fe20003f46270 */
[----:B------:R-:W-:Y:S02]  /*13c70*/  IMAD.MOV.U32 R13, RZ, RZ, R0 ;  /* 0x000000ffff0d7224 */ /* 0x000fe400078e0000 */
[----:B------:R-:W-:-:S10]  /*13c80*/  IMAD.MOV.U32 R8, RZ, RZ, R14 ;  /* 0x000000ffff087224 */ /* 0x000fd400078e000e */
[----:B------:R-:W-:Y:S05]  /*13c90*/  WARPSYNC.COLLECTIVE R15, `(.L_x_10337) ;  /* 0x000000000f087348 */ /* 0x000fea0003c00000 */
[----:B------:R0:W1:Y:S02]  /*13ca0*/  SHFL.IDX P6, R14, R13, R12, R11 ;  /* 0x0000000c0d0e7389 */ /* 0x00006400000c000b */
[----:B01----:R-:W-:Y:S01]  /*13cb0*/  ENDCOLLECTIVE ;  /* 0x000000000000791b */ /* 0x003fe20003800000 */
.L_x_10337:
        /* <DEDUP_REMOVED lines=8> */
.L_x_10338:
        /* <DEDUP_REMOVED lines=13> */
.L_x_10339:
[----:B------:R-:W-:-:S05]  /*13e10*/  VIADD R3, R4, 0x60 ;  /* 0x0000006004037836 */ /* 0x000fca0000000000 */
[----:B------:R-:W-:Y:S01]  /*13e20*/  ISETP.GE.AND P2, PT, R3, R6, PT ;  /* 0x000000060300720c */ /* 0x000fe20003f46270 */
[----:B------:R-:W-:Y:S02]  /*13e30*/  IMAD.MOV.U32 R13, RZ, RZ, R5 ;  /* 0x000000ffff0d7224 */ /* 0x000fe400078e0005 */
[----:B------:R-:W-:-:S10]  /*13e40*/  IMAD.MOV.U32 R12, RZ, RZ, 0x7 ;  /* 0x00000007ff0c7424 */ /* 0x000fd400078e00ff */
[----:B------:R-:W-:Y:S02]  /*13e50*/  @P2 LOP3.LUT R23, R23, 0x40, RZ, 0xfc, !PT ;  /* 0x0000004017172812 */ /* 0x000fe400078efcff */
[----:B------:R-:W-:-:S07]  /*13e60*/  MOV R7, R14 ;  /* 0x0000000e00077202 */ /* 0x000fce0000000f00 */
[----:B------:R-:W-:Y:S05]  /*13e70*/  WARPSYNC.COLLECTIVE R15, `(.L_x_10340) ;  /* 0x000000000f087348 */ /* 0x000fea0003c00000 */
[----:B------:R0:W1:Y:S02]  /*13e80*/  SHFL.IDX P6, R14, R13, R12, R11 ;  /* 0x0000000c0d0e7389 */ /* 0x00006400000c000b */
[----:B01----:R-:W-:Y:S01]  /*13e90*/  ENDCOLLECTIVE ;  /* 0x000000000000791b */ /* 0x003fe20003800000 */
.L_x_10340:
        /* <DEDUP_REMOVED lines=9> */
[----:B------:R-:W-:-:S07]  /*13f30*/  IMAD.MOV.U32 R5, RZ, RZ, R14 ;  /* 0x000000ffff057224 */ /* 0x000fce00078e000e */
[----:B0-----:R-:W-:Y:S05]  /*13f40*/  WARPSYNC.COLLECTIVE R15, `(.L_x_10341) ;  /* 0x000000000f087348 */ /* 0x001fea0003c00000 */
[----:B------:R1:W2:Y:S02]  /*13f50*/  SHFL.IDX P6, R14, R13, R12, R11 ;  /* 0x0000000c0d0e7389 */ /* 0x0002a400000c000b */
[----:B012---:R-:W-:Y:S01]  /*13f60*/  ENDCOLLECTIVE ;  /* 0x000000000000791b */ /* 0x007fe20003800000 */
.L_x_10341:
[----:B------:R-:W-:Y:S01]  /*13f70*/  IMAD.MOV.U32 R0, RZ, RZ, R14 ;  /* 0x000000ffff007224 */ /* 0x000fe200078e000e */
[----:B------:R-:W-:Y:S06]  /*13f80*/  BRA `(.L_x_10342) ;  /* 0xffffffb4001c7947 */ /* 0x000fec000383ffff */
.L_x_10252:
        /* <DEDUP_REMOVED lines=8> */
.L_x_10344:
[----:B------:R-:W-:Y:S05]  /*14010*/  BSYNC B0 ;  /* 0x0000000000007941 */ /* 0x000fea0003800000 */
.L_x_10343:
[----:B------:R-:W-:Y:S01]  /*14020*/  IMAD.MOV.U32 R13, RZ, RZ, R0 ;  /* 0x000000ffff0d7224 */ /* 0x000fe200078e0000 */
[----:B------:R-:W-:Y:S01]  /*14030*/  LOP3.LUT P5, RZ, R23, 0x2000, RZ, 0xc0, !PT ;  /* 0x0000200017ff7812 */ /* 0x000fe200078ac0ff */
[----:B------:R-:W-:Y:S02]  /*14040*/  IMAD.MOV.U32 R12, RZ, RZ, RZ ;  /* 0x000000ffff0c7224 */ /* 0x000fe400078e00ff */
[----:B------:R-:W-:Y:S02]  /*14050*/  IMAD.MOV.U32 R11, RZ, RZ, 0x181f ;  /* 0x0000181fff0b7424 */ /* 0x000fe400078e00ff */
[----:B------:R-:W-:Y:S02]  /*14060*/  IMAD.MOV.U32 R15, RZ, RZ, -0x1 ;  /* 0xffffffffff0f7424 */ /* 0x000fe400078e00ff */
[----:B------:R-:W-:-:S07]  /*14070*/  IMAD.MOV.U32 R2, RZ, RZ, R14 ;  /* 0x000000ffff027224 */ /* 0x000fce00078e000e */
[----:B------:R-:W-:Y:S05]  /*14080*/  WARPSYNC.COLLECTIVE R15, `(.L_x_10345) ;  /* 0x000000000f087348 */ /* 0x000fea0003c00000 */
[----:B------:R0:W1:Y:S02]  /*14090*/  SHFL.IDX P6, R14, R13, R12, R11 ;  /* 0x0000000c0d0e7389 */ /* 0x00006400000c000b */
[----:B01----:R-:W-:Y:S01]  /*140a0*/  ENDCOLLECTIVE ;  /* 0x000000000000791b */ /* 0x003fe20003800000 */
.L_x_10345:
[----:B------:R-:W-:Y:S02]  /*140b0*/  IMAD.MOV.U32 R13, RZ, RZ, R4 ;  /* 0x000000ffff0d7224 */ /* 0x000fe400078e0004 */
[----:B------:R-:W-:Y:S01]  /*140c0*/  IMAD.MOV.U32 R12, RZ, RZ, 0x1 ;  /* 0x00000001ff0c7424 */ /* 0x000fe200078e00ff */
[----:B------:R-:W-:-:S13]  /*140d0*/  @!P5 LEA R5, P0, R8, R14, 0x1 ;  /* 0x0000000e0805d211 */ /* 0x000fda00078008ff */
[----:B------:R-:W-:Y:S05]  /*140e0*/  WARPSYNC.COLLECTIVE R15, `(.L_x_10346) ;  /* 0x000000000f087348 */ /* 0x000fea0003c00000 */
[----:B------:R0:W1:Y:S02]  /*140f0*/  SHFL.IDX P6, R14, R13, R12, R11 ;  /* 0x0000000c0d0e7389 */ /* 0x00006400000c000b */
[----:B01----:R-:W-:Y:S01]  /*14100*/  ENDCOLLECTIVE ;  /* 0x000000000000791b */ /* 0x003fe20003800000 */
.L_x_10346:
[----:B------:R-:W-:Y:S02]  /*14110*/  @!P5 IMAD.X R3, RZ, RZ, R2, P0 ;  /* 0x000000ffff03d224 */ /* 0x000fe400000e0602 */
        /* <DEDUP_REMOVED lines=14> */
.L_x_10347:
[----:B------:R-:W-:Y:S02]  /*14200*/  IMAD.MOV.U32 R13, RZ, RZ, R4 ;  /* 0x000000ffff0d7224 */ /* 0x000fe400078e0004 */
[----:B------:R-:W-:Y:S01]  /*14210*/  IMAD.MOV.U32 R12, RZ, RZ, 0x2 ;  /* 0x00000002ff0c7424 */ /* 0x000fe200078e00ff */
[----:B------:R-:W-:-:S13]  /*14220*/  LOP3.LUT P6, RZ, R23, 0x1000, RZ, 0xc0, !PT ;  /* 0x0000100017ff7812 */ /* 0x000fda00078cc0ff */
[----:B------:R-:W-:-:S05]  /*14230*/  @!P6 LEA R6, P0, R8, R14, 0x1 ;  /* 0x0000000e0806e211 */ /* 0x000fca00078008ff */
[----:B------:R-:W-:Y:S02]  /*14240*/  @!P6 IMAD.X R7, RZ, RZ, R5, P0 ;  /* 0x000000ffff07e224 */ /* 0x000fe400000e0605 */
[----:B------:R-:W-:Y:S02]  /*14250*/  @!P6 IMAD.MOV.U32 R2, RZ, RZ, R6 ;  /* 0x000000ffff02e224 */ /* 0x000fe400078e0006 */
        /* <DEDUP_REMOVED lines=11> */
.L_x_10348:
[----:B------:R-:W-:Y:S02]  /*14310*/  IMAD.MOV.U32 R13, RZ, RZ, R0 ;  /* 0x000000ffff0d7224 */ /* 0x000fe400078e0000 */
[----:B------:R-:W-:-:S07]  /*14320*/  IMAD.MOV.U32 R5, RZ, RZ, R14 ;  /* 0x000000ffff057224 */ /* 0x000fce00078e000e */
[----:B------:R-:W-:Y:S05]  /*14330*/  WARPSYNC.COLLECTIVE R15, `(.L_x_10349) ;  /* 0x000000000f087348 */ /* 0x000fea0003c00000 */
[----:B------:R0:W1:Y:S02]  /*14340*/  SHFL.IDX P6, R14, R13, R12, R11 ;  /* 0x0000000c0d0e7389 */ /* 0x00006400000c000b */
[----:B01----:R-:W-:Y:S01]  /*14350*/  ENDCOLLECTIVE ;  /* 0x000000000000791b */ /* 0x003fe20003800000 */
.L_x_10349:
[----:B------:R-:W-:Y:S02]  /*14360*/  IMAD.MOV.U32 R13, RZ, RZ, R4 ;  /* 0x000000ffff0d7224 */ /* 0x000fe400078e0004 */
[----:B------:R-:W-:Y:S01]  /*14370*/  IMAD.MOV.U32 R12, RZ, RZ, 0x3 ;  /* 0x00000003ff0c7424 */ /* 0x000fe200078e00ff */
[----:B------:R-:W-:-:S13]  /*14380*/  @!P5 LEA R6, P0, R8, R14, 0x1 ;  /* 0x0000000e0806d211 */ /* 0x000fda00078008ff */
[----:B------:R-:W-:Y:S05]  /*14390*/  WARPSYNC.COLLECTIVE R15, `(.L_x_10350) ;  /* 0x000000000f087348 */ /* 0x000fea0003c00000 */
[----:B------:R0:W1:Y:S02]  /*143a0*/  SHFL.IDX P6, R14, R13, R12, R11 ;  /* 0x0000000c0d0e7389 */ /* 0x00006400000c000b */
[----:B01----:R-:W-:Y:S01]  /*143b0*/  ENDCOLLECTIVE ;  /* 0x000000000000791b */ /* 0x003fe20003800000 */
.L_x_10350:
[----:B------:R-:W-:Y:S02]  /*143c0*/  @!P5 IMAD.X R7, RZ, RZ, R5, P0 ;  /* 0x000000ffff07d224 */ /* 0x000fe400000e0605 */
[----:B------:R-:W-:Y:S02]  /*143d0*/  @!P5 IMAD.MOV.U32 R2, RZ, RZ, R6 ;  /* 0x000000ffff02d224 */ /* 0x000fe400078e0006 */
[----:B------:R-:W-:-:S05]  /*143e0*/  @!P5 IMAD.MOV.U32 R3, RZ, RZ, R7 ;  /* 0x000000ffff03d224 */ /* 0x000fca00078e0007 */
[----:B------:R-:W-:Y:S01]  /*143f0*/  @!PT LDS RZ, [RZ] ;  /* 0x00000000fffff984 */ /* 0x000fe20000000800 */
[----:B------:R-:W-:Y:S01]  /*14400*/  @!PT LDS RZ, [RZ] ;  /* 0x00000000fffff984 */ /* 0x000fe20000000800 */
[----:B------:R-:W-:Y:S01]  /*14410*/  @!PT LDS RZ, [RZ] ;  /* 0x00000000fffff984 */ /* 0x000fe20000000800 */
[----:B------:R0:W-:Y:S01]  /*14420*/  @!P5 LDGSTS.E.BYPASS.LTC128B.128 [R26+0x23400], desc[UR36][R2.64], !P4 ;  /* 0x23400000021adfae */ /* 0x0001e2000e101d64 */
[----:B------:R-:W-:-:S03]  /*14430*/  IMAD.MOV.U32 R13, RZ, RZ, R0 ;  /* 0x000000ffff0d7224 */ /* 0x000fc600078e0000 */
[----:B------:R0:W-:Y:S04]  /*14440*/  @!P5 LDGSTS.E.BYPASS.LTC128B.128 [R26+0x27400], desc[UR36][R2.64+0x80], !P3 ;  /* 0x27400080021adfae */ /* 0x0001e8000d901d64 */
[----:B------:R0:W-:Y:S01]  /*14450*/  @!P5 LDGSTS.E.BYPASS.LTC128B.128 [R26+0x2b400], desc[UR36][R2.64+0x100], !P2 ;  /* 0x2b400100021adfae */ /* 0x0001e2000d101d64 */
[----:B------:R-:W-:-:S03]  /*14460*/  IMAD.MOV.U32 R5, RZ, RZ, R14 ;  /* 0x000000ffff057224 */ /* 0x000fc600078e000e */
[----:B------:R0:W-:Y:S01]  /*14470*/  @!P5 LDGSTS.E.BYPASS.LTC128B.128 [R26+0x2f400], desc[UR36][R2.64+0x180], !P1 ;  /* 0x2f400180021adfae */ /* 0x0001e2000c901d64 */
[----:B------:R-:W-:-:S13]  /*14480*/  LOP3.LUT P5, RZ, R23, 0x100, RZ, 0xc0, !PT ;  /* 0x0000010017ff7812 */ /* 0x000fda00078ac0ff */
[----:B0-----:R-:W-:Y:S05]  /*14490*/  WARPSYNC.COLLECTIVE R15, `(.L_x_10351) ;  /* 0x000000000f087348 */ /* 0x001fea0003c00000 */
[----:B------:R1:W2:Y:S02]  /*144a0*/  SHFL.IDX P6, R14, R13, R12, R11 ;  /* 0x0000000c0d0e7389 */ /* 0x0002a400000c000b */
[----:B012---:R-:W-:Y:S01]  /*144b0*/  ENDCOLLECTIVE ;  /* 0x000000000000791b */ /* 0x007fe20003800000 */
.L_x_10351:
        /* <DEDUP_REMOVED lines=17> */
.L_x_10352:
[----:B------:R-:W-:Y:S02]  /*145d0*/  IMAD.MOV.U32 R13, RZ, RZ, R0 ;  /* 0x000000ffff0d7224 */ /* 0x000fe400078e0000 */
[----:B------:R-:W-:-:S07]  /*145e0*/  IMAD.MOV.U32 R5, RZ, RZ, R14 ;  /* 0x000000ffff057224 */ /* 0x000fce00078e000e */
[----:B------:R-:W-:Y:S05]  /*145f0*/  WARPSYNC.COLLECTIVE R15, `(.L_x_10353) ;  /* 0x000000000f087348 */ /* 0x000fea0003c00000 */
[----:B------:R0:W1:Y:S02]  /*14600*/  SHFL.IDX P6, R14, R13, R12, R11 ;  /* 0x0000000c0d0e7389 */ /* 0x00006400000c000b */
[----:B01----:R-:W-:Y:S01]  /*14610*/  ENDCOLLECTIVE ;  /* 0x000000000000791b */ /* 0x003fe20003800000 */
.L_x_10353:
[----:B------:R-:W-:Y:S02]  /*14620*/  IMAD.MOV.U32 R13, RZ, RZ, R4 ;  /* 0x000000ffff0d7224 */ /* 0x000fe400078e0004 */
[----:B------:R-:W-:Y:S01]  /*14630*/  IMAD.MOV.U32 R12, RZ, RZ, 0x5 ;  /* 0x00000005ff0c7424 */ /* 0x000fe200078e00ff */
[----:B------:R-:W-:-:S13]  /*14640*/  @!P5 LEA R6, P0, R8, R14, 0x1 ;  /* 0x0000000e0806d211 */ /* 0x000fda00078008ff */
[----:B------:R-:W-:Y:S05]  /*14650*/  WARPSYNC.COLLECTIVE R15, `(.L_x_10354) ;  /* 0x000000000f087348 */ /* 0x000fea0003c00000 */
[----:B------:R0:W1:Y:S02]  /*14660*/  SHFL.IDX P6, R14, R13, R12, R11 ;  /* 0x0000000c0d0e7389 */ /* 0x00006400000c000b */
[----:B01----:R-:W-:Y:S01]  /*14670*/  ENDCOLLECTIVE ;  /* 0x000000000000791b */ /* 0x003fe20003800000 */
.L_x_10354:
        /* <DEDUP_REMOVED lines=16> */
.L_x_10355:
        /* <DEDUP_REMOVED lines=17> */
.L_x_10356:
[----:B------:R-:W-:Y:S02]  /*14890*/  IMAD.MOV.U32 R13, RZ, RZ, R0 ;  /* 0x000000ffff0d7224 */ /* 0x000fe400078e0000 */
[----:B------:R-:W-:-:S07]  /*148a0*/  IMAD.MOV.U32 R5, RZ, RZ, R14 ;  /* 0x000000ffff057224 */ /* 0x000fce00078e000e */
[----:B------:R-:W-:Y:S05]  /*148b0*/  WARPSYNC.COLLECTIVE R15, `(.L_x_10357) ;  /* 0x000000000f087348 */ /* 0x000fea0003c00000 */
[----:B------:R0:W1:Y:S02]  /*148c0*/  SHFL.IDX P6, R14, R13, R12, R11 ;  /* 0x0000000c0d0e7389 */ /* 0x00006400000c000b */
[----:B01----:R-:W-:Y:S01]  /*148d0*/  ENDCOLLECTIVE ;  /* 0x000000000000791b */ /* 0x003fe20003800000 */
.L_x_10357:
[----:B------:R-:W-:Y:S02]  /*148e0*/  IMAD.MOV.U32 R13, RZ, RZ, R4 ;  /* 0x000000ffff0d7224 */ /* 0x000fe400078e0004 */
[----:B------:R-:W-:Y:S01]  /*148f0*/  IMAD.MOV.U32 R12, RZ, RZ, 0x7 ;  /* 0x00000007ff0c7424 */ /* 0x000fe200078e00ff */
[----:B------:R-:W-:-:S13]  /*14900*/  @!P5 LEA R6, P0, R8, R14, 0x1 ;  /* 0x0000000e0806d211 */ /* 0x000fda00078008ff */
[----:B------:R-:W-:Y:S05]  /*14910*/  WARPSYNC.COLLECTIVE R15, `(.L_x_10358) ;  /* 0x000000000f087348 */ /* 0x000fea0003c00000 */
[----:B------:R0:W1:Y:S02]  /*14920*/  SHFL.IDX P6, R14, R13, R12, R11 ;  /* 0x0000000c0d0e7389 */ /* 0x00006400000c000b */
[----:B01----:R-:W-:Y:S01]  /*14930*/  ENDCOLLECTIVE ;  /* 0x000000000000791b */ /* 0x003fe20003800000 */
.L_x_10358:
        /* <DEDUP_REMOVED lines=11> */
[----:B------:R0:W-:Y:S04]  /*149f0*/  @!P5 LDGSTS.E.BYPASS.LTC128B.128 [R26+0x31400], desc[UR36][R2.64+0x180], !P1 ;  /* 0x31400180021adfae */ /* 0x0001e8000c901d64 */
[----:B0-----:R-:W-:Y:S05]  /*14a00*/  WARPSYNC.COLLECTIVE R15, `(.L_x_10359) ;  /* 0x000000000f087348 */ /* 0x001fea0003c00000 */
[----:B------:R1:W2:Y:S02]  /*14a10*/  SHFL.IDX P6, R14, R13, R12, R11 ;  /* 0x0000000c0d0e7389 */ /* 0x0002a400000c000b */
[----:B012---:R-:W-:Y:S01]  /*14a20*/  ENDCOLLECTIVE ;  /* 0x000000000000791b */ /* 0x007fe20003800000 */
.L_x_10359:
[----:B------:R-:W-:Y:S05]  /*14a30*/  BRA `(.L_x_10360) ;  /* 0xffffffb400507947 */ /* 0x000fea000383ffff */
.L_x_10257:
[----:B0-----:R0:W1:Y:S02]  /*14a40*/  SYNCS.PHASECHK.TRANS64.TRYWAIT P0, [R22+URZ+0x32420], R3 ;  /* 0x03242003160075a7 */ /* 0x001064000800017f */
[----:B-1----:R-:W-:Y:S05]  /*14a50*/  @!P0 NANOSLEEP.SYNCS 0x989680 ;  /* 0x009896800000895d */ /* 0x002fea0003900000 */
[----:B------:R-:W1:Y:S02]  /*14a60*/  @!P0 SYNCS.PHASECHK.TRANS64 P0, [R22+URZ+0x32420], R3 ;  /* 0x03242003160085a7 */ /* 0x000e64000800007f */
[----:B-1----:R-:W-:Y:S05]  /*14a70*/  @!P0 BRA `(.L_x_10257) ;  /* 0xfffffffc00f08947 */ /* 0x002fea000383ffff */
[----:B------:R-:W-:Y:S05]  /*14a80*/  BRA `(.L_x_10361) ;  /* 0xffffffb400c07947 */ /* 0x000fea000383ffff */
.L_x_10260:
[----:B-1----:R1:W2:Y:S02]  /*14a90*/  SYNCS.PHASECHK.TRANS64.TRYWAIT P0, [R25+URZ+0x32460], R0 ;  /* 0x03246000190075a7 */ /* 0x0022a4000800017f */
[----:B--2---:R-:W-:Y:S05]  /*14aa0*/  @!P0 NANOSLEEP.SYNCS 0x989680 ;  /* 0x009896800000895d */ /* 0x004fea0003900000 */
[----:B------:R-:W2:Y:S02]  /*14ab0*/  @!P0 SYNCS.PHASECHK.TRANS64 P0, [R25+URZ+0x32460], R0 ;  /* 0x03246000190085a7 */ /* 0x000ea4000800007f */
[----:B--2---:R-:W-:Y:S05]  /*14ac0*/  @!P0 BRA `(.L_x_10260) ;  /* 0xfffffffc00f08947 */ /* 0x004fea000383ffff */
[----:B------:R-:W-:Y:S05]  /*14ad0*/  BRA `(.L_x_10362) ;  /* 0xffffffb400cc7947 */ /* 0x000fea000383ffff */
.L_x_10261:
        /* <DEDUP_REMOVED lines=8> */
.L_x_10364:
[----:B------:R-:W-:Y:S05]  /*14b60*/  BSYNC B0 ;  /* 0x0000000000007941 */ /* 0x000fea0003800000 */
.L_x_10363:
        /* <DEDUP_REMOVED lines=13> */
.L_x_10365:
        /* <DEDUP_REMOVED lines=9> */
.L_x_10366:
        /* <DEDUP_REMOVED lines=17> */
.L_x_10367:
[----:B------:R-:W-:Y:S02]  /*14de0*/  IMAD.MOV.U32 R13, RZ, RZ, R6 ;  /* 0x000000ffff0d7224 */ /* 0x000fe400078e0006 */
[----:B------:R-:W-:Y:S01]  /*14df0*/  IMAD.MOV.U32 R12, RZ, RZ, 0x2 ;  /* 0x00000002ff0c7424 */ /* 0x000fe200078e00ff */
[----:B------:R-:W-:-:S13]  /*14e00*/  IADD3 R2, P3, R14, R0, RZ ;  /* 0x000000000e027210 */ /* 0x000fda0007f7e0ff */
[----:B------:R-:W-:Y:S05]  /*14e10*/  WARPSYNC.COLLECTIVE R15, `(.L_x_10368) ;  /* 0x000000000f087348 */ /* 0x000fea0003c00000 */
[----:B------:R0:W1:Y:S02]  /*14e20*/  SHFL.IDX P6, R14, R13, R12, R11 ;  /* 0x0000000c0d0e7389 */ /* 0x00006400000c000b */
[----:B01----:R-:W-:Y:S01]  /*14e30*/  ENDCOLLECTIVE ;  /* 0x000000000000791b */ /* 0x003fe20003800000 */
.L_x_10368:
[----:B------:R-:W-:Y:S02]  /*14e40*/  IADD3.X R3, RZ, R3, RZ, P3, !PT ;  /* 0x00000003ff037210 */ /* 0x000fe40001ffe4ff */
        /* <DEDUP_REMOVED lines=16> */
.L_x_10369:
[----:B------:R-:W-:Y:S02]  /*14f50*/  IMAD.MOV.U32 R13, RZ, RZ, R6 ;  /* 0x000000ffff0d7224 */ /* 0x000fe400078e0006 */
[----:B------:R-:W-:Y:S01]  /*14f60*/  IMAD.MOV.U32 R12, RZ, RZ, 0x3 ;  /* 0x00000003ff0c7424 */ /* 0x000fe200078e00ff */
[----:B------:R-:W-:-:S13]  /*14f70*/  IADD3 R2, P3, R14, R0, RZ ;  /* 0x000000000e027210 */ /* 0x000fda0007f7e0ff */
[----:B------:R-:W-:Y:S05]  /*14f80*/  WARPSYNC.COLLECTIVE R15, `(.L_x_10370) ;  /* 0x000000000f087348 */ /* 0x000fea0003c00000 */
[----:B------:R0:W1:Y:S02]  /*14f90*/  SHFL.IDX P6, R14, R13, R12, R11 ;  /* 0x0000000c0d0e7389 */ /* 0x00006400000c000b */
[----:B01----:R-:W-:Y:S01]  /*14fa0*/  ENDCOLLECTIVE ;  /* 0x000000000000791b */ /* 0x003fe20003800000 */
.L_x_10370:
        /* <DEDUP_REMOVED lines=17> */
.L_x_10371:
[----:B------:R-:W-:Y:S02]  /*150c0*/  IMAD.MOV.U32 R13, RZ, RZ, R6 ;  /* 0x000000ffff0d7224 */ /* 0x000fe400078e0006 */
[----:B------:R-:W-:Y:S01]  /*150d0*/  IMAD.MOV.U32 R12, RZ, RZ, 0x4 ;  /* 0x00000004ff0c7424 */ /* 0x000fe200078e00ff */
[----:B------:R-:W-:-:S13]  /*150e0*/  IADD3 R2, P3, R14, R0, RZ ;  /* 0x000000000e027210 */ /* 0x000fda0007f7e0ff */
[----:B------:R-:W-:Y:S05]  /*150f0*/  WARPSYNC.COLLECTIVE R15, `(.L_x_10372) ;  /* 0x000000000f087348 */ /* 0x000fea0003c00000 */
[----:B------:R0:W1:Y:S02]  /*15100*/  SHFL.IDX P6, R14, R13, R12, R11 ;  /* 0x0000000c0d0e7389 */ /* 0x00006400000c000b */
[----:B01----:R-:W-:Y:S01]  /*15110*/  ENDCOLLECTIVE ;  /* 0x000000000000791b */ /* 0x003fe20003800000 */
.L_x_10372:
        /* <DEDUP_REMOVED lines=17> */
.L_x_10373:
[----:B------:R-:W-:Y:S02]  /*15230*/  IMAD.MOV.U32 R13, RZ, RZ, R6 ;  /* 0x000000ffff0d7224 */ /* 0x000fe400078e0006 */
[----:B------:R-:W-:Y:S01]  /*15240*/  IMAD.MOV.U32 R12, RZ, RZ, 0x5 ;  /* 0x00000005ff0c7424 */ /* 0x000fe200078e00ff */
[----:B------:R-:W-:-:S13]  /*15250*/  IADD3 R2, P3, R14, R0, RZ ;  /* 0x000000000e027210 */ /* 0x000fda0007f7e0ff */
[----:B------:R-:W-:Y:S05]  /*15260*/  WARPSYNC.COLLECTIVE R15, `(.L_x_10374) ;  /* 0x000000000f087348 */ /* 0x000fea0003c00000 */
[----:B------:R0:W1:Y:S02]  /*15270*/  SHFL.IDX P6, R14, R13, R12, R11 ;  /* 0x0000000c0d0e7389 */ /* 0x00006400000c000b */
[----:B01----:R-:W-:Y:S01]  /*15280*/  ENDCOLLECTIVE ;  /* 0x000000000000791b */ /* 0x003fe20003800000 */
.L_x_10374:
        /* <DEDUP_REMOVED lines=12> */
.L_x_10375:
        /* <DEDUP_REMOVED lines=9> */
.L_x_10268:
[----:B-1----:R1:W2:Y:S02]  /*153e0*/  SYNCS.PHASECHK.TRANS64.TRYWAIT P0, [R10+URZ+0x32440], R20 ;  /* 0x032440140a0075a7 */ /* 0x0022a4000800017f */
[----:B--2---:R-:W-:Y:S05]  /*153f0*/  @!P0 NANOSLEEP.SYNCS 0x989680 ;  /* 0x009896800000895d */ /* 0x004fea0003900000 */
[----:B------:R-:W2:Y:S02]  /*15400*/  @!P0 SYNCS.PHASECHK.TRANS64 P0, [R10+URZ+0x32440], R20 ;  /* 0x032440140a0085a7 */ /* 0x000ea4000800007f */
[----:B--2---:R-:W-:Y:S05]  /*15410*/  @!P0 BRA `(.L_x_10268) ;  /* 0xfffffffc00f08947 */ /* 0x004fea000383ffff */
[----:B------:R-:W-:Y:S05]  /*15420*/  BRA `(.L_x_10377) ;  /* 0xffffffb800507947 */ /* 0x000fea000383ffff */
.L_x_10269:
        /* <DEDUP_REMOVED lines=8> */
.L_x_10379:
[----:B------:R-:W-:Y:S05]  /*154b0*/  BSYNC B1 ;  /* 0x0000000000017941 */ /* 0x000fea0003800000 */
.L_x_10378:
        /* <DEDUP_REMOVED lines=9> */
.L_x_10380:
[----:B------:R-:W-:Y:S02]  /*15550*/  IMAD.MOV.U32 R13, RZ, RZ, R8 ;  /* 0x000000ffff0d7224 */ /* 0x000fe400078e0008 */
[----:B------:R-:W-:Y:S02]  /*15560*/  IMAD.MOV.U32 R12, RZ, RZ, 0x1 ;  /* 0x00000001ff0c7424 */ /* 0x000fe400078e00ff */
[----:B------:R-:W-:-:S07]  /*15570*/  IMAD.MOV.U32 R2, RZ, RZ, R14 ;  /* 0x000000ffff027224 */ /* 0x000fce00078e000e */
[----:B------:R-:W-:Y:S05]  /*15580*/  WARPSYNC.COLLECTIVE R15, `(.L_x_10381) ;  /* 0x000000000f087348 */ /* 0x000fea0003c00000 */
[----:B------:R0:W1:Y:S02]  /*15590*/  SHFL.IDX P6, R14, R13, R12, R11 ;  /* 0x0000000c0d0e7389 */ /* 0x00006400000c000b */
[----:B01----:R-:W-:Y:S01]  /*155a0*/  ENDCOLLECTIVE ;  /* 0x000000000000791b */ /* 0x003fe20003800000 */
.L_x_10381:
        /* <DEDUP_REMOVED lines=11> */
.L_x_10382:
[----:B------:R-:W-:Y:S02]  /*15660*/  IMAD.MOV.U32 R13, RZ, RZ, R8 ;  /* 0x000000ffff0d7224 */ /* 0x000fe400078e0008 */
[----:B------:R-:W-:Y:S02]  /*15670*/  IMAD.MOV.U32 R12, RZ, RZ, 0x2 ;  /* 0x00000002ff0c7424 */ /* 0x000fe400078e00ff */
[----:B------:R-:W-:-:S07]  /*15680*/  IMAD.MOV.U32 R2, RZ, RZ, R14 ;  /* 0x000000ffff027224 */ /* 0x000fce00078e000e */
[----:B------:R-:W-:Y:S05]  /*15690*/  WARPSYNC.COLLECTIVE R15, `(.L_x_10383) ;  /* 0x000000000f087348 */ /* 0x000fea0003c00000 */
[----:B------:R0:W1:Y:S02]  /*156a0*/  SHFL.IDX P6, R14, R13, R12, R11 ;  /* 0x0000000c0d0e7389 */ /* 0x00006400000c000b */
[----:B01----:R-:W-:Y:S01]  /*156b0*/  ENDCOLLECTIVE ;  /* 0x000000000000791b */ /* 0x003fe20003800000 */
.L_x_10383:
        /* <DEDUP_REMOVED lines=11> */
.L_x_10384:
[----:B------:R-:W-:Y:S02]  /*15770*/  IMAD.MOV.U32 R13, RZ, RZ, R8 ;  /* 0x000000ffff0d7224 */ /* 0x000fe400078e0008 */
[----:B------:R-:W-:Y:S02]  /*15780*/  IMAD.MOV.U32 R12, RZ, RZ, 0x3 ;  /* 0x00000003ff0c7424 */ /* 0x000fe400078e00ff */
[----:B------:R-:W-:-:S07]  /*15790*/  IMAD.MOV.U32 R2, RZ, RZ, R14 ;  /* 0x000000ffff027224 */ /* 0x000fce00078e000e */
[----:B------:R-:W-:Y:S05]  /*157a0*/  WARPSYNC.COLLECTIVE R15, `(.L_x_10385) ;  /* 0x000000000f087348 */ /* 0x000fea0003c00000 */
[----:B------:R0:W1:Y:S02]  /*157b0*/  SHFL.IDX P6, R14, R13, R12, R11 ;  /* 0x0000000c0d0e7389 */ /* 0x00006400000c000b */
[----:B01----:R-:W-:Y:S01]  /*157c0*/  ENDCOLLECTIVE ;  /* 0x000000000000791b */ /* 0x003fe20003800000 */
.L_x_10385:
        /* <DEDUP_REMOVED lines=11> */
.L_x_10386:
[----:B------:R-:W-:Y:S02]  /*15880*/  IMAD.MOV.U32 R13, RZ, RZ, R8 ;  /* 0x000000ffff0d7224 */ /* 0x000fe400078e0008 */
[----:B------:R-:W-:Y:S02]  /*15890*/  IMAD.MOV.U32 R12, RZ, RZ, 0x4 ;  /* 0x00000004ff0c7424 */ /* 0x000fe400078e00ff */
[----:B------:R-:W-:-:S07]  /*158a0*/  IMAD.MOV.U32 R2, RZ, RZ, R14 ;  /* 0x000000ffff027224 */ /* 0x000fce00078e000e */
[----:B------:R-:W-:Y:S05]  /*158b0*/  WARPSYNC.COLLECTIVE R15, `(.L_x_10387) ;  /* 0x000000000f087348 */ /* 0x000fea0003c00000 */
[----:B------:R0:W1:Y:S02]  /*158c0*/  SHFL.IDX P6, R14, R13, R12, R11 ;  /* 0x0000000c0d0e7389 */ /* 0x00006400000c000b */
[----:B01----:R-:W-:Y:S01]  /*158d0*/  ENDCOLLECTIVE ;  /* 0x000000000000791b */ /* 0x003fe20003800000 */
.L_x_10387:
        /* <DEDUP_REMOVED lines=11> */
.L_x_10388:
[----:B------:R-:W-:Y:S02]  /*15990*/  IMAD.MOV.U32 R13, RZ, RZ, R8 ;  /* 0x000000ffff0d7224 */ /* 0x000fe400078e0008 */
[----:B------:R-:W-:Y:S02]  /*159a0*/  IMAD.MOV.U32 R12, RZ, RZ, 0x5 ;  /* 0x00000005ff0c7424 */ /* 0x000fe400078e00ff */
[----:B------:R-:W-:-:S07]  /*159b0*/  IMAD.MOV.U32 R2, RZ, RZ, R14 ;  /* 0x000000ffff027224 */ /* 0x000fce00078e000e */
[----:B------:R-:W-:Y:S05]  /*159c0*/  WARPSYNC.COLLECTIVE R15, `(.L_x_10389) ;  /* 0x000000000f087348 */ /* 0x000fea0003c00000 */
[----:B------:R0:W1:Y:S02]  /*159d0*/  SHFL.IDX P6, R14, R13, R12, R11 ;  /* 0x0000000c0d0e7389 */ /* 0x00006400000c000b */
[----:B01----:R-:W-:Y:S01]  /*159e0*/  ENDCOLLECTIVE ;  /* 0x000000000000791b */ /* 0x003fe20003800000 */
.L_x_10389:
        /* <DEDUP_REMOVED lines=11> */
.L_x_10390:
[----:B------:R-:W-:Y:S05]  /*15aa0*/  BRA `(.L_x_10391) ;  /* 0xffffffb400787947 */ /* 0x000fea000383ffff */
.L_x_10274:
[----:B---3--:R3:W4:Y:S02]  /*15ab0*/  SYNCS.PHASECHK.TRANS64.TRYWAIT P0, [R10+URZ+0x32460], R20 ;  /* 0x032460140a0075a7 */ /* 0x008724000800017f */
[----:B----4-:R-:W-:Y:S05]  /*15ac0*/  @!P0 NANOSLEEP.SYNCS 0x989680 ;  /* 0x009896800000895d */ /* 0x010fea0003900000 */
[----:B------:R-:W4:Y:S02]  /*15ad0*/  @!P0 SYNCS.PHASECHK.TRANS64 P0, [R10+URZ+0x32460], R20 ;  /* 0x032460140a0085a7 */ /* 0x000f24000800007f */
[----:B----4-:R-:W-:Y:S05]  /*15ae0*/  @!P0 BRA `(.L_x_10274) ;  /* 0xfffffffc00f08947 */ /* 0x010fea000383ffff */
[----:B------:R-:W-:Y:S05]  /*15af0*/  BRA `(.L_x_10392) ;  /* 0xffffffb400c47947 */ /* 0x000fea000383ffff */
.L_x_10275:
[----:B------:R-:W-:Y:S01]  /*15b00*/  BSSY B1, `(.L_x_10393) ;  /* 0x0000008000017945 */ /* 0x000fe20003800000 */
[----:B------:R-:W-:Y:S02]  /*15b10*/  IMAD.MOV.U32 R13, RZ, RZ, R25 ;  /* 0x000000ffff0d7224 */ /* 0x000fe400078e0019 */
[----:B------:R-:W-:Y:S02]  /*15b20*/  IMAD.MOV.U32 R12, RZ, RZ, RZ ;  /* 0x000000ffff0c7224 */ /* 0x000fe400078e00ff */
[----:B------:R-:W-:Y:S02]  /*15b30*/  IMAD.MOV.U32 R11, RZ, RZ, 0x181f ;  /* 0x0000181fff0b7424 */ /* 0x000fe400078e00ff */
[----:B------:R-:W-:-:S07]  /*15b40*/  IMAD.MOV.U32 R15, RZ, RZ, -0x1 ;  /* 0xffffffffff0f7424 */ /* 0x000fce00078e00ff */
[----:B--2---:R-:W-:Y:S05]  /*15b50*/  WARPSYNC.COLLECTIVE R15, `(.L_x_10394) ;  /* 0x000000000f087348 */ /* 0x004fea0003c00000 */
[----:B------:R0:W1:Y:S02]  /*15b60*/  SHFL.IDX P6, R14, R13, R12, R11 ;  /* 0x0000000c0d0e7389 */ /* 0x00006400000c000b */
[----:B012---:R-:W-:Y:S01]  /*15b70*/  ENDCOLLECTIVE ;  /* 0x000000000000791b */ /* 0x007fe20003800000 */
.L_x_10394:
[----:B------:R-:W-:Y:S05]  /*15b80*/  BSYNC B1 ;  /* 0x0000000000017941 */ /* 0x000fea0003800000 */
.L_x_10393:
        /* <DEDUP_REMOVED lines=9> */
.L_x_10395:
[----:B------:R-:W-:Y:S02]  /*15c20*/  IMAD.MOV.U32 R13, RZ, RZ, R25 ;  /* 0x000000ffff0d7224 */ /* 0x000fe400078e0019 */
[----:B------:R-:W-:Y:S01]  /*15c30*/  IMAD.MOV.U32 R12, RZ, RZ, 0x1 ;  /* 0x00000001ff0c7424 */ /* 0x000fe200078e00ff */
[----:B------:R-:W-:-:S13]  /*15c40*/  IADD3 R2, P0, R14, R0, RZ ;  /* 0x000000000e027210 */ /* 0x000fda0007f1e0ff */
[----:B------:R-:W-:Y:S05]  /*15c50*/  WARPSYNC.COLLECTIVE R15, `(.L_x_10396) ;  /* 0x000000000f087348 */ /* 0x000fea0003c00000 */
[----:B------:R0:W1:Y:S02]  /*15c60*/  SHFL.IDX P6, R14, R13, R12, R11 ;  /* 0x0000000c0d0e7389 */ /* 0x00006400000c000b */
[----:B01----:R-:W-:Y:S01]  /*15c70*/  ENDCOLLECTIVE ;  /* 0x000000000000791b */ /* 0x003fe20003800000 */
.L_x_10396:
        /* <DEDUP_REMOVED lines=13> */
.L_x_10397:
[----:B------:R-:W-:Y:S02]  /*15d50*/  IMAD.MOV.U32 R13, RZ, RZ, R25 ;  /* 0x000000ffff0d7224 */ /* 0x000fe400078e0019 */
[----:B------:R-:W-:Y:S01]  /*15d60*/  IMAD.MOV.U32 R12, RZ, RZ, 0x2 ;  /* 0x00000002ff0c7424 */ /* 0x000fe200078e00ff */
[----:B------:R-:W-:-:S13]  /*15d70*/  IADD3 R2, P0, R14, R0, RZ ;  /* 0x000000000e027210 */ /* 0x000fda0007f1e0ff */
[----:B------:R-:W-:Y:S05]  /*15d80*/  WARPSYNC.COLLECTIVE R15, `(.L_x_10398) ;  /* 0x000000000f087348 */ /* 0x000fea0003c00000 */
[----:B------:R0:W1:Y:S02]  /*15d90*/  SHFL.IDX P6, R14, R13, R12, R11 ;  /* 0x0000000c0d0e7389 */ /* 0x00006400000c000b */
[----:B01----:R-:W-:Y:S01]  /*15da0*/  ENDCOLLECTIVE ;  /* 0x000000000000791b */ /* 0x003fe20003800000 */
.L_x_10398:
        /* <DEDUP_REMOVED lines=13> */
.L_x_10399:
[----:B------:R-:W-:Y:S02]  /*15e80*/  IMAD.MOV.U32 R13, RZ, RZ, R25 ;  /* 0x000000ffff0d7224 */ /* 0x000fe400078e0019 */
[----:B------:R-:W-:Y:S02]  /*15e90*/  IMAD.MOV.U32 R12, RZ, RZ, 0x3 ;  /* 0x00000003ff0c7424 */ /* 0x000fe400078e00ff */
[----:B------:R-:W-:-:S07]  /*15ea0*/  IMAD.MOV.U32 R8, RZ, RZ, R14 ;  /* 0x000000ffff087224 */ /* 0x000fce00078e000e */
[----:B------:R-:W-:Y:S05]  /*15eb0*/  WARPSYNC.COLLECTIVE R15, `(.L_x_10400) ;  /* 0x000000000f087348 */ /* 0x000fea0003c00000 */
[----:B------:R0:W1:Y:S02]  /*15ec0*/  SHFL.IDX P6, R14, R13, R12, R11 ;  /* 0x0000000c0d0e7389 */ /* 0x00006400000c000b */
[----:B01----:R-:W-:Y:S01]  /*15ed0*/  ENDCOLLECTIVE ;  /* 0x000000000000791b */ /* 0x003fe20003800000 */
.L_x_10400:
        /* <DEDUP_REMOVED lines=9> */
[----:B------:R-:W-:-:S03]  /*15f70*/  MOV R5, R14 ;  /* 0x0000000e00057202 */ /* 0x000fc60000000f00 */
[----:B------:R0:W-:Y:S04]  /*15f80*/  LDGSTS.E.BYPASS.LTC128B.128 [R20+0xa400], desc[UR36][R2.64+0x180], !P1 ;  /* 0x0a40018002147fae */ /* 0x0001e8000c901d64 */
[----:B0-----:R-:W-:Y:S05]  /*15f90*/  WARPSYNC.COLLECTIVE R15, `(.L_x_10401) ;  /* 0x000000000f087348 */ /* 0x001fea0003c00000 */
[----:B------:R1:W2:Y:S02]  /*15fa0*/  SHFL.IDX P6, R14, R13, R12, R11 ;  /* 0x0000000c0d0e7389 */ /* 0x0002a400000c000b */
[----:B012---:R-:W-:Y:S01]  /*15fb0*/  ENDCOLLECTIVE ;  /* 0x000000000000791b */ /* 0x007fe20003800000 */
.L_x_10401:
[----:B------:R-:W-:Y:S02]  /*15fc0*/  IMAD.MOV.U32 R13, RZ, RZ, R25 ;  /* 0x000000ffff0d7224 */ /* 0x000fe400078e0019 */
[----:B------:R-:W-:Y:S01]  /*15fd0*/  IMAD.MOV.U32 R12, RZ, RZ, 0x4 ;  /* 0x00000004ff0c7424 */ /* 0x000fe200078e00ff */
[----:B------:R-:W-:-:S13]  /*15fe0*/  IADD3 R2, P0, R14, R0, RZ ;  /* 0x000000000e027210 */ /* 0x000fda0007f1e0ff */
[----:B------:R-:W-:Y:S05]  /*15ff0*/  WARPSYNC.COLLECTIVE R15, `(.L_x_10402) ;  /* 0x000000000f087348 */ /* 0x000fea0003c00000 */
[----:B------:R0:W1:Y:S02]  /*16000*/  SHFL.IDX P6, R14, R13, R12, R11 ;  /* 0x0000000c0d0e7389 */ /* 0x00006400000c000b */
[----:B01----:R-:W-:Y:S01]  /*16010*/  ENDCOLLECTIVE ;  /* 0x000000000000791b */ /* 0x003fe20003800000 */
.L_x_10402:
        /* <DEDUP_REMOVED lines=13> */
.L_x_10403:
[----:B------:R-:W-:Y:S02]  /*160f0*/  IMAD.MOV.U32 R13, RZ, RZ, R25 ;  /* 0x000000ffff0d7224 */ /* 0x000fe400078e0019 */
[----:B------:R-:W-:Y:S01]  /*16100*/  IMAD.MOV.U32 R12, RZ, RZ, 0x5 ;  /* 0x00000005ff0c7424 */ /* 0x000fe200078e00ff */
[----:B------:R-:W-:-:S13]  /*16110*/  IADD3 R2, P0, R14, R0, RZ ;  /* 0x000000000e027210 */ /* 0x000fda0007f1e0ff */
[----:B------:R-:W-:Y:S05]  /*16120*/  WARPSYNC.COLLECTIVE R15, `(.L_x_10404) ;  /* 0x000000000f087348 */ /* 0x000fea0003c00000 */
[----:B------:R0:W1:Y:S02]  /*16130*/  SHFL.IDX P6, R14, R13, R12, R11 ;  /* 0x0000000c0d0e7389 */ /* 0x00006400000c000b */
[----:B01----:R-:W-:Y:S01]  /*16140*/  ENDCOLLECTIVE ;  /* 0x000000000000791b */ /* 0x003fe20003800000 */
.L_x_10404:
        /* <DEDUP_REMOVED lines=13> */
.L_x_10405:
[----:B------:R-:W-:Y:S05]  /*16220*/  BRA `(.L_x_10406) ;  /* 0xffffffb400047947 */ /* 0x000fea000383ffff */
.L_x_10283:
        /* <DEDUP_REMOVED lines=8> */
.L_x_10408:
[----:B------:R-:W-:Y:S05]  /*162b0*/  BSYNC B0 ;  /* 0x0000000000007941 */ /* 0x000fea0003800000 */
.L_x_10407:
        /* <DEDUP_REMOVED lines=9> */
.L_x_10409:
        /* <DEDUP_REMOVED lines=24> */
.L_x_10410:
[----:B------:R-:W-:Y:S01]  /*164d0*/  IMAD.MOV.U32 R12, RZ, RZ, 0x2 ;  /* 0x00000002ff0c7424 */ /* 0x000fe200078e00ff */
[----:B------:R-:W-:-:S05]  /*164e0*/  SEL R14, R14, RZ, P1 ;  /* 0x000000ff0e0e7207 */ /* 0x000fca0000800000 */
[----:B------:R-:W-:-:S04]  /*164f0*/  IMAD.IADD R5, R13, 0x1, R14 ;  /* 0x000000010d057824 */ /* 0x000fc800078e020e */
[----:B------:R-:W-:-:S07]  /*16500*/  IMAD.MOV.U32 R13, RZ, RZ, R5 ;  /* 0x000000ffff0d7224 */ /* 0x000fce00078e0005 */
[----:B------:R-:W-:Y:S05]  /*16510*/  WARPSYNC.COLLECTIVE R15, `(.L_x_10411) ;  /* 0x000000000f087348 */ /* 0x000fea0003c00000 */
[----:B------:R0:W1:Y:S02]  /*16520*/  SHFL.UP P6, R14, R13, R12, R11 ;  /* 0x0400000c0d0e7389 */ /* 0x00006400000c000b */
[----:B01----:R-:W-:Y:S01]  /*16530*/  ENDCOLLECTIVE ;  /* 0x000000000000791b */ /* 0x003fe20003800000 */
.L_x_10411:
[----:B------:R-:W-:Y:S01]  /*16540*/  IMAD.MOV.U32 R12, RZ, RZ, 0x4 ;  /* 0x00000004ff0c7424 */ /* 0x000fe200078e00ff */
[----:B------:R-:W-:-:S05]  /*16550*/  SEL R2, R14, RZ, P2 ;  /* 0x000000ff0e027207 */ /* 0x000fca0001000000 */
[----:B------:R-:W-:-:S04]  /*16560*/  IMAD.IADD R2, R5, 0x1, R2 ;  /* 0x0000000105027824 */ /* 0x000fc800078e0202 */
[----:B------:R-:W-:-:S07]  /*16570*/  IMAD.MOV.U32 R13, RZ, RZ, R2 ;  /* 0x000000ffff0d7224 */ /* 0x000fce00078e0002 */
[----:B------:R-:W-:Y:S05]  /*16580*/  WARPSYNC.COLLECTIVE R15, `(.L_x_10412) ;  /* 0x000000000f087348 */ /* 0x000fea0003c00000 */
[----:B------:R0:W1:Y:S02]  /*16590*/  SHFL.UP P6, R14, R13, R12, R11 ;  /* 0x0400000c0d0e7389 */ /* 0x00006400000c000b */
[----:B01----:R-:W-:Y:S01]  /*165a0*/  ENDCOLLECTIVE ;  /* 0x000000000000791b */ /* 0x003fe20003800000 */
.L_x_10412:
[----:B------:R-:W-:Y:S01]  /*165b0*/  IMAD.MOV.U32 R12, RZ, RZ, 0x8 ;  /* 0x00000008ff0c7424 */ /* 0x000fe200078e00ff */
[----:B------:R-:W-:-:S05]  /*165c0*/  SEL R3, R14, RZ, P3 ;  /* 0x000000ff0e037207 */ /* 0x000fca0001800000 */
[----:B------:R-:W-:-:S04]  /*165d0*/  IMAD.IADD R3, R2, 0x1, R3 ;  /* 0x0000000102037824 */ /* 0x000fc800078e0203 */
[----:B------:R-:W-:-:S07]  /*165e0*/  IMAD.MOV.U32 R13, RZ, RZ, R3 ;  /* 0x000000ffff0d7224 */ /* 0x000fce00078e0003 */
[----:B------:R-:W-:Y:S05]  /*165f0*/  WARPSYNC.COLLECTIVE R15, `(.L_x_10413) ;  /* 0x000000000f087348 */ /* 0x000fea0003c00000 */
[----:B------:R0:W1:Y:S02]  /*16600*/  SHFL.UP P6, R14, R13, R12, R11 ;  /* 0x0400000c0d0e7389 */ /* 0x00006400000c000b */
[----:B01----:R-:W-:Y:S01]  /*16610*/  ENDCOLLECTIVE ;  /* 0x000000000000791b */ /* 0x003fe20003800000 */
.L_x_10413:
[----:B------:R-:W-:Y:S01]  /*16620*/  IMAD.MOV.U32 R12, RZ, RZ, 0x10 ;  /* 0x00000010ff0c7424 */ /* 0x000fe200078e00ff */
[----:B------:R-:W-:-:S05]  /*16630*/  SEL R14, R14, RZ, P4 ;  /* 0x000000ff0e0e7207 */ /* 0x000fca0002000000 */
[----:B------:R-:W-:-:S04]  /*16640*/  IMAD.IADD R5, R3, 0x1, R14 ;  /* 0x0000000103057824 */ /* 0x000fc800078e020e */
[----:B------:R-:W-:-:S07]  /*16650*/  IMAD.MOV.U32 R13, RZ, RZ, R5 ;  /* 0x000000ffff0d7224 */ /* 0x000fce00078e0005 */
[----:B------:R-:W-:Y:S05]  /*16660*/  WARPSYNC.COLLECTIVE R15, `(.L_x_10414) ;  /* 0x000000000f087348 */ /* 0x000fea0003c00000 */
[----:B------:R0:W1:Y:S02]  /*16670*/  SHFL.UP P6, R14, R13, R12, R11 ;  /* 0x0400000c0d0e7389 */ /* 0x00006400000c000b */
[----:B01----:R-:W-:Y:S01]  /*16680*/  ENDCOLLECTIVE ;  /* 0x000000000000791b */ /* 0x003fe20003800000 */
.L_x_10414:
        /* <DEDUP_REMOVED lines=8> */
.L_x_10415:
[----:B------:R-:W-:Y:S05]  /*16710*/  BRA `(.L_x_10416) ;  /* 0xffffffb400607947 */ /* 0x000fea000383ffff */
.L_x_10286:
[----:B------:R-:W-:Y:S01]  /*16720*/  BSSY B0, `(.L_x_10417) ;  /* 0x0000007000007945 */ /* 0x000fe20003800000 */
[----:B------:R-:W-:Y:S02]  /*16730*/  IMAD.MOV.U32 R12, RZ, RZ, 0x1 ;  /* 0x00000001ff0c7424 */ /* 0x000fe400078e00ff */
[----:B------:R-:W-:Y:S02]  /*16740*/  IMAD.MOV.U32 R11, RZ, RZ, RZ ;  /* 0x000000ffff0b7224 */ /* 0x000fe400078e00ff */
[----:B------:R-:W-:-:S07]  /*16750*/  IMAD.MOV.U32 R15, RZ, RZ, -0x1 ;  /* 0xffffffffff0f7424 */ /* 0x000fce00078e00ff */
[----:B-12---:R-:W-:Y:S05]  /*16760*/  WARPSYNC.COLLECTIVE R15, `(.L_x_10418) ;  /* 0x000000000f087348 */ /* 0x006fea0003c00000 */
[----:B------:R0:W3:Y:S02]  /*16770*/  SHFL.UP P6, R14, R13, R12, R11 ;  /* 0x0400000c0d0e7389 */ /* 0x0000e400000c000b */
[----:B0123--:R-:W-:Y:S01]  /*16780*/  ENDCOLLECTIVE ;  /* 0x000000000000791b */ /* 0x00ffe20003800000 */
.L_x_10418:
[----:B------:R-:W-:Y:S05]  /*16790*/  BSYNC B0 ;  /* 0x0000000000007941 */ /* 0x000fea0003800000 */
.L_x_10417:
        /* <DEDUP_REMOVED lines=8> */
.L_x_10419:
[----:B------:R-:W-:Y:S01]  /*16820*/  IMAD.MOV.U32 R12, RZ, RZ, 0x4 ;  /* 0x00000004ff0c7424 */ /* 0x000fe200078e00ff */
[----:B------:R-:W-:-:S05]  /*16830*/  SEL R2, R14, RZ, P2 ;  /* 0x000000ff0e027207 */ /* 0x000fca0001000000 */
[----:B------:R-:W-:-:S04]  /*16840*/  IMAD.IADD R2, R13, 0x1, R2 ;  /* 0x000000010d027824 */ /* 0x000fc800078e0202 */
[----:B------:R-:W-:-:S07]  /*16850*/  IMAD.MOV.U32 R13, RZ, RZ, R2 ;  /* 0x000000ffff0d7224 */ /* 0x000fce00078e0002 */
[----:B------:R-:W-:Y:S05]  /*16860*/  WARPSYNC.COLLECTIVE R15, `(.L_x_10420) ;  /* 0x000000000f087348 */ /* 0x000fea0003c00000 */
[----:B------:R0:W1:Y:S02]  /*16870*/  SHFL.UP P6, R14, R13, R12, R11 ;  /* 0x0400000c0d0e7389 */ /* 0x00006400000c000b */
[----:B01----:R-:W-:Y:S01]  /*16880*/  ENDCOLLECTIVE ;  /* 0x000000000000791b */ /* 0x003fe20003800000 */
.L_x_10420:
[----:B------:R-:W-:Y:S01]  /*16890*/  IMAD.MOV.U32 R12, RZ, RZ, 0x8 ;  /* 0x00000008ff0c7424 */ /* 0x000fe200078e00ff */
[----:B------:R-:W-:-:S05]  /*168a0*/  SEL R3, R14, RZ, P3 ;  /* 0x000000ff0e037207 */ /* 0x000fca0001800000 */
[----:B------:R-:W-:-:S04]  /*168b0*/  IMAD.IADD R3, R2, 0x1, R3 ;  /* 0x0000000102037824 */ /* 0x000fc800078e0203 */
[----:B------:R-:W-:-:S07]  /*168c0*/  IMAD.MOV.U32 R13, RZ, RZ, R3 ;  /* 0x000000ffff0d7224 */ /* 0x000fce00078e0003 */
[----:B------:R-:W-:Y:S05]  /*168d0*/  WARPSYNC.COLLECTIVE R15, `(.L_x_10421) ;  /* 0x000000000f087348 */ /* 0x000fea0003c00000 */
[----:B------:R0:W1:Y:S02]  /*168e0*/  SHFL.UP P6, R14, R13, R12, R11 ;  /* 0x0400000c0d0e7389 */ /* 0x00006400000c000b */
[----:B01----:R-:W-:Y:S01]  /*168f0*/  ENDCOLLECTIVE ;  /* 0x000000000000791b */ /* 0x003fe20003800000 */
.L_x_10421:
[----:B------:R-:W-:Y:S01]  /*16900*/  IMAD.MOV.U32 R12, RZ, RZ, 0x10 ;  /* 0x00000010ff0c7424 */ /* 0x000fe200078e00ff */
[----:B------:R-:W-:-:S05]  /*16910*/  SEL R14, R14, RZ, P4 ;  /* 0x000000ff0e0e7207 */ /* 0x000fca0002000000 */
[----:B------:R-:W-:-:S04]  /*16920*/  IMAD.IADD R5, R3, 0x1, R14 ;  /* 0x0000000103057824 */ /* 0x000fc800078e020e */
[----:B------:R-:W-:-:S07]  /*16930*/  IMAD.MOV.U32 R13, RZ, RZ, R5 ;  /* 0x000000ffff0d7224 */ /* 0x000fce00078e0005 */
[----:B------:R-:W-:Y:S05]  /*16940*/  WARPSYNC.COLLECTIVE R15, `(.L_x_10422) ;  /* 0x000000000f087348 */ /* 0x000fea0003c00000 */
[----:B------:R0:W1:Y:S02]  /*16950*/  SHFL.UP P6, R14, R13, R12, R11 ;  /* 0x0400000c0d0e7389 */ /* 0x00006400000c000b */
[----:B01----:R-:W-:Y:S01]  /*16960*/  ENDCOLLECTIVE ;  /* 0x000000000000791b */ /* 0x003fe20003800000 */
.L_x_10422:
        /* <DEDUP_REMOVED lines=8> */
.L_x_10423:
[----:B------:R-:W-:Y:S05]  /*169f0*/  BRA `(.L_x_10424) ;  /* 0xffffffb4004c7947 */ /* 0x000fea000383ffff */
.L_x_10288:
[----:B------:R-:W-:Y:S01]  /*16a00*/  BSSY B0, `(.L_x_10425) ;  /* 0x0000006000007945 */ /* 0x000fe20003800000 */
[----:B------:R-:W-:Y:S01]  /*16a10*/  PLOP3.LUT P6, PT, P6, PT, PT, 0x8, 0x0 ;  /* 0x000000000000781c */ /* 0x000fe200037ce170 */
[----:B------:R-:W-:-:S12]  /*16a20*/  IMAD.MOV.U32 R15, RZ, RZ, -0x1 ;  /* 0xffffffffff0f7424 */ /* 0x000fd800078e00ff */
[----:B012---:R-:W-:Y:S05]  /*16a30*/  WARPSYNC.COLLECTIVE R15, `(.L_x_10426) ;  /* 0x000000000f087348 */ /* 0x007fea0003c00000 */
[----:B------:R-:W-:Y:S01]  /*16a40*/  VOTE.ANY R14, PT, P6 ;  /* 0x00000000000e7806 */ /* 0x000fe200030e0100 */
[----:B012---:R-:W-:Y:S06]  /*16a50*/  ENDCOLLECTIVE ;  /* 0x000000000000791b */ /* 0x007fec0003800000 */
.L_x_10426:
[----:B------:R-:W-:Y:S05]  /*16a60*/  BSYNC B0 ;  /* 0x0000000000007941 */ /* 0x000fea0003800000 */
.L_x_10425:
        /* <DEDUP_REMOVED lines=9> */
.L_x_10427:
[----:B------:R-:W-:Y:S02]  /*16b00*/  IMAD.MOV.U32 R13, RZ, RZ, R4 ;  /* 0x000000ffff0d7224 */ /* 0x000fe400078e0004 */
[----:B------:R-:W-:-:S07]  /*16b10*/  IMAD.MOV.U32 R7, RZ, RZ, R14 ;  /* 0x000000ffff077224 */ /* 0x000fce00078e000e */
[----:B------:R-:W-:Y:S05]  /*16b20*/  WARPSYNC.COLLECTIVE R15, `(.L_x_10428) ;  /* 0x000000000f087348 */ /* 0x000fea0003c00000 */
[----:B------:R0:W1:Y:S02]  /*16b30*/  SHFL.IDX P6, R14, R13, R12, R11 ;  /* 0x0000000c0d0e7389 */ /* 0x00006400000c000b */
[----:B01----:R-:W-:Y:S01]  /*16b40*/  ENDCOLLECTIVE ;  /* 0x000000000000791b */ /* 0x003fe20003800000 */
.L_x_10428:
[----:B------:R-:W-:Y:S01]  /*16b50*/  IMAD.MOV.U32 R4, RZ, RZ, R14 ;  /* 0x000000ffff047224 */ /* 0x000fe200078e000e */
[----:B------:R-:W-:Y:S06]  /*16b60*/  BRA `(.L_x_10429) ;  /* 0xffffffb4002c7947 */ /* 0x000fec000383ffff */
.L_x_10290:
[----:B------:R-:W-:Y:S01]  /*16b70*/  BSSY B0, `(.L_x_10430) ;  /* 0x0000007000007945 */ /* 0x000fe20003800000 */
[----:B------:R-:W-:Y:S02]  /*16b80*/  IMAD.MOV.U32 R13, RZ, RZ, R2 ;  /* 0x000000ffff0d7224 */ /* 0x000fe400078e0002 */
[----:B------:R-:W-:Y:S02]  /*16b90*/  IMAD.MOV.U32 R11, RZ, RZ, 0x1f ;  /* 0x0000001fff0b7424 */ /* 0x000fe400078e00ff */
[----:B------:R-:W-:-:S07]  /*16ba0*/  IMAD.MOV.U32 R15, RZ, RZ, -0x1 ;  /* 0xffffffffff0f7424 */ /* 0x000fce00078e00ff */
[----:B01234-:R-:W-:Y:S05]  /*16bb0*/  WARPSYNC.COLLECTIVE R15, `(.L_x_10431) ;  /* 0x000000000f087348 */ /* 0x01ffea0003c00000 */
[----:B------:R0:W0:Y:S02]  /*16bc0*/  SHFL.IDX P6, R14, R13, R12, R11 ;  /* 0x0000000c0d0e7389 */ /* 0x00002400000c000b */
[----:B01234-:R-:W-:Y:S01]  /*16bd0*/  ENDCOLLECTIVE ;  /* 0x000000000000791b */ /* 0x01ffe20003800000 */
.L_x_10431:
[----:B------:R-:W-:Y:S05]  /*16be0*/  BSYNC B0 ;  /* 0x0000000000007941 */ /* 0x000fea0003800000 */
.L_x_10430:
[----:B------:R-:W-:Y:S01]  /*16bf0*/  IMAD.MOV.U32 R6, RZ, RZ, R14 ;  /* 0x000000ffff067224 */ /* 0x000fe200078e000e */
[----:B------:R-:W-:Y:S06]  /*16c00*/  BRA `(.L_x_10289) ;  /* 0xffffffb4001c7947 */ /* 0x000fec000383ffff */
.L_x_10294:
[----:B-1----:R1:W3:Y:S02]  /*16c10*/  SYNCS.PHASECHK.TRANS64.TRYWAIT P0, [R5+URZ+0x32420], R0 ;  /* 0x03242000050075a7 */ /* 0x0022e4000800017f */
[----:B---3--:R-:W-:Y:S05]  /*16c20*/  @!P0 NANOSLEEP.SYNCS 0x989680 ;  /* 0x009896800000895d */ /* 0x008fea0003900000 */
[----:B------:R-:W3:Y:S02]  /*16c30*/  @!P0 SYNCS.PHASECHK.TRANS64 P0, [R5+URZ+0x32420], R0 ;  /* 0x03242000050085a7 */ /* 0x000ee4000800007f */
[----:B---3--:R-:W-:Y:S05]  /*16c40*/  @!P0 BRA `(.L_x_10294) ;  /* 0xfffffffc00f08947 */ /* 0x008fea000383ffff */
[----:B------:R-:W-:Y:S05]  /*16c50*/  BRA `(.L_x_10432) ;  /* 0xffffffb800747947 */ /* 0x000fea000383ffff */
.L_x_10295:
        /* <DEDUP_REMOVED lines=8> */
[----:B012-4-:R-:W-:Y:S05]  /*16ce0*/  WARPSYNC.COLLECTIVE R15, `(.L_x_10434) ;  /* 0x000000000f087348 */ /* 0x017fea0003c00000 */
[----:B------:R3:W0:Y:S02]  /*16cf0*/  SHFL.IDX P6, R14, R13, R12, R11 ;  /* 0x0000000c0d0e7389 */ /* 0x00062400000c000b */
[----:B01234-:R-:W-:Y:S01]  /*16d00*/  ENDCOLLECTIVE ;  /* 0x000000000000791b */ /* 0x01ffe20003800000 */
.L_x_10434:
[----:B------:R-:W-:Y:S05]  /*16d10*/  BSYNC B0 ;  /* 0x0000000000007941 */ /* 0x000fea0003800000 */
.L_x_10433:
[----:B------:R-:W-:Y:S05]  /*16d20*/  BRA `(.L_x_10435) ;  /* 0xffffffb8005c7947 */ /* 0x000fea000383ffff */
.L_x_10298:
[----:B------:R-:W-:Y:S01]  /*16d30*/  BSSY B1, `(.L_x_10436) ;  /* 0x0000006000017945 */ /* 0x000fe20003800000 */
[----:B------:R-:W-:-:S07]  /*16d40*/  IMAD.MOV.U32 R15, RZ, RZ, -0x1 ;  /* 0xffffffffff0f7424 */ /* 0x000fce00078e00ff */
[----:B012-4-:R-:W-:Y:S05]  /*16d50*/  WARPSYNC.COLLECTIVE R15, `(.L_x_10437) ;  /* 0x000000000f0c7348 */ /* 0x017fea0003c00000 */
[----:B------:R-:W-:Y:S02]  /*16d60*/  ELECT P6, UR62, PT ;  /* 0x00000000003e782f */ /* 0x000fe400038c0000 */
[----:B------:R-:W-:Y:S01]  /*16d70*/  MOV R14, UR62 ;  /* 0x0000003e000e7c02 */ /* 0x000fe20008000f00 */
[----:B012-4-:R-:W-:Y:S10]  /*16d80*/  ENDCOLLECTIVE ;  /* 0x000000000000791b */ /* 0x017ff40003800000 */
.L_x_10437:
[----:B------:R-:W-:Y:S05]  /*16d90*/  BSYNC B1 ;  /* 0x0000000000017941 */ /* 0x000fea0003800000 */
.L_x_10436:
[----:B------:R-:W-:Y:S05]  /*16da0*/  BRA `(.L_x_10438) ;  /* 0xffffffb800547947 */ /* 0x000fea000383ffff */
.L_x_10300:
[----:B-1----:R1:W3:Y:S02]  /*16db0*/  SYNCS.PHASECHK.TRANS64.TRYWAIT P1, [R3+URZ+0x32440], R2 ;  /* 0x03244002030075a7 */ /* 0x0022e4000802017f */
[----:B---3--:R-:W-:Y:S05]  /*16dc0*/  @!P1 NANOSLEEP.SYNCS 0x989680 ;  /* 0x009896800000995d */ /* 0x008fea0003900000 */
[----:B------:R-:W3:Y:S02]  /*16dd0*/  @!P1 SYNCS.PHASECHK.TRANS64 P1, [R3+URZ+0x32440], R2 ;  /* 0x03244002030095a7 */ /* 0x000ee4000802007f */
[----:B---3--:R-:W-:Y:S05]  /*16de0*/  @!P1 BRA `(.L_x_10300) ;  /* 0xfffffffc00f09947 */ /* 0x008fea000383ffff */
[----:B------:R-:W-:Y:S05]  /*16df0*/  BRA `(.L_x_10439) ;  /* 0xffffffb8007c7947 */ /* 0x000fea000383ffff */
.L_x_10302:
[----:B---3--:R3:W0:Y:S02]  /*16e00*/  SYNCS.PHASECHK.TRANS64.TRYWAIT P1, [R5+URZ+0x32440], R0 ;  /* 0x03244000050075a7 */ /* 0x008624000802017f */
[----:B0-----:R-:W-:Y:S05]  /*16e10*/  @!P1 NANOSLEEP.SYNCS 0x989680 ;  /* 0x009896800000995d */ /* 0x001fea0003900000 */
[----:B------:R-:W0:Y:S02]  /*16e20*/  @!P1 SYNCS.PHASECHK.TRANS64 P1, [R5+URZ+0x32440], R0 ;  /* 0x03244000050095a7 */ /* 0x000e24000802007f */
[----:B0-----:R-:W-:Y:S05]  /*16e30*/  @!P1 BRA `(.L_x_10302) ;  /* 0xfffffffc00f09947 */ /* 0x001fea000383ffff */
[----:B------:R-:W-:Y:S05]  /*16e40*/  BRA `(.L_x_10440) ;  /* 0xffffffb800887947 */ /* 0x000fea000383ffff */
.L_x_10304:
[----:B------:R0:W0:Y:S02]  /*16e50*/  SYNCS.PHASECHK.TRANS64.TRYWAIT P1, [R3+URZ+0x32460], R2 ;  /* 0x03246002030075a7 */ /* 0x000024000802017f */
[----:B0-----:R-:W-:Y:S05]  /*16e60*/  @!P1 NANOSLEEP.SYNCS 0x989680 ;  /* 0x009896800000995d */ /* 0x001fea0003900000 */
[----:B------:R-:W0:Y:S02]  /*16e70*/  @!P1 SYNCS.PHASECHK.TRANS64 P1, [R3+URZ+0x32460], R2 ;  /* 0x03246002030095a7 */ /* 0x000e24000802007f */
[----:B0-----:R-:W-:Y:S05]  /*16e80*/  @!P1 BRA `(.L_x_10304) ;  /* 0xfffffffc00f09947 */ /* 0x001fea000383ffff */
[----:B------:R-:W-:Y:S05]  /*16e90*/  BRA `(.L_x_10441) ;  /* 0xffffffb800847947 */ /* 0x000fea000383ffff */
.L_x_10442:
        /* <DEDUP_REMOVED lines=14> */
.L_x_15767:


//--------------------- .text._ZN7cutlass13device_kernelIN5flash11enable_sm90INS1_16FlashAttnFwdSm90INS1_25CollectiveMainloopFwdSm90ILi2EN4cute5tupleIJNS5_1CILi1EEES8_S8_EEENS6_IJNS7_ILi128EEENS7_ILi96EEENS7_ILi64EEEEEELi256ENS_10bfloat16_tEfNS_4arch4Sm90ELb0ELb0ELb1ELb1ELb1ELb1ELb1ELb1ELb0ELb1ELb1ELb0EEENS1_21CollectiveEpilogueFwdINS6_IJSA_NS7_ILi256EEESB_EEES9_SE_SG_Li256ELb1ELb1ELb1ELb0EEENS1_36VarlenDynamicPersistentTileSchedulerILi128ELi96ELi256ELi128ELb1ELb1ELb1ELb0ELb1ELb1EEEEEEEEEvNT_6ParamsE --------------------------
	.section	.text._ZN7cutlass13device_kernelIN5flash11enable_sm90INS1_16FlashAttnFwdSm90INS1_25CollectiveMainloopFwdSm90ILi2EN4cute5tupleIJNS5_1CILi1EEES8_S8_EEENS6_IJNS7_ILi128EEENS7_ILi96EEENS7_ILi64EEEEEELi256ENS_10bfloat16_tEfNS_4arch4Sm90ELb0ELb0ELb1ELb1ELb1ELb1ELb1ELb1ELb0ELb1ELb1ELb0EEENS1_21CollectiveEpilogueFwdINS6_IJSA_NS7_ILi256EEESB_EEES9_SE_SG_Li256ELb1ELb1ELb1ELb0EEENS1_36VarlenDynamicPersistentTileSchedulerILi128ELi96ELi256ELi128ELb1ELb1ELb1ELb0ELb1ELb1EEEEEEEEEvNT_6ParamsE,"ax",@progbits
	.align	128
.text._ZN7cutlass13device_kernelIN5flash11enable_sm90INS1_16FlashAttnFwdSm90INS1_25CollectiveMainloopFwdSm90ILi2EN4cute5tupleIJNS5_1CILi1EEES8_S8_EEENS6_IJNS7_ILi128EEENS7_ILi96EEENS7_ILi64EEEEEELi256ENS_10bfloat16_tEfNS_4arch4Sm90ELb0ELb0ELb1ELb1ELb1ELb1ELb1ELb1ELb0ELb1ELb1ELb0EEENS1_21CollectiveEpilogueFwdINS6_IJSA_NS7_ILi256EEESB_EEES9_SE_SG_Li256ELb1ELb1ELb1ELb0EEENS1_36VarlenDynamicPersistentTileSchedulerILi128ELi96ELi256ELi128ELb1ELb1ELb1ELb0ELb1ELb1EEEEEEEEEvNT_6ParamsE:
        .type           _ZN7cutlass13device_kernelIN5flash11enable_sm90INS1_16FlashAttnFwdSm90INS1_25CollectiveMainloopFwdSm90ILi2EN4cute5tupleIJNS5_1CILi1EEES8_S8_EEENS6_IJNS7_ILi128EEENS7_ILi96EEENS7_ILi64EEEEEELi256ENS_10bfloat16_tEfNS_4arch4Sm90ELb0ELb0ELb1ELb1ELb1ELb1ELb1ELb1ELb0ELb1ELb1ELb0EEENS1_21CollectiveEpilogueFwdINS6_IJSA_NS7_ILi256EEESB_EEES9_SE_SG_Li256ELb1ELb1ELb1ELb0EEENS1_36VarlenDynamicPersistentTileSchedulerILi128ELi96ELi256ELi128ELb1ELb1ELb1ELb0ELb1ELb1EEEEEEEEEvNT_6ParamsE,@function
        .size           _ZN7cutlass13device_kernelIN5flash11enable_sm90INS1_16FlashAttnFwdSm90INS1_25CollectiveMainloopFwdSm90ILi2EN4cute5tupleIJNS5_1CILi1EEES8_S8_EEENS6_IJNS7_ILi128EEENS7_ILi96EEENS7_ILi64EEEEEELi256ENS_10bfloat16_tEfNS_4arch4Sm90ELb0ELb0ELb1ELb1ELb1ELb1ELb1ELb1ELb0ELb1ELb1ELb0EEENS1_21CollectiveEpilogueFwdINS6_IJSA_NS7_ILi256EEESB_EEES9_SE_SG_Li256ELb1ELb1ELb1ELb0EEENS1_36VarlenDynamicPersistentTileSchedulerILi128ELi96ELi256ELi128ELb1ELb1ELb1ELb0ELb1ELb1EEEEEEEEEvNT_6ParamsE,(.L_x_15768 - _ZN7cutlass13device_kernelIN5flash11enable_sm90INS1_16FlashAttnFwdSm90INS1_25CollectiveMainloopFwdSm90ILi2EN4cute5tupleIJNS5_1CILi1EEES8_S8_EEENS6_IJNS7_ILi128EEENS7_ILi96EEENS7_ILi64EEEEEELi256ENS_10bfloat16_tEfNS_4arch4Sm90ELb0ELb0ELb1ELb1ELb1ELb1ELb1ELb1ELb0ELb1ELb1ELb0EEENS1_21CollectiveEpilogueFwdINS6_IJSA_NS7_ILi256EEESB_EEES9_SE_SG_Li256ELb1ELb1ELb1ELb0EEENS1_36VarlenDynamicPersistentTileSchedulerILi128ELi96ELi256ELi128ELb1ELb1ELb1ELb0ELb1ELb1EEEEEEEEEvNT_6ParamsE)
        .other          _ZN7cutlass13device_kernelIN5flash11enable_sm90INS1_16FlashAttnFwdSm90INS1_25CollectiveMainloopFwdSm90ILi2EN4cute5tupleIJNS5_1CILi1EEES8_S8_EEENS6_IJNS7_ILi128EEENS7_ILi96EEENS7_ILi64EEEEEELi256ENS_10bfloat16_tEfNS_4arch4Sm90ELb0ELb0ELb1ELb1ELb1ELb1ELb1ELb1ELb0ELb1ELb1ELb0EEENS1_21CollectiveEpilogueFwdINS6_IJSA_NS7_ILi256EEESB_EEES9_SE_SG_Li256ELb1ELb1ELb1ELb0EEENS1_36VarlenDynamicPersistentTileSchedulerILi128ELi96ELi256ELi128ELb1ELb1ELb1ELb0ELb1ELb1EEEEEEEEEvNT_6ParamsE,@"STO_CUDA_ENTRY STV_DEFAULT"
_ZN7cutlass13device_kernelIN5flash11enable_sm90INS1_16FlashAttnFwdSm90INS1_25CollectiveMainloopFwdSm90ILi2EN4cute5tupleIJNS5_1CILi1EEES8_S8_EEENS6_IJNS7_ILi128EEENS7_ILi96EEENS7_ILi64EEEEEELi256ENS_10bfloat16_tEfNS_4arch4Sm90ELb0ELb0ELb1ELb1ELb1ELb1ELb1ELb1ELb0ELb1ELb1ELb0EEENS1_21CollectiveEpilogueFwdINS6_IJSA_NS7_ILi256EEESB_EEES9_SE_SG_Li256ELb1ELb1ELb1ELb0EEENS1_36VarlenDynamicPersistentTileSchedulerILi128ELi96ELi256ELi128ELb1ELb1ELb1ELb0ELb1ELb1EEEEEEEEEvNT_6ParamsE:
        /* <DEDUP_REMOVED lines=17> */
.L_x_10444:
[----:B------:R-:W-:Y:S05]  /*0110*/  BSYNC B0 ;  /* 0x0000000000007941 */ /* 0x000fea0003800000 */
.L_x_10443:
[----:B------:R-:W-:Y:S01]  /*0120*/  VOTEU.ANY UP0, P0 ;  /* 0x00000000003f7886 */ /* 0x000fe20000000100 */
[----:B------:R-:W0:Y:S01]  /*0130*/  SHFL.IDX PT, R3, R2, RZ, 0x1f ;  /* 0x00001fff02037589 */ /* 0x000e2200000e0000 */
[----:B------:R-:W-:Y:S01]  /*0140*/  UMOV UR4, 0x80 ;  /* 0x0000008000047882 */ /* 0x000fe20000000000 */
[----:B------:R-:W-:Y:S01]  /*0150*/  UMOV UR7, 0x100 ;  /* 0x0000010000077882 */ /* 0x000fe20000000000 */
[----:B------:R-:W-:Y:S01]  /*0160*/  VOTEU.ANY UP1, P0 ;  /* 0x00000000003f7886 */ /* 0x000fe20000020100 */
[----:B------:R-:W1:Y:S01]  /*0170*/  @UP0 S2UR UR8, SR_CgaCtaId ;  /* 0x00000000000809c3 */ /* 0x000e620000008800 */
[----:B------:R-:W-:Y:S01]  /*0180*/  @UP0 UMOV UR6, 0x400 ;  /* 0x0000040000060882 */ /* 0x000fe20000000000 */
[----:B------:R-:W-:-:S04]  /*0190*/  @UP0 UIADD3 UR4, -UR4, 0x100000, URZ ;  /* 0x0010000004040890 */ /* 0x000fc8000fffe13f */
[----:B------:R-:W-:Y:S02]  /*01a0*/  @UP0 USHF.L.U32 UR5, UR4, 0xb, URZ ;  /* 0x0000000b04050899 */ /* 0x000fe4000800063f */
[----:B------:R-:W-:Y:S01]  /*01b0*/  @UP0 USHF.L.U32 UR4, UR4, 0x1, URZ ;  /* 0x0000000104040899 */ /* 0x000fe2000800063f */
[----:B------:R-:W-:Y:S01]  /*01c0*/  SHF.R.U32.HI R4, RZ, 0x7, R0 ;  /* 0x00000007ff047819 */ /* 0x000fe20000011600 */
[----:B------:R-:W-:Y:S01]  /*01d0*/  VOTEU.ANY UP2, P0 ;  /* 0x00000000003f7886 */ /* 0x000fe20000040100 */
[----:B0-----:R-:W-:-:S03]  /*01e0*/  ISETP.NE.AND P1, PT, R3, RZ, PT ;  /* 0x000000ff0300720c */ /* 0x001fc60003f25270 */
[----:B------:R0:W2:Y:S01]  /*01f0*/  SHFL.IDX PT, R3, R4, RZ, 0x1f ;  /* 0x00001fff04037589 */ /* 0x0000a200000e0000 */
[----:B-1----:R-:W-:Y:S02]  /*0200*/  @UP0 ULEA UR8, UR8, UR6, 0x18 ;  /* 0x0000000608080291 */ /* 0x002fe4000f8ec03f */
[----:B------:R-:W-:-:S04]  /*0210*/  @UP0 UIADD3 UR6, -UR7, 0x100000, URZ ;  /* 0x0010000007060890 */ /* 0x000fc8000fffe13f */
[----:B------:R-:W-:Y:S02]  /*0220*/  @UP0 USHF.L.U32 UR7, UR6, 0xb, URZ ;  /* 0x0000000b06070899 */ /* 0x000fe4000800063f */
[----:B------:R-:W-:Y:S01]  /*0230*/  @UP0 USHF.L.U32 UR6, UR6, 0x1, URZ ;  /* 0x0000000106060899 */ /* 0x000fe2000800063f */
[----:B------:R-:W-:Y:S01]  /*0240*/  VOTEU.ANY UP0, P0 ;  /* 0x00000000003f7886 */ /* 0x000fe20000000100 */
[----:B------:R-:W1:Y:S04]  /*0250*/  FENCE.VIEW.ASYNC.S ;  /* 0x00000000000073c6 */ /* 0x000e680000000000 */
[----:B-1----:R0:W1:Y:S01]  /*0260*/  @UP0 SYNCS.EXCH.64 URZ, [UR8+0x32400], UR4 ;  /* 0x03240004083f05b2 */ /* 0x0020620008000100 */
[----:B------:R0:W3:Y:S05]  /*0270*/  @UP1 SYNCS.EXCH.64 URZ, [UR8+0x32410], UR4 ;  /* 0x03241004083f15b2 */ /* 0x0000ea0008000100 */
[----:B------:R0:W4:Y:S02]  /*0280*/  @UP2 SYNCS.EXCH.64 URZ, [UR8+0x32420], UR6 ;  /* 0x03242006083f25b2 */ /* 0x0001240008000100 */
        /* <DEDUP_REMOVED lines=19> */
.L_x_10445:
        /* <DEDUP_REMOVED lines=22> */
.L_x_10446:
        /* <DEDUP_REMOVED lines=18> */
.L_x_10447:
        /* <DEDUP_REMOVED lines=22> */
.L_x_10448:
        /* <DEDUP_REMOVED lines=22> */
.L_x_10449:
[----:B--2---:R-:W-:Y:S01]  /*0900*/  ISETP.NE.AND P0, PT, R3, RZ, PT ;  /* 0x000000ff0300720c */ /* 0x004fe20003f05270 */
[----:B------:R-:W-:Y:S01]  /*0910*/  IMAD.MOV.U32 R3, RZ, RZ, 0x1 ;  /* 0x00000001ff037424 */ /* 0x000fe200078e00ff */
[----:B------:R-:W-:Y:S01]  /*0920*/  NOP ;  /* 0x0000000000007918 */ /* 0x000fe20000000000 */
[----:B------:R-:W-:Y:S01]  /*0930*/  ULDC.64 UR60, c[0x0][0x208] ;  /* 0x00008200003c7ab9 */ /* 0x000fe20000000a00 */
[----:B------:R-:W-:Y:S02]  /*0940*/  BSSY B9, `(.L_x_10450) ;  /* 0x0001c48000097945 */ /* 0x000fe40003800000 */
[----:B------:R-:W-:-:S05]  /*0950*/  SEL R3, R3, 0x2, !P0 ;  /* 0x0000000203037807 */ /* 0x000fca0004000000 */
[----:B------:R2:W-:Y:S01]  /*0960*/  STL [R1+0x8], R3 ;  /* 0x0000080301007387 */ /* 0x0005e20000100800 */
[----:B01-34-:R-:W-:Y:S06]  /*0970*/  BAR.SYNC.DEFER_BLOCKING 0x0 ;  /* 0x0000000000007b1d */ /* 0x01bfec0000010000 */
[----:B------:R-:W-:Y:S05]  /*0980*/  @!P0 BRA `(.L_x_10451) ;  /* 0x0000014800148947 */ /* 0x000fea0003800000 */
.L_x_10452:
[----:B------:R-:W-:-:S08]  /*0990*/  NOP ;  /* 0x0000000000007918 */ /* 0x000fd00000000000 */
[----:B------:R-:W0:Y:S02]  /*09a0*/  USETMAXREG.TRY_ALLOC.CTAPOOL UP0, 0xe8 ;  /* 0x000000e8000079c8 */ /* 0x000e240008000600 */
[----:B0-----:R-:W-:-:S13]  /*09b0*/  PLOP3.LUT P0, PT, PT, PT, UP0, 0x80, 0x0 ;  /* 0x000000000000781c */ /* 0x001fda0003f0f008 */
[----:B------:R-:W-:Y:S05]  /*09c0*/  @!P0 BRA `(.L_x_10452) ;  /* 0xfffffffc00f08947 */ /* 0x000fea000383ffff */
[----:B------:R-:W3:Y:S01]  /*09d0*/  LDL.LU R2, [R1] ;  /* 0x0000000001027983 */ /* 0x000ee20000300800 */
[----:B------:R-:W-:Y:S01]  /*09e0*/  SHF.R.U32.HI R4, RZ, 0x7, R0 ;  /* 0x00000007ff047819 */ /* 0x000fe20000011600 */
[----:B------:R-:W-:Y:S01]  /*09f0*/  ULDC UR4, c[0x0][0xd3c] ;  /* 0x00034f0000047ab9 */ /* 0x000fe20000000800 */
[----:B--2---:R-:W0:Y:S01]  /*0a00*/  S2R R3, SR_CgaCtaId ;  /* 0x0000000000037919 */ /* 0x004e220000008800 */
        /* <DEDUP_REMOVED lines=8> */
[----:B---3--:R-:W-:-:S04]  /*0a90*/  LOP3.LUT R2, R2, 0xfffffffb, RZ, 0xc0, !PT ;  /* 0xfffffffb02027812 */ /* 0x008fc800078ec0ff */
[----:B------:R-:W-:-:S05]  /*0aa0*/  @P0 LOP3.LUT R2, R2, 0x4, RZ, 0xfc, !PT ;  /* 0x0000000402020812 */ /* 0x000fca00078efcff */
[----:B------:R1:W-:Y:S01]  /*0ab0*/  STL [R1], R2 ;  /* 0x0000000201007387 */ /* 0x0003e20000100800 */
[----:B0-----:R-:W-:-:S13]  /*0ac0*/  ISETP.GE.AND P0, PT, R51, UR4, PT ;  /* 0x0000000433007c0c */ /* 0x001fda000bf06270 */
[----:B-1----:R-:W-:Y:S05]  /*0ad0*/  @P0 BRA `(.L_x_10453) ;  /* 0x000001c000b80947 */ /* 0x002fea0003800000 */
[----:B------:R-:W2:Y:S01]  /*0ae0*/  LDL.LU R14, [R1+0x8] ;  /* 0x00000800010e7983 */ /* 0x000ea20000300800 */
[----:B------:R-:W-:Y:S02]  /*0af0*/  VIADD R0, R0, 0xffffff80 ;  /* 0xffffff8000007836 */ /* 0x000fe40000000000 */
[----:B------:R-:W-:Y:S02]  /*0b00*/  IMAD.MOV.U32 R18, RZ, RZ, RZ ;  /* 0x000000ffff127224 */ /* 0x000fe400078e00ff */
[----:B------:R-:W-:Y:S01]  /*0b10*/  IMAD.MOV.U32 R204, RZ, RZ, RZ ;  /* 0x000000ffffcc7224 */ /* 0x000fe200078e00ff */
[----:B------:R-:W-:Y:S01]  /*0b20*/  SHF.R.S32.HI R3, RZ, 0x1f, R0 ;  /* 0x0000001fff037819 */ /* 0x000fe20000011400 */
[----:B------:R-:W-:Y:S02]  /*0b30*/  IMAD.MOV.U32 R214, RZ, RZ, RZ ;  /* 0x000000ffffd67224 */ /* 0x000fe400078e00ff */
[----:B------:R-:W-:Y:S01]  /*0b40*/  IMAD.MOV.U32 R202, RZ, RZ, RZ ;  /* 0x000000ffffca7224 */ /* 0x000fe200078e00ff */
[----:B------:R-:W-:-:S02]  /*0b50*/  LEA.HI R2, R3, R0, RZ, 0x7 ;  /* 0x0000000003027211 */ /* 0x000fc400078f38ff */
[CC--:B------:R-:W-:Y:S02]  /*0b60*/  LEA.HI R4, R3.reuse, R0.reuse, RZ, 0x4 ;  /* 0x0000000003047211 */ /* 0x0c0fe400078f20ff */
[----:B------:R-:W-:Y:S02]  /*0b70*/  LOP3.LUT R5, R2, 0xffffff80, RZ, 0xc0, !PT ;  /* 0xffffff8002057812 */ /* 0x000fe400078ec0ff */
[----:B------:R-:W-:Y:S02]  /*0b80*/  SHF.R.S32.HI R7, RZ, 0x4, R4 ;  /* 0x00000004ff077819 */ /* 0x000fe40000011404 */
[----:B------:R-:W-:Y:S01]  /*0b90*/  LEA.HI R200, R3, R0, RZ, 0x2 ;  /* 0x0000000003c87211 */ /* 0x000fe200078f10ff */
[----:B------:R-:W-:Y:S01]  /*0ba0*/  IMAD.IADD R13, R0, 0x1, -R5 ;  /* 0x00000001000d7824 */ /* 0x000fe200078e0a05 */
[----:B------:R-:W-:Y:S02]  /*0bb0*/  SHF.R.S32.HI R5, RZ, 0x7, R2 ;  /* 0x00000007ff057819 */ /* 0x000fe40000011402 */
[----:B------:R-:W-:-:S02]  /*0bc0*/  LEA.HI R6, R4, R7, RZ, 0x1 ;  /* 0x0000000704067211 */ /* 0x000fc400078f08ff */
[----:B------:R-:W-:Y:S01]  /*0bd0*/  SHF.R.S32.HI R9, RZ, 0x1f, R13 ;  /* 0x0000001fff097819 */ /* 0x000fe2000001140d */
[----:B------:R-:W-:Y:S01]  /*0be0*/  STL [R1+0x104], R13 ;  /* 0x0001040d01007387 */ /* 0x000fe20000100800 */
[----:B------:R-:W-:Y:S02]  /*0bf0*/  LEA.HI R2, R2, R5, RZ, 0x1 ;  /* 0x0000000502027211 */ /* 0x000fe400078f08ff */
[----:B------:R-:W-:Y:S02]  /*0c00*/  LEA.HI R10, R9, R13, RZ, 0x2 ;  /* 0x0000000d090a7211 */ /* 0x000fe400078f10ff */
[----:B------:R-:W-:Y:S02]  /*0c10*/  LOP3.LUT R2, R2, 0x3fffffe, RZ, 0xc0, !PT ;  /* 0x03fffffe02027812 */ /* 0x000fe400078ec0ff */
[--C-:B------:R-:W-:Y:S02]  /*0c20*/  SHF.R.S32.HI R11, RZ, 0x2, R10.reuse ;  /* 0x00000002ff0b7819 */ /* 0x100fe4000001140a */
[----:B------:R-:W-:-:S02]  /*0c30*/  SHF.R.S32.HI R8, RZ, 0x1f, R10 ;  /* 0x0000001fff087819 */ /* 0x000fc4000001140a */
[----:B------:R-:W-:Y:S02]  /*0c40*/  LOP3.LUT R6, R6, 0x1ffffffe, RZ, 0xc0, !PT ;  /* 0x1ffffffe06067812 */ /* 0x000fe400078ec0ff */
[----:B------:R-:W-:Y:S02]  /*0c50*/  LEA.HI R8, R8, R11, RZ, 0x3 ;  /* 0x0000000b08087211 */ /* 0x000fe400078f18ff */
[----:B------:R-:W-:Y:S01]  /*0c60*/  LEA.HI R9, R9, R13, RZ, 0x5 ;  /* 0x0000000d09097211 */ /* 0x000fe200078f28ff */
[----:B------:R-:W-:Y:S01]  /*0c70*/  IMAD.IADD R6, R7, 0x1, -R6 ;  /* 0x0000000107067824 */ /* 0x000fe200078e0a06 */
[----:B------:R-:W-:Y:S01]  /*0c80*/  LOP3.LUT R12, R8, 0xfffffff8, RZ, 0xc0, !PT ;  /* 0xfffffff8080c7812 */ /* 0x000fe200078ec0ff */
[----:B------:R-:W-:Y:S01]  /*0c90*/  IMAD.IADD R8, R5, 0x1, -R2 ;  /* 0x0000000105087824 */ /* 0x000fe200078e0a02 */
[-C--:B------:R-:W-:Y:S02]  /*0ca0*/  LEA.HI R2, R3, R0.reuse, RZ, 0x5 ;  /* 0x0000000003027211 */ /* 0x080fe400078f28ff */
[----:B------:R-:W-:Y:S01]  /*0cb0*/  LOP3.LUT R5, R4, 0x3fffff0, RZ, 0xc0, !PT ;  /* 0x03fffff004057812 */ /* 0x000fe200078ec0ff */
[----:B------:R-:W-:Y:S01]  /*0cc0*/  IMAD.IADD R12, R11, 0x1, -R12 ;  /* 0x000000010b0c7824 */ /* 0x000fe200078e0a0c */
[----:B------:R-:W-:-:S02]  /*0cd0*/  LEA.HI R3, R3, R0, RZ, 0x3 ;  /* 0x0000000003037211 */ /* 0x000fc400078f18ff */
[----:B------:R-:W-:Y:S01]  /*0ce0*/  SHF.R.S32.HI R15, RZ, 0x5, R2 ;  /* 0x00000005ff0f7819 */ /* 0x000fe20000011402 */
[----:B------:R-:W-:Y:S01]  /*0cf0*/  IMAD.IADD R5, R0, 0x1, -R5 ;  /* 0x0000000100057824 */ /* 0x000fe200078e0a05 */
[----:B------:R-:W-:Y:S02]  /*0d00*/  LOP3.LUT R7, R3, 0xfffffff8, RZ, 0xc0, !PT ;  /* 0xfffffff803077812 */ /* 0x000fe400078ec0ff */
        /* <DEDUP_REMOVED lines=9> */
[----:B------:R-:W-:-:S02]  /*0da0*/  IMAD.IADD R3, R0, 0x1, -R3 ;  /* 0x0000000100037824 */ /* 0x000fc400078e0a03 */
        /* <DEDUP_REMOVED lines=63> */
[----:B------:R-:W-:Y:S01]  /*11a0*/  VIADD R6, R207, 0xc0 ;  /* 0x000000c0cf067836 */ /* 0x000fe20000000000 */
[----:B------:R-:W-:Y:S01]  /*11b0*/  SHF.R.S32.HI R9, RZ, 0x1f, R9 ;  /* 0x0000001fff097819 */ /* 0x000fe20000011409 */
        /* <DEDUP_REMOVED lines=10> */
[C---:B------:R-:W-:Y:S01]  /*1260*/  VIADD R7, R42.reuse, 0xe0 ;  /* 0x000000e02a077836 */ /* 0x040fe20000000000 */
[----:B-1----:R-:W-:Y:S01]  /*1270*/  SHF.R.S32.HI R35, RZ, 0x1f, R35 ;  /* 0x0000001fff237819 */ /* 0x002fe20000011423 */
[C---:B------:R-:W-:Y:S01]  /*1280*/  VIADD R6, R42.reuse, 0xe8 ;  /* 0x000000e82a067836 */ /* 0x040fe20000000000 */
[----:B------:R1:W-:Y:S01]  /*1290*/  STL [R1+0xd4], R31 ;  /* 0x0000d41f01007387 */ /* 0x0003e20000100800 */
[C---:B------:R-:W-:Y:S01]  /*12a0*/  VIADD R5, R42.reuse, 0xf0 ;  /* 0x000000f02a057836 */ /* 0x040fe20000000000 */
[----:B---3--:R-:W-:Y:S01]  /*12b0*/  SHF.R.S32.HI R34, RZ, 0x1f, R34 ;  /* 0x0000001fff227819 */ /* 0x008fe20000011422 */
[----:B------:R-:W-:Y:S01]  /*12c0*/  VIADD R3, R42, 0xf8 ;  /* 0x000000f82a037836 */ /* 0x000fe20000000000 */
[----:B------:R-:W-:Y:S01]  /*12d0*/  STL [R1+0xd0], R30 ;  /* 0x0000d01e01007387 */ /* 0x000fe20000100800 */
[----:B------:R-:W-:Y:S01]  /*12e0*/  IMAD R0, R0, 0x8, R8 ;  /* 0x0000000800007824 */ /* 0x000fe200078e0208 */
        /* <DEDUP_REMOVED lines=13> */
[----:B------:R-:W-:Y:S01]  /*13c0*/  VIADD R212, R16, 0xe0 ;  /* 0x000000e010d47836 */ /* 0x000fe20000000000 */
[----:B------:R0:W-:Y:S01]  /*13d0*/  STL [R1+0xc0], R26 ;  /* 0x0000c01a01007387 */ /* 0x0001e20000100800 */
[----:B------:R-:W-:Y:S01]  /*13e0*/  VIADD R205, R22, 0x10 ;  /* 0x0000001016cd7836 */ /* 0x000fe20000000000 */
[----:B-1----:R-:W-:-:S02]  /*13f0*/  SHF.R.S32.HI R28, RZ, 0x1f, R28 ;  /* 0x0000001fff1c7819 */ /* 0x002fc4000001141c */
[----:B------:R1:W-:Y:S01]  /*1400*/  STL [R1+0xbc], R25 ;  /* 0x0000bc1901007387 */ /* 0x0003e20000100800 */
[----:B------:R-:W-:Y:S02]  /*1410*/  SHF.R.S32.HI R226, RZ, 0x1f, R211 ;  /* 0x0000001fffe27819 */ /* 0x000fe400000114d3 */
        /* <DEDUP_REMOVED lines=11> */
[----:B0-----:R-:W-:Y:S02]  /*14d0*/  SHF.R.S32.HI R21, RZ, 0x1f, R21 ;  /* 0x0000001fff157819 */ /* 0x001fe40000011415 */
[----:B-1----:R-:W-:Y:S02]  /*14e0*/  SHF.R.S32.HI R20, RZ, 0x1f, R20 ;  /* 0x0000001fff147819 */ /* 0x002fe40000011414 */
[----:B--2---:R-:W-:Y:S01]  /*14f0*/  LOP3.LUT R206, R14, 0x1, RZ, 0xfc, !PT ;  /* 0x000000010ece7812 */ /* 0x004fe200078efcff */
[----:B------:R-:W-:-:S05]  /*1500*/  VIADD R14, R42, 0xb0 ;  /* 0x000000b02a0e7836 */ /* 0x000fca0000000000 */
[----:B------:R0:W-:Y:S04]  /*1510*/  STL [R1+0xa8], R14 ;  /* 0x0000a80e01007387 */ /* 0x0001e80000100800 */
        /* <DEDUP_REMOVED lines=58> */
.L_x_10609:
        /* <DEDUP_REMOVED lines=53> */
.L_x_10454:
        /* <DEDUP_REMOVED lines=14> */
.L_x_10455:
[----:B------:R-:W-:Y:S05]  /*1cf0*/  @!P0 BRA `(.L_x_10456) ;  /* 0x00000000000c8947 */ /* 0x000fea0003800000 */
[----:B------:R-:W2:Y:S04]  /*1d00*/  LDG.E R0, desc[UR60][R4.64] ;  /* 0x0000003c04007981 */ /* 0x000ea8000c1e1900 */
[----:B------:R-:W2:Y:S02]  /*1d10*/  LDG.E R31, desc[UR60][R4.64+0x4] ;  /* 0x0000043c041f7981 */ /* 0x000ea4000c1e1900 */
[----:B--2---:R-:W-:-:S07]  /*1d20*/  IMAD.IADD R31, R31, 0x1, -R0 ;  /* 0x000000011f1f7824 */ /* 0x004fce00078e0a00 */
.L_x_10456:
        /* <DEDUP_REMOVED lines=39> */
[-C--:B------:R-:W-:Y:S02]  /*1fa0*/  IABS R10, R11.reuse ;  /* 0x0000000b000a7213 */ /* 0x080fe40000000000 */
        /* <DEDUP_REMOVED lines=22> */
.L_x_10458:
[----:B------:R-:W-:Y:S05]  /*2110*/  BSYNC B0 ;  /* 0x0000000000007941 */ /* 0x000fea0003800000 */
.L_x_10457:
        /* <DEDUP_REMOVED lines=24> */
[----:B0-----:R-:W-:Y:S01]  /*22a0*/  IMAD.U32 R4, RZ, RZ, UR4 ;  /* 0x00000004ff047e24 */ /* 0x001fe2000f8e00ff */
[----:B------:R-:W-:Y:S01]  /*22b0*/  MOV R10, UR6 ;  /* 0x00000006000a7c02 */ /* 0x000fe20008000f00 */
        /* <DEDUP_REMOVED lines=11> */
.L_x_10461:
[----:B------:R-:W-:Y:S05]  /*2370*/  BSYNC B6 ;  /* 0x0000000000067941 */ /* 0x000fea0003800000 */
.L_x_10460:
[----:B------:R-:W-:Y:S01]  /*2380*/  VIADD R25, R19, 0x400 ;  /* 0x0000040013197836 */ /* 0x000fe20000000000 */
[----:B------:R-:W-:Y:S04]  /*2390*/  BSSY B6, `(.L_x_10462) ;  /* 0x0000013000067945 */ /* 0x000fe80003800000 */
[----:B------:R-:W-:-:S13]  /*23a0*/  LOP3.LUT P0, RZ, R25, 0x3ff, RZ, 0xc0, !PT ;  /* 0x000003ff19ff7812 */ /* 0x000fda000780c0ff */
[----:B------:R-:W-:Y:S05]  /*23b0*/  @!P0 BRA `(.L_x_10463) ;  /* 0x0000000000408947 */ /* 0x000fea0003800000 */
[----:B------:R-:W-:Y:S01]  /*23c0*/  MOV R14, 0x0 ;  /* 0x00000000000e7802 */ /* 0x000fe20000000f00 */
[----:B------:R-:W-:Y:S01]  /*23d0*/  ULDC.64 UR4, c[0x4][0xf0] ;  /* 0x01003c0000047ab9 */ /* 0x000fe20000000a00 */
[----:B------:R-:W-:Y:S01]  /*23e0*/  ULDC.64 UR6, c[0x4][0xf8] ;  /* 0x01003e0000067ab9 */ /* 0x000fe20000000a00 */
[----:B0-----:R-:W-:Y:S02]  /*23f0*/  IMAD.U32 R4, RZ, RZ, UR4 ;  /* 0x00000004ff047e24 */ /* 0x001fe4000f8e00ff */
        /* <DEDUP_REMOVED lines=12> */
.L_x_10463:
[----:B------:R-:W-:Y:S05]  /*24c0*/  BSYNC B6 ;  /* 0x0000000000067941 */ /* 0x000fea0003800000 */
.L_x_10462:
[----:B------:R-:W-:Y:S01]  /*24d0*/  ULDC.64 UR4, c[0x0][0xaf0] ;  /* 0x0002bc0000047ab9 */ /* 0x000fe20000000a00 */
[----:B------:R-:W1:Y:S01]  /*24e0*/  S2R R6, SR_TID.X ;  /* 0x0000000000067919 */ /* 0x000e620000002100 */
[----:B------:R-:W-:Y:S01]  /*24f0*/  ISETP.NE.U32.AND P0, PT, RZ, UR4, PT ;  /* 0x00000004ff007c0c */ /* 0x000fe2000bf05070 */
[----:B------:R-:W-:Y:S01]  /*2500*/  IMAD.MOV.U32 R85, RZ, RZ, R32 ;  /* 0x000000ffff557224 */ /* 0x000fe200078e0020 */
[----:B------:R-:W2:Y:S01]  /*2510*/  LDC R11, c[0x0][0x3f4] ;  /* 0x0000fd00ff0b7b82 */ /* 0x000ea20000000800 */
[----:B------:R-:W3:Y:S01]  /*2520*/  LDL R10, [R1+0x5c] ;  /* 0x00005c00010a7983 */ /* 0x000ee20000100800 */
[----:B------:R-:W-:Y:S01]  /*2530*/  ISETP.NE.AND.EX P0, PT, RZ, UR5, PT, P0 ;  /* 0x00000005ff007c0c */ /* 0x000fe2000bf05300 */
[----:B------:R-:W-:-:S05]  /*2540*/  IMAD.MOV.U32 R29, RZ, RZ, R30 ;  /* 0x000000ffff1d7224 */ /* 0x000fca00078e001e */
[----:B------:R-:W4:Y:S07]  /*2550*/  LDC.64 R50, c[0x0][0x3f8] ;  /* 0x0000fe00ff327b82 */ /* 0x000f2e0000000a00 */
[----:B0-----:R-:W-:Y:S01]  /*2560*/  @P0 IADD3 R4, P1, R34, UR4, RZ ;  /* 0x0000000422040c10 */ /* 0x001fe2000ff3e0ff */
[----:B------:R-:W-:Y:S01]  /*2570*/  ULDC UR4, c[0x0][0x320] ;  /* 0x0000c80000047ab9 */ /* 0x000fe20000000800 */
[----:B------:R-:W0:Y:S02]  /*2580*/  LDC.64 R60, c[0x0][0x408] ;  /* 0x00010200ff3c7b82 */ /* 0x000e240000000a00 */
[----:B------:R-:W-:-:S02]  /*2590*/  @P0 IADD3.X R5, R33, UR5, RZ, P1, !PT ;  /* 0x0000000521050c10 */ /* 0x000fc40008ffe4ff */
[----:B------:R-:W-:-:S03]  /*25a0*/  ISETP.GE.AND P1, PT, R2, UR4, PT ;  /* 0x0000000402007c0c */ /* 0x000fc6000bf26270 */
[----:B------:R1:W3:Y:S01]  /*25b0*/  @P0 LDG.E R85, desc[UR60][R4.64] ;  /* 0x0000003c04550981 */ /* 0x0002e2000c1e1900 */
[----:B------:R-:W-:Y:S02]  /*25c0*/  SEL R3, RZ, 0xffffffff, P1 ;  /* 0xffffffffff037807 */ /* 0x000fe40000800000 */
[----:B------:R-:W-:-:S03]  /*25d0*/  ISETP.GE.AND P0, PT, R16, UR4, PT ;  /* 0x0000000410007c0c */ /* 0x000fc6000bf06270 */
[----:B------:R-:W-:Y:S01]  /*25e0*/  IMAD.SHL.U32 R3, R3, 0x2, RZ ;  /* 0x0000000203037824 */ /* 0x000fe200078e00ff */
[----:B------:R-:W-:Y:S02]  /*25f0*/  SEL R0, RZ, 0x1, P0 ;  /* 0x00000001ff007807 */ /* 0x000fe40000000000 */
[----:B------:R-:W-:Y:S02]  /*2600*/  ISETP.GE.AND P0, PT, R211, UR4, PT ;  /* 0x00000004d3007c0c */ /* 0x000fe4000bf06270 */
[----:B------:R-:W-:Y:S02]  /*2610*/  ISETP.GE.AND P1, PT, R210, UR4, PT ;  /* 0x00000004d2007c0c */ /* 0x000fe4000bf26270 */
[----:B------:R-:W-:Y:S02]  /*2620*/  LOP3.LUT R0, R3, 0x2, R0, 0xe2, !PT ;  /* 0x0000000203007812 */ /* 0x000fe400078ee200 */
[----:B------:R-:W-:Y:S02]  /*2630*/  SEL R3, RZ, 0x4, P0 ;  /* 0x00000004ff037807 */ /* 0x000fe40000000000 */
[----:B-1----:R-:W-:-:S02]  /*2640*/  SEL R4, RZ, 0x8, P1 ;  /* 0x00000008ff047807 */ /* 0x002fc40000800000 */
[----:B------:R-:W-:Y:S02]  /*2650*/  ISETP.GE.AND P0, PT, R209, UR4, PT ;  /* 0x00000004d1007c0c */ /* 0x000fe4000bf06270 */
[----:B------:R-:W-:Y:S01]  /*2660*/  ISETP.GE.AND P1, PT, R208, UR4, PT ;  /* 0x00000004d0007c0c */ /* 0x000fe2000bf26270 */
[----:B------:R-:W-:Y:S01]  /*2670*/  VIADD R6, R6, 0xffffff80 ;  /* 0xffffff8006067836 */ /* 0x000fe20000000000 */
[----:B------:R-:W-:Y:S02]  /*2680*/  LOP3.LUT R0, R4, R0, R3, 0xfe, !PT ;  /* 0x0000000004007212 */ /* 0x000fe400078efe03 */
[----:B------:R-:W-:Y:S02]  /*2690*/  SEL R3, RZ, 0x10, P0 ;  /* 0x00000010ff037807 */ /* 0x000fe40000000000 */
[----:B------:R-:W-:Y:S02]  /*26a0*/  SEL R4, RZ, 0x20, P1 ;  /* 0x00000020ff047807 */ /* 0x000fe40000800000 */
[----:B------:R-:W-:-:S02]  /*26b0*/  ISETP.GE.AND P0, PT, R213, UR4, PT ;  /* 0x00000004d5007c0c */ /* 0x000fc4000bf06270 */
[----:B------:R-:W-:Y:S02]  /*26c0*/  LOP3.LUT R0, R4, R0, R3, 0xfe, !PT ;  /* 0x0000000004007212 */ /* 0x000fe400078efe03 */
[----:B------:R-:W-:Y:S02]  /*26d0*/  SHF.R.S32.HI R3, RZ, 0x1f, R6 ;  /* 0x0000001fff037819 */ /* 0x000fe40000011406 */
[----:B------:R-:W-:Y:S02]  /*26e0*/  ISETP.GE.AND P1, PT, R212, UR4, PT ;  /* 0x00000004d4007c0c */ /* 0x000fe4000bf26270 */
[----:B------:R-:W-:Y:S02]  /*26f0*/  LEA.HI R8, R3, R6, RZ, 0x2 ;  /* 0x0000000603087211 */ /* 0x000fe400078f10ff */
[----:B------:R-:W-:Y:S02]  /*2700*/  SEL R83, RZ, 0x40, P0 ;  /* 0x00000040ff537807 */ /* 0x000fe40000000000 */
[----:B------:R-:W-:-:S02]  /*2710*/  SEL R3, RZ, 0x7fff80, P1 ;  /* 0x007fff80ff037807 */ /* 0x000fc40000800000 */
[----:B--2---:R-:W-:Y:S01]  /*2720*/  ISETP.GE.AND P0, PT, R16, R11, PT ;  /* 0x0000000b1000720c */ /* 0x004fe20003f06270 */
[----:B------:R-:W-:Y:S01]  /*2730*/  IMAD.SHL.U32 R78, R11, 0x2, RZ ;  /* 0x000000020b4e7824 */ /* 0x000fe200078e00ff */
[----:B------:R-:W-:Y:S02]  /*2740*/  LOP3.LUT R83, R3, R0, R83, 0xfe, !PT ;  /* 0x0000000003537212 */ /* 0x000fe400078efe53 */
[----:B------:R-:W-:Y:S02]  /*2750*/  SEL R3, R11, RZ, P0 ;  /* 0x000000ff0b037207 */ /* 0x000fe40000000000 */
[----:B------:R-:W2:Y:S01]  /*2760*/  LDL R11, [R1+0x58] ;  /* 0x00005800010b7983 */ /* 0x000ea20000100800 */
[----:B------:R-:W1:Y:S01]  /*2770*/  S2R R12, SR_TID.X ;  /* 0x00000000000c7919 */ /* 0x000e620000002100 */
[----:B------:R-:W-:Y:S02]  /*2780*/  SHF.R.S32.HI R5, RZ, 0x1f, R200 ;  /* 0x0000001fff057819 */ /* 0x000fe400000114c8 */
[----:B------:R-:W-:Y:S01]  /*2790*/  LOP3.LUT R9, R8, 0xfffffffc, RZ, 0xc0, !PT ;  /* 0xfffffffc08097812 */ /* 0x000fe200078ec0ff */
[----:B------:R-:W-:Y:S01]  /*27a0*/  IMAD.IADD R3, R16, 0x1, R3 ;  /* 0x0000000110037824 */ /* 0x000fe200078e0203 */
[----:B------:R-:W-:Y:S01]  /*27b0*/  SHF.R.S32.HI R23, RZ, 0x1f, R22 ;  /* 0x0000001fff177819 */ /* 0x000fe20000011416 */
[----:B----4-:R-:W-:-:S02]  /*27c0*/  IMAD R4, R5, R50, RZ ;  /* 0x0000003205047224 */ /* 0x010fc400078e02ff */
[----:B0-----:R-:W-:Y:S02]  /*27d0*/  IMAD R5, R5, R60, RZ ;  /* 0x0000003c05057224 */ /* 0x001fe400078e02ff */
[----:B------:R-:W-:Y:S02]  /*27e0*/  IMAD.IADD R84, R84, 0x1, R31 ;  /* 0x0000000154547824 */ /* 0x000fe400078e021f */
[----:B------:R-:W-:Y:S01]  /*27f0*/  IMAD.IADD R75, R6, 0x1, -R9 ;  /* 0x00000001064b7824 */ /* 0x000fe200078e0a09 */
[----:B------:R-:W-:Y:S01]  /*2800*/  SHF.R.S32.HI R0, RZ, 0x1f, R3 ;  /* 0x0000001fff007819 */ /* 0x000fe20000011403 */
[C---:B------:R-:W-:Y:S02]  /*2810*/  IMAD R7, R200.reuse, R51, R4 ;  /* 0x00000033c8077224 */ /* 0x040fe400078e0204 */
[----:B------:R-:W-:-:S04]  /*2820*/  IMAD.WIDE.U32 R20, R200, R50, R22 ;  /* 0x00000032c8147225 */ /* 0x000fc800078e0016 */
[----:B------:R-:W-:-:S04]  /*2830*/  IMAD.WIDE.U32 R30, R200, R50, R16 ;  /* 0x00000032c81e7225 */ /* 0x000fc800078e0010 */
[----:B------:R-:W-:Y:S01]  /*2840*/  IMAD R9, R200, R61, R5 ;  /* 0x0000003dc8097224 */ /* 0x000fe200078e0205 */
[----:B-1----:R-:W-:-:S04]  /*2850*/  SHF.R.U32.HI R12, RZ, 0x7, R12 ;  /* 0x00000007ff0c7819 */ /* 0x002fc8000001160c */
[C---:B------:R-:W-:Y:S01]  /*2860*/  ISETP.NE.AND P6, PT, R12.reuse, 0x1, PT ;  /* 0x000000010c00780c */ /* 0x040fe20003fc5270 */
[----:B------:R-:W-:Y:S02]  /*2870*/  VIADD R87, R12, 0x8 ;  /* 0x000000080c577836 */ /* 0x000fe40000000000 */
[----:B------:R-:W-:Y:S01]  /*2880*/  VIADD R12, R200, 0x40 ;  /* 0x00000040c80c7836 */ /* 0x000fe20000000000 */
[----:B-----5:R-:W-:Y:S01]  /*2890*/  SHF.R.S32.HI R5, RZ, 0x1f, R48 ;  /* 0x0000001fff057819 */ /* 0x020fe20000011430 */
[----:B------:R-:W-:Y:S02]  /*28a0*/  IMAD.IADD R21, R21, 0x1, R7 ;  /* 0x0000000115157824 */ /* 0x000fe400078e0207 */
[----:B------:R-:W-:Y:S01]  /*28b0*/  IMAD.SHL.U32 R12, R12, 0x40, RZ ;  /* 0x000000400c0c7824 */ /* 0x000fe200078e00ff */
[----:B------:R-:W-:Y:S01]  /*28c0*/  LEA.HI R3, R0, R3, RZ, 0x3 ;  /* 0x0000000300037211 */ /* 0x000fe200078f18ff */
[----:B------:R-:W-:Y:S01]  /*28d0*/  IMAD.IADD R31, R7, 0x1, R31 ;  /* 0x00000001071f7824 */ /* 0x000fe200078e021f */
[----:B------:R-:W-:Y:S01]  /*28e0*/  SHF.R.S32.HI R7, RZ, 0x1f, R8 ;  /* 0x0000001fff077819 */ /* 0x000fe20000011408 */
[----:B------:R-:W-:Y:S01]  /*28f0*/  IMAD R0, R5, R60, RZ ;  /* 0x0000003c05007224 */ /* 0x000fe200078e02ff */
[----:B------:R-:W-:-:S02]  /*2900*/  LOP3.LUT R12, R12, 0x1c0, RZ, 0xc0, !PT ;  /* 0x000001c00c0c7812 */ /* 0x000fc400078ec0ff */
[----:B------:R-:W-:Y:S01]  /*2910*/  LEA.HI R7, R7, R200, RZ, 0x3 ;  /* 0x000000c807077211 */ /* 0x000fe200078f18ff */
[----:B------:R-:W-:Y:S01]  /*2920*/  IMAD R71, R48, R61, R0 ;  /* 0x0000003d30477224 */ /* 0x000fe200078e0200 */
[----:B------:R-:W-:Y:S01]  /*2930*/  LOP3.LUT R0, R12, 0x38, R3, 0xf8, !PT ;  /* 0x000000380c007812 */ /* 0x000fe200078ef803 */
[----:B------:R-:W-:Y:S01]  /*2940*/  VIADD R12, R200, 0x40 ;  /* 0x00000040c80c7836 */ /* 0x000fe20000000000 */
[----:B------:R-:W-:Y:S01]  /*2950*/  LOP3.LUT R7, R7, 0xfffffff8, RZ, 0xc0, !PT ;  /* 0xfffffff807077812 */ /* 0x000fe200078ec0ff */
[----:B------:R-:W-:Y:S05]  /*2960*/  @!P6 WARPSYNC.ALL ;  /* 0x000000000000e948 */ /* 0x000fea0003800000 */
[----:B------:R-:W-:Y:S01]  /*2970*/  IMAD.SHL.U32 R12, R12, 0x40, RZ ;  /* 0x000000400c0c7824 */ /* 0x000fe200078e00ff */
[----:B------:R-:W-:Y:S01]  /*2980*/  ULDC UR4, c[0x0][0x2f4] ;  /* 0x0000bd0000047ab9 */ /* 0x000fe20000000800 */
[----:B------:R-:W-:Y:S01]  /*2990*/  IMAD.IADD R7, R200, 0x1, -R7 ;  /* 0x00000001c8077824 */ /* 0x000fe200078e0a07 */
[----:B------:R-:W-:Y:S01]  /*29a0*/  ISETP.GE.AND P2, PT, R2, UR4, PT ;  /* 0x0000000402007c0c */ /* 0x000fe2000bf46270 */
[----:B------:R-:W-:Y:S01]  /*29b0*/  IMAD.WIDE.U32 R56, R200, R60, R22 ;  /* 0x0000003cc8387225 */ /* 0x000fe200078e0016 */
[----:B------:R-:W-:-:S03]  /*29c0*/  LOP3.LUT R12, R12, 0x1c0, RZ, 0xc0, !PT ;  /* 0x000001c00c0c7812 */ /* 0x000fc600078ec0ff */
[----:B------:R-:W-:Y:S01]  /*29d0*/  IMAD.WIDE.U32 R58, R200, R60, R16 ;  /* 0x0000003cc83a7225 */ /* 0x000fe200078e0010 */
[----:B------:R-:W-:-:S03]  /*29e0*/  SHF.R.U32.HI R12, RZ, 0x3, R12 ;  /* 0x00000003ff0c7819 */ /* 0x000fc6000001160c */
[----:B------:R-:W-:Y:S02]  /*29f0*/  IMAD.SHL.U32 R66, R7, 0x40, RZ ;  /* 0x0000004007427824 */ /* 0x000fe400078e00ff */
[----:B------:R-:W-:Y:S02]  /*2a00*/  IMAD.IADD R57, R57, 0x1, R9 ;  /* 0x0000000139397824 */ /* 0x000fe400078e0209 */
[----:B------:R-:W-:Y:S01]  /*2a10*/  IMAD.IADD R59, R9, 0x1, R59 ;  /* 0x00000001093b7824 */ /* 0x000fe200078e023b */
[----:B------:R-:W-:Y:S01]  /*2a20*/  LOP3.LUT R66, R66, 0x1c0, RZ, 0xc0, !PT ;  /* 0x000001c042427812 */ /* 0x000fe200078ec0ff */
[----:B------:R-:W-:Y:S01]  /*2a30*/  IMAD R4, R5, R50, RZ ;  /* 0x0000003205047224 */ /* 0x000fe200078e02ff */
[----:B------:R-:W-:Y:S01]  /*2a40*/  SHF.L.U64.HI R80, R60, 0x6, R61 ;  /* 0x000000063c507819 */ /* 0x000fe2000001023d */
[----:B------:R-:W-:Y:S01]  /*2a50*/  IMAD R5, R61, 0x60, RZ ;  /* 0x000000603d057824 */ /* 0x000fe200078e02ff */
[----:B------:R-:W-:Y:S01]  /*2a60*/  LOP3.LUT R0, R0, R12, RZ, 0x3c, !PT ;  /* 0x0000000c00007212 */ /* 0x000fe200078e3cff */
[----:B------:R-:W-:Y:S01]  /*2a70*/  IMAD.SHL.U32 R79, R60, 0x40, RZ ;  /* 0x000000403c4f7824 */ /* 0x000fe200078e00ff */
[----:B------:R-:W-:Y:S01]  /*2a80*/  LOP3.LUT R29, R29, 0xfffffffe, RZ, 0xc0, !PT ;  /* 0xfffffffe1d1d7812 */ /* 0x000fe200078ec0ff */
[----:B------:R-:W-:Y:S01]  /*2a90*/  IMAD.WIDE.U32 R56, R48, R60, R56 ;  /* 0x0000003c30387225 */ /* 0x000fe200078e0038 */
[----:B------:R-:W-:-:S03]  /*2aa0*/  SHF.R.U32.HI R63, RZ, 0x3, R66 ;  /* 0x00000003ff3f7819 */ /* 0x000fc60000011642 */
[----:B------:R-:W-:-:S04]  /*2ab0*/  IMAD.WIDE.U32 R58, R48, R60, R58 ;  /* 0x0000003c303a7225 */ /* 0x000fc800078e003a */
[----:B------:R-:W-:Y:S01]  /*2ac0*/  IMAD R73, R48, R51, R4 ;  /* 0x0000003330497224 */ /* 0x000fe200078e0204 */
[----:B------:R-:W-:Y:S01]  /*2ad0*/  LOP3.LUT R4, R66, 0x18, R16, 0xf8, !PT ;  /* 0x0000001842047812 */ /* 0x000fe200078ef810 */
[----:B------:R-:W-:Y:S01]  /*2ae0*/  IMAD.WIDE.U32 R60, R60, 0x60, RZ ;  /* 0x000000603c3c7825 */ /* 0x000fe200078e00ff */
[----:B------:R-:W-:Y:S02]  /*2af0*/  @P2 LOP3.LUT R29, R29, 0x1, RZ, 0xfc, !PT ;  /* 0x000000011d1d2812 */ /* 0x000fe400078efcff */
[----:B------:R-:W-:Y:S01]  /*2b00*/  LOP3.LUT P2, RZ, R7, 0x4, RZ, 0xc0, !PT ;  /* 0x0000000407ff7812 */ /* 0x000fe2000784c0ff */
[----:B------:R-:W-:Y:S01]  /*2b10*/  IMAD.MOV.U32 R64, RZ, RZ, 0x20 ;  /* 0x00000020ff407424 */ /* 0x000fe200078e00ff */
[----:B------:R-:W-:Y:S01]  /*2b20*/  LOP3.LUT R4, R4, R63, RZ, 0x3c, !PT ;  /* 0x0000003f04047212 */ /* 0x000fe200078e3cff */
[----:B------:R-:W-:Y:S01]  /*2b30*/  IMAD.IADD R76, R61, 0x1, R5 ;  /* 0x000000013d4c7824 */ /* 0x000fe200078e0205 */
[----:B------:R-:W-:Y:S01]  /*2b40*/  PRMT R5, R83, 0x8880, RZ ;  /* 0x0000888053057816 */ /* 0x000fe200000000ff */
[----:B------:R-:W-:Y:S01]  /*2b50*/  IMAD R77, R51, 0x60, RZ ;  /* 0x00000060334d7824 */ /* 0x000fe200078e02ff */
[C---:B------:R-:W-:Y:S01]  /*2b60*/  SHF.L.U64.HI R82, R50.reuse, 0x6, R51 ;  /* 0x0000000632527819 */ /* 0x040fe20000010233 */
[----:B------:R-:W-:Y:S01]  /*2b70*/  IMAD.SHL.U32 R81, R50, 0x40, RZ ;  /* 0x0000004032517824 */ /* 0x000fe200078e00ff */
[----:B------:R-:W-:Y:S01]  /*2b80*/  PRMT R5, R5, 0x7710, RZ ;  /* 0x0000771005057816 */ /* 0x000fe200000000ff */
[----:B------:R-:W-:Y:S01]  /*2b90*/  IMAD.WIDE.U32 R20, R48, R50, R20 ;  /* 0x0000003230147225 */ /* 0x000fe200078e0014 */
[----:B------:R-:W-:-:S02]  /*2ba0*/  SEL R64, R64, 0xffffffe0, !P2 ;  /* 0xffffffe040407807 */ /* 0x000fc40005000000 */
[----:B------:R-:W-:Y:S01]  /*2bb0*/  LOP3.LUT R69, R3, 0xfffffff8, RZ, 0xc0, !PT ;  /* 0xfffffff803457812 */ /* 0x000fe200078ec0ff */
[----:B------:R-:W-:Y:S01]  /*2bc0*/  IMAD.WIDE.U32 R30, R48, R50, R30 ;  /* 0x00000032301e7225 */ /* 0x000fe200078e001e */
[----:B------:R0:W-:Y:S03]  /*2bd0*/  STL [R1], R29 ;  /* 0x0000001d01007387 */ /* 0x0001e60000100800 */
[----:B------:R-:W-:Y:S01]  /*2be0*/  IMAD.WIDE.U32 R50, R50, 0x60, RZ ;  /* 0x0000006032327825 */ /* 0x000fe200078e00ff */
[----:B------:R-:W-:Y:S02]  /*2bf0*/  SHF.R.S32.HI R70, RZ, 0x3, R3 ;  /* 0x00000003ff467819 */ /* 0x000fe40000011403 */
[----:B------:R-:W-:Y:S01]  /*2c00*/  LOP3.LUT R62, R5, 0x1, RZ, 0xc0, !PT ;  /* 0x00000001053e7812 */ /* 0x000fe200078ec0ff */
[----:B------:R-:W-:Y:S01]  /*2c10*/  IMAD.IADD R74, R21, 0x1, R73 ;  /* 0x00000001154a7824 */ /* 0x000fe200078e0249 */
[----:B------:R-:W-:Y:S01]  /*2c20*/  LOP3.LUT R9, R5, 0x8, RZ, 0xc0, !PT ;  /* 0x0000000805097812 */ /* 0x000fe200078ec0ff */
[----:B------:R-:W-:Y:S01]  /*2c30*/  IMAD.IADD R72, R57, 0x1, R71 ;  /* 0x0000000139487824 */ /* 0x000fe200078e0247 */
[----:B0-----:R-:W-:Y:S01]  /*2c40*/  LOP3.LUT R29, R5, 0x2, RZ, 0xc0, !PT ;  /* 0x00000002051d7812 */ /* 0x001fe200078ec0ff */
[----:B------:R-:W-:Y:S01]  /*2c50*/  IMAD.IADD R77, R51, 0x1, R77 ;  /* 0x00000001334d7824 */ /* 0x000fe200078e024d */
[----:B------:R-:W-:Y:S01]  /*2c60*/  LOP3.LUT R8, R5, 0x10, RZ, 0xc0, !PT ;  /* 0x0000001005087812 */ /* 0x000fe200078ec0ff */
[----:B------:R-:W-:Y:S01]  /*2c70*/  IMAD R75, R75, 0x40, R200 ;  /* 0x000000404b4b7824 */ /* 0x000fe200078e02c8 */
[----:B------:R-:W-:Y:S01]  /*2c80*/  LOP3.LUT R6, R5, 0x20, RZ, 0xc0, !PT ;  /* 0x0000002005067812 */ /* 0x000fe200078ec0ff */
[----:B------:R-:W-:Y:S01]  /*2c90*/  IMAD.IADD R73, R73, 0x1, R31 ;  /* 0x0000000149497824 */ /* 0x000fe200078e021f */
[----:B------:R-:W-:Y:S01]  /*2ca0*/  @!P6 BAR.SYNC.DEFER_BLOCKING 0x9, 0x100 ;  /* 0x024400000000eb1d */ /* 0x000fe20000010000 */
[----:B------:R-:W-:Y:S01]  /*2cb0*/  IMAD.IADD R71, R71, 0x1, R59 ;  /* 0x0000000147477824 */ /* 0x000fe200078e023b */
[----:B------:R-:W-:-:S02]  /*2cc0*/  ISETP.GE.AND P1, PT, R16, UR4, PT ;  /* 0x0000000410007c0c */ /* 0x000fc4000bf26270 */
[----:B------:R-:W-:Y:S01]  /*2cd0*/  SHF.R.S32.HI R67, RZ, 0x1f, R69 ;  /* 0x0000001fff437819 */ /* 0x000fe20000011445 */
[----:B---3--:R-:W-:Y:S01]  /*2ce0*/  IMAD.IADD R65, R10, 0x1, R0 ;  /* 0x000000010a417824 */ /* 0x008fe200078e0200 */
[----:B------:R-:W-:-:S04]  /*2cf0*/  LOP3.LUT R0, R66, 0x38, R3, 0xf8, !PT ;  /* 0x0000003842007812 */ /* 0x000fc800078ef803 */
[----:B------:R-:W-:Y:S02]  /*2d00*/  LOP3.LUT R0, R0, R63, RZ, 0x3c, !PT ;  /* 0x0000003f00007212 */ /* 0x000fe400078e3cff */
[C---:B------:R-:W-:Y:S02]  /*2d10*/  LOP3.LUT R10, R5.reuse, 0x4, RZ, 0xc0, !PT ;  /* 0x00000004050a7812 */ /* 0x040fe400078ec0ff */
[----:B------:R-:W-:Y:S02]  /*2d20*/  LOP3.LUT R5, R5, 0x40, RZ, 0xc0, !PT ;  /* 0x0000004005057812 */ /* 0x000fe400078ec0ff */
[----:B------:R-:W-:Y:S01]  /*2d30*/  SHF.R.S32.HI R68, RZ, 0x1f, R85 ;  /* 0x0000001fff447819 */ /* 0x000fe20000011455 */
[C---:B--2---:R-:W-:Y:S02]  /*2d40*/  IMAD R7, R11.reuse, 0x200, R4 ;  /* 0x000002000b077824 */ /* 0x044fe400078e0204 */
[----:B------:R-:W-:Y:S02]  /*2d50*/  IMAD R4, R11, 0x200, R0 ;  /* 0x000002000b047824 */ /* 0x000fe400078e0200 */
[----:B------:R-:W-:-:S07]  /*2d60*/  IMAD.IADD R3, R64, 0x1, R7 ;  /* 0x0000000140037824 */ /* 0x000fce00078e0207 */
.L_x_10517:
[----:B0-2---:R-:W2:Y:S01]  /*2d70*/  LDL.LU R34, [R1] ;  /* 0x0000000001227983 */ /* 0x005ea20000300800 */
        /* <DEDUP_REMOVED lines=11> */
[----:B---3--:R-:W3:Y:S08]  /*2e30*/  @!P2 LDC.64 R12, c[0x0][0x418] ;  /* 0x00010600ff0cab82 */ /* 0x008ef00000000a00 */
[----:B----4-:R-:W4:Y:S08]  /*2e40*/  @P3 LDC R0, c[0x0][0x434] ;  /* 0x00010d00ff003b82 */ /* 0x010f300000000800 */
[----:B------:R-:W1:Y:S01]  /*2e50*/  @P3 LDC R11, c[0x0][0x438] ;  /* 0x00010e00ff0b3b82 */ /* 0x000e620000000800 */
[----:B----4-:R-:W-:-:S05]  /*2e60*/  @P3 IMAD.HI.U32 R0, R35, R0, RZ ;  /* 0x0000000023003227 */ /* 0x010fca00078e00ff */
[----:B-1----:R-:W-:Y:S01]  /*2e70*/  @P3 SHF.R.U32.HI R32, RZ, R11, R0 ;  /* 0x0000000bff203219 */ /* 0x002fe20000011600 */
[----:B0-----:R-:W-:-:S03]  /*2e80*/  @!P2 IMAD R0, R68, R14, RZ ;  /* 0x0000000e4400a224 */ /* 0x001fc600078e02ff */
[----:B------:R-:W-:Y:S01]  /*2e90*/  @!P2 SHF.R.S32.HI R33, RZ, 0x1f, R32 ;  /* 0x0000001fff21a819 */ /* 0x000fe20000011420 */
        /* <DEDUP_REMOVED lines=42> */
[----:B------:R-:W-:Y:S01]  /*3140*/  LEA R96, P2, R12, UR4, 0x1 ;  /* 0x000000040c607c11 */ /* 0x000fe2000f8408ff */
[----:B------:R-:W-:Y:S01]  /*3150*/  ULDC.U8 UR4, c[0x0][0x410] ;  /* 0x0001040000047ab9 */ /* 0x000fe20000000000 */
[----:B------:R-:W-:Y:S02]  /*3160*/  IMAD.WIDE.U32 R14, R60, R27, RZ ;  /* 0x0000001b3c0e7225 */ /* 0x000fe400078e00ff */
[----:B------:R-:W-:Y:S02]  /*3170*/  LEA.HI.X R97, R12, UR5, R97, 0x1, P2 ;  /* 0x000000050c617c11 */ /* 0x000fe400090f0c61 */
[----:B------:R-:W-:Y:S01]  /*3180*/  ISETP.NE.AND P2, PT, RZ, UR4, PT ;  /* 0x00000004ff007c0c */ /* 0x000fe2000bf45270 */
[----:B------:R-:W-:-:S02]  /*3190*/  IMAD R11, R11, R60, R13 ;  /* 0x0000003c0b0b7224 */ /* 0x000fc400078e020d */
        /* <DEDUP_REMOVED lines=35> */
.L_x_10468:
[----:B------:R-:W-:Y:S05]  /*33d0*/  BSYNC B1 ;  /* 0x0000000000017941 */ /* 0x000fea0003800000 */
.L_x_10467:
        /* <DEDUP_REMOVED lines=26> */
.L_x_10470:
[----:B------:R-:W-:Y:S05]  /*3580*/  BSYNC B1 ;  /* 0x0000000000017941 */ /* 0x000fea0003800000 */
.L_x_10469:
[----:B------:R-:W-:Y:S01]  /*3590*/  IMAD.MOV.U32 R0, RZ, RZ, R44 ;  /* 0x000000ffff007224 */ /* 0x000fe200078e002c */
[----:B------:R-:W-:Y:S01]  /*35a0*/  PRMT R108, R11, 0x7610, R108 ;  /* 0x000076100b6c7816 */ /* 0x000fe2000000006c */
        /* <DEDUP_REMOVED lines=30> */
.L_x_10471:
[----:B------:R-:W-:Y:S01]  /*3790*/  IMAD R0, R18, 0x8, R19 ;  /* 0x0000000812007824 */ /* 0x000fe200078e0213 */
[----:B------:R-:W-:Y:S01]  /*37a0*/  SHF.L.U32 R95, R204, 0x1f, RZ ;  /* 0x0000001fcc5f7819 */ /* 0x000fe200000006ff */
[----:B------:R-:W-:Y:S03]  /*37b0*/  BSSY B1, `(.L_x_10472) ;  /* 0x0000003000017945 */ /* 0x000fe60003800000 */
[----:B------:R-:W0:Y:S02]  /*37c0*/  SYNCS.PHASECHK.TRANS64.TRYWAIT P5, [R0+URZ+0x32490], R95 ;  /* 0x0324905f000075a7 */ /* 0x000e2400080a017f */
[----:B0-----:R-:W-:Y:S05]  /*37d0*/  @!P5 BRA `(.L_x_10473) ;  /* 0x000001940080d947 */ /* 0x001fea0003800000 */
.L_x_10736:
[----:B------:R-:W-:Y:S05]  /*37e0*/  BSYNC B1 ;  /* 0x0000000000017941 */ /* 0x000fea0003800000 */
.L_x_10472:
[----:B------:R-:W-:-:S03]  /*37f0*/  UMOV UR4, 0xffffffff ;  /* 0xffffffff00047882 */ /* 0x000fc60000000000 */
[----:B------:R-:W-:Y:S05]  /*3800*/  BRA.DIV UR4, `(.L_x_10474) ;  /* 0x0000019604887947 */ /* 0x000fea000b800000 */
[----:B------:R1:W2:Y:S04]  /*3810*/  SHFL.IDX PT, R54, R97, RZ, 0x1c1f ;  /* 0x001c1fff61367589 */ /* 0x0002a800000e0000 */
[----:B------:R1:W3:Y:S02]  /*3820*/  SHFL.IDX PT, R11, R96, RZ, 0x1c1f ;  /* 0x001c1fff600b7589 */ /* 0x0002e400000e0000 */
.L_x_10740:
        /* <DEDUP_REMOVED lines=10> */
[--C-:B------:R-:W-:Y:S02]  /*38d0*/  SHF.R.U64 R44, R44, 0x10, R45.reuse ;  /* 0x000000102c2c7819 */ /* 0x100fe4000000122d */
[----:B------:R-:W-:Y:S02]  /*38e0*/  SHF.R.U32.HI R55, RZ, 0x10, R45 ;  /* 0x00000010ff377819 */ /* 0x000fe4000001162d */
[--C-:B------:R-:W-:Y:S02]  /*38f0*/  SHF.R.U64 R45, R46, 0x10, R47.reuse ;  /* 0x000000102e2d7819 */ /* 0x100fe4000000122f */
[----:B------:R-:W-:Y:S02]  /*3900*/  SHF.R.U32.HI R99, RZ, 0x10, R47 ;  /* 0x00000010ff637819 */ /* 0x000fe4000001162f */
[C---:B------:R-:W-:Y:S01]  /*3910*/  PRMT R47, R100.reuse, 0x5410, R45 ;  /* 0x00005410642f7816 */ /* 0x040fe2000000002d */
[----:B0-----:R-:W-:Y:S01]  /*3920*/  IMAD.U32 R45, R13, 0x10000, RZ ;  /* 0x000100000d2d7824 */ /* 0x001fe200078e00ff */
[----:B------:R-:W-:-:S02]  /*3930*/  PRMT R44, R100, 0x5432, R44 ;  /* 0x00005432642c7816 */ /* 0x000fc4000000002c */
[----:B------:R-:W-:Y:S02]  /*3940*/  LOP3.LUT R102, R13, 0xffff0000, RZ, 0xc0, !PT ;  /* 0xffff00000d667812 */ /* 0x000fe400078ec0ff */
[C---:B------:R-:W-:Y:S01]  /*3950*/  LOP3.LUT R100, R47.reuse, 0xffff0000, RZ, 0xc0, !PT ;  /* 0xffff00002f647812 */ /* 0x040fe200078ec0ff */
[----:B------:R-:W-:Y:S01]  /*3960*/  IMAD.U32 R47, R47, 0x10000, RZ ;  /* 0x000100002f2f7824 */ /* 0x000fe200078e00ff */
[C---:B------:R-:W-:Y:S01]  /*3970*/  LOP3.LUT R46, R44.reuse, 0xffff0000, RZ, 0xc0, !PT ;  /* 0xffff00002c2e7812 */ /* 0x040fe200078ec0ff */
[----:B------:R-:W-:Y:S02]  /*3980*/  IMAD.U32 R44, R44, 0x10000, RZ ;  /* 0x000100002c2c7824 */ /* 0x000fe400078e00ff */
[C---:B------:R-:W-:Y:S02]  /*3990*/  FMUL.FTZ R101, R102.reuse, R100 ;  /* 0x0000006466657220 */ /* 0x040fe40000410000 */
[-C--:B------:R-:W-:Y:S01]  /*39a0*/  FMUL.FTZ R13, R102, R46.reuse ;  /* 0x0000002e660d7220 */ /* 0x080fe20000410000 */
[C---:B------:R-:W-:Y:S01]  /*39b0*/  LOP3.LUT R102, R14.reuse, 0xffff0000, RZ, 0xc0, !PT ;  /* 0xffff00000e667812 */ /* 0x040fe200078ec0ff */
[----:B------:R-:W-:Y:S01]  /*39c0*/  FFMA.FTZ R46, R45, R46, -R101 ;  /* 0x0000002e2d2e7223 */ /* 0x000fe20000010865 */
[----:B------:R-:W-:-:S02]  /*39d0*/  IMAD.U32 R14, R14, 0x10000, RZ ;  /* 0x000100000e0e7824 */ /* 0x000fc400078e00ff */
[----:B------:R-:W-:Y:S01]  /*39e0*/  FFMA.FTZ R45, R45, R100, R13 ;  /* 0x000000642d2d7223 */ /* 0x000fe2000001000d */
[----:B------:R-:W-:Y:S02]  /*39f0*/  PRMT R13, R109, 0x5410, R55 ;  /* 0x000054106d0d7816 */ /* 0x000fe40000000037 */
[----:B------:R-:W-:Y:S02]  /*3a00*/  PRMT R55, R111, 0x5410, R99 ;  /* 0x000054106f377816 */ /* 0x000fe40000000063 */
[----:B------:R-:W-:Y:S01]  /*3a10*/  F2FP.BF16.F32.PACK_AB R45, R45, R46 ;  /* 0x0000002e2d2d723e */ /* 0x000fe200000010ff */
[C---:B------:R-:W-:Y:S01]  /*3a20*/  IMAD.U32 R100, R13.reuse, 0x10000, RZ ;  /* 0x000100000d647824 */ /* 0x040fe200078e00ff */
[----:B------:R-:W-:Y:S01]  /*3a30*/  LOP3.LUT R13, R13, 0xffff0000, RZ, 0xc0, !PT ;  /* 0xffff00000d0d7812 */ /* 0x000fe200078ec0ff */
[C---:B------:R-:W-:Y:S01]  /*3a40*/  IMAD.U32 R99, R55.reuse, 0x10000, RZ ;  /* 0x0001000037637824 */ /* 0x040fe200078e00ff */
[----:B------:R-:W-:-:S03]  /*3a50*/  LOP3.LUT R55, R55, 0xffff0000, RZ, 0xc0, !PT ;  /* 0xffff000037377812 */ /* 0x000fc600078ec0ff */
        /* <DEDUP_REMOVED lines=23> */
.L_x_10480:
[----:B------:R-:W-:Y:S05]  /*3bd0*/  BSYNC B3 ;  /* 0x0000000000037941 */ /* 0x000fea0003800000 */
.L_x_10479:
[----:B0-----:R4:W-:Y:S02]  /*3be0*/  ST.E.128 desc[UR60][R52.64], R12 ;  /* 0x0000000c34007985 */ /* 0x0019e4000c101d3c */
.L_x_10478:
[----:B------:R-:W-:Y:S05]  /*3bf0*/  BSYNC B2 ;  /* 0x0000000000027941 */ /* 0x000fea0003800000 */
.L_x_10477:
        /* <DEDUP_REMOVED lines=11> */
[----:B------:R-:W-:Y:S02]  /*3cb0*/  SHF.R.U32.HI R46, RZ, 0x10, R41 ;  /* 0x00000010ff2e7819 */ /* 0x000fe40000011629 */
[----:B------:R-:W-:Y:S01]  /*3cc0*/  PRMT R41, R107, 0x5432, R40 ;  /* 0x000054326b297816 */ /* 0x000fe20000000028 */
[C---:B0-----:R-:W-:Y:S01]  /*3cd0*/  IMAD.U32 R40, R13.reuse, 0x10000, RZ ;  /* 0x000100000d287824 */ /* 0x041fe200078e00ff */
[----:B------:R-:W-:Y:S02]  /*3ce0*/  PRMT R11, R108, 0x5410, R11 ;  /* 0x000054106c0b7816 */ /* 0x000fe4000000000b */
[----:B------:R-:W-:-:S02]  /*3cf0*/  LOP3.LUT R53, R13, 0xffff0000, RZ, 0xc0, !PT ;  /* 0xffff00000d357812 */ /* 0x000fc400078ec0ff */
[----:B------:R-:W-:Y:S01]  /*3d00*/  LOP3.LUT R47, R41, 0xffff0000, RZ, 0xc0, !PT ;  /* 0xffff0000292f7812 */ /* 0x000fe200078ec0ff */
[C---:B------:R-:W-:Y:S01]  /*3d10*/  IMAD.U32 R54, R11.reuse, 0x10000, RZ ;  /* 0x000100000b367824 */ /* 0x040fe200078e00ff */
[----:B------:R-:W-:Y:S01]  /*3d20*/  LOP3.LUT R42, R11, 0xffff0000, RZ, 0xc0, !PT ;  /* 0xffff00000b2a7812 */ /* 0x000fe200078ec0ff */
[----:B------:R-:W-:Y:S01]  /*3d30*/  IMAD.U32 R11, R12, 0x10000, RZ ;  /* 0x000100000c0b7824 */ /* 0x000fe200078e00ff */
[----:B------:R-:W-:Y:S01]  /*3d40*/  SHF.R.U32.HI R43, RZ, 0x10, R43 ;  /* 0x00000010ff2b7819 */ /* 0x000fe2000001162b */
[CC--:B------:R-:W-:Y:S02]  /*3d50*/  FMUL.FTZ R52, R53.reuse, R47.reuse ;  /* 0x0000002f35347220 */ /* 0x0c0fe40000410000 */
[-C--:B------:R-:W-:Y:S01]  /*3d60*/  FMUL.FTZ R13, R53, R42.reuse ;  /* 0x0000002a350d7220 */ /* 0x080fe20000410000 */
[----:B------:R-:W-:Y:S01]  /*3d70*/  PRMT R43, R110, 0x5410, R43 ;  /* 0x000054106e2b7816 */ /* 0x000fe2000000002b */
[----:B------:R-:W-:Y:S01]  /*3d80*/  FFMA.FTZ R42, R40, R42, -R52 ;  /* 0x0000002a282a7223 */ /* 0x000fe20000010834 */
[----:B------:R-:W-:Y:S01]  /*3d90*/  LOP3.LUT R53, R14, 0xffff0000, RZ, 0xc0, !PT ;  /* 0xffff00000e357812 */ /* 0x000fe200078ec0ff */
[----:B------:R-:W-:Y:S01]  /*3da0*/  FFMA.FTZ R40, R40, R47, R13 ;  /* 0x0000002f28287223 */ /* 0x000fe2000001000d */
[----:B------:R-:W-:Y:S01]  /*3db0*/  PRMT R13, R106, 0x5432, R46 ;  /* 0x000054326a0d7816 */ /* 0x000fe2000000002e */
[C---:B------:R-:W-:Y:S01]  /*3dc0*/  IMAD.U32 R46, R43.reuse, 0x10000, RZ ;  /* 0x000100002b2e7824 */ /* 0x040fe200078e00ff */
[----:B------:R-:W-:Y:S01]  /*3dd0*/  LOP3.LUT R43, R43, 0xffff0000, RZ, 0xc0, !PT ;  /* 0xffff00002b2b7812 */ /* 0x000fe200078ec0ff */
[----:B------:R-:W-:Y:S01]  /*3de0*/  IMAD.U32 R14, R14, 0x10000, RZ ;  /* 0x000100000e0e7824 */ /* 0x000fe200078e00ff */
[----:B------:R-:W-:Y:S01]  /*3df0*/  F2FP.BF16.F32.PACK_AB R40, R40, R42 ;  /* 0x0000002a2828723e */ /* 0x000fe200000010ff */
[----:B------:R-:W-:-:S02]  /*3e00*/  IMAD.U32 R47, R13, 0x10000, RZ ;  /* 0x000100000d2f7824 */ /* 0x000fc400078e00ff */
[-C--:B------:R-:W-:Y:S01]  /*3e10*/  FMUL.FTZ R52, R53, R46.reuse ;  /* 0x0000002e35347220 */ /* 0x080fe20000410000 */
[----:B------:R-:W-:Y:S01]  /*3e20*/  LOP3.LUT R13, R13, 0xffff0000, RZ, 0xc0, !PT ;  /* 0xffff00000d0d7812 */ /* 0x000fe200078ec0ff */
[-C--:B------:R-:W-:Y:S02]  /*3e30*/  FMUL.FTZ R53, R53, R47.reuse ;  /* 0x0000002f35357220 */ /* 0x080fe40000410000 */
[C---:B------:R-:W-:Y:S02]  /*3e40*/  FFMA.FTZ R52, R14.reuse, R47, -R52 ;  /* 0x0000002f0e347223 */ /* 0x040fe40000010834 */
[----:B------:R-:W-:Y:S01]  /*3e50*/  FFMA.FTZ R53, R14, R46, R53 ;  /* 0x0000002e0e357223 */ /* 0x000fe20000010035 */
[C---:B------:R-:W-:Y:S01]  /*3e60*/  LOP3.LUT R14, R15.reuse, 0xffff0000, RZ, 0xc0, !PT ;  /* 0xffff00000f0e7812 */ /* 0x040fe200078ec0ff */
[----:B------:R-:W-:-:S04]  /*3e70*/  IMAD.U32 R15, R15, 0x10000, RZ ;  /* 0x000100000f0f7824 */ /* 0x000fc800078e00ff */
[C---:B------:R-:W-:Y:S01]  /*3e80*/  FMUL.FTZ R46, R14.reuse, R43 ;  /* 0x0000002b0e2e7220 */ /* 0x040fe20000410000 */
[----:B------:R-:W-:-:S03]  /*3e90*/  FMUL.FTZ R14, R14, R13 ;  /* 0x0000000d0e0e7220 */ /* 0x000fc60000410000 */
[C---:B------:R-:W-:Y:S01]  /*3ea0*/  FFMA.FTZ R46, R15.reuse, R13, -R46 ;  /* 0x0000000d0f2e7223 */ /* 0x040fe2000001082e */
[----:B------:R-:W-:Y:S01]  /*3eb0*/  FFMA.FTZ R15, R15, R43, R14 ;  /* 0x0000002b0f0f7223 */ /* 0x000fe2000001000e */
[----:B------:R-:W-:Y:S02]  /*3ec0*/  LOP3.LUT R13, R12, 0xffff0000, RZ, 0xc0, !PT ;  /* 0xffff00000c0d7812 */ /* 0x000fe400078ec0ff */
[----:B------:R-:W-:Y:S02]  /*3ed0*/  SHF.L.U32 R14, R41, 0x10, RZ ;  /* 0x00000010290e7819 */ /* 0x000fe400000006ff */
[----:B------:R-:W-:-:S03]  /*3ee0*/  F2FP.BF16.F32.PACK_AB R15, R15, R46 ;  /* 0x0000002e0f0f723e */ /* 0x000fc600000010ff */
[C---:B------:R-:W-:Y:S01]  /*3ef0*/  FMUL.FTZ R12, R13.reuse, R14 ;  /* 0x0000000e0d0c7220 */ /* 0x040fe20000410000 */
[----:B------:R-:W-:-:S03]  /*3f00*/  FMUL.FTZ R13, R13, R54 ;  /* 0x000000360d0d7220 */ /* 0x000fc60000410000 */
[C---:B------:R-:W-:Y:S01]  /*3f10*/  FFMA.FTZ R12, R11.reuse, R54, -R12 ;  /* 0x000000360b0c7223 */ /* 0x040fe2000001080c */
[----:B------:R-:W-:Y:S01]  /*3f20*/  FFMA.FTZ R13, R11, R14, R13 ;  /* 0x0000000e0b0d7223 */ /* 0x000fe2000001000d */
[----:B------:R-:W-:-:S04]  /*3f30*/  F2FP.BF16.F32.PACK_AB R14, R53, R52 ;  /* 0x00000034350e723e */ /* 0x000fc800000010ff */
[----:B------:R-:W-:Y:S01]  /*3f40*/  F2FP.BF16.F32.PACK_AB R12, R13, R12 ;  /* 0x0000000c0d0c723e */ /* 0x000fe200000010ff */
[----:B------:R-:W-:-:S07]  /*3f50*/  IMAD.MOV.U32 R13, RZ, RZ, R40 ;  /* 0x000000ffff0d7224 */ /* 0x000fce00078e0028 */
.L_x_10482:
[----:B------:R-:W-:Y:S05]  /*3f60*/  BSYNC B2 ;  /* 0x0000000000027941 */ /* 0x000fea0003800000 */
.L_x_10481:
[----:B0-----:R4:W-:Y:S02]  /*3f70*/  ST.E.128 desc[UR60][R44.64], R12 ;  /* 0x0000000c2c007985 */ /* 0x0019e4000c101d3c */
.L_x_10476:
[----:B------:R-:W-:Y:S05]  /*3f80*/  BSYNC B1 ;  /* 0x0000000000017941 */ /* 0x000fea0003800000 */
.L_x_10475:
[----:B------:R-:W-:-:S03]  /*3f90*/  UMOV UR4, 0xffffffff ;  /* 0xffffffff00047882 */ /* 0x000fc60000000000 */
[----:B------:R-:W-:Y:S05]  /*3fa0*/  BRA.DIV UR4, `(.L_x_10483) ;  /* 0x0000018e04ec7947 */ /* 0x000fea000b800000 */
[----:B-1----:R-:W1:Y:S04]  /*3fb0*/  SHFL.IDX PT, R97, R97, 0x1, 0x1c1f ;  /* 0x003c1f0061617f89 */ /* 0x002e6800000e0000 */
[----:B------:R-:W0:Y:S02]  /*3fc0*/  SHFL.IDX PT, R96, R96, 0x1, 0x1c1f ;  /* 0x003c1f0060607f89 */ /* 0x000e2400000e0000 */
.L_x_10744:
        /* <DEDUP_REMOVED lines=11> */
[----:B------:R-:W-:Y:S01]  /*4080*/  SHF.R.U64 R42, R36, 0x10, R37 ;  /* 0x00000010242a7819 */ /* 0x000fe20000001225 */
[----:B------:R-:W-:Y:S01]  /*4090*/  IMAD.U32 R36, R14, 0x10000, RZ ;  /* 0x000100000e247824 */ /* 0x000fe200078e00ff */
[----:B------:R-:W-:Y:S01]  /*40a0*/  SHF.R.U32.HI R44, RZ, 0x10, R39 ;  /* 0x00000010ff2c7819 */ /* 0x000fe20000011627 */
[----:B------:R-:W-:Y:S01]  /*40b0*/  IMAD.U32 R45, R12, 0x10000, RZ ;  /* 0x000100000c2d7824 */ /* 0x000fe200078e00ff */
[----:B------:R-:W-:Y:S02]  /*40c0*/  SHF.R.U32.HI R37, RZ, 0x10, R37 ;  /* 0x00000010ff257819 */ /* 0x000fe40000011625 */
[----:B------:R-:W-:Y:S02]  /*40d0*/  PRMT R39, R104, 0x5432, R38 ;  /* 0x0000543268277816 */ /* 0x000fe40000000026 */
[----:B------:R-:W-:-:S02]  /*40e0*/  PRMT R38, R105, 0x5432, R44 ;  /* 0x0000543269267816 */ /* 0x000fc4000000002c */
[----:B---3--:R-:W-:Y:S02]  /*40f0*/  LOP3.LUT R11, R14, 0xffff0000, RZ, 0xc0, !PT ;  /* 0xffff00000e0b7812 */ /* 0x008fe400078ec0ff */
[----:B------:R-:W-:Y:S01]  /*4100*/  PRMT R42, R103, 0x5432, R42 ;  /* 0x00005432672a7816 */ /* 0x000fe2000000002a */
[----:B------:R-:W-:Y:S01]  /*4110*/  IMAD.U32 R46, R38, 0x10000, RZ ;  /* 0x00010000262e7824 */ /* 0x000fe200078e00ff */
[----:B------:R-:W-:Y:S02]  /*4120*/  PRMT R37, R105, 0x5410, R37 ;  /* 0x0000541069257816 */ /* 0x000fe40000000025 */
[----:B------:R-:W-:Y:S01]  /*4130*/  LOP3.LUT R14, R15, 0xffff0000, RZ, 0xc0, !PT ;  /* 0xffff00000f0e7812 */ /* 0x000fe200078ec0ff */
[C---:B------:R-:W-:Y:S01]  /*4140*/  IMAD.U32 R15, R13.reuse, 0x10000, RZ ;  /* 0x000100000d0f7824 */ /* 0x040fe200078e00ff */
[----:B------:R-:W-:Y:S01]  /*4150*/  LOP3.LUT R53, R13, 0xffff0000, RZ, 0xc0, !PT ;  /* 0xffff00000d357812 */ /* 0x000fe200078ec0ff */
[----:B------:R-:W-:Y:S01]  /*4160*/  IMAD.U32 R47, R37, 0x10000, RZ ;  /* 0x00010000252f7824 */ /* 0x000fe200078e00ff */
[----:B------:R-:W-:Y:S01]  /*4170*/  LOP3.LUT R13, R39, 0xffff0000, RZ, 0xc0, !PT ;  /* 0xffff0000270d7812 */ /* 0x000fe200078ec0ff */
[C---:B------:R-:W-:Y:S01]  /*4180*/  FMUL.FTZ R54, R11.reuse, R46 ;  /* 0x0000002e0b367220 */ /* 0x040fe20000410000 */
[----:B------:R-:W-:Y:S01]  /*4190*/  LOP3.LUT R44, R42, 0xffff0000, RZ, 0xc0, !PT ;  /* 0xffff00002a2c7812 */ /* 0x000fe200078ec0ff */
[----:B------:R-:W-:Y:S01]  /*41a0*/  FMUL.FTZ R11, R11, R47 ;  /* 0x0000002f0b0b7220 */ /* 0x000fe20000410000 */
[----:B------:R-:W-:Y:S01]  /*41b0*/  LOP3.LUT R38, R38, 0xffff0000, RZ, 0xc0, !PT ;  /* 0xffff000026267812 */ /* 0x000fe200078ec0ff */
[----:B------:R-:W-:Y:S01]  /*41c0*/  FMUL.FTZ R52, R53, R13 ;  /* 0x0000000d35347220 */ /* 0x000fe20000410000 */
[----:B------:R-:W-:Y:S01]  /*41d0*/  LOP3.LUT R37, R37, 0xffff0000, RZ, 0xc0, !PT ;  /* 0xffff000025257812 */ /* 0x000fe200078ec0ff */
[----:B------:R-:W-:Y:S01]  /*41e0*/  FMUL.FTZ R53, R53, R44 ;  /* 0x0000002c35357220 */ /* 0x000fe20000410000 */
[----:B------:R-:W-:Y:S01]  /*41f0*/  LOP3.LUT R12, R12, 0xffff0000, RZ, 0xc0, !PT ;  /* 0xffff00000c0c7812 */ /* 0x000fe200078ec0ff */
[----:B------:R-:W-:-:S02]  /*4200*/  IMAD.U32 R39, R39, 0x10000, RZ ;  /* 0x0001000027277824 */ /* 0x000fc400078e00ff */
[----:B------:R-:W-:Y:S01]  /*4210*/  FFMA.FTZ R54, R36, R47, -R54 ;  /* 0x0000002f24367223 */ /* 0x000fe20000010836 */
[----:B------:R-:W-:Y:S02]  /*4220*/  IMAD.U32 R42, R42, 0x10000, RZ ;  /* 0x000100002a2a7824 */ /* 0x000fe400078e00ff */
[C---:B------:R-:W-:Y:S01]  /*4230*/  FFMA.FTZ R53, R15.reuse, R13, R53 ;  /* 0x0000000d0f357223 */ /* 0x040fe20000010035 */
[----:B------:R-:W-:Y:S01]  /*4240*/  FFMA.FTZ R11, R36, R46, R11 ;  /* 0x0000002e240b7223 */ /* 0x000fe2000001000b */
[C---:B------:R-:W-:Y:S01]  /*4250*/  FMUL.FTZ R36, R14.reuse, R38 ;  /* 0x000000260e247220 */ /* 0x040fe20000410000 */
[----:B------:R-:W-:Y:S01]  /*4260*/  FMUL.FTZ R13, R14, R37 ;  /* 0x000000250e0d7220 */ /* 0x000fe20000410000 */
[C---:B------:R-:W-:Y:S01]  /*4270*/  FMUL.FTZ R14, R12.reuse, R39 ;  /* 0x000000270c0e7220 */ /* 0x040fe20000410000 */
[----:B------:R-:W-:Y:S01]  /*4280*/  FFMA.FTZ R52, R15, R44, -R52 ;  /* 0x0000002c0f347223 */ /* 0x000fe20000010834 */
        /* <DEDUP_REMOVED lines=11> */
.L_x_10488:
[----:B------:R-:W-:Y:S05]  /*4340*/  BSYNC B2 ;  /* 0x0000000000027941 */ /* 0x000fea0003800000 */
.L_x_10487:
[----:B--2---:R0:W-:Y:S02]  /*4350*/  ST.E.128 desc[UR60][R40.64], R12 ;  /* 0x0000000c28007985 */ /* 0x0041e4000c101d3c */
.L_x_10486:
[----:B------:R-:W-:Y:S05]  /*4360*/  BSYNC B1 ;  /* 0x0000000000017941 */ /* 0x000fea0003800000 */
.L_x_10485:
[----:B---3--:R-:W3:Y:S02]  /*4370*/  LDL R11, [R1] ;  /* 0x00000000010b7983 */ /* 0x008ee40000100800 */
[----:B---3--:R-:W-:-:S13]  /*4380*/  LOP3.LUT P2, RZ, R11, 0x1, RZ, 0xc0, !PT ;  /* 0x000000010bff7812 */ /* 0x008fda000784c0ff */
[----:B------:R-:W-:Y:S05]  /*4390*/  @P2 BRA `(.L_x_10484) ;  /* 0x0000001c00202947 */ /* 0x000fea0003800000 */
[----:B0---4-:R0:W3:Y:S01]  /*43a0*/  LDS.128 R12, [R91+0x2000] ;  /* 0x002000005b0c7984 */ /* 0x0110e20000000c00 */
[C---:B------:R-:W-:Y:S01]  /*43b0*/  LEA R36, P2, R2.reuse, R96, 0x1 ;  /* 0x0000006002247211 */ /* 0x040fe200078408ff */
[----:B------:R-:W-:Y:S03]  /*43c0*/  BSSY B1, `(.L_x_10489) ;  /* 0x0000030000017945 */ /* 0x000fe60003800000 */
[----:B-1----:R-:W-:Y:S02]  /*43d0*/  LEA.HI.X R37, R2, R97, R203, 0x1, P2 ;  /* 0x0000006102257211 */ /* 0x002fe400010f0ccb */
[----:B------:R-:W-:-:S13]  /*43e0*/  ISETP.GE.AND P2, PT, R205, R90, PT ;  /* 0x0000005acd00720c */ /* 0x000fda0003f46270 */
[----:B0-----:R-:W-:Y:S05]  /*43f0*/  @P2 BRA `(.L_x_10490) ;  /* 0x0000000000b02947 */ /* 0x001fea0003800000 */
[--C-:B------:R-:W-:Y:S01]  /*4400*/  SHF.R.U64 R38, R32, 0x10, R33.reuse ;  /* 0x0000001020267819 */ /* 0x100fe20000001221 */
[----:B---3--:R-:W-:Y:S01]  /*4410*/  IMAD.U32 R32, R14, 0x10000, RZ ;  /* 0x000100000e207824 */ /* 0x008fe200078e00ff */
[----:B------:R-:W-:Y:S02]  /*4420*/  SHF.R.U32.HI R39, RZ, 0x10, R33 ;  /* 0x00000010ff277819 */ /* 0x000fe40000011621 */
[--C-:B------:R-:W-:Y:S02]  /*4430*/  SHF.R.U64 R33, R34, 0x10, R35.reuse ;  /* 0x0000001022217819 */ /* 0x100fe40000001223 */
[----:B------:R-:W-:Y:S01]  /*4440*/  SHF.R.U32.HI R34, RZ, 0x10, R35 ;  /* 0x00000010ff227819 */ /* 0x000fe20000011623 */
[----:B------:R-:W-:Y:S01]  /*4450*/  IMAD.U32 R35, R13, 0x10000, RZ ;  /* 0x000100000d237824 */ /* 0x000fe200078e00ff */
[----:B------:R-:W-:Y:S02]  /*4460*/  PRMT R106, R106, 0x5410, R33 ;  /* 0x000054106a6a7816 */ /* 0x000fe40000000021 */
[----:B------:R-:W-:-:S02]  /*4470*/  PRMT R103, R103, 0x5410, R38 ;  /* 0x0000541067677816 */ /* 0x000fc40000000026 */
[----:B------:R-:W-:Y:S02]  /*4480*/  PRMT R107, R107, 0x5410, R34 ;  /* 0x000054106b6b7816 */ /* 0x000fe40000000022 */
[----:B------:R-:W-:Y:S01]  /*4490*/  LOP3.LUT R34, R13, 0xffff0000, RZ, 0xc0, !PT ;  /* 0xffff00000d227812 */ /* 0x000fe200078ec0ff */
[----:B------:R-:W-:Y:S01]  /*44a0*/  IMAD.U32 R13, R12, 0x10000, RZ ;  /* 0x000100000c0d7824 */ /* 0x000fe200078e00ff */
[C---:B------:R-:W-:Y:S01]  /*44b0*/  LOP3.LUT R40, R106.reuse, 0xffff0000, RZ, 0xc0, !PT ;  /* 0xffff00006a287812 */ /* 0x040fe200078ec0ff */
[----:B------:R-:W-:Y:S01]  /*44c0*/  IMAD.U32 R33, R107, 0x10000, RZ ;  /* 0x000100006b217824 */ /* 0x000fe200078e00ff */
[----:B------:R-:W-:Y:S01]  /*44d0*/  LOP3.LUT R38, R103, 0xffff0000, RZ, 0xc0, !PT ;  /* 0xffff000067267812 */ /* 0x000fe200078ec0ff */
[----:B------:R-:W-:Y:S01]  /*44e0*/  IMAD.U32 R106, R106, 0x10000, RZ ;  /* 0x000100006a6a7824 */ /* 0x000fe200078e00ff */
[----:B------:R-:W-:Y:S01]  /*44f0*/  PRMT R104, R104, 0x5410, R39 ;  /* 0x0000541068687816 */ /* 0x000fe20000000027 */
[----:B------:R-:W-:Y:S01]  /*4500*/  FMUL.FTZ R42, R34, R40 ;  /* 0x00000028222a7220 */ /* 0x000fe20000410000 */
[----:B------:R-:W-:Y:S01]  /*4510*/  LOP3.LUT R14, R14, 0xffff0000, RZ, 0xc0, !PT ;  /* 0xffff00000e0e7812 */ /* 0x000fe200078ec0ff */
[----:B------:R-:W-:Y:S01]  /*4520*/  FMUL.FTZ R41, R34, R38 ;  /* 0x0000002622297220 */ /* 0x000fe20000410000 */
[----:B------:R-:W-:Y:S01]  /*4530*/  LOP3.LUT R34, R12, 0xffff0000, RZ, 0xc0, !PT ;  /* 0xffff00000c227812 */ /* 0x000fe200078ec0ff */
[----:B------:R-:W-:-:S02]  /*4540*/  IMAD.U32 R39, R104, 0x10000, RZ ;  /* 0x0001000068277824 */ /* 0x000fc400078e00ff */
[C---:B------:R-:W-:Y:S01]  /*4550*/  FFMA.FTZ R12, R35.reuse, R38, -R42 ;  /* 0x00000026230c7223 */ /* 0x040fe2000001082a */
[----:B------:R-:W-:Y:S01]  /*4560*/  FFMA.FTZ R35, R35, R40, R41 ;  /* 0x0000002823237223 */ /* 0x000fe20000010029 */
[----:B------:R-:W-:Y:S01]  /*4570*/  LOP3.LUT R11, R15, 0xffff0000, RZ, 0xc0, !PT ;  /* 0xffff00000f0b7812 */ /* 0x000fe200078ec0ff */
[C---:B------:R-:W-:Y:S01]  /*4580*/  FMUL.FTZ R41, R14.reuse, R39 ;  /* 0x000000270e297220 */ /* 0x040fe20000410000 */
[----:B------:R-:W-:Y:S01]  /*4590*/  LOP3.LUT R38, R107, 0xffff0000, RZ, 0xc0, !PT ;  /* 0xffff00006b267812 */ /* 0x000fe200078ec0ff */
[-C--:B------:R-:W-:Y:S01]  /*45a0*/  FMUL.FTZ R43, R14, R33.reuse ;  /* 0x000000210e2b7220 */ /* 0x080fe20000410000 */
[----:B------:R-:W-:Y:S01]  /*45b0*/  LOP3.LUT R104, R104, 0xffff0000, RZ, 0xc0, !PT ;  /* 0xffff000068687812 */ /* 0x000fe200078ec0ff */
[----:B------:R-:W-:Y:S02]  /*45c0*/  IMAD.U32 R103, R103, 0x10000, RZ ;  /* 0x0001000067677824 */ /* 0x000fe400078e00ff */
[C---:B------:R-:W-:Y:S01]  /*45d0*/  FFMA.FTZ R41, R32.reuse, R33, R41 ;  /* 0x0000002120297223 */ /* 0x040fe20000010029 */
[----:B------:R-:W-:Y:S01]  /*45e0*/  FFMA.FTZ R14, R32, R39, -R43 ;  /* 0x00000027200e7223 */ /* 0x000fe2000001082b */
[C---:B------:R-:W-:Y:S01]  /*45f0*/  FMUL.FTZ R40, R11.reuse, R38 ;  /* 0x000000260b287220 */ /* 0x040fe20000410000 */
[----:B------:R-:W-:Y:S01]  /*4600*/  FMUL.FTZ R33, R11, R104 ;  /* 0x000000680b217220 */ /* 0x000fe20000410000 */
[----:B------:R-:W-:-:S02]  /*4610*/  IMAD.U32 R15, R15, 0x10000, RZ ;  /* 0x000100000f0f7824 */ /* 0x000fc400078e00ff */
[C---:B------:R-:W-:Y:S01]  /*4620*/  FMUL.FTZ R32, R34.reuse, R106 ;  /* 0x0000006a22207220 */ /* 0x040fe20000410000 */
[-C--:B------:R-:W-:Y:S01]  /*4630*/  FMUL.FTZ R11, R34, R103.reuse ;  /* 0x00000067220b7220 */ /* 0x080fe20000410000 */
[----:B------:R-:W-:Y:S01]  /*4640*/  F2FP.BF16.F32.PACK_AB R14, R41, R14 ;  /* 0x0000000e290e723e */ /* 0x000fe200000010ff */
[C---:B------:R-:W-:Y:S01]  /*4650*/  FFMA.FTZ R40, R15.reuse, R104, -R40 ;  /* 0x000000680f287223 */ /* 0x040fe20000010828 */
[----:B------:R-:W-:Y:S01]  /*4660*/  FFMA.FTZ R33, R15, R38, R33 ;  /* 0x000000260f217223 */ /* 0x000fe20000010021 */
[C---:B------:R-:W-:Y:S01]  /*4670*/  FFMA.FTZ R32, R13.reuse, R103, -R32 ;  /* 0x000000670d207223 */ /* 0x040fe20000010820 */
[----:B------:R-:W-:Y:S01]  /*4680*/  FFMA.FTZ R11, R13, R106, R11 ;  /* 0x0000006a0d0b7223 */ /* 0x000fe2000001000b */
[----:B------:R-:W-:Y:S02]  /*4690*/  F2FP.BF16.F32.PACK_AB R13, R35, R12 ;  /* 0x0000000c230d723e */ /* 0x000fe400000010ff */
[----:B------:R-:W-:Y:S02]  /*46a0*/  F2FP.BF16.F32.PACK_AB R15, R33, R40 ;  /* 0x00000028210f723e */ /* 0x000fe400000010ff */
[----:B------:R-:W-:-:S07]  /*46b0*/  F2FP.BF16.F32.PACK_AB R12, R11, R32 ;  /* 0x000000200b0c723e */ /* 0x000fce00000010ff */
.L_x_10490:
[----:B------:R-:W-:Y:S05]  /*46c0*/  BSYNC B1 ;  /* 0x0000000000017941 */ /* 0x000fea0003800000 */
.L_x_10489:
[----:B---3--:R0:W-:Y:S01]  /*46d0*/  ST.E.128 desc[UR60][R36.64], R12 ;  /* 0x0000000c24007985 */ /* 0x0081e2000c101d3c */
[----:B------:R-:W-:Y:S05]  /*46e0*/  BRA `(.L_x_10484) ;  /* 0x00000018004c7947 */ /* 0x000fea0003800000 */
.L_x_10466:
[----:B------:R-:W-:Y:S01]  /*46f0*/  VIADD R11, R200, 0x40 ;  /* 0x00000040c80b7836 */ /* 0x000fe20000000000 */
[----:B------:R-:W-:Y:S02]  /*4700*/  CS2R R38, SRZ ;  /* 0x0000000000267805 */ /* 0x000fe4000001ff00 */
[----:B------:R-:W-:Y:S02]  /*4710*/  CS2R R36, SRZ ;  /* 0x0000000000247805 */ /* 0x000fe4000001ff00 */
[----:B------:R-:W-:-:S04]  /*4720*/  ISETP.GE.AND P2, PT, R11, R94, PT ;  /* 0x0000005e0b00720c */ /* 0x000fc80003f46270 */
[----:B------:R-:W-:-:S13]  /*4730*/  ISETP.GE.OR P2, PT, R16, R90, P2 ;  /* 0x0000005a1000720c */ /* 0x000fda0001746670 */
[----:B------:R-:W-:-:S04]  /*4740*/  @!P2 IADD3 R33, P3, P4, R30, R12, R81 ;  /* 0x0000000c1e21a210 */ /* 0x000fc80007c7e051 */
[----:B------:R-:W-:Y:S02]  /*4750*/  @!P2 IADD3.X R32, R73, R95, R82, P3, P4 ;  /* 0x0000005f4920a210 */ /* 0x000fe40001fe8452 */
[----:B------:R-:W-:-:S04]  /*4760*/  @!P2 IADD3 R11, P3, P4, R58, R14, R79 ;  /* 0x0000000e3a0ba210 */ /* 0x000fc80007c7e04f */
[----:B------:R-:W-:Y:S02]  /*4770*/  @!P2 IADD3.X R42, R71, R0, R80, P3, P4 ;  /* 0x00000000472aa210 */ /* 0x000fe40001fe8450 */
[----:B------:R-:W-:-:S04]  /*4780*/  ISETP.GE.AND P3, PT, R200, R94, PT ;  /* 0x0000005ec800720c */ /* 0x000fc80003f66270 */
[----:B------:R-:W-:-:S13]  /*4790*/  ISETP.GE.OR P3, PT, R16, R90, P3 ;  /* 0x0000005a1000720c */ /* 0x000fda0001f66670 */
[----:B------:R-:W-:Y:S01]  /*47a0*/  @!P3 IADD3 R15, P4, R30, R12, RZ ;  /* 0x0000000c1e0fb210 */ /* 0x000fe20007f9e0ff */
[----:B------:R-:W0:Y:S04]  /*47b0*/  @!P3 LDC.64 R40, c[0x0][0x400] ;  /* 0x00010000ff28bb82 */ /* 0x000e280000000a00 */
[----:B------:R-:W-:-:S04]  /*47c0*/  @!P3 IMAD.X R34, R95, 0x1, R73, P4 ;  /* 0x000000015f22b824 */ /* 0x000fc800020e0649 */
[----:B------:R-:W1:Y:S02]  /*47d0*/  @!P3 LDC.64 R12, c[0x0][0x3e8] ;  /* 0x0000fa00ff0cbb82 */ /* 0x000e640000000a00 */
[----:B-1----:R-:W-:-:S04]  /*47e0*/  @!P3 LEA R12, P4, R15, R12, 0x1 ;  /* 0x0000000c0f0cb211 */ /* 0x002fc800078808ff */
[----:B------:R-:W-:Y:S02]  /*47f0*/  @!P3 LEA.HI.X R13, R15, R13, R34, 0x1, P4 ;  /* 0x0000000d0f0db211 */ /* 0x000fe400020f0c22 */
[----:B------:R-:W-:Y:S02]  /*4800*/  CS2R R34, SRZ ;  /* 0x0000000000227805 */ /* 0x000fe4000001ff00 */
[----:B------:R-:W-:-:S05]  /*4810*/  @!P3 IADD3 R14, P4, R58, R14, RZ ;  /* 0x0000000e3a0eb210 */ /* 0x000fca0007f9e0ff */
[----:B------:R-:W-:Y:S01]  /*4820*/  @!P3 IMAD.X R0, R0, 0x1, R71, P4 ;  /* 0x000000010000b824 */ /* 0x000fe200020e0647 */
[----:B0-----:R-:W-:-:S04]  /*4830*/  @!P3 LEA R40, P4, R14, R40, 0x1 ;  /* 0x000000280e28b211 */ /* 0x001fc800078808ff */
[----:B------:R-:W-:Y:S02]  /*4840*/  @!P3 LEA.HI.X R41, R14, R41, R0, 0x1, P4 ;  /* 0x000000290e29b211 */ /* 0x000fe400020f0c00 */
[----:B------:R-:W0:Y:S03]  /*4850*/  @!P2 LDC.64 R14, c[0x0][0x3e8] ;  /* 0x0000fa00ff0eab82 */ /* 0x000e260000000a00 */
[----:B------:R-:W2:Y:S01]  /*4860*/  @!P3 LDG.E.128 R36, desc[UR60][R40.64] ;  /* 0x0000003c2824b981 */ /* 0x000ea2000c1e1d00 */
[----:B0-----:R-:W-:-:S04]  /*4870*/  @!P2 LEA R14, P4, R33, R14, 0x1 ;  /* 0x0000000e210ea211 */ /* 0x001fc800078808ff */
[----:B------:R-:W-:Y:S02]  /*4880*/  @!P2 LEA.HI.X R15, R33, R15, R32, 0x1, P4 ;  /* 0x0000000f210fa211 */ /* 0x000fe400020f0c20 */
[----:B------:R-:W-:-:S06]  /*4890*/  CS2R R32, SRZ ;  /* 0x0000000000207805 */ /* 0x000fcc000001ff00 */
[----:B------:R0:W3:Y:S02]  /*48a0*/  @!P3 LDG.E.128 R32, desc[UR60][R12.64] ;  /* 0x0000003c0c20b981 */ /* 0x0000e4000c1e1d00 */
[----:B0-----:R-:W0:Y:S01]  /*48b0*/  @!P2 LDC.64 R12, c[0x0][0x400] ;  /* 0x00010000ff0cab82 */ /* 0x001e220000000a00 */
[----:B------:R-:W-:Y:S02]  /*48c0*/  CS2R R40, SRZ ;  /* 0x0000000000287805 */ /* 0x000fe4000001ff00 */
[----:B------:R-:W-:Y:S02]  /*48d0*/  CS2R R46, SRZ ;  /* 0x00000000002e7805 */ /* 0x000fe4000001ff00 */
[----:B------:R-:W-:Y:S02]  /*48e0*/  CS2R R44, SRZ ;  /* 0x00000000002c7805 */ /* 0x000fe4000001ff00 */
[----:B0-----:R-:W-:-:S04]  /*48f0*/  @!P2 LEA R12, P3, R11, R12, 0x1 ;  /* 0x0000000c0b0ca211 */ /* 0x001fc800078608ff */
[----:B------:R-:W-:Y:S02]  /*4900*/  @!P2 LEA.HI.X R13, R11, R13, R42, 0x1, P3 ;  /* 0x0000000d0b0da211 */ /* 0x000fe400018f0c2a */
[----:B------:R-:W-:-:S03]  /*4910*/  CS2R R42, SRZ ;  /* 0x00000000002a7805 */ /* 0x000fc6000001ff00 */
[----:B------:R2:W4:Y:S04]  /*4920*/  @!P2 LDG.E.128 R44, desc[UR60][R12.64] ;  /* 0x0000003c0c2ca981 */ /* 0x000528000c1e1d00 */
[----:B------:R-:W5:Y:S01]  /*4930*/  @!P2 LDG.E.128 R40, desc[UR60][R14.64] ;  /* 0x0000003c0e28a981 */ /* 0x000f62000c1e1d00 */
[----:B------:R-:W-:Y:S02]  /*4940*/  ISETP.NE.AND P3, PT, R206, 0x3, PT ;  /* 0x00000003ce00780c */ /* 0x000fe40003f65270 */
[----:B------:R-:W-:Y:S01]  /*4950*/  ISETP.GE.AND P2, PT, R16, R90, PT ;  /* 0x0000005a1000720c */ /* 0x000fe20003f46270 */
[----:B--2---:R-:W-:Y:S02]  /*4960*/  IMAD.MOV.U32 R12, RZ, RZ, R39 ;  /* 0x000000ffff0c7224 */ /* 0x004fe400078e0027 */
[----:B------:R-:W-:-:S05]  /*4970*/  IMAD.MOV.U32 R13, RZ, RZ, R36 ;  /* 0x000000ffff0d7224 */ /* 0x000fca00078e0024 */
[----:B------:R-:W-:Y:S01]  /*4980*/  PRMT R114, R114, 0x5410, R13 ;  /* 0x0000541072727816 */ /* 0x000fe2000000000d */
[----:B---3--:R-:W-:Y:S02]  /*4990*/  IMAD.MOV.U32 R0, RZ, RZ, R34 ;  /* 0x000000ffff007224 */ /* 0x008fe400078e0022 */
[----:B------:R-:W-:Y:S02]  /*49a0*/  IMAD.MOV.U32 R11, RZ, RZ, R35 ;  /* 0x000000ffff0b7224 */ /* 0x000fe400078e0023 */
        /* <DEDUP_REMOVED lines=16> */
[----:B----4-:R-:W-:Y:S02]  /*4ab0*/  IMAD.MOV.U32 R13, RZ, RZ, R46 ;  /* 0x000000ffff0d7224 */ /* 0x010fe400078e002e */
[----:B------:R-:W-:Y:S01]  /*4ac0*/  IMAD.MOV.U32 R12, RZ, RZ, R47 ;  /* 0x000000ffff0c7224 */ /* 0x000fe200078e002f */
[----:B------:R-:W-:Y:S01]  /*4ad0*/  PRMT R108, R0, 0x5410, R11 ;  /* 0x00005410006c7816 */ /* 0x000fe2000000000b */
[----:B------:R-:W-:-:S02]  /*4ae0*/  IMAD.MOV.U32 R11, RZ, RZ, R44 ;  /* 0x000000ffff0b7224 */ /* 0x000fc400078e002c */
[----:B------:R-:W-:Y:S01]  /*4af0*/  IMAD.MOV.U32 R0, RZ, RZ, R45 ;  /* 0x000000ffff007224 */ /* 0x000fe200078e002d */
[----:B------:R-:W-:Y:S02]  /*4b00*/  PRMT R109, R12, 0x5410, R13 ;  /* 0x000054100c6d7816 */ /* 0x000fe4000000000d */
[----:B------:R-:W-:Y:S02]  /*4b10*/  PRMT R110, R110, 0x5410, R11 ;  /* 0x000054106e6e7816 */ /* 0x000fe4000000000b */
[----:B------:R-:W-:Y:S01]  /*4b20*/  PRMT R111, R111, 0x5410, R0 ;  /* 0x000054106f6f7816 */ /* 0x000fe20000000000 */
[----:B------:R-:W-:Y:S06]  /*4b30*/  @!P3 BRA `(.L_x_10491) ;  /* 0x000000000004b947 */ /* 0x000fec0003800000 */
[----:B------:R-:W-:Y:S01]  /*4b40*/  BPT.TRAP 0x1 ;  /* 0x000000040000795c */ /* 0x000fe20000300000 */
.L_x_10491:
[----:B------:R-:W-:Y:S01]  /*4b50*/  IMAD R0, R18, 0x8, R19 ;  /* 0x0000000812007824 */ /* 0x000fe200078e0213 */
[----:B------:R-:W-:Y:S01]  /*4b60*/  SHF.L.U32 R95, R204, 0x1f, RZ ;  /* 0x0000001fcc5f7819 */ /* 0x000fe200000006ff */
[----:B------:R-:W0:Y:S01]  /*4b70*/  LDC R98, c[0x0][0x2f4] ;  /* 0x0000bd00ff627b82 */ /* 0x000e220000000800 */
[----:B------:R-:W-:Y:S02]  /*4b80*/  BSSY B1, `(.L_x_10492) ;  /* 0x0000003000017945 */ /* 0x000fe40003800000 */
[----:B------:R-:W1:Y:S02]  /*4b90*/  SYNCS.PHASECHK.TRANS64.TRYWAIT P4, [R0+URZ+0x32490], R95 ;  /* 0x0324905f000075a7 */ /* 0x000e64000808017f */
[----:B-1----:R-:W-:Y:S05]  /*4ba0*/  @!P4 BRA `(.L_x_10493) ;  /* 0x000001840038c947 */ /* 0x002fea0003800000 */
.L_x_10745:
[----:B------:R-:W-:Y:S05]  /*4bb0*/  BSYNC B1 ;  /* 0x0000000000017941 */ /* 0x000fea0003800000 */
.L_x_10492:
[----:B------:R-:W-:Y:S01]  /*4bc0*/  UMOV UR4, 0xffffffff ;  /* 0xffffffff00047882 */ /* 0x000fe20000000000 */
[----:B0-----:R-:W-:Y:S02]  /*4bd0*/  IMAD.IADD R100, R98, 0x1, -R78 ;  /* 0x0000000162647824 */ /* 0x001fe400078e0a4e */
[----:B------:R-:W-:Y:S05]  /*4be0*/  BRA.DIV UR4, `(.L_x_10494) ;  /* 0x00000186043c7947 */ /* 0x000fea000b800000 */
[----:B------:R0:W2:Y:S04]  /*4bf0*/  SHFL.IDX PT, R99, R97, RZ, 0x1c1f ;  /* 0x001c1fff61637589 */ /* 0x0000a800000e0000 */
[----:B------:R0:W3:Y:S02]  /*4c00*/  SHFL.IDX PT, R11, R96, RZ, 0x1c1f ;  /* 0x001c1fff600b7589 */ /* 0x0000e400000e0000 */
.L_x_10749:
        /* <DEDUP_REMOVED lines=10> */
[----:B------:R-:W-:-:S05]  /*4cb0*/  LEA.HI.SX32 R13, R13, R70, 0x1c ;  /* 0x000000460d0d7211 */ /* 0x000fca00078fe2ff */
[----:B------:R-:W-:-:S05]  /*4cc0*/  IMAD.SHL.U32 R101, R13, 0x8, RZ ;  /* 0x000000080d657824 */ /* 0x000fca00078e00ff */
[----:B------:R-:W-:-:S04]  /*4cd0*/  LOP3.LUT R12, R66, 0x38, R101, 0xf8, !PT ;  /* 0x00000038420c7812 */ /* 0x000fc800078ef865 */
[----:B------:R-:W-:-:S05]  /*4ce0*/  LOP3.LUT R12, R12, R63, RZ, 0x3c, !PT ;  /* 0x0000003f0c0c7212 */ /* 0x000fca00078e3cff */
[----:B----4-:R-:W-:Y:S02]  /*4cf0*/  IMAD R13, R14, 0x200, R12 ;  /* 0x000002000e0d7824 */ /* 0x010fe400078e020c */
[C---:B------:R-:W-:Y:S02]  /*4d00*/  IMAD R12, R18.reuse, 0x1800, R4 ;  /* 0x00001800120c7824 */ /* 0x040fe400078e0204 */
[----:B------:R-:W-:Y:S02]  /*4d10*/  IMAD R52, R18, 0x1800, R13 ;  /* 0x0000180012347824 */ /* 0x000fe400078e020d */
[--C-:B------:R-:W-:Y:S02]  /*4d20*/  IMAD R12, R12, 0x2, R19.reuse ;  /* 0x000000020c0c7824 */ /* 0x100fe400078e0213 */
[----:B------:R-:W-:-:S04]  /*4d30*/  IMAD R52, R52, 0x2, R19 ;  /* 0x0000000234347824 */ /* 0x000fc800078e0213 */
[----:B------:R-:W2:Y:S04]  /*4d40*/  LDS.128 R12, [R12+0x1c400] ;  /* 0x01c400000c0c7984 */ /* 0x000ea80000000c00 */
[----:B------:R-:W3:Y:S01]  /*4d50*/  LDS.128 R52, [R52+0x1c400] ;  /* 0x01c4000034347984 */ /* 0x000ee20000000c00 */
[----:B------:R-:W-:Y:S05]  /*4d60*/  @P2 BRA `(.L_x_10498) ;  /* 0x0000000400742947 */ /* 0x000fea0003800000 */
[----:B------:R-:W-:Y:S02]  /*4d70*/  SHF.R.U64 R103, R32, 0x10, R33 ;  /* 0x0000001020677819 */ /* 0x000fe40000001221 */
[--C-:B------:R-:W-:Y:S02]  /*4d80*/  SHF.R.U64 R32, R34, 0x10, R35.reuse ;  /* 0x0000001022207819 */ /* 0x100fe40000001223 */
[----:B------:R-:W-:Y:S02]  /*4d90*/  SHF.R.U32.HI R104, RZ, 0x10, R35 ;  /* 0x00000010ff687819 */ /* 0x000fe40000011623 */
[----:B------:R-:W-:Y:S02]  /*4da0*/  SHF.R.U32.HI R35, RZ, 0x10, R37 ;  /* 0x00000010ff237819 */ /* 0x000fe40000011625 */
[----:B------:R-:W-:Y:S02]  /*4db0*/  SHF.R.U32.HI R102, RZ, 0x10, R33 ;  /* 0x00000010ff667819 */ /* 0x000fe40000011621 */
[----:B------:R-:W-:-:S02]  /*4dc0*/  SHF.R.U64 R34, R36, 0x10, R37 ;  /* 0x0000001024227819 */ /* 0x000fc40000001225 */
[C---:B------:R-:W-:Y:S02]  /*4dd0*/  PRMT R37, R105.reuse, 0x5410, R35 ;  /* 0x0000541069257816 */ /* 0x040fe40000000023 */
[----:B------:R-:W-:Y:S01]  /*4de0*/  PRMT R36, R105, 0x5432, R102 ;  /* 0x0000543269247816 */ /* 0x000fe20000000066 */
[----:B---3--:R-:W-:Y:S01]  /*4df0*/  IMAD.U32 R105, R53, 0x10000, RZ ;  /* 0x0001000035697824 */ /* 0x008fe200078e00ff */
[--C-:B------:R-:W-:Y:S01]  /*4e00*/  SHF.R.U64 R33, R38, 0x10, R39.reuse ;  /* 0x0000001026217819 */ /* 0x100fe20000001227 */
[C---:B------:R-:W-:Y:S01]  /*4e10*/  IMAD.U32 R35, R37.reuse, 0x10000, RZ ;  /* 0x0001000025237824 */ /* 0x040fe200078e00ff */
[----:B------:R-:W-:Y:S01]  /*4e20*/  LOP3.LUT R37, R37, 0xffff0000, RZ, 0xc0, !PT ;  /* 0xffff000025257812 */ /* 0x000fe200078ec0ff */
[C---:B------:R-:W-:Y:S01]  /*4e30*/  IMAD.U32 R102, R36.reuse, 0x10000, RZ ;  /* 0x0001000024667824 */ /* 0x040fe200078e00ff */
[----:B------:R-:W-:Y:S01]  /*4e40*/  LOP3.LUT R36, R36, 0xffff0000, RZ, 0xc0, !PT ;  /* 0xffff000024247812 */ /* 0x000fe200078ec0ff */
[----:B--2---:R-:W-:Y:S02]  /*4e50*/  IMAD.U32 R38, R13, 0x10000, RZ ;  /* 0x000100000d267824 */ /* 0x004fe400078e00ff */
[C---:B------:R-:W-:Y:S01]  /*4e60*/  FMUL.FTZ R106, R105.reuse, R35 ;  /* 0x00000023696a7220 */ /* 0x040fe20000410000 */
[----:B------:R-:W-:Y:S01]  /*4e70*/  FMUL.FTZ R105, R105, R102 ;  /* 0x0000006669697220 */ /* 0x000fe20000410000 */
[----:B------:R-:W-:-:S02]  /*4e80*/  SHF.R.U32.HI R39, RZ, 0x10, R39 ;  /* 0x00000010ff277819 */ /* 0x000fc40000011627 */
[C---:B------:R-:W-:Y:S01]  /*4e90*/  FFMA.FTZ R102, R38.reuse, R102, -R106 ;  /* 0x0000006626667223 */ /* 0x040fe2000001086a */
[----:B------:R-:W-:Y:S01]  /*4ea0*/  FFMA.FTZ R38, R38, R35, R105 ;  /* 0x0000002326267223 */ /* 0x000fe20000010069 */
[----:B------:R-:W-:Y:S02]  /*4eb0*/  LOP3.LUT R105, R53, 0xffff0000, RZ, 0xc0, !PT ;  /* 0xffff000035697812 */ /* 0x000fe400078ec0ff */
[----:B------:R-:W-:Y:S02]  /*4ec0*/  LOP3.LUT R35, R13, 0xffff0000, RZ, 0xc0, !PT ;  /* 0xffff00000d237812 */ /* 0x000fe400078ec0ff */
[----:B------:R-:W-:Y:S01]  /*4ed0*/  PRMT R104, R113, 0x5432, R104 ;  /* 0x0000543271687816 */ /* 0x000fe20000000068 */
[CC--:B------:R-:W-:Y:S01]  /*4ee0*/  FMUL.FTZ R53, R105.reuse, R37.reuse ;  /* 0x0000002569357220 */ /* 0x0c0fe20000410000 */
[-C--:B------:R-:W-:Y:S01]  /*4ef0*/  FMUL.FTZ R13, R105, R36.reuse ;  /* 0x00000024690d7220 */ /* 0x080fe20000410000 */
[C---:B------:R-:W-:Y:S01]  /*4f00*/  IMAD.U32 R105, R55.reuse, 0x10000, RZ ;  /* 0x0001000037697824 */ /* 0x040fe200078e00ff */
[----:B------:R-:W-:Y:S01]  /*4f10*/  LOP3.LUT R55, R55, 0xffff0000, RZ, 0xc0, !PT ;  /* 0xffff000037377812 */ /* 0x000fe200078ec0ff */
[----:B------:R-:W-:Y:S01]  /*4f20*/  FFMA.FTZ R36, R35, R36, -R53 ;  /* 0x0000002423247223 */ /* 0x000fe20000010835 */
[----:B------:R-:W-:Y:S01]  /*4f30*/  PRMT R53, R111, 0x5410, R103 ;  /* 0x000054106f357816 */ /* 0x000fe20000000067 */
[----:B------:R-:W-:Y:S01]  /*4f40*/  FFMA.FTZ R35, R35, R37, R13 ;  /* 0x0000002523237223 */ /* 0x000fe2000001000d */
[----:B------:R-:W-:Y:S01]  /*4f50*/  PRMT R103, R112, 0x5410, R39 ;  /* 0x0000541070677816 */ /* 0x000fe20000000027 */
[C---:B------:R-:W-:Y:S01]  /*4f60*/  IMAD.U32 R39, R104.reuse, 0x10000, RZ ;  /* 0x0001000068277824 */ /* 0x040fe200078e00ff */
[----:B------:R-:W-:Y:S01]  /*4f70*/  LOP3.LUT R104, R104, 0xffff0000, RZ, 0xc0, !PT ;  /* 0xffff000068687812 */ /* 0x000fe200078ec0ff */
[----:B------:R-:W-:Y:S01]  /*4f80*/  IMAD.U32 R37, R15, 0x10000, RZ ;  /* 0x000100000f257824 */ /* 0x000fe200078e00ff */
[----:B------:R-:W-:Y:S01]  /*4f90*/  PRMT R34, R114, 0x5432, R34 ;  /* 0x0000543272227816 */ /* 0x000fe20000000022 */
[C---:B------:R-:W-:Y:S01]  /*4fa0*/  IMAD.U32 R13, R103.reuse, 0x10000, RZ ;  /* 0x00010000670d7824 */ /* 0x040fe200078e00ff */
[----:B------:R-:W-:-:S02]  /*4fb0*/  LOP3.LUT R103, R103, 0xffff0000, RZ, 0xc0, !PT ;  /* 0xffff000067677812 */ /* 0x000fc400078ec0ff */
[----:B------:R-:W-:Y:S01]  /*4fc0*/  PRMT R33, R110, 0x5410, R33 ;  /* 0x000054106e217816 */ /* 0x000fe20000000021 */
[C---:B------:R-:W-:Y:S01]  /*4fd0*/  FMUL.FTZ R106, R105.reuse, R13 ;  /* 0x0000000d696a7220 */ /* 0x040fe20000410000 */
[-C--:B------:R-:W-:Y:S01]  /*4fe0*/  FMUL.FTZ R105, R105, R39.reuse ;  /* 0x0000002769697220 */ /* 0x080fe20000410000 */
[----:B------:R-:W-:Y:S02]  /*4ff0*/  PRMT R32, R112, 0x5432, R32 ;  /* 0x0000543270207816 */ /* 0x000fe40000000020 */
        /* <DEDUP_REMOVED lines=14> */
[----:B------:R-:W-:Y:S01]  /*50e0*/  F2FP.BF16.F32.PACK_AB R36, R36, R102 ;  /* 0x000000662424723e */ /* 0x000fe200000010ff */
        /* <DEDUP_REMOVED lines=24> */
[----:B------:R-:W-:Y:S01]  /*5270*/  F2FP.BF16.F32.PACK_AB R37, R13, R37 ;  /* 0x000000250d25723e */ /* 0x000fe200000010ff */
[----:B------:R-:W-:Y:S02]  /*5280*/  IMAD.MOV.U32 R13, RZ, RZ, R36 ;  /* 0x000000ffff0d7224 */ /* 0x000fe400078e0024 */
[C---:B------:R-:W-:Y:S01]  /*5290*/  FFMA.FTZ R52, R14.reuse, R32, -R52 ;  /* 0x000000200e347223 */ /* 0x040fe20000010834 */
[----:B------:R-:W-:Y:S01]  /*52a0*/  FFMA.FTZ R54, R14, R33, R54 ;  /* 0x000000210e367223 */ /* 0x000fe20000010036 */
[----:B------:R-:W-:Y:S01]  /*52b0*/  F2FP.BF16.F32.PACK_AB R34, R34, R104 ;  /* 0x000000682222723e */ /* 0x000fe200000010ff */
[----:B------:R-:W-:Y:S01]  /*52c0*/  IMAD.MOV.U32 R53, RZ, RZ, R35 ;  /* 0x000000ffff357224 */ /* 0x000fe200078e0023 */
[----:B------:R-:W-:Y:S01]  /*52d0*/  F2FP.BF16.F32.PACK_AB R15, R15, R39 ;  /* 0x000000270f0f723e */ /* 0x000fe200000010ff */
[----:B------:R-:W-:Y:S01]  /*52e0*/  IMAD.MOV.U32 R55, RZ, RZ, R37 ;  /* 0x000000ffff377224 */ /* 0x000fe200078e0025 */
[----:B------:R-:W-:Y:S01]  /*52f0*/  F2FP.BF16.F32.PACK_AB R103, R52, R103 ;  /* 0x000000673467723e */ /* 0x000fe200000010ff */
[----:B------:R-:W-:Y:S01]  /*5300*/  IMAD.MOV.U32 R52, RZ, RZ, R34 ;  /* 0x000000ffff347224 */ /* 0x000fe200078e0022 */
[----:B------:R-:W-:-:S02]  /*5310*/  F2FP.BF16.F32.PACK_AB R12, R12, R106 ;  /* 0x0000006a0c0c723e */ /* 0x000fc400000010ff */
[----:B------:R-:W-:Y:S01]  /*5320*/  F2FP.BF16.F32.PACK_AB R54, R54, R105 ;  /* 0x000000693636723e */ /* 0x000fe200000010ff */
[----:B------:R-:W-:-:S07]  /*5330*/  IMAD.MOV.U32 R14, RZ, RZ, R103 ;  /* 0x000000ffff0e7224 */ /* 0x000fce00078e0067 */
.L_x_10498:
[----:B------:R-:W-:Y:S05]  /*5340*/  BSYNC B2 ;  /* 0x0000000000027941 */ /* 0x000fea0003800000 */
.L_x_10497:
[----:B------:R-:W-:Y:S01]  /*5350*/  ISETP.GE.AND P4, PT, R101, R98, PT ;  /* 0x000000626500720c */ /* 0x000fe20003f86270 */
[----:B------:R-:W-:Y:S01]  /*5360*/  IMAD.MOV.U32 R32, RZ, RZ, R11 ;  /* 0x000000ffff207224 */ /* 0x000fe200078e000b */
[----:B--2---:R4:W-:Y:S01]  /*5370*/  ST.E.128 desc[UR60][R90.64], R12 ;  /* 0x0000000c5a007985 */ /* 0x0049e2000c101d3c */
[----:B------:R-:W-:-:S10]  /*5380*/  IMAD.MOV.U32 R33, RZ, RZ, R99 ;  /* 0x000000ffff217224 */ /* 0x000fd400078e0063 */
[----:B------:R-:W-:-:S05]  /*5390*/  @!P4 IMAD.WIDE R32, R101, 0x2, R32 ;  /* 0x000000026520c825 */ /* 0x000fca00078e0220 */
[----:B---3--:R4:W-:Y:S02]  /*53a0*/  @!P4 ST.E.128 desc[UR60][R32.64], R52 ;  /* 0x000000342000c985 */ /* 0x0089e4000c101d3c */
.L_x_10496:
[----:B------:R-:W-:Y:S05]  /*53b0*/  BSYNC B1 ;  /* 0x0000000000017941 */ /* 0x000fea0003800000 */
.L_x_10495:
[----:B------:R-:W-:-:S03]  /*53c0*/  UMOV UR4, 0xffffffff ;  /* 0xffffffff00047882 */ /* 0x000fc60000000000 */
[----:B------:R-:W-:Y:S05]  /*53d0*/  BRA.DIV UR4, `(.L_x_10499) ;  /* 0x0000017e048c7947 */ /* 0x000fea000b800000 */
[----:B0-----:R-:W0:Y:S04]  /*53e0*/  SHFL.IDX PT, R97, R97, 0x1, 0x1c1f ;  /* 0x003c1f0061617f89 */ /* 0x001e2800000e0000 */
[----:B------:R-:W0:Y:S02]  /*53f0*/  SHFL.IDX PT, R96, R96, 0x1, 0x1c1f ;  /* 0x003c1f0060607f89 */ /* 0x000e2400000e0000 */
.L_x_10753:
[----:B---3--:R-:W-:-:S05]  /*5400*/  VIADD R11, R200, 0x40 ;  /* 0x00000040c80b7836 */ /* 0x008fca0000000000 */
[----:B------:R-:W-:-:S13]  /*5410*/  ISETP.GE.OR P4, PT, R11, R94, P1 ;  /* 0x0000005e0b00720c */ /* 0x000fda0000f86670 */
[----:B------:R-:W-:Y:S05]  /*5420*/  @P4 BRA `(.L_x_10484) ;  /* 0x0000000800fc4947 */ /* 0x000fea0003800000 */
[----:B----4-:R-:W3:Y:S01]  /*5430*/  LDL R13, [R1+0x5c] ;  /* 0x00005c00010d7983 */ /* 0x010ee20000100800 */
[----:B------:R-:W-:Y:S01]  /*5440*/  SEL R100, R78, R100, !P0 ;  /* 0x000000644e647207 */ /* 0x000fe20004000000 */
[C---:B------:R-:W-:Y:S01]  /*5450*/  VIADD R14, R200.reuse, 0x40 ;  /* 0x00000040c80e7836 */ /* 0x040fe20000000000 */
        /* <DEDUP_REMOVED lines=15> */
[----:B---3--:R-:W-:Y:S02]  /*5550*/  IMAD.IADD R13, R13, 0x1, R12 ;  /* 0x000000010d0d7824 */ /* 0x008fe400078e020c */
[C---:B------:R-:W-:Y:S02]  /*5560*/  IMAD R12, R18.reuse, 0x1800, R65 ;  /* 0x00001800120c7824 */ /* 0x040fe400078e0241 */
[----:B------:R-:W-:Y:S02]  /*5570*/  IMAD R32, R18, 0x1800, R13 ;  /* 0x0000180012207824 */ /* 0x000fe400078e020d */
[--C-:B------:R-:W-:Y:S02]  /*5580*/  IMAD R12, R12, 0x2, R19.reuse ;  /* 0x000000020c0c7824 */ /* 0x100fe400078e0213 */
[----:B------:R-:W-:-:S04]  /*5590*/  IMAD R32, R32, 0x2, R19 ;  /* 0x0000000220207824 */ /* 0x000fc800078e0213 */
[----:B------:R-:W0:Y:S04]  /*55a0*/  LDS.128 R12, [R12+0x1c400] ;  /* 0x01c400000c0c7984 */ /* 0x000e280000000c00 */
[----:B------:R-:W3:Y:S01]  /*55b0*/  LDS.128 R32, [R32+0x1c400] ;  /* 0x01c4000020207984 */ /* 0x000ee20000000c00 */
[----:B------:R-:W-:Y:S05]  /*55c0*/  @P2 BRA `(.L_x_10501) ;  /* 0x0000000400682947 */ /* 0x000fea0003800000 */
[----:B------:R-:W-:Y:S01]  /*55d0*/  SHF.R.U32.HI R52, RZ, 0x10, R45 ;  /* 0x00000010ff347819 */ /* 0x000fe2000001162d */
[----:B---3--:R-:W-:Y:S01]  /*55e0*/  IMAD.U32 R53, R33, 0x10000, RZ ;  /* 0x0001000021357824 */ /* 0x008fe200078e00ff */
[----:B------:R-:W-:Y:S01]  /*55f0*/  SHF.R.U32.HI R39, RZ, 0x10, R41 ;  /* 0x00000010ff277819 */ /* 0x000fe20000011629 */
[----:B0-----:R-:W-:Y:S01]  /*5600*/  IMAD.U32 R55, R15, 0x10000, RZ ;  /* 0x000100000f377824 */ /* 0x001fe200078e00ff */
[----:B------:R-:W-:Y:S02]  /*5610*/  PRMT R52, R111, 0x5432, R52 ;  /* 0x000054326f347816 */ /* 0x000fe40000000034 */
[----:B------:R-:W-:Y:S02]  /*5620*/  PRMT R39, R108, 0x5410, R39 ;  /* 0x000054106c277816 */ /* 0x000fe40000000027 */
[----:B------:R-:W-:Y:S01]  /*5630*/  SHF.R.U64 R38, R42, 0x10, R43 ;  /* 0x000000102a267819 */ /* 0x000fe2000000122b */
[----:B------:R-:W-:Y:S01]  /*5640*/  IMAD.U32 R42, R52, 0x10000, RZ ;  /* 0x00010000342a7824 */ /* 0x000fe200078e00ff */
[----:B------:R-:W-:Y:S01]  /*5650*/  SHF.R.U64 R40, R40, 0x10, R41 ;  /* 0x0000001028287819 */ /* 0x000fe20000001229 */
[----:B------:R-:W-:Y:S01]  /*5660*/  IMAD.U32 R41, R39, 0x10000, RZ ;  /* 0x0001000027297824 */ /* 0x000fe200078e00ff */
[----:B------:R-:W-:Y:S01]  /*5670*/  SHF.R.U64 R44, R44, 0x10, R45 ;  /* 0x000000102c2c7819 */ /* 0x000fe2000000122d */
[----:B------:R-:W-:-:S02]  /*5680*/  IMAD.U32 R45, R13, 0x10000, RZ ;  /* 0x000100000d2d7824 */ /* 0x000fc400078e00ff */
[CC--:B------:R-:W-:Y:S01]  /*5690*/  FMUL.FTZ R54, R53.reuse, R42.reuse ;  /* 0x0000002a35367220 */ /* 0x0c0fe20000410000 */
[-C--:B------:R-:W-:Y:S01]  /*56a0*/  FMUL.FTZ R53, R53, R41.reuse ;  /* 0x0000002935357220 */ /* 0x080fe20000410000 */
[----:B------:R-:W-:Y:S02]  /*56b0*/  LOP3.LUT R33, R33, 0xffff0000, RZ, 0xc0, !PT ;  /* 0xffff000021217812 */ /* 0x000fe400078ec0ff */
[C---:B------:R-:W-:Y:S01]  /*56c0*/  FFMA.FTZ R54, R45.reuse, R41, -R54 ;  /* 0x000000292d367223 */ /* 0x040fe20000010836 */
[----:B------:R-:W-:Y:S01]  /*56d0*/  LOP3.LUT R52, R52, 0xffff0000, RZ, 0xc0, !PT ;  /* 0xffff000034347812 */ /* 0x000fe200078ec0ff */
[----:B------:R-:W-:Y:S01]  /*56e0*/  FFMA.FTZ R53, R45, R42, R53 ;  /* 0x0000002a2d357223 */ /* 0x000fe20000010035 */
[--C-:B------:R-:W-:Y:S02]  /*56f0*/  SHF.R.U64 R46, R46, 0x10, R47.reuse ;  /* 0x000000102e2e7819 */ /* 0x100fe4000000122f */
[----:B------:R-:W-:Y:S01]  /*5700*/  LOP3.LUT R41, R39, 0xffff0000, RZ, 0xc0, !PT ;  /* 0xffff000027297812 */ /* 0x000fe200078ec0ff */
[----:B------:R-:W-:Y:S01]  /*5710*/  FMUL.FTZ R42, R33, R52 ;  /* 0x00000034212a7220 */ /* 0x000fe20000410000 */
[----:B------:R-:W-:-:S02]  /*5720*/  SHF.R.U32.HI R47, RZ, 0x10, R47 ;  /* 0x00000010ff2f7819 */ /* 0x000fc4000001162f */
[----:B------:R-:W-:Y:S01]  /*5730*/  SHF.R.U32.HI R43, RZ, 0x10, R43 ;  /* 0x00000010ff2b7819 */ /* 0x000fe2000001162b */
[-C--:B------:R-:W-:Y:S01]  /*5740*/  FMUL.FTZ R33, R33, R41.reuse ;  /* 0x0000002921217220 */ /* 0x080fe20000410000 */
[----:B------:R-:W-:Y:S01]  /*5750*/  LOP3.LUT R39, R13, 0xffff0000, RZ, 0xc0, !PT ;  /* 0xffff00000d277812 */ /* 0x000fe200078ec0ff */
[----:B------:R-:W-:Y:S01]  /*5760*/  IMAD.U32 R13, R12, 0x10000, RZ ;  /* 0x000100000c0d7824 */ /* 0x000fe200078e00ff */
[----:B------:R-:W-:Y:S02]  /*5770*/  PRMT R47, R109, 0x5410, R47 ;  /* 0x000054106d2f7816 */ /* 0x000fe4000000002f */
        /* <DEDUP_REMOVED lines=15> */
[----:B------:R-:W-:Y:S01]  /*5870*/  FFMA.FTZ R52, R55, R41, R52 ;  /* 0x0000002937347223 */ /* 0x000fe20000010034 */
[----:B------:R-:W-:Y:S01]  /*5880*/  LOP3.LUT R41, R15, 0xffff0000, RZ, 0xc0, !PT ;  /* 0xffff00000f297812 */ /* 0x000fe200078ec0ff */
[C---:B------:R-:W-:Y:S01]  /*5890*/  FMUL.FTZ R55, R35.reuse, R47 ;  /* 0x0000002f23377220 */ /* 0x040fe20000410000 */
[----:B------:R-:W-:Y:S01]  /*58a0*/  LOP3.LUT R32, R32, 0xffff0000, RZ, 0xc0, !PT ;  /* 0xffff000020207812 */ /* 0x000fe200078ec0ff */
[-C--:B------:R-:W-:Y:S01]  /*58b0*/  FMUL.FTZ R35, R35, R45.reuse ;  /* 0x0000002d23237220 */ /* 0x080fe20000410000 */
[----:B------:R-:W-:Y:S01]  /*58c0*/  PRMT R46, R109, 0x5432, R46 ;  /* 0x000054326d2e7816 */ /* 0x000fe2000000002e */
[C---:B------:R-:W-:Y:S01]  /*58d0*/  FFMA.FTZ R55, R41.reuse, R45, -R55 ;  /* 0x0000002d29377223 */ /* 0x040fe20000010837 */
[----:B------:R-:W-:Y:S02]  /*58e0*/  IMAD.U32 R45, R44, 0x10000, RZ ;  /* 0x000100002c2d7824 */ /* 0x000fe400078e00ff */
[----:B------:R-:W-:Y:S01]  /*58f0*/  FFMA.FTZ R35, R41, R47, R35 ;  /* 0x0000002f29237223 */ /* 0x000fe20000010023 */
[C---:B------:R-:W-:Y:S01]  /*5900*/  IMAD.U32 R41, R40.reuse, 0x10000, RZ ;  /* 0x0001000028297824 */ /* 0x040fe200078e00ff */
[----:B------:R-:W-:Y:S01]  /*5910*/  LOP3.LUT R47, R40, 0xffff0000, RZ, 0xc0, !PT ;  /* 0xffff0000282f7812 */ /* 0x000fe200078ec0ff */
[C---:B------:R-:W-:Y:S01]  /*5920*/  FMUL.FTZ R40, R39.reuse, R45 ;  /* 0x0000002d27287220 */ /* 0x040fe20000410000 */
[----:B------:R-:W-:Y:S01]  /*5930*/  LOP3.LUT R44, R44, 0xffff0000, RZ, 0xc0, !PT ;  /* 0xffff00002c2c7812 */ /* 0x000fe200078ec0ff */
[-C--:B------:R-:W-:Y:S01]  /*5940*/  FMUL.FTZ R39, R39, R41.reuse ;  /* 0x0000002927277220 */ /* 0x080fe20000410000 */
[----:B------:R-:W-:Y:S01]  /*5950*/  PRMT R38, R107, 0x5432, R38 ;  /* 0x000054326b267816 */ /* 0x000fe20000000026 */
[C---:B------:R-:W-:Y:S01]  /*5960*/  FFMA.FTZ R40, R13.reuse, R41, -R40 ;  /* 0x000000290d287223 */ /* 0x040fe20000010828 */
[----:B------:R-:W-:Y:S01]  /*5970*/  LOP3.LUT R12, R12, 0xffff0000, RZ, 0xc0, !PT ;  /* 0xffff00000c0c7812 */ /* 0x000fe200078ec0ff */
[----:B------:R-:W-:Y:S01]  /*5980*/  FMUL.FTZ R91, R32, R44 ;  /* 0x0000002c205b7220 */ /* 0x000fe20000410000 */
[----:B------:R-:W-:Y:S01]  /*5990*/  FFMA.FTZ R39, R13, R45, R39 ;  /* 0x0000002d0d277223 */ /* 0x000fe20000010027 */
[----:B------:R-:W-:-:S02]  /*59a0*/  IMAD.U32 R43, R34, 0x10000, RZ ;  /* 0x00010000222b7824 */ /* 0x000fc400078e00ff */
[-C--:B------:R-:W-:Y:S01]  /*59b0*/  FMUL.FTZ R32, R32, R47.reuse ;  /* 0x0000002f20207220 */ /* 0x080fe20000410000 */
[----:B------:R-:W-:Y:S01]  /*59c0*/  IMAD.U32 R13, R46, 0x10000, RZ ;  /* 0x000100002e0d7824 */ /* 0x000fe200078e00ff */
[----:B------:R-:W-:Y:S01]  /*59d0*/  LOP3.LUT R34, R34, 0xffff0000, RZ, 0xc0, !PT ;  /* 0xffff000022227812 */ /* 0x000fe200078ec0ff */
[----:B------:R-:W-:Y:S01]  /*59e0*/  IMAD.U32 R41, R38, 0x10000, RZ ;  /* 0x0001000026297824 */ /* 0x000fe200078e00ff */
[----:B------:R-:W-:Y:S01]  /*59f0*/  LOP3.LUT R46, R46, 0xffff0000, RZ, 0xc0, !PT ;  /* 0xffff00002e2e7812 */ /* 0x000fe200078ec0ff */
[----:B------:R-:W-:Y:S01]  /*5a00*/  FFMA.FTZ R91, R12, R47, -R91 ;  /* 0x0000002f0c5b7223 */ /* 0x000fe2000001085b */
[----:B------:R-:W-:Y:S01]  /*5a10*/  LOP3.LUT R38, R38, 0xffff0000, RZ, 0xc0, !PT ;  /* 0xffff000026267812 */ /* 0x000fe200078ec0ff */
[----:B------:R-:W-:Y:S01]  /*5a20*/  FFMA.FTZ R32, R12, R44, R32 ;  /* 0x0000002c0c207223 */ /* 0x000fe20000010020 */
[C---:B------:R-:W-:Y:S02]  /*5a30*/  IMAD.U32 R15, R14.reuse, 0x10000, RZ ;  /* 0x000100000e0f7824 */ /* 0x040fe400078e00ff */
[C---:B------:R-:W-:Y:S01]  /*5a40*/  FMUL.FTZ R12, R43.reuse, R13 ;  /* 0x0000000d2b0c7220 */ /* 0x040fe20000410000 */
[----:B------:R-:W-:Y:S01]  /*5a50*/  FMUL.FTZ R44, R43, R41 ;  /* 0x000000292b2c7220 */ /* 0x000fe20000410000 */
[----:B------:R-:W-:Y:S01]  /*5a60*/  LOP3.LUT R14, R14, 0xffff0000, RZ, 0xc0, !PT ;  /* 0xffff00000e0e7812 */ /* 0x000fe200078ec0ff */
        /* <DEDUP_REMOVED lines=13> */
[----:B------:R-:W-:Y:S02]  /*5b40*/  F2FP.BF16.F32.PACK_AB R33, R33, R53 ;  /* 0x000000352121723e */ /* 0x000fe400000010ff */
[----:B------:R-:W-:-:S02]  /*5b50*/  F2FP.BF16.F32.PACK_AB R35, R35, R52 ;  /* 0x000000342323723e */ /* 0x000fc400000010ff */
[----:B------:R-:W-:-:S07]  /*5b60*/  F2FP.BF16.F32.PACK_AB R32, R32, R39 ;  /* 0x000000272020723e */ /* 0x000fce00000010ff */
.L_x_10501:
[----:B------:R-:W-:Y:S05]  /*5b70*/  BSYNC B1 ;  /* 0x0000000000017941 */ /* 0x000fea0003800000 */
.L_x_10500:
[----:B------:R-:W-:Y:S01]  /*5b80*/  ISETP.GE.AND P2, PT, R11, R98, PT ;  /* 0x000000620b00720c */ /* 0x000fe20003f46270 */
[----:B0-----:R0:W-:Y:S02]  /*5b90*/  ST.E.128 desc[UR60][R36.64], R12 ;  /* 0x0000000c24007985 */ /* 0x0011e4000c101d3c */
[----:B0-----:R-:W-:Y:S01]  /*5ba0*/  MOV R12, R96 ;  /* 0x00000060000c7202 */ /* 0x001fe20000000f00 */
[----:B------:R-:W-:-:S09]  /*5bb0*/  IMAD.MOV.U32 R13, RZ, RZ, R97 ;  /* 0x000000ffff0d7224 */ /* 0x000fd200078e0061 */
[----:B------:R-:W-:Y:S05]  /*5bc0*/  @P2 BRA `(.L_x_10484) ;  /* 0x0000000400142947 */ /* 0x000fea0003800000 */
[----:B------:R-:W-:-:S05]  /*5bd0*/  IMAD.WIDE R12, R11, 0x2, R12 ;  /* 0x000000020b0c7825 */ /* 0x000fca00078e020c */
[----:B---3--:R0:W-:Y:S01]  /*5be0*/  ST.E.128 desc[UR60][R12.64], R32 ;  /* 0x000000200c007985 */ /* 0x0081e2000c101d3c */
[----:B------:R-:W-:Y:S05]  /*5bf0*/  BRA `(.L_x_10484) ;  /* 0x0000000400087947 */ /* 0x000fea0003800000 */
.L_x_10465:
[----:B------:R-:W-:-:S13]  /*5c00*/  ISETP.NE.AND P3, PT, R206, 0x3, PT ;  /* 0x00000003ce00780c */ /* 0x000fda0003f65270 */
[----:B------:R-:W-:Y:S05]  /*5c10*/  @!P3 BRA `(.L_x_10502) ;  /* 0x000000000004b947 */ /* 0x000fea0003800000 */
[----:B------:R-:W-:Y:S01]  /*5c20*/  BPT.TRAP 0x1 ;  /* 0x000000040000795c */ /* 0x000fe20000300000 */
.L_x_10502:
[----:B------:R-:W-:Y:S01]  /*5c30*/  IMAD R0, R18, 0x8, R19 ;  /* 0x0000000812007824 */ /* 0x000fe200078e0213 */
[----:B------:R-:W-:Y:S01]  /*5c40*/  SHF.L.U32 R95, R204, 0x1f, RZ ;  /* 0x0000001fcc5f7819 */ /* 0x000fe200000006ff */
[----:B------:R-:W-:Y:S01]  /*5c50*/  BSSY B1, `(.L_x_10503) ;  /* 0x0000004000017945 */ /* 0x000fe20003800000 */
[----:B------:R-:W-:Y:S02]  /*5c60*/  SHF.R.S32.HI R92, RZ, 0x1f, R89 ;  /* 0x0000001fff5c7819 */ /* 0x000fe40000011459 */
[----:B------:R-:W1:Y:S02]  /*5c70*/  SYNCS.PHASECHK.TRANS64.TRYWAIT P2, [R0+URZ+0x32490], R95 ;  /* 0x0324905f000075a7 */ /* 0x000e64000804017f */
[----:B-1----:R-:W-:Y:S05]  /*5c80*/  @!P2 BRA `(.L_x_10504) ;  /* 0x0000017400aca947 */ /* 0x002fea0003800000 */
.L_x_10754:
[----:B------:R-:W-:Y:S05]  /*5c90*/  BSYNC B1 ;  /* 0x0000000000017941 */ /* 0x000fea0003800000 */
.L_x_10503:
        /* <DEDUP_REMOVED lines=25> */
.L_x_10758:
[----:B------:R-:W-:Y:S04]  /*5e30*/  BSSY B1, `(.L_x_10506) ;  /* 0x000000d000017945 */ /* 0x000fe80003800000 */
[----:B------:R-:W-:Y:S05]  /*5e40*/  @!P2 BRA `(.L_x_10507) ;  /* 0x00000000002ca947 */ /* 0x000fea0003800000 */
[----:B------:R-:W-:Y:S02]  /*5e50*/  ULDC UR4, c[0x0][0x2f4] ;  /* 0x0000bd0000047ab9 */ /* 0x000fe40000000800 */
[----:B------:R-:W-:-:S13]  /*5e60*/  ISETP.GE.AND P2, PT, R16, UR4, PT ;  /* 0x0000000410007c0c */ /* 0x000fda000bf46270 */
[----:B---3--:R-:W-:-:S04]  /*5e70*/  @!P2 LEA R34, P4, R16, R14, 0x1 ;  /* 0x0000000e1022a211 */ /* 0x008fc800078808ff */
[----:B--2---:R-:W-:Y:S02]  /*5e80*/  @!P2 LEA.HI.X R35, R16, R33, R17, 0x1, P4 ;  /* 0x000000211023a211 */ /* 0x004fe400020f0c11 */
[----:B------:R-:W-:-:S13]  /*5e90*/  ISETP.GE.AND P4, PT, R2, UR4, PT ;  /* 0x0000000402007c0c */ /* 0x000fda000bf86270 */
[C---:B------:R-:W-:Y:S02]  /*5ea0*/  @!P4 LEA R32, P5, R2.reuse, R14, 0x1 ;  /* 0x0000000e0220c211 */ /* 0x040fe400078a08ff */
[----:B------:R-:W2:Y:S02]  /*5eb0*/  @!P2 LDS.128 R12, [R98] ;  /* 0x00000000620ca984 */ /* 0x000ea40000000c00 */
[----:B------:R-:W-:Y:S02]  /*5ec0*/  @!P4 LEA.HI.X R33, R2, R33, R203, 0x1, P5 ;  /* 0x000000210221c211 */ /* 0x000fe400028f0ccb */
[----:B--2---:R-:W-:Y:S04]  /*5ed0*/  @!P2 ST.E.128 desc[UR60][R34.64], R12 ;  /* 0x0000000c2200a985 */ /* 0x004fe8000c101d3c */
[----:B------:R-:W2:Y:S04]  /*5ee0*/  @!P4 LDS.128 R12, [R91] ;  /* 0x000000005b0cc984 */ /* 0x000ea80000000c00 */
[----:B--2---:R4:W-:Y:S02]  /*5ef0*/  @!P4 ST.E.128 desc[UR60][R32.64], R12 ;  /* 0x0000000c2000c985 */ /* 0x0049e4000c101d3c */
.L_x_10507:
[----:B------:R-:W-:Y:S05]  /*5f00*/  BSYNC B1 ;  /* 0x0000000000017941 */ /* 0x000fea0003800000 */
.L_x_10506:
[----:B------:R-:W-:-:S03]  /*5f10*/  UMOV UR4, 0xffffffff ;  /* 0xffffffff00047882 */ /* 0x000fc60000000000 */
[----:B------:R-:W-:Y:S05]  /*5f20*/  BRA.DIV UR4, `(.L_x_10508) ;  /* 0x0000017604607947 */ /* 0x000fea000b800000 */
[----:B--2-4-:R2:W4:Y:S04]  /*5f30*/  SHFL.IDX PT, R33, R37, 0x1, 0x1c1f ;  /* 0x003c1f0025217f89 */ /* 0x01452800000e0000 */
[----:B---3--:R2:W3:Y:S02]  /*5f40*/  SHFL.IDX PT, R14, R36, 0x1, 0x1c1f ;  /* 0x003c1f00240e7f89 */ /* 0x0084e400000e0000 */
.L_x_10762:
[----:B------:R-:W-:-:S13]  /*5f50*/  ISETP.GE.AND P2, PT, R38, 0x41, PT ;  /* 0x000000412600780c */ /* 0x000fda0003f46270 */
[----:B------:R-:W-:Y:S05]  /*5f60*/  @!P2 BRA `(.L_x_10484) ;  /* 0x00000000002ca947 */ /* 0x000fea0003800000 */
[----:B------:R-:W-:Y:S02]  /*5f70*/  ULDC UR4, c[0x0][0x2f4] ;  /* 0x0000bd0000047ab9 */ /* 0x000fe40000000800 */
[----:B------:R-:W-:-:S13]  /*5f80*/  ISETP.GE.AND P2, PT, R16, UR4, PT ;  /* 0x0000000410007c0c */ /* 0x000fda000bf46270 */
[----:B---3--:R-:W-:-:S04]  /*5f90*/  @!P2 LEA R34, P4, R16, R14, 0x1 ;  /* 0x0000000e1022a211 */ /* 0x008fc800078808ff */
[----:B----4-:R-:W-:Y:S02]  /*5fa0*/  @!P2 LEA.HI.X R35, R16, R33, R17, 0x1, P4 ;  /* 0x000000211023a211 */ /* 0x010fe400020f0c11 */
[----:B------:R-:W-:-:S13]  /*5fb0*/  ISETP.GE.AND P4, PT, R2, UR4, PT ;  /* 0x0000000402007c0c */ /* 0x000fda000bf86270 */
[C---:B------:R-:W-:Y:S02]  /*5fc0*/  @!P4 LEA R32, P5, R2.reuse, R14, 0x1 ;  /* 0x0000000e0220c211 */ /* 0x040fe400078a08ff */
[----:B------:R-:W3:Y:S02]  /*5fd0*/  @!P2 LDS.128 R12, [R98+0x2000] ;  /* 0x00200000620ca984 */ /* 0x000ee40000000c00 */
[----:B------:R-:W-:Y:S02]  /*5fe0*/  @!P4 LEA.HI.X R33, R2, R33, R203, 0x1, P5 ;  /* 0x000000210221c211 */ /* 0x000fe400028f0ccb */
[----:B---3--:R-:W-:Y:S04]  /*5ff0*/  @!P2 ST.E.128 desc[UR60][R34.64], R12 ;  /* 0x0000000c2200a985 */ /* 0x008fe8000c101d3c */
[----:B------:R-:W3:Y:S04]  /*6000*/  @!P4 LDS.128 R12, [R91+0x2000] ;  /* 0x002000005b0cc984 */ /* 0x000ee80000000c00 */
[----:B---3--:R3:W-:Y:S02]  /*6010*/  @!P4 ST.E.128 desc[UR60][R32.64], R12 ;  /* 0x0000000c2000c985 */ /* 0x0087e4000c101d3c */
.L_x_10484:
[----:B------:R-:W-:Y:S05]  /*6020*/  BSYNC B0 ;  /* 0x0000000000007941 */ /* 0x000fea0003800000 */
.L_x_10464:
        /* <DEDUP_REMOVED lines=17> */
.L_x_10510:
[----:B------:R-:W-:Y:S05]  /*6140*/  BSYNC B0 ;  /* 0x0000000000007941 */ /* 0x000fea0003800000 */
.L_x_10509:
[----:B------:R-:W5:Y:S01]  /*6150*/  SYNCS.PHASECHK.TRANS64.TRYWAIT P3, [R0+URZ+0x324b0], R95 ;  /* 0x0324b05f000075a7 */ /* 0x000f62000806017f */
[----:B------:R-:W-:Y:S04]  /*6160*/  BSSY B0, `(.L_x_10511) ;  /* 0x0000002000007945 */ /* 0x000fe80003800000 */
[----:B-----5:R-:W-:Y:S05]  /*6170*/  @!P3 BRA `(.L_x_10512) ;  /* 0x000001740014b947 */ /* 0x020fea0003800000 */
.L_x_10763:
[----:B------:R-:W-:Y:S05]  /*6180*/  BSYNC B0 ;  /* 0x0000000000007941 */ /* 0x000fea0003800000 */
.L_x_10511:
[----:B------:R-:W-:Y:S01]  /*6190*/  ULDC.64 UR4, c[0x0][0x328] ;  /* 0x0000ca0000047ab9 */ /* 0x000fe20000000a00 */
[----:B------:R-:W-:Y:S01]  /*61a0*/  ULDC.64 UR6, c[0x0][0x318] ;  /* 0x0000c60000067ab9 */ /* 0x000fe20000000a00 */
[----:B------:R-:W-:Y:S01]  /*61b0*/  IMAD R92, R92, UR4, RZ ;  /* 0x000000045c5c7c24 */ /* 0x000fe2000f8e02ff */
[----:B------:R-:W-:Y:S01]  /*61c0*/  BSSY B0, `(.L_x_10513) ;  /* 0x0000040000007945 */ /* 0x000fe20003800000 */
[----:B0---4-:R-:W-:-:S04]  /*61d0*/  IMAD.WIDE.U32 R12, R89, UR4, RZ ;  /* 0x00000004590c7c25 */ /* 0x011fc8000f8e00ff */
        /* <DEDUP_REMOVED lines=11> */
[----:B---3--:R-:W-:Y:S01]  /*6290*/  IMAD R11, R201, UR5, R13 ;  /* 0x00000005c90b7c24 */ /* 0x008fe2000f8e020d */
[----:B------:R-:W-:-:S04]  /*62a0*/  LEA R39, P3, R12, UR6, 0x1 ;  /* 0x000000060c277c11 */ /* 0x000fc8000f8608ff */
[----:B------:R-:W-:Y:S01]  /*62b0*/  LEA.HI.X R40, R12, UR7, R11, 0x1, P3 ;  /* 0x000000070c287c11 */ /* 0x000fe200098f0c0b */
[----:B------:R-:W-:Y:S01]  /*62c0*/  IMAD.IADD R12, R64, 0x1, R38 ;  /* 0x00000001400c7824 */ /* 0x000fe200078e0226 */
[----:B------:R-:W-:Y:S01]  /*62d0*/  ISETP.GE.AND P3, PT, R94, 0x1, PT ;  /* 0x000000015e00780c */ /* 0x000fe20003f66270 */
[----:B------:R0:W3:Y:S01]  /*62e0*/  SHFL.IDX PT, R42, R39, RZ, 0x1c1f ;  /* 0x001c1fff272a7589 */ /* 0x0000e200000e0000 */
[--C-:B------:R-:W-:Y:S02]  /*62f0*/  IMAD R38, R38, 0x2, R25.reuse ;  /* 0x0000000226267824 */ /* 0x100fe400078e0219 */
[----:B------:R-:W-:Y:S01]  /*6300*/  IMAD R11, R12, 0x2, R25 ;  /* 0x000000020c0b7824 */ /* 0x000fe200078e0219 */
[----:B------:R0:W4:Y:S08]  /*6310*/  SHFL.IDX PT, R41, R40, RZ, 0x1c1f ;  /* 0x001c1fff28297589 */ /* 0x00013000000e0000 */
[----:B0-----:R-:W-:Y:S05]  /*6320*/  @!P3 BRA `(.L_x_10514) ;  /* 0x0000000000a4b947 */ /* 0x001fea0003800000 */
[----:B------:R-:W-:Y:S02]  /*6330*/  ISETP.NE.AND P5, PT, R62, RZ, PT ;  /* 0x000000ff3e00720c */ /* 0x000fe40003fa5270 */
[----:B------:R-:W-:Y:S02]  /*6340*/  ISETP.NE.AND P4, PT, R29, RZ, PT ;  /* 0x000000ff1d00720c */ /* 0x000fe40003f85270 */
[----:B------:R-:W-:-:S09]  /*6350*/  PRMT R43, R83, 0x8880, RZ ;  /* 0x00008880532b7816 */ /* 0x000fd200000000ff */
[----:B------:R-:W0:Y:S01]  /*6360*/  @P5 LDS.128 R12, [R38] ;  /* 0x00000000260c5984 */ /* 0x000e220000000c00 */
[----:B--23--:R-:W-:-:S04]  /*6370*/  @P5 LEA R36, P3, R16, R42, 0x1 ;  /* 0x0000002a10245211 */ /* 0x00cfc800078608ff */
[----:B----4-:R-:W-:Y:S02]  /*6380*/  @P5 LEA.HI.X R37, R16, R41, R17, 0x1, P3 ;  /* 0x0000002910255211 */ /* 0x010fe400018f0c11 */
[----:B------:R-:W-:-:S04]  /*6390*/  @P4 LEA R34, P3, R2, R42, 0x1 ;  /* 0x0000002a02224211 */ /* 0x000fc800078608ff */
[----:B------:R-:W-:Y:S02]  /*63a0*/  @P4 LEA.HI.X R35, R2, R41, R203, 0x1, P3 ;  /* 0x0000002902234211 */ /* 0x000fe400018f0ccb */
[----:B------:R-:W-:-:S13]  /*63b0*/  ISETP.NE.AND P3, PT, R10, RZ, PT ;  /* 0x000000ff0a00720c */ /* 0x000fda0003f65270 */
[----:B------:R-:W-:-:S04]  /*63c0*/  @P3 LEA R32, P6, R211, R42, 0x1 ;  /* 0x0000002ad3203211 */ /* 0x000fc800078c08ff */
[----:B------:R-:W-:Y:S01]  /*63d0*/  @P3 LEA.HI.X R33, R211, R41, R226, 0x1, P6 ;  /* 0x00000029d3213211 */ /* 0x000fe200030f0ce2 */
[----:B0-----:R0:W-:Y:S01]  /*63e0*/  @P5 ST.E.128 desc[UR60][R36.64], R12 ;  /* 0x0000000c24005985 */ /* 0x0011e2000c101d3c */
        /* <DEDUP_REMOVED lines=29> */
.L_x_10514:
[----:B------:R-:W-:Y:S05]  /*65c0*/  BSYNC B0 ;  /* 0x0000000000007941 */ /* 0x000fea0003800000 */
.L_x_10513:
[----:B------:R-:W-:Y:S01]  /*65d0*/  ISETP.GE.AND P3, PT, R94, 0x41, PT ;  /* 0x000000415e00780c */ /* 0x000fe20003f66270 */
[----:B------:R-:W0:Y:S01]  /*65e0*/  SHFL.IDX PT, R40, R40, 0x1, 0x1c1f ;  /* 0x003c1f0028287f89 */ /* 0x000e2200000e0000 */
[----:B------:R-:W-:Y:S03]  /*65f0*/  BSSY B0, `(.L_x_10515) ;  /* 0x000002c000007945 */ /* 0x000fe60003800000 */
[----:B------:R-:W0:Y:S08]  /*6600*/  SHFL.IDX PT, R39, R39, 0x1, 0x1c1f ;  /* 0x003c1f0027277f89 */ /* 0x000e3000000e0000 */
[----:B------:R-:W-:Y:S05]  /*6610*/  @!P3 BRA `(.L_x_10516) ;  /* 0x0000000000a4b947 */ /* 0x000fea0003800000 */
[----:B------:R-:W-:Y:S02]  /*6620*/  ISETP.NE.AND P5, PT, R62, RZ, PT ;  /* 0x000000ff3e00720c */ /* 0x000fe40003fa5270 */
[----:B------:R-:W-:Y:S02]  /*6630*/  ISETP.NE.AND P4, PT, R29, RZ, PT ;  /* 0x000000ff1d00720c */ /* 0x000fe40003f85270 */
[----:B----4-:R-:W-:-:S09]  /*6640*/  PRMT R41, R83, 0x8880, RZ ;  /* 0x0000888053297816 */ /* 0x010fd200000000ff */
[----:B0-----:R-:W0:Y:S01]  /*6650*/  @P5 LDS.128 R12, [R38+0x2000] ;  /* 0x00200000260c5984 */ /* 0x001e220000000c00 */
[----:B--2---:R-:W-:-:S04]  /*6660*/  @P5 LEA R36, P3, R16, R39, 0x1 ;  /* 0x0000002710245211 */ /* 0x004fc800078608ff */
[----:B------:R-:W-:Y:S02]  /*6670*/  @P5 LEA.HI.X R37, R16, R40, R17, 0x1, P3 ;  /* 0x0000002810255211 */ /* 0x000fe400018f0c11 */
[----:B------:R-:W-:-:S04]  /*6680*/  @P4 LEA R34, P3, R2, R39, 0x1 ;  /* 0x0000002702224211 */ /* 0x000fc800078608ff */
[----:B------:R-:W-:Y:S02]  /*6690*/  @P4 LEA.HI.X R35, R2, R40, R203, 0x1, P3 ;  /* 0x0000002802234211 */ /* 0x000fe400018f0ccb */
[----:B------:R-:W-:-:S13]  /*66a0*/  ISETP.NE.AND P3, PT, R10, RZ, PT ;  /* 0x000000ff0a00720c */ /* 0x000fda0003f65270 */
[----:B------:R-:W-:-:S04]  /*66b0*/  @P3 LEA R32, P6, R211, R39, 0x1 ;  /* 0x00000027d3203211 */ /* 0x000fc800078c08ff */
[----:B------:R-:W-:Y:S01]  /*66c0*/  @P3 LEA.HI.X R33, R211, R40, R226, 0x1, P6 ;  /* 0x00000028d3213211 */ /* 0x000fe200030f0ce2 */
[----:B0-----:R0:W-:Y:S01]  /*66d0*/  @P5 ST.E.128 desc[UR60][R36.64], R12 ;  /* 0x0000000c24005985 */ /* 0x0011e2000c101d3c */
        /* <DEDUP_REMOVED lines=29> */
.L_x_10516:
[----:B------:R-:W-:Y:S05]  /*68b0*/  BSYNC B0 ;  /* 0x0000000000007941 */ /* 0x000fea0003800000 */
.L_x_10515:
[----:B------:R-:W5:Y:S01]  /*68c0*/  LDL R11, [R1] ;  /* 0x00000000010b7983 */ /* 0x000f620000100800 */
[----:B-1----:R-:W-:Y:S02]  /*68d0*/  @!P2 VIADD R0, R0, 0x324c0 ;  /* 0x000324c00000a836 */ /* 0x002fe40000000000 */
[----:B------:R-:W-:Y:S01]  /*68e0*/  VIADD R18, R18, 0x1 ;  /* 0x0000000112127836 */ /* 0x000fe20000000000 */
[----:B------:R-:W-:Y:S01]  /*68f0*/  @!PT LDS RZ, [RZ] ;  /* 0x00000000fffff984 */ /* 0x000fe20000000800 */
[----:B------:R-:W-:Y:S01]  /*6900*/  @!PT LDS RZ, [RZ] ;  /* 0x00000000fffff984 */ /* 0x000fe20000000800 */
[----:B------:R-:W-:Y:S01]  /*6910*/  @!PT LDS RZ, [RZ] ;  /* 0x00000000fffff984 */ /* 0x000fe20000000800 */
[----:B------:R-:W-:Y:S01]  /*6920*/  @!PT LDS RZ, [RZ] ;  /* 0x00000000fffff984 */ /* 0x000fe20000000800 */
[----:B------:R1:W-:Y:S06]  /*6930*/  MEMBAR.ALL.CTA ;  /* 0x0000000000007992 */ /* 0x0003ec0000008000 */
[----:B-1----:R-:W1:Y:S01]  /*6940*/  FENCE.VIEW.ASYNC.S ;  /* 0x00000000000073c6 */ /* 0x002e620000000000 */
[----:B------:R-:W-:Y:S01]  /*6950*/  @!P2 PRMT R0, RZ, 0x654, R0 ;  /* 0x00000654ff00a816 */ /* 0x000fe20000000000 */
[----:B-1----:R1:W-:Y:S06]  /*6960*/  BAR.SYNC.DEFER_BLOCKING R87, 0x80 ;  /* 0x000200570000751d */ /* 0x0023ec0000010000 */
[----:B------:R1:W-:Y:S01]  /*6970*/  @!P2 SYNCS.ARRIVE.TRANS64.RED.A1T0 RZ, [R0+URZ], RZ ;  /* 0x000000ff00ffa9a7 */ /* 0x0003e2000810043f */
[----:B------:R-:W-:-:S04]  /*6980*/  ISETP.NE.AND P2, PT, R18, 0x2, PT ;  /* 0x000000021200780c */ /* 0x000fc80003f45270 */
[----:B------:R-:W-:Y:S02]  /*6990*/  SEL R18, R18, RZ, P2 ;  /* 0x000000ff12127207 */ /* 0x000fe40001000000 */
[----:B-----5:R-:W-:Y:S02]  /*69a0*/  LOP3.LUT P3, RZ, R11, 0x2, RZ, 0xc0, !PT ;  /* 0x000000020bff7812 */ /* 0x020fe4000786c0ff */
[----:B------:R-:W-:-:S04]  /*69b0*/  SEL R11, RZ, 0x1, P2 ;  /* 0x00000001ff0b7807 */ /* 0x000fc80001000000 */
[----:B------:R-:W-:-:S07]  /*69c0*/  LOP3.LUT R204, R204, R11, RZ, 0x3c, !PT ;  /* 0x0000000bcccc7212 */ /* 0x000fce00078e3cff */
[----:B-1----:R-:W-:Y:S05]  /*69d0*/  @P3 BRA `(.L_x_10517) ;  /* 0xffffffc000e43947 */ /* 0x002fea000383ffff */
[----:B0-----:R-:W0:Y:S01]  /*69e0*/  S2R R12, SR_TID.X ;  /* 0x00000000000c7919 */ /* 0x001e220000002100 */
[----:B------:R-:W-:Y:S02]  /*69f0*/  PLOP3.LUT P0, PT, PT, PT, PT, 0x8, 0x0 ;  /* 0x000000000000781c */ /* 0x000fe40003f0e170 */
[----:B0-----:R-:W-:-:S04]  /*6a00*/  SHF.R.U32.HI R12, RZ, 0x7, R12 ;  /* 0x00000007ff0c7819 */ /* 0x001fc8000001160c */
[----:B------:R-:W-:-:S13]  /*6a10*/  ISETP.NE.AND P3, PT, R12, 0x1, PT ;  /* 0x000000010c00780c */ /* 0x000fda0003f65270 */
[----:B------:R-:W-:Y:S05]  /*6a20*/  @!P3 WARPSYNC.ALL ;  /* 0x000000000000b948 */ /* 0x000fea0003800000 */
[----:B------:R-:W-:Y:S06]  /*6a30*/  @!P3 BAR.ARV 0x9, 0x100 ;  /* 0x024400000000bb1d */ /* 0x000fec0000002000 */
.L_x_10459:
[----:B------:R-:W-:Y:S01]  /*6a40*/  IMAD.MOV.U32 R3, RZ, RZ, RZ ;  /* 0x000000ffff037224 */ /* 0x000fe200078e00ff */
[----:B------:R-:W-:Y:S06]  /*6a50*/  @P0 BRA `(.L_x_10518) ;  /* 0x00000000000c0947 */ /* 0x000fec0003800000 */
[----:B------:R-:W1:Y:S01]  /*6a60*/  FENCE.VIEW.ASYNC.G ;  /* 0x00000000000073c6 */ /* 0x000e620000000100 */
[----:B------:R-:W-:Y:S05]  /*6a70*/  WARPSYNC.ALL ;  /* 0x0000000000007948 */ /* 0x000fea0003800000 */
[----:B-1----:R-:W-:Y:S06]  /*6a80*/  BAR.ARV 0xc, 0x180 ;  /* 0x0306000000007b1d */ /* 0x002fec0000002000 */
.L_x_10518:
[----:B------:R-:W2:Y:S01]  /*6a90*/  LDL R0, [R1] ;  /* 0x0000000001007983 */ /* 0x000ea20000100800 */
[----:B------:R-:W-:Y:S01]  /*6aa0*/  BSSY B0, `(.L_x_10519) ;  /* 0x0000021000007945 */ /* 0x000fe20003800000 */
[----:B--2---:R-:W-:-:S13]  /*6ab0*/  LOP3.LUT P0, RZ, R0, 0x8, RZ, 0xc0, !PT ;  /* 0x0000000800ff7812 */ /* 0x004fda000780c0ff */
        /* <DEDUP_REMOVED lines=31> */
.L_x_10520:
[----:B------:R-:W-:Y:S05]  /*6cb0*/  BSYNC B0 ;  /* 0x0000000000007941 */ /* 0x000fea0003800000 */
.L_x_10519:
        /* <DEDUP_REMOVED lines=52> */
[----:B0-----:R-:W-:Y:S02]  /*7000*/  CS2R R4, SRZ ;  /* 0x0000000000047805 */ /* 0x001fe4000001ff00 */
[----:B------:R-:W-:Y:S02]  /*7010*/  CS2R R24, SRZ ;  /* 0x0000000000187805 */ /* 0x000fe4000001ff00 */
[----:B------:R-:W-:-:S02]  /*7020*/  CS2R R46, SRZ ;  /* 0x00000000002e7805 */ /* 0x000fc4000001ff00 */
[----:B------:R-:W-:Y:S02]  /*7030*/  CS2R R44, SRZ ;  /* 0x00000000002c7805 */ /* 0x000fe4000001ff00 */
[----:B---3--:R-:W-:Y:S02]  /*7040*/  CS2R R42, SRZ ;  /* 0x00000000002a7805 */ /* 0x008fe4000001ff00 */
        /* <DEDUP_REMOVED lines=10> */
[----:B------:R0:W-:Y:S01]  /*70f0*/  STL [R1+0x3c], R0 ;  /* 0x00003c0001007387 */ /* 0x0001e20000100800 */
[----:B------:R-:W-:Y:S02]  /*7100*/  VIADDMNMX R176, R0, R3, R86, PT ;  /* 0x0000000300b07246 */ /* 0x000fe40003800156 */
[----:B------:R-:W-:Y:S02]  /*7110*/  CS2R R86, SRZ ;  /* 0x0000000000567805 */ /* 0x000fe4000001ff00 */
        /* <DEDUP_REMOVED lines=10> */
.L_x_10766:
        /* <DEDUP_REMOVED lines=26> */
.L_x_10524:
[----:B------:R-:W-:Y:S05]  /*7360*/  BSYNC B6 ;  /* 0x0000000000067941 */ /* 0x000fea0003800000 */
.L_x_10523:
        /* <DEDUP_REMOVED lines=13> */
.L_x_10528:
[----:B--2---:R2:W3:Y:S02]  /*7440*/  SYNCS.PHASECHK.TRANS64.TRYWAIT P0, [R19+URZ+0x32400], R0 ;  /* 0x03240000130075a7 */ /* 0x0044e4000800017f */
[----:B---3--:R-:W-:Y:S05]  /*7450*/  @!P0 NANOSLEEP.SYNCS 0x989680 ;  /* 0x009896800000895d */ /* 0x008fea0003900000 */
[----:B------:R-:W3:Y:S02]  /*7460*/  @!P0 SYNCS.PHASECHK.TRANS64 P0, [R19+URZ+0x32400], R0 ;  /* 0x03240000130085a7 */ /* 0x000ee4000800007f */
[----:B---3--:R-:W-:Y:S05]  /*7470*/  @!P0 BRA `(.L_x_10528) ;  /* 0xfffffffc00f08947 */ /* 0x008fea000383ffff */
.L_x_10527:
[----:B------:R-:W-:Y:S05]  /*7480*/  BSYNC B0 ;  /* 0x0000000000007941 */ /* 0x000fea0003800000 */
.L_x_10526:
[----:B------:R-:W-:Y:S05]  /*7490*/  BRA `(.L_x_10529) ;  /* 0x0000002000d87947 */ /* 0x000fea0003800000 */
.L_x_10525:
        /* <DEDUP_REMOVED lines=36> */
.L_x_10531:
[----:B------:R-:W-:Y:S05]  /*76e0*/  BSYNC B6 ;  /* 0x0000000000067941 */ /* 0x000fea0003800000 */
.L_x_10530:
        /* <DEDUP_REMOVED lines=16> */
.L_x_10772:
        /* <DEDUP_REMOVED lines=38> */
.L_x_10536:
[----:B------:R-:W-:Y:S05]  /*7a50*/  BSYNC B1 ;  /* 0x0000000000017941 */ /* 0x000fea0003800000 */
.L_x_10535:
[----:B------:R-:W4:Y:S01]  /*7a60*/  LDL R31, [R1+0x58] ;  /* 0x00005800011f7983 */ /* 0x000f220000100800 */
[----:B------:R-:W4:Y:S01]  /*7a70*/  SYNCS.PHASECHK.TRANS64.TRYWAIT P0, [R19+URZ+0x32400], R26 ;  /* 0x0324001a130075a7 */ /* 0x000f22000800017f */
[----:B--2---:R-:W-:Y:S01]  /*7a80*/  LOP3.LUT R0, R27, 0x18, R16, 0xf8, !PT ;  /* 0x000000181b007812 */ /* 0x004fe200078ef810 */
[----:B-1---5:R-:W-:Y:S01]  /*7a90*/  IMAD.MOV.U32 R15, RZ, RZ, R6 ;  /* 0x000000ffff0f7224 */ /* 0x022fe200078e0006 */
[----:B------:R-:W-:Y:S01]  /*7aa0*/  SHF.R.U32.HI R27, RZ, 0x3, R27 ;  /* 0x00000003ff1b7819 */ /* 0x000fe2000001161b */
[----:B---3--:R-:W-:Y:S01]  /*7ab0*/  IMAD R21, R49, -0x80, R154 ;  /* 0xffffff8031157824 */ /* 0x008fe200078e029a */
[--C-:B------:R-:W-:Y:S01]  /*7ac0*/  SHF.R.U64 R12, R6, 0x10, R7.reuse ;  /* 0x00000010060c7819 */ /* 0x100fe20000001207 */
[----:B------:R-:W-:Y:S01]  /*7ad0*/  IMAD.MOV.U32 R14, RZ, RZ, R7 ;  /* 0x000000ffff0e7224 */ /* 0x000fe200078e0007 */
[----:B------:R-:W-:Y:S01]  /*7ae0*/  LOP3.LUT R28, R0, R27, RZ, 0x3c, !PT ;  /* 0x0000001b001c7212 */ /* 0x000fe200078e3cff */
[----:B------:R-:W-:Y:S01]  /*7af0*/  IMAD.MOV.U32 R0, RZ, RZ, R4 ;  /* 0x000000ffff007224 */ /* 0x000fe200078e0004 */
[--C-:B------:R-:W-:Y:S01]  /*7b00*/  SHF.R.U64 R27, R4, 0x10, R5.reuse ;  /* 0x00000010041b7819 */ /* 0x100fe20000001205 */
[----:B------:R-:W-:Y:S01]  /*7b10*/  IMAD.MOV.U32 R6, RZ, RZ, R5 ;  /* 0x000000ffff067224 */ /* 0x000fe200078e0005 */
[----:B------:R-:W-:Y:S01]  /*7b20*/  SHF.R.U32.HI R29, RZ, 0x10, R7 ;  /* 0x00000010ff1d7819 */ /* 0x000fe20000011607 */
[----:B0-----:R-:W-:Y:S01]  /*7b30*/  IMAD.MOV.U32 R20, RZ, RZ, R10 ;  /* 0x000000ffff147224 */ /* 0x001fe200078e000a */
[----:B------:R-:W-:Y:S01]  /*7b40*/  PRMT R15, R15, 0x5410, R12 ;  /* 0x000054100f0f7816 */ /* 0x000fe2000000000c */
[----:B------:R-:W-:Y:S01]  /*7b50*/  BSSY B1, `(.L_x_10537) ;  /* 0x0000015000017945 */ /* 0x000fe20003800000 */
[----:B----4-:R-:W-:Y:S01]  /*7b60*/  SHF.R.U32.HI R25, RZ, 0x10, R5 ;  /* 0x00000010ff197819 */ /* 0x010fe20000011605 */
[--C-:B------:R-:W-:Y:S01]  /*7b70*/  IMAD.MOV.U32 R13, RZ, RZ, R11.reuse ;  /* 0x000000ffff0d7224 */ /* 0x100fe200078e000b */
[----:B------:R-:W-:Y:S01]  /*7b80*/  SHF.R.U64 R7, R10, 0x10, R11 ;  /* 0x000000100a077819 */ /* 0x000fe2000000120b */
[----:B------:R-:W-:Y:S01]  /*7b90*/  IMAD.MOV.U32 R10, RZ, RZ, R8 ;  /* 0x000000ffff0a7224 */ /* 0x000fe200078e0008 */
[----:B------:R-:W-:-:S02]  /*7ba0*/  VIMNMX R21, R21, 0x80, PT ;  /* 0x0000008015157848 */ /* 0x000fc40003fe0100 */
[----:B------:R-:W-:Y:S01]  /*7bb0*/  SHF.R.U32.HI R30, RZ, 0x10, R11 ;  /* 0x00000010ff1e7819 */ /* 0x000fe2000001160b */
[--C-:B------:R-:W-:Y:S01]  /*7bc0*/  IMAD.MOV.U32 R11, RZ, RZ, R9.reuse ;  /* 0x000000ffff0b7224 */ /* 0x100fe200078e0009 */
[----:B------:R-:W-:Y:S02]  /*7bd0*/  SHF.R.U64 R5, R8, 0x10, R9 ;  /* 0x0000001008057819 */ /* 0x000fe40000001209 */
[----:B------:R-:W-:Y:S02]  /*7be0*/  PRMT R8, R0, 0x5410, R27 ;  /* 0x0000541000087816 */ /* 0x000fe4000000001b */
[----:B------:R-:W-:Y:S02]  /*7bf0*/  LOP3.LUT P2, RZ, R32, 0x4, RZ, 0xc0, !PT ;  /* 0x0000000420ff7812 */ /* 0x000fe4000784c0ff */
[----:B------:R-:W-:Y:S02]  /*7c00*/  ISETP.GE.AND P1, PT, R200, R21, PT ;  /* 0x00000015c800720c */ /* 0x000fe40003f26270 */
[----:B------:R-:W-:-:S02]  /*7c10*/  PRMT R14, R14, 0x5410, R29 ;  /* 0x000054100e0e7816 */ /* 0x000fc4000000001d */
[----:B------:R-:W-:Y:S01]  /*7c20*/  PRMT R20, R20, 0x5410, R7 ;  /* 0x0000541014147816 */ /* 0x000fe20000000007 */
[----:B------:R-:W-:Y:S01]  /*7c30*/  IMAD R4, R31, 0x200, R28 ;  /* 0x000002001f047824 */ /* 0x000fe200078e021c */
[----:B------:R-:W-:Y:S02]  /*7c40*/  SHF.R.U32.HI R28, RZ, 0x10, R9 ;  /* 0x00000010ff1c7819 */ /* 0x000fe40000011609 */
[----:B------:R-:W-:Y:S01]  /*7c50*/  PRMT R9, R6, 0x5410, R25 ;  /* 0x0000541006097816 */ /* 0x000fe20000000019 */
[----:B------:R-:W-:-:S04]  /*7c60*/  IMAD R12, R4, 0x2, R19 ;  /* 0x00000002040c7824 */ /* 0x000fc800078e0213 */
[C---:B------:R-:W-:Y:S02]  /*7c70*/  VIADD R4, R12.reuse, 0x18400 ;  /* 0x000184000c047836 */ /* 0x040fe40000000000 */
[----:B------:R-:W-:Y:S01]  /*7c80*/  VIADD R0, R12, 0x18440 ;  /* 0x000184400c007836 */ /* 0x000fe20000000000 */
[----:B------:R-:W-:Y:S06]  /*7c90*/  @!P0 BRA `(.L_x_10538) ;  /* 0x0000015800f88947 */ /* 0x000fec0003800000 */
.L_x_10773:
[----:B------:R-:W-:Y:S05]  /*7ca0*/  BSYNC B1 ;  /* 0x0000000000017941 */ /* 0x000fea0003800000 */
.L_x_10537:
        /* <DEDUP_REMOVED lines=49> */
.L_x_10542:
[----:B------:R-:W-:Y:S05]  /*7fc0*/  BSYNC B2 ;  /* 0x0000000000027941 */ /* 0x000fea0003800000 */
.L_x_10541:
        /* <DEDUP_REMOVED lines=39> */
.L_x_10540:
[----:B------:R-:W-:Y:S05]  /*8240*/  BSYNC B1 ;  /* 0x0000000000017941 */ /* 0x000fea0003800000 */
.L_x_10539:
        /* <DEDUP_REMOVED lines=24> */
[----:B------:R-:W-:Y:S01]  /*83d0*/  FFMA.FTZ R4, R27, R21, -R26 ;  /* 0x000000151b047223 */ /* 0x000fe2000001081a */
[C---:B------:R-:W-:Y:S01]  /*83e0*/  FMUL.FTZ R26, R29.reuse, R5 ;  /* 0x000000051d1a7220 */ /* 0x040fe20000410000 */
[----:B------:R-:W-:Y:S01]  /*83f0*/  FFMA.FTZ R5, R29, R25, -R30 ;  /* 0x000000191d057223 */ /* 0x000fe2000001081e */
[----:B------:R-:W-:Y:S01]  /*8400*/  LOP3.LUT R7, R7, 0xffff0000, RZ, 0xc0, !PT ;  /* 0xffff000007077812 */ /* 0x000fe200078ec0ff */
[C---:B------:R-:W-:Y:S01]  /*8410*/  IMAD.U32 R27, R14.reuse, 0x10000, RZ ;  /* 0x000100000e1b7824 */ /* 0x040fe200078e00ff */
[----:B------:R-:W-:Y:S01]  /*8420*/  SHF.L.U32 R29, R13, 0x10, RZ ;  /* 0x000000100d1d7819 */ /* 0x000fe200000006ff */
[----:B------:R-:W-:Y:S01]  /*8430*/  FFMA.FTZ R21, R31, R21, R28 ;  /* 0x000000151f157223 */ /* 0x000fe2000001001c */
[----:B------:R-:W-:Y:S01]  /*8440*/  LOP3.LUT R30, R14, 0xffff0000, RZ, 0xc0, !PT ;  /* 0xffff00000e1e7812 */ /* 0x000fe200078ec0ff */
[----:B------:R-:W-:Y:S01]  /*8450*/  FFMA.FTZ R26, R33, R25, R26 ;  /* 0x00000019211a7223 */ /* 0x000fe2000001001a */
        /* <DEDUP_REMOVED lines=13> */
.L_x_10545:
[----:B------:R-:W-:Y:S05]  /*8530*/  BSYNC B1 ;  /* 0x0000000000017941 */ /* 0x000fea0003800000 */
.L_x_10544:
[----:B------:R-:W-:Y:S05]  /*8540*/  @P1 BRA `(.L_x_10543) ;  /* 0x0000001000881947 */ /* 0x000fea0003800000 */
[----:B-1----:R-:W1:Y:S01]  /*8550*/  LDS.128 R4, [R0+0x2000] ;  /* 0x0020000000047984 */ /* 0x002e620000000c00 */
[----:B------:R-:W-:Y:S01]  /*8560*/  IMAD.U32 R20, R8, 0x10000, RZ ;  /* 0x0001000008147824 */ /* 0x000fe200078e00ff */
[C---:B------:R-:W-:Y:S01]  /*8570*/  LOP3.LUT R27, R10.reuse, 0xffff0000, RZ, 0xc0, !PT ;  /* 0xffff00000a1b7812 */ /* 0x040fe200078ec0ff */
[----:B0-----:R-:W-:Y:S01]  /*8580*/  IMAD.U32 R26, R10, 0x10000, RZ ;  /* 0x000100000a1a7824 */ /* 0x001fe200078e00ff */
        /* <DEDUP_REMOVED lines=35> */
.L_x_10533:
[----:B------:R-:W-:-:S03]  /*87c0*/  UMOV UR4, 0xffffffff ;  /* 0xffffffff00047882 */ /* 0x000fc60000000000 */
[----:B------:R-:W-:Y:S05]  /*87d0*/  BRA.DIV UR4, `(.L_x_10546) ;  /* 0x00000152043c7947 */ /* 0x000fea000b800000 */
[----:B------:R1:W2:Y:S04]  /*87e0*/  SHFL.IDX PT, R0, R27, RZ, 0x1c1f ;  /* 0x001c1fff1b007589 */ /* 0x0002a800000e0000 */
[----:B------:R1:W3:Y:S04]  /*87f0*/  SHFL.IDX PT, R20, R26, RZ, 0x1c1f ;  /* 0x001c1fff1a147589 */ /* 0x0002e800000e0000 */
[----:B------:R1:W4:Y:S04]  /*8800*/  SHFL.IDX PT, R21, R25, RZ, 0x1c1f ;  /* 0x001c1fff19157589 */ /* 0x00032800000e0000 */
[----:B------:R1:W0:Y:S02]  /*8810*/  SHFL.IDX PT, R14, R28, RZ, 0x1c1f ;  /* 0x001c1fff1c0e7589 */ /* 0x00022400000e0000 */
.L_x_10779:
[----:B------:R-:W5:Y:S01]  /*8820*/  LDL R5, [R1+0x74] ;  /* 0x0000740001057983 */ /* 0x000f620000100800 */
[----:B------:R-:W-:Y:S01]  /*8830*/  ULDC UR4, c[0x0][0x448] ;  /* 0x0001120000047ab9 */ /* 0x000fe20000000800 */
[----:B-1----:R-:W1:Y:S01]  /*8840*/  LDC R25, c[0x0][0x3f4] ;  /* 0x0000fd00ff197b82 */ /* 0x002e620000000800 */
        /* <DEDUP_REMOVED lines=11> */
[----:B-1----:R-:W-:Y:S06]  /*8900*/  @P0 BRA `(.L_x_10548) ;  /* 0x0000000000300947 */ /* 0x002fec0003800000 */
[----:B------:R-:W-:Y:S01]  /*8910*/  ULDC UR4, c[0x0][0x3f4] ;  /* 0x0000fd0000047ab9 */ /* 0x000fe20000000800 */
[C---:B------:R-:W-:Y:S01]  /*8920*/  IMAD.SHL.U32 R15, R16.reuse, 0x2, RZ ;  /* 0x00000002100f7824 */ /* 0x040fe200078e00ff */
[C---:B------:R-:W-:Y:S02]  /*8930*/  ISETP.GE.AND P2, PT, R16.reuse, UR4, PT ;  /* 0x0000000410007c0c */ /* 0x040fe4000bf46270 */
[----:B------:R-:W-:Y:S02]  /*8940*/  SHF.L.U64.HI R4, R16, 0x1, R17 ;  /* 0x0000000110047819 */ /* 0x000fe40000010211 */
[-C--:B---3--:R-:W-:Y:S02]  /*8950*/  IADD3 R12, P0, R20, R15.reuse, RZ ;  /* 0x0000000f140c7210 */ /* 0x088fe40007f1e0ff */
[----:B0-----:R-:W-:-:S03]  /*8960*/  IADD3 R14, P1, R14, R15, RZ ;  /* 0x0000000f0e0e7210 */ /* 0x001fc60007f3e0ff */
[--C-:B--2---:R-:W-:Y:S02]  /*8970*/  IMAD.X R13, R0, 0x1, R4.reuse, P0 ;  /* 0x00000001000d7824 */ /* 0x104fe400000e0604 */
[----:B----4-:R-:W-:Y:S01]  /*8980*/  IMAD.X R15, R21, 0x1, R4, P1 ;  /* 0x00000001150f7824 */ /* 0x010fe200008e0604 */
[----:B------:R-:W-:Y:S01]  /*8990*/  CS2R R4, SRZ ;  /* 0x0000000000047805 */ /* 0x000fe2000001ff00 */
[----:B------:R-:W-:Y:S06]  /*89a0*/  @P2 BRA `(.L_x_10548) ;  /* 0x0000000000082947 */ /* 0x000fec0003800000 */
[----:B------:R1:W5:Y:S04]  /*89b0*/  LD.E.128 R4, desc[UR60][R12.64] ;  /* 0x0000003c0c047980 */ /* 0x000368000c101d00 */
[----:B------:R1:W5:Y:S02]  /*89c0*/  LD.E.128 R8, desc[UR60][R14.64] ;  /* 0x0000003c0e087980 */ /* 0x000364000c101d00 */
.L_x_10548:
[----:B------:R-:W-:Y:S05]  /*89d0*/  BSYNC B1 ;  /* 0x0000000000017941 */ /* 0x000fea0003800000 */
.L_x_10547:
[----:B------:R-:W4:Y:S01]  /*89e0*/  SYNCS.PHASECHK.TRANS64.TRYWAIT P1, [R19+URZ+0x32400], R28 ;  /* 0x0324001c130075a7 */ /* 0x000f22000802017f */
[----:B--2---:R-:W-:Y:S01]  /*89f0*/  IMAD R0, R49, -0x80, R154 ;  /* 0xffffff8031007824 */ /* 0x004fe200078e029a */
[--C-:B-----5:R-:W-:Y:S01]  /*8a00*/  SHF.R.U64 R29, R6, 0x10, R7.reuse ;  /* 0x00000010061d7819 */ /* 0x120fe20000001207 */
[----:B-1----:R-:W-:Y:S01]  /*8a10*/  IMAD.MOV.U32 R12, RZ, RZ, R4 ;  /* 0x000000ffff0c7224 */ /* 0x002fe200078e0004 */
[--C-:B------:R-:W-:Y:S01]  /*8a20*/  SHF.R.U32.HI R27, RZ, 0x10, R7.reuse ;  /* 0x00000010ff1b7819 */ /* 0x100fe20000011607 */
[----:B0-----:R-:W-:Y:S01]  /*8a30*/  IMAD.MOV.U32 R14, RZ, RZ, R7 ;  /* 0x000000ffff0e7224 */ /* 0x001fe200078e0007 */
[----:B------:R-:W-:Y:S01]  /*8a40*/  SHF.R.U64 R31, R4, 0x10, R5 ;  /* 0x00000010041f7819 */ /* 0x000fe20000001205 */
[----:B------:R-:W-:Y:S01]  /*8a50*/  IMAD.MOV.U32 R15, RZ, RZ, R8 ;  /* 0x000000ffff0f7224 */ /* 0x000fe200078e0008 */
[----:B------:R-:W-:Y:S01]  /*8a60*/  SHF.R.U64 R8, R8, 0x10, R9 ;  /* 0x0000001008087819 */ /* 0x000fe20000001209 */
[----:B------:R-:W-:Y:S01]  /*8a70*/  IMAD.MOV.U32 R13, RZ, RZ, R5 ;  /* 0x000000ffff0d7224 */ /* 0x000fe200078e0005 */
[--C-:B------:R-:W-:Y:S01]  /*8a80*/  SHF.R.U32.HI R7, RZ, 0x10, R9.reuse ;  /* 0x00000010ff077819 */ /* 0x100fe20000011609 */
[----:B---3--:R-:W-:Y:S01]  /*8a90*/  IMAD.MOV.U32 R20, RZ, RZ, R9 ;  /* 0x000000ffff147224 */ /* 0x008fe200078e0009 */
[----:B------:R-:W-:Y:S01]  /*8aa0*/  SHF.R.U32.HI R30, RZ, 0x10, R5 ;  /* 0x00000010ff1e7819 */ /* 0x000fe20000011605 */
[----:B------:R-:W-:Y:S01]  /*8ab0*/  IMAD.MOV.U32 R4, RZ, RZ, R6 ;  /* 0x000000ffff047224 */ /* 0x000fe200078e0006 */
[----:B------:R-:W-:Y:S01]  /*8ac0*/  ISETP.GE.AND P0, PT, R16, R25, PT ;  /* 0x000000191000720c */ /* 0x000fe20003f06270 */
[----:B----4-:R-:W-:Y:S01]  /*8ad0*/  IMAD.MOV.U32 R21, RZ, RZ, R10 ;  /* 0x000000ffff157224 */ /* 0x010fe200078e000a */
[----:B------:R-:W-:Y:S01]  /*8ae0*/  VIMNMX R9, R0, 0x80, PT ;  /* 0x0000008000097848 */ /* 0x000fe20003fe0100 */
        /* <DEDUP_REMOVED lines=16> */
.L_x_10780:
[----:B------:R-:W-:Y:S05]  /*8bf0*/  BSYNC B1 ;  /* 0x0000000000017941 */ /* 0x000fea0003800000 */
.L_x_10549:
        /* <DEDUP_REMOVED lines=22> */
[C---:B------:R-:W-:Y:S01]  /*8d60*/  IMAD.U32 R27, R4.reuse, 0x10000, RZ ;  /* 0x00010000041b7824 */ /* 0x040fe200078e00ff */
[----:B------:R-:W-:Y:S01]  /*8d70*/  LOP3.LUT R4, R4, 0xffff0000, RZ, 0xc0, !PT ;  /* 0xffff000004047812 */ /* 0x000fe200078ec0ff */
[C---:B--2---:R-:W-:Y:S01]  /*8d80*/  IMAD.U32 R33, R10.reuse, 0x10000, RZ ;  /* 0x000100000a217824 */ /* 0x044fe200078e00ff */
[----:B------:R-:W-:Y:S01]  /*8d90*/  LOP3.LUT R10, R10, 0xffff0000, RZ, 0xc0, !PT ;  /* 0xffff00000a0a7812 */ /* 0x000fe200078ec0ff */
[C---:B------:R-:W-:Y:S01]  /*8da0*/  IMAD.U32 R31, R8.reuse, 0x10000, RZ ;  /* 0x00010000081f7824 */ /* 0x040fe200078e00ff */
[----:B------:R-:W-:Y:S01]  /*8db0*/  LOP3.LUT R8, R8, 0xffff0000, RZ, 0xc0, !PT ;  /* 0xffff000008087812 */ /* 0x000fe200078ec0ff */
[C---:B------:R-:W-:Y:S01]  /*8dc0*/  FMUL.FTZ R38, R33.reuse, R40 ;  /* 0x0000002821267220 */ /* 0x040fe20000410000 */
[-C--:B------:R-:W-:Y:S01]  /*8dd0*/  FMUL.FTZ R44, R33, R36.reuse ;  /* 0x00000024212c7220 */ /* 0x080fe20000410000 */
[----:B------:R-:W-:Y:S01]  /*8de0*/  LOP3.LUT R33, R13, 0xffff0000, RZ, 0xc0, !PT ;  /* 0xffff00000d217812 */ /* 0x000fe200078ec0ff */
[----:B------:R-:W-:Y:S01]  /*8df0*/  FMUL.FTZ R37, R10, R35 ;  /* 0x000000230a257220 */ /* 0x000fe20000410000 */
[----:B------:R-:W-:Y:S01]  /*8e00*/  FFMA.FTZ R42, R29, R36, -R38 ;  /* 0x000000241d2a7223 */ /* 0x000fe20000010826 */
[----:B------:R-:W-:-:S02]  /*8e10*/  IMAD.U32 R38, R15, 0x10000, RZ ;  /* 0x000100000f267824 */ /* 0x000fc400078e00ff */
[----:B------:R-:W-:Y:S01]  /*8e20*/  FFMA.FTZ R44, R29, R40, R44 ;  /* 0x000000281d2c7223 */ /* 0x000fe2000001002c */
[----:B------:R-:W-:Y:S02]  /*8e30*/  IMAD.U32 R36, R0, 0x10000, RZ ;  /* 0x0001000000247824 */ /* 0x000fe400078e00ff */
[-C--:B------:R-:W-:Y:S01]  /*8e40*/  FMUL.FTZ R29, R10, R33.reuse ;  /* 0x000000210a1d7220 */ /* 0x080fe20000410000 */
[C---:B------:R-:W-:Y:S01]  /*8e50*/  FFMA.FTZ R43, R6.reuse, R33, -R37 ;  /* 0x00000021062b7223 */ /* 0x040fe20000010825 */
[----:B------:R-:W-:Y:S01]  /*8e60*/  FMUL.FTZ R10, R31, R38 ;  /* 0x000000261f0a7220 */ /* 0x000fe20000410000 */
[----:B------:R-:W-:Y:S01]  /*8e70*/  LOP3.LUT R33, R15, 0xffff0000, RZ, 0xc0, !PT ;  /* 0xffff00000f217812 */ /* 0x000fe200078ec0ff */
[----:B------:R-:W-:Y:S01]  /*8e80*/  FMUL.FTZ R31, R31, R36 ;  /* 0x000000241f1f7220 */ /* 0x000fe20000410000 */
[----:B------:R-:W-:Y:S01]  /*8e90*/  FFMA.FTZ R45, R6, R35, R29 ;  /* 0x00000023062d7223 */ /* 0x000fe2000001001d */
[----:B------:R-:W-:Y:S01]  /*8ea0*/  LOP3.LUT R29, R0, 0xffff0000, RZ, 0xc0, !PT ;  /* 0xffff0000001d7812 */ /* 0x000fe200078ec0ff */
[----:B------:R-:W-:-:S02]  /*8eb0*/  IMAD.U32 R32, R9, 0x10000, RZ ;  /* 0x0001000009207824 */ /* 0x000fc400078e00ff */
[C---:B------:R-:W-:Y:S01]  /*8ec0*/  FFMA.FTZ R38, R27.reuse, R38, R31 ;  /* 0x000000261b267223 */ /* 0x040fe2000001001f */
[----:B------:R-:W-:Y:S01]  /*8ed0*/  FMUL.FTZ R35, R8, R33 ;  /* 0x0000002108237220 */ /* 0x000fe20000410000 */
[----:B------:R-:W-:Y:S02]  /*8ee0*/  IMAD.U32 R31, R20, 0x10000, RZ ;  /* 0x00010000141f7824 */ /* 0x000fe400078e00ff */
[----:B------:R-:W-:Y:S01]  /*8ef0*/  FFMA.FTZ R36, R27, R36, -R10 ;  /* 0x000000241b247223 */ /* 0x000fe2000001080a */
[----:B0-----:R-:W-:Y:S02]  /*8f00*/  IMAD.U32 R28, R5, 0x10000, RZ ;  /* 0x00010000051c7824 */ /* 0x001fe400078e00ff */
[-C--:B------:R-:W-:Y:S01]  /*8f10*/  FMUL.FTZ R39, R8, R29.reuse ;  /* 0x0000001d08277220 */ /* 0x080fe20000410000 */
[----:B------:R-:W-:Y:S02]  /*8f20*/  IMAD.U32 R27, R12, 0x10000, RZ ;  /* 0x000100000c1b7824 */ /* 0x000fe400078e00ff */
[----:B------:R-:W-:Y:S01]  /*8f30*/  FFMA.FTZ R37, R4, R29, -R35 ;  /* 0x0000001d04257223 */ /* 0x000fe20000010823 */
[----:B------:R-:W-:Y:S01]  /*8f40*/  FMUL.FTZ R41, R32, R31 ;  /* 0x0000001f20297220 */ /* 0x000fe20000410000 */
[----:B------:R-:W-:-:S02]  /*8f50*/  IMAD.U32 R34, R11, 0x10000, RZ ;  /* 0x000100000b227824 */ /* 0x000fc400078e00ff */
[----:B------:R-:W-:Y:S01]  /*8f60*/  FMUL.FTZ R32, R32, R27 ;  /* 0x0000001b20207220 */ /* 0x000fe20000410000 */
[----:B------:R-:W-:Y:S02]  /*8f70*/  IMAD.U32 R35, R26, 0x10000, RZ ;  /* 0x000100001a237824 */ /* 0x000fe400078e00ff */
[----:B------:R-:W-:Y:S01]  /*8f80*/  FFMA.FTZ R39, R4, R33, R39 ;  /* 0x0000002104277223 */ /* 0x000fe20000010027 */
[----:B------:R-:W-:Y:S02]  /*8f90*/  IMAD.U32 R29, R14, 0x10000, RZ ;  /* 0x000100000e1d7824 */ /* 0x000fe400078e00ff */
[----:B------:R-:W-:Y:S01]  /*8fa0*/  FFMA.FTZ R41, R28, R27, -R41 ;  /* 0x0000001b1c297223 */ /* 0x000fe20000010829 */
[----:B------:R-:W-:Y:S01]  /*8fb0*/  IMAD.U32 R30, R7, 0x10000, RZ ;  /* 0x00010000071e7824 */ /* 0x000fe200078e00ff */
[----:B------:R-:W-:Y:S01]  /*8fc0*/  LOP3.LUT R9, R9, 0xffff0000, RZ, 0xc0, !PT ;  /* 0xffff000009097812 */ /* 0x000fe200078ec0ff */
[C---:B------:R-:W-:Y:S01]  /*8fd0*/  FMUL.FTZ R33, R34.reuse, R35 ;  /* 0x0000002322217220 */ /* 0x040fe20000410000 */
[----:B------:R-:W-:Y:S01]  /*8fe0*/  LOP3.LUT R11, R11, 0xffff0000, RZ, 0xc0, !PT ;  /* 0xffff00000b0b7812 */ /* 0x000fe200078ec0ff */
        /* <DEDUP_REMOVED lines=11> */
[----:B------:R-:W-:Y:S01]  /*90a0*/  LOP3.LUT R7, R7, 0xffff0000, RZ, 0xc0, !PT ;  /* 0xffff000007077812 */ /* 0x000fe200078ec0ff */
[----:B------:R-:W-:Y:S01]  /*90b0*/  FMUL.FTZ R9, R9, R4 ;  /* 0x0000000409097220 */ /* 0x000fe20000410000 */
[----:B------:R-:W-:Y:S01]  /*90c0*/  FMUL.FTZ R11, R11, R6 ;  /* 0x000000060b0b7220 */ /* 0x000fe20000410000 */
[----:B------:R-:W-:Y:S01]  /*90d0*/  FFMA.FTZ R28, R5, R4, -R28 ;  /* 0x00000004051c7223 */ /* 0x000fe2000001081c */
        /* <DEDUP_REMOVED lines=13> */
.L_x_10552:
[----:B------:R-:W-:Y:S05]  /*91b0*/  BSYNC B1 ;  /* 0x0000000000017941 */ /* 0x000fea0003800000 */
.L_x_10551:
        /* <DEDUP_REMOVED lines=13> */
[C---:B------:R-:W-:Y:S02]  /*9290*/  IMAD.U32 R37, R15.reuse, 0x10000, RZ ;  /* 0x000100000f257824 */ /* 0x040fe400078e00ff */
[----:B------:R-:W-:Y:S01]  /*92a0*/  IMAD.U32 R35, R0, 0x10000, RZ ;  /* 0x0001000000237824 */ /* 0x000fe200078e00ff */
[----:B------:R-:W-:Y:S01]  /*92b0*/  LOP3.LUT R42, R15, 0xffff0000, RZ, 0xc0, !PT ;  /* 0xffff00000f2a7812 */ /* 0x000fe200078ec0ff */
[----:B------:R-:W-:Y:S01]  /*92c0*/  IMAD.U32 R44, R20, 0x10000, RZ ;  /* 0x00010000142c7824 */ /* 0x000fe200078e00ff */
[----:B------:R-:W-:Y:S01]  /*92d0*/  LOP3.LUT R0, R0, 0xffff0000, RZ, 0xc0, !PT ;  /* 0xffff000000007812 */ /* 0x000fe200078ec0ff */
[----:B------:R-:W-:Y:S02]  /*92e0*/  IMAD.U32 R40, R12, 0x10000, RZ ;  /* 0x000100000c287824 */ /* 0x000fe400078e00ff */
[----:B------:R-:W-:Y:S01]  /*92f0*/  IMAD.U32 R39, R21, 0x10000, RZ ;  /* 0x0001000015277824 */ /* 0x000fe200078e00ff */
[----:B------:R-:W-:-:S02]  /*9300*/  LOP3.LUT R41, R20, 0xffff0000, RZ, 0xc0, !PT ;  /* 0xffff000014297812 */ /* 0x000fc400078ec0ff */
[----:B------:R-:W-:Y:S01]  /*9310*/  LOP3.LUT R43, R26, 0xffff0000, RZ, 0xc0, !PT ;  /* 0xffff00001a2b7812 */ /* 0x000fe200078ec0ff */
[----:B--2---:R-:W-:-:S04]  /*9320*/  IMAD.IADD R8, R5, 0x1, R4 ;  /* 0x0000000105087824 */ /* 0x004fc800078e0204 */
[----:B------:R-:W-:Y:S01]  /*9330*/  IMAD R25, R8, 0x2, R19 ;  /* 0x0000000208197824 */ /* 0x000fe200078e0213 */
[----:B---3--:R-:W1:Y:S04]  /*9340*/  LDS.128 R4, [R45+0x18400] ;  /* 0x018400002d047984 */ /* 0x008e680000000c00 */
[----:B------:R-:W2:Y:S01]  /*9350*/  LDS.128 R8, [R25+0x18400] ;  /* 0x0184000019087984 */ /* 0x000ea20000000c00 */
[----:B-1----:R-:W-:Y:S02]  /*9360*/  IMAD.U32 R27, R4, 0x10000, RZ ;  /* 0x00010000041b7824 */ /* 0x002fe400078e00ff */
[C---:B--2---:R-:W-:Y:S01]  /*9370*/  IMAD.U32 R31, R8.reuse, 0x10000, RZ ;  /* 0x00010000081f7824 */ /* 0x044fe200078e00ff */
[----:B------:R-:W-:Y:S01]  /*9380*/  LOP3.LUT R8, R8, 0xffff0000, RZ, 0xc0, !PT ;  /* 0xffff000008087812 */ /* 0x000fe200078ec0ff */
[----:B------:R-:W-:-:S02]  /*9390*/  IMAD.U32 R32, R9, 0x10000, RZ ;  /* 0x0001000009207824 */ /* 0x000fc400078e00ff */
[-C--:B------:R-:W-:Y:S01]  /*93a0*/  FMUL.FTZ R36, R37, R31.reuse ;  /* 0x0000001f25247220 */ /* 0x080fe20000410000 */
[----:B------:R-:W-:Y:S01]  /*93b0*/  FMUL.FTZ R38, R35, R31 ;  /* 0x0000001f23267220 */ /* 0x000fe20000410000 */
[----:B0-----:R-:W-:Y:S02]  /*93c0*/  IMAD.U32 R28, R5, 0x10000, RZ ;  /* 0x00010000051c7824 */ /* 0x001fe400078e00ff */
[-C--:B------:R-:W-:Y:S01]  /*93d0*/  FMUL.FTZ R31, R44, R32.reuse ;  /* 0x000000202c1f7220 */ /* 0x080fe20000410000 */
[-C--:B------:R-:W-:Y:S01]  /*93e0*/  FFMA.FTZ R36, R35, R27.reuse, -R36 ;  /* 0x0000001b23247223 */ /* 0x080fe20000010824 */
[----:B------:R-:W-:Y:S01]  /*93f0*/  FMUL.FTZ R35, R40, R32 ;  /* 0x0000002028237220 */ /* 0x000fe20000410000 */
[----:B------:R-:W-:Y:S01]  /*9400*/  LOP3.LUT R4, R4, 0xffff0000, RZ, 0xc0, !PT ;  /* 0xffff000004047812 */ /* 0x000fe200078ec0ff */
[----:B------:R-:W-:Y:S01]  /*9410*/  FFMA.FTZ R38, R37, R27, R38 ;  /* 0x0000001b25267223 */ /* 0x000fe20000010026 */
[-C--:B------:R-:W-:Y:S01]  /*9420*/  FMUL.FTZ R15, R42, R8.reuse ;  /* 0x000000082a0f7220 */ /* 0x080fe20000410000 */
[----:B------:R-:W-:Y:S01]  /*9430*/  FMUL.FTZ R27, R0, R8 ;  /* 0x00000008001b7220 */ /* 0x000fe20000410000 */
[----:B------:R-:W-:-:S02]  /*9440*/  IMAD.U32 R33, R10, 0x10000, RZ ;  /* 0x000100000a217824 */ /* 0x000fc400078e00ff */
[-C--:B------:R-:W-:Y:S01]  /*9450*/  FFMA.FTZ R31, R40, R28.reuse, -R31 ;  /* 0x0000001c281f7223 */ /* 0x080fe2000001081f */
[C---:B------:R-:W-:Y:S02]  /*9460*/  IMAD.U32 R37, R13.reuse, 0x10000, RZ ;  /* 0x000100000d257824 */ /* 0x040fe400078e00ff */
[----:B------:R-:W-:Y:S01]  /*9470*/  FFMA.FTZ R35, R44, R28, R35 ;  /* 0x0000001c2c237223 */ /* 0x000fe20000010023 */
[----:B------:R-:W-:Y:S01]  /*9480*/  LOP3.LUT R10, R10, 0xffff0000, RZ, 0xc0, !PT ;  /* 0xffff00000a0a7812 */ /* 0x000fe200078ec0ff */
[-C--:B------:R-:W-:Y:S01]  /*9490*/  FFMA.FTZ R15, R0, R4.reuse, -R15 ;  /* 0x00000004000f7223 */ /* 0x080fe2000001080f */
[----:B------:R-:W-:Y:S01]  /*94a0*/  LOP3.LUT R28, R13, 0xffff0000, RZ, 0xc0, !PT ;  /* 0xffff00000d1c7812 */ /* 0x000fe200078ec0ff */
[----:B------:R-:W-:Y:S01]  /*94b0*/  FFMA.FTZ R27, R42, R4, R27 ;  /* 0x000000042a1b7223 */ /* 0x000fe2000001001b */
[----:B------:R-:W-:Y:S01]  /*94c0*/  LOP3.LUT R32, R21, 0xffff0000, RZ, 0xc0, !PT ;  /* 0xffff000015207812 */ /* 0x000fe200078ec0ff */
[----:B------:R-:W-:Y:S02]  /*94d0*/  IMAD.U32 R29, R6, 0x10000, RZ ;  /* 0x00010000061d7824 */ /* 0x000fe400078e00ff */
[-C--:B------:R-:W-:Y:S01]  /*94e0*/  FMUL.FTZ R0, R39, R33.reuse ;  /* 0x0000002127007220 */ /* 0x080fe20000410000 */
[----:B------:R-:W-:Y:S01]  /*94f0*/  FMUL.FTZ R4, R37, R33 ;  /* 0x0000002125047220 */ /* 0x000fe20000410000 */
[----:B------:R-:W-:-:S02]  /*9500*/  IMAD.U32 R34, R11, 0x10000, RZ ;  /* 0x000100000b227824 */ /* 0x000fc400078e00ff */
[----:B------:R-:W-:Y:S02]  /*9510*/  IMAD.U32 R40, R26, 0x10000, RZ ;  /* 0x000100001a287824 */ /* 0x000fe400078e00ff */
[-C--:B------:R-:W-:Y:S01]  /*9520*/  FMUL.FTZ R13, R32, R10.reuse ;  /* 0x0000000a200d7220 */ /* 0x080fe20000410000 */
[----:B------:R-:W-:Y:S01]  /*9530*/  FMUL.FTZ R21, R28, R10 ;  /* 0x0000000a1c157220 */ /* 0x000fe20000410000 */
[----:B------:R-:W-:Y:S01]  /*9540*/  LOP3.LUT R6, R6, 0xffff0000, RZ, 0xc0, !PT ;  /* 0xffff000006067812 */ /* 0x000fe200078ec0ff */
[-C--:B------:R-:W-:Y:S01]  /*9550*/  FFMA.FTZ R8, R37, R29.reuse, -R0 ;  /* 0x0000001d25087223 */ /* 0x080fe20000010800 */
[----:B------:R-:W-:Y:S01]  /*9560*/  FFMA.FTZ R10, R39, R29, R4 ;  /* 0x0000001d270a7223 */ /* 0x000fe20000010004 */
[----:B------:R-:W-:Y:S01]  /*9570*/  IMAD.U32 R30, R7, 0x10000, RZ ;  /* 0x00010000071e7824 */ /* 0x000fe200078e00ff */
[----:B------:R-:W-:Y:S01]  /*9580*/  LOP3.LUT R9, R9, 0xffff0000, RZ, 0xc0, !PT ;  /* 0xffff000009097812 */ /* 0x000fe200078ec0ff */
[----:B------:R-:W-:Y:S01]  /*9590*/  IMAD.U32 R0, R14, 0x10000, RZ ;  /* 0x000100000e007824 */ /* 0x000fe200078e00ff */
[----:B------:R-:W-:Y:S01]  /*95a0*/  LOP3.LUT R11, R11, 0xffff0000, RZ, 0xc0, !PT ;  /* 0xffff00000b0b7812 */ /* 0x000fe200078ec0ff */
[----:B------:R-:W-:Y:S01]  /*95b0*/  FMUL.FTZ R29, R40, R34 ;  /* 0x00000022281d7220 */ /* 0x000fe20000410000 */
[----:B------:R-:W-:-:S02]  /*95c0*/  LOP3.LUT R37, R12, 0xffff0000, RZ, 0xc0, !PT ;  /* 0xffff00000c257812 */ /* 0x000fc400078ec0ff */
        /* <DEDUP_REMOVED lines=26> */
.L_x_10543:
[----:B------:R-:W-:Y:S05]  /*9770*/  BSYNC B0 ;  /* 0x0000000000007941 */ /* 0x000fea0003800000 */
.L_x_10532:
        /* <DEDUP_REMOVED lines=8> */
.L_x_10529:
[----:B-12---:R-:W1:Y:S01]  /*9800*/  S2R R0, SR_TID.X ;  /* 0x0000000000007919 */ /* 0x006e620000002100 */
[----:B------:R-:W-:Y:S01]  /*9810*/  ISETP.NE.AND P0, PT, R206, 0x3, PT ;  /* 0x00000003ce00780c */ /* 0x000fe20003f05270 */
[----:B------:R-:W-:Y:S05]  /*9820*/  WARPSYNC.ALL ;  /* 0x0000000000007948 */ /* 0x000fea0003800000 */
[----:B-1----:R-:W-:-:S05]  /*9830*/  SHF.R.U32.HI R0, RZ, 0x7, R0 ;  /* 0x00000007ff007819 */ /* 0x002fca0000011600 */
[----:B---3--:R-:W-:-:S05]  /*9840*/  VIADD R9, R0, 0x8 ;  /* 0x0000000800097836 */ /* 0x008fca0000000000 */
[----:B------:R1:W-:Y:S06]  /*9850*/  BAR.SYNC.DEFER_BLOCKING R9, 0x100 ;  /* 0x000400090000751d */ /* 0x0003ec0000010000 */
[----:B------:R-:W-:Y:S05]  /*9860*/  @!P0 BRA `(.L_x_10553) ;  /* 0x0000000000048947 */ /* 0x000fea0003800000 */
[----:B------:R-:W-:Y:S01]  /*9870*/  BPT.TRAP 0x1 ;  /* 0x000000040000795c */ /* 0x000fe20000300000 */
.L_x_10553:
[----:B------:R-:W-:Y:S01]  /*9880*/  IMAD R0, R202, 0x8, R19 ;  /* 0x00000008ca007824 */ /* 0x000fe200078e0213 */
[----:B0-----:R-:W-:-:S04]  /*9890*/  SHF.L.U32 R13, R214, 0x1f, RZ ;  /* 0x0000001fd60d7819 */ /* 0x001fc800000006ff */
[----:B------:R0:W2:Y:S01]  /*98a0*/  SYNCS.PHASECHK.TRANS64.TRYWAIT P1, [R0+URZ+0x32430], R13 ;  /* 0x0324300d000075a7 */ /* 0x0000a2000802017f */
[----:B------:R-:W-:Y:S05]  /*98b0*/  @!P0 BRA `(.L_x_10554) ;  /* 0x0000000000048947 */ /* 0x000fea0003800000 */
[----:B------:R-:W-:Y:S01]  /*98c0*/  BPT.TRAP 0x1 ;  /* 0x000000040000795c */ /* 0x000fe20000300000 */
.L_x_10554:
[----:B------:R-:W-:Y:S01]  /*98d0*/  VIADD R4, R19, 0x1c400 ;  /* 0x0001c40013047836 */ /* 0x000fe20000000000 */
[----:B------:R-:W-:Y:S01]  /*98e0*/  LOP3.LUT R10, R24, 0x10000, RZ, 0xfc, !PT ;  /* 0x00010000180a7812 */ /* 0x000fe200078efcff */
[----:B------:R-:W-:-:S03]  /*98f0*/  IMAD.MOV.U32 R11, RZ, RZ, 0x40000040 ;  /* 0x40000040ff0b7424 */ /* 0x000fc600078e00ff */
[----:B------:R-:W-:-:S04]  /*9900*/  SHF.R.U32.HI R4, RZ, 0x4, R4 ;  /* 0x00000004ff047819 */ /* 0x000fc80000011604 */
[----:B------:R-:W-:-:S04]  /*9910*/  LOP3.LUT R4, R4, 0x3fff, RZ, 0xc0, !PT ;  /* 0x00003fff04047812 */ /* 0x000fc800078ec0ff */
[----:B------:R-:W-:-:S05]  /*9920*/  LOP3.LUT R4, R4, 0x10000, RZ, 0xfc, !PT ;  /* 0x0001000004047812 */ /* 0x000fca00078efcff */
[----:B------:R3:W-:Y:S01]  /*9930*/  STL [R1+0x4], R4 ;  /* 0x0000040401007387 */ /* 0x0007e20000100800 */
[----:B--2---:R-:W-:Y:S05]  /*9940*/  @P1 BRA `(.L_x_10555) ;  /* 0x0000000000081947 */ /* 0x004fea0003800000 */
[----:B------:R-:W2:Y:S02]  /*9950*/  SYNCS.PHASECHK.TRANS64.TRYWAIT P1, [R0+URZ+0x32430], R13 ;  /* 0x0324300d000075a7 */ /* 0x000ea4000802017f */
[----:B--2---:R-:W-:Y:S05]  /*9960*/  @!P1 BRA `(.L_x_10556) ;  /* 0x00000140005c9947 */ /* 0x004fea0003800000 */
.L_x_10555:
[----:B---3--:R-:W3:Y:S01]  /*9970*/  LDL R4, [R1+0x4] ;  /* 0x0000040001047983 */ /* 0x008ee20000100800 */
[----:B------:R-:W-:Y:S01]  /*9980*/  IMAD.MOV.U32 R5, RZ, RZ, 0x40000040 ;  /* 0x40000040ff057424 */ /* 0x000fe200078e00ff */
[----:B------:R-:W-:Y:S05]  /*9990*/  WARPSYNC.ALL ;  /* 0x0000000000007948 */ /* 0x000fea0003800000 */
[C---:B------:R-:W-:Y:S01]  /*99a0*/  R2UR UR4, R10.reuse ;  /* 0x000000000a0472ca */ /* 0x040fe200000e0000 */
[----:B-----5:R-:W-:Y:S01]  /*99b0*/  WARPGROUP.ARRIVE ;  /* 0x00000000000079c5 */ /* 0x020fe20000000000 */
[----:B------:R-:W-:Y:S01]  /*99c0*/  R2UR UR5, R11 ;  /* 0x000000000b0572ca */ /* 0x000fe200000e0000 */
[----:B------:R-:W-:Y:S01]  /*99d0*/  VIADD R220, R10, 0x2 ;  /* 0x000000020adc7836 */ /* 0x000fe20000000000 */
[----:B------:R-:W-:Y:S01]  /*99e0*/  R2UR UR7, R5 ;  /* 0x00000000050772ca */ /* 0x000fe200000e0000 */
[----:B------:R-:W-:Y:S01]  /*99f0*/  IMAD.MOV.U32 R221, RZ, RZ, 0x40000040 ;  /* 0x40000040ffdd7424 */ /* 0x000fe200078e00ff */
[----:B------:R-:W-:Y:S01]  /*9a00*/  BSSY B0, `(.L_x_10557) ;  /* 0x0000027000007945 */ /* 0x000fe20003800000 */
[----:B------:R-:W-:-:S02]  /*9a10*/  IMAD.MOV.U32 R7, RZ, RZ, 0x40000040 ;  /* 0x40000040ff077424 */ /* 0x000fc400078e00ff */
[C---:B------:R-:W-:Y:S02]  /*9a20*/  VIADD R218, R10.reuse, 0x4 ;  /* 0x000000040ada7836 */ /* 0x040fe40000000000 */
[----:B------:R-:W-:Y:S02]  /*9a30*/  IMAD.MOV.U32 R219, RZ, RZ, 0x40000040 ;  /* 0x40000040ffdb7424 */ /* 0x000fe400078e00ff */
[----:B------:R-:W-:Y:S02]  /*9a40*/  VIADD R216, R10, 0x6 ;  /* 0x000000060ad87836 */ /* 0x000fe40000000000 */
[----:B------:R-:W-:Y:S02]  /*9a50*/  IMAD.MOV.U32 R217, RZ, RZ, 0x40000040 ;  /* 0x40000040ffd97424 */ /* 0x000fe400078e00ff */
[----:B------:R-:W-:Y:S02]  /*9a60*/  IMAD.MOV.U32 R5, RZ, RZ, 0x40000040 ;  /* 0x40000040ff057424 */ /* 0x000fe400078e00ff */
[----:B---3--:R-:W-:-:S04]  /*9a70*/  IMAD R4, R202, 0x300, R4 ;  /* 0x00000300ca047824 */ /* 0x008fc800078e0204 */
        /* <DEDUP_REMOVED lines=12> */
[----:B------:R-:W-:Y:S01]  /*9b40*/  HGMMA.64x96x16.F32.BF16 R24, gdesc[UR4], R24, gsb0 ;  /* 0x01600000041879f0 */ /* 0x000fe20008001818 */
[----:B------:R-:W-:Y:S02]  /*9b50*/  R2UR UR4, R218 ;  /* 0x00000000da0472ca */ /* 0x000fe400000e0000 */
[----:B------:R-:W-:Y:S02]  /*9b60*/  R2UR UR5, R219 ;  /* 0x00000000db0572ca */ /* 0x000fe400000e0000 */
[----:B------:R-:W-:Y:S02]  /*9b70*/  R2UR UR6, R6 ;  /* 0x00000000060672ca */ /* 0x000fe400000e0000 */
[----:B------:R-:W-:Y:S01]  /*9b80*/  R2UR UR7, R7 ;  /* 0x00000000070772ca */ /* 0x000fe200000e0000 */
[----:B------:R-:W-:Y:S02]  /*9b90*/  WARPGROUP.DEPBAR.LE gsb0, 0x0 ;  /* 0x00008000000079c5 */ /* 0x000fe40000010000 */
[----:B------:R-:W-:-:S10]  /*9ba0*/  WARPGROUP.ARRIVE ;  /* 0x00000000000079c5 */ /* 0x000fd40000000000 */
[----:B------:R-:W-:Y:S01]  /*9bb0*/  HGMMA.64x96x16.F32.BF16 R24, gdesc[UR4], R24, gsb0 ;  /* 0x01600000041879f0 */ /* 0x000fe20008001818 */
[----:B------:R-:W-:Y:S02]  /*9bc0*/  R2UR UR4, R216 ;  /* 0x00000000d80472ca */ /* 0x000fe400000e0000 */
[----:B------:R-:W-:Y:S02]  /*9bd0*/  R2UR UR5, R217 ;  /* 0x00000000d90572ca */ /* 0x000fe400000e0000 */
[----:B------:R-:W-:Y:S02]  /*9be0*/  R2UR UR6, R4 ;  /* 0x00000000040672ca */ /* 0x000fe400000e0000 */
[----:B------:R-:W-:Y:S02]  /*9bf0*/  R2UR UR7, R5 ;  /* 0x00000000050772ca */ /* 0x000fe400000e0000 */
[----:B------:R-:W-:Y:S01]  /*9c00*/  SHF.L.U32 R4, R3, 0x1f, RZ ;  /* 0x0000001f03047819 */ /* 0x000fe200000006ff */
[----:B------:R-:W-:-:S02]  /*9c10*/  WARPGROUP.DEPBAR.LE gsb0, 0x0 ;  /* 0x00008000000079c5 */ /* 0x000fc40000010000 */
[----:B------:R-:W-:-:S08]  /*9c20*/  WARPGROUP.ARRIVE ;  /* 0x00000000000079c5 */ /* 0x000fd00000000000 */
[----:B------:R-:W-:Y:S03]  /*9c30*/  HGMMA.64x96x16.F32.BF16 R24, gdesc[UR4], R24, gsb0 ;  /* 0x01600000041879f0 */ /* 0x000fe60008001818 */
[----:B------:R-:W-:Y:S02]  /*9c40*/  WARPGROUP.DEPBAR.LE gsb0, 0x0 ;  /* 0x00008000000079c5 */ /* 0x000fe40000010000 */
[----:B------:R-:W3:Y:S02]  /*9c50*/  SYNCS.PHASECHK.TRANS64.TRYWAIT P1, [R19+URZ+0x32410], R4 ;  /* 0x03241004130075a7 */ /* 0x000ee4000802017f */
[----:B---3--:R-:W-:Y:S05]  /*9c60*/  @!P1 BRA `(.L_x_10558) ;  /* 0x0000013c00b09947 */ /* 0x008fea0003800000 */
.L_x_10781:
[----:B------:R-:W-:Y:S05]  /*9c70*/  BSYNC B0 ;  /* 0x0000000000007941 */ /* 0x000fea0003800000 */
.L_x_10557:
[----:B------:R-:W-:Y:S05]  /*9c80*/  @!P0 BRA `(.L_x_10559) ;  /* 0x0000000000048947 */ /* 0x000fea0003800000 */
[----:B------:R-:W-:Y:S01]  /*9c90*/  BPT.TRAP 0x1 ;  /* 0x000000040000795c */ /* 0x000fe20000300000 */
.L_x_10559:
[----:B------:R4:W0:Y:S01]  /*9ca0*/  SYNCS.PHASECHK.TRANS64.TRYWAIT P1, [R0+URZ+0x32450], R13 ;  /* 0x0324500d000075a7 */ /* 0x000822000802017f */
[----:B------:R-:W-:Y:S05]  /*9cb0*/  @!P0 BRA `(.L_x_10560) ;  /* 0x0000000000048947 */ /* 0x000fea0003800000 */
[----:B------:R-:W-:Y:S01]  /*9cc0*/  BPT.TRAP 0x1 ;  /* 0x000000040000795c */ /* 0x000fe20000300000 */
.L_x_10560:
[----:B0-----:R-:W-:Y:S05]  /*9cd0*/  @P1 BRA `(.L_x_10561) ;  /* 0x0000000000081947 */ /* 0x001fea0003800000 */
[----:B------:R-:W0:Y:S02]  /*9ce0*/  SYNCS.PHASECHK.TRANS64.TRYWAIT P1, [R0+URZ+0x32450], R13 ;  /* 0x0324500d000075a7 */ /* 0x000e24000802017f */
[----:B0-----:R-:W-:Y:S05]  /*9cf0*/  @!P1 BRA `(.L_x_10562) ;  /* 0x0000013c00a09947 */ /* 0x001fea0003800000 */
.L_x_10561:
[----:B------:R-:W-:Y:S05]  /*9d00*/  WARPSYNC.ALL ;  /* 0x0000000000007948 */ /* 0x000fea0003800000 */
[----:B------:R-:W-:Y:S01]  /*9d10*/  IMAD R72, R72, 0x2000, R19 ;  /* 0x0000200048487824 */ /* 0x000fe200078e0213 */
[----:B------:R-:W-:Y:S01]  /*9d20*/  WARPGROUP.ARRIVE ;  /* 0x00000000000079c5 */ /* 0x000fe20000000000 */
[----:B------:R-:W-:Y:S01]  /*9d30*/  VIADD R227, R19, 0x400 ;  /* 0x0000040013e37836 */ /* 0x000fe20000000000 */
[----:B------:R-:W-:Y:S01]  /*9d40*/  UMOV UR9, 0x40000040 ;  /* 0x4000004000097882 */ /* 0x000fe20000000000 */
[----:B------:R-:W-:Y:S01]  /*9d50*/  IMAD.MOV.U32 R5, RZ, RZ, 0x40000040 ;  /* 0x40000040ff057424 */ /* 0x000fe200078e00ff */
[----:B------:R-:W-:Y:S01]  /*9d60*/  R2UR UR4, R72 ;  /* 0x00000000480472ca */ /* 0x000fe200000e0000 */
[----:B------:R-:W-:Y:S01]  /*9d70*/  IMAD.MOV.U32 R7, RZ, RZ, 0x40000040 ;  /* 0x40000040ff077424 */ /* 0x000fe200078e00ff */
[----:B------:R-:W-:Y:S01]  /*9d80*/  SHF.R.U32.HI R227, RZ, 0x4, R227 ;  /* 0x00000004ffe37819 */ /* 0x000fe200000116e3 */
[----:B--2-4-:R-:W-:Y:S01]  /*9d90*/  IMAD.U32 R13, RZ, RZ, UR9 ;  /* 0x00000009ff0d7e24 */ /* 0x014fe2000f8e00ff */
[----:B------:R-:W-:Y:S01]  /*9da0*/  R2UR UR11, R5 ;  /* 0x00000000050b72ca */ /* 0x000fe200000e0000 */
[----:B------:R-:W-:Y:S01]  /*9db0*/  UMOV UR57, 0x40000040 ;  /* 0x4000004000397882 */ /* 0x000fe20000000000 */
[----:B------:R-:W-:Y:S01]  /*9dc0*/  LOP3.LUT R227, R227, 0x3fff, RZ, 0xc0, !PT ;  /* 0x00003fffe3e37812 */ /* 0x000fe200078ec0ff */
[----:B------:R-:W-:Y:S01]  /*9dd0*/  UMOV UR53, 0x40000040 ;  /* 0x4000004000357882 */ /* 0x000fe20000000000 */
[----:B------:R-:W-:Y:S01]  /*9de0*/  UMOV UR49, 0x40000040 ;  /* 0x4000004000317882 */ /* 0x000fe20000000000 */
[----:B------:R-:W-:Y:S01]  /*9df0*/  UMOV UR45, 0x40000040 ;  /* 0x40000040002d7882 */ /* 0x000fe20000000000 */
[----:B------:R-:W-:Y:S01]  /*9e00*/  LOP3.LUT R3, R227, 0x10000, RZ, 0xfc, !PT ;  /* 0x00010000e3037812 */ /* 0x000fe200078efcff */
[----:B------:R-:W-:Y:S01]  /*9e10*/  UMOV UR41, 0x40000040 ;  /* 0x4000004000297882 */ /* 0x000fe20000000000 */
[----:B------:R-:W-:Y:S01]  /*9e20*/  IMAD.MOV.U32 R5, RZ, RZ, 0x40000040 ;  /* 0x40000040ff057424 */ /* 0x000fe200078e00ff */
[----:B------:R-:W-:-:S02]  /*9e30*/  UIADD3 UR4, UR4, 0x22400, URZ ;  /* 0x0002240004047890 */ /* 0x000fc4000fffe03f */
[----:B---3--:R-:W-:Y:S01]  /*9e40*/  IMAD R4, R202, 0xc00, R3 ;  /* 0x00000c00ca047824 */ /* 0x008fe200078e0203 */
[----:B------:R0:W-:Y:S01]  /*9e50*/  STL [R1+0x38], R3 ;  /* 0x0000380301007387 */ /* 0x0001e20000100800 */
[----:B------:R-:W-:Y:S01]  /*9e60*/  USHF.R.U32.HI UR4, URZ, 0x4, UR4 ;  /* 0x000000043f047899 */ /* 0x000fe20008011604 */
[----:B------:R-:W-:Y:S01]  /*9e70*/  R2UR UR39, R5 ;  /* 0x00000000052772ca */ /* 0x000fe200000e0000 */
[C---:B------:R-:W-:Y:S01]  /*9e80*/  VIADD R6, R4.reuse, 0x2 ;  /* 0x0000000204067836 */ /* 0x040fe20000000000 */
[----:B------:R-:W-:Y:S01]  /*9e90*/  R2UR UR10, R4 ;  /* 0x00000000040a72ca */ /* 0x000fe200000e0000 */
[----:B------:R-:W-:Y:S01]  /*9ea0*/  ULOP3.LUT UR4, UR4, 0x3fff, URZ, 0xc0, !UPT ;  /* 0x00003fff04047892 */ /* 0x000fe2000f8ec03f */
[----:B------:R-:W-:-:S03]  /*9eb0*/  UMOV UR37, 0x40000040 ;  /* 0x4000004000257882 */ /* 0x000fc60000000000 */
[----:B------:R-:W-:Y:S01]  /*9ec0*/  ULOP3.LUT UR4, UR4, 0x10000, URZ, 0xfc, !UPT ;  /* 0x0001000004047892 */ /* 0x000fe2000f8efc3f */
[----:B0-----:R-:W0:Y:S03]  /*9ed0*/  S2R R3, SR_TID.X ;  /* 0x0000000000037919 */ /* 0x001e260000002100 */
[----:B------:R-:W-:Y:S02]  /*9ee0*/  UIADD3 UR5, UR4, 0x2, URZ ;  /* 0x0000000204057890 */ /* 0x000fe4000fffe03f */
[----:B------:R-:W-:Y:S02]  /*9ef0*/  UIADD3 UR56, UR4, 0x804, URZ ;  /* 0x0000080404387890 */ /* 0x000fe4000fffe03f */
[----:B------:R-:W-:Y:S01]  /*9f00*/  UMOV UR8, UR4 ;  /* 0x0000000400087c82 */ /* 0x000fe20008000000 */
[----:B------:R-:W-:Y:S01]  /*9f10*/  UIADD3 UR52, UR4, 0x806, URZ ;  /* 0x0000080604347890 */ /* 0x000fe2000fffe03f */
[----:B------:R-:W-:Y:S01]  /*9f20*/  HGMMA.64x96x16.F32.BF16 R24, gdesc[UR8], R24, gsb0 ;  /* 0x01600000081879f0 */ /* 0x000fe20008001818 */
[----:B------:R-:W-:Y:S01]  /*9f30*/  R2UR UR10, R6 ;  /* 0x00000000060a72ca */ /* 0x000fe200000e0000 */
[----:B------:R-:W-:Y:S01]  /*9f40*/  IMAD.U32 R12, RZ, RZ, UR8 ;  /* 0x00000008ff0c7e24 */ /* 0x000fe2000f8e00ff */
[----:B------:R-:W-:Y:S01]  /*9f50*/  R2UR UR11, R7 ;  /* 0x00000000070b72ca */ /* 0x000fe200000e0000 */
[----:B------:R-:W-:Y:S01]  /*9f60*/  UMOV UR8, UR5 ;  /* 0x0000000500087c82 */ /* 0x000fe20008000000 */
[----:B------:R-:W-:Y:S01]  /*9f70*/  UMOV UR9, 0x40000040 ;  /* 0x4000004000097882 */ /* 0x000fe20000000000 */
[----:B------:R-:W-:Y:S01]  /*9f80*/  VIADD R6, R4, 0x4 ;  /* 0x0000000404067836 */ /* 0x000fe20000000000 */
[----:B------:R-:W-:Y:S01]  /*9f90*/  UIADD3 UR5, UR4, 0x4, URZ ;  /* 0x0000000404057890 */ /* 0x000fe2000fffe03f */
[----:B------:R-:W-:Y:S01]  /*9fa0*/  IMAD.MOV.U32 R7, RZ, RZ, 0x40000040 ;  /* 0x40000040ff077424 */ /* 0x000fe200078e00ff */
[----:B------:R2:W-:Y:S01]  /*9fb0*/  STL.64 [R1+0x50], R12 ;  /* 0x0000500c01007387 */ /* 0x0005e20000100a00 */
[----:B------:R-:W-:-:S02]  /*9fc0*/  UIADD3 UR48, UR4, 0xc00, URZ ;  /* 0x00000c0004307890 */ /* 0x000fc4000fffe03f */
[----:B------:R-:W-:Y:S02]  /*9fd0*/  UIADD3 UR44, UR4, 0xc02, URZ ;  /* 0x00000c02042c7890 */ /* 0x000fe4000fffe03f */
[----:B------:R-:W-:Y:S02]  /*9fe0*/  UIADD3 UR40, UR4, 0xc04, URZ ;  /* 0x00000c0404287890 */ /* 0x000fe4000fffe03f */
[----:B------:R-:W-:Y:S01]  /*9ff0*/  UIADD3 UR36, UR4, 0xc06, URZ ;  /* 0x00000c0604247890 */ /* 0x000fe2000fffe03f */
[----:B--2---:R-:W-:Y:S02]  /*a000*/  IMAD.U32 R12, RZ, RZ, UR8 ;  /* 0x00000008ff0c7e24 */ /* 0x004fe4000f8e00ff */
[----:B------:R-:W-:Y:S01]  /*a010*/  IMAD.U32 R13, RZ, RZ, UR9 ;  /* 0x00000009ff0d7e24 */ /* 0x000fe2000f8e00ff */
[----:B0-----:R-:W-:-:S04]  /*a020*/  SHF.R.U32.HI R3, RZ, 0x7, R3 ;  /* 0x00000007ff037819 */ /* 0x001fc80000011603 */
        /* <DEDUP_REMOVED lines=101> */
[----:B------:R-:W-:Y:S01]  /*a680*/  IMAD.U32 R228, RZ, RZ, UR8 ;  /* 0x00000008ffe47e24 */ /* 0x000fe2000f8e00ff */
        /* <DEDUP_REMOVED lines=8> */
[----:B------:R-:W-:-:S03]  /*a710*/  IMAD.MOV.U32 R7, RZ, RZ, 0x40000040 ;  /* 0x40000040ff077424 */ /* 0x000fc600078e00ff */
        /* <DEDUP_REMOVED lines=11> */
[----:B------:R-:W-:-:S02]  /*a7d0*/  R2UR UR38, R4 ;  /* 0x00000000042672ca */ /* 0x000fc400000e0000 */
        /* <DEDUP_REMOVED lines=26> */
.L_x_10563:
[----:B------:R-:W2:Y:S01]  /*a980*/  LDL R72, [R1+0x80] ;  /* 0x0000800001487983 */ /* 0x000ea20000100800 */
[----:B------:R-:W-:Y:S01]  /*a990*/  ULDC UR4, c[0x0][0xad0] ;  /* 0x0002b40000047ab9 */ /* 0x000fe20000000800 */
[----:B------:R-:W-:Y:S01]  /*a9a0*/  ULDC UR5, c[0x0][0xa80] ;  /* 0x0002a00000057ab9 */ /* 0x000fe20000000800 */
[----:B------:R-:W-:Y:S01]  /*a9b0*/  FMUL.FTZ R3, R24, UR4 ;  /* 0x0000000418037c20 */ /* 0x000fe20008410000 */
[----:B------:R-:W-:Y:S01]  /*a9c0*/  FMUL.FTZ R4, R25, UR4 ;  /* 0x0000000419047c20 */ /* 0x000fe20008410000 */
[----:B------:R-:W-:Y:S01]  /*a9d0*/  FMUL.FTZ R8, R28, UR4 ;  /* 0x000000041c087c20 */ /* 0x000fe20008410000 */
[----:B------:R-:W-:Y:S01]  /*a9e0*/  FMUL.FTZ R15, R32, UR4 ;  /* 0x00000004200f7c20 */ /* 0x000fe20008410000 */
[----:B0-----:R-:W-:Y:S01]  /*a9f0*/  FMUL.FTZ R12, R29, UR4 ;  /* 0x000000041d0c7c20 */ /* 0x001fe20008410000 */
[----:B------:R-:W-:Y:S01]  /*aa00*/  FMUL.FTZ R32, R43, UR4 ;  /* 0x000000042b207c20 */ /* 0x000fe20008410000 */
[----:B------:R-:W0:Y:S01]  /*aa10*/  MUFU.TANH R3, R3 ;  /* 0x0000000300037308 */ /* 0x000e220000002400 */
[----:B------:R-:W-:Y:S01]  /*aa20*/  FMUL.FTZ R43, R54, UR4 ;  /* 0x00000004362b7c20 */ /* 0x000fe20008410000 */
[----:B------:R-:W-:-:S02]  /*aa30*/  IMAD R54, R176, -0x60, R155 ;  /* 0xffffffa0b0367824 */ /* 0x000fc400078e029b */
        /* <DEDUP_REMOVED lines=43> */
[----:B------:R-:W1:Y:S01]  /*acf0*/  S2R R177, SR_CgaCtaId ;  /* 0x0000000000b17919 */ /* 0x000e620000008800 */
[----:B------:R-:W-:Y:S01]  /*ad00*/  LOP3.LUT R227, R227, 0x3000000, RZ, 0xfc, !PT ;  /* 0x03000000e3e37812 */ /* 0x000fe200078efcff */
[----:B------:R-:W1:Y:S08]  /*ad10*/  MUFU.TANH R7, R7 ;  /* 0x0000000700077308 */ /* 0x000e700000002400 */
        /* <DEDUP_REMOVED lines=29> */
[----:B------:R-:W1:Y:S01]  /*aef0*/  MUFU.TANH R47, R47 ;  /* 0x0000002f002f7308 */ /* 0x000e620000002400 */
[----:B--2---:R-:W-:-:S04]  /*af00*/  IADD3 R54, -R72, 0x60, R54 ;  /* 0x0000006048367810 */ /* 0x004fc80007ffe136 */
[----:B------:R-:W-:-:S03]  /*af10*/  ISETP.GT.AND P2, PT, R54, RZ, PT ;  /* 0x000000ff3600720c */ /* 0x000fc60003f44270 */
[----:B------:R-:W2:Y:S01]  /*af20*/  MUFU.TANH R52, R52 ;  /* 0x0000003400347308 */ /* 0x000ea20000002400 */
[C---:B------:R-:W-:Y:S02]  /*af30*/  ISETP.GT.AND P3, PT, R54.reuse, 0x1, PT ;  /* 0x000000013600780c */ /* 0x040fe40003f64270 */
[----:B------:R-:W-:Y:S02]  /*af40*/  ISETP.GT.AND P4, PT, R54, 0x8, PT ;  /* 0x000000083600780c */ /* 0x000fe40003f84270 */
[----:B0-----:R-:W-:Y:S02]  /*af50*/  FSEL R3, R3, -INF , P2 ;  /* 0xff80000003037808 */ /* 0x001fe40001000000 */
[----:B---3--:R-:W-:Y:S01]  /*af60*/  FSEL R4, R4, -INF , P3 ;  /* 0xff80000004047808 */ /* 0x008fe20001800000 */
[----:B------:R-:W0:Y:S01]  /*af70*/  MUFU.TANH R48, R48 ;  /* 0x0000003000307308 */ /* 0x000e220000002400 */
[----:B------:R-:W-:Y:S02]  /*af80*/  ISETP.GT.AND P5, PT, R54, 0x9, PT ;  /* 0x000000093600780c */ /* 0x000fe40003fa4270 */
[----:B----4-:R-:W-:-:S02]  /*af90*/  FSEL R56, R8, -INF , P4 ;  /* 0xff80000008387808 */ /* 0x010fc40002000000 */
[----:B------:R-:W-:Y:S02]  /*afa0*/  FMNMX.FTZ R57, R3, R4, !PT ;  /* 0x0000000403397209 */ /* 0x000fe40007810000 */
[----:B------:R-:W-:Y:S01]  /*afb0*/  ISETP.GT.AND P1, PT, R54, 0x10, PT ;  /* 0x000000103600780c */ /* 0x000fe20003f24270 */
[----:B------:R-:W3:Y:S01]  /*afc0*/  MUFU.TANH R53, R53 ;  /* 0x0000003500357308 */ /* 0x000ee20000002400 */
[----:B-----5:R-:W-:Y:S02]  /*afd0*/  FSEL R12, R12, -INF , P5 ;  /* 0xff8000000c0c7808 */ /* 0x020fe40002800000 */
[----:B------:R-:W-:Y:S02]  /*afe0*/  FMNMX.FTZ R59, R56, R57, !PT ;  /* 0x00000039383b7209 */ /* 0x000fe40007810000 */
[----:B-1----:R-:W-:Y:S02]  /*aff0*/  FSEL R5, R5, -INF , P2 ;  /* 0xff80000005057808 */ /* 0x002fe40001000000 */
[----:B------:R-:W-:Y:S01]  /*b000*/  ISETP.GT.AND P2, PT, R54, 0x11, PT ;  /* 0x000000113600780c */ /* 0x000fe20003f44270 */
[----:B------:R-:W1:Y:S01]  /*b010*/  MUFU.TANH R51, R51 ;  /* 0x0000003300337308 */ /* 0x000e620000002400 */
        /* <DEDUP_REMOVED lines=55> */
[----:B------:R-:W-:Y:S02]  /*b390*/  FSEL R59, R46, -INF , P4 ;  /* 0xff8000002e3b7808 */ /* 0x000fe40002000000 */
[----:B------:R-:W-:Y:S02]  /*b3a0*/  ISETP.GT.AND P5, PT, R54, 0x48, PT ;  /* 0x000000483600780c */ /* 0x000fe40003fa4270 */
        /* <DEDUP_REMOVED lines=11> */
[----:B--2---:R-:W-:Y:S02]  /*b460*/  FSEL R52, R52, -INF , P2 ;  /* 0xff80000034347808 */ /* 0x004fe40001000000 */
[----:B------:R-:W-:Y:S02]  /*b470*/  FMNMX.FTZ R7, R61, R46, !PT ;  /* 0x0000002e3d077209 */ /* 0x000fe40007810000 */
[----:B0-----:R-:W-:-:S02]  /*b480*/  FSEL R48, R48, -INF , P4 ;  /* 0xff80000030307808 */ /* 0x001fc40002000000 */
[----:B------:R-:W-:Y:S02]  /*b490*/  ISETP.GT.AND P4, PT, R54, 0x58, PT ;  /* 0x000000583600780c */ /* 0x000fe40003f84270 */
[----:B---3--:R-:W-:Y:S02]  /*b4a0*/  FSEL R53, R53, -INF , P3 ;  /* 0xff80000035357808 */ /* 0x008fe40001800000 */
[----:B------:R-:W-:Y:S02]  /*b4b0*/  FMNMX.FTZ R46, R52, R7, !PT ;  /* 0x00000007342e7209 */ /* 0x000fe40007810000 */
[----:B-1----:R-:W-:Y:S02]  /*b4c0*/  FSEL R51, R51, -INF , P5 ;  /* 0xff80000033337808 */ /* 0x002fe40002800000 */
[----:B------:R-:W-:Y:S02]  /*b4d0*/  ISETP.GT.AND P5, PT, R54, 0x59, PT ;  /* 0x000000593600780c */ /* 0x000fe40003fa4270 */
[----:B----4-:R-:W-:-:S02]  /*b4e0*/  FSEL R55, R55, -INF , P4 ;  /* 0xff80000037377808 */ /* 0x010fc40002000000 */
[----:B------:R-:W-:Y:S02]  /*b4f0*/  FMNMX.FTZ R46, R53, R46, !PT ;  /* 0x0000002e352e7209 */ /* 0x000fe40007810000 */
[----:B-----5:R-:W-:Y:S02]  /*b500*/  FSEL R54, R8, -INF , P5 ;  /* 0xff80000008367808 */ /* 0x020fe40002800000 */
[----:B------:R-:W-:Y:S01]  /*b510*/  FMNMX.FTZ R7, R55, R46, !PT ;  /* 0x0000002e37077209 */ /* 0x000fe20007810000 */
[----:B------:R-:W-:Y:S01]  /*b520*/  FMUL.FTZ R46, R63, UR4 ;  /* 0x000000043f2e7c20 */ /* 0x000fe20008410000 */
[----:B------:R-:W-:Y:S01]  /*b530*/  FMNMX.FTZ R50, R5, R15, !PT ;  /* 0x0000000f05327209 */ /* 0x000fe20007810000 */
[----:B------:R-:W-:Y:S01]  /*b540*/  FMUL.FTZ R63, R66, UR4 ;  /* 0x00000004423f7c20 */ /* 0x000fe20008410000 */
[----:B------:R-:W-:Y:S01]  /*b550*/  FMNMX.FTZ R45, R54, R7, !PT ;  /* 0x00000007362d7209 */ /* 0x000fe20007810000 */
[----:B------:R-:W-:Y:S02]  /*b560*/  IMAD.U32 R7, RZ, RZ, UR5 ;  /* 0x00000005ff077e24 */ /* 0x000fe4000f8e00ff */
[----:B------:R-:W-:Y:S01]  /*b570*/  FMUL.FTZ R66, R71, UR4 ;  /* 0x0000000447427c20 */ /* 0x000fe20008410000 */
[----:B------:R-:W0:Y:S01]  /*b580*/  MUFU.TANH R46, R46 ;  /* 0x0000002e002e7308 */ /* 0x000e220000002400 */
[----:B------:R-:W1:Y:S07]  /*b590*/  SHFL.BFLY PT, R8, R45, 0x2, 0x1f ;  /* 0x0c401f002d087f89 */ /* 0x000e6e00000e0000 */
[----:B------:R-:W2:Y:S08]  /*b5a0*/  MUFU.TANH R63, R63 ;  /* 0x0000003f003f7308 */ /* 0x000eb00000002400 */
[----:B------:R-:W3:Y:S01]  /*b5b0*/  MUFU.TANH R66, R66 ;  /* 0x0000004200427308 */ /* 0x000ee20000002400 */
[----:B-1----:R-:W-:-:S02]  /*b5c0*/  FMNMX.FTZ R49, R45, R8, !PT ;  /* 0x000000082d317209 */ /* 0x002fc40007810000 */
[----:B------:R-:W-:-:S03]  /*b5d0*/  FMNMX.FTZ R45, R13, R50, !PT ;  /* 0x000000320d2d7209 */ /* 0x000fc60007810000 */
[----:B------:R-:W1:Y:S01]  /*b5e0*/  SHFL.BFLY PT, R8, R49, 0x1, 0x1f ;  /* 0x0c201f0031087f89 */ /* 0x000e6200000e0000 */
[----:B------:R-:W-:Y:S02]  /*b5f0*/  FMNMX.FTZ R50, R14, R45, !PT ;  /* 0x0000002d0e327209 */ /* 0x000fe40007810000 */
[----:B-1----:R-:W-:-:S04]  /*b600*/  FMNMX.FTZ R8, R49, R8, !PT ;  /* 0x0000000831087209 */ /* 0x002fc80007810000 */
[C---:B------:R-:W-:Y:S01]  /*b610*/  FSETP.NEU.FTZ.AND P6, PT, R8.reuse, -INF , PT ;  /* 0xff8000000800780b */ /* 0x040fe20003fdd000 */
[----:B------:R-:W-:-:S05]  /*b620*/  FMUL.FTZ R62, R8, R7 ;  /* 0x00000007083e7220 */ /* 0x000fca0000410000 */
[----:B------:R-:W-:-:S05]  /*b630*/  FSEL R62, R62, RZ, P6 ;  /* 0x000000ff3e3e7208 */ /* 0x000fca0003000000 */
[-CC-:B------:R-:W-:Y:S01]  /*b640*/  FFMA.FTZ R152, R3, R7.reuse, -R62.reuse ;  /* 0x0000000703987223 */ /* 0x180fe2000001083e */
[----:B------:R-:W-:Y:S01]  /*b650*/  FMNMX.FTZ R3, R21, R50, !PT ;  /* 0x0000003215037209 */ /* 0x000fe20007810000 */
[-CC-:B------:R-:W-:Y:S01]  /*b660*/  FFMA.FTZ R45, R4, R7.reuse, -R62.reuse ;  /* 0x00000007042d7223 */ /* 0x180fe2000001083e */
[-CC-:B------:R-:W-:Y:S01]  /*b670*/  FFMA.FTZ R49, R12, R7.reuse, -R62.reuse ;  /* 0x000000070c317223 */ /* 0x180fe2000001083e */
[----:B0-----:R-:W-:Y:S01]  /*b680*/  FSEL R12, R46, -INF , P1 ;  /* 0xff8000002e0c7808 */ /* 0x001fe20000800000 */
[--C-:B------:R-:W-:Y:S01]  /*b690*/  FFMA.FTZ R154, R56, R7, -R62.reuse ;  /* 0x00000007389a7223 */ /* 0x100fe2000001083e */
[----:B------:R-:W-:Y:S01]  /*b6a0*/  FMNMX.FTZ R4, R24, R3, !PT ;  /* 0x0000000318047209 */ /* 0x000fe20007810000 */
[-CC-:B------:R-:W-:Y:S01]  /*b6b0*/  FFMA.FTZ R156, R57, R7.reuse, -R62.reuse ;  /* 0x00000007399c7223 */ /* 0x180fe2000001083e */
[----:B--2---:R-:W-:Y:S01]  /*b6c0*/  FSEL R56, R63, -INF , P2 ;  /* 0xff8000003f387808 */ /* 0x004fe20001000000 */
[-CC-:B------:R-:W-:Y:S01]  /*b6d0*/  FFMA.FTZ R50, R20, R7.reuse, -R62.reuse ;  /* 0x0000000714327223 */ /* 0x180fe2000001083e */
[----:B------:R-:W-:Y:S01]  /*b6e0*/  FMNMX.FTZ R3, R27, R4, !PT ;  /* 0x000000041b037209 */ /* 0x000fe20007810000 */
[-CC-:B------:R-:W-:Y:S01]  /*b6f0*/  FFMA.FTZ R172, R52, R7.reuse, -R62.reuse ;  /* 0x0000000734ac7223 */ /* 0x180fe2000001083e */
[----:B------:R-:W-:Y:S01]  /*b700*/  FSEL R63, R65, -INF , P3 ;  /* 0xff800000413f7808 */ /* 0x000fe20001800000 */
[--C-:B------:R-:W-:Y:S01]  /*b710*/  FFMA.FTZ R162, R33, R7, -R62.reuse ;  /* 0x0000000721a27223 */ /* 0x100fe2000001083e */
[----:B------:R-:W-:Y:S01]  /*b720*/  FMNMX.FTZ R4, R28, R3, !PT ;  /* 0x000000031c047209 */ /* 0x000fe20007810000 */
[-CC-:B------:R-:W-:Y:S01]  /*b730*/  FFMA.FTZ R33, R34, R7.reuse, -R62.reuse ;  /* 0x0000000722217223 */ /* 0x180fe2000001083e */
[----:B------:R-:W-:Y:S01]  /*b740*/  FSEL R57, R64, -INF , P4 ;  /* 0xff80000040397808 */ /* 0x000fe20002000000 */
[-CC-:B------:R-:W-:Y:S01]  /*b750*/  FFMA.FTZ R34, R38, R7.reuse, -R62.reuse ;  /* 0x0000000726227223 */ /* 0x180fe2000001083e */
[----:B------:R-:W-:Y:S01]  /*b760*/  FMNMX.FTZ R3, R31, R4, !PT ;  /* 0x000000041f037209 */ /* 0x000fe20007810000 */
[----:B------:R-:W-:Y:S01]  /*b770*/  MUFU.EX2 R152, R152 ;  /* 0x0000009800987308 */ /* 0x000fe20000000800 */
[----:B---3--:R-:W-:Y:S01]  /*b780*/  FSEL R64, R66, -INF , P5 ;  /* 0xff80000042407808 */ /* 0x008fe20002800000 */
[--C-:B------:R-:W-:Y:S01]  /*b790*/  FFMA.FTZ R166, R41, R7, -R62.reuse ;  /* 0x0000000729a67223 */ /* 0x100fe2000001083e */
[----:B------:R-:W-:Y:S01]  /*b7a0*/  FMNMX.FTZ R4, R32, R3, !PT ;  /* 0x0000000320047209 */ /* 0x000fe20007810000 */
[-CC-:B------:R-:W-:Y:S01]  /*b7b0*/  FFMA.FTZ R164, R37, R7.reuse, -R62.reuse ;  /* 0x0000000725a47223 */ /* 0x180fe2000001083e */
[-CC-:B------:R-:W-:Y:S01]  /*b7c0*/  FFMA.FTZ R37, R42, R7.reuse, -R62.reuse ;  /* 0x000000072a257223 */ /* 0x180fe2000001083e */
[-CC-:B------:R-:W-:Y:S01]  /*b7d0*/  FFMA.FTZ R158, R25, R7.reuse, -R62.reuse ;  /* 0x00000007199e7223 */ /* 0x180fe2000001083e */
[----:B------:R-:W-:Y:S01]  /*b7e0*/  FMNMX.FTZ R3, R35, R4, !PT ;  /* 0x0000000423037209 */ /* 0x000fe20007810000 */
[----:B------:R-:W0:Y:S01]  /*b7f0*/  MUFU.EX2 R45, R45 ;  /* 0x0000002d002d7308 */ /* 0x000e220000000800 */
[-CC-:B------:R-:W-:Y:S01]  /*b800*/  FFMA.FTZ R26, R26, R7.reuse, -R62.reuse ;  /* 0x000000071a1a7223 */ /* 0x180fe2000001083e */
[--C-:B------:R-:W-:Y:S01]  /*b810*/  FFMA.FTZ R160, R29, R7, -R62.reuse ;  /* 0x000000071da07223 */ /* 0x100fe2000001083e */
[----:B------:R-:W-:Y:S01]  /*b820*/  FMNMX.FTZ R4, R36, R3, !PT ;  /* 0x0000000324047209 */ /* 0x000fe20007810000 */
[-CC-:B------:R-:W-:Y:S01]  /*b830*/  FFMA.FTZ R30, R30, R7.reuse, -R62.reuse ;  /* 0x000000071e1e7223 */ /* 0x180fe2000001083e */
[-CC-:B------:R-:W-:Y:S01]  /*b840*/  FFMA.FTZ R168, R58, R7.reuse, -R62.reuse ;  /* 0x000000073aa87223 */ /* 0x180fe2000001083e */
[-CC-:B------:R-:W-:Y:S01]  /*b850*/  FFMA.FTZ R29, R59, R7.reuse, -R62.reuse ;  /* 0x000000073b1d7223 */ /* 0x180fe2000001083e */
[----:B------:R-:W-:Y:S01]  /*b860*/  FMNMX.FTZ R3, R39, R4, !PT ;  /* 0x0000000427037209 */ /* 0x000fe20007810000 */
[----:B------:R-:W1:Y:S01]  /*b870*/  MUFU.EX2 R154, R154 ;  /* 0x0000009a009a7308 */ /* 0x000e620000000800 */
[-CC-:B------:R-:W-:Y:S01]  /*b880*/  FFMA.FTZ R170, R60, R7.reuse, -R62.reuse ;  /* 0x000000073caa7223 */ /* 0x180fe2000001083e */
[--C-:B------:R-:W-:Y:S01]  /*b890*/  FFMA.FTZ R25, R53, R7, -R62.reuse ;  /* 0x0000000735197223 */ /* 0x100fe2000001083e */
[----:B------:R-:W-:Y:S01]  /*b8a0*/  FMNMX.FTZ R4, R40, R3, !PT ;  /* 0x0000000328047209 */ /* 0x000fe20007810000 */
[----:B------:R-:W-:-:S03]  /*b8b0*/  FFMA.FTZ R174, R55, R7, -R62 ;  /* 0x0000000737ae7223 */ /* 0x000fc6000001083e */
[----:B------:R-:W-:Y:S01]  /*b8c0*/  FMNMX.FTZ R3, R43, R4, !PT ;  /* 0x000000042b037209 */ /* 0x000fe20007810000 */
[----:B------:R-:W2:Y:S03]  /*b8d0*/  MUFU.EX2 R49, R49 ;  /* 0x0000003100317308 */ /* 0x000ea60000000800 */
        /* <DEDUP_REMOVED lines=12> */
[----:B------:R-:W-:-:S05]  /*b9a0*/  FMNMX.FTZ R3, R64, R3, !PT ;  /* 0x0000000340037209 */ /* 0x000fca0007810000 */
[----:B------:R-:W4:Y:S01]  /*b9b0*/  SHFL.BFLY PT, R4, R3, 0x2, 0x1f ;  /* 0x0c401f0003047f89 */ /* 0x000f2200000e0000 */
[----:B------:R-:W-:Y:S01]  /*b9c0*/  MUFU.EX2 R160, R160 ;  /* 0x000000a000a07308 */ /* 0x000fe20000000800 */
[----:B---3--:R-:W-:-:S07]  /*b9d0*/  FFMA.FTZ R26, R61, R7, -R62 ;  /* 0x000000073d1a7223 */ /* 0x008fce000001083e */
[----:B------:R-:W-:Y:S08]  /*b9e0*/  MUFU.EX2 R30, R30 ;  /* 0x0000001e001e7308 */ /* 0x000ff00000000800 */
[----:B------:R-:W-:Y:S01]  /*b9f0*/  MUFU.EX2 R162, R162 ;  /* 0x000000a200a27308 */ /* 0x000fe20000000800 */
[----:B----4-:R-:W-:-:S07]  /*ba00*/  FMNMX.FTZ R4, R3, R4, !PT ;  /* 0x0000000403047209 */ /* 0x010fce0007810000 */
[----:B------:R-:W-:Y:S01]  /*ba10*/  MUFU.EX2 R33, R33 ;  /* 0x0000002100217308 */ /* 0x000fe20000000800 */
[----:B------:R-:W3:Y:S07]  /*ba20*/  SHFL.BFLY PT, R3, R4, 0x1, 0x1f ;  /* 0x0c201f0004037f89 */ /* 0x000eee00000e0000 */
[----:B------:R-:W-:Y:S08]  /*ba30*/  MUFU.EX2 R164, R164 ;  /* 0x000000a400a47308 */ /* 0x000ff00000000800 */
[----:B------:R-:W-:Y:S08]  /*ba40*/  MUFU.EX2 R34, R34 ;  /* 0x0000002200227308 */ /* 0x000ff00000000800 */
[----:B------:R-:W-:Y:S01]  /*ba50*/  MUFU.EX2 R166, R166 ;  /* 0x000000a600a67308 */ /* 0x000fe20000000800 */
[----:B---3--:R-:W-:Y:S01]  /*ba60*/  FMNMX.FTZ R20, R4, R3, !PT ;  /* 0x0000000304147209 */ /* 0x008fe20007810000 */
[----:B------:R-:W-:-:S02]  /*ba70*/  VIADD R4, R0, 0x32440 ;  /* 0x0003244000047836 */ /* 0x000fc40000000000 */
[-C--:B------:R-:W-:Y:S01]  /*ba80*/  FFMA.FTZ R3, R54, R7.reuse, -R62 ;  /* 0x0000000736037223 */ /* 0x080fe2000001083e */
        /* <DEDUP_REMOVED lines=9> */
[----:B------:R-:W-:Y:S01]  /*bb20*/  PRMT R5, R177, 0x654, R4 ;  /* 0x00000654b1057816 */ /* 0x000fe20000000004 */
[-CC-:B------:R-:W-:Y:S01]  /*bb30*/  FFMA.FTZ R157, R21, R7.reuse, -R52.reuse ;  /* 0x00000007159d7223 */ /* 0x180fe20000010834 */
[-CC-:B------:R-:W-:Y:S01]  /*bb40*/  FFMA.FTZ R42, R24, R7.reuse, -R52.reuse ;  /* 0x00000007182a7223 */ /* 0x180fe20000010834 */
[----:B------:R-:W-:Y:S01]  /*bb50*/  MUFU.EX2 R153, R153 ;  /* 0x0000009900997308 */ /* 0x000fe20000000800 */
[----:B------:R3:W-:Y:S01]  /*bb60*/  SYNCS.ARRIVE.TRANS64.RED.A1T0 RZ, [R5+URZ], RZ ;  /* 0x000000ff05ff79a7 */ /* 0x0007e2000810043f */
[-CC-:B------:R-:W-:Y:S01]  /*bb70*/  FFMA.FTZ R159, R27, R7.reuse, -R52.reuse ;  /* 0x000000071b9f7223 */ /* 0x180fe20000010834 */
[-CC-:B------:R-:W-:Y:S01]  /*bb80*/  FFMA.FTZ R27, R36, R7.reuse, -R52.reuse ;  /* 0x00000007241b7223 */ /* 0x180fe20000010834 */
[-CC-:B------:R-:W-:Y:S01]  /*bb90*/  FFMA.FTZ R21, R28, R7.reuse, -R52.reuse ;  /* 0x000000071c157223 */ /* 0x180fe20000010834 */
[-CC-:B------:R-:W-:Y:S01]  /*bba0*/  FFMA.FTZ R28, R40, R7.reuse, -R52.reuse ;  /* 0x00000007281c7223 */ /* 0x180fe20000010834 */
[-CC-:B------:R-:W-:Y:S01]  /*bbb0*/  FFMA.FTZ R161, R31, R7.reuse, -R52.reuse ;  /* 0x000000071fa17223 */ /* 0x180fe20000010834 */
[----:B------:R-:W-:Y:S01]  /*bbc0*/  FFMA.FTZ R24, R32, R7, -R52 ;  /* 0x0000000720187223 */ /* 0x000fe20000010834 */
[----:B------:R-:W4:Y:S01]  /*bbd0*/  MUFU.EX2 R38, R38 ;  /* 0x0000002600267308 */ /* 0x000f220000000800 */
[----:B---3--:R-:W-:-:S02]  /*bbe0*/  IMAD.MOV.U32 R5, RZ, RZ, 0x40000040 ;  /* 0x40000040ff057424 */ /* 0x008fc400078e00ff */
[-CC-:B------:R-:W-:Y:S01]  /*bbf0*/  FFMA.FTZ R163, R35, R7.reuse, -R52.reuse ;  /* 0x0000000723a37223 */ /* 0x180fe20000010834 */
[----:B------:R-:W-:Y:S02]  /*bc00*/  IMAD R4, R202, 0xc00, R227 ;  /* 0x00000c00ca047824 */ /* 0x000fe400078e02e3 */
[-CC-:B------:R-:W-:Y:S01]  /*bc10*/  FFMA.FTZ R31, R12, R7.reuse, -R52.reuse ;  /* 0x000000070c1f7223 */ /* 0x180fe20000010834 */
[----:B------:R-:W-:Y:S01]  /*bc20*/  FFMA.FTZ R165, R39, R7, -R52 ;  /* 0x0000000727a57223 */ /* 0x000fe20000010834 */
[----:B------:R-:W-:Y:S01]  /*bc30*/  R2UR UR7, R5 ;  /* 0x00000000050772ca */ /* 0x000fe200000e0000 */
[----:B0-----:R-:W-:Y:S01]  /*bc40*/  FADD.FTZ R5, R152, R45 ;  /* 0x0000002d98057221 */ /* 0x001fe20000010000 */
[----:B------:R-:W0:Y:S01]  /*bc50*/  MUFU.EX2 R155, R155 ;  /* 0x0000009b009b7308 */ /* 0x000e220000000800 */
[C---:B------:R-:W-:Y:S01]  /*bc60*/  VIADD R14, R4.reuse, 0x80 ;  /* 0x00000080040e7836 */ /* 0x040fe20000000000 */
[----:B------:R-:W-:Y:S01]  /*bc70*/  R2UR UR6, R4 ;  /* 0x00000000040672ca */ /* 0x000fe200000e0000 */
[----:B-1----:R-:W-:Y:S01]  /*bc80*/  FADD.FTZ R40, R154, R5 ;  /* 0x000000059a287221 */ /* 0x002fe20000010000 */
[----:B------:R-:W-:-:S02]  /*bc90*/  VIADD R12, R4, 0x100 ;  /* 0x00000100040c7836 */ /* 0x000fc40000000000 */
[----:B------:R-:W-:Y:S01]  /*bca0*/  FFMA.FTZ R167, R43, R7, -R52 ;  /* 0x000000072ba77223 */ /* 0x000fe20000010834 */
[----:B------:R-:W-:Y:S02]  /*bcb0*/  IMAD.MOV.U32 R13, RZ, RZ, 0x40000040 ;  /* 0x40000040ff0d7424 */ /* 0x000fe400078e00ff */
[----:B--2---:R-:W-:Y:S01]  /*bcc0*/  FADD.FTZ R5, R49, R40 ;  /* 0x0000002831057221 */ /* 0x004fe20000010000 */
[----:B------:R-:W1:Y:S01]  /*bcd0*/  MUFU.EX2 R41, R41 ;  /* 0x0000002900297308 */ /* 0x000e620000000800 */
[----:B----4-:R-:W-:Y:S01]  /*bce0*/  FADD.FTZ R36, R153, R38 ;  /* 0x0000002699247221 */ /* 0x010fe20000010000 */
[----:B------:R-:W-:Y:S01]  /*bcf0*/  R2UR UR10, R14 ;  /* 0x000000000e0a72ca */ /* 0x000fe200000e0000 */
[----:B------:R-:W-:Y:S01]  /*bd00*/  FADD.FTZ R5, R156, R5 ;  /* 0x000000059c057221 */ /* 0x000fe20000010000 */
[----:B------:R-:W-:Y:S01]  /*bd10*/  R2UR UR14, R12 ;  /* 0x000000000c0e72ca */ /* 0x000fe200000e0000 */
[----:B------:R-:W-:Y:S01]  /*bd20*/  VIADD R14, R4, 0x180 ;  /* 0x00000180040e7836 */ /* 0x000fe20000000000 */
[----:B------:R-:W-:Y:S01]  /*bd30*/  R2UR UR15, R13 ;  /* 0x000000000d0f72ca */ /* 0x000fe200000e0000 */
[----:B------:R-:W-:Y:S01]  /*bd40*/  FADD.FTZ R5, R50, R5 ;  /* 0x0000000532057221 */ /* 0x000fe20000010000 */
[----:B------:R-:W2:Y:S01]  /*bd50*/  MUFU.EX2 R157, R157 ;  /* 0x0000009d009d7308 */ /* 0x000ea20000000800 */
[----:B0-----:R-:W-:Y:S01]  /*bd60*/  FADD.FTZ R36, R155, R36 ;  /* 0x000000249b247221 */ /* 0x001fe20000010000 */
[----:B------:R-:W-:-:S02]  /*bd70*/  VIADD R12, R4, 0x200 ;  /* 0x00000200040c7836 */ /* 0x000fc40000000000 */
[----:B------:R-:W-:Y:S01]  /*bd80*/  FADD.FTZ R5, R158, R5 ;  /* 0x000000059e057221 */ /* 0x000fe20000010000 */
[----:B------:R-:W-:Y:S01]  /*bd90*/  VIADD R4, R4, 0x280 ;  /* 0x0000028004047836 */ /* 0x000fe20000000000 */
[----:B------:R-:W-:Y:S01]  /*bda0*/  R2UR UR23, R13 ;  /* 0x000000000d1772ca */ /* 0x000fe200000e0000 */
[-C--:B------:R-:W-:Y:S01]  /*bdb0*/  FFMA.FTZ R32, R44, R7.reuse, -R52 ;  /* 0x000000072c207223 */ /* 0x080fe20000010834 */
[----:B------:R-:W-:Y:S01]  /*bdc0*/  FADD.FTZ R5, R46, R5 ;  /* 0x000000052e057221 */ /* 0x000fe20000010000 */
[----:B------:R-:W0:Y:S01]  /*bdd0*/  MUFU.EX2 R42, R42 ;  /* 0x0000002a002a7308 */ /* 0x000e220000000800 */
[----:B-1----:R-:W-:Y:S01]  /*bde0*/  FADD.FTZ R36, R41, R36 ;  /* 0x0000002429247221 */ /* 0x002fe20000010000 */
[----:B------:R2:W-:Y:S01]  /*bdf0*/  BAR.SYNC.DEFER_BLOCKING R9, 0x100 ;  /* 0x000400090000751d */ /* 0x0005e20000010000 */
[----:B------:R-:W-:Y:S01]  /*be00*/  R2UR UR26, R4 ;  /* 0x00000000041a72ca */ /* 0x000fe200000e0000 */
[-CC-:B------:R-:W-:Y:S01]  /*be10*/  FFMA.FTZ R169, R47, R7.reuse, -R52.reuse ;  /* 0x000000072fa97223 */ /* 0x180fe20000010834 */
[----:B------:R-:W-:Y:S01]  /*be20*/  R2UR UR22, R12 ;  /* 0x000000000c1672ca */ /* 0x000fe200000e0000 */
[-CC-:B------:R-:W-:Y:S01]  /*be30*/  FFMA.FTZ R48, R48, R7.reuse, -R52.reuse ;  /* 0x0000000730307223 */ /* 0x180fe20000010834 */
[-C--:B------:R-:W-:Y:S01]  /*be40*/  FFMA.FTZ R171, R51, R7.reuse, -R52 ;  /* 0x0000000733ab7223 */ /* 0x080fe20000010834 */
[----:B------:R-:W1:Y:S01]  /*be50*/  MUFU.EX2 R159, R159 ;  /* 0x0000009f009f7308 */ /* 0x000e620000000800 */
[----:B------:R-:W-:Y:S01]  /*be60*/  R2UR UR18, R14 ;  /* 0x000000000e1272ca */ /* 0x000fe200000e0000 */
[----:B--2---:R-:W-:Y:S01]  /*be70*/  FADD.FTZ R9, R157, R36 ;  /* 0x000000249d097221 */ /* 0x004fe20000010000 */
[-CC-:B------:R-:W-:Y:S01]  /*be80*/  FFMA.FTZ R56, R56, R7.reuse, -R52.reuse ;  /* 0x0000000738387223 */ /* 0x180fe20000010834 */
[-CC-:B------:R-:W-:Y:S01]  /*be90*/  FFMA.FTZ R63, R63, R7.reuse, -R52.reuse ;  /* 0x000000073f3f7223 */ /* 0x180fe20000010834 */
[-CC-:B------:R-:W-:Y:S01]  /*bea0*/  FFMA.FTZ R57, R57, R7.reuse, -R52.reuse ;  /* 0x0000000739397223 */ /* 0x180fe20000010834 */
[----:B------:R-:W-:Y:S01]  /*beb0*/  FFMA.FTZ R52, R64, R7, -R52 ;  /* 0x0000000740347223 */ /* 0x000fe20000010834 */
[----:B------:R-:W-:Y:S01]  /*bec0*/  F2FP.BF16.F32.PACK_AB R152, R45, R152 ;  /* 0x000000982d98723e */ /* 0x000fe200000010ff */
[----:B------:R-:W2:Y:S01]  /*bed0*/  MUFU.EX2 R21, R21 ;  /* 0x0000001500157308 */ /* 0x000ea20000000800 */
[----:B0-----:R-:W-:Y:S01]  /*bee0*/  FADD.FTZ R36, R42, R9 ;  /* 0x000000092a247221 */ /* 0x001fe20000010000 */
[----:B------:R-:W-:Y:S01]  /*bef0*/  FADD.FTZ R9, R160, R5 ;  /* 0x00000005a0097221 */ /* 0x000fe20000010000 */
[----:B------:R-:W-:Y:S01]  /*bf00*/  IMAD.MOV.U32 R5, RZ, RZ, 0x40000040 ;  /* 0x40000040ff057424 */ /* 0x000fe200078e00ff */
[----:B------:R-:W-:Y:S01]  /*bf10*/  F2FP.BF16.F32.PACK_AB R154, R49, R154 ;  /* 0x0000009a319a723e */ /* 0x000fe200000010ff */
[----:B------:R-:W-:-:S02]  /*bf20*/  IMAD.MOV.U32 R15, RZ, RZ, 0x40000040 ;  /* 0x40000040ff0f7424 */ /* 0x000fc400078e00ff */
[----:B------:R-:W-:Y:S01]  /*bf30*/  FADD.FTZ R9, R30, R9 ;  /* 0x000000091e097221 */ /* 0x000fe20000010000 */
[----:B------:R-:W-:Y:S01]  /*bf40*/  F2FP.BF16.F32.PACK_AB R153, R38, R153 ;  /* 0x000000992699723e */ /* 0x000fe200000010ff */
[----:B------:R-:W0:Y:S01]  /*bf50*/  MUFU.EX2 R161, R161 ;  /* 0x000000a100a17308 */ /* 0x000e220000000800 */
[----:B-1----:R-:W-:Y:S01]  /*bf60*/  FADD.FTZ R36, R159, R36 ;  /* 0x000000249f247221 */ /* 0x002fe20000010000 */
[----:B------:R-:W-:Y:S01]  /*bf70*/  FADD.FTZ R12, R162, R9 ;  /* 0x00000009a20c7221 */ /* 0x000fe20000010000 */
[----:B------:R-:W-:Y:S02]  /*bf80*/  R2UR UR27, R5 ;  /* 0x00000000051b72ca */ /* 0x000fe400000e0000 */
[----:B------:R-:W-:Y:S01]  /*bf90*/  F2FP.BF16.F32.PACK_AB R155, R41, R155 ;  /* 0x0000009b299b723e */ /* 0x000fe200000010ff */
[----:B------:R-:W-:Y:S01]  /*bfa0*/  FADD.FTZ R5, R33, R12 ;  /* 0x0000000c21057221 */ /* 0x000fe20000010000 */
[----:B------:R-:W-:Y:S01]  /*bfb0*/  F2FP.BF16.F32.PACK_AB R156, R50, R156 ;  /* 0x0000009c329c723e */ /* 0x000fe200000010ff */
[----:B------:R-:W1:Y:S01]  /*bfc0*/  MUFU.EX2 R24, R24 ;  /* 0x0000001800187308 */ /* 0x000e620000000800 */
[----:B--2---:R-:W-:Y:S01]  /*bfd0*/  FADD.FTZ R36, R21, R36 ;  /* 0x0000002415247221 */ /* 0x004fe20000010000 */
[----:B------:R-:W-:Y:S01]  /*bfe0*/  FADD.FTZ R5, R164, R5 ;  /* 0x00000005a4057221 */ /* 0x000fe20000010000 */
[----:B------:R-:W-:-:S02]  /*bff0*/  F2FP.BF16.F32.PACK_AB R157, R42, R157 ;  /* 0x0000009d2a9d723e */ /* 0x000fc400000010ff */
[----:B------:R-:W-:Y:S01]  /*c000*/  F2FP.BF16.F32.PACK_AB R158, R46, R158 ;  /* 0x0000009e2e9e723e */ /* 0x000fe200000010ff */
[----:B------:R-:W-:Y:S01]  /*c010*/  FADD.FTZ R5, R34, R5 ;  /* 0x0000000522057221 */ /* 0x000fe20000010000 */
[----:B------:R-:W-:Y:S01]  /*c020*/  F2FP.BF16.F32.PACK_AB R160, R30, R160 ;  /* 0x000000a01ea0723e */ /* 0x000fe200000010ff */
[----:B------:R-:W2:Y:S01]  /*c030*/  MUFU.EX2 R163, R163 ;  /* 0x000000a300a37308 */ /* 0x000ea20000000800 */
[----:B0-----:R-:W-:Y:S01]  /*c040*/  FADD.FTZ R13, R161, R36 ;  /* 0x00000024a10d7221 */ /* 0x001fe20000010000 */
[----:B------:R-:W-:Y:S02]  /*c050*/  F2FP.BF16.F32.PACK_AB R162, R33, R162 ;  /* 0x000000a221a2723e */ /* 0x000fe400000010ff */
[----:B------:R-:W-:Y:S02]  /*c060*/  F2FP.BF16.F32.PACK_AB R164, R34, R164 ;  /* 0x000000a422a4723e */ /* 0x000fe400000010ff */
[----:B------:R-:W-:Y:S02]  /*c070*/  R2UR UR11, R15 ;  /* 0x000000000f0b72ca */ /* 0x000fe400000e0000 */
[----:B------:R-:W0:Y:S01]  /*c080*/  MUFU.EX2 R27, R27 ;  /* 0x0000001b001b7308 */ /* 0x000e220000000800 */
[C---:B-1----:R-:W-:Y:S01]  /*c090*/  FADD.FTZ R4, R24.reuse, R13 ;  /* 0x0000000d18047221 */ /* 0x042fe20000010000 */
[----:B------:R-:W-:-:S02]  /*c0a0*/  F2FP.BF16.F32.PACK_AB R161, R24, R161 ;  /* 0x000000a118a1723e */ /* 0x000fc400000010ff */
[----:B------:R-:W-:Y:S02]  /*c0b0*/  F2FP.BF16.F32.PACK_AB R159, R21, R159 ;  /* 0x0000009f159f723e */ /* 0x000fe400000010ff */
[----:B------:R-:W-:Y:S02]  /*c0c0*/  R2UR UR19, R15 ;  /* 0x000000000f1372ca */ /* 0x000fe400000e0000 */
[----:B------:R-:W1:Y:S01]  /*c0d0*/  MUFU.EX2 R165, R165 ;  /* 0x000000a500a57308 */ /* 0x000e620000000800 */
[----:B--2---:R-:W-:-:S07]  /*c0e0*/  FADD.FTZ R36, R163, R4 ;  /* 0x00000004a3247221 */ /* 0x004fce0000010000 */
[----:B------:R-:W2:Y:S01]  /*c0f0*/  MUFU.EX2 R28, R28 ;  /* 0x0000001c001c7308 */ /* 0x000ea20000000800 */
[C---:B0-----:R-:W-:Y:S01]  /*c100*/  FADD.FTZ R36, R27.reuse, R36 ;  /* 0x000000241b247221 */ /* 0x041fe20000010000 */
[----:B------:R-:W-:-:S06]  /*c110*/  F2FP.BF16.F32.PACK_AB R163, R27, R163 ;  /* 0x000000a31ba3723e */ /* 0x000fcc00000010ff */
[----:B------:R-:W0:Y:S01]  /*c120*/  MUFU.EX2 R167, R167 ;  /* 0x000000a700a77308 */ /* 0x000e220000000800 */
[----:B-1----:R-:W-:Y:S01]  /*c130*/  FADD.FTZ R9, R165, R36 ;  /* 0x00000024a5097221 */ /* 0x002fe20000010000 */
[----:B------:R-:W-:Y:S01]  /*c140*/  FADD.FTZ R36, R166, R5 ;  /* 0x00000005a6247221 */ /* 0x000fe20000010000 */
[----:B------:R-:W-:-:S05]  /*c150*/  F2FP.BF16.F32.PACK_AB R166, R37, R166 ;  /* 0x000000a625a6723e */ /* 0x000fca00000010ff */
[----:B------:R-:W1:Y:S01]  /*c160*/  MUFU.EX2 R32, R32 ;  /* 0x0000002000207308 */ /* 0x000e620000000800 */
[C---:B--2---:R-:W-:Y:S01]  /*c170*/  FADD.FTZ R12, R28.reuse, R9 ;  /* 0x000000091c0c7221 */ /* 0x044fe20000010000 */
[----:B------:R-:W-:Y:S01]  /*c180*/  FADD.FTZ R9, R37, R36 ;  /* 0x0000002425097221 */ /* 0x000fe20000010000 */
[----:B------:R-:W-:-:S03]  /*c190*/  F2FP.BF16.F32.PACK_AB R165, R28, R165 ;  /* 0x000000a51ca5723e */ /* 0x000fc600000010ff */
[----:B------:R-:W-:Y:S02]  /*c1a0*/  FADD.FTZ R24, R168, R9 ;  /* 0x00000009a8187221 */ /* 0x000fe40000010000 */
        /* <DEDUP_REMOVED lines=36> */
[----:B--2---:R-:W-:-:S04]  /*c3f0*/  FADD.FTZ R5, R57, R24 ;  /* 0x0000001839057221 */ /* 0x004fc80000010000 */
[C---:B0-----:R-:W-:Y:S01]  /*c400*/  FADD.FTZ R12, R52.reuse, R5 ;  /* 0x00000005340c7221 */ /* 0x041fe20000010000 */
[----:B------:R-:W-:Y:S02]  /*c410*/  F2FP.BF16.F32.PACK_AB R175, R52, R57 ;  /* 0x0000003934af723e */ /* 0x000fe400000010ff */
[----:B------:R-:W-:Y:S01]  /*c420*/  WARPGROUP.ARRIVE ;  /* 0x00000000000079c5 */ /* 0x000fe20000000000 */
[----:B-1----:R-:W-:-:S05]  /*c430*/  F2FP.BF16.F32.PACK_AB R174, R3, R174 ;  /* 0x000000ae03ae723e */ /* 0x002fca00000010ff */
[----:B------:R-:W-:Y:S01]  /*c440*/  HGMMA.64x256x16.F32.BF16 R24, R152, gdesc[UR4].tnspB, RZ, !UPT, gsb0 ;  /* 0x43e0000498187df0 */ /* 0x000fe2000c0018ff */
[----:B------:R-:W-:Y:S02]  /*c450*/  FADD.FTZ R13, R3, R4 ;  /* 0x00000004030d7221 */ /* 0x000fe40000010000 */
        /* <DEDUP_REMOVED lines=21> */
[----:B------:R-:W-:Y:S05]  /*c5b0*/  @!P0 BRA `(.L_x_10564) ;  /* 0x0000000000048947 */ /* 0x000fea0003800000 */
[----:B------:R-:W-:Y:S01]  /*c5c0*/  BPT.TRAP 0x1 ;  /* 0x000000040000795c */ /* 0x000fe20000300000 */
.L_x_10564:
[----:B------:R-:W2:Y:S01]  /*c5d0*/  LDL R4, [R1+0x3c] ;  /* 0x00003c0001047983 */ /* 0x000ea20000100800 */
[----:B------:R-:W-:Y:S01]  /*c5e0*/  VIADD R3, R176, 0xfffffffe ;  /* 0xfffffffeb0037836 */ /* 0x000fe20000000000 */
[----:B------:R-:W-:Y:S01]  /*c5f0*/  ULDC UR38, c[0x0][0xad0] ;  /* 0x0002b40000267ab9 */ /* 0x000fe20000000800 */
[----:B------:R-:W-:-:S05]  /*c600*/  VIADD R0, R0, 0x32460 ;  /* 0x0003246000007836 */ /* 0x000fca0000000000 */
[----:B------:R-:W-:-:S04]  /*c610*/  PRMT R0, R177, 0x654, R0 ;  /* 0x00000654b1007816 */ /* 0x000fc80000000000 */
[----:B------:R0:W-:Y:S01]  /*c620*/  SYNCS.ARRIVE.TRANS64.RED.A1T0 RZ, [R0+URZ], RZ ;  /* 0x000000ff00ff79a7 */ /* 0x0001e2000810043f */
[----:B--2---:R-:W-:-:S13]  /*c630*/  ISETP.GE.AND P1, PT, R3, R4, PT ;  /* 0x000000040300720c */ /* 0x004fda0003f26270 */
[----:B0-----:R-:W-:Y:S05]  /*c640*/  @!P1 BRA `(.L_x_10565) ;  /* 0x0000002c00b09947 */ /* 0x001fea0003800000 */
[----:B------:R-:W-:Y:S02]  /*c650*/  IMAD.MOV.U32 R4, RZ, RZ, R20 ;  /* 0x000000ffff047224 */ /* 0x000fe400078e0014 */
[----:B------:R-:W-:-:S07]  /*c660*/  IMAD.MOV.U32 R5, RZ, RZ, R8 ;  /* 0x000000ffff057224 */ /* 0x000fce00078e0008 */
.L_x_10576:
[----:B------:R-:W2:Y:S01]  /*c670*/  LDL R6, [R1+0x3c] ;  /* 0x00003c0001067983 */ /* 0x000ea20000100800 */
[----:B------:R-:W-:Y:S01]  /*c680*/  VIADD R202, R202, 0x1 ;  /* 0x00000001caca7836 */ /* 0x000fe20000000000 */
[----:B------:R-:W-:Y:S05]  /*c690*/  YIELD ;  /* 0x0000000000007946 */ /* 0x000fea0003800000 */
[----:B0----5:R-:W-:Y:S01]  /*c6a0*/  IMAD.MOV.U32 R0, RZ, RZ, R3 ;  /* 0x000000ffff007224 */ /* 0x021fe200078e0003 */
[----:B------:R-:W-:Y:S01]  /*c6b0*/  ISETP.NE.AND P2, PT, R202, 0x2, PT ;  /* 0x00000002ca00780c */ /* 0x000fe20003f45270 */
[----:B------:R-:W-:-:S03]  /*c6c0*/  VIADD R3, R3, 0xffffffff ;  /* 0xffffffff03037836 */ /* 0x000fc60000000000 */
[----:B------:R-:W-:Y:S02]  /*c6d0*/  SEL R202, R202, RZ, P2 ;  /* 0x000000ffcaca7207 */ /* 0x000fe40001000000 */
[----:B--2---:R-:W-:Y:S02]  /*c6e0*/  ISETP.GT.AND P1, PT, R0, R6, PT ;  /* 0x000000060000720c */ /* 0x004fe40003f24270 */
[----:B------:R-:W-:-:S04]  /*c6f0*/  SEL R0, RZ, 0x1, P2 ;  /* 0x00000001ff007807 */ /* 0x000fc80001000000 */
[----:B------:R-:W-:Y:S01]  /*c700*/  LOP3.LUT R214, R214, R0, RZ, 0x3c, !PT ;  /* 0x00000000d6d67212 */ /* 0x000fe200078e3cff */
[----:B------:R-:W-:Y:S06]  /*c710*/  @!P0 BRA `(.L_x_10566) ;  /* 0x0000000000048947 */ /* 0x000fec0003800000 */
[----:B------:R-:W-:Y:S01]  /*c720*/  BPT.TRAP 0x1 ;  /* 0x000000040000795c */ /* 0x000fe20000300000 */
.L_x_10566:
[----:B------:R-:W-:Y:S01]  /*c730*/  IMAD R0, R202, 0x8, R19 ;  /* 0x00000008ca007824 */ /* 0x000fe200078e0213 */
[----:B------:R-:W-:-:S04]  /*c740*/  SHF.L.U32 R6, R214, 0x1f, RZ ;  /* 0x0000001fd6067819 */ /* 0x000fc800000006ff */
[----:B------:R0:W1:Y:S01]  /*c750*/  SYNCS.PHASECHK.TRANS64.TRYWAIT P2, [R0+URZ+0x32430], R6 ;  /* 0x03243006000075a7 */ /* 0x000062000804017f */
[----:B------:R-:W-:Y:S05]  /*c760*/  @!P0 BRA `(.L_x_10567) ;  /* 0x0000000000048947 */ /* 0x000fea0003800000 */
[----:B------:R-:W-:Y:S01]  /*c770*/  BPT.TRAP 0x1 ;  /* 0x000000040000795c */ /* 0x000fe20000300000 */
.L_x_10567:
[----:B------:R-:W2:Y:S01]  /*c780*/  LDL R7, [R1+0x4] ;  /* 0x0000040001077983 */ /* 0x000ea20000100800 */
[----:B------:R-:W-:Y:S02]  /*c790*/  IMAD.MOV.U32 R21, RZ, RZ, 0x40000040 ;  /* 0x40000040ff157424 */ /* 0x000fe400078e00ff */
[----:B--2---:R-:W-:Y:S01]  /*c7a0*/  IMAD R20, R202, 0x300, R7 ;  /* 0x00000300ca147824 */ /* 0x004fe200078e0207 */
[----:B-1----:R-:W-:Y:S06]  /*c7b0*/  @P2 BRA `(.L_x_10568) ;  /* 0x0000000000082947 */ /* 0x002fec0003800000 */
[----:B------:R-:W1:Y:S02]  /*c7c0*/  SYNCS.PHASECHK.TRANS64.TRYWAIT P2, [R0+URZ+0x32430], R6 ;  /* 0x03243006000075a7 */ /* 0x000e64000804017f */
[----:B-1----:R-:W-:Y:S05]  /*c7d0*/  @!P2 BRA `(.L_x_10569) ;  /* 0x0000011000fca947 */ /* 0x002fea0003800000 */
.L_x_10568:
[----:B------:R-:W-:Y:S05]  /*c7e0*/  WARPSYNC.ALL ;  /* 0x0000000000007948 */ /* 0x000fea0003800000 */
[C---:B------:R-:W-:Y:S01]  /*c7f0*/  R2UR UR18, R20.reuse ;  /* 0x00000000141272ca */ /* 0x040fe200000e0000 */
[----:B------:R-:W-:Y:S01]  /*c800*/  WARPGROUP.ARRIVE ;  /* 0x00000000000079c5 */ /* 0x000fe20000000000 */
        /* <DEDUP_REMOVED lines=12> */
[----:B------:R-:W-:-:S02]  /*c8d0*/  R2UR UR13, R221 ;  /* 0x00000000dd0d72ca */ /* 0x000fc400000e0000 */
[----:B------:R-:W-:Y:S02]  /*c8e0*/  R2UR UR10, R8 ;  /* 0x00000000080a72ca */ /* 0x000fe400000e0000 */
[----:B------:R-:W-:Y:S01]  /*c8f0*/  R2UR UR11, R9 ;  /* 0x00000000090b72ca */ /* 0x000fe200000e0000 */
[----:B------:R-:W-:Y:S01]  /*c900*/  HGMMA.64x96x16.F32.BF16 R152, gdesc[UR16], RZ, !UPT, gsb0 ;  /* 0x01600000109879f0 */ /* 0x000fe2000c0018ff */
[----:B------:R-:W-:Y:S02]  /*c910*/  R2UR UR8, R218 ;  /* 0x00000000da0872ca */ /* 0x000fe400000e0000 */
[----:B------:R-:W-:Y:S02]  /*c920*/  R2UR UR9, R219 ;  /* 0x00000000db0972ca */ /* 0x000fe400000e0000 */
[----:B------:R-:W-:Y:S02]  /*c930*/  R2UR UR6, R20 ;  /* 0x00000000140672ca */ /* 0x000fe400000e0000 */
[----:B------:R-:W-:-:S02]  /*c940*/  R2UR UR7, R21 ;  /* 0x00000000150772ca */ /* 0x000fc400000e0000 */
        /* <DEDUP_REMOVED lines=14> */
.L_x_10570:
[----:B------:R2:W3:Y:S01]  /*ca30*/  SYNCS.PHASECHK.TRANS64.TRYWAIT P2, [R0+URZ+0x32450], R6 ;  /* 0x03245006000075a7 */ /* 0x0004e2000804017f */
[----:B------:R-:W-:Y:S05]  /*ca40*/  @!P0 BRA `(.L_x_10571) ;  /* 0x0000000000048947 */ /* 0x000fea0003800000 */
[----:B------:R-:W-:Y:S01]  /*ca50*/  BPT.TRAP 0x1 ;  /* 0x000000040000795c */ /* 0x000fe20000300000 */
.L_x_10571:
[----:B---3--:R-:W-:Y:S05]  /*ca60*/  @P2 BRA `(.L_x_10572) ;  /* 0x0000000000082947 */ /* 0x008fea0003800000 */
[----:B------:R-:W3:Y:S02]  /*ca70*/  SYNCS.PHASECHK.TRANS64.TRYWAIT P2, [R0+URZ+0x32450], R6 ;  /* 0x03245006000075a7 */ /* 0x000ee4000804017f */
[----:B---3--:R-:W-:Y:S05]  /*ca80*/  @!P2 BRA `(.L_x_10573) ;  /* 0x000001100064a947 */ /* 0x008fea0003800000 */
.L_x_10572:
[----:B------:R-:W0:Y:S04]  /*ca90*/  LDL R8, [R1+0x38] ;  /* 0x0000380001087983 */ /* 0x000e280000100800 */
[----:B------:R-:W4:Y:S04]  /*caa0*/  LDL.64 R20, [R1+0x48] ;  /* 0x0000480001147983 */ /* 0x000f280000100a00 */
[----:B------:R1:W-:Y:S04]  /*cab0*/  STL.64 [R1+0x198], R2 ;  /* 0x0001980201007387 */ /* 0x0003e80000100a00 */
[----:B------:R-:W4:Y:S04]  /*cac0*/  LDL.64 R14, [R1+0x40] ;  /* 0x00004000010e7983 */ /* 0x000f280000100a00 */
[----:B-1----:R-:W4:Y:S01]  /*cad0*/  LDL.64 R2, [R1+0x50] ;  /* 0x0000500001027983 */ /* 0x002f220000100a00 */
[----:B------:R-:W-:Y:S05]  /*cae0*/  WARPSYNC.ALL ;  /* 0x0000000000007948 */ /* 0x000fea0003800000 */
[----:B------:R-:W-:-:S05]  /*caf0*/  IMAD.MOV.U32 R7, RZ, RZ, 0x40000040 ;  /* 0x40000040ff077424 */ /* 0x000fca00078e00ff */
[----:B------:R-:W-:Y:S01]  /*cb00*/  R2UR UR7, R7 ;  /* 0x00000000070772ca */ /* 0x000fe200000e0000 */
[----:B------:R-:W-:Y:S01]  /*cb10*/  WARPGROUP.ARRIVE ;  /* 0x00000000000079c5 */ /* 0x000fe20000000000 */
[----:B------:R-:W-:Y:S02]  /*cb20*/  IMAD.MOV.U32 R9, RZ, RZ, 0x40000040 ;  /* 0x40000040ff097424 */ /* 0x000fe400078e00ff */
[----:B0-23--:R-:W-:-:S05]  /*cb30*/  IMAD R6, R202, 0xc00, R8 ;  /* 0x00000c00ca067824 */ /* 0x00dfca00078e0208 */
[----:B------:R-:W-:Y:S02]  /*cb40*/  R2UR UR6, R6 ;  /* 0x00000000060672ca */ /* 0x000fe400000e0000 */
[----:B----4-:R-:W-:Y:S02]  /*cb50*/  R2UR UR4, R2 ;  /* 0x00000000020472ca */ /* 0x010fe400000e0000 */
[----:B------:R-:W-:Y:S02]  /*cb60*/  R2UR UR5, R3 ;  /* 0x00000000030572ca */ /* 0x000fe400000e0000 */
[----:B------:R-:W2:Y:S11]  /*cb70*/  LDL.64 R2, [R1+0x30] ;  /* 0x0000300001027983 */ /* 0x000eb60000100a00 */
[----:B------:R-:W-:Y:S01]  /*cb80*/  HGMMA.64x96x16.F32.BF16 R152, gdesc[UR4], R152, gsb0 ;  /* 0x01600000049879f0 */ /* 0x000fe20008001898 */
[----:B------:R-:W-:-:S02]  /*cb90*/  R2UR UR4, R20 ;  /* 0x00000000140472ca */ /* 0x000fc400000e0000 */
[----:B------:R-:W-:Y:S02]  /*cba0*/  R2UR UR5, R21 ;  /* 0x00000000150572ca */ /* 0x000fe400000e0000 */
[----:B------:R-:W3:Y:S01]  /*cbb0*/  LDL.64 R20, [R1+0x28] ;  /* 0x0000280001147983 */ /* 0x000ee20000100a00 */
[----:B------:R-:W-:Y:S01]  /*cbc0*/  VIADD R8, R6, 0x2 ;  /* 0x0000000206087836 */ /* 0x000fe20000000000 */
[----:B------:R-:W-:-:S04]  /*cbd0*/  R2UR UR7, R9 ;  /* 0x00000000090772ca */ /* 0x000fc800000e0000 */
[----:B------:R-:W-:Y:S01]  /*cbe0*/  R2UR UR6, R8 ;  /* 0x00000000080672ca */ /* 0x000fe200000e0000 */
[----:B------:R-:W-:Y:S02]  /*cbf0*/  VIADD R8, R6, 0x4 ;  /* 0x0000000406087836 */ /* 0x000fe40000000000 */
[----:B------:R-:W-:Y:S01]  /*cc00*/  IMAD.MOV.U32 R9, RZ, RZ, 0x40000040 ;  /* 0x40000040ff097424 */ /* 0x000fe200078e00ff */
[----:B------:R-:W-:Y:S02]  /*cc10*/  WARPGROUP.DEPBAR.LE gsb0, 0x0 ;  /* 0x00008000000079c5 */ /* 0x000fe40000010000 */
[----:B------:R-:W-:-:S07]  /*cc20*/  WARPGROUP.ARRIVE ;  /* 0x00000000000079c5 */ /* 0x000fce0000000000 */
[----:B------:R-:W-:Y:S01]  /*cc30*/  HGMMA.64x96x16.F32.BF16 R152, gdesc[UR4], R152, gsb0 ;  /* 0x01600000049879f0 */ /* 0x000fe20008001898 */
[----:B------:R-:W-:Y:S02]  /*cc40*/  R2UR UR4, R14 ;  /* 0x000000000e0472ca */ /* 0x000fe400000e0000 */
[----:B------:R-:W-:Y:S02]  /*cc50*/  R2UR UR5, R15 ;  /* 0x000000000f0572ca */ /* 0x000fe400000e0000 */
[----:B------:R-:W4:Y:S01]  /*cc60*/  LDL.64 R14, [R1+0x20] ;  /* 0x00002000010e7983 */ /* 0x000f220000100a00 */
[----:B------:R-:W-:Y:S02]  /*cc70*/  R2UR UR6, R8 ;  /* 0x00000000080672ca */ /* 0x000fe400000e0000 */
[----:B------:R-:W-:Y:S01]  /*cc80*/  R2UR UR7, R9 ;  /* 0x00000000090772ca */ /* 0x000fe200000e0000 */
[----:B------:R-:W-:Y:S02]  /*cc90*/  VIADD R8, R6, 0x6 ;  /* 0x0000000606087836 */ /* 0x000fe40000000000 */
[----:B------:R-:W-:Y:S01]  /*cca0*/  IMAD.MOV.U32 R9, RZ, RZ, 0x40000040 ;  /* 0x40000040ff097424 */ /* 0x000fe200078e00ff */
[----:B------:R-:W-:-:S02]  /*ccb0*/  WARPGROUP.DEPBAR.LE gsb0, 0x0 ;  /* 0x00008000000079c5 */ /* 0x000fc40000010000 */
[----:B------:R-:W-:-:S07]  /*ccc0*/  WARPGROUP.ARRIVE ;  /* 0x00000000000079c5 */ /* 0x000fce0000000000 */
[----:B------:R-:W-:Y:S01]  /*ccd0*/  HGMMA.64x96x16.F32.BF16 R152, gdesc[UR4], R152, gsb0 ;  /* 0x01600000049879f0 */ /* 0x000fe20008001898 */
[----:B------:R-:W-:Y:S02]  /*cce0*/  R2UR UR6, R8 ;  /* 0x00000000080672ca */ /* 0x000fe400000e0000 */
[----:B------:R-:W-:Y:S02]  /*ccf0*/  R2UR UR7, R9 ;  /* 0x00000000090772ca */ /* 0x000fe400000e0000 */
[----:B--2---:R-:W-:Y:S02]  /*cd00*/  R2UR UR4, R2 ;  /* 0x00000000020472ca */ /* 0x004fe400000e0000 */
[----:B------:R-:W-:Y:S02]  /*cd10*/  R2UR UR5, R3 ;  /* 0x00000000030572ca */ /* 0x000fe400000e0000 */
[----:B------:R-:W2:Y:S01]  /*cd20*/  LDL.64 R2, [R1+0x18] ;  /* 0x0000180001027983 */ /* 0x000ea20000100a00 */
[----:B------:R-:W-:-:S02]  /*cd30*/  WARPGROUP.DEPBAR.LE gsb0, 0x0 ;  /* 0x00008000000079c5 */ /* 0x000fc40000010000 */
[----:B------:R-:W-:-:S08]  /*cd40*/  WARPGROUP.ARRIVE ;  /* 0x00000000000079c5 */ /* 0x000fd00000000000 */
[----:B------:R-:W-:Y:S01]  /*cd50*/  HGMMA.64x96x16.F32.BF16 R152, gdesc[UR4], R152, gsb0 ;  /* 0x01600000049879f0 */ /* 0x000fe20008001898 */
[----:B------:R-:W-:Y:S01]  /*cd60*/  VIADD R8, R6, 0x300 ;  /* 0x0000030006087836 */ /* 0x000fe20000000000 */
[----:B---3--:R-:W-:Y:S01]  /*cd70*/  R2UR UR4, R20 ;  /* 0x00000000140472ca */ /* 0x008fe200000e0000 */
[----:B------:R-:W-:Y:S01]  /*cd80*/  IMAD.MOV.U32 R9, RZ, RZ, 0x40000040 ;  /* 0x40000040ff097424 */ /* 0x000fe200078e00ff */
[----:B------:R-:W-:Y:S02]  /*cd90*/  R2UR UR5, R21 ;  /* 0x00000000150572ca */ /* 0x000fe400000e0000 */
[----:B------:R-:W3:Y:S01]  /*cda0*/  LDL.64 R20, [R1+0x10] ;  /* 0x0000100001147983 */ /* 0x000ee20000100a00 */
[----:B------:R-:W-:Y:S02]  /*cdb0*/  R2UR UR6, R8 ;  /* 0x00000000080672ca */ /* 0x000fe400000e0000 */
[----:B------:R-:W-:Y:S01]  /*cdc0*/  R2UR UR7, R9 ;  /* 0x00000000090772ca */ /* 0x000fe200000e0000 */
[----:B------:R-:W-:-:S02]  /*cdd0*/  VIADD R8, R6, 0x302 ;  /* 0x0000030206087836 */ /* 0x000fc40000000000 */
[----:B------:R-:W-:Y:S01]  /*cde0*/  IMAD.MOV.U32 R9, RZ, RZ, 0x40000040 ;  /* 0x40000040ff097424 */ /* 0x000fe200078e00ff */
[----:B------:R-:W-:Y:S02]  /*cdf0*/  WARPGROUP.DEPBAR.LE gsb0, 0x0 ;  /* 0x00008000000079c5 */ /* 0x000fe40000010000 */
[----:B------:R-:W-:-:S07]  /*ce00*/  WARPGROUP.ARRIVE ;  /* 0x00000000000079c5 */ /* 0x000fce0000000000 */
[----:B------:R-:W-:Y:S01]  /*ce10*/  HGMMA.64x96x16.F32.BF16 R152, gdesc[UR4], R152, gsb0 ;  /* 0x01600000049879f0 */ /* 0x000fe20008001898 */
[----:B----4-:R-:W-:Y:S02]  /*ce20*/  R2UR UR4, R14 ;  /* 0x000000000e0472ca */ /* 0x010fe400000e0000 */
        /* <DEDUP_REMOVED lines=12> */
[----:B------:R-:W-:Y:S01]  /*cef0*/  R2UR UR5, R3 ;  /* 0x00000000030572ca */ /* 0x000fe200000e0000 */
[----:B------:R-:W-:Y:S02]  /*cf00*/  WARPGROUP.DEPBAR.LE gsb0, 0x0 ;  /* 0x00008000000079c5 */ /* 0x000fe40000010000 */
[----:B------:R-:W-:Y:S01]  /*cf10*/  WARPGROUP.ARRIVE ;  /* 0x00000000000079c5 */ /* 0x000fe20000000000 */
[----:B------:R-:W-:Y:S01]  /*cf20*/  VIADD R8, R6, 0x306 ;  /* 0x0000030606087836 */ /* 0x000fe20000000000 */
[----:B------:R0:W5:Y:S08]  /*cf30*/  LDL.LU.64 R2, [R1+0x198] ;  /* 0x0001980001027983 */ /* 0x0001700000300a00 */
[----:B------:R-:W-:Y:S01]  /*cf40*/  HGMMA.64x96x16.F32.BF16 R152, gdesc[UR4], R152, gsb0 ;  /* 0x01600000049879f0 */ /* 0x000fe20008001898 */
[----:B------:R-:W-:Y:S01]  /*cf50*/  IMAD.MOV.U32 R9, RZ, RZ, 0x40000040 ;  /* 0x40000040ff097424 */ /* 0x000fe200078e00ff */
[----:B------:R-:W-:-:S02]  /*cf60*/  R2UR UR6, R8 ;  /* 0x00000000080672ca */ /* 0x000fc400000e0000 */
[----:B---3--:R-:W-:Y:S02]  /*cf70*/  R2UR UR4, R20 ;  /* 0x00000000140472ca */ /* 0x008fe400000e0000 */
[----:B------:R-:W-:Y:S02]  /*cf80*/  R2UR UR7, R9 ;  /* 0x00000000090772ca */ /* 0x000fe400000e0000 */
        /* <DEDUP_REMOVED lines=8> */
[----:B----4-:R-:W-:Y:S02]  /*d010*/  R2UR UR4, R14 ;  /* 0x000000000e0472ca */ /* 0x010fe400000e0000 */
        /* <DEDUP_REMOVED lines=16> */
[----:B------:R-:W-:Y:S01]  /*d120*/  R2UR UR7, R9 ;  /* 0x00000000090772ca */ /* 0x000fe200000e0000 */
[----:B------:R-:W-:Y:S01]  /*d130*/  UMOV UR4, UR56 ;  /* 0x0000003800047c82 */ /* 0x000fe20008000000 */
[----:B------:R-:W-:Y:S01]  /*d140*/  UMOV UR5, UR57 ;  /* 0x0000003900057c82 */ /* 0x000fe20008000000 */
[----:B------:R-:W-:Y:S02]  /*d150*/  VIADD R8, R6, 0x606 ;  /* 0x0000060606087836 */ /* 0x000fe40000000000 */
[----:B------:R-:W-:Y:S01]  /*d160*/  IMAD.MOV.U32 R9, RZ, RZ, 0x40000040 ;  /* 0x40000040ff097424 */ /* 0x000fe200078e00ff */
[----:B------:R-:W-:Y:S02]  /*d170*/  WARPGROUP.DEPBAR.LE gsb0, 0x0 ;  /* 0x00008000000079c5 */ /* 0x000fe40000010000 */
[----:B------:R-:W-:-:S06]  /*d180*/  WARPGROUP.ARRIVE ;  /* 0x00000000000079c5 */ /* 0x000fcc0000000000 */
        /* <DEDUP_REMOVED lines=32> */
[----:B------:R-:W-:Y:S01]  /*d390*/  VIADD R6, R6, 0x906 ;  /* 0x0000090606067836 */ /* 0x000fe20000000000 */
[----:B------:R-:W-:Y:S01]  /*d3a0*/  MOV R7, 0x40000040 ;  /* 0x4000004000077802 */ /* 0x000fe20000000f00 */
[----:B------:R-:W-:Y:S02]  /*d3b0*/  WARPGROUP.DEPBAR.LE gsb0, 0x0 ;  /* 0x00008000000079c5 */ /* 0x000fe40000010000 */
[----:B------:R-:W-:-:S06]  /*d3c0*/  WARPGROUP.ARRIVE ;  /* 0x00000000000079c5 */ /* 0x000fcc0000000000 */
[----:B------:R-:W-:Y:S01]  /*d3d0*/  HGMMA.64x96x16.F32.BF16 R152, gdesc[UR4], R152, gsb0 ;  /* 0x01600000049879f0 */ /* 0x000fe20008001898 */
[----:B------:R-:W-:Y:S02]  /*d3e0*/  R2UR UR6, R6 ;  /* 0x00000000060672ca */ /* 0x000fe400000e0000 */
[----:B------:R-:W-:Y:S01]  /*d3f0*/  R2UR UR7, R7 ;  /* 0x00000000070772ca */ /* 0x000fe200000e0000 */
[----:B------:R-:W-:Y:S01]  /*d400*/  UMOV UR4, UR36 ;  /* 0x0000002400047c82 */ /* 0x000fe20008000000 */
[----:B------:R-:W-:Y:S01]  /*d410*/  UMOV UR5, UR37 ;  /* 0x0000002500057c82 */ /* 0x000fe20008000000 */
[----:B------:R-:W1:Y:S01]  /*d420*/  S2R R14, SR_TID.X ;  /* 0x00000000000e7919 */ /* 0x000e620000002100 */
[----:B------:R-:W-:Y:S02]  /*d430*/  WARPGROUP.DEPBAR.LE gsb0, 0x0 ;  /* 0x00008000000079c5 */ /* 0x000fe40000010000 */
[----:B------:R-:W-:-:S07]  /*d440*/  WARPGROUP.ARRIVE ;  /* 0x00000000000079c5 */ /* 0x000fce0000000000 */
[----:B------:R-:W-:Y:S01]  /*d450*/  HGMMA.64x96x16.F32.BF16 R152, gdesc[UR4], R152, gsb0 ;  /* 0x01600000049879f0 */ /* 0x000fe20008001898 */
[----:B-1----:R-:W-:-:S04]  /*d460*/  SHF.R.U32.HI R14, RZ, 0x7, R14 ;  /* 0x00000007ff0e7819 */ /* 0x002fc8000001160e */
[----:B------:R-:W-:Y:S01]  /*d470*/  IADD3 R6, -R14, 0xb, RZ ;  /* 0x0000000b0e067810 */ /* 0x000fe20007ffe1ff */
[----:B------:R-:W-:-:S04]  /*d480*/  WARPGROUP.DEPBAR.LE gsb0, 0x0 ;  /* 0x00008000000079c5 */ /* 0x000fc80000010000 */
[----:B------:R0:W-:Y:S06]  /*d490*/  BAR.ARV R6, 0x100 ;  /* 0x000400060000751d */ /* 0x0001ec0000002000 */
[----:B------:R-:W-:Y:S05]  /*d4a0*/  @!P0 BRA `(.L_x_10574) ;  /* 0x0000000000048947 */ /* 0x000fea0003800000 */
[----:B------:R-:W-:Y:S01]  /*d4b0*/  BPT.TRAP 0x1 ;  /* 0x000000040000795c */ /* 0x000fe20000300000 */
.L_x_10574:
        /* <DEDUP_REMOVED lines=42> */
[----:B------:R-:W-:-:S04]  /*d760*/  FMUL.FTZ R196, R187, UR38 ;  /* 0x00000026bbc47c20 */ /* 0x000fc80008410000 */
        /* <DEDUP_REMOVED lines=52> */
[----:B-1----:R-:W-:-:S02]  /*dab0*/  FMNMX.FTZ R8, R8, R7, !PT ;  /* 0x0000000708087209 */ /* 0x002fc40007810000 */
[----:B------:R-:W1:Y:S03]  /*dac0*/  LDC R7, c[0x0][0xa80] ;  /* 0x0002a000ff077b82 */ /* 0x000e660000000800 */
[C---:B------:R-:W-:Y:S02]  /*dad0*/  FADD.FTZ R189, -R8.reuse, R5 ;  /* 0x0000000508bd7221 */ /* 0x040fe40000010100 */
[----:B------:R-:W-:Y:S08]  /*dae0*/  MUFU.TANH R196, R196 ;  /* 0x000000c400c47308 */ /* 0x000ff00000002400 */
[----:B------:R2:W-:Y:S01]  /*daf0*/  MUFU.TANH R5, R170 ;  /* 0x000000aa00057308 */ /* 0x0005e20000002400 */
[-C--:B-1----:R-:W-:Y:S01]  /*db00*/  FMUL.FTZ R154, R8, R7.reuse ;  /* 0x00000007089a7220 */ /* 0x082fe20000410000 */
[----:B------:R-:W-:-:S03]  /*db10*/  FMUL.FTZ R189, R189, R7 ;  /* 0x00000007bdbd7220 */ /* 0x000fc60000410000 */
[-CC-:B------:R-:W-:Y:S01]  /*db20*/  FFMA.FTZ R166, R9, R7.reuse, -R154.reuse ;  /* 0x0000000709a67223 */ /* 0x180fe2000001089a */
[-CC-:B--2---:R-:W-:Y:S01]  /*db30*/  FFMA.FTZ R170, R14, R7.reuse, -R154.reuse ;  /* 0x000000070eaa7223 */ /* 0x184fe2000001089a */
        /* <DEDUP_REMOVED lines=24> */
[----:B------:R-:W-:Y:S01]  /*dcc0*/  FFMA.FTZ R188, R188, R7, -R154 ;  /* 0x00000007bcbc7223 */ /* 0x000fe2000001089a */
[----:B-1----:R-:W-:Y:S01]  /*dcd0*/  FMUL.FTZ R166, R171, UR38 ;  /* 0x00000026aba67c20 */ /* 0x002fe20008410000 */
[----:B------:R1:W4:Y:S01]  /*dce0*/  MUFU.EX2 R154, R167 ;  /* 0x000000a7009a7308 */ /* 0x0003220000000800 */
[----:B--2---:R-:W-:Y:S01]  /*dcf0*/  FFMA.FTZ R13, R157, R13, R152 ;  /* 0x0000000d9d0d7223 */ /* 0x004fe20000010098 */
[----:B------:R-:W-:Y:S01]  /*dd00*/  FMUL.FTZ R153, R174, UR38 ;  /* 0x00000026ae997c20 */ /* 0x000fe20008410000 */
[----:B------:R-:W-:Y:S01]  /*dd10*/  FMUL.FTZ R171, R182, UR38 ;  /* 0x00000026b6ab7c20 */ /* 0x000fe20008410000 */
[----:B------:R-:W-:Y:S01]  /*dd20*/  FMUL.FTZ R189, R183, UR38 ;  /* 0x00000026b7bd7c20 */ /* 0x000fe20008410000 */
[----:B------:R-:W-:Y:S01]  /*dd30*/  FMUL.FTZ R174, R186, UR38 ;  /* 0x00000026baae7c20 */ /* 0x000fe20008410000 */
[----:B------:R-:W-:Y:S01]  /*dd40*/  FMUL.FTZ R183, R190, UR38 ;  /* 0x00000026beb77c20 */ /* 0x000fe20008410000 */
[----:B------:R-:W-:Y:S01]  /*dd50*/  FMUL.FTZ R186, R191, UR38 ;  /* 0x00000026bfba7c20 */ /* 0x000fe20008410000 */
[----:B------:R-:W2:Y:S01]  /*dd60*/  MUFU.EX2 R20, R20 ;  /* 0x0000001400147308 */ /* 0x000ea20000000800 */
[C---:B---3--:R-:W-:Y:S01]  /*dd70*/  FADD.FTZ R13, R170.reuse, R13 ;  /* 0x0000000daa0d7221 */ /* 0x048fe20000010000 */
[----:B-1----:R-:W-:Y:S01]  /*dd80*/  FMUL.FTZ R167, R175, UR38 ;  /* 0x00000026afa77c20 */ /* 0x002fe20008410000 */
[----:B------:R-:W-:Y:S01]  /*dd90*/  F2FP.BF16.F32.PACK_AB R152, R170, R152 ;  /* 0x00000098aa98723e */ /* 0x000fe200000010ff */
[----:B------:R-:W-:Y:S01]  /*dda0*/  FMUL.FTZ R170, R178, UR38 ;  /* 0x00000026b2aa7c20 */ /* 0x000fe20008410000 */
[----:B------:R-:W-:Y:S01]  /*ddb0*/  FMUL.FTZ R178, R194, UR38 ;  /* 0x00000026c2b27c20 */ /* 0x000fe20008410000 */
[----:B------:R-:W-:Y:S01]  /*ddc0*/  FMUL.FTZ R175, R195, UR38 ;  /* 0x00000026c3af7c20 */ /* 0x000fe20008410000 */
[----:B------:R-:W-:Y:S01]  /*ddd0*/  FMUL.FTZ R194, R198, UR38 ;  /* 0x00000026c6c27c20 */ /* 0x000fe20008410000 */
[----:B------:R-:W1:Y:S01]  /*dde0*/  MUFU.TANH R166, R166 ;  /* 0x000000a600a67308 */ /* 0x000e620000002400 */
[----:B----4-:R-:W-:Y:S01]  /*ddf0*/  FADD.FTZ R13, R154, R13 ;  /* 0x0000000d9a0d7221 */ /* 0x010fe20000010000 */
[----:B------:R-:W-:Y:S01]  /*de00*/  FMUL.FTZ R195, R199, UR38 ;  /* 0x00000026c7c37c20 */ /* 0x000fe20008410000 */
[-C--:B------:R-:W-:Y:S01]  /*de10*/  FMUL.FTZ R24, R24, R157.reuse ;  /* 0x0000009d18187220 */ /* 0x080fe20000410000 */
[-C--:B------:R-:W-:Y:S01]  /*de20*/  FMUL.FTZ R25, R25, R157.reuse ;  /* 0x0000009d19197220 */ /* 0x080fe20000410000 */
[-C--:B------:R-:W-:Y:S01]  /*de30*/  FMUL.FTZ R28, R28, R157.reuse ;  /* 0x0000009d1c1c7220 */ /* 0x080fe20000410000 */
[-C--:B------:R-:W-:Y:S01]  /*de40*/  FMUL.FTZ R29, R29, R157.reuse ;  /* 0x0000009d1d1d7220 */ /* 0x080fe20000410000 */
[-C--:B------:R-:W-:Y:S01]  /*de50*/  FMUL.FTZ R32, R32, R157.reuse ;  /* 0x0000009d20207220 */ /* 0x080fe20000410000 */
[----:B------:R-:W3:Y:S01]  /*de60*/  MUFU.TANH R153, R153 ;  /* 0x0000009900997308 */ /* 0x000ee20000002400 */
[C---:B--2---:R-:W-:Y:S01]  /*de70*/  FADD.FTZ R13, R20.reuse, R13 ;  /* 0x0000000d140d7221 */ /* 0x044fe20000010000 */
[----:B------:R-:W-:Y:S01]  /*de80*/  F2FP.BF16.F32.PACK_AB R154, R20, R154 ;  /* 0x0000009a149a723e */ /* 0x000fe200000010ff */
[-C--:B------:R-:W-:Y:S01]  /*de90*/  FMUL.FTZ R33, R33, R157.reuse ;  /* 0x0000009d21217220 */ /* 0x080fe20000410000 */
        /* <DEDUP_REMOVED lines=36> */
[----:B-1----:R-:W-:Y:S01]  /*e0e0*/  FMNMX.FTZ R20, R166, R20, !PT ;  /* 0x00000014a6147209 */ /* 0x002fe20007810000 */
[----:B------:R-:W1:Y:S01]  /*e0f0*/  MUFU.TANH R174, R174 ;  /* 0x000000ae00ae7308 */ /* 0x000e620000002400 */
[-C--:B------:R-:W-:Y:S01]  /*e100*/  FMUL.FTZ R81, R81, R157.reuse ;  /* 0x0000009d51517220 */ /* 0x080fe20000410000 */
[-C--:B------:R-:W-:Y:S01]  /*e110*/  FMUL.FTZ R84, R84, R157.reuse ;  /* 0x0000009d54547220 */ /* 0x080fe20000410000 */
[----:B---3--:R-:W-:Y:S01]  /*e120*/  FMNMX.FTZ R20, R153, R20, !PT ;  /* 0x0000001499147209 */ /* 0x008fe20007810000 */
[-C--:B------:R-:W-:Y:S01]  /*e130*/  FMUL.FTZ R85, R85, R157.reuse ;  /* 0x0000009d55557220 */ /* 0x080fe20000410000 */
[-C--:B------:R-:W-:Y:S01]  /*e140*/  FMUL.FTZ R88, R88, R157.reuse ;  /* 0x0000009d58587220 */ /* 0x080fe20000410000 */
[-C--:B------:R-:W-:Y:S01]  /*e150*/  FMUL.FTZ R89, R89, R157.reuse ;  /* 0x0000009d59597220 */ /* 0x080fe20000410000 */
[----:B--2---:R-:W-:Y:S01]  /*e160*/  FMNMX.FTZ R20, R167, R20, !PT ;  /* 0x00000014a7147209 */ /* 0x004fe20007810000 */
[----:B------:R-:W2:Y:S01]  /*e170*/  MUFU.TANH R183, R183 ;  /* 0x000000b700b77308 */ /* 0x000ea20000002400 */
[-C--:B------:R-:W-:Y:S01]  /*e180*/  FMUL.FTZ R92, R92, R157.reuse ;  /* 0x0000009d5c5c7220 */ /* 0x080fe20000410000 */
[-C--:B------:R-:W-:Y:S01]  /*e190*/  FMUL.FTZ R93, R93, R157.reuse ;  /* 0x0000009d5d5d7220 */ /* 0x080fe20000410000 */
[----:B----4-:R-:W-:Y:S01]  /*e1a0*/  FMNMX.FTZ R20, R170, R20, !PT ;  /* 0x00000014aa147209 */ /* 0x010fe20007810000 */
[-C--:B------:R-:W-:Y:S01]  /*e1b0*/  FMUL.FTZ R96, R96, R157.reuse ;  /* 0x0000009d60607220 */ /* 0x080fe20000410000 */
[-C--:B------:R-:W-:Y:S01]  /*e1c0*/  FMUL.FTZ R97, R97, R157.reuse ;  /* 0x0000009d61617220 */ /* 0x080fe20000410000 */
[-C--:B------:R-:W-:Y:S01]  /*e1d0*/  FMUL.FTZ R100, R100, R157.reuse ;  /* 0x0000009d64647220 */ /* 0x080fe20000410000 */
[----:B------:R-:W-:Y:S01]  /*e1e0*/  FMNMX.FTZ R20, R179, R20, !PT ;  /* 0x00000014b3147209 */ /* 0x000fe20007810000 */
[----:B------:R-:W3:Y:S01]  /*e1f0*/  MUFU.TANH R186, R186 ;  /* 0x000000ba00ba7308 */ /* 0x000ee20000002400 */
[-C--:B------:R-:W-:Y:S01]  /*e200*/  FMUL.FTZ R101, R101, R157.reuse ;  /* 0x0000009d65657220 */ /* 0x080fe20000410000 */
[-C--:B------:R-:W-:Y:S01]  /*e210*/  FMUL.FTZ R104, R104, R157.reuse ;  /* 0x0000009d68687220 */ /* 0x080fe20000410000 */
[----:B0-----:R-:W-:Y:S01]  /*e220*/  FMNMX.FTZ R20, R171, R20, !PT ;  /* 0x00000014ab147209 */ /* 0x001fe20007810000 */
[-C--:B------:R-:W-:Y:S01]  /*e230*/  FMUL.FTZ R105, R105, R157.reuse ;  /* 0x0000009d69697220 */ /* 0x080fe20000410000 */
[-C--:B------:R-:W-:Y:S01]  /*e240*/  FMUL.FTZ R108, R108, R157.reuse ;  /* 0x0000009d6c6c7220 */ /* 0x080fe20000410000 */
[-C--:B------:R-:W-:Y:S01]  /*e250*/  FMUL.FTZ R109, R109, R157.reuse ;  /* 0x0000009d6d6d7220 */ /* 0x080fe20000410000 */
[----:B------:R-:W-:Y:S01]  /*e260*/  FMNMX.FTZ R20, R189, R20, !PT ;  /* 0x00000014bd147209 */ /* 0x000fe20007810000 */
[----:B------:R-:W0:Y:S01]  /*e270*/  MUFU.TANH R178, R178 ;  /* 0x000000b200b27308 */ /* 0x000e220000002400 */
[-C--:B------:R-:W-:Y:S01]  /*e280*/  FMUL.FTZ R112, R112, R157.reuse ;  /* 0x0000009d70707220 */ /* 0x080fe20000410000 */
[-C--:B------:R-:W-:Y:S01]  /*e290*/  FMUL.FTZ R113, R113, R157.reuse ;  /* 0x0000009d71717220 */ /* 0x080fe20000410000 */
[----:B-1----:R-:W-:Y:S01]  /*e2a0*/  FMNMX.FTZ R20, R174, R20, !PT ;  /* 0x00000014ae147209 */ /* 0x002fe20007810000 */
[-C--:B------:R-:W-:Y:S01]  /*e2b0*/  FMUL.FTZ R116, R116, R157.reuse ;  /* 0x0000009d74747220 */ /* 0x080fe20000410000 */
[-C--:B------:R-:W-:Y:S01]  /*e2c0*/  FMUL.FTZ R117, R117, R157.reuse ;  /* 0x0000009d75757220 */ /* 0x080fe20000410000 */
[-C--:B------:R-:W-:Y:S01]  /*e2d0*/  FMUL.FTZ R120, R120, R157.reuse ;  /* 0x0000009d78787220 */ /* 0x080fe20000410000 */
[----:B------:R-:W-:Y:S01]  /*e2e0*/  FMNMX.FTZ R20, R196, R20, !PT ;  /* 0x00000014c4147209 */ /* 0x000fe20007810000 */
[----:B------:R-:W1:Y:S01]  /*e2f0*/  MUFU.TANH R175, R175 ;  /* 0x000000af00af7308 */ /* 0x000e620000002400 */
        /* <DEDUP_REMOVED lines=20> */
[----:B------:R-:W-:-:S03]  /*e440*/  FMUL.FTZ R149, R149, R157 ;  /* 0x0000009d95957220 */ /* 0x000fc60000410000 */
[----:B------:R-:W-:Y:S01]  /*e450*/  MUFU.EX2 R157, R156 ;  /* 0x0000009c009d7308 */ /* 0x000fe20000000800 */
[----:B--2---:R-:W-:-:S07]  /*e460*/  FMNMX.FTZ R20, R194, R20, !PT ;  /* 0x00000014c2147209 */ /* 0x004fce0007810000 */
        /* <DEDUP_REMOVED lines=13> */
[CC--:B------:R-:W-:Y:S01]  /*e540*/  FMUL.FTZ R198, R20.reuse, R7.reuse ;  /* 0x0000000714c67220 */ /* 0x0c0fe20000410000 */
[----:B------:R-:W-:Y:S01]  /*e550*/  FADD.FTZ R199, -R20, R4 ;  /* 0x0000000414c77221 */ /* 0x000fe20000010100 */
[----:B------:R-:W-:Y:S02]  /*e560*/  MUFU.EX2 R180, R180 ;  /* 0x000000b400b47308 */ /* 0x000fe40000000800 */
[-CC-:B------:R-:W-:Y:S01]  /*e570*/  FFMA.FTZ R190, R166, R7.reuse, -R198.reuse ;  /* 0x00000007a6be7223 */ /* 0x180fe200000108c6 */
[-CC-:B------:R-:W-:Y:S01]  /*e580*/  FFMA.FTZ R166, R170, R7.reuse, -R198.reuse ;  /* 0x00000007aaa67223 */ /* 0x180fe200000108c6 */
[-CC-:B------:R-:W-:Y:S01]  /*e590*/  FFMA.FTZ R187, R171, R7.reuse, -R198.reuse ;  /* 0x00000007abbb7223 */ /* 0x180fe200000108c6 */
[-CC-:B------:R-:W-:Y:S01]  /*e5a0*/  FFMA.FTZ R170, R174, R7.reuse, -R198.reuse ;  /* 0x00000007aeaa7223 */ /* 0x180fe200000108c6 */
[-CC-:B------:R-:W-:Y:S01]  /*e5b0*/  FFMA.FTZ R171, R196, R7.reuse, -R198.reuse ;  /* 0x00000007c4ab7223 */ /* 0x180fe200000108c6 */
[-CC-:B------:R-:W-:Y:S01]  /*e5c0*/  FFMA.FTZ R174, R178, R7.reuse, -R198.reuse ;  /* 0x00000007b2ae7223 */ /* 0x180fe200000108c6 */
[----:B------:R-:W0:Y:S01]  /*e5d0*/  S2R R196, SR_CgaCtaId ;  /* 0x0000000000c47919 */ /* 0x000e220000008800 */
[-CC-:B------:R-:W-:Y:S01]  /*e5e0*/  FFMA.FTZ R178, R194, R7.reuse, -R198.reuse ;  /* 0x00000007c2b27223 */ /* 0x180fe200000108c6 */
[-CC-:B------:R-:W-:Y:S01]  /*e5f0*/  FFMA.FTZ R182, R192, R7.reuse, -R198.reuse ;  /* 0x00000007c0b67223 */ /* 0x180fe200000108c6 */
[-CC-:B------:R-:W-:Y:S01]  /*e600*/  FFMA.FTZ R192, R163, R7.reuse, -R198.reuse ;  /* 0x00000007a3c07223 */ /* 0x180fe200000108c6 */
[----:B------:R-:W1:Y:S01]  /*e610*/  S2R R194, SR_TID.X ;  /* 0x0000000000c27919 */ /* 0x000e620000002100 */
[----:B------:R-:W-:Y:S01]  /*e620*/  FFMA.FTZ R163, R5, R7, -R198 ;  /* 0x0000000705a37223 */ /* 0x000fe200000108c6 */
[----:B------:R-:W-:-:S02]  /*e630*/  IMAD.MOV.U32 R5, RZ, RZ, 0x40000040 ;  /* 0x40000040ff057424 */ /* 0x000fc400078e00ff */
[-C--:B------:R-:W-:Y:S01]  /*e640*/  FMUL.FTZ R199, R199, R7.reuse ;  /* 0x00000007c7c77220 */ /* 0x080fe20000410000 */
[-CC-:B------:R-:W-:Y:S01]  /*e650*/  FFMA.FTZ R4, R193, R7.reuse, -R198.reuse ;  /* 0x00000007c1047223 */ /* 0x180fe200000108c6 */
[-CC-:B------:R-:W-:Y:S01]  /*e660*/  FFMA.FTZ R197, R197, R7.reuse, -R198.reuse ;  /* 0x00000007c5c57223 */ /* 0x180fe200000108c6 */
[-CC-:B------:R-:W-:Y:S01]  /*e670*/  FFMA.FTZ R155, R155, R7.reuse, -R198.reuse ;  /* 0x000000079b9b7223 */ /* 0x180fe200000108c6 */
[----:B------:R-:W-:Y:S01]  /*e680*/  R2UR UR7, R5 ;  /* 0x00000000050772ca */ /* 0x000fe200000e0000 */
[----:B------:R-:W-:Y:S01]  /*e690*/  VIADD R5, R0, 0x32440 ;  /* 0x0003244000057836 */ /* 0x000fe20000000000 */
        /* <DEDUP_REMOVED lines=16> */
[----:B0-----:R-:W-:Y:S01]  /*e7a0*/  PRMT R5, R196, 0x654, R5 ;  /* 0x00000654c4057816 */ /* 0x001fe20000000005 */
[-C--:B------:R-:W-:Y:S01]  /*e7b0*/  FMUL.FTZ R30, R30, R199.reuse ;  /* 0x000000c71e1e7220 */ /* 0x080fe20000410000 */
[-C--:B------:R-:W-:Y:S01]  /*e7c0*/  FMUL.FTZ R31, R31, R199.reuse ;  /* 0x000000c71f1f7220 */ /* 0x080fe20000410000 */
[-C--:B------:R-:W-:Y:S01]  /*e7d0*/  FMUL.FTZ R34, R34, R199.reuse ;  /* 0x000000c722227220 */ /* 0x080fe20000410000 */
[----:B-1----:R-:W-:Y:S01]  /*e7e0*/  SHF.R.U32.HI R194, RZ, 0x7, R194 ;  /* 0x00000007ffc27819 */ /* 0x002fe200000116c2 */
[----:B------:R0:W-:Y:S01]  /*e7f0*/  SYNCS.ARRIVE.TRANS64.RED.A1T0 RZ, [R5+URZ], RZ ;  /* 0x000000ff05ff79a7 */ /* 0x0001e2000810043f */
[----:B------:R-:W-:Y:S01]  /*e800*/  MUFU.EX2 R182, R182 ;  /* 0x000000b600b67308 */ /* 0x000fe20000000800 */
[----:B---3--:R-:W-:Y:S01]  /*e810*/  FFMA.FTZ R12, R199, R12, R4 ;  /* 0x0000000cc70c7223 */ /* 0x008fe20000010004 */
[-C--:B------:R-:W-:Y:S01]  /*e820*/  FMUL.FTZ R35, R35, R199.reuse ;  /* 0x000000c723237220 */ /* 0x080fe20000410000 */
[-C--:B------:R-:W-:Y:S01]  /*e830*/  FMUL.FTZ R38, R38, R199.reuse ;  /* 0x000000c726267220 */ /* 0x080fe20000410000 */
[-C--:B------:R-:W-:Y:S01]  /*e840*/  FMUL.FTZ R39, R39, R199.reuse ;  /* 0x000000c727277220 */ /* 0x080fe20000410000 */
[-C--:B------:R-:W-:Y:S01]  /*e850*/  FMUL.FTZ R42, R42, R199.reuse ;  /* 0x000000c72a2a7220 */ /* 0x080fe20000410000 */
[-C--:B------:R-:W-:Y:S01]  /*e860*/  FMUL.FTZ R43, R43, R199.reuse ;  /* 0x000000c72b2b7220 */ /* 0x080fe20000410000 */
[----:B------:R-:W-:Y:S01]  /*e870*/  FMUL.FTZ R46, R46, R199 ;  /* 0x000000c72e2e7220 */ /* 0x000fe20000410000 */
[----:B0-----:R0:W1:Y:S01]  /*e880*/  MUFU.EX2 R5, R155 ;  /* 0x0000009b00057308 */ /* 0x0010620000000800 */
[C---:B----4-:R-:W-:Y:S01]  /*e890*/  FADD.FTZ R12, R153.reuse, R12 ;  /* 0x0000000c990c7221 */ /* 0x050fe20000010000 */
[----:B------:R-:W-:Y:S01]  /*e8a0*/  F2FP.BF16.F32.PACK_AB R153, R153, R4 ;  /* 0x000000049999723e */ /* 0x000fe200000010ff */
[----:B------:R-:W-:-:S02]  /*e8b0*/  IMAD R4, R202, 0xc00, R227 ;  /* 0x00000c00ca047824 */ /* 0x000fc400078e02e3 */
[-C--:B------:R-:W-:Y:S01]  /*e8c0*/  FMUL.FTZ R47, R47, R199.reuse ;  /* 0x000000c72f2f7220 */ /* 0x080fe20000410000 */
[-C--:B------:R-:W-:Y:S01]  /*e8d0*/  FMUL.FTZ R50, R50, R199.reuse ;  /* 0x000000c732327220 */ /* 0x080fe20000410000 */
[-C--:B------:R-:W-:Y:S01]  /*e8e0*/  FMUL.FTZ R51, R51, R199.reuse ;  /* 0x000000c733337220 */ /* 0x080fe20000410000 */
[-C--:B------:R-:W-:Y:S01]  /*e8f0*/  FMUL.FTZ R54, R54, R199.reuse ;  /* 0x000000c736367220 */ /* 0x080fe20000410000 */
[----:B------:R-:W-:Y:S01]  /*e900*/  R2UR UR6, R4 ;  /* 0x00000000040672ca */ /* 0x000fe200000e0000 */
[----:B0-----:R-:W-:Y:S02]  /*e910*/  VIADD R155, R194, 0x8 ;  /* 0x00000008c29b7836 */ /* 0x001fe40000000000 */
[-C--:B------:R-:W-:Y:S01]  /*e920*/  FMUL.FTZ R55, R55, R199.reuse ;  /* 0x000000c737377220 */ /* 0x080fe20000410000 */
[-C--:B------:R-:W-:Y:S01]  /*e930*/  FMUL.FTZ R58, R58, R199.reuse ;  /* 0x000000c73a3a7220 */ /* 0x080fe20000410000 */
[-C--:B------:R-:W-:Y:S01]  /*e940*/  FMUL.FTZ R59, R59, R199.reuse ;  /* 0x000000c73b3b7220 */ /* 0x080fe20000410000 */
[-C--:B------:R-:W-:Y:S01]  /*e950*/  FMUL.FTZ R62, R62, R199.reuse ;  /* 0x000000c73e3e7220 */ /* 0x080fe20000410000 */
        /* <DEDUP_REMOVED lines=46> */
[----:B-1----:R-:W-:Y:S01]  /*ec40*/  F2FP.BF16.F32.PACK_AB R155, R5, R182 ;  /* 0x000000b6059b723e */ /* 0x002fe200000010ff */
[----:B------:R-:W-:Y:S01]  /*ec50*/  MUFU.EX2 R193, R193 ;  /* 0x000000c100c17308 */ /* 0x000fe20000000800 */
[----:B------:R-:W-:-:S03]  /*ec60*/  FADD.FTZ R12, R182, R12 ;  /* 0x0000000cb60c7221 */ /* 0x000fc60000010000 */
[----:B------:R-:W-:Y:S01]  /*ec70*/  WARPGROUP.ARRIVE ;  /* 0x00000000000079c5 */ /* 0x000fe20000000000 */
[----:B------:R-:W-:-:S03]  /*ec80*/  FADD.FTZ R12, R5, R12 ;  /* 0x0000000c050c7221 */ /* 0x000fc60000010000 */
[----:B------:R-:W-:Y:S02]  /*ec90*/  MUFU.EX2 R192, R192 ;  /* 0x000000c000c07308 */ /* 0x000fe40000000800 */
[----:B------:R-:W-:Y:S06]  /*eca0*/  HGMMA.64x256x16.F32.BF16 R24, R152, gdesc[UR4].tnspB, R24, gsb0 ;  /* 0x43e0000498187df0 */ /* 0x000fec0008001818 */
[----:B------:R-:W-:Y:S08]  /*ecb0*/  MUFU.EX2 R190, R190 ;  /* 0x000000be00be7308 */ /* 0x000ff00000000800 */
        /* <DEDUP_REMOVED lines=9> */
[----:B------:R-:W-:Y:S01]  /*ed50*/  MUFU.EX2 R179, R179 ;  /* 0x000000b300b37308 */ /* 0x000fe20000000800 */
[----:B------:R-:W-:-:S07]  /*ed60*/  WARPGROUP.DEPBAR.LE gsb0, 0x0 ;  /* 0x00008000000079c5 */ /* 0x000fce0000010000 */
[----:B------:R-:W0:Y:S08]  /*ed70*/  MUFU.EX2 R153, R21 ;  /* 0x0000001500997308 */ /* 0x000e300000000800 */
[----:B------:R1:W2:Y:S08]  /*ed80*/  MUFU.EX2 R155, R14 ;  /* 0x0000000e009b7308 */ /* 0x0002b00000000800 */
[----:B------:R3:W4:Y:S01]  /*ed90*/  MUFU.EX2 R154, R15 ;  /* 0x0000000f009a7308 */ /* 0x0007220000000800 */
[----:B0-----:R-:W-:Y:S01]  /*eda0*/  FADD.FTZ R13, R153, R13 ;  /* 0x0000000d990d7221 */ /* 0x001fe20000010000 */
[----:B-1----:R-:W-:-:S05]  /*edb0*/  VIADD R14, R4, 0x80 ;  /* 0x00000080040e7836 */ /* 0x002fca0000000000 */
[----:B------:R-:W-:Y:S01]  /*edc0*/  R2UR UR6, R14 ;  /* 0x000000000e0672ca */ /* 0x000fe200000e0000 */
[----:B------:R0:W1:Y:S01]  /*edd0*/  MUFU.EX2 R21, R158 ;  /* 0x0000009e00157308 */ /* 0x0000620000000800 */
[C---:B--2---:R-:W-:Y:S01]  /*ede0*/  FADD.FTZ R13, R155.reuse, R13 ;  /* 0x0000000d9b0d7221 */ /* 0x044fe20000010000 */
[----:B---3--:R-:W-:Y:S01]  /*edf0*/  IMAD.MOV.U32 R15, RZ, RZ, 0x40000040 ;  /* 0x40000040ff0f7424 */ /* 0x008fe200078e00ff */
[----:B------:R-:W-:Y:S01]  /*ee00*/  F2FP.BF16.F32.PACK_AB R156, R155, R153 ;  /* 0x000000999b9c723e */ /* 0x000fe200000010ff */
[----:B------:R-:W-:-:S03]  /*ee10*/  VIADD R14, R4, 0x100 ;  /* 0x00000100040e7836 */ /* 0x000fc60000000000 */
[----:B------:R-:W-:Y:S01]  /*ee20*/  R2UR UR7, R15 ;  /* 0x000000000f0772ca */ /* 0x000fe200000e0000 */
[----:B------:R2:W3:Y:S01]  /*ee30*/  MUFU.EX2 R152, R159 ;  /* 0x0000009f00987308 */ /* 0x0004e20000000800 */
[----:B----4-:R-:W-:Y:S01]  /*ee40*/  FADD.FTZ R13, R154, R13 ;  /* 0x0000000d9a0d7221 */ /* 0x010fe20000010000 */
[C---:B0-----:R-:W-:Y:S01]  /*ee50*/  F2FP.BF16.F32.PACK_AB R158, R157.reuse, R154 ;  /* 0x0000009a9d9e723e */ /* 0x041fe200000010ff */
[----:B------:R-:W-:Y:S02]  /*ee60*/  IMAD.MOV.U32 R15, RZ, RZ, 0x40000040 ;  /* 0x40000040ff0f7424 */ /* 0x000fe400078e00ff */
[----:B------:R-:W-:-:S03]  /*ee70*/  FADD.FTZ R13, R157, R13 ;  /* 0x0000000d9d0d7221 */ /* 0x000fc60000010000 */
[----:B------:R-:W0:Y:S01]  /*ee80*/  MUFU.EX2 R154, R9 ;  /* 0x00000009009a7308 */ /* 0x000e220000000800 */
[----:B--2---:R-:W-:Y:S01]  /*ee90*/  F2FP.BF16.F32.PACK_AB R159, R192, R193 ;  /* 0x000000c1c09f723e */ /* 0x004fe200000010ff */
[----:B-1----:R-:W-:-:S06]  /*eea0*/  FADD.FTZ R12, R21, R12 ;  /* 0x0000000c150c7221 */ /* 0x002fcc0000010000 */
[----:B------:R-:W1:Y:S01]  /*eeb0*/  MUFU.EX2 R9, R163 ;  /* 0x000000a300097308 */ /* 0x000e620000000800 */
[C---:B---3--:R-:W-:Y:S01]  /*eec0*/  F2FP.BF16.F32.PACK_AB R157, R152.reuse, R21 ;  /* 0x00000015989d723e */ /* 0x048fe200000010ff */
[----:B------:R-:W-:-:S03]  /*eed0*/  FADD.FTZ R12, R152, R12 ;  /* 0x0000000c980c7221 */ /* 0x000fc60000010000 */
[----:B------:R-:W-:Y:S01]  /*eee0*/  WARPGROUP.ARRIVE ;  /* 0x00000000000079c5 */ /* 0x000fe20000000000 */
[----:B------:R-:W-:Y:S02]  /*eef0*/  FADD.FTZ R12, R193, R12 ;  /* 0x0000000cc10c7221 */ /* 0x000fe40000010000 */
[----:B------:R2:W3:Y:S01]  /*ef00*/  MUFU.EX2 R153, R162 ;  /* 0x000000a200997308 */ /* 0x0004e20000000800 */
[----:B0-----:R-:W-:Y:S01]  /*ef10*/  FADD.FTZ R13, R154, R13 ;  /* 0x0000000d9a0d7221 */ /* 0x001fe20000010000 */
[----:B------:R-:W-:Y:S01]  /*ef20*/  FADD.FTZ R12, R192, R12 ;  /* 0x0000000cc00c7221 */ /* 0x000fe20000010000 */
[----:B------:R-:W-:Y:S01]  /*ef30*/  HGMMA.64x256x16.F32.BF16 R24, R156, gdesc[UR4].tnspB, R24, gsb0 ;  /* 0x43e000049c187df0 */ /* 0x000fe20008001818 */
[----:B------:R-:W-:Y:S01]  /*ef40*/  R2UR UR6, R14 ;  /* 0x000000000e0672ca */ /* 0x000fe200000e0000 */
[----:B------:R-:W-:Y:S01]  /*ef50*/  FADD.FTZ R13, R160, R13 ;  /* 0x0000000da00d7221 */ /* 0x000fe20000010000 */
[----:B------:R-:W-:Y:S01]  /*ef60*/  R2UR UR7, R15 ;  /* 0x000000000f0772ca */ /* 0x000fe200000e0000 */
[----:B------:R-:W-:Y:S01]  /*ef70*/  VIADD R14, R4, 0x180 ;  /* 0x00000180040e7836 */ /* 0x000fe20000000000 */
[----:B------:R-:W-:Y:S01]  /*ef80*/  F2FP.BF16.F32.PACK_AB R160, R160, R154 ;  /* 0x0000009aa0a0723e */ /* 0x000fe200000010ff */
[----:B------:R-:W-:Y:S01]  /*ef90*/  FADD.FTZ R13, R161, R13 ;  /* 0x0000000da10d7221 */ /* 0x000fe20000010000 */
[----:B--2---:R-:W-:Y:S01]  /*efa0*/  F2FP.BF16.F32.PACK_AB R162, R164, R161 ;  /* 0x000000a1a4a2723e */ /* 0x004fe200000010ff */
[----:B------:R0:W2:Y:S01]  /*efb0*/  MUFU.EX2 R154, R166 ;  /* 0x000000a6009a7308 */ /* 0x0000a20000000800 */
[----:B-1----:R-:W-:Y:S01]  /*efc0*/  F2FP.BF16.F32.PACK_AB R161, R190, R9 ;  /* 0x00000009bea1723e */ /* 0x002fe200000010ff */
[----:B------:R-:W-:Y:S01]  /*efd0*/  FADD.FTZ R13, R164, R13 ;  /* 0x0000000da40d7221 */ /* 0x000fe20000010000 */
[----:B------:R-:W-:-:S02]  /*efe0*/  IMAD.MOV.U32 R15, RZ, RZ, 0x40000040 ;  /* 0x40000040ff0f7424 */ /* 0x000fc400078e00ff */
[----:B------:R-:W-:Y:S01]  /*eff0*/  FADD.FTZ R12, R9, R12 ;  /* 0x0000000c090c7221 */ /* 0x000fe20000010000 */
[----:B---3--:R-:W-:Y:S02]  /*f000*/  F2FP.BF16.F32.PACK_AB R163, R153, R191 ;  /* 0x000000bf99a3723e */ /* 0x008fe400000010ff */
[----:B------:R-:W1:Y:S01]  /*f010*/  MUFU.EX2 R164, R165 ;  /* 0x000000a500a47308 */ /* 0x000e620000000800 */
[----:B0-----:R-:W-:Y:S01]  /*f020*/  F2FP.BF16.F32.PACK_AB R166, R172, R169 ;  /* 0x000000a9aca6723e */ /* 0x001fe200000010ff */
[----:B------:R-:W-:-:S04]  /*f030*/  FADD.FTZ R12, R190, R12 ;  /* 0x0000000cbe0c7221 */ /* 0x000fc80000010000 */
[----:B------:R-:W-:Y:S02]  /*f040*/  FADD.FTZ R12, R191, R12 ;  /* 0x0000000cbf0c7221 */ /* 0x000fe40000010000 */
[----:B------:R0:W3:Y:S02]  /*f050*/  MUFU.EX2 R155, R167 ;  /* 0x000000a7009b7308 */ /* 0x0000e40000000800 */
[----:B------:R-:W-:-:S04]  /*f060*/  FADD.FTZ R12, R153, R12 ;  /* 0x0000000c990c7221 */ /* 0x000fc80000010000 */
[----:B--2---:R-:W-:Y:S01]  /*f070*/  FADD.FTZ R12, R154, R12 ;  /* 0x0000000c9a0c7221 */ /* 0x004fe20000010000 */
[----:B-1----:R-:W-:Y:S01]  /*f080*/  FADD.FTZ R13, R164, R13 ;  /* 0x0000000da40d7221 */ /* 0x002fe20000010000 */
[C---:B------:R-:W-:Y:S02]  /*f090*/  F2FP.BF16.F32.PACK_AB R164, R168.reuse, R164 ;  /* 0x000000a4a8a4723e */ /* 0x040fe400000010ff */
[----:B0-----:R-:W-:Y:S01]  /*f0a0*/  F2FP.BF16.F32.PACK_AB R167, R189, R187 ;  /* 0x000000bbbda7723e */ /* 0x001fe200000010ff */
[----:B------:R-:W-:Y:S02]  /*f0b0*/  FADD.FTZ R13, R168, R13 ;  /* 0x0000000da80d7221 */ /* 0x000fe40000010000 */
[----:B------:R-:W0:Y:S01]  /*f0c0*/  MUFU.EX2 R168, R173 ;  /* 0x000000ad00a87308 */ /* 0x000e220000000800 */
[----:B---3--:R-:W-:Y:S01]  /*f0d0*/  F2FP.BF16.F32.PACK_AB R165, R155, R154 ;  /* 0x0000009a9ba5723e */ /* 0x008fe200000010ff */
[----:B------:R-:W-:Y:S01]  /*f0e0*/  FADD.FTZ R13, R169, R13 ;  /* 0x0000000da90d7221 */ /* 0x000fe20000010000 */
[----:B------:R-:W-:-:S03]  /*f0f0*/  FADD.FTZ R12, R155, R12 ;  /* 0x0000000c9b0c7221 */ /* 0x000fc60000010000 */
[----:B------:R-:W-:Y:S01]  /*f100*/  FADD.FTZ R13, R172, R13 ;  /* 0x0000000dac0d7221 */ /* 0x000fe20000010000 */
[----:B------:R-:W-:Y:S01]  /*f110*/  FADD.FTZ R12, R187, R12 ;  /* 0x0000000cbb0c7221 */ /* 0x000fe20000010000 */
[----:B------:R-:W1:Y:S03]  /*f120*/  MUFU.EX2 R172, R181 ;  /* 0x000000b500ac7308 */ /* 0x000e660000000800 */
[----:B------:R-:W-:Y:S01]  /*f130*/  FADD.FTZ R12, R189, R12 ;  /* 0x0000000cbd0c7221 */ /* 0x000fe20000010000 */
[----:B0-----:R-:W-:Y:S01]  /*f140*/  FADD.FTZ R13, R168, R13 ;  /* 0x0000000da80d7221 */ /* 0x001fe20000010000 */
[----:B------:R-:W-:-:S03]  /*f150*/  F2FP.BF16.F32.PACK_AB R168, R176, R168 ;  /* 0x000000a8b0a8723e */ /* 0x000fc600000010ff */
[----:B------:R-:W-:-:S04]  /*f160*/  FADD.FTZ R13, R176, R13 ;  /* 0x0000000db00d7221 */ /* 0x000fc80000010000 */
[----:B------:R-:W-:-:S04]  /*f170*/  FADD.FTZ R13, R177, R13 ;  /* 0x0000000db10d7221 */ /* 0x000fc80000010000 */
[----:B------:R-:W-:-:S04]  /*f180*/  FADD.FTZ R13, R180, R13 ;  /* 0x0000000db40d7221 */ /* 0x000fc80000010000 */
[----:B-1----:R-:W-:Y:S01]  /*f190*/  FADD.FTZ R13, R172, R13 ;  /* 0x0000000dac0d7221 */ /* 0x002fe20000010000 */
[----:B------:R-:W-:-:S03]  /*f1a0*/  F2FP.BF16.F32.PACK_AB R172, R184, R172 ;  /* 0x000000acb8ac723e */ /* 0x000fc600000010ff */
[----:B------:R-:W-:-:S04]  /*f1b0*/  FADD.FTZ R13, R184, R13 ;  /* 0x0000000db80d7221 */ /* 0x000fc80000010000 */
[----:B------:R-:W-:-:S04]  /*f1c0*/  FADD.FTZ R13, R185, R13 ;  /* 0x0000000db90d7221 */ /* 0x000fc80000010000 */
[----:B------:R-:W-:Y:S01]  /*f1d0*/  FADD.FTZ R13, R188, R13 ;  /* 0x0000000dbc0d7221 */ /* 0x000fe20000010000 */
[----:B------:R-:W-:Y:S02]  /*f1e0*/  WARPGROUP.DEPBAR.LE gsb0, 0x0 ;  /* 0x00008000000079c5 */ /* 0x000fe40000010000 */
[----:B------:R-:W-:Y:S01]  /*f1f0*/  WARPGROUP.ARRIVE ;  /* 0x00000000000079c5 */ /* 0x000fe20000000000 */
[----:B------:R0:W1:Y:S05]  /*f200*/  MUFU.EX2 R156, R170 ;  /* 0x000000aa009c7308 */ /* 0x00006a0000000800 */
[----:B------:R-:W-:Y:S01]  /*f210*/  HGMMA.64x256x16.F32.BF16 R24, R160, gdesc[UR4].tnspB, R24, gsb0 ;  /* 0x43e00004a0187df0 */ /* 0x000fe20008001818 */
[----:B------:R-:W-:Y:S01]  /*f220*/  R2UR UR6, R14 ;  /* 0x000000000e0672ca */ /* 0x000fe200000e0000 */
[----:B------:R-:W-:Y:S01]  /*f230*/  VIADD R14, R4, 0x200 ;  /* 0x00000200040e7836 */ /* 0x000fe20000000000 */
[----:B------:R-:W-:Y:S01]  /*f240*/  R2UR UR7, R15 ;  /* 0x000000000f0772ca */ /* 0x000fe200000e0000 */
[----:B------:R2:W3:Y:S01]  /*f250*/  MUFU.EX2 R157, R171 ;  /* 0x000000ab009d7308 */ /* 0x0004e20000000800 */
[----:B------:R-:W-:Y:S01]  /*f260*/  IMAD.MOV.U32 R15, RZ, RZ, 0x40000040 ;  /* 0x40000040ff0f7424 */ /* 0x000fe200078e00ff */
[----:B0-----:R-:W-:-:S06]  /*f270*/  F2FP.BF16.F32.PACK_AB R170, R180, R177 ;  /* 0x000000b1b4aa723e */ /* 0x001fcc00000010ff */
[----:B------:R0:W4:Y:S01]  /*f280*/  MUFU.EX2 R158, R174 ;  /* 0x000000ae009e7308 */ /* 0x0001220000000800 */
[----:B--2---:R-:W-:Y:S01]  /*f290*/  F2FP.BF16.F32.PACK_AB R171, R186, R183 ;  /* 0x000000b7baab723e */ /* 0x004fe200000010ff */
[----:B-1----:R-:W-:-:S06]  /*f2a0*/  FADD.FTZ R12, R156, R12 ;  /* 0x0000000c9c0c7221 */ /* 0x002fcc0000010000 */
[----:B------:R1:W2:Y:S01]  /*f2b0*/  MUFU.EX2 R159, R175 ;  /* 0x000000af009f7308 */ /* 0x0002a20000000800 */
[C---:B---3--:R-:W-:Y:S01]  /*f2c0*/  F2FP.BF16.F32.PACK_AB R169, R157.reuse, R156 ;  /* 0x0000009c9da9723e */ /* 0x048fe200000010ff */
[----:B------:R-:W-:Y:S01]  /*f2d0*/  FADD.FTZ R12, R157, R12 ;  /* 0x0000000c9d0c7221 */ /* 0x000fe20000010000 */
[----:B0-----:R-:W-:-:S03]  /*f2e0*/  F2FP.BF16.F32.PACK_AB R174, R188, R185 ;  /* 0x000000b9bcae723e */ /* 0x001fc600000010ff */
[----:B------:R-:W-:Y:S01]  /*f2f0*/  FADD.FTZ R12, R183, R12 ;  /* 0x0000000cb70c7221 */ /* 0x000fe20000010000 */
[----:B-1----:R-:W-:-:S03]  /*f300*/  F2FP.BF16.F32.PACK_AB R175, R179, R178 ;  /* 0x000000b2b3af723e */ /* 0x002fc600000010ff */
[----:B------:R-:W-:-:S04]  /*f310*/  FADD.FTZ R12, R186, R12 ;  /* 0x0000000cba0c7221 */ /* 0x000fc80000010000 */
[----:B----4-:R-:W-:Y:S01]  /*f320*/  FADD.FTZ R12, R158, R12 ;  /* 0x0000000c9e0c7221 */ /* 0x010fe20000010000 */
[----:B--2---:R-:W-:-:S03]  /*f330*/  F2FP.BF16.F32.PACK_AB R173, R159, R158 ;  /* 0x0000009e9fad723e */ /* 0x004fc600000010ff */
[----:B------:R-:W-:-:S04]  /*f340*/  FADD.FTZ R12, R159, R12 ;  /* 0x0000000c9f0c7221 */ /* 0x000fc80000010000 */
[----:B------:R-:W-:-:S04]  /*f350*/  FADD.FTZ R12, R178, R12 ;  /* 0x0000000cb20c7221 */ /* 0x000fc80000010000 */
[----:B------:R-:W-:Y:S01]  /*f360*/  FADD.FTZ R12, R179, R12 ;  /* 0x0000000cb30c7221 */ /* 0x000fe20000010000 */
[----:B------:R-:W-:Y:S02]  /*f370*/  WARPGROUP.DEPBAR.LE gsb0, 0x0 ;  /* 0x00008000000079c5 */ /* 0x000fe40000010000 */
[----:B------:R-:W-:-:S06]  /*f380*/  WARPGROUP.ARRIVE ;  /* 0x00000000000079c5 */ /* 0x000fcc0000000000 */
        /* <DEDUP_REMOVED lines=16> */
[----:B------:R-:W-:Y:S05]  /*f490*/  @!P0 BRA `(.L_x_10575) ;  /* 0x0000000000048947 */ /* 0x000fea0003800000 */
[----:B------:R-:W-:Y:S01]  /*f4a0*/  BPT.TRAP 0x1 ;  /* 0x000000040000795c */ /* 0x000fe20000300000 */
.L_x_10575:
[----:B------:R-:W-:Y:S02]  /*f4b0*/  VIADD R0, R0, 0x32460 ;  /* 0x0003246000007836 */ /* 0x000fe40000000000 */
[----:B------:R-:W-:Y:S02]  /*f4c0*/  IMAD.MOV.U32 R4, RZ, RZ, R20 ;  /* 0x000000ffff047224 */ /* 0x000fe400078e0014 */
[----:B------:R-:W-:Y:S01]  /*f4d0*/  IMAD.MOV.U32 R5, RZ, RZ, R8 ;  /* 0x000000ffff057224 */ /* 0x000fe200078e0008 */
[----:B------:R-:W-:-:S04]  /*f4e0*/  PRMT R0, R196, 0x654, R0 ;  /* 0x00000654c4007816 */ /* 0x000fc80000000000 */
[----:B------:R0:W-:Y:S01]  /*f4f0*/  SYNCS.ARRIVE.TRANS64.RED.A1T0 RZ, [R0+URZ], RZ ;  /* 0x000000ff00ff79a7 */ /* 0x0001e2000810043f */
[----:B------:R-:W-:Y:S05]  /*f500*/  @P1 BRA `(.L_x_10576) ;  /* 0xffffffd000581947 */ /* 0x000fea000383ffff */
.L_x_10565:
[----:B------:R-:W2:Y:S01]  /*f510*/  LDL.LU R9, [R1+0x74] ;  /* 0x0000740001097983 */ /* 0x000ea20000300800 */
[----:B------:R-:W-:Y:S05]  /*f520*/  WARPSYNC.ALL ;  /* 0x0000000000007948 */ /* 0x000fea0003800000 */
[----:B0-----:R-:W0:Y:S01]  /*f530*/  SHFL.BFLY PT, R0, R13, 0x2, 0x1f ;  /* 0x0c401f000d007f89 */ /* 0x001e2200000e0000 */
        /* <DEDUP_REMOVED lines=8> */
[----:B-----5:R-:W0:Y:S02]  /*f5c0*/  SHFL.BFLY PT, R3, R0, 0x1, 0x1f ;  /* 0x0c201f0000037f89 */ /* 0x020e2400000e0000 */
        /* <DEDUP_REMOVED lines=152> */
.L_x_10521:
        /* <DEDUP_REMOVED lines=201> */
[----:B------:R-:W-:Y:S01]  /*10be0*/  ISETP.NE.AND.EX P1, PT, RZ, UR5, PT, P1 ;  /* 0x00000005ff007c0c */ /* 0x000fe2000bf25310 */
[----:B------:R-:W-:Y:S01]  /*10bf0*/  IMAD.MOV.U32 R8, RZ, RZ, RZ ;  /* 0x000000ffff087224 */ /* 0x000fe200078e00ff */
[----:B0-----:R-:W-:-:S04]  /*10c00*/  IADD3 R12, P0, R154, UR4, RZ ;  /* 0x000000049a0c7c10 */ /* 0x001fc8000ff1e0ff */
[----:B--2---:R-:W-:-:S07]  /*10c10*/  IADD3.X R13, R48, UR5, RZ, P0, !PT ;  /* 0x00000005300d7c10 */ /* 0x004fce00087fe4ff */
[----:B------:R-:W5:Y:S01]  /*10c20*/  @P1 LDG.E R8, desc[UR60][R12.64] ;  /* 0x0000003c0c081981 */ /* 0x000f62000c1e1900 */
[----:B------:R-:W-:-:S04]  /*10c30*/  ISETP.NE.U32.AND P0, PT, RZ, UR6, PT ;  /* 0x00000006ff007c0c */ /* 0x000fc8000bf05070 */
[----:B------:R-:W-:-:S13]  /*10c40*/  ISETP.NE.AND.EX P0, PT, RZ, UR7, PT, P0 ;  /* 0x00000007ff007c0c */ /* 0x000fda000bf05300 */
[----:B------:R-:W-:Y:S01]  /*10c50*/  @P0 IADD3 R10, P2, R154, UR6, RZ ;  /* 0x000000069a0a0c10 */ /* 0x000fe2000ff5e0ff */
        /* <DEDUP_REMOVED lines=14> */
.L_x_10579:
        /* <DEDUP_REMOVED lines=9> */
[----:B------:R-:W-:-:S02]  /*10dd0*/  ISETP.NE.U32.AND P0, PT, RZ, UR4, PT ;  /* 0x00000004ff007c0c */ /* 0x000fc4000bf05070 */
[----:B----4-:R-:W-:Y:S02]  /*10de0*/  ISETP.NE.AND P1, PT, R155, 0x1, PT ;  /* 0x000000019b00780c */ /* 0x010fe40003f25270 */
[----:B------:R-:W-:Y:S01]  /*10df0*/  ISETP.NE.AND.EX P0, PT, RZ, UR5, PT, P0 ;  /* 0x00000005ff007c0c */ /* 0x000fe2000bf05300 */
[-C--:B0-----:R-:W-:Y:S02]  /*10e00*/  IMAD R21, R11, R201.reuse, RZ ;  /* 0x000000c90b157224 */ /* 0x081fe400078e02ff */
[----:B------:R-:W-:-:S04]  /*10e10*/  IMAD.WIDE.U32 R10, R10, R201, RZ ;  /* 0x000000c90a0a7225 */ /* 0x000fc800078e00ff */
[----:B------:R-:W-:-:S04]  /*10e20*/  IMAD.IADD R48, R11, 0x1, R21 ;  /* 0x000000010b307824 */ /* 0x000fc800078e0215 */
[----:B------:R-:W0:Y:S01]  /*10e30*/  @P1 LDC R11, c[0x0][0xcec] ;  /* 0x00033b00ff0b1b82 */ /* 0x000e220000000800 */
[----:B---3--:R-:W-:Y:S02]  /*10e40*/  SEL R3, R3, RZ, !P0 ;  /* 0x000000ff03037207 */ /* 0x008fe40004000000 */
[----:B--2---:R-:W-:-:S03]  /*10e50*/  SEL R9, R9, RZ, !P0 ;  /* 0x000000ff09097207 */ /* 0x004fc60004000000 */
[----:B------:R-:W-:-:S04]  /*10e60*/  IMAD R15, R15, R3, RZ ;  /* 0x000000030f0f7224 */ /* 0x000fc800078e02ff */
[C---:B------:R-:W-:Y:S02]  /*10e70*/  IMAD R9, R14.reuse, R9, R15 ;  /* 0x000000090e097224 */ /* 0x040fe400078e020f */
[----:B------:R-:W-:-:S03]  /*10e80*/  IMAD.WIDE.U32 R14, R14, R3, RZ ;  /* 0x000000030e0e7225 */ /* 0x000fc600078e00ff */
[----:B-----5:R-:W-:Y:S02]  /*10e90*/  IADD3 R14, P0, P3, R14, R10, R8 ;  /* 0x0000000a0e0e7210 */ /* 0x020fe40007b1e008 */
[----:B------:R-:W2:Y:S01]  /*10ea0*/  @P1 LDC R10, c[0x0][0xcf0] ;  /* 0x00033c00ff0a1b82 */ /* 0x000ea20000000800 */
[----:B------:R-:W-:Y:S01]  /*10eb0*/  IMAD.IADD R15, R15, 0x1, R9 ;  /* 0x000000010f0f7824 */ /* 0x000fe200078e0209 */
[----:B------:R-:W-:-:S05]  /*10ec0*/  SEL R9, R158, RZ, P2 ;  /* 0x000000ff9e097207 */ /* 0x000fca0001000000 */
[-C--:B-1----:R-:W-:Y:S02]  /*10ed0*/  IMAD R21, R13, R9.reuse, RZ ;  /* 0x000000090d157224 */ /* 0x082fe400078e02ff */
[----:B------:R-:W-:Y:S01]  /*10ee0*/  IMAD.WIDE.U32 R12, R12, R9, RZ ;  /* 0x000000090c0c7225 */ /* 0x000fe200078e00ff */
[----:B------:R-:W-:-:S04]  /*10ef0*/  SHF.R.S32.HI R9, RZ, 0x1f, R8 ;  /* 0x0000001fff097819 */ /* 0x000fc80000011408 */
[----:B------:R-:W-:Y:S01]  /*10f00*/  IADD3.X R15, R15, R48, R9, P0, P3 ;  /* 0x000000300f0f7210 */ /* 0x000fe200007e6409 */
[----:B------:R-:W-:-:S04]  /*10f10*/  IMAD R48, R159, 0x80, R154 ;  /* 0x000000809f307824 */ /* 0x000fc800078e029a */
[----:B0-----:R-:W-:-:S04]  /*10f20*/  @P1 IMAD.HI.U32 R11, R48, R11, RZ ;  /* 0x0000000b300b1227 */ /* 0x001fc800078e00ff */
[----:B------:R-:W-:Y:S01]  /*10f30*/  IMAD.MOV.U32 R154, RZ, RZ, R48 ;  /* 0x000000ffff9a7224 */ /* 0x000fe200078e0030 */
[----:B--2---:R-:W-:Y:S02]  /*10f40*/  @P1 SHF.R.U32.HI R154, RZ, R10, R11 ;  /* 0x0000000aff9a1219 */ /* 0x004fe4000001160b */
        /* <DEDUP_REMOVED lines=17> */
[----:B------:R-:W-:Y:S04]  /*11060*/  SHFL.IDX PT, R10, R14, RZ, 0x1c1f ;  /* 0x001c1fff0e0a7589 */ /* 0x000fe800000e0000 */
[----:B------:R-:W0:Y:S04]  /*11070*/  SHFL.IDX PT, R11, R0, RZ, 0x1c1f ;  /* 0x001c1fff000b7589 */ /* 0x000e2800000e0000 */
[----:B------:R-:W-:Y:S04]  /*11080*/  SHFL.IDX PT, R12, R14, 0x1, 0x1c1f ;  /* 0x003c1f000e0c7f89 */ /* 0x000fe800000e0000 */
[----:B------:R1:W2:Y:S01]  /*11090*/  SHFL.IDX PT, R13, R0, 0x1, 0x1c1f ;  /* 0x003c1f00000d7f89 */ /* 0x0002a200000e0000 */
[----:B------:R-:W-:Y:S01]  /*110a0*/  LOP3.LUT P0, RZ, R160, 0x3, RZ, 0xc0, !PT ;  /* 0x00000003a0ff7812 */ /* 0x000fe2000780c0ff */
[----:B-1----:R-:W-:-:S02]  /*110b0*/  IMAD R0, R20, R155, RZ ;  /* 0x0000009b14007224 */ /* 0x002fc400078e02ff */
[----:B------:R-:W-:-:S04]  /*110c0*/  IMAD R20, R159, 0x80, R161 ;  /* 0x000000809f147824 */ /* 0x000fc800078e02a1 */
[C---:B------:R-:W-:Y:S01]  /*110d0*/  VIADD R21, R20.reuse, 0x8 ;  /* 0x0000000814157836 */ /* 0x040fe20000000000 */
[----:B------:R-:W-:-:S04]  /*110e0*/  ISETP.GE.OR P3, PT, R20, R0, P0 ;  /* 0x000000001400720c */ /* 0x000fc80000766670 */
[----:B------:R-:W-:-:S09]  /*110f0*/  ISETP.GE.OR P0, PT, R21, R0, P0 ;  /* 0x000000001500720c */ /* 0x000fd20000706670 */
[----:B0-----:R0:W-:Y:S04]  /*11100*/  @!P3 ST.E desc[UR60][R10.64], R157 ;  /* 0x0000009d0a00b985 */ /* 0x0011e8000c10193c */
[----:B--2---:R0:W-:Y:S01]  /*11110*/  @!P0 ST.E desc[UR60][R12.64], R156 ;  /* 0x0000009c0c008985 */ /* 0x0041e2000c10193c */
[----:B------:R-:W-:Y:S05]  /*11120*/  @P2 BRA `(.L_x_10580) ;  /* 0x00000010009c2947 */ /* 0x000fea0003800000 */
[----:B0-----:R-:W0:Y:S01]  /*11130*/  S2R R12, SR_TID.X ;  /* 0x00000000000c7919 */ /* 0x001e220000002100 */
[----:B------:R-:W1:Y:S01]  /*11140*/  @P1 LDC R20, c[0x0][0xcec] ;  /* 0x00033b00ff141b82 */ /* 0x000e620000000800 */
[----:B------:R-:W-:-:S07]  /*11150*/  ULDC.64 UR4, c[0x0][0xba0] ;  /* 0x0002e80000047ab9 */ /* 0x000fce0000000a00 */
[----:B------:R-:W2:Y:S01]  /*11160*/  @P1 LDC R21, c[0x0][0xcf0] ;  /* 0x00033c00ff151b82 */ /* 0x000ea20000000800 */
        /* <DEDUP_REMOVED lines=47> */
[----:B------:R-:W-:Y:S02]  /*11460*/  LOP3.LUT R60, R61, 0x380, RZ, 0xc0, !PT ;  /* 0x000003803d3c7812 */ /* 0x000fe400078ec0ff */
[----:B------:R-:W-:Y:S01]  /*11470*/  LOP3.LUT R64, R64, R65, RZ, 0x3c, !PT ;  /* 0x0000004140407212 */ /* 0x000fe200078e3cff */
[--C-:B------:R-:W-:Y:S01]  /*11480*/  IMAD.X R65, RZ, RZ, R7.reuse, P5 ;  /* 0x000000ffff417224 */ /* 0x100fe200028e0607 */
[C---:B------:R-:W-:Y:S02]  /*11490*/  LOP3.LUT R15, R6.reuse, 0x380, RZ, 0xc0, !PT ;  /* 0x00000380060f7812 */ /* 0x040fe400078ec0ff */
[----:B------:R-:W-:Y:S02]  /*114a0*/  IADD3 R13, P5, R6, 0xf000, RZ ;  /* 0x0000f000060d7810 */ /* 0x000fe40007fbe0ff */
[----:B------:R-:W-:Y:S01]  /*114b0*/  SHF.R.U64 R44, R44, 0x3, RZ ;  /* 0x000000032c2c7819 */ /* 0x000fe200000012ff */
[----:B------:R-:W5:Y:S01]  /*114c0*/  LD.E.128 R64, desc[UR60][R64.64] ;  /* 0x0000003c40407980 */ /* 0x000f62000c101d00 */
[----:B------:R-:W-:Y:S01]  /*114d0*/  SHF.R.U64 R52, R52, 0x3, RZ ;  /* 0x0000000334347819 */ /* 0x000fe200000012ff */
[----:B------:R-:W-:Y:S01]  /*114e0*/  IMAD.X R85, RZ, RZ, R7, P5 ;  /* 0x000000ffff557224 */ /* 0x000fe200028e0607 */
[----:B------:R-:W-:-:S02]  /*114f0*/  SHF.R.U64 R56, R56, 0x3, RZ ;  /* 0x0000000338387819 */ /* 0x000fc400000012ff */
[----:B------:R-:W-:Y:S02]  /*11500*/  SHF.R.U64 R60, R60, 0x3, RZ ;  /* 0x000000033c3c7819 */ /* 0x000fe400000012ff */
        /* <DEDUP_REMOVED lines=16> */
[----:B------:R-:W-:Y:S01]  /*11610*/  LOP3.LUT R4, R15, R6, RZ, 0x3c, !PT ;  /* 0x000000060f047212 */ /* 0x000fe200078e3cff */
[----:B------:R-:W5:Y:S01]  /*11620*/  LD.E.128 R56, desc[UR60][R56.64] ;  /* 0x0000003c38387980 */ /* 0x000f62000c101d00 */
[----:B------:R-:W-:Y:S01]  /*11630*/  SHF.R.U64 R6, R5, 0x3, RZ ;  /* 0x0000000305067819 */ /* 0x000fe200000012ff */
[----:B------:R-:W-:Y:S01]  /*11640*/  IMAD.MOV.U32 R5, RZ, RZ, R7 ;  /* 0x000000ffff057224 */ /* 0x000fe200078e0007 */
[----:B------:R-:W-:Y:S01]  /*11650*/  LOP3.LUT R11, R11, 0xfffffff8, RZ, 0xc0, !PT ;  /* 0xfffffff80b0b7812 */ /* 0x000fe200078ec0ff */
[----:B------:R-:W5:Y:S01]  /*11660*/  LD.E.128 R60, desc[UR60][R60.64] ;  /* 0x0000003c3c3c7980 */ /* 0x000f62000c101d00 */
[----:B------:R-:W-:Y:S01]  /*11670*/  LOP3.LUT R84, R6, R13, RZ, 0x3c, !PT ;  /* 0x0000000d06547212 */ /* 0x000fe200078e3cff */
[----:B------:R-:W-:Y:S01]  /*11680*/  IMAD R13, R8, UR5, R9 ;  /* 0x00000005080d7c24 */ /* 0x000fe2000f8e0209 */
[----:B------:R-:W-:Y:S01]  /*11690*/  LOP3.LUT R68, R69, 0x380, RZ, 0xc0, !PT ;  /* 0x0000038045447812 */ /* 0x000fe200078ec0ff */
[----:B------:R-:W-:Y:S01]  /*116a0*/  IMAD.IADD R11, R12, 0x1, -R11 ;  /* 0x000000010c0b7824 */ /* 0x000fe200078e0a0b */
[----:B------:R-:W-:Y:S01]  /*116b0*/  LOP3.LUT R72, R73, 0x380, RZ, 0xc0, !PT ;  /* 0x0000038049487812 */ /* 0x000fe200078ec0ff */
[----:B------:R-:W-:Y:S01]  /*116c0*/  IMAD.WIDE.U32 R8, R8, UR4, RZ ;  /* 0x0000000408087c25 */ /* 0x000fe2000f8e00ff */
[----:B------:R-:W-:Y:S01]  /*116d0*/  LOP3.LUT R76, R77, 0x380, RZ, 0xc0, !PT ;  /* 0x000003804d4c7812 */ /* 0x000fe200078ec0ff */
[----:B------:R-:W-:Y:S01]  /*116e0*/  ULDC.64 UR4, c[0x0][0xbe8] ;  /* 0x0002fa0000047ab9 */ /* 0x000fe20000000a00 */
[----:B------:R-:W-:Y:S01]  /*116f0*/  LOP3.LUT R80, R81, 0x380, RZ, 0xc0, !PT ;  /* 0x0000038051507812 */ /* 0x000fe200078ec0ff */
[----:B------:R-:W-:Y:S01]  /*11700*/  IMAD R11, R11, 0x20, R10 ;  /* 0x000000200b0b7824 */ /* 0x000fe200078e020a */
[----:B------:R-:W-:Y:S01]  /*11710*/  SHF.R.U64 R68, R68, 0x3, RZ ;  /* 0x0000000344447819 */ /* 0x000fe200000012ff */
[----:B------:R-:W-:Y:S01]  /*11720*/  IMAD.IADD R9, R9, 0x1, R13 ;  /* 0x0000000109097824 */ /* 0x000fe200078e020d */
[----:B------:R-:W-:Y:S01]  /*11730*/  SHF.R.U64 R72, R72, 0x3, RZ ;  /* 0x0000000348487819 */ /* 0x000fe200000012ff */
[----:B------:R-:W-:Y:S01]  /*11740*/  IMAD R15, R159, 0x80, R11 ;  /* 0x000000809f0f7824 */ /* 0x000fe200078e020b */
[----:B------:R-:W-:Y:S01]  /*11750*/  SHF.R.U64 R76, R76, 0x3, RZ ;  /* 0x000000034c4c7819 */ /* 0x000fe200000012ff */
[----:B------:R-:W-:Y:S01]  /*11760*/  IMAD.WIDE.U32 R8, R201, UR4, R8 ;  /* 0x00000004c9087c25 */ /* 0x000fe2000f8e0008 */
[----:B------:R-:W-:Y:S01]  /*11770*/  SHF.R.U64 R80, R80, 0x3, RZ ;  /* 0x0000000350507819 */ /* 0x000fe200000012ff */
[----:B------:R-:W5:Y:S01]  /*11780*/  LD.E.128 R84, desc[UR60][R84.64] ;  /* 0x0000003c54547980 */ /* 0x000f62000c101d00 */
[----:B------:R-:W-:Y:S01]  /*11790*/  SHF.R.S32.HI R14, RZ, 0x1f, R3 ;  /* 0x0000001fff0e7819 */ /* 0x000fe20000011403 */
[----:B-1----:R-:W-:Y:S01]  /*117a0*/  @P1 IMAD.HI.U32 R12, R15, R20, RZ ;  /* 0x000000140f0c1227 */ /* 0x002fe200078e00ff */
[----:B------:R-:W-:-:S02]  /*117b0*/  LOP3.LUT R68, R68, R69, RZ, 0x3c, !PT ;  /* 0x0000004544447212 */ /* 0x000fc400078e3cff */
[----:B------:R-:W-:Y:S01]  /*117c0*/  LOP3.LUT R72, R72, R73, RZ, 0x3c, !PT ;  /* 0x0000004948487212 */ /* 0x000fe200078e3cff */
[--C-:B------:R-:W-:Y:S01]  /*117d0*/  IMAD.X R69, RZ, RZ, R7.reuse, P0 ;  /* 0x000000ffff457224 */ /* 0x100fe200000e0607 */
[----:B------:R-:W-:Y:S01]  /*117e0*/  LOP3.LUT R76, R76, R77, RZ, 0x3c, !PT ;  /* 0x0000004d4c4c7212 */ /* 0x000fe200078e3cff */
[--C-:B------:R-:W-:Y:S01]  /*117f0*/  IMAD.X R73, RZ, RZ, R7.reuse, P2 ;  /* 0x000000ffff497224 */ /* 0x100fe200010e0607 */
[----:B------:R-:W-:Y:S01]  /*11800*/  LOP3.LUT R80, R80, R81, RZ, 0x3c, !PT ;  /* 0x0000005150507212 */ /* 0x000fe200078e3cff */
[--C-:B------:R-:W-:Y:S02]  /*11810*/  IMAD.X R77, RZ, RZ, R7.reuse, P3 ;  /* 0x000000ffff4d7224 */ /* 0x100fe400018e0607 */
[----:B------:R-:W-:Y:S01]  /*11820*/  IMAD.X R81, RZ, RZ, R7, P4 ;  /* 0x000000ffff517224 */ /* 0x000fe200020e0607 */
[----:B------:R-:W5:Y:S01]  /*11830*/  LD.E.128 R68, desc[UR60][R68.64] ;  /* 0x0000003c44447980 */ /* 0x000f62000c101d00 */
[----:B------:R-:W-:Y:S01]  /*11840*/  IMAD R9, R201, UR5, R9 ;  /* 0x00000005c9097c24 */ /* 0x000fe2000f8e0209 */
[----:B------:R-:W-:Y:S01]  /*11850*/  ULDC.64 UR4, c[0x0][0xbf0] ;  /* 0x0002fc0000047ab9 */ /* 0x000fe20000000a00 */
[----:B------:R-:W-:Y:S01]  /*11860*/  IMAD.MOV.U32 R11, RZ, RZ, R15 ;  /* 0x000000ffff0b7224 */ /* 0x000fe200078e000f */
[----:B--2---:R-:W-:Y:S01]  /*11870*/  @P1 SHF.R.U32.HI R11, RZ, R21, R12 ;  /* 0x00000015ff0b1219 */ /* 0x004fe2000001160c */
[----:B------:R-:W-:Y:S01]  /*11880*/  IMAD R14, R14, UR4, RZ ;  /* 0x000000040e0e7c24 */ /* 0x000fe2000f8e02ff */
[----:B------:R-:W5:Y:S01]  /*11890*/  LD.E.128 R4, desc[UR60][R4.64] ;  /* 0x0000003c04047980 */ /* 0x000f62000c101d00 */
[----:B------:R-:W-:-:S03]  /*118a0*/  IMAD.WIDE.U32 R8, R3, UR4, R8 ;  /* 0x0000000403087c25 */ /* 0x000fc6000f8e0008 */
[----:B------:R-:W5:Y:S01]  /*118b0*/  LD.E.128 R72, desc[UR60][R72.64] ;  /* 0x0000003c48487980 */ /* 0x000f62000c101d00 */
[----:B------:R-:W-:Y:S01]  /*118c0*/  IMAD R13, R3, UR5, R14 ;  /* 0x00000005030d7c24 */ /* 0x000fe2000f8e020e */
[--C-:B------:R-:W-:Y:S02]  /*118d0*/  SHF.R.S32.HI R3, RZ, 0x1f, R11.reuse ;  /* 0x0000001fff037819 */ /* 0x100fe4000001140b */
[----:B------:R-:W5:Y:S01]  /*118e0*/  LD.E.128 R76, desc[UR60][R76.64] ;  /* 0x0000003c4c4c7980 */ /* 0x000f62000c101d00 */
[----:B------:R-:W-:Y:S01]  /*118f0*/  IMAD.MOV R14, RZ, RZ, -R11 ;  /* 0x000000ffff0e7224 */ /* 0x000fe200078e0a0b */
[----:B------:R-:W-:Y:S02]  /*11900*/  ULDC.64 UR4, c[0x0][0xbe0] ;  /* 0x0002f80000047ab9 */ /* 0x000fe40000000a00 */
[----:B------:R-:W5:Y:S01]  /*11910*/  LD.E.128 R80, desc[UR60][R80.64] ;  /* 0x0000003c50507980 */ /* 0x000f62000c101d00 */
        /* <DEDUP_REMOVED lines=28> */
.L_x_10784:
        /* <DEDUP_REMOVED lines=10> */
[C---:B------:R-:W-:Y:S01]  /*11b80*/  VIADD R92, R207.reuse, 0x40 ;  /* 0x00000040cf5c7836 */ /* 0x040fe20000000000 */
        /* <DEDUP_REMOVED lines=14> */
[----:B------:R-:W-:Y:S01]  /*11c70*/  @!P0 LEA R14, P4, R88, R14, 0x1 ;  /* 0x0000000e580e8211 */ /* 0x000fe200078808ff */
[----:B------:R3:W-:Y:S01]  /*11c80*/  @!P2 ST.E.128 desc[UR60][R10.64], R36 ;  /* 0x000000240a00a985 */ /* 0x0007e2000c101d3c */
[-C--:B------:R-:W-:Y:S02]  /*11c90*/  @!P1 LEA.HI.X R13, R90, R48.reuse, R91, 0x1, P5 ;  /* 0x000000305a0d9211 */ /* 0x080fe400028f0c5b */
[----:B------:R-:W-:-:S03]  /*11ca0*/  @!P0 LEA.HI.X R15, R88, R48, R89, 0x1, P4 ;  /* 0x00000030580f8211 */ /* 0x000fc600020f0c59 */
[----:B------:R3:W-:Y:S04]  /*11cb0*/  @!P1 ST.E.128 desc[UR60][R12.64], R56 ;  /* 0x000000380c009985 */ /* 0x0007e8000c101d3c */
[----:B------:R3:W-:Y:S02]  /*11cc0*/  @!P0 ST.E.128 desc[UR60][R14.64], R72 ;  /* 0x000000480e008985 */ /* 0x0007e4000c101d3c */
.L_x_10583:
[----:B------:R-:W-:Y:S05]  /*11cd0*/  BSYNC B1 ;  /* 0x0000000000017941 */ /* 0x000fea0003800000 */
.L_x_10582:
[----:B------:R-:W-:-:S03]  /*11ce0*/  UMOV UR4, 0xffffffff ;  /* 0xffffffff00047882 */ /* 0x000fc60000000000 */
[----:B------:R-:W-:Y:S05]  /*11cf0*/  BRA.DIV UR4, `(.L_x_10584) ;  /* 0x000000c204107947 */ /* 0x000fea000b800000 */
[----:B---3-5:R3:W4:Y:S04]  /*11d00*/  SHFL.IDX PT, R36, R20, 0x1, 0x181f ;  /* 0x00381f0014247f89 */ /* 0x02872800000e0000 */
[----:B--2---:R3:W2:Y:S02]  /*11d10*/  SHFL.IDX PT, R14, R3, 0x1, 0x181f ;  /* 0x00381f00030e7f89 */ /* 0x0046a400000e0000 */
.L_x_10788:
[----:B------:R-:W-:Y:S01]  /*11d20*/  VIADD R5, R21, 0x20 ;  /* 0x0000002015057836 */ /* 0x000fe20000000000 */
        /* <DEDUP_REMOVED lines=19> */
[----:B----4-:R-:W-:Y:S02]  /*11e60*/  @!P3 LEA.HI.X R5, R207, R36, R8, 0x1, P5 ;  /* 0x00000024cf05b211 */ /* 0x010fe400028f0c08 */
        /* <DEDUP_REMOVED lines=10> */
.L_x_10586:
[----:B------:R-:W-:Y:S05]  /*11f10*/  BSYNC B1 ;  /* 0x0000000000017941 */ /* 0x000fea0003800000 */
.L_x_10585:
[----:B------:R-:W-:-:S03]  /*11f20*/  UMOV UR4, 0xffffffff ;  /* 0xffffffff00047882 */ /* 0x000fc60000000000 */
[----:B------:R-:W-:Y:S05]  /*11f30*/  BRA.DIV UR4, `(.L_x_10587) ;  /* 0x000000be04c87947 */ /* 0x000fea000b800000 */
[----:B--2---:R2:W0:Y:S04]  /*11f40*/  SHFL.IDX PT, R24, R20, 0x2, 0x181f ;  /* 0x00581f0014187f89 */ /* 0x00442800000e0000 */
[----:B------:R2:W0:Y:S02]  /*11f50*/  SHFL.IDX PT, R14, R3, 0x2, 0x181f ;  /* 0x00581f00030e7f89 */ /* 0x00042400000e0000 */
.L_x_10792:
        /* <DEDUP_REMOVED lines=10> */
[C---:B------:R-:W-:Y:S01]  /*12000*/  VIADD R25, R207.reuse, 0x80 ;  /* 0x00000080cf197836 */ /* 0x040fe20000000000 */
[C---:B------:R-:W-:Y:S01]  /*12010*/  IADD3 R12, R207.reuse, 0xc0, RZ ;  /* 0x000000c0cf0c7810 */ /* 0x040fe20007ffe0ff */
[----:B------:R-:W-:Y:S01]  /*12020*/  VIADD R13, R207, 0xc0 ;  /* 0x000000c0cf0d7836 */ /* 0x000fe20000000000 */
[----:B------:R-:W-:Y:S02]  /*12030*/  ISETP.GE.AND P1, PT, R15, UR4, PT ;  /* 0x000000040f007c0c */ /* 0x000fe4000bf26270 */
[----:B------:R-:W-:-:S02]  /*12040*/  ISETP.GE.AND P0, PT, R12, UR4, PT ;  /* 0x000000040c007c0c */ /* 0x000fc4000bf06270 */
[----:B------:R-:W-:Y:S02]  /*12050*/  SHF.R.S32.HI R8, RZ, 0x1f, R207 ;  /* 0x0000001fff087819 */ /* 0x000fe400000114cf */
[----:B------:R-:W-:Y:S02]  /*12060*/  SHF.R.S32.HI R11, RZ, 0x1f, R11 ;  /* 0x0000001fff0b7819 */ /* 0x000fe4000001140b */
[CC--:B0-----:R-:W-:Y:S02]  /*12070*/  @!P3 LEA R4, P5, R207.reuse, R14.reuse, 0x1 ;  /* 0x0000000ecf04b211 */ /* 0x0c1fe400078a08ff */
[----:B------:R-:W-:Y:S02]  /*12080*/  @!P2 LEA R6, P4, R10, R14, 0x1 ;  /* 0x0000000e0a06a211 */ /* 0x000fe400078808ff */
[----:B------:R-:W-:Y:S02]  /*12090*/  @!P3 LEA.HI.X R5, R207, R24, R8, 0x1, P5 ;  /* 0x00000018cf05b211 */ /* 0x000fe400028f0c08 */
[----:B------:R-:W-:-:S02]  /*120a0*/  @!P1 LEA R8, P5, R15, R14, 0x1 ;  /* 0x0000000e0f089211 */ /* 0x000fc400078a08ff */
[----:B------:R-:W-:Y:S01]  /*120b0*/  SHF.R.S32.HI R25, RZ, 0x1f, R25 ;  /* 0x0000001fff197819 */ /* 0x000fe20000011419 */
[----:B------:R0:W-:Y:S01]  /*120c0*/  @!P3 ST.E.128 desc[UR60][R4.64], R28 ;  /* 0x0000001c0400b985 */ /* 0x0001e2000c101d3c */
[----:B------:R-:W-:Y:S02]  /*120d0*/  @!P2 LEA.HI.X R7, R10, R24, R11, 0x1, P4 ;  /* 0x000000180a07a211 */ /* 0x000fe400020f0c0b */
[----:B------:R-:W-:Y:S02]  /*120e0*/  SHF.R.S32.HI R13, RZ, 0x1f, R13 ;  /* 0x0000001fff0d7819 */ /* 0x000fe4000001140d */
[C---:B------:R-:W-:Y:S01]  /*120f0*/  @!P0 LEA R10, P4, R12.reuse, R14, 0x1 ;  /* 0x0000000e0c0a8211 */ /* 0x040fe200078808ff */
[----:B------:R0:W-:Y:S01]  /*12100*/  @!P2 ST.E.128 desc[UR60][R6.64], R44 ;  /* 0x0000002c0600a985 */ /* 0x0001e2000c101d3c */
[-C--:B------:R-:W-:Y:S02]  /*12110*/  @!P1 LEA.HI.X R9, R15, R24.reuse, R25, 0x1, P5 ;  /* 0x000000180f099211 */ /* 0x080fe400028f0c19 */
[----:B------:R-:W-:-:S03]  /*12120*/  @!P0 LEA.HI.X R11, R12, R24, R13, 0x1, P4 ;  /* 0x000000180c0b8211 */ /* 0x000fc600020f0c0d */
[----:B------:R0:W-:Y:S04]  /*12130*/  @!P1 ST.E.128 desc[UR60][R8.64], R64 ;  /* 0x0000004008009985 */ /* 0x0001e8000c101d3c */
[----:B------:R0:W-:Y:S02]  /*12140*/  @!P0 ST.E.128 desc[UR60][R10.64], R80 ;  /* 0x000000500a008985 */ /* 0x0001e4000c101d3c */
.L_x_10589:
[----:B------:R-:W-:Y:S05]  /*12150*/  BSYNC B1 ;  /* 0x0000000000017941 */ /* 0x000fea0003800000 */
.L_x_10588:
[----:B------:R-:W-:-:S03]  /*12160*/  UMOV UR4, 0xffffffff ;  /* 0xffffffff00047882 */ /* 0x000fc60000000000 */
[----:B------:R-:W-:Y:S05]  /*12170*/  BRA.DIV UR4, `(.L_x_10590) ;  /* 0x000000be04807947 */ /* 0x000fea000b800000 */
[----:B0-23--:R-:W0:Y:S04]  /*12180*/  SHFL.IDX PT, R20, R20, 0x3, 0x181f ;  /* 0x00781f0014147f89 */ /* 0x00de2800000e0000 */
[----:B------:R2:W3:Y:S02]  /*12190*/  SHFL.IDX PT, R14, R3, 0x3, 0x181f ;  /* 0x00781f00030e7f89 */ /* 0x0004e400000e0000 */
.L_x_10796:
[----:B------:R-:W-:-:S05]  /*121a0*/  VIADD R21, R21, 0x60 ;  /* 0x0000006015157836 */ /* 0x000fca0000000000 */
[----:B------:R-:W-:-:S13]  /*121b0*/  ISETP.GE.AND P0, PT, R21, R0, PT ;  /* 0x000000001500720c */ /* 0x000fda0003f06270 */
[----:B------:R-:W-:Y:S05]  /*121c0*/  @P0 BRA `(.L_x_10591) ;  /* 0x0000002c00f00947 */ /* 0x000fea0003800000 */
[C---:B------:R-:W-:Y:S01]  /*121d0*/  VIADD R11, R207.reuse, 0x40 ;  /* 0x00000040cf0b7836 */ /* 0x040fe20000000000 */
[----:B------:R-:W-:Y:S01]  /*121e0*/  ULDC UR4, c[0x0][0xbc8] ;  /* 0x0002f20000047ab9 */ /* 0x000fe20000000800 */
[C---:B--2---:R-:W-:Y:S01]  /*121f0*/  VIADD R3, R207.reuse, 0x80 ;  /* 0x00000080cf037836 */ /* 0x044fe20000000000 */
        /* <DEDUP_REMOVED lines=8> */
[-C--:B---3--:R-:W-:Y:S02]  /*12280*/  @!P3 LEA R4, P0, R207, R14.reuse, 0x1 ;  /* 0x0000000ecf04b211 */ /* 0x088fe400078008ff */
[-C--:B------:R-:W-:Y:S02]  /*12290*/  @!P4 LEA R6, P1, R11, R14.reuse, 0x1 ;  /* 0x0000000e0b06c211 */ /* 0x080fe400078208ff */
[----:B------:R-:W-:Y:S02]  /*122a0*/  @!P5 LEA R8, P2, R3, R14, 0x1 ;  /* 0x0000000e0308d211 */ /* 0x000fe400078408ff */
[-C--:B0-----:R-:W-:Y:S02]  /*122b0*/  @!P3 LEA.HI.X R5, R207, R20.reuse, R13, 0x1, P0 ;  /* 0x00000014cf05b211 */ /* 0x081fe400000f0c0d */
        /* <DEDUP_REMOVED lines=14> */
.L_x_10580:
[----:B0-----:R-:W0:Y:S01]  /*123a0*/  @P1 LDC R10, c[0x0][0xcec] ;  /* 0x00033b00ff0a1b82 */ /* 0x001e220000000800 */
[----:B------:R-:W-:Y:S01]  /*123b0*/  IMAD.MOV.U32 R6, RZ, RZ, R48 ;  /* 0x000000ffff067224 */ /* 0x000fe200078e0030 */
[----:B------:R-:W-:-:S06]  /*123c0*/  ULDC.64 UR4, c[0x0][0xc08] ;  /* 0x0003020000047ab9 */ /* 0x000fcc0000000a00 */
[----:B------:R-:W1:Y:S01]  /*123d0*/  @P1 LDC R7, c[0x0][0xcf0] ;  /* 0x00033c00ff071b82 */ /* 0x000e620000000800 */
[----:B0-----:R-:W-:-:S05]  /*123e0*/  @P1 IMAD.HI.U32 R10, R48, R10, RZ ;  /* 0x0000000a300a1227 */ /* 0x001fca00078e00ff */
[----:B-1----:R-:W-:Y:S01]  /*123f0*/  @P1 SHF.R.U32.HI R6, RZ, R7, R10 ;  /* 0x00000007ff061219 */ /* 0x002fe2000001160a */
[----:B------:R-:W-:-:S04]  /*12400*/  IMAD R7, R9, UR4, RZ ;  /* 0x0000000409077c24 */ /* 0x000fc8000f8e02ff */
[C---:B------:R-:W-:Y:S02]  /*12410*/  IMAD R7, R8.reuse, UR5, R7 ;  /* 0x0000000508077c24 */ /* 0x040fe4000f8e0207 */
[----:B------:R-:W-:Y:S01]  /*12420*/  IMAD.WIDE.U32 R8, R8, UR4, RZ ;  /* 0x0000000408087c25 */ /* 0x000fe2000f8e00ff */
[----:B------:R-:W-:-:S03]  /*12430*/  ULDC.64 UR4, c[0x0][0xc38] ;  /* 0x00030e0000047ab9 */ /* 0x000fc60000000a00 */
[----:B------:R-:W-:Y:S01]  /*12440*/  IMAD.IADD R9, R9, 0x1, R7 ;  /* 0x0000000109097824 */ /* 0x000fe200078e0207 */
[----:B------:R-:W-:Y:S01]  /*12450*/  SHF.R.S32.HI R7, RZ, 0x1f, R3 ;  /* 0x0000001fff077819 */ /* 0x000fe20000011403 */
[----:B------:R-:W-:-:S04]  /*12460*/  IMAD.WIDE.U32 R8, R201, UR4, R8 ;  /* 0x00000004c9087c25 */ /* 0x000fc8000f8e0008 */
[----:B------:R-:W-:Y:S01]  /*12470*/  IMAD R9, R201, UR5, R9 ;  /* 0x00000005c9097c24 */ /* 0x000fe2000f8e0209 */
[----:B------:R-:W-:Y:S02]  /*12480*/  ULDC.64 UR4, c[0x0][0xc40] ;  /* 0x0003100000047ab9 */ /* 0x000fe40000000a00 */
[----:B------:R-:W-:Y:S02]  /*12490*/  IMAD R7, R7, UR4, RZ ;  /* 0x0000000407077c24 */ /* 0x000fe4000f8e02ff */
[----:B------:R-:W-:-:S04]  /*124a0*/  IMAD.WIDE.U32 R8, R3, UR4, R8 ;  /* 0x0000000403087c25 */ /* 0x000fc8000f8e0008 */
[----:B------:R-:W-:Y:S01]  /*124b0*/  IMAD R7, R3, UR5, R7 ;  /* 0x0000000503077c24 */ /* 0x000fe2000f8e0207 */
[----:B------:R-:W-:Y:S01]  /*124c0*/  ULDC.64 UR4, c[0x0][0xc48] ;  /* 0x0003120000047ab9 */ /* 0x000fe20000000a00 */
[--C-:B------:R-:W-:Y:S02]  /*124d0*/  IMAD.MOV R3, RZ, RZ, -R6.reuse ;  /* 0x000000ffff037224 */ /* 0x100fe400078e0a06 */
[----:B------:R-:W-:Y:S01]  /*124e0*/  IMAD.IADD R9, R9, 0x1, R7 ;  /* 0x0000000109097824 */ /* 0x000fe200078e0207 */
[----:B------:R-:W-:Y:S01]  /*124f0*/  SHF.R.S32.HI R7, RZ, 0x1f, R6 ;  /* 0x0000001fff077819 */ /* 0x000fe20000011406 */
[----:B------:R-:W-:Y:S02]  /*12500*/  IMAD R3, R155, R3, R48 ;  /* 0x000000039b037224 */ /* 0x000fe400078e0230 */
[----:B------:R-:W-:-:S04]  /*12510*/  IMAD.WIDE.U32 R8, R158, UR4, R8 ;  /* 0x000000049e087c25 */ /* 0x000fc8000f8e0008 */
[----:B------:R-:W-:Y:S01]  /*12520*/  IMAD R9, R158, UR5, R9 ;  /* 0x000000059e097c24 */ /* 0x000fe2000f8e0209 */
[----:B------:R-:W-:Y:S02]  /*12530*/  ULDC.64 UR4, c[0x0][0xc30] ;  /* 0x00030c0000047ab9 */ /* 0x000fe40000000a00 */
[----:B------:R-:W-:Y:S02]  /*12540*/  IMAD R7, R7, UR4, RZ ;  /* 0x0000000407077c24 */ /* 0x000fe4000f8e02ff */
[----:B------:R-:W-:-:S04]  /*12550*/  IMAD.WIDE.U32 R8, R6, UR4, R8 ;  /* 0x0000000406087c25 */ /* 0x000fc8000f8e0008 */
[----:B------:R-:W-:Y:S01]  /*12560*/  IMAD R7, R6, UR5, R7 ;  /* 0x0000000506077c24 */ /* 0x000fe2000f8e0207 */
[----:B------:R-:W-:Y:S01]  /*12570*/  ULDC.64 UR4, c[0x0][0xc28] ;  /* 0x00030a0000047ab9 */ /* 0x000fe20000000a00 */
[----:B------:R-:W-:Y:S02]  /*12580*/  VIADD R6, R19, 0x32420 ;  /* 0x0003242013067836 */ /* 0x000fe40000000000 */
[----:B------:R-:W-:-:S03]  /*12590*/  IMAD.IADD R9, R9, 0x1, R7 ;  /* 0x0000000109097824 */ /* 0x000fc600078e0207 */
[----:B------:R-:W-:Y:S01]  /*125a0*/  PRMT R6, RZ, 0x654, R6 ;  /* 0x00000654ff067816 */ /* 0x000fe20000000006 */
[----:B------:R-:W-:-:S03]  /*125b0*/  IMAD.WIDE.U32 R8, R3, UR4, R8 ;  /* 0x0000000403087c25 */ /* 0x000fc6000f8e0008 */
[----:B------:R0:W-:Y:S02]  /*125c0*/  SYNCS.ARRIVE.TRANS64.RED.A1T0 RZ, [R6+URZ], RZ ;  /* 0x000000ff06ff79a7 */ /* 0x0001e4000810043f */
[----:B0-----:R-:W-:-:S05]  /*125d0*/  SHF.R.S32.HI R6, RZ, 0x1f, R3 ;  /* 0x0000001fff067819 */ /* 0x001fca0000011403 */
[----:B------:R-:W-:-:S04]  /*125e0*/  IMAD R6, R6, UR4, RZ ;  /* 0x0000000406067c24 */ /* 0x000fc8000f8e02ff */
[----:B------:R-:W-:Y:S01]  /*125f0*/  IMAD R6, R3, UR5, R6 ;  /* 0x0000000503067c24 */ /* 0x000fe2000f8e0206 */
[----:B------:R-:W-:Y:S02]  /*12600*/  ULDC.64 UR4, c[0x0][0xc00] ;  /* 0x0003000000047ab9 */ /* 0x000fe40000000a00 */
[----:B------:R-:W-:Y:S01]  /*12610*/  LEA R3, P0, R8, UR4, 0x2 ;  /* 0x0000000408037c11 */ /* 0x000fe2000f8010ff */
[----:B------:R-:W-:Y:S01]  /*12620*/  IMAD.IADD R6, R9, 0x1, R6 ;  /* 0x0000000109067824 */ /* 0x000fe200078e0206 */
[----:B------:R-:W-:-:S04]  /*12630*/  UMOV UR4, 0xffffffff ;  /* 0xffffffff00047882 */ /* 0x000fc80000000000 */
[----:B------:R-:W-:Y:S01]  /*12640*/  LEA.HI.X R8, R8, UR5, R6, 0x2, P0 ;  /* 0x0000000508087c11 */ /* 0x000fe200080f1406 */
[----:B------:R-:W-:Y:S06]  /*12650*/  BRA.DIV UR4, `(.L_x_10592) ;  /* 0x000000ba04907947 */ /* 0x000fec000b800000 */
[----:B------:R0:W1:Y:S04]  /*12660*/  SHFL.IDX PT, R9, R8, RZ, 0x1c1f ;  /* 0x001c1fff08097589 */ /* 0x00006800000e0000 */
[----:B------:R0:W2:Y:S02]  /*12670*/  SHFL.IDX PT, R12, R3, RZ, 0x1c1f ;  /* 0x001c1fff030c7589 */ /* 0x0000a400000e0000 */
.L_x_10799:
        /* <DEDUP_REMOVED lines=33> */
[----:B------:R-:W3:Y:S03]  /*12890*/  LDL R29, [R1+0xd4] ;  /* 0x0000d400011d7983 */ /* 0x000ee60000100800 */
[----:B------:R-:W-:Y:S01]  /*128a0*/  @!P0 LEA.HI.X R7, R10, R9, R158, 0x2, P2 ;  /* 0x000000090a078211 */ /* 0x000fe200010f149e */
[----:B------:R-:W3:Y:S04]  /*128b0*/  LDL R28, [R1+0xc4] ;  /* 0x0000c400011c7983 */ /* 0x000ee80000100800 */
[----:B------:R1:W-:Y:S01]  /*128c0*/  @!P0 ST.E.64 desc[UR60][R6.64], R32 ;  /* 0x0000002006008985 */ /* 0x0003e2000c101b3c */
[----:B------:R-:W-:-:S03]  /*128d0*/  ISETP.GE.AND P0, PT, R11, UR4, PT ;  /* 0x000000040b007c0c */ /* 0x000fc6000bf06270 */
[----:B------:R-:W3:Y:S01]  /*128e0*/  LDL R10, [R1+0xdc] ;  /* 0x0000dc00010a7983 */ /* 0x000ee20000100800 */
[----:B-1----:R-:W-:-:S03]  /*128f0*/  @!P1 LEA R6, P2, R14, R12, 0x2 ;  /* 0x0000000c0e069211 */ /* 0x002fc600078410ff */
[----:B------:R-:W3:Y:S01]  /*12900*/  LDL R32, [R1+0x158] ;  /* 0x0001580001207983 */ /* 0x000ee20000100800 */
[----:B------:R-:W-:-:S03]  /*12910*/  @!P1 LEA.HI.X R7, R14, R9, R48, 0x2, P2 ;  /* 0x000000090e079211 */ /* 0x000fc600010f1430 */
[----:B------:R-:W3:Y:S04]  /*12920*/  LDL R33, [R1+0x148] ;  /* 0x0001480001217983 */ /* 0x000ee80000100800 */
        /* <DEDUP_REMOVED lines=8> */
[----:B------:R1:W-:Y:S01]  /*129b0*/  @!P0 ST.E.64 desc[UR60][R6.64], R40 ;  /* 0x0000002806008985 */ /* 0x0003e2000c101b3c */
[----:B------:R-:W-:-:S03]  /*129c0*/  ISETP.GE.AND P0, PT, R154, UR4, PT ;  /* 0x000000049a007c0c */ /* 0x000fc6000bf06270 */
[----:B------:R-:W3:Y:S04]  /*129d0*/  LDL R11, [R1+0x160] ;  /* 0x00016000010b7983 */ /* 0x000ee80000100800 */
[----:B------:R-:W3:Y:S01]  /*129e0*/  LDL R15, [R1+0xcc] ;  /* 0x0000cc00010f7983 */ /* 0x000ee20000100800 */
[----:B-1----:R-:W-:-:S03]  /*129f0*/  @!P1 LEA R6, P2, R156, R12, 0x2 ;  /* 0x0000000c9c069211 */ /* 0x002fc600078410ff */
[----:B------:R-:W3:Y:S04]  /*12a00*/  LDL R40, [R1+0xc8] ;  /* 0x0000c80001287983 */ /* 0x000ee80000100800 */
[----:B------:R-:W3:Y:S01]  /*12a10*/  LDL R41, [R1+0x14c] ;  /* 0x00014c0001297983 */ /* 0x000ee20000100800 */
[----:B--2---:R-:W-:-:S05]  /*12a20*/  @!P1 LEA.HI.X R7, R156, R9, R157, 0x2, P2 ;  /* 0x000000099c079211 */ /* 0x004fca00010f149d */
[----:B------:R1:W-:Y:S02]  /*12a30*/  @!P1 ST.E.64 desc[UR60][R6.64], R44 ;  /* 0x0000002c06009985 */ /* 0x0003e4000c101b3c */
[----:B-1----:R-:W-:Y:S02]  /*12a40*/  @!P0 LEA R6, P2, R154, R12, 0x2 ;  /* 0x0000000c9a068211 */ /* 0x002fe400078410ff */
[----:B------:R-:W2:Y:S01]  /*12a50*/  LDL R44, [R1+0x154] ;  /* 0x00015400012c7983 */ /* 0x000ea20000100800 */
[----:B----4-:R-:W-:-:S03]  /*12a60*/  ISETP.GE.AND P3, PT, R152, UR4, PT ;  /* 0x0000000498007c0c */ /* 0x010fc6000bf66270 */
[----:B------:R-:W4:Y:S01]  /*12a70*/  LDL R45, [R1+0x120] ;  /* 0x00012000012d7983 */ /* 0x000f220000100800 */
[----:B-----5:R-:W-:-:S05]  /*12a80*/  @!P0 LEA.HI.X R7, R154, R9, R155, 0x2, P2 ;  /* 0x000000099a078211 */ /* 0x020fca00010f149b */
[----:B------:R1:W-:Y:S04]  /*12a90*/  @!P0 ST.E.64 desc[UR60][R6.64], R24 ;  /* 0x0000001806008985 */ /* 0x0003e8000c101b3c */
[----:B-1----:R-:W5:Y:S01]  /*12aa0*/  LDL R25, [R1+0x150] ;  /* 0x0001500001197983 */ /* 0x002f620000100800 */
[C---:B------:R-:W-:Y:S02]  /*12ab0*/  ISETP.GE.AND P1, PT, R20.reuse, UR4, PT ;  /* 0x0000000414007c0c */ /* 0x040fe4000bf26270 */
[----:B---3--:R-:W-:Y:S01]  /*12ac0*/  ISETP.GE.AND P0, PT, R13, UR4, PT ;  /* 0x000000040d007c0c */ /* 0x008fe2000bf06270 */
[----:B------:R-:W3:Y:S10]  /*12ad0*/  LDL R24, [R1+0xac] ;  /* 0x0000ac0001187983 */ /* 0x000ef40000100800 */
[----:B------:R-:W-:-:S04]  /*12ae0*/  @!P1 LEA R6, P2, R20, R12, 0x2 ;  /* 0x0000000c14069211 */ /* 0x000fc800078410ff */
[-C--:B------:R-:W-:Y:S02]  /*12af0*/  @!P1 LEA.HI.X R7, R20, R9.reuse, R153, 0x2, P2 ;  /* 0x0000000914079211 */ /* 0x080fe400010f1499 */
[----:B------:R-:W4:Y:S04]  /*12b00*/  LDL R20, [R1+0xb8] ;  /* 0x0000b80001147983 */ /* 0x000f280000100800 */
[----:B------:R1:W-:Y:S01]  /*12b10*/  @!P1 ST.E.64 desc[UR60][R6.64], R52 ;  /* 0x0000003406009985 */ /* 0x0003e2000c101b3c */
[----:B------:R-:W-:Y:S02]  /*12b20*/  ISETP.GE.AND P1, PT, R10, UR4, PT ;  /* 0x000000040a007c0c */ /* 0x000fe4000bf26270 */
[C---:B-1----:R-:W-:Y:S01]  /*12b30*/  @!P0 LEA R6, P2, R13.reuse, R12, 0x2 ;  /* 0x0000000c0d068211 */ /* 0x042fe200078410ff */
[----:B------:R-:W3:Y:S03]  /*12b40*/  LDL R53, [R1+0xa8] ;  /* 0x0000a80001357983 */ /* 0x000ee60000100800 */
[----:B------:R-:W-:Y:S01]  /*12b50*/  @!P0 LEA.HI.X R7, R13, R9, R14, 0x2, P2 ;  /* 0x000000090d078211 */ /* 0x000fe200010f140e */
[----:B------:R-:W3:Y:S01]  /*12b60*/  LDL R52, [R1+0x128] ;  /* 0x0001280001347983 */ /* 0x000ee20000100800 */
[----:B------:R-:W-:-:S03]  /*12b70*/  ISETP.GE.AND P2, PT, R29, UR4, PT ;  /* 0x000000041d007c0c */ /* 0x000fc6000bf46270 */
[----:B------:R-:W4:Y:S04]  /*12b80*/  LDL R14, [R1+0xbc] ;  /* 0x0000bc00010e7983 */ /* 0x000f280000100800 */
[----:B------:R1:W-:Y:S04]  /*12b90*/  @!P0 ST.E.64 desc[UR60][R6.64], R56 ;  /* 0x0000003806008985 */ /* 0x0003e8000c101b3c */
[----:B------:R-:W3:Y:S01]  /*12ba0*/  LDL R13, [R1+0xb4] ;  /* 0x0000b400010d7983 */ /* 0x000ee20000100800 */
[----:B-1----:R-:W-:-:S03]  /*12bb0*/  @!P1 LEA R6, P0, R10, R12, 0x2 ;  /* 0x0000000c0a069211 */ /* 0x002fc600078010ff */
[----:B------:R-:W3:Y:S01]  /*12bc0*/  LDL R56, [R1+0x12c] ;  /* 0x00012c0001387983 */ /* 0x000ee20000100800 */
[----:B------:R-:W-:Y:S02]  /*12bd0*/  @!P1 LEA.HI.X R7, R10, R9, R11, 0x2, P0 ;  /* 0x000000090a079211 */ /* 0x000fe400000f140b */
[----:B------:R-:W-:-:S03]  /*12be0*/  @!P2 LEA R10, P5, R29, R12, 0x2 ;  /* 0x0000000c1d0aa211 */ /* 0x000fc600078a10ff */
[----:B------:R1:W-:Y:S01]  /*12bf0*/  @!P1 ST.E.64 desc[UR60][R6.64], R60 ;  /* 0x0000003c06009985 */ /* 0x0003e2000c101b3c */
[----:B------:R-:W-:Y:S02]  /*12c00*/  ISETP.GE.AND P1, PT, R15, UR4, PT ;  /* 0x000000040f007c0c */ /* 0x000fe4000bf26270 */
[----:B------:R-:W-:Y:S02]  /*12c10*/  @!P2 LEA.HI.X R11, R29, R9, R32, 0x2, P5 ;  /* 0x000000091d0ba211 */ /* 0x000fe400028f1420 */
[----:B------:R-:W3:Y:S01]  /*12c20*/  LDL R32, [R1+0x140] ;  /* 0x0001400001207983 */ /* 0x000ee20000100800 */
[----:B------:R-:W-:-:S03]  /*12c30*/  ISETP.GE.AND P0, PT, R48, UR4, PT ;  /* 0x0000000430007c0c */ /* 0x000fc6000bf06270 */
[----:B------:R-:W3:Y:S01]  /*12c40*/  LDL R29, [R1+0xb0] ;  /* 0x0000b000011d7983 */ /* 0x000ee20000100800 */
[----:B-1----:R-:W-:-:S04]  /*12c50*/  @!P3 LEA R6, P4, R152, R12, 0x2 ;  /* 0x0000000c9806b211 */ /* 0x002fc800078810ff */
[----:B------:R-:W-:Y:S02]  /*12c60*/  @!P3 LEA.HI.X R7, R152, R9, R37, 0x2, P4 ;  /* 0x000000099807b211 */ /* 0x000fe400020f1425 */
[----:B------:R-:W3:Y:S04]  /*12c70*/  LDL R37, [R1+0x144] ;  /* 0x0001440001257983 */ /* 0x000ee80000100800 */
[----:B------:R-:W-:Y:S04]  /*12c80*/  @!P3 ST.E.64 desc[UR60][R6.64], R64 ;  /* 0x000000400600b985 */ /* 0x000fe8000c101b3c */
[----:B------:R1:W-:Y:S01]  /*12c90*/  @!P2 ST.E.64 desc[UR60][R10.64], R68 ;  /* 0x000000440a00a985 */ /* 0x0003e2000c101b3c */
[----:B------:R-:W-:-:S02]  /*12ca0*/  ISETP.GE.AND P2, PT, R28, UR4, PT ;  /* 0x000000041c007c0c */ /* 0x000fc4000bf46270 */
[-C--:B-1----:R-:W-:Y:S02]  /*12cb0*/  @!P1 LEA R10, P5, R15, R12.reuse, 0x2 ;  /* 0x0000000c0f0a9211 */ /* 0x082fe400078a10ff */
[----:B------:R-:W-:-:S04]  /*12cc0*/  @!P0 LEA R6, P4, R48, R12, 0x2 ;  /* 0x0000000c30068211 */ /* 0x000fc800078810ff */
[-C--:B--2---:R-:W-:Y:S02]  /*12cd0*/  @!P0 LEA.HI.X R7, R48, R9.reuse, R44, 0x2, P4 ;  /* 0x0000000930078211 */ /* 0x084fe400020f142c */
[----:B------:R-:W-:Y:S01]  /*12ce0*/  ISETP.GE.AND P3, PT, R40, UR4, PT ;  /* 0x0000000428007c0c */ /* 0x000fe2000bf66270 */
[----:B------:R-:W2:Y:S04]  /*12cf0*/  LDL R48, [R1+0xa4] ;  /* 0x0000a40001307983 */ /* 0x000ea80000100800 */
[----:B------:R-:W-:Y:S01]  /*12d00*/  @!P0 ST.E.64 desc[UR60][R6.64], R72 ;  /* 0x0000004806008985 */ /* 0x000fe2000c101b3c */
[----:B-----5:R-:W-:-:S03]  /*12d10*/  @!P1 LEA.HI.X R11, R15, R9, R25, 0x2, P5 ;  /* 0x000000090f0b9211 */ /* 0x020fc600028f1419 */
[----:B------:R-:W5:Y:S04]  /*12d20*/  LDL R44, [R1+0x9c] ;  /* 0x00009c00012c7983 */ /* 0x000f680000100800 */
[----:B------:R-:W2:Y:S04]  /*12d30*/  LDL R15, [R1+0x138] ;  /* 0x00013800010f7983 */ /* 0x000ea80000100800 */
[----:B------:R-:W5:Y:S04]  /*12d40*/  LDL R25, [R1+0x13c] ;  /* 0x00013c0001197983 */ /* 0x000f680000100800 */
[----:B------:R1:W-:Y:S02]  /*12d50*/  @!P1 ST.E.64 desc[UR60][R10.64], R76 ;  /* 0x0000004c0a009985 */ /* 0x0003e4000c101b3c */
[----:B-1----:R-:W-:-:S04]  /*12d60*/  @!P2 LEA R10, P5, R28, R12, 0x2 ;  /* 0x0000000c1c0aa211 */ /* 0x002fc800078a10ff */
[----:B------:R-:W-:Y:S02]  /*12d70*/  @!P2 LEA.HI.X R11, R28, R9, R33, 0x2, P5 ;  /* 0x000000091c0ba211 */ /* 0x000fe400028f1421 */
[----:B------:R-:W5:Y:S04]  /*12d80*/  LDL R33, [R1+0x134] ;  /* 0x0001340001217983 */ /* 0x000f680000100800 */
[----:B------:R-:W5:Y:S01]  /*12d90*/  LDL R28, [R1+0x130] ;  /* 0x00013000011c7983 */ /* 0x000f620000100800 */
[----:B------:R-:W-:Y:S02]  /*12da0*/  @!P3 LEA R6, P4, R40, R12, 0x2 ;  /* 0x0000000c2806b211 */ /* 0x000fe400078810ff */
[----:B------:R-:W-:Y:S02]  /*12db0*/  ISETP.GE.AND P0, PT, R36, UR4, PT ;  /* 0x0000000424007c0c */ /* 0x000fe4000bf06270 */
[----:B----4-:R-:W-:-:S02]  /*12dc0*/  ISETP.GE.AND P1, PT, R14, UR4, PT ;  /* 0x000000040e007c0c */ /* 0x010fc4000bf26270 */
[----:B------:R-:W-:Y:S02]  /*12dd0*/  @!P3 LEA.HI.X R7, R40, R9, R41, 0x2, P4 ;  /* 0x000000092807b211 */ /* 0x000fe400020f1429 */
[----:B------:R-:W4:Y:S04]  /*12de0*/  LDL R40, [R1+0x98] ;  /* 0x0000980001287983 */ /* 0x000f280000100800 */
[----:B------:R-:W-:Y:S04]  /*12df0*/  @!P3 ST.E.64 desc[UR60][R6.64], R80 ;  /* 0x000000500600b985 */ /* 0x000fe8000c101b3c */
[----:B------:R1:W-:Y:S01]  /*12e00*/  @!P2 ST.E.64 desc[UR60][R10.64], R84 ;  /* 0x000000540a00a985 */ /* 0x0003e2000c101b3c */
[----:B---3--:R-:W-:-:S03]  /*12e10*/  ISETP.GE.AND P2, PT, R13, UR4, PT ;  /* 0x000000040d007c0c */ /* 0x008fc6000bf46270 */
[----:B------:R-:W3:Y:S01]  /*12e20*/  LDL R41, [R1+0x11c] ;  /* 0x00011c0001297983 */ /* 0x000ee20000100800 */
[-C--:B-1----:R-:W-:Y:S02]  /*12e30*/  @!P1 LEA R10, P5, R14, R12.reuse, 0x2 ;  /* 0x0000000c0e0a9211 */ /* 0x082fe400078a10ff */
[----:B------:R-:W-:Y:S02]  /*12e40*/  @!P0 LEA R6, P4, R36, R12, 0x2 ;  /* 0x0000000c24068211 */ /* 0x000fe400078810ff */
[----:B------:R-:W-:Y:S02]  /*12e50*/  @!P1 LEA.HI.X R11, R14, R9, R32, 0x2, P5 ;  /* 0x000000090e0b9211 */ /* 0x000fe400028f1420 */
[----:B------:R-:W4:Y:S01]  /*12e60*/  LDL R14, [R1+0xa0] ;  /* 0x0000a000010e7983 */ /* 0x000f220000100800 */
[----:B------:R-:W-:-:S03]  /*12e70*/  ISETP.GE.AND P3, PT, R20, UR4, PT ;  /* 0x0000000414007c0c */ /* 0x000fc6000bf66270 */
[----:B------:R-:W3:Y:S01]  /*12e80*/  LDL R32, [R1+0x90] ;  /* 0x0000900001207983 */ /* 0x000ee20000100800 */
[----:B------:R-:W-:-:S03]  /*12e90*/  @!P0 LEA.HI.X R7, R36, R9, R37, 0x2, P4 ;  /* 0x0000000924078211 */ /* 0x000fc600020f1425 */
[----:B------:R-:W3:Y:S04]  /*12ea0*/  LDL R36, [R1+0x94] ;  /* 0x0000940001247983 */ /* 0x000ee80000100800 */
[----:B------:R-:W-:Y:S04]  /*12eb0*/  @!P0 ST.E.64 desc[UR60][R6.64], R88 ;  /* 0x0000005806008985 */ /* 0x000fe8000c101b3c */
[----:B------:R1:W-:Y:S01]  /*12ec0*/  @!P1 ST.E.64 desc[UR60][R10.64], R92 ;  /* 0x0000005c0a009985 */ /* 0x0003e2000c101b3c */
[----:B------:R-:W-:-:S03]  /*12ed0*/  ISETP.GE.AND P0, PT, R29, UR4, PT ;  /* 0x000000041d007c0c */ /* 0x000fc6000bf06270 */
[----:B------:R-:W3:Y:S01]  /*12ee0*/  LDL R37, [R1+0x118] ;  /* 0x0001180001257983 */ /* 0x000ee20000100800 */
[CC--:B-1----:R-:W-:Y:S02]  /*12ef0*/  @!P2 LEA R10, P5, R13.reuse, R12.reuse, 0x2 ;  /* 0x0000000c0d0aa211 */ /* 0x0c2fe400078a10ff */
[----:B------:R-:W-:Y:S02]  /*12f00*/  @!P3 LEA R6, P4, R20, R12, 0x2 ;  /* 0x0000000c1406b211 */ /* 0x000fe400078810ff */
[----:B------:R-:W-:Y:S02]  /*12f10*/  ISETP.GE.AND P1, PT, R24, UR4, PT ;  /* 0x0000000418007c0c */ /* 0x000fe4000bf26270 */
[-C--:B--2---:R-:W-:Y:S02]  /*12f20*/  @!P2 LEA.HI.X R11, R13, R9.reuse, R15, 0x2, P5 ;  /* 0x000000090d0ba211 */ /* 0x084fe400028f140f */
[----:B------:R-:W2:Y:S04]  /*12f30*/  LDL R15, [R1+0x124] ;  /* 0x00012400010f7983 */ /* 0x000ea80000100800 */
[----:B------:R-:W2:Y:S01]  /*12f40*/  LDL R13, [R1+0x8c] ;  /* 0x00008c00010d7983 */ /* 0x000ea20000100800 */
[----:B-----5:R-:W-:-:S03]  /*12f50*/  @!P3 LEA.HI.X R7, R20, R9, R25, 0x2, P4 ;  /* 0x000000091407b211 */ /* 0x020fc600020f1419 */
[----:B------:R-:W5:Y:S04]  /*12f60*/  LDL R25, [R1+0x88] ;  /* 0x0000880001197983 */ /* 0x000f680000100800 */
[----:B------:R-:W5:Y:S04]  /*12f70*/  LDL R20, [R1+0x84] ;  /* 0x0000840001147983 */ /* 0x000f680000100800 */
[----:B------:R1:W-:Y:S04]  /*12f80*/  @!P3 ST.E.64 desc[UR60][R6.64], R96 ;  /* 0x000000600600b985 */ /* 0x0003e8000c101b3c */
[----:B------:R0:W-:Y:S01]  /*12f90*/  @!P2 ST.E.64 desc[UR60][R10.64], R100 ;  /* 0x000000640a00a985 */ /* 0x0001e2000c101b3c */
[----:B-1----:R-:W-:-:S04]  /*12fa0*/  @!P0 LEA R6, P5, R29, R12, 0x2 ;  /* 0x0000000c1d068211 */ /* 0x002fc800078a10ff */
[-C--:B------:R-:W-:Y:S02]  /*12fb0*/  @!P0 LEA.HI.X R7, R29, R9.reuse, R33, 0x2, P5 ;  /* 0x000000091d078211 */ /* 0x080fe400028f1421 */
[C---:B0-----:R-:W-:Y:S01]  /*12fc0*/  @!P1 LEA R10, P2, R24.reuse, R12, 0x2 ;  /* 0x0000000c180a9211 */ /* 0x041fe200078410ff */
[----:B------:R-:W5:Y:S04]  /*12fd0*/  LDL R33, [R1+0x114] ;  /* 0x0001140001217983 */ /* 0x000f680000100800 */
[----:B------:R-:W5:Y:S01]  /*12fe0*/  LDL R29, [R1+0x110] ;  /* 0x00011000011d7983 */ /* 0x000f620000100800 */
[----:B------:R-:W-:-:S03]  /*12ff0*/  @!P1 LEA.HI.X R11, R24, R9, R28, 0x2, P2 ;  /* 0x00000009180b9211 */ /* 0x000fc600010f141c */
[----:B------:R-:W5:Y:S04]  /*13000*/  LDL R28, [R1+0x10c] ;  /* 0x00010c00011c7983 */ /* 0x000f680000100800 */
[----:B------:R-:W5:Y:S01]  /*13010*/  LDL R24, [R1+0x108] ;  /* 0x0001080001187983 */ /* 0x000f620000100800 */
[----:B------:R-:W-:Y:S02]  /*13020*/  ISETP.GE.AND P3, PT, R53, UR4, PT ;  /* 0x0000000435007c0c */ /* 0x000fe4000bf66270 */
[----:B------:R-:W-:Y:S01]  /*13030*/  ISETP.GE.AND P4, PT, R48, UR4, PT ;  /* 0x0000000430007c0c */ /* 0x000fe2000bf86270 */
[----:B------:R0:W-:Y:S04]  /*13040*/  @!P0 ST.E.64 desc[UR60][R6.64], R104 ;  /* 0x0000006806008985 */ /* 0x0001e8000c101b3c */
[----:B------:R1:W-:Y:S01]  /*13050*/  @!P1 ST.E.64 desc[UR60][R10.64], R108 ;  /* 0x0000006c0a009985 */ /* 0x0003e2000c101b3c */
[----:B------:R-:W-:-:S05]  /*13060*/  ISETP.GE.AND P1, PT, R44, UR4, PT ;  /* 0x000000042c007c0c */ /* 0x000fca000bf26270 */
[CC--:B0-----:R-:W-:Y:S02]  /*13070*/  @!P3 LEA R6, P0, R53.reuse, R12.reuse, 0x2 ;  /* 0x0000000c3506b211 */ /* 0x0c1fe400078010ff */
[----:B----4-:R-:W-:Y:S02]  /*13080*/  ISETP.GE.AND P2, PT, R14, UR4, PT ;  /* 0x000000040e007c0c */ /* 0x010fe4000bf46270 */
[----:B-1----:R-:W-:Y:S02]  /*13090*/  @!P4 LEA R10, P5, R48, R12, 0x2 ;  /* 0x0000000c300ac211 */ /* 0x002fe400078a10ff */
[-C--:B------:R-:W-:Y:S02]  /*130a0*/  @!P3 LEA.HI.X R7, R53, R9.reuse, R56, 0x2, P0 ;  /* 0x000000093507b211 */ /* 0x080fe400000f1438 */
[----:B------:R-:W-:Y:S02]  /*130b0*/  ISETP.GE.AND P0, PT, R40, UR4, PT ;  /* 0x0000000428007c0c */ /* 0x000fe4000bf06270 */
[----:B------:R-:W-:Y:S01]  /*130c0*/  @!P4 LEA.HI.X R11, R48, R9, R52, 0x2, P5 ;  /* 0x00000009300bc211 */ /* 0x000fe200028f1434 */
[----:B------:R0:W-:Y:S04]  /*130d0*/  @!P3 ST.E.64 desc[UR60][R6.64], R112 ;  /* 0x000000700600b985 */ /* 0x0001e8000c101b3c */
[----:B------:R1:W-:Y:S01]  /*130e0*/  @!P4 ST.E.64 desc[UR60][R10.64], R116 ;  /* 0x000000740a00c985 */ /* 0x0003e2000c101b3c */
[----:B---3--:R-:W-:-:S02]  /*130f0*/  ISETP.GE.AND P4, PT, R36, UR4, PT ;  /* 0x0000000424007c0c */ /* 0x008fc4000bf86270 */
[-C--:B0-----:R-:W-:Y:S02]  /*13100*/  @!P2 LEA R6, P3, R14, R12.reuse, 0x2 ;  /* 0x0000000c0e06a211 */ /* 0x081fe400078610ff */
[----:B-1----:R-:W-:-:S04]  /*13110*/  @!P1 LEA R10, P5, R44, R12, 0x2 ;  /* 0x0000000c2c0a9211 */ /* 0x002fc800078a10ff */
[-C--:B------:R-:W-:Y:S02]  /*13120*/  @!P1 LEA.HI.X R11, R44, R9.reuse, R45, 0x2, P5 ;  /* 0x000000092c0b9211 */ /* 0x080fe400028f142d */
[----:B--2---:R-:W-:Y:S02]  /*13130*/  @!P2 LEA.HI.X R7, R14, R9, R15, 0x2, P3 ;  /* 0x000000090e07a211 */ /* 0x004fe400018f140f */
[----:B------:R-:W-:-:S03]  /*13140*/  @!P0 LEA R14, P3, R40, R12, 0x2 ;  /* 0x0000000c280e8211 */ /* 0x000fc600078610ff */
[----:B------:R0:W-:Y:S01]  /*13150*/  @!P2 ST.E.64 desc[UR60][R6.64], R120 ;  /* 0x000000780600a985 */ /* 0x0001e2000c101b3c */
[----:B------:R-:W-:Y:S02]  /*13160*/  ISETP.GE.AND P2, PT, R32, UR4, PT ;  /* 0x0000000420007c0c */ /* 0x000fe4000bf46270 */
[----:B------:R-:W-:Y:S02]  /*13170*/  @!P0 LEA.HI.X R15, R40, R9, R41, 0x2, P3 ;  /* 0x00000009280f8211 */ /* 0x000fe400018f1429 */
[----:B------:R-:W-:Y:S01]  /*13180*/  ISETP.GE.AND P3, PT, R13, UR4, PT ;  /* 0x000000040d007c0c */ /* 0x000fe2000bf66270 */
[----:B------:R1:W-:Y:S01]  /*13190*/  @!P1 ST.E.64 desc[UR60][R10.64], R124 ;  /* 0x0000007c0a009985 */ /* 0x0003e2000c101b3c */
[----:B-----5:R-:W-:-:S03]  /*131a0*/  ISETP.GE.AND P1, PT, R25, UR4, PT ;  /* 0x0000000419007c0c */ /* 0x020fc6000bf26270 */
[----:B------:R2:W-:Y:S01]  /*131b0*/  @!P0 ST.E.64 desc[UR60][R14.64], R128 ;  /* 0x000000800e008985 */ /* 0x0005e2000c101b3c */
[----:B------:R-:W-:Y:S02]  /*131c0*/  ISETP.GE.AND P0, PT, R20, UR4, PT ;  /* 0x0000000414007c0c */ /* 0x000fe4000bf06270 */
[----:B0-----:R-:W-:-:S04]  /*131d0*/  @!P4 LEA R6, P5, R36, R12, 0x2 ;  /* 0x0000000c2406c211 */ /* 0x001fc800078a10ff */
[----:B------:R-:W-:Y:S02]  /*131e0*/  @!P4 LEA.HI.X R7, R36, R9, R37, 0x2, P5 ;  /* 0x000000092407c211 */ /* 0x000fe400028f1425 */
[----:B-1----:R-:W-:-:S03]  /*131f0*/  @!P2 LEA R10, P5, R32, R12, 0x2 ;  /* 0x0000000c200aa211 */ /* 0x002fc600078a10ff */
[----:B------:R0:W-:Y:S01]  /*13200*/  @!P4 ST.E.64 desc[UR60][R6.64], R132 ;  /* 0x000000840600c985 */ /* 0x0001e2000c101b3c */
[CC--:B--2---:R-:W-:Y:S02]  /*13210*/  @!P3 LEA R14, P4, R13.reuse, R12.reuse, 0x2 ;  /* 0x0000000c0d0eb211 */ /* 0x0c4fe400078810ff */
[-C--:B------:R-:W-:Y:S02]  /*13220*/  @!P2 LEA.HI.X R11, R32, R9.reuse, R33, 0x2, P5 ;  /* 0x00000009200ba211 */ /* 0x080fe400028f1421 */
[-C--:B------:R-:W-:Y:S02]  /*13230*/  @!P3 LEA.HI.X R15, R13, R9.reuse, R29, 0x2, P4 ;  /* 0x000000090d0fb211 */ /* 0x080fe400020f141d */
[CC--:B0-----:R-:W-:Y:S02]  /*13240*/  @!P1 LEA R6, P5, R25.reuse, R12.reuse, 0x2 ;  /* 0x0000000c19069211 */ /* 0x0c1fe400078a10ff */
[----:B------:R-:W-:Y:S02]  /*13250*/  @!P0 LEA R12, P4, R20, R12, 0x2 ;  /* 0x0000000c140c8211 */ /* 0x000fe400078810ff */
[----:B------:R-:W-:-:S02]  /*13260*/  @!P1 LEA.HI.X R7, R25, R9, R28, 0x2, P5 ;  /* 0x0000000919079211 */ /* 0x000fc400028f141c */
[----:B------:R-:W-:Y:S01]  /*13270*/  @!P0 LEA.HI.X R13, R20, R9, R24, 0x2, P4 ;  /* 0x00000009140d8211 */ /* 0x000fe200020f1418 */
[----:B------:R3:W-:Y:S04]  /*13280*/  @!P2 ST.E.64 desc[UR60][R10.64], R136 ;  /* 0x000000880a00a985 */ /* 0x0007e8000c101b3c */
[----:B------:R3:W-:Y:S04]  /*13290*/  @!P3 ST.E.64 desc[UR60][R14.64], R140 ;  /* 0x0000008c0e00b985 */ /* 0x0007e8000c101b3c */
[----:B------:R3:W-:Y:S04]  /*132a0*/  @!P1 ST.E.64 desc[UR60][R6.64], R144 ;  /* 0x0000009006009985 */ /* 0x0007e8000c101b3c */
[----:B------:R3:W-:Y:S02]  /*132b0*/  @!P0 ST.E.64 desc[UR60][R12.64], R148 ;  /* 0x000000940c008985 */ /* 0x0007e4000c101b3c */
.L_x_10594:
[----:B------:R-:W-:Y:S05]  /*132c0*/  BSYNC B1 ;  /* 0x0000000000017941 */ /* 0x000fea0003800000 */
.L_x_10593:
[----:B------:R-:W-:-:S03]  /*132d0*/  UMOV UR4, 0xffffffff ;  /* 0xffffffff00047882 */ /* 0x000fc60000000000 */
[----:B------:R-:W-:Y:S05]  /*132e0*/  BRA.DIV UR4, `(.L_x_10595) ;  /* 0x000000ae04a47947 */ /* 0x000fea000b800000 */
[----:B---3--:R3:W4:Y:S04]  /*132f0*/  SHFL.IDX PT, R10, R8, 0x1, 0x1c1f ;  /* 0x003c1f00080a7f89 */ /* 0x00872800000e0000 */
[----:B0-----:R-:W0:Y:S02]  /*13300*/  SHFL.IDX PT, R3, R3, 0x1, 0x1c1f ;  /* 0x003c1f0003037f89 */ /* 0x001e2400000e0000 */
.L_x_10803:
        /* <DEDUP_REMOVED lines=33> */
[----:B--2---:R-:W2:Y:S04]  /*13520*/  LDL R12, [R1+0x90] ;  /* 0x00009000010c7983 */ /* 0x004ea80000100800 */
[----:B------:R-:W2:Y:S04]  /*13530*/  LDL R20, [R1+0x8c] ;  /* 0x00008c0001147983 */ /* 0x000ea80000100800 */
[----:B------:R-:W2:Y:S04]  /*13540*/  LDL R14, [R1+0x88] ;  /* 0x00008800010e7983 */ /* 0x000ea80000100800 */
[----:B------:R-:W2:Y:S04]  /*13550*/  LDL R32, [R1+0x11c] ;  /* 0x00011c0001207983 */ /* 0x000ea80000100800 */
[----:B------:R-:W2:Y:S04]  /*13560*/  LDL R28, [R1+0x118] ;  /* 0x00011800011c7983 */ /* 0x000ea80000100800 */
[----:B------:R-:W2:Y:S04]  /*13570*/  LDL R13, [R1+0x114] ;  /* 0x00011400010d7983 */ /* 0x000ea80000100800 */
[----:B------:R-:W2:Y:S04]  /*13580*/  LDL R24, [R1+0x110] ;  /* 0x0001100001187983 */ /* 0x000ea80000100800 */
[----:B------:R-:W2:Y:S01]  /*13590*/  LDL R11, [R1+0x84] ;  /* 0x00008400010b7983 */ /* 0x000ea20000100800 */
[----:B-----5:R-:W-:-:S02]  /*135a0*/  ISETP.GE.AND P2, PT, R60, UR4, PT ;  /* 0x000000043c007c0c */ /* 0x020fc4000bf46270 */
[----:B----4-:R-:W-:Y:S01]  /*135b0*/  ISETP.GE.AND P3, PT, R73, UR4, PT ;  /* 0x0000000449007c0c */ /* 0x010fe2000bf66270 */
[----:B------:R-:W-:Y:S02]  /*135c0*/  IMAD.MOV.U32 R57, RZ, RZ, R52 ;  /* 0x000000ffff397224 */ /* 0x000fe400078e0034 */
[----:B------:R-:W-:Y:S02]  /*135d0*/  IMAD.MOV.U32 R52, RZ, RZ, R41 ;  /* 0x000000ffff347224 */ /* 0x000fe400078e0029 */
[----:B------:R-:W-:Y:S02]  /*135e0*/  IMAD.MOV.U32 R41, RZ, RZ, R36 ;  /* 0x000000ffff297224 */ /* 0x000fe400078e0024 */
[----:B------:R-:W-:-:S04]  /*135f0*/  IMAD.MOV.U32 R56, RZ, RZ, R7 ;  /* 0x000000ffff387224 */ /* 0x000fc800078e0007 */
[----:B------:R-:W-:Y:S02]  /*13600*/  @!P2 IMAD.MOV.U32 R7, RZ, RZ, R10 ;  /* 0x000000ffff07a224 */ /* 0x000fe400078e000a */
[----:B------:R-:W-:Y:S02]  /*13610*/  IMAD.MOV.U32 R36, RZ, RZ, R6 ;  /* 0x000000ffff247224 */ /* 0x000fe400078e0006 */
[----:B0-----:R-:W-:-:S04]  /*13620*/  @!P2 IMAD.MOV.U32 R6, RZ, RZ, R3 ;  /* 0x000000ffff06a224 */ /* 0x001fc800078e0003 */
[----:B------:R-:W-:-:S04]  /*13630*/  @!P2 IMAD.WIDE R6, R60, 0x4, R6 ;  /* 0x000000043c06a825 */ /* 0x000fc800078e0206 */
[----:B------:R-:W-:Y:S02]  /*13640*/  IMAD.MOV.U32 R60, RZ, RZ, R57 ;  /* 0x000000ffff3c7224 */ /* 0x000fe400078e0039 */
[----:B---3--:R-:W-:Y:S01]  /*13650*/  IMAD.MOV.U32 R57, RZ, RZ, R8 ;  /* 0x000000ffff397224 */ /* 0x008fe200078e0008 */
        /* <DEDUP_REMOVED lines=142> */
[----:B------:R-:W-:Y:S02]  /*13f40*/  @!P0 LEA R12, P3, R14, R3, 0x2 ;  /* 0x000000030e0c8211 */ /* 0x000fe400078610ff */
        /* <DEDUP_REMOVED lines=13> */
.L_x_10578:
        /* <DEDUP_REMOVED lines=30> */
.L_x_10596:
        /* <DEDUP_REMOVED lines=59> */
.L_x_10598:
[----:B------:R-:W-:Y:S05]  /*145b0*/  BSYNC B1 ;  /* 0x0000000000017941 */ /* 0x000fea0003800000 */
.L_x_10597:
        /* <DEDUP_REMOVED lines=50> */
.L_x_10806:
        /* <DEDUP_REMOVED lines=32> */
.L_x_10601:
[----:B------:R-:W-:Y:S05]  /*14ae0*/  BSYNC B1 ;  /* 0x0000000000017941 */ /* 0x000fea0003800000 */
.L_x_10600:
[----:B------:R-:W-:-:S03]  /*14af0*/  UMOV UR4, 0xffffffff ;  /* 0xffffffff00047882 */ /* 0x000fc60000000000 */
[----:B------:R-:W-:Y:S05]  /*14b00*/  BRA.DIV UR4, `(.L_x_10602) ;  /* 0x0000009a041c7947 */ /* 0x000fea000b800000 */
[----:B--2---:R2:W0:Y:S04]  /*14b10*/  SHFL.IDX PT, R0, R20, 0x1, 0x181f ;  /* 0x00381f0014007f89 */ /* 0x00442800000e0000 */
[----:B---3--:R2:W3:Y:S02]  /*14b20*/  SHFL.IDX PT, R14, R3, 0x1, 0x181f ;  /* 0x00381f00030e7f89 */ /* 0x0084e400000e0000 */
.L_x_10810:
        /* <DEDUP_REMOVED lines=31> */
.L_x_10604:
[----:B------:R-:W-:Y:S05]  /*14d20*/  BSYNC B1 ;  /* 0x0000000000017941 */ /* 0x000fea0003800000 */
.L_x_10603:
[----:B------:R-:W-:-:S03]  /*14d30*/  UMOV UR4, 0xffffffff ;  /* 0xffffffff00047882 */ /* 0x000fc60000000000 */
[----:B------:R-:W-:Y:S05]  /*14d40*/  BRA.DIV UR4, `(.L_x_10605) ;  /* 0x0000009604d47947 */ /* 0x000fea000b800000 */
[----:B0-----:R0:W0:Y:S04]  /*14d50*/  SHFL.IDX PT, R0, R20, 0x2, 0x181f ;  /* 0x00581f0014007f89 */ /* 0x00102800000e0000 */
[----:B---3--:R3:W0:Y:S02]  /*14d60*/  SHFL.IDX PT, R14, R3, 0x2, 0x181f ;  /* 0x00581f00030e7f89 */ /* 0x00862400000e0000 */
.L_x_10814:
        /* <DEDUP_REMOVED lines=31> */
.L_x_10607:
[----:B------:R-:W-:Y:S05]  /*14f60*/  BSYNC B1 ;  /* 0x0000000000017941 */ /* 0x000fea0003800000 */
.L_x_10606:
[----:B------:R-:W-:-:S03]  /*14f70*/  UMOV UR4, 0xffffffff ;  /* 0xffffffff00047882 */ /* 0x000fc60000000000 */
[----:B------:R-:W-:Y:S05]  /*14f80*/  BRA.DIV UR4, `(.L_x_10608) ;  /* 0x00000096048c7947 */ /* 0x000fea000b800000 */
[----:B0-----:R0:W0:Y:S04]  /*14f90*/  SHFL.IDX PT, R0, R20, 0x3, 0x181f ;  /* 0x00781f0014007f89 */ /* 0x00102800000e0000 */
[----:B------:R0:W0:Y:S02]  /*14fa0*/  SHFL.IDX PT, R14, R3, 0x3, 0x181f ;  /* 0x00781f00030e7f89 */ /* 0x00002400000e0000 */
.L_x_10818:
        /* <DEDUP_REMOVED lines=30> */
.L_x_10591:
[----:B------:R-:W-:Y:S05]  /*15190*/  BSYNC B0 ;  /* 0x0000000000007941 */ /* 0x000fea0003800000 */
.L_x_10577:
[----:B------:R-:W-:Y:S02]  /*151a0*/  ULDC UR4, c[0x0][0xd3c] ;  /* 0x00034f0000047ab9 */ /* 0x000fe40000000800 */
[----:B------:R-:W-:-:S13]  /*151b0*/  ISETP.GE.AND P0, PT, R51, UR4, PT ;  /* 0x0000000433007c0c */ /* 0x000fda000bf06270 */
[----:B------:R-:W-:Y:S05]  /*151c0*/  @!P0 BRA `(.L_x_10609) ;  /* 0xfffffec400bc8947 */ /* 0x000fea000383ffff */
[----:B------:R-:W-:Y:S05]  /*151d0*/  BRA `(.L_x_10453) ;  /* 0x0000007800f87947 */ /* 0x000fea0003800000 */
.L_x_10451:
[----:B------:R-:W-:-:S08]  /*151e0*/  NOP ;  /* 0x0000000000007918 */ /* 0x000fd00000000000 */
[----:B--2---:R-:W0:-:S00]  /*151f0*/  USETMAXREG.DEALLOC.CTAPOOL 0x28 ;  /* 0x00000028000079c8 */ /* 0x004e0000080e0500 */
        /* <DEDUP_REMOVED lines=16> */
.L_x_10610:
        /* <DEDUP_REMOVED lines=43> */
.L_x_10614:
[----:B------:R-:W0:Y:S01]  /*155b0*/  LDC R2, c[0x0][0xd3c] ;  /* 0x00034f00ff027b82 */ /* 0x000e220000000800 */
[----:B------:R-:W-:Y:S01]  /*155c0*/  UIADD3 UR4, UR4, 0x1f, URZ ;  /* 0x0000001f04047890 */ /* 0x000fe2000fffe03f */
[----:B------:R-:W-:Y:S02]  /*155d0*/  ULDC UR7, c[0x0][0xd3c] ;  /* 0x00034f0000077ab9 */ /* 0x000fe40000000800 */
[----:B------:R-:W-:-:S03]  /*155e0*/  IMAD.U32 R19, RZ, RZ, UR7 ;  /* 0x00000007ff137e24 */ /* 0x000fc6000f8e00ff */
[----:B0-----:R-:W-:-:S13]  /*155f0*/  ISETP.LE.AND P6, PT, R2, UR4, PT ;  /* 0x0000000402007c0c */ /* 0x001fda000bfc3270 */
[----:B------:R-:W-:Y:S05]  /*15600*/  @P6 BRA `(.L_x_10613) ;  /* 0x0000000400ac6947 */ /* 0x000fea0003800000 */
[----:B------:R-:W-:Y:S01]  /*15610*/  VIADD R9, R7, UR4 ;  /* 0x0000000407097c36 */ /* 0x000fe20008000000 */
[----:B------:R-:W-:-:S04]  /*15620*/  MOV R6, RZ ;  /* 0x000000ff00067202 */ /* 0x000fc80000000f00 */
        /* <DEDUP_REMOVED lines=29> */
.L_x_10612:
        /* <DEDUP_REMOVED lines=18> */
.L_x_10615:
        /* <DEDUP_REMOVED lines=58> */
.L_x_10613:
[----:B------:R-:W-:Y:S02]  /*15cc0*/  IMAD.MOV.U32 R17, RZ, RZ, RZ ;  /* 0x000000ffff117224 */ /* 0x000fe400078e00ff */
[----:B------:R-:W-:Y:S02]  /*15cd0*/  IMAD.U32 R16, RZ, RZ, UR6 ;  /* 0x00000006ff107e24 */ /* 0x000fe4000f8e00ff */
[----:B------:R-:W-:-:S07]  /*15ce0*/  IMAD.MOV.U32 R18, RZ, RZ, RZ ;  /* 0x000000ffff127224 */ /* 0x000fce00078e00ff */
.L_x_10616:
[----:B------:R-:W-:-:S13]  /*15cf0*/  ISETP.NE.AND P0, PT, R7, RZ, PT ;  /* 0x000000ff0700720c */ /* 0x000fda0003f05270 */
[----:B------:R-:W0:Y:S01]  /*15d00*/  @!P0 S2R R3, SR_CgaCtaId ;  /* 0x0000000000038919 */ /* 0x000e220000008800 */
[----:B------:R-:W-:-:S04]  /*15d10*/  @!P0 MOV R2, 0x400 ;  /* 0x0000040000028802 */ /* 0x000fc80000000f00 */
[----:B0-----:R-:W-:-:S05]  /*15d20*/  @!P0 LEA R2, R3, R2, 0x18 ;  /* 0x0000000203028211 */ /* 0x001fca00078ec0ff */
[----:B------:R2:W-:Y:S01]  /*15d30*/  @!P0 STS.128 [R2+0x324d0], R16 ;  /* 0x0324d01002008388 */ /* 0x0005e20000000c00 */
[----:B------:R-:W-:Y:S06]  /*15d40*/  BAR.ARV 0x5, 0x180 ;  /* 0x0146000000007b1d */ /* 0x000fec0000002000 */
.L_x_10611:
[----:B------:R3:W-:Y:S01]  /*15d50*/  STL [R1+0x40], RZ ;  /* 0x000040ff01007387 */ /* 0x0007e20000100800 */
[----:B------:R-:W-:Y:S01]  /*15d60*/  ULDC UR4, c[0x0][0xd3c] ;  /* 0x00034f0000047ab9 */ /* 0x000fe20000000800 */
[----:B------:R-:W-:Y:S01]  /*15d70*/  IMAD.MOV.U32 R26, RZ, RZ, 0x1 ;  /* 0x00000001ff1a7424 */ /* 0x000fe200078e00ff */
[----:B-1----:R-:W-:Y:S01]  /*15d80*/  ISETP.GE.AND P0, PT, R19, UR4, PT ;  /* 0x0000000413007c0c */ /* 0x002fe2000bf06270 */
[----:B------:R-:W-:-:S12]  /*15d90*/  IMAD.MOV.U32 R24, RZ, RZ, RZ ;  /* 0x000000ffff187224 */ /* 0x000fd800078e00ff */
[----:B---3--:R-:W-:Y:S05]  /*15da0*/  @P0 BRA `(.L_x_10617) ;  /* 0x0000006c00280947 */ /* 0x008fea0003800000 */
[----:B------:R-:W3:Y:S01]  /*15db0*/  LDL R5, [R1+0x8] ;  /* 0x0000080001057983 */ /* 0x000ee20000100800 */
[C---:B--2---:R-:W-:Y:S01]  /*15dc0*/  IMAD.SHL.U32 R2, R0.reuse, 0x8, RZ ;  /* 0x0000000800027824 */ /* 0x044fe200078e00ff */
[----:B------:R-:W-:Y:S01]  /*15dd0*/  LOP3.LUT R6, R0, 0x7f, RZ, 0xc0, !PT ;  /* 0x0000007f00067812 */ /* 0x000fe200078ec0ff */
[----:B------:R-:W1:Y:S01]  /*15de0*/  S2UR UR5, SR_CgaCtaId ;  /* 0x00000000000579c3 */ /* 0x000e620000008800 */
[----:B------:R-:W-:Y:S01]  /*15df0*/  UMOV UR4, 0x400 ;  /* 0x0000040000047882 */ /* 0x000fe20000000000 */
[----:B------:R-:W-:Y:S01]  /*15e00*/  BSSY B8, `(.L_x_10617) ;  /* 0x00006c4000087945 */ /* 0x000fe20003800000 */
[----:B0-----:R-:W-:Y:S01]  /*15e10*/  LOP3.LUT R3, R2, 0x1f8, RZ, 0xc0, !PT ;  /* 0x000001f802037812 */ /* 0x001fe200078ec0ff */
        /* <DEDUP_REMOVED lines=13> */
[----:B------:R-:W-:Y:S01]  /*15ef0*/  LOP3.LUT R0, R2, 0xc0, RZ, 0xfc, !PT ;  /* 0x000000c002007812 */ /* 0x000fe200078efcff */
[----:B------:R-:W-:Y:S01]  /*15f00*/  ULDC UR36, c[0x0][0xc] ;  /* 0x0000030000247ab9 */ /* 0x000fe20000000800 */
[----:B-1----:R-:W-:-:S06]  /*15f10*/  ULEA UR4, UR5, UR4, 0x18 ;  /* 0x0000000405047291 */ /* 0x002fcc000f8ec03f */
[----:B------:R-:W-:-:S04]  /*15f20*/  IMAD.U32 R22, RZ, RZ, UR4 ;  /* 0x00000004ff167e24 */ /* 0x000fc8000f8e00ff */
[----:B------:R-:W-:Y:S01]  /*15f30*/  IMAD R25, R31, 0x2, R22 ;  /* 0x000000021f197824 */ /* 0x000fe200078e0216 */
[----:B---3--:R-:W-:-:S05]  /*15f40*/  LOP3.LUT R4, R5, 0x2, RZ, 0xfc, !PT ;  /* 0x0000000205047812 */ /* 0x008fca00078efcff */
[----:B------:R0:W-:Y:S04]  /*15f50*/  STL [R1+0x60], R4 ;  /* 0x0000600401007387 */ /* 0x0001e80000100800 */
[----:B------:R1:W-:Y:S01]  /*15f60*/  STL [R1+0x40], RZ ;  /* 0x000040ff01007387 */ /* 0x0003e20000100800 */
[----:B0-----:R-:W-:-:S07]  /*15f70*/  LOP3.LUT R4, R2, 0x40, RZ, 0xfc, !PT ;  /* 0x0000004002047812 */ /* 0x001fce00078efcff */
.L_x_10724:
        /* <DEDUP_REMOVED lines=19> */
[----:B------:R-:W-:Y:S01]  /*160b0*/  ULDC.64 UR4, c[0x0][0xaf8] ;  /* 0x0002be0000047ab9 */ /* 0x000fe20000000a00 */
[----:B------:R-:W-:-:S03]  /*160c0*/  ISETP.NE.U32.AND P1, PT, RZ, UR8, PT ;  /* 0x00000008ff007c0c */ /* 0x000fc6000bf25070 */
[----:B------:R2:W5:Y:S01]  /*160d0*/  @P0 LDG.E R33, desc[UR60][R2.64] ;  /* 0x0000003c02210981 */ /* 0x000562000c1e1900 */
[----:B------:R-:W-:Y:S02]  /*160e0*/  ISETP.NE.AND.EX P1, PT, RZ, UR9, PT, P1 ;  /* 0x00000009ff007c0c */ /* 0x000fe4000bf25310 */
[----:B------:R-:W-:Y:S01]  /*160f0*/  ISETP.NE.U32.AND P0, PT, RZ, UR4, PT ;  /* 0x00000004ff007c0c */ /* 0x000fe2000bf05070 */
[----:B0-----:R-:W-:Y:S01]  /*16100*/  IMAD.MOV.U32 R0, RZ, RZ, RZ ;  /* 0x000000ffff007224 */ /* 0x001fe200078e00ff */
[C---:B---3--:R-:W-:Y:S02]  /*16110*/  IADD3 R4, P4, R29.reuse, UR6, RZ ;  /* 0x000000061d047c10 */ /* 0x048fe4000ff9e0ff */
[----:B------:R-:W-:Y:S02]  /*16120*/  ISETP.NE.AND.EX P0, PT, RZ, UR5, PT, P0 ;  /* 0x00000005ff007c0c */ /* 0x000fe4000bf05300 */
[----:B------:R-:W-:Y:S02]  /*16130*/  IADD3.X R5, R30, UR7, RZ, P4, !PT ;  /* 0x000000071e057c10 */ /* 0x000fe4000a7fe4ff */
[----:B--2---:R-:W-:Y:S01]  /*16140*/  IADD3 R2, P3, R29, UR4, RZ ;  /* 0x000000041d027c10 */ /* 0x004fe2000ff7e0ff */
[----:B------:R-:W-:-:S02]  /*16150*/  ULDC UR4, c[0x0][0x288] ;  /* 0x0000a20000047ab9 */ /* 0x000fc40000000800 */
[----:B------:R-:W5:Y:S01]  /*16160*/  @P2 LDG.E R0, desc[UR60][R4.64] ;  /* 0x0000003c04002981 */ /* 0x000f62000c1e1900 */
[C---:B------:R-:W-:Y:S02]  /*16170*/  IADD3.X R3, R30.reuse, UR5, RZ, P3, !PT ;  /* 0x000000051e037c10 */ /* 0x040fe40009ffe4ff */
[----:B------:R-:W-:Y:S01]  /*16180*/  @P1 IADD3 R6, P3, R29, UR8, RZ ;  /* 0x000000081d061c10 */ /* 0x000fe2000ff7e0ff */
[----:B------:R-:W-:Y:S01]  /*16190*/  IMAD.U32 R8, RZ, RZ, UR4 ;  /* 0x00000004ff087e24 */ /* 0x000fe2000f8e00ff */
[----:B------:R-:W-:Y:S01]  /*161a0*/  ULDC.64 UR4, c[0x0][0x418] ;  /* 0x0001060000047ab9 */ /* 0x000fe20000000a00 */
[----:B------:R-:W5:Y:S01]  /*161b0*/  @P0 LDG.E R36, desc[UR60][R2.64] ;  /* 0x0000003c02240981 */ /* 0x000f62000c1e1900 */
        /* <DEDUP_REMOVED lines=18> */
.L_x_10618:
        /* <DEDUP_REMOVED lines=14> */
.L_x_10619:
        /* <DEDUP_REMOVED lines=9> */
.L_x_10620:
        /* <DEDUP_REMOVED lines=24> */
[----:B------:R0:W2:Y:S02]  /*165d0*/  F2I.FTZ.U32.TRUNC.NTZ R3, R2 ;  /* 0x0000000200037305 */ /* 0x0000a4000021f000 */
[----:B0-----:R-:W-:-:S04]  /*165e0*/  LOP3.LUT R2, R9, R7, RZ, 0x3c, !PT ;  /* 0x0000000709027212 */ /* 0x001fc800078e3cff */
[----:B------:R-:W-:Y:S01]  /*165f0*/  ISETP.GE.AND P4, PT, R2, RZ, PT ;  /* 0x000000ff0200720c */ /* 0x000fe20003f86270 */
[----:B--2---:R-:W-:-:S04]  /*16600*/  IMAD.MOV R2, RZ, RZ, -R3 ;  /* 0x000000ffff027224 */ /* 0x004fc800078e0a03 */
        /* <DEDUP_REMOVED lines=17> */
.L_x_10622:
[----:B------:R-:W-:Y:S05]  /*16720*/  BSYNC B0 ;  /* 0x0000000000007941 */ /* 0x000fea0003800000 */
.L_x_10621:
        /* <DEDUP_REMOVED lines=24> */
[----:B------:R0:W2:Y:S02]  /*168b0*/  SHFL.IDX PT, R14, R7, RZ, 0x1f ;  /* 0x00001fff070e7589 */ /* 0x0000a400000e0000 */
.L_x_10821:
[----:B--2---:R-:W-:Y:S02]  /*168c0*/  ISETP.NE.AND P0, PT, R14, RZ, PT ;  /* 0x000000ff0e00720c */ /* 0x004fe40003f05270 */
[----:B------:R-:W-:-:S11]  /*168d0*/  PLOP3.LUT P6, PT, PT, PT, PT, 0x8, 0x0 ;  /* 0x000000000000781c */ /* 0x000fd60003fce170 */
[----:B------:R-:W-:Y:S05]  /*168e0*/  @P0 BRA `(.L_x_10626) ;  /* 0x00000000000c0947 */ /* 0x000fea0003800000 */
[----:B------:R-:W-:-:S03]  /*168f0*/  UMOV UR4, 0xffffffff ;  /* 0xffffffff00047882 */ /* 0x000fc60000000000 */
[----:B------:R-:W-:Y:S05]  /*16900*/  BRA.DIV UR4, `(.L_x_10627) ;  /* 0x0000007e04a87947 */ /* 0x000fea000b800000 */
[----:B------:R-:W-:-:S13]  /*16910*/  ELECT P6, URZ, PT ;  /* 0x00000000003f782f */ /* 0x000fda00038c0000 */
.L_x_10626:
        /* <DEDUP_REMOVED lines=9> */
.L_x_10824:
[----:B------:R-:W-:Y:S05]  /*169b0*/  BSYNC B1 ;  /* 0x0000000000017941 */ /* 0x000fea0003800000 */
.L_x_10628:
[----:B------:R-:W-:Y:S04]  /*169c0*/  BSSY B1, `(.L_x_10630) ;  /* 0x000007b000017945 */ /* 0x000fe80003800000 */
[----:B------:R-:W-:Y:S05]  /*169d0*/  @!P6 BRA `(.L_x_10631) ;  /* 0x0000000400e4e947 */ /* 0x000fea0003800000 */
[----:B0-----:R-:W-:Y:S01]  /*169e0*/  IMAD R7, R23, 0x8, R22 ;  /* 0x0000000817077824 */ /* 0x001fe200078e0216 */
[----:B------:R-:W-:Y:S01]  /*169f0*/  SHF.L.U32 R8, R27, 0x1f, RZ ;  /* 0x0000001f1b087819 */ /* 0x000fe200000006ff */
[----:B------:R-:W0:Y:S01]  /*16a00*/  S2R R9, SR_TID.X ;  /* 0x0000000000097919 */ /* 0x000e220000002100 */
[----:B------:R-:W-:Y:S02]  /*16a10*/  BSSY B2, `(.L_x_10632) ;  /* 0x0000005000027945 */ /* 0x000fe40003800000 */
[----:B------:R-:W2:Y:S01]  /*16a20*/  SYNCS.PHASECHK.TRANS64.TRYWAIT P0, [R7+URZ+0x324a0], R8 ;  /* 0x0324a008070075a7 */ /* 0x000ea2000800017f */
[----:B0-----:R-:W-:-:S04]  /*16a30*/  LOP3.LUT R9, R9, 0x7f, RZ, 0xc0, !PT ;  /* 0x0000007f09097812 */ /* 0x001fc800078ec0ff */
[----:B------:R-:W-:Y:S01]  /*16a40*/  ISETP.NE.AND P2, PT, R9, RZ, PT ;  /* 0x000000ff0900720c */ /* 0x000fe20003f45270 */
[----:B--2---:R-:W-:-:S12]  /*16a50*/  @!P0 BRA `(.L_x_10633) ;  /* 0x0000007c00888947 */ /* 0x004fd80003800000 */
.L_x_10825:
[----:B------:R-:W-:Y:S05]  /*16a60*/  BSYNC B2 ;  /* 0x0000000000027941 */ /* 0x000fea0003800000 */
.L_x_10632:
        /* <DEDUP_REMOVED lines=9> */
.L_x_10635:
[----:B------:R-:W-:Y:S05]  /*16b00*/  BSYNC B2 ;  /* 0x0000000000027941 */ /* 0x000fea0003800000 */
.L_x_10634:
        /* <DEDUP_REMOVED lines=12> */
.L_x_10636:
        /* <DEDUP_REMOVED lines=9> */
[----:B--2---:R-:W-:Y:S05]  /*16c60*/  @P0 BRA.U.ANY `(.L_x_10636) ;  /* 0xfffffffd00d80947 */ /* 0x004fea000393ffff */
[----:B------:R-:W2:Y:S01]  /*16c70*/  SYNCS.PHASECHK.TRANS64.TRYWAIT P0, [R7+URZ+0x324c0], R8 ;  /* 0x0324c008070075a7 */ /* 0x000ea2000800017f */
[----:B------:R-:W-:Y:S04]  /*16c80*/  BSSY B2, `(.L_x_10637) ;  /* 0x0000002000027945 */ /* 0x000fe80003800000 */
[----:B--2---:R-:W-:Y:S05]  /*16c90*/  @!P0 BRA `(.L_x_10638) ;  /* 0x0000007c000c8947 */ /* 0x004fea0003800000 */
.L_x_10826:
[----:B------:R-:W-:Y:S05]  /*16ca0*/  BSYNC B2 ;  /* 0x0000000000027941 */ /* 0x000fea0003800000 */
.L_x_10637:
[----:B------:R-:W-:Y:S01]  /*16cb0*/  BSSY B2, `(.L_x_10639) ;  /* 0x000000b000027945 */ /* 0x000fe20003800000 */
[----:B------:R-:W-:Y:S02]  /*16cc0*/  IMAD.MOV.U32 R12, RZ, RZ, 0x0 ;  /* 0x00000000ff0c7424 */ /* 0x000fe400078e00ff */
[----:B------:R-:W-:Y:S01]  /*16cd0*/  IMAD.MOV.U32 R13, RZ, RZ, 0x12f00000 ;  /* 0x12f00000ff0d7424 */ /* 0x000fe200078e00ff */
[----:B------:R-:W-:Y:S06]  /*16ce0*/  @P2 BRA `(.L_x_10640) ;  /* 0x00000000001c2947 */ /* 0x000fec0003800000 */
[----:B------:R-:W3:Y:S01]  /*16cf0*/  S2R R10, SR_TID.X ;  /* 0x00000000000a7919 */ /* 0x000ee20000002100 */
[----:B0-2---:R-:W-:-:S04]  /*16d00*/  IMAD.MOV.U32 R8, RZ, RZ, 0xc000 ;  /* 0x0000c000ff087424 */ /* 0x005fc800078e00ff */
[----:B------:R4:W-:Y:S01]  /*16d10*/  SYNCS.ARRIVE.TRANS64 RZ, [R7+URZ+0x324b0], R8 ;  /* 0x0324b00807ff79a7 */ /* 0x0009e2000800003f */
[----:B---3--:R-:W-:-:S04]  /*16d20*/  LOP3.LUT R10, R10, 0x1f, RZ, 0xc0, !PT ;  /* 0x0000001f0a0a7812 */ /* 0x008fc800078ec0ff */
[----:B------:R-:W-:-:S13]  /*16d30*/  ISETP.NE.AND P0, PT, R10, RZ, PT ;  /* 0x000000ff0a00720c */ /* 0x000fda0003f05270 */
[----:B----4-:R-:W-:Y:S05]  /*16d40*/  @!P0 BRA `(.L_x_10640) ;  /* 0x0000000000048947 */ /* 0x010fea0003800000 */
[----:B------:R-:W-:Y:S01]  /*16d50*/  BPT.TRAP 0x1 ;  /* 0x000000040000795c */ /* 0x000fe20000300000 */
.L_x_10640:
[----:B------:R-:W-:Y:S05]  /*16d60*/  BSYNC B2 ;  /* 0x0000000000027941 */ /* 0x000fea0003800000 */
.L_x_10639:
[----:B------:R-:W-:Y:S01]  /*16d70*/  R2UR UR10, R14 ;  /* 0x000000000e0a72ca */ /* 0x000fe200000e0000 */
[----:B0-2---:R-:W-:Y:S01]  /*16d80*/  IMAD R8, R23, 0xc000, R22 ;  /* 0x0000c00017087824 */ /* 0x005fe200078e0216 */
[----:B------:R-:W-:Y:S01]  /*16d90*/  R2UR UR6, R12 ;  /* 0x000000000c0672ca */ /* 0x000fe200000e0000 */
[----:B------:R-:W-:Y:S01]  /*16da0*/  UIADD3 UR4, UP0, UR38, 0x670, URZ ;  /* 0x0000067026047890 */ /* 0x000fe2000ff1e03f */
[----:B------:R-:W-:Y:S01]  /*16db0*/  R2UR UR7, R13 ;  /* 0x000000000d0772ca */ /* 0x000fe200000e0000 */
[----:B------:R-:W-:Y:S01]  /*16dc0*/  VIADD R7, R7, 0x324b0 ;  /* 0x000324b007077836 */ /* 0x000fe20000000000 */
[----:B------:R-:W-:Y:S01]  /*16dd0*/  PLOP3.LUT P0, PT, PT, PT, PT, 0x80, 0x0 ;  /* 0x000000000000781c */ /* 0x000fe20003f0f070 */
[----:B------:R-:W-:Y:S01]  /*16de0*/  VIADD R10, R8, 0x400 ;  /* 0x00000400080a7836 */ /* 0x000fe20000000000 */
[----:B------:R-:W-:-:S12]  /*16df0*/  UIADD3.X UR5, URZ, UR39, URZ, UP0, !UPT ;  /* 0x000000273f057290 */ /* 0x000fd800087fe43f */
.L_x_10641:
        /* <DEDUP_REMOVED lines=15> */
.L_x_10642:
        /* <DEDUP_REMOVED lines=15> */
.L_x_10643:
        /* <DEDUP_REMOVED lines=15> */
.L_x_10644:
        /* <DEDUP_REMOVED lines=10> */
.L_x_10631:
[----:B------:R-:W-:Y:S05]  /*17170*/  BSYNC B1 ;  /* 0x0000000000017941 */ /* 0x000fea0003800000 */
.L_x_10630:
        /* <DEDUP_REMOVED lines=9> */
.L_x_10660:
[----:B------:R-:W-:Y:S05]  /*17210*/  YIELD ;  /* 0x0000000000007946 */ /* 0x000fea0003800000 */
[----:B------:R-:W-:Y:S04]  /*17220*/  BSSY B1, `(.L_x_10645) ;  /* 0x000007a000017945 */ /* 0x000fe80003800000 */
[----:B------:R-:W-:Y:S05]  /*17230*/  @!P6 BRA `(.L_x_10646) ;  /* 0x0000000400e0e947 */ /* 0x000fea0003800000 */
[----:B------:R-:W-:Y:S01]  /*17240*/  LEA R6, R23, R22, 0x3 ;  /* 0x0000001617067211 */ /* 0x000fe200078e18ff */
[----:B------:R-:W2:Y:S01]  /*17250*/  S2R R8, SR_TID.X ;  /* 0x0000000000087919 */ /* 0x000ea20000002100 */
[----:B0-----:R-:W-:Y:S01]  /*17260*/  SHF.L.U32 R7, R27, 0x1f, RZ ;  /* 0x0000001f1b077819 */ /* 0x001fe200000006ff */
[----:B------:R-:W-:Y:S03]  /*17270*/  BSSY B2, `(.L_x_10647) ;  /* 0x0000005000027945 */ /* 0x000fe60003800000 */
[----:B------:R-:W0:Y:S01]  /*17280*/  SYNCS.PHASECHK.TRANS64.TRYWAIT P2, [R6+URZ+0x324a0], R7 ;  /* 0x0324a007060075a7 */ /* 0x000e22000804017f */
[----:B--2---:R-:W-:-:S04]  /*17290*/  LOP3.LUT R8, R8, 0x7f, RZ, 0xc0, !PT ;  /* 0x0000007f08087812 */ /* 0x004fc800078ec0ff */
[----:B------:R-:W-:Y:S01]  /*172a0*/  ISETP.NE.AND P3, PT, R8, RZ, PT ;  /* 0x000000ff0800720c */ /* 0x000fe20003f65270 */
[----:B0-----:R-:W-:-:S12]  /*172b0*/  @!P2 BRA `(.L_x_10648) ;  /* 0x000000740098a947 */ /* 0x001fd80003800000 */
.L_x_10827:
[----:B------:R-:W-:Y:S05]  /*172c0*/  BSYNC B2 ;  /* 0x0000000000027941 */ /* 0x000fea0003800000 */
.L_x_10647:
        /* <DEDUP_REMOVED lines=9> */
.L_x_10650:
[----:B------:R-:W-:Y:S05]  /*17360*/  BSYNC B2 ;  /* 0x0000000000027941 */ /* 0x000fea0003800000 */
.L_x_10649:
        /* <DEDUP_REMOVED lines=11> */
.L_x_10651:
        /* <DEDUP_REMOVED lines=13> */
.L_x_10828:
[----:B------:R-:W-:Y:S05]  /*174f0*/  BSYNC B2 ;  /* 0x0000000000027941 */ /* 0x000fea0003800000 */
.L_x_10652:
        /* <DEDUP_REMOVED lines=11> */
.L_x_10655:
[----:B------:R-:W-:Y:S05]  /*175b0*/  BSYNC B2 ;  /* 0x0000000000027941 */ /* 0x000fea0003800000 */
.L_x_10654:
        /* <DEDUP_REMOVED lines=9> */
.L_x_10656:
        /* <DEDUP_REMOVED lines=15> */
.L_x_10657:
        /* <DEDUP_REMOVED lines=15> */
.L_x_10658:
        /* <DEDUP_REMOVED lines=15> */
.L_x_10659:
        /* <DEDUP_REMOVED lines=10> */
.L_x_10646:
[----:B------:R-:W-:Y:S05]  /*179c0*/  BSYNC B1 ;  /* 0x0000000000017941 */ /* 0x000fea0003800000 */
.L_x_10645:
        /* <DEDUP_REMOVED lines=8> */
.L_x_10624:
[----:B------:R-:W-:Y:S05]  /*17a50*/  BSYNC B0 ;  /* 0x0000000000007941 */ /* 0x000fea0003800000 */
.L_x_10623:
[----:B------:R-:W-:Y:S05]  /*17a60*/  @!P0 WARPSYNC.ALL ;  /* 0x0000000000008948 */ /* 0x000fea0003800000 */
[----:B------:R-:W-:Y:S01]  /*17a70*/  @!P0 BAR.SYNC.DEFER_BLOCKING 0xc, 0x180 ;  /* 0x0306000000008b1d */ /* 0x000fe20000010000 */
[----:B------:R-:W-:-:S05]  /*17a80*/  IMAD.MOV.U32 R0, RZ, RZ, RZ ;  /* 0x000000ffff007224 */ /* 0x000fca00078e00ff */
[----:B------:R-:W-:Y:S04]  /*17a90*/  BSSY B0, `(.L_x_10661) ;  /* 0x000001e000007945 */ /* 0x000fe80003800000 */
[----:B------:R-:W-:Y:S05]  /*17aa0*/  @!P1 BRA `(.L_x_10662) ;  /* 0x0000000000709947 */ /* 0x000fea0003800000 */
[----:B------:R-:W-:-:S13]  /*17ab0*/  ISETP.NE.AND P0, PT, R5, RZ, PT ;  /* 0x000000ff0500720c */ /* 0x000fda0003f05270 */
[----:B------:R-:W2:Y:S02]  /*17ac0*/  @!P0 LDC R5, c[0x0][0xae8] ;  /* 0x0002ba00ff058b82 */ /* 0x000ea40000000800 */
[-C--:B--2---:R-:W-:Y:S02]  /*17ad0*/  IABS R0, R5.reuse ;  /* 0x0000000500007213 */ /* 0x084fe40000000000 */
[----:B0-----:R-:W-:Y:S02]  /*17ae0*/  IABS R7, R5 ;  /* 0x0000000500077213 */ /* 0x001fe40000000000 */
        /* <DEDUP_REMOVED lines=24> */
.L_x_10662:
[----:B------:R-:W-:Y:S05]  /*17c70*/  BSYNC B0 ;  /* 0x0000000000007941 */ /* 0x000fea0003800000 */
.L_x_10661:
[-C--:B------:R-:W-:Y:S01]  /*17c80*/  IMAD R32, R32, R0.reuse, RZ ;  /* 0x0000000020207224 */ /* 0x080fe200078e02ff */
        /* <DEDUP_REMOVED lines=18> */
[----:B0-----:R-:W0:Y:S01]  /*17db0*/  POPC R7, R4 ;  /* 0x0000000400077309 */ /* 0x001e220000000000 */
[----:B--2---:R-:W0:Y:S02]  /*17dc0*/  SHFL.IDX PT, R0, R3, R0, 0x1f ;  /* 0x00001f0003007589 */ /* 0x004e2400000e0000 */
[----:B0-----:R-:W-:Y:S01]  /*17dd0*/  IADD3 R16, R0, UR36, R7 ;  /* 0x0000002400107c10 */ /* 0x001fe2000fffe007 */
[----:B------:R-:W-:Y:S06]  /*17de0*/  BRA `(.L_x_10665) ;  /* 0x0000004000047947 */ /* 0x000fec0003800000 */
.L_x_10664:
        /* <DEDUP_REMOVED lines=19> */
[----:B-12---:R-:W-:Y:S05]  /*17f20*/  CALL.ABS.NOINC R2 ;  /* 0x0000000002007343 */ /* 0x006fea0003c00000 */
.L_x_10667:
[----:B------:R-:W-:Y:S05]  /*17f30*/  BSYNC B6 ;  /* 0x0000000000067941 */ /* 0x000fea0003800000 */
.L_x_10666:
        /* <DEDUP_REMOVED lines=11> */
[----:B------:R-:W-:Y:S02]  /*17ff0*/  IMAD.U32 R6, RZ, RZ, UR8 ;  /* 0x00000008ff067e24 */ /* 0x000fe4000f8e00ff */
[----:B0-----:R-:W-:-:S02]  /*18000*/  IMAD.U32 R7, RZ, RZ, UR9 ;  /* 0x00000009ff077e24 */ /* 0x001fc4000f8e00ff */
[----:B------:R-:W-:Y:S02]  /*18010*/  IMAD.U32 R10, RZ, RZ, UR4 ;  /* 0x00000004ff0a7e24 */ /* 0x000fe4000f8e00ff */
[----:B------:R-:W-:Y:S02]  /*18020*/  IMAD.U32 R11, RZ, RZ, UR5 ;  /* 0x00000005ff0b7e24 */ /* 0x000fe4000f8e00ff */
[----:B------:R-:W-:Y:S02]  /*18030*/  IMAD.MOV.U32 R8, RZ, RZ, 0x70 ;  /* 0x00000070ff087424 */ /* 0x000fe400078e00ff */
[----:B------:R-:W-:Y:S02]  /*18040*/  IMAD.MOV.U32 R12, RZ, RZ, 0x1 ;  /* 0x00000001ff0c7424 */ /* 0x000fe400078e00ff */
[----:B--2---:R-:W-:-:S07]  /*18050*/  IMAD.MOV.U32 R13, RZ, RZ, RZ ;  /* 0x000000ffff0d7224 */ /* 0x004fce00078e00ff */
[----:B------:R-:W-:-:S07]  /*18060*/  LEPC R20, `(.L_x_10670) ;  /* 0x000000001014794e */ /* 0x000fce0000000000 */
[----:B-1-3--:R-:W-:Y:S05]  /*18070*/  CALL.ABS.NOINC R2 ;  /* 0x0000000002007343 */ /* 0x00afea0003c00000 */
.L_x_10670:
        /* <DEDUP_REMOVED lines=15> */
.L_x_10669:
[----:B------:R-:W-:Y:S05]  /*18170*/  BSYNC B6 ;  /* 0x0000000000067941 */ /* 0x000fea0003800000 */
.L_x_10668:
[----:B------:R-:W2:Y:S01]  /*18180*/  LDL R34, [R1+0x44] ;  /* 0x0000440001227983 */ /* 0x000ea20000100800 */
[----:B------:R-:W-:Y:S01]  /*18190*/  ULDC.64 UR4, c[0x0][0xaf0] ;  /* 0x0002bc0000047ab9 */ /* 0x000fe20000000a00 */
[----:B------:R-:W3:Y:S02]  /*181a0*/  LDC R9, c[0x0][0x430] ;  /* 0x00010c00ff097b82 */ /* 0x000ee40000000800 */
[----:B------:R-:W4:Y:S01]  /*181b0*/  LDL R20, [R1+0x10] ;  /* 0x0000100001147983 */ /* 0x000f220000100800 */
[----:B------:R-:W-:-:S03]  /*181c0*/  ISETP.NE.U32.AND P0, PT, RZ, UR4, PT ;  /* 0x00000004ff007c0c */ /* 0x000fc6000bf05070 */
[----:B------:R-:W4:Y:S01]  /*181d0*/  LDL.LU R10, [R1] ;  /* 0x00000000010a7983 */ /* 0x000f220000300800 */
[----:B------:R-:W-:Y:S01]  /*181e0*/  ISETP.NE.AND.EX P0, PT, RZ, UR5, PT, P0 ;  /* 0x00000005ff007c0c */ /* 0x000fe2000bf05300 */
[----:B------:R-:W0:-:S12]  /*181f0*/  S2R R21, SR_TID.X ;  /* 0x0000000000157919 */ /* 0x000e180000002100 */
[----:B------:R-:W-:Y:S01]  /*18200*/  @P0 IADD3 R2, P1, R29, UR4, RZ ;  /* 0x000000041d020c10 */ /* 0x000fe2000ff3e0ff */
[----:B------:R-:W-:Y:S01]  /*18210*/  IMAD.MOV.U32 R37, RZ, RZ, RZ ;  /* 0x000000ffff257224 */ /* 0x000fe200078e00ff */
[----:B------:R-:W1:Y:S01]  /*18220*/  S2R R11, SR_TID.X ;  /* 0x00000000000b7919 */ /* 0x000e620000002100 */
[----:B------:R-:W-:Y:S01]  /*18230*/  ULDC UR4, c[0x0][0x2f4] ;  /* 0x0000bd0000047ab9 */ /* 0x000fe20000000800 */
[----:B------:R-:W-:Y:S01]  /*18240*/  @P0 IADD3.X R3, R30, UR5, RZ, P1, !PT ;  /* 0x000000051e030c10 */ /* 0x000fe20008ffe4ff */
[----:B------:R-:W-:-:S04]  /*18250*/  ULDC UR5, c[0x0][0x320] ;  /* 0x0000c80000057ab9 */ /* 0x000fc80000000800 */
[----:B------:R4:W4:Y:S01]  /*18260*/  @P0 LDG.E R28, desc[UR60][R2.64] ;  /* 0x0000003c021c0981 */ /* 0x000922000c1e1900 */
[----:B0-----:R-:W-:-:S04]  /*18270*/  LOP3.LUT R21, R21, 0x7f, RZ, 0xc0, !PT ;  /* 0x0000007f15157812 */ /* 0x001fc800078ec0ff */
[----:B------:R-:W-:Y:S02]  /*18280*/  SHF.R.U32.HI R0, RZ, 0x3, R21 ;  /* 0x00000003ff007819 */ /* 0x000fe40000011615 */
[----:B------:R-:W0:Y:S01]  /*18290*/  S2R R21, SR_TID.X ;  /* 0x0000000000157919 */ /* 0x000e220000002100 */
[----:B---3--:R-:W-:-:S13]  /*182a0*/  ISETP.NE.AND P1, PT, R9, 0x1, PT ;  /* 0x000000010900780c */ /* 0x008fda0003f25270 */
[----:B------:R-:W3:Y:S08]  /*182b0*/  @P1 LDC R5, c[0x0][0x434] ;  /* 0x00010d00ff051b82 */ /* 0x000ef00000000800 */
[----:B------:R-:W3:Y:S01]  /*182c0*/  @P1 LDC R4, c[0x0][0x438] ;  /* 0x00010e00ff041b82 */ /* 0x000ee20000000800 */
[----:B0-----:R-:W-:-:S05]  /*182d0*/  IMAD.SHL.U32 R21, R21, 0x10, RZ ;  /* 0x0000001015157824 */ /* 0x001fca00078e00ff */
[----:B------:R-:W-:Y:S01]  /*182e0*/  LOP3.LUT R21, R0, 0x70, R21, 0xf8, !PT ;  /* 0x0000007000157812 */ /* 0x000fe200078ef815 */
[----:B-1----:R-:W-:-:S05]  /*182f0*/  IMAD.SHL.U32 R11, R11, 0x8, RZ ;  /* 0x000000080b0b7824 */ /* 0x002fca00078e00ff */
[----:B------:R-:W-:Y:S01]  /*18300*/  LOP3.LUT R11, R11, 0x38, RZ, 0xc0, !PT ;  /* 0x000000380b0b7812 */ /* 0x000fe200078ec0ff */
[----:B------:R-:W-:Y:S01]  /*18310*/  UMOV UR6, 0xffffffff ;  /* 0xffffffff00067882 */ /* 0x000fe20000000000 */
[----:B--2---:R-:W-:-:S04]  /*18320*/  VIADD R0, R34, 0xffffffff ;  /* 0xffffffff22007836 */ /* 0x004fc80000000000 */
[----:B------:R-:W-:-:S05]  /*18330*/  IMAD R6, R0, 0x60, R21 ;  /* 0x0000006000067824 */ /* 0x000fca00078e0215 */
[----:B----4-:R-:W-:-:S04]  /*18340*/  ISETP.GE.AND P0, PT, R6, R20, PT ;  /* 0x000000140600720c */ /* 0x010fc80003f06270 */
[----:B------:R-:W-:Y:S01]  /*18350*/  ISETP.GT.U32.OR P0, PT, R21, 0x5f, P0 ;  /* 0x0000005f1500780c */ /* 0x000fe20000704470 */
[----:B------:R-:W-:-:S12]  /*18360*/  IMAD.IADD R6, R6, 0x1, R33 ;  /* 0x0000000106067824 */ /* 0x000fd800078e0221 */
[----:B------:R-:W0:Y:S01]  /*18370*/  @!P0 LDC.64 R2, c[0x0][0x428] ;  /* 0x00010a00ff028b82 */ /* 0x000e220000000a00 */
[----:B---3--:R-:W-:-:S04]  /*18380*/  @P1 IMAD.HI.U32 R5, R6, R5, RZ ;  /* 0x0000000506051227 */ /* 0x008fc800078e00ff */
[----:B------:R-:W-:Y:S01]  /*18390*/  IMAD.MOV.U32 R7, RZ, RZ, R6 ;  /* 0x000000ffff077224 */ /* 0x000fe200078e0006 */
[----:B------:R-:W-:Y:S02]  /*183a0*/  @P1 SHF.R.U32.HI R7, RZ, R4, R5 ;  /* 0x00000004ff071219 */ /* 0x000fe40000011605 */
[----:B------:R-:W-:Y:S02]  /*183b0*/  SHF.R.S32.HI R34, RZ, 0x1f, R28 ;  /* 0x0000001fff227819 */ /* 0x000fe4000001141c */
        /* <DEDUP_REMOVED lines=13> */
[----:B------:R-:W-:-:S08]  /*18490*/  LOP3.LUT R10, R10, 0xffffffdf, RZ, 0xc0, !PT ;  /* 0xffffffdf0a0a7812 */ /* 0x000fd000078ec0ff */
        /* <DEDUP_REMOVED lines=16> */
[----:B------:R-:W-:Y:S01]  /*185a0*/  @P2 LOP3.LUT R10, R10, 0x8, RZ, 0xfc, !PT ;  /* 0x000000080a0a2812 */ /* 0x000fe200078efcff */
[----:B0-----:R-:W-:-:S03]  /*185b0*/  IMAD.MOV R2, RZ, RZ, -R7 ;  /* 0x000000ffff027224 */ /* 0x001fc600078e0a07 */
[----:B------:R-:W-:Y:S01]  /*185c0*/  @P0 LOP3.LUT R10, R10, 0x1, RZ, 0xfc, !PT ;  /* 0x000000010a0a0812 */ /* 0x000fe200078efcff */
[----:B------:R-:W-:-:S03]  /*185d0*/  IMAD R2, R9, R2, R6 ;  /* 0x0000000209027224 */ /* 0x000fc600078e0206 */
[----:B------:R-:W-:-:S04]  /*185e0*/  LOP3.LUT R10, R10, 0xfffffffb, RZ, 0xc0, !PT ;  /* 0xfffffffb0a0a7812 */ /* 0x000fc800078ec0ff */
[----:B------:R-:W-:Y:S01]  /*185f0*/  @P1 LOP3.LUT R10, R10, 0x4, RZ, 0xfc, !PT ;  /* 0x000000040a0a1812 */ /* 0x000fe200078efcff */
[----:B------:R0:W-:Y:S04]  /*18600*/  STL [R1+0x4], R2 ;  /* 0x0000040201007387 */ /* 0x0001e80000100800 */
[----:B------:R0:W-:Y:S01]  /*18610*/  STL [R1], R10 ;  /* 0x0000000a01007387 */ /* 0x0001e20000100800 */
[----:B------:R-:W-:Y:S05]  /*18620*/  BRA.DIV UR6, `(.L_x_10671) ;  /* 0x0000006206e47947 */ /* 0x000fea000b800000 */
.L_x_10831:
[----:B------:R-:W2:Y:S01]  /*18630*/  LDL R3, [R1+0x60] ;  /* 0x0000600001037983 */ /* 0x000ea20000100800 */
[----:B------:R-:W-:Y:S01]  /*18640*/  SEL R4, RZ, 0x1, P0 ;  /* 0x00000001ff047807 */ /* 0x000fe20000000000 */
[----:B0-----:R-:W-:-:S04]  /*18650*/  IMAD.MOV.U32 R2, RZ, RZ, R10 ;  /* 0x000000ffff027224 */ /* 0x001fc800078e000a */
[----:B------:R0:W-:Y:S01]  /*18660*/  STL [R1+0x5c], R4 ;  /* 0x00005c0401007387 */ /* 0x0001e20000100800 */
[----:B------:R-:W-:Y:S02]  /*18670*/  LOP3.LUT R2, R2, 0xffffffbf, RZ, 0xc0, !PT ;  /* 0xffffffbf02027812 */ /* 0x000fe400078ec0ff */
[----:B--2---:R-:W-:-:S13]  /*18680*/  ISETP.NE.AND P0, PT, R3, 0x3, PT ;  /* 0x000000030300780c */ /* 0x004fda0003f05270 */
[----:B------:R-:W-:-:S05]  /*18690*/  @P0 LOP3.LUT R2, R2, 0x40, RZ, 0xfc, !PT ;  /* 0x0000004002020812 */ /* 0x000fca00078efcff */
[----:B------:R0:W-:Y:S01]  /*186a0*/  STL [R1], R2 ;  /* 0x0000000201007387 */ /* 0x0001e20000100800 */
[----:B------:R-:W-:Y:S05]  /*186b0*/  @!P0 BRA `(.L_x_10672) ;  /* 0x0000000000048947 */ /* 0x000fea0003800000 */
[----:B------:R-:W-:Y:S01]  /*186c0*/  BPT.TRAP 0x1 ;  /* 0x000000040000795c */ /* 0x000fe20000300000 */
.L_x_10672:
[----:B------:R-:W-:Y:S01]  /*186d0*/  IMAD R30, R0, -0x60, R20 ;  /* 0xffffffa0001e7824 */ /* 0x000fe200078e0214 */
[----:B------:R-:W-:Y:S01]  /*186e0*/  SHF.L.U32 R0, R26, 0x1f, RZ ;  /* 0x0000001f1a007819 */ /* 0x000fe200000006ff */
[----:B------:R-:W-:Y:S01]  /*186f0*/  IMAD R29, R24, 0x8, R22 ;  /* 0x00000008181d7824 */ /* 0x000fe200078e0216 */
[----:B------:R-:W-:Y:S03]  /*18700*/  BSSY B0, `(.L_x_10673) ;  /* 0x0000003000007945 */ /* 0x000fe60003800000 */
[----:B------:R-:W1:Y:S02]  /*18710*/  SYNCS.PHASECHK.TRANS64.TRYWAIT P0, [R29+URZ+0x32440], R0 ;  /* 0x032440001d0075a7 */ /* 0x000e64000800017f */
[----:B-1----:R-:W-:Y:S05]  /*18720*/  @!P0 BRA `(.L_x_10674) ;  /* 0x0000006000d88947 */ /* 0x002fea0003800000 */
.L_x_10832:
[----:B------:R-:W-:Y:S05]  /*18730*/  BSYNC B0 ;  /* 0x0000000000007941 */ /* 0x000fea0003800000 */
.L_x_10673:
[----:B0-----:R-:W1:Y:S01]  /*18740*/  LDL R2, [R1+0x4] ;  /* 0x0000040001027983 */ /* 0x001e620000100800 */
[----:B------:R-:W-:-:S03]  /*18750*/  ULDC.64 UR4, c[0x0][0x300] ;  /* 0x0000c00000047ab9 */ /* 0x000fc60000000a00 */
[----:B------:R-:W2:Y:S01]  /*18760*/  LDL R3, [R1] ;  /* 0x0000000001037983 */ /* 0x000ea20000100800 */
[----:B-----5:R-:W-:Y:S01]  /*18770*/  SHF.R.S32.HI R4, RZ, 0x1f, R37 ;  /* 0x0000001fff047819 */ /* 0x020fe20000011425 */
[----:B------:R-:W-:Y:S01]  /*18780*/  ULDC.64 UR6, c[0x0][0x2e8] ;  /* 0x0000ba0000067ab9 */ /* 0x000fe20000000a00 */
[----:B------:R-:W0:Y:S02]  /*18790*/  S2R R7, SR_TID.X ;  /* 0x0000000000077919 */ /* 0x000e240000002100 */
[----:B0-----:R-:W-:-:S05]  /*187a0*/  IMAD.SHL.U32 R7, R7, 0x8, RZ ;  /* 0x0000000807077824 */ /* 0x001fca00078e00ff */
[----:B------:R-:W-:Y:S02]  /*187b0*/  LOP3.LUT R7, R7, 0x38, RZ, 0xc0, !PT ;  /* 0x0000003807077812 */ /* 0x000fe400078ec0ff */
[----:B-1----:R-:W-:-:S05]  /*187c0*/  SHF.R.S32.HI R0, RZ, 0x1f, R2 ;  /* 0x0000001fff007819 */ /* 0x002fca0000011402 */
[----:B------:R0:W-:Y:S01]  /*187d0*/  STL [R1+0x48], R0 ;  /* 0x0000480001007387 */ /* 0x0001e20000100800 */
[----:B--2---:R-:W-:Y:S01]  /*187e0*/  LOP3.LUT P2, RZ, R3, 0x2, RZ, 0xc0, !PT ;  /* 0x0000000203ff7812 */ /* 0x004fe2000784c0ff */
[----:B0-----:R-:W-:-:S04]  /*187f0*/  IMAD R0, R0, UR4, RZ ;  /* 0x0000000400007c24 */ /* 0x001fc8000f8e02ff */
[C---:B------:R-:W-:Y:S02]  /*18800*/  IMAD R0, R2.reuse, UR5, R0 ;  /* 0x0000000502007c24 */ /* 0x040fe4000f8e0200 */
[----:B------:R-:W-:Y:S01]  /*18810*/  IMAD.WIDE.U32 R2, R2, UR4, RZ ;  /* 0x0000000402027c25 */ /* 0x000fe2000f8e00ff */
[----:B------:R-:W-:Y:S01]  /*18820*/  ULDC.64 UR4, c[0x0][0x310] ;  /* 0x0000c40000047ab9 */ /* 0x000fe20000000a00 */
[----:B------:R0:W-:Y:S02]  /*18830*/  STL [R1+0x4c], R4 ;  /* 0x00004c0401007387 */ /* 0x0001e40000100800 */
[----:B------:R-:W-:Y:S02]  /*18840*/  IMAD.IADD R3, R3, 0x1, R0 ;  /* 0x0000000103037824 */ /* 0x000fe400078e0200 */
[----:B------:R-:W-:Y:S02]  /*18850*/  IMAD R0, R4, UR4, RZ ;  /* 0x0000000404007c24 */ /* 0x000fe4000f8e02ff */
[----:B0-----:R-:W0:Y:S02]  /*18860*/  S2R R4, SR_TID.X ;  /* 0x0000000000047919 */ /* 0x001e240000002100 */
[----:B------:R-:W-:-:S02]  /*18870*/  IMAD R0, R37, UR5, R0 ;  /* 0x0000000525007c24 */ /* 0x000fc4000f8e0200 */
[----:B------:R-:W-:Y:S01]  /*18880*/  IMAD.WIDE.U32 R2, R37, UR4, R2 ;  /* 0x0000000425027c25 */ /* 0x000fe2000f8e0002 */
        /* <DEDUP_REMOVED lines=65> */
.L_x_10846:
        /* <DEDUP_REMOVED lines=10> */
.L_x_10676:
        /* <DEDUP_REMOVED lines=11> */
.L_x_10677:
[----:B------:R1:W5:Y:S01]  /*18df0*/  LDL.LU R0, [R1+0x1c] ;  /* 0x00001c0001007983 */ /* 0x0003620000300800 */
[----:B------:R1:W-:Y:S02]  /*18e00*/  SYNCS.ARRIVE.TRANS64.A1T0 RZ, [R29+URZ+0x32430], RZ ;  /* 0x032430ff1dff79a7 */ /* 0x0003e4000810003f */
[----:B------:R-:W-:Y:S05]  /*18e10*/  WARPSYNC.ALL ;  /* 0x0000000000007948 */ /* 0x000fea0003800000 */
[----:B------:R-:W-:Y:S01]  /*18e20*/  ULDC.64 UR4, c[0x0][0xaf8] ;  /* 0x0002be0000047ab9 */ /* 0x000fe20000000a00 */
[----:B------:R-:W-:Y:S01]  /*18e30*/  BSSY B6, `(.L_x_10678) ;  /* 0x000001d000067945 */ /* 0x000fe20003800000 */
[----:B------:R-:W-:Y:S01]  /*18e40*/  BAR.SYNC.DEFER_BLOCKING 0x8, 0x180 ;  /* 0x0206000000007b1d */ /* 0x000fe20000010000 */
[----:B------:R-:W-:-:S04]  /*18e50*/  ISETP.NE.U32.AND P0, PT, RZ, UR4, PT ;  /* 0x00000004ff007c0c */ /* 0x000fc8000bf05070 */
[----:B------:R-:W-:-:S04]  /*18e60*/  ISETP.NE.AND.EX P0, PT, RZ, UR5, PT, P0 ;  /* 0x00000005ff007c0c */ /* 0x000fc8000bf05300 */
[----:B------:R-:W-:Y:S02]  /*18e70*/  SEL R35, R35, RZ, !P0 ;  /* 0x000000ff23237207 */ /* 0x000fe40004000000 */
[----:B0----5:R-:W-:Y:S01]  /*18e80*/  SEL R2, R0, RZ, !P0 ;  /* 0x000000ff00027207 */ /* 0x021fe20004000000 */
[----:B------:R-:W-:-:S04]  /*18e90*/  VIADD R0, R22, 0x18400 ;  /* 0x0001840016007836 */ /* 0x000fc80000000000 */
[----:B------:R0:W-:Y:S01]  /*18ea0*/  STL [R1+0x38], R2 ;  /* 0x0000380201007387 */ /* 0x0001e20000100800 */
[----:B------:R-:W-:Y:S02]  /*18eb0*/  LOP3.LUT P0, RZ, R0, 0x3ff, RZ, 0xc0, !PT ;  /* 0x000003ff00ff7812 */ /* 0x000fe4000780c0ff */
[----:B------:R-:W-:Y:S01]  /*18ec0*/  SHF.R.S32.HI R0, RZ, 0x1f, R36 ;  /* 0x0000001fff007819 */ /* 0x000fe20000011424 */
[----:B------:R0:W-:Y:S04]  /*18ed0*/  STL [R1+0x10], R35 ;  /* 0x0000102301007387 */ /* 0x0001e80000100800 */
        /* <DEDUP_REMOVED lines=18> */
.L_x_10679:
[----:B------:R-:W-:Y:S05]  /*19000*/  BSYNC B6 ;  /* 0x0000000000067941 */ /* 0x000fea0003800000 */
.L_x_10678:
[----:B------:R-:W2:Y:S01]  /*19010*/  LDL R20, [R1+0x38] ;  /* 0x0000380001147983 */ /* 0x000ea20000100800 */
[----:B------:R-:W3:Y:S03]  /*19020*/  LDC R6, c[0x0][0x448] ;  /* 0x00011200ff067b82 */ /* 0x000ee60000000800 */
[----:B------:R-:W4:Y:S01]  /*19030*/  LDL R4, [R1+0x2c] ;  /* 0x00002c0001047983 */ /* 0x000f220000100800 */
[----:B------:R-:W-:Y:S01]  /*19040*/  IMAD.SHL.U32 R17, R17, 0x80, RZ ;  /* 0x0000008011117824 */ /* 0x000fe200078e00ff */
[----:B------:R-:W-:Y:S02]  /*19050*/  ULDC.64 UR4, c[0x0][0x298] ;  /* 0x0000a60000047ab9 */ /* 0x000fe40000000a00 */
[----:B------:R1:W5:Y:S01]  /*19060*/  LDL R9, [R1+0x14] ;  /* 0x0000140001097983 */ /* 0x0003620000100800 */
[----:B0-----:R-:W0:Y:S01]  /*19070*/  S2R R2, SR_TID.X ;  /* 0x0000000000027919 */ /* 0x001e220000002100 */
[----:B---3--:R-:W-:-:S13]  /*19080*/  ISETP.NE.AND P0, PT, R6, 0x1, PT ;  /* 0x000000010600780c */ /* 0x008fda0003f05270 */
[----:B------:R-:W3:Y:S01]  /*19090*/  @P0 LDC R0, c[0x0][0x44c] ;  /* 0x00011300ff000b82 */ /* 0x000ee20000000800 */
[----:B0-----:R-:W-:-:S07]  /*190a0*/  LOP3.LUT R2, R2, 0x7f, RZ, 0xc0, !PT ;  /* 0x0000007f02027812 */ /* 0x001fce00078ec0ff */
[----:B------:R-:W0:Y:S01]  /*190b0*/  @P0 LDC R3, c[0x0][0x450] ;  /* 0x00011400ff030b82 */ /* 0x000e220000000800 */
[----:B------:R-:W1:Y:S02]  /*190c0*/  S2R R7, SR_TID.X ;  /* 0x0000000000077919 */ /* 0x000e640000002100 */
[----:B-1----:R-:W-:-:S05]  /*190d0*/  IMAD.SHL.U32 R7, R7, 0x8, RZ ;  /* 0x0000000807077824 */ /* 0x002fca00078e00ff */
[----:B------:R-:W-:Y:S01]  /*190e0*/  LOP3.LUT R7, R7, 0x38, RZ, 0xc0, !PT ;  /* 0x0000003807077812 */ /* 0x000fe200078ec0ff */
[----:B--2---:R-:W-:Y:S02]  /*190f0*/  IMAD.MOV.U32 R21, RZ, RZ, R20 ;  /* 0x000000ffff157224 */ /* 0x004fe400078e0014 */
[----:B------:R-:W-:Y:S01]  /*19100*/  IMAD.MOV.U32 R20, RZ, RZ, R35 ;  /* 0x000000ffff147224 */ /* 0x000fe200078e0023 */
[----:B------:R-:W-:Y:S01]  /*19110*/  SHF.R.U32.HI R35, RZ, 0x3, R2 ;  /* 0x00000003ff237819 */ /* 0x000fe20000011602 */
[----:B----4-:R-:W-:Y:S01]  /*19120*/  IMAD R4, R4, UR4, RZ ;  /* 0x0000000404047c24 */ /* 0x010fe2000f8e02ff */
[----:B------:R-:W1:Y:S03]  /*19130*/  S2R R2, SR_TID.X ;  /* 0x0000000000027919 */ /* 0x000e660000002100 */
[----:B------:R-:W-:Y:S02]  /*19140*/  IMAD R4, R36, UR5, R4 ;  /* 0x0000000524047c24 */ /* 0x000fe4000f8e0204 */
[----:B-1----:R-:W-:-:S05]  /*19150*/  IMAD.SHL.U32 R2, R2, 0x10, RZ ;  /* 0x0000001002027824 */ /* 0x002fca00078e00ff */
[----:B------:R-:W-:-:S04]  /*19160*/  LOP3.LUT R2, R35, 0x70, R2, 0xf8, !PT ;  /* 0x0000007023027812 */ /* 0x000fc800078ef802 */
[----:B------:R-:W-:-:S05]  /*19170*/  LOP3.LUT R35, R2, R17, RZ, 0xfc, !PT ;  /* 0x0000001102237212 */ /* 0x000fca00078efcff */
[----:B---3--:R-:W-:Y:S01]  /*19180*/  @P0 IMAD.HI.U32 R2, R35, R0, RZ ;  /* 0x0000000023020227 */ /* 0x008fe200078e00ff */
[----:B------:R-:W-:-:S04]  /*19190*/  MOV R0, R35 ;  /* 0x0000002300007202 */ /* 0x000fc80000000f00 */
[----:B0-----:R-:W-:Y:S01]  /*191a0*/  @P0 SHF.R.U32.HI R0, RZ, R3, R2 ;  /* 0x00000003ff000219 */ /* 0x001fe20000011602 */
[----:B------:R-:W-:Y:S01]  /*191b0*/  IMAD.WIDE.U32 R2, R36, UR4, RZ ;  /* 0x0000000424027c25 */ /* 0x000fe2000f8e00ff */
[----:B------:R-:W-:-:S03]  /*191c0*/  ULDC.64 UR4, c[0x0][0x2d8] ;  /* 0x0000b60000047ab9 */ /* 0x000fc60000000a00 */
[----:B------:R-:W-:Y:S02]  /*191d0*/  IMAD.IADD R3, R3, 0x1, R4 ;  /* 0x0000000103037824 */ /* 0x000fe400078e0204 */
[----:B------:R-:W-:-:S04]  /*191e0*/  IMAD.WIDE.U32 R2, R18, UR4, R2 ;  /* 0x0000000412027c25 */ /* 0x000fc8000f8e0002 */
[----:B------:R-:W-:Y:S01]  /*191f0*/  IMAD R3, R18, UR5, R3 ;  /* 0x0000000512037c24 */ /* 0x000fe2000f8e0203 */
[----:B------:R-:W-:Y:S02]  /*19200*/  ULDC.64 UR4, c[0x0][0x2e0] ;  /* 0x0000b80000047ab9 */ /* 0x000fe40000000a00 */
[----:B------:R-:W-:Y:S02]  /*19210*/  IMAD R4, R21, UR4, RZ ;  /* 0x0000000415047c24 */ /* 0x000fe4000f8e02ff */
[----:B------:R-:W-:-:S04]  /*19220*/  IMAD.WIDE.U32 R2, R20, UR4, R2 ;  /* 0x0000000414027c25 */ /* 0x000fc8000f8e0002 */
        /* <DEDUP_REMOVED lines=31> */
[C---:B------:R-:W-:Y:S01]  /*19420*/  ISETP.GE.AND P0, PT, R17.reuse, R2, PT ;  /* 0x000000021100720c */ /* 0x040fe20003f06270 */
[----:B------:R-:W-:-:S03]  /*19430*/  VIADD R8, R17, 0x30 ;  /* 0x0000003011087836 */ /* 0x000fc60000000000 */
[----:B------:R2:W-:Y:S09]  /*19440*/  STL [R1+0x1c], R6 ;  /* 0x00001c0601007387 */ /* 0x0005f20000100800 */
        /* <DEDUP_REMOVED lines=8> */
[----:B--2---:R-:W-:-:S05]  /*194d0*/  VIADD R6, R17, 0x20 ;  /* 0x0000002011067836 */ /* 0x004fca0000000000 */
[----:B------:R-:W-:Y:S04]  /*194e0*/  STL [R1+0x20], R6 ;  /* 0x0000200601007387 */ /* 0x000fe80000100800 */
[----:B------:R-:W-:Y:S04]  /*194f0*/  STL [R1+0x24], R8 ;  /* 0x0000240801007387 */ /* 0x000fe80000100800 */
[----:B0-----:R-:W0:Y:S04]  /*19500*/  SHFL.IDX PT, R5, R0, 0x1, 0x181f ;  /* 0x00381f0000057f89 */ /* 0x001e2800000e0000 */
[----:B------:R-:W1:Y:S01]  /*19510*/  SHFL.IDX PT, R4, R3, 0x1, 0x181f ;  /* 0x00381f0003047f89 */ /* 0x000e6200000e0000 */
[----:B0-----:R-:W-:-:S05]  /*19520*/  @!P0 LEA R5, P2, R7, R5, 0x1 ;  /* 0x0000000507058211 */ /* 0x001fca00078408ff */
[----:B-1----:R-:W-:-:S05]  /*19530*/  @!P0 IMAD.X R4, RZ, RZ, R4, P2 ;  /* 0x000000ffff048224 */ /* 0x002fca00010e0604 */
[----:B------:R-:W-:-:S04]  /*19540*/  @!P0 LOP3.LUT R5, R5, R4, RZ, 0x3c, !PT ;  /* 0x0000000405058212 */ /* 0x000fc800078e3cff */
[----:B------:R-:W-:-:S04]  /*19550*/  @!P0 LOP3.LUT R4, R5, R4, RZ, 0x3c, !PT ;  /* 0x0000000405048212 */ /* 0x000fc800078e3cff */
[----:B------:R-:W-:-:S05]  /*19560*/  @!P0 LOP3.LUT R5, R5, R4, RZ, 0x3c, !PT ;  /* 0x0000000405058212 */ /* 0x000fca00078e3cff */
        /* <DEDUP_REMOVED lines=11> */
[----:B------:R-:W-:Y:S01]  /*19620*/  ISETP.GE.AND P0, PT, R8, R2, PT ;  /* 0x000000020800720c */ /* 0x000fe20003f06270 */
[----:B------:R-:W-:-:S05]  /*19630*/  VIADD R8, R17, 0x40 ;  /* 0x0000004011087836 */ /* 0x000fca0000000000 */
[----:B------:R-:W-:Y:S04]  /*19640*/  STL [R1+0x28], R8 ;  /* 0x0000280801007387 */ /* 0x000fe80000100800 */
[----:B0-----:R-:W0:Y:S03]  /*19650*/  SHFL.IDX PT, R4, R0, 0x3, 0x181f ;  /* 0x00781f0000047f89 */ /* 0x001e2600000e0000 */
[----:B0-----:R-:W-:-:S05]  /*19660*/  @!P0 LEA R5, P2, R7, R4, 0x1 ;  /* 0x0000000407058211 */ /* 0x001fca00078408ff */
[----:B------:R-:W-:Y:S02]  /*19670*/  @!P0 IMAD.X R4, RZ, RZ, R6, P2 ;  /* 0x000000ffff048224 */ /* 0x000fe400010e0606 */
[----:B------:R-:W-:Y:S03]  /*19680*/  SHFL.IDX PT, R6, R3, 0x4, 0x181f ;  /* 0x00981f0003067f89 */ /* 0x000fe600000e0000 */
        /* <DEDUP_REMOVED lines=22> */
[-C--:B------:R-:W-:Y:S01]  /*197f0*/  @!P0 LOP3.LUT R5, R5, R4.reuse, RZ, 0x3c, !PT ;  /* 0x0000000405058212 */ /* 0x080fe200078e3cff */
[----:B------:R-:W-:Y:S03]  /*19800*/  SHFL.IDX PT, R3, R3, 0x7, 0x181f ;  /* 0x00f81f0003037f89 */ /* 0x000fe600000e0000 */
        /* <DEDUP_REMOVED lines=12> */
.L_x_10863:
        /* <DEDUP_REMOVED lines=11> */
.L_x_10681:
        /* <DEDUP_REMOVED lines=28> */
.L_x_10683:
[----:B------:R-:W-:Y:S05]  /*19b40*/  BSYNC B6 ;  /* 0x0000000000067941 */ /* 0x000fea0003800000 */
.L_x_10682:
[----:B0-----:R-:W2:Y:S01]  /*19b50*/  LDL.LU R2, [R1+0x2c] ;  /* 0x00002c0001027983 */ /* 0x001ea20000300800 */
[----:B------:R-:W0:Y:S01]  /*19b60*/  LDC R6, c[0x0][0x448] ;  /* 0x00011200ff067b82 */ /* 0x000e220000000800 */
[----:B------:R-:W-:Y:S02]  /*19b70*/  ULDC.64 UR4, c[0x0][0x398] ;  /* 0x0000e60000047ab9 */ /* 0x000fe40000000a00 */
[----:B------:R-:W3:Y:S04]  /*19b80*/  LDL.LU R21, [R1+0x38] ;  /* 0x0000380001157983 */ /* 0x000ee80000300800 */
[----:B------:R-:W4:Y:S01]  /*19b90*/  LDL.LU R20, [R1+0x10] ;  /* 0x0000100001147983 */ /* 0x000f220000300800 */
[----:B------:R-:W-:Y:S01]  /*19ba0*/  IMAD.MOV.U32 R4, RZ, RZ, R35 ;  /* 0x000000ffff047224 */ /* 0x000fe200078e0023 */
[----:B------:R-:W1:Y:S01]  /*19bb0*/  S2R R7, SR_TID.X ;  /* 0x0000000000077919 */ /* 0x000e620000002100 */
[----:B0-----:R-:W-:-:S13]  /*19bc0*/  ISETP.NE.AND P0, PT, R6, 0x1, PT ;  /* 0x000000010600780c */ /* 0x001fda0003f05270 */
[----:B------:R-:W0:Y:S01]  /*19bd0*/  @P0 LDC R5, c[0x0][0x450] ;  /* 0x00011400ff050b82 */ /* 0x000e220000000800 */
[----:B-1----:R-:W-:-:S05]  /*19be0*/  IMAD.SHL.U32 R7, R7, 0x8, RZ ;  /* 0x0000000807077824 */ /* 0x002fca00078e00ff */
[----:B------:R-:W-:Y:S01]  /*19bf0*/  LOP3.LUT R7, R7, 0x38, RZ, 0xc0, !PT ;  /* 0x0000003807077812 */ /* 0x000fe200078ec0ff */
[----:B--2---:R-:W-:Y:S02]  /*19c00*/  IMAD R0, R2, UR4, RZ ;  /* 0x0000000402007c24 */ /* 0x004fe4000f8e02ff */
[----:B------:R-:W-:-:S04]  /*19c10*/  IMAD.WIDE.U32 R2, R36, UR4, RZ ;  /* 0x0000000424027c25 */ /* 0x000fc8000f8e00ff */
[----:B------:R-:W-:Y:S01]  /*19c20*/  IMAD R0, R36, UR5, R0 ;  /* 0x0000000524007c24 */ /* 0x000fe2000f8e0200 */
[----:B------:R-:W-:-:S03]  /*19c30*/  ULDC.64 UR4, c[0x0][0x3d8] ;  /* 0x0000f60000047ab9 */ /* 0x000fc60000000a00 */
[----:B------:R-:W-:Y:S02]  /*19c40*/  IMAD.IADD R3, R3, 0x1, R0 ;  /* 0x0000000103037824 */ /* 0x000fe400078e0200 */
        /* <DEDUP_REMOVED lines=9> */
[----:B------:R-:W2:Y:S02]  /*19ce0*/  @P0 LDC R0, c[0x0][0x44c] ;  /* 0x00011300ff000b82 */ /* 0x000ea40000000800 */
[----:B--2---:R-:W-:-:S04]  /*19cf0*/  @P0 IMAD.HI.U32 R0, R35, R0, RZ ;  /* 0x0000000023000227 */ /* 0x004fc800078e00ff */
[----:B-1----:R-:W-:Y:S01]  /*19d00*/  IMAD.SHL.U32 R20, R20, 0x8, RZ ;  /* 0x0000000814147824 */ /* 0x002fe200078e00ff */
[----:B0-----:R-:W-:-:S04]  /*19d10*/  @P0 SHF.R.U32.HI R4, RZ, R5, R0 ;  /* 0x00000005ff040219 */ /* 0x001fc80000011600 */
[--C-:B------:R-:W-:Y:S01]  /*19d20*/  SHF.R.S32.HI R5, RZ, 0x1f, R4.reuse ;  /* 0x0000001fff057819 */ /* 0x100fe20000011404 */
[----:B------:R-:W-:Y:S01]  /*19d30*/  IMAD.MOV R0, RZ, RZ, -R4 ;  /* 0x000000ffff007224 */ /* 0x000fe200078e0a04 */
[----:B------:R-:W-:Y:S01]  /*19d40*/  LOP3.LUT R20, R20, 0x38, RZ, 0xc0, !PT ;  /* 0x0000003814147812 */ /* 0x000fe200078ec0ff */
[----:B------:R-:W-:-:S03]  /*19d50*/  IMAD.WIDE.U32 R2, R4, UR4, R2 ;  /* 0x0000000404027c25 */ /* 0x000fc6000f8e0002 */
[----:B------:R-:W-:Y:S01]  /*19d60*/  LOP3.LUT R10, R20, 0x40, RZ, 0xfc, !PT ;  /* 0x00000040140a7812 */ /* 0x000fe200078efcff */
[----:B------:R-:W-:Y:S01]  /*19d70*/  IMAD R0, R6, R0, R35 ;  /* 0x0000000006007224 */ /* 0x000fe200078e0223 */
[C---:B------:R-:W-:Y:S01]  /*19d80*/  LOP3.LUT R9, R20.reuse, 0x80, RZ, 0xfc, !PT ;  /* 0x0000008014097812 */ /* 0x040fe200078efcff */
[----:B------:R-:W-:Y:S01]  /*19d90*/  IMAD R5, R5, UR4, RZ ;  /* 0x0000000405057c24 */ /* 0x000fe2000f8e02ff */
[----:B------:R-:W-:-:S03]  /*19da0*/  LOP3.LUT R8, R20, 0xc0, RZ, 0xfc, !PT ;  /* 0x000000c014087812 */ /* 0x000fc600078efcff */
        /* <DEDUP_REMOVED lines=18> */
[----:B------:R-:W2:Y:S04]  /*19ed0*/  LDL.LU R3, [R1+0x24] ;  /* 0x0000240001037983 */ /* 0x000ea80000300800 */
[----:B------:R-:W3:Y:S04]  /*19ee0*/  LDL.LU R10, [R1+0x1c] ;  /* 0x00001c00010a7983 */ /* 0x000ee80000300800 */
[----:B------:R-:W4:Y:S04]  /*19ef0*/  LDL.LU R9, [R1+0x28] ;  /* 0x0000280001097983 */ /* 0x000f280000300800 */
[----:B------:R-:W5:Y:S04]  /*19f00*/  LDL.LU R8, [R1+0x20] ;  /* 0x0000200001087983 */ /* 0x000f680000300800 */
[----:B------:R-:W2:Y:S04]  /*19f10*/  LDL.LU R11, [R1+0x14] ;  /* 0x00001400010b7983 */ /* 0x000ea80000300800 */
[----:B------:R-:W-:Y:S01]  /*19f20*/  SHFL.IDX PT, R2, R0, RZ, 0x181f ;  /* 0x00181fff00027589 */ /* 0x000fe200000e0000 */
[----:B--2---:R-:W-:-:S02]  /*19f30*/  IMAD R5, R11, R6, RZ ;  /* 0x000000060b057224 */ /* 0x004fc400078e02ff */
[----:B------:R-:W-:Y:S01]  /*19f40*/  IMAD.MOV.U32 R11, RZ, RZ, R3 ;  /* 0x000000ffff0b7224 */ /* 0x000fe200078e0003 */
[----:B------:R-:W-:Y:S02]  /*19f50*/  SHFL.IDX PT, R6, R0, 0x1, 0x181f ;  /* 0x00381f0000067f89 */ /* 0x000fe400000e0000 */
[----:B------:R-:W-:Y:S02]  /*19f60*/  ISETP.GE.AND P0, PT, R17, R5, PT ;  /* 0x000000051100720c */ /* 0x000fe40003f06270 */
[----:B------:R-:W0:Y:S11]  /*19f70*/  SHFL.IDX PT, R3, R4, RZ, 0x181f ;  /* 0x00181fff04037589 */ /* 0x000e3600000e0000 */
[----:B0-----:R-:W-:-:S05]  /*19f80*/  @!P0 LEA R3, P6, R7, R3, 0x1 ;  /* 0x0000000307038211 */ /* 0x001fca00078c08ff */
[----:B------:R-:W-:-:S05]  /*19f90*/  @!P0 IMAD.X R2, RZ, RZ, R2, P6 ;  /* 0x000000ffff028224 */ /* 0x000fca00030e0602 */
[----:B------:R-:W-:-:S04]  /*19fa0*/  @!P0 LOP3.LUT R3, R3, R2, RZ, 0x3c, !PT ;  /* 0x0000000203038212 */ /* 0x000fc800078e3cff */
[----:B------:R-:W-:-:S04]  /*19fb0*/  @!P0 LOP3.LUT R2, R3, R2, RZ, 0x3c, !PT ;  /* 0x0000000203028212 */ /* 0x000fc800078e3cff */
[----:B------:R-:W-:-:S05]  /*19fc0*/  @!P0 LOP3.LUT R3, R3, R2, RZ, 0x3c, !PT ;  /* 0x0000000203038212 */ /* 0x000fca00078e3cff */
[----:B------:R-:W-:Y:S04]  /*19fd0*/  @!P0 LDGSTS.E.BYPASS.LTC128B.128 [R25+0x22400], desc[UR60][R2.64], !P4 ;  /* 0x2240000002198fae */ /* 0x000fe8000e101d7c */
[----:B------:R-:W-:Y:S04]  /*19fe0*/  @!P0 LDGSTS.E.BYPASS.LTC128B.128 [R25+0x26400], desc[UR60][R2.64+0x80], !P3 ;  /* 0x2640008002198fae */ /* 0x000fe8000d901d7c */
[----:B------:R-:W-:Y:S04]  /*19ff0*/  @!P0 LDGSTS.E.BYPASS.LTC128B.128 [R25+0x2a400], desc[UR60][R2.64+0x100], !P2 ;  /* 0x2a40010002198fae */ /* 0x000fe8000d101d7c */
[----:B------:R0:W-:Y:S01]  /*1a000*/  @!P0 LDGSTS.E.BYPASS.LTC128B.128 [R25+0x2e400], desc[UR60][R2.64+0x180], !P1 ;  /* 0x2e40018002198fae */ /* 0x0001e2000c901d7c */
[----:B---3--:R-:W-:Y:S01]  /*1a010*/  ISETP.GE.AND P0, PT, R10, R5, PT ;  /* 0x000000050a00720c */ /* 0x008fe20003f06270 */
[----:B----4-:R-:W-:-:S02]  /*1a020*/  IMAD.MOV.U32 R10, RZ, RZ, R9 ;  /* 0x000000ffff0a7224 */ /* 0x010fc400078e0009 */
[----:B------:R-:W2:Y:S04]  /*1a030*/  LDL.LU R9, [R1+0x30] ;  /* 0x0000300001097983 */ /* 0x000ea80000300800 */
[----:B0-----:R-:W0:Y:S06]  /*1a040*/  SHFL.IDX PT, R2, R4, 0x1, 0x181f ;  /* 0x00381f0004027f89 */ /* 0x001e2c00000e0000 */
[----:B0-----:R-:W-:-:S05]  /*1a050*/  @!P0 LEA R2, P6, R7, R2, 0x1 ;  /* 0x0000000207028211 */ /* 0x001fca00078c08ff */
[----:B------:R-:W-:Y:S02]  /*1a060*/  @!P0 IMAD.X R3, RZ, RZ, R6, P6 ;  /* 0x000000ffff038224 */ /* 0x000fe400030e0606 */
[----:B------:R-:W-:Y:S04]  /*1a070*/  SHFL.IDX PT, R6, R0, 0x2, 0x181f ;  /* 0x00581f0000067f89 */ /* 0x000fe800000e0000 */
[----:B------:R-:W-:Y:S04]  /*1a080*/  @!P0 LDGSTS.E.BYPASS.LTC128B.128 [R25+0x22c00], desc[UR60][R2.64], !P4 ;  /* 0x22c0000002198fae */ /* 0x000fe8000e101d7c */
[----:B------:R-:W-:Y:S04]  /*1a090*/  @!P0 LDGSTS.E.BYPASS.LTC128B.128 [R25+0x26c00], desc[UR60][R2.64+0x80], !P3 ;  /* 0x26c0008002198fae */ /* 0x000fe8000d901d7c */
[----:B------:R-:W-:Y:S04]  /*1a0a0*/  @!P0 LDGSTS.E.BYPASS.LTC128B.128 [R25+0x2ac00], desc[UR60][R2.64+0x100], !P2 ;  /* 0x2ac0010002198fae */ /* 0x000fe8000d101d7c */
[----:B------:R0:W-:Y:S01]  /*1a0b0*/  @!P0 LDGSTS.E.BYPASS.LTC128B.128 [R25+0x2ec00], desc[UR60][R2.64+0x180], !P1 ;  /* 0x2ec0018002198fae */ /* 0x0001e2000c901d7c */
[----:B-----5:R-:W-:-:S03]  /*1a0c0*/  ISETP.GE.AND P0, PT, R8, R5, PT ;  /* 0x000000050800720c */ /* 0x020fc60003f06270 */
[----:B------:R-:W3:Y:S04]  /*1a0d0*/  LDL.LU R8, [R1+0x34] ;  /* 0x0000340001087983 */ /* 0x000ee80000300800 */
[----:B0-----:R-:W0:Y:S06]  /*1a0e0*/  SHFL.IDX PT, R2, R4, 0x2, 0x181f ;  /* 0x00581f0004027f89 */ /* 0x001e2c00000e0000 */
[----:B0-----:R-:W-:-:S05]  /*1a0f0*/  @!P0 LEA R2, P6, R7, R2, 0x1 ;  /* 0x0000000207028211 */ /* 0x001fca00078c08ff */
[----:B------:R-:W-:-:S05]  /*1a100*/  @!P0 IMAD.X R3, RZ, RZ, R6, P6 ;  /* 0x000000ffff038224 */ /* 0x000fca00030e0606 */
[----:B------:R-:W-:Y:S04]  /*1a110*/  @!P0 LDGSTS.E.BYPASS.LTC128B.128 [R25+0x23400], desc[UR60][R2.64], !P4 ;  /* 0x2340000002198fae */ /* 0x000fe8000e101d7c */
[----:B------:R-:W-:Y:S04]  /*1a120*/  @!P0 LDGSTS.E.BYPASS.LTC128B.128 [R25+0x27400], desc[UR60][R2.64+0x80], !P3 ;  /* 0x2740008002198fae */ /* 0x000fe8000d901d7c */
[----:B------:R-:W-:Y:S04]  /*1a130*/  @!P0 LDGSTS.E.BYPASS.LTC128B.128 [R25+0x2b400], desc[UR60][R2.64+0x100], !P2 ;  /* 0x2b40010002198fae */ /* 0x000fe8000d101d7c */
[----:B------:R0:W-:Y:S04]  /*1a140*/  @!P0 LDGSTS.E.BYPASS.LTC128B.128 [R25+0x2f400], desc[UR60][R2.64+0x180], !P1 ;  /* 0x2f40018002198fae */ /* 0x0001e8000c901d7c */
[----:B------:R-:W-:Y:S04]  /*1a150*/  SHFL.IDX PT, R6, R0, 0x3, 0x181f ;  /* 0x00781f0000067f89 */ /* 0x000fe800000e0000 */
[----:B0-----:R-:W0:Y:S01]  /*1a160*/  SHFL.IDX PT, R2, R4, 0x3, 0x181f ;  /* 0x00781f0004027f89 */ /* 0x001e2200000e0000 */
[----:B------:R-:W-:-:S13]  /*1a170*/  ISETP.GE.AND P0, PT, R11, R5, PT ;  /* 0x000000050b00720c */ /* 0x000fda0003f06270 */
        /* <DEDUP_REMOVED lines=17> */
[----:B--2---:R-:W-:-:S13]  /*1a290*/  ISETP.GE.AND P0, PT, R9, R5, PT ;  /* 0x000000050900720c */ /* 0x004fda0003f06270 */
        /* <DEDUP_REMOVED lines=8> */
[----:B---3--:R-:W-:-:S13]  /*1a320*/  ISETP.GE.AND P0, PT, R8, R5, PT ;  /* 0x000000050800720c */ /* 0x008fda0003f06270 */
[----:B0-----:R-:W-:-:S05]  /*1a330*/  @!P0 LEA R2, P5, R7, R2, 0x1 ;  /* 0x0000000207028211 */ /* 0x001fca00078a08ff */
[----:B------:R-:W-:-:S05]  /*1a340*/  @!P0 IMAD.X R3, RZ, RZ, R6, P5 ;  /* 0x000000ffff038224 */ /* 0x000fca00028e0606 */
[----:B------:R-:W-:Y:S04]  /*1a350*/  @!P0 LDGSTS.E.BYPASS.LTC128B.128 [R25+0x25400], desc[UR60][R2.64], !P4 ;  /* 0x2540000002198fae */ /* 0x000fe8000e101d7c */
[----:B------:R-:W-:Y:S04]  /*1a360*/  @!P0 LDGSTS.E.BYPASS.LTC128B.128 [R25+0x29400], desc[UR60][R2.64+0x80], !P3 ;  /* 0x2940008002198fae */ /* 0x000fe8000d901d7c */
[----:B------:R-:W-:Y:S04]  /*1a370*/  @!P0 LDGSTS.E.BYPASS.LTC128B.128 [R25+0x2d400], desc[UR60][R2.64+0x100], !P2 ;  /* 0x2d40010002198fae */ /* 0x000fe8000d101d7c */
[----:B------:R0:W-:Y:S04]  /*1a380*/  @!P0 LDGSTS.E.BYPASS.LTC128B.128 [R25+0x31400], desc[UR60][R2.64+0x180], !P1 ;  /* 0x3140018002198fae */ /* 0x0001e8000c901d7c */
[----:B------:R1:W2:Y:S04]  /*1a390*/  SHFL.IDX PT, R6, R0, 0x7, 0x181f ;  /* 0x00f81f0000067f89 */ /* 0x0002a800000e0000 */
[----:B0-----:R1:W0:Y:S02]  /*1a3a0*/  SHFL.IDX PT, R2, R4, 0x7, 0x181f ;  /* 0x00f81f0004027f89 */ /* 0x00122400000e0000 */
.L_x_10881:
[----:B-1----:R-:W3:Y:S01]  /*1a3b0*/  LDL.LU R0, [R1+0x3c] ;  /* 0x00003c0001007983 */ /* 0x002ee20000300800 */
[----:B------:R-:W-:Y:S01]  /*1a3c0*/  BSSY B0, `(.L_x_10685) ;  /* 0x000000c000007945 */ /* 0x000fe20003800000 */
[----:B---3--:R-:W-:-:S13]  /*1a3d0*/  ISETP.GE.AND P0, PT, R0, R5, PT ;  /* 0x000000050000720c */ /* 0x008fda0003f06270 */
[----:B------:R-:W-:Y:S05]  /*1a3e0*/  @P0 BRA `(.L_x_10686) ;  /* 0x0000000000240947 */ /* 0x000fea0003800000 */
[----:B0-----:R-:W-:-:S05]  /*1a3f0*/  LEA R2, P0, R7, R2, 0x1 ;  /* 0x0000000207027211 */ /* 0x001fca00078008ff */
[----:B--2---:R-:W-:-:S05]  /*1a400*/  IMAD.X R3, RZ, RZ, R6, P0 ;  /* 0x000000ffff037224 */ /* 0x004fca00000e0606 */
[----:B------:R-:W-:Y:S01]  /*1a410*/  @!PT LDS RZ, [RZ] ;  /* 0x00000000fffff984 */ /* 0x000fe20000000800 */
[----:B------:R-:W-:Y:S01]  /*1a420*/  @!PT LDS RZ, [RZ] ;  /* 0x00000000fffff984 */ /* 0x000fe20000000800 */
[----:B------:R-:W-:Y:S01]  /*1a430*/  @!PT LDS RZ, [RZ] ;  /* 0x00000000fffff984 */ /* 0x000fe20000000800 */
[----:B------:R1:W-:Y:S04]  /*1a440*/  LDGSTS.E.BYPASS.LTC128B.128 [R25+0x25c00], desc[UR60][R2.64], !P4 ;  /* 0x25c0000002197fae */ /* 0x0003e8000e101d7c */
[----:B------:R1:W-:Y:S04]  /*1a450*/  LDGSTS.E.BYPASS.LTC128B.128 [R25+0x29c00], desc[UR60][R2.64+0x80], !P3 ;  /* 0x29c0008002197fae */ /* 0x0003e8000d901d7c */
[----:B------:R1:W-:Y:S04]  /*1a460*/  LDGSTS.E.BYPASS.LTC128B.128 [R25+0x2dc00], desc[UR60][R2.64+0x100], !P2 ;  /* 0x2dc0010002197fae */ /* 0x0003e8000d101d7c */
[----:B------:R1:W-:Y:S02]  /*1a470*/  LDGSTS.E.BYPASS.LTC128B.128 [R25+0x31c00], desc[UR60][R2.64+0x180], !P1 ;  /* 0x31c0018002197fae */ /* 0x0003e4000c901d7c */
.L_x_10686:
[----:B------:R-:W-:Y:S05]  /*1a480*/  BSYNC B0 ;  /* 0x0000000000007941 */ /* 0x000fea0003800000 */
.L_x_10685:
[----:B------:R-:W-:Y:S01]  /*1a490*/  NOP ;  /* 0x0000000000007918 */ /* 0x000fe20000000000 */
[----:B------:R-:W-:-:S13]  /*1a4a0*/  PLOP3.LUT P0, PT, PT, PT, PT, 0x80, 0x0 ;  /* 0x000000000000781c */ /* 0x000fda0003f0f070 */
.L_x_10687:
[----:B------:R-:W-:Y:S02]  /*1a4b0*/  PLOP3.LUT P1, PT, P1, P0, PT, 0xa2, 0x0 ;  /* 0x000000000000781c */ /* 0x000fe40000f21472 */
[----:B------:R-:W-:-:S08]  /*1a4c0*/  @P0 R2UR P1, UR4, R22 ;  /* 0x00000000160402ca */ /* 0x000fd00000020000 */
[----:B------:R-:W-:-:S05]  /*1a4d0*/  @P0 PLOP3.LUT P0, PT, P1, PT, PT, 0x80, 0x0 ;  /* 0x000000000000081c */ /* 0x000fca0000f0f070 */
[----:B------:R-:W-:Y:S01]  /*1a4e0*/  @!P1 SYNCS.ARRIVE.TRANS64.RED.A0T1 RZ, [UR4+0x32410], RZ ;  /* 0x032410ffffff99a7 */ /* 0x000fe20008200404 */
[----:B------:R-:W-:Y:S07]  /*1a4f0*/  @!P1 ARRIVES.LDGSTSBAR.64.TRANSCNT [UR4+0x32410] ;  /* 0x03241000ff0099b0 */ /* 0x000fee0008000a84 */
[----:B------:R-:W-:Y:S05]  /*1a500*/  @P0 BRA.U.ANY `(.L_x_10687) ;  /* 0xfffffffd00e80947 */ /* 0x000fea000393ffff */
[----:B01----:R-:W3:Y:S02]  /*1a510*/  LDL.LU R2, [R1+0x40] ;  /* 0x0000400001027983 */ /* 0x003ee40000300800 */
[----:B---3--:R-:W-:-:S05]  /*1a520*/  VIADD R2, R2, 0x1 ;  /* 0x0000000102027836 */ /* 0x008fca0000000000 */
        /* <DEDUP_REMOVED lines=10> */
.L_x_10882:
[----:B------:R-:W-:Y:S05]  /*1a5d0*/  BSYNC B0 ;  /* 0x0000000000007941 */ /* 0x000fea0003800000 */
.L_x_10688:
[----:B------:R-:W3:Y:S02]  /*1a5e0*/  LDL R0, [R1+0x60] ;  /* 0x0000600001007983 */ /* 0x000ee40000100800 */
[----:B---3--:R-:W-:-:S13]  /*1a5f0*/  ISETP.NE.AND P0, PT, R0, 0x3, PT ;  /* 0x000000030000780c */ /* 0x008fda0003f05270 */
[----:B------:R-:W-:Y:S05]  /*1a600*/  @!P0 BRA `(.L_x_10690) ;  /* 0x0000000000048947 */ /* 0x000fea0003800000 */
[----:B------:R-:W-:Y:S01]  /*1a610*/  BPT.TRAP 0x1 ;  /* 0x000000040000795c */ /* 0x000fe20000300000 */
.L_x_10690:
[----:B------:R-:W-:Y:S01]  /*1a620*/  SHF.L.U32 R0, R26, 0x1f, RZ ;  /* 0x0000001f1a007819 */ /* 0x000fe200000006ff */
[----:B------:R-:W-:Y:S03]  /*1a630*/  BSSY B0, `(.L_x_10691) ;  /* 0x0000003000007945 */ /* 0x000fe60003800000 */
[----:B------:R-:W1:Y:S02]  /*1a640*/  SYNCS.PHASECHK.TRANS64.TRYWAIT P0, [R29+URZ+0x32460], R0 ;  /* 0x032460001d0075a7 */ /* 0x000e64000800017f */
[----:B-1----:R-:W-:Y:S05]  /*1a650*/  @!P0 BRA `(.L_x_10692) ;  /* 0x0000006400508947 */ /* 0x002fea0003800000 */
.L_x_10883:
[----:B------:R-:W-:Y:S05]  /*1a660*/  BSYNC B0 ;  /* 0x0000000000007941 */ /* 0x000fea0003800000 */
.L_x_10691:
[----:B0-----:R-:W1:Y:S01]  /*1a670*/  LDL.LU R3, [R1+0x48] ;  /* 0x0000480001037983 */ /* 0x001e620000300800 */
[----:B------:R-:W-:Y:S01]  /*1a680*/  ULDC.64 UR4, c[0x0][0x328] ;  /* 0x0000ca0000047ab9 */ /* 0x000fe20000000a00 */
[----:B------:R-:W-:Y:S02]  /*1a690*/  ULDC.64 UR6, c[0x0][0x318] ;  /* 0x0000c60000067ab9 */ /* 0x000fe40000000a00 */
[----:B------:R-:W3:Y:S04]  /*1a6a0*/  LDL.LU R2, [R1+0x4] ;  /* 0x0000040001027983 */ /* 0x000ee80000300800 */
[----:B--2---:R-:W2:Y:S04]  /*1a6b0*/  LDL.LU R6, [R1+0x4c] ;  /* 0x00004c0001067983 */ /* 0x004ea80000300800 */
[----:B------:R-:W4:Y:S04]  /*1a6c0*/  LDL R7, [R1] ;  /* 0x0000000001077983 */ /* 0x000f280000100800 */
[----:B------:R-:W5:Y:S01]  /*1a6d0*/  LDL.LU R4, [R1+0x5c] ;  /* 0x00005c0001047983 */ /* 0x000f620000300800 */
[----:B-1----:R-:W-:-:S04]  /*1a6e0*/  IMAD R0, R3, UR4, RZ ;  /* 0x0000000403007c24 */ /* 0x002fc8000f8e02ff */
[C---:B---3--:R-:W-:Y:S02]  /*1a6f0*/  IMAD R5, R2.reuse, UR5, R0 ;  /* 0x0000000502057c24 */ /* 0x048fe4000f8e0200 */
[----:B------:R-:W-:Y:S01]  /*1a700*/  IMAD.WIDE.U32 R2, R2, UR4, RZ ;  /* 0x0000000402027c25 */ /* 0x000fe2000f8e00ff */
[----:B------:R-:W-:-:S03]  /*1a710*/  ULDC.64 UR4, c[0x0][0x338] ;  /* 0x0000ce0000047ab9 */ /* 0x000fc60000000a00 */
[----:B------:R-:W-:Y:S02]  /*1a720*/  IMAD.IADD R3, R3, 0x1, R5 ;  /* 0x0000000103037824 */ /* 0x000fe400078e0205 */
[----:B--2---:R-:W-:Y:S01]  /*1a730*/  IMAD R0, R6, UR4, RZ ;  /* 0x0000000406007c24 */ /* 0x004fe2000f8e02ff */
[----:B----4-:R-:W-:Y:S01]  /*1a740*/  LOP3.LUT P3, RZ, R7, 0x10, RZ, 0xc0, !PT ;  /* 0x0000001007ff7812 */ /* 0x010fe2000786c0ff */
[----:B------:R-:W-:Y:S01]  /*1a750*/  IMAD.WIDE.U32 R2, R37, UR4, R2 ;  /* 0x0000000425027c25 */ /* 0x000fe2000f8e0002 */
[C---:B------:R-:W-:Y:S02]  /*1a760*/  LOP3.LUT P2, RZ, R7.reuse, 0x8, RZ, 0xc0, !PT ;  /* 0x0000000807ff7812 */ /* 0x040fe4000784c0ff */
[----:B------:R-:W-:Y:S01]  /*1a770*/  LOP3.LUT P1, RZ, R7, 0x4, RZ, 0xc0, !PT ;  /* 0x0000000407ff7812 */ /* 0x000fe2000782c0ff */
[----:B------:R-:W-:Y:S01]  /*1a780*/  IMAD R5, R37, UR5, R0 ;  /* 0x0000000525057c24 */ /* 0x000fe2000f8e0200 */
[----:B------:R-:W-:Y:S01]  /*1a790*/  ULDC.64 UR4, c[0x0][0x330] ;  /* 0x0000cc0000047ab9 */ /* 0x000fe20000000a00 */
[----:B------:R-:W-:-:S02]  /*1a7a0*/  SEL R0, RZ, 0x2, P3 ;  /* 0x00000002ff007807 */ /* 0x000fc40001800000 */
[----:B------:R-:W-:Y:S01]  /*1a7b0*/  IMAD.IADD R3, R3, 0x1, R5 ;  /* 0x0000000103037824 */ /* 0x000fe200078e0205 */
[----:B------:R-:W-:Y:S02]  /*1a7c0*/  LOP3.LUT P4, RZ, R7, 0x1, RZ, 0xc0, !PT ;  /* 0x0000000107ff7812 */ /* 0x000fe4000788c0ff */
[----:B------:R-:W-:Y:S01]  /*1a7d0*/  SEL R7, RZ, 0x8, P1 ;  /* 0x00000008ff077807 */ /* 0x000fe20000800000 */
[----:B------:R-:W-:Y:S01]  /*1a7e0*/  IMAD.WIDE.U32 R2, R18, UR4, R2 ;  /* 0x0000000412027c25 */ /* 0x000fe2000f8e0002 */
[----:B------:R-:W-:-:S03]  /*1a7f0*/  UMOV UR4, 0xffffffff ;  /* 0xffffffff00047882 */ /* 0x000fc60000000000 */
[----:B------:R-:W-:Y:S01]  /*1a800*/  IMAD R3, R18, UR5, R3 ;  /* 0x0000000512037c24 */ /* 0x000fe2000f8e0203 */
[----:B------:R-:W-:-:S04]  /*1a810*/  LEA R5, P0, R2, UR6, 0x1 ;  /* 0x0000000602057c11 */ /* 0x000fc8000f8008ff */
[----:B------:R-:W-:Y:S02]  /*1a820*/  LEA.HI.X R6, R2, UR7, R3, 0x1, P0 ;  /* 0x0000000702067c11 */ /* 0x000fe400080f0c03 */
[----:B------:R-:W-:-:S04]  /*1a830*/  SEL R3, RZ, 0x4, P2 ;  /* 0x00000004ff037807 */ /* 0x000fc80001000000 */
[----:B-----5:R-:W-:Y:S01]  /*1a840*/  IADD3 R0, R3, R0, R4 ;  /* 0x0000000003007210 */ /* 0x020fe20007ffe004 */
        /* <DEDUP_REMOVED lines=73> */
.L_x_10897:
        /* <DEDUP_REMOVED lines=15> */
.L_x_10694:
[----:B------:R-:W-:Y:S02]  /*1add0*/  PLOP3.LUT P1, PT, P1, P0, PT, 0xa2, 0x0 ;  /* 0x000000000000781c */ /* 0x000fe40000f21472 */
[----:B------:R-:W-:-:S08]  /*1ade0*/  @P0 R2UR P1, UR4, R29 ;  /* 0x000000001d0402ca */ /* 0x000fd00000020000 */
[----:B------:R-:W-:-:S05]  /*1adf0*/  @P0 PLOP3.LUT P0, PT, P1, PT, PT, 0x80, 0x0 ;  /* 0x000000000000081c */ /* 0x000fca0000f0f070 */
[----:B------:R-:W-:Y:S01]  /*1ae00*/  @!P1 SYNCS.ARRIVE.TRANS64.RED.A0T1 RZ, [UR4+0x32450], RZ ;  /* 0x032450ffffff99a7 */ /* 0x000fe20008200404 */
[----:B------:R-:W-:Y:S07]  /*1ae10*/  @!P1 ARRIVES.LDGSTSBAR.64.TRANSCNT [UR4+0x32450] ;  /* 0x03245000ff0099b0 */ /* 0x000fee0008000a84 */
[----:B------:R-:W-:Y:S05]  /*1ae20*/  @P0 BRA.U.ANY `(.L_x_10694) ;  /* 0xfffffffd00e80947 */ /* 0x000fea000393ffff */
[----:B------:R-:W-:Y:S01]  /*1ae30*/  NOP ;  /* 0x0000000000007918 */ /* 0x000fe20000000000 */
[----:B0-----:R-:W2:Y:S02]  /*1ae40*/  LDL R2, [R1+0x60] ;  /* 0x0000600001027983 */ /* 0x001ea40000100800 */
[----:B--2---:R-:W-:-:S13]  /*1ae50*/  ISETP.NE.AND P2, PT, R2, 0x3, PT ;  /* 0x000000030200780c */ /* 0x004fda0003f45270 */
[----:B------:R-:W-:Y:S05]  /*1ae60*/  @!P2 BRA `(.L_x_10695) ;  /* 0x000000000004a947 */ /* 0x000fea0003800000 */
[----:B------:R-:W-:Y:S01]  /*1ae70*/  BPT.TRAP 0x1 ;  /* 0x000000040000795c */ /* 0x000fe20000300000 */
.L_x_10695:
[----:B------:R-:W2:Y:S01]  /*1ae80*/  LDL.LU R2, [R1+0x44] ;  /* 0x0000440001027983 */ /* 0x000ea20000300800 */
[----:B------:R0:W-:Y:S01]  /*1ae90*/  SYNCS.ARRIVE.TRANS64.A1T0 RZ, [R29+URZ+0x32450], RZ ;  /* 0x032450ff1dff79a7 */ /* 0x0001e2000810003f */
[----:B------:R-:W-:Y:S01]  /*1aea0*/  BSSY B0, `(.L_x_10696) ;  /* 0x00000de000007945 */ /* 0x000fe20003800000 */
[----:B--2---:R-:W-:-:S05]  /*1aeb0*/  VIADD R10, R2, 0xfffffffe ;  /* 0xfffffffe020a7836 */ /* 0x004fca0000000000 */
[----:B------:R-:W-:-:S13]  /*1aec0*/  ISETP.GE.AND P0, PT, R10, R32, PT ;  /* 0x000000200a00720c */ /* 0x000fda0003f06270 */
[----:B0-----:R-:W-:Y:S05]  /*1aed0*/  @!P0 BRA `(.L_x_10697) ;  /* 0x0000000c00688947 */ /* 0x001fea0003800000 */
.L_x_10710:
[----:B--2---:R-:W2:Y:S01]  /*1aee0*/  LDL R12, [R1+0x60] ;  /* 0x00006000010c7983 */ /* 0x004ea20000100800 */
[----:B0-----:R-:W0:Y:S01]  /*1aef0*/  LDC R6, c[0x0][0x430] ;  /* 0x00010c00ff067b82 */ /* 0x001e220000000800 */
[----:B------:R-:W1:Y:S01]  /*1af00*/  S2R R2, SR_TID.X ;  /* 0x0000000000027919 */ /* 0x000e620000002100 */
        /* <DEDUP_REMOVED lines=12> */
[----:B------:R-:W-:-:S07]  /*1afd0*/  IMAD.MOV.U32 R11, RZ, RZ, R7 ;  /* 0x000000ffff0b7224 */ /* 0x000fce00078e0007 */
[----:B------:R-:W4:Y:S01]  /*1afe0*/  @!P1 LDC.64 R8, c[0x0][0x418] ;  /* 0x00010600ff089b82 */ /* 0x000f220000000a00 */
[----:B-1----:R-:W-:-:S05]  /*1aff0*/  @P0 IMAD.HI.U32 R2, R7, R2, RZ ;  /* 0x0000000207020227 */ /* 0x002fca00078e00ff */
[----:B0-----:R-:W-:-:S04]  /*1b000*/  @P0 SHF.R.U32.HI R11, RZ, R3, R2 ;  /* 0x00000003ff0b0219 */ /* 0x001fc80000011602 */
[--C-:B------:R-:W-:Y:S01]  /*1b010*/  @!P1 SHF.R.S32.HI R3, RZ, 0x1f, R11.reuse ;  /* 0x0000001fff039819 */ /* 0x100fe2000001140b */
[----:B------:R-:W-:-:S04]  /*1b020*/  @!P1 IMAD.MOV.U32 R2, RZ, RZ, R11 ;  /* 0x000000ffff029224 */ /* 0x000fc800078e000b */
[----:B---3--:R-:W-:-:S04]  /*1b030*/  @!P1 IMAD.WIDE.U32 R2, R28, R4, R2 ;  /* 0x000000041c029225 */ /* 0x008fc800078e0002 */
[----:B------:R-:W-:-:S04]  /*1b040*/  @!P1 IMAD R4, R34, R4, RZ ;  /* 0x0000000422049224 */ /* 0x000fc800078e02ff */
[----:B------:R-:W-:Y:S01]  /*1b050*/  @!P1 IMAD R5, R28, R5, R4 ;  /* 0x000000051c059224 */ /* 0x000fe200078e0204 */
[----:B----4-:R-:W-:-:S03]  /*1b060*/  @!P1 LEA R8, P0, R2, R8, 0x2 ;  /* 0x0000000802089211 */ /* 0x010fc600078010ff */
[----:B------:R-:W-:Y:S02]  /*1b070*/  @!P1 IMAD.IADD R3, R5, 0x1, R3 ;  /* 0x0000000105039824 */ /* 0x000fe400078e0203 */
[----:B------:R-:W-:-:S03]  /*1b080*/  IMAD.MOV.U32 R5, RZ, RZ, RZ ;  /* 0x000000ffff057224 */ /* 0x000fc600078e00ff */
[----:B------:R-:W-:Y:S01]  /*1b090*/  @!P1 LEA.HI.X R9, R2, R9, R3, 0x2, P0 ;  /* 0x0000000902099211 */ /* 0x000fe200000f1403 */
[----:B------:R-:W-:-:S04]  /*1b0a0*/  VIADD R24, R24, 0x1 ;  /* 0x0000000118187836 */ /* 0x000fc80000000000 */
[----:B------:R0:W5:Y:S01]  /*1b0b0*/  @!P1 LDG.E R5, desc[UR60][R8.64] ;  /* 0x0000003c08059981 */ /* 0x000162000c1e1900 */
[----:B------:R-:W-:-:S04]  /*1b0c0*/  ISETP.NE.AND P0, PT, R24, 0x2, PT ;  /* 0x000000021800780c */ /* 0x000fc80003f05270 */
[----:B------:R-:W-:Y:S01]  /*1b0d0*/  SEL R3, RZ, 0x1, P0 ;  /* 0x00000001ff037807 */ /* 0x000fe20000000000 */
[----:B------:R-:W-:-:S03]  /*1b0e0*/  IMAD.MOV R2, RZ, RZ, -R11 ;  /* 0x000000ffff027224 */ /* 0x000fc600078e0a0b */
[----:B------:R-:W-:Y:S01]  /*1b0f0*/  LOP3.LUT R26, R26, R3, RZ, 0x3c, !PT ;  /* 0x000000031a1a7212 */ /* 0x000fe200078e3cff */
[----:B------:R-:W-:Y:S01]  /*1b100*/  IMAD.MOV.U32 R3, RZ, RZ, R10 ;  /* 0x000000ffff037224 */ /* 0x000fe200078e000a */
[----:B------:R-:W-:Y:S05]  /*1b110*/  YIELD ;  /* 0x0000000000007946 */ /* 0x000fea0003800000 */
[----:B------:R-:W-:Y:S01]  /*1b120*/  SEL R24, R24, RZ, P0 ;  /* 0x000000ff18187207 */ /* 0x000fe20000000000 */
[----:B------:R-:W-:Y:S01]  /*1b130*/  IMAD R6, R6, R2, R7 ;  /* 0x0000000206067224 */ /* 0x000fe200078e0207 */
[----:B------:R-:W-:Y:S01]  /*1b140*/  ISETP.GT.AND P2, PT, R3, R32, PT ;  /* 0x000000200300720c */ /* 0x000fe20003f44270 */
[----:B------:R-:W-:Y:S01]  /*1b150*/  VIADD R10, R10, 0xffffffff ;  /* 0xffffffff0a0a7836 */ /* 0x000fe20000000000 */
[----:B--2---:R-:W-:-:S13]  /*1b160*/  ISETP.NE.AND P1, PT, R12, 0x3, PT ;  /* 0x000000030c00780c */ /* 0x004fda0003f25270 */
[----:B0-----:R-:W-:Y:S05]  /*1b170*/  @!P1 BRA `(.L_x_10698) ;  /* 0x0000000000049947 */ /* 0x001fea0003800000 */
[----:B------:R-:W-:Y:S01]  /*1b180*/  BPT.TRAP 0x1 ;  /* 0x000000040000795c */ /* 0x000fe20000300000 */
.L_x_10698:
[----:B------:R-:W-:Y:S01]  /*1b190*/  IMAD R4, R24, 0x8, R22 ;  /* 0x0000000818047824 */ /* 0x000fe200078e0216 */
[----:B------:R-:W-:Y:S01]  /*1b1a0*/  SHF.L.U32 R21, R26, 0x1f, RZ ;  /* 0x0000001f1a157819 */ /* 0x000fe200000006ff */
[----:B------:R-:W-:Y:S01]  /*1b1b0*/  BSSY B1, `(.L_x_10699) ;  /* 0x0000004000017945 */ /* 0x000fe20003800000 */
[----:B------:R-:W-:Y:S02]  /*1b1c0*/  SHF.R.S32.HI R17, RZ, 0x1f, R6 ;  /* 0x0000001fff117819 */ /* 0x000fe40000011406 */
[----:B------:R-:W0:Y:S02]  /*1b1d0*/  SYNCS.PHASECHK.TRANS64.TRYWAIT P0, [R4+URZ+0x32440], R21 ;  /* 0x03244015040075a7 */ /* 0x000e24000800017f */
[----:B0-----:R-:W-:Y:S05]  /*1b1e0*/  @!P0 BRA `(.L_x_10700) ;  /* 0x0000006000c08947 */ /* 0x001fea0003800000 */
.L_x_10898:
[----:B------:R-:W-:Y:S05]  /*1b1f0*/  BSYNC B1 ;  /* 0x0000000000017941 */ /* 0x000fea0003800000 */
.L_x_10699:
        /* <DEDUP_REMOVED lines=51> */
.L_x_10912:
        /* <DEDUP_REMOVED lines=8> */
.L_x_10702:
        /* <DEDUP_REMOVED lines=11> */
.L_x_10703:
[----:B------:R2:W-:Y:S01]  /*1b660*/  SYNCS.ARRIVE.TRANS64.A1T0 RZ, [R4+URZ+0x32430], RZ ;  /* 0x032430ff04ff79a7 */ /* 0x0005e2000810003f */
[----:B------:R-:W-:Y:S05]  /*1b670*/  @!P3 BRA `(.L_x_10704) ;  /* 0x000000000004b947 */ /* 0x000fea0003800000 */
[----:B------:R-:W-:Y:S01]  /*1b680*/  BPT.TRAP 0x1 ;  /* 0x000000040000795c */ /* 0x000fe20000300000 */
.L_x_10704:
[----:B------:R-:W3:Y:S01]  /*1b690*/  SYNCS.PHASECHK.TRANS64.TRYWAIT P0, [R4+URZ+0x32460], R21 ;  /* 0x03246015040075a7 */ /* 0x000ee2000800017f */
[----:B------:R-:W-:Y:S04]  /*1b6a0*/  BSSY B1, `(.L_x_10705) ;  /* 0x0000002000017945 */ /* 0x000fe80003800000 */
[----:B---3--:R-:W-:Y:S05]  /*1b6b0*/  @!P0 BRA `(.L_x_10706) ;  /* 0x0000006400448947 */ /* 0x008fea0003800000 */
.L_x_10913:
[----:B------:R-:W-:Y:S05]  /*1b6c0*/  BSYNC B1 ;  /* 0x0000000000017941 */ /* 0x000fea0003800000 */
.L_x_10705:
        /* <DEDUP_REMOVED lines=67> */
.L_x_10927:
        /* <DEDUP_REMOVED lines=11> */
.L_x_10708:
        /* <DEDUP_REMOVED lines=11> */
.L_x_10709:
[----:B------:R0:W-:Y:S01]  /*1bc60*/  SYNCS.ARRIVE.TRANS64.A1T0 RZ, [R4+URZ+0x32450], RZ ;  /* 0x032450ff04ff79a7 */ /* 0x0001e2000810003f */
[----:B------:R-:W-:Y:S05]  /*1bc70*/  @P2 BRA `(.L_x_10710) ;  /* 0xfffffff000982947 */ /* 0x000fea000383ffff */
.L_x_10697:
[----:B------:R-:W-:Y:S05]  /*1bc80*/  BSYNC B0 ;  /* 0x0000000000007941 */ /* 0x000fea0003800000 */
.L_x_10696:
        /* <DEDUP_REMOVED lines=21> */
.L_x_10712:
[----:B------:R-:W-:Y:S05]  /*1bde0*/  BSYNC B0 ;  /* 0x0000000000007941 */ /* 0x000fea0003800000 */
.L_x_10711:
[----:B------:R-:W-:-:S07]  /*1bdf0*/  SEL R24, R24, RZ, P0 ;  /* 0x000000ff18187207 */ /* 0x000fce0000000000 */
.L_x_10665:
[----:B------:R-:W-:Y:S05]  /*1be00*/  BSYNC B7 ;  /* 0x0000000000077941 */ /* 0x000fea0003800000 */
.L_x_10663:
[----:B------:R-:W4:Y:S02]  /*1be10*/  LDL R0, [R1] ;  /* 0x0000000001007983 */ /* 0x000f240000100800 */
[----:B----4-:R-:W-:-:S13]  /*1be20*/  LOP3.LUT P0, RZ, R0, 0x1000, RZ, 0xc0, !PT ;  /* 0x0000100000ff7812 */ /* 0x010fda000780c0ff */
[----:B------:R-:W-:Y:S05]  /*1be30*/  @!P0 BRA `(.L_x_10713) ;  /* 0x0000000000248947 */ /* 0x000fea0003800000 */
[----:B------:R-:W-:Y:S05]  /*1be40*/  WARPSYNC.ALL ;  /* 0x0000000000007948 */ /* 0x000fea0003800000 */
[----:B------:R-:W4:Y:S08]  /*1be50*/  S2UR UR5, SR_CgaCtaId ;  /* 0x00000000000579c3 */ /* 0x000f300000008800 */
[----:B------:R-:W-:Y:S06]  /*1be60*/  BAR.SYNC.DEFER_BLOCKING 0x5, 0x180 ;  /* 0x0146000000007b1d */ /* 0x000fec0000010000 */
[----:B------:R-:W-:-:S02]  /*1be70*/  UMOV UR4, 0x400 ;  /* 0x0000040000047882 */ /* 0x000fc40000000000 */
[----:B----4-:R-:W-:-:S06]  /*1be80*/  ULEA UR4, UR5, UR4, 0x18 ;  /* 0x0000000405047291 */ /* 0x010fcc000f8ec03f */
[----:B0-----:R-:W-:-:S05]  /*1be90*/  MOV R22, UR4 ;  /* 0x0000000400167c02 */ /* 0x001fca0008000f00 */
[----:B------:R0:W4:Y:S01]  /*1bea0*/  LDS.128 R16, [R22+0x324d0] ;  /* 0x0324d00016107984 */ /* 0x0001220000000c00 */
[----:B------:R-:W-:Y:S06]  /*1beb0*/  BAR.ARV 0x4, 0x180 ;  /* 0x0106000000007b1d */ /* 0x000fec0000002000 */
[----:B------:R-:W-:Y:S05]  /*1bec0*/  BRA `(.L_x_10714) ;  /* 0x0000000800d07947 */ /* 0x000fea0003800000 */
.L_x_10713:
[----:B------:R-:W4:Y:S01]  /*1bed0*/  S2R R9, SR_TID.X ;  /* 0x0000000000097919 */ /* 0x000f220000002100 */
[----:B------:R-:W-:Y:S01]  /*1bee0*/  UMOV UR4, 0xffffffff ;  /* 0xffffffff00047882 */ /* 0x000fe20000000000 */
[----:B----4-:R-:W-:-:S04]  /*1bef0*/  LOP3.LUT R9, R9, 0x1f, RZ, 0xc0, !PT ;  /* 0x0000001f09097812 */ /* 0x010fc800078ec0ff */
[----:B------:R-:W-:Y:S01]  /*1bf00*/  ISETP.NE.AND P0, PT, R9, 0x1f, PT ;  /* 0x0000001f0900780c */ /* 0x000fe20003f05270 */
[----:B------:R-:W-:-:S12]  /*1bf10*/  BRA.DIV UR4, `(.L_x_10715) ;  /* 0x0000006604087947 */ /* 0x000fd8000b800000 */
[----:B0-----:R-:W-:Y:S01]  /*1bf20*/  IMAD.IADD R7, R19, 0x1, R9 ;  /* 0x0000000113077824 */ /* 0x001fe200078e0209 */
[----:B------:R-:W-:-:S04]  /*1bf30*/  ULDC UR4, c[0x0][0xd3c] ;  /* 0x00034f0000047ab9 */ /* 0x000fc80000000800 */
[----:B------:R-:W-:-:S13]  /*1bf40*/  ISETP.GE.OR P1, PT, R7, UR4, !P0 ;  /* 0x0000000407007c0c */ /* 0x000fda000c726670 */
[----:B------:R-:W0:Y:S08]  /*1bf50*/  @!P1 LDC.64 R2, c[0x0][0xd80] ;  /* 0x00036000ff029b82 */ /* 0x000e300000000a00 */
[----:B--23--:R-:W2:Y:S01]  /*1bf60*/  @!P1 LDC.64 R4, c[0x0][0xd78] ;  /* 0x00035e00ff049b82 */ /* 0x00cea20000000a00 */
[----:B0-----:R-:W-:-:S05]  /*1bf70*/  @!P1 IMAD.WIDE R2, R7, 0x4, R2 ;  /* 0x0000000407029825 */ /* 0x001fca00078e0202 */
[----:B------:R2:W3:Y:S02]  /*1bf80*/  @!P1 LDG.E R8, desc[UR60][R2.64] ;  /* 0x0000003c02089981 */ /* 0x0004e4000c1e1900 */
        /* <DEDUP_REMOVED lines=11> */
[----:B---3--:R-:W-:Y:S02]  /*1c040*/  @!P1 IMAD.MOV.U32 R7, RZ, RZ, R8 ;  /* 0x000000ffff079224 */ /* 0x008fe400078e0008 */
        /* <DEDUP_REMOVED lines=19> */
.L_x_10937:
[----:B------:R-:W-:Y:S02]  /*1c180*/  ULDC UR4, c[0x0][0xd38] ;  /* 0x00034e0000047ab9 */ /* 0x000fe40000000800 */
[----:B------:R-:W-:-:S04]  /*1c190*/  IMAD.U32 R5, RZ, RZ, UR4 ;  /* 0x00000004ff057e24 */ /* 0x000fc8000f8e00ff */
[----:B--2---:R-:W-:-:S04]  /*1c1a0*/  IMAD R9, R14, R5, RZ ;  /* 0x000000050e097224 */ /* 0x004fc800078e02ff */
[----:B------:R-:W-:-:S05]  /*1c1b0*/  IMAD.IADD R6, R6, 0x1, R9 ;  /* 0x0000000106067824 */ /* 0x000fca00078e0209 */
[----:B------:R-:W-:-:S13]  /*1c1c0*/  ISETP.GT.AND P6, PT, R6, R0, PT ;  /* 0x000000000600720c */ /* 0x000fda0003fc4270 */
[----:B------:R-:W-:Y:S05]  /*1c1d0*/  @P6 BRA `(.L_x_10716) ;  /* 0x0000000000a46947 */ /* 0x000fea0003800000 */
.L_x_10719:
        /* <DEDUP_REMOVED lines=35> */
.L_x_10945:
[----:B------:R-:W-:Y:S02]  /*1c410*/  ULDC UR4, c[0x0][0xd38] ;  /* 0x00034e0000047ab9 */ /* 0x000fe40000000800 */
[----:B------:R-:W-:-:S04]  /*1c420*/  IMAD.U32 R5, RZ, RZ, UR4 ;  /* 0x00000004ff057e24 */ /* 0x000fc8000f8e00ff */
[----:B--2---:R-:W-:-:S04]  /*1c430*/  IMAD R9, R14, R5, RZ ;  /* 0x000000050e097224 */ /* 0x004fc800078e02ff */
[----:B------:R-:W-:-:S05]  /*1c440*/  IMAD.IADD R6, R9, 0x1, R6 ;  /* 0x0000000109067824 */ /* 0x000fca00078e0206 */
[----:B------:R-:W-:-:S13]  /*1c450*/  ISETP.GT.AND P6, PT, R6, R0, PT ;  /* 0x000000000600720c */ /* 0x000fda0003fc4270 */
[----:B------:R-:W-:Y:S05]  /*1c460*/  @!P6 BRA `(.L_x_10719) ;  /* 0xfffffffc005ce947 */ /* 0x000fea000383ffff */
.L_x_10716:
        /* <DEDUP_REMOVED lines=9> */
.L_x_10950:
[----:B------:R-:W-:-:S13]  /*1c500*/  ISETP.NE.AND P0, PT, R8, RZ, PT ;  /* 0x000000ff0800720c */ /* 0x000fda0003f05270 */
[----:B------:R-:W-:Y:S05]  /*1c510*/  @!P0 BRA `(.L_x_10721) ;  /* 0x0000000000108947 */ /* 0x000fea0003800000 */
[----:B------:R-:W-:Y:S01]  /*1c520*/  UMOV UR4, 0xffffffff ;  /* 0xffffffff00047882 */ /* 0x000fe20000000000 */
[----:B------:R-:W-:Y:S02]  /*1c530*/  VIADD R12, R6, 0xffffffff ;  /* 0xffffffff060c7836 */ /* 0x000fe40000000000 */
[----:B------:R-:W-:Y:S05]  /*1c540*/  BRA.DIV UR4, `(.L_x_10722) ;  /* 0x0000006604cc7947 */ /* 0x000fea000b800000 */
[----:B------:R0:W0:Y:S02]  /*1c550*/  SHFL.IDX PT, R16, R3, R12, 0x1f ;  /* 0x00001f0c03107589 */ /* 0x00002400000e0000 */
.L_x_10721:
        /* <DEDUP_REMOVED lines=58> */
.L_x_10717:
[----:B------:R-:W-:Y:S01]  /*1c900*/  UMOV UR4, URZ ;  /* 0x0000003f00047c82 */ /* 0x000fe20008000000 */
[----:B------:R-:W-:Y:S01]  /*1c910*/  UMOV UR5, URZ ;  /* 0x0000003f00057c82 */ /* 0x000fe20008000000 */
[----:B------:R-:W-:Y:S01]  /*1c920*/  ULDC UR6, c[0x0][0xd3c] ;  /* 0x00034f0000067ab9 */ /* 0x000fe20000000800 */
[----:B------:R-:W-:Y:S02]  /*1c930*/  IMAD.MOV.U32 R16, RZ, RZ, R0 ;  /* 0x000000ffff107224 */ /* 0x000fe400078e0000 */
[----:B------:R-:W-:Y:S02]  /*1c940*/  IMAD.U32 R17, RZ, RZ, UR4 ;  /* 0x00000004ff117e24 */ /* 0x000fe4000f8e00ff */
[----:B------:R-:W-:Y:S02]  /*1c950*/  IMAD.U32 R18, RZ, RZ, UR5 ;  /* 0x00000005ff127e24 */ /* 0x000fe4000f8e00ff */
[----:B------:R-:W-:-:S07]  /*1c960*/  IMAD.U32 R19, RZ, RZ, UR6 ;  /* 0x00000006ff137e24 */ /* 0x000fce000f8e00ff */
.L_x_10723:
        /* <DEDUP_REMOVED lines=10> */
.L_x_10714:
[----:B------:R-:W-:Y:S02]  /*1ca10*/  ULDC UR4, c[0x0][0xd3c] ;  /* 0x00034f0000047ab9 */ /* 0x000fe40000000800 */
[----:B----4-:R-:W-:-:S13]  /*1ca20*/  ISETP.GE.AND P0, PT, R19, UR4, PT ;  /* 0x0000000413007c0c */ /* 0x010fda000bf06270 */
[----:B------:R-:W-:Y:S05]  /*1ca30*/  @!P0 BRA `(.L_x_10724) ;  /* 0xffffff9400508947 */ /* 0x000fea000383ffff */
[----:B------:R-:W-:Y:S05]  /*1ca40*/  BSYNC B8 ;  /* 0x0000000000087941 */ /* 0x000fea0003800000 */
.L_x_10617:
[----:B------:R-:W4:Y:S01]  /*1ca50*/  LDL.LU R0, [R1+0x40] ;  /* 0x0000400001007983 */ /* 0x000f220000300800 */
[----:B------:R-:W-:Y:S01]  /*1ca60*/  BSSY B0, `(.L_x_10725) ;  /* 0x000000b000007945 */ /* 0x000fe20003800000 */
[----:B------:R-:W5:Y:S01]  /*1ca70*/  S2R R5, SR_CgaCtaId ;  /* 0x0000000000057919 */ /* 0x000f620000008800 */
[----:B----4-:R-:W-:-:S05]  /*1ca80*/  VIADD R0, R0, 0x1 ;  /* 0x0000000100007836 */ /* 0x010fca0000000000 */
[----:B--2---:R-:W-:-:S04]  /*1ca90*/  LEA.HI R2, R0, R0, RZ, 0x1 ;  /* 0x0000000000027211 */ /* 0x004fc800078f08ff */
[----:B0-----:R-:W-:Y:S02]  /*1caa0*/  LOP3.LUT R3, R2, 0xfffffffe, RZ, 0xc0, !PT ;  /* 0xfffffffe02037812 */ /* 0x001fe400078ec0ff */
[----:B------:R-:W-:-:S03]  /*1cab0*/  MOV R2, 0x400 ;  /* 0x0000040000027802 */ /* 0x000fc60000000f00 */
[----:B------:R-:W-:Y:S01]  /*1cac0*/  IMAD.IADD R0, R0, 0x1, -R3 ;  /* 0x0000000100007824 */ /* 0x000fe200078e0a03 */
[----:B-----5:R-:W-:-:S04]  /*1cad0*/  LEA R7, R5, R2, 0x18 ;  /* 0x0000000205077211 */ /* 0x020fc800078ec0ff */
[----:B------:R-:W-:-:S04]  /*1cae0*/  SHF.L.U32 R0, R0, 0x1f, RZ ;  /* 0x0000001f00007819 */ /* 0x000fc800000006ff */
[----:B------:R-:W0:Y:S02]  /*1caf0*/  SYNCS.PHASECHK.TRANS64.TRYWAIT P0, [R7+URZ+0x32420], R0 ;  /* 0x03242000070075a7 */ /* 0x000e24000800017f */
[----:B0-----:R-:W-:Y:S05]  /*1cb00*/  @!P0 BRA `(.L_x_10726) ;  /* 0x0000006000848947 */ /* 0x001fea0003800000 */
.L_x_10953:
[----:B------:R-:W-:Y:S05]  /*1cb10*/  BSYNC B0 ;  /* 0x0000000000007941 */ /* 0x000fea0003800000 */
.L_x_10725:
[----:B------:R-:W-:-:S03]  /*1cb20*/  UMOV UR4, 0xffffffff ;  /* 0xffffffff00047882 */ /* 0x000fc60000000000 */
[----:B------:R-:W-:Y:S05]  /*1cb30*/  BRA.DIV UR4, `(.L_x_10727) ;  /* 0x00000062048c7947 */ /* 0x000fea000b800000 */
[----:B0-----:R-:W0:Y:S02]  /*1cb40*/  S2R R0, SR_TID.X ;  /* 0x0000000000007919 */ /* 0x001e240000002100 */
[----:B0-----:R-:W-:-:S04]  /*1cb50*/  SHF.R.U32.HI R0, RZ, 0x5, R0 ;  /* 0x00000005ff007819 */ /* 0x001fc80000011600 */
[----:B------:R-:W-:-:S05]  /*1cb60*/  LOP3.LUT R0, R0, 0x3, RZ, 0xc0, !PT ;  /* 0x0000000300007812 */ /* 0x000fca00078ec0ff */
[----:B------:R0:W2:Y:S02]  /*1cb70*/  SHFL.IDX PT, R14, R0, RZ, 0x1f ;  /* 0x00001fff000e7589 */ /* 0x0000a400000e0000 */
.L_x_10956:
[----:B--2---:R-:W-:-:S13]  /*1cb80*/  ISETP.NE.AND P0, PT, R14, RZ, PT ;  /* 0x000000ff0e00720c */ /* 0x004fda0003f05270 */
[----:B------:R-:W-:Y:S05]  /*1cb90*/  @P0 BRA `(.L_x_10453) ;  /* 0x0000000000880947 */ /* 0x000fea0003800000 */
[----:B------:R-:W-:-:S03]  /*1cba0*/  UMOV UR4, 0xffffffff ;  /* 0xffffffff00047882 */ /* 0x000fc60000000000 */
[----:B------:R-:W-:Y:S05]  /*1cbb0*/  BRA.DIV UR4, `(.L_x_10728) ;  /* 0x0000006204a07947 */ /* 0x000fea000b800000 */
[----:B------:R-:W-:-:S13]  /*1cbc0*/  ELECT P6, URZ, PT ;  /* 0x00000000003f782f */ /* 0x000fda00038c0000 */
.L_x_10959:
[----:B------:R-:W-:Y:S05]  /*1cbd0*/  @!P6 BRA `(.L_x_10453) ;  /* 0x000000000078e947 */ /* 0x000fea0003800000 */
[----:B0-----:R-:W2:Y:S02]  /*1cbe0*/  LDL.LU R0, [R1+0x8] ;  /* 0x0000080001007983 */ /* 0x001ea40000300800 */
[----:B--2---:R-:W-:-:S04]  /*1cbf0*/  LOP3.LUT R0, R0, 0x2, RZ, 0xfc, !PT ;  /* 0x0000000200007812 */ /* 0x004fc800078efcff */
[----:B------:R-:W-:-:S13]  /*1cc00*/  ISETP.NE.AND P0, PT, R0, 0x3, PT ;  /* 0x000000030000780c */ /* 0x000fda0003f05270 */
[----:B------:R-:W-:Y:S05]  /*1cc10*/  @!P0 BRA `(.L_x_10729) ;  /* 0x0000000000048947 */ /* 0x000fea0003800000 */
[----:B------:R-:W-:Y:S01]  /*1cc20*/  BPT.TRAP 0x1 ;  /* 0x000000040000795c */ /* 0x000fe20000300000 */
.L_x_10729:
[----:B------:R-:W-:Y:S01]  /*1cc30*/  IMAD R5, R24, 0x8, R7 ;  /* 0x0000000818057824 */ /* 0x000fe200078e0207 */
[----:B------:R-:W-:Y:S01]  /*1cc40*/  SHF.L.U32 R0, R26, 0x1f, RZ ;  /* 0x0000001f1a007819 */ /* 0x000fe200000006ff */
[----:B------:R-:W-:-:S03]  /*1cc50*/  VIADD R24, R24, 0x1 ;  /* 0x0000000118187836 */ /* 0x000fc60000000000 */
[----:B------:R-:W0:Y:S02]  /*1cc60*/  SYNCS.PHASECHK.TRANS64.TRYWAIT P1, [R5+URZ+0x32440], R0 ;  /* 0x03244000050075a7 */ /* 0x000e24000802017f */
[----:B------:R-:W-:-:S04]  /*1cc70*/  ISETP.NE.AND P2, PT, R24, 0x2, PT ;  /* 0x000000021800780c */ /* 0x000fc80003f45270 */
[----:B------:R-:W-:Y:S01]  /*1cc80*/  SEL R3, RZ, 0x1, P2 ;  /* 0x00000001ff037807 */ /* 0x000fe20001000000 */
[----:B0-----:R-:W-:Y:S08]  /*1cc90*/  @!P1 BRA `(.L_x_10730) ;  /* 0x0000006000889947 */ /* 0x001ff00003800000 */
.L_x_10960:
[----:B------:R-:W-:Y:S02]  /*1cca0*/  SEL R24, R24, RZ, P2 ;  /* 0x000000ff18187207 */ /* 0x000fe40001000000 */
[----:B------:R-:W-:Y:S01]  /*1ccb0*/  LOP3.LUT R2, R26, R3, RZ, 0x3c, !PT ;  /* 0x000000031a027212 */ /* 0x000fe200078e3cff */
[----:B------:R-:W-:Y:S06]  /*1ccc0*/  @!P0 BRA `(.L_x_10731) ;  /* 0x0000000000048947 */ /* 0x000fec0003800000 */
[----:B------:R-:W-:Y:S01]  /*1ccd0*/  BPT.TRAP 0x1 ;  /* 0x000000040000795c */ /* 0x000fe20000300000 */
.L_x_10731:
[----:B------:R-:W-:Y:S01]  /*1cce0*/  IMAD R3, R24, 0x8, R7 ;  /* 0x0000000818037824 */ /* 0x000fe200078e0207 */
[----:B------:R-:W-:-:S04]  /*1ccf0*/  SHF.L.U32 R2, R2, 0x1f, RZ ;  /* 0x0000001f02027819 */ /* 0x000fc800000006ff */
[----:B------:R-:W2:Y:S02]  /*1cd00*/  SYNCS.PHASECHK.TRANS64.TRYWAIT P1, [R3+URZ+0x32440], R2 ;  /* 0x03244002030075a7 */ /* 0x000ea4000802017f */
[----:B--2---:R-:W-:Y:S05]  /*1cd10*/  @!P1 BRA `(.L_x_10732) ;  /* 0x00000060007c9947 */ /* 0x004fea0003800000 */
.L_x_10961:
[----:B------:R-:W-:Y:S05]  /*1cd20*/  @!P0 BRA `(.L_x_10733) ;  /* 0x0000000000048947 */ /* 0x000fea0003800000 */
[----:B------:R-:W-:Y:S01]  /*1cd30*/  BPT.TRAP 0x1 ;  /* 0x000000040000795c */ /* 0x000fe20000300000 */
.L_x_10733:
[----:B------:R-:W4:Y:S02]  /*1cd40*/  SYNCS.PHASECHK.TRANS64.TRYWAIT P1, [R5+URZ+0x32460], R0 ;  /* 0x03246000050075a7 */ /* 0x000f24000802017f */
[----:B----4-:R-:W-:Y:S05]  /*1cd50*/  @!P1 BRA `(.L_x_10734) ;  /* 0x0000006000809947 */ /* 0x010fea0003800000 */
.L_x_10962:
[----:B------:R-:W-:Y:S05]  /*1cd60*/  @!P0 BRA `(.L_x_10735) ;  /* 0x0000000000048947 */ /* 0x000fea0003800000 */
[----:B------:R-:W-:Y:S01]  /*1cd70*/  BPT.TRAP 0x1 ;  /* 0x000000040000795c */ /* 0x000fe20000300000 */
.L_x_10735:
[----:B------:R0:W0:Y:S02]  /*1cd80*/  SYNCS.PHASECHK.TRANS64.TRYWAIT P0, [R3+URZ+0x32460], R2 ;  /* 0x03246002030075a7 */ /* 0x000024000800017f */
[----:B0-----:R-:W-:Y:S05]  /*1cd90*/  @!P0 NANOSLEEP.SYNCS 0x989680 ;  /* 0x009896800000895d */ /* 0x001fea0003900000 */
[----:B------:R-:W0:Y:S02]  /*1cda0*/  @!P0 SYNCS.PHASECHK.TRANS64 P0, [R3+URZ+0x32460], R2 ;  /* 0x03246002030085a7 */ /* 0x000e24000800007f */
[----:B0-----:R-:W-:Y:S05]  /*1cdb0*/  @!P0 BRA `(.L_x_10735) ;  /* 0xfffffffc00f08947 */ /* 0x001fea000383ffff */
.L_x_10453:
[----:B------:R-:W-:Y:S05]  /*1cdc0*/  BSYNC B9 ;  /* 0x0000000000097941 */ /* 0x000fea0003800000 */
.L_x_10450:
[----:B------:R-:W-:Y:S05]  /*1cdd0*/  EXIT ;  /* 0x000000000000794d */ /* 0x000fea0003800000 */
.L_x_10473:
[----:B0-----:R0:W1:Y:S02]  /*1cde0*/  SYNCS.PHASECHK.TRANS64.TRYWAIT P5, [R0+URZ+0x32490], R95 ;  /* 0x0324905f000075a7 */ /* 0x00106400080a017f */
[----:B-1----:R-:W-:Y:S05]  /*1cdf0*/  @!P5 NANOSLEEP.SYNCS 0x989680 ;  /* 0x009896800000d95d */ /* 0x002fea0003900000 */
[----:B------:R-:W1:Y:S02]  /*1ce00*/  @!P5 SYNCS.PHASECHK.TRANS64 P5, [R0+URZ+0x32490], R95 ;  /* 0x0324905f0000d5a7 */ /* 0x000e6400080a007f */
[----:B-1----:R-:W-:Y:S05]  /*1ce10*/  @!P5 BRA `(.L_x_10473) ;  /* 0xfffffffc00f0d947 */ /* 0x002fea000383ffff */
[----:B------:R-:W-:Y:S05]  /*1ce20*/  BRA `(.L_x_10736) ;  /* 0xfffffe68006c7947 */ /* 0x000fea000383ffff */
.L_x_10474:
        /* <DEDUP_REMOVED lines=8> */
.L_x_10738:
[----:B------:R-:W-:Y:S05]  /*1ceb0*/  BSYNC B1 ;  /* 0x0000000000017941 */ /* 0x000fea0003800000 */
.L_x_10737:
        /* <DEDUP_REMOVED lines=8> */
.L_x_10739:
[----:B------:R-:W-:Y:S01]  /*1cf40*/  IMAD.MOV.U32 R11, RZ, RZ, R14 ;  /* 0x000000ffff0b7224 */ /* 0x000fe200078e000e */
[----:B------:R-:W-:Y:S06]  /*1cf50*/  BRA `(.L_x_10740) ;  /* 0xfffffe6800347947 */ /* 0x000fec000383ffff */
.L_x_10483:
[----:B------:R-:W-:Y:S01]  /*1cf60*/  BSSY B1, `(.L_x_10741) ;  /* 0x0000008000017945 */ /* 0x000fe20003800000 */
[----:B----4-:R-:W-:Y:S02]  /*1cf70*/  IMAD.MOV.U32 R13, RZ, RZ, R97 ;  /* 0x000000ffff0d7224 */ /* 0x010fe400078e0061 */
[----:B------:R-:W-:Y:S02]  /*1cf80*/  IMAD.MOV.U32 R12, RZ, RZ, 0x1 ;  /* 0x00000001ff0c7424 */ /* 0x000fe400078e00ff */
[----:B---3--:R-:W-:Y:S02]  /*1cf90*/  IMAD.MOV.U32 R11, RZ, RZ, 0x1c1f ;  /* 0x00001c1fff0b7424 */ /* 0x008fe400078e00ff */
[----:B------:R-:W-:-:S07]  /*1cfa0*/  IMAD.MOV.U32 R15, RZ, RZ, -0x1 ;  /* 0xffffffffff0f7424 */ /* 0x000fce00078e00ff */
[----:B012---:R-:W-:Y:S05]  /*1cfb0*/  WARPSYNC.COLLECTIVE R15, `(.L_x_10742) ;  /* 0x000000000f087348 */ /* 0x007fea0003c00000 */
[----:B------:R3:W4:Y:S02]  /*1cfc0*/  SHFL.IDX P6, R14, R13, R12, R11 ;  /* 0x0000000c0d0e7389 */ /* 0x00072400000c000b */
[----:B01234-:R-:W-:Y:S01]  /*1cfd0*/  ENDCOLLECTIVE ;  /* 0x000000000000791b */ /* 0x01ffe20003800000 */
.L_x_10742:
[----:B------:R-:W-:Y:S05]  /*1cfe0*/  BSYNC B1 ;  /* 0x0000000000017941 */ /* 0x000fea0003800000 */
.L_x_10741:
        /* <DEDUP_REMOVED lines=8> */
.L_x_10743:
[----:B------:R-:W-:Y:S01]  /*1d070*/  IMAD.MOV.U32 R96, RZ, RZ, R14 ;  /* 0x000000ffff607224 */ /* 0x000fe200078e000e */
[----:B------:R-:W-:Y:S06]  /*1d080*/  BRA `(.L_x_10744) ;  /* 0xfffffe6c00d07947 */ /* 0x000fec000383ffff */
.L_x_10493:
[----:B-1----:R1:W2:Y:S02]  /*1d090*/  SYNCS.PHASECHK.TRANS64.TRYWAIT P4, [R0+URZ+0x32490], R95 ;  /* 0x0324905f000075a7 */ /* 0x0022a4000808017f */
[----:B--2---:R-:W-:Y:S05]  /*1d0a0*/  @!P4 NANOSLEEP.SYNCS 0x989680 ;  /* 0x009896800000c95d */ /* 0x004fea0003900000 */
[----:B------:R-:W2:Y:S02]  /*1d0b0*/  @!P4 SYNCS.PHASECHK.TRANS64 P4, [R0+URZ+0x32490], R95 ;  /* 0x0324905f0000c5a7 */ /* 0x000ea4000808007f */
[----:B--2---:R-:W-:Y:S05]  /*1d0c0*/  @!P4 BRA `(.L_x_10493) ;  /* 0xfffffffc00f0c947 */ /* 0x004fea000383ffff */
[----:B------:R-:W-:Y:S05]  /*1d0d0*/  BRA `(.L_x_10745) ;  /* 0xfffffe7800b47947 */ /* 0x000fea000383ffff */
.L_x_10494:
        /* <DEDUP_REMOVED lines=8> */
.L_x_10747:
[----:B------:R-:W-:Y:S05]  /*1d160*/  BSYNC B1 ;  /* 0x0000000000017941 */ /* 0x000fea0003800000 */
.L_x_10746:
        /* <DEDUP_REMOVED lines=8> */
.L_x_10748:
[----:B------:R-:W-:Y:S01]  /*1d1f0*/  IMAD.MOV.U32 R11, RZ, RZ, R14 ;  /* 0x000000ffff0b7224 */ /* 0x000fe200078e000e */
[----:B------:R-:W-:Y:S06]  /*1d200*/  BRA `(.L_x_10749) ;  /* 0xfffffe7800807947 */ /* 0x000fec000383ffff */
.L_x_10499:
        /* <DEDUP_REMOVED lines=8> */
.L_x_10751:
[----:B------:R-:W-:Y:S05]  /*1d290*/  BSYNC B1 ;  /* 0x0000000000017941 */ /* 0x000fea0003800000 */
.L_x_10750:
[----:B------:R-:W-:Y:S01]  /*1d2a0*/  IMAD.MOV.U32 R13, RZ, RZ, R96 ;  /* 0x000000ffff0d7224 */ /* 0x000fe200078e0060 */
[----:B------:R-:W-:Y:S01]  /*1d2b0*/  MOV R15, 0xffffffff ;  /* 0xffffffff000f7802 */ /* 0x000fe20000000f00 */
[----:B------:R-:W-:Y:S02]  /*1d2c0*/  IMAD.MOV.U32 R12, RZ, RZ, 0x1 ;  /* 0x00000001ff0c7424 */ /* 0x000fe400078e00ff */
[----:B------:R-:W-:Y:S02]  /*1d2d0*/  IMAD.MOV.U32 R11, RZ, RZ, 0x1c1f ;  /* 0x00001c1fff0b7424 */ /* 0x000fe400078e00ff */
[----:B------:R-:W-:-:S07]  /*1d2e0*/  IMAD.MOV.U32 R97, RZ, RZ, R14 ;  /* 0x000000ffff617224 */ /* 0x000fce00078e000e */
[----:B------:R-:W-:Y:S05]  /*1d2f0*/  WARPSYNC.COLLECTIVE R15, `(.L_x_10752) ;  /* 0x000000000f087348 */ /* 0x000fea0003c00000 */
[----:B------:R0:W1:Y:S02]  /*1d300*/  SHFL.IDX P6, R14, R13, R12, R11 ;  /* 0x0000000c0d0e7389 */ /* 0x00006400000c000b */
[----:B01----:R-:W-:Y:S01]  /*1d310*/  ENDCOLLECTIVE ;  /* 0x000000000000791b */ /* 0x003fe20003800000 */
.L_x_10752:
[----:B------:R-:W-:Y:S01]  /*1d320*/  IMAD.MOV.U32 R96, RZ, RZ, R14 ;  /* 0x000000ffff607224 */ /* 0x000fe200078e000e */
[----:B------:R-:W-:Y:S06]  /*1d330*/  BRA `(.L_x_10753) ;  /* 0xfffffe8000307947 */ /* 0x000fec000383ffff */
.L_x_10504:
[----:B-1----:R1:W2:Y:S02]  /*1d340*/  SYNCS.PHASECHK.TRANS64.TRYWAIT P2, [R0+URZ+0x32490], R95 ;  /* 0x0324905f000075a7 */ /* 0x0022a4000804017f */
[----:B--2---:R-:W-:Y:S05]  /*1d350*/  @!P2 NANOSLEEP.SYNCS 0x989680 ;  /* 0x009896800000a95d */ /* 0x004fea0003900000 */
[----:B------:R-:W2:Y:S02]  /*1d360*/  @!P2 SYNCS.PHASECHK.TRANS64 P2, [R0+URZ+0x32490], R95 ;  /* 0x0324905f0000a5a7 */ /* 0x000ea4000804007f */
[----:B--2---:R-:W-:Y:S05]  /*1d370*/  @!P2 BRA `(.L_x_10504) ;  /* 0xfffffffc00f0a947 */ /* 0x004fea000383ffff */
[----:B------:R-:W-:Y:S05]  /*1d380*/  BRA `(.L_x_10754) ;  /* 0xfffffe8800407947 */ /* 0x000fea000383ffff */
.L_x_10505:
        /* <DEDUP_REMOVED lines=8> */
.L_x_10756:
[----:B------:R-:W-:Y:S05]  /*1d410*/  BSYNC B1 ;  /* 0x0000000000017941 */ /* 0x000fea0003800000 */
.L_x_10755:
        /* <DEDUP_REMOVED lines=8> */
.L_x_10757:
[----:B------:R-:W-:Y:S05]  /*1d4a0*/  BRA `(.L_x_10758) ;  /* 0xfffffe8800607947 */ /* 0x000fea000383ffff */
.L_x_10508:
        /* <DEDUP_REMOVED lines=8> */
.L_x_10760:
[----:B------:R-:W-:Y:S05]  /*1d530*/  BSYNC B1 ;  /* 0x0000000000017941 */ /* 0x000fea0003800000 */
.L_x_10759:
        /* <DEDUP_REMOVED lines=8> */
.L_x_10761:
[----:B------:R-:W-:Y:S05]  /*1d5c0*/  BRA `(.L_x_10762) ;  /* 0xfffffe8800607947 */ /* 0x000fea000383ffff */
.L_x_10512:
[----:B------:R0:W0:Y:S02]  /*1d5d0*/  SYNCS.PHASECHK.TRANS64.TRYWAIT P3, [R0+URZ+0x324b0], R95 ;  /* 0x0324b05f000075a7 */ /* 0x000024000806017f */
[----:B0-----:R-:W-:Y:S05]  /*1d5e0*/  @!P3 NANOSLEEP.SYNCS 0x989680 ;  /* 0x009896800000b95d */ /* 0x001fea0003900000 */
[----:B------:R-:W0:Y:S02]  /*1d5f0*/  @!P3 SYNCS.PHASECHK.TRANS64 P3, [R0+URZ+0x324b0], R95 ;  /* 0x0324b05f0000b5a7 */ /* 0x000e24000806007f */
[----:B0-----:R-:W-:Y:S05]  /*1d600*/  @!P3 BRA `(.L_x_10512) ;  /* 0xfffffffc00f0b947 */ /* 0x001fea000383ffff */
[----:B------:R-:W-:Y:S05]  /*1d610*/  BRA `(.L_x_10763) ;  /* 0xfffffe8800d87947 */ /* 0x000fea000383ffff */
.L_x_10522:
[----:B------:R-:W-:Y:S01]  /*1d620*/  BSSY B0, `(.L_x_10764) ;  /* 0x0000007000007945 */ /* 0x000fe20003800000 */
[----:B------:R-:W-:Y:S02]  /*1d630*/  IMAD.MOV.U32 R12, RZ, RZ, RZ ;  /* 0x000000ffff0c7224 */ /* 0x000fe400078e00ff */
[----:B------:R-:W-:Y:S02]  /*1d640*/  IMAD.MOV.U32 R11, RZ, RZ, 0x1f ;  /* 0x0000001fff0b7424 */ /* 0x000fe400078e00ff */
[----:B------:R-:W-:-:S07]  /*1d650*/  IMAD.MOV.U32 R15, RZ, RZ, -0x1 ;  /* 0xffffffffff0f7424 */ /* 0x000fce00078e00ff */
[----:B-----5:R-:W-:Y:S05]  /*1d660*/  WARPSYNC.COLLECTIVE R15, `(.L_x_10765) ;  /* 0x000000000f087348 */ /* 0x020fea0003c00000 */
[----:B------:R0:W1:Y:S02]  /*1d670*/  SHFL.IDX P6, R14, R13, R12, R11 ;  /* 0x0000000c0d0e7389 */ /* 0x00006400000c000b */
[----:B01---5:R-:W-:Y:S01]  /*1d680*/  ENDCOLLECTIVE ;  /* 0x000000000000791b */ /* 0x023fe20003800000 */
.L_x_10765:
[----:B------:R-:W-:Y:S05]  /*1d690*/  BSYNC B0 ;  /* 0x0000000000007941 */ /* 0x000fea0003800000 */
.L_x_10764:
[----:B------:R-:W-:Y:S05]  /*1d6a0*/  BRA `(.L_x_10766) ;  /* 0xfffffe9800c47947 */ /* 0x000fea000383ffff */
.L_x_10534:
        /* <DEDUP_REMOVED lines=8> */
.L_x_10768:
[----:B------:R-:W-:Y:S05]  /*1d730*/  BSYNC B1 ;  /* 0x0000000000017941 */ /* 0x000fea0003800000 */
.L_x_10767:
        /* <DEDUP_REMOVED lines=8> */
.L_x_10769:
[----:B------:R-:W-:Y:S02]  /*1d7c0*/  IMAD.MOV.U32 R13, RZ, RZ, R25 ;  /* 0x000000ffff0d7224 */ /* 0x000fe400078e0019 */
[----:B------:R-:W-:-:S07]  /*1d7d0*/  IMAD.MOV.U32 R21, RZ, RZ, R14 ;  /* 0x000000ffff157224 */ /* 0x000fce00078e000e */
[----:B------:R-:W-:Y:S05]  /*1d7e0*/  WARPSYNC.COLLECTIVE R15, `(.L_x_10770) ;  /* 0x000000000f087348 */ /* 0x000fea0003c00000 */
[----:B------:R0:W1:Y:S02]  /*1d7f0*/  SHFL.IDX P6, R14, R13, R12, R11 ;  /* 0x0000000c0d0e7389 */ /* 0x00006400000c000b */
[----:B01----:R-:W-:Y:S01]  /*1d800*/  ENDCOLLECTIVE ;  /* 0x000000000000791b */ /* 0x003fe20003800000 */
.L_x_10770:
[----:B------:R-:W-:Y:S02]  /*1d810*/  IMAD.MOV.U32 R13, RZ, RZ, R28 ;  /* 0x000000ffff0d7224 */ /* 0x000fe400078e001c */
[----:B------:R-:W-:-:S07]  /*1d820*/  IMAD.MOV.U32 R25, RZ, RZ, R14 ;  /* 0x000000ffff197224 */ /* 0x000fce00078e000e */
[----:B------:R-:W-:Y:S05]  /*1d830*/  WARPSYNC.COLLECTIVE R15, `(.L_x_10771) ;  /* 0x000000000f087348 */ /* 0x000fea0003c00000 */
[----:B------:R0:W1:Y:S02]  /*1d840*/  SHFL.IDX P6, R14, R13, R12, R11 ;  /* 0x0000000c0d0e7389 */ /* 0x00006400000c000b */
[----:B01----:R-:W-:Y:S01]  /*1d850*/  ENDCOLLECTIVE ;  /* 0x000000000000791b */ /* 0x003fe20003800000 */
.L_x_10771:
[----:B------:R-:W-:Y:S01]  /*1d860*/  IMAD.MOV.U32 R20, RZ, RZ, R14 ;  /* 0x000000ffff147224 */ /* 0x000fe200078e000e */
[----:B------:R-:W-:Y:S06]  /*1d870*/  BRA `(.L_x_10772) ;  /* 0xfffffe9c00dc7947 */ /* 0x000fec000383ffff */
.L_x_10538:
[----:B0-----:R0:W1:Y:S02]  /*1d880*/  SYNCS.PHASECHK.TRANS64.TRYWAIT P0, [R19+URZ+0x32400], R26 ;  /* 0x0324001a130075a7 */ /* 0x001064000800017f */
[----:B-1----:R-:W-:Y:S05]  /*1d890*/  @!P0 NANOSLEEP.SYNCS 0x989680 ;  /* 0x009896800000895d */ /* 0x002fea0003900000 */
[----:B------:R-:W1:Y:S02]  /*1d8a0*/  @!P0 SYNCS.PHASECHK.TRANS64 P0, [R19+URZ+0x32400], R26 ;  /* 0x0324001a130085a7 */ /* 0x000e64000800007f */
[----:B-1----:R-:W-:Y:S05]  /*1d8b0*/  @!P0 BRA `(.L_x_10538) ;  /* 0xfffffffc00f08947 */ /* 0x002fea000383ffff */
[----:B------:R-:W-:Y:S05]  /*1d8c0*/  BRA `(.L_x_10773) ;  /* 0xfffffea000f47947 */ /* 0x000fea000383ffff */
.L_x_10546:
        /* <DEDUP_REMOVED lines=8> */
.L_x_10775:
[----:B------:R-:W-:Y:S05]  /*1d950*/  BSYNC B1 ;  /* 0x0000000000017941 */ /* 0x000fea0003800000 */
.L_x_10774:
        /* <DEDUP_REMOVED lines=8> */
.L_x_10776:
[----:B------:R-:W-:Y:S02]  /*1d9e0*/  IMAD.MOV.U32 R13, RZ, RZ, R25 ;  /* 0x000000ffff0d7224 */ /* 0x000fe400078e0019 */
[----:B------:R-:W-:-:S07]  /*1d9f0*/  IMAD.MOV.U32 R20, RZ, RZ, R14 ;  /* 0x000000ffff147224 */ /* 0x000fce00078e000e */
[----:B------:R-:W-:Y:S05]  /*1da00*/  WARPSYNC.COLLECTIVE R15, `(.L_x_10777) ;  /* 0x000000000f087348 */ /* 0x000fea0003c00000 */
[----:B------:R0:W1:Y:S02]  /*1da10*/  SHFL.IDX P6, R14, R13, R12, R11 ;  /* 0x0000000c0d0e7389 */ /* 0x00006400000c000b */
[----:B01----:R-:W-:Y:S01]  /*1da20*/  ENDCOLLECTIVE ;  /* 0x000000000000791b */ /* 0x003fe20003800000 */
.L_x_10777:
[----:B------:R-:W-:Y:S02]  /*1da30*/  IMAD.MOV.U32 R13, RZ, RZ, R28 ;  /* 0x000000ffff0d7224 */ /* 0x000fe400078e001c */
[----:B------:R-:W-:-:S07]  /*1da40*/  IMAD.MOV.U32 R21, RZ, RZ, R14 ;  /* 0x000000ffff157224 */ /* 0x000fce00078e000e */
[----:B------:R-:W-:Y:S05]  /*1da50*/  WARPSYNC.COLLECTIVE R15, `(.L_x_10778) ;  /* 0x000000000f087348 */ /* 0x000fea0003c00000 */
[----:B------:R0:W1:Y:S02]  /*1da60*/  SHFL.IDX P6, R14, R13, R12, R11 ;  /* 0x0000000c0d0e7389 */ /* 0x00006400000c000b */
[----:B01----:R-:W-:Y:S01]  /*1da70*/  ENDCOLLECTIVE ;  /* 0x000000000000791b */ /* 0x003fe20003800000 */
.L_x_10778:
[----:B------:R-:W-:Y:S05]  /*1da80*/  BRA `(.L_x_10779) ;  /* 0xfffffeac00647947 */ /* 0x000fea000383ffff */
.L_x_10550:
[----:B0-----:R0:W1:Y:S02]  /*1da90*/  SYNCS.PHASECHK.TRANS64.TRYWAIT P1, [R19+URZ+0x32400], R28 ;  /* 0x0324001c130075a7 */ /* 0x001064000802017f */
[----:B-1----:R-:W-:Y:S05]  /*1daa0*/  @!P1 NANOSLEEP.SYNCS 0x989680 ;  /* 0x009896800000995d */ /* 0x002fea0003900000 */
[----:B------:R-:W1:Y:S02]  /*1dab0*/  @!P1 SYNCS.PHASECHK.TRANS64 P1, [R19+URZ+0x32400], R28 ;  /* 0x0324001c130095a7 */ /* 0x000e64000802007f */
[----:B-1----:R-:W-:Y:S05]  /*1dac0*/  @!P1 BRA `(.L_x_10550) ;  /* 0xfffffffc00f09947 */ /* 0x002fea000383ffff */
[----:B------:R-:W-:Y:S05]  /*1dad0*/  BRA `(.L_x_10780) ;  /* 0xfffffeb000447947 */ /* 0x000fea000383ffff */
.L_x_10556:
[----:B--2---:R2:W4:Y:S02]  /*1dae0*/  SYNCS.PHASECHK.TRANS64.TRYWAIT P1, [R0+URZ+0x32430], R13 ;  /* 0x0324300d000075a7 */ /* 0x004524000802017f */
[----:B----4-:R-:W-:Y:S05]  /*1daf0*/  @!P1 NANOSLEEP.SYNCS 0x989680 ;  /* 0x009896800000995d */ /* 0x010fea0003900000 */
[----:B------:R-:W4:Y:S02]  /*1db00*/  @!P1 SYNCS.PHASECHK.TRANS64 P1, [R0+URZ+0x32430], R13 ;  /* 0x0324300d000095a7 */ /* 0x000f24000802007f */
[----:B----4-:R-:W-:Y:S05]  /*1db10*/  @!P1 BRA `(.L_x_10556) ;  /* 0xfffffffc00f09947 */ /* 0x010fea000383ffff */
[----:B------:R-:W-:Y:S05]  /*1db20*/  BRA `(.L_x_10555) ;  /* 0xfffffebc00907947 */ /* 0x000fea000383ffff */
.L_x_10558:
[----:B---3--:R3:W4:Y:S02]  /*1db30*/  SYNCS.PHASECHK.TRANS64.TRYWAIT P1, [R19+URZ+0x32410], R4 ;  /* 0x03241004130075a7 */ /* 0x008724000802017f */
[----:B----4-:R-:W-:Y:S05]  /*1db40*/  @!P1 NANOSLEEP.SYNCS 0x989680 ;  /* 0x009896800000995d */ /* 0x010fea0003900000 */
[----:B------:R-:W4:Y:S02]  /*1db50*/  @!P1 SYNCS.PHASECHK.TRANS64 P1, [R19+URZ+0x32410], R4 ;  /* 0x03241004130095a7 */ /* 0x000f24000802007f */
[----:B----4-:R-:W-:Y:S05]  /*1db60*/  @!P1 BRA `(.L_x_10558) ;  /* 0xfffffffc00f09947 */ /* 0x010fea000383ffff */
[----:B------:R-:W-:Y:S05]  /*1db70*/  BRA `(.L_x_10781) ;  /* 0xfffffec0003c7947 */ /* 0x000fea000383ffff */
.L_x_10562:
[----:B------:R0:W0:Y:S02]  /*1db80*/  SYNCS.PHASECHK.TRANS64.TRYWAIT P1, [R0+URZ+0x32450], R13 ;  /* 0x0324500d000075a7 */ /* 0x000024000802017f */
[----:B0-----:R-:W-:Y:S05]  /*1db90*/  @!P1 NANOSLEEP.SYNCS 0x989680 ;  /* 0x009896800000995d */ /* 0x001fea0003900000 */
[----:B------:R-:W0:Y:S02]  /*1dba0*/  @!P1 SYNCS.PHASECHK.TRANS64 P1, [R0+URZ+0x32450], R13 ;  /* 0x0324500d000095a7 */ /* 0x000e24000802007f */
[----:B0-----:R-:W-:Y:S05]  /*1dbb0*/  @!P1 BRA `(.L_x_10562) ;  /* 0xfffffffc00f09947 */ /* 0x001fea000383ffff */
[----:B------:R-:W-:Y:S05]  /*1dbc0*/  BRA `(.L_x_10561) ;  /* 0xfffffec0004c7947 */ /* 0x000fea000383ffff */
.L_x_10569:
[----:B-1----:R1:W2:Y:S02]  /*1dbd0*/  SYNCS.PHASECHK.TRANS64.TRYWAIT P2, [R0+URZ+0x32430], R6 ;  /* 0x03243006000075a7 */ /* 0x0022a4000804017f */
[----:B--2---:R-:W-:Y:S05]  /*1dbe0*/  @!P2 NANOSLEEP.SYNCS 0x989680 ;  /* 0x009896800000a95d */ /* 0x004fea0003900000 */
[----:B------:R-:W2:Y:S02]  /*1dbf0*/  @!P2 SYNCS.PHASECHK.TRANS64 P2, [R0+URZ+0x32430], R6 ;  /* 0x032430060000a5a7 */ /* 0x000ea4000804007f */
[----:B--2---:R-:W-:Y:S05]  /*1dc00*/  @!P2 BRA `(.L_x_10569) ;  /* 0xfffffffc00f0a947 */ /* 0x004fea000383ffff */
[----:B------:R-:W-:Y:S05]  /*1dc10*/  BRA `(.L_x_10568) ;  /* 0xfffffee800f07947 */ /* 0x000fea000383ffff */
.L_x_10573:
[----:B---3--:R3:W4:Y:S02]  /*1dc20*/  SYNCS.PHASECHK.TRANS64.TRYWAIT P2, [R0+URZ+0x32450], R6 ;  /* 0x03245006000075a7 */ /* 0x008724000804017f */
[----:B----4-:R-:W-:Y:S05]  /*1dc30*/  @!P2 NANOSLEEP.SYNCS 0x989680 ;  /* 0x009896800000a95d */ /* 0x010fea0003900000 */
[----:B------:R-:W4:Y:S02]  /*1dc40*/  @!P2 SYNCS.PHASECHK.TRANS64 P2, [R0+URZ+0x32450], R6 ;  /* 0x032450060000a5a7 */ /* 0x000f24000804007f */
[----:B----4-:R-:W-:Y:S05]  /*1dc50*/  @!P2 BRA `(.L_x_10573) ;  /* 0xfffffffc00f0a947 */ /* 0x010fea000383ffff */
[----:B------:R-:W-:Y:S05]  /*1dc60*/  BRA `(.L_x_10572) ;  /* 0xfffffeec00887947 */ /* 0x000fea000383ffff */
.L_x_10581:
[----:B------:R-:W-:Y:S02]  /*1dc70*/  IMAD.MOV.U32 R13, RZ, RZ, R20 ;  /* 0x000000ffff0d7224 */ /* 0x000fe400078e0014 */
[----:B------:R-:W-:Y:S02]  /*1dc80*/  IMAD.MOV.U32 R12, RZ, RZ, RZ ;  /* 0x000000ffff0c7224 */ /* 0x000fe400078e00ff */
[----:B------:R-:W-:Y:S02]  /*1dc90*/  IMAD.MOV.U32 R11, RZ, RZ, 0x181f ;  /* 0x0000181fff0b7424 */ /* 0x000fe400078e00ff */
[----:B------:R-:W-:-:S07]  /*1dca0*/  IMAD.MOV.U32 R15, RZ, RZ, -0x1 ;  /* 0xffffffffff0f7424 */ /* 0x000fce00078e00ff */
[----:B-----5:R-:W-:Y:S05]  /*1dcb0*/  WARPSYNC.COLLECTIVE R15, `(.L_x_10782) ;  /* 0x000000000f087348 */ /* 0x020fea0003c00000 */
[----:B------:R0:W1:Y:S02]  /*1dcc0*/  SHFL.IDX P6, R14, R13, R12, R11 ;  /* 0x0000000c0d0e7389 */ /* 0x00006400000c000b */
[----:B01---5:R-:W-:Y:S01]  /*1dcd0*/  ENDCOLLECTIVE ;  /* 0x000000000000791b */ /* 0x023fe20003800000 */
.L_x_10782:
[----:B------:R-:W-:Y:S02]  /*1dce0*/  IMAD.MOV.U32 R13, RZ, RZ, R3 ;  /* 0x000000ffff0d7224 */ /* 0x000fe400078e0003 */
[----:B------:R-:W-:-:S07]  /*1dcf0*/  IMAD.MOV.U32 R48, RZ, RZ, R14 ;  /* 0x000000ffff307224 */ /* 0x000fce00078e000e */
[----:B------:R-:W-:Y:S05]  /*1dd00*/  WARPSYNC.COLLECTIVE R15, `(.L_x_10783) ;  /* 0x000000000f087348 */ /* 0x000fea0003c00000 */
[----:B------:R0:W1:Y:S02]  /*1dd10*/  SHFL.IDX P6, R14, R13, R12, R11 ;  /* 0x0000000c0d0e7389 */ /* 0x00006400000c000b */
[----:B01----:R-:W-:Y:S01]  /*1dd20*/  ENDCOLLECTIVE ;  /* 0x000000000000791b */ /* 0x003fe20003800000 */
.L_x_10783:
[----:B------:R-:W-:Y:S05]  /*1dd30*/  BRA `(.L_x_10784) ;  /* 0xffffff3c00687947 */ /* 0x000fea000383ffff */
.L_x_10584:
        /* <DEDUP_REMOVED lines=8> */
.L_x_10786:
[----:B------:R-:W-:Y:S05]  /*1ddc0*/  BSYNC B1 ;  /* 0x0000000000017941 */ /* 0x000fea0003800000 */
.L_x_10785:
        /* <DEDUP_REMOVED lines=8> */
.L_x_10787:
[----:B------:R-:W-:Y:S05]  /*1de50*/  BRA `(.L_x_10788) ;  /* 0xffffff3c00b07947 */ /* 0x000fea000383ffff */
.L_x_10587:
[----:B------:R-:W-:Y:S01]  /*1de60*/  BSSY B1, `(.L_x_10789) ;  /* 0x0000008000017945 */ /* 0x000fe20003800000 */
[----:B------:R-:W-:Y:S02]  /*1de70*/  IMAD.MOV.U32 R13, RZ, RZ, R20 ;  /* 0x000000ffff0d7224 */ /* 0x000fe400078e0014 */
[----:B------:R-:W-:Y:S02]  /*1de80*/  IMAD.MOV.U32 R12, RZ, RZ, 0x2 ;  /* 0x00000002ff0c7424 */ /* 0x000fe400078e00ff */
[----:B--2---:R-:W-:Y:S02]  /*1de90*/  IMAD.MOV.U32 R11, RZ, RZ, 0x181f ;  /* 0x0000181fff0b7424 */ /* 0x004fe400078e00ff */
[----:B------:R-:W-:-:S07]  /*1dea0*/  IMAD.MOV.U32 R15, RZ, RZ, -0x1 ;  /* 0xffffffffff0f7424 */ /* 0x000fce00078e00ff */
[----:B01-34-:R-:W-:Y:S05]  /*1deb0*/  WARPSYNC.COLLECTIVE R15, `(.L_x_10790) ;  /* 0x000000000f087348 */ /* 0x01bfea0003c00000 */
[----:B------:R2:W0:Y:S02]  /*1dec0*/  SHFL.IDX P6, R14, R13, R12, R11 ;  /* 0x0000000c0d0e7389 */ /* 0x00042400000c000b */
[----:B01234-:R-:W-:Y:S01]  /*1ded0*/  ENDCOLLECTIVE ;  /* 0x000000000000791b */ /* 0x01ffe20003800000 */
.L_x_10790:
[----:B------:R-:W-:Y:S05]  /*1dee0*/  BSYNC B1 ;  /* 0x0000000000017941 */ /* 0x000fea0003800000 */
.L_x_10789:
        /* <DEDUP_REMOVED lines=8> */
.L_x_10791:
[----:B------:R-:W-:Y:S05]  /*1df70*/  BRA `(.L_x_10792) ;  /* 0xffffff3c00f87947 */ /* 0x000fea000383ffff */
.L_x_10590:
[----:B------:R-:W-:Y:S01]  /*1df80*/  BSSY B1, `(.L_x_10793) ;  /* 0x0000008000017945 */ /* 0x000fe20003800000 */
[----:B------:R-:W-:Y:S02]  /*1df90*/  IMAD.MOV.U32 R13, RZ, RZ, R20 ;  /* 0x000000ffff0d7224 */ /* 0x000fe400078e0014 */
[----:B------:R-:W-:Y:S02]  /*1dfa0*/  IMAD.MOV.U32 R12, RZ, RZ, 0x3 ;  /* 0x00000003ff0c7424 */ /* 0x000fe400078e00ff */
[----:B0-----:R-:W-:Y:S02]  /*1dfb0*/  IMAD.MOV.U32 R11, RZ, RZ, 0x181f ;  /* 0x0000181fff0b7424 */ /* 0x001fe400078e00ff */
[----:B------:R-:W-:-:S07]  /*1dfc0*/  IMAD.MOV.U32 R15, RZ, RZ, -0x1 ;  /* 0xffffffffff0f7424 */ /* 0x000fce00078e00ff */
[----:B-1234-:R-:W-:Y:S05]  /*1dfd0*/  WARPSYNC.COLLECTIVE R15, `(.L_x_10794) ;  /* 0x000000000f087348 */ /* 0x01efea0003c00000 */
[----:B------:R0:W0:Y:S02]  /*1dfe0*/  SHFL.IDX P6, R14, R13, R12, R11 ;  /* 0x0000000c0d0e7389 */ /* 0x00002400000c000b */
[----:B01234-:R-:W-:Y:S01]  /*1dff0*/  ENDCOLLECTIVE ;  /* 0x000000000000791b */ /* 0x01ffe20003800000 */
.L_x_10794:
[----:B------:R-:W-:Y:S05]  /*1e000*/  BSYNC B1 ;  /* 0x0000000000017941 */ /* 0x000fea0003800000 */
.L_x_10793:
        /* <DEDUP_REMOVED lines=8> */
.L_x_10795:
[----:B------:R-:W-:Y:S05]  /*1e090*/  BRA `(.L_x_10796) ;  /* 0xffffff4000407947 */ /* 0x000fea000383ffff */
.L_x_10592:
[----:B------:R-:W-:Y:S02]  /*1e0a0*/  IMAD.MOV.U32 R13, RZ, RZ, R8 ;  /* 0x000000ffff0d7224 */ /* 0x000fe400078e0008 */
[----:B------:R-:W-:Y:S02]  /*1e0b0*/  IMAD.MOV.U32 R12, RZ, RZ, RZ ;  /* 0x000000ffff0c7224 */ /* 0x000fe400078e00ff */
[----:B------:R-:W-:Y:S02]  /*1e0c0*/  IMAD.MOV.U32 R11, RZ, RZ, 0x1c1f ;  /* 0x00001c1fff0b7424 */ /* 0x000fe400078e00ff */
[----:B------:R-:W-:-:S07]  /*1e0d0*/  IMAD.MOV.U32 R15, RZ, RZ, -0x1 ;  /* 0xffffffffff0f7424 */ /* 0x000fce00078e00ff */
[----:B------:R-:W-:Y:S05]  /*1e0e0*/  WARPSYNC.COLLECTIVE R15, `(.L_x_10797) ;  /* 0x000000000f087348 */ /* 0x000fea0003c00000 */
[----:B------:R0:W1:Y:S02]  /*1e0f0*/  SHFL.IDX P6, R14, R13, R12, R11 ;  /* 0x0000000c0d0e7389 */ /* 0x00006400000c000b */
[----:B01----:R-:W-:Y:S01]  /*1e100*/  ENDCOLLECTIVE ;  /* 0x000000000000791b */ /* 0x003fe20003800000 */
.L_x_10797:
[----:B------:R-:W-:Y:S02]  /*1e110*/  IMAD.MOV.U32 R13, RZ, RZ, R3 ;  /* 0x000000ffff0d7224 */ /* 0x000fe400078e0003 */
[----:B------:R-:W-:-:S07]  /*1e120*/  IMAD.MOV.U32 R9, RZ, RZ, R14 ;  /* 0x000000ffff097224 */ /* 0x000fce00078e000e */
[----:B------:R-:W-:Y:S05]  /*1e130*/  WARPSYNC.COLLECTIVE R15, `(.L_x_10798) ;  /* 0x000000000f087348 */ /* 0x000fea0003c00000 */
[----:B------:R0:W1:Y:S02]  /*1e140*/  SHFL.IDX P6, R14, R13, R12, R11 ;  /* 0x0000000c0d0e7389 */ /* 0x00006400000c000b */
[----:B01----:R-:W-:Y:S01]  /*1e150*/  ENDCOLLECTIVE ;  /* 0x000000000000791b */ /* 0x003fe20003800000 */
.L_x_10798:
[----:B------:R-:W-:Y:S01]  /*1e160*/  IMAD.MOV.U32 R12, RZ, RZ, R14 ;  /* 0x000000ffff0c7224 */ /* 0x000fe200078e000e */
[----:B------:R-:W-:Y:S06]  /*1e170*/  BRA `(.L_x_10799) ;  /* 0xffffff4400407947 */ /* 0x000fec000383ffff */
.L_x_10595:
[----:B------:R-:W-:Y:S01]  /*1e180*/  BSSY B1, `(.L_x_10800) ;  /* 0x0000008000017945 */ /* 0x000fe20003800000 */
[----:B---3--:R-:W-:Y:S02]  /*1e190*/  IMAD.MOV.U32 R13, RZ, RZ, R8 ;  /* 0x000000ffff0d7224 */ /* 0x008fe400078e0008 */
[----:B--2---:R-:W-:Y:S02]  /*1e1a0*/  IMAD.MOV.U32 R12, RZ, RZ, 0x1 ;  /* 0x00000001ff0c7424 */ /* 0x004fe400078e00ff */
[----:B------:R-:W-:Y:S02]  /*1e1b0*/  IMAD.MOV.U32 R11, RZ, RZ, 0x1c1f ;  /* 0x00001c1fff0b7424 */ /* 0x000fe400078e00ff */
[----:B------:R-:W-:-:S07]  /*1e1c0*/  IMAD.MOV.U32 R15, RZ, RZ, -0x1 ;  /* 0xffffffffff0f7424 */ /* 0x000fce00078e00ff */
[----:B01----:R-:W-:Y:S05]  /*1e1d0*/  WARPSYNC.COLLECTIVE R15, `(.L_x_10801) ;  /* 0x000000000f087348 */ /* 0x003fea0003c00000 */
[----:B------:R2:W3:Y:S02]  /*1e1e0*/  SHFL.IDX P6, R14, R13, R12, R11 ;  /* 0x0000000c0d0e7389 */ /* 0x0004e400000c000b */
[----:B0123--:R-:W-:Y:S01]  /*1e1f0*/  ENDCOLLECTIVE ;  /* 0x000000000000791b */ /* 0x00ffe20003800000 */
.L_x_10801:
[----:B------:R-:W-:Y:S05]  /*1e200*/  BSYNC B1 ;  /* 0x0000000000017941 */ /* 0x000fea0003800000 */
.L_x_10800:
        /* <DEDUP_REMOVED lines=8> */
.L_x_10802:
[----:B------:R-:W-:Y:S01]  /*1e290*/  IMAD.MOV.U32 R3, RZ, RZ, R14 ;  /* 0x000000ffff037224 */ /* 0x000fe200078e000e */
[----:B------:R-:W-:Y:S06]  /*1e2a0*/  BRA `(.L_x_10803) ;  /* 0xffffff5000187947 */ /* 0x000fec000383ffff */
.L_x_10599:
[----:B------:R-:W-:Y:S02]  /*1e2b0*/  IMAD.MOV.U32 R13, RZ, RZ, R20 ;  /* 0x000000ffff0d7224 */ /* 0x000fe400078e0014 */
[----:B------:R-:W-:Y:S02]  /*1e2c0*/  IMAD.MOV.U32 R12, RZ, RZ, RZ ;  /* 0x000000ffff0c7224 */ /* 0x000fe400078e00ff */
[----:B------:R-:W-:Y:S02]  /*1e2d0*/  IMAD.MOV.U32 R11, RZ, RZ, 0x181f ;  /* 0x0000181fff0b7424 */ /* 0x000fe400078e00ff */
[----:B------:R-:W-:-:S07]  /*1e2e0*/  IMAD.MOV.U32 R15, RZ, RZ, -0x1 ;  /* 0xffffffffff0f7424 */ /* 0x000fce00078e00ff */
[----:B0-----:R-:W-:Y:S05]  /*1e2f0*/  WARPSYNC.COLLECTIVE R15, `(.L_x_10804) ;  /* 0x000000000f087348 */ /* 0x001fea0003c00000 */
[----:B------:R1:W2:Y:S02]  /*1e300*/  SHFL.IDX P6, R14, R13, R12, R11 ;  /* 0x0000000c0d0e7389 */ /* 0x0002a400000c000b */
[----:B012---:R-:W-:Y:S01]  /*1e310*/  ENDCOLLECTIVE ;  /* 0x000000000000791b */ /* 0x007fe20003800000 */
.L_x_10804:
[----:B------:R-:W-:Y:S02]  /*1e320*/  IMAD.MOV.U32 R13, RZ, RZ, R3 ;  /* 0x000000ffff0d7224 */ /* 0x000fe400078e0003 */
[----:B------:R-:W-:-:S07]  /*1e330*/  IMAD.MOV.U32 R0, RZ, RZ, R14 ;  /* 0x000000ffff007224 */ /* 0x000fce00078e000e */
[----:B------:R-:W-:Y:S05]  /*1e340*/  WARPSYNC.COLLECTIVE R15, `(.L_x_10805) ;  /* 0x000000000f087348 */ /* 0x000fea0003c00000 */
[----:B------:R0:W1:Y:S02]  /*1e350*/  SHFL.IDX P6, R14, R13, R12, R11 ;  /* 0x0000000c0d0e7389 */ /* 0x00006400000c000b */
[----:B01----:R-:W-:Y:S01]  /*1e360*/  ENDCOLLECTIVE ;  /* 0x000000000000791b */ /* 0x003fe20003800000 */
.L_x_10805:
[----:B------:R-:W-:Y:S05]  /*1e370*/  BRA `(.L_x_10806) ;  /* 0xffffff6400587947 */ /* 0x000fea000383ffff */
.L_x_10602:
        /* <DEDUP_REMOVED lines=8> */
.L_x_10808:
[----:B------:R-:W-:Y:S05]  /*1e400*/  BSYNC B1 ;  /* 0x0000000000017941 */ /* 0x000fea0003800000 */
.L_x_10807:
        /* <DEDUP_REMOVED lines=8> */
.L_x_10809:
[----:B------:R-:W-:Y:S05]  /*1e490*/  BRA `(.L_x_10810) ;  /* 0xffffff6400a47947 */ /* 0x000fea000383ffff */
.L_x_10605:
        /* <DEDUP_REMOVED lines=8> */
.L_x_10812:
[----:B------:R-:W-:Y:S05]  /*1e520*/  BSYNC B1 ;  /* 0x0000000000017941 */ /* 0x000fea0003800000 */
.L_x_10811:
        /* <DEDUP_REMOVED lines=8> */
.L_x_10813:
[----:B------:R-:W-:Y:S05]  /*1e5b0*/  BRA `(.L_x_10814) ;  /* 0xffffff6400ec7947 */ /* 0x000fea000383ffff */
.L_x_10608:
        /* <DEDUP_REMOVED lines=8> */
.L_x_10816:
[----:B------:R-:W-:Y:S05]  /*1e640*/  BSYNC B1 ;  /* 0x0000000000017941 */ /* 0x000fea0003800000 */
.L_x_10815:
        /* <DEDUP_REMOVED lines=8> */
.L_x_10817:
[----:B------:R-:W-:Y:S05]  /*1e6d0*/  BRA `(.L_x_10818) ;  /* 0xffffff6800347947 */ /* 0x000fea000383ffff */
.L_x_10625:
        /* <DEDUP_REMOVED lines=8> */
[----:B-1----:R-:W-:Y:S05]  /*1e760*/  WARPSYNC.COLLECTIVE R15, `(.L_x_10820) ;  /* 0x000000000f087348 */ /* 0x002fea0003c00000 */
[----:B------:R0:W2:Y:S02]  /*1e770*/  SHFL.IDX P6, R14, R13, R12, R11 ;  /* 0x0000000c0d0e7389 */ /* 0x0000a400000c000b */
[----:B012---:R-:W-:Y:S01]  /*1e780*/  ENDCOLLECTIVE ;  /* 0x000000000000791b */ /* 0x007fe20003800000 */
.L_x_10820:
[----:B------:R-:W-:Y:S05]  /*1e790*/  BSYNC B1 ;  /* 0x0000000000017941 */ /* 0x000fea0003800000 */
.L_x_10819:
[----:B------:R-:W-:Y:S05]  /*1e7a0*/  BRA `(.L_x_10821) ;  /* 0xffffff8000447947 */ /* 0x000fea000383ffff */
.L_x_10627:
[----:B------:R-:W-:Y:S01]  /*1e7b0*/  BSSY B1, `(.L_x_10822) ;  /* 0x0000006000017945 */ /* 0x000fe20003800000 */
[----:B------:R-:W-:-:S07]  /*1e7c0*/  IMAD.MOV.U32 R15, RZ, RZ, -0x1 ;  /* 0xffffffffff0f7424 */ /* 0x000fce00078e00ff */
[----:B01----:R-:W-:Y:S05]  /*1e7d0*/  WARPSYNC.COLLECTIVE R15, `(.L_x_10823) ;  /* 0x000000000f0c7348 */ /* 0x003fea0003c00000 */
[----:B------:R-:W-:Y:S02]  /*1e7e0*/  ELECT P6, UR62, PT ;  /* 0x00000000003e782f */ /* 0x000fe400038c0000 */
[----:B------:R-:W-:Y:S01]  /*1e7f0*/  MOV R14, UR62 ;  /* 0x0000003e000e7c02 */ /* 0x000fe20008000f00 */
[----:B01----:R-:W-:Y:S10]  /*1e800*/  ENDCOLLECTIVE ;  /* 0x000000000000791b */ /* 0x003ff40003800000 */
.L_x_10823:
[----:B------:R-:W-:Y:S05]  /*1e810*/  BSYNC B1 ;  /* 0x0000000000017941 */ /* 0x000fea0003800000 */
.L_x_10822:
[----:B------:R-:W-:Y:S05]  /*1e820*/  BRA `(.L_x_10626) ;  /* 0xffffff80003c7947 */ /* 0x000fea000383ffff */
.L_x_10629:
[----:B0-----:R0:W2:Y:S02]  /*1e830*/  SYNCS.PHASECHK.TRANS64.TRYWAIT P0, [R22+URZ+0x32420], R7 ;  /* 0x03242007160075a7 */ /* 0x0010a4000800017f */
[----:B--2---:R-:W-:Y:S05]  /*1e840*/  @!P0 NANOSLEEP.SYNCS 0x989680 ;  /* 0x009896800000895d */ /* 0x004fea0003900000 */
[----:B------:R-:W2:Y:S02]  /*1e850*/  @!P0 SYNCS.PHASECHK.TRANS64 P0, [R22+URZ+0x32420], R7 ;  /* 0x03242007160085a7 */ /* 0x000ea4000800007f */
[----:B--2---:R-:W-:Y:S05]  /*1e860*/  @!P0 BRA `(.L_x_10629) ;  /* 0xfffffffc00f08947 */ /* 0x004fea000383ffff */
[----:B------:R-:W-:Y:S05]  /*1e870*/  BRA `(.L_x_10824) ;  /* 0xffffff80004c7947 */ /* 0x000fea000383ffff */
.L_x_10633:
[----:B0-----:R0:W2:Y:S02]  /*1e880*/  SYNCS.PHASECHK.TRANS64.TRYWAIT P0, [R7+URZ+0x324a0], R8 ;  /* 0x0324a008070075a7 */ /* 0x0010a4000800017f */
[----:B--2---:R-:W-:Y:S05]  /*1e890*/  @!P0 NANOSLEEP.SYNCS 0x989680 ;  /* 0x009896800000895d */ /* 0x004fea0003900000 */
[----:B------:R-:W2:Y:S02]  /*1e8a0*/  @!P0 SYNCS.PHASECHK.TRANS64 P0, [R7+URZ+0x324a0], R8 ;  /* 0x0324a008070085a7 */ /* 0x000ea4000800007f */
[----:B--2---:R-:W-:Y:S05]  /*1e8b0*/  @!P0 BRA `(.L_x_10633) ;  /* 0xfffffffc00f08947 */ /* 0x004fea000383ffff */
[----:B------:R-:W-:Y:S05]  /*1e8c0*/  BRA `(.L_x_10825) ;  /* 0xffffff8000647947 */ /* 0x000fea000383ffff */
.L_x_10638:
[----:B--2---:R2:W3:Y:S02]  /*1e8d0*/  SYNCS.PHASECHK.TRANS64.TRYWAIT P0, [R7+URZ+0x324c0], R8 ;  /* 0x0324c008070075a7 */ /* 0x0044e4000800017f */
[----:B---3--:R-:W-:Y:S05]  /*1e8e0*/  @!P0 NANOSLEEP.SYNCS 0x989680 ;  /* 0x009896800000895d */ /* 0x008fea0003900000 */
[----:B------:R-:W3:Y:S02]  /*1e8f0*/  @!P0 SYNCS.PHASECHK.TRANS64 P0, [R7+URZ+0x324c0], R8 ;  /* 0x0324c008070085a7 */ /* 0x000ee4000800007f */
[----:B---3--:R-:W-:Y:S05]  /*1e900*/  @!P0 BRA `(.L_x_10638) ;  /* 0xfffffffc00f08947 */ /* 0x008fea000383ffff */
[----:B------:R-:W-:Y:S05]  /*1e910*/  BRA `(.L_x_10826) ;  /* 0xffffff8000e07947 */ /* 0x000fea000383ffff */
.L_x_10648:
[----:B0-----:R0:W2:Y:S02]  /*1e920*/  SYNCS.PHASECHK.TRANS64.TRYWAIT P2, [R6+URZ+0x324a0], R7 ;  /* 0x0324a007060075a7 */ /* 0x0010a4000804017f */
[----:B--2---:R-:W-:Y:S05]  /*1e930*/  @!P2 NANOSLEEP.SYNCS 0x989680 ;  /* 0x009896800000a95d */ /* 0x004fea0003900000 */
[----:B------:R-:W2:Y:S02]  /*1e940*/  @!P2 SYNCS.PHASECHK.TRANS64 P2, [R6+URZ+0x324a0], R7 ;  /* 0x0324a0070600a5a7 */ /* 0x000ea4000804007f */
[----:B--2---:R-:W-:Y:S05]  /*1e950*/  @!P2 BRA `(.L_x_10648) ;  /* 0xfffffffc00f0a947 */ /* 0x004fea000383ffff */
[----:B------:R-:W-:Y:S05]  /*1e960*/  BRA `(.L_x_10827) ;  /* 0xffffff8800547947 */ /* 0x000fea000383ffff */
.L_x_10653:
[----:B--2---:R2:W3:Y:S02]  /*1e970*/  SYNCS.PHASECHK.TRANS64.TRYWAIT P2, [R6+URZ+0x324c0], R7 ;  /* 0x0324c007060075a7 */ /* 0x0044e4000804017f */
[----:B---3--:R-:W-:Y:S05]  /*1e980*/  @!P2 NANOSLEEP.SYNCS 0x989680 ;  /* 0x009896800000a95d */ /* 0x008fea0003900000 */
[----:B------:R-:W3:Y:S02]  /*1e990*/  @!P2 SYNCS.PHASECHK.TRANS64 P2, [R6+URZ+0x324c0], R7 ;  /* 0x0324c0070600a5a7 */ /* 0x000ee4000804007f */
[----:B---3--:R-:W-:Y:S05]  /*1e9a0*/  @!P2 BRA `(.L_x_10653) ;  /* 0xfffffffc00f0a947 */ /* 0x008fea000383ffff */
[----:B------:R-:W-:Y:S05]  /*1e9b0*/  BRA `(.L_x_10828) ;  /* 0xffffff8800cc7947 */ /* 0x000fea000383ffff */
.L_x_10671:
[----:B------:R-:W1:Y:S01]  /*1e9c0*/  S2R R11, SR_TID.X ;  /* 0x00000000000b7919 */ /* 0x000e620000002100 */
[----:B------:R-:W-:Y:S01]  /*1e9d0*/  BSSY B0, `(.L_x_10829) ;  /* 0x000000a000007945 */ /* 0x000fe20003800000 */
[----:B------:R-:W-:Y:S02]  /*1e9e0*/  IMAD.MOV.U32 R12, RZ, RZ, RZ ;  /* 0x000000ffff0c7224 */ /* 0x000fe400078e00ff */
[----:B------:R-:W-:Y:S01]  /*1e9f0*/  IMAD.MOV.U32 R15, RZ, RZ, -0x1 ;  /* 0xffffffffff0f7424 */ /* 0x000fe200078e00ff */
[----:B-1----:R-:W-:-:S04]  /*1ea00*/  SHF.R.U32.HI R11, RZ, 0x5, R11 ;  /* 0x00000005ff0b7819 */ /* 0x002fc8000001160b */
[----:B------:R-:W-:-:S05]  /*1ea10*/  LOP3.LUT R11, R11, 0x3, RZ, 0xc0, !PT ;  /* 0x000000030b0b7812 */ /* 0x000fca00078ec0ff */
[----:B------:R-:W-:Y:S02]  /*1ea20*/  IMAD.MOV.U32 R13, RZ, RZ, R11 ;  /* 0x000000ffff0d7224 */ /* 0x000fe400078e000b */
[----:B------:R-:W-:-:S07]  /*1ea30*/  IMAD.MOV.U32 R11, RZ, RZ, 0x1f ;  /* 0x0000001fff0b7424 */ /* 0x000fce00078e00ff */
[----:B0----5:R-:W-:Y:S05]  /*1ea40*/  WARPSYNC.COLLECTIVE R15, `(.L_x_10830) ;  /* 0x000000000f087348 */ /* 0x021fea0003c00000 */
[----:B------:R1:W2:Y:S02]  /*1ea50*/  SHFL.IDX P6, R14, R13, R12, R11 ;  /* 0x0000000c0d0e7389 */ /* 0x0002a400000c000b */
[----:B012--5:R-:W-:Y:S01]  /*1ea60*/  ENDCOLLECTIVE ;  /* 0x000000000000791b */ /* 0x027fe20003800000 */
.L_x_10830:
[----:B------:R-:W-:Y:S05]  /*1ea70*/  BSYNC B0 ;  /* 0x0000000000007941 */ /* 0x000fea0003800000 */
.L_x_10829:
[----:B------:R-:W-:Y:S05]  /*1ea80*/  BRA `(.L_x_10831) ;  /* 0xffffff9800e87947 */ /* 0x000fea000383ffff */
.L_x_10674:
[----:B-1----:R1:W2:Y:S02]  /*1ea90*/  SYNCS.PHASECHK.TRANS64.TRYWAIT P0, [R29+URZ+0x32440], R0 ;  /* 0x032440001d0075a7 */ /* 0x0022a4000800017f */
[----:B--2---:R-:W-:Y:S05]  /*1eaa0*/  @!P0 NANOSLEEP.SYNCS 0x989680 ;  /* 0x009896800000895d */ /* 0x004fea0003900000 */
[----:B------:R-:W2:Y:S02]  /*1eab0*/  @!P0 SYNCS.PHASECHK.TRANS64 P0, [R29+URZ+0x32440], R0 ;  /* 0x032440001d0085a7 */ /* 0x000ea4000800007f */
[----:B--2---:R-:W-:Y:S05]  /*1eac0*/  @!P0 BRA `(.L_x_10674) ;  /* 0xfffffffc00f08947 */ /* 0x004fea000383ffff */
[----:B------:R-:W-:Y:S05]  /*1ead0*/  BRA `(.L_x_10832) ;  /* 0xffffff9c00147947 */ /* 0x000fea000383ffff */
.L_x_10675:
        /* <DEDUP_REMOVED lines=8> */
.L_x_10834:
[----:B------:R-:W-:Y:S05]  /*1eb60*/  BSYNC B0 ;  /* 0x0000000000007941 */ /* 0x000fea0003800000 */
.L_x_10833:
        /* <DEDUP_REMOVED lines=9> */
.L_x_10835:
[----:B------:R-:W-:Y:S02]  /*1ec00*/  IMAD.MOV.U32 R13, RZ, RZ, R4 ;  /* 0x000000ffff0d7224 */ /* 0x000fe400078e0004 */
[----:B------:R-:W-:Y:S02]  /*1ec10*/  IMAD.MOV.U32 R12, RZ, RZ, 0x1 ;  /* 0x00000001ff0c7424 */ /* 0x000fe400078e00ff */
[----:B------:R-:W-:-:S07]  /*1ec20*/  IMAD.MOV.U32 R3, RZ, RZ, R14 ;  /* 0x000000ffff037224 */ /* 0x000fce00078e000e */
[----:B------:R-:W-:Y:S05]  /*1ec30*/  WARPSYNC.COLLECTIVE R15, `(.L_x_10836) ;  /* 0x000000000f087348 */ /* 0x000fea0003c00000 */
[----:B------:R0:W1:Y:S02]  /*1ec40*/  SHFL.IDX P6, R14, R13, R12, R11 ;  /* 0x0000000c0d0e7389 */ /* 0x00006400000c000b */
[----:B01----:R-:W-:Y:S01]  /*1ec50*/  ENDCOLLECTIVE ;  /* 0x000000000000791b */ /* 0x003fe20003800000 */
.L_x_10836:
        /* <DEDUP_REMOVED lines=15> */
.L_x_10837:
[----:B------:R-:W-:Y:S02]  /*1ed50*/  @P0 IMAD R6, R5, 0x2, R22 ;  /* 0x0000000205060824 */ /* 0x000fe400078e0216 */
[----:B------:R-:W-:Y:S02]  /*1ed60*/  IMAD.MOV.U32 R13, RZ, RZ, R4 ;  /* 0x000000ffff0d7224 */ /* 0x000fe400078e0004 */
[----:B------:R-:W-:Y:S02]  /*1ed70*/  IMAD.MOV.U32 R12, RZ, RZ, 0x2 ;  /* 0x00000002ff0c7424 */ /* 0x000fe400078e00ff */
[----:B------:R-:W-:-:S07]  /*1ed80*/  IMAD.MOV.U32 R3, RZ, RZ, R14 ;  /* 0x000000ffff037224 */ /* 0x000fce00078e000e */
[----:B------:R-:W-:Y:S05]  /*1ed90*/  WARPSYNC.COLLECTIVE R15, `(.L_x_10838) ;  /* 0x000000000f087348 */ /* 0x000fea0003c00000 */
[----:B------:R0:W1:Y:S02]  /*1eda0*/  SHFL.IDX P6, R14, R13, R12, R11 ;  /* 0x0000000c0d0e7389 */ /* 0x00006400000c000b */
[----:B01----:R-:W-:Y:S01]  /*1edb0*/  ENDCOLLECTIVE ;  /* 0x000000000000791b */ /* 0x003fe20003800000 */
.L_x_10838:
        /* <DEDUP_REMOVED lines=15> */
.L_x_10839:
[----:B------:R-:W-:Y:S02]  /*1eeb0*/  @P0 IMAD R6, R5, 0x2, R22 ;  /* 0x0000000205060824 */ /* 0x000fe400078e0216 */
[----:B------:R-:W-:Y:S02]  /*1eec0*/  IMAD.MOV.U32 R13, RZ, RZ, R4 ;  /* 0x000000ffff0d7224 */ /* 0x000fe400078e0004 */
[----:B------:R-:W-:Y:S02]  /*1eed0*/  IMAD.MOV.U32 R12, RZ, RZ, 0x3 ;  /* 0x00000003ff0c7424 */ /* 0x000fe400078e00ff */
[----:B------:R-:W-:-:S07]  /*1eee0*/  IMAD.MOV.U32 R3, RZ, RZ, R14 ;  /* 0x000000ffff037224 */ /* 0x000fce00078e000e */
[----:B------:R-:W-:Y:S05]  /*1eef0*/  WARPSYNC.COLLECTIVE R15, `(.L_x_10840) ;  /* 0x000000000f087348 */ /* 0x000fea0003c00000 */
[----:B------:R0:W1:Y:S02]  /*1ef00*/  SHFL.IDX P6, R14, R13, R12, R11 ;  /* 0x0000000c0d0e7389 */ /* 0x00006400000c000b */
[----:B01----:R-:W-:Y:S01]  /*1ef10*/  ENDCOLLECTIVE ;  /* 0x000000000000791b */ /* 0x003fe20003800000 */
.L_x_10840:
        /* <DEDUP_REMOVED lines=15> */
.L_x_10841:
[----:B------:R-:W-:Y:S02]  /*1f010*/  @P0 IMAD R6, R5, 0x2, R22 ;  /* 0x0000000205060824 */ /* 0x000fe400078e0216 */
[----:B------:R-:W-:Y:S02]  /*1f020*/  IMAD.MOV.U32 R13, RZ, RZ, R4 ;  /* 0x000000ffff0d7224 */ /* 0x000fe400078e0004 */
[----:B------:R-:W-:Y:S02]  /*1f030*/  IMAD.MOV.U32 R12, RZ, RZ, 0x4 ;  /* 0x00000004ff0c7424 */ /* 0x000fe400078e00ff */
[----:B------:R-:W-:-:S07]  /*1f040*/  IMAD.MOV.U32 R3, RZ, RZ, R14 ;  /* 0x000000ffff037224 */ /* 0x000fce00078e000e */
[----:B------:R-:W-:Y:S05]  /*1f050*/  WARPSYNC.COLLECTIVE R15, `(.L_x_10842) ;  /* 0x000000000f087348 */ /* 0x000fea0003c00000 */
[----:B------:R0:W1:Y:S02]  /*1f060*/  SHFL.IDX P6, R14, R13, R12, R11 ;  /* 0x0000000c0d0e7389 */ /* 0x00006400000c000b */
[----:B01----:R-:W-:Y:S01]  /*1f070*/  ENDCOLLECTIVE ;  /* 0x000000000000791b */ /* 0x003fe20003800000 */
.L_x_10842:
        /* <DEDUP_REMOVED lines=15> */
.L_x_10843:
[----:B------:R-:W-:Y:S02]  /*1f170*/  @P0 IMAD R6, R5, 0x2, R22 ;  /* 0x0000000205060824 */ /* 0x000fe400078e0216 */
[----:B------:R-:W-:Y:S02]  /*1f180*/  IMAD.MOV.U32 R13, RZ, RZ, R4 ;  /* 0x000000ffff0d7224 */ /* 0x000fe400078e0004 */
[----:B------:R-:W-:Y:S02]  /*1f190*/  IMAD.MOV.U32 R12, RZ, RZ, 0x5 ;  /* 0x00000005ff0c7424 */ /* 0x000fe400078e00ff */
[----:B------:R-:W-:-:S07]  /*1f1a0*/  IMAD.MOV.U32 R3, RZ, RZ, R14 ;  /* 0x000000ffff037224 */ /* 0x000fce00078e000e */
[----:B------:R-:W-:Y:S05]  /*1f1b0*/  WARPSYNC.COLLECTIVE R15, `(.L_x_10844) ;  /* 0x000000000f087348 */ /* 0x000fea0003c00000 */
[----:B------:R0:W1:Y:S02]  /*1f1c0*/  SHFL.IDX P6, R14, R13, R12, R11 ;  /* 0x0000000c0d0e7389 */ /* 0x00006400000c000b */
[----:B01----:R-:W-:Y:S01]  /*1f1d0*/  ENDCOLLECTIVE ;  /* 0x000000000000791b */ /* 0x003fe20003800000 */
.L_x_10844:
        /* <DEDUP_REMOVED lines=10> */
.L_x_10845:
[----:B------:R-:W-:Y:S01]  /*1f280*/  @!PT LDS RZ, [RZ] ;  /* 0x00000000fffff984 */ /* 0x000fe20000000800 */
[----:B------:R-:W-:Y:S01]  /*1f290*/  @!PT LDS RZ, [RZ] ;  /* 0x00000000fffff984 */ /* 0x000fe20000000800 */
[----:B------:R-:W-:Y:S01]  /*1f2a0*/  @!PT LDS RZ, [RZ] ;  /* 0x00000000fffff984 */ /* 0x000fe20000000800 */
[----:B------:R0:W-:Y:S01]  /*1f2b0*/  @P0 LDGSTS.E.BYPASS.LTC128B.128 [R6+0x1e400], desc[UR60][R2.64], !P2 ;  /* 0x1e40000002060fae */ /* 0x0001e2000d101d7c */
[----:B------:R-:W-:Y:S01]  /*1f2c0*/  IMAD.MOV.U32 R0, RZ, RZ, R14 ;  /* 0x000000ffff007224 */ /* 0x000fe200078e000e */
[----:B------:R-:W-:Y:S06]  /*1f2d0*/  BRA `(.L_x_10846) ;  /* 0xffffff9800707947 */ /* 0x000fec000383ffff */
.L_x_10680:
        /* <DEDUP_REMOVED lines=9> */
.L_x_10847:
[C---:B------:R-:W-:Y:S01]  /*1f370*/  VIADD R10, R17.reuse, 0x10 ;  /* 0x00000010110a7836 */ /* 0x040fe20000000000 */
[C---:B------:R-:W-:Y:S01]  /*1f380*/  ISETP.GE.AND P0, PT, R17.reuse, R2, PT ;  /* 0x000000021100720c */ /* 0x040fe20003f06270 */
[C---:B------:R-:W-:Y:S02]  /*1f390*/  VIADD R6, R17.reuse, 0x20 ;  /* 0x0000002011067836 */ /* 0x040fe40000000000 */
[----:B------:R-:W-:Y:S01]  /*1f3a0*/  VIADD R8, R17, 0x30 ;  /* 0x0000003011087836 */ /* 0x000fe20000000000 */
[----:B------:R0:W-:Y:S04]  /*1f3b0*/  STL [R1+0x1c], R10 ;  /* 0x00001c0a01007387 */ /* 0x0001e80000100800 */
[----:B------:R0:W-:Y:S01]  /*1f3c0*/  STL [R1+0x20], R6 ;  /* 0x0000200601007387 */ /* 0x0001e20000100800 */
[----:B------:R-:W-:-:S03]  /*1f3d0*/  MOV R13, R0 ;  /* 0x00000000000d7202 */ /* 0x000fc60000000f00 */
[----:B------:R0:W-:Y:S01]  /*1f3e0*/  STL [R1+0x24], R8 ;  /* 0x0000240801007387 */ /* 0x0001e20000100800 */
[----:B------:R-:W-:-:S07]  /*1f3f0*/  IMAD.MOV.U32 R4, RZ, RZ, R14 ;  /* 0x000000ffff047224 */ /* 0x000fce00078e000e */
[----:B0-----:R-:W-:Y:S05]  /*1f400*/  WARPSYNC.COLLECTIVE R15, `(.L_x_10848) ;  /* 0x000000000f087348 */ /* 0x001fea0003c00000 */
[----:B------:R1:W2:Y:S02]  /*1f410*/  SHFL.IDX P6, R14, R13, R12, R11 ;  /* 0x0000000c0d0e7389 */ /* 0x0002a400000c000b */
[----:B012---:R-:W-:Y:S01]  /*1f420*/  ENDCOLLECTIVE ;  /* 0x000000000000791b */ /* 0x007fe20003800000 */
.L_x_10848:
[----:B------:R-:W-:Y:S02]  /*1f430*/  IMAD.MOV.U32 R13, RZ, RZ, R3 ;  /* 0x000000ffff0d7224 */ /* 0x000fe400078e0003 */
[----:B------:R-:W-:Y:S02]  /*1f440*/  IMAD.MOV.U32 R12, RZ, RZ, 0x1 ;  /* 0x00000001ff0c7424 */ /* 0x000fe400078e00ff */
[----:B------:R-:W-:-:S07]  /*1f450*/  IMAD.MOV.U32 R5, RZ, RZ, R14 ;  /* 0x000000ffff057224 */ /* 0x000fce00078e000e */
[----:B------:R-:W-:Y:S05]  /*1f460*/  WARPSYNC.COLLECTIVE R15, `(.L_x_10849) ;  /* 0x000000000f087348 */ /* 0x000fea0003c00000 */
[----:B------:R0:W1:Y:S02]  /*1f470*/  SHFL.IDX P6, R14, R13, R12, R11 ;  /* 0x0000000c0d0e7389 */ /* 0x00006400000c000b */
[----:B01----:R-:W-:Y:S01]  /*1f480*/  ENDCOLLECTIVE ;  /* 0x000000000000791b */ /* 0x003fe20003800000 */
.L_x_10849:
        /* <DEDUP_REMOVED lines=15> */
.L_x_10850:
[----:B------:R-:W-:Y:S02]  /*1f580*/  IMAD.MOV.U32 R13, RZ, RZ, R3 ;  /* 0x000000ffff0d7224 */ /* 0x000fe400078e0003 */
[----:B------:R-:W-:Y:S02]  /*1f590*/  IMAD.MOV.U32 R12, RZ, RZ, 0x2 ;  /* 0x00000002ff0c7424 */ /* 0x000fe400078e00ff */
[----:B------:R-:W-:-:S07]  /*1f5a0*/  IMAD.MOV.U32 R5, RZ, RZ, R14 ;  /* 0x000000ffff057224 */ /* 0x000fce00078e000e */
[----:B------:R-:W-:Y:S05]  /*1f5b0*/  WARPSYNC.COLLECTIVE R15, `(.L_x_10851) ;  /* 0x000000000f087348 */ /* 0x000fea0003c00000 */
[----:B------:R0:W1:Y:S02]  /*1f5c0*/  SHFL.IDX P6, R14, R13, R12, R11 ;  /* 0x0000000c0d0e7389 */ /* 0x00006400000c000b */
[----:B01----:R-:W-:Y:S01]  /*1f5d0*/  ENDCOLLECTIVE ;  /* 0x000000000000791b */ /* 0x003fe20003800000 */
.L_x_10851:
        /* <DEDUP_REMOVED lines=15> */
.L_x_10852:
[----:B------:R-:W-:Y:S02]  /*1f6d0*/  IMAD.MOV.U32 R13, RZ, RZ, R3 ;  /* 0x000000ffff0d7224 */ /* 0x000fe400078e0003 */
[----:B------:R-:W-:Y:S02]  /*1f6e0*/  IMAD.MOV.U32 R12, RZ, RZ, 0x3 ;  /* 0x00000003ff0c7424 */ /* 0x000fe400078e00ff */
[----:B------:R-:W-:-:S07]  /*1f6f0*/  IMAD.MOV.U32 R5, RZ, RZ, R14 ;  /* 0x000000ffff057224 */ /* 0x000fce00078e000e */
[----:B------:R-:W-:Y:S05]  /*1f700*/  WARPSYNC.COLLECTIVE R15, `(.L_x_10853) ;  /* 0x000000000f087348 */ /* 0x000fea0003c00000 */
[----:B------:R0:W1:Y:S02]  /*1f710*/  SHFL.IDX P6, R14, R13, R12, R11 ;  /* 0x0000000c0d0e7389 */ /* 0x00006400000c000b */
[----:B01----:R-:W-:Y:S01]  /*1f720*/  ENDCOLLECTIVE ;  /* 0x000000000000791b */ /* 0x003fe20003800000 */
.L_x_10853:
        /* <DEDUP_REMOVED lines=10> */
.L_x_10854:
[----:B------:R-:W-:Y:S01]  /*1f7d0*/  @!PT LDS RZ, [RZ] ;  /* 0x00000000fffff984 */ /* 0x000fe20000000800 */
[----:B------:R-:W-:Y:S01]  /*1f7e0*/  @!PT LDS RZ, [RZ] ;  /* 0x00000000fffff984 */ /* 0x000fe20000000800 */
[----:B------:R-:W-:Y:S01]  /*1f7f0*/  @!PT LDS RZ, [RZ] ;  /* 0x00000000fffff984 */ /* 0x000fe20000000800 */
[----:B------:R0:W-:Y:S01]  /*1f800*/  @!P0 LDGSTS.E.BYPASS.LTC128B.128 [R25+0x19400], desc[UR60][R4.64], !P1 ;  /* 0x1940000004198fae */ /* 0x0001e2000c901d7c */
[----:B------:R-:W-:Y:S01]  /*1f810*/  ISETP.GE.AND P0, PT, R8, R2, PT ;  /* 0x000000020800720c */ /* 0x000fe20003f06270 */
[----:B------:R-:W-:-:S05]  /*1f820*/  VIADD R8, R17, 0x40 ;  /* 0x0000004011087836 */ /* 0x000fca0000000000 */
[----:B------:R1:W-:Y:S01]  /*1f830*/  STL [R1+0x28], R8 ;  /* 0x0000280801007387 */ /* 0x0003e20000100800 */
[----:B------:R-:W-:Y:S02]  /*1f840*/  IMAD.MOV.U32 R13, RZ, RZ, R3 ;  /* 0x000000ffff0d7224 */ /* 0x000fe400078e0003 */
[----:B------:R-:W-:Y:S02]  /*1f850*/  IMAD.MOV.U32 R12, RZ, RZ, 0x4 ;  /* 0x00000004ff0c7424 */ /* 0x000fe400078e00ff */
[----:B0-----:R-:W-:-:S07]  /*1f860*/  IMAD.MOV.U32 R4, RZ, RZ, R14 ;  /* 0x000000ffff047224 */ /* 0x001fce00078e000e */
[----:B-1----:R-:W-:Y:S05]  /*1f870*/  WARPSYNC.COLLECTIVE R15, `(.L_x_10855) ;  /* 0x000000000f087348 */ /* 0x002fea0003c00000 */
[----:B------:R0:W2:Y:S02]  /*1f880*/  SHFL.IDX P6, R14, R13, R12, R11 ;  /* 0x0000000c0d0e7389 */ /* 0x0000a400000c000b */
[----:B012---:R-:W-:Y:S01]  /*1f890*/  ENDCOLLECTIVE ;  /* 0x000000000000791b */ /* 0x007fe20003800000 */
.L_x_10855:
        /* <DEDUP_REMOVED lines=10> */
.L_x_10856:
        /* <DEDUP_REMOVED lines=13> */
.L_x_10857:
        /* <DEDUP_REMOVED lines=10> */
.L_x_10858:
        /* <DEDUP_REMOVED lines=13> */
.L_x_10859:
        /* <DEDUP_REMOVED lines=10> */
.L_x_10860:
        /* <DEDUP_REMOVED lines=11> */
.L_x_10861:
        /* <DEDUP_REMOVED lines=10> */
.L_x_10862:
[----:B------:R-:W-:Y:S01]  /*1fd70*/  @!PT LDS RZ, [RZ] ;  /* 0x00000000fffff984 */ /* 0x000fe20000000800 */
[----:B------:R-:W-:Y:S01]  /*1fd80*/  @!PT LDS RZ, [RZ] ;  /* 0x00000000fffff984 */ /* 0x000fe20000000800 */
[----:B------:R-:W-:Y:S01]  /*1fd90*/  @!PT LDS RZ, [RZ] ;  /* 0x00000000fffff984 */ /* 0x000fe20000000800 */
[----:B------:R1:W-:Y:S01]  /*1fda0*/  @!P0 LDGSTS.E.BYPASS.LTC128B.128 [R25+0x1b400], desc[UR60][R4.64], !P1 ;  /* 0x1b40000004198fae */ /* 0x0003e2000c901d7c */
[----:B------:R-:W-:Y:S01]  /*1fdb0*/  IMAD.MOV.U32 R0, RZ, RZ, R14 ;  /* 0x000000ffff007224 */ /* 0x000fe200078e000e */
[----:B------:R-:W-:Y:S06]  /*1fdc0*/  BRA `(.L_x_10863) ;  /* 0xffffff9800c07947 */ /* 0x000fec000383ffff */
.L_x_10684:
[----:B------:R-:W2:Y:S04]  /*1fdd0*/  LDL.LU R15, [R1+0x14] ;  /* 0x00001400010f7983 */ /* 0x000ea80000300800 */
[----:B------:R-:W3:Y:S04]  /*1fde0*/  LDL.LU R14, [R1+0x1c] ;  /* 0x00001c00010e7983 */ /* 0x000ee80000300800 */
[----:B------:R-:W4:Y:S04]  /*1fdf0*/  LDL.LU R13, [R1+0x20] ;  /* 0x00002000010d7983 */ /* 0x000f280000300800 */
[----:B------:R-:W5:Y:S04]  /*1fe00*/  LDL.LU R12, [R1+0x24] ;  /* 0x00002400010c7983 */ /* 0x000f680000300800 */
[----:B------:R-:W5:Y:S04]  /*1fe10*/  LDL.LU R11, [R1+0x28] ;  /* 0x00002800010b7983 */ /* 0x000f680000300800 */
[----:B------:R-:W5:Y:S04]  /*1fe20*/  LDL.LU R10, [R1+0x30] ;  /* 0x00003000010a7983 */ /* 0x000f680000300800 */
[----:B------:R-:W5:Y:S04]  /*1fe30*/  LDL.LU R9, [R1+0x34] ;  /* 0x0000340001097983 */ /* 0x000f680000300800 */
[----:B------:R-:W5:Y:S01]  /*1fe40*/  LDL.LU R8, [R1] ;  /* 0x0000000001087983 */ /* 0x000f620000300800 */
[----:B------:R-:W-:Y:S01]  /*1fe50*/  BSSY B0, `(.L_x_10864) ;  /* 0x000001b000007945 */ /* 0x000fe20003800000 */
[----:B--2---:R-:W-:-:S02]  /*1fe60*/  IMAD R5, R15, R6, RZ ;  /* 0x000000060f057224 */ /* 0x004fc400078e02ff */
[----:B------:R-:W-:-:S03]  /*1fe70*/  IMAD.MOV.U32 R15, RZ, RZ, -0x1 ;  /* 0xffffffffff0f7424 */ /* 0x000fc600078e00ff */
[-C--:B------:R-:W-:Y:S02]  /*1fe80*/  ISETP.GE.AND P0, PT, R17, R5.reuse, PT ;  /* 0x000000051100720c */ /* 0x080fe40003f06270 */
[-C--:B---3--:R-:W-:Y:S02]  /*1fe90*/  ISETP.GE.AND P6, PT, R14, R5.reuse, PT ;  /* 0x000000050e00720c */ /* 0x088fe40003fc6270 */
[----:B----4-:R-:W-:Y:S01]  /*1fea0*/  ISETP.GE.AND P5, PT, R13, R5, PT ;  /* 0x000000050d00720c */ /* 0x010fe20003fa6270 */
[----:B------:R-:W-:Y:S01]  /*1feb0*/  IMAD.MOV.U32 R13, RZ, RZ, R0 ;  /* 0x000000ffff0d7224 */ /* 0x000fe200078e0000 */
[----:B-----5:R-:W-:-:S07]  /*1fec0*/  LOP3.LUT R8, R8, 0xfffff7ff, RZ, 0xc0, !PT ;  /* 0xfffff7ff08087812 */ /* 0x020fce00078ec0ff */
[----:B------:R-:W-:Y:S02]  /*1fed0*/  @P0 LOP3.LUT R8, R8, 0x800, RZ, 0xfc, !PT ;  /* 0x0000080008080812 */ /* 0x000fe400078efcff */
[----:B------:R-:W-:Y:S01]  /*1fee0*/  ISETP.GE.AND P0, PT, R12, R5, PT ;  /* 0x000000050c00720c */ /* 0x000fe20003f06270 */
[----:B------:R-:W-:Y:S01]  /*1fef0*/  IMAD.MOV.U32 R12, RZ, RZ, RZ ;  /* 0x000000ffff0c7224 */ /* 0x000fe200078e00ff */
[----:B------:R-:W-:-:S04]  /*1ff00*/  LOP3.LUT R8, R8, 0xfffffbff, RZ, 0xc0, !PT ;  /* 0xfffffbff08087812 */ /* 0x000fc800078ec0ff */
[----:B------:R-:W-:Y:S02]  /*1ff10*/  @P6 LOP3.LUT R8, R8, 0x400, RZ, 0xfc, !PT ;  /* 0x0000040008086812 */ /* 0x000fe400078efcff */
[----:B------:R-:W-:Y:S01]  /*1ff20*/  ISETP.GE.AND P6, PT, R11, R5, PT ;  /* 0x000000050b00720c */ /* 0x000fe20003fc6270 */
[----:B------:R-:W-:Y:S01]  /*1ff30*/  IMAD.MOV.U32 R11, RZ, RZ, 0x181f ;  /* 0x0000181fff0b7424 */ /* 0x000fe200078e00ff */
[----:B------:R-:W-:-:S04]  /*1ff40*/  LOP3.LUT R8, R8, 0xfffffdff, RZ, 0xc0, !PT ;  /* 0xfffffdff08087812 */ /* 0x000fc800078ec0ff */
[----:B------:R-:W-:Y:S02]  /*1ff50*/  @P5 LOP3.LUT R8, R8, 0x200, RZ, 0xfc, !PT ;  /* 0x0000020008085812 */ /* 0x000fe400078efcff */
[----:B------:R-:W-:Y:S02]  /*1ff60*/  ISETP.GE.AND P5, PT, R10, R5, PT ;  /* 0x000000050a00720c */ /* 0x000fe40003fa6270 */
[----:B------:R-:W-:-:S04]  /*1ff70*/  LOP3.LUT R8, R8, 0xfffffeff, RZ, 0xc0, !PT ;  /* 0xfffffeff08087812 */ /* 0x000fc800078ec0ff */
[----:B------:R-:W-:Y:S02]  /*1ff80*/  @P0 LOP3.LUT R8, R8, 0x100, RZ, 0xfc, !PT ;  /* 0x0000010008080812 */ /* 0x000fe400078efcff */
[----:B------:R-:W-:Y:S02]  /*1ff90*/  ISETP.GE.AND P0, PT, R9, R5, PT ;  /* 0x000000050900720c */ /* 0x000fe40003f06270 */
[----:B------:R-:W-:-:S04]  /*1ffa0*/  LOP3.LUT R8, R8, 0xffffff7f, RZ, 0xc0, !PT ;  /* 0xffffff7f08087812 */ /* 0x000fc800078ec0ff */
[----:B------:R-:W-:-:S05]  /*1ffb0*/  @P6 LOP3.LUT R8, R8, 0x80, RZ, 0xfc, !PT ;  /* 0x0000008008086812 */ /* 0x000fca00078efcff */
[----:B------:R0:W-:Y:S02]  /*1ffc0*/  STL [R1], R8 ;  /* 0x0000000801007387 */ /* 0x0001e40000100800 */
[----:B0-----:R-:W-:Y:S05]  /*1ffd0*/  WARPSYNC.COLLECTIVE R15, `(.L_x_10865) ;  /* 0x000000000f087348 */ /* 0x001fea0003c00000 */
[----:B------:R1:W2:Y:S02]  /*1ffe0*/  SHFL.IDX P6, R14, R13, R12, R11 ;  /* 0x0000000c0d0e7389 */ /* 0x0002a400000c000b */
[----:B012---:R-:W-:Y:S01]  /*1fff0*/  ENDCOLLECTIVE ;  /* 0x000000000000791b */ /* 0x007fe20003800000 */
.L_x_10865:
[----:B------:R-:W-:Y:S05]  /*20000*/  BSYNC B0 ;  /* 0x0000000000007941 */ /* 0x000fea0003800000 */
.L_x_10864:
        /* <DEDUP_REMOVED lines=11> */
.L_x_10866:
[----:B------:R-:W-:-:S04]  /*200c0*/  LOP3.LUT R8, R8, 0xffffdfff, RZ, 0xc0, !PT ;  /* 0xffffdfff08087812 */ /* 0x000fc800078ec0ff */
[----:B------:R-:W-:-:S04]  /*200d0*/  @P0 LOP3.LUT R8, R8, 0x2000, RZ, 0xfc, !PT ;  /* 0x0000200008080812 */ /* 0x000fc800078efcff */
[----:B------:R-:W-:Y:S01]  /*200e0*/  LOP3.LUT P0, RZ, R8, 0x800, RZ, 0xc0, !PT ;  /* 0x0000080008ff7812 */ /* 0x000fe2000780c0ff */
[----:B------:R0:W-:Y:S01]  /*200f0*/  STL [R1], R8 ;  /* 0x0000000801007387 */ /* 0x0001e20000100800 */
[----:B------:R-:W-:Y:S02]  /*20100*/  IMAD.MOV.U32 R13, RZ, RZ, R0 ;  /* 0x000000ffff0d7224 */ /* 0x000fe400078e0000 */
[----:B------:R-:W-:Y:S02]  /*20110*/  IMAD.MOV.U32 R12, RZ, RZ, 0x1 ;  /* 0x00000001ff0c7424 */ /* 0x000fe400078e00ff */
[----:B------:R-:W-:-:S07]  /*20120*/  IMAD.MOV.U32 R3, RZ, RZ, R14 ;  /* 0x000000ffff037224 */ /* 0x000fce00078e000e */
[----:B------:R-:W-:-:S05]  /*20130*/  @!P0 LEA R3, P6, R7, R3, 0x1 ;  /* 0x0000000307038211 */ /* 0x000fca00078c08ff */
[----:B------:R-:W-:-:S05]  /*20140*/  @!P0 IMAD.X R2, RZ, RZ, R2, P6 ;  /* 0x000000ffff028224 */ /* 0x000fca00030e0602 */
[----:B0-----:R-:W-:-:S07]  /*20150*/  @!P0 LOP3.LUT R3, R3, R2, RZ, 0x3c, !PT ;  /* 0x0000000203038212 */ /* 0x001fce00078e3cff */
[----:B------:R-:W-:Y:S05]  /*20160*/  WARPSYNC.COLLECTIVE R15, `(.L_x_10867) ;  /* 0x000000000f087348 */ /* 0x000fea0003c00000 */
[----:B------:R0:W1:Y:S02]  /*20170*/  SHFL.IDX P6, R14, R13, R12, R11 ;  /* 0x0000000c0d0e7389 */ /* 0x00006400000c000b */
[----:B01----:R-:W-:Y:S01]  /*20180*/  ENDCOLLECTIVE ;  /* 0x000000000000791b */ /* 0x003fe20003800000 */
.L_x_10867:
[----:B------:R-:W-:-:S04]  /*20190*/  @!P0 LOP3.LUT R2, R3, R2, RZ, 0x3c, !PT ;  /* 0x0000000203028212 */ /* 0x000fc800078e3cff */
[----:B------:R-:W-:-:S05]  /*201a0*/  @!P0 LOP3.LUT R3, R3, R2, RZ, 0x3c, !PT ;  /* 0x0000000203038212 */ /* 0x000fca00078e3cff */
        /* <DEDUP_REMOVED lines=13> */
.L_x_10868:
[----:B------:R-:W-:Y:S02]  /*20280*/  IMAD.MOV.U32 R13, RZ, RZ, R0 ;  /* 0x000000ffff0d7224 */ /* 0x000fe400078e0000 */
[----:B------:R-:W-:Y:S02]  /*20290*/  IMAD.MOV.U32 R12, RZ, RZ, 0x2 ;  /* 0x00000002ff0c7424 */ /* 0x000fe400078e00ff */
[----:B------:R-:W-:-:S05]  /*202a0*/  IMAD.MOV.U32 R2, RZ, RZ, R14 ;  /* 0x000000ffff027224 */ /* 0x000fca00078e000e */
[----:B------:R-:W-:-:S05]  /*202b0*/  @!P5 LEA R2, P6, R7, R2, 0x1 ;  /* 0x000000020702d211 */ /* 0x000fca00078c08ff */
[----:B------:R-:W-:-:S05]  /*202c0*/  @!P5 IMAD.X R3, RZ, RZ, R6, P6 ;  /* 0x000000ffff03d224 */ /* 0x000fca00030e0606 */
[----:B------:R-:W-:Y:S01]  /*202d0*/  @!PT LDS RZ, [RZ] ;  /* 0x00000000fffff984 */ /* 0x000fe20000000800 */
[----:B------:R-:W-:Y:S01]  /*202e0*/  @!PT LDS RZ, [RZ] ;  /* 0x00000000fffff984 */ /* 0x000fe20000000800 */
[----:B------:R-:W-:Y:S01]  /*202f0*/  @!PT LDS RZ, [RZ] ;  /* 0x00000000fffff984 */ /* 0x000fe20000000800 */
[----:B------:R0:W-:Y:S03]  /*20300*/  @!P5 LDGSTS.E.BYPASS.LTC128B.128 [R25+0x22c00], desc[UR60][R2.64], !P4 ;  /* 0x22c000000219dfae */ /* 0x0001e6000e101d7c */
[----:B0-----:R-:W-:Y:S05]  /*20310*/  WARPSYNC.COLLECTIVE R15, `(.L_x_10869) ;  /* 0x000000000f087348 */ /* 0x001fea0003c00000 */
[----:B------:R1:W2:Y:S02]  /*20320*/  SHFL.IDX P6, R14, R13, R12, R11 ;  /* 0x0000000c0d0e7389 */ /* 0x0002a400000c000b */
[----:B012---:R-:W-:Y:S01]  /*20330*/  ENDCOLLECTIVE ;  /* 0x000000000000791b */ /* 0x007fe20003800000 */
.L_x_10869:
[----:B------:R-:W-:Y:S01]  /*20340*/  @!PT LDS RZ, [RZ] ;  /* 0x00000000fffff984 */ /* 0x000fe20000000800 */
[----:B------:R-:W-:Y:S01]  /*20350*/  @!PT LDS RZ, [RZ] ;  /* 0x00000000fffff984 */ /* 0x000fe20000000800 */
[----:B------:R-:W-:Y:S01]  /*20360*/  @!PT LDS RZ, [RZ] ;  /* 0x00000000fffff984 */ /* 0x000fe20000000800 */
[----:B------:R0:W-:Y:S04]  /*20370*/  @!P5 LDGSTS.E.BYPASS.LTC128B.128 [R25+0x26c00], desc[UR60][R2.64+0x80], !P3 ;  /* 0x26c000800219dfae */ /* 0x0001e8000d901d7c */
[----:B------:R0:W-:Y:S04]  /*20380*/  @!P5 LDGSTS.E.BYPASS.LTC128B.128 [R25+0x2ac00], desc[UR60][R2.64+0x100], !P2 ;  /* 0x2ac001000219dfae */ /* 0x0001e8000d101d7c */
[----:B------:R0:W-:Y:S01]  /*20390*/  @!P5 LDGSTS.E.BYPASS.LTC128B.128 [R25+0x2ec00], desc[UR60][R2.64+0x180], !P1 ;  /* 0x2ec001800219dfae */ /* 0x0001e2000c901d7c */
[----:B------:R-:W-:Y:S01]  /*203a0*/  LOP3.LUT P5, RZ, R8, 0x100, RZ, 0xc0, !PT ;  /* 0x0000010008ff7812 */ /* 0x000fe200078ac0ff */
[----:B------:R-:W-:-:S02]  /*203b0*/  IMAD.MOV.U32 R13, RZ, RZ, R4 ;  /* 0x000000ffff0d7224 */ /* 0x000fc400078e0004 */
[----:B------:R-:W-:-:S10]  /*203c0*/  IMAD.MOV.U32 R6, RZ, RZ, R14 ;  /* 0x000000ffff067224 */ /* 0x000fd400078e000e */
[----:B0-----:R-:W-:Y:S05]  /*203d0*/  WARPSYNC.COLLECTIVE R15, `(.L_x_10870) ;  /* 0x000000000f087348 */ /* 0x001fea0003c00000 */
[----:B------:R1:W2:Y:S02]  /*203e0*/  SHFL.IDX P6, R14, R13, R12, R11 ;  /* 0x0000000c0d0e7389 */ /* 0x0002a400000c000b */
[----:B012---:R-:W-:Y:S01]  /*203f0*/  ENDCOLLECTIVE ;  /* 0x000000000000791b */ /* 0x007fe20003800000 */
.L_x_10870:
        /* <DEDUP_REMOVED lines=12> */
.L_x_10871:
        /* <DEDUP_REMOVED lines=12> */
.L_x_10872:
        /* <DEDUP_REMOVED lines=12> */
.L_x_10873:
        /* <DEDUP_REMOVED lines=12> */
.L_x_10874:
        /* <DEDUP_REMOVED lines=12> */
.L_x_10875:
        /* <DEDUP_REMOVED lines=12> */
.L_x_10876:
        /* <DEDUP_REMOVED lines=12> */
.L_x_10877:
[----:B------:R-:W-:Y:S01]  /*20940*/  @!PT LDS RZ, [RZ] ;  /* 0x00000000fffff984 */ /* 0x000fe20000000800 */
[----:B------:R-:W-:Y:S01]  /*20950*/  @!PT LDS RZ, [RZ] ;  /* 0x00000000fffff984 */ /* 0x000fe20000000800 */
[----:B------:R-:W-:Y:S01]  /*20960*/  @!PT LDS RZ, [RZ] ;  /* 0x00000000fffff984 */ /* 0x000fe20000000800 */
[----:B------:R0:W-:Y:S04]  /*20970*/  @!P5 LDGSTS.E.BYPASS.LTC128B.128 [R25+0x28c00], desc[UR60][R2.64+0x80], !P3 ;  /* 0x28c000800219dfae */ /* 0x0001e8000d901d7c */
[----:B------:R0:W-:Y:S04]  /*20980*/  @!P5 LDGSTS.E.BYPASS.LTC128B.128 [R25+0x2cc00], desc[UR60][R2.64+0x100], !P2 ;  /* 0x2cc001000219dfae */ /* 0x0001e8000d101d7c */
[----:B------:R0:W-:Y:S01]  /*20990*/  @!P5 LDGSTS.E.BYPASS.LTC128B.128 [R25+0x30c00], desc[UR60][R2.64+0x180], !P1 ;  /* 0x30c001800219dfae */ /* 0x0001e2000c901d7c */
[----:B------:R-:W-:Y:S02]  /*209a0*/  IMAD.MOV.U32 R13, RZ, RZ, R4 ;  /* 0x000000ffff0d7224 */ /* 0x000fe400078e0004 */
[----:B------:R-:W-:-:S07]  /*209b0*/  IMAD.MOV.U32 R6, RZ, RZ, R14 ;  /* 0x000000ffff067224 */ /* 0x000fce00078e000e */
[----:B0-----:R-:W-:Y:S05]  /*209c0*/  WARPSYNC.COLLECTIVE R15, `(.L_x_10878) ;  /* 0x000000000f087348 */ /* 0x001fea0003c00000 */
[----:B------:R1:W2:Y:S02]  /*209d0*/  SHFL.IDX P6, R14, R13, R12, R11 ;  /* 0x0000000c0d0e7389 */ /* 0x0002a400000c000b */
[----:B012---:R-:W-:Y:S01]  /*209e0*/  ENDCOLLECTIVE ;  /* 0x000000000000791b */ /* 0x007fe20003800000 */
.L_x_10878:
[----:B------:R-:W-:Y:S02]  /*209f0*/  IMAD.MOV.U32 R13, RZ, RZ, R0 ;  /* 0x000000ffff0d7224 */ /* 0x000fe400078e0000 */
[----:B------:R-:W-:Y:S01]  /*20a00*/  IMAD.MOV.U32 R12, RZ, RZ, 0x7 ;  /* 0x00000007ff0c7424 */ /* 0x000fe200078e00ff */
[----:B------:R-:W-:-:S07]  /*20a10*/  MOV R2, R14 ;  /* 0x0000000e00027202 */ /* 0x000fce0000000f00 */
[----:B------:R-:W-:Y:S05]  /*20a20*/  WARPSYNC.COLLECTIVE R15, `(.L_x_10879) ;  /* 0x000000000f087348 */ /* 0x000fea0003c00000 */
[----:B------:R0:W1:Y:S02]  /*20a30*/  SHFL.IDX P6, R14, R13, R12, R11 ;  /* 0x0000000c0d0e7389 */ /* 0x00006400000c000b */
[----:B01----:R-:W-:Y:S01]  /*20a40*/  ENDCOLLECTIVE ;  /* 0x000000000000791b */ /* 0x003fe20003800000 */
.L_x_10879:
[----:B------:R-:W-:-:S05]  /*20a50*/  @!P0 LEA R2, P5, R7, R2, 0x1 ;  /* 0x0000000207028211 */ /* 0x000fca00078a08ff */
[----:B------:R-:W-:-:S05]  /*20a60*/  @!P0 IMAD.X R3, RZ, RZ, R6, P5 ;  /* 0x000000ffff038224 */ /* 0x000fca00028e0606 */
        /* <DEDUP_REMOVED lines=12> */
.L_x_10880:
[----:B------:R-:W-:Y:S01]  /*20b30*/  IMAD.MOV.U32 R2, RZ, RZ, R14 ;  /* 0x000000ffff027224 */ /* 0x000fe200078e000e */
[----:B------:R-:W-:Y:S06]  /*20b40*/  BRA `(.L_x_10881) ;  /* 0xffffff9800187947 */ /* 0x000fec000383ffff */
.L_x_10689:
[----:B0-----:R0:W1:Y:S02]  /*20b50*/  SYNCS.PHASECHK.TRANS64.TRYWAIT P0, [R22+URZ+0x32420], R3 ;  /* 0x03242003160075a7 */ /* 0x001064000800017f */
[----:B-1----:R-:W-:Y:S05]  /*20b60*/  @!P0 NANOSLEEP.SYNCS 0x989680 ;  /* 0x009896800000895d */ /* 0x002fea0003900000 */
[----:B------:R-:W1:Y:S02]  /*20b70*/  @!P0 SYNCS.PHASECHK.TRANS64 P0, [R22+URZ+0x32420], R3 ;  /* 0x03242003160085a7 */ /* 0x000e64000800007f */
[----:B-1----:R-:W-:Y:S05]  /*20b80*/  @!P0 BRA `(.L_x_10689) ;  /* 0xfffffffc00f08947 */ /* 0x002fea000383ffff */
[----:B------:R-:W-:Y:S05]  /*20b90*/  BRA `(.L_x_10882) ;  /* 0xffffff98008c7947 */ /* 0x000fea000383ffff */
.L_x_10692:
[----:B-1----:R1:W3:Y:S02]  /*20ba0*/  SYNCS.PHASECHK.TRANS64.TRYWAIT P0, [R29+URZ+0x32460], R0 ;  /* 0x032460001d0075a7 */ /* 0x0022e4000800017f */
[----:B---3--:R-:W-:Y:S05]  /*20bb0*/  @!P0 NANOSLEEP.SYNCS 0x989680 ;  /* 0x009896800000895d */ /* 0x008fea0003900000 */
[----:B------:R-:W3:Y:S02]  /*20bc0*/  @!P0 SYNCS.PHASECHK.TRANS64 P0, [R29+URZ+0x32460], R0 ;  /* 0x032460001d0085a7 */ /* 0x000ee4000800007f */
[----:B---3--:R-:W-:Y:S05]  /*20bd0*/  @!P0 BRA `(.L_x_10692) ;  /* 0xfffffffc00f08947 */ /* 0x008fea000383ffff */
[----:B------:R-:W-:Y:S05]  /*20be0*/  BRA `(.L_x_10883) ;  /* 0xffffff98009c7947 */ /* 0x000fea000383ffff */
.L_x_10693:
        /* <DEDUP_REMOVED lines=8> */
.L_x_10885:
[----:B------:R-:W-:Y:S05]  /*20c70*/  BSYNC B0 ;  /* 0x0000000000007941 */ /* 0x000fea0003800000 */
.L_x_10884:
        /* <DEDUP_REMOVED lines=13> */
.L_x_10886:
        /* <DEDUP_REMOVED lines=9> */
.L_x_10887:
        /* <DEDUP_REMOVED lines=17> */
.L_x_10888:
[----:B------:R-:W-:Y:S02]  /*20ef0*/  IMAD.MOV.U32 R13, RZ, RZ, R6 ;  /* 0x000000ffff0d7224 */ /* 0x000fe400078e0006 */
[----:B------:R-:W-:Y:S01]  /*20f00*/  IMAD.MOV.U32 R12, RZ, RZ, 0x2 ;  /* 0x00000002ff0c7424 */ /* 0x000fe200078e00ff */
[----:B------:R-:W-:-:S13]  /*20f10*/  IADD3 R2, P3, R14, R0, RZ ;  /* 0x000000000e027210 */ /* 0x000fda0007f7e0ff */
[----:B------:R-:W-:Y:S05]  /*20f20*/  WARPSYNC.COLLECTIVE R15, `(.L_x_10889) ;  /* 0x000000000f087348 */ /* 0x000fea0003c00000 */
[----:B------:R0:W1:Y:S02]  /*20f30*/  SHFL.IDX P6, R14, R13, R12, R11 ;  /* 0x0000000c0d0e7389 */ /* 0x00006400000c000b */
[----:B01----:R-:W-:Y:S01]  /*20f40*/  ENDCOLLECTIVE ;  /* 0x000000000000791b */ /* 0x003fe20003800000 */
.L_x_10889:
        /* <DEDUP_REMOVED lines=17> */
.L_x_10890:
[----:B------:R-:W-:Y:S02]  /*21060*/  IMAD.MOV.U32 R13, RZ, RZ, R6 ;  /* 0x000000ffff0d7224 */ /* 0x000fe400078e0006 */
[----:B------:R-:W-:Y:S01]  /*21070*/  IMAD.MOV.U32 R12, RZ, RZ, 0x3 ;  /* 0x00000003ff0c7424 */ /* 0x000fe200078e00ff */
[----:B------:R-:W-:-:S13]  /*21080*/  IADD3 R2, P3, R14, R0, RZ ;  /* 0x000000000e027210 */ /* 0x000fda0007f7e0ff */
[----:B------:R-:W-:Y:S05]  /*21090*/  WARPSYNC.COLLECTIVE R15, `(.L_x_10891) ;  /* 0x000000000f087348 */ /* 0x000fea0003c00000 */
[----:B------:R0:W1:Y:S02]  /*210a0*/  SHFL.IDX P6, R14, R13, R12, R11 ;  /* 0x0000000c0d0e7389 */ /* 0x00006400000c000b */
[----:B01----:R-:W-:Y:S01]  /*210b0*/  ENDCOLLECTIVE ;  /* 0x000000000000791b */ /* 0x003fe20003800000 */
.L_x_10891:
        /* <DEDUP_REMOVED lines=17> */
.L_x_10892:
[----:B------:R-:W-:Y:S02]  /*211d0*/  IMAD.MOV.U32 R13, RZ, RZ, R6 ;  /* 0x000000ffff0d7224 */ /* 0x000fe400078e0006 */
[----:B------:R-:W-:Y:S01]  /*211e0*/  IMAD.MOV.U32 R12, RZ, RZ, 0x4 ;  /* 0x00000004ff0c7424 */ /* 0x000fe200078e00ff */
[----:B------:R-:W-:-:S13]  /*211f0*/  IADD3 R2, P3, R14, R0, RZ ;  /* 0x000000000e027210 */ /* 0x000fda0007f7e0ff */
[----:B------:R-:W-:Y:S05]  /*21200*/  WARPSYNC.COLLECTIVE R15, `(.L_x_10893) ;  /* 0x000000000f087348 */ /* 0x000fea0003c00000 */
[----:B------:R0:W1:Y:S02]  /*21210*/  SHFL.IDX P6, R14, R13, R12, R11 ;  /* 0x0000000c0d0e7389 */ /* 0x00006400000c000b */
[----:B01----:R-:W-:Y:S01]  /*21220*/  ENDCOLLECTIVE ;  /* 0x000000000000791b */ /* 0x003fe20003800000 */
.L_x_10893:
        /* <DEDUP_REMOVED lines=17> */
.L_x_10894:
[----:B------:R-:W-:Y:S02]  /*21340*/  IMAD.MOV.U32 R13, RZ, RZ, R6 ;  /* 0x000000ffff0d7224 */ /* 0x000fe400078e0006 */
[----:B------:R-:W-:Y:S01]  /*21350*/  IMAD.MOV.U32 R12, RZ, RZ, 0x5 ;  /* 0x00000005ff0c7424 */ /* 0x000fe200078e00ff */
[----:B------:R-:W-:-:S13]  /*21360*/  IADD3 R2, P3, R14, R0, RZ ;  /* 0x000000000e027210 */ /* 0x000fda0007f7e0ff */
[----:B------:R-:W-:Y:S05]  /*21370*/  WARPSYNC.COLLECTIVE R15, `(.L_x_10895) ;  /* 0x000000000f087348 */ /* 0x000fea0003c00000 */
[----:B------:R0:W1:Y:S02]  /*21380*/  SHFL.IDX P6, R14, R13, R12, R11 ;  /* 0x0000000c0d0e7389 */ /* 0x00006400000c000b */
[----:B01----:R-:W-:Y:S01]  /*21390*/  ENDCOLLECTIVE ;  /* 0x000000000000791b */ /* 0x003fe20003800000 */
.L_x_10895:
        /* <DEDUP_REMOVED lines=12> */
.L_x_10896:
        /* <DEDUP_REMOVED lines=9> */
.L_x_10700:
[----:B0-----:R0:W1:Y:S02]  /*214f0*/  SYNCS.PHASECHK.TRANS64.TRYWAIT P0, [R4+URZ+0x32440], R21 ;  /* 0x03244015040075a7 */ /* 0x001064000800017f */
[----:B-1----:R-:W-:Y:S05]  /*21500*/  @!P0 NANOSLEEP.SYNCS 0x989680 ;  /* 0x009896800000895d */ /* 0x002fea0003900000 */
[----:B------:R-:W1:Y:S02]  /*21510*/  @!P0 SYNCS.PHASECHK.TRANS64 P0, [R4+URZ+0x32440], R21 ;  /* 0x03244015040085a7 */ /* 0x000e64000800007f */
[----:B-1----:R-:W-:Y:S05]  /*21520*/  @!P0 BRA `(.L_x_10700) ;  /* 0xfffffffc00f08947 */ /* 0x002fea000383ffff */
[----:B------:R-:W-:Y:S05]  /*21530*/  BRA `(.L_x_10898) ;  /* 0xffffff9c002c7947 */ /* 0x000fea000383ffff */
.L_x_10701:
        /* <DEDUP_REMOVED lines=8> */
.L_x_10900:
[----:B------:R-:W-:Y:S05]  /*215c0*/  BSYNC B1 ;  /* 0x0000000000017941 */ /* 0x000fea0003800000 */
.L_x_10899:
        /* <DEDUP_REMOVED lines=9> */
.L_x_10901:
[----:B------:R-:W-:Y:S02]  /*21660*/  IMAD.MOV.U32 R13, RZ, RZ, R9 ;  /* 0x000000ffff0d7224 */ /* 0x000fe400078e0009 */
[----:B------:R-:W-:Y:S02]  /*21670*/  IMAD.MOV.U32 R12, RZ, RZ, 0x1 ;  /* 0x00000001ff0c7424 */ /* 0x000fe400078e00ff */
[----:B------:R-:W-:-:S07]  /*21680*/  IMAD.MOV.U32 R2, RZ, RZ, R14 ;  /* 0x000000ffff027224 */ /* 0x000fce00078e000e */
[----:B------:R-:W-:Y:S05]  /*21690*/  WARPSYNC.COLLECTIVE R15, `(.L_x_10902) ;  /* 0x000000000f087348 */ /* 0x000fea0003c00000 */
[----:B------:R0:W1:Y:S02]  /*216a0*/  SHFL.IDX P6, R14, R13, R12, R11 ;  /* 0x0000000c0d0e7389 */ /* 0x00006400000c000b */
[----:B01----:R-:W-:Y:S01]  /*216b0*/  ENDCOLLECTIVE ;  /* 0x000000000000791b */ /* 0x003fe20003800000 */
.L_x_10902:
        /* <DEDUP_REMOVED lines=11> */
.L_x_10903:
[----:B------:R-:W-:Y:S02]  /*21770*/  IMAD.MOV.U32 R13, RZ, RZ, R9 ;  /* 0x000000ffff0d7224 */ /* 0x000fe400078e0009 */
[----:B------:R-:W-:Y:S02]  /*21780*/  IMAD.MOV.U32 R12, RZ, RZ, 0x2 ;  /* 0x00000002ff0c7424 */ /* 0x000fe400078e00ff */
[----:B------:R-:W-:-:S07]  /*21790*/  IMAD.MOV.U32 R2, RZ, RZ, R14 ;  /* 0x000000ffff027224 */ /* 0x000fce00078e000e */
[----:B------:R-:W-:Y:S05]  /*217a0*/  WARPSYNC.COLLECTIVE R15, `(.L_x_10904) ;  /* 0x000000000f087348 */ /* 0x000fea0003c00000 */
[----:B------:R0:W1:Y:S02]  /*217b0*/  SHFL.IDX P6, R14, R13, R12, R11 ;  /* 0x0000000c0d0e7389 */ /* 0x00006400000c000b */
[----:B01----:R-:W-:Y:S01]  /*217c0*/  ENDCOLLECTIVE ;  /* 0x000000000000791b */ /* 0x003fe20003800000 */
.L_x_10904:
        /* <DEDUP_REMOVED lines=11> */
.L_x_10905:
[----:B------:R-:W-:Y:S02]  /*21880*/  IMAD.MOV.U32 R13, RZ, RZ, R9 ;  /* 0x000000ffff0d7224 */ /* 0x000fe400078e0009 */
[----:B------:R-:W-:Y:S02]  /*21890*/  IMAD.MOV.U32 R12, RZ, RZ, 0x3 ;  /* 0x00000003ff0c7424 */ /* 0x000fe400078e00ff */
[----:B------:R-:W-:-:S07]  /*218a0*/  IMAD.MOV.U32 R2, RZ, RZ, R14 ;  /* 0x000000ffff027224 */ /* 0x000fce00078e000e */
[----:B------:R-:W-:Y:S05]  /*218b0*/  WARPSYNC.COLLECTIVE R15, `(.L_x_10906) ;  /* 0x000000000f087348 */ /* 0x000fea0003c00000 */
[----:B------:R0:W1:Y:S02]  /*218c0*/  SHFL.IDX P6, R14, R13, R12, R11 ;  /* 0x0000000c0d0e7389 */ /* 0x00006400000c000b */
[----:B01----:R-:W-:Y:S01]  /*218d0*/  ENDCOLLECTIVE ;  /* 0x000000000000791b */ /* 0x003fe20003800000 */
.L_x_10906:
        /* <DEDUP_REMOVED lines=11> */
.L_x_10907:
[----:B------:R-:W-:Y:S02]  /*21990*/  IMAD.MOV.U32 R13, RZ, RZ, R9 ;  /* 0x000000ffff0d7224 */ /* 0x000fe400078e0009 */
[----:B------:R-:W-:Y:S02]  /*219a0*/  IMAD.MOV.U32 R12, RZ, RZ, 0x4 ;  /* 0x00000004ff0c7424 */ /* 0x000fe400078e00ff */
[----:B------:R-:W-:-:S07]  /*219b0*/  IMAD.MOV.U32 R2, RZ, RZ, R14 ;  /* 0x000000ffff027224 */ /* 0x000fce00078e000e */
[----:B------:R-:W-:Y:S05]  /*219c0*/  WARPSYNC.COLLECTIVE R15, `(.L_x_10908) ;  /* 0x000000000f087348 */ /* 0x000fea0003c00000 */
[----:B------:R0:W1:Y:S02]  /*219d0*/  SHFL.IDX P6, R14, R13, R12, R11 ;  /* 0x0000000c0d0e7389 */ /* 0x00006400000c000b */
[----:B01----:R-:W-:Y:S01]  /*219e0*/  ENDCOLLECTIVE ;  /* 0x000000000000791b */ /* 0x003fe20003800000 */
.L_x_10908:
        /* <DEDUP_REMOVED lines=11> */
.L_x_10909:
[----:B------:R-:W-:Y:S02]  /*21aa0*/  IMAD.MOV.U32 R13, RZ, RZ, R9 ;  /* 0x000000ffff0d7224 */ /* 0x000fe400078e0009 */
[----:B------:R-:W-:Y:S02]  /*21ab0*/  IMAD.MOV.U32 R12, RZ, RZ, 0x5 ;  /* 0x00000005ff0c7424 */ /* 0x000fe400078e00ff */
[----:B------:R-:W-:-:S07]  /*21ac0*/  IMAD.MOV.U32 R2, RZ, RZ, R14 ;  /* 0x000000ffff027224 */ /* 0x000fce00078e000e */
[----:B------:R-:W-:Y:S05]  /*21ad0*/  WARPSYNC.COLLECTIVE R15, `(.L_x_10910) ;  /* 0x000000000f087348 */ /* 0x000fea0003c00000 */
[----:B------:R0:W1:Y:S02]  /*21ae0*/  SHFL.IDX P6, R14, R13, R12, R11 ;  /* 0x0000000c0d0e7389 */ /* 0x00006400000c000b */
[----:B01----:R-:W-:Y:S01]  /*21af0*/  ENDCOLLECTIVE ;  /* 0x000000000000791b */ /* 0x003fe20003800000 */
.L_x_10910:
        /* <DEDUP_REMOVED lines=11> */
.L_x_10911:
[----:B------:R-:W-:Y:S01]  /*21bb0*/  IMAD.MOV.U32 R2, RZ, RZ, R14 ;  /* 0x000000ffff027224 */ /* 0x000fe200078e000e */
[----:B------:R-:W-:Y:S06]  /*21bc0*/  BRA `(.L_x_10912) ;  /* 0xffffff9800587947 */ /* 0x000fec000383ffff */
.L_x_10706:
[----:B---3--:R3:W4:Y:S02]  /*21bd0*/  SYNCS.PHASECHK.TRANS64.TRYWAIT P0, [R4+URZ+0x32460], R21 ;  /* 0x03246015040075a7 */ /* 0x008724000800017f */
[----:B----4-:R-:W-:Y:S05]  /*21be0*/  @!P0 NANOSLEEP.SYNCS 0x989680 ;  /* 0x009896800000895d */ /* 0x010fea0003900000 */
[----:B------:R-:W4:Y:S02]  /*21bf0*/  @!P0 SYNCS.PHASECHK.TRANS64 P0, [R4+URZ+0x32460], R21 ;  /* 0x03246015040085a7 */ /* 0x000f24000800007f */
[----:B----4-:R-:W-:Y:S05]  /*21c00*/  @!P0 BRA `(.L_x_10706) ;  /* 0xfffffffc00f08947 */ /* 0x010fea000383ffff */
[----:B------:R-:W-:Y:S05]  /*21c10*/  BRA `(.L_x_10913) ;  /* 0xffffff9800a87947 */ /* 0x000fea000383ffff */
.L_x_10707:
        /* <DEDUP_REMOVED lines=8> */
.L_x_10915:
[----:B------:R-:W-:Y:S05]  /*21ca0*/  BSYNC B1 ;  /* 0x0000000000017941 */ /* 0x000fea0003800000 */
.L_x_10914:
        /* <DEDUP_REMOVED lines=9> */
.L_x_10916:
[----:B------:R-:W-:Y:S01]  /*21d40*/  MOV R13, R7 ;  /* 0x00000007000d7202 */ /* 0x000fe20000000f00 */
[----:B------:R-:W-:Y:S01]  /*21d50*/  IMAD.MOV.U32 R12, RZ, RZ, 0x1 ;  /* 0x00000001ff0c7424 */ /* 0x000fe200078e00ff */
[----:B------:R-:W-:-:S13]  /*21d60*/  IADD3 R2, P0, R14, R0, RZ ;  /* 0x000000000e027210 */ /* 0x000fda0007f1e0ff */
[----:B------:R-:W-:Y:S05]  /*21d70*/  WARPSYNC.COLLECTIVE R15, `(.L_x_10917) ;  /* 0x000000000f087348 */ /* 0x000fea0003c00000 */
[----:B------:R0:W1:Y:S02]  /*21d80*/  SHFL.IDX P6, R14, R13, R12, R11 ;  /* 0x0000000c0d0e7389 */ /* 0x00006400000c000b */
[----:B01----:R-:W-:Y:S01]  /*21d90*/  ENDCOLLECTIVE ;  /* 0x000000000000791b */ /* 0x003fe20003800000 */
.L_x_10917:
        /* <DEDUP_REMOVED lines=13> */
.L_x_10918:
[----:B------:R-:W-:Y:S02]  /*21e70*/  IMAD.MOV.U32 R13, RZ, RZ, R7 ;  /* 0x000000ffff0d7224 */ /* 0x000fe400078e0007 */
[----:B------:R-:W-:Y:S01]  /*21e80*/  IMAD.MOV.U32 R12, RZ, RZ, 0x2 ;  /* 0x00000002ff0c7424 */ /* 0x000fe200078e00ff */
[----:B------:R-:W-:-:S13]  /*21e90*/  IADD3 R2, P0, R14, R0, RZ ;  /* 0x000000000e027210 */ /* 0x000fda0007f1e0ff */
[----:B------:R-:W-:Y:S05]  /*21ea0*/  WARPSYNC.COLLECTIVE R15, `(.L_x_10919) ;  /* 0x000000000f087348 */ /* 0x000fea0003c00000 */
[----:B------:R0:W1:Y:S02]  /*21eb0*/  SHFL.IDX P6, R14, R13, R12, R11 ;  /* 0x0000000c0d0e7389 */ /* 0x00006400000c000b */
[----:B01----:R-:W-:Y:S01]  /*21ec0*/  ENDCOLLECTIVE ;  /* 0x000000000000791b */ /* 0x003fe20003800000 */
.L_x_10919:
        /* <DEDUP_REMOVED lines=13> */
.L_x_10920:
[----:B------:R-:W-:Y:S02]  /*21fa0*/  IMAD.MOV.U32 R13, RZ, RZ, R7 ;  /* 0x000000ffff0d7224 */ /* 0x000fe400078e0007 */
[----:B------:R-:W-:Y:S01]  /*21fb0*/  IMAD.MOV.U32 R12, RZ, RZ, 0x3 ;  /* 0x00000003ff0c7424 */ /* 0x000fe200078e00ff */
[----:B------:R-:W-:-:S13]  /*21fc0*/  IADD3 R2, P0, R14, R0, RZ ;  /* 0x000000000e027210 */ /* 0x000fda0007f1e0ff */
[----:B------:R-:W-:Y:S05]  /*21fd0*/  WARPSYNC.COLLECTIVE R15, `(.L_x_10921) ;  /* 0x000000000f087348 */ /* 0x000fea0003c00000 */
[----:B------:R0:W1:Y:S02]  /*21fe0*/  SHFL.IDX P6, R14, R13, R12, R11 ;  /* 0x0000000c0d0e7389 */ /* 0x00006400000c000b */
[----:B01----:R-:W-:Y:S01]  /*21ff0*/  ENDCOLLECTIVE ;  /* 0x000000000000791b */ /* 0x003fe20003800000 */
.L_x_10921:
        /* <DEDUP_REMOVED lines=13> */
.L_x_10922:
[----:B------:R-:W-:Y:S02]  /*220d0*/  IMAD.MOV.U32 R13, RZ, RZ, R7 ;  /* 0x000000ffff0d7224 */ /* 0x000fe400078e0007 */
[----:B------:R-:W-:Y:S01]  /*220e0*/  IMAD.MOV.U32 R12, RZ, RZ, 0x4 ;  /* 0x00000004ff0c7424 */ /* 0x000fe200078e00ff */
[----:B------:R-:W-:-:S13]  /*220f0*/  IADD3 R2, P0, R14, R0, RZ ;  /* 0x000000000e027210 */ /* 0x000fda0007f1e0ff */
[----:B------:R-:W-:Y:S05]  /*22100*/  WARPSYNC.COLLECTIVE R15, `(.L_x_10923) ;  /* 0x000000000f087348 */ /* 0x000fea0003c00000 */
[----:B------:R0:W1:Y:S02]  /*22110*/  SHFL.IDX P6, R14, R13, R12, R11 ;  /* 0x0000000c0d0e7389 */ /* 0x00006400000c000b */
[----:B01----:R-:W-:Y:S01]  /*22120*/  ENDCOLLECTIVE ;  /* 0x000000000000791b */ /* 0x003fe20003800000 */
.L_x_10923:
        /* <DEDUP_REMOVED lines=13> */
.L_x_10924:
[----:B------:R-:W-:Y:S02]  /*22200*/  IMAD.MOV.U32 R13, RZ, RZ, R7 ;  /* 0x000000ffff0d7224 */ /* 0x000fe400078e0007 */
[----:B------:R-:W-:Y:S01]  /*22210*/  IMAD.MOV.U32 R12, RZ, RZ, 0x5 ;  /* 0x00000005ff0c7424 */ /* 0x000fe200078e00ff */
[----:B------:R-:W-:-:S13]  /*22220*/  IADD3 R2, P0, R14, R0, RZ ;  /* 0x000000000e027210 */ /* 0x000fda0007f1e0ff */
[----:B------:R-:W-:Y:S05]  /*22230*/  WARPSYNC.COLLECTIVE R15, `(.L_x_10925) ;  /* 0x000000000f087348 */ /* 0x000fea0003c00000 */
[----:B------:R0:W1:Y:S02]  /*22240*/  SHFL.IDX P6, R14, R13, R12, R11 ;  /* 0x0000000c0d0e7389 */ /* 0x00006400000c000b */
[----:B01----:R-:W-:Y:S01]  /*22250*/  ENDCOLLECTIVE ;  /* 0x000000000000791b */ /* 0x003fe20003800000 */
.L_x_10925:
        /* <DEDUP_REMOVED lines=13> */
.L_x_10926:
[----:B------:R-:W-:Y:S05]  /*22330*/  BRA `(.L_x_10927) ;  /* 0xffffff9400f07947 */ /* 0x000fea000383ffff */
.L_x_10715:
        /* <DEDUP_REMOVED lines=8> */
.L_x_10929:
[----:B------:R-:W-:Y:S05]  /*223c0*/  BSYNC B0 ;  /* 0x0000000000007941 */ /* 0x000fea0003800000 */
.L_x_10928:
        /* <DEDUP_REMOVED lines=9> */
.L_x_10930:
        /* <DEDUP_REMOVED lines=24> */
.L_x_10931:
[----:B------:R-:W-:Y:S01]  /*225e0*/  IMAD.MOV.U32 R12, RZ, RZ, 0x2 ;  /* 0x00000002ff0c7424 */ /* 0x000fe200078e00ff */
[----:B------:R-:W-:-:S05]  /*225f0*/  SEL R14, R14, RZ, P1 ;  /* 0x000000ff0e0e7207 */ /* 0x000fca0000800000 */
[----:B------:R-:W-:-:S04]  /*22600*/  IMAD.IADD R5, R13, 0x1, R14 ;  /* 0x000000010d057824 */ /* 0x000fc800078e020e */
[----:B------:R-:W-:-:S07]  /*22610*/  IMAD.MOV.U32 R13, RZ, RZ, R5 ;  /* 0x000000ffff0d7224 */ /* 0x000fce00078e0005 */
[----:B------:R-:W-:Y:S05]  /*22620*/  WARPSYNC.COLLECTIVE R15, `(.L_x_10932) ;  /* 0x000000000f087348 */ /* 0x000fea0003c00000 */
[----:B------:R0:W1:Y:S02]  /*22630*/  SHFL.UP P6, R14, R13, R12, R11 ;  /* 0x0400000c0d0e7389 */ /* 0x00006400000c000b */
[----:B01----:R-:W-:Y:S01]  /*22640*/  ENDCOLLECTIVE ;  /* 0x000000000000791b */ /* 0x003fe20003800000 */
.L_x_10932:
[----:B------:R-:W-:Y:S01]  /*22650*/  IMAD.MOV.U32 R12, RZ, RZ, 0x4 ;  /* 0x00000004ff0c7424 */ /* 0x000fe200078e00ff */
[----:B------:R-:W-:-:S05]  /*22660*/  SEL R2, R14, RZ, P2 ;  /* 0x000000ff0e027207 */ /* 0x000fca0001000000 */
[----:B------:R-:W-:-:S04]  /*22670*/  IMAD.IADD R2, R5, 0x1, R2 ;  /* 0x0000000105027824 */ /* 0x000fc800078e0202 */
[----:B------:R-:W-:-:S07]  /*22680*/  IMAD.MOV.U32 R13, RZ, RZ, R2 ;  /* 0x000000ffff0d7224 */ /* 0x000fce00078e0002 */
[----:B------:R-:W-:Y:S05]  /*22690*/  WARPSYNC.COLLECTIVE R15, `(.L_x_10933) ;  /* 0x000000000f087348 */ /* 0x000fea0003c00000 */
[----:B------:R0:W1:Y:S02]  /*226a0*/  SHFL.UP P6, R14, R13, R12, R11 ;  /* 0x0400000c0d0e7389 */ /* 0x00006400000c000b */
[----:B01----:R-:W-:Y:S01]  /*226b0*/  ENDCOLLECTIVE ;  /* 0x000000000000791b */ /* 0x003fe20003800000 */
.L_x_10933:
[----:B------:R-:W-:Y:S01]  /*226c0*/  IMAD.MOV.U32 R12, RZ, RZ, 0x8 ;  /* 0x00000008ff0c7424 */ /* 0x000fe200078e00ff */
[----:B------:R-:W-:-:S05]  /*226d0*/  SEL R3, R14, RZ, P3 ;  /* 0x000000ff0e037207 */ /* 0x000fca0001800000 */
[----:B------:R-:W-:-:S04]  /*226e0*/  IMAD.IADD R3, R2, 0x1, R3 ;  /* 0x0000000102037824 */ /* 0x000fc800078e0203 */
[----:B------:R-:W-:-:S07]  /*226f0*/  IMAD.MOV.U32 R13, RZ, RZ, R3 ;  /* 0x000000ffff0d7224 */ /* 0x000fce00078e0003 */
[----:B------:R-:W-:Y:S05]  /*22700*/  WARPSYNC.COLLECTIVE R15, `(.L_x_10934) ;  /* 0x000000000f087348 */ /* 0x000fea0003c00000 */
[----:B------:R0:W1:Y:S02]  /*22710*/  SHFL.UP P6, R14, R13, R12, R11 ;  /* 0x0400000c0d0e7389 */ /* 0x00006400000c000b */
[----:B01----:R-:W-:Y:S01]  /*22720*/  ENDCOLLECTIVE ;  /* 0x000000000000791b */ /* 0x003fe20003800000 */
.L_x_10934:
[----:B------:R-:W-:Y:S01]  /*22730*/  IMAD.MOV.U32 R12, RZ, RZ, 0x10 ;  /* 0x00000010ff0c7424 */ /* 0x000fe200078e00ff */
[----:B------:R-:W-:-:S05]  /*22740*/  SEL R14, R14, RZ, P4 ;  /* 0x000000ff0e0e7207 */ /* 0x000fca0002000000 */
[----:B------:R-:W-:-:S04]  /*22750*/  IMAD.IADD R5, R3, 0x1, R14 ;  /* 0x0000000103057824 */ /* 0x000fc800078e020e */
[----:B------:R-:W-:-:S07]  /*22760*/  IMAD.MOV.U32 R13, RZ, RZ, R5 ;  /* 0x000000ffff0d7224 */ /* 0x000fce00078e0005 */
[----:B------:R-:W-:Y:S05]  /*22770*/  WARPSYNC.COLLECTIVE R15, `(.L_x_10935) ;  /* 0x000000000f087348 */ /* 0x000fea0003c00000 */
[----:B------:R0:W1:Y:S02]  /*22780*/  SHFL.UP P6, R14, R13, R12, R11 ;  /* 0x0400000c0d0e7389 */ /* 0x00006400000c000b */
[----:B01----:R-:W-:Y:S01]  /*22790*/  ENDCOLLECTIVE ;  /* 0x000000000000791b */ /* 0x003fe20003800000 */
.L_x_10935:
        /* <DEDUP_REMOVED lines=8> */
.L_x_10936:
[----:B------:R-:W-:Y:S05]  /*22820*/  BRA `(.L_x_10937) ;  /* 0xffffff9800547947 */ /* 0x000fea000383ffff */
.L_x_10718:
[----:B------:R-:W-:Y:S01]  /*22830*/  BSSY B0, `(.L_x_10938) ;  /* 0x0000007000007945 */ /* 0x000fe20003800000 */
[----:B------:R-:W-:Y:S02]  /*22840*/  IMAD.MOV.U32 R12, RZ, RZ, 0x1 ;  /* 0x00000001ff0c7424 */ /* 0x000fe400078e00ff */
[----:B------:R-:W-:Y:S02]  /*22850*/  IMAD.MOV.U32 R11, RZ, RZ, RZ ;  /* 0x000000ffff0b7224 */ /* 0x000fe400078e00ff */
[----:B------:R-:W-:-:S07]  /*22860*/  IMAD.MOV.U32 R15, RZ, RZ, -0x1 ;  /* 0xffffffffff0f7424 */ /* 0x000fce00078e00ff */
[----:B-1----:R-:W-:Y:S05]  /*22870*/  WARPSYNC.COLLECTIVE R15, `(.L_x_10939) ;  /* 0x000000000f087348 */ /* 0x002fea0003c00000 */
[----:B------:R0:W2:Y:S02]  /*22880*/  SHFL.UP P6, R14, R13, R12, R11 ;  /* 0x0400000c0d0e7389 */ /* 0x0000a400000c000b */
[----:B012---:R-:W-:Y:S01]  /*22890*/  ENDCOLLECTIVE ;  /* 0x000000000000791b */ /* 0x007fe20003800000 */
.L_x_10939:
[----:B------:R-:W-:Y:S05]  /*228a0*/  BSYNC B0 ;  /* 0x0000000000007941 */ /* 0x000fea0003800000 */
.L_x_10938:
        /* <DEDUP_REMOVED lines=8> */
.L_x_10940:
[----:B------:R-:W-:Y:S01]  /*22930*/  IMAD.MOV.U32 R12, RZ, RZ, 0x4 ;  /* 0x00000004ff0c7424 */ /* 0x000fe200078e00ff */
[----:B------:R-:W-:-:S05]  /*22940*/  SEL R2, R14, RZ, P2 ;  /* 0x000000ff0e027207 */ /* 0x000fca0001000000 */
[----:B------:R-:W-:-:S04]  /*22950*/  IMAD.IADD R2, R13, 0x1, R2 ;  /* 0x000000010d027824 */ /* 0x000fc800078e0202 */
[----:B------:R-:W-:-:S07]  /*22960*/  IMAD.MOV.U32 R13, RZ, RZ, R2 ;  /* 0x000000ffff0d7224 */ /* 0x000fce00078e0002 */
[----:B------:R-:W-:Y:S05]  /*22970*/  WARPSYNC.COLLECTIVE R15, `(.L_x_10941) ;  /* 0x000000000f087348 */ /* 0x000fea0003c00000 */
[----:B------:R0:W1:Y:S02]  /*22980*/  SHFL.UP P6, R14, R13, R12, R11 ;  /* 0x0400000c0d0e7389 */ /* 0x00006400000c000b */
[----:B01----:R-:W-:Y:S01]  /*22990*/  ENDCOLLECTIVE ;  /* 0x000000000000791b */ /* 0x003fe20003800000 */
.L_x_10941:
[----:B------:R-:W-:Y:S01]  /*229a0*/  IMAD.MOV.U32 R12, RZ, RZ, 0x8 ;  /* 0x00000008ff0c7424 */ /* 0x000fe200078e00ff */
[----:B------:R-:W-:-:S05]  /*229b0*/  SEL R3, R14, RZ, P3 ;  /* 0x000000ff0e037207 */ /* 0x000fca0001800000 */
[----:B------:R-:W-:-:S04]  /*229c0*/  IMAD.IADD R3, R2, 0x1, R3 ;  /* 0x0000000102037824 */ /* 0x000fc800078e0203 */
[----:B------:R-:W-:-:S07]  /*229d0*/  IMAD.MOV.U32 R13, RZ, RZ, R3 ;  /* 0x000000ffff0d7224 */ /* 0x000fce00078e0003 */
[----:B------:R-:W-:Y:S05]  /*229e0*/  WARPSYNC.COLLECTIVE R15, `(.L_x_10942) ;  /* 0x000000000f087348 */ /* 0x000fea0003c00000 */
[----:B------:R0:W1:Y:S02]  /*229f0*/  SHFL.UP P6, R14, R13, R12, R11 ;  /* 0x0400000c0d0e7389 */ /* 0x00006400000c000b */
[----:B01----:R-:W-:Y:S01]  /*22a00*/  ENDCOLLECTIVE ;  /* 0x000000000000791b */ /* 0x003fe20003800000 */
.L_x_10942:
[----:B------:R-:W-:Y:S01]  /*22a10*/  IMAD.MOV.U32 R12, RZ, RZ, 0x10 ;  /* 0x00000010ff0c7424 */ /* 0x000fe200078e00ff */
[----:B------:R-:W-:-:S05]  /*22a20*/  SEL R14, R14, RZ, P4 ;  /* 0x000000ff0e0e7207 */ /* 0x000fca0002000000 */
[----:B------:R-:W-:-:S04]  /*22a30*/  IMAD.IADD R5, R3, 0x1, R14 ;  /* 0x0000000103057824 */ /* 0x000fc800078e020e */
[----:B------:R-:W-:-:S07]  /*22a40*/  IMAD.MOV.U32 R13, RZ, RZ, R5 ;  /* 0x000000ffff0d7224 */ /* 0x000fce00078e0005 */
[----:B------:R-:W-:Y:S05]  /*22a50*/  WARPSYNC.COLLECTIVE R15, `(.L_x_10943) ;  /* 0x000000000f087348 */ /* 0x000fea0003c00000 */
[----:B------:R0:W1:Y:S02]  /*22a60*/  SHFL.UP P6, R14, R13, R12, R11 ;  /* 0x0400000c0d0e7389 */ /* 0x00006400000c000b */
[----:B01----:R-:W-:Y:S01]  /*22a70*/  ENDCOLLECTIVE ;  /* 0x000000000000791b */ /* 0x003fe20003800000 */
.L_x_10943:
        /* <DEDUP_REMOVED lines=8> */
.L_x_10944:
[----:B------:R-:W-:Y:S05]  /*22b00*/  BRA `(.L_x_10945) ;  /* 0xffffff9800407947 */ /* 0x000fea000383ffff */
.L_x_10720:
[----:B------:R-:W-:Y:S01]  /*22b10*/  BSSY B0, `(.L_x_10946) ;  /* 0x0000006000007945 */ /* 0x000fe20003800000 */
[----:B------:R-:W-:Y:S01]  /*22b20*/  PLOP3.LUT P6, PT, P6, PT, PT, 0x8, 0x0 ;  /* 0x000000000000781c */ /* 0x000fe200037ce170 */
[----:B------:R-:W-:-:S12]  /*22b30*/  IMAD.MOV.U32 R15, RZ, RZ, -0x1 ;  /* 0xffffffffff0f7424 */ /* 0x000fd800078e00ff */
[----:B01----:R-:W-:Y:S05]  /*22b40*/  WARPSYNC.COLLECTIVE R15, `(.L_x_10947) ;  /* 0x000000000f087348 */ /* 0x003fea0003c00000 */
[----:B------:R-:W-:Y:S01]  /*22b50*/  VOTE.ANY R14, PT, P6 ;  /* 0x00000000000e7806 */ /* 0x000fe200030e0100 */
[----:B01----:R-:W-:Y:S06]  /*22b60*/  ENDCOLLECTIVE ;  /* 0x000000000000791b */ /* 0x003fec0003800000 */
.L_x_10947:
[----:B------:R-:W-:Y:S05]  /*22b70*/  BSYNC B0 ;  /* 0x0000000000007941 */ /* 0x000fea0003800000 */
.L_x_10946:
        /* <DEDUP_REMOVED lines=9> */
.L_x_10948:
[----:B------:R-:W-:Y:S02]  /*22c10*/  IMAD.MOV.U32 R13, RZ, RZ, R4 ;  /* 0x000000ffff0d7224 */ /* 0x000fe400078e0004 */
[----:B------:R-:W-:-:S07]  /*22c20*/  IMAD.MOV.U32 R7, RZ, RZ, R14 ;  /* 0x000000ffff077224 */ /* 0x000fce00078e000e */
[----:B------:R-:W-:Y:S05]  /*22c30*/  WARPSYNC.COLLECTIVE R15, `(.L_x_10949) ;  /* 0x000000000f087348 */ /* 0x000fea0003c00000 */
[----:B------:R0:W1:Y:S02]  /*22c40*/  SHFL.IDX P6, R14, R13, R12, R11 ;  /* 0x0000000c0d0e7389 */ /* 0x00006400000c000b */
[----:B01----:R-:W-:Y:S01]  /*22c50*/  ENDCOLLECTIVE ;  /* 0x000000000000791b */ /* 0x003fe20003800000 */
.L_x_10949:
[----:B------:R-:W-:Y:S01]  /*22c60*/  IMAD.MOV.U32 R4, RZ, RZ, R14 ;  /* 0x000000ffff047224 */ /* 0x000fe200078e000e */
[----:B------:R-:W-:Y:S06]  /*22c70*/  BRA `(.L_x_10950) ;  /* 0xffffff9800207947 */ /* 0x000fec000383ffff */
.L_x_10722:
[----:B------:R-:W-:Y:S01]  /*22c80*/  BSSY B0, `(.L_x_10951) ;  /* 0x0000007000007945 */ /* 0x000fe20003800000 */
[----:B------:R-:W-:Y:S02]  /*22c90*/  IMAD.MOV.U32 R13, RZ, RZ, R3 ;  /* 0x000000ffff0d7224 */ /* 0x000fe400078e0003 */
[----:B------:R-:W-:Y:S02]  /*22ca0*/  IMAD.MOV.U32 R11, RZ, RZ, 0x1f ;  /* 0x0000001fff0b7424 */ /* 0x000fe400078e00ff */
[----:B------:R-:W-:-:S07]  /*22cb0*/  IMAD.MOV.U32 R15, RZ, RZ, -0x1 ;  /* 0xffffffffff0f7424 */ /* 0x000fce00078e00ff */
[----:B01234-:R-:W-:Y:S05]  /*22cc0*/  WARPSYNC.COLLECTIVE R15, `(.L_x_10952) ;  /* 0x000000000f087348 */ /* 0x01ffea0003c00000 */
[----:B------:R0:W0:Y:S02]  /*22cd0*/  SHFL.IDX P6, R14, R13, R12, R11 ;  /* 0x0000000c0d0e7389 */ /* 0x00002400000c000b */
[----:B01234-:R-:W-:Y:S01]  /*22ce0*/  ENDCOLLECTIVE ;  /* 0x000000000000791b */ /* 0x01ffe20003800000 */
.L_x_10952:
[----:B------:R-:W-:Y:S05]  /*22cf0*/  BSYNC B0 ;  /* 0x0000000000007941 */ /* 0x000fea0003800000 */
.L_x_10951:
[----:B------:R-:W-:Y:S01]  /*22d00*/  IMAD.MOV.U32 R16, RZ, RZ, R14 ;  /* 0x000000ffff107224 */ /* 0x000fe200078e000e */
[----:B------:R-:W-:Y:S06]  /*22d10*/  BRA `(.L_x_10721) ;  /* 0xffffff9800107947 */ /* 0x000fec000383ffff */
.L_x_10726:
[----:B0-----:R0:W2:Y:S02]  /*22d20*/  SYNCS.PHASECHK.TRANS64.TRYWAIT P0, [R7+URZ+0x32420], R0 ;  /* 0x03242000070075a7 */ /* 0x0010a4000800017f */
[----:B--2---:R-:W-:Y:S05]  /*22d30*/  @!P0 NANOSLEEP.SYNCS 0x989680 ;  /* 0x009896800000895d */ /* 0x004fea0003900000 */
[----:B------:R-:W2:Y:S02]  /*22d40*/  @!P0 SYNCS.PHASECHK.TRANS64 P0, [R7+URZ+0x32420], R0 ;  /* 0x03242000070085a7 */ /* 0x000ea4000800007f */
[----:B--2---:R-:W-:Y:S05]  /*22d50*/  @!P0 BRA `(.L_x_10726) ;  /* 0xfffffffc00f08947 */ /* 0x004fea000383ffff */
[----:B------:R-:W-:Y:S05]  /*22d60*/  BRA `(.L_x_10953) ;  /* 0xffffff9c00687947 */ /* 0x000fea000383ffff */
.L_x_10727:
        /* <DEDUP_REMOVED lines=11> */
.L_x_10955:
[----:B------:R-:W-:Y:S05]  /*22e20*/  BSYNC B0 ;  /* 0x0000000000007941 */ /* 0x000fea0003800000 */
.L_x_10954:
[----:B------:R-:W-:Y:S05]  /*22e30*/  BRA `(.L_x_10956) ;  /* 0xffffff9c00507947 */ /* 0x000fea000383ffff */
.L_x_10728:
[----:B------:R-:W-:Y:S01]  /*22e40*/  BSSY B0, `(.L_x_10957) ;  /* 0x0000006000007945 */ /* 0x000fe20003800000 */
[----:B------:R-:W-:-:S07]  /*22e50*/  IMAD.MOV.U32 R15, RZ, RZ, -0x1 ;  /* 0xffffffffff0f7424 */ /* 0x000fce00078e00ff */
[----:B01-3--:R-:W-:Y:S05]  /*22e60*/  WARPSYNC.COLLECTIVE R15, `(.L_x_10958) ;  /* 0x000000000f0c7348 */ /* 0x00bfea0003c00000 */
[----:B------:R-:W-:Y:S02]  /*22e70*/  ELECT P6, UR62, PT ;  /* 0x00000000003e782f */ /* 0x000fe400038c0000 */
[----:B------:R-:W-:Y:S01]  /*22e80*/  MOV R14, UR62 ;  /* 0x0000003e000e7c02 */ /* 0x000fe20008000f00 */
[----:B01-3--:R-:W-:Y:S10]  /*22e90*/  ENDCOLLECTIVE ;  /* 0x000000000000791b */ /* 0x00bff40003800000 */
.L_x_10958:
[----:B------:R-:W-:Y:S05]  /*22ea0*/  BSYNC B0 ;  /* 0x0000000000007941 */ /* 0x000fea0003800000 */
.L_x_10957:
[----:B------:R-:W-:Y:S05]  /*22eb0*/  BRA `(.L_x_10959) ;  /* 0xffffff9c00447947 */ /* 0x000fea000383ffff */
.L_x_10730:
[----:B0-----:R0:W2:Y:S02]  /*22ec0*/  SYNCS.PHASECHK.TRANS64.TRYWAIT P1, [R5+URZ+0x32440], R0 ;  /* 0x03244000050075a7 */ /* 0x0010a4000802017f */
[----:B--2---:R-:W-:Y:S05]  /*22ed0*/  @!P1 NANOSLEEP.SYNCS 0x989680 ;  /* 0x009896800000995d */ /* 0x004fea0003900000 */
[----:B------:R-:W2:Y:S02]  /*22ee0*/  @!P1 SYNCS.PHASECHK.TRANS64 P1, [R5+URZ+0x32440], R0 ;  /* 0x03244000050095a7 */ /* 0x000ea4000802007f */
[----:B--2---:R-:W-:Y:S05]  /*22ef0*/  @!P1 BRA `(.L_x_10730) ;  /* 0xfffffffc00f09947 */ /* 0x004fea000383ffff */
[----:B------:R-:W-:Y:S05]  /*22f00*/  BRA `(.L_x_10960) ;  /* 0xffffff9c00647947 */ /* 0x000fea000383ffff */
.L_x_10732:
[----:B--2---:R2:W4:Y:S02]  /*22f10*/  SYNCS.PHASECHK.TRANS64.TRYWAIT P1, [R3+URZ+0x32440], R2 ;  /* 0x03244002030075a7 */ /* 0x004524000802017f */
[----:B----4-:R-:W-:Y:S05]  /*22f20*/  @!P1 NANOSLEEP.SYNCS 0x989680 ;  /* 0x009896800000995d */ /* 0x010fea0003900000 */
[----:B------:R-:W4:Y:S02]  /*22f30*/  @!P1 SYNCS.PHASECHK.TRANS64 P1, [R3+URZ+0x32440], R2 ;  /* 0x03244002030095a7 */ /* 0x000f24000802007f */
[----:B----4-:R-:W-:Y:S05]  /*22f40*/  @!P1 BRA `(.L_x_10732) ;  /* 0xfffffffc00f09947 */ /* 0x010fea000383ffff */
[----:B------:R-:W-:Y:S05]  /*22f50*/  BRA `(.L_x_10961) ;  /* 0xffffff9c00707947 */ /* 0x000fea000383ffff */
.L_x_10734:
[----:B----4-:R4:W0:Y:S02]  /*22f60*/  SYNCS.PHASECHK.TRANS64.TRYWAIT P1, [R5+URZ+0x32460], R0 ;  /* 0x03246000050075a7 */ /* 0x010824000802017f */
[----:B0-----:R-:W-:Y:S05]  /*22f70*/  @!P1 NANOSLEEP.SYNCS 0x989680 ;  /* 0x009896800000995d */ /* 0x001fea0003900000 */
[----:B------:R-:W0:Y:S02]  /*22f80*/  @!P1 SYNCS.PHASECHK.TRANS64 P1, [R5+URZ+0x32460], R0 ;  /* 0x03246000050095a7 */ /* 0x000e24000802007f */
[----:B0-----:R-:W-:Y:S05]  /*22f90*/  @!P1 BRA `(.L_x_10734) ;  /* 0xfffffffc00f09947 */ /* 0x001fea000383ffff */
[----:B------:R-:W-:Y:S05]  /*22fa0*/  BRA `(.L_x_10962) ;  /* 0xffffff9c006c7947 */ /* 0x000fea000383ffff */
.L_x_10963:
        /* <DEDUP_REMOVED lines=13> */
.L_x_15768:


//--------------------- .text._ZN7cutlass13device_kernelIN5flash11enable_sm90INS1_16FlashAttnFwdSm90INS1_25CollectiveMainloopFwdSm90ILi2EN4cute5tupleIJNS5_1CILi1EEES8_S8_EEENS6_IJNS7_ILi128EEENS7_ILi96EEENS7_ILi64EEEEEELi256ENS_10bfloat16_tEfNS_4arch4Sm90ELb0ELb1ELb1ELb0ELb1ELb0ELb0ELb1ELb0ELb1ELb1ELb0EEENS1_21CollectiveEpilogueFwdINS6_IJSA_NS7_ILi256EEESB_EEES9_SE_SG_Li256ELb0ELb1ELb1ELb0EEENS1_19SingleTileSchedulerILb0ELb1ELb1ELi128EEEEEEEEEvNT_6ParamsE --------------------------
	.section	.text._ZN7cutlass13device_kernelIN5flash11enable_sm90INS1_16FlashAttnFwdSm90INS1_25CollectiveMainloopFwdSm90ILi2EN4cute5tupleIJNS5_1CILi1EEES8_S8_EEENS6_IJNS7_ILi128EEENS7_ILi96EEENS7_ILi64EEEEEELi256ENS_10bfloat16_tEfNS_4arch4Sm90ELb0ELb1ELb1ELb0ELb1ELb0ELb0ELb1ELb0ELb1ELb1ELb0EEENS1_21CollectiveEpilogueFwdINS6_IJSA_NS7_ILi256EEESB_EEES9_SE_SG_Li256ELb0ELb1ELb1ELb0EEENS1_19SingleTileSchedulerILb0ELb1ELb1ELi128EEEEEEEEEvNT_6ParamsE,"ax",@progbits
	.align	128
.text._ZN7cutlass13device_kernelIN5flash11enable_sm90INS1_16FlashAttnFwdSm90INS1_25CollectiveMainloopFwdSm90ILi2EN4cute5tupleIJNS5_1CILi1EEES8_S8_EEENS6_IJNS7_ILi128EEENS7_ILi96EEENS7_ILi64EEEEEELi256ENS_10bfloat16_tEfNS_4arch4Sm90ELb0ELb1ELb1ELb0ELb1ELb0ELb0ELb1ELb0ELb1ELb1ELb0EEENS1_21CollectiveEpilogueFwdINS6_IJSA_NS7_ILi256EEESB_EEES9_SE_SG_Li256ELb0ELb1ELb1ELb0EEENS1_19SingleTileSchedulerILb0ELb1ELb1ELi128EEEEEEEEEvNT_6ParamsE:
        .type           _ZN7cutlass13device_kernelIN5flash11enable_sm90INS1_16FlashAttnFwdSm90INS1_25CollectiveMainloopFwdSm90ILi2EN4cute5tupleIJNS5_1CILi1EEES8_S8_EEENS6_IJNS7_ILi128EEENS7_ILi96EEENS7_ILi64EEEEEELi256ENS_10bfloat16_tEfNS_4arch4Sm90ELb0ELb1ELb1ELb0ELb1ELb0ELb0ELb1ELb0ELb1ELb1ELb0EEENS1_21CollectiveEpilogueFwdINS6_IJSA_NS7_ILi256EEESB_EEES9_SE_SG_Li256ELb0ELb1ELb1ELb0EEENS1_19SingleTileSchedulerILb0ELb1ELb1ELi128EEEEEEEEEvNT_6ParamsE,@function
        .size           _ZN7cutlass13device_kernelIN5flash11enable_sm90INS1_16FlashAttnFwdSm90INS1_25CollectiveMainloopFwdSm90ILi2EN4cute5tupleIJNS5_1CILi1EEES8_S8_EEENS6_IJNS7_ILi128EEENS7_ILi96EEENS7_ILi64EEEEEELi256ENS_10bfloat16_tEfNS_4arch4Sm90ELb0ELb1ELb1ELb0ELb1ELb0ELb0ELb1ELb0ELb1ELb1ELb0EEENS1_21CollectiveEpilogueFwdINS6_IJSA_NS7_ILi256EEESB_EEES9_SE_SG_Li256ELb0ELb1ELb1ELb0EEENS1_19SingleTileSchedulerILb0ELb1ELb1ELi128EEEEEEEEEvNT_6ParamsE,(.L_x_15769 - _ZN7cutlass13device_kernelIN5flash11enable_sm90INS1_16FlashAttnFwdSm90INS1_25CollectiveMainloopFwdSm90ILi2EN4cute5tupleIJNS5_1CILi1EEES8_S8_EEENS6_IJNS7_ILi128EEENS7_ILi96EEENS7_ILi64EEEEEELi256ENS_10bfloat16_tEfNS_4arch4Sm90ELb0ELb1ELb1ELb0ELb1ELb0ELb0ELb1ELb0ELb1ELb1ELb0EEENS1_21CollectiveEpilogueFwdINS6_IJSA_NS7_ILi256EEESB_EEES9_SE_SG_Li256ELb0ELb1ELb1ELb0EEENS1_19SingleTileSchedulerILb0ELb1ELb1ELi128EEEEEEEEEvNT_6ParamsE)
        .other          _ZN7cutlass13device_kernelIN5flash11enable_sm90INS1_16FlashAttnFwdSm90INS1_25CollectiveMainloopFwdSm90ILi2EN4cute5tupleIJNS5_1CILi1EEES8_S8_EEENS6_IJNS7_ILi128EEENS7_ILi96EEENS7_ILi64EEEEEELi256ENS_10bfloat16_tEfNS_4arch4Sm90ELb0ELb1ELb1ELb0ELb1ELb0ELb0ELb1ELb0ELb1ELb1ELb0EEENS1_21CollectiveEpilogueFwdINS6_IJSA_NS7_ILi256EEESB_EEES9_SE_SG_Li256ELb0ELb1ELb1ELb0EEENS1_19SingleTileSchedulerILb0ELb1ELb1ELi128EEEEEEEEEvNT_6ParamsE,@"STO_CUDA_ENTRY STV_DEFAULT"
_ZN7cutlass13device_kernelIN5flash11enable_sm90INS1_16FlashAttnFwdSm90INS1_25CollectiveMainloopFwdSm90ILi2EN4cute5tupleIJNS5_1CILi1EEES8_S8_EEENS6_IJNS7_ILi128EEENS7_ILi96EEENS7_ILi64EEEEEELi256ENS_10bfloat16_tEfNS_4arch4Sm90ELb0ELb1ELb1ELb0ELb1ELb0ELb0ELb1ELb0ELb1ELb1ELb0EEENS1_21CollectiveEpilogueFwdINS6_IJSA_NS7_ILi256EEESB_EEES9_SE_SG_Li256ELb0ELb1ELb1ELb0EEENS1_19SingleTileSchedulerILb0ELb1ELb1ELi128EEEEEEEEEvNT_6ParamsE:
        /* <DEDUP_REMOVED lines=9> */
[----:B------:R1:W2:Y:S01]  /*0090*/  SHFL.IDX PT, R3, R74, RZ, 0x1f ;  /* 0x00001fff4a037589 */ /* 0x0002a200000e0000 */
        /* <DEDUP_REMOVED lines=14> */
[----:B------:R1:W0:Y:S06]  /*0180*/  @!UP0 SYNCS.EXCH.64 URZ, [UR8+0x22800], UR4 ;  /* 0x02280004083f85b2 */ /* 0x00022c0008000100 */
[----:B------:R1:W3:Y:S02]  /*0190*/  @!UP1 SYNCS.EXCH.64 URZ, [UR8+0x22820], UR6 ;  /* 0x02282006083f95b2 */ /* 0x0002e40008000100 */
[----:B-12---:R-:W-:Y:S05]  /*01a0*/  @P1 BRA `(.L_x_10964) ;  /* 0x0000000000481947 */ /* 0x006fea0003800000 */
[----:B------:R-:W1:Y:S01]  /*01b0*/  S2UR UR5, SR_CgaCtaId ;  /* 0x00000000000579c3 */ /* 0x000e620000008800 */
[----:B------:R-:W-:Y:S01]  /*01c0*/  UMOV UR4, 0x400 ;  /* 0x0000040000047882 */ /* 0x000fe20000000000 */
[----:B------:R-:W-:Y:S01]  /*01d0*/  UMOV UR6, 0x80 ;  /* 0x0000008000067882 */ /* 0x000fe20000000000 */
[----:B------:R-:W-:Y:S01]  /*01e0*/  UMOV UR7, 0x100 ;  /* 0x0000010000077882 */ /* 0x000fe20000000000 */
[----:B------:R-:W-:Y:S01]  /*01f0*/  ELECT P0, URZ, PT ;  /* 0x00000000003f782f */ /* 0x000fe20003800000 */
[----:B-1----:R-:W-:Y:S02]  /*0200*/  ULEA UR8, UR5, UR4, 0x18 ;  /* 0x0000000405087291 */ /* 0x002fe4000f8ec03f */
[----:B------:R-:W-:-:S04]  /*0210*/  UIADD3 UR4, -UR6, 0x100000, URZ ;  /* 0x0010000006047890 */ /* 0x000fc8000fffe13f */
[----:B------:R-:W-:Y:S02]  /*0220*/  USHF.L.U32 UR5, UR4, 0xb, URZ ;  /* 0x0000000b04057899 */ /* 0x000fe4000800063f */
[----:B------:R-:W-:Y:S02]  /*0230*/  USHF.L.U32 UR4, UR4, 0x1, URZ ;  /* 0x0000000104047899 */ /* 0x000fe4000800063f */
[----:B------:R-:W-:-:S04]  /*0240*/  UIADD3 UR6, -UR7, 0x100000, URZ ;  /* 0x0010000007067890 */ /* 0x000fc8000fffe13f */
[----:B------:R-:W-:Y:S02]  /*0250*/  USHF.L.U32 UR7, UR6, 0xb, URZ ;  /* 0x0000000b06077899 */ /* 0x000fe4000800063f */
[----:B------:R-:W-:Y:S01]  /*0260*/  USHF.L.U32 UR6, UR6, 0x1, URZ ;  /* 0x0000000106067899 */ /* 0x000fe2000800063f */
[----:B------:R-:W1:Y:S03]  /*0270*/  FENCE.VIEW.ASYNC.S ;  /* 0x00000000000073c6 */ /* 0x000e660000000000 */
[----:B-1----:R1:W2:Y:S08]  /*0280*/  SYNCS.EXCH.64 URZ, [UR8+0x22830], UR4 ;  /* 0x02283004083f75b2 */ /* 0x0022b00008000100 */
[----:B------:R1:W4:Y:S01]  /*0290*/  SYNCS.EXCH.64 URZ, [UR8+0x22840], UR6 ;  /* 0x02284006083f75b2 */ /* 0x0003220008000100 */
[----:B------:R1:W0:Y:S01]  /*02a0*/  SYNCS.EXCH.64 URZ, [UR8+0x22838], UR4 ;  /* 0x02283804083f75b2 */ /* 0x0002220008000100 */
[----:B------:R1:W0:Y:S01]  /*02b0*/  SYNCS.EXCH.64 URZ, [UR8+0x22848], UR6 ;  /* 0x02284806083f75b2 */ /* 0x0002220008000100 */
[----:B------:R-:W-:Y:S01]  /*02c0*/  NOP ;  /* 0x0000000000007918 */ /* 0x000fe20000000000 */
.L_x_10964:
[----:B------:R-:W5:Y:S01]  /*02d0*/  SHFL.IDX PT, R2, R0, RZ, 0x1f ;  /* 0x00001fff00027589 */ /* 0x000f6200000e0000 */
[----:B------:R-:W-:Y:S01]  /*02e0*/  NOP ;  /* 0x0000000000007918 */ /* 0x000fe20000000000 */
[----:B-----5:R-:W-:-:S13]  /*02f0*/  ISETP.NE.AND P0, PT, R2, RZ, PT ;  /* 0x000000ff0200720c */ /* 0x020fda0003f05270 */
[----:B------:R-:W-:Y:S05]  /*0300*/  @P0 BRA `(.L_x_10965) ;  /* 0x0000000000480947 */ /* 0x000fea0003800000 */
[----:B-1----:R-:W1:Y:S01]  /*0310*/  S2UR UR5, SR_CgaCtaId ;  /* 0x00000000000579c3 */ /* 0x002e620000008800 */
        /* <DEDUP_REMOVED lines=12> */
[----:B-1----:R1:W0:Y:S08]  /*03e0*/  SYNCS.EXCH.64 URZ, [UR8+0x22850], UR4 ;  /* 0x02285004083f75b2 */ /* 0x0022300008000100 */
[----:B------:R1:W0:Y:S01]  /*03f0*/  SYNCS.EXCH.64 URZ, [UR8+0x22860], UR6 ;  /* 0x02286006083f75b2 */ /* 0x0002220008000100 */
[----:B------:R1:W0:Y:S01]  /*0400*/  SYNCS.EXCH.64 URZ, [UR8+0x22858], UR4 ;  /* 0x02285804083f75b2 */ /* 0x0002220008000100 */
[----:B------:R1:W0:Y:S01]  /*0410*/  SYNCS.EXCH.64 URZ, [UR8+0x22868], UR6 ;  /* 0x02286806083f75b2 */ /* 0x0002220008000100 */
[----:B------:R-:W-:Y:S01]  /*0420*/  NOP ;  /* 0x0000000000007918 */ /* 0x000fe20000000000 */
.L_x_10965:
[----:B------:R-:W5:Y:S01]  /*0430*/  SHFL.IDX PT, R2, R0, RZ, 0x1f ;  /* 0x00001fff00027589 */ /* 0x000f6200000e0000 */
[----:B------:R-:W-:Y:S01]  /*0440*/  NOP ;  /* 0x0000000000007918 */ /* 0x000fe20000000000 */
[----:B-----5:R-:W-:-:S13]  /*0450*/  ISETP.NE.AND P0, PT, R2, RZ, PT ;  /* 0x000000ff0200720c */ /* 0x020fda0003f05270 */
[----:B------:R-:W-:Y:S05]  /*0460*/  @P0 BRA `(.L_x_10966) ;  /* 0x0000000000380947 */ /* 0x000fea0003800000 */
[----:B-1----:R-:W1:Y:S01]  /*0470*/  S2UR UR5, SR_CgaCtaId ;  /* 0x00000000000579c3 */ /* 0x002e620000008800 */
[----:B------:R-:W-:Y:S01]  /*0480*/  UMOV UR4, 0x400 ;  /* 0x0000040000047882 */ /* 0x000fe20000000000 */
[----:B------:R-:W-:Y:S01]  /*0490*/  UMOV UR7, 0x80 ;  /* 0x0000008000077882 */ /* 0x000fe20000000000 */
[----:B------:R-:W-:Y:S01]  /*04a0*/  ELECT P0, URZ, PT ;  /* 0x00000000003f782f */ /* 0x000fe20003800000 */
[----:B-1----:R-:W-:Y:S02]  /*04b0*/  ULEA UR6, UR5, UR4, 0x18 ;  /* 0x0000000405067291 */ /* 0x002fe4000f8ec03f */
[----:B------:R-:W-:-:S04]  /*04c0*/  UIADD3 UR4, -UR7, 0x100000, URZ ;  /* 0x0010000007047890 */ /* 0x000fc8000fffe13f */
[----:B------:R-:W-:Y:S02]  /*04d0*/  USHF.L.U32 UR5, UR4, 0xb, URZ ;  /* 0x0000000b04057899 */ /* 0x000fe4000800063f */
[----:B------:R-:W-:Y:S01]  /*04e0*/  USHF.L.U32 UR4, UR4, 0x1, URZ ;  /* 0x0000000104047899 */ /* 0x000fe2000800063f */
[----:B------:R-:W1:Y:S11]  /*04f0*/  FENCE.VIEW.ASYNC.S ;  /* 0x00000000000073c6 */ /* 0x000e760000000000 */
[----:B-1----:R1:W0:Y:S01]  /*0500*/  SYNCS.EXCH.64 URZ, [UR6+0x22870], UR4 ;  /* 0x02287004063f75b2 */ /* 0x0022220008000100 */
[----:B------:R1:W0:Y:S01]  /*0510*/  SYNCS.EXCH.64 URZ, [UR6+0x22880], UR4 ;  /* 0x02288004063f75b2 */ /* 0x0002220008000100 */
[----:B------:R1:W0:Y:S01]  /*0520*/  SYNCS.EXCH.64 URZ, [UR6+0x22878], UR4 ;  /* 0x02287804063f75b2 */ /* 0x0002220008000100 */
[----:B------:R1:W0:Y:S01]  /*0530*/  SYNCS.EXCH.64 URZ, [UR6+0x22888], UR4 ;  /* 0x02288804063f75b2 */ /* 0x0002220008000100 */
[----:B------:R-:W-:Y:S01]  /*0540*/  NOP ;  /* 0x0000000000007918 */ /* 0x000fe20000000000 */
.L_x_10966:
        /* <DEDUP_REMOVED lines=22> */
.L_x_10967:
[----:B------:R-:W5:Y:S01]  /*06b0*/  SHFL.IDX PT, R2, R0, RZ, 0x1f ;  /* 0x00001fff00027589 */ /* 0x000f6200000e0000 */
[----:B------:R-:W-:Y:S01]  /*06c0*/  R2UR UR9, R3 ;  /* 0x00000000030972ca */ /* 0x000fe200000e0000 */
        /* <DEDUP_REMOVED lines=21> */
.L_x_10968:
[----:B-1----:R-:W-:Y:S01]  /*0820*/  ULDC UR4, c[0x0][0x20] ;  /* 0x0000080000047ab9 */ /* 0x002fe20000000800 */
[----:B------:R-:W-:Y:S01]  /*0830*/  UISETP.NE.AND UP0, UPT, UR9, URZ, UPT ;  /* 0x0000003f0900728c */ /* 0x000fe2000bf05270 */
[----:B------:R-:W-:Y:S01]  /*0840*/  IADD3 R16, P0, R1, UR4, RZ ;  /* 0x0000000401107c10 */ /* 0x000fe2000ff1e0ff */
[----:B------:R-:W-:Y:S01]  /*0850*/  ULDC UR4, c[0x0][0x24] ;  /* 0x0000090000047ab9 */ /* 0x000fe20000000800 */
[----:B------:R-:W-:Y:S01]  /*0860*/  UMOV UR60, 0x1 ;  /* 0x00000001003c7882 */ /* 0x000fe20000000000 */
[----:B------:R-:W-:Y:S01]  /*0870*/  NOP ;  /* 0x0000000000007918 */ /* 0x000fe20000000000 */
[----:B0-234-:R-:W-:Y:S01]  /*0880*/  BAR.SYNC.DEFER_BLOCKING 0x0 ;  /* 0x0000000000007b1d */ /* 0x01dfe20000010000 */
[----:B------:R-:W-:Y:S01]  /*0890*/  IMAD.X R17, RZ, RZ, UR4, P0 ;  /* 0x00000004ff117e24 */ /* 0x000fe200080e06ff */
[----:B------:R-:W-:Y:S01]  /*08a0*/  IADD3 R2, P0, R16, 0x50, RZ ;  /* 0x0000005010027810 */ /* 0x000fe20007f1e0ff */
[----:B------:R-:W-:Y:S01]  /*08b0*/  USEL UR60, UR60, 0x2, !UP0 ;  /* 0x000000023c3c7887 */ /* 0x000fe2000c000000 */
[----:B------:R-:W-:-:S02]  /*08c0*/  PLOP3.LUT P2, PT, PT, PT, UP0, 0x80, 0x0 ;  /* 0x000000000000781c */ /* 0x000fc40003f4f008 */
[----:B------:R-:W-:Y:S01]  /*08d0*/  IADD3 R35, P1, R16, 0x200, RZ ;  /* 0x0000020010237810 */ /* 0x000fe20007f3e0ff */
[----:B------:R-:W-:Y:S01]  /*08e0*/  ULDC.64 UR36, c[0x0][0x208] ;  /* 0x0000820000247ab9 */ /* 0x000fe20000000a00 */
[----:B------:R0:W-:Y:S01]  /*08f0*/  STL [R1+0x410], R2 ;  /* 0x0004100201007387 */ /* 0x0001e20000100800 */
[----:B------:R-:W-:Y:S01]  /*0900*/  BSSY B6, `(.L_x_10969) ;  /* 0x0001c77000067945 */ /* 0x000fe20003800000 */
[--C-:B------:R-:W-:Y:S02]  /*0910*/  IMAD.X R23, RZ, RZ, R17.reuse, P0 ;  /* 0x000000ffff177224 */ /* 0x100fe400000e0611 */
[----:B------:R-:W-:-:S05]  /*0920*/  IMAD.X R48, RZ, RZ, R17, P1 ;  /* 0x000000ffff307224 */ /* 0x000fca00008e0611 */
[----:B------:R-:W-:Y:S05]  /*0930*/  @!P2 BRA `(.L_x_10970) ;  /* 0x0000018800dca947 */ /* 0x000fea0003800000 */
.L_x_10971:
[----:B------:R-:W-:-:S08]  /*0940*/  NOP ;  /* 0x0000000000007918 */ /* 0x000fd00000000000 */
[----:B------:R-:W1:Y:S02]  /*0950*/  USETMAXREG.TRY_ALLOC.CTAPOOL UP0, 0xe8 ;  /* 0x000000e8000079c8 */ /* 0x000e640008000600 */
[----:B-1----:R-:W-:-:S13]  /*0960*/  PLOP3.LUT P0, PT, PT, PT, UP0, 0x80, 0x0 ;  /* 0x000000000000781c */ /* 0x002fda0003f0f008 */
[----:B------:R-:W-:Y:S05]  /*0970*/  @!P0 BRA `(.L_x_10971) ;  /* 0xfffffffc00f08947 */ /* 0x000fea000383ffff */
[----:B------:R-:W1:Y:S01]  /*0980*/  S2UR UR6, SR_CTAID.Y ;  /* 0x00000000000679c3 */ /* 0x000e620000002600 */
[----:B------:R-:W-:-:S07]  /*0990*/  ULDC UR59, c[0x0][0xc50] ;  /* 0x00031400003b7ab9 */ /* 0x000fce0000000800 */
[----:B------:R-:W-:Y:S08]  /*09a0*/  BAR.ARV 0x8, 0x180 ;  /* 0x0206000000007b1d */ /* 0x000ff00000002000 */
[----:B------:R-:W2:Y:S01]  /*09b0*/  S2UR UR61, SR_CTAID.Z ;  /* 0x00000000003d79c3 */ /* 0x000ea20000002700 */
[----:B------:R-:W-:Y:S01]  /*09c0*/  ISETP.NE.AND P0, PT, R74, 0x1, PT ;  /* 0x000000014a00780c */ /* 0x000fe20003f05270 */
[----:B------:R-:W-:Y:S01]  /*09d0*/  UISETP.NE.AND UP0, UPT, UR59, 0x1, UPT ;  /* 0x000000013b00788c */ /* 0x000fe2000bf05270 */
[----:B------:R3:W-:Y:S11]  /*09e0*/  STL.64 [R1+0x1c0], RZ ;  /* 0x0001c0ff01007387 */ /* 0x0007f60000100a00 */
[----:B------:R-:W-:Y:S06]  /*09f0*/  @!P0 BAR.ARV 0x9, 0x100 ;  /* 0x0244000000008b1d */ /* 0x000fec0000002000 */
[----:B------:R-:W-:Y:S01]  /*0a00*/  @UP0 ULDC UR4, c[0x0][0xc54] ;  /* 0x0003150000040ab9 */ /* 0x000fe20000000800 */
[----:B------:R-:W-:Y:S01]  /*0a10*/  @UP0 ULDC UR7, c[0x0][0xc58] ;  /* 0x0003160000070ab9 */ /* 0x000fe20000000800 */
[----:B------:R3:W-:Y:S01]  /*0a20*/  STL [R1+0x1c8], RZ ;  /* 0x0001c8ff01007387 */ /* 0x0007e20000100800 */
[----:B-1----:R-:W-:Y:S01]  /*0a30*/  UIMAD.WIDE.U32 UR4, UR6, UR4, URZ ;  /* 0x00000004060472a5 */ /* 0x002fe2000f8e003f */
[----:B--2---:R-:W-:Y:S01]  /*0a40*/  ISETP.LE.AND P0, PT, RZ, UR61, PT ;  /* 0x0000003dff007c0c */ /* 0x004fe2000bf03270 */
[----:B------:R-:W-:Y:S01]  /*0a50*/  UMOV UR58, UR6 ;  /* 0x00000006003a7c82 */ /* 0x000fe20008000000 */
[----:B------:R-:W-:Y:S01]  /*0a60*/  IADD3 R24, P1, R16, 0x1c0, RZ ;  /* 0x000001c010187810 */ /* 0x000fe20007f3e0ff */
[----:B------:R-:W-:-:S04]  /*0a70*/  @UP0 USHF.R.U32.HI UR58, URZ, UR7, UR5 ;  /* 0x000000073f3a0299 */ /* 0x000fc80008011605 */
[----:B------:R-:W-:Y:S01]  /*0a80*/  UIADD3 UR4, -UR58, URZ, URZ ;  /* 0x0000003f3a047290 */ /* 0x000fe2000fffe13f */
[----:B------:R-:W-:-:S03]  /*0a90*/  IMAD.X R25, RZ, RZ, R17, P1 ;  /* 0x000000ffff197224 */ /* 0x000fc600008e0611 */
[----:B------:R-:W-:Y:S02]  /*0aa0*/  UIMAD UR59, UR59, UR4, UR6 ;  /* 0x000000043b3b72a4 */ /* 0x000fe4000f8e0206 */
[----:B---3--:R-:W-:Y:S10]  /*0ab0*/  @!P0 BRA `(.L_x_10972) ;  /* 0x000001c4006c8947 */ /* 0x008ff40003800000 */
[----:B------:R-:W1:Y:S01]  /*0ac0*/  S2R R15, SR_CgaCtaId ;  /* 0x00000000000f7919 */ /* 0x000e620000008800 */
[----:B------:R-:W-:Y:S01]  /*0ad0*/  MOV R0, 0x400 ;  /* 0x0000040000007802 */ /* 0x000fe20000000f00 */
[----:B------:R-:W2:Y:S01]  /*0ae0*/  S2UR UR6, SR_CTAID.X ;  /* 0x00000000000679c3 */ /* 0x000ea20000002500 */
[----:B------:R-:W-:Y:S01]  /*0af0*/  ULDC.64 UR4, c[0x0][0x418] ;  /* 0x0001060000047ab9 */ /* 0x000fe20000000a00 */
[----:B------:R-:W3:Y:S01]  /*0b00*/  S2R R4, SR_SWINHI ;  /* 0x0000000000047919 */ /* 0x000ee20000002f00 */
[----:B------:R-:W-:Y:S01]  /*0b10*/  IMAD.MOV.U32 R14, RZ, RZ, 0x100 ;  /* 0x00000100ff0e7424 */ /* 0x000fe200078e00ff */
[----:B------:R-:W-:Y:S01]  /*0b20*/  UISETP.NE.U32.AND UP0, UPT, UR4, URZ, UPT ;  /* 0x0000003f0400728c */ /* 0x000fe2000bf05070 */
[----:B------:R-:W-:Y:S01]  /*0b30*/  IMAD.MOV.U32 R13, RZ, RZ, 0x80 ;  /* 0x00000080ff0d7424 */ /* 0x000fe200078e00ff */
[----:B------:R-:W4:Y:S01]  /*0b40*/  S2R R8, SR_CTAID.X ;  /* 0x0000000000087919 */ /* 0x000f220000002500 */
[----:B------:R-:W-:Y:S01]  /*0b50*/  USHF.R.S32.HI UR4, URZ, 0x1f, UR61 ;  /* 0x0000001f3f047899 */ /* 0x000fe2000801143d */
[----:B------:R-:W5:Y:S01]  /*0b60*/  LDC R6, c[0x0][0x988] ;  /* 0x00026200ff067b82 */ /* 0x000f620000000800 */
[----:B------:R-:W-:Y:S01]  /*0b70*/  UISETP.NE.AND.EX UP0, UPT, UR5, URZ, UPT, UP0 ;  /* 0x0000003f0500728c */ /* 0x000fe2000bf05300 */
[----:B------:R-:W-:Y:S01]  /*0b80*/  IMAD.U32 R10, RZ, RZ, UR60 ;  /* 0x0000003cff0a7e24 */ /* 0x000fe2000f8e00ff */
[----:B------:R-:W-:Y:S01]  /*0b90*/  ULDC UR42, c[0x0][0x424] ;  /* 0x00010900002a7ab9 */ /* 0x000fe20000000800 */
[----:B------:R-:W-:Y:S01]  /*0ba0*/  IMAD.MOV.U32 R11, RZ, RZ, 0x80 ;  /* 0x00000080ff0b7424 */ /* 0x000fe200078e00ff */
[----:B------:R-:W-:Y:S01]  /*0bb0*/  USEL UR42, UR42, 0x1, UP0 ;  /* 0x000000012a2a7887 */ /* 0x000fe20008000000 */
[----:B------:R-:W-:Y:S01]  /*0bc0*/  STL.128 [R1+0x1d0], RZ ;  /* 0x0001d0ff01007387 */ /* 0x000fe20000100c00 */
[----:B------:R-:W-:Y:S01]  /*0bd0*/  ULDC UR10, c[0x0][0x2f0] ;  /* 0x0000bc00000a7ab9 */ /* 0x000fe20000000800 */
[----:B------:R-:W-:Y:S01]  /*0be0*/  ULDC UR43, c[0x0][0x288] ;  /* 0x0000a200002b7ab9 */ /* 0x000fe20000000800 */
[----:B------:R-:W-:Y:S01]  /*0bf0*/  UIMAD UR42, UR42, UR10, URZ ;  /* 0x0000000a2a2a72a4 */ /* 0x000fe2000f8e023f */
[----:B------:R-:W-:Y:S01]  /*0c00*/  STL.64 [R1+0x28], R10 ;  /* 0x0000280a01007387 */ /* 0x000fe20000100a00 */
[C---:B------:R-:W-:Y:S01]  /*0c10*/  IADD3 R30, P4, R16.reuse, 0x58, RZ ;  /* 0x00000058101e7810 */ /* 0x040fe20007f9e0ff */
[C---:B------:R-:W-:Y:S01]  /*0c20*/  VIADD R22, R16.reuse, 0x148 ;  /* 0x0000014810167836 */ /* 0x040fe20000000000 */
[C---:B------:R-:W-:Y:S01]  /*0c30*/  IADD3 R34, P6, R16.reuse, 0x68, RZ ;  /* 0x0000006810227810 */ /* 0x040fe20007fde0ff */
[----:B------:R-:W-:Y:S01]  /*0c40*/  STL.128 [R1+0x1e0], RZ ;  /* 0x0001e0ff01007387 */ /* 0x000fe20000100c00 */
[----:B------:R-:W-:Y:S01]  /*0c50*/  IADD3 R32, P5, R16, 0x70, RZ ;  /* 0x0000007010207810 */ /* 0x000fe20007fbe0ff */
[----:B--2---:R-:W-:Y:S01]  /*0c60*/  USHF.L.U32 UR6, UR6, 0x7, URZ ;  /* 0x0000000706067899 */ /* 0x004fe2000800063f */
[--C-:B------:R-:W-:Y:S01]  /*0c70*/  IMAD.X R31, RZ, RZ, R17.reuse, P4 ;  /* 0x000000ffff1f7224 */ /* 0x100fe200020e0611 */
[----:B------:R-:W-:Y:S01]  /*0c80*/  STL.128 [R1+0x200], RZ ;  /* 0x000200ff01007387 */ /* 0x000fe20000100c00 */
[----:B------:R-:W-:Y:S01]  /*0c90*/  UIADD3 UR38, UR42, 0x1, -UR43 ;  /* 0x000000012a267890 */ /* 0x000fe2000fffe82b */
[--C-:B------:R-:W-:Y:S01]  /*0ca0*/  IMAD.X R63, RZ, RZ, R17.reuse, P6 ;  /* 0x000000ffff3f7224 */ /* 0x100fe200030e0611 */
[----:B------:R-:W-:Y:S01]  /*0cb0*/  UIADD3 UR7, UR6, 0x7f, URZ ;  /* 0x0000007f06077890 */ /* 0x000fe2000fffe03f */
[----:B-1----:R-:W-:Y:S01]  /*0cc0*/  LEA R33, R15, R0, 0x18 ;  /* 0x000000000f217211 */ /* 0x002fe200078ec0ff */
[----:B------:R-:W-:Y:S01]  /*0cd0*/  IMAD.U32 R0, RZ, RZ, UR60 ;  /* 0x0000003cff007e24 */ /* 0x000fe2000f8e00ff */
[----:B------:R-:W-:Y:S01]  /*0ce0*/  STL.64 [R1+0x30], R14 ;  /* 0x0000300e01007387 */ /* 0x000fe20000100a00 */
[----:B------:R-:W-:Y:S01]  /*0cf0*/  IMAD.X R61, RZ, RZ, R17, P5 ;  /* 0x000000ffff3d7224 */ /* 0x000fe200028e0611 */
[----:B0-----:R-:W-:-:S02]  /*0d00*/  MOV R2, R33 ;  /* 0x0000002100027202 */ /* 0x001fc40000000f00 */
[----:B---3--:R-:W-:Y:S01]  /*0d10*/  MOV R3, R4 ;  /* 0x0000000400037202 */ /* 0x008fe20000000f00 */
[----:B------:R-:W-:Y:S01]  /*0d20*/  IMAD.MOV.U32 R12, RZ, RZ, R0 ;  /* 0x000000ffff0c7224 */ /* 0x000fe200078e0000 */
[----:B-----5:R-:W-:Y:S01]  /*0d30*/  STL [R1+0x1f0], R6 ;  /* 0x0001f00601007387 */ /* 0x020fe20000100800 */
[----:B------:R-:W-:Y:S01]  /*0d40*/  IADD3 R42, P4, R16, 0xf0, RZ ;  /* 0x000000f0102a7810 */ /* 0x000fe20007f9e0ff */
[----:B------:R-:W-:Y:S01]  /*0d50*/  VIADD R37, R29, 0xffffff80 ;  /* 0xffffff801d257836 */ /* 0x000fe20000000000 */
[C---:B------:R-:W-:Y:S01]  /*0d60*/  IADD3 R0, P3, R2.reuse, 0x22860, RZ ;  /* 0x0002286002007810 */ /* 0x040fe20007f7e0ff */
[----:B----4-:R0:W-:Y:S01]  /*0d70*/  STL [R1+0x50], R8 ;  /* 0x0000500801007387 */ /* 0x0101e20000100800 */
[----:B------:R-:W-:Y:S01]  /*0d80*/  IADD3 R4, P2, R2, 0x22850, RZ ;  /* 0x0002285002047810 */ /* 0x000fe20007f5e0ff */
[----:B------:R-:W-:Y:S01]  /*0d90*/  IMAD.X R43, RZ, RZ, R17, P4 ;  /* 0x000000ffff2b7224 */ /* 0x000fe200020e0611 */
[C---:B------:R-:W-:Y:S01]  /*0da0*/  IADD3 R51, P6, R16.reuse, 0x108, RZ ;  /* 0x0000010810337810 */ /* 0x040fe20007fde0ff */
[----:B------:R1:W-:Y:S01]  /*0db0*/  STL.128 [R1], R12 ;  /* 0x0000000c01007387 */ /* 0x0003e20000100c00 */
[--C-:B------:R-:W-:Y:S01]  /*0dc0*/  IMAD.X R5, RZ, RZ, R3.reuse, P3 ;  /* 0x000000ffff057224 */ /* 0x100fe200018e0603 */
[C---:B------:R-:W-:Y:S01]  /*0dd0*/  IADD3 R28, P3, R16.reuse, 0x78, RZ ;  /* 0x00000078101c7810 */ /* 0x040fe20007f7e0ff */
[----:B------:R-:W-:Y:S01]  /*0de0*/  IMAD.X R7, RZ, RZ, R3, P2 ;  /* 0x000000ffff077224 */ /* 0x000fe200010e0603 */
[----:B------:R2:W-:Y:S01]  /*0df0*/  STL.128 [R1+0x210], RZ ;  /* 0x000210ff01007387 */ /* 0x0005e20000100c00 */
[----:B------:R-:W-:Y:S01]  /*0e00*/  IADD3 R40, P2, R16, 0x1d0, RZ ;  /* 0x000001d010287810 */ /* 0x000fe20007f5e0ff */
[--C-:B------:R-:W-:Y:S01]  /*0e10*/  IMAD.X R52, RZ, RZ, R17.reuse, P6 ;  /* 0x000000ffff347224 */ /* 0x100fe200030e0611 */
[C---:B0-----:R-:W-:Y:S01]  /*0e20*/  IADD3 R8, P0, R2.reuse, 0x22830, RZ ;  /* 0x0002283002087810 */ /* 0x041fe20007f1e0ff */
[----:B------:R2:W-:Y:S01]  /*0e30*/  STL.128 [R1+0x220], RZ ;  /* 0x000220ff01007387 */ /* 0x0005e20000100c00 */
[----:B------:R-:W-:Y:S01]  /*0e40*/  IADD3 R2, P1, R2, 0x22840, RZ ;  /* 0x0002284002027810 */ /* 0x000fe20007f3e0ff */
[----:B------:R-:W-:Y:S01]  /*0e50*/  IMAD.X R41, RZ, RZ, R17, P2 ;  /* 0x000000ffff297224 */ /* 0x000fe200010e0611 */
[C---:B------:R-:W-:Y:S01]  /*0e60*/  IADD3 R57, P2, R16.reuse, 0x80, RZ ;  /* 0x0000008010397810 */ /* 0x040fe20007f5e0ff */
[--C-:B------:R-:W-:Y:S01]  /*0e70*/  IMAD.X R9, RZ, RZ, R3.reuse, P0 ;  /* 0x000000ffff097224 */ /* 0x100fe200000e0603 */
[----:B------:R2:W-:Y:S01]  /*0e80*/  STL.128 [R1+0x230], RZ ;  /* 0x000230ff01007387 */ /* 0x0005e20000100c00 */
[----:B------:R-:W-:Y:S01]  /*0e90*/  IMAD.X R3, RZ, RZ, R3, P1 ;  /* 0x000000ffff037224 */ /* 0x000fe200008e0603 */
[C---:B------:R-:W-:Y:S01]  /*0ea0*/  IADD3 R38, P1, R16.reuse, 0x28, RZ ;  /* 0x0000002810267810 */ /* 0x040fe20007f3e0ff */
[----:B-1----:R-:W-:Y:S01]  /*0eb0*/  IMAD.MOV.U32 R14, RZ, RZ, R0 ;  /* 0x000000ffff0e7224 */ /* 0x002fe200078e0000 */
[----:B------:R2:W-:Y:S01]  /*0ec0*/  STL.64 [R1+0x18], R8 ;  /* 0x0000180801007387 */ /* 0x0005e20000100a00 */
[----:B------:R-:W-:Y:S01]  /*0ed0*/  IMAD.U32 R0, RZ, RZ, UR4 ;  /* 0x00000004ff007e24 */ /* 0x000fe2000f8e00ff */
[----:B------:R-:W-:Y:S01]  /*0ee0*/  ULDC UR4, c[0x0][0x448] ;  /* 0x0001120000047ab9 */ /* 0x000fe20000000800 */
[----:B------:R-:W-:Y:S01]  /*0ef0*/  IMAD.MOV.U32 R12, RZ, RZ, R4 ;  /* 0x000000ffff0c7224 */ /* 0x000fe200078e0004 */
[----:B------:R-:W-:Y:S01]  /*0f00*/  UISETP.NE.AND UP1, UPT, UR4, 0x1, UPT ;  /* 0x000000010400788c */ /* 0x000fe2000bf25270 */
[----:B------:R-:W-:Y:S01]  /*0f10*/  IMAD.MOV.U32 R13, RZ, RZ, R7 ;  /* 0x000000ffff0d7224 */ /* 0x000fe200078e0007 */
[----:B------:R2:W-:Y:S01]  /*0f20*/  STL.64 [R1+0x20], R2 ;  /* 0x0000200201007387 */ /* 0x0005e20000100a00 */
[----:B------:R-:W-:Y:S01]  /*0f30*/  IMAD.MOV.U32 R15, RZ, RZ, R5 ;  /* 0x000000ffff0f7224 */ /* 0x000fe200078e0005 */
[----:B------:R-:W-:Y:S01]  /*0f40*/  ULDC.64 UR4, c[0x0][0x9e0] ;  /* 0x0002780000047ab9 */ /* 0x000fe20000000a00 */
[--C-:B------:R-:W-:Y:S01]  /*0f50*/  IMAD.X R67, RZ, RZ, R17.reuse, P1 ;  /* 0x000000ffff437224 */ /* 0x100fe200008e0611 */
[C---:B------:R-:W-:Y:S01]  /*0f60*/  IADD3 R55, P1, R16.reuse, 0x90, RZ ;  /* 0x0000009010377810 */ /* 0x040fe20007f3e0ff */
[----:B------:R-:W-:Y:S01]  /*0f70*/  UISETP.GE.AND UP0, UPT, UR5, 0x1, UPT ;  /* 0x000000010500788c */ /* 0x000fe2000bf06270 */
[----:B------:R2:W-:Y:S01]  /*0f80*/  STL.128 [R1+0x40], R12 ;  /* 0x0000400c01007387 */ /* 0x0005e20000100c00 */
[C---:B------:R-:W-:Y:S01]  /*0f90*/  IADD3 R36, P0, R16.reuse, 0x60, RZ ;  /* 0x0000006010247810 */ /* 0x040fe20007f1e0ff */
[--C-:B------:R-:W-:Y:S01]  /*0fa0*/  IMAD.X R59, RZ, RZ, R17.reuse, P3 ;  /* 0x000000ffff3b7224 */ /* 0x100fe200018e0611 */
[----:B------:R-:W-:Y:S01]  /*0fb0*/  @UP1 UIADD3 UR8, UR6, 0x7f, URZ ;  /* 0x0000007f06081890 */ /* 0x000fe2000fffe03f */
[----:B------:R2:W-:Y:S01]  /*0fc0*/  STL.128 [R1+0x240], RZ ;  /* 0x000240ff01007387 */ /* 0x0005e20000100c00 */
[----:B------:R-:W-:Y:S01]  /*0fd0*/  @UP1 ULDC UR9, c[0x0][0x44c] ;  /* 0x0001130000091ab9 */ /* 0x000fe20000000800 */
[--C-:B------:R-:W-:Y:S01]  /*0fe0*/  IMAD.X R56, RZ, RZ, R17.reuse, P1 ;  /* 0x000000ffff387224 */ /* 0x100fe200008e0611 */
[----:B------:R-:W-:Y:S01]  /*0ff0*/  UIMAD.WIDE.U32 UR8, UR8, UR9, URZ ;  /* 0x00000009080872a5 */ /* 0x000fe2000f8e003f */
[----:B------:R2:W-:Y:S01]  /*1000*/  STL.128 [R1+0x250], RZ ;  /* 0x000250ff01007387 */ /* 0x0005e20000100c00 */
[----:B------:R-:W-:Y:S01]  /*1010*/  PLOP3.LUT P1, PT, PT, PT, UP0, 0x40, 0x0 ;  /* 0x000000000000781c */ /* 0x000fe20003f2e808 */
[----:B------:R-:W-:Y:S01]  /*1020*/  @UP1 ULDC UR11, c[0x0][0x450] ;  /* 0x00011400000b1ab9 */ /* 0x000fe20000000800 */
[--C-:B------:R-:W-:Y:S01]  /*1030*/  IMAD.X R65, RZ, RZ, R17.reuse, P0 ;  /* 0x000000ffff417224 */ /* 0x100fe200000e0611 */
[----:B------:R2:W-:Y:S01]  /*1040*/  STL.128 [R1+0x260], RZ ;  /* 0x000260ff01007387 */ /* 0x0005e20000100c00 */
[----:B------:R-:W-:Y:S01]  /*1050*/  @UP1 USHF.R.U32.HI UR7, URZ, UR11, UR9 ;  /* 0x0000000b3f071299 */ /* 0x000fe20008011609 */
[--C-:B------:R-:W-:Y:S01]  /*1060*/  IMAD.X R58, RZ, RZ, R17.reuse, P2 ;  /* 0x000000ffff3a7224 */ /* 0x100fe200010e0611 */
[C---:B------:R-:W-:Y:S01]  /*1070*/  IADD3 R53, P0, R16.reuse, 0xf8, RZ ;  /* 0x000000f810357810 */ /* 0x040fe20007f1e0ff */
[----:B------:R2:W-:Y:S01]  /*1080*/  STL.128 [R1+0x270], RZ ;  /* 0x000270ff01007387 */ /* 0x0005e20000100c00 */
[----:B------:R-:W-:Y:S01]  /*1090*/  UIADD3 UR8, UR38, UR7, URZ ;  /* 0x0000000726087290 */ /* 0x000fe2000fffe03f */
[C---:B------:R-:W-:Y:S01]  /*10a0*/  IADD3 R19, P5, R16.reuse, 0x10c, RZ ;  /* 0x0000010c10137810 */ /* 0x040fe20007fbe0ff */
[----:B------:R-:W-:Y:S01]  /*10b0*/  UP2UR UR39, UPR, URZ, 0x2 ;  /* 0x000000023f277883 */ /* 0x000fe20008000000 */
[----:B------:R2:W-:Y:S01]  /*10c0*/  STL.128 [R1+0x280], RZ ;  /* 0x000280ff01007387 */ /* 0x0005e20000100c00 */
[C---:B------:R-:W-:Y:S01]  /*10d0*/  IADD3 R26, P3, R16.reuse, 0x13c, RZ ;  /* 0x0000013c101a7810 */ /* 0x040fe20007f7e0ff */
[----:B------:R-:W-:Y:S01]  /*10e0*/  UP2UR UR41, UPR, URZ, 0x1 ;  /* 0x000000013f297883 */ /* 0x000fe20008000000 */
[----:B------:R-:W-:Y:S01]  /*10f0*/  IADD3 R49, P2, R16, 0x140, RZ ;  /* 0x0000014010317810 */ /* 0x000fe20007f5e0ff */
[----:B------:R2:W-:Y:S01]  /*1100*/  STL.128 [R1+0x290], RZ ;  /* 0x000290ff01007387 */ /* 0x0005e20000100c00 */
[----:B------:R-:W-:Y:S01]  /*1110*/  UIADD3 UR4, UR8, UR4, URZ ;  /* 0x0000000408047290 */ /* 0x000fe2000fffe03f */
[----:B------:R-:W-:-:S02]  /*1120*/  IMAD.X R54, RZ, RZ, R17, P0 ;  /* 0x000000ffff367224 */ /* 0x000fc400000e0611 */
[----:B------:R2:W-:Y:S01]  /*1130*/  STL.128 [R1+0x2a0], RZ ;  /* 0x0002a0ff01007387 */ /* 0x0005e20000100c00 */
[--C-:B------:R-:W-:Y:S02]  /*1140*/  IMAD.X R18, RZ, RZ, R17.reuse, P5 ;  /* 0x000000ffff127224 */ /* 0x100fe400028e0611 */
[--C-:B------:R-:W-:Y:S01]  /*1150*/  IMAD.X R27, RZ, RZ, R17.reuse, P3 ;  /* 0x000000ffff1b7224 */ /* 0x100fe200018e0611 */
[----:B------:R2:W-:Y:S01]  /*1160*/  STL.128 [R1+0x2b0], RZ ;  /* 0x0002b0ff01007387 */ /* 0x0005e20000100c00 */
[----:B------:R-:W-:-:S03]  /*1170*/  IMAD.X R50, RZ, RZ, R17, P2 ;  /* 0x000000ffff327224 */ /* 0x000fc600010e0611 */
        /* <DEDUP_REMOVED lines=20> */
[----:B------:R2:W-:Y:S04]  /*12c0*/  STL [R1+0x10], RZ ;  /* 0x000010ff01007387 */ /* 0x0005e80000100800 */
[----:B------:R2:W-:Y:S01]  /*12d0*/  STL [R1+0x38], RZ ;  /* 0x000038ff01007387 */ /* 0x0005e20000100800 */
        /* <DEDUP_REMOVED lines=11> */
.L_x_10974:
[----:B------:R-:W-:-:S11]  /*1390*/  UISETP.NE.AND UP0, UPT, UR5, 0x1, UPT ;  /* 0x000000010500788c */ /* 0x000fd6000bf05270 */
[----:B------:R-:W-:Y:S02]  /*13a0*/  @UP0 ULDC.64 UR10, c[0x0][0x9e8] ;  /* 0x00027a00000a0ab9 */ /* 0x000fe40000000a00 */
[----:B------:R-:W-:-:S04]  /*13b0*/  UIMAD.WIDE.U32 UR8, UR7, UR10, URZ ;  /* 0x0000000a070872a5 */ /* 0x000fc8000f8e003f */
[----:B------:R-:W-:-:S12]  /*13c0*/  @UP0 USHF.R.U32.HI UR7, URZ, UR11, UR9 ;  /* 0x0000000b3f070299 */ /* 0x000fd80008011609 */
.L_x_10975:
[----:B------:R-:W-:-:S04]  /*13d0*/  UIMAD UR7, UR7, UR5, UR5 ;  /* 0x00000005070772a4 */ /* 0x000fc8000f8e0205 */
[----:B------:R-:W-:-:S04]  /*13e0*/  UISETP.LT.AND UP0, UPT, UR4, UR7, UPT ;  /* 0x000000070400728c */ /* 0x000fc8000bf01270 */
[----:B------:R-:W-:-:S12]  /*13f0*/  USEL UR4, UR4, UR7, UP0 ;  /* 0x0000000704047287 */ /* 0x000fd80008000000 */
.L_x_10973:
[----:B------:R-:W-:Y:S02]  /*1400*/  UISETP.NE.AND UP0, UPT, UR39, URZ, UPT ;  /* 0x0000003f2700728c */ /* 0x000fe4000bf05270 */
[----:B------:R-:W-:Y:S02]  /*1410*/  UIADD3 UR8, UR42, 0x5f, URZ ;  /* 0x0000005f2a087890 */ /* 0x000fe4000fffe03f */
[----:B------:R-:W-:Y:S02]  /*1420*/  UIADD3 UR10, UR4, 0x5f, URZ ;  /* 0x0000005f040a7890 */ /* 0x000fe4000fffe03f */
[----:B------:R-:W-:Y:S02]  /*1430*/  UISETP.GE.AND UP1, UPT, UR5, 0x1, UPT ;  /* 0x000000010500788c */ /* 0x000fe4000bf26270 */
[----:B------:R-:W-:Y:S02]  /*1440*/  UIMAD.WIDE UR8, UR8, 0x2aaaaaab, URZ ;  /* 0x2aaaaaab080878a5 */ /* 0x000fe4000f8e023f */
[----:B------:R-:W-:Y:S01]  /*1450*/  UIMAD.WIDE UR10, UR10, 0x2aaaaaab, URZ ;  /* 0x2aaaaaab0a0a78a5 */ /* 0x000fe2000f8e023f */
[----:B------:R-:W-:Y:S01]  /*1460*/  @UP0 ULDC UR12, c[0x0][0x44c] ;  /* 0x00011300000c0ab9 */ /* 0x000fe20000000800 */
[----:B------:R-:W-:Y:S01]  /*1470*/  USHF.R.U32.HI UR4, URZ, 0x1f, UR9 ;  /* 0x0000001f3f047899 */ /* 0x000fe20008011609 */
[----:B------:R-:W-:Y:S01]  /*1480*/  PLOP3.LUT P0, PT, PT, PT, UP1, 0x40, 0x0 ;  /* 0x000000000000781c */ /* 0x000fe20003f0e818 */
[----:B------:R-:W-:-:S02]  /*1490*/  UIMAD.WIDE.U32 UR12, UR6, UR12, URZ ;  /* 0x0000000c060c72a5 */ /* 0x000fc4000f8e003f */
[----:B------:R-:W-:Y:S01]  /*14a0*/  USHF.R.U32.HI UR7, URZ, 0x1f, UR11 ;  /* 0x0000001f3f077899 */ /* 0x000fe2000801160b */
[----:B------:R-:W-:Y:S01]  /*14b0*/  @UP0 ULDC UR15, c[0x0][0x450] ;  /* 0x00011400000f0ab9 */ /* 0x000fe20000000800 */
[----:B------:R-:W-:Y:S02]  /*14c0*/  UIADD3 UR43, UR42, -UR43, URZ ;  /* 0x8000002b2a2b7290 */ /* 0x000fe4000fffe03f */
[----:B------:R-:W-:Y:S02]  /*14d0*/  @UP0 USHF.R.U32.HI UR6, URZ, UR15, UR13 ;  /* 0x0000000f3f060299 */ /* 0x000fe4000801160d */
[----:B------:R-:W-:Y:S02]  /*14e0*/  ULEA.HI.SX32 UR4, UR9, UR4, 0x1c ;  /* 0x0000000409047291 */ /* 0x000fe4000f8fe23f */
[----:B------:R-:W-:Y:S02]  /*14f0*/  ULEA.HI.SX32 UR7, UR11, UR7, 0x1c ;  /* 0x000000070b077291 */ /* 0x000fe4000f8fe23f */
[----:B------:R-:W-:-:S02]  /*1500*/  UIADD3 UR6, UR43, UR6, URZ ;  /* 0x000000062b067290 */ /* 0x000fc4000fffe03f */
[----:B------:R-:W-:Y:S01]  /*1510*/  UISETP.LT.AND UP0, UPT, UR4, UR7, UPT ;  /* 0x000000070400728c */ /* 0x000fe2000bf01270 */
[----:B------:R-:W-:Y:S02]  /*1520*/  ULDC UR14, c[0x0][0x9dc] ;  /* 0x00027700000e7ab9 */ /* 0x000fe40000000800 */
[----:B------:R-:W-:Y:S02]  /*1530*/  UIADD3 UR8, UR6, -UR14, URZ ;  /* 0x8000000e06087290 */ /* 0x000fe4000fffe03f */
[----:B------:R-:W-:Y:S01]  /*1540*/  USEL UR9, UR4, UR7, UP0 ;  /* 0x0000000704097287 */ /* 0x000fe20008000000 */
        /* <DEDUP_REMOVED lines=12> */
.L_x_10977:
[----:B------:R-:W-:-:S11]  /*1610*/  UISETP.NE.AND UP0, UPT, UR5, 0x1, UPT ;  /* 0x000000010500788c */ /* 0x000fd6000bf05270 */
[----:B------:R-:W-:Y:S02]  /*1620*/  @UP0 ULDC.64 UR10, c[0x0][0x9e8] ;  /* 0x00027a00000a0ab9 */ /* 0x000fe40000000a00 */
[----:B------:R-:W-:-:S04]  /*1630*/  UIMAD.WIDE.U32 UR6, UR4, UR10, URZ ;  /* 0x0000000a040672a5 */ /* 0x000fc8000f8e003f */
[----:B------:R-:W-:-:S12]  /*1640*/  @UP0 USHF.R.U32.HI UR4, URZ, UR11, UR7 ;  /* 0x0000000b3f040299 */ /* 0x000fd80008011607 */
.L_x_10978:
[----:B------:R-:W-:-:S04]  /*1650*/  UIMAD UR4, UR4, UR5, URZ ;  /* 0x00000005040472a4 */ /* 0x000fc8000f8e023f */
[----:B------:R-:W-:-:S04]  /*1660*/  UISETP.LT.AND UP0, UPT, UR8, UR4, UPT ;  /* 0x000000040800728c */ /* 0x000fc8000bf01270 */
[----:B------:R-:W-:-:S12]  /*1670*/  USEL UR8, UR8, UR4, !UP0 ;  /* 0x0000000408087287 */ /* 0x000fd8000c000000 */
.L_x_10976:
[----:B------:R-:W-:Y:S02]  /*1680*/  UIMAD.WIDE UR4, UR8, 0x2aaaaaab, URZ ;  /* 0x2aaaaaab080478a5 */ /* 0x000fe4000f8e023f */
[----:B------:R-:W-:Y:S02]  /*1690*/  ULOP3.LUT UR40, UR59, 0xffff, URZ, 0xc0, !UPT ;  /* 0x0000ffff3b287892 */ /* 0x000fe4000f8ec03f */
[----:B------:R-:W-:-:S04]  /*16a0*/  USHF.R.U32.HI UR4, URZ, 0x1f, UR5 ;  /* 0x0000001f3f047899 */ /* 0x000fc80008011605 */
[----:B------:R-:W-:-:S04]  /*16b0*/  ULEA.HI.SX32 UR4, UR5, UR4, 0x1c ;  /* 0x0000000405047291 */ /* 0x000fc8000f8fe23f */
        /* <DEDUP_REMOVED lines=9> */
[----:B--2---:R-:W-:Y:S01]  /*1750*/  IMAD.U32 R3, RZ, RZ, UR11 ;  /* 0x0000000bff037e24 */ /* 0x004fe2000f8e00ff */
        /* <DEDUP_REMOVED lines=33> */
.L_x_10979:
[----:B------:R-:W-:Y:S01]  /*1970*/  UIMAD UR40, UR40, UR4, UR10 ;  /* 0x00000004282872a4 */ /* 0x000fe2000f8e020a */
[----:B------:R-:W-:Y:S01]  /*1980*/  IMAD.U32 R168, RZ, RZ, UR9 ;  /* 0x00000009ffa87e24 */ /* 0x000fe2000f8e00ff */
[----:B------:R-:W-:Y:S01]  /*1990*/  PLOP3.LUT P0, PT, PT, PT, PT, 0x80, 0x0 ;  /* 0x000000000000781c */ /* 0x000fe20003f0f070 */
[----:B--2---:R-:W-:-:S05]  /*19a0*/  IMAD.U32 R3, RZ, RZ, UR4 ;  /* 0x00000004ff037e24 */ /* 0x004fca000f8e00ff */
[----:B------:R-:W-:-:S04]  /*19b0*/  VIADDMNMX R168, R3, UR40, R168, PT ;  /* 0x0000002803a87c46 */ /* 0x000fc8000b8001a8 */
[----:B------:R-:W-:-:S13]  /*19c0*/  ISETP.GT.AND P1, PT, R168, UR40, PT ;  /* 0x00000028a8007c0c */ /* 0x000fda000bf24270 */
[----:B------:R-:W-:Y:S05]  /*19d0*/  @!P1 BRA `(.L_x_10980) ;  /* 0x00000150009c9947 */ /* 0x000fea0003800000 */
[----:B------:R-:W-:Y:S01]  /*19e0*/  SHF.R.S32.HI R0, RZ, 0x1f, R37 ;  /* 0x0000001fff007819 */ /* 0x000fe20000011425 */
[----:B------:R-:W-:Y:S01]  /*19f0*/  VIADD R12, R33, 0x18400 ;  /* 0x00018400210c7836 */ /* 0x000fe20000000000 */
[----:B------:R-:W-:Y:S01]  /*1a00*/  STL.64 [R1+0x58], RZ ;  /* 0x000058ff01007387 */ /* 0x000fe20000100a00 */
[----:B------:R-:W-:Y:S01]  /*1a10*/  IMAD.MOV.U32 R4, RZ, RZ, 0x1 ;  /* 0x00000001ff047424 */ /* 0x000fe200078e00ff */
[----:B------:R-:W-:Y:S01]  /*1a20*/  LEA.HI R39, R0, R37, RZ, 0x7 ;  /* 0x0000002500277211 */ /* 0x000fe200078f38ff */
[----:B------:R-:W-:Y:S01]  /*1a30*/  IMAD.MOV.U32 R5, RZ, RZ, RZ ;  /* 0x000000ffff057224 */ /* 0x000fe200078e00ff */
[----:B------:R-:W-:Y:S01]  /*1a40*/  STL.128 [R1+0x90], RZ ;  /* 0x000090ff01007387 */ /* 0x000fe20000100c00 */
[----:B------:R-:W-:Y:S01]  /*1a50*/  IMAD.MOV.U32 R6, RZ, RZ, 0x1 ;  /* 0x00000001ff067424 */ /* 0x000fe200078e00ff */
[----:B------:R-:W-:Y:S01]  /*1a60*/  SHF.R.S32.HI R45, RZ, 0x7, R39 ;  /* 0x00000007ff2d7819 */ /* 0x000fe20000011427 */
[----:B------:R-:W-:Y:S01]  /*1a70*/  IMAD.MOV.U32 R7, RZ, RZ, RZ ;  /* 0x000000ffff077224 */ /* 0x000fe200078e00ff */
[----:B------:R-:W-:Y:S01]  /*1a80*/  STL.128 [R1+0xa0], RZ ;  /* 0x0000a0ff01007387 */ /* 0x000fe20000100c00 */
[----:B------:R-:W-:Y:S01]  /*1a90*/  IMAD.MOV.U32 R11, RZ, RZ, 0x40000040 ;  /* 0x40000040ff0b7424 */ /* 0x000fe200078e00ff */
[----:B------:R-:W-:Y:S01]  /*1aa0*/  LOP3.LUT P0, RZ, R12, 0x1bf, RZ, 0xc0, !PT ;  /* 0x000001bf0cff7812 */ /* 0x000fe2000780c0ff */
[----:B------:R-:W-:Y:S01]  /*1ab0*/  IMAD.MOV.U32 R9, RZ, RZ, 0x40000040 ;  /* 0x40000040ff097424 */ /* 0x000fe200078e00ff */
[----:B------:R-:W0:Y:S04]  /*1ac0*/  SHFL.IDX PT, R0, R45, RZ, 0x1f ;  /* 0x00001fff2d007589 */ /* 0x000e2800000e0000 */
[----:B------:R1:W-:Y:S04]  /*1ad0*/  STL.128 [R1+0x60], R4 ;  /* 0x0000600401007387 */ /* 0x0003e80000100c00 */
[----:B------:R1:W-:Y:S04]  /*1ae0*/  STL.128 [R1+0xb0], RZ ;  /* 0x0000b0ff01007387 */ /* 0x0003e80000100c00 */
[----:B------:R1:W-:Y:S04]  /*1af0*/  STL.128 [R1+0xc0], RZ ;  /* 0x0000c0ff01007387 */ /* 0x0003e80000100c00 */
[----:B------:R1:W-:Y:S04]  /*1b00*/  STL.128 [R1+0xd0], RZ ;  /* 0x0000d0ff01007387 */ /* 0x0003e80000100c00 */
[----:B------:R1:W-:Y:S01]  /*1b10*/  STL.128 [R1+0xe0], RZ ;  /* 0x0000e0ff01007387 */ /* 0x0003e20000100c00 */
[----:B0-----:R-:W-:-:S04]  /*1b20*/  LEA.HI R2, R0, R0, RZ, 0x1 ;  /* 0x0000000000027211 */ /* 0x001fc800078f08ff */
[----:B------:R-:W-:Y:S01]  /*1b30*/  LOP3.LUT R3, R2, 0x1e, RZ, 0xc0, !PT ;  /* 0x0000001e02037812 */ /* 0x000fe200078ec0ff */
[----:B------:R-:W-:-:S04]  /*1b40*/  VIADD R2, R33, 0x1c400 ;  /* 0x0001c40021027836 */ /* 0x000fc80000000000 */
[----:B------:R-:W-:Y:S01]  /*1b50*/  IMAD.IADD R3, R0, 0x1, -R3 ;  /* 0x0000000100037824 */ /* 0x000fe200078e0a03 */
[----:B------:R-:W-:Y:S01]  /*1b60*/  SHF.R.U32.HI R2, RZ, 0x4, R2 ;  /* 0x00000004ff027819 */ /* 0x000fe20000011602 */
[----:B------:R-:W-:Y:S02]  /*1b70*/  VIADD R0, R33, 0x400 ;  /* 0x0000040021007836 */ /* 0x000fe40000000000 */
[----:B------:R-:W-:-:S03]  /*1b80*/  IMAD R3, R3, 0x2000, R12 ;  /* 0x0000200003037824 */ /* 0x000fc600078e020c */
[----:B------:R-:W-:Y:S02]  /*1b90*/  SHF.R.U32.HI R0, RZ, 0x4, R0 ;  /* 0x00000004ff007819 */ /* 0x000fe40000011600 */
[----:B------:R-:W-:Y:S02]  /*1ba0*/  SHF.R.U32.HI R3, RZ, 0x4, R3 ;  /* 0x00000004ff037819 */ /* 0x000fe40000011603 */
[----:B------:R-:W-:Y:S02]  /*1bb0*/  LOP3.LUT R8, R0, 0x3fff, RZ, 0xc0, !PT ;  /* 0x00003fff00087812 */ /* 0x000fe400078ec0ff */
[----:B------:R-:W-:Y:S02]  /*1bc0*/  LOP3.LUT R3, R3, 0x3fff, RZ, 0xc0, !PT ;  /* 0x00003fff03037812 */ /* 0x000fe400078ec0ff */
[----:B------:R-:W-:Y:S02]  /*1bd0*/  LOP3.LUT R0, R2, 0x3fff, RZ, 0xc0, !PT ;  /* 0x00003fff02007812 */ /* 0x000fe400078ec0ff */
[----:B------:R-:W-:-:S02]  /*1be0*/  LOP3.LUT R2, R8, 0x3000000, RZ, 0xfc, !PT ;  /* 0x0300000008027812 */ /* 0x000fc400078efcff */
[----:B------:R-:W-:Y:S01]  /*1bf0*/  LOP3.LUT R8, R3, 0x10000, RZ, 0xfc, !PT ;  /* 0x0001000003087812 */ /* 0x000fe200078efcff */
[----:B------:R-:W-:Y:S01]  /*1c00*/  IMAD.MOV.U32 R3, RZ, RZ, 0x40000040 ;  /* 0x40000040ff037424 */ /* 0x000fe200078e00ff */
[----:B------:R-:W-:-:S04]  /*1c10*/  LOP3.LUT R10, R0, 0x10000, RZ, 0xfc, !PT ;  /* 0x00010000000a7812 */ /* 0x000fc800078efcff */
[----:B------:R1:W-:Y:S04]  /*1c20*/  STL.64 [R1+0x80], R2 ;  /* 0x0000800201007387 */ /* 0x0003e80000100a00 */
        /* <DEDUP_REMOVED lines=18> */
.L_x_10981:
[----:B------:R-:W-:Y:S01]  /*1d50*/  LOP3.LUT R0, R39, 0xffffff80, RZ, 0xc0, !PT ;  /* 0xffffff8027007812 */ /* 0x000fe200078ec0ff */
[----:B------:R-:W0:Y:S01]  /*1d60*/  LDC.64 R68, c[0x0][0x9d8] ;  /* 0x00027600ff447b82 */ /* 0x000e220000000a00 */
[----:B------:R-:W-:Y:S01]  /*1d70*/  VIADD R20, R29, 0xffffff80 ;  /* 0xffffff801d147836 */ /* 0x000fe20000000000 */
[----:B------:R2:W-:Y:S01]  /*1d80*/  STL.64 [R1+0xf8], R42 ;  /* 0x0000f82a01007387 */ /* 0x0005e20000100a00 */
[----:B------:R-:W-:Y:S02]  /*1d90*/  IMAD.U32 R13, RZ, RZ, UR42 ;  /* 0x0000002aff0d7e24 */ /* 0x000fe4000f8e00ff */
[----:B------:R-:W-:Y:S01]  /*1da0*/  IMAD.IADD R37, R37, 0x1, -R0 ;  /* 0x0000000125257824 */ /* 0x000fe200078e0a00 */
[----:B------:R2:W-:Y:S01]  /*1db0*/  STL.64 [R1+0x100], R30 ;  /* 0x0001001e01007387 */ /* 0x0005e20000100a00 */
[----:B------:R-:W-:Y:S01]  /*1dc0*/  IMAD.MOV.U32 R44, RZ, RZ, RZ ;  /* 0x000000ffff2c7224 */ /* 0x000fe200078e00ff */
[----:B-1----:R-:W1:Y:S02]  /*1dd0*/  LDC.64 R8, c[0x0][0x9e8] ;  /* 0x00027a00ff087b82 */ /* 0x002e640000000a00 */
[----:B------:R-:W-:Y:S01]  /*1de0*/  SHF.R.S32.HI R0, RZ, 0x1f, R37 ;  /* 0x0000001fff007819 */ /* 0x000fe20000011425 */
[----:B------:R2:W-:Y:S03]  /*1df0*/  STL.64 [R1+0x140], R26 ;  /* 0x0001401a01007387 */ /* 0x0005e60000100a00 */
[CC--:B------:R-:W-:Y:S01]  /*1e00*/  LEA.HI R11, R0.reuse, R37.reuse, RZ, 0x2 ;  /* 0x00000025000b7211 */ /* 0x0c0fe200078f10ff */
[----:B------:R2:W-:Y:S01]  /*1e10*/  STL [R1+0x10c], R20 ;  /* 0x00010c1401007387 */ /* 0x0005e20000100800 */
[----:B------:R-:W3:Y:S01]  /*1e20*/  LDC R12, c[0x0][0x288] ;  /* 0x0000a200ff0c7b82 */ /* 0x000ee20000000800 */
[----:B------:R-:W-:-:S02]  /*1e30*/  LEA.HI R0, R0, R37, RZ, 0x5 ;  /* 0x0000002500007211 */ /* 0x000fc400078f28ff */
[--C-:B------:R-:W-:Y:S01]  /*1e40*/  SHF.R.S32.HI R7, RZ, 0x2, R11.reuse ;  /* 0x00000002ff077819 */ /* 0x100fe2000001140b */
[----:B------:R2:W-:Y:S01]  /*1e50*/  STL.U8 [R1+0x108], RZ ;  /* 0x000108ff01007387 */ /* 0x0005e20000100000 */
[----:B------:R-:W-:Y:S02]  /*1e60*/  SHF.R.S32.HI R2, RZ, 0x1f, R11 ;  /* 0x0000001fff027819 */ /* 0x000fe4000001140b */
[----:B------:R-:W-:Y:S01]  /*1e70*/  SHF.R.S32.HI R0, RZ, 0x5, R0 ;  /* 0x00000005ff007819 */ /* 0x000fe20000011400 */
[----:B------:R-:W4:Y:S01]  /*1e80*/  LDC R6, c[0x0][0x450] ;  /* 0x00011400ff067b82 */ /* 0x000f220000000800 */
[----:B------:R-:W-:Y:S01]  /*1e90*/  LEA.HI R2, R2, R7, RZ, 0x3 ;  /* 0x0000000702027211 */ /* 0x000fe200078f18ff */
[----:B0-----:R-:W-:-:S03]  /*1ea0*/  IMAD.MOV.U32 R14, RZ, RZ, R69 ;  /* 0x000000ffff0e7224 */ /* 0x001fc600078e0045 */
[----:B------:R-:W-:-:S03]  /*1eb0*/  LOP3.LUT R4, R2, 0xfffffff8, RZ, 0xc0, !PT ;  /* 0xfffffff802047812 */ /* 0x000fc600078ec0ff */
[----:B------:R-:W0:Y:S01]  /*1ec0*/  LDC.64 R2, c[0x0][0x9e0] ;  /* 0x00027800ff027b82 */ /* 0x000e220000000a00 */
[----:B-1----:R-:W-:Y:S02]  /*1ed0*/  IMAD.MOV.U32 R46, RZ, RZ, R8 ;  /* 0x000000ffff2e7224 */ /* 0x002fe400078e0008 */
[----:B------:R-:W-:Y:S01]  /*1ee0*/  IMAD.IADD R7, R7, 0x1, -R4 ;  /* 0x0000000107077824 */ /* 0x000fe200078e0a04 */
[----:B------:R-:W-:Y:S01]  /*1ef0*/  LEA.HI R4, R45, R45, RZ, 0x1 ;  /* 0x0000002d2d047211 */ /* 0x000fe200078f08ff */
[----:B------:R-:W-:Y:S02]  /*1f00*/  IMAD.MOV.U32 R47, RZ, RZ, R9 ;  /* 0x000000ffff2f7224 */ /* 0x000fe400078e0009 */
[----:B------:R-:W-:Y:S01]  /*1f10*/  IMAD R7, R0, 0x10, R7 ;  /* 0x0000001000077824 */ /* 0x000fe200078e0207 */
[----:B------:R-:W-:Y:S02]  /*1f20*/  LOP3.LUT R10, R4, 0x3fffffe, RZ, 0xc0, !PT ;  /* 0x03fffffe040a7812 */ /* 0x000fe400078ec0ff */
[----:B------:R-:W4:Y:S01]  /*1f30*/  LDC.64 R4, c[0x0][0x448] ;  /* 0x00011200ff047b82 */ /* 0x000f220000000a00 */
[----:B------:R-:W-:-:S02]  /*1f40*/  LOP3.LUT R0, R11, 0x7ffffffc, RZ, 0xc0, !PT ;  /* 0x7ffffffc0b007812 */ /* 0x000fc400078ec0ff */
[----:B------:R-:W-:-:S03]  /*1f50*/  IMAD.IADD R10, R45, 0x1, -R10 ;  /* 0x000000012d0a7824 */ /* 0x000fc600078e0a0a */
[----:B------:R-:W-:Y:S02]  /*1f60*/  IMAD.IADD R0, R37, 0x1, -R0 ;  /* 0x0000000125007824 */ /* 0x000fe400078e0a00 */
[----:B------:R-:W-:Y:S02]  /*1f70*/  IMAD R10, R10, 0x40, R7 ;  /* 0x000000400a0a7824 */ /* 0x000fe400078e0207 */
[----:B------:R-:W-:Y:S01]  /*1f80*/  IMAD.SHL.U32 R11, R0, 0x2, RZ ;  /* 0x00000002000b7824 */ /* 0x000fe200078e00ff */
[----:B------:R-:W-:Y:S01]  /*1f90*/  SHF.L.U32 R0, RZ, 0x1f, RZ ;  /* 0x0000001fff007819 */ /* 0x000fe200000006ff */
[----:B------:R-:W-:Y:S02]  /*1fa0*/  IMAD.MOV.U32 R7, RZ, RZ, R68 ;  /* 0x000000ffff077224 */ /* 0x000fe400078e0044 */
[----:B0-----:R-:W-:Y:S01]  /*1fb0*/  IMAD.MOV.U32 R15, RZ, RZ, R2 ;  /* 0x000000ffff0f7224 */ /* 0x001fe200078e0002 */
[----:B------:R2:W-:Y:S01]  /*1fc0*/  STL.64 [R1+0xf0], R10 ;  /* 0x0000f00a01007387 */ /* 0x0005e20000100a00 */
[----:B------:R-:W-:-:S03]  /*1fd0*/  IMAD.MOV.U32 R45, RZ, RZ, R3 ;  /* 0x000000ffff2d7224 */ /* 0x000fc600078e0003 */
[----:B---3--:R2:W-:Y:S04]  /*1fe0*/  STL.128 [R1+0x110], R12 ;  /* 0x0001100c01007387 */ /* 0x0085e80000100c00 */
[----:B------:R2:W-:Y:S04]  /*1ff0*/  STL.128 [R1+0x120], R44 ;  /* 0x0001202c01007387 */ /* 0x0005e80000100c00 */
[----:B----4-:R2:W-:Y:S01]  /*2000*/  STL.128 [R1+0x130], R4 ;  /* 0x0001300401007387 */ /* 0x0105e20000100c00 */
[----:B------:R-:W0:Y:S02]  /*2010*/  SYNCS.PHASECHK.TRANS64.TRYWAIT P0, [R33+URZ+0x22800], R0 ;  /* 0x02280000210075a7 */ /* 0x000e24000800017f */
[----:B0-2---:R-:W-:Y:S05]  /*2020*/  @!P0 BRA `(.L_x_10982) ;  /* 0x000001b000188947 */ /* 0x005fea0003800000 */
.L_x_11131:
[----:B------:R-:W2:Y:S04]  /*2030*/  LDL R4, [R1] ;  /* 0x0000000001047983 */ /* 0x000ea80000100800 */
[----:B------:R1:W5:Y:S01]  /*2040*/  LDL.64 R10, [R1+0x1c0] ;  /* 0x0001c000010a7983 */ /* 0x0003620000100a00 */
[----:B------:R-:W-:Y:S01]  /*2050*/  IMAD.MOV.U32 R12, RZ, RZ, R36 ;  /* 0x000000ffff0c7224 */ /* 0x000fe200078e0024 */
[----:B0-----:R-:W-:Y:S01]  /*2060*/  IADD3 R0, P0, R16, 0x400, RZ ;  /* 0x0000040010007810 */ /* 0x001fe20007f1e0ff */
[----:B------:R-:W-:Y:S01]  /*2070*/  IMAD.MOV.U32 R13, RZ, RZ, R65 ;  /* 0x000000ffff0d7224 */ /* 0x000fe200078e0041 */
[----:B------:R-:W-:Y:S01]  /*2080*/  STL.64 [R1+0x148], R24 ;  /* 0x0001481801007387 */ /* 0x000fe20000100a00 */
[----:B------:R-:W-:Y:S01]  /*2090*/  IMAD.MOV.U32 R14, RZ, RZ, R51 ;  /* 0x000000ffff0e7224 */ /* 0x000fe200078e0033 */
[----:B------:R-:W-:Y:S05]  /*20a0*/  WARPSYNC.ALL ;  /* 0x0000000000007948 */ /* 0x000fea0003800000 */
[----:B------:R-:W-:Y:S01]  /*20b0*/  IMAD.MOV.U32 R15, RZ, RZ, R52 ;  /* 0x000000ffff0f7224 */ /* 0x000fe200078e0034 */
[----:B------:R-:W-:Y:S01]  /*20c0*/  BSSY B0, `(.L_x_10983) ;  /* 0x0000025000007945 */ /* 0x000fe20003800000 */
[----:B------:R-:W-:-:S02]  /*20d0*/  IMAD.X R7, RZ, RZ, R17, P0 ;  /* 0x000000ffff077224 */ /* 0x000fc400000e0611 */
[----:B------:R-:W-:Y:S01]  /*20e0*/  IMAD.MOV.U32 R29, RZ, RZ, R59 ;  /* 0x000000ffff1d7224 */ /* 0x000fe200078e003b */
[----:B------:R0:W-:Y:S01]  /*20f0*/  STL.128 [R1+0x150], R12 ;  /* 0x0001500c01007387 */ /* 0x0001e20000100c00 */
[----:B------:R-:W-:Y:S02]  /*2100*/  IMAD.MOV.U32 R30, RZ, RZ, R0 ;  /* 0x000000ffff1e7224 */ /* 0x000fe400078e0000 */
[----:B------:R-:W-:Y:S02]  /*2110*/  IMAD.MOV.U32 R31, RZ, RZ, R7 ;  /* 0x000000ffff1f7224 */ /* 0x000fe400078e0007 */
[----:B------:R-:W-:Y:S02]  /*2120*/  IMAD.MOV.U32 R33, RZ, RZ, R67 ;  /* 0x000000ffff217224 */ /* 0x000fe400078e0043 */
[----:B------:R-:W-:Y:S01]  /*2130*/  VIADD R228, R74, 0x8 ;  /* 0x000000084ae47836 */ /* 0x000fe20000000000 */
[----:B------:R-:W-:Y:S01]  /*2140*/  STL.128 [R1+0x170], R28 ;  /* 0x0001701c01007387 */ /* 0x000fe20000100c00 */
[----:B0-----:R-:W-:-:S02]  /*2150*/  IMAD.MOV.U32 R14, RZ, RZ, R32 ;  /* 0x000000ffff0e7224 */ /* 0x001fc400078e0020 */
[----:B------:R-:W-:Y:S02]  /*2160*/  IMAD.MOV.U32 R15, RZ, RZ, R61 ;  /* 0x000000ffff0f7224 */ /* 0x000fe400078e003d */
[----:B------:R-:W-:Y:S02]  /*2170*/  IMAD.MOV.U32 R12, RZ, RZ, R16 ;  /* 0x000000ffff0c7224 */ /* 0x000fe400078e0010 */
[----:B------:R-:W-:Y:S02]  /*2180*/  IMAD.MOV.U32 R13, RZ, RZ, R17 ;  /* 0x000000ffff0d7224 */ /* 0x000fe400078e0011 */
[----:B------:R-:W-:-:S03]  /*2190*/  IMAD.MOV.U32 R32, RZ, RZ, R38 ;  /* 0x000000ffff207224 */ /* 0x000fc600078e0026 */
        /* <DEDUP_REMOVED lines=10> */
[----:B------:R-:W-:-:S03]  /*2240*/  IMAD.MOV.U32 R35, RZ, RZ, R63 ;  /* 0x000000ffff237224 */ /* 0x000fc600078e003f */
[----:B------:R0:W-:Y:S04]  /*2250*/  STL.128 [R1+0x190], R12 ;  /* 0x0001900c01007387 */ /* 0x0001e80000100c00 */
[----:B------:R1:W-:Y:S01]  /*2260*/  STL.128 [R1+0x1a0], R32 ;  /* 0x0001a02001007387 */ /* 0x0003e20000100c00 */
[----:B0-----:R-:W-:Y:S02]  /*2270*/  IMAD.MOV.U32 R12, RZ, RZ, R55 ;  /* 0x000000ffff0c7224 */ /* 0x001fe400078e0037 */
[----:B------:R-:W-:Y:S02]  /*2280*/  IMAD.MOV.U32 R13, RZ, RZ, R56 ;  /* 0x000000ffff0d7224 */ /* 0x000fe400078e0038 */
[----:B------:R-:W-:Y:S02]  /*2290*/  IMAD.MOV.U32 R14, RZ, RZ, R57 ;  /* 0x000000ffff0e7224 */ /* 0x000fe400078e0039 */
[----:B------:R-:W-:-:S05]  /*22a0*/  IMAD.MOV.U32 R15, RZ, RZ, R58 ;  /* 0x000000ffff0f7224 */ /* 0x000fca00078e003a */
[----:B------:R1:W-:Y:S01]  /*22b0*/  STL.128 [R1+0x1b0], R12 ;  /* 0x0001b00c01007387 */ /* 0x0003e20000100c00 */
[----:B--2---:R-:W-:Y:S01]  /*22c0*/  LOP3.LUT R0, R4, 0x1, RZ, 0xfc, !PT ;  /* 0x0000000104007812 */ /* 0x004fe200078efcff */
[----:B------:R1:W-:Y:S03]  /*22d0*/  BAR.SYNC.DEFER_BLOCKING R228, 0x100 ;  /* 0x000400e40000751d */ /* 0x0003e60000010000 */
[----:B------:R-:W-:-:S13]  /*22e0*/  ISETP.NE.AND P1, PT, R0, 0x3, PT ;  /* 0x000000030000780c */ /* 0x000fda0003f25270 */
[----:B-1----:R-:W-:Y:S05]  /*22f0*/  @!P1 BRA `(.L_x_10984) ;  /* 0x0000000000049947 */ /* 0x002fea0003800000 */
[----:B------:R-:W-:Y:S01]  /*2300*/  BPT.TRAP 0x1 ;  /* 0x000000040000795c */ /* 0x000fe20000300000 */
.L_x_10984:
[----:B------:R-:W-:Y:S05]  /*2310*/  BSYNC B0 ;  /* 0x0000000000007941 */ /* 0x000fea0003800000 */
.L_x_10983:
        /* <DEDUP_REMOVED lines=8> */
.L_x_10986:
[----:B------:R-:W-:Y:S05]  /*23a0*/  BSYNC B0 ;  /* 0x0000000000007941 */ /* 0x000fea0003800000 */
.L_x_10985:
[----:B------:R-:W-:Y:S04]  /*23b0*/  BSSY B0, `(.L_x_10987) ;  /* 0x0000004000007945 */ /* 0x000fe80003800000 */
[----:B-1----:R-:W-:Y:S05]  /*23c0*/  @P0 BRA `(.L_x_10988) ;  /* 0x0000000000080947 */ /* 0x002fea0003800000 */
[----:B------:R-:W1:Y:S02]  /*23d0*/  SYNCS.PHASECHK.TRANS64.TRYWAIT P0, [R10+URZ], R11 ;  /* 0x0000000b0a0075a7 */ /* 0x000e64000800017f */
[----:B-1----:R-:W-:Y:S05]  /*23e0*/  @!P0 BRA `(.L_x_10989) ;  /* 0x000001ac003c8947 */ /* 0x002fea0003800000 */
.L_x_10988:
[----:B------:R-:W-:Y:S05]  /*23f0*/  BSYNC B0 ;  /* 0x0000000000007941 */ /* 0x000fea0003800000 */
.L_x_10987:
[----:B------:R-:W2:Y:S04]  /*2400*/  LDL R7, [R1+0x1c0] ;  /* 0x0001c00001077983 */ /* 0x000ea80000100800 */
[----:B01----:R-:W2:Y:S01]  /*2410*/  LDL.64 R10, [R1+0x78] ;  /* 0x00007800010a7983 */ /* 0x003ea20000100a00 */
[----:B------:R-:W-:Y:S05]  /*2420*/  WARPSYNC.ALL ;  /* 0x0000000000007948 */ /* 0x000fea0003800000 */
[----:B------:R-:W3:Y:S04]  /*2430*/  LDL.64 R14, [R1+0x70] ;  /* 0x00007000010e7983 */ /* 0x000ee80000100a00 */
[----:B------:R-:W4:Y:S04]  /*2440*/  LDL.64 R12, [R1+0x70] ;  /* 0x00007000010c7983 */ /* 0x000f280000100a00 */
[----:B------:R-:W4:Y:S01]  /*2450*/  LDL.64 R20, [R1+0x70] ;  /* 0x0000700001147983 */ /* 0x000f220000100a00 */
[----:B--2---:R-:W-:-:S03]  /*2460*/  IMAD R10, R7, 0x300, R10 ;  /* 0x00000300070a7824 */ /* 0x004fc600078e020a */
[----:B------:R-:W2:Y:S01]  /*2470*/  LDL.64 R72, [R1+0x70] ;  /* 0x0000700001487983 */ /* 0x000ea20000100a00 */
[----:B------:R-:W-:Y:S01]  /*2480*/  R2UR UR7, R11 ;  /* 0x000000000b0772ca */ /* 0x000fe200000e0000 */
[----:B------:R-:W-:Y:S01]  /*2490*/  WARPGROUP.ARRIVE ;  /* 0x00000000000079c5 */ /* 0x000fe20000000000 */
[----:B------:R-:W-:Y:S01]  /*24a0*/  R2UR UR6, R10 ;  /* 0x000000000a0672ca */ /* 0x000fe200000e0000 */
[----:B------:R-:W2:Y:S04]  /*24b0*/  LDL R4, [R1] ;  /* 0x0000000001047983 */ /* 0x000ea80000100800 */
[----:B------:R0:W5:Y:S04]  /*24c0*/  LDL R0, [R1+0x1c0] ;  /* 0x0001c00001007983 */ /* 0x0001680000100800 */
[----:B------:R0:W5:Y:S01]  /*24d0*/  LDL R75, [R1+0xc] ;  /* 0x00000c00014b7983 */ /* 0x0001620000100800 */
[----:B---3--:R-:W-:-:S02]  /*24e0*/  R2UR UR4, R14 ;  /* 0x000000000e0472ca */ /* 0x008fc400000e0000 */
[----:B------:R-:W-:-:S13]  /*24f0*/  R2UR UR5, R15 ;  /* 0x000000000f0572ca */ /* 0x000fda00000e0000 */
[----:B------:R-:W-:Y:S01]  /*2500*/  HGMMA.64x96x16.F32.BF16 R24, gdesc[UR4], RZ, !UPT, gsb0 ;  /* 0x01600000041879f0 */ /* 0x000fe2000c0018ff */
[----:B----4-:R-:W-:Y:S02]  /*2510*/  VIADD R12, R12, 0x2 ;  /* 0x000000020c0c7836 */ /* 0x010fe40000000000 */
[----:B------:R-:W-:Y:S02]  /*2520*/  VIADD R14, R10, 0x2 ;  /* 0x000000020a0e7836 */ /* 0x000fe40000000000 */
[----:B------:R-:W-:Y:S01]  /*2530*/  IMAD.MOV.U32 R15, RZ, RZ, R11 ;  /* 0x000000ffff0f7224 */ /* 0x000fe200078e000b */
[----:B------:R-:W-:Y:S02]  /*2540*/  R2UR UR4, R12 ;  /* 0x000000000c0472ca */ /* 0x000fe400000e0000 */
[----:B------:R-:W-:Y:S02]  /*2550*/  R2UR UR6, R14 ;  /* 0x000000000e0672ca */ /* 0x000fe400000e0000 */
[----:B------:R-:W-:-:S02]  /*2560*/  R2UR UR7, R15 ;  /* 0x000000000f0772ca */ /* 0x000fc400000e0000 */
[----:B------:R-:W-:Y:S01]  /*2570*/  R2UR UR5, R13 ;  /* 0x000000000d0572ca */ /* 0x000fe200000e0000 */
[----:B------:R-:W-:Y:S01]  /*2580*/  VIADD R20, R20, 0x4 ;  /* 0x0000000414147836 */ /* 0x000fe20000000000 */
[----:B------:R-:W-:Y:S02]  /*2590*/  WARPGROUP.DEPBAR.LE gsb0, 0x0 ;  /* 0x00008000000079c5 */ /* 0x000fe40000010000 */
[----:B------:R-:W-:-:S09]  /*25a0*/  WARPGROUP.ARRIVE ;  /* 0x00000000000079c5 */ /* 0x000fd20000000000 */
[----:B------:R-:W-:Y:S01]  /*25b0*/  HGMMA.64x96x16.F32.BF16 R24, gdesc[UR4], R24, gsb0 ;  /* 0x01600000041879f0 */ /* 0x000fe20008001818 */
[----:B------:R-:W-:Y:S02]  /*25c0*/  VIADD R12, R10, 0x4 ;  /* 0x000000040a0c7836 */ /* 0x000fe40000000000 */
[----:B------:R-:W-:Y:S01]  /*25d0*/  IMAD.MOV.U32 R13, RZ, RZ, R11 ;  /* 0x000000ffff0d7224 */ /* 0x000fe200078e000b */
[----:B------:R-:W-:Y:S02]  /*25e0*/  R2UR UR4, R20 ;  /* 0x00000000140472ca */ /* 0x000fe400000e0000 */
[----:B------:R-:W-:Y:S02]  /*25f0*/  R2UR UR6, R12 ;  /* 0x000000000c0672ca */ /* 0x000fe400000e0000 */
[----:B------:R-:W-:Y:S02]  /*2600*/  R2UR UR7, R13 ;  /* 0x000000000d0772ca */ /* 0x000fe400000e0000 */
[----:B------:R-:W-:Y:S01]  /*2610*/  R2UR UR5, R21 ;  /* 0x00000000150572ca */ /* 0x000fe200000e0000 */
[----:B------:R-:W-:-:S02]  /*2620*/  VIADD R10, R10, 0x6 ;  /* 0x000000060a0a7836 */ /* 0x000fc40000000000 */
[----:B--2---:R-:W-:Y:S01]  /*2630*/  VIADD R72, R72, 0x6 ;  /* 0x0000000648487836 */ /* 0x004fe20000000000 */
[----:B------:R-:W-:Y:S02]  /*2640*/  WARPGROUP.DEPBAR.LE gsb0, 0x0 ;  /* 0x00008000000079c5 */ /* 0x000fe40000010000 */
[----:B------:R-:W-:-:S07]  /*2650*/  WARPGROUP.ARRIVE ;  /* 0x00000000000079c5 */ /* 0x000fce0000000000 */
[----:B------:R-:W-:Y:S01]  /*2660*/  HGMMA.64x96x16.F32.BF16 R24, gdesc[UR4], R24, gsb0 ;  /* 0x01600000041879f0 */ /* 0x000fe20008001818 */
[----:B------:R-:W-:Y:S02]  /*2670*/  R2UR UR6, R10 ;  /* 0x000000000a0672ca */ /* 0x000fe400000e0000 */
[----:B------:R-:W-:Y:S02]  /*2680*/  R2UR UR7, R11 ;  /* 0x000000000b0772ca */ /* 0x000fe400000e0000 */
[----:B------:R-:W-:Y:S02]  /*2690*/  R2UR UR4, R72 ;  /* 0x00000000480472ca */ /* 0x000fe400000e0000 */
[----:B------:R-:W-:Y:S01]  /*26a0*/  R2UR UR5, R73 ;  /* 0x00000000490572ca */ /* 0x000fe200000e0000 */
[----:B------:R-:W-:Y:S01]  /*26b0*/  IMAD.MOV.U32 R229, RZ, RZ, 0x1 ;  /* 0x00000001ffe57424 */ /* 0x000fe200078e00ff */
[----:B------:R0:W-:Y:S04]  /*26c0*/  STL [R1+0x60], RZ ;  /* 0x000060ff01007387 */ /* 0x0001e80000100800 */
[----:B------:R0:W-:Y:S01]  /*26d0*/  STL [R1+0x60], R229 ;  /* 0x000060e501007387 */ /* 0x0001e20000100800 */
[----:B------:R-:W-:-:S03]  /*26e0*/  LOP3.LUT R4, R4, 0x1, RZ, 0xfc, !PT ;  /* 0x0000000104047812 */ /* 0x000fc600078efcff */
[----:B------:R0:W-:Y:S01]  /*26f0*/  STL [R1+0x60], R229 ;  /* 0x000060e501007387 */ /* 0x0001e20000100800 */
[----:B------:R-:W-:Y:S02]  /*2700*/  WARPGROUP.DEPBAR.LE gsb0, 0x0 ;  /* 0x00008000000079c5 */ /* 0x000fe40000010000 */
[----:B------:R-:W-:-:S06]  /*2710*/  WARPGROUP.ARRIVE ;  /* 0x00000000000079c5 */ /* 0x000fcc0000000000 */
[----:B------:R-:W-:Y:S01]  /*2720*/  HGMMA.64x96x16.F32.BF16 R24, gdesc[UR4], R24, gsb0 ;  /* 0x01600000041879f0 */ /* 0x000fe20008001818 */
[----:B------:R0:W-:Y:S04]  /*2730*/  STL [R1+0x60], R229 ;  /* 0x000060e501007387 */ /* 0x0001e80000100800 */
[----:B------:R0:W-:Y:S01]  /*2740*/  STL [R1+0x60], R229 ;  /* 0x000060e501007387 */ /* 0x0001e20000100800 */
[----:B------:R-:W-:Y:S02]  /*2750*/  ISETP.NE.AND P0, PT, R4, 0x3, PT ;  /* 0x000000030400780c */ /* 0x000fe40003f05270 */
[----:B------:R-:W-:Y:S01]  /*2760*/  IADD3 R227, -R74, 0xb, RZ ;  /* 0x0000000b4ae37810 */ /* 0x000fe20007ffe1ff */
[----:B------:R-:W-:Y:S01]  /*2770*/  BSSY B0, `(.L_x_10990) ;  /* 0x0000005000007945 */ /* 0x000fe20003800000 */
[----:B------:R-:W-:-:S03]  /*2780*/  WARPGROUP.DEPBAR.LE gsb0, 0x0 ;  /* 0x00008000000079c5 */ /* 0x000fc60000010000 */
[----:B------:R0:W-:Y:S06]  /*2790*/  BAR.ARV R227, 0x100 ;  /* 0x000400e30000751d */ /* 0x0001ec0000002000 */
[----:B------:R-:W-:Y:S05]  /*27a0*/  @!P0 BRA `(.L_x_10991) ;  /* 0x0000000000048947 */ /* 0x000fea0003800000 */
[----:B------:R-:W-:Y:S01]  /*27b0*/  BPT.TRAP 0x1 ;  /* 0x000000040000795c */ /* 0x000fe20000300000 */
.L_x_10991:
[----:B------:R-:W-:Y:S05]  /*27c0*/  BSYNC B0 ;  /* 0x0000000000007941 */ /* 0x000fea0003800000 */
.L_x_10990:
        /* <DEDUP_REMOVED lines=8> */
[----:B------:R-:W3:Y:S04]  /*2850*/  LDL.64 R10, [R1+0x130] ;  /* 0x00013000010a7983 */ /* 0x000ee80000100a00 */
[----:B------:R-:W4:Y:S04]  /*2860*/  LDL R78, [R1+0x138] ;  /* 0x00013800014e7983 */ /* 0x000f280000100800 */
[----:B------:R-:W4:Y:S04]  /*2870*/  LDL.128 R72, [R1+0x110] ;  /* 0x0001100001487983 */ /* 0x000f280000100c00 */
[----:B------:R-:W4:Y:S04]  /*2880*/  LDL.128 R12, [R1+0x120] ;  /* 0x00012000010c7983 */ /* 0x000f280000100c00 */
[----:B--2---:R-:W2:Y:S01]  /*2890*/  LD.E R20, desc[UR36][R20.64] ;  /* 0x0000002414147980 */ /* 0x004ea2000c101900 */
[----:B---3--:R-:W-:-:S02]  /*28a0*/  ISETP.NE.AND P0, PT, R10, 0x1, PT ;  /* 0x000000010a00780c */ /* 0x008fc40003f05270 */
[----:B----4-:R-:W-:Y:S01]  /*28b0*/  ISETP.GE.AND P1, PT, R13, 0x1, PT ;  /* 0x000000010d00780c */ /* 0x010fe20003f26270 */
[----:B------:R-:W-:Y:S01]  /*28c0*/  BSSY B0, `(.L_x_10992) ;  /* 0x00000a2000007945 */ /* 0x000fe20003800000 */
[-C--:B--2---:R-:W-:Y:S01]  /*28d0*/  FMUL.FTZ R7, R24, R20.reuse ;  /* 0x0000001418077220 */ /* 0x084fe20000410000 */
[-C--:B------:R-:W-:Y:S01]  /*28e0*/  FMUL.FTZ R33, R33, R20.reuse ;  /* 0x0000001421217220 */ /* 0x080fe20000410000 */
[-C--:B------:R-:W-:Y:S01]  /*28f0*/  FMUL.FTZ R24, R31, R20.reuse ;  /* 0x000000141f187220 */ /* 0x080fe20000410000 */
[----:B------:R-:W-:Y:S01]  /*2900*/  SHF.R.S32.HI R31, RZ, 0x1f, R76 ;  /* 0x0000001fff1f7819 */ /* 0x000fe2000001144c */
[-C--:B------:R-:W-:Y:S01]  /*2910*/  FMUL.FTZ R29, R29, R20.reuse ;  /* 0x000000141d1d7220 */ /* 0x080fe20000410000 */
[----:B------:R2:W3:Y:S01]  /*2920*/  MUFU.TANH R81, R33 ;  /* 0x0000002100517308 */ /* 0x0004e20000002400 */
[-C--:B------:R-:W-:Y:S01]  /*2930*/  FMUL.FTZ R41, R41, R20.reuse ;  /* 0x0000001429297220 */ /* 0x080fe20000410000 */
[----:B--2---:R-:W-:Y:S01]  /*2940*/  FMUL.FTZ R33, R39, R20 ;  /* 0x0000001427217220 */ /* 0x004fe20000410000 */
[----:B------:R-:W-:-:S05]  /*2950*/  LEA.HI R39, R31, R76, RZ, 0x7 ;  /* 0x0000004c1f277211 */ /* 0x000fca00078f38ff */
[----:B------:R2:W4:Y:S01]  /*2960*/  MUFU.TANH R79, R29 ;  /* 0x0000001d004f7308 */ /* 0x0005220000002400 */
[----:B------:R-:W-:Y:S01]  /*2970*/  FMUL.FTZ R44, R44, R20 ;  /* 0x000000142c2c7220 */ /* 0x000fe20000410000 */
[----:B--2---:R-:W-:-:S06]  /*2980*/  LOP3.LUT R29, R39, 0xffffff80, RZ, 0xc0, !PT ;  /* 0xffffff80271d7812 */ /* 0x004fcc00078ec0ff */
[----:B------:R2:W0:Y:S01]  /*2990*/  MUFU.TANH R85, R41 ;  /* 0x0000002900557308 */ /* 0x0004220000002400 */
[-C--:B------:R-:W-:Y:S01]  /*29a0*/  FMUL.FTZ R21, R30, R20.reuse ;  /* 0x000000141e157220 */ /* 0x080fe20000410000 */
[----:B------:R-:W-:Y:S01]  /*29b0*/  FMUL.FTZ R36, R36, R20 ;  /* 0x0000001424247220 */ /* 0x000fe20000410000 */
[----:B--2---:R-:W-:-:S05]  /*29c0*/  IMAD.IADD R41, R76, 0x1, -R29 ;  /* 0x000000014c297824 */ /* 0x004fca00078e0a1d */
[----:B------:R2:W0:Y:S01]  /*29d0*/  MUFU.TANH R86, R44 ;  /* 0x0000002c00567308 */ /* 0x0004220000002400 */
[-C--:B------:R-:W-:Y:S01]  /*29e0*/  FMUL.FTZ R30, R35, R20.reuse ;  /* 0x00000014231e7220 */ /* 0x080fe20000410000 */
[-C--:B------:R-:W-:Y:S01]  /*29f0*/  FMUL.FTZ R35, R43, R20.reuse ;  /* 0x000000142b237220 */ /* 0x080fe20000410000 */
[-C--:B------:R-:W-:Y:S01]  /*2a00*/  FMUL.FTZ R45, R45, R20.reuse ;  /* 0x000000142d2d7220 */ /* 0x080fe20000410000 */
[----:B------:R-:W-:Y:S01]  /*2a10*/  FMUL.FTZ R4, R27, R20 ;  /* 0x000000141b047220 */ /* 0x000fe20000410000 */
[----:B--2---:R-:W-:-:S03]  /*2a20*/  SHF.R.S32.HI R44, RZ, 0x1f, R41 ;  /* 0x0000001fff2c7819 */ /* 0x004fc60000011429 */
[----:B------:R2:W0:Y:S01]  /*2a30*/  MUFU.TANH R82, R36 ;  /* 0x0000002400527308 */ /* 0x0004220000002400 */
[-C--:B------:R-:W-:Y:S01]  /*2a40*/  FMUL.FTZ R37, R37, R20.reuse ;  /* 0x0000001425257220 */ /* 0x080fe20000410000 */
[----:B------:R-:W-:Y:S01]  /*2a50*/  LEA.HI R43, R44, R41, RZ, 0x2 ;  /* 0x000000292c2b7211 */ /* 0x000fe200078f10ff */
[-C--:B------:R-:W-:Y:S01]  /*2a60*/  FMUL.FTZ R27, R34, R20.reuse ;  /* 0x00000014221b7220 */ /* 0x080fe20000410000 */
[-C--:B------:R-:W-:Y:S02]  /*2a70*/  FMUL.FTZ R34, R42, R20.reuse ;  /* 0x000000142a227220 */ /* 0x080fe40000410000 */
[----:B------:R-:W-:Y:S02]  /*2a80*/  SHF.R.S32.HI R42, RZ, 0x1f, R43 ;  /* 0x0000001fff2a7819 */ /* 0x000fe4000001142b */
[----:B------:R1:W0:Y:S01]  /*2a90*/  MUFU.TANH R87, R45 ;  /* 0x0000002d00577308 */ /* 0x0002220000002400 */
[----:B--2---:R-:W-:Y:S01]  /*2aa0*/  FMUL.FTZ R36, R46, R20 ;  /* 0x000000142e247220 */ /* 0x004fe20000410000 */
[----:B------:R-:W-:-:S06]  /*2ab0*/  LEA.HI R46, R31, R76, RZ, 0x2 ;  /* 0x0000004c1f2e7211 */ /* 0x000fcc00078f10ff */
[----:B------:R2:W0:Y:S01]  /*2ac0*/  MUFU.TANH R83, R37 ;  /* 0x0000002500537308 */ /* 0x0004220000002400 */
[----:B-1----:R-:W-:Y:S02]  /*2ad0*/  SHF.R.S32.HI R45, RZ, 0x2, R43 ;  /* 0x00000002ff2d7819 */ /* 0x002fe4000001142b */
[----:B------:R-:W-:Y:S01]  /*2ae0*/  LEA.HI R44, R44, R41, RZ, 0x5 ;  /* 0x000000292c2c7211 */ /* 0x000fe200078f28ff */
[----:B--2---:R-:W-:Y:S01]  /*2af0*/  FMUL.FTZ R37, R47, R20 ;  /* 0x000000142f257220 */ /* 0x004fe20000410000 */
[----:B------:R-:W-:Y:S02]  /*2b00*/  LOP3.LUT R47, R46, 0xfffffffc, RZ, 0xc0, !PT ;  /* 0xfffffffc2e2f7812 */ /* 0x000fe400078ec0ff */
[----:B------:R-:W-:Y:S02]  /*2b10*/  LEA.HI R46, R42, R45, RZ, 0x3 ;  /* 0x0000002d2a2e7211 */ /* 0x000fe400078f18ff */
[----:B------:R-:W-:Y:S01]  /*2b20*/  SHF.R.S32.HI R42, RZ, 0x7, R39 ;  /* 0x00000007ff2a7819 */ /* 0x000fe20000011427 */
[----:B------:R-:W-:Y:S01]  /*2b30*/  IMAD.IADD R47, R76, 0x1, -R47 ;  /* 0x000000014c2f7824 */ /* 0x000fe200078e0a2f */
[----:B------:R-:W-:-:S02]  /*2b40*/  LOP3.LUT R46, R46, 0xfffffff8, RZ, 0xc0, !PT ;  /* 0xfffffff82e2e7812 */ /* 0x000fc400078ec0ff */
[----:B------:R-:W-:Y:S02]  /*2b50*/  LEA.HI R39, R39, R42, RZ, 0x1 ;  /* 0x0000002a27277211 */ /* 0x000fe400078f08ff */
[----:B------:R-:W-:Y:S01]  /*2b60*/  SHF.R.S32.HI R44, RZ, 0x5, R44 ;  /* 0x00000005ff2c7819 */ /* 0x000fe2000001142c */
[----:B------:R-:W-:Y:S01]  /*2b70*/  IMAD.IADD R46, R45, 0x1, -R46 ;  /* 0x000000012d2e7824 */ /* 0x000fe200078e0a2e */
[----:B------:R-:W-:Y:S02]  /*2b80*/  LOP3.LUT R39, R39, 0x3fffffe, RZ, 0xc0, !PT ;  /* 0x03fffffe27277812 */ /* 0x000fe400078ec0ff */
[----:B------:R-:W-:Y:S01]  /*2b90*/  LEA.HI R45, R47, R47, RZ, 0x1 ;  /* 0x0000002f2f2d7211 */ /* 0x000fe200078f08ff */
[----:B------:R-:W-:Y:S02]  /*2ba0*/  IMAD R77, R77, 0x8, R44 ;  /* 0x000000084d4d7824 */ /* 0x000fe400078e022c */
[----:B------:R-:W-:Y:S01]  /*2bb0*/  IMAD.IADD R39, R42, 0x1, -R39 ;  /* 0x000000012a277824 */ /* 0x000fe200078e0a27 */
[----:B------:R-:W-:Y:S01]  /*2bc0*/  LOP3.LUT R42, R45, 0x1ffffffe, RZ, 0xc0, !PT ;  /* 0x1ffffffe2d2a7812 */ /* 0x000fe200078ec0ff */
[----:B------:R-:W-:-:S04]  /*2bd0*/  IMAD.U32 R46, R77, 0x10, R46 ;  /* 0x000000104d2e7824 */ /* 0x000fc800078e002e */
[----:B------:R-:W-:Y:S02]  /*2be0*/  IMAD.IADD R47, R47, 0x1, -R42 ;  /* 0x000000012f2f7824 */ /* 0x000fe400078e0a2a */
[----:B------:R-:W-:-:S04]  /*2bf0*/  IMAD R46, R39, 0x40, R46 ;  /* 0x00000040272e7824 */ /* 0x000fc800078e022e */
[----:B------:R-:W-:-:S04]  /*2c00*/  IMAD R46, R47, 0x8, R46 ;  /* 0x000000082f2e7824 */ /* 0x000fc800078e022e */
[----:B------:R-:W-:-:S05]  /*2c10*/  @P0 IMAD.HI.U32 R11, R46, R11, RZ ;  /* 0x0000000b2e0b0227 */ /* 0x000fca00078e00ff */
[----:B------:R-:W-:Y:S01]  /*2c20*/  @P0 SHF.R.U32.HI R46, RZ, R78, R11 ;  /* 0x0000004eff2e0219 */ /* 0x000fe2000001160b */
[-C--:B------:R-:W-:Y:S01]  /*2c30*/  FMUL.FTZ R32, R32, R20.reuse ;  /* 0x0000001420207220 */ /* 0x080fe20000410000 */
[-C--:B------:R-:W-:Y:S01]  /*2c40*/  FMUL.FTZ R40, R40, R20.reuse ;  /* 0x0000001428287220 */ /* 0x080fe20000410000 */
[----:B------:R-:W-:Y:S02]  /*2c50*/  LOP3.LUT R10, R43, 0x7ffffffc, RZ, 0xc0, !PT ;  /* 0x7ffffffc2b0a7812 */ /* 0x000fe400078ec0ff */
[----:B------:R-:W1:Y:S01]  /*2c60*/  SHFL.IDX PT, R45, R46, RZ, 0x1c1f ;  /* 0x001c1fff2e2d7589 */ /* 0x000e6200000e0000 */
[----:B------:R-:W-:Y:S01]  /*2c70*/  IMAD R11, R168, -0x60, R73 ;  /* 0xffffffa0a80b7824 */ /* 0x000fe200078e0249 */
[----:B------:R2:W0:Y:S01]  /*2c80*/  MUFU.TANH R80, R32 ;  /* 0x0000002000507308 */ /* 0x0004220000002400 */
[-C--:B------:R-:W-:Y:S01]  /*2c90*/  FMUL.FTZ R0, R26, R20.reuse ;  /* 0x000000141a007220 */ /* 0x080fe20000410000 */
[-C--:B------:R-:W-:Y:S01]  /*2ca0*/  FMUL.FTZ R25, R25, R20.reuse ;  /* 0x0000001419197220 */ /* 0x080fe20000410000 */
[-C--:B------:R-:W-:Y:S01]  /*2cb0*/  FMUL.FTZ R28, R28, R20.reuse ;  /* 0x000000141c1c7220 */ /* 0x080fe20000410000 */
[-C--:B------:R-:W-:Y:S01]  /*2cc0*/  FMUL.FTZ R48, R48, R20.reuse ;  /* 0x0000001430307220 */ /* 0x080fe20000410000 */
[-C--:B------:R-:W-:Y:S01]  /*2cd0*/  FMUL.FTZ R49, R49, R20.reuse ;  /* 0x0000001431317220 */ /* 0x080fe20000410000 */
[-C--:B------:R-:W-:Y:S01]  /*2ce0*/  FMUL.FTZ R52, R52, R20.reuse ;  /* 0x0000001434347220 */ /* 0x080fe20000410000 */
[-C--:B------:R-:W-:Y:S01]  /*2cf0*/  FMUL.FTZ R53, R53, R20.reuse ;  /* 0x0000001435357220 */ /* 0x080fe20000410000 */
[----:B------:R3:W0:Y:S01]  /*2d00*/  MUFU.TANH R84, R40 ;  /* 0x0000002800547308 */ /* 0x0006220000002400 */
        /* <DEDUP_REMOVED lines=21> */
[----:B------:R-:W-:Y:S02]  /*2e60*/  VIADD R39, R11, 0x61 ;  /* 0x000000610b277836 */ /* 0x000fe40000000000 */
[----:B------:R-:W-:Y:S01]  /*2e70*/  FMUL.FTZ R20, R71, R20 ;  /* 0x0000001447147220 */ /* 0x000fe20000410000 */
[----:B------:R-:W2:Y:S01]  /*2e80*/  MUFU.TANH R7, R7 ;  /* 0x0000000700077308 */ /* 0x000ea20000002400 */
[----:B------:R-:W-:Y:S02]  /*2e90*/  IMAD R39, R10, -0x2, R39 ;  /* 0xfffffffe0a277824 */ /* 0x000fe400078e0227 */
[----:B------:R-:W-:Y:S02]  /*2ea0*/  IMAD.MOV.U32 R41, RZ, RZ, -0x60 ;  /* 0xffffffa0ff297424 */ /* 0x000fe400078e00ff */
[----:B------:R-:W-:-:S03]  /*2eb0*/  IMAD.IADD R44, R39, 0x1, -R72 ;  /* 0x00000001272c7824 */ /* 0x000fc600078e0a48 */
[----:B------:R-:W3:Y:S01]  /*2ec0*/  MUFU.TANH R25, R25 ;  /* 0x0000001900197308 */ /* 0x000ee20000002400 */
[----:B------:R-:W-:Y:S01]  /*2ed0*/  VIADD R11, R11, 0x60 ;  /* 0x000000600b0b7836 */ /* 0x000fe20000000000 */
[----:B------:R-:W-:-:S06]  /*2ee0*/  LOP3.LUT R39, RZ, R74, RZ, 0x33, !PT ;  /* 0x0000004aff277212 */ /* 0x000fcc00078e33ff */
[----:B------:R-:W0:Y:S01]  /*2ef0*/  MUFU.TANH R0, R0 ;  /* 0x0000000000007308 */ /* 0x000e220000002400 */
[----:B------:R-:W-:-:S07]  /*2f00*/  IMAD R41, R168, R41, 0x60 ;  /* 0x00000060a8297424 */ /* 0x000fce00078e0229 */
        /* <DEDUP_REMOVED lines=37> */
[----:B------:R-:W-:-:S02]  /*3160*/  IMAD.IADD R44, R44, 0x1, R39 ;  /* 0x000000012c2c7824 */ /* 0x000fc400078e0227 */
[----:B------:R-:W-:Y:S01]  /*3170*/  IMAD R62, R10, -0x2, R41 ;  /* 0xfffffffe0a3e7824 */ /* 0x000fe200078e0229 */
[----:B-1----:R-:W-:Y:S01]  /*3180*/  VIADDMNMX R10, R45, R75, R50, PT ;  /* 0x0000004b2d0a7246 */ /* 0x002fe20003800132 */
[----:B------:R-:W-:-:S03]  /*3190*/  IMAD.IADD R11, R44, 0x1, R45 ;  /* 0x000000012c0b7824 */ /* 0x000fc600078e022d */
[----:B------:R1:W0:Y:S02]  /*31a0*/  MUFU.TANH R51, R54 ;  /* 0x0000003600337308 */ /* 0x0002240000002400 */
[----:B-1----:R-:W-:Y:S01]  /*31b0*/  IMAD.IADD R54, R41, 0x1, R12 ;  /* 0x0000000129367824 */ /* 0x002fe200078e020c */
        /* <DEDUP_REMOVED lines=11> */
.L_x_10995:
[----:B------:R-:W-:-:S13]  /*3270*/  ISETP.NE.AND P0, PT, R13, 0x1, PT ;  /* 0x000000010d00780c */ /* 0x000fda0003f05270 */
[----:B------:R-:W-:-:S05]  /*3280*/  @P0 IMAD.HI.U32 R20, R12, R14, RZ ;  /* 0x0000000e0c140227 */ /* 0x000fca00078e00ff */
[----:B------:R-:W-:-:S07]  /*3290*/  @P0 SHF.R.U32.HI R12, RZ, R15, R20 ;  /* 0x0000000fff0c0219 */ /* 0x000fce0000011614 */
.L_x_10996:
[----:B------:R-:W-:Y:S05]  /*32a0*/  BSYNC B1 ;  /* 0x0000000000017941 */ /* 0x000fea0003800000 */
.L_x_10994:
[----:B------:R-:W-:-:S05]  /*32b0*/  IMAD R12, R12, R13, R62 ;  /* 0x0000000d0c0c7224 */ /* 0x000fca00078e023e */
[----:B------:R-:W-:Y:S02]  /*32c0*/  VIMNMX R11, R11, R12, !PT ;  /* 0x0000000c0b0b7248 */ /* 0x000fe40007fe0100 */
[----:B------:R-:W-:-:S07]  /*32d0*/  VIADDMNMX R10, R12, R13, R10, PT ;  /* 0x0000000d0c0a7246 */ /* 0x000fce000380010a */
.L_x_10993:
[----:B------:R-:W-:Y:S05]  /*32e0*/  BSYNC B0 ;  /* 0x0000000000007941 */ /* 0x000fea0003800000 */
.L_x_10992:
[C---:B------:R-:W-:Y:S01]  /*32f0*/  ISETP.GE.AND P1, PT, R54.reuse, 0x9, PT ;  /* 0x000000093600780c */ /* 0x040fe20003f26270 */
[----:B------:R-:W-:Y:S01]  /*3300*/  BSSY B0, `(.L_x_10997) ;  /* 0x0000088000007945 */ /* 0x000fe20003800000 */
[----:B------:R-:W-:Y:S02]  /*3310*/  ISETP.GE.AND P0, PT, R54, 0x2, PT ;  /* 0x000000023600780c */ /* 0x000fe40003f06270 */
        /* <DEDUP_REMOVED lines=40> */
[C---:B------:R-:W-:Y:S02]  /*35a0*/  ISETP.GT.AND P2, PT, R11.reuse, 0x28, !P3 ;  /* 0x000000280b00780c */ /* 0x040fe40005f44270 */
        /* <DEDUP_REMOVED lines=69> */
[----:B------:R-:W0:Y:S02]  /*3a00*/  SHFL.IDX PT, R11, R46, 0x1, 0x1c1f ;  /* 0x003c1f002e0b7f89 */ /* 0x000e2400000e0000 */
        /* <DEDUP_REMOVED lines=16> */
.L_x_11000:
[----:B------:R-:W-:-:S13]  /*3b10*/  ISETP.NE.AND P6, PT, R13, 0x1, PT ;  /* 0x000000010d00780c */ /* 0x000fda0003fc5270 */
[----:B------:R-:W-:-:S05]  /*3b20*/  @P6 IMAD.HI.U32 R14, R72, R14, RZ ;  /* 0x0000000e480e6227 */ /* 0x000fca00078e00ff */
[----:B------:R-:W-:-:S07]  /*3b30*/  @P6 SHF.R.U32.HI R72, RZ, R15, R14 ;  /* 0x0000000fff486219 */ /* 0x000fce000001160e */
.L_x_11001:
[----:B------:R-:W-:Y:S05]  /*3b40*/  BSYNC B1 ;  /* 0x0000000000017941 */ /* 0x000fea0003800000 */
.L_x_10999:
[----:B------:R-:W-:-:S05]  /*3b50*/  IMAD R72, R72, R13, R62 ;  /* 0x0000000d48487224 */ /* 0x000fca00078e023e */
[----:B------:R-:W-:Y:S02]  /*3b60*/  VIADDMNMX R12, R72, R13, R12, PT ;  /* 0x0000000d480c7246 */ /* 0x000fe4000380010c */
[----:B------:R-:W-:-:S07]  /*3b70*/  VIMNMX R7, R7, R72, !PT ;  /* 0x0000004807077248 */ /* 0x000fce0007fe0100 */
.L_x_10998:
[----:B------:R-:W-:Y:S05]  /*3b80*/  BSYNC B0 ;  /* 0x0000000000007941 */ /* 0x000fea0003800000 */
.L_x_10997:
[C---:B------:R-:W-:Y:S01]  /*3b90*/  ISETP.GT.AND P0, PT, R7.reuse, 0x1, !P0 ;  /* 0x000000010700780c */ /* 0x040fe20004704270 */
[----:B------:R-:W2:Y:S01]  /*3ba0*/  LDL R61, [R1+0x1f0] ;  /* 0x0001f000013d7983 */ /* 0x000ea20000100800 */
        /* <DEDUP_REMOVED lines=18> */
[----:B------:R-:W-:Y:S02]  /*3cd0*/  ISETP.GT.AND P0, PT, R7, 0x11, !P1 ;  /* 0x000000110700780c */ /* 0x000fe40004f04270 */
[----:B------:R-:W-:Y:S02]  /*3ce0*/  ISETP.NE.AND P1, PT, R53, RZ, PT ;  /* 0x000000ff3500720c */ /* 0x000fe40003f25270 */
[----:B------:R-:W-:Y:S02]  /*3cf0*/  ISETP.LT.OR P0, PT, R12, 0x12, P0 ;  /* 0x000000120c00780c */ /* 0x000fe40000701670 */
[----:B------:R-:W-:Y:S02]  /*3d00*/  ISETP.GT.AND P4, PT, R7, 0x51, !P4 ;  /* 0x000000510700780c */ /* 0x000fe40006784270 */
[----:B------:R-:W-:-:S02]  /*3d10*/  FSEL R30, R30, -INF , !P0 ;  /* 0xff8000001e1e7808 */ /* 0x000fc40004000000 */
[----:B------:R-:W-:Y:S02]  /*3d20*/  ISETP.GT.AND P0, PT, R7, 0x18, !P6 ;  /* 0x000000180700780c */ /* 0x000fe40007704270 */
[----:B------:R-:W-:Y:S02]  /*3d30*/  ISETP.NE.AND P6, PT, R20, RZ, PT ;  /* 0x000000ff1400720c */ /* 0x000fe40003fc5270 */
[C---:B------:R-:W-:Y:S02]  /*3d40*/  ISETP.LT.OR P0, PT, R12.reuse, 0x19, P0 ;  /* 0x000000190c00780c */ /* 0x040fe40000701670 */
[----:B------:R-:W-:Y:S02]  /*3d50*/  ISETP.LT.OR P3, PT, R12, 0x51, P3 ;  /* 0x000000510c00780c */ /* 0x000fe40001f61670 */
[----:B------:R-:W-:Y:S02]  /*3d60*/  FSEL R32, R32, -INF , !P0 ;  /* 0xff80000020207808 */ /* 0x000fe40004000000 */
[----:B------:R-:W-:-:S02]  /*3d70*/  ISETP.NE.AND P0, PT, R78, RZ, PT ;  /* 0x000000ff4e00720c */ /* 0x000fc40003f05270 */
[----:B------:R-:W-:Y:S02]  /*3d80*/  FSEL R31, R31, -INF , !P2 ;  /* 0xff8000001f1f7808 */ /* 0x000fe40005000000 */
[C---:B------:R-:W-:Y:S02]  /*3d90*/  ISETP.GT.AND P0, PT, R7.reuse, 0x19, !P0 ;  /* 0x000000190700780c */ /* 0x040fe40004704270 */
[----:B------:R-:W-:Y:S02]  /*3da0*/  ISETP.GT.AND P5, PT, R7, 0x58, !P5 ;  /* 0x000000580700780c */ /* 0x000fe40006fa4270 */
[C---:B------:R-:W-:Y:S02]  /*3db0*/  ISETP.LT.OR P0, PT, R12.reuse, 0x1a, P0 ;  /* 0x0000001a0c00780c */ /* 0x040fe40000701670 */
[----:B------:R-:W-:Y:S02]  /*3dc0*/  ISETP.LT.OR P4, PT, R12, 0x52, P4 ;  /* 0x000000520c00780c */ /* 0x000fe40002781670 */
[----:B------:R-:W-:-:S02]  /*3dd0*/  FSEL R33, R33, -INF , !P0 ;  /* 0xff80000021217808 */ /* 0x000fc40004000000 */
[----:B------:R-:W-:Y:S02]  /*3de0*/  ISETP.NE.AND P0, PT, R80, RZ, PT ;  /* 0x000000ff5000720c */ /* 0x000fe40003f05270 */
[----:B------:R-:W-:Y:S02]  /*3df0*/  FSEL R42, R42, -INF , !P3 ;  /* 0xff8000002a2a7808 */ /* 0x000fe40005800000 */
[----:B------:R-:W-:Y:S02]  /*3e00*/  ISETP.GT.AND P0, PT, R7, 0x20, !P0 ;  /* 0x000000200700780c */ /* 0x000fe40004704270 */
[C---:B------:R-:W-:Y:S02]  /*3e10*/  ISETP.LT.OR P5, PT, R12.reuse, 0x59, P5 ;  /* 0x000000590c00780c */ /* 0x040fe40002fa1670 */
        /* <DEDUP_REMOVED lines=51> */
[----:B------:R-:W-:Y:S02]  /*4150*/  ISETP.NE.AND P0, PT, R56, RZ, PT ;  /* 0x000000ff3800720c */ /* 0x000fe40003f05270 */
[----:B------:R-:W-:-:S02]  /*4160*/  FMNMX.FTZ R0, R83, R0, !PT ;  /* 0x0000000053007209 */ /* 0x000fc40007810000 */
[----:B------:R-:W-:Y:S02]  /*4170*/  ISETP.GT.AND P0, PT, R7, 0x41, !P0 ;  /* 0x000000410700780c */ /* 0x000fe40004704270 */
[----:B------:R-:W-:Y:S02]  /*4180*/  FMNMX.FTZ R0, R93, R0, !PT ;  /* 0x000000005d007209 */ /* 0x000fe40007810000 */
[----:B------:R-:W-:Y:S02]  /*4190*/  ISETP.LT.OR P0, PT, R12, 0x42, P0 ;  /* 0x000000420c00780c */ /* 0x000fe40000701670 */
[----:B------:R-:W-:Y:S02]  /*41a0*/  FMNMX.FTZ R0, R85, R0, !PT ;  /* 0x0000000055007209 */ /* 0x000fe40007810000 */
[----:B------:R-:W-:Y:S02]  /*41b0*/  FSEL R54, R26, -INF , !P0 ;  /* 0xff8000001a367808 */ /* 0x000fe40004000000 */
[----:B------:R-:W-:Y:S01]  /*41c0*/  FMNMX.FTZ R0, R95, R0, !PT ;  /* 0x000000005f007209 */ /* 0x000fe20007810000 */
[----:B------:R-:W3:Y:S01]  /*41d0*/  LDL R26, [R1+0x28] ;  /* 0x00002800011a7983 */ /* 0x000ee20000100800 */
[----:B------:R-:W-:-:S02]  /*41e0*/  FSEL R55, R29, -INF , !P1 ;  /* 0xff8000001d377808 */ /* 0x000fc40004800000 */
[----:B------:R-:W-:Y:S01]  /*41f0*/  FMNMX.FTZ R0, R87, R0, !PT ;  /* 0x0000000057007209 */ /* 0x000fe20007810000 */
[----:B------:R0:W5:Y:S01]  /*4200*/  LDL.64 R28, [R1+0x1c0] ;  /* 0x0001c000011c7983 */ /* 0x0001620000100a00 */
[----:B------:R-:W-:Y:S02]  /*4210*/  ISETP.GT.AND P0, PT, R7, 0x59, !P6 ;  /* 0x000000590700780c */ /* 0x000fe40007704270 */
[----:B------:R-:W-:Y:S02]  /*4220*/  FMNMX.FTZ R0, R97, R0, !PT ;  /* 0x0000000061007209 */ /* 0x000fe40007810000 */
[----:B------:R-:W-:Y:S02]  /*4230*/  FSEL R56, R67, -INF , !P4 ;  /* 0xff80000043387808 */ /* 0x000fe40006000000 */
[----:B------:R-:W-:Y:S02]  /*4240*/  FMNMX.FTZ R0, R99, R0, !PT ;  /* 0x0000000063007209 */ /* 0x000fe40007810000 */
[----:B------:R-:W-:-:S02]  /*4250*/  ISETP.LT.OR P0, PT, R12, 0x5a, P0 ;  /* 0x0000005a0c00780c */ /* 0x000fc40000701670 */
[----:B------:R-:W-:Y:S02]  /*4260*/  FMNMX.FTZ R0, R101, R0, !PT ;  /* 0x0000000065007209 */ /* 0x000fe40007810000 */
[----:B------:R-:W-:Y:S02]  /*4270*/  FSEL R57, R70, -INF , !P5 ;  /* 0xff80000046397808 */ /* 0x000fe40006800000 */
[----:B------:R-:W-:Y:S02]  /*4280*/  FMNMX.FTZ R0, R103, R0, !PT ;  /* 0x0000000067007209 */ /* 0x000fe40007810000 */
[----:B------:R-:W-:Y:S02]  /*4290*/  FSEL R58, R59, -INF , !P0 ;  /* 0xff8000003b3a7808 */ /* 0x000fe40004000000 */
[----:B------:R-:W-:-:S04]  /*42a0*/  FMNMX.FTZ R0, R105, R0, !PT ;  /* 0x0000000069007209 */ /* 0x000fc80007810000 */
[----:B------:R-:W-:-:S04]  /*42b0*/  FMNMX.FTZ R0, R49, R0, !PT ;  /* 0x0000000031007209 */ /* 0x000fc80007810000 */
[----:B------:R-:W-:-:S04]  /*42c0*/  FMNMX.FTZ R0, R47, R0, !PT ;  /* 0x000000002f007209 */ /* 0x000fc80007810000 */
        /* <DEDUP_REMOVED lines=9> */
[----:B------:R-:W-:-:S03]  /*4360*/  FMNMX.FTZ R0, R36, R11, !PT ;  /* 0x0000000b24007209 */ /* 0x000fc60007810000 */
[----:B------:R-:W1:Y:S01]  /*4370*/  SHFL.BFLY PT, R13, R10, 0x2, 0x1f ;  /* 0x0c401f000a0d7f89 */ /* 0x000e6200000e0000 */
[----:B------:R-:W-:-:S04]  /*4380*/  FMNMX.FTZ R11, R37, R0, !PT ;  /* 0x00000000250b7209 */ /* 0x000fc80007810000 */
[----:B------:R-:W-:-:S04]  /*4390*/  FMNMX.FTZ R11, R38, R11, !PT ;  /* 0x0000000b260b7209 */ /* 0x000fc80007810000 */
[----:B------:R-:W-:-:S04]  /*43a0*/  FMNMX.FTZ R0, R40, R11, !PT ;  /* 0x0000000b28007209 */ /* 0x000fc80007810000 */
[----:B------:R-:W-:-:S04]  /*43b0*/  FMNMX.FTZ R11, R51, R0, !PT ;  /* 0x00000000330b7209 */ /* 0x000fc80007810000 */
[----:B------:R-:W-:-:S04]  /*43c0*/  FMNMX.FTZ R0, R52, R11, !PT ;  /* 0x0000000b34007209 */ /* 0x000fc80007810000 */
[----:B------:R-:W-:Y:S02]  /*43d0*/  FMNMX.FTZ R11, R53, R0, !PT ;  /* 0x00000000350b7209 */ /* 0x000fe40007810000 */
[----:B-1----:R-:W-:Y:S02]  /*43e0*/  FMNMX.FTZ R13, R10, R13, !PT ;  /* 0x0000000d0a0d7209 */ /* 0x002fe40007810000 */
        /* <DEDUP_REMOVED lines=8> */
[----:B-1----:R-:W-:-:S03]  /*4470*/  FMNMX.FTZ R0, R13, R4, !PT ;  /* 0x000000040d007209 */ /* 0x002fc60007810000 */
[----:B------:R-:W-:Y:S04]  /*4480*/  STL.64 [R1+0x1d0], R10 ;  /* 0x0001d00a01007387 */ /* 0x000fe80000100a00 */
[----:B------:R1:W-:Y:S04]  /*4490*/  STL [R1+0x1d0], R0 ;  /* 0x0001d00001007387 */ /* 0x0003e80000100800 */
[----:B------:R-:W2:Y:S04]  /*44a0*/  LDL R7, [R1+0x1d0] ;  /* 0x0001d00001077983 */ /* 0x000ea80000100800 */
[----:B------:R-:W4:Y:S01]  /*44b0*/  LDL R24, [R1+0x1d4] ;  /* 0x0001d40001187983 */ /* 0x000f220000100800 */
[----:B------:R-:W-:Y:S01]  /*44c0*/  BSSY B0, `(.L_x_11002) ;  /* 0x00000b7000007945 */ /* 0x000fe20003800000 */
[----:B--2---:R-:W-:Y:S01]  /*44d0*/  FMUL.FTZ R4, R61, R7 ;  /* 0x000000073d047220 */ /* 0x004fe20000410000 */
[----:B------:R-:W-:-:S04]  /*44e0*/  FSETP.NEU.FTZ.AND P0, PT, R7, -INF , PT ;  /* 0xff8000000700780b */ /* 0x000fc80003f1d000 */
[----:B------:R-:W-:-:S05]  /*44f0*/  FSEL R4, R4, RZ, P0 ;  /* 0x000000ff04047208 */ /* 0x000fca0000000000 */
[----:B------:R-:W-:-:S04]  /*4500*/  FFMA.FTZ R59, R81, R61, -R4 ;  /* 0x0000003d513b7223 */ /* 0x000fc80000010804 */
[----:B------:R4:W-:Y:S02]  /*4510*/  MUFU.EX2 R164, R59 ;  /* 0x0000003b00a47308 */ /* 0x0009e40000000800 */
[----:B----4-:R-:W2:Y:S01]  /*4520*/  SHFL.BFLY PT, R59, R24, 0x2, 0x1f ;  /* 0x0c401f00183b7f89 */ /* 0x010ea200000e0000 */
[----:B-1----:R-:W-:-:S05]  /*4530*/  FFMA.FTZ R0, R77, R61, -R4 ;  /* 0x0000003d4d007223 */ /* 0x002fca0000010804 */
[----:B------:R1:W-:Y:S02]  /*4540*/  MUFU.EX2 R174, R0 ;  /* 0x0000000000ae7308 */ /* 0x0003e40000000800 */
[----:B-1----:R-:W-:-:S06]  /*4550*/  FFMA.FTZ R0, R93, R61, -R4 ;  /* 0x0000003d5d007223 */ /* 0x002fcc0000010804 */
[----:B------:R1:W-:Y:S01]  /*4560*/  MUFU.EX2 R160, R0 ;  /* 0x0000000000a07308 */ /* 0x0003e20000000800 */
[----:B--2---:R-:W-:-:S05]  /*4570*/  FMNMX.FTZ R59, R59, R24, !PT ;  /* 0x000000183b3b7209 */ /* 0x004fca0007810000 */
[----:B-1----:R-:W1:Y:S01]  /*4580*/  SHFL.BFLY PT, R0, R59, 0x1, 0x1f ;  /* 0x0c201f003b007f89 */ /* 0x002e6200000e0000 */
[----:B------:R-:W-:-:S04]  /*4590*/  FFMA.FTZ R10, R79, R61, -R4 ;  /* 0x0000003d4f0a7223 */ /* 0x000fc80000010804 */
[----:B------:R2:W-:Y:S02]  /*45a0*/  MUFU.EX2 R11, R10 ;  /* 0x0000000a000b7308 */ /* 0x0005e40000000800 */
[----:B--2---:R-:W-:-:S06]  /*45b0*/  FFMA.FTZ R10, R85, R61, -R4 ;  /* 0x0000003d550a7223 */ /* 0x004fcc0000010804 */
[----:B------:R2:W-:Y:S01]  /*45c0*/  MUFU.EX2 R21, R10 ;  /* 0x0000000a00157308 */ /* 0x0005e20000000800 */
[----:B-1----:R-:W-:Y:S01]  /*45d0*/  FMNMX.FTZ R0, R59, R0, !PT ;  /* 0x000000003b007209 */ /* 0x002fe20007810000 */
[----:B--2---:R-:W-:-:S03]  /*45e0*/  FFMA.FTZ R10, R103, R61, -R4 ;  /* 0x0000003d670a7223 */ /* 0x004fc60000010804 */
[----:B------:R-:W-:-:S03]  /*45f0*/  FSETP.NEU.FTZ.AND P0, PT, R0, -INF , PT ;  /* 0xff8000000000780b */ /* 0x000fc60003f1d000 */
[----:B------:R1:W-:Y:S02]  /*4600*/  MUFU.EX2 R67, R10 ;  /* 0x0000000a00437308 */ /* 0x0003e40000000800 */
[-C--:B-1----:R-:W-:Y:S01]  /*4610*/  FMUL.FTZ R10, R0, R61.reuse ;  /* 0x0000003d000a7220 */ /* 0x082fe20000410000 */
[----:B------:R-:W-:-:S04]  /*4620*/  FFMA.FTZ R7, R63, R61, -R4 ;  /* 0x0000003d3f077223 */ /* 0x000fc80000010804 */
[----:B------:R-:W-:Y:S01]  /*4630*/  FSEL R10, R10, RZ, P0 ;  /* 0x000000ff0a0a7208 */ /* 0x000fe20000000000 */
[----:B------:R-:W-:-:S04]  /*4640*/  FFMA.FTZ R12, R71, R61, -R4 ;  /* 0x0000003d470c7223 */ /* 0x000fc80000010804 */
[-CC-:B------:R-:W-:Y:S01]  /*4650*/  FFMA.FTZ R27, R27, R61.reuse, -R10.reuse ;  /* 0x0000003d1b1b7223 */ /* 0x180fe2000001080a */
[-CC-:B------:R-:W-:Y:S01]  /*4660*/  FFMA.FTZ R44, R44, R61.reuse, -R10.reuse ;  /* 0x0000003d2c2c7223 */ /* 0x180fe2000001080a */
[-CC-:B------:R-:W-:Y:S01]  /*4670*/  FFMA.FTZ R46, R46, R61.reuse, -R10.reuse ;  /* 0x0000003d2e2e7223 */ /* 0x180fe2000001080a */
[----:B------:R-:W-:Y:S01]  /*4680*/  MUFU.EX2 R7, R7 ;  /* 0x0000000700077308 */ /* 0x000fe20000000800 */
[-C--:B------:R-:W-:Y:S01]  /*4690*/  FFMA.FTZ R48, R48, R61.reuse, -R10 ;  /* 0x0000003d30307223 */ /* 0x080fe2000001080a */
[----:B------:R-:W-:-:S06]  /*46a0*/  FFMA.FTZ R13, R89, R61, -R4 ;  /* 0x0000003d590d7223 */ /* 0x000fcc0000010804 */
[----:B------:R-:W1:Y:S01]  /*46b0*/  MUFU.EX2 R12, R12 ;  /* 0x0000000c000c7308 */ /* 0x000e620000000800 */
[----:B------:R-:W-:-:S07]  /*46c0*/  FFMA.FTZ R50, R50, R61, -R10 ;  /* 0x0000003d32327223 */ /* 0x000fce000001080a */
[----:B------:R-:W-:Y:S08]  /*46d0*/  MUFU.EX2 R27, R27 ;  /* 0x0000001b001b7308 */ /* 0x000ff00000000800 */
[----:B------:R-:W2:Y:S01]  /*46e0*/  MUFU.EX2 R44, R44 ;  /* 0x0000002c002c7308 */ /* 0x000ea20000000800 */
[----:B------:R-:W-:-:S07]  /*46f0*/  FFMA.FTZ R25, R25, R61, -R4 ;  /* 0x0000003d19197223 */ /* 0x000fce0000010804 */
[----:B------:R-:W4:Y:S01]  /*4700*/  MUFU.EX2 R46, R46 ;  /* 0x0000002e002e7308 */ /* 0x000f220000000800 */
[-C--:B------:R-:W-:Y:S01]  /*4710*/  FFMA.FTZ R41, R41, R61.reuse, -R4 ;  /* 0x0000003d29297223 */ /* 0x080fe20000010804 */
[-C--:B------:R-:W-:Y:S01]  /*4720*/  FFMA.FTZ R30, R30, R61.reuse, -R10 ;  /* 0x0000003d1e1e7223 */ /* 0x080fe2000001080a */
[----:B------:R-:W-:-:S05]  /*4730*/  FFMA.FTZ R14, R91, R61, -R4 ;  /* 0x0000003d5b0e7223 */ /* 0x000fca0000010804 */
[----:B------:R-:W0:Y:S01]  /*4740*/  MUFU.EX2 R175, R48 ;  /* 0x0000003000af7308 */ /* 0x000e220000000800 */
[-CC-:B------:R-:W-:Y:S01]  /*4750*/  FFMA.FTZ R15, R83, R61.reuse, -R4.reuse ;  /* 0x0000003d530f7223 */ /* 0x180fe20000010804 */
[-CC-:B------:R-:W-:Y:S01]  /*4760*/  FFMA.FTZ R20, R95, R61.reuse, -R4.reuse ;  /* 0x0000003d5f147223 */ /* 0x180fe20000010804 */
[-CC-:B------:R-:W-:Y:S01]  /*4770*/  FFMA.FTZ R60, R87, R61.reuse, -R4.reuse ;  /* 0x0000003d573c7223 */ /* 0x180fe20000010804 */
[-CC-:B------:R-:W-:Y:S01]  /*4780*/  FFMA.FTZ R62, R97, R61.reuse, -R4.reuse ;  /* 0x0000003d613e7223 */ /* 0x180fe20000010804 */
[----:B------:R-:W-:-:S03]  /*4790*/  FFMA.FTZ R64, R99, R61, -R4 ;  /* 0x0000003d63407223 */ /* 0x000fc60000010804 */
[----:B------:R-:W3:Y:S01]  /*47a0*/  MUFU.EX2 R13, R13 ;  /* 0x0000000d000d7308 */ /* 0x000ee20000000800 */
[-CC-:B------:R-:W-:Y:S01]  /*47b0*/  FFMA.FTZ R66, R101, R61.reuse, -R4.reuse ;  /* 0x0000003d65427223 */ /* 0x180fe20000010804 */
[-CC-:B------:R-:W-:Y:S01]  /*47c0*/  FFMA.FTZ R68, R105, R61.reuse, -R4.reuse ;  /* 0x0000003d69447223 */ /* 0x180fe20000010804 */
[-CC-:B------:R-:W-:Y:S01]  /*47d0*/  FFMA.FTZ R49, R49, R61.reuse, -R4.reuse ;  /* 0x0000003d31317223 */ /* 0x180fe20000010804 */
[-CC-:B------:R-:W-:Y:S01]  /*47e0*/  FFMA.FTZ R47, R47, R61.reuse, -R4.reuse ;  /* 0x0000003d2f2f7223 */ /* 0x180fe20000010804 */
[-CC-:B------:R-:W-:Y:S01]  /*47f0*/  FFMA.FTZ R45, R45, R61.reuse, -R4.reuse ;  /* 0x0000003d2d2d7223 */ /* 0x180fe20000010804 */
[-C--:B------:R-:W-:Y:S02]  /*4800*/  FFMA.FTZ R43, R43, R61.reuse, -R4 ;  /* 0x0000003d2b2b7223 */ /* 0x080fe40000010804 */
[----:B------:R-:W3:Y:S01]  /*4810*/  MUFU.EX2 R50, R50 ;  /* 0x0000003200327308 */ /* 0x000ee20000000800 */
[-C--:B------:R-:W-:Y:S01]  /*4820*/  FFMA.FTZ R32, R32, R61.reuse, -R10 ;  /* 0x0000003d20207223 */ /* 0x080fe2000001080a */
[-C--:B------:R-:W-:Y:S01]  /*4830*/  FFMA.FTZ R4, R39, R61.reuse, -R4 ;  /* 0x0000003d27047223 */ /* 0x080fe20000010804 */
[----:B------:R-:W-:-:S05]  /*4840*/  FFMA.FTZ R33, R33, R61, -R10 ;  /* 0x0000003d21217223 */ /* 0x000fca000001080a */
[----:B------:R1:W-:Y:S01]  /*4850*/  MUFU.EX2 R178, R25 ;  /* 0x0000001900b27308 */ /* 0x0003e20000000800 */
[----:B------:R-:W-:-:S07]  /*4860*/  FFMA.FTZ R34, R34, R61, -R10 ;  /* 0x0000003d22227223 */ /* 0x000fce000001080a */
[----:B------:R2:W-:Y:S01]  /*4870*/  MUFU.EX2 R176, R41 ;  /* 0x0000002900b07308 */ /* 0x0005e20000000800 */
[----:B-1----:R-:W-:-:S07]  /*4880*/  FADD.FTZ R25, R7, R12 ;  /* 0x0000000c07197221 */ /* 0x002fce0000010000 */
[----:B------:R-:W1:Y:S01]  /*4890*/  MUFU.EX2 R165, R30 ;  /* 0x0000001e00a57308 */ /* 0x000e620000000800 */
[----:B--2---:R-:W-:-:S04]  /*48a0*/  FADD.FTZ R41, R27, R44 ;  /* 0x0000002c1b297221 */ /* 0x004fc80000010000 */
[----:B----4-:R-:W-:-:S03]  /*48b0*/  FADD.FTZ R24, R46, R41 ;  /* 0x000000292e187221 */ /* 0x010fc60000010000 */
[----:B------:R-:W2:Y:S01]  /*48c0*/  MUFU.EX2 R14, R14 ;  /* 0x0000000e000e7308 */ /* 0x000ea20000000800 */
[----:B------:R-:W-:-:S07]  /*48d0*/  FFMA.FTZ R35, R35, R61, -R10 ;  /* 0x0000003d23237223 */ /* 0x000fce000001080a */
[----:B------:R4:W-:Y:S08]  /*48e0*/  MUFU.EX2 R39, R4 ;  /* 0x0000000400277308 */ /* 0x0009f00000000800 */
[----:B------:R-:W2:Y:S01]  /*48f0*/  MUFU.EX2 R32, R32 ;  /* 0x0000002000207308 */ /* 0x000ea20000000800 */
[----:B----4-:R-:W-:Y:S01]  /*4900*/  FADD.FTZ R4, R174, R25 ;  /* 0x00000019ae047221 */ /* 0x010fe20000010000 */
[----:B0-----:R-:W-:-:S03]  /*4910*/  FADD.FTZ R25, R175, R24 ;  /* 0x00000018af197221 */ /* 0x001fc60000010000 */
[----:B------:R-:W-:-:S03]  /*4920*/  FADD.FTZ R4, R11, R4 ;  /* 0x000000040b047221 */ /* 0x000fc60000010000 */
[----:B------:R-:W0:Y:S01]  /*4930*/  MUFU.EX2 R15, R15 ;  /* 0x0000000f000f7308 */ /* 0x000e220000000800 */
[----:B---3--:R-:W-:Y:S01]  /*4940*/  FADD.FTZ R41, R13, R4 ;  /* 0x000000040d297221 */ /* 0x008fe20000010000 */
[----:B------:R-:W-:-:S06]  /*4950*/  FADD.FTZ R4, R50, R25 ;  /* 0x0000001932047221 */ /* 0x000fcc0000010000 */
[----:B------:R-:W3:Y:S01]  /*4960*/  MUFU.EX2 R33, R33 ;  /* 0x0000002100217308 */ /* 0x000ee20000000800 */
[----:B------:R-:W-:Y:S01]  /*4970*/  FFMA.FTZ R36, R36, R61, -R10 ;  /* 0x0000003d24247223 */ /* 0x000fe2000001080a */
[----:B------:R-:W-:Y:S01]  /*4980*/  FADD.FTZ R41, R164, R41 ;  /* 0x00000029a4297221 */ /* 0x000fe20000010000 */
[----:B-1----:R-:W-:-:S05]  /*4990*/  FADD.FTZ R25, R165, R4 ;  /* 0x00000004a5197221 */ /* 0x002fca0000010000 */
[----:B------:R-:W1:Y:S01]  /*49a0*/  MUFU.EX2 R34, R34 ;  /* 0x0000002200227308 */ /* 0x000e620000000800 */
[----:B------:R-:W-:Y:S01]  /*49b0*/  FFMA.FTZ R37, R37, R61, -R10 ;  /* 0x0000003d25257223 */ /* 0x000fe2000001080a */
[----:B--2---:R-:W-:Y:S01]  /*49c0*/  FADD.FTZ R4, R14, R41 ;  /* 0x000000290e047221 */ /* 0x004fe20000010000 */
[----:B------:R-:W-:-:S05]  /*49d0*/  FADD.FTZ R24, R32, R25 ;  /* 0x0000001920187221 */ /* 0x000fca0000010000 */
[----:B------:R-:W2:Y:S01]  /*49e0*/  MUFU.EX2 R35, R35 ;  /* 0x0000002300237308 */ /* 0x000ea20000000800 */
[----:B------:R-:W-:Y:S01]  /*49f0*/  FFMA.FTZ R38, R38, R61, -R10 ;  /* 0x0000003d26267223 */ /* 0x000fe2000001080a */
[----:B0-----:R-:W-:-:S06]  /*4a00*/  FADD.FTZ R25, R15, R4 ;  /* 0x000000040f197221 */ /* 0x001fcc0000010000 */
[----:B------:R-:W0:Y:S01]  /*4a10*/  MUFU.EX2 R20, R20 ;  /* 0x0000001400147308 */ /* 0x000e220000000800 */
[----:B---3--:R-:W-:-:S07]  /*4a20*/  FADD.FTZ R41, R33, R24 ;  /* 0x0000001821297221 */ /* 0x008fce0000010000 */
[----:B------:R-:W3:Y:S01]  /*4a30*/  MUFU.EX2 R36, R36 ;  /* 0x0000002400247308 */ /* 0x000ee20000000800 */
[----:B------:R-:W-:Y:S01]  /*4a40*/  FFMA.FTZ R40, R40, R61, -R10 ;  /* 0x0000003d28287223 */ /* 0x000fe2000001080a */
[----:B------:R-:W-:-:S06]  /*4a50*/  FADD.FTZ R4, R160, R25 ;  /* 0x00000019a0047221 */ /* 0x000fcc0000010000 */
[----:B------:R-:W4:Y:S01]  /*4a60*/  MUFU.EX2 R63, R60 ;  /* 0x0000003c003f7308 */ /* 0x000f220000000800 */
[----:B-1----:R-:W-:Y:S01]  /*4a70*/  FADD.FTZ R24, R34, R41 ;  /* 0x0000002922187221 */ /* 0x002fe20000010000 */
[----:B------:R-:W-:-:S06]  /*4a80*/  FFMA.FTZ R51, R51, R61, -R10 ;  /* 0x0000003d33337223 */ /* 0x000fcc000001080a */
[----:B------:R-:W1:Y:S01]  /*4a90*/  MUFU.EX2 R37, R37 ;  /* 0x0000002500257308 */ /* 0x000e620000000800 */
[----:B------:R-:W-:Y:S01]  /*4aa0*/  FADD.FTZ R25, R21, R4 ;  /* 0x0000000415197221 */ /* 0x000fe20000010000 */
[----:B--2---:R-:W-:-:S06]  /*4ab0*/  FADD.FTZ R41, R35, R24 ;  /* 0x0000001823297221 */ /* 0x004fcc0000010000 */
[----:B------:R-:W2:Y:S01]  /*4ac0*/  MUFU.EX2 R62, R62 ;  /* 0x0000003e003e7308 */ /* 0x000ea20000000800 */
[----:B------:R-:W-:-:S07]  /*4ad0*/  FFMA.FTZ R52, R52, R61, -R10 ;  /* 0x0000003d34347223 */ /* 0x000fce000001080a */
[----:B------:R-:W2:Y:S01]  /*4ae0*/  MUFU.EX2 R38, R38 ;  /* 0x0000002600267308 */ /* 0x000ea20000000800 */
[----:B0-----:R-:W-:Y:S01]  /*4af0*/  FADD.FTZ R24, R20, R25 ;  /* 0x0000001914187221 */ /* 0x001fe20000010000 */
[----:B---3--:R-:W-:-:S06]  /*4b00*/  FADD.FTZ R30, R36, R41 ;  /* 0x00000029241e7221 */ /* 0x008fcc0000010000 */
[----:B------:R-:W0:Y:S01]  /*4b10*/  MUFU.EX2 R65, R64 ;  /* 0x0000004000417308 */ /* 0x000e220000000800 */
[----:B------:R-:W-:-:S07]  /*4b20*/  FFMA.FTZ R53, R53, R61, -R10 ;  /* 0x0000003d35357223 */ /* 0x000fce000001080a */
[----:B------:R-:W3:Y:S01]  /*4b30*/  MUFU.EX2 R157, R40 ;  /* 0x00000028009d7308 */ /* 0x000ee20000000800 */
[----:B----4-:R-:W-:Y:S01]  /*4b40*/  FADD.FTZ R25, R63, R24 ;  /* 0x000000183f197221 */ /* 0x010fe20000010000 */
[----:B-1----:R-:W-:-:S06]  /*4b50*/  FADD.FTZ R41, R37, R30 ;  /* 0x0000001e25297221 */ /* 0x002fcc0000010000 */
[----:B------:R-:W1:Y:S01]  /*4b60*/  MUFU.EX2 R66, R66 ;  /* 0x0000004200427308 */ /* 0x000e620000000800 */
[----:B------:R-:W-:-:S07]  /*4b70*/  FFMA.FTZ R54, R54, R61, -R10 ;  /* 0x0000003d36367223 */ /* 0x000fce000001080a */
[----:B------:R-:W4:Y:S01]  /*4b80*/  MUFU.EX2 R51, R51 ;  /* 0x0000003300337308 */ /* 0x000f220000000800 */
[----:B--2---:R-:W-:Y:S01]  /*4b90*/  FADD.FTZ R24, R62, R25 ;  /* 0x000000193e187221 */ /* 0x004fe20000010000 */
[----:B------:R-:W-:-:S06]  /*4ba0*/  FADD.FTZ R30, R38, R41 ;  /* 0x00000029261e7221 */ /* 0x000fcc0000010000 */
[----:B------:R-:W2:Y:S01]  /*4bb0*/  MUFU.EX2 R52, R52 ;  /* 0x0000003400347308 */ /* 0x000ea20000000800 */
[----:B------:R-:W-:Y:S01]  /*4bc0*/  FFMA.FTZ R55, R55, R61, -R10 ;  /* 0x0000003d37377223 */ /* 0x000fe2000001080a */
[----:B0-----:R-:W-:-:S06]  /*4bd0*/  FADD.FTZ R25, R65, R24 ;  /* 0x0000001841197221 */ /* 0x001fcc0000010000 */
[----:B------:R-:W0:Y:S01]  /*4be0*/  MUFU.EX2 R68, R68 ;  /* 0x0000004400447308 */ /* 0x000e220000000800 */
[----:B---3--:R-:W-:-:S07]  /*4bf0*/  FADD.FTZ R30, R157, R30 ;  /* 0x0000001e9d1e7221 */ /* 0x008fce0000010000 */
[----:B------:R-:W3:Y:S01]  /*4c00*/  MUFU.EX2 R53, R53 ;  /* 0x0000003500357308 */ /* 0x000ee20000000800 */
[----:B------:R-:W-:Y:S01]  /*4c10*/  FFMA.FTZ R31, R31, R61, -R10 ;  /* 0x0000003d1f1f7223 */ /* 0x000fe2000001080a */
[----:B-1----:R-:W-:-:S06]  /*4c20*/  FADD.FTZ R24, R66, R25 ;  /* 0x0000001942187221 */ /* 0x002fcc0000010000 */
[----:B------:R-:W1:Y:S01]  /*4c30*/  MUFU.EX2 R49, R49 ;  /* 0x0000003100317308 */ /* 0x000e620000000800 */
[----:B----4-:R-:W-:Y:S01]  /*4c40*/  FADD.FTZ R25, R51, R30 ;  /* 0x0000001e33197221 */ /* 0x010fe20000010000 */
[----:B------:R-:W-:-:S06]  /*4c50*/  FFMA.FTZ R42, R42, R61, -R10 ;  /* 0x0000003d2a2a7223 */ /* 0x000fcc000001080a */
[----:B------:R-:W4:Y:S08]  /*4c60*/  MUFU.EX2 R54, R54 ;  /* 0x0000003600367308 */ /* 0x000f300000000800 */
[----:B------:R-:W4:Y:S08]  /*4c70*/  MUFU.EX2 R47, R47 ;  /* 0x0000002f002f7308 */ /* 0x000f300000000800 */
[----:B------:R-:W4:Y:S01]  /*4c80*/  MUFU.EX2 R55, R55 ;  /* 0x0000003700377308 */ /* 0x000f220000000800 */
[----:B------:R-:W-:-:S07]  /*4c90*/  FFMA.FTZ R56, R56, R61, -R10 ;  /* 0x0000003d38387223 */ /* 0x000fce000001080a */
[----:B------:R-:W4:Y:S01]  /*4ca0*/  MUFU.EX2 R154, R45 ;  /* 0x0000002d009a7308 */ /* 0x000f220000000800 */
[----:B------:R-:W-:-:S07]  /*4cb0*/  FFMA.FTZ R57, R57, R61, -R10 ;  /* 0x0000003d39397223 */ /* 0x000fce000001080a */
[----:B------:R2:W4:Y:S02]  /*4cc0*/  MUFU.EX2 R4, R31 ;  /* 0x0000001f00047308 */ /* 0x0005240000000800 */
[----:B--2---:R-:W-:Y:S01]  /*4cd0*/  FADD.FTZ R31, R67, R24 ;  /* 0x00000018431f7221 */ /* 0x004fe20000010000 */
[----:B------:R-:W-:-:S05]  /*4ce0*/  FADD.FTZ R24, R52, R25 ;  /* 0x0000001934187221 */ /* 0x000fca0000010000 */
[----:B------:R-:W2:Y:S01]  /*4cf0*/  MUFU.EX2 R43, R43 ;  /* 0x0000002b002b7308 */ /* 0x000ea20000000800 */
[----:B0-----:R-:W-:Y:S01]  /*4d00*/  FADD.FTZ R30, R68, R31 ;  /* 0x0000001f441e7221 */ /* 0x001fe20000010000 */
[----:B---3--:R-:W-:-:S06]  /*4d10*/  FADD.FTZ R25, R53, R24 ;  /* 0x0000001835197221 */ /* 0x008fcc0000010000 */
[----:B------:R-:W0:Y:S01]  /*4d20*/  MUFU.EX2 R42, R42 ;  /* 0x0000002a002a7308 */ /* 0x000e220000000800 */
[----:B-1----:R-:W-:Y:S01]  /*4d30*/  FADD.FTZ R30, R49, R30 ;  /* 0x0000001e311e7221 */ /* 0x002fe20000010000 */
[----:B----4-:R-:W-:Y:S01]  /*4d40*/  FADD.FTZ R24, R54, R25 ;  /* 0x0000001936187221 */ /* 0x010fe20000010000 */
[----:B------:R-:W-:-:S05]  /*4d50*/  FFMA.FTZ R10, R58, R61, -R10 ;  /* 0x0000003d3a0a7223 */ /* 0x000fca000001080a */
[----:B------:R-:W1:Y:S01]  /*4d60*/  MUFU.EX2 R177, R56 ;  /* 0x0000003800b17308 */ /* 0x000e620000000800 */
[----:B------:R-:W-:Y:S01]  /*4d70*/  FADD.FTZ R25, R47, R30 ;  /* 0x0000001e2f197221 */ /* 0x000fe20000010000 */
[----:B------:R-:W-:-:S06]  /*4d80*/  FADD.FTZ R31, R55, R24 ;  /* 0x00000018371f7221 */ /* 0x000fcc0000010000 */
[----:B------:R-:W3:Y:S01]  /*4d90*/  MUFU.EX2 R57, R57 ;  /* 0x0000003900397308 */ /* 0x000ee20000000800 */
[----:B------:R-:W-:Y:S01]  /*4da0*/  FADD.FTZ R24, R154, R25 ;  /* 0x000000199a187221 */ /* 0x000fe20000010000 */
[----:B------:R-:W-:-:S06]  /*4db0*/  FADD.FTZ R31, R4, R31 ;  /* 0x0000001f041f7221 */ /* 0x000fcc0000010000 */
[----:B------:R-:W4:Y:S01]  /*4dc0*/  MUFU.EX2 R10, R10 ;  /* 0x0000000a000a7308 */ /* 0x000f220000000800 */
[----:B--2---:R-:W-:Y:S01]  /*4dd0*/  FADD.FTZ R25, R43, R24 ;  /* 0x000000182b197221 */ /* 0x004fe20000010000 */
[----:B0-----:R-:W-:-:S03]  /*4de0*/  FADD.FTZ R24, R42, R31 ;  /* 0x0000001f2a187221 */ /* 0x001fc60000010000 */
[----:B------:R-:W-:Y:S01]  /*4df0*/  FADD.FTZ R25, R176, R25 ;  /* 0x00000019b0197221 */ /* 0x000fe20000010000 */
[----:B-1----:R-:W-:-:S03]  /*4e00*/  FADD.FTZ R24, R177, R24 ;  /* 0x00000018b1187221 */ /* 0x002fc60000010000 */
[----:B------:R-:W-:Y:S01]  /*4e10*/  FADD.FTZ R30, R178, R25 ;  /* 0x00000019b21e7221 */ /* 0x000fe20000010000 */
[----:B---3--:R-:W-:-:S03]  /*4e20*/  FADD.FTZ R25, R57, R24 ;  /* 0x0000001839197221 */ /* 0x008fc60000010000 */
[----:B------:R-:W-:Y:S01]  /*4e30*/  FADD.FTZ R24, R39, R30 ;  /* 0x0000001e27187221 */ /* 0x000fe20000010000 */
[----:B----4-:R-:W-:Y:S01]  /*4e40*/  FADD.FTZ R25, R10, R25 ;  /* 0x000000190a197221 */ /* 0x010fe20000010000 */
[----:B------:R0:W-:Y:S01]  /*4e50*/  STL [R1+0x1d4], R0 ;  /* 0x0001d40001007387 */ /* 0x0001e20000100800 */
[----:B------:R-:W-:-:S03]  /*4e60*/  LOP3.LUT R26, R26, 0x1, RZ, 0xfc, !PT ;  /* 0x000000011a1a7812 */ /* 0x000fc600078efcff */
[----:B------:R0:W-:Y:S01]  /*4e70*/  STL.64 [R1+0x1e0], R24 ;  /* 0x0001e01801007387 */ /* 0x0001e20000100a00 */
[----:B------:R-:W-:Y:S02]  /*4e80*/  ISETP.NE.AND P1, PT, R26, 0x3, PT ;  /* 0x000000031a00780c */ /* 0x000fe40003f25270 */
        /* <DEDUP_REMOVED lines=24> */
[----:B0-----:R-:W-:Y:S06]  /*5010*/  @!P1 BRA `(.L_x_11003) ;  /* 0x0000000000049947 */ /* 0x001fec0003800000 */
[----:B------:R-:W-:Y:S01]  /*5020*/  BPT.TRAP 0x1 ;  /* 0x000000040000795c */ /* 0x000fe20000300000 */
.L_x_11003:
[----:B------:R-:W-:Y:S05]  /*5030*/  BSYNC B0 ;  /* 0x0000000000007941 */ /* 0x000fea0003800000 */
.L_x_11002:
[----:B------:R-:W2:Y:S01]  /*5040*/  LDL.64 R10, [R1+0x40] ;  /* 0x00004000010a7983 */ /* 0x000ea20000100a00 */
[----:B------:R-:W-:Y:S01]  /*5050*/  BSSY B0, `(.L_x_11004) ;  /* 0x0000007000007945 */ /* 0x000fe20003800000 */
[----:B--2---:R-:W-:Y:S02]  /*5060*/  MOV R7, R10 ;  /* 0x0000000a00077202 */ /* 0x004fe40000000f00 */
[----:B-----5:R-:W-:-:S03]  /*5070*/  SHF.L.U32 R11, R29, 0x1f, RZ ;  /* 0x0000001f1d0b7819 */ /* 0x020fc600000006ff */
[----:B------:R-:W-:-:S04]  /*5080*/  IMAD R0, R28, 0x8, R7 ;  /* 0x000000081c007824 */ /* 0x000fc800078e0207 */
[----:B------:R0:W1:Y:S01]  /*5090*/  SYNCS.PHASECHK.TRANS64.TRYWAIT P0, [R0+URZ], R11 ;  /* 0x0000000b000075a7 */ /* 0x000062000800017f */
[----:B------:R-:W-:Y:S05]  /*50a0*/  @!P1 BRA `(.L_x_11005) ;  /* 0x0000000000049947 */ /* 0x000fea0003800000 */
[----:B------:R-:W-:Y:S01]  /*50b0*/  BPT.TRAP 0x1 ;  /* 0x000000040000795c */ /* 0x000fe20000300000 */
.L_x_11005:
[----:B------:R-:W-:Y:S05]  /*50c0*/  BSYNC B0 ;  /* 0x0000000000007941 */ /* 0x000fea0003800000 */
.L_x_11004:
[----:B------:R-:W-:Y:S04]  /*50d0*/  BSSY B0, `(.L_x_11006) ;  /* 0x0000004000007945 */ /* 0x000fe80003800000 */
[----:B-1----:R-:W-:Y:S05]  /*50e0*/  @P0 BRA `(.L_x_11007) ;  /* 0x0000000000080947 */ /* 0x002fea0003800000 */
[----:B------:R-:W1:Y:S02]  /*50f0*/  SYNCS.PHASECHK.TRANS64.TRYWAIT P0, [R0+URZ], R11 ;  /* 0x0000000b000075a7 */ /* 0x000e64000800017f */
[----:B-1----:R-:W-:Y:S05]  /*5100*/  @!P0 BRA `(.L_x_11008) ;  /* 0x0000018000088947 */ /* 0x002fea0003800000 */
.L_x_11007:
[----:B------:R-:W-:Y:S05]  /*5110*/  BSYNC B0 ;  /* 0x0000000000007941 */ /* 0x000fea0003800000 */
.L_x_11006:
[----:B------:R-:W2:Y:S04]  /*5120*/  LDL R35, [R1+0x1c0] ;  /* 0x0001c00001237983 */ /* 0x000ea80000100800 */
[----:B01----:R-:W2:Y:S04]  /*5130*/  LDL.64 R10, [R1+0x80] ;  /* 0x00008000010a7983 */ /* 0x003ea80000100a00 */
        /* <DEDUP_REMOVED lines=128> */
[----:B------:R-:W-:Y:S05]  /*5940*/  WARPSYNC.ALL ;  /* 0x0000000000007948 */ /* 0x000fea0003800000 */
[----:B--2---:R-:W-:Y:S01]  /*5950*/  IMAD R10, R35, 0xc00, R10 ;  /* 0x00000c00230a7824 */ /* 0x004fe200078e020a */
[----:B------:R-:W-:-:S04]  /*5960*/  R2UR UR7, R11 ;  /* 0x000000000b0772ca */ /* 0x000fc800000e0000 */
[----:B------:R-:W-:Y:S01]  /*5970*/  R2UR UR6, R10 ;  /* 0x000000000a0672ca */ /* 0x000fe200000e0000 */
        /* <DEDUP_REMOVED lines=69> */
[----:B------:R1:W-:Y:S06]  /*5dd0*/  BAR.SYNC.DEFER_BLOCKING R228, 0x100 ;  /* 0x000400e40000751d */ /* 0x0003ec0000010000 */
[----:B0-----:R-:W-:-:S06]  /*5de0*/  WARPGROUP.ARRIVE ;  /* 0x00000000000079c5 */ /* 0x001fcc0000000000 */
[----:B------:R-:W-:Y:S01]  /*5df0*/  HGMMA.64x256x16.F32.BF16 R24, R172, gdesc[UR4].tnspB, RZ, !UPT, gsb0 ;  /* 0x43e00004ac187df0 */ /* 0x000fe2000c0018ff */
[----:B------:R0:W-:Y:S04]  /*5e00*/  STL [R1+0x320], R12 ;  /* 0x0003200c01007387 */ /* 0x0001e80000100800 */
[----:B------:R2:W-:Y:S01]  /*5e10*/  STL [R1+0x324], R13 ;  /* 0x0003240d01007387 */ /* 0x0005e20000100800 */
[----:B0-----:R-:W-:Y:S02]  /*5e20*/  VIADD R12, R10, 0x80 ;  /* 0x000000800a0c7836 */ /* 0x001fe40000000000 */
[----:B--2---:R-:W-:-:S03]  /*5e30*/  IMAD.MOV.U32 R13, RZ, RZ, R11 ;  /* 0x000000ffff0d7224 */ /* 0x004fc600078e000b */
[----:B------:R-:W-:Y:S02]  /*5e40*/  R2UR UR6, R12 ;  /* 0x000000000c0672ca */ /* 0x000fe400000e0000 */
[----:B------:R-:W-:Y:S01]  /*5e50*/  R2UR UR7, R13 ;  /* 0x000000000d0772ca */ /* 0x000fe200000e0000 */
        /* <DEDUP_REMOVED lines=90> */
[----:B------:R-:W-:-:S02]  /*6400*/  VIADD R12, R10, 0x100 ;  /* 0x000001000a0c7836 */ /* 0x000fc40000000000 */
[----:B------:R-:W-:Y:S01]  /*6410*/  IMAD.MOV.U32 R13, RZ, RZ, R11 ;  /* 0x000000ffff0d7224 */ /* 0x000fe200078e000b */
[----:B0-----:R1:W5:Y:S01]  /*6420*/  LDL R7, [R1+0x1c0] ;  /* 0x0001c00001077983 */ /* 0x0013620000100800 */
        /* <DEDUP_REMOVED lines=119> */
[----:B------:R-:W-:Y:S02]  /*6ba0*/  R2UR UR7, R11 ;  /* 0x000000000b0772ca */ /* 0x000fe400000e0000 */
[----:B------:R-:W2:Y:S01]  /*6bb0*/  LDL R11, [R1+0x28] ;  /* 0x00002800010b7983 */ /* 0x000ea20000100800 */
        /* <DEDUP_REMOVED lines=68> */
[----:B------:R-:W2:Y:S04]  /*7000*/  LDL R0, [R1+0x200] ;  /* 0x0002000001007983 */ /* 0x000ea80000100800 */
[----:B0-----:R-:W2:Y:S04]  /*7010*/  LDL R76, [R1+0x204] ;  /* 0x00020400014c7983 */ /* 0x001ea80000100800 */
[----:B------:R-:W2:Y:S04]  /*7020*/  LDL R78, [R1+0x208] ;  /* 0x00020800014e7983 */ /* 0x000ea80000100800 */
[----:B---3--:R-:W3:Y:S04]  /*7030*/  LDL R80, [R1+0x20c] ;  /* 0x00020c0001507983 */ /* 0x008ee80000100800 */
[----:B------:R-:W3:Y:S04]  /*7040*/  LDL R4, [R1+0x210] ;  /* 0x0002100001047983 */ /* 0x000ee80000100800 */
[----:B------:R-:W3:Y:S04]  /*7050*/  LDL R82, [R1+0x214] ;  /* 0x0002140001527983 */ /* 0x000ee80000100800 */
[----:B----4-:R-:W4:Y:S04]  /*7060*/  LDL R84, [R1+0x218] ;  /* 0x0002180001547983 */ /* 0x010f280000100800 */
[----:B------:R-:W4:Y:S04]  /*7070*/  LDL R86, [R1+0x21c] ;  /* 0x00021c0001567983 */ /* 0x000f280000100800 */
        /* <DEDUP_REMOVED lines=120> */
[----:B------:R0:W-:Y:S04]  /*7800*/  STL [R1+0x68], RZ ;  /* 0x000068ff01007387 */ /* 0x0001e80000100800 */
[----:B------:R0:W-:Y:S04]  /*7810*/  STL [R1+0x68], R229 ;  /* 0x000068e501007387 */ /* 0x0001e80000100800 */
[----:B------:R0:W-:Y:S04]  /*7820*/  STL [R1+0x68], R229 ;  /* 0x000068e501007387 */ /* 0x0001e80000100800 */
[----:B------:R0:W-:Y:S01]  /*7830*/  STL [R1+0x68], R229 ;  /* 0x000068e501007387 */ /* 0x0001e20000100800 */
[----:B------:R-:W-:-:S03]  /*7840*/  LOP3.LUT R11, R11, 0x1, RZ, 0xfc, !PT ;  /* 0x000000010b0b7812 */ /* 0x000fc600078efcff */
[----:B------:R0:W-:Y:S04]  /*7850*/  STL [R1+0x68], R229 ;  /* 0x000068e501007387 */ /* 0x0001e80000100800 */
[----:B------:R0:W-:Y:S04]  /*7860*/  STL [R1+0x68], R229 ;  /* 0x000068e501007387 */ /* 0x0001e80000100800 */
[----:B------:R0:W-:Y:S04]  /*7870*/  STL [R1+0x68], R229 ;  /* 0x000068e501007387 */ /* 0x0001e80000100800 */
[----:B------:R0:W-:Y:S04]  /*7880*/  STL [R1+0x200], R0 ;  /* 0x0002000001007387 */ /* 0x0001e80000100800 */
        /* <DEDUP_REMOVED lines=127> */
[----:B------:R-:W-:Y:S01]  /*8080*/  ISETP.NE.AND P0, PT, R11, 0x3, PT ;  /* 0x000000030b00780c */ /* 0x000fe20003f05270 */
[----:B------:R-:W-:-:S12]  /*8090*/  BSSY B0, `(.L_x_11009) ;  /* 0x0000003000007945 */ /* 0x000fd80003800000 */
[----:B0-----:R-:W-:Y:S05]  /*80a0*/  @!P0 BRA `(.L_x_11010) ;  /* 0x0000000000048947 */ /* 0x001fea0003800000 */
[----:B------:R-:W-:Y:S01]  /*80b0*/  BPT.TRAP 0x1 ;  /* 0x000000040000795c */ /* 0x000fe20000300000 */
.L_x_11010:
[----:B------:R-:W-:Y:S05]  /*80c0*/  BSYNC B0 ;  /* 0x0000000000007941 */ /* 0x000fea0003800000 */
.L_x_11009:
        /* <DEDUP_REMOVED lines=30> */
.L_x_11013:
[----:B------:R-:W-:-:S13]  /*82b0*/  ISETP.NE.AND P0, PT, R3, 0x1, PT ;  /* 0x000000010300780c */ /* 0x000fda0003f05270 */
[----:B------:R-:W-:-:S05]  /*82c0*/  @P0 IMAD.HI.U32 R8, R6, R8, RZ ;  /* 0x0000000806080227 */ /* 0x000fca00078e00ff */
[----:B------:R-:W-:-:S07]  /*82d0*/  @P0 SHF.R.U32.HI R6, RZ, R9, R8 ;  /* 0x00000009ff060219 */ /* 0x000fce0000011608 */
.L_x_11014:
[----:B------:R-:W-:Y:S05]  /*82e0*/  BSYNC B0 ;  /* 0x0000000000007941 */ /* 0x000fea0003800000 */
.L_x_11012:
[----:B------:R-:W-:-:S05]  /*82f0*/  IMAD R3, R6, R3, R3 ;  /* 0x0000000306037224 */ /* 0x000fca00078e0203 */
[----:B------:R-:W-:-:S07]  /*8300*/  VIMNMX R2, R2, R3, PT ;  /* 0x0000000302027248 */ /* 0x000fce0003fe0100 */
.L_x_11011:
[----:B------:R-:W-:Y:S01]  /*8310*/  IMAD.HI R2, R2, 0x2aaaaaab, RZ ;  /* 0x2aaaaaab02027827 */ /* 0x000fe200078e02ff */
[----:B------:R-:W-:Y:S04]  /*8320*/  BSSY B1, `(.L_x_11015) ;  /* 0x000000f000017945 */ /* 0x000fe80003800000 */
[----:B------:R-:W-:-:S04]  /*8330*/  SHF.R.U32.HI R3, RZ, 0x1f, R2 ;  /* 0x0000001fff037819 */ /* 0x000fc80000011602 */
[----:B------:R-:W-:-:S04]  /*8340*/  LEA.HI.SX32 R3, R2, R3, 0x1c ;  /* 0x0000000302037211 */ /* 0x000fc800078fe2ff */
[----:B------:R-:W-:-:S04]  /*8350*/  VIMNMX R11, R3, UR40, !PT ;  /* 0x00000028030b7c48 */ /* 0x000fc8000ffe0100 */
[----:B------:R-:W-:-:S13]  /*8360*/  ISETP.GE.AND P0, PT, R0, R11, PT ;  /* 0x0000000b0000720c */ /* 0x000fda0003f06270 */
[----:B------:R-:W-:Y:S05]  /*8370*/  @!P0 BRA `(.L_x_11016) ;  /* 0x0000000000248947 */ /* 0x000fea0003800000 */
[----:B------:R-:W-:Y:S01]  /*8380*/  BSSY B0, `(.L_x_11017) ;  /* 0x0000006000007945 */ /* 0x000fe20003800000 */
.L_x_11018:
[----:B------:R-:W-:-:S07]  /*8390*/  MOV R13, 0x83b0 ;  /* 0x000083b0000d7802 */ /* 0x000fce0000000f00 */
[----:B------:R-:W-:Y:S05]  /*83a0*/  CALL.REL.NOINC `($_ZN7cutlass13device_kernelIN5flash11enable_sm90INS1_16FlashAttnFwdSm90INS1_25CollectiveMainloopFwdSm90ILi2EN4cute5tupleIJNS5_1CILi1EEES8_S8_EEENS6_IJNS7_ILi128EEENS7_ILi96EEENS7_ILi64EEEEEELi256ENS_10bfloat16_tEfNS_4arch4Sm90ELb0ELb1ELb1ELb0ELb1ELb0ELb0ELb1ELb0ELb1ELb1ELb0EEENS1_21CollectiveEpilogueFwdINS6_IJSA_NS7_ILi256EEESB_EEES9_SE_SG_Li256ELb0ELb1ELb1ELb0EEENS1_19SingleTileSchedulerILb0ELb1ELb1ELi128EEEEEEEEEvNT_6ParamsE$_ZZN5flash25CollectiveMainloopFwdSm90ILi2EN4cute5tupleIJNS1_1CILi1EEES4_S4_EEENS2_IJNS3_ILi128EEENS3_ILi96EEENS3_ILi64EEEEEELi256EN7cutlass10bfloat16_tEfNSA_4arch4Sm90ELb0ELb1ELb1ELb0ELb1ELb0ELb0ELb1ELb0ELb1ELb1ELb0EE3mmaINS_16FlashAttnFwdSm90ISE_NS_21CollectiveEpilogueFwdINS2_IJS6_NS3_ILi256EEES7_EEES5_SB_SD_Li256ELb0ELb1ELb1ELb0EEENS_19SingleTileSchedulerILb0ELb1ELb1ELi128EEEE13SharedStorageENS1_6TensorINS1_11ArrayEngineIfLm128EEENS1_6LayoutINS2_IJNS2_IJNS3_ILi2EEEST_NS3_ILi32EEEEEES4_S4_EEENS2_IJNS2_IJS4_ST_NS3_ILi4EEEEEENS3_ILi0EEESZ_EEEEEEENS_7SoftmaxILi2ELi0EEEEEbRKNSE_6ParamsENSA_13PipelineAsyncILi2EEES19_RNSA_13PipelineStateILj2EEERT0_RT1_iRiRKNS_16SeqlenInfoQKNewKILb0ELb0EEENS2_IJiiiiEEERT_ENKUliT_T0_T1_E_clIZSF_ISO_S12_S14_EbS17_S19_S19_S1C_S1E_S1G_iS1H_S1L_S1M_S1O_EUlRS1P_iE1_NS3_ILb0EEENS3_ILb1EEEEEDaiS1P_S1Q_S1R_) ;  /* 0x0000017800bc7944 */ /* 0x000fea0003c00000 */
[C---:B------:R-:W-:Y:S01]  /*83b0*/  ISETP.GT.AND P0, PT, R0.reuse, R11, PT ;  /* 0x0000000b0000720c */ /* 0x040fe20003f04270 */
[----:B------:R-:W-:-:S12]  /*83c0*/  VIADD R0, R0, 0xffffffff ;  /* 0xffffffff00007836 */ /* 0x000fd80000000000 */
[----:B------:R-:W-:Y:S05]  /*83d0*/  @P0 BRA `(.L_x_11018) ;  /* 0xfffffffc00ec0947 */ /* 0x000fea000383ffff */
[----:B------:R-:W-:Y:S05]  /*83e0*/  BSYNC B0 ;  /* 0x0000000000007941 */ /* 0x000fea0003800000 */
.L_x_11017:
[----:B------:R-:W2:Y:S02]  /*83f0*/  LDL R4, [R1+0x50] ;  /* 0x0000500001047983 */ /* 0x000ea40000100800 */
[----:B--2---:R-:W-:-:S07]  /*8400*/  IMAD.SHL.U32 R4, R4, 0x80, RZ ;  /* 0x0000008004047824 */ /* 0x004fce00078e00ff */
.L_x_11016:
[----:B------:R-:W-:Y:S05]  /*8410*/  BSYNC B1 ;  /* 0x0000000000017941 */ /* 0x000fea0003800000 */
.L_x_11015:
        /* <DEDUP_REMOVED lines=26> */
.L_x_11021:
[----:B------:R-:W-:Y:S02]  /*85c0*/  ULDC UR4, c[0x0][0x9e4] ;  /* 0x0002790000047ab9 */ /* 0x000fe40000000800 */
[----:B------:R-:W-:-:S05]  /*85d0*/  IMAD.U32 R5, RZ, RZ, UR4 ;  /* 0x00000004ff057e24 */ /* 0x000fca000f8e00ff */
[----:B------:R-:W-:-:S13]  /*85e0*/  ISETP.NE.AND P0, PT, R5, 0x1, PT ;  /* 0x000000010500780c */ /* 0x000fda0003f05270 */
[----:B------:R-:W0:Y:S02]  /*85f0*/  @P0 LDC.64 R6, c[0x0][0x9e8] ;  /* 0x00027a00ff060b82 */ /* 0x000e240000000a00 */
[----:B0-----:R-:W-:-:S05]  /*8600*/  @P0 IMAD.HI.U32 R6, R4, R6, RZ ;  /* 0x0000000604060227 */ /* 0x001fca00078e00ff */
[----:B------:R-:W-:-:S07]  /*8610*/  @P0 SHF.R.U32.HI R4, RZ, R7, R6 ;  /* 0x00000007ff040219 */ /* 0x000fce0000011606 */
.L_x_11022:
[----:B------:R-:W-:Y:S05]  /*8620*/  BSYNC B0 ;  /* 0x0000000000007941 */ /* 0x000fea0003800000 */
.L_x_11020:
[----:B------:R-:W-:-:S05]  /*8630*/  IMAD R3, R4, R5, RZ ;  /* 0x0000000504037224 */ /* 0x000fca00078e02ff */
[----:B------:R-:W-:-:S07]  /*8640*/  VIMNMX R2, R2, R3, !PT ;  /* 0x0000000302027248 */ /* 0x000fce0007fe0100 */
.L_x_11019:
[----:B------:R-:W-:-:S04]  /*8650*/  VIADD R2, R2, 0x5f ;  /* 0x0000005f02027836 */ /* 0x000fc80000000000 */
[----:B------:R-:W-:-:S05]  /*8660*/  IMAD.HI R2, R2, 0x2aaaaaab, RZ ;  /* 0x2aaaaaab02027827 */ /* 0x000fca00078e02ff */
[----:B------:R-:W-:-:S04]  /*8670*/  SHF.R.U32.HI R3, RZ, 0x1f, R2 ;  /* 0x0000001fff037819 */ /* 0x000fc80000011602 */
[----:B------:R-:W-:-:S04]  /*8680*/  LEA.HI.SX32 R3, R2, R3, 0x1c ;  /* 0x0000000302037211 */ /* 0x000fc800078fe2ff */
[----:B------:R-:W-:-:S04]  /*8690*/  VIMNMX R3, R3, UR40, !PT ;  /* 0x0000002803037c48 */ /* 0x000fc8000ffe0100 */
[----:B------:R-:W-:-:S13]  /*86a0*/  ISETP.GE.AND P0, PT, R0, R3, PT ;  /* 0x000000030000720c */ /* 0x000fda0003f06270 */
[----:B------:R-:W-:Y:S05]  /*86b0*/  @!P0 BRA `(.L_x_11023) ;  /* 0x0000005c00d88947 */ /* 0x000fea0003800000 */
.L_x_11042:
        /* <DEDUP_REMOVED lines=20> */
.L_x_11025:
[----:B------:R-:W-:Y:S05]  /*8800*/  BSYNC B0 ;  /* 0x0000000000007941 */ /* 0x000fea0003800000 */
.L_x_11024:
[----:B------:R-:W2:Y:S01]  /*8810*/  LDL.64 R8, [R1+0x18] ;  /* 0x0000180001087983 */ /* 0x000ea20000100a00 */
[----:B-----5:R-:W-:Y:S02]  /*8820*/  SHF.L.U32 R7, R6, 0x1f, RZ ;  /* 0x0000001f06077819 */ /* 0x020fe400000006ff */
[----:B--2---:R-:W-:-:S05]  /*8830*/  MOV R5, R8 ;  /* 0x0000000800057202 */ /* 0x004fca0000000f00 */
[----:B------:R-:W-:-:S04]  /*8840*/  IMAD R4, R4, 0x8, R5 ;  /* 0x0000000804047824 */ /* 0x000fc800078e0205 */
[----:B------:R1:W2:Y:S01]  /*8850*/  SYNCS.PHASECHK.TRANS64.TRYWAIT P0, [R4+URZ], R7 ;  /* 0x00000007040075a7 */ /* 0x0002a2000800017f */
[----:B------:R1:W5:Y:S01]  /*8860*/  LDL.64 R8, [R1+0x1c0] ;  /* 0x0001c00001087983 */ /* 0x0003620000100a00 */
[----:B------:R-:W-:Y:S04]  /*8870*/  BSSY B0, `(.L_x_11026) ;  /* 0x0000003000007945 */ /* 0x000fe80003800000 */
[----:B------:R-:W-:Y:S05]  /*8880*/  @!P1 BRA `(.L_x_11027) ;  /* 0x0000000000049947 */ /* 0x000fea0003800000 */
[----:B------:R-:W-:Y:S01]  /*8890*/  BPT.TRAP 0x1 ;  /* 0x000000040000795c */ /* 0x000fe20000300000 */
.L_x_11027:
[----:B------:R-:W-:Y:S05]  /*88a0*/  BSYNC B0 ;  /* 0x0000000000007941 */ /* 0x000fea0003800000 */
.L_x_11026:
[----:B------:R-:W-:Y:S04]  /*88b0*/  BSSY B0, `(.L_x_11028) ;  /* 0x0000006000007945 */ /* 0x000fe80003800000 */
[----:B--2---:R-:W-:Y:S05]  /*88c0*/  @P0 BRA `(.L_x_11029) ;  /* 0x0000000000100947 */ /* 0x004fea0003800000 */
[----:B-----5:R-:W-:Y:S01]  /*88d0*/  IMAD R8, R8, 0x8, R5 ;  /* 0x0000000808087824 */ /* 0x020fe200078e0205 */
[----:B------:R-:W-:-:S04]  /*88e0*/  SHF.L.U32 R9, R9, 0x1f, RZ ;  /* 0x0000001f09097819 */ /* 0x000fc800000006ff */
[----:B------:R-:W2:Y:S02]  /*88f0*/  SYNCS.PHASECHK.TRANS64.TRYWAIT P0, [R8+URZ], R9 ;  /* 0x00000009080075a7 */ /* 0x000ea4000800017f */
[----:B--2---:R-:W-:Y:S05]  /*8900*/  @!P0 BRA `(.L_x_11030) ;  /* 0x00000148001c8947 */ /* 0x004fea0003800000 */
.L_x_11029:
[----:B------:R-:W-:Y:S05]  /*8910*/  BSYNC B0 ;  /* 0x0000000000007941 */ /* 0x000fea0003800000 */
.L_x_11028:
[----:B--2--5:R-:W2:Y:S04]  /*8920*/  LDL R9, [R1+0x1c0] ;  /* 0x0001c00001097983 */ /* 0x024ea80000100800 */
[----:B-1----:R-:W2:Y:S01]  /*8930*/  LDL.64 R4, [R1+0x78] ;  /* 0x0000780001047983 */ /* 0x002ea20000100a00 */
[----:B------:R-:W-:Y:S05]  /*8940*/  WARPSYNC.ALL ;  /* 0x0000000000007948 */ /* 0x000fea0003800000 */
[----:B------:R-:W3:Y:S04]  /*8950*/  LDL.64 R14, [R1+0x70] ;  /* 0x00007000010e7983 */ /* 0x000ee80000100a00 */
[----:B0-----:R-:W4:Y:S04]  /*8960*/  LDL.64 R6, [R1+0x70] ;  /* 0x0000700001067983 */ /* 0x001f280000100a00 */
[----:B------:R-:W4:Y:S01]  /*8970*/  LDL.64 R10, [R1+0x70] ;  /* 0x00007000010a7983 */ /* 0x000f220000100a00 */
[----:B--2---:R-:W-:-:S03]  /*8980*/  IMAD R4, R9, 0x300, R4 ;  /* 0x0000030009047824 */ /* 0x004fc600078e0204 */
[----:B------:R-:W2:Y:S01]  /*8990*/  LDL.64 R12, [R1+0x70] ;  /* 0x00007000010c7983 */ /* 0x000ea20000100a00 */
[----:B------:R-:W-:Y:S01]  /*89a0*/  R2UR UR7, R5 ;  /* 0x00000000050772ca */ /* 0x000fe200000e0000 */
[----:B------:R-:W-:Y:S01]  /*89b0*/  WARPGROUP.ARRIVE ;  /* 0x00000000000079c5 */ /* 0x000fe20000000000 */
[C---:B------:R-:W-:Y:S01]  /*89c0*/  R2UR UR6, R4.reuse ;  /* 0x00000000040672ca */ /* 0x040fe200000e0000 */
[----:B------:R-:W-:Y:S01]  /*89d0*/  VIADD R8, R4, 0x2 ;  /* 0x0000000204087836 */ /* 0x000fe20000000000 */
[----:B------:R0:W5:Y:S01]  /*89e0*/  LDL R19, [R1+0xc] ;  /* 0x00000c0001137983 */ /* 0x0001620000100800 */
[----:B------:R-:W-:Y:S01]  /*89f0*/  IMAD.MOV.U32 R9, RZ, RZ, R5 ;  /* 0x000000ffff097224 */ /* 0x000fe200078e0005 */
[----:B---3--:R-:W-:Y:S02]  /*8a00*/  R2UR UR4, R14 ;  /* 0x000000000e0472ca */ /* 0x008fe400000e0000 */
[----:B------:R-:W-:Y:S01]  /*8a10*/  R2UR UR5, R15 ;  /* 0x000000000f0572ca */ /* 0x000fe200000e0000 */
[----:B------:R0:W5:Y:S04]  /*8a20*/  LDL R14, [R1+0x1c0] ;  /* 0x0001c000010e7983 */ /* 0x0001680000100800 */
[----:B------:R-:W3:Y:S08]  /*8a30*/  LDL R15, [R1] ;  /* 0x00000000010f7983 */ /* 0x000ef00000100800 */
[----:B------:R-:W-:Y:S01]  /*8a40*/  HGMMA.64x96x16.F32.BF16 R24, gdesc[UR4], RZ, !UPT, gsb0 ;  /* 0x01600000041879f0 */ /* 0x000fe2000c0018ff */
[----:B----4-:R-:W-:Y:S01]  /*8a50*/  VIADD R6, R6, 0x2 ;  /* 0x0000000206067836 */ /* 0x010fe20000000000 */
[----:B------:R-:W-:-:S02]  /*8a60*/  R2UR UR6, R8 ;  /* 0x00000000080672ca */ /* 0x000fc400000e0000 */
[----:B------:R-:W-:Y:S02]  /*8a70*/  R2UR UR7, R9 ;  /* 0x00000000090772ca */ /* 0x000fe400000e0000 */
[----:B------:R-:W-:Y:S02]  /*8a80*/  R2UR UR4, R6 ;  /* 0x00000000060472ca */ /* 0x000fe400000e0000 */
[----:B------:R-:W-:Y:S01]  /*8a90*/  R2UR UR5, R7 ;  /* 0x00000000070572ca */ /* 0x000fe200000e0000 */
[----:B------:R-:W-:Y:S02]  /*8aa0*/  VIADD R10, R10, 0x4 ;  /* 0x000000040a0a7836 */ /* 0x000fe40000000000 */
[----:B------:R-:W-:Y:S02]  /*8ab0*/  VIADD R6, R4, 0x4 ;  /* 0x0000000404067836 */ /* 0x000fe40000000000 */
[----:B------:R-:W-:Y:S01]  /*8ac0*/  IMAD.MOV.U32 R7, RZ, RZ, R5 ;  /* 0x000000ffff077224 */ /* 0x000fe200078e0005 */
[----:B------:R-:W-:-:S02]  /*8ad0*/  WARPGROUP.DEPBAR.LE gsb0, 0x0 ;  /* 0x00008000000079c5 */ /* 0x000fc40000010000 */
[----:B------:R-:W-:-:S06]  /*8ae0*/  WARPGROUP.ARRIVE ;  /* 0x00000000000079c5 */ /* 0x000fcc0000000000 */
[----:B------:R-:W-:Y:S01]  /*8af0*/  HGMMA.64x96x16.F32.BF16 R24, gdesc[UR4], R24, gsb0 ;  /* 0x01600000041879f0 */ /* 0x000fe20008001818 */
[----:B------:R-:W-:Y:S02]  /*8b00*/  R2UR UR6, R6 ;  /* 0x00000000060672ca */ /* 0x000fe400000e0000 */
[----:B------:R-:W-:Y:S02]  /*8b10*/  R2UR UR7, R7 ;  /* 0x00000000070772ca */ /* 0x000fe400000e0000 */
[----:B------:R-:W-:Y:S02]  /*8b20*/  R2UR UR4, R10 ;  /* 0x000000000a0472ca */ /* 0x000fe400000e0000 */
[----:B------:R-:W-:Y:S01]  /*8b30*/  R2UR UR5, R11 ;  /* 0x000000000b0572ca */ /* 0x000fe200000e0000 */
[----:B------:R-:W-:Y:S02]  /*8b40*/  VIADD R4, R4, 0x6 ;  /* 0x0000000604047836 */ /* 0x000fe40000000000 */
[----:B--2---:R-:W-:Y:S01]  /*8b50*/  VIADD R12, R12, 0x6 ;  /* 0x000000060c0c7836 */ /* 0x004fe20000000000 */
[----:B------:R-:W-:-:S02]  /*8b60*/  WARPGROUP.DEPBAR.LE gsb0, 0x0 ;  /* 0x00008000000079c5 */ /* 0x000fc40000010000 */
        /* <DEDUP_REMOVED lines=8> */
[----:B------:R0:W-:Y:S04]  /*8bf0*/  STL [R1+0x60], R2 ;  /* 0x0000600201007387 */ /* 0x0001e80000100800 */
[----:B------:R0:W-:Y:S01]  /*8c00*/  STL [R1+0x60], R2 ;  /* 0x0000600201007387 */ /* 0x0001e20000100800 */
[----:B------:R-:W-:-:S02]  /*8c10*/  WARPGROUP.DEPBAR.LE gsb0, 0x0 ;  /* 0x00008000000079c5 */ /* 0x000fc40000010000 */
[----:B------:R-:W-:-:S06]  /*8c20*/  WARPGROUP.ARRIVE ;  /* 0x00000000000079c5 */ /* 0x000fcc0000000000 */
[----:B------:R-:W-:Y:S01]  /*8c30*/  HGMMA.64x96x16.F32.BF16 R24, gdesc[UR4], R24, gsb0 ;  /* 0x01600000041879f0 */ /* 0x000fe20008001818 */
[----:B------:R0:W-:Y:S01]  /*8c40*/  STL [R1+0x60], R2 ;  /* 0x0000600201007387 */ /* 0x0001e20000100800 */
[----:B---3--:R-:W-:-:S03]  /*8c50*/  LOP3.LUT R15, R15, 0x1, RZ, 0xfc, !PT ;  /* 0x000000010f0f7812 */ /* 0x008fc600078efcff */
[----:B------:R0:W-:Y:S01]  /*8c60*/  STL [R1+0x60], R2 ;  /* 0x0000600201007387 */ /* 0x0001e20000100800 */
[----:B------:R-:W-:Y:S01]  /*8c70*/  ISETP.NE.AND P0, PT, R15, 0x3, PT ;  /* 0x000000030f00780c */ /* 0x000fe20003f05270 */
[----:B------:R-:W-:Y:S01]  /*8c80*/  BSSY B0, `(.L_x_11031) ;  /* 0x0000005000007945 */ /* 0x000fe20003800000 */
[----:B------:R-:W-:Y:S02]  /*8c90*/  WARPGROUP.DEPBAR.LE gsb0, 0x0 ;  /* 0x00008000000079c5 */ /* 0x000fe40000010000 */
[----:B------:R0:W-:Y:S09]  /*8ca0*/  BAR.ARV R227, 0x100 ;  /* 0x000400e30000751d */ /* 0x0001f20000002000 */
[----:B0-----:R-:W-:Y:S05]  /*8cb0*/  @!P0 BRA `(.L_x_11032) ;  /* 0x0000000000048947 */ /* 0x001fea0003800000 */
[----:B------:R-:W-:Y:S01]  /*8cc0*/  BPT.TRAP 0x1 ;  /* 0x000000040000795c */ /* 0x000fe20000300000 */
.L_x_11032:
[----:B------:R-:W-:Y:S05]  /*8cd0*/  BSYNC B0 ;  /* 0x0000000000007941 */ /* 0x000fea0003800000 */
.L_x_11031:
[----:B------:R-:W2:Y:S02]  /*8ce0*/  LDL.64 R4, [R1+0x20] ;  /* 0x0000200001047983 */ /* 0x000ea40000100a00 */
[----:B--2---:R-:W-:-:S05]  /*8cf0*/  MOV R5, R4 ;  /* 0x0000000400057202 */ /* 0x004fca0000000f00 */
[----:B-----5:R-:W-:-:S05]  /*8d00*/  IMAD R14, R14, 0x8, R5 ;  /* 0x000000080e0e7824 */ /* 0x020fca00078e0205 */
[----:B------:R-:W-:-:S04]  /*8d10*/  PRMT R14, R19, 0x654, R14 ;  /* 0x00000654130e7816 */ /* 0x000fc8000000000e */
[----:B------:R0:W-:Y:S01]  /*8d20*/  SYNCS.ARRIVE.TRANS64.RED.A1T0 RZ, [R14+URZ], RZ ;  /* 0x000000ff0eff79a7 */ /* 0x0001e2000810043f */
[----:B------:R-:W2:Y:S04]  /*8d30*/  LDL.64 R4, [R1+0x140] ;  /* 0x0001400001047983 */ /* 0x000ea80000100a00 */
[----:B------:R-:W3:Y:S04]  /*8d40*/  LDL.64 R72, [R1+0x1d0] ;  /* 0x0001d00001487983 */ /* 0x000ee80000100a00 */
[----:B------:R-:W4:Y:S04]  /*8d50*/  LDL R144, [R1+0x1f0] ;  /* 0x0001f00001907983 */ /* 0x000f280000100800 */
        /* <DEDUP_REMOVED lines=20> */
[----:B--2---:R-:W2:Y:S02]  /*8ea0*/  LD.E R4, desc[UR36][R4.64] ;  /* 0x0000002404047980 */ /* 0x004ea4000c101900 */
[-C--:B--2---:R-:W-:Y:S01]  /*8eb0*/  FMUL.FTZ R24, R24, R4.reuse ;  /* 0x0000000418187220 */ /* 0x084fe20000410000 */
[----:B------:R-:W-:-:S03]  /*8ec0*/  FMUL.FTZ R25, R25, R4 ;  /* 0x0000000419197220 */ /* 0x000fc60000410000 */
[----:B------:R-:W3:Y:S01]  /*8ed0*/  MUFU.TANH R7, R24 ;  /* 0x0000001800077308 */ /* 0x000ee20000002400 */
[-C--:B------:R-:W-:Y:S01]  /*8ee0*/  FMUL.FTZ R28, R28, R4.reuse ;  /* 0x000000041c1c7220 */ /* 0x080fe20000410000 */
[----:B------:R-:W-:-:S06]  /*8ef0*/  FMUL.FTZ R29, R29, R4 ;  /* 0x000000041d1d7220 */ /* 0x000fcc0000410000 */
[----:B------:R-:W1:Y:S01]  /*8f00*/  MUFU.TANH R25, R25 ;  /* 0x0000001900197308 */ /* 0x000e620000002400 */
[----:B------:R-:W-:-:S07]  /*8f10*/  FMUL.FTZ R32, R32, R4 ;  /* 0x0000000420207220 */ /* 0x000fce0000410000 */
[----:B------:R-:W2:Y:S01]  /*8f20*/  MUFU.TANH R5, R28 ;  /* 0x0000001c00057308 */ /* 0x000ea20000002400 */
[----:B------:R-:W-:Y:S01]  /*8f30*/  FMUL.FTZ R33, R33, R4 ;  /* 0x0000000421217220 */ /* 0x000fe20000410000 */
[----:B---3--:R-:W-:-:S06]  /*8f40*/  FMNMX.FTZ R8, R7, R72, !PT ;  /* 0x0000004807087209 */ /* 0x008fcc0007810000 */
[----:B------:R-:W3:Y:S01]  /*8f50*/  MUFU.TANH R6, R29 ;  /* 0x0000001d00067308 */ /* 0x000ee20000002400 */
[----:B------:R-:W-:Y:S01]  /*8f60*/  FMUL.FTZ R36, R36, R4 ;  /* 0x0000000424247220 */ /* 0x000fe20000410000 */
[----:B-1----:R-:W-:-:S06]  /*8f70*/  FMNMX.FTZ R8, R25, R8, !PT ;  /* 0x0000000819087209 */ /* 0x002fcc0007810000 */
[----:B------:R-:W1:Y:S01]  /*8f80*/  MUFU.TANH R32, R32 ;  /* 0x0000002000207308 */ /* 0x000e620000002400 */
[----:B------:R-:W-:Y:S01]  /*8f90*/  FMUL.FTZ R37, R37, R4 ;  /* 0x0000000425257220 */ /* 0x000fe20000410000 */
[----:B--2---:R-:W-:Y:S01]  /*8fa0*/  FMNMX.FTZ R9, R5, R8, !PT ;  /* 0x0000000805097209 */ /* 0x004fe20007810000 */
[-C--:B------:R-:W-:Y:S01]  /*8fb0*/  FMUL.FTZ R40, R40, R4.reuse ;  /* 0x0000000428287220 */ /* 0x080fe20000410000 */
[-C--:B------:R-:W-:Y:S01]  /*8fc0*/  FMUL.FTZ R41, R41, R4.reuse ;  /* 0x0000000429297220 */ /* 0x080fe20000410000 */
[-C--:B------:R-:W-:Y:S01]  /*8fd0*/  FMUL.FTZ R44, R44, R4.reuse ;  /* 0x000000042c2c7220 */ /* 0x080fe20000410000 */
[-C--:B------:R-:W-:Y:S01]  /*8fe0*/  FMUL.FTZ R45, R45, R4.reuse ;  /* 0x000000042d2d7220 */ /* 0x080fe20000410000 */
[-C--:B------:R-:W-:Y:S01]  /*8ff0*/  FMUL.FTZ R48, R48, R4.reuse ;  /* 0x0000000430307220 */ /* 0x080fe20000410000 */
[----:B------:R-:W2:Y:S01]  /*9000*/  MUFU.TANH R10, R33 ;  /* 0x00000021000a7308 */ /* 0x000ea20000002400 */
[----:B---3--:R-:W-:Y:S01]  /*9010*/  FMNMX.FTZ R9, R6, R9, !PT ;  /* 0x0000000906097209 */ /* 0x008fe20007810000 */
[-C--:B------:R-:W-:Y:S01]  /*9020*/  FMUL.FTZ R76, R26, R4.reuse ;  /* 0x000000041a4c7220 */ /* 0x080fe20000410000 */
[-C--:B------:R-:W-:Y:S01]  /*9030*/  FMUL.FTZ R49, R49, R4.reuse ;  /* 0x0000000431317220 */ /* 0x080fe20000410000 */
[-C--:B------:R-:W-:Y:S01]  /*9040*/  FMUL.FTZ R74, R27, R4.reuse ;  /* 0x000000041b4a7220 */ /* 0x080fe20000410000 */
[-C--:B------:R-:W-:Y:S01]  /*9050*/  FMUL.FTZ R82, R30, R4.reuse ;  /* 0x000000041e527220 */ /* 0x080fe20000410000 */
[-C--:B------:R-:W-:Y:S01]  /*9060*/  FMUL.FTZ R78, R31, R4.reuse ;  /* 0x000000041f4e7220 */ /* 0x080fe20000410000 */
[-C--:B------:R-:W-:Y:S01]  /*9070*/  FMUL.FTZ R80, R34, R4.reuse ;  /* 0x0000000422507220 */ /* 0x080fe20000410000 */
[----:B------:R-:W3:Y:S01]  /*9080*/  MUFU.TANH R36, R36 ;  /* 0x0000002400247308 */ /* 0x000ee20000002400 */
[----:B-1----:R-:W-:Y:S01]  /*9090*/  FMNMX.FTZ R9, R32, R9, !PT ;  /* 0x0000000920097209 */ /* 0x002fe20007810000 */
[-C--:B------:R-:W-:Y:S01]  /*90a0*/  FMUL.FTZ R86, R35, R4.reuse ;  /* 0x0000000423567220 */ /* 0x080fe20000410000 */
[-C--:B------:R-:W-:Y:S01]  /*90b0*/  FMUL.FTZ R88, R38, R4.reuse ;  /* 0x0000000426587220 */ /* 0x080fe20000410000 */
[-C--:B------:R-:W-:Y:S01]  /*90c0*/  FMUL.FTZ R96, R39, R4.reuse ;  /* 0x0000000427607220 */ /* 0x080fe20000410000 */
[-C--:B------:R-:W-:Y:S01]  /*90d0*/  FMUL.FTZ R98, R42, R4.reuse ;  /* 0x000000042a627220 */ /* 0x080fe20000410000 */
[-C--:B------:R-:W-:Y:S01]  /*90e0*/  FMUL.FTZ R104, R43, R4.reuse ;  /* 0x000000042b687220 */ /* 0x080fe20000410000 */
[-C--:B------:R-:W-:Y:S01]  /*90f0*/  FMUL.FTZ R106, R46, R4.reuse ;  /* 0x000000042e6a7220 */ /* 0x080fe20000410000 */
[----:B------:R-:W1:Y:S01]  /*9100*/  MUFU.TANH R12, R37 ;  /* 0x00000025000c7308 */ /* 0x000e620000002400 */
[----:B--2---:R-:W-:Y:S01]  /*9110*/  FMNMX.FTZ R9, R10, R9, !PT ;  /* 0x000000090a097209 */ /* 0x004fe20007810000 */
[-C--:B------:R-:W-:Y:S01]  /*9120*/  FMUL.FTZ R112, R47, R4.reuse ;  /* 0x000000042f707220 */ /* 0x080fe20000410000 */
        /* <DEDUP_REMOVED lines=13> */
[----:B0-----:R-:W0:Y:S01]  /*9200*/  MUFU.TANH R14, R41 ;  /* 0x00000029000e7308 */ /* 0x001e220000002400 */
        /* <DEDUP_REMOVED lines=13> */
[----:B------:R-:W-:Y:S01]  /*92e0*/  FMUL.FTZ R206, R71, R4 ;  /* 0x0000000447ce7220 */ /* 0x000fe20000410000 */
[----:B------:R-:W2:Y:S01]  /*92f0*/  LDL.64 R50, [R1+0x280] ;  /* 0x0002800001327983 */ /* 0x000ea20000100a00 */
[----:B------:R-:W3:Y:S01]  /*9300*/  MUFU.TANH R154, R45 ;  /* 0x0000002d009a7308 */ /* 0x000ee20000002400 */
[----:B0-----:R-:W-:-:S02]  /*9310*/  FMNMX.FTZ R9, R14, R9, !PT ;  /* 0x000000090e097209 */ /* 0x001fc40007810000 */
[----:B------:R-:W2:Y:S04]  /*9320*/  LDL.64 R46, [R1+0x2c0] ;  /* 0x0002c000012e7983 */ /* 0x000ea80000100a00 */
[----:B------:R-:W2:Y:S01]  /*9330*/  LDL.64 R42, [R1+0x2e0] ;  /* 0x0002e000012a7983 */ /* 0x000ea20000100a00 */
[----:B------:R-:W0:Y:S01]  /*9340*/  MUFU.TANH R48, R48 ;  /* 0x0000003000307308 */ /* 0x000e220000002400 */
[----:B-1----:R-:W-:Y:S02]  /*9350*/  FMNMX.FTZ R9, R44, R9, !PT ;  /* 0x000000092c097209 */ /* 0x002fe40007810000 */
[----:B------:R-:W2:Y:S04]  /*9360*/  LDL.64 R38, [R1+0x300] ;  /* 0x0003000001267983 */ /* 0x000ea80000100a00 */
[----:B------:R-:W2:Y:S01]  /*9370*/  LDL.64 R34, [R1+0x320] ;  /* 0x0003200001227983 */ /* 0x000ea20000100a00 */
[----:B------:R-:W1:Y:S03]  /*9380*/  MUFU.TANH R18, R49 ;  /* 0x0000003100127308 */ /* 0x000e660000002400 */
[----:B------:R-:W2:Y:S05]  /*9390*/  LDL.64 R28, [R1+0x350] ;  /* 0x00035000011c7983 */ /* 0x000eaa0000100a00 */
[----:B------:R-:W4:Y:S01]  /*93a0*/  MUFU.TANH R76, R76 ;  /* 0x0000004c004c7308 */ /* 0x000f220000002400 */
[----:B---3--:R-:W-:Y:S01]  /*93b0*/  FMNMX.FTZ R9, R154, R9, !PT ;  /* 0x000000099a097209 */ /* 0x008fe20007810000 */
[----:B------:R-:W3:Y:S04]  /*93c0*/  LDL.64 R30, [R1+0x340] ;  /* 0x00034000011e7983 */ /* 0x000ee80000100a00 */
[----:B------:R-:W3:Y:S02]  /*93d0*/  LDL.64 R26, [R1+0x360] ;  /* 0x00036000011a7983 */ /* 0x000ee40000100a00 */
[----:B------:R-:W4:Y:S01]  /*93e0*/  MUFU.TANH R74, R74 ;  /* 0x0000004a004a7308 */ /* 0x000f220000002400 */
[----:B0-----:R-:W-:Y:S01]  /*93f0*/  FMNMX.FTZ R9, R48, R9, !PT ;  /* 0x0000000930097209 */ /* 0x001fe20007810000 */
[----:B------:R-:W3:Y:S06]  /*9400*/  LDL.64 R70, [R1+0x218] ;  /* 0x0002180001467983 */ /* 0x000eec0000100a00 */
[----:B------:R-:W0:Y:S01]  /*9410*/  MUFU.TANH R82, R82 ;  /* 0x0000005200527308 */ /* 0x000e220000002400 */
[----:B-1----:R-:W-:Y:S01]  /*9420*/  FMNMX.FTZ R11, R18, R9, !PT ;  /* 0x00000009120b7209 */ /* 0x002fe20007810000 */
[----:B------:R-:W3:Y:S01]  /*9430*/  LDL.64 R66, [R1+0x238] ;  /* 0x0002380001427983 */ /* 0x000ee20000100a00 */
[----:B----4-:R-:W-:-:S03]  /*9440*/  FMNMX.FTZ R9, R76, R73, !PT ;  /* 0x000000494c097209 */ /* 0x010fc60007810000 */
[----:B------:R-:W4:Y:S02]  /*9450*/  LDL.64 R62, [R1+0x258] ;  /* 0x00025800013e7983 */ /* 0x000f240000100a00 */
[----:B------:R-:W1:Y:S01]  /*9460*/  MUFU.TANH R78, R78 ;  /* 0x0000004e004e7308 */ /* 0x000e620000002400 */
[----:B------:R-:W-:Y:S01]  /*9470*/  FMNMX.FTZ R9, R74, R9, !PT ;  /* 0x000000094a097209 */ /* 0x000fe20007810000 */
[----:B------:R-:W4:Y:S06]  /*9480*/  LDL.64 R58, [R1+0x278] ;  /* 0x00027800013a7983 */ /* 0x000f2c0000100a00 */
[----:B------:R-:W1:Y:S01]  /*9490*/  MUFU.TANH R80, R80 ;  /* 0x0000005000507308 */ /* 0x000e620000002400 */
[----:B0-----:R-:W-:-:S07]  /*94a0*/  FMNMX.FTZ R9, R82, R9, !PT ;  /* 0x0000000952097209 */ /* 0x001fce0007810000 */
[----:B------:R-:W0:Y:S01]  /*94b0*/  MUFU.TANH R86, R86 ;  /* 0x0000005600567308 */ /* 0x000e220000002400 */
[----:B-1----:R-:W-:-:S07]  /*94c0*/  FMNMX.FTZ R9, R78, R9, !PT ;  /* 0x000000094e097209 */ /* 0x002fce0007810000 */
[----:B------:R-:W1:Y:S01]  /*94d0*/  MUFU.TANH R88, R88 ;  /* 0x0000005800587308 */ /* 0x000e620000002400 */
[----:B------:R-:W-:-:S07]  /*94e0*/  FMNMX.FTZ R9, R80, R9, !PT ;  /* 0x0000000950097209 */ /* 0x000fce0007810000 */
        /* <DEDUP_REMOVED lines=12> */
[----:B------:R-:W-:Y:S08]  /*95b0*/  MUFU.TANH R150, R150 ;  /* 0x0000009600967308 */ /* 0x000ff00000002400 */
[----:B------:R-:W1:Y:S01]  /*95c0*/  MUFU.TANH R52, R52 ;  /* 0x0000003400347308 */ /* 0x000e620000002400 */
[----:B0-----:R-:W-:-:S07]  /*95d0*/  FMNMX.FTZ R9, R112, R9, !PT ;  /* 0x0000000970097209 */ /* 0x001fce0007810000 */
[----:B------:R-:W0:Y:S08]  /*95e0*/  MUFU.TANH R166, R53 ;  /* 0x0000003500a67308 */ /* 0x000e300000002400 */
[----:B------:R-:W0:Y:S01]  /*95f0*/  MUFU.TANH R178, R178 ;  /* 0x000000b200b27308 */ /* 0x000e220000002400 */
[----:B-1----:R-:W-:-:S07]  /*9600*/  FMNMX.FTZ R9, R142, R9, !PT ;  /* 0x000000098e097209 */ /* 0x002fce0007810000 */
[----:B------:R-:W-:Y:S08]  /*9610*/  MUFU.TANH R180, R180 ;  /* 0x000000b400b47308 */ /* 0x000ff00000002400 */
[----:B------:R-:W1:Y:S01]  /*9620*/  MUFU.TANH R56, R56 ;  /* 0x0000003800387308 */ /* 0x000e620000002400 */
[----:B------:R-:W-:Y:S02]  /*9630*/  FMNMX.FTZ R11, R52, R11, !PT ;  /* 0x0000000b340b7209 */ /* 0x000fe40007810000 */
[----:B------:R-:W-:-:S05]  /*9640*/  FMNMX.FTZ R9, R150, R9, !PT ;  /* 0x0000000996097209 */ /* 0x000fca0007810000 */
[----:B------:R-:W1:Y:S08]  /*9650*/  MUFU.TANH R20, R57 ;  /* 0x0000003900147308 */ /* 0x000e700000002400 */
[----:B------:R-:W1:Y:S01]  /*9660*/  MUFU.TANH R182, R182 ;  /* 0x000000b600b67308 */ /* 0x000e620000002400 */
[----:B0-----:R-:W-:Y:S02]  /*9670*/  FMNMX.FTZ R11, R166, R11, !PT ;  /* 0x0000000ba60b7209 */ /* 0x001fe40007810000 */
[----:B------:R-:W-:-:S05]  /*9680*/  FMNMX.FTZ R9, R178, R9, !PT ;  /* 0x00000009b2097209 */ /* 0x000fca0007810000 */
[----:B------:R-:W0:Y:S08]  /*9690*/  MUFU.TANH R60, R60 ;  /* 0x0000003c003c7308 */ /* 0x000e300000002400 */
[----:B------:R-:W0:Y:S01]  /*96a0*/  MUFU.TANH R194, R194 ;  /* 0x000000c200c27308 */ /* 0x000e220000002400 */
[----:B-1----:R-:W-:Y:S02]  /*96b0*/  FMNMX.FTZ R11, R56, R11, !PT ;  /* 0x0000000b380b7209 */ /* 0x002fe40007810000 */
[----:B------:R-:W-:-:S05]  /*96c0*/  FMNMX.FTZ R9, R180, R9, !PT ;  /* 0x00000009b4097209 */ /* 0x000fca0007810000 */
[----:B------:R-:W1:Y:S08]  /*96d0*/  MUFU.TANH R138, R61 ;  /* 0x0000003d008a7308 */ /* 0x000e700000002400 */
        /* <DEDUP_REMOVED lines=19> */
[----:B------:R-:W0:Y:S01]  /*9810*/  MUFU.TANH R206, R206 ;  /* 0x000000ce00ce7308 */ /* 0x000e220000002400 */
[----:B-1----:R-:W-:Y:S02]  /*9820*/  FMNMX.FTZ R11, R68, R11, !PT ;  /* 0x0000000b440b7209 */ /* 0x002fe40007810000 */
[----:B------:R-:W-:Y:S02]  /*9830*/  FMNMX.FTZ R9, R198, R9, !PT ;  /* 0x00000009c6097209 */ /* 0x000fe40007810000 */
[----:B------:R-:W-:Y:S02]  /*9840*/  FMNMX.FTZ R8, R54, R11, !PT ;  /* 0x0000000b36087209 */ /* 0x000fe40007810000 */
[----:B------:R-:W-:-:S03]  /*9850*/  FMNMX.FTZ R9, R200, R9, !PT ;  /* 0x00000009c8097209 */ /* 0x000fc60007810000 */
[----:B------:R-:W1:Y:S01]  /*9860*/  SHFL.BFLY PT, R11, R8, 0x2, 0x1f ;  /* 0x0c401f00080b7f89 */ /* 0x000e6200000e0000 */
[----:B0-----:R-:W-:-:S05]  /*9870*/  FMNMX.FTZ R9, R206, R9, !PT ;  /* 0x00000009ce097209 */ /* 0x001fca0007810000 */
[----:B------:R-:W-:Y:S04]  /*9880*/  STL.64 [R1+0x1d0], R8 ;  /* 0x0001d00801007387 */ /* 0x000fe80000100a00 */
[----:B------:R-:W2:Y:S01]  /*9890*/  LDL R13, [R1+0x1d4] ;  /* 0x0001d400010d7983 */ /* 0x000ea20000100800 */
[----:B-1----:R-:W-:-:S05]  /*98a0*/  FMNMX.FTZ R11, R8, R11, !PT ;  /* 0x0000000b080b7209 */ /* 0x002fca0007810000 */
[----:B------:R-:W0:Y:S02]  /*98b0*/  SHFL.BFLY PT, R22, R11, 0x1, 0x1f ;  /* 0x0c201f000b167f89 */ /* 0x000e2400000e0000 */
[----:B0-----:R-:W-:Y:S02]  /*98c0*/  FMNMX.FTZ R4, R11, R22, !PT ;  /* 0x000000160b047209 */ /* 0x001fe40007810000 */
[----:B------:R-:W4:Y:S04]  /*98d0*/  LDL.64 R22, [R1+0x380] ;  /* 0x0003800001167983 */ /* 0x000f280000100a00 */
[----:B------:R-:W-:Y:S04]  /*98e0*/  STL [R1+0x1d0], R4 ;  /* 0x0001d00401007387 */ /* 0x000fe80000100800 */
[----:B------:R-:W3:Y:S04]  /*98f0*/  LDL R53, [R1+0x1d0] ;  /* 0x0001d00001357983 */ /* 0x000ee80000100800 */
[----:B--2---:R-:W0:Y:S02]  /*9900*/  SHFL.BFLY PT, R8, R13, 0x2, 0x1f ;  /* 0x0c401f000d087f89 */ /* 0x004e2400000e0000 */
[----:B0-----:R-:W-:-:S05]  /*9910*/  FMNMX.FTZ R8, R8, R13, !PT ;  /* 0x0000000d08087209 */ /* 0x001fca0007810000 */
[----:B------:R-:W0:Y:S01]  /*9920*/  SHFL.BFLY PT, R9, R8, 0x1, 0x1f ;  /* 0x0c201f0008097f89 */ /* 0x000e2200000e0000 */
[----:B---3--:R-:W-:Y:S01]  /*9930*/  FADD.FTZ R11, R72, -R53 ;  /* 0x80000035480b7221 */ /* 0x008fe20000010000 */
[----:B------:R-:W-:Y:S01]  /*9940*/  FMUL.FTZ R53, R144, R53 ;  /* 0x0000003590357220 */ /* 0x000fe20000410000 */
[----:B0-----:R-:W-:-:S03]  /*9950*/  FMNMX.FTZ R174, R8, R9, !PT ;  /* 0x0000000908ae7209 */ /* 0x001fc60007810000 */
[-CC-:B------:R-:W-:Y:S01]  /*9960*/  FFMA.FTZ R160, R7, R144.reuse, -R53.reuse ;  /* 0x0000009007a07223 */ /* 0x180fe20000010835 */
[-CC-:B------:R-:W-:Y:S01]  /*9970*/  FFMA.FTZ R157, R25, R144.reuse, -R53.reuse ;  /* 0x00000090199d7223 */ /* 0x180fe20000010835 */
[-CC-:B------:R-:W-:Y:S01]  /*9980*/  FFMA.FTZ R162, R5, R144.reuse, -R53.reuse ;  /* 0x0000009005a27223 */ /* 0x180fe20000010835 */
[-CC-:B------:R-:W-:Y:S01]  /*9990*/  FFMA.FTZ R189, R6, R144.reuse, -R53.reuse ;  /* 0x0000009006bd7223 */ /* 0x180fe20000010835 */
        /* <DEDUP_REMOVED lines=21> */
[----:B------:R-:W-:Y:S01]  /*9af0*/  FADD.FTZ R53, R73, -R174 ;  /* 0x800000ae49357221 */ /* 0x000fe20000010000 */
[-CC-:B------:R-:W-:Y:S01]  /*9b00*/  FFMA.FTZ R170, R76, R144.reuse, -R145.reuse ;  /* 0x000000904caa7223 */ /* 0x180fe20000010891 */
[-CC-:B------:R-:W-:Y:S01]  /*9b10*/  FFMA.FTZ R161, R74, R144.reuse, -R145.reuse ;  /* 0x000000904aa17223 */ /* 0x180fe20000010891 */
[-CC-:B------:R-:W-:Y:S01]  /*9b20*/  FFMA.FTZ R163, R82, R144.reuse, -R145.reuse ;  /* 0x0000009052a37223 */ /* 0x180fe20000010891 */
[----:B------:R-:W-:Y:S01]  /*9b30*/  FMUL.FTZ R53, R144, R53 ;  /* 0x0000003590357220 */ /* 0x000fe20000410000 */
[-C--:B------:R-:W-:Y:S01]  /*9b40*/  FMUL.FTZ R11, R11, R144.reuse ;  /* 0x000000900b0b7220 */ /* 0x080fe20000410000 */
        /* <DEDUP_REMOVED lines=11> */
[----:B------:R-:W2:Y:S04]  /*9c00*/  LDL.64 R4, [R1+0x290] ;  /* 0x0002900001047983 */ /* 0x000ea80000100a00 */
[----:B------:R-:W3:Y:S02]  /*9c10*/  LDL.64 R6, [R1+0x2a0] ;  /* 0x0002a00001067983 */ /* 0x000ee40000100a00 */
[----:B------:R-:W1:Y:S02]  /*9c20*/  MUFU.EX2 R161, R161 ;  /* 0x000000a100a17308 */ /* 0x000e640000000800 */
[----:B------:R-:W4:Y:S04]  /*9c30*/  LDL.64 R48, [R1+0x2b0] ;  /* 0x0002b00001307983 */ /* 0x000f280000100a00 */
[----:B------:R-:W4:Y:S02]  /*9c40*/  LDL.64 R44, [R1+0x2d0] ;  /* 0x0002d000012c7983 */ /* 0x000f240000100a00 */
[----:B------:R-:W1:Y:S02]  /*9c50*/  MUFU.EX2 R163, R163 ;  /* 0x000000a300a37308 */ /* 0x000e640000000800 */
[----:B------:R-:W4:Y:S04]  /*9c60*/  LDL.64 R40, [R1+0x2f0] ;  /* 0x0002f00001287983 */ /* 0x000f280000100a00 */
[----:B------:R-:W4:Y:S02]  /*9c70*/  LDL.64 R36, [R1+0x310] ;  /* 0x0003100001247983 */ /* 0x000f240000100a00 */
[----:B------:R0:W-:Y:S02]  /*9c80*/  MUFU.EX2 R149, R11 ;  /* 0x0000000b00957308 */ /* 0x0001e40000000800 */
[----:B------:R-:W4:Y:S04]  /*9c90*/  LDL.64 R32, [R1+0x330] ;  /* 0x0003300001207983 */ /* 0x000f280000100a00 */
[----:B------:R-:W4:Y:S02]  /*9ca0*/  LDL.64 R24, [R1+0x370] ;  /* 0x0003700001187983 */ /* 0x000f240000100a00 */
[----:B------:R-:W1:Y:S02]  /*9cb0*/  MUFU.EX2 R156, R156 ;  /* 0x0000009c009c7308 */ /* 0x000e640000000800 */
        /* <DEDUP_REMOVED lines=25> */
[-CC-:B------:R-:W-:Y:S01]  /*9e50*/  FFMA.FTZ R165, R142, R144.reuse, -R145.reuse ;  /* 0x000000908ea57223 */ /* 0x180fe20000010891 */
[----:B------:R-:W0:Y:S01]  /*9e60*/  MUFU.EX2 R158, R158 ;  /* 0x0000009e009e7308 */ /* 0x000e220000000800 */
[----:B------:R-:W-:Y:S01]  /*9e70*/  FFMA.FTZ R142, R150, R144, -R145 ;  /* 0x00000090968e7223 */ /* 0x000fe20000010891 */
[----:B------:R-:W-:-:S04]  /*9e80*/  FFMA.FTZ R150, R135, R168, R170 ;  /* 0x000000a887967223 */ /* 0x000fc800000100aa */
[----:B-1----:R-:W-:Y:S02]  /*9e90*/  FADD.FTZ R150, R161, R150 ;  /* 0x00000096a1967221 */ /* 0x002fe40000010000 */
[----:B------:R-:W1:Y:S02]  /*9ea0*/  MUFU.EX2 R173, R173 ;  /* 0x000000ad00ad7308 */ /* 0x000e640000000800 */
[----:B------:R-:W-:-:S04]  /*9eb0*/  FADD.FTZ R151, R163, R150 ;  /* 0x00000096a3977221 */ /* 0x000fc80000010000 */
[----:B------:R-:W-:-:S04]  /*9ec0*/  FADD.FTZ R151, R156, R151 ;  /* 0x000000979c977221 */ /* 0x000fc80000010000 */
[----:B0-----:R-:W-:Y:S01]  /*9ed0*/  FADD.FTZ R150, R158, R151 ;  /* 0x000000979e967221 */ /* 0x001fe20000010000 */
[----:B------:R-:W-:-:S03]  /*9ee0*/  FFMA.FTZ R167, R178, R144, -R145 ;  /* 0x00000090b2a77223 */ /* 0x000fc60000010891 */
[----:B-1----:R-:W-:Y:S02]  /*9ef0*/  FADD.FTZ R178, R173, R150 ;  /* 0x00000096adb27221 */ /* 0x002fe40000010000 */
[----:B------:R0:W5:Y:S01]  /*9f00*/  LDL.64 R150, [R1+0x1c0] ;  /* 0x0001c00001967983 */ /* 0x0001620000100a00 */
[----:B------:R-:W1:Y:S08]  /*9f10*/  MUFU.EX2 R160, R160 ;  /* 0x000000a000a07308 */ /* 0x000e700000000800 */
[----:B------:R-:W0:Y:S08]  /*9f20*/  MUFU.EX2 R157, R157 ;  /* 0x0000009d009d7308 */ /* 0x000e300000000800 */
[----:B------:R-:W0:Y:S01]  /*9f30*/  MUFU.EX2 R162, R162 ;  /* 0x000000a200a27308 */ /* 0x000e220000000800 */
[----:B-1----:R-:W-:-:S07]  /*9f40*/  FFMA.FTZ R134, R149, R134, R160 ;  /* 0x0000008695867223 */ /* 0x002fce00000100a0 */
[----:B------:R-:W1:Y:S01]  /*9f50*/  MUFU.EX2 R189, R189 ;  /* 0x000000bd00bd7308 */ /* 0x000e620000000800 */
[----:B0-----:R-:W-:-:S07]  /*9f60*/  FADD.FTZ R135, R157, R134 ;  /* 0x000000869d877221 */ /* 0x001fce0000010000 */
[----:B------:R-:W0:Y:S01]  /*9f70*/  MUFU.EX2 R192, R192 ;  /* 0x000000c000c07308 */ /* 0x000e220000000800 */
[----:B------:R-:W-:-:S07]  /*9f80*/  FADD.FTZ R134, R162, R135 ;  /* 0x00000087a2867221 */ /* 0x000fce0000010000 */
[----:B------:R-:W0:Y:S01]  /*9f90*/  MUFU.EX2 R187, R187 ;  /* 0x000000bb00bb7308 */ /* 0x000e220000000800 */
[----:B-1----:R-:W-:-:S07]  /*9fa0*/  FADD.FTZ R135, R189, R134 ;  /* 0x00000086bd877221 */ /* 0x002fce0000010000 */
[----:B------:R-:W1:Y:S08]  /*9fb0*/  MUFU.EX2 R159, R159 ;  /* 0x0000009f009f7308 */ /* 0x000e700000000800 */
[----:B------:R-:W1:Y:S01]  /*9fc0*/  MUFU.EX2 R185, R185 ;  /* 0x000000b900b97308 */ /* 0x000e620000000800 */
[----:B0-----:R-:W-:-:S07]  /*9fd0*/  FADD.FTZ R134, R192, R135 ;  /* 0x00000087c0867221 */ /* 0x001fce0000010000 */
[----:B------:R-:W0:Y:S08]  /*9fe0*/  MUFU.EX2 R152, R152 ;  /* 0x0000009800987308 */ /* 0x000e300000000800 */
[----:B------:R-:W0:Y:S01]  /*9ff0*/  MUFU.EX2 R190, R190 ;  /* 0x000000be00be7308 */ /* 0x000e220000000800 */
[----:B------:R-:W-:-:S07]  /*a000*/  FADD.FTZ R134, R187, R134 ;  /* 0x00000086bb867221 */ /* 0x000fce0000010000 */
[----:B------:R-:W0:Y:S08]  /*a010*/  MUFU.EX2 R153, R153 ;  /* 0x0000009900997308 */ /* 0x000e300000000800 */
[----:B------:R-:W0:Y:S01]  /*a020*/  MUFU.EX2 R183, R183 ;  /* 0x000000b700b77308 */ /* 0x000e220000000800 */
[----:B-1----:R-:W-:Y:S01]  /*a030*/  FADD.FTZ R171, R159, R178 ;  /* 0x000000b29fab7221 */ /* 0x002fe20000010000 */
[----:B------:R-:W-:-:S06]  /*a040*/  FADD.FTZ R135, R185, R134 ;  /* 0x00000086b9877221 */ /* 0x000fcc0000010000 */
[----:B------:R-:W1:Y:S08]  /*a050*/  MUFU.EX2 R148, R148 ;  /* 0x0000009400947308 */ /* 0x000e700000000800 */
[----:B------:R-:W1:Y:S01]  /*a060*/  MUFU.EX2 R188, R188 ;  /* 0x000000bc00bc7308 */ /* 0x000e620000000800 */
[----:B0-----:R-:W-:Y:S01]  /*a070*/  FADD.FTZ R178, R152, R171 ;  /* 0x000000ab98b27221 */ /* 0x001fe20000010000 */
[----:B------:R-:W-:-:S06]  /*a080*/  FADD.FTZ R134, R190, R135 ;  /* 0x00000087be867221 */ /* 0x000fcc0000010000 */
[----:B------:R-:W0:Y:S08]  /*a090*/  MUFU.EX2 R155, R155 ;  /* 0x0000009b009b7308 */ /* 0x000e300000000800 */
[----:B------:R-:W0:Y:S01]  /*a0a0*/  MUFU.EX2 R181, R181 ;  /* 0x000000b500b57308 */ /* 0x000e220000000800 */
[----:B------:R-:W-:Y:S01]  /*a0b0*/  FADD.FTZ R175, R153, R178 ;  /* 0x000000b299af7221 */ /* 0x000fe20000010000 */
[----:B------:R-:W-:-:S06]  /*a0c0*/  FADD.FTZ R135, R183, R134 ;  /* 0x00000086b7877221 */ /* 0x000fcc0000010000 */
[----:B------:R-:W2:Y:S08]  /*a0d0*/  MUFU.EX2 R146, R146 ;  /* 0x0000009200927308 */ /* 0x000eb00000000800 */
[----:B------:R-:W3:Y:S01]  /*a0e0*/  MUFU.EX2 R154, R154 ;  /* 0x0000009a009a7308 */ /* 0x000ee20000000800 */
[----:B-1----:R-:W-:Y:S01]  /*a0f0*/  FADD.FTZ R178, R148, R175 ;  /* 0x000000af94b27221 */ /* 0x002fe20000010000 */
[----:B------:R-:W-:-:S06]  /*a100*/  FADD.FTZ R134, R188, R135 ;  /* 0x00000087bc867221 */ /* 0x000fcc0000010000 */
[----:B------:R-:W1:Y:S01]  /*a110*/  MUFU.EX2 R165, R165 ;  /* 0x000000a500a57308 */ /* 0x000e620000000800 */
[----:B------:R-:W-:-:S07]  /*a120*/  FFMA.FTZ R186, R180, R144, -R145 ;  /* 0x00000090b4ba7223 */ /* 0x000fce0000010891 */
[----:B------:R-:W1:Y:S01]  /*a130*/  MUFU.EX2 R164, R164 ;  /* 0x000000a400a47308 */ /* 0x000e620000000800 */
[----:B0-----:R-:W-:Y:S01]  /*a140*/  FADD.FTZ R175, R155, R178 ;  /* 0x000000b29baf7221 */ /* 0x001fe20000010000 */
[----:B------:R-:W-:-:S06]  /*a150*/  FADD.FTZ R135, R181, R134 ;  /* 0x00000086b5877221 */ /* 0x000fcc0000010000 */
[----:B------:R-:W-:Y:S01]  /*a160*/  MUFU.EX2 R147, R147 ;  /* 0x0000009300937308 */ /* 0x000fe20000000800 */
[----:B------:R-:W-:-:S07]  /*a170*/  FFMA.FTZ R184, R182, R144, -R145 ;  /* 0x00000090b6b87223 */ /* 0x000fce0000010891 */
[----:B------:R-:W0:Y:S01]  /*a180*/  MUFU.EX2 R142, R142 ;  /* 0x0000008e008e7308 */ /* 0x000e220000000800 */
[----:B--2---:R-:W-:Y:S01]  /*a190*/  FADD.FTZ R134, R146, R175 ;  /* 0x000000af92867221 */ /* 0x004fe20000010000 */
[----:B---3--:R-:W-:-:S06]  /*a1a0*/  FADD.FTZ R135, R154, R135 ;  /* 0x000000879a877221 */ /* 0x008fcc0000010000 */
[----:B------:R-:W-:Y:S01]  /*a1b0*/  MUFU.EX2 R143, R143 ;  /* 0x0000008f008f7308 */ /* 0x000fe20000000800 */
[----:B------:R-:W-:-:S07]  /*a1c0*/  FFMA.FTZ R169, R194, R144, -R145 ;  /* 0x00000090c2a97223 */ /* 0x000fce0000010891 */
[----:B------:R-:W2:Y:S01]  /*a1d0*/  MUFU.EX2 R167, R167 ;  /* 0x000000a700a77308 */ /* 0x000ea20000000800 */
[----:B-1----:R-:W-:Y:S01]  /*a1e0*/  FADD.FTZ R175, R165, R134 ;  /* 0x00000086a5af7221 */ /* 0x002fe20000010000 */
[----:B------:R-:W-:-:S06]  /*a1f0*/  FADD.FTZ R134, R164, R135 ;  /* 0x00000087a4867221 */ /* 0x000fcc0000010000 */
[----:B------:R-:W-:Y:S01]  /*a200*/  MUFU.EX2 R166, R166 ;  /* 0x000000a600a67308 */ /* 0x000fe20000000800 */
        /* <DEDUP_REMOVED lines=8> */
[----:B------:R-:W-:-:S06]  /*a290*/  FADD.FTZ R135, R143, R134 ;  /* 0x000000868f877221 */ /* 0x000fcc0000010000 */
        /* <DEDUP_REMOVED lines=20> */
[----:B------:R-:W-:Y:S08]  /*a3e0*/  MUFU.EX2 R136, R136 ;  /* 0x0000008800887308 */ /* 0x000ff00000000800 */
[----:B------:R-:W1:Y:S01]  /*a3f0*/  MUFU.EX2 R178, R178 ;  /* 0x000000b200b27308 */ /* 0x000e620000000800 */
[----:B0-----:R-:W-:Y:S01]  /*a400*/  FADD.FTZ R144, R182, R145 ;  /* 0x00000091b6907221 */ /* 0x001fe20000010000 */
[----:B------:R-:W-:-:S06]  /*a410*/  FADD.FTZ R134, R138, R135 ;  /* 0x000000878a867221 */ /* 0x000fcc0000010000 */
[----:B------:R-:W-:Y:S08]  /*a420*/  MUFU.EX2 R132, R132 ;  /* 0x0000008400847308 */ /* 0x000ff00000000800 */
[----:B------:R-:W0:Y:S01]  /*a430*/  MUFU.EX2 R175, R175 ;  /* 0x000000af00af7308 */ /* 0x000e220000000800 */
[----:B--2---:R-:W-:Y:S01]  /*a440*/  FADD.FTZ R145, R179, R144 ;  /* 0x00000090b3917221 */ /* 0x004fe20000010000 */
[----:B------:R-:W-:-:S06]  /*a450*/  FADD.FTZ R135, R137, R134 ;  /* 0x0000008689877221 */ /* 0x000fcc0000010000 */
[----:B------:R-:W2:Y:S08]  /*a460*/  MUFU.EX2 R133, R133 ;  /* 0x0000008500857308 */ /* 0x000eb00000000800 */
[----:B------:R-:W3:Y:S01]  /*a470*/  MUFU.EX2 R180, R180 ;  /* 0x000000b400b47308 */ /* 0x000ee20000000800 */
[----:B-1----:R-:W-:Y:S01]  /*a480*/  FADD.FTZ R134, R178, R145 ;  /* 0x00000091b2867221 */ /* 0x002fe20000010000 */
[----:B------:R-:W-:-:S03]  /*a490*/  FADD.FTZ R135, R136, R135 ;  /* 0x0000008788877221 */ /* 0x000fc60000010000 */
[----:B0-----:R-:W-:Y:S01]  /*a4a0*/  FADD.FTZ R145, R175, R134 ;  /* 0x00000086af917221 */ /* 0x001fe20000010000 */
[----:B------:R-:W-:Y:S01]  /*a4b0*/  FADD.FTZ R144, R132, R135 ;  /* 0x0000008784907221 */ /* 0x000fe20000010000 */
[C---:B------:R-:W-:Y:S01]  /*a4c0*/  FMUL.FTZ R135, R149.reuse, R177 ;  /* 0x000000b195877220 */ /* 0x040fe20000410000 */
[----:B------:R-:W-:Y:S01]  /*a4d0*/  FMUL.FTZ R134, R149, R176 ;  /* 0x000000b095867220 */ /* 0x000fe20000410000 */
[C---:B------:R-:W-:Y:S01]  /*a4e0*/  FMUL.FTZ R131, R168.reuse, R131 ;  /* 0x00000083a8837220 */ /* 0x040fe20000410000 */
[----:B--2---:R-:W-:Y:S01]  /*a4f0*/  FADD.FTZ R144, R133, R144 ;  /* 0x0000009085907221 */ /* 0x004fe20000010000 */
[----:B------:R-:W-:Y:S01]  /*a500*/  FMUL.FTZ R130, R168, R130 ;  /* 0x00000082a8827220 */ /* 0x000fe20000410000 */
[C---:B------:R-:W-:Y:S01]  /*a510*/  FMUL.FTZ R129, R149.reuse, R129 ;  /* 0x0000008195817220 */ /* 0x040fe20000410000 */
[C---:B------:R-:W-:Y:S01]  /*a520*/  FMUL.FTZ R128, R149.reuse, R128 ;  /* 0x0000008095807220 */ /* 0x040fe20000410000 */
[C---:B------:R-:W-:Y:S01]  /*a530*/  FMUL.FTZ R127, R149.reuse, R127 ;  /* 0x0000007f957f7220 */ /* 0x040fe20000410000 */
[C---:B------:R-:W-:Y:S01]  /*a540*/  FMUL.FTZ R126, R149.reuse, R126 ;  /* 0x0000007e957e7220 */ /* 0x040fe20000410000 */
[C---:B------:R-:W-:Y:S01]  /*a550*/  FMUL.FTZ R125, R149.reuse, R125 ;  /* 0x0000007d957d7220 */ /* 0x040fe20000410000 */
[----:B---3--:R-:W-:Y:S01]  /*a560*/  FADD.FTZ R145, R180, R145 ;  /* 0x00000091b4917221 */ /* 0x008fe20000010000 */
        /* <DEDUP_REMOVED lines=119> */
[----:B------:R-:W-:Y:S01]  /*ace0*/  STL.64 [R1+0x1e0], R144 ;  /* 0x0001e09001007387 */ /* 0x000fe20000100a00 */
[----:B------:R-:W-:-:S03]  /*acf0*/  LOP3.LUT R172, R172, 0x1, RZ, 0xfc, !PT ;  /* 0x00000001acac7812 */ /* 0x000fc600078efcff */
        /* <DEDUP_REMOVED lines=64> */
[----:B------:R-:W-:Y:S01]  /*b100*/  ISETP.NE.AND P1, PT, R172, 0x3, PT ;  /* 0x00000003ac00780c */ /* 0x000fe20003f25270 */
[----:B------:R-:W-:Y:S01]  /*b110*/  BSSY B0, `(.L_x_11033) ;  /* 0x000001c000007945 */ /* 0x000fe20003800000 */
[----:B------:R-:W-:Y:S01]  /*b120*/  F2FP.BF16.F32.PACK_AB R160, R157, R160 ;  /* 0x000000a09da0723e */ /* 0x000fe200000010ff */
[----:B------:R0:W-:Y:S01]  /*b130*/  STL [R1+0x1d4], R174 ;  /* 0x0001d4ae01007387 */ /* 0x0001e20000100800 */
        /* <DEDUP_REMOVED lines=21> */
[----:B0-----:R-:W-:Y:S02]  /*b290*/  F2FP.BF16.F32.PACK_AB R174, R133, R132 ;  /* 0x0000008485ae723e */ /* 0x001fe400000010ff */
[----:B------:R-:W-:Y:S01]  /*b2a0*/  F2FP.BF16.F32.PACK_AB R175, R180, R175 ;  /* 0x000000afb4af723e */ /* 0x000fe200000010ff */
[----:B------:R-:W-:Y:S06]  /*b2b0*/  @!P1 BRA `(.L_x_11034) ;  /* 0x0000000000049947 */ /* 0x000fec0003800000 */
[----:B------:R-:W-:Y:S01]  /*b2c0*/  BPT.TRAP 0x1 ;  /* 0x000000040000795c */ /* 0x000fe20000300000 */
.L_x_11034:
[----:B------:R-:W-:Y:S05]  /*b2d0*/  BSYNC B0 ;  /* 0x0000000000007941 */ /* 0x000fea0003800000 */
.L_x_11033:
        /* <DEDUP_REMOVED lines=8> */
.L_x_11036:
[----:B------:R-:W-:Y:S05]  /*b360*/  BSYNC B0 ;  /* 0x0000000000007941 */ /* 0x000fea0003800000 */
.L_x_11035:
[----:B------:R-:W-:Y:S04]  /*b370*/  BSSY B0, `(.L_x_11037) ;  /* 0x0000004000007945 */ /* 0x000fe80003800000 */
[----:B-1----:R-:W-:Y:S05]  /*b380*/  @P0 BRA `(.L_x_11038) ;  /* 0x0000000000080947 */ /* 0x002fea0003800000 */
[----:B------:R-:W1:Y:S02]  /*b390*/  SYNCS.PHASECHK.TRANS64.TRYWAIT P0, [R150+URZ], R151 ;  /* 0x00000097960075a7 */ /* 0x000e64000800017f */
[----:B-1----:R-:W-:Y:S05]  /*b3a0*/  @!P0 BRA `(.L_x_11039) ;  /* 0x0000011c00888947 */ /* 0x002fea0003800000 */
.L_x_11038:
[----:B------:R-:W-:Y:S05]  /*b3b0*/  BSYNC B0 ;  /* 0x0000000000007941 */ /* 0x000fea0003800000 */
.L_x_11037:
        /* <DEDUP_REMOVED lines=56> */
[----:B01----:R-:W4:Y:S04]  /*b740*/  LDL R150, [R1+0x2d8] ;  /* 0x0002d80001967983 */ /* 0x003f280000100800 */
        /* <DEDUP_REMOVED lines=71> */
[----:B--2---:R-:W-:Y:S04]  /*bbc0*/  STL [R1+0x200], R4 ;  /* 0x0002000401007387 */ /* 0x004fe80000100800 */
[----:B---3--:R0:W-:Y:S04]  /*bbd0*/  STL [R1+0x210], R6 ;  /* 0x0002100601007387 */ /* 0x0081e80000100800 */
[----:B----4-:R1:W-:Y:S04]  /*bbe0*/  STL [R1+0x368], R5 ;  /* 0x0003680501007387 */ /* 0x0103e80000100800 */
[----:B------:R2:W-:Y:S04]  /*bbf0*/  STL [R1+0x36c], R7 ;  /* 0x00036c0701007387 */ /* 0x0005e80000100800 */
[----:B0-----:R-:W3:Y:S04]  /*bc00*/  LDL R6, [R1+0x68] ;  /* 0x0000680001067983 */ /* 0x001ee80000100800 */
[----:B-1----:R-:W4:Y:S04]  /*bc10*/  LDL.64 R4, [R1+0x80] ;  /* 0x0000800001047983 */ /* 0x002f280000100a00 */
[----:B--2---:R-:W4:Y:S04]  /*bc20*/  LDL R7, [R1+0x1c0] ;  /* 0x0001c00001077983 */ /* 0x004f280000100800 */
        /* <DEDUP_REMOVED lines=156> */
[----:B------:R-:W-:Y:S05]  /*c5f0*/  WARPSYNC.ALL ;  /* 0x0000000000007948 */ /* 0x000fea0003800000 */
[----:B------:R0:W-:Y:S01]  /*c600*/  BAR.SYNC.DEFER_BLOCKING R228, 0x100 ;  /* 0x000400e40000751d */ /* 0x0001e20000010000 */
[----:B------:R-:W-:Y:S01]  /*c610*/  IMAD R4, R7, 0xc00, R4 ;  /* 0x00000c0007047824 */ /* 0x000fe200078e0204 */
[----:B------:R-:W-:-:S02]  /*c620*/  ISETP.NE.U32.AND P0, PT, R6, RZ, PT ;  /* 0x000000ff0600720c */ /* 0x000fc40003f05070 */
[----:B------:R-:W-:Y:S02]  /*c630*/  R2UR UR7, R5 ;  /* 0x00000000050772ca */ /* 0x000fe400000e0000 */
[----:B------:R-:W-:-:S09]  /*c640*/  R2UR UR6, R4 ;  /* 0x00000000040672ca */ /* 0x000fd200000e0000 */
[----:B------:R-:W-:Y:S01]  /*c650*/  VOTEU.ANY UP0, P0 ;  /* 0x00000000003f7886 */ /* 0x000fe20000000100 */
[----:B------:R-:W-:Y:S02]  /*c660*/  VIADD R6, R4, 0x80 ;  /* 0x0000008004067836 */ /* 0x000fe40000000000 */
[----:B------:R-:W-:Y:S01]  /*c670*/  IMAD.MOV.U32 R7, RZ, RZ, R5 ;  /* 0x000000ffff077224 */ /* 0x000fe200078e0005 */
[----:B--2---:R-:W-:-:S06]  /*c680*/  WARPGROUP.ARRIVE ;  /* 0x00000000000079c5 */ /* 0x004fcc0000000000 */
[----:B------:R-:W-:Y:S01]  /*c690*/  HGMMA.64x256x16.F32.BF16 R24, R160, gdesc[UR4].tnspB, R24, UP0, gsb0 ;  /* 0x43e00004a0187df0 */ /* 0x000fe2000b801818 */
        /* <DEDUP_REMOVED lines=119> */
[----:B------:R-:W-:Y:S01]  /*ce10*/  VIADD R4, R4, 0x280 ;  /* 0x0000028004047836 */ /* 0x000fe20000000000 */
        /* <DEDUP_REMOVED lines=37> */
[----:B------:R-:W-:Y:S02]  /*d070*/  R2UR UR7, R5 ;  /* 0x00000000050772ca */ /* 0x000fe400000e0000 */
        /* <DEDUP_REMOVED lines=70> */
[----:B-1----:R-:W2:Y:S04]  /*d4e0*/  LDL R70, [R1+0x204] ;  /* 0x0002040001467983 */ /* 0x002ea80000100800 */
[----:B---3--:R-:W3:Y:S04]  /*d4f0*/  LDL R72, [R1+0x208] ;  /* 0x0002080001487983 */ /* 0x008ee80000100800 */
[----:B------:R-:W3:Y:S04]  /*d500*/  LDL R74, [R1+0x20c] ;  /* 0x00020c00014a7983 */ /* 0x000ee80000100800 */
[----:B------:R-:W3:Y:S04]  /*d510*/  LDL R6, [R1+0x210] ;  /* 0x0002100001067983 */ /* 0x000ee80000100800 */
[----:B----4-:R-:W4:Y:S04]  /*d520*/  LDL R76, [R1+0x214] ;  /* 0x00021400014c7983 */ /* 0x010f280000100800 */
[----:B------:R-:W4:Y:S04]  /*d530*/  LDL R78, [R1+0x218] ;  /* 0x00021800014e7983 */ /* 0x000f280000100800 */
[----:B0-----:R-:W4:Y:S04]  /*d540*/  LDL R80, [R1+0x21c] ;  /* 0x00021c0001507983 */ /* 0x001f280000100800 */
        /* <DEDUP_REMOVED lines=259> */
.L_x_11041:
[----:B------:R-:W-:Y:S05]  /*e580*/  BSYNC B0 ;  /* 0x0000000000007941 */ /* 0x000fea0003800000 */
.L_x_11040:
        /* <DEDUP_REMOVED lines=9> */
.L_x_11023:
[----:B------:R-:W-:-:S13]  /*e620*/  ISETP.GE.AND P0, PT, R0, UR40, PT ;  /* 0x0000002800007c0c */ /* 0x000fda000bf06270 */
[----:B------:R-:W-:Y:S05]  /*e630*/  @!P0 BRA `(.L_x_11043) ;  /* 0x0000007000b08947 */ /* 0x000fea0003800000 */
.L_x_11072:
[----:B------:R-:W2:Y:S04]  /*e640*/  LDL R4, [R1+0x1c0] ;  /* 0x0001c00001047983 */ /* 0x000ea80000100800 */
[----:B01----:R-:W3:Y:S01]  /*e650*/  LDL R2, [R1+0x1c8] ;  /* 0x0001c80001027983 */ /* 0x003ee20000100800 */
[----:B--2---:R-:W-:-:S05]  /*e660*/  VIADD R4, R4, 0x1 ;  /* 0x0000000104047836 */ /* 0x004fca0000000000 */
[----:B------:R-:W-:-:S13]  /*e670*/  ISETP.NE.AND P0, PT, R4, 0x2, PT ;  /* 0x000000020400780c */ /* 0x000fda0003f05270 */
[----:B------:R0:W5:Y:S04]  /*e680*/  @P0 LDL R6, [R1+0x1c4] ;  /* 0x0001c40001060983 */ /* 0x0001680000100800 */
[----:B------:R-:W2:Y:S01]  /*e690*/  @!P0 LDL R3, [R1+0x1c4] ;  /* 0x0001c40001038983 */ /* 0x000ea20000100800 */
[----:B---3--:R-:W-:-:S03]  /*e6a0*/  VIADD R2, R2, 0x1 ;  /* 0x0000000102027836 */ /* 0x008fc60000000000 */
[----:B------:R1:W-:Y:S04]  /*e6b0*/  STL [R1+0x1c0], R4 ;  /* 0x0001c00401007387 */ /* 0x0003e80000100800 */
[----:B------:R0:W-:Y:S04]  /*e6c0*/  STL [R1+0x1c8], R2 ;  /* 0x0001c80201007387 */ /* 0x0001e80000100800 */
[----:B------:R0:W-:Y:S01]  /*e6d0*/  @!P0 STL [R1+0x1c0], RZ ;  /* 0x0001c0ff01008387 */ /* 0x0001e20000100800 */
[----:B--2---:R-:W-:-:S05]  /*e6e0*/  @!P0 LOP3.LUT R6, R3, 0x1, RZ, 0x3c, !PT ;  /* 0x0000000103068812 */ /* 0x004fca00078e3cff */
[----:B------:R0:W-:Y:S04]  /*e6f0*/  @!P0 STL [R1+0x1c4], R6 ;  /* 0x0001c40601008387 */ /* 0x0001e80000100800 */
[----:B------:R-:W2:Y:S01]  /*e700*/  LD.E R3, desc[UR36][R16.64] ;  /* 0x0000002410037980 */ /* 0x000ea2000c101900 */
[----:B------:R-:W-:Y:S05]  /*e710*/  YIELD ;  /* 0x0000000000007946 */ /* 0x000fea0003800000 */
[----:B------:R-:W-:Y:S01]  /*e720*/  BSSY B0, `(.L_x_11044) ;  /* 0x0000006000007945 */ /* 0x000fe20003800000 */
[----:B-1----:R-:W-:Y:S01]  /*e730*/  @!P0 IMAD.MOV.U32 R4, RZ, RZ, RZ ;  /* 0x000000ffff048224 */ /* 0x002fe200078e00ff */
[----:B--2---:R-:W-:-:S04]  /*e740*/  LOP3.LUT R3, R3, 0x1, RZ, 0xfc, !PT ;  /* 0x0000000103037812 */ /* 0x004fc800078efcff */
[----:B------:R-:W-:-:S13]  /*e750*/  ISETP.NE.AND P1, PT, R3, 0x3, PT ;  /* 0x000000030300780c */ /* 0x000fda0003f25270 */
[----:B0-----:R-:W-:Y:S05]  /*e760*/  @!P1 BRA `(.L_x_11045) ;  /* 0x0000000000049947 */ /* 0x001fea0003800000 */
[----:B------:R-:W-:Y:S01]  /*e770*/  BPT.TRAP 0x1 ;  /* 0x000000040000795c */ /* 0x000fe20000300000 */
.L_x_11045:
[----:B------:R-:W-:Y:S05]  /*e780*/  BSYNC B0 ;  /* 0x0000000000007941 */ /* 0x000fea0003800000 */
.L_x_11044:
[----:B------:R-:W2:Y:S01]  /*e790*/  LD.E.64 R2, desc[UR36][R16.64+0x18] ;  /* 0x0000182410027980 */ /* 0x000ea2000c101b00 */
[----:B-----5:R-:W-:Y:S02]  /*e7a0*/  SHF.L.U32 R5, R6, 0x1f, RZ ;  /* 0x0000001f06057819 */ /* 0x020fe400000006ff */
[----:B--2---:R-:W-:-:S05]  /*e7b0*/  MOV R3, R2 ;  /* 0x0000000200037202 */ /* 0x004fca0000000f00 */
[----:B------:R-:W-:-:S04]  /*e7c0*/  IMAD R4, R4, 0x8, R3 ;  /* 0x0000000804047824 */ /* 0x000fc800078e0203 */
[----:B------:R0:W1:Y:S01]  /*e7d0*/  SYNCS.PHASECHK.TRANS64.TRYWAIT P0, [R4+URZ], R5 ;  /* 0x00000005040075a7 */ /* 0x000062000800017f */
[----:B------:R-:W2:Y:S04]  /*e7e0*/  LD.E R2, desc[UR36][R16.64] ;  /* 0x0000002410027980 */ /* 0x000ea8000c101900 */
[----:B------:R0:W5:Y:S01]  /*e7f0*/  LDL.64 R6, [R1+0x1c0] ;  /* 0x0001c00001067983 */ /* 0x0001620000100a00 */
[----:B------:R-:W-:Y:S01]  /*e800*/  BSSY B0, `(.L_x_11046) ;  /* 0x0000005000007945 */ /* 0x000fe20003800000 */
[----:B--2---:R-:W-:-:S04]  /*e810*/  LOP3.LUT R2, R2, 0x1, RZ, 0xfc, !PT ;  /* 0x0000000102027812 */ /* 0x004fc800078efcff */
[----:B------:R-:W-:-:S13]  /*e820*/  ISETP.NE.AND P1, PT, R2, 0x3, PT ;  /* 0x000000030200780c */ /* 0x000fda0003f25270 */
[----:B01----:R-:W-:Y:S05]  /*e830*/  @!P1 BRA `(.L_x_11047) ;  /* 0x0000000000049947 */ /* 0x003fea0003800000 */
[----:B------:R-:W-:Y:S01]  /*e840*/  BPT.TRAP 0x1 ;  /* 0x000000040000795c */ /* 0x000fe20000300000 */
.L_x_11047:
[----:B------:R-:W-:Y:S05]  /*e850*/  BSYNC B0 ;  /* 0x0000000000007941 */ /* 0x000fea0003800000 */
.L_x_11046:
[----:B------:R-:W-:Y:S04]  /*e860*/  BSSY B0, `(.L_x_11048) ;  /* 0x0000008000007945 */ /* 0x000fe80003800000 */
[----:B------:R-:W-:Y:S05]  /*e870*/  @P0 BRA `(.L_x_11049) ;  /* 0x0000000000180947 */ /* 0x000fea0003800000 */
[----:B------:R-:W2:Y:S01]  /*e880*/  LD.E.64 R2, desc[UR36][R16.64+0x18] ;  /* 0x0000182410027980 */ /* 0x000ea2000c101b00 */
[----:B-----5:R-:W-:Y:S02]  /*e890*/  SHF.L.U32 R5, R7, 0x1f, RZ ;  /* 0x0000001f07057819 */ /* 0x020fe400000006ff */
[----:B--2---:R-:W-:-:S05]  /*e8a0*/  MOV R3, R2 ;  /* 0x0000000200037202 */ /* 0x004fca0000000f00 */
[----:B------:R-:W-:-:S04]  /*e8b0*/  IMAD R2, R6, 0x8, R3 ;  /* 0x0000000806027824 */ /* 0x000fc800078e0203 */
[----:B------:R-:W0:Y:S02]  /*e8c0*/  SYNCS.PHASECHK.TRANS64.TRYWAIT P0, [R2+URZ], R5 ;  /* 0x00000005020075a7 */ /* 0x000e24000800017f */
[----:B0-----:R-:W-:Y:S05]  /*e8d0*/  @!P0 BRA `(.L_x_11050) ;  /* 0x000000e800508947 */ /* 0x001fea0003800000 */
.L_x_11049:
[----:B------:R-:W-:Y:S05]  /*e8e0*/  BSYNC B0 ;  /* 0x0000000000007941 */ /* 0x000fea0003800000 */
.L_x_11048:
[----:B-----5:R-:W2:Y:S04]  /*e8f0*/  LDL R7, [R1+0x1c0] ;  /* 0x0001c00001077983 */ /* 0x020ea80000100800 */
[----:B0-----:R-:W2:Y:S01]  /*e900*/  LDL.64 R2, [R1+0x78] ;  /* 0x0000780001027983 */ /* 0x001ea20000100a00 */
        /* <DEDUP_REMOVED lines=8> */
[C---:B------:R-:W-:Y:S01]  /*e990*/  R2UR UR6, R2.reuse ;  /* 0x00000000020672ca */ /* 0x040fe200000e0000 */
[----:B------:R-:W-:Y:S01]  /*e9a0*/  VIADD R6, R2, 0x2 ;  /* 0x0000000202067836 */ /* 0x000fe20000000000 */
[----:B------:R0:W-:Y:S01]  /*e9b0*/  STL [R1+0x60], RZ ;  /* 0x000060ff01007387 */ /* 0x0001e20000100800 */
[----:B------:R-:W-:Y:S01]  /*e9c0*/  IMAD.MOV.U32 R7, RZ, RZ, R3 ;  /* 0x000000ffff077224 */ /* 0x000fe200078e0003 */
[----:B---3--:R-:W-:Y:S02]  /*e9d0*/  R2UR UR4, R12 ;  /* 0x000000000c0472ca */ /* 0x008fe400000e0000 */
[----:B------:R-:W-:Y:S01]  /*e9e0*/  R2UR UR5, R13 ;  /* 0x000000000d0572ca */ /* 0x000fe200000e0000 */
[----:B----4-:R-:W-:-:S02]  /*e9f0*/  VIADD R4, R4, 0x2 ;  /* 0x0000000204047836 */ /* 0x010fc40000000000 */
[----:B------:R-:W-:Y:S02]  /*ea00*/  VIADD R8, R8, 0x4 ;  /* 0x0000000408087836 */ /* 0x000fe40000000000 */
[----:B--2---:R-:W-:-:S08]  /*ea10*/  VIADD R10, R10, 0x6 ;  /* 0x000000060a0a7836 */ /* 0x004fd00000000000 */
[----:B------:R-:W-:Y:S01]  /*ea20*/  HGMMA.64x96x16.F32.BF16 R24, gdesc[UR4], RZ, !UPT, gsb0 ;  /* 0x01600000041879f0 */ /* 0x000fe2000c0018ff */
[----:B------:R-:W-:Y:S02]  /*ea30*/  R2UR UR6, R6 ;  /* 0x00000000060672ca */ /* 0x000fe400000e0000 */
[----:B------:R-:W-:Y:S02]  /*ea40*/  R2UR UR7, R7 ;  /* 0x00000000070772ca */ /* 0x000fe400000e0000 */
[----:B------:R-:W-:Y:S01]  /*ea50*/  R2UR UR4, R4 ;  /* 0x00000000040472ca */ /* 0x000fe200000e0000 */
[C---:B------:R-:W-:Y:S01]  /*ea60*/  VIADD R4, R2.reuse, 0x4 ;  /* 0x0000000402047836 */ /* 0x040fe20000000000 */
[----:B------:R-:W-:Y:S01]  /*ea70*/  R2UR UR5, R5 ;  /* 0x00000000050572ca */ /* 0x000fe200000e0000 */
[----:B------:R-:W-:Y:S02]  /*ea80*/  IMAD.MOV.U32 R5, RZ, RZ, R3 ;  /* 0x000000ffff057224 */ /* 0x000fe400078e0003 */
        /* <DEDUP_REMOVED lines=11> */
[----:B------:R-:W-:Y:S01]  /*eb40*/  R2UR UR6, R2 ;  /* 0x00000000020672ca */ /* 0x000fe200000e0000 */
[----:B------:R-:W-:Y:S01]  /*eb50*/  IMAD.MOV.U32 R2, RZ, RZ, 0x1 ;  /* 0x00000001ff027424 */ /* 0x000fe200078e00ff */
[----:B------:R-:W-:Y:S02]  /*eb60*/  R2UR UR7, R3 ;  /* 0x00000000030772ca */ /* 0x000fe400000e0000 */
[----:B------:R-:W-:Y:S01]  /*eb70*/  R2UR UR4, R10 ;  /* 0x000000000a0472ca */ /* 0x000fe200000e0000 */
[----:B------:R0:W5:Y:S01]  /*eb80*/  LDL R3, [R1+0x1c0] ;  /* 0x0001c00001037983 */ /* 0x0001620000100800 */
[----:B------:R-:W-:-:S03]  /*eb90*/  R2UR UR5, R11 ;  /* 0x000000000b0572ca */ /* 0x000fc600000e0000 */
[----:B------:R0:W-:Y:S04]  /*eba0*/  STL [R1+0x60], R2 ;  /* 0x0000600201007387 */ /* 0x0001e80000100800 */
[----:B------:R0:W-:Y:S04]  /*ebb0*/  STL [R1+0x60], R2 ;  /* 0x0000600201007387 */ /* 0x0001e80000100800 */
[----:B------:R0:W-:Y:S04]  /*ebc0*/  STL [R1+0x60], R2 ;  /* 0x0000600201007387 */ /* 0x0001e80000100800 */
[----:B------:R0:W-:Y:S01]  /*ebd0*/  STL [R1+0x60], R2 ;  /* 0x0000600201007387 */ /* 0x0001e20000100800 */
[----:B------:R-:W-:-:S02]  /*ebe0*/  WARPGROUP.DEPBAR.LE gsb0, 0x0 ;  /* 0x00008000000079c5 */ /* 0x000fc40000010000 */
[----:B------:R-:W-:-:S06]  /*ebf0*/  WARPGROUP.ARRIVE ;  /* 0x00000000000079c5 */ /* 0x000fcc0000000000 */
[----:B------:R-:W-:Y:S03]  /*ec00*/  HGMMA.64x96x16.F32.BF16 R24, gdesc[UR4], R24, gsb0 ;  /* 0x01600000041879f0 */ /* 0x000fe60008001818 */
[----:B------:R-:W-:Y:S02]  /*ec10*/  WARPGROUP.DEPBAR.LE gsb0, 0x0 ;  /* 0x00008000000079c5 */ /* 0x000fe40000010000 */
[----:B------:R0:W-:Y:S06]  /*ec20*/  BAR.ARV R227, 0x100 ;  /* 0x000400e30000751d */ /* 0x0001ec0000002000 */
[----:B------:R-:W2:Y:S01]  /*ec30*/  LD.E R4, desc[UR36][R16.64] ;  /* 0x0000002410047980 */ /* 0x000ea2000c101900 */
[----:B------:R-:W-:Y:S01]  /*ec40*/  BSSY B0, `(.L_x_11051) ;  /* 0x0000005000007945 */ /* 0x000fe20003800000 */
[----:B--2---:R-:W-:-:S04]  /*ec50*/  LOP3.LUT R4, R4, 0x1, RZ, 0xfc, !PT ;  /* 0x0000000104047812 */ /* 0x004fc800078efcff */
[----:B------:R-:W-:-:S13]  /*ec60*/  ISETP.NE.AND P0, PT, R4, 0x3, PT ;  /* 0x000000030400780c */ /* 0x000fda0003f05270 */
[----:B0-----:R-:W-:Y:S05]  /*ec70*/  @!P0 BRA `(.L_x_11052) ;  /* 0x0000000000048947 */ /* 0x001fea0003800000 */
[----:B------:R-:W-:Y:S01]  /*ec80*/  BPT.TRAP 0x1 ;  /* 0x000000040000795c */ /* 0x000fe20000300000 */
.L_x_11052:
[----:B------:R-:W-:Y:S05]  /*ec90*/  BSYNC B0 ;  /* 0x0000000000007941 */ /* 0x000fea0003800000 */
.L_x_11051:
[----:B------:R-:W2:Y:S04]  /*eca0*/  LD.E.64 R4, desc[UR36][R16.64+0x20] ;  /* 0x0000202410047980 */ /* 0x000ea8000c101b00 */
[----:B------:R-:W3:Y:S01]  /*ecb0*/  LD.E R6, desc[UR36][R16.64+0xc] ;  /* 0x00000c2410067980 */ /* 0x000ee2000c101900 */
[----:B--2---:R-:W-:-:S05]  /*ecc0*/  MOV R4, R4 ;  /* 0x0000000400047202 */ /* 0x004fca0000000f00 */
[----:B-----5:R-:W-:-:S05]  /*ecd0*/  IMAD R3, R3, 0x8, R4 ;  /* 0x0000000803037824 */ /* 0x020fca00078e0204 */
[----:B---3--:R-:W-:-:S04]  /*ece0*/  PRMT R3, R6, 0x654, R3 ;  /* 0x0000065406037816 */ /* 0x008fc80000000003 */
        /* <DEDUP_REMOVED lines=13> */
[----:B------:R-:W-:Y:S01]  /*edc0*/  SHF.R.S32.HI R24, RZ, 0x1f, R19 ;  /* 0x0000001fff187819 */ /* 0x000fe20000011413 */
[----:B0-----:R-:W-:-:S03]  /*edd0*/  FMUL.FTZ R3, R26, R18 ;  /* 0x000000121a037220 */ /* 0x001fc60000410000 */
[----:B------:R-:W-:-:S04]  /*ede0*/  LEA.HI R23, R24, R19, RZ, 0x7 ;  /* 0x0000001318177211 */ /* 0x000fc800078f38ff */
[----:B------:R-:W-:Y:S01]  /*edf0*/  LOP3.LUT R26, R23, 0xffffff80, RZ, 0xc0, !PT ;  /* 0xffffff80171a7812 */ /* 0x000fe200078ec0ff */
[----:B------:R-:W-:-:S04]  /*ee00*/  FMUL.FTZ R14, R27, R18 ;  /* 0x000000121b0e7220 */ /* 0x000fc80000410000 */
[----:B------:R-:W-:Y:S02]  /*ee10*/  IMAD.IADD R26, R19, 0x1, -R26 ;  /* 0x00000001131a7824 */ /* 0x000fe400078e0a1a */
[----:B------:R-:W-:-:S03]  /*ee20*/  FMUL.FTZ R29, R29, R18 ;  /* 0x000000121d1d7220 */ /* 0x000fc60000410000 */
[----:B------:R-:W-:Y:S01]  /*ee30*/  SHF.R.S32.HI R27, RZ, 0x1f, R26 ;  /* 0x0000001fff1b7819 */ /* 0x000fe2000001141a */
[----:B------:R0:W1:Y:S01]  /*ee40*/  MUFU.TANH R72, R29 ;  /* 0x0000001d00487308 */ /* 0x0000620000002400 */
[----:B------:R-:W-:Y:S01]  /*ee50*/  LEA.HI R24, R24, R19, RZ, 0x2 ;  /* 0x0000001318187211 */ /* 0x000fe200078f10ff */
[-C--:B------:R-:W-:Y:S01]  /*ee60*/  FMUL.FTZ R167, R30, R18.reuse ;  /* 0x000000121ea77220 */ /* 0x080fe20000410000 */
[----:B------:R-:W-:Y:S02]  /*ee70*/  FMUL.FTZ R22, R31, R18 ;  /* 0x000000121f167220 */ /* 0x000fe40000410000 */
[----:B------:R-:W-:Y:S02]  /*ee80*/  LOP3.LUT R24, R24, 0xfffffffc, RZ, 0xc0, !PT ;  /* 0xfffffffc18187812 */ /* 0x000fe400078ec0ff */
[----:B0-----:R-:W-:-:S04]  /*ee90*/  LEA.HI R29, R27, R26, RZ, 0x2 ;  /* 0x0000001a1b1d7211 */ /* 0x001fc800078f10ff */
[--C-:B------:R-:W-:Y:S02]  /*eea0*/  SHF.R.S32.HI R30, RZ, 0x2, R29.reuse ;  /* 0x00000002ff1e7819 */ /* 0x100fe4000001141d */
[----:B------:R-:W-:Y:S01]  /*eeb0*/  SHF.R.S32.HI R31, RZ, 0x1f, R29 ;  /* 0x0000001fff1f7819 */ /* 0x000fe2000001141d */
[----:B------:R-:W-:Y:S01]  /*eec0*/  IMAD.IADD R19, R19, 0x1, -R24 ;  /* 0x0000000113137824 */ /* 0x000fe200078e0a18 */
[----:B------:R-:W-:Y:S02]  /*eed0*/  SHF.R.S32.HI R24, RZ, 0x7, R23 ;  /* 0x00000007ff187819 */ /* 0x000fe40000011417 */
[----:B------:R-:W-:Y:S02]  /*eee0*/  LEA.HI R31, R31, R30, RZ, 0x3 ;  /* 0x0000001e1f1f7211 */ /* 0x000fe400078f18ff */
[----:B------:R-:W-:Y:S02]  /*eef0*/  LEA.HI R27, R27, R26, RZ, 0x5 ;  /* 0x0000001a1b1b7211 */ /* 0x000fe400078f28ff */
        /* <DEDUP_REMOVED lines=15> */
[----:B------:R-:W-:Y:S01]  /*eff0*/  IMAD.MOV.U32 R13, RZ, RZ, -0x60 ;  /* 0xffffffa0ff0d7424 */ /* 0x000fe200078e00ff */
[----:B------:R-:W-:-:S03]  /*f000*/  LOP3.LUT R29, R29, 0x7ffffffc, RZ, 0xc0, !PT ;  /* 0x7ffffffc1d1d7812 */ /* 0x000fc600078ec0ff */
        /* <DEDUP_REMOVED lines=43> */
[----:B------:R-:W-:Y:S02]  /*f2c0*/  IMAD R12, R0, R13, 0x1 ;  /* 0x00000001000c7424 */ /* 0x000fe400078e020d */
[----:B------:R-:W-:Y:S01]  /*f2d0*/  FMUL.FTZ R18, R71, R18 ;  /* 0x0000001247127220 */ /* 0x000fe20000410000 */
[----:B------:R2:W3:Y:S01]  /*f2e0*/  MUFU.TANH R113, R47 ;  /* 0x0000002f00717308 */ /* 0x0004e20000002400 */
[----:B------:R-:W-:Y:S01]  /*f2f0*/  IMAD R12, R29, -0x2, R12 ;  /* 0xfffffffe1d0c7824 */ /* 0x000fe200078e020c */
[----:B------:R-:W-:-:S06]  /*f300*/  LOP3.LUT R13, RZ, R6, RZ, 0x33, !PT ;  /* 0x00000006ff0d7212 */ /* 0x000fcc00078e33ff */
[----:B------:R-:W4:Y:S01]  /*f310*/  MUFU.TANH R15, R15 ;  /* 0x0000000f000f7308 */ /* 0x000f220000002400 */
[----:B------:R-:W-:-:S07]  /*f320*/  IADD3 R20, -R4, R12, R5 ;  /* 0x0000000c04147210 */ /* 0x000fce0007ffe105 */
        /* <DEDUP_REMOVED lines=47> */
[----:B------:R-:W-:Y:S02]  /*f620*/  IMAD R23, R0, -0x60, R8 ;  /* 0xffffffa000177824 */ /* 0x000fe400078e0208 */
[----:B------:R-:W-:Y:S02]  /*f630*/  VIADD R24, R12, 0xffffffff ;  /* 0xffffffff0c187836 */ /* 0x000fe40000000000 */
        /* <DEDUP_REMOVED lines=13> */
.L_x_11056:
[----:B------:R-:W-:-:S13]  /*f710*/  ISETP.NE.AND P0, PT, R9, 0x1, PT ;  /* 0x000000010900780c */ /* 0x000fda0003f05270 */
[----:B------:R-:W-:-:S05]  /*f720*/  @P0 IMAD.HI.U32 R12, R7, R10, RZ ;  /* 0x0000000a070c0227 */ /* 0x000fca00078e00ff */
[----:B------:R-:W-:-:S07]  /*f730*/  @P0 SHF.R.U32.HI R7, RZ, R11, R12 ;  /* 0x0000000bff070219 */ /* 0x000fce000001160c */
.L_x_11057:
[----:B------:R-:W-:Y:S05]  /*f740*/  BSYNC B1 ;  /* 0x0000000000017941 */ /* 0x000fea0003800000 */
.L_x_11055:
[----:B------:R-:W-:-:S05]  /*f750*/  IMAD R7, R7, R9, R24 ;  /* 0x0000000907077224 */ /* 0x000fca00078e0218 */
[----:B------:R-:W-:Y:S02]  /*f760*/  VIMNMX R8, R8, R7, !PT ;  /* 0x0000000708087248 */ /* 0x000fe40007fe0100 */
[----:B------:R-:W-:-:S07]  /*f770*/  VIADDMNMX R6, R7, R9, R6, PT ;  /* 0x0000000907067246 */ /* 0x000fce0003800106 */
.L_x_11054:
[----:B------:R-:W-:Y:S05]  /*f780*/  BSYNC B0 ;  /* 0x0000000000007941 */ /* 0x000fea0003800000 */
.L_x_11053:
[C---:B------:R-:W-:Y:S01]  /*f790*/  ISETP.GE.AND P1, PT, R23.reuse, 0x9, PT ;  /* 0x000000091700780c */ /* 0x040fe20003f26270 */
[----:B------:R-:W0:Y:S01]  /*f7a0*/  SHFL.IDX PT, R30, R30, 0x1, 0x1c1f ;  /* 0x003c1f001e1e7f89 */ /* 0x000e2200000e0000 */
[C---:B------:R-:W-:Y:S01]  /*f7b0*/  ISETP.GE.AND P0, PT, R23.reuse, 0x2, PT ;  /* 0x000000021700780c */ /* 0x040fe20003f06270 */
        /* <DEDUP_REMOVED lines=127> */
.L_x_11061:
[----:B------:R-:W-:-:S13]  /*ffb0*/  ISETP.NE.AND P6, PT, R9, 0x1, PT ;  /* 0x000000010900780c */ /* 0x000fda0003fc5270 */
[----:B------:R-:W-:-:S05]  /*ffc0*/  @P6 IMAD.HI.U32 R10, R4, R10, RZ ;  /* 0x0000000a040a6227 */ /* 0x000fca00078e00ff */
[----:B------:R-:W-:-:S07]  /*ffd0*/  @P6 SHF.R.U32.HI R4, RZ, R11, R10 ;  /* 0x0000000bff046219 */ /* 0x000fce000001160a */
.L_x_11062:
[----:B------:R-:W-:Y:S05]  /*ffe0*/  BSYNC B1 ;  /* 0x0000000000017941 */ /* 0x000fea0003800000 */
.L_x_11060:
[----:B------:R-:W-:-:S05]  /*fff0*/  IMAD R5, R4, R9, R24 ;  /* 0x0000000904057224 */ /* 0x000fca00078e0218 */
[----:B------:R-:W-:Y:S02]  /*10000*/  VIADDMNMX R6, R5, R9, R6, PT ;  /* 0x0000000905067246 */ /* 0x000fe40003800106 */
[----:B------:R-:W-:-:S07]  /*10010*/  VIMNMX R8, R8, R5, !PT ;  /* 0x0000000508087248 */ /* 0x000fce0007fe0100 */
.L_x_11059:
[----:B------:R-:W-:Y:S05]  /*10020*/  BSYNC B0 ;  /* 0x0000000000007941 */ /* 0x000fea0003800000 */
.L_x_11058:
[----:B------:R-:W2:Y:S01]  /*10030*/  LDL.64 R102, [R1+0x1d0] ;  /* 0x0001d00001667983 */ /* 0x000ea20000100a00 */
[C---:B------:R-:W-:Y:S02]  /*10040*/  ISETP.GT.AND P0, PT, R8.reuse, 0x1, !P0 ;  /* 0x000000010800780c */ /* 0x040fe40004704270 */
[----:B------:R-:W-:Y:S01]  /*10050*/  ISETP.GT.AND P1, PT, R8, 0x8, !P1 ;  /* 0x000000080800780c */ /* 0x000fe20004f24270 */
[----:B------:R-:W3:Y:S01]  /*10060*/  LDL R191, [R1+0x1f0] ;  /* 0x0001f00001bf7983 */ /* 0x000ee20000100800 */
[C---:B------:R-:W-:Y:S02]  /*10070*/  ISETP.LT.OR P0, PT, R6.reuse, 0x2, P0 ;  /* 0x000000020600780c */ /* 0x040fe40000701670 */
[----:B------:R-:W-:Y:S01]  /*10080*/  ISETP.LT.OR P1, PT, R6, 0x9, P1 ;  /* 0x000000090600780c */ /* 0x000fe20000f21670 */
[----:B------:R-:W4:Y:S01]  /*10090*/  LDL.64 R132, [R1+0x1e0] ;  /* 0x0001e00001847983 */ /* 0x000f220000100a00 */
[----:B------:R-:W-:Y:S02]  /*100a0*/  FSEL R165, R14, -INF , !P0 ;  /* 0xff8000000ea57808 */ /* 0x000fe40004000000 */
[----:B------:R-:W-:Y:S01]  /*100b0*/  ISETP.NE.AND P0, PT, R26, RZ, PT ;  /* 0x000000ff1a00720c */ /* 0x000fe20003f05270 */
[----:B------:R-:W4:Y:S01]  /*100c0*/  LDL.64 R172, [R1+0x3f0] ;  /* 0x0003f00001ac7983 */ /* 0x000f220000100a00 */
[----:B------:R-:W-:-:S02]  /*100d0*/  FSEL R167, R167, -INF , !P1 ;  /* 0xff800000a7a77808 */ /* 0x000fc40004800000 */
[----:B------:R-:W-:Y:S01]  /*100e0*/  ISETP.GT.AND P0, PT, R8, 0x9, !P0 ;  /* 0x000000090800780c */ /* 0x000fe20004704270 */
[----:B------:R-:W4:Y:S01]  /*100f0*/  LDL.64 R130, [R1+0x200] ;  /* 0x0002000001827983 */ /* 0x000f220000100a00 */
[----:B------:R-:W-:Y:S02]  /*10100*/  ISETP.NE.AND P1, PT, R28, RZ, PT ;  /* 0x000000ff1c00720c */ /* 0x000fe40003f25270 */
[----:B------:R-:W-:Y:S01]  /*10110*/  ISETP.LT.OR P0, PT, R6, 0xa, P0 ;  /* 0x0000000a0600780c */ /* 0x000fe20000701670 */
[----:B------:R-:W4:Y:S01]  /*10120*/  LDL.64 R128, [R1+0x210] ;  /* 0x0002100001807983 */ /* 0x000f220000100a00 */
[----:B------:R-:W-:Y:S02]  /*10130*/  ISETP.NE.AND P6, PT, R32, RZ, PT ;  /* 0x000000ff2000720c */ /* 0x000fe40003fc5270 */
[----:B------:R-:W-:Y:S01]  /*10140*/  FSEL R71, R22, -INF , !P0 ;  /* 0xff80000016477808 */ /* 0x000fe20004000000 */
[----:B------:R-:W4:Y:S01]  /*10150*/  LDL.64 R126, [R1+0x3f8] ;  /* 0x0003f800017e7983 */ /* 0x000f220000100a00 */
[----:B------:R-:W-:-:S02]  /*10160*/  ISETP.NE.AND P0, PT, R34, RZ, PT ;  /* 0x000000ff2200720c */ /* 0x000fc40003f05270 */
[C---:B------:R-:W-:Y:S01]  /*10170*/  ISETP.GT.AND P2, PT, R8.reuse, 0x49, !P2 ;  /* 0x000000490800780c */ /* 0x040fe20005744270 */
[----:B------:R-:W4:Y:S01]  /*10180*/  LDL.64 R124, [R1+0x220] ;  /* 0x00022000017c7983 */ /* 0x000f220000100a00 */
[C---:B------:R-:W-:Y:S02]  /*10190*/  ISETP.GT.AND P0, PT, R8.reuse, 0x10, !P0 ;  /* 0x000000100800780c */ /* 0x040fe40004704270 */
[----:B------:R-:W-:Y:S01]  /*101a0*/  ISETP.GT.AND P3, PT, R8, 0x50, !P3 ;  /* 0x000000500800780c */ /* 0x000fe20005f64270 */
[----:B------:R-:W4:Y:S01]  /*101b0*/  LDL.64 R122, [R1+0x230] ;  /* 0x00023000017a7983 */ /* 0x000f220000100a00 */
[----:B------:R-:W-:Y:S02]  /*101c0*/  ISETP.LT.OR P0, PT, R6, 0x11, P0 ;  /* 0x000000110600780c */ /* 0x000fe40000701670 */
[----:B------:R-:W-:Y:S01]  /*101d0*/  ISETP.GT.AND P4, PT, R8, 0x51, !P4 ;  /* 0x000000510800780c */ /* 0x000fe20006784270 */
[----:B------:R-:W4:Y:S01]  /*101e0*/  LDL.64 R120, [R1+0x240] ;  /* 0x0002400001787983 */ /* 0x000f220000100a00 */
[----:B------:R-:W-:-:S02]  /*101f0*/  FSEL R161, R161, -INF , !P0 ;  /* 0xff800000a1a17808 */ /* 0x000fc40004000000 */
[----:B------:R-:W-:Y:S01]  /*10200*/  ISETP.GT.AND P0, PT, R8, 0x11, !P1 ;  /* 0x000000110800780c */ /* 0x000fe20004f04270 */
[----:B------:R-:W4:Y:S01]  /*10210*/  LDL.64 R118, [R1+0x250] ;  /* 0x0002500001767983 */ /* 0x000f220000100a00 */
[----:B------:R-:W-:Y:S02]  /*10220*/  ISETP.NE.AND P1, PT, R53, RZ, PT ;  /* 0x000000ff3500720c */ /* 0x000fe40003f25270 */
[----:B------:R-:W-:Y:S01]  /*10230*/  ISETP.LT.OR P0, PT, R6, 0x12, P0 ;  /* 0x000000120600780c */ /* 0x000fe20000701670 */
[----:B------:R-:W4:Y:S03]  /*10240*/  LDL.64 R116, [R1+0x260] ;  /* 0x0002600001747983 */ /* 0x000f260000100a00 */
[----:B------:R-:W-:Y:S01]  /*10250*/  FSEL R81, R81, -INF , !P0 ;  /* 0xff80000051517808 */ /* 0x000fe20004000000 */
[----:B------:R-:W4:Y:S01]  /*10260*/  LDL.64 R114, [R1+0x270] ;  /* 0x0002700001727983 */ /* 0x000f220000100a00 */
[----:B------:R-:W-:-:S02]  /*10270*/  ISETP.GT.AND P0, PT, R8, 0x18, !P6 ;  /* 0x000000180800780c */ /* 0x000fc40007704270 */
[----:B------:R-:W-:Y:S01]  /*10280*/  ISETP.NE.AND P6, PT, R12, RZ, PT ;  /* 0x000000ff0c00720c */ /* 0x000fe20003fc5270 */
[----:B------:R-:W4:Y:S01]  /*10290*/  LDL.64 R20, [R1+0x300] ;  /* 0x0003000001147983 */ /* 0x000f220000100a00 */
[----:B------:R-:W-:Y:S02]  /*102a0*/  ISETP.LT.OR P0, PT, R6, 0x19, P0 ;  /* 0x000000190600780c */ /* 0x000fe40000701670 */
[----:B------:R-:W-:Y:S01]  /*102b0*/  ISETP.GT.AND P5, PT, R8, 0x58, !P5 ;  /* 0x000000580800780c */ /* 0x000fe20006fa4270 */
[----:B------:R-:W4:Y:S01]  /*102c0*/  LDL.64 R60, [R1+0x248] ;  /* 0x00024800013c7983 */ /* 0x000f220000100a00 */
[----:B------:R-:W-:Y:S02]  /*102d0*/  FSEL R163, R163, -INF , !P0 ;  /* 0xff800000a3a37808 */ /* 0x000fe40004000000 */
[----:B------:R-:W-:Y:S01]  /*102e0*/  ISETP.NE.AND P0, PT, R36, RZ, PT ;  /* 0x000000ff2400720c */ /* 0x000fe20003f05270 */
[----:B------:R-:W4:Y:S03]  /*102f0*/  LDL.64 R62, [R1+0x258] ;  /* 0x00025800013e7983 */ /* 0x000f260000100a00 */
[----:B------:R-:W-:Y:S01]  /*10300*/  ISETP.GT.AND P0, PT, R8, 0x19, !P0 ;  /* 0x000000190800780c */ /* 0x000fe20004704270 */
[----:B------:R-:W4:Y:S03]  /*10310*/  LDL.64 R64, [R1+0x268] ;  /* 0x0002680001407983 */ /* 0x000f260000100a00 */
[----:B------:R-:W-:Y:S01]  /*10320*/  ISETP.LT.OR P0, PT, R6, 0x1a, P0 ;  /* 0x0000001a0600780c */ /* 0x000fe20000701670 */
[----:B------:R-:W4:Y:S03]  /*10330*/  LDL.64 R68, [R1+0x288] ;  /* 0x0002880001447983 */ /* 0x000f260000100a00 */
[----:B------:R-:W-:Y:S01]  /*10340*/  FSEL R89, R89, -INF , !P0 ;  /* 0xff80000059597808 */ /* 0x000fe20004000000 */
[----:B------:R-:W4:Y:S01]  /*10350*/  LDL.64 R72, [R1+0x2a8] ;  /* 0x0002a80001487983 */ /* 0x000f220000100a00 */
[----:B------:R-:W-:-:S03]  /*10360*/  ISETP.NE.AND P0, PT, R38, RZ, PT ;  /* 0x000000ff2600720c */ /* 0x000fc60003f05270 */
[----:B------:R-:W4:Y:S01]  /*10370*/  LDL.64 R74, [R1+0x2b8] ;  /* 0x0002b800014a7983 */ /* 0x000f220000100a00 */
[----:B------:R-:W-:-:S03]  /*10380*/  ISETP.GT.AND P0, PT, R8, 0x20, !P0 ;  /* 0x000000200800780c */ /* 0x000fc60004704270 */
[----:B------:R-:W4:Y:S01]  /*10390*/  LDL.64 R76, [R1+0x2c8] ;  /* 0x0002c800014c7983 */ /* 0x000f220000100a00 */
[----:B------:R-:W-:-:S03]  /*103a0*/  ISETP.LT.OR P0, PT, R6, 0x21, P0 ;  /* 0x000000210600780c */ /* 0x000fc60000701670 */
        /* <DEDUP_REMOVED lines=24> */
[----:B------:R-:W4:Y:S01]  /*10530*/  LDL R158, [R1+0x28] ;  /* 0x00002800019e7983 */ /* 0x000f220000100800 */
        /* <DEDUP_REMOVED lines=8> */
[----:B------:R-:W-:Y:S01]  /*105c0*/  ISETP.NE.AND P0, PT, R59, RZ, PT ;  /* 0x000000ff3b00720c */ /* 0x000fe20003f05270 */
[----:B------:R-:W4:Y:S03]  /*105d0*/  LDL.64 R50, [R1+0x370] ;  /* 0x0003700001327983 */ /* 0x000f260000100a00 */
[----:B------:R-:W-:-:S04]  /*105e0*/  ISETP.GT.AND P0, PT, R8, 0x38, !P0 ;  /* 0x000000380800780c */ /* 0x000fc80004704270 */
[----:B------:R-:W-:-:S04]  /*105f0*/  ISETP.LT.OR P0, PT, R6, 0x39, P0 ;  /* 0x000000390600780c */ /* 0x000fc80000701670 */
[----:B------:R-:W-:Y:S02]  /*10600*/  FSEL R155, R54, -INF , !P0 ;  /* 0xff800000369b7808 */ /* 0x000fe40004000000 */
[----:B------:R-:W-:Y:S02]  /*10610*/  ISETP.NE.AND P0, PT, R52, RZ, PT ;  /* 0x000000ff3400720c */ /* 0x000fe40003f05270 */
[----:B------:R-:W-:Y:S01]  /*10620*/  ISETP.LT.OR P2, PT, R6, 0x4a, P2 ;  /* 0x0000004a0600780c */ /* 0x000fe20001741670 */
[----:B------:R-:W4:Y:S01]  /*10630*/  LDL.64 R52, [R1+0x3b0] ;  /* 0x0003b00001347983 */ /* 0x000f220000100a00 */
[----:B------:R-:W-:-:S04]  /*10640*/  ISETP.GT.AND P0, PT, R8, 0x39, !P0 ;  /* 0x000000390800780c */ /* 0x000fc80004704270 */
[----:B------:R-:W-:-:S04]  /*10650*/  ISETP.LT.OR P0, PT, R6, 0x3a, P0 ;  /* 0x0000003a0600780c */ /* 0x000fc80000701670 */
[----:B------:R-:W-:Y:S02]  /*10660*/  FSEL R149, R55, -INF , !P0 ;  /* 0xff80000037957808 */ /* 0x000fe40004000000 */
[----:B------:R-:W-:Y:S01]  /*10670*/  ISETP.GT.AND P0, PT, R8, 0x40, !P1 ;  /* 0x000000400800780c */ /* 0x000fe20004f04270 */
[----:B------:R-:W4:Y:S01]  /*10680*/  LDL.64 R54, [R1+0x218] ;  /* 0x0002180001367983 */ /* 0x000f220000100a00 */
[----:B------:R-:W-:Y:S02]  /*10690*/  ISETP.NE.AND P1, PT, R57, RZ, PT ;  /* 0x000000ff3900720c */ /* 0x000fe40003f25270 */
[----:B------:R-:W-:-:S04]  /*106a0*/  ISETP.LT.OR P0, PT, R6, 0x41, P0 ;  /* 0x000000410600780c */ /* 0x000fc80000701670 */
[----:B------:R-:W-:Y:S02]  /*106b0*/  FSEL R135, R58, -INF , !P0 ;  /* 0xff8000003a877808 */ /* 0x000fe40004000000 */
[C---:B------:R-:W-:Y:S01]  /*106c0*/  ISETP.GT.AND P0, PT, R8.reuse, RZ, !P6 ;  /* 0x000000ff0800720c */ /* 0x040fe20007704270 */
[----:B------:R-:W4:Y:S01]  /*106d0*/  LDL.64 R58, [R1+0x238] ;  /* 0x00023800013a7983 */ /* 0x000f220000100a00 */
[----:B------:R-:W-:Y:S02]  /*106e0*/  ISETP.GT.AND P1, PT, R8, 0x48, !P1 ;  /* 0x000000480800780c */ /* 0x000fe40004f24270 */
[C---:B------:R-:W-:Y:S02]  /*106f0*/  ISETP.LT.OR P0, PT, R6.reuse, 0x1, P0 ;  /* 0x000000010600780c */ /* 0x040fe40000701670 */
[----:B------:R-:W-:Y:S02]  /*10700*/  ISETP.LT.OR P3, PT, R6, 0x51, P3 ;  /* 0x000000510600780c */ /* 0x000fe40001f61670 */
[----:B------:R-:W-:-:S02]  /*10710*/  FSEL R57, R3, -INF , !P0 ;  /* 0xff80000003397808 */ /* 0x000fc40004000000 */
[----:B------:R-:W-:Y:S02]  /*10720*/  ISETP.NE.AND P0, PT, R56, RZ, PT ;  /* 0x000000ff3800720c */ /* 0x000fe40003f05270 */
[----:B------:R-:W-:Y:S02]  /*10730*/  FSEL R195, R195, -INF , !P2 ;  /* 0xff800000c3c37808 */ /* 0x000fe40005000000 */
[----:B------:R-:W-:Y:S02]  /*10740*/  ISETP.NE.AND P6, PT, R23, RZ, PT ;  /* 0x000000ff1700720c */ /* 0x000fe40003fc5270 */
[----:B--2---:R-:W-:Y:S01]  /*10750*/  FMNMX.FTZ R3, R15, R102, !PT ;  /* 0x000000660f037209 */ /* 0x004fe20007810000 */
[----:B------:R-:W2:Y:S03]  /*10760*/  LDL.64 R22, [R1+0x310] ;  /* 0x0003100001167983 */ /* 0x000ea60000100a00 */
        /* <DEDUP_REMOVED lines=34> */
[----:B------:R-:W0:Y:S01]  /*10990*/  SHFL.BFLY PT, R3, R4, 0x2, 0x1f ;  /* 0x0c401f0004037f89 */ /* 0x000e2200000e0000 */
[----:B------:R-:W-:-:S04]  /*109a0*/  FMNMX.FTZ R10, R113, R10, !PT ;  /* 0x0000000a710a7209 */ /* 0x000fc80007810000 */
[----:B------:R-:W-:-:S04]  /*109b0*/  FMNMX.FTZ R10, R153, R10, !PT ;  /* 0x0000000a990a7209 */ /* 0x000fc80007810000 */
[----:B------:R-:W-:Y:S02]  /*109c0*/  FMNMX.FTZ R10, R169, R10, !PT ;  /* 0x0000000aa90a7209 */ /* 0x000fe40007810000 */
[----:B------:R-:W-:Y:S02]  /*109d0*/  ISETP.GT.AND P0, PT, R8, 0x41, !P0 ;  /* 0x000000410800780c */ /* 0x000fe40004704270 */
[----:B------:R-:W-:Y:S02]  /*109e0*/  FMNMX.FTZ R10, R155, R10, !PT ;  /* 0x0000000a9b0a7209 */ /* 0x000fe40007810000 */
[C---:B------:R-:W-:Y:S02]  /*109f0*/  ISETP.LT.OR P0, PT, R6.reuse, 0x42, P0 ;  /* 0x000000420600780c */ /* 0x040fe40000701670 */
[----:B------:R-:W-:Y:S02]  /*10a00*/  FMNMX.FTZ R10, R149, R10, !PT ;  /* 0x0000000a950a7209 */ /* 0x000fe40007810000 */
[----:B------:R-:W-:-:S02]  /*10a10*/  ISETP.LT.OR P1, PT, R6, 0x49, P1 ;  /* 0x000000490600780c */ /* 0x000fc40000f21670 */
[----:B------:R-:W-:Y:S02]  /*10a20*/  FSEL R197, R197, -INF , !P0 ;  /* 0xff800000c5c57808 */ /* 0x000fe40004000000 */
[----:B------:R-:W-:Y:S02]  /*10a30*/  FMNMX.FTZ R10, R135, R10, !PT ;  /* 0x0000000a870a7209 */ /* 0x000fe40007810000 */
[----:B0-----:R-:W-:Y:S02]  /*10a40*/  FMNMX.FTZ R3, R4, R3, !PT ;  /* 0x0000000304037209 */ /* 0x001fe40007810000 */
[----:B------:R-:W-:Y:S02]  /*10a50*/  FSEL R171, R171, -INF , !P1 ;  /* 0xff800000abab7808 */ /* 0x000fe40004800000 */
[----:B------:R-:W-:Y:S01]  /*10a60*/  FMNMX.FTZ R10, R197, R10, !PT ;  /* 0x0000000ac50a7209 */ /* 0x000fe20007810000 */
[----:B------:R-:W0:Y:S03]  /*10a70*/  SHFL.BFLY PT, R12, R3, 0x1, 0x1f ;  /* 0x0c201f00030c7f89 */ /* 0x000e2600000e0000 */
[----:B------:R-:W-:-:S02]  /*10a80*/  FMNMX.FTZ R10, R171, R10, !PT ;  /* 0x0000000aab0a7209 */ /* 0x000fc40007810000 */
[----:B------:R-:W-:Y:S02]  /*10a90*/  ISETP.LT.OR P4, PT, R6, 0x52, P4 ;  /* 0x000000520600780c */ /* 0x000fe40002781670 */
[----:B------:R-:W-:Y:S02]  /*10aa0*/  FSEL R177, R66, -INF , !P3 ;  /* 0xff80000042b17808 */ /* 0x000fe40005800000 */
[----:B------:R-:W-:Y:S02]  /*10ab0*/  FMNMX.FTZ R10, R195, R10, !PT ;  /* 0x0000000ac30a7209 */ /* 0x000fe40007810000 */
[----:B------:R-:W-:Y:S02]  /*10ac0*/  ISETP.GT.AND P0, PT, R8, 0x59, !P6 ;  /* 0x000000590800780c */ /* 0x000fe40007704270 */
[----:B------:R-:W-:Y:S01]  /*10ad0*/  ISETP.LT.OR P5, PT, R6, 0x59, P5 ;  /* 0x000000590600780c */ /* 0x000fe20002fa1670 */
[----:B------:R-:W2:Y:S01]  /*10ae0*/  LDL.64 R8, [R1+0x2b0] ;  /* 0x0002b00001087983 */ /* 0x000ea20000100a00 */
[----:B------:R-:W-:-:S02]  /*10af0*/  FSEL R193, R67, -INF , !P4 ;  /* 0xff80000043c17808 */ /* 0x000fc40006000000 */
[----:B------:R-:W-:Y:S01]  /*10b00*/  FMNMX.FTZ R10, R177, R10, !PT ;  /* 0x0000000ab10a7209 */ /* 0x000fe20007810000 */
[----:B------:R-:W2:Y:S01]  /*10b10*/  LDL.64 R66, [R1+0x278] ;  /* 0x0002780001427983 */ /* 0x000ea20000100a00 */
[----:B------:R-:W-:Y:S02]  /*10b20*/  ISETP.LT.OR P0, PT, R6, 0x5a, P0 ;  /* 0x0000005a0600780c */ /* 0x000fe40000701670 */
[----:B------:R-:W-:Y:S02]  /*10b30*/  FSEL R175, R70, -INF , !P5 ;  /* 0xff80000046af7808 */ /* 0x000fe40006800000 */
[----:B------:R-:W-:Y:S02]  /*10b40*/  FMNMX.FTZ R10, R193, R10, !PT ;  /* 0x0000000ac10a7209 */ /* 0x000fe40007810000 */
[----:B------:R-:W-:Y:S02]  /*10b50*/  FSEL R189, R18, -INF , !P0 ;  /* 0xff80000012bd7808 */ /* 0x000fe40004000000 */
[----:B------:R-:W-:-:S02]  /*10b60*/  FMNMX.FTZ R10, R175, R10, !PT ;  /* 0x0000000aaf0a7209 */ /* 0x000fc40007810000 */
[----:B0-----:R-:W-:Y:S02]  /*10b70*/  FMNMX.FTZ R6, R3, R12, !PT ;  /* 0x0000000c03067209 */ /* 0x001fe40007810000 */
[----:B------:R-:W-:Y:S02]  /*10b80*/  FMNMX.FTZ R5, R189, R10, !PT ;  /* 0x0000000abd057209 */ /* 0x000fe40007810000 */
[----:B------:R-:W2:Y:S04]  /*10b90*/  LDL.64 R10, [R1+0x2c0] ;  /* 0x0002c000010a7983 */ /* 0x000ea80000100a00 */
[----:B------:R0:W-:Y:S04]  /*10ba0*/  STL.64 [R1+0x1d0], R4 ;  /* 0x0001d00401007387 */ /* 0x0001e80000100a00 */
[----:B------:R-:W-:Y:S04]  /*10bb0*/  STL [R1+0x1d0], R6 ;  /* 0x0001d00601007387 */ /* 0x000fe80000100800 */
[----:B------:R-:W3:Y:S04]  /*10bc0*/  LDL R44, [R1+0x1d0] ;  /* 0x0001d000012c7983 */ /* 0x000ee80000100800 */
[----:B------:R-:W4:Y:S04]  /*10bd0*/  LDL R160, [R1+0x1d4] ;  /* 0x0001d40001a07983 */ /* 0x000f280000100800 */
[----:B0-----:R-:W2:Y:S01]  /*10be0*/  LDL.64 R4, [R1+0x290] ;  /* 0x0002900001047983 */ /* 0x001ea20000100a00 */
[----:B---3--:R-:W-:Y:S01]  /*10bf0*/  FMUL.FTZ R3, R191, R44 ;  /* 0x0000002cbf037220 */ /* 0x008fe20000410000 */
[----:B------:R-:W-:-:S04]  /*10c00*/  FSETP.NEU.FTZ.AND P0, PT, R44, -INF , PT ;  /* 0xff8000002c00780b */ /* 0x000fc80003f1d000 */
[----:B------:R-:W-:Y:S02]  /*10c10*/  FSEL R42, R3, RZ, P0 ;  /* 0x000000ff032a7208 */ /* 0x000fe40000000000 */
[----:B----4-:R-:W0:Y:S02]  /*10c20*/  SHFL.BFLY PT, R3, R160, 0x2, 0x1f ;  /* 0x0c401f00a0037f89 */ /* 0x010e2400000e0000 */
[----:B0-----:R-:W-:-:S05]  /*10c30*/  FMNMX.FTZ R160, R3, R160, !PT ;  /* 0x000000a003a07209 */ /* 0x001fca0007810000 */
[----:B------:R-:W0:Y:S01]  /*10c40*/  SHFL.BFLY PT, R43, R160, 0x1, 0x1f ;  /* 0x0c201f00a02b7f89 */ /* 0x000e2200000e0000 */
[----:B------:R-:W-:Y:S01]  /*10c50*/  FFMA.FTZ R188, R45, R191, -R42 ;  /* 0x000000bf2dbc7223 */ /* 0x000fe2000001082a */
[----:B------:R-:W-:-:S05]  /*10c60*/  FSEL R45, R44, RZ, P0 ;  /* 0x000000ff2c2d7208 */ /* 0x000fca0000000000 */
[----:B------:R-:W-:Y:S01]  /*10c70*/  FADD.FTZ R45, R102, -R45 ;  /* 0x8000002d662d7221 */ /* 0x000fe20000010000 */
[-CC-:B------:R-:W-:Y:S01]  /*10c80*/  FFMA.FTZ R147, R15, R191.reuse, -R42.reuse ;  /* 0x000000bf0f937223 */ /* 0x180fe2000001082a */
[-CC-:B------:R-:W-:Y:S01]  /*10c90*/  FFMA.FTZ R164, R25, R191.reuse, -R42.reuse ;  /* 0x000000bf19a47223 */ /* 0x180fe2000001082a */
[-CC-:B------:R-:W-:Y:S01]  /*10ca0*/  FFMA.FTZ R166, R27, R191.reuse, -R42.reuse ;  /* 0x000000bf1ba67223 */ /* 0x180fe2000001082a */
[-C--:B------:R-:W-:Y:S01]  /*10cb0*/  FMUL.FTZ R156, R45, R191.reuse ;  /* 0x000000bf2d9c7220 */ /* 0x080fe20000410000 */
[-CC-:B------:R-:W-:Y:S01]  /*10cc0*/  FFMA.FTZ R187, R187, R191.reuse, -R42.reuse ;  /* 0x000000bfbbbb7223 */ /* 0x180fe2000001082a */
[--C-:B------:R-:W-:Y:S01]  /*10cd0*/  FFMA.FTZ R185, R185, R191, -R42.reuse ;  /* 0x000000bfb9b97223 */ /* 0x100fe2000001082a */
[----:B0-----:R-:W-:Y:S01]  /*10ce0*/  FMNMX.FTZ R160, R160, R43, !PT ;  /* 0x0000002ba0a07209 */ /* 0x001fe20007810000 */
[----:B------:R-:W-:Y:S01]  /*10cf0*/  MUFU.EX2 R147, R147 ;  /* 0x0000009300937308 */ /* 0x000fe20000000800 */
[-CC-:B------:R-:W-:Y:S01]  /*10d00*/  FFMA.FTZ R192, R33, R191.reuse, -R42.reuse ;  /* 0x000000bf21c07223 */ /* 0x180fe2000001082a */
[-CC-:B------:R-:W-:Y:S01]  /*10d10*/  FFMA.FTZ R162, R31, R191.reuse, -R42.reuse ;  /* 0x000000bf1fa27223 */ /* 0x180fe2000001082a */
[C---:B------:R-:W-:Y:S01]  /*10d20*/  FSETP.NEU.FTZ.AND P0, PT, R160.reuse, -INF , PT ;  /* 0xff800000a000780b */ /* 0x040fe20003f1d000 */
[CC--:B------:R-:W-:Y:S01]  /*10d30*/  FMUL.FTZ R134, R160.reuse, R191.reuse ;  /* 0x000000bfa0867220 */ /* 0x0c0fe20000410000 */
[-CC-:B------:R-:W-:Y:S01]  /*10d40*/  FFMA.FTZ R183, R37, R191.reuse, -R42.reuse ;  /* 0x000000bf25b77223 */ /* 0x180fe2000001082a */
[-CC-:B------:R-:W-:Y:S01]  /*10d50*/  FFMA.FTZ R181, R181, R191.reuse, -R42.reuse ;  /* 0x000000bfb5b57223 */ /* 0x180fe2000001082a */
[----:B------:R-:W-:Y:S01]  /*10d60*/  FSEL R102, R160, RZ, P0 ;  /* 0x000000ffa0667208 */ /* 0x000fe20000000000 */
[----:B------:R-:W0:Y:S01]  /*10d70*/  MUFU.EX2 R156, R156 ;  /* 0x0000009c009c7308 */ /* 0x000e220000000800 */
[----:B------:R-:W-:Y:S01]  /*10d80*/  FSEL R134, R134, RZ, P0 ;  /* 0x000000ff86867208 */ /* 0x000fe20000000000 */
[-CC-:B------:R-:W-:Y:S01]  /*10d90*/  FFMA.FTZ R190, R41, R191.reuse, -R42.reuse ;  /* 0x000000bf29be7223 */ /* 0x180fe2000001082a */
[-C--:B------:R-:W-:Y:S01]  /*10da0*/  FFMA.FTZ R179, R179, R191.reuse, -R42 ;  /* 0x000000bfb3b37223 */ /* 0x080fe2000001082a */
[----:B------:R-:W-:Y:S01]  /*10db0*/  FADD.FTZ R106, R103, -R102 ;  /* 0x80000066676a7221 */ /* 0x000fe20000010000 */
[-C--:B------:R-:W-:Y:S01]  /*10dc0*/  FFMA.FTZ R152, R35, R191.reuse, -R42 ;  /* 0x000000bf23987223 */ /* 0x080fe2000001082a */
[-CC-:B------:R-:W-:Y:S01]  /*10dd0*/  FFMA.FTZ R176, R57, R191.reuse, -R134.reuse ;  /* 0x000000bf39b07223 */ /* 0x180fe20000010886 */
[-C--:B------:R-:W-:Y:S01]  /*10de0*/  FFMA.FTZ R165, R165, R191.reuse, -R134 ;  /* 0x000000bfa5a57223 */ /* 0x080fe20000010886 */
[----:B------:R-:W-:Y:S01]  /*10df0*/  FMUL.FTZ R151, R191, R106 ;  /* 0x0000006abf977220 */ /* 0x000fe20000410000 */
        /* <DEDUP_REMOVED lines=20> */
[----:B------:R-:W3:Y:S01]  /*10f40*/  LDL.64 R12, [R1+0x280] ;  /* 0x00028000010c7983 */ /* 0x000ee20000100a00 */
[----:B------:R-:W-:-:S03]  /*10f50*/  FFMA.FTZ R167, R167, R191, -R134 ;  /* 0x000000bfa7a77223 */ /* 0x000fc60000010886 */
[----:B------:R-:W4:Y:S01]  /*10f60*/  LDL.64 R6, [R1+0x2a0] ;  /* 0x0002a00001067983 */ /* 0x000f220000100a00 */
[----:B------:R-:W-:Y:S03]  /*10f70*/  MUFU.EX2 R166, R166 ;  /* 0x000000a600a67308 */ /* 0x000fe60000000800 */
[----:B------:R-:W4:Y:S04]  /*10f80*/  LDL.64 R24, [R1+0x2d0] ;  /* 0x0002d00001187983 */ /* 0x000f280000100a00 */
[----:B------:R-:W4:Y:S01]  /*10f90*/  LDL.64 R14, [R1+0x2e0] ;  /* 0x0002e000010e7983 */ /* 0x000f220000100a00 */
[----:B------:R-:W2:Y:S03]  /*10fa0*/  MUFU.EX2 R165, R165 ;  /* 0x000000a500a57308 */ /* 0x000ea60000000800 */
        /* <DEDUP_REMOVED lines=22> */
[----:B------:R-:W-:Y:S01]  /*11110*/  MUFU.EX2 R187, R187 ;  /* 0x000000bb00bb7308 */ /* 0x000fe20000000800 */
[----:B------:R-:W-:Y:S01]  /*11120*/  FFMA.FTZ R142, R169, R191, -R134 ;  /* 0x000000bfa98e7223 */ /* 0x000fe20000010886 */
[----:B0-----:R-:W-:-:S06]  /*11130*/  FFMA.FTZ R169, R156, R132, R147 ;  /* 0x000000849ca97223 */ /* 0x001fcc0000010093 */
[----:B------:R-:W0:Y:S01]  /*11140*/  MUFU.EX2 R167, R167 ;  /* 0x000000a700a77308 */ /* 0x000e220000000800 */
[----:B-1----:R-:W-:Y:S01]  /*11150*/  FFMA.FTZ R132, R133, R151, R176 ;  /* 0x0000009785847223 */ /* 0x002fe200000100b0 */
[----:B------:R-:W-:-:S06]  /*11160*/  FADD.FTZ R169, R164, R169 ;  /* 0x000000a9a4a97221 */ /* 0x000fcc0000010000 */
[----:B------:R-:W1:Y:S08]  /*11170*/  MUFU.EX2 R150, R150 ;  /* 0x0000009600967308 */ /* 0x000e700000000800 */
[----:B------:R-:W1:Y:S01]  /*11180*/  MUFU.EX2 R185, R185 ;  /* 0x000000b900b97308 */ /* 0x000e620000000800 */
[----:B--2---:R-:W-:Y:S01]  /*11190*/  FADD.FTZ R132, R165, R132 ;  /* 0x00000084a5847221 */ /* 0x004fe20000010000 */
[----:B------:R-:W-:-:S03]  /*111a0*/  FADD.FTZ R148, R166, R169 ;  /* 0x000000a9a6947221 */ /* 0x000fc60000010000 */
[----:B0-----:R-:W-:Y:S01]  /*111b0*/  FADD.FTZ R133, R167, R132 ;  /* 0x00000084a7857221 */ /* 0x001fe20000010000 */
[----:B------:R-:W-:Y:S01]  /*111c0*/  FADD.FTZ R148, R187, R148 ;  /* 0x00000094bb947221 */ /* 0x000fe20000010000 */
[-C--:B------:R-:W-:Y:S02]  /*111d0*/  FFMA.FTZ R186, R149, R191.reuse, -R134 ;  /* 0x000000bf95ba7223 */ /* 0x080fe40000010886 */
[----:B-1----:R-:W-:Y:S01]  /*111e0*/  FADD.FTZ R132, R150, R133 ;  /* 0x0000008596847221 */ /* 0x002fe20000010000 */
[----:B------:R-:W-:Y:S02]  /*111f0*/  FADD.FTZ R133, R185, R148 ;  /* 0x00000094b9857221 */ /* 0x000fe40000010000 */
[----:B------:R0:W5:Y:S01]  /*11200*/  LDL.64 R148, [R1+0x1c0] ;  /* 0x0001c00001947983 */ /* 0x0001620000100a00 */
[-CC-:B------:R-:W-:Y:S01]  /*11210*/  FFMA.FTZ R161, R161, R191.reuse, -R134.reuse ;  /* 0x000000bfa1a17223 */ /* 0x180fe20000010886 */
[-CC-:B------:R-:W-:Y:S01]  /*11220*/  FFMA.FTZ R163, R163, R191.reuse, -R134.reuse ;  /* 0x000000bfa3a37223 */ /* 0x180fe20000010886 */
[----:B------:R-:W-:Y:S08]  /*11230*/  MUFU.EX2 R192, R192 ;  /* 0x000000c000c07308 */ /* 0x000ff00000000800 */
[----:B------:R-:W1:Y:S01]  /*11240*/  MUFU.EX2 R161, R161 ;  /* 0x000000a100a17308 */ /* 0x000e620000000800 */
[----:B------:R-:W-:-:S07]  /*11250*/  FFMA.FTZ R157, R157, R191, -R134 ;  /* 0x000000bf9d9d7223 */ /* 0x000fce0000010886 */
[----:B------:R-:W2:Y:S08]  /*11260*/  MUFU.EX2 R144, R144 ;  /* 0x0000009000907308 */ /* 0x000eb00000000800 */
[----:B------:R-:W0:Y:S08]  /*11270*/  MUFU.EX2 R162, R162 ;  /* 0x000000a200a27308 */ /* 0x000e300000000800 */
[----:B------:R-:W0:Y:S01]  /*11280*/  MUFU.EX2 R163, R163 ;  /* 0x000000a300a37308 */ /* 0x000e220000000800 */
[----:B------:R-:W-:Y:S01]  /*11290*/  FFMA.FTZ R184, R135, R191, -R134 ;  /* 0x000000bf87b87223 */ /* 0x000fe20000010886 */
[----:B-1----:R-:W-:-:S06]  /*112a0*/  FADD.FTZ R135, R161, R132 ;  /* 0x00000084a1877221 */ /* 0x002fcc0000010000 */
[----:B------:R-:W1:Y:S08]  /*112b0*/  MUFU.EX2 R183, R183 ;  /* 0x000000b700b77308 */ /* 0x000e700000000800 */
[----:B------:R-:W1:Y:S01]  /*112c0*/  MUFU.EX2 R140, R140 ;  /* 0x0000008c008c7308 */ /* 0x000e620000000800 */
[----:B------:R-:W-:Y:S01]  /*112d0*/  FADD.FTZ R133, R192, R133 ;  /* 0x00000085c0857221 */ /* 0x000fe20000010000 */
[----:B--2---:R-:W-:-:S06]  /*112e0*/  FADD.FTZ R178, R144, R135 ;  /* 0x0000008790b27221 */ /* 0x004fcc0000010000 */
[----:B------:R-:W2:Y:S08]  /*112f0*/  MUFU.EX2 R181, R181 ;  /* 0x000000b500b57308 */ /* 0x000eb00000000800 */
[----:B------:R-:W2:Y:S01]  /*11300*/  MUFU.EX2 R157, R157 ;  /* 0x0000009d009d7308 */ /* 0x000ea20000000800 */
[----:B0-----:R-:W-:Y:S01]  /*11310*/  FADD.FTZ R132, R162, R133 ;  /* 0x00000085a2847221 */ /* 0x001fe20000010000 */
[----:B------:R-:W-:-:S06]  /*11320*/  FADD.FTZ R133, R163, R178 ;  /* 0x000000b2a3857221 */ /* 0x000fcc0000010000 */
[----:B------:R-:W0:Y:S01]  /*11330*/  MUFU.EX2 R190, R190 ;  /* 0x000000be00be7308 */ /* 0x000e220000000800 */
[----:B------:R-:W-:-:S07]  /*11340*/  FFMA.FTZ R153, R153, R191, -R134 ;  /* 0x000000bf99997223 */ /* 0x000fce0000010886 */
[----:B------:R-:W0:Y:S01]  /*11350*/  MUFU.EX2 R138, R138 ;  /* 0x0000008a008a7308 */ /* 0x000e220000000800 */
[----:B-1----:R-:W-:Y:S01]  /*11360*/  FADD.FTZ R132, R183, R132 ;  /* 0x00000084b7847221 */ /* 0x002fe20000010000 */
[----:B------:R-:W-:-:S06]  /*11370*/  FADD.FTZ R178, R140, R133 ;  /* 0x000000858cb27221 */ /* 0x000fcc0000010000 */
[----:B------:R-:W1:Y:S08]  /*11380*/  MUFU.EX2 R179, R179 ;  /* 0x000000b300b37308 */ /* 0x000e700000000800 */
[----:B------:R-:W1:Y:S01]  /*11390*/  MUFU.EX2 R159, R159 ;  /* 0x0000009f009f7308 */ /* 0x000e620000000800 */
[----:B--2---:R-:W-:Y:S01]  /*113a0*/  FADD.FTZ R133, R181, R132 ;  /* 0x00000084b5857221 */ /* 0x004fe20000010000 */
[----:B------:R-:W-:-:S06]  /*113b0*/  FADD.FTZ R135, R157, R178 ;  /* 0x000000b29d877221 */ /* 0x000fcc0000010000 */
[----:B------:R-:W2:Y:S01]  /*113c0*/  MUFU.EX2 R188, R188 ;  /* 0x000000bc00bc7308 */ /* 0x000ea20000000800 */
[----:B------:R-:W-:-:S07]  /*113d0*/  FFMA.FTZ R155, R155, R191, -R134 ;  /* 0x000000bf9b9b7223 */ /* 0x000fce0000010886 */
[----:B------:R-:W2:Y:S01]  /*113e0*/  MUFU.EX2 R146, R146 ;  /* 0x0000009200927308 */ /* 0x000ea20000000800 */
[----:B0-----:R-:W-:Y:S01]  /*113f0*/  FADD.FTZ R132, R190, R133 ;  /* 0x00000085be847221 */ /* 0x001fe20000010000 */
[----:B------:R-:W-:-:S06]  /*11400*/  FADD.FTZ R178, R138, R135 ;  /* 0x000000878ab27221 */ /* 0x000fcc0000010000 */
[----:B------:R-:W0:Y:S08]  /*11410*/  MUFU.EX2 R152, R152 ;  /* 0x0000009800987308 */ /* 0x000e300000000800 */
[----:B------:R-:W0:Y:S01]  /*11420*/  MUFU.EX2 R153, R153 ;  /* 0x0000009900997308 */ /* 0x000e220000000800 */
[----:B-1----:R-:W-:Y:S01]  /*11430*/  FADD.FTZ R133, R179, R132 ;  /* 0x00000084b3857221 */ /* 0x002fe20000010000 */
[----:B------:R-:W-:-:S06]  /*11440*/  FADD.FTZ R135, R159, R178 ;  /* 0x000000b29f877221 */ /* 0x000fcc0000010000 */
[----:B------:R-:W1:Y:S08]  /*11450*/  MUFU.EX2 R145, R145 ;  /* 0x0000009100917308 */ /* 0x000e700000000800 */
[----:B------:R-:W3:Y:S01]  /*11460*/  MUFU.EX2 R142, R142 ;  /* 0x0000008e008e7308 */ /* 0x000ee20000000800 */
[----:B--2---:R-:W-:Y:S01]  /*11470*/  FADD.FTZ R133, R188, R133 ;  /* 0x00000085bc857221 */ /* 0x004fe20000010000 */
[----:B------:R-:W-:-:S06]  /*11480*/  FADD.FTZ R132, R146, R135 ;  /* 0x0000008792847221 */ /* 0x000fcc0000010000 */
[----:B------:R-:W2:Y:S01]  /*11490*/  MUFU.EX2 R154, R154 ;  /* 0x0000009a009a7308 */ /* 0x000ea20000000800 */
[----:B------:R-:W-:-:S07]  /*114a0*/  FFMA.FTZ R169, R197, R191, -R134 ;  /* 0x000000bfc5a97223 */ /* 0x000fce0000010886 */
[----:B------:R-:W2:Y:S01]  /*114b0*/  MUFU.EX2 R155, R155 ;  /* 0x0000009b009b7308 */ /* 0x000ea20000000800 */
[----:B0-----:R-:W-:Y:S01]  /*114c0*/  FADD.FTZ R178, R152, R133 ;  /* 0x0000008598b27221 */ /* 0x001fe20000010000 */
[----:B------:R-:W-:-:S06]  /*114d0*/  FADD.FTZ R133, R153, R132 ;  /* 0x0000008499857221 */ /* 0x000fcc0000010000 */
[----:B------:R-:W0:Y:S01]  /*114e0*/  MUFU.EX2 R143, R143 ;  /* 0x0000008f008f7308 */ /* 0x000e220000000800 */
[----:B------:R-:W-:-:S07]  /*114f0*/  FFMA.FTZ R171, R171, R191, -R134 ;  /* 0x000000bfabab7223 */ /* 0x000fce0000010886 */
[----:B------:R-:W0:Y:S01]  /*11500*/  MUFU.EX2 R186, R186 ;  /* 0x000000ba00ba7308 */ /* 0x000e220000000800 */
[----:B-1----:R-:W-:Y:S01]  /*11510*/  FADD.FTZ R135, R145, R178 ;  /* 0x000000b291877221 */ /* 0x002fe20000010000 */
[----:B---3--:R-:W-:-:S06]  /*11520*/  FADD.FTZ R132, R142, R133 ;  /* 0x000000858e847221 */ /* 0x008fcc0000010000 */
[----:B------:R-:W1:Y:S01]  /*11530*/  MUFU.EX2 R168, R168 ;  /* 0x000000a800a87308 */ /* 0x000e620000000800 */
[----:B------:R-:W-:-:S07]  /*11540*/  FFMA.FTZ R182, R195, R191, -R134 ;  /* 0x000000bfc3b67223 */ /* 0x000fce0000010886 */
        /* <DEDUP_REMOVED lines=20> */
[----:B------:R-:W4:Y:S01]  /*11690*/  MUFU.EX2 R177, R177 ;  /* 0x000000b100b17308 */ /* 0x000f220000000800 */
[----:B0-----:R-:W-:Y:S01]  /*116a0*/  FADD.FTZ R134, R170, R133 ;  /* 0x00000085aa867221 */ /* 0x001fe20000010000 */
[----:B------:R-:W-:-:S06]  /*116b0*/  FADD.FTZ R133, R171, R132 ;  /* 0x00000084ab857221 */ /* 0x000fcc0000010000 */
[----:B------:R-:W0:Y:S08]  /*116c0*/  MUFU.EX2 R137, R137 ;  /* 0x0000008900897308 */ /* 0x000e300000000800 */
[----:B------:R-:W0:Y:S01]  /*116d0*/  MUFU.EX2 R178, R178 ;  /* 0x000000b200b27308 */ /* 0x000e220000000800 */
[----:B-1----:R-:W-:Y:S01]  /*116e0*/  FADD.FTZ R135, R141, R134 ;  /* 0x000000868d877221 */ /* 0x002fe20000010000 */
[----:B---3--:R-:W-:-:S06]  /*116f0*/  FADD.FTZ R132, R182, R133 ;  /* 0x00000085b6847221 */ /* 0x008fcc0000010000 */
[----:B------:R-:W1:Y:S08]  /*11700*/  MUFU.EX2 R3, R3 ;  /* 0x0000000300037308 */ /* 0x000e700000000800 */
[----:B------:R-:W3:Y:S01]  /*11710*/  MUFU.EX2 R175, R175 ;  /* 0x000000af00af7308 */ /* 0x000ee20000000800 */
[----:B--2---:R-:W-:Y:S01]  /*11720*/  FADD.FTZ R134, R136, R135 ;  /* 0x0000008788867221 */ /* 0x004fe20000010000 */
[----:B----4-:R-:W-:-:S06]  /*11730*/  FADD.FTZ R133, R177, R132 ;  /* 0x00000084b1857221 */ /* 0x010fcc0000010000 */
[----:B------:R-:W2:Y:S08]  /*11740*/  MUFU.EX2 R174, R174 ;  /* 0x000000ae00ae7308 */ /* 0x000eb00000000800 */
[----:B------:R-:W4:Y:S01]  /*11750*/  MUFU.EX2 R180, R180 ;  /* 0x000000b400b47308 */ /* 0x000f220000000800 */
[----:B0-----:R-:W-:Y:S01]  /*11760*/  FADD.FTZ R134, R137, R134 ;  /* 0x0000008689867221 */ /* 0x001fe20000010000 */
[----:B------:R-:W-:-:S03]  /*11770*/  FADD.FTZ R132, R178, R133 ;  /* 0x00000085b2847221 */ /* 0x000fc60000010000 */
[----:B-1----:R-:W-:Y:S01]  /*11780*/  FADD.FTZ R133, R3, R134 ;  /* 0x0000008603857221 */ /* 0x002fe20000010000 */
[----:B---3--:R-:W-:Y:S01]  /*11790*/  FADD.FTZ R135, R175, R132 ;  /* 0x00000084af877221 */ /* 0x008fe20000010000 */
[C---:B------:R-:W-:Y:S01]  /*117a0*/  FMUL.FTZ R132, R156.reuse, R172 ;  /* 0x000000ac9c847220 */ /* 0x040fe20000410000 */
[----:B------:R-:W-:Y:S01]  /*117b0*/  FMUL.FTZ R131, R156, R131 ;  /* 0x000000839c837220 */ /* 0x000fe20000410000 */
[----:B--2---:R-:W-:Y:S01]  /*117c0*/  FADD.FTZ R134, R174, R133 ;  /* 0x00000085ae867221 */ /* 0x004fe20000010000 */
[C---:B------:R-:W-:Y:S01]  /*117d0*/  FMUL.FTZ R133, R156.reuse, R173 ;  /* 0x000000ad9c857220 */ /* 0x040fe20000410000 */
[C---:B------:R-:W-:Y:S01]  /*117e0*/  FMUL.FTZ R130, R156.reuse, R130 ;  /* 0x000000829c827220 */ /* 0x040fe20000410000 */
[C---:B------:R-:W-:Y:S01]  /*117f0*/  FMUL.FTZ R129, R156.reuse, R129 ;  /* 0x000000819c817220 */ /* 0x040fe20000410000 */
[C---:B------:R-:W-:Y:S01]  /*11800*/  FMUL.FTZ R127, R151.reuse, R127 ;  /* 0x0000007f977f7220 */ /* 0x040fe20000410000 */
[C---:B------:R-:W-:Y:S01]  /*11810*/  FMUL.FTZ R126, R151.reuse, R126 ;  /* 0x0000007e977e7220 */ /* 0x040fe20000410000 */
[C---:B------:R-:W-:Y:S01]  /*11820*/  FMUL.FTZ R128, R156.reuse, R128 ;  /* 0x000000809c807220 */ /* 0x040fe20000410000 */
[----:B------:R-:W-:Y:S01]  /*11830*/  FMUL.FTZ R125, R156, R125 ;  /* 0x0000007d9c7d7220 */ /* 0x000fe20000410000 */
[----:B----4-:R-:W-:Y:S01]  /*11840*/  FADD.FTZ R135, R180, R135 ;  /* 0x00000087b4877221 */ /* 0x010fe20000010000 */
        /* <DEDUP_REMOVED lines=194> */
[----:B0-----:R-:W-:Y:S02]  /*12470*/  F2FP.BF16.F32.PACK_AB R160, R192, R185 ;  /* 0x000000b9c0a0723e */ /* 0x001fe400000010ff */
        /* <DEDUP_REMOVED lines=17> */
[----:B------:R-:W-:Y:S06]  /*12590*/  @!P1 BRA `(.L_x_11064) ;  /* 0x0000000000049947 */ /* 0x000fec0003800000 */
[----:B------:R-:W-:Y:S01]  /*125a0*/  BPT.TRAP 0x1 ;  /* 0x000000040000795c */ /* 0x000fe20000300000 */
.L_x_11064:
[----:B------:R-:W-:Y:S05]  /*125b0*/  BSYNC B0 ;  /* 0x0000000000007941 */ /* 0x000fea0003800000 */
.L_x_11063:
        /* <DEDUP_REMOVED lines=8> */
.L_x_11066:
[----:B------:R-:W-:Y:S05]  /*12640*/  BSYNC B0 ;  /* 0x0000000000007941 */ /* 0x000fea0003800000 */
.L_x_11065:
[----:B------:R-:W-:Y:S04]  /*12650*/  BSSY B0, `(.L_x_11067) ;  /* 0x0000004000007945 */ /* 0x000fe80003800000 */
[----:B-1----:R-:W-:Y:S05]  /*12660*/  @P0 BRA `(.L_x_11068) ;  /* 0x0000000000080947 */ /* 0x002fea0003800000 */
[----:B------:R-:W1:Y:S02]  /*12670*/  SYNCS.PHASECHK.TRANS64.TRYWAIT P0, [R148+URZ], R149 ;  /* 0x00000095940075a7 */ /* 0x000e64000800017f */
[----:B-1----:R-:W-:Y:S05]  /*12680*/  @!P0 BRA `(.L_x_11069) ;  /* 0x000000a800f88947 */ /* 0x002fea0003800000 */
.L_x_11068:
[----:B------:R-:W-:Y:S05]  /*12690*/  BSYNC B0 ;  /* 0x0000000000007941 */ /* 0x000fea0003800000 */
.L_x_11067:
        /* <DEDUP_REMOVED lines=129> */
[----:B------:R0:W-:Y:S06]  /*12eb0*/  BAR.SYNC.DEFER_BLOCKING R228, 0x100 ;  /* 0x000400e40000751d */ /* 0x0001ec0000010000 */
[----:B------:R-:W4:Y:S04]  /*12ec0*/  LD.E.64 R4, desc[UR36][R16.64+0x80] ;  /* 0x0000802410047980 */ /* 0x000f28000c101b00 */
[----:B--2---:R1:W-:Y:S04]  /*12ed0*/  STL [R1+0x200], R6 ;  /* 0x0002000601007387 */ /* 0x0043e80000100800 */
[----:B---3--:R2:W-:Y:S04]  /*12ee0*/  STL [R1+0x364], R3 ;  /* 0x0003640301007387 */ /* 0x0085e80000100800 */
[----:B-1----:R-:W3:Y:S04]  /*12ef0*/  LDL R6, [R1+0x68] ;  /* 0x0000680001067983 */ /* 0x002ee80000100800 */
[----:B--2---:R-:W2:Y:S04]  /*12f00*/  LDL R3, [R1+0x1c0] ;  /* 0x0001c00001037983 */ /* 0x004ea80000100800 */
        /* <DEDUP_REMOVED lines=126> */
[----:B-1----:R-:W2:Y:S04]  /*136f0*/  LDL.128 R24, [R1+0x200] ;  /* 0x0002000001187983 */ /* 0x002ea80000100c00 */
[----:B----4-:R-:W4:Y:S04]  /*13700*/  LDL.128 R28, [R1+0x210] ;  /* 0x00021000011c7983 */ /* 0x010f280000100c00 */
[----:B0-----:R-:W4:Y:S04]  /*13710*/  LDL.128 R32, [R1+0x220] ;  /* 0x0002200001207983 */ /* 0x001f280000100c00 */
[----:B---3--:R-:W4:Y:S04]  /*13720*/  LDL.128 R36, [R1+0x230] ;  /* 0x0002300001247983 */ /* 0x008f280000100c00 */
[----:B--2---:R-:W4:Y:S04]  /*13730*/  LDL.128 R40, [R1+0x240] ;  /* 0x0002400001287983 */ /* 0x004f280000100c00 */
[----:B------:R-:W4:Y:S04]  /*13740*/  LDL.128 R44, [R1+0x250] ;  /* 0x00025000012c7983 */ /* 0x000f280000100c00 */
        /* <DEDUP_REMOVED lines=25> */
[----:B------:R-:W4:Y:S01]  /*138e0*/  LDL.128 R148, [R1+0x3f0] ;  /* 0x0003f00001947983 */ /* 0x000f220000100c00 */
[----:B------:R-:W-:Y:S01]  /*138f0*/  IMAD R4, R3, 0xc00, R4 ;  /* 0x00000c0003047824 */ /* 0x000fe200078e0204 */
[----:B------:R-:W-:-:S02]  /*13900*/  ISETP.NE.U32.AND P0, PT, R6, RZ, PT ;  /* 0x000000ff0600720c */ /* 0x000fc40003f05070 */
[----:B------:R-:W-:Y:S01]  /*13910*/  R2UR UR7, R5 ;  /* 0x00000000050772ca */ /* 0x000fe200000e0000 */
[----:B------:R-:W-:Y:S01]  /*13920*/  IMAD.MOV.U32 R7, RZ, RZ, R5 ;  /* 0x000000ffff077224 */ /* 0x000fe200078e0005 */
[C---:B------:R-:W-:Y:S01]  /*13930*/  R2UR UR6, R4.reuse ;  /* 0x00000000040672ca */ /* 0x040fe200000e0000 */
[----:B------:R0:W5:Y:S08]  /*13940*/  LDL R3, [R1+0x1c0] ;  /* 0x0001c00001037983 */ /* 0x0001700000100800 */
[----:B------:R-:W-:Y:S01]  /*13950*/  VOTEU.ANY UP0, P0 ;  /* 0x00000000003f7886 */ /* 0x000fe20000000100 */
[----:B------:R-:W-:Y:S01]  /*13960*/  VIADD R6, R4, 0x80 ;  /* 0x0000008004067836 */ /* 0x000fe20000000000 */
[----:B----4-:R-:W-:-:S06]  /*13970*/  WARPGROUP.ARRIVE ;  /* 0x00000000000079c5 */ /* 0x010fcc0000000000 */
        /* <DEDUP_REMOVED lines=494> */
.L_x_11071:
[----:B------:R-:W-:Y:S05]  /*15860*/  BSYNC B0 ;  /* 0x0000000000007941 */ /* 0x000fea0003800000 */
.L_x_11070:
        /* <DEDUP_REMOVED lines=9> */
.L_x_11043:
[----:B------:R-:W-:Y:S05]  /*15900*/  WARPSYNC.ALL ;  /* 0x0000000000007948 */ /* 0x000fea0003800000 */
[----:B------:R-:W2:Y:S04]  /*15910*/  LDL R5, [R1+0x1e0] ;  /* 0x0001e00001057983 */ /* 0x000ea80000100800 */
[----:B------:R-:W3:Y:S04]  /*15920*/  LDL R6, [R1+0x1e4] ;  /* 0x0001e40001067983 */ /* 0x000ee80000100800 */
        /* <DEDUP_REMOVED lines=61> */
[----:B------:R-:W4:Y:S04]  /*15d00*/  LDL R66, [R1+0x1c8] ;  /* 0x0001c80001427983 */ /* 0x000f280000100800 */
[----:B--2---:R-:W2:Y:S02]  /*15d10*/  SHFL.BFLY PT, R0, R5, 0x2, 0x1f ;  /* 0x0c401f0005007f89 */ /* 0x004ea400000e0000 */
[----:B--2---:R-:W-:-:S05]  /*15d20*/  FADD.FTZ R0, R5, R0 ;  /* 0x0000000005007221 */ /* 0x004fca0000010000 */
[----:B------:R-:W0:Y:S02]  /*15d30*/  SHFL.BFLY PT, R3, R0, 0x1, 0x1f ;  /* 0x0c201f0000037f89 */ /* 0x000e2400000e0000 */
[----:B01----:R-:W-:Y:S02]  /*15d40*/  FADD.FTZ R2, R0, R3 ;  /* 0x0000000300027221 */ /* 0x003fe40000010000 */
[----:B------:R-:W2:Y:S04]  /*15d50*/  LDL R0, [R1+0x1c0] ;  /* 0x0001c00001007983 */ /* 0x000ea80000100800 */
[----:B------:R-:W-:Y:S04]  /*15d60*/  STL [R1+0x1e0], R2 ;  /* 0x0001e00201007387 */ /* 0x000fe80000100800 */
[----:B------:R-:W5:Y:S04]  /*15d70*/  LDL R77, [R1+0x1e0] ;  /* 0x0001e000014d7983 */ /* 0x000f680000100800 */
[----:B---3--:R-:W0:Y:S02]  /*15d80*/  SHFL.BFLY PT, R3, R6, 0x2, 0x1f ;  /* 0x0c401f0006037f89 */ /* 0x008e2400000e0000 */
[----:B0-----:R-:W-:-:S02]  /*15d90*/  FADD.FTZ R3, R3, R6 ;  /* 0x0000000603037221 */ /* 0x001fc40000010000 */
[----:B------:R-:W3:Y:S04]  /*15da0*/  LDL.64 R6, [R1+0x3d8] ;  /* 0x0003d80001067983 */ /* 0x000ee80000100a00 */
[----:B------:R-:W0:Y:S02]  /*15db0*/  SHFL.BFLY PT, R4, R3, 0x1, 0x1f ;  /* 0x0c201f0003047f89 */ /* 0x000e2400000e0000 */
[----:B0-----:R-:W-:Y:S02]  /*15dc0*/  FADD.FTZ R70, R3, R4 ;  /* 0x0000000403467221 */ /* 0x001fe40000010000 */
[----:B------:R-:W3:Y:S03]  /*15dd0*/  LDL.64 R2, [R1+0x3c8] ;  /* 0x0003c80001027983 */ /* 0x000ee60000100a00 */
[----:B------:R-:W-:Y:S01]  /*15de0*/  FSETP.NE.FTZ.AND P1, PT, R70, RZ, PT ;  /* 0x000000ff4600720b */ /* 0x000fe20003f35000 */
[----:B------:R-:W3:-:S12]  /*15df0*/  LDL.64 R4, [R1+0x3e8] ;  /* 0x0003e80001047983 */ /* 0x000ed80000100a00 */
[----:B------:R-:W3:Y:S04]  /*15e00*/  @P1 LDL R75, [R1+0x1f0] ;  /* 0x0001f000014b1983 */ /* 0x000ee80000100800 */
[----:B------:R-:W3:Y:S01]  /*15e10*/  @P1 LDL R80, [R1+0x1d4] ;  /* 0x0001d40001501983 */ /* 0x000ee20000100800 */
[----:B------:R-:W-:Y:S02]  /*15e20*/  IMAD.MOV.U32 R72, RZ, RZ, -0x800000 ;  /* 0xff800000ff487424 */ /* 0x000fe400078e00ff */
[----:B------:R-:W-:Y:S02]  /*15e30*/  IMAD.MOV.U32 R71, RZ, RZ, RZ ;  /* 0x000000ffff477224 */ /* 0x000fe400078e00ff */
[----:B------:R-:W-:Y:S01]  /*15e40*/  IMAD.MOV.U32 R78, RZ, RZ, -0x800000 ;  /* 0xff800000ff4e7424 */ /* 0x000fe200078e00ff */
[----:B------:R0:W-:Y:S08]  /*15e50*/  BAR.ARV R227, 0x100 ;  /* 0x000400e30000751d */ /* 0x0001f00000002000 */
[----:B------:R-:W-:Y:S06]  /*15e60*/  BAR.ARV 0x8, 0x180 ;  /* 0x0206000000007b1d */ /* 0x000fec0000002000 */
[----:B-----5:R-:W-:-:S13]  /*15e70*/  FSETP.NE.FTZ.AND P0, PT, R77, RZ, PT ;  /* 0x000000ff4d00720b */ /* 0x020fda0003f15000 */
[----:B------:R-:W5:Y:S04]  /*15e80*/  @P0 LDL R67, [R1+0x1f0] ;  /* 0x0001f00001430983 */ /* 0x000f680000100800 */
[----:B------:R-:W5:Y:S01]  /*15e90*/  @P0 LDL R74, [R1+0x1d0] ;  /* 0x0001d000014a0983 */ /* 0x000f620000100800 */
[----:B------:R-:W1:Y:S08]  /*15ea0*/  @P1 MUFU.LG2 R76, R70 ;  /* 0x00000046004c1308 */ /* 0x000e700000000c00 */
[----:B------:R-:W0:Y:S01]  /*15eb0*/  @P0 MUFU.LG2 R73, R77 ;  /* 0x0000004d00490308 */ /* 0x000e220000000c00 */
[----:B-1----:R-:W-:Y:S01]  /*15ec0*/  @P1 FMUL.FTZ R82, R76, 0.69314718246459960938 ;  /* 0x3f3172184c521820 */ /* 0x002fe20000410000 */
[----:B0-----:R-:W-:-:S06]  /*15ed0*/  @P0 FMUL.FTZ R76, R73, 0.69314718246459960938 ;  /* 0x3f317218494c0820 */ /* 0x001fcc0000410000 */
[----:B------:R-:W0:Y:S01]  /*15ee0*/  @P0 MUFU.RCP R71, R77 ;  /* 0x0000004d00470308 */ /* 0x000e220000001000 */
[----:B----4-:R-:W-:Y:S02]  /*15ef0*/  VIADD R66, R66, 0x1 ;  /* 0x0000000142427836 */ /* 0x010fe40000000000 */
[----:B--2---:R-:W-:Y:S01]  /*15f00*/  VIADD R0, R0, 0x1 ;  /* 0x0000000100007836 */ /* 0x004fe20000000000 */
[----:B------:R1:W-:Y:S04]  /*15f10*/  STL [R1+0x1e4], R70 ;  /* 0x0001e44601007387 */ /* 0x0003e80000100800 */
[----:B------:R1:W-:Y:S04]  /*15f20*/  STL [R1+0x1c8], R66 ;  /* 0x0001c84201007387 */ /* 0x0003e80000100800 */
[----:B------:R1:W-:Y:S01]  /*15f30*/  STL [R1+0x1c0], R0 ;  /* 0x0001c00001007387 */ /* 0x0003e20000100800 */
        /* <DEDUP_REMOVED lines=99> */
[----:B------:R-:W-:Y:S01]  /*16570*/  BSSY B0, `(.L_x_10980) ;  /* 0x000006d000007945 */ /* 0x000fe20003800000 */
[----:B-----5:R-:W-:-:S04]  /*16580*/  @P0 FMUL.FTZ R67, R67, 0.69314718246459960938 ;  /* 0x3f31721843430820 */ /* 0x020fc80000410000 */
[----:B------:R-:W-:Y:S01]  /*16590*/  @P0 FFMA.FTZ R72, R67, R74, R76 ;  /* 0x0000004a43480223 */ /* 0x000fe2000001004c */
[----:B------:R-:W-:-:S06]  /*165a0*/  IMAD.MOV.U32 R67, RZ, RZ, RZ ;  /* 0x000000ffff437224 */ /* 0x000fcc00078e00ff */
[----:B------:R-:W0:Y:S01]  /*165b0*/  @P1 MUFU.RCP R67, R70 ;  /* 0x0000004600431308 */ /* 0x000e220000001000 */
[----:B------:R1:W-:Y:S01]  /*165c0*/  STL [R1+0x1e0], R72 ;  /* 0x0001e04801007387 */ /* 0x0003e20000100800 */
[----:B------:R-:W-:Y:S01]  /*165d0*/  ISETP.NE.AND P1, PT, R0, 0x2, PT ;  /* 0x000000020000780c */ /* 0x000fe20003f25270 */
        /* <DEDUP_REMOVED lines=96> */
[----:B------:R-:W-:Y:S01]  /*16be0*/  PLOP3.LUT P0, PT, PT, PT, PT, 0x8, 0x0 ;  /* 0x000000000000781c */ /* 0x000fe20003f0e170 */
[----:B------:R-:W-:-:S12]  /*16bf0*/  @P1 BRA `(.L_x_11073) ;  /* 0x0000000000101947 */ /* 0x000fd80003800000 */
[----:B-1----:R-:W2:Y:S04]  /*16c00*/  LDL R0, [R1+0x1c4] ;  /* 0x0001c40001007983 */ /* 0x002ea80000100800 */
[----:B------:R0:W-:Y:S01]  /*16c10*/  STL [R1+0x1c0], RZ ;  /* 0x0001c0ff01007387 */ /* 0x0001e20000100800 */
[----:B--2---:R-:W-:-:S05]  /*16c20*/  LOP3.LUT R0, R0, 0x1, RZ, 0x3c, !PT ;  /* 0x0000000100007812 */ /* 0x004fca00078e3cff */
[----:B------:R0:W-:Y:S02]  /*16c30*/  STL [R1+0x1c4], R0 ;  /* 0x0001c40001007387 */ /* 0x0001e40000100800 */
.L_x_11073:
[----:B------:R-:W-:Y:S05]  /*16c40*/  BSYNC B0 ;  /* 0x0000000000007941 */ /* 0x000fea0003800000 */
.L_x_10980:
[----:B------:R-:W-:Y:S05]  /*16c50*/  @P0 BRA `(.L_x_11074) ;  /* 0x0000002400440947 */ /* 0x000fea0003800000 */
[----:B01----:R-:W0:Y:S01]  /*16c60*/  S2R R0, SR_TID.X ;  /* 0x0000000000007919 */ /* 0x003e220000002100 */
[----:B------:R-:W1:Y:S01]  /*16c70*/  S2UR UR5, SR_CgaCtaId ;  /* 0x00000000000579c3 */ /* 0x000e620000008800 */
[----:B------:R-:W-:Y:S01]  /*16c80*/  UMOV UR4, 0x400 ;  /* 0x0000040000047882 */ /* 0x000fe20000000000 */
[----:B------:R-:W-:Y:S01]  /*16c90*/  ULDC UR6, c[0x0][0xa88] ;  /* 0x0002a20000067ab9 */ /* 0x000fe20000000800 */
[----:B------:R-:W2:Y:S05]  /*16ca0*/  S2R R6, SR_CTAID.X ;  /* 0x0000000000067919 */ /* 0x000eaa0000002500 */
[----:B------:R-:W3:Y:S08]  /*16cb0*/  LDC R23, c[0x0][0xbe8] ;  /* 0x0002fa00ff177b82 */ /* 0x000ef00000000800 */
[----:B------:R-:W-:Y:S01]  /*16cc0*/  BAR.SYNC.DEFER_BLOCKING 0x1, 0x100 ;  /* 0x0044000000007b1d */ /* 0x000fe20000010000 */
[----:B------:R-:W-:-:S05]  /*16cd0*/  USHF.R.S32.HI UR10, URZ, 0x1f, UR58 ;  /* 0x0000001f3f0a7899 */ /* 0x000fca000801143a */
[----:B------:R-:W-:Y:S01]  /*16ce0*/  ULDC.64 UR8, c[0x0][0xbd0] ;  /* 0x0002f40000087ab9 */ /* 0x000fe20000000a00 */
[----:B-1----:R-:W-:-:S04]  /*16cf0*/  ULEA UR4, UR5, UR4, 0x18 ;  /* 0x0000000405047291 */ /* 0x002fc8000f8ec03f */
[----:B------:R-:W-:Y:S01]  /*16d00*/  UIADD3 UR4, UR4, 0x22820, URZ ;  /* 0x0002282004047890 */ /* 0x000fe2000fffe03f */
[----:B0-----:R-:W-:-:S03]  /*16d10*/  VIADD R3, R0, 0xffffff80 ;  /* 0xffffff8000037836 */ /* 0x001fc60000000000 */
[----:B------:R-:W-:Y:S01]  /*16d20*/  UPRMT UR4, URZ, 0x654, UR4 ;  /* 0x000006543f047896 */ /* 0x000fe20008000004 */
[----:B---3--:R-:W-:Y:S01]  /*16d30*/  IMAD R18, R23, UR6, RZ ;  /* 0x0000000617127c24 */ /* 0x008fe2000f8e02ff */
[----:B------:R-:W-:-:S04]  /*16d40*/  SHF.R.S32.HI R2, RZ, 0x1f, R3 ;  /* 0x0000001fff027819 */ /* 0x000fc80000011403 */
[----:B------:R-:W-:-:S03]  /*16d50*/  LEA.HI R0, R2, R3, RZ, 0x7 ;  /* 0x0000000302007211 */ /* 0x000fc600078f38ff */
[----:B------:R-:W-:Y:S01]  /*16d60*/  SYNCS.ARRIVE.TRANS64.RED.A1T0 RZ, [UR4], RZ ;  /* 0x000000ffffff79a7 */ /* 0x000fe20008100404 */
[----:B------:R-:W-:-:S05]  /*16d70*/  LOP3.LUT R4, R0, 0xffffff80, RZ, 0xc0, !PT ;  /* 0xffffff8000047812 */ /* 0x000fca00078ec0ff */
[----:B------:R-:W-:-:S05]  /*16d80*/  IMAD.IADD R12, R3, 0x1, -R4 ;  /* 0x00000001030c7824 */ /* 0x000fca00078e0a04 */
[----:B------:R-:W-:Y:S02]  /*16d90*/  SHF.R.S32.HI R7, RZ, 0x1f, R12 ;  /* 0x0000001fff077819 */ /* 0x000fe4000001140c */
[----:B------:R-:W-:Y:S02]  /*16da0*/  LOP3.LUT P0, RZ, R12, 0x3, RZ, 0xc0, !PT ;  /* 0x000000030cff7812 */ /* 0x000fe4000780c0ff */
[CC--:B------:R-:W-:Y:S02]  /*16db0*/  LEA.HI R13, R7.reuse, R12.reuse, RZ, 0x2 ;  /* 0x0000000c070d7211 */ /* 0x0c0fe400078f10ff */
[----:B------:R-:W-:Y:S02]  /*16dc0*/  LEA.HI R7, R7, R12, RZ, 0x5 ;  /* 0x0000000c07077211 */ /* 0x000fe400078f28ff */
[--C-:B------:R-:W-:Y:S02]  /*16dd0*/  SHF.R.S32.HI R4, RZ, 0x2, R13.reuse ;  /* 0x00000002ff047819 */ /* 0x100fe4000001140d */
[----:B------:R-:W-:-:S02]  /*16de0*/  SHF.R.S32.HI R5, RZ, 0x1f, R13 ;  /* 0x0000001fff057819 */ /* 0x000fc4000001140d */
[----:B------:R-:W-:Y:S02]  /*16df0*/  SHF.R.S32.HI R7, RZ, 0x5, R7 ;  /* 0x00000005ff077819 */ /* 0x000fe40000011407 */
[----:B------:R-:W-:Y:S02]  /*16e00*/  LEA.HI R8, R5, R4, RZ, 0x3 ;  /* 0x0000000405087211 */ /* 0x000fe400078f18ff */
[----:B------:R-:W-:Y:S02]  /*16e10*/  SHF.R.S32.HI R5, RZ, 0x7, R0 ;  /* 0x00000007ff057819 */ /* 0x000fe40000011400 */
[----:B------:R-:W-:Y:S02]  /*16e20*/  LOP3.LUT R9, R8, 0xfffffff8, RZ, 0xc0, !PT ;  /* 0xfffffff808097812 */ /* 0x000fe400078ec0ff */
[----:B------:R-:W-:-:S03]  /*16e30*/  LEA.HI R0, R0, R5, RZ, 0x1 ;  /* 0x0000000500007211 */ /* 0x000fc600078f08ff */
[----:B------:R-:W-:Y:S01]  /*16e40*/  IMAD.IADD R4, R4, 0x1, -R9 ;  /* 0x0000000104047824 */ /* 0x000fe200078e0a09 */
[----:B------:R-:W-:-:S05]  /*16e50*/  LOP3.LUT R0, R0, 0x3fffffe, RZ, 0xc0, !PT ;  /* 0x03fffffe00007812 */ /* 0x000fca00078ec0ff */
[----:B------:R-:W-:Y:S02]  /*16e60*/  IMAD.IADD R0, R5, 0x1, -R0 ;  /* 0x0000000105007824 */ /* 0x000fe400078e0a00 */
[----:B------:R-:W-:-:S04]  /*16e70*/  IMAD R5, R7, 0x10, R4 ;  /* 0x0000001007057824 */ /* 0x000fc800078e0204 */
[----:B------:R-:W-:-:S04]  /*16e80*/  IMAD R5, R0, 0x40, R5 ;  /* 0x0000004000057824 */ /* 0x000fc800078e0205 */
[----:B--2---:R-:W-:-:S05]  /*16e90*/  IMAD R9, R6, 0x80, R5 ;  /* 0x0000008006097824 */ /* 0x004fca00078e0205 */
[----:B------:R-:W-:-:S13]  /*16ea0*/  ISETP.GE.OR P1, PT, R9, R18, P0 ;  /* 0x000000120900720c */ /* 0x000fda0000726670 */
[----:B------:R-:W2:Y:S01]  /*16eb0*/  @!P1 LDL R11, [R1+0x1e0] ;  /* 0x0001e000010b9983 */ /* 0x000ea20000100800 */
[----:B------:R-:W-:Y:S01]  /*16ec0*/  ISETP.NE.AND P2, PT, R23, 0x1, PT ;  /* 0x000000011700780c */ /* 0x000fe20003f45270 */
[----:B------:R-:W-:Y:S01]  /*16ed0*/  UIMAD UR6, UR10, UR8, URZ ;  /* 0x000000080a0672a4 */ /* 0x000fe2000f8e023f */
[----:B------:R-:W-:Y:S01]  /*16ee0*/  LEA.HI R0, R2, R3, RZ, 0x2 ;  /* 0x0000000302007211 */ /* 0x000fe200078f10ff */
[----:B------:R-:W-:Y:S01]  /*16ef0*/  UIMAD.WIDE.U32 UR4, UR58, UR8, URZ ;  /* 0x000000083a0472a5 */ /* 0x000fe2000f8e003f */
[----:B------:R-:W-:Y:S01]  /*16f00*/  VIADD R21, R9, 0x8 ;  /* 0x0000000809157836 */ /* 0x000fe20000000000 */
[----:B------:R-:W-:Y:S01]  /*16f10*/  UIMAD UR6, UR58, UR9, UR6 ;  /* 0x000000093a0672a4 */ /* 0x000fe2000f8e0206 */
[----:B------:R-:W-:Y:S01]  /*16f20*/  LOP3.LUT R0, R0, 0xfffffffc, RZ, 0xc0, !PT ;  /* 0xfffffffc00007812 */ /* 0x000fe200078ec0ff */
[----:B------:R-:W-:Y:S01]  /*16f30*/  USHF.R.S32.HI UR12, URZ, 0x1f, UR61 ;  /* 0x0000001f3f0c7899 */ /* 0x000fe2000801143d */
[----:B------:R-:W-:Y:S01]  /*16f40*/  ULDC.64 UR8, c[0x0][0xbd8] ;  /* 0x0002f60000087ab9 */ /* 0x000fe20000000a00 */
[----:B------:R-:W-:-:S02]  /*16f50*/  UIADD3 UR5, UR5, UR6, URZ ;  /* 0x0000000605057290 */ /* 0x000fc4000fffe03f */
[----:B------:R-:W-:Y:S01]  /*16f60*/  IMAD.IADD R0, R3, 0x1, -R0 ;  /* 0x0000000103007824 */ /* 0x000fe200078e0a00 */
[----:B------:R-:W-:Y:S01]  /*16f70*/  UIMAD UR6, UR12, UR8, URZ ;  /* 0x000000080c0672a4 */ /* 0x000fe2000f8e023f */
[----:B------:R-:W0:Y:S01]  /*16f80*/  @P2 LDC R3, c[0x0][0xbec] ;  /* 0x0002fb00ff032b82 */ /* 0x000e220000000800 */
[----:B------:R-:W-:Y:S01]  /*16f90*/  USHF.R.S32.HI UR11, URZ, 0x1f, UR59 ;  /* 0x0000001f3f0b7899 */ /* 0x000fe2000801143b */
[----:B------:R-:W-:Y:S01]  /*16fa0*/  ISETP.GE.OR P0, PT, R21, R18, P0 ;  /* 0x000000121500720c */ /* 0x000fe20000706670 */
[----:B------:R-:W-:Y:S01]  /*16fb0*/  UIMAD UR6, UR61, UR9, UR6 ;  /* 0x000000093d0672a4 */ /* 0x000fe2000f8e0206 */
[----:B------:R-:W-:Y:S01]  /*16fc0*/  LEA.HI R2, R0, R0, RZ, 0x1 ;  /* 0x0000000000027211 */ /* 0x000fe200078f08ff */
[----:B------:R-:W-:-:S03]  /*16fd0*/  UIMAD.WIDE.U32 UR4, UR61, UR8, UR4 ;  /* 0x000000083d0472a5 */ /* 0x000fc6000f8e0004 */
[----:B------:R-:W1:Y:S01]  /*16fe0*/  @P2 LDC R4, c[0x0][0xbf0] ;  /* 0x0002fc00ff042b82 */ /* 0x000e620000000800 */
[----:B------:R-:W-:Y:S01]  /*16ff0*/  LOP3.LUT R7, R2, 0x1ffffffe, RZ, 0xc0, !PT ;  /* 0x1ffffffe02077812 */ /* 0x000fe200078ec0ff */
[----:B------:R-:W-:Y:S01]  /*17000*/  ULDC.64 UR8, c[0x0][0xbe0] ;  /* 0x0002f80000087ab9 */ /* 0x000fe20000000a00 */
[----:B------:R-:W-:Y:S02]  /*17010*/  UIADD3 UR5, UR5, UR6, URZ ;  /* 0x0000000605057290 */ /* 0x000fe4000fffe03f */
[----:B------:R-:W-:Y:S01]  /*17020*/  UIMAD UR7, UR11, UR8, URZ ;  /* 0x000000080b0772a4 */ /* 0x000fe2000f8e023f */
[----:B------:R-:W-:Y:S01]  /*17030*/  IMAD.IADD R0, R0, 0x1, -R7 ;  /* 0x0000000100007824 */ /* 0x000fe200078e0a07 */
[----:B------:R-:W-:Y:S02]  /*17040*/  UIMAD.WIDE.U32 UR4, UR59, UR8, UR4 ;  /* 0x000000083b0472a5 */ /* 0x000fe4000f8e0004 */
[----:B------:R-:W-:Y:S01]  /*17050*/  UIMAD UR7, UR59, UR9, UR7 ;  /* 0x000000093b0772a4 */ /* 0x000fe2000f8e0207 */
[----:B------:R-:W-:-:S02]  /*17060*/  IMAD R0, R0, 0x8, R5 ;  /* 0x0000000800007824 */ /* 0x000fc400078e0205 */
[----:B------:R-:W-:Y:S02]  /*17070*/  ULDC.64 UR8, c[0x0][0xb38] ;  /* 0x0002ce0000087ab9 */ /* 0x000fe40000000a00 */
[----:B------:R-:W-:-:S04]  /*17080*/  IMAD R6, R6, 0x80, R0 ;  /* 0x0000008006067824 */ /* 0x000fc800078e0200 */
[----:B0-----:R-:W-:-:S04]  /*17090*/  @P2 IMAD.HI.U32 R3, R6, R3, RZ ;  /* 0x0000000306032227 */ /* 0x001fc800078e00ff */
[----:B------:R-:W-:Y:S01]  /*170a0*/  IMAD.MOV.U32 R0, RZ, RZ, R6 ;  /* 0x000000ffff007224 */ /* 0x000fe200078e0006 */
[----:B-1----:R-:W-:Y:S01]  /*170b0*/  @P2 SHF.R.U32.HI R0, RZ, R4, R3 ;  /* 0x00000004ff002219 */ /* 0x002fe20000011603 */
[----:B------:R-:W-:-:S03]  /*170c0*/  IMAD.U32 R4, RZ, RZ, UR7 ;  /* 0x00000007ff047e24 */ /* 0x000fc6000f8e00ff */
[--C-:B------:R-:W-:Y:S01]  /*170d0*/  SHF.R.S32.HI R3, RZ, 0x1f, R0.reuse ;  /* 0x0000001fff037819 */ /* 0x100fe20000011400 */
[----:B------:R-:W-:Y:S01]  /*170e0*/  IMAD.MOV R5, RZ, RZ, -R0 ;  /* 0x000000ffff057224 */ /* 0x000fe200078e0a00 */
[----:B------:R-:W-:-:S03]  /*170f0*/  IADD3 R2, P3, R0, UR4, RZ ;  /* 0x0000000400027c10 */ /* 0x000fc6000ff7e0ff */
[----:B------:R-:W-:Y:S01]  /*17100*/  IMAD R5, R23, R5, R6 ;  /* 0x0000000517057224 */ /* 0x000fe200078e0206 */
[----:B------:R-:W-:Y:S01]  /*17110*/  IADD3.X R3, R3, UR5, R4, P3, !PT ;  /* 0x0000000503037c10 */ /* 0x000fe20009ffe404 */
[----:B------:R-:W-:-:S03]  /*17120*/  ULDC.64 UR4, c[0x0][0xbc8] ;  /* 0x0002f20000047ab9 */ /* 0x000fc60000000a00 */
[----:B------:R-:W-:Y:S01]  /*17130*/  SHF.R.S32.HI R0, RZ, 0x1f, R5 ;  /* 0x0000001fff007819 */ /* 0x000fe20000011405 */
[----:B------:R-:W-:-:S04]  /*17140*/  IMAD.WIDE.U32 R2, R5, UR4, R2 ;  /* 0x0000000405027c25 */ /* 0x000fc8000f8e0002 */
[----:B------:R-:W-:-:S04]  /*17150*/  IMAD R0, R0, UR4, RZ ;  /* 0x0000000400007c24 */ /* 0x000fc8000f8e02ff */
[----:B------:R-:W-:Y:S01]  /*17160*/  IMAD R5, R5, UR5, R0 ;  /* 0x0000000505057c24 */ /* 0x000fe2000f8e0200 */
[----:B------:R-:W-:Y:S01]  /*17170*/  ULDC.64 UR4, c[0x0][0xba8] ;  /* 0x0002ea0000047ab9 */ /* 0x000fe20000000a00 */
[----:B------:R-:W0:Y:S01]  /*17180*/  @P2 LDC R0, c[0x0][0xbec] ;  /* 0x0002fb00ff002b82 */ /* 0x000e220000000800 */
[----:B------:R-:W-:Y:S01]  /*17190*/  LEA R8, P3, R2, UR4, 0x2 ;  /* 0x0000000402087c11 */ /* 0x000fe2000f8610ff */
[----:B------:R-:W-:-:S04]  /*171a0*/  IMAD.IADD R3, R3, 0x1, R5 ;  /* 0x0000000103037824 */ /* 0x000fc800078e0205 */
[----:B------:R-:W-:Y:S01]  /*171b0*/  SHFL.IDX PT, R4, R8, RZ, 0x1c1f ;  /* 0x001c1fff08047589 */ /* 0x000fe200000e0000 */
[----:B------:R-:W-:Y:S01]  /*171c0*/  LEA.HI.X R10, R2, UR5, R3, 0x2, P3 ;  /* 0x00000005020a7c11 */ /* 0x000fe200098f1403 */
[----:B------:R-:W-:Y:S01]  /*171d0*/  UIMAD UR6, UR10, UR8, URZ ;  /* 0x000000080a0672a4 */ /* 0x000fe2000f8e023f */
[----:B------:R-:W1:Y:S03]  /*171e0*/  @P2 LDC R2, c[0x0][0xbf0] ;  /* 0x0002fc00ff022b82 */ /* 0x000e660000000800 */
[----:B------:R-:W2:Y:S04]  /*171f0*/  SHFL.IDX PT, R5, R10, RZ, 0x1c1f ;  /* 0x001c1fff0a057589 */ /* 0x000ea800000e0000 */
[----:B--2---:R2:W-:Y:S04]  /*17200*/  @!P1 ST.E desc[UR36][R4.64], R11 ;  /* 0x0000000b04009985 */ /* 0x0045e8000c101924 */
[----:B------:R-:W3:Y:S01]  /*17210*/  @!P0 LDL R7, [R1+0x1e4] ;  /* 0x0001e40001078983 */ /* 0x000ee20000100800 */
[----:B------:R-:W-:Y:S01]  /*17220*/  UIMAD.WIDE.U32 UR4, UR58, UR8, URZ ;  /* 0x000000083a0472a5 */ /* 0x000fe2000f8e003f */
[----:B0-----:R-:W-:Y:S01]  /*17230*/  @P2 IMAD.HI.U32 R3, R6, R0, RZ ;  /* 0x0000000006032227 */ /* 0x001fe200078e00ff */
[----:B------:R-:W-:Y:S01]  /*17240*/  UIMAD UR6, UR58, UR9, UR6 ;  /* 0x000000093a0672a4 */ /* 0x000fe2000f8e0206 */
[----:B------:R-:W-:Y:S01]  /*17250*/  LOP3.LUT R13, R13, 0x7ffffffc, RZ, 0xc0, !PT ;  /* 0x7ffffffc0d0d7812 */ /* 0x000fe200078ec0ff */
[----:B------:R-:W-:Y:S01]  /*17260*/  BSSY B0, `(.L_x_11075) ;  /* 0x0000109000007945 */ /* 0x000fe20003800000 */
[----:B------:R-:W-:Y:S01]  /*17270*/  ULDC.64 UR8, c[0x0][0xb40] ;  /* 0x0002d00000087ab9 */ /* 0x000fe20000000a00 */
[----:B------:R-:W-:Y:S01]  /*17280*/  UIADD3 UR5, UR5, UR6, URZ ;  /* 0x0000000605057290 */ /* 0x000fe2000fffe03f */
[--C-:B--2---:R-:W-:Y:S01]  /*17290*/  IMAD.MOV.U32 R5, RZ, RZ, R6.reuse ;  /* 0x000000ffff057224 */ /* 0x104fe200078e0006 */
[----:B------:R-:W-:Y:S01]  /*172a0*/  UIMAD UR6, UR12, UR8, URZ ;  /* 0x000000080c0672a4 */ /* 0x000fe2000f8e023f */
[----:B-1----:R-:W-:Y:S01]  /*172b0*/  @P2 SHF.R.U32.HI R5, RZ, R2, R3 ;  /* 0x00000002ff052219 */ /* 0x002fe20000011603 */
[----:B------:R-:W-:Y:S01]  /*172c0*/  UIMAD.WIDE.U32 UR4, UR61, UR8, UR4 ;  /* 0x000000083d0472a5 */ /* 0x000fe2000f8e0004 */
[----:B------:R-:W-:Y:S01]  /*172d0*/  IMAD.IADD R13, R12, 0x1, -R13 ;  /* 0x000000010c0d7824 */ /* 0x000fe200078e0a0d */
[----:B------:R-:W-:Y:S01]  /*172e0*/  UIMAD UR6, UR61, UR9, UR6 ;  /* 0x000000093d0672a4 */ /* 0x000fe2000f8e0206 */
[--C-:B------:R-:W-:Y:S01]  /*172f0*/  SHF.R.S32.HI R0, RZ, 0x1f, R5.reuse ;  /* 0x0000001fff007819 */ /* 0x100fe20000011405 */
[----:B------:R-:W-:Y:S01]  /*17300*/  IMAD.MOV R4, RZ, RZ, -R5 ;  /* 0x000000ffff047224 */ /* 0x000fe200078e0a05 */
[----:B------:R-:W-:Y:S01]  /*17310*/  ULDC.64 UR8, c[0x0][0xb48] ;  /* 0x0002d20000087ab9 */ /* 0x000fe20000000a00 */
[----:B------:R-:W-:Y:S01]  /*17320*/  UIADD3 UR5, UR5, UR6, URZ ;  /* 0x0000000605057290 */ /* 0x000fe2000fffe03f */
[----:B------:R-:W-:Y:S01]  /*17330*/  IMAD.SHL.U32 R19, R13, 0x2, RZ ;  /* 0x000000020d137824 */ /* 0x000fe200078e00ff */
[----:B------:R-:W-:Y:S01]  /*17340*/  UIMAD UR6, UR11, UR8, URZ ;  /* 0x000000080b0672a4 */ /* 0x000fe2000f8e023f */
[----:B------:R-:W-:Y:S01]  /*17350*/  IMAD R23, R23, R4, R6 ;  /* 0x0000000417177224 */ /* 0x000fe200078e0206 */
[----:B------:R-:W-:-:S02]  /*17360*/  UIMAD.WIDE.U32 UR4, UR59, UR8, UR4 ;  /* 0x000000083b0472a5 */ /* 0x000fc4000f8e0004 */
[----:B------:R-:W-:-:S04]  /*17370*/  UIMAD UR6, UR59, UR9, UR6 ;  /* 0x000000093b0672a4 */ /* 0x000fc8000f8e0206 */
[----:B------:R-:W-:Y:S01]  /*17380*/  UIADD3 UR6, UR5, UR6, URZ ;  /* 0x0000000605067290 */ /* 0x000fe2000fffe03f */
[----:B------:R-:W-:Y:S02]  /*17390*/  IMAD.U32 R2, RZ, RZ, UR4 ;  /* 0x00000004ff027e24 */ /* 0x000fe4000f8e00ff */
[----:B------:R-:W-:Y:S01]  /*173a0*/  IMAD.U32 R3, RZ, RZ, UR5 ;  /* 0x00000005ff037e24 */ /* 0x000fe2000f8e00ff */
[----:B------:R-:W-:Y:S02]  /*173b0*/  ULDC.64 UR4, c[0x0][0xb30] ;  /* 0x0002cc0000047ab9 */ /* 0x000fe40000000a00 */
[----:B------:R-:W-:Y:S02]  /*173c0*/  IMAD.U32 R3, RZ, RZ, UR6 ;  /* 0x00000006ff037e24 */ /* 0x000fe4000f8e00ff */
[----:B------:R-:W-:Y:S02]  /*173d0*/  IMAD R0, R0, UR4, RZ ;  /* 0x0000000400007c24 */ /* 0x000fe4000f8e02ff */
        /* <DEDUP_REMOVED lines=8> */
[----:B------:R-:W-:Y:S01]  /*17460*/  ULDC.64 UR4, c[0x0][0xb00] ;  /* 0x0002c00000047ab9 */ /* 0x000fe20000000a00 */
[----:B------:R-:W-:Y:S02]  /*17470*/  SHFL.IDX PT, R2, R8, 0x1, 0x1c1f ;  /* 0x003c1f0008027f89 */ /* 0x000fe400000e0000 */
[----:B------:R-:W-:Y:S01]  /*17480*/  IMAD.IADD R3, R23, 0x1, R5 ;  /* 0x0000000117037824 */ /* 0x000fe200078e0205 */
[----:B------:R-:W-:-:S04]  /*17490*/  LEA R20, P1, R22, UR4, 0x2 ;  /* 0x0000000416147c11 */ /* 0x000fc8000f8210ff */
[----:B------:R-:W-:Y:S01]  /*174a0*/  LEA.HI.X R22, R22, UR5, R3, 0x2, P1 ;  /* 0x0000000516167c11 */ /* 0x000fe200088f1403 */
[----:B------:R-:W-:Y:S01]  /*174b0*/  SHFL.IDX PT, R16, R20, RZ, 0x1c1f ;  /* 0x001c1fff14107589 */ /* 0x000fe200000e0000 */
[----:B------:R-:W-:-:S03]  /*174c0*/  ISETP.GE.AND P1, PT, R9, R18, PT ;  /* 0x000000120900720c */ /* 0x000fc60003f26270 */
[----:B------:R-:W3:Y:S04]  /*174d0*/  SHFL.IDX PT, R3, R10, 0x1, 0x1c1f ;  /* 0x003c1f000a037f89 */ /* 0x000ee800000e0000 */
[----:B------:R0:W1:Y:S04]  /*174e0*/  SHFL.IDX PT, R17, R22, RZ, 0x1c1f ;  /* 0x001c1fff16117589 */ /* 0x00006800000e0000 */
[----:B---3--:R0:W-:Y:S02]  /*174f0*/  @!P0 ST.E desc[UR36][R2.64], R7 ;  /* 0x0000000702008985 */ /* 0x0081e4000c101924 */
[----:B-1----:R-:W-:Y:S05]  /*17500*/  @P1 BRA `(.L_x_11076) ;  /* 0x0000000c00781947 */ /* 0x002fea0003800000 */
[----:B------:R-:W-:Y:S02]  /*17510*/  ULDC UR4, c[0x0][0xac8] ;  /* 0x0002b20000047ab9 */ /* 0x000fe40000000800 */
[----:B------:R-:W-:-:S13]  /*17520*/  ISETP.GE.AND P0, PT, R19, UR4, PT ;  /* 0x0000000413007c0c */ /* 0x000fda000bf06270 */
[----:B------:R-:W2:Y:S01]  /*17530*/  @!P0 LDL.64 R12, [R1+0x200] ;  /* 0x00020000010c8983 */ /* 0x000ea20000100a00 */
[C---:B------:R-:W-:Y:S02]  /*17540*/  VIADD R0, R19.reuse, 0x8 ;  /* 0x0000000813007836 */ /* 0x040fe40000000000 */
[----:B0-----:R-:W-:-:S03]  /*17550*/  @!P0 IMAD.WIDE R2, R19, 0x4, R16 ;  /* 0x0000000413028825 */ /* 0x001fc600078e0210 */
[C---:B------:R-:W-:Y:S01]  /*17560*/  ISETP.GE.AND P1, PT, R0.reuse, UR4, PT ;  /* 0x0000000400007c0c */ /* 0x040fe2000bf26270 */
[----:B------:R-:W-:Y:S01]  /*17570*/  VIADD R8, R19, 0x10 ;  /* 0x0000001013087836 */ /* 0x000fe20000000000 */
[----:B--2---:R0:W-:Y:S11]  /*17580*/  @!P0 ST.E.64 desc[UR36][R2.64], R12 ;  /* 0x0000000c02008985 */ /* 0x0041f6000c101b24 */
[----:B------:R-:W2:Y:S01]  /*17590*/  @!P1 LDL.64 R6, [R1+0x210] ;  /* 0x0002100001069983 */ /* 0x000ea20000100a00 */
[----:B------:R-:W-:-:S02]  /*175a0*/  @!P1 LEA.HI R0, R0, R0, RZ, 0x1 ;  /* 0x0000000000009211 */ /* 0x000fc400078f08ff */
[----:B------:R-:W-:Y:S02]  /*175b0*/  ISETP.GE.AND P0, PT, R8, UR4, PT ;  /* 0x0000000408007c0c */ /* 0x000fe4000bf06270 */
[----:B------:R-:W-:-:S05]  /*175c0*/  @!P1 LOP3.LUT R0, R0, 0xfffffffe, RZ, 0xc0, !PT ;  /* 0xfffffffe00009812 */ /* 0x000fca00078ec0ff */
[----:B------:R-:W-:-:S04]  /*175d0*/  @!P1 IMAD.WIDE R4, R0, 0x4, R16 ;  /* 0x0000000400049825 */ /* 0x000fc800078e0210 */
[----:B------:R-:W-:Y:S01]  /*175e0*/  VIADD R0, R19, 0x18 ;  /* 0x0000001813007836 */ /* 0x000fe20000000000 */
[----:B--2---:R1:W-:Y:S04]  /*175f0*/  @!P1 ST.E.64 desc[UR36][R4.64], R6 ;  /* 0x0000000604009985 */ /* 0x0043e8000c101b24 */
[----:B------:R-:W2:Y:S01]  /*17600*/  @!P0 LDL.64 R10, [R1+0x220] ;  /* 0x00022000010a8983 */ /* 0x000ea20000100a00 */
[----:B------:R-:W-:Y:S02]  /*17610*/  @!P0 LEA.HI R8, R8, R8, RZ, 0x1 ;  /* 0x0000000808088211 */ /* 0x000fe400078f08ff */
[----:B------:R-:W-:Y:S02]  /*17620*/  ISETP.GE.AND P1, PT, R0, UR4, PT ;  /* 0x0000000400007c0c */ /* 0x000fe4000bf26270 */
[----:B------:R-:W-:-:S05]  /*17630*/  @!P0 LOP3.LUT R8, R8, 0xfffffffe, RZ, 0xc0, !PT ;  /* 0xfffffffe08088812 */ /* 0x000fca00078ec0ff */
[----:B------:R-:W-:-:S04]  /*17640*/  @!P0 IMAD.WIDE R8, R8, 0x4, R16 ;  /* 0x0000000408088825 */ /* 0x000fc800078e0210 */
[----:B------:R-:W-:Y:S01]  /*17650*/  VIADD R14, R19, 0x20 ;  /* 0x00000020130e7836 */ /* 0x000fe20000000000 */
[----:B--2---:R2:W-:Y:S04]  /*17660*/  @!P0 ST.E.64 desc[UR36][R8.64], R10 ;  /* 0x0000000a08008985 */ /* 0x0045e8000c101b24 */
[----:B0-----:R-:W3:Y:S01]  /*17670*/  @!P1 LDL.64 R12, [R1+0x230] ;  /* 0x00023000010c9983 */ /* 0x001ee20000100a00 */
[----:B------:R-:W-:Y:S02]  /*17680*/  @!P1 LEA.HI R0, R0, R0, RZ, 0x1 ;  /* 0x0000000000009211 */ /* 0x000fe400078f08ff */
[----:B------:R-:W-:Y:S02]  /*17690*/  ISETP.GE.AND P0, PT, R14, UR4, PT ;  /* 0x000000040e007c0c */ /* 0x000fe4000bf06270 */
[----:B------:R-:W-:-:S05]  /*176a0*/  @!P1 LOP3.LUT R0, R0, 0xfffffffe, RZ, 0xc0, !PT ;  /* 0xfffffffe00009812 */ /* 0x000fca00078ec0ff */
[----:B------:R-:W-:-:S04]  /*176b0*/  @!P1 IMAD.WIDE R2, R0, 0x4, R16 ;  /* 0x0000000400029825 */ /* 0x000fc800078e0210 */
[----:B------:R-:W-:Y:S01]  /*176c0*/  VIADD R0, R19, 0x28 ;  /* 0x0000002813007836 */ /* 0x000fe20000000000 */
[----:B---3--:R0:W-:Y:S04]  /*176d0*/  @!P1 ST.E.64 desc[UR36][R2.64], R12 ;  /* 0x0000000c02009985 */ /* 0x0081e8000c101b24 */
[----:B-1----:R-:W3:Y:S01]  /*176e0*/  @!P0 LDL.64 R4, [R1+0x240] ;  /* 0x0002400001048983 */ /* 0x002ee20000100a00 */
[----:B------:R-:W-:Y:S02]  /*176f0*/  @!P0 LEA.HI R14, R14, R14, RZ, 0x1 ;  /* 0x0000000e0e0e8211 */ /* 0x000fe400078f08ff */
[----:B------:R-:W-:Y:S02]  /*17700*/  ISETP.GE.AND P1, PT, R0, UR4, PT ;  /* 0x0000000400007c0c */ /* 0x000fe4000bf26270 */
[----:B------:R-:W-:-:S05]  /*17710*/  @!P0 LOP3.LUT R14, R14, 0xfffffffe, RZ, 0xc0, !PT ;  /* 0xfffffffe0e0e8812 */ /* 0x000fca00078ec0ff */
[----:B------:R-:W-:-:S04]  /*17720*/  @!P0 IMAD.WIDE R14, R14, 0x4, R16 ;  /* 0x000000040e0e8825 */ /* 0x000fc800078e0210 */
[----:B--2---:R-:W-:Y:S01]  /*17730*/  VIADD R8, R19, 0x30 ;  /* 0x0000003013087836 */ /* 0x004fe20000000000 */
[----:B---3--:R1:W-:Y:S04]  /*17740*/  @!P0 ST.E.64 desc[UR36][R14.64], R4 ;  /* 0x000000040e008985 */ /* 0x0083e8000c101b24 */
[----:B------:R-:W2:Y:S01]  /*17750*/  @!P1 LDL.64 R6, [R1+0x250] ;  /* 0x0002500001069983 */ /* 0x000ea20000100a00 */
[----:B------:R-:W-:Y:S02]  /*17760*/  @!P1 LEA.HI R0, R0, R0, RZ, 0x1 ;  /* 0x0000000000009211 */ /* 0x000fe400078f08ff */
[----:B------:R-:W-:Y:S02]  /*17770*/  ISETP.GE.AND P0, PT, R8, UR4, PT ;  /* 0x0000000408007c0c */ /* 0x000fe4000bf06270 */
[----:B------:R-:W-:-:S05]  /*17780*/  @!P1 LOP3.LUT R0, R0, 0xfffffffe, RZ, 0xc0, !PT ;  /* 0xfffffffe00009812 */ /* 0x000fca00078ec0ff */
[----:B0-----:R-:W-:-:S04]  /*17790*/  @!P1 IMAD.WIDE R2, R0, 0x4, R16 ;  /* 0x0000000400029825 */ /* 0x001fc800078e0210 */
        /* <DEDUP_REMOVED lines=9> */
[----:B-1----:R-:W3:Y:S01]  /*17830*/  @!P1 LDL.64 R4, [R1+0x270] ;  /* 0x0002700001049983 */ /* 0x002ee20000100a00 */
[----:B------:R-:W-:Y:S02]  /*17840*/  @!P1 LEA.HI R0, R0, R0, RZ, 0x1 ;  /* 0x0000000000009211 */ /* 0x000fe400078f08ff */
[----:B------:R-:W-:Y:S02]  /*17850*/  ISETP.GE.AND P0, PT, R12, UR4, PT ;  /* 0x000000040c007c0c */ /* 0x000fe4000bf06270 */
[----:B------:R-:W-:-:S05]  /*17860*/  @!P1 LOP3.LUT R0, R0, 0xfffffffe, RZ, 0xc0, !PT ;  /* 0xfffffffe00009812 */ /* 0x000fca00078ec0ff */
[----:B0-----:R-:W-:-:S04]  /*17870*/  @!P1 IMAD.WIDE R2, R0, 0x4, R16 ;  /* 0x0000000400029825 */ /* 0x001fc800078e0210 */
[----:B------:R-:W-:Y:S01]  /*17880*/  VIADD R0, R19, 0x48 ;  /* 0x0000004813007836 */ /* 0x000fe20000000000 */
[----:B---3--:R0:W-:Y:S04]  /*17890*/  @!P1 ST.E.64 desc[UR36][R2.64], R4 ;  /* 0x0000000402009985 */ /* 0x0081e8000c101b24 */
[----:B------:R-:W3:Y:S01]  /*178a0*/  @!P0 LDL.64 R6, [R1+0x280] ;  /* 0x0002800001068983 */ /* 0x000ee20000100a00 */
        /* <DEDUP_REMOVED lines=18> */
[----:B-1----:R-:W-:Y:S01]  /*179d0*/  VIADD R12, R19, 0x60 ;  /* 0x00000060130c7836 */ /* 0x002fe20000000000 */
[----:B--2---:R1:W-:Y:S04]  /*179e0*/  @!P0 ST.E.64 desc[UR36][R10.64], R4 ;  /* 0x000000040a008985 */ /* 0x0043e8000c101b24 */
        /* <DEDUP_REMOVED lines=87> */
[----:B0-----:R-:W-:-:S05]  /*17f60*/  @!P1 LOP3.LUT R3, R0, 0xfffffffe, RZ, 0xc0, !PT ;  /* 0xfffffffe00039812 */ /* 0x001fca00078ec0ff */
[----:B------:R-:W-:-:S04]  /*17f70*/  @!P1 IMAD.WIDE R2, R3, 0x4, R16 ;  /* 0x0000000403029825 */ /* 0x000fc800078e0210 */
[----:B------:R-:W-:Y:S01]  /*17f80*/  VIADD R0, R19, 0xc8 ;  /* 0x000000c813007836 */ /* 0x000fe20000000000 */
[----:B--2---:R0:W-:Y:S04]  /*17f90*/  @!P1 ST.E.64 desc[UR36][R2.64], R6 ;  /* 0x0000000602009985 */ /* 0x0041e8000c101b24 */
[----:B------:R-:W2:Y:S01]  /*17fa0*/  @!P0 LDL.64 R8, [R1+0x380] ;  /* 0x0003800001088983 */ /* 0x000ea20000100a00 */
[----:B------:R-:W-:Y:S02]  /*17fb0*/  @!P0 LEA.HI R12, R12, R12, RZ, 0x1 ;  /* 0x0000000c0c0c8211 */ /* 0x000fe400078f08ff */
[----:B------:R-:W-:Y:S02]  /*17fc0*/  ISETP.GE.AND P1, PT, R0, UR4, PT ;  /* 0x0000000400007c0c */ /* 0x000fe4000bf26270 */
[----:B-1----:R-:W-:-:S05]  /*17fd0*/  @!P0 LOP3.LUT R5, R12, 0xfffffffe, RZ, 0xc0, !PT ;  /* 0xfffffffe0c058812 */ /* 0x002fca00078ec0ff */
[----:B------:R-:W-:-:S04]  /*17fe0*/  @!P0 IMAD.WIDE R4, R5, 0x4, R16 ;  /* 0x0000000405048825 */ /* 0x000fc800078e0210 */
[----:B------:R-:W-:Y:S01]  /*17ff0*/  VIADD R12, R19, 0xd0 ;  /* 0x000000d0130c7836 */ /* 0x000fe20000000000 */
        /* <DEDUP_REMOVED lines=36> */
[----:B------:R-:W3:Y:S01]  /*18240*/  @!P0 LDL.64 R8, [R1+0x3e0] ;  /* 0x0003e00001088983 */ /* 0x000ee20000100a00 */
[----:B------:R-:W-:Y:S02]  /*18250*/  @!P0 LEA.HI R12, R12, R12, RZ, 0x1 ;  /* 0x0000000c0c0c8211 */ /* 0x000fe400078f08ff */
[----:B------:R-:W-:Y:S02]  /*18260*/  ISETP.GE.AND P1, PT, R0, UR4, PT ;  /* 0x0000000400007c0c */ /* 0x000fe4000bf26270 */
[----:B-1----:R-:W-:-:S05]  /*18270*/  @!P0 LOP3.LUT R5, R12, 0xfffffffe, RZ, 0xc0, !PT ;  /* 0xfffffffe0c058812 */ /* 0x002fca00078ec0ff */
[----:B------:R-:W-:-:S05]  /*18280*/  @!P0 IMAD.WIDE R4, R5, 0x4, R16 ;  /* 0x0000000405048825 */ /* 0x000fca00078e0210 */
[----:B---3--:R2:W-:Y:S04]  /*18290*/  @!P0 ST.E.64 desc[UR36][R4.64], R8 ;  /* 0x0000000804008985 */ /* 0x0085e8000c101b24 */
[----:B------:R-:W3:Y:S01]  /*182a0*/  @!P1 LDL.64 R12, [R1+0x3f0] ;  /* 0x0003f000010c9983 */ /* 0x000ee20000100a00 */
[----:B------:R-:W-:-:S04]  /*182b0*/  @!P1 LEA.HI R0, R0, R0, RZ, 0x1 ;  /* 0x0000000000009211 */ /* 0x000fc800078f08ff */
[----:B------:R-:W-:-:S05]  /*182c0*/  @!P1 LOP3.LUT R11, R0, 0xfffffffe, RZ, 0xc0, !PT ;  /* 0xfffffffe000b9812 */ /* 0x000fca00078ec0ff */
[----:B------:R-:W-:-:S05]  /*182d0*/  @!P1 IMAD.WIDE R16, R11, 0x4, R16 ;  /* 0x000000040b109825 */ /* 0x000fca00078e0210 */
[----:B---3--:R2:W-:Y:S02]  /*182e0*/  @!P1 ST.E.64 desc[UR36][R16.64], R12 ;  /* 0x0000000c10009985 */ /* 0x0085e4000c101b24 */
.L_x_11076:
[----:B------:R-:W-:Y:S05]  /*182f0*/  BSYNC B0 ;  /* 0x0000000000007941 */ /* 0x000fea0003800000 */
.L_x_11075:
[----:B------:R-:W-:Y:S01]  /*18300*/  ISETP.GE.AND P0, PT, R21, R18, PT ;  /* 0x000000121500720c */ /* 0x000fe20003f06270 */
[----:B------:R1:W3:Y:S04]  /*18310*/  SHFL.IDX PT, R15, R22, 0x1, 0x1c1f ;  /* 0x003c1f00160f7f89 */ /* 0x0002e800000e0000 */
[----:B------:R1:W4:Y:S08]  /*18320*/  SHFL.IDX PT, R14, R20, 0x1, 0x1c1f ;  /* 0x003c1f00140e7f89 */ /* 0x00033000000e0000 */
[----:B-1----:R-:W-:Y:S05]  /*18330*/  @P0 BRA `(.L_x_10972) ;  /* 0x0000004c004c0947 */ /* 0x002fea0003800000 */
[----:B--2---:R-:W1:Y:S02]  /*18340*/  LDC R17, c[0x0][0xac8] ;  /* 0x0002b200ff117b82 */ /* 0x004e640000000800 */
[----:B-1----:R-:W-:-:S13]  /*18350*/  ISETP.GE.AND P0, PT, R19, R17, PT ;  /* 0x000000111300720c */ /* 0x002fda0003f06270 */
[----:B------:R-:W2:Y:S01]  /*18360*/  @!P0 LDL.64 R12, [R1+0x208] ;  /* 0x00020800010c8983 */ /* 0x000ea20000100a00 */
[C---:B------:R-:W-:Y:S02]  /*18370*/  VIADD R0, R19.reuse, 0x8 ;  /* 0x0000000813007836 */ /* 0x040fe40000000000 */
[----:B0--34-:R-:W-:-:S03]  /*18380*/  @!P0 IMAD.WIDE R2, R19, 0x4, R14 ;  /* 0x0000000413028825 */ /* 0x019fc600078e020e */
[C---:B------:R-:W-:Y:S01]  /*18390*/  ISETP.GE.AND P1, PT, R0.reuse, R17, PT ;  /* 0x000000110000720c */ /* 0x040fe20003f26270 */
[----:B------:R-:W-:Y:S01]  /*183a0*/  VIADD R10, R19, 0x10 ;  /* 0x00000010130a7836 */ /* 0x000fe20000000000 */
[----:B--2---:R0:W-:Y:S11]  /*183b0*/  @!P0 ST.E.64 desc[UR36][R2.64], R12 ;  /* 0x0000000c02008985 */ /* 0x0041f6000c101b24 */
[----:B------:R-:W2:Y:S01]  /*183c0*/  @!P1 LDL.64 R6, [R1+0x218] ;  /* 0x0002180001069983 */ /* 0x000ea20000100a00 */
[----:B------:R-:W-:-:S02]  /*183d0*/  @!P1 LEA.HI R0, R0, R0, RZ, 0x1 ;  /* 0x0000000000009211 */ /* 0x000fc400078f08ff */
[----:B------:R-:W-:Y:S02]  /*183e0*/  ISETP.GE.AND P0, PT, R10, R17, PT ;  /* 0x000000110a00720c */ /* 0x000fe40003f06270 */
[----:B------:R-:W-:-:S05]  /*183f0*/  @!P1 LOP3.LUT R0, R0, 0xfffffffe, RZ, 0xc0, !PT ;  /* 0xfffffffe00009812 */ /* 0x000fca00078ec0ff */
[----:B------:R-:W-:-:S04]  /*18400*/  @!P1 IMAD.WIDE R4, R0, 0x4, R14 ;  /* 0x0000000400049825 */ /* 0x000fc800078e020e */
[----:B------:R-:W-:Y:S01]  /*18410*/  VIADD R0, R19, 0x18 ;  /* 0x0000001813007836 */ /* 0x000fe20000000000 */
[----:B--2---:R1:W-:Y:S04]  /*18420*/  @!P1 ST.E.64 desc[UR36][R4.64], R6 ;  /* 0x0000000604009985 */ /* 0x0043e8000c101b24 */
[----:B------:R-:W2:Y:S01]  /*18430*/  @!P0 LDL.64 R8, [R1+0x228] ;  /* 0x0002280001088983 */ /* 0x000ea20000100a00 */
[----:B------:R-:W-:Y:S02]  /*18440*/  @!P0 LEA.HI R10, R10, R10, RZ, 0x1 ;  /* 0x0000000a0a0a8211 */ /* 0x000fe400078f08ff */
[----:B------:R-:W-:Y:S02]  /*18450*/  ISETP.GE.AND P1, PT, R0, R17, PT ;  /* 0x000000110000720c */ /* 0x000fe40003f26270 */
[----:B0-----:R-:W-:-:S05]  /*18460*/  @!P0 LOP3.LUT R2, R10, 0xfffffffe, RZ, 0xc0, !PT ;  /* 0xfffffffe0a028812 */ /* 0x001fca00078ec0ff */
[----:B------:R-:W-:-:S04]  /*18470*/  @!P0 IMAD.WIDE R2, R2, 0x4, R14 ;  /* 0x0000000402028825 */ /* 0x000fc800078e020e */
[----:B------:R-:W-:Y:S01]  /*18480*/  VIADD R12, R19, 0x20 ;  /* 0x00000020130c7836 */ /* 0x000fe20000000000 */
[----:B--2---:R0:W-:Y:S04]  /*18490*/  @!P0 ST.E.64 desc[UR36][R2.64], R8 ;  /* 0x0000000802008985 */ /* 0x0041e8000c101b24 */
[----:B------:R-:W2:Y:S01]  /*184a0*/  @!P1 LDL.64 R10, [R1+0x238] ;  /* 0x00023800010a9983 */ /* 0x000ea20000100a00 */
[----:B------:R-:W-:Y:S02]  /*184b0*/  @!P1 LEA.HI R0, R0, R0, RZ, 0x1 ;  /* 0x0000000000009211 */ /* 0x000fe400078f08ff */
[----:B------:R-:W-:Y:S02]  /*184c0*/  ISETP.GE.AND P0, PT, R12, R17, PT ;  /* 0x000000110c00720c */ /* 0x000fe40003f06270 */
[----:B------:R-:W-:-:S05]  /*184d0*/  @!P1 LOP3.LUT R0, R0, 0xfffffffe, RZ, 0xc0, !PT ;  /* 0xfffffffe00009812 */ /* 0x000fca00078ec0ff */
[----:B-1----:R-:W-:-:S04]  /*184e0*/  @!P1 IMAD.WIDE R4, R0, 0x4, R14 ;  /* 0x0000000400049825 */ /* 0x002fc800078e020e */
        /* <DEDUP_REMOVED lines=96> */
[----:B-1----:R-:W-:-:S05]  /*18af0*/  @!P1 LOP3.LUT R5, R0, 0xfffffffe, RZ, 0xc0, !PT ;  /* 0xfffffffe00059812 */ /* 0x002fca00078ec0ff */
        /* <DEDUP_REMOVED lines=77> */
[----:B------:R-:W-:-:S06]  /*18fd0*/  @!P0 IMAD.WIDE R2, R3, 0x4, R14 ;  /* 0x0000000403028825 */ /* 0x000fcc00078e020e */
[----:B------:R-:W-:Y:S01]  /*18fe0*/  @!P1 LEA.HI R0, R0, R0, RZ, 0x1 ;  /* 0x0000000000009211 */ /* 0x000fe200078f08ff */
[----:B--2---:R0:W-:Y:S04]  /*18ff0*/  @!P0 ST.E.64 desc[UR36][R2.64], R6 ;  /* 0x0000000602008985 */ /* 0x0041e8000c101b24 */
[----:B------:R-:W2:Y:S01]  /*19000*/  @!P1 LDL.64 R8, [R1+0x3d8] ;  /* 0x0003d80001089983 */ /* 0x000ea20000100a00 */
[----:B------:R-:W-:Y:S01]  /*19010*/  @!P1 LOP3.LUT R13, R0, 0xfffffffe, RZ, 0xc0, !PT ;  /* 0xfffffffe000d9812 */ /* 0x000fe200078ec0ff */
[C---:B------:R-:W-:Y:S01]  /*19020*/  VIADD R0, R19.reuse, 0xf0 ;  /* 0x000000f013007836 */ /* 0x040fe20000000000 */
[----:B------:R-:W-:Y:S01]  /*19030*/  BSSY B0, `(.L_x_11077) ;  /* 0x000000c000007945 */ /* 0x000fe20003800000 */
[----:B------:R-:W-:Y:S02]  /*19040*/  VIADD R19, R19, 0xf8 ;  /* 0x000000f813137836 */ /* 0x000fe40000000000 */
[----:B-1----:R-:W-:Y:S01]  /*19050*/  @!P1 IMAD.WIDE R4, R13, 0x4, R14 ;  /* 0x000000040d049825 */ /* 0x002fe200078e020e */
[----:B------:R-:W-:-:S04]  /*19060*/  ISETP.GE.AND P0, PT, R0, R17, PT ;  /* 0x000000110000720c */ /* 0x000fc80003f06270 */
[----:B--2---:R0:W-:Y:S01]  /*19070*/  @!P1 ST.E.64 desc[UR36][R4.64], R8 ;  /* 0x0000000804009985 */ /* 0x0041e2000c101b24 */
[----:B------:R-:W-:-:S08]  /*19080*/  ISETP.GE.AND P1, PT, R19, R17, PT ;  /* 0x000000111300720c */ /* 0x000fd00003f26270 */
[----:B------:R-:W-:Y:S05]  /*19090*/  @P0 BRA `(.L_x_11078) ;  /* 0x0000000000140947 */ /* 0x000fea0003800000 */
[----:B0-----:R-:W2:Y:S01]  /*190a0*/  LDL.64 R4, [R1+0x3e8] ;  /* 0x0003e80001047983 */ /* 0x001ea20000100a00 */
[----:B------:R-:W-:-:S04]  /*190b0*/  LEA.HI R0, R0, R0, RZ, 0x1 ;  /* 0x0000000000007211 */ /* 0x000fc800078f08ff */
[----:B------:R-:W-:-:S05]  /*190c0*/  LOP3.LUT R3, R0, 0xfffffffe, RZ, 0xc0, !PT ;  /* 0xfffffffe00037812 */ /* 0x000fca00078ec0ff */
[----:B------:R-:W-:-:S05]  /*190d0*/  IMAD.WIDE R2, R3, 0x4, R14 ;  /* 0x0000000403027825 */ /* 0x000fca00078e020e */
[----:B--2---:R1:W-:Y:S02]  /*190e0*/  ST.E.64 desc[UR36][R2.64], R4 ;  /* 0x0000000402007985 */ /* 0x0043e4000c101b24 */
.L_x_11078:
[----:B------:R-:W-:Y:S05]  /*190f0*/  BSYNC B0 ;  /* 0x0000000000007941 */ /* 0x000fea0003800000 */
.L_x_11077:
[----:B------:R-:W-:Y:S05]  /*19100*/  @P1 BRA `(.L_x_10972) ;  /* 0x0000003c00d81947 */ /* 0x000fea0003800000 */
[----:B01----:R-:W2:Y:S01]  /*19110*/  LDL.64 R4, [R1+0x3f8] ;  /* 0x0003f80001047983 */ /* 0x003ea20000100a00 */
[----:B------:R-:W-:-:S04]  /*19120*/  LEA.HI R19, R19, R19, RZ, 0x1 ;  /* 0x0000001313137211 */ /* 0x000fc800078f08ff */
[----:B------:R-:W-:-:S05]  /*19130*/  LOP3.LUT R3, R19, 0xfffffffe, RZ, 0xc0, !PT ;  /* 0xfffffffe13037812 */ /* 0x000fca00078ec0ff */
[----:B------:R-:W-:-:S05]  /*19140*/  IMAD.WIDE R2, R3, 0x4, R14 ;  /* 0x0000000403027825 */ /* 0x000fca00078e020e */
[----:B--2---:R0:W-:Y:S01]  /*19150*/  ST.E.64 desc[UR36][R2.64], R4 ;  /* 0x0000000402007985 */ /* 0x0041e2000c101b24 */
[----:B------:R-:W-:Y:S05]  /*19160*/  BRA `(.L_x_10972) ;  /* 0x0000003c00c07947 */ /* 0x000fea0003800000 */
.L_x_11074:
[----:B01----:R-:W0:Y:S02]  /*19170*/  S2R R0, SR_TID.X ;  /* 0x0000000000007919 */ /* 0x003e240000002100 */
        /* <DEDUP_REMOVED lines=10> */
[----:B------:R-:W-:Y:S01]  /*19220*/  ISETP.NE.AND P0, PT, R4, 0x1, PT ;  /* 0x000000010400780c */ /* 0x000fe20003f05270 */
[----:B------:R-:W-:Y:S01]  /*19230*/  USHF.R.S32.HI UR6, URZ, 0x1f, UR58 ;  /* 0x0000001f3f067899 */ /* 0x000fe2000801143a */
[----:B------:R-:W-:Y:S01]  /*19240*/  IMAD.MOV.U32 R2, RZ, RZ, R0 ;  /* 0x000000ffff027224 */ /* 0x000fe200078e0000 */
[----:B------:R-:W-:Y:S01]  /*19250*/  ULDC.64 UR8, c[0x0][0xbd0] ;  /* 0x0002f40000087ab9 */ /* 0x000fe20000000a00 */
[----:B------:R-:W-:Y:S02]  /*19260*/  USHF.R.S32.HI UR7, URZ, 0x1f, UR61 ;  /* 0x0000001f3f077899 */ /* 0x000fe4000801143d */
[----:B------:R-:W-:Y:S02]  /*19270*/  UIMAD UR6, UR6, UR8, URZ ;  /* 0x00000008060672a4 */ /* 0x000fe4000f8e023f */
[----:B------:R-:W-:Y:S02]  /*19280*/  UIMAD.WIDE.U32 UR4, UR58, UR8, URZ ;  /* 0x000000083a0472a5 */ /* 0x000fe4000f8e003f */
[----:B------:R-:W-:-:S03]  /*19290*/  UIMAD UR6, UR58, UR9, UR6 ;  /* 0x000000093a0672a4 */ /* 0x000fc6000f8e0206 */
[----:B------:R-:W0:Y:S01]  /*192a0*/  @P0 LDC R3, c[0x0][0xbec] ;  /* 0x0002fb00ff030b82 */ /* 0x000e220000000800 */
[----:B------:R-:W-:Y:S01]  /*192b0*/  ULDC.64 UR8, c[0x0][0xbd8] ;  /* 0x0002f60000087ab9 */ /* 0x000fe20000000a00 */
[----:B------:R-:W-:Y:S02]  /*192c0*/  UIADD3 UR5, UR5, UR6, URZ ;  /* 0x0000000605057290 */ /* 0x000fe4000fffe03f */
[----:B------:R-:W-:Y:S02]  /*192d0*/  UIMAD UR7, UR7, UR8, URZ ;  /* 0x00000008070772a4 */ /* 0x000fe4000f8e023f */
[----:B------:R-:W-:Y:S02]  /*192e0*/  USHF.R.S32.HI UR6, URZ, 0x1f, UR59 ;  /* 0x0000001f3f067899 */ /* 0x000fe4000801143b */
[----:B------:R-:W1:Y:S01]  /*192f0*/  @P0 LDC R6, c[0x0][0xbf0] ;  /* 0x0002fc00ff060b82 */ /* 0x000e620000000800 */
[----:B------:R-:W-:Y:S02]  /*19300*/  UIMAD UR7, UR61, UR9, UR7 ;  /* 0x000000093d0772a4 */ /* 0x000fe4000f8e0207 */
[----:B------:R-:W-:-:S03]  /*19310*/  UIMAD.WIDE.U32 UR4, UR61, UR8, UR4 ;  /* 0x000000083d0472a5 */ /* 0x000fc6000f8e0004 */
[----:B------:R-:W-:Y:S01]  /*19320*/  ULDC.64 UR8, c[0x0][0xbe0] ;  /* 0x0002f80000087ab9 */ /* 0x000fe20000000a00 */
[----:B------:R-:W-:Y:S02]  /*19330*/  UIADD3 UR5, UR7, UR5, URZ ;  /* 0x0000000507057290 */ /* 0x000fe4000fffe03f */
[----:B------:R-:W-:Y:S02]  /*19340*/  UIMAD UR6, UR6, UR8, URZ ;  /* 0x00000008060672a4 */ /* 0x000fe4000f8e023f */
[----:B------:R-:W-:Y:S02]  /*19350*/  UIMAD.WIDE.U32 UR4, UR59, UR8, UR4 ;  /* 0x000000083b0472a5 */ /* 0x000fe4000f8e0004 */
[----:B------:R-:W-:Y:S01]  /*19360*/  UIMAD UR6, UR59, UR9, UR6 ;  /* 0x000000093b0672a4 */ /* 0x000fe2000f8e0206 */
[----:B0-----:R-:W-:-:S05]  /*19370*/  @P0 IMAD.HI.U32 R3, R0, R3, RZ ;  /* 0x0000000300030227 */ /* 0x001fca00078e00ff */
[----:B-1----:R-:W-:-:S04]  /*19380*/  @P0 SHF.R.U32.HI R2, RZ, R6, R3 ;  /* 0x00000006ff020219 */ /* 0x002fc80000011603 */
[--C-:B------:R-:W-:Y:S01]  /*19390*/  SHF.R.S32.HI R3, RZ, 0x1f, R2.reuse ;  /* 0x0000001fff037819 */ /* 0x100fe20000011402 */
[----:B------:R-:W-:Y:S01]  /*193a0*/  IMAD.MOV R5, RZ, RZ, -R2 ;  /* 0x000000ffff057224 */ /* 0x000fe200078e0a02 */
[----:B------:R-:W-:-:S03]  /*193b0*/  IADD3 R2, P0, R2, UR4, RZ ;  /* 0x0000000402027c10 */ /* 0x000fc6000ff1e0ff */
[----:B------:R-:W-:Y:S02]  /*193c0*/  IMAD R5, R4, R5, R0 ;  /* 0x0000000504057224 */ /* 0x000fe400078e0200 */
[----:B------:R-:W-:Y:S01]  /*193d0*/  IMAD.U32 R4, RZ, RZ, UR6 ;  /* 0x00000006ff047e24 */ /* 0x000fe2000f8e00ff */
[----:B------:R-:W-:Y:S02]  /*193e0*/  ULDC.64 UR6, c[0x0][0xbc8] ;  /* 0x0002f20000067ab9 */ /* 0x000fe40000000a00 */
[----:B------:R-:W-:Y:S02]  /*193f0*/  SHF.R.S32.HI R0, RZ, 0x1f, R5 ;  /* 0x0000001fff007819 */ /* 0x000fe40000011405 */
[----:B------:R-:W-:Y:S01]  /*19400*/  IADD3.X R3, R3, UR5, R4, P0, !PT ;  /* 0x0000000503037c10 */ /* 0x000fe200087fe404 */
[----:B------:R-:W-:Y:S02]  /*19410*/  ULDC.64 UR4, c[0x0][0xba8] ;  /* 0x0002ea0000047ab9 */ /* 0x000fe40000000a00 */
[----:B------:R-:W-:-:S02]  /*19420*/  IMAD R0, R0, UR6, RZ ;  /* 0x0000000600007c24 */ /* 0x000fc4000f8e02ff */
[----:B------:R-:W-:-:S04]  /*19430*/  IMAD.WIDE.U32 R2, R5, UR6, R2 ;  /* 0x0000000605027c25 */ /* 0x000fc8000f8e0002 */
[----:B------:R-:W-:Y:S01]  /*19440*/  IMAD R7, R5, UR7, R0 ;  /* 0x0000000705077c24 */ /* 0x000fe2000f8e0200 */
[----:B------:R-:W-:-:S03]  /*19450*/  LEA R4, P0, R2, UR4, 0x2 ;  /* 0x0000000402047c11 */ /* 0x000fc6000f8010ff */
[----:B------:R-:W-:-:S05]  /*19460*/  IMAD.IADD R3, R3, 0x1, R7 ;  /* 0x0000000103037824 */ /* 0x000fca00078e0207 */
[----:B------:R-:W-:Y:S01]  /*19470*/  LEA.HI.X R5, R2, UR5, R3, 0x2, P0 ;  /* 0x0000000502057c11 */ /* 0x000fe200080f1403 */
[----:B------:R-:W-:-:S05]  /*19480*/  IMAD.MOV.U32 R3, RZ, RZ, -0x800000 ;  /* 0xff800000ff037424 */ /* 0x000fca00078e00ff */
[----:B------:R0:W-:Y:S01]  /*19490*/  STG.E desc[UR36][R4.64], R3 ;  /* 0x0000000304007986 */ /* 0x0001e2000c101924 */
[----:B------:R-:W-:Y:S05]  /*194a0*/  BRA `(.L_x_10972) ;  /* 0x0000003800f07947 */ /* 0x000fea0003800000 */
.L_x_10970:
        /* <DEDUP_REMOVED lines=18> */
.L_x_11079:
[----:B------:R-:W-:Y:S01]  /*195d0*/  ULDC UR7, c[0x0][0xc50] ;  /* 0x0003140000077ab9 */ /* 0x000fe20000000800 */
[----:B------:R-:W-:Y:S01]  /*195e0*/  UMOV UR39, UR6 ;  /* 0x0000000600277c82 */ /* 0x000fe20008000000 */
[----:B------:R-:W-:-:S11]  /*195f0*/  UISETP.NE.AND UP0, UPT, UR7, 0x1, UPT ;  /* 0x000000010700788c */ /* 0x000fd6000bf05270 */
[----:B------:R-:W-:Y:S01]  /*19600*/  @UP0 ULDC UR4, c[0x0][0xc54] ;  /* 0x0003150000040ab9 */ /* 0x000fe20000000800 */
[----:B------:R-:W-:Y:S01]  /*19610*/  @UP0 ULDC UR8, c[0x0][0xc58] ;  /* 0x0003160000080ab9 */ /* 0x000fe20000000800 */
[----:B------:R-:W-:-:S04]  /*19620*/  UIMAD.WIDE.U32 UR4, UR6, UR4, URZ ;  /* 0x00000004060472a5 */ /* 0x000fc8000f8e003f */
[----:B------:R-:W-:-:S12]  /*19630*/  @UP0 USHF.R.U32.HI UR39, URZ, UR8, UR5 ;  /* 0x000000083f270299 */ /* 0x000fd80008011605 */
.L_x_11080:
        /* <DEDUP_REMOVED lines=53> */
.L_x_11083:
[----:B------:R-:W-:-:S11]  /*19990*/  UISETP.NE.AND UP0, UPT, UR5, 0x1, UPT ;  /* 0x000000010500788c */ /* 0x000fd6000bf05270 */
[----:B------:R-:W-:Y:S02]  /*199a0*/  @UP0 ULDC.64 UR12, c[0x0][0x9e8] ;  /* 0x00027a00000c0ab9 */ /* 0x000fe40000000a00 */
[----:B------:R-:W-:-:S04]  /*199b0*/  UIMAD.WIDE.U32 UR6, UR8, UR12, URZ ;  /* 0x0000000c080672a5 */ /* 0x000fc8000f8e003f */
[----:B------:R-:W-:-:S12]  /*199c0*/  @UP0 USHF.R.U32.HI UR8, URZ, UR13, UR7 ;  /* 0x0000000d3f080299 */ /* 0x000fd80008011607 */
.L_x_11084:
[----:B------:R-:W-:-:S04]  /*199d0*/  UIMAD UR8, UR8, UR5, UR5 ;  /* 0x00000005080872a4 */ /* 0x000fc8000f8e0205 */
[----:B------:R-:W-:-:S04]  /*199e0*/  UISETP.LT.AND UP0, UPT, UR4, UR8, UPT ;  /* 0x000000080400728c */ /* 0x000fc8000bf01270 */
[----:B------:R-:W-:-:S12]  /*199f0*/  USEL UR4, UR4, UR8, UP0 ;  /* 0x0000000804047287 */ /* 0x000fd80008000000 */
.L_x_11082:
        /* <DEDUP_REMOVED lines=26> */
.L_x_11086:
[----:B------:R-:W-:-:S11]  /*19ba0*/  UISETP.NE.AND UP0, UPT, UR5, 0x1, UPT ;  /* 0x000000010500788c */ /* 0x000fd6000bf05270 */
[----:B------:R-:W-:Y:S02]  /*19bb0*/  @UP0 ULDC.64 UR10, c[0x0][0x9e8] ;  /* 0x00027a00000a0ab9 */ /* 0x000fe40000000a00 */
[----:B------:R-:W-:-:S04]  /*19bc0*/  UIMAD.WIDE.U32 UR6, UR4, UR10, URZ ;  /* 0x0000000a040672a5 */ /* 0x000fc8000f8e003f */
[----:B------:R-:W-:-:S12]  /*19bd0*/  @UP0 USHF.R.U32.HI UR4, URZ, UR11, UR7 ;  /* 0x0000000b3f040299 */ /* 0x000fd80008011607 */
.L_x_11087:
[----:B------:R-:W-:-:S04]  /*19be0*/  UIMAD UR4, UR4, UR5, URZ ;  /* 0x00000005040472a4 */ /* 0x000fc8000f8e023f */
[----:B------:R-:W-:-:S04]  /*19bf0*/  UISETP.LT.AND UP0, UPT, UR8, UR4, UPT ;  /* 0x000000040800728c */ /* 0x000fc8000bf01270 */
[----:B------:R-:W-:-:S12]  /*19c00*/  USEL UR8, UR8, UR4, !UP0 ;  /* 0x0000000408087287 */ /* 0x000fd8000c000000 */
.L_x_11085:
        /* <DEDUP_REMOVED lines=44> */
.L_x_11088:
        /* <DEDUP_REMOVED lines=32> */
.L_x_11089:
        /* <DEDUP_REMOVED lines=20> */
.L_x_11091:
        /* <DEDUP_REMOVED lines=15> */
.L_x_11090:
[----:B------:R-:W0:Y:S01]  /*1a300*/  LDC.64 R2, c[0x0][0x9f8] ;  /* 0x00027e00ff027b82 */ /* 0x000e220000000a00 */
[----:B------:R-:W-:-:S07]  /*1a310*/  IMAD.MOV.U32 R30, RZ, RZ, R31 ;  /* 0x000000ffff1e7224 */ /* 0x000fce00078e001f */
[----:B------:R-:W1:Y:S01]  /*1a320*/  LDC R37, c[0x0][0x430] ;  /* 0x00010c00ff257b82 */ /* 0x000e620000000800 */
[C---:B------:R-:W-:Y:S01]  /*1a330*/  IMAD.SHL.U32 R36, R29.reuse, 0x10, RZ ;  /* 0x000000101d247824 */ /* 0x040fe200078e00ff */
[C---:B------:R-:W-:Y:S01]  /*1a340*/  LOP3.LUT R7, R29.reuse, 0x7f, RZ, 0xc0, !PT ;  /* 0x0000007f1d077812 */ /* 0x040fe200078ec0ff */
[----:B------:R-:W-:Y:S01]  /*1a350*/  VIADD R0, R24, 0xffffffff ;  /* 0xffffffff18007836 */ /* 0x000fe20000000000 */
        /* <DEDUP_REMOVED lines=15> */
[----:B-----5:R-:W-:Y:S01]  /*1a450*/  IMAD.IADD R10, R10, 0x1, R25 ;  /* 0x000000010a0a7824 */ /* 0x020fe200078e0219 */
[----:B------:R-:W-:Y:S02]  /*1a460*/  @P1 LOP3.LUT R16, R16, 0x40, RZ, 0xfc, !PT ;  /* 0x0000004010101812 */ /* 0x000fe400078efcff */
[----:B------:R-:W-:Y:S01]  /*1a470*/  ISETP.GT.U32.OR P0, PT, R32, 0x5f, P0 ;  /* 0x0000005f2000780c */ /* 0x000fe20000704470 */
[----:B------:R-:W-:-:S03]  /*1a480*/  IMAD.MOV.U32 R17, RZ, RZ, R10 ;  /* 0x000000ffff117224 */ /* 0x000fc600078e000a */
[----:B------:R-:W1:Y:S09]  /*1a490*/  @P1 LDC R11, c[0x0][0x438] ;  /* 0x00010e00ff0b1b82 */ /* 0x000e720000000800 */
        /* <DEDUP_REMOVED lines=18> */
[C---:B------:R-:W-:Y:S02]  /*1a5c0*/  LOP3.LUT R3, R23.reuse, 0xc0, RZ, 0xfc, !PT ;  /* 0x000000c017037812 */ /* 0x040fe400078efcff */
        /* <DEDUP_REMOVED lines=13> */
.L_x_11133:
[----:B------:R-:W-:Y:S01]  /*1a6a0*/  ULOP3.LUT UR4, UR60, 0x2, URZ, 0xfc, !UPT ;  /* 0x000000023c047892 */ /* 0x000fe2000f8efc3f */
[--C-:B-----5:R-:W-:Y:S02]  /*1a6b0*/  @!P0 SHF.R.S32.HI R3, RZ, 0x1f, R4.reuse ;  /* 0x0000001fff038819 */ /* 0x120fe40000011404 */
[----:B------:R-:W-:Y:S02]  /*1a6c0*/  CS2R R18, SRZ ;  /* 0x0000000000127805 */ /* 0x000fe4000001ff00 */
[----:B------:R-:W-:Y:S01]  /*1a6d0*/  LOP3.LUT R16, R16, 0xffffffdf, RZ, 0xc0, !PT ;  /* 0xffffffdf10107812 */ /* 0x000fe200078ec0ff */
[----:B------:R-:W-:Y:S01]  /*1a6e0*/  @!P0 IMAD.MOV.U32 R18, RZ, RZ, R4 ;  /* 0x000000ffff128224 */ /* 0x000fe200078e0004 */
[----:B------:R-:W-:Y:S01]  /*1a6f0*/  SEL R27, RZ, 0x1, P2 ;  /* 0x00000001ff1b7807 */ /* 0x000fe20001000000 */
[----:B------:R-:W-:Y:S01]  /*1a700*/  IMAD.U32 R34, RZ, RZ, UR4 ;  /* 0x00000004ff227e24 */ /* 0x000fe2000f8e00ff */
[----:B------:R-:W-:Y:S01]  /*1a710*/  LOP3.LUT R16, R16, 0xffffff7f, RZ, 0xc0, !PT ;  /* 0xffffff7f10107812 */ /* 0x000fe200078ec0ff */
[----:B------:R-:W-:Y:S01]  /*1a720*/  @!P0 IMAD.MOV.U32 R19, RZ, RZ, R3 ;  /* 0x000000ffff138224 */ /* 0x000fe200078e0003 */
[----:B------:R-:W-:Y:S01]  /*1a730*/  ISETP.GT.U32.AND P0, PT, R32, 0x5f, PT ;  /* 0x0000005f2000780c */ /* 0x000fe20003f04070 */
[----:B------:R-:W-:Y:S01]  /*1a740*/  IMAD.U32 R28, RZ, RZ, UR39 ;  /* 0x00000027ff1c7e24 */ /* 0x000fe2000f8e00ff */
[----:B------:R-:W-:Y:S01]  /*1a750*/  ISETP.NE.AND P1, PT, R34, 0x3, PT ;  /* 0x000000032200780c */ /* 0x000fe20003f25270 */
[----:B------:R-:W-:-:S03]  /*1a760*/  IMAD.MOV R17, RZ, RZ, -R17 ;  /* 0x000000ffff117224 */ /* 0x000fc600078e0a11 */
[----:B------:R-:W-:Y:S01]  /*1a770*/  SHF.R.S32.HI R28, RZ, 0x1f, R28 ;  /* 0x0000001fff1c7819 */ /* 0x000fe2000001141c */
[----:B------:R-:W-:-:S06]  /*1a780*/  IMAD R17, R37, R17, R10 ;  /* 0x0000001125117224 */ /* 0x000fcc00078e020a */
[----:B------:R-:W-:-:S04]  /*1a790*/  @P0 LOP3.LUT R16, R16, 0x80, RZ, 0xfc, !PT ;  /* 0x0000008010100812 */ /* 0x000fc800078efcff */
[----:B------:R-:W-:Y:S01]  /*1a7a0*/  @P1 LOP3.LUT R16, R16, 0x20, RZ, 0xfc, !PT ;  /* 0x0000002010101812 */ /* 0x000fe200078efcff */
[----:B------:R-:W-:Y:S06]  /*1a7b0*/  @!P1 BRA `(.L_x_11093) ;  /* 0x0000000000049947 */ /* 0x000fec0003800000 */
[----:B------:R-:W-:Y:S01]  /*1a7c0*/  BPT.TRAP 0x1 ;  /* 0x000000040000795c */ /* 0x000fe20000300000 */
.L_x_11093:
[----:B------:R-:W-:-:S05]  /*1a7d0*/  IMAD.MOV.U32 R2, RZ, RZ, 0x1 ;  /* 0x00000001ff027424 */ /* 0x000fca00078e00ff */
[----:B------:R-:W-:-:S04]  /*1a7e0*/  SHF.L.U32 R2, R2, 0x1f, RZ ;  /* 0x0000001f02027819 */ /* 0x000fc800000006ff */
[----:B------:R-:W0:Y:S02]  /*1a7f0*/  SYNCS.PHASECHK.TRANS64.TRYWAIT P0, [UR46+0x22840], R2 ;  /* 0x02284002ff0075a7 */ /* 0x000e24000800016e */
[----:B0-----:R-:W-:Y:S05]  /*1a800*/  @!P0 BRA `(.L_x_11094) ;  /* 0x0000002800cc8947 */ /* 0x001fea0003800000 */
.L_x_11134:
[----:B------:R-:W-:Y:S01]  /*1a810*/  SHF.R.S32.HI R26, RZ, 0x1f, R17 ;  /* 0x0000001fff1a7819 */ /* 0x000fe20000011411 */
[----:B------:R-:W-:Y:S01]  /*1a820*/  ULDC.64 UR4, c[0x0][0x300] ;  /* 0x0000c00000047ab9 */ /* 0x000fe20000000a00 */
[----:B------:R-:W-:Y:S02]  /*1a830*/  R2UR UR6, R28 ;  /* 0x000000001c0672ca */ /* 0x000fe400000e0000 */
[----:B------:R-:W-:Y:S01]  /*1a840*/  LOP3.LUT R16, R16, 0xfffffffd, RZ, 0xc0, !PT ;  /* 0xfffffffd10107812 */ /* 0x000fe200078ec0ff */
        /* <DEDUP_REMOVED lines=18> */
[----:B------:R-:W-:Y:S01]  /*1a970*/  LOP3.LUT R3, R6, 0x1c0, RZ, 0xc0, !PT ;  /* 0x000001c006037812 */ /* 0x000fe200078ec0ff */
[----:B------:R-:W-:Y:S02]  /*1a980*/  ULDC UR4, c[0x0][0x2f4] ;  /* 0x0000bd0000047ab9 */ /* 0x000fe40000000800 */
[----:B------:R-:W-:-:S02]  /*1a990*/  ISETP.GE.AND P2, PT, R23, UR4, PT ;  /* 0x0000000417007c0c */ /* 0x000fc4000bf46270 */
[----:B------:R-:W-:Y:S01]  /*1a9a0*/  LOP3.LUT R6, R3, 0x38, R6, 0xf8, !PT ;  /* 0x0000003803067812 */ /* 0x000fe200078ef806 */
[----:B------:R-:W-:Y:S01]  /*1a9b0*/  IMAD.MOV.U32 R3, RZ, RZ, -0x60 ;  /* 0xffffffa0ff037424 */ /* 0x000fe200078e00ff */
[----:B------:R-:W-:Y:S02]  /*1a9c0*/  LEA.HI.X R5, R2, UR7, R5, 0x1, P0 ;  /* 0x0000000702057c11 */ /* 0x000fe400080f0c05 */
[----:B------:R-:W-:Y:S01]  /*1a9d0*/  LOP3.LUT R6, R6, 0x38, R29, 0x78, !PT ;  /* 0x0000003806067812 */ /* 0x000fe200078e781d */
[----:B------:R-:W-:Y:S02]  /*1a9e0*/  IMAD R22, R0, R3, UR41 ;  /* 0x0000002900167e24 */ /* 0x000fe4000f8e0203 */
[----:B------:R-:W-:Y:S02]  /*1a9f0*/  IMAD.SHL.U32 R29, R7, 0x8, RZ ;  /* 0x00000008071d7824 */ /* 0x000fe400078e00ff */
[----:B------:R-:W-:Y:S02]  /*1aa00*/  IMAD.IADD R22, R22, 0x1, -R35 ;  /* 0x0000000116167824 */ /* 0x000fe400078e0a23 */
[----:B------:R-:W-:-:S02]  /*1aa10*/  @P2 LOP3.LUT R16, R16, 0x2, RZ, 0xfc, !PT ;  /* 0x0000000210102812 */ /* 0x000fc400078efcff */
[----:B------:R-:W-:Y:S02]  /*1aa20*/  LOP3.LUT R29, R6, 0x200, R29, 0xf8, !PT ;  /* 0x00000200061d7812 */ /* 0x000fe400078ef81d */
[----:B------:R-:W-:Y:S01]  /*1aa30*/  ISETP.GE.AND P0, PT, R22, 0x1, PT ;  /* 0x000000011600780c */ /* 0x000fe20003f06270 */
[----:B------:R-:W-:-:S12]  /*1aa40*/  BRA.DIV UR5, `(.L_x_11095) ;  /* 0x0000002a05547947 */ /* 0x000fd8000b800000 */
        /* <DEDUP_REMOVED lines=36> */
.L_x_11148:
        /* <DEDUP_REMOVED lines=15> */
.L_x_11096:
        /* <DEDUP_REMOVED lines=23> */
.L_x_11097:
[----:B------:R-:W-:Y:S01]  /*1aef0*/  UISETP.NE.AND UP0, UPT, UR47, URZ, UPT ;  /* 0x0000003f2f00728c */ /* 0x000fe2000bf05270 */
[----:B------:R-:W-:Y:S01]  /*1af00*/  VIADD R0, R32, UR40 ;  /* 0x0000002820007c36 */ /* 0x000fe20008000000 */
[----:B------:R-:W-:Y:S01]  /*1af10*/  R2UR UR6, R28 ;  /* 0x000000001c0672ca */ /* 0x000fe200000e0000 */
[----:B------:R-:W-:Y:S01]  /*1af20*/  ULDC.64 UR8, c[0x0][0x2d8] ;  /* 0x0000b60000087ab9 */ /* 0x000fe20000000a00 */
[----:B------:R-:W0:Y:S01]  /*1af30*/  LDC R7, c[0x0][0x448] ;  /* 0x00011200ff077b82 */ /* 0x000e220000000800 */
[----:B------:R-:W-:Y:S01]  /*1af40*/  IMAD.MOV.U32 R9, RZ, RZ, R0 ;  /* 0x000000ffff097224 */ /* 0x000fe200078e0000 */
[----:B------:R-:W-:Y:S02]  /*1af50*/  PLOP3.LUT P0, PT, PT, PT, UP0, 0x80, 0x0 ;  /* 0x000000000000781c */ /* 0x000fe40003f0f008 */
[----:B------:R-:W-:-:S03]  /*1af60*/  SHF.R.S32.HI R6, RZ, 0x1f, R31 ;  /* 0x0000001fff067819 */ /* 0x000fc6000001141f */
        /* <DEDUP_REMOVED lines=10> */
[----:B------:R-:W-:Y:S02]  /*1b010*/  IMAD R6, R6, UR8, RZ ;  /* 0x0000000806067c24 */ /* 0x000fe4000f8e02ff */
[----:B------:R-:W-:Y:S02]  /*1b020*/  IMAD.U32 R4, RZ, RZ, UR4 ;  /* 0x00000004ff047e24 */ /* 0x000fe4000f8e00ff */
[----:B------:R-:W-:Y:S01]  /*1b030*/  IMAD.U32 R5, RZ, RZ, UR5 ;  /* 0x00000005ff057e24 */ /* 0x000fe2000f8e00ff */
[----:B------:R-:W-:Y:S01]  /*1b040*/  ULDC.64 UR4, c[0x0][0x2d0] ;  /* 0x0000b40000047ab9 */ /* 0x000fe20000000a00 */
[----:B------:R-:W-:Y:S02]  /*1b050*/  IMAD.U32 R3, RZ, RZ, UR6 ;  /* 0x00000006ff037e24 */ /* 0x000fe4000f8e00ff */
[----:B------:R-:W-:Y:S01]  /*1b060*/  IMAD.MOV.U32 R2, RZ, RZ, R4 ;  /* 0x000000ffff027224 */ /* 0x000fe200078e0004 */
[----:B------:R-:W-:Y:S01]  /*1b070*/  SHF.R.S32.HI R4, RZ, 0x1f, R9 ;  /* 0x0000001fff047819 */ /* 0x000fe20000011409 */
[----:B------:R-:W-:-:S02]  /*1b080*/  IMAD R5, R31, UR9, R6 ;  /* 0x000000091f057c24 */ /* 0x000fc4000f8e0206 */
[----:B------:R-:W-:-:S04]  /*1b090*/  IMAD.WIDE.U32 R2, R31, UR8, R2 ;  /* 0x000000081f027c25 */ /* 0x000fc8000f8e0002 */
[----:B------:R-:W-:Y:S02]  /*1b0a0*/  IMAD.IADD R3, R3, 0x1, R5 ;  /* 0x0000000103037824 */ /* 0x000fe400078e0205 */
[----:B------:R-:W-:Y:S02]  /*1b0b0*/  IMAD.MOV R5, RZ, RZ, -R9 ;  /* 0x000000ffff057224 */ /* 0x000fe400078e0a09 */
[----:B------:R-:W-:Y:S02]  /*1b0c0*/  IMAD R4, R4, UR4, RZ ;  /* 0x0000000404047c24 */ /* 0x000fe4000f8e02ff */
[----:B0-----:R-:W-:Y:S02]  /*1b0d0*/  IMAD R5, R7, R5, R0 ;  /* 0x0000000507057224 */ /* 0x001fe400078e0200 */
        /* <DEDUP_REMOVED lines=77> */
.L_x_11165:
[----:B------:R-:W-:Y:S02]  /*1b5b0*/  VIADD R4, R4, 0x70 ;  /* 0x0000007004047836 */ /* 0x000fe40000000000 */
        /* <DEDUP_REMOVED lines=17> */
.L_x_11166:
[----:B------:R-:W-:-:S13]  /*1b6d0*/  ISETP.NE.AND P0, PT, R34, 0x3, PT ;  /* 0x000000032200780c */ /* 0x000fda0003f05270 */
[----:B------:R-:W-:Y:S05]  /*1b6e0*/  @!P0 BRA `(.L_x_11100) ;  /* 0x0000000000048947 */ /* 0x000fea0003800000 */
[----:B------:R-:W-:Y:S01]  /*1b6f0*/  BPT.TRAP 0x1 ;  /* 0x000000040000795c */ /* 0x000fe20000300000 */
.L_x_11100:
[----:B------:R-:W1:Y:S02]  /*1b700*/  SYNCS.PHASECHK.TRANS64.TRYWAIT P0, [UR46+0x22860], R0 ;  /* 0x02286000ff0075a7 */ /* 0x000e64000800016e */
[----:B-1----:R-:W-:Y:S05]  /*1b710*/  @!P0 BRA `(.L_x_11101) ;  /* 0x0000002c00388947 */ /* 0x002fea0003800000 */
.L_x_11167:
        /* <DEDUP_REMOVED lines=25> */
[----:B------:R-:W-:Y:S02]  /*1b8b0*/  LEA.HI.X R18, R2, UR7, R3, 0x1, P0 ;  /* 0x0000000702127c11 */ /* 0x000fe400080f0c03 */
[----:B------:R-:W-:Y:S02]  /*1b8c0*/  SEL R2, RZ, 0x4, P2 ;  /* 0x00000004ff027807 */ /* 0x000fe40001000000 */
[----:B------:R-:W-:Y:S02]  /*1b8d0*/  SEL R3, RZ, 0x8, P1 ;  /* 0x00000008ff037807 */ /* 0x000fe40000800000 */
[----:B------:R-:W-:-:S05]  /*1b8e0*/  IADD3 R0, R2, R0, R27 ;  /* 0x0000000002007210 */ /* 0x000fca0007ffe01b */
[----:B------:R-:W-:Y:S01]  /*1b8f0*/  IMAD.IADD R5, R0, 0x1, R3 ;  /* 0x0000000100057824 */ /* 0x000fe200078e0203 */
[----:B------:R-:W-:Y:S06]  /*1b900*/  BRA.DIV UR4, `(.L_x_11102) ;  /* 0x0000002a04d47947 */ /* 0x000fec000b800000 */
[----:B------:R-:W0:Y:S01]  /*1b910*/  SHFL.IDX PT, R14, R10, RZ, 0x181f ;  /* 0x00181fff0a0e7589 */ /* 0x000e2200000e0000 */
[----:B------:R-:W-:Y:S01]  /*1b920*/  IMAD.SHL.U32 R17, R23, 0x2, RZ ;  /* 0x0000000217117824 */ /* 0x000fe200078e00ff */
[C---:B------:R-:W-:Y:S02]  /*1b930*/  LOP3.LUT P2, RZ, R5.reuse, 0x2, RZ, 0xc0, !PT ;  /* 0x0000000205ff7812 */ /* 0x040fe4000784c0ff */
[----:B------:R-:W1:Y:S01]  /*1b940*/  SHFL.IDX PT, R0, R18, RZ, 0x181f ;  /* 0x00181fff12007589 */ /* 0x000e6200000e0000 */
[----:B------:R-:W-:-:S03]  /*1b950*/  LOP3.LUT P1, RZ, R5, 0x4, RZ, 0xc0, !PT ;  /* 0x0000000405ff7812 */ /* 0x000fc6000782c0ff */
[----:B------:R-:W-:Y:S04]  /*1b960*/  SHFL.IDX PT, R4, R18, 0x1, 0x181f ;  /* 0x00381f0012047f89 */ /* 0x000fe800000e0000 */
[----:B------:R-:W-:Y:S01]  /*1b970*/  SHFL.IDX PT, R7, R18, 0x3, 0x181f ;  /* 0x00781f0012077f89 */ /* 0x000fe200000e0000 */
[----:B0-----:R-:W-:-:S03]  /*1b980*/  IADD3 R2, P0, R14, R17, RZ ;  /* 0x000000110e027210 */ /* 0x001fc60007f1e0ff */
[----:B------:R-:W0:Y:S02]  /*1b990*/  SHFL.IDX PT, R14, R10, 0x1, 0x181f ;  /* 0x00381f000a0e7f89 */ /* 0x000e2400000e0000 */
[----:B-1----:R-:W-:Y:S01]  /*1b9a0*/  IMAD.X R3, RZ, RZ, R0, P0 ;  /* 0x000000ffff037224 */ /* 0x002fe200000e0600 */
[----:B------:R-:W-:-:S05]  /*1b9b0*/  LEA R0, R29, UR46, 0x1 ;  /* 0x0000002e1d007c11 */ /* 0x000fca000f8e08ff */
[----:B------:R-:W-:Y:S01]  /*1b9c0*/  VIADD R31, R0, 0x400 ;  /* 0x00000400001f7836 */ /* 0x000fe20000000000 */
[----:B0-----:R-:W-:Y:S02]  /*1b9d0*/  IADD3 R8, P0, R14, R17, RZ ;  /* 0x000000110e087210 */ /* 0x001fe40007f1e0ff */
[----:B------:R-:W0:Y:S03]  /*1b9e0*/  SHFL.IDX PT, R14, R10, 0x2, 0x181f ;  /* 0x00581f000a0e7f89 */ /* 0x000e2600000e0000 */
[----:B------:R-:W-:Y:S01]  /*1b9f0*/  IMAD.X R9, RZ, RZ, R4, P0 ;  /* 0x000000ffff097224 */ /* 0x000fe200000e0604 */
        /* <DEDUP_REMOVED lines=8> */
[----:B------:R-:W-:-:S13]  /*1ba80*/  ISETP.LT.OR P3, PT, R22, 0x1, !P0 ;  /* 0x000000011600780c */ /* 0x000fda0004761670 */
[----:B------:R-:W-:Y:S01]  /*1ba90*/  LDGSTS.E.BYPASS.LTC128B.128 [R0+0x9400], desc[UR36][R2.64+0x180], !P3 ;  /* 0x0940018002007fae */ /* 0x000fe2000d901d64 */
        /* <DEDUP_REMOVED lines=12> */
[----:B------:R-:W0:Y:S02]  /*1bb60*/  SHFL.IDX PT, R14, R10, 0x4, 0x181f ;  /* 0x00981f000a0e7f89 */ /* 0x000e2400000e0000 */
[----:B------:R-:W-:Y:S01]  /*1bb70*/  IMAD.X R7, RZ, RZ, R7, P3 ;  /* 0x000000ffff077224 */ /* 0x000fe200018e0607 */
[C---:B------:R-:W-:Y:S01]  /*1bb80*/  ISETP.LT.OR P3, PT, R22.reuse, 0x21, P4 ;  /* 0x000000211600780c */ /* 0x040fe20002761670 */
[----:B-1----:R-:W1:Y:S04]  /*1bb90*/  SHFL.IDX PT, R8, R18, 0x4, 0x181f ;  /* 0x00981f0012087f89 */ /* 0x002e6800000e0000 */
[----:B------:R-:W2:Y:S08]  /*1bba0*/  SHFL.IDX PT, R18, R18, 0x5, 0x181f ;  /* 0x00b81f0012127f89 */ /* 0x000eb000000e0000 */
[----:B------:R-:W-:Y:S01]  /*1bbb0*/  LDGSTS.E.BYPASS.LTC128B.128 [R0+0x1400], desc[UR36][R4.64], !P3 ;  /* 0x0140000004007fae */ /* 0x000fe2000d901d64 */
[----:B------:R-:W-:-:S13]  /*1bbc0*/  ISETP.LT.OR P3, PT, R22, 0x21, !P2 ;  /* 0x000000211600780c */ /* 0x000fda0005761670 */
[----:B------:R-:W-:Y:S01]  /*1bbd0*/  LDGSTS.E.BYPASS.LTC128B.128 [R0+0x4400], desc[UR36][R4.64+0x80], !P3 ;  /* 0x0440008004007fae */ /* 0x000fe2000d901d64 */
[----:B------:R-:W-:-:S13]  /*1bbe0*/  ISETP.LT.OR P3, PT, R22, 0x21, !P1 ;  /* 0x000000211600780c */ /* 0x000fda0004f61670 */
[----:B------:R-:W-:Y:S01]  /*1bbf0*/  LDGSTS.E.BYPASS.LTC128B.128 [R0+0x7400], desc[UR36][R4.64+0x100], !P3 ;  /* 0x0740010004007fae */ /* 0x000fe2000d901d64 */
[----:B------:R-:W-:-:S13]  /*1bc00*/  ISETP.LT.OR P3, PT, R22, 0x21, !P0 ;  /* 0x000000211600780c */ /* 0x000fda0004761670 */
[----:B------:R-:W-:Y:S01]  /*1bc10*/  LDGSTS.E.BYPASS.LTC128B.128 [R0+0xa400], desc[UR36][R4.64+0x180], !P3 ;  /* 0x0a40018004007fae */ /* 0x000fe2000d901d64 */
[----:B0-----:R-:W-:-:S03]  /*1bc20*/  IADD3 R2, P3, R14, R17, RZ ;  /* 0x000000110e027210 */ /* 0x001fc60007f7e0ff */
[----:B------:R3:W4:Y:S02]  /*1bc30*/  SHFL.IDX PT, R14, R10, 0x5, 0x181f ;  /* 0x00b81f000a0e7f89 */ /* 0x00072400000e0000 */
        /* <DEDUP_REMOVED lines=17> */
[----:B--2-4-:R3:W-:Y:S02]  /*1bd50*/  LDGSTS.E.BYPASS.LTC128B.128 [R0+0xb400], desc[UR36][R2.64+0x180], !P3 ;  /* 0x0b40018002007fae */ /* 0x0147e4000d901d64 */
.L_x_11181:
[----:B0--3--:R-:W-:Y:S02]  /*1bd60*/  IADD3 R2, P3, R14, R17, RZ ;  /* 0x000000110e027210 */ /* 0x009fe40007f7e0ff */
        /* <DEDUP_REMOVED lines=19> */
.L_x_11103:
[----:B------:R-:W-:Y:S01]  /*1bea0*/  VIADD R24, R24, 0xfffffffe ;  /* 0xfffffffe18187836 */ /* 0x000fe20000000000 */
[----:B------:R-:W-:Y:S01]  /*1beb0*/  SYNCS.ARRIVE.TRANS64.A1T0 RZ, [UR46+0x22850], RZ ;  /* 0x022850ffffff79a7 */ /* 0x000fe2000810002e */
[----:B------:R-:W-:Y:S01]  /*1bec0*/  BSSY B0, `(.L_x_11081) ;  /* 0x00000e8000007945 */ /* 0x000fe20003800000 */
[----:B------:R-:W-:Y:S02]  /*1bed0*/  IMAD.MOV.U32 R0, RZ, RZ, 0x1 ;  /* 0x00000001ff007424 */ /* 0x000fe400078e00ff */
[----:B------:R-:W-:Y:S01]  /*1bee0*/  ISETP.GE.AND P0, PT, R24, UR48, PT ;  /* 0x0000003018007c0c */ /* 0x000fe2000bf06270 */
[----:B------:R-:W-:-:S12]  /*1bef0*/  IMAD.MOV.U32 R26, RZ, RZ, 0x1 ;  /* 0x00000001ff1a7424 */ /* 0x000fd800078e00ff */
[----:B------:R-:W-:Y:S05]  /*1bf00*/  @!P0 BRA `(.L_x_11104) ;  /* 0x0000000c008c8947 */ /* 0x000fea0003800000 */
[----:B------:R-:W-:Y:S01]  /*1bf10*/  UIADD3 UR4, UR45, 0x1, URZ ;  /* 0x000000012d047890 */ /* 0x000fe2000fffe03f */
[----:B------:R-:W-:Y:S01]  /*1bf20*/  LOP3.LUT R3, RZ, UR43, RZ, 0x33, !PT ;  /* 0x0000002bff037c12 */ /* 0x000fe2000f8e33ff */
[----:B------:R-:W-:Y:S01]  /*1bf30*/  IMAD.MOV.U32 R26, RZ, RZ, 0x1 ;  /* 0x00000001ff1a7424 */ /* 0x000fe200078e00ff */
[----:B------:R-:W-:Y:S01]  /*1bf40*/  IADD3 R25, R36, R25, R35 ;  /* 0x0000001924197210 */ /* 0x000fe20007ffe023 */
[----:B------:R-:W-:Y:S01]  /*1bf50*/  UIMAD UR4, UR4, UR38, URZ ;  /* 0x00000026040472a4 */ /* 0x000fe2000f8e023f */
[----:B------:R-:W-:-:S03]  /*1bf60*/  LOP3.LUT R5, RZ, UR42, RZ, 0x33, !PT ;  /* 0x0000002aff057c12 */ /* 0x000fc6000f8e33ff */
[----:B------:R-:W-:Y:S02]  /*1bf70*/  VIADD R18, R25, 0xfffffee0 ;  /* 0xfffffee019127836 */ /* 0x000fe40000000000 */
[----:B------:R-:W-:-:S04]  /*1bf80*/  LOP3.LUT R0, RZ, UR4, RZ, 0x33, !PT ;  /* 0x00000004ff007c12 */ /* 0x000fc8000f8e33ff */
[----:B------:R-:W-:-:S04]  /*1bf90*/  VIADDMNMX R0, R0, -UR44, R3, !PT ;  /* 0x8000002c00007c46 */ /* 0x000fc8000f800103 */
[----:B------:R-:W-:Y:S01]  /*1bfa0*/  VIMNMX R5, R0, R5, !PT ;  /* 0x0000000500057248 */ /* 0x000fe20007fe0100 */
[----:B------:R-:W-:-:S03]  /*1bfb0*/  IMAD.MOV.U32 R0, RZ, RZ, 0x1 ;  /* 0x00000001ff007424 */ /* 0x000fc600078e00ff */
[C---:B------:R-:W-:Y:S01]  /*1bfc0*/  IADD3 R27, -R5.reuse, -0x2, RZ ;  /* 0xfffffffe051b7810 */ /* 0x040fe20007ffe1ff */
[----:B------:R-:W-:-:S07]  /*1bfd0*/  IMAD R18, R5, -0x60, R18 ;  /* 0xffffffa005127824 */ /* 0x000fce00078e0212 */
.L_x_11119:
        /* <DEDUP_REMOVED lines=21> */
.L_x_11106:
[----:B------:R-:W-:Y:S05]  /*1c130*/  BSYNC B1 ;  /* 0x0000000000017941 */ /* 0x000fea0003800000 */
.L_x_11105:
[----:B------:R-:W-:-:S13]  /*1c140*/  ISETP.NE.AND P0, PT, R34, 0x3, PT ;  /* 0x000000032200780c */ /* 0x000fda0003f05270 */
[----:B------:R-:W-:Y:S05]  /*1c150*/  @!P0 BRA `(.L_x_11107) ;  /* 0x0000000000048947 */ /* 0x000fea0003800000 */
[----:B------:R-:W-:Y:S01]  /*1c160*/  BPT.TRAP 0x1 ;  /* 0x000000040000795c */ /* 0x000fe20000300000 */
.L_x_11107:
[----:B------:R-:W-:Y:S01]  /*1c170*/  LEA R19, R0, UR46, 0x3 ;  /* 0x0000002e00137c11 */ /* 0x000fe2000f8e18ff */
[----:B------:R-:W-:Y:S01]  /*1c180*/  BSSY B1, `(.L_x_11108) ;  /* 0x0000004000017945 */ /* 0x000fe20003800000 */
[----:B------:R-:W-:-:S04]  /*1c190*/  SHF.L.U32 R23, R26, 0x1f, RZ ;  /* 0x0000001f1a177819 */ /* 0x000fc800000006ff */
[----:B------:R-:W1:Y:S02]  /*1c1a0*/  SYNCS.PHASECHK.TRANS64.TRYWAIT P0, [R19+URZ+0x22840], R23 ;  /* 0x02284017130075a7 */ /* 0x000e64000800017f */
[----:B-1----:R-:W-:Y:S05]  /*1c1b0*/  @!P0 BRA `(.L_x_11109) ;  /* 0x0000002c00148947 */ /* 0x002fea0003800000 */
.L_x_11182:
[----:B------:R-:W-:Y:S05]  /*1c1c0*/  BSYNC B1 ;  /* 0x0000000000017941 */ /* 0x000fea0003800000 */
.L_x_11108:
        /* <DEDUP_REMOVED lines=49> */
[----:B------:R-:W0:Y:S02]  /*1c4e0*/  SHFL.IDX PT, R14, R21, 0x4, 0x181f ;  /* 0x00981f00150e7f89 */ /* 0x000e2400000e0000 */
[----:B---3--:R-:W-:Y:S02]  /*1c4f0*/  IMAD.X R7, RZ, RZ, R3, P0 ;  /* 0x000000ffff077224 */ /* 0x008fe400000e0603 */
[----:B------:R-:W3:Y:S04]  /*1c500*/  SHFL.IDX PT, R3, R24, 0x4, 0x181f ;  /* 0x00981f0018037f89 */ /* 0x000ee800000e0000 */
[----:B------:R2:W-:Y:S01]  /*1c510*/  LDGSTS.E.BYPASS.LTC128B.128 [R22+0x1dc00], desc[UR36][R6.64], !P1 ;  /* 0x1dc0000006167fae */ /* 0x0005e2000c901d64 */
[----:B0-----:R-:W-:-:S03]  /*1c520*/  IADD3 R2, P0, R14, R17, RZ ;  /* 0x000000110e027210 */ /* 0x001fc60007f1e0ff */
[----:B------:R2:W0:Y:S02]  /*1c530*/  SHFL.IDX PT, R14, R21, 0x5, 0x181f ;  /* 0x00b81f00150e7f89 */ /* 0x00042400000e0000 */
[----:B---3--:R-:W-:-:S05]  /*1c540*/  IMAD.X R3, RZ, RZ, R3, P0 ;  /* 0x000000ffff037224 */ /* 0x008fca00000e0603 */
[----:B------:R2:W-:Y:S03]  /*1c550*/  LDGSTS.E.BYPASS.LTC128B.128 [R22+0x1e400], desc[UR36][R2.64], !P1 ;  /* 0x1e40000002167fae */ /* 0x0005e6000c901d64 */
.L_x_11196:
        /* <DEDUP_REMOVED lines=8> */
.L_x_11111:
        /* <DEDUP_REMOVED lines=10> */
.L_x_11112:
[----:B------:R2:W-:Y:S01]  /*1c680*/  SYNCS.ARRIVE.TRANS64.A1T0 RZ, [R19+URZ+0x22830], RZ ;  /* 0x022830ff13ff79a7 */ /* 0x0005e2000810003f */
[----:B------:R-:W-:Y:S05]  /*1c690*/  @!P2 BRA `(.L_x_11113) ;  /* 0x000000000004a947 */ /* 0x000fea0003800000 */
[----:B------:R-:W-:Y:S01]  /*1c6a0*/  BPT.TRAP 0x1 ;  /* 0x000000040000795c */ /* 0x000fe20000300000 */
.L_x_11113:
[----:B------:R-:W3:Y:S01]  /*1c6b0*/  SYNCS.PHASECHK.TRANS64.TRYWAIT P0, [R19+URZ+0x22860], R23 ;  /* 0x02286017130075a7 */ /* 0x000ee2000800017f */
[----:B------:R-:W-:Y:S04]  /*1c6c0*/  BSSY B1, `(.L_x_11114) ;  /* 0x0000002000017945 */ /* 0x000fe80003800000 */
[----:B---3--:R-:W-:Y:S05]  /*1c6d0*/  @!P0 BRA `(.L_x_11115) ;  /* 0x0000002c006c8947 */ /* 0x008fea0003800000 */
.L_x_11197:
[----:B------:R-:W-:Y:S05]  /*1c6e0*/  BSYNC B1 ;  /* 0x0000000000017941 */ /* 0x000fea0003800000 */
.L_x_11114:
        /* <DEDUP_REMOVED lines=40> */
[----:B------:R-:W0:Y:S02]  /*1c970*/  SHFL.IDX PT, R14, R20, 0x2, 0x181f ;  /* 0x00581f00140e7f89 */ /* 0x000e2400000e0000 */
[----:B------:R-:W-:Y:S02]  /*1c980*/  IMAD.X R9, RZ, RZ, R4, P0 ;  /* 0x000000ffff097224 */ /* 0x000fe400000e0604 */
        /* <DEDUP_REMOVED lines=15> */
[----:B------:R-:W-:Y:S02]  /*1ca80*/  IMAD.X R5, RZ, RZ, R5, P0 ;  /* 0x000000ffff057224 */ /* 0x000fe400000e0605 */
[----:B-1----:R-:W-:-:S03]  /*1ca90*/  IMAD.MOV.U32 R6, RZ, RZ, RZ ;  /* 0x000000ffff067224 */ /* 0x002fc600078e00ff */
        /* <DEDUP_REMOVED lines=11> */
.L_x_11211:
        /* <DEDUP_REMOVED lines=11> */
.L_x_11117:
        /* <DEDUP_REMOVED lines=10> */
.L_x_11118:
        /* <DEDUP_REMOVED lines=10> */
.L_x_11104:
[----:B------:R-:W-:Y:S05]  /*1cd40*/  BSYNC B0 ;  /* 0x0000000000007941 */ /* 0x000fea0003800000 */
.L_x_11081:
[----:B------:R-:W0:Y:S01]  /*1cd50*/  S2R R3, SR_CgaCtaId ;  /* 0x0000000000037919 */ /* 0x000e220000008800 */
[----:B------:R-:W-:Y:S01]  /*1cd60*/  MOV R2, 0x400 ;  /* 0x0000040000027802 */ /* 0x000fe20000000f00 */
[----:B------:R-:W-:Y:S01]  /*1cd70*/  BSSY B0, `(.L_x_11120) ;  /* 0x0000005000007945 */ /* 0x000fe20003800000 */
[----:B------:R-:W-:Y:S02]  /*1cd80*/  SHF.L.U32 R6, R6, 0x1f, RZ ;  /* 0x0000001f06067819 */ /* 0x000fe400000006ff */
[----:B0-----:R-:W-:-:S04]  /*1cd90*/  LEA R7, R3, R2, 0x18 ;  /* 0x0000000203077211 */ /* 0x001fc800078ec0ff */
[----:B------:R-:W0:Y:S02]  /*1cda0*/  SYNCS.PHASECHK.TRANS64.TRYWAIT P0, [R7+URZ+0x22820], R6 ;  /* 0x02282006070075a7 */ /* 0x000e24000800017f */
[----:B0-----:R-:W-:Y:S05]  /*1cdb0*/  @!P0 BRA `(.L_x_11121) ;  /* 0x0000002c00948947 */ /* 0x001fea0003800000 */
.L_x_11212:
[----:B------:R-:W-:Y:S05]  /*1cdc0*/  BSYNC B0 ;  /* 0x0000000000007941 */ /* 0x000fea0003800000 */
.L_x_11120:
[----:B------:R-:W-:-:S03]  /*1cdd0*/  UMOV UR4, 0xffffffff ;  /* 0xffffffff00047882 */ /* 0x000fc60000000000 */
[----:B------:R-:W-:Y:S05]  /*1cde0*/  BRA.DIV UR4, `(.L_x_11122) ;  /* 0x0000002e049c7947 */ /* 0x000fea000b800000 */
[----:B------:R-:W1:Y:S02]  /*1cdf0*/  S2R R2, SR_TID.X ;  /* 0x0000000000027919 */ /* 0x000e640000002100 */
[----:B-1----:R-:W-:-:S04]  /*1ce00*/  SHF.R.U32.HI R2, RZ, 0x5, R2 ;  /* 0x00000005ff027819 */ /* 0x002fc80000011602 */
[----:B------:R-:W-:-:S05]  /*1ce10*/  LOP3.LUT R2, R2, 0x3, RZ, 0xc0, !PT ;  /* 0x0000000302027812 */ /* 0x000fca00078ec0ff */
[----:B------:R1:W3:Y:S02]  /*1ce20*/  SHFL.IDX PT, R14, R2, RZ, 0x1f ;  /* 0x00001fff020e7589 */ /* 0x0002e400000e0000 */
.L_x_11215:
[----:B---3--:R-:W-:-:S13]  /*1ce30*/  ISETP.NE.AND P0, PT, R14, RZ, PT ;  /* 0x000000ff0e00720c */ /* 0x008fda0003f05270 */
[----:B------:R-:W-:Y:S05]  /*1ce40*/  @P0 BRA `(.L_x_10972) ;  /* 0x0000000000880947 */ /* 0x000fea0003800000 */
[----:B------:R-:W-:-:S03]  /*1ce50*/  UMOV UR4, 0xffffffff ;  /* 0xffffffff00047882 */ /* 0x000fc60000000000 */
[----:B------:R-:W-:Y:S05]  /*1ce60*/  BRA.DIV UR4, `(.L_x_11123) ;  /* 0x0000002e04b07947 */ /* 0x000fea000b800000 */
[----:B------:R-:W-:-:S13]  /*1ce70*/  ELECT P6, URZ, PT ;  /* 0x00000000003f782f */ /* 0x000fda00038c0000 */
.L_x_11218:
[----:B------:R-:W-:Y:S05]  /*1ce80*/  @!P6 BRA `(.L_x_10972) ;  /* 0x000000000078e947 */ /* 0x000fea0003800000 */
[----:B------:R-:W-:-:S06]  /*1ce90*/  ULOP3.LUT UR4, UR60, 0x2, URZ, 0xfc, !UPT ;  /* 0x000000023c047892 */ /* 0x000fcc000f8efc3f */
[----:B-1----:R-:W-:-:S05]  /*1cea0*/  IMAD.U32 R2, RZ, RZ, UR4 ;  /* 0x00000004ff027e24 */ /* 0x002fca000f8e00ff */
[----:B------:R-:W-:-:S13]  /*1ceb0*/  ISETP.NE.AND P0, PT, R2, 0x3, PT ;  /* 0x000000030200780c */ /* 0x000fda0003f05270 */
[----:B------:R-:W-:Y:S05]  /*1cec0*/  @!P0 BRA `(.L_x_11124) ;  /* 0x0000000000048947 */ /* 0x000fea0003800000 */
[----:B------:R-:W-:Y:S01]  /*1ced0*/  BPT.TRAP 0x1 ;  /* 0x000000040000795c */ /* 0x000fe20000300000 */
.L_x_11124:
[----:B------:R-:W-:Y:S01]  /*1cee0*/  IMAD R5, R0, 0x8, R7 ;  /* 0x0000000800057824 */ /* 0x000fe200078e0207 */
[----:B------:R-:W-:Y:S01]  /*1cef0*/  SHF.L.U32 R2, R26, 0x1f, RZ ;  /* 0x0000001f1a027819 */ /* 0x000fe200000006ff */
[----:B------:R-:W-:-:S03]  /*1cf00*/  VIADD R0, R0, 0x1 ;  /* 0x0000000100007836 */ /* 0x000fc60000000000 */
[----:B------:R-:W1:Y:S02]  /*1cf10*/  SYNCS.PHASECHK.TRANS64.TRYWAIT P1, [R5+URZ+0x22840], R2 ;  /* 0x02284002050075a7 */ /* 0x000e64000802017f */
[----:B------:R-:W-:-:S04]  /*1cf20*/  ISETP.NE.AND P2, PT, R0, 0x2, PT ;  /* 0x000000020000780c */ /* 0x000fc80003f45270 */
[----:B------:R-:W-:Y:S01]  /*1cf30*/  SEL R3, RZ, 0x1, P2 ;  /* 0x00000001ff037807 */ /* 0x000fe20001000000 */
[----:B-1----:R-:W-:Y:S08]  /*1cf40*/  @!P1 BRA `(.L_x_11125) ;  /* 0x0000002c00989947 */ /* 0x002ff00003800000 */
.L_x_11219:
[----:B------:R-:W-:Y:S02]  /*1cf50*/  SEL R0, R0, RZ, P2 ;  /* 0x000000ff00007207 */ /* 0x000fe40001000000 */
[----:B------:R-:W-:Y:S01]  /*1cf60*/  LOP3.LUT R3, R26, R3, RZ, 0x3c, !PT ;  /* 0x000000031a037212 */ /* 0x000fe200078e3cff */
[----:B------:R-:W-:Y:S06]  /*1cf70*/  @!P0 BRA `(.L_x_11126) ;  /* 0x0000000000048947 */ /* 0x000fec0003800000 */
[----:B------:R-:W-:Y:S01]  /*1cf80*/  BPT.TRAP 0x1 ;  /* 0x000000040000795c */ /* 0x000fe20000300000 */
.L_x_11126:
[----:B0-----:R-:W-:Y:S01]  /*1cf90*/  IMAD R7, R0, 0x8, R7 ;  /* 0x0000000800077824 */ /* 0x001fe200078e0207 */
[----:B------:R-:W-:-:S04]  /*1cfa0*/  SHF.L.U32 R0, R3, 0x1f, RZ ;  /* 0x0000001f03007819 */ /* 0x000fc800000006ff */
[----:B------:R-:W0:Y:S02]  /*1cfb0*/  SYNCS.PHASECHK.TRANS64.TRYWAIT P1, [R7+URZ+0x22840], R0 ;  /* 0x02284000070075a7 */ /* 0x000e24000802017f */
[----:B0-----:R-:W-:Y:S05]  /*1cfc0*/  @!P1 BRA `(.L_x_11127) ;  /* 0x0000002c008c9947 */ /* 0x001fea0003800000 */
.L_x_11220:
[----:B------:R-:W-:Y:S05]  /*1cfd0*/  @!P0 BRA `(.L_x_11128) ;  /* 0x0000000000048947 */ /* 0x000fea0003800000 */
[----:B------:R-:W-:Y:S01]  /*1cfe0*/  BPT.TRAP 0x1 ;  /* 0x000000040000795c */ /* 0x000fe20000300000 */
.L_x_11128:
[----:B------:R-:W3:Y:S02]  /*1cff0*/  SYNCS.PHASECHK.TRANS64.TRYWAIT P1, [R5+URZ+0x22860], R2 ;  /* 0x02286002050075a7 */ /* 0x000ee4000802017f */
[----:B---3--:R-:W-:Y:S05]  /*1d000*/  @!P1 BRA `(.L_x_11129) ;  /* 0x0000002c00909947 */ /* 0x008fea0003800000 */
.L_x_11221:
[----:B------:R-:W-:Y:S05]  /*1d010*/  @!P0 BRA `(.L_x_11130) ;  /* 0x0000000000048947 */ /* 0x000fea0003800000 */
[----:B------:R-:W-:Y:S01]  /*1d020*/  BPT.TRAP 0x1 ;  /* 0x000000040000795c */ /* 0x000fe20000300000 */
.L_x_11130:
[----:B----4-:R4:W0:Y:S02]  /*1d030*/  SYNCS.PHASECHK.TRANS64.TRYWAIT P0, [R7+URZ+0x22860], R0 ;  /* 0x02286000070075a7 */ /* 0x010824000800017f */
[----:B0-----:R-:W-:Y:S05]  /*1d040*/  @!P0 NANOSLEEP.SYNCS 0x989680 ;  /* 0x009896800000895d */ /* 0x001fea0003900000 */
[----:B------:R-:W0:Y:S02]  /*1d050*/  @!P0 SYNCS.PHASECHK.TRANS64 P0, [R7+URZ+0x22860], R0 ;  /* 0x02286000070085a7 */ /* 0x000e24000800007f */
[----:B0-----:R-:W-:Y:S05]  /*1d060*/  @!P0 BRA `(.L_x_11130) ;  /* 0xfffffffc00f08947 */ /* 0x001fea000383ffff */
.L_x_10972:
[----:B------:R-:W-:Y:S05]  /*1d070*/  BSYNC B6 ;  /* 0x0000000000067941 */ /* 0x000fea0003800000 */
.L_x_10969:
[----:B------:R-:W-:Y:S05]  /*1d080*/  EXIT ;  /* 0x000000000000794d */ /* 0x000fea0003800000 */
.L_x_10982:
[----:B0-----:R0:W1:Y:S02]  /*1d090*/  SYNCS.PHASECHK.TRANS64.TRYWAIT P0, [R33+URZ+0x22800], R0 ;  /* 0x02280000210075a7 */ /* 0x001064000800017f */
[----:B-1----:R-:W-:Y:S05]  /*1d0a0*/  @!P0 NANOSLEEP.SYNCS 0x989680 ;  /* 0x009896800000895d */ /* 0x002fea0003900000 */
[----:B------:R-:W1:Y:S02]  /*1d0b0*/  @!P0 SYNCS.PHASECHK.TRANS64 P0, [R33+URZ+0x22800], R0 ;  /* 0x02280000210085a7 */ /* 0x000e64000800007f */
[----:B-1----:R-:W-:Y:S05]  /*1d0c0*/  @!P0 BRA `(.L_x_10982) ;  /* 0xfffffffc00f08947 */ /* 0x002fea000383ffff */
[----:B------:R-:W-:Y:S05]  /*1d0d0*/  BRA `(.L_x_11131) ;  /* 0xfffffe4c00d47947 */ /* 0x000fea000383ffff */
.L_x_10989:
[----:B-1----:R1:W2:Y:S02]  /*1d0e0*/  SYNCS.PHASECHK.TRANS64.TRYWAIT P0, [R10+URZ], R11 ;  /* 0x0000000b0a0075a7 */ /* 0x0022a4000800017f */
[----:B--2---:R-:W-:Y:S05]  /*1d0f0*/  @!P0 NANOSLEEP.SYNCS 0x989680 ;  /* 0x009896800000895d */ /* 0x004fea0003900000 */
[----:B------:R-:W2:Y:S02]  /*1d100*/  @!P0 SYNCS.PHASECHK.TRANS64 P0, [R10+URZ], R11 ;  /* 0x0000000b0a0085a7 */ /* 0x000ea4000800007f */
[----:B--2---:R-:W-:Y:S05]  /*1d110*/  @!P0 BRA `(.L_x_10989) ;  /* 0xfffffffc00f08947 */ /* 0x004fea000383ffff */
[----:B------:R-:W-:Y:S05]  /*1d120*/  BRA `(.L_x_10988) ;  /* 0xfffffe5000b07947 */ /* 0x000fea000383ffff */
.L_x_11008:
[----:B-1----:R1:W2:Y:S02]  /*1d130*/  SYNCS.PHASECHK.TRANS64.TRYWAIT P0, [R0+URZ], R11 ;  /* 0x0000000b000075a7 */ /* 0x0022a4000800017f */
[----:B--2---:R-:W-:Y:S05]  /*1d140*/  @!P0 NANOSLEEP.SYNCS 0x989680 ;  /* 0x009896800000895d */ /* 0x004fea0003900000 */
[----:B------:R-:W2:Y:S02]  /*1d150*/  @!P0 SYNCS.PHASECHK.TRANS64 P0, [R0+URZ], R11 ;  /* 0x0000000b000085a7 */ /* 0x000ea4000800007f */
[----:B--2---:R-:W-:Y:S05]  /*1d160*/  @!P0 BRA `(.L_x_11008) ;  /* 0xfffffffc00f08947 */ /* 0x004fea000383ffff */
[----:B------:R-:W-:Y:S05]  /*1d170*/  BRA `(.L_x_11007) ;  /* 0xfffffe7c00e47947 */ /* 0x000fea000383ffff */
.L_x_11030:
[----:B--2---:R2:W3:Y:S02]  /*1d180*/  SYNCS.PHASECHK.TRANS64.TRYWAIT P0, [R8+URZ], R9 ;  /* 0x00000009080075a7 */ /* 0x0044e4000800017f */
[----:B---3--:R-:W-:Y:S05]  /*1d190*/  @!P0 NANOSLEEP.SYNCS 0x989680 ;  /* 0x009896800000895d */ /* 0x008fea0003900000 */
[----:B------:R-:W3:Y:S02]  /*1d1a0*/  @!P0 SYNCS.PHASECHK.TRANS64 P0, [R8+URZ], R9 ;  /* 0x00000009080085a7 */ /* 0x000ee4000800007f */
[----:B---3--:R-:W-:Y:S05]  /*1d1b0*/  @!P0 BRA `(.L_x_11030) ;  /* 0xfffffffc00f08947 */ /* 0x008fea000383ffff */
[----:B------:R-:W-:Y:S05]  /*1d1c0*/  BRA `(.L_x_11029) ;  /* 0xfffffeb400d07947 */ /* 0x000fea000383ffff */
.L_x_11039:
[----:B-1----:R1:W2:Y:S02]  /*1d1d0*/  SYNCS.PHASECHK.TRANS64.TRYWAIT P0, [R150+URZ], R151 ;  /* 0x00000097960075a7 */ /* 0x0022a4000800017f */
[----:B--2---:R-:W-:Y:S05]  /*1d1e0*/  @!P0 NANOSLEEP.SYNCS 0x989680 ;  /* 0x009896800000895d */ /* 0x004fea0003900000 */
[----:B------:R-:W2:Y:S02]  /*1d1f0*/  @!P0 SYNCS.PHASECHK.TRANS64 P0, [R150+URZ], R151 ;  /* 0x00000097960085a7 */ /* 0x000ea4000800007f */
[----:B--2---:R-:W-:Y:S05]  /*1d200*/  @!P0 BRA `(.L_x_11039) ;  /* 0xfffffffc00f08947 */ /* 0x004fea000383ffff */
[----:B------:R-:W-:Y:S05]  /*1d210*/  BRA `(.L_x_11038) ;  /* 0xfffffee000647947 */ /* 0x000fea000383ffff */
.L_x_11050:
[----:B0-----:R0:W1:Y:S02]  /*1d220*/  SYNCS.PHASECHK.TRANS64.TRYWAIT P0, [R2+URZ], R5 ;  /* 0x00000005020075a7 */ /* 0x001064000800017f */
[----:B-1----:R-:W-:Y:S05]  /*1d230*/  @!P0 NANOSLEEP.SYNCS 0x989680 ;  /* 0x009896800000895d */ /* 0x002fea0003900000 */
[----:B------:R-:W1:Y:S02]  /*1d240*/  @!P0 SYNCS.PHASECHK.TRANS64 P0, [R2+URZ], R5 ;  /* 0x00000005020085a7 */ /* 0x000e64000800007f */
[----:B-1----:R-:W-:Y:S05]  /*1d250*/  @!P0 BRA `(.L_x_11050) ;  /* 0xfffffffc00f08947 */ /* 0x002fea000383ffff */
[----:B------:R-:W-:Y:S05]  /*1d260*/  BRA `(.L_x_11049) ;  /* 0xffffff14009c7947 */ /* 0x000fea000383ffff */
.L_x_11069:
[----:B-1----:R1:W2:Y:S02]  /*1d270*/  SYNCS.PHASECHK.TRANS64.TRYWAIT P0, [R148+URZ], R149 ;  /* 0x00000095940075a7 */ /* 0x0022a4000800017f */
[----:B--2---:R-:W-:Y:S05]  /*1d280*/  @!P0 NANOSLEEP.SYNCS 0x989680 ;  /* 0x009896800000895d */ /* 0x004fea0003900000 */
[----:B------:R-:W2:Y:S02]  /*1d290*/  @!P0 SYNCS.PHASECHK.TRANS64 P0, [R148+URZ], R149 ;  /* 0x00000095940085a7 */ /* 0x000ea4000800007f */
[----:B--2---:R-:W-:Y:S05]  /*1d2a0*/  @!P0 BRA `(.L_x_11069) ;  /* 0xfffffffc00f08947 */ /* 0x004fea000383ffff */
[----:B------:R-:W-:Y:S05]  /*1d2b0*/  BRA `(.L_x_11068) ;  /* 0xffffff5000f47947 */ /* 0x000fea000383ffff */
.L_x_11092:
[----:B------:R-:W-:Y:S02]  /*1d2c0*/  IMAD.MOV.U32 R13, RZ, RZ, R18 ;  /* 0x000000ffff0d7224 */ /* 0x000fe400078e0012 */
[----:B------:R-:W-:Y:S02]  /*1d2d0*/  IMAD.MOV.U32 R12, RZ, RZ, RZ ;  /* 0x000000ffff0c7224 */ /* 0x000fe400078e00ff */
[----:B------:R-:W-:Y:S02]  /*1d2e0*/  IMAD.MOV.U32 R11, RZ, RZ, 0x1f ;  /* 0x0000001fff0b7424 */ /* 0x000fe400078e00ff */
[----:B------:R-:W-:-:S07]  /*1d2f0*/  IMAD.MOV.U32 R15, RZ, RZ, -0x1 ;  /* 0xffffffffff0f7424 */ /* 0x000fce00078e00ff */
[----:B-----5:R-:W-:Y:S05]  /*1d300*/  WARPSYNC.COLLECTIVE R15, `(.L_x_11132) ;  /* 0x000000000f087348 */ /* 0x020fea0003c00000 */
[----:B------:R0:W1:Y:S02]  /*1d310*/  SHFL.IDX P6, R14, R13, R12, R11 ;  /* 0x0000000c0d0e7389 */ /* 0x00006400000c000b */
[----:B01---5:R-:W-:Y:S01]  /*1d320*/  ENDCOLLECTIVE ;  /* 0x000000000000791b */ /* 0x023fe20003800000 */
.L_x_11132:
[----:B------:R-:W-:Y:S05]  /*1d330*/  BRA `(.L_x_11133) ;  /* 0xffffffd000d87947 */ /* 0x000fea000383ffff */
.L_x_11094:
[----:B0-----:R-:W-:-:S04]  /*1d340*/  IMAD.U32 R3, RZ, RZ, UR46 ;  /* 0x0000002eff037e24 */ /* 0x001fc8000f8e00ff */
[----:B------:R0:W1:Y:S03]  /*1d350*/  SYNCS.PHASECHK.TRANS64.TRYWAIT P0, [R3+URZ+0x22840], R2 ;  /* 0x02284002030075a7 */ /* 0x000066000800017f */
[----:B-1----:R-:W-:Y:S05]  /*1d360*/  @!P0 NANOSLEEP.SYNCS 0x989680 ;  /* 0x009896800000895d */ /* 0x002fea0003900000 */
[----:B------:R-:W1:Y:S02]  /*1d370*/  @!P0 SYNCS.PHASECHK.TRANS64 P0, [R3+URZ+0x22840], R2 ;  /* 0x02284002030085a7 */ /* 0x000e64000800007f */
[----:B-1----:R-:W-:Y:S05]  /*1d380*/  @!P0 BRA `(.L_x_11094) ;  /* 0xfffffffc00ec8947 */ /* 0x002fea000383ffff */
[----:B------:R-:W-:Y:S05]  /*1d390*/  BRA `(.L_x_11134) ;  /* 0xffffffd4001c7947 */ /* 0x000fea000383ffff */
.L_x_11095:
        /* <DEDUP_REMOVED lines=8> */
.L_x_11136:
[----:B------:R-:W-:Y:S05]  /*1d420*/  BSYNC B0 ;  /* 0x0000000000007941 */ /* 0x000fea0003800000 */
.L_x_11135:
        /* <DEDUP_REMOVED lines=9> */
.L_x_11137:
[----:B------:R-:W-:Y:S02]  /*1d4c0*/  IMAD.MOV.U32 R13, RZ, RZ, R5 ;  /* 0x000000ffff0d7224 */ /* 0x000fe400078e0005 */
[----:B------:R-:W-:Y:S01]  /*1d4d0*/  IMAD.MOV.U32 R12, RZ, RZ, 0x1 ;  /* 0x00000001ff0c7424 */ /* 0x000fe200078e00ff */
[----:B------:R-:W-:-:S13]  /*1d4e0*/  @P0 LEA R2, P1, R23, R14, 0x1 ;  /* 0x0000000e17020211 */ /* 0x000fda00078208ff */
[----:B------:R-:W-:Y:S05]  /*1d4f0*/  WARPSYNC.COLLECTIVE R15, `(.L_x_11138) ;  /* 0x000000000f087348 */ /* 0x000fea0003c00000 */
[----:B------:R0:W1:Y:S02]  /*1d500*/  SHFL.IDX P6, R14, R13, R12, R11 ;  /* 0x0000000c0d0e7389 */ /* 0x00006400000c000b */
[----:B01----:R-:W-:Y:S01]  /*1d510*/  ENDCOLLECTIVE ;  /* 0x000000000000791b */ /* 0x003fe20003800000 */
.L_x_11138:
        /* <DEDUP_REMOVED lines=12> */
.L_x_11139:
[----:B------:R-:W-:Y:S02]  /*1d5e0*/  IMAD.MOV.U32 R13, RZ, RZ, R5 ;  /* 0x000000ffff0d7224 */ /* 0x000fe400078e0005 */
[----:B------:R-:W-:Y:S01]  /*1d5f0*/  IMAD.MOV.U32 R12, RZ, RZ, 0x2 ;  /* 0x00000002ff0c7424 */ /* 0x000fe200078e00ff */
[----:B------:R-:W-:-:S13]  /*1d600*/  @P0 LEA R2, P1, R23, R14, 0x1 ;  /* 0x0000000e17020211 */ /* 0x000fda00078208ff */
[----:B------:R-:W-:Y:S05]  /*1d610*/  WARPSYNC.COLLECTIVE R15, `(.L_x_11140) ;  /* 0x000000000f087348 */ /* 0x000fea0003c00000 */
[----:B------:R0:W1:Y:S02]  /*1d620*/  SHFL.IDX P6, R14, R13, R12, R11 ;  /* 0x0000000c0d0e7389 */ /* 0x00006400000c000b */
[----:B01----:R-:W-:Y:S01]  /*1d630*/  ENDCOLLECTIVE ;  /* 0x000000000000791b */ /* 0x003fe20003800000 */
.L_x_11140:
        /* <DEDUP_REMOVED lines=12> */
.L_x_11141:
[----:B------:R-:W-:Y:S02]  /*1d700*/  IMAD.MOV.U32 R13, RZ, RZ, R5 ;  /* 0x000000ffff0d7224 */ /* 0x000fe400078e0005 */
[----:B------:R-:W-:Y:S01]  /*1d710*/  IMAD.MOV.U32 R12, RZ, RZ, 0x3 ;  /* 0x00000003ff0c7424 */ /* 0x000fe200078e00ff */
[----:B------:R-:W-:-:S13]  /*1d720*/  @P0 LEA R2, P1, R23, R14, 0x1 ;  /* 0x0000000e17020211 */ /* 0x000fda00078208ff */
[----:B------:R-:W-:Y:S05]  /*1d730*/  WARPSYNC.COLLECTIVE R15, `(.L_x_11142) ;  /* 0x000000000f087348 */ /* 0x000fea0003c00000 */
[----:B------:R0:W1:Y:S02]  /*1d740*/  SHFL.IDX P6, R14, R13, R12, R11 ;  /* 0x0000000c0d0e7389 */ /* 0x00006400000c000b */
[----:B01----:R-:W-:Y:S01]  /*1d750*/  ENDCOLLECTIVE ;  /* 0x000000000000791b */ /* 0x003fe20003800000 */
.L_x_11142:
        /* <DEDUP_REMOVED lines=12> */
.L_x_11143:
[----:B------:R-:W-:Y:S02]  /*1d820*/  IMAD.MOV.U32 R13, RZ, RZ, R5 ;  /* 0x000000ffff0d7224 */ /* 0x000fe400078e0005 */
[----:B------:R-:W-:Y:S01]  /*1d830*/  IMAD.MOV.U32 R12, RZ, RZ, 0x4 ;  /* 0x00000004ff0c7424 */ /* 0x000fe200078e00ff */
[----:B------:R-:W-:-:S13]  /*1d840*/  @P0 LEA R2, P1, R23, R14, 0x1 ;  /* 0x0000000e17020211 */ /* 0x000fda00078208ff */
[----:B------:R-:W-:Y:S05]  /*1d850*/  WARPSYNC.COLLECTIVE R15, `(.L_x_11144) ;  /* 0x000000000f087348 */ /* 0x000fea0003c00000 */
[----:B------:R0:W1:Y:S02]  /*1d860*/  SHFL.IDX P6, R14, R13, R12, R11 ;  /* 0x0000000c0d0e7389 */ /* 0x00006400000c000b */
[----:B01----:R-:W-:Y:S01]  /*1d870*/  ENDCOLLECTIVE ;  /* 0x000000000000791b */ /* 0x003fe20003800000 */
.L_x_11144:
        /* <DEDUP_REMOVED lines=12> */
.L_x_11145:
[----:B------:R-:W-:Y:S02]  /*1d940*/  IMAD.MOV.U32 R13, RZ, RZ, R5 ;  /* 0x000000ffff0d7224 */ /* 0x000fe400078e0005 */
[----:B------:R-:W-:Y:S01]  /*1d950*/  IMAD.MOV.U32 R12, RZ, RZ, 0x5 ;  /* 0x00000005ff0c7424 */ /* 0x000fe200078e00ff */
[----:B------:R-:W-:-:S13]  /*1d960*/  @P0 LEA R2, P1, R23, R14, 0x1 ;  /* 0x0000000e17020211 */ /* 0x000fda00078208ff */
[----:B------:R-:W-:Y:S05]  /*1d970*/  WARPSYNC.COLLECTIVE R15, `(.L_x_11146) ;  /* 0x000000000f087348 */ /* 0x000fea0003c00000 */
[----:B------:R0:W1:Y:S02]  /*1d980*/  SHFL.IDX P6, R14, R13, R12, R11 ;  /* 0x0000000c0d0e7389 */ /* 0x00006400000c000b */
[----:B01----:R-:W-:Y:S01]  /*1d990*/  ENDCOLLECTIVE ;  /* 0x000000000000791b */ /* 0x003fe20003800000 */
.L_x_11146:
        /* <DEDUP_REMOVED lines=10> */
.L_x_11147:
[----:B------:R-:W-:Y:S05]  /*1da40*/  BRA `(.L_x_11148) ;  /* 0xffffffd000907947 */ /* 0x000fea000383ffff */
.L_x_11098:
[----:B------:R-:W-:Y:S02]  /*1da50*/  IMAD.MOV.U32 R13, RZ, RZ, R6 ;  /* 0x000000ffff0d7224 */ /* 0x000fe400078e0006 */
[----:B------:R-:W-:Y:S02]  /*1da60*/  IMAD.MOV.U32 R12, RZ, RZ, RZ ;  /* 0x000000ffff0c7224 */ /* 0x000fe400078e00ff */
[----:B------:R-:W-:Y:S02]  /*1da70*/  IMAD.MOV.U32 R11, RZ, RZ, 0x181f ;  /* 0x0000181fff0b7424 */ /* 0x000fe400078e00ff */
[----:B------:R-:W-:Y:S02]  /*1da80*/  IMAD.MOV.U32 R15, RZ, RZ, -0x1 ;  /* 0xffffffffff0f7424 */ /* 0x000fe400078e00ff */
[----:B------:R-:W-:-:S07]  /*1da90*/  VIADD R4, R35, UR40 ;  /* 0x0000002823047c36 */ /* 0x000fce0008000000 */
[----:B------:R-:W-:Y:S05]  /*1daa0*/  WARPSYNC.COLLECTIVE R15, `(.L_x_11149) ;  /* 0x000000000f087348 */ /* 0x000fea0003c00000 */
[----:B------:R0:W1:Y:S02]  /*1dab0*/  SHFL.IDX P6, R14, R13, R12, R11 ;  /* 0x0000000c0d0e7389 */ /* 0x00006400000c000b */
[----:B01----:R-:W-:Y:S01]  /*1dac0*/  ENDCOLLECTIVE ;  /* 0x000000000000791b */ /* 0x003fe20003800000 */
.L_x_11149:
[----:B------:R-:W-:Y:S02]  /*1dad0*/  VIADD R8, R4, 0x10 ;  /* 0x0000001004087836 */ /* 0x000fe40000000000 */
[----:B------:R-:W-:Y:S02]  /*1dae0*/  IMAD.MOV.U32 R13, RZ, RZ, R0 ;  /* 0x000000ffff0d7224 */ /* 0x000fe400078e0000 */
[----:B------:R-:W-:-:S07]  /*1daf0*/  IMAD.MOV.U32 R2, RZ, RZ, R14 ;  /* 0x000000ffff027224 */ /* 0x000fce00078e000e */
[----:B------:R-:W-:Y:S05]  /*1db00*/  WARPSYNC.COLLECTIVE R15, `(.L_x_11150) ;  /* 0x000000000f087348 */ /* 0x000fea0003c00000 */
[----:B------:R0:W1:Y:S02]  /*1db10*/  SHFL.IDX P6, R14, R13, R12, R11 ;  /* 0x0000000c0d0e7389 */ /* 0x00006400000c000b */
[----:B01----:R-:W-:Y:S01]  /*1db20*/  ENDCOLLECTIVE ;  /* 0x000000000000791b */ /* 0x003fe20003800000 */
.L_x_11150:
[----:B------:R-:W-:Y:S02]  /*1db30*/  ULDC UR4, c[0x0][0x288] ;  /* 0x0000a20000047ab9 */ /* 0x000fe40000000800 */
[----:B------:R-:W-:-:S05]  /*1db40*/  IMAD R5, R7, UR4, RZ ;  /* 0x0000000407057c24 */ /* 0x000fca000f8e02ff */
[----:B------:R-:W-:Y:S01]  /*1db50*/  ISETP.GE.AND P0, PT, R4, R5, PT ;  /* 0x000000050400720c */ /* 0x000fe20003f06270 */
[----:B------:R-:W-:Y:S02]  /*1db60*/  IMAD.MOV.U32 R13, RZ, RZ, R6 ;  /* 0x000000ffff0d7224 */ /* 0x000fe400078e0006 */
[----:B------:R-:W-:-:S10]  /*1db70*/  IMAD.MOV.U32 R12, RZ, RZ, 0x1 ;  /* 0x00000001ff0c7424 */ /* 0x000fd400078e00ff */
[----:B------:R-:W-:Y:S02]  /*1db80*/  @!P0 LEA R9, R29, UR46, 0x1 ;  /* 0x0000002e1d098c11 */ /* 0x000fe4000f8e08ff */
[----:B------:R-:W-:-:S05]  /*1db90*/  @!P0 LEA R14, P2, R23, R14, 0x1 ;  /* 0x0000000e170e8211 */ /* 0x000fca00078408ff */
[----:B------:R-:W-:Y:S02]  /*1dba0*/  @!P0 IMAD.X R3, RZ, RZ, R2, P2 ;  /* 0x000000ffff038224 */ /* 0x000fe400010e0602 */
[----:B------:R-:W-:-:S07]  /*1dbb0*/  @!P0 IMAD.MOV.U32 R2, RZ, RZ, R14 ;  /* 0x000000ffff028224 */ /* 0x000fce00078e000e */
[----:B------:R-:W-:Y:S05]  /*1dbc0*/  WARPSYNC.COLLECTIVE R15, `(.L_x_11151) ;  /* 0x000000000f087348 */ /* 0x000fea0003c00000 */
[----:B------:R0:W1:Y:S02]  /*1dbd0*/  SHFL.IDX P6, R14, R13, R12, R11 ;  /* 0x0000000c0d0e7389 */ /* 0x00006400000c000b */
[----:B01----:R-:W-:Y:S01]  /*1dbe0*/  ENDCOLLECTIVE ;  /* 0x000000000000791b */ /* 0x003fe20003800000 */
.L_x_11151:
        /* <DEDUP_REMOVED lines=8> */
[----:B0-----:R-:W-:-:S07]  /*1dc70*/  IMAD.MOV.U32 R7, RZ, RZ, R14 ;  /* 0x000000ffff077224 */ /* 0x001fce00078e000e */
[----:B------:R-:W-:Y:S05]  /*1dc80*/  WARPSYNC.COLLECTIVE R15, `(.L_x_11152) ;  /* 0x000000000f087348 */ /* 0x000fea0003c00000 */
[----:B------:R0:W1:Y:S02]  /*1dc90*/  SHFL.IDX P6, R14, R13, R12, R11 ;  /* 0x0000000c0d0e7389 */ /* 0x00006400000c000b */
[----:B01----:R-:W-:Y:S01]  /*1dca0*/  ENDCOLLECTIVE ;  /* 0x000000000000791b */ /* 0x003fe20003800000 */
.L_x_11152:
[----:B------:R-:W-:Y:S02]  /*1dcb0*/  IMAD.MOV.U32 R13, RZ, RZ, R6 ;  /* 0x000000ffff0d7224 */ /* 0x000fe400078e0006 */
[----:B------:R-:W-:Y:S01]  /*1dcc0*/  IMAD.MOV.U32 R12, RZ, RZ, 0x2 ;  /* 0x00000002ff0c7424 */ /* 0x000fe200078e00ff */
[----:B------:R-:W-:-:S13]  /*1dcd0*/  @!P0 LEA R2, P2, R23, R14, 0x1 ;  /* 0x0000000e17028211 */ /* 0x000fda00078408ff */
[----:B------:R-:W-:Y:S05]  /*1dce0*/  WARPSYNC.COLLECTIVE R15, `(.L_x_11153) ;  /* 0x000000000f087348 */ /* 0x000fea0003c00000 */
[----:B------:R0:W1:Y:S02]  /*1dcf0*/  SHFL.IDX P6, R14, R13, R12, R11 ;  /* 0x0000000c0d0e7389 */ /* 0x00006400000c000b */
[----:B01----:R-:W-:Y:S01]  /*1dd00*/  ENDCOLLECTIVE ;  /* 0x000000000000791b */ /* 0x003fe20003800000 */
.L_x_11153:
        /* <DEDUP_REMOVED lines=13> */
.L_x_11154:
[----:B------:R-:W-:Y:S02]  /*1dde0*/  IMAD.MOV.U32 R13, RZ, RZ, R6 ;  /* 0x000000ffff0d7224 */ /* 0x000fe400078e0006 */
[----:B------:R-:W-:Y:S01]  /*1ddf0*/  IMAD.MOV.U32 R12, RZ, RZ, 0x3 ;  /* 0x00000003ff0c7424 */ /* 0x000fe200078e00ff */
[----:B------:R-:W-:-:S13]  /*1de00*/  @!P0 LEA R2, P2, R23, R14, 0x1 ;  /* 0x0000000e17028211 */ /* 0x000fda00078408ff */
[----:B------:R-:W-:Y:S05]  /*1de10*/  WARPSYNC.COLLECTIVE R15, `(.L_x_11155) ;  /* 0x000000000f087348 */ /* 0x000fea0003c00000 */
[----:B------:R0:W1:Y:S02]  /*1de20*/  SHFL.IDX P6, R14, R13, R12, R11 ;  /* 0x0000000c0d0e7389 */ /* 0x00006400000c000b */
[----:B01----:R-:W-:Y:S01]  /*1de30*/  ENDCOLLECTIVE ;  /* 0x000000000000791b */ /* 0x003fe20003800000 */
.L_x_11155:
        /* <DEDUP_REMOVED lines=13> */
.L_x_11156:
[----:B------:R-:W-:Y:S02]  /*1df10*/  IMAD.MOV.U32 R13, RZ, RZ, R6 ;  /* 0x000000ffff0d7224 */ /* 0x000fe400078e0006 */
[----:B------:R-:W-:Y:S01]  /*1df20*/  IMAD.MOV.U32 R12, RZ, RZ, 0x4 ;  /* 0x00000004ff0c7424 */ /* 0x000fe200078e00ff */
[----:B------:R-:W-:-:S13]  /*1df30*/  @!P0 LEA R2, P2, R23, R14, 0x1 ;  /* 0x0000000e17028211 */ /* 0x000fda00078408ff */
[----:B------:R-:W-:Y:S05]  /*1df40*/  WARPSYNC.COLLECTIVE R15, `(.L_x_11157) ;  /* 0x000000000f087348 */ /* 0x000fea0003c00000 */
[----:B------:R0:W1:Y:S02]  /*1df50*/  SHFL.IDX P6, R14, R13, R12, R11 ;  /* 0x0000000c0d0e7389 */ /* 0x00006400000c000b */
[----:B01----:R-:W-:Y:S01]  /*1df60*/  ENDCOLLECTIVE ;  /* 0x000000000000791b */ /* 0x003fe20003800000 */
.L_x_11157:
        /* <DEDUP_REMOVED lines=13> */
.L_x_11158:
[----:B------:R-:W-:Y:S02]  /*1e040*/  IMAD.MOV.U32 R13, RZ, RZ, R6 ;  /* 0x000000ffff0d7224 */ /* 0x000fe400078e0006 */
[----:B------:R-:W-:Y:S01]  /*1e050*/  IMAD.MOV.U32 R12, RZ, RZ, 0x5 ;  /* 0x00000005ff0c7424 */ /* 0x000fe200078e00ff */
[----:B------:R-:W-:-:S13]  /*1e060*/  @!P0 LEA R2, P2, R23, R14, 0x1 ;  /* 0x0000000e17028211 */ /* 0x000fda00078408ff */
[----:B------:R-:W-:Y:S05]  /*1e070*/  WARPSYNC.COLLECTIVE R15, `(.L_x_11159) ;  /* 0x000000000f087348 */ /* 0x000fea0003c00000 */
[----:B------:R0:W1:Y:S02]  /*1e080*/  SHFL.IDX P6, R14, R13, R12, R11 ;  /* 0x0000000c0d0e7389 */ /* 0x00006400000c000b */
[----:B01----:R-:W-:Y:S01]  /*1e090*/  ENDCOLLECTIVE ;  /* 0x000000000000791b */ /* 0x003fe20003800000 */
.L_x_11159:
[----:B------:R-:W-:-:S05]  /*1e0a0*/  @!P0 IMAD.X R3, RZ, RZ, R7, P2 ;  /* 0x000000ffff038224 */ /* 0x000fca00010e0607 */
        /* <DEDUP_REMOVED lines=11> */
.L_x_11160:
[----:B------:R-:W-:Y:S02]  /*1e160*/  IMAD.MOV.U32 R13, RZ, RZ, R6 ;  /* 0x000000ffff0d7224 */ /* 0x000fe400078e0006 */
[----:B------:R-:W-:Y:S01]  /*1e170*/  IMAD.MOV.U32 R12, RZ, RZ, 0x6 ;  /* 0x00000006ff0c7424 */ /* 0x000fe200078e00ff */
[----:B------:R-:W-:-:S13]  /*1e180*/  @!P0 LEA R2, P2, R23, R14, 0x1 ;  /* 0x0000000e17028211 */ /* 0x000fda00078408ff */
[----:B------:R-:W-:Y:S05]  /*1e190*/  WARPSYNC.COLLECTIVE R15, `(.L_x_11161) ;  /* 0x000000000f087348 */ /* 0x000fea0003c00000 */
[----:B------:R0:W1:Y:S02]  /*1e1a0*/  SHFL.IDX P6, R14, R13, R12, R11 ;  /* 0x0000000c0d0e7389 */ /* 0x00006400000c000b */
[----:B01----:R-:W-:Y:S01]  /*1e1b0*/  ENDCOLLECTIVE ;  /* 0x000000000000791b */ /* 0x003fe20003800000 */
.L_x_11161:
[----:B------:R-:W-:-:S05]  /*1e1c0*/  @!P0 IMAD.X R3, RZ, RZ, R7, P2 ;  /* 0x000000ffff038224 */ /* 0x000fca00010e0607 */
[----:B------:R-:W-:Y:S01]  /*1e1d0*/  @!PT LDS RZ, [RZ] ;  /* 0x00000000fffff984 */ /* 0x000fe20000000800 */
[----:B------:R-:W-:Y:S01]  /*1e1e0*/  @!PT LDS RZ, [RZ] ;  /* 0x00000000fffff984 */ /* 0x000fe20000000800 */
[----:B------:R-:W-:Y:S01]  /*1e1f0*/  @!PT LDS RZ, [RZ] ;  /* 0x00000000fffff984 */ /* 0x000fe20000000800 */
[----:B------:R0:W-:Y:S01]  /*1e200*/  @!P0 LDGSTS.E.BYPASS.LTC128B.128 [R21+0x1ac00], desc[UR36][R2.64], !P1 ;  /* 0x1ac0000002158fae */ /* 0x0001e2000c901d64 */
[----:B------:R-:W-:Y:S02]  /*1e210*/  IMAD.MOV.U32 R13, RZ, RZ, R0 ;  /* 0x000000ffff0d7224 */ /* 0x000fe400078e0000 */
[----:B0-----:R-:W-:Y:S02]  /*1e220*/  VIADD R2, R4, 0x60 ;  /* 0x0000006004027836 */ /* 0x001fe40000000000 */
[----:B------:R-:W-:-:S03]  /*1e230*/  IMAD.MOV.U32 R7, RZ, RZ, R14 ;  /* 0x000000ffff077224 */ /* 0x000fc600078e000e */
[----:B------:R-:W-:-:S13]  /*1e240*/  ISETP.GE.AND P0, PT, R2, R5, PT ;  /* 0x000000050200720c */ /* 0x000fda0003f06270 */
[----:B------:R-:W-:Y:S05]  /*1e250*/  WARPSYNC.COLLECTIVE R15, `(.L_x_11162) ;  /* 0x000000000f087348 */ /* 0x000fea0003c00000 */
[----:B------:R0:W1:Y:S02]  /*1e260*/  SHFL.IDX P6, R14, R13, R12, R11 ;  /* 0x0000000c0d0e7389 */ /* 0x00006400000c000b */
[----:B01----:R-:W-:Y:S01]  /*1e270*/  ENDCOLLECTIVE ;  /* 0x000000000000791b */ /* 0x003fe20003800000 */
.L_x_11162:
[----:B------:R-:W-:Y:S01]  /*1e280*/  @!P0 LEA R9, R29, UR46, 0x1 ;  /* 0x0000002e1d098c11 */ /* 0x000fe2000f8e08ff */
[----:B------:R-:W-:Y:S02]  /*1e290*/  IMAD.MOV.U32 R13, RZ, RZ, R6 ;  /* 0x000000ffff0d7224 */ /* 0x000fe400078e0006 */
[----:B------:R-:W-:Y:S01]  /*1e2a0*/  IMAD.MOV.U32 R12, RZ, RZ, 0x7 ;  /* 0x00000007ff0c7424 */ /* 0x000fe200078e00ff */
[----:B------:R-:W-:-:S13]  /*1e2b0*/  @!P0 LEA R2, P2, R23, R14, 0x1 ;  /* 0x0000000e17028211 */ /* 0x000fda00078408ff */
[----:B------:R-:W-:Y:S05]  /*1e2c0*/  WARPSYNC.COLLECTIVE R15, `(.L_x_11163) ;  /* 0x000000000f087348 */ /* 0x000fea0003c00000 */
[----:B------:R0:W1:Y:S02]  /*1e2d0*/  SHFL.IDX P6, R14, R13, R12, R11 ;  /* 0x0000000c0d0e7389 */ /* 0x00006400000c000b */
[----:B01----:R-:W-:Y:S01]  /*1e2e0*/  ENDCOLLECTIVE ;  /* 0x000000000000791b */ /* 0x003fe20003800000 */
.L_x_11163:
        /* <DEDUP_REMOVED lines=10> */
.L_x_11164:
[----:B------:R-:W-:Y:S05]  /*1e390*/  BRA `(.L_x_11165) ;  /* 0xffffffd000847947 */ /* 0x000fea000383ffff */
.L_x_11099:
[----:B0-----:R-:W-:-:S04]  /*1e3a0*/  IMAD.U32 R3, RZ, RZ, UR46 ;  /* 0x0000002eff037e24 */ /* 0x001fc8000f8e00ff */
[----:B------:R0:W1:Y:S03]  /*1e3b0*/  SYNCS.PHASECHK.TRANS64.TRYWAIT P0, [R3+URZ+0x22820], R0 ;  /* 0x02282000030075a7 */ /* 0x000066000800017f */
[----:B-1----:R-:W-:Y:S05]  /*1e3c0*/  @!P0 NANOSLEEP.SYNCS 0x989680 ;  /* 0x009896800000895d */ /* 0x002fea0003900000 */
[----:B------:R-:W1:Y:S02]  /*1e3d0*/  @!P0 SYNCS.PHASECHK.TRANS64 P0, [R3+URZ+0x22820], R0 ;  /* 0x02282000030085a7 */ /* 0x000e64000800007f */
[----:B-1----:R-:W-:Y:S05]  /*1e3e0*/  @!P0 BRA `(.L_x_11099) ;  /* 0xfffffffc00ec8947 */ /* 0x002fea000383ffff */
[----:B------:R-:W-:Y:S05]  /*1e3f0*/  BRA `(.L_x_11166) ;  /* 0xffffffd000b47947 */ /* 0x000fea000383ffff */
.L_x_11101:
[----:B0-----:R-:W-:-:S04]  /*1e400*/  IMAD.U32 R3, RZ, RZ, UR46 ;  /* 0x0000002eff037e24 */ /* 0x001fc8000f8e00ff */
[----:B------:R0:W1:Y:S03]  /*1e410*/  SYNCS.PHASECHK.TRANS64.TRYWAIT P0, [R3+URZ+0x22860], R0 ;  /* 0x02286000030075a7 */ /* 0x000066000800017f */
[----:B-1----:R-:W-:Y:S05]  /*1e420*/  @!P0 NANOSLEEP.SYNCS 0x989680 ;  /* 0x009896800000895d */ /* 0x002fea0003900000 */
[----:B------:R-:W1:Y:S02]  /*1e430*/  @!P0 SYNCS.PHASECHK.TRANS64 P0, [R3+URZ+0x22860], R0 ;  /* 0x02286000030085a7 */ /* 0x000e64000800007f */
[----:B-1----:R-:W-:Y:S05]  /*1e440*/  @!P0 BRA `(.L_x_11101) ;  /* 0xfffffffc00ec8947 */ /* 0x002fea000383ffff */
[----:B------:R-:W-:Y:S05]  /*1e450*/  BRA `(.L_x_11167) ;  /* 0xffffffd000b07947 */ /* 0x000fea000383ffff */
.L_x_11102:
        /* <DEDUP_REMOVED lines=8> */
.L_x_11169:
[----:B------:R-:W-:Y:S05]  /*1e4e0*/  BSYNC B0 ;  /* 0x0000000000007941 */ /* 0x000fea0003800000 */
.L_x_11168:
        /* <DEDUP_REMOVED lines=8> */
[----:B------:R-:W-:-:S10]  /*1e570*/  IMAD.SHL.U32 R17, R23, 0x2, RZ ;  /* 0x0000000217117824 */ /* 0x000fd400078e00ff */
[----:B------:R-:W-:Y:S05]  /*1e580*/  WARPSYNC.COLLECTIVE R15, `(.L_x_11170) ;  /* 0x000000000f087348 */ /* 0x000fea0003c00000 */
[----:B------:R0:W1:Y:S02]  /*1e590*/  SHFL.IDX P6, R14, R13, R12, R11 ;  /* 0x0000000c0d0e7389 */ /* 0x00006400000c000b */
[----:B01----:R-:W-:Y:S01]  /*1e5a0*/  ENDCOLLECTIVE ;  /* 0x000000000000791b */ /* 0x003fe20003800000 */
.L_x_11170:
[----:B------:R-:W-:Y:S02]  /*1e5b0*/  IMAD.MOV.U32 R6, RZ, RZ, RZ ;  /* 0x000000ffff067224 */ /* 0x000fe400078e00ff */
[----:B------:R-:W-:Y:S02]  /*1e5c0*/  IMAD.MOV.U32 R13, RZ, RZ, R18 ;  /* 0x000000ffff0d7224 */ /* 0x000fe400078e0012 */
[----:B------:R-:W-:Y:S01]  /*1e5d0*/  IMAD.MOV.U32 R12, RZ, RZ, 0x1 ;  /* 0x00000001ff0c7424 */ /* 0x000fe200078e00ff */
[----:B------:R-:W-:-:S13]  /*1e5e0*/  IADD3 R2, P0, R14, R17, RZ ;  /* 0x000000110e027210 */ /* 0x000fda0007f1e0ff */
[----:B------:R-:W-:Y:S05]  /*1e5f0*/  WARPSYNC.COLLECTIVE R15, `(.L_x_11171) ;  /* 0x000000000f087348 */ /* 0x000fea0003c00000 */
[----:B------:R0:W1:Y:S02]  /*1e600*/  SHFL.IDX P6, R14, R13, R12, R11 ;  /* 0x0000000c0d0e7389 */ /* 0x00006400000c000b */
[----:B01----:R-:W-:Y:S01]  /*1e610*/  ENDCOLLECTIVE ;  /* 0x000000000000791b */ /* 0x003fe20003800000 */
.L_x_11171:
[----:B------:R-:W-:Y:S01]  /*1e620*/  IMAD.X R3, RZ, RZ, R0, P0 ;  /* 0x000000ffff037224 */ /* 0x000fe200000e0600 */
[----:B------:R-:W-:Y:S02]  /*1e630*/  ISETP.LT.OR P0, PT, R22, 0x1, P4 ;  /* 0x000000011600780c */ /* 0x000fe40002701670 */
[----:B------:R-:W-:-:S05]  /*1e640*/  LEA R0, R29, UR46, 0x1 ;  /* 0x0000002e1d007c11 */ /* 0x000fca000f8e08ff */
[----:B------:R-:W-:Y:S02]  /*1e650*/  VIADD R31, R0, 0x400 ;  /* 0x00000400001f7836 */ /* 0x000fe40000000000 */
[----:B------:R-:W-:-:S04]  /*1e660*/  IMAD.MOV.U32 R13, RZ, RZ, R10 ;  /* 0x000000ffff0d7224 */ /* 0x000fc800078e000a */
        /* <DEDUP_REMOVED lines=9> */
.L_x_11172:
[----:B------:R-:W-:Y:S01]  /*1e700*/  @!PT LDS RZ, [RZ] ;  /* 0x00000000fffff984 */ /* 0x000fe20000000800 */
[----:B------:R-:W-:Y:S01]  /*1e710*/  @!PT LDS RZ, [RZ] ;  /* 0x00000000fffff984 */ /* 0x000fe20000000800 */
[----:B------:R-:W-:Y:S01]  /*1e720*/  @!PT LDS RZ, [RZ] ;  /* 0x00000000fffff984 */ /* 0x000fe20000000800 */
[----:B------:R-:W-:Y:S01]  /*1e730*/  LDGSTS.E.BYPASS.LTC128B.128 [R0+0x3400], desc[UR36][R2.64+0x80], !P0 ;  /* 0x0340008002007fae */ /* 0x000fe2000c101d64 */
[----:B------:R-:W-:-:S03]  /*1e740*/  LOP3.LUT P0, RZ, R5, 0x8, RZ, 0xc0, !PT ;  /* 0x0000000805ff7812 */ /* 0x000fc6000780c0ff */
[----:B------:R-:W-:Y:S01]  /*1e750*/  LDGSTS.E.BYPASS.LTC128B.128 [R0+0x6400], desc[UR36][R2.64+0x100], !P3 ;  /* 0x0640010002007fae */ /* 0x000fe2000d901d64 */
[----:B------:R-:W-:Y:S01]  /*1e760*/  ISETP.LT.OR P3, PT, R22, 0x1, !P0 ;  /* 0x000000011600780c */ /* 0x000fe20004761670 */
[----:B------:R-:W-:Y:S02]  /*1e770*/  IMAD.MOV.U32 R13, RZ, RZ, R18 ;  /* 0x000000ffff0d7224 */ /* 0x000fe400078e0012 */
[----:B------:R-:W-:-:S10]  /*1e780*/  IMAD.MOV.U32 R12, RZ, RZ, 0x2 ;  /* 0x00000002ff0c7424 */ /* 0x000fd400078e00ff */
[----:B------:R0:W-:Y:S02]  /*1e790*/  LDGSTS.E.BYPASS.LTC128B.128 [R0+0x9400], desc[UR36][R2.64+0x180], !P3 ;  /* 0x0940018002007fae */ /* 0x0001e4000d901d64 */
[----:B0-----:R-:W-:-:S13]  /*1e7a0*/  IADD3 R2, P3, R14, R17, RZ ;  /* 0x000000110e027210 */ /* 0x001fda0007f7e0ff */
[----:B------:R-:W-:Y:S05]  /*1e7b0*/  WARPSYNC.COLLECTIVE R15, `(.L_x_11173) ;  /* 0x000000000f087348 */ /* 0x000fea0003c00000 */
[----:B------:R0:W1:Y:S02]  /*1e7c0*/  SHFL.IDX P6, R14, R13, R12, R11 ;  /* 0x0000000c0d0e7389 */ /* 0x00006400000c000b */
[----:B01----:R-:W-:Y:S01]  /*1e7d0*/  ENDCOLLECTIVE ;  /* 0x000000000000791b */ /* 0x003fe20003800000 */
.L_x_11173:
        /* <DEDUP_REMOVED lines=12> */
.L_x_11174:
        /* <DEDUP_REMOVED lines=14> */
.L_x_11175:
        /* <DEDUP_REMOVED lines=12> */
.L_x_11176:
        /* <DEDUP_REMOVED lines=14> */
.L_x_11177:
        /* <DEDUP_REMOVED lines=12> */
.L_x_11178:
        /* <DEDUP_REMOVED lines=14> */
.L_x_11179:
        /* <DEDUP_REMOVED lines=12> */
.L_x_11180:
        /* <DEDUP_REMOVED lines=9> */
.L_x_11109:
[----:B-1----:R1:W2:Y:S02]  /*1ee10*/  SYNCS.PHASECHK.TRANS64.TRYWAIT P0, [R19+URZ+0x22840], R23 ;  /* 0x02284017130075a7 */ /* 0x0022a4000800017f */
[----:B--2---:R-:W-:Y:S05]  /*1ee20*/  @!P0 NANOSLEEP.SYNCS 0x989680 ;  /* 0x009896800000895d */ /* 0x004fea0003900000 */
[----:B------:R-:W2:Y:S02]  /*1ee30*/  @!P0 SYNCS.PHASECHK.TRANS64 P0, [R19+URZ+0x22840], R23 ;  /* 0x02284017130085a7 */ /* 0x000ea4000800007f */
[----:B--2---:R-:W-:Y:S05]  /*1ee40*/  @!P0 BRA `(.L_x_11109) ;  /* 0xfffffffc00f08947 */ /* 0x004fea000383ffff */
[----:B------:R-:W-:Y:S05]  /*1ee50*/  BRA `(.L_x_11182) ;  /* 0xffffffd000d87947 */ /* 0x000fea000383ffff */
.L_x_11110:
        /* <DEDUP_REMOVED lines=8> */
.L_x_11184:
[----:B------:R-:W-:Y:S05]  /*1eee0*/  BSYNC B1 ;  /* 0x0000000000017941 */ /* 0x000fea0003800000 */
.L_x_11183:
        /* <DEDUP_REMOVED lines=9> */
.L_x_11185:
[----:B------:R-:W-:Y:S02]  /*1ef80*/  IMAD.MOV.U32 R13, RZ, RZ, R24 ;  /* 0x000000ffff0d7224 */ /* 0x000fe400078e0018 */
[----:B------:R-:W-:Y:S01]  /*1ef90*/  IMAD.MOV.U32 R12, RZ, RZ, 0x1 ;  /* 0x00000001ff0c7424 */ /* 0x000fe200078e00ff */
[----:B------:R-:W-:-:S13]  /*1efa0*/  IADD3 R2, P0, R14, R17, RZ ;  /* 0x000000110e027210 */ /* 0x000fda0007f1e0ff */
[----:B------:R-:W-:Y:S05]  /*1efb0*/  WARPSYNC.COLLECTIVE R15, `(.L_x_11186) ;  /* 0x000000000f087348 */ /* 0x000fea0003c00000 */
[----:B------:R0:W1:Y:S02]  /*1efc0*/  SHFL.IDX P6, R14, R13, R12, R11 ;  /* 0x0000000c0d0e7389 */ /* 0x00006400000c000b */
[----:B01----:R-:W-:Y:S01]  /*1efd0*/  ENDCOLLECTIVE ;  /* 0x000000000000791b */ /* 0x003fe20003800000 */
.L_x_11186:
        /* <DEDUP_REMOVED lines=10> */
.L_x_11187:
[----:B------:R-:W-:Y:S02]  /*1f080*/  IMAD.MOV.U32 R13, RZ, RZ, R24 ;  /* 0x000000ffff0d7224 */ /* 0x000fe400078e0018 */
[----:B------:R-:W-:Y:S01]  /*1f090*/  IMAD.MOV.U32 R12, RZ, RZ, 0x2 ;  /* 0x00000002ff0c7424 */ /* 0x000fe200078e00ff */
[----:B------:R-:W-:-:S13]  /*1f0a0*/  IADD3 R2, P0, R14, R17, RZ ;  /* 0x000000110e027210 */ /* 0x000fda0007f1e0ff */
[----:B------:R-:W-:Y:S05]  /*1f0b0*/  WARPSYNC.COLLECTIVE R15, `(.L_x_11188) ;  /* 0x000000000f087348 */ /* 0x000fea0003c00000 */
[----:B------:R0:W1:Y:S02]  /*1f0c0*/  SHFL.IDX P6, R14, R13, R12, R11 ;  /* 0x0000000c0d0e7389 */ /* 0x00006400000c000b */
[----:B01----:R-:W-:Y:S01]  /*1f0d0*/  ENDCOLLECTIVE ;  /* 0x000000000000791b */ /* 0x003fe20003800000 */
.L_x_11188:
        /* <DEDUP_REMOVED lines=10> */
.L_x_11189:
[----:B------:R-:W-:Y:S02]  /*1f180*/  IMAD.MOV.U32 R13, RZ, RZ, R24 ;  /* 0x000000ffff0d7224 */ /* 0x000fe400078e0018 */
[----:B------:R-:W-:Y:S01]  /*1f190*/  IMAD.MOV.U32 R12, RZ, RZ, 0x3 ;  /* 0x00000003ff0c7424 */ /* 0x000fe200078e00ff */
[----:B------:R-:W-:-:S13]  /*1f1a0*/  IADD3 R2, P0, R14, R17, RZ ;  /* 0x000000110e027210 */ /* 0x000fda0007f1e0ff */
[----:B------:R-:W-:Y:S05]  /*1f1b0*/  WARPSYNC.COLLECTIVE R15, `(.L_x_11190) ;  /* 0x000000000f087348 */ /* 0x000fea0003c00000 */
[----:B------:R0:W1:Y:S02]  /*1f1c0*/  SHFL.IDX P6, R14, R13, R12, R11 ;  /* 0x0000000c0d0e7389 */ /* 0x00006400000c000b */
[----:B01----:R-:W-:Y:S01]  /*1f1d0*/  ENDCOLLECTIVE ;  /* 0x000000000000791b */ /* 0x003fe20003800000 */
.L_x_11190:
        /* <DEDUP_REMOVED lines=10> */
.L_x_11191:
[----:B------:R-:W-:Y:S02]  /*1f280*/  IMAD.MOV.U32 R13, RZ, RZ, R24 ;  /* 0x000000ffff0d7224 */ /* 0x000fe400078e0018 */
[----:B------:R-:W-:Y:S01]  /*1f290*/  IMAD.MOV.U32 R12, RZ, RZ, 0x4 ;  /* 0x00000004ff0c7424 */ /* 0x000fe200078e00ff */
[----:B------:R-:W-:-:S13]  /*1f2a0*/  IADD3 R2, P0, R14, R17, RZ ;  /* 0x000000110e027210 */ /* 0x000fda0007f1e0ff */
[----:B------:R-:W-:Y:S05]  /*1f2b0*/  WARPSYNC.COLLECTIVE R15, `(.L_x_11192) ;  /* 0x000000000f087348 */ /* 0x000fea0003c00000 */
[----:B------:R0:W1:Y:S02]  /*1f2c0*/  SHFL.IDX P6, R14, R13, R12, R11 ;  /* 0x0000000c0d0e7389 */ /* 0x00006400000c000b */
[----:B01----:R-:W-:Y:S01]  /*1f2d0*/  ENDCOLLECTIVE ;  /* 0x000000000000791b */ /* 0x003fe20003800000 */
.L_x_11192:
        /* <DEDUP_REMOVED lines=10> */
.L_x_11193:
[----:B------:R-:W-:Y:S02]  /*1f380*/  IMAD.MOV.U32 R13, RZ, RZ, R24 ;  /* 0x000000ffff0d7224 */ /* 0x000fe400078e0018 */
[----:B------:R-:W-:Y:S01]  /*1f390*/  IMAD.MOV.U32 R12, RZ, RZ, 0x5 ;  /* 0x00000005ff0c7424 */ /* 0x000fe200078e00ff */
[----:B------:R-:W-:-:S13]  /*1f3a0*/  IADD3 R2, P0, R14, R17, RZ ;  /* 0x000000110e027210 */ /* 0x000fda0007f1e0ff */
[----:B------:R-:W-:Y:S05]  /*1f3b0*/  WARPSYNC.COLLECTIVE R15, `(.L_x_11194) ;  /* 0x000000000f087348 */ /* 0x000fea0003c00000 */
[----:B------:R0:W1:Y:S02]  /*1f3c0*/  SHFL.IDX P6, R14, R13, R12, R11 ;  /* 0x0000000c0d0e7389 */ /* 0x00006400000c000b */
[----:B01----:R-:W-:Y:S01]  /*1f3d0*/  ENDCOLLECTIVE ;  /* 0x000000000000791b */ /* 0x003fe20003800000 */
.L_x_11194:
        /* <DEDUP_REMOVED lines=10> */
.L_x_11195:
[----:B------:R-:W-:Y:S05]  /*1f480*/  BRA `(.L_x_11196) ;  /* 0xffffffd000347947 */ /* 0x000fea000383ffff */
.L_x_11115:
[----:B---3--:R3:W4:Y:S02]  /*1f490*/  SYNCS.PHASECHK.TRANS64.TRYWAIT P0, [R19+URZ+0x22860], R23 ;  /* 0x02286017130075a7 */ /* 0x008724000800017f */
[----:B----4-:R-:W-:Y:S05]  /*1f4a0*/  @!P0 NANOSLEEP.SYNCS 0x989680 ;  /* 0x009896800000895d */ /* 0x010fea0003900000 */
[----:B------:R-:W4:Y:S02]  /*1f4b0*/  @!P0 SYNCS.PHASECHK.TRANS64 P0, [R19+URZ+0x22860], R23 ;  /* 0x02286017130085a7 */ /* 0x000f24000800007f */
[----:B----4-:R-:W-:Y:S05]  /*1f4c0*/  @!P0 BRA `(.L_x_11115) ;  /* 0xfffffffc00f08947 */ /* 0x010fea000383ffff */
[----:B------:R-:W-:Y:S05]  /*1f4d0*/  BRA `(.L_x_11197) ;  /* 0xffffffd000807947 */ /* 0x000fea000383ffff */
.L_x_11116:
        /* <DEDUP_REMOVED lines=8> */
.L_x_11199:
[----:B------:R-:W-:Y:S05]  /*1f560*/  BSYNC B1 ;  /* 0x0000000000017941 */ /* 0x000fea0003800000 */
.L_x_11198:
        /* <DEDUP_REMOVED lines=9> */
.L_x_11200:
[----:B------:R-:W-:Y:S02]  /*1f600*/  IMAD.MOV.U32 R6, RZ, RZ, RZ ;  /* 0x000000ffff067224 */ /* 0x000fe400078e00ff */
[----:B------:R-:W-:Y:S02]  /*1f610*/  IMAD.MOV.U32 R13, RZ, RZ, R22 ;  /* 0x000000ffff0d7224 */ /* 0x000fe400078e0016 */
[----:B------:R-:W-:Y:S01]  /*1f620*/  IMAD.MOV.U32 R12, RZ, RZ, 0x1 ;  /* 0x00000001ff0c7424 */ /* 0x000fe200078e00ff */
[----:B------:R-:W-:-:S13]  /*1f630*/  IADD3 R2, P0, R14, R17, RZ ;  /* 0x000000110e027210 */ /* 0x000fda0007f1e0ff */
[----:B------:R-:W-:Y:S05]  /*1f640*/  WARPSYNC.COLLECTIVE R15, `(.L_x_11201) ;  /* 0x000000000f087348 */ /* 0x000fea0003c00000 */
[----:B------:R0:W1:Y:S02]  /*1f650*/  SHFL.IDX P6, R14, R13, R12, R11 ;  /* 0x0000000c0d0e7389 */ /* 0x00006400000c000b */
[----:B01----:R-:W-:Y:S01]  /*1f660*/  ENDCOLLECTIVE ;  /* 0x000000000000791b */ /* 0x003fe20003800000 */
.L_x_11201:
[----:B------:R-:W-:-:S05]  /*1f670*/  IMAD.X R3, RZ, RZ, R3, P0 ;  /* 0x000000ffff037224 */ /* 0x000fca00000e0603 */
[----:B------:R-:W-:Y:S01]  /*1f680*/  @!PT LDS RZ, [RZ] ;  /* 0x00000000fffff984 */ /* 0x000fe20000000800 */
[----:B------:R-:W-:Y:S01]  /*1f690*/  @!PT LDS RZ, [RZ] ;  /* 0x00000000fffff984 */ /* 0x000fe20000000800 */
[----:B------:R-:W-:Y:S01]  /*1f6a0*/  @!PT LDS RZ, [RZ] ;  /* 0x00000000fffff984 */ /* 0x000fe20000000800 */
[----:B------:R0:W-:Y:S04]  /*1f6b0*/  LDGSTS.E.BYPASS.LTC128B.128 [R21], desc[UR36][R2.64], !P4 ;  /* 0x0000000002157fae */ /* 0x0001e8000e101d64 */
        /* <DEDUP_REMOVED lines=8> */
.L_x_11202:
[----:B------:R-:W-:Y:S02]  /*1f740*/  IMAD.MOV.U32 R13, RZ, RZ, R22 ;  /* 0x000000ffff0d7224 */ /* 0x000fe400078e0016 */
[----:B------:R-:W-:Y:S01]  /*1f750*/  IMAD.MOV.U32 R12, RZ, RZ, 0x2 ;  /* 0x00000002ff0c7424 */ /* 0x000fe200078e00ff */
[----:B------:R-:W-:-:S13]  /*1f760*/  IADD3 R2, P0, R14, R17, RZ ;  /* 0x000000110e027210 */ /* 0x000fda0007f1e0ff */
[----:B------:R-:W-:Y:S05]  /*1f770*/  WARPSYNC.COLLECTIVE R15, `(.L_x_11203) ;  /* 0x000000000f087348 */ /* 0x000fea0003c00000 */
[----:B------:R0:W1:Y:S02]  /*1f780*/  SHFL.IDX P6, R14, R13, R12, R11 ;  /* 0x0000000c0d0e7389 */ /* 0x00006400000c000b */
[----:B01----:R-:W-:Y:S01]  /*1f790*/  ENDCOLLECTIVE ;  /* 0x000000000000791b */ /* 0x003fe20003800000 */
.L_x_11203:
        /* <DEDUP_REMOVED lines=13> */
.L_x_11204:
[----:B------:R-:W-:Y:S02]  /*1f870*/  IMAD.MOV.U32 R13, RZ, RZ, R22 ;  /* 0x000000ffff0d7224 */ /* 0x000fe400078e0016 */
[----:B------:R-:W-:Y:S01]  /*1f880*/  IMAD.MOV.U32 R12, RZ, RZ, 0x3 ;  /* 0x00000003ff0c7424 */ /* 0x000fe200078e00ff */
[----:B------:R-:W-:-:S13]  /*1f890*/  IADD3 R2, P0, R14, R17, RZ ;  /* 0x000000110e027210 */ /* 0x000fda0007f1e0ff */
[----:B------:R-:W-:Y:S05]  /*1f8a0*/  WARPSYNC.COLLECTIVE R15, `(.L_x_11205) ;  /* 0x000000000f087348 */ /* 0x000fea0003c00000 */
[----:B------:R0:W1:Y:S02]  /*1f8b0*/  SHFL.IDX P6, R14, R13, R12, R11 ;  /* 0x0000000c0d0e7389 */ /* 0x00006400000c000b */
[----:B01----:R-:W-:Y:S01]  /*1f8c0*/  ENDCOLLECTIVE ;  /* 0x000000000000791b */ /* 0x003fe20003800000 */
.L_x_11205:
        /* <DEDUP_REMOVED lines=13> */
.L_x_11206:
[----:B------:R-:W-:Y:S02]  /*1f9a0*/  IMAD.MOV.U32 R13, RZ, RZ, R22 ;  /* 0x000000ffff0d7224 */ /* 0x000fe400078e0016 */
[----:B------:R-:W-:Y:S01]  /*1f9b0*/  IMAD.MOV.U32 R12, RZ, RZ, 0x4 ;  /* 0x00000004ff0c7424 */ /* 0x000fe200078e00ff */
[----:B------:R-:W-:-:S13]  /*1f9c0*/  IADD3 R2, P0, R14, R17, RZ ;  /* 0x000000110e027210 */ /* 0x000fda0007f1e0ff */
[----:B------:R-:W-:Y:S05]  /*1f9d0*/  WARPSYNC.COLLECTIVE R15, `(.L_x_11207) ;  /* 0x000000000f087348 */ /* 0x000fea0003c00000 */
[----:B------:R0:W1:Y:S02]  /*1f9e0*/  SHFL.IDX P6, R14, R13, R12, R11 ;  /* 0x0000000c0d0e7389 */ /* 0x00006400000c000b */
[----:B01----:R-:W-:Y:S01]  /*1f9f0*/  ENDCOLLECTIVE ;  /* 0x000000000000791b */ /* 0x003fe20003800000 */
.L_x_11207:
        /* <DEDUP_REMOVED lines=13> */
.L_x_11208:
[----:B------:R-:W-:Y:S02]  /*1fad0*/  IMAD.MOV.U32 R13, RZ, RZ, R22 ;  /* 0x000000ffff0d7224 */ /* 0x000fe400078e0016 */
[----:B------:R-:W-:Y:S01]  /*1fae0*/  IMAD.MOV.U32 R12, RZ, RZ, 0x5 ;  /* 0x00000005ff0c7424 */ /* 0x000fe200078e00ff */
[----:B------:R-:W-:-:S13]  /*1faf0*/  IADD3 R2, P0, R14, R17, RZ ;  /* 0x000000110e027210 */ /* 0x000fda0007f1e0ff */
[----:B------:R-:W-:Y:S05]  /*1fb00*/  WARPSYNC.COLLECTIVE R15, `(.L_x_11209) ;  /* 0x000000000f087348 */ /* 0x000fea0003c00000 */
[----:B------:R0:W1:Y:S02]  /*1fb10*/  SHFL.IDX P6, R14, R13, R12, R11 ;  /* 0x0000000c0d0e7389 */ /* 0x00006400000c000b */
[----:B01----:R-:W-:Y:S01]  /*1fb20*/  ENDCOLLECTIVE ;  /* 0x000000000000791b */ /* 0x003fe20003800000 */
.L_x_11209:
        /* <DEDUP_REMOVED lines=13> */
.L_x_11210:
[----:B------:R-:W-:Y:S05]  /*1fc00*/  BRA `(.L_x_11211) ;  /* 0xffffffcc00d07947 */ /* 0x000fea000383ffff */
.L_x_11121:
[----:B0-----:R0:W1:Y:S02]  /*1fc10*/  SYNCS.PHASECHK.TRANS64.TRYWAIT P0, [R7+URZ+0x22820], R6 ;  /* 0x02282006070075a7 */ /* 0x001064000800017f */
[----:B-1----:R-:W-:Y:S05]  /*1fc20*/  @!P0 NANOSLEEP.SYNCS 0x989680 ;  /* 0x009896800000895d */ /* 0x002fea0003900000 */
[----:B------:R-:W1:Y:S02]  /*1fc30*/  @!P0 SYNCS.PHASECHK.TRANS64 P0, [R7+URZ+0x22820], R6 ;  /* 0x02282006070085a7 */ /* 0x000e64000800007f */
[----:B-1----:R-:W-:Y:S05]  /*1fc40*/  @!P0 BRA `(.L_x_11121) ;  /* 0xfffffffc00f08947 */ /* 0x002fea000383ffff */
[----:B------:R-:W-:Y:S05]  /*1fc50*/  BRA `(.L_x_11212) ;  /* 0xffffffd000587947 */ /* 0x000fea000383ffff */
.L_x_11122:
        /* <DEDUP_REMOVED lines=11> */
.L_x_11214:
[----:B------:R-:W-:Y:S05]  /*1fd10*/  BSYNC B0 ;  /* 0x0000000000007941 */ /* 0x000fea0003800000 */
.L_x_11213:
[----:B------:R-:W-:Y:S05]  /*1fd20*/  BRA `(.L_x_11215) ;  /* 0xffffffd000407947 */ /* 0x000fea000383ffff */
.L_x_11123:
[----:B------:R-:W-:Y:S01]  /*1fd30*/  BSSY B0, `(.L_x_11216) ;  /* 0x0000006000007945 */ /* 0x000fe20003800000 */
[----:B------:R-:W-:-:S07]  /*1fd40*/  IMAD.MOV.U32 R15, RZ, RZ, -0x1 ;  /* 0xffffffffff0f7424 */ /* 0x000fce00078e00ff */
[----:B012--5:R-:W-:Y:S05]  /*1fd50*/  WARPSYNC.COLLECTIVE R15, `(.L_x_11217) ;  /* 0x000000000f0c7348 */ /* 0x027fea0003c00000 */
[----:B------:R-:W-:Y:S02]  /*1fd60*/  ELECT P6, UR62, PT ;  /* 0x00000000003e782f */ /* 0x000fe400038c0000 */
[----:B------:R-:W-:Y:S01]  /*1fd70*/  MOV R14, UR62 ;  /* 0x0000003e000e7c02 */ /* 0x000fe20008000f00 */
[----:B012--5:R-:W-:Y:S10]  /*1fd80*/  ENDCOLLECTIVE ;  /* 0x000000000000791b */ /* 0x027ff40003800000 */
.L_x_11217:
[----:B------:R-:W-:Y:S05]  /*1fd90*/  BSYNC B0 ;  /* 0x0000000000007941 */ /* 0x000fea0003800000 */
.L_x_11216:
[----:B------:R-:W-:Y:S05]  /*1fda0*/  BRA `(.L_x_11218) ;  /* 0xffffffd000347947 */ /* 0x000fea000383ffff */
.L_x_11125:
[----:B-1----:R1:W3:Y:S02]  /*1fdb0*/  SYNCS.PHASECHK.TRANS64.TRYWAIT P1, [R5+URZ+0x22840], R2 ;  /* 0x02284002050075a7 */ /* 0x0022e4000802017f */
[----:B---3--:R-:W-:Y:S05]  /*1fdc0*/  @!P1 NANOSLEEP.SYNCS 0x989680 ;  /* 0x009896800000995d */ /* 0x008fea0003900000 */
[----:B------:R-:W3:Y:S02]  /*1fdd0*/  @!P1 SYNCS.PHASECHK.TRANS64 P1, [R5+URZ+0x22840], R2 ;  /* 0x02284002050095a7 */ /* 0x000ee4000802007f */
[----:B---3--:R-:W-:Y:S05]  /*1fde0*/  @!P1 BRA `(.L_x_11125) ;  /* 0xfffffffc00f09947 */ /* 0x008fea000383ffff */
[----:B------:R-:W-:Y:S05]  /*1fdf0*/  BRA `(.L_x_11219) ;  /* 0xffffffd000547947 */ /* 0x000fea000383ffff */
.L_x_11127:
[----:B0-----:R0:W3:Y:S02]  /*1fe00*/  SYNCS.PHASECHK.TRANS64.TRYWAIT P1, [R7+URZ+0x22840], R0 ;  /* 0x02284000070075a7 */ /* 0x0010e4000802017f */
[----:B---3--:R-:W-:Y:S05]  /*1fe10*/  @!P1 NANOSLEEP.SYNCS 0x989680 ;  /* 0x009896800000995d */ /* 0x008fea0003900000 */
[----:B------:R-:W3:Y:S02]  /*1fe20*/  @!P1 SYNCS.PHASECHK.TRANS64 P1, [R7+URZ+0x22840], R0 ;  /* 0x02284000070095a7 */ /* 0x000ee4000802007f */
[----:B---3--:R-:W-:Y:S05]  /*1fe30*/  @!P1 BRA `(.L_x_11127) ;  /* 0xfffffffc00f09947 */ /* 0x008fea000383ffff */
[----:B------:R-:W-:Y:S05]  /*1fe40*/  BRA `(.L_x_11220) ;  /* 0xffffffd000607947 */ /* 0x000fea000383ffff */
.L_x_11129:
[----:B---3--:R3:W4:Y:S02]  /*1fe50*/  SYNCS.PHASECHK.TRANS64.TRYWAIT P1, [R5+URZ+0x22860], R2 ;  /* 0x02286002050075a7 */ /* 0x008724000802017f */
[----:B----4-:R-:W-:Y:S05]  /*1fe60*/  @!P1 NANOSLEEP.SYNCS 0x989680 ;  /* 0x009896800000995d */ /* 0x010fea0003900000 */
[----:B------:R-:W4:Y:S02]  /*1fe70*/  @!P1 SYNCS.PHASECHK.TRANS64 P1, [R5+URZ+0x22860], R2 ;  /* 0x02286002050095a7 */ /* 0x000f24000802007f */
[----:B----4-:R-:W-:Y:S05]  /*1fe80*/  @!P1 BRA `(.L_x_11129) ;  /* 0xfffffffc00f09947 */ /* 0x010fea000383ffff */
[----:B------:R-:W-:Y:S05]  /*1fe90*/  BRA `(.L_x_11221) ;  /* 0xffffffd0005c7947 */ /* 0x000fea000383ffff */
        .type           $_ZN7cutlass13device_kernelIN5flash11enable_sm90INS1_16FlashAttnFwdSm90INS1_25CollectiveMainloopFwdSm90ILi2EN4cute5tupleIJNS5_1CILi1EEES8_S8_EEENS6_IJNS7_ILi128EEENS7_ILi96EEENS7_ILi64EEEEEELi256ENS_10bfloat16_tEfNS_4arch4Sm90ELb0ELb1ELb1ELb0ELb1ELb0ELb0ELb1ELb0ELb1ELb1ELb0EEENS1_21CollectiveEpilogueFwdINS6_IJSA_NS7_ILi256EEESB_EEES9_SE_SG_Li256ELb0ELb1ELb1ELb0EEENS1_19SingleTileSchedulerILb0ELb1ELb1ELi128EEEEEEEEEvNT_6ParamsE$_ZZN5flash25CollectiveMainloopFwdSm90ILi2EN4cute5tupleIJNS1_1CILi1EEES4_S4_EEENS2_IJNS3_ILi128EEENS3_ILi96EEENS3_ILi64EEEEEELi256EN7cutlass10bfloat16_tEfNSA_4arch4Sm90ELb0ELb1ELb1ELb0ELb1ELb0ELb0ELb1ELb0ELb1ELb1ELb0EE3mmaINS_16FlashAttnFwdSm90ISE_NS_21CollectiveEpilogueFwdINS2_IJS6_NS3_ILi256EEES7_EEES5_SB_SD_Li256ELb0ELb1ELb1ELb0EEENS_19SingleTileSchedulerILb0ELb1ELb1ELi128EEEE13SharedStorageENS1_6TensorINS1_11ArrayEngineIfLm128EEENS1_6LayoutINS2_IJNS2_IJNS3_ILi2EEEST_NS3_ILi32EEEEEES4_S4_EEENS2_IJNS2_IJS4_ST_NS3_ILi4EEEEEENS3_ILi0EEESZ_EEEEEEENS_7SoftmaxILi2ELi0EEEEEbRKNSE_6ParamsENSA_13PipelineAsyncILi2EEES19_RNSA_13PipelineStateILj2EEERT0_RT1_iRiRKNS_16SeqlenInfoQKNewKILb0ELb0EEENS2_IJiiiiEEERT_ENKUliT_T0_T1_E_clIZSF_ISO_S12_S14_EbS17_S19_S19_S1C_S1E_S1G_iS1H_S1L_S1M_S1O_EUlRS1P_iE1_NS3_ILb0EEENS3_ILb1EEEEEDaiS1P_S1Q_S1R_,@function
        .size           $_ZN7cutlass13device_kernelIN5flash11enable_sm90INS1_16FlashAttnFwdSm90INS1_25CollectiveMainloopFwdSm90ILi2EN4cute5tupleIJNS5_1CILi1EEES8_S8_EEENS6_IJNS7_ILi128EEENS7_ILi96EEENS7_ILi64EEEEEELi256ENS_10bfloat16_tEfNS_4arch4Sm90ELb0ELb1ELb1ELb0ELb1ELb0ELb0ELb1ELb0ELb1ELb1ELb0EEENS1_21CollectiveEpilogueFwdINS6_IJSA_NS7_ILi256EEESB_EEES9_SE_SG_Li256ELb0ELb1ELb1ELb0EEENS1_19SingleTileSchedulerILb0ELb1ELb1ELi128EEEEEEEEEvNT_6ParamsE$_ZZN5flash25CollectiveMainloopFwdSm90ILi2EN4cute5tupleIJNS1_1CILi1EEES4_S4_EEENS2_IJNS3_ILi128EEENS3_ILi96EEENS3_ILi64EEEEEELi256EN7cutlass10bfloat16_tEfNSA_4arch4Sm90ELb0ELb1ELb1ELb0ELb1ELb0ELb0ELb1ELb0ELb1ELb1ELb0EE3mmaINS_16FlashAttnFwdSm90ISE_NS_21CollectiveEpilogueFwdINS2_IJS6_NS3_ILi256EEES7_EEES5_SB_SD_Li256ELb0ELb1ELb1ELb0EEENS_19SingleTileSchedulerILb0ELb1ELb1ELi128EEEE13SharedStorageENS1_6TensorINS1_11ArrayEngineIfLm128EEENS1_6LayoutINS2_IJNS2_IJNS3_ILi2EEEST_NS3_ILi32EEEEEES4_S4_EEENS2_IJNS2_IJS4_ST_NS3_ILi4EEEEEENS3_ILi0EEESZ_EEEEEEENS_7SoftmaxILi2ELi0EEEEEbRKNSE_6ParamsENSA_13PipelineAsyncILi2EEES19_RNSA_13PipelineStateILj2EEERT0_RT1_iRiRKNS_16SeqlenInfoQKNewKILb0ELb0EEENS2_IJiiiiEEERT_ENKUliT_T0_T1_E_clIZSF_ISO_S12_S14_EbS17_S19_S19_S1C_S1E_S1G_iS1H_S1L_S1M_S1O_EUlRS1P_iE1_NS3_ILb0EEENS3_ILb1EEEEEDaiS1P_S1Q_S1R_,(.L_x_15769 - $_ZN7cutlass13device_kernelIN5flash11enable_sm90INS1_16FlashAttnFwdSm90INS1_25CollectiveMainloopFwdSm90ILi2EN4cute5tupleIJNS5_1CILi1EEES8_S8_EEENS6_IJNS7_ILi128EEENS7_ILi96EEENS7_ILi64EEEEEELi256ENS_10bfloat16_tEfNS_4arch4Sm90ELb0ELb1ELb1ELb0ELb1ELb0ELb0ELb1ELb0ELb1ELb1ELb0EEENS1_21CollectiveEpilogueFwdINS6_IJSA_NS7_ILi256EEESB_EEES9_SE_SG_Li256ELb0ELb1ELb1ELb0EEENS1_19SingleTileSchedulerILb0ELb1ELb1ELi128EEEEEEEEEvNT_6ParamsE$_ZZN5flash25CollectiveMainloopFwdSm90ILi2EN4cute5tupleIJNS1_1CILi1EEES4_S4_EEENS2_IJNS3_ILi128EEENS3_ILi96EEENS3_ILi64EEEEEELi256EN7cutlass10bfloat16_tEfNSA_4arch4Sm90ELb0ELb1ELb1ELb0ELb1ELb0ELb0ELb1ELb0ELb1ELb1ELb0EE3mmaINS_16FlashAttnFwdSm90ISE_NS_21CollectiveEpilogueFwdINS2_IJS6_NS3_ILi256EEES7_EEES5_SB_SD_Li256ELb0ELb1ELb1ELb0EEENS_19SingleTileSchedulerILb0ELb1ELb1ELi128EEEE13SharedStorageENS1_6TensorINS1_11ArrayEngineIfLm128EEENS1_6LayoutINS2_IJNS2_IJNS3_ILi2EEEST_NS3_ILi32EEEEEES4_S4_EEENS2_IJNS2_IJS4_ST_NS3_ILi4EEEEEENS3_ILi0EEESZ_EEEEEEENS_7SoftmaxILi2ELi0EEEEEbRKNSE_6ParamsENSA_13PipelineAsyncILi2EEES19_RNSA_13PipelineStateILj2EEERT0_RT1_iRiRKNS_16SeqlenInfoQKNewKILb0ELb0EEENS2_IJiiiiEEERT_ENKUliT_T0_T1_E_clIZSF_ISO_S12_S14_EbS17_S19_S19_S1C_S1E_S1G_iS1H_S1L_S1M_S1O_EUlRS1P_iE1_NS3_ILb0EEENS3_ILb1EEEEEDaiS1P_S1Q_S1R_)
$_ZN7cutlass13device_kernelIN5flash11enable_sm90INS1_16FlashAttnFwdSm90INS1_25CollectiveMainloopFwdSm90ILi2EN4cute5tupleIJNS5_1CILi1EEES8_S8_EEENS6_IJNS7_ILi128EEENS7_ILi96EEENS7_ILi64EEEEEELi256ENS_10bfloat16_tEfNS_4arch4Sm90ELb0ELb1ELb1ELb0ELb1ELb0ELb0ELb1ELb0ELb1ELb1ELb0EEENS1_21CollectiveEpilogueFwdINS6_IJSA_NS7_ILi256EEESB_EEES9_SE_SG_Li256ELb0ELb1ELb1ELb0EEENS1_19SingleTileSchedulerILb0ELb1ELb1ELi128EEEEEEEEEvNT_6ParamsE$_ZZN5flash25CollectiveMainloopFwdSm90ILi2EN4cute5tupleIJNS1_1CILi1EEES4_S4_EEENS2_IJNS3_ILi128EEENS3_ILi96EEENS3_ILi64EEEEEELi256EN7cutlass10bfloat16_tEfNSA_4arch4Sm90ELb0ELb1ELb1ELb0ELb1ELb0ELb0ELb1ELb0ELb1ELb1ELb0EE3mmaINS_16FlashAttnFwdSm90ISE_NS_21CollectiveEpilogueFwdINS2_IJS6_NS3_ILi256EEES7_EEES5_SB_SD_Li256ELb0ELb1ELb1ELb0EEENS_19SingleTileSchedulerILb0ELb1ELb1ELi128EEEE13SharedStorageENS1_6TensorINS1_11ArrayEngineIfLm128EEENS1_6LayoutINS2_IJNS2_IJNS3_ILi2EEEST_NS3_ILi32EEEEEES4_S4_EEENS2_IJNS2_IJS4_ST_NS3_ILi4EEEEEENS3_ILi0EEESZ_EEEEEEENS_7SoftmaxILi2ELi0EEEEEbRKNSE_6ParamsENSA_13PipelineAsyncILi2EEES19_RNSA_13PipelineStateILj2EEERT0_RT1_iRiRKNS_16SeqlenInfoQKNewKILb0ELb0EEENS2_IJiiiiEEERT_ENKUliT_T0_T1_E_clIZSF_ISO_S12_S14_EbS17_S19_S19_S1C_S1E_S1G_iS1H_S1L_S1M_S1O_EUlRS1P_iE1_NS3_ILb0EEENS3_ILb1EEEEEDaiS1P_S1Q_S1R_:
        /* <DEDUP_REMOVED lines=9> */
[----:B------:R-:W-:Y:S01]  /*1ff30*/  R2UR UR5, R5 ;  /* 0x00000000050572ca */ /* 0x000fe200000e0000 */
[----:B--2---:R-:W-:-:S12]  /*1ff40*/  VIADD R15, R6, 0x1 ;  /* 0x00000001060f7836 */ /* 0x004fd80000000000 */
[----:B------:R-:W2:Y:S01]  /*1ff50*/  LD.E R6, desc[UR4][R2.64+0x8] ;  /* 0x0000080402067980 */ /* 0x000ea2000c101900 */
[----:B------:R-:W-:-:S13]  /*1ff60*/  ISETP.NE.AND P0, PT, R15, 0x2, PT ;  /* 0x000000020f00780c */ /* 0x000fda0003f05270 */
[----:B------:R-:W-:Y:S02]  /*1ff70*/  @!P0 R2UR UR6, R4 ;  /* 0x00000000040682ca */ /* 0x000fe400000e0000 */
[----:B------:R-:W-:-:S13]  /*1ff80*/  @!P0 R2UR UR7, R5 ;  /* 0x00000000050782ca */ /* 0x000fda00000e0000 */
[----:B------:R-:W3:Y:S01]  /*1ff90*/  @!P0 LD.E R7, desc[UR6][R2.64+0x4] ;  /* 0x0000040602078980 */ /* 0x000ee2000c101900 */
        /* <DEDUP_REMOVED lines=8> */
[----:B------:R-:W-:Y:S08]  /*20020*/  ST.E desc[UR4][R2.64], R15 ;  /* 0x0000000f02007985 */ /* 0x000ff0000c101904 */
[----:B------:R-:W-:Y:S01]  /*20030*/  @!P0 ST.E desc[UR8][R2.64], RZ ;  /* 0x000000ff02008985 */ /* 0x000fe2000c101908 */
[----:B--2---:R-:W-:-:S05]  /*20040*/  VIADD R21, R6, 0x1 ;  /* 0x0000000106157836 */ /* 0x004fca0000000000 */
[----:B------:R-:W-:Y:S01]  /*20050*/  ST.E desc[UR6][R2.64+0x8], R21 ;  /* 0x0000081502007985 */ /* 0x000fe2000c101906 */
[----:B---3--:R-:W-:-:S05]  /*20060*/  @!P0 LOP3.LUT R25, R7, 0x1, RZ, 0x3c, !PT ;  /* 0x0000000107198812 */ /* 0x008fca00078e3cff */
        /* <DEDUP_REMOVED lines=19> */
.L_x_11223:
[----:B------:R-:W-:Y:S05]  /*201a0*/  BSYNC B2 ;  /* 0x0000000000027941 */ /* 0x000fea0003800000 */
.L_x_11222:
        /* <DEDUP_REMOVED lines=17> */
.L_x_11225:
[----:B------:R-:W-:Y:S05]  /*202c0*/  BSYNC B2 ;  /* 0x0000000000027941 */ /* 0x000fea0003800000 */
.L_x_11224:
        /* <DEDUP_REMOVED lines=10> */
.L_x_11227:
[----:B------:R-:W-:Y:S05]  /*20370*/  BSYNC B2 ;  /* 0x0000000000027941 */ /* 0x000fea0003800000 */
.L_x_11226:
        /* <DEDUP_REMOVED lines=29> */
[----:B------:R-:W-:Y:S03]  /*20550*/  HGMMA.64x96x16.F32.BF16 R24, gdesc[UR4], RZ, !UPT, gsb0 ;  /* 0x01600000041879f0 */ /* 0x000fe6000c0018ff */
        /* <DEDUP_REMOVED lines=14> */
[----:B------:R-:W-:Y:S03]  /*20640*/  HGMMA.64x96x16.F32.BF16 R24, gdesc[UR4], R24, gsb0 ;  /* 0x01600000041879f0 */ /* 0x000fe60008001818 */
        /* <DEDUP_REMOVED lines=31> */
[----:B------:R-:W2:Y:S01]  /*20840*/  LDL.64 R14, [R10+0x18] ;  /* 0x000018000a0e7983 */ /* 0x000ea20000100a00 */
[----:B------:R-:W1:Y:S01]  /*20850*/  S2R R6, SR_TID.X ;  /* 0x0000000000067919 */ /* 0x000e620000002100 */
[----:B------:R-:W-:-:S02]  /*20860*/  R2UR UR4, R4 ;  /* 0x00000000040472ca */ /* 0x000fc400000e0000 */
[----:B------:R-:W-:Y:S01]  /*20870*/  R2UR UR5, R5 ;  /* 0x00000000050572ca */ /* 0x000fe200000e0000 */
[----:B------:R-:W3:Y:S01]  /*20880*/  LDL.64 R8, [R10] ;  /* 0x000000000a087983 */ /* 0x000ee20000100a00 */
[----:B-1----:R-:W-:-:S04]  /*20890*/  SHF.R.U32.HI R7, RZ, 0x7, R6 ;  /* 0x00000007ff077819 */ /* 0x002fc80000011606 */
[----:B------:R-:W-:-:S05]  /*208a0*/  IADD3 R7, -R7, 0xb, RZ ;  /* 0x0000000b07077810 */ /* 0x000fca0007ffe1ff */
[----:B------:R0:W-:Y:S06]  /*208b0*/  BAR.ARV R7, 0x100 ;  /* 0x000400070000751d */ /* 0x0001ec0000002000 */
        /* <DEDUP_REMOVED lines=9> */
.L_x_11230:
[----:B------:R-:W-:Y:S05]  /*20950*/  BSYNC B2 ;  /* 0x0000000000027941 */ /* 0x000fea0003800000 */
.L_x_11229:
[C---:B------:R-:W-:Y:S01]  /*20960*/  R2UR UR6, R4.reuse ;  /* 0x00000000040672ca */ /* 0x040fe200000e0000 */
[----:B------:R-:W2:Y:S01]  /*20970*/  LDL R20, [R1+0x410] ;  /* 0x0004100001147983 */ /* 0x000ea20000100800 */
[C---:B------:R-:W-:Y:S02]  /*20980*/  R2UR UR7, R5.reuse ;  /* 0x00000000050772ca */ /* 0x040fe400000e0000 */
[----:B------:R-:W-:Y:S02]  /*20990*/  R2UR UR4, R4 ;  /* 0x00000000040472ca */ /* 0x000fe400000e0000 */
[----:B------:R-:W-:-:S09]  /*209a0*/  R2UR UR5, R5 ;  /* 0x00000000050572ca */ /* 0x000fd200000e0000 */
[----:B------:R-:W3:Y:S04]  /*209b0*/  LD.E.64 R8, desc[UR6][R14.64+0x20] ;  /* 0x000020060e087980 */ /* 0x000ee8000c101b00 */
[----:B------:R-:W4:Y:S01]  /*209c0*/  LD.E R7, desc[UR4][R14.64+0xc] ;  /* 0x00000c040e077980 */ /* 0x000f22000c101900 */
[----:B---3--:R-:W-:-:S05]  /*209d0*/  MOV R9, R8 ;  /* 0x0000000800097202 */ /* 0x008fca0000000f00 */
[----:B-----5:R-:W-:-:S05]  /*209e0*/  IMAD R72, R72, 0x8, R9 ;  /* 0x0000000848487824 */ /* 0x020fca00078e0209 */
[----:B----4-:R-:W-:-:S04]  /*209f0*/  PRMT R7, R7, 0x654, R72 ;  /* 0x0000065407077816 */ /* 0x010fc80000000048 */
[----:B------:R0:W-:Y:S01]  /*20a00*/  SYNCS.ARRIVE.TRANS64.RED.A1T0 RZ, [R7+URZ], RZ ;  /* 0x000000ff07ff79a7 */ /* 0x0001e2000810043f */
[----:B------:R-:W3:Y:S04]  /*20a10*/  LDL.64 R8, [R10+0x38] ;  /* 0x000038000a087983 */ /* 0x000ee80000100a00 */
[----:B------:R-:W4:Y:S04]  /*20a20*/  LD.E R72, desc[UR4][R2.64] ;  /* 0x0000000402487980 */ /* 0x000f28000c101900 */
[----:B0-----:R-:W2:Y:S04]  /*20a30*/  LD.E R7, desc[UR4][R2.64+0x24] ;  /* 0x0000240402077980 */ /* 0x001ea8000c101900 */
[----:B---3--:R-:W3:Y:S01]  /*20a40*/  LD.E.64 R8, desc[UR4][R8.64] ;  /* 0x0000000408087980 */ /* 0x008ee2000c101b00 */
[----:B--2---:R-:W-:-:S13]  /*20a50*/  ISETP.NE.AND P0, PT, R7, 0x1, PT ;  /* 0x000000010700780c */ /* 0x004fda0003f05270 */
[C---:B------:R-:W-:Y:S02]  /*20a60*/  @P0 R2UR UR6, R4.reuse ;  /* 0x00000000040602ca */ /* 0x040fe400000e0000 */
[C---:B------:R-:W-:Y:S02]  /*20a70*/  @P0 R2UR UR7, R5.reuse ;  /* 0x00000000050702ca */ /* 0x040fe400000e0000 */
[C---:B------:R-:W-:Y:S02]  /*20a80*/  R2UR UR14, R4.reuse ;  /* 0x00000000040e72ca */ /* 0x040fe400000e0000 */
[----:B------:R-:W-:Y:S02]  /*20a90*/  R2UR UR15, R5 ;  /* 0x00000000050f72ca */ /* 0x000fe400000e0000 */
[----:B------:R-:W-:-:S07]  /*20aa0*/  R2UR UR10, R4 ;  /* 0x00000000040a72ca */ /* 0x000fce00000e0000 */
[----:B------:R-:W2:Y:S01]  /*20ab0*/  @P0 LD.E R77, desc[UR6][R2.64+0x2c] ;  /* 0x00002c06024d0980 */ /* 0x000ea2000c101900 */
[C---:B------:R-:W-:Y:S02]  /*20ac0*/  R2UR UR6, R4.reuse ;  /* 0x00000000040672ca */ /* 0x040fe400000e0000 */
[C---:B------:R-:W-:Y:S02]  /*20ad0*/  R2UR UR7, R5.reuse ;  /* 0x00000000050772ca */ /* 0x040fe400000e0000 */
[C---:B------:R-:W-:Y:S02]  /*20ae0*/  R2UR UR11, R5.reuse ;  /* 0x00000000050b72ca */ /* 0x040fe400000e0000 */
[C---:B------:R-:W-:Y:S02]  /*20af0*/  R2UR UR8, R4.reuse ;  /* 0x00000000040872ca */ /* 0x040fe400000e0000 */
[----:B------:R-:W-:Y:S02]  /*20b00*/  R2UR UR9, R5 ;  /* 0x00000000050972ca */ /* 0x000fe400000e0000 */
[----:B------:R-:W-:-:S02]  /*20b10*/  R2UR UR12, R4 ;  /* 0x00000000040c72ca */ /* 0x000fc400000e0000 */
[----:B------:R-:W-:-:S05]  /*20b20*/  R2UR UR13, R5 ;  /* 0x00000000050d72ca */ /* 0x000fca00000e0000 */
[----:B------:R-:W2:Y:S04]  /*20b30*/  LD.E R79, desc[UR10][R2.64+0xc] ;  /* 0x00000c0a024f7980 */ /* 0x000ea8000c101900 */
[----:B------:R-:W2:Y:S04]  /*20b40*/  LD.E R80, desc[UR8][R2.64+0x10] ;  /* 0x0000100802507980 */ /* 0x000ea8000c101900 */
[----:B------:R-:W4:Y:S04]  /*20b50*/  LD.E R81, desc[UR12][R2.64+0x14] ;  /* 0x0000140c02517980 */ /* 0x000f28000c101900 */
[----:B---3--:R0:W3:Y:S02]  /*20b60*/  LD.E R76, desc[UR4][R8.64] ;  /* 0x00000004084c7980 */ /* 0x0080e4000c101900 */
[----:B0-----:R-:W-:-:S02]  /*20b70*/  IMAD.MOV.U32 R8, RZ, RZ, R20 ;  /* 0x000000ffff087224 */ /* 0x001fc400078e0014 */
[----:B------:R-:W-:-:S05]  /*20b80*/  IMAD.MOV.U32 R9, RZ, RZ, R23 ;  /* 0x000000ffff097224 */ /* 0x000fca00078e0017 */
[----:B------:R-:W2:Y:S01]  /*20b90*/  LD.E R73, desc[UR4][R8.64] ;  /* 0x0000000408497980 */ /* 0x000ea2000c101900 */
[C---:B------:R-:W-:Y:S02]  /*20ba0*/  @P0 R2UR UR4, R4.reuse ;  /* 0x00000000040402ca */ /* 0x040fe400000e0000 */
[----:B------:R-:W-:Y:S01]  /*20bb0*/  @P0 R2UR UR5, R5 ;  /* 0x00000000050502ca */ /* 0x000fe200000e0000 */
[----:B------:R-:W2:Y:S04]  /*20bc0*/  LD.E R8, desc[UR14][R2.64+0x18] ;  /* 0x0000180e02087980 */ /* 0x000ea8000c101900 */
[----:B------:R-:W2:Y:S08]  /*20bd0*/  LD.E R9, desc[UR6][R2.64+0x4] ;  /* 0x0000040602097980 */ /* 0x000eb0000c101900 */
[----:B------:R-:W2:Y:S01]  /*20be0*/  @P0 LD.E R78, desc[UR4][R2.64+0x28] ;  /* 0x00002804024e0980 */ /* 0x000ea2000c101900 */
[----:B------:R-:W-:-:S02]  /*20bf0*/  R2UR UR4, R4 ;  /* 0x00000000040472ca */ /* 0x000fc400000e0000 */
[----:B------:R-:W-:-:S13]  /*20c00*/  R2UR UR5, R5 ;  /* 0x00000000050572ca */ /* 0x000fda00000e0000 */
[----:B------:R-:W2:Y:S01]  /*20c10*/  LD.E R14, desc[UR4][R2.64+0x8] ;  /* 0x00000804020e7980 */ /* 0x000ea2000c101900 */
[----:B------:R-:W-:Y:S01]  /*20c20*/  BSSY B2, `(.L_x_11231) ;  /* 0x00000af000027945 */ /* 0x000fe20003800000 */
[----:B----4-:R-:W-:Y:S02]  /*20c30*/  IMAD R81, R0, -0x60, R81 ;  /* 0xffffffa000517824 */ /* 0x010fe400078e0251 */
[-C--:B---3--:R-:W-:Y:S01]  /*20c40*/  FMUL.FTZ R20, R24, R76.reuse ;  /* 0x0000004c18147220 */ /* 0x088fe20000410000 */
[-C--:B------:R-:W-:Y:S01]  /*20c50*/  FMUL.FTZ R29, R29, R76.reuse ;  /* 0x0000004c1d1d7220 */ /* 0x080fe20000410000 */
[-C--:B------:R-:W-:Y:S01]  /*20c60*/  FMUL.FTZ R24, R31, R76.reuse ;  /* 0x0000004c1f187220 */ /* 0x080fe20000410000 */
[----:B------:R-:W-:Y:S01]  /*20c70*/  SHF.R.S32.HI R31, RZ, 0x1f, R72 ;  /* 0x0000001fff1f7819 */ /* 0x000fe20000011448 */
[----:B------:R-:W-:Y:S01]  /*20c80*/  FMUL.FTZ R21, R30, R76 ;  /* 0x0000004c1e157220 */ /* 0x000fe20000410000 */
[----:B------:R0:W1:Y:S02]  /*20c90*/  MUFU.TANH R84, R29 ;  /* 0x0000001d00547308 */ /* 0x0000640000002400 */
[----:B------:R-:W-:Y:S01]  /*20ca0*/  LEA.HI R30, R31, R72, RZ, 0x7 ;  /* 0x000000481f1e7211 */ /* 0x000fe200078f38ff */
[-C--:B------:R-:W-:Y:S01]  /*20cb0*/  FMUL.FTZ R33, R33, R76.reuse ;  /* 0x0000004c21217220 */ /* 0x080fe20000410000 */
[----:B0-----:R-:W-:-:S04]  /*20cc0*/  FMUL.FTZ R29, R45, R76 ;  /* 0x0000004c2d1d7220 */ /* 0x001fc80000410000 */
[----:B------:R0:W3:Y:S01]  /*20cd0*/  MUFU.TANH R90, R29 ;  /* 0x0000001d005a7308 */ /* 0x0000e20000002400 */
[----:B------:R-:W-:Y:S01]  /*20ce0*/  FMUL.FTZ R36, R36, R76 ;  /* 0x0000004c24247220 */ /* 0x000fe20000410000 */
[----:B0-----:R-:W-:-:S06]  /*20cf0*/  LOP3.LUT R29, R30, 0xffffff80, RZ, 0xc0, !PT ;  /* 0xffffff801e1d7812 */ /* 0x001fcc00078ec0ff */
[----:B------:R0:W4:Y:S01]  /*20d00*/  MUFU.TANH R86, R33 ;  /* 0x0000002100567308 */ /* 0x0001220000002400 */
[-C--:B------:R-:W-:Y:S01]  /*20d10*/  FMUL.FTZ R37, R37, R76.reuse ;  /* 0x0000004c25257220 */ /* 0x080fe20000410000 */
[----:B------:R-:W-:Y:S01]  /*20d20*/  FMUL.FTZ R32, R32, R76 ;  /* 0x0000004c20207220 */ /* 0x000fe20000410000 */
[----:B0-----:R-:W-:-:S05]  /*20d30*/  IMAD.IADD R33, R72, 0x1, -R29 ;  /* 0x0000000148217824 */ /* 0x001fca00078e0a1d */
[----:B------:R0:W1:Y:S01]  /*20d40*/  MUFU.TANH R87, R36 ;  /* 0x0000002400577308 */ /* 0x0000620000002400 */
[-C--:B------:R-:W-:Y:S01]  /*20d50*/  FMUL.FTZ R28, R28, R76.reuse ;  /* 0x0000004c1c1c7220 */ /* 0x080fe20000410000 */
[-C--:B------:R-:W-:Y:S01]  /*20d60*/  FMUL.FTZ R15, R27, R76.reuse ;  /* 0x0000004c1b0f7220 */ /* 0x080fe20000410000 */
[----:B------:R-:W-:Y:S01]  /*20d70*/  FMUL.FTZ R41, R41, R76 ;  /* 0x0000004c29297220 */ /* 0x000fe20000410000 */
[----:B0-----:R-:W-:-:S04]  /*20d80*/  SHF.R.S32.HI R36, RZ, 0x1f, R33 ;  /* 0x0000001fff247819 */ /* 0x001fc80000011421 */
[----:B------:R0:W1:Y:S01]  /*20d90*/  MUFU.TANH R88, R37 ;  /* 0x0000002500587308 */ /* 0x0000620000002400 */
[----:B------:R-:W-:-:S07]  /*20da0*/  FMUL.FTZ R27, R35, R76 ;  /* 0x0000004c231b7220 */ /* 0x000fce0000410000 */
[----:B------:R3:W1:Y:S01]  /*20db0*/  MUFU.TANH R85, R32 ;  /* 0x0000002000557308 */ /* 0x0006620000002400 */
[----:B0-----:R-:W-:-:S04]  /*20dc0*/  LEA.HI R37, R36, R33, RZ, 0x2 ;  /* 0x0000002124257211 */ /* 0x001fc800078f10ff */
[----:B------:R-:W-:-:S03]  /*20dd0*/  SHF.R.S32.HI R35, RZ, 0x1f, R37 ;  /* 0x0000001fff237819 */ /* 0x000fc60000011425 */
[----:B------:R0:W1:Y:S01]  /*20de0*/  MUFU.TANH R83, R28 ;  /* 0x0000001c00537308 */ /* 0x0000620000002400 */
[----:B---3--:R-:W-:Y:S01]  /*20df0*/  FMUL.FTZ R32, R39, R76 ;  /* 0x0000004c27207220 */ /* 0x008fe20000410000 */
[----:B------:R-:W-:Y:S01]  /*20e00*/  LEA.HI R39, R31, R72, RZ, 0x2 ;  /* 0x000000481f277211 */ /* 0x000fe200078f10ff */
[----:B0-----:R-:W-:Y:S01]  /*20e10*/  FMUL.FTZ R28, R38, R76 ;  /* 0x0000004c261c7220 */ /* 0x001fe20000410000 */
[----:B------:R-:W-:-:S04]  /*20e20*/  SHF.R.S32.HI R38, RZ, 0x2, R37 ;  /* 0x00000002ff267819 */ /* 0x000fc80000011425 */
[----:B------:R0:W3:Y:S01]  /*20e30*/  MUFU.TANH R89, R41 ;  /* 0x0000002900597308 */ /* 0x0000e20000002400 */
[----:B------:R-:W-:Y:S02]  /*20e40*/  LEA.HI R36, R36, R33, RZ, 0x5 ;  /* 0x0000002124247211 */ /* 0x000fe400078f28ff */
[----:B0-----:R-:W-:Y:S02]  /*20e50*/  LOP3.LUT R41, R39, 0xfffffffc, RZ, 0xc0, !PT ;  /* 0xfffffffc27297812 */ /* 0x001fe400078ec0ff */
[----:B------:R-:W-:Y:S02]  /*20e60*/  LEA.HI R39, R35, R38, RZ, 0x3 ;  /* 0x0000002623277211 */ /* 0x000fe400078f18ff */
[----:B------:R-:W-:Y:S01]  /*20e70*/  SHF.R.S32.HI R35, RZ, 0x7, R30 ;  /* 0x00000007ff237819 */ /* 0x000fe2000001141e */
[----:B------:R-:W-:Y:S01]  /*20e80*/  IMAD.IADD R41, R72, 0x1, -R41 ;  /* 0x0000000148297824 */ /* 0x000fe200078e0a29 */
[----:B------:R-:W-:Y:S02]  /*20e90*/  LOP3.LUT R39, R39, 0xfffffff8, RZ, 0xc0, !PT ;  /* 0xfffffff827277812 */ /* 0x000fe400078ec0ff */
[----:B------:R-:W-:-:S02]  /*20ea0*/  LEA.HI R30, R30, R35, RZ, 0x1 ;  /* 0x000000231e1e7211 */ /* 0x000fc400078f08ff */
[----:B------:R-:W-:Y:S01]  /*20eb0*/  SHF.R.S32.HI R36, RZ, 0x5, R36 ;  /* 0x00000005ff247819 */ /* 0x000fe20000011424 */
[----:B------:R-:W-:Y:S01]  /*20ec0*/  IMAD.IADD R39, R38, 0x1, -R39 ;  /* 0x0000000126277824 */ /* 0x000fe200078e0a27 */
[----:B------:R-:W-:Y:S02]  /*20ed0*/  LOP3.LUT R30, R30, 0x3fffffe, RZ, 0xc0, !PT ;  /* 0x03fffffe1e1e7812 */ /* 0x000fe400078ec0ff */
[----:B------:R-:W-:Y:S01]  /*20ee0*/  LEA.HI R38, R41, R41, RZ, 0x1 ;  /* 0x0000002929267211 */ /* 0x000fe200078f08ff */
[----:B--2---:R-:W-:Y:S02]  /*20ef0*/  IMAD R36, R73, 0x8, R36 ;  /* 0x0000000849247824 */ /* 0x004fe400078e0224 */
[----:B------:R-:W-:Y:S01]  /*20f00*/  FMUL.FTZ R25, R25, R76 ;  /* 0x0000004c19197220 */ /* 0x000fe20000410000 */
[----:B------:R-:W-:Y:S01]  /*20f10*/  IMAD.IADD R30, R35, 0x1, -R30 ;  /* 0x00000001231e7824 */ /* 0x000fe200078e0a1e */
[----:B------:R-:W-:Y:S01]  /*20f20*/  LOP3.LUT R38, R38, 0x1ffffffe, RZ, 0xc0, !PT ;  /* 0x1ffffffe26267812 */ /* 0x000fe200078ec0ff */
[----:B------:R-:W-:Y:S01]  /*20f30*/  IMAD.U32 R39, R36, 0x10, R39 ;  /* 0x0000001024277824 */ /* 0x000fe200078e0027 */
[----:B------:R0:W2:Y:S03]  /*20f40*/  MUFU.TANH R82, R25 ;  /* 0x0000001900527308 */ /* 0x0000a60000002400 */
[----:B------:R-:W-:-:S02]  /*20f50*/  IMAD.IADD R38, R41, 0x1, -R38 ;  /* 0x0000000129267824 */ /* 0x000fc400078e0a26 */
[----:B------:R-:W-:Y:S02]  /*20f60*/  IMAD R39, R30, 0x40, R39 ;  /* 0x000000401e277824 */ /* 0x000fe400078e0227 */
[-C--:B0-----:R-:W-:Y:S01]  /*20f70*/  FMUL.FTZ R25, R44, R76.reuse ;  /* 0x0000004c2c197220 */ /* 0x081fe20000410000 */
[----:B------:R-:W-:Y:S01]  /*20f80*/  FMUL.FTZ R44, R47, R76 ;  /* 0x0000004c2f2c7220 */ /* 0x000fe20000410000 */
[----:B------:R-:W-:-:S04]  /*20f90*/  IMAD R47, R38, 0x8, R39 ;  /* 0x00000008262f7824 */ /* 0x000fc800078e0227 */
[----:B------:R-:W-:-:S05]  /*20fa0*/  @P0 IMAD.HI.U32 R78, R47, R78, RZ ;  /* 0x0000004e2f4e0227 */ /* 0x000fca00078e00ff */
[----:B------:R-:W-:Y:S01]  /*20fb0*/  @P0 SHF.R.U32.HI R47, RZ, R77, R78 ;  /* 0x0000004dff2f0219 */ /* 0x000fe2000001164e */
[-C--:B------:R-:W-:Y:S01]  /*20fc0*/  FMUL.FTZ R7, R26, R76.reuse ;  /* 0x0000004c1a077220 */ /* 0x080fe20000410000 */
[----:B------:R-:W-:Y:S01]  /*20fd0*/  LOP3.LUT R30, R37, 0x7ffffffc, RZ, 0xc0, !PT ;  /* 0x7ffffffc251e7812 */ /* 0x000fe200078ec0ff */
[-C--:B------:R-:W-:Y:S02]  /*20fe0*/  FMUL.FTZ R26, R34, R76.reuse ;  /* 0x0000004c221a7220 */ /* 0x080fe40000410000 */
[----:B------:R-:W0:Y:S01]  /*20ff0*/  SHFL.IDX PT, R35, R47, RZ, 0x1c1f ;  /* 0x001c1fff2f237589 */ /* 0x000e2200000e0000 */
[----:B------:R-:W-:Y:S02]  /*21000*/  IMAD.MOV.U32 R37, RZ, RZ, -0x60 ;  /* 0xffffffa0ff257424 */ /* 0x000fe400078e00ff */
[-C--:B------:R-:W-:Y:S01]  /*21010*/  FMUL.FTZ R34, R42, R76.reuse ;  /* 0x0000004c2a227220 */ /* 0x080fe20000410000 */
[-C--:B------:R-:W-:Y:S01]  /*21020*/  FMUL.FTZ R42, R43, R76.reuse ;  /* 0x0000004c2b2a7220 */ /* 0x080fe20000410000 */
[----:B------:R-:W-:Y:S01]  /*21030*/  IMAD.IADD R30, R33, 0x1, -R30 ;  /* 0x00000001211e7824 */ /* 0x000fe200078e0a1e */
        /* <DEDUP_REMOVED lines=10> */
[-C--:B----4-:R-:W-:Y:S01]  /*210e0*/  FMUL.FTZ R25, R59, R76.reuse ;  /* 0x0000004c3b197220 */ /* 0x090fe20000410000 */
[-C--:B------:R-:W-:Y:S01]  /*210f0*/  FMUL.FTZ R60, R60, R76.reuse ;  /* 0x0000004c3c3c7220 */ /* 0x080fe20000410000 */
[-C--:B------:R-:W-:Y:S01]  /*21100*/  FMUL.FTZ R29, R62, R76.reuse ;  /* 0x0000004c3e1d7220 */ /* 0x080fe20000410000 */
[-C--:B------:R-:W-:Y:S01]  /*21110*/  FMUL.FTZ R31, R63, R76.reuse ;  /* 0x0000004c3f1f7220 */ /* 0x080fe20000410000 */
[-C--:B------:R-:W-:Y:S01]  /*21120*/  FMUL.FTZ R64, R64, R76.reuse ;  /* 0x0000004c40407220 */ /* 0x080fe20000410000 */
[-C--:B------:R-:W-:Y:S01]  /*21130*/  FMUL.FTZ R72, R66, R76.reuse ;  /* 0x0000004c42487220 */ /* 0x080fe20000410000 */
[-C--:B------:R-:W-:Y:S01]  /*21140*/  FMUL.FTZ R73, R67, R76.reuse ;  /* 0x0000004c43497220 */ /* 0x080fe20000410000 */
[----:B------:R-:W-:Y:S01]  /*21150*/  FMUL.FTZ R69, R69, R76 ;  /* 0x0000004c45457220 */ /* 0x000fe20000410000 */
[----:B------:R-:W-:-:S02]  /*21160*/  IMAD R33, R0, R37, 0x1 ;  /* 0x0000000100217424 */ /* 0x000fc400078e0225 */
        /* <DEDUP_REMOVED lines=9> */
[----:B------:R-:W-:Y:S01]  /*21200*/  ISETP.GE.AND P1, PT, R8, 0x1, PT ;  /* 0x000000010800780c */ /* 0x000fe20003f26270 */
[----:B------:R-:W-:Y:S01]  /*21210*/  IMAD R30, R30, -0x2, R33 ;  /* 0xfffffffe1e1e7824 */ /* 0x000fe200078e0221 */
[----:B------:R-:W4:Y:S01]  /*21220*/  MUFU.TANH R20, R20 ;  /* 0x0000001400147308 */ /* 0x000f220000002400 */
[----:B------:R-:W-:-:S03]  /*21230*/  LOP3.LUT R36, RZ, R79, RZ, 0x33, !PT ;  /* 0x0000004fff247212 */ /* 0x000fc600078e33ff */
[----:B------:R-:W-:-:S04]  /*21240*/  IADD3 R33, -R9, R30, R14 ;  /* 0x0000001e09217210 */ /* 0x000fc80007ffe10e */
        /* <DEDUP_REMOVED lines=21> */
[----:B------:R0:W0:Y:S08]  /*213a0*/  MUFU.TANH R54, R56 ;  /* 0x0000003800367308 */ /* 0x0000300000002400 */
[----:B------:R0:W0:Y:S08]  /*213b0*/  MUFU.TANH R91, R57 ;  /* 0x00000039005b7308 */ /* 0x0000300000002400 */
[----:B------:R0:W0:Y:S08]  /*213c0*/  MUFU.TANH R92, R58 ;  /* 0x0000003a005c7308 */ /* 0x0000300000002400 */
[----:B------:R-:W0:Y:S08]  /*213d0*/  MUFU.TANH R25, R25 ;  /* 0x0000001900197308 */ /* 0x000e300000002400 */
[----:B------:R-:W0:Y:S08]  /*213e0*/  MUFU.TANH R60, R60 ;  /* 0x0000003c003c7308 */ /* 0x000e300000002400 */
[----:B------:R0:W0:Y:S08]  /*213f0*/  MUFU.TANH R93, R61 ;  /* 0x0000003d005d7308 */ /* 0x0000300000002400 */
[----:B------:R-:W0:Y:S08]  /*21400*/  MUFU.TANH R29, R29 ;  /* 0x0000001d001d7308 */ /* 0x000e300000002400 */
[----:B------:R-:W0:Y:S08]  /*21410*/  MUFU.TANH R31, R31 ;  /* 0x0000001f001f7308 */ /* 0x000e300000002400 */
[----:B------:R-:W0:Y:S08]  /*21420*/  MUFU.TANH R64, R64 ;  /* 0x0000004000407308 */ /* 0x000e300000002400 */
[----:B------:R0:W0:Y:S08]  /*21430*/  MUFU.TANH R94, R65 ;  /* 0x00000041005e7308 */ /* 0x0000300000002400 */
[----:B------:R-:W0:Y:S08]  /*21440*/  MUFU.TANH R72, R72 ;  /* 0x0000004800487308 */ /* 0x000e300000002400 */
[----:B------:R-:W0:Y:S08]  /*21450*/  MUFU.TANH R73, R73 ;  /* 0x0000004900497308 */ /* 0x000e300000002400 */
[----:B------:R0:W0:Y:S08]  /*21460*/  MUFU.TANH R77, R68 ;  /* 0x00000044004d7308 */ /* 0x0000300000002400 */
[----:B------:R-:W0:Y:S08]  /*21470*/  MUFU.TANH R69, R69 ;  /* 0x0000004500457308 */ /* 0x000e300000002400 */
[----:B------:R0:W1:Y:S08]  /*21480*/  MUFU.TANH R78, R70 ;  /* 0x00000046004e7308 */ /* 0x0000700000002400 */
[----:B------:R1:W1:Y:S01]  /*21490*/  MUFU.TANH R95, R71 ;  /* 0x00000047005f7308 */ /* 0x0002620000002400 */
[----:B------:R-:W-:-:S02]  /*214a0*/  IMAD.IADD R80, R33, 0x1, R80 ;  /* 0x0000000121507824 */ /* 0x000fc400078e0250 */
[----:B------:R-:W-:Y:S02]  /*214b0*/  IMAD.IADD R76, R33, 0x1, R36 ;  /* 0x00000001214c7824 */ /* 0x000fe400078e0224 */
        /* <DEDUP_REMOVED lines=20> */
.L_x_11236:
[----:B------:R-:W-:Y:S05]  /*21600*/  BSYNC B4 ;  /* 0x0000000000047941 */ /* 0x000fea0003800000 */
.L_x_11235:
[----:B------:R-:W-:Y:S01]  /*21610*/  LOP3.LUT R33, RZ, R33, RZ, 0x33, !PT ;  /* 0x00000021ff217212 */ /* 0x000fe200078e33ff */
[----:B------:R-:W-:Y:S06]  /*21620*/  BRA `(.L_x_11237) ;  /* 0x0000000000287947 */ /* 0x000fec0003800000 */
.L_x_11234:
        /* <DEDUP_REMOVED lines=10> */
.L_x_11237:
[----:B------:R-:W-:Y:S05]  /*216d0*/  BSYNC B3 ;  /* 0x0000000000037941 */ /* 0x000fea0003800000 */
.L_x_11233:
[----:B------:R-:W-:-:S05]  /*216e0*/  IMAD R33, R8, R33, R79 ;  /* 0x0000002108217224 */ /* 0x000fca00078e024f */
[----:B------:R-:W-:Y:S02]  /*216f0*/  VIMNMX R38, R38, R33, !PT ;  /* 0x0000002126267248 */ /* 0x000fe40007fe0100 */
[----:B------:R-:W-:-:S07]  /*21700*/  VIADDMNMX R63, R33, R8, R63, PT ;  /* 0x00000008213f7246 */ /* 0x000fce000380013f */
.L_x_11232:
[----:B------:R-:W-:Y:S05]  /*21710*/  BSYNC B2 ;  /* 0x0000000000027941 */ /* 0x000fea0003800000 */
.L_x_11231:
        /* <DEDUP_REMOVED lines=9> */
[----:B-1----:R-:W-:Y:S02]  /*217b0*/  FSEL R67, R83, -INF , !P2 ;  /* 0xff80000053437808 */ /* 0x002fe40005000000 */
        /* <DEDUP_REMOVED lines=106> */
[----:B------:R-:W-:Y:S01]  /*21e60*/  FSEL R38, R69, -INF , !P6 ;  /* 0xff80000045267808 */ /* 0x000fe20007000000 */
[----:B------:R-:W-:Y:S01]  /*21e70*/  IMAD.IADD R69, R80, 0x1, R47 ;  /* 0x0000000150457824 */ /* 0x000fe200078e022f */
        /* <DEDUP_REMOVED lines=18> */
.L_x_11243:
[----:B------:R-:W-:Y:S05]  /*21fa0*/  BSYNC B4 ;  /* 0x0000000000047941 */ /* 0x000fea0003800000 */
.L_x_11242:
[----:B------:R-:W-:Y:S01]  /*21fb0*/  LOP3.LUT R9, RZ, R9, RZ, 0x33, !PT ;  /* 0x00000009ff097212 */ /* 0x000fe200078e33ff */
[----:B------:R-:W-:Y:S06]  /*21fc0*/  BRA `(.L_x_11244) ;  /* 0x0000000000287947 */ /* 0x000fec0003800000 */
.L_x_11241:
        /* <DEDUP_REMOVED lines=10> */
.L_x_11244:
[----:B------:R-:W-:Y:S05]  /*22070*/  BSYNC B3 ;  /* 0x0000000000037941 */ /* 0x000fea0003800000 */
.L_x_11240:
[----:B------:R-:W-:-:S05]  /*22080*/  IMAD R9, R8, R9, R79 ;  /* 0x0000000908097224 */ /* 0x000fca00078e024f */
[----:B------:R-:W-:Y:S02]  /*22090*/  VIADDMNMX R69, R9, R8, R69, PT ;  /* 0x0000000809457246 */ /* 0x000fe40003800145 */
[----:B------:R-:W-:-:S07]  /*220a0*/  VIMNMX R70, R70, R9, !PT ;  /* 0x0000000946467248 */ /* 0x000fce0007fe0100 */
.L_x_11239:
[----:B------:R-:W-:Y:S05]  /*220b0*/  BSYNC B2 ;  /* 0x0000000000027941 */ /* 0x000fea0003800000 */
.L_x_11238:
[----:B------:R-:W2:Y:S01]  /*220c0*/  LDL.64 R2, [R10+0x40] ;  /* 0x000040000a027983 */ /* 0x000ea20000100a00 */
[----:B------:R-:W-:Y:S02]  /*220d0*/  R2UR UR4, R4 ;  /* 0x00000000040472ca */ /* 0x000fe400000e0000 */
[----:B------:R-:W-:Y:S02]  /*220e0*/  R2UR UR5, R5 ;  /* 0x00000000050572ca */ /* 0x000fe400000e0000 */
[C---:B------:R-:W-:Y:S02]  /*220f0*/  ISETP.GT.AND P0, PT, R70.reuse, 0x1, !P0 ;  /* 0x000000014600780c */ /* 0x040fe40004704270 */
[----:B------:R-:W-:Y:S02]  /*22100*/  ISETP.GT.AND P1, PT, R70, 0x8, !P1 ;  /* 0x000000084600780c */ /* 0x000fe40004f24270 */
[C---:B------:R-:W-:Y:S02]  /*22110*/  ISETP.LT.OR P0, PT, R69.reuse, 0x2, P0 ;  /* 0x000000024500780c */ /* 0x040fe40000701670 */
[----:B------:R-:W-:-:S02]  /*22120*/  ISETP.LT.OR P1, PT, R69, 0x9, P1 ;  /* 0x000000094500780c */ /* 0x000fc40000f21670 */
[----:B------:R-:W-:Y:S02]  /*22130*/  FSEL R63, R15, -INF , !P0 ;  /* 0xff8000000f3f7808 */ /* 0x000fe40004000000 */
[----:B------:R-:W-:Y:S02]  /*22140*/  ISETP.NE.AND P0, PT, R71, RZ, PT ;  /* 0x000000ff4700720c */ /* 0x000fe40003f05270 */
[----:B------:R-:W-:Y:S02]  /*22150*/  FSEL R64, R21, -INF , !P1 ;  /* 0xff80000015407808 */ /* 0x000fe40004800000 */
[----:B------:R-:W-:Y:S02]  /*22160*/  ISETP.GT.AND P0, PT, R70, 0x9, !P0 ;  /* 0x000000094600780c */ /* 0x000fe40004704270 */
[----:B------:R-:W-:Y:S02]  /*22170*/  ISETP.NE.AND P1, PT, R84, RZ, PT ;  /* 0x000000ff5400720c */ /* 0x000fe40003f25270 */
[----:B------:R-:W-:-:S02]  /*22180*/  ISETP.LT.OR P0, PT, R69, 0xa, P0 ;  /* 0x0000000a4500780c */ /* 0x000fc40000701670 */
[----:B------:R-:W-:Y:S02]  /*22190*/  ISETP.NE.AND P6, PT, R85, RZ, PT ;  /* 0x000000ff5500720c */ /* 0x000fe40003fc5270 */
        /* <DEDUP_REMOVED lines=55> */
[----:B------:R-:W-:-:S04]  /*22510*/  ISETP.LT.OR P0, PT, R69, 0x1, P0 ;  /* 0x000000014500780c */ /* 0x000fc80000701670 */
[----:B------:R-:W-:Y:S02]  /*22520*/  FSEL R74, R7, -INF , !P0 ;  /* 0xff800000074a7808 */ /* 0x000fe40004000000 */
[----:B------:R-:W-:Y:S01]  /*22530*/  ISETP.NE.AND P0, PT, R100, RZ, PT ;  /* 0x000000ff6400720c */ /* 0x000fe20003f05270 */
[----:B--2---:R-:W2:Y:S03]  /*22540*/  LD.E.64 R8, desc[UR4][R2.64] ;  /* 0x0000000402087980 */ /* 0x004ea6000c101b00 */
[C---:B------:R-:W-:Y:S02]  /*22550*/  ISETP.GT.AND P0, PT, R70.reuse, 0x41, !P0 ;  /* 0x000000414600780c */ /* 0x040fe40004704270 */
[----:B------:R-:W-:Y:S02]  /*22560*/  ISETP.GT.AND P1, PT, R70, 0x48, !P1 ;  /* 0x000000484600780c */ /* 0x000fe40004f24270 */
[----:B------:R-:W-:-:S02]  /*22570*/  ISETP.LT.OR P0, PT, R69, 0x42, P0 ;  /* 0x000000424500780c */ /* 0x000fc40000701670 */
[C---:B------:R-:W-:Y:S02]  /*22580*/  ISETP.GT.AND P2, PT, R70.reuse, 0x49, !P2 ;  /* 0x000000494600780c */ /* 0x040fe40005744270 */
[C---:B------:R-:W-:Y:S02]  /*22590*/  ISETP.GT.AND P3, PT, R70.reuse, 0x50, !P3 ;  /* 0x000000504600780c */ /* 0x040fe40005f64270 */
[C---:B------:R-:W-:Y:S02]  /*225a0*/  ISETP.GT.AND P4, PT, R70.reuse, 0x51, !P4 ;  /* 0x000000514600780c */ /* 0x040fe40006784270 */
[C---:B------:R-:W-:Y:S02]  /*225b0*/  ISETP.GT.AND P5, PT, R70.reuse, 0x58, !P5 ;  /* 0x000000584600780c */ /* 0x040fe40006fa4270 */
[----:B------:R-:W-:Y:S02]  /*225c0*/  ISETP.GT.AND P6, PT, R70, 0x59, !P6 ;  /* 0x000000594600780c */ /* 0x000fe400077c4270 */
[----:B------:R-:W-:-:S02]  /*225d0*/  ISETP.LT.OR P1, PT, R69, 0x49, P1 ;  /* 0x000000494500780c */ /* 0x000fc40000f21670 */
[----:B------:R-:W-:Y:S02]  /*225e0*/  FSEL R70, R25, -INF , !P0 ;  /* 0xff80000019467808 */ /* 0x000fe40004000000 */
[----:B------:R-:W-:Y:S02]  /*225f0*/  ISETP.LT.OR P2, PT, R69, 0x4a, P2 ;  /* 0x0000004a4500780c */ /* 0x000fe40001741670 */
[----:B------:R-:W-:Y:S02]  /*22600*/  FSEL R71, R29, -INF , !P1 ;  /* 0xff8000001d477808 */ /* 0x000fe40004800000 */
[----:B------:R-:W-:Y:S02]  /*22610*/  ISETP.LT.OR P3, PT, R69, 0x51, P3 ;  /* 0x000000514500780c */ /* 0x000fe40001f61670 */
[----:B------:R-:W-:Y:S02]  /*22620*/  FSEL R75, R31, -INF , !P2 ;  /* 0xff8000001f4b7808 */ /* 0x000fe40005000000 */
[----:B------:R-:W-:-:S02]  /*22630*/  ISETP.LT.OR P4, PT, R69, 0x52, P4 ;  /* 0x000000524500780c */ /* 0x000fc40002781670 */
[----:B------:R-:W-:Y:S02]  /*22640*/  FSEL R72, R72, -INF , !P3 ;  /* 0xff80000048487808 */ /* 0x000fe40005800000 */
[----:B------:R-:W-:Y:S02]  /*22650*/  ISETP.LT.OR P5, PT, R69, 0x59, P5 ;  /* 0x000000594500780c */ /* 0x000fe40002fa1670 */
[----:B------:R-:W-:Y:S02]  /*22660*/  FSEL R51, R73, -INF , !P4 ;  /* 0xff80000049337808 */ /* 0x000fe40006000000 */
[----:B------:R-:W-:Y:S02]  /*22670*/  ISETP.LT.OR P6, PT, R69, 0x5a, P6 ;  /* 0x0000005a4500780c */ /* 0x000fe400037c1670 */
[----:B------:R-:W-:Y:S02]  /*22680*/  FSEL R45, R78, -INF , !P5 ;  /* 0xff8000004e2d7808 */ /* 0x000fe40006800000 */
[----:B------:R-:W-:Y:S01]  /*22690*/  R2UR UR6, R4 ;  /* 0x00000000040672ca */ /* 0x000fe200000e0000 */
[----:B------:R-:W3:Y:S01]  /*226a0*/  LD.E R78, desc[UR4][R2.64+0x20] ;  /* 0x00002004024e7980 */ /* 0x000ee2000c101900 */
[----:B------:R-:W-:-:S13]  /*226b0*/  R2UR UR7, R5 ;  /* 0x00000000050772ca */ /* 0x000fda00000e0000 */
[----:B------:R-:W4:Y:S01]  /*226c0*/  LD.E R27, desc[UR6][R2.64+0x14] ;  /* 0x00001406021b7980 */ /* 0x000f22000c101900 */
        /* <DEDUP_REMOVED lines=46> */
[----:B------:R-:W-:Y:S02]  /*229b0*/  FSEL R44, R95, -INF , !P6 ;  /* 0xff8000005f2c7808 */ /* 0x000fe40007000000 */
[----:B------:R-:W-:Y:S01]  /*229c0*/  FMNMX.FTZ R7, R45, R14, !PT ;  /* 0x0000000e2d077209 */ /* 0x000fe20007810000 */
[----:B------:R-:W0:Y:S03]  /*229d0*/  SHFL.BFLY PT, R15, R76, 0x2, 0x1f ;  /* 0x0c401f004c0f7f89 */ /* 0x000e2600000e0000 */
[----:B------:R-:W-:-:S05]  /*229e0*/  FMNMX.FTZ R77, R44, R7, !PT ;  /* 0x000000072c4d7209 */ /* 0x000fca0007810000 */
[----:B------:R1:W-:Y:S04]  /*229f0*/  ST.E.64 desc[UR4][R2.64], R76 ;  /* 0x0000004c02007985 */ /* 0x0003e8000c101b04 */
[----:B------:R-:W2:Y:S01]  /*22a00*/  LD.E R21, desc[UR6][R2.64+0x4] ;  /* 0x0000040602157980 */ /* 0x000ea2000c101900 */
[----:B0-----:R-:W-:-:S03]  /*22a10*/  FMNMX.FTZ R15, R76, R15, !PT ;  /* 0x0000000f4c0f7209 */ /* 0x001fc60007810000 */
[----:B-1----:R-:W4:Y:S04]  /*22a20*/  LD.E R76, desc[UR4][R2.64+0x10] ;  /* 0x00001004024c7980 */ /* 0x002f28000c101900 */
[----:B------:R-:W0:Y:S02]  /*22a30*/  SHFL.BFLY PT, R14, R15, 0x1, 0x1f ;  /* 0x0c201f000f0e7f89 */ /* 0x000e2400000e0000 */
[----:B0-----:R-:W-:-:S05]  /*22a40*/  FMNMX.FTZ R7, R15, R14, !PT ;  /* 0x0000000e0f077209 */ /* 0x001fca0007810000 */
[----:B------:R-:W-:Y:S04]  /*22a50*/  ST.E desc[UR4][R2.64], R7 ;  /* 0x0000000702007985 */ /* 0x000fe8000c101904 */
[----:B------:R-:W3:Y:S01]  /*22a60*/  LD.E R25, desc[UR6][R2.64] ;  /* 0x0000000602197980 */ /* 0x000ee2000c101900 */
[----:B------:R-:W-:Y:S02]  /*22a70*/  R2UR UR8, R4 ;  /* 0x00000000040872ca */ /* 0x000fe400000e0000 */
[----:B------:R-:W-:Y:S01]  /*22a80*/  R2UR UR9, R5 ;  /* 0x00000000050972ca */ /* 0x000fe200000e0000 */
[----:B--2---:R-:W0:Y:S02]  /*22a90*/  SHFL.BFLY PT, R14, R21, 0x2, 0x1f ;  /* 0x0c401f00150e7f89 */ /* 0x004e2400000e0000 */
[----:B0-----:R-:W-:-:S05]  /*22aa0*/  FMNMX.FTZ R14, R14, R21, !PT ;  /* 0x000000150e0e7209 */ /* 0x001fca0007810000 */
[----:B------:R-:W0:Y:S01]  /*22ab0*/  SHFL.BFLY PT, R15, R14, 0x1, 0x1f ;  /* 0x0c201f000e0f7f89 */ /* 0x000e2200000e0000 */
[C---:B---3--:R-:W-:Y:S02]  /*22ac0*/  FSETP.NEU.FTZ.AND P0, PT, R25.reuse, -INF , PT ;  /* 0xff8000001900780b */ /* 0x048fe40003f1d000 */
[----:B0-----:R-:W-:Y:S02]  /*22ad0*/  FMNMX.FTZ R15, R14, R15, !PT ;  /* 0x0000000f0e0f7209 */ /* 0x001fe40007810000 */
[----:B------:R-:W-:Y:S02]  /*22ae0*/  FSEL R7, R25, RZ, P0 ;  /* 0x000000ff19077208 */ /* 0x000fe40000000000 */
[----:B------:R-:W-:-:S03]  /*22af0*/  FSETP.NEU.FTZ.AND P0, PT, R15, -INF , PT ;  /* 0xff8000000f00780b */ /* 0x000fc60003f1d000 */
[----:B------:R-:W-:Y:S01]  /*22b00*/  FADD.FTZ R7, R8, -R7 ;  /* 0x8000000708077221 */ /* 0x000fe20000010000 */
[----:B------:R-:W-:-:S03]  /*22b10*/  FSEL R8, R15, RZ, P0 ;  /* 0x000000ff0f087208 */ /* 0x000fc60000000000 */
[----:B------:R-:W-:Y:S02]  /*22b20*/  FMUL.FTZ R7, R7, R78 ;  /* 0x0000004e07077220 */ /* 0x000fe40000410000 */
[----:B------:R-:W-:-:S04]  /*22b30*/  FADD.FTZ R9, R9, -R8 ;  /* 0x8000000809097221 */ /* 0x000fc80000010000 */
[----:B------:R-:W-:Y:S01]  /*22b40*/  FMUL.FTZ R78, R78, R9 ;  /* 0x000000094e4e7220 */ /* 0x000fe20000410000 */
[----:B------:R-:W4:Y:S08]  /*22b50*/  MUFU.EX2 R7, R7 ;  /* 0x0000000700077308 */ /* 0x000f300000000800 */
[----:B------:R-:W0:Y:S01]  /*22b60*/  MUFU.EX2 R14, R78 ;  /* 0x0000004e000e7308 */ /* 0x000e220000000800 */
[----:B------:R-:W-:Y:S01]  /*22b70*/  ST.E desc[UR4][R2.64+0x4], R15 ;  /* 0x0000040f02007985 */ /* 0x000fe2000c101904 */
[----:B----4-:R-:W-:Y:S01]  /*22b80*/  FMUL.FTZ R21, R7, R76 ;  /* 0x0000004c07157220 */ /* 0x010fe20000410000 */
[----:B0-----:R-:W-:-:S04]  /*22b90*/  FMUL.FTZ R25, R14, R27 ;  /* 0x0000001b0e197220 */ /* 0x001fc80000410000 */
[----:B------:R-:W-:Y:S04]  /*22ba0*/  ST.E desc[UR6][R2.64+0x10], R21 ;  /* 0x0000101502007985 */ /* 0x000fe8000c101906 */
[----:B------:R0:W-:Y:S04]  /*22bb0*/  ST.E desc[UR8][R2.64+0x14], R25 ;  /* 0x0000141902007985 */ /* 0x0001e8000c101908 */
[----:B------:R-:W2:Y:S04]  /*22bc0*/  LDL.64 R8, [R10+0x40] ;  /* 0x000040000a087983 */ /* 0x000ea80000100a00 */
[----:B--2---:R-:W0:Y:S04]  /*22bd0*/  LD.E R69, desc[UR6][R8.64+0x20] ;  /* 0x0000200608457980 */ /* 0x004e28000c101900 */
[----:B------:R-:W0:Y:S04]  /*22be0*/  LD.E R27, desc[UR4][R8.64] ;  /* 0x00000004081b7980 */ /* 0x000e28000c101900 */
[----:B------:R-:W2:Y:S04]  /*22bf0*/  LD.E R76, desc[UR4][R8.64+0x4] ;  /* 0x00000404084c7980 */ /* 0x000ea8000c101900 */
[----:B------:R-:W3:Y:S04]  /*22c00*/  LD.E R73, desc[UR4][R8.64+0x10] ;  /* 0x0000100408497980 */ /* 0x000ee8000c101900 */
[----:B------:R-:W4:Y:S01]  /*22c10*/  LD.E R78, desc[UR6][R8.64+0x14] ;  /* 0x00001406084e7980 */ /* 0x000f22000c101900 */
[C---:B0-----:R-:W-:Y:S01]  /*22c20*/  FMUL.FTZ R2, R27.reuse, R69 ;  /* 0x000000451b027220 */ /* 0x041fe20000410000 */
[----:B------:R-:W-:Y:S01]  /*22c30*/  FSETP.NEU.FTZ.AND P0, PT, R27, -INF , PT ;  /* 0xff8000001b00780b */ /* 0x000fe20003f1d000 */
[----:B--2---:R-:W-:-:S03]  /*22c40*/  FMUL.FTZ R3, R69, R76 ;  /* 0x0000004c45037220 */ /* 0x004fc60000410000 */
[----:B------:R-:W-:Y:S02]  /*22c50*/  FSEL R2, R2, RZ, P0 ;  /* 0x000000ff02027208 */ /* 0x000fe40000000000 */
[----:B------:R-:W-:-:S04]  /*22c60*/  FSETP.NEU.FTZ.AND P0, PT, R76, -INF , PT ;  /* 0xff8000004c00780b */ /* 0x000fc80003f1d000 */
[----:B------:R-:W-:Y:S01]  /*22c70*/  FSEL R3, R3, RZ, P0 ;  /* 0x000000ff03037208 */ /* 0x000fe20000000000 */
[-CC-:B------:R-:W-:Y:S01]  /*22c80*/  FFMA.FTZ R172, R83, R69.reuse, -R2.reuse ;  /* 0x0000004553ac7223 */ /* 0x180fe20000010802 */
[----:B------:R-:W-:-:S03]  /*22c90*/  FFMA.FTZ R15, R68, R69, -R2 ;  /* 0x00000045440f7223 */ /* 0x000fc60000010802 */
[-CC-:B------:R-:W-:Y:S01]  /*22ca0*/  FFMA.FTZ R173, R74, R69.reuse, -R3.reuse ;  /* 0x000000454aad7223 */ /* 0x180fe20000010803 */
[-CC-:B------:R-:W-:Y:S01]  /*22cb0*/  FFMA.FTZ R170, R30, R69.reuse, -R2.reuse ;  /* 0x000000451eaa7223 */ /* 0x180fe20000010802 */
[-CC-:B------:R-:W-:Y:S01]  /*22cc0*/  FFMA.FTZ R30, R63, R69.reuse, -R3.reuse ;  /* 0x000000453f1e7223 */ /* 0x180fe20000010803 */
[----:B------:R-:W3:Y:S01]  /*22cd0*/  MUFU.EX2 R172, R172 ;  /* 0x000000ac00ac7308 */ /* 0x000ee20000000800 */
[-CC-:B------:R-:W-:Y:S01]  /*22ce0*/  FFMA.FTZ R174, R67, R69.reuse, -R2.reuse ;  /* 0x0000004543ae7223 */ /* 0x180fe20000010802 */
[-C--:B------:R-:W-:Y:S01]  /*22cf0*/  FFMA.FTZ R175, R64, R69.reuse, -R3 ;  /* 0x0000004540af7223 */ /* 0x080fe20000010803 */
[----:B------:R-:W-:-:S05]  /*22d00*/  FFMA.FTZ R166, R41, R69, -R2 ;  /* 0x0000004529a67223 */ /* 0x000fca0000010802 */
[----:B------:R-:W4:Y:S01]  /*22d10*/  MUFU.EX2 R173, R173 ;  /* 0x000000ad00ad7308 */ /* 0x000f220000000800 */
[-CC-:B------:R-:W-:Y:S01]  /*22d20*/  FFMA.FTZ R41, R36, R69.reuse, -R2.reuse ;  /* 0x0000004524297223 */ /* 0x180fe20000010802 */
[-C--:B------:R-:W-:Y:S01]  /*22d30*/  FFMA.FTZ R21, R66, R69.reuse, -R2 ;  /* 0x0000004542157223 */ /* 0x080fe20000010802 */
[----:B------:R-:W-:-:S05]  /*22d40*/  FFMA.FTZ R36, R60, R69, -R3 ;  /* 0x000000453c247223 */ /* 0x000fca0000010803 */
[----:B------:R-:W0:Y:S01]  /*22d50*/  MUFU.EX2 R15, R15 ;  /* 0x0000000f000f7308 */ /* 0x000e220000000800 */
[-C--:B------:R-:W-:Y:S01]  /*22d60*/  FFMA.FTZ R152, R65, R69.reuse, -R2 ;  /* 0x0000004541987223 */ /* 0x080fe20000010802 */
[----:B------:R-:W-:-:S06]  /*22d70*/  FFMA.FTZ R153, R54, R69, -R3 ;  /* 0x0000004536997223 */ /* 0x000fcc0000010803 */
[----:B------:R-:W1:Y:S01]  /*22d80*/  MUFU.EX2 R30, R30 ;  /* 0x0000001e001e7308 */ /* 0x000e620000000800 */
[-CC-:B------:R-:W-:Y:S01]  /*22d90*/  FFMA.FTZ R164, R43, R69.reuse, -R2.reuse ;  /* 0x000000452ba47223 */ /* 0x180fe20000010802 */
[----:B------:R-:W-:-:S06]  /*22da0*/  FFMA.FTZ R43, R38, R69, -R2 ;  /* 0x00000045262b7223 */ /* 0x000fcc0000010802 */
[----:B------:R-:W2:Y:S01]  /*22db0*/  MUFU.EX2 R174, R174 ;  /* 0x000000ae00ae7308 */ /* 0x000ea20000000800 */
[-C--:B------:R-:W-:Y:S01]  /*22dc0*/  FFMA.FTZ R25, R62, R69.reuse, -R2 ;  /* 0x000000453e197223 */ /* 0x080fe20000010802 */
[----:B------:R-:W-:-:S06]  /*22dd0*/  FFMA.FTZ R38, R52, R69, -R3 ;  /* 0x0000004534267223 */ /* 0x000fcc0000010803 */
[----:B------:R-:W2:Y:S01]  /*22de0*/  MUFU.EX2 R175, R175 ;  /* 0x000000af00af7308 */ /* 0x000ea20000000800 */
[-CC-:B------:R-:W-:Y:S01]  /*22df0*/  FFMA.FTZ R154, R61, R69.reuse, -R2.reuse ;  /* 0x000000453d9a7223 */ /* 0x180fe20000010802 */
[-CC-:B------:R-:W-:Y:S01]  /*22e00*/  FFMA.FTZ R27, R59, R69.reuse, -R2.reuse ;  /* 0x000000453b1b7223 */ /* 0x180fe20000010802 */
[-CC-:B------:R-:W-:Y:S01]  /*22e10*/  FFMA.FTZ R156, R58, R69.reuse, -R2.reuse ;  /* 0x000000453a9c7223 */ /* 0x180fe20000010802 */
[-CC-:B------:R-:W-:Y:S01]  /*22e20*/  FFMA.FTZ R29, R57, R69.reuse, -R2.reuse ;  /* 0x00000045391d7223 */ /* 0x180fe20000010802 */
[----:B------:R-:W-:-:S03]  /*22e30*/  FFMA.FTZ R158, R56, R69, -R2 ;  /* 0x00000045389e7223 */ /* 0x000fc60000010802 */
        /* <DEDUP_REMOVED lines=9> */
[-C--:B------:R-:W-:Y:S01]  /*22ed0*/  FFMA.FTZ R168, R40, R69.reuse, -R2 ;  /* 0x0000004528a87223 */ /* 0x080fe20000010802 */
[-C--:B------:R-:W-:Y:S01]  /*22ee0*/  FFMA.FTZ R157, R47, R69.reuse, -R3 ;  /* 0x000000452f9d7223 */ /* 0x080fe20000010803 */
[----:B---3--:R-:W-:Y:S01]  /*22ef0*/  FADD.FTZ R2, R172, R73 ;  /* 0x00000049ac027221 */ /* 0x008fe20000010000 */
[----:B----4-:R-:W-:Y:S02]  /*22f00*/  FADD.FTZ R47, R173, R78 ;  /* 0x0000004ead2f7221 */ /* 0x010fe40000010000 */
[----:B------:R-:W3:Y:S01]  /*22f10*/  MUFU.EX2 R152, R152 ;  /* 0x0000009800987308 */ /* 0x000ee20000000800 */
[----:B------:R-:W-:Y:S01]  /*22f20*/  FFMA.FTZ R155, R50, R69, -R3 ;  /* 0x00000045329b7223 */ /* 0x000fe20000010803 */
[----:B0-----:R-:W-:Y:S01]  /*22f30*/  FADD.FTZ R49, R15, R2 ;  /* 0x000000020f317221 */ /* 0x001fe20000010000 */
[----:B-1----:R-:W-:-:S05]  /*22f40*/  FADD.FTZ R2, R30, R47 ;  /* 0x0000002f1e027221 */ /* 0x002fca0000010000 */
[----:B------:R-:W0:Y:S01]  /*22f50*/  MUFU.EX2 R153, R153 ;  /* 0x0000009900997308 */ /* 0x000e220000000800 */
[-CC-:B------:R-:W-:Y:S01]  /*22f60*/  FFMA.FTZ R40, R48, R69.reuse, -R3.reuse ;  /* 0x0000004530287223 */ /* 0x180fe20000010803 */
[-CC-:B------:R-:W-:Y:S01]  /*22f70*/  FFMA.FTZ R163, R24, R69.reuse, -R3.reuse ;  /* 0x0000004518a37223 */ /* 0x180fe20000010803 */
[----:B------:R-:W-:-:S05]  /*22f80*/  FFMA.FTZ R24, R26, R69, -R3 ;  /* 0x000000451a187223 */ /* 0x000fca0000010803 */
[----:B------:R-:W1:Y:S01]  /*22f90*/  MUFU.EX2 R25, R25 ;  /* 0x0000001900197308 */ /* 0x000e620000000800 */
[----:B--2---:R-:W-:Y:S01]  /*22fa0*/  FADD.FTZ R26, R174, R49 ;  /* 0x00000031ae1a7221 */ /* 0x004fe20000010000 */
[----:B------:R-:W-:-:S06]  /*22fb0*/  FADD.FTZ R47, R175, R2 ;  /* 0x00000002af2f7221 */ /* 0x000fcc0000010000 */
[----:B------:R-:W2:Y:S01]  /*22fc0*/  MUFU.EX2 R38, R38 ;  /* 0x0000002600267308 */ /* 0x000ea20000000800 */
[----:B------:R-:W-:Y:S01]  /*22fd0*/  FADD.FTZ R49, R21, R26 ;  /* 0x0000001a15317221 */ /* 0x000fe20000010000 */
[----:B------:R-:W-:-:S06]  /*22fe0*/  FADD.FTZ R2, R36, R47 ;  /* 0x0000002f24027221 */ /* 0x000fcc0000010000 */
[----:B------:R-:W4:Y:S01]  /*22ff0*/  MUFU.EX2 R154, R154 ;  /* 0x0000009a009a7308 */ /* 0x000f220000000800 */
[----:B------:R-:W-:-:S07]  /*23000*/  FFMA.FTZ R42, R42, R69, -R3 ;  /* 0x000000452a2a7223 */ /* 0x000fce0000010803 */
[----:B------:R-:W4:Y:S01]  /*23010*/  MUFU.EX2 R155, R155 ;  /* 0x0000009b009b7308 */ /* 0x000f220000000800 */
[----:B------:R-:W-:Y:S01]  /*23020*/  FFMA.FTZ R165, R20, R69, -R3 ;  /* 0x0000004514a57223 */ /* 0x000fe20000010803 */
[----:B---3--:R-:W-:Y:S01]  /*23030*/  FADD.FTZ R20, R152, R49 ;  /* 0x0000003198147221 */ /* 0x008fe20000010000 */
[----:B0-----:R-:W-:-:S05]  /*23040*/  FADD.FTZ R47, R153, R2 ;  /* 0x00000002992f7221 */ /* 0x001fca0000010000 */
[----:B------:R-:W0:Y:S01]  /*23050*/  MUFU.EX2 R27, R27 ;  /* 0x0000001b001b7308 */ /* 0x000e220000000800 */
[----:B------:R-:W-:-:S07]  /*23060*/  FFMA.FTZ R159, R46, R69, -R3 ;  /* 0x000000452e9f7223 */ /* 0x000fce0000010803 */
[----:B------:R-:W3:Y:S01]  /*23070*/  MUFU.EX2 R40, R40 ;  /* 0x0000002800287308 */ /* 0x000ee20000000800 */
[----:B-1----:R-:W-:Y:S01]  /*23080*/  FADD.FTZ R49, R25, R20 ;  /* 0x0000001419317221 */ /* 0x002fe20000010000 */
[----:B--2---:R-:W-:-:S06]  /*23090*/  FADD.FTZ R2, R38, R47 ;  /* 0x0000002f26027221 */ /* 0x004fcc0000010000 */
[----:B------:R-:W1:Y:S01]  /*230a0*/  MUFU.EX2 R156, R156 ;  /* 0x0000009c009c7308 */ /* 0x000e620000000800 */
[----:B------:R-:W-:-:S07]  /*230b0*/  FFMA.FTZ R34, R34, R69, -R3 ;  /* 0x0000004522227223 */ /* 0x000fce0000010803 */
[----:B------:R-:W2:Y:S01]  /*230c0*/  MUFU.EX2 R157, R157 ;  /* 0x0000009d009d7308 */ /* 0x000ea20000000800 */
[----:B----4-:R-:W-:Y:S01]  /*230d0*/  FADD.FTZ R26, R154, R49 ;  /* 0x000000319a1a7221 */ /* 0x010fe20000010000 */
[----:B------:R-:W-:-:S06]  /*230e0*/  FADD.FTZ R47, R155, R2 ;  /* 0x000000029b2f7221 */ /* 0x000fcc0000010000 */
[----:B------:R-:W4:Y:S01]  /*230f0*/  MUFU.EX2 R29, R29 ;  /* 0x0000001d001d7308 */ /* 0x000f220000000800 */
[----:B------:R-:W-:-:S07]  /*23100*/  FFMA.FTZ R161, R32, R69, -R3 ;  /* 0x0000004520a17223 */ /* 0x000fce0000010803 */
[----:B------:R-:W4:Y:S01]  /*23110*/  MUFU.EX2 R42, R42 ;  /* 0x0000002a002a7308 */ /* 0x000f220000000800 */
[----:B0-----:R-:W-:Y:S01]  /*23120*/  FADD.FTZ R49, R27, R26 ;  /* 0x0000001a1b317221 */ /* 0x001fe20000010000 */
[----:B---3--:R-:W-:-:S06]  /*23130*/  FADD.FTZ R2, R40, R47 ;  /* 0x0000002f28027221 */ /* 0x008fcc0000010000 */
[----:B------:R-:W0:Y:S01]  /*23140*/  MUFU.EX2 R158, R158 ;  /* 0x0000009e009e7308 */ /* 0x000e220000000800 */
[----:B------:R-:W-:-:S07]  /*23150*/  FFMA.FTZ R28, R28, R69, -R3 ;  /* 0x000000451c1c7223 */ /* 0x000fce0000010803 */
[----:B------:R-:W3:Y:S01]  /*23160*/  MUFU.EX2 R159, R159 ;  /* 0x0000009f009f7308 */ /* 0x000ee20000000800 */
[----:B-1----:R-:W-:Y:S01]  /*23170*/  FADD.FTZ R26, R156, R49 ;  /* 0x000000319c1a7221 */ /* 0x002fe20000010000 */
[----:B--2---:R-:W-:-:S06]  /*23180*/  FADD.FTZ R47, R157, R2 ;  /* 0x000000029d2f7221 */ /* 0x004fcc0000010000 */
[----:B------:R-:W1:Y:S08]  /*23190*/  MUFU.EX2 R31, R31 ;  /* 0x0000001f001f7308 */ /* 0x000e700000000800 */
[----:B------:R-:W2:Y:S01]  /*231a0*/  MUFU.EX2 R34, R34 ;  /* 0x0000002200227308 */ /* 0x000ea20000000800 */
[----:B----4-:R-:W-:Y:S01]  /*231b0*/  FADD.FTZ R49, R29, R26 ;  /* 0x0000001a1d317221 */ /* 0x010fe20000010000 */
[----:B------:R-:W-:-:S06]  /*231c0*/  FADD.FTZ R2, R42, R47 ;  /* 0x0000002f2a027221 */ /* 0x000fcc0000010000 */
[----:B------:R-:W4:Y:S08]  /*231d0*/  MUFU.EX2 R160, R160 ;  /* 0x000000a000a07308 */ /* 0x000f300000000800 */
[----:B------:R-:W4:Y:S01]  /*231e0*/  MUFU.EX2 R161, R161 ;  /* 0x000000a100a17308 */ /* 0x000f220000000800 */
[----:B0-----:R-:W-:Y:S01]  /*231f0*/  FADD.FTZ R32, R158, R49 ;  /* 0x000000319e207221 */ /* 0x001fe20000010000 */
[----:B---3--:R-:W-:-:S06]  /*23200*/  FADD.FTZ R47, R159, R2 ;  /* 0x000000029f2f7221 */ /* 0x008fcc0000010000 */
[----:B------:R-:W0:Y:S08]  /*23210*/  MUFU.EX2 R33, R33 ;  /* 0x0000002100217308 */ /* 0x000e300000000800 */
        /* <DEDUP_REMOVED lines=26> */
[----:B------:R-:W-:Y:S01]  /*233c0*/  FFMA.FTZ R171, R45, R69, -R3 ;  /* 0x000000452dab7223 */ /* 0x000fe20000010803 */
[----:B0-----:R-:W-:Y:S01]  /*233d0*/  FADD.FTZ R46, R164, R49 ;  /* 0x00000031a42e7221 */ /* 0x001fe20000010000 */
[----:B---3--:R-:W-:-:S05]  /*233e0*/  FADD.FTZ R45, R165, R2 ;  /* 0x00000002a52d7221 */ /* 0x008fca0000010000 */
        /* <DEDUP_REMOVED lines=17> */
[----:B------:R-:W1:Y:S08]  /*23500*/  MUFU.EX2 R43, R43 ;  /* 0x0000002b002b7308 */ /* 0x000e700000000800 */
[----:B------:R-:W2:Y:S01]  /*23510*/  MUFU.EX2 R44, R44 ;  /* 0x0000002c002c7308 */ /* 0x000ea20000000800 */
[----:B----4-:R-:W-:Y:S01]  /*23520*/  FADD.FTZ R45, R41, R46 ;  /* 0x0000002e292d7221 */ /* 0x010fe20000010000 */
[----:B------:R-:W-:-:S03]  /*23530*/  FADD.FTZ R2, R32, R3 ;  /* 0x0000000320027221 */ /* 0x000fc60000010000 */
[----:B0-----:R-:W-:Y:S01]  /*23540*/  FADD.FTZ R46, R170, R45 ;  /* 0x0000002daa2e7221 */ /* 0x001fe20000010000 */
[----:B---3--:R-:W-:-:S03]  /*23550*/  FADD.FTZ R3, R171, R2 ;  /* 0x00000002ab037221 */ /* 0x008fc60000010000 */
[----:B-1----:R-:W-:Y:S01]  /*23560*/  FADD.FTZ R45, R43, R46 ;  /* 0x0000002e2b2d7221 */ /* 0x002fe20000010000 */
[----:B--2---:R-:W-:-:S04]  /*23570*/  FADD.FTZ R47, R44, R3 ;  /* 0x000000032c2f7221 */ /* 0x004fc80000010000 */
[----:B------:R-:W-:Y:S04]  /*23580*/  ST.E desc[UR4][R8.64+0x10], R45 ;  /* 0x0000102d08007985 */ /* 0x000fe8000c101904 */
[----:B------:R0:W-:Y:S04]  /*23590*/  ST.E desc[UR6][R8.64+0x14], R47 ;  /* 0x0000142f08007985 */ /* 0x0001e8000c101906 */
[----:B------:R-:W2:Y:S01]  /*235a0*/  LDL.64 R2, [R10+0x50] ;  /* 0x000050000a027983 */ /* 0x000ea20000100a00 */
        /* <DEDUP_REMOVED lines=8> */
[----:B--2---:R-:W2:Y:S04]  /*23630*/  LD.E R88, desc[UR4][R2.64] ;  /* 0x0000000402587980 */ /* 0x004ea8000c101900 */
[----:B------:R-:W3:Y:S04]  /*23640*/  LD.E R90, desc[UR6][R2.64+0x4] ;  /* 0x00000406025a7980 */ /* 0x000ee8000c101900 */
        /* <DEDUP_REMOVED lines=35> */
[----:B------:R-:W-:-:S03]  /*23880*/  R2UR UR18, R4 ;  /* 0x00000000041272ca */ /* 0x000fc600000e0000 */
[----:B------:R-:W4:Y:S01]  /*23890*/  LD.E R76, desc[UR4][R2.64+0x124] ;  /* 0x00012404024c7980 */ /* 0x000f22000c101900 */
[----:B------:R-:W-:-:S03]  /*238a0*/  R2UR UR19, R5 ;  /* 0x00000000051372ca */ /* 0x000fc600000e0000 */
[----:B------:R-:W4:Y:S01]  /*238b0*/  LD.E R72, desc[UR14][R2.64+0x130] ;  /* 0x0001300e02487980 */ /* 0x000f22000c101900 */
[----:B------:R-:W-:-:S03]  /*238c0*/  R2UR UR20, R4 ;  /* 0x00000000041472ca */ /* 0x000fc600000e0000 */
[----:B------:R-:W4:Y:S01]  /*238d0*/  LD.E R74, desc[UR16][R2.64+0x134] ;  /* 0x00013410024a7980 */ /* 0x000f22000c101900 */
[----:B------:R-:W-:-:S03]  /*238e0*/  R2UR UR21, R5 ;  /* 0x00000000051572ca */ /* 0x000fc600000e0000 */
[----:B------:R-:W4:Y:S01]  /*238f0*/  LD.E R70, desc[UR6][R2.64+0x140] ;  /* 0x0001400602467980 */ /* 0x000f22000c101900 */
[C---:B------:R-:W-:Y:S02]  /*23900*/  R2UR UR22, R4.reuse ;  /* 0x00000000041672ca */ /* 0x040fe400000e0000 */
        /* <DEDUP_REMOVED lines=12> */
[----:B0-----:R-:W4:Y:S04]  /*239d0*/  LD.E R8, desc[UR12][R2.64+0x190] ;  /* 0x0001900c02087980 */ /* 0x001f28000c101900 */
        /* <DEDUP_REMOVED lines=26> */
[----:B--2---:R-:W-:-:S03]  /*23b80*/  FMUL.FTZ R9, R7, R88 ;  /* 0x0000005807097220 */ /* 0x004fc60000410000 */
[----:B------:R-:W2:Y:S04]  /*23b90*/  LD.E R93, desc[UR22][R2.64+0xd8] ;  /* 0x0000d816025d7980 */ /* 0x000ea8000c101900 */
[----:B------:R-:W2:Y:S01]  /*23ba0*/  LD.E R88, desc[UR20][R2.64+0x1b0] ;  /* 0x0001b01402587980 */ /* 0x000ea2000c101900 */
[C---:B---3--:R-:W-:Y:S01]  /*23bb0*/  FMUL.FTZ R45, R7.reuse, R90 ;  /* 0x0000005a072d7220 */ /* 0x048fe20000410000 */
[C---:B----4-:R-:W-:Y:S02]  /*23bc0*/  FMUL.FTZ R47, R7.reuse, R92 ;  /* 0x0000005c072f7220 */ /* 0x050fe40000410000 */
[----:B------:R-:W3:Y:S04]  /*23bd0*/  LD.E R90, desc[UR18][R2.64+0x1e4] ;  /* 0x0001e412025a7980 */ /* 0x000ee8000c101900 */
[----:B------:R-:W4:Y:S01]  /*23be0*/  LD.E R92, desc[UR16][R2.64+0x1e0] ;  /* 0x0001e010025c7980 */ /* 0x000f22000c101900 */
[----:B------:R-:W-:-:S03]  /*23bf0*/  FMUL.FTZ R49, R7, R104 ;  /* 0x0000006807317220 */ /* 0x000fc60000410000 */
[----:B------:R0:W-:Y:S04]  /*23c00*/  ST.E desc[UR6][R2.64+0x4], R45 ;  /* 0x0000042d02007985 */ /* 0x0001e8000c101906 */
[----:B------:R-:W4:Y:S01]  /*23c10*/  LD.E R104, desc[UR12][R2.64+0x1f4] ;  /* 0x0001f40c02687980 */ /* 0x000f22000c101900 */
[----:B------:R-:W-:-:S03]  /*23c20*/  FMUL.FTZ R55, R7, R110 ;  /* 0x0000006e07377220 */ /* 0x000fc60000410000 */
[----:B------:R1:W-:Y:S04]  /*23c30*/  ST.E desc[UR4][R2.64], R9 ;  /* 0x0000000902007985 */ /* 0x0003e8000c101904 */
[----:B0-----:R-:W4:Y:S01]  /*23c40*/  LD.E R45, desc[UR14][R2.64+0x8] ;  /* 0x0000080e022d7980 */ /* 0x001f22000c101900 */
[----:B------:R-:W-:-:S03]  /*23c50*/  FMUL.FTZ R57, R7, R112 ;  /* 0x0000007007397220 */ /* 0x000fc60000410000 */
[----:B------:R0:W-:Y:S04]  /*23c60*/  ST.E desc[UR8][R2.64+0x10], R47 ;  /* 0x0000102f02007985 */ /* 0x0001e8000c101908 */
[----:B-1----:R-:W4:Y:S01]  /*23c70*/  LD.E R9, desc[UR22][R2.64+0xc] ;  /* 0x00000c1602097980 */ /* 0x002f22000c101900 */
[----:B------:R-:W-:-:S03]  /*23c80*/  FMUL.FTZ R53, R7, R108 ;  /* 0x0000006c07357220 */ /* 0x000fc60000410000 */
[----:B------:R1:W-:Y:S04]  /*23c90*/  ST.E desc[UR4][R2.64+0x14], R49 ;  /* 0x0000143102007985 */ /* 0x0003e8000c101904 */
[----:B0-----:R-:W4:Y:S04]  /*23ca0*/  LD.E R47, desc[UR18][R2.64+0x1c] ;  /* 0x00001c12022f7980 */ /* 0x001f28000c101900 */
[----:B------:R0:W-:Y:S04]  /*23cb0*/  ST.E desc[UR8][R2.64+0x24], R55 ;  /* 0x0000243702007985 */ /* 0x0001e8000c101908 */
[----:B-1----:R-:W4:Y:S01]  /*23cc0*/  LD.E R49, desc[UR24][R2.64+0x28] ;  /* 0x0000281802317980 */ /* 0x002f22000c101900 */
[----:B------:R-:W-:-:S03]  /*23cd0*/  FMUL.FTZ R85, R7, R118 ;  /* 0x0000007607557220 */ /* 0x000fc60000410000 */
[----:B------:R1:W-:Y:S04]  /*23ce0*/  ST.E desc[UR10][R2.64+0x30], R57 ;  /* 0x0000303902007985 */ /* 0x0003e8000c10190a */
[----:B0-----:R-:W4:Y:S01]  /*23cf0*/  LD.E R55, desc[UR18][R2.64+0x4c] ;  /* 0x00004c1202377980 */ /* 0x001f22000c101900 */
[----:B------:R-:W-:-:S03]  /*23d00*/  FMUL.FTZ R81, R7, R114 ;  /* 0x0000007207517220 */ /* 0x000fc60000410000 */
[----:B------:R0:W-:Y:S04]  /*23d10*/  ST.E desc[UR6][R2.64+0x20], R53 ;  /* 0x0000203502007985 */ /* 0x0001e8000c101906 */
[----:B-1----:R-:W4:Y:S01]  /*23d20*/  LD.E R57, desc[UR22][R2.64+0x5c] ;  /* 0x00005c1602397980 */ /* 0x002f22000c101900 */
[C---:B------:R-:W-:Y:S01]  /*23d30*/  FMUL.FTZ R83, R7.reuse, R116 ;  /* 0x0000007407537220 */ /* 0x040fe20000410000 */
[C---:B------:R-:W-:Y:S01]  /*23d40*/  FMUL.FTZ R87, R7.reuse, R120 ;  /* 0x0000007807577220 */ /* 0x040fe20000410000 */
[C---:B------:R-:W-:Y:S01]  /*23d50*/  FMUL.FTZ R109, R7.reuse, R128 ;  /* 0x00000080076d7220 */ /* 0x040fe20000410000 */
[C---:B------:R-:W-:Y:S01]  /*23d60*/  FMUL.FTZ R105, R7.reuse, R124 ;  /* 0x0000007c07697220 */ /* 0x040fe20000410000 */
[C---:B------:R-:W-:Y:S01]  /*23d70*/  FMUL.FTZ R107, R7.reuse, R126 ;  /* 0x0000007e076b7220 */ /* 0x040fe20000410000 */
[----:B------:R-:W4:Y:S04]  /*23d80*/  LD.E R103, desc[UR24][R2.64+0xdc] ;  /* 0x0000dc1802677980 */ /* 0x000f28000c101900 */
[----:B0-----:R-:W4:Y:S04]  /*23d90*/  LD.E R53, desc[UR12][R2.64+0x68] ;  /* 0x0000680c02357980 */ /* 0x001f28000c101900 */
[----:B------:R0:W-:Y:S04]  /*23da0*/  ST.E desc[UR8][R2.64+0x44], R85 ;  /* 0x0000445502007985 */ /* 0x0001e8000c101908 */
[----:B------:R1:W-:Y:S04]  /*23db0*/  ST.E desc[UR4][R2.64+0x34], R81 ;  /* 0x0000345102007985 */ /* 0x0003e8000c101904 */
[----:B------:R1:W-:Y:S01]  /*23dc0*/  ST.E desc[UR6][R2.64+0x40], R83 ;  /* 0x0000405302007985 */ /* 0x0003e2000c101906 */
[----:B0-----:R-:W-:-:S03]  /*23dd0*/  FMUL.FTZ R85, R7, R122 ;  /* 0x0000007a07557220 */ /* 0x001fc60000410000 */
[----:B------:R0:W-:Y:S04]  /*23de0*/  ST.E desc[UR10][R2.64+0x50], R87 ;  /* 0x0000505702007985 */ /* 0x0001e8000c10190a */
[----:B-1----:R-:W4:Y:S04]  /*23df0*/  LD.E R81, desc[UR6][R2.64+0x9c] ;  /* 0x00009c0602517980 */ /* 0x002f28000c101900 */
[----:B------:R-:W4:Y:S04]  /*23e00*/  LD.E R83, desc[UR12][R2.64+0xac] ;  /* 0x0000ac0c02537980 */ /* 0x000f28000c101900 */
[----:B------:R1:W-:Y:S04]  /*23e10*/  ST.E desc[UR4][R2.64+0x54], R85 ;  /* 0x0000545502007985 */ /* 0x0003e8000c101904 */
[----:B0-----:R-:W4:Y:S04]  /*23e20*/  LD.E R87, desc[UR16][R2.64+0xbc] ;  /* 0x0000bc1002577980 */ /* 0x001f28000c101900 */
[----:B------:R-:W4:Y:S04]  /*23e30*/  LD.E R97, desc[UR10][R2.64+0xe8] ;  /* 0x0000e80a02617980 */ /* 0x000f28000c101900 */
[----:B-1----:R-:W4:Y:S01]  /*23e40*/  LD.E R85, desc[UR18][R2.64+0xc8] ;  /* 0x0000c81202557980 */ /* 0x002f22000c101900 */
[----:B------:R-:W-:-:S03]  /*23e50*/  FMUL.FTZ R117, R7, R130 ;  /* 0x0000008207757220 */ /* 0x000fc60000410000 */
[----:B------:R-:W4:Y:S04]  /*23e60*/  LD.E R101, desc[UR12][R2.64+0xec] ;  /* 0x0000ec0c02657980 */ /* 0x000f28000c101900 */
[----:B------:R0:W-:Y:S04]  /*23e70*/  ST.E desc[UR8][R2.64+0x70], R109 ;  /* 0x0000706d02007985 */ /* 0x0001e8000c101908 */
[----:B------:R-:W4:Y:S04]  /*23e80*/  LD.E R99, desc[UR14][R2.64+0xf8] ;  /* 0x0000f80e02637980 */ /* 0x000f28000c101900 */
[----:B------:R1:W-:Y:S04]  /*23e90*/  ST.E desc[UR4][R2.64+0x60], R105 ;  /* 0x0000606902007985 */ /* 0x0003e8000c101904 */
[----:B0-----:R-:W4:Y:S01]  /*23ea0*/  LD.E R109, desc[UR16][R2.64+0xfc] ;  /* 0x0000fc10026d7980 */ /* 0x001f22000c101900 */
[----:B------:R-:W-:-:S03]  /*23eb0*/  FMUL.FTZ R127, R7, R134 ;  /* 0x00000086077f7220 */ /* 0x000fc60000410000 */
[----:B------:R0:W-:Y:S04]  /*23ec0*/  ST.E desc[UR6][R2.64+0x64], R107 ;  /* 0x0000646b02007985 */ /* 0x0001e8000c101906 */
[----:B-1----:R-:W4:Y:S01]  /*23ed0*/  LD.E R105, desc[UR18][R2.64+0x108] ;  /* 0x0001081202697980 */ /* 0x002f22000c101900 */
[----:B------:R-:W-:-:S03]  /*23ee0*/  FMUL.FTZ R125, R7, R132 ;  /* 0x00000084077d7220 */ /* 0x000fc60000410000 */
[----:B------:R-:W4:Y:S04]  /*23ef0*/  LD.E R115, desc[UR10][R2.64+0x118] ;  /* 0x0001180a02737980 */ /* 0x000f28000c101900 */
[----:B0-----:R-:W4:Y:S04]  /*23f00*/  LD.E R107, desc[UR20][R2.64+0x10c] ;  /* 0x00010c14026b7980 */ /* 0x001f28000c101900 */
[----:B------:R-:W4:Y:S04]  /*23f10*/  LD.E R111, desc[UR12][R2.64+0x11c] ;  /* 0x00011c0c026f7980 */ /* 0x000f28000c101900 */
[----:B------:R-:W4:Y:S04]  /*23f20*/  LD.E R113, desc[UR14][R2.64+0x128] ;  /* 0x0001280e02717980 */ /* 0x000f28000c101900 */
[----:B------:R0:W-:Y:S04]  /*23f30*/  ST.E desc[UR4][R2.64+0x74], R117 ;  /* 0x0000747502007985 */ /* 0x0001e8000c101904 */
[----:B------:R-:W4:Y:S01]  /*23f40*/  LD.E R123, desc[UR16][R2.64+0x12c] ;  /* 0x00012c10027b7980 */ /* 0x000f22000c101900 */
[----:B------:R-:W-:-:S03]  /*23f50*/  FMUL.FTZ R139, R7, R136 ;  /* 0x00000088078b7220 */ /* 0x000fc60000410000 */
[----:B------:R-:W4:Y:S04]  /*23f60*/  LD.E R121, desc[UR20][R2.64+0x13c] ;  /* 0x00013c1402797980 */ /* 0x000f28000c101900 */
[----:B0-----:R-:W4:Y:S04]  /*23f70*/  LD.E R117, desc[UR18][R2.64+0x138] ;  /* 0x0001381202757980 */ /* 0x001f28000c101900 */
[----:B------:R0:W-:Y:S04]  /*23f80*/  ST.E desc[UR8][R2.64+0x84], R127 ;  /* 0x0000847f02007985 */ /* 0x0001e8000c101908 */
[----:B------:R-:W4:Y:S01]  /*23f90*/  LD.E R119, desc[UR22][R2.64+0x148] ;  /* 0x0001481602777980 */ /* 0x000f22000c101900 */
[----:B------:R-:W-:-:S03]  /*23fa0*/  FMUL.FTZ R141, R7, R138 ;  /* 0x0000008a078d7220 */ /* 0x000fc60000410000 */
[----:B------:R1:W-:Y:S04]  /*23fb0*/  ST.E desc[UR6][R2.64+0x80], R125 ;  /* 0x0000807d02007985 */ /* 0x0003e8000c101906 */
[----:B0-----:R-:W4:Y:S04]  /*23fc0*/  LD.E R127, desc[UR8][R2.64+0x14c] ;  /* 0x00014c08027f7980 */ /* 0x001f28000c101900 */
[----:B------:R-:W4:Y:S04]  /*23fd0*/  LD.E R137, desc[UR12][R2.64+0x15c] ;  /* 0x00015c0c02897980 */ /* 0x000f28000c101900 */
[----:B-1----:R-:W4:Y:S01]  /*23fe0*/  LD.E R125, desc[UR10][R2.64+0x158] ;  /* 0x0001580a027d7980 */ /* 0x002f22000c101900 */
[----:B------:R-:W-:-:S03]  /*23ff0*/  FMUL.FTZ R143, R7, R140 ;  /* 0x0000008c078f7220 */ /* 0x000fc60000410000 */
[----:B------:R-:W4:Y:S04]  /*24000*/  LD.E R129, desc[UR14][R2.64+0x168] ;  /* 0x0001680e02817980 */ /* 0x000f28000c101900 */
[----:B------:R-:W4:Y:S01]  /*24010*/  LD.E R135, desc[UR16][R2.64+0x16c] ;  /* 0x00016c1002877980 */ /* 0x000f22000c101900 */
[----:B------:R-:W-:-:S03]  /*24020*/  FMUL.FTZ R151, R7, R142 ;  /* 0x0000008e07977220 */ /* 0x000fc60000410000 */
[----:B------:R-:W4:Y:S04]  /*24030*/  LD.E R133, desc[UR18][R2.64+0x178] ;  /* 0x0001781202857980 */ /* 0x000f28000c101900 */
[----:B------:R0:W-:Y:S04]  /*24040*/  ST.E desc[UR4][R2.64+0x90], R139 ;  /* 0x0000908b02007985 */ /* 0x0001e8000c101904 */
        /* <DEDUP_REMOVED lines=8> */
[----:B------:R-:W4:Y:S01]  /*240d0*/  LD.E R145, desc[UR16][R2.64+0x1a8] ;  /* 0x0001a81002917980 */ /* 0x000f22000c101900 */
[----:B------:R-:W-:-:S03]  /*240e0*/  FMUL.FTZ R187, R7, R146 ;  /* 0x0000009207bb7220 */ /* 0x000fc60000410000 */
[----:B------:R1:W-:Y:S04]  /*240f0*/  ST.E desc[UR6][R2.64+0xa4], R151 ;  /* 0x0000a49702007985 */ /* 0x0003e8000c101906 */
[----:B0-----:R-:W4:Y:S04]  /*24100*/  LD.E R143, desc[UR18][R2.64+0x1ac] ;  /* 0x0001ac12028f7980 */ /* 0x001f28000c101900 */
[----:B------:R-:W4:Y:S04]  /*24110*/  LD.E R177, desc[UR20][R2.64+0x1b8] ;  /* 0x0001b81402b17980 */ /* 0x000f28000c101900 */
[----:B-1----:R-:W4:Y:S04]  /*24120*/  LD.E R151, desc[UR22][R2.64+0x1bc] ;  /* 0x0001bc1602977980 */ /* 0x002f28000c101900 */
[----:B------:R-:W4:Y:S04]  /*24130*/  LD.E R183, desc[UR10][R2.64+0x1c8] ;  /* 0x0001c80a02b77980 */ /* 0x000f28000c101900 */
[----:B------:R-:W4:Y:S04]  /*24140*/  LD.E R179, desc[UR12][R2.64+0x1cc] ;  /* 0x0001cc0c02b37980 */ /* 0x000f28000c101900 */
[----:B------:R-:W4:Y:S04]  /*24150*/  LD.E R181, desc[UR14][R2.64+0x1d8] ;  /* 0x0001d80e02b57980 */ /* 0x000f28000c101900 */
[----:B------:R0:W-:Y:S04]  /*24160*/  ST.E desc[UR4][R2.64+0xb0], R185 ;  /* 0x0000b0b902007985 */ /* 0x0001e8000c101904 */
[----:B------:R-:W4:Y:S04]  /*24170*/  LD.E R191, desc[UR16][R2.64+0x1dc] ;  /* 0x0001dc1002bf7980 */ /* 0x000f28000c101900 */
[----:B------:R1:W-:Y:S04]  /*24180*/  ST.E desc[UR6][R2.64+0xb4], R187 ;  /* 0x0000b4bb02007985 */ /* 0x0003e8000c101906 */
[----:B0-----:R-:W4:Y:S04]  /*24190*/  LD.E R185, desc[UR18][R2.64+0x1e8] ;  /* 0x0001e81202b97980 */ /* 0x001f28000c101900 */
[----:B------:R-:W4:Y:S04]  /*241a0*/  LD.E R189, desc[UR20][R2.64+0x1ec] ;  /* 0x0001ec1402bd7980 */ /* 0x000f28000c101900 */
[----:B-1----:R-:W4:Y:S04]  /*241b0*/  LD.E R187, desc[UR22][R2.64+0x1f8] ;  /* 0x0001f81602bb7980 */ /* 0x002f28000c101900 */
[----:B------:R-:W4:Y:S01]  /*241c0*/  LD.E R193, desc[UR24][R2.64+0x1fc] ;  /* 0x0001fc1802c17980 */ /* 0x000f22000c101900 */
[C---:B------:R-:W-:Y:S01]  /*241d0*/  FMUL.FTZ R195, R7.reuse, R148 ;  /* 0x0000009407c37220 */ /* 0x040fe20000410000 */
[C---:B------:R-:W-:Y:S01]  /*241e0*/  FMUL.FTZ R197, R7.reuse, R150 ;  /* 0x0000009607c57220 */ /* 0x040fe20000410000 */
[----:B------:R-:W-:-:S03]  /*241f0*/  FMUL.FTZ R199, R7, R178 ;  /* 0x000000b207c77220 */ /* 0x000fc60000410000 */
[----:B------:R0:W-:Y:S01]  /*24200*/  ST.E desc[UR8][R2.64+0xc0], R195 ;  /* 0x0000c0c302007985 */ /* 0x0001e2000c101908 */
[C---:B------:R-:W-:Y:S01]  /*24210*/  FMUL.FTZ R201, R7.reuse, R180 ;  /* 0x000000b407c97220 */ /* 0x040fe20000410000 */
[C---:B------:R-:W-:Y:S01]  /*24220*/  FMUL.FTZ R203, R7.reuse, R182 ;  /* 0x000000b607cb7220 */ /* 0x040fe20000410000 */
[C---:B------:R-:W-:Y:S01]  /*24230*/  FMUL.FTZ R205, R7.reuse, R184 ;  /* 0x000000b807cd7220 */ /* 0x040fe20000410000 */
[----:B------:R1:W-:Y:S01]  /*24240*/  ST.E desc[UR4][R2.64+0xc4], R197 ;  /* 0x0000c4c502007985 */ /* 0x0003e2000c101904 */
[C---:B------:R-:W-:Y:S01]  /*24250*/  FMUL.FTZ R207, R7.reuse, R86 ;  /* 0x0000005607cf7220 */ /* 0x040fe20000410000 */
[C---:B0-----:R-:W-:Y:S02]  /*24260*/  FMUL.FTZ R195, R7.reuse, R176 ;  /* 0x000000b007c37220 */ /* 0x041fe40000410000 */
[----:B------:R0:W-:Y:S01]  /*24270*/  ST.E desc[UR8][R2.64+0xd4], R199 ;  /* 0x0000d4c702007985 */ /* 0x0001e2000c101908 */
[----:B-1----:R-:W-:-:S03]  /*24280*/  FMUL.FTZ R197, R7, R186 ;  /* 0x000000ba07c57220 */ /* 0x002fc60000410000 */
[----:B------:R1:W-:Y:S04]  /*24290*/  ST.E desc[UR6][R2.64+0xd0], R195 ;  /* 0x0000d0c302007985 */ /* 0x0003e8000c101906 */
[----:B------:R2:W-:Y:S04]  /*242a0*/  ST.E desc[UR10][R2.64+0xe0], R201 ;  /* 0x0000e0c902007985 */ /* 0x0005e8000c10190a */
[----:B------:R3:W-:Y:S01]  /*242b0*/  ST.E desc[UR12][R2.64+0xe4], R203 ;  /* 0x0000e4cb02007985 */ /* 0x0007e2000c10190c */
[C---:B0-----:R-:W-:Y:S01]  /*242c0*/  FMUL.FTZ R199, R7.reuse, R78 ;  /* 0x0000004e07c77220 */ /* 0x041fe20000410000 */
[----:B-1----:R-:W-:-:S02]  /*242d0*/  FMUL.FTZ R195, R7, R84 ;  /* 0x0000005407c37220 */ /* 0x002fc40000410000 */
[----:B------:R0:W-:Y:S01]  /*242e0*/  ST.E desc[UR14][R2.64+0xf0], R205 ;  /* 0x0000f0cd02007985 */ /* 0x0001e2000c10190e */
[----:B--2---:R-:W-:-:S03]  /*242f0*/  FMUL.FTZ R201, R7, R82 ;  /* 0x0000005207c97220 */ /* 0x004fc60000410000 */
[----:B------:R1:W-:Y:S01]  /*24300*/  ST.E desc[UR4][R2.64+0xf4], R197 ;  /* 0x0000f4c502007985 */ /* 0x0003e2000c101904 */
[----:B---3--:R-:W-:-:S03]  /*24310*/  FMUL.FTZ R203, R7, R80 ;  /* 0x0000005007cb7220 */ /* 0x008fc60000410000 */
[----:B------:R2:W-:Y:S04]  /*24320*/  ST.E desc[UR16][R2.64+0x100], R207 ;  /* 0x000100cf02007985 */ /* 0x0005e8000c101910 */
[----:B------:R3:W-:Y:S01]  /*24330*/  ST.E desc[UR6][R2.64+0x104], R195 ;  /* 0x000104c302007985 */ /* 0x0007e2000c101906 */
[C---:B0-----:R-:W-:Y:S01]  /*24340*/  FMUL.FTZ R205, R7.reuse, R72 ;  /* 0x0000004807cd7220 */ /* 0x041fe20000410000 */
[C---:B-1----:R-:W-:Y:S02]  /*24350*/  FMUL.FTZ R197, R7.reuse, R76 ;  /* 0x0000004c07c57220 */ /* 0x042fe40000410000 */
[----:B------:R0:W-:Y:S01]  /*24360*/  ST.E desc[UR8][R2.64+0x110], R199 ;  /* 0x000110c702007985 */ /* 0x0001e2000c101908 */
[----:B--2---:R-:W-:-:S03]  /*24370*/  FMUL.FTZ R207, R7, R74 ;  /* 0x0000004a07cf7220 */ /* 0x004fc60000410000 */
[----:B------:R1:W-:Y:S01]  /*24380*/  ST.E desc[UR10][R2.64+0x114], R201 ;  /* 0x000114c902007985 */ /* 0x0003e2000c10190a */
[----:B---3--:R-:W-:-:S03]  /*24390*/  FMUL.FTZ R195, R7, R70 ;  /* 0x0000004607c37220 */ /* 0x008fc60000410000 */
[----:B------:R2:W-:Y:S01]  /*243a0*/  ST.E desc[UR12][R2.64+0x120], R203 ;  /* 0x000120cb02007985 */ /* 0x0005e2000c10190c */
[----:B0-----:R-:W-:-:S03]  /*243b0*/  FMUL.FTZ R199, R7, R66 ;  /* 0x0000004207c77220 */ /* 0x001fc60000410000 */
[----:B------:R0:W-:Y:S01]  /*243c0*/  ST.E desc[UR4][R2.64+0x124], R197 ;  /* 0x000124c502007985 */ /* 0x0001e2000c101904 */
[----:B-1----:R-:W-:-:S03]  /*243d0*/  FMUL.FTZ R201, R7, R68 ;  /* 0x0000004407c97220 */ /* 0x002fc60000410000 */
[----:B------:R1:W-:Y:S01]  /*243e0*/  ST.E desc[UR14][R2.64+0x130], R205 ;  /* 0x000130cd02007985 */ /* 0x0003e2000c10190e */
[----:B--2---:R-:W-:-:S03]  /*243f0*/  FMUL.FTZ R203, R7, R58 ;  /* 0x0000003a07cb7220 */ /* 0x004fc60000410000 */
        /* <DEDUP_REMOVED lines=34> */
[----:B------:R-:W-:Y:S01]  /*24620*/  ST.E desc[UR8][R2.64+0x1c0], R199 ;  /* 0x0001c0c702007985 */ /* 0x000fe2000c101908 */
[----:B----4-:R-:W-:-:S03]  /*24630*/  FMUL.FTZ R195, R7, R92 ;  /* 0x0000005c07c37220 */ /* 0x010fc60000410000 */
[----:B------:R-:W-:Y:S01]  /*24640*/  ST.E desc[UR10][R2.64+0x1c4], R201 ;  /* 0x0001c4c902007985 */ /* 0x000fe2000c10190a */
[C---:B------:R-:W-:Y:S01]  /*24650*/  FMUL.FTZ R45, R14.reuse, R45 ;  /* 0x0000002d0e2d7220 */ /* 0x040fe20000410000 */
[C---:B0-----:R-:W-:Y:S02]  /*24660*/  FMUL.FTZ R197, R7.reuse, R106 ;  /* 0x0000006a07c57220 */ /* 0x041fe40000410000 */
[----:B------:R-:W-:Y:S01]  /*24670*/  ST.E desc[UR12][R2.64+0x1d0], R203 ;  /* 0x0001d0cb02007985 */ /* 0x000fe2000c10190c */
[----:B------:R-:W-:Y:S01]  /*24680*/  FMUL.FTZ R7, R7, R104 ;  /* 0x0000006807077220 */ /* 0x000fe20000410000 */
[C---:B------:R-:W-:Y:S02]  /*24690*/  FMUL.FTZ R9, R14.reuse, R9 ;  /* 0x000000090e097220 */ /* 0x040fe40000410000 */
[----:B------:R-:W-:Y:S01]  /*246a0*/  ST.E desc[UR14][R2.64+0x1d4], R205 ;  /* 0x0001d4cd02007985 */ /* 0x000fe2000c10190e */
[C---:B------:R-:W-:Y:S01]  /*246b0*/  FMUL.FTZ R51, R14.reuse, R51 ;  /* 0x000000330e337220 */ /* 0x040fe20000410000 */
[----:B------:R-:W-:-:S02]  /*246c0*/  FMUL.FTZ R47, R14, R47 ;  /* 0x0000002f0e2f7220 */ /* 0x000fc40000410000 */
[----:B------:R-:W-:Y:S01]  /*246d0*/  ST.E desc[UR6][R2.64+0x1e0], R195 ;  /* 0x0001e0c302007985 */ /* 0x000fe2000c101906 */
[----:B------:R-:W-:-:S03]  /*246e0*/  FMUL.FTZ R49, R14, R49 ;  /* 0x000000310e317220 */ /* 0x000fc60000410000 */
        /* <DEDUP_REMOVED lines=12> */
[----:B------:R0:W-:Y:S01]  /*247b0*/  ST.E desc[UR14][R2.64+0x1c], R47 ;  /* 0x00001c2f02007985 */ /* 0x0001e2000c10190e */
        /* <DEDUP_REMOVED lines=105> */
[----:B------:R1:W-:Y:S04]  /*24e50*/  ST.E desc[UR4][R2.64+0x1c8], R183 ;  /* 0x0001c8b702007985 */ /* 0x0003e8000c101904 */
[----:B------:R1:W-:Y:S04]  /*24e60*/  ST.E desc[UR8][R2.64+0x1cc], R179 ;  /* 0x0001ccb302007985 */ /* 0x0003e8000c101908 */
[----:B------:R1:W-:Y:S04]  /*24e70*/  ST.E desc[UR10][R2.64+0x1d8], R181 ;  /* 0x0001d8b502007985 */ /* 0x0003e8000c10190a */
[----:B------:R1:W-:Y:S04]  /*24e80*/  ST.E desc[UR6][R2.64+0x1dc], R191 ;  /* 0x0001dcbf02007985 */ /* 0x0003e8000c101906 */
[----:B------:R1:W-:Y:S04]  /*24e90*/  ST.E desc[UR12][R2.64+0x1e8], R185 ;  /* 0x0001e8b902007985 */ /* 0x0003e8000c10190c */
[----:B------:R1:W-:Y:S04]  /*24ea0*/  ST.E desc[UR14][R2.64+0x1ec], R189 ;  /* 0x0001ecbd02007985 */ /* 0x0003e8000c10190e */
[----:B------:R1:W-:Y:S04]  /*24eb0*/  ST.E desc[UR16][R2.64+0x1f8], R187 ;  /* 0x0001f8bb02007985 */ /* 0x0003e8000c101910 */
[----:B------:R1:W-:Y:S04]  /*24ec0*/  ST.E desc[UR18][R2.64+0x1fc], R193 ;  /* 0x0001fcc102007985 */ /* 0x0003e8000c101912 */
[----:B0-----:R-:W2:Y:S04]  /*24ed0*/  LDL.64 R46, [R10+0x58] ;  /* 0x000058000a2e7983 */ /* 0x001ea80000100a00 */
[----:B------:R-:W3:Y:S04]  /*24ee0*/  LDL.64 R8, [R10] ;  /* 0x000000000a087983 */ /* 0x000ee80000100a00 */
[----:B--2---:R-:W2:Y:S01]  /*24ef0*/  LD.E R45, desc[UR4][R46.64] ;  /* 0x000000042e2d7980 */ /* 0x004ea2000c101900 */
[----:B------:R-:W-:Y:S03]  /*24f00*/  BSSY B2, `(.L_x_11245) ;  /* 0x000001f000027945 */ /* 0x000fe60003800000 */
[----:B---3--:R1:W5:Y:S01]  /*24f10*/  LD.E R7, desc[UR4][R8.64] ;  /* 0x0000000408077980 */ /* 0x008362000c101900 */
[----:B------:R-:W-:-:S03]  /*24f20*/  F2FP.BF16.F32.PACK_AB R172, R15, R172 ;  /* 0x000000ac0fac723e */ /* 0x000fc600000010ff */
[----:B------:R1:W5:Y:S01]  /*24f30*/  LD.E R14, desc[UR6][R8.64+0x4] ;  /* 0x00000406080e7980 */ /* 0x000362000c101900 */
        /* <DEDUP_REMOVED lines=23> */
[----:B--2---:R-:W-:-:S04]  /*250b0*/  LOP3.LUT R45, R45, 0x1, RZ, 0xfc, !PT ;  /* 0x000000012d2d7812 */ /* 0x004fc800078efcff */
[----:B------:R-:W-:-:S13]  /*250c0*/  ISETP.NE.AND P0, PT, R45, 0x3, PT ;  /* 0x000000032d00780c */ /* 0x000fda0003f05270 */
[----:B-1----:R-:W-:Y:S05]  /*250d0*/  @!P0 BRA `(.L_x_11246) ;  /* 0x0000000000048947 */ /* 0x002fea0003800000 */
[----:B------:R-:W-:Y:S01]  /*250e0*/  BPT.TRAP 0x1 ;  /* 0x000000040000795c */ /* 0x000fe20000300000 */
.L_x_11246:
[----:B------:R-:W-:Y:S05]  /*250f0*/  BSYNC B2 ;  /* 0x0000000000027941 */ /* 0x000fea0003800000 */
.L_x_11245:
        /* <DEDUP_REMOVED lines=17> */
.L_x_11248:
[----:B------:R-:W-:Y:S05]  /*25210*/  BSYNC B2 ;  /* 0x0000000000027941 */ /* 0x000fea0003800000 */
.L_x_11247:
        /* <DEDUP_REMOVED lines=10> */
.L_x_11250:
[----:B------:R-:W-:Y:S05]  /*252c0*/  BSYNC B2 ;  /* 0x0000000000027941 */ /* 0x000fea0003800000 */
.L_x_11249:
[----:B0----5:R-:W2:Y:S01]  /*252d0*/  LDL.64 R2, [R10+0x50] ;  /* 0x000050000a027983 */ /* 0x021ea20000100a00 */
[----:B------:R-:W-:Y:S01]  /*252e0*/  LEA.HI R6, R6, 0x8, RZ, 0x19 ;  /* 0x0000000806067811 */ /* 0x000fe200078fc8ff */
[----:B------:R-:W-:Y:S05]  /*252f0*/  WARPSYNC.ALL ;  /* 0x0000000000007948 */ /* 0x000fea0003800000 */
[----:B------:R0:W-:Y:S01]  /*25300*/  BAR.SYNC.DEFER_BLOCKING R6, 0x100 ;  /* 0x000400060000751d */ /* 0x0001e20000010000 */
[----:B------:R-:W-:Y:S02]  /*25310*/  R2UR UR4, R4 ;  /* 0x00000000040472ca */ /* 0x000fe400000e0000 */
[----:B------:R-:W-:-:S02]  /*25320*/  R2UR UR5, R5 ;  /* 0x00000000050572ca */ /* 0x000fc400000e0000 */
[C---:B------:R-:W-:Y:S01]  /*25330*/  R2UR UR6, R4.reuse ;  /* 0x00000000040672ca */ /* 0x040fe200000e0000 */
[----:B------:R-:W3:Y:S01]  /*25340*/  LDL.64 R14, [R10] ;  /* 0x000000000a0e7983 */ /* 0x000ee20000100a00 */
[C---:B------:R-:W-:Y:S02]  /*25350*/  R2UR UR7, R5.reuse ;  /* 0x00000000050772ca */ /* 0x040fe400000e0000 */
[C---:B------:R-:W-:Y:S01]  /*25360*/  R2UR UR8, R4.reuse ;  /* 0x00000000040872ca */ /* 0x040fe200000e0000 */
[----:B0-----:R-:W4:Y:S01]  /*25370*/  LDL.64 R6, [R10+0x70] ;  /* 0x000070000a067983 */ /* 0x001f220000100a00 */
[C---:B------:R-:W-:Y:S02]  /*25380*/  R2UR UR9, R5.reuse ;  /* 0x00000000050972ca */ /* 0x040fe400000e0000 */
[----:B------:R-:W-:Y:S01]  /*25390*/  R2UR UR10, R4 ;  /* 0x00000000040a72ca */ /* 0x000fe200000e0000 */
[----:B------:R-:W4:Y:S01]  /*253a0*/  LDL.64 R8, [R10+0x60] ;  /* 0x000060000a087983 */ /* 0x000f220000100a00 */
        /* <DEDUP_REMOVED lines=19> */
[----:B--2---:R-:W2:Y:S01]  /*254e0*/  LD.E R21, desc[UR4][R2.64] ;  /* 0x0000000402157980 */ /* 0x004ea2000c101900 */
[----:B------:R-:W-:-:S02]  /*254f0*/  R2UR UR4, R4 ;  /* 0x00000000040472ca */ /* 0x000fc400000e0000 */
[C---:B------:R-:W-:Y:S01]  /*25500*/  R2UR UR5, R5.reuse ;  /* 0x00000000050572ca */ /* 0x040fe200000e0000 */
[----:B------:R-:W2:Y:S01]  /*25510*/  LD.E R25, desc[UR6][R2.64+0x4] ;  /* 0x0000040602197980 */ /* 0x000ea2000c101900 */
[C---:B------:R-:W-:Y:S02]  /*25520*/  R2UR UR6, R4.reuse ;  /* 0x00000000040672ca */ /* 0x040fe400000e0000 */
[C---:B------:R-:W-:Y:S01]  /*25530*/  R2UR UR7, R5.reuse ;  /* 0x00000000050772ca */ /* 0x040fe200000e0000 */
[----:B------:R-:W2:Y:S01]  /*25540*/  LD.E R27, desc[UR8][R2.64+0x8] ;  /* 0x00000808021b7980 */ /* 0x000ea2000c101900 */
[C---:B------:R-:W-:Y:S02]  /*25550*/  R2UR UR8, R4.reuse ;  /* 0x00000000040872ca */ /* 0x040fe400000e0000 */
[----:B------:R-:W-:Y:S01]  /*25560*/  R2UR UR9, R5 ;  /* 0x00000000050972ca */ /* 0x000fe200000e0000 */
[----:B------:R-:W2:Y:S01]  /*25570*/  LD.E R29, desc[UR10][R2.64+0xc] ;  /* 0x00000c0a021d7980 */ /* 0x000ea2000c101900 */
        /* <DEDUP_REMOVED lines=100> */
[----:B------:R-:W-:Y:S01]  /*25bc0*/  R2UR UR27, R5 ;  /* 0x00000000051b72ca */ /* 0x000fe200000e0000 */
        /* <DEDUP_REMOVED lines=13> */
[----:B------:R-:W-:-:S02]  /*25ca0*/  R2UR UR4, R4 ;  /* 0x00000000040472ca */ /* 0x000fc400000e0000 */
[C---:B------:R-:W-:Y:S02]  /*25cb0*/  R2UR UR5, R5.reuse ;  /* 0x00000000050572ca */ /* 0x040fe400000e0000 */
[C---:B------:R-:W-:Y:S02]  /*25cc0*/  R2UR UR6, R4.reuse ;  /* 0x00000000040672ca */ /* 0x040fe400000e0000 */
[C---:B------:R-:W-:Y:S02]  /*25cd0*/  R2UR UR7, R5.reuse ;  /* 0x00000000050772ca */ /* 0x040fe400000e0000 */
[----:B------:R-:W-:Y:S02]  /*25ce0*/  R2UR UR8, R4 ;  /* 0x00000000040872ca */ /* 0x000fe400000e0000 */
[----:B------:R-:W-:-:S05]  /*25cf0*/  R2UR UR9, R5 ;  /* 0x00000000050972ca */ /* 0x000fca00000e0000 */
[----:B---3--:R-:W3:Y:S01]  /*25d00*/  LD.E R15, desc[UR4][R14.64] ;  /* 0x000000040e0f7980 */ /* 0x008ee2000c101900 */
[C---:B------:R-:W-:Y:S02]  /*25d10*/  R2UR UR4, R4.reuse ;  /* 0x00000000040472ca */ /* 0x040fe400000e0000 */
[C---:B------:R-:W-:Y:S02]  /*25d20*/  R2UR UR5, R5.reuse ;  /* 0x00000000050572ca */ /* 0x040fe400000e0000 */
[C---:B------:R-:W-:Y:S02]  /*25d30*/  R2UR UR10, R4.reuse ;  /* 0x00000000040a72ca */ /* 0x040fe400000e0000 */
[C---:B------:R-:W-:Y:S02]  /*25d40*/  R2UR UR11, R5.reuse ;  /* 0x00000000050b72ca */ /* 0x040fe400000e0000 */
[----:B------:R-:W-:Y:S02]  /*25d50*/  R2UR UR12, R4 ;  /* 0x00000000040c72ca */ /* 0x000fe400000e0000 */
[----:B------:R-:W-:-:S02]  /*25d60*/  R2UR UR13, R5 ;  /* 0x00000000050d72ca */ /* 0x000fc400000e0000 */
[C---:B------:R-:W-:Y:S02]  /*25d70*/  R2UR UR14, R4.reuse ;  /* 0x00000000040e72ca */ /* 0x040fe400000e0000 */
[C---:B------:R-:W-:Y:S01]  /*25d80*/  R2UR UR15, R5.reuse ;  /* 0x00000000050f72ca */ /* 0x040fe200000e0000 */
[----:B----4-:R-:W3:Y:S01]  /*25d90*/  LD.E.64 R6, desc[UR4][R6.64] ;  /* 0x0000000406067980 */ /* 0x010ee2000c101b00 */
        /* <DEDUP_REMOVED lines=16> */
[----:B--2---:R0:W-:Y:S01]  /*25ea0*/  ST.E desc[UR6][R2.64], R21 ;  /* 0x0000001502007985 */ /* 0x0041e2000c101906 */
        /* <DEDUP_REMOVED lines=125> */
[----:B0-----:R-:W4:Y:S01]  /*26680*/  LD.E R21, desc[UR28][R2.64+0xc8] ;  /* 0x0000c81c02157980 */ /* 0x001f22000c101900 */
[----:B------:R-:W-:-:S02]  /*26690*/  R2UR UR4, R4 ;  /* 0x00000000040472ca */ /* 0x000fc400000e0000 */
        /* <DEDUP_REMOVED lines=16> */
[----:B------:R-:W4:Y:S01]  /*267a0*/  LD.E R29, desc[UR6][R2.64+0xd4] ;  /* 0x0000d406021d7980 */ /* 0x000f22000c101900 */
[C---:B------:R-:W-:Y:S02]  /*267b0*/  R2UR UR4, R4.reuse ;  /* 0x00000000040472ca */ /* 0x040fe400000e0000 */
[C---:B------:R-:W-:Y:S02]  /*267c0*/  R2UR UR5, R5.reuse ;  /* 0x00000000050572ca */ /* 0x040fe400000e0000 */
[----:B------:R-:W-:Y:S02]  /*267d0*/  R2UR UR6, R4 ;  /* 0x00000000040672ca */ /* 0x000fe400000e0000 */
[----:B------:R-:W-:-:S09]  /*267e0*/  R2UR UR7, R5 ;  /* 0x00000000050772ca */ /* 0x000fd200000e0000 */
[----:B----4-:R4:W-:Y:S04]  /*267f0*/  ST.E desc[UR4][R2.64+0xd4], R29 ;  /* 0x0000d41d02007985 */ /* 0x0109e8000c101904 */
[----:B0-----:R-:W3:Y:S01]  /*26800*/  LD.E R21, desc[UR6][R2.64+0xd8] ;  /* 0x0000d80602157980 */ /* 0x001ee2000c101900 */
[C---:B------:R-:W-:Y:S02]  /*26810*/  R2UR UR4, R4.reuse ;  /* 0x00000000040472ca */ /* 0x040fe400000e0000 */
[C---:B------:R-:W-:Y:S02]  /*26820*/  R2UR UR5, R5.reuse ;  /* 0x00000000050572ca */ /* 0x040fe400000e0000 */
[----:B------:R-:W-:Y:S02]  /*26830*/  R2UR UR6, R4 ;  /* 0x00000000040672ca */ /* 0x000fe400000e0000 */
[----:B------:R-:W-:-:S09]  /*26840*/  R2UR UR7, R5 ;  /* 0x00000000050772ca */ /* 0x000fd200000e0000 */
[----:B---3--:R0:W-:Y:S04]  /*26850*/  ST.E desc[UR4][R2.64+0xd8], R21 ;  /* 0x0000d81502007985 */ /* 0x0081e8000c101904 */
[----:B-1----:R-:W3:Y:S01]  /*26860*/  LD.E R25, desc[UR6][R2.64+0xdc] ;  /* 0x0000dc0602197980 */ /* 0x002ee2000c101900 */
[C---:B------:R-:W-:Y:S02]  /*26870*/  R2UR UR4, R4.reuse ;  /* 0x00000000040472ca */ /* 0x040fe400000e0000 */
[C---:B------:R-:W-:Y:S02]  /*26880*/  R2UR UR5, R5.reuse ;  /* 0x00000000050572ca */ /* 0x040fe400000e0000 */
[----:B------:R-:W-:Y:S02]  /*26890*/  R2UR UR6, R4 ;  /* 0x00000000040672ca */ /* 0x000fe400000e0000 */
[----:B------:R-:W-:-:S09]  /*268a0*/  R2UR UR7, R5 ;  /* 0x00000000050772ca */ /* 0x000fd200000e0000 */
[----:B---3--:R1:W-:Y:S04]  /*268b0*/  ST.E desc[UR4][R2.64+0xdc], R25 ;  /* 0x0000dc1902007985 */ /* 0x0083e8000c101904 */
[----:B--2---:R-:W2:Y:S01]  /*268c0*/  LD.E R27, desc[UR6][R2.64+0xe0] ;  /* 0x0000e006021b7980 */ /* 0x004ea2000c101900 */
[C---:B------:R-:W-:Y:S02]  /*268d0*/  R2UR UR4, R4.reuse ;  /* 0x00000000040472ca */ /* 0x040fe400000e0000 */
[C---:B------:R-:W-:Y:S02]  /*268e0*/  R2UR UR5, R5.reuse ;  /* 0x00000000050572ca */ /* 0x040fe400000e0000 */
[----:B------:R-:W-:Y:S02]  /*268f0*/  R2UR UR6, R4 ;  /* 0x00000000040672ca */ /* 0x000fe400000e0000 */
[----:B------:R-:W-:-:S09]  /*26900*/  R2UR UR7, R5 ;  /* 0x00000000050772ca */ /* 0x000fd200000e0000 */
[----:B--2---:R2:W-:Y:S04]  /*26910*/  ST.E desc[UR4][R2.64+0xe0], R27 ;  /* 0x0000e01b02007985 */ /* 0x0045e8000c101904 */
[----:B----4-:R-:W3:Y:S01]  /*26920*/  LD.E R29, desc[UR6][R2.64+0xe4] ;  /* 0x0000e406021d7980 */ /* 0x010ee2000c101900 */
        /* <DEDUP_REMOVED lines=412> */
[----:B--2---:R-:W-:Y:S04]  /*282f0*/  ST.E desc[UR4][R2.64+0x1f4], R29 ;  /* 0x0001f41d02007985 */ /* 0x004fe8000c101904 */
[----:B0-----:R-:W2:Y:S01]  /*28300*/  LD.E R21, desc[UR6][R2.64+0x1f8] ;  /* 0x0001f80602157980 */ /* 0x001ea2000c101900 */
[C---:B------:R-:W-:Y:S02]  /*28310*/  R2UR UR4, R4.reuse ;  /* 0x00000000040472ca */ /* 0x040fe400000e0000 */
[C---:B------:R-:W-:Y:S02]  /*28320*/  R2UR UR5, R5.reuse ;  /* 0x00000000050572ca */ /* 0x040fe400000e0000 */
[----:B------:R-:W-:Y:S02]  /*28330*/  R2UR UR6, R4 ;  /* 0x00000000040672ca */ /* 0x000fe400000e0000 */
[----:B------:R-:W-:-:S02]  /*28340*/  R2UR UR7, R5 ;  /* 0x00000000050772ca */ /* 0x000fc400000e0000 */
[----:B------:R-:W-:Y:S02]  /*28350*/  R2UR UR22, R4 ;  /* 0x00000000041672ca */ /* 0x000fe400000e0000 */
[----:B------:R-:W-:-:S05]  /*28360*/  R2UR UR23, R5 ;  /* 0x00000000051772ca */ /* 0x000fca00000e0000 */
[----:B--2---:R-:W-:Y:S04]  /*28370*/  ST.E desc[UR4][R2.64+0x1f8], R21 ;  /* 0x0001f81502007985 */ /* 0x004fe8000c101904 */
[----:B-1----:R-:W2:Y:S01]  /*28380*/  LD.E R25, desc[UR6][R2.64+0x1fc] ;  /* 0x0001fc0602197980 */ /* 0x002ea2000c101900 */
        /* <DEDUP_REMOVED lines=49> */
[----:B------:R-:W2:Y:S01]  /*286a0*/  LD.E R14, desc[UR22][R8.64] ;  /* 0x00000016080e7980 */ /* 0x000ea2000c101900 */
[C---:B------:R-:W-:Y:S02]  /*286b0*/  R2UR UR22, R4.reuse ;  /* 0x00000000041672ca */ /* 0x040fe400000e0000 */
[C---:B------:R-:W-:Y:S01]  /*286c0*/  R2UR UR23, R5.reuse ;  /* 0x00000000051772ca */ /* 0x040fe200000e0000 */
[----:B------:R-:W3:Y:S01]  /*286d0*/  LD.E R24, desc[UR20][R2.64] ;  /* 0x0000001402187980 */ /* 0x000ee2000c101900 */
[C---:B------:R-:W-:Y:S02]  /*286e0*/  R2UR UR20, R4.reuse ;  /* 0x00000000041472ca */ /* 0x040fe400000e0000 */
[----:B------:R-:W-:Y:S01]  /*286f0*/  R2UR UR21, R5 ;  /* 0x00000000051572ca */ /* 0x000fe200000e0000 */
[----:B0-----:R-:W3:Y:S01]  /*28700*/  LD.E R25, desc[UR18][R2.64+0x4] ;  /* 0x0000041202197980 */ /* 0x001ee2000c101900 */
[----:B------:R-:W-:-:S02]  /*28710*/  R2UR UR18, R4 ;  /* 0x00000000041272ca */ /* 0x000fc400000e0000 */
[C---:B------:R-:W-:Y:S01]  /*28720*/  R2UR UR19, R5.reuse ;  /* 0x00000000051372ca */ /* 0x040fe200000e0000 */
[----:B------:R-:W3:Y:S01]  /*28730*/  LD.E R26, desc[UR16][R2.64+0x8] ;  /* 0x00000810021a7980 */ /* 0x000ee2000c101900 */
[C---:B------:R-:W-:Y:S02]  /*28740*/  R2UR UR16, R4.reuse ;  /* 0x00000000041072ca */ /* 0x040fe400000e0000 */
[C---:B------:R-:W-:Y:S01]  /*28750*/  R2UR UR17, R5.reuse ;  /* 0x00000000051172ca */ /* 0x040fe200000e0000 */
[----:B------:R-:W3:Y:S01]  /*28760*/  LD.E R27, desc[UR56][R2.64+0xc] ;  /* 0x00000c38021b7980 */ /* 0x000ee2000c101900 */
[C---:B------:R-:W-:Y:S02]  /*28770*/  R2UR UR56, R4.reuse ;  /* 0x00000000043872ca */ /* 0x040fe400000e0000 */
[----:B------:R-:W-:Y:S01]  /*28780*/  R2UR UR57, R5 ;  /* 0x00000000053972ca */ /* 0x000fe200000e0000 */
[----:B------:R-:W3:Y:S01]  /*28790*/  LD.E R28, desc[UR54][R2.64+0x10] ;  /* 0x00001036021c7980 */ /* 0x000ee2000c101900 */
        /* <DEDUP_REMOVED lines=298> */
[----:B------:R-:W-:Y:S01]  /*29a40*/  R2UR UR11, R5 ;  /* 0x00000000050b72ca */ /* 0x000fe200000e0000 */
        /* <DEDUP_REMOVED lines=23> */
[----:B------:R-:W3:Y:S01]  /*29bc0*/  LD.E R151, desc[UR10][R2.64+0x1fc] ;  /* 0x0001fc0a02977980 */ /* 0x000ee2000c101900 */
[----:B------:R-:W-:Y:S01]  /*29bd0*/  IMAD R6, R15, 0xc00, R6 ;  /* 0x00000c000f067824 */ /* 0x000fe200078e0206 */
[----:B--2---:R-:W-:-:S02]  /*29be0*/  ISETP.NE.U32.AND P0, PT, R14, RZ, PT ;  /* 0x000000ff0e00720c */ /* 0x004fc40003f05070 */
[----:B------:R-:W-:Y:S02]  /*29bf0*/  R2UR UR7, R7 ;  /* 0x00000000070772ca */ /* 0x000fe400000e0000 */
[----:B------:R-:W-:-:S09]  /*29c00*/  R2UR UR6, R6 ;  /* 0x00000000060672ca */ /* 0x000fd200000e0000 */
[----:B------:R-:W-:Y:S01]  /*29c10*/  VOTEU.ANY UP0, P0 ;  /* 0x00000000003f7886 */ /* 0x000fe20000000100 */
        /* <DEDUP_REMOVED lines=20> */
[----:B---3--:R-:W-:-:S06]  /*29d60*/  WARPGROUP.ARRIVE ;  /* 0x00000000000079c5 */ /* 0x008fcc0000000000 */
[----:B------:R-:W-:Y:S01]  /*29d70*/  HGMMA.64x256x16.F32.BF16 R24, R172, gdesc[UR4].tnspB, R24, UP0, gsb0 ;  /* 0x43e00004ac187df0 */ /* 0x000fe2000b801818 */
        /* <DEDUP_REMOVED lines=12> */
[----:B------:R-:W-:-:S02]  /*29e40*/  WARPGROUP.DEPBAR.LE gsb0, 0x0 ;  /* 0x00008000000079c5 */ /* 0x000fc40000010000 */
[----:B------:R0:W-:Y:S01]  /*29e50*/  ST.E desc[UR4][R2.64], R24 ;  /* 0x0000001802007985 */ /* 0x0001e2000c101904 */
[C---:B------:R-:W-:Y:S02]  /*29e60*/  R2UR UR4, R4.reuse ;  /* 0x00000000040472ca */ /* 0x040fe400000e0000 */
        /* <DEDUP_REMOVED lines=36> */
[----:B------:R-:W-:Y:S01]  /*2a0b0*/  R2UR UR7, R5 ;  /* 0x00000000050772ca */ /* 0x000fe200000e0000 */
[----:B------:R4:W-:Y:S04]  /*2a0c0*/  ST.E desc[UR8][R2.64+0x34], R37 ;  /* 0x0000342502007985 */ /* 0x0009e8000c101908 */
[----:B------:R4:W-:Y:S04]  /*2a0d0*/  ST.E desc[UR10][R2.64+0x38], R38 ;  /* 0x0000382602007985 */ /* 0x0009e8000c10190a */
[----:B------:R4:W-:Y:S04]  /*2a0e0*/  ST.E desc[UR12][R2.64+0x3c], R39 ;  /* 0x00003c2702007985 */ /* 0x0009e8000c10190c */
[----:B------:R4:W-:Y:S04]  /*2a0f0*/  ST.E desc[UR14][R2.64+0x40], R40 ;  /* 0x0000402802007985 */ /* 0x0009e8000c10190e */
[----:B------:R4:W-:Y:S04]  /*2a100*/  ST.E desc[UR16][R2.64+0x44], R41 ;  /* 0x0000442902007985 */ /* 0x0009e8000c101910 */
[----:B------:R4:W-:Y:S01]  /*2a110*/  ST.E desc[UR18][R2.64+0x48], R42 ;  /* 0x0000482a02007985 */ /* 0x0009e2000c101912 */
[----:B------:R-:W-:-:S03]  /*2a120*/  R2UR UR8, R4 ;  /* 0x00000000040872ca */ /* 0x000fc600000e0000 */
[----:B------:R4:W-:Y:S01]  /*2a130*/  ST.E desc[UR20][R2.64+0x4c], R43 ;  /* 0x00004c2b02007985 */ /* 0x0009e2000c101914 */
[----:B------:R-:W-:-:S03]  /*2a140*/  R2UR UR9, R5 ;  /* 0x00000000050972ca */ /* 0x000fc600000e0000 */
[----:B------:R4:W-:Y:S04]  /*2a150*/  ST.E desc[UR22][R2.64+0x50], R44 ;  /* 0x0000502c02007985 */ /* 0x0009e8000c101916 */
[----:B------:R4:W-:Y:S04]  /*2a160*/  ST.E desc[UR24][R2.64+0x54], R45 ;  /* 0x0000542d02007985 */ /* 0x0009e8000c101918 */
[----:B------:R4:W-:Y:S01]  /*2a170*/  ST.E desc[UR4][R2.64+0x58], R46 ;  /* 0x0000582e02007985 */ /* 0x0009e2000c101904 */
[C---:B------:R-:W-:Y:S02]  /*2a180*/  R2UR UR4, R4.reuse ;  /* 0x00000000040472ca */ /* 0x040fe400000e0000 */
[----:B------:R-:W-:Y:S01]  /*2a190*/  R2UR UR5, R5 ;  /* 0x00000000050572ca */ /* 0x000fe200000e0000 */
[----:B------:R4:W-:Y:S01]  /*2a1a0*/  ST.E desc[UR6][R2.64+0x5c], R47 ;  /* 0x00005c2f02007985 */ /* 0x0009e2000c101906 */
        /* <DEDUP_REMOVED lines=14> */
[----:B------:R4:W-:Y:S01]  /*2a290*/  ST.E desc[UR8][R2.64+0x60], R48 ;  /* 0x0000603002007985 */ /* 0x0009e2000c101908 */
[C---:B------:R-:W-:Y:S02]  /*2a2a0*/  R2UR UR22, R4.reuse ;  /* 0x00000000041672ca */ /* 0x040fe400000e0000 */
[C---:B------:R-:W-:Y:S01]  /*2a2b0*/  R2UR UR23, R5.reuse ;  /* 0x00000000051772ca */ /* 0x040fe200000e0000 */
[----:B------:R4:W-:Y:S01]  /*2a2c0*/  ST.E desc[UR4][R2.64+0x64], R49 ;  /* 0x0000643102007985 */ /* 0x0009e2000c101904 */
[C---:B------:R-:W-:Y:S02]  /*2a2d0*/  R2UR UR24, R4.reuse ;  /* 0x00000000041872ca */ /* 0x040fe400000e0000 */
[----:B------:R-:W-:Y:S02]  /*2a2e0*/  R2UR UR25, R5 ;  /* 0x00000000051972ca */ /* 0x000fe400000e0000 */
[----:B------:R-:W-:-:S02]  /*2a2f0*/  R2UR UR8, R4 ;  /* 0x00000000040872ca */ /* 0x000fc400000e0000 */
[C---:B------:R-:W-:Y:S02]  /*2a300*/  R2UR UR9, R5.reuse ;  /* 0x00000000050972ca */ /* 0x040fe400000e0000 */
[C---:B------:R-:W-:Y:S02]  /*2a310*/  R2UR UR4, R4.reuse ;  /* 0x00000000040472ca */ /* 0x040fe400000e0000 */
[----:B------:R-:W-:Y:S01]  /*2a320*/  R2UR UR5, R5 ;  /* 0x00000000050572ca */ /* 0x000fe200000e0000 */
        /* <DEDUP_REMOVED lines=8> */
[----:B------:R4:W-:Y:S04]  /*2a3b0*/  ST.E desc[UR20][R2.64+0x80], R56 ;  /* 0x0000803802007985 */ /* 0x0009e8000c101914 */
[----:B------:R4:W-:Y:S04]  /*2a3c0*/  ST.E desc[UR22][R2.64+0x84], R57 ;  /* 0x0000843902007985 */ /* 0x0009e8000c101916 */
[----:B------:R4:W-:Y:S01]  /*2a3d0*/  ST.E desc[UR24][R2.64+0x88], R58 ;  /* 0x0000883a02007985 */ /* 0x0009e2000c101918 */
[----:B------:R-:W-:-:S03]  /*2a3e0*/  R2UR UR10, R4 ;  /* 0x00000000040a72ca */ /* 0x000fc600000e0000 */
[----:B------:R4:W-:Y:S01]  /*2a3f0*/  ST.E desc[UR8][R2.64+0x8c], R59 ;  /* 0x00008c3b02007985 */ /* 0x0009e2000c101908 */
[C---:B------:R-:W-:Y:S02]  /*2a400*/  R2UR UR8, R4.reuse ;  /* 0x00000000040872ca */ /* 0x040fe400000e0000 */
[C---:B------:R-:W-:Y:S01]  /*2a410*/  R2UR UR9, R5.reuse ;  /* 0x00000000050972ca */ /* 0x040fe200000e0000 */
[----:B------:R4:W-:Y:S01]  /*2a420*/  ST.E desc[UR4][R2.64+0x90], R60 ;  /* 0x0000903c02007985 */ /* 0x0009e2000c101904 */
        /* <DEDUP_REMOVED lines=248> */
[----:B------:R-:W-:Y:S01]  /*2b3b0*/  R2UR UR23, R5 ;  /* 0x00000000051772ca */ /* 0x000fe200000e0000 */
[----:B------:R4:W-:Y:S04]  /*2b3c0*/  ST.E desc[UR6][R2.64+0x1cc], R139 ;  /* 0x0001cc8b02007985 */ /* 0x0009e8000c101906 */
[----:B------:R4:W-:Y:S04]  /*2b3d0*/  ST.E desc[UR8][R2.64+0x1d0], R140 ;  /* 0x0001d08c02007985 */ /* 0x0009e8000c101908 */
[----:B------:R4:W-:Y:S04]  /*2b3e0*/  ST.E desc[UR4][R2.64+0x1d4], R141 ;  /* 0x0001d48d02007985 */ /* 0x0009e8000c101904 */
[----:B------:R4:W-:Y:S01]  /*2b3f0*/  ST.E desc[UR10][R2.64+0x1d8], R142 ;  /* 0x0001d88e02007985 */ /* 0x0009e2000c10190a */
[----:B------:R-:W-:-:S03]  /*2b400*/  R2UR UR24, R4 ;  /* 0x00000000041872ca */ /* 0x000fc600000e0000 */
[----:B------:R4:W-:Y:S01]  /*2b410*/  ST.E desc[UR12][R2.64+0x1dc], R143 ;  /* 0x0001dc8f02007985 */ /* 0x0009e2000c10190c */
[----:B------:R-:W-:-:S03]  /*2b420*/  R2UR UR25, R5 ;  /* 0x00000000051972ca */ /* 0x000fc600000e0000 */
[----:B------:R4:W-:Y:S01]  /*2b430*/  ST.E desc[UR14][R2.64+0x1e0], R144 ;  /* 0x0001e09002007985 */ /* 0x0009e2000c10190e */
[----:B------:R-:W-:-:S03]  /*2b440*/  R2UR UR6, R4 ;  /* 0x00000000040672ca */ /* 0x000fc600000e0000 */
[----:B------:R4:W-:Y:S01]  /*2b450*/  ST.E desc[UR16][R2.64+0x1e4], R145 ;  /* 0x0001e49102007985 */ /* 0x0009e2000c101910 */
[----:B------:R-:W-:-:S03]  /*2b460*/  R2UR UR7, R5 ;  /* 0x00000000050772ca */ /* 0x000fc600000e0000 */
[----:B------:R4:W-:Y:S01]  /*2b470*/  ST.E desc[UR18][R2.64+0x1e8], R146 ;  /* 0x0001e89202007985 */ /* 0x0009e2000c101912 */
[C---:B------:R-:W-:Y:S02]  /*2b480*/  R2UR UR8, R4.reuse ;  /* 0x00000000040872ca */ /* 0x040fe400000e0000 */
[----:B------:R-:W-:Y:S01]  /*2b490*/  R2UR UR9, R5 ;  /* 0x00000000050972ca */ /* 0x000fe200000e0000 */
[----:B------:R4:W-:Y:S01]  /*2b4a0*/  ST.E desc[UR20][R2.64+0x1ec], R147 ;  /* 0x0001ec9302007985 */ /* 0x0009e2000c101914 */
[----:B------:R-:W-:-:S03]  /*2b4b0*/  R2UR UR20, R4 ;  /* 0x00000000041472ca */ /* 0x000fc600000e0000 */
[----:B------:R4:W-:Y:S01]  /*2b4c0*/  ST.E desc[UR22][R2.64+0x1f0], R148 ;  /* 0x0001f09402007985 */ /* 0x0009e2000c101916 */
        /* <DEDUP_REMOVED lines=12> */
[----:B------:R-:W-:Y:S01]  /*2b590*/  R2UR UR11, R5 ;  /* 0x00000000050b72ca */ /* 0x000fe200000e0000 */
[----:B------:R4:W-:Y:S04]  /*2b5a0*/  ST.E desc[UR24][R2.64+0x1f4], R149 ;  /* 0x0001f49502007985 */ /* 0x0009e8000c101918 */
[----:B------:R4:W-:Y:S01]  /*2b5b0*/  ST.E desc[UR6][R2.64+0x1f8], R150 ;  /* 0x0001f89602007985 */ /* 0x0009e2000c101906 */
[----:B------:R-:W-:-:S03]  /*2b5c0*/  R2UR UR6, R4 ;  /* 0x00000000040672ca */ /* 0x000fc600000e0000 */
[----:B------:R4:W-:Y:S01]  /*2b5d0*/  ST.E desc[UR8][R2.64+0x1fc], R151 ;  /* 0x0001fc9702007985 */ /* 0x0009e2000c101908 */
[----:B------:R-:W-:-:S03]  /*2b5e0*/  R2UR UR8, R4 ;  /* 0x00000000040872ca */ /* 0x000fc600000e0000 */
[----:B------:R-:W-:Y:S01]  /*2b5f0*/  ST.E desc[UR22][R8.64], R12 ;  /* 0x0000000c08007985 */ /* 0x000fe2000c101916 */
[C---:B------:R-:W-:Y:S02]  /*2b600*/  R2UR UR9, R5.reuse ;  /* 0x00000000050972ca */ /* 0x040fe400000e0000 */
[C---:B------:R-:W-:Y:S01]  /*2b610*/  R2UR UR7, R5.reuse ;  /* 0x00000000050772ca */ /* 0x040fe200000e0000 */
[----:B0-----:R-:W4:Y:S01]  /*2b620*/  LD.E R24, desc[UR20][R2.64] ;  /* 0x0000001402187980 */ /* 0x001f22000c101900 */
[C---:B------:R-:W-:Y:S02]  /*2b630*/  R2UR UR4, R4.reuse ;  /* 0x00000000040472ca */ /* 0x040fe400000e0000 */
[C---:B------:R-:W-:Y:S01]  /*2b640*/  R2UR UR5, R5.reuse ;  /* 0x00000000050572ca */ /* 0x040fe200000e0000 */
[----:B-1----:R-:W4:Y:S01]  /*2b650*/  LD.E R25, desc[UR18][R2.64+0x4] ;  /* 0x0000041202197980 */ /* 0x002f22000c101900 */
[C---:B------:R-:W-:Y:S02]  /*2b660*/  R2UR UR46, R4.reuse ;  /* 0x00000000042e72ca */ /* 0x040fe400000e0000 */
[----:B------:R-:W-:Y:S01]  /*2b670*/  R2UR UR47, R5 ;  /* 0x00000000052f72ca */ /* 0x000fe200000e0000 */
[----:B--2---:R-:W2:Y:S01]  /*2b680*/  LD.E R26, desc[UR16][R2.64+0x8] ;  /* 0x00000810021a7980 */ /* 0x004ea2000c101900 */
[----:B------:R-:W-:-:S02]  /*2b690*/  R2UR UR44, R4 ;  /* 0x00000000042c72ca */ /* 0x000fc400000e0000 */
[C---:B------:R-:W-:Y:S01]  /*2b6a0*/  R2UR UR45, R5.reuse ;  /* 0x00000000052d72ca */ /* 0x040fe200000e0000 */
[----:B---3--:R-:W2:Y:S01]  /*2b6b0*/  LD.E R27, desc[UR56][R2.64+0xc] ;  /* 0x00000c38021b7980 */ /* 0x008ea2000c101900 */
[C---:B------:R-:W-:Y:S02]  /*2b6c0*/  R2UR UR42, R4.reuse ;  /* 0x00000000042a72ca */ /* 0x040fe400000e0000 */
[C---:B------:R-:W-:Y:S01]  /*2b6d0*/  R2UR UR43, R5.reuse ;  /* 0x00000000052b72ca */ /* 0x040fe200000e0000 */
[----:B----4-:R-:W2:Y:S01]  /*2b6e0*/  LD.E R28, desc[UR54][R2.64+0x10] ;  /* 0x00001036021c7980 */ /* 0x010ea2000c101900 */
        /* <DEDUP_REMOVED lines=330> */
[----:B------:R-:W-:Y:S02]  /*2cb90*/  R2UR UR10, R4 ;  /* 0x00000000040a72ca */ /* 0x000fe400000e0000 */
        /* <DEDUP_REMOVED lines=14> */
[----:B------:R-:W-:-:S02]  /*2cc80*/  VIADD R14, R6, 0x80 ;  /* 0x00000080060e7836 */ /* 0x000fc40000000000 */
[----:B------:R-:W-:-:S03]  /*2cc90*/  IMAD.MOV.U32 R15, RZ, RZ, R7 ;  /* 0x000000ffff0f7224 */ /* 0x000fc600078e0007 */
[----:B------:R-:W-:Y:S02]  /*2cca0*/  R2UR UR6, R14 ;  /* 0x000000000e0672ca */ /* 0x000fe400000e0000 */
[----:B------:R-:W-:Y:S02]  /*2ccb0*/  R2UR UR7, R15 ;  /* 0x000000000f0772ca */ /* 0x000fe400000e0000 */
        /* <DEDUP_REMOVED lines=18> */
[----:B------:R-:W-:Y:S02]  /*2cde0*/  R2UR UR24, R4 ;  /* 0x00000000041872ca */ /* 0x000fe400000e0000 */
[----:B------:R-:W-:Y:S01]  /*2cdf0*/  R2UR UR25, R5 ;  /* 0x00000000051972ca */ /* 0x000fe200000e0000 */
[----:B--2---:R-:W-:-:S06]  /*2ce00*/  WARPGROUP.ARRIVE ;  /* 0x00000000000079c5 */ /* 0x004fcc0000000000 */
        /* <DEDUP_REMOVED lines=3087> */
[----:B------:R-:W-:Y:S01]  /*38f00*/  VIADD R6, R6, 0x280 ;  /* 0x0000028006067836 */ /* 0x000fe20000000000 */
        /* <DEDUP_REMOVED lines=29> */
[----:B------:R-:W-:Y:S01]  /*390e0*/  R2UR UR29, R5 ;  /* 0x00000000051d72ca */ /* 0x000fe200000e0000 */
[----:B------:R-:W-:-:S02]  /*390f0*/  WARPGROUP.DEPBAR.LE gsb0, 0x0 ;  /* 0x00008000000079c5 */ /* 0x000fc40000010000 */
[----:B------:R-:W-:Y:S01]  /*39100*/  ST.E desc[UR4][R2.64], R24 ;  /* 0x0000001802007985 */ /* 0x000fe2000c101904 */
[C---:B------:R-:W-:Y:S02]  /*39110*/  R2UR UR4, R4.reuse ;  /* 0x00000000040472ca */ /* 0x040fe400000e0000 */
[C---:B------:R-:W-:Y:S01]  /*39120*/  R2UR UR5, R5.reuse ;  /* 0x00000000050572ca */ /* 0x040fe200000e0000 */
[----:B------:R-:W-:Y:S01]  /*39130*/  ST.E desc[UR6][R2.64+0x4], R25 ;  /* 0x0000041902007985 */ /* 0x000fe2000c101906 */
        /* <DEDUP_REMOVED lines=358> */
[----:B------:R0:W-:Y:S04]  /*3a7a0*/  ST.E desc[UR26][R8.64], R12 ;  /* 0x0000000c08007985 */ /* 0x0001e8000c10191a */
        /* <DEDUP_REMOVED lines=677> */
[----:B----4-:R-:W-:Y:S04]  /*3d200*/  ST.E desc[UR4][R2.64+0x1c0], R7 ;  /* 0x0001c00702007985 */ /* 0x010fe8000c101904 */
[----:B--2---:R-:W2:Y:S01]  /*3d210*/  LD.E R15, desc[UR6][R2.64+0x1c4] ;  /* 0x0001c406020f7980 */ /* 0x004ea2000c101900 */
[C---:B------:R-:W-:Y:S02]  /*3d220*/  R2UR UR4, R4.reuse ;  /* 0x00000000040472ca */ /* 0x040fe400000e0000 */
[C---:B------:R-:W-:Y:S02]  /*3d230*/  R2UR UR5, R5.reuse ;  /* 0x00000000050572ca */ /* 0x040fe400000e0000 */
[----:B------:R-:W-:Y:S02]  /*3d240*/  R2UR UR6, R4 ;  /* 0x00000000040672ca */ /* 0x000fe400000e0000 */
[----:B------:R-:W-:-:S09]  /*3d250*/  R2UR UR7, R5 ;  /* 0x00000000050772ca */ /* 0x000fd200000e0000 */
[----:B--2---:R1:W-:Y:S04]  /*3d260*/  ST.E desc[UR4][R2.64+0x1c4], R15 ;  /* 0x0001c40f02007985 */ /* 0x0043e8000c101904 */
[----:B---3--:R-:W2:Y:S01]  /*3d270*/  LD.E R21, desc[UR6][R2.64+0x1c8] ;  /* 0x0001c80602157980 */ /* 0x008ea2000c101900 */
        /* <DEDUP_REMOVED lines=25> */
[C---:B------:R-:W-:Y:S01]  /*3d410*/  R2UR UR27, R5.reuse ;  /* 0x00000000051b72ca */ /* 0x040fe200000e0000 */
[----:B--2---:R2:W-:Y:S01]  /*3d420*/  ST.E desc[UR4][R2.64+0x1c8], R21 ;  /* 0x0001c81502007985 */ /* 0x0045e2000c101904 */
[C---:B------:R-:W-:Y:S02]  /*3d430*/  R2UR UR4, R4.reuse ;  /* 0x00000000040472ca */ /* 0x040fe400000e0000 */
[----:B------:R-:W-:Y:S01]  /*3d440*/  R2UR UR5, R5 ;  /* 0x00000000050572ca */ /* 0x000fe200000e0000 */
[----:B------:R-:W3:Y:S04]  /*3d450*/  LD.E R41, desc[UR28][R2.64+0x1fc] ;  /* 0x0001fc1c02297980 */ /* 0x000ee8000c101900 */
[----:B0-----:R-:W4:Y:S04]  /*3d460*/  LD.E R9, desc[UR6][R2.64+0x1d0] ;  /* 0x0001d00602097980 */ /* 0x001f28000c101900 */
[----:B-1----:R-:W4:Y:S04]  /*3d470*/  LD.E R15, desc[UR8][R2.64+0x1d4] ;  /* 0x0001d408020f7980 */ /* 0x002f28000c101900 */
[----:B------:R-:W4:Y:S04]  /*3d480*/  LD.E R7, desc[UR4][R2.64+0x1cc] ;  /* 0x0001cc0402077980 */ /* 0x000f28000c101900 */
[----:B--2---:R-:W2:Y:S04]  /*3d490*/  LD.E R21, desc[UR10][R2.64+0x1d8] ;  /* 0x0001d80a02157980 */ /* 0x004ea8000c101900 */
        /* <DEDUP_REMOVED lines=34> */
[----:B---3--:R-:W-:Y:S04]  /*3d6c0*/  ST.E desc[UR28][R2.64+0x1fc], R41 ;  /* 0x0001fc2902007985 */ /* 0x008fe8000c10191c */
[----:B----4-:R-:W-:Y:S04]  /*3d6d0*/  ST.E desc[UR4][R2.64+0x1cc], R7 ;  /* 0x0001cc0702007985 */ /* 0x010fe8000c101904 */
[----:B------:R0:W-:Y:S04]  /*3d6e0*/  ST.E desc[UR6][R2.64+0x1d0], R9 ;  /* 0x0001d00902007985 */ /* 0x0001e8000c101906 */
[----:B------:R1:W-:Y:S04]  /*3d6f0*/  ST.E desc[UR8][R2.64+0x1d4], R15 ;  /* 0x0001d40f02007985 */ /* 0x0003e8000c101908 */
[----:B--2---:R1:W-:Y:S04]  /*3d700*/  ST.E desc[UR10][R2.64+0x1d8], R21 ;  /* 0x0001d81502007985 */ /* 0x0043e8000c10190a */
        /* <DEDUP_REMOVED lines=8> */
[----:B0-----:R-:W2:Y:S01]  /*3d790*/  LDL.64 R8, [R10+0x58] ;  /* 0x000058000a087983 */ /* 0x001ea20000100a00 */
        /* <DEDUP_REMOVED lines=10> */
[----:B-1----:R-:W-:Y:S05]  /*3d840*/  @!P0 BRA `(.L_x_11253) ;  /* 0x0000000000048947 */ /* 0x002fea0003800000 */
[----:B------:R-:W-:Y:S01]  /*3d850*/  BPT.TRAP 0x1 ;  /* 0x000000040000795c */ /* 0x000fe20000300000 */
.L_x_11253:
[----:B------:R-:W-:Y:S05]  /*3d860*/  BSYNC B2 ;  /* 0x0000000000027941 */ /* 0x000fea0003800000 */
.L_x_11252:
        /* <DEDUP_REMOVED lines=12> */
[----:B------:R-:W-:Y:S05]  /*3d930*/  RET.REL.NODEC R2 `(_ZN7cutlass13device_kernelIN5flash11enable_sm90INS1_16FlashAttnFwdSm90INS1_25CollectiveMainloopFwdSm90ILi2EN4cute5tupleIJNS5_1CILi1EEES8_S8_EEENS6_IJNS7_ILi128EEENS7_ILi96EEENS7_ILi64EEEEEELi256ENS_10bfloat16_tEfNS_4arch4Sm90ELb0ELb1ELb1ELb0ELb1ELb0ELb0ELb1ELb0ELb1ELb1ELb0EEENS1_21CollectiveEpilogueFwdINS6_IJSA_NS7_ILi256EEESB_EEES9_SE_SG_Li256ELb0ELb1ELb1ELb0EEENS1_19SingleTileSchedulerILb0ELb1ELb1ELi128EEEEEEEEEvNT_6ParamsE) ;  /* 0xfffffc2402b07950 */ /* 0x000fea0003c3ffff */
.L_x_11228:
[----:B0-----:R0:W1:Y:S02]  /*3d940*/  SYNCS.PHASECHK.TRANS64.TRYWAIT P0, [R14+URZ], R15 ;  /* 0x0000000f0e0075a7 */ /* 0x001064000800017f */
[----:B-1----:R-:W-:Y:S05]  /*3d950*/  @!P0 NANOSLEEP.SYNCS 0x989680 ;  /* 0x009896800000895d */ /* 0x002fea0003900000 */
[----:B------:R-:W1:Y:S02]  /*3d960*/  @!P0 SYNCS.PHASECHK.TRANS64 P0, [R14+URZ], R15 ;  /* 0x0000000f0e0085a7 */ /* 0x000e64000800007f */
[----:B-1----:R-:W-:Y:S05]  /*3d970*/  @!P0 BRA `(.L_x_11228) ;  /* 0xfffffffc00f08947 */ /* 0x002fea000383ffff */
[----:B------:R-:W-:Y:S05]  /*3d980*/  BRA `(.L_x_11227) ;  /* 0xfffffe2800787947 */ /* 0x000fea000383ffff */
.L_x_11251:
[----:B0-----:R0:W1:Y:S02]  /*3d990*/  SYNCS.PHASECHK.TRANS64.TRYWAIT P0, [R2+URZ], R3 ;  /* 0x00000003020075a7 */ /* 0x001064000800017f */
[----:B-1----:R-:W-:Y:S05]  /*3d9a0*/  @!P0 NANOSLEEP.SYNCS 0x989680 ;  /* 0x009896800000895d */ /* 0x002fea0003900000 */
[----:B------:R-:W1:Y:S02]  /*3d9b0*/  @!P0 SYNCS.PHASECHK.TRANS64 P0, [R2+URZ], R3 ;  /* 0x00000003020085a7 */ /* 0x000e64000800007f */
[----:B-1----:R-:W-:Y:S05]  /*3d9c0*/  @!P0 BRA `(.L_x_11251) ;  /* 0xfffffffc00f08947 */ /* 0x002fea000383ffff */
[----:B------:R-:W-:Y:S05]  /*3d9d0*/  BRA `(.L_x_11250) ;  /* 0xfffffe7800387947 */ /* 0x000fea000383ffff */
.L_x_11254:
        /* <DEDUP_REMOVED lines=10> */
.L_x_15769:


//--------------------- .text._ZN7cutlass13device_kernelIN5flash11enable_sm90INS1_16FlashAttnFwdSm90INS1_25CollectiveMainloopFwdSm90ILi2EN4cute5tupleIJNS5_1CILi1EEES8_S8_EEENS6_IJNS7_ILi128EEENS7_ILi96EEENS7_ILi64EEEEEELi256ENS_10bfloat16_tEfNS_4arch4Sm90ELb0ELb1ELb1ELb0ELb1ELb0ELb1ELb1ELb0ELb1ELb1ELb0EEENS1_21CollectiveEpilogueFwdINS6_IJSA_NS7_ILi256EEESB_EEES9_SE_SG_Li256ELb0ELb1ELb1ELb0EEENS1_19SingleTileSchedulerILb0ELb1ELb1ELi128EEEEEEEEEvNT_6ParamsE --------------------------
	.section	.text._ZN7cutlass13device_kernelIN5flash11enable_sm90INS1_16FlashAttnFwdSm90INS1_25CollectiveMainloopFwdSm90ILi2EN4cute5tupleIJNS5_1CILi1EEES8_S8_EEENS6_IJNS7_ILi128EEENS7_ILi96EEENS7_ILi64EEEEEELi256ENS_10bfloat16_tEfNS_4arch4Sm90ELb0ELb1ELb1ELb0ELb1ELb0ELb1ELb1ELb0ELb1ELb1ELb0EEENS1_21CollectiveEpilogueFwdINS6_IJSA_NS7_ILi256EEESB_EEES9_SE_SG_Li256ELb0ELb1ELb1ELb0EEENS1_19SingleTileSchedulerILb0ELb1ELb1ELi128EEEEEEEEEvNT_6ParamsE,"ax",@progbits
	.align	128
.text._ZN7cutlass13device_kernelIN5flash11enable_sm90INS1_16FlashAttnFwdSm90INS1_25CollectiveMainloopFwdSm90ILi2EN4cute5tupleIJNS5_1CILi1EEES8_S8_EEENS6_IJNS7_ILi128EEENS7_ILi96EEENS7_ILi64EEEEEELi256ENS_10bfloat16_tEfNS_4arch4Sm90ELb0ELb1ELb1ELb0ELb1ELb0ELb1ELb1ELb0ELb1ELb1ELb0EEENS1_21CollectiveEpilogueFwdINS6_IJSA_NS7_ILi256EEESB_EEES9_SE_SG_Li256ELb0ELb1ELb1ELb0EEENS1_19SingleTileSchedulerILb0ELb1ELb1ELi128EEEEEEEEEvNT_6ParamsE:
        .type           _ZN7cutlass13device_kernelIN5flash11enable_sm90INS1_16FlashAttnFwdSm90INS1_25CollectiveMainloopFwdSm90ILi2EN4cute5tupleIJNS5_1CILi1EEES8_S8_EEENS6_IJNS7_ILi128EEENS7_ILi96EEENS7_ILi64EEEEEELi256ENS_10bfloat16_tEfNS_4arch4Sm90ELb0ELb1ELb1ELb0ELb1ELb0ELb1ELb1ELb0ELb1ELb1ELb0EEENS1_21CollectiveEpilogueFwdINS6_IJSA_NS7_ILi256EEESB_EEES9_SE_SG_Li256ELb0ELb1ELb1ELb0EEENS1_19SingleTileSchedulerILb0ELb1ELb1ELi128EEEEEEEEEvNT_6ParamsE,@function
        .size           _ZN7cutlass13device_kernelIN5flash11enable_sm90INS1_16FlashAttnFwdSm90INS1_25CollectiveMainloopFwdSm90ILi2EN4cute5tupleIJNS5_1CILi1EEES8_S8_EEENS6_IJNS7_ILi128EEENS7_ILi96EEENS7_ILi64EEEEEELi256ENS_10bfloat16_tEfNS_4arch4Sm90ELb0ELb1ELb1ELb0ELb1ELb0ELb1ELb1ELb0ELb1ELb1ELb0EEENS1_21CollectiveEpilogueFwdINS6_IJSA_NS7_ILi256EEESB_EEES9_SE_SG_Li256ELb0ELb1ELb1ELb0EEENS1_19SingleTileSchedulerILb0ELb1ELb1ELi128EEEEEEEEEvNT_6ParamsE,(.L_x_15771 - _ZN7cutlass13device_kernelIN5flash11enable_sm90INS1_16FlashAttnFwdSm90INS1_25CollectiveMainloopFwdSm90ILi2EN4cute5tupleIJNS5_1CILi1EEES8_S8_EEENS6_IJNS7_ILi128EEENS7_ILi96EEENS7_ILi64EEEEEELi256ENS_10bfloat16_tEfNS_4arch4Sm90ELb0ELb1ELb1ELb0ELb1ELb0ELb1ELb1ELb0ELb1ELb1ELb0EEENS1_21CollectiveEpilogueFwdINS6_IJSA_NS7_ILi256EEESB_EEES9_SE_SG_Li256ELb0ELb1ELb1ELb0EEENS1_19SingleTileSchedulerILb0ELb1ELb1ELi128EEEEEEEEEvNT_6ParamsE)
        .other          _ZN7cutlass13device_kernelIN5flash11enable_sm90INS1_16FlashAttnFwdSm90INS1_25CollectiveMainloopFwdSm90ILi2EN4cute5tupleIJNS5_1CILi1EEES8_S8_EEENS6_IJNS7_ILi128EEENS7_ILi96EEENS7_ILi64EEEEEELi256ENS_10bfloat16_tEfNS_4arch4Sm90ELb0ELb1ELb1ELb0ELb1ELb0ELb1ELb1ELb0ELb1ELb1ELb0EEENS1_21CollectiveEpilogueFwdINS6_IJSA_NS7_ILi256EEESB_EEES9_SE_SG_Li256ELb0ELb1ELb1ELb0EEENS1_19SingleTileSchedulerILb0ELb1ELb1ELi128EEEEEEEEEvNT_6ParamsE,@"STO_CUDA_ENTRY STV_DEFAULT"
_ZN7cutlass13device_kernelIN5flash11enable_sm90INS1_16FlashAttnFwdSm90INS1_25CollectiveMainloopFwdSm90ILi2EN4cute5tupleIJNS5_1CILi1EEES8_S8_EEENS6_IJNS7_ILi128EEENS7_ILi96EEENS7_ILi64EEEEEELi256ENS_10bfloat16_tEfNS_4arch4Sm90ELb0ELb1ELb1ELb0ELb1ELb0ELb1ELb1ELb0ELb1ELb1ELb0EEENS1_21CollectiveEpilogueFwdINS6_IJSA_NS7_ILi256EEESB_EEES9_SE_SG_Li256ELb0ELb1ELb1ELb0EEENS1_19SingleTileSchedulerILb0ELb1ELb1ELi128EEEEEEEEEvNT_6ParamsE:
        /* <DEDUP_REMOVED lines=25> */
[----:B------:R1:W0:Y:S01]  /*0190*/  @!UP0 SYNCS.EXCH.64 URZ, [UR8+0x32400], UR4 ;  /* 0x03240004083f85b2 */ /* 0x0002220008000100 */
[----:B------:R1:W3:Y:S05]  /*01a0*/  @!UP1 SYNCS.EXCH.64 URZ, [UR8+0x32410], UR4 ;  /* 0x03241004083f95b2 */ /* 0x0002ea0008000100 */
[----:B------:R1:W4:Y:S02]  /*01b0*/  @!UP2 SYNCS.EXCH.64 URZ, [UR8+0x32420], UR6 ;  /* 0x03242006083fa5b2 */ /* 0x0003240008000100 */
        /* <DEDUP_REMOVED lines=15> */
[----:B------:R1:W0:Y:S01]  /*02b0*/  SYNCS.EXCH.64 URZ, [UR8+0x32440], UR6 ;  /* 0x03244006083f75b2 */ /* 0x0002220008000100 */
[----:B------:R1:W0:Y:S01]  /*02c0*/  SYNCS.EXCH.64 URZ, [UR8+0x32438], UR4 ;  /* 0x03243804083f75b2 */ /* 0x0002220008000100 */
[----:B------:R1:W0:Y:S01]  /*02d0*/  SYNCS.EXCH.64 URZ, [UR8+0x32448], UR6 ;  /* 0x03244806083f75b2 */ /* 0x0002220008000100 */
[----:B------:R-:W-:Y:S01]  /*02e0*/  NOP ;  /* 0x0000000000007918 */ /* 0x000fe20000000000 */
.L_x_11255:
        /* <DEDUP_REMOVED lines=22> */
.L_x_11256:
        /* <DEDUP_REMOVED lines=18> */
.L_x_11257:
        /* <DEDUP_REMOVED lines=22> */
.L_x_11258:
        /* <DEDUP_REMOVED lines=23> */
.L_x_11259:
[----:B-1----:R-:W-:Y:S01]  /*0840*/  ULDC UR4, c[0x0][0x20] ;  /* 0x0000080000047ab9 */ /* 0x002fe20000000800 */
[----:B------:R-:W-:Y:S01]  /*0850*/  ULDC UR5, c[0x0][0x24] ;  /* 0x0000090000057ab9 */ /* 0x000fe20000000800 */
[----:B------:R-:W-:Y:S01]  /*0860*/  IADD3 R16, P0, R1, UR4, RZ ;  /* 0x0000000401107c10 */ /* 0x000fe2000ff1e0ff */
[----:B------:R-:W-:Y:S01]  /*0870*/  UISETP.NE.AND UP0, UPT, UR9, URZ, UPT ;  /* 0x0000003f0900728c */ /* 0x000fe2000bf05270 */
[----:B------:R-:W-:Y:S01]  /*0880*/  NOP ;  /* 0x0000000000007918 */ /* 0x000fe20000000000 */
[----:B------:R-:W-:Y:S01]  /*0890*/  UMOV UR60, 0x1 ;  /* 0x00000001003c7882 */ /* 0x000fe20000000000 */
[----:B0-234-:R-:W-:Y:S01]  /*08a0*/  BAR.SYNC.DEFER_BLOCKING 0x0 ;  /* 0x0000000000007b1d */ /* 0x01dfe20000010000 */
[----:B------:R-:W-:Y:S01]  /*08b0*/  IMAD.X R17, RZ, RZ, UR5, P0 ;  /* 0x00000005ff117e24 */ /* 0x000fe200080e06ff */
[----:B------:R-:W-:Y:S01]  /*08c0*/  IADD3 R2, P0, R16, 0x50, RZ ;  /* 0x0000005010027810 */ /* 0x000fe20007f1e0ff */
[----:B------:R-:W-:Y:S01]  /*08d0*/  USEL UR60, UR60, 0x2, !UP0 ;  /* 0x000000023c3c7887 */ /* 0x000fe2000c000000 */
[----:B------:R-:W-:-:S02]  /*08e0*/  PLOP3.LUT P3, PT, PT, PT, UP0, 0x80, 0x0 ;  /* 0x000000000000781c */ /* 0x000fc40003f6f008 */
[C---:B------:R-:W-:Y:S01]  /*08f0*/  IADD3 R41, P1, R16.reuse, 0x204, RZ ;  /* 0x0000020410297810 */ /* 0x040fe20007f3e0ff */
[----:B------:R-:W-:Y:S01]  /*0900*/  ULDC.64 UR36, c[0x0][0x208] ;  /* 0x0000820000247ab9 */ /* 0x000fe20000000a00 */
[----:B------:R0:W-:Y:S01]  /*0910*/  STL [R1+0x454], R2 ;  /* 0x0004540201007387 */ /* 0x0001e20000100800 */
[----:B------:R-:W-:Y:S01]  /*0920*/  IADD3 R39, P2, R16, 0x240, RZ ;  /* 0x0000024010277810 */ /* 0x000fe20007f5e0ff */
[----:B------:R-:W-:Y:S01]  /*0930*/  BSSY B6, `(.L_x_11260) ;  /* 0x000372c000067945 */ /* 0x000fe20003800000 */
[----:B------:R-:W-:-:S03]  /*0940*/  IMAD.X R50, RZ, RZ, R17, P1 ;  /* 0x000000ffff327224 */ /* 0x000fc600008e0611 */
[--C-:B------:R-:W-:Y:S02]  /*0950*/  IMAD.X R48, RZ, RZ, R17.reuse, P2 ;  /* 0x000000ffff307224 */ /* 0x100fe400010e0611 */
[----:B0-----:R-:W-:-:S05]  /*0960*/  IMAD.X R2, RZ, RZ, R17, P0 ;  /* 0x000000ffff027224 */ /* 0x001fca00000e0611 */
[----:B------:R0:W-:Y:S01]  /*0970*/  STL [R1+0x450], R2 ;  /* 0x0004500201007387 */ /* 0x0001e20000100800 */
[----:B------:R-:W-:Y:S05]  /*0980*/  @!P3 BRA `(.L_x_11261) ;  /* 0x000003280034b947 */ /* 0x000fea0003800000 */
.L_x_11262:
[----:B------:R-:W-:-:S08]  /*0990*/  NOP ;  /* 0x0000000000007918 */ /* 0x000fd00000000000 */
[----:B------:R-:W1:Y:S02]  /*09a0*/  USETMAXREG.TRY_ALLOC.CTAPOOL UP0, 0xe8 ;  /* 0x000000e8000079c8 */ /* 0x000e640008000600 */
[----:B-1----:R-:W-:-:S13]  /*09b0*/  PLOP3.LUT P0, PT, PT, PT, UP0, 0x80, 0x0 ;  /* 0x000000000000781c */ /* 0x002fda0003f0f008 */
[----:B------:R-:W-:Y:S05]  /*09c0*/  @!P0 BRA `(.L_x_11262) ;  /* 0xfffffffc00f08947 */ /* 0x000fea000383ffff */
[----:B------:R-:W1:Y:S01]  /*09d0*/  S2UR UR6, SR_CTAID.Y ;  /* 0x00000000000679c3 */ /* 0x000e620000002600 */
[----:B------:R-:W-:Y:S01]  /*09e0*/  ULDC UR59, c[0x0][0xd50] ;  /* 0x00035400003b7ab9 */ /* 0x000fe20000000800 */
[----:B------:R-:W-:Y:S01]  /*09f0*/  ISETP.NE.AND P0, PT, R74, 0x1, PT ;  /* 0x000000014a00780c */ /* 0x000fe20003f05270 */
[----:B------:R-:W-:Y:S01]  /*0a00*/  UISETP.NE.AND UP0, UPT, UR59, 0x1, UPT ;  /* 0x000000013b00788c */ /* 0x000fe2000bf05270 */
[----:B------:R2:W-:Y:S04]  /*0a10*/  STL.64 [R1+0x1f8], RZ ;  /* 0x0001f8ff01007387 */ /* 0x0005e80000100a00 */
[----:B------:R-:W-:Y:S08]  /*0a20*/  BAR.ARV 0x8, 0x180 ;  /* 0x0206000000007b1d */ /* 0x000ff00000002000 */
[----:B------:R-:W3:Y:S01]  /*0a30*/  S2UR UR61, SR_CTAID.Z ;  /* 0x00000000003d79c3 */ /* 0x000ee20000002700 */
[----:B------:R-:W-:Y:S01]  /*0a40*/  @UP0 ULDC UR4, c[0x0][0xd54] ;  /* 0x0003550000040ab9 */ /* 0x000fe20000000800 */
[----:B------:R2:W-:Y:S01]  /*0a50*/  STL [R1+0x200], RZ ;  /* 0x000200ff01007387 */ /* 0x0005e20000100800 */
[----:B------:R-:W-:-:S05]  /*0a60*/  @UP0 ULDC UR7, c[0x0][0xd58] ;  /* 0x0003560000070ab9 */ /* 0x000fca0000000800 */
[----:B------:R-:W-:Y:S06]  /*0a70*/  @!P0 BAR.ARV 0x9, 0x100 ;  /* 0x0244000000008b1d */ /* 0x000fec0000002000 */
[----:B-1----:R-:W-:Y:S01]  /*0a80*/  UIMAD.WIDE.U32 UR4, UR6, UR4, URZ ;  /* 0x00000004060472a5 */ /* 0x002fe2000f8e003f */
[----:B------:R-:W-:Y:S01]  /*0a90*/  IADD3 R24, P1, R16, 0x1f8, RZ ;  /* 0x000001f810187810 */ /* 0x000fe20007f3e0ff */
[----:B------:R2:W-:Y:S01]  /*0aa0*/  STL [R1+0x204], RZ ;  /* 0x000204ff01007387 */ /* 0x0005e20000100800 */
[----:B------:R-:W-:Y:S01]  /*0ab0*/  UMOV UR58, UR6 ;  /* 0x00000006003a7c82 */ /* 0x000fe20008000000 */
[----:B------:R-:W-:-:S02]  /*0ac0*/  @UP0 USHF.R.U32.HI UR58, URZ, UR7, UR5 ;  /* 0x000000073f3a0299 */ /* 0x000fc40008011605 */
[----:B------:R-:W-:Y:S02]  /*0ad0*/  IMAD.X R25, RZ, RZ, R17, P1 ;  /* 0x000000ffff197224 */ /* 0x000fe400008e0611 */
[----:B------:R-:W-:Y:S01]  /*0ae0*/  UIADD3 UR4, -UR58, URZ, URZ ;  /* 0x0000003f3a047290 */ /* 0x000fe2000fffe13f */
[----:B---3--:R-:W-:-:S03]  /*0af0*/  ISETP.LE.AND P0, PT, RZ, UR61, PT ;  /* 0x0000003dff007c0c */ /* 0x008fc6000bf03270 */
[----:B------:R-:W-:-:S10]  /*0b00*/  UIMAD UR59, UR59, UR4, UR6 ;  /* 0x000000043b3b72a4 */ /* 0x000fd4000f8e0206 */
[----:B--2---:R-:W-:Y:S05]  /*0b10*/  @!P0 BRA `(.L_x_11263) ;  /* 0x0000037000348947 */ /* 0x004fea0003800000 */
[----:B------:R-:W1:Y:S01]  /*0b20*/  S2R R11, SR_CgaCtaId ;  /* 0x00000000000b7919 */ /* 0x000e620000008800 */
[----:B------:R-:W-:Y:S01]  /*0b30*/  MOV R18, 0x400 ;  /* 0x0000040000127802 */ /* 0x000fe20000000f00 */
[----:B------:R-:W2:Y:S01]  /*0b40*/  S2UR UR6, SR_CTAID.X ;  /* 0x00000000000679c3 */ /* 0x000ea20000002500 */
[----:B------:R-:W-:Y:S01]  /*0b50*/  IMAD.U32 R0, RZ, RZ, UR60 ;  /* 0x0000003cff007e24 */ /* 0x000fe2000f8e00ff */
[----:B------:R-:W3:Y:S01]  /*0b60*/  S2R R3, SR_SWINHI ;  /* 0x0000000000037919 */ /* 0x000ee20000002f00 */
[----:B------:R-:W-:Y:S01]  /*0b70*/  ULDC.64 UR4, c[0x0][0x418] ;  /* 0x0001060000047ab9 */ /* 0x000fe20000000a00 */
[----:B------:R-:W-:Y:S01]  /*0b80*/  IMAD.MOV.U32 R10, RZ, RZ, 0x100 ;  /* 0x00000100ff0a7424 */ /* 0x000fe200078e00ff */
[----:B------:R-:W-:Y:S01]  /*0b90*/  UISETP.NE.U32.AND UP0, UPT, UR4, URZ, UPT ;  /* 0x0000003f0400728c */ /* 0x000fe2000bf05070 */
[----:B------:R-:W4:Y:S01]  /*0ba0*/  S2R R4, SR_CTAID.X ;  /* 0x0000000000047919 */ /* 0x000f220000002500 */
[----:B------:R-:W-:Y:S01]  /*0bb0*/  IMAD.MOV.U32 R9, RZ, RZ, 0x80 ;  /* 0x00000080ff097424 */ /* 0x000fe200078e00ff */
[----:B------:R-:W5:Y:S01]  /*0bc0*/  LDC R12, c[0x0][0xa80] ;  /* 0x0002a000ff0c7b82 */ /* 0x000f620000000800 */
[----:B------:R-:W-:Y:S01]  /*0bd0*/  IMAD.MOV.U32 R8, RZ, RZ, R0 ;  /* 0x000000ffff087224 */ /* 0x000fe200078e0000 */
[----:B------:R-:W-:Y:S01]  /*0be0*/  USHF.R.S32.HI UR4, URZ, 0x1f, UR61 ;  /* 0x0000001f3f047899 */ /* 0x000fe2000801143d */
[----:B------:R-:W-:Y:S01]  /*0bf0*/  IMAD.U32 R6, RZ, RZ, UR60 ;  /* 0x0000003cff067e24 */ /* 0x000fe2000f8e00ff */
[C---:B------:R-:W-:Y:S01]  /*0c00*/  IADD3 R40, P5, R16.reuse, 0x68, RZ ;  /* 0x0000006810287810 */ /* 0x040fe20007fbe0ff */
[----:B------:R-:W-:Y:S01]  /*0c10*/  IMAD.MOV.U32 R7, RZ, RZ, 0x80 ;  /* 0x00000080ff077424 */ /* 0x000fe200078e00ff */
[----:B------:R-:W-:Y:S01]  /*0c20*/  UISETP.NE.AND.EX UP0, UPT, UR5, URZ, UPT, UP0 ;  /* 0x0000003f0500728c */ /* 0x000fe2000bf05300 */
[----:B------:R-:W-:Y:S01]  /*0c30*/  STL.128 [R1+0x210], RZ ;  /* 0x000210ff01007387 */ /* 0x000fe20000100c00 */
[----:B------:R-:W-:Y:S01]  /*0c40*/  ULDC UR42, c[0x0][0x424] ;  /* 0x00010900002a7ab9 */ /* 0x000fe20000000800 */
[--C-:B------:R-:W-:Y:S01]  /*0c50*/  IMAD.X R65, RZ, RZ, R17.reuse, P5 ;  /* 0x000000ffff417224 */ /* 0x100fe200028e0611 */
[----:B------:R-:W-:Y:S01]  /*0c60*/  USEL UR42, UR42, 0x1, UP0 ;  /* 0x000000012a2a7887 */ /* 0x000fe20008000000 */
[----:B------:R0:W-:Y:S01]  /*0c70*/  STL.64 [R1+0x28], R6 ;  /* 0x0000280601007387 */ /* 0x0001e20000100a00 */
[C---:B------:R-:W-:Y:S01]  /*0c80*/  IADD3 R49, P5, R16.reuse, 0xf8, RZ ;  /* 0x000000f810317810 */ /* 0x040fe20007fbe0ff */
[----:B------:R-:W-:Y:S01]  /*0c90*/  ULDC UR10, c[0x0][0x2f0] ;  /* 0x0000bc00000a7ab9 */ /* 0x000fe20000000800 */
[C---:B------:R-:W-:Y:S01]  /*0ca0*/  IADD3 R34, P3, R16.reuse, 0x58, RZ ;  /* 0x0000005810227810 */ /* 0x040fe20007f7e0ff */
[----:B------:R-:W-:Y:S01]  /*0cb0*/  STL.128 [R1+0x220], RZ ;  /* 0x000220ff01007387 */ /* 0x000fe20000100c00 */
[----:B--2---:R-:W-:Y:S01]  /*0cc0*/  USHF.L.U32 UR6, UR6, 0x7, URZ ;  /* 0x0000000706067899 */ /* 0x004fe2000800063f */
[----:B------:R-:W-:Y:S01]  /*0cd0*/  IADD3 R42, P4, R16, 0x60, RZ ;  /* 0x00000060102a7810 */ /* 0x000fe20007f9e0ff */
[--C-:B------:R-:W-:Y:S01]  /*0ce0*/  IMAD.X R60, RZ, RZ, R17.reuse, P5 ;  /* 0x000000ffff3c7224 */ /* 0x100fe200028e0611 */
[----:B------:R-:W-:Y:S01]  /*0cf0*/  STL.128 [R1+0x240], RZ ;  /* 0x000240ff01007387 */ /* 0x000fe20000100c00 */
[----:B------:R-:W-:Y:S01]  /*0d00*/  UIMAD UR42, UR42, UR10, URZ ;  /* 0x0000000a2a2a72a4 */ /* 0x000fe2000f8e023f */
[--C-:B------:R-:W-:Y:S01]  /*0d10*/  IMAD.X R35, RZ, RZ, R17.reuse, P3 ;  /* 0x000000ffff237224 */ /* 0x100fe200018e0611 */
[----:B-1----:R-:W-:Y:S01]  /*0d20*/  LEA R18, R11, R18, 0x18 ;  /* 0x000000120b127211 */ /* 0x002fe200078ec0ff */
[----:B------:R-:W-:Y:S01]  /*0d30*/  STL.64 [R1+0x30], R10 ;  /* 0x0000300a01007387 */ /* 0x000fe20000100a00 */
[----:B------:R-:W-:Y:S01]  /*0d40*/  ULDC UR43, c[0x0][0x288] ;  /* 0x0000a200002b7ab9 */ /* 0x000fe20000000800 */
[----:B------:R-:W-:Y:S01]  /*0d50*/  IMAD.X R67, RZ, RZ, R17, P4 ;  /* 0x000000ffff437224 */ /* 0x000fe200020e0611 */
[----:B------:R-:W-:-:S02]  /*0d60*/  MOV R30, R18 ;  /* 0x00000012001e7202 */ /* 0x000fc40000000f00 */
[----:B---3--:R-:W-:Y:S01]  /*0d70*/  MOV R31, R3 ;  /* 0x00000003001f7202 */ /* 0x008fe20000000f00 */
[----:B------:R-:W-:Y:S01]  /*0d80*/  STL.128 [R1], R8 ;  /* 0x0000000801007387 */ /* 0x000fe20000100c00 */
[----:B------:R-:W-:Y:S01]  /*0d90*/  UIADD3 UR7, UR6, 0x7f, URZ ;  /* 0x0000007f06077890 */ /* 0x000fe2000fffe03f */
[----:B------:R-:W-:Y:S01]  /*0da0*/  IADD3 R38, P6, R16, 0x70, RZ ;  /* 0x0000007010267810 */ /* 0x000fe20007fde0ff */
[----:B------:R-:W-:Y:S01]  /*0db0*/  UIADD3 UR38, UR42, 0x1, -UR43 ;  /* 0x000000012a267890 */ /* 0x000fe2000fffe82b */
[C---:B------:R-:W-:Y:S01]  /*0dc0*/  IADD3 R0, P2, R30.reuse, 0x32460, RZ ;  /* 0x000324601e007810 */ /* 0x040fe20007f5e0ff */
[----:B----4-:R1:W-:Y:S01]  /*0dd0*/  STL [R1+0x50], R4 ;  /* 0x0000500401007387 */ /* 0x0103e20000100800 */
[C---:B0-----:R-:W-:Y:S01]  /*0de0*/  IADD3 R2, P1, R30.reuse, 0x32450, RZ ;  /* 0x000324501e027810 */ /* 0x041fe20007f3e0ff */
[----:B------:R-:W-:Y:S01]  /*0df0*/  IMAD.X R63, RZ, RZ, R17, P6 ;  /* 0x000000ffff3f7224 */ /* 0x000fe200030e0611 */
[----:B------:R-:W-:Y:S01]  /*0e00*/  IADD3 R6, P0, R30, 0x32430, RZ ;  /* 0x000324301e067810 */ /* 0x000fe20007f1e0ff */
[--C-:B------:R-:W-:Y:S01]  /*0e10*/  IMAD.X R3, RZ, RZ, R31.reuse, P2 ;  /* 0x000000ffff037224 */ /* 0x100fe200010e061f */
[----:B-----5:R0:W-:Y:S01]  /*0e20*/  STL [R1+0x230], R12 ;  /* 0x0002300c01007387 */ /* 0x0201e20000100800 */
[--C-:B------:R-:W-:Y:S01]  /*0e30*/  IMAD.X R5, RZ, RZ, R31.reuse, P1 ;  /* 0x000000ffff057224 */ /* 0x100fe200008e061f */
[----:B------:R-:W-:Y:S01]  /*0e40*/  IADD3 R44, P2, R16, 0x28, RZ ;  /* 0x00000028102c7810 */ /* 0x000fe20007f5e0ff */
[----:B------:R-:W-:Y:S01]  /*0e50*/  IMAD.X R7, RZ, RZ, R31, P0 ;  /* 0x000000ffff077224 */ /* 0x000fe200000e061f */
[----:B------:R0:W-:Y:S01]  /*0e60*/  STL.128 [R1+0x250], RZ ;  /* 0x000250ff01007387 */ /* 0x0001e20000100c00 */
[----:B-1----:R-:W-:Y:S01]  /*0e70*/  IADD3 R4, P1, R30, 0x32440, RZ ;  /* 0x000324401e047810 */ /* 0x002fe20007f3e0ff */
[----:B------:R-:W-:Y:S01]  /*0e80*/  IMAD.MOV.U32 R10, RZ, RZ, R0 ;  /* 0x000000ffff0a7224 */ /* 0x000fe200078e0000 */
[C---:B------:R-:W-:Y:S01]  /*0e90*/  IADD3 R26, P0, R16.reuse, 0x78, RZ ;  /* 0x00000078101a7810 */ /* 0x040fe20007f1e0ff */
        /* <DEDUP_REMOVED lines=8> */
[----:B------:R-:W-:Y:S01]  /*0f20*/  IMAD.X R5, RZ, RZ, R31, P1 ;  /* 0x000000ffff057224 */ /* 0x000fe200008e061f */
[----:B------:R-:W-:Y:S01]  /*0f30*/  UISETP.GE.AND UP0, UPT, UR5, 0x1, UPT ;  /* 0x000000010500788c */ /* 0x000fe2000bf06270 */
[----:B------:R0:W-:Y:S01]  /*0f40*/  STL.128 [R1+0x260], RZ ;  /* 0x000260ff01007387 */ /* 0x0001e20000100c00 */
[C---:B------:R-:W-:Y:S01]  /*0f50*/  IADD3 R226, P1, R16.reuse, 0x210, RZ ;  /* 0x0000021010e27810 */ /* 0x040fe20007f3e0ff */
[--C-:B------:R-:W-:Y:S01]  /*0f60*/  IMAD.X R69, RZ, RZ, R17.reuse, P2 ;  /* 0x000000ffff457224 */ /* 0x100fe200010e0611 */
[C---:B------:R-:W-:Y:S01]  /*0f70*/  IADD3 R32, P2, R16.reuse, 0x88, RZ ;  /* 0x0000008810207810 */ /* 0x040fe20007f5e0ff */
[----:B------:R0:W-:Y:S01]  /*0f80*/  STL.128 [R1+0x40], R8 ;  /* 0x0000400801007387 */ /* 0x0001e20000100c00 */
[----:B------:R-:W-:Y:S01]  /*0f90*/  @UP1 UIADD3 UR8, UR6, 0x7f, URZ ;  /* 0x0000007f06081890 */ /* 0x000fe2000fffe03f */
[----:B------:R-:W-:Y:S01]  /*0fa0*/  PLOP3.LUT P5, PT, PT, PT, UP0, 0x40, 0x0 ;  /* 0x000000000000781c */ /* 0x000fe20003fae808 */
[----:B------:R-:W-:Y:S01]  /*0fb0*/  @UP1 ULDC UR9, c[0x0][0x44c] ;  /* 0x0001130000091ab9 */ /* 0x000fe20000000800 */
[----:B------:R0:W-:Y:S01]  /*0fc0*/  STL.64 [R1+0x20], R4 ;  /* 0x0000200401007387 */ /* 0x0001e20000100a00 */
[----:B------:R-:W-:Y:S01]  /*0fd0*/  UIMAD.WIDE.U32 UR8, UR8, UR9, URZ ;  /* 0x00000009080872a5 */ /* 0x000fe2000f8e003f */
[--C-:B------:R-:W-:Y:S01]  /*0fe0*/  IMAD.X R181, RZ, RZ, R17.reuse, P1 ;  /* 0x000000ffffb57224 */ /* 0x100fe200008e0611 */
[----:B------:R-:W-:Y:S01]  /*0ff0*/  @UP1 ULDC UR11, c[0x0][0x450] ;  /* 0x00011400000b1ab9 */ /* 0x000fe20000000800 */
[----:B------:R0:W-:Y:S01]  /*1000*/  STL.128 [R1+0x270], RZ ;  /* 0x000270ff01007387 */ /* 0x0001e20000100c00 */
[C---:B------:R-:W-:Y:S01]  /*1010*/  IADD3 R59, P1, R16.reuse, 0x80, RZ ;  /* 0x00000080103b7810 */ /* 0x040fe20007f3e0ff */
[----:B------:R-:W-:Y:S01]  /*1020*/  @UP1 USHF.R.U32.HI UR7, URZ, UR11, UR9 ;  /* 0x0000000b3f071299 */ /* 0x000fe20008011609 */
[C---:B------:R-:W-:Y:S01]  /*1030*/  IADD3 R57, P3, R16.reuse, 0x90, RZ ;  /* 0x0000009010397810 */ /* 0x040fe20007f7e0ff */
[----:B------:R0:W-:Y:S01]  /*1040*/  STL.128 [R1+0x280], RZ ;  /* 0x000280ff01007387 */ /* 0x0001e20000100c00 */
[C---:B------:R-:W-:Y:S01]  /*1050*/  IADD3 R51, P4, R16.reuse, 0xf0, RZ ;  /* 0x000000f010337810 */ /* 0x040fe20007f9e0ff */
[----:B------:R-:W-:Y:S01]  /*1060*/  UIADD3 UR8, UR38, UR7, URZ ;  /* 0x0000000726087290 */ /* 0x000fe2000fffe03f */
[--C-:B------:R-:W-:Y:S01]  /*1070*/  IMAD.X R61, RZ, RZ, R17.reuse, P0 ;  /* 0x000000ffff3d7224 */ /* 0x100fe200000e0611 */
[----:B------:R0:W-:Y:S01]  /*1080*/  STL.128 [R1+0x290], RZ ;  /* 0x000290ff01007387 */ /* 0x0001e20000100c00 */
[--C-:B------:R-:W-:Y:S01]  /*1090*/  IMAD.X R66, RZ, RZ, R17.reuse, P1 ;  /* 0x000000ffff427224 */ /* 0x100fe200008e0611 */
[C---:B------:R-:W-:Y:S01]  /*10a0*/  IADD3 R36, P6, R16.reuse, 0x100, RZ ;  /* 0x0000010010247810 */ /* 0x040fe20007fde0ff */
[--C-:B------:R-:W-:Y:S01]  /*10b0*/  IMAD.X R33, RZ, RZ, R17.reuse, P2 ;  /* 0x000000ffff217224 */ /* 0x100fe200010e0611 */
[----:B------:R0:W-:Y:S01]  /*10c0*/  STL.128 [R1+0x2a0], RZ ;  /* 0x0002a0ff01007387 */ /* 0x0001e20000100c00 */
[--C-:B------:R-:W-:Y:S01]  /*10d0*/  IMAD.X R64, RZ, RZ, R17.reuse, P3 ;  /* 0x000000ffff407224 */ /* 0x100fe200018e0611 */
[C---:B------:R-:W-:Y:S01]  /*10e0*/  IADD3 R47, P0, R16.reuse, 0x108, RZ ;  /* 0x00000108102f7810 */ /* 0x040fe20007f1e0ff */
[----:B------:R-:W-:Y:S01]  /*10f0*/  IMAD.X R62, RZ, RZ, R17, P4 ;  /* 0x000000ffff3e7224 */ /* 0x000fe200020e0611 */
[----:B------:R0:W-:Y:S01]  /*1100*/  STL.128 [R1+0x2b0], RZ ;  /* 0x0002b0ff01007387 */ /* 0x0001e20000100c00 */
[C---:B------:R-:W-:Y:S01]  /*1110*/  IADD3 R45, P1, R16.reuse, 0x118, RZ ;  /* 0x00000118102d7810 */ /* 0x040fe20007f3e0ff */
[----:B------:R-:W-:Y:S01]  /*1120*/  UP2UR UR39, UPR, URZ, 0x2 ;  /* 0x000000023f277883 */ /* 0x000fe20008000000 */
[C---:B------:R-:W-:Y:S01]  /*1130*/  IADD3 R23, P2, R16.reuse, 0x11c, RZ ;  /* 0x0000011c10177810 */ /* 0x040fe20007f5e0ff */
[----:B------:R0:W-:Y:S01]  /*1140*/  STL.128 [R1+0x2c0], RZ ;  /* 0x0002c0ff01007387 */ /* 0x0001e20000100c00 */
[C---:B------:R-:W-:Y:S01]  /*1150*/  IADD3 R28, P3, R16.reuse, 0x14c, RZ ;  /* 0x0000014c101c7810 */ /* 0x040fe20007f7e0ff */
[----:B------:R-:W-:Y:S01]  /*1160*/  UP2UR UR41, UPR, URZ, 0x1 ;  /* 0x000000013f297883 */ /* 0x000fe20008000000 */
[C---:B------:R-:W-:Y:S01]  /*1170*/  IADD3 R224, P4, R16.reuse, 0x150, RZ ;  /* 0x0000015010e07810 */ /* 0x040fe20007f9e0ff */
[----:B------:R0:W-:Y:S01]  /*1180*/  STL.128 [R1+0x2d0], RZ ;  /* 0x0002d0ff01007387 */ /* 0x0001e20000100c00 */
[----:B------:R-:W-:Y:S01]  /*1190*/  UIADD3 UR4, UR8, UR4, URZ ;  /* 0x0000000408047290 */ /* 0x000fe2000fffe03f */
[----:B------:R-:W-:-:S02]  /*11a0*/  VIADD R157, R16, 0x158 ;  /* 0x00000158109d7836 */ /* 0x000fc40000000000 */
[----:B------:R0:W-:Y:S01]  /*11b0*/  STL.128 [R1+0x2e0], RZ ;  /* 0x0002e0ff01007387 */ /* 0x0001e20000100c00 */
[----:B------:R-:W-:Y:S02]  /*11c0*/  VIADD R19, R27, 0xffffff80 ;  /* 0xffffff801b137836 */ /* 0x000fe40000000000 */
[--C-:B------:R-:W-:Y:S01]  /*11d0*/  IMAD.X R37, RZ, RZ, R17.reuse, P6 ;  /* 0x000000ffff257224 */ /* 0x100fe200030e0611 */
[----:B------:R0:W-:Y:S01]  /*11e0*/  STL.128 [R1+0x2f0], RZ ;  /* 0x0002f0ff01007387 */ /* 0x0001e20000100c00 */
[--C-:B------:R-:W-:Y:S02]  /*11f0*/  IMAD.X R58, RZ, RZ, R17.reuse, P0 ;  /* 0x000000ffff3a7224 */ /* 0x100fe400000e0611 */
[--C-:B------:R-:W-:Y:S01]  /*1200*/  IMAD.X R56, RZ, RZ, R17.reuse, P1 ;  /* 0x000000ffff387224 */ /* 0x100fe200008e0611 */
        /* <DEDUP_REMOVED lines=36> */
.L_x_11265:
[----:B------:R-:W-:-:S11]  /*1450*/  UISETP.NE.AND UP0, UPT, UR5, 0x1, UPT ;  /* 0x000000010500788c */ /* 0x000fd6000bf05270 */
[----:B------:R-:W-:Y:S02]  /*1460*/  @UP0 ULDC.64 UR10, c[0x0][0xae0] ;  /* 0x0002b800000a0ab9 */ /* 0x000fe40000000a00 */
[----:B------:R-:W-:-:S04]  /*1470*/  UIMAD.WIDE.U32 UR8, UR7, UR10, URZ ;  /* 0x0000000a070872a5 */ /* 0x000fc8000f8e003f */
[----:B------:R-:W-:-:S12]  /*1480*/  @UP0 USHF.R.U32.HI UR7, URZ, UR11, UR9 ;  /* 0x0000000b3f070299 */ /* 0x000fd80008011609 */
.L_x_11266:
[----:B------:R-:W-:-:S04]  /*1490*/  UIMAD UR7, UR7, UR5, UR5 ;  /* 0x00000005070772a4 */ /* 0x000fc8000f8e0205 */
[----:B------:R-:W-:-:S04]  /*14a0*/  UISETP.LT.AND UP0, UPT, UR4, UR7, UPT ;  /* 0x000000070400728c */ /* 0x000fc8000bf01270 */
[----:B------:R-:W-:-:S12]  /*14b0*/  USEL UR4, UR4, UR7, UP0 ;  /* 0x0000000704047287 */ /* 0x000fd80008000000 */
.L_x_11264:
        /* <DEDUP_REMOVED lines=33> */
.L_x_11268:
[----:B------:R-:W-:-:S11]  /*16d0*/  UISETP.NE.AND UP0, UPT, UR5, 0x1, UPT ;  /* 0x000000010500788c */ /* 0x000fd6000bf05270 */
[----:B------:R-:W-:Y:S02]  /*16e0*/  @UP0 ULDC.64 UR10, c[0x0][0xae0] ;  /* 0x0002b800000a0ab9 */ /* 0x000fe40000000a00 */
[----:B------:R-:W-:-:S04]  /*16f0*/  UIMAD.WIDE.U32 UR6, UR4, UR10, URZ ;  /* 0x0000000a040672a5 */ /* 0x000fc8000f8e003f */
[----:B------:R-:W-:-:S12]  /*1700*/  @UP0 USHF.R.U32.HI UR4, URZ, UR11, UR7 ;  /* 0x0000000b3f040299 */ /* 0x000fd80008011607 */
.L_x_11269:
[----:B------:R-:W-:-:S04]  /*1710*/  UIMAD UR4, UR4, UR5, URZ ;  /* 0x00000005040472a4 */ /* 0x000fc8000f8e023f */
[----:B------:R-:W-:-:S04]  /*1720*/  UISETP.LT.AND UP0, UPT, UR8, UR4, UPT ;  /* 0x000000040800728c */ /* 0x000fc8000bf01270 */
[----:B------:R-:W-:-:S12]  /*1730*/  USEL UR8, UR8, UR4, !UP0 ;  /* 0x0000000408087287 */ /* 0x000fd8000c000000 */
.L_x_11267:
        /* <DEDUP_REMOVED lines=17> */
[----:B0-----:R-:W-:Y:S02]  /*1850*/  IABS R5, R3 ;  /* 0x0000000300057213 */ /* 0x001fe40000000000 */
        /* <DEDUP_REMOVED lines=29> */
.L_x_11270:
[----:B------:R-:W-:Y:S01]  /*1a30*/  UIMAD UR40, UR40, UR4, UR10 ;  /* 0x00000004282872a4 */ /* 0x000fe2000f8e020a */
[----:B------:R-:W-:Y:S01]  /*1a40*/  IMAD.U32 R0, RZ, RZ, UR9 ;  /* 0x00000009ff007e24 */ /* 0x000fe2000f8e00ff */
[----:B------:R-:W-:Y:S01]  /*1a50*/  PLOP3.LUT P0, PT, PT, PT, PT, 0x80, 0x0 ;  /* 0x000000000000781c */ /* 0x000fe20003f0f070 */
[----:B------:R-:W-:-:S05]  /*1a60*/  IMAD.U32 R3, RZ, RZ, UR4 ;  /* 0x00000004ff037e24 */ /* 0x000fca000f8e00ff */
[----:B------:R-:W-:-:S04]  /*1a70*/  VIADDMNMX R0, R3, UR40, R0, PT ;  /* 0x0000002803007c46 */ /* 0x000fc8000b800100 */
[----:B------:R-:W-:-:S13]  /*1a80*/  R2UR UR44, R0 ;  /* 0x00000000002c72ca */ /* 0x000fda00000e0000 */
[----:B------:R-:W-:-:S06]  /*1a90*/  UISETP.GT.AND UP0, UPT, UR44, UR40, UPT ;  /* 0x000000282c00728c */ /* 0x000fcc000bf04270 */
[----:B------:R-:W-:-:S13]  /*1aa0*/  PLOP3.LUT P1, PT, PT, PT, UP0, 0x80, 0x0 ;  /* 0x000000000000781c */ /* 0x000fda0003f2f008 */
[----:B------:R-:W-:Y:S05]  /*1ab0*/  @!P1 BRA `(.L_x_11271) ;  /* 0x000002ec00d09947 */ /* 0x000fea0003800000 */
[----:B------:R-:W-:Y:S01]  /*1ac0*/  SHF.R.S32.HI R0, RZ, 0x1f, R19 ;  /* 0x0000001fff007819 */ /* 0x000fe20000011413 */
[----:B0-----:R-:W-:Y:S01]  /*1ad0*/  VIADD R7, R18, 0x18400 ;  /* 0x0001840012077836 */ /* 0x001fe20000000000 */
        /* <DEDUP_REMOVED lines=11> */
[----:B------:R-:W-:Y:S01]  /*1b90*/  IMAD.MOV.U32 R11, RZ, RZ, RZ ;  /* 0x000000ffff0b7224 */ /* 0x000fe200078e00ff */
[----:B------:R-:W0:Y:S01]  /*1ba0*/  SHFL.IDX PT, R0, R52, RZ, 0x1f ;  /* 0x00001fff34007589 */ /* 0x000e2200000e0000 */
[----:B------:R-:W-:-:S02]  /*1bb0*/  IMAD.MOV.U32 R9, RZ, RZ, 0x40000040 ;  /* 0x40000040ff097424 */ /* 0x000fc400078e00ff */
[----:B------:R-:W-:Y:S01]  /*1bc0*/  IMAD.MOV.U32 R5, RZ, RZ, 0x40000040 ;  /* 0x40000040ff057424 */ /* 0x000fe200078e00ff */
[----:B------:R-:W-:Y:S04]  /*1bd0*/  STL.128 [R1+0x60], R12 ;  /* 0x0000600c01007387 */ /* 0x000fe80000100c00 */
[----:B------:R1:W-:Y:S04]  /*1be0*/  STL.64 [R1+0x70], R10 ;  /* 0x0000700a01007387 */ /* 0x0003e80000100a00 */
[----:B------:R2:W-:Y:S04]  /*1bf0*/  STL.128 [R1+0xb0], RZ ;  /* 0x0000b0ff01007387 */ /* 0x0005e80000100c00 */
[----:B------:R2:W-:Y:S01]  /*1c00*/  STL.128 [R1+0xc0], RZ ;  /* 0x0000c0ff01007387 */ /* 0x0005e20000100c00 */
[----:B-1----:R-:W-:-:S03]  /*1c10*/  IMAD.MOV.U32 R11, RZ, RZ, 0x40000040 ;  /* 0x40000040ff0b7424 */ /* 0x002fc600078e00ff */
[----:B------:R2:W-:Y:S01]  /*1c20*/  STL.128 [R1+0xd0], RZ ;  /* 0x0000d0ff01007387 */ /* 0x0005e20000100c00 */
[----:B------:R-:W-:Y:S01]  /*1c30*/  IMAD.MOV.U32 R15, RZ, RZ, 0x40000040 ;  /* 0x40000040ff0f7424 */ /* 0x000fe200078e00ff */
[----:B0-----:R-:W-:Y:S01]  /*1c40*/  LEA.HI R2, R0, R0, RZ, 0x1 ;  /* 0x0000000000027211 */ /* 0x001fe200078f08ff */
[----:B------:R-:W-:Y:S01]  /*1c50*/  IMAD.MOV.U32 R13, RZ, RZ, 0x40000040 ;  /* 0x40000040ff0d7424 */ /* 0x000fe200078e00ff */
[----:B------:R2:W-:Y:S02]  /*1c60*/  STL.128 [R1+0xe0], RZ ;  /* 0x0000e0ff01007387 */ /* 0x0005e40000100c00 */
[----:B------:R-:W-:Y:S01]  /*1c70*/  LOP3.LUT R3, R2, 0x7fffe, RZ, 0xc0, !PT ;  /* 0x0007fffe02037812 */ /* 0x000fe200078ec0ff */
[----:B------:R-:W-:-:S04]  /*1c80*/  VIADD R2, R18, 0x1c400 ;  /* 0x0001c40012027836 */ /* 0x000fc80000000000 */
[----:B------:R-:W-:Y:S01]  /*1c90*/  IMAD.IADD R0, R0, 0x1, -R3 ;  /* 0x0000000100007824 */ /* 0x000fe200078e0a03 */
[----:B------:R-:W-:Y:S01]  /*1ca0*/  SHF.R.U32.HI R2, RZ, 0x4, R2 ;  /* 0x00000004ff027819 */ /* 0x000fe20000011602 */
[----:B------:R-:W-:Y:S02]  /*1cb0*/  VIADD R3, R18, 0x400 ;  /* 0x0000040012037836 */ /* 0x000fe40000000000 */
[----:B------:R-:W-:Y:S01]  /*1cc0*/  IMAD R0, R0, 0x2000, R7 ;  /* 0x0000200000007824 */ /* 0x000fe200078e0207 */
[----:B------:R-:W-:Y:S02]  /*1cd0*/  LOP3.LUT R2, R2, 0x3fff, RZ, 0xc0, !PT ;  /* 0x00003fff02027812 */ /* 0x000fe400078ec0ff */
[----:B------:R-:W-:Y:S01]  /*1ce0*/  SHF.R.U32.HI R3, RZ, 0x4, R3 ;  /* 0x00000004ff037819 */ /* 0x000fe20000011603 */
[----:B------:R-:W-:Y:S01]  /*1cf0*/  VIADD R4, R0, 0xa000 ;  /* 0x0000a00000047836 */ /* 0x000fe20000000000 */
[----:B------:R-:W-:Y:S02]  /*1d00*/  SHF.R.U32.HI R0, RZ, 0x4, R0 ;  /* 0x00000004ff007819 */ /* 0x000fe40000011600 */
[----:B------:R-:W-:-:S02]  /*1d10*/  LOP3.LUT R3, R3, 0x3fff, RZ, 0xc0, !PT ;  /* 0x00003fff03037812 */ /* 0x000fc400078ec0ff */
[----:B------:R-:W-:Y:S02]  /*1d20*/  SHF.R.U32.HI R4, RZ, 0x4, R4 ;  /* 0x00000004ff047819 */ /* 0x000fe40000011604 */
[----:B------:R-:W-:Y:S02]  /*1d30*/  LOP3.LUT R8, R2, 0x10000, RZ, 0xfc, !PT ;  /* 0x0001000002087812 */ /* 0x000fe400078efcff */
[C---:B------:R-:W-:Y:S02]  /*1d40*/  LOP3.LUT R6, R3.reuse, 0x3000000, RZ, 0xfc, !PT ;  /* 0x0300000003067812 */ /* 0x040fe400078efcff */
[----:B------:R-:W-:Y:S02]  /*1d50*/  LOP3.LUT R2, R3, 0x10000, RZ, 0xfc, !PT ;  /* 0x0001000003027812 */ /* 0x000fe400078efcff */
[----:B------:R-:W-:Y:S01]  /*1d60*/  LOP3.LUT R0, R0, 0x3fff, RZ, 0xc0, !PT ;  /* 0x00003fff00007812 */ /* 0x000fe200078ec0ff */
[----:B------:R-:W-:Y:S01]  /*1d70*/  IMAD.MOV.U32 R10, RZ, RZ, R6 ;  /* 0x000000ffff0a7224 */ /* 0x000fe200078e0006 */
[----:B------:R-:W-:Y:S01]  /*1d80*/  LOP3.LUT R3, R4, 0x3fff, RZ, 0xc0, !PT ;  /* 0x00003fff04037812 */ /* 0x000fe200078ec0ff */
[----:B------:R-:W-:Y:S01]  /*1d90*/  IMAD.MOV.U32 R14, RZ, RZ, R2 ;  /* 0x000000ffff0e7224 */ /* 0x000fe200078e0002 */
[----:B------:R-:W-:-:S02]  /*1da0*/  LOP3.LUT R4, R0, 0x10000, RZ, 0xfc, !PT ;  /* 0x0001000000047812 */ /* 0x000fc400078efcff */
[----:B------:R-:W-:Y:S01]  /*1db0*/  LOP3.LUT R12, R3, 0x10000, RZ, 0xfc, !PT ;  /* 0x00010000030c7812 */ /* 0x000fe200078efcff */
[----:B------:R2:W-:Y:S04]  /*1dc0*/  STL.128 [R1+0x80], R8 ;  /* 0x0000800801007387 */ /* 0x0005e80000100c00 */
[----:B------:R2:W-:Y:S04]  /*1dd0*/  STL.64 [R1+0x78], R4 ;  /* 0x0000780401007387 */ /* 0x0005e80000100a00 */
[----:B------:R2:W-:Y:S01]  /*1de0*/  STL.128 [R1+0xf0], R12 ;  /* 0x0000f00c01007387 */ /* 0x0005e20000100c00 */
[----:B------:R-:W-:Y:S05]  /*1df0*/  @!P0 BRA `(.L_x_11272) ;  /* 0x0000000000408947 */ /* 0x000fea0003800000 */
[----:B------:R-:W-:Y:S01]  /*1e00*/  MOV R0, 0x0 ;  /* 0x0000000000007802 */ /* 0x000fe20000000f00 */
[----:B------:R-:W-:Y:S01]  /*1e10*/  ULDC.64 UR4, c[0x4][0xf0] ;  /* 0x01003c0000047ab9 */ /* 0x000fe20000000a00 */
[----:B------:R-:W-:Y:S01]  /*1e20*/  ULDC.64 UR6, c[0x4][0x38] ;  /* 0x01000e0000067ab9 */ /* 0x000fe20000000a00 */
[----:B--2---:R-:W-:Y:S01]  /*1e30*/  IMAD.U32 R4, RZ, RZ, UR4 ;  /* 0x00000004ff047e24 */ /* 0x004fe2000f8e00ff */
        /* <DEDUP_REMOVED lines=12> */
.L_x_11272:
[----:B--2---:R-:W2:Y:S01]  /*1f00*/  LDL R15, [R1+0x204] ;  /* 0x00020400010f7983 */ /* 0x004ea20000100800 */
[----:B------:R-:W-:Y:S01]  /*1f10*/  LOP3.LUT R0, R43, 0xffffff80, RZ, 0xc0, !PT ;  /* 0xffffff802b007812 */ /* 0x000fe200078ec0ff */
[----:B------:R-:W0:Y:S01]  /*1f20*/  LDC.64 R20, c[0x0][0xad0] ;  /* 0x0002b400ff147b82 */ /* 0x000e220000000a00 */
[----:B------:R-:W-:Y:S01]  /*1f30*/  VIADD R46, R27, 0xffffff80 ;  /* 0xffffff801b2e7836 */ /* 0x000fe20000000000 */
[----:B------:R1:W-:Y:S01]  /*1f40*/  STL.64 [R1+0x108], R36 ;  /* 0x0001082401007387 */ /* 0x0003e20000100a00 */
[----:B------:R-:W-:Y:S01]  /*1f50*/  BSSY B0, `(.L_x_11273) ;  /* 0x000002e000007945 */ /* 0x000fe20003800000 */
[----:B------:R-:W-:Y:S02]  /*1f60*/  IMAD.IADD R0, R19, 0x1, -R0 ;  /* 0x0000000113007824 */ /* 0x000fe400078e0a00 */
[----:B------:R1:W-:Y:S02]  /*1f70*/  STL.64 [R1+0x110], R34 ;  /* 0x0001102201007387 */ /* 0x0003e40000100a00 */
[----:B------:R-:W3:Y:S01]  /*1f80*/  LDC R12, c[0x0][0x288] ;  /* 0x0000a200ff0c7b82 */ /* 0x000ee20000000800 */
[----:B------:R-:W-:Y:S01]  /*1f90*/  SHF.R.S32.HI R5, RZ, 0x1f, R0 ;  /* 0x0000001fff057819 */ /* 0x000fe20000011400 */
[----:B------:R1:W-:Y:S03]  /*1fa0*/  STL.64 [R1+0x150], R28 ;  /* 0x0001501c01007387 */ /* 0x0003e60000100a00 */
[CC--:B------:R-:W-:Y:S01]  /*1fb0*/  LEA.HI R7, R5.reuse, R0.reuse, RZ, 0x2 ;  /* 0x0000000005077211 */ /* 0x0c0fe200078f10ff */
[----:B------:R1:W-:Y:S01]  /*1fc0*/  STL [R1+0x11c], R46 ;  /* 0x00011c2e01007387 */ /* 0x0003e20000100800 */
[----:B------:R-:W-:Y:S01]  /*1fd0*/  LEA.HI R10, R5, R0, RZ, 0x5 ;  /* 0x00000000050a7211 */ /* 0x000fe200078f28ff */
[----:B------:R-:W4:Y:S01]  /*1fe0*/  LDC R6, c[0x0][0x450] ;  /* 0x00011400ff067b82 */ /* 0x000f220000000800 */
[--C-:B------:R-:W-:Y:S01]  /*1ff0*/  SHF.R.S32.HI R4, RZ, 0x2, R7.reuse ;  /* 0x00000002ff047819 */ /* 0x100fe20000011407 */
[----:B------:R1:W-:Y:S01]  /*2000*/  STL.U8 [R1+0x118], RZ ;  /* 0x000118ff01007387 */ /* 0x0003e20000100000 */
[----:B------:R-:W-:-:S02]  /*2010*/  SHF.R.S32.HI R3, RZ, 0x1f, R7 ;  /* 0x0000001fff037819 */ /* 0x000fc40000011407 */
[----:B------:R-:W-:Y:S02]  /*2020*/  SHF.R.S32.HI R10, RZ, 0x5, R10 ;  /* 0x00000005ff0a7819 */ /* 0x000fe4000001140a */
[----:B------:R-:W-:Y:S02]  /*2030*/  LEA.HI R3, R3, R4, RZ, 0x3 ;  /* 0x0000000403037211 */ /* 0x000fe400078f18ff */
[----:B------:R-:W-:Y:S02]  /*2040*/  LOP3.LUT R7, R7, 0x7ffffffc, RZ, 0xc0, !PT ;  /* 0x7ffffffc07077812 */ /* 0x000fe400078ec0ff */
[----:B------:R-:W-:Y:S02]  /*2050*/  LOP3.LUT R9, R3, 0xfffffff8, RZ, 0xc0, !PT ;  /* 0xfffffff803097812 */ /* 0x000fe400078ec0ff */
[----:B------:R-:W5:Y:S01]  /*2060*/  LDC.64 R2, c[0x0][0xad8] ;  /* 0x0002b600ff027b82 */ /* 0x000f620000000a00 */
[----:B------:R-:W-:Y:S02]  /*2070*/  IMAD.IADD R0, R0, 0x1, -R7 ;  /* 0x0000000100007824 */ /* 0x000fe400078e0a07 */
[----:B------:R-:W-:Y:S01]  /*2080*/  IMAD.IADD R11, R4, 0x1, -R9 ;  /* 0x00000001040b7824 */ /* 0x000fe200078e0a09 */
[----:B------:R-:W-:Y:S01]  /*2090*/  LEA.HI R4, R52, R52, RZ, 0x1 ;  /* 0x0000003434047211 */ /* 0x000fe200078f08ff */
[----:B0-----:R-:W-:-:S02]  /*20a0*/  IMAD.MOV.U32 R7, RZ, RZ, R20 ;  /* 0x000000ffff077224 */ /* 0x001fc400078e0014 */
[----:B------:R-:W-:Y:S01]  /*20b0*/  IMAD R10, R10, 0x10, R11 ;  /* 0x000000100a0a7824 */ /* 0x000fe200078e020b */
[----:B------:R-:W0:Y:S01]  /*20c0*/  LDC.64 R8, c[0x0][0xae0] ;  /* 0x0002b800ff087b82 */ /* 0x000e220000000a00 */
[----:B------:R-:W-:Y:S01]  /*20d0*/  LOP3.LUT R13, R4, 0x3fffffe, RZ, 0xc0, !PT ;  /* 0x03fffffe040d7812 */ /* 0x000fe200078ec0ff */
[----:B------:R-:W-:-:S04]  /*20e0*/  IMAD.SHL.U32 R11, R0, 0x2, RZ ;  /* 0x00000002000b7824 */ /* 0x000fc800078e00ff */
[----:B------:R-:W-:Y:S02]  /*20f0*/  IMAD.IADD R13, R52, 0x1, -R13 ;  /* 0x00000001340d7824 */ /* 0x000fe400078e0a0d */
[----:B------:R-:W4:Y:S01]  /*2100*/  LDC.64 R4, c[0x0][0x448] ;  /* 0x00011200ff047b82 */ /* 0x000f220000000a00 */
[----:B------:R-:W-:Y:S02]  /*2110*/  IMAD.MOV.U32 R52, RZ, RZ, RZ ;  /* 0x000000ffff347224 */ /* 0x000fe400078e00ff */
[----:B------:R-:W-:Y:S02]  /*2120*/  IMAD R10, R13, 0x40, R10 ;  /* 0x000000400d0a7824 */ /* 0x000fe400078e020a */
[----:B------:R-:W-:Y:S02]  /*2130*/  IMAD.U32 R13, RZ, RZ, UR42 ;  /* 0x0000002aff0d7e24 */ /* 0x000fe4000f8e00ff */
[----:B-----5:R-:W-:Y:S01]  /*2140*/  IMAD.MOV.U32 R53, RZ, RZ, R3 ;  /* 0x000000ffff357224 */ /* 0x020fe200078e0003 */
[----:B------:R1:W-:Y:S01]  /*2150*/  STL.64 [R1+0x100], R10 ;  /* 0x0001000a01007387 */ /* 0x0003e20000100a00 */
[----:B0-----:R-:W-:-:S02]  /*2160*/  IMAD.MOV.U32 R54, RZ, RZ, R8 ;  /* 0x000000ffff367224 */ /* 0x001fc400078e0008 */
[----:B------:R-:W-:-:S05]  /*2170*/  IMAD.MOV.U32 R55, RZ, RZ, R9 ;  /* 0x000000ffff377224 */ /* 0x000fca00078e0009 */
[----:B------:R1:W-:Y:S04]  /*2180*/  STL.128 [R1+0x130], R52 ;  /* 0x0001303401007387 */ /* 0x0003e80000100c00 */
[----:B----4-:R1:W-:Y:S01]  /*2190*/  STL.128 [R1+0x140], R4 ;  /* 0x0001400401007387 */ /* 0x0103e20000100c00 */
[----:B--2---:R-:W-:-:S04]  /*21a0*/  LEA.HI R14, R15, R15, RZ, 0x1 ;  /* 0x0000000f0f0e7211 */ /* 0x004fc800078f08ff */
[----:B------:R-:W-:-:S05]  /*21b0*/  LOP3.LUT R14, R14, 0xfffffffe, RZ, 0xc0, !PT ;  /* 0xfffffffe0e0e7812 */ /* 0x000fca00078ec0ff */
[----:B------:R-:W-:Y:S02]  /*21c0*/  IMAD.IADD R19, R15, 0x1, -R14 ;  /* 0x000000010f137824 */ /* 0x000fe400078e0a0e */
[----:B------:R-:W-:Y:S02]  /*21d0*/  IMAD.MOV.U32 R14, RZ, RZ, R21 ;  /* 0x000000ffff0e7224 */ /* 0x000fe400078e0015 */
[----:B------:R-:W-:Y:S01]  /*21e0*/  IMAD.MOV.U32 R15, RZ, RZ, R2 ;  /* 0x000000ffff0f7224 */ /* 0x000fe200078e0002 */
[----:B------:R-:W-:-:S04]  /*21f0*/  SHF.L.U32 R19, R19, 0x1f, RZ ;  /* 0x0000001f13137819 */ /* 0x000fc800000006ff */
[----:B---3--:R1:W-:Y:S01]  /*2200*/  STL.128 [R1+0x120], R12 ;  /* 0x0001200c01007387 */ /* 0x0083e20000100c00 */
[----:B------:R-:W0:Y:S02]  /*2210*/  SYNCS.PHASECHK.TRANS64.TRYWAIT P0, [R18+URZ+0x32400], R19 ;  /* 0x03240013120075a7 */ /* 0x000e24000800017f */
[----:B01----:R-:W-:Y:S05]  /*2220*/  @!P0 BRA `(.L_x_11274) ;  /* 0x0000035800788947 */ /* 0x003fea0003800000 */
.L_x_11428:
[----:B------:R-:W-:Y:S05]  /*2230*/  BSYNC B0 ;  /* 0x0000000000007941 */ /* 0x000fea0003800000 */
.L_x_11273:
[----:B------:R-:W2:Y:S04]  /*2240*/  LDL R4, [R1] ;  /* 0x0000000001047983 */ /* 0x000ea80000100800 */
[----:B------:R1:W5:Y:S01]  /*2250*/  LDL.64 R10, [R1+0x1f8] ;  /* 0x0001f800010a7983 */ /* 0x0003620000100a00 */
[----:B------:R-:W-:Y:S01]  /*2260*/  IMAD.MOV.U32 R12, RZ, RZ, R42 ;  /* 0x000000ffff0c7224 */ /* 0x000fe200078e002a */
[----:B------:R-:W-:Y:S01]  /*2270*/  IADD3 R0, P0, R16, 0x440, RZ ;  /* 0x0000044010007810 */ /* 0x000fe20007f1e0ff */
[----:B------:R-:W-:Y:S01]  /*2280*/  IMAD.MOV.U32 R13, RZ, RZ, R67 ;  /* 0x000000ffff0d7224 */ /* 0x000fe200078e0043 */
[----:B------:R-:W-:Y:S01]  /*2290*/  STL.64 [R1+0x158], R24 ;  /* 0x0001581801007387 */ /* 0x000fe20000100a00 */
[----:B------:R-:W-:Y:S01]  /*22a0*/  IMAD.MOV.U32 R14, RZ, RZ, R45 ;  /* 0x000000ffff0e7224 */ /* 0x000fe200078e002d */
[----:B------:R-:W-:Y:S05]  /*22b0*/  WARPSYNC.ALL ;  /* 0x0000000000007948 */ /* 0x000fea0003800000 */
[----:B------:R-:W-:Y:S01]  /*22c0*/  IMAD.MOV.U32 R15, RZ, RZ, R56 ;  /* 0x000000ffff0f7224 */ /* 0x000fe200078e0038 */
[----:B------:R-:W-:Y:S01]  /*22d0*/  STL.64 [R1+0x1f0], R32 ;  /* 0x0001f02001007387 */ /* 0x000fe20000100a00 */
[----:B------:R-:W-:Y:S01]  /*22e0*/  IMAD.X R7, RZ, RZ, R17, P0 ;  /* 0x000000ffff077224 */ /* 0x000fe200000e0611 */
[----:B------:R-:W-:Y:S01]  /*22f0*/  BSSY B0, `(.L_x_11275) ;  /* 0x000002a000007945 */ /* 0x000fe20003800000 */
[----:B------:R-:W-:Y:S01]  /*2300*/  IMAD.MOV.U32 R28, RZ, RZ, R59 ;  /* 0x000000ffff1c7224 */ /* 0x000fe200078e003b */
[----:B------:R3:W-:Y:S01]  /*2310*/  STL.128 [R1+0x160], R12 ;  /* 0x0001600c01007387 */ /* 0x0007e20000100c00 */
[----:B------:R-:W-:-:S02]  /*2320*/  IMAD.MOV.U32 R29, RZ, RZ, R66 ;  /* 0x000000ffff1d7224 */ /* 0x000fc400078e0042 */
[----:B------:R-:W-:Y:S02]  /*2330*/  IMAD.MOV.U32 R227, RZ, RZ, R181 ;  /* 0x000000ffffe37224 */ /* 0x000fe400078e00b5 */
[----:B------:R-:W-:Y:S01]  /*2340*/  IMAD.MOV.U32 R42, RZ, RZ, R57 ;  /* 0x000000ffff2a7224 */ /* 0x000fe200078e0039 */
[----:B------:R-:W-:Y:S01]  /*2350*/  STL.128 [R1+0x180], R28 ;  /* 0x0001801c01007387 */ /* 0x000fe20000100c00 */
[----:B------:R-:W-:Y:S02]  /*2360*/  IMAD.MOV.U32 R43, RZ, RZ, R64 ;  /* 0x000000ffff2b7224 */ /* 0x000fe400078e0040 */
[----:B------:R-:W-:Y:S01]  /*2370*/  VIADD R229, R74, 0x8 ;  /* 0x000000084ae57836 */ /* 0x000fe20000000000 */
[----:B------:R-:W-:Y:S01]  /*2380*/  STL.128 [R1+0x1c0], R224 ;  /* 0x0001c0e001007387 */ /* 0x000fe20000100c00 */
[----:B---3--:R-:W-:Y:S02]  /*2390*/  IMAD.MOV.U32 R14, RZ, RZ, R26 ;  /* 0x000000ffff0e7224 */ /* 0x008fe400078e001a */
[----:B------:R-:W-:-:S02]  /*23a0*/  IMAD.MOV.U32 R15, RZ, RZ, R61 ;  /* 0x000000ffff0f7224 */ /* 0x000fc400078e003d */
[----:B------:R-:W-:Y:S02]  /*23b0*/  IMAD.MOV.U32 R12, RZ, RZ, R16 ;  /* 0x000000ffff0c7224 */ /* 0x000fe400078e0010 */
[----:B------:R-:W-:-:S05]  /*23c0*/  IMAD.MOV.U32 R13, RZ, RZ, R17 ;  /* 0x000000ffff0d7224 */ /* 0x000fca00078e0011 */
[----:B------:R3:W-:Y:S02]  /*23d0*/  STL.128 [R1+0x170], R12 ;  /* 0x0001700c01007387 */ /* 0x0007e40000100c00 */
[----:B---3--:R-:W-:Y:S02]  /*23e0*/  IMAD.MOV.U32 R12, RZ, RZ, R41 ;  /* 0x000000ffff0c7224 */ /* 0x008fe400078e0029 */
[----:B------:R-:W-:Y:S02]  /*23f0*/  IMAD.MOV.U32 R13, RZ, RZ, R50 ;  /* 0x000000ffff0d7224 */ /* 0x000fe400078e0032 */
[----:B------:R-:W-:Y:S02]  /*2400*/  IMAD.MOV.U32 R14, RZ, RZ, R44 ;  /* 0x000000ffff0e7224 */ /* 0x000fe400078e002c */
[----:B------:R-:W-:Y:S02]  /*2410*/  IMAD.MOV.U32 R15, RZ, RZ, R69 ;  /* 0x000000ffff0f7224 */ /* 0x000fe400078e0045 */
[----:B------:R-:W-:-:S03]  /*2420*/  IMAD.MOV.U32 R41, RZ, RZ, R65 ;  /* 0x000000ffff297224 */ /* 0x000fc600078e0041 */
[----:B------:R3:W-:Y:S04]  /*2430*/  STL.128 [R1+0x190], R12 ;  /* 0x0001900c01007387 */ /* 0x0007e80000100c00 */
[----:B------:R-:W-:Y:S01]  /*2440*/  STL.128 [R1+0x1e0], R40 ;  /* 0x0001e02801007387 */ /* 0x000fe20000100c00 */
[----:B---3--:R-:W-:Y:S02]  /*2450*/  IMAD.MOV.U32 R12, RZ, RZ, R38 ;  /* 0x000000ffff0c7224 */ /* 0x008fe400078e0026 */
[----:B------:R-:W-:Y:S02]  /*2460*/  IMAD.MOV.U32 R13, RZ, RZ, R63 ;  /* 0x000000ffff0d7224 */ /* 0x000fe400078e003f */
[----:B------:R-:W-:Y:S02]  /*2470*/  IMAD.MOV.U32 R14, RZ, RZ, R51 ;  /* 0x000000ffff0e7224 */ /* 0x000fe400078e0033 */
[----:B------:R-:W-:-:S05]  /*2480*/  IMAD.MOV.U32 R15, RZ, RZ, R62 ;  /* 0x000000ffff0f7224 */ /* 0x000fca00078e003e */
[----:B------:R3:W-:Y:S02]  /*2490*/  STL.128 [R1+0x1a0], R12 ;  /* 0x0001a00c01007387 */ /* 0x0007e40000100c00 */
        /* <DEDUP_REMOVED lines=15> */
.L_x_11276:
[----:B------:R-:W-:Y:S05]  /*2590*/  BSYNC B0 ;  /* 0x0000000000007941 */ /* 0x000fea0003800000 */
.L_x_11275:
[----:B------:R-:W2:Y:S01]  /*25a0*/  LDL.64 R12, [R1+0x18] ;  /* 0x00001800010c7983 */ /* 0x000ea20000100a00 */
[----:B-----5:R-:W-:Y:S01]  /*25b0*/  SHF.L.U32 R11, R11, 0x1f, RZ ;  /* 0x0000001f0b0b7819 */ /* 0x020fe200000006ff */
[----:B------:R-:W-:Y:S01]  /*25c0*/  BSSY B0, `(.L_x_11277) ;  /* 0x0000006000007945 */ /* 0x000fe20003800000 */
[----:B--2---:R-:W-:-:S05]  /*25d0*/  MOV R7, R12 ;  /* 0x0000000c00077202 */ /* 0x004fca0000000f00 */
[----:B------:R-:W-:-:S04]  /*25e0*/  IMAD R10, R10, 0x8, R7 ;  /* 0x000000080a0a7824 */ /* 0x000fc800078e0207 */
[----:B------:R1:W2:Y:S01]  /*25f0*/  SYNCS.PHASECHK.TRANS64.TRYWAIT P0, [R10+URZ], R11 ;  /* 0x0000000b0a0075a7 */ /* 0x0002a2000800017f */
[----:B------:R-:W-:Y:S05]  /*2600*/  @!P1 BRA `(.L_x_11278) ;  /* 0x0000000000049947 */ /* 0x000fea0003800000 */
[----:B------:R-:W-:Y:S01]  /*2610*/  BPT.TRAP 0x1 ;  /* 0x000000040000795c */ /* 0x000fe20000300000 */
.L_x_11278:
[----:B------:R-:W-:Y:S05]  /*2620*/  BSYNC B0 ;  /* 0x0000000000007941 */ /* 0x000fea0003800000 */
.L_x_11277:
[----:B------:R-:W-:Y:S04]  /*2630*/  BSSY B0, `(.L_x_11279) ;  /* 0x0000004000007945 */ /* 0x000fe80003800000 */
[----:B--2---:R-:W-:Y:S05]  /*2640*/  @P0 BRA `(.L_x_11280) ;  /* 0x0000000000080947 */ /* 0x004fea0003800000 */
[----:B------:R-:W2:Y:S02]  /*2650*/  SYNCS.PHASECHK.TRANS64.TRYWAIT P0, [R10+URZ], R11 ;  /* 0x0000000b0a0075a7 */ /* 0x000ea4000800017f */
[----:B--2---:R-:W-:Y:S05]  /*2660*/  @!P0 BRA `(.L_x_11281) ;  /* 0x00000354007c8947 */ /* 0x004fea0003800000 */
.L_x_11280:
[----:B------:R-:W-:Y:S05]  /*2670*/  BSYNC B0 ;  /* 0x0000000000007941 */ /* 0x000fea0003800000 */
.L_x_11279:
[----:B------:R-:W3:Y:S04]  /*2680*/  LDL R7, [R1+0x1f8] ;  /* 0x0001f80001077983 */ /* 0x000ee80000100800 */
[----:B-12---:R-:W3:Y:S01]  /*2690*/  LDL.64 R10, [R1+0x80] ;  /* 0x00008000010a7983 */ /* 0x006ee20000100a00 */
[----:B------:R-:W-:Y:S05]  /*26a0*/  WARPSYNC.ALL ;  /* 0x0000000000007948 */ /* 0x000fea0003800000 */
[----:B------:R-:W2:Y:S04]  /*26b0*/  LDL.64 R14, [R1+0x78] ;  /* 0x00007800010e7983 */ /* 0x000ea80000100a00 */
[----:B------:R-:W4:Y:S04]  /*26c0*/  LDL.64 R12, [R1+0x78] ;  /* 0x00007800010c7983 */ /* 0x000f280000100a00 */
[----:B------:R-:W5:Y:S01]  /*26d0*/  LDL.64 R20, [R1+0x78] ;  /* 0x0000780001147983 */ /* 0x000f620000100a00 */
[----:B---3--:R-:W-:-:S03]  /*26e0*/  IMAD R10, R7, 0x300, R10 ;  /* 0x00000300070a7824 */ /* 0x008fc600078e020a */
[----:B------:R-:W3:Y:S01]  /*26f0*/  LDL.64 R72, [R1+0x78] ;  /* 0x0000780001487983 */ /* 0x000ee20000100a00 */
[----:B------:R-:W-:Y:S02]  /*2700*/  R2UR UR7, R11 ;  /* 0x000000000b0772ca */ /* 0x000fe400000e0000 */
[----:B------:R-:W-:Y:S01]  /*2710*/  R2UR UR6, R10 ;  /* 0x000000000a0672ca */ /* 0x000fe200000e0000 */
[----:B------:R-:W-:Y:S01]  /*2720*/  WARPGROUP.ARRIVE ;  /* 0x00000000000079c5 */ /* 0x000fe20000000000 */
[----:B------:R-:W3:Y:S01]  /*2730*/  LDL R0, [R1+0x204] ;  /* 0x0002040001007983 */ /* 0x000ee20000100800 */
[----:B------:R-:W-:Y:S01]  /*2740*/  IMAD.MOV.U32 R227, RZ, RZ, 0x1 ;  /* 0x00000001ffe37424 */ /* 0x000fe200078e00ff */
[----:B------:R-:W-:Y:S02]  /*2750*/  BSSY B0, `(.L_x_11282) ;  /* 0x000002d000007945 */ /* 0x000fe40003800000 */
[----:B------:R1:W-:Y:S04]  /*2760*/  STL [R1+0x60], RZ ;  /* 0x000060ff01007387 */ /* 0x0003e80000100800 */
[----:B------:R1:W-:Y:S04]  /*2770*/  STL [R1+0x60], R227 ;  /* 0x000060e301007387 */ /* 0x0003e80000100800 */
[----:B------:R1:W-:Y:S04]  /*2780*/  STL [R1+0x60], R227 ;  /* 0x000060e301007387 */ /* 0x0003e80000100800 */
[----:B------:R1:W-:Y:S04]  /*2790*/  STL [R1+0x60], R227 ;  /* 0x000060e301007387 */ /* 0x0003e80000100800 */
[----:B------:R1:W-:Y:S01]  /*27a0*/  STL [R1+0x60], R227 ;  /* 0x000060e301007387 */ /* 0x0003e20000100800 */
[----:B--2---:R-:W-:Y:S01]  /*27b0*/  R2UR UR4, R14 ;  /* 0x000000000e0472ca */ /* 0x004fe200000e0000 */
[----:B------:R-:W-:Y:S01]  /*27c0*/  VIADD R14, R10, 0x2 ;  /* 0x000000020a0e7836 */ /* 0x000fe20000000000 */
[----:B------:R-:W-:Y:S01]  /*27d0*/  R2UR UR5, R15 ;  /* 0x000000000f0572ca */ /* 0x000fe200000e0000 */
[----:B------:R-:W-:-:S02]  /*27e0*/  IMAD.MOV.U32 R15, RZ, RZ, R11 ;  /* 0x000000ffff0f7224 */ /* 0x000fc400078e000b */
[----:B----4-:R-:W-:Y:S02]  /*27f0*/  VIADD R12, R12, 0x2 ;  /* 0x000000020c0c7836 */ /* 0x010fe40000000000 */
[----:B-----5:R-:W-:Y:S02]  /*2800*/  VIADD R20, R20, 0x4 ;  /* 0x0000000414147836 */ /* 0x020fe40000000000 */
[----:B---3--:R-:W-:-:S06]  /*2810*/  VIADD R72, R72, 0x6 ;  /* 0x0000000648487836 */ /* 0x008fcc0000000000 */
[----:B------:R-:W-:Y:S01]  /*2820*/  HGMMA.64x96x16.F32.BF16 R24, gdesc[UR4], RZ, !UPT, gsb0 ;  /* 0x01600000041879f0 */ /* 0x000fe2000c0018ff */
[----:B------:R-:W-:Y:S02]  /*2830*/  R2UR UR6, R14 ;  /* 0x000000000e0672ca */ /* 0x000fe400000e0000 */
[----:B------:R-:W-:Y:S02]  /*2840*/  R2UR UR7, R15 ;  /* 0x000000000f0772ca */ /* 0x000fe400000e0000 */
[----:B------:R-:W-:Y:S01]  /*2850*/  R2UR UR4, R12 ;  /* 0x000000000c0472ca */ /* 0x000fe200000e0000 */
[----:B------:R-:W-:Y:S01]  /*2860*/  VIADD R12, R10, 0x4 ;  /* 0x000000040a0c7836 */ /* 0x000fe20000000000 */
[----:B------:R-:W-:Y:S01]  /*2870*/  R2UR UR5, R13 ;  /* 0x000000000d0572ca */ /* 0x000fe200000e0000 */
[----:B------:R-:W-:Y:S01]  /*2880*/  IMAD.MOV.U32 R13, RZ, RZ, R11 ;  /* 0x000000ffff0d7224 */ /* 0x000fe200078e000b */
[----:B------:R-:W-:Y:S01]  /*2890*/  LEA.HI R4, R0, R0, RZ, 0x1 ;  /* 0x0000000000047211 */ /* 0x000fe200078f08ff */
[----:B------:R-:W-:-:S03]  /*28a0*/  VIADD R10, R10, 0x6 ;  /* 0x000000060a0a7836 */ /* 0x000fc60000000000 */
[----:B------:R-:W-:-:S05]  /*28b0*/  LOP3.LUT R7, R4, 0xfffffffe, RZ, 0xc0, !PT ;  /* 0xfffffffe04077812 */ /* 0x000fca00078ec0ff */
[----:B------:R-:W-:-:S05]  /*28c0*/  IMAD.IADD R7, R0, 0x1, -R7 ;  /* 0x0000000100077824 */ /* 0x000fca00078e0a07 */
[----:B------:R-:W-:Y:S01]  /*28d0*/  SHF.L.U32 R7, R7, 0x1f, RZ ;  /* 0x0000001f07077819 */ /* 0x000fe200000006ff */
        /* <DEDUP_REMOVED lines=18> */
[----:B------:R-:W2:Y:S02]  /*2a00*/  SYNCS.PHASECHK.TRANS64.TRYWAIT P0, [R18+URZ+0x32410], R7 ;  /* 0x03241007120075a7 */ /* 0x000ea4000800017f */
[----:B-12---:R-:W-:Y:S05]  /*2a10*/  @!P0 BRA `(.L_x_11283) ;  /* 0x0000035000a48947 */ /* 0x006fea0003800000 */
.L_x_11429:
[----:B------:R-:W-:Y:S05]  /*2a20*/  BSYNC B0 ;  /* 0x0000000000007941 */ /* 0x000fea0003800000 */
.L_x_11282:
[----:B------:R-:W2:Y:S04]  /*2a30*/  LDL R0, [R1+0x28] ;  /* 0x0000280001007983 */ /* 0x000ea80000100800 */
[----:B------:R3:W5:Y:S01]  /*2a40*/  LDL.64 R10, [R1+0x1f8] ;  /* 0x0001f800010a7983 */ /* 0x0007620000100a00 */
[----:B------:R-:W-:Y:S01]  /*2a50*/  BSSY B0, `(.L_x_11284) ;  /* 0x0000005000007945 */ /* 0x000fe20003800000 */
[----:B--2---:R-:W-:-:S04]  /*2a60*/  LOP3.LUT R0, R0, 0x1, RZ, 0xfc, !PT ;  /* 0x0000000100007812 */ /* 0x004fc800078efcff */
[----:B------:R-:W-:-:S13]  /*2a70*/  ISETP.NE.AND P1, PT, R0, 0x3, PT ;  /* 0x000000030000780c */ /* 0x000fda0003f25270 */
[----:B---3--:R-:W-:Y:S05]  /*2a80*/  @!P1 BRA `(.L_x_11285) ;  /* 0x0000000000049947 */ /* 0x008fea0003800000 */
[----:B------:R-:W-:Y:S01]  /*2a90*/  BPT.TRAP 0x1 ;  /* 0x000000040000795c */ /* 0x000fe20000300000 */
.L_x_11285:
[----:B------:R-:W-:Y:S05]  /*2aa0*/  BSYNC B0 ;  /* 0x0000000000007941 */ /* 0x000fea0003800000 */
.L_x_11284:
[----:B------:R-:W1:Y:S01]  /*2ab0*/  LDL.64 R12, [R1+0x40] ;  /* 0x00004000010c7983 */ /* 0x000e620000100a00 */
[----:B-----5:R-:W-:Y:S01]  /*2ac0*/  SHF.L.U32 R11, R11, 0x1f, RZ ;  /* 0x0000001f0b0b7819 */ /* 0x020fe200000006ff */
[----:B------:R-:W-:Y:S01]  /*2ad0*/  BSSY B0, `(.L_x_11286) ;  /* 0x0000006000007945 */ /* 0x000fe20003800000 */
[----:B-1----:R-:W-:-:S05]  /*2ae0*/  MOV R7, R12 ;  /* 0x0000000c00077202 */ /* 0x002fca0000000f00 */
[----:B------:R-:W-:-:S04]  /*2af0*/  IMAD R10, R10, 0x8, R7 ;  /* 0x000000080a0a7824 */ /* 0x000fc800078e0207 */
[----:B------:R1:W2:Y:S01]  /*2b00*/  SYNCS.PHASECHK.TRANS64.TRYWAIT P0, [R10+URZ], R11 ;  /* 0x0000000b0a0075a7 */ /* 0x0002a2000800017f */
[----:B------:R-:W-:Y:S05]  /*2b10*/  @!P1 BRA `(.L_x_11287) ;  /* 0x0000000000049947 */ /* 0x000fea0003800000 */
[----:B------:R-:W-:Y:S01]  /*2b20*/  BPT.TRAP 0x1 ;  /* 0x000000040000795c */ /* 0x000fe20000300000 */
.L_x_11287:
[----:B------:R-:W-:Y:S05]  /*2b30*/  BSYNC B0 ;  /* 0x0000000000007941 */ /* 0x000fea0003800000 */
.L_x_11286:
[----:B------:R-:W-:Y:S04]  /*2b40*/  BSSY B0, `(.L_x_11288) ;  /* 0x0000004000007945 */ /* 0x000fe80003800000 */
[----:B--2---:R-:W-:Y:S05]  /*2b50*/  @P0 BRA `(.L_x_11289) ;  /* 0x0000000000080947 */ /* 0x004fea0003800000 */
[----:B------:R-:W2:Y:S02]  /*2b60*/  SYNCS.PHASECHK.TRANS64.TRYWAIT P0, [R10+URZ], R11 ;  /* 0x0000000b0a0075a7 */ /* 0x000ea4000800017f */
[----:B--2---:R-:W-:Y:S05]  /*2b70*/  @!P0 BRA `(.L_x_11290) ;  /* 0x0000035000608947 */ /* 0x004fea0003800000 */
.L_x_11289:
[----:B------:R-:W-:Y:S05]  /*2b80*/  BSYNC B0 ;  /* 0x0000000000007941 */ /* 0x000fea0003800000 */
.L_x_11288:
[----:B------:R-:W3:Y:S04]  /*2b90*/  LDL R7, [R1+0x1f8] ;  /* 0x0001f80001077983 */ /* 0x000ee80000100800 */
[----:B-12---:R-:W3:Y:S04]  /*2ba0*/  LDL.64 R10, [R1+0xf8] ;  /* 0x0000f800010a7983 */ /* 0x006ee80000100a00 */
[----:B------:R-:W2:Y:S04]  /*2bb0*/  LDL R0, [R1+0x70] ;  /* 0x0000700001007983 */ /* 0x000ea80000100800 */
[----:B------:R-:W4:Y:S04]  /*2bc0*/  LDL.64 R12, [R1+0xf0] ;  /* 0x0000f000010c7983 */ /* 0x000f280000100a00 */
[----:B------:R-:W4:Y:S04]  /*2bd0*/  LDL.64 R14, [R1+0xf0] ;  /* 0x0000f000010e7983 */ /* 0x000f280000100a00 */
[----:B0-----:R-:W4:Y:S04]  /*2be0*/  LDL.64 R18, [R1+0xf0] ;  /* 0x0000f00001127983 */ /* 0x001f280000100a00 */
[----:B------:R-:W4:Y:S01]  /*2bf0*/  LDL.64 R20, [R1+0xf0] ;  /* 0x0000f00001147983 */ /* 0x000f220000100a00 */
[----:B------:R-:W-:Y:S05]  /*2c00*/  WARPSYNC.ALL ;  /* 0x0000000000007948 */ /* 0x000fea0003800000 */
[----:B------:R-:W-:Y:S01]  /*2c10*/  WARPGROUP.ARRIVE ;  /* 0x00000000000079c5 */ /* 0x000fe20000000000 */
[----:B------:R-:W4:Y:S04]  /*2c20*/  LDL.64 R72, [R1+0xf0] ;  /* 0x0000f00001487983 */ /* 0x000f280000100a00 */
[----:B------:R-:W4:Y:S01]  /*2c30*/  LDL R4, [R1] ;  /* 0x0000000001047983 */ /* 0x000f220000100800 */
[----:B---3--:R-:W-:Y:S01]  /*2c40*/  IMAD R10, R7, 0xc00, R10 ;  /* 0x00000c00070a7824 */ /* 0x008fe200078e020a */
[----:B------:R-:W-:-:S02]  /*2c50*/  R2UR UR7, R11 ;  /* 0x000000000b0772ca */ /* 0x000fc400000e0000 */
[----:B--2---:R-:W-:Y:S02]  /*2c60*/  ISETP.NE.U32.AND P0, PT, R0, RZ, PT ;  /* 0x000000ff0000720c */ /* 0x004fe40003f05070 */
[----:B------:R-:W-:Y:S01]  /*2c70*/  R2UR UR6, R10 ;  /* 0x000000000a0672ca */ /* 0x000fe200000e0000 */
[----:B------:R0:W5:Y:S01]  /*2c80*/  LDL R0, [R1+0x1f8] ;  /* 0x0001f80001007983 */ /* 0x0001620000100800 */
[----:B----4-:R-:W-:Y:S02]  /*2c90*/  R2UR UR4, R12 ;  /* 0x000000000c0472ca */ /* 0x010fe400000e0000 */
[----:B------:R-:W-:-:S07]  /*2ca0*/  R2UR UR5, R13 ;  /* 0x000000000d0572ca */ /* 0x000fce00000e0000 */
[----:B------:R-:W-:-:S06]  /*2cb0*/  VOTEU.ANY UP0, P0 ;  /* 0x00000000003f7886 */ /* 0x000fcc0000000100 */
[----:B------:R-:W-:Y:S01]  /*2cc0*/  HGMMA.64x96x16.F32.BF16 R24, gdesc[UR4], R24, UP0, gsb0 ;  /* 0x01600000041879f0 */ /* 0x000fe2000b801818 */
[----:B------:R-:W-:Y:S02]  /*2cd0*/  VIADD R14, R14, 0x2 ;  /* 0x000000020e0e7836 */ /* 0x000fe40000000000 */
[----:B------:R-:W-:Y:S02]  /*2ce0*/  VIADD R12, R10, 0x2 ;  /* 0x000000020a0c7836 */ /* 0x000fe40000000000 */
[----:B------:R-:W-:Y:S01]  /*2cf0*/  IMAD.MOV.U32 R13, RZ, RZ, R11 ;  /* 0x000000ffff0d7224 */ /* 0x000fe200078e000b */
[----:B------:R-:W-:Y:S02]  /*2d00*/  R2UR UR4, R14 ;  /* 0x000000000e0472ca */ /* 0x000fe400000e0000 */
[----:B------:R-:W-:Y:S02]  /*2d10*/  R2UR UR6, R12 ;  /* 0x000000000c0672ca */ /* 0x000fe400000e0000 */
[----:B------:R-:W-:-:S02]  /*2d20*/  R2UR UR7, R13 ;  /* 0x000000000d0772ca */ /* 0x000fc400000e0000 */
[----:B------:R-:W-:Y:S02]  /*2d30*/  R2UR UR5, R15 ;  /* 0x000000000f0572ca */ /* 0x000fe400000e0000 */
[----:B------:R-:W2:Y:S01]  /*2d40*/  LDL.64 R14, [R1+0xf0] ;  /* 0x0000f000010e7983 */ /* 0x000ea20000100a00 */
[----:B------:R-:W-:Y:S02]  /*2d50*/  WARPGROUP.DEPBAR.LE gsb0, 0x0 ;  /* 0x00008000000079c5 */ /* 0x000fe40000010000 */
[----:B------:R-:W-:-:S08]  /*2d60*/  WARPGROUP.ARRIVE ;  /* 0x00000000000079c5 */ /* 0x000fd00000000000 */
[----:B------:R-:W-:Y:S01]  /*2d70*/  HGMMA.64x96x16.F32.BF16 R24, gdesc[UR4], R24, gsb0 ;  /* 0x01600000041879f0 */ /* 0x000fe20008001818 */
[----:B------:R-:W-:Y:S02]  /*2d80*/  VIADD R18, R18, 0x4 ;  /* 0x0000000412127836 */ /* 0x000fe40000000000 */
[----:B------:R-:W-:Y:S02]  /*2d90*/  VIADD R12, R10, 0x4 ;  /* 0x000000040a0c7836 */ /* 0x000fe40000000000 */
[----:B------:R-:W-:Y:S01]  /*2da0*/  IMAD.MOV.U32 R13, RZ, RZ, R11 ;  /* 0x000000ffff0d7224 */ /* 0x000fe200078e000b */
[----:B------:R-:W-:Y:S02]  /*2db0*/  R2UR UR4, R18 ;  /* 0x00000000120472ca */ /* 0x000fe400000e0000 */
[----:B------:R-:W-:Y:S02]  /*2dc0*/  R2UR UR6, R12 ;  /* 0x000000000c0672ca */ /* 0x000fe400000e0000 */
[----:B------:R-:W-:-:S02]  /*2dd0*/  R2UR UR7, R13 ;  /* 0x000000000d0772ca */ /* 0x000fc400000e0000 */
[----:B------:R-:W-:Y:S02]  /*2de0*/  R2UR UR5, R19 ;  /* 0x00000000130572ca */ /* 0x000fe400000e0000 */
[----:B------:R-:W3:Y:S01]  /*2df0*/  LDL.64 R18, [R1+0xf0] ;  /* 0x0000f00001127983 */ /* 0x000ee20000100a00 */
        /* <DEDUP_REMOVED lines=10> */
[----:B------:R-:W4:Y:S01]  /*2ea0*/  LDL.64 R20, [R1+0xf0] ;  /* 0x0000f00001147983 */ /* 0x000f220000100a00 */
        /* <DEDUP_REMOVED lines=14> */
[----:B--2---:R-:W-:Y:S02]  /*2f90*/  VIADD R14, R14, 0x402 ;  /* 0x000004020e0e7836 */ /* 0x004fe40000000000 */
        /* <DEDUP_REMOVED lines=10> */
[----:B---3--:R-:W-:Y:S02]  /*3040*/  VIADD R18, R18, 0x404 ;  /* 0x0000040412127836 */ /* 0x008fe40000000000 */
        /* <DEDUP_REMOVED lines=10> */
[----:B----4-:R-:W-:Y:S02]  /*30f0*/  VIADD R20, R20, 0x406 ;  /* 0x0000040614147836 */ /* 0x010fe40000000000 */
        /* <DEDUP_REMOVED lines=60> */
[----:B------:R-:W-:Y:S01]  /*34c0*/  R2UR UR5, R73 ;  /* 0x00000000490572ca */ /* 0x000fe200000e0000 */
[----:B--2---:R-:W-:Y:S01]  /*34d0*/  VIADD R14, R14, 0xc02 ;  /* 0x00000c020e0e7836 */ /* 0x004fe20000000000 */
[----:B------:R0:W5:Y:S01]  /*34e0*/  LDL R73, [R1+0xc] ;  /* 0x00000c0001497983 */ /* 0x0001620000100800 */
[----:B------:R-:W-:Y:S02]  /*34f0*/  WARPGROUP.DEPBAR.LE gsb0, 0x0 ;  /* 0x00008000000079c5 */ /* 0x000fe40000010000 */
[----:B------:R-:W-:-:S08]  /*3500*/  WARPGROUP.ARRIVE ;  /* 0x00000000000079c5 */ /* 0x000fd00000000000 */
[----:B------:R-:W-:Y:S01]  /*3510*/  HGMMA.64x96x16.F32.BF16 R24, gdesc[UR4], R24, gsb0 ;  /* 0x01600000041879f0 */ /* 0x000fe20008001818 */
[----:B------:R-:W-:Y:S02]  /*3520*/  VIADD R12, R10, 0x902 ;  /* 0x000009020a0c7836 */ /* 0x000fe40000000000 */
[----:B------:R-:W-:Y:S01]  /*3530*/  IMAD.MOV.U32 R13, RZ, RZ, R11 ;  /* 0x000000ffff0d7224 */ /* 0x000fe200078e000b */
[----:B------:R-:W-:Y:S02]  /*3540*/  R2UR UR4, R14 ;  /* 0x000000000e0472ca */ /* 0x000fe400000e0000 */
[----:B------:R-:W-:Y:S02]  /*3550*/  R2UR UR6, R12 ;  /* 0x000000000c0672ca */ /* 0x000fe400000e0000 */
[----:B------:R-:W-:Y:S02]  /*3560*/  R2UR UR7, R13 ;  /* 0x000000000d0772ca */ /* 0x000fe400000e0000 */
[----:B------:R-:W-:Y:S01]  /*3570*/  R2UR UR5, R15 ;  /* 0x000000000f0572ca */ /* 0x000fe200000e0000 */
[----:B---3--:R-:W-:-:S02]  /*3580*/  VIADD R18, R18, 0xc04 ;  /* 0x00000c0412127836 */ /* 0x008fc40000000000 */
[----:B------:R-:W-:Y:S01]  /*3590*/  VIADD R12, R10, 0x904 ;  /* 0x000009040a0c7836 */ /* 0x000fe20000000000 */
[----:B------:R-:W-:Y:S02]  /*35a0*/  WARPGROUP.DEPBAR.LE gsb0, 0x0 ;  /* 0x00008000000079c5 */ /* 0x000fe40000010000 */
[----:B------:R-:W-:-:S07]  /*35b0*/  WARPGROUP.ARRIVE ;  /* 0x00000000000079c5 */ /* 0x000fce0000000000 */
[----:B------:R-:W-:Y:S01]  /*35c0*/  HGMMA.64x96x16.F32.BF16 R24, gdesc[UR4], R24, gsb0 ;  /* 0x01600000041879f0 */ /* 0x000fe20008001818 */
[----:B------:R-:W-:Y:S01]  /*35d0*/  IMAD.MOV.U32 R13, RZ, RZ, R11 ;  /* 0x000000ffff0d7224 */ /* 0x000fe200078e000b */
[----:B------:R-:W-:Y:S02]  /*35e0*/  R2UR UR6, R12 ;  /* 0x000000000c0672ca */ /* 0x000fe400000e0000 */
[----:B------:R-:W-:Y:S02]  /*35f0*/  R2UR UR4, R18 ;  /* 0x00000000120472ca */ /* 0x000fe400000e0000 */
[----:B------:R-:W-:Y:S02]  /*3600*/  R2UR UR7, R13 ;  /* 0x000000000d0772ca */ /* 0x000fe400000e0000 */
[----:B------:R-:W-:Y:S01]  /*3610*/  R2UR UR5, R19 ;  /* 0x00000000130572ca */ /* 0x000fe200000e0000 */
[----:B------:R-:W-:Y:S02]  /*3620*/  VIADD R10, R10, 0x906 ;  /* 0x000009060a0a7836 */ /* 0x000fe40000000000 */
[----:B----4-:R-:W-:Y:S01]  /*3630*/  VIADD R20, R20, 0xc06 ;  /* 0x00000c0614147836 */ /* 0x010fe20000000000 */
[----:B------:R-:W-:-:S02]  /*3640*/  WARPGROUP.DEPBAR.LE gsb0, 0x0 ;  /* 0x00008000000079c5 */ /* 0x000fc40000010000 */
[----:B------:R-:W-:-:S07]  /*3650*/  WARPGROUP.ARRIVE ;  /* 0x00000000000079c5 */ /* 0x000fce0000000000 */
[----:B------:R-:W-:Y:S01]  /*3660*/  HGMMA.64x96x16.F32.BF16 R24, gdesc[UR4], R24, gsb0 ;  /* 0x01600000041879f0 */ /* 0x000fe20008001818 */
        /* <DEDUP_REMOVED lines=8> */
[----:B------:R0:W-:Y:S04]  /*36f0*/  STL [R1+0x70], R227 ;  /* 0x000070e301007387 */ /* 0x0001e80000100800 */
[----:B------:R0:W-:Y:S01]  /*3700*/  STL [R1+0x70], R227 ;  /* 0x000070e301007387 */ /* 0x0001e20000100800 */
[----:B------:R-:W-:-:S02]  /*3710*/  WARPGROUP.DEPBAR.LE gsb0, 0x0 ;  /* 0x00008000000079c5 */ /* 0x000fc40000010000 */
[----:B------:R-:W-:-:S06]  /*3720*/  WARPGROUP.ARRIVE ;  /* 0x00000000000079c5 */ /* 0x000fcc0000000000 */
[----:B------:R-:W-:Y:S01]  /*3730*/  HGMMA.64x96x16.F32.BF16 R24, gdesc[UR4], R24, gsb0 ;  /* 0x01600000041879f0 */ /* 0x000fe20008001818 */
        /* <DEDUP_REMOVED lines=18> */
.L_x_11292:
[----:B------:R-:W-:Y:S05]  /*3860*/  BSYNC B0 ;  /* 0x0000000000007941 */ /* 0x000fea0003800000 */
.L_x_11291:
        /* <DEDUP_REMOVED lines=8> */
[----:B------:R-:W4:Y:S04]  /*38f0*/  LDL.64 R10, [R1+0x140] ;  /* 0x00014000010a7983 */ /* 0x000f280000100a00 */
[----:B------:R-:W4:Y:S04]  /*3900*/  LDL R76, [R1+0x148] ;  /* 0x00014800014c7983 */ /* 0x000f280000100800 */
[----:B------:R-:W4:Y:S04]  /*3910*/  LDL.128 R12, [R1+0x120] ;  /* 0x00012000010c7983 */ /* 0x000f280000100c00 */
[----:B------:R-:W4:Y:S04]  /*3920*/  LDL.128 R72, [R1+0x130] ;  /* 0x0001300001487983 */ /* 0x000f280000100c00 */
[----:B--2---:R3:W2:Y:S02]  /*3930*/  LD.E R18, desc[UR36][R18.64] ;  /* 0x0000002412127980 */ /* 0x0046a4000c101900 */
[----:B---3--:R-:W-:-:S02]  /*3940*/  SHF.R.S32.HI R19, RZ, 0x1f, R20 ;  /* 0x0000001fff137819 */ /* 0x008fc40000011414 */
[----:B----4-:R-:W-:Y:S01]  /*3950*/  ISETP.NE.AND P0, PT, R10, 0x1, PT ;  /* 0x000000010a00780c */ /* 0x010fe20003f05270 */
[----:B------:R-:W-:Y:S02]  /*3960*/  UMOV UR4, 0xffffffa0 ;  /* 0xffffffa000047882 */ /* 0x000fe40000000000 */
[----:B------:R-:W-:Y:S01]  /*3970*/  UIMAD UR4, UR44, UR4, 0x60 ;  /* 0x000000602c0474a4 */ /* 0x000fe2000f8e0204 */
[----:B------:R-:W-:-:S05]  /*3980*/  ISETP.GE.AND P1, PT, R73, 0x1, PT ;  /* 0x000000014900780c */ /* 0x000fca0003f26270 */
[----:B------:R-:W-:Y:S01]  /*3990*/  VIADD R72, R72, UR4 ;  /* 0x0000000448487c36 */ /* 0x000fe20008000000 */
[----:B------:R-:W-:Y:S01]  /*39a0*/  BSSY B0, `(.L_x_11293) ;  /* 0x00000a0000007945 */ /* 0x000fe20003800000 */
[----:B--2---:R-:W-:Y:S01]  /*39b0*/  FMUL.FTZ R7, R24, R18 ;  /* 0x0000001218077220 */ /* 0x004fe20000410000 */
[----:B------:R-:W-:Y:S01]  /*39c0*/  LEA.HI R24, R19, R20, RZ, 0x7 ;  /* 0x0000001413187211 */ /* 0x000fe200078f38ff */
[----:B------:R-:W-:-:S03]  /*39d0*/  FMUL.FTZ R4, R27, R18 ;  /* 0x000000121b047220 */ /* 0x000fc60000410000 */
[----:B------:R-:W-:Y:S01]  /*39e0*/  LOP3.LUT R27, R24, 0xffffff80, RZ, 0xc0, !PT ;  /* 0xffffff80181b7812 */ /* 0x000fe200078ec0ff */
[----:B-1----:R-:W-:-:S04]  /*39f0*/  FMUL.FTZ R0, R26, R18 ;  /* 0x000000121a007220 */ /* 0x002fc80000410000 */
[----:B------:R-:W-:Y:S02]  /*3a00*/  IMAD.IADD R27, R20, 0x1, -R27 ;  /* 0x00000001141b7824 */ /* 0x000fe400078e0a1b */
[----:B------:R-:W-:-:S03]  /*3a10*/  FMUL.FTZ R29, R29, R18 ;  /* 0x000000121d1d7220 */ /* 0x000fc60000410000 */
[----:B------:R-:W-:Y:S01]  /*3a20*/  SHF.R.S32.HI R26, RZ, 0x1f, R27 ;  /* 0x0000001fff1a7819 */ /* 0x000fe2000001141b */
[----:B------:R1:W2:Y:S01]  /*3a30*/  MUFU.TANH R91, R29 ;  /* 0x0000001d005b7308 */ /* 0x0002a20000002400 */
[-C--:B------:R-:W-:Y:S01]  /*3a40*/  FMUL.FTZ R89, R31, R18.reuse ;  /* 0x000000121f597220 */ /* 0x080fe20000410000 */
[-C--:B------:R-:W-:Y:S01]  /*3a50*/  FMUL.FTZ R33, R33, R18.reuse ;  /* 0x0000001221217220 */ /* 0x080fe20000410000 */
[----:B------:R-:W-:Y:S01]  /*3a60*/  FMUL.FTZ R93, R30, R18 ;  /* 0x000000121e5d7220 */ /* 0x000fe20000410000 */
[----:B------:R-:W-:Y:S02]  /*3a70*/  LEA.HI R31, R19, R20, RZ, 0x2 ;  /* 0x00000014131f7211 */ /* 0x000fe400078f10ff */
[----:B-1----:R-:W-:Y:S02]  /*3a80*/  LEA.HI R29, R26, R27, RZ, 0x2 ;  /* 0x0000001b1a1d7211 */ /* 0x002fe400078f10ff */
[----:B------:R1:W3:Y:S02]  /*3a90*/  MUFU.TANH R161, R33 ;  /* 0x0000002100a17308 */ /* 0x0002e40000002400 */
[----:B------:R-:W-:-:S02]  /*3aa0*/  SHF.R.S32.HI R30, RZ, 0x2, R29 ;  /* 0x00000002ff1e7819 */ /* 0x000fc4000001141d */
[----:B------:R-:W-:Y:S02]  /*3ab0*/  SHF.R.S32.HI R19, RZ, 0x1f, R29 ;  /* 0x0000001fff137819 */ /* 0x000fe4000001141d */
[----:B------:R-:W-:Y:S02]  /*3ac0*/  LEA.HI R26, R26, R27, RZ, 0x5 ;  /* 0x0000001b1a1a7211 */ /* 0x000fe400078f28ff */
[----:B-1----:R-:W-:Y:S02]  /*3ad0*/  LOP3.LUT R33, R31, 0xfffffffc, RZ, 0xc0, !PT ;  /* 0xfffffffc1f217812 */ /* 0x002fe400078ec0ff */
        /* <DEDUP_REMOVED lines=18> */
[----:B------:R-:W-:Y:S01]  /*3c00*/  IMAD.U32 R24, RZ, RZ, UR44 ;  /* 0x0000002cff187e24 */ /* 0x000fe2000f8e00ff */
[----:B------:R-:W-:-:S03]  /*3c10*/  LOP3.LUT R10, R29, 0x7ffffffc, RZ, 0xc0, !PT ;  /* 0x7ffffffc1d0a7812 */ /* 0x000fc600078ec0ff */
[----:B------:R-:W1:Y:S01]  /*3c20*/  SHFL.IDX PT, R30, R20, RZ, 0x1c1f ;  /* 0x001c1fff141e7589 */ /* 0x000e6200000e0000 */
[----:B------:R-:W-:Y:S02]  /*3c30*/  IMAD R11, R24, -0x60, R13 ;  /* 0xffffffa0180b7824 */ /* 0x000fe400078e020d */
        /* <DEDUP_REMOVED lines=43> */
[----:B------:R-:W4:Y:S01]  /*3ef0*/  MUFU.TANH R7, R7 ;  /* 0x0000000700077308 */ /* 0x000f220000002400 */
[----:B------:R-:W-:Y:S02]  /*3f00*/  IMAD R19, R10, -0x2, R19 ;  /* 0xfffffffe0a137824 */ /* 0x000fe400078e0213 */
[----:B------:R-:W-:Y:S02]  /*3f10*/  VIADD R11, R11, 0x60 ;  /* 0x000000600b0b7836 */ /* 0x000fe40000000000 */
[----:B------:R-:W-:-:S03]  /*3f20*/  IMAD.IADD R24, R19, 0x1, -R12 ;  /* 0x0000000113187824 */ /* 0x000fc600078e0a0c */
[----:B------:R-:W0:Y:S01]  /*3f30*/  MUFU.TANH R25, R25 ;  /* 0x0000001900197308 */ /* 0x000e220000002400 */
[----:B------:R-:W-:-:S07]  /*3f40*/  LOP3.LUT R19, RZ, R14, RZ, 0x33, !PT ;  /* 0x0000000eff137212 */ /* 0x000fce00078e33ff */
[----:B------:R-:W0:Y:S01]  /*3f50*/  MUFU.TANH R0, R0 ;  /* 0x0000000000007308 */ /* 0x000e220000002400 */
[----:B------:R-:W-:-:S07]  /*3f60*/  IMAD.U32 R27, RZ, RZ, UR4 ;  /* 0x00000004ff1b7e24 */ /* 0x000fce000f8e00ff */
        /* <DEDUP_REMOVED lines=44> */
[----:B------:R0:W0:Y:S01]  /*4230*/  MUFU.TANH R190, R18 ;  /* 0x0000001200be7308 */ /* 0x0000220000002400 */
[----:B------:R-:W-:-:S02]  /*4240*/  IMAD.IADD R19, R24, 0x1, R19 ;  /* 0x0000000118137824 */ /* 0x000fc400078e0213 */
[----:B------:R-:W-:Y:S01]  /*4250*/  IMAD R24, R10, -0x2, R27 ;  /* 0xfffffffe0a187824 */ /* 0x000fe200078e021b */
[----:B-1----:R-:W-:Y:S01]  /*4260*/  VIADDMNMX R10, R30, R26, R21, PT ;  /* 0x0000001a1e0a7246 */ /* 0x002fe20003800115 */
        /* <DEDUP_REMOVED lines=12> */
.L_x_11296:
[----:B------:R-:W-:-:S13]  /*4330*/  ISETP.NE.AND P0, PT, R73, 0x1, PT ;  /* 0x000000014900780c */ /* 0x000fda0003f05270 */
[----:B0-----:R-:W-:-:S05]  /*4340*/  @P0 IMAD.HI.U32 R18, R14, R74, RZ ;  /* 0x0000004a0e120227 */ /* 0x001fca00078e00ff */
[----:B------:R-:W-:-:S07]  /*4350*/  @P0 SHF.R.U32.HI R14, RZ, R75, R18 ;  /* 0x0000004bff0e0219 */ /* 0x000fce0000011612 */
.L_x_11297:
[----:B------:R-:W-:Y:S05]  /*4360*/  BSYNC B1 ;  /* 0x0000000000017941 */ /* 0x000fea0003800000 */
.L_x_11295:
[----:B------:R-:W-:-:S05]  /*4370*/  IMAD R14, R14, R73, R24 ;  /* 0x000000490e0e7224 */ /* 0x000fca00078e0218 */
[----:B------:R-:W-:Y:S02]  /*4380*/  VIMNMX R11, R11, R14, !PT ;  /* 0x0000000e0b0b7248 */ /* 0x000fe40007fe0100 */
[----:B------:R-:W-:-:S07]  /*4390*/  VIADDMNMX R10, R14, R73, R10, PT ;  /* 0x000000490e0a7246 */ /* 0x000fce000380010a */
.L_x_11294:
[----:B------:R-:W-:Y:S05]  /*43a0*/  BSYNC B0 ;  /* 0x0000000000007941 */ /* 0x000fea0003800000 */
.L_x_11293:
[C---:B------:R-:W-:Y:S01]  /*43b0*/  ISETP.GE.AND P1, PT, R72.reuse, 0x9, PT ;  /* 0x000000094800780c */ /* 0x040fe20003f26270 */
[----:B------:R-:W1:Y:S01]  /*43c0*/  SHFL.IDX PT, R20, R20, 0x1, 0x1c1f ;  /* 0x003c1f0014147f89 */ /* 0x000e6200000e0000 */
[----:B------:R-:W-:Y:S01]  /*43d0*/  ISETP.GE.AND P0, PT, R72, 0x2, PT ;  /* 0x000000024800780c */ /* 0x000fe20003f06270 */
[----:B------:R-:W-:Y:S01]  /*43e0*/  BSSY B0, `(.L_x_11298) ;  /* 0x0000086000007945 */ /* 0x000fe20003800000 */
        /* <DEDUP_REMOVED lines=107> */
[----:B-1----:R-:W-:Y:S01]  /*4aa0*/  IMAD.IADD R7, R19, 0x1, R20 ;  /* 0x0000000113077824 */ /* 0x002fe200078e0214 */
[----:B------:R-:W-:-:S04]  /*4ab0*/  ISETP.GE.AND P6, PT, R72, 0x5a, PT ;  /* 0x0000005a4800780c */ /* 0x000fc80003fc6270 */
[----:B------:R-:W-:Y:S02]  /*4ac0*/  P2R R40, PR, RZ, 0x40 ;  /* 0x00000040ff287803 */ /* 0x000fe40000000000 */
[----:B------:R-:W-:-:S04]  /*4ad0*/  ISETP.GT.AND P6, PT, R11, 0x59, !P6 ;  /* 0x000000590b00780c */ /* 0x000fc800077c4270 */
        /* <DEDUP_REMOVED lines=15> */
.L_x_11301:
[----:B------:R-:W-:-:S13]  /*4bd0*/  ISETP.NE.AND P6, PT, R73, 0x1, PT ;  /* 0x000000014900780c */ /* 0x000fda0003fc5270 */
[----:B------:R-:W-:-:S05]  /*4be0*/  @P6 IMAD.HI.U32 R74, R12, R74, RZ ;  /* 0x0000004a0c4a6227 */ /* 0x000fca00078e00ff */
[----:B------:R-:W-:-:S07]  /*4bf0*/  @P6 SHF.R.U32.HI R12, RZ, R75, R74 ;  /* 0x0000004bff0c6219 */ /* 0x000fce000001164a */
.L_x_11302:
[----:B------:R-:W-:Y:S05]  /*4c00*/  BSYNC B1 ;  /* 0x0000000000017941 */ /* 0x000fea0003800000 */
.L_x_11300:
[----:B------:R-:W-:-:S05]  /*4c10*/  IMAD R12, R12, R73, R24 ;  /* 0x000000490c0c7224 */ /* 0x000fca00078e0218 */
[----:B------:R-:W-:Y:S02]  /*4c20*/  VIADDMNMX R10, R12, R73, R10, PT ;  /* 0x000000490c0a7246 */ /* 0x000fe4000380010a */
[----:B------:R-:W-:-:S07]  /*4c30*/  VIMNMX R7, R7, R12, !PT ;  /* 0x0000000c07077248 */ /* 0x000fce0007fe0100 */
.L_x_11299:
[----:B------:R-:W-:Y:S05]  /*4c40*/  BSYNC B0 ;  /* 0x0000000000007941 */ /* 0x000fea0003800000 */
.L_x_11298:
[C---:B------:R-:W-:Y:S01]  /*4c50*/  ISETP.GT.AND P0, PT, R7.reuse, 0x1, !P0 ;  /* 0x000000010700780c */ /* 0x040fe20004704270 */
[----:B------:R-:W2:Y:S01]  /*4c60*/  LDL R156, [R1+0x230] ;  /* 0x00023000019c7983 */ /* 0x000ea20000100800 */
[----:B------:R-:W-:Y:S02]  /*4c70*/  ISETP.GT.AND P1, PT, R7, 0x8, !P1 ;  /* 0x000000080700780c */ /* 0x000fe40004f24270 */
[C---:B------:R-:W-:Y:S01]  /*4c80*/  ISETP.LT.OR P0, PT, R10.reuse, 0x2, P0 ;  /* 0x000000020a00780c */ /* 0x040fe20000701670 */
[----:B------:R-:W3:Y:S01]  /*4c90*/  LDL R20, [R1+0x260] ;  /* 0x0002600001147983 */ /* 0x000ee20000100800 */
[----:B------:R-:W-:Y:S02]  /*4ca0*/  ISETP.LT.OR P1, PT, R10, 0x9, P1 ;  /* 0x000000090a00780c */ /* 0x000fe40000f21670 */
[----:B------:R-:W-:Y:S01]  /*4cb0*/  FSEL R95, R4, -INF , !P0 ;  /* 0xff800000045f7808 */ /* 0x000fe20004000000 */
[----:B------:R-:W4:Y:S01]  /*4cc0*/  LDL R152, [R1+0x324] ;  /* 0x0003240001987983 */ /* 0x000f220000100800 */
[----:B------:R-:W-:-:S02]  /*4cd0*/  ISETP.NE.AND P0, PT, R15, RZ, PT ;  /* 0x000000ff0f00720c */ /* 0x000fc40003f05270 */
[----:B------:R-:W-:Y:S01]  /*4ce0*/  FSEL R93, R93, -INF , !P1 ;  /* 0xff8000005d5d7808 */ /* 0x000fe20004800000 */
[----:B------:R-:W2:Y:S01]  /*4cf0*/  LDL R15, [R1+0x1f8] ;  /* 0x0001f800010f7983 */ /* 0x000ea20000100800 */
[----:B------:R-:W-:Y:S02]  /*4d00*/  ISETP.GT.AND P0, PT, R7, 0x9, !P0 ;  /* 0x000000090700780c */ /* 0x000fe40004704270 */
[----:B------:R-:W-:Y:S01]  /*4d10*/  ISETP.NE.AND P1, PT, R27, RZ, PT ;  /* 0x000000ff1b00720c */ /* 0x000fe20003f25270 */
[----:B------:R-:W4:Y:S01]  /*4d20*/  LDL R154, [R1+0x328] ;  /* 0x00032800019a7983 */ /* 0x000f220000100800 */
[----:B------:R-:W-:Y:S02]  /*4d30*/  ISETP.LT.OR P0, PT, R10, 0xa, P0 ;  /* 0x0000000a0a00780c */ /* 0x000fe40000701670 */
[----:B------:R-:W-:Y:S01]  /*4d40*/  ISETP.NE.AND P6, PT, R28, RZ, PT ;  /* 0x000000ff1c00720c */ /* 0x000fe20003fc5270 */
[----:B------:R-:W4:Y:S01]  /*4d50*/  LDL R68, [R1+0x244] ;  /* 0x0002440001447983 */ /* 0x000f220000100800 */
[----:B------:R-:W-:-:S02]  /*4d60*/  FSEL R89, R89, -INF , !P0 ;  /* 0xff80000059597808 */ /* 0x000fc40004000000 */
[----:B------:R-:W-:Y:S01]  /*4d70*/  ISETP.NE.AND P0, PT, R18, RZ, PT ;  /* 0x000000ff1200720c */ /* 0x000fe20003f05270 */
[----:B------:R-:W4:Y:S01]  /*4d80*/  LDL R72, [R1+0x24c] ;  /* 0x00024c0001487983 */ /* 0x000f220000100800 */
[----:B------:R-:W-:Y:S02]  /*4d90*/  FMNMX.FTZ R4, R101, R99, !PT ;  /* 0x0000006365047209 */ /* 0x000fe40007810000 */
[----:B------:R-:W-:Y:S01]  /*4da0*/  ISETP.GT.AND P0, PT, R7, 0x10, !P0 ;  /* 0x000000100700780c */ /* 0x000fe20004704270 */
[----:B------:R-:W3:Y:S01]  /*4db0*/  LDL R18, [R1+0x250] ;  /* 0x0002500001127983 */ /* 0x000ee20000100800 */
[----:B------:R-:W-:Y:S02]  /*4dc0*/  FMNMX.FTZ R4, R97, R4, !PT ;  /* 0x0000000461047209 */ /* 0x000fe40007810000 */
[----:B------:R-:W-:Y:S01]  /*4dd0*/  ISETP.LT.OR P0, PT, R10, 0x11, P0 ;  /* 0x000000110a00780c */ /* 0x000fe20000701670 */
[----:B------:R-:W4:Y:S01]  /*4de0*/  LDL R74, [R1+0x254] ;  /* 0x00025400014a7983 */ /* 0x000f220000100800 */
[----:B------:R-:W-:-:S02]  /*4df0*/  FMNMX.FTZ R11, R91, R4, !PT ;  /* 0x000000045b0b7209 */ /* 0x000fc40007810000 */
[----:B------:R-:W-:Y:S01]  /*4e00*/  FSEL R225, R225, -INF , !P0 ;  /* 0xff800000e1e17808 */ /* 0x000fe20004000000 */
[----:B------:R-:W4:Y:S01]  /*4e10*/  LDL R76, [R1+0x258] ;  /* 0x00025800014c7983 */ /* 0x000f220000100800 */
[----:B------:R-:W-:Y:S02]  /*4e20*/  ISETP.NE.AND P0, PT, R25, RZ, PT ;  /* 0x000000ff1900720c */ /* 0x000fe40003f05270 */
[----:B------:R-:W-:Y:S01]  /*4e30*/  FMNMX.FTZ R4, R160, R11, !PT ;  /* 0x0000000ba0047209 */ /* 0x000fe20007810000 */
[----:B------:R-:W4:Y:S01]  /*4e40*/  LDL R78, [R1+0x25c] ;  /* 0x00025c00014e7983 */ /* 0x000f220000100800 */
[----:B------:R-:W-:Y:S02]  /*4e50*/  ISETP.GT.AND P0, PT, R7, 0x11, !P0 ;  /* 0x000000110700780c */ /* 0x000fe40004704270 */
[----:B------:R-:W-:Y:S01]  /*4e60*/  FMNMX.FTZ R4, R161, R4, !PT ;  /* 0x00000004a1047209 */ /* 0x000fe20007810000 */
[----:B------:R-:W4:Y:S01]  /*4e70*/  LDL R80, [R1+0x264] ;  /* 0x0002640001507983 */ /* 0x000f220000100800 */
[----:B------:R-:W-:-:S02]  /*4e80*/  ISETP.LT.OR P0, PT, R10, 0x12, P0 ;  /* 0x000000120a00780c */ /* 0x000fc40000701670 */
[C---:B------:R-:W-:Y:S01]  /*4e90*/  ISETP.GT.AND P2, PT, R7.reuse, 0x49, !P2 ;  /* 0x000000490700780c */ /* 0x040fe20005744270 */
[----:B------:R-:W4:Y:S01]  /*4ea0*/  LDL R82, [R1+0x268] ;  /* 0x0002680001527983 */ /* 0x000f220000100800 */
[----:B------:R-:W-:Y:S02]  /*4eb0*/  FSEL R224, R224, -INF , !P0 ;  /* 0xff800000e0e07808 */ /* 0x000fe40004000000 */
[----:B------:R-:W-:Y:S01]  /*4ec0*/  ISETP.GT.AND P0, PT, R7, 0x18, !P1 ;  /* 0x000000180700780c */ /* 0x000fe20004f04270 */
[----:B------:R-:W4:Y:S01]  /*4ed0*/  LDL R84, [R1+0x26c] ;  /* 0x00026c0001547983 */ /* 0x000f220000100800 */
[----:B------:R-:W-:Y:S02]  /*4ee0*/  ISETP.NE.AND P1, PT, R37, RZ, PT ;  /* 0x000000ff2500720c */ /* 0x000fe40003f25270 */
[----:B------:R-:W-:Y:S01]  /*4ef0*/  ISETP.LT.OR P0, PT, R10, 0x19, P0 ;  /* 0x000000190a00780c */ /* 0x000fe20000701670 */
[----:B------:R-:W4:Y:S01]  /*4f00*/  LDL R86, [R1+0x274] ;  /* 0x0002740001567983 */ /* 0x000f220000100800 */
[----:B------:R-:W-:-:S02]  /*4f10*/  ISETP.GT.AND P3, PT, R7, 0x50, !P3 ;  /* 0x000000500700780c */ /* 0x000fc40005f64270 */
[----:B------:R-:W-:Y:S01]  /*4f20*/  FSEL R223, R223, -INF , !P0 ;  /* 0xff800000dfdf7808 */ /* 0x000fe20004000000 */
[----:B------:R-:W4:Y:S01]  /*4f30*/  LDL R88, [R1+0x278] ;  /* 0x0002780001587983 */ /* 0x000f220000100800 */
[C---:B------:R-:W-:Y:S02]  /*4f40*/  ISETP.GT.AND P0, PT, R7.reuse, 0x19, !P6 ;  /* 0x000000190700780c */ /* 0x040fe40007704270 */
[----:B------:R-:W-:Y:S01]  /*4f50*/  ISETP.NE.AND P6, PT, R14, RZ, PT ;  /* 0x000000ff0e00720c */ /* 0x000fe20003fc5270 */
[----:B------:R-:W4:Y:S01]  /*4f60*/  LDL R90, [R1+0x27c] ;  /* 0x00027c00015a7983 */ /* 0x000f220000100800 */
[----:B------:R-:W-:Y:S02]  /*4f70*/  ISETP.LT.OR P0, PT, R10, 0x1a, P0 ;  /* 0x0000001a0a00780c */ /* 0x000fe40000701670 */
[----:B------:R-:W-:Y:S01]  /*4f80*/  ISETP.GT.AND P4, PT, R7, 0x51, !P4 ;  /* 0x000000510700780c */ /* 0x000fe20006784270 */
[----:B------:R-:W3:Y:S01]  /*4f90*/  LDL R14, [R1+0x240] ;  /* 0x00024000010e7983 */ /* 0x000ee20000100800 */
[----:B------:R-:W-:-:S02]  /*4fa0*/  FSEL R222, R222, -INF , !P0 ;  /* 0xff800000dede7808 */ /* 0x000fc40004000000 */
[----:B------:R-:W-:Y:S01]  /*4fb0*/  ISETP.NE.AND P0, PT, R29, RZ, PT ;  /* 0x000000ff1d00720c */ /* 0x000fe20003f05270 */
[----:B------:R-:W4:Y:S01]  /*4fc0*/  LDL R24, [R1+0x280] ;  /* 0x0002800001187983 */ /* 0x000f220000100800 */
[C---:B------:R-:W-:Y:S02]  /*4fd0*/  ISETP.GT.AND P5, PT, R7.reuse, 0x58, !P5 ;  /* 0x000000580700780c */ /* 0x040fe40006fa4270 */
[----:B------:R-:W-:Y:S01]  /*4fe0*/  ISETP.GT.AND P0, PT, R7, 0x20, !P0 ;  /* 0x000000200700780c */ /* 0x000fe20004704270 */
[----:B------:R-:W4:Y:S01]  /*4ff0*/  LDL R92, [R1+0x284] ;  /* 0x00028400015c7983 */ /* 0x000f220000100800 */
[C---:B------:R-:W-:Y:S02]  /*5000*/  ISETP.LT.OR P2, PT, R10.reuse, 0x4a, P2 ;  /* 0x0000004a0a00780c */ /* 0x040fe40001741670 */
[C---:B------:R-:W-:Y:S01]  /*5010*/  ISETP.LT.OR P0, PT, R10.reuse, 0x21, P0 ;  /* 0x000000210a00780c */ /* 0x040fe20000701670 */
[----:B------:R-:W4:Y:S01]  /*5020*/  LDL R94, [R1+0x288] ;  /* 0x00028800015e7983 */ /* 0x000f220000100800 */
[----:B------:R-:W-:-:S02]  /*5030*/  ISETP.LT.OR P3, PT, R10, 0x51, P3 ;  /* 0x000000510a00780c */ /* 0x000fc40001f61670 */
[----:B------:R-:W-:Y:S01]  /*5040*/  FSEL R215, R215, -INF , !P0 ;  /* 0xff800000d7d77808 */ /* 0x000fe20004000000 */
[----:B------:R-:W4:Y:S01]  /*5050*/  LDL R96, [R1+0x28c] ;  /* 0x00028c0001607983 */ /* 0x000f220000100800 */
[----:B------:R-:W-:Y:S02]  /*5060*/  ISETP.NE.AND P0, PT, R30, RZ, PT ;  /* 0x000000ff1e00720c */ /* 0x000fe40003f05270 */
[----:B------:R-:W-:Y:S01]  /*5070*/  FSEL R200, R200, -INF , !P2 ;  /* 0xff800000c8c87808 */ /* 0x000fe20005000000 */
[----:B------:R-:W4:Y:S01]  /*5080*/  LDL R26, [R1+0x290] ;  /* 0x00029000011a7983 */ /* 0x000f220000100800 */
[----:B------:R-:W-:Y:S02]  /*5090*/  ISETP.GT.AND P0, PT, R7, 0x21, !P0 ;  /* 0x000000210700780c */ /* 0x000fe40004704270 */
[----:B------:R-:W-:Y:S01]  /*50a0*/  FSEL R187, R66, -INF , !P3 ;  /* 0xff80000042bb7808 */ /* 0x000fe20005800000 */
[----:B------:R-:W4:Y:S01]  /*50b0*/  LDL R98, [R1+0x294] ;  /* 0x0002940001627983 */ /* 0x000f220000100800 */
[----:B------:R-:W-:-:S02]  /*50c0*/  ISETP.LT.OR P0, PT, R10, 0x22, P0 ;  /* 0x000000220a00780c */ /* 0x000fc40000701670 */
[----:B------:R-:W-:Y:S01]  /*50d0*/  ISETP.LT.OR P4, PT, R10, 0x52, P4 ;  /* 0x000000520a00780c */ /* 0x000fe20002781670 */
[----:B------:R-:W4:Y:S01]  /*50e0*/  LDL R100, [R1+0x298] ;  /* 0x0002980001647983 */ /* 0x000f220000100800 */
[----:B------:R-:W-:Y:S02]  /*50f0*/  FSEL R210, R210, -INF , !P0 ;  /* 0xff800000d2d27808 */ /* 0x000fe40004000000 */
[----:B------:R-:W-:Y:S01]  /*5100*/  ISETP.NE.AND P0, PT, R31, RZ, PT ;  /* 0x000000ff1f00720c */ /* 0x000fe20003f05270 */
[----:B------:R-:W4:Y:S01]  /*5110*/  LDL R102, [R1+0x29c] ;  /* 0x00029c0001667983 */ /* 0x000f220000100800 */
[----:B------:R-:W-:Y:S02]  /*5120*/  ISETP.LT.OR P5, PT, R10, 0x59, P5 ;  /* 0x000000590a00780c */ /* 0x000fe40002fa1670 */
[----:B------:R-:W-:Y:S01]  /*5130*/  ISETP.GT.AND P0, PT, R7, 0x28, !P0 ;  /* 0x000000280700780c */ /* 0x000fe20004704270 */
[----:B------:R-:W4:Y:S01]  /*5140*/  LDL R28, [R1+0x2a0] ;  /* 0x0002a000011c7983 */ /* 0x000f220000100800 */
[----:B------:R-:W-:-:S02]  /*5150*/  FSEL R188, R67, -INF , !P4 ;  /* 0xff80000043bc7808 */ /* 0x000fc40006000000 */
[----:B------:R-:W-:Y:S01]  /*5160*/  ISETP.LT.OR P0, PT, R10, 0x29, P0 ;  /* 0x000000290a00780c */ /* 0x000fe20000701670 */
[----:B------:R-:W4:Y:S01]  /*5170*/  LDL R104, [R1+0x2a4] ;  /* 0x0002a40001687983 */ /* 0x000f220000100800 */
[----:B------:R-:W-:Y:S02]  /*5180*/  FSEL R189, R70, -INF , !P5 ;  /* 0xff80000046bd7808 */ /* 0x000fe40006800000 */
[----:B------:R-:W-:Y:S01]  /*5190*/  FSEL R212, R212, -INF , !P0 ;  /* 0xff800000d4d47808 */ /* 0x000fe20004000000 */
[----:B------:R-:W4:Y:S01]  /*51a0*/  LDL R70, [R1+0x248] ;  /* 0x0002480001467983 */ /* 0x000f220000100800 */
[----:B------:R-:W-:-:S03]  /*51b0*/  ISETP.NE.AND P0, PT, R32, RZ, PT ;  /* 0x000000ff2000720c */ /* 0x000fc60003f05270 */
[----:B------:R-:W4:Y:S01]  /*51c0*/  LDL R106, [R1+0x2a8] ;  /* 0x0002a800016a7983 */ /* 0x000f220000100800 */
[----:B------:R-:W-:-:S03]  /*51d0*/  ISETP.GT.AND P0, PT, R7, 0x29, !P0 ;  /* 0x000000290700780c */ /* 0x000fc60004704270 */
[----:B------:R-:W4:Y:S01]  /*51e0*/  LDL R108, [R1+0x2ac] ;  /* 0x0002ac00016c7983 */ /* 0x000f220000100800 */
[----:B------:R-:W-:-:S03]  /*51f0*/  ISETP.LT.OR P0, PT, R10, 0x2a, P0 ;  /* 0x0000002a0a00780c */ /* 0x000fc60000701670 */
[----:B------:R-:W4:Y:S01]  /*5200*/  LDL R30, [R1+0x2b0] ;  /* 0x0002b000011e7983 */ /* 0x000f220000100800 */
[----:B------:R-:W-:Y:S02]  /*5210*/  FSEL R214, R214, -INF , !P0 ;  /* 0xff800000d6d67808 */ /* 0x000fe40004000000 */
[----:B------:R-:W-:Y:S01]  /*5220*/  ISETP.NE.AND P0, PT, R33, RZ, PT ;  /* 0x000000ff2100720c */ /* 0x000fe20003f05270 */
[----:B------:R-:W4:Y:S03]  /*5230*/  LDL R110, [R1+0x2b4] ;  /* 0x0002b400016e7983 */ /* 0x000f260000100800 */
[----:B------:R-:W-:Y:S01]  /*5240*/  ISETP.GT.AND P0, PT, R7, 0x30, !P0 ;  /* 0x000000300700780c */ /* 0x000fe20004704270 */
[----:B------:R-:W4:Y:S03]  /*5250*/  LDL R112, [R1+0x2b8] ;  /* 0x0002b80001707983 */ /* 0x000f260000100800 */
[----:B------:R-:W-:Y:S01]  /*5260*/  ISETP.LT.OR P0, PT, R10, 0x31, P0 ;  /* 0x000000310a00780c */ /* 0x000fe20000701670 */
[----:B------:R-:W4:Y:S03]  /*5270*/  LDL R114, [R1+0x2bc] ;  /* 0x0002bc0001727983 */ /* 0x000f260000100800 */
        /* <DEDUP_REMOVED lines=24> */
[----:B------:R-:W-:Y:S01]  /*5400*/  ISETP.GT.AND P0, PT, R7, 0x40, !P1 ;  /* 0x000000400700780c */ /* 0x000fe20004f04270 */
[----:B------:R-:W4:Y:S01]  /*5410*/  LDL R132, [R1+0x2ec] ;  /* 0x0002ec0001847983 */ /* 0x000f220000100800 */
[----:B------:R-:W-:Y:S02]  /*5420*/  ISETP.NE.AND P1, PT, R39, RZ, PT ;  /* 0x000000ff2700720c */ /* 0x000fe40003f25270 */
[----:B------:R-:W-:Y:S01]  /*5430*/  ISETP.LT.OR P0, PT, R10, 0x41, P0 ;  /* 0x000000410a00780c */ /* 0x000fe20000701670 */
[----:B------:R-:W4:Y:S01]  /*5440*/  LDL R134, [R1+0x2f4] ;  /* 0x0002f40001867983 */ /* 0x000f220000100800 */
[C---:B------:R-:W-:Y:S02]  /*5450*/  ISETP.GT.AND P1, PT, R7.reuse, 0x48, !P1 ;  /* 0x000000480700780c */ /* 0x040fe40004f24270 */
[----:B------:R-:W-:Y:S01]  /*5460*/  FSEL R197, R58, -INF , !P0 ;  /* 0xff8000003ac57808 */ /* 0x000fe20004000000 */
[----:B------:R-:W4:Y:S01]  /*5470*/  LDL R136, [R1+0x2f8] ;  /* 0x0002f80001887983 */ /* 0x000f220000100800 */
[----:B------:R-:W-:-:S02]  /*5480*/  ISETP.GT.AND P0, PT, R7, RZ, !P6 ;  /* 0x000000ff0700720c */ /* 0x000fc40007704270 */
[----:B------:R-:W-:Y:S01]  /*5490*/  ISETP.NE.AND P6, PT, R40, RZ, PT ;  /* 0x000000ff2800720c */ /* 0x000fe20003fc5270 */
[----:B------:R-:W4:Y:S01]  /*54a0*/  LDL R138, [R1+0x2fc] ;  /* 0x0002fc00018a7983 */ /* 0x000f220000100800 */
[----:B------:R-:W-:Y:S02]  /*54b0*/  ISETP.LT.OR P0, PT, R10, 0x1, P0 ;  /* 0x000000010a00780c */ /* 0x000fe40000701670 */
[----:B------:R-:W-:Y:S01]  /*54c0*/  ISETP.GT.AND P6, PT, R7, 0x59, !P6 ;  /* 0x000000590700780c */ /* 0x000fe200077c4270 */
[----:B------:R-:W4:Y:S01]  /*54d0*/  LDL R40, [R1+0x300] ;  /* 0x0003000001287983 */ /* 0x000f220000100800 */
[----:B------:R-:W-:Y:S02]  /*54e0*/  FSEL R103, R0, -INF , !P0 ;  /* 0xff80000000677808 */ /* 0x000fe40004000000 */
[----:B------:R-:W-:Y:S01]  /*54f0*/  ISETP.NE.AND P0, PT, R38, RZ, PT ;  /* 0x000000ff2600720c */ /* 0x000fe20003f05270 */
[----:B------:R-:W4:Y:S01]  /*5500*/  LDL R140, [R1+0x304] ;  /* 0x00030400018c7983 */ /* 0x000f220000100800 */
[----:B------:R-:W-:-:S02]  /*5510*/  FMNMX.FTZ R0, R103, R95, !PT ;  /* 0x0000005f67007209 */ /* 0x000fc40007810000 */
[----:B------:R-:W-:Y:S01]  /*5520*/  ISETP.GT.AND P0, PT, R7, 0x41, !P0 ;  /* 0x000000410700780c */ /* 0x000fe20004704270 */
[----:B------:R-:W4:Y:S01]  /*5530*/  LDL R38, [R1+0x2f0] ;  /* 0x0002f00001267983 */ /* 0x000f220000100800 */
[----:B------:R-:W-:Y:S02]  /*5540*/  FMNMX.FTZ R0, R93, R0, !PT ;  /* 0x000000005d007209 */ /* 0x000fe40007810000 */
[C---:B------:R-:W-:Y:S01]  /*5550*/  ISETP.LT.OR P0, PT, R10.reuse, 0x42, P0 ;  /* 0x000000420a00780c */ /* 0x040fe20000701670 */
[----:B------:R-:W4:Y:S01]  /*5560*/  LDL R142, [R1+0x308] ;  /* 0x00030800018e7983 */ /* 0x000f220000100800 */
[----:B------:R-:W-:Y:S02]  /*5570*/  FMNMX.FTZ R0, R89, R0, !PT ;  /* 0x0000000059007209 */ /* 0x000fe40007810000 */
[----:B------:R-:W-:Y:S01]  /*5580*/  ISETP.LT.OR P1, PT, R10, 0x49, P1 ;  /* 0x000000490a00780c */ /* 0x000fe20000f21670 */
[----:B------:R-:W4:Y:S01]  /*5590*/  LDL R144, [R1+0x30c] ;  /* 0x00030c0001907983 */ /* 0x000f220000100800 */
[----:B------:R-:W-:-:S02]  /*55a0*/  FMNMX.FTZ R11, R225, R0, !PT ;  /* 0x00000000e10b7209 */ /* 0x000fc40007810000 */
[----:B------:R-:W-:Y:S01]  /*55b0*/  FSEL R198, R198, -INF , !P0 ;  /* 0xff800000c6c67808 */ /* 0x000fe20004000000 */
[----:B------:R-:W4:Y:S01]  /*55c0*/  LDL R42, [R1+0x310] ;  /* 0x00031000012a7983 */ /* 0x000f220000100800 */
[----:B------:R-:W-:Y:S02]  /*55d0*/  FMNMX.FTZ R0, R224, R11, !PT ;  /* 0x0000000be0007209 */ /* 0x000fe40007810000 */
[----:B------:R-:W-:Y:S01]  /*55e0*/  FMNMX.FTZ R11, R191, R4, !PT ;  /* 0x00000004bf0b7209 */ /* 0x000fe20007810000 */
[----:B------:R-:W4:Y:S01]  /*55f0*/  LDL R146, [R1+0x314] ;  /* 0x0003140001927983 */ /* 0x000f220000100800 */
[----:B------:R-:W-:Y:S02]  /*5600*/  FMNMX.FTZ R13, R223, R0, !PT ;  /* 0x00000000df0d7209 */ /* 0x000fe40007810000 */
[----:B------:R-:W-:Y:S01]  /*5610*/  FMNMX.FTZ R11, R192, R11, !PT ;  /* 0x0000000bc00b7209 */ /* 0x000fe20007810000 */
[----:B------:R-:W4:Y:S01]  /*5620*/  LDL R148, [R1+0x318] ;  /* 0x0003180001947983 */ /* 0x000f220000100800 */
[----:B------:R-:W-:-:S02]  /*5630*/  FMNMX.FTZ R0, R222, R13, !PT ;  /* 0x0000000dde007209 */ /* 0x000fc40007810000 */
[----:B------:R-:W-:Y:S01]  /*5640*/  FMNMX.FTZ R4, R216, R11, !PT ;  /* 0x0000000bd8047209 */ /* 0x000fe20007810000 */
        /* <DEDUP_REMOVED lines=28> */
[----:B------:R-:W-:Y:S02]  /*5810*/  FSEL R199, R199, -INF , !P1 ;  /* 0xff800000c7c77808 */ /* 0x000fe40004800000 */
        /* <DEDUP_REMOVED lines=12> */
[----:B------:R-:W-:Y:S01]  /*58e0*/  ISETP.LT.OR P6, PT, R10, 0x5a, P6 ;  /* 0x0000005a0a00780c */ /* 0x000fe200037c1670 */
[----:B------:R-:W4:Y:S01]  /*58f0*/  LDL R43, [R1+0x35c] ;  /* 0x00035c00012b7983 */ /* 0x000f220000100800 */
[----:B------:R-:W-:-:S02]  /*5900*/  FMNMX.FTZ R7, R185, R0, !PT ;  /* 0x00000000b9077209 */ /* 0x000fc40007810000 */
[----:B------:R-:W-:Y:S01]  /*5910*/  FMNMX.FTZ R4, R188, R11, !PT ;  /* 0x0000000bbc047209 */ /* 0x000fe20007810000 */
[----:B------:R-:W4:Y:S01]  /*5920*/  LDL R52, [R1+0x360] ;  /* 0x0003600001347983 */ /* 0x000f220000100800 */
[----:B------:R-:W-:Y:S02]  /*5930*/  FMNMX.FTZ R12, R186, R7, !PT ;  /* 0x00000007ba0c7209 */ /* 0x000fe40007810000 */
[----:B------:R-:W-:Y:S01]  /*5940*/  FSEL R190, R190, -INF , !P6 ;  /* 0xff800000bebe7808 */ /* 0x000fe20007000000 */
[----:B------:R-:W2:Y:S01]  /*5950*/  LDL.64 R10, [R1+0x88] ;  /* 0x00008800010a7983 */ /* 0x000ea20000100a00 */
[----:B------:R-:W-:-:S03]  /*5960*/  FMNMX.FTZ R13, R189, R4, !PT ;  /* 0x00000004bd0d7209 */ /* 0x000fc60007810000 */
[----:B------:R-:W0:Y:S01]  /*5970*/  SHFL.BFLY PT, R7, R12, 0x2, 0x1f ;  /* 0x0c401f000c077f89 */ /* 0x000e2200000e0000 */
[----:B------:R-:W-:-:S03]  /*5980*/  FMNMX.FTZ R13, R190, R13, !PT ;  /* 0x0000000dbe0d7209 */ /* 0x000fc60007810000 */
[----:B------:R-:W4:Y:S04]  /*5990*/  LDL R45, [R1+0x364] ;  /* 0x00036400012d7983 */ /* 0x000f280000100800 */
[----:B------:R-:W-:Y:S04]  /*59a0*/  STL.64 [R1+0x210], R12 ;  /* 0x0002100c01007387 */ /* 0x000fe80000100a00 */
[----:B------:R-:W3:Y:S04]  /*59b0*/  LDL R19, [R1+0x214] ;  /* 0x0002140001137983 */ /* 0x000ee80000100800 */
[----:B------:R-:W4:Y:S04]  /*59c0*/  LDL R47, [R1+0x368] ;  /* 0x00036800012f7983 */ /* 0x000f280000100800 */
[----:B------:R-:W4:Y:S01]  /*59d0*/  LDL R49, [R1+0x36c] ;  /* 0x00036c0001317983 */ /* 0x000f220000100800 */
[----:B0-----:R-:W-:-:S03]  /*59e0*/  FMNMX.FTZ R0, R12, R7, !PT ;  /* 0x000000070c007209 */ /* 0x001fc60007810000 */
[----:B------:R-:W4:Y:S04]  /*59f0*/  LDL R54, [R1+0x370] ;  /* 0x0003700001367983 */ /* 0x000f280000100800 */
[----:B------:R-:W0:Y:S04]  /*5a00*/  SHFL.BFLY PT, R7, R0, 0x1, 0x1f ;  /* 0x0c201f0000077f89 */ /* 0x000e2800000e0000 */
[----:B------:R-:W4:Y:S04]  /*5a10*/  LDL R51, [R1+0x374] ;  /* 0x0003740001337983 */ /* 0x000f280000100800 */
[----:B------:R-:W4:Y:S04]  /*5a20*/  LDL R53, [R1+0x378] ;  /* 0x0003780001357983 */ /* 0x000f280000100800 */
[----:B------:R-:W4:Y:S04]  /*5a30*/  LDL R55, [R1+0x37c] ;  /* 0x00037c0001377983 */ /* 0x000f280000100800 */
[----:B------:R-:W4:Y:S04]  /*5a40*/  LDL R56, [R1+0x380] ;  /* 0x0003800001387983 */ /* 0x000f280000100800 */
[----:B------:R-:W4:Y:S01]  /*5a50*/  LDL R57, [R1+0x384] ;  /* 0x0003840001397983 */ /* 0x000f220000100800 */
[----:B0-----:R-:W-:-:S03]  /*5a60*/  FMNMX.FTZ R4, R0, R7, !PT ;  /* 0x0000000700047209 */ /* 0x001fc60007810000 */
[----:B------:R-:W4:Y:S04]  /*5a70*/  LDL R59, [R1+0x388] ;  /* 0x00038800013b7983 */ /* 0x000f280000100800 */
[----:B------:R0:W-:Y:S04]  /*5a80*/  STL [R1+0x210], R4 ;  /* 0x0002100401007387 */ /* 0x0001e80000100800 */
        /* <DEDUP_REMOVED lines=47> */
[----:B---3--:R-:W0:Y:S02]  /*5d80*/  SHFL.BFLY PT, R0, R19, 0x2, 0x1f ;  /* 0x0c401f0013007f89 */ /* 0x008e2400000e0000 */
[----:B0-----:R-:W-:-:S05]  /*5d90*/  FMNMX.FTZ R0, R0, R19, !PT ;  /* 0x0000001300007209 */ /* 0x001fca0007810000 */
[----:B------:R-:W0:Y:S01]  /*5da0*/  SHFL.BFLY PT, R7, R0, 0x1, 0x1f ;  /* 0x0c201f0000077f89 */ /* 0x000e2200000e0000 */
[----:B--2---:R-:W-:-:S03]  /*5db0*/  IMAD R10, R15, 0xc00, R10 ;  /* 0x00000c000f0a7824 */ /* 0x004fc600078e020a */
[----:B------:R1:W-:Y:S01]  /*5dc0*/  STL [R1+0x240], R14 ;  /* 0x0002400e01007387 */ /* 0x0003e20000100800 */
[----:B----4-:R-:W-:Y:S01]  /*5dd0*/  FMUL.FTZ R158, R156, R21 ;  /* 0x000000159c9e7220 */ /* 0x010fe20000410000 */
[----:B------:R-:W-:Y:S02]  /*5de0*/  FSETP.NEU.FTZ.AND P0, PT, R21, -INF , PT ;  /* 0xff8000001500780b */ /* 0x000fe40003f1d000 */
[----:B0-----:R-:W-:Y:S02]  /*5df0*/  FMNMX.FTZ R0, R0, R7, !PT ;  /* 0x0000000700007209 */ /* 0x001fe40007810000 */
[----:B------:R-:W-:Y:S02]  /*5e00*/  FSEL R158, R158, RZ, P0 ;  /* 0x000000ff9e9e7208 */ /* 0x000fe40000000000 */
[C---:B------:R-:W-:Y:S01]  /*5e10*/  FSETP.NEU.FTZ.AND P0, PT, R0.reuse, -INF , PT ;  /* 0xff8000000000780b */ /* 0x040fe20003f1d000 */
[-C--:B------:R-:W-:Y:S01]  /*5e20*/  FMUL.FTZ R159, R0, R156.reuse ;  /* 0x0000009c009f7220 */ /* 0x080fe20000410000 */
[----:B------:R0:W-:Y:S04]  /*5e30*/  STL [R1+0x250], R18 ;  /* 0x0002501201007387 */ /* 0x0001e80000100800 */
[----:B------:R-:W-:Y:S01]  /*5e40*/  FSEL R159, R159, RZ, P0 ;  /* 0x000000ff9f9f7208 */ /* 0x000fe20000000000 */
[----:B------:R2:W-:Y:S01]  /*5e50*/  STL [R1+0x260], R20 ;  /* 0x0002601401007387 */ /* 0x0005e20000100800 */
[-CC-:B------:R-:W-:Y:S01]  /*5e60*/  FFMA.FTZ R7, R99, R156.reuse, -R158.reuse ;  /* 0x0000009c63077223 */ /* 0x180fe2000001089e */
[-CC-:B-1----:R-:W-:Y:S01]  /*5e70*/  FFMA.FTZ R14, R97, R156.reuse, -R158.reuse ;  /* 0x0000009c610e7223 */ /* 0x182fe2000001089e */
[-CC-:B------:R-:W-:Y:S01]  /*5e80*/  FFMA.FTZ R15, R91, R156.reuse, -R158.reuse ;  /* 0x0000009c5b0f7223 */ /* 0x180fe2000001089e */
[----:B------:R1:W-:Y:S01]  /*5e90*/  STL [R1+0x270], R4 ;  /* 0x0002700401007387 */ /* 0x0003e20000100800 */
[-CC-:B0-----:R-:W-:Y:S01]  /*5ea0*/  FFMA.FTZ R18, R103, R156.reuse, -R159.reuse ;  /* 0x0000009c67127223 */ /* 0x181fe2000001089f */
[-CC-:B------:R-:W-:Y:S01]  /*5eb0*/  FFMA.FTZ R19, R95, R156.reuse, -R159.reuse ;  /* 0x0000009c5f137223 */ /* 0x180fe2000001089f */
[-CC-:B------:R-:W-:Y:S01]  /*5ec0*/  FFMA.FTZ R21, R89, R156.reuse, -R159.reuse ;  /* 0x0000009c59157223 */ /* 0x180fe2000001089f */
[-C--:B--2---:R-:W-:Y:S01]  /*5ed0*/  FFMA.FTZ R20, R93, R156.reuse, -R159 ;  /* 0x0000009c5d147223 */ /* 0x084fe2000001089f */
[----:B-1----:R-:W-:Y:S01]  /*5ee0*/  FFMA.FTZ R4, R101, R156, -R158 ;  /* 0x0000009c65047223 */ /* 0x002fe2000001089e */
[----:B------:R-:W-:Y:S08]  /*5ef0*/  MUFU.EX2 R7, R7 ;  /* 0x0000000700077308 */ /* 0x000ff00000000800 */
[----:B------:R-:W-:Y:S08]  /*5f00*/  MUFU.EX2 R4, R4 ;  /* 0x0000000400047308 */ /* 0x000ff00000000800 */
[----:B------:R-:W-:Y:S08]  /*5f10*/  MUFU.EX2 R14, R14 ;  /* 0x0000000e000e7308 */ /* 0x000ff00000000800 */
[----:B------:R-:W-:Y:S08]  /*5f20*/  MUFU.EX2 R15, R15 ;  /* 0x0000000f000f7308 */ /* 0x000ff00000000800 */
[----:B------:R-:W-:Y:S08]  /*5f30*/  MUFU.EX2 R18, R18 ;  /* 0x0000001200127308 */ /* 0x000ff00000000800 */
[----:B------:R-:W0:Y:S08]  /*5f40*/  MUFU.EX2 R19, R19 ;  /* 0x0000001300137308 */ /* 0x000e300000000800 */
[----:B------:R-:W-:Y:S08]  /*5f50*/  MUFU.EX2 R20, R20 ;  /* 0x0000001400147308 */ /* 0x000ff00000000800 */
[----:B------:R-:W1:Y:S01]  /*5f60*/  MUFU.EX2 R21, R21 ;  /* 0x0000001500157308 */ /* 0x000e620000000800 */
[----:B------:R-:W-:-:S02]  /*5f70*/  R2UR UR6, R10 ;  /* 0x000000000a0672ca */ /* 0x000fc400000e0000 */
[----:B------:R-:W-:Y:S01]  /*5f80*/  R2UR UR7, R11 ;  /* 0x000000000b0772ca */ /* 0x000fe200000e0000 */
[----:B------:R2:W-:Y:S01]  /*5f90*/  STL [R1+0x324], R152 ;  /* 0x0003249801007387 */ /* 0x0005e20000100800 */
[----:B0-----:R-:W-:-:S03]  /*5fa0*/  F2FP.BF16.F32.PACK_AB R153, R19, R18 ;  /* 0x000000121399723e */ /* 0x001fc600000010ff */
[----:B------:R0:W-:Y:S01]  /*5fb0*/  STL [R1+0x328], R154 ;  /* 0x0003289a01007387 */ /* 0x0001e20000100800 */
[----:B--2---:R-:W-:Y:S02]  /*5fc0*/  F2FP.BF16.F32.PACK_AB R152, R7, R4 ;  /* 0x000000040798723e */ /* 0x004fe400000010ff */
[----:B-1----:R-:W-:Y:S02]  /*5fd0*/  F2FP.BF16.F32.PACK_AB R155, R21, R20 ;  /* 0x00000014159b723e */ /* 0x002fe400000010ff */
[----:B0-----:R-:W-:Y:S01]  /*5fe0*/  F2FP.BF16.F32.PACK_AB R154, R15, R14 ;  /* 0x0000000e0f9a723e */ /* 0x001fe200000010ff */
        /* <DEDUP_REMOVED lines=99> */
[-CC-:B------:R-:W-:Y:S01]  /*6620*/  FFMA.FTZ R160, R160, R156.reuse, -R158.reuse ;  /* 0x0000009ca0a07223 */ /* 0x180fe2000001089e */
[-CC-:B------:R-:W-:Y:S01]  /*6630*/  FFMA.FTZ R161, R161, R156.reuse, -R158.reuse ;  /* 0x0000009ca1a17223 */ /* 0x180fe2000001089e */
[-CC-:B------:R-:W-:Y:S01]  /*6640*/  FFMA.FTZ R191, R191, R156.reuse, -R158.reuse ;  /* 0x0000009cbfbf7223 */ /* 0x180fe2000001089e */
[-C--:B------:R-:W-:Y:S01]  /*6650*/  FFMA.FTZ R192, R192, R156.reuse, -R158 ;  /* 0x0000009cc0c07223 */ /* 0x080fe2000001089e */
[-CC-:B------:R-:W-:Y:S01]  /*6660*/  FFMA.FTZ R225, R225, R156.reuse, -R159.reuse ;  /* 0x0000009ce1e17223 */ /* 0x180fe2000001089f */
[-CC-:B------:R-:W-:Y:S01]  /*6670*/  FFMA.FTZ R224, R224, R156.reuse, -R159.reuse ;  /* 0x0000009ce0e07223 */ /* 0x180fe2000001089f */
[-CC-:B------:R-:W-:Y:S01]  /*6680*/  FFMA.FTZ R223, R223, R156.reuse, -R159.reuse ;  /* 0x0000009cdfdf7223 */ /* 0x180fe2000001089f */
[----:B------:R-:W-:Y:S01]  /*6690*/  FFMA.FTZ R222, R222, R156, -R159 ;  /* 0x0000009cdede7223 */ /* 0x000fe2000001089f */
[----:B------:R0:W-:Y:S01]  /*66a0*/  STL [R1+0x3d8], R162 ;  /* 0x0003d8a201007387 */ /* 0x0001e20000100800 */
[----:B------:R-:W-:Y:S03]  /*66b0*/  MUFU.EX2 R160, R160 ;  /* 0x000000a000a07308 */ /* 0x000fe60000000800 */
[----:B------:R2:W-:Y:S04]  /*66c0*/  STL [R1+0x3e8], R163 ;  /* 0x0003e8a301007387 */ /* 0x0005e80000100800 */
[----:B------:R3:W-:Y:S01]  /*66d0*/  STL [R1+0x3f8], R164 ;  /* 0x0003f8a401007387 */ /* 0x0007e20000100800 */
[----:B------:R-:W4:Y:S03]  /*66e0*/  MUFU.EX2 R161, R161 ;  /* 0x000000a100a17308 */ /* 0x000f260000000800 */
[----:B------:R1:W-:Y:S05]  /*66f0*/  STL [R1+0x408], R165 ;  /* 0x000408a501007387 */ /* 0x0003ea0000100800 */
[----:B------:R-:W-:Y:S08]  /*6700*/  MUFU.EX2 R191, R191 ;  /* 0x000000bf00bf7308 */ /* 0x000ff00000000800 */
[----:B------:R-:W4:Y:S08]  /*6710*/  MUFU.EX2 R192, R192 ;  /* 0x000000c000c07308 */ /* 0x000f300000000800 */
[----:B0-----:R-:W-:Y:S08]  /*6720*/  MUFU.EX2 R162, R225 ;  /* 0x000000e100a27308 */ /* 0x001ff00000000800 */
[----:B--2---:R-:W0:Y:S08]  /*6730*/  MUFU.EX2 R163, R224 ;  /* 0x000000e000a37308 */ /* 0x004e300000000800 */
[----:B---3--:R-:W-:Y:S08]  /*6740*/  MUFU.EX2 R164, R223 ;  /* 0x000000df00a47308 */ /* 0x008ff00000000800 */
[----:B-1----:R-:W1:Y:S01]  /*6750*/  MUFU.EX2 R165, R222 ;  /* 0x000000de00a57308 */ /* 0x002e620000000800 */
[----:B------:R2:W-:Y:S04]  /*6760*/  STL [R1+0x418], R12 ;  /* 0x0004180c01007387 */ /* 0x0005e80000100800 */
[----:B------:R3:W-:Y:S01]  /*6770*/  STL [R1+0x430], R13 ;  /* 0x0004300d01007387 */ /* 0x0007e20000100800 */
[----:B--2---:R-:W-:-:S02]  /*6780*/  VIADD R12, R10, 0x80 ;  /* 0x000000800a0c7836 */ /* 0x004fc40000000000 */
[----:B---3--:R-:W-:-:S03]  /*6790*/  IMAD.MOV.U32 R13, RZ, RZ, R11 ;  /* 0x000000ffff0d7224 */ /* 0x008fc600078e000b */
        /* <DEDUP_REMOVED lines=22> */
[----:B------:R-:W-:-:S02]  /*6900*/  WARPGROUP.DEPBAR.LE gsb0, 0x0 ;  /* 0x00008000000079c5 */ /* 0x000fc40000010000 */
[----:B----4-:R-:W-:Y:S02]  /*6910*/  F2FP.BF16.F32.PACK_AB R152, R161, R160 ;  /* 0x000000a0a198723e */ /* 0x010fe400000010ff */
[----:B------:R-:W-:Y:S02]  /*6920*/  F2FP.BF16.F32.PACK_AB R154, R192, R191 ;  /* 0x000000bfc09a723e */ /* 0x000fe400000010ff */
[----:B0-----:R-:W-:Y:S02]  /*6930*/  F2FP.BF16.F32.PACK_AB R153, R163, R162 ;  /* 0x000000a2a399723e */ /* 0x001fe400000010ff */
[----:B-1----:R-:W-:Y:S01]  /*6940*/  F2FP.BF16.F32.PACK_AB R155, R165, R164 ;  /* 0x000000a4a59b723e */ /* 0x002fe200000010ff */
        /* <DEDUP_REMOVED lines=42> */
[----:B------:R-:W-:Y:S08]  /*6bf0*/  MUFU.EX2 R166, R166 ;  /* 0x000000a600a67308 */ /* 0x000ff00000000800 */
[----:B------:R-:W0:Y:S08]  /*6c00*/  MUFU.EX2 R167, R167 ;  /* 0x000000a700a77308 */ /* 0x000e300000000800 */
[----:B------:R-:W-:Y:S08]  /*6c10*/  MUFU.EX2 R168, R168 ;  /* 0x000000a800a87308 */ /* 0x000ff00000000800 */
[----:B------:R-:W1:Y:S08]  /*6c20*/  MUFU.EX2 R169, R169 ;  /* 0x000000a900a97308 */ /* 0x000e700000000800 */
[----:B------:R-:W-:Y:S08]  /*6c30*/  MUFU.EX2 R174, R174 ;  /* 0x000000ae00ae7308 */ /* 0x000ff00000000800 */
[----:B------:R-:W2:Y:S08]  /*6c40*/  MUFU.EX2 R175, R175 ;  /* 0x000000af00af7308 */ /* 0x000eb00000000800 */
[----:B------:R-:W-:Y:S08]  /*6c50*/  MUFU.EX2 R176, R176 ;  /* 0x000000b000b07308 */ /* 0x000ff00000000800 */
[----:B------:R-:W3:Y:S01]  /*6c60*/  MUFU.EX2 R177, R177 ;  /* 0x000000b100b17308 */ /* 0x000ee20000000800 */
[----:B------:R-:W-:-:S02]  /*6c70*/  VIADD R12, R10, 0x100 ;  /* 0x000001000a0c7836 */ /* 0x000fc40000000000 */
[----:B------:R-:W-:-:S03]  /*6c80*/  IMAD.MOV.U32 R13, RZ, RZ, R11 ;  /* 0x000000ffff0d7224 */ /* 0x000fc600078e000b */
[----:B------:R-:W-:Y:S02]  /*6c90*/  R2UR UR6, R12 ;  /* 0x000000000c0672ca */ /* 0x000fe400000e0000 */
[----:B------:R-:W-:Y:S01]  /*6ca0*/  R2UR UR7, R13 ;  /* 0x000000000d0772ca */ /* 0x000fe200000e0000 */
        /* <DEDUP_REMOVED lines=9> */
[----:B------:R-:W4:Y:S08]  /*6d40*/  MUFU.EX2 R171, R171 ;  /* 0x000000ab00ab7308 */ /* 0x000f300000000800 */
[----:B------:R-:W-:Y:S08]  /*6d50*/  MUFU.EX2 R172, R172 ;  /* 0x000000ac00ac7308 */ /* 0x000ff00000000800 */
[----:B------:R-:W4:Y:S01]  /*6d60*/  MUFU.EX2 R173, R173 ;  /* 0x000000ad00ad7308 */ /* 0x000f220000000800 */
[----:B------:R-:W-:-:S02]  /*6d70*/  WARPGROUP.DEPBAR.LE gsb0, 0x0 ;  /* 0x00008000000079c5 */ /* 0x000fc40000010000 */
[----:B0-----:R-:W-:Y:S02]  /*6d80*/  F2FP.BF16.F32.PACK_AB R152, R167, R166 ;  /* 0x000000a6a798723e */ /* 0x001fe400000010ff */
[----:B-1----:R-:W-:Y:S02]  /*6d90*/  F2FP.BF16.F32.PACK_AB R154, R169, R168 ;  /* 0x000000a8a99a723e */ /* 0x002fe400000010ff */
[----:B--2---:R-:W-:Y:S02]  /*6da0*/  F2FP.BF16.F32.PACK_AB R153, R175, R174 ;  /* 0x000000aeaf99723e */ /* 0x004fe400000010ff */
[----:B---3--:R-:W-:Y:S01]  /*6db0*/  F2FP.BF16.F32.PACK_AB R155, R177, R176 ;  /* 0x000000b0b19b723e */ /* 0x008fe200000010ff */
        /* <DEDUP_REMOVED lines=34> */
[----:B------:R-:W-:Y:S08]  /*6fe0*/  MUFU.EX2 R201, R201 ;  /* 0x000000c900c97308 */ /* 0x000ff00000000800 */
[----:B------:R-:W0:Y:S08]  /*6ff0*/  MUFU.EX2 R202, R202 ;  /* 0x000000ca00ca7308 */ /* 0x000e300000000800 */
[----:B------:R-:W-:Y:S08]  /*7000*/  MUFU.EX2 R203, R203 ;  /* 0x000000cb00cb7308 */ /* 0x000ff00000000800 */
[----:B------:R-:W1:Y:S01]  /*7010*/  MUFU.EX2 R204, R204 ;  /* 0x000000cc00cc7308 */ /* 0x000e620000000800 */
        /* <DEDUP_REMOVED lines=13> */
[----:B------:R-:W2:Y:S08]  /*70f0*/  MUFU.EX2 R179, R179 ;  /* 0x000000b300b37308 */ /* 0x000eb00000000800 */
[----:B------:R-:W-:Y:S08]  /*7100*/  MUFU.EX2 R182, R182 ;  /* 0x000000b600b67308 */ /* 0x000ff00000000800 */
[----:B------:R-:W3:Y:S08]  /*7110*/  MUFU.EX2 R193, R193 ;  /* 0x000000c100c17308 */ /* 0x000ef00000000800 */
[----:B------:R-:W-:Y:S08]  /*7120*/  MUFU.EX2 R194, R194 ;  /* 0x000000c200c27308 */ /* 0x000ff00000000800 */
[----:B------:R-:W3:Y:S08]  /*7130*/  MUFU.EX2 R195, R195 ;  /* 0x000000c300c37308 */ /* 0x000ef00000000800 */
[----:B------:R-:W-:Y:S08]  /*7140*/  MUFU.EX2 R196, R196 ;  /* 0x000000c400c47308 */ /* 0x000ff00000000800 */
[----:B------:R-:W3:Y:S01]  /*7150*/  MUFU.EX2 R197, R197 ;  /* 0x000000c500c57308 */ /* 0x000ee20000000800 */
[----:B------:R-:W-:-:S02]  /*7160*/  VIADD R12, R10, 0x200 ;  /* 0x000002000a0c7836 */ /* 0x000fc40000000000 */
[----:B------:R-:W-:Y:S01]  /*7170*/  IMAD.MOV.U32 R13, RZ, RZ, R11 ;  /* 0x000000ffff0d7224 */ /* 0x000fe200078e000b */
[----:B------:R-:W-:Y:S02]  /*7180*/  WARPGROUP.DEPBAR.LE gsb0, 0x0 ;  /* 0x00008000000079c5 */ /* 0x000fe40000010000 */
        /* <DEDUP_REMOVED lines=53> */
[----:B------:R-:W4:Y:S08]  /*74e0*/  MUFU.EX2 R185, R185 ;  /* 0x000000b900b97308 */ /* 0x000f300000000800 */
[----:B------:R-:W-:Y:S08]  /*74f0*/  MUFU.EX2 R186, R186 ;  /* 0x000000ba00ba7308 */ /* 0x000ff00000000800 */
[----:B------:R-:W4:Y:S01]  /*7500*/  MUFU.EX2 R159, R159 ;  /* 0x0000009f009f7308 */ /* 0x000f220000000800 */
[----:B------:R-:W-:Y:S01]  /*7510*/  VIADD R10, R10, 0x280 ;  /* 0x000002800a0a7836 */ /* 0x000fe20000000000 */
[----:B------:R-:W-:-:S02]  /*7520*/  WARPGROUP.DEPBAR.LE gsb0, 0x0 ;  /* 0x00008000000079c5 */ /* 0x000fc40000010000 */
[----:B--2---:R-:W-:Y:S02]  /*7530*/  F2FP.BF16.F32.PACK_AB R152, R179, R178 ;  /* 0x000000b2b398723e */ /* 0x004fe400000010ff */
[----:B---3--:R-:W-:Y:S02]  /*7540*/  F2FP.BF16.F32.PACK_AB R154, R193, R182 ;  /* 0x000000b6c19a723e */ /* 0x008fe400000010ff */
[----:B------:R-:W-:Y:S02]  /*7550*/  F2FP.BF16.F32.PACK_AB R153, R195, R194 ;  /* 0x000000c2c399723e */ /* 0x000fe400000010ff */
[----:B------:R-:W-:Y:S01]  /*7560*/  F2FP.BF16.F32.PACK_AB R155, R197, R196 ;  /* 0x000000c4c59b723e */ /* 0x000fe200000010ff */
        /* <DEDUP_REMOVED lines=32> */
[----:B--2---:R-:W-:-:S06]  /*7770*/  WARPGROUP.ARRIVE ;  /* 0x00000000000079c5 */ /* 0x004fcc0000000000 */
[----:B------:R-:W-:Y:S01]  /*7780*/  HGMMA.64x256x16.F32.BF16 R24, R152, gdesc[UR4].tnspB, R24, gsb0 ;  /* 0x43e0000498187df0 */ /* 0x000fe20008001818 */
[----:B------:R-:W-:Y:S02]  /*7790*/  R2UR UR6, R10 ;  /* 0x000000000a0672ca */ /* 0x000fe400000e0000 */
[----:B------:R-:W-:Y:S01]  /*77a0*/  R2UR UR7, R11 ;  /* 0x000000000b0772ca */ /* 0x000fe200000e0000 */
[----:B------:R2:W5:Y:S04]  /*77b0*/  LDL R10, [R1+0x1f8] ;  /* 0x0001f800010a7983 */ /* 0x0005680000100800 */
[----:B------:R-:W3:Y:S01]  /*77c0*/  LDL R11, [R1+0x28] ;  /* 0x00002800010b7983 */ /* 0x000ee20000100800 */
[----:B------:R-:W-:Y:S02]  /*77d0*/  WARPGROUP.DEPBAR.LE gsb0, 0x0 ;  /* 0x00008000000079c5 */ /* 0x000fe40000010000 */
[----:B0-----:R-:W-:-:S02]  /*77e0*/  F2FP.BF16.F32.PACK_AB R152, R13, R12 ;  /* 0x0000000c0d98723e */ /* 0x001fc400000010ff */
[----:B-1----:R-:W-:Y:S02]  /*77f0*/  F2FP.BF16.F32.PACK_AB R154, R158, R183 ;  /* 0x000000b79e9a723e */ /* 0x002fe400000010ff */
[----:B----4-:R-:W-:Y:S02]  /*7800*/  F2FP.BF16.F32.PACK_AB R153, R185, R184 ;  /* 0x000000b8b999723e */ /* 0x010fe400000010ff */
        /* <DEDUP_REMOVED lines=50> */
[----:B------:R-:W-:Y:S01]  /*7b30*/  FADD.FTZ R174, R174, R165 ;  /* 0x000000a5aeae7221 */ /* 0x000fe20000010000 */
        /* <DEDUP_REMOVED lines=33> */
[----:B------:R-:W4:Y:S04]  /*7d50*/  LDL R153, [R1+0x240] ;  /* 0x0002400001997983 */ /* 0x000f280000100800 */
[----:B0-----:R-:W2:Y:S04]  /*7d60*/  LDL R115, [R1+0x244] ;  /* 0x0002440001737983 */ /* 0x001ea80000100800 */
        /* <DEDUP_REMOVED lines=154> */
[----:B------:R0:W-:Y:S02]  /*8710*/  STL [R1+0x68], RZ ;  /* 0x000068ff01007387 */ /* 0x0001e40000100800 */
[----:B------:R-:W-:Y:S01]  /*8720*/  FADD.FTZ R158, R158, R183 ;  /* 0x000000b79e9e7221 */ /* 0x000fe20000010000 */
[----:B------:R-:W-:Y:S01]  /*8730*/  FADD.FTZ R159, R159, R186 ;  /* 0x000000ba9f9f7221 */ /* 0x000fe20000010000 */
[----:B------:R0:W-:Y:S04]  /*8740*/  STL [R1+0x68], R227 ;  /* 0x000068e301007387 */ /* 0x0001e80000100800 */
[----:B------:R0:W-:Y:S04]  /*8750*/  STL [R1+0x68], R227 ;  /* 0x000068e301007387 */ /* 0x0001e80000100800 */
[----:B------:R0:W-:Y:S01]  /*8760*/  STL [R1+0x68], R227 ;  /* 0x000068e301007387 */ /* 0x0001e20000100800 */
[----:B---3--:R-:W-:-:S03]  /*8770*/  LOP3.LUT R11, R11, 0x1, RZ, 0xfc, !PT ;  /* 0x000000010b0b7812 */ /* 0x008fc600078efcff */
[----:B------:R0:W-:Y:S04]  /*8780*/  STL [R1+0x68], R227 ;  /* 0x000068e301007387 */ /* 0x0001e80000100800 */
[----:B------:R0:W-:Y:S04]  /*8790*/  STL [R1+0x68], R227 ;  /* 0x000068e301007387 */ /* 0x0001e80000100800 */
[----:B------:R0:W-:Y:S04]  /*87a0*/  STL [R1+0x68], R227 ;  /* 0x000068e301007387 */ /* 0x0001e80000100800 */
[----:B------:R0:W-:Y:S04]  /*87b0*/  STL [R1+0x214], R0 ;  /* 0x0002140001007387 */ /* 0x0001e80000100800 */
[----:B------:R0:W-:Y:S04]  /*87c0*/  STL.64 [R1+0x220], R158 ;  /* 0x0002209e01007387 */ /* 0x0001e80000100a00 */
[----:B----4-:R0:W-:Y:S04]  /*87d0*/  STL [R1+0x240], R153 ;  /* 0x0002409901007387 */ /* 0x0101e80000100800 */
        /* <DEDUP_REMOVED lines=131> */
.L_x_11304:
[----:B------:R-:W-:Y:S05]  /*9010*/  BSYNC B0 ;  /* 0x0000000000007941 */ /* 0x000fea0003800000 */
.L_x_11303:
        /* <DEDUP_REMOVED lines=11> */
[----:B------:R-:W-:-:S06]  /*90d0*/  UIADD3 UR44, UR44, -0x2, URZ ;  /* 0xfffffffe2c2c7890 */ /* 0x000fcc000fffe03f */
[----:B------:R-:W-:Y:S02]  /*90e0*/  IMAD.U32 R19, RZ, RZ, UR44 ;  /* 0x0000002cff137e24 */ /* 0x000fe4000f8e00ff */
[----:B--2---:R-:W-:-:S04]  /*90f0*/  IMAD.SHL.U32 R0, R0, 0x80, RZ ;  /* 0x0000008000007824 */ /* 0x004fc800078e00ff */
[----:B------:R-:W-:Y:S01]  /*9100*/  @P0 IMAD.HI.U32 R5, R0, R5, RZ ;  /* 0x0000000500050227 */ /* 0x000fe200078e00ff */
[----:B------:R-:W-:-:S03]  /*9110*/  PLOP3.LUT P0, PT, PT, PT, UP0, 0x40, 0x0 ;  /* 0x000000000000781c */ /* 0x000fc60003f0e808 */
[----:B------:R-:W-:Y:S01]  /*9120*/  IMAD.MOV.U32 R4, RZ, RZ, R0 ;  /* 0x000000ffff047224 */ /* 0x000fe200078e0000 */
[----:B------:R-:W-:-:S05]  /*9130*/  @P1 SHF.R.U32.HI R4, RZ, R6, R5 ;  /* 0x00000006ff041219 */ /* 0x000fca0000011605 */
[----:B------:R-:W-:-:S04]  /*9140*/  VIADD R5, R4, UR43 ;  /* 0x0000002b04057c36 */ /* 0x000fc80008000000 */
        /* <DEDUP_REMOVED lines=12> */
.L_x_11307:
[----:B------:R-:W-:-:S13]  /*9210*/  ISETP.NE.AND P0, PT, R3, 0x1, PT ;  /* 0x000000010300780c */ /* 0x000fda0003f05270 */
[----:B------:R-:W-:-:S05]  /*9220*/  @P0 IMAD.HI.U32 R8, R4, R8, RZ ;  /* 0x0000000804080227 */ /* 0x000fca00078e00ff */
[----:B------:R-:W-:-:S07]  /*9230*/  @P0 SHF.R.U32.HI R4, RZ, R9, R8 ;  /* 0x00000009ff040219 */ /* 0x000fce0000011608 */
.L_x_11308:
[----:B------:R-:W-:Y:S05]  /*9240*/  BSYNC B0 ;  /* 0x0000000000007941 */ /* 0x000fea0003800000 */
.L_x_11306:
[----:B------:R-:W-:-:S05]  /*9250*/  IMAD R3, R4, R3, R3 ;  /* 0x0000000304037224 */ /* 0x000fca00078e0203 */
[----:B------:R-:W-:-:S07]  /*9260*/  VIMNMX R2, R2, R3, PT ;  /* 0x0000000302027248 */ /* 0x000fce0003fe0100 */
.L_x_11305:
        /* <DEDUP_REMOVED lines=8> */
.L_x_11312:
[----:B------:R-:W-:-:S07]  /*92f0*/  MOV R192, 0x9310 ;  /* 0x0000931000c07802 */ /* 0x000fce0000000f00 */
[----:B------:R-:W-:Y:S05]  /*9300*/  CALL.REL.NOINC `($_ZN7cutlass13device_kernelIN5flash11enable_sm90INS1_16FlashAttnFwdSm90INS1_25CollectiveMainloopFwdSm90ILi2EN4cute5tupleIJNS5_1CILi1EEES8_S8_EEENS6_IJNS7_ILi128EEENS7_ILi96EEENS7_ILi64EEEEEELi256ENS_10bfloat16_tEfNS_4arch4Sm90ELb0ELb1ELb1ELb0ELb1ELb0ELb1ELb1ELb0ELb1ELb1ELb0EEENS1_21CollectiveEpilogueFwdINS6_IJSA_NS7_ILi256EEESB_EEES9_SE_SG_Li256ELb0ELb1ELb1ELb0EEENS1_19SingleTileSchedulerILb0ELb1ELb1ELi128EEEEEEEEEvNT_6ParamsE$_ZZN5flash25CollectiveMainloopFwdSm90ILi2EN4cute5tupleIJNS1_1CILi1EEES4_S4_EEENS2_IJNS3_ILi128EEENS3_ILi96EEENS3_ILi64EEEEEELi256EN7cutlass10bfloat16_tEfNSA_4arch4Sm90ELb0ELb1ELb1ELb0ELb1ELb0ELb1ELb1ELb0ELb1ELb1ELb0EE3mmaINS_16FlashAttnFwdSm90ISE_NS_21CollectiveEpilogueFwdINS2_IJS6_NS3_ILi256EEES7_EEES5_SB_SD_Li256ELb0ELb1ELb1ELb0EEENS_19SingleTileSchedulerILb0ELb1ELb1ELi128EEEE13SharedStorageENS1_6TensorINS1_11ArrayEngineIfLm128EEENS1_6LayoutINS2_IJNS2_IJNS3_ILi2EEEST_NS3_ILi32EEEEEES4_S4_EEENS2_IJNS2_IJS4_ST_NS3_ILi4EEEEEENS3_ILi0EEESZ_EEEEEEENS_7SoftmaxILi2ELi0EEEEEbRKNSE_6ParamsENSA_13PipelineAsyncILi2EEES19_RNSA_13PipelineStateILj2EEERT0_RT1_iRiRKNS_16SeqlenInfoQKNewKILb0ELb0EEENS2_IJiiiiEEERT_ENKUliT_T0_T1_E_clIZSF_ISO_S12_S14_EbS17_S19_S19_S1C_S1E_S1G_iS1H_S1L_S1M_S1O_EUlRS1P_iE1_NS3_ILb0EEENS3_ILb1EEEEEDaiS1P_S1Q_S1R_) ;  /* 0x00000324000c7944 */ /* 0x000fea0003c00000 */
[C---:B------:R-:W-:Y:S01]  /*9310*/  ISETP.GT.AND P0, PT, R19.reuse, R190, PT ;  /* 0x000000be1300720c */ /* 0x040fe20003f04270 */
[----:B------:R-:W-:-:S12]  /*9320*/  VIADD R19, R19, 0xffffffff ;  /* 0xffffffff13137836 */ /* 0x000fd80000000000 */
[----:B------:R-:W-:Y:S05]  /*9330*/  @P0 BRA `(.L_x_11312) ;  /* 0xfffffffc00ec0947 */ /* 0x000fea000383ffff */
[----:B------:R-:W-:Y:S05]  /*9340*/  BSYNC B0 ;  /* 0x0000000000007941 */ /* 0x000fea0003800000 */
.L_x_11311:
[----:B------:R-:W2:Y:S02]  /*9350*/  LDL R0, [R1+0x50] ;  /* 0x0000500001007983 */ /* 0x000ea40000100800 */
[----:B--2---:R-:W-:-:S07]  /*9360*/  IMAD.SHL.U32 R0, R0, 0x80, RZ ;  /* 0x0000008000007824 */ /* 0x004fce00078e00ff */
.L_x_11310:
[----:B------:R-:W-:Y:S05]  /*9370*/  BSYNC B1 ;  /* 0x0000000000017941 */ /* 0x000fea0003800000 */
.L_x_11309:
        /* <DEDUP_REMOVED lines=26> */
.L_x_11315:
[----:B------:R-:W-:Y:S02]  /*9520*/  ULDC UR4, c[0x0][0xadc] ;  /* 0x0002b70000047ab9 */ /* 0x000fe40000000800 */
[----:B------:R-:W-:-:S05]  /*9530*/  IMAD.U32 R5, RZ, RZ, UR4 ;  /* 0x00000004ff057e24 */ /* 0x000fca000f8e00ff */
[----:B------:R-:W-:-:S13]  /*9540*/  ISETP.NE.AND P0, PT, R5, 0x1, PT ;  /* 0x000000010500780c */ /* 0x000fda0003f05270 */
[----:B------:R-:W0:Y:S02]  /*9550*/  @P0 LDC.64 R6, c[0x0][0xae0] ;  /* 0x0002b800ff060b82 */ /* 0x000e240000000a00 */
[----:B0-----:R-:W-:-:S05]  /*9560*/  @P0 IMAD.HI.U32 R4, R0, R6, RZ ;  /* 0x0000000600040227 */ /* 0x001fca00078e00ff */
[----:B------:R-:W-:-:S07]  /*9570*/  @P0 SHF.R.U32.HI R0, RZ, R7, R4 ;  /* 0x00000007ff000219 */ /* 0x000fce0000011604 */
.L_x_11316:
[----:B------:R-:W-:Y:S05]  /*9580*/  BSYNC B0 ;  /* 0x0000000000007941 */ /* 0x000fea0003800000 */
.L_x_11314:
[----:B------:R-:W-:-:S05]  /*9590*/  IMAD R3, R0, R5, RZ ;  /* 0x0000000500037224 */ /* 0x000fca00078e02ff */
[----:B------:R-:W-:-:S07]  /*95a0*/  VIMNMX R2, R2, R3, !PT ;  /* 0x0000000302027248 */ /* 0x000fce0007fe0100 */
.L_x_11313:
[----:B------:R-:W-:Y:S01]  /*95b0*/  VIADD R2, R2, 0x5f ;  /* 0x0000005f02027836 */ /* 0x000fe20000000000 */
[----:B------:R-:W-:-:S03]  /*95c0*/  IADD3 R8, P1, R16, 0x28, RZ ;  /* 0x0000002810087810 */ /* 0x000fc60007f3e0ff */
[----:B------:R-:W-:-:S04]  /*95d0*/  IMAD.HI R2, R2, 0x2aaaaaab, RZ ;  /* 0x2aaaaaab02027827 */ /* 0x000fc800078e02ff */
[----:B------:R-:W-:Y:S01]  /*95e0*/  IMAD.X R9, RZ, RZ, R17, P1 ;  /* 0x000000ffff097224 */ /* 0x000fe200008e0611 */
[----:B------:R-:W-:Y:S01]  /*95f0*/  SHF.R.U32.HI R3, RZ, 0x1f, R2 ;  /* 0x0000001fff037819 */ /* 0x000fe20000011602 */
[----:B------:R-:W-:Y:S02]  /*9600*/  IMAD.MOV.U32 R6, RZ, RZ, R8 ;  /* 0x000000ffff067224 */ /* 0x000fe400078e0008 */
[----:B------:R-:W-:Y:S01]  /*9610*/  IMAD.MOV.U32 R7, RZ, RZ, R9 ;  /* 0x000000ffff077224 */ /* 0x000fe200078e0009 */
[----:B------:R-:W-:-:S04]  /*9620*/  LEA.HI.SX32 R3, R2, R3, 0x1c ;  /* 0x0000000302037211 */ /* 0x000fc800078fe2ff */
[----:B------:R-:W-:-:S04]  /*9630*/  VIMNMX R216, R3, UR40, !PT ;  /* 0x0000002803d87c48 */ /* 0x000fc8000ffe0100 */
[----:B------:R-:W-:-:S13]  /*9640*/  ISETP.GE.AND P0, PT, R19, R216, PT ;  /* 0x000000d81300720c */ /* 0x000fda0003f06270 */
[----:B------:R-:W-:Y:S05]  /*9650*/  @!P0 BRA `(.L_x_11317) ;  /* 0x000001ac00688947 */ /* 0x000fea0003800000 */
[----:B------:R0:W5:Y:S01]  /*9660*/  LDL.64 R6, [R1+0x198] ;  /* 0x0001980001067983 */ /* 0x0001620000100a00 */
[----:B------:R-:W-:-:S07]  /*9670*/  IMAD.MOV.U32 R171, RZ, RZ, R19 ;  /* 0x000000ffffab7224 */ /* 0x000fce00078e0013 */
.L_x_11336:
[----:B------:R-:W2:Y:S04]  /*9680*/  LDL R2, [R1+0x1f8] ;  /* 0x0001f80001027983 */ /* 0x000ea80000100800 */
[----:B------:R-:W3:Y:S04]  /*9690*/  LDL R0, [R1+0x200] ;  /* 0x0002000001007983 */ /* 0x000ee80000100800 */
[----:B-1----:R-:W4:Y:S01]  /*96a0*/  LDL R3, [R1] ;  /* 0x0000000001037983 */ /* 0x002f220000100800 */
[----:B--2---:R-:W-:-:S05]  /*96b0*/  VIADD R2, R2, 0x1 ;  /* 0x0000000102027836 */ /* 0x004fca0000000000 */
[----:B------:R-:W-:-:S13]  /*96c0*/  ISETP.NE.AND P0, PT, R2, 0x2, PT ;  /* 0x000000020200780c */ /* 0x000fda0003f05270 */
[----:B-----5:R1:W5:Y:S04]  /*96d0*/  @P0 LDL R4, [R1+0x1fc] ;  /* 0x0001fc0001040983 */ /* 0x0203680000100800 */
        /* <DEDUP_REMOVED lines=9> */
[----:B---3--:R-:W-:-:S02]  /*9770*/  @!P0 IMAD.MOV.U32 R2, RZ, RZ, RZ ;  /* 0x000000ffff028224 */ /* 0x008fc400078e00ff */
[----:B------:R-:W-:Y:S02]  /*9780*/  IMAD.MOV.U32 R18, RZ, RZ, R8 ;  /* 0x000000ffff127224 */ /* 0x000fe400078e0008 */
[----:B------:R-:W-:Y:S01]  /*9790*/  IMAD.MOV.U32 R19, RZ, RZ, R9 ;  /* 0x000000ffff137224 */ /* 0x000fe200078e0009 */
[----:B--2---:R-:W-:-:S05]  /*97a0*/  @!P0 LOP3.LUT R4, R5, 0x1, RZ, 0x3c, !PT ;  /* 0x0000000105048812 */ /* 0x004fca00078e3cff */
[----:B------:R1:W-:Y:S01]  /*97b0*/  @!P0 STL [R1+0x1fc], R4 ;  /* 0x0001fc0401008387 */ /* 0x0003e20000100800 */
[----:B------:R-:W-:Y:S05]  /*97c0*/  @!P1 BRA `(.L_x_11319) ;  /* 0x0000000000049947 */ /* 0x000fea0003800000 */
[----:B------:R-:W-:Y:S01]  /*97d0*/  BPT.TRAP 0x1 ;  /* 0x000000040000795c */ /* 0x000fe20000300000 */
.L_x_11319:
[----:B------:R-:W-:Y:S05]  /*97e0*/  BSYNC B0 ;  /* 0x0000000000007941 */ /* 0x000fea0003800000 */
.L_x_11318:
[----:B------:R-:W2:Y:S01]  /*97f0*/  LDL.64 R8, [R1+0x18] ;  /* 0x0000180001087983 */ /* 0x000ea20000100a00 */
[----:B-----5:R-:W-:Y:S02]  /*9800*/  SHF.L.U32 R5, R4, 0x1f, RZ ;  /* 0x0000001f04057819 */ /* 0x020fe400000006ff */
[----:B--2---:R-:W-:-:S05]  /*9810*/  MOV R3, R8 ;  /* 0x0000000800037202 */ /* 0x004fca0000000f00 */
[----:B------:R-:W-:-:S04]  /*9820*/  IMAD R2, R2, 0x8, R3 ;  /* 0x0000000802027824 */ /* 0x000fc800078e0203 */
[----:B------:R2:W3:Y:S01]  /*9830*/  SYNCS.PHASECHK.TRANS64.TRYWAIT P0, [R2+URZ], R5 ;  /* 0x00000005020075a7 */ /* 0x0004e2000800017f */
[----:B------:R2:W5:Y:S01]  /*9840*/  LDL.64 R8, [R1+0x1f8] ;  /* 0x0001f80001087983 */ /* 0x0005620000100a00 */
[----:B------:R-:W-:Y:S04]  /*9850*/  BSSY B0, `(.L_x_11320) ;  /* 0x0000003000007945 */ /* 0x000fe80003800000 */
[----:B------:R-:W-:Y:S05]  /*9860*/  @!P1 BRA `(.L_x_11321) ;  /* 0x0000000000049947 */ /* 0x000fea0003800000 */
[----:B------:R-:W-:Y:S01]  /*9870*/  BPT.TRAP 0x1 ;  /* 0x000000040000795c */ /* 0x000fe20000300000 */
.L_x_11321:
[----:B------:R-:W-:Y:S05]  /*9880*/  BSYNC B0 ;  /* 0x0000000000007941 */ /* 0x000fea0003800000 */
.L_x_11320:
[----:B------:R-:W-:Y:S04]  /*9890*/  BSSY B0, `(.L_x_11322) ;  /* 0x0000006000007945 */ /* 0x000fe80003800000 */
[----:B---3--:R-:W-:Y:S05]  /*98a0*/  @P0 BRA `(.L_x_11323) ;  /* 0x0000000000100947 */ /* 0x008fea0003800000 */
[----:B-----5:R-:W-:Y:S01]  /*98b0*/  IMAD R8, R8, 0x8, R3 ;  /* 0x0000000808087824 */ /* 0x020fe200078e0203 */
[----:B------:R-:W-:-:S04]  /*98c0*/  SHF.L.U32 R9, R9, 0x1f, RZ ;  /* 0x0000001f09097819 */ /* 0x000fc800000006ff */
[----:B------:R-:W3:Y:S02]  /*98d0*/  SYNCS.PHASECHK.TRANS64.TRYWAIT P0, [R8+URZ], R9 ;  /* 0x00000009080075a7 */ /* 0x000ee4000800017f */
[----:B---3--:R-:W-:Y:S05]  /*98e0*/  @!P0 BRA `(.L_x_11324) ;  /* 0x000002e400188947 */ /* 0x008fea0003800000 */
.L_x_11323:
[----:B------:R-:W-:Y:S05]  /*98f0*/  BSYNC B0 ;  /* 0x0000000000007941 */ /* 0x000fea0003800000 */
.L_x_11322:
[----:B---3-5:R-:W3:Y:S04]  /*9900*/  LDL R9, [R1+0x1f8] ;  /* 0x0001f80001097983 */ /* 0x028ee80000100800 */
[----:B--2---:R-:W3:Y:S01]  /*9910*/  LDL.64 R2, [R1+0x80] ;  /* 0x0000800001027983 */ /* 0x004ee20000100a00 */
[----:B------:R-:W-:Y:S05]  /*9920*/  WARPSYNC.ALL ;  /* 0x0000000000007948 */ /* 0x000fea0003800000 */
[----:B------:R-:W2:Y:S04]  /*9930*/  LDL.64 R14, [R1+0x78] ;  /* 0x00007800010e7983 */ /* 0x000ea80000100a00 */
[----:B-1----:R-:W4:Y:S04]  /*9940*/  LDL.64 R4, [R1+0x78] ;  /* 0x0000780001047983 */ /* 0x002f280000100a00 */
[----:B------:R-:W4:Y:S01]  /*9950*/  LDL.64 R10, [R1+0x78] ;  /* 0x00007800010a7983 */ /* 0x000f220000100a00 */
[----:B---3--:R-:W-:Y:S01]  /*9960*/  IMAD R2, R9, 0x300, R2 ;  /* 0x0000030009027824 */ /* 0x008fe200078e0202 */
[----:B------:R-:W-:-:S02]  /*9970*/  R2UR UR7, R3 ;  /* 0x00000000030772ca */ /* 0x000fc400000e0000 */
[----:B------:R-:W3:Y:S01]  /*9980*/  LDL.64 R12, [R1+0x78] ;  /* 0x00007800010c7983 */ /* 0x000ee20000100a00 */
[----:B------:R-:W-:Y:S01]  /*9990*/  WARPGROUP.ARRIVE ;  /* 0x00000000000079c5 */ /* 0x000fe20000000000 */
[C---:B------:R-:W-:Y:S01]  /*99a0*/  R2UR UR6, R2.reuse ;  /* 0x00000000020672ca */ /* 0x040fe200000e0000 */
[----:B------:R-:W-:Y:S01]  /*99b0*/  IMAD.MOV.U32 R217, RZ, RZ, 0x1 ;  /* 0x00000001ffd97424 */ /* 0x000fe200078e00ff */
[----:B------:R1:W-:Y:S04]  /*99c0*/  STL [R1+0x60], RZ ;  /* 0x000060ff01007387 */ /* 0x0003e80000100800 */
[----:B------:R1:W-:Y:S04]  /*99d0*/  STL [R1+0x60], R217 ;  /* 0x000060d901007387 */ /* 0x0003e80000100800 */
[----:B------:R1:W-:Y:S04]  /*99e0*/  STL [R1+0x60], R217 ;  /* 0x000060d901007387 */ /* 0x0003e80000100800 */
[----:B------:R1:W-:Y:S04]  /*99f0*/  STL [R1+0x60], R217 ;  /* 0x000060d901007387 */ /* 0x0003e80000100800 */
[----:B------:R1:W-:Y:S01]  /*9a00*/  STL [R1+0x60], R217 ;  /* 0x000060d901007387 */ /* 0x0003e20000100800 */
[----:B------:R-:W-:-:S02]  /*9a10*/  VIADD R8, R2, 0x2 ;  /* 0x0000000202087836 */ /* 0x000fc40000000000 */
[----:B------:R-:W-:Y:S01]  /*9a20*/  IMAD.MOV.U32 R9, RZ, RZ, R3 ;  /* 0x000000ffff097224 */ /* 0x000fe200078e0003 */
[----:B--2---:R-:W-:Y:S02]  /*9a30*/  R2UR UR4, R14 ;  /* 0x000000000e0472ca */ /* 0x004fe400000e0000 */
[----:B------:R-:W-:Y:S01]  /*9a40*/  R2UR UR5, R15 ;  /* 0x000000000f0572ca */ /* 0x000fe200000e0000 */
[----:B----4-:R-:W-:Y:S01]  /*9a50*/  VIADD R4, R4, 0x2 ;  /* 0x0000000204047836 */ /* 0x010fe20000000000 */
[----:B------:R1:W5:Y:S11]  /*9a60*/  LDL.64 R14, [R1+0x1f8] ;  /* 0x0001f800010e7983 */ /* 0x0003760000100a00 */
[----:B------:R-:W-:Y:S01]  /*9a70*/  HGMMA.64x96x16.F32.BF16 R24, gdesc[UR4], RZ, !UPT, gsb0 ;  /* 0x01600000041879f0 */ /* 0x000fe2000c0018ff */
[----:B------:R-:W-:-:S02]  /*9a80*/  R2UR UR6, R8 ;  /* 0x00000000080672ca */ /* 0x000fc400000e0000 */
[----:B------:R-:W-:Y:S02]  /*9a90*/  R2UR UR7, R9 ;  /* 0x00000000090772ca */ /* 0x000fe400000e0000 */
[----:B------:R-:W-:Y:S02]  /*9aa0*/  R2UR UR4, R4 ;  /* 0x00000000040472ca */ /* 0x000fe400000e0000 */
[----:B------:R-:W-:Y:S01]  /*9ab0*/  R2UR UR5, R5 ;  /* 0x00000000050572ca */ /* 0x000fe200000e0000 */
[----:B------:R-:W-:Y:S02]  /*9ac0*/  WARPGROUP.DEPBAR.LE gsb0, 0x0 ;  /* 0x00008000000079c5 */ /* 0x000fe40000010000 */
[----:B------:R-:W2:Y:S01]  /*9ad0*/  LD.E R0, desc[UR36][R18.64] ;  /* 0x0000002412007980 */ /* 0x000ea2000c101900 */
[----:B------:R-:W-:-:S09]  /*9ae0*/  WARPGROUP.ARRIVE ;  /* 0x00000000000079c5 */ /* 0x000fd20000000000 */
        /* <DEDUP_REMOVED lines=12> */
[----:B---3--:R-:W-:Y:S01]  /*9bb0*/  VIADD R12, R12, 0x6 ;  /* 0x000000060c0c7836 */ /* 0x008fe20000000000 */
[----:B------:R-:W-:Y:S02]  /*9bc0*/  R2UR UR6, R2 ;  /* 0x00000000020672ca */ /* 0x000fe400000e0000 */
[----:B------:R-:W-:Y:S02]  /*9bd0*/  R2UR UR7, R3 ;  /* 0x00000000030772ca */ /* 0x000fe400000e0000 */
[----:B------:R-:W-:Y:S02]  /*9be0*/  R2UR UR4, R12 ;  /* 0x000000000c0472ca */ /* 0x000fe400000e0000 */
[----:B------:R-:W-:Y:S01]  /*9bf0*/  R2UR UR5, R13 ;  /* 0x000000000d0572ca */ /* 0x000fe200000e0000 */
[----:B------:R-:W-:Y:S02]  /*9c00*/  WARPGROUP.DEPBAR.LE gsb0, 0x0 ;  /* 0x00008000000079c5 */ /* 0x000fe40000010000 */
[----:B------:R-:W-:-:S10]  /*9c10*/  WARPGROUP.ARRIVE ;  /* 0x00000000000079c5 */ /* 0x000fd40000000000 */
[----:B------:R-:W-:Y:S01]  /*9c20*/  HGMMA.64x96x16.F32.BF16 R24, gdesc[UR4], R24, gsb0 ;  /* 0x01600000041879f0 */ /* 0x000fe20008001818 */
[----:B------:R-:W-:Y:S01]  /*9c30*/  BSSY B0, `(.L_x_11325) ;  /* 0x0000006000007945 */ /* 0x000fe20003800000 */
[----:B--2---:R-:W-:-:S04]  /*9c40*/  LOP3.LUT R0, R0, 0x1, RZ, 0xfc, !PT ;  /* 0x0000000100007812 */ /* 0x004fc800078efcff */
[----:B------:R-:W-:Y:S01]  /*9c50*/  ISETP.NE.AND P0, PT, R0, 0x3, PT ;  /* 0x000000030000780c */ /* 0x000fe20003f05270 */
[----:B------:R-:W-:-:S12]  /*9c60*/  WARPGROUP.DEPBAR.LE gsb0, 0x0 ;  /* 0x00008000000079c5 */ /* 0x000fd80000010000 */
[----:B-1----:R-:W-:Y:S05]  /*9c70*/  @!P0 BRA `(.L_x_11326) ;  /* 0x0000000000048947 */ /* 0x002fea0003800000 */
[----:B------:R-:W-:Y:S01]  /*9c80*/  BPT.TRAP 0x1 ;  /* 0x000000040000795c */ /* 0x000fe20000300000 */
.L_x_11326:
[----:B------:R-:W-:Y:S05]  /*9c90*/  BSYNC B0 ;  /* 0x0000000000007941 */ /* 0x000fea0003800000 */
.L_x_11325:
[----:B------:R-:W2:Y:S01]  /*9ca0*/  LD.E.64 R2, desc[UR36][R18.64+0x18] ;  /* 0x0000182412027980 */ /* 0x000ea2000c101b00 */
[----:B-----5:R-:W-:Y:S02]  /*9cb0*/  SHF.L.U32 R15, R15, 0x1f, RZ ;  /* 0x0000001f0f0f7819 */ /* 0x020fe400000006ff */
[----:B--2---:R-:W-:-:S05]  /*9cc0*/  MOV R3, R2 ;  /* 0x0000000200037202 */ /* 0x004fca0000000f00 */
[----:B------:R-:W-:-:S04]  /*9cd0*/  IMAD R0, R14, 0x8, R3 ;  /* 0x000000080e007824 */ /* 0x000fc800078e0203 */
[----:B------:R1:W2:Y:S01]  /*9ce0*/  SYNCS.PHASECHK.TRANS64.TRYWAIT P0, [R0+URZ], R15 ;  /* 0x0000000f000075a7 */ /* 0x0002a2000800017f */
[----:B------:R-:W3:Y:S01]  /*9cf0*/  LD.E R2, desc[UR36][R18.64] ;  /* 0x0000002412027980 */ /* 0x000ee2000c101900 */
[----:B------:R-:W-:Y:S01]  /*9d00*/  BSSY B0, `(.L_x_11327) ;  /* 0x0000005000007945 */ /* 0x000fe20003800000 */
[----:B---3--:R-:W-:-:S04]  /*9d10*/  LOP3.LUT R2, R2, 0x1, RZ, 0xfc, !PT ;  /* 0x0000000102027812 */ /* 0x008fc800078efcff */
[----:B------:R-:W-:-:S13]  /*9d20*/  ISETP.NE.AND P1, PT, R2, 0x3, PT ;  /* 0x000000030200780c */ /* 0x000fda0003f25270 */
[----:B-12---:R-:W-:Y:S05]  /*9d30*/  @!P1 BRA `(.L_x_11328) ;  /* 0x0000000000049947 */ /* 0x006fea0003800000 */
[----:B------:R-:W-:Y:S01]  /*9d40*/  BPT.TRAP 0x1 ;  /* 0x000000040000795c */ /* 0x000fe20000300000 */
.L_x_11328:
[----:B------:R-:W-:Y:S05]  /*9d50*/  BSYNC B0 ;  /* 0x0000000000007941 */ /* 0x000fea0003800000 */
.L_x_11327:
[----:B------:R-:W-:Y:S04]  /*9d60*/  BSSY B0, `(.L_x_11329) ;  /* 0x0000007000007945 */ /* 0x000fe80003800000 */
[----:B------:R-:W-:Y:S05]  /*9d70*/  @P0 BRA `(.L_x_11330) ;  /* 0x0000000000140947 */ /* 0x000fea0003800000 */
[----:B------:R-:W2:Y:S02]  /*9d80*/  LD.E.64 R2, desc[UR36][R18.64+0x18] ;  /* 0x0000182412027980 */ /* 0x000ea4000c101b00 */
[----:B--2---:R-:W-:-:S05]  /*9d90*/  MOV R3, R2 ;  /* 0x0000000200037202 */ /* 0x004fca0000000f00 */
[----:B------:R-:W-:-:S04]  /*9da0*/  IMAD R14, R14, 0x8, R3 ;  /* 0x000000080e0e7824 */ /* 0x000fc800078e0203 */
[----:B------:R-:W1:Y:S02]  /*9db0*/  SYNCS.PHASECHK.TRANS64.TRYWAIT P0, [R14+URZ], R15 ;  /* 0x0000000f0e0075a7 */ /* 0x000e64000800017f */
[----:B-1----:R-:W-:Y:S05]  /*9dc0*/  @!P0 BRA `(.L_x_11331) ;  /* 0x000002dc00f48947 */ /* 0x002fea0003800000 */
.L_x_11330:
[----:B------:R-:W-:Y:S05]  /*9dd0*/  BSYNC B0 ;  /* 0x0000000000007941 */ /* 0x000fea0003800000 */
.L_x_11329:
[----:B-1----:R-:W2:Y:S04]  /*9de0*/  LDL R15, [R1+0x1f8] ;  /* 0x0001f800010f7983 */ /* 0x002ea80000100800 */
[----:B------:R-:W2:Y:S04]  /*9df0*/  LDL.64 R2, [R1+0xf8] ;  /* 0x0000f80001027983 */ /* 0x000ea80000100a00 */
[----:B------:R-:W3:Y:S04]  /*9e00*/  LDL R0, [R1+0x70] ;  /* 0x0000700001007983 */ /* 0x000ee80000100800 */
[----:B------:R-:W4:Y:S04]  /*9e10*/  LDL.64 R4, [R1+0xf0] ;  /* 0x0000f00001047983 */ /* 0x000f280000100a00 */
[----:B------:R-:W4:Y:S04]  /*9e20*/  LDL.64 R8, [R1+0xf0] ;  /* 0x0000f00001087983 */ /* 0x000f280000100a00 */
[----:B------:R-:W4:Y:S04]  /*9e30*/  LDL.64 R10, [R1+0xf0] ;  /* 0x0000f000010a7983 */ /* 0x000f280000100a00 */
[----:B------:R-:W4:Y:S01]  /*9e40*/  LDL.64 R12, [R1+0xf0] ;  /* 0x0000f000010c7983 */ /* 0x000f220000100a00 */
[----:B------:R-:W-:Y:S05]  /*9e50*/  WARPSYNC.ALL ;  /* 0x0000000000007948 */ /* 0x000fea0003800000 */
[----:B------:R-:W-:Y:S01]  /*9e60*/  WARPGROUP.ARRIVE ;  /* 0x00000000000079c5 */ /* 0x000fe20000000000 */
[----:B--2---:R-:W-:Y:S01]  /*9e70*/  IMAD R2, R15, 0xc00, R2 ;  /* 0x00000c000f027824 */ /* 0x004fe200078e0202 */
[----:B------:R-:W-:Y:S01]  /*9e80*/  R2UR UR7, R3 ;  /* 0x00000000030772ca */ /* 0x000fe200000e0000 */
[----:B------:R-:W2:Y:S01]  /*9e90*/  LDL.64 R14, [R1+0xf0] ;  /* 0x0000f000010e7983 */ /* 0x000ea20000100a00 */
[----:B---3--:R-:W-:-:S02]  /*9ea0*/  ISETP.NE.U32.AND P0, PT, R0, RZ, PT ;  /* 0x000000ff0000720c */ /* 0x008fc40003f05070 */
        /* <DEDUP_REMOVED lines=131> */
[----:B------:R-:W-:Y:S01]  /*a6e0*/  R2UR UR6, R4 ;  /* 0x00000000040672ca */ /* 0x000fe200000e0000 */
[----:B------:R-:W2:Y:S01]  /*a6f0*/  LDL R14, [R1] ;  /* 0x00000000010e7983 */ /* 0x000ea20000100800 */
[----:B------:R-:W-:-:S02]  /*a700*/  R2UR UR7, R5 ;  /* 0x00000000050772ca */ /* 0x000fc400000e0000 */
[----:B------:R-:W-:Y:S01]  /*a710*/  R2UR UR5, R15 ;  /* 0x000000000f0572ca */ /* 0x000fe200000e0000 */
[----:B---3--:R-:W-:Y:S01]  /*a720*/  VIADD R8, R8, 0xc02 ;  /* 0x00000c0208087836 */ /* 0x008fe20000000000 */
        /* <DEDUP_REMOVED lines=10> */
[----:B----4-:R-:W-:-:S02]  /*a7d0*/  VIADD R10, R10, 0xc04 ;  /* 0x00000c040a0a7836 */ /* 0x010fc40000000000 */
        /* <DEDUP_REMOVED lines=39> */
[----:B------:R-:W-:Y:S01]  /*aa50*/  BSSY B0, `(.L_x_11332) ;  /* 0x0000005000007945 */ /* 0x000fe20003800000 */
[----:B------:R-:W-:-:S02]  /*aa60*/  WARPGROUP.DEPBAR.LE gsb0, 0x0 ;  /* 0x00008000000079c5 */ /* 0x000fc40000010000 */
[----:B------:R1:W-:Y:S09]  /*aa70*/  BAR.ARV R228, 0x100 ;  /* 0x000400e40000751d */ /* 0x0003f20000002000 */
[----:B-1----:R-:W-:Y:S05]  /*aa80*/  @!P0 BRA `(.L_x_11333) ;  /* 0x0000000000048947 */ /* 0x002fea0003800000 */
[----:B------:R-:W-:Y:S01]  /*aa90*/  BPT.TRAP 0x1 ;  /* 0x000000040000795c */ /* 0x000fe20000300000 */
.L_x_11333:
[----:B------:R-:W-:Y:S05]  /*aaa0*/  BSYNC B0 ;  /* 0x0000000000007941 */ /* 0x000fea0003800000 */
.L_x_11332:
[----:B------:R-:W2:Y:S04]  /*aab0*/  LDL.64 R2, [R1+0x20] ;  /* 0x0000200001027983 */ /* 0x000ea80000100a00 */
        /* <DEDUP_REMOVED lines=9> */
[----:B--2---:R-:W-:-:S05]  /*ab50*/  MOV R3, R2 ;  /* 0x0000000200037202 */ /* 0x004fca0000000f00 */
[----:B-----5:R-:W-:-:S05]  /*ab60*/  IMAD R0, R0, 0x8, R3 ;  /* 0x0000000800007824 */ /* 0x020fca00078e0203 */
[----:B------:R-:W-:-:S04]  /*ab70*/  PRMT R0, R15, 0x654, R0 ;  /* 0x000006540f007816 */ /* 0x000fc80000000000 */
[----:B------:R1:W-:Y:S01]  /*ab80*/  SYNCS.ARRIVE.TRANS64.RED.A1T0 RZ, [R0+URZ], RZ ;  /* 0x000000ff00ff79a7 */ /* 0x0003e2000810043f */
[----:B------:R-:W2:Y:S04]  /*ab90*/  LDL.64 R2, [R1+0x150] ;  /* 0x0001500001027983 */ /* 0x000ea80000100a00 */
[----:B------:R-:W1:Y:S04]  /*aba0*/  LDL.64 R8, [R1+0x210] ;  /* 0x0002100001087983 */ /* 0x000e680000100a00 */
        /* <DEDUP_REMOVED lines=41> */
[----:B--2---:R-:W2:Y:S01]  /*ae40*/  LD.E R2, desc[UR36][R2.64] ;  /* 0x0000002402027980 */ /* 0x004ea2000c101900 */
[----:B------:R0:W-:Y:S01]  /*ae50*/  BAR.SYNC.DEFER_BLOCKING R229, 0x100 ;  /* 0x000400e50000751d */ /* 0x0001e20000010000 */
[-C--:B--2---:R-:W-:Y:S01]  /*ae60*/  FMUL.FTZ R74, R24, R2.reuse ;  /* 0x00000002184a7220 */ /* 0x084fe20000410000 */
[-C--:B------:R-:W-:Y:S01]  /*ae70*/  FMUL.FTZ R75, R25, R2.reuse ;  /* 0x00000002194b7220 */ /* 0x080fe20000410000 */
[----:B------:R-:W-:-:S04]  /*ae80*/  FMUL.FTZ R76, R28, R2 ;  /* 0x000000021c4c7220 */ /* 0x000fc80000410000 */
[----:B------:R-:W1:Y:S01]  /*ae90*/  MUFU.TANH R74, R74 ;  /* 0x0000004a004a7308 */ /* 0x000e620000002400 */
[-C--:B------:R-:W-:Y:S01]  /*aea0*/  FMUL.FTZ R77, R29, R2.reuse ;  /* 0x000000021d4d7220 */ /* 0x080fe20000410000 */
[----:B------:R-:W-:-:S06]  /*aeb0*/  FMUL.FTZ R159, R32, R2 ;  /* 0x00000002209f7220 */ /* 0x000fcc0000410000 */
[----:B------:R-:W2:Y:S01]  /*aec0*/  MUFU.TANH R75, R75 ;  /* 0x0000004b004b7308 */ /* 0x000ea20000002400 */
[----:B------:R-:W-:-:S07]  /*aed0*/  FMUL.FTZ R158, R33, R2 ;  /* 0x00000002219e7220 */ /* 0x000fce0000410000 */
[----:B------:R-:W3:Y:S01]  /*aee0*/  MUFU.TANH R76, R76 ;  /* 0x0000004c004c7308 */ /* 0x000ee20000002400 */
        /* <DEDUP_REMOVED lines=53> */
[----:B------:R-:W-:Y:S01]  /*b240*/  FMUL.FTZ R208, R71, R2 ;  /* 0x0000000247d07220 */ /* 0x000fe20000410000 */
[----:B------:R-:W4:Y:S01]  /*b250*/  LDL.64 R26, [R1+0x3f8] ;  /* 0x0003f800011a7983 */ /* 0x000f220000100a00 */
[----:B------:R-:W0:Y:S01]  /*b260*/  MUFU.TANH R73, R73 ;  /* 0x0000004900497308 */ /* 0x000e220000002400 */
[----:B-1----:R-:W-:-:S02]  /*b270*/  FMNMX.FTZ R3, R22, R3, !PT ;  /* 0x0000000316037209 */ /* 0x002fc40007810000 */
[----:B------:R-:W4:Y:S04]  /*b280*/  LDL.64 R50, [R1+0x338] ;  /* 0x0003380001327983 */ /* 0x000f280000100a00 */
[----:B------:R-:W4:Y:S01]  /*b290*/  LDL.64 R32, [R1+0x408] ;  /* 0x0004080001207983 */ /* 0x000f220000100a00 */
[----:B------:R-:W1:Y:S03]  /*b2a0*/  MUFU.TANH R21, R21 ;  /* 0x0000001500157308 */ /* 0x000e660000002400 */
[----:B------:R-:W4:Y:S04]  /*b2b0*/  LDL.64 R40, [R1+0x438] ;  /* 0x0004380001287983 */ /* 0x000f280000100a00 */
[----:B------:R-:W4:Y:S01]  /*b2c0*/  LDL.64 R36, [R1+0x3a8] ;  /* 0x0003a80001247983 */ /* 0x000f220000100a00 */
[----:B------:R-:W1:Y:S01]  /*b2d0*/  MUFU.TANH R72, R72 ;  /* 0x0000004800487308 */ /* 0x000e620000002400 */
[----:B--2---:R-:W-:-:S02]  /*b2e0*/  FMNMX.FTZ R0, R20, R3, !PT ;  /* 0x0000000314007209 */ /* 0x004fc40007810000 */
[----:B------:R-:W2:Y:S04]  /*b2f0*/  LDL.64 R44, [R1+0x398] ;  /* 0x00039800012c7983 */ /* 0x000ea80000100a00 */
[----:B------:R-:W2:Y:S01]  /*b300*/  LDL.64 R30, [R1+0x418] ;  /* 0x00041800011e7983 */ /* 0x000ea20000100a00 */
[----:B------:R-:W1:Y:S08]  /*b310*/  MUFU.TANH R13, R13 ;  /* 0x0000000d000d7308 */ /* 0x000e700000002400 */
[----:B------:R-:W1:Y:S01]  /*b320*/  MUFU.TANH R28, R28 ;  /* 0x0000001c001c7308 */ /* 0x000e620000002400 */
[----:B---3--:R-:W-:Y:S01]  /*b330*/  FMNMX.FTZ R0, R23, R0, !PT ;  /* 0x0000000017007209 */ /* 0x008fe20007810000 */
[----:B------:R-:W3:Y:S06]  /*b340*/  LDL.64 R48, [R1+0x3b8] ;  /* 0x0003b80001307983 */ /* 0x000eec0000100a00 */
[----:B------:R-:W1:Y:S01]  /*b350*/  MUFU.TANH R12, R12 ;  /* 0x0000000c000c7308 */ /* 0x000e620000002400 */
[----:B0-----:R-:W-:Y:S01]  /*b360*/  FMNMX.FTZ R3, R73, R9, !PT ;  /* 0x0000000949037209 */ /* 0x001fe20007810000 */
[----:B------:R-:W2:Y:S06]  /*b370*/  LDL.64 R34, [R1+0x3c8] ;  /* 0x0003c80001227983 */ /* 0x000eac0000100a00 */
[----:B------:R-:W0:Y:S01]  /*b380*/  MUFU.TANH R29, R29 ;  /* 0x0000001d001d7308 */ /* 0x000e220000002400 */
[----:B-1----:R-:W-:Y:S01]  /*b390*/  FMNMX.FTZ R0, R21, R0, !PT ;  /* 0x0000000015007209 */ /* 0x002fe20007810000 */
[----:B------:R-:W2:Y:S06]  /*b3a0*/  LDL.64 R38, [R1+0x3e8] ;  /* 0x0003e80001267983 */ /* 0x000eac0000100a00 */
[----:B------:R-:W1:Y:S01]  /*b3b0*/  MUFU.TANH R165, R165 ;  /* 0x000000a500a57308 */ /* 0x000e620000002400 */
[----:B------:R-:W-:Y:S01]  /*b3c0*/  FMNMX.FTZ R3, R72, R3, !PT ;  /* 0x0000000348037209 */ /* 0x000fe20007810000 */
        /* <DEDUP_REMOVED lines=35> */
[----:B------:R-:W-:-:S07]  /*b600*/  FMNMX.FTZ R0, R14, R3, !PT ;  /* 0x000000030e007209 */ /* 0x000fce0007810000 */
[----:B------:R-:W1:Y:S01]  /*b610*/  MUFU.TANH R11, R11 ;  /* 0x0000000b000b7308 */ /* 0x000e620000002400 */
[----:B------:R-:W-:Y:S02]  /*b620*/  FMNMX.FTZ R3, R205, R4, !PT ;  /* 0x00000004cd037209 */ /* 0x000fe40007810000 */
[----:B------:R-:W-:-:S05]  /*b630*/  FMNMX.FTZ R0, R19, R0, !PT ;  /* 0x0000000013007209 */ /* 0x000fca0007810000 */
[----:B------:R-:W1:Y:S01]  /*b640*/  MUFU.TANH R10, R10 ;  /* 0x0000000a000a7308 */ /* 0x000e620000002400 */
[----:B------:R-:W-:Y:S02]  /*b650*/  FMNMX.FTZ R3, R204, R3, !PT ;  /* 0x00000003cc037209 */ /* 0x000fe40007810000 */
[----:B0-----:R-:W-:-:S05]  /*b660*/  FMNMX.FTZ R0, R15, R0, !PT ;  /* 0x000000000f007209 */ /* 0x001fca0007810000 */
[----:B------:R-:W0:Y:S01]  /*b670*/  MUFU.TANH R183, R183 ;  /* 0x000000b700b77308 */ /* 0x000e220000002400 */
[----:B-1----:R-:W-:Y:S02]  /*b680*/  FMNMX.FTZ R4, R202, R3, !PT ;  /* 0x00000003ca047209 */ /* 0x002fe40007810000 */
[----:B------:R-:W-:-:S05]  /*b690*/  FMNMX.FTZ R3, R11, R0, !PT ;  /* 0x000000000b037209 */ /* 0x000fca0007810000 */
        /* <DEDUP_REMOVED lines=12> */
[----:B------:R-:W1:Y:S08]  /*b760*/  MUFU.TANH R201, R201 ;  /* 0x000000c900c97308 */ /* 0x000e700000002400 */
[----:B------:R-:W1:Y:S01]  /*b770*/  MUFU.TANH R200, R200 ;  /* 0x000000c800c87308 */ /* 0x000e620000002400 */
[----:B------:R-:W-:-:S07]  /*b780*/  FMNMX.FTZ R0, R206, R3, !PT ;  /* 0x00000003ce007209 */ /* 0x000fce0007810000 */
[----:B------:R-:W1:Y:S08]  /*b790*/  MUFU.TANH R215, R215 ;  /* 0x000000d700d77308 */ /* 0x000e700000002400 */
[----:B------:R-:W1:Y:S01]  /*b7a0*/  MUFU.TANH R211, R211 ;  /* 0x000000d300d37308 */ /* 0x000e620000002400 */
[----:B0-----:R-:W-:-:S07]  /*b7b0*/  FMNMX.FTZ R3, R203, R0, !PT ;  /* 0x00000000cb037209 */ /* 0x001fce0007810000 */
        /* <DEDUP_REMOVED lines=8> */
[----:B------:R-:W4:Y:S08]  /*b840*/  MUFU.TANH R212, R212 ;  /* 0x000000d400d47308 */ /* 0x000f300000002400 */
[----:B------:R-:W4:Y:S01]  /*b850*/  MUFU.TANH R208, R208 ;  /* 0x000000d000d07308 */ /* 0x000f220000002400 */
[----:B0-----:R-:W-:Y:S02]  /*b860*/  FMNMX.FTZ R4, R214, R5, !PT ;  /* 0x00000005d6047209 */ /* 0x001fe40007810000 */
[----:B------:R-:W-:-:S02]  /*b870*/  FMNMX.FTZ R0, R210, R3, !PT ;  /* 0x00000003d2007209 */ /* 0x000fc40007810000 */
[----:B-1----:R-:W-:Y:S02]  /*b880*/  FMNMX.FTZ R5, R213, R4, !PT ;  /* 0x00000004d5057209 */ /* 0x002fe40007810000 */
[----:B------:R-:W-:Y:S02]  /*b890*/  FMNMX.FTZ R25, R209, R0, !PT ;  /* 0x00000000d1197209 */ /* 0x000fe40007810000 */
[----:B----4-:R-:W-:Y:S01]  /*b8a0*/  FMNMX.FTZ R24, R212, R5, !PT ;  /* 0x00000005d4187209 */ /* 0x010fe20007810000 */
[----:B------:R-:W4:Y:S01]  /*b8b0*/  LDL R0, [R1+0x230] ;  /* 0x0002300001007983 */ /* 0x000f220000100800 */
[----:B------:R-:W-:-:S03]  /*b8c0*/  FMNMX.FTZ R25, R208, R25, !PT ;  /* 0x00000019d0197209 */ /* 0x000fc60007810000 */
[----:B------:R-:W0:Y:S04]  /*b8d0*/  SHFL.BFLY PT, R5, R24, 0x2, 0x1f ;  /* 0x0c401f0018057f89 */ /* 0x000e2800000e0000 */
[----:B------:R1:W-:Y:S04]  /*b8e0*/  STL.64 [R1+0x210], R24 ;  /* 0x0002101801007387 */ /* 0x0003e80000100a00 */
[----:B------:R-:W3:Y:S01]  /*b8f0*/  LDL R173, [R1+0x214] ;  /* 0x0002140001ad7983 */ /* 0x000ee20000100800 */
[----:B0-----:R-:W-:-:S03]  /*b900*/  FMNMX.FTZ R5, R24, R5, !PT ;  /* 0x0000000518057209 */ /* 0x001fc60007810000 */
[----:B-1----:R-:W2:Y:S04]  /*b910*/  LDL.64 R24, [R1+0x428] ;  /* 0x0004280001187983 */ /* 0x002ea80000100a00 */
[----:B------:R-:W0:Y:S02]  /*b920*/  SHFL.BFLY PT, R2, R5, 0x1, 0x1f ;  /* 0x0c201f0005027f89 */ /* 0x000e2400000e0000 */
[----:B0-----:R-:W-:-:S05]  /*b930*/  FMNMX.FTZ R2, R5, R2, !PT ;  /* 0x0000000205027209 */ /* 0x001fca0007810000 */
[----:B------:R-:W-:Y:S04]  /*b940*/  STL [R1+0x210], R2 ;  /* 0x0002100201007387 */ /* 0x000fe80000100800 */
[----:B------:R-:W4:Y:S04]  /*b950*/  LDL R4, [R1+0x210] ;  /* 0x0002100001047983 */ /* 0x000f280000100800 */
[----:B---3--:R-:W0:Y:S02]  /*b960*/  SHFL.BFLY PT, R2, R173, 0x2, 0x1f ;  /* 0x0c401f00ad027f89 */ /* 0x008e2400000e0000 */
[----:B0-----:R-:W-:-:S05]  /*b970*/  FMNMX.FTZ R2, R2, R173, !PT ;  /* 0x000000ad02027209 */ /* 0x001fca0007810000 */
[----:B------:R-:W0:Y:S02]  /*b980*/  SHFL.BFLY PT, R5, R2, 0x1, 0x1f ;  /* 0x0c201f0002057f89 */ /* 0x000e2400000e0000 */
[----:B0-----:R-:W-:Y:S01]  /*b990*/  FMNMX.FTZ R5, R2, R5, !PT ;  /* 0x0000000502057209 */ /* 0x001fe20007810000 */
[----:B----4-:R-:W-:-:S04]  /*b9a0*/  FADD.FTZ R3, R8, -R4 ;  /* 0x8000000408037221 */ /* 0x010fc80000010000 */
[----:B------:R-:W-:Y:S01]  /*b9b0*/  FADD.FTZ R9, R9, -R5 ;  /* 0x8000000509097221 */ /* 0x000fe20000010000 */
[----:B------:R-:W-:-:S03]  /*b9c0*/  FMUL.FTZ R3, R3, R0 ;  /* 0x0000000003037220 */ /* 0x000fc60000410000 */
[----:B------:R-:W-:-:S03]  /*b9d0*/  FMUL.FTZ R2, R0, R9 ;  /* 0x0000000900027220 */ /* 0x000fc60000410000 */
[----:B------:R-:W0:Y:S08]  /*b9e0*/  MUFU.EX2 R3, R3 ;  /* 0x0000000300037308 */ /* 0x000e300000000800 */
[----:B------:R-:W1:Y:S01]  /*b9f0*/  MUFU.EX2 R2, R2 ;  /* 0x0000000200027308 */ /* 0x000e620000000800 */
[C---:B0-----:R-:W-:Y:S01]  /*ba00*/  FMUL.FTZ R155, R3.reuse, R155 ;  /* 0x0000009b039b7220 */ /* 0x041fe20000410000 */
        /* <DEDUP_REMOVED lines=9> */
[----:B------:R-:W-:Y:S04]  /*baa0*/  STL.64 [R1+0x240], R154 ;  /* 0x0002409a01007387 */ /* 0x000fe80000100a00 */
[----:B------:R0:W-:Y:S04]  /*bab0*/  STL.64 [R1+0x3b0], R146 ;  /* 0x0003b09201007387 */ /* 0x0001e80000100a00 */
[----:B------:R1:W-:Y:S04]  /*bac0*/  STL.64 [R1+0x3c0], R148 ;  /* 0x0003c09401007387 */ /* 0x0003e80000100a00 */
[----:B------:R3:W-:Y:S04]  /*bad0*/  STL.64 [R1+0x3d0], R150 ;  /* 0x0003d09601007387 */ /* 0x0007e80000100a00 */
[----:B------:R-:W-:Y:S04]  /*bae0*/  STL.64 [R1+0x248], R86 ;  /* 0x0002485601007387 */ /* 0x000fe80000100a00 */
[----:B0-----:R-:W4:Y:S04]  /*baf0*/  LDL R147, [R1+0x240] ;  /* 0x0002400001937983 */ /* 0x001f280000100800 */
[----:B-1----:R-:W4:Y:S04]  /*bb00*/  LDL R148, [R1+0x244] ;  /* 0x0002440001947983 */ /* 0x002f280000100800 */
[----:B------:R-:W4:Y:S04]  /*bb10*/  LDL R149, [R1+0x248] ;  /* 0x0002480001957983 */ /* 0x000f280000100800 */
[----:B---3--:R-:W3:Y:S01]  /*bb20*/  LDL R150, [R1+0x24c] ;  /* 0x00024c0001967983 */ /* 0x008ee20000100800 */
        /* <DEDUP_REMOVED lines=117> */
[----:B------:R-:W3:Y:S04]  /*c280*/  LDL R151, [R1+0x250] ;  /* 0x0002500001977983 */ /* 0x000ee80000100800 */
[----:B0-----:R-:W3:Y:S04]  /*c290*/  LDL R152, [R1+0x254] ;  /* 0x0002540001987983 */ /* 0x001ee80000100800 */
[----:B------:R-:W3:Y:S04]  /*c2a0*/  LDL R153, [R1+0x258] ;  /* 0x0002580001997983 */ /* 0x000ee80000100800 */
[----:B------:R-:W3:Y:S04]  /*c2b0*/  LDL R154, [R1+0x25c] ;  /* 0x00025c00019a7983 */ /* 0x000ee80000100800 */
[----:B-1----:R-:W3:Y:S04]  /*c2c0*/  LDL R50, [R1+0x3ec] ;  /* 0x0003ec0001327983 */ /* 0x002ee80000100800 */
[----:B------:R-:W3:Y:S04]  /*c2d0*/  LDL R51, [R1+0x3f0] ;  /* 0x0003f00001337983 */ /* 0x000ee80000100800 */
[----:B--2---:R-:W2:Y:S04]  /*c2e0*/  LDL R48, [R1+0x3fc] ;  /* 0x0003fc0001307983 */ /* 0x004ea80000100800 */
[----:B------:R-:W2:Y:S04]  /*c2f0*/  LDL R49, [R1+0x400] ;  /* 0x0004000001317983 */ /* 0x000ea80000100800 */
[----:B------:R-:W2:Y:S04]  /*c300*/  LDL R35, [R1+0x428] ;  /* 0x0004280001237983 */ /* 0x000ea80000100800 */
[----:B------:R-:W2:Y:S04]  /*c310*/  LDL R32, [R1+0x434] ;  /* 0x0004340001207983 */ /* 0x000ea80000100800 */
[----:B------:R-:W2:Y:S04]  /*c320*/  LDL R33, [R1+0x438] ;  /* 0x0004380001217983 */ /* 0x000ea80000100800 */
[----:B------:R-:W2:Y:S04]  /*c330*/  LDL R34, [R1+0x43c] ;  /* 0x00043c0001227983 */ /* 0x000ea80000100800 */
[----:B------:R-:W-:Y:S04]  /*c340*/  STL.64 [R1+0x380], R140 ;  /* 0x0003808c01007387 */ /* 0x000fe80000100a00 */
[----:B------:R0:W-:Y:S04]  /*c350*/  STL.64 [R1+0x2a8], R84 ;  /* 0x0002a85401007387 */ /* 0x0001e80000100a00 */
[----:B------:R-:W-:Y:S04]  /*c360*/  STL.64 [R1+0x388], R42 ;  /* 0x0003882a01007387 */ /* 0x000fe80000100a00 */
[----:B------:R-:W2:Y:S04]  /*c370*/  LDL R110, [R1+0x314] ;  /* 0x00031400016e7983 */ /* 0x000ea80000100800 */
[----:B------:R-:W2:Y:S04]  /*c380*/  LDL R111, [R1+0x318] ;  /* 0x00031800016f7983 */ /* 0x000ea80000100800 */
[----:B----4-:R-:W-:Y:S04]  /*c390*/  STL [R1+0x240], R147 ;  /* 0x0002409301007387 */ /* 0x010fe80000100800 */
[----:B------:R-:W-:Y:S04]  /*c3a0*/  STL [R1+0x244], R148 ;  /* 0x0002449401007387 */ /* 0x000fe80000100800 */
[----:B------:R-:W-:Y:S04]  /*c3b0*/  STL [R1+0x248], R149 ;  /* 0x0002489501007387 */ /* 0x000fe80000100800 */
[----:B---3--:R-:W-:Y:S04]  /*c3c0*/  STL [R1+0x24c], R150 ;  /* 0x00024c9601007387 */ /* 0x008fe80000100800 */
[----:B------:R-:W3:Y:S04]  /*c3d0*/  LDL.128 R24, [R1+0x240] ;  /* 0x0002400001187983 */ /* 0x000ee80000100c00 */
        /* <DEDUP_REMOVED lines=22> */
[----:B------:R-:W-:Y:S04]  /*c540*/  STL.64 [R1+0x3a0], R144 ;  /* 0x0003a09001007387 */ /* 0x000fe80000100a00 */
[----:B------:R1:W-:Y:S04]  /*c550*/  STL.64 [R1+0x2d8], R78 ;  /* 0x0002d84e01007387 */ /* 0x0003e80000100a00 */
[----:B------:R-:W-:Y:S04]  /*c560*/  STL.64 [R1+0x398], R44 ;  /* 0x0003982c01007387 */ /* 0x000fe80000100a00 */
[----:B------:R-:W4:Y:S04]  /*c570*/  LDL R86, [R1+0x374] ;  /* 0x0003740001567983 */ /* 0x000f280000100800 */
[----:B------:R-:W4:Y:S04]  /*c580*/  LDL R87, [R1+0x378] ;  /* 0x0003780001577983 */ /* 0x000f280000100800 */
[----:B0-----:R-:W4:Y:S04]  /*c590*/  LDL R84, [R1+0x384] ;  /* 0x0003840001547983 */ /* 0x001f280000100800 */
[----:B------:R-:W4:Y:S04]  /*c5a0*/  LDL R85, [R1+0x388] ;  /* 0x0003880001557983 */ /* 0x000f280000100800 */
[----:B-1----:R-:W4:Y:S04]  /*c5b0*/  LDL R78, [R1+0x39c] ;  /* 0x00039c00014e7983 */ /* 0x002f280000100800 */
[----:B------:R-:W4:Y:S01]  /*c5c0*/  LDL R79, [R1+0x3a0] ;  /* 0x0003a000014f7983 */ /* 0x000f220000100800 */
        /* <DEDUP_REMOVED lines=39> */
[----:B------:R-:W-:Y:S04]  /*c840*/  STL.128 [R1+0x5e50], R20 ;  /* 0x005e501401007387 */ /* 0x000fe80000100c00 */
[----:B------:R-:W-:Y:S04]  /*c850*/  STL.64 [R1+0x5e40], R18 ;  /* 0x005e401201007387 */ /* 0x000fe80000100a00 */
[----:B------:R-:W-:Y:S04]  /*c860*/  STL.128 [R1+0x5e30], R12 ;  /* 0x005e300c01007387 */ /* 0x000fe80000100c00 */
[----:B------:R-:W4:Y:S04]  /*c870*/  LDL R155, [R1+0x260] ;  /* 0x00026000019b7983 */ /* 0x000f280000100800 */
[----:B------:R-:W-:Y:S04]  /*c880*/  STL [R1+0x250], R151 ;  /* 0x0002509701007387 */ /* 0x000fe80000100800 */
[----:B------:R-:W-:Y:S04]  /*c890*/  STL [R1+0x254], R152 ;  /* 0x0002549801007387 */ /* 0x000fe80000100800 */
[----:B------:R-:W-:Y:S04]  /*c8a0*/  STL [R1+0x258], R153 ;  /* 0x0002589901007387 */ /* 0x000fe80000100800 */
[----:B------:R-:W-:Y:S04]  /*c8b0*/  STL [R1+0x25c], R154 ;  /* 0x00025c9a01007387 */ /* 0x000fe80000100800 */
[----:B------:R-:W4:Y:S04]  /*c8c0*/  LDL R166, [R1+0x264] ;  /* 0x0002640001a67983 */ /* 0x000f280000100800 */
[----:B------:R-:W4:Y:S04]  /*c8d0*/  LDL R167, [R1+0x268] ;  /* 0x0002680001a77983 */ /* 0x000f280000100800 */
[----:B0-----:R-:W4:Y:S04]  /*c8e0*/  LDL R168, [R1+0x26c] ;  /* 0x00026c0001a87983 */ /* 0x001f280000100800 */
[----:B--2---:R-:W-:Y:S04]  /*c8f0*/  STL.128 [R1+0x5ec0], R48 ;  /* 0x005ec03001007387 */ /* 0x004fe80000100c00 */
[----:B-1----:R-:W2:Y:S04]  /*c900*/  LDL R113, [R1+0x308] ;  /* 0x0003080001717983 */ /* 0x002ea80000100800 */
[----:B------:R-:W2:Y:S04]  /*c910*/  LDL R114, [R1+0x30c] ;  /* 0x00030c0001727983 */ /* 0x000ea80000100800 */
[----:B------:R-:W2:Y:S04]  /*c920*/  LDL R115, [R1+0x310] ;  /* 0x0003100001737983 */ /* 0x000ea80000100800 */
[----:B------:R0:W-:Y:S04]  /*c930*/  STL.128 [R1+0x5e80], R32 ;  /* 0x005e802001007387 */ /* 0x0001e80000100c00 */
        /* <DEDUP_REMOVED lines=9> */
[----:B---3--:R1:W-:Y:S04]  /*c9d0*/  STL.128 [R1+0x5e60], R24 ;  /* 0x005e601801007387 */ /* 0x0083e80000100c00 */
        /* <DEDUP_REMOVED lines=30> */
[----:B------:R-:W3:Y:S04]  /*cbc0*/  LDL.64 R8, [R1+0x88] ;  /* 0x0000880001087983 */ /* 0x000ee80000100a00 */
[----:B----4-:R4:W-:Y:S04]  /*cbd0*/  STL.128 [R1+0x5fb0], R108 ;  /* 0x005fb06c01007387 */ /* 0x0109e80000100c00 */
[----:B------:R4:W-:Y:S04]  /*cbe0*/  STL.128 [R1+0x5fa0], R104 ;  /* 0x005fa06801007387 */ /* 0x0009e80000100c00 */
[----:B------:R4:W-:Y:S04]  /*cbf0*/  STL.128 [R1+0x5f90], R100 ;  /* 0x005f906401007387 */ /* 0x0009e80000100c00 */
[----:B------:R4:W-:Y:S04]  /*cc00*/  STL.128 [R1+0x5f80], R96 ;  /* 0x005f806001007387 */ /* 0x0009e80000100c00 */
[----:B------:R4:W-:Y:S04]  /*cc10*/  STL.128 [R1+0x5f70], R92 ;  /* 0x005f705c01007387 */ /* 0x0009e80000100c00 */
[----:B------:R4:W-:Y:S04]  /*cc20*/  STL.128 [R1+0x5f60], R88 ;  /* 0x005f605801007387 */ /* 0x0009e80000100c00 */
[----:B0-----:R-:W3:Y:S04]  /*cc30*/  LDL.128 R32, [R1+0x250] ;  /* 0x0002500001207983 */ /* 0x001ee80000100c00 */
[----:B------:R-:W3:Y:S04]  /*cc40*/  LDL.LU.128 R48, [R1+0x5ec0] ;  /* 0x005ec00001307983 */ /* 0x000ee80000300c00 */
[----:B-1----:R-:W3:Y:S04]  /*cc50*/  LDL.LU.128 R24, [R1+0x5e60] ;  /* 0x005e600001187983 */ /* 0x002ee80000300c00 */
[----:B------:R-:W3:Y:S04]  /*cc60*/  LDL.LU.128 R20, [R1+0x5e50] ;  /* 0x005e500001147983 */ /* 0x000ee80000300c00 */
[----:B------:R-:W3:Y:S04]  /*cc70*/  LDL.LU.64 R18, [R1+0x5e40] ;  /* 0x005e400001127983 */ /* 0x000ee80000300a00 */
[----:B------:R-:W3:Y:S04]  /*cc80*/  LDL.LU.128 R12, [R1+0x5e30] ;  /* 0x005e3000010c7983 */ /* 0x000ee80000300c00 */
[----:B------:R0:W-:Y:S04]  /*cc90*/  STL.128 [R1+0x5f50], R84 ;  /* 0x005f505401007387 */ /* 0x0001e80000100c00 */
[----:B----4-:R-:W4:Y:S04]  /*cca0*/  LDL.LU.128 R108, [R1+0x5fb0] ;  /* 0x005fb000016c7983 */ /* 0x010f280000300c00 */
[----:B------:R-:W4:Y:S04]  /*ccb0*/  LDL.LU.128 R104, [R1+0x5fa0] ;  /* 0x005fa00001687983 */ /* 0x000f280000300c00 */
[----:B------:R-:W4:Y:S04]  /*ccc0*/  LDL.LU.128 R100, [R1+0x5f90] ;  /* 0x005f900001647983 */ /* 0x000f280000300c00 */
[----:B------:R-:W4:Y:S04]  /*ccd0*/  LDL.LU.128 R96, [R1+0x5f80] ;  /* 0x005f800001607983 */ /* 0x000f280000300c00 */
[----:B------:R-:W4:Y:S04]  /*cce0*/  LDL.LU.128 R92, [R1+0x5f70] ;  /* 0x005f7000015c7983 */ /* 0x000f280000300c00 */
[----:B------:R-:W4:Y:S04]  /*ccf0*/  LDL.LU.128 R88, [R1+0x5f60] ;  /* 0x005f600001587983 */ /* 0x000f280000300c00 */
[----:B------:R1:W-:Y:S04]  /*cd00*/  STL.128 [R1+0x5f30], R76 ;  /* 0x005f304c01007387 */ /* 0x0003e80000100c00 */
[----:B0-----:R-:W4:Y:S04]  /*cd10*/  LDL.LU.128 R84, [R1+0x5f50] ;  /* 0x005f500001547983 */ /* 0x001f280000300c00 */
[----:B------:R0:W-:Y:S04]  /*cd20*/  STL.128 [R1+0x5f20], R72 ;  /* 0x005f204801007387 */ /* 0x0001e80000100c00 */
[----:B------:R0:W-:Y:S04]  /*cd30*/  STL.64 [R1+0x5e18], R4 ;  /* 0x005e180401007387 */ /* 0x0001e80000100a00 */
[----:B-1----:R-:W4:Y:S04]  /*cd40*/  LDL.LU.128 R76, [R1+0x5f30] ;  /* 0x005f3000014c7983 */ /* 0x002f280000300c00 */
[----:B------:R-:W-:Y:S04]  /*cd50*/  STL [R1+0x260], R155 ;  /* 0x0002609b01007387 */ /* 0x000fe80000100800 */
[----:B------:R-:W4:Y:S04]  /*cd60*/  LDL R169, [R1+0x270] ;  /* 0x0002700001a97983 */ /* 0x000f280000100800 */
[----:B------:R-:W-:Y:S04]  /*cd70*/  STL [R1+0x264], R166 ;  /* 0x000264a601007387 */ /* 0x000fe80000100800 */
[----:B------:R-:W-:Y:S04]  /*cd80*/  STL [R1+0x268], R167 ;  /* 0x000268a701007387 */ /* 0x000fe80000100800 */
[----:B------:R-:W-:Y:S04]  /*cd90*/  STL [R1+0x26c], R168 ;  /* 0x00026ca801007387 */ /* 0x000fe80000100800 */
[----:B------:R-:W4:Y:S04]  /*cda0*/  LDL R170, [R1+0x274] ;  /* 0x0002740001aa7983 */ /* 0x000f280000100800 */
[----:B------:R-:W4:Y:S04]  /*cdb0*/  LDL R172, [R1+0x278] ;  /* 0x0002780001ac7983 */ /* 0x000f280000100800 */
[----:B------:R-:W4:Y:S04]  /*cdc0*/  LDL R173, [R1+0x27c] ;  /* 0x00027c0001ad7983 */ /* 0x000f280000100800 */
[----:B0-----:R-:W4:Y:S04]  /*cdd0*/  LDL.LU.128 R72, [R1+0x5f20] ;  /* 0x005f200001487983 */ /* 0x001f280000300c00 */
[----:B------:R-:W4:Y:S04]  /*cde0*/  LDL.LU.64 R4, [R1+0x5e18] ;  /* 0x005e180001047983 */ /* 0x000f280000300a00 */
[----:B--2---:R0:W-:Y:S01]  /*cdf0*/  STL.128 [R1+0x5fc0], R112 ;  /* 0x005fc07001007387 */ /* 0x0041e20000100c00 */
        /* <DEDUP_REMOVED lines=8> */
[----:B------:R-:W2:Y:S04]  /*ce80*/  LDL R174, [R1+0x280] ;  /* 0x0002800001ae7983 */ /* 0x000ea80000100800 */
[----:B------:R-:W2:Y:S04]  /*ce90*/  LDL R175, [R1+0x284] ;  /* 0x0002840001af7983 */ /* 0x000ea80000100800 */
[----:B------:R1:W-:Y:S04]  /*cea0*/  STL.128 [R1+0x5f40], R80 ;  /* 0x005f405001007387 */ /* 0x0003e80000100c00 */
[----:B0-----:R-:W2:Y:S04]  /*ceb0*/  LDL.LU.128 R112, [R1+0x5fc0] ;  /* 0x005fc00001707983 */ /* 0x001ea80000300c00 */
[----:B------:R-:W2:Y:S04]  /*cec0*/  LDL R176, [R1+0x288] ;  /* 0x0002880001b07983 */ /* 0x000ea80000100800 */
[----:B------:R-:W2:Y:S04]  /*ced0*/  LDL R143, [R1+0x28c] ;  /* 0x00028c00018f7983 */ /* 0x000ea80000100800 */
[----:B------:R0:W-:Y:S04]  /*cee0*/  STL.128 [R1+0x5f10], R68 ;  /* 0x005f104401007387 */ /* 0x0001e80000100c00 */
[----:B-1----:R-:W2:Y:S01]  /*cef0*/  LDL.LU.128 R80, [R1+0x5f40] ;  /* 0x005f400001507983 */ /* 0x002ea20000300c00 */
[C---:B------:R-:W-:Y:S01]  /*cf00*/  FMUL.FTZ R121, R3.reuse, R121 ;  /* 0x0000007903797220 */ /* 0x040fe20000410000 */
[----:B------:R-:W-:-:S02]  /*cf10*/  FMUL.FTZ R120, R3, R120 ;  /* 0x0000007803787220 */ /* 0x000fc40000410000 */
[----:B------:R-:W2:Y:S04]  /*cf20*/  LDL R144, [R1+0x290] ;  /* 0x0002900001907983 */ /* 0x000ea80000100800 */
[----:B------:R-:W2:Y:S04]  /*cf30*/  LDL R145, [R1+0x294] ;  /* 0x0002940001917983 */ /* 0x000ea80000100800 */
[----:B0-----:R-:W2:Y:S04]  /*cf40*/  LDL.LU.128 R68, [R1+0x5f10] ;  /* 0x005f100001447983 */ /* 0x001ea80000300c00 */
[----:B------:R-:W2:Y:S04]  /*cf50*/  LDL R146, [R1+0x298] ;  /* 0x0002980001927983 */ /* 0x000ea80000100800 */
[----:B------:R-:W2:Y:S04]  /*cf60*/  LDL R131, [R1+0x29c] ;  /* 0x00029c0001837983 */ /* 0x000ea80000100800 */
[----:B---3--:R0:W-:Y:S04]  /*cf70*/  STL.128 [R1+0x5f00], R64 ;  /* 0x005f004001007387 */ /* 0x0081e80000100c00 */
[----:B------:R-:W3:Y:S04]  /*cf80*/  LDL R132, [R1+0x2a0] ;  /* 0x0002a00001847983 */ /* 0x000ee80000100800 */
[----:B------:R-:W3:Y:S04]  /*cf90*/  LDL R133, [R1+0x2a4] ;  /* 0x0002a40001857983 */ /* 0x000ee80000100800 */
[----:B------:R1:W-:Y:S04]  /*cfa0*/  STL.128 [R1+0x5ef0], R60 ;  /* 0x005ef03c01007387 */ /* 0x0003e80000100c00 */
[----:B0-----:R-:W3:Y:S04]  /*cfb0*/  LDL.LU.128 R64, [R1+0x5f00] ;  /* 0x005f000001407983 */ /* 0x001ee80000300c00 */
[----:B------:R-:W3:Y:S04]  /*cfc0*/  LDL R134, [R1+0x2a8] ;  /* 0x0002a80001867983 */ /* 0x000ee80000100800 */
[----:B------:R0:W-:Y:S04]  /*cfd0*/  STL.128 [R1+0x5ee0], R56 ;  /* 0x005ee03801007387 */ /* 0x0001e80000100c00 */
[----:B-1----:R-:W3:Y:S04]  /*cfe0*/  LDL.LU.128 R60, [R1+0x5ef0] ;  /* 0x005ef000013c7983 */ /* 0x002ee80000300c00 */
[----:B------:R-:W3:Y:S04]  /*cff0*/  LDL R135, [R1+0x2ac] ;  /* 0x0002ac0001877983 */ /* 0x000ee80000100800 */
[----:B------:R-:W3:Y:S04]  /*d000*/  LDL R126, [R1+0x2dc] ;  /* 0x0002dc00017e7983 */ /* 0x000ee80000100800 */
[----:B------:R1:W-:Y:S04]  /*d010*/  STL.128 [R1+0x5ed0], R52 ;  /* 0x005ed03401007387 */ /* 0x0003e80000100c00 */
[----:B0-----:R-:W3:Y:S04]  /*d020*/  LDL.LU.128 R56, [R1+0x5ee0] ;  /* 0x005ee00001387983 */ /* 0x001ee80000300c00 */
[----:B------:R-:W3:Y:S04]  /*d030*/  LDL R136, [R1+0x2b0] ;  /* 0x0002b00001887983 */ /* 0x000ee80000100800 */
[----:B------:R-:W3:Y:S04]  /*d040*/  LDL R137, [R1+0x2b4] ;  /* 0x0002b40001897983 */ /* 0x000ee80000100800 */
[----:B------:R0:W-:Y:S04]  /*d050*/  STL.128 [R1+0x5eb0], R44 ;  /* 0x005eb02c01007387 */ /* 0x0001e80000100c00 */
[----:B-1----:R-:W3:Y:S04]  /*d060*/  LDL.LU.128 R52, [R1+0x5ed0] ;  /* 0x005ed00001347983 */ /* 0x002ee80000300c00 */
[----:B------:R-:W3:Y:S04]  /*d070*/  LDL R138, [R1+0x2b8] ;  /* 0x0002b800018a7983 */ /* 0x000ee80000100800 */
[----:B------:R-:W3:Y:S04]  /*d080*/  LDL R139, [R1+0x2bc] ;  /* 0x0002bc00018b7983 */ /* 0x000ee80000100800 */
[----:B0-----:R-:W3:Y:S04]  /*d090*/  LDL.LU.128 R44, [R1+0x5eb0] ;  /* 0x005eb000012c7983 */ /* 0x001ee80000300c00 */
[----:B------:R-:W3:Y:S04]  /*d0a0*/  LDL R142, [R1+0x2c8] ;  /* 0x0002c800018e7983 */ /* 0x000ee80000100800 */
[----:B------:R0:W-:Y:S04]  /*d0b0*/  STL.128 [R1+0x5ea0], R40 ;  /* 0x005ea02801007387 */ /* 0x0001e80000100c00 */
[----:B------:R-:W3:Y:S04]  /*d0c0*/  LDL R128, [R1+0x2cc] ;  /* 0x0002cc0001807983 */ /* 0x000ee80000100800 */
[----:B------:R1:W-:Y:S04]  /*d0d0*/  STL.128 [R1+0x5e90], R36 ;  /* 0x005e902401007387 */ /* 0x0003e80000100c00 */
[----:B------:R1:W-:Y:S04]  /*d0e0*/  STL.128 [R1+0x5e70], R28 ;  /* 0x005e701c01007387 */ /* 0x0003e80000100c00 */
[----:B------:R1:W-:Y:S04]  /*d0f0*/  STL.128 [R1+0x5e20], R8 ;  /* 0x005e200801007387 */ /* 0x0003e80000100c00 */
[----:B0-----:R-:W3:Y:S04]  /*d100*/  LDL.LU.128 R40, [R1+0x5ea0] ;  /* 0x005ea00001287983 */ /* 0x001ee80000300c00 */
[----:B-1----:R-:W3:Y:S04]  /*d110*/  LDL.LU.128 R36, [R1+0x5e90] ;  /* 0x005e900001247983 */ /* 0x002ee80000300c00 */
[----:B------:R-:W3:Y:S04]  /*d120*/  LDL.LU.128 R28, [R1+0x5e70] ;  /* 0x005e7000011c7983 */ /* 0x000ee80000300c00 */
[----:B------:R-:W3:Y:S04]  /*d130*/  LDL.LU.128 R8, [R1+0x5e20] ;  /* 0x005e200001087983 */ /* 0x000ee80000300c00 */
[----:B------:R-:W-:Y:S01]  /*d140*/  STL [R1+0x464], R33 ;  /* 0x0004642101007387 */ /* 0x000fe20000100800 */
[----:B------:R-:W-:-:S03]  /*d150*/  IMAD.MOV.U32 R152, RZ, RZ, R32 ;  /* 0x000000ffff987224 */ /* 0x000fc600078e0020 */
[----:B------:R0:W-:Y:S04]  /*d160*/  STL.64 [R1+0x468], R34 ;  /* 0x0004682201007387 */ /* 0x0001e80000100a00 */
[----:B------:R-:W-:Y:S04]  /*d170*/  STL.128 [R1+0x5ce0], R48 ;  /* 0x005ce03001007387 */ /* 0x000fe80000100c00 */
[----:B------:R-:W-:Y:S04]  /*d180*/  STL.128 [R1+0x5c80], R24 ;  /* 0x005c801801007387 */ /* 0x000fe80000100c00 */
[----:B------:R-:W-:Y:S04]  /*d190*/  STL.128 [R1+0x5c70], R20 ;  /* 0x005c701401007387 */ /* 0x000fe80000100c00 */
[----:B------:R-:W-:Y:S04]  /*d1a0*/  STL.64 [R1+0x5c60], R18 ;  /* 0x005c601201007387 */ /* 0x000fe80000100a00 */
[----:B------:R1:W-:Y:S04]  /*d1b0*/  STL.128 [R1+0x5c50], R12 ;  /* 0x005c500c01007387 */ /* 0x0003e80000100c00 */
[----:B0-----:R-:W3:Y:S04]  /*d1c0*/  LDL.LU.128 R32, [R1+0x5e80] ;  /* 0x005e800001207983 */ /* 0x001ee80000300c00 */
[----:B----4-:R0:W-:Y:S04]  /*d1d0*/  STL.128 [R1+0x5dd0], R108 ;  /* 0x005dd06c01007387 */ /* 0x0101e80000100c00 */
[----:B------:R4:W-:Y:S04]  /*d1e0*/  STL.128 [R1+0x5dc0], R104 ;  /* 0x005dc06801007387 */ /* 0x0009e80000100c00 */
[----:B------:R4:W-:Y:S04]  /*d1f0*/  STL.128 [R1+0x5db0], R100 ;  /* 0x005db06401007387 */ /* 0x0009e80000100c00 */
[----:B------:R4:W-:Y:S04]  /*d200*/  STL.128 [R1+0x5da0], R96 ;  /* 0x005da06001007387 */ /* 0x0009e80000100c00 */
[----:B------:R4:W-:Y:S04]  /*d210*/  STL.128 [R1+0x5d90], R92 ;  /* 0x005d905c01007387 */ /* 0x0009e80000100c00 */
[----:B------:R4:W-:Y:S04]  /*d220*/  STL.128 [R1+0x5d80], R88 ;  /* 0x005d805801007387 */ /* 0x0009e80000100c00 */
[----:B-1----:R-:W3:Y:S04]  /*d230*/  LDL.128 R12, [R1+0x260] ;  /* 0x00026000010c7983 */ /* 0x002ee80000100c00 */
[----:B------:R-:W3:Y:S04]  /*d240*/  LDL.LU.128 R48, [R1+0x5ce0] ;  /* 0x005ce00001307983 */ /* 0x000ee80000300c00 */
[----:B------:R-:W3:Y:S04]  /*d250*/  LDL.LU.128 R24, [R1+0x5c80] ;  /* 0x005c800001187983 */ /* 0x000ee80000300c00 */
[----:B------:R-:W3:Y:S04]  /*d260*/  LDL.LU.128 R20, [R1+0x5c70] ;  /* 0x005c700001147983 */ /* 0x000ee80000300c00 */
[----:B------:R-:W3:Y:S04]  /*d270*/  LDL.LU.64 R18, [R1+0x5c60] ;  /* 0x005c600001127983 */ /* 0x000ee80000300a00 */
[----:B------:R1:W-:Y:S04]  /*d280*/  STL.128 [R1+0x5d70], R84 ;  /* 0x005d705401007387 */ /* 0x0003e80000100c00 */
[----:B0-----:R-:W3:Y:S04]  /*d290*/  LDL.LU.128 R108, [R1+0x5dd0] ;  /* 0x005dd000016c7983 */ /* 0x001ee80000300c00 */
[----:B----4-:R-:W4:Y:S04]  /*d2a0*/  LDL.LU.128 R104, [R1+0x5dc0] ;  /* 0x005dc00001687983 */ /* 0x010f280000300c00 */
[----:B------:R-:W4:Y:S04]  /*d2b0*/  LDL.LU.128 R100, [R1+0x5db0] ;  /* 0x005db00001647983 */ /* 0x000f280000300c00 */
[----:B------:R-:W4:Y:S04]  /*d2c0*/  LDL.LU.128 R96, [R1+0x5da0] ;  /* 0x005da00001607983 */ /* 0x000f280000300c00 */
[----:B------:R-:W4:Y:S04]  /*d2d0*/  LDL.LU.128 R92, [R1+0x5d90] ;  /* 0x005d9000015c7983 */ /* 0x000f280000300c00 */
[----:B------:R-:W4:Y:S04]  /*d2e0*/  LDL.LU.128 R88, [R1+0x5d80] ;  /* 0x005d800001587983 */ /* 0x000f280000300c00 */
[----:B------:R0:W-:Y:S04]  /*d2f0*/  STL.128 [R1+0x5d50], R76 ;  /* 0x005d504c01007387 */ /* 0x0001e80000100c00 */
[----:B-1----:R-:W4:Y:S04]  /*d300*/  LDL.LU.128 R84, [R1+0x5d70] ;  /* 0x005d700001547983 */ /* 0x002f280000300c00 */
[----:B0-----:R-:W4:Y:S04]  /*d310*/  LDL.LU.128 R76, [R1+0x5d50] ;  /* 0x005d5000014c7983 */ /* 0x001f280000300c00 */
[----:B------:R-:W-:Y:S04]  /*d320*/  STL.64 [R1+0x2c0], R116 ;  /* 0x0002c07401007387 */ /* 0x000fe80000100a00 */
[----:B------:R0:W-:Y:S04]  /*d330*/  STL.64 [R1+0x2d0], R118 ;  /* 0x0002d07601007387 */ /* 0x0001e80000100a00 */
[----:B------:R-:W-:Y:S04]  /*d340*/  STL.64 [R1+0x2f0], R122 ;  /* 0x0002f07a01007387 */ /* 0x000fe80000100a00 */
[----:B------:R-:W-:Y:S04]  /*d350*/  STL.64 [R1+0x300], R124 ;  /* 0x0003007c01007387 */ /* 0x000fe80000100a00 */
[----:B------:R-:W-:Y:S04]  /*d360*/  STL [R1+0x270], R169 ;  /* 0x000270a901007387 */ /* 0x000fe80000100800 */
[----:B------:R-:W-:Y:S04]  /*d370*/  STL [R1+0x274], R170 ;  /* 0x000274aa01007387 */ /* 0x000fe80000100800 */
[----:B------:R-:W-:Y:S04]  /*d380*/  STL [R1+0x278], R172 ;  /* 0x000278ac01007387 */ /* 0x000fe80000100800 */
[----:B------:R-:W-:Y:S04]  /*d390*/  STL [R1+0x27c], R173 ;  /* 0x00027cad01007387 */ /* 0x000fe80000100800 */
[----:B--2---:R1:W-:Y:S04]  /*d3a0*/  STL.128 [R1+0x5de0], R112 ;  /* 0x005de07001007387 */ /* 0x0043e80000100c00 */
[----:B------:R2:W-:Y:S04]  /*d3b0*/  STL.128 [R1+0x5d60], R80 ;  /* 0x005d605001007387 */ /* 0x0005e80000100c00 */
[----:B------:R2:W-:Y:S04]  /*d3c0*/  STL.128 [R1+0x5d40], R72 ;  /* 0x005d404801007387 */ /* 0x0005e80000100c00 */
[----:B------:R2:W-:Y:S04]  /*d3d0*/  STL.128 [R1+0x5d30], R68 ;  /* 0x005d304401007387 */ /* 0x0005e80000100c00 */
[----:B------:R-:W-:Y:S04]  /*d3e0*/  STL.64 [R1+0x5c38], R4 ;  /* 0x005c380401007387 */ /* 0x000fe80000100a00 */
[----:B0-----:R-:W4:Y:S04]  /*d3f0*/  LDL R119, [R1+0x2f0] ;  /* 0x0002f00001777983 */ /* 0x001f280000100800 */
[----:B------:R-:W4:Y:S04]  /*d400*/  LDL R116, [R1+0x2fc] ;  /* 0x0002fc0001747983 */ /* 0x000f280000100800 */
[----:B------:R-:W4:Y:S04]  /*d410*/  LDL R117, [R1+0x300] ;  /* 0x0003000001757983 */ /* 0x000f280000100800 */
[----:B------:R-:W4:Y:S04]  /*d420*/  LDL R118, [R1+0x304] ;  /* 0x0003040001767983 */ /* 0x000f280000100800 */
[----:B---3--:R0:W-:Y:S04]  /*d430*/  STL.128 [R1+0x5d20], R64 ;  /* 0x005d204001007387 */ /* 0x0081e80000100c00 */
[----:B-1----:R-:W3:Y:S04]  /*d440*/  LDL.LU.128 R112, [R1+0x5de0] ;  /* 0x005de00001707983 */ /* 0x002ee80000300c00 */
[----:B--2---:R-:W2:Y:S04]  /*d450*/  LDL.LU.128 R80, [R1+0x5d60] ;  /* 0x005d600001507983 */ /* 0x004ea80000300c00 */
[----:B------:R1:W-:Y:S04]  /*d460*/  STL.128 [R1+0x5d10], R60 ;  /* 0x005d103c01007387 */ /* 0x0003e80000100c00 */
[----:B------:R-:W2:Y:S04]  /*d470*/  LDL.LU.128 R72, [R1+0x5d40] ;  /* 0x005d400001487983 */ /* 0x000ea80000300c00 */
[----:B------:R-:W2:Y:S04]  /*d480*/  LDL.LU.128 R68, [R1+0x5d30] ;  /* 0x005d300001447983 */ /* 0x000ea80000300c00 */
[----:B0-----:R-:W2:Y:S04]  /*d490*/  LDL.LU.128 R64, [R1+0x5d20] ;  /* 0x005d200001407983 */ /* 0x001ea80000300c00 */
[----:B------:R0:W-:Y:S04]  /*d4a0*/  STL.128 [R1+0x5d00], R56 ;  /* 0x005d003801007387 */ /* 0x0001e80000100c00 */
[----:B-1----:R-:W2:Y:S04]  /*d4b0*/  LDL.LU.128 R60, [R1+0x5d10] ;  /* 0x005d1000013c7983 */ /* 0x002ea80000300c00 */
[----:B------:R-:W2:Y:S04]  /*d4c0*/  LDL.LU.64 R4, [R1+0x5c38] ;  /* 0x005c380001047983 */ /* 0x000ea80000300a00 */
[----:B------:R-:W-:Y:S04]  /*d4d0*/  STL.64 [R1+0x2e0], R120 ;  /* 0x0002e07801007387 */ /* 0x000fe80000100a00 */
[----:B------:R1:W-:Y:S04]  /*d4e0*/  STL.128 [R1+0x5cf0], R52 ;  /* 0x005cf03401007387 */ /* 0x0003e80000100c00 */
[----:B0-----:R-:W2:Y:S04]  /*d4f0*/  LDL.LU.128 R56, [R1+0x5d00] ;  /* 0x005d000001387983 */ /* 0x001ea80000300c00 */
[----:B------:R-:W-:Y:S04]  /*d500*/  STL [R1+0x280], R174 ;  /* 0x000280ae01007387 */ /* 0x000fe80000100800 */
[----:B------:R0:W-:Y:S04]  /*d510*/  STL.128 [R1+0x5cd0], R44 ;  /* 0x005cd02c01007387 */ /* 0x0001e80000100c00 */
[----:B-1----:R-:W2:Y:S04]  /*d520*/  LDL.LU.128 R52, [R1+0x5cf0] ;  /* 0x005cf00001347983 */ /* 0x002ea80000300c00 */
[----:B------:R-:W-:Y:S04]  /*d530*/  STL [R1+0x284], R175 ;  /* 0x000284af01007387 */ /* 0x000fe80000100800 */
[----:B------:R-:W-:Y:S04]  /*d540*/  STL [R1+0x288], R176 ;  /* 0x000288b001007387 */ /* 0x000fe80000100800 */
[----:B0-----:R-:W2:Y:S04]  /*d550*/  LDL.LU.128 R44, [R1+0x5cd0] ;  /* 0x005cd000012c7983 */ /* 0x001ea80000300c00 */
[----:B------:R-:W-:Y:S04]  /*d560*/  STL [R1+0x28c], R143 ;  /* 0x00028c8f01007387 */ /* 0x000fe80000100800 */
[----:B------:R-:W2:Y:S04]  /*d570*/  LDL R122, [R1+0x2e4] ;  /* 0x0002e400017a7983 */ /* 0x000ea80000100800 */
[----:B------:R0:W-:Y:S04]  /*d580*/  STL.128 [R1+0x5cc0], R40 ;  /* 0x005cc02801007387 */ /* 0x0001e80000100c00 */
[----:B------:R1:W-:Y:S04]  /*d590*/  STL.128 [R1+0x5cb0], R36 ;  /* 0x005cb02401007387 */ /* 0x0003e80000100c00 */
[----:B------:R1:W-:Y:S04]  /*d5a0*/  STL.128 [R1+0x5c90], R28 ;  /* 0x005c901c01007387 */ /* 0x0003e80000100c00 */
[----:B------:R1:W-:Y:S04]  /*d5b0*/  STL.128 [R1+0x5c40], R8 ;  /* 0x005c400801007387 */ /* 0x0003e80000100c00 */
[----:B0-----:R-:W2:Y:S04]  /*d5c0*/  LDL.LU.128 R40, [R1+0x5cc0] ;  /* 0x005cc00001287983 */ /* 0x001ea80000300c00 */
[----:B-1----:R-:W2:Y:S04]  /*d5d0*/  LDL.LU.128 R36, [R1+0x5cb0] ;  /* 0x005cb00001247983 */ /* 0x002ea80000300c00 */
[----:B------:R-:W2:Y:S04]  /*d5e0*/  LDL.LU.128 R28, [R1+0x5c90] ;  /* 0x005c9000011c7983 */ /* 0x000ea80000300c00 */
[----:B------:R-:W2:Y:S04]  /*d5f0*/  LDL.LU.128 R8, [R1+0x5c40] ;  /* 0x005c400001087983 */ /* 0x000ea80000300c00 */
[----:B------:R-:W2:Y:S04]  /*d600*/  LDL R123, [R1+0x2e8] ;  /* 0x0002e800017b7983 */ /* 0x000ea80000100800 */
[----:B------:R-:W2:Y:S04]  /*d610*/  LDL R120, [R1+0x2f4] ;  /* 0x0002f40001787983 */ /* 0x000ea80000100800 */
[----:B------:R-:W2:Y:S04]  /*d620*/  LDL R121, [R1+0x2f8] ;  /* 0x0002f80001797983 */ /* 0x000ea80000100800 */
[----:B------:R-:W-:Y:S04]  /*d630*/  STL [R1+0x290], R144 ;  /* 0x0002909001007387 */ /* 0x000fe80000100800 */
[----:B------:R-:W-:Y:S04]  /*d640*/  STL [R1+0x294], R145 ;  /* 0x0002949101007387 */ /* 0x000fe80000100800 */
[----:B------:R0:W-:Y:S04]  /*d650*/  STL.128 [R1+0x5ca0], R32 ;  /* 0x005ca02001007387 */ /* 0x0001e80000100c00 */
[----:B------:R-:W-:Y:S04]  /*d660*/  STL [R1+0x298], R146 ;  /* 0x0002989201007387 */ /* 0x000fe80000100800 */
[----:B------:R-:W-:Y:S04]  /*d670*/  STL [R1+0x29c], R131 ;  /* 0x00029c8301007387 */ /* 0x000fe80000100800 */
[----:B------:R-:W2:Y:S04]  /*d680*/  LDL R125, [R1+0x2d8] ;  /* 0x0002d800017d7983 */ /* 0x000ea80000100800 */
[----:B0-----:R-:W2:Y:S04]  /*d690*/  LDL.LU.128 R32, [R1+0x5ca0] ;  /* 0x005ca00001207983 */ /* 0x001ea80000300c00 */
[----:B------:R-:W2:Y:S04]  /*d6a0*/  LDL R127, [R1+0x2e0] ;  /* 0x0002e000017f7983 */ /* 0x000ea80000100800 */
[----:B------:R-:W2:Y:S04]  /*d6b0*/  LDL R124, [R1+0x2ec] ;  /* 0x0002ec00017c7983 */ /* 0x000ea80000100800 */
[----:B------:R0:W-:Y:S04]  /*d6c0*/  STL.128 [R1+0x470], R12 ;  /* 0x0004700c01007387 */ /* 0x0001e80000100c00 */
[----:B------:R-:W-:Y:S04]  /*d6d0*/  STL.128 [R1+0x5b10], R48 ;  /* 0x005b103001007387 */ /* 0x000fe80000100c00 */
[----:B------:R-:W-:Y:S04]  /*d6e0*/  STL.128 [R1+0x5ab0], R24 ;  /* 0x005ab01801007387 */ /* 0x000fe80000100c00 */
[----:B------:R-:W-:Y:S04]  /*d6f0*/  STL.128 [R1+0x5aa0], R20 ;  /* 0x005aa01401007387 */ /* 0x000fe80000100c00 */
[----:B------:R1:W-:Y:S04]  /*d700*/  STL.64 [R1+0x5a90], R18 ;  /* 0x005a901201007387 */ /* 0x0003e80000100a00 */
[----:B0-----:R-:W2:Y:S04]  /*d710*/  LDL.LU.128 R12, [R1+0x5c50] ;  /* 0x005c5000010c7983 */ /* 0x001ea80000300c00 */
[----:B------:R0:W-:Y:S04]  /*d720*/  STL.128 [R1+0x5c00], R108 ;  /* 0x005c006c01007387 */ /* 0x0001e80000100c00 */
[----:B----4-:R4:W-:Y:S04]  /*d730*/  STL.128 [R1+0x5bf0], R104 ;  /* 0x005bf06801007387 */ /* 0x0109e80000100c00 */
[----:B------:R4:W-:Y:S04]  /*d740*/  STL.128 [R1+0x5be0], R100 ;  /* 0x005be06401007387 */ /* 0x0009e80000100c00 */
[----:B------:R4:W-:Y:S04]  /*d750*/  STL.128 [R1+0x5bd0], R96 ;  /* 0x005bd06001007387 */ /* 0x0009e80000100c00 */
[----:B------:R4:W-:Y:S04]  /*d760*/  STL.128 [R1+0x5bc0], R92 ;  /* 0x005bc05c01007387 */ /* 0x0009e80000100c00 */
[----:B------:R4:W-:Y:S04]  /*d770*/  STL.128 [R1+0x5bb0], R88 ;  /* 0x005bb05801007387 */ /* 0x0009e80000100c00 */
[----:B-1----:R-:W2:Y:S04]  /*d780*/  LDL.128 R16, [R1+0x270] ;  /* 0x0002700001107983 */ /* 0x002ea80000100c00 */
[----:B------:R-:W2:Y:S04]  /*d790*/  LDL.LU.128 R48, [R1+0x5b10] ;  /* 0x005b100001307983 */ /* 0x000ea80000300c00 */
[----:B------:R-:W2:Y:S04]  /*d7a0*/  LDL.LU.128 R24, [R1+0x5ab0] ;  /* 0x005ab00001187983 */ /* 0x000ea80000300c00 */
[----:B------:R-:W2:Y:S04]  /*d7b0*/  LDL.LU.128 R20, [R1+0x5aa0] ;  /* 0x005aa00001147983 */ /* 0x000ea80000300c00 */
[----:B------:R1:W-:Y:S04]  /*d7c0*/  STL.128 [R1+0x5ba0], R84 ;  /* 0x005ba05401007387 */ /* 0x0003e80000100c00 */
[----:B0-----:R-:W2:Y:S04]  /*d7d0*/  LDL.LU.128 R108, [R1+0x5c00] ;  /* 0x005c0000016c7983 */ /* 0x001ea80000300c00 */
[----:B----4-:R-:W4:Y:S04]  /*d7e0*/  LDL.LU.128 R104, [R1+0x5bf0] ;  /* 0x005bf00001687983 */ /* 0x010f280000300c00 */
[----:B------:R-:W4:Y:S04]  /*d7f0*/  LDL.LU.128 R100, [R1+0x5be0] ;  /* 0x005be00001647983 */ /* 0x000f280000300c00 */
[----:B------:R-:W4:Y:S04]  /*d800*/  LDL.LU.128 R96, [R1+0x5bd0] ;  /* 0x005bd00001607983 */ /* 0x000f280000300c00 */
[----:B------:R-:W4:Y:S04]  /*d810*/  LDL.LU.128 R92, [R1+0x5bc0] ;  /* 0x005bc000015c7983 */ /* 0x000f280000300c00 */
[----:B------:R-:W4:Y:S04]  /*d820*/  LDL.LU.128 R88, [R1+0x5bb0] ;  /* 0x005bb00001587983 */ /* 0x000f280000300c00 */
[----:B------:R0:W-:Y:S04]  /*d830*/  STL.128 [R1+0x5b80], R76 ;  /* 0x005b804c01007387 */ /* 0x0001e80000100c00 */
[----:B-1----:R-:W4:Y:S04]  /*d840*/  LDL.LU.128 R84, [R1+0x5ba0] ;  /* 0x005ba00001547983 */ /* 0x002f280000300c00 */
[----:B------:R-:W-:Y:S04]  /*d850*/  STL [R1+0x2a0], R132 ;  /* 0x0002a08401007387 */ /* 0x000fe80000100800 */
[----:B------:R-:W-:Y:S04]  /*d860*/  STL [R1+0x2a4], R133 ;  /* 0x0002a48501007387 */ /* 0x000fe80000100800 */
[----:B0-----:R-:W4:Y:S04]  /*d870*/  LDL.LU.128 R76, [R1+0x5b80] ;  /* 0x005b8000014c7983 */ /* 0x001f280000300c00 */
[----:B------:R-:W-:Y:S04]  /*d880*/  STL [R1+0x2a8], R134 ;  /* 0x0002a88601007387 */ /* 0x000fe80000100800 */
[----:B------:R-:W-:Y:S04]  /*d890*/  STL [R1+0x2ac], R135 ;  /* 0x0002ac8701007387 */ /* 0x000fe80000100800 */
[----:B------:R-:W-:Y:S04]  /*d8a0*/  STL [R1+0x2b0], R136 ;  /* 0x0002b08801007387 */ /* 0x000fe80000100800 */
[----:B------:R-:W-:Y:S04]  /*d8b0*/  STL [R1+0x2b4], R137 ;  /* 0x0002b48901007387 */ /* 0x000fe80000100800 */
[----:B------:R-:W-:Y:S04]  /*d8c0*/  STL [R1+0x2b8], R138 ;  /* 0x0002b88a01007387 */ /* 0x000fe80000100800 */
[----:B------:R0:W-:Y:S04]  /*d8d0*/  STL.128 [R1+0x5fd0], R116 ;  /* 0x005fd07401007387 */ /* 0x0001e80000100c00 */
[----:B------:R-:W-:Y:S04]  /*d8e0*/  STL [R1+0x2bc], R139 ;  /* 0x0002bc8b01007387 */ /* 0x000fe80000100800 */
[----:B---3--:R1:W-:Y:S04]  /*d8f0*/  STL.128 [R1+0x5c10], R112 ;  /* 0x005c107001007387 */ /* 0x0083e80000100c00 */
[----:B--2---:R2:W-:Y:S04]  /*d900*/  STL.128 [R1+0x5b90], R80 ;  /* 0x005b905001007387 */ /* 0x0045e80000100c00 */
[----:B0-----:R-:W3:Y:S04]  /*d910*/  LDL.LU.128 R116, [R1+0x5fd0] ;  /* 0x005fd00001747983 */ /* 0x001ee80000300c00 */
[----:B------:R0:W-:Y:S04]  /*d920*/  STL.128 [R1+0x5b70], R72 ;  /* 0x005b704801007387 */ /* 0x0001e80000100c00 */
[----:B------:R0:W-:Y:S04]  /*d930*/  STL.128 [R1+0x5b60], R68 ;  /* 0x005b604401007387 */ /* 0x0001e80000100c00 */
[----:B------:R0:W-:Y:S04]  /*d940*/  STL.128 [R1+0x5b50], R64 ;  /* 0x005b504001007387 */ /* 0x0001e80000100c00 */
[----:B-1----:R-:W3:Y:S04]  /*d950*/  LDL.LU.128 R112, [R1+0x5c10] ;  /* 0x005c100001707983 */ /* 0x002ee80000300c00 */
[----:B------:R1:W-:Y:S04]  /*d960*/  STL.128 [R1+0x5b40], R60 ;  /* 0x005b403c01007387 */ /* 0x0003e80000100c00 */
[----:B------:R-:W-:Y:S04]  /*d970*/  STL.64 [R1+0x5a60], R4 ;  /* 0x005a600401007387 */ /* 0x000fe80000100a00 */
[----:B--2---:R-:W2:Y:S04]  /*d980*/  LDL.LU.128 R80, [R1+0x5b90] ;  /* 0x005b900001507983 */ /* 0x004ea80000300c00 */
[----:B0-----:R-:W2:Y:S04]  /*d990*/  LDL.LU.128 R72, [R1+0x5b70] ;  /* 0x005b700001487983 */ /* 0x001ea80000300c00 */
[----:B------:R0:W-:Y:S04]  /*d9a0*/  STL.128 [R1+0x5b30], R56 ;  /* 0x005b303801007387 */ /* 0x0001e80000100c00 */
[----:B------:R-:W2:Y:S04]  /*d9b0*/  LDL.LU.128 R68, [R1+0x5b60] ;  /* 0x005b600001447983 */ /* 0x000ea80000300c00 */
[----:B------:R-:W2:Y:S04]  /*d9c0*/  LDL.LU.128 R64, [R1+0x5b50] ;  /* 0x005b500001407983 */ /* 0x000ea80000300c00 */
[----:B------:R0:W-:Y:S04]  /*d9d0*/  STL.128 [R1+0x5b20], R52 ;  /* 0x005b203401007387 */ /* 0x0001e80000100c00 */
[----:B-1----:R-:W2:Y:S04]  /*d9e0*/  LDL.LU.128 R60, [R1+0x5b40] ;  /* 0x005b4000013c7983 */ /* 0x002ea80000300c00 */
[----:B0-----:R-:W2:Y:S04]  /*d9f0*/  LDL.LU.128 R56, [R1+0x5b30] ;  /* 0x005b300001387983 */ /* 0x001ea80000300c00 */
[----:B------:R0:W-:Y:S04]  /*da00*/  STL.128 [R1+0x5b00], R44 ;  /* 0x005b002c01007387 */ /* 0x0001e80000100c00 */
[----:B------:R-:W2:Y:S04]  /*da10*/  LDL.LU.128 R52, [R1+0x5b20] ;  /* 0x005b200001347983 */ /* 0x000ea80000300c00 */
[----:B------:R-:W2:Y:S04]  /*da20*/  LDL.LU.64 R4, [R1+0x5a60] ;  /* 0x005a600001047983 */ /* 0x000ea80000300a00 */
[----:B------:R-:W2:Y:S04]  /*da30*/  LDL R140, [R1+0x2c0] ;  /* 0x0002c000018c7983 */ /* 0x000ea80000100800 */
[----:B0-----:R-:W2:Y:S04]  /*da40*/  LDL.LU.128 R44, [R1+0x5b00] ;  /* 0x005b0000012c7983 */ /* 0x001ea80000300c00 */
[----:B------:R-:W2:Y:S04]  /*da50*/  LDL R141, [R1+0x2c4] ;  /* 0x0002c400018d7983 */ /* 0x000ea80000100800 */
[----:B------:R-:W-:Y:S04]  /*da60*/  STL [R1+0x2c8], R142 ;  /* 0x0002c88e01007387 */ /* 0x000fe80000100800 */
        /* <DEDUP_REMOVED lines=8> */
[----:B------:R-:W-:Y:S04]  /*daf0*/  STL [R1+0x2cc], R128 ;  /* 0x0002cc8001007387 */ /* 0x000fe80000100800 */
[----:B------:R-:W2:Y:S04]  /*db00*/  LDL R129, [R1+0x2d0] ;  /* 0x0002d00001817983 */ /* 0x000ea80000100800 */
[----:B------:R-:W2:Y:S04]  /*db10*/  LDL R130, [R1+0x2d4] ;  /* 0x0002d40001827983 */ /* 0x000ea80000100800 */
[----:B------:R0:W-:Y:S04]  /*db20*/  STL.128 [R1+0x5ad0], R32 ;  /* 0x005ad02001007387 */ /* 0x0001e80000100c00 */
[----:B0-----:R-:W2:Y:S04]  /*db30*/  LDL.LU.128 R32, [R1+0x5ad0] ;  /* 0x005ad00001207983 */ /* 0x001ea80000300c00 */
[----:B------:R0:W-:Y:S04]  /*db40*/  STL.128 [R1+0x5a80], R12 ;  /* 0x005a800c01007387 */ /* 0x0001e80000100c00 */
[----:B0-----:R-:W2:Y:S04]  /*db50*/  LDL.LU.128 R12, [R1+0x5a80] ;  /* 0x005a8000010c7983 */ /* 0x001ea80000300c00 */
[----:B------:R0:W-:Y:S04]  /*db60*/  STL.128 [R1+0x480], R16 ;  /* 0x0004801001007387 */ /* 0x0001e80000100c00 */
[----:B------:R-:W-:Y:S04]  /*db70*/  STL.128 [R1+0x5940], R48 ;  /* 0x0059403001007387 */ /* 0x000fe80000100c00 */
[----:B------:R-:W-:Y:S04]  /*db80*/  STL.128 [R1+0x58e0], R24 ;  /* 0x0058e01801007387 */ /* 0x000fe80000100c00 */
[----:B------:R1:W-:Y:S04]  /*db90*/  STL.128 [R1+0x58d0], R20 ;  /* 0x0058d01401007387 */ /* 0x0003e80000100c00 */
[----:B0-----:R-:W2:Y:S04]  /*dba0*/  LDL.LU.64 R18, [R1+0x5a90] ;  /* 0x005a900001127983 */ /* 0x001ea80000300a00 */
        /* <DEDUP_REMOVED lines=19> */
[----:B------:R0:W-:Y:S04]  /*dce0*/  STL.128 [R1+0x5fe0], R120 ;  /* 0x005fe07801007387 */ /* 0x0001e80000100c00 */
[----:B---3--:R1:W-:Y:S04]  /*dcf0*/  STL.128 [R1+0x5df0], R116 ;  /* 0x005df07401007387 */ /* 0x0083e80000100c00 */
[----:B------:R3:W-:Y:S04]  /*dd00*/  STL.128 [R1+0x5a40], R112 ;  /* 0x005a407001007387 */ /* 0x0007e80000100c00 */
[----:B0-----:R-:W4:Y:S04]  /*dd10*/  LDL.LU.128 R120, [R1+0x5fe0] ;  /* 0x005fe00001787983 */ /* 0x001f280000300c00 */
[----:B-1----:R-:W4:Y:S04]  /*dd20*/  LDL.LU.128 R116, [R1+0x5df0] ;  /* 0x005df00001747983 */ /* 0x002f280000300c00 */
[----:B--2---:R0:W-:Y:S04]  /*dd30*/  STL.128 [R1+0x59c0], R80 ;  /* 0x0059c05001007387 */ /* 0x0041e80000100c00 */
[----:B------:R1:W-:Y:S04]  /*dd40*/  STL.128 [R1+0x59a0], R72 ;  /* 0x0059a04801007387 */ /* 0x0003e80000100c00 */
[----:B---3--:R-:W2:Y:S04]  /*dd50*/  LDL.LU.128 R112, [R1+0x5a40] ;  /* 0x005a400001707983 */ /* 0x008ea80000300c00 */
[----:B------:R3:W-:Y:S04]  /*dd60*/  STL.128 [R1+0x5990], R68 ;  /* 0x0059904401007387 */ /* 0x0007e80000100c00 */
[----:B------:R3:W-:Y:S04]  /*dd70*/  STL.128 [R1+0x5980], R64 ;  /* 0x0059804001007387 */ /* 0x0007e80000100c00 */
[----:B0-----:R-:W2:Y:S04]  /*dd80*/  LDL.LU.128 R80, [R1+0x59c0] ;  /* 0x0059c00001507983 */ /* 0x001ea80000300c00 */
[----:B------:R0:W-:Y:S04]  /*dd90*/  STL.128 [R1+0x5970], R60 ;  /* 0x0059703c01007387 */ /* 0x0001e80000100c00 */
[----:B------:R0:W-:Y:S04]  /*dda0*/  STL.128 [R1+0x5960], R56 ;  /* 0x0059603801007387 */ /* 0x0001e80000100c00 */
[----:B-1----:R-:W2:Y:S04]  /*ddb0*/  LDL.LU.128 R72, [R1+0x59a0] ;  /* 0x0059a00001487983 */ /* 0x002ea80000300c00 */
[----:B------:R1:W-:Y:S04]  /*ddc0*/  STL.128 [R1+0x5950], R52 ;  /* 0x0059503401007387 */ /* 0x0003e80000100c00 */
[----:B------:R-:W-:Y:S04]  /*ddd0*/  STL.64 [R1+0x5890], R4 ;  /* 0x0058900401007387 */ /* 0x000fe80000100a00 */
[----:B---3--:R-:W3:Y:S04]  /*dde0*/  LDL.LU.128 R68, [R1+0x5990] ;  /* 0x0059900001447983 */ /* 0x008ee80000300c00 */
[----:B------:R1:W-:Y:S04]  /*ddf0*/  STL.128 [R1+0x5930], R44 ;  /* 0x0059302c01007387 */ /* 0x0003e80000100c00 */
[----:B------:R-:W3:Y:S04]  /*de00*/  LDL.LU.128 R64, [R1+0x5980] ;  /* 0x0059800001407983 */ /* 0x000ee80000300c00 */
[----:B0-----:R-:W3:Y:S04]  /*de10*/  LDL.LU.128 R60, [R1+0x5970] ;  /* 0x00597000013c7983 */ /* 0x001ee80000300c00 */
[----:B------:R-:W3:Y:S04]  /*de20*/  LDL.LU.128 R56, [R1+0x5960] ;  /* 0x0059600001387983 */ /* 0x000ee80000300c00 */
[----:B-1----:R-:W3:Y:S04]  /*de30*/  LDL.LU.128 R52, [R1+0x5950] ;  /* 0x0059500001347983 */ /* 0x002ee80000300c00 */
[----:B------:R-:W3:Y:S04]  /*de40*/  LDL.LU.128 R44, [R1+0x5930] ;  /* 0x00593000012c7983 */ /* 0x000ee80000300c00 */
[----:B------:R-:W3:Y:S04]  /*de50*/  LDL.LU.64 R4, [R1+0x5890] ;  /* 0x0058900001047983 */ /* 0x000ee80000300a00 */
[----:B------:R0:W-:Y:S04]  /*de60*/  STL.128 [R1+0x5920], R40 ;  /* 0x0059202801007387 */ /* 0x0001e80000100c00 */
[----:B------:R1:W-:Y:S04]  /*de70*/  STL.128 [R1+0x5910], R36 ;  /* 0x0059102401007387 */ /* 0x0003e80000100c00 */
[----:B------:R1:W-:Y:S04]  /*de80*/  STL.128 [R1+0x58f0], R28 ;  /* 0x0058f01c01007387 */ /* 0x0003e80000100c00 */
[----:B------:R1:W-:Y:S04]  /*de90*/  STL.128 [R1+0x58a0], R8 ;  /* 0x0058a00801007387 */ /* 0x0003e80000100c00 */
[----:B0-----:R-:W3:Y:S04]  /*dea0*/  LDL.LU.128 R40, [R1+0x5920] ;  /* 0x0059200001287983 */ /* 0x001ee80000300c00 */
[----:B-1----:R-:W3:Y:S04]  /*deb0*/  LDL.LU.128 R36, [R1+0x5910] ;  /* 0x0059100001247983 */ /* 0x002ee80000300c00 */
[----:B------:R-:W3:Y:S04]  /*dec0*/  LDL.LU.128 R28, [R1+0x58f0] ;  /* 0x0058f000011c7983 */ /* 0x000ee80000300c00 */
[----:B------:R-:W3:Y:S04]  /*ded0*/  LDL.LU.128 R8, [R1+0x58a0] ;  /* 0x0058a00001087983 */ /* 0x000ee80000300c00 */
[----:B------:R0:W-:Y:S04]  /*dee0*/  STL.128 [R1+0x5900], R32 ;  /* 0x0059002001007387 */ /* 0x0001e80000100c00 */
[----:B0-----:R-:W3:Y:S04]  /*def0*/  LDL.LU.128 R32, [R1+0x5900] ;  /* 0x0059000001207983 */ /* 0x001ee80000300c00 */
[----:B------:R0:W-:Y:S04]  /*df00*/  STL.128 [R1+0x58b0], R12 ;  /* 0x0058b00c01007387 */ /* 0x0001e80000100c00 */
[----:B0-----:R-:W3:Y:S04]  /*df10*/  LDL.LU.128 R12, [R1+0x58b0] ;  /* 0x0058b000010c7983 */ /* 0x001ee80000300c00 */
[----:B------:R0:W-:Y:S04]  /*df20*/  STL.64 [R1+0x58c0], R18 ;  /* 0x0058c01201007387 */ /* 0x0001e80000100a00 */
[----:B0-----:R-:W3:Y:S04]  /*df30*/  LDL.LU.64 R18, [R1+0x58c0] ;  /* 0x0058c00001127983 */ /* 0x001ee80000300a00 */
[----:B------:R0:W-:Y:S04]  /*df40*/  STL.128 [R1+0x490], R20 ;  /* 0x0004901401007387 */ /* 0x0001e80000100c00 */
[----:B------:R-:W-:Y:S04]  /*df50*/  STL.128 [R1+0x5780], R48 ;  /* 0x0057803001007387 */ /* 0x000fe80000100c00 */
[----:B------:R1:W-:Y:S04]  /*df60*/  STL.128 [R1+0x5720], R24 ;  /* 0x0057201801007387 */ /* 0x0003e80000100c00 */
[----:B0-----:R-:W3:Y:S04]  /*df70*/  LDL.LU.128 R20, [R1+0x58d0] ;  /* 0x0058d00001147983 */ /* 0x001ee80000300c00 */
[----:B------:R0:W-:Y:S04]  /*df80*/  STL.128 [R1+0x5870], R108 ;  /* 0x0058706c01007387 */ /* 0x0001e80000100c00 */
[----:B----4-:R4:W-:Y:S04]  /*df90*/  STL.128 [R1+0x5860], R104 ;  /* 0x0058606801007387 */ /* 0x0109e80000100c00 */
[----:B------:R4:W-:Y:S04]  /*dfa0*/  STL.128 [R1+0x5850], R100 ;  /* 0x0058506401007387 */ /* 0x0009e80000100c00 */
[----:B------:R4:W-:Y:S04]  /*dfb0*/  STL.128 [R1+0x5840], R96 ;  /* 0x0058406001007387 */ /* 0x0009e80000100c00 */
[----:B------:R4:W-:Y:S04]  /*dfc0*/  STL.128 [R1+0x5830], R92 ;  /* 0x0058305c01007387 */ /* 0x0009e80000100c00 */
[----:B------:R4:W-:Y:S04]  /*dfd0*/  STL.128 [R1+0x5820], R88 ;  /* 0x0058205801007387 */ /* 0x0009e80000100c00 */
[----:B-1----:R-:W3:Y:S04]  /*dfe0*/  LDL.128 R24, [R1+0x290] ;  /* 0x0002900001187983 */ /* 0x002ee80000100c00 */
[----:B------:R-:W3:Y:S04]  /*dff0*/  LDL.LU.128 R48, [R1+0x5780] ;  /* 0x0057800001307983 */ /* 0x000ee80000300c00 */
        /* <DEDUP_REMOVED lines=11> */
[----:B------:R1:W-:Y:S04]  /*e0b0*/  STL.128 [R1+0x5e00], R120 ;  /* 0x005e007801007387 */ /* 0x0003e80000100c00 */
[----:B------:R1:W-:Y:S04]  /*e0c0*/  STL.128 [R1+0x5c20], R116 ;  /* 0x005c207401007387 */ /* 0x0003e80000100c00 */
[----:B--2---:R2:W-:Y:S04]  /*e0d0*/  STL.128 [R1+0x5880], R112 ;  /* 0x0058807001007387 */ /* 0x0045e80000100c00 */
[----:B------:R2:W-:Y:S04]  /*e0e0*/  STL.128 [R1+0x5800], R80 ;  /* 0x0058005001007387 */ /* 0x0005e80000100c00 */
[----:B------:R2:W-:Y:S04]  /*e0f0*/  STL.128 [R1+0x57e0], R72 ;  /* 0x0057e04801007387 */ /* 0x0005e80000100c00 */
[----:B0-----:R-:W4:Y:S04]  /*e100*/  LDL.LU.128 R124, [R1+0x5ff0] ;  /* 0x005ff000017c7983 */ /* 0x001f280000300c00 */
[----:B---3--:R0:W-:Y:S04]  /*e110*/  STL.128 [R1+0x57d0], R68 ;  /* 0x0057d04401007387 */ /* 0x0081e80000100c00 */
[----:B-1----:R-:W3:Y:S04]  /*e120*/  LDL.LU.128 R120, [R1+0x5e00] ;  /* 0x005e000001787983 */ /* 0x002ee80000300c00 */
[----:B------:R1:W-:Y:S04]  /*e130*/  STL.128 [R1+0x57c0], R64 ;  /* 0x0057c04001007387 */ /* 0x0003e80000100c00 */
[----:B------:R1:W-:Y:S04]  /*e140*/  STL.128 [R1+0x57b0], R60 ;  /* 0x0057b03c01007387 */ /* 0x0003e80000100c00 */
[----:B------:R1:W-:Y:S04]  /*e150*/  STL.128 [R1+0x57a0], R56 ;  /* 0x0057a03801007387 */ /* 0x0003e80000100c00 */
[----:B------:R1:W-:Y:S04]  /*e160*/  STL.128 [R1+0x5790], R52 ;  /* 0x0057903401007387 */ /* 0x0003e80000100c00 */
[----:B------:R1:W-:Y:S04]  /*e170*/  STL.128 [R1+0x5770], R44 ;  /* 0x0057702c01007387 */ /* 0x0003e80000100c00 */
[----:B------:R-:W-:Y:S04]  /*e180*/  STL.64 [R1+0x56d8], R4 ;  /* 0x0056d80401007387 */ /* 0x000fe80000100a00 */
[----:B------:R-:W3:Y:S04]  /*e190*/  LDL.LU.128 R116, [R1+0x5c20] ;  /* 0x005c200001747983 */ /* 0x000ee80000300c00 */
[----:B--2---:R-:W2:Y:S04]  /*e1a0*/  LDL.LU.128 R112, [R1+0x5880] ;  /* 0x0058800001707983 */ /* 0x004ea80000300c00 */
[----:B------:R-:W2:Y:S04]  /*e1b0*/  LDL.LU.128 R80, [R1+0x5800] ;  /* 0x0058000001507983 */ /* 0x000ea80000300c00 */
[----:B------:R-:W2:Y:S04]  /*e1c0*/  LDL.LU.128 R72, [R1+0x57e0] ;  /* 0x0057e00001487983 */ /* 0x000ea80000300c00 */
        /* <DEDUP_REMOVED lines=8> */
[----:B------:R-:W2:Y:S04]  /*e250*/  LDL.LU.128 R52, [R1+0x5790] ;  /* 0x0057900001347983 */ /* 0x000ea80000300c00 */
[----:B------:R-:W2:Y:S04]  /*e260*/  LDL.LU.128 R44, [R1+0x5770] ;  /* 0x00577000012c7983 */ /* 0x000ea80000300c00 */
[----:B------:R-:W2:Y:S04]  /*e270*/  LDL.LU.128 R40, [R1+0x5760] ;  /* 0x0057600001287983 */ /* 0x000ea80000300c00 */
[----:B------:R-:W2:Y:S04]  /*e280*/  LDL.LU.128 R36, [R1+0x5750] ;  /* 0x0057500001247983 */ /* 0x000ea80000300c00 */
[----:B------:R-:W2:Y:S04]  /*e290*/  LDL.LU.128 R28, [R1+0x5730] ;  /* 0x00573000011c7983 */ /* 0x000ea80000300c00 */
[----:B------:R0:W-:Y:S04]  /*e2a0*/  STL.128 [R1+0x5740], R32 ;  /* 0x0057402001007387 */ /* 0x0001e80000100c00 */
[----:B------:R-:W2:Y:S04]  /*e2b0*/  LDL.LU.128 R8, [R1+0x56e0] ;  /* 0x0056e00001087983 */ /* 0x000ea80000300c00 */
[----:B------:R-:W2:Y:S04]  /*e2c0*/  LDL.LU.64 R4, [R1+0x56d8] ;  /* 0x0056d80001047983 */ /* 0x000ea80000300a00 */
[----:B0-----:R-:W2:Y:S04]  /*e2d0*/  LDL.LU.128 R32, [R1+0x5740] ;  /* 0x0057400001207983 */ /* 0x001ea80000300c00 */
[----:B------:R0:W-:Y:S04]  /*e2e0*/  STL.128 [R1+0x56f0], R12 ;  /* 0x0056f00c01007387 */ /* 0x0001e80000100c00 */
[----:B0-----:R-:W2:Y:S04]  /*e2f0*/  LDL.LU.128 R12, [R1+0x56f0] ;  /* 0x0056f000010c7983 */ /* 0x001ea80000300c00 */
[----:B------:R0:W-:Y:S04]  /*e300*/  STL.64 [R1+0x5700], R18 ;  /* 0x0057001201007387 */ /* 0x0001e80000100a00 */
[----:B0-----:R-:W2:Y:S04]  /*e310*/  LDL.LU.64 R18, [R1+0x5700] ;  /* 0x0057000001127983 */ /* 0x001ea80000300a00 */
[----:B------:R0:W-:Y:S04]  /*e320*/  STL.128 [R1+0x5710], R20 ;  /* 0x0057101401007387 */ /* 0x0001e80000100c00 */
[----:B0-----:R-:W2:Y:S04]  /*e330*/  LDL.LU.128 R20, [R1+0x5710] ;  /* 0x0057100001147983 */ /* 0x001ea80000300c00 */
[----:B------:R0:W-:Y:S04]  /*e340*/  STL.128 [R1+0x4a0], R24 ;  /* 0x0004a01801007387 */ /* 0x0001e80000100c00 */
[----:B------:R1:W-:Y:S04]  /*e350*/  STL.128 [R1+0x55d0], R48 ;  /* 0x0055d03001007387 */ /* 0x0003e80000100c00 */
[----:B------:R1:W-:Y:S04]  /*e360*/  STL.128 [R1+0x56c0], R108 ;  /* 0x0056c06c01007387 */ /* 0x0003e80000100c00 */
[----:B0-----:R-:W2:Y:S04]  /*e370*/  LDL.LU.128 R24, [R1+0x5720] ;  /* 0x0057200001187983 */ /* 0x001ea80000300c00 */
[----:B----4-:R0:W-:Y:S04]  /*e380*/  STL.128 [R1+0x56b0], R104 ;  /* 0x0056b06801007387 */ /* 0x0101e80000100c00 */
[----:B------:R4:W-:Y:S04]  /*e390*/  STL.128 [R1+0x56a0], R100 ;  /* 0x0056a06401007387 */ /* 0x0009e80000100c00 */
[----:B------:R4:W-:Y:S04]  /*e3a0*/  STL.128 [R1+0x5690], R96 ;  /* 0x0056906001007387 */ /* 0x0009e80000100c00 */
[----:B------:R4:W-:Y:S04]  /*e3b0*/  STL.128 [R1+0x5680], R92 ;  /* 0x0056805c01007387 */ /* 0x0009e80000100c00 */
[----:B------:R4:W-:Y:S04]  /*e3c0*/  STL.128 [R1+0x5670], R88 ;  /* 0x0056705801007387 */ /* 0x0009e80000100c00 */
[----:B-1----:R-:W2:Y:S04]  /*e3d0*/  LDL.128 R48, [R1+0x2a0] ;  /* 0x0002a00001307983 */ /* 0x002ea80000100c00 */
[----:B------:R1:W-:Y:S04]  /*e3e0*/  STL.128 [R1+0x5660], R84 ;  /* 0x0056605401007387 */ /* 0x0003e80000100c00 */
[----:B------:R-:W2:Y:S04]  /*e3f0*/  LDL.LU.128 R108, [R1+0x56c0] ;  /* 0x0056c000016c7983 */ /* 0x000ea80000300c00 */
[----:B0-----:R-:W2:Y:S04]  /*e400*/  LDL.LU.128 R104, [R1+0x56b0] ;  /* 0x0056b00001687983 */ /* 0x001ea80000300c00 */
[----:B----4-:R-:W4:Y:S04]  /*e410*/  LDL.LU.128 R100, [R1+0x56a0] ;  /* 0x0056a00001647983 */ /* 0x010f280000300c00 */
[----:B------:R-:W4:Y:S04]  /*e420*/  LDL.LU.128 R96, [R1+0x5690] ;  /* 0x0056900001607983 */ /* 0x000f280000300c00 */
[----:B------:R-:W4:Y:S04]  /*e430*/  LDL.LU.128 R92, [R1+0x5680] ;  /* 0x00568000015c7983 */ /* 0x000f280000300c00 */
[----:B------:R-:W4:Y:S04]  /*e440*/  LDL.LU.128 R88, [R1+0x5670] ;  /* 0x0056700001587983 */ /* 0x000f280000300c00 */
[----:B------:R0:W-:Y:S04]  /*e450*/  STL.128 [R1+0x5640], R76 ;  /* 0x0056404c01007387 */ /* 0x0001e80000100c00 */
[----:B-1----:R-:W4:Y:S04]  /*e460*/  LDL.LU.128 R84, [R1+0x5660] ;  /* 0x0056600001547983 */ /* 0x002f280000300c00 */
[----:B0-----:R-:W4:Y:S04]  /*e470*/  LDL.LU.128 R76, [R1+0x5640] ;  /* 0x00564000014c7983 */ /* 0x001f280000300c00 */
[----:B------:R0:W-:Y:S04]  /*e480*/  STL [R1+0x5e10], R124 ;  /* 0x005e107c01007387 */ /* 0x0001e80000100800 */
[----:B---3--:R1:W-:Y:S04]  /*e490*/  STL.64 [R1+0x5c30], R120 ;  /* 0x005c307801007387 */ /* 0x0083e80000100a00 */
[----:B0-----:R-:W3:Y:S04]  /*e4a0*/  LDL.LU R124, [R1+0x5e10] ;  /* 0x005e1000017c7983 */ /* 0x001ee80000300800 */
[----:B-1----:R-:W3:Y:S04]  /*e4b0*/  LDL.LU.64 R120, [R1+0x5c30] ;  /* 0x005c300001787983 */ /* 0x002ee80000300a00 */
[----:B------:R0:W-:Y:S04]  /*e4c0*/  STL [R1+0x5a58], R118 ;  /* 0x005a587601007387 */ /* 0x0001e80000100800 */
[----:B------:R1:W-:Y:S04]  /*e4d0*/  STL.64 [R1+0x5a50], R116 ;  /* 0x005a507401007387 */ /* 0x0003e80000100a00 */
[----:B--2---:R2:W-:Y:S04]  /*e4e0*/  STL [R1+0x56d0], R112 ;  /* 0x0056d07001007387 */ /* 0x0045e80000100800 */
[----:B------:R2:W-:Y:S04]  /*e4f0*/  STL.128 [R1+0x5650], R80 ;  /* 0x0056505001007387 */ /* 0x0005e80000100c00 */
[----:B------:R2:W-:Y:S04]  /*e500*/  STL.128 [R1+0x5630], R72 ;  /* 0x0056304801007387 */ /* 0x0005e80000100c00 */
[----:B0-----:R-:W3:Y:S04]  /*e510*/  LDL.LU R118, [R1+0x5a58] ;  /* 0x005a580001767983 */ /* 0x001ee80000300800 */
[----:B-1----:R-:W3:Y:S04]  /*e520*/  LDL.LU.64 R116, [R1+0x5a50] ;  /* 0x005a500001747983 */ /* 0x002ee80000300a00 */
[----:B--2---:R-:W2:Y:S04]  /*e530*/  LDL.LU R112, [R1+0x56d0] ;  /* 0x0056d00001707983 */ /* 0x004ea80000300800 */
        /* <DEDUP_REMOVED lines=9> */
[----:B------:R-:W2:Y:S04]  /*e5d0*/  LDL.LU.128 R80, [R1+0x5650] ;  /* 0x0056500001507983 */ /* 0x000ea80000300c00 */
[----:B------:R-:W-:Y:S04]  /*e5e0*/  STL.128 [R1+0x5530], R8 ;  /* 0x0055300801007387 */ /* 0x000fe80000100c00 */
[----:B------:R-:W-:Y:S04]  /*e5f0*/  STL.64 [R1+0x5528], R4 ;  /* 0x0055280401007387 */ /* 0x000fe80000100a00 */
[----:B------:R-:W2:Y:S04]  /*e600*/  LDL.LU.128 R72, [R1+0x5630] ;  /* 0x0056300001487983 */ /* 0x000ea80000300c00 */
        /* <DEDUP_REMOVED lines=8> */
[----:B------:R0:W-:Y:S04]  /*e690*/  STL.128 [R1+0x5540], R12 ;  /* 0x0055400c01007387 */ /* 0x0001e80000100c00 */
[----:B------:R-:W2:Y:S04]  /*e6a0*/  LDL.LU.128 R36, [R1+0x55a0] ;  /* 0x0055a00001247983 */ /* 0x000ea80000300c00 */
[----:B------:R-:W2:Y:S04]  /*e6b0*/  LDL.LU.128 R32, [R1+0x5590] ;  /* 0x0055900001207983 */ /* 0x000ea80000300c00 */
[----:B------:R-:W2:Y:S04]  /*e6c0*/  LDL.LU.128 R28, [R1+0x5580] ;  /* 0x00558000011c7983 */ /* 0x000ea80000300c00 */
[----:B0-----:R-:W2:Y:S04]  /*e6d0*/  LDL.LU.128 R12, [R1+0x5540] ;  /* 0x00554000010c7983 */ /* 0x001ea80000300c00 */
[----:B------:R0:W-:Y:S04]  /*e6e0*/  STL.64 [R1+0x5550], R18 ;  /* 0x0055501201007387 */ /* 0x0001e80000100a00 */
[----:B------:R-:W2:Y:S04]  /*e6f0*/  LDL.LU.128 R8, [R1+0x5530] ;  /* 0x0055300001087983 */ /* 0x000ea80000300c00 */
[----:B------:R-:W2:Y:S04]  /*e700*/  LDL.LU.64 R4, [R1+0x5528] ;  /* 0x0055280001047983 */ /* 0x000ea80000300a00 */
[----:B0-----:R-:W2:Y:S04]  /*e710*/  LDL.LU.64 R18, [R1+0x5550] ;  /* 0x0055500001127983 */ /* 0x001ea80000300a00 */
[----:B------:R0:W-:Y:S04]  /*e720*/  STL.128 [R1+0x5560], R20 ;  /* 0x0055601401007387 */ /* 0x0001e80000100c00 */
[----:B0-----:R-:W2:Y:S04]  /*e730*/  LDL.LU.128 R20, [R1+0x5560] ;  /* 0x0055600001147983 */ /* 0x001ea80000300c00 */
[----:B------:R0:W-:Y:S04]  /*e740*/  STL.128 [R1+0x5570], R24 ;  /* 0x0055701801007387 */ /* 0x0001e80000100c00 */
[----:B0-----:R-:W2:Y:S01]  /*e750*/  LDL.LU.128 R24, [R1+0x5570] ;  /* 0x0055700001187983 */ /* 0x001ea20000300c00 */
[----:B------:R-:W-:-:S03]  /*e760*/  IMAD.MOV.U32 R227, RZ, RZ, R50 ;  /* 0x000000ffffe37224 */ /* 0x000fc600078e0032 */
[----:B------:R0:W-:Y:S01]  /*e770*/  STL.64 [R1+0x4b0], R48 ;  /* 0x0004b03001007387 */ /* 0x0001e20000100a00 */
[----:B------:R-:W-:-:S03]  /*e780*/  IMAD.MOV.U32 R226, RZ, RZ, R51 ;  /* 0x000000ffffe27224 */ /* 0x000fc600078e0033 */
[----:B------:R-:W-:Y:S04]  /*e790*/  STL.64 [R1+0x5520], R108 ;  /* 0x0055206c01007387 */ /* 0x000fe80000100a00 */
[----:B------:R-:W-:Y:S04]  /*e7a0*/  STL.128 [R1+0x5510], R104 ;  /* 0x0055106801007387 */ /* 0x000fe80000100c00 */
[----:B0-----:R-:W2:Y:S04]  /*e7b0*/  LDL.LU.128 R48, [R1+0x55d0] ;  /* 0x0055d00001307983 */ /* 0x001ea80000300c00 */
[----:B----4-:R-:W-:Y:S04]  /*e7c0*/  STL.128 [R1+0x5500], R100 ;  /* 0x0055006401007387 */ /* 0x010fe80000100c00 */
[----:B------:R-:W-:Y:S04]  /*e7d0*/  STL.128 [R1+0x54f0], R96 ;  /* 0x0054f06001007387 */ /* 0x000fe80000100c00 */
[----:B------:R-:W-:Y:S04]  /*e7e0*/  STL.128 [R1+0x54e0], R92 ;  /* 0x0054e05c01007387 */ /* 0x000fe80000100c00 */
[----:B------:R-:W-:Y:S04]  /*e7f0*/  STL.128 [R1+0x54d0], R88 ;  /* 0x0054d05801007387 */ /* 0x000fe80000100c00 */
[----:B------:R0:W-:Y:S04]  /*e800*/  STL.128 [R1+0x54c0], R84 ;  /* 0x0054c05401007387 */ /* 0x0001e80000100c00 */
[----:B------:R-:W-:Y:S04]  /*e810*/  STL [R1+0x2c0], R140 ;  /* 0x0002c08c01007387 */ /* 0x000fe80000100800 */
[----:B------:R-:W-:Y:S04]  /*e820*/  STL [R1+0x2c4], R141 ;  /* 0x0002c48d01007387 */ /* 0x000fe80000100800 */
[----:B------:R1:W-:Y:S04]  /*e830*/  STL.128 [R1+0x54a0], R76 ;  /* 0x0054a04c01007387 */ /* 0x0003e80000100c00 */
[----:B0-----:R-:W4:Y:S04]  /*e840*/  LDL.LU.128 R84, [R1+0x54c0] ;  /* 0x0054c00001547983 */ /* 0x001f280000300c00 */
[----:B------:R-:W4:Y:S04]  /*e850*/  LDL.LU.128 R88, [R1+0x54d0] ;  /* 0x0054d00001587983 */ /* 0x000f280000300c00 */
[----:B------:R-:W-:Y:S04]  /*e860*/  STL [R1+0x2d0], R129 ;  /* 0x0002d08101007387 */ /* 0x000fe80000100800 */
[----:B-1----:R-:W4:Y:S04]  /*e870*/  LDL.LU.128 R76, [R1+0x54a0] ;  /* 0x0054a000014c7983 */ /* 0x002f280000300c00 */
[----:B------:R-:W-:Y:S04]  /*e880*/  STL [R1+0x2d4], R130 ;  /* 0x0002d48201007387 */ /* 0x000fe80000100800 */
[----:B------:R-:W-:Y:S04]  /*e890*/  STL [R1+0x2d8], R125 ;  /* 0x0002d87d01007387 */ /* 0x000fe80000100800 */
[----:B------:R-:W-:Y:S04]  /*e8a0*/  STL [R1+0x2dc], R126 ;  /* 0x0002dc7e01007387 */ /* 0x000fe80000100800 */
[----:B------:R-:W-:Y:S04]  /*e8b0*/  STL [R1+0x2e0], R127 ;  /* 0x0002e07f01007387 */ /* 0x000fe80000100800 */
[----:B------:R-:W-:Y:S04]  /*e8c0*/  STL [R1+0x2e4], R122 ;  /* 0x0002e47a01007387 */ /* 0x000fe80000100800 */
[----:B------:R-:W-:Y:S04]  /*e8d0*/  STL [R1+0x2e8], R123 ;  /* 0x0002e87b01007387 */ /* 0x000fe80000100800 */
[----:B---3--:R-:W-:Y:S04]  /*e8e0*/  STL [R1+0x2ec], R124 ;  /* 0x0002ec7c01007387 */ /* 0x008fe80000100800 */
[----:B------:R-:W3:Y:S04]  /*e8f0*/  LDL.LU.128 R92, [R1+0x54e0] ;  /* 0x0054e000015c7983 */ /* 0x000ee80000300c00 */
        /* <DEDUP_REMOVED lines=8> */
[----:B------:R-:W2:Y:S04]  /*e980*/  LDL.LU.128 R96, [R1+0x54f0] ;  /* 0x0054f00001607983 */ /* 0x000ea80000300c00 */
[----:B------:R-:W-:Y:S04]  /*e990*/  STL [R1+0x300], R117 ;  /* 0x0003007501007387 */ /* 0x000fe80000100800 */
[----:B------:R-:W-:Y:S04]  /*e9a0*/  STL [R1+0x304], R118 ;  /* 0x0003047601007387 */ /* 0x000fe80000100800 */
[----:B------:R0:W-:Y:S04]  /*e9b0*/  STL.128 [R1+0x54b0], R80 ;  /* 0x0054b05001007387 */ /* 0x0001e80000100c00 */
[----:B------:R-:W-:Y:S04]  /*e9c0*/  STL [R1+0x308], R113 ;  /* 0x0003087101007387 */ /* 0x000fe80000100800 */
[----:B------:R-:W-:Y:S04]  /*e9d0*/  STL [R1+0x30c], R114 ;  /* 0x00030c7201007387 */ /* 0x000fe80000100800 */
[----:B------:R1:W-:Y:S04]  /*e9e0*/  STL.128 [R1+0x5490], R72 ;  /* 0x0054904801007387 */ /* 0x0003e80000100c00 */
[----:B0-----:R-:W3:Y:S04]  /*e9f0*/  LDL.LU.128 R80, [R1+0x54b0] ;  /* 0x0054b00001507983 */ /* 0x001ee80000300c00 */
[----:B------:R-:W2:Y:S04]  /*ea00*/  LDL.LU.128 R104, [R1+0x5510] ;  /* 0x0055100001687983 */ /* 0x000ea80000300c00 */
[----:B------:R-:W2:Y:S04]  /*ea10*/  LDL.LU.128 R100, [R1+0x5500] ;  /* 0x0055000001647983 */ /* 0x000ea80000300c00 */
[----:B-1----:R-:W2:Y:S04]  /*ea20*/  LDL.LU.128 R72, [R1+0x5490] ;  /* 0x0054900001487983 */ /* 0x002ea80000300c00 */
[----:B------:R-:W2:Y:S04]  /*ea30*/  LDL.LU.64 R108, [R1+0x5520] ;  /* 0x00552000016c7983 */ /* 0x000ea80000300a00 */
[----:B----4-:R0:W-:Y:S04]  /*ea40*/  STL.128 [R1+0x5300], R76 ;  /* 0x0053004c01007387 */ /* 0x0101e80000100c00 */
[----:B0-----:R-:W4:Y:S04]  /*ea50*/  LDL.LU.128 R76, [R1+0x5300] ;  /* 0x00530000014c7983 */ /* 0x001f280000300c00 */
[----:B------:R0:W-:Y:S04]  /*ea60*/  STL.128 [R1+0x5480], R68 ;  /* 0x0054804401007387 */ /* 0x0001e80000100c00 */
[----:B------:R1:W-:Y:S04]  /*ea70*/  STL.128 [R1+0x5470], R64 ;  /* 0x0054704001007387 */ /* 0x0003e80000100c00 */
[----:B------:R1:W-:Y:S04]  /*ea80*/  STL.128 [R1+0x5460], R60 ;  /* 0x0054603c01007387 */ /* 0x0003e80000100c00 */
[----:B------:R-:W-:Y:S04]  /*ea90*/  STL.128 [R1+0x5450], R56 ;  /* 0x0054503801007387 */ /* 0x000fe80000100c00 */
[----:B------:R1:W-:Y:S04]  /*eaa0*/  STL.128 [R1+0x5440], R52 ;  /* 0x0054403401007387 */ /* 0x0003e80000100c00 */
[----:B0-----:R-:W4:Y:S04]  /*eab0*/  LDL.LU.128 R68, [R1+0x5480] ;  /* 0x0054800001447983 */ /* 0x001f280000300c00 */
[----:B-1----:R-:W4:Y:S04]  /*eac0*/  LDL.LU.128 R64, [R1+0x5470] ;  /* 0x0054700001407983 */ /* 0x002f280000300c00 */
[----:B------:R-:W4:Y:S04]  /*ead0*/  LDL.LU.128 R60, [R1+0x5460] ;  /* 0x00546000013c7983 */ /* 0x000f280000300c00 */
[----:B------:R-:W4:Y:S04]  /*eae0*/  LDL.128 R52, [R1+0x2b0] ;  /* 0x0002b00001347983 */ /* 0x000f280000100c00 */
[----:B------:R-:W4:Y:S04]  /*eaf0*/  LDL.LU.128 R56, [R1+0x5450] ;  /* 0x0054500001387983 */ /* 0x000f280000300c00 */
[----:B---3--:R0:W-:Y:S04]  /*eb00*/  STL.128 [R1+0x5310], R80 ;  /* 0x0053105001007387 */ /* 0x0081e80000100c00 */
[----:B--2---:R1:W-:Y:S04]  /*eb10*/  STL.128 [R1+0x52f0], R72 ;  /* 0x0052f04801007387 */ /* 0x0043e80000100c00 */
[----:B0-----:R-:W2:Y:S04]  /*eb20*/  LDL.LU.128 R80, [R1+0x5310] ;  /* 0x0053100001507983 */ /* 0x001ea80000300c00 */
[----:B-1----:R-:W3:Y:S04]  /*eb30*/  LDL.LU.128 R72, [R1+0x52f0] ;  /* 0x0052f00001487983 */ /* 0x002ee80000300c00 */
[----:B----4-:R0:W-:Y:S04]  /*eb40*/  STL.128 [R1+0x5170], R76 ;  /* 0x0051704c01007387 */ /* 0x0101e80000100c00 */
[----:B0-----:R-:W4:Y:S04]  /*eb50*/  LDL.LU.128 R76, [R1+0x5170] ;  /* 0x00517000014c7983 */ /* 0x001f280000300c00 */
[----:B------:R0:W-:Y:S04]  /*eb60*/  STL.128 [R1+0x5430], R48 ;  /* 0x0054303001007387 */ /* 0x0001e80000100c00 */
[----:B------:R1:W-:Y:S04]  /*eb70*/  STL.128 [R1+0x5420], R44 ;  /* 0x0054202c01007387 */ /* 0x0003e80000100c00 */
[----:B------:R1:W-:Y:S04]  /*eb80*/  STL.128 [R1+0x5410], R40 ;  /* 0x0054102801007387 */ /* 0x0003e80000100c00 */
[----:B------:R1:W-:Y:S04]  /*eb90*/  STL.128 [R1+0x5400], R36 ;  /* 0x0054002401007387 */ /* 0x0003e80000100c00 */
[----:B------:R1:W-:Y:S01]  /*eba0*/  STL.128 [R1+0x53f0], R32 ;  /* 0x0053f02001007387 */ /* 0x0003e20000100c00 */
[----:B------:R-:W-:-:S02]  /*ebb0*/  IMAD.MOV.U32 R225, RZ, RZ, R52 ;  /* 0x000000ffffe17224 */ /* 0x000fc400078e0034 */
[----:B------:R-:W-:Y:S01]  /*ebc0*/  IMAD.MOV.U32 R224, RZ, RZ, R53 ;  /* 0x000000ffffe07224 */ /* 0x000fe200078e0035 */
[----:B------:R1:W-:Y:S01]  /*ebd0*/  STL.128 [R1+0x53e0], R28 ;  /* 0x0053e01c01007387 */ /* 0x0003e20000100c00 */
[----:B------:R-:W-:Y:S02]  /*ebe0*/  IMAD.MOV.U32 R223, RZ, RZ, R54 ;  /* 0x000000ffffdf7224 */ /* 0x000fe400078e0036 */
[----:B------:R-:W-:Y:S01]  /*ebf0*/  IMAD.MOV.U32 R222, RZ, RZ, R55 ;  /* 0x000000ffffde7224 */ /* 0x000fe200078e0037 */
[----:B------:R1:W-:Y:S04]  /*ec00*/  STL.128 [R1+0x53d0], R24 ;  /* 0x0053d01801007387 */ /* 0x0003e80000100c00 */
[----:B------:R1:W-:Y:S04]  /*ec10*/  STL.128 [R1+0x53c0], R20 ;  /* 0x0053c01401007387 */ /* 0x0003e80000100c00 */
[----:B------:R1:W-:Y:S04]  /*ec20*/  STL.64 [R1+0x53b0], R18 ;  /* 0x0053b01201007387 */ /* 0x0003e80000100a00 */
[----:B------:R2:W-:Y:S04]  /*ec30*/  STL.128 [R1+0x53a0], R12 ;  /* 0x0053a00c01007387 */ /* 0x0005e80000100c00 */
[----:B------:R2:W-:Y:S04]  /*ec40*/  STL.128 [R1+0x5390], R8 ;  /* 0x0053900801007387 */ /* 0x0005e80000100c00 */
[----:B------:R2:W-:Y:S04]  /*ec50*/  STL.64 [R1+0x5380], R4 ;  /* 0x0053800401007387 */ /* 0x0005e80000100a00 */
[----:B------:R-:W-:Y:S04]  /*ec60*/  STL.128 [R1+0x52e0], R68 ;  /* 0x0052e04401007387 */ /* 0x000fe80000100c00 */
[----:B------:R-:W-:Y:S04]  /*ec70*/  STL.128 [R1+0x52d0], R64 ;  /* 0x0052d04001007387 */ /* 0x000fe80000100c00 */
[----:B------:R-:W-:Y:S04]  /*ec80*/  STL.128 [R1+0x52c0], R60 ;  /* 0x0052c03c01007387 */ /* 0x000fe80000100c00 */
[----:B------:R3:W-:Y:S04]  /*ec90*/  STL.128 [R1+0x52b0], R56 ;  /* 0x0052b03801007387 */ /* 0x0007e80000100c00 */
[----:B------:R-:W4:Y:S04]  /*eca0*/  LDL.LU.128 R52, [R1+0x5440] ;  /* 0x0054400001347983 */ /* 0x000f280000300c00 */
[----:B0-----:R-:W4:Y:S04]  /*ecb0*/  LDL.LU.128 R48, [R1+0x5430] ;  /* 0x0054300001307983 */ /* 0x001f280000300c00 */
[----:B-1----:R-:W4:Y:S04]  /*ecc0*/  LDL.LU.128 R44, [R1+0x5420] ;  /* 0x00542000012c7983 */ /* 0x002f280000300c00 */
[----:B------:R-:W4:Y:S04]  /*ecd0*/  LDL.LU.128 R40, [R1+0x5410] ;  /* 0x0054100001287983 */ /* 0x000f280000300c00 */
[----:B------:R-:W4:Y:S04]  /*ece0*/  LDL.LU.128 R36, [R1+0x5400] ;  /* 0x0054000001247983 */ /* 0x000f280000300c00 */
[----:B------:R-:W4:Y:S04]  /*ecf0*/  LDL.LU.128 R32, [R1+0x53f0] ;  /* 0x0053f00001207983 */ /* 0x000f280000300c00 */
[----:B------:R-:W4:Y:S04]  /*ed00*/  LDL.LU.128 R28, [R1+0x53e0] ;  /* 0x0053e000011c7983 */ /* 0x000f280000300c00 */
[----:B------:R-:W4:Y:S04]  /*ed10*/  LDL.LU.128 R24, [R1+0x53d0] ;  /* 0x0053d00001187983 */ /* 0x000f280000300c00 */
[----:B------:R-:W4:Y:S04]  /*ed20*/  LDL.LU.128 R20, [R1+0x53c0] ;  /* 0x0053c00001147983 */ /* 0x000f280000300c00 */
[----:B------:R-:W4:Y:S04]  /*ed30*/  LDL.LU.64 R18, [R1+0x53b0] ;  /* 0x0053b00001127983 */ /* 0x000f280000300a00 */
[----:B--2---:R-:W2:Y:S04]  /*ed40*/  LDL.LU.128 R12, [R1+0x53a0] ;  /* 0x0053a000010c7983 */ /* 0x004ea80000300c00 */
[----:B------:R-:W2:Y:S04]  /*ed50*/  LDL.LU.128 R8, [R1+0x5390] ;  /* 0x0053900001087983 */ /* 0x000ea80000300c00 */
[----:B------:R-:W2:Y:S04]  /*ed60*/  LDL.LU.64 R4, [R1+0x5380] ;  /* 0x0053800001047983 */ /* 0x000ea80000300a00 */
[----:B------:R0:W-:Y:S04]  /*ed70*/  STL.128 [R1+0x5320], R84 ;  /* 0x0053205401007387 */ /* 0x0001e80000100c00 */
[----:B---3--:R-:W3:Y:S04]  /*ed80*/  LDL.128 R56, [R1+0x2c0] ;  /* 0x0002c00001387983 */ /* 0x008ee80000100c00 */
[----:B------:R-:W3:Y:S04]  /*ed90*/  LDL.LU.128 R68, [R1+0x52e0] ;  /* 0x0052e00001447983 */ /* 0x000ee80000300c00 */
[----:B------:R-:W3:Y:S04]  /*eda0*/  LDL.LU.128 R64, [R1+0x52d0] ;  /* 0x0052d00001407983 */ /* 0x000ee80000300c00 */
[----:B------:R-:W3:Y:S04]  /*edb0*/  LDL.LU.128 R60, [R1+0x52c0] ;  /* 0x0052c000013c7983 */ /* 0x000ee80000300c00 */
[----:B0-----:R-:W3:Y:S04]  /*edc0*/  LDL.LU.128 R84, [R1+0x5320] ;  /* 0x0053200001547983 */ /* 0x001ee80000300c00 */
[----:B------:R0:W-:Y:S04]  /*edd0*/  STL.128 [R1+0x5160], R72 ;  /* 0x0051604801007387 */ /* 0x0001e80000100c00 */
[----:B------:R1:W-:Y:S04]  /*ede0*/  STL.128 [R1+0x5180], R80 ;  /* 0x0051805001007387 */ /* 0x0003e80000100c00 */
[----:B0-----:R-:W3:Y:S04]  /*edf0*/  LDL.LU.128 R72, [R1+0x5160] ;  /* 0x0051600001487983 */ /* 0x001ee80000300c00 */
[----:B-1----:R-:W3:Y:S04]  /*ee00*/  LDL.LU.128 R80, [R1+0x5180] ;  /* 0x0051800001507983 */ /* 0x002ee80000300c00 */
[----:B----4-:R0:W-:Y:S04]  /*ee10*/  STL.128 [R1+0x4ff0], R76 ;  /* 0x004ff04c01007387 */ /* 0x0101e80000100c00 */
[----:B0-----:R-:W4:Y:S04]  /*ee20*/  LDL.LU.128 R76, [R1+0x4ff0] ;  /* 0x004ff000014c7983 */ /* 0x001f280000300c00 */
[----:B------:R0:W-:Y:S04]  /*ee30*/  STL.128 [R1+0x5330], R88 ;  /* 0x0053305801007387 */ /* 0x0001e80000100c00 */
[----:B0-----:R-:W4:Y:S04]  /*ee40*/  LDL.LU.128 R88, [R1+0x5330] ;  /* 0x0053300001587983 */ /* 0x001f280000300c00 */
        /* <DEDUP_REMOVED lines=9> */
[----:B------:R1:W-:Y:S04]  /*eee0*/  STL.64 [R1+0x5210], R18 ;  /* 0x0052101201007387 */ /* 0x0003e80000100a00 */
[----:B--2---:R2:W-:Y:S04]  /*eef0*/  STL.128 [R1+0x5200], R12 ;  /* 0x0052000c01007387 */ /* 0x0045e80000100c00 */
[----:B------:R2:W-:Y:S04]  /*ef00*/  STL.128 [R1+0x51f0], R8 ;  /* 0x0051f00801007387 */ /* 0x0005e80000100c00 */
[----:B------:R2:W-:Y:S04]  /*ef10*/  STL.64 [R1+0x51e0], R4 ;  /* 0x0051e00401007387 */ /* 0x0005e80000100a00 */
[----:B0-----:R-:W4:Y:S01]  /*ef20*/  LDL.LU.128 R52, [R1+0x52a0] ;  /* 0x0052a00001347983 */ /* 0x001f220000300c00 */
[----:B---3--:R-:W-:-:S03]  /*ef30*/  IMAD.MOV.U32 R221, RZ, RZ, R56 ;  /* 0x000000ffffdd7224 */ /* 0x008fc600078e0038 */
[----:B-1----:R-:W3:Y:S01]  /*ef40*/  LDL.LU.128 R48, [R1+0x5290] ;  /* 0x0052900001307983 */ /* 0x002ee20000300c00 */
[----:B------:R-:W-:Y:S02]  /*ef50*/  IMAD.MOV.U32 R220, RZ, RZ, R57 ;  /* 0x000000ffffdc7224 */ /* 0x000fe400078e0039 */
[----:B------:R-:W-:Y:S01]  /*ef60*/  IMAD.MOV.U32 R219, RZ, RZ, R58 ;  /* 0x000000ffffdb7224 */ /* 0x000fe200078e003a */
[----:B------:R-:W-:Y:S01]  /*ef70*/  STL.128 [R1+0x5150], R68 ;  /* 0x0051504401007387 */ /* 0x000fe20000100c00 */
[----:B------:R-:W-:-:S03]  /*ef80*/  IMAD.MOV.U32 R218, RZ, RZ, R59 ;  /* 0x000000ffffda7224 */ /* 0x000fc600078e003b */
[----:B------:R-:W-:Y:S04]  /*ef90*/  STL.128 [R1+0x5140], R64 ;  /* 0x0051404001007387 */ /* 0x000fe80000100c00 */
[----:B------:R0:W-:Y:S04]  /*efa0*/  STL.128 [R1+0x5130], R60 ;  /* 0x0051303c01007387 */ /* 0x0001e80000100c00 */
[----:B------:R-:W3:Y:S04]  /*efb0*/  LDL.LU.128 R56, [R1+0x52b0] ;  /* 0x0052b00001387983 */ /* 0x000ee80000300c00 */
[----:B------:R-:W3:Y:S04]  /*efc0*/  LDL.LU.128 R44, [R1+0x5280] ;  /* 0x00528000012c7983 */ /* 0x000ee80000300c00 */
[----:B------:R-:W3:Y:S04]  /*efd0*/  LDL.LU.128 R40, [R1+0x5270] ;  /* 0x0052700001287983 */ /* 0x000ee80000300c00 */
[----:B------:R-:W3:Y:S04]  /*efe0*/  LDL.LU.128 R36, [R1+0x5260] ;  /* 0x0052600001247983 */ /* 0x000ee80000300c00 */
[----:B------:R-:W3:Y:S04]  /*eff0*/  LDL.LU.128 R32, [R1+0x5250] ;  /* 0x0052500001207983 */ /* 0x000ee80000300c00 */
[----:B------:R-:W3:Y:S04]  /*f000*/  LDL.LU.128 R28, [R1+0x5240] ;  /* 0x00524000011c7983 */ /* 0x000ee80000300c00 */
[----:B------:R-:W3:Y:S04]  /*f010*/  LDL.LU.128 R24, [R1+0x5230] ;  /* 0x0052300001187983 */ /* 0x000ee80000300c00 */
[----:B------:R-:W3:Y:S04]  /*f020*/  LDL.LU.128 R20, [R1+0x5220] ;  /* 0x0052200001147983 */ /* 0x000ee80000300c00 */
[----:B------:R-:W3:Y:S04]  /*f030*/  LDL.LU.64 R18, [R1+0x5210] ;  /* 0x0052100001127983 */ /* 0x000ee80000300a00 */
[----:B--2---:R-:W2:Y:S04]  /*f040*/  LDL.LU.128 R12, [R1+0x5200] ;  /* 0x00520000010c7983 */ /* 0x004ea80000300c00 */
[----:B------:R-:W2:Y:S04]  /*f050*/  LDL.LU.128 R8, [R1+0x51f0] ;  /* 0x0051f00001087983 */ /* 0x000ea80000300c00 */
[----:B------:R-:W2:Y:S04]  /*f060*/  LDL.LU.64 R4, [R1+0x51e0] ;  /* 0x0051e00001047983 */ /* 0x000ea80000300a00 */
[----:B------:R1:W-:Y:S04]  /*f070*/  STL.128 [R1+0x5190], R84 ;  /* 0x0051905401007387 */ /* 0x0003e80000100c00 */
[----:B0-----:R-:W2:Y:S04]  /*f080*/  LDL.128 R60, [R1+0x2d0] ;  /* 0x0002d000013c7983 */ /* 0x001ea80000100c00 */
[----:B------:R-:W2:Y:S04]  /*f090*/  LDL.LU.128 R68, [R1+0x5150] ;  /* 0x0051500001447983 */ /* 0x000ea80000300c00 */
[----:B------:R-:W2:Y:S04]  /*f0a0*/  LDL.LU.128 R64, [R1+0x5140] ;  /* 0x0051400001407983 */ /* 0x000ea80000300c00 */
[----:B-1----:R-:W2:Y:S04]  /*f0b0*/  LDL.LU.128 R84, [R1+0x5190] ;  /* 0x0051900001547983 */ /* 0x002ea80000300c00 */
[----:B------:R0:W-:Y:S04]  /*f0c0*/  STL.128 [R1+0x4fe0], R72 ;  /* 0x004fe04801007387 */ /* 0x0001e80000100c00 */
[----:B------:R1:W-:Y:S04]  /*f0d0*/  STL.128 [R1+0x5000], R80 ;  /* 0x0050005001007387 */ /* 0x0003e80000100c00 */
[----:B0-----:R-:W2:Y:S04]  /*f0e0*/  LDL.LU.128 R72, [R1+0x4fe0] ;  /* 0x004fe00001487983 */ /* 0x001ea80000300c00 */
[----:B-1----:R-:W2:Y:S04]  /*f0f0*/  LDL.LU.128 R80, [R1+0x5000] ;  /* 0x0050000001507983 */ /* 0x002ea80000300c00 */
[----:B----4-:R0:W-:Y:S04]  /*f100*/  STL.128 [R1+0x4e80], R76 ;  /* 0x004e804c01007387 */ /* 0x0101e80000100c00 */
[----:B0-----:R-:W4:Y:S04]  /*f110*/  LDL.LU.128 R76, [R1+0x4e80] ;  /* 0x004e8000014c7983 */ /* 0x001f280000300c00 */
[----:B------:R0:W-:Y:S04]  /*f120*/  STL.128 [R1+0x51a0], R88 ;  /* 0x0051a05801007387 */ /* 0x0001e80000100c00 */
[----:B0-----:R-:W4:Y:S04]  /*f130*/  LDL.LU.128 R88, [R1+0x51a0] ;  /* 0x0051a00001587983 */ /* 0x001f280000300c00 */
[----:B------:R0:W-:Y:S04]  /*f140*/  STL.128 [R1+0x5110], R52 ;  /* 0x0051103401007387 */ /* 0x0001e80000100c00 */
[----:B---3--:R-:W-:Y:S04]  /*f150*/  STL.128 [R1+0x5100], R48 ;  /* 0x0051003001007387 */ /* 0x008fe80000100c00 */
[----:B0-----:R-:W3:Y:S04]  /*f160*/  LDL.LU.128 R52, [R1+0x5110] ;  /* 0x0051100001347983 */ /* 0x001ee80000300c00 */
        /* <DEDUP_REMOVED lines=12> */
[----:B0-----:R-:W3:Y:S01]  /*f230*/  LDL.LU.128 R56, [R1+0x5120] ;  /* 0x0051200001387983 */ /* 0x001ee20000300c00 */
[----:B------:R-:W-:-:S03]  /*f240*/  IMAD.MOV.U32 R217, RZ, RZ, R60 ;  /* 0x000000ffffd97224 */ /* 0x000fc600078e003c */
[----:B------:R-:W3:Y:S01]  /*f250*/  LDL.LU.128 R48, [R1+0x5100] ;  /* 0x0051000001307983 */ /* 0x000ee20000300c00 */
[----:B------:R-:W-:Y:S02]  /*f260*/  IMAD.MOV.U32 R216, RZ, RZ, R61 ;  /* 0x000000ffffd87224 */ /* 0x000fe400078e003d */
[----:B------:R-:W-:Y:S01]  /*f270*/  IMAD.MOV.U32 R195, RZ, RZ, R62 ;  /* 0x000000ffffc37224 */ /* 0x000fe200078e003e */
[----:B------:R-:W-:Y:S01]  /*f280*/  STL.128 [R1+0x4fd0], R68 ;  /* 0x004fd04401007387 */ /* 0x000fe20000100c00 */
[----:B------:R-:W-:-:S03]  /*f290*/  IMAD.MOV.U32 R194, RZ, RZ, R63 ;  /* 0x000000ffffc27224 */ /* 0x000fc600078e003f */
[----:B------:R0:W-:Y:S04]  /*f2a0*/  STL.128 [R1+0x4fc0], R64 ;  /* 0x004fc04001007387 */ /* 0x0001e80000100c00 */
[----:B------:R-:W3:Y:S04]  /*f2b0*/  LDL.LU.128 R60, [R1+0x5130] ;  /* 0x00513000013c7983 */ /* 0x000ee80000300c00 */
[----:B-1----:R-:W3:Y:S04]  /*f2c0*/  LDL.LU.128 R44, [R1+0x50f0] ;  /* 0x0050f000012c7983 */ /* 0x002ee80000300c00 */
        /* <DEDUP_REMOVED lines=13> */
[----:B------:R0:W-:Y:S04]  /*f3a0*/  STL.128 [R1+0x4e70], R72 ;  /* 0x004e704801007387 */ /* 0x0001e80000100c00 */
[----:B-1----:R-:W2:Y:S04]  /*f3b0*/  LDL.LU.128 R84, [R1+0x5010] ;  /* 0x0050100001547983 */ /* 0x002ea80000300c00 */
[----:B------:R1:W-:Y:S04]  /*f3c0*/  STL.128 [R1+0x4e90], R80 ;  /* 0x004e905001007387 */ /* 0x0003e80000100c00 */
[----:B0-----:R-:W2:Y:S04]  /*f3d0*/  LDL.LU.128 R72, [R1+0x4e70] ;  /* 0x004e700001487983 */ /* 0x001ea80000300c00 */
[----:B-1----:R-:W2:Y:S04]  /*f3e0*/  LDL.LU.128 R80, [R1+0x4e90] ;  /* 0x004e900001507983 */ /* 0x002ea80000300c00 */
[----:B----4-:R0:W-:Y:S04]  /*f3f0*/  STL.128 [R1+0x4d10], R76 ;  /* 0x004d104c01007387 */ /* 0x0101e80000100c00 */
[----:B0-----:R-:W4:Y:S04]  /*f400*/  LDL.LU.128 R76, [R1+0x4d10] ;  /* 0x004d1000014c7983 */ /* 0x001f280000300c00 */
[----:B------:R0:W-:Y:S04]  /*f410*/  STL.128 [R1+0x5340], R92 ;  /* 0x0053405c01007387 */ /* 0x0001e80000100c00 */
[----:B------:R1:W-:Y:S04]  /*f420*/  STL.128 [R1+0x5020], R88 ;  /* 0x0050205801007387 */ /* 0x0003e80000100c00 */
[----:B0-----:R-:W4:Y:S04]  /*f430*/  LDL.LU.128 R92, [R1+0x5340] ;  /* 0x00534000015c7983 */ /* 0x001f280000300c00 */
[----:B-1----:R-:W4:Y:S04]  /*f440*/  LDL.LU.128 R88, [R1+0x5020] ;  /* 0x0050200001587983 */ /* 0x002f280000300c00 */
[----:B---3--:R0:W-:Y:S04]  /*f450*/  STL.128 [R1+0x4f90], R52 ;  /* 0x004f903401007387 */ /* 0x0081e80000100c00 */
[----:B0-----:R-:W3:Y:S04]  /*f460*/  LDL.LU.128 R52, [R1+0x4f90] ;  /* 0x004f900001347983 */ /* 0x001ee80000300c00 */
[----:B------:R0:W-:Y:S04]  /*f470*/  STL.128 [R1+0x4fa0], R56 ;  /* 0x004fa03801007387 */ /* 0x0001e80000100c00 */
[----:B------:R-:W-:Y:S04]  /*f480*/  STL.128 [R1+0x4f80], R48 ;  /* 0x004f803001007387 */ /* 0x000fe80000100c00 */
        /* <DEDUP_REMOVED lines=14> */
[----:B------:R-:W-:-:S02]  /*f570*/  IMAD.MOV.U32 R193, RZ, RZ, R64 ;  /* 0x000000ffffc17224 */ /* 0x000fc400078e0040 */
[----:B------:R-:W-:Y:S01]  /*f580*/  IMAD.MOV.U32 R192, RZ, RZ, R65 ;  /* 0x000000ffffc07224 */ /* 0x000fe200078e0041 */
[----:B------:R-:W3:Y:S01]  /*f590*/  LDL.LU.128 R48, [R1+0x4f80] ;  /* 0x004f800001307983 */ /* 0x000ee20000300c00 */
[----:B------:R-:W-:Y:S02]  /*f5a0*/  IMAD.MOV.U32 R191, RZ, RZ, R66 ;  /* 0x000000ffffbf7224 */ /* 0x000fe400078e0042 */
[----:B------:R-:W-:Y:S01]  /*f5b0*/  IMAD.MOV.U32 R190, RZ, RZ, R67 ;  /* 0x000000ffffbe7224 */ /* 0x000fe200078e0043 */
        /* <DEDUP_REMOVED lines=15> */
[----:B------:R0:W-:Y:S04]  /*f6b0*/  STL.128 [R1+0x4d00], R72 ;  /* 0x004d004801007387 */ /* 0x0001e80000100c00 */
[----:B------:R0:W-:Y:S04]  /*f6c0*/  STL.128 [R1+0x4d20], R80 ;  /* 0x004d205001007387 */ /* 0x0001e80000100c00 */
[----:B-1----:R-:W2:Y:S04]  /*f6d0*/  LDL.LU.128 R84, [R1+0x4ea0] ;  /* 0x004ea00001547983 */ /* 0x002ea80000300c00 */
[----:B0-----:R-:W2:Y:S04]  /*f6e0*/  LDL.128 R72, [R1+0x300] ;  /* 0x0003000001487983 */ /* 0x001ea80000100c00 */
[----:B------:R-:W2:Y:S04]  /*f6f0*/  LDL.LU.128 R80, [R1+0x4d20] ;  /* 0x004d200001507983 */ /* 0x000ea80000300c00 */
[----:B----4-:R0:W-:Y:S04]  /*f700*/  STL.128 [R1+0x4bb0], R76 ;  /* 0x004bb04c01007387 */ /* 0x0101e80000100c00 */
[----:B0-----:R-:W4:Y:S04]  /*f710*/  LDL.128 R76, [R1+0x310] ;  /* 0x00031000014c7983 */ /* 0x001f280000100c00 */
[----:B------:R0:W-:Y:S04]  /*f720*/  STL.128 [R1+0x5350], R96 ;  /* 0x0053506001007387 */ /* 0x0001e80000100c00 */
[----:B------:R1:W-:Y:S04]  /*f730*/  STL.128 [R1+0x51b0], R92 ;  /* 0x0051b05c01007387 */ /* 0x0003e80000100c00 */
[----:B------:R1:W-:Y:S04]  /*f740*/  STL.128 [R1+0x4eb0], R88 ;  /* 0x004eb05801007387 */ /* 0x0003e80000100c00 */
[----:B------:R1:W-:Y:S04]  /*f750*/  STL.64 [R1+0x5370], R104 ;  /* 0x0053706801007387 */ /* 0x0003e80000100a00 */
[----:B0-----:R-:W4:Y:S04]  /*f760*/  LDL.LU.128 R96, [R1+0x5350] ;  /* 0x0053500001607983 */ /* 0x001f280000300c00 */
[----:B-1----:R-:W4:Y:S04]  /*f770*/  LDL.LU.128 R92, [R1+0x51b0] ;  /* 0x0051b000015c7983 */ /* 0x002f280000300c00 */
[----:B------:R-:W4:Y:S04]  /*f780*/  LDL.LU.128 R88, [R1+0x4eb0] ;  /* 0x004eb00001587983 */ /* 0x000f280000300c00 */
[----:B------:R-:W4:Y:S04]  /*f790*/  LDL.LU.64 R104, [R1+0x5370] ;  /* 0x0053700001687983 */ /* 0x000f280000300a00 */
[----:B------:R0:W-:Y:S04]  /*f7a0*/  STL.128 [R1+0x5360], R100 ;  /* 0x0053606401007387 */ /* 0x0001e80000100c00 */
[----:B0-----:R-:W4:Y:S04]  /*f7b0*/  LDL.LU.128 R100, [R1+0x5360] ;  /* 0x0053600001647983 */ /* 0x001f280000300c00 */
[----:B---3--:R0:W-:Y:S04]  /*f7c0*/  STL.128 [R1+0x4e20], R52 ;  /* 0x004e203401007387 */ /* 0x0081e80000100c00 */
[----:B0-----:R-:W3:Y:S04]  /*f7d0*/  LDL.LU.128 R52, [R1+0x4e20] ;  /* 0x004e200001347983 */ /* 0x001ee80000300c00 */
[----:B------:R0:W-:Y:S04]  /*f7e0*/  STL.128 [R1+0x4e30], R56 ;  /* 0x004e303801007387 */ /* 0x0001e80000100c00 */
[----:B0-----:R-:W3:Y:S04]  /*f7f0*/  LDL.LU.128 R56, [R1+0x4e30] ;  /* 0x004e300001387983 */ /* 0x001ee80000300c00 */
        /* <DEDUP_REMOVED lines=19> */
[----:B------:R-:W3:Y:S01]  /*f930*/  LDL.LU.128 R48, [R1+0x4e10] ;  /* 0x004e100001307983 */ /* 0x000ee20000300c00 */
[----:B------:R-:W-:-:S03]  /*f940*/  IMAD.MOV.U32 R180, RZ, RZ, R71 ;  /* 0x000000ffffb47224 */ /* 0x000fc600078e0047 */
[----:B------:R-:W3:Y:S04]  /*f950*/  LDL.LU.128 R68, [R1+0x4e60] ;  /* 0x004e600001447983 */ /* 0x000ee80000300c00 */
[----:B-1----:R-:W3:Y:S04]  /*f960*/  LDL.LU.128 R44, [R1+0x4e00] ;  /* 0x004e0000012c7983 */ /* 0x002ee80000300c00 */
[----:B------:R-:W3:Y:S01]  /*f970*/  LDL.LU.128 R40, [R1+0x4df0] ;  /* 0x004df00001287983 */ /* 0x000ee20000300c00 */
[----:B------:R-:W-:-:S03]  /*f980*/  IMAD.MOV.U32 R176, RZ, RZ, R72 ;  /* 0x000000ffffb07224 */ /* 0x000fc600078e0048 */
[----:B------:R-:W3:Y:S01]  /*f990*/  LDL.LU.128 R36, [R1+0x4de0] ;  /* 0x004de00001247983 */ /* 0x000ee20000300c00 */
[----:B------:R-:W-:Y:S02]  /*f9a0*/  IMAD.MOV.U32 R175, RZ, RZ, R73 ;  /* 0x000000ffffaf7224 */ /* 0x000fe400078e0049 */
[----:B------:R-:W-:Y:S01]  /*f9b0*/  IMAD.MOV.U32 R174, RZ, RZ, R74 ;  /* 0x000000ffffae7224 */ /* 0x000fe200078e004a */
[----:B------:R-:W3:Y:S01]  /*f9c0*/  LDL.LU.128 R32, [R1+0x4dd0] ;  /* 0x004dd00001207983 */ /* 0x000ee20000300c00 */
[----:B------:R-:W-:-:S03]  /*f9d0*/  IMAD.MOV.U32 R173, RZ, RZ, R75 ;  /* 0x000000ffffad7224 */ /* 0x000fc600078e004b */
[----:B------:R-:W3:Y:S04]  /*f9e0*/  LDL.LU.128 R28, [R1+0x4dc0] ;  /* 0x004dc000011c7983 */ /* 0x000ee80000300c00 */
[----:B------:R-:W3:Y:S04]  /*f9f0*/  LDL.LU.128 R24, [R1+0x4db0] ;  /* 0x004db00001187983 */ /* 0x000ee80000300c00 */
[----:B------:R-:W3:Y:S04]  /*fa00*/  LDL.LU.128 R20, [R1+0x4da0] ;  /* 0x004da00001147983 */ /* 0x000ee80000300c00 */
[----:B------:R-:W3:Y:S01]  /*fa10*/  LDL.LU.64 R18, [R1+0x4d90] ;  /* 0x004d900001127983 */ /* 0x000ee20000300a00 */
[----:B----4-:R-:W-:-:S03]  /*fa20*/  IMAD.MOV.U32 R172, RZ, RZ, R76 ;  /* 0x000000ffffac7224 */ /* 0x010fc600078e004c */
[----:B--2---:R-:W2:Y:S01]  /*fa30*/  LDL.LU.128 R12, [R1+0x4d80] ;  /* 0x004d8000010c7983 */ /* 0x004ea20000300c00 */
[----:B------:R-:W-:Y:S02]  /*fa40*/  IMAD.MOV.U32 R171, RZ, RZ, R77 ;  /* 0x000000ffffab7224 */ /* 0x000fe400078e004d */
[----:B------:R-:W-:Y:S01]  /*fa50*/  IMAD.MOV.U32 R170, RZ, RZ, R78 ;  /* 0x000000ffffaa7224 */ /* 0x000fe200078e004e */
[----:B------:R-:W4:Y:S01]  /*fa60*/  LDL.LU.128 R8, [R1+0x4d70] ;  /* 0x004d700001087983 */ /* 0x000f220000300c00 */
[----:B------:R-:W-:-:S03]  /*fa70*/  IMAD.MOV.U32 R169, RZ, RZ, R79 ;  /* 0x000000ffffa97224 */ /* 0x000fc600078e004f */
[----:B------:R-:W4:Y:S04]  /*fa80*/  LDL.LU.64 R4, [R1+0x4d60] ;  /* 0x004d600001047983 */ /* 0x000f280000300a00 */
[----:B------:R0:W-:Y:S04]  /*fa90*/  STL.128 [R1+0x4d30], R84 ;  /* 0x004d305401007387 */ /* 0x0001e80000100c00 */
[----:B------:R-:W4:Y:S04]  /*faa0*/  LDL.LU.128 R76, [R1+0x4bb0] ;  /* 0x004bb000014c7983 */ /* 0x000f280000300c00 */
[----:B------:R-:W4:Y:S04]  /*fab0*/  LDL.LU.128 R72, [R1+0x4d00] ;  /* 0x004d000001487983 */ /* 0x000f280000300c00 */
[----:B------:R1:W-:Y:S04]  /*fac0*/  STL.128 [R1+0x4bc0], R80 ;  /* 0x004bc05001007387 */ /* 0x0003e80000100c00 */
[----:B0-----:R-:W4:Y:S04]  /*fad0*/  LDL.LU.128 R84, [R1+0x4d30] ;  /* 0x004d300001547983 */ /* 0x001f280000300c00 */
[----:B-1----:R-:W4:Y:S04]  /*fae0*/  LDL.LU.128 R80, [R1+0x4bc0] ;  /* 0x004bc00001507983 */ /* 0x002f280000300c00 */
[----:B------:R0:W-:Y:S04]  /*faf0*/  STL.128 [R1+0x51c0], R96 ;  /* 0x0051c06001007387 */ /* 0x0001e80000100c00 */
[----:B------:R1:W-:Y:S04]  /*fb00*/  STL.128 [R1+0x5030], R92 ;  /* 0x0050305c01007387 */ /* 0x0003e80000100c00 */
[----:B------:R1:W-:Y:S04]  /*fb10*/  STL.128 [R1+0x4d40], R88 ;  /* 0x004d405801007387 */ /* 0x0003e80000100c00 */
[----:B------:R-:W-:Y:S04]  /*fb20*/  STL [R1+0x320], R107 ;  /* 0x0003206b01007387 */ /* 0x000fe80000100800 */
[----:B------:R-:W-:Y:S04]  /*fb30*/  STL [R1+0x324], R108 ;  /* 0x0003246c01007387 */ /* 0x000fe80000100800 */
[----:B------:R-:W-:Y:S04]  /*fb40*/  STL [R1+0x328], R109 ;  /* 0x0003286d01007387 */ /* 0x000fe80000100800 */
[----:B------:R-:W-:Y:S04]  /*fb50*/  STL [R1+0x32c], R104 ;  /* 0x00032c6801007387 */ /* 0x000fe80000100800 */
[----:B0-----:R-:W4:Y:S04]  /*fb60*/  LDL.LU.128 R96, [R1+0x51c0] ;  /* 0x0051c00001607983 */ /* 0x001f280000300c00 */
[----:B-1----:R-:W4:Y:S04]  /*fb70*/  LDL.LU.128 R92, [R1+0x5030] ;  /* 0x00503000015c7983 */ /* 0x002f280000300c00 */
[----:B------:R-:W4:Y:S04]  /*fb80*/  LDL.LU.128 R88, [R1+0x4d40] ;  /* 0x004d400001587983 */ /* 0x000f280000300c00 */
[----:B------:R0:W-:Y:S04]  /*fb90*/  STL [R1+0x5378], R106 ;  /* 0x0053786a01007387 */ /* 0x0001e80000100800 */
[----:B------:R1:W-:Y:S04]  /*fba0*/  STL.128 [R1+0x51d0], R100 ;  /* 0x0051d06401007387 */ /* 0x0003e80000100c00 */
[----:B0-----:R-:W4:Y:S04]  /*fbb0*/  LDL.LU R106, [R1+0x5378] ;  /* 0x00537800016a7983 */ /* 0x001f280000300800 */
[----:B---3--:R0:W-:Y:S04]  /*fbc0*/  STL.128 [R1+0x4cb0], R52 ;  /* 0x004cb03401007387 */ /* 0x0081e80000100c00 */
[----:B-1----:R-:W3:Y:S04]  /*fbd0*/  LDL.LU.128 R100, [R1+0x51d0] ;  /* 0x0051d00001647983 */ /* 0x002ee80000300c00 */
[----:B0-----:R-:W3:Y:S04]  /*fbe0*/  LDL.LU.128 R52, [R1+0x4cb0] ;  /* 0x004cb00001347983 */ /* 0x001ee80000300c00 */
[----:B------:R0:W-:Y:S04]  /*fbf0*/  STL.128 [R1+0x4cc0], R56 ;  /* 0x004cc03801007387 */ /* 0x0001e80000100c00 */
[----:B0-----:R-:W3:Y:S04]  /*fc00*/  LDL.LU.128 R56, [R1+0x4cc0] ;  /* 0x004cc00001387983 */ /* 0x001ee80000300c00 */
        /* <DEDUP_REMOVED lines=13> */
[----:B----4-:R4:W-:Y:S04]  /*fce0*/  STL.128 [R1+0x4c00], R8 ;  /* 0x004c000801007387 */ /* 0x0109e80000100c00 */
[----:B------:R4:W-:Y:S04]  /*fcf0*/  STL.64 [R1+0x4bf0], R4 ;  /* 0x004bf00401007387 */ /* 0x0009e80000100a00 */
[----:B0-----:R-:W3:Y:S04]  /*fd00*/  LDL.LU.128 R68, [R1+0x4cf0] ;  /* 0x004cf00001447983 */ /* 0x001ee80000300c00 */
[----:B------:R-:W3:Y:S04]  /*fd10*/  LDL.LU.128 R64, [R1+0x4ce0] ;  /* 0x004ce00001407983 */ /* 0x000ee80000300c00 */
[----:B------:R-:W3:Y:S04]  /*fd20*/  LDL.LU.128 R60, [R1+0x4cd0] ;  /* 0x004cd000013c7983 */ /* 0x000ee80000300c00 */
        /* <DEDUP_REMOVED lines=10> */
[----:B----4-:R-:W4:Y:S04]  /*fdd0*/  LDL.LU.128 R8, [R1+0x4c00] ;  /* 0x004c000001087983 */ /* 0x010f280000300c00 */
[----:B------:R-:W4:Y:S04]  /*fde0*/  LDL.LU.64 R4, [R1+0x4bf0] ;  /* 0x004bf00001047983 */ /* 0x000f280000300a00 */
[----:B------:R0:W-:Y:S04]  /*fdf0*/  STL.128 [R1+0x4bd0], R84 ;  /* 0x004bd05401007387 */ /* 0x0001e80000100c00 */
[----:B------:R1:W-:Y:S04]  /*fe00*/  STL.128 [R1+0x4a60], R76 ;  /* 0x004a604c01007387 */ /* 0x0003e80000100c00 */
[----:B------:R1:W-:Y:S04]  /*fe10*/  STL.128 [R1+0x4ba0], R72 ;  /* 0x004ba04801007387 */ /* 0x0003e80000100c00 */
[----:B------:R1:W-:Y:S04]  /*fe20*/  STL.128 [R1+0x4a70], R80 ;  /* 0x004a705001007387 */ /* 0x0003e80000100c00 */
[----:B0-----:R-:W4:Y:S04]  /*fe30*/  LDL.LU.128 R84, [R1+0x4bd0] ;  /* 0x004bd00001547983 */ /* 0x001f280000300c00 */
[----:B-1----:R-:W4:Y:S04]  /*fe40*/  LDL.128 R76, [R1+0x320] ;  /* 0x00032000014c7983 */ /* 0x002f280000100c00 */
[----:B------:R-:W4:Y:S04]  /*fe50*/  LDL.LU.128 R72, [R1+0x4ba0] ;  /* 0x004ba00001487983 */ /* 0x000f280000300c00 */
[----:B------:R-:W4:Y:S04]  /*fe60*/  LDL.LU.128 R80, [R1+0x4a70] ;  /* 0x004a700001507983 */ /* 0x000f280000300c00 */
[----:B------:R0:W-:Y:S04]  /*fe70*/  STL.128 [R1+0x5040], R96 ;  /* 0x0050406001007387 */ /* 0x0001e80000100c00 */
[----:B------:R1:W-:Y:S04]  /*fe80*/  STL.128 [R1+0x4ec0], R92 ;  /* 0x004ec05c01007387 */ /* 0x0003e80000100c00 */
[----:B------:R1:W-:Y:S04]  /*fe90*/  STL.128 [R1+0x4be0], R88 ;  /* 0x004be05801007387 */ /* 0x0003e80000100c00 */
[----:B---3--:R3:W-:Y:S04]  /*fea0*/  STL.128 [R1+0x4b50], R52 ;  /* 0x004b503401007387 */ /* 0x0087e80000100c00 */
[----:B0-----:R-:W4:Y:S04]  /*feb0*/  LDL.LU.128 R96, [R1+0x5040] ;  /* 0x0050400001607983 */ /* 0x001f280000300c00 */
[----:B-1----:R-:W4:Y:S04]  /*fec0*/  LDL.LU.128 R92, [R1+0x4ec0] ;  /* 0x004ec000015c7983 */ /* 0x002f280000300c00 */
[----:B------:R-:W4:Y:S04]  /*fed0*/  LDL.LU.128 R88, [R1+0x4be0] ;  /* 0x004be00001587983 */ /* 0x000f280000300c00 */
[----:B---3--:R-:W3:Y:S04]  /*fee0*/  LDL.LU.128 R52, [R1+0x4b50] ;  /* 0x004b500001347983 */ /* 0x008ee80000300c00 */
[----:B------:R-:W-:Y:S04]  /*fef0*/  STL [R1+0x330], R105 ;  /* 0x0003306901007387 */ /* 0x000fe80000100800 */
[----:B------:R-:W-:Y:S04]  /*ff00*/  STL [R1+0x334], R106 ;  /* 0x0003346a01007387 */ /* 0x000fe80000100800 */
[----:B------:R-:W-:Y:S04]  /*ff10*/  STL [R1+0x338], R101 ;  /* 0x0003386501007387 */ /* 0x000fe80000100800 */
[----:B------:R-:W-:Y:S04]  /*ff20*/  STL [R1+0x33c], R102 ;  /* 0x00033c6601007387 */ /* 0x000fe80000100800 */
[----:B------:R0:W-:Y:S04]  /*ff30*/  STL.128 [R1+0x4b60], R56 ;  /* 0x004b603801007387 */ /* 0x0001e80000100c00 */
        /* <DEDUP_REMOVED lines=17> */
[----:B-1----:R-:W3:Y:S04]  /*10050*/  LDL.LU.128 R64, [R1+0x4b80] ;  /* 0x004b800001407983 */ /* 0x002ee80000300c00 */
[----:B------:R-:W3:Y:S04]  /*10060*/  LDL.LU.128 R60, [R1+0x4b70] ;  /* 0x004b7000013c7983 */ /* 0x000ee80000300c00 */
[----:B------:R-:W3:Y:S04]  /*10070*/  LDL.LU.128 R48, [R1+0x4b40] ;  /* 0x004b400001307983 */ /* 0x000ee80000300c00 */
[----:B------:R-:W3:Y:S04]  /*10080*/  LDL.LU.128 R44, [R1+0x4b30] ;  /* 0x004b3000012c7983 */ /* 0x000ee80000300c00 */
[----:B------:R-:W3:Y:S01]  /*10090*/  LDL.LU.128 R40, [R1+0x4b20] ;  /* 0x004b200001287983 */ /* 0x000ee20000300c00 */
[----:B------:R-:W-:-:S02]  /*100a0*/  IMAD.MOV.U32 R168, RZ, RZ, R76 ;  /* 0x000000ffffa87224 */ /* 0x000fc400078e004c */
[----:B------:R-:W-:Y:S01]  /*100b0*/  IMAD.MOV.U32 R167, RZ, RZ, R77 ;  /* 0x000000ffffa77224 */ /* 0x000fe200078e004d */
[----:B------:R-:W3:Y:S01]  /*100c0*/  LDL.LU.128 R36, [R1+0x4b10] ;  /* 0x004b100001247983 */ /* 0x000ee20000300c00 */
[----:B------:R-:W-:Y:S02]  /*100d0*/  IMAD.MOV.U32 R151, RZ, RZ, R78 ;  /* 0x000000ffff977224 */ /* 0x000fe400078e004e */
[----:B------:R-:W-:Y:S01]  /*100e0*/  IMAD.MOV.U32 R150, RZ, RZ, R79 ;  /* 0x000000ffff967224 */ /* 0x000fe200078e004f */
        /* <DEDUP_REMOVED lines=10> */
[----:B------:R-:W4:Y:S04]  /*10190*/  LDL.LU.128 R76, [R1+0x4a60] ;  /* 0x004a6000014c7983 */ /* 0x000f280000300c00 */
[----:B------:R1:W-:Y:S04]  /*101a0*/  STL.128 [R1+0x4930], R80 ;  /* 0x0049305001007387 */ /* 0x0003e80000100c00 */
[----:B0-----:R-:W4:Y:S04]  /*101b0*/  LDL.LU.128 R84, [R1+0x4a80] ;  /* 0x004a800001547983 */ /* 0x001f280000300c00 */
[----:B-1----:R-:W4:Y:S04]  /*101c0*/  LDL.LU.128 R72, [R1+0x4a50] ;  /* 0x004a500001487983 */ /* 0x002f280000300c00 */
[----:B------:R-:W4:Y:S04]  /*101d0*/  LDL.128 R80, [R1+0x330] ;  /* 0x0003300001507983 */ /* 0x000f280000100c00 */
[----:B------:R0:W-:Y:S04]  /*101e0*/  STL [R1+0x5050], R100 ;  /* 0x0050506401007387 */ /* 0x0001e80000100800 */
[----:B------:R1:W-:Y:S04]  /*101f0*/  STL.64 [R1+0x4ed0], R96 ;  /* 0x004ed06001007387 */ /* 0x0003e80000100a00 */
[----:B------:R1:W-:Y:S04]  /*10200*/  STL [R1+0x4d58], R94 ;  /* 0x004d585e01007387 */ /* 0x0003e80000100800 */
[----:B------:R1:W-:Y:S04]  /*10210*/  STL.64 [R1+0x4d50], R92 ;  /* 0x004d505c01007387 */ /* 0x0003e80000100a00 */
[----:B------:R1:W-:Y:S04]  /*10220*/  STL [R1+0x4a90], R88 ;  /* 0x004a905801007387 */ /* 0x0003e80000100800 */
[----:B---3--:R-:W-:Y:S04]  /*10230*/  STL.128 [R1+0x4a00], R52 ;  /* 0x004a003401007387 */ /* 0x008fe80000100c00 */
[----:B------:R3:W-:Y:S04]  /*10240*/  STL.128 [R1+0x4a10], R56 ;  /* 0x004a103801007387 */ /* 0x0007e80000100c00 */
[----:B0-----:R-:W4:Y:S04]  /*10250*/  LDL.LU R100, [R1+0x5050] ;  /* 0x0050500001647983 */ /* 0x001f280000300800 */
[----:B-1----:R-:W4:Y:S04]  /*10260*/  LDL.LU.64 R96, [R1+0x4ed0] ;  /* 0x004ed00001607983 */ /* 0x002f280000300a00 */
[----:B------:R-:W4:Y:S04]  /*10270*/  LDL.LU R94, [R1+0x4d58] ;  /* 0x004d5800015e7983 */ /* 0x000f280000300800 */
[----:B------:R-:W4:Y:S04]  /*10280*/  LDL.LU.64 R92, [R1+0x4d50] ;  /* 0x004d5000015c7983 */ /* 0x000f280000300a00 */
[----:B------:R-:W4:Y:S04]  /*10290*/  LDL.LU R88, [R1+0x4a90] ;  /* 0x004a900001587983 */ /* 0x000f280000300800 */
[----:B---3--:R-:W3:Y:S04]  /*102a0*/  LDL.LU.128 R56, [R1+0x4a10] ;  /* 0x004a100001387983 */ /* 0x008ee80000300c00 */
[----:B------:R-:W3:Y:S04]  /*102b0*/  LDL.LU.128 R52, [R1+0x4a00] ;  /* 0x004a000001347983 */ /* 0x000ee80000300c00 */
        /* <DEDUP_REMOVED lines=20> */
[----:B------:R-:W3:Y:S04]  /*10400*/  LDL.LU.128 R40, [R1+0x49d0] ;  /* 0x0049d00001287983 */ /* 0x000ee80000300c00 */
[----:B------:R-:W3:Y:S04]  /*10410*/  LDL.LU.128 R36, [R1+0x49c0] ;  /* 0x0049c00001247983 */ /* 0x000ee80000300c00 */
[----:B------:R-:W3:Y:S01]  /*10420*/  LDL.LU.128 R32, [R1+0x49b0] ;  /* 0x0049b00001207983 */ /* 0x000ee20000300c00 */
[----:B------:R-:W-:-:S03]  /*10430*/  IMAD.MOV.U32 R149, RZ, RZ, R80 ;  /* 0x000000ffff957224 */ /* 0x000fc600078e0050 */
[----:B------:R-:W3:Y:S01]  /*10440*/  LDL.LU.128 R28, [R1+0x49a0] ;  /* 0x0049a000011c7983 */ /* 0x000ee20000300c00 */
[----:B------:R-:W-:-:S03]  /*10450*/  IMAD.MOV.U32 R148, RZ, RZ, R81 ;  /* 0x000000ffff947224 */ /* 0x000fc600078e0051 */
[----:B------:R-:W3:Y:S04]  /*10460*/  LDL.LU.128 R24, [R1+0x4990] ;  /* 0x0049900001187983 */ /* 0x000ee80000300c00 */
[----:B------:R-:W3:Y:S04]  /*10470*/  LDL.LU.128 R20, [R1+0x4980] ;  /* 0x0049800001147983 */ /* 0x000ee80000300c00 */
[----:B------:R-:W3:Y:S04]  /*10480*/  LDL.LU.64 R18, [R1+0x4970] ;  /* 0x0049700001127983 */ /* 0x000ee80000300a00 */
[----:B--2---:R-:W2:Y:S04]  /*10490*/  LDL.LU.128 R12, [R1+0x4960] ;  /* 0x00496000010c7983 */ /* 0x004ea80000300c00 */
[----:B----4-:R-:W4:Y:S04]  /*104a0*/  LDL.LU.128 R8, [R1+0x4950] ;  /* 0x0049500001087983 */ /* 0x010f280000300c00 */
[----:B------:R-:W4:Y:S04]  /*104b0*/  LDL.LU.64 R4, [R1+0x4948] ;  /* 0x0049480001047983 */ /* 0x000f280000300a00 */
[----:B------:R-:W-:Y:S04]  /*104c0*/  STL.64 [R1+0x4940], R84 ;  /* 0x0049405401007387 */ /* 0x000fe80000100a00 */
[----:B------:R-:W-:Y:S04]  /*104d0*/  STL.128 [R1+0x4920], R76 ;  /* 0x0049204c01007387 */ /* 0x000fe80000100c00 */
[----:B------:R0:W-:Y:S04]  /*104e0*/  STL [R1+0x374], R86 ;  /* 0x0003745601007387 */ /* 0x0001e80000100800 */
[----:B------:R-:W-:Y:S04]  /*104f0*/  STL.128 [R1+0x4910], R72 ;  /* 0x0049104801007387 */ /* 0x000fe80000100c00 */
[----:B------:R1:W-:Y:S01]  /*10500*/  STL [R1+0x54c], R83 ;  /* 0x00054c5301007387 */ /* 0x0003e20000100800 */
[----:B0-----:R-:W-:-:S03]  /*10510*/  IMAD.MOV.U32 R86, RZ, RZ, R82 ;  /* 0x000000ffff567224 */ /* 0x001fc600078e0052 */
[----:B------:R0:W-:Y:S04]  /*10520*/  STL [R1+0x46f0], R152 ;  /* 0x0046f09801007387 */ /* 0x0001e80000100800 */
[----:B------:R-:W3:Y:S04]  /*10530*/  LDL.LU.64 R84, [R1+0x4940] ;  /* 0x0049400001547983 */ /* 0x000ee80000300a00 */
[----:B-1----:R-:W2:Y:S04]  /*10540*/  LDL.LU.128 R80, [R1+0x4930] ;  /* 0x0049300001507983 */ /* 0x002ea80000300c00 */
[----:B0-----:R-:W4:Y:S04]  /*10550*/  LDL.LU R152, [R1+0x46f0] ;  /* 0x0046f00001987983 */ /* 0x001f280000300800 */
[----:B------:R0:W-:Y:S04]  /*10560*/  STL.128 [R1+0x4700], R156 ;  /* 0x0047009c01007387 */ /* 0x0001e80000100c00 */
[----:B------:R-:W4:Y:S04]  /*10570*/  LDL.LU.128 R120, [R1+0x4a0] ;  /* 0x0004a00001787983 */ /* 0x000f280000300c00 */
[----:B------:R-:W4:Y:S04]  /*10580*/  LDL.LU.64 R124, [R1+0x4b0] ;  /* 0x0004b000017c7983 */ /* 0x000f280000300a00 */
[----:B------:R-:W-:Y:S04]  /*10590*/  STL [R1+0x340], R103 ;  /* 0x0003406701007387 */ /* 0x000fe80000100800 */
[----:B0-----:R-:W4:Y:S04]  /*105a0*/  LDL.LU.128 R156, [R1+0x4700] ;  /* 0x00470000019c7983 */ /* 0x001f280000300c00 */
        /* <DEDUP_REMOVED lines=16> */
[----:B------:R0:W-:Y:S04]  /*106b0*/  STL.128 [R1+0x4730], R168 ;  /* 0x004730a801007387 */ /* 0x0001e80000100c00 */
[----:B------:R-:W-:Y:S04]  /*106c0*/  STL [R1+0x4728], R167 ;  /* 0x004728a701007387 */ /* 0x000fe80000100800 */
[----:B------:R1:W-:Y:S04]  /*106d0*/  STL.64 [R1+0x4720], R164 ;  /* 0x004720a401007387 */ /* 0x0003e80000100a00 */
[----:B------:R-:W4:Y:S04]  /*106e0*/  LDL.LU.128 R76, [R1+0x4920] ;  /* 0x00492000014c7983 */ /* 0x000f280000300c00 */
[----:B0-----:R-:W4:Y:S04]  /*106f0*/  LDL.128 R168, [R1+0x350] ;  /* 0x0003500001a87983 */ /* 0x001f280000100c00 */
[----:B-1----:R-:W4:Y:S04]  /*10700*/  LDL.128 R164, [R1+0x340] ;  /* 0x0003400001a47983 */ /* 0x002f280000100c00 */
[----:B------:R-:W4:Y:S04]  /*10710*/  LDL.128 R172, [R1+0x360] ;  /* 0x0003600001ac7983 */ /* 0x000f280000100c00 */
[----:B------:R-:W4:Y:S04]  /*10720*/  LDL.128 R176, [R1+0x370] ;  /* 0x0003700001b07983 */ /* 0x000f280000100c00 */
[----:B------:R0:W-:Y:S04]  /*10730*/  STL.128 [R1+0x4710], R160 ;  /* 0x004710a001007387 */ /* 0x0001e80000100c00 */
[----:B------:R-:W4:Y:S04]  /*10740*/  LDL.LU.64 R114, [R1+0x488] ;  /* 0x0004880001727983 */ /* 0x000f280000300a00 */
[----:B------:R-:W4:Y:S04]  /*10750*/  LDL.LU.128 R116, [R1+0x490] ;  /* 0x0004900001747983 */ /* 0x000f280000300c00 */
[----:B------:R-:W4:Y:S04]  /*10760*/  LDL.LU R87, [R1+0x54c] ;  /* 0x00054c0001577983 */ /* 0x000f280000300800 */
[----:B0-----:R-:W4:Y:S04]  /*10770*/  LDL.LU.128 R160, [R1+0x4710] ;  /* 0x0047100001a07983 */ /* 0x001f280000300c00 */
[----:B------:R0:W-:Y:S04]  /*10780*/  STL.128 [R1+0x4760], R180 ;  /* 0x004760b401007387 */ /* 0x0001e80000100c00 */
[----:B------:R1:W-:Y:S04]  /*10790*/  STL.128 [R1+0x46e0], R148 ;  /* 0x0046e09401007387 */ /* 0x0003e80000100c00 */
[----:B------:R-:W4:Y:S04]  /*107a0*/  LDL.LU.128 R72, [R1+0x4910] ;  /* 0x0049100001487983 */ /* 0x000f280000300c00 */
[----:B0-----:R-:W4:Y:S04]  /*107b0*/  LDL.LU.128 R180, [R1+0x4760] ;  /* 0x0047600001b47983 */ /* 0x001f280000300c00 */
[----:B-1----:R-:W4:Y:S04]  /*107c0*/  LDL.LU.128 R148, [R1+0x46e0] ;  /* 0x0046e00001947983 */ /* 0x002f280000300c00 */
[----:B---3--:R-:W-:Y:S04]  /*107d0*/  STL [R1+0x384], R84 ;  /* 0x0003845401007387 */ /* 0x008fe80000100800 */
[----:B--2---:R-:W-:Y:S04]  /*107e0*/  STL [R1+0x380], R83 ;  /* 0x0003805301007387 */ /* 0x004fe80000100800 */
[----:B------:R-:W-:Y:S04]  /*107f0*/  STL [R1+0x388], R85 ;  /* 0x0003885501007387 */ /* 0x000fe80000100800 */
[----:B------:R-:W-:Y:S04]  /*10800*/  STL [R1+0x38c], R80 ;  /* 0x00038c5001007387 */ /* 0x000fe80000100800 */
[----:B----4-:R0:W-:Y:S04]  /*10810*/  STL [R1+0x4640], R152 ;  /* 0x0046409801007387 */ /* 0x0101e80000100800 */
[----:B0-----:R-:W2:Y:S04]  /*10820*/  LDL.128 R152, [R1+0x380] ;  /* 0x0003800001987983 */ /* 0x001ea80000100c00 */
[----:B------:R0:W-:Y:S04]  /*10830*/  STL.128 [R1+0x4900], R68 ;  /* 0x0049004401007387 */ /* 0x0001e80000100c00 */
[----:B------:R1:W-:Y:S04]  /*10840*/  STL.128 [R1+0x4650], R156 ;  /* 0x0046509c01007387 */ /* 0x0003e80000100c00 */
[----:B0-----:R-:W3:Y:S04]  /*10850*/  LDL.LU.128 R68, [R1+0x4900] ;  /* 0x0049000001447983 */ /* 0x001ee80000300c00 */
[----:B-1----:R-:W4:Y:S01]  /*10860*/  LDL.LU.128 R156, [R1+0x4650] ;  /* 0x00465000019c7983 */ /* 0x002f220000300c00 */
[----:B--2---:R-:W-:-:S03]  /*10870*/  IMAD.MOV.U32 R104, RZ, RZ, R152 ;  /* 0x000000ffff687224 */ /* 0x004fc600078e0098 */
[----:B------:R-:W2:Y:S01]  /*10880*/  LDL.LU R152, [R1+0x4640] ;  /* 0x0046400001987983 */ /* 0x000ea20000300800 */
[----:B------:R-:W-:Y:S02]  /*10890*/  IMAD.MOV.U32 R83, RZ, RZ, R125 ;  /* 0x000000ffff537224 */ /* 0x000fe400078e007d */
[----:B------:R-:W-:Y:S01]  /*108a0*/  IMAD.MOV.U32 R80, RZ, RZ, R122 ;  /* 0x000000ffff507224 */ /* 0x000fe200078e007a */
[----:B------:R0:W-:Y:S04]  /*108b0*/  STL [R1+0x390], R81 ;  /* 0x0003905101007387 */ /* 0x0001e80000100800 */
[----:B------:R1:W-:Y:S01]  /*108c0*/  STL [R1+0x394], R82 ;  /* 0x0003945201007387 */ /* 0x0003e20000100800 */
[----:B0-----:R-:W-:Y:S02]  /*108d0*/  IMAD.MOV.U32 R81, RZ, RZ, R121 ;  /* 0x000000ffff517224 */ /* 0x001fe400078e0079 */
[----:B-1----:R-:W-:Y:S01]  /*108e0*/  IMAD.MOV.U32 R82, RZ, RZ, R120 ;  /* 0x000000ffff527224 */ /* 0x002fe200078e0078 */
[----:B------:R0:W-:Y:S01]  /*108f0*/  STL.128 [R1+0x48f0], R64 ;  /* 0x0048f04001007387 */ /* 0x0001e20000100c00 */
[----:B------:R-:W-:-:S02]  /*10900*/  IMAD.MOV.U32 R88, RZ, RZ, R164 ;  /* 0x000000ffff587224 */ /* 0x000fc400078e00a4 */
[----:B------:R-:W-:Y:S01]  /*10910*/  IMAD.MOV.U32 R89, RZ, RZ, R165 ;  /* 0x000000ffff597224 */ /* 0x000fe200078e00a5 */
[----:B------:R1:W-:Y:S01]  /*10920*/  STL.128 [R1+0x45d0], R80 ;  /* 0x0045d05001007387 */ /* 0x0003e20000100c00 */
[----:B------:R-:W-:Y:S02]  /*10930*/  IMAD.MOV.U32 R91, RZ, RZ, R167 ;  /* 0x000000ffff5b7224 */ /* 0x000fe400078e00a7 */
[----:B------:R-:W-:Y:S01]  /*10940*/  IMAD.MOV.U32 R92, RZ, RZ, R168 ;  /* 0x000000ffff5c7224 */ /* 0x000fe200078e00a8 */
[----:B---3--:R-:W-:Y:S01]  /*10950*/  STL [R1+0x398], R71 ;  /* 0x0003984701007387 */ /* 0x008fe20000100800 */
[----:B------:R-:W-:Y:S02]  /*10960*/  IMAD.MOV.U32 R93, RZ, RZ, R169 ;  /* 0x000000ffff5d7224 */ /* 0x000fe400078e00a9 */
[----:B------:R-:W-:Y:S01]  /*10970*/  IMAD.MOV.U32 R94, RZ, RZ, R170 ;  /* 0x000000ffff5e7224 */ /* 0x000fe200078e00aa */
[----:B------:R-:W-:Y:S01]  /*10980*/  STL [R1+0x39c], R78 ;  /* 0x00039c4e01007387 */ /* 0x000fe20000100800 */
[----:B------:R-:W-:-:S02]  /*10990*/  IMAD.MOV.U32 R95, RZ, RZ, R171 ;  /* 0x000000ffff5f7224 */ /* 0x000fc400078e00ab */
[----:B------:R-:W-:Y:S01]  /*109a0*/  IMAD.MOV.U32 R96, RZ, RZ, R172 ;  /* 0x000000ffff607224 */ /* 0x000fe200078e00ac */
[----:B0-----:R-:W3:Y:S01]  /*109b0*/  LDL.LU.128 R64, [R1+0x48f0] ;  /* 0x0048f00001407983 */ /* 0x001ee20000300c00 */
[----:B------:R-:W-:Y:S02]  /*109c0*/  IMAD.MOV.U32 R97, RZ, RZ, R173 ;  /* 0x000000ffff617224 */ /* 0x000fe400078e00ad */
[----:B------:R-:W-:Y:S01]  /*109d0*/  IMAD.MOV.U32 R98, RZ, RZ, R174 ;  /* 0x000000ffff627224 */ /* 0x000fe200078e00ae */
[----:B-1----:R-:W3:Y:S01]  /*109e0*/  LDL.LU R83, [R1+0x47c] ;  /* 0x00047c0001537983 */ /* 0x002ee20000300800 */
[----:B------:R-:W-:Y:S02]  /*109f0*/  IMAD.MOV.U32 R99, RZ, RZ, R175 ;  /* 0x000000ffff637224 */ /* 0x000fe400078e00af */
[----:B------:R-:W-:Y:S01]  /*10a00*/  IMAD.MOV.U32 R100, RZ, RZ, R176 ;  /* 0x000000ffff647224 */ /* 0x000fe200078e00b0 */
[----:B----4-:R0:W-:Y:S04]  /*10a10*/  STL.128 [R1+0x4510], R156 ;  /* 0x0045109c01007387 */ /* 0x0101e80000100c00 */
[----:B------:R-:W4:Y:S04]  /*10a20*/  LDL.LU R176, [R1+0x4750] ;  /* 0x0047500001b07983 */ /* 0x000f280000300800 */
[----:B------:R-:W4:Y:S04]  /*10a30*/  LDL.LU.128 R172, [R1+0x4740] ;  /* 0x0047400001ac7983 */ /* 0x000f280000300c00 */
[----:B------:R-:W4:Y:S04]  /*10a40*/  LDL.LU.128 R168, [R1+0x4730] ;  /* 0x0047300001a87983 */ /* 0x000f280000300c00 */
[----:B------:R-:W4:Y:S04]  /*10a50*/  LDL.LU R167, [R1+0x4728] ;  /* 0x0047280001a77983 */ /* 0x000f280000300800 */
[----:B------:R-:W4:Y:S04]  /*10a60*/  LDL.LU.64 R164, [R1+0x4720] ;  /* 0x0047200001a47983 */ /* 0x000f280000300a00 */
[----:B0-----:R-:W4:Y:S04]  /*10a70*/  LDL.128 R156, [R1+0x390] ;  /* 0x00039000019c7983 */ /* 0x001f280000100c00 */
[----:B------:R0:W-:Y:S04]  /*10a80*/  STL.128 [R1+0x4660], R160 ;  /* 0x004660a001007387 */ /* 0x0001e80000100c00 */
[----:B0-----:R-:W4:Y:S04]  /*10a90*/  LDL.LU.128 R160, [R1+0x4660] ;  /* 0x0046600001a07983 */ /* 0x001f280000300c00 */
[----:B--2---:R0:W-:Y:S04]  /*10aa0*/  STL [R1+0x4500], R152 ;  /* 0x0045009801007387 */ /* 0x0041e80000100800 */
[----:B0-----:R-:W2:Y:S01]  /*10ab0*/  LDL.LU R152, [R1+0x4500] ;  /* 0x0045000001987983 */ /* 0x001ea20000300800 */
[----:B------:R-:W-:-:S02]  /*10ac0*/  IMAD.MOV.U32 R84, RZ, RZ, R124 ;  /* 0x000000ffff547224 */ /* 0x000fc400078e007c */
[----:B------:R-:W-:Y:S01]  /*10ad0*/  IMAD.MOV.U32 R85, RZ, RZ, R123 ;  /* 0x000000ffff557224 */ /* 0x000fe200078e007b */
[----:B------:R0:W-:Y:S01]  /*10ae0*/  STL [R1+0x3a4], R68 ;  /* 0x0003a44401007387 */ /* 0x0001e20000100800 */
[----:B------:R-:W-:-:S03]  /*10af0*/  IMAD.MOV.U32 R71, RZ, RZ, R119 ;  /* 0x000000ffff477224 */ /* 0x000fc600078e0077 */
[----:B------:R1:W-:Y:S04]  /*10b00*/  STL [R1+0x3a8], R69 ;  /* 0x0003a84501007387 */ /* 0x0003e80000100800 */
[----:B------:R1:W-:Y:S01]  /*10b10*/  STL [R1+0x3ac], R70 ;  /* 0x0003ac4601007387 */ /* 0x0003e20000100800 */
[----:B0-----:R-:W-:Y:S02]  /*10b20*/  IMAD.MOV.U32 R68, RZ, RZ, R116 ;  /* 0x000000ffff447224 */ /* 0x001fe400078e0074 */
[----:B-1----:R-:W-:Y:S02]  /*10b30*/  IMAD.MOV.U32 R69, RZ, RZ, R115 ;  /* 0x000000ffff457224 */ /* 0x002fe400078e0073 */
[----:B------:R-:W-:Y:S01]  /*10b40*/  IMAD.MOV.U32 R70, RZ, RZ, R114 ;  /* 0x000000ffff467224 */ /* 0x000fe200078e0072 */
[----:B------:R-:W-:Y:S04]  /*10b50*/  STL [R1+0x584], R177 ;  /* 0x000584b101007387 */ /* 0x000fe80000100800 */
[----:B---3--:R0:W-:Y:S04]  /*10b60*/  STL [R1+0x3b8], R67 ;  /* 0x0003b84301007387 */ /* 0x0081e80000100800 */
[----:B------:R-:W-:Y:S04]  /*10b70*/  STL.64 [R1+0x588], R178 ;  /* 0x000588b201007387 */ /* 0x000fe80000100a00 */
[----:B------:R1:W-:Y:S01]  /*10b80*/  STL.128 [R1+0x45e0], R84 ;  /* 0x0045e05401007387 */ /* 0x0003e20000100c00 */
[----:B0-----:R-:W-:-:S03]  /*10b90*/  IMAD.MOV.U32 R67, RZ, RZ, R83 ;  /* 0x000000ffff437224 */ /* 0x001fc600078e0053 */
[----:B------:R0:W-:Y:S04]  /*10ba0*/  STL.128 [R1+0x45a0], R68 ;  /* 0x0045a04401007387 */ /* 0x0001e80000100c00 */
[----:B------:R-:W3:Y:S04]  /*10bb0*/  LDL.LU R101, [R1+0x584] ;  /* 0x0005840001657983 */ /* 0x000ee80000300800 */
[----:B------:R-:W3:Y:S04]  /*10bc0*/  LDL.LU R102, [R1+0x588] ;  /* 0x0005880001667983 */ /* 0x000ee80000300800 */
[----:B------:R-:W3:Y:S04]  /*10bd0*/  LDL.LU R103, [R1+0x58c] ;  /* 0x00058c0001677983 */ /* 0x000ee80000300800 */
[----:B------:R0:W-:Y:S01]  /*10be0*/  STL.128 [R1+0x46b0], R180 ;  /* 0x0046b0b401007387 */ /* 0x0001e20000100c00 */
[----:B----4-:R-:W-:-:S03]  /*10bf0*/  IMAD.MOV.U32 R108, RZ, RZ, R156 ;  /* 0x000000ffff6c7224 */ /* 0x010fc600078e009c */
[----:B------:R4:W-:Y:S04]  /*10c00*/  STL [R1+0x46a0], R176 ;  /* 0x0046a0b001007387 */ /* 0x0009e80000100800 */
[----:B------:R4:W-:Y:S04]  /*10c10*/  STL.128 [R1+0x4690], R172 ;  /* 0x004690ac01007387 */ /* 0x0009e80000100c00 */
[----:B------:R4:W-:Y:S04]  /*10c20*/  STL.128 [R1+0x4680], R168 ;  /* 0x004680a801007387 */ /* 0x0009e80000100c00 */
[----:B------:R4:W-:Y:S04]  /*10c30*/  STL [R1+0x4678], R167 ;  /* 0x004678a701007387 */ /* 0x0009e80000100800 */
[----:B------:R4:W-:Y:S04]  /*10c40*/  STL.64 [R1+0x4670], R164 ;  /* 0x004670a401007387 */ /* 0x0009e80000100a00 */
[----:B-1----:R-:W3:Y:S04]  /*10c50*/  LDL.LU.64 R84, [R1+0x480] ;  /* 0x0004800001547983 */ /* 0x002ee80000300a00 */
[----:B------:R-:W3:Y:S04]  /*10c60*/  LDL.LU.128 R80, [R1+0x45d0] ;  /* 0x0045d00001507983 */ /* 0x000ee80000300c00 */
[----:B0-----:R-:W3:Y:S04]  /*10c70*/  LDL.LU.128 R68, [R1+0x45a0] ;  /* 0x0045a00001447983 */ /* 0x001ee80000300c00 */
[----:B------:R-:W-:Y:S04]  /*10c80*/  STL [R1+0x5a4], R157 ;  /* 0x0005a49d01007387 */ /* 0x000fe80000100800 */
[----:B------:R0:W-:Y:S04]  /*10c90*/  STL.64 [R1+0x5a8], R158 ;  /* 0x0005a89e01007387 */ /* 0x0001e80000100a00 */
[----:B------:R-:W-:Y:S04]  /*10ca0*/  STL [R1+0x3a0], R79 ;  /* 0x0003a04f01007387 */ /* 0x000fe80000100800 */
[----:B------:R-:W-:Y:S04]  /*10cb0*/  STL [R1+0x594], R153 ;  /* 0x0005949901007387 */ /* 0x000fe80000100800 */
[----:B------:R-:W-:Y:S04]  /*10cc0*/  STL.64 [R1+0x598], R154 ;  /* 0x0005989a01007387 */ /* 0x000fe80000100a00 */
[----:B------:R-:W3:Y:S04]  /*10cd0*/  LDL.LU.128 R180, [R1+0x46b0] ;  /* 0x0046b00001b47983 */ /* 0x000ee80000300c00 */
[----:B----4-:R-:W4:Y:S04]  /*10ce0*/  LDL.LU R176, [R1+0x46a0] ;  /* 0x0046a00001b07983 */ /* 0x010f280000300800 */
[----:B------:R-:W4:Y:S04]  /*10cf0*/  LDL.LU.128 R172, [R1+0x4690] ;  /* 0x0046900001ac7983 */ /* 0x000f280000300c00 */
[----:B------:R-:W4:Y:S04]  /*10d00*/  LDL.LU.128 R168, [R1+0x4680] ;  /* 0x0046800001a87983 */ /* 0x000f280000300c00 */
[----:B------:R-:W4:Y:S04]  /*10d10*/  LDL.LU R167, [R1+0x4678] ;  /* 0x0046780001a77983 */ /* 0x000f280000300800 */
[----:B------:R-:W4:Y:S04]  /*10d20*/  LDL.LU.64 R164, [R1+0x4670] ;  /* 0x0046700001a47983 */ /* 0x000f280000300a00 */
[----:B0-----:R-:W4:Y:S04]  /*10d30*/  LDL.LU.128 R156, [R1+0x4510] ;  /* 0x00451000019c7983 */ /* 0x001f280000300c00 */
[----:B------:R0:W-:Y:S04]  /*10d40*/  STL.128 [R1+0x4520], R160 ;  /* 0x004520a001007387 */ /* 0x0001e80000100c00 */
[----:B--2---:R1:W-:Y:S04]  /*10d50*/  STL [R1+0x43c0], R152 ;  /* 0x0043c09801007387 */ /* 0x0043e80000100800 */
[----:B0-----:R-:W2:Y:S01]  /*10d60*/  LDL.LU.128 R160, [R1+0x4520] ;  /* 0x0045200001a07983 */ /* 0x001ea20000300c00 */
[----:B------:R-:W-:-:S02]  /*10d70*/  IMAD.MOV.U32 R90, RZ, RZ, R166 ;  /* 0x000000ffff5a7224 */ /* 0x000fc400078e00a6 */
[----:B------:R-:W-:Y:S01]  /*10d80*/  IMAD.MOV.U32 R78, RZ, RZ, R118 ;  /* 0x000000ffff4e7224 */ /* 0x000fe200078e0076 */
[----:B------:R0:W-:Y:S04]  /*10d90*/  STL.128 [R1+0x48e0], R60 ;  /* 0x0048e03c01007387 */ /* 0x0001e80000100c00 */
[----:B-1----:R-:W2:Y:S01]  /*10da0*/  LDL.128 R152, [R1+0x3a0] ;  /* 0x0003a00001987983 */ /* 0x002ea20000100c00 */
[----:B------:R-:W-:-:S03]  /*10db0*/  IMAD.MOV.U32 R79, RZ, RZ, R117 ;  /* 0x000000ffff4f7224 */ /* 0x000fc600078e0075 */
[----:B------:R-:W-:Y:S04]  /*10dc0*/  STL [R1+0x3b0], R65 ;  /* 0x0003b04101007387 */ /* 0x000fe80000100800 */
[----:B------:R-:W-:Y:S04]  /*10dd0*/  STL [R1+0x3b4], R66 ;  /* 0x0003b44201007387 */ /* 0x000fe80000100800 */
[----:B0-----:R-:W2:Y:S04]  /*10de0*/  LDL.LU.128 R60, [R1+0x48e0] ;  /* 0x0048e000013c7983 */ /* 0x001ea80000300c00 */
[----:B------:R0:W-:Y:S04]  /*10df0*/  STL.128 [R1+0x4630], R148 ;  /* 0x0046309401007387 */ /* 0x0001e80000100c00 */
[----:B------:R1:W-:Y:S04]  /*10e00*/  STL.128 [R1+0x4610], R96 ;  /* 0x0046106001007387 */ /* 0x0003e80000100c00 */
[----:B------:R1:W-:Y:S04]  /*10e10*/  STL.128 [R1+0x4600], R92 ;  /* 0x0046005c01007387 */ /* 0x0003e80000100c00 */
[----:B------:R-:W-:Y:S04]  /*10e20*/  STL.128 [R1+0x45f0], R88 ;  /* 0x0045f05801007387 */ /* 0x000fe80000100c00 */
[----:B------:R-:W-:Y:S04]  /*10e30*/  STL.128 [R1+0x45c0], R76 ;  /* 0x0045c04c01007387 */ /* 0x000fe80000100c00 */
[----:B------:R-:W-:Y:S04]  /*10e40*/  STL.128 [R1+0x45b0], R72 ;  /* 0x0045b04801007387 */ /* 0x000fe80000100c00 */
[----:B---3--:R3:W-:Y:S04]  /*10e50*/  STL.128 [R1+0x4620], R100 ;  /* 0x0046206401007387 */ /* 0x0087e80000100c00 */
[----:B0-----:R-:W2:Y:S04]  /*10e60*/  LDL.LU.128 R148, [R1+0x4630] ;  /* 0x0046300001947983 */ /* 0x001ea80000300c00 */
[----:B-1----:R-:W2:Y:S04]  /*10e70*/  LDL.LU.128 R96, [R1+0x4610] ;  /* 0x0046100001607983 */ /* 0x002ea80000300c00 */
[----:B------:R-:W2:Y:S04]  /*10e80*/  LDL.LU.128 R92, [R1+0x4600] ;  /* 0x00460000015c7983 */ /* 0x000ea80000300c00 */
[----:B---3--:R-:W3:Y:S04]  /*10e90*/  LDL.LU.128 R100, [R1+0x4620] ;  /* 0x0046200001647983 */ /* 0x008ee80000300c00 */
[----:B------:R-:W3:Y:S04]  /*10ea0*/  LDL.LU.128 R88, [R1+0x45f0] ;  /* 0x0045f00001587983 */ /* 0x000ee80000300c00 */
[----:B------:R-:W3:Y:S01]  /*10eb0*/  LDL.LU.128 R76, [R1+0x45c0] ;  /* 0x0045c000014c7983 */ /* 0x000ee20000300c00 */
[----:B------:R-:W-:-:S03]  /*10ec0*/  IMAD.MOV.U32 R65, RZ, RZ, R85 ;  /* 0x000000ffff417224 */ /* 0x000fc600078e0055 */
[----:B------:R-:W3:Y:S01]  /*10ed0*/  LDL.LU.128 R72, [R1+0x45b0] ;  /* 0x0045b00001487983 */ /* 0x000ee20000300c00 */
[----:B------:R-:W-:-:S03]  /*10ee0*/  IMAD.MOV.U32 R66, RZ, RZ, R84 ;  /* 0x000000ffff427224 */ /* 0x000fc600078e0054 */
[----:B------:R0:W-:Y:S04]  /*10ef0*/  STL.128 [R1+0x4480], R80 ;  /* 0x0044805001007387 */ /* 0x0001e80000100c00 */
[----:B------:R1:W-:Y:S04]  /*10f00*/  STL.128 [R1+0x4450], R68 ;  /* 0x0044504401007387 */ /* 0x0003e80000100c00 */
[----:B------:R-:W3:Y:S04]  /*10f10*/  LDL.LU.128 R84, [R1+0x45e0] ;  /* 0x0045e00001547983 */ /* 0x000ee80000300c00 */
[----:B------:R-:W3:Y:S04]  /*10f20*/  LDL.LU R105, [R1+0x594] ;  /* 0x0005940001697983 */ /* 0x000ee80000300800 */
[----:B------:R-:W3:Y:S04]  /*10f30*/  LDL.LU R106, [R1+0x598] ;  /* 0x00059800016a7983 */ /* 0x000ee80000300800 */
[----:B------:R-:W3:Y:S04]  /*10f40*/  LDL.LU R107, [R1+0x59c] ;  /* 0x00059c00016b7983 */ /* 0x000ee80000300800 */
[----:B0-----:R-:W3:Y:S04]  /*10f50*/  LDL.LU.64 R80, [R1+0x470] ;  /* 0x0004700001507983 */ /* 0x001ee80000300a00 */
[----:B------:R0:W-:Y:S04]  /*10f60*/  STL.128 [R1+0x4570], R180 ;  /* 0x004570b401007387 */ /* 0x0001e80000100c00 */
[----:B----4-:R4:W-:Y:S04]  /*10f70*/  STL [R1+0x4560], R176 ;  /* 0x004560b001007387 */ /* 0x0109e80000100800 */
[----:B------:R4:W-:Y:S04]  /*10f80*/  STL.128 [R1+0x4550], R172 ;  /* 0x004550ac01007387 */ /* 0x0009e80000100c00 */
[----:B------:R4:W-:Y:S04]  /*10f90*/  STL.128 [R1+0x4540], R168 ;  /* 0x004540a801007387 */ /* 0x0009e80000100c00 */
[----:B------:R4:W-:Y:S04]  /*10fa0*/  STL [R1+0x4538], R167 ;  /* 0x004538a701007387 */ /* 0x0009e80000100800 */
[----:B------:R4:W-:Y:S04]  /*10fb0*/  STL.64 [R1+0x4530], R164 ;  /* 0x004530a401007387 */ /* 0x0009e80000100a00 */
[----:B------:R-:W3:Y:S04]  /*10fc0*/  LDL.LU R82, [R1+0x478] ;  /* 0x0004780001527983 */ /* 0x000ee80000300800 */
[----:B-1----:R-:W3:Y:S04]  /*10fd0*/  LDL.LU.128 R68, [R1+0x4450] ;  /* 0x0044500001447983 */ /* 0x002ee80000300c00 */
[----:B------:R1:W-:Y:S04]  /*10fe0*/  STL.128 [R1+0x43d0], R156 ;  /* 0x0043d09c01007387 */ /* 0x0003e80000100c00 */
[----:B0-----:R-:W3:Y:S04]  /*10ff0*/  LDL.LU.128 R180, [R1+0x4570] ;  /* 0x0045700001b47983 */ /* 0x001ee80000300c00 */
[----:B----4-:R-:W4:Y:S04]  /*11000*/  LDL.LU R176, [R1+0x4560] ;  /* 0x0045600001b07983 */ /* 0x010f280000300800 */
[----:B------:R-:W4:Y:S04]  /*11010*/  LDL.LU.128 R172, [R1+0x4550] ;  /* 0x0045500001ac7983 */ /* 0x000f280000300c00 */
[----:B------:R-:W4:Y:S04]  /*11020*/  LDL.LU.128 R168, [R1+0x4540] ;  /* 0x0045400001a87983 */ /* 0x000f280000300c00 */
[----:B------:R-:W4:Y:S04]  /*11030*/  LDL.LU R167, [R1+0x4538] ;  /* 0x0045380001a77983 */ /* 0x000f280000300800 */
[----:B------:R-:W4:Y:S04]  /*11040*/  LDL.LU.64 R164, [R1+0x4530] ;  /* 0x0045300001a47983 */ /* 0x000f280000300a00 */
[----:B-1----:R-:W4:Y:S04]  /*11050*/  LDL.LU.128 R156, [R1+0x43d0] ;  /* 0x0043d000019c7983 */ /* 0x002f280000300c00 */
[----:B------:R0:W-:Y:S04]  /*11060*/  STL.128 [R1+0x48d0], R56 ;  /* 0x0048d03801007387 */ /* 0x0001e80000100c00 */
[----:B------:R-:W-:Y:S04]  /*11070*/  STL [R1+0x3c4], R64 ;  /* 0x0003c44001007387 */ /* 0x000fe80000100800 */
[----:B------:R1:W-:Y:S04]  /*11080*/  STL.128 [R1+0x4770], R188 ;  /* 0x004770bc01007387 */ /* 0x0003e80000100c00 */
[----:B------:R-:W4:Y:S04]  /*11090*/  LDL.LU R109, [R1+0x5a4] ;  /* 0x0005a400016d7983 */ /* 0x000f280000300800 */
[----:B0-----:R-:W4:Y:S04]  /*110a0*/  LDL.LU.128 R56, [R1+0x48d0] ;  /* 0x0048d00001387983 */ /* 0x001f280000300c00 */
[----:B------:R-:W4:Y:S04]  /*110b0*/  LDL.LU R110, [R1+0x5a8] ;  /* 0x0005a800016e7983 */ /* 0x000f280000300800 */
[----:B-1----:R-:W4:Y:S04]  /*110c0*/  LDL.LU.128 R188, [R1+0x4770] ;  /* 0x0047700001bc7983 */ /* 0x002f280000300c00 */
[----:B------:R-:W4:Y:S04]  /*110d0*/  LDL.LU R111, [R1+0x5ac] ;  /* 0x0005ac00016f7983 */ /* 0x000f280000300800 */
[----:B--2---:R0:W-:Y:S01]  /*110e0*/  STL.128 [R1+0x43e0], R160 ;  /* 0x0043e0a001007387 */ /* 0x0041e20000100c00 */
[----:B------:R-:W-:-:S03]  /*110f0*/  IMAD.MOV.U32 R112, RZ, RZ, R152 ;  /* 0x000000ffff707224 */ /* 0x000fc600078e0098 */
[----:B------:R-:W2:Y:S04]  /*11100*/  LDL.LU R152, [R1+0x43c0] ;  /* 0x0043c00001987983 */ /* 0x000ea80000300800 */
[----:B0-----:R-:W2:Y:S04]  /*11110*/  LDL.LU.128 R160, [R1+0x43e0] ;  /* 0x0043e00001a07983 */ /* 0x001ea80000300c00 */
[----:B------:R-:W-:Y:S04]  /*11120*/  STL [R1+0x3bc], R62 ;  /* 0x0003bc3e01007387 */ /* 0x000fe80000100800 */
[----:B------:R-:W-:Y:S04]  /*11130*/  STL [R1+0x3c0], R63 ;  /* 0x0003c03f01007387 */ /* 0x000fe80000100800 */
[----:B------:R-:W-:Y:S04]  /*11140*/  STL [R1+0x5b4], R153 ;  /* 0x0005b49901007387 */ /* 0x000fe80000100800 */
[----:B------:R-:W-:Y:S04]  /*11150*/  STL.64 [R1+0x5b8], R154 ;  /* 0x0005b89a01007387 */ /* 0x000fe80000100a00 */
[----:B------:R-:W2:Y:S04]  /*11160*/  LDL.LU R113, [R1+0x5b4] ;  /* 0x0005b40001717983 */ /* 0x000ea80000300800 */
[----:B------:R-:W2:Y:S04]  /*11170*/  LDL.LU R114, [R1+0x5b8] ;  /* 0x0005b80001727983 */ /* 0x000ea80000300800 */
[----:B------:R-:W2:Y:S04]  /*11180*/  LDL.LU R115, [R1+0x5bc] ;  /* 0x0005bc0001737983 */ /* 0x000ea80000300800 */
[----:B------:R0:W-:Y:S04]  /*11190*/  STL.128 [R1+0x44f0], R148 ;  /* 0x0044f09401007387 */ /* 0x0001e80000100c00 */
[----:B------:R-:W-:Y:S04]  /*111a0*/  STL.128 [R1+0x44c0], R96 ;  /* 0x0044c06001007387 */ /* 0x000fe80000100c00 */
[----:B------:R-:W-:Y:S04]  /*111b0*/  STL.128 [R1+0x44b0], R92 ;  /* 0x0044b05c01007387 */ /* 0x000fe80000100c00 */
[----:B---3--:R1:W-:Y:S04]  /*111c0*/  STL.128 [R1+0x44d0], R100 ;  /* 0x0044d06401007387 */ /* 0x0083e80000100c00 */
[----:B------:R3:W-:Y:S04]  /*111d0*/  STL.128 [R1+0x44a0], R88 ;  /* 0x0044a05801007387 */ /* 0x0007e80000100c00 */
[----:B------:R-:W-:Y:S04]  /*111e0*/  STL.128 [R1+0x4470], R76 ;  /* 0x0044704c01007387 */ /* 0x000fe80000100c00 */
[----:B------:R-:W-:Y:S04]  /*111f0*/  STL.128 [R1+0x4460], R72 ;  /* 0x0044604801007387 */ /* 0x000fe80000100c00 */
[----:B0-----:R-:W2:Y:S04]  /*11200*/  LDL.LU.128 R148, [R1+0x44f0] ;  /* 0x0044f00001947983 */ /* 0x001ea80000300c00 */
[----:B-1----:R-:W2:Y:S04]  /*11210*/  LDL.LU.128 R100, [R1+0x44d0] ;  /* 0x0044d00001647983 */ /* 0x002ea80000300c00 */
[----:B------:R0:W-:Y:S04]  /*11220*/  STL.128 [R1+0x4490], R84 ;  /* 0x0044905401007387 */ /* 0x0001e80000100c00 */
[----:B------:R-:W2:Y:S04]  /*11230*/  LDL.LU.128 R96, [R1+0x44c0] ;  /* 0x0044c00001607983 */ /* 0x000ea80000300c00 */
[----:B------:R-:W2:Y:S04]  /*11240*/  LDL.LU.128 R92, [R1+0x44b0] ;  /* 0x0044b000015c7983 */ /* 0x000ea80000300c00 */
[----:B------:R1:W-:Y:S01]  /*11250*/  STL.128 [R1+0x44e0], R104 ;  /* 0x0044e06801007387 */ /* 0x0003e20000100c00 */
[----:B------:R-:W-:-:S03]  /*11260*/  IMAD.MOV.U32 R63, RZ, RZ, R81 ;  /* 0x000000ffff3f7224 */ /* 0x000fc600078e0051 */
[----:B---3--:R-:W3:Y:S01]  /*11270*/  LDL.LU.128 R88, [R1+0x44a0] ;  /* 0x0044a00001587983 */ /* 0x008ee20000300c00 */
[----:B------:R-:W-:-:S03]  /*11280*/  IMAD.MOV.U32 R64, RZ, RZ, R80 ;  /* 0x000000ffff407224 */ /* 0x000fc600078e0050 */
[----:B0-----:R-:W3:Y:S04]  /*11290*/  LDL.LU.128 R84, [R1+0x4490] ;  /* 0x0044900001547983 */ /* 0x001ee80000300c00 */
[----:B------:R-:W3:Y:S04]  /*112a0*/  LDL.LU.128 R76, [R1+0x4470] ;  /* 0x00447000014c7983 */ /* 0x000ee80000300c00 */
[----:B-1----:R-:W3:Y:S04]  /*112b0*/  LDL.LU.128 R104, [R1+0x44e0] ;  /* 0x0044e00001687983 */ /* 0x002ee80000300c00 */
[----:B------:R-:W3:Y:S01]  /*112c0*/  LDL.LU.128 R72, [R1+0x4460] ;  /* 0x0044600001487983 */ /* 0x000ee20000300c00 */
[----:B------:R-:W-:-:S03]  /*112d0*/  IMAD.MOV.U32 R62, RZ, RZ, R82 ;  /* 0x000000ffff3e7224 */ /* 0x000fc600078e0052 */
[----:B------:R-:W3:Y:S04]  /*112e0*/  LDL.LU.128 R80, [R1+0x4480] ;  /* 0x0044800001507983 */ /* 0x000ee80000300c00 */
[----:B------:R0:W-:Y:S04]  /*112f0*/  STL.128 [R1+0x4300], R68 ;  /* 0x0043004401007387 */ /* 0x0001e80000100c00 */
[----:B------:R1:W-:Y:S04]  /*11300*/  STL.128 [R1+0x4430], R180 ;  /* 0x004430b401007387 */ /* 0x0003e80000100c00 */
[----:B----4-:R4:W-:Y:S04]  /*11310*/  STL [R1+0x4420], R176 ;  /* 0x004420b001007387 */ /* 0x0109e80000100800 */
[----:B------:R4:W-:Y:S04]  /*11320*/  STL.128 [R1+0x4410], R172 ;  /* 0x004410ac01007387 */ /* 0x0009e80000100c00 */
[----:B------:R4:W-:Y:S04]  /*11330*/  STL.128 [R1+0x4400], R168 ;  /* 0x004400a801007387 */ /* 0x0009e80000100c00 */
[----:B------:R4:W-:Y:S04]  /*11340*/  STL [R1+0x43f8], R167 ;  /* 0x0043f8a701007387 */ /* 0x0009e80000100800 */
[----:B------:R4:W-:Y:S04]  /*11350*/  STL.64 [R1+0x43f0], R164 ;  /* 0x0043f0a401007387 */ /* 0x0009e80000100a00 */
[----:B0-----:R-:W3:Y:S04]  /*11360*/  LDL.LU R69, [R1+0x464] ;  /* 0x0004640001457983 */ /* 0x001ee80000300800 */
[----:B------:R-:W3:Y:S04]  /*11370*/  LDL.LU.64 R70, [R1+0x468] ;  /* 0x0004680001467983 */ /* 0x000ee80000300a00 */
[----:B------:R0:W-:Y:S04]  /*11380*/  STL.128 [R1+0x4280], R156 ;  /* 0x0042809c01007387 */ /* 0x0001e80000100c00 */
[----:B-1----:R-:W3:Y:S04]  /*11390*/  LDL.LU.128 R180, [R1+0x4430] ;  /* 0x0044300001b47983 */ /* 0x002ee80000300c00 */
[----:B----4-:R-:W4:Y:S04]  /*113a0*/  LDL.LU R176, [R1+0x4420] ;  /* 0x0044200001b07983 */ /* 0x010f280000300800 */
[----:B------:R-:W4:Y:S04]  /*113b0*/  LDL.LU.128 R172, [R1+0x4410] ;  /* 0x0044100001ac7983 */ /* 0x000f280000300c00 */
[----:B------:R-:W4:Y:S04]  /*113c0*/  LDL.LU.128 R168, [R1+0x4400] ;  /* 0x0044000001a87983 */ /* 0x000f280000300c00 */
[----:B------:R-:W4:Y:S04]  /*113d0*/  LDL.LU R167, [R1+0x43f8] ;  /* 0x0043f80001a77983 */ /* 0x000f280000300800 */
[----:B------:R-:W4:Y:S04]  /*113e0*/  LDL.LU.64 R164, [R1+0x43f0] ;  /* 0x0043f00001a47983 */ /* 0x000f280000300a00 */
[----:B0-----:R-:W4:Y:S04]  /*113f0*/  LDL.LU.128 R156, [R1+0x4280] ;  /* 0x00428000019c7983 */ /* 0x001f280000300c00 */
[----:B--2---:R0:W-:Y:S04]  /*11400*/  STL [R1+0x4270], R152 ;  /* 0x0042709801007387 */ /* 0x0041e80000100800 */
[----:B------:R1:W-:Y:S04]  /*11410*/  STL.128 [R1+0x4290], R160 ;  /* 0x004290a001007387 */ /* 0x0003e80000100c00 */
[----:B0-----:R-:W2:Y:S04]  /*11420*/  LDL.128 R152, [R1+0x3b0] ;  /* 0x0003b00001987983 */ /* 0x001ea80000100c00 */
[----:B-1----:R-:W2:Y:S04]  /*11430*/  LDL.LU.128 R160, [R1+0x4290] ;  /* 0x0042900001a07983 */ /* 0x002ea80000300c00 */
[----:B------:R-:W-:Y:S04]  /*11440*/  STL [R1+0x3c8], R59 ;  /* 0x0003c83b01007387 */ /* 0x000fe80000100800 */
[----:B------:R-:W-:Y:S04]  /*11450*/  STL [R1+0x3cc], R60 ;  /* 0x0003cc3c01007387 */ /* 0x000fe80000100800 */
        /* <DEDUP_REMOVED lines=9> */
[----:B------:R0:W-:Y:S04]  /*114f0*/  STL.128 [R1+0x43b0], R148 ;  /* 0x0043b09401007387 */ /* 0x0001e80000100c00 */
[----:B------:R1:W-:Y:S04]  /*11500*/  STL.128 [R1+0x4380], R100 ;  /* 0x0043806401007387 */ /* 0x0003e80000100c00 */
[----:B------:R-:W-:Y:S04]  /*11510*/  STL.128 [R1+0x4250], R112 ;  /* 0x0042507001007387 */ /* 0x000fe80000100c00 */
[----:B------:R3:W-:Y:S04]  /*11520*/  STL.128 [R1+0x4370], R96 ;  /* 0x0043706001007387 */ /* 0x0007e80000100c00 */
[----:B------:R3:W-:Y:S04]  /*11530*/  STL.128 [R1+0x4360], R92 ;  /* 0x0043605c01007387 */ /* 0x0007e80000100c00 */
[----:B0-----:R-:W2:Y:S04]  /*11540*/  LDL.LU.128 R148, [R1+0x43b0] ;  /* 0x0043b00001947983 */ /* 0x001ea80000300c00 */
[----:B-1----:R-:W2:Y:S04]  /*11550*/  LDL.LU.128 R100, [R1+0x4380] ;  /* 0x0043800001647983 */ /* 0x002ea80000300c00 */
[----:B---3--:R-:W-:Y:S04]  /*11560*/  STL.128 [R1+0x4350], R88 ;  /* 0x0043505801007387 */ /* 0x008fe80000100c00 */
[----:B------:R-:W-:Y:S04]  /*11570*/  STL.128 [R1+0x4340], R84 ;  /* 0x0043405401007387 */ /* 0x000fe80000100c00 */
[----:B------:R-:W-:Y:S04]  /*11580*/  STL.128 [R1+0x4320], R76 ;  /* 0x0043204c01007387 */ /* 0x000fe80000100c00 */
[----:B------:R0:W-:Y:S04]  /*11590*/  STL.128 [R1+0x4390], R104 ;  /* 0x0043906801007387 */ /* 0x0001e80000100c00 */
[----:B------:R-:W-:Y:S04]  /*115a0*/  STL.128 [R1+0x4310], R72 ;  /* 0x0043104801007387 */ /* 0x000fe80000100c00 */
[----:B------:R-:W3:Y:S04]  /*115b0*/  LDL.LU.128 R96, [R1+0x4370] ;  /* 0x0043700001607983 */ /* 0x000ee80000300c00 */
[----:B------:R-:W3:Y:S04]  /*115c0*/  LDL.LU.128 R92, [R1+0x4360] ;  /* 0x00436000015c7983 */ /* 0x000ee80000300c00 */
[----:B------:R1:W-:Y:S04]  /*115d0*/  STL.128 [R1+0x4330], R80 ;  /* 0x0043305001007387 */ /* 0x0003e80000100c00 */
[----:B0-----:R-:W3:Y:S04]  /*115e0*/  LDL.LU.128 R104, [R1+0x4390] ;  /* 0x0043900001687983 */ /* 0x001ee80000300c00 */
[----:B------:R-:W3:Y:S04]  /*115f0*/  LDL.LU.128 R88, [R1+0x4350] ;  /* 0x0043500001587983 */ /* 0x000ee80000300c00 */
[----:B------:R-:W3:Y:S04]  /*11600*/  LDL.LU.128 R84, [R1+0x4340] ;  /* 0x0043400001547983 */ /* 0x000ee80000300c00 */
[----:B-1----:R-:W3:Y:S04]  /*11610*/  LDL.LU.128 R80, [R1+0x4330] ;  /* 0x0043300001507983 */ /* 0x002ee80000300c00 */
[----:B------:R-:W3:Y:S04]  /*11620*/  LDL.LU.128 R76, [R1+0x4320] ;  /* 0x00432000014c7983 */ /* 0x000ee80000300c00 */
[----:B------:R-:W3:Y:S04]  /*11630*/  LDL.LU.128 R72, [R1+0x4310] ;  /* 0x0043100001487983 */ /* 0x000ee80000300c00 */
[----:B------:R-:W3:Y:S01]  /*11640*/  LDL.LU.128 R112, [R1+0x4250] ;  /* 0x0042500001707983 */ /* 0x000ee20000300c00 */
[----:B------:R-:W-:-:S02]  /*11650*/  IMAD.MOV.U32 R61, RZ, RZ, R69 ;  /* 0x000000ffff3d7224 */ /* 0x000fc400078e0045 */
[----:B------:R-:W-:Y:S02]  /*11660*/  IMAD.MOV.U32 R59, RZ, RZ, R71 ;  /* 0x000000ffff3b7224 */ /* 0x000fe400078e0047 */
[----:B------:R-:W-:Y:S02]  /*11670*/  IMAD.MOV.U32 R60, RZ, RZ, R70 ;  /* 0x000000ffff3c7224 */ /* 0x000fe400078e0046 */
[----:B------:R-:W3:Y:S04]  /*11680*/  LDL.LU.128 R68, [R1+0x4300] ;  /* 0x0043000001447983 */ /* 0x000ee80000300c00 */
[----:B------:R0:W-:Y:S04]  /*11690*/  STL.128 [R1+0x42e0], R180 ;  /* 0x0042e0b401007387 */ /* 0x0001e80000100c00 */
[----:B----4-:R1:W-:Y:S04]  /*116a0*/  STL [R1+0x42d0], R176 ;  /* 0x0042d0b001007387 */ /* 0x0103e80000100800 */
[----:B------:R4:W-:Y:S04]  /*116b0*/  STL.128 [R1+0x42c0], R172 ;  /* 0x0042c0ac01007387 */ /* 0x0009e80000100c00 */
[----:B------:R4:W-:Y:S04]  /*116c0*/  STL.128 [R1+0x42b0], R168 ;  /* 0x0042b0a801007387 */ /* 0x0009e80000100c00 */
[----:B------:R4:W-:Y:S04]  /*116d0*/  STL [R1+0x42a8], R167 ;  /* 0x0042a8a701007387 */ /* 0x0009e80000100800 */
[----:B------:R4:W-:Y:S04]  /*116e0*/  STL.64 [R1+0x42a0], R164 ;  /* 0x0042a0a401007387 */ /* 0x0009e80000100a00 */
[----:B------:R4:W-:Y:S04]  /*116f0*/  STL.128 [R1+0x4110], R156 ;  /* 0x0041109c01007387 */ /* 0x0009e80000100c00 */
[----:B0-----:R-:W3:Y:S04]  /*11700*/  LDL.LU.128 R180, [R1+0x42e0] ;  /* 0x0042e00001b47983 */ /* 0x001ee80000300c00 */
[----:B-1----:R-:W3:Y:S04]  /*11710*/  LDL.LU R176, [R1+0x42d0] ;  /* 0x0042d00001b07983 */ /* 0x002ee80000300800 */
[----:B----4-:R-:W4:Y:S04]  /*11720*/  LDL.LU.128 R172, [R1+0x42c0] ;  /* 0x0042c00001ac7983 */ /* 0x010f280000300c00 */
[----:B------:R-:W4:Y:S04]  /*11730*/  LDL.LU.128 R168, [R1+0x42b0] ;  /* 0x0042b00001a87983 */ /* 0x000f280000300c00 */
[----:B------:R-:W4:Y:S04]  /*11740*/  LDL.LU R167, [R1+0x42a8] ;  /* 0x0042a80001a77983 */ /* 0x000f280000300800 */
[----:B------:R-:W4:Y:S04]  /*11750*/  LDL.LU.64 R164, [R1+0x42a0] ;  /* 0x0042a00001a47983 */ /* 0x000f280000300a00 */
[----:B------:R-:W4:Y:S01]  /*11760*/  LDL.128 R156, [R1+0x3c0] ;  /* 0x0003c000019c7983 */ /* 0x000f220000100c00 */
[----:B--2---:R-:W-:-:S03]  /*11770*/  IMAD.MOV.U32 R116, RZ, RZ, R152 ;  /* 0x000000ffff747224 */ /* 0x004fc600078e0098 */
[----:B------:R-:W-:Y:S04]  /*11780*/  STL [R1+0x5c4], R153 ;  /* 0x0005c49901007387 */ /* 0x000fe80000100800 */
[----:B------:R-:W-:Y:S04]  /*11790*/  STL.64 [R1+0x5c8], R154 ;  /* 0x0005c89a01007387 */ /* 0x000fe80000100a00 */
[----:B------:R-:W2:Y:S04]  /*117a0*/  LDL.LU R152, [R1+0x4270] ;  /* 0x0042700001987983 */ /* 0x000ea80000300800 */
[----:B------:R0:W-:Y:S04]  /*117b0*/  STL.128 [R1+0x4120], R160 ;  /* 0x004120a001007387 */ /* 0x0001e80000100c00 */
[----:B------:R-:W2:Y:S04]  /*117c0*/  LDL.LU R117, [R1+0x5c4] ;  /* 0x0005c40001757983 */ /* 0x000ea80000300800 */
[----:B------:R-:W2:Y:S04]  /*117d0*/  LDL.LU R118, [R1+0x5c8] ;  /* 0x0005c80001767983 */ /* 0x000ea80000300800 */
[----:B------:R-:W2:Y:S04]  /*117e0*/  LDL.LU R119, [R1+0x5cc] ;  /* 0x0005cc0001777983 */ /* 0x000ea80000300800 */
[----:B0-----:R-:W2:Y:S04]  /*117f0*/  LDL.LU.128 R160, [R1+0x4120] ;  /* 0x0041200001a07983 */ /* 0x001ea80000300c00 */
[----:B------:R-:W-:Y:S04]  /*11800*/  STL.128 [R1+0x4180], R60 ;  /* 0x0041803c01007387 */ /* 0x000fe80000100c00 */
        /* <DEDUP_REMOVED lines=11> */
[----:B------:R0:W-:Y:S04]  /*118c0*/  STL.128 [R1+0x4260], R148 ;  /* 0x0042609401007387 */ /* 0x0001e80000100c00 */
[----:B------:R1:W-:Y:S04]  /*118d0*/  STL.128 [R1+0x4220], R100 ;  /* 0x0042206401007387 */ /* 0x0003e80000100c00 */
[----:B------:R-:W-:Y:S04]  /*118e0*/  STL [R1+0x3dc], R58 ;  /* 0x0003dc3a01007387 */ /* 0x000fe80000100800 */
[----:B0-----:R-:W2:Y:S04]  /*118f0*/  LDL.LU.128 R148, [R1+0x4260] ;  /* 0x0042600001947983 */ /* 0x001ea80000300c00 */
[----:B-1----:R-:W2:Y:S04]  /*11900*/  LDL.LU.128 R100, [R1+0x4220] ;  /* 0x0042200001647983 */ /* 0x002ea80000300c00 */
[----:B---3--:R-:W-:Y:S04]  /*11910*/  STL.128 [R1+0x4210], R96 ;  /* 0x0042106001007387 */ /* 0x008fe80000100c00 */
[----:B------:R-:W-:Y:S04]  /*11920*/  STL.128 [R1+0x4200], R92 ;  /* 0x0042005c01007387 */ /* 0x000fe80000100c00 */
[----:B------:R0:W-:Y:S04]  /*11930*/  STL.128 [R1+0x4230], R104 ;  /* 0x0042306801007387 */ /* 0x0001e80000100c00 */
[----:B------:R1:W-:Y:S04]  /*11940*/  STL.128 [R1+0x41f0], R88 ;  /* 0x0041f05801007387 */ /* 0x0003e80000100c00 */
[----:B------:R3:W-:Y:S04]  /*11950*/  STL.128 [R1+0x41e0], R84 ;  /* 0x0041e05401007387 */ /* 0x0007e80000100c00 */
[----:B------:R3:W-:Y:S04]  /*11960*/  STL.128 [R1+0x41d0], R80 ;  /* 0x0041d05001007387 */ /* 0x0007e80000100c00 */
[----:B------:R3:W-:Y:S04]  /*11970*/  STL.128 [R1+0x41c0], R76 ;  /* 0x0041c04c01007387 */ /* 0x0007e80000100c00 */
[----:B------:R3:W-:Y:S04]  /*11980*/  STL.128 [R1+0x41b0], R72 ;  /* 0x0041b04801007387 */ /* 0x0007e80000100c00 */
[----:B0-----:R-:W2:Y:S04]  /*11990*/  LDL.LU.128 R104, [R1+0x4230] ;  /* 0x0042300001687983 */ /* 0x001ea80000300c00 */
[----:B------:R-:W2:Y:S04]  /*119a0*/  LDL.LU.128 R96, [R1+0x4210] ;  /* 0x0042100001607983 */ /* 0x000ea80000300c00 */
[----:B------:R-:W2:Y:S04]  /*119b0*/  LDL.LU.128 R92, [R1+0x4200] ;  /* 0x00420000015c7983 */ /* 0x000ea80000300c00 */
[----:B------:R0:W-:Y:S04]  /*119c0*/  STL.128 [R1+0x41a0], R68 ;  /* 0x0041a04401007387 */ /* 0x0001e80000100c00 */
[----:B-1----:R-:W2:Y:S04]  /*119d0*/  LDL.LU.128 R88, [R1+0x41f0] ;  /* 0x0041f00001587983 */ /* 0x002ea80000300c00 */
[----:B---3--:R-:W3:Y:S04]  /*119e0*/  LDL.LU.128 R84, [R1+0x41e0] ;  /* 0x0041e00001547983 */ /* 0x008ee80000300c00 */
[----:B------:R-:W3:Y:S04]  /*119f0*/  LDL.LU.128 R80, [R1+0x41d0] ;  /* 0x0041d00001507983 */ /* 0x000ee80000300c00 */
[----:B------:R-:W3:Y:S04]  /*11a00*/  LDL.LU.128 R76, [R1+0x41c0] ;  /* 0x0041c000014c7983 */ /* 0x000ee80000300c00 */
[----:B------:R-:W3:Y:S04]  /*11a10*/  LDL.LU.128 R72, [R1+0x41b0] ;  /* 0x0041b00001487983 */ /* 0x000ee80000300c00 */
[----:B0-----:R-:W3:Y:S04]  /*11a20*/  LDL.LU.128 R68, [R1+0x41a0] ;  /* 0x0041a00001447983 */ /* 0x001ee80000300c00 */
[----:B------:R-:W-:Y:S04]  /*11a30*/  STL.128 [R1+0x40d0], R112 ;  /* 0x0040d07001007387 */ /* 0x000fe80000100c00 */
[----:B------:R0:W-:Y:S04]  /*11a40*/  STL.128 [R1+0x4170], R180 ;  /* 0x004170b401007387 */ /* 0x0001e80000100c00 */
[----:B------:R1:W-:Y:S04]  /*11a50*/  STL [R1+0x4160], R176 ;  /* 0x004160b001007387 */ /* 0x0003e80000100800 */
[----:B----4-:R4:W-:Y:S04]  /*11a60*/  STL.128 [R1+0x4150], R172 ;  /* 0x004150ac01007387 */ /* 0x0109e80000100c00 */
[----:B------:R4:W-:Y:S04]  /*11a70*/  STL.128 [R1+0x4140], R168 ;  /* 0x004140a801007387 */ /* 0x0009e80000100c00 */
[----:B------:R4:W-:Y:S04]  /*11a80*/  STL [R1+0x4138], R167 ;  /* 0x004138a701007387 */ /* 0x0009e80000100800 */
[----:B------:R4:W-:Y:S04]  /*11a90*/  STL.64 [R1+0x4130], R164 ;  /* 0x004130a401007387 */ /* 0x0009e80000100a00 */
[----:B------:R-:W-:Y:S01]  /*11aa0*/  STL [R1+0x5d4], R157 ;  /* 0x0005d49d01007387 */ /* 0x000fe20000100800 */
[----:B------:R-:W-:-:S03]  /*11ab0*/  IMAD.MOV.U32 R120, RZ, RZ, R156 ;  /* 0x000000ffff787224 */ /* 0x000fc600078e009c */
[----:B------:R4:W-:Y:S04]  /*11ac0*/  STL.64 [R1+0x5d8], R158 ;  /* 0x0005d89e01007387 */ /* 0x0009e80000100a00 */
[----:B0-----:R-:W3:Y:S04]  /*11ad0*/  LDL.LU.128 R180, [R1+0x4170] ;  /* 0x0041700001b47983 */ /* 0x001ee80000300c00 */
[----:B-1----:R-:W3:Y:S04]  /*11ae0*/  LDL.LU R176, [R1+0x4160] ;  /* 0x0041600001b07983 */ /* 0x002ee80000300800 */
[----:B----4-:R-:W4:Y:S04]  /*11af0*/  LDL.LU.128 R172, [R1+0x4150] ;  /* 0x0041500001ac7983 */ /* 0x010f280000300c00 */
[----:B------:R-:W4:Y:S04]  /*11b00*/  LDL.LU.128 R168, [R1+0x4140] ;  /* 0x0041400001a87983 */ /* 0x000f280000300c00 */
[----:B------:R-:W4:Y:S04]  /*11b10*/  LDL.LU R167, [R1+0x4138] ;  /* 0x0041380001a77983 */ /* 0x000f280000300800 */
[----:B------:R-:W4:Y:S04]  /*11b20*/  LDL.LU.64 R164, [R1+0x4130] ;  /* 0x0041300001a47983 */ /* 0x000f280000300a00 */
[----:B------:R-:W4:Y:S04]  /*11b30*/  LDL.LU.128 R156, [R1+0x4110] ;  /* 0x00411000019c7983 */ /* 0x000f280000300c00 */
[----:B------:R-:W4:Y:S04]  /*11b40*/  LDL.LU.128 R112, [R1+0x40d0] ;  /* 0x0040d00001707983 */ /* 0x000f280000300c00 */
[----:B------:R-:W4:Y:S04]  /*11b50*/  LDL.LU R121, [R1+0x5d4] ;  /* 0x0005d40001797983 */ /* 0x000f280000300800 */
[----:B------:R-:W4:Y:S04]  /*11b60*/  LDL.LU R122, [R1+0x5d8] ;  /* 0x0005d800017a7983 */ /* 0x000f280000300800 */
[----:B------:R-:W4:Y:S04]  /*11b70*/  LDL.LU R123, [R1+0x5dc] ;  /* 0x0005dc00017b7983 */ /* 0x000f280000300800 */
[----:B--2---:R0:W-:Y:S04]  /*11b80*/  STL [R1+0x4100], R152 ;  /* 0x0041009801007387 */ /* 0x0041e80000100800 */
[----:B0-----:R-:W2:Y:S04]  /*11b90*/  LDL.LU R152, [R1+0x4100] ;  /* 0x0041000001987983 */ /* 0x001ea80000300800 */
[----:B------:R0:W-:Y:S04]  /*11ba0*/  STL.128 [R1+0x40e0], R116 ;  /* 0x0040e07401007387 */ /* 0x0001e80000100c00 */
[----:B------:R1:W-:Y:S04]  /*11bb0*/  STL.128 [R1+0x3f90], R160 ;  /* 0x003f90a001007387 */ /* 0x0003e80000100c00 */
[----:B0-----:R-:W2:Y:S04]  /*11bc0*/  LDL.LU.128 R116, [R1+0x40e0] ;  /* 0x0040e00001747983 */ /* 0x001ea80000300c00 */
[----:B-1----:R-:W2:Y:S04]  /*11bd0*/  LDL.128 R160, [R1+0x3d0] ;  /* 0x0003d00001a07983 */ /* 0x002ea80000100c00 */
        /* <DEDUP_REMOVED lines=10> */
[----:B------:R1:W-:Y:S04]  /*11c80*/  STL.128 [R1+0x4820], R12 ;  /* 0x0048200c01007387 */ /* 0x0003e80000100c00 */
[----:B------:R1:W-:Y:S04]  /*11c90*/  STL.128 [R1+0x4810], R8 ;  /* 0x0048100801007387 */ /* 0x0003e80000100c00 */
[----:B------:R1:W-:Y:S04]  /*11ca0*/  STL.64 [R1+0x4800], R4 ;  /* 0x0048000401007387 */ /* 0x0003e80000100a00 */
        /* <DEDUP_REMOVED lines=16> */
[----:B---3--:R3:W-:Y:S04]  /*11db0*/  STL.128 [R1+0x4060], R84 ;  /* 0x0040605401007387 */ /* 0x0087e80000100c00 */
[----:B------:R3:W-:Y:S04]  /*11dc0*/  STL.128 [R1+0x4050], R80 ;  /* 0x0040505001007387 */ /* 0x0007e80000100c00 */
[----:B------:R3:W-:Y:S04]  /*11dd0*/  STL.128 [R1+0x4040], R76 ;  /* 0x0040404c01007387 */ /* 0x0007e80000100c00 */
[----:B------:R3:W-:Y:S04]  /*11de0*/  STL.128 [R1+0x4030], R72 ;  /* 0x0040304801007387 */ /* 0x0007e80000100c00 */
[----:B------:R3:W-:Y:S04]  /*11df0*/  STL.128 [R1+0x4020], R68 ;  /* 0x0040204401007387 */ /* 0x0007e80000100c00 */
[----:B------:R3:W-:Y:S04]  /*11e00*/  STL.128 [R1+0x4010], R64 ;  /* 0x0040104001007387 */ /* 0x0007e80000100c00 */
[----:B------:R3:W-:Y:S04]  /*11e10*/  STL.128 [R1+0x4000], R60 ;  /* 0x0040003c01007387 */ /* 0x0007e80000100c00 */
[----:B------:R3:W-:Y:S04]  /*11e20*/  STL [R1+0x3ff0], R59 ;  /* 0x003ff03b01007387 */ /* 0x0007e80000100800 */
        /* <DEDUP_REMOVED lines=9> */
[----:B------:R-:W2:Y:S04]  /*11ec0*/  LDL.LU.64 R18, [R1+0x4830] ;  /* 0x0048300001127983 */ /* 0x000ea80000300a00 */
[----:B------:R-:W2:Y:S04]  /*11ed0*/  LDL.LU.128 R12, [R1+0x4820] ;  /* 0x00482000010c7983 */ /* 0x000ea80000300c00 */
[----:B------:R-:W2:Y:S04]  /*11ee0*/  LDL.LU.128 R8, [R1+0x4810] ;  /* 0x0048100001087983 */ /* 0x000ea80000300c00 */
[----:B------:R-:W2:Y:S04]  /*11ef0*/  LDL.LU.64 R4, [R1+0x4800] ;  /* 0x0048000001047983 */ /* 0x000ea80000300a00 */
[----:B------:R-:W2:Y:S04]  /*11f00*/  LDL.LU.128 R224, [R1+0x47f0] ;  /* 0x0047f00001e07983 */ /* 0x000ea80000300c00 */
        /* <DEDUP_REMOVED lines=11> */
[----:B----4-:R-:W4:Y:S04]  /*11fc0*/  LDL.LU.128 R100, [R1+0x40a0] ;  /* 0x0040a00001647983 */ /* 0x010f280000300c00 */
[----:B------:R-:W4:Y:S04]  /*11fd0*/  LDL.LU.128 R96, [R1+0x4090] ;  /* 0x0040900001607983 */ /* 0x000f280000300c00 */
[----:B------:R-:W4:Y:S04]  /*11fe0*/  LDL.LU.128 R92, [R1+0x4080] ;  /* 0x00408000015c7983 */ /* 0x000f280000300c00 */
[----:B------:R-:W4:Y:S04]  /*11ff0*/  LDL.LU.128 R88, [R1+0x4070] ;  /* 0x0040700001587983 */ /* 0x000f280000300c00 */
[----:B---3--:R-:W3:Y:S04]  /*12000*/  LDL.LU.128 R84, [R1+0x4060] ;  /* 0x0040600001547983 */ /* 0x008ee80000300c00 */
[----:B------:R-:W3:Y:S04]  /*12010*/  LDL.LU.128 R80, [R1+0x4050] ;  /* 0x0040500001507983 */ /* 0x000ee80000300c00 */
[----:B------:R-:W3:Y:S04]  /*12020*/  LDL.LU.128 R76, [R1+0x4040] ;  /* 0x00404000014c7983 */ /* 0x000ee80000300c00 */
[----:B------:R-:W3:Y:S04]  /*12030*/  LDL.LU.128 R72, [R1+0x4030] ;  /* 0x0040300001487983 */ /* 0x000ee80000300c00 */
[----:B------:R-:W3:Y:S04]  /*12040*/  LDL.LU.128 R68, [R1+0x4020] ;  /* 0x0040200001447983 */ /* 0x000ee80000300c00 */
[----:B------:R-:W3:Y:S04]  /*12050*/  LDL.LU.128 R64, [R1+0x4010] ;  /* 0x0040100001407983 */ /* 0x000ee80000300c00 */
[----:B------:R-:W3:Y:S04]  /*12060*/  LDL.LU.128 R60, [R1+0x4000] ;  /* 0x00400000013c7983 */ /* 0x000ee80000300c00 */
[----:B------:R-:W3:Y:S04]  /*12070*/  LDL.LU R59, [R1+0x3ff0] ;  /* 0x003ff000013b7983 */ /* 0x000ee80000300800 */
[----:B------:R-:W-:Y:S04]  /*12080*/  STL.128 [R1+0x3fe0], R180 ;  /* 0x003fe0b401007387 */ /* 0x000fe80000100c00 */
[----:B------:R-:W-:Y:S04]  /*12090*/  STL [R1+0x3fd0], R176 ;  /* 0x003fd0b001007387 */ /* 0x000fe80000100800 */
[----:B------:R-:W-:Y:S04]  /*120a0*/  STL.128 [R1+0x3fc0], R172 ;  /* 0x003fc0ac01007387 */ /* 0x000fe80000100c00 */
[----:B------:R-:W-:Y:S04]  /*120b0*/  STL.128 [R1+0x3fb0], R168 ;  /* 0x003fb0a801007387 */ /* 0x000fe80000100c00 */
[----:B------:R-:W-:Y:S04]  /*120c0*/  STL [R1+0x3fa8], R167 ;  /* 0x003fa8a701007387 */ /* 0x000fe80000100800 */
[----:B------:R-:W-:Y:S04]  /*120d0*/  STL.64 [R1+0x3fa0], R164 ;  /* 0x003fa0a401007387 */ /* 0x000fe80000100a00 */
[----:B------:R0:W-:Y:S04]  /*120e0*/  STL.128 [R1+0x3f80], R156 ;  /* 0x003f809c01007387 */ /* 0x0001e80000100c00 */
[----:B--2---:R-:W-:Y:S04]  /*120f0*/  STL [R1+0x3f70], R152 ;  /* 0x003f709801007387 */ /* 0x004fe80000100800 */
[----:B------:R1:W-:Y:S04]  /*12100*/  STL.128 [R1+0x3f50], R120 ;  /* 0x003f507801007387 */ /* 0x0003e80000100c00 */
[----:B------:R2:W-:Y:S04]  /*12110*/  STL.128 [R1+0x3f40], R116 ;  /* 0x003f407401007387 */ /* 0x0005e80000100c00 */
[----:B------:R2:W-:Y:S04]  /*12120*/  STL.128 [R1+0x3f30], R112 ;  /* 0x003f307001007387 */ /* 0x0005e80000100c00 */
[----:B------:R-:W-:Y:S04]  /*12130*/  STL [R1+0x5e4], R161 ;  /* 0x0005e4a101007387 */ /* 0x000fe80000100800 */
[----:B------:R2:W-:Y:S04]  /*12140*/  STL.64 [R1+0x5e8], R162 ;  /* 0x0005e8a201007387 */ /* 0x0005e80000100a00 */
[----:B0-----:R-:W3:Y:S04]  /*12150*/  LDL.LU.128 R156, [R1+0x3f80] ;  /* 0x003f8000019c7983 */ /* 0x001ee80000300c00 */
[----:B-1----:R-:W3:Y:S04]  /*12160*/  LDL.LU.128 R120, [R1+0x3f50] ;  /* 0x003f500001787983 */ /* 0x002ee80000300c00 */
[----:B--2---:R-:W2:Y:S04]  /*12170*/  LDL.LU.128 R116, [R1+0x3f40] ;  /* 0x003f400001747983 */ /* 0x004ea80000300c00 */
[----:B------:R-:W2:Y:S04]  /*12180*/  LDL.LU.128 R112, [R1+0x3f30] ;  /* 0x003f300001707983 */ /* 0x000ea80000300c00 */
[----:B------:R-:W2:Y:S04]  /*12190*/  LDL.LU R125, [R1+0x5e4] ;  /* 0x0005e400017d7983 */ /* 0x000ea80000300800 */
[----:B------:R-:W2:Y:S04]  /*121a0*/  LDL.LU R126, [R1+0x5e8] ;  /* 0x0005e800017e7983 */ /* 0x000ea80000300800 */
[----:B------:R-:W2:Y:S01]  /*121b0*/  LDL.LU R127, [R1+0x5ec] ;  /* 0x0005ec00017f7983 */ /* 0x000ea20000300800 */
[----:B------:R-:W-:-:S03]  /*121c0*/  IMAD.MOV.U32 R124, RZ, RZ, R160 ;  /* 0x000000ffff7c7224 */ /* 0x000fc600078e00a0 */
[----:B------:R-:W2:Y:S04]  /*121d0*/  LDL.LU.128 R160, [R1+0x3f90] ;  /* 0x003f900001a07983 */ /* 0x000ea80000300c00 */
[----:B------:R-:W2:Y:S04]  /*121e0*/  LDL.LU R152, [R1+0x3f70] ;  /* 0x003f700001987983 */ /* 0x000ea80000300800 */
[----:B------:R-:W2:Y:S04]  /*121f0*/  LDL.LU R176, [R1+0x3fd0] ;  /* 0x003fd00001b07983 */ /* 0x000ea80000300800 */
[----:B------:R-:W2:Y:S04]  /*12200*/  LDL.LU.128 R172, [R1+0x3fc0] ;  /* 0x003fc00001ac7983 */ /* 0x000ea80000300c00 */
[----:B------:R-:W2:Y:S04]  /*12210*/  LDL.LU.128 R168, [R1+0x3fb0] ;  /* 0x003fb00001a87983 */ /* 0x000ea80000300c00 */
[----:B------:R-:W2:Y:S04]  /*12220*/  LDL.LU R167, [R1+0x3fa8] ;  /* 0x003fa80001a77983 */ /* 0x000ea80000300800 */
[----:B------:R-:W2:Y:S04]  /*12230*/  LDL.LU.64 R164, [R1+0x3fa0] ;  /* 0x003fa00001a47983 */ /* 0x000ea80000300a00 */
[----:B------:R-:W2:Y:S04]  /*12240*/  LDL.LU.128 R180, [R1+0x3fe0] ;  /* 0x003fe00001b47983 */ /* 0x000ea80000300c00 */
[----:B------:R-:W-:Y:S04]  /*12250*/  STL [R1+0x3e0], R53 ;  /* 0x0003e03501007387 */ /* 0x000fe80000100800 */
[----:B------:R-:W-:Y:S04]  /*12260*/  STL [R1+0x3e4], R54 ;  /* 0x0003e43601007387 */ /* 0x000fe80000100800 */
[----:B------:R-:W-:Y:S04]  /*12270*/  STL [R1+0x3e8], R55 ;  /* 0x0003e83701007387 */ /* 0x000fe80000100800 */
[----:B------:R-:W-:Y:S04]  /*12280*/  STL [R1+0x3ec], R50 ;  /* 0x0003ec3201007387 */ /* 0x000fe80000100800 */
[----:B------:R0:W-:Y:S04]  /*12290*/  STL.128 [R1+0x3f20], R108 ;  /* 0x003f206c01007387 */ /* 0x0001e80000100c00 */
[----:B------:R1:W-:Y:S04]  /*122a0*/  STL.128 [R1+0x3f10], R104 ;  /* 0x003f106801007387 */ /* 0x0003e80000100c00 */
[----:B----4-:R4:W-:Y:S04]  /*122b0*/  STL.128 [R1+0x3f00], R100 ;  /* 0x003f006401007387 */ /* 0x0109e80000100c00 */
        /* <DEDUP_REMOVED lines=8> */
[----:B0-----:R-:W2:Y:S04]  /*12340*/  LDL.LU.128 R108, [R1+0x3f20] ;  /* 0x003f2000016c7983 */ /* 0x001ea80000300c00 */
[----:B-1----:R-:W2:Y:S04]  /*12350*/  LDL.LU.128 R104, [R1+0x3f10] ;  /* 0x003f100001687983 */ /* 0x002ea80000300c00 */
        /* <DEDUP_REMOVED lines=9> */
[----:B------:R0:W-:Y:S04]  /*123f0*/  STL.128 [R1+0x3e00], R156 ;  /* 0x003e009c01007387 */ /* 0x0001e80000100c00 */
[----:B------:R1:W-:Y:S04]  /*12400*/  STL.128 [R1+0x3dc0], R120 ;  /* 0x003dc07801007387 */ /* 0x0003e80000100c00 */
[----:B--2---:R2:W-:Y:S04]  /*12410*/  STL.128 [R1+0x3db0], R116 ;  /* 0x003db07401007387 */ /* 0x0045e80000100c00 */
[----:B------:R2:W-:Y:S04]  /*12420*/  STL.128 [R1+0x3da0], R112 ;  /* 0x003da07001007387 */ /* 0x0005e80000100c00 */
[----:B0-----:R-:W3:Y:S04]  /*12430*/  LDL.128 R156, [R1+0x3e0] ;  /* 0x0003e000019c7983 */ /* 0x001ee80000100c00 */
[----:B-1----:R-:W3:Y:S04]  /*12440*/  LDL.LU.128 R120, [R1+0x3dc0] ;  /* 0x003dc00001787983 */ /* 0x002ee80000300c00 */
[----:B------:R0:W-:Y:S04]  /*12450*/  STL.128 [R1+0x3dd0], R124 ;  /* 0x003dd07c01007387 */ /* 0x0001e80000100c00 */
[----:B--2---:R-:W2:Y:S04]  /*12460*/  LDL.LU.128 R116, [R1+0x3db0] ;  /* 0x003db00001747983 */ /* 0x004ea80000300c00 */
[----:B------:R-:W2:Y:S04]  /*12470*/  LDL.LU.128 R112, [R1+0x3da0] ;  /* 0x003da00001707983 */ /* 0x000ea80000300c00 */
[----:B0-----:R-:W2:Y:S04]  /*12480*/  LDL.LU.128 R124, [R1+0x3dd0] ;  /* 0x003dd000017c7983 */ /* 0x001ea80000300c00 */
[----:B------:R0:W-:Y:S04]  /*12490*/  STL.128 [R1+0x3e70], R64 ;  /* 0x003e704001007387 */ /* 0x0001e80000100c00 */
[----:B------:R1:W-:Y:S04]  /*124a0*/  STL.128 [R1+0x3e60], R60 ;  /* 0x003e603c01007387 */ /* 0x0003e80000100c00 */
[----:B------:R1:W-:Y:S04]  /*124b0*/  STL [R1+0x3e54], R59 ;  /* 0x003e543b01007387 */ /* 0x0003e80000100800 */
[----:B0-----:R-:W2:Y:S04]  /*124c0*/  LDL.LU.128 R64, [R1+0x3e70] ;  /* 0x003e700001407983 */ /* 0x001ea80000300c00 */
[----:B-1----:R-:W2:Y:S04]  /*124d0*/  LDL.LU.128 R60, [R1+0x3e60] ;  /* 0x003e6000013c7983 */ /* 0x002ea80000300c00 */
[----:B------:R-:W2:Y:S04]  /*124e0*/  LDL.LU R59, [R1+0x3e54] ;  /* 0x003e5400013b7983 */ /* 0x000ea80000300800 */
[----:B------:R-:W-:Y:S04]  /*124f0*/  STL [R1+0x3f0], R51 ;  /* 0x0003f03301007387 */ /* 0x000fe80000100800 */
[----:B------:R-:W-:Y:S04]  /*12500*/  STL [R1+0x3f4], R52 ;  /* 0x0003f43401007387 */ /* 0x000fe80000100800 */
[----:B------:R-:W-:Y:S04]  /*12510*/  STL [R1+0x3f8], R47 ;  /* 0x0003f82f01007387 */ /* 0x000fe80000100800 */
[----:B------:R-:W-:Y:S04]  /*12520*/  STL [R1+0x3fc], R48 ;  /* 0x0003fc3001007387 */ /* 0x000fe80000100800 */
[----:B------:R0:W-:Y:S04]  /*12530*/  STL.128 [R1+0x3b70], R36 ;  /* 0x003b702401007387 */ /* 0x0001e80000100c00 */
[----:B------:R1:W-:Y:S04]  /*12540*/  STL.128 [R1+0x3b60], R32 ;  /* 0x003b602001007387 */ /* 0x0003e80000100c00 */
[----:B0-----:R-:W2:Y:S04]  /*12550*/  LDL.LU.128 R36, [R1+0x3b70] ;  /* 0x003b700001247983 */ /* 0x001ea80000300c00 */
[----:B-1----:R-:W2:Y:S04]  /*12560*/  LDL.LU.128 R32, [R1+0x3b60] ;  /* 0x003b600001207983 */ /* 0x002ea80000300c00 */
        /* <DEDUP_REMOVED lines=10> */
[----:B------:R-:W-:Y:S04]  /*12610*/  STL.128 [R1+0x3cf0], R68 ;  /* 0x003cf04401007387 */ /* 0x000fe80000100c00 */
        /* <DEDUP_REMOVED lines=9> */
[----:B------:R-:W-:Y:S04]  /*126b0*/  STL [R1+0x5f4], R157 ;  /* 0x0005f49d01007387 */ /* 0x000fe80000100800 */
[----:B------:R-:W-:Y:S04]  /*126c0*/  STL.64 [R1+0x5f8], R158 ;  /* 0x0005f89e01007387 */ /* 0x000fe80000100a00 */
[----:B------:R-:W-:Y:S04]  /*126d0*/  STL.128 [R1+0x3c90], R120 ;  /* 0x003c907801007387 */ /* 0x000fe80000100c00 */
[----:B--2---:R-:W-:Y:S04]  /*126e0*/  STL.128 [R1+0x3c80], R116 ;  /* 0x003c807401007387 */ /* 0x004fe80000100c00 */
[----:B------:R0:W-:Y:S04]  /*126f0*/  STL.128 [R1+0x3c70], R112 ;  /* 0x003c707001007387 */ /* 0x0001e80000100c00 */
[----:B------:R-:W2:Y:S04]  /*12700*/  LDL.LU.128 R72, [R1+0x3d00] ;  /* 0x003d000001487983 */ /* 0x000ea80000300c00 */
[----:B------:R1:W-:Y:S04]  /*12710*/  STL.128 [R1+0x3ca0], R124 ;  /* 0x003ca07c01007387 */ /* 0x0003e80000100c00 */
[----:B------:R-:W2:Y:S04]  /*12720*/  LDL.LU R129, [R1+0x5f4] ;  /* 0x0005f40001817983 */ /* 0x000ea80000300800 */
[----:B------:R-:W2:Y:S04]  /*12730*/  LDL.LU R130, [R1+0x5f8] ;  /* 0x0005f80001827983 */ /* 0x000ea80000300800 */
[----:B------:R-:W2:Y:S04]  /*12740*/  LDL.LU R131, [R1+0x5fc] ;  /* 0x0005fc0001837983 */ /* 0x000ea80000300800 */
[----:B0-----:R-:W2:Y:S04]  /*12750*/  LDL.128 R112, [R1+0x3f0] ;  /* 0x0003f00001707983 */ /* 0x001ea80000100c00 */
[----:B-1----:R-:W2:Y:S04]  /*12760*/  LDL.LU.128 R124, [R1+0x3ca0] ;  /* 0x003ca000017c7983 */ /* 0x002ea80000300c00 */
[----:B------:R-:W2:Y:S04]  /*12770*/  LDL.LU.128 R120, [R1+0x3c90] ;  /* 0x003c900001787983 */ /* 0x000ea80000300c00 */
[----:B------:R-:W2:Y:S04]  /*12780*/  LDL.LU.128 R116, [R1+0x3c80] ;  /* 0x003c800001747983 */ /* 0x000ea80000300c00 */
[----:B------:R-:W2:Y:S04]  /*12790*/  LDL.LU.128 R68, [R1+0x3cf0] ;  /* 0x003cf00001447983 */ /* 0x000ea80000300c00 */
[----:B------:R0:W-:Y:S04]  /*127a0*/  STL.128 [R1+0x3ce0], R64 ;  /* 0x003ce04001007387 */ /* 0x0001e80000100c00 */
[----:B------:R1:W-:Y:S04]  /*127b0*/  STL.128 [R1+0x3cd0], R60 ;  /* 0x003cd03c01007387 */ /* 0x0003e80000100c00 */
[----:B------:R1:W-:Y:S04]  /*127c0*/  STL [R1+0x3cc0], R59 ;  /* 0x003cc03b01007387 */ /* 0x0003e80000100800 */
[----:B0-----:R-:W2:Y:S04]  /*127d0*/  LDL.LU.128 R64, [R1+0x3ce0] ;  /* 0x003ce00001407983 */ /* 0x001ea80000300c00 */
[----:B-1----:R-:W2:Y:S04]  /*127e0*/  LDL.LU.128 R60, [R1+0x3cd0] ;  /* 0x003cd000013c7983 */ /* 0x002ea80000300c00 */
[----:B------:R-:W2:Y:S01]  /*127f0*/  LDL.LU R59, [R1+0x3cc0] ;  /* 0x003cc000013b7983 */ /* 0x000ea20000300800 */
[----:B------:R-:W-:-:S03]  /*12800*/  IMAD.MOV.U32 R128, RZ, RZ, R156 ;  /* 0x000000ffff807224 */ /* 0x000fc600078e009c */
[----:B------:R-:W-:Y:S04]  /*12810*/  STL [R1+0x400], R49 ;  /* 0x0004003101007387 */ /* 0x000fe80000100800 */
[----:B------:R-:W-:Y:S04]  /*12820*/  STL [R1+0x404], R44 ;  /* 0x0004042c01007387 */ /* 0x000fe80000100800 */
[----:B------:R-:W-:Y:S04]  /*12830*/  STL [R1+0x408], R45 ;  /* 0x0004082d01007387 */ /* 0x000fe80000100800 */
[----:B------:R-:W-:Y:S04]  /*12840*/  STL [R1+0x40c], R46 ;  /* 0x00040c2e01007387 */ /* 0x000fe80000100800 */
[----:B------:R0:W-:Y:S04]  /*12850*/  STL.128 [R1+0x3b80], R40 ;  /* 0x003b802801007387 */ /* 0x0001e80000100c00 */
[----:B------:R1:W-:Y:S04]  /*12860*/  STL.128 [R1+0x39b0], R36 ;  /* 0x0039b02401007387 */ /* 0x0003e80000100c00 */
[----:B------:R1:W-:Y:S04]  /*12870*/  STL.128 [R1+0x39a0], R32 ;  /* 0x0039a02001007387 */ /* 0x0003e80000100c00 */
[----:B------:R1:W-:Y:S04]  /*12880*/  STL.64 [R1+0x3af0], R4 ;  /* 0x003af00401007387 */ /* 0x0003e80000100a00 */
[----:B0-----:R-:W2:Y:S04]  /*12890*/  LDL.LU.128 R40, [R1+0x3b80] ;  /* 0x003b800001287983 */ /* 0x001ea80000300c00 */
[----:B-1----:R-:W2:Y:S04]  /*128a0*/  LDL.LU.128 R36, [R1+0x39b0] ;  /* 0x0039b00001247983 */ /* 0x002ea80000300c00 */
[----:B------:R-:W2:Y:S04]  /*128b0*/  LDL.LU.128 R32, [R1+0x39a0] ;  /* 0x0039a00001207983 */ /* 0x000ea80000300c00 */
[----:B------:R-:W2:Y:S04]  /*128c0*/  LDL.LU.64 R4, [R1+0x3af0] ;  /* 0x003af00001047983 */ /* 0x000ea80000300a00 */
[----:B------:R0:W-:Y:S04]  /*128d0*/  STL.128 [R1+0x3b50], R28 ;  /* 0x003b501c01007387 */ /* 0x0001e80000100c00 */
[----:B------:R1:W-:Y:S04]  /*128e0*/  STL.128 [R1+0x3b40], R24 ;  /* 0x003b401801007387 */ /* 0x0003e80000100c00 */
[----:B------:R1:W-:Y:S04]  /*128f0*/  STL.128 [R1+0x3b30], R20 ;  /* 0x003b301401007387 */ /* 0x0003e80000100c00 */
[----:B------:R1:W-:Y:S04]  /*12900*/  STL.64 [R1+0x3b20], R18 ;  /* 0x003b201201007387 */ /* 0x0003e80000100a00 */
[----:B------:R1:W-:Y:S04]  /*12910*/  STL.128 [R1+0x3b10], R12 ;  /* 0x003b100c01007387 */ /* 0x0003e80000100c00 */
[----:B------:R1:W-:Y:S04]  /*12920*/  STL.128 [R1+0x3b00], R8 ;  /* 0x003b000801007387 */ /* 0x0003e80000100c00 */
[----:B0-----:R-:W2:Y:S04]  /*12930*/  LDL.LU.128 R28, [R1+0x3b50] ;  /* 0x003b5000011c7983 */ /* 0x001ea80000300c00 */
[----:B-1----:R-:W2:Y:S04]  /*12940*/  LDL.LU.128 R24, [R1+0x3b40] ;  /* 0x003b400001187983 */ /* 0x002ea80000300c00 */
[----:B------:R-:W2:Y:S04]  /*12950*/  LDL.LU.128 R20, [R1+0x3b30] ;  /* 0x003b300001147983 */ /* 0x000ea80000300c00 */
[----:B------:R-:W2:Y:S04]  /*12960*/  LDL.LU.64 R18, [R1+0x3b20] ;  /* 0x003b200001127983 */ /* 0x000ea80000300a00 */
[----:B------:R-:W2:Y:S04]  /*12970*/  LDL.LU.128 R12, [R1+0x3b10] ;  /* 0x003b1000010c7983 */ /* 0x000ea80000300c00 */
[----:B------:R-:W2:Y:S04]  /*12980*/  LDL.LU.128 R8, [R1+0x3b00] ;  /* 0x003b000001087983 */ /* 0x000ea80000300c00 */
[----:B------:R0:W-:Y:S04]  /*12990*/  STL.128 [R1+0x3f60], R148 ;  /* 0x003f609401007387 */ /* 0x0001e80000100c00 */
[----:B------:R1:W-:Y:S04]  /*129a0*/  STL.128 [R1+0x3e10], R160 ;  /* 0x003e10a001007387 */ /* 0x0003e80000100c00 */
[----:B------:R1:W-:Y:S04]  /*129b0*/  STL [R1+0x3df0], R152 ;  /* 0x003df09801007387 */ /* 0x0003e80000100800 */
[----:B------:R-:W2:Y:S04]  /*129c0*/  LDL.LU.128 R156, [R1+0x3e00] ;  /* 0x003e0000019c7983 */ /* 0x000ea80000300c00 */
[----:B0-----:R-:W2:Y:S04]  /*129d0*/  LDL.LU.128 R148, [R1+0x3f60] ;  /* 0x003f600001947983 */ /* 0x001ea80000300c00 */
[----:B-1----:R-:W2:Y:S04]  /*129e0*/  LDL.LU.128 R160, [R1+0x3e10] ;  /* 0x003e100001a07983 */ /* 0x002ea80000300c00 */
[----:B------:R-:W2:Y:S04]  /*129f0*/  LDL.LU R152, [R1+0x3df0] ;  /* 0x003df00001987983 */ /* 0x000ea80000300800 */
        /* <DEDUP_REMOVED lines=9> */
[----:B0-----:R-:W3:Y:S04]  /*12a90*/  LDL.LU.128 R108, [R1+0x3c60] ;  /* 0x003c6000016c7983 */ /* 0x001ee80000300c00 */
[----:B-1----:R-:W3:Y:S04]  /*12aa0*/  LDL.LU.128 R104, [R1+0x3c50] ;  /* 0x003c500001687983 */ /* 0x002ee80000300c00 */
[----:B----4-:R-:W4:Y:S04]  /*12ab0*/  LDL.LU.128 R100, [R1+0x3c40] ;  /* 0x003c400001647983 */ /* 0x010f280000300c00 */
[----:B------:R-:W4:Y:S04]  /*12ac0*/  LDL.LU.128 R96, [R1+0x3c30] ;  /* 0x003c300001607983 */ /* 0x000f280000300c00 */
[----:B------:R-:W4:Y:S04]  /*12ad0*/  LDL.LU.128 R92, [R1+0x3c20] ;  /* 0x003c2000015c7983 */ /* 0x000f280000300c00 */
[----:B--2---:R-:W-:Y:S04]  /*12ae0*/  STL.128 [R1+0x3bd0], R72 ;  /* 0x003bd04801007387 */ /* 0x004fe80000100c00 */
[----:B------:R-:W2:Y:S04]  /*12af0*/  LDL.LU.128 R88, [R1+0x3c10] ;  /* 0x003c100001587983 */ /* 0x000ea80000300c00 */
[----:B---3--:R-:W3:Y:S04]  /*12b00*/  LDL.LU.128 R84, [R1+0x3c00] ;  /* 0x003c000001547983 */ /* 0x008ee80000300c00 */
[----:B------:R-:W3:Y:S04]  /*12b10*/  LDL.LU.128 R80, [R1+0x3bf0] ;  /* 0x003bf00001507983 */ /* 0x000ee80000300c00 */
[----:B------:R0:W-:Y:S01]  /*12b20*/  STL.128 [R1+0x3cb0], R128 ;  /* 0x003cb08001007387 */ /* 0x0001e20000100c00 */
[----:B------:R-:W-:-:S03]  /*12b30*/  IMAD.MOV.U32 R132, RZ, RZ, R112 ;  /* 0x000000ffff847224 */ /* 0x000fc600078e0070 */
[----:B------:R-:W3:Y:S01]  /*12b40*/  LDL.LU.128 R76, [R1+0x3be0] ;  /* 0x003be000014c7983 */ /* 0x000ee20000300c00 */
[----:B------:R-:W-:Y:S02]  /*12b50*/  IMAD.MOV.U32 R133, RZ, RZ, R113 ;  /* 0x000000ffff857224 */ /* 0x000fe400078e0071 */
[----:B------:R-:W-:Y:S01]  /*12b60*/  IMAD.MOV.U32 R134, RZ, RZ, R114 ;  /* 0x000000ffff867224 */ /* 0x000fe200078e0072 */
[----:B------:R-:W-:Y:S01]  /*12b70*/  STL.128 [R1+0x3ad0], R124 ;  /* 0x003ad07c01007387 */ /* 0x000fe20000100c00 */
[----:B------:R-:W-:-:S03]  /*12b80*/  IMAD.MOV.U32 R135, RZ, RZ, R115 ;  /* 0x000000ffff877224 */ /* 0x000fc600078e0073 */
[----:B------:R-:W-:Y:S04]  /*12b90*/  STL.128 [R1+0x3ac0], R120 ;  /* 0x003ac07801007387 */ /* 0x000fe80000100c00 */
[----:B------:R1:W-:Y:S04]  /*12ba0*/  STL.128 [R1+0x3ab0], R116 ;  /* 0x003ab07401007387 */ /* 0x0003e80000100c00 */
[----:B------:R1:W-:Y:S04]  /*12bb0*/  STL.128 [R1+0x3bc0], R68 ;  /* 0x003bc04401007387 */ /* 0x0003e80000100c00 */
[----:B0-----:R-:W3:Y:S04]  /*12bc0*/  LDL.LU.128 R128, [R1+0x3cb0] ;  /* 0x003cb00001807983 */ /* 0x001ee80000300c00 */
[----:B------:R-:W3:Y:S04]  /*12bd0*/  LDL.LU.128 R112, [R1+0x3c70] ;  /* 0x003c700001707983 */ /* 0x000ee80000300c00 */
[----:B------:R-:W3:Y:S04]  /*12be0*/  LDL.LU.128 R72, [R1+0x3bd0] ;  /* 0x003bd00001487983 */ /* 0x000ee80000300c00 */
[----:B-1----:R-:W3:Y:S04]  /*12bf0*/  LDL.128 R116, [R1+0x400] ;  /* 0x0004000001747983 */ /* 0x002ee80000100c00 */
[----:B------:R-:W3:Y:S04]  /*12c00*/  LDL.LU.128 R124, [R1+0x3ad0] ;  /* 0x003ad000017c7983 */ /* 0x000ee80000300c00 */
[----:B------:R-:W3:Y:S04]  /*12c10*/  LDL.LU.128 R120, [R1+0x3ac0] ;  /* 0x003ac00001787983 */ /* 0x000ee80000300c00 */
[----:B------:R-:W3:Y:S04]  /*12c20*/  LDL.LU.128 R68, [R1+0x3bc0] ;  /* 0x003bc00001447983 */ /* 0x000ee80000300c00 */
[----:B------:R0:W-:Y:S04]  /*12c30*/  STL.128 [R1+0x3bb0], R64 ;  /* 0x003bb04001007387 */ /* 0x0001e80000100c00 */
[----:B------:R1:W-:Y:S04]  /*12c40*/  STL.128 [R1+0x3ba0], R60 ;  /* 0x003ba03c01007387 */ /* 0x0003e80000100c00 */
[----:B------:R1:W-:Y:S04]  /*12c50*/  STL [R1+0x3b90], R59 ;  /* 0x003b903b01007387 */ /* 0x0003e80000100800 */
[----:B0-----:R-:W3:Y:S04]  /*12c60*/  LDL.LU.128 R64, [R1+0x3bb0] ;  /* 0x003bb00001407983 */ /* 0x001ee80000300c00 */
[----:B-1----:R-:W3:Y:S04]  /*12c70*/  LDL.LU.128 R60, [R1+0x3ba0] ;  /* 0x003ba000013c7983 */ /* 0x002ee80000300c00 */
[----:B------:R-:W3:Y:S04]  /*12c80*/  LDL.LU R59, [R1+0x3b90] ;  /* 0x003b9000013b7983 */ /* 0x000ee80000300800 */
[----:B------:R-:W-:Y:S04]  /*12c90*/  STL [R1+0x410], R41 ;  /* 0x0004102901007387 */ /* 0x000fe80000100800 */
[----:B------:R-:W-:Y:S04]  /*12ca0*/  STL [R1+0x414], R42 ;  /* 0x0004142a01007387 */ /* 0x000fe80000100800 */
[----:B------:R-:W-:Y:S04]  /*12cb0*/  STL [R1+0x418], R43 ;  /* 0x0004182b01007387 */ /* 0x000fe80000100800 */
[----:B------:R0:W-:Y:S04]  /*12cc0*/  STL [R1+0x39c0], R40 ;  /* 0x0039c02801007387 */ /* 0x0001e80000100800 */
[----:B------:R-:W-:Y:S04]  /*12cd0*/  STL [R1+0x41c], R38 ;  /* 0x00041c2601007387 */ /* 0x000fe80000100800 */
[----:B------:R1:W-:Y:S04]  /*12ce0*/  STL.64 [R1+0x3800], R36 ;  /* 0x0038002401007387 */ /* 0x0003e80000100a00 */
[----:B------:R1:W-:Y:S04]  /*12cf0*/  STL.128 [R1+0x37f0], R32 ;  /* 0x0037f02001007387 */ /* 0x0003e80000100c00 */
[----:B0-----:R-:W3:Y:S04]  /*12d00*/  LDL.LU R40, [R1+0x39c0] ;  /* 0x0039c00001287983 */ /* 0x001ee80000300800 */
[----:B-1----:R-:W3:Y:S04]  /*12d10*/  LDL.LU.64 R36, [R1+0x3800] ;  /* 0x0038000001247983 */ /* 0x002ee80000300a00 */
[----:B------:R-:W3:Y:S04]  /*12d20*/  LDL.LU.128 R32, [R1+0x37f0] ;  /* 0x0037f00001207983 */ /* 0x000ee80000300c00 */
[----:B------:R0:W-:Y:S04]  /*12d30*/  STL.128 [R1+0x3a90], R108 ;  /* 0x003a906c01007387 */ /* 0x0001e80000100c00 */
[----:B------:R1:W-:Y:S04]  /*12d40*/  STL.128 [R1+0x3a80], R104 ;  /* 0x003a806801007387 */ /* 0x0003e80000100c00 */
[----:B----4-:R4:W-:Y:S04]  /*12d50*/  STL.128 [R1+0x3a70], R100 ;  /* 0x003a706401007387 */ /* 0x0109e80000100c00 */
[----:B------:R4:W-:Y:S04]  /*12d60*/  STL.128 [R1+0x3a60], R96 ;  /* 0x003a606001007387 */ /* 0x0009e80000100c00 */
[----:B------:R4:W-:Y:S04]  /*12d70*/  STL.128 [R1+0x3a50], R92 ;  /* 0x003a505c01007387 */ /* 0x0009e80000100c00 */
[----:B0-----:R-:W4:Y:S04]  /*12d80*/  LDL.LU.128 R108, [R1+0x3a90] ;  /* 0x003a9000016c7983 */ /* 0x001f280000300c00 */
[----:B--2---:R0:W-:Y:S04]  /*12d90*/  STL.128 [R1+0x3a40], R88 ;  /* 0x003a405801007387 */ /* 0x0041e80000100c00 */
[----:B---3--:R2:W-:Y:S04]  /*12da0*/  STL.128 [R1+0x3a30], R84 ;  /* 0x003a305401007387 */ /* 0x0085e80000100c00 */
[----:B------:R3:W-:Y:S04]  /*12db0*/  STL.128 [R1+0x3a20], R80 ;  /* 0x003a205001007387 */ /* 0x0007e80000100c00 */
[----:B-1----:R-:W3:Y:S04]  /*12dc0*/  LDL.LU.128 R104, [R1+0x3a80] ;  /* 0x003a800001687983 */ /* 0x002ee80000300c00 */
[----:B----4-:R-:W4:Y:S04]  /*12dd0*/  LDL.LU.128 R100, [R1+0x3a70] ;  /* 0x003a700001647983 */ /* 0x010f280000300c00 */
[----:B------:R-:W-:Y:S04]  /*12de0*/  STL.128 [R1+0x3a10], R76 ;  /* 0x003a104c01007387 */ /* 0x000fe80000100c00 */
[----:B------:R-:W4:Y:S04]  /*12df0*/  LDL.LU.128 R96, [R1+0x3a60] ;  /* 0x003a600001607983 */ /* 0x000f280000300c00 */
[----:B------:R-:W4:Y:S04]  /*12e00*/  LDL.LU.128 R92, [R1+0x3a50] ;  /* 0x003a5000015c7983 */ /* 0x000f280000300c00 */
[----:B0-----:R-:W4:Y:S04]  /*12e10*/  LDL.LU.128 R88, [R1+0x3a40] ;  /* 0x003a400001587983 */ /* 0x001f280000300c00 */
[----:B--2---:R-:W2:Y:S04]  /*12e20*/  LDL.LU.128 R84, [R1+0x3a30] ;  /* 0x003a300001547983 */ /* 0x004ea80000300c00 */
[----:B------:R0:W-:Y:S04]  /*12e30*/  STL.128 [R1+0x3ae0], R128 ;  /* 0x003ae08001007387 */ /* 0x0001e80000100c00 */
[----:B------:R1:W-:Y:S04]  /*12e40*/  STL.128 [R1+0x3aa0], R112 ;  /* 0x003aa07001007387 */ /* 0x0003e80000100c00 */
[----:B------:R1:W-:Y:S01]  /*12e50*/  STL.128 [R1+0x3a00], R72 ;  /* 0x003a004801007387 */ /* 0x0003e20000100c00 */
[----:B------:R-:W-:-:S02]  /*12e60*/  IMAD.MOV.U32 R136, RZ, RZ, R116 ;  /* 0x000000ffff887224 */ /* 0x000fc400078e0074 */
[----:B------:R-:W-:Y:S01]  /*12e70*/  IMAD.MOV.U32 R137, RZ, RZ, R117 ;  /* 0x000000ffff897224 */ /* 0x000fe200078e0075 */
[----:B---3--:R-:W3:Y:S01]  /*12e80*/  LDL.LU.128 R80, [R1+0x3a20] ;  /* 0x003a200001507983 */ /* 0x008ee20000300c00 */
[----:B------:R-:W-:Y:S02]  /*12e90*/  IMAD.MOV.U32 R138, RZ, RZ, R118 ;  /* 0x000000ffff8a7224 */ /* 0x000fe400078e0076 */
[----:B------:R-:W-:Y:S01]  /*12ea0*/  IMAD.MOV.U32 R139, RZ, RZ, R119 ;  /* 0x000000ffff8b7224 */ /* 0x000fe200078e0077 */
[----:B------:R-:W-:Y:S04]  /*12eb0*/  STL.128 [R1+0x3910], R124 ;  /* 0x0039107c01007387 */ /* 0x000fe80000100c00 */
[----:B------:R1:W-:Y:S04]  /*12ec0*/  STL.128 [R1+0x3900], R120 ;  /* 0x0039007801007387 */ /* 0x0003e80000100c00 */
[----:B------:R1:W-:Y:S04]  /*12ed0*/  STL.128 [R1+0x39f0], R68 ;  /* 0x0039f04401007387 */ /* 0x0003e80000100c00 */
[----:B0-----:R-:W3:Y:S04]  /*12ee0*/  LDL.LU.128 R128, [R1+0x3ae0] ;  /* 0x003ae00001807983 */ /* 0x001ee80000300c00 */
[----:B------:R-:W3:Y:S04]  /*12ef0*/  LDL.LU.128 R116, [R1+0x3ab0] ;  /* 0x003ab00001747983 */ /* 0x000ee80000300c00 */
[----:B-1----:R-:W3:Y:S04]  /*12f00*/  LDL.LU.128 R112, [R1+0x3aa0] ;  /* 0x003aa00001707983 */ /* 0x002ee80000300c00 */
[----:B------:R-:W3:Y:S04]  /*12f10*/  LDL.LU.128 R76, [R1+0x3a10] ;  /* 0x003a1000014c7983 */ /* 0x000ee80000300c00 */
[----:B------:R-:W3:Y:S04]  /*12f20*/  LDL.LU.128 R72, [R1+0x3a00] ;  /* 0x003a000001487983 */ /* 0x000ee80000300c00 */
[----:B------:R-:W3:Y:S04]  /*12f30*/  LDL.128 R120, [R1+0x410] ;  /* 0x0004100001787983 */ /* 0x000ee80000100c00 */
        /* <DEDUP_REMOVED lines=8> */
[----:B------:R0:W-:Y:S04]  /*12fc0*/  STL.64 [R1+0x3930], R4 ;  /* 0x0039300401007387 */ /* 0x0001e80000100a00 */
[----:B------:R1:W-:Y:S04]  /*12fd0*/  STL.128 [R1+0x3990], R28 ;  /* 0x0039901c01007387 */ /* 0x0003e80000100c00 */
[----:B------:R1:W-:Y:S04]  /*12fe0*/  STL.128 [R1+0x3980], R24 ;  /* 0x0039801801007387 */ /* 0x0003e80000100c00 */
[----:B0-----:R-:W3:Y:S04]  /*12ff0*/  LDL.LU.64 R4, [R1+0x3930] ;  /* 0x0039300001047983 */ /* 0x001ee80000300a00 */
[----:B------:R0:W-:Y:S04]  /*13000*/  STL.128 [R1+0x3970], R20 ;  /* 0x0039701401007387 */ /* 0x0001e80000100c00 */
[----:B------:R0:W-:Y:S04]  /*13010*/  STL.64 [R1+0x3960], R18 ;  /* 0x0039601201007387 */ /* 0x0001e80000100a00 */
[----:B------:R0:W-:Y:S04]  /*13020*/  STL.128 [R1+0x3950], R12 ;  /* 0x0039500c01007387 */ /* 0x0001e80000100c00 */
[----:B------:R0:W-:Y:S04]  /*13030*/  STL.128 [R1+0x3940], R8 ;  /* 0x0039400801007387 */ /* 0x0001e80000100c00 */
[----:B-1----:R-:W3:Y:S04]  /*13040*/  LDL.LU.128 R28, [R1+0x3990] ;  /* 0x00399000011c7983 */ /* 0x002ee80000300c00 */
[----:B------:R-:W3:Y:S04]  /*13050*/  LDL.LU.128 R24, [R1+0x3980] ;  /* 0x0039800001187983 */ /* 0x000ee80000300c00 */
[----:B0-----:R-:W3:Y:S04]  /*13060*/  LDL.LU.128 R20, [R1+0x3970] ;  /* 0x0039700001147983 */ /* 0x001ee80000300c00 */
[----:B------:R-:W3:Y:S04]  /*13070*/  LDL.LU.64 R18, [R1+0x3960] ;  /* 0x0039600001127983 */ /* 0x000ee80000300a00 */
[----:B------:R-:W3:Y:S04]  /*13080*/  LDL.LU.128 R12, [R1+0x3950] ;  /* 0x00395000010c7983 */ /* 0x000ee80000300c00 */
[----:B------:R-:W3:Y:S04]  /*13090*/  LDL.LU.128 R8, [R1+0x3940] ;  /* 0x0039400001087983 */ /* 0x000ee80000300c00 */
[----:B------:R-:W-:Y:S04]  /*130a0*/  STL [R1+0x420], R39 ;  /* 0x0004202701007387 */ /* 0x000fe80000100800 */
[----:B------:R-:W-:Y:S04]  /*130b0*/  STL [R1+0x424], R40 ;  /* 0x0004242801007387 */ /* 0x000fe80000100800 */
[----:B------:R-:W-:Y:S04]  /*130c0*/  STL [R1+0x428], R35 ;  /* 0x0004282301007387 */ /* 0x000fe80000100800 */
[----:B------:R-:W-:Y:S04]  /*130d0*/  STL [R1+0x42c], R36 ;  /* 0x00042c2401007387 */ /* 0x000fe80000100800 */
[----:B------:R0:W-:Y:S04]  /*130e0*/  STL.128 [R1+0x38d0], R108 ;  /* 0x0038d06c01007387 */ /* 0x0001e80000100c00 */
[----:B------:R1:W-:Y:S04]  /*130f0*/  STL.128 [R1+0x38c0], R104 ;  /* 0x0038c06801007387 */ /* 0x0003e80000100c00 */
[----:B----4-:R4:W-:Y:S04]  /*13100*/  STL.128 [R1+0x38b0], R100 ;  /* 0x0038b06401007387 */ /* 0x0109e80000100c00 */
[----:B0-----:R-:W3:Y:S04]  /*13110*/  LDL.LU.128 R108, [R1+0x38d0] ;  /* 0x0038d000016c7983 */ /* 0x001ee80000300c00 */
[----:B------:R0:W-:Y:S04]  /*13120*/  STL.128 [R1+0x38a0], R96 ;  /* 0x0038a06001007387 */ /* 0x0001e80000100c00 */
[----:B------:R3:W-:Y:S04]  /*13130*/  STL.128 [R1+0x3890], R92 ;  /* 0x0038905c01007387 */ /* 0x0007e80000100c00 */
[----:B------:R3:W-:Y:S04]  /*13140*/  STL.128 [R1+0x3880], R88 ;  /* 0x0038805801007387 */ /* 0x0007e80000100c00 */
[----:B--2---:R2:W-:Y:S04]  /*13150*/  STL.128 [R1+0x3870], R84 ;  /* 0x0038705401007387 */ /* 0x0045e80000100c00 */
[----:B-1----:R-:W2:Y:S04]  /*13160*/  LDL.LU.128 R104, [R1+0x38c0] ;  /* 0x0038c00001687983 */ /* 0x002ea80000300c00 */
[----:B----4-:R-:W4:Y:S04]  /*13170*/  LDL.LU.128 R100, [R1+0x38b0] ;  /* 0x0038b00001647983 */ /* 0x010f280000300c00 */
[----:B0-----:R-:W4:Y:S04]  /*13180*/  LDL.LU.128 R96, [R1+0x38a0] ;  /* 0x0038a00001607983 */ /* 0x001f280000300c00 */
[----:B---3--:R-:W-:Y:S04]  /*13190*/  STL.128 [R1+0x3860], R80 ;  /* 0x0038605001007387 */ /* 0x008fe80000100c00 */
[----:B------:R-:W3:Y:S04]  /*131a0*/  LDL.LU.128 R92, [R1+0x3890] ;  /* 0x00389000015c7983 */ /* 0x000ee80000300c00 */
[----:B------:R-:W3:Y:S04]  /*131b0*/  LDL.LU.128 R88, [R1+0x3880] ;  /* 0x0038800001587983 */ /* 0x000ee80000300c00 */
[----:B--2---:R-:W2:Y:S04]  /*131c0*/  LDL.LU.128 R84, [R1+0x3870] ;  /* 0x0038700001547983 */ /* 0x004ea80000300c00 */
[----:B------:R0:W-:Y:S04]  /*131d0*/  STL.128 [R1+0x3920], R128 ;  /* 0x0039208001007387 */ /* 0x0001e80000100c00 */
[----:B------:R1:W-:Y:S04]  /*131e0*/  STL.128 [R1+0x38f0], R116 ;  /* 0x0038f07401007387 */ /* 0x0003e80000100c00 */
[----:B------:R1:W-:Y:S04]  /*131f0*/  STL.128 [R1+0x38e0], R112 ;  /* 0x0038e07001007387 */ /* 0x0003e80000100c00 */
[----:B------:R1:W-:Y:S04]  /*13200*/  STL.128 [R1+0x3850], R76 ;  /* 0x0038504c01007387 */ /* 0x0003e80000100c00 */
[----:B------:R1:W-:Y:S01]  /*13210*/  STL.128 [R1+0x3840], R72 ;  /* 0x0038404801007387 */ /* 0x0003e20000100c00 */
[----:B------:R-:W-:-:S03]  /*13220*/  IMAD.MOV.U32 R140, RZ, RZ, R120 ;  /* 0x000000ffff8c7224 */ /* 0x000fc600078e0078 */
[----:B0-----:R-:W2:Y:S01]  /*13230*/  LDL.LU.128 R128, [R1+0x3920] ;  /* 0x0039200001807983 */ /* 0x001ea20000300c00 */
[----:B------:R-:W-:Y:S02]  /*13240*/  IMAD.MOV.U32 R141, RZ, RZ, R121 ;  /* 0x000000ffff8d7224 */ /* 0x000fe400078e0079 */
[----:B------:R-:W-:Y:S01]  /*13250*/  IMAD.MOV.U32 R142, RZ, RZ, R122 ;  /* 0x000000ffff8e7224 */ /* 0x000fe200078e007a */
[----:B------:R0:W-:Y:S01]  /*13260*/  STL.128 [R1+0x3760], R124 ;  /* 0x0037607c01007387 */ /* 0x0001e20000100c00 */
[----:B------:R-:W-:-:S03]  /*13270*/  IMAD.MOV.U32 R143, RZ, RZ, R123 ;  /* 0x000000ffff8f7224 */ /* 0x000fc600078e007b */
[----:B------:R0:W-:Y:S04]  /*13280*/  STL.128 [R1+0x3830], R68 ;  /* 0x0038304401007387 */ /* 0x0001e80000100c00 */
[----:B------:R-:W2:Y:S04]  /*13290*/  LDL.LU.128 R120, [R1+0x3900] ;  /* 0x0039000001787983 */ /* 0x000ea80000300c00 */
[----:B-1----:R-:W2:Y:S04]  /*132a0*/  LDL.LU.128 R116, [R1+0x38f0] ;  /* 0x0038f00001747983 */ /* 0x002ea80000300c00 */
[----:B------:R-:W2:Y:S04]  /*132b0*/  LDL.LU.128 R112, [R1+0x38e0] ;  /* 0x0038e00001707983 */ /* 0x000ea80000300c00 */
[----:B------:R-:W2:Y:S04]  /*132c0*/  LDL.LU.128 R80, [R1+0x3860] ;  /* 0x0038600001507983 */ /* 0x000ea80000300c00 */
[----:B------:R-:W2:Y:S04]  /*132d0*/  LDL.LU.128 R76, [R1+0x3850] ;  /* 0x00385000014c7983 */ /* 0x000ea80000300c00 */
[----:B------:R-:W2:Y:S04]  /*132e0*/  LDL.LU.128 R72, [R1+0x3840] ;  /* 0x0038400001487983 */ /* 0x000ea80000300c00 */
[----:B0-----:R-:W2:Y:S04]  /*132f0*/  LDL.128 R124, [R1+0x420] ;  /* 0x00042000017c7983 */ /* 0x001ea80000100c00 */
[----:B------:R-:W2:Y:S04]  /*13300*/  LDL.LU.128 R68, [R1+0x3830] ;  /* 0x0038300001447983 */ /* 0x000ea80000300c00 */
[----:B------:R0:W-:Y:S04]  /*13310*/  STL.128 [R1+0x3820], R64 ;  /* 0x0038204001007387 */ /* 0x0001e80000100c00 */
[----:B------:R1:W-:Y:S04]  /*13320*/  STL.128 [R1+0x3810], R60 ;  /* 0x0038103c01007387 */ /* 0x0003e80000100c00 */
[----:B------:R1:W-:Y:S04]  /*13330*/  STL [R1+0x3808], R59 ;  /* 0x0038083b01007387 */ /* 0x0003e80000100800 */
[----:B0-----:R-:W2:Y:S04]  /*13340*/  LDL.LU.128 R64, [R1+0x3820] ;  /* 0x0038200001407983 */ /* 0x001ea80000300c00 */
[----:B-1----:R-:W2:Y:S04]  /*13350*/  LDL.LU.128 R60, [R1+0x3810] ;  /* 0x00381000013c7983 */ /* 0x002ea80000300c00 */
[----:B------:R-:W2:Y:S04]  /*13360*/  LDL.LU R59, [R1+0x3808] ;  /* 0x00380800013b7983 */ /* 0x000ea80000300800 */
[----:B------:R0:W-:Y:S04]  /*13370*/  STL [R1+0x3658], R34 ;  /* 0x0036582201007387 */ /* 0x0001e80000100800 */
[----:B------:R1:W-:Y:S04]  /*13380*/  STL.64 [R1+0x3650], R32 ;  /* 0x0036502001007387 */ /* 0x0003e80000100a00 */
[----:B0-----:R-:W2:Y:S04]  /*13390*/  LDL.LU R34, [R1+0x3658] ;  /* 0x0036580001227983 */ /* 0x001ea80000300800 */
[----:B-1----:R-:W2:Y:S04]  /*133a0*/  LDL.LU.64 R32, [R1+0x3650] ;  /* 0x0036500001207983 */ /* 0x002ea80000300a00 */
[----:B------:R0:W-:Y:S04]  /*133b0*/  STL.64 [R1+0x3780], R4 ;  /* 0x0037800401007387 */ /* 0x0001e80000100a00 */
[----:B------:R1:W-:Y:S04]  /*133c0*/  STL.128 [R1+0x37e0], R28 ;  /* 0x0037e01c01007387 */ /* 0x0003e80000100c00 */
[----:B------:R1:W-:Y:S04]  /*133d0*/  STL.128 [R1+0x37d0], R24 ;  /* 0x0037d01801007387 */ /* 0x0003e80000100c00 */
[----:B0-----:R-:W2:Y:S04]  /*133e0*/  LDL.LU.64 R4, [R1+0x3780] ;  /* 0x0037800001047983 */ /* 0x001ea80000300a00 */
[----:B------:R0:W-:Y:S04]  /*133f0*/  STL.128 [R1+0x37c0], R20 ;  /* 0x0037c01401007387 */ /* 0x0001e80000100c00 */
[----:B------:R0:W-:Y:S04]  /*13400*/  STL.64 [R1+0x37b0], R18 ;  /* 0x0037b01201007387 */ /* 0x0001e80000100a00 */
[----:B------:R0:W-:Y:S04]  /*13410*/  STL.128 [R1+0x37a0], R12 ;  /* 0x0037a00c01007387 */ /* 0x0001e80000100c00 */
[----:B------:R0:W-:Y:S04]  /*13420*/  STL.128 [R1+0x3790], R8 ;  /* 0x0037900801007387 */ /* 0x0001e80000100c00 */
[----:B------:R0:W-:Y:S04]  /*13430*/  STL.128 [R1+0x3de0], R148 ;  /* 0x003de09401007387 */ /* 0x0001e80000100c00 */
[----:B-1----:R-:W2:Y:S04]  /*13440*/  LDL.LU.128 R28, [R1+0x37e0] ;  /* 0x0037e000011c7983 */ /* 0x002ea80000300c00 */
[----:B------:R-:W2:Y:S04]  /*13450*/  LDL.LU.128 R24, [R1+0x37d0] ;  /* 0x0037d00001187983 */ /* 0x000ea80000300c00 */
[----:B0-----:R-:W2:Y:S04]  /*13460*/  LDL.LU.128 R20, [R1+0x37c0] ;  /* 0x0037c00001147983 */ /* 0x001ea80000300c00 */
[----:B------:R-:W2:Y:S04]  /*13470*/  LDL.LU.64 R18, [R1+0x37b0] ;  /* 0x0037b00001127983 */ /* 0x000ea80000300a00 */
[----:B------:R-:W2:Y:S04]  /*13480*/  LDL.LU.128 R12, [R1+0x37a0] ;  /* 0x0037a000010c7983 */ /* 0x000ea80000300c00 */
[----:B------:R-:W2:Y:S04]  /*13490*/  LDL.LU.128 R8, [R1+0x3790] ;  /* 0x0037900001087983 */ /* 0x000ea80000300c00 */
[----:B------:R-:W2:Y:S04]  /*134a0*/  LDL.LU.128 R148, [R1+0x3de0] ;  /* 0x003de00001947983 */ /* 0x000ea80000300c00 */
[----:B------:R0:W-:Y:S04]  /*134b0*/  STL.128 [R1+0x3720], R108 ;  /* 0x0037206c01007387 */ /* 0x0001e80000100c00 */
[----:B0-----:R-:W2:Y:S04]  /*134c0*/  LDL.LU.128 R108, [R1+0x3720] ;  /* 0x00372000016c7983 */ /* 0x001ea80000300c00 */
[----:B------:R0:W-:Y:S04]  /*134d0*/  STL.128 [R1+0x3710], R104 ;  /* 0x0037106801007387 */ /* 0x0001e80000100c00 */
[----:B----4-:R1:W-:Y:S04]  /*134e0*/  STL.128 [R1+0x3700], R100 ;  /* 0x0037006401007387 */ /* 0x0103e80000100c00 */
[----:B------:R4:W-:Y:S04]  /*134f0*/  STL.128 [R1+0x36f0], R96 ;  /* 0x0036f06001007387 */ /* 0x0009e80000100c00 */
[----:B---3--:R3:W-:Y:S04]  /*13500*/  STL.128 [R1+0x36e0], R92 ;  /* 0x0036e05c01007387 */ /* 0x0087e80000100c00 */
[----:B------:R3:W-:Y:S04]  /*13510*/  STL.128 [R1+0x36d0], R88 ;  /* 0x0036d05801007387 */ /* 0x0007e80000100c00 */
[----:B--2---:R2:W-:Y:S04]  /*13520*/  STL.128 [R1+0x36c0], R84 ;  /* 0x0036c05401007387 */ /* 0x0045e80000100c00 */
[----:B0-----:R-:W2:Y:S04]  /*13530*/  LDL.LU.128 R104, [R1+0x3710] ;  /* 0x0037100001687983 */ /* 0x001ea80000300c00 */
[----:B-1----:R-:W2:Y:S04]  /*13540*/  LDL.LU.128 R100, [R1+0x3700] ;  /* 0x0037000001647983 */ /* 0x002ea80000300c00 */
[----:B----4-:R-:W4:Y:S04]  /*13550*/  LDL.LU.128 R96, [R1+0x36f0] ;  /* 0x0036f00001607983 */ /* 0x010f280000300c00 */
[----:B---3--:R-:W3:Y:S04]  /*13560*/  LDL.LU.128 R92, [R1+0x36e0] ;  /* 0x0036e000015c7983 */ /* 0x008ee80000300c00 */
[----:B------:R-:W3:Y:S04]  /*13570*/  LDL.LU.128 R88, [R1+0x36d0] ;  /* 0x0036d00001587983 */ /* 0x000ee80000300c00 */
[----:B--2---:R-:W2:Y:S04]  /*13580*/  LDL.LU.128 R84, [R1+0x36c0] ;  /* 0x0036c00001547983 */ /* 0x004ea80000300c00 */
[----:B------:R0:W-:Y:S04]  /*13590*/  STL.128 [R1+0x3770], R128 ;  /* 0x0037708001007387 */ /* 0x0001e80000100c00 */
[----:B------:R1:W-:Y:S04]  /*135a0*/  STL.128 [R1+0x3750], R120 ;  /* 0x0037507801007387 */ /* 0x0003e80000100c00 */
        /* <DEDUP_REMOVED lines=11> */
[----:B------:R-:W2:Y:S04]  /*13660*/  LDL.LU.128 R124, [R1+0x3760] ;  /* 0x00376000017c7983 */ /* 0x000ea80000300c00 */
[----:B-1----:R-:W2:Y:S04]  /*13670*/  LDL.LU.128 R120, [R1+0x3750] ;  /* 0x0037500001787983 */ /* 0x002ea80000300c00 */
[----:B------:R-:W2:Y:S04]  /*13680*/  LDL.LU.128 R116, [R1+0x3740] ;  /* 0x0037400001747983 */ /* 0x000ea80000300c00 */
[----:B------:R-:W2:Y:S04]  /*13690*/  LDL.LU.128 R112, [R1+0x3730] ;  /* 0x0037300001707983 */ /* 0x000ea80000300c00 */
[----:B------:R-:W2:Y:S04]  /*136a0*/  LDL.LU.128 R80, [R1+0x36b0] ;  /* 0x0036b00001507983 */ /* 0x000ea80000300c00 */
[----:B------:R-:W2:Y:S04]  /*136b0*/  LDL.LU.128 R76, [R1+0x36a0] ;  /* 0x0036a000014c7983 */ /* 0x000ea80000300c00 */
        /* <DEDUP_REMOVED lines=9> */
[----:B------:R0:W-:Y:S04]  /*13750*/  STL.128 [R1+0x35d0], R160 ;  /* 0x0035d0a001007387 */ /* 0x0001e80000100c00 */
[----:B------:R-:W-:Y:S04]  /*13760*/  STL [R1+0x434], R32 ;  /* 0x0004342001007387 */ /* 0x000fe80000100800 */
[----:B------:R-:W-:Y:S04]  /*13770*/  STL [R1+0x438], R33 ;  /* 0x0004382101007387 */ /* 0x000fe80000100800 */
[----:B------:R-:W-:Y:S04]  /*13780*/  STL [R1+0x43c], R34 ;  /* 0x00043c2201007387 */ /* 0x000fe80000100800 */
[----:B0-----:R-:W2:Y:S04]  /*13790*/  LDL.128 R160, [R1+0x430] ;  /* 0x0004300001a07983 */ /* 0x001ea80000100c00 */
[----:B------:R0:W-:Y:S04]  /*137a0*/  STL.64 [R1+0x35e0], R4 ;  /* 0x0035e00401007387 */ /* 0x0001e80000100a00 */
[----:B------:R1:W-:Y:S04]  /*137b0*/  STL [R1+0x3e50], R176 ;  /* 0x003e50b001007387 */ /* 0x0003e80000100800 */
[----:B------:R1:W-:Y:S04]  /*137c0*/  STL.128 [R1+0x3e40], R172 ;  /* 0x003e40ac01007387 */ /* 0x0003e80000100c00 */
[----:B0-----:R-:W2:Y:S04]  /*137d0*/  LDL.LU.64 R4, [R1+0x35e0] ;  /* 0x0035e00001047983 */ /* 0x001ea80000300a00 */
[----:B------:R0:W-:Y:S04]  /*137e0*/  STL.128 [R1+0x3e30], R168 ;  /* 0x003e30a801007387 */ /* 0x0001e80000100c00 */
[----:B------:R0:W-:Y:S04]  /*137f0*/  STL [R1+0x3e28], R167 ;  /* 0x003e28a701007387 */ /* 0x0001e80000100800 */
[----:B------:R0:W-:Y:S04]  /*13800*/  STL.64 [R1+0x3e20], R164 ;  /* 0x003e20a401007387 */ /* 0x0001e80000100a00 */
[----:B------:R0:W-:Y:S04]  /*13810*/  STL.128 [R1+0x3640], R28 ;  /* 0x0036401c01007387 */ /* 0x0001e80000100c00 */
[----:B------:R0:W-:Y:S04]  /*13820*/  STL.128 [R1+0x3630], R24 ;  /* 0x0036301801007387 */ /* 0x0001e80000100c00 */
[----:B------:R0:W-:Y:S04]  /*13830*/  STL.128 [R1+0x3620], R20 ;  /* 0x0036201401007387 */ /* 0x0001e80000100c00 */
[----:B------:R0:W-:Y:S04]  /*13840*/  STL.64 [R1+0x3610], R18 ;  /* 0x0036101201007387 */ /* 0x0001e80000100a00 */
[----:B------:R0:W-:Y:S04]  /*13850*/  STL.128 [R1+0x3600], R12 ;  /* 0x0036000c01007387 */ /* 0x0001e80000100c00 */
[----:B------:R0:W-:Y:S04]  /*13860*/  STL.128 [R1+0x35f0], R8 ;  /* 0x0035f00801007387 */ /* 0x0001e80000100c00 */
[----:B-1----:R-:W2:Y:S04]  /*13870*/  LDL.LU R176, [R1+0x3e50] ;  /* 0x003e500001b07983 */ /* 0x002ea80000300800 */
[----:B------:R-:W2:Y:S04]  /*13880*/  LDL.LU.128 R172, [R1+0x3e40] ;  /* 0x003e400001ac7983 */ /* 0x000ea80000300c00 */
[----:B0-----:R-:W2:Y:S04]  /*13890*/  LDL.LU.128 R168, [R1+0x3e30] ;  /* 0x003e300001a87983 */ /* 0x001ea80000300c00 */
[----:B------:R-:W2:Y:S04]  /*138a0*/  LDL.LU R167, [R1+0x3e28] ;  /* 0x003e280001a77983 */ /* 0x000ea80000300800 */
[----:B------:R-:W2:Y:S04]  /*138b0*/  LDL.LU.64 R164, [R1+0x3e20] ;  /* 0x003e200001a47983 */ /* 0x000ea80000300a00 */
[----:B------:R-:W2:Y:S04]  /*138c0*/  LDL.LU.128 R28, [R1+0x3640] ;  /* 0x00364000011c7983 */ /* 0x000ea80000300c00 */
[----:B------:R-:W2:Y:S04]  /*138d0*/  LDL.LU.128 R24, [R1+0x3630] ;  /* 0x0036300001187983 */ /* 0x000ea80000300c00 */
[----:B------:R-:W2:Y:S04]  /*138e0*/  LDL.LU.128 R20, [R1+0x3620] ;  /* 0x0036200001147983 */ /* 0x000ea80000300c00 */
[----:B------:R-:W2:Y:S04]  /*138f0*/  LDL.LU.64 R18, [R1+0x3610] ;  /* 0x0036100001127983 */ /* 0x000ea80000300a00 */
[----:B------:R-:W2:Y:S04]  /*13900*/  LDL.LU.128 R12, [R1+0x3600] ;  /* 0x00360000010c7983 */ /* 0x000ea80000300c00 */
[----:B------:R-:W2:Y:S04]  /*13910*/  LDL.LU.128 R8, [R1+0x35f0] ;  /* 0x0035f00001087983 */ /* 0x000ea80000300c00 */
[----:B------:R-:W-:Y:S04]  /*13920*/  STL.128 [R1+0x35c0], R156 ;  /* 0x0035c09c01007387 */ /* 0x000fe80000100c00 */
[----:B------:R0:W-:Y:S04]  /*13930*/  STL [R1+0x35b0], R152 ;  /* 0x0035b09801007387 */ /* 0x0001e80000100800 */
        /* <DEDUP_REMOVED lines=8> */
[----:B----4-:R-:W-:Y:S04]  /*139c0*/  STL.128 [R1+0x34d0], R96 ;  /* 0x0034d06001007387 */ /* 0x010fe80000100c00 */
[----:B---3--:R-:W-:Y:S04]  /*139d0*/  STL.128 [R1+0x34c0], R92 ;  /* 0x0034c05c01007387 */ /* 0x008fe80000100c00 */
[----:B------:R-:W-:Y:S04]  /*139e0*/  STL.128 [R1+0x34b0], R88 ;  /* 0x0034b05801007387 */ /* 0x000fe80000100c00 */
[----:B--2---:R-:W-:Y:S04]  /*139f0*/  STL.128 [R1+0x34a0], R84 ;  /* 0x0034a05401007387 */ /* 0x004fe80000100c00 */
        /* <DEDUP_REMOVED lines=9> */
[----:B0-----:R-:W4:Y:S04]  /*13a90*/  LDL.LU R152, [R1+0x35b0] ;  /* 0x0035b00001987983 */ /* 0x001f280000300800 */
[----:B-1----:R-:W4:Y:S04]  /*13aa0*/  LDL.LU.128 R76, [R1+0x3480] ;  /* 0x00348000014c7983 */ /* 0x002f280000300c00 */
[----:B--2---:R-:W2:Y:S04]  /*13ab0*/  LDL.LU.128 R72, [R1+0x3470] ;  /* 0x0034700001487983 */ /* 0x004ea80000300c00 */
[----:B------:R-:W2:Y:S04]  /*13ac0*/  LDL.LU.128 R84, [R1+0x34a0] ;  /* 0x0034a00001547983 */ /* 0x000ea80000300c00 */
[----:B------:R0:W-:Y:S04]  /*13ad0*/  STL.128 [R1+0x3450], R64 ;  /* 0x0034504001007387 */ /* 0x0001e80000100c00 */
[----:B------:R1:W-:Y:S04]  /*13ae0*/  STL.128 [R1+0x3440], R60 ;  /* 0x0034403c01007387 */ /* 0x0003e80000100c00 */
[----:B------:R1:W-:Y:S04]  /*13af0*/  STL [R1+0x3430], R59 ;  /* 0x0034303b01007387 */ /* 0x0003e80000100800 */
[----:B------:R-:W2:Y:S04]  /*13b00*/  LDL.LU.128 R80, [R1+0x3490] ;  /* 0x0034900001507983 */ /* 0x000ea80000300c00 */
[----:B------:R-:W2:Y:S04]  /*13b10*/  LDL.LU.128 R148, [R1+0x35a0] ;  /* 0x0035a00001947983 */ /* 0x000ea80000300c00 */
[----:B---3--:R-:W3:Y:S04]  /*13b20*/  LDL.LU.128 R68, [R1+0x3460] ;  /* 0x0034600001447983 */ /* 0x008ee80000300c00 */
[----:B0-----:R-:W3:Y:S04]  /*13b30*/  LDL.LU.128 R64, [R1+0x3450] ;  /* 0x0034500001407983 */ /* 0x001ee80000300c00 */
[----:B-1----:R-:W3:Y:S04]  /*13b40*/  LDL.LU.128 R60, [R1+0x3440] ;  /* 0x00344000013c7983 */ /* 0x002ee80000300c00 */
[----:B------:R-:W3:Y:S04]  /*13b50*/  LDL.LU R59, [R1+0x3430] ;  /* 0x00343000013b7983 */ /* 0x000ee80000300800 */
        /* <DEDUP_REMOVED lines=15> */
[----:B------:R-:W3:Y:S01]  /*13c50*/  LDL.LU.128 R156, [R1+0x35c0] ;  /* 0x0035c000019c7983 */ /* 0x000ee20000300c00 */
[----:B------:R-:W-:-:S02]  /*13c60*/  IMAD.MOV.U32 R17, RZ, RZ, R160 ;  /* 0x000000ffff117224 */ /* 0x000fc400078e00a0 */
[----:B------:R-:W-:Y:S02]  /*13c70*/  IMAD.MOV.U32 R16, RZ, RZ, R161 ;  /* 0x000000ffff107224 */ /* 0x000fe400078e00a1 */
[----:B------:R-:W-:Y:S02]  /*13c80*/  IMAD.MOV.U32 R7, RZ, RZ, R162 ;  /* 0x000000ffff077224 */ /* 0x000fe400078e00a2 */
[----:B------:R-:W-:Y:S02]  /*13c90*/  IMAD.MOV.U32 R6, RZ, RZ, R163 ;  /* 0x000000ffff067224 */ /* 0x000fe400078e00a3 */
[----:B------:R-:W3:Y:S01]  /*13ca0*/  LDL.LU.128 R160, [R1+0x35d0] ;  /* 0x0035d00001a07983 */ /* 0x000ee20000300c00 */
[----:B------:R-:W-:Y:S01]  /*13cb0*/  FMUL.FTZ R4, R0, R4 ;  /* 0x0000000400047220 */ /* 0x000fe20000410000 */
[----:B------:R-:W-:-:S04]  /*13cc0*/  FMUL.FTZ R166, R5, R0 ;  /* 0x0000000005a67220 */ /* 0x000fc80000410000 */
[-CC-:B------:R-:W-:Y:S01]  /*13cd0*/  FFMA.FTZ R185, R28, R0.reuse, -R166.reuse ;  /* 0x000000001cb97223 */ /* 0x180fe200000108a6 */
[----:B------:R-:W-:-:S05]  /*13ce0*/  FFMA.FTZ R184, R29, R0, -R166 ;  /* 0x000000001db87223 */ /* 0x000fca00000108a6 */
[----:B------:R-:W-:Y:S08]  /*13cf0*/  MUFU.EX2 R185, R185 ;  /* 0x000000b900b97308 */ /* 0x000ff00000000800 */
[----:B------:R-:W0:Y:S01]  /*13d00*/  MUFU.EX2 R184, R184 ;  /* 0x000000b800b87308 */ /* 0x000e220000000800 */
[----:B------:R-:W-:Y:S01]  /*13d10*/  ISETP.NE.U32.AND P0, PT, R31, RZ, PT ;  /* 0x000000ff1f00720c */ /* 0x000fe20003f05070 */
[----:B------:R-:W-:-:S02]  /*13d20*/  IMAD R8, R30, 0xc00, R8 ;  /* 0x00000c001e087824 */ /* 0x000fc400078e0208 */
[----:B------:R-:W-:Y:S02]  /*13d30*/  IMAD.MOV.U32 R179, RZ, RZ, R27 ;  /* 0x000000ffffb37224 */ /* 0x000fe400078e001b */
[----:B------:R-:W-:Y:S02]  /*13d40*/  IMAD.MOV.U32 R178, RZ, RZ, R26 ;  /* 0x000000ffffb27224 */ /* 0x000fe400078e001a */
[----:B------:R-:W-:Y:S01]  /*13d50*/  IMAD.MOV.U32 R177, RZ, RZ, R25 ;  /* 0x000000ffffb17224 */ /* 0x000fe200078e0019 */
[----:B------:R-:W-:Y:S01]  /*13d60*/  R2UR UR6, R8 ;  /* 0x00000000080672ca */ /* 0x000fe200000e0000 */
[----:B------:R-:W-:Y:S01]  /*13d70*/  IMAD.MOV.U32 R50, RZ, RZ, R227 ;  /* 0x000000ffff327224 */ /* 0x000fe200078e00e3 */
[----:B------:R-:W-:Y:S01]  /*13d80*/  R2UR UR7, R9 ;  /* 0x00000000090772ca */ /* 0x000fe200000e0000 */
[----:B------:R-:W-:Y:S02]  /*13d90*/  IMAD.MOV.U32 R51, RZ, RZ, R226 ;  /* 0x000000ffff337224 */ /* 0x000fe400078e00e2 */
[----:B------:R-:W-:-:S02]  /*13da0*/  IMAD.MOV.U32 R52, RZ, RZ, R225 ;  /* 0x000000ffff347224 */ /* 0x000fc400078e00e1 */
[----:B------:R-:W-:Y:S02]  /*13db0*/  IMAD.MOV.U32 R53, RZ, RZ, R224 ;  /* 0x000000ffff357224 */ /* 0x000fe400078e00e0 */
[----:B------:R-:W-:Y:S02]  /*13dc0*/  IMAD.MOV.U32 R54, RZ, RZ, R223 ;  /* 0x000000ffff367224 */ /* 0x000fe400078e00df */
[----:B------:R-:W-:Y:S02]  /*13dd0*/  IMAD.MOV.U32 R55, RZ, RZ, R222 ;  /* 0x000000ffff377224 */ /* 0x000fe400078e00de */
[----:B------:R-:W-:Y:S02]  /*13de0*/  IMAD.MOV.U32 R57, RZ, RZ, R220 ;  /* 0x000000ffff397224 */ /* 0x000fe400078e00dc */
[----:B------:R-:W-:Y:S02]  /*13df0*/  IMAD.MOV.U32 R58, RZ, RZ, R219 ;  /* 0x000000ffff3a7224 */ /* 0x000fe400078e00db */
[----:B------:R-:W-:-:S02]  /*13e00*/  IMAD.MOV.U32 R27, RZ, RZ, R179 ;  /* 0x000000ffff1b7224 */ /* 0x000fc400078e00b3 */
[----:B------:R-:W-:Y:S02]  /*13e10*/  IMAD.MOV.U32 R26, RZ, RZ, R178 ;  /* 0x000000ffff1a7224 */ /* 0x000fe400078e00b2 */
[----:B------:R-:W-:Y:S01]  /*13e20*/  IMAD.MOV.U32 R25, RZ, RZ, R177 ;  /* 0x000000ffff197224 */ /* 0x000fe200078e00b1 */
[----:B0-----:R-:W-:Y:S01]  /*13e30*/  F2FP.BF16.F32.PACK_AB R155, R184, R185 ;  /* 0x000000b9b89b723e */ /* 0x001fe200000010ff */
[----:B------:R-:W-:Y:S01]  /*13e40*/  VOTEU.ANY UP0, P0 ;  /* 0x00000000003f7886 */ /* 0x000fe20000000100 */
[-CC-:B----4-:R-:W-:Y:S01]  /*13e50*/  FFMA.FTZ R197, R76, R0.reuse, -R4.reuse ;  /* 0x000000004cc57223 */ /* 0x190fe20000010804 */
[-CC-:B------:R-:W-:Y:S01]  /*13e60*/  FFMA.FTZ R196, R77, R0.reuse, -R4.reuse ;  /* 0x000000004dc47223 */ /* 0x180fe20000010804 */
[-CC-:B--2---:R-:W-:Y:S01]  /*13e70*/  FFMA.FTZ R199, R74, R0.reuse, -R4.reuse ;  /* 0x000000004ac77223 */ /* 0x184fe20000010804 */
[-C--:B------:R-:W-:Y:S01]  /*13e80*/  FFMA.FTZ R198, R75, R0.reuse, -R4 ;  /* 0x000000004bc67223 */ /* 0x080fe20000010804 */
[-CC-:B------:R-:W-:Y:S01]  /*13e90*/  FFMA.FTZ R187, R73, R0.reuse, -R166.reuse ;  /* 0x0000000049bb7223 */ /* 0x180fe200000108a6 */
[----:B------:R-:W-:Y:S01]  /*13ea0*/  FFMA.FTZ R186, R72, R0, -R166 ;  /* 0x0000000048ba7223 */ /* 0x000fe200000108a6 */
[----:B------:R-:W-:Y:S08]  /*13eb0*/  MUFU.EX2 R197, R197 ;  /* 0x000000c500c57308 */ /* 0x000ff00000000800 */
[----:B------:R-:W-:Y:S08]  /*13ec0*/  MUFU.EX2 R199, R199 ;  /* 0x000000c700c77308 */ /* 0x000ff00000000800 */
[----:B------:R-:W0:Y:S08]  /*13ed0*/  MUFU.EX2 R198, R198 ;  /* 0x000000c600c67308 */ /* 0x000e300000000800 */
[----:B------:R-:W-:Y:S08]  /*13ee0*/  MUFU.EX2 R196, R196 ;  /* 0x000000c400c47308 */ /* 0x000ff00000000800 */
[----:B------:R-:W-:Y:S08]  /*13ef0*/  MUFU.EX2 R187, R187 ;  /* 0x000000bb00bb7308 */ /* 0x000ff00000000800 */
[----:B------:R-:W1:Y:S01]  /*13f00*/  MUFU.EX2 R186, R186 ;  /* 0x000000ba00ba7308 */ /* 0x000e620000000800 */
[----:B------:R-:W-:-:S02]  /*13f10*/  IMAD.MOV.U32 R56, RZ, RZ, R152 ;  /* 0x000000ffff387224 */ /* 0x000fc400078e0098 */
[----:B------:R-:W-:Y:S02]  /*13f20*/  IMAD.MOV.U32 R44, RZ, RZ, R82 ;  /* 0x000000ffff2c7224 */ /* 0x000fe400078e0052 */
[----:B------:R-:W-:Y:S02]  /*13f30*/  IMAD.MOV.U32 R47, RZ, RZ, R85 ;  /* 0x000000ffff2f7224 */ /* 0x000fe400078e0055 */
[----:B------:R-:W-:Y:S02]  /*13f40*/  IMAD.MOV.U32 R48, RZ, RZ, R84 ;  /* 0x000000ffff307224 */ /* 0x000fe400078e0054 */
[----:B------:R-:W-:Y:S02]  /*13f50*/  IMAD.MOV.U32 R49, RZ, RZ, R83 ;  /* 0x000000ffff317224 */ /* 0x000fe400078e0053 */
[----:B------:R-:W-:Y:S02]  /*13f60*/  IMAD.MOV.U32 R28, RZ, RZ, R56 ;  /* 0x000000ffff1c7224 */ /* 0x000fe400078e0038 */
[----:B---3--:R-:W-:-:S02]  /*13f70*/  IMAD.MOV.U32 R29, RZ, RZ, R61 ;  /* 0x000000ffff1d7224 */ /* 0x008fc400078e003d */
[----:B------:R-:W-:Y:S02]  /*13f80*/  IMAD.MOV.U32 R30, RZ, RZ, R60 ;  /* 0x000000ffff1e7224 */ /* 0x000fe400078e003c */
[----:B------:R-:W-:Y:S02]  /*13f90*/  IMAD.MOV.U32 R31, RZ, RZ, R59 ;  /* 0x000000ffff1f7224 */ /* 0x000fe400078e003b */
[----:B------:R-:W-:Y:S02]  /*13fa0*/  IMAD.MOV.U32 R32, RZ, RZ, R64 ;  /* 0x000000ffff207224 */ /* 0x000fe400078e0040 */
[----:B------:R-:W-:Y:S02]  /*13fb0*/  IMAD.MOV.U32 R33, RZ, RZ, R63 ;  /* 0x000000ffff217224 */ /* 0x000fe400078e003f */
        /* <DEDUP_REMOVED lines=43> */
[----:B------:R-:W-:Y:S01]  /*14270*/  IMAD.MOV.U32 R151, RZ, RZ, R6 ;  /* 0x000000ffff977224 */ /* 0x000fe200078e0006 */
[----:B0-----:R-:W-:-:S02]  /*14280*/  F2FP.BF16.F32.PACK_AB R152, R198, R199 ;  /* 0x000000c7c698723e */ /* 0x001fc400000010ff */
[----:B-1----:R-:W-:Y:S02]  /*14290*/  F2FP.BF16.F32.PACK_AB R153, R186, R187 ;  /* 0x000000bbba99723e */ /* 0x002fe400000010ff */
[----:B------:R-:W-:-:S04]  /*142a0*/  F2FP.BF16.F32.PACK_AB R154, R196, R197 ;  /* 0x000000c5c49a723e */ /* 0x000fc800000010ff */
[----:B------:R-:W-:-:S06]  /*142b0*/  WARPGROUP.ARRIVE ;  /* 0x00000000000079c5 */ /* 0x000fcc0000000000 */
[----:B------:R-:W-:Y:S01]  /*142c0*/  HGMMA.64x256x16.F32.BF16 R24, R152, gdesc[UR4].tnspB, R24, UP0, gsb0 ;  /* 0x43e0000498187df0 */ /* 0x000fe2000b801818 */
        /* <DEDUP_REMOVED lines=9> */
[----:B------:R-:W-:Y:S08]  /*14360*/  MUFU.EX2 R194, R194 ;  /* 0x000000c200c27308 */ /* 0x000ff00000000800 */
[----:B------:R-:W-:Y:S08]  /*14370*/  MUFU.EX2 R193, R193 ;  /* 0x000000c100c17308 */ /* 0x000ff00000000800 */
[----:B------:R-:W0:Y:S08]  /*14380*/  MUFU.EX2 R192, R192 ;  /* 0x000000c000c07308 */ /* 0x000e300000000800 */
[----:B------:R-:W-:Y:S08]  /*14390*/  MUFU.EX2 R175, R175 ;  /* 0x000000af00af7308 */ /* 0x000ff00000000800 */
[----:B------:R-:W-:Y:S08]  /*143a0*/  MUFU.EX2 R174, R174 ;  /* 0x000000ae00ae7308 */ /* 0x000ff00000000800 */
[----:B------:R-:W-:Y:S08]  /*143b0*/  MUFU.EX2 R173, R173 ;  /* 0x000000ad00ad7308 */ /* 0x000ff00000000800 */
[----:B------:R-:W1:Y:S01]  /*143c0*/  MUFU.EX2 R172, R172 ;  /* 0x000000ac00ac7308 */ /* 0x000e620000000800 */
[----:B------:R-:W-:Y:S04]  /*143d0*/  STL.128 [R1+0x3410], R208 ;  /* 0x003410d001007387 */ /* 0x000fe80000100c00 */
[----:B------:R2:W-:Y:S04]  /*143e0*/  STL.128 [R1+0x3400], R204 ;  /* 0x003400cc01007387 */ /* 0x0005e80000100c00 */
[----:B------:R-:W-:Y:S04]  /*143f0*/  STL.128 [R1+0x3420], R212 ;  /* 0x003420d401007387 */ /* 0x000fe80000100c00 */
[----:B------:R-:W-:Y:S04]  /*14400*/  STL.128 [R1+0x33f0], R200 ;  /* 0x0033f0c801007387 */ /* 0x000fe80000100c00 */
[----:B------:R-:W-:Y:S04]  /*14410*/  STL.128 [R1+0x33e0], R196 ;  /* 0x0033e0c401007387 */ /* 0x000fe80000100c00 */
[----:B0-----:R-:W-:Y:S04]  /*14420*/  STL.128 [R1+0x33d0], R192 ;  /* 0x0033d0c001007387 */ /* 0x001fe80000100c00 */
[----:B------:R-:W-:Y:S04]  /*14430*/  STL.128 [R1+0x33c0], R184 ;  /* 0x0033c0b801007387 */ /* 0x000fe80000100c00 */
[----:B------:R-:W-:Y:S04]  /*14440*/  STL.64 [R1+0x33b0], R182 ;  /* 0x0033b0b601007387 */ /* 0x000fe80000100a00 */
[----:B-1----:R-:W-:Y:S04]  /*14450*/  STL.128 [R1+0x33a0], R172 ;  /* 0x0033a0ac01007387 */ /* 0x002fe80000100c00 */
[----:B------:R-:W-:Y:S04]  /*14460*/  STL [R1+0x3398], R166 ;  /* 0x003398a601007387 */ /* 0x000fe80000100800 */
[----:B------:R-:W-:Y:S04]  /*14470*/  STL.64 [R1+0x3390], R164 ;  /* 0x003390a401007387 */ /* 0x000fe80000100a00 */
[----:B------:R-:W-:Y:S01]  /*14480*/  STL.128 [R1+0x3380], R160 ;  /* 0x003380a001007387 */ /* 0x000fe20000100c00 */
[----:B------:R-:W-:-:S02]  /*14490*/  WARPGROUP.DEPBAR.LE gsb0, 0x0 ;  /* 0x00008000000079c5 */ /* 0x000fc40000010000 */
[----:B------:R-:W-:Y:S02]  /*144a0*/  VIADD R152, R8, 0x80 ;  /* 0x0000008008987836 */ /* 0x000fe40000000000 */
[----:B------:R-:W-:Y:S02]  /*144b0*/  IMAD.MOV.U32 R153, RZ, RZ, R9 ;  /* 0x000000ffff997224 */ /* 0x000fe400078e0009 */
[----:B------:R-:W-:Y:S02]  /*144c0*/  IMAD.MOV.U32 R225, RZ, RZ, R133 ;  /* 0x000000ffffe17224 */ /* 0x000fe400078e0085 */
[----:B------:R-:W-:Y:S02]  /*144d0*/  IMAD.MOV.U32 R226, RZ, RZ, R132 ;  /* 0x000000ffffe27224 */ /* 0x000fe400078e0084 */
[----:B------:R-:W-:Y:S02]  /*144e0*/  IMAD.MOV.U32 R227, RZ, RZ, R131 ;  /* 0x000000ffffe37224 */ /* 0x000fe400078e0083 */
[----:B------:R-:W-:-:S02]  /*144f0*/  IMAD.MOV.U32 R6, RZ, RZ, R151 ;  /* 0x000000ffff067224 */ /* 0x000fc400078e0097 */
[----:B------:R-:W-:Y:S02]  /*14500*/  IMAD.MOV.U32 R7, RZ, RZ, R150 ;  /* 0x000000ffff077224 */ /* 0x000fe400078e0096 */
[----:B------:R-:W-:Y:S01]  /*14510*/  IMAD.MOV.U32 R16, RZ, RZ, R149 ;  /* 0x000000ffff107224 */ /* 0x000fe200078e0095 */
[----:B------:R-:W-:Y:S01]  /*14520*/  R2UR UR6, R152 ;  /* 0x00000000980672ca */ /* 0x000fe200000e0000 */
[----:B------:R-:W-:Y:S01]  /*14530*/  IMAD.MOV.U32 R219, RZ, RZ, R139 ;  /* 0x000000ffffdb7224 */ /* 0x000fe200078e008b */
[----:B------:R-:W-:Y:S01]  /*14540*/  R2UR UR7, R153 ;  /* 0x00000000990772ca */ /* 0x000fe200000e0000 */
[----:B------:R-:W-:Y:S01]  /*14550*/  IMAD.MOV.U32 R220, RZ, RZ, R138 ;  /* 0x000000ffffdc7224 */ /* 0x000fe200078e008a */
        /* <DEDUP_REMOVED lines=8> */
[----:B------:R0:W-:Y:S01]  /*145e0*/  STL [R1+0x604], R225 ;  /* 0x000604e101007387 */ /* 0x0001e20000100800 */
[----:B------:R-:W-:-:S02]  /*145f0*/  IMAD.MOV.U32 R168, RZ, RZ, R146 ;  /* 0x000000ffffa87224 */ /* 0x000fc400078e0092 */
[----:B------:R-:W-:Y:S01]  /*14600*/  IMAD.MOV.U32 R169, RZ, RZ, R145 ;  /* 0x000000ffffa97224 */ /* 0x000fe200078e0091 */
[----:B------:R1:W-:Y:S01]  /*14610*/  STL [R1+0x600], R226 ;  /* 0x000600e201007387 */ /* 0x0003e20000100800 */
[----:B------:R-:W-:Y:S02]  /*14620*/  IMAD.MOV.U32 R170, RZ, RZ, R144 ;  /* 0x000000ffffaa7224 */ /* 0x000fe400078e0090 */
[----:B------:R-:W-:Y:S01]  /*14630*/  IMAD.MOV.U32 R171, RZ, RZ, R143 ;  /* 0x000000ffffab7224 */ /* 0x000fe200078e008f */
[----:B------:R3:W-:Y:S01]  /*14640*/  STL [R1+0x5fc], R227 ;  /* 0x0005fce301007387 */ /* 0x0007e20000100800 */
[----:B--2---:R-:W-:Y:S02]  /*14650*/  IMAD.MOV.U32 R207, RZ, RZ, R227 ;  /* 0x000000ffffcf7224 */ /* 0x004fe400078e00e3 */
[----:B------:R-:W-:Y:S01]  /*14660*/  IMAD.MOV.U32 R208, RZ, RZ, R226 ;  /* 0x000000ffffd07224 */ /* 0x000fe200078e00e2 */
[----:B------:R2:W-:Y:S01]  /*14670*/  STL [R1+0x64c], R6 ;  /* 0x00064c0601007387 */ /* 0x0005e20000100800 */
[----:B------:R-:W-:-:S02]  /*14680*/  IMAD.MOV.U32 R209, RZ, RZ, R225 ;  /* 0x000000ffffd17224 */ /* 0x000fc400078e00e1 */
[----:B0-----:R-:W-:Y:S01]  /*14690*/  IMAD.MOV.U32 R225, RZ, RZ, R16 ;  /* 0x000000ffffe17224 */ /* 0x001fe200078e0010 */
[----:B------:R0:W-:Y:S01]  /*146a0*/  STL [R1+0x648], R7 ;  /* 0x0006480701007387 */ /* 0x0001e20000100800 */
[----:B-1----:R-:W-:Y:S02]  /*146b0*/  IMAD.MOV.U32 R226, RZ, RZ, R7 ;  /* 0x000000ffffe27224 */ /* 0x002fe400078e0007 */
[----:B---3--:R-:W-:Y:S01]  /*146c0*/  IMAD.MOV.U32 R227, RZ, RZ, R6 ;  /* 0x000000ffffe37224 */ /* 0x008fe200078e0006 */
[----:B------:R1:W-:Y:S01]  /*146d0*/  STL [R1+0x644], R16 ;  /* 0x0006441001007387 */ /* 0x0003e20000100800 */
[----:B--2---:R-:W-:-:S03]  /*146e0*/  IMAD.MOV.U32 R6, RZ, RZ, R27 ;  /* 0x000000ffff067224 */ /* 0x004fc600078e001b */
[----:B------:R2:W-:Y:S01]  /*146f0*/  STL [R1+0x61c], R219 ;  /* 0x00061cdb01007387 */ /* 0x0005e20000100800 */
[----:B0-----:R-:W-:-:S03]  /*14700*/  IMAD.MOV.U32 R7, RZ, RZ, R26 ;  /* 0x000000ffff077224 */ /* 0x001fc600078e001a */
[----:B------:R0:W-:Y:S01]  /*14710*/  STL [R1+0x618], R220 ;  /* 0x000618dc01007387 */ /* 0x0001e20000100800 */
[----:B-1----:R-:W-:-:S03]  /*14720*/  IMAD.MOV.U32 R16, RZ, RZ, R25 ;  /* 0x000000ffff107224 */ /* 0x002fc600078e0019 */
[----:B------:R1:W-:Y:S01]  /*14730*/  STL [R1+0x614], R221 ;  /* 0x000614dd01007387 */ /* 0x0003e20000100800 */
[----:B------:R-:W-:Y:S02]  /*14740*/  IMAD.MOV.U32 R211, RZ, RZ, R223 ;  /* 0x000000ffffd37224 */ /* 0x000fe400078e00df */
[----:B------:R-:W-:Y:S01]  /*14750*/  IMAD.MOV.U32 R212, RZ, RZ, R222 ;  /* 0x000000ffffd47224 */ /* 0x000fe200078e00de */
[----:B------:R3:W-:Y:S01]  /*14760*/  STL [R1+0x610], R222 ;  /* 0x000610de01007387 */ /* 0x0007e20000100800 */
[----:B------:R-:W-:Y:S02]  /*14770*/  IMAD.MOV.U32 R213, RZ, RZ, R221 ;  /* 0x000000ffffd57224 */ /* 0x000fe400078e00dd */
[----:B------:R-:W-:Y:S01]  /*14780*/  IMAD.MOV.U32 R214, RZ, RZ, R220 ;  /* 0x000000ffffd67224 */ /* 0x000fe200078e00dc */
[----:B------:R4:W-:Y:S01]  /*14790*/  STL [R1+0x60c], R223 ;  /* 0x00060cdf01007387 */ /* 0x0009e20000100800 */
[----:B------:R-:W-:Y:S02]  /*147a0*/  IMAD.MOV.U32 R215, RZ, RZ, R219 ;  /* 0x000000ffffd77224 */ /* 0x000fe400078e00db */
[----:B------:R-:W-:Y:S01]  /*147b0*/  IMAD.MOV.U32 R17, RZ, RZ, R148 ;  /* 0x000000ffff117224 */ /* 0x000fe200078e0094 */
[----:B------:R-:W-:Y:S01]  /*147c0*/  STL [R1+0x63c], R167 ;  /* 0x00063ca701007387 */ /* 0x000fe20000100800 */
[----:B------:R-:W-:-:S02]  /*147d0*/  IMAD.MOV.U32 R218, RZ, RZ, R142 ;  /* 0x000000ffffda7224 */ /* 0x000fc400078e008e */
[----:B------:R-:W-:Y:S01]  /*147e0*/  IMAD.MOV.U32 R217, RZ, RZ, R141 ;  /* 0x000000ffffd97224 */ /* 0x000fe200078e008d */
[----:B------:R-:W-:Y:S01]  /*147f0*/  STL [R1+0x638], R168 ;  /* 0x000638a801007387 */ /* 0x000fe20000100800 */
[----:B------:R-:W-:Y:S02]  /*14800*/  IMAD.MOV.U32 R216, RZ, RZ, R140 ;  /* 0x000000ffffd87224 */ /* 0x000fe400078e008c */
[----:B------:R-:W-:Y:S01]  /*14810*/  IMAD.MOV.U32 R224, RZ, RZ, R134 ;  /* 0x000000ffffe07224 */ /* 0x000fe200078e0086 */
[----:B------:R-:W-:Y:S01]  /*14820*/  STL [R1+0x634], R169 ;  /* 0x000634a901007387 */ /* 0x000fe20000100800 */
[----:B------:R-:W-:Y:S02]  /*14830*/  IMAD.MOV.U32 R191, RZ, RZ, R115 ;  /* 0x000000ffffbf7224 */ /* 0x000fe400078e0073 */
[----:B------:R-:W-:Y:S01]  /*14840*/  IMAD.MOV.U32 R190, RZ, RZ, R114 ;  /* 0x000000ffffbe7224 */ /* 0x000fe200078e0072 */
[----:B------:R-:W-:Y:S01]  /*14850*/  STL [R1+0x630], R170 ;  /* 0x000630aa01007387 */ /* 0x000fe20000100800 */
[----:B------:R-:W-:-:S02]  /*14860*/  IMAD.MOV.U32 R189, RZ, RZ, R113 ;  /* 0x000000ffffbd7224 */ /* 0x000fc400078e0071 */
[----:B------:R-:W-:Y:S01]  /*14870*/  IMAD.MOV.U32 R188, RZ, RZ, R112 ;  /* 0x000000ffffbc7224 */ /* 0x000fe200078e0070 */
[----:B------:R4:W-:Y:S01]  /*14880*/  STL [R1+0x62c], R171 ;  /* 0x00062cab01007387 */ /* 0x0009e20000100800 */
        /* <DEDUP_REMOVED lines=34> */
[----:B--2---:R-:W-:Y:S01]  /*14ab0*/  IMAD.MOV.U32 R219, RZ, RZ, R171 ;  /* 0x000000ffffdb7224 */ /* 0x004fe200078e00ab */
[----:B------:R-:W-:Y:S01]  /*14ac0*/  STL [R1+0x5cc], R119 ;  /* 0x0005cc7701007387 */ /* 0x000fe20000100800 */
[----:B0-----:R-:W-:Y:S02]  /*14ad0*/  IMAD.MOV.U32 R220, RZ, RZ, R170 ;  /* 0x000000ffffdc7224 */ /* 0x001fe400078e00aa */
[----:B-1----:R-:W-:Y:S01]  /*14ae0*/  IMAD.MOV.U32 R221, RZ, RZ, R169 ;  /* 0x000000ffffdd7224 */ /* 0x002fe200078e00a9 */
[----:B------:R-:W-:Y:S01]  /*14af0*/  STL [R1+0x5c8], R118 ;  /* 0x0005c87601007387 */ /* 0x000fe20000100800 */
[----:B---3--:R-:W-:Y:S02]  /*14b00*/  IMAD.MOV.U32 R222, RZ, RZ, R168 ;  /* 0x000000ffffde7224 */ /* 0x008fe400078e00a8 */
[----:B----4-:R-:W-:Y:S01]  /*14b10*/  IMAD.MOV.U32 R223, RZ, RZ, R167 ;  /* 0x000000ffffdf7224 */ /* 0x010fe200078e00a7 */
        /* <DEDUP_REMOVED lines=24> */
[----:B------:R0:W-:Y:S01]  /*14ca0*/  STL.128 [R1+0x3370], R152 ;  /* 0x0033709801007387 */ /* 0x0001e20000100c00 */
        /* <DEDUP_REMOVED lines=8> */
[----:B0-----:R-:W-:-:S02]  /*14d30*/  IMAD.MOV.U32 R155, RZ, RZ, R79 ;  /* 0x000000ffff9b7224 */ /* 0x001fc400078e004f */
        /* <DEDUP_REMOVED lines=157> */
[----:B------:R-:W-:Y:S04]  /*15710*/  STL [R1+0x450], R24 ;  /* 0x0004501801007387 */ /* 0x000fe80000100800 */
[----:B------:R1:W-:Y:S04]  /*15720*/  STL.128 [R1+0x3360], R24 ;  /* 0x0033601801007387 */ /* 0x0003e80000100c00 */
[----:B------:R-:W2:Y:S04]  /*15730*/  LDL.LU.128 R28, [R1+0x460] ;  /* 0x00046000011c7983 */ /* 0x000ea80000300c00 */
[----:B0-----:R-:W2:Y:S04]  /*15740*/  LDL.LU.128 R152, [R1+0x3370] ;  /* 0x0033700001987983 */ /* 0x001ea80000300c00 */
[----:B------:R-:W2:Y:S04]  /*15750*/  LDL.LU.128 R32, [R1+0x470] ;  /* 0x0004700001207983 */ /* 0x000ea80000300c00 */
        /* <DEDUP_REMOVED lines=31> */
[----:B0-----:R-:W3:Y:S04]  /*15950*/  LDL.LU R166, [R1+0x3398] ;  /* 0x0033980001a67983 */ /* 0x001ee80000300800 */
[----:B------:R0:W-:Y:S04]  /*15960*/  STL.128 [R1+0x330], R160 ;  /* 0x000330a001007387 */ /* 0x0001e80000100c00 */
[----:B------:R1:W-:Y:S04]  /*15970*/  STL.128 [R1+0x360], R172 ;  /* 0x000360ac01007387 */ /* 0x0003e80000100c00 */
[----:B------:R-:W4:Y:S04]  /*15980*/  LDL.LU.64 R164, [R1+0x3390] ;  /* 0x0033900001a47983 */ /* 0x000f280000300a00 */
[----:B0-----:R-:W4:Y:S04]  /*15990*/  LDL.LU.128 R160, [R1+0x3380] ;  /* 0x0033800001a07983 */ /* 0x001f280000300c00 */
[----:B-1----:R-:W4:Y:S01]  /*159a0*/  LDL.LU.128 R172, [R1+0x33a0] ;  /* 0x0033a00001ac7983 */ /* 0x002f220000300c00 */
[----:B--2---:R-:W-:-:S06]  /*159b0*/  WARPGROUP.ARRIVE ;  /* 0x00000000000079c5 */ /* 0x004fcc0000000000 */
[----:B------:R-:W-:Y:S03]  /*159c0*/  HGMMA.64x256x16.F32.BF16 R24, R152, gdesc[UR4].tnspB, R24, gsb0 ;  /* 0x43e0000498187df0 */ /* 0x000fe60008001818 */
[----:B------:R-:W-:Y:S02]  /*159d0*/  WARPGROUP.DEPBAR.LE gsb0, 0x0 ;  /* 0x00008000000079c5 */ /* 0x000fe40000010000 */
[----:B------:R0:W-:Y:S04]  /*159e0*/  STL.128 [R1+0x450], R24 ;  /* 0x0004501801007387 */ /* 0x0001e80000100c00 */
[----:B------:R-:W-:Y:S04]  /*159f0*/  STL.128 [R1+0x460], R28 ;  /* 0x0004601c01007387 */ /* 0x000fe80000100c00 */
[----:B------:R1:W-:Y:S04]  /*15a00*/  STL.128 [R1+0x580], R100 ;  /* 0x0005806401007387 */ /* 0x0003e80000100c00 */
[----:B------:R2:W-:Y:S04]  /*15a10*/  STL.128 [R1+0x590], R104 ;  /* 0x0005906801007387 */ /* 0x0005e80000100c00 */
[----:B0-----:R-:W4:Y:S04]  /*15a20*/  LDL.LU.128 R24, [R1+0x3360] ;  /* 0x0033600001187983 */ /* 0x001f280000300c00 */
[----:B-1----:R-:W4:Y:S04]  /*15a30*/  LDL.LU.128 R100, [R1+0x450] ;  /* 0x0004500001647983 */ /* 0x002f280000300c00 */
[----:B--2---:R-:W2:Y:S01]  /*15a40*/  LDL.LU.128 R104, [R1+0x460] ;  /* 0x0004600001687983 */ /* 0x004ea20000300c00 */
[----:B---3--:R-:W-:-:S03]  /*15a50*/  FFMA.FTZ R167, R10, R0, -R166 ;  /* 0x000000000aa77223 */ /* 0x008fc600000108a6 */
[----:B------:R0:W-:Y:S04]  /*15a60*/  STL.128 [R1+0x350], R168 ;  /* 0x000350a801007387 */ /* 0x0001e80000100c00 */
[----:B------:R1:W-:Y:S01]  /*15a70*/  STL.128 [R1+0x3a0], R188 ;  /* 0x0003a0bc01007387 */ /* 0x0003e20000100c00 */
[----:B------:R-:W-:Y:S01]  /*15a80*/  MUFU.EX2 R167, R167 ;  /* 0x000000a700a77308 */ /* 0x000fe20000000800 */
[-CC-:B0-----:R-:W-:Y:S01]  /*15a90*/  FFMA.FTZ R170, R19, R0.reuse, -R166.reuse ;  /* 0x0000000013aa7223 */ /* 0x181fe200000108a6 */
[-CC-:B------:R-:W-:Y:S01]  /*15aa0*/  FFMA.FTZ R169, R15, R0.reuse, -R166.reuse ;  /* 0x000000000fa97223 */ /* 0x180fe200000108a6 */
[-C--:B------:R-:W-:Y:S01]  /*15ab0*/  FFMA.FTZ R168, R11, R0.reuse, -R166 ;  /* 0x000000000ba87223 */ /* 0x080fe200000108a6 */
[-CC-:B-1----:R-:W-:Y:S01]  /*15ac0*/  FFMA.FTZ R191, R23, R0.reuse, -R4.reuse ;  /* 0x0000000017bf7223 */ /* 0x182fe20000010804 */
[-CC-:B------:R-:W-:Y:S01]  /*15ad0*/  FFMA.FTZ R190, R21, R0.reuse, -R4.reuse ;  /* 0x0000000015be7223 */ /* 0x180fe20000010804 */
[-CC-:B------:R-:W-:Y:S01]  /*15ae0*/  FFMA.FTZ R189, R13, R0.reuse, -R4.reuse ;  /* 0x000000000dbd7223 */ /* 0x180fe20000010804 */
[----:B------:R-:W-:Y:S01]  /*15af0*/  FFMA.FTZ R188, R12, R0, -R4 ;  /* 0x000000000cbc7223 */ /* 0x000fe20000010804 */
[----:B------:R-:W-:Y:S08]  /*15b00*/  MUFU.EX2 R170, R170 ;  /* 0x000000aa00aa7308 */ /* 0x000ff00000000800 */
[----:B------:R-:W-:Y:S08]  /*15b10*/  MUFU.EX2 R191, R191 ;  /* 0x000000bf00bf7308 */ /* 0x000ff00000000800 */
[----:B------:R-:W0:Y:S08]  /*15b20*/  MUFU.EX2 R190, R190 ;  /* 0x000000be00be7308 */ /* 0x000e300000000800 */
[----:B------:R-:W-:Y:S08]  /*15b30*/  MUFU.EX2 R189, R189 ;  /* 0x000000bd00bd7308 */ /* 0x000ff00000000800 */
[----:B------:R-:W-:Y:S08]  /*15b40*/  MUFU.EX2 R188, R188 ;  /* 0x000000bc00bc7308 */ /* 0x000ff00000000800 */
[----:B------:R-:W1:Y:S08]  /*15b50*/  MUFU.EX2 R169, R169 ;  /* 0x000000a900a97308 */ /* 0x000e700000000800 */
[----:B------:R-:W3:Y:S01]  /*15b60*/  MUFU.EX2 R168, R168 ;  /* 0x000000a800a87308 */ /* 0x000ee20000000800 */
[----:B------:R3:W-:Y:S01]  /*15b70*/  STL.128 [R1+0x370], R176 ;  /* 0x000370b001007387 */ /* 0x0007e20000100c00 */
[----:B------:R-:W-:-:S02]  /*15b80*/  IMAD.MOV.U32 R210, RZ, RZ, R224 ;  /* 0x000000ffffd27224 */ /* 0x000fc400078e00e0 */
[----:B------:R-:W-:Y:S01]  /*15b90*/  IMAD.MOV.U32 R171, RZ, RZ, R139 ;  /* 0x000000ffffab7224 */ /* 0x000fe200078e008b */
[----:B------:R3:W-:Y:S01]  /*15ba0*/  STL.128 [R1+0x320], R156 ;  /* 0x0003209c01007387 */ /* 0x0007e20000100c00 */
[----:B------:R-:W-:Y:S01]  /*15bb0*/  IMAD.MOV.U32 R224, RZ, RZ, R17 ;  /* 0x000000ffffe07224 */ /* 0x000fe200078e0011 */
[----:B0-----:R-:W-:Y:S02]  /*15bc0*/  F2FP.BF16.F32.PACK_AB R152, R190, R191 ;  /* 0x000000bfbe98723e */ /* 0x001fe400000010ff */
[----:B-1----:R-:W-:Y:S02]  /*15bd0*/  F2FP.BF16.F32.PACK_AB R153, R169, R170 ;  /* 0x000000aaa999723e */ /* 0x002fe400000010ff */
[----:B------:R-:W-:Y:S01]  /*15be0*/  F2FP.BF16.F32.PACK_AB R154, R188, R189 ;  /* 0x000000bdbc9a723e */ /* 0x000fe200000010ff */
[----:B------:R-:W-:Y:S01]  /*15bf0*/  STL.128 [R1+0x540], R84 ;  /* 0x0005405401007387 */ /* 0x000fe20000100c00 */
[----:B---3--:R-:W-:Y:S02]  /*15c00*/  IMAD.MOV.U32 R179, RZ, RZ, R135 ;  /* 0x000000ffffb37224 */ /* 0x008fe400078e0087 */
[----:B------:R-:W-:-:S02]  /*15c10*/  IMAD.MOV.U32 R178, RZ, RZ, R136 ;  /* 0x000000ffffb27224 */ /* 0x000fc400078e0088 */
[----:B------:R-:W-:Y:S02]  /*15c20*/  IMAD.MOV.U32 R177, RZ, RZ, R137 ;  /* 0x000000ffffb17224 */ /* 0x000fe400078e0089 */
[----:B------:R-:W-:Y:S01]  /*15c30*/  IMAD.MOV.U32 R176, RZ, RZ, R138 ;  /* 0x000000ffffb07224 */ /* 0x000fe200078e008a */
[----:B------:R-:W-:Y:S01]  /*15c40*/  F2FP.BF16.F32.PACK_AB R155, R167, R168 ;  /* 0x000000a8a79b723e */ /* 0x000fe200000010ff */
[----:B------:R-:W-:Y:S02]  /*15c50*/  IMAD.MOV.U32 R159, RZ, RZ, R140 ;  /* 0x000000ffff9f7224 */ /* 0x000fe400078e008c */
[----:B------:R-:W-:Y:S02]  /*15c60*/  IMAD.MOV.U32 R158, RZ, RZ, R141 ;  /* 0x000000ffff9e7224 */ /* 0x000fe400078e008d */
[----:B------:R-:W-:Y:S02]  /*15c70*/  IMAD.MOV.U32 R157, RZ, RZ, R142 ;  /* 0x000000ffff9d7224 */ /* 0x000fe400078e008e */
[----:B------:R-:W-:Y:S01]  /*15c80*/  IMAD.MOV.U32 R156, RZ, RZ, R143 ;  /* 0x000000ffff9c7224 */ /* 0x000fe200078e008f */
[----:B------:R-:W-:Y:S01]  /*15c90*/  STL.128 [R1+0x550], R88 ;  /* 0x0005505801007387 */ /* 0x000fe20000100c00 */
[----:B------:R-:W-:-:S03]  /*15ca0*/  IMAD.MOV.U32 R22, RZ, RZ, R144 ;  /* 0x000000ffff167224 */ /* 0x000fc600078e0090 */
[----:B------:R-:W-:Y:S01]  /*15cb0*/  STL.128 [R1+0x560], R92 ;  /* 0x0005605c01007387 */ /* 0x000fe20000100c00 */
[----:B------:R-:W-:-:S03]  /*15cc0*/  IMAD.MOV.U32 R20, RZ, RZ, R145 ;  /* 0x000000ffff147224 */ /* 0x000fc600078e0091 */
[----:B------:R-:W-:Y:S01]  /*15cd0*/  STL.128 [R1+0x570], R96 ;  /* 0x0005706001007387 */ /* 0x000fe20000100c00 */
[----:B------:R-:W-:-:S03]  /*15ce0*/  IMAD.MOV.U32 R18, RZ, RZ, R146 ;  /* 0x000000ffff127224 */ /* 0x000fc600078e0092 */
[----:B------:R-:W-:Y:S01]  /*15cf0*/  STL.128 [R1+0x3290], R176 ;  /* 0x003290b001007387 */ /* 0x000fe20000100c00 */
[----:B------:R-:W-:-:S03]  /*15d00*/  IMAD.MOV.U32 R17, RZ, RZ, R147 ;  /* 0x000000ffff117224 */ /* 0x000fc600078e0093 */
[----:B----4-:R-:W-:Y:S01]  /*15d10*/  STL.128 [R1+0x3280], R172 ;  /* 0x003280ac01007387 */ /* 0x010fe20000100c00 */
[----:B------:R-:W-:-:S03]  /*15d20*/  IMAD.MOV.U32 R16, RZ, RZ, R148 ;  /* 0x000000ffff107224 */ /* 0x000fc600078e0094 */
[----:B------:R-:W-:Y:S01]  /*15d30*/  STL.128 [R1+0x3270], R168 ;  /* 0x003270a801007387 */ /* 0x000fe20000100c00 */
[----:B------:R-:W-:-:S03]  /*15d40*/  IMAD.MOV.U32 R14, RZ, RZ, R149 ;  /* 0x000000ffff0e7224 */ /* 0x000fc600078e0095 */
[----:B------:R-:W-:Y:S01]  /*15d50*/  STL.128 [R1+0x3260], R164 ;  /* 0x003260a401007387 */ /* 0x000fe20000100c00 */
[----:B------:R-:W-:-:S03]  /*15d60*/  IMAD.MOV.U32 R7, RZ, RZ, R150 ;  /* 0x000000ffff077224 */ /* 0x000fc600078e0096 */
[----:B------:R-:W-:Y:S01]  /*15d70*/  STL.128 [R1+0x3250], R160 ;  /* 0x003250a001007387 */ /* 0x000fe20000100c00 */
[----:B------:R-:W-:-:S03]  /*15d80*/  IMAD.MOV.U32 R6, RZ, RZ, R151 ;  /* 0x000000ffff067224 */ /* 0x000fc600078e0097 */
[----:B------:R0:W-:Y:S04]  /*15d90*/  STL.128 [R1+0x380], R180 ;  /* 0x000380b401007387 */ /* 0x0001e80000100c00 */
[----:B------:R1:W-:Y:S04]  /*15da0*/  STL.128 [R1+0x410], R216 ;  /* 0x000410d801007387 */ /* 0x0003e80000100c00 */
[----:B------:R3:W-:Y:S04]  /*15db0*/  STL.128 [R1+0x420], R220 ;  /* 0x000420dc01007387 */ /* 0x0007e80000100c00 */
[----:B------:R4:W-:Y:S04]  /*15dc0*/  STL.128 [R1+0x430], R224 ;  /* 0x000430e001007387 */ /* 0x0009e80000100c00 */
[----:B------:R-:W-:Y:S01]  /*15dd0*/  STL.128 [R1+0x530], R80 ;  /* 0x0005305001007387 */ /* 0x000fe20000100c00 */
[----:B0-----:R-:W-:-:S02]  /*15de0*/  IMAD.MOV.U32 R181, RZ, RZ, R133 ;  /* 0x000000ffffb57224 */ /* 0x001fc400078e0085 */
[----:B------:R-:W-:Y:S01]  /*15df0*/  IMAD.MOV.U32 R180, RZ, RZ, R134 ;  /* 0x000000ffffb47224 */ /* 0x000fe200078e0086 */
[----:B------:R0:W-:Y:S01]  /*15e00*/  STL.128 [R1+0x3240], R156 ;  /* 0x0032409c01007387 */ /* 0x0001e20000100c00 */
[----:B-1----:R-:W-:Y:S02]  /*15e10*/  IMAD.MOV.U32 R219, RZ, RZ, R129 ;  /* 0x000000ffffdb7224 */ /* 0x002fe400078e0081 */
[----:B------:R-:W-:Y:S01]  /*15e20*/  IMAD.MOV.U32 R218, RZ, RZ, R130 ;  /* 0x000000ffffda7224 */ /* 0x000fe200078e0082 */
[----:B------:R-:W2:Y:S01]  /*15e30*/  LDL.LU.128 R160, [R1+0x540] ;  /* 0x0005400001a07983 */ /* 0x000ea20000300c00 */
[----:B---3--:R-:W-:Y:S02]  /*15e40*/  IMAD.MOV.U32 R223, RZ, RZ, R125 ;  /* 0x000000ffffdf7224 */ /* 0x008fe400078e007d */
[----:B------:R-:W-:Y:S01]  /*15e50*/  IMAD.MOV.U32 R222, RZ, RZ, R126 ;  /* 0x000000ffffde7224 */ /* 0x000fe200078e007e */
[----:B------:R-:W3:Y:S01]  /*15e60*/  LDL.LU.128 R164, [R1+0x550] ;  /* 0x0005500001a47983 */ /* 0x000ee20000300c00 */
[----:B----4-:R-:W-:-:S02]  /*15e70*/  IMAD.MOV.U32 R224, RZ, RZ, R124 ;  /* 0x000000ffffe07224 */ /* 0x010fc400078e007c */
[----:B------:R-:W-:Y:S01]  /*15e80*/  IMAD.MOV.U32 R221, RZ, RZ, R127 ;  /* 0x000000ffffdd7224 */ /* 0x000fe200078e007f */
[----:B------:R-:W4:Y:S01]  /*15e90*/  LDL.LU.128 R168, [R1+0x560] ;  /* 0x0005600001a87983 */ /* 0x000f220000300c00 */
[----:B------:R-:W-:Y:S02]  /*15ea0*/  IMAD.MOV.U32 R220, RZ, RZ, R128 ;  /* 0x000000ffffdc7224 */ /* 0x000fe400078e0080 */
[----:B------:R-:W-:Y:S01]  /*15eb0*/  IMAD.MOV.U32 R217, RZ, RZ, R131 ;  /* 0x000000ffffd97224 */ /* 0x000fe200078e0083 */
[----:B------:R-:W4:Y:S01]  /*15ec0*/  LDL.LU.128 R172, [R1+0x570] ;  /* 0x0005700001ac7983 */ /* 0x000f220000300c00 */
[----:B------:R-:W-:-:S03]  /*15ed0*/  IMAD.MOV.U32 R216, RZ, RZ, R132 ;  /* 0x000000ffffd87224 */ /* 0x000fc600078e0084 */
[----:B------:R-:W4:Y:S04]  /*15ee0*/  LDL.128 R176, [R1+0x580] ;  /* 0x0005800001b07983 */ /* 0x000f280000100c00 */
        /* <DEDUP_REMOVED lines=29> */
[----:B--2---:R-:W2:Y:S01]  /*160c0*/  LDL.LU.128 R152, [R1+0x520] ;  /* 0x0005200001987983 */ /* 0x004ea20000300c00 */
[----:B------:R-:W-:-:S02]  /*160d0*/  IMAD.MOV.U32 R28, RZ, RZ, R104 ;  /* 0x000000ffff1c7224 */ /* 0x000fc400078e0068 */
[----:B------:R-:W-:Y:S01]  /*160e0*/  IMAD.MOV.U32 R29, RZ, RZ, R105 ;  /* 0x000000ffff1d7224 */ /* 0x000fe200078e0069 */
[----:B------:R0:W-:Y:S01]  /*160f0*/  STL.128 [R1+0x240], R24 ;  /* 0x0002401801007387 */ /* 0x0001e20000100c00 */
[----:B------:R-:W-:Y:S02]  /*16100*/  IMAD.MOV.U32 R30, RZ, RZ, R106 ;  /* 0x000000ffff1e7224 */ /* 0x000fe400078e006a */
[----:B------:R-:W-:Y:S01]  /*16110*/  IMAD.MOV.U32 R31, RZ, RZ, R107 ;  /* 0x000000ffff1f7224 */ /* 0x000fe200078e006b */
[----:B------:R1:W-:Y:S04]  /*16120*/  STL.128 [R1+0x240], R100 ;  /* 0x0002406401007387 */ /* 0x0003e80000100c00 */
[----:B------:R1:W-:Y:S01]  /*16130*/  STL.128 [R1+0x250], R104 ;  /* 0x0002506801007387 */ /* 0x0003e20000100c00 */
[----:B------:R-:W-:-:S03]  /*16140*/  IMAD.MOV.U32 R11, RZ, RZ, R9 ;  /* 0x000000ffff0b7224 */ /* 0x000fc600078e0009 */
[----:B------:R-:W-:Y:S01]  /*16150*/  STL [R1+0x30e0], R22 ;  /* 0x0030e01601007387 */ /* 0x000fe20000100800 */
[----:B0-----:R-:W-:-:S03]  /*16160*/  IMAD.MOV.U32 R25, RZ, RZ, R101 ;  /* 0x000000ffff197224 */ /* 0x001fc600078e0065 */
[----:B------:R-:W-:Y:S01]  /*16170*/  STL [R1+0x30dc], R20 ;  /* 0x0030dc1401007387 */ /* 0x000fe20000100800 */
[----:B------:R-:W-:Y:S02]  /*16180*/  IMAD.MOV.U32 R26, RZ, RZ, R102 ;  /* 0x000000ffff1a7224 */ /* 0x000fe400078e0066 */
[----:B------:R-:W-:Y:S01]  /*16190*/  IMAD.MOV.U32 R27, RZ, RZ, R103 ;  /* 0x000000ffff1b7224 */ /* 0x000fe200078e0067 */
[----:B-1----:R-:W2:Y:S04]  /*161a0*/  LDL.LU R101, [R1+0x584] ;  /* 0x0005840001657983 */ /* 0x002ea80000300800 */
[----:B------:R-:W2:Y:S04]  /*161b0*/  LDL.LU R102, [R1+0x588] ;  /* 0x0005880001667983 */ /* 0x000ea80000300800 */
[----:B------:R-:W2:Y:S04]  /*161c0*/  LDL.LU R103, [R1+0x58c] ;  /* 0x00058c0001677983 */ /* 0x000ea80000300800 */
[----:B------:R-:W2:Y:S01]  /*161d0*/  LDL.128 R104, [R1+0x590] ;  /* 0x0005900001687983 */ /* 0x000ea20000100c00 */
[----:B------:R-:W-:-:S03]  /*161e0*/  IMAD.MOV.U32 R24, RZ, RZ, R100 ;  /* 0x000000ffff187224 */ /* 0x000fc600078e0064 */
[----:B------:R0:W-:Y:S04]  /*161f0*/  STL.128 [R1+0x3100], R28 ;  /* 0x0031001c01007387 */ /* 0x0001e80000100c00 */
[----:B------:R1:W-:Y:S01]  /*16200*/  STL.128 [R1+0x30f0], R24 ;  /* 0x0030f01801007387 */ /* 0x0003e20000100c00 */
[----:B------:R-:W-:-:S03]  /*16210*/  VIADD R10, R8, 0x100 ;  /* 0x00000100080a7836 */ /* 0x000fc60000000000 */
[----:B------:R3:W-:Y:S04]  /*16220*/  STL [R1+0x30d8], R18 ;  /* 0x0030d81201007387 */ /* 0x0007e80000100800 */
[----:B------:R-:W-:Y:S04]  /*16230*/  STL.64 [R1+0x30d0], R16 ;  /* 0x0030d01001007387 */ /* 0x000fe80000100a00 */
[----:B0-----:R-:W2:Y:S04]  /*16240*/  LDL.LU.128 R28, [R1+0x3100] ;  /* 0x00310000011c7983 */ /* 0x001ea80000300c00 */
[----:B-1----:R-:W2:Y:S04]  /*16250*/  LDL.LU.128 R24, [R1+0x30f0] ;  /* 0x0030f00001187983 */ /* 0x002ea80000300c00 */
[----:B------:R-:W-:Y:S04]  /*16260*/  STL [R1+0x30cc], R14 ;  /* 0x0030cc0e01007387 */ /* 0x000fe80000100800 */
[----:B------:R-:W-:Y:S04]  /*16270*/  STL.128 [R1+0x30b0], R4 ;  /* 0x0030b00401007387 */ /* 0x000fe80000100c00 */
[----:B------:R-:W-:Y:S04]  /*16280*/  STL.128 [R1+0x390], R184 ;  /* 0x000390b801007387 */ /* 0x000fe80000100c00 */
[----:B------:R-:W-:Y:S04]  /*16290*/  STL.64 [R1+0x30c0], R8 ;  /* 0x0030c00801007387 */ /* 0x000fe80000100a00 */
[----:B------:R-:W-:Y:S04]  /*162a0*/  STL.128 [R1+0x3b0], R192 ;  /* 0x0003b0c001007387 */ /* 0x000fe80000100c00 */
[----:B------:R-:W-:Y:S04]  /*162b0*/  STL.128 [R1+0x3c0], R196 ;  /* 0x0003c0c401007387 */ /* 0x000fe80000100c00 */
[----:B------:R-:W-:Y:S04]  /*162c0*/  STL.128 [R1+0x3d0], R200 ;  /* 0x0003d0c801007387 */ /* 0x000fe80000100c00 */
[----:B------:R-:W-:Y:S04]  /*162d0*/  STL.128 [R1+0x3e0], R204 ;  /* 0x0003e0cc01007387 */ /* 0x000fe80000100c00 */
[----:B------:R-:W-:Y:S04]  /*162e0*/  STL.128 [R1+0x3f0], R208 ;  /* 0x0003f0d001007387 */ /* 0x000fe80000100c00 */
[----:B------:R-:W-:Y:S04]  /*162f0*/  STL.128 [R1+0x400], R212 ;  /* 0x000400d401007387 */ /* 0x000fe80000100c00 */
[----:B------:R-:W2:Y:S01]  /*16300*/  LDL.LU.64 R182, [R1+0x33b0] ;  /* 0x0033b00001b67983 */ /* 0x000ea20000300a00 */
[----:B------:R-:W-:-:S03]  /*16310*/  IMAD.MOV.U32 R84, RZ, RZ, R160 ;  /* 0x000000ffff547224 */ /* 0x000fc600078e00a0 */
[----:B------:R-:W2:Y:S01]  /*16320*/  LDL.LU R22, [R1+0x30e0] ;  /* 0x0030e00001167983 */ /* 0x000ea20000300800 */
[----:B------:R-:W-:Y:S02]  /*16330*/  IMAD.MOV.U32 R85, RZ, RZ, R161 ;  /* 0x000000ffff557224 */ /* 0x000fe400078e00a1 */
[----:B------:R-:W-:Y:S01]  /*16340*/  IMAD.MOV.U32 R86, RZ, RZ, R162 ;  /* 0x000000ffff567224 */ /* 0x000fe200078e00a2 */
[----:B------:R-:W2:Y:S01]  /*16350*/  LDL.LU R20, [R1+0x30dc] ;  /* 0x0030dc0001147983 */ /* 0x000ea20000300800 */
[----:B------:R-:W-:Y:S02]  /*16360*/  IMAD.MOV.U32 R87, RZ, RZ, R163 ;  /* 0x000000ffff577224 */ /* 0x000fe400078e00a3 */
[----:B---3--:R-:W-:Y:S01]  /*16370*/  IMAD.MOV.U32 R88, RZ, RZ, R164 ;  /* 0x000000ffff587224 */ /* 0x008fe200078e00a4 */
[----:B------:R-:W3:Y:S01]  /*16380*/  LDL.LU R18, [R1+0x30d8] ;  /* 0x0030d80001127983 */ /* 0x000ee20000300800 */
[----:B------:R-:W-:Y:S02]  /*16390*/  IMAD.MOV.U32 R89, RZ, RZ, R165 ;  /* 0x000000ffff597224 */ /* 0x000fe400078e00a5 */
[----:B------:R-:W-:-:S02]  /*163a0*/  IMAD.MOV.U32 R90, RZ, RZ, R166 ;  /* 0x000000ffff5a7224 */ /* 0x000fc400078e00a6 */
[----:B------:R-:W-:Y:S02]  /*163b0*/  IMAD.MOV.U32 R91, RZ, RZ, R167 ;  /* 0x000000ffff5b7224 */ /* 0x000fe400078e00a7 */
[----:B----4-:R-:W-:Y:S02]  /*163c0*/  IMAD.MOV.U32 R92, RZ, RZ, R168 ;  /* 0x000000ffff5c7224 */ /* 0x010fe400078e00a8 */
[----:B------:R-:W-:Y:S02]  /*163d0*/  IMAD.MOV.U32 R93, RZ, RZ, R169 ;  /* 0x000000ffff5d7224 */ /* 0x000fe400078e00a9 */
[----:B------:R-:W-:Y:S02]  /*163e0*/  IMAD.MOV.U32 R94, RZ, RZ, R170 ;  /* 0x000000ffff5e7224 */ /* 0x000fe400078e00aa */
[----:B------:R-:W-:Y:S02]  /*163f0*/  IMAD.MOV.U32 R95, RZ, RZ, R171 ;  /* 0x000000ffff5f7224 */ /* 0x000fe400078e00ab */
[----:B------:R-:W-:-:S02]  /*16400*/  IMAD.MOV.U32 R96, RZ, RZ, R172 ;  /* 0x000000ffff607224 */ /* 0x000fc400078e00ac */
[----:B------:R-:W-:Y:S02]  /*16410*/  IMAD.MOV.U32 R97, RZ, RZ, R173 ;  /* 0x000000ffff617224 */ /* 0x000fe400078e00ad */
[----:B------:R-:W-:Y:S02]  /*16420*/  IMAD.MOV.U32 R98, RZ, RZ, R174 ;  /* 0x000000ffff627224 */ /* 0x000fe400078e00ae */
[----:B------:R-:W-:Y:S02]  /*16430*/  IMAD.MOV.U32 R99, RZ, RZ, R175 ;  /* 0x000000ffff637224 */ /* 0x000fe400078e00af */
[----:B------:R-:W-:Y:S01]  /*16440*/  IMAD.MOV.U32 R100, RZ, RZ, R176 ;  /* 0x000000ffff647224 */ /* 0x000fe200078e00b0 */
[----:B------:R0:W-:Y:S04]  /*16450*/  STL.128 [R1+0x3200], R92 ;  /* 0x0032005c01007387 */ /* 0x0001e80000100c00 */
[----:B------:R1:W-:Y:S04]  /*16460*/  STL.128 [R1+0x3210], R96 ;  /* 0x0032106001007387 */ /* 0x0003e80000100c00 */
[----:B------:R4:W-:Y:S04]  /*16470*/  STL.128 [R1+0x31f0], R88 ;  /* 0x0031f05801007387 */ /* 0x0009e80000100c00 */
[----:B------:R4:W-:Y:S04]  /*16480*/  STL.128 [R1+0x31e0], R84 ;  /* 0x0031e05401007387 */ /* 0x0009e80000100c00 */
[----:B0-----:R-:W3:Y:S04]  /*16490*/  LDL.LU.128 R92, [R1+0x3200] ;  /* 0x00320000015c7983 */ /* 0x001ee80000300c00 */
[----:B-1----:R-:W3:Y:S04]  /*164a0*/  LDL.LU.128 R96, [R1+0x3210] ;  /* 0x0032100001607983 */ /* 0x002ee80000300c00 */
[----:B----4-:R-:W4:Y:S04]  /*164b0*/  LDL.LU.128 R88, [R1+0x31f0] ;  /* 0x0031f00001587983 */ /* 0x010f280000300c00 */
[----:B------:R-:W4:Y:S01]  /*164c0*/  LDL.LU.128 R84, [R1+0x31e0] ;  /* 0x0031e00001547983 */ /* 0x000f220000300c00 */
[----:B------:R-:W-:-:S03]  /*164d0*/  IMAD.MOV.U32 R80, RZ, RZ, R156 ;  /* 0x000000ffff507224 */ /* 0x000fc600078e009c */
[----:B------:R-:W4:Y:S01]  /*164e0*/  LDL.LU.64 R16, [R1+0x30d0] ;  /* 0x0030d00001107983 */ /* 0x000f220000300a00 */
        /* <DEDUP_REMOVED lines=47> */
[----:B--2---:R-:W-:-:S02]  /*167e0*/  IMAD.MOV.U32 R76, RZ, RZ, R152 ;  /* 0x000000ffff4c7224 */ /* 0x004fc400078e0098 */
[----:B------:R-:W-:Y:S02]  /*167f0*/  IMAD.MOV.U32 R77, RZ, RZ, R153 ;  /* 0x000000ffff4d7224 */ /* 0x000fe400078e0099 */
[----:B------:R-:W-:Y:S02]  /*16800*/  IMAD.MOV.U32 R78, RZ, RZ, R154 ;  /* 0x000000ffff4e7224 */ /* 0x000fe400078e009a */
[----:B------:R-:W-:Y:S01]  /*16810*/  IMAD.MOV.U32 R79, RZ, RZ, R155 ;  /* 0x000000ffff4f7224 */ /* 0x000fe200078e009b */
[----:B------:R0:W-:Y:S04]  /*16820*/  STL.128 [R1+0x260], R108 ;  /* 0x0002606c01007387 */ /* 0x0001e80000100c00 */
[----:B------:R1:W-:Y:S04]  /*16830*/  STL.128 [R1+0x3220], R100 ;  /* 0x0032206401007387 */ /* 0x0003e80000100c00 */
[----:B------:R2:W-:Y:S04]  /*16840*/  STL.128 [R1+0x380], R104 ;  /* 0x0003806801007387 */ /* 0x0005e80000100c00 */
[----:B------:R2:W-:Y:S04]  /*16850*/  STL.128 [R1+0x31d0], R80 ;  /* 0x0031d05001007387 */ /* 0x0005e80000100c00 */
[----:B0-----:R-:W4:Y:S04]  /*16860*/  LDL.128 R108, [R1+0x5a0] ;  /* 0x0005a000016c7983 */ /* 0x001f280000100c00 */
[----:B-1----:R-:W4:Y:S04]  /*16870*/  LDL.LU.128 R100, [R1+0x3220] ;  /* 0x0032200001647983 */ /* 0x002f280000300c00 */
[----:B--2---:R-:W2:Y:S04]  /*16880*/  LDL.LU R105, [R1+0x594] ;  /* 0x0005940001697983 */ /* 0x004ea80000300800 */
[----:B------:R-:W2:Y:S04]  /*16890*/  LDL.LU R106, [R1+0x598] ;  /* 0x00059800016a7983 */ /* 0x000ea80000300800 */
[----:B------:R-:W2:Y:S04]  /*168a0*/  LDL.LU R107, [R1+0x59c] ;  /* 0x00059c00016b7983 */ /* 0x000ea80000300800 */
        /* <DEDUP_REMOVED lines=12> */
[----:B------:R-:W2:Y:S04]  /*16970*/  LDL.LU.128 R80, [R1+0x31d0] ;  /* 0x0031d00001507983 */ /* 0x000ea80000300c00 */
        /* <DEDUP_REMOVED lines=11> */
[----:B------:R-:W2:Y:S01]  /*16a30*/  LDL.LU.128 R32, [R1+0x3110] ;  /* 0x0031100001207983 */ /* 0x000ea20000300c00 */
[----:B------:R-:W-:-:S03]  /*16a40*/  R2UR UR7, R11 ;  /* 0x000000000b0772ca */ /* 0x000fc600000e0000 */
[----:B------:R-:W2:Y:S04]  /*16a50*/  LDL.LU R14, [R1+0x30cc] ;  /* 0x0030cc00010e7983 */ /* 0x000ea80000300800 */
[----:B------:R-:W2:Y:S04]  /*16a60*/  LDL.LU.128 R4, [R1+0x30b0] ;  /* 0x0030b00001047983 */ /* 0x000ea80000300c00 */
[----:B------:R0:W-:Y:S04]  /*16a70*/  STL [R1+0x30c8], R11 ;  /* 0x0030c80b01007387 */ /* 0x0001e80000100800 */
[----:B------:R-:W-:Y:S04]  /*16a80*/  STL.128 [R1+0x270], R112 ;  /* 0x0002707001007387 */ /* 0x000fe80000100c00 */
[----:B------:R-:W2:Y:S04]  /*16a90*/  LDL.LU.64 R8, [R1+0x30c0] ;  /* 0x0030c00001087983 */ /* 0x000ea80000300a00 */
[----:B0-----:R-:W2:Y:S04]  /*16aa0*/  LDL.LU R11, [R1+0x30c8] ;  /* 0x0030c800010b7983 */ /* 0x001ea80000300800 */
[----:B---3--:R0:W-:Y:S04]  /*16ab0*/  STL.128 [R1+0x3070], R92 ;  /* 0x0030705c01007387 */ /* 0x0081e80000100c00 */
[----:B------:R1:W-:Y:S04]  /*16ac0*/  STL.128 [R1+0x3080], R96 ;  /* 0x0030806001007387 */ /* 0x0003e80000100c00 */
[----:B----4-:R3:W-:Y:S04]  /*16ad0*/  STL.128 [R1+0x3060], R88 ;  /* 0x0030605801007387 */ /* 0x0107e80000100c00 */
[----:B------:R4:W-:Y:S04]  /*16ae0*/  STL.128 [R1+0x3050], R84 ;  /* 0x0030505401007387 */ /* 0x0009e80000100c00 */
[----:B0-----:R-:W2:Y:S04]  /*16af0*/  LDL.LU.128 R92, [R1+0x3070] ;  /* 0x00307000015c7983 */ /* 0x001ea80000300c00 */
[----:B-1----:R-:W2:Y:S04]  /*16b00*/  LDL.LU.128 R96, [R1+0x3080] ;  /* 0x0030800001607983 */ /* 0x002ea80000300c00 */
[----:B---3--:R-:W3:Y:S04]  /*16b10*/  LDL.LU.128 R88, [R1+0x3060] ;  /* 0x0030600001587983 */ /* 0x008ee80000300c00 */
[----:B----4-:R-:W4:Y:S04]  /*16b20*/  LDL.LU.128 R84, [R1+0x3050] ;  /* 0x0030500001547983 */ /* 0x010f280000300c00 */
[----:B------:R-:W4:Y:S04]  /*16b30*/  LDL.128 R112, [R1+0x5b0] ;  /* 0x0005b00001707983 */ /* 0x000f280000100c00 */
[----:B------:R0:W-:Y:S04]  /*16b40*/  STL.128 [R1+0x2f70], R28 ;  /* 0x002f701c01007387 */ /* 0x0001e80000100c00 */
[----:B------:R1:W-:Y:S04]  /*16b50*/  STL.128 [R1+0x2f60], R24 ;  /* 0x002f601801007387 */ /* 0x0003e80000100c00 */
[----:B------:R-:W4:Y:S04]  /*16b60*/  LDL.LU.128 R212, [R1+0x3420] ;  /* 0x0034200001d47983 */ /* 0x000f280000300c00 */
        /* <DEDUP_REMOVED lines=8> */
[----:B------:R-:W-:Y:S04]  /*16bf0*/  STL.128 [R1+0x390], R108 ;  /* 0x0003906c01007387 */ /* 0x000fe80000100c00 */
[----:B------:R0:W-:Y:S04]  /*16c00*/  STL.128 [R1+0x3090], R100 ;  /* 0x0030906401007387 */ /* 0x0001e80000100c00 */
[----:B--2---:R1:W-:Y:S04]  /*16c10*/  STL.128 [R1+0x30a0], R104 ;  /* 0x0030a06801007387 */ /* 0x0043e80000100c00 */
[----:B0-----:R-:W2:Y:S04]  /*16c20*/  LDL.LU.128 R100, [R1+0x3090] ;  /* 0x0030900001647983 */ /* 0x001ea80000300c00 */
[----:B------:R-:W2:Y:S04]  /*16c30*/  LDL.LU R109, [R1+0x5a4] ;  /* 0x0005a400016d7983 */ /* 0x000ea80000300800 */
[----:B------:R-:W2:Y:S04]  /*16c40*/  LDL.LU R110, [R1+0x5a8] ;  /* 0x0005a800016e7983 */ /* 0x000ea80000300800 */
[----:B-1----:R-:W2:Y:S04]  /*16c50*/  LDL.LU.128 R104, [R1+0x30a0] ;  /* 0x0030a00001687983 */ /* 0x002ea80000300c00 */
        /* <DEDUP_REMOVED lines=26> */
[----:B---3--:R-:W3:Y:S04]  /*16e00*/  LDL.LU.128 R32, [R1+0x2f80] ;  /* 0x002f800001207983 */ /* 0x008ee80000300c00 */
[----:B------:R0:W-:Y:S04]  /*16e10*/  STL [R1+0x2f50], R22 ;  /* 0x002f501601007387 */ /* 0x0001e80000100800 */
[----:B------:R1:W-:Y:S04]  /*16e20*/  STL [R1+0x2f4c], R20 ;  /* 0x002f4c1401007387 */ /* 0x0003e80000100800 */
[----:B------:R1:W-:Y:S04]  /*16e30*/  STL [R1+0x2f48], R18 ;  /* 0x002f481201007387 */ /* 0x0003e80000100800 */
[----:B------:R1:W-:Y:S04]  /*16e40*/  STL.64 [R1+0x2f40], R16 ;  /* 0x002f401001007387 */ /* 0x0003e80000100a00 */
[----:B------:R1:W-:Y:S04]  /*16e50*/  STL [R1+0x2f3c], R14 ;  /* 0x002f3c0e01007387 */ /* 0x0003e80000100800 */
[----:B------:R4:W-:Y:S04]  /*16e60*/  STL.128 [R1+0x2f20], R4 ;  /* 0x002f200401007387 */ /* 0x0009e80000100c00 */
[----:B0-----:R-:W3:Y:S04]  /*16e70*/  LDL.LU R22, [R1+0x2f50] ;  /* 0x002f500001167983 */ /* 0x001ee80000300800 */
[----:B-1----:R-:W3:Y:S04]  /*16e80*/  LDL.LU R20, [R1+0x2f4c] ;  /* 0x002f4c0001147983 */ /* 0x002ee80000300800 */
[----:B------:R-:W3:Y:S04]  /*16e90*/  LDL.LU R18, [R1+0x2f48] ;  /* 0x002f480001127983 */ /* 0x000ee80000300800 */
[----:B------:R-:W3:Y:S04]  /*16ea0*/  LDL.LU.64 R16, [R1+0x2f40] ;  /* 0x002f400001107983 */ /* 0x000ee80000300a00 */
[----:B------:R-:W3:Y:S04]  /*16eb0*/  LDL.LU R14, [R1+0x2f3c] ;  /* 0x002f3c00010e7983 */ /* 0x000ee80000300800 */
[----:B----4-:R-:W4:Y:S04]  /*16ec0*/  LDL.LU.128 R4, [R1+0x2f20] ;  /* 0x002f200001047983 */ /* 0x010f280000300c00 */
[----:B------:R0:W-:Y:S04]  /*16ed0*/  STL [R1+0x2f38], R11 ;  /* 0x002f380b01007387 */ /* 0x0001e80000100800 */
[----:B------:R1:W-:Y:S04]  /*16ee0*/  STL.64 [R1+0x2f30], R8 ;  /* 0x002f300801007387 */ /* 0x0003e80000100a00 */
[----:B------:R1:W-:Y:S04]  /*16ef0*/  STL.128 [R1+0x2ee0], R96 ;  /* 0x002ee06001007387 */ /* 0x0003e80000100c00 */
[----:B0-----:R-:W4:Y:S04]  /*16f00*/  LDL.LU R11, [R1+0x2f38] ;  /* 0x002f3800010b7983 */ /* 0x001f280000300800 */
[----:B-1----:R-:W4:Y:S04]  /*16f10*/  LDL.LU.64 R8, [R1+0x2f30] ;  /* 0x002f300001087983 */ /* 0x002f280000300a00 */
[----:B------:R0:W-:Y:S04]  /*16f20*/  STL.128 [R1+0x2ed0], R92 ;  /* 0x002ed05c01007387 */ /* 0x0001e80000100c00 */
[----:B------:R1:W-:Y:S04]  /*16f30*/  STL.128 [R1+0x2ec0], R88 ;  /* 0x002ec05801007387 */ /* 0x0003e80000100c00 */
[----:B------:R1:W-:Y:S04]  /*16f40*/  STL.128 [R1+0x2eb0], R84 ;  /* 0x002eb05401007387 */ /* 0x0003e80000100c00 */
[----:B------:R1:W-:Y:S04]  /*16f50*/  STL.128 [R1+0x3a0], R112 ;  /* 0x0003a07001007387 */ /* 0x0003e80000100c00 */
[----:B------:R-:W4:Y:S04]  /*16f60*/  LDL.LU.128 R96, [R1+0x2ee0] ;  /* 0x002ee00001607983 */ /* 0x000f280000300c00 */
[----:B0-----:R-:W4:Y:S04]  /*16f70*/  LDL.LU.128 R92, [R1+0x2ed0] ;  /* 0x002ed000015c7983 */ /* 0x001f280000300c00 */
[----:B-1----:R-:W4:Y:S04]  /*16f80*/  LDL.LU.128 R88, [R1+0x2ec0] ;  /* 0x002ec00001587983 */ /* 0x002f280000300c00 */
[----:B------:R-:W4:Y:S04]  /*16f90*/  LDL.LU.128 R84, [R1+0x2eb0] ;  /* 0x002eb00001547983 */ /* 0x000f280000300c00 */
[----:B------:R-:W4:Y:S04]  /*16fa0*/  LDL.LU R113, [R1+0x5b4] ;  /* 0x0005b40001717983 */ /* 0x000f280000300800 */
[----:B------:R-:W4:Y:S04]  /*16fb0*/  LDL.LU R114, [R1+0x5b8] ;  /* 0x0005b80001727983 */ /* 0x000f280000300800 */
[----:B------:R-:W4:Y:S04]  /*16fc0*/  LDL.LU R115, [R1+0x5bc] ;  /* 0x0005bc0001737983 */ /* 0x000f280000300800 */
[----:B------:R0:W-:Y:S04]  /*16fd0*/  STL.128 [R1+0x2dd0], R28 ;  /* 0x002dd01c01007387 */ /* 0x0001e80000100c00 */
[----:B------:R1:W-:Y:S04]  /*16fe0*/  STL.128 [R1+0x2dc0], R24 ;  /* 0x002dc01801007387 */ /* 0x0003e80000100c00 */
[----:B0-----:R-:W4:Y:S04]  /*16ff0*/  LDL.LU.128 R28, [R1+0x2dd0] ;  /* 0x002dd000011c7983 */ /* 0x001f280000300c00 */
[----:B-1----:R-:W4:Y:S04]  /*17000*/  LDL.LU.128 R24, [R1+0x2dc0] ;  /* 0x002dc00001187983 */ /* 0x002f280000300c00 */
[----:B--2---:R0:W-:Y:S04]  /*17010*/  STL.128 [R1+0x2ef0], R100 ;  /* 0x002ef06401007387 */ /* 0x0041e80000100c00 */
[----:B------:R1:W-:Y:S04]  /*17020*/  STL.128 [R1+0x2f00], R104 ;  /* 0x002f006801007387 */ /* 0x0003e80000100c00 */
[----:B------:R2:W-:Y:S04]  /*17030*/  STL.128 [R1+0x2f10], R108 ;  /* 0x002f106c01007387 */ /* 0x0005e80000100c00 */
[----:B0-----:R-:W4:Y:S04]  /*17040*/  LDL.LU.128 R100, [R1+0x2ef0] ;  /* 0x002ef00001647983 */ /* 0x001f280000300c00 */
[----:B-1----:R-:W4:Y:S04]  /*17050*/  LDL.LU.128 R104, [R1+0x2f00] ;  /* 0x002f000001687983 */ /* 0x002f280000300c00 */
[----:B--2---:R-:W2:Y:S04]  /*17060*/  LDL.LU.128 R108, [R1+0x2f10] ;  /* 0x002f1000016c7983 */ /* 0x004ea80000300c00 */
        /* <DEDUP_REMOVED lines=31> */
[----:B----4-:R4:W-:Y:S04]  /*17260*/  STL.128 [R1+0x2d80], R4 ;  /* 0x002d800401007387 */ /* 0x0109e80000100c00 */
[----:B0-----:R-:W3:Y:S04]  /*17270*/  LDL.LU R22, [R1+0x2db0] ;  /* 0x002db00001167983 */ /* 0x001ee80000300800 */
[----:B-1----:R-:W3:Y:S04]  /*17280*/  LDL.LU R20, [R1+0x2dac] ;  /* 0x002dac0001147983 */ /* 0x002ee80000300800 */
[----:B------:R-:W3:Y:S04]  /*17290*/  LDL.LU R18, [R1+0x2da8] ;  /* 0x002da80001127983 */ /* 0x000ee80000300800 */
[----:B------:R-:W3:Y:S04]  /*172a0*/  LDL.LU.64 R16, [R1+0x2da0] ;  /* 0x002da00001107983 */ /* 0x000ee80000300a00 */
[----:B------:R-:W3:Y:S04]  /*172b0*/  LDL.LU R14, [R1+0x2d9c] ;  /* 0x002d9c00010e7983 */ /* 0x000ee80000300800 */
[----:B----4-:R-:W4:Y:S04]  /*172c0*/  LDL.LU.128 R4, [R1+0x2d80] ;  /* 0x002d800001047983 */ /* 0x010f280000300c00 */
[----:B------:R0:W-:Y:S04]  /*172d0*/  STL [R1+0x3350], R224 ;  /* 0x003350e001007387 */ /* 0x0001e80000100800 */
        /* <DEDUP_REMOVED lines=15> */
[----:B------:R-:W-:Y:S04]  /*173d0*/  STL.128 [R1+0x350], R168 ;  /* 0x000350a801007387 */ /* 0x000fe80000100c00 */
[----:B------:R-:W-:Y:S04]  /*173e0*/  STL.128 [R1+0x360], R172 ;  /* 0x000360ac01007387 */ /* 0x000fe80000100c00 */
[----:B------:R1:W-:Y:S04]  /*173f0*/  STL.128 [R1+0x370], R176 ;  /* 0x000370b001007387 */ /* 0x0003e80000100c00 */
[----:B------:R1:W-:Y:S04]  /*17400*/  STL [R1+0x2d98], R11 ;  /* 0x002d980b01007387 */ /* 0x0003e80000100800 */
[----:B------:R1:W-:Y:S04]  /*17410*/  STL.64 [R1+0x2d90], R8 ;  /* 0x002d900801007387 */ /* 0x0003e80000100a00 */
[----:B0-----:R-:W4:Y:S04]  /*17420*/  LDL.LU R224, [R1+0x3350] ;  /* 0x0033500001e07983 */ /* 0x001f280000300800 */
        /* <DEDUP_REMOVED lines=18> */
[----:B------:R-:W4:Y:S04]  /*17550*/  LDL.LU R11, [R1+0x2d98] ;  /* 0x002d9800010b7983 */ /* 0x000f280000300800 */
[----:B------:R-:W4:Y:S04]  /*17560*/  LDL.LU.64 R8, [R1+0x2d90] ;  /* 0x002d900001087983 */ /* 0x000f280000300a00 */
        /* <DEDUP_REMOVED lines=24> */
[----:B0-----:R-:W4:Y:S04]  /*176f0*/  LDL.128 R116, [R1+0x5c0] ;  /* 0x0005c00001747983 */ /* 0x001f280000100c00 */
        /* <DEDUP_REMOVED lines=9> */
[----:B-1----:R-:W4:Y:S04]  /*17790*/  LDL.LU.128 R76, [R1+0x2ce0] ;  /* 0x002ce000014c7983 */ /* 0x002f280000300c00 */
[----:B--2---:R-:W2:Y:S04]  /*177a0*/  LDL.LU.128 R72, [R1+0x2cd0] ;  /* 0x002cd00001487983 */ /* 0x004ea80000300c00 */
        /* <DEDUP_REMOVED lines=10> */
[----:B------:R-:W3:Y:S04]  /*17850*/  LDL.LU.128 R28, [R1+0x2c20] ;  /* 0x002c2000011c7983 */ /* 0x000ee80000300c00 */
[----:B------:R-:W3:Y:S04]  /*17860*/  LDL.LU.128 R24, [R1+0x2c10] ;  /* 0x002c100001187983 */ /* 0x000ee80000300c00 */
[----:B------:R0:W-:Y:S04]  /*17870*/  STL.128 [R1+0x290], R120 ;  /* 0x0002907801007387 */ /* 0x0001e80000100c00 */
[----:B------:R1:W-:Y:S04]  /*17880*/  STL [R1+0x2c00], R22 ;  /* 0x002c001601007387 */ /* 0x0003e80000100800 */
[----:B------:R1:W-:Y:S04]  /*17890*/  STL [R1+0x2bfc], R20 ;  /* 0x002bfc1401007387 */ /* 0x0003e80000100800 */
[----:B------:R1:W-:Y:S04]  /*178a0*/  STL [R1+0x2bf8], R18 ;  /* 0x002bf81201007387 */ /* 0x0003e80000100800 */
[----:B0-----:R-:W3:Y:S04]  /*178b0*/  LDL.LU.128 R120, [R1+0x5d0] ;  /* 0x0005d00001787983 */ /* 0x001ee80000300c00 */
[----:B------:R0:W-:Y:S04]  /*178c0*/  STL.64 [R1+0x2bf0], R16 ;  /* 0x002bf01001007387 */ /* 0x0001e80000100a00 */
[----:B------:R0:W-:Y:S04]  /*178d0*/  STL [R1+0x2bec], R14 ;  /* 0x002bec0e01007387 */ /* 0x0001e80000100800 */
[----:B----4-:R4:W-:Y:S04]  /*178e0*/  STL.128 [R1+0x2bd0], R4 ;  /* 0x002bd00401007387 */ /* 0x0109e80000100c00 */
[----:B-1----:R-:W3:Y:S04]  /*178f0*/  LDL.LU R22, [R1+0x2c00] ;  /* 0x002c000001167983 */ /* 0x002ee80000300800 */
[----:B------:R-:W3:Y:S04]  /*17900*/  LDL.LU R20, [R1+0x2bfc] ;  /* 0x002bfc0001147983 */ /* 0x000ee80000300800 */
[----:B------:R-:W3:Y:S04]  /*17910*/  LDL.LU R18, [R1+0x2bf8] ;  /* 0x002bf80001127983 */ /* 0x000ee80000300800 */
[----:B0-----:R-:W3:Y:S04]  /*17920*/  LDL.LU.64 R16, [R1+0x2bf0] ;  /* 0x002bf00001107983 */ /* 0x001ee80000300a00 */
[----:B------:R-:W3:Y:S04]  /*17930*/  LDL.LU R14, [R1+0x2bec] ;  /* 0x002bec00010e7983 */ /* 0x000ee80000300800 */
[----:B----4-:R-:W4:Y:S04]  /*17940*/  LDL.LU.128 R4, [R1+0x2bd0] ;  /* 0x002bd00001047983 */ /* 0x010f280000300c00 */
[----:B------:R-:W4:Y:S04]  /*17950*/  LDL.LU R23, [R1+0x5c4] ;  /* 0x0005c40001177983 */ /* 0x000f280000300800 */
[----:B------:R-:W4:Y:S04]  /*17960*/  LDL.LU R21, [R1+0x5c8] ;  /* 0x0005c80001157983 */ /* 0x000f280000300800 */
[----:B------:R-:W4:Y:S04]  /*17970*/  LDL.LU R19, [R1+0x5cc] ;  /* 0x0005cc0001137983 */ /* 0x000f280000300800 */
[----:B------:R-:W-:Y:S04]  /*17980*/  STL.128 [R1+0x3b0], R116 ;  /* 0x0003b07401007387 */ /* 0x000fe80000100c00 */
        /* <DEDUP_REMOVED lines=11> */
[----:B--2---:R2:W-:Y:S04]  /*17a40*/  STL.128 [R1+0x2b10], R72 ;  /* 0x002b104801007387 */ /* 0x0045e80000100c00 */
        /* <DEDUP_REMOVED lines=33> */
[----:B---3--:R-:W2:Y:S04]  /*17c60*/  LDL.LU.128 R32, [R1+0x2a70] ;  /* 0x002a700001207983 */ /* 0x008ea80000300c00 */
[----:B------:R-:W2:Y:S04]  /*17c70*/  LDL.LU.128 R28, [R1+0x2a60] ;  /* 0x002a6000011c7983 */ /* 0x000ea80000300c00 */
[----:B------:R-:W2:Y:S01]  /*17c80*/  LDL.LU.128 R24, [R1+0x2a50] ;  /* 0x002a500001187983 */ /* 0x000ea20000300c00 */
[----:B------:R-:W-:Y:S01]  /*17c90*/  R2UR UR6, R10 ;  /* 0x000000000a0672ca */ /* 0x000fe200000e0000 */
[----:B------:R-:W-:-:S02]  /*17ca0*/  IMAD.MOV.U32 R15, RZ, RZ, R120 ;  /* 0x000000ffff0f7224 */ /* 0x000fc400078e0078 */
[----:B------:R-:W-:Y:S02]  /*17cb0*/  IMAD.MOV.U32 R13, RZ, RZ, R121 ;  /* 0x000000ffff0d7224 */ /* 0x000fe400078e0079 */
[----:B------:R-:W-:Y:S02]  /*17cc0*/  IMAD.MOV.U32 R12, RZ, RZ, R122 ;  /* 0x000000ffff0c7224 */ /* 0x000fe400078e007a */
[----:B------:R-:W-:Y:S01]  /*17cd0*/  IMAD.MOV.U32 R10, RZ, RZ, R123 ;  /* 0x000000ffff0a7224 */ /* 0x000fe200078e007b */
[----:B------:R0:W-:Y:S01]  /*17ce0*/  STL.128 [R1+0x2a0], R124 ;  /* 0x0002a07c01007387 */ /* 0x0001e20000100c00 */
[----:B----4-:R-:W-:Y:S02]  /*17cf0*/  IMAD.MOV.U32 R117, RZ, RZ, R23 ;  /* 0x000000ffff757224 */ /* 0x010fe400078e0017 */
[----:B------:R-:W-:Y:S01]  /*17d00*/  IMAD.MOV.U32 R118, RZ, RZ, R21 ;  /* 0x000000ffff767224 */ /* 0x000fe200078e0015 */
[----:B------:R1:W-:Y:S01]  /*17d10*/  STL.128 [R1+0x2b0], R128 ;  /* 0x0002b08001007387 */ /* 0x0003e20000100c00 */
[----:B------:R-:W-:-:S03]  /*17d20*/  IMAD.MOV.U32 R119, RZ, RZ, R19 ;  /* 0x000000ffff777224 */ /* 0x000fc600078e0013 */
[----:B------:R3:W-:Y:S04]  /*17d30*/  STL.128 [R1+0x2c0], R132 ;  /* 0x0002c08401007387 */ /* 0x0007e80000100c00 */
[----:B------:R4:W-:Y:S04]  /*17d40*/  STL.128 [R1+0x2d0], R136 ;  /* 0x0002d08801007387 */ /* 0x0009e80000100c00 */
[----:B------:R-:W-:Y:S01]  /*17d50*/  STL.128 [R1+0x2e0], R140 ;  /* 0x0002e08c01007387 */ /* 0x000fe20000100c00 */
[----:B0-----:R-:W-:Y:S02]  /*17d60*/  IMAD.MOV.U32 R124, RZ, RZ, R224 ;  /* 0x000000ffff7c7224 */ /* 0x001fe400078e00e0 */
[----:B------:R-:W-:Y:S01]  /*17d70*/  IMAD.MOV.U32 R125, RZ, RZ, R223 ;  /* 0x000000ffff7d7224 */ /* 0x000fe200078e00df */
[----:B------:R-:W-:Y:S01]  /*17d80*/  STL.128 [R1+0x2f0], R144 ;  /* 0x0002f09001007387 */ /* 0x000fe20000100c00 */
[----:B------:R-:W-:-:S02]  /*17d90*/  IMAD.MOV.U32 R126, RZ, RZ, R222 ;  /* 0x000000ffff7e7224 */ /* 0x000fc400078e00de */
[----:B------:R-:W-:Y:S01]  /*17da0*/  IMAD.MOV.U32 R127, RZ, RZ, R221 ;  /* 0x000000ffff7f7224 */ /* 0x000fe200078e00dd */
[----:B------:R-:W-:Y:S01]  /*17db0*/  STL.128 [R1+0x300], R148 ;  /* 0x0003009401007387 */ /* 0x000fe20000100c00 */
[----:B-1----:R-:W-:Y:S02]  /*17dc0*/  IMAD.MOV.U32 R128, RZ, RZ, R220 ;  /* 0x000000ffff807224 */ /* 0x002fe400078e00dc */
[----:B------:R-:W-:Y:S01]  /*17dd0*/  IMAD.MOV.U32 R129, RZ, RZ, R219 ;  /* 0x000000ffff817224 */ /* 0x000fe200078e00db */
[----:B------:R0:W-:Y:S01]  /*17de0*/  STL.128 [R1+0x3c0], R120 ;  /* 0x0003c07801007387 */ /* 0x0001e20000100c00 */
[----:B------:R-:W-:Y:S02]  /*17df0*/  IMAD.MOV.U32 R130, RZ, RZ, R218 ;  /* 0x000000ffff827224 */ /* 0x000fe400078e00da */
[----:B------:R-:W-:Y:S02]  /*17e00*/  IMAD.MOV.U32 R131, RZ, RZ, R217 ;  /* 0x000000ffff837224 */ /* 0x000fe400078e00d9 */
[----:B---3--:R-:W-:-:S02]  /*17e10*/  IMAD.MOV.U32 R132, RZ, RZ, R216 ;  /* 0x000000ffff847224 */ /* 0x008fc400078e00d8 */
[----:B------:R-:W-:Y:S02]  /*17e20*/  IMAD.MOV.U32 R133, RZ, RZ, R181 ;  /* 0x000000ffff857224 */ /* 0x000fe400078e00b5 */
[----:B------:R-:W-:Y:S02]  /*17e30*/  IMAD.MOV.U32 R134, RZ, RZ, R180 ;  /* 0x000000ffff867224 */ /* 0x000fe400078e00b4 */
[----:B------:R-:W-:Y:S02]  /*17e40*/  IMAD.MOV.U32 R135, RZ, RZ, R179 ;  /* 0x000000ffff877224 */ /* 0x000fe400078e00b3 */
[----:B----4-:R-:W-:Y:S02]  /*17e50*/  IMAD.MOV.U32 R136, RZ, RZ, R178 ;  /* 0x000000ffff887224 */ /* 0x010fe400078e00b2 */
        /* <DEDUP_REMOVED lines=18> */
[----:B------:R-:W-:-:S06]  /*17f80*/  IMAD.MOV.U32 R151, RZ, RZ, R6 ;  /* 0x000000ffff977224 */ /* 0x000fcc00078e0006 */
[----:B--2---:R-:W-:-:S06]  /*17f90*/  WARPGROUP.ARRIVE ;  /* 0x00000000000079c5 */ /* 0x004fcc0000000000 */
[----:B------:R-:W-:Y:S03]  /*17fa0*/  HGMMA.64x256x16.F32.BF16 R24, R152, gdesc[UR4].tnspB, R24, gsb0 ;  /* 0x43e0000498187df0 */ /* 0x000fe60008001818 */
[----:B------:R-:W-:Y:S02]  /*17fb0*/  WARPGROUP.DEPBAR.LE gsb0, 0x0 ;  /* 0x00008000000079c5 */ /* 0x000fe40000010000 */
[----:B------:R0:W-:Y:S04]  /*17fc0*/  STL.128 [R1+0x2a00], R132 ;  /* 0x002a008401007387 */ /* 0x0001e80000100c00 */
[----:B------:R1:W-:Y:S01]  /*17fd0*/  STL.128 [R1+0x29f0], R128 ;  /* 0x0029f08001007387 */ /* 0x0003e20000100c00 */
[----:B0-----:R-:W-:-:S02]  /*17fe0*/  IMAD.MOV.U32 R132, RZ, RZ, R224 ;  /* 0x000000ffff847224 */ /* 0x001fc400078e00e0 */
[----:B------:R-:W-:Y:S02]  /*17ff0*/  IMAD.MOV.U32 R133, RZ, RZ, R223 ;  /* 0x000000ffff857224 */ /* 0x000fe400078e00df */
[----:B------:R-:W-:Y:S01]  /*18000*/  IMAD.MOV.U32 R134, RZ, RZ, R222 ;  /* 0x000000ffff867224 */ /* 0x000fe200078e00de */
[----:B-1----:R-:W2:Y:S01]  /*18010*/  LDL.LU.128 R128, [R1+0x29f0] ;  /* 0x0029f00001807983 */ /* 0x002ea20000300c00 */
[----:B------:R-:W-:-:S05]  /*18020*/  IMAD.MOV.U32 R135, RZ, RZ, R221 ;  /* 0x000000ffff877224 */ /* 0x000fca00078e00dd */
[----:B------:R0:W-:Y:S04]  /*18030*/  STL.128 [R1+0x3d0], R132 ;  /* 0x0003d08401007387 */ /* 0x0001e80000100c00 */
[----:B------:R1:W-:Y:S04]  /*18040*/  STL.128 [R1+0x29e0], R124 ;  /* 0x0029e07c01007387 */ /* 0x0003e80000100c00 */
[----:B------:R3:W-:Y:S04]  /*18050*/  STL.128 [R1+0x29d0], R120 ;  /* 0x0029d07801007387 */ /* 0x0007e80000100c00 */
[----:B------:R4:W-:Y:S04]  /*18060*/  STL.128 [R1+0x29c0], R116 ;  /* 0x0029c07401007387 */ /* 0x0009e80000100c00 */
[----:B0-----:R-:W2:Y:S04]  /*18070*/  LDL.LU.128 R132, [R1+0x2a00] ;  /* 0x002a000001847983 */ /* 0x001ea80000300c00 */
        /* <DEDUP_REMOVED lines=21> */
[----:B-1----:R-:W2:Y:S04]  /*181d0*/  LDL.LU.128 R124, [R1+0x29e0] ;  /* 0x0029e000017c7983 */ /* 0x002ea80000300c00 */
[----:B---3--:R-:W3:Y:S04]  /*181e0*/  LDL.LU.128 R120, [R1+0x29d0] ;  /* 0x0029d00001787983 */ /* 0x008ee80000300c00 */
[----:B----4-:R-:W4:Y:S04]  /*181f0*/  LDL.LU.128 R116, [R1+0x29c0] ;  /* 0x0029c00001747983 */ /* 0x010f280000300c00 */
[----:B0-----:R-:W4:Y:S04]  /*18200*/  LDL.LU.128 R112, [R1+0x29b0] ;  /* 0x0029b00001707983 */ /* 0x001f280000300c00 */
        /* <DEDUP_REMOVED lines=20> */
[----:B------:R0:W-:Y:S04]  /*18350*/  STL.128 [R1+0x2a30], R144 ;  /* 0x002a309001007387 */ /* 0x0001e80000100c00 */
[----:B------:R1:W-:Y:S01]  /*18360*/  STL.128 [R1+0x2a20], R140 ;  /* 0x002a208c01007387 */ /* 0x0003e20000100c00 */
[----:B0-----:R-:W-:-:S02]  /*18370*/  IMAD.MOV.U32 R144, RZ, RZ, R178 ;  /* 0x000000ffff907224 */ /* 0x001fc400078e00b2 */
[-CC-:B------:R-:W-:Y:S01]  /*18380*/  FFMA.FTZ R178, R164, R0.reuse, -R4.reuse ;  /* 0x00000000a4b27223 */ /* 0x180fe20000010804 */
[----:B------:R-:W-:Y:S02]  /*18390*/  IMAD.MOV.U32 R145, RZ, RZ, R177 ;  /* 0x000000ffff917224 */ /* 0x000fe400078e00b1 */
[-CC-:B------:R-:W-:Y:S01]  /*183a0*/  FFMA.FTZ R177, R161, R0.reuse, -R4.reuse ;  /* 0x00000000a1b17223 */ /* 0x180fe20000010804 */
[----:B-1----:R-:W-:Y:S02]  /*183b0*/  IMAD.MOV.U32 R143, RZ, RZ, R179 ;  /* 0x000000ffff8f7224 */ /* 0x002fe400078e00b3 */
[-C--:B------:R-:W-:Y:S01]  /*183c0*/  FFMA.FTZ R179, R165, R0.reuse, -R4 ;  /* 0x00000000a5b37223 */ /* 0x080fe20000010804 */
[----:B------:R-:W-:Y:S02]  /*183d0*/  IMAD.MOV.U32 R146, RZ, RZ, R176 ;  /* 0x000000ffff927224 */ /* 0x000fe400078e00b0 */
[----:B------:R-:W-:Y:S01]  /*183e0*/  FFMA.FTZ R176, R160, R0, -R4 ;  /* 0x00000000a0b07223 */ /* 0x000fe20000010804 */
[----:B------:R-:W-:Y:S08]  /*183f0*/  MUFU.EX2 R178, R178 ;  /* 0x000000b200b27308 */ /* 0x000ff00000000800 */
[----:B------:R-:W-:Y:S08]  /*18400*/  MUFU.EX2 R179, R179 ;  /* 0x000000b300b37308 */ /* 0x000ff00000000800 */
[----:B------:R-:W-:Y:S08]  /*18410*/  MUFU.EX2 R177, R177 ;  /* 0x000000b100b17308 */ /* 0x000ff00000000800 */
[----:B------:R-:W0:Y:S01]  /*18420*/  MUFU.EX2 R176, R176 ;  /* 0x000000b000b07308 */ /* 0x000e220000000800 */
[----:B------:R1:W-:Y:S01]  /*18430*/  STL.128 [R1+0x2a40], R148 ;  /* 0x002a409401007387 */ /* 0x0003e20000100c00 */
[----:B------:R-:W-:-:S02]  /*18440*/  IMAD.MOV.U32 R140, RZ, RZ, R216 ;  /* 0x000000ffff8c7224 */ /* 0x000fc400078e00d8 */
[----:B------:R-:W-:Y:S01]  /*18450*/  IMAD.MOV.U32 R141, RZ, RZ, R181 ;  /* 0x000000ffff8d7224 */ /* 0x000fe200078e00b5 */
[----:B------:R0:W-:Y:S01]  /*18460*/  STL.128 [R1+0x2a10], R136 ;  /* 0x002a108801007387 */ /* 0x0001e20000100c00 */
[----:B------:R-:W-:Y:S02]  /*18470*/  IMAD.MOV.U32 R142, RZ, RZ, R180 ;  /* 0x000000ffff8e7224 */ /* 0x000fe400078e00b4 */
[----:B------:R-:W-:Y:S02]  /*18480*/  IMAD.MOV.U32 R147, RZ, RZ, R171 ;  /* 0x000000ffff937224 */ /* 0x000fe400078e00ab */
[----:B------:R-:W-:Y:S02]  /*18490*/  IMAD.MOV.U32 R221, RZ, RZ, R26 ;  /* 0x000000ffffdd7224 */ /* 0x000fe400078e001a */
[----:B------:R-:W-:Y:S02]  /*184a0*/  IMAD.MOV.U32 R222, RZ, RZ, R25 ;  /* 0x000000ffffde7224 */ /* 0x000fe400078e0019 */
[----:B-1----:R-:W-:-:S02]  /*184b0*/  IMAD.MOV.U32 R148, RZ, RZ, R159 ;  /* 0x000000ffff947224 */ /* 0x002fc400078e009f */
[----:B------:R-:W-:Y:S02]  /*184c0*/  IMAD.MOV.U32 R149, RZ, RZ, R158 ;  /* 0x000000ffff957224 */ /* 0x000fe400078e009e */
[----:B0-----:R-:W-:Y:S02]  /*184d0*/  IMAD.MOV.U32 R136, RZ, RZ, R220 ;  /* 0x000000ffff887224 */ /* 0x001fe400078e00dc */
[----:B------:R-:W-:Y:S02]  /*184e0*/  IMAD.MOV.U32 R137, RZ, RZ, R219 ;  /* 0x000000ffff897224 */ /* 0x000fe400078e00db */
[----:B------:R-:W-:Y:S02]  /*184f0*/  IMAD.MOV.U32 R138, RZ, RZ, R218 ;  /* 0x000000ffff8a7224 */ /* 0x000fe400078e00da */
[----:B------:R-:W-:Y:S02]  /*18500*/  IMAD.MOV.U32 R139, RZ, RZ, R217 ;  /* 0x000000ffff8b7224 */ /* 0x000fe400078e00d9 */
[----:B------:R-:W-:-:S02]  /*18510*/  IMAD.MOV.U32 R150, RZ, RZ, R157 ;  /* 0x000000ffff967224 */ /* 0x000fc400078e009d */
[----:B------:R-:W-:Y:S02]  /*18520*/  IMAD.MOV.U32 R151, RZ, RZ, R156 ;  /* 0x000000ffff977224 */ /* 0x000fe400078e009c */
[----:B------:R-:W-:Y:S01]  /*18530*/  IMAD.MOV.U32 R220, RZ, RZ, R27 ;  /* 0x000000ffffdc7224 */ /* 0x000fe200078e001b */
[----:B------:R0:W-:Y:S01]  /*18540*/  STL [R1+0x2be8], R11 ;  /* 0x002be80b01007387 */ /* 0x0001e20000100800 */
[----:B------:R-:W-:-:S03]  /*18550*/  FFMA.FTZ R165, R183, R0, -R166 ;  /* 0x00000000b7a57223 */ /* 0x000fc600000108a6 */
[----:B------:R1:W-:Y:S01]  /*18560*/  STL.64 [R1+0x2be0], R8 ;  /* 0x002be00801007387 */ /* 0x0003e20000100a00 */
[----:B------:R-:W-:-:S03]  /*18570*/  FFMA.FTZ R164, R182, R0, -R166 ;  /* 0x00000000b6a47223 */ /* 0x000fc600000108a6 */
[----:B------:R-:W-:Y:S01]  /*18580*/  STL.128 [R1+0x3e0], R136 ;  /* 0x0003e08801007387 */ /* 0x000fe20000100c00 */
[----:B--2---:R-:W-:Y:S02]  /*18590*/  IMAD.MOV.U32 R216, RZ, RZ, R131 ;  /* 0x000000ffffd87224 */ /* 0x004fe400078e0083 */
[----:B------:R-:W-:Y:S02]  /*185a0*/  IMAD.MOV.U32 R217, RZ, RZ, R130 ;  /* 0x000000ffffd97224 */ /* 0x000fe400078e0082 */
[----:B------:R-:W-:Y:S02]  /*185b0*/  IMAD.MOV.U32 R218, RZ, RZ, R129 ;  /* 0x000000ffffda7224 */ /* 0x000fe400078e0081 */
[----:B------:R-:W-:Y:S01]  /*185c0*/  IMAD.MOV.U32 R219, RZ, RZ, R128 ;  /* 0x000000ffffdb7224 */ /* 0x000fe200078e0080 */
[----:B------:R-:W-:Y:S04]  /*185d0*/  STL.128 [R1+0x3f0], R140 ;  /* 0x0003f08c01007387 */ /* 0x000fe80000100c00 */
[----:B------:R2:W-:Y:S04]  /*185e0*/  STL.128 [R1+0x400], R144 ;  /* 0x0004009001007387 */ /* 0x0005e80000100c00 */
[----:B------:R2:W-:Y:S04]  /*185f0*/  STL.128 [R1+0x410], R148 ;  /* 0x0004109401007387 */ /* 0x0005e80000100c00 */
[----:B0-----:R0:W4:Y:S01]  /*18600*/  LDL.LU R11, [R1+0x2be8] ;  /* 0x002be800010b7983 */ /* 0x0011220000300800 */
[----:B------:R-:W-:-:S03]  /*18610*/  IMAD.MOV.U32 R180, RZ, RZ, R133 ;  /* 0x000000ffffb47224 */ /* 0x000fc600078e0085 */
[----:B-1----:R-:W4:Y:S01]  /*18620*/  LDL.LU.64 R8, [R1+0x2be0] ;  /* 0x002be00001087983 */ /* 0x002f220000300a00 */
[----:B------:R-:W-:-:S03]  /*18630*/  IMAD.MOV.U32 R181, RZ, RZ, R132 ;  /* 0x000000ffffb57224 */ /* 0x000fc600078e0084 */
[----:B--2---:R-:W2:Y:S04]  /*18640*/  LDL.LU.128 R144, [R1+0x2a30] ;  /* 0x002a300001907983 */ /* 0x004ea80000300c00 */
[----:B------:R-:W2:Y:S04]  /*18650*/  LDL.LU.128 R148, [R1+0x2a40] ;  /* 0x002a400001947983 */ /* 0x000ea80000300c00 */
[----:B------:R-:W2:Y:S04]  /*18660*/  LDL.LU.128 R140, [R1+0x2a20] ;  /* 0x002a2000018c7983 */ /* 0x000ea80000300c00 */
[----:B------:R-:W2:Y:S04]  /*18670*/  LDL.LU.128 R136, [R1+0x2a10] ;  /* 0x002a100001887983 */ /* 0x000ea80000300c00 */
[----:B------:R-:W-:Y:S04]  /*18680*/  STL [R1+0x46c], R31 ;  /* 0x00046c1f01007387 */ /* 0x000fe80000100800 */
[----:B------:R-:W-:Y:S04]  /*18690*/  STL [R1+0x468], R30 ;  /* 0x0004681e01007387 */ /* 0x000fe80000100800 */
[----:B------:R-:W-:Y:S04]  /*186a0*/  STL [R1+0x464], R29 ;  /* 0x0004641d01007387 */ /* 0x000fe80000100800 */
[----:B------:R-:W-:Y:S04]  /*186b0*/  STL [R1+0x460], R28 ;  /* 0x0004601c01007387 */ /* 0x000fe80000100800 */
[----:B------:R-:W-:Y:S04]  /*186c0*/  STL [R1+0x2868], R222 ;  /* 0x002868de01007387 */ /* 0x000fe80000100800 */
[----:B------:R-:W-:Y:S04]  /*186d0*/  STL.64 [R1+0x2860], R220 ;  /* 0x002860dc01007387 */ /* 0x000fe80000100a00 */
        /* <DEDUP_REMOVED lines=9> */
[----:B------:R0:W-:Y:S04]  /*18770*/  STL.64 [R1+0x27c0], R180 ;  /* 0x0027c0b401007387 */ /* 0x0001e80000100a00 */
[----:B------:R-:W-:Y:S04]  /*18780*/  STL.128 [R1+0x27b0], R176 ;  /* 0x0027b0b001007387 */ /* 0x000fe80000100c00 */
        /* <DEDUP_REMOVED lines=96> */
[----:B------:R2:W-:Y:S04]  /*18d90*/  STL.128 [R1+0x27a0], R172 ;  /* 0x0027a0ac01007387 */ /* 0x0005e80000100c00 */
[----:B-1----:R-:W2:Y:S04]  /*18da0*/  LDL.LU.128 R184, [R1+0x27d0] ;  /* 0x0027d00001b87983 */ /* 0x002ea80000300c00 */
[----:B0-----:R-:W2:Y:S04]  /*18db0*/  LDL.128 R180, [R1+0x590] ;  /* 0x0005900001b47983 */ /* 0x001ea80000100c00 */
[----:B---3--:R-:W3:Y:S04]  /*18dc0*/  LDL.LU.128 R104, [R1+0x460] ;  /* 0x0004600001687983 */ /* 0x008ee80000300c00 */
[----:B----4-:R-:W4:Y:S04]  /*18dd0*/  LDL.LU R101, [R1+0x598] ;  /* 0x0005980001657983 */ /* 0x010f280000300800 */
[----:B------:R-:W4:Y:S01]  /*18de0*/  LDL.LU R100, [R1+0x594] ;  /* 0x0005940001647983 */ /* 0x000f220000300800 */
[-CC-:B------:R-:W-:Y:S01]  /*18df0*/  FFMA.FTZ R163, R163, R0.reuse, -R166.reuse ;  /* 0x00000000a3a37223 */ /* 0x180fe200000108a6 */
[----:B------:R-:W-:Y:S01]  /*18e00*/  FFMA.FTZ R162, R162, R0, -R166 ;  /* 0x00000000a2a27223 */ /* 0x000fe200000108a6 */
[----:B------:R-:W-:Y:S08]  /*18e10*/  MUFU.EX2 R165, R165 ;  /* 0x000000a500a57308 */ /* 0x000ff00000000800 */
[----:B------:R-:W0:Y:S01]  /*18e20*/  MUFU.EX2 R164, R164 ;  /* 0x000000a400a47308 */ /* 0x000e220000000800 */
[----:B------:R-:W-:Y:S01]  /*18e30*/  IMAD.MOV.U32 R156, RZ, RZ, R16 ;  /* 0x000000ffff9c7224 */ /* 0x000fe200078e0010 */
[----:B------:R-:W4:Y:S01]  /*18e40*/  LDL.LU.128 R112, [R1+0x480] ;  /* 0x0004800001707983 */ /* 0x000f220000300c00 */
[----:B------:R-:W-:-:S02]  /*18e50*/  IMAD.MOV.U32 R157, RZ, RZ, R14 ;  /* 0x000000ffff9d7224 */ /* 0x000fc400078e000e */
[----:B------:R-:W-:Y:S01]  /*18e60*/  IMAD.MOV.U32 R158, RZ, RZ, R7 ;  /* 0x000000ffff9e7224 */ /* 0x000fe200078e0007 */
[----:B--2---:R-:W2:Y:S02]  /*18e70*/  LDL.LU.128 R172, [R1+0x570] ;  /* 0x0005700001ac7983 */ /* 0x004ea40000300c00 */
[----:B------:R-:W-:Y:S01]  /*18e80*/  MUFU.EX2 R163, R163 ;  /* 0x000000a300a37308 */ /* 0x000fe20000000800 */
[----:B------:R-:W-:Y:S01]  /*18e90*/  IMAD.MOV.U32 R159, RZ, RZ, R6 ;  /* 0x000000ffff9f7224 */ /* 0x000fe200078e0006 */
[----:B------:R-:W2:Y:S01]  /*18ea0*/  LDL.LU.128 R108, [R1+0x470] ;  /* 0x00047000016c7983 */ /* 0x000ea20000300c00 */
[----:B------:R-:W-:Y:S02]  /*18eb0*/  IMAD.MOV.U32 R152, RZ, RZ, R22 ;  /* 0x000000ffff987224 */ /* 0x000fe400078e0016 */
[----:B------:R-:W-:Y:S01]  /*18ec0*/  IMAD.MOV.U32 R153, RZ, RZ, R20 ;  /* 0x000000ffff997224 */ /* 0x000fe200078e0014 */
[----:B------:R-:W2:Y:S02]  /*18ed0*/  LDL.LU R99, [R1+0x590] ;  /* 0x0005900001637983 */ /* 0x000ea40000300800 */
[----:B------:R-:W1:Y:S01]  /*18ee0*/  MUFU.EX2 R162, R162 ;  /* 0x000000a200a27308 */ /* 0x000e620000000800 */
[----:B------:R-:W-:-:S02]  /*18ef0*/  IMAD.MOV.U32 R154, RZ, RZ, R18 ;  /* 0x000000ffff9a7224 */ /* 0x000fc400078e0012 */
[----:B------:R-:W-:Y:S01]  /*18f00*/  IMAD.MOV.U32 R155, RZ, RZ, R17 ;  /* 0x000000ffff9b7224 */ /* 0x000fe200078e0011 */
[----:B------:R1:W-:Y:S01]  /*18f10*/  STL.128 [R1+0x430], R156 ;  /* 0x0004309c01007387 */ /* 0x0003e20000100c00 */
[----:B------:R-:W-:Y:S02]  /*18f20*/  IMAD.MOV.U32 R171, RZ, RZ, R134 ;  /* 0x000000ffffab7224 */ /* 0x000fe400078e0086 */
[----:B------:R-:W-:Y:S01]  /*18f30*/  VIADD R10, R8, 0x180 ;  /* 0x00000180080a7836 */ /* 0x000fe20000000000 */
[----:B------:R1:W-:Y:S01]  /*18f40*/  STL.128 [R1+0x420], R152 ;  /* 0x0004209801007387 */ /* 0x0003e20000100c00 */
[----:B------:R-:W-:-:S03]  /*18f50*/  IMAD.MOV.U32 R6, RZ, RZ, R24 ;  /* 0x000000ffff067224 */ /* 0x000fc600078e0018 */
[----:B------:R1:W-:Y:S01]  /*18f60*/  STL.128 [R1+0x2790], R168 ;  /* 0x002790a801007387 */ /* 0x0003e20000100c00 */
[----:B------:R-:W-:-:S03]  /*18f70*/  R2UR UR6, R10 ;  /* 0x000000000a0672ca */ /* 0x000fc600000e0000 */
[----:B0-----:R0:W-:Y:S01]  /*18f80*/  STL.128 [R1+0x2780], R164 ;  /* 0x002780a401007387 */ /* 0x0011e20000100c00 */
[----:B-1----:R-:W-:-:S03]  /*18f90*/  IMAD.MOV.U32 R156, RZ, RZ, R138 ;  /* 0x000000ffff9c7224 */ /* 0x002fc600078e008a */
[----:B------:R-:W2:Y:S01]  /*18fa0*/  LDL.LU.128 R128, [R1+0x4c0] ;  /* 0x0004c00001807983 */ /* 0x000ea20000300c00 */
[----:B------:R-:W-:Y:S02]  /*18fb0*/  IMAD.MOV.U32 R157, RZ, RZ, R137 ;  /* 0x000000ffff9d7224 */ /* 0x000fe400078e0089 */
[----:B------:R-:W-:Y:S01]  /*18fc0*/  IMAD.MOV.U32 R158, RZ, RZ, R136 ;  /* 0x000000ffff9e7224 */ /* 0x000fe200078e0088 */
[----:B------:R-:W-:Y:S01]  /*18fd0*/  F2FP.BF16.F32.PACK_AB R152, R178, R179 ;  /* 0x000000b3b298723e */ /* 0x000fe200000010ff */
[----:B------:R-:W-:Y:S01]  /*18fe0*/  IMAD.MOV.U32 R159, RZ, RZ, R135 ;  /* 0x000000ffff9f7224 */ /* 0x000fe200078e0087 */
[----:B------:R-:W-:Y:S01]  /*18ff0*/  F2FP.BF16.F32.PACK_AB R153, R164, R165 ;  /* 0x000000a5a499723e */ /* 0x000fe200000010ff */
[----:B------:R-:W2:Y:S01]  /*19000*/  LDL.LU.128 R168, [R1+0x560] ;  /* 0x0005600001a87983 */ /* 0x000ea20000300c00 */
[----:B------:R-:W-:Y:S02]  /*19010*/  F2FP.BF16.F32.PACK_AB R154, R176, R177 ;  /* 0x000000b1b09a723e */ /* 0x000fe400000010ff */
[----:B------:R-:W-:Y:S01]  /*19020*/  F2FP.BF16.F32.PACK_AB R155, R162, R163 ;  /* 0x000000a3a29b723e */ /* 0x000fe200000010ff */
[----:B------:R-:W2:Y:S01]  /*19030*/  LDL.LU.128 R176, [R1+0x580] ;  /* 0x0005800001b07983 */ /* 0x000ea20000300c00 */
[----:B------:R-:W-:-:S03]  /*19040*/  IMAD.MOV.U32 R7, RZ, RZ, R151 ;  /* 0x000000ffff077224 */ /* 0x000fc600078e0097 */
[----:B------:R1:W-:Y:S01]  /*19050*/  STL.64 [R1+0x2770], R162 ;  /* 0x002770a201007387 */ /* 0x0003e20000100a00 */
[----:B------:R-:W-:-:S03]  /*19060*/  IMAD.MOV.U32 R12, RZ, RZ, R150 ;  /* 0x000000ffff0c7224 */ /* 0x000fc600078e0096 */
[----:B------:R1:W-:Y:S01]  /*19070*/  STL.128 [R1+0x2760], R156 ;  /* 0x0027609c01007387 */ /* 0x0003e20000100c00 */
[----:B------:R-:W-:-:S03]  /*19080*/  IMAD.MOV.U32 R13, RZ, RZ, R149 ;  /* 0x000000ffff0d7224 */ /* 0x000fc600078e0095 */
[----:B0-----:R-:W2:Y:S01]  /*19090*/  LDL.LU.128 R164, [R1+0x550] ;  /* 0x0005500001a47983 */ /* 0x001ea20000300c00 */
[----:B------:R-:W-:-:S03]  /*190a0*/  IMAD.MOV.U32 R14, RZ, RZ, R148 ;  /* 0x000000ffff0e7224 */ /* 0x000fc600078e0094 */
[----:B------:R0:W-:Y:S01]  /*190b0*/  STL.128 [R1+0x2750], R152 ;  /* 0x0027509801007387 */ /* 0x0001e20000100c00 */
[----:B------:R-:W-:-:S03]  /*190c0*/  IMAD.MOV.U32 R15, RZ, RZ, R147 ;  /* 0x000000ffff0f7224 */ /* 0x000fc600078e0093 */
[----:B-1----:R-:W2:Y:S01]  /*190d0*/  LDL.LU.128 R160, [R1+0x540] ;  /* 0x0005400001a07983 */ /* 0x002ea20000300c00 */
[----:B------:R-:W-:-:S03]  /*190e0*/  IMAD.MOV.U32 R16, RZ, RZ, R146 ;  /* 0x000000ffff107224 */ /* 0x000fc600078e0092 */
[----:B------:R-:W2:Y:S01]  /*190f0*/  LDL.LU.128 R156, [R1+0x530] ;  /* 0x00053000019c7983 */ /* 0x000ea20000300c00 */
[----:B------:R-:W-:Y:S02]  /*19100*/  IMAD.MOV.U32 R17, RZ, RZ, R145 ;  /* 0x000000ffff117224 */ /* 0x000fe400078e0091 */
[----:B------:R-:W-:Y:S01]  /*19110*/  IMAD.MOV.U32 R18, RZ, RZ, R144 ;  /* 0x000000ffff127224 */ /* 0x000fe200078e0090 */
[----:B------:R-:W2:Y:S01]  /*19120*/  LDL.LU.128 R148, [R1+0x510] ;  /* 0x0005100001947983 */ /* 0x000ea20000300c00 */
[----:B------:R-:W-:-:S03]  /*19130*/  IMAD.MOV.U32 R19, RZ, RZ, R143 ;  /* 0x000000ffff137224 */ /* 0x000fc600078e008f */
[----:B0-----:R-:W2:Y:S01]  /*19140*/  LDL.LU.128 R152, [R1+0x520] ;  /* 0x0005200001987983 */ /* 0x001ea20000300c00 */
[----:B------:R-:W-:Y:S02]  /*19150*/  IMAD.MOV.U32 R20, RZ, RZ, R142 ;  /* 0x000000ffff147224 */ /* 0x000fe400078e008e */
[----:B------:R-:W-:Y:S01]  /*19160*/  IMAD.MOV.U32 R21, RZ, RZ, R141 ;  /* 0x000000ffff157224 */ /* 0x000fe200078e008d */
[----:B------:R-:W2:Y:S01]  /*19170*/  LDL.LU.128 R144, [R1+0x500] ;  /* 0x0005000001907983 */ /* 0x000ea20000300c00 */
[----:B------:R-:W-:Y:S02]  /*19180*/  IMAD.MOV.U32 R22, RZ, RZ, R140 ;  /* 0x000000ffff167224 */ /* 0x000fe400078e008c */
[----:B------:R-:W-:Y:S01]  /*19190*/  IMAD.MOV.U32 R23, RZ, RZ, R139 ;  /* 0x000000ffff177224 */ /* 0x000fe200078e008b */
[----:B------:R-:W2:Y:S04]  /*191a0*/  LDL.LU.128 R140, [R1+0x4f0] ;  /* 0x0004f000018c7983 */ /* 0x000ea80000300c00 */
[----:B------:R-:W2:Y:S04]  /*191b0*/  LDL.LU.128 R136, [R1+0x4e0] ;  /* 0x0004e00001887983 */ /* 0x000ea80000300c00 */
[----:B------:R-:W2:Y:S04]  /*191c0*/  LDL.LU.128 R132, [R1+0x4d0] ;  /* 0x0004d00001847983 */ /* 0x000ea80000300c00 */
[----:B------:R-:W2:Y:S04]  /*191d0*/  LDL.LU.128 R124, [R1+0x4b0] ;  /* 0x0004b000017c7983 */ /* 0x000ea80000300c00 */
[----:B------:R-:W2:Y:S04]  /*191e0*/  LDL.LU.128 R116, [R1+0x490] ;  /* 0x0004900001747983 */ /* 0x000ea80000300c00 */
[----:B------:R-:W2:Y:S01]  /*191f0*/  LDL.LU.128 R120, [R1+0x4a0] ;  /* 0x0004a00001787983 */ /* 0x000ea20000300c00 */
[----:B------:R-:W-:-:S03]  /*19200*/  IMAD.MOV.U32 R11, RZ, RZ, R9 ;  /* 0x000000ffff0b7224 */ /* 0x000fc600078e0009 */
[----:B------:R-:W2:Y:S04]  /*19210*/  LDL.LU R222, [R1+0x2868] ;  /* 0x0028680001de7983 */ /* 0x000ea80000300800 */
        /* <DEDUP_REMOVED lines=9> */
[----:B------:R0:W-:Y:S01]  /*192b0*/  STL.128 [R1+0x26b0], R184 ;  /* 0x0026b0b801007387 */ /* 0x0001e20000100c00 */
[----:B------:R-:W-:-:S03]  /*192c0*/  IMAD.MOV.U32 R102, RZ, RZ, R183 ;  /* 0x000000ffff667224 */ /* 0x000fc600078e00b7 */
[----:B---3--:R1:W-:Y:S01]  /*192d0*/  STL.128 [R1+0x250], R104 ;  /* 0x0002506801007387 */ /* 0x0083e20000100c00 */
[----:B------:R-:W-:Y:S02]  /*192e0*/  IMAD.MOV.U32 R24, RZ, RZ, R105 ;  /* 0x000000ffff187224 */ /* 0x000fe400078e0069 */
[----:B------:R-:W-:Y:S01]  /*192f0*/  IMAD.MOV.U32 R10, RZ, RZ, R104 ;  /* 0x000000ffff0a7224 */ /* 0x000fe200078e0068 */
[----:B0-----:R-:W3:Y:S04]  /*19300*/  LDL.128 R184, [R1+0x5a0] ;  /* 0x0005a00001b87983 */ /* 0x001ee80000100c00 */
[----:B------:R0:W-:Y:S04]  /*19310*/  STL [R1+0x2628], R102 ;  /* 0x0026286601007387 */ /* 0x0001e80000100800 */
[----:B----4-:R4:W-:Y:S04]  /*19320*/  STL.64 [R1+0x2620], R100 ;  /* 0x0026206401007387 */ /* 0x0109e80000100a00 */
[----:B-1----:R-:W3:Y:S04]  /*19330*/  LDL.LU R105, [R1+0x5a8] ;  /* 0x0005a80001697983 */ /* 0x002ee80000300800 */
[----:B------:R-:W3:Y:S04]  /*19340*/  LDL.LU R104, [R1+0x5a4] ;  /* 0x0005a40001687983 */ /* 0x000ee80000300800 */
[----:B0-----:R-:W3:Y:S04]  /*19350*/  LDL.LU R102, [R1+0x2628] ;  /* 0x0026280001667983 */ /* 0x001ee80000300800 */
[----:B----4-:R-:W4:Y:S04]  /*19360*/  LDL.LU.64 R100, [R1+0x2620] ;  /* 0x0026200001647983 */ /* 0x010f280000300a00 */
[----:B------:R-:W4:Y:S01]  /*19370*/  LDL.LU R103, [R1+0x5a0] ;  /* 0x0005a00001677983 */ /* 0x000f220000300800 */
[----:B------:R-:W-:-:S02]  /*19380*/  IMAD.MOV.U32 R25, RZ, RZ, R106 ;  /* 0x000000ffff197224 */ /* 0x000fc400078e006a */
[----:B------:R-:W-:Y:S01]  /*19390*/  IMAD.MOV.U32 R34, RZ, RZ, R115 ;  /* 0x000000ffff227224 */ /* 0x000fe200078e0073 */
[----:B------:R0:W-:Y:S01]  /*193a0*/  STL.128 [R1+0x270], R112 ;  /* 0x0002707001007387 */ /* 0x0001e20000100c00 */
[----:B------:R-:W-:Y:S02]  /*193b0*/  IMAD.MOV.U32 R33, RZ, RZ, R114 ;  /* 0x000000ffff217224 */ /* 0x000fe400078e0072 */
[----:B------:R-:W-:Y:S02]  /*193c0*/  IMAD.MOV.U32 R32, RZ, RZ, R113 ;  /* 0x000000ffff207224 */ /* 0x000fe400078e0071 */
[----:B------:R-:W-:Y:S02]  /*193d0*/  IMAD.MOV.U32 R31, RZ, RZ, R112 ;  /* 0x000000ffff1f7224 */ /* 0x000fe400078e0070 */
[----:B--2---:R-:W-:Y:S02]  /*193e0*/  IMAD.MOV.U32 R94, RZ, RZ, R175 ;  /* 0x000000ffff5e7224 */ /* 0x004fe400078e00af */
[----:B------:R-:W-:-:S02]  /*193f0*/  IMAD.MOV.U32 R93, RZ, RZ, R174 ;  /* 0x000000ffff5d7224 */ /* 0x000fc400078e00ae */
[----:B------:R-:W-:Y:S01]  /*19400*/  IMAD.MOV.U32 R92, RZ, RZ, R173 ;  /* 0x000000ffff5c7224 */ /* 0x000fe200078e00ad */
[----:B------:R1:W-:Y:S01]  /*19410*/  STL.128 [R1+0x260], R108 ;  /* 0x0002606c01007387 */ /* 0x0003e20000100c00 */
[----:B------:R-:W-:-:S03]  /*19420*/  IMAD.MOV.U32 R91, RZ, RZ, R172 ;  /* 0x000000ffff5b7224 */ /* 0x000fc600078e00ac */
[----:B0-----:R-:W2:Y:S01]  /*19430*/  LDL.128 R112, [R1+0x5b0] ;  /* 0x0005b00001707983 */ /* 0x001ea20000100c00 */
[----:B------:R-:W-:Y:S02]  /*19440*/  IMAD.MOV.U32 R28, RZ, RZ, R109 ;  /* 0x000000ffff1c7224 */ /* 0x000fe400078e006d */
[----:B------:R-:W-:Y:S02]  /*19450*/  IMAD.MOV.U32 R27, RZ, RZ, R108 ;  /* 0x000000ffff1b7224 */ /* 0x000fe400078e006c */
[----:B------:R-:W-:Y:S02]  /*19460*/  IMAD.MOV.U32 R26, RZ, RZ, R107 ;  /* 0x000000ffff1a7224 */ /* 0x000fe400078e006b */
[----:B------:R-:W-:Y:S01]  /*19470*/  IMAD.MOV.U32 R90, RZ, RZ, R171 ;  /* 0x000000ffff5a7224 */ /* 0x000fe200078e00ab */
[----:B------:R-:W2:Y:S01]  /*19480*/  LDL.LU R107, [R1+0x5b0] ;  /* 0x0005b000016b7983 */ /* 0x000ea20000300800 */
[----:B------:R-:W-:Y:S02]  /*19490*/  IMAD.MOV.U32 R89, RZ, RZ, R170 ;  /* 0x000000ffff597224 */ /* 0x000fe400078e00aa */
[----:B------:R-:W-:Y:S01]  /*194a0*/  IMAD.MOV.U32 R98, RZ, RZ, R179 ;  /* 0x000000ffff627224 */ /* 0x000fe200078e00b3 */
[----:B-1----:R-:W2:Y:S01]  /*194b0*/  LDL.LU R109, [R1+0x5b8] ;  /* 0x0005b800016d7983 */ /* 0x002ea20000300800 */
[----:B------:R-:W-:-:S02]  /*194c0*/  IMAD.MOV.U32 R97, RZ, RZ, R178 ;  /* 0x000000ffff617224 */ /* 0x000fc400078e00b2 */
[----:B------:R-:W-:Y:S01]  /*194d0*/  IMAD.MOV.U32 R96, RZ, RZ, R177 ;  /* 0x000000ffff607224 */ /* 0x000fe200078e00b1 */
[----:B------:R-:W2:Y:S01]  /*194e0*/  LDL.LU R108, [R1+0x5b4] ;  /* 0x0005b400016c7983 */ /* 0x000ea20000300800 */
[----:B------:R-:W-:Y:S02]  /*194f0*/  IMAD.MOV.U32 R95, RZ, RZ, R176 ;  /* 0x000000ffff5f7224 */ /* 0x000fe400078e00b0 */
[----:B------:R-:W-:Y:S02]  /*19500*/  IMAD.MOV.U32 R88, RZ, RZ, R169 ;  /* 0x000000ffff587224 */ /* 0x000fe400078e00a9 */
[----:B------:R-:W-:Y:S02]  /*19510*/  IMAD.MOV.U32 R87, RZ, RZ, R168 ;  /* 0x000000ffff577224 */ /* 0x000fe400078e00a8 */
[----:B------:R-:W-:Y:S02]  /*19520*/  IMAD.MOV.U32 R86, RZ, RZ, R167 ;  /* 0x000000ffff567224 */ /* 0x000fe400078e00a7 */
[----:B------:R-:W-:-:S02]  /*19530*/  IMAD.MOV.U32 R85, RZ, RZ, R166 ;  /* 0x000000ffff557224 */ /* 0x000fc400078e00a6 */
[----:B------:R-:W-:Y:S01]  /*19540*/  IMAD.MOV.U32 R84, RZ, RZ, R165 ;  /* 0x000000ffff547224 */ /* 0x000fe200078e00a5 */
[----:B------:R0:W-:Y:S01]  /*19550*/  STL.128 [R1+0x25f0], R96 ;  /* 0x0025f06001007387 */ /* 0x0001e20000100c00 */
[----:B------:R-:W-:Y:S02]  /*19560*/  IMAD.MOV.U32 R83, RZ, RZ, R164 ;  /* 0x000000ffff537224 */ /* 0x000fe400078e00a4 */
[----:B------:R-:W-:Y:S02]  /*19570*/  IMAD.MOV.U32 R82, RZ, RZ, R163 ;  /* 0x000000ffff527224 */ /* 0x000fe400078e00a3 */
[----:B------:R-:W-:Y:S02]  /*19580*/  IMAD.MOV.U32 R81, RZ, RZ, R162 ;  /* 0x000000ffff517224 */ /* 0x000fe400078e00a2 */
[----:B------:R-:W-:Y:S02]  /*19590*/  IMAD.MOV.U32 R78, RZ, RZ, R159 ;  /* 0x000000ffff4e7224 */ /* 0x000fe400078e009f */
[----:B------:R-:W-:-:S02]  /*195a0*/  IMAD.MOV.U32 R77, RZ, RZ, R158 ;  /* 0x000000ffff4d7224 */ /* 0x000fc400078e009e */
[----:B------:R-:W-:Y:S02]  /*195b0*/  IMAD.MOV.U32 R76, RZ, RZ, R157 ;  /* 0x000000ffff4c7224 */ /* 0x000fe400078e009d */
[----:B------:R-:W-:Y:S02]  /*195c0*/  IMAD.MOV.U32 R80, RZ, RZ, R161 ;  /* 0x000000ffff507224 */ /* 0x000fe400078e00a1 */
[----:B------:R-:W-:Y:S01]  /*195d0*/  IMAD.MOV.U32 R79, RZ, RZ, R160 ;  /* 0x000000ffff4f7224 */ /* 0x000fe200078e00a0 */
[----:B------:R1:W-:Y:S01]  /*195e0*/  STL.128 [R1+0x25e0], R92 ;  /* 0x0025e05c01007387 */ /* 0x0003e20000100c00 */
[----:B------:R-:W-:Y:S02]  /*195f0*/  IMAD.MOV.U32 R74, RZ, RZ, R155 ;  /* 0x000000ffff4a7224 */ /* 0x000fe400078e009b */
[----:B------:R-:W-:Y:S01]  /*19600*/  IMAD.MOV.U32 R73, RZ, RZ, R154 ;  /* 0x000000ffff497224 */ /* 0x000fe200078e009a */
[----:B0-----:R-:W2:Y:S01]  /*19610*/  LDL.LU.128 R96, [R1+0x25f0] ;  /* 0x0025f00001607983 */ /* 0x001ea20000300c00 */
[----:B------:R-:W-:-:S02]  /*19620*/  IMAD.MOV.U32 R72, RZ, RZ, R153 ;  /* 0x000000ffff487224 */ /* 0x000fc400078e0099 */
[----:B------:R-:W-:Y:S01]  /*19630*/  IMAD.MOV.U32 R75, RZ, RZ, R156 ;  /* 0x000000ffff4b7224 */ /* 0x000fe200078e009c */
[----:B------:R0:W-:Y:S01]  /*19640*/  STL.128 [R1+0x25d0], R88 ;  /* 0x0025d05801007387 */ /* 0x0001e20000100c00 */
[----:B------:R-:W-:Y:S02]  /*19650*/  IMAD.MOV.U32 R70, RZ, RZ, R151 ;  /* 0x000000ffff467224 */ /* 0x000fe400078e0097 */
[----:B------:R-:W-:Y:S02]  /*19660*/  IMAD.MOV.U32 R69, RZ, RZ, R150 ;  /* 0x000000ffff457224 */ /* 0x000fe400078e0096 */
[----:B------:R-:W-:Y:S02]  /*19670*/  IMAD.MOV.U32 R68, RZ, RZ, R149 ;  /* 0x000000ffff447224 */ /* 0x000fe400078e0095 */
[----:B------:R-:W-:Y:S01]  /*19680*/  IMAD.MOV.U32 R71, RZ, RZ, R152 ;  /* 0x000000ffff477224 */ /* 0x000fe200078e0098 */
[----:B-1----:R-:W2:Y:S01]  /*19690*/  LDL.LU.128 R92, [R1+0x25e0] ;  /* 0x0025e000015c7983 */ /* 0x002ea20000300c00 */
[----:B------:R-:W-:-:S02]  /*196a0*/  IMAD.MOV.U32 R66, RZ, RZ, R147 ;  /* 0x000000ffff427224 */ /* 0x000fc400078e0093 */
[----:B------:R-:W-:Y:S01]  /*196b0*/  IMAD.MOV.U32 R65, RZ, RZ, R146 ;  /* 0x000000ffff417224 */ /* 0x000fe200078e0092 */
[----:B------:R1:W-:Y:S01]  /*196c0*/  STL.128 [R1+0x25c0], R84 ;  /* 0x0025c05401007387 */ /* 0x0003e20000100c00 */
[----:B------:R-:W-:Y:S02]  /*196d0*/  IMAD.MOV.U32 R64, RZ, RZ, R145 ;  /* 0x000000ffff407224 */ /* 0x000fe400078e0091 */
[----:B------:R-:W-:Y:S01]  /*196e0*/  IMAD.MOV.U32 R67, RZ, RZ, R148 ;  /* 0x000000ffff437224 */ /* 0x000fe200078e0094 */
[----:B0-----:R-:W2:Y:S01]  /*196f0*/  LDL.LU.128 R88, [R1+0x25d0] ;  /* 0x0025d00001587983 */ /* 0x001ea20000300c00 */
[----:B------:R-:W-:Y:S02]  /*19700*/  IMAD.MOV.U32 R58, RZ, RZ, R139 ;  /* 0x000000ffff3a7224 */ /* 0x000fe400078e008b */
[----:B------:R-:W-:Y:S01]  /*19710*/  IMAD.MOV.U32 R57, RZ, RZ, R138 ;  /* 0x000000ffff397224 */ /* 0x000fe200078e008a */
[----:B------:R0:W-:Y:S01]  /*19720*/  STL.128 [R1+0x25b0], R80 ;  /* 0x0025b05001007387 */ /* 0x0001e20000100c00 */
[----:B------:R-:W-:-:S02]  /*19730*/  IMAD.MOV.U32 R56, RZ, RZ, R137 ;  /* 0x000000ffff387224 */ /* 0x000fc400078e0089 */
[----:B------:R-:W-:Y:S01]  /*19740*/  IMAD.MOV.U32 R62, RZ, RZ, R143 ;  /* 0x000000ffff3e7224 */ /* 0x000fe200078e008f */
[----:B------:R0:W-:Y:S01]  /*19750*/  STL.128 [R1+0x25a0], R76 ;  /* 0x0025a04c01007387 */ /* 0x0001e20000100c00 */
[----:B------:R-:W-:Y:S02]  /*19760*/  IMAD.MOV.U32 R61, RZ, RZ, R142 ;  /* 0x000000ffff3d7224 */ /* 0x000fe400078e008e */
[----:B------:R-:W-:Y:S01]  /*19770*/  IMAD.MOV.U32 R60, RZ, RZ, R141 ;  /* 0x000000ffff3c7224 */ /* 0x000fe200078e008d */
[----:B-1----:R-:W2:Y:S01]  /*19780*/  LDL.LU.128 R84, [R1+0x25c0] ;  /* 0x0025c00001547983 */ /* 0x002ea20000300c00 */
[----:B------:R-:W-:Y:S02]  /*19790*/  IMAD.MOV.U32 R59, RZ, RZ, R140 ;  /* 0x000000ffff3b7224 */ /* 0x000fe400078e008c */
[----:B------:R-:W-:Y:S01]  /*197a0*/  IMAD.MOV.U32 R63, RZ, RZ, R144 ;  /* 0x000000ffff3f7224 */ /* 0x000fe200078e0090 */
[----:B------:R1:W-:Y:S01]  /*197b0*/  STL.128 [R1+0x2590], R72 ;  /* 0x0025904801007387 */ /* 0x0003e20000100c00 */
[----:B------:R-:W-:-:S02]  /*197c0*/  IMAD.MOV.U32 R54, RZ, RZ, R135 ;  /* 0x000000ffff367224 */ /* 0x000fc400078e0087 */
[----:B------:R-:W-:Y:S01]  /*197d0*/  IMAD.MOV.U32 R53, RZ, RZ, R134 ;  /* 0x000000ffff357224 */ /* 0x000fe200078e0086 */
[----:B0-----:R-:W2:Y:S01]  /*197e0*/  LDL.LU.128 R80, [R1+0x25b0] ;  /* 0x0025b00001507983 */ /* 0x001ea20000300c00 */
[----:B------:R-:W-:Y:S02]  /*197f0*/  IMAD.MOV.U32 R52, RZ, RZ, R133 ;  /* 0x000000ffff347224 */ /* 0x000fe400078e0085 */
[----:B------:R-:W-:Y:S01]  /*19800*/  IMAD.MOV.U32 R55, RZ, RZ, R136 ;  /* 0x000000ffff377224 */ /* 0x000fe200078e0088 */
[----:B------:R-:W2:Y:S01]  /*19810*/  LDL.LU.128 R76, [R1+0x25a0] ;  /* 0x0025a000014c7983 */ /* 0x000ea20000300c00 */
[----:B------:R-:W-:Y:S02]  /*19820*/  IMAD.MOV.U32 R50, RZ, RZ, R131 ;  /* 0x000000ffff327224 */ /* 0x000fe400078e0083 */
[----:B------:R-:W-:Y:S01]  /*19830*/  IMAD.MOV.U32 R49, RZ, RZ, R130 ;  /* 0x000000ffff317224 */ /* 0x000fe200078e0082 */
[----:B------:R0:W-:Y:S01]  /*19840*/  STL.128 [R1+0x2580], R68 ;  /* 0x0025804401007387 */ /* 0x0001e20000100c00 */
[----:B------:R-:W-:-:S02]  /*19850*/  IMAD.MOV.U32 R48, RZ, RZ, R129 ;  /* 0x000000ffff307224 */ /* 0x000fc400078e0081 */
[----:B------:R-:W-:Y:S01]  /*19860*/  IMAD.MOV.U32 R51, RZ, RZ, R132 ;  /* 0x000000ffff337224 */ /* 0x000fe200078e0084 */
[----:B-1----:R-:W2:Y:S01]  /*19870*/  LDL.LU.128 R72, [R1+0x2590] ;  /* 0x0025900001487983 */ /* 0x002ea20000300c00 */
[----:B------:R-:W-:Y:S02]  /*19880*/  IMAD.MOV.U32 R46, RZ, RZ, R127 ;  /* 0x000000ffff2e7224 */ /* 0x000fe400078e007f */
[----:B------:R-:W-:Y:S01]  /*19890*/  IMAD.MOV.U32 R45, RZ, RZ, R126 ;  /* 0x000000ffff2d7224 */ /* 0x000fe200078e007e */
[----:B------:R1:W-:Y:S01]  /*198a0*/  STL.128 [R1+0x2570], R64 ;  /* 0x0025704001007387 */ /* 0x0003e20000100c00 */
        /* <DEDUP_REMOVED lines=8> */
[----:B------:R0:W-:Y:S01]  /*19930*/  STL.128 [R1+0x2550], R56 ;  /* 0x0025503801007387 */ /* 0x0001e20000100c00 */
        /* <DEDUP_REMOVED lines=8> */
[----:B------:R-:W2:Y:S01]  /*199c0*/  LDL.LU.128 R60, [R1+0x2560] ;  /* 0x00256000013c7983 */ /* 0x000ea20000300c00 */
[----:B------:R-:W-:-:S03]  /*199d0*/  IMAD.MOV.U32 R29, RZ, RZ, R110 ;  /* 0x000000ffff1d7224 */ /* 0x000fc600078e006e */
[----:B0-----:R-:W2:Y:S04]  /*199e0*/  LDL.LU.128 R56, [R1+0x2550] ;  /* 0x0025500001387983 */ /* 0x001ea80000300c00 */
[----:B------:R0:W-:Y:S04]  /*199f0*/  STL.128 [R1+0x2530], R48 ;  /* 0x0025303001007387 */ /* 0x0001e80000100c00 */
[----:B-1----:R-:W2:Y:S04]  /*19a00*/  LDL.LU.128 R52, [R1+0x2540] ;  /* 0x0025400001347983 */ /* 0x002ea80000300c00 */
[----:B------:R1:W-:Y:S04]  /*19a10*/  STL.128 [R1+0x2520], R44 ;  /* 0x0025202c01007387 */ /* 0x0003e80000100c00 */
[----:B------:R1:W-:Y:S04]  /*19a20*/  STL.128 [R1+0x2510], R40 ;  /* 0x0025102801007387 */ /* 0x0003e80000100c00 */
[----:B0-----:R-:W2:Y:S04]  /*19a30*/  LDL.LU.128 R48, [R1+0x2530] ;  /* 0x0025300001307983 */ /* 0x001ea80000300c00 */
[----:B------:R0:W-:Y:S04]  /*19a40*/  STL.128 [R1+0x2500], R36 ;  /* 0x0025002401007387 */ /* 0x0001e80000100c00 */
[----:B-1----:R-:W2:Y:S01]  /*19a50*/  LDL.LU.128 R44, [R1+0x2520] ;  /* 0x00252000012c7983 */ /* 0x002ea20000300c00 */
[----:B------:R-:W-:-:S03]  /*19a60*/  R2UR UR7, R11 ;  /* 0x000000000b0772ca */ /* 0x000fc600000e0000 */
[----:B------:R1:W-:Y:S04]  /*19a70*/  STL.128 [R1+0x24f0], R32 ;  /* 0x0024f02001007387 */ /* 0x0003e80000100c00 */
[----:B------:R-:W2:Y:S04]  /*19a80*/  LDL.LU.128 R40, [R1+0x2510] ;  /* 0x0025100001287983 */ /* 0x000ea80000300c00 */
[----:B0-----:R-:W2:Y:S04]  /*19a90*/  LDL.LU.128 R36, [R1+0x2500] ;  /* 0x0025000001247983 */ /* 0x001ea80000300c00 */
[----:B------:R0:W-:Y:S04]  /*19aa0*/  STL.128 [R1+0x24e0], R28 ;  /* 0x0024e01c01007387 */ /* 0x0001e80000100c00 */
[----:B-1----:R-:W2:Y:S04]  /*19ab0*/  LDL.LU.128 R32, [R1+0x24f0] ;  /* 0x0024f00001207983 */ /* 0x002ea80000300c00 */
[----:B------:R1:W-:Y:S04]  /*19ac0*/  STL.128 [R1+0x24d0], R24 ;  /* 0x0024d01801007387 */ /* 0x0003e80000100c00 */
[----:B------:R1:W-:Y:S04]  /*19ad0*/  STL.128 [R1+0x24c0], R20 ;  /* 0x0024c01401007387 */ /* 0x0003e80000100c00 */
[----:B0-----:R-:W2:Y:S04]  /*19ae0*/  LDL.LU.128 R28, [R1+0x24e0] ;  /* 0x0024e000011c7983 */ /* 0x001ea80000300c00 */
[----:B------:R0:W-:Y:S04]  /*19af0*/  STL.128 [R1+0x24b0], R16 ;  /* 0x0024b01001007387 */ /* 0x0001e80000100c00 */
[----:B------:R0:W-:Y:S04]  /*19b00*/  STL.128 [R1+0x24a0], R12 ;  /* 0x0024a00c01007387 */ /* 0x0001e80000100c00 */
[----:B------:R0:W-:Y:S04]  /*19b10*/  STL.128 [R1+0x2490], R8 ;  /* 0x0024900801007387 */ /* 0x0001e80000100c00 */
[----:B------:R0:W-:Y:S04]  /*19b20*/  STL.128 [R1+0x2480], R4 ;  /* 0x0024800401007387 */ /* 0x0001e80000100c00 */
[----:B-1----:R-:W2:Y:S04]  /*19b30*/  LDL.LU.128 R24, [R1+0x24d0] ;  /* 0x0024d00001187983 */ /* 0x002ea80000300c00 */
[----:B------:R-:W2:Y:S04]  /*19b40*/  LDL.LU.128 R20, [R1+0x24c0] ;  /* 0x0024c00001147983 */ /* 0x000ea80000300c00 */
[----:B0-----:R-:W2:Y:S04]  /*19b50*/  LDL.LU.128 R16, [R1+0x24b0] ;  /* 0x0024b00001107983 */ /* 0x001ea80000300c00 */
[----:B------:R-:W2:Y:S04]  /*19b60*/  LDL.LU.128 R12, [R1+0x24a0] ;  /* 0x0024a000010c7983 */ /* 0x000ea80000300c00 */
[----:B------:R-:W2:Y:S04]  /*19b70*/  LDL.LU.128 R8, [R1+0x2490] ;  /* 0x0024900001087983 */ /* 0x000ea80000300c00 */
[----:B------:R-:W2:Y:S01]  /*19b80*/  LDL.LU.128 R4, [R1+0x2480] ;  /* 0x0024800001047983 */ /* 0x000ea20000300c00 */
[----:B---3--:R-:W-:-:S05]  /*19b90*/  IMAD.MOV.U32 R106, RZ, RZ, R187 ;  /* 0x000000ffff6a7224 */ /* 0x008fca00078e00bb */
[----:B------:R0:W-:Y:S04]  /*19ba0*/  STL [R1+0x2618], R106 ;  /* 0x0026186a01007387 */ /* 0x0001e80000100800 */
[----:B0-----:R-:W3:Y:S04]  /*19bb0*/  LDL.LU R106, [R1+0x2618] ;  /* 0x00261800016a7983 */ /* 0x001ee80000300800 */
[----:B------:R0:W-:Y:S04]  /*19bc0*/  STL.64 [R1+0x2610], R104 ;  /* 0x0026106801007387 */ /* 0x0001e80000100a00 */
[----:B----4-:R1:W-:Y:S04]  /*19bd0*/  STL.128 [R1+0x2600], R100 ;  /* 0x0026006401007387 */ /* 0x0103e80000100c00 */
[----:B0-----:R-:W3:Y:S04]  /*19be0*/  LDL.LU.64 R104, [R1+0x2610] ;  /* 0x0026100001687983 */ /* 0x001ee80000300a00 */
[----:B-1----:R-:W4:Y:S04]  /*19bf0*/  LDL.LU.128 R100, [R1+0x2600] ;  /* 0x0026000001647983 */ /* 0x002f280000300c00 */
[----:B------:R0:W-:Y:S01]  /*19c00*/  STL.128 [R1+0x280], R116 ;  /* 0x0002807401007387 */ /* 0x0001e20000100c00 */
[----:B--2---:R-:W-:-:S03]  /*19c10*/  IMAD.MOV.U32 R110, RZ, RZ, R115 ;  /* 0x000000ffff6e7224 */ /* 0x004fc600078e0073 */
[----:B------:R1:W-:Y:S04]  /*19c20*/  STL.128 [R1+0x3a0], R112 ;  /* 0x0003a07001007387 */ /* 0x0003e80000100c00 */
[----:B------:R2:W-:Y:S04]  /*19c30*/  STL [R1+0x2478], R110 ;  /* 0x0024786e01007387 */ /* 0x0005e80000100800 */
[----:B0-----:R-:W4:Y:S04]  /*19c40*/  LDL.128 R116, [R1+0x5c0] ;  /* 0x0005c00001747983 */ /* 0x001f280000100c00 */
[----:B------:R0:W-:Y:S04]  /*19c50*/  STL.64 [R1+0x2470], R108 ;  /* 0x0024706c01007387 */ /* 0x0001e80000100a00 */
[----:B-1----:R-:W4:Y:S04]  /*19c60*/  LDL.LU R113, [R1+0x5c8] ;  /* 0x0005c80001717983 */ /* 0x002f280000300800 */
[----:B------:R-:W4:Y:S04]  /*19c70*/  LDL.LU R112, [R1+0x5c4] ;  /* 0x0005c40001707983 */ /* 0x000f280000300800 */
[----:B--2---:R-:W2:Y:S04]  /*19c80*/  LDL.LU R110, [R1+0x2478] ;  /* 0x00247800016e7983 */ /* 0x004ea80000300800 */
[----:B0-----:R-:W2:Y:S04]  /*19c90*/  LDL.LU.64 R108, [R1+0x2470] ;  /* 0x00247000016c7983 */ /* 0x001ea80000300a00 */
[----:B------:R-:W2:Y:S04]  /*19ca0*/  LDL.LU R111, [R1+0x5c0] ;  /* 0x0005c000016f7983 */ /* 0x000ea80000300800 */
[----:B------:R0:W-:Y:S04]  /*19cb0*/  STL.128 [R1+0x2440], R96 ;  /* 0x0024406001007387 */ /* 0x0001e80000100c00 */
[----:B------:R1:W-:Y:S04]  /*19cc0*/  STL.128 [R1+0x2430], R92 ;  /* 0x0024305c01007387 */ /* 0x0003e80000100c00 */
[----:B0-----:R-:W2:Y:S04]  /*19cd0*/  LDL.LU.128 R96, [R1+0x2440] ;  /* 0x0024400001607983 */ /* 0x001ea80000300c00 */
[----:B------:R0:W-:Y:S04]  /*19ce0*/  STL.128 [R1+0x2420], R88 ;  /* 0x0024205801007387 */ /* 0x0001e80000100c00 */
[----:B-1----:R-:W2:Y:S04]  /*19cf0*/  LDL.LU.128 R92, [R1+0x2430] ;  /* 0x00243000015c7983 */ /* 0x002ea80000300c00 */
[----:B------:R1:W-:Y:S04]  /*19d00*/  STL.128 [R1+0x2410], R84 ;  /* 0x0024105401007387 */ /* 0x0003e80000100c00 */
[----:B0-----:R-:W2:Y:S04]  /*19d10*/  LDL.LU.128 R88, [R1+0x2420] ;  /* 0x0024200001587983 */ /* 0x001ea80000300c00 */
[----:B------:R0:W-:Y:S04]  /*19d20*/  STL.128 [R1+0x2400], R80 ;  /* 0x0024005001007387 */ /* 0x0001e80000100c00 */
[----:B------:R0:W-:Y:S04]  /*19d30*/  STL.128 [R1+0x23f0], R76 ;  /* 0x0023f04c01007387 */ /* 0x0001e80000100c00 */
[----:B-1----:R-:W2:Y:S04]  /*19d40*/  LDL.LU.128 R84, [R1+0x2410] ;  /* 0x0024100001547983 */ /* 0x002ea80000300c00 */
[----:B------:R1:W-:Y:S04]  /*19d50*/  STL.128 [R1+0x23e0], R72 ;  /* 0x0023e04801007387 */ /* 0x0003e80000100c00 */
[----:B0-----:R-:W2:Y:S04]  /*19d60*/  LDL.LU.128 R80, [R1+0x2400] ;  /* 0x0024000001507983 */ /* 0x001ea80000300c00 */
[----:B------:R-:W2:Y:S04]  /*19d70*/  LDL.LU.128 R76, [R1+0x23f0] ;  /* 0x0023f000014c7983 */ /* 0x000ea80000300c00 */
        /* <DEDUP_REMOVED lines=13> */
[----:B------:R1:W-:Y:S04]  /*19e50*/  STL.128 [R1+0x2360], R40 ;  /* 0x0023602801007387 */ /* 0x0003e80000100c00 */
[----:B0-----:R-:W2:Y:S04]  /*19e60*/  LDL.LU.128 R48, [R1+0x2380] ;  /* 0x0023800001307983 */ /* 0x001ea80000300c00 */
[----:B------:R0:W-:Y:S04]  /*19e70*/  STL.128 [R1+0x2350], R36 ;  /* 0x0023502401007387 */ /* 0x0001e80000100c00 */
[----:B-1----:R-:W2:Y:S04]  /*19e80*/  LDL.LU.128 R44, [R1+0x2370] ;  /* 0x00237000012c7983 */ /* 0x002ea80000300c00 */
[----:B------:R1:W-:Y:S04]  /*19e90*/  STL.128 [R1+0x2340], R32 ;  /* 0x0023402001007387 */ /* 0x0003e80000100c00 */
[----:B------:R-:W2:Y:S04]  /*19ea0*/  LDL.LU.128 R40, [R1+0x2360] ;  /* 0x0023600001287983 */ /* 0x000ea80000300c00 */
[----:B0-----:R-:W2:Y:S04]  /*19eb0*/  LDL.LU.128 R36, [R1+0x2350] ;  /* 0x0023500001247983 */ /* 0x001ea80000300c00 */
[----:B------:R0:W-:Y:S04]  /*19ec0*/  STL.128 [R1+0x2330], R28 ;  /* 0x0023301c01007387 */ /* 0x0001e80000100c00 */
[----:B-1----:R-:W2:Y:S04]  /*19ed0*/  LDL.LU.128 R32, [R1+0x2340] ;  /* 0x0023400001207983 */ /* 0x002ea80000300c00 */
[----:B------:R1:W-:Y:S04]  /*19ee0*/  STL.128 [R1+0x2320], R24 ;  /* 0x0023201801007387 */ /* 0x0003e80000100c00 */
[----:B0-----:R-:W2:Y:S04]  /*19ef0*/  LDL.LU.128 R28, [R1+0x2330] ;  /* 0x00233000011c7983 */ /* 0x001ea80000300c00 */
[----:B------:R0:W-:Y:S04]  /*19f00*/  STL.128 [R1+0x2310], R20 ;  /* 0x0023101401007387 */ /* 0x0001e80000100c00 */
[----:B------:R0:W-:Y:S04]  /*19f10*/  STL.128 [R1+0x2300], R16 ;  /* 0x0023001001007387 */ /* 0x0001e80000100c00 */
[----:B------:R0:W-:Y:S04]  /*19f20*/  STL.128 [R1+0x22f0], R12 ;  /* 0x0022f00c01007387 */ /* 0x0001e80000100c00 */
[----:B------:R0:W-:Y:S04]  /*19f30*/  STL.128 [R1+0x22e0], R8 ;  /* 0x0022e00801007387 */ /* 0x0001e80000100c00 */
[----:B------:R0:W-:Y:S04]  /*19f40*/  STL.128 [R1+0x22d0], R4 ;  /* 0x0022d00401007387 */ /* 0x0001e80000100c00 */
[----:B-1----:R-:W2:Y:S04]  /*19f50*/  LDL.LU.128 R24, [R1+0x2320] ;  /* 0x0023200001187983 */ /* 0x002ea80000300c00 */
[----:B0-----:R-:W2:Y:S04]  /*19f60*/  LDL.LU.128 R20, [R1+0x2310] ;  /* 0x0023100001147983 */ /* 0x001ea80000300c00 */
[----:B------:R-:W2:Y:S04]  /*19f70*/  LDL.LU.128 R16, [R1+0x2300] ;  /* 0x0023000001107983 */ /* 0x000ea80000300c00 */
[----:B------:R-:W2:Y:S04]  /*19f80*/  LDL.LU.128 R12, [R1+0x22f0] ;  /* 0x0022f000010c7983 */ /* 0x000ea80000300c00 */
[----:B------:R-:W2:Y:S04]  /*19f90*/  LDL.LU.128 R8, [R1+0x22e0] ;  /* 0x0022e00001087983 */ /* 0x000ea80000300c00 */
[----:B------:R-:W2:Y:S04]  /*19fa0*/  LDL.LU.128 R4, [R1+0x22d0] ;  /* 0x0022d00001047983 */ /* 0x000ea80000300c00 */
[----:B---3--:R0:W-:Y:S04]  /*19fb0*/  STL.128 [R1+0x2460], R104 ;  /* 0x0024606801007387 */ /* 0x0081e80000100c00 */
[----:B----4-:R1:W-:Y:S04]  /*19fc0*/  STL.128 [R1+0x2450], R100 ;  /* 0x0024506401007387 */ /* 0x0103e80000100c00 */
[----:B0-----:R-:W3:Y:S04]  /*19fd0*/  LDL.LU.128 R104, [R1+0x2460] ;  /* 0x0024600001687983 */ /* 0x001ee80000300c00 */
[----:B-1----:R-:W4:Y:S04]  /*19fe0*/  LDL.LU.128 R100, [R1+0x2450] ;  /* 0x0024500001647983 */ /* 0x002f280000300c00 */
[----:B------:R0:W-:Y:S01]  /*19ff0*/  STL.128 [R1+0x290], R120 ;  /* 0x0002907801007387 */ /* 0x0001e20000100c00 */
[----:B------:R-:W-:-:S03]  /*1a000*/  IMAD.MOV.U32 R114, RZ, RZ, R119 ;  /* 0x000000ffff727224 */ /* 0x000fc600078e0077 */
[----:B------:R-:W-:Y:S04]  /*1a010*/  STL.128 [R1+0x3b0], R116 ;  /* 0x0003b07401007387 */ /* 0x000fe80000100c00 */
[----:B------:R1:W-:Y:S04]  /*1a020*/  STL [R1+0x22c8], R114 ;  /* 0x0022c87201007387 */ /* 0x0003e80000100800 */
[----:B------:R2:W-:Y:S04]  /*1a030*/  STL.64 [R1+0x22c0], R112 ;  /* 0x0022c07001007387 */ /* 0x0005e80000100a00 */
[----:B0-----:R-:W4:Y:S04]  /*1a040*/  LDL.128 R120, [R1+0x5d0] ;  /* 0x0005d00001787983 */ /* 0x001f280000100c00 */
[----:B-1----:R-:W4:Y:S04]  /*1a050*/  LDL.LU R114, [R1+0x22c8] ;  /* 0x0022c80001727983 */ /* 0x002f280000300800 */
[----:B--2---:R0:W-:Y:S04]  /*1a060*/  STL.128 [R1+0x22b0], R108 ;  /* 0x0022b06c01007387 */ /* 0x0041e80000100c00 */
[----:B------:R-:W2:Y:S04]  /*1a070*/  LDL.LU.64 R112, [R1+0x22c0] ;  /* 0x0022c00001707983 */ /* 0x000ea80000300a00 */
[----:B------:R-:W2:Y:S04]  /*1a080*/  LDL.LU R117, [R1+0x5d8] ;  /* 0x0005d80001757983 */ /* 0x000ea80000300800 */
[----:B------:R-:W2:Y:S04]  /*1a090*/  LDL.LU R116, [R1+0x5d4] ;  /* 0x0005d40001747983 */ /* 0x000ea80000300800 */
[----:B------:R-:W2:Y:S04]  /*1a0a0*/  LDL.LU R115, [R1+0x5d0] ;  /* 0x0005d00001737983 */ /* 0x000ea80000300800 */
[----:B0-----:R-:W2:Y:S04]  /*1a0b0*/  LDL.LU.128 R108, [R1+0x22b0] ;  /* 0x0022b000016c7983 */ /* 0x001ea80000300c00 */
        /* <DEDUP_REMOVED lines=35> */
[----:B------:R-:W-:Y:S04]  /*1a2f0*/  STL.128 [R1+0x320], R156 ;  /* 0x0003209c01007387 */ /* 0x000fe80000100c00 */
[----:B------:R-:W-:Y:S04]  /*1a300*/  STL.128 [R1+0x350], R168 ;  /* 0x000350a801007387 */ /* 0x000fe80000100c00 */
[----:B0-----:R-:W2:Y:S04]  /*1a310*/  LDL.LU.128 R28, [R1+0x2170] ;  /* 0x00217000011c7983 */ /* 0x001ea80000300c00 */
        /* <DEDUP_REMOVED lines=8> */
[----:B------:R-:W2:Y:S04]  /*1a3a0*/  LDL.LU.64 R180, [R1+0x27c0] ;  /* 0x0027c00001b47983 */ /* 0x000ea80000300a00 */
[----:B------:R-:W2:Y:S04]  /*1a3b0*/  LDL.LU.128 R168, [R1+0x2790] ;  /* 0x0027900001a87983 */ /* 0x000ea80000300c00 */
[----:B------:R-:W2:Y:S04]  /*1a3c0*/  LDL.LU.128 R156, [R1+0x2760] ;  /* 0x00276000019c7983 */ /* 0x000ea80000300c00 */
[----:B-1----:R-:W2:Y:S04]  /*1a3d0*/  LDL.LU.128 R20, [R1+0x2150] ;  /* 0x0021500001147983 */ /* 0x002ea80000300c00 */
        /* <DEDUP_REMOVED lines=8> */
[----:B------:R0:W-:Y:S04]  /*1a460*/  STL.128 [R1+0x310], R152 ;  /* 0x0003109801007387 */ /* 0x0001e80000100c00 */
[----:B0-----:R-:W4:Y:S01]  /*1a470*/  LDL.LU.128 R152, [R1+0x2750] ;  /* 0x0027500001987983 */ /* 0x001f220000300c00 */
[----:B------:R-:W-:-:S03]  /*1a480*/  IMAD.MOV.U32 R118, RZ, RZ, R123 ;  /* 0x000000ffff767224 */ /* 0x000fc600078e007b */
[----:B------:R0:W-:Y:S04]  /*1a490*/  STL.128 [R1+0x2a0], R124 ;  /* 0x0002a07c01007387 */ /* 0x0001e80000100c00 */
[----:B------:R1:W-:Y:S04]  /*1a4a0*/  STL.128 [R1+0x3c0], R120 ;  /* 0x0003c07801007387 */ /* 0x0003e80000100c00 */
[----:B------:R1:W-:Y:S04]  /*1a4b0*/  STL [R1+0x2108], R118 ;  /* 0x0021087601007387 */ /* 0x0003e80000100800 */
[----:B--2---:R2:W-:Y:S04]  /*1a4c0*/  STL.64 [R1+0x2100], R116 ;  /* 0x0021007401007387 */ /* 0x0045e80000100a00 */
[----:B0-----:R-:W4:Y:S04]  /*1a4d0*/  LDL.128 R124, [R1+0x5e0] ;  /* 0x0005e000017c7983 */ /* 0x001f280000100c00 */
[----:B------:R0:W-:Y:S04]  /*1a4e0*/  STL.128 [R1+0x20f0], R112 ;  /* 0x0020f07001007387 */ /* 0x0001e80000100c00 */
[----:B-1----:R-:W4:Y:S04]  /*1a4f0*/  LDL.LU R121, [R1+0x5e8] ;  /* 0x0005e80001797983 */ /* 0x002f280000300800 */
[----:B------:R-:W4:Y:S04]  /*1a500*/  LDL.LU R120, [R1+0x5e4] ;  /* 0x0005e40001787983 */ /* 0x000f280000300800 */
[----:B------:R-:W4:Y:S04]  /*1a510*/  LDL.LU R119, [R1+0x5e0] ;  /* 0x0005e00001777983 */ /* 0x000f280000300800 */
[----:B------:R1:W-:Y:S04]  /*1a520*/  STL.128 [R1+0x20e0], R108 ;  /* 0x0020e06c01007387 */ /* 0x0003e80000100c00 */
[----:B------:R-:W4:Y:S04]  /*1a530*/  LDL.LU R118, [R1+0x2108] ;  /* 0x0021080001767983 */ /* 0x000f280000300800 */
[----:B--2---:R-:W2:Y:S04]  /*1a540*/  LDL.LU.64 R116, [R1+0x2100] ;  /* 0x0021000001747983 */ /* 0x004ea80000300a00 */
[----:B0-----:R-:W2:Y:S04]  /*1a550*/  LDL.LU.128 R112, [R1+0x20f0] ;  /* 0x0020f00001707983 */ /* 0x001ea80000300c00 */
[----:B-1----:R-:W2:Y:S04]  /*1a560*/  LDL.LU.128 R108, [R1+0x20e0] ;  /* 0x0020e000016c7983 */ /* 0x002ea80000300c00 */
[----:B------:R0:W-:Y:S04]  /*1a570*/  STL.128 [R1+0x20b0], R96 ;  /* 0x0020b06001007387 */ /* 0x0001e80000100c00 */
[----:B------:R1:W-:Y:S04]  /*1a580*/  STL.128 [R1+0x20a0], R92 ;  /* 0x0020a05c01007387 */ /* 0x0003e80000100c00 */
[----:B------:R1:W-:Y:S04]  /*1a590*/  STL.128 [R1+0x2090], R88 ;  /* 0x0020905801007387 */ /* 0x0003e80000100c00 */
[----:B------:R1:W-:Y:S04]  /*1a5a0*/  STL.128 [R1+0x2080], R84 ;  /* 0x0020805401007387 */ /* 0x0003e80000100c00 */
[----:B0-----:R-:W2:Y:S04]  /*1a5b0*/  LDL.LU.128 R96, [R1+0x20b0] ;  /* 0x0020b00001607983 */ /* 0x001ea80000300c00 */
[----:B-1----:R-:W2:Y:S04]  /*1a5c0*/  LDL.LU.128 R92, [R1+0x20a0] ;  /* 0x0020a000015c7983 */ /* 0x002ea80000300c00 */
[----:B------:R-:W2:Y:S04]  /*1a5d0*/  LDL.LU.128 R88, [R1+0x2090] ;  /* 0x0020900001587983 */ /* 0x000ea80000300c00 */
[----:B------:R0:W-:Y:S04]  /*1a5e0*/  STL.128 [R1+0x2070], R80 ;  /* 0x0020705001007387 */ /* 0x0001e80000100c00 */
[----:B------:R1:W-:Y:S04]  /*1a5f0*/  STL.128 [R1+0x2060], R76 ;  /* 0x0020604c01007387 */ /* 0x0003e80000100c00 */
[----:B------:R-:W2:Y:S04]  /*1a600*/  LDL.LU.128 R84, [R1+0x2080] ;  /* 0x0020800001547983 */ /* 0x000ea80000300c00 */
[----:B------:R1:W-:Y:S04]  /*1a610*/  STL.128 [R1+0x2050], R72 ;  /* 0x0020504801007387 */ /* 0x0003e80000100c00 */
[----:B0-----:R-:W2:Y:S04]  /*1a620*/  LDL.LU.128 R80, [R1+0x2070] ;  /* 0x0020700001507983 */ /* 0x001ea80000300c00 */
[----:B-1----:R-:W2:Y:S04]  /*1a630*/  LDL.LU.128 R76, [R1+0x2060] ;  /* 0x00206000014c7983 */ /* 0x002ea80000300c00 */
[----:B------:R0:W-:Y:S04]  /*1a640*/  STL.128 [R1+0x2040], R68 ;  /* 0x0020404401007387 */ /* 0x0001e80000100c00 */
[----:B------:R-:W2:Y:S04]  /*1a650*/  LDL.LU.128 R72, [R1+0x2050] ;  /* 0x0020500001487983 */ /* 0x000ea80000300c00 */
        /* <DEDUP_REMOVED lines=20> */
[----:B------:R-:W-:Y:S04]  /*1a7a0*/  STL [R1+0x2748], R222 ;  /* 0x002748de01007387 */ /* 0x000fe80000100800 */
[----:B------:R-:W-:Y:S04]  /*1a7b0*/  STL.64 [R1+0x2740], R220 ;  /* 0x002740dc01007387 */ /* 0x000fe80000100a00 */
[----:B0-----:R-:W2:Y:S04]  /*1a7c0*/  LDL.LU.128 R28, [R1+0x1fa0] ;  /* 0x001fa000011c7983 */ /* 0x001ea80000300c00 */
[----:B------:R-:W-:Y:S04]  /*1a7d0*/  STL.128 [R1+0x2730], R216 ;  /* 0x002730d801007387 */ /* 0x000fe80000100c00 */
[----:B------:R0:W-:Y:S04]  /*1a7e0*/  STL.128 [R1+0x1f90], R24 ;  /* 0x001f901801007387 */ /* 0x0001e80000100c00 */
[----:B------:R1:W-:Y:S04]  /*1a7f0*/  STL.64 [R1+0x26a0], R180 ;  /* 0x0026a0b401007387 */ /* 0x0003e80000100a00 */
[----:B------:R1:W-:Y:S04]  /*1a800*/  STL.128 [R1+0x2670], R168 ;  /* 0x002670a801007387 */ /* 0x0003e80000100c00 */
[----:B------:R-:W-:Y:S04]  /*1a810*/  STL.128 [R1+0x2640], R156 ;  /* 0x0026409c01007387 */ /* 0x000fe80000100c00 */
[----:B------:R-:W-:Y:S04]  /*1a820*/  STL.128 [R1+0x1f80], R20 ;  /* 0x001f801401007387 */ /* 0x000fe80000100c00 */
[----:B------:R-:W-:Y:S04]  /*1a830*/  STL.128 [R1+0x1f70], R16 ;  /* 0x001f701001007387 */ /* 0x000fe80000100c00 */
[----:B------:R-:W-:Y:S04]  /*1a840*/  STL.128 [R1+0x1f60], R12 ;  /* 0x001f600c01007387 */ /* 0x000fe80000100c00 */
[----:B------:R-:W-:Y:S04]  /*1a850*/  STL.128 [R1+0x1f50], R8 ;  /* 0x001f500801007387 */ /* 0x000fe80000100c00 */
[----:B------:R-:W-:Y:S04]  /*1a860*/  STL.128 [R1+0x1f40], R4 ;  /* 0x001f400401007387 */ /* 0x000fe80000100c00 */
[----:B0-----:R-:W2:Y:S04]  /*1a870*/  LDL.LU.128 R24, [R1+0x1f90] ;  /* 0x001f900001187983 */ /* 0x001ea80000300c00 */
[----:B------:R-:W2:Y:S04]  /*1a880*/  LDL.LU R222, [R1+0x2748] ;  /* 0x0027480001de7983 */ /* 0x000ea80000300800 */
[----:B------:R-:W2:Y:S04]  /*1a890*/  LDL.LU.64 R220, [R1+0x2740] ;  /* 0x0027400001dc7983 */ /* 0x000ea80000300a00 */
[----:B------:R-:W2:Y:S04]  /*1a8a0*/  LDL.LU.128 R216, [R1+0x2730] ;  /* 0x0027300001d87983 */ /* 0x000ea80000300c00 */
[----:B---3--:R0:W-:Y:S04]  /*1a8b0*/  STL.128 [R1+0x20d0], R104 ;  /* 0x0020d06801007387 */ /* 0x0081e80000100c00 */
[----:B-1----:R-:W3:Y:S04]  /*1a8c0*/  LDL.LU.64 R180, [R1+0x26a0] ;  /* 0x0026a00001b47983 */ /* 0x002ee80000300a00 */
[----:B------:R-:W3:Y:S04]  /*1a8d0*/  LDL.LU.128 R168, [R1+0x2670] ;  /* 0x0026700001a87983 */ /* 0x000ee80000300c00 */
[----:B----4-:R1:W-:Y:S04]  /*1a8e0*/  STL.128 [R1+0x20c0], R100 ;  /* 0x0020c06401007387 */ /* 0x0103e80000100c00 */
[----:B0-----:R-:W4:Y:S04]  /*1a8f0*/  LDL.LU.128 R104, [R1+0x20d0] ;  /* 0x0020d00001687983 */ /* 0x001f280000300c00 */
[----:B------:R-:W3:Y:S04]  /*1a900*/  LDL.LU.128 R156, [R1+0x2640] ;  /* 0x00264000019c7983 */ /* 0x000ee80000300c00 */
[----:B------:R-:W3:Y:S04]  /*1a910*/  LDL.LU.128 R20, [R1+0x1f80] ;  /* 0x001f800001147983 */ /* 0x000ee80000300c00 */
[----:B-1----:R-:W3:Y:S04]  /*1a920*/  LDL.LU.128 R100, [R1+0x20c0] ;  /* 0x0020c00001647983 */ /* 0x002ee80000300c00 */
[----:B------:R-:W3:Y:S04]  /*1a930*/  LDL.LU.128 R16, [R1+0x1f70] ;  /* 0x001f700001107983 */ /* 0x000ee80000300c00 */
[----:B------:R-:W3:Y:S04]  /*1a940*/  LDL.LU.128 R12, [R1+0x1f60] ;  /* 0x001f6000010c7983 */ /* 0x000ee80000300c00 */
[----:B------:R-:W3:Y:S04]  /*1a950*/  LDL.LU.128 R8, [R1+0x1f50] ;  /* 0x001f500001087983 */ /* 0x000ee80000300c00 */
[----:B------:R-:W3:Y:S04]  /*1a960*/  LDL.LU.128 R4, [R1+0x1f40] ;  /* 0x001f400001047983 */ /* 0x000ee80000300c00 */
[----:B------:R0:W-:Y:S04]  /*1a970*/  STL.128 [R1+0x2630], R152 ;  /* 0x0026309801007387 */ /* 0x0001e80000100c00 */
[----:B0-----:R-:W3:Y:S04]  /*1a980*/  LDL.LU.128 R152, [R1+0x2630] ;  /* 0x0026300001987983 */ /* 0x001ee80000300c00 */
[----:B------:R0:W-:Y:S04]  /*1a990*/  STL.128 [R1+0x330], R160 ;  /* 0x000330a001007387 */ /* 0x0001e80000100c00 */
[----:B------:R1:W-:Y:S04]  /*1a9a0*/  STL.128 [R1+0x340], R164 ;  /* 0x000340a401007387 */ /* 0x0003e80000100c00 */
[----:B------:R1:W-:Y:S04]  /*1a9b0*/  STL.128 [R1+0x360], R172 ;  /* 0x000360ac01007387 */ /* 0x0003e80000100c00 */
[----:B------:R2:W-:Y:S04]  /*1a9c0*/  STL.128 [R1+0x370], R176 ;  /* 0x000370b001007387 */ /* 0x0005e80000100c00 */
[----:B0-----:R-:W3:Y:S04]  /*1a9d0*/  LDL.LU.64 R162, [R1+0x2770] ;  /* 0x0027700001a27983 */ /* 0x001ee80000300a00 */
[----:B-1----:R-:W3:Y:S04]  /*1a9e0*/  LDL.LU.128 R164, [R1+0x2780] ;  /* 0x0027800001a47983 */ /* 0x002ee80000300c00 */
[----:B------:R-:W3:Y:S04]  /*1a9f0*/  LDL.LU.128 R172, [R1+0x27a0] ;  /* 0x0027a00001ac7983 */ /* 0x000ee80000300c00 */
[----:B--2---:R-:W2:Y:S01]  /*1aa00*/  LDL.LU.128 R176, [R1+0x27b0] ;  /* 0x0027b00001b07983 */ /* 0x004ea20000300c00 */
[----:B------:R-:W-:-:S03]  /*1aa10*/  IMAD.MOV.U32 R122, RZ, RZ, R127 ;  /* 0x000000ffff7a7224 */ /* 0x000fc600078e007f */
[----:B------:R0:W-:Y:S01]  /*1aa20*/  STL.128 [R1+0x3d0], R124 ;  /* 0x0003d07c01007387 */ /* 0x0001e20000100c00 */
[----:B------:R-:W-:Y:S02]  /*1aa30*/  IMAD.MOV.U32 R123, RZ, RZ, R118 ;  /* 0x000000ffff7b7224 */ /* 0x000fe400078e0076 */
[----:B------:R-:W-:Y:S02]  /*1aa40*/  IMAD.MOV.U32 R118, RZ, RZ, R113 ;  /* 0x000000ffff767224 */ /* 0x000fe400078e0071 */
[----:B------:R-:W-:Y:S02]  /*1aa50*/  IMAD.MOV.U32 R113, RZ, RZ, R108 ;  /* 0x000000ffff717224 */ /* 0x000fe400078e006c */
[----:B0-----:R-:W-:Y:S02]  /*1aa60*/  IMAD.MOV.U32 R127, RZ, RZ, R122 ;  /* 0x000000ffff7f7224 */ /* 0x001fe400078e007a */
        /* <DEDUP_REMOVED lines=11> */
[----:B------:R0:W-:Y:S04]  /*1ab20*/  STL.128 [R1+0x2b0], R128 ;  /* 0x0002b08001007387 */ /* 0x0001e80000100c00 */
[----:B------:R1:W-:Y:S04]  /*1ab30*/  STL.128 [R1+0x2c0], R132 ;  /* 0x0002c08401007387 */ /* 0x0003e80000100c00 */
[----:B------:R1:W-:Y:S04]  /*1ab40*/  STL.128 [R1+0x2d0], R136 ;  /* 0x0002d08801007387 */ /* 0x0003e80000100c00 */
[----:B------:R1:W-:Y:S04]  /*1ab50*/  STL.128 [R1+0x2e0], R140 ;  /* 0x0002e08c01007387 */ /* 0x0003e80000100c00 */
[----:B------:R1:W-:Y:S04]  /*1ab60*/  STL.128 [R1+0x2f0], R144 ;  /* 0x0002f09001007387 */ /* 0x0003e80000100c00 */
[----:B------:R1:W-:Y:S01]  /*1ab70*/  STL.128 [R1+0x300], R148 ;  /* 0x0003009401007387 */ /* 0x0003e20000100c00 */
[----:B0-----:R-:W-:-:S02]  /*1ab80*/  IMAD.MOV.U32 R128, RZ, RZ, R219 ;  /* 0x000000ffff807224 */ /* 0x001fc400078e00db */
[----:B------:R-:W-:Y:S02]  /*1ab90*/  IMAD.MOV.U32 R129, RZ, RZ, R218 ;  /* 0x000000ffff817224 */ /* 0x000fe400078e00da */
[----:B----4-:R-:W-:Y:S02]  /*1aba0*/  IMAD.MOV.U32 R112, RZ, RZ, R107 ;  /* 0x000000ffff707224 */ /* 0x010fe400078e006b */
[----:B------:R-:W-:Y:S02]  /*1abb0*/  IMAD.MOV.U32 R111, RZ, RZ, R106 ;  /* 0x000000ffff6f7224 */ /* 0x000fe400078e006a */
[----:B------:R-:W-:Y:S02]  /*1abc0*/  IMAD.MOV.U32 R110, RZ, RZ, R105 ;  /* 0x000000ffff6e7224 */ /* 0x000fe400078e0069 */
[----:B------:R-:W-:Y:S02]  /*1abd0*/  IMAD.MOV.U32 R109, RZ, RZ, R104 ;  /* 0x000000ffff6d7224 */ /* 0x000fe400078e0068 */
[----:B------:R-:W-:-:S02]  /*1abe0*/  IMAD.MOV.U32 R104, RZ, RZ, R99 ;  /* 0x000000ffff687224 */ /* 0x000fc400078e0063 */
[----:B------:R-:W-:Y:S02]  /*1abf0*/  IMAD.MOV.U32 R99, RZ, RZ, R94 ;  /* 0x000000ffff637224 */ /* 0x000fe400078e005e */
[----:B---3--:R-:W-:Y:S02]  /*1ac00*/  IMAD.MOV.U32 R108, RZ, RZ, R103 ;  /* 0x000000ffff6c7224 */ /* 0x008fe400078e0067 */
        /* <DEDUP_REMOVED lines=80> */
[----:B-1----:R-:W-:Y:S02]  /*1b110*/  IMAD.MOV.U32 R132, RZ, RZ, R181 ;  /* 0x000000ffff847224 */ /* 0x002fe400078e00b5 */
        /* <DEDUP_REMOVED lines=22> */
[----:B------:R-:W-:-:S06]  /*1b280*/  IMAD.MOV.U32 R27, RZ, RZ, R220 ;  /* 0x000000ffff1b7224 */ /* 0x000fcc00078e00dc */
[----:B------:R-:W-:-:S06]  /*1b290*/  WARPGROUP.ARRIVE ;  /* 0x00000000000079c5 */ /* 0x000fcc0000000000 */
[----:B------:R-:W-:Y:S01]  /*1b2a0*/  HGMMA.64x256x16.F32.BF16 R24, R152, gdesc[UR4].tnspB, R24, gsb0 ;  /* 0x43e0000498187df0 */ /* 0x000fe20008001818 */
[----:B------:R0:W-:Y:S04]  /*1b2b0*/  STL.128 [R1+0x2720], R212 ;  /* 0x002720d401007387 */ /* 0x0001e80000100c00 */
[----:B------:R1:W-:Y:S04]  /*1b2c0*/  STL.128 [R1+0x2710], R208 ;  /* 0x002710d001007387 */ /* 0x0003e80000100c00 */
[----:B------:R3:W-:Y:S04]  /*1b2d0*/  STL.128 [R1+0x2700], R204 ;  /* 0x002700cc01007387 */ /* 0x0007e80000100c00 */
[----:B------:R4:W-:Y:S04]  /*1b2e0*/  STL.128 [R1+0x26f0], R200 ;  /* 0x0026f0c801007387 */ /* 0x0009e80000100c00 */
[----:B------:R4:W-:Y:S04]  /*1b2f0*/  STL.128 [R1+0x26e0], R196 ;  /* 0x0026e0c401007387 */ /* 0x0009e80000100c00 */
[----:B------:R4:W-:Y:S04]  /*1b300*/  STL.128 [R1+0x26d0], R192 ;  /* 0x0026d0c001007387 */ /* 0x0009e80000100c00 */
[----:B------:R4:W-:Y:S04]  /*1b310*/  STL.128 [R1+0x26c0], R188 ;  /* 0x0026c0bc01007387 */ /* 0x0009e80000100c00 */
[----:B--2---:R-:W-:Y:S04]  /*1b320*/  STL.128 [R1+0x2690], R176 ;  /* 0x002690b001007387 */ /* 0x004fe80000100c00 */
[----:B------:R-:W-:Y:S04]  /*1b330*/  STL.128 [R1+0x2680], R172 ;  /* 0x002680ac01007387 */ /* 0x000fe80000100c00 */
[----:B------:R-:W-:Y:S04]  /*1b340*/  STL.128 [R1+0x2660], R164 ;  /* 0x002660a401007387 */ /* 0x000fe80000100c00 */
[----:B------:R-:W-:Y:S04]  /*1b350*/  STL.64 [R1+0x2650], R162 ;  /* 0x002650a201007387 */ /* 0x000fe80000100a00 */
[----:B------:R2:W-:Y:S04]  /*1b360*/  STL.128 [R1+0x390], R184 ;  /* 0x000390b801007387 */ /* 0x0005e80000100c00 */
[----:B0-----:R-:W2:Y:S04]  /*1b370*/  LDL.LU.128 R212, [R1+0x2720] ;  /* 0x0027200001d47983 */ /* 0x001ea80000300c00 */
[----:B-1----:R-:W2:Y:S04]  /*1b380*/  LDL.LU.128 R208, [R1+0x2710] ;  /* 0x0027100001d07983 */ /* 0x002ea80000300c00 */
[----:B---3--:R-:W3:Y:S04]  /*1b390*/  LDL.LU.128 R204, [R1+0x2700] ;  /* 0x0027000001cc7983 */ /* 0x008ee80000300c00 */
[----:B----4-:R-:W4:Y:S04]  /*1b3a0*/  LDL.LU.128 R200, [R1+0x26f0] ;  /* 0x0026f00001c87983 */ /* 0x010f280000300c00 */
[----:B------:R-:W4:Y:S04]  /*1b3b0*/  LDL.LU.128 R196, [R1+0x26e0] ;  /* 0x0026e00001c47983 */ /* 0x000f280000300c00 */
[----:B------:R-:W4:Y:S04]  /*1b3c0*/  LDL.LU.128 R192, [R1+0x26d0] ;  /* 0x0026d00001c07983 */ /* 0x000f280000300c00 */
[----:B------:R-:W3:Y:S04]  /*1b3d0*/  LDL.LU.128 R188, [R1+0x26c0] ;  /* 0x0026c00001bc7983 */ /* 0x000ee80000300c00 */
[----:B--2---:R-:W2:Y:S04]  /*1b3e0*/  LDL.LU.128 R184, [R1+0x26b0] ;  /* 0x0026b00001b87983 */ /* 0x004ea80000300c00 */
[----:B------:R-:W4:Y:S04]  /*1b3f0*/  LDL.LU.128 R176, [R1+0x2690] ;  /* 0x0026900001b07983 */ /* 0x000f280000300c00 */
[----:B------:R-:W4:Y:S04]  /*1b400*/  LDL.LU.128 R172, [R1+0x2680] ;  /* 0x0026800001ac7983 */ /* 0x000f280000300c00 */
[----:B------:R-:W4:Y:S04]  /*1b410*/  LDL.LU.128 R164, [R1+0x2660] ;  /* 0x0026600001a47983 */ /* 0x000f280000300c00 */
[----:B------:R-:W4:Y:S01]  /*1b420*/  LDL.LU.64 R162, [R1+0x2650] ;  /* 0x0026500001a27983 */ /* 0x000f220000300a00 */
[----:B------:R-:W-:-:S03]  /*1b430*/  WARPGROUP.DEPBAR.LE gsb0, 0x0 ;  /* 0x00008000000079c5 */ /* 0x000fc60000010000 */
        /* <DEDUP_REMOVED lines=11> */
[----:B------:R1:W-:Y:S01]  /*1b4f0*/  STL.128 [R1+0x1e70], R100 ;  /* 0x001e706401007387 */ /* 0x0003e20000100c00 */
[----:B0-----:R-:W-:-:S02]  /*1b500*/  IMAD.MOV.U32 R140, RZ, RZ, R181 ;  /* 0x000000ffff8c7224 */ /* 0x001fc400078e00b5 */
[----:B------:R-:W-:Y:S01]  /*1b510*/  IMAD.MOV.U32 R141, RZ, RZ, R180 ;  /* 0x000000ffff8d7224 */ /* 0x000fe200078e00b4 */
[----:B-1----:R-:W4:Y:S04]  /*1b520*/  LDL.LU.128 R116, [R1+0x1eb0] ;  /* 0x001eb00001747983 */ /* 0x002f280000300c00 */
[----:B------:R-:W4:Y:S04]  /*1b530*/  LDL.LU.128 R108, [R1+0x1e90] ;  /* 0x001e9000016c7983 */ /* 0x000f280000300c00 */
[----:B------:R-:W4:Y:S04]  /*1b540*/  LDL.LU.128 R104, [R1+0x1e80] ;  /* 0x001e800001687983 */ /* 0x000f280000300c00 */
[----:B------:R-:W4:Y:S01]  /*1b550*/  LDL.LU.128 R100, [R1+0x1e70] ;  /* 0x001e700001647983 */ /* 0x000f220000300c00 */
        /* <DEDUP_REMOVED lines=11> */
[----:B------:R1:W-:Y:S01]  /*1b610*/  STL.128 [R1+0x400], R144 ;  /* 0x0004009001007387 */ /* 0x0003e20000100c00 */
[----:B------:R-:W-:-:S03]  /*1b620*/  IMAD.MOV.U32 R136, RZ, RZ, R219 ;  /* 0x000000ffff887224 */ /* 0x000fc600078e00db */
[----:B------:R1:W-:Y:S01]  /*1b630*/  STL.128 [R1+0x410], R148 ;  /* 0x0004109401007387 */ /* 0x0003e20000100c00 */
[----:B------:R-:W-:Y:S02]  /*1b640*/  IMAD.MOV.U32 R137, RZ, RZ, R218 ;  /* 0x000000ffff897224 */ /* 0x000fe400078e00da */
[----:B------:R-:W-:Y:S01]  /*1b650*/  IMAD.MOV.U32 R138, RZ, RZ, R217 ;  /* 0x000000ffff8a7224 */ /* 0x000fe200078e00d9 */
[----:B------:R1:W-:Y:S01]  /*1b660*/  STL.128 [R1+0x1d60], R32 ;  /* 0x001d602001007387 */ /* 0x0003e20000100c00 */
[----:B------:R-:W-:-:S03]  /*1b670*/  IMAD.MOV.U32 R139, RZ, RZ, R216 ;  /* 0x000000ffff8b7224 */ /* 0x000fc600078e00d8 */
[----:B0-----:R-:W4:Y:S04]  /*1b680*/  LDL.LU.128 R140, [R1+0x1f10] ;  /* 0x001f1000018c7983 */ /* 0x001f280000300c00 */
[----:B-1----:R-:W4:Y:S04]  /*1b690*/  LDL.LU.128 R144, [R1+0x1f20] ;  /* 0x001f200001907983 */ /* 0x002f280000300c00 */
[----:B------:R-:W4:Y:S04]  /*1b6a0*/  LDL.LU.128 R148, [R1+0x1f30] ;  /* 0x001f300001947983 */ /* 0x000f280000300c00 */
[----:B------:R0:W-:Y:S01]  /*1b6b0*/  STL.128 [R1+0x1ea0], R112 ;  /* 0x001ea07001007387 */ /* 0x0001e20000100c00 */
[----:B------:R-:W-:-:S02]  /*1b6c0*/  IMAD.MOV.U32 R33, RZ, RZ, R222 ;  /* 0x000000ffff217224 */ /* 0x000fc400078e00de */
[----:B------:R-:W-:Y:S01]  /*1b6d0*/  IMAD.MOV.U32 R34, RZ, RZ, R221 ;  /* 0x000000ffff227224 */ /* 0x000fe200078e00dd */
[----:B------:R1:W-:Y:S01]  /*1b6e0*/  STL.128 [R1+0x1d80], R40 ;  /* 0x001d802801007387 */ /* 0x0003e20000100c00 */
[----:B------:R-:W-:-:S03]  /*1b6f0*/  IMAD.MOV.U32 R35, RZ, RZ, R220 ;  /* 0x000000ffff237224 */ /* 0x000fc600078e00dc */
[----:B---3--:R3:W-:Y:S01]  /*1b700*/  STL.128 [R1+0x1cc0], R188 ;  /* 0x001cc0bc01007387 */ /* 0x0087e20000100c00 */
[----:B------:R-:W-:-:S03]  /*1b710*/  IMAD.MOV.U32 R155, RZ, RZ, R15 ;  /* 0x000000ffff9b7224 */ /* 0x000fc600078e000f */
[----:B--2---:R-:W-:Y:S01]  /*1b720*/  STL.128 [R1+0x1cb0], R184 ;  /* 0x001cb0b801007387 */ /* 0x004fe20000100c00 */
[----:B------:R-:W-:-:S03]  /*1b730*/  IMAD.MOV.U32 R156, RZ, RZ, R14 ;  /* 0x000000ffff9c7224 */ /* 0x000fc600078e000e */
[----:B0-----:R-:W2:Y:S01]  /*1b740*/  LDL.LU.128 R112, [R1+0x1ea0] ;  /* 0x001ea00001707983 */ /* 0x001ea20000300c00 */
[----:B------:R-:W-:-:S03]  /*1b750*/  IMAD.MOV.U32 R157, RZ, RZ, R13 ;  /* 0x000000ffff9d7224 */ /* 0x000fc600078e000d */
[----:B-1----:R-:W2:Y:S04]  /*1b760*/  LDL.LU.128 R40, [R1+0x1d80] ;  /* 0x001d800001287983 */ /* 0x002ea80000300c00 */
[----:B---3--:R-:W3:Y:S01]  /*1b770*/  LDL.LU.128 R188, [R1+0x1cc0] ;  /* 0x001cc00001bc7983 */ /* 0x008ee20000300c00 */
[----:B------:R-:W-:-:S03]  /*1b780*/  IMAD.MOV.U32 R15, RZ, RZ, R35 ;  /* 0x000000ffff0f7224 */ /* 0x000fc600078e0023 */
[----:B------:R0:W-:Y:S01]  /*1b790*/  STL.128 [R1+0x1e60], R96 ;  /* 0x001e606001007387 */ /* 0x0001e20000100c00 */
[----:B------:R-:W-:-:S03]  /*1b7a0*/  IMAD.MOV.U32 R14, RZ, RZ, R34 ;  /* 0x000000ffff0e7224 */ /* 0x000fc600078e0022 */
[----:B------:R1:W-:Y:S01]  /*1b7b0*/  STL.128 [R1+0x1e50], R92 ;  /* 0x001e505c01007387 */ /* 0x0003e20000100c00 */
[----:B------:R-:W-:-:S03]  /*1b7c0*/  IMAD.MOV.U32 R13, RZ, RZ, R33 ;  /* 0x000000ffff0d7224 */ /* 0x000fc600078e0021 */
[----:B------:R1:W-:Y:S04]  /*1b7d0*/  STL.128 [R1+0x1e40], R88 ;  /* 0x001e405801007387 */ /* 0x0003e80000100c00 */
[----:B------:R1:W-:Y:S04]  /*1b7e0*/  STL.128 [R1+0x1e30], R84 ;  /* 0x001e305401007387 */ /* 0x0003e80000100c00 */
[----:B------:R1:W-:Y:S04]  /*1b7f0*/  STL.128 [R1+0x1e20], R80 ;  /* 0x001e205001007387 */ /* 0x0003e80000100c00 */
[----:B0-----:R-:W3:Y:S04]  /*1b800*/  LDL.LU.128 R96, [R1+0x1e60] ;  /* 0x001e600001607983 */ /* 0x001ee80000300c00 */
[----:B-1----:R-:W3:Y:S04]  /*1b810*/  LDL.LU.128 R92, [R1+0x1e50] ;  /* 0x001e5000015c7983 */ /* 0x002ee80000300c00 */
[----:B------:R0:W-:Y:S04]  /*1b820*/  STL.128 [R1+0x1e10], R76 ;  /* 0x001e104c01007387 */ /* 0x0001e80000100c00 */
[----:B------:R1:W-:Y:S04]  /*1b830*/  STL.128 [R1+0x1e00], R72 ;  /* 0x001e004801007387 */ /* 0x0003e80000100c00 */
[----:B------:R-:W3:Y:S04]  /*1b840*/  LDL.LU.128 R88, [R1+0x1e40] ;  /* 0x001e400001587983 */ /* 0x000ee80000300c00 */
[----:B------:R-:W3:Y:S04]  /*1b850*/  LDL.LU.128 R84, [R1+0x1e30] ;  /* 0x001e300001547983 */ /* 0x000ee80000300c00 */
[----:B------:R-:W3:Y:S04]  /*1b860*/  LDL.LU.128 R80, [R1+0x1e20] ;  /* 0x001e200001507983 */ /* 0x000ee80000300c00 */
[----:B------:R-:W-:Y:S04]  /*1b870*/  STL.128 [R1+0x1df0], R68 ;  /* 0x001df04401007387 */ /* 0x000fe80000100c00 */
[----:B------:R-:W-:Y:S04]  /*1b880*/  STL.128 [R1+0x1de0], R64 ;  /* 0x001de04001007387 */ /* 0x000fe80000100c00 */
[----:B------:R-:W-:Y:S04]  /*1b890*/  STL.128 [R1+0x1dd0], R60 ;  /* 0x001dd03c01007387 */ /* 0x000fe80000100c00 */
[----:B------:R1:W-:Y:S04]  /*1b8a0*/  STL.128 [R1+0x3e0], R136 ;  /* 0x0003e08801007387 */ /* 0x0003e80000100c00 */
[----:B0-----:R-:W3:Y:S04]  /*1b8b0*/  LDL.LU.128 R76, [R1+0x1e10] ;  /* 0x001e1000014c7983 */ /* 0x001ee80000300c00 */
[----:B-1----:R-:W3:Y:S04]  /*1b8c0*/  LDL.LU.128 R72, [R1+0x1e00] ;  /* 0x001e000001487983 */ /* 0x002ee80000300c00 */
[----:B------:R-:W-:Y:S04]  /*1b8d0*/  STL [R1+0x46c], R31 ;  /* 0x00046c1f01007387 */ /* 0x000fe80000100800 */
[----:B------:R-:W-:Y:S04]  /*1b8e0*/  STL [R1+0x468], R30 ;  /* 0x0004681e01007387 */ /* 0x000fe80000100800 */
[----:B------:R-:W-:Y:S04]  /*1b8f0*/  STL [R1+0x464], R29 ;  /* 0x0004641d01007387 */ /* 0x000fe80000100800 */
[----:B------:R-:W-:Y:S04]  /*1b900*/  STL [R1+0x460], R28 ;  /* 0x0004601c01007387 */ /* 0x000fe80000100800 */
[----:B------:R0:W-:Y:S04]  /*1b910*/  STL.128 [R1+0x1dc0], R56 ;  /* 0x001dc03801007387 */ /* 0x0001e80000100c00 */
[----:B------:R1:W-:Y:S04]  /*1b920*/  STL.128 [R1+0x1db0], R52 ;  /* 0x001db03401007387 */ /* 0x0003e80000100c00 */
[----:B------:R-:W3:Y:S04]  /*1b930*/  LDL.LU.128 R136, [R1+0x1f00] ;  /* 0x001f000001887983 */ /* 0x000ee80000300c00 */
[----:B------:R-:W3:Y:S04]  /*1b940*/  LDL.LU.128 R68, [R1+0x1df0] ;  /* 0x001df00001447983 */ /* 0x000ee80000300c00 */
[----:B------:R-:W3:Y:S04]  /*1b950*/  LDL.LU.128 R64, [R1+0x1de0] ;  /* 0x001de00001407983 */ /* 0x000ee80000300c00 */
[----:B------:R-:W3:Y:S04]  /*1b960*/  LDL.LU.128 R60, [R1+0x1dd0] ;  /* 0x001dd000013c7983 */ /* 0x000ee80000300c00 */
[----:B------:R-:W3:Y:S04]  /*1b970*/  LDL.LU.128 R32, [R1+0x1d60] ;  /* 0x001d600001207983 */ /* 0x000ee80000300c00 */
[----:B------:R4:W-:Y:S04]  /*1b980*/  STL.128 [R1+0x1da0], R48 ;  /* 0x001da03001007387 */ /* 0x0009e80000100c00 */
[----:B------:R4:W-:Y:S04]  /*1b990*/  STL.128 [R1+0x1d90], R44 ;  /* 0x001d902c01007387 */ /* 0x0009e80000100c00 */
[----:B------:R-:W3:Y:S04]  /*1b9a0*/  LDL.LU.128 R132, [R1+0x1ef0] ;  /* 0x001ef00001847983 */ /* 0x000ee80000300c00 */
[----:B------:R-:W3:Y:S04]  /*1b9b0*/  LDL.LU.128 R128, [R1+0x1ee0] ;  /* 0x001ee00001807983 */ /* 0x000ee80000300c00 */
[----:B0-----:R-:W3:Y:S04]  /*1b9c0*/  LDL.LU.128 R56, [R1+0x1dc0] ;  /* 0x001dc00001387983 */ /* 0x001ee80000300c00 */
[----:B-1----:R-:W3:Y:S04]  /*1b9d0*/  LDL.LU.128 R52, [R1+0x1db0] ;  /* 0x001db00001347983 */ /* 0x002ee80000300c00 */
[----:B------:R0:W-:Y:S04]  /*1b9e0*/  STL.128 [R1+0x1d70], R36 ;  /* 0x001d702401007387 */ /* 0x0001e80000100c00 */
[----:B------:R-:W3:Y:S04]  /*1b9f0*/  LDL.LU.128 R124, [R1+0x1ed0] ;  /* 0x001ed000017c7983 */ /* 0x000ee80000300c00 */
[----:B------:R-:W3:Y:S04]  /*1ba00*/  LDL.LU.128 R120, [R1+0x1ec0] ;  /* 0x001ec00001787983 */ /* 0x000ee80000300c00 */
[----:B----4-:R-:W4:Y:S04]  /*1ba10*/  LDL.LU.128 R48, [R1+0x1da0] ;  /* 0x001da00001307983 */ /* 0x010f280000300c00 */
[----:B------:R-:W4:Y:S04]  /*1ba20*/  LDL.LU.128 R44, [R1+0x1d90] ;  /* 0x001d9000012c7983 */ /* 0x000f280000300c00 */
[----:B0-----:R-:W4:Y:S04]  /*1ba30*/  LDL.LU.128 R36, [R1+0x1d70] ;  /* 0x001d700001247983 */ /* 0x001f280000300c00 */
[----:B------:R-:W-:Y:S04]  /*1ba40*/  STL [R1+0x5ac], R111 ;  /* 0x0005ac6f01007387 */ /* 0x000fe80000100800 */
[----:B------:R-:W-:Y:S04]  /*1ba50*/  STL [R1+0x5a8], R110 ;  /* 0x0005a86e01007387 */ /* 0x000fe80000100800 */
[----:B------:R-:W-:Y:S04]  /*1ba60*/  STL [R1+0x5a4], R109 ;  /* 0x0005a46d01007387 */ /* 0x000fe80000100800 */
[----:B------:R-:W-:Y:S04]  /*1ba70*/  STL [R1+0x5a0], R108 ;  /* 0x0005a06c01007387 */ /* 0x000fe80000100800 */
[----:B------:R-:W4:Y:S04]  /*1ba80*/  LDL.128 R184, [R1+0x5a0] ;  /* 0x0005a00001b87983 */ /* 0x000f280000100c00 */
[----:B------:R-:W-:Y:S04]  /*1ba90*/  STL [R1+0x59c], R107 ;  /* 0x00059c6b01007387 */ /* 0x000fe80000100800 */
[----:B------:R-:W-:Y:S04]  /*1baa0*/  STL [R1+0x598], R106 ;  /* 0x0005986a01007387 */ /* 0x000fe80000100800 */
[----:B------:R-:W-:Y:S04]  /*1bab0*/  STL [R1+0x594], R105 ;  /* 0x0005946901007387 */ /* 0x000fe80000100800 */
[----:B------:R0:W-:Y:S04]  /*1bac0*/  STL [R1+0x590], R104 ;  /* 0x0005906801007387 */ /* 0x0001e80000100800 */
[----:B------:R1:W-:Y:S04]  /*1bad0*/  STL [R1+0x580], R100 ;  /* 0x0005806401007387 */ /* 0x0003e80000100800 */
[----:B0-----:R-:W4:Y:S04]  /*1bae0*/  LDL.LU.128 R104, [R1+0x460] ;  /* 0x0004600001687983 */ /* 0x001f280000300c00 */
[----:B-1----:R-:W4:Y:S01]  /*1baf0*/  LDL.LU R100, [R1+0x5a8] ;  /* 0x0005a80001647983 */ /* 0x002f220000300800 */
[----:B------:R-:W-:-:S02]  /*1bb00*/  IMAD.MOV.U32 R152, RZ, RZ, R18 ;  /* 0x000000ffff987224 */ /* 0x000fc400078e0012 */
        /* <DEDUP_REMOVED lines=11> */
[----:B------:R-:W-:Y:S08]  /*1bbc0*/  MUFU.EX2 R22, R22 ;  /* 0x0000001600167308 */ /* 0x000ff00000000800 */
[----:B------:R-:W-:Y:S08]  /*1bbd0*/  MUFU.EX2 R21, R21 ;  /* 0x0000001500157308 */ /* 0x000ff00000000800 */
[----:B------:R-:W1:Y:S08]  /*1bbe0*/  MUFU.EX2 R20, R20 ;  /* 0x0000001400147308 */ /* 0x000e700000000800 */
[----:B------:R-:W-:Y:S08]  /*1bbf0*/  MUFU.EX2 R19, R19 ;  /* 0x0000001300137308 */ /* 0x000ff00000000800 */
[----:B------:R-:W2:Y:S01]  /*1bc00*/  MUFU.EX2 R18, R18 ;  /* 0x0000001200127308 */ /* 0x000ea20000000800 */
[----:B------:R-:W-:-:S02]  /*1bc10*/  IMAD.MOV.U32 R158, RZ, RZ, R12 ;  /* 0x000000ffff9e7224 */ /* 0x000fc400078e000c */
[----:B------:R-:W-:Y:S02]  /*1bc20*/  IMAD.MOV.U32 R159, RZ, RZ, R7 ;  /* 0x000000ffff9f7224 */ /* 0x000fe400078e0007 */
[----:B------:R-:W-:Y:S02]  /*1bc30*/  IMAD.MOV.U32 R153, RZ, RZ, R17 ;  /* 0x000000ffff997224 */ /* 0x000fe400078e0011 */
[----:B------:R-:W-:Y:S01]  /*1bc40*/  IMAD.MOV.U32 R154, RZ, RZ, R16 ;  /* 0x000000ffff9a7224 */ /* 0x000fe200078e0010 */
[----:B------:R0:W-:Y:S01]  /*1bc50*/  STL.128 [R1+0x430], R156 ;  /* 0x0004309c01007387 */ /* 0x0001e20000100c00 */
[----:B------:R-:W-:Y:S02]  /*1bc60*/  IMAD.MOV.U32 R180, RZ, RZ, R145 ;  /* 0x000000ffffb47224 */ /* 0x000fe400078e0091 */
[----:B------:R-:W-:Y:S02]  /*1bc70*/  IMAD.MOV.U32 R181, RZ, RZ, R144 ;  /* 0x000000ffffb57224 */ /* 0x000fe400078e0090 */
[----:B------:R-:W-:-:S02]  /*1bc80*/  IMAD.MOV.U32 R182, RZ, RZ, R143 ;  /* 0x000000ffffb67224 */ /* 0x000fc400078e008f */
[----:B------:R-:W-:Y:S01]  /*1bc90*/  IMAD.MOV.U32 R183, RZ, RZ, R142 ;  /* 0x000000ffffb77224 */ /* 0x000fe200078e008e */
[----:B------:R1:W-:Y:S01]  /*1bca0*/  STL.128 [R1+0x420], R152 ;  /* 0x0004209801007387 */ /* 0x0003e20000100c00 */
[----:B------:R-:W-:Y:S02]  /*1bcb0*/  IMAD.MOV.U32 R171, RZ, RZ, R146 ;  /* 0x000000ffffab7224 */ /* 0x000fe400078e0092 */
[----:B------:R-:W-:Y:S01]  /*1bcc0*/  VIADD R10, R8, 0x200 ;  /* 0x00000200080a7836 */ /* 0x000fe20000000000 */
[----:B------:R-:W-:Y:S01]  /*1bcd0*/  STL [R1+0x5cc], R119 ;  /* 0x0005cc7701007387 */ /* 0x000fe20000100800 */
[----:B0-----:R-:W-:-:S03]  /*1bce0*/  IMAD.MOV.U32 R156, RZ, RZ, R150 ;  /* 0x000000ffff9c7224 */ /* 0x001fc600078e0096 */
[----:B------:R-:W-:Y:S01]  /*1bcf0*/  STL [R1+0x5c8], R118 ;  /* 0x0005c87601007387 */ /* 0x000fe20000100800 */
[----:B------:R-:W-:Y:S02]  /*1bd00*/  IMAD.MOV.U32 R157, RZ, RZ, R149 ;  /* 0x000000ffff9d7224 */ /* 0x000fe400078e0095 */
[----:B------:R-:W-:Y:S01]  /*1bd10*/  IMAD.MOV.U32 R158, RZ, RZ, R148 ;  /* 0x000000ffff9e7224 */ /* 0x000fe200078e0094 */
[----:B------:R-:W-:Y:S01]  /*1bd20*/  STL [R1+0x5c4], R117 ;  /* 0x0005c47501007387 */ /* 0x000fe20000100800 */
[----:B------:R-:W-:Y:S01]  /*1bd30*/  IMAD.MOV.U32 R159, RZ, RZ, R147 ;  /* 0x000000ffff9f7224 */ /* 0x000fe200078e0093 */
[----:B-1----:R-:W-:Y:S02]  /*1bd40*/  F2FP.BF16.F32.PACK_AB R152, R160, R161 ;  /* 0x000000a1a098723e */ /* 0x002fe400000010ff */
[----:B------:R0:W-:Y:S01]  /*1bd50*/  STL [R1+0x5c0], R116 ;  /* 0x0005c07401007387 */ /* 0x0001e20000100800 */
[----:B------:R-:W-:Y:S02]  /*1bd60*/  F2FP.BF16.F32.PACK_AB R153, R20, R21 ;  /* 0x000000151499723e */ /* 0x000fe400000010ff */
[----:B------:R-:W-:Y:S01]  /*1bd70*/  F2FP.BF16.F32.PACK_AB R154, R22, R23 ;  /* 0x00000017169a723e */ /* 0x000fe200000010ff */
[----:B--2---:R-:W-:Y:S01]  /*1bd80*/  STL [R1+0x5bc], R115 ;  /* 0x0005bc7301007387 */ /* 0x004fe20000100800 */
[----:B------:R-:W-:-:S03]  /*1bd90*/  F2FP.BF16.F32.PACK_AB R155, R18, R19 ;  /* 0x00000013129b723e */ /* 0x000fc600000010ff */
        /* <DEDUP_REMOVED lines=8> */
[----:B---3--:R1:W-:Y:S01]  /*1be20*/  STL.128 [R1+0x1b90], R188 ;  /* 0x001b90bc01007387 */ /* 0x0083e20000100c00 */
[----:B------:R-:W-:-:S03]  /*1be30*/  R2UR UR6, R10 ;  /* 0x000000000a0672ca */ /* 0x000fc600000e0000 */
[----:B------:R-:W-:Y:S01]  /*1be40*/  STL [R1+0x58c], R103 ;  /* 0x00058c6701007387 */ /* 0x000fe20000100800 */
[----:B------:R-:W-:-:S03]  /*1be50*/  IMAD.MOV.U32 R7, RZ, RZ, R151 ;  /* 0x000000ffff077224 */ /* 0x000fc600078e0097 */
[----:B------:R-:W-:Y:S04]  /*1be60*/  STL [R1+0x588], R102 ;  /* 0x0005886601007387 */ /* 0x000fe80000100800 */
[----:B------:R-:W-:Y:S04]  /*1be70*/  STL.128 [R1+0x1ca0], R180 ;  /* 0x001ca0b401007387 */ /* 0x000fe80000100c00 */
[----:B------:R2:W-:Y:S04]  /*1be80*/  STL.128 [R1+0x1c90], R176 ;  /* 0x001c90b001007387 */ /* 0x0005e80000100c00 */
[----:B0-----:R-:W3:Y:S04]  /*1be90*/  LDL.LU.128 R116, [R1+0x490] ;  /* 0x0004900001747983 */ /* 0x001ee80000300c00 */
[----:B-1----:R-:W3:Y:S01]  /*1bea0*/  LDL.128 R188, [R1+0x5b0] ;  /* 0x0005b00001bc7983 */ /* 0x002ee20000100c00 */
[----:B------:R-:W-:-:S03]  /*1beb0*/  IMAD.MOV.U32 R200, RZ, RZ, R141 ;  /* 0x000000ffffc87224 */ /* 0x000fc600078e008d */
[----:B------:R-:W-:Y:S01]  /*1bec0*/  STL [R1+0x57c], R99 ;  /* 0x00057c6301007387 */ /* 0x000fe20000100800 */
        /* <DEDUP_REMOVED lines=9> */
[----:B------:R-:W-:Y:S04]  /*1bf60*/  STL [R1+0x568], R94 ;  /* 0x0005685e01007387 */ /* 0x000fe80000100800 */
[----:B------:R-:W-:Y:S04]  /*1bf70*/  STL [R1+0x564], R93 ;  /* 0x0005645d01007387 */ /* 0x000fe80000100800 */
[----:B------:R-:W-:Y:S04]  /*1bf80*/  STL [R1+0x560], R92 ;  /* 0x0005605c01007387 */ /* 0x000fe80000100800 */
[----:B------:R-:W-:Y:S04]  /*1bf90*/  STL.128 [R1+0x1c80], R172 ;  /* 0x001c80ac01007387 */ /* 0x000fe80000100c00 */
[----:B------:R0:W-:Y:S04]  /*1bfa0*/  STL.128 [R1+0x1c70], R168 ;  /* 0x001c70a801007387 */ /* 0x0001e80000100c00 */
[----:B--2---:R-:W2:Y:S04]  /*1bfb0*/  LDL.LU.128 R176, [R1+0x580] ;  /* 0x0005800001b07983 */ /* 0x004ea80000300c00 */
[----:B------:R-:W2:Y:S01]  /*1bfc0*/  LDL.LU.128 R180, [R1+0x590] ;  /* 0x0005900001b47983 */ /* 0x000ea20000300c00 */
        /* <DEDUP_REMOVED lines=18> */
[----:B------:R-:W-:Y:S04]  /*1c0f0*/  STL [R1+0x534], R81 ;  /* 0x0005345101007387 */ /* 0x000fe80000100800 */
[----:B------:R-:W-:Y:S04]  /*1c100*/  STL [R1+0x530], R80 ;  /* 0x0005305001007387 */ /* 0x000fe80000100800 */
[----:B------:R-:W-:Y:S04]  /*1c110*/  STL.128 [R1+0x1c60], R164 ;  /* 0x001c60a401007387 */ /* 0x000fe80000100c00 */
[----:B------:R-:W-:Y:S01]  /*1c120*/  STL.128 [R1+0x1c50], R160 ;  /* 0x001c50a001007387 */ /* 0x000fe20000100c00 */
[----:B----4-:R-:W-:-:S03]  /*1c130*/  IMAD.MOV.U32 R101, RZ, RZ, R187 ;  /* 0x000000ffff657224 */ /* 0x010fc600078e00bb */
[----:B------:R1:W-:Y:S04]  /*1c140*/  STL.128 [R1+0x1c40], R156 ;  /* 0x001c409c01007387 */ /* 0x0003e80000100c00 */
[----:B0-----:R-:W4:Y:S04]  /*1c150*/  LDL.LU.128 R168, [R1+0x560] ;  /* 0x0005600001a87983 */ /* 0x001f280000300c00 */
[----:B------:R-:W4:Y:S04]  /*1c160*/  LDL.LU.128 R172, [R1+0x570] ;  /* 0x0005700001ac7983 */ /* 0x000f280000300c00 */
[----:B------:R-:W-:Y:S04]  /*1c170*/  STL [R1+0x52c], R79 ;  /* 0x00052c4f01007387 */ /* 0x000fe80000100800 */
[----:B------:R-:W-:Y:S04]  /*1c180*/  STL [R1+0x528], R78 ;  /* 0x0005284e01007387 */ /* 0x000fe80000100800 */
[----:B------:R-:W-:Y:S04]  /*1c190*/  STL [R1+0x524], R77 ;  /* 0x0005244d01007387 */ /* 0x000fe80000100800 */
[----:B------:R-:W-:Y:S01]  /*1c1a0*/  STL [R1+0x520], R76 ;  /* 0x0005204c01007387 */ /* 0x000fe20000100800 */
[----:B------:R-:W-:-:S03]  /*1c1b0*/  IMAD.MOV.U32 R10, RZ, RZ, R104 ;  /* 0x000000ffff0a7224 */ /* 0x000fc600078e0068 */
[----:B------:R-:W-:Y:S04]  /*1c1c0*/  STL [R1+0x51c], R75 ;  /* 0x00051c4b01007387 */ /* 0x000fe80000100800 */
[----:B------:R-:W-:Y:S04]  /*1c1d0*/  STL [R1+0x518], R74 ;  /* 0x0005184a01007387 */ /* 0x000fe80000100800 */
[----:B------:R-:W-:Y:S04]  /*1c1e0*/  STL [R1+0x514], R73 ;  /* 0x0005144901007387 */ /* 0x000fe80000100800 */
[----:B------:R-:W-:Y:S04]  /*1c1f0*/  STL [R1+0x510], R72 ;  /* 0x0005104801007387 */ /* 0x000fe80000100800 */
[----:B------:R0:W-:Y:S04]  /*1c200*/  STL.128 [R1+0x1c30], R152 ;  /* 0x001c309801007387 */ /* 0x0001e80000100c00 */
[----:B-1----:R-:W4:Y:S04]  /*1c210*/  LDL.LU.128 R156, [R1+0x530] ;  /* 0x00053000019c7983 */ /* 0x002f280000300c00 */
[----:B------:R-:W4:Y:S04]  /*1c220*/  LDL.LU.128 R160, [R1+0x540] ;  /* 0x0005400001a07983 */ /* 0x000f280000300c00 */
[----:B------:R-:W4:Y:S04]  /*1c230*/  LDL.LU.128 R164, [R1+0x550] ;  /* 0x0005500001a47983 */ /* 0x000f280000300c00 */
        /* <DEDUP_REMOVED lines=16> */
[----:B------:R-:W4:Y:S04]  /*1c340*/  LDL.LU.128 R148, [R1+0x510] ;  /* 0x0005100001947983 */ /* 0x000f280000300c00 */
[----:B0-----:R-:W4:Y:S04]  /*1c350*/  LDL.LU.128 R152, [R1+0x520] ;  /* 0x0005200001987983 */ /* 0x001f280000300c00 */
[----:B------:R0:W-:Y:S04]  /*1c360*/  STL.128 [R1+0x250], R104 ;  /* 0x0002506801007387 */ /* 0x0001e80000100c00 */
        /* <DEDUP_REMOVED lines=9> */
[----:B------:R-:W4:Y:S04]  /*1c400*/  LDL.LU.128 R136, [R1+0x4e0] ;  /* 0x0004e00001887983 */ /* 0x000f280000300c00 */
[----:B------:R-:W4:Y:S04]  /*1c410*/  LDL.LU.128 R140, [R1+0x4f0] ;  /* 0x0004f000018c7983 */ /* 0x000f280000300c00 */
[----:B------:R-:W4:Y:S04]  /*1c420*/  LDL.LU.128 R144, [R1+0x500] ;  /* 0x0005000001907983 */ /* 0x000f280000300c00 */
[----:B------:R1:W-:Y:S04]  /*1c430*/  STL.64 [R1+0x1af8], R100 ;  /* 0x001af86401007387 */ /* 0x0003e80000100a00 */
[----:B0-----:R-:W4:Y:S04]  /*1c440*/  LDL.LU R104, [R1+0x5b8] ;  /* 0x0005b80001687983 */ /* 0x001f280000300800 */
        /* <DEDUP_REMOVED lines=18> */
[----:B------:R-:W4:Y:S04]  /*1c570*/  LDL.LU R99, [R1+0x5a4] ;  /* 0x0005a40001637983 */ /* 0x000f280000300800 */
[----:B------:R-:W4:Y:S04]  /*1c580*/  LDL.LU R98, [R1+0x5a0] ;  /* 0x0005a00001627983 */ /* 0x000f280000300800 */
[----:B-1----:R-:W4:Y:S04]  /*1c590*/  LDL.LU.64 R100, [R1+0x1af8] ;  /* 0x001af80001647983 */ /* 0x002f280000300a00 */
[----:B------:R-:W4:Y:S04]  /*1c5a0*/  LDL.LU R103, [R1+0x5b4] ;  /* 0x0005b40001677983 */ /* 0x000f280000300800 */
[----:B------:R-:W4:Y:S04]  /*1c5b0*/  LDL.LU R102, [R1+0x5b0] ;  /* 0x0005b00001667983 */ /* 0x000f280000300800 */
[----:B------:R-:W-:Y:S04]  /*1c5c0*/  STL [R1+0x48c], R39 ;  /* 0x00048c2701007387 */ /* 0x000fe80000100800 */
[----:B------:R-:W-:Y:S04]  /*1c5d0*/  STL [R1+0x488], R38 ;  /* 0x0004882601007387 */ /* 0x000fe80000100800 */
[----:B------:R-:W-:Y:S04]  /*1c5e0*/  STL [R1+0x484], R37 ;  /* 0x0004842501007387 */ /* 0x000fe80000100800 */
[----:B------:R-:W-:Y:S04]  /*1c5f0*/  STL [R1+0x480], R36 ;  /* 0x0004802401007387 */ /* 0x000fe80000100800 */
[----:B0-----:R-:W4:Y:S04]  /*1c600*/  LDL.LU.128 R120, [R1+0x4a0] ;  /* 0x0004a00001787983 */ /* 0x001f280000300c00 */
[----:B------:R-:W4:Y:S04]  /*1c610*/  LDL.LU.128 R124, [R1+0x4b0] ;  /* 0x0004b000017c7983 */ /* 0x000f280000300c00 */
[----:B------:R-:W4:Y:S01]  /*1c620*/  LDL.LU.128 R112, [R1+0x480] ;  /* 0x0004800001707983 */ /* 0x000f220000300c00 */
[----:B------:R-:W-:-:S02]  /*1c630*/  IMAD.MOV.U32 R11, RZ, RZ, R9 ;  /* 0x000000ffff0b7224 */ /* 0x000fc400078e0009 */
[----:B------:R-:W-:Y:S01]  /*1c640*/  IMAD.MOV.U32 R12, RZ, RZ, R6 ;  /* 0x000000ffff0c7224 */ /* 0x000fe200078e0006 */
[----:B---3--:R0:W-:Y:S02]  /*1c650*/  STL.128 [R1+0x280], R116 ;  /* 0x0002807401007387 */ /* 0x0081e40000100c00 */
[----:B------:R-:W-:Y:S01]  /*1c660*/  R2UR UR7, R11 ;  /* 0x000000000b0772ca */ /* 0x000fe200000e0000 */
[----:B------:R-:W-:Y:S02]  /*1c670*/  IMAD.MOV.U32 R11, RZ, RZ, R105 ;  /* 0x000000ffff0b7224 */ /* 0x000fe400078e0069 */
[----:B------:R-:W-:Y:S02]  /*1c680*/  IMAD.MOV.U32 R224, RZ, RZ, R25 ;  /* 0x000000ffffe07224 */ /* 0x000fe400078e0019 */
[----:B------:R-:W-:Y:S02]  /*1c690*/  IMAD.MOV.U32 R223, RZ, RZ, R26 ;  /* 0x000000ffffdf7224 */ /* 0x000fe400078e001a */
[----:B------:R-:W-:Y:S01]  /*1c6a0*/  IMAD.MOV.U32 R222, RZ, RZ, R27 ;  /* 0x000000ffffde7224 */ /* 0x000fe200078e001b */
[----:B------:R-:W-:Y:S01]  /*1c6b0*/  STL.128 [R1+0x19a0], R20 ;  /* 0x0019a01401007387 */ /* 0x000fe20000100c00 */
[----:B------:R-:W-:-:S02]  /*1c6c0*/  IMAD.MOV.U32 R33, RZ, RZ, R119 ;  /* 0x000000ffff217224 */ /* 0x000fc400078e0077 */
[----:B------:R-:W-:Y:S01]  /*1c6d0*/  IMAD.MOV.U32 R32, RZ, RZ, R118 ;  /* 0x000000ffff207224 */ /* 0x000fe200078e0076 */
[----:B------:R-:W-:Y:S01]  /*1c6e0*/  STL.64 [R1+0x1990], R18 ;  /* 0x0019901201007387 */ /* 0x000fe20000100a00 */
[----:B------:R-:W-:Y:S02]  /*1c6f0*/  IMAD.MOV.U32 R31, RZ, RZ, R117 ;  /* 0x000000ffff1f7224 */ /* 0x000fe400078e0075 */
[----:B------:R-:W-:Y:S01]  /*1c700*/  IMAD.MOV.U32 R30, RZ, RZ, R116 ;  /* 0x000000ffff1e7224 */ /* 0x000fe200078e0074 */
[----:B------:R-:W-:Y:S01]  /*1c710*/  STL.128 [R1+0x1d20], R212 ;  /* 0x001d20d401007387 */ /* 0x000fe20000100c00 */
[----:B------:R-:W-:Y:S02]  /*1c720*/  IMAD.MOV.U32 R105, RZ, RZ, R191 ;  /* 0x000000ffff697224 */ /* 0x000fe400078e00bf */
[----:B--2---:R-:W-:Y:S01]  /*1c730*/  IMAD.MOV.U32 R93, RZ, RZ, R179 ;  /* 0x000000ffff5d7224 */ /* 0x004fe200078e00b3 */
[----:B0-----:R-:W2:Y:S01]  /*1c740*/  LDL.128 R116, [R1+0x5c0] ;  /* 0x0005c00001747983 */ /* 0x001ea20000100c00 */
[----:B------:R-:W-:-:S02]  /*1c750*/  IMAD.MOV.U32 R92, RZ, RZ, R178 ;  /* 0x000000ffff5c7224 */ /* 0x000fc400078e00b2 */
[----:B------:R-:W-:Y:S01]  /*1c760*/  IMAD.MOV.U32 R97, RZ, RZ, R183 ;  /* 0x000000ffff617224 */ /* 0x000fe200078e00b7 */
[----:B------:R-:W-:Y:S01]  /*1c770*/  STL.128 [R1+0x1d10], R208 ;  /* 0x001d10d001007387 */ /* 0x000fe20000100c00 */
[----:B------:R-:W-:Y:S02]  /*1c780*/  IMAD.MOV.U32 R96, RZ, RZ, R182 ;  /* 0x000000ffff607224 */ /* 0x000fe400078e00b6 */
[----:B------:R-:W-:Y:S01]  /*1c790*/  IMAD.MOV.U32 R95, RZ, RZ, R181 ;  /* 0x000000ffff5f7224 */ /* 0x000fe200078e00b5 */
[----:B------:R-:W-:Y:S01]  /*1c7a0*/  STL.128 [R1+0x1ce0], R196 ;  /* 0x001ce0c401007387 */ /* 0x000fe20000100c00 */
[----:B------:R-:W-:Y:S02]  /*1c7b0*/  IMAD.MOV.U32 R94, RZ, RZ, R180 ;  /* 0x000000ffff5e7224 */ /* 0x000fe400078e00b4 */
[----:B----4-:R-:W-:Y:S01]  /*1c7c0*/  IMAD.MOV.U32 R85, RZ, RZ, R171 ;  /* 0x000000ffff557224 */ /* 0x010fe200078e00ab */
[----:B------:R-:W-:Y:S01]  /*1c7d0*/  STL.128 [R1+0x1cd0], R192 ;  /* 0x001cd0c001007387 */ /* 0x000fe20000100c00 */
[----:B------:R-:W-:-:S02]  /*1c7e0*/  IMAD.MOV.U32 R84, RZ, RZ, R170 ;  /* 0x000000ffff547224 */ /* 0x000fc400078e00aa */
[----:B------:R-:W-:Y:S01]  /*1c7f0*/  IMAD.MOV.U32 R89, RZ, RZ, R175 ;  /* 0x000000ffff597224 */ /* 0x000fe200078e00af */
[----:B------:R-:W-:Y:S01]  /*1c800*/  STL.128 [R1+0x390], R184 ;  /* 0x000390b801007387 */ /* 0x000fe20000100c00 */
[----:B------:R-:W-:Y:S02]  /*1c810*/  IMAD.MOV.U32 R88, RZ, RZ, R174 ;  /* 0x000000ffff587224 */ /* 0x000fe400078e00ae */
[----:B------:R-:W-:Y:S01]  /*1c820*/  IMAD.MOV.U32 R87, RZ, RZ, R173 ;  /* 0x000000ffff577224 */ /* 0x000fe200078e00ad */
[----:B------:R-:W3:Y:S01]  /*1c830*/  LDL.LU R16, [R1+0x15e4] ;  /* 0x0015e40001107983 */ /* 0x000ee20000300800 */
[----:B------:R-:W-:Y:S02]  /*1c840*/  IMAD.MOV.U32 R86, RZ, RZ, R172 ;  /* 0x000000ffff567224 */ /* 0x000fe400078e00ac */
[----:B------:R-:W-:Y:S01]  /*1c850*/  IMAD.MOV.U32 R91, RZ, RZ, R177 ;  /* 0x000000ffff5b7224 */ /* 0x000fe200078e00b1 */
[----:B------:R-:W3:Y:S01]  /*1c860*/  LDL.LU R17, [R1+0x15e0] ;  /* 0x0015e00001117983 */ /* 0x000ee20000300800 */
        /* <DEDUP_REMOVED lines=16> */
[----:B------:R1:W-:Y:S01]  /*1c970*/  STL.128 [R1+0x1ac0], R92 ;  /* 0x001ac05c01007387 */ /* 0x0003e20000100c00 */
[----:B0-----:R-:W-:Y:S02]  /*1c980*/  IMAD.MOV.U32 R13, RZ, RZ, R107 ;  /* 0x000000ffff0d7224 */ /* 0x001fe400078e006b */
[----:B------:R-:W-:Y:S01]  /*1c990*/  IMAD.MOV.U32 R12, RZ, RZ, R106 ;  /* 0x000000ffff0c7224 */ /* 0x000fe200078e006a */
[----:B------:R-:W4:Y:S01]  /*1c9a0*/  LDL.LU R107, [R1+0x5c4] ;  /* 0x0005c400016b7983 */ /* 0x000f220000300800 */
[----:B------:R-:W-:-:S03]  /*1c9b0*/  IMAD.MOV.U32 R6, RZ, RZ, R24 ;  /* 0x000000ffff067224 */ /* 0x000fc600078e0018 */
[----:B------:R-:W4:Y:S04]  /*1c9c0*/  LDL.LU R106, [R1+0x5c0] ;  /* 0x0005c000016a7983 */ /* 0x000f280000300800 */
[----:B------:R0:W-:Y:S04]  /*1c9d0*/  STL.128 [R1+0x1ab0], R88 ;  /* 0x001ab05801007387 */ /* 0x0001e80000100c00 */
[----:B------:R0:W-:Y:S04]  /*1c9e0*/  STL.128 [R1+0x1aa0], R84 ;  /* 0x001aa05401007387 */ /* 0x0001e80000100c00 */
[----:B-1----:R-:W3:Y:S04]  /*1c9f0*/  LDL.LU.128 R92, [R1+0x1ac0] ;  /* 0x001ac000015c7983 */ /* 0x002ee80000300c00 */
[----:B------:R1:W-:Y:S04]  /*1ca00*/  STL.128 [R1+0x1a90], R80 ;  /* 0x001a905001007387 */ /* 0x0003e80000100c00 */
[----:B------:R1:W-:Y:S04]  /*1ca10*/  STL.128 [R1+0x1a80], R76 ;  /* 0x001a804c01007387 */ /* 0x0003e80000100c00 */
[----:B------:R1:W-:Y:S01]  /*1ca20*/  STL.128 [R1+0x1a70], R72 ;  /* 0x001a704801007387 */ /* 0x0003e20000100c00 */
[----:B------:R-:W-:-:S03]  /*1ca30*/  IMAD.MOV.U32 R65, RZ, RZ, R151 ;  /* 0x000000ffff417224 */ /* 0x000fc600078e0097 */
[----:B0-----:R-:W4:Y:S01]  /*1ca40*/  LDL.LU.128 R88, [R1+0x1ab0] ;  /* 0x001ab00001587983 */ /* 0x001f220000300c00 */
[----:B------:R-:W-:Y:S02]  /*1ca50*/  IMAD.MOV.U32 R64, RZ, RZ, R150 ;  /* 0x000000ffff407224 */ /* 0x000fe400078e0096 */
[----:B------:R-:W-:Y:S01]  /*1ca60*/  IMAD.MOV.U32 R69, RZ, RZ, R155 ;  /* 0x000000ffff457224 */ /* 0x000fe200078e009b */
[----:B------:R-:W4:Y:S01]  /*1ca70*/  LDL.LU.128 R84, [R1+0x1aa0] ;  /* 0x001aa00001547983 */ /* 0x000f220000300c00 */
[----:B------:R-:W-:Y:S02]  /*1ca80*/  IMAD.MOV.U32 R68, RZ, RZ, R154 ;  /* 0x000000ffff447224 */ /* 0x000fe400078e009a */
[----:B------:R-:W-:Y:S01]  /*1ca90*/  IMAD.MOV.U32 R67, RZ, RZ, R153 ;  /* 0x000000ffff437224 */ /* 0x000fe200078e0099 */
[----:B-1----:R-:W4:Y:S01]  /*1caa0*/  LDL.LU.128 R80, [R1+0x1a90] ;  /* 0x001a900001507983 */ /* 0x002f220000300c00 */
[----:B------:R-:W-:Y:S02]  /*1cab0*/  IMAD.MOV.U32 R66, RZ, RZ, R152 ;  /* 0x000000ffff427224 */ /* 0x000fe400078e0098 */
[----:B------:R-:W-:-:S02]  /*1cac0*/  IMAD.MOV.U32 R63, RZ, RZ, R149 ;  /* 0x000000ffff3f7224 */ /* 0x000fc400078e0095 */
[----:B------:R-:W-:Y:S01]  /*1cad0*/  IMAD.MOV.U32 R62, RZ, RZ, R148 ;  /* 0x000000ffff3e7224 */ /* 0x000fe200078e0094 */
[----:B------:R0:W-:Y:S04]  /*1cae0*/  STL.128 [R1+0x1a60], R68 ;  /* 0x001a604401007387 */ /* 0x0001e80000100c00 */
[----:B------:R1:W-:Y:S04]  /*1caf0*/  STL.128 [R1+0x1a50], R64 ;  /* 0x001a504001007387 */ /* 0x0003e80000100c00 */
[----:B------:R-:W4:Y:S04]  /*1cb00*/  LDL.LU.128 R76, [R1+0x1a80] ;  /* 0x001a8000014c7983 */ /* 0x000f280000300c00 */
[----:B------:R-:W4:Y:S04]  /*1cb10*/  LDL.LU.128 R72, [R1+0x1a70] ;  /* 0x001a700001487983 */ /* 0x000f280000300c00 */
[----:B0-----:R-:W4:Y:S04]  /*1cb20*/  LDL.LU.128 R68, [R1+0x1a60] ;  /* 0x001a600001447983 */ /* 0x001f280000300c00 */
[----:B-1----:R-:W4:Y:S04]  /*1cb30*/  LDL.LU.128 R64, [R1+0x1a50] ;  /* 0x001a500001407983 */ /* 0x002f280000300c00 */
[----:B------:R0:W-:Y:S01]  /*1cb40*/  STL.128 [R1+0x260], R108 ;  /* 0x0002606c01007387 */ /* 0x0001e20000100c00 */
[----:B------:R-:W-:-:S02]  /*1cb50*/  IMAD.MOV.U32 R14, RZ, RZ, R108 ;  /* 0x000000ffff0e7224 */ /* 0x000fc400078e006c */
[----:B------:R-:W-:Y:S02]  /*1cb60*/  IMAD.MOV.U32 R53, RZ, RZ, R139 ;  /* 0x000000ffff357224 */ /* 0x000fe400078e008b */
[----:B------:R-:W-:Y:S02]  /*1cb70*/  IMAD.MOV.U32 R52, RZ, RZ, R138 ;  /* 0x000000ffff347224 */ /* 0x000fe400078e008a */
[----:B------:R-:W-:Y:S02]  /*1cb80*/  IMAD.MOV.U32 R57, RZ, RZ, R143 ;  /* 0x000000ffff397224 */ /* 0x000fe400078e008f */
[----:B------:R-:W-:Y:S02]  /*1cb90*/  IMAD.MOV.U32 R56, RZ, RZ, R142 ;  /* 0x000000ffff387224 */ /* 0x000fe400078e008e */
[----:B------:R-:W-:Y:S02]  /*1cba0*/  IMAD.MOV.U32 R55, RZ, RZ, R141 ;  /* 0x000000ffff377224 */ /* 0x000fe400078e008d */
[----:B------:R-:W-:-:S02]  /*1cbb0*/  IMAD.MOV.U32 R54, RZ, RZ, R140 ;  /* 0x000000ffff367224 */ /* 0x000fc400078e008c */
[----:B------:R-:W-:Y:S01]  /*1cbc0*/  IMAD.MOV.U32 R61, RZ, RZ, R147 ;  /* 0x000000ffff3d7224 */ /* 0x000fe200078e0093 */
[----:B0-----:R-:W4:Y:S01]  /*1cbd0*/  LDL.LU R108, [R1+0x5c8] ;  /* 0x0005c800016c7983 */ /* 0x001f220000300800 */
[----:B------:R-:W-:Y:S02]  /*1cbe0*/  IMAD.MOV.U32 R60, RZ, RZ, R146 ;  /* 0x000000ffff3c7224 */ /* 0x000fe400078e0092 */
[----:B------:R-:W-:Y:S01]  /*1cbf0*/  IMAD.MOV.U32 R59, RZ, RZ, R145 ;  /* 0x000000ffff3b7224 */ /* 0x000fe200078e0091 */
[----:B------:R0:W-:Y:S01]  /*1cc00*/  STL.64 [R1+0x1af0], R104 ;  /* 0x001af06801007387 */ /* 0x0001e20000100a00 */
[----:B------:R-:W-:Y:S02]  /*1cc10*/  IMAD.MOV.U32 R58, RZ, RZ, R144 ;  /* 0x000000ffff3a7224 */ /* 0x000fe400078e0090 */
[----:B------:R-:W-:Y:S02]  /*1cc20*/  IMAD.MOV.U32 R51, RZ, RZ, R137 ;  /* 0x000000ffff337224 */ /* 0x000fe400078e0089 */
[----:B------:R-:W-:-:S02]  /*1cc30*/  IMAD.MOV.U32 R50, RZ, RZ, R136 ;  /* 0x000000ffff327224 */ /* 0x000fc400078e0088 */
[----:B------:R-:W-:Y:S01]  /*1cc40*/  IMAD.MOV.U32 R25, RZ, RZ, R111 ;  /* 0x000000ffff197224 */ /* 0x000fe200078e006f */
[----:B------:R-:W-:Y:S01]  /*1cc50*/  STL.128 [R1+0x1970], R8 ;  /* 0x0019700801007387 */ /* 0x000fe20000100c00 */
[----:B------:R-:W-:-:S03]  /*1cc60*/  IMAD.MOV.U32 R24, RZ, RZ, R110 ;  /* 0x000000ffff187224 */ /* 0x000fc600078e006e */
[----:B0-----:R-:W4:Y:S01]  /*1cc70*/  LDL.LU.64 R104, [R1+0x1af0] ;  /* 0x001af00001687983 */ /* 0x001f220000300a00 */
[----:B------:R-:W-:-:S03]  /*1cc80*/  IMAD.MOV.U32 R15, RZ, RZ, R109 ;  /* 0x000000ffff0f7224 */ /* 0x000fc600078e006d */
[----:B------:R0:W-:Y:S04]  /*1cc90*/  STL.128 [R1+0x1a40], R60 ;  /* 0x001a403c01007387 */ /* 0x0001e80000100c00 */
[----:B------:R1:W-:Y:S04]  /*1cca0*/  STL.128 [R1+0x1a30], R56 ;  /* 0x001a303801007387 */ /* 0x0003e80000100c00 */
[----:B------:R1:W-:Y:S04]  /*1ccb0*/  STL.128 [R1+0x1a20], R52 ;  /* 0x001a203401007387 */ /* 0x0003e80000100c00 */
[----:B------:R1:W-:Y:S04]  /*1ccc0*/  STL.128 [R1+0x1980], R12 ;  /* 0x0019800c01007387 */ /* 0x0003e80000100c00 */
[----:B0-----:R-:W4:Y:S04]  /*1ccd0*/  LDL.LU.128 R60, [R1+0x1a40] ;  /* 0x001a4000013c7983 */ /* 0x001f280000300c00 */
[----:B-1----:R-:W4:Y:S04]  /*1cce0*/  LDL.LU.128 R56, [R1+0x1a30] ;  /* 0x001a300001387983 */ /* 0x002f280000300c00 */
[----:B------:R-:W4:Y:S04]  /*1ccf0*/  LDL.LU.128 R52, [R1+0x1a20] ;  /* 0x001a200001347983 */ /* 0x000f280000300c00 */
[----:B------:R0:W-:Y:S04]  /*1cd00*/  STL.128 [R1+0x1960], R4 ;  /* 0x0019600401007387 */ /* 0x0001e80000100c00 */
[----:B------:R-:W4:Y:S04]  /*1cd10*/  LDL.LU.128 R12, [R1+0x1980] ;  /* 0x00198000010c7983 */ /* 0x000f280000300c00 */
[----:B------:R-:W4:Y:S01]  /*1cd20*/  LDL.LU.128 R8, [R1+0x1970] ;  /* 0x0019700001087983 */ /* 0x000f220000300c00 */
[----:B------:R-:W-:-:S03]  /*1cd30*/  IMAD.MOV.U32 R45, RZ, RZ, R131 ;  /* 0x000000ffff2d7224 */ /* 0x000fc600078e0083 */
[----:B0-----:R-:W4:Y:S01]  /*1cd40*/  LDL.LU.128 R4, [R1+0x1960] ;  /* 0x0019600001047983 */ /* 0x001f220000300c00 */
[----:B------:R-:W-:Y:S02]  /*1cd50*/  IMAD.MOV.U32 R44, RZ, RZ, R130 ;  /* 0x000000ffff2c7224 */ /* 0x000fe400078e0082 */
[----:B------:R-:W-:Y:S02]  /*1cd60*/  IMAD.MOV.U32 R49, RZ, RZ, R135 ;  /* 0x000000ffff317224 */ /* 0x000fe400078e0087 */
[----:B------:R-:W-:Y:S02]  /*1cd70*/  IMAD.MOV.U32 R48, RZ, RZ, R134 ;  /* 0x000000ffff307224 */ /* 0x000fe400078e0086 */
[----:B------:R-:W-:Y:S02]  /*1cd80*/  IMAD.MOV.U32 R47, RZ, RZ, R133 ;  /* 0x000000ffff2f7224 */ /* 0x000fe400078e0085 */
[----:B------:R-:W-:Y:S02]  /*1cd90*/  IMAD.MOV.U32 R46, RZ, RZ, R132 ;  /* 0x000000ffff2e7224 */ /* 0x000fe400078e0084 */
[----:B------:R-:W-:Y:S01]  /*1cda0*/  IMAD.MOV.U32 R43, RZ, RZ, R129 ;  /* 0x000000ffff2b7224 */ /* 0x000fe200078e0081 */
[----:B------:R-:W-:Y:S01]  /*1cdb0*/  STL.128 [R1+0x1ad0], R96 ;  /* 0x001ad06001007387 */ /* 0x000fe20000100c00 */
[----:B------:R-:W-:-:S03]  /*1cdc0*/  IMAD.MOV.U32 R42, RZ, RZ, R128 ;  /* 0x000000ffff2a7224 */ /* 0x000fc600078e0080 */
[----:B------:R-:W-:Y:S04]  /*1cdd0*/  STL.128 [R1+0x1a10], R48 ;  /* 0x001a103001007387 */ /* 0x000fe80000100c00 */
[----:B------:R0:W-:Y:S01]  /*1cde0*/  STL.128 [R1+0x1ae0], R100 ;  /* 0x001ae06401007387 */ /* 0x0001e20000100c00 */
[----:B------:R-:W-:-:S03]  /*1cdf0*/  IMAD.MOV.U32 R37, RZ, RZ, R123 ;  /* 0x000000ffff257224 */ /* 0x000fc600078e007b */
[----:B0-----:R-:W4:Y:S01]  /*1ce00*/  LDL.LU.128 R100, [R1+0x1ae0] ;  /* 0x001ae00001647983 */ /* 0x001f220000300c00 */
[----:B------:R-:W-:Y:S02]  /*1ce10*/  IMAD.MOV.U32 R36, RZ, RZ, R122 ;  /* 0x000000ffff247224 */ /* 0x000fe400078e007a */
[----:B------:R-:W-:Y:S01]  /*1ce20*/  IMAD.MOV.U32 R35, RZ, RZ, R121 ;  /* 0x000000ffff237224 */ /* 0x000fe200078e0079 */
[----:B------:R-:W4:Y:S01]  /*1ce30*/  LDL.LU.128 R96, [R1+0x1ad0] ;  /* 0x001ad00001607983 */ /* 0x000f220000300c00 */
        /* <DEDUP_REMOVED lines=13> */
[----:B------:R-:W4:Y:S04]  /*1cf10*/  LDL.LU.128 R48, [R1+0x1a10] ;  /* 0x001a100001307983 */ /* 0x000f280000300c00 */
[----:B0-----:R-:W4:Y:S04]  /*1cf20*/  LDL.LU.128 R44, [R1+0x1a00] ;  /* 0x001a0000012c7983 */ /* 0x001f280000300c00 */
[----:B------:R0:W-:Y:S04]  /*1cf30*/  STL.128 [R1+0x19c0], R28 ;  /* 0x0019c01c01007387 */ /* 0x0001e80000100c00 */
[----:B------:R0:W-:Y:S04]  /*1cf40*/  STL.128 [R1+0x19b0], R24 ;  /* 0x0019b01801007387 */ /* 0x0001e80000100c00 */
[----:B-1----:R-:W4:Y:S04]  /*1cf50*/  LDL.LU.128 R40, [R1+0x19f0] ;  /* 0x0019f00001287983 */ /* 0x002f280000300c00 */
[----:B--2---:R-:W2:Y:S04]  /*1cf60*/  LDL.LU.128 R36, [R1+0x19e0] ;  /* 0x0019e00001247983 */ /* 0x004ea80000300c00 */
[----:B------:R-:W2:Y:S04]  /*1cf70*/  LDL.LU.128 R32, [R1+0x19d0] ;  /* 0x0019d00001207983 */ /* 0x000ea80000300c00 */
[----:B0-----:R-:W2:Y:S04]  /*1cf80*/  LDL.LU.128 R28, [R1+0x19c0] ;  /* 0x0019c000011c7983 */ /* 0x001ea80000300c00 */
[----:B------:R-:W2:Y:S01]  /*1cf90*/  LDL.LU.128 R24, [R1+0x19b0] ;  /* 0x0019b00001187983 */ /* 0x000ea20000300c00 */
[----:B------:R-:W-:-:S03]  /*1cfa0*/  IMAD.MOV.U32 R109, RZ, RZ, R119 ;  /* 0x000000ffff6d7224 */ /* 0x000fc600078e0077 */
[----:B------:R0:W-:Y:S04]  /*1cfb0*/  STL.128 [R1+0x290], R120 ;  /* 0x0002907801007387 */ /* 0x0001e80000100c00 */
[----:B------:R1:W-:Y:S04]  /*1cfc0*/  STL.128 [R1+0x270], R112 ;  /* 0x0002707001007387 */ /* 0x0003e80000100c00 */
[----:B------:R-:W-:Y:S04]  /*1cfd0*/  STL [R1+0x1d50], R224 ;  /* 0x001d50e001007387 */ /* 0x000fe80000100800 */
[----:B------:R-:W-:Y:S04]  /*1cfe0*/  STL.128 [R1+0x1d40], R220 ;  /* 0x001d40dc01007387 */ /* 0x000fe80000100c00 */
[----:B0-----:R-:W2:Y:S04]  /*1cff0*/  LDL.128 R120, [R1+0x5d0] ;  /* 0x0005d00001787983 */ /* 0x001ea80000100c00 */
[----:B-1----:R-:W2:Y:S04]  /*1d000*/  LDL.LU R112, [R1+0x5d8] ;  /* 0x0005d80001707983 */ /* 0x002ea80000300800 */
[----:B------:R-:W2:Y:S04]  /*1d010*/  LDL.LU R111, [R1+0x5d4] ;  /* 0x0005d400016f7983 */ /* 0x000ea80000300800 */
[----:B------:R-:W2:Y:S04]  /*1d020*/  LDL.LU R110, [R1+0x5d0] ;  /* 0x0005d000016e7983 */ /* 0x000ea80000300800 */
[----:B------:R-:W-:Y:S04]  /*1d030*/  STL.128 [R1+0x1d30], R216 ;  /* 0x001d30d801007387 */ /* 0x000fe80000100c00 */
[----:B---3--:R0:W-:Y:S04]  /*1d040*/  STL.128 [R1+0x1910], R92 ;  /* 0x0019105c01007387 */ /* 0x0081e80000100c00 */
[----:B------:R-:W-:Y:S04]  /*1d050*/  STL.128 [R1+0x1d00], R204 ;  /* 0x001d00cc01007387 */ /* 0x000fe80000100c00 */
[----:B------:R-:W-:Y:S04]  /*1d060*/  STL.128 [R1+0x1cf0], R200 ;  /* 0x001cf0c801007387 */ /* 0x000fe80000100c00 */
[----:B------:R-:W-:Y:S04]  /*1d070*/  STL.128 [R1+0x320], R156 ;  /* 0x0003209c01007387 */ /* 0x000fe80000100c00 */
[----:B----4-:R1:W-:Y:S04]  /*1d080*/  STL.128 [R1+0x1900], R88 ;  /* 0x0019005801007387 */ /* 0x0103e80000100c00 */
[----:B------:R3:W-:Y:S04]  /*1d090*/  STL.128 [R1+0x18f0], R84 ;  /* 0x0018f05401007387 */ /* 0x0007e80000100c00 */
[----:B0-----:R-:W4:Y:S04]  /*1d0a0*/  LDL.LU.128 R92, [R1+0x1910] ;  /* 0x00191000015c7983 */ /* 0x001f280000300c00 */
[----:B------:R0:W-:Y:S04]  /*1d0b0*/  STL.128 [R1+0x18e0], R80 ;  /* 0x0018e05001007387 */ /* 0x0001e80000100c00 */
[----:B-1----:R-:W4:Y:S04]  /*1d0c0*/  LDL.LU.128 R88, [R1+0x1900] ;  /* 0x0019000001587983 */ /* 0x002f280000300c00 */
[----:B------:R1:W-:Y:S04]  /*1d0d0*/  STL.128 [R1+0x18d0], R76 ;  /* 0x0018d04c01007387 */ /* 0x0003e80000100c00 */
[----:B------:R1:W-:Y:S04]  /*1d0e0*/  STL.128 [R1+0x18c0], R72 ;  /* 0x0018c04801007387 */ /* 0x0003e80000100c00 */
[----:B---3--:R-:W3:Y:S04]  /*1d0f0*/  LDL.LU.128 R84, [R1+0x18f0] ;  /* 0x0018f00001547983 */ /* 0x008ee80000300c00 */
[----:B------:R1:W-:Y:S04]  /*1d100*/  STL.128 [R1+0x18b0], R68 ;  /* 0x0018b04401007387 */ /* 0x0003e80000100c00 */
[----:B------:R1:W-:Y:S04]  /*1d110*/  STL.128 [R1+0x18a0], R64 ;  /* 0x0018a04001007387 */ /* 0x0003e80000100c00 */
[----:B0-----:R-:W3:Y:S04]  /*1d120*/  LDL.LU.128 R80, [R1+0x18e0] ;  /* 0x0018e00001507983 */ /* 0x001ee80000300c00 */
[----:B-1----:R-:W3:Y:S04]  /*1d130*/  LDL.LU.128 R76, [R1+0x18d0] ;  /* 0x0018d000014c7983 */ /* 0x002ee80000300c00 */
[----:B------:R-:W3:Y:S04]  /*1d140*/  LDL.LU.128 R72, [R1+0x18c0] ;  /* 0x0018c00001487983 */ /* 0x000ee80000300c00 */
[----:B------:R-:W3:Y:S04]  /*1d150*/  LDL.LU.128 R68, [R1+0x18b0] ;  /* 0x0018b00001447983 */ /* 0x000ee80000300c00 */
[----:B------:R-:W3:Y:S04]  /*1d160*/  LDL.LU.128 R64, [R1+0x18a0] ;  /* 0x0018a00001407983 */ /* 0x000ee80000300c00 */
[----:B------:R0:W-:Y:S04]  /*1d170*/  STL.64 [R1+0x1950], R108 ;  /* 0x0019506c01007387 */ /* 0x0001e80000100a00 */
[----:B------:R-:W-:Y:S04]  /*1d180*/  STL.128 [R1+0x350], R168 ;  /* 0x000350a801007387 */ /* 0x000fe80000100c00 */
[----:B------:R-:W-:Y:S04]  /*1d190*/  STL.128 [R1+0x380], R180 ;  /* 0x000380b401007387 */ /* 0x000fe80000100c00 */
[----:B0-----:R-:W3:Y:S04]  /*1d1a0*/  LDL.LU.64 R108, [R1+0x1950] ;  /* 0x00195000016c7983 */ /* 0x001ee80000300a00 */
[----:B------:R0:W-:Y:S04]  /*1d1b0*/  STL.128 [R1+0x1940], R104 ;  /* 0x0019406801007387 */ /* 0x0001e80000100c00 */
[----:B------:R-:W3:Y:S04]  /*1d1c0*/  LDL.LU R224, [R1+0x1d50] ;  /* 0x001d500001e07983 */ /* 0x000ee80000300800 */
[----:B------:R-:W3:Y:S04]  /*1d1d0*/  LDL.LU.128 R220, [R1+0x1d40] ;  /* 0x001d400001dc7983 */ /* 0x000ee80000300c00 */
[----:B------:R-:W3:Y:S04]  /*1d1e0*/  LDL.LU.128 R216, [R1+0x1d30] ;  /* 0x001d300001d87983 */ /* 0x000ee80000300c00 */
[----:B0-----:R-:W3:Y:S04]  /*1d1f0*/  LDL.LU.128 R104, [R1+0x1940] ;  /* 0x0019400001687983 */ /* 0x001ee80000300c00 */
[----:B------:R0:W-:Y:S04]  /*1d200*/  STL.128 [R1+0x1890], R60 ;  /* 0x0018903c01007387 */ /* 0x0001e80000100c00 */
[----:B------:R1:W-:Y:S04]  /*1d210*/  STL.128 [R1+0x1880], R56 ;  /* 0x0018803801007387 */ /* 0x0003e80000100c00 */
[----:B------:R1:W-:Y:S04]  /*1d220*/  STL.128 [R1+0x1870], R52 ;  /* 0x0018703401007387 */ /* 0x0003e80000100c00 */
[----:B------:R-:W3:Y:S04]  /*1d230*/  LDL.LU.128 R204, [R1+0x1d00] ;  /* 0x001d000001cc7983 */ /* 0x000ee80000300c00 */
[----:B0-----:R-:W3:Y:S04]  /*1d240*/  LDL.LU.128 R60, [R1+0x1890] ;  /* 0x00189000013c7983 */ /* 0x001ee80000300c00 */
[----:B-1----:R-:W3:Y:S04]  /*1d250*/  LDL.LU.128 R56, [R1+0x1880] ;  /* 0x0018800001387983 */ /* 0x002ee80000300c00 */
[----:B------:R-:W3:Y:S04]  /*1d260*/  LDL.LU.128 R52, [R1+0x1870] ;  /* 0x0018700001347983 */ /* 0x000ee80000300c00 */
[----:B------:R0:W-:Y:S04]  /*1d270*/  STL.128 [R1+0x17d0], R12 ;  /* 0x0017d00c01007387 */ /* 0x0001e80000100c00 */
[----:B------:R1:W-:Y:S04]  /*1d280*/  STL.128 [R1+0x17c0], R8 ;  /* 0x0017c00801007387 */ /* 0x0003e80000100c00 */
[----:B------:R1:W-:Y:S04]  /*1d290*/  STL.128 [R1+0x17b0], R4 ;  /* 0x0017b00401007387 */ /* 0x0003e80000100c00 */
[----:B------:R-:W3:Y:S04]  /*1d2a0*/  LDL.LU.128 R200, [R1+0x1cf0] ;  /* 0x001cf00001c87983 */ /* 0x000ee80000300c00 */
[----:B------:R-:W3:Y:S04]  /*1d2b0*/  LDL.LU.128 R180, [R1+0x1ca0] ;  /* 0x001ca00001b47983 */ /* 0x000ee80000300c00 */
[----:B------:R-:W3:Y:S04]  /*1d2c0*/  LDL.LU.128 R168, [R1+0x1c70] ;  /* 0x001c700001a87983 */ /* 0x000ee80000300c00 */
[----:B------:R-:W3:Y:S04]  /*1d2d0*/  LDL.LU.128 R156, [R1+0x1c40] ;  /* 0x001c4000019c7983 */ /* 0x000ee80000300c00 */
[----:B0-----:R-:W3:Y:S04]  /*1d2e0*/  LDL.LU.128 R12, [R1+0x17d0] ;  /* 0x0017d000010c7983 */ /* 0x001ee80000300c00 */
[----:B-1----:R-:W3:Y:S04]  /*1d2f0*/  LDL.LU.128 R8, [R1+0x17c0] ;  /* 0x0017c00001087983 */ /* 0x002ee80000300c00 */
[----:B------:R-:W3:Y:S04]  /*1d300*/  LDL.LU.128 R4, [R1+0x17b0] ;  /* 0x0017b00001047983 */ /* 0x000ee80000300c00 */
[----:B------:R0:W-:Y:S04]  /*1d310*/  STL.128 [R1+0x310], R152 ;  /* 0x0003109801007387 */ /* 0x0001e80000100c00 */
[----:B------:R-:W3:Y:S04]  /*1d320*/  LDL.LU.128 R20, [R1+0x19a0] ;  /* 0x0019a00001147983 */ /* 0x000ee80000300c00 */
[----:B------:R-:W3:Y:S04]  /*1d330*/  LDL.LU.64 R18, [R1+0x1990] ;  /* 0x0019900001127983 */ /* 0x000ee80000300a00 */
[----:B------:R1:W-:Y:S04]  /*1d340*/  STL.128 [R1+0x1930], R100 ;  /* 0x0019306401007387 */ /* 0x0003e80000100c00 */
[----:B------:R1:W-:Y:S04]  /*1d350*/  STL.128 [R1+0x1920], R96 ;  /* 0x0019206001007387 */ /* 0x0003e80000100c00 */
[----:B0-----:R-:W3:Y:S04]  /*1d360*/  LDL.LU.128 R152, [R1+0x1c30] ;  /* 0x001c300001987983 */ /* 0x001ee80000300c00 */
[----:B------:R0:W-:Y:S04]  /*1d370*/  STL.128 [R1+0x2a0], R124 ;  /* 0x0002a07c01007387 */ /* 0x0001e80000100c00 */
[----:B-1----:R-:W3:Y:S04]  /*1d380*/  LDL.LU.128 R100, [R1+0x1930] ;  /* 0x0019300001647983 */ /* 0x002ee80000300c00 */
[----:B------:R-:W3:Y:S04]  /*1d390*/  LDL.LU.128 R96, [R1+0x1920] ;  /* 0x0019200001607983 */ /* 0x000ee80000300c00 */
[----:B------:R1:W-:Y:S04]  /*1d3a0*/  STL.128 [R1+0x3b0], R116 ;  /* 0x0003b07401007387 */ /* 0x0003e80000100c00 */
[----:B0-----:R-:W3:Y:S04]  /*1d3b0*/  LDL.128 R124, [R1+0x5e0] ;  /* 0x0005e000017c7983 */ /* 0x001ee80000100c00 */
[----:B------:R-:W3:Y:S04]  /*1d3c0*/  LDL.LU R115, [R1+0x5e4] ;  /* 0x0005e40001737983 */ /* 0x000ee80000300800 */
[----:B------:R0:W-:Y:S04]  /*1d3d0*/  STL.128 [R1+0x1860], R48 ;  /* 0x0018603001007387 */ /* 0x0001e80000100c00 */
[----:B------:R0:W-:Y:S04]  /*1d3e0*/  STL.128 [R1+0x1850], R44 ;  /* 0x0018502c01007387 */ /* 0x0001e80000100c00 */
[----:B-1----:R-:W3:Y:S04]  /*1d3f0*/  LDL.LU R116, [R1+0x5e8] ;  /* 0x0005e80001747983 */ /* 0x002ee80000300800 */
[----:B------:R-:W3:Y:S04]  /*1d400*/  LDL.LU R114, [R1+0x5e0] ;  /* 0x0005e00001727983 */ /* 0x000ee80000300800 */
[----:B------:R1:W-:Y:S04]  /*1d410*/  STL.128 [R1+0x1840], R40 ;  /* 0x0018402801007387 */ /* 0x0003e80000100c00 */
[----:B--2---:R2:W-:Y:S04]  /*1d420*/  STL.128 [R1+0x1830], R36 ;  /* 0x0018302401007387 */ /* 0x0045e80000100c00 */
[----:B------:R2:W-:Y:S04]  /*1d430*/  STL.128 [R1+0x1820], R32 ;  /* 0x0018202001007387 */ /* 0x0005e80000100c00 */
[----:B0-----:R-:W3:Y:S04]  /*1d440*/  LDL.LU.128 R48, [R1+0x1860] ;  /* 0x0018600001307983 */ /* 0x001ee80000300c00 */
[----:B------:R-:W3:Y:S04]  /*1d450*/  LDL.LU.128 R44, [R1+0x1850] ;  /* 0x00185000012c7983 */ /* 0x000ee80000300c00 */
[----:B------:R0:W-:Y:S04]  /*1d460*/  STL.128 [R1+0x1810], R28 ;  /* 0x0018101c01007387 */ /* 0x0001e80000100c00 */
[----:B------:R0:W-:Y:S04]  /*1d470*/  STL.128 [R1+0x1800], R24 ;  /* 0x0018001801007387 */ /* 0x0001e80000100c00 */
[----:B-1----:R-:W3:Y:S04]  /*1d480*/  LDL.LU.128 R40, [R1+0x1840] ;  /* 0x0018400001287983 */ /* 0x002ee80000300c00 */
[----:B--2---:R-:W2:Y:S04]  /*1d490*/  LDL.LU.128 R36, [R1+0x1830] ;  /* 0x0018300001247983 */ /* 0x004ea80000300c00 */
[----:B------:R-:W2:Y:S04]  /*1d4a0*/  LDL.LU.128 R32, [R1+0x1820] ;  /* 0x0018200001207983 */ /* 0x000ea80000300c00 */
[----:B0-----:R-:W2:Y:S04]  /*1d4b0*/  LDL.LU.128 R28, [R1+0x1810] ;  /* 0x00181000011c7983 */ /* 0x001ea80000300c00 */
[----:B------:R-:W2:Y:S01]  /*1d4c0*/  LDL.LU.128 R24, [R1+0x1800] ;  /* 0x0018000001187983 */ /* 0x000ea20000300c00 */
[----:B------:R-:W-:-:S03]  /*1d4d0*/  IMAD.MOV.U32 R113, RZ, RZ, R123 ;  /* 0x000000ffff717224 */ /* 0x000fc600078e007b */
[----:B------:R-:W-:Y:S04]  /*1d4e0*/  STL.128 [R1+0x330], R160 ;  /* 0x000330a001007387 */ /* 0x000fe80000100c00 */
[----:B------:R0:W-:Y:S04]  /*1d4f0*/  STL.64 [R1+0x17a0], R112 ;  /* 0x0017a07001007387 */ /* 0x0001e80000100a00 */
[----:B------:R-:W-:Y:S04]  /*1d500*/  STL.128 [R1+0x340], R164 ;  /* 0x000340a401007387 */ /* 0x000fe80000100c00 */
[----:B------:R-:W-:Y:S04]  /*1d510*/  STL.128 [R1+0x360], R172 ;  /* 0x000360ac01007387 */ /* 0x000fe80000100c00 */
[----:B0-----:R-:W2:Y:S04]  /*1d520*/  LDL.LU.64 R112, [R1+0x17a0] ;  /* 0x0017a00001707983 */ /* 0x001ea80000300a00 */
[----:B------:R-:W-:Y:S04]  /*1d530*/  STL.128 [R1+0x370], R176 ;  /* 0x000370b001007387 */ /* 0x000fe80000100c00 */
[----:B------:R-:W2:Y:S04]  /*1d540*/  LDL.LU.128 R212, [R1+0x1d20] ;  /* 0x001d200001d47983 */ /* 0x000ea80000300c00 */
[----:B------:R-:W2:Y:S04]  /*1d550*/  LDL.LU.128 R208, [R1+0x1d10] ;  /* 0x001d100001d07983 */ /* 0x000ea80000300c00 */
[----:B----4-:R0:W-:Y:S04]  /*1d560*/  STL.128 [R1+0x1750], R92 ;  /* 0x0017505c01007387 */ /* 0x0101e80000100c00 */
[----:B------:R-:W4:Y:S04]  /*1d570*/  LDL.LU.128 R196, [R1+0x1ce0] ;  /* 0x001ce00001c47983 */ /* 0x000f280000300c00 */
[----:B------:R1:W-:Y:S04]  /*1d580*/  STL.128 [R1+0x1740], R88 ;  /* 0x0017405801007387 */ /* 0x0003e80000100c00 */
[----:B------:R-:W4:Y:S04]  /*1d590*/  LDL.LU.128 R192, [R1+0x1cd0] ;  /* 0x001cd00001c07983 */ /* 0x000f280000300c00 */
[----:B0-----:R-:W4:Y:S04]  /*1d5a0*/  LDL.LU.128 R92, [R1+0x1750] ;  /* 0x00175000015c7983 */ /* 0x001f280000300c00 */
[----:B---3--:R0:W-:Y:S04]  /*1d5b0*/  STL.128 [R1+0x1730], R84 ;  /* 0x0017305401007387 */ /* 0x0081e80000100c00 */
[----:B-1----:R-:W3:Y:S04]  /*1d5c0*/  LDL.LU.128 R88, [R1+0x1740] ;  /* 0x0017400001587983 */ /* 0x002ee80000300c00 */
[----:B------:R-:W3:Y:S04]  /*1d5d0*/  LDL.LU.128 R184, [R1+0x1cb0] ;  /* 0x001cb00001b87983 */ /* 0x000ee80000300c00 */
[----:B------:R1:W-:Y:S04]  /*1d5e0*/  STL.128 [R1+0x1720], R80 ;  /* 0x0017205001007387 */ /* 0x0003e80000100c00 */
[----:B------:R1:W-:Y:S04]  /*1d5f0*/  STL.128 [R1+0x1710], R76 ;  /* 0x0017104c01007387 */ /* 0x0003e80000100c00 */
[----:B------:R1:W-:Y:S04]  /*1d600*/  STL.128 [R1+0x1700], R72 ;  /* 0x0017004801007387 */ /* 0x0003e80000100c00 */
[----:B0-----:R-:W3:Y:S04]  /*1d610*/  LDL.LU.128 R84, [R1+0x1730] ;  /* 0x0017300001547983 */ /* 0x001ee80000300c00 */
[----:B------:R0:W-:Y:S04]  /*1d620*/  STL.128 [R1+0x16f0], R68 ;  /* 0x0016f04401007387 */ /* 0x0001e80000100c00 */
[----:B------:R0:W-:Y:S04]  /*1d630*/  STL.128 [R1+0x16e0], R64 ;  /* 0x0016e04001007387 */ /* 0x0001e80000100c00 */
[----:B-1----:R-:W3:Y:S04]  /*1d640*/  LDL.LU.128 R80, [R1+0x1720] ;  /* 0x0017200001507983 */ /* 0x002ee80000300c00 */
[----:B------:R-:W3:Y:S04]  /*1d650*/  LDL.LU.128 R76, [R1+0x1710] ;  /* 0x00171000014c7983 */ /* 0x000ee80000300c00 */
[----:B------:R1:W-:Y:S04]  /*1d660*/  STL.128 [R1+0x1790], R108 ;  /* 0x0017906c01007387 */ /* 0x0003e80000100c00 */
[----:B------:R-:W3:Y:S04]  /*1d670*/  LDL.LU.128 R72, [R1+0x1700] ;  /* 0x0017000001487983 */ /* 0x000ee80000300c00 */
[----:B0-----:R-:W3:Y:S04]  /*1d680*/  LDL.LU.128 R68, [R1+0x16f0] ;  /* 0x0016f00001447983 */ /* 0x001ee80000300c00 */
[----:B------:R-:W3:Y:S04]  /*1d690*/  LDL.LU.128 R64, [R1+0x16e0] ;  /* 0x0016e00001407983 */ /* 0x000ee80000300c00 */
[----:B-1----:R-:W4:Y:S04]  /*1d6a0*/  LDL.LU.128 R108, [R1+0x1790] ;  /* 0x00179000016c7983 */ /* 0x002f280000300c00 */
[----:B------:R0:W-:Y:S04]  /*1d6b0*/  STL.128 [R1+0x1780], R104 ;  /* 0x0017806801007387 */ /* 0x0001e80000100c00 */
[----:B------:R-:W-:Y:S04]  /*1d6c0*/  STL [R1+0x1c20], R224 ;  /* 0x001c20e001007387 */ /* 0x000fe80000100800 */
[----:B------:R-:W-:Y:S04]  /*1d6d0*/  STL.128 [R1+0x1c10], R220 ;  /* 0x001c10dc01007387 */ /* 0x000fe80000100c00 */
[----:B------:R-:W-:Y:S04]  /*1d6e0*/  STL.128 [R1+0x1c00], R216 ;  /* 0x001c00d801007387 */ /* 0x000fe80000100c00 */
[----:B0-----:R-:W3:Y:S04]  /*1d6f0*/  LDL.LU.128 R104, [R1+0x1780] ;  /* 0x0017800001687983 */ /* 0x001ee80000300c00 */
[----:B------:R0:W-:Y:S04]  /*1d700*/  STL.128 [R1+0x16d0], R60 ;  /* 0x0016d03c01007387 */ /* 0x0001e80000100c00 */
[----:B------:R1:W-:Y:S04]  /*1d710*/  STL.128 [R1+0x16c0], R56 ;  /* 0x0016c03801007387 */ /* 0x0003e80000100c00 */
[----:B------:R1:W-:Y:S04]  /*1d720*/  STL.128 [R1+0x16b0], R52 ;  /* 0x0016b03401007387 */ /* 0x0003e80000100c00 */
[----:B------:R1:W-:Y:S04]  /*1d730*/  STL.128 [R1+0x1bd0], R204 ;  /* 0x001bd0cc01007387 */ /* 0x0003e80000100c00 */
[----:B0-----:R-:W3:Y:S04]  /*1d740*/  LDL.LU.128 R60, [R1+0x16d0] ;  /* 0x0016d000013c7983 */ /* 0x001ee80000300c00 */
[----:B-1----:R-:W3:Y:S04]  /*1d750*/  LDL.LU.128 R56, [R1+0x16c0] ;  /* 0x0016c00001387983 */ /* 0x002ee80000300c00 */
[----:B------:R-:W3:Y:S04]  /*1d760*/  LDL.LU.128 R52, [R1+0x16b0] ;  /* 0x0016b00001347983 */ /* 0x000ee80000300c00 */
[----:B------:R0:W-:Y:S04]  /*1d770*/  STL.128 [R1+0x1bc0], R200 ;  /* 0x001bc0c801007387 */ /* 0x0001e80000100c00 */
[----:B------:R1:W-:Y:S04]  /*1d780*/  STL.128 [R1+0x1b70], R180 ;  /* 0x001b70b401007387 */ /* 0x0003e80000100c00 */
[----:B------:R1:W-:Y:S04]  /*1d790*/  STL.128 [R1+0x1b40], R168 ;  /* 0x001b40a801007387 */ /* 0x0003e80000100c00 */
[----:B------:R1:W-:Y:S04]  /*1d7a0*/  STL.128 [R1+0x1b10], R156 ;  /* 0x001b109c01007387 */ /* 0x0003e80000100c00 */
[----:B------:R-:W-:Y:S04]  /*1d7b0*/  STL.128 [R1+0x1610], R12 ;  /* 0x0016100c01007387 */ /* 0x000fe80000100c00 */
[----:B------:R-:W-:Y:S04]  /*1d7c0*/  STL.128 [R1+0x1600], R8 ;  /* 0x0016000801007387 */ /* 0x000fe80000100c00 */
[----:B------:R-:W-:Y:S04]  /*1d7d0*/  STL.128 [R1+0x15f0], R4 ;  /* 0x0015f00401007387 */ /* 0x000fe80000100c00 */
[----:B------:R-:W3:Y:S04]  /*1d7e0*/  LDL.LU R224, [R1+0x1c20] ;  /* 0x001c200001e07983 */ /* 0x000ee80000300800 */
[----:B------:R-:W3:Y:S04]  /*1d7f0*/  LDL.LU.128 R220, [R1+0x1c10] ;  /* 0x001c100001dc7983 */ /* 0x000ee80000300c00 */
[----:B------:R-:W3:Y:S04]  /*1d800*/  LDL.LU.128 R216, [R1+0x1c00] ;  /* 0x001c000001d87983 */ /* 0x000ee80000300c00 */
[----:B------:R-:W3:Y:S04]  /*1d810*/  LDL.LU.128 R204, [R1+0x1bd0] ;  /* 0x001bd00001cc7983 */ /* 0x000ee80000300c00 */
[----:B0-----:R-:W3:Y:S04]  /*1d820*/  LDL.LU.128 R200, [R1+0x1bc0] ;  /* 0x001bc00001c87983 */ /* 0x001ee80000300c00 */
[----:B-1----:R-:W3:Y:S04]  /*1d830*/  LDL.LU.128 R180, [R1+0x1b70] ;  /* 0x001b700001b47983 */ /* 0x002ee80000300c00 */
[----:B------:R0:W-:Y:S04]  /*1d840*/  STL.128 [R1+0x1770], R100 ;  /* 0x0017706401007387 */ /* 0x0001e80000100c00 */
[----:B------:R1:W-:Y:S04]  /*1d850*/  STL.128 [R1+0x1760], R96 ;  /* 0x0017606001007387 */ /* 0x0003e80000100c00 */
[----:B------:R-:W3:Y:S04]  /*1d860*/  LDL.LU.128 R168, [R1+0x1b40] ;  /* 0x001b400001a87983 */ /* 0x000ee80000300c00 */
[----:B------:R-:W3:Y:S04]  /*1d870*/  LDL.LU.128 R156, [R1+0x1b10] ;  /* 0x001b1000019c7983 */ /* 0x000ee80000300c00 */
[----:B0-----:R-:W3:Y:S04]  /*1d880*/  LDL.LU.128 R100, [R1+0x1770] ;  /* 0x0017700001647983 */ /* 0x001ee80000300c00 */
[----:B-1----:R-:W3:Y:S04]  /*1d890*/  LDL.LU.128 R96, [R1+0x1760] ;  /* 0x0017600001607983 */ /* 0x002ee80000300c00 */
[----:B------:R-:W3:Y:S04]  /*1d8a0*/  LDL.LU.128 R12, [R1+0x1610] ;  /* 0x00161000010c7983 */ /* 0x000ee80000300c00 */
[----:B------:R-:W3:Y:S04]  /*1d8b0*/  LDL.LU.128 R8, [R1+0x1600] ;  /* 0x0016000001087983 */ /* 0x000ee80000300c00 */
[----:B------:R-:W3:Y:S04]  /*1d8c0*/  LDL.LU.128 R4, [R1+0x15f0] ;  /* 0x0015f00001047983 */ /* 0x000ee80000300c00 */
[----:B------:R0:W-:Y:S04]  /*1d8d0*/  STL.128 [R1+0x1b00], R152 ;  /* 0x001b009801007387 */ /* 0x0001e80000100c00 */
[----:B------:R-:W-:Y:S04]  /*1d8e0*/  STL.128 [R1+0x17f0], R20 ;  /* 0x0017f01401007387 */ /* 0x000fe80000100c00 */
[----:B------:R-:W-:Y:S04]  /*1d8f0*/  STL.64 [R1+0x17e0], R18 ;  /* 0x0017e01201007387 */ /* 0x000fe80000100a00 */
[----:B------:R1:W-:Y:S04]  /*1d900*/  STL.128 [R1+0x16a0], R48 ;  /* 0x0016a03001007387 */ /* 0x0003e80000100c00 */
[----:B------:R1:W-:Y:S04]  /*1d910*/  STL.128 [R1+0x1690], R44 ;  /* 0x0016902c01007387 */ /* 0x0003e80000100c00 */
[----:B0-----:R-:W3:Y:S04]  /*1d920*/  LDL.LU.128 R152, [R1+0x1b00] ;  /* 0x001b000001987983 */ /* 0x001ee80000300c00 */
[----:B------:R-:W3:Y:S04]  /*1d930*/  LDL.LU.128 R176, [R1+0x1c90] ;  /* 0x001c900001b07983 */ /* 0x000ee80000300c00 */
[----:B------:R0:W-:Y:S04]  /*1d940*/  STL.128 [R1+0x1680], R40 ;  /* 0x0016802801007387 */ /* 0x0001e80000100c00 */
[----:B--2---:R2:W-:Y:S04]  /*1d950*/  STL.128 [R1+0x1670], R36 ;  /* 0x0016702401007387 */ /* 0x0045e80000100c00 */
[----:B------:R2:W-:Y:S04]  /*1d960*/  STL.128 [R1+0x1660], R32 ;  /* 0x0016602001007387 */ /* 0x0005e80000100c00 */
[----:B-1----:R-:W3:Y:S04]  /*1d970*/  LDL.LU.128 R48, [R1+0x16a0] ;  /* 0x0016a00001307983 */ /* 0x002ee80000300c00 */
[----:B------:R-:W3:Y:S04]  /*1d980*/  LDL.LU.128 R44, [R1+0x1690] ;  /* 0x00169000012c7983 */ /* 0x000ee80000300c00 */
[----:B------:R1:W-:Y:S04]  /*1d990*/  STL.128 [R1+0x1650], R28 ;  /* 0x0016501c01007387 */ /* 0x0003e80000100c00 */
[----:B------:R1:W-:Y:S04]  /*1d9a0*/  STL.128 [R1+0x1640], R24 ;  /* 0x0016401801007387 */ /* 0x0003e80000100c00 */
[----:B0-----:R-:W3:Y:S04]  /*1d9b0*/  LDL.LU.128 R40, [R1+0x1680] ;  /* 0x0016800001287983 */ /* 0x001ee80000300c00 */
[----:B--2---:R-:W2:Y:S04]  /*1d9c0*/  LDL.LU.128 R36, [R1+0x1670] ;  /* 0x0016700001247983 */ /* 0x004ea80000300c00 */
[----:B------:R-:W2:Y:S04]  /*1d9d0*/  LDL.LU.128 R32, [R1+0x1660] ;  /* 0x0016600001207983 */ /* 0x000ea80000300c00 */
[----:B-1----:R-:W2:Y:S04]  /*1d9e0*/  LDL.LU.128 R28, [R1+0x1650] ;  /* 0x00165000011c7983 */ /* 0x002ea80000300c00 */
[----:B------:R-:W2:Y:S04]  /*1d9f0*/  LDL.LU.128 R24, [R1+0x1640] ;  /* 0x0016400001187983 */ /* 0x000ea80000300c00 */
[----:B------:R-:W2:Y:S04]  /*1da00*/  LDL.LU.128 R172, [R1+0x1c80] ;  /* 0x001c800001ac7983 */ /* 0x000ea80000300c00 */
[----:B------:R-:W2:Y:S04]  /*1da10*/  LDL.LU.128 R164, [R1+0x1c60] ;  /* 0x001c600001a47983 */ /* 0x000ea80000300c00 */
[----:B------:R-:W2:Y:S04]  /*1da20*/  LDL.LU.128 R160, [R1+0x1c50] ;  /* 0x001c500001a07983 */ /* 0x000ea80000300c00 */
[----:B------:R-:W2:Y:S04]  /*1da30*/  LDL.LU.128 R20, [R1+0x17f0] ;  /* 0x0017f00001147983 */ /* 0x000ea80000300c00 */
[----:B------:R-:W2:Y:S01]  /*1da40*/  LDL.LU.64 R18, [R1+0x17e0] ;  /* 0x0017e00001127983 */ /* 0x000ea20000300a00 */
[----:B------:R-:W-:-:S03]  /*1da50*/  IMAD.MOV.U32 R117, RZ, RZ, R127 ;  /* 0x000000ffff757224 */ /* 0x000fc600078e007f */
[----:B------:R0:W-:Y:S04]  /*1da60*/  STL.128 [R1+0x3d0], R124 ;  /* 0x0003d07c01007387 */ /* 0x0001e80000100c00 */
[----:B------:R1:W-:Y:S01]  /*1da70*/  STL.128 [R1+0x3c0], R120 ;  /* 0x0003c07801007387 */ /* 0x0003e20000100c00 */
[----:B0-----:R-:W-:Y:S02]  /*1da80*/  IMAD.MOV.U32 R127, RZ, RZ, R117 ;  /* 0x000000ffff7f7224 */ /* 0x001fe400078e0075 */
[----:B------:R-:W-:Y:S02]  /*1da90*/  IMAD.MOV.U32 R126, RZ, RZ, R116 ;  /* 0x000000ffff7e7224 */ /* 0x000fe400078e0074 */
[----:B------:R-:W-:Y:S02]  /*1daa0*/  IMAD.MOV.U32 R125, RZ, RZ, R115 ;  /* 0x000000ffff7d7224 */ /* 0x000fe400078e0073 */
[----:B------:R-:W-:-:S02]  /*1dab0*/  IMAD.MOV.U32 R124, RZ, RZ, R114 ;  /* 0x000000ffff7c7224 */ /* 0x000fc400078e0072 */
[----:B-1----:R-:W-:Y:S02]  /*1dac0*/  IMAD.MOV.U32 R123, RZ, RZ, R113 ;  /* 0x000000ffff7b7224 */ /* 0x002fe400078e0071 */
[----:B------:R-:W-:Y:S01]  /*1dad0*/  IMAD.MOV.U32 R122, RZ, RZ, R112 ;  /* 0x000000ffff7a7224 */ /* 0x000fe200078e0070 */
[----:B------:R0:W-:Y:S04]  /*1dae0*/  STL.128 [R1+0x2b0], R128 ;  /* 0x0002b08001007387 */ /* 0x0001e80000100c00 */
[----:B------:R1:W-:Y:S04]  /*1daf0*/  STL.128 [R1+0x2c0], R132 ;  /* 0x0002c08401007387 */ /* 0x0003e80000100c00 */
[----:B------:R1:W-:Y:S04]  /*1db00*/  STL.128 [R1+0x2d0], R136 ;  /* 0x0002d08801007387 */ /* 0x0003e80000100c00 */
[----:B------:R1:W-:Y:S04]  /*1db10*/  STL.128 [R1+0x2e0], R140 ;  /* 0x0002e08c01007387 */ /* 0x0003e80000100c00 */
[----:B------:R2:W-:Y:S04]  /*1db20*/  STL.128 [R1+0x2f0], R144 ;  /* 0x0002f09001007387 */ /* 0x0005e80000100c00 */
[----:B------:R2:W-:Y:S01]  /*1db30*/  STL.128 [R1+0x300], R148 ;  /* 0x0003009401007387 */ /* 0x0005e20000100c00 */
[----:B----4-:R-:W-:-:S02]  /*1db40*/  IMAD.MOV.U32 R121, RZ, RZ, R111 ;  /* 0x000000ffff797224 */ /* 0x010fc400078e006f */
[----:B------:R-:W-:Y:S02]  /*1db50*/  IMAD.MOV.U32 R120, RZ, RZ, R110 ;  /* 0x000000ffff787224 */ /* 0x000fe400078e006e */
[----:B------:R-:W-:Y:S02]  /*1db60*/  IMAD.MOV.U32 R119, RZ, RZ, R109 ;  /* 0x000000ffff777224 */ /* 0x000fe400078e006d */
[----:B------:R-:W-:Y:S02]  /*1db70*/  IMAD.MOV.U32 R118, RZ, RZ, R108 ;  /* 0x000000ffff767224 */ /* 0x000fe400078e006c */
[----:B---3--:R-:W-:Y:S02]  /*1db80*/  IMAD.MOV.U32 R117, RZ, RZ, R107 ;  /* 0x000000ffff757224 */ /* 0x008fe400078e006b */
        /* <DEDUP_REMOVED lines=17> */
[----:B-1----:R-:W-:Y:S02]  /*1dca0*/  IMAD.MOV.U32 R132, RZ, RZ, R217 ;  /* 0x000000ffff847224 */ /* 0x002fe400078e00d9 */
        /* <DEDUP_REMOVED lines=64> */
[----:B--2---:R-:W-:Y:S02]  /*1e0b0*/  IMAD.MOV.U32 R49, RZ, RZ, R39 ;  /* 0x000000ffff317224 */ /* 0x004fe400078e0027 */
        /* <DEDUP_REMOVED lines=33> */
[----:B------:R-:W-:-:S06]  /*1e2d0*/  IMAD.MOV.U32 R27, RZ, RZ, R222 ;  /* 0x000000ffff1b7224 */ /* 0x000fcc00078e00de */
[----:B------:R-:W-:-:S06]  /*1e2e0*/  WARPGROUP.ARRIVE ;  /* 0x00000000000079c5 */ /* 0x000fcc0000000000 */
[----:B------:R-:W-:Y:S01]  /*1e2f0*/  HGMMA.64x256x16.F32.BF16 R24, R152, gdesc[UR4].tnspB, R24, gsb0 ;  /* 0x43e0000498187df0 */ /* 0x000fe20008001818 */
        /* <DEDUP_REMOVED lines=11> */
[----:B------:R4:W-:Y:S04]  /*1e3b0*/  STL.64 [R1+0x1620], R18 ;  /* 0x0016201201007387 */ /* 0x0009e80000100a00 */
[----:B0-----:R-:W4:Y:S04]  /*1e3c0*/  LDL.LU.128 R212, [R1+0x1bf0] ;  /* 0x001bf00001d47983 */ /* 0x001f280000300c00 */
[----:B-1----:R-:W4:Y:S04]  /*1e3d0*/  LDL.LU.128 R208, [R1+0x1be0] ;  /* 0x001be00001d07983 */ /* 0x002f280000300c00 */
[----:B--2---:R-:W2:Y:S04]  /*1e3e0*/  LDL.LU.128 R196, [R1+0x1bb0] ;  /* 0x001bb00001c47983 */ /* 0x004ea80000300c00 */
[----:B---3--:R-:W3:Y:S04]  /*1e3f0*/  LDL.LU.128 R192, [R1+0x1ba0] ;  /* 0x001ba00001c07983 */ /* 0x008ee80000300c00 */
[----:B----4-:R-:W4:Y:S04]  /*1e400*/  LDL.LU.128 R188, [R1+0x1b90] ;  /* 0x001b900001bc7983 */ /* 0x010f280000300c00 */
[----:B------:R-:W2:Y:S04]  /*1e410*/  LDL.LU.128 R184, [R1+0x1b80] ;  /* 0x001b800001b87983 */ /* 0x000ea80000300c00 */
[----:B------:R-:W3:Y:S04]  /*1e420*/  LDL.LU.128 R176, [R1+0x1b60] ;  /* 0x001b600001b07983 */ /* 0x000ee80000300c00 */
[----:B------:R-:W4:Y:S04]  /*1e430*/  LDL.LU.128 R172, [R1+0x1b50] ;  /* 0x001b500001ac7983 */ /* 0x000f280000300c00 */
[----:B------:R-:W3:Y:S04]  /*1e440*/  LDL.LU.128 R164, [R1+0x1b30] ;  /* 0x001b300001a47983 */ /* 0x000ee80000300c00 */
[----:B------:R-:W4:Y:S04]  /*1e450*/  LDL.LU.128 R160, [R1+0x1b20] ;  /* 0x001b200001a07983 */ /* 0x000f280000300c00 */
[----:B------:R-:W4:Y:S04]  /*1e460*/  LDL.LU.128 R20, [R1+0x1630] ;  /* 0x0016300001147983 */ /* 0x000f280000300c00 */
[----:B------:R-:W4:Y:S01]  /*1e470*/  LDL.LU.64 R18, [R1+0x1620] ;  /* 0x0016200001127983 */ /* 0x000f220000300a00 */
[----:B------:R-:W-:-:S03]  /*1e480*/  WARPGROUP.DEPBAR.LE gsb0, 0x0 ;  /* 0x00008000000079c5 */ /* 0x000fc60000010000 */
[----:B------:R0:W-:Y:S04]  /*1e490*/  STL.128 [R1+0x15d0], R148 ;  /* 0x0015d09401007387 */ /* 0x0001e80000100c00 */
[----:B------:R-:W-:Y:S04]  /*1e4a0*/  STL.128 [R1+0x15c0], R144 ;  /* 0x0015c09001007387 */ /* 0x000fe80000100c00 */
[----:B------:R-:W-:Y:S04]  /*1e4b0*/  STL.128 [R1+0x15b0], R140 ;  /* 0x0015b08c01007387 */ /* 0x000fe80000100c00 */
[----:B------:R-:W-:Y:S01]  /*1e4c0*/  STL.128 [R1+0x15a0], R136 ;  /* 0x0015a08801007387 */ /* 0x000fe20000100c00 */
[----:B0-----:R-:W-:-:S02]  /*1e4d0*/  IMAD.MOV.U32 R148, RZ, RZ, R181 ;  /* 0x000000ffff947224 */ /* 0x001fc400078e00b5 */
[----:B------:R-:W-:Y:S02]  /*1e4e0*/  IMAD.MOV.U32 R149, RZ, RZ, R180 ;  /* 0x000000ffff957224 */ /* 0x000fe400078e00b4 */
[----:B------:R-:W-:Y:S02]  /*1e4f0*/  IMAD.MOV.U32 R150, RZ, RZ, R171 ;  /* 0x000000ffff967224 */ /* 0x000fe400078e00ab */
[----:B------:R-:W-:Y:S01]  /*1e500*/  IMAD.MOV.U32 R151, RZ, RZ, R159 ;  /* 0x000000ffff977224 */ /* 0x000fe200078e009f */
[----:B------:R-:W-:Y:S04]  /*1e510*/  STL.128 [R1+0x1590], R132 ;  /* 0x0015908401007387 */ /* 0x000fe80000100c00 */
[----:B------:R-:W-:Y:S04]  /*1e520*/  STL.128 [R1+0x1580], R128 ;  /* 0x0015808001007387 */ /* 0x000fe80000100c00 */
[----:B------:R0:W-:Y:S04]  /*1e530*/  STL.128 [R1+0x1570], R124 ;  /* 0x0015707c01007387 */ /* 0x0001e80000100c00 */
[----:B------:R-:W-:Y:S04]  /*1e540*/  STL.128 [R1+0x1560], R120 ;  /* 0x0015607801007387 */ /* 0x000fe80000100c00 */
[----:B------:R1:W-:Y:S04]  /*1e550*/  STL.128 [R1+0x420], R148 ;  /* 0x0004209401007387 */ /* 0x0003e80000100c00 */
[----:B------:R1:W-:Y:S04]  /*1e560*/  STL.128 [R1+0x13f0], R28 ;  /* 0x0013f01c01007387 */ /* 0x0003e80000100c00 */
[----:B------:R1:W-:Y:S01]  /*1e570*/  STL.128 [R1+0x1520], R104 ;  /* 0x0015206801007387 */ /* 0x0003e20000100c00 */
[----:B------:R-:W-:-:S02]  /*1e580*/  IMAD.MOV.U32 R152, RZ, RZ, R158 ;  /* 0x000000ffff987224 */ /* 0x000fc400078e009e */
[----:B------:R-:W-:Y:S01]  /*1e590*/  IMAD.MOV.U32 R153, RZ, RZ, R157 ;  /* 0x000000ffff997224 */ /* 0x000fe200078e009d */
[----:B0-----:R-:W4:Y:S04]  /*1e5a0*/  LDL.LU.128 R124, [R1+0x1570] ;  /* 0x00157000017c7983 */ /* 0x001f280000300c00 */
[----:B-1----:R-:W4:Y:S01]  /*1e5b0*/  LDL.LU.128 R148, [R1+0x15d0] ;  /* 0x0015d00001947983 */ /* 0x002f220000300c00 */
[----:B------:R-:W-:-:S03]  /*1e5c0*/  IMAD.MOV.U32 R29, RZ, RZ, R224 ;  /* 0x000000ffff1d7224 */ /* 0x000fc600078e00e0 */
[----:B------:R-:W4:Y:S01]  /*1e5d0*/  LDL.LU.128 R128, [R1+0x1580] ;  /* 0x0015800001807983 */ /* 0x000f220000300c00 */
[----:B------:R-:W-:Y:S02]  /*1e5e0*/  IMAD.MOV.U32 R30, RZ, RZ, R223 ;  /* 0x000000ffff1e7224 */ /* 0x000fe400078e00df */
[----:B------:R-:W-:Y:S01]  /*1e5f0*/  IMAD.MOV.U32 R31, RZ, RZ, R222 ;  /* 0x000000ffff1f7224 */ /* 0x000fe200078e00de */
[----:B------:R-:W4:Y:S01]  /*1e600*/  LDL.LU.128 R104, [R1+0x1520] ;  /* 0x0015200001687983 */ /* 0x000f220000300c00 */
[----:B------:R-:W-:Y:S02]  /*1e610*/  IMAD.MOV.U32 R157, RZ, RZ, R29 ;  /* 0x000000ffff9d7224 */ /* 0x000fe400078e001d */
[----:B------:R-:W-:Y:S01]  /*1e620*/  IMAD.MOV.U32 R158, RZ, RZ, R30 ;  /* 0x000000ffff9e7224 */ /* 0x000fe200078e001e */
[----:B------:R0:W-:Y:S01]  /*1e630*/  STL.128 [R1+0x1510], R100 ;  /* 0x0015106401007387 */ /* 0x0001e20000100c00 */
[----:B------:R-:W-:-:S03]  /*1e640*/  IMAD.MOV.U32 R159, RZ, RZ, R31 ;  /* 0x000000ffff9f7224 */ /* 0x000fc600078e001f */
[----:B------:R-:W4:Y:S01]  /*1e650*/  LDL.LU.128 R28, [R1+0x13f0] ;  /* 0x0013f000011c7983 */ /* 0x000f220000300c00 */
[----:B------:R-:W-:Y:S02]  /*1e660*/  IMAD.MOV.U32 R146, RZ, RZ, R183 ;  /* 0x000000ffff927224 */ /* 0x000fe400078e00b7 */
[----:B------:R-:W-:Y:S01]  /*1e670*/  IMAD.MOV.U32 R147, RZ, RZ, R182 ;  /* 0x000000ffff937224 */ /* 0x000fe200078e00b6 */
[----:B------:R-:W4:Y:S01]  /*1e680*/  LDL.LU.128 R120, [R1+0x1560] ;  /* 0x0015600001787983 */ /* 0x000f220000300c00 */
[----:B------:R-:W-:Y:S02]  /*1e690*/  IMAD.MOV.U32 R132, RZ, RZ, R221 ;  /* 0x000000ffff847224 */ /* 0x000fe400078e00dd */
[----:B------:R-:W-:Y:S02]  /*1e6a0*/  IMAD.MOV.U32 R133, RZ, RZ, R220 ;  /* 0x000000ffff857224 */ /* 0x000fe400078e00dc */
[----:B------:R-:W-:Y:S01]  /*1e6b0*/  FFMA.FTZ R15, R215, R0, -R4 ;  /* 0x00000000d70f7223 */ /* 0x000fe20000010804 */
[----:B------:R-:W-:-:S02]  /*1e6c0*/  IMAD.MOV.U32 R134, RZ, RZ, R219 ;  /* 0x000000ffff867224 */ /* 0x000fc400078e00db */
[----:B------:R-:W-:Y:S01]  /*1e6d0*/  FFMA.FTZ R14, R214, R0, -R4 ;  /* 0x00000000d60e7223 */ /* 0x000fe20000010804 */
[----:B------:R-:W-:Y:S01]  /*1e6e0*/  IMAD.MOV.U32 R135, RZ, RZ, R218 ;  /* 0x000000ffff877224 */ /* 0x000fe200078e00da */
[----:B0-----:R-:W4:Y:S01]  /*1e6f0*/  LDL.LU.128 R100, [R1+0x1510] ;  /* 0x0015100001647983 */ /* 0x001f220000300c00 */
        /* <DEDUP_REMOVED lines=34> */
[----:B--2---:R2:W-:Y:S04]  /*1e920*/  STL.128 [R1+0x1340], R184 ;  /* 0x001340b801007387 */ /* 0x0045e80000100c00 */
[----:B0-----:R-:W4:Y:S04]  /*1e930*/  LDL.LU.128 R136, [R1+0x15a0] ;  /* 0x0015a00001887983 */ /* 0x001f280000300c00 */
[----:B-1----:R-:W4:Y:S04]  /*1e940*/  LDL.LU.128 R140, [R1+0x15b0] ;  /* 0x0015b000018c7983 */ /* 0x002f280000300c00 */
[----:B---3--:R-:W3:Y:S04]  /*1e950*/  LDL.LU.128 R144, [R1+0x15c0] ;  /* 0x0015c00001907983 */ /* 0x008ee80000300c00 */
        /* <DEDUP_REMOVED lines=21> */
[----:B--2---:R-:W2:Y:S01]  /*1eab0*/  LDL.LU.128 R184, [R1+0x1340] ;  /* 0x0013400001b87983 */ /* 0x004ea20000300c00 */
[-CC-:B------:R-:W-:Y:S01]  /*1eac0*/  FFMA.FTZ R13, R213, R0.reuse, -R4.reuse ;  /* 0x00000000d50d7223 */ /* 0x180fe20000010804 */
[-C--:B------:R-:W-:Y:S01]  /*1ead0*/  FFMA.FTZ R12, R212, R0.reuse, -R4 ;  /* 0x00000000d40c7223 */ /* 0x080fe20000010804 */
[-CC-:B------:R-:W-:Y:S01]  /*1eae0*/  FFMA.FTZ R11, R211, R0.reuse, -R166.reuse ;  /* 0x00000000d30b7223 */ /* 0x180fe200000108a6 */
[----:B------:R-:W-:Y:S01]  /*1eaf0*/  FFMA.FTZ R10, R210, R0, -R166 ;  /* 0x00000000d20a7223 */ /* 0x000fe200000108a6 */
[----:B------:R-:W-:-:S02]  /*1eb00*/  IMAD.MOV.U32 R154, RZ, RZ, R156 ;  /* 0x000000ffff9a7224 */ /* 0x000fc400078e009c */
[----:B------:R-:W-:Y:S01]  /*1eb10*/  VIADD R8, R8, 0x280 ;  /* 0x0000028008087836 */ /* 0x000fe20000000000 */
[----:B------:R-:W-:Y:S01]  /*1eb20*/  R2UR UR7, R9 ;  /* 0x00000000090772ca */ /* 0x000fe200000e0000 */
[----:B------:R-:W-:Y:S01]  /*1eb30*/  IMAD.MOV.U32 R155, RZ, RZ, R7 ;  /* 0x000000ffff9b7224 */ /* 0x000fe200078e0007 */
[----:B------:R-:W2:Y:S01]  /*1eb40*/  LDL.LU R226, [R1+0xfec] ;  /* 0x000fec0001e27983 */ /* 0x000ea20000300800 */
[----:B----4-:R-:W-:Y:S02]  /*1eb50*/  IMAD.MOV.U32 R182, RZ, RZ, R150 ;  /* 0x000000ffffb67224 */ /* 0x010fe400078e0096 */
[----:B------:R-:W-:Y:S01]  /*1eb60*/  IMAD.MOV.U32 R183, RZ, RZ, R149 ;  /* 0x000000ffffb77224 */ /* 0x000fe200078e0095 */
[----:B------:R-:W-:Y:S04]  /*1eb70*/  STL [R1+0x59c], R107 ;  /* 0x00059c6b01007387 */ /* 0x000fe80000100800 */
[----:B------:R-:W-:Y:S04]  /*1eb80*/  STL [R1+0x598], R106 ;  /* 0x0005986a01007387 */ /* 0x000fe80000100800 */
[----:B------:R-:W-:Y:S04]  /*1eb90*/  STL [R1+0x594], R105 ;  /* 0x0005946901007387 */ /* 0x000fe80000100800 */
[----:B------:R-:W-:Y:S04]  /*1eba0*/  STL [R1+0x590], R104 ;  /* 0x0005906801007387 */ /* 0x000fe80000100800 */
[----:B------:R0:W-:Y:S04]  /*1ebb0*/  STL.64 [R1+0x1330], R182 ;  /* 0x001330b601007387 */ /* 0x0001e80000100a00 */
[----:B------:R1:W-:Y:S04]  /*1ebc0*/  STL [R1+0x580], R100 ;  /* 0x0005806401007387 */ /* 0x0003e80000100800 */
[----:B------:R-:W-:Y:S04]  /*1ebd0*/  STL [R1+0x46c], R31 ;  /* 0x00046c1f01007387 */ /* 0x000fe80000100800 */
[----:B0-----:R-:W4:Y:S04]  /*1ebe0*/  LDL.128 R180, [R1+0x590] ;  /* 0x0005900001b47983 */ /* 0x001f280000100c00 */
[----:B------:R-:W-:Y:S04]  /*1ebf0*/  STL [R1+0x468], R30 ;  /* 0x0004681e01007387 */ /* 0x000fe80000100800 */
[----:B------:R-:W-:Y:S04]  /*1ec00*/  STL [R1+0x464], R29 ;  /* 0x0004641d01007387 */ /* 0x000fe80000100800 */
[----:B------:R-:W-:Y:S04]  /*1ec10*/  STL [R1+0x460], R28 ;  /* 0x0004601c01007387 */ /* 0x000fe80000100800 */
[----:B------:R-:W2:Y:S04]  /*1ec20*/  LDL.LU.128 R104, [R1+0x460] ;  /* 0x0004600001687983 */ /* 0x000ea80000300c00 */
[----:B-1----:R-:W2:Y:S01]  /*1ec30*/  LDL.LU R100, [R1+0x598] ;  /* 0x0005980001647983 */ /* 0x002ea20000300800 */
[-CC-:B------:R-:W-:Y:S01]  /*1ec40*/  FFMA.FTZ R4, R209, R0.reuse, -R166.reuse ;  /* 0x00000000d1047223 */ /* 0x180fe200000108a6 */
[----:B------:R-:W-:Y:S01]  /*1ec50*/  FFMA.FTZ R0, R208, R0, -R166 ;  /* 0x00000000d0007223 */ /* 0x000fe200000108a6 */
[----:B------:R-:W-:Y:S08]  /*1ec60*/  MUFU.EX2 R15, R15 ;  /* 0x0000000f000f7308 */ /* 0x000ff00000000800 */
[----:B------:R-:W0:Y:S01]  /*1ec70*/  MUFU.EX2 R14, R14 ;  /* 0x0000000e000e7308 */ /* 0x000e220000000800 */
[----:B------:R-:W-:Y:S01]  /*1ec80*/  STL [R1+0x584], R101 ;  /* 0x0005846501007387 */ /* 0x000fe20000100800 */
[----:B------:R-:W-:-:S02]  /*1ec90*/  IMAD.MOV.U32 R223, RZ, RZ, R131 ;  /* 0x000000ffffdf7224 */ /* 0x000fc400078e0083 */
[----:B------:R-:W-:Y:S01]  /*1eca0*/  IMAD.MOV.U32 R224, RZ, RZ, R130 ;  /* 0x000000ffffe07224 */ /* 0x000fe200078e0082 */
[----:B------:R-:W-:Y:S03]  /*1ecb0*/  STL [R1+0x5dc], R123 ;  /* 0x0005dc7b01007387 */ /* 0x000fe60000100800 */
[----:B------:R-:W-:Y:S01]  /*1ecc0*/  MUFU.EX2 R13, R13 ;  /* 0x0000000d000d7308 */ /* 0x000fe20000000800 */
[----:B------:R-:W-:Y:S01]  /*1ecd0*/  IMAD.MOV.U32 R225, RZ, RZ, R129 ;  /* 0x000000ffffe17224 */ /* 0x000fe200078e0081 */
[----:B------:R-:W-:Y:S01]  /*1ece0*/  STL [R1+0x5d8], R122 ;  /* 0x0005d87a01007387 */ /* 0x000fe20000100800 */
[----:B------:R-:W-:-:S03]  /*1ecf0*/  IMAD.MOV.U32 R227, RZ, RZ, R128 ;  /* 0x000000ffffe37224 */ /* 0x000fc600078e0080 */
[----:B------:R-:W-:Y:S02]  /*1ed00*/  STL [R1+0x5d4], R121 ;  /* 0x0005d47901007387 */ /* 0x000fe40000100800 */
[----:B------:R-:W-:Y:S02]  /*1ed10*/  MUFU.EX2 R12, R12 ;  /* 0x0000000c000c7308 */ /* 0x000fe40000000800 */
[----:B------:R-:W-:Y:S04]  /*1ed20*/  STL [R1+0x5d0], R120 ;  /* 0x0005d07801007387 */ /* 0x000fe80000100800 */
[----:B------:R-:W-:Y:S02]  /*1ed30*/  STL [R1+0x58c], R103 ;  /* 0x00058c6701007387 */ /* 0x000fe40000100800 */
[----:B------:R-:W-:Y:S02]  /*1ed40*/  MUFU.EX2 R11, R11 ;  /* 0x0000000b000b7308 */ /* 0x000fe40000000800 */
[----:B------:R-:W-:Y:S04]  /*1ed50*/  STL [R1+0x588], R102 ;  /* 0x0005886601007387 */ /* 0x000fe80000100800 */
[----:B------:R1:W-:Y:S02]  /*1ed60*/  STL.128 [R1+0x1320], R176 ;  /* 0x001320b001007387 */ /* 0x0003e40000100c00 */
[----:B------:R-:W0:Y:S02]  /*1ed70*/  MUFU.EX2 R10, R10 ;  /* 0x0000000a000a7308 */ /* 0x000e240000000800 */
[----:B------:R-:W-:Y:S04]  /*1ed80*/  STL.128 [R1+0x1310], R172 ;  /* 0x001310ac01007387 */ /* 0x000fe80000100c00 */
[----:B------:R-:W-:Y:S02]  /*1ed90*/  STL [R1+0x1308], R170 ;  /* 0x001308aa01007387 */ /* 0x000fe40000100800 */
[----:B------:R-:W-:Y:S01]  /*1eda0*/  MUFU.EX2 R4, R4 ;  /* 0x0000000400047308 */ /* 0x000fe20000000800 */
[----:B------:R-:W-:Y:S01]  /*1edb0*/  IMAD.MOV.U32 R156, RZ, RZ, R6 ;  /* 0x000000ffff9c7224 */ /* 0x000fe200078e0006 */
[----:B------:R-:W-:Y:S04]  /*1edc0*/  STL.64 [R1+0x1300], R168 ;  /* 0x001300a801007387 */ /* 0x000fe80000100a00 */
[----:B------:R-:W-:Y:S02]  /*1edd0*/  STL.128 [R1+0x12e0], R160 ;  /* 0x0012e0a001007387 */ /* 0x000fe40000100c00 */
[----:B------:R-:W0:Y:S01]  /*1ede0*/  MUFU.EX2 R0, R0 ;  /* 0x0000000000007308 */ /* 0x000e220000000800 */
[----:B------:R-:W-:Y:S01]  /*1edf0*/  IMAD.MOV.U32 R166, RZ, RZ, R151 ;  /* 0x000000ffffa67224 */ /* 0x000fe200078e0097 */
[----:B------:R0:W-:Y:S04]  /*1ee00*/  STL.128 [R1+0x430], R152 ;  /* 0x0004309801007387 */ /* 0x0001e80000100c00 */
[----:B------:R0:W-:Y:S01]  /*1ee10*/  STL.128 [R1+0x240], R156 ;  /* 0x0002409c01007387 */ /* 0x0001e20000100c00 */
[----:B------:R-:W-:-:S03]  /*1ee20*/  IMAD.MOV.U32 R200, RZ, RZ, R148 ;  /* 0x000000ffffc87224 */ /* 0x000fc600078e0094 */
[----:B------:R-:W-:Y:S01]  /*1ee30*/  STL.128 [R1+0x12f0], R164 ;  /* 0x0012f0a401007387 */ /* 0x000fe20000100c00 */
[----:B------:R-:W-:-:S03]  /*1ee40*/  R2UR UR6, R8 ;  /* 0x00000000080672ca */ /* 0x000fc600000e0000 */
[----:B-1----:R-:W2:Y:S01]  /*1ee50*/  LDL.LU.128 R176, [R1+0x580] ;  /* 0x0005800001b07983 */ /* 0x002ea20000300c00 */
[----:B0-----:R-:W-:-:S03]  /*1ee60*/  F2FP.BF16.F32.PACK_AB R152, R14, R15 ;  /* 0x0000000f0e98723e */ /* 0x001fc600000010ff */
[----:B------:R-:W-:Y:S01]  /*1ee70*/  STL.128 [R1+0x1030], R20 ;  /* 0x0010301401007387 */ /* 0x000fe20000100c00 */
[----:B------:R-:W-:Y:S02]  /*1ee80*/  F2FP.BF16.F32.PACK_AB R153, R10, R11 ;  /* 0x0000000b0a99723e */ /* 0x000fe400000010ff */
[----:B------:R-:W-:Y:S01]  /*1ee90*/  F2FP.BF16.F32.PACK_AB R154, R12, R13 ;  /* 0x0000000d0c9a723e */ /* 0x000fe200000010ff */
[----:B------:R-:W-:Y:S01]  /*1eea0*/  IMAD.MOV.U32 R159, RZ, RZ, R127 ;  /* 0x000000ffff9f7224 */ /* 0x000fe200078e007f */
[----:B------:R-:W-:Y:S01]  /*1eeb0*/  F2FP.BF16.F32.PACK_AB R155, R0, R4 ;  /* 0x00000004009b723e */ /* 0x000fe200000010ff */
[----:B------:R-:W-:Y:S01]  /*1eec0*/  IMAD.MOV.U32 R158, RZ, RZ, R126 ;  /* 0x000000ffff9e7224 */ /* 0x000fe200078e007e */
[----:B------:R-:W-:Y:S01]  /*1eed0*/  STL.128 [R1+0x1020], R16 ;  /* 0x0010201001007387 */ /* 0x000fe20000100c00 */
[----:B------:R-:W-:Y:S02]  /*1eee0*/  IMAD.MOV.U32 R157, RZ, RZ, R125 ;  /* 0x000000ffff9d7224 */ /* 0x000fe400078e007d */
[----:B------:R-:W-:Y:S01]  /*1eef0*/  IMAD.MOV.U32 R156, RZ, RZ, R124 ;  /* 0x000000ffff9c7224 */ /* 0x000fe200078e007c */
[----:B------:R-:W-:Y:S01]  /*1ef00*/  STL.128 [R1+0x12c0], R152 ;  /* 0x0012c09801007387 */ /* 0x000fe20000100c00 */
[----:B------:R-:W-:-:S03]  /*1ef10*/  IMAD.MOV.U32 R215, RZ, RZ, R139 ;  /* 0x000000ffffd77224 */ /* 0x000fc600078e008b */
[----:B------:R-:W-:Y:S01]  /*1ef20*/  STL.128 [R1+0x12d0], R156 ;  /* 0x0012d09c01007387 */ /* 0x000fe20000100c00 */
[----:B------:R-:W-:Y:S02]  /*1ef30*/  IMAD.MOV.U32 R214, RZ, RZ, R138 ;  /* 0x000000ffffd67224 */ /* 0x000fe400078e008a */
[----:B------:R-:W-:Y:S01]  /*1ef40*/  IMAD.MOV.U32 R219, RZ, RZ, R143 ;  /* 0x000000ffffdb7224 */ /* 0x000fe200078e008f */
[----:B------:R-:W-:Y:S01]  /*1ef50*/  STL.128 [R1+0x1370], R196 ;  /* 0x001370c401007387 */ /* 0x000fe20000100c00 */
[----:B------:R-:W-:Y:S02]  /*1ef60*/  IMAD.MOV.U32 R218, RZ, RZ, R142 ;  /* 0x000000ffffda7224 */ /* 0x000fe400078e008e */
[----:B---3--:R-:W-:Y:S01]  /*1ef70*/  IMAD.MOV.U32 R201, RZ, RZ, R147 ;  /* 0x000000ffffc97224 */ /* 0x008fe200078e0093 */
[----:B------:R-:W-:Y:S01]  /*1ef80*/  STL.128 [R1+0x1360], R192 ;  /* 0x001360c001007387 */ /* 0x000fe20000100c00 */
[----:B------:R-:W-:Y:S02]  /*1ef90*/  IMAD.MOV.U32 R202, RZ, RZ, R146 ;  /* 0x000000ffffca7224 */ /* 0x000fe400078e0092 */
[----:B------:R-:W-:Y:S01]  /*1efa0*/  IMAD.MOV.U32 R203, RZ, RZ, R145 ;  /* 0x000000ffffcb7224 */ /* 0x000fe200078e0091 */
[----:B------:R-:W-:Y:S01]  /*1efb0*/  STL.128 [R1+0x1350], R188 ;  /* 0x001350bc01007387 */ /* 0x000fe20000100c00 */
        /* <DEDUP_REMOVED lines=12> */
[----:B------:R-:W-:-:S03]  /*1f080*/  IMAD.MOV.U32 R222, RZ, RZ, R132 ;  /* 0x000000ffffde7224 */ /* 0x000fc600078e0084 */
        /* <DEDUP_REMOVED lines=39> */
[----:B----4-:R-:W-:-:S03]  /*1f300*/  IMAD.MOV.U32 R101, RZ, RZ, R183 ;  /* 0x000000ffff657224 */ /* 0x010fc600078e00b7 */
        /* <DEDUP_REMOVED lines=37> */
[----:B--2---:R1:W-:Y:S04]  /*1f560*/  STL.128 [R1+0x1210], R184 ;  /* 0x001210b801007387 */ /* 0x0043e80000100c00 */
[----:B0-----:R-:W2:Y:S04]  /*1f570*/  LDL.LU.128 R108, [R1+0x470] ;  /* 0x00047000016c7983 */ /* 0x001ea80000300c00 */
[----:B------:R-:W3:Y:S04]  /*1f580*/  LDL.LU.128 R112, [R1+0x480] ;  /* 0x0004800001707983 */ /* 0x000ee80000300c00 */
        /* <DEDUP_REMOVED lines=15> */
[----:B-1----:R-:W4:Y:S01]  /*1f680*/  LDL.128 R184, [R1+0x5a0] ;  /* 0x0005a00001b87983 */ /* 0x002f220000100c00 */
[----:B------:R-:W-:-:S03]  /*1f690*/  IMAD.MOV.U32 R8, RZ, RZ, R104 ;  /* 0x000000ffff087224 */ /* 0x000fc600078e0068 */
[----:B------:R-:W-:Y:S04]  /*1f6a0*/  STL.128 [R1+0x250], R104 ;  /* 0x0002506801007387 */ /* 0x000fe80000100c00 */
[----:B------:R0:W-:Y:S04]  /*1f6b0*/  STL.64 [R1+0x1188], R100 ;  /* 0x0011886401007387 */ /* 0x0001e80000100a00 */
[----:B------:R-:W4:Y:S04]  /*1f6c0*/  LDL.LU R99, [R1+0x594] ;  /* 0x0005940001637983 */ /* 0x000f280000300800 */
[----:B------:R-:W4:Y:S04]  /*1f6d0*/  LDL.LU R98, [R1+0x590] ;  /* 0x0005900001627983 */ /* 0x000f280000300800 */
[----:B0-----:R-:W4:Y:S04]  /*1f6e0*/  LDL.LU.64 R100, [R1+0x1188] ;  /* 0x0011880001647983 */ /* 0x001f280000300a00 */
[----:B------:R-:W4:Y:S04]  /*1f6f0*/  LDL.LU R104, [R1+0x5a8] ;  /* 0x0005a80001687983 */ /* 0x000f280000300800 */
[----:B------:R-:W4:Y:S04]  /*1f700*/  LDL.LU R103, [R1+0x5a4] ;  /* 0x0005a40001677983 */ /* 0x000f280000300800 */
[----:B------:R-:W4:Y:S01]  /*1f710*/  LDL.LU R102, [R1+0x5a0] ;  /* 0x0005a00001667983 */ /* 0x000f220000300800 */
[----:B------:R-:W-:-:S02]  /*1f720*/  IMAD.MOV.U32 R208, RZ, RZ, R24 ;  /* 0x000000ffffd07224 */ /* 0x000fc400078e0018 */
[----:B------:R-:W-:Y:S01]  /*1f730*/  IMAD.MOV.U32 R207, RZ, RZ, R25 ;  /* 0x000000ffffcf7224 */ /* 0x000fe200078e0019 */
[----:B------:R-:W4:Y:S01]  /*1f740*/  LDL.LU R216, [R1+0xfe8] ;  /* 0x000fe80001d87983 */ /* 0x000f220000300800 */
[----:B------:R-:W-:Y:S02]  /*1f750*/  IMAD.MOV.U32 R206, RZ, RZ, R26 ;  /* 0x000000ffffce7224 */ /* 0x000fe400078e001a */
[----:B------:R-:W-:Y:S02]  /*1f760*/  IMAD.MOV.U32 R205, RZ, RZ, R27 ;  /* 0x000000ffffcd7224 */ /* 0x000fe400078e001b */
[----:B------:R-:W-:Y:S01]  /*1f770*/  IMAD.MOV.U32 R9, RZ, RZ, R105 ;  /* 0x000000ffff097224 */ /* 0x000fe200078e0069 */
[----:B------:R0:W-:Y:S01]  /*1f780*/  STL.128 [R1+0x1010], R12 ;  /* 0x0010100c01007387 */ /* 0x0001e20000100c00 */
[----:B------:R-:W-:Y:S02]  /*1f790*/  IMAD.MOV.U32 R25, RZ, RZ, R107 ;  /* 0x000000ffff197224 */ /* 0x000fe400078e006b */
[----:B------:R-:W-:Y:S01]  /*1f7a0*/  IMAD.MOV.U32 R24, RZ, RZ, R106 ;  /* 0x000000ffff187224 */ /* 0x000fe200078e006a */
[----:B------:R1:W-:Y:S01]  /*1f7b0*/  STL.64 [R1+0xff0], R4 ;  /* 0x000ff00401007387 */ /* 0x0003e20000100a00 */
[----:B------:R-:W-:-:S02]  /*1f7c0*/  IMAD.MOV.U32 R97, RZ, RZ, R179 ;  /* 0x000000ffff617224 */ /* 0x000fc400078e00b3 */
[----:B------:R-:W-:Y:S01]  /*1f7d0*/  IMAD.MOV.U32 R96, RZ, RZ, R178 ;  /* 0x000000ffff607224 */ /* 0x000fe200078e00b2 */
[----:B------:R-:W4:Y:S01]  /*1f7e0*/  LDL.LU.128 R20, [R1+0x1030] ;  /* 0x0010300001147983 */ /* 0x000f220000300c00 */
[----:B------:R-:W-:Y:S02]  /*1f7f0*/  IMAD.MOV.U32 R95, RZ, RZ, R177 ;  /* 0x000000ffff5f7224 */ /* 0x000fe400078e00b1 */
[----:B------:R-:W-:Y:S01]  /*1f800*/  IMAD.MOV.U32 R94, RZ, RZ, R176 ;  /* 0x000000ffff5e7224 */ /* 0x000fe200078e00b0 */
[----:B------:R1:W-:Y:S04]  /*1f810*/  STL.128 [R1+0x1000], R8 ;  /* 0x0010000801007387 */ /* 0x0003e80000100c00 */
[----:B------:R-:W4:Y:S04]  /*1f820*/  LDL.LU.128 R16, [R1+0x1020] ;  /* 0x0010200001107983 */ /* 0x000f280000300c00 */
[----:B0-----:R-:W4:Y:S04]  /*1f830*/  LDL.LU.128 R12, [R1+0x1010] ;  /* 0x00101000010c7983 */ /* 0x001f280000300c00 */
[----:B-1----:R-:W4:Y:S04]  /*1f840*/  LDL.LU.64 R4, [R1+0xff0] ;  /* 0x000ff00001047983 */ /* 0x002f280000300a00 */
[----:B------:R-:W4:Y:S04]  /*1f850*/  LDL.LU.128 R8, [R1+0x1000] ;  /* 0x0010000001087983 */ /* 0x000f280000300c00 */
[----:B------:R-:W-:Y:S04]  /*1f860*/  STL [R1+0x13e8], R227 ;  /* 0x0013e8e301007387 */ /* 0x000fe80000100800 */
[----:B------:R-:W-:Y:S04]  /*1f870*/  STL.64 [R1+0x13e0], R224 ;  /* 0x0013e0e001007387 */ /* 0x000fe80000100a00 */
[----:B------:R-:W-:Y:S04]  /*1f880*/  STL.64 [R1+0x13c0], R218 ;  /* 0x0013c0da01007387 */ /* 0x000fe80000100a00 */
[----:B------:R-:W-:Y:S04]  /*1f890*/  STL.128 [R1+0x1380], R200 ;  /* 0x001380c801007387 */ /* 0x000fe80000100c00 */
[----:B------:R-:W-:Y:S04]  /*1f8a0*/  STL.128 [R1+0x370], R176 ;  /* 0x000370b001007387 */ /* 0x000fe80000100c00 */
[----:B------:R-:W-:Y:S04]  /*1f8b0*/  STL.128 [R1+0x380], R180 ;  /* 0x000380b401007387 */ /* 0x000fe80000100c00 */
[----:B------:R-:W4:Y:S04]  /*1f8c0*/  LDL.LU.128 R196, [R1+0x1370] ;  /* 0x0013700001c47983 */ /* 0x000f280000300c00 */
[----:B------:R-:W4:Y:S04]  /*1f8d0*/  LDL.LU.128 R192, [R1+0x1360] ;  /* 0x0013600001c07983 */ /* 0x000f280000300c00 */
[----:B------:R-:W4:Y:S01]  /*1f8e0*/  LDL.LU.128 R188, [R1+0x1350] ;  /* 0x0013500001bc7983 */ /* 0x000f220000300c00 */
[----:B--2---:R-:W-:-:S02]  /*1f8f0*/  IMAD.MOV.U32 R29, RZ, RZ, R111 ;  /* 0x000000ffff1d7224 */ /* 0x004fc400078e006f */
[----:B------:R-:W-:Y:S02]  /*1f900*/  IMAD.MOV.U32 R28, RZ, RZ, R110 ;  /* 0x000000ffff1c7224 */ /* 0x000fe400078e006e */
[----:B------:R-:W-:Y:S01]  /*1f910*/  IMAD.MOV.U32 R27, RZ, RZ, R109 ;  /* 0x000000ffff1b7224 */ /* 0x000fe200078e006d */
[----:B---3--:R0:W-:Y:S01]  /*1f920*/  STL.128 [R1+0x270], R112 ;  /* 0x0002707001007387 */ /* 0x0081e20000100c00 */
[----:B------:R-:W-:Y:S02]  /*1f930*/  IMAD.MOV.U32 R26, RZ, RZ, R108 ;  /* 0x000000ffff1a7224 */ /* 0x000fe400078e006c */
[----:B------:R-:W-:Y:S02]  /*1f940*/  IMAD.MOV.U32 R33, RZ, RZ, R115 ;  /* 0x000000ffff217224 */ /* 0x000fe400078e0073 */
[----:B------:R-:W-:Y:S02]  /*1f950*/  IMAD.MOV.U32 R32, RZ, RZ, R114 ;  /* 0x000000ffff207224 */ /* 0x000fe400078e0072 */
[----:B------:R-:W-:-:S02]  /*1f960*/  IMAD.MOV.U32 R31, RZ, RZ, R113 ;  /* 0x000000ffff1f7224 */ /* 0x000fc400078e0071 */
[----:B------:R-:W-:Y:S02]  /*1f970*/  IMAD.MOV.U32 R30, RZ, RZ, R112 ;  /* 0x000000ffff1e7224 */ /* 0x000fe400078e0070 */
[----:B----4-:R-:W-:Y:S02]  /*1f980*/  IMAD.MOV.U32 R37, RZ, RZ, R119 ;  /* 0x000000ffff257224 */ /* 0x010fe400078e0077 */
[----:B------:R-:W-:Y:S02]  /*1f990*/  IMAD.MOV.U32 R36, RZ, RZ, R118 ;  /* 0x000000ffff247224 */ /* 0x000fe400078e0076 */
[----:B------:R-:W-:Y:S01]  /*1f9a0*/  IMAD.MOV.U32 R35, RZ, RZ, R117 ;  /* 0x000000ffff237224 */ /* 0x000fe200078e0075 */
[----:B0-----:R-:W2:Y:S01]  /*1f9b0*/  LDL.128 R112, [R1+0x5b0] ;  /* 0x0005b00001707983 */ /* 0x001ea20000100c00 */
        /* <DEDUP_REMOVED lines=58> */
[----:B------:R-:W-:Y:S04]  /*1fd60*/  STL.128 [R1+0x260], R108 ;  /* 0x0002606c01007387 */ /* 0x000fe80000100c00 */
        /* <DEDUP_REMOVED lines=21> */
[----:B0-----:R-:W2:Y:S04]  /*1fec0*/  LDL.LU.64 R104, [R1+0x1180] ;  /* 0x0011800001687983 */ /* 0x001ea80000300a00 */
[----:B-1----:R-:W2:Y:S04]  /*1fed0*/  LDL.LU.128 R100, [R1+0x1170] ;  /* 0x0011700001647983 */ /* 0x002ea80000300c00 */
[----:B---3--:R-:W3:Y:S04]  /*1fee0*/  LDL.LU.128 R96, [R1+0x1160] ;  /* 0x0011600001607983 */ /* 0x008ee80000300c00 */
[----:B----4-:R-:W4:Y:S04]  /*1fef0*/  LDL.LU.128 R92, [R1+0x1150] ;  /* 0x00115000015c7983 */ /* 0x010f280000300c00 */
        /* <DEDUP_REMOVED lines=18> */
[----:B------:R-:W4:Y:S04]  /*20020*/  LDL.LU R107, [R1+0x5b4] ;  /* 0x0005b400016b7983 */ /* 0x000f280000300800 */
[----:B------:R-:W4:Y:S04]  /*20030*/  LDL.LU R106, [R1+0x5b0] ;  /* 0x0005b000016a7983 */ /* 0x000f280000300800 */
[----:B------:R0:W-:Y:S01]  /*20040*/  STL.128 [R1+0x280], R116 ;  /* 0x0002807401007387 */ /* 0x0001e20000100c00 */
[----:B--2---:R-:W-:-:S03]  /*20050*/  IMAD.MOV.U32 R109, RZ, RZ, R115 ;  /* 0x000000ffff6d7224 */ /* 0x004fc600078e0073 */
[----:B------:R1:W-:Y:S04]  /*20060*/  STL.128 [R1+0x13d0], R220 ;  /* 0x0013d0dc01007387 */ /* 0x0003e80000100c00 */
[----:B------:R2:W-:Y:S04]  /*20070*/  STL.128 [R1+0x13b0], R212 ;  /* 0x0013b0d401007387 */ /* 0x0005e80000100c00 */
[----:B------:R2:W-:Y:S04]  /*20080*/  STL.128 [R1+0x13a0], R208 ;  /* 0x0013a0d001007387 */ /* 0x0005e80000100c00 */
[----:B0-----:R-:W4:Y:S04]  /*20090*/  LDL.128 R116, [R1+0x5c0] ;  /* 0x0005c00001747983 */ /* 0x001f280000100c00 */
[----:B------:R0:W-:Y:S04]  /*200a0*/  STL.128 [R1+0x1390], R204 ;  /* 0x001390cc01007387 */ /* 0x0001e80000100c00 */
[----:B------:R-:W-:Y:S04]  /*200b0*/  STL.128 [R1+0x310], R152 ;  /* 0x0003109801007387 */ /* 0x000fe80000100c00 */
[----:B------:R-:W-:Y:S04]  /*200c0*/  STL.128 [R1+0x320], R156 ;  /* 0x0003209c01007387 */ /* 0x000fe80000100c00 */
[----:B------:R-:W-:Y:S04]  /*200d0*/  STL.128 [R1+0x330], R160 ;  /* 0x000330a001007387 */ /* 0x000fe80000100c00 */
[----:B------:R-:W-:Y:S04]  /*200e0*/  STL.128 [R1+0x340], R164 ;  /* 0x000340a401007387 */ /* 0x000fe80000100c00 */
[----:B------:R-:W-:Y:S04]  /*200f0*/  STL.128 [R1+0x350], R168 ;  /* 0x000350a801007387 */ /* 0x000fe80000100c00 */
[----:B------:R0:W-:Y:S04]  /*20100*/  STL.128 [R1+0x360], R172 ;  /* 0x000360ac01007387 */ /* 0x0001e80000100c00 */
[----:B------:R-:W4:Y:S04]  /*20110*/  LDL.LU R227, [R1+0x13e8] ;  /* 0x0013e80001e37983 */ /* 0x000f280000300800 */
[----:B------:R-:W4:Y:S04]  /*20120*/  LDL.LU.64 R224, [R1+0x13e0] ;  /* 0x0013e00001e07983 */ /* 0x000f280000300a00 */
[----:B-1----:R-:W4:Y:S04]  /*20130*/  LDL.LU.128 R220, [R1+0x13d0] ;  /* 0x0013d00001dc7983 */ /* 0x002f280000300c00 */
[----:B------:R-:W4:Y:S04]  /*20140*/  LDL.LU.64 R218, [R1+0x13c0] ;  /* 0x0013c00001da7983 */ /* 0x000f280000300a00 */
[----:B--2---:R-:W2:Y:S04]  /*20150*/  LDL.LU.128 R212, [R1+0x13b0] ;  /* 0x0013b00001d47983 */ /* 0x004ea80000300c00 */
[----:B------:R-:W2:Y:S04]  /*20160*/  LDL.LU.128 R208, [R1+0x13a0] ;  /* 0x0013a00001d07983 */ /* 0x000ea80000300c00 */
[----:B0-----:R-:W2:Y:S04]  /*20170*/  LDL.LU.128 R204, [R1+0x1390] ;  /* 0x0013900001cc7983 */ /* 0x001ea80000300c00 */
[----:B------:R-:W2:Y:S04]  /*20180*/  LDL.LU.128 R200, [R1+0x1380] ;  /* 0x0013800001c87983 */ /* 0x000ea80000300c00 */
[----:B------:R-:W2:Y:S04]  /*20190*/  LDL.LU.64 R182, [R1+0x1330] ;  /* 0x0013300001b67983 */ /* 0x000ea80000300a00 */
[----:B------:R-:W2:Y:S04]  /*201a0*/  LDL.LU.128 R176, [R1+0x1320] ;  /* 0x0013200001b07983 */ /* 0x000ea80000300c00 */
[----:B------:R-:W2:Y:S04]  /*201b0*/  LDL.LU.128 R172, [R1+0x1310] ;  /* 0x0013100001ac7983 */ /* 0x000ea80000300c00 */
[----:B------:R-:W2:Y:S04]  /*201c0*/  LDL.LU R170, [R1+0x1308] ;  /* 0x0013080001aa7983 */ /* 0x000ea80000300800 */
[----:B------:R-:W2:Y:S04]  /*201d0*/  LDL.LU.64 R168, [R1+0x1300] ;  /* 0x0013000001a87983 */ /* 0x000ea80000300a00 */
[----:B------:R-:W2:Y:S04]  /*201e0*/  LDL.LU.128 R164, [R1+0x12f0] ;  /* 0x0012f00001a47983 */ /* 0x000ea80000300c00 */
[----:B------:R-:W2:Y:S04]  /*201f0*/  LDL.LU.128 R160, [R1+0x12e0] ;  /* 0x0012e00001a07983 */ /* 0x000ea80000300c00 */
[----:B------:R-:W2:Y:S04]  /*20200*/  LDL.LU.128 R156, [R1+0x12d0] ;  /* 0x0012d000019c7983 */ /* 0x000ea80000300c00 */
[----:B------:R-:W2:Y:S04]  /*20210*/  LDL.LU.128 R152, [R1+0x12c0] ;  /* 0x0012c00001987983 */ /* 0x000ea80000300c00 */
[----:B------:R-:W-:Y:S04]  /*20220*/  STL.128 [R1+0x3a0], R112 ;  /* 0x0003a07001007387 */ /* 0x000fe80000100c00 */
[----:B------:R0:W-:Y:S04]  /*20230*/  STL.128 [R1+0xe80], R20 ;  /* 0x000e801401007387 */ /* 0x0001e80000100c00 */
[----:B------:R1:W-:Y:S04]  /*20240*/  STL.128 [R1+0xe70], R16 ;  /* 0x000e701001007387 */ /* 0x0003e80000100c00 */
[----:B------:R1:W-:Y:S04]  /*20250*/  STL.128 [R1+0xe60], R12 ;  /* 0x000e600c01007387 */ /* 0x0003e80000100c00 */
[----:B------:R1:W-:Y:S04]  /*20260*/  STL.128 [R1+0xe50], R8 ;  /* 0x000e500801007387 */ /* 0x0003e80000100c00 */
[----:B------:R1:W-:Y:S04]  /*20270*/  STL.64 [R1+0xe48], R4 ;  /* 0x000e480401007387 */ /* 0x0003e80000100a00 */
[----:B0-----:R-:W2:Y:S04]  /*20280*/  LDL.LU.128 R20, [R1+0xe80] ;  /* 0x000e800001147983 */ /* 0x001ea80000300c00 */
[----:B-1----:R-:W2:Y:S04]  /*20290*/  LDL.LU.128 R16, [R1+0xe70] ;  /* 0x000e700001107983 */ /* 0x002ea80000300c00 */
[----:B------:R-:W2:Y:S04]  /*202a0*/  LDL.LU.128 R12, [R1+0xe60] ;  /* 0x000e6000010c7983 */ /* 0x000ea80000300c00 */
[----:B------:R-:W2:Y:S04]  /*202b0*/  LDL.LU.128 R8, [R1+0xe50] ;  /* 0x000e500001087983 */ /* 0x000ea80000300c00 */
[----:B------:R-:W2:Y:S04]  /*202c0*/  LDL.LU.64 R4, [R1+0xe48] ;  /* 0x000e480001047983 */ /* 0x000ea80000300a00 */
[----:B------:R-:W2:Y:S04]  /*202d0*/  LDL.LU R112, [R1+0x5c8] ;  /* 0x0005c80001707983 */ /* 0x000ea80000300800 */
[----:B------:R-:W2:Y:S04]  /*202e0*/  LDL.LU R111, [R1+0x5c4] ;  /* 0x0005c400016f7983 */ /* 0x000ea80000300800 */
[----:B------:R-:W2:Y:S04]  /*202f0*/  LDL.LU R110, [R1+0x5c0] ;  /* 0x0005c000016e7983 */ /* 0x000ea80000300800 */
[----:B------:R0:W-:Y:S04]  /*20300*/  STL.128 [R1+0x290], R120 ;  /* 0x0002907801007387 */ /* 0x0001e80000100c00 */
[----:B------:R1:W-:Y:S04]  /*20310*/  STL.128 [R1+0x1240], R196 ;  /* 0x001240c401007387 */ /* 0x0003e80000100c00 */
[----:B------:R1:W-:Y:S04]  /*20320*/  STL.128 [R1+0x1230], R192 ;  /* 0x001230c001007387 */ /* 0x0003e80000100c00 */
[----:B------:R1:W-:Y:S04]  /*20330*/  STL.128 [R1+0x1220], R188 ;  /* 0x001220bc01007387 */ /* 0x0003e80000100c00 */
[----:B0-----:R-:W2:Y:S04]  /*20340*/  LDL.128 R120, [R1+0x5d0] ;  /* 0x0005d00001787983 */ /* 0x001ea80000100c00 */
[----:B------:R-:W-:Y:S04]  /*20350*/  STL.128 [R1+0x390], R184 ;  /* 0x000390b801007387 */ /* 0x000fe80000100c00 */
[----:B-1----:R-:W2:Y:S04]  /*20360*/  LDL.LU.128 R196, [R1+0x1240] ;  /* 0x0012400001c47983 */ /* 0x002ea80000300c00 */
[----:B------:R-:W2:Y:S04]  /*20370*/  LDL.LU.128 R192, [R1+0x1230] ;  /* 0x0012300001c07983 */ /* 0x000ea80000300c00 */
[----:B------:R-:W2:Y:S04]  /*20380*/  LDL.LU.128 R188, [R1+0x1220] ;  /* 0x0012200001bc7983 */ /* 0x000ea80000300c00 */
[----:B------:R0:W-:Y:S04]  /*20390*/  STL.128 [R1+0xfc0], R100 ;  /* 0x000fc06401007387 */ /* 0x0001e80000100c00 */
[----:B---3--:R-:W-:Y:S04]  /*203a0*/  STL.128 [R1+0xfb0], R96 ;  /* 0x000fb06001007387 */ /* 0x008fe80000100c00 */
[----:B----4-:R-:W-:Y:S04]  /*203b0*/  STL.128 [R1+0xfa0], R92 ;  /* 0x000fa05c01007387 */ /* 0x010fe80000100c00 */
        /* <DEDUP_REMOVED lines=17> */
[----:B------:R1:W-:Y:S04]  /*204d0*/  STL.64 [R1+0xfe0], R108 ;  /* 0x000fe06c01007387 */ /* 0x0003e80000100a00 */
[----:B0-----:R-:W3:Y:S04]  /*204e0*/  LDL.LU.128 R100, [R1+0xfc0] ;  /* 0x000fc00001647983 */ /* 0x001ee80000300c00 */
[----:B------:R0:W-:Y:S04]  /*204f0*/  STL.128 [R1+0xfd0], R104 ;  /* 0x000fd06801007387 */ /* 0x0001e80000100c00 */
[----:B-1----:R-:W4:Y:S04]  /*20500*/  LDL.LU.64 R108, [R1+0xfe0] ;  /* 0x000fe000016c7983 */ /* 0x002f280000300a00 */
[----:B------:R-:W4:Y:S04]  /*20510*/  LDL.LU.128 R96, [R1+0xfb0] ;  /* 0x000fb00001607983 */ /* 0x000f280000300c00 */
[----:B------:R-:W4:Y:S04]  /*20520*/  LDL.LU.128 R92, [R1+0xfa0] ;  /* 0x000fa000015c7983 */ /* 0x000f280000300c00 */
        /* <DEDUP_REMOVED lines=17> */
[----:B------:R-:W4:Y:S01]  /*20640*/  LDL.LU.128 R24, [R1+0xe90] ;  /* 0x000e900001187983 */ /* 0x000f220000300c00 */
[----:B------:R-:W-:-:S03]  /*20650*/  IMAD.MOV.U32 R113, RZ, RZ, R119 ;  /* 0x000000ffff717224 */ /* 0x000fc600078e0077 */
[----:B------:R0:W-:Y:S04]  /*20660*/  STL [R1+0x12b8], R227 ;  /* 0x0012b8e301007387 */ /* 0x0001e80000100800 */
[----:B------:R1:W-:Y:S04]  /*20670*/  STL.64 [R1+0x12b0], R224 ;  /* 0x0012b0e001007387 */ /* 0x0003e80000100a00 */
[----:B------:R1:W-:Y:S04]  /*20680*/  STL.128 [R1+0x12a0], R220 ;  /* 0x0012a0dc01007387 */ /* 0x0003e80000100c00 */
[----:B------:R1:W-:Y:S04]  /*20690*/  STL.64 [R1+0x1290], R218 ;  /* 0x001290da01007387 */ /* 0x0003e80000100a00 */
[----:B--2---:R2:W-:Y:S04]  /*206a0*/  STL.128 [R1+0x1280], R212 ;  /* 0x001280d401007387 */ /* 0x0045e80000100c00 */
[----:B------:R2:W-:Y:S04]  /*206b0*/  STL.128 [R1+0x1270], R208 ;  /* 0x001270d001007387 */ /* 0x0005e80000100c00 */
[----:B------:R2:W-:Y:S04]  /*206c0*/  STL.128 [R1+0x1260], R204 ;  /* 0x001260cc01007387 */ /* 0x0005e80000100c00 */
[----:B------:R2:W-:Y:S04]  /*206d0*/  STL.128 [R1+0x1250], R200 ;  /* 0x001250c801007387 */ /* 0x0005e80000100c00 */
[----:B------:R2:W-:Y:S04]  /*206e0*/  STL.64 [R1+0x1200], R182 ;  /* 0x001200b601007387 */ /* 0x0005e80000100a00 */
[----:B------:R2:W-:Y:S04]  /*206f0*/  STL.128 [R1+0x11f0], R176 ;  /* 0x0011f0b001007387 */ /* 0x0005e80000100c00 */
[----:B------:R2:W-:Y:S04]  /*20700*/  STL.128 [R1+0x11e0], R172 ;  /* 0x0011e0ac01007387 */ /* 0x0005e80000100c00 */
[----:B------:R2:W-:Y:S04]  /*20710*/  STL [R1+0x11d8], R170 ;  /* 0x0011d8aa01007387 */ /* 0x0005e80000100800 */
[----:B------:R2:W-:Y:S04]  /*20720*/  STL.64 [R1+0x11d0], R168 ;  /* 0x0011d0a801007387 */ /* 0x0005e80000100a00 */
[----:B------:R2:W-:Y:S04]  /*20730*/  STL.128 [R1+0x11c0], R164 ;  /* 0x0011c0a401007387 */ /* 0x0005e80000100c00 */
[----:B------:R2:W-:Y:S04]  /*20740*/  STL.128 [R1+0x11b0], R160 ;  /* 0x0011b0a001007387 */ /* 0x0005e80000100c00 */
[----:B------:R2:W-:Y:S04]  /*20750*/  STL.128 [R1+0x11a0], R156 ;  /* 0x0011a09c01007387 */ /* 0x0005e80000100c00 */
[----:B------:R2:W-:Y:S04]  /*20760*/  STL.128 [R1+0x1190], R152 ;  /* 0x0011909801007387 */ /* 0x0005e80000100c00 */
[----:B0-----:R-:W4:Y:S04]  /*20770*/  LDL.LU R227, [R1+0x12b8] ;  /* 0x0012b80001e37983 */ /* 0x001f280000300800 */
[----:B-1----:R-:W4:Y:S04]  /*20780*/  LDL.LU.64 R224, [R1+0x12b0] ;  /* 0x0012b00001e07983 */ /* 0x002f280000300a00 */
[----:B------:R-:W4:Y:S04]  /*20790*/  LDL.LU.128 R220, [R1+0x12a0] ;  /* 0x0012a00001dc7983 */ /* 0x000f280000300c00 */
[----:B------:R-:W4:Y:S04]  /*207a0*/  LDL.LU.64 R218, [R1+0x1290] ;  /* 0x0012900001da7983 */ /* 0x000f280000300a00 */
[----:B--2---:R-:W2:Y:S04]  /*207b0*/  LDL.LU.128 R212, [R1+0x1280] ;  /* 0x0012800001d47983 */ /* 0x004ea80000300c00 */
[----:B------:R-:W2:Y:S04]  /*207c0*/  LDL.LU.128 R208, [R1+0x1270] ;  /* 0x0012700001d07983 */ /* 0x000ea80000300c00 */
[----:B------:R-:W2:Y:S04]  /*207d0*/  LDL.LU.128 R204, [R1+0x1260] ;  /* 0x0012600001cc7983 */ /* 0x000ea80000300c00 */
[----:B------:R-:W2:Y:S04]  /*207e0*/  LDL.LU.128 R200, [R1+0x1250] ;  /* 0x0012500001c87983 */ /* 0x000ea80000300c00 */
        /* <DEDUP_REMOVED lines=10> */
[----:B------:R-:W2:Y:S04]  /*20890*/  LDL.LU R180, [R1+0xe40] ;  /* 0x000e400001b47983 */ /* 0x000ea80000300800 */
[----:B------:R-:W2:Y:S04]  /*208a0*/  LDL.LU R181, [R1+0xe3c] ;  /* 0x000e3c0001b57983 */ /* 0x000ea80000300800 */
[----:B------:R-:W2:Y:S04]  /*208b0*/  LDL.LU R171, [R1+0xe38] ;  /* 0x000e380001ab7983 */ /* 0x000ea80000300800 */
[----:B------:R0:W-:Y:S04]  /*208c0*/  STL.64 [R1+0xe30], R112 ;  /* 0x000e307001007387 */ /* 0x0001e80000100a00 */
[----:B------:R-:W-:Y:S04]  /*208d0*/  STL.128 [R1+0xcc0], R20 ;  /* 0x000cc01401007387 */ /* 0x000fe80000100c00 */
[----:B------:R-:W-:Y:S04]  /*208e0*/  STL.128 [R1+0xcb0], R16 ;  /* 0x000cb01001007387 */ /* 0x000fe80000100c00 */
[----:B------:R-:W-:Y:S04]  /*208f0*/  STL.128 [R1+0xca0], R12 ;  /* 0x000ca00c01007387 */ /* 0x000fe80000100c00 */
[----:B------:R-:W-:Y:S04]  /*20900*/  STL.128 [R1+0xc90], R8 ;  /* 0x000c900801007387 */ /* 0x000fe80000100c00 */
[----:B------:R-:W-:Y:S04]  /*20910*/  STL.64 [R1+0xc80], R4 ;  /* 0x000c800401007387 */ /* 0x000fe80000100a00 */
[----:B------:R1:W-:Y:S04]  /*20920*/  STL.128 [R1+0x3b0], R116 ;  /* 0x0003b07401007387 */ /* 0x0003e80000100c00 */
[----:B---3--:R-:W-:Y:S04]  /*20930*/  STL.128 [R1+0xe00], R100 ;  /* 0x000e006401007387 */ /* 0x008fe80000100c00 */
[----:B----4-:R3:W-:Y:S04]  /*20940*/  STL.128 [R1+0xe20], R108 ;  /* 0x000e206c01007387 */ /* 0x0107e80000100c00 */
        /* <DEDUP_REMOVED lines=21> */
[----:B-1----:R-:W2:Y:S04]  /*20aa0*/  LDL.LU R116, [R1+0x5d8] ;  /* 0x0005d80001747983 */ /* 0x002ea80000300800 */
[----:B------:R-:W2:Y:S04]  /*20ab0*/  LDL.LU R115, [R1+0x5d4] ;  /* 0x0005d40001737983 */ /* 0x000ea80000300800 */
[----:B------:R-:W2:Y:S04]  /*20ac0*/  LDL.LU R114, [R1+0x5d0] ;  /* 0x0005d00001727983 */ /* 0x000ea80000300800 */
        /* <DEDUP_REMOVED lines=32> */
[----:B--2---:R-:W-:Y:S04]  /*20cd0*/  STL.128 [R1+0xc40], R200 ;  /* 0x000c40c801007387 */ /* 0x004fe80000100c00 */
[----:B------:R1:W-:Y:S04]  /*20ce0*/  STL.128 [R1+0xba0], R160 ;  /* 0x000ba0a001007387 */ /* 0x0003e80000100c00 */
[----:B------:R2:W-:Y:S01]  /*20cf0*/  STL.128 [R1+0xbf0], R180 ;  /* 0x000bf0b401007387 */ /* 0x0005e20000100c00 */
[----:B0-----:R-:W-:-:S03]  /*20d00*/  IMAD.MOV.U32 R123, RZ, RZ, R117 ;  /* 0x000000ffff7b7224 */ /* 0x001fc600078e0075 */
[----:B------:R0:W-:Y:S01]  /*20d10*/  STL.128 [R1+0xbb0], R164 ;  /* 0x000bb0a401007387 */ /* 0x0001e20000100c00 */
[----:B------:R-:W-:Y:S02]  /*20d20*/  IMAD.MOV.U32 R124, RZ, RZ, R156 ;  /* 0x000000ffff7c7224 */ /* 0x000fe400078e009c */
[----:B------:R-:W-:Y:S01]  /*20d30*/  IMAD.MOV.U32 R125, RZ, RZ, R157 ;  /* 0x000000ffff7d7224 */ /* 0x000fe200078e009d */
[----:B------:R-:W4:Y:S01]  /*20d40*/  LDL.LU.128 R20, [R1+0xcc0] ;  /* 0x000cc00001147983 */ /* 0x000f220000300c00 */
[----:B------:R-:W-:Y:S02]  /*20d50*/  IMAD.MOV.U32 R126, RZ, RZ, R158 ;  /* 0x000000ffff7e7224 */ /* 0x000fe400078e009e */
[----:B------:R-:W-:Y:S01]  /*20d60*/  IMAD.MOV.U32 R127, RZ, RZ, R159 ;  /* 0x000000ffff7f7224 */ /* 0x000fe200078e009f */
[----:B-1----:R-:W4:Y:S01]  /*20d70*/  LDL.LU.128 R160, [R1+0xba0] ;  /* 0x000ba00001a07983 */ /* 0x002f220000300c00 */
[----:B------:R-:W-:Y:S02]  /*20d80*/  IMAD.MOV.U32 R128, RZ, RZ, R227 ;  /* 0x000000ffff807224 */ /* 0x000fe400078e00e3 */
[----:B------:R-:W-:Y:S01]  /*20d90*/  IMAD.MOV.U32 R129, RZ, RZ, R225 ;  /* 0x000000ffff817224 */ /* 0x000fe200078e00e1 */
[----:B------:R-:W-:Y:S01]  /*20da0*/  STL [R1+0xc60], R208 ;  /* 0x000c60d001007387 */ /* 0x000fe20000100800 */
[----:B------:R-:W-:-:S02]  /*20db0*/  IMAD.MOV.U32 R130, RZ, RZ, R224 ;  /* 0x000000ffff827224 */ /* 0x000fc400078e00e0 */
[----:B------:R-:W-:Y:S01]  /*20dc0*/  IMAD.MOV.U32 R131, RZ, RZ, R223 ;  /* 0x000000ffff837224 */ /* 0x000fe200078e00df */
[----:B------:R-:W-:Y:S01]  /*20dd0*/  STL.128 [R1+0xc50], R204 ;  /* 0x000c50cc01007387 */ /* 0x000fe20000100c00 */
[----:B------:R-:W-:Y:S02]  /*20de0*/  IMAD.MOV.U32 R132, RZ, RZ, R222 ;  /* 0x000000ffff847224 */ /* 0x000fe400078e00de */
[----:B------:R-:W-:Y:S01]  /*20df0*/  IMAD.MOV.U32 R133, RZ, RZ, R209 ;  /* 0x000000ffff857224 */ /* 0x000fe200078e00d1 */
[----:B------:R-:W4:Y:S01]  /*20e00*/  LDL.LU.128 R16, [R1+0xcb0] ;  /* 0x000cb00001107983 */ /* 0x000f220000300c00 */
[----:B------:R-:W-:Y:S02]  /*20e10*/  IMAD.MOV.U32 R134, RZ, RZ, R210 ;  /* 0x000000ffff867224 */ /* 0x000fe400078e00d2 */
[----:B------:R-:W-:Y:S01]  /*20e20*/  IMAD.MOV.U32 R135, RZ, RZ, R211 ;  /* 0x000000ffff877224 */ /* 0x000fe200078e00d3 */
[----:B------:R-:W4:Y:S01]  /*20e30*/  LDL.LU.128 R12, [R1+0xca0] ;  /* 0x000ca000010c7983 */ /* 0x000f220000300c00 */
[----:B------:R-:W-:-:S02]  /*20e40*/  IMAD.MOV.U32 R136, RZ, RZ, R212 ;  /* 0x000000ffff887224 */ /* 0x000fc400078e00d4 */
[----:B------:R-:W-:Y:S01]  /*20e50*/  IMAD.MOV.U32 R137, RZ, RZ, R213 ;  /* 0x000000ffff897224 */ /* 0x000fe200078e00d5 */
[----:B------:R-:W4:Y:S01]  /*20e60*/  LDL.LU.64 R4, [R1+0xc80] ;  /* 0x000c800001047983 */ /* 0x000f220000300a00 */
[----:B------:R-:W-:Y:S02]  /*20e70*/  IMAD.MOV.U32 R138, RZ, RZ, R214 ;  /* 0x000000ffff8a7224 */ /* 0x000fe400078e00d6 */
[----:B------:R-:W-:Y:S01]  /*20e80*/  IMAD.MOV.U32 R139, RZ, RZ, R215 ;  /* 0x000000ffff8b7224 */ /* 0x000fe200078e00d7 */
[----:B------:R-:W4:Y:S01]  /*20e90*/  LDL.LU R6, [R1+0xc78] ;  /* 0x000c780001067983 */ /* 0x000f220000300800 */
[----:B------:R-:W-:Y:S02]  /*20ea0*/  IMAD.MOV.U32 R140, RZ, RZ, R221 ;  /* 0x000000ffff8c7224 */ /* 0x000fe400078e00dd */
[----:B------:R-:W-:Y:S01]  /*20eb0*/  IMAD.MOV.U32 R141, RZ, RZ, R220 ;  /* 0x000000ffff8d7224 */ /* 0x000fe200078e00dc */
[----:B------:R-:W4:Y:S01]  /*20ec0*/  LDL.LU R7, [R1+0xc74] ;  /* 0x000c740001077983 */ /* 0x000f220000300800 */
        /* <DEDUP_REMOVED lines=10> */
[----:B--2---:R-:W2:Y:S01]  /*20f70*/  LDL.LU.128 R180, [R1+0xbf0] ;  /* 0x000bf00001b47983 */ /* 0x004ea20000300c00 */
[----:B------:R-:W-:-:S03]  /*20f80*/  IMAD.MOV.U32 R119, RZ, RZ, R113 ;  /* 0x000000ffff777224 */ /* 0x000fc600078e0071 */
[----:B0-----:R-:W2:Y:S01]  /*20f90*/  LDL.LU.128 R164, [R1+0xbb0] ;  /* 0x000bb00001a47983 */ /* 0x001ea20000300c00 */
[----:B------:R-:W-:Y:S02]  /*20fa0*/  IMAD.MOV.U32 R118, RZ, RZ, R112 ;  /* 0x000000ffff767224 */ /* 0x000fe400078e0070 */
[----:B------:R-:W-:Y:S02]  /*20fb0*/  IMAD.MOV.U32 R122, RZ, RZ, R116 ;  /* 0x000000ffff7a7224 */ /* 0x000fe400078e0074 */
[----:B------:R-:W-:Y:S02]  /*20fc0*/  IMAD.MOV.U32 R121, RZ, RZ, R115 ;  /* 0x000000ffff797224 */ /* 0x000fe400078e0073 */
[----:B------:R-:W-:Y:S02]  /*20fd0*/  IMAD.MOV.U32 R120, RZ, RZ, R114 ;  /* 0x000000ffff787224 */ /* 0x000fe400078e0072 */
[----:B---3--:R-:W-:Y:S02]  /*20fe0*/  IMAD.MOV.U32 R117, RZ, RZ, R111 ;  /* 0x000000ffff757224 */ /* 0x008fe400078e006f */
[----:B------:R-:W-:-:S02]  /*20ff0*/  IMAD.MOV.U32 R116, RZ, RZ, R110 ;  /* 0x000000ffff747224 */ /* 0x000fc400078e006e */
[----:B------:R-:W-:Y:S02]  /*21000*/  IMAD.MOV.U32 R115, RZ, RZ, R109 ;  /* 0x000000ffff737224 */ /* 0x000fe400078e006d */
[----:B------:R-:W-:Y:S02]  /*21010*/  IMAD.MOV.U32 R114, RZ, RZ, R108 ;  /* 0x000000ffff727224 */ /* 0x000fe400078e006c */
[----:B----4-:R-:W-:Y:S02]  /*21020*/  IMAD.MOV.U32 R113, RZ, RZ, R107 ;  /* 0x000000ffff717224 */ /* 0x010fe400078e006b */
        /* <DEDUP_REMOVED lines=88> */
[----:B------:R-:W-:-:S06]  /*215b0*/  IMAD.MOV.U32 R27, RZ, RZ, R205 ;  /* 0x000000ffff1b7224 */ /* 0x000fcc00078e00cd */
[----:B------:R-:W-:-:S06]  /*215c0*/  WARPGROUP.ARRIVE ;  /* 0x00000000000079c5 */ /* 0x000fcc0000000000 */
[----:B------:R-:W-:Y:S03]  /*215d0*/  HGMMA.64x256x16.F32.BF16 R24, R152, gdesc[UR4].tnspB, R24, gsb0 ;  /* 0x43e0000498187df0 */ /* 0x000fe60008001818 */
[----:B------:R-:W-:Y:S02]  /*215e0*/  WARPGROUP.DEPBAR.LE gsb0, 0x0 ;  /* 0x00008000000079c5 */ /* 0x000fe40000010000 */
[----:B------:R0:W-:Y:S04]  /*215f0*/  STL.128 [R1+0xae0], R104 ;  /* 0x000ae06801007387 */ /* 0x0001e80000100c00 */
[----:B0-----:R-:W3:Y:S04]  /*21600*/  LDL.LU.128 R104, [R1+0xae0] ;  /* 0x000ae00001687983 */ /* 0x001ee80000300c00 */
[----:B------:R0:W-:Y:S04]  /*21610*/  STL.128 [R1+0xb10], R116 ;  /* 0x000b107401007387 */ /* 0x0001e80000100c00 */
[----:B------:R1:W-:Y:S04]  /*21620*/  STL.128 [R1+0xb40], R128 ;  /* 0x000b408001007387 */ /* 0x0003e80000100c00 */
[----:B------:R4:W-:Y:S04]  /*21630*/  STL.128 [R1+0xb30], R124 ;  /* 0x000b307c01007387 */ /* 0x0009e80000100c00 */
[----:B0-----:R-:W2:Y:S04]  /*21640*/  LDL.LU.128 R116, [R1+0xb10] ;  /* 0x000b100001747983 */ /* 0x001ea80000300c00 */
[----:B------:R0:W-:Y:S04]  /*21650*/  STL.128 [R1+0xb20], R120 ;  /* 0x000b207801007387 */ /* 0x0001e80000100c00 */
[----:B-1----:R-:W2:Y:S04]  /*21660*/  LDL.LU.128 R128, [R1+0xb40] ;  /* 0x000b400001807983 */ /* 0x002ea80000300c00 */
[----:B----4-:R-:W4:Y:S04]  /*21670*/  LDL.LU.128 R124, [R1+0xb30] ;  /* 0x000b3000017c7983 */ /* 0x010f280000300c00 */
[----:B0-----:R-:W4:Y:S04]  /*21680*/  LDL.LU.128 R120, [R1+0xb20] ;  /* 0x000b200001787983 */ /* 0x001f280000300c00 */
[----:B------:R0:W-:Y:S04]  /*21690*/  STL.128 [R1+0xb90], R148 ;  /* 0x000b909401007387 */ /* 0x0001e80000100c00 */
[----:B------:R1:W-:Y:S04]  /*216a0*/  STL.128 [R1+0x900], R44 ;  /* 0x0009002c01007387 */ /* 0x0003e80000100c00 */
[----:B------:R1:W-:Y:S04]  /*216b0*/  STL.128 [R1+0xb80], R144 ;  /* 0x000b809001007387 */ /* 0x0003e80000100c00 */
[----:B------:R1:W-:Y:S04]  /*216c0*/  STL.128 [R1+0xb70], R140 ;  /* 0x000b708c01007387 */ /* 0x0003e80000100c00 */
[----:B0-----:R-:W4:Y:S04]  /*216d0*/  LDL.LU.128 R148, [R1+0xb90] ;  /* 0x000b900001947983 */ /* 0x001f280000300c00 */
[----:B-1----:R-:W4:Y:S04]  /*216e0*/  LDL.LU.128 R44, [R1+0x900] ;  /* 0x00090000012c7983 */ /* 0x002f280000300c00 */
[----:B------:R0:W-:Y:S04]  /*216f0*/  STL.128 [R1+0xb60], R136 ;  /* 0x000b608801007387 */ /* 0x0001e80000100c00 */
[----:B------:R-:W4:Y:S04]  /*21700*/  LDL.LU.128 R144, [R1+0xb80] ;  /* 0x000b800001907983 */ /* 0x000f280000300c00 */
[----:B------:R-:W4:Y:S04]  /*21710*/  LDL.LU.128 R140, [R1+0xb70] ;  /* 0x000b7000018c7983 */ /* 0x000f280000300c00 */
[----:B------:R1:W-:Y:S04]  /*21720*/  STL.128 [R1+0xb00], R112 ;  /* 0x000b007001007387 */ /* 0x0003e80000100c00 */
[----:B0-----:R-:W4:Y:S04]  /*21730*/  LDL.LU.128 R136, [R1+0xb60] ;  /* 0x000b600001887983 */ /* 0x001f280000300c00 */
[----:B------:R0:W-:Y:S04]  /*21740*/  STL.128 [R1+0xaf0], R108 ;  /* 0x000af06c01007387 */ /* 0x0001e80000100c00 */
[----:B------:R0:W-:Y:S04]  /*21750*/  STL.128 [R1+0xad0], R100 ;  /* 0x000ad06401007387 */ /* 0x0001e80000100c00 */
[----:B------:R0:W-:Y:S04]  /*21760*/  STL.128 [R1+0xb50], R132 ;  /* 0x000b508401007387 */ /* 0x0001e80000100c00 */
[----:B-1----:R-:W4:Y:S04]  /*21770*/  LDL.LU.128 R112, [R1+0xb00] ;  /* 0x000b000001707983 */ /* 0x002f280000300c00 */
[----:B0-----:R-:W4:Y:S04]  /*21780*/  LDL.LU.128 R108, [R1+0xaf0] ;  /* 0x000af000016c7983 */ /* 0x001f280000300c00 */
[----:B------:R-:W4:Y:S04]  /*21790*/  LDL.LU.128 R100, [R1+0xad0] ;  /* 0x000ad00001647983 */ /* 0x000f280000300c00 */
[----:B------:R-:W4:Y:S04]  /*217a0*/  LDL.LU.128 R132, [R1+0xb50] ;  /* 0x000b500001847983 */ /* 0x000f280000300c00 */
[----:B------:R0:W-:Y:S04]  /*217b0*/  STL.128 [R1+0x930], R56 ;  /* 0x0009303801007387 */ /* 0x0001e80000100c00 */
[----:B------:R1:W-:Y:S04]  /*217c0*/  STL.128 [R1+0x920], R52 ;  /* 0x0009203401007387 */ /* 0x0003e80000100c00 */
[----:B------:R1:W-:Y:S04]  /*217d0*/  STL.128 [R1+0x910], R48 ;  /* 0x0009103001007387 */ /* 0x0003e80000100c00 */
[----:B0-----:R-:W4:Y:S04]  /*217e0*/  LDL.LU.128 R56, [R1+0x930] ;  /* 0x0009300001387983 */ /* 0x001f280000300c00 */
[----:B-1----:R-:W4:Y:S04]  /*217f0*/  LDL.LU.128 R52, [R1+0x920] ;  /* 0x0009200001347983 */ /* 0x002f280000300c00 */
[----:B------:R-:W4:Y:S04]  /*21800*/  LDL.LU.128 R48, [R1+0x910] ;  /* 0x0009100001307983 */ /* 0x000f280000300c00 */
[----:B---3--:R0:W-:Y:S04]  /*21810*/  STL.128 [R1+0x9f0], R104 ;  /* 0x0009f06801007387 */ /* 0x0081e80000100c00 */
[----:B0-----:R-:W3:Y:S04]  /*21820*/  LDL.LU.128 R104, [R1+0x9f0] ;  /* 0x0009f00001687983 */ /* 0x001ee80000300c00 */
[----:B--2---:R0:W-:Y:S04]  /*21830*/  STL.128 [R1+0xa20], R116 ;  /* 0x000a207401007387 */ /* 0x0041e80000100c00 */
[----:B------:R1:W-:Y:S04]  /*21840*/  STL.128 [R1+0xa50], R128 ;  /* 0x000a508001007387 */ /* 0x0003e80000100c00 */
[----:B0-----:R-:W2:Y:S04]  /*21850*/  LDL.LU.128 R116, [R1+0xa20] ;  /* 0x000a200001747983 */ /* 0x001ea80000300c00 */
[----:B----4-:R0:W-:Y:S04]  /*21860*/  STL.128 [R1+0xa40], R124 ;  /* 0x000a407c01007387 */ /* 0x0101e80000100c00 */
[----:B------:R4:W-:Y:S04]  /*21870*/  STL.128 [R1+0xa30], R120 ;  /* 0x000a307801007387 */ /* 0x0009e80000100c00 */
[----:B-1----:R-:W2:Y:S04]  /*21880*/  LDL.LU.128 R128, [R1+0xa50] ;  /* 0x000a500001807983 */ /* 0x002ea80000300c00 */
[----:B0-----:R-:W2:Y:S04]  /*21890*/  LDL.LU.128 R124, [R1+0xa40] ;  /* 0x000a4000017c7983 */ /* 0x001ea80000300c00 */
[----:B----4-:R-:W4:Y:S01]  /*218a0*/  LDL.LU.128 R120, [R1+0xa30] ;  /* 0x000a300001787983 */ /* 0x010f220000300c00 */
[----:B------:R-:W-:-:S02]  /*218b0*/  IMAD.MOV.U32 R8, RZ, RZ, R35 ;  /* 0x000000ffff087224 */ /* 0x000fc400078e0023 */
[----:B------:R-:W-:Y:S02]  /*218c0*/  IMAD.MOV.U32 R9, RZ, RZ, R34 ;  /* 0x000000ffff097224 */ /* 0x000fe400078e0022 */
[----:B------:R-:W-:Y:S02]  /*218d0*/  IMAD.MOV.U32 R200, RZ, RZ, R156 ;  /* 0x000000ffffc87224 */ /* 0x000fe400078e009c */
[----:B------:R-:W-:Y:S02]  /*218e0*/  IMAD.MOV.U32 R201, RZ, RZ, R157 ;  /* 0x000000ffffc97224 */ /* 0x000fe400078e009d */
[----:B------:R-:W-:Y:S02]  /*218f0*/  IMAD.MOV.U32 R202, RZ, RZ, R158 ;  /* 0x000000ffffca7224 */ /* 0x000fe400078e009e */
[----:B------:R-:W-:-:S05]  /*21900*/  IMAD.MOV.U32 R203, RZ, RZ, R159 ;  /* 0x000000ffffcb7224 */ /* 0x000fca00078e009f */
[----:B------:R0:W-:Y:S04]  /*21910*/  STL.128 [R1+0x3d0], R200 ;  /* 0x0003d0c801007387 */ /* 0x0001e80000100c00 */
[----:B0-----:R-:W4:Y:S01]  /*21920*/  LDL.LU.128 R200, [R1+0xc40] ;  /* 0x000c400001c87983 */ /* 0x001f220000300c00 */
[----:B------:R-:W-:Y:S02]  /*21930*/  IMAD.MOV.U32 R204, RZ, RZ, R227 ;  /* 0x000000ffffcc7224 */ /* 0x000fe400078e00e3 */
[----:B------:R-:W-:Y:S02]  /*21940*/  IMAD.MOV.U32 R205, RZ, RZ, R225 ;  /* 0x000000ffffcd7224 */ /* 0x000fe400078e00e1 */
[----:B------:R-:W-:Y:S02]  /*21950*/  IMAD.MOV.U32 R206, RZ, RZ, R224 ;  /* 0x000000ffffce7224 */ /* 0x000fe400078e00e0 */
[----:B------:R-:W-:-:S02]  /*21960*/  IMAD.MOV.U32 R207, RZ, RZ, R223 ;  /* 0x000000ffffcf7224 */ /* 0x000fc400078e00df */
[----:B------:R-:W-:Y:S01]  /*21970*/  IMAD.MOV.U32 R208, RZ, RZ, R222 ;  /* 0x000000ffffd07224 */ /* 0x000fe200078e00de */
[----:B------:R-:W-:Y:S04]  /*21980*/  STL.128 [R1+0xaa0], R148 ;  /* 0x000aa09401007387 */ /* 0x000fe80000100c00 */
[----:B------:R0:W-:Y:S04]  /*21990*/  STL.128 [R1+0x3e0], R204 ;  /* 0x0003e0cc01007387 */ /* 0x0001e80000100c00 */
[----:B------:R1:W-:Y:S04]  /*219a0*/  STL.128 [R1+0x3f0], R208 ;  /* 0x0003f0d001007387 */ /* 0x0003e80000100c00 */
[----:B------:R1:W-:Y:S04]  /*219b0*/  STL.128 [R1+0x9d0], R96 ;  /* 0x0009d06001007387 */ /* 0x0003e80000100c00 */
[----:B------:R1:W-:Y:S04]  /*219c0*/  STL.128 [R1+0x980], R76 ;  /* 0x0009804c01007387 */ /* 0x0003e80000100c00 */
[----:B0-----:R-:W4:Y:S04]  /*219d0*/  LDL.LU.128 R204, [R1+0xc50] ;  /* 0x000c500001cc7983 */ /* 0x001f280000300c00 */
[----:B-1----:R-:W4:Y:S04]  /*219e0*/  LDL.LU R208, [R1+0xc60] ;  /* 0x000c600001d07983 */ /* 0x002f280000300800 */
[----:B------:R-:W4:Y:S04]  /*219f0*/  LDL.LU.128 R148, [R1+0xaa0] ;  /* 0x000aa00001947983 */ /* 0x000f280000300c00 */
[----:B------:R-:W4:Y:S04]  /*21a00*/  LDL.LU.128 R96, [R1+0x9d0] ;  /* 0x0009d00001607983 */ /* 0x000f280000300c00 */
[----:B------:R-:W4:Y:S04]  /*21a10*/  LDL.LU.128 R76, [R1+0x980] ;  /* 0x00098000014c7983 */ /* 0x000f280000300c00 */
[----:B------:R0:W-:Y:S04]  /*21a20*/  STL.128 [R1+0xa90], R144 ;  /* 0x000a909001007387 */ /* 0x0001e80000100c00 */
        /* <DEDUP_REMOVED lines=22> */
[----:B------:R-:W4:Y:S04]  /*21b90*/  LDL.LU.128 R40, [R1+0x8f0] ;  /* 0x0008f00001287983 */ /* 0x000f280000300c00 */
[----:B------:R-:W4:Y:S04]  /*21ba0*/  LDL.LU.128 R36, [R1+0x8e0] ;  /* 0x0008e00001247983 */ /* 0x000f280000300c00 */
[----:B0-----:R-:W4:Y:S04]  /*21bb0*/  LDL.LU.128 R60, [R1+0x940] ;  /* 0x00094000013c7983 */ /* 0x001f280000300c00 */
[----:B---3--:R0:W-:Y:S02]  /*21bc0*/  STL.128 [R1+0x770], R104 ;  /* 0x0007706801007387 */ /* 0x0081e40000100c00 */
[----:B0-----:R-:W-:-:S02]  /*21bd0*/  IMAD.MOV.U32 R106, RZ, RZ, R9 ;  /* 0x000000ffff6a7224 */ /* 0x001fc400078e0009 */
[----:B------:R-:W-:Y:S02]  /*21be0*/  IMAD.MOV.U32 R107, RZ, RZ, R8 ;  /* 0x000000ffff6b7224 */ /* 0x000fe400078e0008 */
[----:B------:R-:W3:Y:S04]  /*21bf0*/  LDL.64 R8, [R1+0x220] ;  /* 0x0002200001087983 */ /* 0x000ee80000100a00 */
[----:B--2---:R0:W-:Y:S04]  /*21c00*/  STL.128 [R1+0x7a0], R116 ;  /* 0x0007a07401007387 */ /* 0x0041e80000100c00 */
[----:B------:R-:W-:Y:S04]  /*21c10*/  STL.128 [R1+0x700], R24 ;  /* 0x0007001801007387 */ /* 0x000fe80000100c00 */
[----:B------:R1:W-:Y:S01]  /*21c20*/  STL.128 [R1+0x7d0], R128 ;  /* 0x0007d08001007387 */ /* 0x0003e20000100c00 */
[----:B0-----:R-:W-:-:S02]  /*21c30*/  IMAD.MOV.U32 R119, RZ, RZ, R47 ;  /* 0x000000ffff777224 */ /* 0x001fc400078e002f */
[----:B------:R-:W-:Y:S02]  /*21c40*/  IMAD.MOV.U32 R118, RZ, RZ, R46 ;  /* 0x000000ffff767224 */ /* 0x000fe400078e002e */
[----:B------:R-:W-:Y:S01]  /*21c50*/  IMAD.MOV.U32 R117, RZ, RZ, R45 ;  /* 0x000000ffff757224 */ /* 0x000fe200078e002d */
[----:B------:R0:W-:Y:S01]  /*21c60*/  STL.128 [R1+0x7c0], R124 ;  /* 0x0007c07c01007387 */ /* 0x0001e20000100c00 */
[----:B------:R-:W-:-:S03]  /*21c70*/  IMAD.MOV.U32 R116, RZ, RZ, R44 ;  /* 0x000000ffff747224 */ /* 0x000fc600078e002c */
[----:B----4-:R-:W-:Y:S04]  /*21c80*/  STL.128 [R1+0x7b0], R120 ;  /* 0x0007b07801007387 */ /* 0x010fe80000100c00 */
[----:B------:R2:W-:Y:S01]  /*21c90*/  STL.128 [R1+0x290], R116 ;  /* 0x0002907401007387 */ /* 0x0005e20000100c00 */
[----:B-1----:R-:W-:Y:S02]  /*21ca0*/  IMAD.MOV.U32 R131, RZ, RZ, R59 ;  /* 0x000000ffff837224 */ /* 0x002fe400078e003b */
[----:B------:R-:W-:Y:S01]  /*21cb0*/  IMAD.MOV.U32 R130, RZ, RZ, R58 ;  /* 0x000000ffff827224 */ /* 0x000fe200078e003a */
[----:B------:R-:W4:Y:S01]  /*21cc0*/  LDL.LU.128 R24, [R1+0x700] ;  /* 0x0007000001187983 */ /* 0x000f220000300c00 */
[----:B------:R-:W-:Y:S02]  /*21cd0*/  IMAD.MOV.U32 R129, RZ, RZ, R57 ;  /* 0x000000ffff817224 */ /* 0x000fe400078e0039 */
[----:B------:R-:W-:-:S02]  /*21ce0*/  IMAD.MOV.U32 R128, RZ, RZ, R56 ;  /* 0x000000ffff807224 */ /* 0x000fc400078e0038 */
[----:B0-----:R-:W-:Y:S02]  /*21cf0*/  IMAD.MOV.U32 R127, RZ, RZ, R55 ;  /* 0x000000ffff7f7224 */ /* 0x001fe400078e0037 */
[----:B------:R-:W-:Y:S02]  /*21d00*/  IMAD.MOV.U32 R126, RZ, RZ, R54 ;  /* 0x000000ffff7e7224 */ /* 0x000fe400078e0036 */
[----:B------:R-:W-:Y:S01]  /*21d10*/  IMAD.MOV.U32 R125, RZ, RZ, R53 ;  /* 0x000000ffff7d7224 */ /* 0x000fe200078e0035 */
[----:B--2---:R-:W2:Y:S01]  /*21d20*/  LDL.LU.128 R116, [R1+0x7a0] ;  /* 0x0007a00001747983 */ /* 0x004ea20000300c00 */
[----:B------:R-:W-:Y:S02]  /*21d30*/  IMAD.MOV.U32 R123, RZ, RZ, R51 ;  /* 0x000000ffff7b7224 */ /* 0x000fe400078e0033 */
[----:B------:R-:W-:Y:S02]  /*21d40*/  IMAD.MOV.U32 R122, RZ, RZ, R50 ;  /* 0x000000ffff7a7224 */ /* 0x000fe400078e0032 */
[----:B------:R-:W-:-:S02]  /*21d50*/  IMAD.MOV.U32 R121, RZ, RZ, R49 ;  /* 0x000000ffff797224 */ /* 0x000fc400078e0031 */
[----:B------:R-:W-:Y:S02]  /*21d60*/  IMAD.MOV.U32 R120, RZ, RZ, R48 ;  /* 0x000000ffff787224 */ /* 0x000fe400078e0030 */
[----:B------:R-:W-:Y:S01]  /*21d70*/  IMAD.MOV.U32 R124, RZ, RZ, R52 ;  /* 0x000000ffff7c7224 */ /* 0x000fe200078e0034 */
        /* <DEDUP_REMOVED lines=9> */
[----:B------:R1:W-:Y:S04]  /*21e10*/  STL.128 [R1+0xc20], R192 ;  /* 0x000c20c001007387 */ /* 0x0003e80000100c00 */
[----:B------:R1:W-:Y:S04]  /*21e20*/  STL.128 [R1+0xbd0], R172 ;  /* 0x000bd0ac01007387 */ /* 0x0003e80000100c00 */
[----:B0-----:R-:W4:Y:S04]  /*21e30*/  LDL.LU.128 R184, [R1+0xc00] ;  /* 0x000c000001b87983 */ /* 0x001f280000300c00 */
[----:B------:R0:W-:Y:S04]  /*21e40*/  STL.128 [R1+0xc10], R188 ;  /* 0x000c10bc01007387 */ /* 0x0001e80000100c00 */
[----:B-1----:R-:W4:Y:S04]  /*21e50*/  LDL.LU.128 R192, [R1+0xc20] ;  /* 0x000c200001c07983 */ /* 0x002f280000300c00 */
[----:B------:R-:W4:Y:S04]  /*21e60*/  LDL.LU.128 R172, [R1+0xbd0] ;  /* 0x000bd00001ac7983 */ /* 0x000f280000300c00 */
[----:B------:R1:W-:Y:S04]  /*21e70*/  STL.128 [R1+0xbc0], R168 ;  /* 0x000bc0a801007387 */ /* 0x0003e80000100c00 */
[----:B0-----:R-:W4:Y:S04]  /*21e80*/  LDL.LU.128 R188, [R1+0xc10] ;  /* 0x000c100001bc7983 */ /* 0x001f280000300c00 */
[----:B------:R0:W-:Y:S04]  /*21e90*/  STL.128 [R1+0x9c0], R92 ;  /* 0x0009c05c01007387 */ /* 0x0001e80000100c00 */
[----:B------:R0:W-:Y:S04]  /*21ea0*/  STL.128 [R1+0xac0], R160 ;  /* 0x000ac0a001007387 */ /* 0x0001e80000100c00 */
[----:B-1----:R-:W4:Y:S04]  /*21eb0*/  LDL.LU.128 R168, [R1+0xbc0] ;  /* 0x000bc00001a87983 */ /* 0x002f280000300c00 */
[----:B------:R1:W-:Y:S04]  /*21ec0*/  STL.128 [R1+0xbe0], R176 ;  /* 0x000be0b001007387 */ /* 0x0003e80000100c00 */
[----:B0-----:R-:W4:Y:S01]  /*21ed0*/  LDL.LU.128 R92, [R1+0x9c0] ;  /* 0x0009c000015c7983 */ /* 0x001f220000300c00 */
[----:B------:R-:W-:-:S03]  /*21ee0*/  IMAD.MOV.U32 R160, RZ, RZ, R200 ;  /* 0x000000ffffa07224 */ /* 0x000fc600078e00c8 */
[----:B------:R0:W-:Y:S01]  /*21ef0*/  STL.128 [R1+0x9b0], R88 ;  /* 0x0009b05801007387 */ /* 0x0001e20000100c00 */
[----:B------:R-:W-:Y:S02]  /*21f00*/  IMAD.MOV.U32 R161, RZ, RZ, R183 ;  /* 0x000000ffffa17224 */ /* 0x000fe400078e00b7 */
[----:B------:R-:W-:Y:S01]  /*21f10*/  IMAD.MOV.U32 R162, RZ, RZ, R182 ;  /* 0x000000ffffa27224 */ /* 0x000fe200078e00b6 */
[----:B------:R0:W-:Y:S01]  /*21f20*/  STL.128 [R1+0x6f0], R20 ;  /* 0x0006f01401007387 */ /* 0x0001e20000100c00 */
[----:B------:R-:W-:-:S03]  /*21f30*/  IMAD.MOV.U32 R163, RZ, RZ, R166 ;  /* 0x000000ffffa37224 */ /* 0x000fc600078e00a6 */
[----:B-1----:R-:W4:Y:S04]  /*21f40*/  LDL.LU.128 R176, [R1+0xbe0] ;  /* 0x000be00001b07983 */ /* 0x002f280000300c00 */
[----:B------:R1:W-:Y:S04]  /*21f50*/  STL.128 [R1+0x430], R160 ;  /* 0x000430a001007387 */ /* 0x0003e80000100c00 */
[----:B0-----:R-:W4:Y:S04]  /*21f60*/  LDL.LU.128 R88, [R1+0x9b0] ;  /* 0x0009b00001587983 */ /* 0x001f280000300c00 */
[----:B------:R-:W4:Y:S01]  /*21f70*/  LDL.LU.128 R20, [R1+0x6f0] ;  /* 0x0006f00001147983 */ /* 0x000f220000300c00 */
[----:B------:R-:W-:-:S03]  /*21f80*/  IMAD.MOV.U32 R152, RZ, RZ, R208 ;  /* 0x000000ffff987224 */ /* 0x000fc600078e00d0 */
[----:B------:R0:W-:Y:S04]  /*21f90*/  STL.128 [R1+0x6e0], R16 ;  /* 0x0006e01001007387 */ /* 0x0001e80000100c00 */
[----:B-1----:R-:W4:Y:S01]  /*21fa0*/  LDL.LU.128 R160, [R1+0xac0] ;  /* 0x000ac00001a07983 */ /* 0x002f220000300c00 */
[----:B------:R-:W-:Y:S02]  /*21fb0*/  IMAD.MOV.U32 R153, RZ, RZ, R207 ;  /* 0x000000ffff997224 */ /* 0x000fe400078e00cf */
[----:B------:R-:W-:Y:S02]  /*21fc0*/  IMAD.MOV.U32 R154, RZ, RZ, R206 ;  /* 0x000000ffff9a7224 */ /* 0x000fe400078e00ce */
[----:B------:R-:W-:Y:S01]  /*21fd0*/  IMAD.MOV.U32 R155, RZ, RZ, R205 ;  /* 0x000000ffff9b7224 */ /* 0x000fe200078e00cd */
[----:B------:R1:W-:Y:S01]  /*21fe0*/  STL.128 [R1+0x820], R148 ;  /* 0x0008209401007387 */ /* 0x0003e20000100c00 */
[----:B------:R-:W-:-:S03]  /*21ff0*/  IMAD.MOV.U32 R217, RZ, RZ, 0x1 ;  /* 0x00000001ffd97424 */ /* 0x000fc600078e00ff */
[----:B------:R1:W-:Y:S04]  /*22000*/  STL.128 [R1+0x750], R96 ;  /* 0x0007506001007387 */ /* 0x0003e80000100c00 */
[----:B0-----:R-:W4:Y:S04]  /*22010*/  LDL.LU.128 R16, [R1+0x6e0] ;  /* 0x0006e00001107983 */ /* 0x001f280000300c00 */
[----:B------:R0:W-:Y:S01]  /*22020*/  STL.128 [R1+0xab0], R152 ;  /* 0x000ab09801007387 */ /* 0x0001e20000100c00 */
[----:B-1----:R-:W-:-:S03]  /*22030*/  IMAD.MOV.U32 R151, RZ, RZ, R79 ;  /* 0x000000ffff977224 */ /* 0x002fc600078e004f */
[----:B------:R1:W-:Y:S01]  /*22040*/  STL.128 [R1+0x6d0], R12 ;  /* 0x0006d00c01007387 */ /* 0x0003e20000100c00 */
[----:B------:R-:W-:Y:S02]  /*22050*/  IMAD.MOV.U32 R150, RZ, RZ, R78 ;  /* 0x000000ffff967224 */ /* 0x000fe400078e004e */
[----:B------:R-:W-:Y:S01]  /*22060*/  IMAD.MOV.U32 R149, RZ, RZ, R77 ;  /* 0x000000ffff957224 */ /* 0x000fe200078e004d */
[----:B------:R-:W4:Y:S01]  /*22070*/  LDL.LU.128 R96, [R1+0x750] ;  /* 0x0007500001607983 */ /* 0x000f220000300c00 */
[----:B------:R-:W-:-:S03]  /*22080*/  IMAD.MOV.U32 R148, RZ, RZ, R76 ;  /* 0x000000ffff947224 */ /* 0x000fc600078e004c */
[----:B------:R3:W-:Y:S04]  /*22090*/  STL.128 [R1+0x990], R80 ;  /* 0x0009905001007387 */ /* 0x0007e80000100c00 */
[----:B0-----:R-:W4:Y:S04]  /*220a0*/  LDL.LU.128 R152, [R1+0xab0] ;  /* 0x000ab00001987983 */ /* 0x001f280000300c00 */
[----:B-1----:R-:W4:Y:S04]  /*220b0*/  LDL.LU.128 R12, [R1+0x6d0] ;  /* 0x0006d000010c7983 */ /* 0x002f280000300c00 */
[----:B---3--:R0:W-:Y:S04]  /*220c0*/  STL.128 [R1+0x6c0], R8 ;  /* 0x0006c00801007387 */ /* 0x0081e80000100c00 */
[----:B------:R1:W-:Y:S04]  /*220d0*/  STL.128 [R1+0x9a0], R84 ;  /* 0x0009a05401007387 */ /* 0x0003e80000100c00 */
[----:B------:R-:W3:Y:S04]  /*220e0*/  LDL.LU.128 R80, [R1+0x990] ;  /* 0x0009900001507983 */ /* 0x000ee80000300c00 */
[----:B------:R1:W-:Y:S04]  /*220f0*/  STL.128 [R1+0x810], R144 ;  /* 0x0008109001007387 */ /* 0x0003e80000100c00 */
[----:B0-----:R-:W3:Y:S04]  /*22100*/  LDL.LU.128 R8, [R1+0x6c0] ;  /* 0x0006c00001087983 */ /* 0x001ee80000300c00 */
[----:B------:R0:W-:Y:S04]  /*22110*/  STL.128 [R1+0x800], R140 ;  /* 0x0008008c01007387 */ /* 0x0001e80000100c00 */
[----:B------:R0:W-:Y:S01]  /*22120*/  STL.128 [R1+0x7f0], R136 ;  /* 0x0007f08801007387 */ /* 0x0001e20000100c00 */
[----:B------:R-:W-:-:S03]  /*22130*/  IMAD.MOV.U32 R104, RZ, RZ, R32 ;  /* 0x000000ffff687224 */ /* 0x000fc600078e0020 */
[----:B-1----:R-:W3:Y:S01]  /*22140*/  LDL.LU.128 R84, [R1+0x9a0] ;  /* 0x0009a00001547983 */ /* 0x002ee20000300c00 */
[----:B------:R-:W-:Y:S02]  /*22150*/  IMAD.MOV.U32 R147, RZ, RZ, R75 ;  /* 0x000000ffff937224 */ /* 0x000fe400078e004b */
[----:B------:R-:W-:Y:S01]  /*22160*/  IMAD.MOV.U32 R146, RZ, RZ, R74 ;  /* 0x000000ffff927224 */ /* 0x000fe200078e004a */
[----:B------:R1:W-:Y:S01]  /*22170*/  STL.128 [R1+0x310], R148 ;  /* 0x0003109401007387 */ /* 0x0003e20000100c00 */
[----:B------:R-:W-:Y:S02]  /*22180*/  IMAD.MOV.U32 R145, RZ, RZ, R73 ;  /* 0x000000ffff917224 */ /* 0x000fe400078e0049 */
[----:B------:R-:W-:Y:S01]  /*22190*/  IMAD.MOV.U32 R144, RZ, RZ, R72 ;  /* 0x000000ffff907224 */ /* 0x000fe200078e0048 */
[----:B------:R2:W-:Y:S01]  /*221a0*/  STL.128 [R1+0x790], R112 ;  /* 0x0007907001007387 */ /* 0x0005e20000100c00 */
[----:B0-----:R-:W-:Y:S02]  /*221b0*/  IMAD.MOV.U32 R143, RZ, RZ, R71 ;  /* 0x000000ffff8f7224 */ /* 0x001fe400078e0047 */
[----:B------:R-:W-:Y:S01]  /*221c0*/  IMAD.MOV.U32 R142, RZ, RZ, R70 ;  /* 0x000000ffff8e7224 */ /* 0x000fe200078e0046 */
[----:B------:R0:W-:Y:S01]  /*221d0*/  STL.128 [R1+0x780], R108 ;  /* 0x0007806c01007387 */ /* 0x0001e20000100c00 */
[----:B------:R-:W-:-:S02]  /*221e0*/  IMAD.MOV.U32 R141, RZ, RZ, R69 ;  /* 0x000000ffff8d7224 */ /* 0x000fc400078e0045 */
[----:B------:R-:W-:Y:S01]  /*221f0*/  IMAD.MOV.U32 R139, RZ, RZ, R67 ;  /* 0x000000ffff8b7224 */ /* 0x000fe200078e0043 */
[----:B------:R0:W-:Y:S01]  /*22200*/  STL.128 [R1+0x760], R100 ;  /* 0x0007606401007387 */ /* 0x0001e20000100c00 */
[----:B------:R-:W-:Y:S02]  /*22210*/  IMAD.MOV.U32 R138, RZ, RZ, R66 ;  /* 0x000000ffff8a7224 */ /* 0x000fe400078e0042 */
[----:B------:R-:W-:Y:S01]  /*22220*/  IMAD.MOV.U32 R137, RZ, RZ, R65 ;  /* 0x000000ffff897224 */ /* 0x000fe200078e0041 */
[----:B-1----:R-:W3:Y:S01]  /*22230*/  LDL.LU.128 R148, [R1+0x820] ;  /* 0x0008200001947983 */ /* 0x002ee20000300c00 */
[----:B------:R-:W-:Y:S02]  /*22240*/  IMAD.MOV.U32 R136, RZ, RZ, R64 ;  /* 0x000000ffff887224 */ /* 0x000fe400078e0040 */
[----:B------:R-:W-:Y:S01]  /*22250*/  IMAD.MOV.U32 R140, RZ, RZ, R68 ;  /* 0x000000ffff8c7224 */ /* 0x000fe200078e0044 */
[----:B--2---:R1:W-:Y:S01]  /*22260*/  STL.128 [R1+0x710], R116 ;  /* 0x0007107401007387 */ /* 0x0043e20000100c00 */
[----:B------:R-:W-:-:S02]  /*22270*/  IMAD.MOV.U32 R105, RZ, RZ, R33 ;  /* 0x000000ffff697224 */ /* 0x000fc400078e0021 */
[----:B------:R-:W-:Y:S01]  /*22280*/  IMAD.MOV.U32 R115, RZ, RZ, R43 ;  /* 0x000000ffff737224 */ /* 0x000fe200078e002b */
[----:B------:R2:W-:Y:S01]  /*22290*/  STL.64 [R1+0xc68], R216 ;  /* 0x000c68d801007387 */ /* 0x0005e20000100a00 */
[----:B0-----:R-:W-:Y:S02]  /*222a0*/  IMAD.MOV.U32 R111, RZ, RZ, R39 ;  /* 0x000000ffff6f7224 */ /* 0x001fe400078e0027 */
[----:B------:R-:W-:Y:S01]  /*222b0*/  IMAD.MOV.U32 R110, RZ, RZ, R38 ;  /* 0x000000ffff6e7224 */ /* 0x000fe200078e0026 */
[----:B------:R0:W-:Y:S01]  /*222c0*/  STL.128 [R1+0x7e0], R132 ;  /* 0x0007e08401007387 */ /* 0x0001e20000100c00 */
[----:B------:R-:W-:Y:S02]  /*222d0*/  IMAD.MOV.U32 R100, RZ, RZ, R28 ;  /* 0x000000ffff647224 */ /* 0x000fe400078e001c */
[----:B------:R-:W-:Y:S01]  /*222e0*/  IMAD.MOV.U32 R101, RZ, RZ, R29 ;  /* 0x000000ffff657224 */ /* 0x000fe200078e001d */
        /* <DEDUP_REMOVED lines=8> */
[----:B----4-:R-:W-:Y:S01]  /*22370*/  STL.128 [R1+0x6a0], R24 ;  /* 0x0006a01801007387 */ /* 0x010fe20000100c00 */
[----:B------:R-:W-:Y:S02]  /*22380*/  IMAD.MOV.U32 R113, RZ, RZ, R41 ;  /* 0x000000ffff717224 */ /* 0x000fe400078e0029 */
[----:B------:R-:W-:Y:S01]  /*22390*/  IMAD.MOV.U32 R112, RZ, RZ, R40 ;  /* 0x000000ffff707224 */ /* 0x000fe200078e0028 */
[----:B------:R4:W-:Y:S01]  /*223a0*/  STL.128 [R1+0x2e0], R136 ;  /* 0x0002e08801007387 */ /* 0x0009e20000100c00 */
[----:B--2---:R-:W-:-:S02]  /*223b0*/  IMAD.MOV.U32 R216, RZ, RZ, R221 ;  /* 0x000000ffffd87224 */ /* 0x004fc400078e00dd */
[----:B------:R-:W-:Y:S01]  /*223c0*/  IMAD.MOV.U32 R217, RZ, RZ, R220 ;  /* 0x000000ffffd97224 */ /* 0x000fe200078e00dc */
[----:B------:R2:W-:Y:S01]  /*223d0*/  STL.128 [R1+0x2f0], R140 ;  /* 0x0002f08c01007387 */ /* 0x0005e20000100c00 */
[----:B0-----:R-:W-:Y:S02]  /*223e0*/  IMAD.MOV.U32 R135, RZ, RZ, R63 ;  /* 0x000000ffff877224 */ /* 0x001fe400078e003f */
[----:B------:R-:W-:Y:S01]  /*223f0*/  IMAD.MOV.U32 R134, RZ, RZ, R62 ;  /* 0x000000ffff867224 */ /* 0x000fe200078e003e */
[----:B------:R-:W3:Y:S01]  /*22400*/  LDL.LU.128 R144, [R1+0x810] ;  /* 0x0008100001907983 */ /* 0x000ee20000300c00 */
[----:B------:R-:W-:Y:S02]  /*22410*/  IMAD.MOV.U32 R133, RZ, RZ, R61 ;  /* 0x000000ffff857224 */ /* 0x000fe400078e003d */
[----:B------:R-:W-:Y:S01]  /*22420*/  IMAD.MOV.U32 R132, RZ, RZ, R60 ;  /* 0x000000ffff847224 */ /* 0x000fe200078e003c */
[----:B-1----:R-:W3:Y:S04]  /*22430*/  LDL.LU.128 R4, [R1+0x6b0] ;  /* 0x0006b00001047983 */ /* 0x002ee80000300c00 */
[----:B----4-:R-:W4:Y:S04]  /*22440*/  LDL.LU.128 R136, [R1+0x7f0] ;  /* 0x0007f00001887983 */ /* 0x010f280000300c00 */
[----:B--2---:R-:W2:Y:S04]  /*22450*/  LDL.LU.128 R140, [R1+0x800] ;  /* 0x00080000018c7983 */ /* 0x004ea80000300c00 */
[----:B------:R-:W4:Y:S04]  /*22460*/  LDL.LU.128 R24, [R1+0x6a0] ;  /* 0x0006a00001187983 */ /* 0x000f280000300c00 */
[----:B------:R-:W-:Y:S04]  /*22470*/  STL.128 [R1+0x250], R100 ;  /* 0x0002506401007387 */ /* 0x000fe80000100c00 */
[----:B------:R-:W-:Y:S04]  /*22480*/  STL.128 [R1+0x260], R104 ;  /* 0x0002606801007387 */ /* 0x000fe80000100c00 */
        /* <DEDUP_REMOVED lines=8> */
[----:B------:R0:W-:Y:S04]  /*22510*/  STL.128 [R1+0x740], R128 ;  /* 0x0007408001007387 */ /* 0x0001e80000100c00 */
[----:B------:R1:W-:Y:S04]  /*22520*/  STL.128 [R1+0x730], R124 ;  /* 0x0007307c01007387 */ /* 0x0003e80000100c00 */
[----:B------:R1:W-:Y:S04]  /*22530*/  STL.128 [R1+0x720], R120 ;  /* 0x0007207801007387 */ /* 0x0003e80000100c00 */
[----:B------:R-:W4:Y:S04]  /*22540*/  LDL.LU.64 R216, [R1+0xc68] ;  /* 0x000c680001d87983 */ /* 0x000f280000300a00 */
[----:B------:R-:W4:Y:S04]  /*22550*/  LDL.LU.128 R132, [R1+0x7e0] ;  /* 0x0007e00001847983 */ /* 0x000f280000300c00 */
[----:B0-----:R-:W4:Y:S04]  /*22560*/  LDL.LU.128 R128, [R1+0x740] ;  /* 0x0007400001807983 */ /* 0x001f280000300c00 */
[----:B-1----:R-:W4:Y:S04]  /*22570*/  LDL.LU.128 R124, [R1+0x730] ;  /* 0x00073000017c7983 */ /* 0x002f280000300c00 */
[----:B------:R-:W4:Y:S04]  /*22580*/  LDL.LU.128 R120, [R1+0x720] ;  /* 0x0007200001787983 */ /* 0x000f280000300c00 */
        /* <DEDUP_REMOVED lines=9> */
[----:B------:R1:W-:Y:S01]  /*22620*/  STL.128 [R1+0x850], R168 ;  /* 0x000850a801007387 */ /* 0x0003e20000100c00 */
[----:B------:R-:W-:-:S03]  /*22630*/  IMAD.MOV.U32 R166, RZ, RZ, R94 ;  /* 0x000000ffffa67224 */ /* 0x000fc600078e005e */
[----:B------:R1:W-:Y:S04]  /*22640*/  STL [R1+0x848], R167 ;  /* 0x000848a701007387 */ /* 0x0003e80000100800 */
[----:B------:R1:W-:Y:S04]  /*22650*/  STL.64 [R1+0x840], R164 ;  /* 0x000840a401007387 */ /* 0x0003e80000100a00 */
[----:B0-----:R-:W4:Y:S04]  /*22660*/  LDL.LU.128 R188, [R1+0x8a0] ;  /* 0x0008a00001bc7983 */ /* 0x001f280000300c00 */
[----:B-1----:R-:W4:Y:S01]  /*22670*/  LDL.LU.128 R168, [R1+0x850] ;  /* 0x0008500001a87983 */ /* 0x002f220000300c00 */
[----:B------:R-:W-:-:S02]  /*22680*/  IMAD.MOV.U32 R167, RZ, RZ, R95 ;  /* 0x000000ffffa77224 */ /* 0x000fc400078e005f */
[----:B------:R-:W-:Y:S01]  /*22690*/  IMAD.MOV.U32 R165, RZ, RZ, R93 ;  /* 0x000000ffffa57224 */ /* 0x000fe200078e005d */
[----:B------:R0:W-:Y:S01]  /*226a0*/  STL.128 [R1+0x870], R176 ;  /* 0x000870b001007387 */ /* 0x0001e20000100c00 */
[----:B------:R-:W-:-:S03]  /*226b0*/  IMAD.MOV.U32 R164, RZ, RZ, R92 ;  /* 0x000000ffffa47224 */ /* 0x000fc600078e005c */
[----:B------:R1:W-:Y:S04]  /*226c0*/  STL.128 [R1+0x830], R160 ;  /* 0x000830a001007387 */ /* 0x0003e80000100c00 */
[----:B------:R1:W-:Y:S04]  /*226d0*/  STL.128 [R1+0x350], R164 ;  /* 0x000350a401007387 */ /* 0x0003e80000100c00 */
[----:B------:R1:W-:Y:S04]  /*226e0*/  STL.128 [R1+0x690], R20 ;  /* 0x0006901401007387 */ /* 0x0003e80000100c00 */
[----:B0-----:R-:W4:Y:S01]  /*226f0*/  LDL.LU.128 R176, [R1+0x870] ;  /* 0x0008700001b07983 */ /* 0x001f220000300c00 */
[----:B------:R-:W-:-:S02]  /*22700*/  IMAD.MOV.U32 R156, RZ, RZ, R204 ;  /* 0x000000ffff9c7224 */ /* 0x000fc400078e00cc */
[----:B-1----:R-:W-:Y:S01]  /*22710*/  IMAD.MOV.U32 R163, RZ, RZ, R91 ;  /* 0x000000ffffa37224 */ /* 0x002fe200078e005b */
[----:B------:R0:W-:Y:S04]  /*22720*/  STL.128 [R1+0x680], R16 ;  /* 0x0006801001007387 */ /* 0x0001e80000100c00 */
[----:B------:R-:W4:Y:S01]  /*22730*/  LDL.LU R167, [R1+0x848] ;  /* 0x0008480001a77983 */ /* 0x000f220000300800 */
[----:B------:R-:W-:-:S03]  /*22740*/  IMAD.MOV.U32 R162, RZ, RZ, R90 ;  /* 0x000000ffffa27224 */ /* 0x000fc600078e005a */
[----:B------:R-:W4:Y:S01]  /*22750*/  LDL.LU.64 R164, [R1+0x840] ;  /* 0x0008400001a47983 */ /* 0x000f220000300a00 */
[----:B------:R-:W-:Y:S02]  /*22760*/  IMAD.MOV.U32 R157, RZ, RZ, R203 ;  /* 0x000000ffff9d7224 */ /* 0x000fe400078e00cb */
[----:B------:R-:W-:Y:S01]  /*22770*/  IMAD.MOV.U32 R158, RZ, RZ, R202 ;  /* 0x000000ffff9e7224 */ /* 0x000fe200078e00ca */
[----:B------:R-:W4:Y:S01]  /*22780*/  LDL.LU.128 R20, [R1+0x690] ;  /* 0x0006900001147983 */ /* 0x000f220000300c00 */
[----:B------:R-:W-:-:S03]  /*22790*/  IMAD.MOV.U32 R159, RZ, RZ, R201 ;  /* 0x000000ffff9f7224 */ /* 0x000fc600078e00c9 */
        /* <DEDUP_REMOVED lines=9> */
[----:B---3--:R1:W-:Y:S01]  /*22830*/  STL.128 [R1+0x660], R8 ;  /* 0x0006600801007387 */ /* 0x0083e20000100c00 */
[----:B------:R-:W-:-:S02]  /*22840*/  IMAD.MOV.U32 R161, RZ, RZ, R89 ;  /* 0x000000ffffa17224 */ /* 0x000fc400078e0059 */
[----:B------:R-:W-:Y:S01]  /*22850*/  IMAD.MOV.U32 R160, RZ, RZ, R88 ;  /* 0x000000ffffa07224 */ /* 0x000fe200078e0058 */
[----:B0-----:R-:W3:Y:S01]  /*22860*/  LDL.LU.128 R16, [R1+0x680] ;  /* 0x0006800001107983 */ /* 0x001ee20000300c00 */
[----:B------:R-:W-:-:S03]  /*22870*/  IMAD.MOV.U32 R28, RZ, RZ, R96 ;  /* 0x000000ffff1c7224 */ /* 0x000fc600078e0060 */
[----:B------:R0:W-:Y:S04]  /*22880*/  STL.128 [R1+0x240], R152 ;  /* 0x0002409801007387 */ /* 0x0001e80000100c00 */
[----:B------:R0:W-:Y:S04]  /*22890*/  STL.128 [R1+0x670], R12 ;  /* 0x0006700c01007387 */ /* 0x0001e80000100c00 */
[----:B-1----:R-:W3:Y:S04]  /*228a0*/  LDL.LU.128 R8, [R1+0x660] ;  /* 0x0006600001087983 */ /* 0x002ee80000300c00 */
[----:B------:R1:W-:Y:S01]  /*228b0*/  STL.128 [R1+0x340], R160 ;  /* 0x000340a001007387 */ /* 0x0003e20000100c00 */
[----:B------:R-:W-:-:S03]  /*228c0*/  IMAD.MOV.U32 R76, RZ, RZ, R28 ;  /* 0x000000ffff4c7224 */ /* 0x000fc600078e001c */
[----:B------:R1:W-:Y:S01]  /*228d0*/  STL.128 [R1+0x420], R156 ;  /* 0x0004209c01007387 */ /* 0x0003e20000100c00 */
[----:B0-----:R-:W-:Y:S02]  /*228e0*/  IMAD.MOV.U32 R155, RZ, RZ, R83 ;  /* 0x000000ffff9b7224 */ /* 0x001fe400078e0053 */
[----:B------:R-:W-:Y:S01]  /*228f0*/  IMAD.MOV.U32 R154, RZ, RZ, R82 ;  /* 0x000000ffff9a7224 */ /* 0x000fe200078e0052 */
[----:B------:R-:W3:Y:S01]  /*22900*/  LDL.LU.128 R12, [R1+0x670] ;  /* 0x00067000010c7983 */ /* 0x000ee20000300c00 */
[----:B------:R-:W-:-:S03]  /*22910*/  IMAD.MOV.U32 R29, RZ, RZ, R150 ;  /* 0x000000ffff1d7224 */ /* 0x000fc600078e0096 */
[----:B------:R-:W3:Y:S04]  /*22920*/  LDL R75, [R1+0x290] ;  /* 0x00029000014b7983 */ /* 0x000ee80000100800 */
[----:B-1----:R-:W3:Y:S01]  /*22930*/  LDL.LU.128 R160, [R1+0x830] ;  /* 0x0008300001a07983 */ /* 0x002ee20000300c00 */
[----:B------:R-:W-:Y:S02]  /*22940*/  IMAD.MOV.U32 R153, RZ, RZ, R81 ;  /* 0x000000ffff997224 */ /* 0x000fe400078e0051 */
[----:B------:R-:W-:Y:S01]  /*22950*/  IMAD.MOV.U32 R152, RZ, RZ, R80 ;  /* 0x000000ffff987224 */ /* 0x000fe200078e0050 */
[----:B------:R-:W3:Y:S01]  /*22960*/  LDL R73, [R1+0x294] ;  /* 0x0002940001497983 */ /* 0x000ee20000100800 */
[----:B------:R-:W-:Y:S02]  /*22970*/  IMAD.MOV.U32 R159, RZ, RZ, R87 ;  /* 0x000000ffff9f7224 */ /* 0x000fe400078e0057 */
[----:B------:R-:W-:Y:S01]  /*22980*/  IMAD.MOV.U32 R158, RZ, RZ, R86 ;  /* 0x000000ffff9e7224 */ /* 0x000fe200078e0056 */
[----:B------:R-:W3:Y:S01]  /*22990*/  LDL R71, [R1+0x298] ;  /* 0x0002980001477983 */ /* 0x000ee20000100800 */
[----:B------:R-:W-:-:S02]  /*229a0*/  IMAD.MOV.U32 R157, RZ, RZ, R85 ;  /* 0x000000ffff9d7224 */ /* 0x000fc400078e0055 */
[----:B------:R-:W-:Y:S01]  /*229b0*/  IMAD.MOV.U32 R156, RZ, RZ, R84 ;  /* 0x000000ffff9c7224 */ /* 0x000fe200078e0054 */
[----:B------:R-:W3:Y:S01]  /*229c0*/  LDL R69, [R1+0x29c] ;  /* 0x00029c0001457983 */ /* 0x000ee20000100800 */
[----:B------:R-:W-:Y:S02]  /*229d0*/  IMAD.MOV.U32 R30, RZ, RZ, R149 ;  /* 0x000000ffff1e7224 */ /* 0x000fe400078e0095 */
[----:B------:R-:W-:Y:S01]  /*229e0*/  IMAD.MOV.U32 R28, RZ, RZ, R116 ;  /* 0x000000ffff1c7224 */ /* 0x000fe200078e0074 */
[----:B------:R-:W3:Y:S01]  /*229f0*/  LDL R67, [R1+0x2a0] ;  /* 0x0002a00001437983 */ /* 0x000ee20000100800 */
[----:B------:R-:W-:Y:S02]  /*22a00*/  IMAD.MOV.U32 R31, RZ, RZ, R148 ;  /* 0x000000ffff1f7224 */ /* 0x000fe400078e0094 */
[----:B------:R-:W-:Y:S01]  /*22a10*/  IMAD.MOV.U32 R96, RZ, RZ, R28 ;  /* 0x000000ffff607224 */ /* 0x000fe200078e001c */
[----:B------:R0:W-:Y:S01]  /*22a20*/  STL.128 [R1+0x320], R152 ;  /* 0x0003209801007387 */ /* 0x0001e20000100c00 */
[----:B------:R-:W-:-:S03]  /*22a30*/  IMAD.MOV.U32 R28, RZ, RZ, R151 ;  /* 0x000000ffff1c7224 */ /* 0x000fc600078e0097 */
[----:B------:R2:W-:Y:S01]  /*22a40*/  STL.128 [R1+0x330], R156 ;  /* 0x0003309c01007387 */ /* 0x0005e20000100c00 */
[----:B------:R-:W-:Y:S02]  /*22a50*/  IMAD.MOV.U32 R77, RZ, RZ, R97 ;  /* 0x000000ffff4d7224 */ /* 0x000fe400078e0061 */
[----:B------:R-:W-:Y:S01]  /*22a60*/  IMAD.MOV.U32 R78, RZ, RZ, R98 ;  /* 0x000000ffff4e7224 */ /* 0x000fe200078e0062 */
[----:B------:R-:W3:Y:S01]  /*22a70*/  LDL R65, [R1+0x2a4] ;  /* 0x0002a40001417983 */ /* 0x000ee20000100800 */
[----:B------:R-:W-:Y:S02]  /*22a80*/  IMAD.MOV.U32 R79, RZ, RZ, R99 ;  /* 0x000000ffff4f7224 */ /* 0x000fe400078e0063 */
[----:B------:R-:W-:Y:S01]  /*22a90*/  IMAD.MOV.U32 R97, RZ, RZ, R117 ;  /* 0x000000ffff617224 */ /* 0x000fe200078e0075 */
[----:B------:R-:W3:Y:S01]  /*22aa0*/  LDL R63, [R1+0x2a8] ;  /* 0x0002a800013f7983 */ /* 0x000ee20000100800 */
[----:B------:R-:W-:-:S03]  /*22ab0*/  IMAD.MOV.U32 R32, RZ, RZ, R147 ;  /* 0x000000ffff207224 */ /* 0x000fc600078e0093 */
[----:B------:R-:W3:Y:S01]  /*22ac0*/  LDL R61, [R1+0x2ac] ;  /* 0x0002ac00013d7983 */ /* 0x000ee20000100800 */
[----:B0-----:R-:W-:Y:S02]  /*22ad0*/  IMAD.MOV.U32 R152, RZ, RZ, R31 ;  /* 0x000000ffff987224 */ /* 0x001fe400078e001f */
[----:B------:R-:W-:Y:S01]  /*22ae0*/  IMAD.MOV.U32 R153, RZ, RZ, R30 ;  /* 0x000000ffff997224 */ /* 0x000fe200078e001e */
[----:B------:R0:W-:Y:S01]  /*22af0*/  STL.128 [R1+0x650], R4 ;  /* 0x0006500401007387 */ /* 0x0001e20000100c00 */
[----:B------:R-:W-:Y:S02]  /*22b00*/  IMAD.MOV.U32 R154, RZ, RZ, R29 ;  /* 0x000000ffff9a7224 */ /* 0x000fe400078e001d */
[----:B------:R-:W-:Y:S01]  /*22b10*/  IMAD.MOV.U32 R33, RZ, RZ, R146 ;  /* 0x000000ffff217224 */ /* 0x000fe200078e0092 */
[----:B------:R-:W3:Y:S01]  /*22b20*/  LDL R43, [R1+0x2d0] ;  /* 0x0002d000012b7983 */ /* 0x000ee20000100800 */
[----:B------:R-:W-:Y:S02]  /*22b30*/  IMAD.MOV.U32 R34, RZ, RZ, R145 ;  /* 0x000000ffff227224 */ /* 0x000fe400078e0091 */
[----:B------:R-:W-:Y:S01]  /*22b40*/  IMAD.MOV.U32 R35, RZ, RZ, R144 ;  /* 0x000000ffff237224 */ /* 0x000fe200078e0090 */
[----:B------:R-:W3:Y:S01]  /*22b50*/  LDL R41, [R1+0x2d4] ;  /* 0x0002d40001297983 */ /* 0x000ee20000100800 */
[----:B--2---:R-:W-:-:S02]  /*22b60*/  IMAD.MOV.U32 R156, RZ, RZ, R143 ;  /* 0x000000ffff9c7224 */ /* 0x004fc400078e008f */
[----:B------:R-:W-:Y:S01]  /*22b70*/  IMAD.MOV.U32 R157, RZ, RZ, R142 ;  /* 0x000000ffff9d7224 */ /* 0x000fe200078e008e */
[----:B------:R-:W2:Y:S01]  /*22b80*/  LDL R39, [R1+0x2d8] ;  /* 0x0002d80001277983 */ /* 0x000ea20000100800 */
[----:B------:R-:W-:Y:S02]  /*22b90*/  IMAD.MOV.U32 R158, RZ, RZ, R141 ;  /* 0x000000ffff9e7224 */ /* 0x000fe400078e008d */
[----:B------:R-:W-:Y:S01]  /*22ba0*/  IMAD.MOV.U32 R159, RZ, RZ, R140 ;  /* 0x000000ffff9f7224 */ /* 0x000fe200078e008c */
[----:B0-----:R-:W2:Y:S01]  /*22bb0*/  LDL.LU.128 R4, [R1+0x650] ;  /* 0x0006500001047983 */ /* 0x001ea20000300c00 */
[----:B----4-:R-:W-:Y:S02]  /*22bc0*/  IMAD.MOV.U32 R36, RZ, RZ, R137 ;  /* 0x000000ffff247224 */ /* 0x010fe400078e0089 */
[----:B------:R-:W-:Y:S01]  /*22bd0*/  IMAD.MOV.U32 R29, RZ, RZ, R25 ;  /* 0x000000ffff1d7224 */ /* 0x000fe200078e0019 */
[----:B------:R-:W4:Y:S01]  /*22be0*/  LDL R37, [R1+0x2dc] ;  /* 0x0002dc0001257983 */ /* 0x000f220000100800 */
[----:B------:R-:W-:-:S02]  /*22bf0*/  IMAD.MOV.U32 R30, RZ, RZ, R26 ;  /* 0x000000ffff1e7224 */ /* 0x000fc400078e001a */
[----:B------:R-:W-:Y:S01]  /*22c00*/  IMAD.MOV.U32 R31, RZ, RZ, R27 ;  /* 0x000000ffff1f7224 */ /* 0x000fe200078e001b */
[----:B------:R-:W4:Y:S01]  /*22c10*/  LDL R224, [R1+0x2f8] ;  /* 0x0002f80001e07983 */ /* 0x000f220000100800 */
[----:B------:R-:W-:Y:S02]  /*22c20*/  IMAD.MOV.U32 R98, RZ, RZ, R118 ;  /* 0x000000ffff627224 */ /* 0x000fe400078e0076 */
[----:B------:R-:W-:Y:S01]  /*22c30*/  IMAD.MOV.U32 R99, RZ, RZ, R119 ;  /* 0x000000ffff637224 */ /* 0x000fe200078e0077 */
[----:B------:R-:W4:Y:S01]  /*22c40*/  LDL R222, [R1+0x2fc] ;  /* 0x0002fc0001de7983 */ /* 0x000f220000100800 */
[----:B------:R-:W-:Y:S02]  /*22c50*/  IMAD.MOV.U32 R140, RZ, RZ, R136 ;  /* 0x000000ffff8c7224 */ /* 0x000fe400078e0088 */
        /* <DEDUP_REMOVED lines=28> */
[----:B------:R0:W-:Y:S01]  /*22e20*/  STL.64 [R1+0x8d0], R216 ;  /* 0x0008d0d801007387 */ /* 0x0001e20000100a00 */
        /* <DEDUP_REMOVED lines=8> */
[----:B0-----:R-:W4:Y:S01]  /*22eb0*/  LDL.LU.64 R216, [R1+0x8d0] ;  /* 0x0008d00001d87983 */ /* 0x001f220000300a00 */
[----:B------:R-:W-:-:S02]  /*22ec0*/  IMAD.MOV.U32 R105, RZ, RZ, R125 ;  /* 0x000000ffff697224 */ /* 0x000fc400078e007d */
[----:B------:R-:W-:Y:S01]  /*22ed0*/  IMAD.MOV.U32 R100, RZ, RZ, R120 ;  /* 0x000000ffff647224 */ /* 0x000fe200078e0078 */
[----:B------:R-:W4:Y:S01]  /*22ee0*/  LDL R166, [R1+0x32c] ;  /* 0x00032c0001a67983 */ /* 0x000f220000100800 */
        /* <DEDUP_REMOVED lines=13> */
[----:B------:R-:W-:Y:S01]  /*22fc0*/  STL.128 [R1+0x360], R76 ;  /* 0x0003604c01007387 */ /* 0x000fe20000100c00 */
[----:B------:R-:W-:Y:S02]  /*22fd0*/  IMAD.MOV.U32 R103, RZ, RZ, R123 ;  /* 0x000000ffff677224 */ /* 0x000fe400078e007b */
[----:B------:R-:W-:Y:S01]  /*22fe0*/  IMAD.MOV.U32 R106, RZ, RZ, R126 ;  /* 0x000000ffff6a7224 */ /* 0x000fe200078e007e */
[----:B------:R-:W-:Y:S01]  /*22ff0*/  STL.128 [R1+0x3b0], R96 ;  /* 0x0003b06001007387 */ /* 0x000fe20000100c00 */
[----:B------:R-:W-:Y:S02]  /*23000*/  IMAD.MOV.U32 R107, RZ, RZ, R127 ;  /* 0x000000ffff6b7224 */ /* 0x000fe400078e007f */
[----:B------:R-:W-:Y:S01]  /*23010*/  IMAD.MOV.U32 R110, RZ, RZ, R130 ;  /* 0x000000ffff6e7224 */ /* 0x000fe200078e0082 */
[----:B------:R-:W4:Y:S01]  /*23020*/  LDL R138, [R1+0x358] ;  /* 0x00035800018a7983 */ /* 0x000f220000100800 */
[----:B------:R-:W-:-:S02]  /*23030*/  IMAD.MOV.U32 R111, RZ, RZ, R131 ;  /* 0x000000ffff6f7224 */ /* 0x000fc400078e0083 */
[----:B------:R-:W-:Y:S01]  /*23040*/  IMAD.MOV.U32 R115, RZ, RZ, R135 ;  /* 0x000000ffff737224 */ /* 0x000fe200078e0087 */
[----:B------:R-:W4:Y:S01]  /*23050*/  LDL R136, [R1+0x35c] ;  /* 0x00035c0001887983 */ /* 0x000f220000100800 */
        /* <DEDUP_REMOVED lines=13> */
[----:B------:R1:W-:Y:S04]  /*23130*/  STL.128 [R1+0x240], R24 ;  /* 0x0002401801007387 */ /* 0x0003e80000100c00 */
        /* <DEDUP_REMOVED lines=92> */
[----:B---3--:R-:W-:Y:S01]  /*23700*/  FFMA.FTZ R9, R9, R2, R187 ;  /* 0x0000000209097223 */ /* 0x008fe200000100bb */
[----:B------:R-:W-:-:S03]  /*23710*/  FFMA.FTZ R3, R3, R8, R199 ;  /* 0x0000000803037223 */ /* 0x000fc600000100c7 */
        /* <DEDUP_REMOVED lines=42> */
[----:B--2---:R-:W-:Y:S01]  /*239c0*/  FADD.FTZ R11, R4, R11 ;  /* 0x0000000b040b7221 */ /* 0x004fe20000010000 */
[----:B------:R-:W-:Y:S01]  /*239d0*/  FADD.FTZ R3, R13, R14 ;  /* 0x0000000e0d037221 */ /* 0x000fe20000010000 */
[----:B----4-:R-:W-:Y:S02]  /*239e0*/  STL [R1+0x68], R217 ;  /* 0x000068d901007387 */ /* 0x010fe40000100800 */
[----:B------:R-:W-:Y:S01]  /*239f0*/  FADD.FTZ R13, R0, R11 ;  /* 0x0000000b000d7221 */ /* 0x000fe20000010000 */
[----:B------:R-:W-:Y:S01]  /*23a00*/  FADD.FTZ R12, R12, R3 ;  /* 0x000000030c0c7221 */ /* 0x000fe20000010000 */
[----:B------:R-:W-:Y:S04]  /*23a10*/  STL [R1+0x68], R217 ;  /* 0x000068d901007387 */ /* 0x000fe80000100800 */
[----:B------:R-:W-:Y:S04]  /*23a20*/  STL [R1+0x68], R217 ;  /* 0x000068d901007387 */ /* 0x000fe80000100800 */
[----:B------:R-:W-:Y:S04]  /*23a30*/  STL [R1+0x68], R217 ;  /* 0x000068d901007387 */ /* 0x000fe80000100800 */
[----:B------:R-:W-:Y:S04]  /*23a40*/  STL [R1+0x68], R217 ;  /* 0x000068d901007387 */ /* 0x000fe80000100800 */
[----:B------:R-:W-:Y:S04]  /*23a50*/  STL [R1+0x214], R5 ;  /* 0x0002140501007387 */ /* 0x000fe80000100800 */
[----:B------:R-:W-:Y:S04]  /*23a60*/  STL.64 [R1+0x220], R12 ;  /* 0x0002200c01007387 */ /* 0x000fe80000100a00 */
        /* <DEDUP_REMOVED lines=129> */
[----:B------:R-:W2:Y:S04]  /*24280*/  LD.E R2, desc[UR36][R6.64] ;  /* 0x0000002406027980 */ /* 0x000ea8000c101900 */
[----:B------:R0:W-:Y:S04]  /*24290*/  STL [R1+0xc70], R226 ;  /* 0x000c70e201007387 */ /* 0x0001e80000100800 */
[----:B------:R1:W-:Y:S04]  /*242a0*/  STL.64 [R1+0x880], R180 ;  /* 0x000880b401007387 */ /* 0x0003e80000100a00 */
[----:B------:R3:W5:Y:S04]  /*242b0*/  LDL R0, [R1+0x1f8] ;  /* 0x0001f80001007983 */ /* 0x0007680000100800 */
[----:B0-----:R3:W5:Y:S04]  /*242c0*/  LDL.LU R226, [R1+0xc70] ;  /* 0x000c700001e27983 */ /* 0x0017680000300800 */
[----:B-1----:R3:W5:Y:S01]  /*242d0*/  LDL.LU.64 R180, [R1+0x880] ;  /* 0x0008800001b47983 */ /* 0x0027620000300a00 */
[----:B------:R-:W-:Y:S01]  /*242e0*/  BSSY B0, `(.L_x_11334) ;  /* 0x0000005000007945 */ /* 0x000fe20003800000 */
[----:B--2---:R-:W-:-:S04]  /*242f0*/  LOP3.LUT R2, R2, 0x1, RZ, 0xfc, !PT ;  /* 0x0000000102027812 */ /* 0x004fc800078efcff */
[----:B------:R-:W-:-:S13]  /*24300*/  ISETP.NE.AND P0, PT, R2, 0x3, PT ;  /* 0x000000030200780c */ /* 0x000fda0003f05270 */
[----:B---3--:R-:W-:Y:S05]  /*24310*/  @!P0 BRA `(.L_x_11335) ;  /* 0x0000000000048947 */ /* 0x008fea0003800000 */
[----:B------:R-:W-:Y:S01]  /*24320*/  BPT.TRAP 0x1 ;  /* 0x000000040000795c */ /* 0x000fe20000300000 */
.L_x_11335:
[----:B------:R-:W-:Y:S05]  /*24330*/  BSYNC B0 ;  /* 0x0000000000007941 */ /* 0x000fea0003800000 */
.L_x_11334:
[----:B------:R-:W2:Y:S04]  /*24340*/  LD.E.64 R2, desc[UR36][R6.64+0x20] ;  /* 0x0000202406027980 */ /* 0x000ea8000c101b00 */
[----:B------:R-:W3:Y:S01]  /*24350*/  LD.E R4, desc[UR36][R6.64+0xc] ;  /* 0x00000c2406047980 */ /* 0x000ee2000c101900 */
[C---:B------:R-:W-:Y:S01]  /*24360*/  ISETP.GT.AND P0, PT, R171.reuse, R216, PT ;  /* 0x000000d8ab00720c */ /* 0x040fe20003f04270 */
[----:B------:R-:W-:Y:S02]  /*24370*/  VIADD R19, R171, 0xffffffff ;  /* 0xffffffffab137836 */ /* 0x000fe40000000000 */
[----:B------:R-:W-:Y:S02]  /*24380*/  IMAD.MOV.U32 R8, RZ, RZ, R6 ;  /* 0x000000ffff087224 */ /* 0x000fe400078e0006 */
[----:B------:R-:W-:-:S02]  /*24390*/  IMAD.MOV.U32 R9, RZ, RZ, R7 ;  /* 0x000000ffff097224 */ /* 0x000fc400078e0007 */
[----:B------:R-:W-:Y:S01]  /*243a0*/  IMAD.MOV.U32 R171, RZ, RZ, R19 ;  /* 0x000000ffffab7224 */ /* 0x000fe200078e0013 */
[----:B--2---:R-:W-:-:S05]  /*243b0*/  MOV R3, R2 ;  /* 0x0000000200037202 */ /* 0x004fca0000000f00 */
[----:B-----5:R-:W-:-:S05]  /*243c0*/  IMAD R3, R0, 0x8, R3 ;  /* 0x0000000800037824 */ /* 0x020fca00078e0203 */
[----:B---3--:R-:W-:-:S04]  /*243d0*/  PRMT R3, R4, 0x654, R3 ;  /* 0x0000065404037816 */ /* 0x008fc80000000003 */
[----:B------:R1:W-:Y:S01]  /*243e0*/  SYNCS.ARRIVE.TRANS64.RED.A1T0 RZ, [R3+URZ], RZ ;  /* 0x000000ff03ff79a7 */ /* 0x0003e2000810043f */
[----:B------:R-:W-:Y:S05]  /*243f0*/  @P0 BRA `(.L_x_11336) ;  /* 0xfffffe5000a00947 */ /* 0x000fea000383ffff */
.L_x_11317:
[----:B------:R-:W-:-:S13]  /*24400*/  ISETP.GE.AND P0, PT, R19, UR40, PT ;  /* 0x0000002813007c0c */ /* 0x000fda000bf06270 */
[----:B------:R-:W-:Y:S05]  /*24410*/  @!P0 BRA `(.L_x_11337) ;  /* 0x000000b000a48947 */ /* 0x000fea0003800000 */
[----:B------:R0:W5:Y:S02]  /*24420*/  LDL.64 R4, [R1+0x158] ;  /* 0x0001580001047983 */ /* 0x0001640000100a00 */
.L_x_11366:
[----:B-12--5:R-:W2:Y:S04]  /*24430*/  LD.E R3, desc[UR36][R4.64] ;  /* 0x0000002404037980 */ /* 0x026ea8000c101900 */
[----:B------:R-:W3:Y:S01]  /*24440*/  LD.E R0, desc[UR36][R4.64+0x8] ;  /* 0x0000082404007980 */ /* 0x000ee2000c101900 */
[----:B--2---:R-:W-:-:S05]  /*24450*/  VIADD R3, R3, 0x1 ;  /* 0x0000000103037836 */ /* 0x004fca0000000000 */
[----:B------:R-:W-:-:S13]  /*24460*/  ISETP.NE.AND P0, PT, R3, 0x2, PT ;  /* 0x000000020300780c */ /* 0x000fda0003f05270 */
[----:B------:R1:W5:Y:S04]  /*24470*/  @P0 LD.E R11, desc[UR36][R4.64+0x4] ;  /* 0x00000424040b0980 */ /* 0x000368000c101900 */
[----:B------:R-:W2:Y:S01]  /*24480*/  @!P0 LD.E R2, desc[UR36][R4.64+0x4] ;  /* 0x0000042404028980 */ /* 0x000ea2000c101900 */
[----:B---3--:R-:W-:-:S03]  /*24490*/  VIADD R9, R0, 0x1 ;  /* 0x0000000100097836 */ /* 0x008fc60000000000 */
[----:B------:R3:W-:Y:S04]  /*244a0*/  ST.E desc[UR36][R4.64], R3 ;  /* 0x0000000304007985 */ /* 0x0007e8000c101924 */
[----:B------:R1:W-:Y:S04]  /*244b0*/  ST.E desc[UR36][R4.64+0x8], R9 ;  /* 0x0000080904007985 */ /* 0x0003e8000c101924 */
[----:B------:R1:W-:Y:S01]  /*244c0*/  @!P0 ST.E desc[UR36][R4.64], RZ ;  /* 0x000000ff04008985 */ /* 0x0003e2000c101924 */
[----:B--2---:R-:W-:-:S05]  /*244d0*/  @!P0 LOP3.LUT R11, R2, 0x1, RZ, 0x3c, !PT ;  /* 0x00000001020b8812 */ /* 0x004fca00078e3cff */
[----:B------:R1:W-:Y:S04]  /*244e0*/  @!P0 ST.E desc[UR36][R4.64+0x4], R11 ;  /* 0x0000040b04008985 */ /* 0x0003e8000c101924 */
[----:B------:R-:W2:Y:S04]  /*244f0*/  LDL.64 R72, [R1+0x170] ;  /* 0x0001700001487983 */ /* 0x000ea80000100a00 */
[----:B--2---:R-:W2:Y:S01]  /*24500*/  LD.E R0, desc[UR36][R72.64] ;  /* 0x0000002448007980 */ /* 0x004ea2000c101900 */
[----:B------:R-:W-:Y:S05]  /*24510*/  YIELD ;  /* 0x0000000000007946 */ /* 0x000fea0003800000 */
[----:B------:R-:W-:Y:S01]  /*24520*/  BSSY B0, `(.L_x_11338) ;  /* 0x0000006000007945 */ /* 0x000fe20003800000 */
[----:B---3--:R-:W-:Y:S01]  /*24530*/  @!P0 IMAD.MOV.U32 R3, RZ, RZ, RZ ;  /* 0x000000ffff038224 */ /* 0x008fe200078e00ff */
[----:B--2---:R-:W-:-:S04]  /*24540*/  LOP3.LUT R0, R0, 0x1, RZ, 0xfc, !PT ;  /* 0x0000000100007812 */ /* 0x004fc800078efcff */
[----:B------:R-:W-:-:S13]  /*24550*/  ISETP.NE.AND P1, PT, R0, 0x3, PT ;  /* 0x000000030000780c */ /* 0x000fda0003f25270 */
[----:B-1----:R-:W-:Y:S05]  /*24560*/  @!P1 BRA `(.L_x_11339) ;  /* 0x0000000000049947 */ /* 0x002fea0003800000 */
[----:B------:R-:W-:Y:S01]  /*24570*/  BPT.TRAP 0x1 ;  /* 0x000000040000795c */ /* 0x000fe20000300000 */
.L_x_11339:
[----:B------:R-:W-:Y:S05]  /*24580*/  BSYNC B0 ;  /* 0x0000000000007941 */ /* 0x000fea0003800000 */
.L_x_11338:
[----:B------:R-:W2:Y:S01]  /*24590*/  LD.E.64 R8, desc[UR36][R72.64+0x18] ;  /* 0x0000182448087980 */ /* 0x000ea2000c101b00 */
[----:B-----5:R-:W-:Y:S02]  /*245a0*/  SHF.L.U32 R10, R11, 0x1f, RZ ;  /* 0x0000001f0b0a7819 */ /* 0x020fe400000006ff */
[----:B--2---:R-:W-:-:S05]  /*245b0*/  MOV R8, R8 ;  /* 0x0000000800087202 */ /* 0x004fca0000000f00 */
[----:B------:R-:W-:-:S04]  /*245c0*/  IMAD R3, R3, 0x8, R8 ;  /* 0x0000000803037824 */ /* 0x000fc800078e0208 */
[----:B------:R1:W2:Y:S01]  /*245d0*/  SYNCS.PHASECHK.TRANS64.TRYWAIT P0, [R3+URZ], R10 ;  /* 0x0000000a030075a7 */ /* 0x0002a2000800017f */
[----:B------:R-:W3:Y:S04]  /*245e0*/  LD.E R2, desc[UR36][R72.64] ;  /* 0x0000002448027980 */ /* 0x000ee8000c101900 */
[----:B------:R1:W5:Y:S04]  /*245f0*/  LD.E R0, desc[UR36][R4.64] ;  /* 0x0000002404007980 */ /* 0x000368000c101900 */
[----:B------:R1:W5:Y:S01]  /*24600*/  LD.E R8, desc[UR36][R4.64+0x4] ;  /* 0x0000042404087980 */ /* 0x000362000c101900 */
[----:B------:R-:W-:Y:S01]  /*24610*/  BSSY B0, `(.L_x_11340) ;  /* 0x0000005000007945 */ /* 0x000fe20003800000 */
[----:B---3--:R-:W-:-:S04]  /*24620*/  LOP3.LUT R2, R2, 0x1, RZ, 0xfc, !PT ;  /* 0x0000000102027812 */ /* 0x008fc800078efcff */
[----:B------:R-:W-:-:S13]  /*24630*/  ISETP.NE.AND P1, PT, R2, 0x3, PT ;  /* 0x000000030200780c */ /* 0x000fda0003f25270 */
[----:B-12---:R-:W-:Y:S05]  /*24640*/  @!P1 BRA `(.L_x_11341) ;  /* 0x0000000000049947 */ /* 0x006fea0003800000 */
[----:B------:R-:W-:Y:S01]  /*24650*/  BPT.TRAP 0x1 ;  /* 0x000000040000795c */ /* 0x000fe20000300000 */
.L_x_11341:
[----:B------:R-:W-:Y:S05]  /*24660*/  BSYNC B0 ;  /* 0x0000000000007941 */ /* 0x000fea0003800000 */
.L_x_11340:
[----:B------:R-:W-:Y:S04]  /*24670*/  BSSY B0, `(.L_x_11342) ;  /* 0x0000008000007945 */ /* 0x000fe80003800000 */
[----:B------:R-:W-:Y:S05]  /*24680*/  @P0 BRA `(.L_x_11343) ;  /* 0x0000000000180947 */ /* 0x000fea0003800000 */
[----:B------:R-:W2:Y:S01]  /*24690*/  LD.E.64 R2, desc[UR36][R72.64+0x18] ;  /* 0x0000182448027980 */ /* 0x000ea2000c101b00 */
[----:B-----5:R-:W-:Y:S02]  /*246a0*/  SHF.L.U32 R9, R8, 0x1f, RZ ;  /* 0x0000001f08097819 */ /* 0x020fe400000006ff */
[----:B--2---:R-:W-:-:S05]  /*246b0*/  MOV R3, R2 ;  /* 0x0000000200037202 */ /* 0x004fca0000000f00 */
[----:B------:R-:W-:-:S04]  /*246c0*/  IMAD R0, R0, 0x8, R3 ;  /* 0x0000000800007824 */ /* 0x000fc800078e0203 */
[----:B------:R-:W1:Y:S02]  /*246d0*/  SYNCS.PHASECHK.TRANS64.TRYWAIT P0, [R0+URZ], R9 ;  /* 0x00000009000075a7 */ /* 0x000e64000800017f */
[----:B-1----:R-:W-:Y:S05]  /*246e0*/  @!P0 BRA `(.L_x_11344) ;  /* 0x0000013400c08947 */ /* 0x002fea0003800000 */
.L_x_11343:
[----:B------:R-:W-:Y:S05]  /*246f0*/  BSYNC B0 ;  /* 0x0000000000007941 */ /* 0x000fea0003800000 */
.L_x_11342:
[----:B------:R-:W2:Y:S04]  /*24700*/  LD.E R21, desc[UR36][R4.64] ;  /* 0x0000002404157980 */ /* 0x000ea8000c101900 */
[----:B------:R-:W1:Y:S04]  /*24710*/  LDL.64 R22, [R1+0x178] ;  /* 0x0001780001167983 */ /* 0x000e680000100a00 */
[----:B------:R-:W2:Y:S01]  /*24720*/  LDL.64 R2, [R1+0x80] ;  /* 0x0000800001027983 */ /* 0x000ea20000100a00 */
[----:B------:R-:W-:Y:S05]  /*24730*/  WARPSYNC.ALL ;  /* 0x0000000000007948 */ /* 0x000fea0003800000 */
[----:B------:R3:W-:Y:S04]  /*24740*/  STL [R1+0x60], RZ ;  /* 0x000060ff01007387 */ /* 0x0007e80000100800 */
[----:B-1---5:R-:W4:Y:S01]  /*24750*/  LD.E.64 R8, desc[UR36][R22.64] ;  /* 0x0000002416087980 */ /* 0x022f22000c101b00 */
[----:B------:R-:W-:-:S05]  /*24760*/  IMAD.MOV.U32 R185, RZ, RZ, 0x1 ;  /* 0x00000001ffb97424 */ /* 0x000fca00078e00ff */
[----:B------:R3:W-:Y:S04]  /*24770*/  STL [R1+0x60], R185 ;  /* 0x000060b901007387 */ /* 0x0007e80000100800 */
[----:B------:R-:W3:Y:S04]  /*24780*/  LD.E.64 R10, desc[UR36][R22.64] ;  /* 0x00000024160a7980 */ /* 0x000ee8000c101b00 */
[----:B------:R1:W-:Y:S04]  /*24790*/  STL [R1+0x60], R185 ;  /* 0x000060b901007387 */ /* 0x0003e80000100800 */
[----:B------:R-:W3:Y:S01]  /*247a0*/  LD.E.64 R12, desc[UR36][R22.64] ;  /* 0x00000024160c7980 */ /* 0x000ee2000c101b00 */
[----:B--2---:R-:W-:Y:S01]  /*247b0*/  IMAD R2, R21, 0x300, R2 ;  /* 0x0000030015027824 */ /* 0x004fe200078e0202 */
[----:B------:R-:W-:-:S02]  /*247c0*/  R2UR UR7, R3 ;  /* 0x00000000030772ca */ /* 0x000fc400000e0000 */
[----:B------:R1:W-:Y:S02]  /*247d0*/  STL [R1+0x60], R185 ;  /* 0x000060b901007387 */ /* 0x0003e40000100800 */
[----:B------:R-:W-:Y:S02]  /*247e0*/  R2UR UR6, R2 ;  /* 0x00000000020672ca */ /* 0x000fe400000e0000 */
[----:B------:R-:W2:Y:S01]  /*247f0*/  LD.E.64 R14, desc[UR36][R22.64] ;  /* 0x00000024160e7980 */ /* 0x000ea2000c101b00 */
[----:B------:R-:W-:-:S03]  /*24800*/  WARPGROUP.ARRIVE ;  /* 0x00000000000079c5 */ /* 0x000fc60000000000 */
[----:B------:R1:W-:Y:S01]  /*24810*/  STL [R1+0x60], R185 ;  /* 0x000060b901007387 */ /* 0x0003e20000100800 */
[----:B----4-:R-:W-:Y:S02]  /*24820*/  R2UR UR4, R8 ;  /* 0x00000000080472ca */ /* 0x010fe400000e0000 */
[----:B------:R-:W-:-:S13]  /*24830*/  R2UR UR5, R9 ;  /* 0x00000000090572ca */ /* 0x000fda00000e0000 */
[----:B------:R-:W-:Y:S01]  /*24840*/  HGMMA.64x96x16.F32.BF16 R24, gdesc[UR4], RZ, !UPT, gsb0 ;  /* 0x01600000041879f0 */ /* 0x000fe2000c0018ff */
[----:B---3--:R-:W-:Y:S02]  /*24850*/  VIADD R10, R10, 0x2 ;  /* 0x000000020a0a7836 */ /* 0x008fe40000000000 */
[----:B------:R-:W-:Y:S02]  /*24860*/  VIADD R8, R2, 0x2 ;  /* 0x0000000202087836 */ /* 0x000fe40000000000 */
[----:B------:R-:W-:Y:S01]  /*24870*/  IMAD.MOV.U32 R9, RZ, RZ, R3 ;  /* 0x000000ffff097224 */ /* 0x000fe200078e0003 */
[----:B------:R-:W-:Y:S02]  /*24880*/  R2UR UR4, R10 ;  /* 0x000000000a0472ca */ /* 0x000fe400000e0000 */
[----:B------:R-:W-:Y:S02]  /*24890*/  R2UR UR6, R8 ;  /* 0x00000000080672ca */ /* 0x000fe400000e0000 */
[----:B------:R-:W-:-:S02]  /*248a0*/  R2UR UR7, R9 ;  /* 0x00000000090772ca */ /* 0x000fc400000e0000 */
[----:B------:R-:W-:Y:S01]  /*248b0*/  R2UR UR5, R11 ;  /* 0x000000000b0572ca */ /* 0x000fe200000e0000 */
[----:B------:R-:W-:Y:S02]  /*248c0*/  WARPGROUP.DEPBAR.LE gsb0, 0x0 ;  /* 0x00008000000079c5 */ /* 0x000fe40000010000 */
[----:B------:R-:W3:Y:S04]  /*248d0*/  LD.E R20, desc[UR36][R6.64] ;  /* 0x0000002406147980 */ /* 0x000ee8000c101900 */
[----:B------:R1:W5:Y:S04]  /*248e0*/  LD.E R0, desc[UR36][R4.64] ;  /* 0x0000002404007980 */ /* 0x000368000c101900 */
[----:B------:R1:W5:Y:S01]  /*248f0*/  LD.E R18, desc[UR36][R4.64+0x4] ;  /* 0x0000042404127980 */ /* 0x000362000c101900 */
[----:B------:R-:W-:Y:S01]  /*24900*/  WARPGROUP.ARRIVE ;  /* 0x00000000000079c5 */ /* 0x000fe20000000000 */
[----:B------:R-:W-:Y:S01]  /*24910*/  VIADD R12, R12, 0x4 ;  /* 0x000000040c0c7836 */ /* 0x000fe20000000000 */
[----:B------:R-:W-:Y:S01]  /*24920*/  BSSY B0, `(.L_x_11345) ;  /* 0x0000019000007945 */ /* 0x000fe20003800000 */
[----:B------:R-:W-:-:S02]  /*24930*/  VIADD R8, R2, 0x4 ;  /* 0x0000000402087836 */ /* 0x000fc40000000000 */
[----:B------:R-:W-:Y:S01]  /*24940*/  IMAD.MOV.U32 R9, RZ, RZ, R3 ;  /* 0x000000ffff097224 */ /* 0x000fe200078e0003 */
[----:B------:R-:W-:Y:S01]  /*24950*/  HGMMA.64x96x16.F32.BF16 R24, gdesc[UR4], R24, gsb0 ;  /* 0x01600000041879f0 */ /* 0x000fe20008001818 */
[----:B------:R-:W-:Y:S01]  /*24960*/  R2UR UR4, R12 ;  /* 0x000000000c0472ca */ /* 0x000fe200000e0000 */
[----:B------:R-:W-:Y:S01]  /*24970*/  VIADD R2, R2, 0x6 ;  /* 0x0000000602027836 */ /* 0x000fe20000000000 */
[----:B------:R-:W-:Y:S01]  /*24980*/  R2UR UR6, R8 ;  /* 0x00000000080672ca */ /* 0x000fe200000e0000 */
[----:B--2---:R-:W-:Y:S01]  /*24990*/  VIADD R14, R14, 0x6 ;  /* 0x000000060e0e7836 */ /* 0x004fe20000000000 */
        /* <DEDUP_REMOVED lines=12> */
[----:B---3--:R-:W-:-:S04]  /*24a60*/  LOP3.LUT R20, R20, 0x1, RZ, 0xfc, !PT ;  /* 0x0000000114147812 */ /* 0x008fc800078efcff */
[----:B------:R-:W-:Y:S01]  /*24a70*/  ISETP.NE.AND P0, PT, R20, 0x3, PT ;  /* 0x000000031400780c */ /* 0x000fe20003f05270 */
[----:B------:R-:W-:-:S12]  /*24a80*/  WARPGROUP.DEPBAR.LE gsb0, 0x0 ;  /* 0x00008000000079c5 */ /* 0x000fd80000010000 */
[----:B-1----:R-:W-:Y:S05]  /*24a90*/  @!P0 BRA `(.L_x_11346) ;  /* 0x0000000000048947 */ /* 0x002fea0003800000 */
[----:B------:R-:W-:Y:S01]  /*24aa0*/  BPT.TRAP 0x1 ;  /* 0x000000040000795c */ /* 0x000fe20000300000 */
.L_x_11346:
[----:B------:R-:W-:Y:S05]  /*24ab0*/  BSYNC B0 ;  /* 0x0000000000007941 */ /* 0x000fea0003800000 */
.L_x_11345:
        /* <DEDUP_REMOVED lines=13> */
.L_x_11348:
[----:B------:R-:W-:Y:S05]  /*24b90*/  BSYNC B0 ;  /* 0x0000000000007941 */ /* 0x000fea0003800000 */
.L_x_11347:
        /* <DEDUP_REMOVED lines=8> */
.L_x_11350:
[----:B------:R-:W-:Y:S05]  /*24c20*/  BSYNC B0 ;  /* 0x0000000000007941 */ /* 0x000fea0003800000 */
.L_x_11349:
[----:B------:R-:W2:Y:S04]  /*24c30*/  LD.E R15, desc[UR36][R4.64] ;  /* 0x00000024040f7980 */ /* 0x000ea8000c101900 */
[----:B------:R-:W2:Y:S04]  /*24c40*/  LDL.64 R6, [R1+0xf8] ;  /* 0x0000f80001067983 */ /* 0x000ea80000100a00 */
[----:B------:R-:W3:Y:S04]  /*24c50*/  LDL R0, [R1+0x70] ;  /* 0x0000700001007983 */ /* 0x000ee80000100800 */
[----:B-1---5:R-:W4:Y:S04]  /*24c60*/  LDL.64 R2, [R1+0xf0] ;  /* 0x0000f00001027983 */ /* 0x022f280000100a00 */
        /* <DEDUP_REMOVED lines=9> */
[----:B------:R-:W-:Y:S02]  /*24d00*/  R2UR UR6, R6 ;  /* 0x00000000060672ca */ /* 0x000fe400000e0000 */
        /* <DEDUP_REMOVED lines=131> */
[----:B------:R-:W-:Y:S01]  /*25540*/  R2UR UR5, R15 ;  /* 0x000000000f0572ca */ /* 0x000fe200000e0000 */
[----:B---3--:R-:W-:Y:S01]  /*25550*/  VIADD R8, R8, 0xc02 ;  /* 0x00000c0208087836 */ /* 0x008fe20000000000 */
        /* <DEDUP_REMOVED lines=20> */
[----:B------:R-:W-:-:S02]  /*256a0*/  VIADD R2, R6, 0x906 ;  /* 0x0000090606027836 */ /* 0x000fc40000000000 */
[----:B------:R-:W-:Y:S01]  /*256b0*/  IMAD.MOV.U32 R3, RZ, RZ, R7 ;  /* 0x000000ffff037224 */ /* 0x000fe200078e0007 */
[----:B------:R-:W-:Y:S02]  /*256c0*/  WARPGROUP.DEPBAR.LE gsb0, 0x0 ;  /* 0x00008000000079c5 */ /* 0x000fe40000010000 */
[----:B------:R-:W-:-:S06]  /*256d0*/  WARPGROUP.ARRIVE ;  /* 0x00000000000079c5 */ /* 0x000fcc0000000000 */
[----:B------:R-:W-:Y:S01]  /*256e0*/  HGMMA.64x96x16.F32.BF16 R24, gdesc[UR4], R24, gsb0 ;  /* 0x01600000041879f0 */ /* 0x000fe20008001818 */
[----:B------:R-:W-:Y:S02]  /*256f0*/  R2UR UR4, R12 ;  /* 0x000000000c0472ca */ /* 0x000fe400000e0000 */
[----:B------:R-:W-:Y:S02]  /*25700*/  R2UR UR5, R13 ;  /* 0x000000000d0572ca */ /* 0x000fe400000e0000 */
[----:B------:R-:W-:Y:S02]  /*25710*/  R2UR UR6, R2 ;  /* 0x00000000020672ca */ /* 0x000fe400000e0000 */
[----:B------:R-:W-:Y:S01]  /*25720*/  R2UR UR7, R3 ;  /* 0x00000000030772ca */ /* 0x000fe200000e0000 */
        /* <DEDUP_REMOVED lines=19> */
[----:B------:R-:W-:-:S02]  /*25860*/  WARPGROUP.DEPBAR.LE gsb0, 0x0 ;  /* 0x00008000000079c5 */ /* 0x000fc40000010000 */
[----:B------:R1:W-:Y:S06]  /*25870*/  BAR.ARV R228, 0x100 ;  /* 0x000400e40000751d */ /* 0x0003ec0000002000 */
[----:B------:R-:W2:Y:S04]  /*25880*/  LD.E R2, desc[UR36][R72.64] ;  /* 0x0000002448027980 */ /* 0x000ea8000c101900 */
[----:B------:R1:W5:Y:S01]  /*25890*/  LD.E R0, desc[UR36][R4.64] ;  /* 0x0000002404007980 */ /* 0x000362000c101900 */
[----:B------:R-:W-:Y:S01]  /*258a0*/  BSSY B0, `(.L_x_11352) ;  /* 0x0000005000007945 */ /* 0x000fe20003800000 */
[----:B--2---:R-:W-:-:S04]  /*258b0*/  LOP3.LUT R2, R2, 0x1, RZ, 0xfc, !PT ;  /* 0x0000000102027812 */ /* 0x004fc800078efcff */
[----:B------:R-:W-:-:S13]  /*258c0*/  ISETP.NE.AND P0, PT, R2, 0x3, PT ;  /* 0x000000030200780c */ /* 0x000fda0003f05270 */
[----:B-1----:R-:W-:Y:S05]  /*258d0*/  @!P0 BRA `(.L_x_11353) ;  /* 0x0000000000048947 */ /* 0x002fea0003800000 */
[----:B------:R-:W-:Y:S01]  /*258e0*/  BPT.TRAP 0x1 ;  /* 0x000000040000795c */ /* 0x000fe20000300000 */
.L_x_11353:
[----:B------:R-:W-:Y:S05]  /*258f0*/  BSYNC B0 ;  /* 0x0000000000007941 */ /* 0x000fea0003800000 */
.L_x_11352:
        /* <DEDUP_REMOVED lines=9> */
[----:B-1----:R-:W3:Y:S04]  /*25990*/  LDL.64 R2, [R1+0x140] ;  /* 0x0001400001027983 */ /* 0x002ee80000100a00 */
[----:B------:R-:W4:Y:S04]  /*259a0*/  LDL R22, [R1+0x148] ;  /* 0x0001480001167983 */ /* 0x000f280000100800 */
[----:B------:R-:W4:Y:S04]  /*259b0*/  LDL.128 R8, [R1+0x130] ;  /* 0x0001300001087983 */ /* 0x000f280000100c00 */
[----:B------:R-:W4:Y:S04]  /*259c0*/  LDL.128 R12, [R1+0x120] ;  /* 0x00012000010c7983 */ /* 0x000f280000100c00 */
[----:B--2---:R-:W2:Y:S01]  /*259d0*/  LD.E R18, desc[UR36][R74.64] ;  /* 0x000000244a127980 */ /* 0x004ea2000c101900 */
[----:B---3--:R-:W-:Y:S01]  /*259e0*/  ISETP.NE.AND P0, PT, R2, 0x1, PT ;  /* 0x000000010200780c */ /* 0x008fe20003f05270 */
[----:B------:R-:W-:Y:S01]  /*259f0*/  IMAD.MOV.U32 R2, RZ, RZ, -0x60 ;  /* 0xffffffa0ff027424 */ /* 0x000fe200078e00ff */
[----:B----4-:R-:W-:Y:S01]  /*25a00*/  ISETP.GE.AND P1, PT, R9, 0x1, PT ;  /* 0x000000010900780c */ /* 0x010fe20003f26270 */
[----:B------:R-:W-:Y:S01]  /*25a10*/  BSSY B0, `(.L_x_11354) ;  /* 0x000009d000007945 */ /* 0x000fe20003800000 */
[-C--:B--2---:R-:W-:Y:S01]  /*25a20*/  FMUL.FTZ R29, R29, R18.reuse ;  /* 0x000000121d1d7220 */ /* 0x084fe20000410000 */
[----:B------:R-:W-:-:S03]  /*25a30*/  FMUL.FTZ R32, R32, R18 ;  /* 0x0000001220207220 */ /* 0x000fc60000410000 */
[----:B------:R1:W2:Y:S01]  /*25a40*/  MUFU.TANH R72, R29 ;  /* 0x0000001d00487308 */ /* 0x0002a20000002400 */
[-C--:B------:R-:W-:Y:S01]  /*25a50*/  FMUL.FTZ R6, R27, R18.reuse ;  /* 0x000000121b067220 */ /* 0x080fe20000410000 */
[----:B------:R-:W-:Y:S01]  /*25a60*/  FMUL.FTZ R33, R33, R18 ;  /* 0x0000001221217220 */ /* 0x000fe20000410000 */
[----:B-1----:R-:W-:-:S05]  /*25a70*/  SHF.R.S32.HI R29, RZ, 0x1f, R20 ;  /* 0x0000001fff1d7819 */ /* 0x002fca0000011414 */
[----:B------:R1:W3:Y:S02]  /*25a80*/  MUFU.TANH R73, R32 ;  /* 0x0000002000497308 */ /* 0x0002e40000002400 */
[----:B-1----:R-:W-:Y:S01]  /*25a90*/  FMUL.FTZ R32, R38, R18 ;  /* 0x0000001226207220 */ /* 0x002fe20000410000 */
[----:B------:R-:W-:-:S05]  /*25aa0*/  LEA.HI R38, R29, R20, RZ, 0x7 ;  /* 0x000000141d267211 */ /* 0x000fca00078f38ff */
[----:B------:R1:W4:Y:S01]  /*25ab0*/  MUFU.TANH R74, R33 ;  /* 0x00000021004a7308 */ /* 0x0003220000002400 */
[----:B------:R-:W-:Y:S01]  /*25ac0*/  LOP3.LUT R27, R38, 0xffffff80, RZ, 0xc0, !PT ;  /* 0xffffff80261b7812 */ /* 0x000fe200078ec0ff */
[-C--:B------:R-:W-:Y:S01]  /*25ad0*/  FMUL.FTZ R40, R40, R18.reuse ;  /* 0x0000001228287220 */ /* 0x080fe20000410000 */
[----:B-1----:R-:W-:-:S03]  /*25ae0*/  FMUL.FTZ R33, R39, R18 ;  /* 0x0000001227217220 */ /* 0x002fc60000410000 */
[----:B------:R-:W-:Y:S02]  /*25af0*/  IMAD.IADD R39, R20, 0x1, -R27 ;  /* 0x0000000114277824 */ /* 0x000fe400078e0a1b */
[----:B------:R1:W0:Y:S01]  /*25b00*/  MUFU.TANH R77, R40 ;  /* 0x00000028004d7308 */ /* 0x0002220000002400 */
[-C--:B------:R-:W-:Y:S01]  /*25b10*/  FMUL.FTZ R41, R41, R18.reuse ;  /* 0x0000001229297220 */ /* 0x080fe20000410000 */
[-C--:B------:R-:W-:Y:S01]  /*25b20*/  FMUL.FTZ R7, R24, R18.reuse ;  /* 0x0000001218077220 */ /* 0x080fe20000410000 */
[-C--:B------:R-:W-:Y:S01]  /*25b30*/  FMUL.FTZ R24, R30, R18.reuse ;  /* 0x000000121e187220 */ /* 0x080fe20000410000 */
[-C--:B------:R-:W-:Y:S01]  /*25b40*/  FMUL.FTZ R30, R34, R18.reuse ;  /* 0x00000012221e7220 */ /* 0x080fe20000410000 */
[-C--:B------:R-:W-:Y:S01]  /*25b50*/  FMUL.FTZ R34, R42, R18.reuse ;  /* 0x000000122a227220 */ /* 0x080fe20000410000 */
[-C--:B------:R-:W-:Y:S01]  /*25b60*/  FMUL.FTZ R44, R44, R18.reuse ;  /* 0x000000122c2c7220 */ /* 0x080fe20000410000 */
[----:B-1----:R-:W-:Y:S01]  /*25b70*/  SHF.R.S32.HI R40, RZ, 0x1f, R39 ;  /* 0x0000001fff287819 */ /* 0x002fe20000011427 */
[----:B------:R1:W0:Y:S01]  /*25b80*/  MUFU.TANH R78, R41 ;  /* 0x00000029004e7308 */ /* 0x0002220000002400 */
[-C--:B------:R-:W-:Y:S01]  /*25b90*/  FMUL.FTZ R0, R26, R18.reuse ;  /* 0x000000121a007220 */ /* 0x080fe20000410000 */
[-C--:B------:R-:W-:Y:S01]  /*25ba0*/  FMUL.FTZ R26, R31, R18.reuse ;  /* 0x000000121f1a7220 */ /* 0x080fe20000410000 */
[----:B------:R-:W-:Y:S01]  /*25bb0*/  LEA.HI R42, R40, R39, RZ, 0x2 ;  /* 0x00000027282a7211 */ /* 0x000fe200078f10ff */
[-C--:B------:R-:W-:Y:S01]  /*25bc0*/  FMUL.FTZ R31, R35, R18.reuse ;  /* 0x00000012231f7220 */ /* 0x080fe20000410000 */
[----:B------:R-:W-:Y:S01]  /*25bd0*/  FMUL.FTZ R35, R43, R18 ;  /* 0x000000122b237220 */ /* 0x000fe20000410000 */
[----:B-1----:R-:W-:-:S02]  /*25be0*/  LEA.HI R41, R29, R20, RZ, 0x2 ;  /* 0x000000141d297211 */ /* 0x002fc400078f10ff */
[----:B------:R1:W0:Y:S01]  /*25bf0*/  MUFU.TANH R79, R44 ;  /* 0x0000002c004f7308 */ /* 0x0002220000002400 */
[--C-:B------:R-:W-:Y:S02]  /*25c00*/  SHF.R.S32.HI R43, RZ, 0x2, R42.reuse ;  /* 0x00000002ff2b7819 */ /* 0x100fe4000001142a */
[----:B------:R-:W-:Y:S02]  /*25c10*/  LOP3.LUT R41, R41, 0xfffffffc, RZ, 0xc0, !PT ;  /* 0xfffffffc29297812 */ /* 0x000fe400078ec0ff */
[----:B-1----:R-:W-:-:S03]  /*25c20*/  SHF.R.S32.HI R44, RZ, 0x1f, R42 ;  /* 0x0000001fff2c7819 */ /* 0x002fc6000001142a */
[----:B------:R-:W-:Y:S01]  /*25c30*/  IMAD.IADD R20, R20, 0x1, -R41 ;  /* 0x0000000114147824 */ /* 0x000fe200078e0a29 */
[----:B------:R-:W-:Y:S02]  /*25c40*/  SHF.R.S32.HI R41, RZ, 0x7, R38 ;  /* 0x00000007ff297819 */ /* 0x000fe40000011426 */
[----:B------:R-:W-:Y:S02]  /*25c50*/  LEA.HI R44, R44, R43, RZ, 0x3 ;  /* 0x0000002b2c2c7211 */ /* 0x000fe400078f18ff */
[----:B------:R-:W-:Y:S02]  /*25c60*/  LEA.HI R40, R40, R39, RZ, 0x5 ;  /* 0x0000002728287211 */ /* 0x000fe400078f28ff */
[----:B------:R-:W-:Y:S02]  /*25c70*/  LOP3.LUT R44, R44, 0xfffffff8, RZ, 0xc0, !PT ;  /* 0xfffffff82c2c7812 */ /* 0x000fe400078ec0ff */
[----:B------:R-:W-:Y:S02]  /*25c80*/  LEA.HI R38, R38, R41, RZ, 0x1 ;  /* 0x0000002926267211 */ /* 0x000fe400078f08ff */
[----:B------:R-:W-:Y:S01]  /*25c90*/  SHF.R.S32.HI R40, RZ, 0x5, R40 ;  /* 0x00000005ff287819 */ /* 0x000fe20000011428 */
[----:B------:R-:W-:Y:S01]  /*25ca0*/  IMAD.IADD R44, R43, 0x1, -R44 ;  /* 0x000000012b2c7824 */ /* 0x000fe200078e0a2c */
[----:B------:R-:W-:-:S02]  /*25cb0*/  LOP3.LUT R38, R38, 0x3fffffe, RZ, 0xc0, !PT ;  /* 0x03fffffe26267812 */ /* 0x000fc400078ec0ff */
        /* <DEDUP_REMOVED lines=45> */
[----:B------:R-:W-:Y:S02]  /*25f90*/  IMAD R3, R19, R2, 0x1 ;  /* 0x0000000113037424 */ /* 0x000fe400078e0202 */
[----:B------:R-:W-:Y:S01]  /*25fa0*/  FMUL.FTZ R18, R71, R18 ;  /* 0x0000001247127220 */ /* 0x000fe20000410000 */
[----:B------:R-:W2:Y:S01]  /*25fb0*/  MUFU.TANH R7, R7 ;  /* 0x0000000700077308 */ /* 0x000ea20000002400 */
[----:B------:R-:W-:Y:S01]  /*25fc0*/  IMAD R3, R42, -0x2, R3 ;  /* 0xfffffffe2a037824 */ /* 0x000fe200078e0203 */
[----:B------:R-:W-:-:S06]  /*25fd0*/  LOP3.LUT R21, RZ, R14, RZ, 0x33, !PT ;  /* 0x0000000eff157212 */ /* 0x000fcc00078e33ff */
[----:B------:R-:W3:Y:S01]  /*25fe0*/  MUFU.TANH R25, R25 ;  /* 0x0000001900197308 */ /* 0x000ee20000002400 */
[----:B------:R-:W-:-:S07]  /*25ff0*/  IADD3 R2, -R12, R3, R13 ;  /* 0x000000030c027210 */ /* 0x000fce0007ffe10d */
        /* <DEDUP_REMOVED lines=39> */
[----:B------:R-:W-:Y:S02]  /*26270*/  IMAD.IADD R40, R2, 0x1, R21 ;  /* 0x0000000102287824 */ /* 0x000fe400078e0215 */
[----:B------:R-:W-:Y:S02]  /*26280*/  VIADD R42, R3, 0xffffffff ;  /* 0xffffffff032a7836 */ /* 0x000fe40000000000 */
[----:B------:R-:W-:Y:S02]  /*26290*/  IMAD R41, R19, -0x60, R8 ;  /* 0xffffffa013297824 */ /* 0x000fe400078e0208 */
[--C-:B-1----:R-:W-:Y:S02]  /*262a0*/  IMAD.IADD R2, R39, 0x1, R20.reuse ;  /* 0x0000000127027824 */ /* 0x102fe400078e0214 */
        /* <DEDUP_REMOVED lines=12> */
.L_x_11357:
[----:B------:R-:W-:-:S13]  /*26370*/  ISETP.NE.AND P0, PT, R9, 0x1, PT ;  /* 0x000000010900780c */ /* 0x000fda0003f05270 */
[----:B------:R-:W-:-:S05]  /*26380*/  @P0 IMAD.HI.U32 R14, R8, R10, RZ ;  /* 0x0000000a080e0227 */ /* 0x000fca00078e00ff */
[----:B------:R-:W-:-:S07]  /*26390*/  @P0 SHF.R.U32.HI R8, RZ, R11, R14 ;  /* 0x0000000bff080219 */ /* 0x000fce000001160e */
.L_x_11358:
[----:B------:R-:W-:Y:S05]  /*263a0*/  BSYNC B1 ;  /* 0x0000000000017941 */ /* 0x000fea0003800000 */
.L_x_11356:
[----:B------:R-:W-:-:S05]  /*263b0*/  IMAD R8, R8, R9, R42 ;  /* 0x0000000908087224 */ /* 0x000fca00078e022a */
[----:B------:R-:W-:Y:S02]  /*263c0*/  VIMNMX R3, R3, R8, !PT ;  /* 0x0000000803037248 */ /* 0x000fe40007fe0100 */
[----:B------:R-:W-:-:S07]  /*263d0*/  VIADDMNMX R2, R8, R9, R2, PT ;  /* 0x0000000908027246 */ /* 0x000fce0003800102 */
.L_x_11355:
[----:B------:R-:W-:Y:S05]  /*263e0*/  BSYNC B0 ;  /* 0x0000000000007941 */ /* 0x000fea0003800000 */
.L_x_11354:
        /* <DEDUP_REMOVED lines=14> */
[----:B------:R-:W-:Y:S01]  /*264d0*/  ISETP.LT.OR P2, PT, R2, 0x11, P2 ;  /* 0x000000110200780c */ /* 0x000fe20001741670 */
[--C-:B-1----:R-:W-:Y:S01]  /*264e0*/  IMAD.IADD R14, R39, 0x1, R38.reuse ;  /* 0x00000001270e7824 */ /* 0x102fe200078e0226 */
[----:B------:R-:W-:Y:S01]  /*264f0*/  ISETP.GT.AND P3, PT, R3, 0x9, !P5 ;  /* 0x000000090300780c */ /* 0x000fe20006f64270 */
[----:B------:R-:W-:Y:S01]  /*26500*/  IMAD.IADD R39, R40, 0x1, R38 ;  /* 0x0000000128277824 */ /* 0x000fe200078e0226 */
        /* <DEDUP_REMOVED lines=10> */
[C---:B------:R-:W-:Y:S02]  /*265b0*/  ISETP.LT.OR P2, PT, R2.reuse, 0x19, P2 ;  /* 0x000000190200780c */ /* 0x040fe40001741670 */
        /* <DEDUP_REMOVED lines=101> */
.L_x_11362:
[----:B------:R-:W-:-:S13]  /*26c10*/  ISETP.NE.AND P6, PT, R9, 0x1, PT ;  /* 0x000000010900780c */ /* 0x000fda0003fc5270 */
[----:B------:R-:W-:-:S05]  /*26c20*/  @P6 IMAD.HI.U32 R10, R12, R10, RZ ;  /* 0x0000000a0c0a6227 */ /* 0x000fca00078e00ff */
[----:B------:R-:W-:-:S07]  /*26c30*/  @P6 SHF.R.U32.HI R12, RZ, R11, R10 ;  /* 0x0000000bff0c6219 */ /* 0x000fce000001160a */
.L_x_11363:
[----:B------:R-:W-:Y:S05]  /*26c40*/  BSYNC B1 ;  /* 0x0000000000017941 */ /* 0x000fea0003800000 */
.L_x_11361:
[----:B------:R-:W-:-:S05]  /*26c50*/  IMAD R12, R12, R9, R42 ;  /* 0x000000090c0c7224 */ /* 0x000fca00078e022a */
[----:B------:R-:W-:Y:S02]  /*26c60*/  VIADDMNMX R14, R12, R9, R14, PT ;  /* 0x000000090c0e7246 */ /* 0x000fe4000380010e */
[----:B------:R-:W-:-:S07]  /*26c70*/  VIMNMX R39, R39, R12, !PT ;  /* 0x0000000c27277248 */ /* 0x000fce0007fe0100 */
.L_x_11360:
[----:B------:R-:W-:Y:S05]  /*26c80*/  BSYNC B0 ;  /* 0x0000000000007941 */ /* 0x000fea0003800000 */
.L_x_11359:
[----:B------:R-:W2:Y:S01]  /*26c90*/  LD.E.64 R2, desc[UR36][R16.64+0x210] ;  /* 0x0002102410027980 */ /* 0x000ea2000c101b00 */
        /* <DEDUP_REMOVED lines=65> */
[----:B--2---:R-:W-:Y:S02]  /*270b0*/  FMNMX.FTZ R11, R189, R2, !PT ;  /* 0x00000002bd0b7209 */ /* 0x004fe40007810000 */
[----:B------:R-:W-:Y:S02]  /*270c0*/  ISETP.LT.OR P0, PT, R14, 0x1, P0 ;  /* 0x000000010e00780c */ /* 0x000fe40000701670 */
[----:B------:R-:W-:Y:S02]  /*270d0*/  FMNMX.FTZ R11, R59, R11, !PT ;  /* 0x0000000b3b0b7209 */ /* 0x000fe40007810000 */
[----:B------:R-:W-:-:S02]  /*270e0*/  FSEL R0, R0, -INF , !P0 ;  /* 0xff80000000007808 */ /* 0x000fc40004000000 */
[----:B------:R-:W-:Y:S02]  /*270f0*/  FMNMX.FTZ R11, R63, R11, !PT ;  /* 0x0000000b3f0b7209 */ /* 0x000fe40007810000 */
[----:B------:R-:W-:Y:S02]  /*27100*/  ISETP.NE.AND P0, PT, R56, RZ, PT ;  /* 0x000000ff3800720c */ /* 0x000fe40003f05270 */
[----:B------:R-:W-:Y:S02]  /*27110*/  FMNMX.FTZ R11, R187, R11, !PT ;  /* 0x0000000bbb0b7209 */ /* 0x000fe40007810000 */
[----:B------:R-:W-:Y:S02]  /*27120*/  ISETP.GT.AND P1, PT, R39, 0x48, !P1 ;  /* 0x000000482700780c */ /* 0x000fe40004f24270 */
[----:B------:R-:W-:Y:S02]  /*27130*/  FMNMX.FTZ R11, R73, R11, !PT ;  /* 0x0000000b490b7209 */ /* 0x000fe40007810000 */
[----:B------:R-:W-:-:S02]  /*27140*/  ISETP.GT.AND P2, PT, R39, 0x49, !P2 ;  /* 0x000000492700780c */ /* 0x000fc40005744270 */
[----:B------:R-:W-:Y:S02]  /*27150*/  FMNMX.FTZ R11, R71, R11, !PT ;  /* 0x0000000b470b7209 */ /* 0x000fe40007810000 */
[----:B------:R-:W-:Y:S02]  /*27160*/  ISETP.GT.AND P3, PT, R39, 0x50, !P3 ;  /* 0x000000502700780c */ /* 0x000fe40005f64270 */
[----:B------:R-:W-:Y:S02]  /*27170*/  FMNMX.FTZ R11, R75, R11, !PT ;  /* 0x0000000b4b0b7209 */ /* 0x000fe40007810000 */
[----:B------:R-:W-:Y:S02]  /*27180*/  ISETP.GT.AND P4, PT, R39, 0x51, !P4 ;  /* 0x000000512700780c */ /* 0x000fe40006784270 */
[----:B------:R-:W-:Y:S02]  /*27190*/  FMNMX.FTZ R11, R81, R11, !PT ;  /* 0x0000000b510b7209 */ /* 0x000fe40007810000 */
[----:B------:R-:W-:-:S02]  /*271a0*/  ISETP.NE.AND P6, PT, R60, RZ, PT ;  /* 0x000000ff3c00720c */ /* 0x000fc40003fc5270 */
        /* <DEDUP_REMOVED lines=39> */
[----:B------:R-:W-:Y:S02]  /*27420*/  ISETP.LT.OR P2, PT, R14, 0x4a, P2 ;  /* 0x0000004a0e00780c */ /* 0x000fe40001741670 */
[----:B------:R-:W-:Y:S01]  /*27430*/  FSEL R27, R27, -INF , !P1 ;  /* 0xff8000001b1b7808 */ /* 0x000fe20004800000 */
[----:B------:R-:W0:Y:S01]  /*27440*/  SHFL.BFLY PT, R46, R33, 0x1, 0x1f ;  /* 0x0c201f00212e7f89 */ /* 0x000e2200000e0000 */
[----:B------:R-:W-:-:S02]  /*27450*/  FMNMX.FTZ R12, R23, R12, !PT ;  /* 0x0000000c170c7209 */ /* 0x000fc40007810000 */
[C---:B------:R-:W-:Y:S02]  /*27460*/  ISETP.LT.OR P3, PT, R14.reuse, 0x51, P3 ;  /* 0x000000510e00780c */ /* 0x040fe40001f61670 */
[----:B------:R-:W-:Y:S02]  /*27470*/  FSEL R29, R29, -INF , !P2 ;  /* 0xff8000001d1d7808 */ /* 0x000fe40005000000 */
[----:B------:R-:W-:Y:S02]  /*27480*/  FMNMX.FTZ R12, R27, R12, !PT ;  /* 0x0000000c1b0c7209 */ /* 0x000fe40007810000 */
[----:B------:R-:W-:Y:S02]  /*27490*/  ISETP.GT.AND P5, PT, R39, 0x58, !P5 ;  /* 0x000000582700780c */ /* 0x000fe40006fa4270 */
[----:B------:R-:W-:Y:S02]  /*274a0*/  ISETP.LT.OR P4, PT, R14, 0x52, P4 ;  /* 0x000000520e00780c */ /* 0x000fe40002781670 */
[----:B------:R-:W-:-:S02]  /*274b0*/  FSEL R43, R66, -INF , !P3 ;  /* 0xff800000422b7808 */ /* 0x000fc40005800000 */
[----:B------:R-:W-:Y:S02]  /*274c0*/  FMNMX.FTZ R12, R29, R12, !PT ;  /* 0x0000000c1d0c7209 */ /* 0x000fe40007810000 */
[----:B------:R-:W-:Y:S02]  /*274d0*/  ISETP.GT.AND P0, PT, R39, 0x59, !P6 ;  /* 0x000000592700780c */ /* 0x000fe40007704270 */
[C---:B------:R-:W-:Y:S02]  /*274e0*/  ISETP.LT.OR P5, PT, R14.reuse, 0x59, P5 ;  /* 0x000000590e00780c */ /* 0x040fe40002fa1670 */
[----:B------:R-:W-:Y:S02]  /*274f0*/  FSEL R39, R67, -INF , !P4 ;  /* 0xff80000043277808 */ /* 0x000fe40006000000 */
[----:B------:R-:W-:Y:S02]  /*27500*/  FMNMX.FTZ R12, R43, R12, !PT ;  /* 0x0000000c2b0c7209 */ /* 0x000fe40007810000 */
[----:B------:R-:W-:-:S02]  /*27510*/  ISETP.LT.OR P0, PT, R14, 0x5a, P0 ;  /* 0x0000005a0e00780c */ /* 0x000fc40000701670 */
[----:B------:R-:W-:Y:S02]  /*27520*/  FSEL R44, R70, -INF , !P5 ;  /* 0xff800000462c7808 */ /* 0x000fe40006800000 */
[----:B------:R-:W-:Y:S02]  /*27530*/  FMNMX.FTZ R11, R39, R12, !PT ;  /* 0x0000000c270b7209 */ /* 0x000fe40007810000 */
[----:B------:R-:W-:Y:S02]  /*27540*/  FSEL R45, R47, -INF , !P0 ;  /* 0xff8000002f2d7808 */ /* 0x000fe40004000000 */
[----:B------:R-:W-:Y:S02]  /*27550*/  FMNMX.FTZ R12, R44, R11, !PT ;  /* 0x0000000b2c0c7209 */ /* 0x000fe40007810000 */
[----:B------:R-:W-:Y:S02]  /*27560*/  LOP3.LUT R180, R226, 0x4, RZ, 0xfc, !PT ;  /* 0x00000004e2b47812 */ /* 0x000fe400078efcff */
[----:B------:R-:W-:-:S02]  /*27570*/  FMNMX.FTZ R11, R45, R12, !PT ;  /* 0x0000000c2d0b7209 */ /* 0x000fc40007810000 */
[----:B0-----:R-:W-:Y:S01]  /*27580*/  FMNMX.FTZ R33, R33, R46, !PT ;  /* 0x0000002e21217209 */ /* 0x001fe20007810000 */
[----:B------:R-:W-:Y:S04]  /*27590*/  ST.E desc[UR36][R16.64+0x210], R13 ;  /* 0x0002100d10007985 */ /* 0x000fe8000c101924 */
[----:B------:R-:W-:Y:S04]  /*275a0*/  ST.E desc[UR36][R180.64], R11 ;  /* 0x0000000bb4007985 */ /* 0x000fe8000c101924 */
[----:B------:R-:W-:Y:S04]  /*275b0*/  ST.E desc[UR36][R16.64+0x210], R33 ;  /* 0x0002102110007985 */ /* 0x000fe8000c101924 */
[----:B------:R-:W2:Y:S04]  /*275c0*/  LD.E R12, desc[UR36][R180.64] ;  /* 0x00000024b40c7980 */ /* 0x000ea8000c101900 */
[----:B--2---:R-:W0:Y:S02]  /*275d0*/  SHFL.BFLY PT, R47, R12, 0x2, 0x1f ;  /* 0x0c401f000c2f7f89 */ /* 0x004e2400000e0000 */
[----:B0-----:R-:W-:-:S05]  /*275e0*/  FMNMX.FTZ R47, R12, R47, !PT ;  /* 0x0000002f0c2f7209 */ /* 0x001fca0007810000 */
[----:B------:R-:W0:Y:S02]  /*275f0*/  SHFL.BFLY PT, R14, R47, 0x1, 0x1f ;  /* 0x0c201f002f0e7f89 */ /* 0x000e2400000e0000 */
[----:B0-----:R-:W-:-:S05]  /*27600*/  FMNMX.FTZ R49, R47, R14, !PT ;  /* 0x0000000e2f317209 */ /* 0x001fca0007810000 */
[----:B------:R0:W-:Y:S04]  /*27610*/  ST.E desc[UR36][R180.64], R49 ;  /* 0x00000031b4007985 */ /* 0x0001e8000c101924 */
[----:B------:R-:W2:Y:S04]  /*27620*/  LD.E R46, desc[UR36][R16.64+0x210] ;  /* 0x00021024102e7980 */ /* 0x000ea8000c101900 */
[----:B------:R-:W3:Y:S04]  /*27630*/  LD.E R51, desc[UR36][R16.64+0x230] ;  /* 0x0002302410337980 */ /* 0x000ee8000c101900 */
[----:B------:R-:W4:Y:S04]  /*27640*/  LD.E R48, desc[UR36][R16.64+0x220] ;  /* 0x0002202410307980 */ /* 0x000f28000c101900 */
[----:B------:R-:W4:Y:S01]  /*27650*/  LD.E R52, desc[UR36][R16.64+0x224] ;  /* 0x0002242410347980 */ /* 0x000f22000c101900 */
[----:B------:R-:W-:-:S04]  /*27660*/  FSETP.NEU.FTZ.AND P1, PT, R49, -INF , PT ;  /* 0xff8000003100780b */ /* 0x000fc80003f3d000 */
[----:B------:R-:W-:-:S05]  /*27670*/  FSEL R14, R49, RZ, P1 ;  /* 0x000000ff310e7208 */ /* 0x000fca0000800000 */
[----:B------:R-:W-:Y:S01]  /*27680*/  FADD.FTZ R14, R3, -R14 ;  /* 0x8000000e030e7221 */ /* 0x000fe20000010000 */
[C---:B--2---:R-:W-:Y:S01]  /*27690*/  FSETP.NEU.FTZ.AND P0, PT, R46.reuse, -INF , PT ;  /* 0xff8000002e00780b */ /* 0x044fe20003f1d000 */
[----:B---3--:R-:W-:-:S03]  /*276a0*/  FMUL.FTZ R11, R46, R51 ;  /* 0x000000332e0b7220 */ /* 0x008fc60000410000 */
[----:B------:R-:W-:Y:S01]  /*276b0*/  FSEL R3, R46, RZ, P0 ;  /* 0x000000ff2e037208 */ /* 0x000fe20000000000 */
[----:B0-----:R-:W-:Y:S01]  /*276c0*/  FMUL.FTZ R49, R49, R51 ;  /* 0x0000003331317220 */ /* 0x001fe20000410000 */
[----:B------:R-:W-:-:S03]  /*276d0*/  FSEL R50, R11, RZ, P0 ;  /* 0x000000ff0b327208 */ /* 0x000fc60000000000 */
[----:B------:R-:W-:Y:S02]  /*276e0*/  FADD.FTZ R3, R2, -R3 ;  /* 0x8000000302037221 */ /* 0x000fe40000010000 */
[-CC-:B------:R-:W-:Y:S01]  /*276f0*/  FFMA.FTZ R168, R28, R51.reuse, -R50.reuse ;  /* 0x000000331ca87223 */ /* 0x180fe20000010832 */
[----:B------:R-:W-:Y:S01]  /*27700*/  FSEL R28, R49, RZ, P1 ;  /* 0x000000ff311c7208 */ /* 0x000fe20000800000 */
[-C--:B------:R-:W-:Y:S01]  /*27710*/  FMUL.FTZ R3, R3, R51.reuse ;  /* 0x0000003303037220 */ /* 0x080fe20000410000 */
[-C--:B------:R-:W-:Y:S01]  /*27720*/  FFMA.FTZ R189, R189, R51.reuse, -R50 ;  /* 0x00000033bdbd7223 */ /* 0x080fe20000010832 */
[----:B------:R-:W-:Y:S02]  /*27730*/  FMUL.FTZ R14, R51, R14 ;  /* 0x0000000e330e7220 */ /* 0x000fe40000410000 */
[-CC-:B------:R-:W-:Y:S01]  /*27740*/  FFMA.FTZ R186, R0, R51.reuse, -R28.reuse ;  /* 0x0000003300ba7223 */ /* 0x180fe2000001081c */
[-C--:B------:R-:W-:Y:S02]  /*27750*/  FFMA.FTZ R157, R35, R51.reuse, -R28 ;  /* 0x00000033239d7223 */ /* 0x080fe4000001081c */
[----:B------:R-:W4:Y:S01]  /*27760*/  MUFU.EX2 R35, R3 ;  /* 0x0000000300237308 */ /* 0x000f220000000800 */
[-C--:B------:R-:W-:Y:S01]  /*27770*/  FFMA.FTZ R152, R59, R51.reuse, -R50 ;  /* 0x000000333b987223 */ /* 0x080fe20000010832 */
[-C--:B------:R-:W-:Y:S01]  /*27780*/  FFMA.FTZ R153, R10, R51.reuse, -R28 ;  /* 0x000000330a997223 */ /* 0x080fe2000001081c */
[-C--:B------:R-:W-:Y:S01]  /*27790*/  FFMA.FTZ R154, R63, R51.reuse, -R50 ;  /* 0x000000333f9a7223 */ /* 0x080fe20000010832 */
[----:B------:R-:W-:-:S04]  /*277a0*/  FFMA.FTZ R162, R24, R51, -R28 ;  /* 0x0000003318a27223 */ /* 0x000fc8000001081c */
[----:B------:R-:W-:Y:S01]  /*277b0*/  MUFU.EX2 R33, R14 ;  /* 0x0000000e00217308 */ /* 0x000fe20000000800 */
[-C--:B------:R-:W-:Y:S01]  /*277c0*/  FFMA.FTZ R187, R187, R51.reuse, -R50 ;  /* 0x00000033bbbb7223 */ /* 0x080fe20000010832 */
[----:B------:R-:W-:-:S06]  /*277d0*/  FFMA.FTZ R155, R26, R51, -R28 ;  /* 0x000000331a9b7223 */ /* 0x000fcc000001081c */
[----:B------:R-:W-:Y:S08]  /*277e0*/  MUFU.EX2 R189, R189 ;  /* 0x000000bd00bd7308 */ /* 0x000ff00000000800 */
[----:B------:R-:W0:Y:S01]  /*277f0*/  MUFU.EX2 R186, R186 ;  /* 0x000000ba00ba7308 */ /* 0x000e220000000800 */
[-CC-:B------:R-:W-:Y:S01]  /*27800*/  FFMA.FTZ R182, R18, R51.reuse, -R50.reuse ;  /* 0x0000003312b67223 */ /* 0x180fe20000010832 */
[----:B------:R-:W-:-:S06]  /*27810*/  FFMA.FTZ R12, R73, R51, -R50 ;  /* 0x00000033490c7223 */ /* 0x000fcc0000010832 */
[----:B------:R-:W-:Y:S01]  /*27820*/  MUFU.EX2 R152, R152 ;  /* 0x0000009800987308 */ /* 0x000fe20000000800 */
[----:B------:R-:W-:-:S07]  /*27830*/  FFMA.FTZ R18, R30, R51, -R28 ;  /* 0x000000331e127223 */ /* 0x000fce000001081c */
[----:B------:R-:W1:Y:S01]  /*27840*/  MUFU.EX2 R153, R153 ;  /* 0x0000009900997308 */ /* 0x000e620000000800 */
[----:B------:R-:W-:Y:S01]  /*27850*/  FFMA.FTZ R179, R15, R51, -R50 ;  /* 0x000000330fb37223 */ /* 0x000fe20000010832 */
[----:B----4-:R-:W-:-:S06]  /*27860*/  FMUL.FTZ R48, R35, R48 ;  /* 0x0000003023307220 */ /* 0x010fcc0000410000 */
[----:B------:R-:W-:Y:S01]  /*27870*/  MUFU.EX2 R154, R154 ;  /* 0x0000009a009a7308 */ /* 0x000fe20000000800 */
[-C--:B------:R-:W-:Y:S01]  /*27880*/  FFMA.FTZ R11, R71, R51.reuse, -R50 ;  /* 0x00000033470b7223 */ /* 0x080fe20000010832 */
[----:B------:R-:W-:-:S06]  /*27890*/  FFMA.FTZ R15, R31, R51, -R28 ;  /* 0x000000331f0f7223 */ /* 0x000fcc000001081c */
[----:B------:R-:W2:Y:S01]  /*278a0*/  MUFU.EX2 R162, R162 ;  /* 0x000000a200a27308 */ /* 0x000ea20000000800 */
[----:B------:R-:W-:Y:S01]  /*278b0*/  FFMA.FTZ R183, R7, R51, -R50 ;  /* 0x0000003307b77223 */ /* 0x000fe20000010832 */
[----:B0-----:R-:W-:Y:S01]  /*278c0*/  FFMA.FTZ R52, R33, R52, R186 ;  /* 0x0000003421347223 */ /* 0x001fe200000100ba */
[----:B------:R-:W-:-:S05]  /*278d0*/  FADD.FTZ R7, R48, R189 ;  /* 0x000000bd30077221 */ /* 0x000fca0000010000 */
[----:B------:R-:W-:Y:S01]  /*278e0*/  MUFU.EX2 R187, R187 ;  /* 0x000000bb00bb7308 */ /* 0x000fe20000000800 */
[-C--:B------:R-:W-:Y:S01]  /*278f0*/  FFMA.FTZ R14, R75, R51.reuse, -R50 ;  /* 0x000000334b0e7223 */ /* 0x080fe20000010832 */
[----:B------:R-:W-:-:S06]  /*27900*/  FFMA.FTZ R0, R32, R51, -R28 ;  /* 0x0000003320007223 */ /* 0x000fcc000001081c */
[----:B------:R-:W0:Y:S01]  /*27910*/  MUFU.EX2 R155, R155 ;  /* 0x0000009b009b7308 */ /* 0x000e220000000800 */
[----:B------:R-:W-:Y:S01]  /*27920*/  FFMA.FTZ R177, R20, R51, -R50 ;  /* 0x0000003314b17223 */ /* 0x000fe20000010832 */
[----:B-1----:R-:W-:Y:S01]  /*27930*/  FADD.FTZ R3, R153, R52 ;  /* 0x0000003499037221 */ /* 0x002fe20000010000 */
[----:B------:R-:W-:-:S05]  /*27940*/  FADD.FTZ R7, R152, R7 ;  /* 0x0000000798077221 */ /* 0x000fca0000010000 */
[----:B------:R-:W-:Y:S01]  /*27950*/  MUFU.EX2 R12, R12 ;  /* 0x0000000c000c7308 */ /* 0x000fe20000000800 */
[-C--:B------:R-:W-:Y:S01]  /*27960*/  FFMA.FTZ R13, R81, R51.reuse, -R50 ;  /* 0x00000033510d7223 */ /* 0x080fe20000010832 */
[----:B------:R-:W-:-:S06]  /*27970*/  FFMA.FTZ R20, R38, R51, -R28 ;  /* 0x0000003326147223 */ /* 0x000fcc000001081c */
[----:B------:R-:W1:Y:S01]  /*27980*/  MUFU.EX2 R18, R18 ;  /* 0x0000001200127308 */ /* 0x000e620000000800 */
[----:B------:R-:W-:Y:S01]  /*27990*/  FFMA.FTZ R184, R8, R51, -R50 ;  /* 0x0000003308b87223 */ /* 0x000fe20000010832 */
[----:B--2---:R-:W-:Y:S01]  /*279a0*/  FADD.FTZ R8, R162, R3 ;  /* 0x00000003a2087221 */ /* 0x004fe20000010000 */
[----:B------:R-:W-:-:S05]  /*279b0*/  FADD.FTZ R2, R154, R7 ;  /* 0x000000079a027221 */ /* 0x000fca0000010000 */
[----:B------:R-:W-:Y:S01]  /*279c0*/  MUFU.EX2 R11, R11 ;  /* 0x0000000b000b7308 */ /* 0x000fe20000000800 */
[-C--:B------:R-:W-:Y:S01]  /*279d0*/  FFMA.FTZ R161, R77, R51.reuse, -R50 ;  /* 0x000000334da17223 */ /* 0x080fe20000010832 */
[----:B------:R-:W-:-:S06]  /*279e0*/  FFMA.FTZ R163, R34, R51, -R28 ;  /* 0x0000003322a37223 */ /* 0x000fcc000001081c */
[----:B------:R-:W2:Y:S01]  /*279f0*/  MUFU.EX2 R15, R15 ;  /* 0x0000000f000f7308 */ /* 0x000ea20000000800 */
[----:B0-----:R-:W-:Y:S01]  /*27a00*/  FADD.FTZ R7, R155, R8 ;  /* 0x000000089b077221 */ /* 0x001fe20000010000 */
[----:B------:R-:W-:-:S06]  /*27a10*/  FADD.FTZ R3, R187, R2 ;  /* 0x00000002bb037221 */ /* 0x000fcc0000010000 */
[----:B------:R-:W-:Y:S01]  /*27a20*/  MUFU.EX2 R14, R14 ;  /* 0x0000000e000e7308 */ /* 0x000fe20000000800 */
[----:B------:R-:W-:-:S07]  /*27a30*/  FFMA.FTZ R160, R83, R51, -R50 ;  /* 0x0000003353a07223 */ /* 0x000fce0000010832 */
        /* <DEDUP_REMOVED lines=8> */
[----:B--2---:R-:W-:Y:S01]  /*27ac0*/  FADD.FTZ R7, R15, R6 ;  /* 0x000000060f077221 */ /* 0x004fe20000010000 */
[----:B------:R-:W-:-:S06]  /*27ad0*/  FADD.FTZ R3, R11, R2 ;  /* 0x000000020b037221 */ /* 0x000fcc0000010000 */
[----:B------:R-:W-:Y:S01]  /*27ae0*/  MUFU.EX2 R161, R161 ;  /* 0x000000a100a17308 */ /* 0x000fe20000000800 */
[-C--:B------:R-:W-:Y:S01]  /*27af0*/  FFMA.FTZ R158, R85, R51.reuse, -R50 ;  /* 0x00000033559e7223 */ /* 0x080fe20000010832 */
[----:B------:R-:W-:-:S06]  /*27b00*/  FFMA.FTZ R164, R37, R51, -R28 ;  /* 0x0000003325a47223 */ /* 0x000fcc000001081c */
[----:B------:R-:W2:Y:S01]  /*27b10*/  MUFU.EX2 R163, R163 ;  /* 0x000000a300a37308 */ /* 0x000ea20000000800 */
[----:B0-----:R-:W-:Y:S01]  /*27b20*/  FADD.FTZ R7, R0, R7 ;  /* 0x0000000700077221 */ /* 0x001fe20000010000 */
[----:B------:R-:W-:-:S06]  /*27b30*/  FADD.FTZ R2, R14, R3 ;  /* 0x000000030e027221 */ /* 0x000fcc0000010000 */
[----:B------:R-:W-:Y:S01]  /*27b40*/  MUFU.EX2 R160, R160 ;  /* 0x000000a000a07308 */ /* 0x000fe20000000800 */
[-C--:B------:R-:W-:Y:S01]  /*27b50*/  FFMA.FTZ R167, R167, R51.reuse, -R50 ;  /* 0x00000033a7a77223 */ /* 0x080fe20000010832 */
[----:B------:R-:W-:-:S06]  /*27b60*/  FFMA.FTZ R171, R40, R51, -R28 ;  /* 0x0000003328ab7223 */ /* 0x000fcc000001081c */
[----:B------:R-:W0:Y:S01]  /*27b70*/  MUFU.EX2 R157, R157 ;  /* 0x0000009d009d7308 */ /* 0x000e220000000800 */
[----:B-1----:R-:W-:Y:S01]  /*27b80*/  FADD.FTZ R6, R20, R7 ;  /* 0x0000000714067221 */ /* 0x002fe20000010000 */
[----:B------:R-:W-:-:S06]  /*27b90*/  FADD.FTZ R2, R13, R2 ;  /* 0x000000020d027221 */ /* 0x000fcc0000010000 */
        /* <DEDUP_REMOVED lines=15> */
[----:B-1----:R-:W-:Y:S01]  /*27c90*/  FADD.FTZ R7, R165, R6 ;  /* 0x00000006a5077221 */ /* 0x002fe20000010000 */
[----:B------:R-:W-:-:S06]  /*27ca0*/  FADD.FTZ R3, R159, R2 ;  /* 0x000000029f037221 */ /* 0x000fcc0000010000 */
[----:B------:R-:W-:Y:S01]  /*27cb0*/  MUFU.EX2 R166, R166 ;  /* 0x000000a600a67308 */ /* 0x000fe20000000800 */
[----:B------:R-:W-:-:S07]  /*27cc0*/  FFMA.FTZ R175, R25, R51, -R50 ;  /* 0x0000003319af7223 */ /* 0x000fce0000010832 */
        /* <DEDUP_REMOVED lines=21> */
[----:B------:R-:W-:-:S07]  /*27e20*/  FFMA.FTZ R22, R43, R51, -R28 ;  /* 0x000000332b167223 */ /* 0x000fce000001081c */
        /* <DEDUP_REMOVED lines=18> */
[----:B------:R-:W-:Y:S08]  /*27f50*/  MUFU.EX2 R179, R179 ;  /* 0x000000b300b37308 */ /* 0x000ff00000000800 */
[----:B------:R-:W0:Y:S01]  /*27f60*/  MUFU.EX2 R21, R21 ;  /* 0x0000001500157308 */ /* 0x000e220000000800 */
[----:B-1----:R-:W-:Y:S01]  /*27f70*/  FADD.FTZ R7, R9, R6 ;  /* 0x0000000609077221 */ /* 0x002fe20000010000 */
[----:B------:R-:W-:-:S06]  /*27f80*/  FADD.FTZ R3, R177, R2 ;  /* 0x00000002b1037221 */ /* 0x000fcc0000010000 */
[----:B------:R-:W-:Y:S08]  /*27f90*/  MUFU.EX2 R184, R184 ;  /* 0x000000b800b87308 */ /* 0x000ff00000000800 */
[----:B------:R-:W1:Y:S01]  /*27fa0*/  MUFU.EX2 R156, R156 ;  /* 0x0000009c009c7308 */ /* 0x000e620000000800 */
[----:B--2---:R-:W-:Y:S01]  /*27fb0*/  FADD.FTZ R6, R22, R7 ;  /* 0x0000000716067221 */ /* 0x004fe20000010000 */
[----:B------:R-:W-:-:S06]  /*27fc0*/  FADD.FTZ R2, R182, R3 ;  /* 0x00000003b6027221 */ /* 0x000fcc0000010000 */
[----:B------:R-:W2:Y:S08]  /*27fd0*/  MUFU.EX2 R183, R183 ;  /* 0x000000b700b77308 */ /* 0x000eb00000000800 */
[----:B------:R-:W3:Y:S01]  /*27fe0*/  MUFU.EX2 R23, R23 ;  /* 0x0000001700177308 */ /* 0x000ee20000000800 */
[----:B0-----:R-:W-:Y:S01]  /*27ff0*/  FADD.FTZ R7, R21, R6 ;  /* 0x0000000615077221 */ /* 0x001fe20000010000 */
[----:B------:R-:W-:-:S03]  /*28000*/  FADD.FTZ R3, R179, R2 ;  /* 0x00000002b3037221 */ /* 0x000fc60000010000 */
[----:B-1----:R-:W-:Y:S01]  /*28010*/  FADD.FTZ R6, R156, R7 ;  /* 0x000000079c067221 */ /* 0x002fe20000010000 */
[----:B------:R-:W-:-:S04]  /*28020*/  FADD.FTZ R2, R184, R3 ;  /* 0x00000003b8027221 */ /* 0x000fc80000010000 */
[----:B--2---:R-:W-:Y:S01]  /*28030*/  FADD.FTZ R36, R183, R2 ;  /* 0x00000002b7247221 */ /* 0x004fe20000010000 */
[----:B------:R-:W-:Y:S01]  /*28040*/  ST.E desc[UR36][R16.64+0x220], R48 ;  /* 0x0002203010007985 */ /* 0x000fe2000c101924 */
[----:B---3--:R-:W-:-:S05]  /*28050*/  FADD.FTZ R37, R23, R6 ;  /* 0x0000000617257221 */ /* 0x008fca0000010000 */
[----:B------:R0:W-:Y:S04]  /*28060*/  ST.E.64 desc[UR36][R16.64+0x220], R36 ;  /* 0x0002202410007985 */ /* 0x0001e8000c101b24 */
[----:B------:R-:W2:Y:S04]  /*28070*/  LDL.64 R2, [R1+0x1d8] ;  /* 0x0001d80001027983 */ /* 0x000ea80000100a00 */
        /* <DEDUP_REMOVED lines=128> */
[----:B--2---:R-:W-:Y:S01]  /*28880*/  FMUL.FTZ R121, R33, R31 ;  /* 0x0000001f21797220 */ /* 0x004fe20000410000 */
[C---:B---3--:R-:W-:Y:S01]  /*28890*/  FMUL.FTZ R31, R35.reuse, R6 ;  /* 0x00000006231f7220 */ /* 0x048fe20000410000 */
[C---:B----4-:R-:W-:Y:S01]  /*288a0*/  FMUL.FTZ R7, R35.reuse, R7 ;  /* 0x0000000723077220 */ /* 0x050fe20000410000 */
[C---:B------:R-:W-:Y:S01]  /*288b0*/  FMUL.FTZ R25, R35.reuse, R25 ;  /* 0x0000001923197220 */ /* 0x040fe20000410000 */
[C---:B------:R-:W-:Y:S01]  /*288c0*/  FMUL.FTZ R27, R35.reuse, R27 ;  /* 0x0000001b231b7220 */ /* 0x040fe20000410000 */
[C---:B------:R-:W-:Y:S01]  /*288d0*/  FMUL.FTZ R29, R35.reuse, R29 ;  /* 0x0000001d231d7220 */ /* 0x040fe20000410000 */
[----:B------:R0:W-:Y:S01]  /*288e0*/  ST.E desc[UR36][R2.64], R31 ;  /* 0x0000001f02007985 */ /* 0x0001e2000c101924 */
[C---:B------:R-:W-:Y:S01]  /*288f0*/  FMUL.FTZ R39, R35.reuse, R39 ;  /* 0x0000002723277220 */ /* 0x040fe20000410000 */
[C---:B------:R-:W-:Y:S01]  /*28900*/  FMUL.FTZ R41, R35.reuse, R41 ;  /* 0x0000002923297220 */ /* 0x040fe20000410000 */
[C---:B------:R-:W-:Y:S01]  /*28910*/  FMUL.FTZ R45, R35.reuse, R45 ;  /* 0x0000002d232d7220 */ /* 0x040fe20000410000 */
[----:B------:R1:W-:Y:S01]  /*28920*/  ST.E desc[UR36][R2.64+0x4], R7 ;  /* 0x0000040702007985 */ /* 0x0003e2000c101924 */
[C---:B------:R-:W-:Y:S01]  /*28930*/  FMUL.FTZ R43, R35.reuse, R43 ;  /* 0x0000002b232b7220 */ /* 0x040fe20000410000 */
[C---:B------:R-:W-:Y:S01]  /*28940*/  FMUL.FTZ R37, R35.reuse, R37 ;  /* 0x0000002523257220 */ /* 0x040fe20000410000 */
[C---:B0-----:R-:W-:Y:S01]  /*28950*/  FMUL.FTZ R31, R35.reuse, R28 ;  /* 0x0000001c231f7220 */ /* 0x041fe20000410000 */
[----:B------:R0:W-:Y:S01]  /*28960*/  ST.E desc[UR36][R2.64+0x14], R25 ;  /* 0x0000141902007985 */ /* 0x0001e2000c101924 */
[----:B-1----:R-:W-:-:S03]  /*28970*/  FMUL.FTZ R7, R35, R218 ;  /* 0x000000da23077220 */ /* 0x002fc60000410000 */
[----:B------:R1:W-:Y:S04]  /*28980*/  ST.E desc[UR36][R2.64+0x24], R27 ;  /* 0x0000241b02007985 */ /* 0x0003e8000c101924 */
[----:B------:R2:W-:Y:S04]  /*28990*/  ST.E desc[UR36][R2.64+0x30], R31 ;  /* 0x0000301f02007985 */ /* 0x0005e8000c101924 */
[----:B------:R3:W-:Y:S01]  /*289a0*/  ST.E desc[UR36][R2.64+0x34], R29 ;  /* 0x0000341d02007985 */ /* 0x0007e2000c101924 */
[----:B0-----:R-:W-:-:S03]  /*289b0*/  FMUL.FTZ R25, R35, R224 ;  /* 0x000000e023197220 */ /* 0x001fc60000410000 */
[----:B------:R0:W-:Y:S01]  /*289c0*/  ST.E desc[UR36][R2.64+0x150], R39 ;  /* 0x0001502702007985 */ /* 0x0001e2000c101924 */
[----:B-1----:R-:W-:-:S03]  /*289d0*/  FMUL.FTZ R27, R35, R222 ;  /* 0x000000de231b7220 */ /* 0x002fc60000410000 */
[----:B------:R1:W-:Y:S01]  /*289e0*/  ST.E desc[UR36][R2.64+0x164], R41 ;  /* 0x0001642902007985 */ /* 0x0003e2000c101924 */
[C---:B--2---:R-:W-:Y:S01]  /*289f0*/  FMUL.FTZ R31, R35.reuse, R216 ;  /* 0x000000d8231f7220 */ /* 0x044fe20000410000 */
[C---:B---3--:R-:W-:Y:S01]  /*28a00*/  FMUL.FTZ R29, R35.reuse, R220 ;  /* 0x000000dc231d7220 */ /* 0x048fe20000410000 */
[C---:B0-----:R-:W-:Y:S01]  /*28a10*/  FMUL.FTZ R39, R35.reuse, R208 ;  /* 0x000000d023277220 */ /* 0x041fe20000410000 */
[C---:B-1----:R-:W-:Y:S01]  /*28a20*/  FMUL.FTZ R41, R35.reuse, R214 ;  /* 0x000000d623297220 */ /* 0x042fe20000410000 */
[----:B------:R-:W-:Y:S01]  /*28a30*/  ST.E desc[UR36][R2.64+0x154], R45 ;  /* 0x0001542d02007985 */ /* 0x000fe2000c101924 */
[C---:B------:R-:W-:Y:S01]  /*28a40*/  FMUL.FTZ R119, R35.reuse, R30 ;  /* 0x0000001e23777220 */ /* 0x040fe20000410000 */
[C---:B------:R-:W-:Y:S01]  /*28a50*/  FMUL.FTZ R59, R35.reuse, R24 ;  /* 0x00000018233b7220 */ /* 0x040fe20000410000 */
[C---:B------:R-:W-:Y:S01]  /*28a60*/  FMUL.FTZ R61, R35.reuse, R26 ;  /* 0x0000001a233d7220 */ /* 0x040fe20000410000 */
[----:B------:R0:W-:Y:S01]  /*28a70*/  ST.E desc[UR36][R2.64+0x160], R43 ;  /* 0x0001602b02007985 */ /* 0x0001e2000c101924 */
[C---:B------:R-:W-:Y:S01]  /*28a80*/  FMUL.FTZ R63, R35.reuse, R63 ;  /* 0x0000003f233f7220 */ /* 0x040fe20000410000 */
[C---:B------:R-:W-:Y:S01]  /*28a90*/  FMUL.FTZ R65, R35.reuse, R65 ;  /* 0x0000004123417220 */ /* 0x040fe20000410000 */
[C---:B------:R-:W-:Y:S01]  /*28aa0*/  FMUL.FTZ R67, R35.reuse, R67 ;  /* 0x0000004323437220 */ /* 0x040fe20000410000 */
        /* <DEDUP_REMOVED lines=39> */
[----:B------:R0:W-:Y:S01]  /*28d20*/  ST.E desc[UR36][R2.64+0x1a0], R39 ;  /* 0x0001a02702007985 */ /* 0x0001e2000c101924 */
[C---:B-1----:R-:W-:Y:S01]  /*28d30*/  FMUL.FTZ R7, R35.reuse, R206 ;  /* 0x000000ce23077220 */ /* 0x042fe20000410000 */
[C---:B--2---:R-:W-:Y:S01]  /*28d40*/  FMUL.FTZ R25, R35.reuse, R198 ;  /* 0x000000c623197220 */ /* 0x044fe20000410000 */
[C---:B---3--:R-:W-:Y:S01]  /*28d50*/  FMUL.FTZ R27, R35.reuse, R204 ;  /* 0x000000cc231b7220 */ /* 0x048fe20000410000 */
[----:B------:R1:W-:Y:S01]  /*28d60*/  ST.E desc[UR36][R2.64+0x1a4], R41 ;  /* 0x0001a42902007985 */ /* 0x0003e2000c101924 */
[C---:B----4-:R-:W-:Y:S01]  /*28d70*/  FMUL.FTZ R29, R35.reuse, R202 ;  /* 0x000000ca231d7220 */ /* 0x050fe20000410000 */
[C---:B------:R-:W-:Y:S01]  /*28d80*/  FMUL.FTZ R37, R35.reuse, R200 ;  /* 0x000000c823257220 */ /* 0x040fe20000410000 */
[C---:B------:R-:W-:Y:S01]  /*28d90*/  FMUL.FTZ R31, R35.reuse, R196 ;  /* 0x000000c4231f7220 */ /* 0x040fe20000410000 */
[----:B------:R-:W-:Y:S01]  /*28da0*/  FMUL.FTZ R35, R35, R188 ;  /* 0x000000bc23237220 */ /* 0x000fe20000410000 */
[C---:B0-----:R-:W-:Y:S01]  /*28db0*/  FMUL.FTZ R39, R33.reuse, R194 ;  /* 0x000000c221277220 */ /* 0x041fe20000410000 */
[C---:B-1----:R-:W-:Y:S01]  /*28dc0*/  FMUL.FTZ R41, R33.reuse, R192 ;  /* 0x000000c021297220 */ /* 0x042fe20000410000 */
[----:B------:R0:W-:Y:S04]  /*28dd0*/  ST.E desc[UR36][R2.64+0x1b0], R43 ;  /* 0x0001b02b02007985 */ /* 0x0001e8000c101924 */
[----:B------:R1:W-:Y:S04]  /*28de0*/  ST.E desc[UR36][R2.64+0x1c0], R7 ;  /* 0x0001c00702007985 */ /* 0x0003e8000c101924 */
[----:B------:R2:W-:Y:S04]  /*28df0*/  ST.E desc[UR36][R2.64+0x1c4], R25 ;  /* 0x0001c41902007985 */ /* 0x0005e8000c101924 */
[----:B------:R3:W-:Y:S01]  /*28e00*/  ST.E desc[UR36][R2.64+0x1d0], R27 ;  /* 0x0001d01b02007985 */ /* 0x0007e2000c101924 */
[----:B0-----:R-:W-:-:S03]  /*28e10*/  FMUL.FTZ R43, R33, R190 ;  /* 0x000000be212b7220 */ /* 0x001fc60000410000 */
[----:B------:R0:W-:Y:S01]  /*28e20*/  ST.E desc[UR36][R2.64+0x1d4], R29 ;  /* 0x0001d41d02007985 */ /* 0x0001e2000c101924 */
[----:B-1----:R-:W-:-:S03]  /*28e30*/  FMUL.FTZ R7, R33, R150 ;  /* 0x0000009621077220 */ /* 0x002fc60000410000 */
        /* <DEDUP_REMOVED lines=113> */
[----:B------:R-:W-:Y:S01]  /*29550*/  FMUL.FTZ R33, R33, R34 ;  /* 0x0000002221217220 */ /* 0x000fe20000410000 */
        /* <DEDUP_REMOVED lines=49> */
[----:B------:R4:W-:Y:S01]  /*29870*/  ST.E desc[UR36][R2.64+0x1f8], R33 ;  /* 0x0001f82102007985 */ /* 0x0009e2000c101924 */
[----:B------:R2:W-:Y:S06]  /*29880*/  BAR.SYNC.DEFER_BLOCKING R229, 0x100 ;  /* 0x000400e50000751d */ /* 0x0005ec0000010000 */
[----:B0-----:R-:W4:Y:S04]  /*29890*/  LD.E R25, desc[UR36][R2.64] ;  /* 0x0000002402197980 */ /* 0x001f28000c101900 */
[----:B-1----:R-:W4:Y:S04]  /*298a0*/  LD.E R27, desc[UR36][R2.64+0x4] ;  /* 0x00000424021b7980 */ /* 0x002f28000c101900 */
[----:B--2---:R-:W2:Y:S04]  /*298b0*/  LD.E R29, desc[UR36][R2.64+0x8] ;  /* 0x00000824021d7980 */ /* 0x004ea8000c101900 */
[----:B---3--:R-:W3:Y:S04]  /*298c0*/  LD.E R37, desc[UR36][R2.64+0xc] ;  /* 0x00000c2402257980 */ /* 0x008ee8000c101900 */
[----:B------:R-:W3:Y:S04]  /*298d0*/  LD.E R43, desc[UR36][R2.64+0x10] ;  /* 0x00001024022b7980 */ /* 0x000ee8000c101900 */
[----:B----4-:R-:W4:Y:S04]  /*298e0*/  LD.E R31, desc[UR36][R2.64+0x14] ;  /* 0x00001424021f7980 */ /* 0x010f28000c101900 */
        /* <DEDUP_REMOVED lines=123> */
[----:B------:R-:W4:Y:S04]  /*2a0a0*/  LD.E.64 R6, desc[UR36][R16.64+0x88] ;  /* 0x0000882410067980 */ /* 0x000f28000c101b00 */
[----:B------:R0:W-:Y:S04]  /*2a0b0*/  ST.E desc[UR36][R2.64], R25 ;  /* 0x0000001902007985 */ /* 0x0001e8000c101924 */
[----:B------:R-:W-:Y:S04]  /*2a0c0*/  ST.E desc[UR36][R2.64+0x4], R27 ;  /* 0x0000041b02007985 */ /* 0x000fe8000c101924 */
[----:B--2---:R-:W-:Y:S04]  /*2a0d0*/  ST.E desc[UR36][R2.64+0x8], R29 ;  /* 0x0000081d02007985 */ /* 0x004fe8000c101924 */
[----:B---3--:R-:W-:Y:S04]  /*2a0e0*/  ST.E desc[UR36][R2.64+0xc], R37 ;  /* 0x00000c2502007985 */ /* 0x008fe8000c101924 */
[----:B------:R-:W-:Y:S04]  /*2a0f0*/  ST.E desc[UR36][R2.64+0x10], R43 ;  /* 0x0000102b02007985 */ /* 0x000fe8000c101924 */
        /* <DEDUP_REMOVED lines=123> */
[----:B------:R-:W4:Y:S04]  /*2a8b0*/  LD.E R188, desc[UR36][R16.64+0x68] ;  /* 0x0000682410bc7980 */ /* 0x000f28000c101900 */
[----:B0-----:R-:W4:Y:S04]  /*2a8c0*/  LD.E R25, desc[UR36][R2.64+0x4] ;  /* 0x0000042402197980 */ /* 0x001f28000c101900 */
[----:B-1----:R-:W4:Y:S04]  /*2a8d0*/  LD.E R26, desc[UR36][R2.64+0x8] ;  /* 0x00000824021a7980 */ /* 0x002f28000c101900 */
[----:B------:R-:W4:Y:S04]  /*2a8e0*/  LD.E R27, desc[UR36][R2.64+0xc] ;  /* 0x00000c24021b7980 */ /* 0x000f28000c101900 */
[----:B--2---:R-:W2:Y:S04]  /*2a8f0*/  LD.E R28, desc[UR36][R2.64+0x10] ;  /* 0x00001024021c7980 */ /* 0x004ea8000c101900 */
[----:B------:R-:W2:Y:S04]  /*2a900*/  LD.E R29, desc[UR36][R2.64+0x14] ;  /* 0x00001424021d7980 */ /* 0x000ea8000c101900 */
[----:B---3--:R-:W2:Y:S04]  /*2a910*/  LD.E R30, desc[UR36][R2.64+0x18] ;  /* 0x00001824021e7980 */ /* 0x008ea8000c101900 */
[----:B------:R-:W2:Y:S04]  /*2a920*/  LD.E R31, desc[UR36][R2.64+0x1c] ;  /* 0x00001c24021f7980 */ /* 0x000ea8000c101900 */
[----:B----4-:R-:W2:Y:S04]  /*2a930*/  LD.E R32, desc[UR36][R2.64+0x20] ;  /* 0x0000202402207980 */ /* 0x010ea8000c101900 */
        /* <DEDUP_REMOVED lines=121> */
[----:B------:R-:W-:-:S02]  /*2b0d0*/  ISETP.NE.U32.AND P0, PT, R188, RZ, PT ;  /* 0x000000ffbc00720c */ /* 0x000fc40003f05070 */
[----:B------:R-:W-:Y:S02]  /*2b0e0*/  R2UR UR7, R7 ;  /* 0x00000000070772ca */ /* 0x000fe400000e0000 */
[----:B------:R-:W-:Y:S02]  /*2b0f0*/  R2UR UR6, R6 ;  /* 0x00000000060672ca */ /* 0x000fe400000e0000 */
[----:B------:R-:W-:Y:S02]  /*2b100*/  F2FP.BF16.F32.PACK_AB R152, R152, R189 ;  /* 0x000000bd9898723e */ /* 0x000fe400000010ff */
[----:B------:R-:W-:Y:S02]  /*2b110*/  F2FP.BF16.F32.PACK_AB R154, R187, R154 ;  /* 0x0000009abb9a723e */ /* 0x000fe400000010ff */
[----:B------:R-:W-:Y:S02]  /*2b120*/  F2FP.BF16.F32.PACK_AB R153, R153, R186 ;  /* 0x000000ba9999723e */ /* 0x000fe400000010ff */
[----:B------:R-:W-:Y:S01]  /*2b130*/  F2FP.BF16.F32.PACK_AB R155, R155, R162 ;  /* 0x000000a29b9b723e */ /* 0x000fe200000010ff */
[----:B------:R-:W-:-:S03]  /*2b140*/  VOTEU.ANY UP0, P0 ;  /* 0x00000000003f7886 */ /* 0x000fc60000000100 */
[----:B--2---:R-:W-:-:S06]  /*2b150*/  WARPGROUP.ARRIVE ;  /* 0x00000000000079c5 */ /* 0x004fcc0000000000 */
[----:B------:R-:W-:Y:S03]  /*2b160*/  HGMMA.64x256x16.F32.BF16 R24, R152, gdesc[UR4].tnspB, R24, UP0, gsb0 ;  /* 0x43e0000498187df0 */ /* 0x000fe6000b801818 */
[----:B------:R-:W-:Y:S02]  /*2b170*/  WARPGROUP.DEPBAR.LE gsb0, 0x0 ;  /* 0x00008000000079c5 */ /* 0x000fe40000010000 */
[----:B------:R0:W-:Y:S04]  /*2b180*/  ST.E desc[UR36][R2.64], R24 ;  /* 0x0000001802007985 */ /* 0x0001e8000c101924 */
        /* <DEDUP_REMOVED lines=127> */
[----:B------:R-:W-:Y:S04]  /*2b980*/  ST.E desc[UR36][R16.64+0x68], R185 ;  /* 0x000068b910007985 */ /* 0x000fe8000c101924 */
[----:B0-----:R-:W1:Y:S01]  /*2b990*/  LD.E R24, desc[UR36][R2.64] ;  /* 0x0000002402187980 */ /* 0x001e62000c101900 */
[----:B------:R-:W-:-:S02]  /*2b9a0*/  VIADD R154, R6, 0x80 ;  /* 0x00000080069a7836 */ /* 0x000fc40000000000 */
[----:B------:R-:W-:-:S03]  /*2b9b0*/  IMAD.MOV.U32 R155, RZ, RZ, R7 ;  /* 0x000000ffff9b7224 */ /* 0x000fc600078e0007 */
[----:B------:R-:W-:Y:S02]  /*2b9c0*/  R2UR UR6, R154 ;  /* 0x000000009a0672ca */ /* 0x000fe400000e0000 */
[----:B------:R-:W-:Y:S02]  /*2b9d0*/  R2UR UR7, R155 ;  /* 0x000000009b0772ca */ /* 0x000fe400000e0000 */
[----:B------:R-:W-:Y:S02]  /*2b9e0*/  F2FP.BF16.F32.PACK_AB R152, R11, R12 ;  /* 0x0000000c0b98723e */ /* 0x000fe400000010ff */
[----:B------:R-:W-:Y:S02]  /*2b9f0*/  F2FP.BF16.F32.PACK_AB R154, R13, R14 ;  /* 0x0000000e0d9a723e */ /* 0x000fe400000010ff */
[----:B------:R-:W-:Y:S02]  /*2ba00*/  F2FP.BF16.F32.PACK_AB R153, R15, R18 ;  /* 0x000000120f99723e */ /* 0x000fe400000010ff */
[----:B------:R-:W-:-:S04]  /*2ba10*/  F2FP.BF16.F32.PACK_AB R155, R20, R0 ;  /* 0x00000000149b723e */ /* 0x000fc800000010ff */
[----:B-1----:R-:W-:-:S06]  /*2ba20*/  WARPGROUP.ARRIVE ;  /* 0x00000000000079c5 */ /* 0x002fcc0000000000 */
[----:B------:R-:W-:Y:S03]  /*2ba30*/  HGMMA.64x256x16.F32.BF16 R24, R152, gdesc[UR4].tnspB, R24, gsb0 ;  /* 0x43e0000498187df0 */ /* 0x000fe60008001818 */
        /* <DEDUP_REMOVED lines=132> */
[----:B------:R-:W-:Y:S01]  /*2c280*/  IMAD.MOV.U32 R13, RZ, RZ, R7 ;  /* 0x000000ffff0d7224 */ /* 0x000fe200078e0007 */
[----:B------:R-:W-:Y:S02]  /*2c290*/  F2FP.BF16.F32.PACK_AB R160, R160, R161 ;  /* 0x000000a1a0a0723e */ /* 0x000fe400000010ff */
[----:B------:R-:W-:Y:S02]  /*2c2a0*/  R2UR UR6, R12 ;  /* 0x000000000c0672ca */ /* 0x000fe400000e0000 */
[----:B------:R-:W-:Y:S02]  /*2c2b0*/  R2UR UR7, R13 ;  /* 0x000000000d0772ca */ /* 0x000fe400000e0000 */
        /* <DEDUP_REMOVED lines=418> */
[----:B------:R-:W-:Y:S01]  /*2dce0*/  VIADD R6, R6, 0x280 ;  /* 0x0000028006067836 */ /* 0x000fe20000000000 */
[----:B------:R-:W-:-:S04]  /*2dcf0*/  R2UR UR7, R7 ;  /* 0x00000000070772ca */ /* 0x000fc800000e0000 */
        /* <DEDUP_REMOVED lines=30> */
[----:B------:R-:W-:Y:S04]  /*2dee0*/  ST.E desc[UR36][R2.64+0x58], R46 ;  /* 0x0000582e02007985 */ /* 0x000fe8000c101924 */
        /* <DEDUP_REMOVED lines=105> */
[----:B------:R4:W-:Y:S04]  /*2e580*/  ST.E desc[UR36][R16.64+0x68], R185 ;  /* 0x000068b910007985 */ /* 0x0009e8000c101924 */
        /* <DEDUP_REMOVED lines=19> */
[----:B--2---:R-:W2:Y:S04]  /*2e6c0*/  LD.E R47, desc[UR36][R2.64+0x48] ;  /* 0x00004824022f7980 */ /* 0x004ea8000c101900 */
[----:B---3--:R-:W3:Y:S04]  /*2e6d0*/  LD.E R49, desc[UR36][R2.64+0x4c] ;  /* 0x00004c2402317980 */ /* 0x008ee8000c101900 */
        /* <DEDUP_REMOVED lines=127> */
[----:B---3--:R-:W-:Y:S04]  /*2eed0*/  ST.E desc[UR36][R2.64+0x4c], R49 ;  /* 0x00004c3102007985 */ /* 0x008fe8000c101924 */
        /* <DEDUP_REMOVED lines=107> */
[----:B0-----:R-:W1:Y:S04]  /*2f590*/  LDL.64 R6, [R1+0x198] ;  /* 0x0001980001067983 */ /* 0x001e680000100a00 */
[----:B------:R2:W5:Y:S04]  /*2f5a0*/  LD.E R0, desc[UR36][R4.64] ;  /* 0x0000002404007980 */ /* 0x000568000c101900 */
[----:B-1----:R-:W3:Y:S01]  /*2f5b0*/  LD.E R8, desc[UR36][R6.64] ;  /* 0x0000002406087980 */ /* 0x002ee2000c101900 */
[----:B------:R-:W-:Y:S01]  /*2f5c0*/  BSSY B0, `(.L_x_11364) ;  /* 0x0000005000007945 */ /* 0x000fe20003800000 */
[----:B---3--:R-:W-:-:S04]  /*2f5d0*/  LOP3.LUT R8, R8, 0x1, RZ, 0xfc, !PT ;  /* 0x0000000108087812 */ /* 0x008fc800078efcff */
[----:B------:R-:W-:-:S13]  /*2f5e0*/  ISETP.NE.AND P0, PT, R8, 0x3, PT ;  /* 0x000000030800780c */ /* 0x000fda0003f05270 */
[----:B--2---:R-:W-:Y:S05]  /*2f5f0*/  @!P0 BRA `(.L_x_11365) ;  /* 0x0000000000048947 */ /* 0x004fea0003800000 */
[----:B------:R-:W-:Y:S01]  /*2f600*/  BPT.TRAP 0x1 ;  /* 0x000000040000795c */ /* 0x000fe20000300000 */
.L_x_11365:
[----:B------:R-:W-:Y:S05]  /*2f610*/  BSYNC B0 ;  /* 0x0000000000007941 */ /* 0x000fea0003800000 */
.L_x_11364:
[----:B------:R-:W2:Y:S04]  /*2f620*/  LD.E.64 R2, desc[UR36][R6.64+0x20] ;  /* 0x0000202406027980 */ /* 0x000ea8000c101b00 */
[----:B------:R-:W3:Y:S01]  /*2f630*/  LD.E R8, desc[UR36][R6.64+0xc] ;  /* 0x00000c2406087980 */ /* 0x000ee2000c101900 */
[C---:B------:R-:W-:Y:S01]  /*2f640*/  ISETP.GT.AND P0, PT, R19.reuse, UR40, PT ;  /* 0x0000002813007c0c */ /* 0x040fe2000bf04270 */
[----:B------:R-:W-:Y:S01]  /*2f650*/  VIADD R19, R19, 0xffffffff ;  /* 0xffffffff13137836 */ /* 0x000fe20000000000 */
[----:B--2---:R-:W-:-:S05]  /*2f660*/  MOV R3, R2 ;  /* 0x0000000200037202 */ /* 0x004fca0000000f00 */
[----:B-----5:R-:W-:-:S05]  /*2f670*/  IMAD R3, R0, 0x8, R3 ;  /* 0x0000000800037824 */ /* 0x020fca00078e0203 */
[----:B---3--:R-:W-:-:S04]  /*2f680*/  PRMT R3, R8, 0x654, R3 ;  /* 0x0000065408037816 */ /* 0x008fc80000000003 */
[----:B------:R2:W-:Y:S01]  /*2f690*/  SYNCS.ARRIVE.TRANS64.RED.A1T0 RZ, [R3+URZ], RZ ;  /* 0x000000ff03ff79a7 */ /* 0x0005e2000810043f */
[----:B------:R-:W-:Y:S05]  /*2f6a0*/  @P0 BRA `(.L_x_11366) ;  /* 0xffffff4c00600947 */ /* 0x000fea000383ffff */
.L_x_11337:
[----:B------:R-:W-:Y:S05]  /*2f6b0*/  WARPSYNC.ALL ;  /* 0x0000000000007948 */ /* 0x000fea0003800000 */
[----:B------:R-:W3:Y:S04]  /*2f6c0*/  LDL R5, [R1+0x220] ;  /* 0x0002200001057983 */ /* 0x000ee80000100800 */
[----:B------:R-:W4:Y:S04]  /*2f6d0*/  LDL R6, [R1+0x224] ;  /* 0x0002240001067983 */ /* 0x000f280000100800 */
[----:B------:R-:W5:Y:S04]  /*2f6e0*/  LDL R68, [R1+0x1f8] ;  /* 0x0001f80001447983 */ /* 0x000f680000100800 */
        /* <DEDUP_REMOVED lines=62> */
[----:B---3--:R-:W0:Y:S02]  /*2fad0*/  SHFL.BFLY PT, R0, R5, 0x2, 0x1f ;  /* 0x0c401f0005007f89 */ /* 0x008e2400000e0000 */
[----:B0-----:R-:W-:-:S05]  /*2fae0*/  FADD.FTZ R0, R5, R0 ;  /* 0x0000000005007221 */ /* 0x001fca0000010000 */
[----:B-12---:R-:W0:Y:S02]  /*2faf0*/  SHFL.BFLY PT, R3, R0, 0x1, 0x1f ;  /* 0x0c201f0000037f89 */ /* 0x006e2400000e0000 */
[----:B0-----:R-:W-:Y:S01]  /*2fb00*/  FADD.FTZ R2, R0, R3 ;  /* 0x0000000300027221 */ /* 0x001fe20000010000 */
[----:B-----5:R-:W-:Y:S01]  /*2fb10*/  VIADD R68, R68, 0x1 ;  /* 0x0000000144447836 */ /* 0x020fe20000000000 */
[----:B------:R-:W2:Y:S04]  /*2fb20*/  LDL R0, [R1+0x204] ;  /* 0x0002040001007983 */ /* 0x000ea80000100800 */
[----:B------:R-:W-:Y:S04]  /*2fb30*/  STL [R1+0x220], R2 ;  /* 0x0002200201007387 */ /* 0x000fe80000100800 */
[----:B------:R-:W3:Y:S04]  /*2fb40*/  LDL R87, [R1+0x220] ;  /* 0x0002200001577983 */ /* 0x000ee80000100800 */
[----:B----4-:R-:W0:Y:S02]  /*2fb50*/  SHFL.BFLY PT, R3, R6, 0x2, 0x1f ;  /* 0x0c401f0006037f89 */ /* 0x010e2400000e0000 */
[----:B0-----:R-:W-:Y:S01]  /*2fb60*/  FADD.FTZ R3, R3, R6 ;  /* 0x0000000603037221 */ /* 0x001fe20000010000 */
[----:B------:R-:W-:Y:S01]  /*2fb70*/  ISETP.NE.AND P2, PT, R68, 0x2, PT ;  /* 0x000000024400780c */ /* 0x000fe20003f45270 */
[----:B------:R-:W4:Y:S04]  /*2fb80*/  LDL.64 R6, [R1+0x438] ;  /* 0x0004380001067983 */ /* 0x000f280000100a00 */
[----:B------:R-:W0:Y:S08]  /*2fb90*/  SHFL.BFLY PT, R4, R3, 0x1, 0x1f ;  /* 0x0c201f0003047f89 */ /* 0x000e3000000e0000 */
[----:B------:R-:W5:Y:S01]  /*2fba0*/  @!P2 LDL R66, [R1+0x1fc] ;  /* 0x0001fc000142a983 */ /* 0x000f620000100800 */
[----:B0-----:R-:W-:-:S03]  /*2fbb0*/  FADD.FTZ R78, R3, R4 ;  /* 0x00000004034e7221 */ /* 0x001fc60000010000 */
[----:B------:R-:W4:Y:S02]  /*2fbc0*/  LDL.64 R4, [R1+0x408] ;  /* 0x0004080001047983 */ /* 0x000f240000100a00 */
[----:B------:R-:W-:Y:S02]  /*2fbd0*/  FSETP.NE.FTZ.AND P1, PT, R78, RZ, PT ;  /* 0x000000ff4e00720b */ /* 0x000fe40003f35000 */
[----:B------:R-:W4:Y:S11]  /*2fbe0*/  LDL.64 R2, [R1+0x428] ;  /* 0x0004280001027983 */ /* 0x000f360000100a00 */
[----:B------:R-:W4:Y:S04]  /*2fbf0*/  @P1 LDL R83, [R1+0x230] ;  /* 0x0002300001531983 */ /* 0x000f280000100800 */
[----:B------:R-:W4:Y:S01]  /*2fc00*/  @P1 LDL R85, [R1+0x214] ;  /* 0x0002140001551983 */ /* 0x000f220000100800 */
[----:B------:R-:W-:-:S02]  /*2fc10*/  IMAD.MOV.U32 R80, RZ, RZ, -0x800000 ;  /* 0xff800000ff507424 */ /* 0x000fc400078e00ff */
[----:B------:R-:W-:Y:S01]  /*2fc20*/  IMAD.MOV.U32 R79, RZ, RZ, RZ ;  /* 0x000000ffff4f7224 */ /* 0x000fe200078e00ff */
[----:B------:R1:W-:Y:S08]  /*2fc30*/  BAR.ARV R228, 0x100 ;  /* 0x000400e40000751d */ /* 0x0003f00000002000 */
[----:B------:R-:W-:Y:S06]  /*2fc40*/  BAR.ARV 0x8, 0x180 ;  /* 0x0206000000007b1d */ /* 0x000fec0000002000 */
[----:B---3--:R-:W-:-:S13]  /*2fc50*/  FSETP.NE.FTZ.AND P0, PT, R87, RZ, PT ;  /* 0x000000ff5700720b */ /* 0x008fda0003f15000 */
[----:B------:R-:W3:Y:S04]  /*2fc60*/  @P0 LDL R69, [R1+0x230] ;  /* 0x0002300001450983 */ /* 0x000ee80000100800 */
[----:B------:R-:W4:Y:S01]  /*2fc70*/  @P0 LDL R82, [R1+0x210] ;  /* 0x0002100001520983 */ /* 0x000f220000100800 */
[----:B------:R-:W0:Y:S02]  /*2fc80*/  @P0 MUFU.LG2 R81, R87 ;  /* 0x0000005700510308 */ /* 0x000e240000000c00 */
[----:B0-----:R-:W-:-:S06]  /*2fc90*/  @P0 FMUL.FTZ R84, R81, 0.69314718246459960938 ;  /* 0x3f31721851540820 */ /* 0x001fcc0000410000 */
[----:B------:R-:W0:Y:S08]  /*2fca0*/  @P1 MUFU.LG2 R86, R78 ;  /* 0x0000004e00561308 */ /* 0x000e300000000c00 */
[----:B------:R-:W1:Y:S01]  /*2fcb0*/  @P0 MUFU.RCP R79, R87 ;  /* 0x00000057004f0308 */ /* 0x000e620000001000 */
[----:B-----5:R-:W-:Y:S01]  /*2fcc0*/  @!P2 LOP3.LUT R66, R66, 0x1, RZ, 0x3c, !PT ;  /* 0x000000014242a812 */ /* 0x020fe200078e3cff */
[----:B--2---:R-:W-:-:S02]  /*2fcd0*/  VIADD R0, R0, 0x1 ;  /* 0x0000000100007836 */ /* 0x004fc40000000000 */
[----:B0-----:R-:W-:Y:S01]  /*2fce0*/  @P1 FMUL.FTZ R81, R86, 0.69314718246459960938 ;  /* 0x3f31721856511820 */ /* 0x001fe20000410000 */
[----:B------:R-:W-:Y:S01]  /*2fcf0*/  STL [R1+0x224], R78 ;  /* 0x0002244e01007387 */ /* 0x000fe20000100800 */
        /* <DEDUP_REMOVED lines=98> */
[----:B------:R-:W-:Y:S04]  /*30320*/  STL [R1+0x204], R0 ;  /* 0x0002040001007387 */ /* 0x000fe80000100800 */
[----:B------:R-:W-:Y:S01]  /*30330*/  @!P2 STL [R1+0x1f8], RZ ;  /* 0x0001f8ff0100a387 */ /* 0x000fe20000100800 */
[----:B---3--:R-:W-:-:S04]  /*30340*/  @P0 FMUL.FTZ R69, R69, 0.69314718246459960938 ;  /* 0x3f31721845450820 */ /* 0x008fc80000410000 */
[----:B----4-:R-:W-:Y:S01]  /*30350*/  @P0 FFMA.FTZ R80, R69, R82, R84 ;  /* 0x0000005245500223 */ /* 0x010fe20000010054 */
[----:B------:R-:W-:-:S06]  /*30360*/  IMAD.MOV.U32 R69, RZ, RZ, RZ ;  /* 0x000000ffff457224 */ /* 0x000fcc00078e00ff */
[----:B------:R-:W0:Y:S01]  /*30370*/  @P1 MUFU.RCP R69, R78 ;  /* 0x0000004e00451308 */ /* 0x000e220000001000 */
[----:B------:R-:W-:Y:S01]  /*30380*/  @P1 FMUL.FTZ R84, R83, 0.69314718246459960938 ;  /* 0x3f31721853541820 */ /* 0x000fe20000410000 */
[----:B------:R-:W-:-:S03]  /*30390*/  IMAD.MOV.U32 R82, RZ, RZ, -0x800000 ;  /* 0xff800000ff527424 */ /* 0x000fc600078e00ff */
[----:B------:R-:W-:Y:S01]  /*303a0*/  @P1 FFMA.FTZ R82, R84, R85, R81 ;  /* 0x0000005554521223 */ /* 0x000fe20000010051 */
[----:B------:R-:W-:Y:S01]  /*303b0*/  STL [R1+0x220], R80 ;  /* 0x0002205001007387 */ /* 0x000fe20000100800 */
[-C--:B0-----:R-:W-:Y:S01]  /*303c0*/  FMUL.FTZ R13, R13, R69.reuse ;  /* 0x000000450d0d7220 */ /* 0x081fe20000410000 */
        /* <DEDUP_REMOVED lines=64> */
[----:B0-----:R-:W-:Y:S01]  /*307d0*/  VIADD R12, R67, 0x1 ;  /* 0x00000001430c7836 */ /* 0x001fe20000000000 */
        /* <DEDUP_REMOVED lines=32> */
[----:B------:R1:W-:Y:S01]  /*309e0*/  STL [R1+0x200], R12 ;  /* 0x0002000c01007387 */ /* 0x0003e20000100800 */
[----:B------:R-:W-:-:S13]  /*309f0*/  PLOP3.LUT P0, PT, PT, PT, PT, 0x8, 0x0 ;  /* 0x000000000000781c */ /* 0x000fda0003f0e170 */
.L_x_11271:
[----:B------:R-:W-:Y:S05]  /*30a00*/  @P0 BRA `(.L_x_11367) ;  /* 0x0000002400440947 */ /* 0x000fea0003800000 */
[----:B------:R-:W2:Y:S01]  /*30a10*/  S2R R0, SR_TID.X ;  /* 0x0000000000007919 */ /* 0x000ea20000002100 */
[----:B------:R-:W3:Y:S01]  /*30a20*/  S2UR UR5, SR_CgaCtaId ;  /* 0x00000000000579c3 */ /* 0x000ee20000008800 */
[----:B------:R-:W-:Y:S01]  /*30a30*/  UMOV UR4, 0x400 ;  /* 0x0000040000047882 */ /* 0x000fe20000000000 */
[----:B------:R-:W-:Y:S01]  /*30a40*/  ULDC UR6, c[0x0][0xb88] ;  /* 0x0002e20000067ab9 */ /* 0x000fe20000000800 */
[----:B01----:R-:W0:Y:S05]  /*30a50*/  S2R R6, SR_CTAID.X ;  /* 0x0000000000067919 */ /* 0x003e2a0000002500 */
[----:B------:R-:W1:Y:S08]  /*30a60*/  LDC R23, c[0x0][0xce8] ;  /* 0x00033a00ff177b82 */ /* 0x000e700000000800 */
[----:B------:R-:W-:Y:S01]  /*30a70*/  BAR.SYNC.DEFER_BLOCKING 0x1, 0x100 ;  /* 0x0044000000007b1d */ /* 0x000fe20000010000 */
[----:B------:R-:W-:-:S05]  /*30a80*/  USHF.R.S32.HI UR10, URZ, 0x1f, UR58 ;  /* 0x0000001f3f0a7899 */ /* 0x000fca000801143a */
[----:B------:R-:W-:Y:S01]  /*30a90*/  ULDC.64 UR8, c[0x0][0xcd0] ;  /* 0x0003340000087ab9 */ /* 0x000fe20000000a00 */
[----:B---3--:R-:W-:-:S04]  /*30aa0*/  ULEA UR4, UR5, UR4, 0x18 ;  /* 0x0000000405047291 */ /* 0x008fc8000f8ec03f */
[----:B------:R-:W-:Y:S01]  /*30ab0*/  UIADD3 UR4, UR4, 0x32420, URZ ;  /* 0x0003242004047890 */ /* 0x000fe2000fffe03f */
[----:B--2---:R-:W-:-:S03]  /*30ac0*/  VIADD R3, R0, 0xffffff80 ;  /* 0xffffff8000037836 */ /* 0x004fc60000000000 */
[----:B------:R-:W-:Y:S01]  /*30ad0*/  UPRMT UR4, URZ, 0x654, UR4 ;  /* 0x000006543f047896 */ /* 0x000fe20008000004 */
[----:B-1----:R-:W-:Y:S01]  /*30ae0*/  IMAD R18, R23, UR6, RZ ;  /* 0x0000000617127c24 */ /* 0x002fe2000f8e02ff */
        /* <DEDUP_REMOVED lines=21> */
[----:B0-----:R-:W-:-:S05]  /*30c40*/  IMAD R9, R6, 0x80, R5 ;  /* 0x0000008006097824 */ /* 0x001fca00078e0205 */
        /* <DEDUP_REMOVED lines=325> */
.L_x_11369:
[----:B------:R-:W-:Y:S05]  /*320a0*/  BSYNC B0 ;  /* 0x0000000000007941 */ /* 0x000fea0003800000 */
.L_x_11368:
        /* <DEDUP_REMOVED lines=223> */
.L_x_11371:
[----:B------:R-:W-:Y:S05]  /*32ea0*/  BSYNC B0 ;  /* 0x0000000000007941 */ /* 0x000fea0003800000 */
.L_x_11370:
[----:B------:R-:W-:Y:S05]  /*32eb0*/  @P1 BRA `(.L_x_11263) ;  /* 0x0000004c004c1947 */ /* 0x000fea0003800000 */
[----:B01----:R-:W2:Y:S01]  /*32ec0*/  LDL.64 R4, [R1+0x438] ;  /* 0x0004380001047983 */ /* 0x003ea20000100a00 */
[----:B------:R-:W-:-:S04]  /*32ed0*/  LEA.HI R19, R19, R19, RZ, 0x1 ;  /* 0x0000001313137211 */ /* 0x000fc800078f08ff */
[----:B------:R-:W-:-:S05]  /*32ee0*/  LOP3.LUT R3, R19, 0xfffffffe, RZ, 0xc0, !PT ;  /* 0xfffffffe13037812 */ /* 0x000fca00078ec0ff */
[----:B------:R-:W-:-:S05]  /*32ef0*/  IMAD.WIDE R2, R3, 0x4, R14 ;  /* 0x0000000403027825 */ /* 0x000fca00078e020e */
[----:B--2---:R0:W-:Y:S01]  /*32f00*/  ST.E.64 desc[UR36][R2.64], R4 ;  /* 0x0000000402007985 */ /* 0x0041e2000c101b24 */
[----:B------:R-:W-:Y:S05]  /*32f10*/  BRA `(.L_x_11263) ;  /* 0x0000004c00347947 */ /* 0x000fea0003800000 */
.L_x_11367:
[----:B------:R-:W2:Y:S02]  /*32f20*/  S2R R0, SR_TID.X ;  /* 0x0000000000007919 */ /* 0x000ea40000002100 */
[----:B--2---:R-:W-:-:S05]  /*32f30*/  VIADD R0, R0, 0xffffff80 ;  /* 0xffffff8000007836 */ /* 0x004fca0000000000 */
[----:B------:R-:W-:-:S13]  /*32f40*/  ISETP.GT.AND P0, PT, R0, 0x7f, PT ;  /* 0x0000007f0000780c */ /* 0x000fda0003f04270 */
[----:B------:R-:W-:Y:S05]  /*32f50*/  @P0 BRA `(.L_x_11263) ;  /* 0x0000004c00240947 */ /* 0x000fea0003800000 */
[----:B-1----:R-:W1:Y:S01]  /*32f60*/  S2R R3, SR_CTAID.X ;  /* 0x0000000000037919 */ /* 0x002e620000002500 */
[----:B0-----:R-:W0:Y:S01]  /*32f70*/  LDC R4, c[0x0][0xce8] ;  /* 0x00033a00ff047b82 */ /* 0x001e220000000800 */
[----:B------:R-:W-:Y:S02]  /*32f80*/  ULDC UR4, c[0x0][0xb88] ;  /* 0x0002e20000047ab9 */ /* 0x000fe40000000800 */
[----:B0-----:R-:W-:Y:S02]  /*32f90*/  IMAD R5, R4, UR4, RZ ;  /* 0x0000000404057c24 */ /* 0x001fe4000f8e02ff */
[----:B-1----:R-:W-:-:S05]  /*32fa0*/  IMAD R0, R3, 0x80, R0 ;  /* 0x0000008003007824 */ /* 0x002fca00078e0200 */
        /* <DEDUP_REMOVED lines=43> */
.L_x_11261:
        /* <DEDUP_REMOVED lines=18> */
.L_x_11372:
[----:B------:R-:W-:Y:S01]  /*33380*/  ULDC UR7, c[0x0][0xd50] ;  /* 0x0003540000077ab9 */ /* 0x000fe20000000800 */
[----:B------:R-:W-:Y:S01]  /*33390*/  UMOV UR39, UR6 ;  /* 0x0000000600277c82 */ /* 0x000fe20008000000 */
[----:B------:R-:W-:-:S11]  /*333a0*/  UISETP.NE.AND UP0, UPT, UR7, 0x1, UPT ;  /* 0x000000010700788c */ /* 0x000fd6000bf05270 */
[----:B------:R-:W-:Y:S01]  /*333b0*/  @UP0 ULDC UR4, c[0x0][0xd54] ;  /* 0x0003550000040ab9 */ /* 0x000fe20000000800 */
[----:B------:R-:W-:Y:S01]  /*333c0*/  @UP0 ULDC UR8, c[0x0][0xd58] ;  /* 0x0003560000080ab9 */ /* 0x000fe20000000800 */
[----:B------:R-:W-:-:S04]  /*333d0*/  UIMAD.WIDE.U32 UR4, UR6, UR4, URZ ;  /* 0x00000004060472a5 */ /* 0x000fc8000f8e003f */
[----:B------:R-:W-:-:S12]  /*333e0*/  @UP0 USHF.R.U32.HI UR39, URZ, UR8, UR5 ;  /* 0x000000083f270299 */ /* 0x000fd80008011605 */
.L_x_11373:
        /* <DEDUP_REMOVED lines=53> */
.L_x_11376:
[----:B------:R-:W-:-:S11]  /*33740*/  UISETP.NE.AND UP0, UPT, UR5, 0x1, UPT ;  /* 0x000000010500788c */ /* 0x000fd6000bf05270 */
[----:B------:R-:W-:Y:S02]  /*33750*/  @UP0 ULDC.64 UR12, c[0x0][0xae0] ;  /* 0x0002b800000c0ab9 */ /* 0x000fe40000000a00 */
[----:B------:R-:W-:-:S04]  /*33760*/  UIMAD.WIDE.U32 UR6, UR8, UR12, URZ ;  /* 0x0000000c080672a5 */ /* 0x000fc8000f8e003f */
[----:B------:R-:W-:-:S12]  /*33770*/  @UP0 USHF.R.U32.HI UR8, URZ, UR13, UR7 ;  /* 0x0000000d3f080299 */ /* 0x000fd80008011607 */
.L_x_11377:
[----:B------:R-:W-:-:S04]  /*33780*/  UIMAD UR8, UR8, UR5, UR5 ;  /* 0x00000005080872a4 */ /* 0x000fc8000f8e0205 */
[----:B------:R-:W-:-:S04]  /*33790*/  UISETP.LT.AND UP0, UPT, UR4, UR8, UPT ;  /* 0x000000080400728c */ /* 0x000fc8000bf01270 */
[----:B------:R-:W-:-:S12]  /*337a0*/  USEL UR4, UR4, UR8, UP0 ;  /* 0x0000000804047287 */ /* 0x000fd80008000000 */
.L_x_11375:
        /* <DEDUP_REMOVED lines=26> */
.L_x_11379:
[----:B------:R-:W-:-:S11]  /*33950*/  UISETP.NE.AND UP0, UPT, UR5, 0x1, UPT ;  /* 0x000000010500788c */ /* 0x000fd6000bf05270 */
[----:B------:R-:W-:Y:S02]  /*33960*/  @UP0 ULDC.64 UR10, c[0x0][0xae0] ;  /* 0x0002b800000a0ab9 */ /* 0x000fe40000000a00 */
[----:B------:R-:W-:-:S04]  /*33970*/  UIMAD.WIDE.U32 UR6, UR4, UR10, URZ ;  /* 0x0000000a040672a5 */ /* 0x000fc8000f8e003f */
[----:B------:R-:W-:-:S12]  /*33980*/  @UP0 USHF.R.U32.HI UR4, URZ, UR11, UR7 ;  /* 0x0000000b3f040299 */ /* 0x000fd80008011607 */
.L_x_11380:
[----:B------:R-:W-:-:S04]  /*33990*/  UIMAD UR4, UR4, UR5, URZ ;  /* 0x00000005040472a4 */ /* 0x000fc8000f8e023f */
[----:B------:R-:W-:-:S04]  /*339a0*/  UISETP.LT.AND UP0, UPT, UR8, UR4, UPT ;  /* 0x000000040800728c */ /* 0x000fc8000bf01270 */
[----:B------:R-:W-:-:S12]  /*339b0*/  USEL UR8, UR8, UR4, !UP0 ;  /* 0x0000000408087287 */ /* 0x000fd8000c000000 */
.L_x_11378:
        /* <DEDUP_REMOVED lines=44> */
.L_x_11381:
        /* <DEDUP_REMOVED lines=32> */
.L_x_11382:
        /* <DEDUP_REMOVED lines=20> */
.L_x_11384:
        /* <DEDUP_REMOVED lines=15> */
.L_x_11383:
[----:B------:R-:W0:Y:S01]  /*340b0*/  LDC.64 R2, c[0x0][0xaf0] ;  /* 0x0002bc00ff027b82 */ /* 0x000e220000000a00 */
[----:B------:R-:W-:-:S07]  /*340c0*/  IMAD.MOV.U32 R30, RZ, RZ, R19 ;  /* 0x000000ffff1e7224 */ /* 0x000fce00078e0013 */
[----:B------:R-:W1:Y:S01]  /*340d0*/  LDC R12, c[0x0][0x430] ;  /* 0x00010c00ff0c7b82 */ /* 0x000e620000000800 */
[C---:B------:R-:W-:Y:S01]  /*340e0*/  IMAD.SHL.U32 R0, R27.reuse, 0x10, RZ ;  /* 0x000000101b007824 */ /* 0x040fe200078e00ff */
[C---:B------:R-:W-:Y:S02]  /*340f0*/  LOP3.LUT R7, R27.reuse, 0x7f, RZ, 0xc0, !PT ;  /* 0x0000007f1b077812 */ /* 0x040fe400078ec0ff */
        /* <DEDUP_REMOVED lines=8> */
[----:B------:R-:W-:Y:S01]  /*34180*/  LOP3.LUT R4, R0, 0x70, RZ, 0xc0, !PT ;  /* 0x0000007000047812 */ /* 0x000fe200078ec0ff */
[----:B------:R-:W-:Y:S01]  /*34190*/  VIADD R0, R24, 0xffffffff ;  /* 0xffffffff18007836 */ /* 0x000fe20000000000 */
[----:B------:R-:W-:Y:S02]  /*341a0*/  SHF.R.U32.HI R5, RZ, 0x3, R7 ;  /* 0x00000003ff057819 */ /* 0x000fe40000011607 */
[----:B-1----:R-:W-:Y:S02]  /*341b0*/  ISETP.NE.AND P1, PT, R12, 0x1, PT ;  /* 0x000000010c00780c */ /* 0x002fe40003f25270 */
[----:B------:R-:W-:-:S05]  /*341c0*/  LOP3.LUT R32, R4, R5, RZ, 0xfc, !PT ;  /* 0x0000000504207212 */ /* 0x000fca00078efcff */
[----:B------:R-:W-:-:S04]  /*341d0*/  IMAD R4, R0, 0x60, R32 ;  /* 0x0000006000047824 */ /* 0x000fc800078e0220 */
[C---:B-----5:R-:W-:Y:S01]  /*341e0*/  IMAD.IADD R10, R4.reuse, 0x1, R25 ;  /* 0x00000001040a7824 */ /* 0x060fe200078e0219 */
[----:B------:R-:W-:Y:S01]  /*341f0*/  ISETP.GE.AND P0, PT, R4, UR41, PT ;  /* 0x0000002904007c0c */ /* 0x000fe2000bf06270 */
[----:B0-----:R-:W0:Y:S01]  /*34200*/  @P1 LDC R2, c[0x0][0x434] ;  /* 0x00010d00ff021b82 */ /* 0x001e220000000800 */
[----:B------:R-:W-:Y:S01]  /*34210*/  @P1 LOP3.LUT R16, R16, 0x4000, RZ, 0xfc, !PT ;  /* 0x0000400010101812 */ /* 0x000fe200078efcff */
[----:B------:R-:W-:Y:S01]  /*34220*/  IMAD.MOV.U32 R11, RZ, RZ, R10 ;  /* 0x000000ffff0b7224 */ /* 0x000fe200078e000a */
[----:B------:R-:W-:-:S05]  /*34230*/  ISETP.GT.U32.OR P0, PT, R32, 0x5f, P0 ;  /* 0x0000005f2000780c */ /* 0x000fca0000704470 */
[----:B------:R-:W1:Y:S08]  /*34240*/  @P1 LDC R3, c[0x0][0x438] ;  /* 0x00010e00ff031b82 */ /* 0x000e700000000800 */
[----:B------:R-:W3:Y:S08]  /*34250*/  @!P0 LDC.64 R8, c[0x0][0x428] ;  /* 0x00010a00ff088b82 */ /* 0x000ef00000000a00 */
[----:B------:R-:W4:Y:S01]  /*34260*/  @!P0 LDC.64 R4, c[0x0][0x418] ;  /* 0x00010600ff048b82 */ /* 0x000f220000000a00 */
[----:B0-----:R-:W-:-:S05]  /*34270*/  @P1 IMAD.HI.U32 R2, R10, R2, RZ ;  /* 0x000000020a021227 */ /* 0x001fca00078e00ff */
        /* <DEDUP_REMOVED lines=8> */
[----:B----4-:R-:W-:-:S04]  /*34300*/  @!P0 LEA R4, P1, R2, R4, 0x2 ;  /* 0x0000000402048211 */ /* 0x010fc800078210ff */
[----:B------:R-:W-:-:S05]  /*34310*/  @!P0 LEA.HI.X R5, R2, R5, R3, 0x2, P1 ;  /* 0x0000000502058211 */ /* 0x000fca00008f1403 */
[----:B------:R0:W5:Y:S01]  /*34320*/  @!P0 LDG.E R4, desc[UR36][R4.64] ;  /* 0x0000002404048981 */ /* 0x000162000c1e1900 */
[----:B------:R-:W-:Y:S01]  /*34330*/  LOP3.LUT R22, R6, 0x38, RZ, 0xc0, !PT ;  /* 0x0000003806167812 */ /* 0x000fe200078ec0ff */
[----:B------:R-:W-:Y:S01]  /*34340*/  UMOV UR5, 0xffffffff ;  /* 0xffffffff00057882 */ /* 0x000fe20000000000 */
[----:B------:R-:W-:Y:S01]  /*34350*/  LOP3.LUT R16, R16, 0xffffffef, RZ, 0xc0, !PT ;  /* 0xffffffef10107812 */ /* 0x000fe200078ec0ff */
[----:B------:R-:W-:Y:S01]  /*34360*/  IMAD.MOV R23, RZ, RZ, -R11 ;  /* 0x000000ffff177224 */ /* 0x000fe200078e0a0b */
[C---:B------:R-:W-:Y:S02]  /*34370*/  LOP3.LUT R35, R22.reuse, 0x40, RZ, 0xfc, !PT ;  /* 0x0000004016237812 */ /* 0x040fe400078efcff */
[----:B------:R-:W-:Y:S01]  /*34380*/  LOP3.LUT R31, R22, 0x80, RZ, 0xfc, !PT ;  /* 0x00000080161f7812 */ /* 0x000fe200078efcff */
[----:B------:R-:W-:Y:S01]  /*34390*/  IMAD R23, R12, R23, R10 ;  /* 0x000000170c177224 */ /* 0x000fe200078e020a */
[----:B------:R-:W-:Y:S02]  /*343a0*/  ISETP.GE.AND P4, PT, R35, UR4, PT ;  /* 0x0000000423007c0c */ /* 0x000fe4000bf86270 */
[----:B------:R-:W-:-:S02]  /*343b0*/  ISETP.GE.AND P3, PT, R31, UR4, PT ;  /* 0x000000041f007c0c */ /* 0x000fc4000bf66270 */
[C---:B------:R-:W-:Y:S02]  /*343c0*/  ISETP.GE.AND P2, PT, R22.reuse, UR4, PT ;  /* 0x0000000416007c0c */ /* 0x040fe4000bf46270 */
[----:B------:R-:W-:-:S04]  /*343d0*/  LOP3.LUT R28, R22, 0xc0, RZ, 0xfc, !PT ;  /* 0x000000c0161c7812 */ /* 0x000fc800078efcff */
[----:B------:R-:W-:-:S03]  /*343e0*/  ISETP.GE.AND P1, PT, R28, UR4, PT ;  /* 0x000000041c007c0c */ /* 0x000fc6000bf26270 */
[----:B------:R-:W-:-:S04]  /*343f0*/  @P4 LOP3.LUT R16, R16, 0x10, RZ, 0xfc, !PT ;  /* 0x0000001010104812 */ /* 0x000fc800078efcff */
[----:B------:R-:W-:-:S04]  /*34400*/  LOP3.LUT R16, R16, 0xfffffffe, RZ, 0xc0, !PT ;  /* 0xfffffffe10107812 */ /* 0x000fc800078ec0ff */
[----:B------:R-:W-:-:S04]  /*34410*/  LOP3.LUT R16, R16, 0xfffffff7, RZ, 0xc0, !PT ;  /* 0xfffffff710107812 */ /* 0x000fc800078ec0ff */
[----:B------:R-:W-:-:S04]  /*34420*/  @P3 LOP3.LUT R16, R16, 0x8, RZ, 0xfc, !PT ;  /* 0x0000000810103812 */ /* 0x000fc800078efcff */
[----:B------:R-:W-:-:S04]  /*34430*/  @P2 LOP3.LUT R16, R16, 0x1, RZ, 0xfc, !PT ;  /* 0x0000000110102812 */ /* 0x000fc800078efcff */
[----:B------:R-:W-:-:S04]  /*34440*/  LOP3.LUT R16, R16, 0xfffffffb, RZ, 0xc0, !PT ;  /* 0xfffffffb10107812 */ /* 0x000fc800078ec0ff */
[----:B------:R-:W-:Y:S01]  /*34450*/  @P1 LOP3.LUT R16, R16, 0x4, RZ, 0xfc, !PT ;  /* 0x0000000410101812 */ /* 0x000fe200078efcff */
[----:B0-----:R-:W-:Y:S06]  /*34460*/  BRA.DIV UR5, `(.L_x_11385) ;  /* 0x0000003a05887947 */ /* 0x001fec000b800000 */
.L_x_11431:
[--C-:B-----5:R-:W-:Y:S01]  /*34470*/  @!P0 SHF.R.S32.HI R3, RZ, 0x1f, R4.reuse ;  /* 0x0000001fff038819 */ /* 0x120fe20000011404 */
[----:B------:R-:W-:Y:S01]  /*34480*/  ULOP3.LUT UR4, UR60, 0x2, URZ, 0xfc, !UPT ;  /* 0x000000023c047892 */ /* 0x000fe2000f8efc3f */
[----:B------:R-:W-:Y:S02]  /*34490*/  CS2R R18, SRZ ;  /* 0x0000000000127805 */ /* 0x000fe4000001ff00 */
[----:B------:R-:W-:Y:S01]  /*344a0*/  LOP3.LUT R16, R16, 0xffff7fff, RZ, 0xc0, !PT ;  /* 0xffff7fff10107812 */ /* 0x000fe200078ec0ff */
[----:B------:R-:W-:Y:S01]  /*344b0*/  @!P0 IMAD.MOV.U32 R18, RZ, RZ, R4 ;  /* 0x000000ffff128224 */ /* 0x000fe200078e0004 */
[----:B------:R-:W-:Y:S01]  /*344c0*/  SEL R36, RZ, 0x1, P2 ;  /* 0x00000001ff247807 */ /* 0x000fe20001000000 */
[----:B------:R-:W-:Y:S01]  /*344d0*/  @!P0 IMAD.MOV.U32 R19, RZ, RZ, R3 ;  /* 0x000000ffff138224 */ /* 0x000fe200078e0003 */
[----:B------:R-:W-:Y:S01]  /*344e0*/  ISETP.GT.U32.AND P0, PT, R32, 0x5f, PT ;  /* 0x0000005f2000780c */ /* 0x000fe20003f04070 */
[----:B------:R-:W-:Y:S02]  /*344f0*/  IMAD.U32 R34, RZ, RZ, UR4 ;  /* 0x00000004ff227e24 */ /* 0x000fe4000f8e00ff */
[----:B------:R-:W-:-:S03]  /*34500*/  IMAD.U32 R29, RZ, RZ, UR39 ;  /* 0x00000027ff1d7e24 */ /* 0x000fc6000f8e00ff */
[----:B------:R-:W-:Y:S02]  /*34510*/  ISETP.NE.AND P1, PT, R34, 0x3, PT ;  /* 0x000000032200780c */ /* 0x000fe40003f25270 */
[----:B------:R-:W-:-:S05]  /*34520*/  SHF.R.S32.HI R29, RZ, 0x1f, R29 ;  /* 0x0000001fff1d7819 */ /* 0x000fca000001141d */
[----:B------:R-:W-:-:S04]  /*34530*/  @P0 LOP3.LUT R16, R16, 0x8000, RZ, 0xfc, !PT ;  /* 0x0000800010100812 */ /* 0x000fc800078efcff */
[----:B------:R-:W-:-:S04]  /*34540*/  LOP3.LUT R16, R16, 0xffffffdf, RZ, 0xc0, !PT ;  /* 0xffffffdf10107812 */ /* 0x000fc800078ec0ff */
[----:B------:R-:W-:Y:S01]  /*34550*/  @P1 LOP3.LUT R16, R16, 0x20, RZ, 0xfc, !PT ;  /* 0x0000002010101812 */ /* 0x000fe200078efcff */
[----:B------:R-:W-:Y:S06]  /*34560*/  @!P1 BRA `(.L_x_11386) ;  /* 0x0000000000049947 */ /* 0x000fec0003800000 */
[----:B------:R-:W-:Y:S01]  /*34570*/  BPT.TRAP 0x1 ;  /* 0x000000040000795c */ /* 0x000fe20000300000 */
.L_x_11386:
[----:B------:R-:W-:-:S05]  /*34580*/  IMAD.MOV.U32 R2, RZ, RZ, 0x1 ;  /* 0x00000001ff027424 */ /* 0x000fca00078e00ff */
[----:B------:R-:W-:-:S04]  /*34590*/  SHF.L.U32 R2, R2, 0x1f, RZ ;  /* 0x0000001f02027819 */ /* 0x000fc800000006ff */
[----:B------:R-:W0:Y:S02]  /*345a0*/  SYNCS.PHASECHK.TRANS64.TRYWAIT P0, [UR46+0x32440], R2 ;  /* 0x03244002ff0075a7 */ /* 0x000e24000800016e */
[----:B0-----:R-:W-:Y:S05]  /*345b0*/  @!P0 BRA `(.L_x_11387) ;  /* 0x0000003800548947 */ /* 0x001fea0003800000 */
.L_x_11432:
[----:B------:R-:W-:Y:S01]  /*345c0*/  SHF.R.S32.HI R26, RZ, 0x1f, R23 ;  /* 0x0000001fff1a7819 */ /* 0x000fe20000011417 */
[----:B------:R-:W-:Y:S01]  /*345d0*/  ULDC.64 UR4, c[0x0][0x300] ;  /* 0x0000c00000047ab9 */ /* 0x000fe20000000a00 */
[----:B------:R-:W-:Y:S01]  /*345e0*/  R2UR UR6, R29 ;  /* 0x000000001d0672ca */ /* 0x000fe200000e0000 */
[----:B------:R-:W-:Y:S01]  /*345f0*/  IMAD.MOV.U32 R17, RZ, RZ, -0x60 ;  /* 0xffffffa0ff117424 */ /* 0x000fe200078e00ff */
[----:B------:R-:W-:Y:S01]  /*34600*/  SHF.R.U32.HI R8, RZ, 0x3, R7 ;  /* 0x00000003ff087819 */ /* 0x000fe20000011607 */
[----:B0-----:R-:W-:Y:S01]  /*34610*/  IMAD R2, R26, UR4, RZ ;  /* 0x000000041a027c24 */ /* 0x001fe2000f8e02ff */
[----:B------:R-:W-:Y:S01]  /*34620*/  LOP3.LUT R16, R16, 0xfffffffd, RZ, 0xc0, !PT ;  /* 0xfffffffd10107812 */ /* 0x000fe200078ec0ff */
[----:B------:R-:W-:Y:S02]  /*34630*/  IMAD R17, R0, R17, UR41 ;  /* 0x0000002900117e24 */ /* 0x000fe4000f8e0211 */
        /* <DEDUP_REMOVED lines=8> */
[----:B------:R-:W-:Y:S02]  /*346c0*/  IMAD.IADD R17, R17, 0x1, -R8 ;  /* 0x0000000111117824 */ /* 0x000fe400078e0a08 */
        /* <DEDUP_REMOVED lines=56> */
.L_x_11446:
        /* <DEDUP_REMOVED lines=15> */
.L_x_11389:
        /* <DEDUP_REMOVED lines=23> */
.L_x_11390:
[----:B------:R-:W0:Y:S01]  /*34cb0*/  S2R R20, SR_CTAID.Z ;  /* 0x0000000000147919 */ /* 0x000e220000002700 */
[----:B------:R-:W-:Y:S01]  /*34cc0*/  UISETP.NE.AND UP0, UPT, UR47, URZ, UPT ;  /* 0x0000003f2f00728c */ /* 0x000fe2000bf05270 */
[----:B------:R-:W-:Y:S01]  /*34cd0*/  VIADD R37, R32, UR40 ;  /* 0x0000002820257c36 */ /* 0x000fe20008000000 */
[----:B------:R-:W-:Y:S01]  /*34ce0*/  R2UR UR6, R29 ;  /* 0x000000001d0672ca */ /* 0x000fe200000e0000 */
[----:B------:R-:W-:Y:S02]  /*34cf0*/  ULDC.64 UR8, c[0x0][0x2d8] ;  /* 0x0000b60000087ab9 */ /* 0x000fe40000000a00 */
        /* <DEDUP_REMOVED lines=16> */
[----:B------:R-:W-:Y:S02]  /*34e00*/  IMAD.U32 R3, RZ, RZ, UR6 ;  /* 0x00000006ff037e24 */ /* 0x000fe4000f8e00ff */
[----:B------:R-:W1:Y:S01]  /*34e10*/  LDC R5, c[0x0][0x448] ;  /* 0x00011200ff057b82 */ /* 0x000e620000000800 */
[----:B------:R-:W-:Y:S02]  /*34e20*/  IMAD.MOV.U32 R2, RZ, RZ, R4 ;  /* 0x000000ffff027224 */ /* 0x000fe400078e0004 */
[----:B------:R-:W-:-:S02]  /*34e30*/  IMAD R0, R21, UR4, RZ ;  /* 0x0000000415007c24 */ /* 0x000fc4000f8e02ff */
[--C-:B------:R-:W-:Y:S02]  /*34e40*/  IMAD.MOV R4, RZ, RZ, -R7.reuse ;  /* 0x000000ffff047224 */ /* 0x100fe400078e0a07 */
[C---:B0-----:R-:W-:Y:S01]  /*34e50*/  IMAD R9, R20.reuse, UR5, R0 ;  /* 0x0000000514097c24 */ /* 0x041fe2000f8e0200 */
[----:B------:R-:W-:Y:S01]  /*34e60*/  SHF.R.S32.HI R0, RZ, 0x1f, R7 ;  /* 0x0000001fff007819 */ /* 0x000fe20000011407 */
[----:B------:R-:W-:Y:S01]  /*34e70*/  IMAD.WIDE.U32 R2, R20, UR4, R2 ;  /* 0x0000000414027c25 */ /* 0x000fe2000f8e0002 */
[----:B------:R-:W-:Y:S01]  /*34e80*/  ULDC.64 UR4, c[0x0][0x2d0] ;  /* 0x0000b40000047ab9 */ /* 0x000fe20000000a00 */
[----:B------:R-:W0:Y:S02]  /*34e90*/  S2R R20, SR_TID.X ;  /* 0x0000000000147919 */ /* 0x000e240000002100 */
[----:B------:R-:W-:Y:S02]  /*34ea0*/  IMAD.IADD R3, R3, 0x1, R9 ;  /* 0x0000000103037824 */ /* 0x000fe400078e0209 */
        /* <DEDUP_REMOVED lines=16> */
[----:B0-----:R-:W-:Y:S02]  /*34fb0*/  LOP3.LUT R20, R20, 0x7f, RZ, 0xc0, !PT ;  /* 0x0000007f14147812 */ /* 0x001fe400078ec0ff */
[----:B------:R-:W-:Y:S02]  /*34fc0*/  ISETP.GE.AND P0, PT, R22, UR4, PT ;  /* 0x0000000416007c0c */ /* 0x000fe4000bf06270 */
[----:B------:R-:W-:Y:S01]  /*34fd0*/  SHF.R.U32.HI R20, RZ, 0x3, R20 ;  /* 0x00000003ff147819 */ /* 0x000fe20000011614 */
[----:B------:R-:W-:Y:S10]  /*34fe0*/  BRA.DIV UR5, `(.L_x_11391) ;  /* 0x00000036058c7947 */ /* 0x000ff4000b800000 */
[----:B------:R-:W0:Y:S01]  /*34ff0*/  SHFL.IDX PT, R14, R0, RZ, 0x181f ;  /* 0x00181fff000e7589 */ /* 0x000e2200000e0000 */
[----:B------:R-:W-:Y:S01]  /*35000*/  ULDC UR4, c[0x0][0x288] ;  /* 0x0000a20000047ab9 */ /* 0x000fe20000000800 */
[----:B------:R-:W-:Y:S01]  /*35010*/  VIADD R4, R20, UR40 ;  /* 0x0000002814047c36 */ /* 0x000fe20008000000 */
[----:B------:R-:W-:Y:S01]  /*35020*/  LOP3.LUT R16, R16, 0xffffefff, RZ, 0xc0, !PT ;  /* 0xffffefff10107812 */ /* 0x000fe200078ec0ff */
[----:B------:R-:W-:Y:S01]  /*35030*/  IMAD R5, R5, UR4, RZ ;  /* 0x0000000405057c24 */ /* 0x000fe2000f8e02ff */
[----:B------:R-:W1:Y:S01]  /*35040*/  SHFL.IDX PT, R3, R6, RZ, 0x181f ;  /* 0x00181fff06037589 */ /* 0x000e6200000e0000 */
[C---:B------:R-:W-:Y:S02]  /*35050*/  VIADD R8, R4.reuse, 0x10 ;  /* 0x0000001004087836 */ /* 0x040fe40000000000 */
[C---:B------:R-:W-:Y:S01]  /*35060*/  VIADD R20, R4.reuse, 0x30 ;  /* 0x0000003004147836 */ /* 0x040fe20000000000 */
[-C--:B------:R-:W-:Y:S01]  /*35070*/  ISETP.GE.AND P2, PT, R4, R5.reuse, PT ;  /* 0x000000050400720c */ /* 0x080fe20003f46270 */
[----:B------:R-:W-:Y:S01]  /*35080*/  SHFL.IDX PT, R7, R6, 0x1, 0x181f ;  /* 0x00381f0006077f89 */ /* 0x000fe200000e0000 */
[----:B------:R-:W-:Y:S01]  /*35090*/  ISETP.GE.AND P4, PT, R8, R5, PT ;  /* 0x000000050800720c */ /* 0x000fe20003f86270 */
[----:B------:R-:W-:-:S02]  /*350a0*/  VIADD R8, R4, 0x20 ;  /* 0x0000002004087836 */ /* 0x000fc40000000000 */
[----:B------:R-:W-:Y:S03]  /*350b0*/  SHFL.IDX PT, R10, R6, 0x2, 0x181f ;  /* 0x00581f00060a7f89 */ /* 0x000fe600000e0000 */
[----:B------:R-:W-:-:S05]  /*350c0*/  ISETP.GE.AND P3, PT, R8, R5, PT ;  /* 0x000000050800720c */ /* 0x000fca0003f66270 */
[C---:B------:R-:W-:Y:S02]  /*350d0*/  @!P2 LEA R8, R27.reuse, UR46, 0x1 ;  /* 0x0000002e1b08ac11 */ /* 0x040fe4000f8e08ff */
[----:B0-----:R-:W-:Y:S02]  /*350e0*/  @!P2 LEA R2, P1, R22, R14, 0x1 ;  /* 0x0000000e1602a211 */ /* 0x001fe400078208ff */
[----:B------:R-:W0:Y:S01]  /*350f0*/  SHFL.IDX PT, R14, R0, 0x1, 0x181f ;  /* 0x00381f00000e7f89 */ /* 0x000e2200000e0000 */
[----:B------:R-:W-:Y:S02]  /*35100*/  @P2 LOP3.LUT R16, R16, 0x1000, RZ, 0xfc, !PT ;  /* 0x0000100010102812 */ /* 0x000fe400078efcff */
[----:B-1----:R-:W-:Y:S01]  /*35110*/  @!P2 IMAD.X R3, RZ, RZ, R3, P1 ;  /* 0x000000ffff03a224 */ /* 0x002fe200008e0603 */
[----:B------:R-:W-:Y:S02]  /*35120*/  @!P4 LEA R13, R27, UR46, 0x1 ;  /* 0x0000002e1b0dcc11 */ /* 0x000fe4000f8e08ff */
[----:B------:R-:W-:-:S02]  /*35130*/  LOP3.LUT R16, R16, 0xfffff7ff, RZ, 0xc0, !PT ;  /* 0xfffff7ff10107812 */ /* 0x000fc400078ec0ff */
[----:B------:R1:W-:Y:S01]  /*35140*/  @!P2 LDGSTS.E.BYPASS.LTC128B.128 [R8+0x18400], desc[UR36][R2.64], !P0 ;  /* 0x184000000208afae */ /* 0x0003e2000c101d64 */
[----:B------:R-:W-:Y:S02]  /*35150*/  ISETP.GE.AND P2, PT, R20, R5, PT ;  /* 0x000000051400720c */ /* 0x000fe40003f46270 */
[----:B------:R-:W-:-:S04]  /*35160*/  @P4 LOP3.LUT R16, R16, 0x800, RZ, 0xfc, !PT ;  /* 0x0000080010104812 */ /* 0x000fc800078efcff */
[----:B------:R-:W-:-:S04]  /*35170*/  LOP3.LUT R16, R16, 0xfffffbff, RZ, 0xc0, !PT ;  /* 0xfffffbff10107812 */ /* 0x000fc800078ec0ff */
[----:B------:R-:W-:Y:S01]  /*35180*/  @P3 LOP3.LUT R16, R16, 0x400, RZ, 0xfc, !PT ;  /* 0x0000040010103812 */ /* 0x000fe200078efcff */
[----:B-1----:R-:W-:Y:S03]  /*35190*/  SHFL.IDX PT, R8, R6, 0x3, 0x181f ;  /* 0x00781f0006087f89 */ /* 0x002fe600000e0000 */
[----:B------:R-:W-:Y:S02]  /*351a0*/  LOP3.LUT R16, R16, 0xfffffdff, RZ, 0xc0, !PT ;  /* 0xfffffdff10107812 */ /* 0x000fe400078ec0ff */
[----:B0-----:R-:W-:Y:S02]  /*351b0*/  @!P4 LEA R12, P1, R22, R14, 0x1 ;  /* 0x0000000e160cc211 */ /* 0x001fe400078208ff */
[----:B------:R-:W0:Y:S01]  /*351c0*/  SHFL.IDX PT, R14, R0, 0x2, 0x181f ;  /* 0x00581f00000e7f89 */ /* 0x000e2200000e0000 */
[----:B------:R-:W-:Y:S02]  /*351d0*/  @P2 LOP3.LUT R16, R16, 0x200, RZ, 0xfc, !PT ;  /* 0x0000020010102812 */ /* 0x000fe400078efcff */
[----:B------:R-:W-:-:S02]  /*351e0*/  @!P4 IMAD.X R7, RZ, RZ, R7, P1 ;  /* 0x000000ffff07c224 */ /* 0x000fc400008e0607 */
[----:B------:R-:W-:Y:S01]  /*351f0*/  @!P4 IMAD.MOV.U32 R2, RZ, RZ, R12 ;  /* 0x000000ffff02c224 */ /* 0x000fe200078e000c */
[----:B------:R-:W-:Y:S01]  /*35200*/  LOP3.LUT R16, R16, 0xfffffeff, RZ, 0xc0, !PT ;  /* 0xfffffeff10107812 */ /* 0x000fe200078ec0ff */
[----:B------:R-:W-:Y:S02]  /*35210*/  @!P4 IMAD.MOV.U32 R3, RZ, RZ, R7 ;  /* 0x000000ffff03c224 */ /* 0x000fe400078e0007 */
[----:B------:R-:W-:-:S03]  /*35220*/  VIADD R12, R4, 0x40 ;  /* 0x00000040040c7836 */ /* 0x000fc60000000000 */
[----:B------:R1:W-:Y:S02]  /*35230*/  @!P4 LDGSTS.E.BYPASS.LTC128B.128 [R13+0x18c00], desc[UR36][R2.64], !P0 ;  /* 0x18c00000020dcfae */ /* 0x0003e4000c101d64 */
[----:B------:R-:W-:Y:S02]  /*35240*/  ISETP.GE.AND P4, PT, R12, R5, PT ;  /* 0x000000050c00720c */ /* 0x000fe40003f86270 */
[----:B0-----:R-:W-:Y:S01]  /*35250*/  @!P3 LEA R11, P1, R22, R14, 0x1 ;  /* 0x0000000e160bb211 */ /* 0x001fe200078208ff */
[----:B-1----:R-:W-:Y:S01]  /*35260*/  SHFL.IDX PT, R2, R6, 0x4, 0x181f ;  /* 0x00981f0006027f89 */ /* 0x002fe200000e0000 */
[----:B------:R-:W-:-:S09]  /*35270*/  @!P3 LEA R13, R27, UR46, 0x1 ;  /* 0x0000002e1b0dbc11 */ /* 0x000fd2000f8e08ff */
[----:B------:R-:W-:Y:S01]  /*35280*/  @P4 LOP3.LUT R16, R16, 0x100, RZ, 0xfc, !PT ;  /* 0x0000010010104812 */ /* 0x000fe200078efcff */
[----:B------:R-:W0:Y:S01]  /*35290*/  SHFL.IDX PT, R14, R0, 0x3, 0x181f ;  /* 0x00781f00000e7f89 */ /* 0x000e2200000e0000 */
[----:B------:R-:W-:Y:S02]  /*352a0*/  @!P3 IMAD.X R10, RZ, RZ, R10, P1 ;  /* 0x000000ffff0ab224 */ /* 0x000fe400008e060a */
[----:B------:R-:W-:Y:S02]  /*352b0*/  LOP3.LUT R16, R16, 0xffffff7f, RZ, 0xc0, !PT ;  /* 0xffffff7f10107812 */ /* 0x000fe400078ec0ff */
[----:B------:R-:W-:Y:S02]  /*352c0*/  @!P3 IMAD.MOV.U32 R3, RZ, RZ, R10 ;  /* 0x000000ffff03b224 */ /* 0x000fe400078e000a */
[----:B------:R-:W-:Y:S01]  /*352d0*/  VIADD R10, R4, 0x50 ;  /* 0x00000050040a7836 */ /* 0x000fe20000000000 */
[C---:B0-----:R-:W-:Y:S02]  /*352e0*/  @!P2 LEA R9, P1, R22.reuse, R14, 0x1 ;  /* 0x0000000e1609a211 */ /* 0x041fe400078208ff */
[----:B------:R-:W0:Y:S03]  /*352f0*/  SHFL.IDX PT, R14, R0, 0x4, 0x181f ;  /* 0x00981f00000e7f89 */ /* 0x000e2600000e0000 */
[----:B------:R-:W-:Y:S01]  /*35300*/  @!P2 IMAD.X R8, RZ, RZ, R8, P1 ;  /* 0x000000ffff08a224 */ /* 0x000fe200008e0608 */
[----:B0-----:R-:W-:-:S02]  /*35310*/  @!P4 LEA R7, P1, R22, R14, 0x1 ;  /* 0x0000000e1607c211 */ /* 0x001fc400078208ff */
[----:B------:R-:W0:Y:S03]  /*35320*/  SHFL.IDX PT, R14, R0, 0x5, 0x181f ;  /* 0x00b81f00000e7f89 */ /* 0x000e2600000e0000 */
[----:B------:R-:W-:Y:S02]  /*35330*/  @!P4 IMAD.X R12, RZ, RZ, R2, P1 ;  /* 0x000000ffff0cc224 */ /* 0x000fe400008e0602 */
[----:B------:R-:W-:-:S05]  /*35340*/  @!P3 IMAD.MOV.U32 R2, RZ, RZ, R11 ;  /* 0x000000ffff02b224 */ /* 0x000fca00078e000b */
[----:B------:R1:W-:Y:S01]  /*35350*/  @!P3 LDGSTS.E.BYPASS.LTC128B.128 [R13+0x19400], desc[UR36][R2.64], !P0 ;  /* 0x19400000020dbfae */ /* 0x0003e2000c101d64 */
[----:B------:R-:W-:-:S03]  /*35360*/  ISETP.GE.AND P3, PT, R10, R5, PT ;  /* 0x000000050a00720c */ /* 0x000fc60003f66270 */
[----:B-1----:R-:W1:Y:S01]  /*35370*/  SHFL.IDX PT, R2, R6, 0x5, 0x181f ;  /* 0x00b81f0006027f89 */ /* 0x002e6200000e0000 */
[----:B------:R-:W-:Y:S01]  /*35380*/  @!P2 LEA R13, R27, UR46, 0x1 ;  /* 0x0000002e1b0dac11 */ /* 0x000fe2000f8e08ff */
[----:B------:R-:W-:-:S08]  /*35390*/  @!P2 IMAD.MOV.U32 R3, RZ, RZ, R8 ;  /* 0x000000ffff03a224 */ /* 0x000fd000078e0008 */
[----:B0-----:R-:W-:Y:S01]  /*353a0*/  @!P3 LEA R10, P1, R22, R14, 0x1 ;  /* 0x0000000e160ab211 */ /* 0x001fe200078208ff */
[----:B------:R-:W-:Y:S01]  /*353b0*/  VIADD R8, R4, 0x60 ;  /* 0x0000006004087836 */ /* 0x000fe20000000000 */
[----:B------:R-:W0:Y:S01]  /*353c0*/  SHFL.IDX PT, R14, R0, 0x6, 0x181f ;  /* 0x00d81f00000e7f89 */ /* 0x000e2200000e0000 */
[----:B------:R-:W-:-:S04]  /*353d0*/  @P3 LOP3.LUT R16, R16, 0x80, RZ, 0xfc, !PT ;  /* 0x0000008010103812 */ /* 0x000fc800078efcff */
[----:B------:R-:W-:Y:S01]  /*353e0*/  LOP3.LUT R16, R16, 0xffffffbf, RZ, 0xc0, !PT ;  /* 0xffffffbf10107812 */ /* 0x000fe200078ec0ff */
[----:B-1----:R-:W-:Y:S02]  /*353f0*/  @!P3 IMAD.X R11, RZ, RZ, R2, P1 ;  /* 0x000000ffff0bb224 */ /* 0x002fe400008e0602 */
[----:B------:R-:W-:-:S05]  /*35400*/  @!P2 IMAD.MOV.U32 R2, RZ, RZ, R9 ;  /* 0x000000ffff02a224 */ /* 0x000fca00078e0009 */
[----:B------:R1:W-:Y:S01]  /*35410*/  @!P2 LDGSTS.E.BYPASS.LTC128B.128 [R13+0x19c00], desc[UR36][R2.64], !P0 ;  /* 0x19c00000020dafae */ /* 0x0003e2000c101d64 */
[----:B------:R-:W-:-:S03]  /*35420*/  ISETP.GE.AND P2, PT, R8, R5, PT ;  /* 0x000000050800720c */ /* 0x000fc60003f46270 */
[----:B-1----:R-:W1:Y:S01]  /*35430*/  SHFL.IDX PT, R2, R6, 0x6, 0x181f ;  /* 0x00d81f0006027f89 */ /* 0x002e6200000e0000 */
[----:B------:R-:W-:Y:S01]  /*35440*/  @!P4 LEA R13, R27, UR46, 0x1 ;  /* 0x0000002e1b0dcc11 */ /* 0x000fe2000f8e08ff */
[----:B------:R-:W-:-:S08]  /*35450*/  @!P4 IMAD.MOV.U32 R3, RZ, RZ, R12 ;  /* 0x000000ffff03c224 */ /* 0x000fd000078e000c */
[----:B0-----:R-:W-:Y:S01]  /*35460*/  @!P2 LEA R8, P1, R22, R14, 0x1 ;  /* 0x0000000e1608a211 */ /* 0x001fe200078208ff */
[----:B------:R-:W0:Y:S01]  /*35470*/  SHFL.IDX PT, R6, R6, 0x7, 0x181f ;  /* 0x00f81f0006067f89 */ /* 0x000e2200000e0000 */
[C---:B------:R-:W-:Y:S02]  /*35480*/  @!P2 LEA R21, R27.reuse, UR46, 0x1 ;  /* 0x0000002e1b15ac11 */ /* 0x040fe4000f8e08ff */
[----:B------:R-:W-:Y:S01]  /*35490*/  @P2 LOP3.LUT R16, R16, 0x40, RZ, 0xfc, !PT ;  /* 0x0000004010102812 */ /* 0x000fe200078efcff */
[----:B------:R2:W3:Y:S01]  /*354a0*/  SHFL.IDX PT, R14, R0, 0x7, 0x181f ;  /* 0x00f81f00000e7f89 */ /* 0x0004e200000e0000 */
[----:B-1----:R-:W-:Y:S02]  /*354b0*/  @!P2 IMAD.X R9, RZ, RZ, R2, P1 ;  /* 0x000000ffff09a224 */ /* 0x002fe400008e0602 */
[----:B------:R-:W-:Y:S01]  /*354c0*/  @!P4 IMAD.MOV.U32 R2, RZ, RZ, R7 ;  /* 0x000000ffff02c224 */ /* 0x000fe200078e0007 */
[----:B------:R-:W-:-:S04]  /*354d0*/  @!P3 LEA R7, R27, UR46, 0x1 ;  /* 0x0000002e1b07bc11 */ /* 0x000fc8000f8e08ff */
[----:B------:R1:W-:Y:S02]  /*354e0*/  @!P4 LDGSTS.E.BYPASS.LTC128B.128 [R13+0x1a400], desc[UR36][R2.64], !P0 ;  /* 0x1a400000020dcfae */ /* 0x0003e4000c101d64 */
[----:B-1----:R-:W-:Y:S02]  /*354f0*/  @!P3 IMAD.MOV.U32 R2, RZ, RZ, R10 ;  /* 0x000000ffff02b224 */ /* 0x002fe400078e000a */
[----:B------:R-:W-:-:S05]  /*35500*/  @!P3 IMAD.MOV.U32 R3, RZ, RZ, R11 ;  /* 0x000000ffff03b224 */ /* 0x000fca00078e000b */
[----:B------:R1:W-:Y:S02]  /*35510*/  @!P3 LDGSTS.E.BYPASS.LTC128B.128 [R7+0x1ac00], desc[UR36][R2.64], !P0 ;  /* 0x1ac000000207bfae */ /* 0x0003e4000c101d64 */
[----:B-1----:R-:W-:Y:S02]  /*35520*/  @!P2 IMAD.MOV.U32 R2, RZ, RZ, R8 ;  /* 0x000000ffff02a224 */ /* 0x002fe400078e0008 */
[----:B------:R-:W-:-:S05]  /*35530*/  @!P2 IMAD.MOV.U32 R3, RZ, RZ, R9 ;  /* 0x000000ffff03a224 */ /* 0x000fca00078e0009 */
[----:B0--3--:R2:W-:Y:S02]  /*35540*/  @!P2 LDGSTS.E.BYPASS.LTC128B.128 [R21+0x1b400], desc[UR36][R2.64], !P0 ;  /* 0x1b4000000215afae */ /* 0x0095e4000c101d64 */
.L_x_11463:
[----:B------:R-:W-:Y:S01]  /*35550*/  VIADD R4, R4, 0x70 ;  /* 0x0000007004047836 */ /* 0x000fe20000000000 */
[----:B------:R-:W-:-:S04]  /*35560*/  LOP3.LUT R16, R16, 0xffffdfff, RZ, 0xc0, !PT ;  /* 0xffffdfff10107812 */ /* 0x000fc800078ec0ff */
[----:B------:R-:W-:-:S13]  /*35570*/  ISETP.GE.AND P2, PT, R4, R5, PT ;  /* 0x000000050400720c */ /* 0x000fda0003f46270 */
[----:B--2---:R-:W-:Y:S02]  /*35580*/  @!P2 LEA R2, P1, R22, R14, 0x1 ;  /* 0x0000000e1602a211 */ /* 0x004fe400078208ff */
        /* <DEDUP_REMOVED lines=32> */
.L_x_11392:
[----:B------:R-:W-:Y:S01]  /*35790*/  UISETP.NE.AND UP0, UPT, UR47, URZ, UPT ;  /* 0x0000003f2f00728c */ /* 0x000fe2000bf05270 */
[----:B------:R-:W0:Y:S01]  /*357a0*/  S2R R20, SR_CTAID.Z ;  /* 0x0000000000147919 */ /* 0x000e220000002700 */
[----:B------:R-:W-:Y:S01]  /*357b0*/  R2UR UR6, R29 ;  /* 0x000000001d0672ca */ /* 0x000fe200000e0000 */
[----:B------:R-:W-:Y:S01]  /*357c0*/  ULDC.64 UR8, c[0x0][0x3d8] ;  /* 0x0000f60000087ab9 */ /* 0x000fe20000000a00 */
[----:B------:R-:W-:Y:S02]  /*357d0*/  IMAD.MOV.U32 R7, RZ, RZ, R37 ;  /* 0x000000ffff077224 */ /* 0x000fe400078e0025 */
[----:B------:R-:W-:-:S05]  /*357e0*/  PLOP3.LUT P0, PT, PT, PT, UP0, 0x80, 0x0 ;  /* 0x000000000000781c */ /* 0x000fca0003f0f008 */
[----:B------:R-:W-:-:S04]  /*357f0*/  @UP0 ULDC UR4, c[0x0][0x44c] ;  /* 0x0001130000040ab9 */ /* 0x000fc80000000800 */
[----:B------:R-:W-:-:S04]  /*35800*/  UIMAD UR6, UR6, UR8, URZ ;  /* 0x00000008060672a4 */ /* 0x000fc8000f8e023f */
[----:B------:R-:W-:Y:S01]  /*35810*/  @P0 IMAD.HI.U32 R0, R37, UR4, RZ ;  /* 0x0000000425000c27 */ /* 0x000fe2000f8e00ff */
[----:B------:R-:W-:Y:S01]  /*35820*/  PLOP3.LUT P0, PT, PT, PT, UP0, 0x80, 0x0 ;  /* 0x000000000000781c */ /* 0x000fe20003f0f008 */
[----:B------:R-:W-:Y:S01]  /*35830*/  @UP0 ULDC UR4, c[0x0][0x450] ;  /* 0x0001140000040ab9 */ /* 0x000fe20000000800 */
[----:B------:R-:W-:Y:S01]  /*35840*/  UIMAD UR6, UR39, UR9, UR6 ;  /* 0x00000009270672a4 */ /* 0x000fe2000f8e0206 */
[----:B0-----:R-:W-:-:S10]  /*35850*/  SHF.R.S32.HI R20, RZ, 0x1f, R20 ;  /* 0x0000001fff147819 */ /* 0x001fd40000011414 */
        /* <DEDUP_REMOVED lines=9> */
[----:B------:R-:W-:Y:S02]  /*358f0*/  IMAD.MOV.U32 R2, RZ, RZ, R4 ;  /* 0x000000ffff027224 */ /* 0x000fe400078e0004 */
[----:B------:R-:W-:Y:S01]  /*35900*/  IMAD.U32 R5, RZ, RZ, UR5 ;  /* 0x00000005ff057e24 */ /* 0x000fe2000f8e00ff */
[----:B------:R-:W-:Y:S01]  /*35910*/  ULDC.64 UR4, c[0x0][0x3d0] ;  /* 0x0000f40000047ab9 */ /* 0x000fe20000000a00 */
[----:B------:R-:W-:-:S02]  /*35920*/  IMAD.MOV R4, RZ, RZ, -R7 ;  /* 0x000000ffff047224 */ /* 0x000fc400078e0a07 */
[C---:B0-----:R-:W-:Y:S01]  /*35930*/  IMAD R5, R20.reuse, UR9, R0 ;  /* 0x0000000914057c24 */ /* 0x041fe2000f8e0200 */
[----:B------:R-:W-:Y:S01]  /*35940*/  SHF.R.S32.HI R0, RZ, 0x1f, R7 ;  /* 0x0000001fff007819 */ /* 0x000fe20000011407 */
[----:B------:R-:W-:-:S04]  /*35950*/  IMAD.WIDE.U32 R2, R20, UR8, R2 ;  /* 0x0000000814027c25 */ /* 0x000fc8000f8e0002 */
        /* <DEDUP_REMOVED lines=31> */
[----:B-1----:R-:W-:Y:S02]  /*35b50*/  @!P5 IMAD.X R3, RZ, RZ, R2, P0 ;  /* 0x000000ffff03d224 */ /* 0x002fe400000e0602 */
[----:B------:R-:W-:Y:S02]  /*35b60*/  @!P5 IMAD.MOV.U32 R2, RZ, RZ, R14 ;  /* 0x000000ffff02d224 */ /* 0x000fe400078e000e */
        /* <DEDUP_REMOVED lines=21> */
[----:B------:R-:W-:Y:S01]  /*35cc0*/  LOP3.LUT P6, RZ, R16, 0x200, RZ, 0xc0, !PT ;  /* 0x0000020010ff7812 */ /* 0x000fe200078cc0ff */
[----:B-1----:R-:W-:Y:S02]  /*35cd0*/  @!P5 IMAD.X R5, RZ, RZ, R5, P0 ;  /* 0x000000ffff05d224 */ /* 0x002fe400000e0605 */
[----:B0-----:R-:W-:Y:S02]  /*35ce0*/  @!P5 IMAD.MOV.U32 R2, RZ, RZ, R14 ;  /* 0x000000ffff02d224 */ /* 0x001fe400078e000e */
[----:B------:R-:W0:Y:S01]  /*35cf0*/  SHFL.IDX PT, R14, R0, 0x3, 0x181f ;  /* 0x00781f00000e7f89 */ /* 0x000e2200000e0000 */
[----:B------:R-:W-:-:S03]  /*35d00*/  @!P5 IMAD.MOV.U32 R3, RZ, RZ, R5 ;  /* 0x000000ffff03d224 */ /* 0x000fc600078e0005 */
[----:B------:R-:W1:Y:S04]  /*35d10*/  SHFL.IDX PT, R5, R4, 0x3, 0x181f ;  /* 0x00781f0004057f89 */ /* 0x000e6800000e0000 */
[----:B------:R-:W-:Y:S01]  /*35d20*/  @!P6 LEA R9, R27, UR46, 0x1 ;  /* 0x0000002e1b09ec11 */ /* 0x000fe2000f8e08ff */
[----:B------:R-:W-:Y:S04]  /*35d30*/  @!P5 LDGSTS.E.BYPASS.LTC128B.128 [R7+0x23400], desc[UR36][R2.64], !P4 ;  /* 0x234000000207dfae */ /* 0x000fe8000e101d64 */
[----:B------:R-:W-:Y:S04]  /*35d40*/  @!P5 LDGSTS.E.BYPASS.LTC128B.128 [R7+0x27400], desc[UR36][R2.64+0x80], !P3 ;  /* 0x274000800207dfae */ /* 0x000fe8000d901d64 */
[----:B------:R-:W-:Y:S04]  /*35d50*/  @!P5 LDGSTS.E.BYPASS.LTC128B.128 [R7+0x2b400], desc[UR36][R2.64+0x100], !P2 ;  /* 0x2b4001000207dfae */ /* 0x000fe8000d101d64 */
[----:B------:R2:W-:Y:S01]  /*35d60*/  @!P5 LDGSTS.E.BYPASS.LTC128B.128 [R7+0x2f400], desc[UR36][R2.64+0x180], !P1 ;  /* 0x2f4001800207dfae */ /* 0x0005e2000c901d64 */
[----:B------:R-:W-:-:S02]  /*35d70*/  LOP3.LUT P5, RZ, R16, 0x40, RZ, 0xc0, !PT ;  /* 0x0000004010ff7812 */ /* 0x000fc400078ac0ff */
[----:B0-----:R-:W-:-:S05]  /*35d80*/  @!P6 LEA R14, P0, R22, R14, 0x1 ;  /* 0x0000000e160ee211 */ /* 0x001fca00078008ff */
[----:B-1----:R-:W-:Y:S02]  /*35d90*/  @!P6 IMAD.X R5, RZ, RZ, R5, P0 ;  /* 0x000000ffff05e224 */ /* 0x002fe400000e0605 */
[----:B--2---:R-:W-:Y:S01]  /*35da0*/  @!P6 IMAD.MOV.U32 R2, RZ, RZ, R14 ;  /* 0x000000ffff02e224 */ /* 0x004fe200078e000e */
[----:B------:R-:W-:Y:S01]  /*35db0*/  P2R R7, PR, RZ, 0x20 ;  /* 0x00000020ff077803 */ /* 0x000fe20000000000 */
[----:B------:R-:W0:Y:S01]  /*35dc0*/  SHFL.IDX PT, R14, R0, 0x4, 0x181f ;  /* 0x00981f00000e7f89 */ /* 0x000e2200000e0000 */
[----:B------:R-:W-:Y:S01]  /*35dd0*/  @!P6 IMAD.MOV.U32 R3, RZ, RZ, R5 ;  /* 0x000000ffff03e224 */ /* 0x000fe200078e0005 */
[----:B------:R-:W-:Y:S02]  /*35de0*/  LOP3.LUT P5, RZ, R16, 0x100, RZ, 0xc0, !PT ;  /* 0x0000010010ff7812 */ /* 0x000fe400078ac0ff */
[----:B------:R-:W1:Y:S04]  /*35df0*/  SHFL.IDX PT, R5, R4, 0x4, 0x181f ;  /* 0x00981f0004057f89 */ /* 0x000e6800000e0000 */
[----:B------:R-:W-:Y:S04]  /*35e00*/  @!P6 LDGSTS.E.BYPASS.LTC128B.128 [R9+0x23c00], desc[UR36][R2.64], !P4 ;  /* 0x23c000000209efae */ /* 0x000fe8000e101d64 */
[----:B------:R-:W-:Y:S03]  /*35e10*/  @!P6 LDGSTS.E.BYPASS.LTC128B.128 [R9+0x27c00], desc[UR36][R2.64+0x80], !P3 ;  /* 0x27c000800209efae */ /* 0x000fe6000d901d64 */
[----:B------:R-:W-:Y:S01]  /*35e20*/  @!P5 LEA R21, R27, UR46, 0x1 ;  /* 0x0000002e1b15dc11 */ /* 0x000fe2000f8e08ff */
[----:B------:R-:W-:Y:S04]  /*35e30*/  @!P6 LDGSTS.E.BYPASS.LTC128B.128 [R9+0x2bc00], desc[UR36][R2.64+0x100], !P2 ;  /* 0x2bc001000209efae */ /* 0x000fe8000d101d64 */
[----:B------:R2:W-:Y:S01]  /*35e40*/  @!P6 LDGSTS.E.BYPASS.LTC128B.128 [R9+0x2fc00], desc[UR36][R2.64+0x180], !P1 ;  /* 0x2fc001800209efae */ /* 0x0005e2000c901d64 */
[----:B------:R-:W-:-:S02]  /*35e50*/  ISETP.NE.AND P6, PT, R6, RZ, PT ;  /* 0x000000ff0600720c */ /* 0x000fc40003fc5270 */
[----:B0-----:R-:W-:-:S05]  /*35e60*/  @!P5 LEA R14, P0, R22, R14, 0x1 ;  /* 0x0000000e160ed211 */ /* 0x001fca00078008ff */
[----:B-1----:R-:W-:Y:S02]  /*35e70*/  @!P5 IMAD.X R5, RZ, RZ, R5, P0 ;  /* 0x000000ffff05d224 */ /* 0x002fe400000e0605 */
[----:B--2---:R-:W-:Y:S02]  /*35e80*/  @!P5 IMAD.MOV.U32 R2, RZ, RZ, R14 ;  /* 0x000000ffff02d224 */ /* 0x004fe400078e000e */
[----:B------:R-:W0:Y:S01]  /*35e90*/  SHFL.IDX PT, R14, R0, 0x5, 0x181f ;  /* 0x00b81f00000e7f89 */ /* 0x000e2200000e0000 */
[----:B------:R-:W-:-:S03]  /*35ea0*/  @!P5 IMAD.MOV.U32 R3, RZ, RZ, R5 ;  /* 0x000000ffff03d224 */ /* 0x000fc600078e0005 */
[----:B------:R-:W1:Y:S04]  /*35eb0*/  SHFL.IDX PT, R5, R4, 0x5, 0x181f ;  /* 0x00b81f0004057f89 */ /* 0x000e6800000e0000 */
[----:B------:R-:W-:Y:S04]  /*35ec0*/  @!P5 LDGSTS.E.BYPASS.LTC128B.128 [R21+0x24400], desc[UR36][R2.64], !P4 ;  /* 0x244000000215dfae */ /* 0x000fe8000e101d64 */
[----:B------:R-:W-:Y:S04]  /*35ed0*/  @!P5 LDGSTS.E.BYPASS.LTC128B.128 [R21+0x28400], desc[UR36][R2.64+0x80], !P3 ;  /* 0x284000800215dfae */ /* 0x000fe8000d901d64 */
[----:B------:R-:W-:Y:S04]  /*35ee0*/  @!P5 LDGSTS.E.BYPASS.LTC128B.128 [R21+0x2c400], desc[UR36][R2.64+0x100], !P2 ;  /* 0x2c4001000215dfae */ /* 0x000fe8000d101d64 */
[----:B------:R2:W-:Y:S01]  /*35ef0*/  @!P5 LDGSTS.E.BYPASS.LTC128B.128 [R21+0x30400], desc[UR36][R2.64+0x180], !P1 ;  /* 0x304001800215dfae */ /* 0x0005e2000c901d64 */
[----:B------:R-:W-:-:S02]  /*35f00*/  ISETP.NE.AND P5, PT, R7, RZ, PT ;  /* 0x000000ff0700720c */ /* 0x000fc40003fa5270 */
[----:B------:R-:W-:Y:S02]  /*35f10*/  @!P6 LEA R7, R27, UR46, 0x1 ;  /* 0x0000002e1b07ec11 */ /* 0x000fe4000f8e08ff */
        /* <DEDUP_REMOVED lines=11> */
[----:B0-----:R-:W-:-:S05]  /*35fd0*/  @!P5 LEA R14, P0, R22, R14, 0x1 ;  /* 0x0000000e160ed211 */ /* 0x001fca00078008ff */
[----:B-1----:R-:W-:Y:S02]  /*35fe0*/  @!P5 IMAD.X R5, RZ, RZ, R5, P0 ;  /* 0x000000ffff05d224 */ /* 0x002fe400000e0605 */
[----:B--2---:R-:W-:Y:S02]  /*35ff0*/  @!P5 IMAD.MOV.U32 R2, RZ, RZ, R14 ;  /* 0x000000ffff02d224 */ /* 0x004fe400078e000e */
[----:B------:R-:W-:Y:S01]  /*36000*/  @!P5 IMAD.MOV.U32 R3, RZ, RZ, R5 ;  /* 0x000000ffff03d224 */ /* 0x000fe200078e0005 */
[----:B------:R0:W1:Y:S04]  /*36010*/  SHFL.IDX PT, R14, R0, 0x7, 0x181f ;  /* 0x00f81f00000e7f89 */ /* 0x00006800000e0000 */
[----:B------:R0:W-:Y:S04]  /*36020*/  @!P5 LDGSTS.E.BYPASS.LTC128B.128 [R9+0x25400], desc[UR36][R2.64], !P4 ;  /* 0x254000000209dfae */ /* 0x0001e8000e101d64 */
[----:B------:R0:W-:Y:S04]  /*36030*/  @!P5 LDGSTS.E.BYPASS.LTC128B.128 [R9+0x29400], desc[UR36][R2.64+0x80], !P3 ;  /* 0x294000800209dfae */ /* 0x0001e8000d901d64 */
[----:B------:R0:W-:Y:S04]  /*36040*/  @!P5 LDGSTS.E.BYPASS.LTC128B.128 [R9+0x2d400], desc[UR36][R2.64+0x100], !P2 ;  /* 0x2d4001000209dfae */ /* 0x0001e8000d101d64 */
[----:B------:R0:W-:Y:S04]  /*36050*/  @!P5 LDGSTS.E.BYPASS.LTC128B.128 [R9+0x31400], desc[UR36][R2.64+0x180], !P1 ;  /* 0x314001800209dfae */ /* 0x0001e8000c901d64 */
[----:B------:R0:W2:Y:S02]  /*36060*/  SHFL.IDX PT, R5, R4, 0x7, 0x181f ;  /* 0x00f81f0004057f89 */ /* 0x0000a400000e0000 */
.L_x_11481:
        /* <DEDUP_REMOVED lines=13> */
.L_x_11395:
[----:B------:R-:W-:Y:S05]  /*36140*/  BSYNC B0 ;  /* 0x0000000000007941 */ /* 0x000fea0003800000 */
.L_x_11394:
        /* <DEDUP_REMOVED lines=9> */
.L_x_11482:
[----:B------:R-:W-:-:S13]  /*361e0*/  ISETP.NE.AND P0, PT, R34, 0x3, PT ;  /* 0x000000032200780c */ /* 0x000fda0003f05270 */
[----:B------:R-:W-:Y:S05]  /*361f0*/  @!P0 BRA `(.L_x_11397) ;  /* 0x0000000000048947 */ /* 0x000fea0003800000 */
[----:B------:R-:W-:Y:S01]  /*36200*/  BPT.TRAP 0x1 ;  /* 0x000000040000795c */ /* 0x000fe20000300000 */
.L_x_11397:
[----:B------:R-:W4:Y:S02]  /*36210*/  SYNCS.PHASECHK.TRANS64.TRYWAIT P0, [UR46+0x32460], R0 ;  /* 0x03246000ff0075a7 */ /* 0x000f24000800016e */
[----:B----4-:R-:W-:Y:S05]  /*36220*/  @!P0 BRA `(.L_x_11398) ;  /* 0x00000038009c8947 */ /* 0x010fea0003800000 */
.L_x_11483:
[----:B------:R-:W-:Y:S01]  /*36230*/  ULDC.64 UR4, c[0x0][0x328] ;  /* 0x0000ca0000047ab9 */ /* 0x000fe20000000a00 */
[----:B------:R-:W-:Y:S01]  /*36240*/  ULDC.64 UR6, c[0x0][0x338] ;  /* 0x0000ce0000067ab9 */ /* 0x000fe20000000a00 */
[----:B------:R-:W-:Y:S01]  /*36250*/  IMAD R26, R26, UR4, RZ ;  /* 0x000000041a1a7c24 */ /* 0x000fe2000f8e02ff */
[C---:B------:R-:W-:Y:S01]  /*36260*/  LOP3.LUT P3, RZ, R16.reuse, 0x10, RZ, 0xc0, !PT ;  /* 0x0000001010ff7812 */ /* 0x040fe2000786c0ff */
[----:B0--3--:R-:W-:Y:S01]  /*36270*/  IMAD.WIDE.U32 R2, R23, UR4, RZ ;  /* 0x0000000417027c25 */ /* 0x009fe2000f8e00ff */
        /* <DEDUP_REMOVED lines=17> */
[----:B------:R-:W-:Y:S02]  /*36390*/  SEL R5, RZ, 0x8, P1 ;  /* 0x00000008ff057807 */ /* 0x000fe40000800000 */
[----:B------:R-:W-:Y:S01]  /*363a0*/  VIADD R3, R3, UR4 ;  /* 0x0000000403037c36 */ /* 0x000fe20008000000 */
[----:B------:R-:W-:Y:S01]  /*363b0*/  LEA R7, P0, R2, UR6, 0x1 ;  /* 0x0000000602077c11 */ /* 0x000fe2000f8008ff */
[----:B------:R-:W-:-:S03]  /*363c0*/  UMOV UR4, 0xffffffff ;  /* 0xffffffff00047882 */ /* 0x000fc60000000000 */
[----:B------:R-:W-:Y:S02]  /*363d0*/  LEA.HI.X R8, R2, UR7, R3, 0x1, P0 ;  /* 0x0000000702087c11 */ /* 0x000fe400080f0c03 */
[----:B------:R-:W-:-:S04]  /*363e0*/  SEL R3, RZ, 0x2, P3 ;  /* 0x00000002ff037807 */ /* 0x000fc80001800000 */
[----:B------:R-:W-:-:S05]  /*363f0*/  IADD3 R0, R0, R3, R36 ;  /* 0x0000000300007210 */ /* 0x000fca0007ffe024 */
        /* <DEDUP_REMOVED lines=9> */
[----:B------:R-:W-:Y:S01]  /*36490*/  VIADD R31, R6, 0x400 ;  /* 0x00000400061f7836 */ /* 0x000fe20000000000 */
[----:B0-----:R-:W-:-:S02]  /*364a0*/  IADD3 R2, P0, R14, R0, RZ ;  /* 0x000000000e027210 */ /* 0x001fc40007f1e0ff */
[----:B------:R-:W0:Y:S03]  /*364b0*/  SHFL.IDX PT, R14, R7, 0x1, 0x181f ;  /* 0x00381f00070e7f89 */ /* 0x000e2600000e0000 */
[----:B-1----:R-:W-:Y:S01]  /*364c0*/  IMAD.X R3, RZ, RZ, R3, P0 ;  /* 0x000000ffff037224 */ /* 0x002fe200000e0603 */
        /* <DEDUP_REMOVED lines=12> */
[----:B------:R0:W-:Y:S02]  /*36590*/  LDGSTS.E.BYPASS.LTC128B.128 [R6+0x9400], desc[UR36][R2.64+0x180], !P3 ;  /* 0x0940018002067fae */ /* 0x0001e4000d901d64 */
[----:B0-----:R-:W-:Y:S02]  /*365a0*/  IADD3 R2, P3, R14, R0, RZ ;  /* 0x000000000e027210 */ /* 0x001fe40007f7e0ff */
[----:B------:R-:W0:Y:S03]  /*365b0*/  SHFL.IDX PT, R14, R7, 0x3, 0x181f ;  /* 0x00781f00070e7f89 */ /* 0x000e2600000e0000 */
        /* <DEDUP_REMOVED lines=8> */
[----:B------:R-:W-:-:S13]  /*36640*/  ISETP.LT.OR P3, PT, R17, 0x11, !P0 ;  /* 0x000000111100780c */ /* 0x000fda0004761670 */
[----:B------:R0:W-:Y:S02]  /*36650*/  LDGSTS.E.BYPASS.LTC128B.128 [R6+0x9c00], desc[UR36][R4.64+0x180], !P3 ;  /* 0x09c0018004067fae */ /* 0x0001e4000d901d64 */
[----:B0-----:R-:W-:Y:S02]  /*36660*/  IADD3 R4, P3, R14, R0, RZ ;  /* 0x000000000e047210 */ /* 0x001fe40007f7e0ff */
[----:B------:R-:W0:Y:S03]  /*36670*/  SHFL.IDX PT, R14, R7, 0x4, 0x181f ;  /* 0x00981f00070e7f89 */ /* 0x000e2600000e0000 */
[----:B-1----:R-:W-:Y:S01]  /*36680*/  IMAD.X R5, RZ, RZ, R9, P3 ;  /* 0x000000ffff057224 */ /* 0x002fe200018e0609 */
[C---:B------:R-:W-:Y:S01]  /*36690*/  ISETP.LT.OR P3, PT, R17.reuse, 0x21, P4 ;  /* 0x000000211100780c */ /* 0x040fe20002761670 */
[----:B------:R-:W1:Y:S04]  /*366a0*/  SHFL.IDX PT, R9, R8, 0x4, 0x181f ;  /* 0x00981f0008097f89 */ /* 0x000e6800000e0000 */
[----:B------:R-:W2:Y:S08]  /*366b0*/  SHFL.IDX PT, R8, R8, 0x5, 0x181f ;  /* 0x00b81f0008087f89 */ /* 0x000eb000000e0000 */
        /* <DEDUP_REMOVED lines=8> */
[----:B------:R0:W3:Y:S03]  /*36740*/  SHFL.IDX PT, R14, R7, 0x5, 0x181f ;  /* 0x00b81f00070e7f89 */ /* 0x0000e600000e0000 */
[----:B-1----:R-:W-:Y:S01]  /*36750*/  IMAD.X R3, RZ, RZ, R9, P3 ;  /* 0x000000ffff037224 */ /* 0x002fe200018e0609 */
[----:B------:R-:W-:Y:S01]  /*36760*/  ISETP.LT.OR P3, PT, R17, 0x31, P4 ;  /* 0x000000311100780c */ /* 0x000fe20002761670 */
[----:B------:R-:W-:-:S12]  /*36770*/  IMAD.MOV.U32 R9, RZ, RZ, RZ ;  /* 0x000000ffff097224 */ /* 0x000fd800078e00ff */
        /* <DEDUP_REMOVED lines=14> */
[----:B--23--:R0:W-:Y:S02]  /*36860*/  LDGSTS.E.BYPASS.LTC128B.128 [R6+0xb400], desc[UR36][R2.64+0x180], !P3 ;  /* 0x0b40018002067fae */ /* 0x00c1e4000d901d64 */
.L_x_11497:
        /* <DEDUP_REMOVED lines=20> */
.L_x_11400:
        /* <DEDUP_REMOVED lines=13> */
[----:B------:R-:W-:-:S05]  /*36a80*/  IMAD.MOV.U32 R17, RZ, RZ, 0x1 ;  /* 0x00000001ff117424 */ /* 0x000fca00078e00ff */
[----:B------:R-:W-:-:S04]  /*36a90*/  LOP3.LUT R2, RZ, UR4, RZ, 0x33, !PT ;  /* 0x00000004ff027c12 */ /* 0x000fc8000f8e33ff */
[----:B------:R-:W-:Y:S01]  /*36aa0*/  VIADDMNMX R2, R2, -UR44, R3, !PT ;  /* 0x8000002c02027c46 */ /* 0x000fe2000f800103 */
[----:B0-----:R-:W-:Y:S01]  /*36ab0*/  IMAD.SHL.U32 R4, R4, 0x10, RZ ;  /* 0x0000001004047824 */ /* 0x001fe200078e00ff */
[----:B-1----:R-:W-:-:S04]  /*36ac0*/  LOP3.LUT R5, R5, 0x7f, RZ, 0xc0, !PT ;  /* 0x0000007f05057812 */ /* 0x002fc800078ec0ff */
[----:B------:R-:W-:Y:S02]  /*36ad0*/  LOP3.LUT R4, R4, 0x70, RZ, 0xc0, !PT ;  /* 0x0000007004047812 */ /* 0x000fe400078ec0ff */
[----:B------:R-:W-:-:S04]  /*36ae0*/  SHF.R.U32.HI R5, RZ, 0x3, R5 ;  /* 0x00000003ff057819 */ /* 0x000fc80000011605 */
[----:B------:R-:W-:Y:S02]  /*36af0*/  IADD3 R25, R4, R25, R5 ;  /* 0x0000001904197210 */ /* 0x000fe40007ffe005 */
[----:B------:R-:W-:-:S03]  /*36b00*/  LOP3.LUT R5, RZ, UR42, RZ, 0x33, !PT ;  /* 0x0000002aff057c12 */ /* 0x000fc6000f8e33ff */
[----:B------:R-:W-:Y:S01]  /*36b10*/  VIADD R25, R25, 0xfffffee0 ;  /* 0xfffffee019197836 */ /* 0x000fe20000000000 */
[----:B------:R-:W-:-:S04]  /*36b20*/  VIMNMX R2, R2, R5, !PT ;  /* 0x0000000502027248 */ /* 0x000fc80007fe0100 */
[C---:B------:R-:W-:Y:S01]  /*36b30*/  IADD3 R28, -R2.reuse, -0x2, RZ ;  /* 0xfffffffe021c7810 */ /* 0x040fe20007ffe1ff */
[----:B------:R-:W-:-:S07]  /*36b40*/  IMAD R18, R2, -0x60, R25 ;  /* 0xffffffa002127824 */ /* 0x000fce00078e0219 */
.L_x_11416:
        /* <DEDUP_REMOVED lines=22> */
.L_x_11403:
[----:B------:R-:W-:Y:S05]  /*36cb0*/  BSYNC B1 ;  /* 0x0000000000017941 */ /* 0x000fea0003800000 */
.L_x_11402:
[----:B------:R-:W-:-:S13]  /*36cc0*/  ISETP.NE.AND P0, PT, R34, 0x3, PT ;  /* 0x000000032200780c */ /* 0x000fda0003f05270 */
[----:B------:R-:W-:Y:S05]  /*36cd0*/  @!P0 BRA `(.L_x_11404) ;  /* 0x0000000000048947 */ /* 0x000fea0003800000 */
[----:B------:R-:W-:Y:S01]  /*36ce0*/  BPT.TRAP 0x1 ;  /* 0x000000040000795c */ /* 0x000fe20000300000 */
.L_x_11404:
[----:B------:R-:W-:Y:S01]  /*36cf0*/  LEA R19, R17, UR46, 0x3 ;  /* 0x0000002e11137c11 */ /* 0x000fe2000f8e18ff */
[----:B------:R-:W-:Y:S01]  /*36d00*/  BSSY B1, `(.L_x_11405) ;  /* 0x0000004000017945 */ /* 0x000fe20003800000 */
[----:B------:R-:W-:-:S04]  /*36d10*/  SHF.L.U32 R23, R26, 0x1f, RZ ;  /* 0x0000001f1a177819 */ /* 0x000fc800000006ff */
[----:B------:R-:W1:Y:S02]  /*36d20*/  SYNCS.PHASECHK.TRANS64.TRYWAIT P0, [R19+URZ+0x32440], R23 ;  /* 0x03244017130075a7 */ /* 0x000e64000800017f */
[----:B-1----:R-:W-:Y:S05]  /*36d30*/  @!P0 BRA `(.L_x_11406) ;  /* 0x00000038005c8947 */ /* 0x002fea0003800000 */
.L_x_11498:
[----:B------:R-:W-:Y:S05]  /*36d40*/  BSYNC B1 ;  /* 0x0000000000017941 */ /* 0x000fea0003800000 */
.L_x_11405:
        /* <DEDUP_REMOVED lines=57> */
.L_x_11512:
        /* <DEDUP_REMOVED lines=8> */
.L_x_11408:
        /* <DEDUP_REMOVED lines=10> */
.L_x_11409:
[----:B------:R2:W-:Y:S01]  /*37200*/  SYNCS.ARRIVE.TRANS64.A1T0 RZ, [R19+URZ+0x32430], RZ ;  /* 0x032430ff13ff79a7 */ /* 0x0005e2000810003f */
[----:B------:R-:W-:Y:S05]  /*37210*/  @!P2 BRA `(.L_x_11410) ;  /* 0x000000000004a947 */ /* 0x000fea0003800000 */
[----:B------:R-:W-:Y:S01]  /*37220*/  BPT.TRAP 0x1 ;  /* 0x000000040000795c */ /* 0x000fe20000300000 */
.L_x_11410:
[----:B------:R-:W3:Y:S01]  /*37230*/  SYNCS.PHASECHK.TRANS64.TRYWAIT P0, [R19+URZ+0x32460], R23 ;  /* 0x03246017130075a7 */ /* 0x000ee2000800017f */
[----:B------:R-:W-:Y:S04]  /*37240*/  BSSY B1, `(.L_x_11411) ;  /* 0x0000002000017945 */ /* 0x000fe80003800000 */
[----:B---3--:R-:W-:Y:S05]  /*37250*/  @!P0 BRA `(.L_x_11412) ;  /* 0x0000003800b48947 */ /* 0x008fea0003800000 */
.L_x_11513:
[----:B------:R-:W-:Y:S05]  /*37260*/  BSYNC B1 ;  /* 0x0000000000017941 */ /* 0x000fea0003800000 */
.L_x_11411:
        /* <DEDUP_REMOVED lines=46> */
[----:B------:R3:W-:Y:S01]  /*37550*/  LDGSTS.E.BYPASS.LTC128B.128 [R21+0x9800], desc[UR36][R8.64+0x180], !P1 ;  /* 0x0980018008157fae */ /* 0x0007e2000c901d64 */
[----:B0-----:R-:W-:-:S03]  /*37560*/  IADD3 R6, P0, R14, R0, RZ ;  /* 0x000000000e067210 */ /* 0x001fc60007f1e0ff */
[----:B------:R-:W-:Y:S04]  /*37570*/  SHFL.IDX PT, R22, R22, 0x5, 0x181f ;  /* 0x00b81f0016167f89 */ /* 0x000fe800000e0000 */
[----:B------:R-:W0:Y:S01]  /*37580*/  SHFL.IDX PT, R14, R20, 0x3, 0x181f ;  /* 0x00781f00140e7f89 */ /* 0x000e2200000e0000 */
[----:B-1----:R-:W-:Y:S02]  /*37590*/  IMAD.X R7, RZ, RZ, R4, P0 ;  /* 0x000000ffff077224 */ /* 0x002fe400000e0604 */
[----:B---3--:R-:W-:-:S03]  /*375a0*/  IMAD.MOV.U32 R9, RZ, RZ, RZ ;  /* 0x000000ffff097224 */ /* 0x008fc600078e00ff */
[----:B------:R1:W-:Y:S04]  /*375b0*/  LDGSTS.E.BYPASS.LTC128B.128 [R21+0x1000], desc[UR36][R6.64], !P4 ;  /* 0x0100000006157fae */ /* 0x0003e8000e101d64 */
[----:B------:R1:W-:Y:S04]  /*375c0*/  LDGSTS.E.BYPASS.LTC128B.128 [R21+0x4000], desc[UR36][R6.64+0x80], !P3 ;  /* 0x0400008006157fae */ /* 0x0003e8000d901d64 */
[----:B------:R1:W-:Y:S04]  /*375d0*/  LDGSTS.E.BYPASS.LTC128B.128 [R21+0x7000], desc[UR36][R6.64+0x100], !P2 ;  /* 0x0700010006157fae */ /* 0x0003e8000d101d64 */
[----:B------:R1:W-:Y:S01]  /*375e0*/  LDGSTS.E.BYPASS.LTC128B.128 [R21+0xa000], desc[UR36][R6.64+0x180], !P1 ;  /* 0x0a00018006157fae */ /* 0x0003e2000c901d64 */
[----:B0-----:R-:W-:-:S03]  /*375f0*/  IADD3 R4, P0, R14, R0, RZ ;  /* 0x000000000e047210 */ /* 0x001fc60007f1e0ff */
[----:B------:R-:W0:Y:S02]  /*37600*/  SHFL.IDX PT, R14, R20, 0x4, 0x181f ;  /* 0x00981f00140e7f89 */ /* 0x000e2400000e0000 */
[----:B------:R-:W-:-:S05]  /*37610*/  IMAD.X R5, RZ, RZ, R5, P0 ;  /* 0x000000ffff057224 */ /* 0x000fca00000e0605 */
        /* <DEDUP_REMOVED lines=11> */
.L_x_11527:
        /* <DEDUP_REMOVED lines=11> */
.L_x_11414:
        /* <DEDUP_REMOVED lines=10> */
.L_x_11415:
        /* <DEDUP_REMOVED lines=10> */
.L_x_11401:
[----:B------:R-:W-:Y:S05]  /*378c0*/  BSYNC B0 ;  /* 0x0000000000007941 */ /* 0x000fea0003800000 */
.L_x_11374:
[----:B------:R-:W0:Y:S01]  /*378d0*/  S2R R3, SR_CgaCtaId ;  /* 0x0000000000037919 */ /* 0x000e220000008800 */
[----:B------:R-:W-:Y:S01]  /*378e0*/  MOV R0, 0x400 ;  /* 0x0000040000007802 */ /* 0x000fe20000000f00 */
[----:B------:R-:W-:Y:S01]  /*378f0*/  BSSY B0, `(.L_x_11417) ;  /* 0x0000005000007945 */ /* 0x000fe20003800000 */
[----:B------:R-:W-:Y:S02]  /*37900*/  SHF.L.U32 R9, R9, 0x1f, RZ ;  /* 0x0000001f09097819 */ /* 0x000fe400000006ff */
[----:B0-----:R-:W-:-:S04]  /*37910*/  LEA R4, R3, R0, 0x18 ;  /* 0x0000000003047211 */ /* 0x001fc800078ec0ff */
[----:B------:R-:W0:Y:S02]  /*37920*/  SYNCS.PHASECHK.TRANS64.TRYWAIT P0, [R4+URZ+0x32420], R9 ;  /* 0x03242009040075a7 */ /* 0x000e24000800017f */
[----:B0-----:R-:W-:Y:S05]  /*37930*/  @!P0 BRA `(.L_x_11418) ;  /* 0x0000003800dc8947 */ /* 0x001fea0003800000 */
.L_x_11528:
[----:B------:R-:W-:Y:S05]  /*37940*/  BSYNC B0 ;  /* 0x0000000000007941 */ /* 0x000fea0003800000 */
.L_x_11417:
[----:B------:R-:W-:-:S03]  /*37950*/  UMOV UR4, 0xffffffff ;  /* 0xffffffff00047882 */ /* 0x000fc60000000000 */
[----:B------:R-:W-:Y:S05]  /*37960*/  BRA.DIV UR4, `(.L_x_11419) ;  /* 0x0000003a04e47947 */ /* 0x000fea000b800000 */
[----:B------:R-:W1:Y:S02]  /*37970*/  S2R R0, SR_TID.X ;  /* 0x0000000000007919 */ /* 0x000e640000002100 */
[----:B-1----:R-:W-:-:S04]  /*37980*/  SHF.R.U32.HI R0, RZ, 0x5, R0 ;  /* 0x00000005ff007819 */ /* 0x002fc80000011600 */
[----:B------:R-:W-:-:S05]  /*37990*/  LOP3.LUT R0, R0, 0x3, RZ, 0xc0, !PT ;  /* 0x0000000300007812 */ /* 0x000fca00078ec0ff */
[----:B------:R1:W3:Y:S02]  /*379a0*/  SHFL.IDX PT, R14, R0, RZ, 0x1f ;  /* 0x00001fff000e7589 */ /* 0x0002e400000e0000 */
.L_x_11531:
[----:B---3--:R-:W-:-:S13]  /*379b0*/  ISETP.NE.AND P0, PT, R14, RZ, PT ;  /* 0x000000ff0e00720c */ /* 0x008fda0003f05270 */
[----:B------:R-:W-:Y:S05]  /*379c0*/  @P0 BRA `(.L_x_11263) ;  /* 0x0000000000880947 */ /* 0x000fea0003800000 */
[----:B------:R-:W-:-:S03]  /*379d0*/  UMOV UR4, 0xffffffff ;  /* 0xffffffff00047882 */ /* 0x000fc60000000000 */
[----:B------:R-:W-:Y:S05]  /*379e0*/  BRA.DIV UR4, `(.L_x_11420) ;  /* 0x0000003a04f87947 */ /* 0x000fea000b800000 */
[----:B------:R-:W-:-:S13]  /*379f0*/  ELECT P6, URZ, PT ;  /* 0x00000000003f782f */ /* 0x000fda00038c0000 */
.L_x_11534:
[----:B------:R-:W-:Y:S05]  /*37a00*/  @!P6 BRA `(.L_x_11263) ;  /* 0x000000000078e947 */ /* 0x000fea0003800000 */
[----:B------:R-:W-:-:S06]  /*37a10*/  ULOP3.LUT UR4, UR60, 0x2, URZ, 0xfc, !UPT ;  /* 0x000000023c047892 */ /* 0x000fcc000f8efc3f */
[----:B-1----:R-:W-:-:S05]  /*37a20*/  IMAD.U32 R0, RZ, RZ, UR4 ;  /* 0x00000004ff007e24 */ /* 0x002fca000f8e00ff */
[----:B------:R-:W-:-:S13]  /*37a30*/  ISETP.NE.AND P0, PT, R0, 0x3, PT ;  /* 0x000000030000780c */ /* 0x000fda0003f05270 */
[----:B------:R-:W-:Y:S05]  /*37a40*/  @!P0 BRA `(.L_x_11421) ;  /* 0x0000000000048947 */ /* 0x000fea0003800000 */
[----:B------:R-:W-:Y:S01]  /*37a50*/  BPT.TRAP 0x1 ;  /* 0x000000040000795c */ /* 0x000fe20000300000 */
.L_x_11421:
[C---:B------:R-:W-:Y:S01]  /*37a60*/  IMAD R5, R17.reuse, 0x8, R4 ;  /* 0x0000000811057824 */ /* 0x040fe200078e0204 */
[----:B------:R-:W-:Y:S01]  /*37a70*/  SHF.L.U32 R0, R26, 0x1f, RZ ;  /* 0x0000001f1a007819 */ /* 0x000fe200000006ff */
[----:B------:R-:W-:-:S03]  /*37a80*/  VIADD R17, R17, 0x1 ;  /* 0x0000000111117836 */ /* 0x000fc60000000000 */
[----:B------:R-:W1:Y:S02]  /*37a90*/  SYNCS.PHASECHK.TRANS64.TRYWAIT P1, [R5+URZ+0x32440], R0 ;  /* 0x03244000050075a7 */ /* 0x000e64000802017f */
[----:B------:R-:W-:-:S04]  /*37aa0*/  ISETP.NE.AND P2, PT, R17, 0x2, PT ;  /* 0x000000021100780c */ /* 0x000fc80003f45270 */
[----:B------:R-:W-:Y:S01]  /*37ab0*/  SEL R3, RZ, 0x1, P2 ;  /* 0x00000001ff037807 */ /* 0x000fe20001000000 */
[----:B-1----:R-:W-:Y:S08]  /*37ac0*/  @!P1 BRA `(.L_x_11422) ;  /* 0x0000003800e09947 */ /* 0x002ff00003800000 */
.L_x_11535:
[----:B------:R-:W-:Y:S02]  /*37ad0*/  SEL R17, R17, RZ, P2 ;  /* 0x000000ff11117207 */ /* 0x000fe40001000000 */
[----:B------:R-:W-:Y:S01]  /*37ae0*/  LOP3.LUT R2, R26, R3, RZ, 0x3c, !PT ;  /* 0x000000031a027212 */ /* 0x000fe200078e3cff */
[----:B------:R-:W-:Y:S06]  /*37af0*/  @!P0 BRA `(.L_x_11423) ;  /* 0x0000000000048947 */ /* 0x000fec0003800000 */
[----:B------:R-:W-:Y:S01]  /*37b00*/  BPT.TRAP 0x1 ;  /* 0x000000040000795c */ /* 0x000fe20000300000 */
.L_x_11423:
[----:B------:R-:W-:Y:S01]  /*37b10*/  IMAD R17, R17, 0x8, R4 ;  /* 0x0000000811117824 */ /* 0x000fe200078e0204 */
[----:B------:R-:W-:-:S04]  /*37b20*/  SHF.L.U32 R2, R2, 0x1f, RZ ;  /* 0x0000001f02027819 */ /* 0x000fc800000006ff */
[----:B------:R-:W3:Y:S02]  /*37b30*/  SYNCS.PHASECHK.TRANS64.TRYWAIT P1, [R17+URZ+0x32440], R2 ;  /* 0x03244002110075a7 */ /* 0x000ee4000802017f */
[----:B---3--:R-:W-:Y:S05]  /*37b40*/  @!P1 BRA `(.L_x_11424) ;  /* 0x0000003800d49947 */ /* 0x008fea0003800000 */
.L_x_11536:
[----:B------:R-:W-:Y:S05]  /*37b50*/  @!P0 BRA `(.L_x_11425) ;  /* 0x0000000000048947 */ /* 0x000fea0003800000 */
[----:B------:R-:W-:Y:S01]  /*37b60*/  BPT.TRAP 0x1 ;  /* 0x000000040000795c */ /* 0x000fe20000300000 */
.L_x_11425:
[----:B------:R-:W4:Y:S02]  /*37b70*/  SYNCS.PHASECHK.TRANS64.TRYWAIT P1, [R5+URZ+0x32460], R0 ;  /* 0x03246000050075a7 */ /* 0x000f24000802017f */
[----:B----4-:R-:W-:Y:S05]  /*37b80*/  @!P1 BRA `(.L_x_11426) ;  /* 0x0000003800d89947 */ /* 0x010fea0003800000 */
.L_x_11537:
[----:B------:R-:W-:Y:S05]  /*37b90*/  @!P0 BRA `(.L_x_11427) ;  /* 0x0000000000048947 */ /* 0x000fea0003800000 */
[----:B------:R-:W-:Y:S01]  /*37ba0*/  BPT.TRAP 0x1 ;  /* 0x000000040000795c */ /* 0x000fe20000300000 */
.L_x_11427:
[----:B------:R0:W0:Y:S02]  /*37bb0*/  SYNCS.PHASECHK.TRANS64.TRYWAIT P0, [R17+URZ+0x32460], R2 ;  /* 0x03246002110075a7 */ /* 0x000024000800017f */
[----:B0-----:R-:W-:Y:S05]  /*37bc0*/  @!P0 NANOSLEEP.SYNCS 0x989680 ;  /* 0x009896800000895d */ /* 0x001fea0003900000 */
[----:B------:R-:W0:Y:S02]  /*37bd0*/  @!P0 SYNCS.PHASECHK.TRANS64 P0, [R17+URZ+0x32460], R2 ;  /* 0x03246002110085a7 */ /* 0x000e24000800007f */
[----:B0-----:R-:W-:Y:S05]  /*37be0*/  @!P0 BRA `(.L_x_11427) ;  /* 0xfffffffc00f08947 */ /* 0x001fea000383ffff */
.L_x_11263:
[----:B------:R-:W-:Y:S05]  /*37bf0*/  BSYNC B6 ;  /* 0x0000000000067941 */ /* 0x000fea0003800000 */
.L_x_11260:
[----:B------:R-:W-:Y:S05]  /*37c00*/  EXIT ;  /* 0x000000000000794d */ /* 0x000fea0003800000 */
.L_x_11274:
[----:B0-----:R0:W1:Y:S02]  /*37c10*/  SYNCS.PHASECHK.TRANS64.TRYWAIT P0, [R18+URZ+0x32400], R19 ;  /* 0x03240013120075a7 */ /* 0x001064000800017f */
[----:B-1----:R-:W-:Y:S05]  /*37c20*/  @!P0 NANOSLEEP.SYNCS 0x989680 ;  /* 0x009896800000895d */ /* 0x002fea0003900000 */
[----:B------:R-:W1:Y:S02]  /*37c30*/  @!P0 SYNCS.PHASECHK.TRANS64 P0, [R18+URZ+0x32400], R19 ;  /* 0x03240013120085a7 */ /* 0x000e64000800007f */
[----:B-1----:R-:W-:Y:S05]  /*37c40*/  @!P0 BRA `(.L_x_11274) ;  /* 0xfffffffc00f08947 */ /* 0x002fea000383ffff */
[----:B------:R-:W-:Y:S05]  /*37c50*/  BRA `(.L_x_11428) ;  /* 0xfffffca400747947 */ /* 0x000fea000383ffff */
.L_x_11281:
[----:B--2---:R2:W3:Y:S02]  /*37c60*/  SYNCS.PHASECHK.TRANS64.TRYWAIT P0, [R10+URZ], R11 ;  /* 0x0000000b0a0075a7 */ /* 0x0044e4000800017f */
[----:B---3--:R-:W-:Y:S05]  /*37c70*/  @!P0 NANOSLEEP.SYNCS 0x989680 ;  /* 0x009896800000895d */ /* 0x008fea0003900000 */
[----:B------:R-:W3:Y:S02]  /*37c80*/  @!P0 SYNCS.PHASECHK.TRANS64 P0, [R10+URZ], R11 ;  /* 0x0000000b0a0085a7 */ /* 0x000ee4000800007f */
[----:B---3--:R-:W-:Y:S05]  /*37c90*/  @!P0 BRA `(.L_x_11281) ;  /* 0xfffffffc00f08947 */ /* 0x008fea000383ffff */
[----:B------:R-:W-:Y:S05]  /*37ca0*/  BRA `(.L_x_11280) ;  /* 0xfffffca800707947 */ /* 0x000fea000383ffff */
.L_x_11283:
[----:B-1----:R1:W2:Y:S02]  /*37cb0*/  SYNCS.PHASECHK.TRANS64.TRYWAIT P0, [R18+URZ+0x32410], R7 ;  /* 0x03241007120075a7 */ /* 0x0022a4000800017f */
[----:B--2---:R-:W-:Y:S05]  /*37cc0*/  @!P0 NANOSLEEP.SYNCS 0x989680 ;  /* 0x009896800000895d */ /* 0x004fea0003900000 */
[----:B------:R-:W2:Y:S02]  /*37cd0*/  @!P0 SYNCS.PHASECHK.TRANS64 P0, [R18+URZ+0x32410], R7 ;  /* 0x03241007120085a7 */ /* 0x000ea4000800007f */
[----:B--2---:R-:W-:Y:S05]  /*37ce0*/  @!P0 BRA `(.L_x_11283) ;  /* 0xfffffffc00f08947 */ /* 0x004fea000383ffff */
[----:B------:R-:W-:Y:S05]  /*37cf0*/  BRA `(.L_x_11429) ;  /* 0xfffffcac00487947 */ /* 0x000fea000383ffff */
.L_x_11290:
[----:B--2---:R2:W3:Y:S02]  /*37d00*/  SYNCS.PHASECHK.TRANS64.TRYWAIT P0, [R10+URZ], R11 ;  /* 0x0000000b0a0075a7 */ /* 0x0044e4000800017f */
[----:B---3--:R-:W-:Y:S05]  /*37d10*/  @!P0 NANOSLEEP.SYNCS 0x989680 ;  /* 0x009896800000895d */ /* 0x008fea0003900000 */
[----:B------:R-:W3:Y:S02]  /*37d20*/  @!P0 SYNCS.PHASECHK.TRANS64 P0, [R10+URZ], R11 ;  /* 0x0000000b0a0085a7 */ /* 0x000ee4000800007f */
[----:B---3--:R-:W-:Y:S05]  /*37d30*/  @!P0 BRA `(.L_x_11290) ;  /* 0xfffffffc00f08947 */ /* 0x008fea000383ffff */
[----:B------:R-:W-:Y:S05]  /*37d40*/  BRA `(.L_x_11289) ;  /* 0xfffffcac008c7947 */ /* 0x000fea000383ffff */
.L_x_11324:
[----:B---3--:R3:W4:Y:S02]  /*37d50*/  SYNCS.PHASECHK.TRANS64.TRYWAIT P0, [R8+URZ], R9 ;  /* 0x00000009080075a7 */ /* 0x008724000800017f */
[----:B----4-:R-:W-:Y:S05]  /*37d60*/  @!P0 NANOSLEEP.SYNCS 0x989680 ;  /* 0x009896800000895d */ /* 0x010fea0003900000 */
[----:B------:R-:W4:Y:S02]  /*37d70*/  @!P0 SYNCS.PHASECHK.TRANS64 P0, [R8+URZ], R9 ;  /* 0x00000009080085a7 */ /* 0x000f24000800007f */
[----:B----4-:R-:W-:Y:S05]  /*37d80*/  @!P0 BRA `(.L_x_11324) ;  /* 0xfffffffc00f08947 */ /* 0x010fea000383ffff */
[----:B------:R-:W-:Y:S05]  /*37d90*/  BRA `(.L_x_11323) ;  /* 0xfffffd1800d47947 */ /* 0x000fea000383ffff */
.L_x_11331:
[----:B-1----:R1:W2:Y:S02]  /*37da0*/  SYNCS.PHASECHK.TRANS64.TRYWAIT P0, [R14+URZ], R15 ;  /* 0x0000000f0e0075a7 */ /* 0x0022a4000800017f */
[----:B--2---:R-:W-:Y:S05]  /*37db0*/  @!P0 NANOSLEEP.SYNCS 0x989680 ;  /* 0x009896800000895d */ /* 0x004fea0003900000 */
[----:B------:R-:W2:Y:S02]  /*37dc0*/  @!P0 SYNCS.PHASECHK.TRANS64 P0, [R14+URZ], R15 ;  /* 0x0000000f0e0085a7 */ /* 0x000ea4000800007f */
[----:B--2---:R-:W-:Y:S05]  /*37dd0*/  @!P0 BRA `(.L_x_11331) ;  /* 0xfffffffc00f08947 */ /* 0x004fea000383ffff */
[----:B------:R-:W-:Y:S05]  /*37de0*/  BRA `(.L_x_11330) ;  /* 0xfffffd1c00f87947 */ /* 0x000fea000383ffff */
.L_x_11344:
[----:B-1----:R1:W2:Y:S02]  /*37df0*/  SYNCS.PHASECHK.TRANS64.TRYWAIT P0, [R0+URZ], R9 ;  /* 0x00000009000075a7 */ /* 0x0022a4000800017f */
[----:B--2---:R-:W-:Y:S05]  /*37e00*/  @!P0 NANOSLEEP.SYNCS 0x989680 ;  /* 0x009896800000895d */ /* 0x004fea0003900000 */
[----:B------:R-:W2:Y:S02]  /*37e10*/  @!P0 SYNCS.PHASECHK.TRANS64 P0, [R0+URZ], R9 ;  /* 0x00000009000085a7 */ /* 0x000ea4000800007f */
[----:B--2---:R-:W-:Y:S05]  /*37e20*/  @!P0 BRA `(.L_x_11344) ;  /* 0xfffffffc00f08947 */ /* 0x004fea000383ffff */
[----:B------:R-:W-:Y:S05]  /*37e30*/  BRA `(.L_x_11343) ;  /* 0xfffffec8002c7947 */ /* 0x000fea000383ffff */
.L_x_11351:
[----:B-1----:R1:W2:Y:S02]  /*37e40*/  SYNCS.PHASECHK.TRANS64.TRYWAIT P0, [R2+URZ], R3 ;  /* 0x00000003020075a7 */ /* 0x0022a4000800017f */
[----:B--2---:R-:W-:Y:S05]  /*37e50*/  @!P0 NANOSLEEP.SYNCS 0x989680 ;  /* 0x009896800000895d */ /* 0x004fea0003900000 */
[----:B------:R-:W2:Y:S02]  /*37e60*/  @!P0 SYNCS.PHASECHK.TRANS64 P0, [R2+URZ], R3 ;  /* 0x00000003020085a7 */ /* 0x000ea4000800007f */
[----:B--2---:R-:W-:Y:S05]  /*37e70*/  @!P0 BRA `(.L_x_11351) ;  /* 0xfffffffc00f08947 */ /* 0x004fea000383ffff */
[----:B------:R-:W-:Y:S05]  /*37e80*/  BRA `(.L_x_11350) ;  /* 0xfffffecc00647947 */ /* 0x000fea000383ffff */
.L_x_11385:
[----:B------:R-:W-:Y:S02]  /*37e90*/  IMAD.MOV.U32 R13, RZ, RZ, R18 ;  /* 0x000000ffff0d7224 */ /* 0x000fe400078e0012 */
[----:B------:R-:W-:Y:S02]  /*37ea0*/  IMAD.MOV.U32 R12, RZ, RZ, RZ ;  /* 0x000000ffff0c7224 */ /* 0x000fe400078e00ff */
[----:B------:R-:W-:Y:S02]  /*37eb0*/  IMAD.MOV.U32 R11, RZ, RZ, 0x1f ;  /* 0x0000001fff0b7424 */ /* 0x000fe400078e00ff */
[----:B------:R-:W-:-:S07]  /*37ec0*/  IMAD.MOV.U32 R15, RZ, RZ, -0x1 ;  /* 0xffffffffff0f7424 */ /* 0x000fce00078e00ff */
[----:B-----5:R-:W-:Y:S05]  /*37ed0*/  WARPSYNC.COLLECTIVE R15, `(.L_x_11430) ;  /* 0x000000000f087348 */ /* 0x020fea0003c00000 */
[----:B------:R0:W1:Y:S02]  /*37ee0*/  SHFL.IDX P6, R14, R13, R12, R11 ;  /* 0x0000000c0d0e7389 */ /* 0x00006400000c000b */
[----:B01---5:R-:W-:Y:S01]  /*37ef0*/  ENDCOLLECTIVE ;  /* 0x000000000000791b */ /* 0x023fe20003800000 */
.L_x_11430:
[----:B------:R-:W-:Y:S05]  /*37f00*/  BRA `(.L_x_11431) ;  /* 0xffffffc400587947 */ /* 0x000fea000383ffff */
.L_x_11387:
[----:B0-----:R-:W-:-:S04]  /*37f10*/  IMAD.U32 R3, RZ, RZ, UR46 ;  /* 0x0000002eff037e24 */ /* 0x001fc8000f8e00ff */
[----:B------:R0:W1:Y:S03]  /*37f20*/  SYNCS.PHASECHK.TRANS64.TRYWAIT P0, [R3+URZ+0x32440], R2 ;  /* 0x03244002030075a7 */ /* 0x000066000800017f */
[----:B-1----:R-:W-:Y:S05]  /*37f30*/  @!P0 NANOSLEEP.SYNCS 0x989680 ;  /* 0x009896800000895d */ /* 0x002fea0003900000 */
[----:B------:R-:W1:Y:S02]  /*37f40*/  @!P0 SYNCS.PHASECHK.TRANS64 P0, [R3+URZ+0x32440], R2 ;  /* 0x03244002030085a7 */ /* 0x000e64000800007f */
[----:B-1----:R-:W-:Y:S05]  /*37f50*/  @!P0 BRA `(.L_x_11387) ;  /* 0xfffffffc00ec8947 */ /* 0x002fea000383ffff */
[----:B------:R-:W-:Y:S05]  /*37f60*/  BRA `(.L_x_11432) ;  /* 0xffffffc400947947 */ /* 0x000fea000383ffff */
.L_x_11388:
        /* <DEDUP_REMOVED lines=8> */
.L_x_11434:
[----:B------:R-:W-:Y:S05]  /*37ff0*/  BSYNC B0 ;  /* 0x0000000000007941 */ /* 0x000fea0003800000 */
.L_x_11433:
        /* <DEDUP_REMOVED lines=9> */
.L_x_11435:
[----:B------:R-:W-:Y:S02]  /*38090*/  IMAD.MOV.U32 R13, RZ, RZ, R5 ;  /* 0x000000ffff0d7224 */ /* 0x000fe400078e0005 */
[----:B------:R-:W-:Y:S01]  /*380a0*/  IMAD.MOV.U32 R12, RZ, RZ, 0x1 ;  /* 0x00000001ff0c7424 */ /* 0x000fe200078e00ff */
[----:B------:R-:W-:-:S13]  /*380b0*/  @P0 LEA R2, P1, R22, R14, 0x1 ;  /* 0x0000000e16020211 */ /* 0x000fda00078208ff */
[----:B------:R-:W-:Y:S05]  /*380c0*/  WARPSYNC.COLLECTIVE R15, `(.L_x_11436) ;  /* 0x000000000f087348 */ /* 0x000fea0003c00000 */
[----:B------:R0:W1:Y:S02]  /*380d0*/  SHFL.IDX P6, R14, R13, R12, R11 ;  /* 0x0000000c0d0e7389 */ /* 0x00006400000c000b */
[----:B01----:R-:W-:Y:S01]  /*380e0*/  ENDCOLLECTIVE ;  /* 0x000000000000791b */ /* 0x003fe20003800000 */
.L_x_11436:
        /* <DEDUP_REMOVED lines=12> */
.L_x_11437:
[----:B------:R-:W-:Y:S02]  /*381b0*/  IMAD.MOV.U32 R13, RZ, RZ, R5 ;  /* 0x000000ffff0d7224 */ /* 0x000fe400078e0005 */
[----:B------:R-:W-:Y:S01]  /*381c0*/  IMAD.MOV.U32 R12, RZ, RZ, 0x2 ;  /* 0x00000002ff0c7424 */ /* 0x000fe200078e00ff */
[----:B------:R-:W-:-:S13]  /*381d0*/  @P0 LEA R2, P1, R22, R14, 0x1 ;  /* 0x0000000e16020211 */ /* 0x000fda00078208ff */
[----:B------:R-:W-:Y:S05]  /*381e0*/  WARPSYNC.COLLECTIVE R15, `(.L_x_11438) ;  /* 0x000000000f087348 */ /* 0x000fea0003c00000 */
[----:B------:R0:W1:Y:S02]  /*381f0*/  SHFL.IDX P6, R14, R13, R12, R11 ;  /* 0x0000000c0d0e7389 */ /* 0x00006400000c000b */
[----:B01----:R-:W-:Y:S01]  /*38200*/  ENDCOLLECTIVE ;  /* 0x000000000000791b */ /* 0x003fe20003800000 */
.L_x_11438:
        /* <DEDUP_REMOVED lines=12> */
.L_x_11439:
[----:B------:R-:W-:Y:S02]  /*382d0*/  IMAD.MOV.U32 R13, RZ, RZ, R5 ;  /* 0x000000ffff0d7224 */ /* 0x000fe400078e0005 */
[----:B------:R-:W-:Y:S01]  /*382e0*/  IMAD.MOV.U32 R12, RZ, RZ, 0x3 ;  /* 0x00000003ff0c7424 */ /* 0x000fe200078e00ff */
[----:B------:R-:W-:-:S13]  /*382f0*/  @P0 LEA R2, P1, R22, R14, 0x1 ;  /* 0x0000000e16020211 */ /* 0x000fda00078208ff */
[----:B------:R-:W-:Y:S05]  /*38300*/  WARPSYNC.COLLECTIVE R15, `(.L_x_11440) ;  /* 0x000000000f087348 */ /* 0x000fea0003c00000 */
[----:B------:R0:W1:Y:S02]  /*38310*/  SHFL.IDX P6, R14, R13, R12, R11 ;  /* 0x0000000c0d0e7389 */ /* 0x00006400000c000b */
[----:B01----:R-:W-:Y:S01]  /*38320*/  ENDCOLLECTIVE ;  /* 0x000000000000791b */ /* 0x003fe20003800000 */
.L_x_11440:
        /* <DEDUP_REMOVED lines=12> */
.L_x_11441:
[----:B------:R-:W-:Y:S02]  /*383f0*/  IMAD.MOV.U32 R13, RZ, RZ, R5 ;  /* 0x000000ffff0d7224 */ /* 0x000fe400078e0005 */
[----:B------:R-:W-:Y:S01]  /*38400*/  IMAD.MOV.U32 R12, RZ, RZ, 0x4 ;  /* 0x00000004ff0c7424 */ /* 0x000fe200078e00ff */
[----:B------:R-:W-:-:S13]  /*38410*/  @P0 LEA R2, P1, R22, R14, 0x1 ;  /* 0x0000000e16020211 */ /* 0x000fda00078208ff */
[----:B------:R-:W-:Y:S05]  /*38420*/  WARPSYNC.COLLECTIVE R15, `(.L_x_11442) ;  /* 0x000000000f087348 */ /* 0x000fea0003c00000 */
[----:B------:R0:W1:Y:S02]  /*38430*/  SHFL.IDX P6, R14, R13, R12, R11 ;  /* 0x0000000c0d0e7389 */ /* 0x00006400000c000b */
[----:B01----:R-:W-:Y:S01]  /*38440*/  ENDCOLLECTIVE ;  /* 0x000000000000791b */ /* 0x003fe20003800000 */
.L_x_11442:
        /* <DEDUP_REMOVED lines=12> */
.L_x_11443:
[----:B------:R-:W-:Y:S02]  /*38510*/  IMAD.MOV.U32 R13, RZ, RZ, R5 ;  /* 0x000000ffff0d7224 */ /* 0x000fe400078e0005 */
[----:B------:R-:W-:Y:S01]  /*38520*/  IMAD.MOV.U32 R12, RZ, RZ, 0x5 ;  /* 0x00000005ff0c7424 */ /* 0x000fe200078e00ff */
[----:B------:R-:W-:-:S13]  /*38530*/  @P0 LEA R2, P1, R22, R14, 0x1 ;  /* 0x0000000e16020211 */ /* 0x000fda00078208ff */
[----:B------:R-:W-:Y:S05]  /*38540*/  WARPSYNC.COLLECTIVE R15, `(.L_x_11444) ;  /* 0x000000000f087348 */ /* 0x000fea0003c00000 */
[----:B------:R0:W1:Y:S02]  /*38550*/  SHFL.IDX P6, R14, R13, R12, R11 ;  /* 0x0000000c0d0e7389 */ /* 0x00006400000c000b */
[----:B01----:R-:W-:Y:S01]  /*38560*/  ENDCOLLECTIVE ;  /* 0x000000000000791b */ /* 0x003fe20003800000 */
.L_x_11444:
        /* <DEDUP_REMOVED lines=10> */
.L_x_11445:
[----:B------:R-:W-:Y:S05]  /*38610*/  BRA `(.L_x_11446) ;  /* 0xffffffc4000c7947 */ /* 0x000fea000383ffff */
.L_x_11391:
[----:B------:R-:W-:Y:S01]  /*38620*/  IMAD.MOV.U32 R13, RZ, RZ, R6 ;  /* 0x000000ffff0d7224 */ /* 0x000fe200078e0006 */
[----:B------:R-:W-:Y:S01]  /*38630*/  LOP3.LUT R16, R16, 0xffffefff, RZ, 0xc0, !PT ;  /* 0xffffefff10107812 */ /* 0x000fe200078ec0ff */
[----:B------:R-:W-:Y:S02]  /*38640*/  IMAD.MOV.U32 R12, RZ, RZ, RZ ;  /* 0x000000ffff0c7224 */ /* 0x000fe400078e00ff */
[----:B------:R-:W-:Y:S02]  /*38650*/  IMAD.MOV.U32 R11, RZ, RZ, 0x181f ;  /* 0x0000181fff0b7424 */ /* 0x000fe400078e00ff */
[----:B------:R-:W-:Y:S02]  /*38660*/  IMAD.MOV.U32 R15, RZ, RZ, -0x1 ;  /* 0xffffffffff0f7424 */ /* 0x000fe400078e00ff */
[----:B------:R-:W-:-:S07]  /*38670*/  VIADD R4, R20, UR40 ;  /* 0x0000002814047c36 */ /* 0x000fce0008000000 */
[----:B------:R-:W-:Y:S05]  /*38680*/  WARPSYNC.COLLECTIVE R15, `(.L_x_11447) ;  /* 0x000000000f087348 */ /* 0x000fea0003c00000 */
[----:B------:R0:W1:Y:S02]  /*38690*/  SHFL.IDX P6, R14, R13, R12, R11 ;  /* 0x0000000c0d0e7389 */ /* 0x00006400000c000b */
[----:B01----:R-:W-:Y:S01]  /*386a0*/  ENDCOLLECTIVE ;  /* 0x000000000000791b */ /* 0x003fe20003800000 */
.L_x_11447:
[----:B------:R-:W-:Y:S02]  /*386b0*/  VIADD R10, R4, 0x10 ;  /* 0x00000010040a7836 */ /* 0x000fe40000000000 */
[----:B------:R-:W-:Y:S02]  /*386c0*/  IMAD.MOV.U32 R13, RZ, RZ, R0 ;  /* 0x000000ffff0d7224 */ /* 0x000fe400078e0000 */
[----:B------:R-:W-:-:S07]  /*386d0*/  IMAD.MOV.U32 R3, RZ, RZ, R14 ;  /* 0x000000ffff037224 */ /* 0x000fce00078e000e */
[----:B------:R-:W-:Y:S05]  /*386e0*/  WARPSYNC.COLLECTIVE R15, `(.L_x_11448) ;  /* 0x000000000f087348 */ /* 0x000fea0003c00000 */
[----:B------:R0:W1:Y:S02]  /*386f0*/  SHFL.IDX P6, R14, R13, R12, R11 ;  /* 0x0000000c0d0e7389 */ /* 0x00006400000c000b */
[----:B01----:R-:W-:Y:S01]  /*38700*/  ENDCOLLECTIVE ;  /* 0x000000000000791b */ /* 0x003fe20003800000 */
.L_x_11448:
        /* <DEDUP_REMOVED lines=11> */
.L_x_11449:
[----:B------:R-:W-:Y:S01]  /*387c0*/  LOP3.LUT R16, R16, 0xfffff7ff, RZ, 0xc0, !PT ;  /* 0xfffff7ff10107812 */ /* 0x000fe200078ec0ff */
[----:B------:R-:W-:-:S05]  /*387d0*/  @!P2 IMAD.X R3, RZ, RZ, R3, P1 ;  /* 0x000000ffff03a224 */ /* 0x000fca00008e0603 */
[----:B------:R-:W-:Y:S01]  /*387e0*/  @!PT LDS RZ, [RZ] ;  /* 0x00000000fffff984 */ /* 0x000fe20000000800 */
[----:B------:R-:W-:Y:S01]  /*387f0*/  @!PT LDS RZ, [RZ] ;  /* 0x00000000fffff984 */ /* 0x000fe20000000800 */
[----:B------:R-:W-:Y:S01]  /*38800*/  @!PT LDS RZ, [RZ] ;  /* 0x00000000fffff984 */ /* 0x000fe20000000800 */
[----:B------:R0:W-:Y:S01]  /*38810*/  @!P2 LDGSTS.E.BYPASS.LTC128B.128 [R8+0x18400], desc[UR36][R2.64], !P0 ;  /* 0x184000000208afae */ /* 0x0001e2000c101d64 */
[----:B------:R-:W-:Y:S01]  /*38820*/  ISETP.GE.AND P2, PT, R10, R5, PT ;  /* 0x000000050a00720c */ /* 0x000fe20003f46270 */
[----:B------:R-:W-:Y:S02]  /*38830*/  IMAD.MOV.U32 R13, RZ, RZ, R0 ;  /* 0x000000ffff0d7224 */ /* 0x000fe400078e0000 */
[----:B0-----:R-:W-:-:S10]  /*38840*/  VIADD R8, R4, 0x20 ;  /* 0x0000002004087836 */ /* 0x001fd40000000000 */
[----:B------:R-:W-:Y:S01]  /*38850*/  @P2 LOP3.LUT R16, R16, 0x800, RZ, 0xfc, !PT ;  /* 0x0000080010102812 */ /* 0x000fe200078efcff */
[----:B------:R-:W-:-:S07]  /*38860*/  IMAD.MOV.U32 R7, RZ, RZ, R14 ;  /* 0x000000ffff077224 */ /* 0x000fce00078e000e */
[----:B------:R-:W-:Y:S05]  /*38870*/  WARPSYNC.COLLECTIVE R15, `(.L_x_11450) ;  /* 0x000000000f087348 */ /* 0x000fea0003c00000 */
[----:B------:R0:W1:Y:S02]  /*38880*/  SHFL.IDX P6, R14, R13, R12, R11 ;  /* 0x0000000c0d0e7389 */ /* 0x00006400000c000b */
[----:B01----:R-:W-:Y:S01]  /*38890*/  ENDCOLLECTIVE ;  /* 0x000000000000791b */ /* 0x003fe20003800000 */
.L_x_11450:
[----:B------:R-:W-:Y:S02]  /*388a0*/  LOP3.LUT R16, R16, 0xfffffbff, RZ, 0xc0, !PT ;  /* 0xfffffbff10107812 */ /* 0x000fe400078ec0ff */
[----:B------:R-:W-:Y:S02]  /*388b0*/  @!P2 LEA R13, R27, UR46, 0x1 ;  /* 0x0000002e1b0dac11 */ /* 0x000fe4000f8e08ff */
        /* <DEDUP_REMOVED lines=8> */
[----:B------:R0:W-:Y:S01]  /*38940*/  @!P2 LDGSTS.E.BYPASS.LTC128B.128 [R13+0x18c00], desc[UR36][R2.64], !P0 ;  /* 0x18c00000020dafae */ /* 0x0001e2000c101d64 */
[----:B------:R-:W-:Y:S01]  /*38950*/  ISETP.GE.AND P2, PT, R8, R5, PT ;  /* 0x000000050800720c */ /* 0x000fe20003f46270 */
[----:B------:R-:W-:Y:S02]  /*38960*/  VIADD R8, R4, 0x30 ;  /* 0x0000003004087836 */ /* 0x000fe40000000000 */
[----:B0-----:R-:W-:-:S10]  /*38970*/  IMAD.MOV.U32 R13, RZ, RZ, R6 ;  /* 0x000000ffff0d7224 */ /* 0x001fd400078e0006 */
[----:B------:R-:W-:-:S07]  /*38980*/  @P2 LOP3.LUT R16, R16, 0x400, RZ, 0xfc, !PT ;  /* 0x0000040010102812 */ /* 0x000fce00078efcff */
[----:B------:R-:W-:Y:S05]  /*38990*/  WARPSYNC.COLLECTIVE R15, `(.L_x_11451) ;  /* 0x000000000f087348 */ /* 0x000fea0003c00000 */
[----:B------:R0:W1:Y:S02]  /*389a0*/  SHFL.IDX P6, R14, R13, R12, R11 ;  /* 0x0000000c0d0e7389 */ /* 0x00006400000c000b */
[----:B01----:R-:W-:Y:S01]  /*389b0*/  ENDCOLLECTIVE ;  /* 0x000000000000791b */ /* 0x003fe20003800000 */
.L_x_11451:
[----:B------:R-:W-:Y:S01]  /*389c0*/  LOP3.LUT R16, R16, 0xfffffdff, RZ, 0xc0, !PT ;  /* 0xfffffdff10107812 */ /* 0x000fe200078ec0ff */
[----:B------:R-:W-:Y:S02]  /*389d0*/  IMAD.MOV.U32 R13, RZ, RZ, R0 ;  /* 0x000000ffff0d7224 */ /* 0x000fe400078e0000 */
[----:B------:R-:W-:-:S07]  /*389e0*/  IMAD.MOV.U32 R10, RZ, RZ, R14 ;  /* 0x000000ffff0a7224 */ /* 0x000fce00078e000e */
[----:B------:R-:W-:Y:S05]  /*389f0*/  WARPSYNC.COLLECTIVE R15, `(.L_x_11452) ;  /* 0x000000000f087348 */ /* 0x000fea0003c00000 */
[----:B------:R0:W1:Y:S02]  /*38a00*/  SHFL.IDX P6, R14, R13, R12, R11 ;  /* 0x0000000c0d0e7389 */ /* 0x00006400000c000b */
[----:B01----:R-:W-:Y:S01]  /*38a10*/  ENDCOLLECTIVE ;  /* 0x000000000000791b */ /* 0x003fe20003800000 */
.L_x_11452:
[----:B------:R-:W-:Y:S01]  /*38a20*/  @!P2 LEA R13, R27, UR46, 0x1 ;  /* 0x0000002e1b0dac11 */ /* 0x000fe2000f8e08ff */
[----:B------:R-:W-:Y:S01]  /*38a30*/  IMAD.MOV.U32 R12, RZ, RZ, 0x3 ;  /* 0x00000003ff0c7424 */ /* 0x000fe200078e00ff */
        /* <DEDUP_REMOVED lines=10> */
[----:B0-----:R-:W-:-:S12]  /*38ae0*/  IMAD.MOV.U32 R13, RZ, RZ, R6 ;  /* 0x000000ffff0d7224 */ /* 0x001fd800078e0006 */
[----:B------:R-:W-:-:S07]  /*38af0*/  @P2 LOP3.LUT R16, R16, 0x200, RZ, 0xfc, !PT ;  /* 0x0000020010102812 */ /* 0x000fce00078efcff */
[----:B------:R-:W-:Y:S05]  /*38b00*/  WARPSYNC.COLLECTIVE R15, `(.L_x_11453) ;  /* 0x000000000f087348 */ /* 0x000fea0003c00000 */
[----:B------:R0:W1:Y:S02]  /*38b10*/  SHFL.IDX P6, R14, R13, R12, R11 ;  /* 0x0000000c0d0e7389 */ /* 0x00006400000c000b */
[----:B01----:R-:W-:Y:S01]  /*38b20*/  ENDCOLLECTIVE ;  /* 0x000000000000791b */ /* 0x003fe20003800000 */
.L_x_11453:
[----:B------:R-:W-:Y:S01]  /*38b30*/  LOP3.LUT R16, R16, 0xfffffeff, RZ, 0xc0, !PT ;  /* 0xfffffeff10107812 */ /* 0x000fe200078ec0ff */
[----:B------:R-:W-:Y:S02]  /*38b40*/  IMAD.MOV.U32 R13, RZ, RZ, R0 ;  /* 0x000000ffff0d7224 */ /* 0x000fe400078e0000 */
[----:B------:R-:W-:-:S07]  /*38b50*/  IMAD.MOV.U32 R8, RZ, RZ, R14 ;  /* 0x000000ffff087224 */ /* 0x000fce00078e000e */
[----:B------:R-:W-:Y:S05]  /*38b60*/  WARPSYNC.COLLECTIVE R15, `(.L_x_11454) ;  /* 0x000000000f087348 */ /* 0x000fea0003c00000 */
[----:B------:R0:W1:Y:S02]  /*38b70*/  SHFL.IDX P6, R14, R13, R12, R11 ;  /* 0x0000000c0d0e7389 */ /* 0x00006400000c000b */
[----:B01----:R-:W-:Y:S01]  /*38b80*/  ENDCOLLECTIVE ;  /* 0x000000000000791b */ /* 0x003fe20003800000 */
.L_x_11454:
[----:B------:R-:W-:Y:S01]  /*38b90*/  @!P2 LEA R13, R27, UR46, 0x1 ;  /* 0x0000002e1b0dac11 */ /* 0x000fe2000f8e08ff */
[----:B------:R-:W-:Y:S01]  /*38ba0*/  IMAD.MOV.U32 R12, RZ, RZ, 0x4 ;  /* 0x00000004ff0c7424 */ /* 0x000fe200078e00ff */
[----:B------:R-:W-:-:S05]  /*38bb0*/  @!P2 LEA R9, P1, R22, R14, 0x1 ;  /* 0x0000000e1609a211 */ /* 0x000fca00078208ff */
[----:B------:R-:W-:Y:S02]  /*38bc0*/  @!P2 IMAD.X R8, RZ, RZ, R8, P1 ;  /* 0x000000ffff08a224 */ /* 0x000fe400008e0608 */
[----:B------:R-:W-:Y:S02]  /*38bd0*/  @!P2 IMAD.MOV.U32 R2, RZ, RZ, R9 ;  /* 0x000000ffff02a224 */ /* 0x000fe400078e0009 */
[----:B------:R-:W-:Y:S02]  /*38be0*/  @!P2 IMAD.MOV.U32 R3, RZ, RZ, R8 ;  /* 0x000000ffff03a224 */ /* 0x000fe400078e0008 */
[----:B------:R-:W-:-:S03]  /*38bf0*/  VIADD R8, R4, 0x40 ;  /* 0x0000004004087836 */ /* 0x000fc60000000000 */
[----:B------:R-:W-:Y:S01]  /*38c00*/  @!PT LDS RZ, [RZ] ;  /* 0x00000000fffff984 */ /* 0x000fe20000000800 */
[----:B------:R-:W-:Y:S01]  /*38c10*/  @!PT LDS RZ, [RZ] ;  /* 0x00000000fffff984 */ /* 0x000fe20000000800 */
[----:B------:R-:W-:Y:S01]  /*38c20*/  @!PT LDS RZ, [RZ] ;  /* 0x00000000fffff984 */ /* 0x000fe20000000800 */
[----:B------:R0:W-:Y:S02]  /*38c30*/  @!P2 LDGSTS.E.BYPASS.LTC128B.128 [R13+0x19c00], desc[UR36][R2.64], !P0 ;  /* 0x19c00000020dafae */ /* 0x0001e4000c101d64 */
[----:B------:R-:W-:Y:S01]  /*38c40*/  ISETP.GE.AND P2, PT, R8, R5, PT ;  /* 0x000000050800720c */ /* 0x000fe20003f46270 */
[----:B------:R-:W-:Y:S02]  /*38c50*/  VIADD R8, R4, 0x50 ;  /* 0x0000005004087836 */ /* 0x000fe40000000000 */
[----:B0-----:R-:W-:-:S10]  /*38c60*/  IMAD.MOV.U32 R13, RZ, RZ, R6 ;  /* 0x000000ffff0d7224 */ /* 0x001fd400078e0006 */
[----:B------:R-:W-:-:S07]  /*38c70*/  @P2 LOP3.LUT R16, R16, 0x100, RZ, 0xfc, !PT ;  /* 0x0000010010102812 */ /* 0x000fce00078efcff */
[----:B------:R-:W-:Y:S05]  /*38c80*/  WARPSYNC.COLLECTIVE R15, `(.L_x_11455) ;  /* 0x000000000f087348 */ /* 0x000fea0003c00000 */
[----:B------:R0:W1:Y:S02]  /*38c90*/  SHFL.IDX P6, R14, R13, R12, R11 ;  /* 0x0000000c0d0e7389 */ /* 0x00006400000c000b */
[----:B01----:R-:W-:Y:S01]  /*38ca0*/  ENDCOLLECTIVE ;  /* 0x000000000000791b */ /* 0x003fe20003800000 */
.L_x_11455:
[----:B------:R-:W-:Y:S01]  /*38cb0*/  LOP3.LUT R16, R16, 0xffffff7f, RZ, 0xc0, !PT ;  /* 0xffffff7f10107812 */ /* 0x000fe200078ec0ff */
[----:B------:R-:W-:Y:S02]  /*38cc0*/  IMAD.MOV.U32 R13, RZ, RZ, R0 ;  /* 0x000000ffff0d7224 */ /* 0x000fe400078e0000 */
[----:B------:R-:W-:-:S07]  /*38cd0*/  IMAD.MOV.U32 R2, RZ, RZ, R14 ;  /* 0x000000ffff027224 */ /* 0x000fce00078e000e */
[----:B------:R-:W-:Y:S05]  /*38ce0*/  WARPSYNC.COLLECTIVE R15, `(.L_x_11456) ;  /* 0x000000000f087348 */ /* 0x000fea0003c00000 */
[----:B------:R0:W1:Y:S02]  /*38cf0*/  SHFL.IDX P6, R14, R13, R12, R11 ;  /* 0x0000000c0d0e7389 */ /* 0x00006400000c000b */
[----:B01----:R-:W-:Y:S01]  /*38d00*/  ENDCOLLECTIVE ;  /* 0x000000000000791b */ /* 0x003fe20003800000 */
.L_x_11456:
        /* <DEDUP_REMOVED lines=13> */
[----:B------:R-:W-:Y:S02]  /*38de0*/  @!P2 LEA R7, R27, UR46, 0x1 ;  /* 0x0000002e1b07ac11 */ /* 0x000fe4000f8e08ff */
[----:B------:R-:W-:-:S07]  /*38df0*/  @P2 LOP3.LUT R16, R16, 0x80, RZ, 0xfc, !PT ;  /* 0x0000008010102812 */ /* 0x000fce00078efcff */
[----:B------:R-:W-:Y:S05]  /*38e00*/  WARPSYNC.COLLECTIVE R15, `(.L_x_11457) ;  /* 0x000000000f087348 */ /* 0x000fea0003c00000 */
[----:B------:R0:W1:Y:S02]  /*38e10*/  SHFL.IDX P6, R14, R13, R12, R11 ;  /* 0x0000000c0d0e7389 */ /* 0x00006400000c000b */
[----:B01----:R-:W-:Y:S01]  /*38e20*/  ENDCOLLECTIVE ;  /* 0x000000000000791b */ /* 0x003fe20003800000 */
.L_x_11457:
[----:B------:R-:W-:Y:S01]  /*38e30*/  LOP3.LUT R16, R16, 0xffffffbf, RZ, 0xc0, !PT ;  /* 0xffffffbf10107812 */ /* 0x000fe200078ec0ff */
[----:B------:R-:W-:Y:S02]  /*38e40*/  IMAD.MOV.U32 R13, RZ, RZ, R0 ;  /* 0x000000ffff0d7224 */ /* 0x000fe400078e0000 */
[----:B------:R-:W-:-:S07]  /*38e50*/  IMAD.MOV.U32 R2, RZ, RZ, R14 ;  /* 0x000000ffff027224 */ /* 0x000fce00078e000e */
[----:B------:R-:W-:Y:S05]  /*38e60*/  WARPSYNC.COLLECTIVE R15, `(.L_x_11458) ;  /* 0x000000000f087348 */ /* 0x000fea0003c00000 */
[----:B------:R0:W1:Y:S02]  /*38e70*/  SHFL.IDX P6, R14, R13, R12, R11 ;  /* 0x0000000c0d0e7389 */ /* 0x00006400000c000b */
[----:B01----:R-:W-:Y:S01]  /*38e80*/  ENDCOLLECTIVE ;  /* 0x000000000000791b */ /* 0x003fe20003800000 */
.L_x_11458:
[----:B------:R-:W-:Y:S02]  /*38e90*/  IMAD.MOV.U32 R13, RZ, RZ, R6 ;  /* 0x000000ffff0d7224 */ /* 0x000fe400078e0006 */
        /* <DEDUP_REMOVED lines=10> */
[----:B------:R-:W-:-:S13]  /*38f40*/  ISETP.GE.AND P2, PT, R8, R5, PT ;  /* 0x000000050800720c */ /* 0x000fda0003f46270 */
[----:B0-----:R-:W-:Y:S05]  /*38f50*/  WARPSYNC.COLLECTIVE R15, `(.L_x_11459) ;  /* 0x000000000f087348 */ /* 0x001fea0003c00000 */
[----:B------:R1:W2:Y:S02]  /*38f60*/  SHFL.IDX P6, R14, R13, R12, R11 ;  /* 0x0000000c0d0e7389 */ /* 0x0002a400000c000b */
[----:B012---:R-:W-:Y:S01]  /*38f70*/  ENDCOLLECTIVE ;  /* 0x000000000000791b */ /* 0x007fe20003800000 */
.L_x_11459:
[----:B------:R-:W-:Y:S02]  /*38f80*/  @!P2 LEA R21, R27, UR46, 0x1 ;  /* 0x0000002e1b15ac11 */ /* 0x000fe4000f8e08ff */
[----:B------:R-:W-:Y:S01]  /*38f90*/  @P2 LOP3.LUT R16, R16, 0x40, RZ, 0xfc, !PT ;  /* 0x0000004010102812 */ /* 0x000fe200078efcff */
[----:B------:R-:W-:Y:S02]  /*38fa0*/  IMAD.MOV.U32 R13, RZ, RZ, R0 ;  /* 0x000000ffff0d7224 */ /* 0x000fe400078e0000 */
[----:B------:R-:W-:-:S07]  /*38fb0*/  IMAD.MOV.U32 R2, RZ, RZ, R14 ;  /* 0x000000ffff027224 */ /* 0x000fce00078e000e */
[----:B------:R-:W-:Y:S05]  /*38fc0*/  WARPSYNC.COLLECTIVE R15, `(.L_x_11460) ;  /* 0x000000000f087348 */ /* 0x000fea0003c00000 */
[----:B------:R0:W1:Y:S02]  /*38fd0*/  SHFL.IDX P6, R14, R13, R12, R11 ;  /* 0x0000000c0d0e7389 */ /* 0x00006400000c000b */
[----:B01----:R-:W-:Y:S01]  /*38fe0*/  ENDCOLLECTIVE ;  /* 0x000000000000791b */ /* 0x003fe20003800000 */
.L_x_11460:
[----:B------:R-:W-:Y:S02]  /*38ff0*/  IMAD.MOV.U32 R13, RZ, RZ, R6 ;  /* 0x000000ffff0d7224 */ /* 0x000fe400078e0006 */
[----:B------:R-:W-:Y:S01]  /*39000*/  IMAD.MOV.U32 R12, RZ, RZ, 0x7 ;  /* 0x00000007ff0c7424 */ /* 0x000fe200078e00ff */
[----:B------:R-:W-:-:S13]  /*39010*/  @!P2 LEA R8, P1, R22, R14, 0x1 ;  /* 0x0000000e1608a211 */ /* 0x000fda00078208ff */
[----:B------:R-:W-:Y:S05]  /*39020*/  WARPSYNC.COLLECTIVE R15, `(.L_x_11461) ;  /* 0x000000000f087348 */ /* 0x000fea0003c00000 */
[----:B------:R0:W1:Y:S02]  /*39030*/  SHFL.IDX P6, R14, R13, R12, R11 ;  /* 0x0000000c0d0e7389 */ /* 0x00006400000c000b */
[----:B01----:R-:W-:Y:S01]  /*39040*/  ENDCOLLECTIVE ;  /* 0x000000000000791b */ /* 0x003fe20003800000 */
.L_x_11461:
[----:B------:R-:W-:Y:S02]  /*39050*/  @!P2 IMAD.X R9, RZ, RZ, R2, P1 ;  /* 0x000000ffff09a224 */ /* 0x000fe400008e0602 */
[----:B------:R-:W-:Y:S02]  /*39060*/  @!P2 IMAD.MOV.U32 R2, RZ, RZ, R8 ;  /* 0x000000ffff02a224 */ /* 0x000fe400078e0008 */
[----:B------:R-:W-:-:S05]  /*39070*/  @!P2 IMAD.MOV.U32 R3, RZ, RZ, R9 ;  /* 0x000000ffff03a224 */ /* 0x000fca00078e0009 */
        /* <DEDUP_REMOVED lines=9> */
.L_x_11462:
[----:B------:R-:W-:Y:S05]  /*39110*/  BRA `(.L_x_11463) ;  /* 0xffffffc4000c7947 */ /* 0x000fea000383ffff */
.L_x_11393:
        /* <DEDUP_REMOVED lines=8> */
.L_x_11465:
[----:B------:R-:W-:Y:S05]  /*391a0*/  BSYNC B0 ;  /* 0x0000000000007941 */ /* 0x000fea0003800000 */
.L_x_11464:
        /* <DEDUP_REMOVED lines=9> */
.L_x_11466:
[----:B------:R-:W-:Y:S01]  /*39240*/  @!P5 LEA R7, R27, UR46, 0x1 ;  /* 0x0000002e1b07dc11 */ /* 0x000fe2000f8e08ff */
        /* <DEDUP_REMOVED lines=8> */
.L_x_11467:
        /* <DEDUP_REMOVED lines=13> */
.L_x_11468:
[----:B------:R-:W-:Y:S01]  /*393a0*/  @!P5 LEA R7, R27, UR46, 0x1 ;  /* 0x0000002e1b07dc11 */ /* 0x000fe2000f8e08ff */
[----:B------:R-:W-:Y:S02]  /*393b0*/  IMAD.MOV.U32 R13, RZ, RZ, R4 ;  /* 0x000000ffff0d7224 */ /* 0x000fe400078e0004 */
[----:B------:R-:W-:Y:S01]  /*393c0*/  IMAD.MOV.U32 R12, RZ, RZ, 0x2 ;  /* 0x00000002ff0c7424 */ /* 0x000fe200078e00ff */
[----:B------:R-:W-:-:S13]  /*393d0*/  LOP3.LUT P6, RZ, R16, 0x800, RZ, 0xc0, !PT ;  /* 0x0000080010ff7812 */ /* 0x000fda00078cc0ff */
[----:B------:R-:W-:Y:S02]  /*393e0*/  @!P6 LEA R14, P0, R22, R14, 0x1 ;  /* 0x0000000e160ee211 */ /* 0x000fe400078008ff */
[----:B------:R-:W-:-:S03]  /*393f0*/  @!P6 LEA R9, R27, UR46, 0x1 ;  /* 0x0000002e1b09ec11 */ /* 0x000fc6000f8e08ff */
        /* <DEDUP_REMOVED lines=13> */
.L_x_11469:
[----:B------:R-:W-:Y:S02]  /*394d0*/  IMAD.MOV.U32 R13, RZ, RZ, R0 ;  /* 0x000000ffff0d7224 */ /* 0x000fe400078e0000 */
[----:B------:R-:W-:-:S07]  /*394e0*/  IMAD.MOV.U32 R5, RZ, RZ, R14 ;  /* 0x000000ffff057224 */ /* 0x000fce00078e000e */
[----:B------:R-:W-:Y:S05]  /*394f0*/  WARPSYNC.COLLECTIVE R15, `(.L_x_11470) ;  /* 0x000000000f087348 */ /* 0x000fea0003c00000 */
[----:B------:R0:W1:Y:S02]  /*39500*/  SHFL.IDX P6, R14, R13, R12, R11 ;  /* 0x0000000c0d0e7389 */ /* 0x00006400000c000b */
[----:B01----:R-:W-:Y:S01]  /*39510*/  ENDCOLLECTIVE ;  /* 0x000000000000791b */ /* 0x003fe20003800000 */
.L_x_11470:
[----:B------:R-:W-:Y:S02]  /*39520*/  IMAD.MOV.U32 R13, RZ, RZ, R4 ;  /* 0x000000ffff0d7224 */ /* 0x000fe400078e0004 */
[----:B------:R-:W-:Y:S01]  /*39530*/  IMAD.MOV.U32 R12, RZ, RZ, 0x3 ;  /* 0x00000003ff0c7424 */ /* 0x000fe200078e00ff */
[----:B------:R-:W-:-:S05]  /*39540*/  @!P5 LEA R14, P0, R22, R14, 0x1 ;  /* 0x0000000e160ed211 */ /* 0x000fca00078008ff */
[----:B------:R-:W-:-:S08]  /*39550*/  @!P5 IMAD.MOV.U32 R2, RZ, RZ, R14 ;  /* 0x000000ffff02d224 */ /* 0x000fd000078e000e */
[----:B------:R-:W-:Y:S05]  /*39560*/  WARPSYNC.COLLECTIVE R15, `(.L_x_11471) ;  /* 0x000000000f087348 */ /* 0x000fea0003c00000 */
[----:B------:R0:W1:Y:S02]  /*39570*/  SHFL.IDX P6, R14, R13, R12, R11 ;  /* 0x0000000c0d0e7389 */ /* 0x00006400000c000b */
[----:B01----:R-:W-:Y:S01]  /*39580*/  ENDCOLLECTIVE ;  /* 0x000000000000791b */ /* 0x003fe20003800000 */
.L_x_11471:
        /* <DEDUP_REMOVED lines=15> */
.L_x_11472:
        /* <DEDUP_REMOVED lines=19> */
.L_x_11473:
[----:B------:R-:W-:Y:S02]  /*397b0*/  IMAD.MOV.U32 R13, RZ, RZ, R0 ;  /* 0x000000ffff0d7224 */ /* 0x000fe400078e0000 */
[----:B------:R-:W-:-:S07]  /*397c0*/  IMAD.MOV.U32 R5, RZ, RZ, R14 ;  /* 0x000000ffff057224 */ /* 0x000fce00078e000e */
[----:B------:R-:W-:Y:S05]  /*397d0*/  WARPSYNC.COLLECTIVE R15, `(.L_x_11474) ;  /* 0x000000000f087348 */ /* 0x000fea0003c00000 */
[----:B------:R0:W1:Y:S02]  /*397e0*/  SHFL.IDX P6, R14, R13, R12, R11 ;  /* 0x0000000c0d0e7389 */ /* 0x00006400000c000b */
[----:B01----:R-:W-:Y:S01]  /*397f0*/  ENDCOLLECTIVE ;  /* 0x000000000000791b */ /* 0x003fe20003800000 */
.L_x_11474:
[----:B------:R-:W-:Y:S02]  /*39800*/  IMAD.MOV.U32 R13, RZ, RZ, R4 ;  /* 0x000000ffff0d7224 */ /* 0x000fe400078e0004 */
[----:B------:R-:W-:Y:S01]  /*39810*/  IMAD.MOV.U32 R12, RZ, RZ, 0x5 ;  /* 0x00000005ff0c7424 */ /* 0x000fe200078e00ff */
[----:B------:R-:W-:-:S05]  /*39820*/  @!P5 LEA R14, P0, R22, R14, 0x1 ;  /* 0x0000000e160ed211 */ /* 0x000fca00078008ff */
[----:B------:R-:W-:-:S08]  /*39830*/  @!P5 IMAD.MOV.U32 R2, RZ, RZ, R14 ;  /* 0x000000ffff02d224 */ /* 0x000fd000078e000e */
[----:B------:R-:W-:Y:S05]  /*39840*/  WARPSYNC.COLLECTIVE R15, `(.L_x_11475) ;  /* 0x000000000f087348 */ /* 0x000fea0003c00000 */
[----:B------:R0:W1:Y:S02]  /*39850*/  SHFL.IDX P6, R14, R13, R12, R11 ;  /* 0x0000000c0d0e7389 */ /* 0x00006400000c000b */
[----:B01----:R-:W-:Y:S01]  /*39860*/  ENDCOLLECTIVE ;  /* 0x000000000000791b */ /* 0x003fe20003800000 */
.L_x_11475:
        /* <DEDUP_REMOVED lines=15> */
.L_x_11476:
        /* <DEDUP_REMOVED lines=19> */
.L_x_11477:
[----:B------:R-:W-:Y:S02]  /*39a90*/  IMAD.MOV.U32 R13, RZ, RZ, R0 ;  /* 0x000000ffff0d7224 */ /* 0x000fe400078e0000 */
[----:B------:R-:W-:-:S07]  /*39aa0*/  IMAD.MOV.U32 R5, RZ, RZ, R14 ;  /* 0x000000ffff057224 */ /* 0x000fce00078e000e */
[----:B------:R-:W-:Y:S05]  /*39ab0*/  WARPSYNC.COLLECTIVE R15, `(.L_x_11478) ;  /* 0x000000000f087348 */ /* 0x000fea0003c00000 */
[----:B------:R0:W1:Y:S02]  /*39ac0*/  SHFL.IDX P6, R14, R13, R12, R11 ;  /* 0x0000000c0d0e7389 */ /* 0x00006400000c000b */
[----:B01----:R-:W-:Y:S01]  /*39ad0*/  ENDCOLLECTIVE ;  /* 0x000000000000791b */ /* 0x003fe20003800000 */
.L_x_11478:
[----:B------:R-:W-:Y:S02]  /*39ae0*/  IMAD.MOV.U32 R13, RZ, RZ, R4 ;  /* 0x000000ffff0d7224 */ /* 0x000fe400078e0004 */
[----:B------:R-:W-:Y:S01]  /*39af0*/  IMAD.MOV.U32 R12, RZ, RZ, 0x7 ;  /* 0x00000007ff0c7424 */ /* 0x000fe200078e00ff */
[----:B------:R-:W-:-:S05]  /*39b00*/  @!P5 LEA R14, P0, R22, R14, 0x1 ;  /* 0x0000000e160ed211 */ /* 0x000fca00078008ff */
[----:B------:R-:W-:-:S08]  /*39b10*/  @!P5 IMAD.MOV.U32 R2, RZ, RZ, R14 ;  /* 0x000000ffff02d224 */ /* 0x000fd000078e000e */
[----:B------:R-:W-:Y:S05]  /*39b20*/  WARPSYNC.COLLECTIVE R15, `(.L_x_11479) ;  /* 0x000000000f087348 */ /* 0x000fea0003c00000 */
[----:B------:R0:W1:Y:S02]  /*39b30*/  SHFL.IDX P6, R14, R13, R12, R11 ;  /* 0x0000000c0d0e7389 */ /* 0x00006400000c000b */
[----:B01----:R-:W-:Y:S01]  /*39b40*/  ENDCOLLECTIVE ;  /* 0x000000000000791b */ /* 0x003fe20003800000 */
.L_x_11479:
        /* <DEDUP_REMOVED lines=10> */
[----:B------:R-:W-:-:S07]  /*39bf0*/  IMAD.MOV.U32 R5, RZ, RZ, R14 ;  /* 0x000000ffff057224 */ /* 0x000fce00078e000e */
[----:B0-----:R-:W-:Y:S05]  /*39c00*/  WARPSYNC.COLLECTIVE R15, `(.L_x_11480) ;  /* 0x000000000f087348 */ /* 0x001fea0003c00000 */
[----:B------:R1:W2:Y:S02]  /*39c10*/  SHFL.IDX P6, R14, R13, R12, R11 ;  /* 0x0000000c0d0e7389 */ /* 0x0002a400000c000b */
[----:B012---:R-:W-:Y:S01]  /*39c20*/  ENDCOLLECTIVE ;  /* 0x000000000000791b */ /* 0x007fe20003800000 */
.L_x_11480:
[----:B------:R-:W-:Y:S05]  /*39c30*/  BRA `(.L_x_11481) ;  /* 0xffffffc4000c7947 */ /* 0x000fea000383ffff */
.L_x_11396:
[----:B0--3--:R-:W-:-:S04]  /*39c40*/  IMAD.U32 R3, RZ, RZ, UR46 ;  /* 0x0000002eff037e24 */ /* 0x009fc8000f8e00ff */
[----:B------:R0:W3:Y:S03]  /*39c50*/  SYNCS.PHASECHK.TRANS64.TRYWAIT P0, [R3+URZ+0x32420], R0 ;  /* 0x03242000030075a7 */ /* 0x0000e6000800017f */
[----:B---3--:R-:W-:Y:S05]  /*39c60*/  @!P0 NANOSLEEP.SYNCS 0x989680 ;  /* 0x009896800000895d */ /* 0x008fea0003900000 */
[----:B------:R-:W3:Y:S02]  /*39c70*/  @!P0 SYNCS.PHASECHK.TRANS64 P0, [R3+URZ+0x32420], R0 ;  /* 0x03242000030085a7 */ /* 0x000ee4000800007f */
[----:B---3--:R-:W-:Y:S05]  /*39c80*/  @!P0 BRA `(.L_x_11396) ;  /* 0xfffffffc00ec8947 */ /* 0x008fea000383ffff */
[----:B------:R-:W-:Y:S05]  /*39c90*/  BRA `(.L_x_11482) ;  /* 0xffffffc400507947 */ /* 0x000fea000383ffff */
.L_x_11398:
[----:B0--3--:R-:W-:-:S04]  /*39ca0*/  IMAD.U32 R3, RZ, RZ, UR46 ;  /* 0x0000002eff037e24 */ /* 0x009fc8000f8e00ff */
[----:B------:R0:W3:Y:S03]  /*39cb0*/  SYNCS.PHASECHK.TRANS64.TRYWAIT P0, [R3+URZ+0x32460], R0 ;  /* 0x03246000030075a7 */ /* 0x0000e6000800017f */
[----:B---3--:R-:W-:Y:S05]  /*39cc0*/  @!P0 NANOSLEEP.SYNCS 0x989680 ;  /* 0x009896800000895d */ /* 0x008fea0003900000 */
[----:B------:R-:W3:Y:S02]  /*39cd0*/  @!P0 SYNCS.PHASECHK.TRANS64 P0, [R3+URZ+0x32460], R0 ;  /* 0x03246000030085a7 */ /* 0x000ee4000800007f */
[----:B---3--:R-:W-:Y:S05]  /*39ce0*/  @!P0 BRA `(.L_x_11398) ;  /* 0xfffffffc00ec8947 */ /* 0x008fea000383ffff */
[----:B------:R-:W-:Y:S05]  /*39cf0*/  BRA `(.L_x_11483) ;  /* 0xffffffc4004c7947 */ /* 0x000fea000383ffff */
.L_x_11399:
[----:B------:R-:W-:Y:S01]  /*39d00*/  BSSY B0, `(.L_x_11484) ;  /* 0x0000008000007945 */ /* 0x000fe20003800000 */
[----:B------:R-:W-:Y:S02]  /*39d10*/  IMAD.MOV.U32 R13, RZ, RZ, R8 ;  /* 0x000000ffff0d7224 */ /* 0x000fe400078e0008 */
[----:B------:R-:W-:Y:S02]  /*39d20*/  IMAD.MOV.U32 R12, RZ, RZ, RZ ;  /* 0x000000ffff0c7224 */ /* 0x000fe400078e00ff */
[----:B------:R-:W-:Y:S02]  /*39d30*/  IMAD.MOV.U32 R11, RZ, RZ, 0x181f ;  /* 0x0000181fff0b7424 */ /* 0x000fe400078e00ff */
[----:B------:R-:W-:-:S07]  /*39d40*/  IMAD.MOV.U32 R15, RZ, RZ, -0x1 ;  /* 0xffffffffff0f7424 */ /* 0x000fce00078e00ff */
[----:B-1----:R-:W-:Y:S05]  /*39d50*/  WARPSYNC.COLLECTIVE R15, `(.L_x_11485) ;  /* 0x000000000f087348 */ /* 0x002fea0003c00000 */
[----:B-1----:R0:W1:Y:S02]  /*39d60*/  SHFL.IDX P6, R14, R13, R12, R11 ;  /* 0x0000000c0d0e7389 */ /* 0x00206400000c000b */
[----:B01----:R-:W-:Y:S01]  /*39d70*/  ENDCOLLECTIVE ;  /* 0x000000000000791b */ /* 0x003fe20003800000 */
.L_x_11485:
[----:B------:R-:W-:Y:S05]  /*39d80*/  BSYNC B0 ;  /* 0x0000000000007941 */ /* 0x000fea0003800000 */
.L_x_11484:
[----:B------:R-:W-:Y:S01]  /*39d90*/  IMAD.MOV.U32 R13, RZ, RZ, R7 ;  /* 0x000000ffff0d7224 */ /* 0x000fe200078e0007 */
[----:B------:R-:W-:Y:S01]  /*39da0*/  LEA R6, R27, UR46, 0x1 ;  /* 0x0000002e1b067c11 */ /* 0x000fe2000f8e08ff */
[----:B------:R-:W-:Y:S01]  /*39db0*/  IMAD.MOV.U32 R12, RZ, RZ, RZ ;  /* 0x000000ffff0c7224 */ /* 0x000fe200078e00ff */
[C---:B------:R-:W-:Y:S01]  /*39dc0*/  LOP3.LUT P2, RZ, R9.reuse, 0x2, RZ, 0xc0, !PT ;  /* 0x0000000209ff7812 */ /* 0x040fe2000784c0ff */
[----:B------:R-:W-:Y:S01]  /*39dd0*/  IMAD.MOV.U32 R11, RZ, RZ, 0x181f ;  /* 0x0000181fff0b7424 */ /* 0x000fe200078e00ff */
[----:B------:R-:W-:Y:S01]  /*39de0*/  LOP3.LUT P1, RZ, R9, 0x4, RZ, 0xc0, !PT ;  /* 0x0000000409ff7812 */ /* 0x000fe2000782c0ff */
[----:B------:R-:W-:Y:S02]  /*39df0*/  IMAD.MOV.U32 R15, RZ, RZ, -0x1 ;  /* 0xffffffffff0f7424 */ /* 0x000fe400078e00ff */
[----:B------:R-:W-:Y:S01]  /*39e00*/  IMAD.MOV.U32 R3, RZ, RZ, R14 ;  /* 0x000000ffff037224 */ /* 0x000fe200078e000e */
[----:B------:R-:W-:Y:S01]  /*39e10*/  ISETP.LT.OR P3, PT, R17, 0x1, !P1 ;  /* 0x000000011100780c */ /* 0x000fe20004f61670 */
[----:B------:R-:W-:-:S12]  /*39e20*/  IMAD.SHL.U32 R0, R22, 0x2, RZ ;  /* 0x0000000216007824 */ /* 0x000fd800078e00ff */
[----:B------:R-:W-:Y:S05]  /*39e30*/  WARPSYNC.COLLECTIVE R15, `(.L_x_11486) ;  /* 0x000000000f087348 */ /* 0x000fea0003c00000 */
[----:B------:R0:W1:Y:S02]  /*39e40*/  SHFL.IDX P6, R14, R13, R12, R11 ;  /* 0x0000000c0d0e7389 */ /* 0x00006400000c000b */
[----:B01----:R-:W-:Y:S01]  /*39e50*/  ENDCOLLECTIVE ;  /* 0x000000000000791b */ /* 0x003fe20003800000 */
.L_x_11486:
[----:B------:R-:W-:Y:S02]  /*39e60*/  VIADD R31, R6, 0x400 ;  /* 0x00000400061f7836 */ /* 0x000fe40000000000 */
[----:B------:R-:W-:Y:S02]  /*39e70*/  IMAD.MOV.U32 R13, RZ, RZ, R8 ;  /* 0x000000ffff0d7224 */ /* 0x000fe400078e0008 */
[----:B------:R-:W-:Y:S01]  /*39e80*/  IMAD.MOV.U32 R12, RZ, RZ, 0x1 ;  /* 0x00000001ff0c7424 */ /* 0x000fe200078e00ff */
[----:B------:R-:W-:-:S13]  /*39e90*/  IADD3 R2, P0, R14, R0, RZ ;  /* 0x000000000e027210 */ /* 0x000fda0007f1e0ff */
[----:B------:R-:W-:Y:S05]  /*39ea0*/  WARPSYNC.COLLECTIVE R15, `(.L_x_11487) ;  /* 0x000000000f087348 */ /* 0x000fea0003c00000 */
[----:B------:R0:W1:Y:S02]  /*39eb0*/  SHFL.IDX P6, R14, R13, R12, R11 ;  /* 0x0000000c0d0e7389 */ /* 0x00006400000c000b */
[----:B01----:R-:W-:Y:S01]  /*39ec0*/  ENDCOLLECTIVE ;  /* 0x000000000000791b */ /* 0x003fe20003800000 */
.L_x_11487:
        /* <DEDUP_REMOVED lines=12> */
.L_x_11488:
        /* <DEDUP_REMOVED lines=14> */
.L_x_11489:
        /* <DEDUP_REMOVED lines=12> */
.L_x_11490:
        /* <DEDUP_REMOVED lines=14> */
.L_x_11491:
        /* <DEDUP_REMOVED lines=12> */
.L_x_11492:
        /* <DEDUP_REMOVED lines=14> */
.L_x_11493:
        /* <DEDUP_REMOVED lines=12> */
.L_x_11494:
        /* <DEDUP_REMOVED lines=14> */
.L_x_11495:
[----:B------:R-:W-:Y:S01]  /*3a550*/  IMAD.X R3, RZ, RZ, R9, P3 ;  /* 0x000000ffff037224 */ /* 0x000fe200018e0609 */
[----:B------:R-:W-:Y:S01]  /*3a560*/  ISETP.LT.OR P3, PT, R17, 0x41, P4 ;  /* 0x000000411100780c */ /* 0x000fe20002761670 */
[----:B------:R-:W-:Y:S02]  /*3a570*/  IMAD.MOV.U32 R9, RZ, RZ, RZ ;  /* 0x000000ffff097224 */ /* 0x000fe400078e00ff */
[----:B------:R-:W-:-:S10]  /*3a580*/  IMAD.MOV.U32 R13, RZ, RZ, R7 ;  /* 0x000000ffff0d7224 */ /* 0x000fd400078e0007 */
        /* <DEDUP_REMOVED lines=9> */
.L_x_11496:
        /* <DEDUP_REMOVED lines=9> */
.L_x_11406:
[----:B-1----:R1:W2:Y:S02]  /*3a6b0*/  SYNCS.PHASECHK.TRANS64.TRYWAIT P0, [R19+URZ+0x32440], R23 ;  /* 0x03244017130075a7 */ /* 0x0022a4000800017f */
[----:B--2---:R-:W-:Y:S05]  /*3a6c0*/  @!P0 NANOSLEEP.SYNCS 0x989680 ;  /* 0x009896800000895d */ /* 0x004fea0003900000 */
[----:B------:R-:W2:Y:S02]  /*3a6d0*/  @!P0 SYNCS.PHASECHK.TRANS64 P0, [R19+URZ+0x32440], R23 ;  /* 0x03244017130085a7 */ /* 0x000ea4000800007f */
[----:B--2---:R-:W-:Y:S05]  /*3a6e0*/  @!P0 BRA `(.L_x_11406) ;  /* 0xfffffffc00f08947 */ /* 0x004fea000383ffff */
[----:B------:R-:W-:Y:S05]  /*3a6f0*/  BRA `(.L_x_11498) ;  /* 0xffffffc400907947 */ /* 0x000fea000383ffff */
.L_x_11407:
        /* <DEDUP_REMOVED lines=8> */
.L_x_11500:
[----:B------:R-:W-:Y:S05]  /*3a780*/  BSYNC B1 ;  /* 0x0000000000017941 */ /* 0x000fea0003800000 */
.L_x_11499:
        /* <DEDUP_REMOVED lines=9> */
.L_x_11501:
[----:B------:R-:W-:Y:S02]  /*3a820*/  IMAD.MOV.U32 R13, RZ, RZ, R24 ;  /* 0x000000ffff0d7224 */ /* 0x000fe400078e0018 */
[----:B------:R-:W-:Y:S01]  /*3a830*/  IMAD.MOV.U32 R12, RZ, RZ, 0x1 ;  /* 0x00000001ff0c7424 */ /* 0x000fe200078e00ff */
[----:B------:R-:W-:-:S13]  /*3a840*/  IADD3 R2, P0, R14, R0, RZ ;  /* 0x000000000e027210 */ /* 0x000fda0007f1e0ff */
[----:B------:R-:W-:Y:S05]  /*3a850*/  WARPSYNC.COLLECTIVE R15, `(.L_x_11502) ;  /* 0x000000000f087348 */ /* 0x000fea0003c00000 */
[----:B------:R0:W1:Y:S02]  /*3a860*/  SHFL.IDX P6, R14, R13, R12, R11 ;  /* 0x0000000c0d0e7389 */ /* 0x00006400000c000b */
[----:B01----:R-:W-:Y:S01]  /*3a870*/  ENDCOLLECTIVE ;  /* 0x000000000000791b */ /* 0x003fe20003800000 */
.L_x_11502:
        /* <DEDUP_REMOVED lines=10> */
.L_x_11503:
[----:B------:R-:W-:Y:S02]  /*3a920*/  IMAD.MOV.U32 R13, RZ, RZ, R24 ;  /* 0x000000ffff0d7224 */ /* 0x000fe400078e0018 */
[----:B------:R-:W-:Y:S01]  /*3a930*/  IMAD.MOV.U32 R12, RZ, RZ, 0x2 ;  /* 0x00000002ff0c7424 */ /* 0x000fe200078e00ff */
[----:B------:R-:W-:-:S13]  /*3a940*/  IADD3 R2, P0, R14, R0, RZ ;  /* 0x000000000e027210 */ /* 0x000fda0007f1e0ff */
[----:B------:R-:W-:Y:S05]  /*3a950*/  WARPSYNC.COLLECTIVE R15, `(.L_x_11504) ;  /* 0x000000000f087348 */ /* 0x000fea0003c00000 */
[----:B------:R0:W1:Y:S02]  /*3a960*/  SHFL.IDX P6, R14, R13, R12, R11 ;  /* 0x0000000c0d0e7389 */ /* 0x00006400000c000b */
[----:B01----:R-:W-:Y:S01]  /*3a970*/  ENDCOLLECTIVE ;  /* 0x000000000000791b */ /* 0x003fe20003800000 */
.L_x_11504:
        /* <DEDUP_REMOVED lines=10> */
.L_x_11505:
[----:B------:R-:W-:Y:S02]  /*3aa20*/  IMAD.MOV.U32 R13, RZ, RZ, R24 ;  /* 0x000000ffff0d7224 */ /* 0x000fe400078e0018 */
[----:B------:R-:W-:Y:S01]  /*3aa30*/  IMAD.MOV.U32 R12, RZ, RZ, 0x3 ;  /* 0x00000003ff0c7424 */ /* 0x000fe200078e00ff */
[----:B------:R-:W-:-:S13]  /*3aa40*/  IADD3 R2, P0, R14, R0, RZ ;  /* 0x000000000e027210 */ /* 0x000fda0007f1e0ff */
[----:B------:R-:W-:Y:S05]  /*3aa50*/  WARPSYNC.COLLECTIVE R15, `(.L_x_11506) ;  /* 0x000000000f087348 */ /* 0x000fea0003c00000 */
[----:B------:R0:W1:Y:S02]  /*3aa60*/  SHFL.IDX P6, R14, R13, R12, R11 ;  /* 0x0000000c0d0e7389 */ /* 0x00006400000c000b */
[----:B01----:R-:W-:Y:S01]  /*3aa70*/  ENDCOLLECTIVE ;  /* 0x000000000000791b */ /* 0x003fe20003800000 */
.L_x_11506:
        /* <DEDUP_REMOVED lines=10> */
.L_x_11507:
[----:B------:R-:W-:Y:S02]  /*3ab20*/  IMAD.MOV.U32 R13, RZ, RZ, R24 ;  /* 0x000000ffff0d7224 */ /* 0x000fe400078e0018 */
[----:B------:R-:W-:Y:S01]  /*3ab30*/  IMAD.MOV.U32 R12, RZ, RZ, 0x4 ;  /* 0x00000004ff0c7424 */ /* 0x000fe200078e00ff */
[----:B------:R-:W-:-:S13]  /*3ab40*/  IADD3 R2, P0, R14, R0, RZ ;  /* 0x000000000e027210 */ /* 0x000fda0007f1e0ff */
[----:B------:R-:W-:Y:S05]  /*3ab50*/  WARPSYNC.COLLECTIVE R15, `(.L_x_11508) ;  /* 0x000000000f087348 */ /* 0x000fea0003c00000 */
[----:B------:R0:W1:Y:S02]  /*3ab60*/  SHFL.IDX P6, R14, R13, R12, R11 ;  /* 0x0000000c0d0e7389 */ /* 0x00006400000c000b */
[----:B01----:R-:W-:Y:S01]  /*3ab70*/  ENDCOLLECTIVE ;  /* 0x000000000000791b */ /* 0x003fe20003800000 */
.L_x_11508:
        /* <DEDUP_REMOVED lines=10> */
.L_x_11509:
[----:B------:R-:W-:Y:S02]  /*3ac20*/  IMAD.MOV.U32 R13, RZ, RZ, R24 ;  /* 0x000000ffff0d7224 */ /* 0x000fe400078e0018 */
[----:B------:R-:W-:Y:S01]  /*3ac30*/  IMAD.MOV.U32 R12, RZ, RZ, 0x5 ;  /* 0x00000005ff0c7424 */ /* 0x000fe200078e00ff */
[----:B------:R-:W-:-:S13]  /*3ac40*/  IADD3 R2, P0, R14, R0, RZ ;  /* 0x000000000e027210 */ /* 0x000fda0007f1e0ff */
[----:B------:R-:W-:Y:S05]  /*3ac50*/  WARPSYNC.COLLECTIVE R15, `(.L_x_11510) ;  /* 0x000000000f087348 */ /* 0x000fea0003c00000 */
[----:B------:R0:W1:Y:S02]  /*3ac60*/  SHFL.IDX P6, R14, R13, R12, R11 ;  /* 0x0000000c0d0e7389 */ /* 0x00006400000c000b */
[----:B01----:R-:W-:Y:S01]  /*3ac70*/  ENDCOLLECTIVE ;  /* 0x000000000000791b */ /* 0x003fe20003800000 */
.L_x_11510:
        /* <DEDUP_REMOVED lines=10> */
.L_x_11511:
[----:B------:R-:W-:Y:S05]  /*3ad20*/  BRA `(.L_x_11512) ;  /* 0xffffffc000ec7947 */ /* 0x000fea000383ffff */
.L_x_11412:
[----:B---3--:R3:W4:Y:S02]  /*3ad30*/  SYNCS.PHASECHK.TRANS64.TRYWAIT P0, [R19+URZ+0x32460], R23 ;  /* 0x03246017130075a7 */ /* 0x008724000800017f */
[----:B----4-:R-:W-:Y:S05]  /*3ad40*/  @!P0 NANOSLEEP.SYNCS 0x989680 ;  /* 0x009896800000895d */ /* 0x010fea0003900000 */
[----:B------:R-:W4:Y:S02]  /*3ad50*/  @!P0 SYNCS.PHASECHK.TRANS64 P0, [R19+URZ+0x32460], R23 ;  /* 0x03246017130085a7 */ /* 0x000f24000800007f */
[----:B----4-:R-:W-:Y:S05]  /*3ad60*/  @!P0 BRA `(.L_x_11412) ;  /* 0xfffffffc00f08947 */ /* 0x010fea000383ffff */
[----:B------:R-:W-:Y:S05]  /*3ad70*/  BRA `(.L_x_11513) ;  /* 0xffffffc400387947 */ /* 0x000fea000383ffff */
.L_x_11413:
        /* <DEDUP_REMOVED lines=8> */
.L_x_11515:
[----:B------:R-:W-:Y:S05]  /*3ae00*/  BSYNC B1 ;  /* 0x0000000000017941 */ /* 0x000fea0003800000 */
.L_x_11514:
        /* <DEDUP_REMOVED lines=9> */
.L_x_11516:
[----:B------:R-:W-:Y:S02]  /*3aea0*/  IMAD.MOV.U32 R9, RZ, RZ, RZ ;  /* 0x000000ffff097224 */ /* 0x000fe400078e00ff */
[----:B------:R-:W-:Y:S02]  /*3aeb0*/  IMAD.MOV.U32 R13, RZ, RZ, R22 ;  /* 0x000000ffff0d7224 */ /* 0x000fe400078e0016 */
[----:B------:R-:W-:Y:S01]  /*3aec0*/  IMAD.MOV.U32 R12, RZ, RZ, 0x1 ;  /* 0x00000001ff0c7424 */ /* 0x000fe200078e00ff */
[----:B------:R-:W-:-:S13]  /*3aed0*/  IADD3 R2, P0, R14, R0, RZ ;  /* 0x000000000e027210 */ /* 0x000fda0007f1e0ff */
[----:B------:R-:W-:Y:S05]  /*3aee0*/  WARPSYNC.COLLECTIVE R15, `(.L_x_11517) ;  /* 0x000000000f087348 */ /* 0x000fea0003c00000 */
[----:B------:R0:W1:Y:S02]  /*3aef0*/  SHFL.IDX P6, R14, R13, R12, R11 ;  /* 0x0000000c0d0e7389 */ /* 0x00006400000c000b */
[----:B01----:R-:W-:Y:S01]  /*3af00*/  ENDCOLLECTIVE ;  /* 0x000000000000791b */ /* 0x003fe20003800000 */
.L_x_11517:
        /* <DEDUP_REMOVED lines=13> */
.L_x_11518:
[----:B------:R-:W-:Y:S02]  /*3afe0*/  IMAD.MOV.U32 R13, RZ, RZ, R22 ;  /* 0x000000ffff0d7224 */ /* 0x000fe400078e0016 */
[----:B------:R-:W-:Y:S01]  /*3aff0*/  IMAD.MOV.U32 R12, RZ, RZ, 0x2 ;  /* 0x00000002ff0c7424 */ /* 0x000fe200078e00ff */
[----:B------:R-:W-:-:S13]  /*3b000*/  IADD3 R2, P0, R14, R0, RZ ;  /* 0x000000000e027210 */ /* 0x000fda0007f1e0ff */
[----:B------:R-:W-:Y:S05]  /*3b010*/  WARPSYNC.COLLECTIVE R15, `(.L_x_11519) ;  /* 0x000000000f087348 */ /* 0x000fea0003c00000 */
[----:B------:R0:W1:Y:S02]  /*3b020*/  SHFL.IDX P6, R14, R13, R12, R11 ;  /* 0x0000000c0d0e7389 */ /* 0x00006400000c000b */
[----:B01----:R-:W-:Y:S01]  /*3b030*/  ENDCOLLECTIVE ;  /* 0x000000000000791b */ /* 0x003fe20003800000 */
.L_x_11519:
        /* <DEDUP_REMOVED lines=13> */
.L_x_11520:
[----:B------:R-:W-:Y:S02]  /*3b110*/  IMAD.MOV.U32 R13, RZ, RZ, R22 ;  /* 0x000000ffff0d7224 */ /* 0x000fe400078e0016 */
[----:B------:R-:W-:Y:S01]  /*3b120*/  IMAD.MOV.U32 R12, RZ, RZ, 0x3 ;  /* 0x00000003ff0c7424 */ /* 0x000fe200078e00ff */
[----:B------:R-:W-:-:S13]  /*3b130*/  IADD3 R2, P0, R14, R0, RZ ;  /* 0x000000000e027210 */ /* 0x000fda0007f1e0ff */
[----:B------:R-:W-:Y:S05]  /*3b140*/  WARPSYNC.COLLECTIVE R15, `(.L_x_11521) ;  /* 0x000000000f087348 */ /* 0x000fea0003c00000 */
[----:B------:R0:W1:Y:S02]  /*3b150*/  SHFL.IDX P6, R14, R13, R12, R11 ;  /* 0x0000000c0d0e7389 */ /* 0x00006400000c000b */
[----:B01----:R-:W-:Y:S01]  /*3b160*/  ENDCOLLECTIVE ;  /* 0x000000000000791b */ /* 0x003fe20003800000 */
.L_x_11521:
        /* <DEDUP_REMOVED lines=13> */
.L_x_11522:
[----:B------:R-:W-:Y:S02]  /*3b240*/  IMAD.MOV.U32 R13, RZ, RZ, R22 ;  /* 0x000000ffff0d7224 */ /* 0x000fe400078e0016 */
[----:B------:R-:W-:Y:S01]  /*3b250*/  IMAD.MOV.U32 R12, RZ, RZ, 0x4 ;  /* 0x00000004ff0c7424 */ /* 0x000fe200078e00ff */
[----:B------:R-:W-:-:S13]  /*3b260*/  IADD3 R2, P0, R14, R0, RZ ;  /* 0x000000000e027210 */ /* 0x000fda0007f1e0ff */
[----:B------:R-:W-:Y:S05]  /*3b270*/  WARPSYNC.COLLECTIVE R15, `(.L_x_11523) ;  /* 0x000000000f087348 */ /* 0x000fea0003c00000 */
[----:B------:R0:W1:Y:S02]  /*3b280*/  SHFL.IDX P6, R14, R13, R12, R11 ;  /* 0x0000000c0d0e7389 */ /* 0x00006400000c000b */
[----:B01----:R-:W-:Y:S01]  /*3b290*/  ENDCOLLECTIVE ;  /* 0x000000000000791b */ /* 0x003fe20003800000 */
.L_x_11523:
        /* <DEDUP_REMOVED lines=13> */
.L_x_11524:
[----:B------:R-:W-:Y:S02]  /*3b370*/  IMAD.MOV.U32 R13, RZ, RZ, R22 ;  /* 0x000000ffff0d7224 */ /* 0x000fe400078e0016 */
[----:B------:R-:W-:Y:S01]  /*3b380*/  IMAD.MOV.U32 R12, RZ, RZ, 0x5 ;  /* 0x00000005ff0c7424 */ /* 0x000fe200078e00ff */
[----:B------:R-:W-:-:S13]  /*3b390*/  IADD3 R2, P0, R14, R0, RZ ;  /* 0x000000000e027210 */ /* 0x000fda0007f1e0ff */
[----:B------:R-:W-:Y:S05]  /*3b3a0*/  WARPSYNC.COLLECTIVE R15, `(.L_x_11525) ;  /* 0x000000000f087348 */ /* 0x000fea0003c00000 */
[----:B------:R0:W1:Y:S02]  /*3b3b0*/  SHFL.IDX P6, R14, R13, R12, R11 ;  /* 0x0000000c0d0e7389 */ /* 0x00006400000c000b */
[----:B01----:R-:W-:Y:S01]  /*3b3c0*/  ENDCOLLECTIVE ;  /* 0x000000000000791b */ /* 0x003fe20003800000 */
.L_x_11525:
        /* <DEDUP_REMOVED lines=13> */
.L_x_11526:
[----:B------:R-:W-:Y:S05]  /*3b4a0*/  BRA `(.L_x_11527) ;  /* 0xffffffc000887947 */ /* 0x000fea000383ffff */
.L_x_11418:
[----:B0-----:R0:W1:Y:S02]  /*3b4b0*/  SYNCS.PHASECHK.TRANS64.TRYWAIT P0, [R4+URZ+0x32420], R9 ;  /* 0x03242009040075a7 */ /* 0x001064000800017f */
[----:B-1----:R-:W-:Y:S05]  /*3b4c0*/  @!P0 NANOSLEEP.SYNCS 0x989680 ;  /* 0x009896800000895d */ /* 0x002fea0003900000 */
[----:B------:R-:W1:Y:S02]  /*3b4d0*/  @!P0 SYNCS.PHASECHK.TRANS64 P0, [R4+URZ+0x32420], R9 ;  /* 0x03242009040085a7 */ /* 0x000e64000800007f */
[----:B-1----:R-:W-:Y:S05]  /*3b4e0*/  @!P0 BRA `(.L_x_11418) ;  /* 0xfffffffc00f08947 */ /* 0x002fea000383ffff */
[----:B------:R-:W-:Y:S05]  /*3b4f0*/  BRA `(.L_x_11528) ;  /* 0xffffffc400107947 */ /* 0x000fea000383ffff */
.L_x_11419:
        /* <DEDUP_REMOVED lines=11> */
.L_x_11530:
[----:B------:R-:W-:Y:S05]  /*3b5b0*/  BSYNC B0 ;  /* 0x0000000000007941 */ /* 0x000fea0003800000 */
.L_x_11529:
[----:B------:R-:W-:Y:S05]  /*3b5c0*/  BRA `(.L_x_11531) ;  /* 0xffffffc000f87947 */ /* 0x000fea000383ffff */
.L_x_11420:
[----:B------:R-:W-:Y:S01]  /*3b5d0*/  BSSY B0, `(.L_x_11532) ;  /* 0x0000006000007945 */ /* 0x000fe20003800000 */
[----:B------:R-:W-:-:S07]  /*3b5e0*/  IMAD.MOV.U32 R15, RZ, RZ, -0x1 ;  /* 0xffffffffff0f7424 */ /* 0x000fce00078e00ff */
[----:B012--5:R-:W-:Y:S05]  /*3b5f0*/  WARPSYNC.COLLECTIVE R15, `(.L_x_11533) ;  /* 0x000000000f0c7348 */ /* 0x027fea0003c00000 */
[----:B------:R-:W-:Y:S02]  /*3b600*/  ELECT P6, UR62, PT ;  /* 0x00000000003e782f */ /* 0x000fe400038c0000 */
[----:B------:R-:W-:Y:S01]  /*3b610*/  MOV R14, UR62 ;  /* 0x0000003e000e7c02 */ /* 0x000fe20008000f00 */
[----:B012--5:R-:W-:Y:S10]  /*3b620*/  ENDCOLLECTIVE ;  /* 0x000000000000791b */ /* 0x027ff40003800000 */
.L_x_11533:
[----:B------:R-:W-:Y:S05]  /*3b630*/  BSYNC B0 ;  /* 0x0000000000007941 */ /* 0x000fea0003800000 */
.L_x_11532:
[----:B------:R-:W-:Y:S05]  /*3b640*/  BRA `(.L_x_11534) ;  /* 0xffffffc000ec7947 */ /* 0x000fea000383ffff */
.L_x_11422:
[----:B-1----:R1:W3:Y:S02]  /*3b650*/  SYNCS.PHASECHK.TRANS64.TRYWAIT P1, [R5+URZ+0x32440], R0 ;  /* 0x03244000050075a7 */ /* 0x0022e4000802017f */
[----:B---3--:R-:W-:Y:S05]  /*3b660*/  @!P1 NANOSLEEP.SYNCS 0x989680 ;  /* 0x009896800000995d */ /* 0x008fea0003900000 */
[----:B------:R-:W3:Y:S02]  /*3b670*/  @!P1 SYNCS.PHASECHK.TRANS64 P1, [R5+URZ+0x32440], R0 ;  /* 0x03244000050095a7 */ /* 0x000ee4000802007f */
[----:B---3--:R-:W-:Y:S05]  /*3b680*/  @!P1 BRA `(.L_x_11422) ;  /* 0xfffffffc00f09947 */ /* 0x008fea000383ffff */
[----:B------:R-:W-:Y:S05]  /*3b690*/  BRA `(.L_x_11535) ;  /* 0xffffffc4000c7947 */ /* 0x000fea000383ffff */
.L_x_11424:
[----:B---3--:R3:W4:Y:S02]  /*3b6a0*/  SYNCS.PHASECHK.TRANS64.TRYWAIT P1, [R17+URZ+0x32440], R2 ;  /* 0x03244002110075a7 */ /* 0x008724000802017f */
[----:B----4-:R-:W-:Y:S05]  /*3b6b0*/  @!P1 NANOSLEEP.SYNCS 0x989680 ;  /* 0x009896800000995d */ /* 0x010fea0003900000 */
[----:B------:R-:W4:Y:S02]  /*3b6c0*/  @!P1 SYNCS.PHASECHK.TRANS64 P1, [R17+URZ+0x32440], R2 ;  /* 0x03244002110095a7 */ /* 0x000f24000802007f */
[----:B----4-:R-:W-:Y:S05]  /*3b6d0*/  @!P1 BRA `(.L_x_11424) ;  /* 0xfffffffc00f09947 */ /* 0x010fea000383ffff */
[----:B------:R-:W-:Y:S05]  /*3b6e0*/  BRA `(.L_x_11536) ;  /* 0xffffffc400187947 */ /* 0x000fea000383ffff */
.L_x_11426:
[----:B----4-:R4:W0:Y:S02]  /*3b6f0*/  SYNCS.PHASECHK.TRANS64.TRYWAIT P1, [R5+URZ+0x32460], R0 ;  /* 0x03246000050075a7 */ /* 0x010824000802017f */
[----:B0-----:R-:W-:Y:S05]  /*3b700*/  @!P1 NANOSLEEP.SYNCS 0x989680 ;  /* 0x009896800000995d */ /* 0x001fea0003900000 */
[----:B------:R-:W0:Y:S02]  /*3b710*/  @!P1 SYNCS.PHASECHK.TRANS64 P1, [R5+URZ+0x32460], R0 ;  /* 0x03246000050095a7 */ /* 0x000e24000802007f */
[----:B0-----:R-:W-:Y:S05]  /*3b720*/  @!P1 BRA `(.L_x_11426) ;  /* 0xfffffffc00f09947 */ /* 0x001fea000383ffff */
[----:B------:R-:W-:Y:S05]  /*3b730*/  BRA `(.L_x_11537) ;  /* 0xffffffc400147947 */ /* 0x000fea000383ffff */
        .type           $_ZN7cutlass13device_kernelIN5flash11enable_sm90INS1_16FlashAttnFwdSm90INS1_25CollectiveMainloopFwdSm90ILi2EN4cute5tupleIJNS5_1CILi1EEES8_S8_EEENS6_IJNS7_ILi128EEENS7_ILi96EEENS7_ILi64EEEEEELi256ENS_10bfloat16_tEfNS_4arch4Sm90ELb0ELb1ELb1ELb0ELb1ELb0ELb1ELb1ELb0ELb1ELb1ELb0EEENS1_21CollectiveEpilogueFwdINS6_IJSA_NS7_ILi256EEESB_EEES9_SE_SG_Li256ELb0ELb1ELb1ELb0EEENS1_19SingleTileSchedulerILb0ELb1ELb1ELi128EEEEEEEEEvNT_6ParamsE$_ZZN5flash25CollectiveMainloopFwdSm90ILi2EN4cute5tupleIJNS1_1CILi1EEES4_S4_EEENS2_IJNS3_ILi128EEENS3_ILi96EEENS3_ILi64EEEEEELi256EN7cutlass10bfloat16_tEfNSA_4arch4Sm90ELb0ELb1ELb1ELb0ELb1ELb0ELb1ELb1ELb0ELb1ELb1ELb0EE3mmaINS_16FlashAttnFwdSm90ISE_NS_21CollectiveEpilogueFwdINS2_IJS6_NS3_ILi256EEES7_EEES5_SB_SD_Li256ELb0ELb1ELb1ELb0EEENS_19SingleTileSchedulerILb0ELb1ELb1ELi128EEEE13SharedStorageENS1_6TensorINS1_11ArrayEngineIfLm128EEENS1_6LayoutINS2_IJNS2_IJNS3_ILi2EEEST_NS3_ILi32EEEEEES4_S4_EEENS2_IJNS2_IJS4_ST_NS3_ILi4EEEEEENS3_ILi0EEESZ_EEEEEEENS_7SoftmaxILi2ELi0EEEEEbRKNSE_6ParamsENSA_13PipelineAsyncILi2EEES19_RNSA_13PipelineStateILj2EEERT0_RT1_iRiRKNS_16SeqlenInfoQKNewKILb0ELb0EEENS2_IJiiiiEEERT_ENKUliT_T0_T1_E_clIZSF_ISO_S12_S14_EbS17_S19_S19_S1C_S1E_S1G_iS1H_S1L_S1M_S1O_EUlRS1P_iE1_NS3_ILb0EEENS3_ILb1EEEEEDaiS1P_S1Q_S1R_,@function
        .size           $_ZN7cutlass13device_kernelIN5flash11enable_sm90INS1_16FlashAttnFwdSm90INS1_25CollectiveMainloopFwdSm90ILi2EN4cute5tupleIJNS5_1CILi1EEES8_S8_EEENS6_IJNS7_ILi128EEENS7_ILi96EEENS7_ILi64EEEEEELi256ENS_10bfloat16_tEfNS_4arch4Sm90ELb0ELb1ELb1ELb0ELb1ELb0ELb1ELb1ELb0ELb1ELb1ELb0EEENS1_21CollectiveEpilogueFwdINS6_IJSA_NS7_ILi256EEESB_EEES9_SE_SG_Li256ELb0ELb1ELb1ELb0EEENS1_19SingleTileSchedulerILb0ELb1ELb1ELi128EEEEEEEEEvNT_6ParamsE$_ZZN5flash25CollectiveMainloopFwdSm90ILi2EN4cute5tupleIJNS1_1CILi1EEES4_S4_EEENS2_IJNS3_ILi128EEENS3_ILi96EEENS3_ILi64EEEEEELi256EN7cutlass10bfloat16_tEfNSA_4arch4Sm90ELb0ELb1ELb1ELb0ELb1ELb0ELb1ELb1ELb0ELb1ELb1ELb0EE3mmaINS_16FlashAttnFwdSm90ISE_NS_21CollectiveEpilogueFwdINS2_IJS6_NS3_ILi256EEES7_EEES5_SB_SD_Li256ELb0ELb1ELb1ELb0EEENS_19SingleTileSchedulerILb0ELb1ELb1ELi128EEEE13SharedStorageENS1_6TensorINS1_11ArrayEngineIfLm128EEENS1_6LayoutINS2_IJNS2_IJNS3_ILi2EEEST_NS3_ILi32EEEEEES4_S4_EEENS2_IJNS2_IJS4_ST_NS3_ILi4EEEEEENS3_ILi0EEESZ_EEEEEEENS_7SoftmaxILi2ELi0EEEEEbRKNSE_6ParamsENSA_13PipelineAsyncILi2EEES19_RNSA_13PipelineStateILj2EEERT0_RT1_iRiRKNS_16SeqlenInfoQKNewKILb0ELb0EEENS2_IJiiiiEEERT_ENKUliT_T0_T1_E_clIZSF_ISO_S12_S14_EbS17_S19_S19_S1C_S1E_S1G_iS1H_S1L_S1M_S1O_EUlRS1P_iE1_NS3_ILb0EEENS3_ILb1EEEEEDaiS1P_S1Q_S1R_,(.L_x_15771 - $_ZN7cutlass13device_kernelIN5flash11enable_sm90INS1_16FlashAttnFwdSm90INS1_25CollectiveMainloopFwdSm90ILi2EN4cute5tupleIJNS5_1CILi1EEES8_S8_EEENS6_IJNS7_ILi128EEENS7_ILi96EEENS7_ILi64EEEEEELi256ENS_10bfloat16_tEfNS_4arch4Sm90ELb0ELb1ELb1ELb0ELb1ELb0ELb1ELb1ELb0ELb1ELb1ELb0EEENS1_21CollectiveEpilogueFwdINS6_IJSA_NS7_ILi256EEESB_EEES9_SE_SG_Li256ELb0ELb1ELb1ELb0EEENS1_19SingleTileSchedulerILb0ELb1ELb1ELi128EEEEEEEEEvNT_6ParamsE$_ZZN5flash25CollectiveMainloopFwdSm90ILi2EN4cute5tupleIJNS1_1CILi1EEES4_S4_EEENS2_IJNS3_ILi128EEENS3_ILi96EEENS3_ILi64EEEEEELi256EN7cutlass10bfloat16_tEfNSA_4arch4Sm90ELb0ELb1ELb1ELb0ELb1ELb0ELb1ELb1ELb0ELb1ELb1ELb0EE3mmaINS_16FlashAttnFwdSm90ISE_NS_21CollectiveEpilogueFwdINS2_IJS6_NS3_ILi256EEES7_EEES5_SB_SD_Li256ELb0ELb1ELb1ELb0EEENS_19SingleTileSchedulerILb0ELb1ELb1ELi128EEEE13SharedStorageENS1_6TensorINS1_11ArrayEngineIfLm128EEENS1_6LayoutINS2_IJNS2_IJNS3_ILi2EEEST_NS3_ILi32EEEEEES4_S4_EEENS2_IJNS2_IJS4_ST_NS3_ILi4EEEEEENS3_ILi0EEESZ_EEEEEEENS_7SoftmaxILi2ELi0EEEEEbRKNSE_6ParamsENSA_13PipelineAsyncILi2EEES19_RNSA_13PipelineStateILj2EEERT0_RT1_iRiRKNS_16SeqlenInfoQKNewKILb0ELb0EEENS2_IJiiiiEEERT_ENKUliT_T0_T1_E_clIZSF_ISO_S12_S14_EbS17_S19_S19_S1C_S1E_S1G_iS1H_S1L_S1M_S1O_EUlRS1P_iE1_NS3_ILb0EEENS3_ILb1EEEEEDaiS1P_S1Q_S1R_)
$_ZN7cutlass13device_kernelIN5flash11enable_sm90INS1_16FlashAttnFwdSm90INS1_25CollectiveMainloopFwdSm90ILi2EN4cute5tupleIJNS5_1CILi1EEES8_S8_EEENS6_IJNS7_ILi128EEENS7_ILi96EEENS7_ILi64EEEEEELi256ENS_10bfloat16_tEfNS_4arch4Sm90ELb0ELb1ELb1ELb0ELb1ELb0ELb1ELb1ELb0ELb1ELb1ELb0EEENS1_21CollectiveEpilogueFwdINS6_IJSA_NS7_ILi256EEESB_EEES9_SE_SG_Li256ELb0ELb1ELb1ELb0EEENS1_19SingleTileSchedulerILb0ELb1ELb1ELi128EEEEEEEEEvNT_6ParamsE$_ZZN5flash25CollectiveMainloopFwdSm90ILi2EN4cute5tupleIJNS1_1CILi1EEES4_S4_EEENS2_IJNS3_ILi128EEENS3_ILi96EEENS3_ILi64EEEEEELi256EN7cutlass10bfloat16_tEfNSA_4arch4Sm90ELb0ELb1ELb1ELb0ELb1ELb0ELb1ELb1ELb0ELb1ELb1ELb0EE3mmaINS_16FlashAttnFwdSm90ISE_NS_21CollectiveEpilogueFwdINS2_IJS6_NS3_ILi256EEES7_EEES5_SB_SD_Li256ELb0ELb1ELb1ELb0EEENS_19SingleTileSchedulerILb0ELb1ELb1ELi128EEEE13SharedStorageENS1_6TensorINS1_11ArrayEngineIfLm128EEENS1_6LayoutINS2_IJNS2_IJNS3_ILi2EEEST_NS3_ILi32EEEEEES4_S4_EEENS2_IJNS2_IJS4_ST_NS3_ILi4EEEEEENS3_ILi0EEESZ_EEEEEEENS_7SoftmaxILi2ELi0EEEEEbRKNSE_6ParamsENSA_13PipelineAsyncILi2EEES19_RNSA_13PipelineStateILj2EEERT0_RT1_iRiRKNS_16SeqlenInfoQKNewKILb0ELb0EEENS2_IJiiiiEEERT_ENKUliT_T0_T1_E_clIZSF_ISO_S12_S14_EbS17_S19_S19_S1C_S1E_S1G_iS1H_S1L_S1M_S1O_EUlRS1P_iE1_NS3_ILb0EEENS3_ILb1EEEEEDaiS1P_S1Q_S1R_:
        /* <DEDUP_REMOVED lines=48> */
.L_x_11539:
[----:B------:R-:W-:Y:S05]  /*3ba40*/  BSYNC B2 ;  /* 0x0000000000027941 */ /* 0x000fea0003800000 */
.L_x_11538:
        /* <DEDUP_REMOVED lines=17> */
.L_x_11541:
[----:B------:R-:W-:Y:S05]  /*3bb60*/  BSYNC B2 ;  /* 0x0000000000027941 */ /* 0x000fea0003800000 */
.L_x_11540:
        /* <DEDUP_REMOVED lines=10> */
.L_x_11543:
[----:B------:R-:W-:Y:S05]  /*3bc10*/  BSYNC B2 ;  /* 0x0000000000027941 */ /* 0x000fea0003800000 */
.L_x_11542:
        /* <DEDUP_REMOVED lines=92> */
.L_x_11546:
[----:B------:R-:W-:Y:S05]  /*3c1e0*/  BSYNC B2 ;  /* 0x0000000000027941 */ /* 0x000fea0003800000 */
.L_x_11545:
        /* <DEDUP_REMOVED lines=17> */
.L_x_11548:
[----:B------:R-:W-:Y:S05]  /*3c300*/  BSYNC B2 ;  /* 0x0000000000027941 */ /* 0x000fea0003800000 */
.L_x_11547:
        /* <DEDUP_REMOVED lines=10> */
.L_x_11550:
[----:B------:R-:W-:Y:S05]  /*3c3b0*/  BSYNC B2 ;  /* 0x0000000000027941 */ /* 0x000fea0003800000 */
.L_x_11549:
[----:B------:R-:W2:Y:S04]  /*3c3c0*/  LDL.64 R12, [R158] ;  /* 0x000000009e0c7983 */ /* 0x000ea80000100a00 */
[----:B0----5:R-:W3:Y:S04]  /*3c3d0*/  LDL.64 R10, [R158+0x58] ;  /* 0x000058009e0a7983 */ /* 0x021ee80000100a00 */
[----:B------:R-:W4:Y:S04]  /*3c3e0*/  LDL.64 R6, [R158+0x48] ;  /* 0x000048009e067983 */ /* 0x000f280000100a00 */
[----:B------:R-:W4:Y:S01]  /*3c3f0*/  LDL.64 R8, [R158+0x50] ;  /* 0x000050009e087983 */ /* 0x000f220000100a00 */
        /* <DEDUP_REMOVED lines=18> */
[----:B--2---:R-:W-:Y:S02]  /*3c520*/  IMAD R20, R21, 0xc00, R12 ;  /* 0x00000c0015147824 */ /* 0x004fe400078e020c */
[----:B------:R-:W-:-:S03]  /*3c530*/  IMAD.MOV.U32 R21, RZ, RZ, R13 ;  /* 0x000000ffff157224 */ /* 0x000fc600078e000d */
[----:B------:R-:W-:Y:S02]  /*3c540*/  R2UR UR6, R20 ;  /* 0x00000000140672ca */ /* 0x000fe400000e0000 */
[----:B------:R-:W-:Y:S02]  /*3c550*/  R2UR UR7, R21 ;  /* 0x00000000150772ca */ /* 0x000fe400000e0000 */
[----:B---3--:R-:W-:Y:S02]  /*3c560*/  ISETP.NE.U32.AND P0, PT, R0, RZ, PT ;  /* 0x000000ff0000720c */ /* 0x008fe40003f05070 */
[----:B----4-:R-:W-:Y:S02]  /*3c570*/  R2UR UR4, R14 ;  /* 0x000000000e0472ca */ /* 0x010fe400000e0000 */
[----:B------:R-:W-:-:S09]  /*3c580*/  R2UR UR5, R15 ;  /* 0x000000000f0572ca */ /* 0x000fd200000e0000 */
[----:B------:R-:W-:-:S05]  /*3c590*/  VOTEU.ANY UP0, P0 ;  /* 0x00000000003f7886 */ /* 0x000fca0000000100 */
[----:B------:R-:W-:Y:S03]  /*3c5a0*/  HGMMA.64x96x16.F32.BF16 R24, gdesc[UR4], R24, UP0, gsb0 ;  /* 0x01600000041879f0 */ /* 0x000fe6000b801818 */
        /* <DEDUP_REMOVED lines=242> */
.L_x_11553:
[----:B------:R-:W-:Y:S05]  /*3d4d0*/  BSYNC B2 ;  /* 0x0000000000027941 */ /* 0x000fea0003800000 */
.L_x_11552:
[C---:B------:R-:W-:Y:S01]  /*3d4e0*/  R2UR UR6, R4.reuse ;  /* 0x00000000040672ca */ /* 0x040fe200000e0000 */
[----:B------:R-:W2:Y:S01]  /*3d4f0*/  LDL R11, [R1+0x450] ;  /* 0x00045000010b7983 */ /* 0x000ea20000100800 */
[C---:B------:R-:W-:Y:S02]  /*3d500*/  R2UR UR7, R5.reuse ;  /* 0x00000000050772ca */ /* 0x040fe400000e0000 */
[----:B------:R-:W-:Y:S01]  /*3d510*/  R2UR UR4, R4 ;  /* 0x00000000040472ca */ /* 0x000fe200000e0000 */
[----:B------:R-:W3:Y:S01]  /*3d520*/  LDL R9, [R1+0x454] ;  /* 0x0004540001097983 */ /* 0x000ee20000100800 */
[----:B------:R-:W-:-:S09]  /*3d530*/  R2UR UR5, R5 ;  /* 0x00000000050572ca */ /* 0x000fd200000e0000 */
[----:B------:R-:W4:Y:S04]  /*3d540*/  LD.E.64 R6, desc[UR6][R12.64+0x20] ;  /* 0x000020060c067980 */ /* 0x000f28000c101b00 */
[----:B------:R-:W2:Y:S01]  /*3d550*/  LD.E R0, desc[UR4][R12.64+0xc] ;  /* 0x00000c040c007980 */ /* 0x000ea2000c101900 */
[----:B----4-:R-:W-:-:S05]  /*3d560*/  MOV R7, R6 ;  /* 0x0000000600077202 */ /* 0x010fca0000000f00 */
[----:B-----5:R-:W-:-:S05]  /*3d570*/  IMAD R7, R10, 0x8, R7 ;  /* 0x000000080a077824 */ /* 0x020fca00078e0207 */
[----:B--2---:R-:W-:-:S04]  /*3d580*/  PRMT R0, R0, 0x654, R7 ;  /* 0x0000065400007816 */ /* 0x004fc80000000007 */
[----:B------:R0:W-:Y:S01]  /*3d590*/  SYNCS.ARRIVE.TRANS64.RED.A1T0 RZ, [R0+URZ], RZ ;  /* 0x000000ff00ff79a7 */ /* 0x0001e2000810043f */
[----:B------:R-:W2:Y:S04]  /*3d5a0*/  LDL.64 R6, [R158+0x68] ;  /* 0x000068009e067983 */ /* 0x000ea80000100a00 */
[----:B------:R-:W4:Y:S04]  /*3d5b0*/  LD.E R72, desc[UR4][R2.64] ;  /* 0x0000000402487980 */ /* 0x000f28000c101900 */
[----:B0-----:R-:W3:Y:S04]  /*3d5c0*/  LD.E R0, desc[UR4][R2.64+0x24] ;  /* 0x0000240402007980 */ /* 0x001ee8000c101900 */
[----:B--2---:R-:W2:Y:S01]  /*3d5d0*/  LD.E.64 R6, desc[UR4][R6.64] ;  /* 0x0000000406067980 */ /* 0x004ea2000c101b00 */
[----:B---3--:R-:W-:-:S13]  /*3d5e0*/  ISETP.NE.AND P0, PT, R0, 0x1, PT ;  /* 0x000000010000780c */ /* 0x008fda0003f05270 */
[C---:B------:R-:W-:Y:S02]  /*3d5f0*/  @P0 R2UR UR6, R4.reuse ;  /* 0x00000000040602ca */ /* 0x040fe400000e0000 */
[C---:B------:R-:W-:Y:S02]  /*3d600*/  @P0 R2UR UR7, R5.reuse ;  /* 0x00000000050702ca */ /* 0x040fe400000e0000 */
[C---:B------:R-:W-:Y:S02]  /*3d610*/  R2UR UR14, R4.reuse ;  /* 0x00000000040e72ca */ /* 0x040fe400000e0000 */
[----:B------:R-:W-:Y:S02]  /*3d620*/  R2UR UR15, R5 ;  /* 0x00000000050f72ca */ /* 0x000fe400000e0000 */
[----:B------:R-:W-:-:S07]  /*3d630*/  R2UR UR10, R4 ;  /* 0x00000000040a72ca */ /* 0x000fce00000e0000 */
[----:B------:R-:W3:Y:S01]  /*3d640*/  @P0 LD.E R75, desc[UR6][R2.64+0x2c] ;  /* 0x00002c06024b0980 */ /* 0x000ee2000c101900 */
[C---:B------:R-:W-:Y:S02]  /*3d650*/  R2UR UR6, R4.reuse ;  /* 0x00000000040672ca */ /* 0x040fe400000e0000 */
[C---:B------:R-:W-:Y:S02]  /*3d660*/  R2UR UR7, R5.reuse ;  /* 0x00000000050772ca */ /* 0x040fe400000e0000 */
[C---:B------:R-:W-:Y:S02]  /*3d670*/  R2UR UR11, R5.reuse ;  /* 0x00000000050b72ca */ /* 0x040fe400000e0000 */
[C---:B------:R-:W-:Y:S02]  /*3d680*/  R2UR UR8, R4.reuse ;  /* 0x00000000040872ca */ /* 0x040fe400000e0000 */
[----:B------:R-:W-:Y:S02]  /*3d690*/  R2UR UR9, R5 ;  /* 0x00000000050972ca */ /* 0x000fe400000e0000 */
[----:B------:R-:W-:-:S02]  /*3d6a0*/  R2UR UR12, R4 ;  /* 0x00000000040c72ca */ /* 0x000fc400000e0000 */
[----:B------:R-:W-:-:S05]  /*3d6b0*/  R2UR UR13, R5 ;  /* 0x00000000050d72ca */ /* 0x000fca00000e0000 */
[----:B------:R-:W3:Y:S04]  /*3d6c0*/  LD.E R76, desc[UR10][R2.64+0xc] ;  /* 0x00000c0a024c7980 */ /* 0x000ee8000c101900 */
[----:B------:R-:W3:Y:S04]  /*3d6d0*/  LD.E R77, desc[UR8][R2.64+0x10] ;  /* 0x00001008024d7980 */ /* 0x000ee8000c101900 */
[----:B------:R-:W4:Y:S04]  /*3d6e0*/  LD.E R78, desc[UR12][R2.64+0x14] ;  /* 0x0000140c024e7980 */ /* 0x000f28000c101900 */
[----:B--2---:R0:W2:Y:S02]  /*3d6f0*/  LD.E R10, desc[UR4][R6.64] ;  /* 0x00000004060a7980 */ /* 0x0040a4000c101900 */
[----:B0-----:R-:W-:-:S02]  /*3d700*/  IMAD.MOV.U32 R6, RZ, RZ, R9 ;  /* 0x000000ffff067224 */ /* 0x001fc400078e0009 */
[----:B------:R-:W-:-:S05]  /*3d710*/  IMAD.MOV.U32 R7, RZ, RZ, R11 ;  /* 0x000000ffff077224 */ /* 0x000fca00078e000b */
[----:B------:R-:W3:Y:S01]  /*3d720*/  LD.E R73, desc[UR4][R6.64] ;  /* 0x0000000406497980 */ /* 0x000ee2000c101900 */
[C---:B------:R-:W-:Y:S02]  /*3d730*/  @P0 R2UR UR4, R4.reuse ;  /* 0x00000000040402ca */ /* 0x040fe400000e0000 */
[----:B------:R-:W-:Y:S01]  /*3d740*/  @P0 R2UR UR5, R5 ;  /* 0x00000000050502ca */ /* 0x000fe200000e0000 */
[----:B------:R-:W3:Y:S04]  /*3d750*/  LD.E R6, desc[UR14][R2.64+0x18] ;  /* 0x0000180e02067980 */ /* 0x000ee8000c101900 */
[----:B------:R-:W3:Y:S08]  /*3d760*/  LD.E R7, desc[UR6][R2.64+0x4] ;  /* 0x0000040602077980 */ /* 0x000ef0000c101900 */
[----:B------:R-:W3:Y:S01]  /*3d770*/  @P0 LD.E R74, desc[UR4][R2.64+0x28] ;  /* 0x00002804024a0980 */ /* 0x000ee2000c101900 */
[----:B------:R-:W-:-:S02]  /*3d780*/  R2UR UR4, R4 ;  /* 0x00000000040472ca */ /* 0x000fc400000e0000 */
[----:B------:R-:W-:-:S13]  /*3d790*/  R2UR UR5, R5 ;  /* 0x00000000050572ca */ /* 0x000fda00000e0000 */
[----:B------:R-:W3:Y:S01]  /*3d7a0*/  LD.E R12, desc[UR4][R2.64+0x8] ;  /* 0x00000804020c7980 */ /* 0x000ee2000c101900 */
[----:B------:R-:W-:Y:S01]  /*3d7b0*/  BSSY B2, `(.L_x_11554) ;  /* 0x00000af000027945 */ /* 0x000fe20003800000 */
[----:B----4-:R-:W-:Y:S02]  /*3d7c0*/  IMAD R78, R19, -0x60, R78 ;  /* 0xffffffa0134e7824 */ /* 0x010fe400078e024e */
[----:B--2---:R-:W-:-:S04]  /*3d7d0*/  FMUL.FTZ R33, R33, R10 ;  /* 0x0000000a21217220 */ /* 0x004fc80000410000 */
[----:B------:R0:W1:Y:S01]  /*3d7e0*/  MUFU.TANH R83, R33 ;  /* 0x0000002100537308 */ /* 0x0000620000002400 */
[-C--:B------:R-:W-:Y:S01]  /*3d7f0*/  FMUL.FTZ R20, R35, R10.reuse ;  /* 0x0000000a23147220 */ /* 0x080fe20000410000 */
[----:B------:R-:W-:Y:S01]  /*3d800*/  FMUL.FTZ R37, R37, R10 ;  /* 0x0000000a25257220 */ /* 0x000fe20000410000 */
[----:B0-----:R-:W-:-:S05]  /*3d810*/  SHF.R.S32.HI R33, RZ, 0x1f, R72 ;  /* 0x0000001fff217819 */ /* 0x001fca0000011448 */
[----:B------:R0:W2:Y:S01]  /*3d820*/  MUFU.TANH R85, R37 ;  /* 0x0000002500557308 */ /* 0x0000a20000002400 */
[----:B------:R-:W-:Y:S01]  /*3d830*/  LEA.HI R35, R33, R72, RZ, 0x7 ;  /* 0x0000004821237211 */ /* 0x000fe200078f38ff */
[----:B------:R-:W-:-:S03]  /*3d840*/  FMUL.FTZ R40, R40, R10 ;  /* 0x0000000a28287220 */ /* 0x000fc60000410000 */
[----:B0-----:R-:W-:-:S03]  /*3d850*/  LOP3.LUT R37, R35, 0xffffff80, RZ, 0xc0, !PT ;  /* 0xffffff8023257812 */ /* 0x001fc600078ec0ff */
[----:B------:R0:W4:Y:S02]  /*3d860*/  MUFU.TANH R86, R40 ;  /* 0x0000002800567308 */ /* 0x0001240000002400 */
[----:B------:R-:W-:Y:S02]  /*3d870*/  IMAD.IADD R37, R72, 0x1, -R37 ;  /* 0x0000000148257824 */ /* 0x000fe400078e0a25 */
[-C--:B------:R-:W-:Y:S01]  /*3d880*/  FMUL.FTZ R41, R41, R10.reuse ;  /* 0x0000000a29297220 */ /* 0x080fe20000410000 */
[-C--:B------:R-:W-:Y:S02]  /*3d890*/  FMUL.FTZ R36, R36, R10.reuse ;  /* 0x0000000a24247220 */ /* 0x080fe40000410000 */
[----:B0-----:R-:W-:Y:S01]  /*3d8a0*/  SHF.R.S32.HI R40, RZ, 0x1f, R37 ;  /* 0x0000001fff287819 */ /* 0x001fe20000011425 */
[----:B------:R0:W1:Y:S01]  /*3d8b0*/  MUFU.TANH R87, R41 ;  /* 0x0000002900577308 */ /* 0x0000620000002400 */
[-C--:B------:R-:W-:Y:S01]  /*3d8c0*/  FMUL.FTZ R18, R34, R10.reuse ;  /* 0x0000000a22127220 */ /* 0x080fe20000410000 */
[----:B------:R-:W-:Y:S01]  /*3d8d0*/  FMUL.FTZ R34, R39, R10 ;  /* 0x0000000a27227220 */ /* 0x000fe20000410000 */
[----:B------:R-:W-:Y:S01]  /*3d8e0*/  LEA.HI R39, R33, R72, RZ, 0x2 ;  /* 0x0000004821277211 */ /* 0x000fe200078f10ff */
[----:B------:R-:W-:Y:S01]  /*3d8f0*/  FMUL.FTZ R13, R30, R10 ;  /* 0x0000000a1e0d7220 */ /* 0x000fe20000410000 */
[----:B0-----:R-:W-:-:S03]  /*3d900*/  LEA.HI R41, R40, R37, RZ, 0x2 ;  /* 0x0000002528297211 */ /* 0x001fc600078f10ff */
[----:B------:R0:W1:Y:S01]  /*3d910*/  MUFU.TANH R84, R36 ;  /* 0x0000002400547308 */ /* 0x0000620000002400 */
[-C--:B------:R-:W-:Y:S01]  /*3d920*/  FMUL.FTZ R30, R43, R10.reuse ;  /* 0x0000000a2b1e7220 */ /* 0x080fe20000410000 */
[--C-:B------:R-:W-:Y:S02]  /*3d930*/  SHF.R.S32.HI R33, RZ, 0x2, R41.reuse ;  /* 0x00000002ff217819 */ /* 0x100fe40000011429 */
[----:B------:R-:W-:Y:S02]  /*3d940*/  LOP3.LUT R43, R39, 0xfffffffc, RZ, 0xc0, !PT ;  /* 0xfffffffc272b7812 */ /* 0x000fe400078ec0ff */
[----:B0-----:R-:W-:Y:S01]  /*3d950*/  SHF.R.S32.HI R36, RZ, 0x1f, R41 ;  /* 0x0000001fff247819 */ /* 0x001fe20000011429 */
[----:B------:R-:W-:-:S03]  /*3d960*/  FMUL.FTZ R14, R31, R10 ;  /* 0x0000000a1f0e7220 */ /* 0x000fc60000410000 */
[----:B------:R-:W-:Y:S02]  /*3d970*/  LEA.HI R39, R36, R33, RZ, 0x3 ;  /* 0x0000002124277211 */ /* 0x000fe400078f18ff */
[----:B------:R-:W-:Y:S01]  /*3d980*/  SHF.R.S32.HI R36, RZ, 0x7, R35 ;  /* 0x00000007ff247819 */ /* 0x000fe20000011423 */
[----:B------:R-:W-:Y:S01]  /*3d990*/  FMUL.FTZ R31, R42, R10 ;  /* 0x0000000a2a1f7220 */ /* 0x000fe20000410000 */
[----:B------:R-:W-:Y:S01]  /*3d9a0*/  LEA.HI R40, R40, R37, RZ, 0x5 ;  /* 0x0000002528287211 */ /* 0x000fe200078f28ff */
[----:B------:R-:W-:Y:S01]  /*3d9b0*/  IMAD.IADD R43, R72, 0x1, -R43 ;  /* 0x00000001482b7824 */ /* 0x000fe200078e0a2b */
[----:B------:R-:W-:Y:S02]  /*3d9c0*/  LOP3.LUT R42, R39, 0xfffffff8, RZ, 0xc0, !PT ;  /* 0xfffffff8272a7812 */ /* 0x000fe400078ec0ff */
[----:B------:R-:W-:Y:S02]  /*3d9d0*/  LEA.HI R35, R35, R36, RZ, 0x1 ;  /* 0x0000002423237211 */ /* 0x000fe400078f08ff */
[----:B------:R-:W-:Y:S01]  /*3d9e0*/  SHF.R.S32.HI R40, RZ, 0x5, R40 ;  /* 0x00000005ff287819 */ /* 0x000fe20000011428 */
[----:B------:R-:W-:Y:S01]  /*3d9f0*/  IMAD.IADD R42, R33, 0x1, -R42 ;  /* 0x00000001212a7824 */ /* 0x000fe200078e0a2a */
[----:B------:R-:W-:-:S02]  /*3da00*/  LOP3.LUT R35, R35, 0x3fffffe, RZ, 0xc0, !PT ;  /* 0x03fffffe23237812 */ /* 0x000fc400078ec0ff */
[----:B------:R-:W-:Y:S01]  /*3da10*/  LEA.HI R33, R43, R43, RZ, 0x1 ;  /* 0x0000002b2b217211 */ /* 0x000fe200078f08ff */
[----:B---3--:R-:W-:Y:S02]  /*3da20*/  IMAD R73, R73, 0x8, R40 ;  /* 0x0000000849497824 */ /* 0x008fe400078e0228 */
[----:B------:R-:W-:Y:S01]  /*3da30*/  IMAD.IADD R35, R36, 0x1, -R35 ;  /* 0x0000000124237824 */ /* 0x000fe200078e0a23 */
[----:B------:R-:W-:Y:S01]  /*3da40*/  LOP3.LUT R36, R33, 0x1ffffffe, RZ, 0xc0, !PT ;  /* 0x1ffffffe21247812 */ /* 0x000fe200078ec0ff */
[----:B------:R-:W-:-:S04]  /*3da50*/  IMAD.U32 R42, R73, 0x10, R42 ;  /* 0x00000010492a7824 */ /* 0x000fc800078e002a */
[----:B------:R-:W-:Y:S02]  /*3da60*/  IMAD.IADD R36, R43, 0x1, -R36 ;  /* 0x000000012b247824 */ /* 0x000fe400078e0a24 */
[----:B------:R-:W-:-:S04]  /*3da70*/  IMAD R35, R35, 0x40, R42 ;  /* 0x0000004023237824 */ /* 0x000fc800078e022a */
[----:B------:R-:W-:-:S04]  /*3da80*/  IMAD R33, R36, 0x8, R35 ;  /* 0x0000000824217824 */ /* 0x000fc800078e0223 */
[----:B------:R-:W-:-:S04]  /*3da90*/  @P0 IMAD.HI.U32 R74, R33, R74, RZ ;  /* 0x0000004a214a0227 */ /* 0x000fc800078e00ff */
[-C--:B------:R-:W-:Y:S01]  /*3daa0*/  FMUL.FTZ R28, R28, R10.reuse ;  /* 0x0000000a1c1c7220 */ /* 0x080fe20000410000 */
[----:B------:R-:W-:Y:S01]  /*3dab0*/  @P0 SHF.R.U32.HI R33, RZ, R75, R74 ;  /* 0x0000004bff210219 */ /* 0x000fe2000001164a */
[-C--:B------:R-:W-:Y:S01]  /*3dac0*/  FMUL.FTZ R25, R25, R10.reuse ;  /* 0x0000000a19197220 */ /* 0x080fe20000410000 */
[-C--:B------:R-:W-:Y:S01]  /*3dad0*/  FMUL.FTZ R29, R29, R10.reuse ;  /* 0x0000000a1d1d7220 */ /* 0x080fe20000410000 */
[-C--:B------:R-:W-:Y:S01]  /*3dae0*/  FMUL.FTZ R32, R32, R10.reuse ;  /* 0x0000000a20207220 */ /* 0x080fe20000410000 */
[-C--:B------:R-:W-:Y:S01]  /*3daf0*/  FMUL.FTZ R49, R49, R10.reuse ;  /* 0x0000000a31317220 */ /* 0x080fe20000410000 */
[----:B------:R-:W0:Y:S01]  /*3db00*/  SHFL.IDX PT, R40, R33, RZ, 0x1c1f ;  /* 0x001c1fff21287589 */ /* 0x000e2200000e0000 */
[----:B------:R-:W-:Y:S01]  /*3db10*/  LOP3.LUT R36, R41, 0x7ffffffc, RZ, 0xc0, !PT ;  /* 0x7ffffffc29247812 */ /* 0x000fe200078ec0ff */
[----:B------:R-:W-:Y:S01]  /*3db20*/  IMAD.MOV.U32 R42, RZ, RZ, -0x60 ;  /* 0xffffffa0ff2a7424 */ /* 0x000fe200078e00ff */
        /* <DEDUP_REMOVED lines=9> */
[-C--:B---3--:R-:W-:Y:S01]  /*3dbc0*/  FMUL.FTZ R28, R46, R10.reuse ;  /* 0x0000000a2e1c7220 */ /* 0x088fe20000410000 */
        /* <DEDUP_REMOVED lines=13> */
[----:B------:R-:W-:Y:S01]  /*3dca0*/  IMAD.IADD R36, R37, 0x1, -R36 ;  /* 0x0000000125247824 */ /* 0x000fe200078e0a24 */
[----:B------:R2:W0:Y:S01]  /*3dcb0*/  MUFU.TANH R82, R32 ;  /* 0x0000002000527308 */ /* 0x0004220000002400 */
[-C--:B---3--:R-:W-:Y:S01]  /*3dcc0*/  FMUL.FTZ R29, R47, R10.reuse ;  /* 0x0000000a2f1d7220 */ /* 0x088fe20000410000 */
[----:B------:R-:W-:Y:S01]  /*3dcd0*/  FMUL.FTZ R70, R70, R10 ;  /* 0x0000000a46467220 */ /* 0x000fe20000410000 */
[----:B------:R-:W-:-:S02]  /*3dce0*/  IMAD R35, R19, R42, 0x1 ;  /* 0x0000000113237424 */ /* 0x000fc400078e022a */
        /* <DEDUP_REMOVED lines=8> */
[----:B------:R-:W-:Y:S01]  /*3dd70*/  ISETP.GE.AND P1, PT, R6, 0x1, PT ;  /* 0x000000010600780c */ /* 0x000fe20003f26270 */
[-C--:B---3--:R-:W-:Y:S01]  /*3dd80*/  FMUL.FTZ R49, R66, R10.reuse ;  /* 0x0000000a42317220 */ /* 0x088fe20000410000 */
[----:B------:R-:W-:Y:S01]  /*3dd90*/  FMUL.FTZ R10, R71, R10 ;  /* 0x0000000a470a7220 */ /* 0x000fe20000410000 */
[----:B------:R-:W-:Y:S01]  /*3dda0*/  IMAD R35, R36, -0x2, R35 ;  /* 0xfffffffe24237824 */ /* 0x000fe200078e0223 */
[----:B------:R-:W2:Y:S01]  /*3ddb0*/  MUFU.TANH R11, R11 ;  /* 0x0000000b000b7308 */ /* 0x000ea20000002400 */
[----:B------:R-:W-:-:S03]  /*3ddc0*/  LOP3.LUT R37, RZ, R76, RZ, 0x33, !PT ;  /* 0x0000004cff257212 */ /* 0x000fc600078e33ff */
[----:B------:R-:W-:-:S04]  /*3ddd0*/  IADD3 R36, -R7, R35, R12 ;  /* 0x0000002307247210 */ /* 0x000fc80007ffe10c */
        /* <DEDUP_REMOVED lines=36> */
[----:B------:R-:W-:-:S02]  /*3e020*/  IMAD.IADD R77, R36, 0x1, R77 ;  /* 0x00000001244d7824 */ /* 0x000fc400078e024d */
[----:B------:R-:W-:Y:S02]  /*3e030*/  IMAD.IADD R66, R36, 0x1, R37 ;  /* 0x0000000124427824 */ /* 0x000fe400078e0225 */
[----:B------:R-:W-:Y:S02]  /*3e040*/  VIADD R71, R35, 0xffffffff ;  /* 0xffffffff23477836 */ /* 0x000fe40000000000 */
[--C-:B0-----:R-:W-:Y:S01]  /*3e050*/  IMAD.IADD R41, R77, 0x1, R40.reuse ;  /* 0x000000014d297824 */ /* 0x101fe200078e0228 */
[----:B------:R0:W1:Y:S02]  /*3e060*/  MUFU.TANH R47, R48 ;  /* 0x00000030002f7308 */ /* 0x0000640000002400 */
[----:B0-----:R-:W-:Y:S01]  /*3e070*/  IMAD.IADD R48, R66, 0x1, R40 ;  /* 0x0000000142307824 */ /* 0x001fe200078e0228 */
        /* <DEDUP_REMOVED lines=17> */
.L_x_11559:
[----:B------:R-:W-:Y:S05]  /*3e190*/  BSYNC B4 ;  /* 0x0000000000047941 */ /* 0x000fea0003800000 */
.L_x_11558:
[----:B------:R-:W-:Y:S01]  /*3e1a0*/  LOP3.LUT R35, RZ, R35, RZ, 0x33, !PT ;  /* 0x00000023ff237212 */ /* 0x000fe200078e33ff */
[----:B------:R-:W-:Y:S06]  /*3e1b0*/  BRA `(.L_x_11560) ;  /* 0x0000000000287947 */ /* 0x000fec0003800000 */
.L_x_11557:
        /* <DEDUP_REMOVED lines=10> */
.L_x_11560:
[----:B------:R-:W-:Y:S05]  /*3e260*/  BSYNC B3 ;  /* 0x0000000000037941 */ /* 0x000fea0003800000 */
.L_x_11556:
[----:B------:R-:W-:-:S05]  /*3e270*/  IMAD R35, R6, R35, R71 ;  /* 0x0000002306237224 */ /* 0x000fca00078e0247 */
[----:B------:R-:W-:Y:S02]  /*3e280*/  VIMNMX R48, R48, R35, !PT ;  /* 0x0000002330307248 */ /* 0x000fe40007fe0100 */
[----:B------:R-:W-:-:S07]  /*3e290*/  VIADDMNMX R41, R35, R6, R41, PT ;  /* 0x0000000623297246 */ /* 0x000fce0003800129 */
.L_x_11555:
[----:B------:R-:W-:Y:S05]  /*3e2a0*/  BSYNC B2 ;  /* 0x0000000000027941 */ /* 0x000fea0003800000 */
.L_x_11554:
        /* <DEDUP_REMOVED lines=23> */
[----:B-1----:R-:W-:Y:S02]  /*3e420*/  FSEL R59, R83, -INF , !P2 ;  /* 0xff800000533b7808 */ /* 0x002fe40005000000 */
        /* <DEDUP_REMOVED lines=49> */
[----:B------:R-:W-:Y:S01]  /*3e740*/  FSEL R44, R53, -INF , !P2 ;  /* 0xff800000352c7808 */ /* 0x000fe20005000000 */
[----:B0-----:R-:W-:Y:S01]  /*3e750*/  IMAD.IADD R53, R66, 0x1, R33 ;  /* 0x0000000142357824 */ /* 0x001fe200078e0221 */
[----:B------:R-:W-:-:S02]  /*3e760*/  ISETP.GT.AND P2, PT, R48, 0x40, !P3 ;  /* 0x000000403000780c */ /* 0x000fc40005f44270 */
[----:B------:R-:W-:Y:S02]  /*3e770*/  P2R R87, PR, RZ, 0x8 ;  /* 0x00000008ff577803 */ /* 0x000fe40000000000 */
        /* <DEDUP_REMOVED lines=25> */
[----:B------:R-:W-:Y:S01]  /*3e910*/  FSEL R35, R65, -INF , !P5 ;  /* 0xff80000041237808 */ /* 0x000fe20006800000 */
[----:B------:R-:W-:Y:S01]  /*3e920*/  IMAD.IADD R65, R77, 0x1, R33 ;  /* 0x000000014d417824 */ /* 0x000fe200078e0221 */
        /* <DEDUP_REMOVED lines=32> */
.L_x_11566:
[----:B------:R-:W-:Y:S05]  /*3eb30*/  BSYNC B4 ;  /* 0x0000000000047941 */ /* 0x000fea0003800000 */
.L_x_11565:
[----:B------:R-:W-:Y:S01]  /*3eb40*/  LOP3.LUT R7, RZ, R7, RZ, 0x33, !PT ;  /* 0x00000007ff077212 */ /* 0x000fe200078e33ff */
[----:B------:R-:W-:Y:S06]  /*3eb50*/  BRA `(.L_x_11567) ;  /* 0x0000000000287947 */ /* 0x000fec0003800000 */
.L_x_11564:
        /* <DEDUP_REMOVED lines=10> */
.L_x_11567:
[----:B------:R-:W-:Y:S05]  /*3ec00*/  BSYNC B3 ;  /* 0x0000000000037941 */ /* 0x000fea0003800000 */
.L_x_11563:
[----:B------:R-:W-:-:S05]  /*3ec10*/  IMAD R2, R6, R7, R71 ;  /* 0x0000000706027224 */ /* 0x000fca00078e0247 */
[----:B------:R-:W-:Y:S02]  /*3ec20*/  VIADDMNMX R65, R2, R6, R65, PT ;  /* 0x0000000602417246 */ /* 0x000fe40003800141 */
[----:B------:R-:W-:-:S07]  /*3ec30*/  VIMNMX R53, R53, R2, !PT ;  /* 0x0000000235357248 */ /* 0x000fce0007fe0100 */
.L_x_11562:
[----:B------:R-:W-:Y:S05]  /*3ec40*/  BSYNC B2 ;  /* 0x0000000000027941 */ /* 0x000fea0003800000 */
.L_x_11561:
        /* <DEDUP_REMOVED lines=67> */
[----:B------:R-:W-:Y:S01]  /*3f080*/  ISETP.GT.AND P0, PT, R53, RZ, !P6 ;  /* 0x000000ff3500720c */ /* 0x000fe20007704270 */
[----:B--2---:R-:W2:Y:S03]  /*3f090*/  LD.E.64 R2, desc[UR4][R6.64] ;  /* 0x0000000406027980 */ /* 0x004ea6000c101b00 */
[----:B------:R-:W-:Y:S02]  /*3f0a0*/  ISETP.LT.OR P0, PT, R65, 0x1, P0 ;  /* 0x000000014100780c */ /* 0x000fe40000701670 */
[----:B------:R-:W-:Y:S02]  /*3f0b0*/  ISETP.GT.AND P1, PT, R53, 0x48, !P1 ;  /* 0x000000483500780c */ /* 0x000fe40004f24270 */
[----:B------:R-:W-:-:S02]  /*3f0c0*/  FSEL R0, R0, -INF , !P0 ;  /* 0xff80000000007808 */ /* 0x000fc40004000000 */
[----:B------:R-:W-:Y:S02]  /*3f0d0*/  ISETP.NE.AND P0, PT, R92, RZ, PT ;  /* 0x000000ff5c00720c */ /* 0x000fe40003f05270 */
[C---:B------:R-:W-:Y:S02]  /*3f0e0*/  ISETP.GT.AND P2, PT, R53.reuse, 0x49, !P2 ;  /* 0x000000493500780c */ /* 0x040fe40005744270 */
[----:B------:R-:W-:Y:S02]  /*3f0f0*/  ISETP.GT.AND P0, PT, R53, 0x41, !P0 ;  /* 0x000000413500780c */ /* 0x000fe40004704270 */
[----:B------:R-:W-:Y:S02]  /*3f100*/  ISETP.NE.AND P6, PT, R68, RZ, PT ;  /* 0x000000ff4400720c */ /* 0x000fe40003fc5270 */
[C---:B------:R-:W-:Y:S02]  /*3f110*/  ISETP.LT.OR P0, PT, R65.reuse, 0x42, P0 ;  /* 0x000000424100780c */ /* 0x040fe40000701670 */
[----:B------:R-:W-:-:S02]  /*3f120*/  ISETP.LT.OR P1, PT, R65, 0x49, P1 ;  /* 0x000000494100780c */ /* 0x000fc40000f21670 */
[----:B------:R-:W-:Y:S02]  /*3f130*/  FSEL R64, R15, -INF , !P0 ;  /* 0xff8000000f407808 */ /* 0x000fe40004000000 */
[----:B------:R-:W-:Y:S02]  /*3f140*/  ISETP.GT.AND P3, PT, R53, 0x50, !P3 ;  /* 0x000000503500780c */ /* 0x000fe40005f64270 */
[----:B------:R-:W-:Y:S02]  /*3f150*/  ISETP.LT.OR P2, PT, R65, 0x4a, P2 ;  /* 0x0000004a4100780c */ /* 0x000fe40001741670 */
[----:B------:R-:W-:Y:S02]  /*3f160*/  FSEL R66, R24, -INF , !P1 ;  /* 0xff80000018427808 */ /* 0x000fe40004800000 */
[C---:B------:R-:W-:Y:S02]  /*3f170*/  ISETP.GT.AND P4, PT, R53.reuse, 0x51, !P4 ;  /* 0x000000513500780c */ /* 0x040fe40006784270 */
[----:B------:R-:W-:-:S02]  /*3f180*/  ISETP.GT.AND P5, PT, R53, 0x58, !P5 ;  /* 0x000000583500780c */ /* 0x000fc40006fa4270 */
[----:B------:R-:W-:Y:S02]  /*3f190*/  ISETP.GT.AND P6, PT, R53, 0x59, !P6 ;  /* 0x000000593500780c */ /* 0x000fe400077c4270 */
[C---:B------:R-:W-:Y:S02]  /*3f1a0*/  ISETP.LT.OR P3, PT, R65.reuse, 0x51, P3 ;  /* 0x000000514100780c */ /* 0x040fe40001f61670 */
[----:B------:R-:W-:Y:S02]  /*3f1b0*/  FSEL R53, R32, -INF , !P2 ;  /* 0xff80000020357808 */ /* 0x000fe40005000000 */
[----:B------:R-:W-:Y:S02]  /*3f1c0*/  ISETP.LT.OR P4, PT, R65, 0x52, P4 ;  /* 0x000000524100780c */ /* 0x000fe40002781670 */
[----:B------:R-:W-:Y:S02]  /*3f1d0*/  FSEL R49, R49, -INF , !P3 ;  /* 0xff80000031317808 */ /* 0x000fe40005800000 */
[----:B------:R-:W-:-:S02]  /*3f1e0*/  ISETP.LT.OR P5, PT, R65, 0x59, P5 ;  /* 0x000000594100780c */ /* 0x000fc40002fa1670 */
[----:B------:R-:W-:Y:S02]  /*3f1f0*/  FSEL R39, R39, -INF , !P4 ;  /* 0xff80000027277808 */ /* 0x000fe40006000000 */
[----:B------:R-:W-:Y:S02]  /*3f200*/  ISETP.LT.OR P6, PT, R65, 0x5a, P6 ;  /* 0x0000005a4100780c */ /* 0x000fe400037c1670 */
[----:B------:R-:W-:Y:S02]  /*3f210*/  FSEL R32, R70, -INF , !P5 ;  /* 0xff80000046207808 */ /* 0x000fe40006800000 */
[----:B------:R-:W-:Y:S02]  /*3f220*/  R2UR UR6, R4 ;  /* 0x00000000040672ca */ /* 0x000fe400000e0000 */
[----:B------:R-:W-:Y:S02]  /*3f230*/  R2UR UR7, R5 ;  /* 0x00000000050772ca */ /* 0x000fe400000e0000 */
[----:B------:R-:W-:-:S11]  /*3f240*/  FSEL R33, R67, -INF , !P6 ;  /* 0xff80000043217808 */ /* 0x000fd60007000000 */
[----:B------:R-:W3:Y:S01]  /*3f250*/  LD.E R65, desc[UR6][R6.64+0x14] ;  /* 0x0000140606417980 */ /* 0x000ee2000c101900 */
        /* <DEDUP_REMOVED lines=46> */
[----:B------:R-:W-:Y:S01]  /*3f540*/  FMNMX.FTZ R14, R32, R9, !PT ;  /* 0x00000009200e7209 */ /* 0x000fe20007810000 */
[----:B------:R-:W2:Y:S04]  /*3f550*/  LD.E R18, desc[UR4][R6.64+0x20] ;  /* 0x0000200406127980 */ /* 0x000ea8000c101900 */
[----:B------:R-:W0:Y:S01]  /*3f560*/  SHFL.BFLY PT, R9, R68, 0x2, 0x1f ;  /* 0x0c401f0044097f89 */ /* 0x000e2200000e0000 */
[----:B------:R-:W-:-:S05]  /*3f570*/  FMNMX.FTZ R69, R33, R14, !PT ;  /* 0x0000000e21457209 */ /* 0x000fca0007810000 */
[----:B------:R1:W-:Y:S04]  /*3f580*/  ST.E.64 desc[UR4][R6.64], R68 ;  /* 0x0000004406007985 */ /* 0x0003e8000c101b04 */
[----:B------:R-:W4:Y:S01]  /*3f590*/  LD.E R24, desc[UR6][R6.64+0x4] ;  /* 0x0000040606187980 */ /* 0x000f22000c101900 */
[----:B0-----:R-:W-:-:S03]  /*3f5a0*/  FMNMX.FTZ R9, R68, R9, !PT ;  /* 0x0000000944097209 */ /* 0x001fc60007810000 */
[----:B-1----:R-:W3:Y:S04]  /*3f5b0*/  LD.E R68, desc[UR4][R6.64+0x10] ;  /* 0x0000100406447980 */ /* 0x002ee8000c101900 */
[----:B------:R-:W0:Y:S02]  /*3f5c0*/  SHFL.BFLY PT, R14, R9, 0x1, 0x1f ;  /* 0x0c201f00090e7f89 */ /* 0x000e2400000e0000 */
[----:B0-----:R-:W-:-:S05]  /*3f5d0*/  FMNMX.FTZ R13, R9, R14, !PT ;  /* 0x0000000e090d7209 */ /* 0x001fca0007810000 */
[----:B------:R-:W-:Y:S04]  /*3f5e0*/  ST.E desc[UR4][R6.64], R13 ;  /* 0x0000000d06007985 */ /* 0x000fe8000c101904 */
[----:B------:R-:W2:Y:S01]  /*3f5f0*/  LD.E R15, desc[UR6][R6.64] ;  /* 0x00000006060f7980 */ /* 0x000ea2000c101900 */
[----:B------:R-:W-:Y:S02]  /*3f600*/  R2UR UR8, R4 ;  /* 0x00000000040872ca */ /* 0x000fe400000e0000 */
[----:B------:R-:W-:Y:S01]  /*3f610*/  R2UR UR9, R5 ;  /* 0x00000000050972ca */ /* 0x000fe200000e0000 */
[----:B----4-:R-:W0:Y:S02]  /*3f620*/  SHFL.BFLY PT, R9, R24, 0x2, 0x1f ;  /* 0x0c401f0018097f89 */ /* 0x010e2400000e0000 */
[----:B0-----:R-:W-:-:S05]  /*3f630*/  FMNMX.FTZ R14, R9, R24, !PT ;  /* 0x00000018090e7209 */ /* 0x001fca0007810000 */
[----:B------:R-:W0:Y:S01]  /*3f640*/  SHFL.BFLY PT, R9, R14, 0x1, 0x1f ;  /* 0x0c201f000e097f89 */ /* 0x000e2200000e0000 */
[C---:B--2---:R-:W-:Y:S02]  /*3f650*/  FSETP.NEU.FTZ.AND P0, PT, R15.reuse, -INF , PT ;  /* 0xff8000000f00780b */ /* 0x044fe40003f1d000 */
[----:B0-----:R-:W-:Y:S02]  /*3f660*/  FMNMX.FTZ R13, R14, R9, !PT ;  /* 0x000000090e0d7209 */ /* 0x001fe40007810000 */
[----:B------:R-:W-:Y:S02]  /*3f670*/  FSEL R9, R15, RZ, P0 ;  /* 0x000000ff0f097208 */ /* 0x000fe40000000000 */
[----:B------:R-:W-:-:S03]  /*3f680*/  FSETP.NEU.FTZ.AND P0, PT, R13, -INF , PT ;  /* 0xff8000000d00780b */ /* 0x000fc60003f1d000 */
[----:B------:R-:W-:Y:S01]  /*3f690*/  FADD.FTZ R9, R2, -R9 ;  /* 0x8000000902097221 */ /* 0x000fe20000010000 */
[----:B------:R-:W-:-:S05]  /*3f6a0*/  FSEL R2, R13, RZ, P0 ;  /* 0x000000ff0d027208 */ /* 0x000fca0000000000 */
[----:B------:R-:W-:Y:S01]  /*3f6b0*/  FADD.FTZ R3, R3, -R2 ;  /* 0x8000000203037221 */ /* 0x000fe20000010000 */
[----:B------:R-:W-:-:S03]  /*3f6c0*/  FMUL.FTZ R9, R9, R18 ;  /* 0x0000001209097220 */ /* 0x000fc60000410000 */
[----:B------:R-:W-:-:S03]  /*3f6d0*/  FMUL.FTZ R24, R18, R3 ;  /* 0x0000000312187220 */ /* 0x000fc60000410000 */
[----:B------:R-:W3:Y:S08]  /*3f6e0*/  MUFU.EX2 R9, R9 ;  /* 0x0000000900097308 */ /* 0x000ef00000000800 */
[----:B------:R-:W0:Y:S01]  /*3f6f0*/  MUFU.EX2 R24, R24 ;  /* 0x0000001800187308 */ /* 0x000e220000000800 */
[----:B------:R-:W-:Y:S01]  /*3f700*/  ST.E desc[UR4][R6.64+0x4], R13 ;  /* 0x0000040d06007985 */ /* 0x000fe2000c101904 */
[----:B---3--:R-:W-:Y:S01]  /*3f710*/  FMUL.FTZ R15, R9, R68 ;  /* 0x00000044090f7220 */ /* 0x008fe20000410000 */
[----:B0-----:R-:W-:-:S04]  /*3f720*/  FMUL.FTZ R65, R24, R65 ;  /* 0x0000004118417220 */ /* 0x001fc80000410000 */
[----:B------:R-:W-:Y:S04]  /*3f730*/  ST.E desc[UR6][R6.64+0x10], R15 ;  /* 0x0000100f06007985 */ /* 0x000fe8000c101906 */
[----:B------:R0:W-:Y:S04]  /*3f740*/  ST.E desc[UR8][R6.64+0x14], R65 ;  /* 0x0000144106007985 */ /* 0x0001e8000c101908 */
[----:B------:R-:W2:Y:S04]  /*3f750*/  LDL.64 R2, [R158+0x70] ;  /* 0x000070009e027983 */ /* 0x000ea80000100a00 */
[----:B--2---:R-:W2:Y:S04]  /*3f760*/  LD.E R67, desc[UR6][R2.64+0x20] ;  /* 0x0000200602437980 */ /* 0x004ea8000c101900 */
[----:B------:R-:W2:Y:S04]  /*3f770*/  LD.E R14, desc[UR4][R2.64] ;  /* 0x00000004020e7980 */ /* 0x000ea8000c101900 */
[----:B------:R-:W3:Y:S04]  /*3f780*/  LD.E R68, desc[UR4][R2.64+0x4] ;  /* 0x0000040402447980 */ /* 0x000ee8000c101900 */
[----:B------:R-:W4:Y:S04]  /*3f790*/  LD.E R70, desc[UR4][R2.64+0x10] ;  /* 0x0000100402467980 */ /* 0x000f28000c101900 */
[----:B0-----:R-:W4:Y:S01]  /*3f7a0*/  LD.E R65, desc[UR6][R2.64+0x14] ;  /* 0x0000140602417980 */ /* 0x001f22000c101900 */
[C---:B--2---:R-:W-:Y:S01]  /*3f7b0*/  FMUL.FTZ R6, R14.reuse, R67 ;  /* 0x000000430e067220 */ /* 0x044fe20000410000 */
[----:B------:R-:W-:Y:S01]  /*3f7c0*/  FSETP.NEU.FTZ.AND P0, PT, R14, -INF , PT ;  /* 0xff8000000e00780b */ /* 0x000fe20003f1d000 */
[----:B---3--:R-:W-:-:S03]  /*3f7d0*/  FMUL.FTZ R7, R67, R68 ;  /* 0x0000004443077220 */ /* 0x008fc60000410000 */
[----:B------:R-:W-:Y:S02]  /*3f7e0*/  FSEL R6, R6, RZ, P0 ;  /* 0x000000ff06067208 */ /* 0x000fe40000000000 */
        /* <DEDUP_REMOVED lines=28> */
[----:B------:R-:W4:Y:S01]  /*3f9b0*/  MUFU.EX2 R195, R195 ;  /* 0x000000c300c37308 */ /* 0x000f220000000800 */
[-CC-:B------:R-:W-:Y:S01]  /*3f9c0*/  FFMA.FTZ R155, R52, R67.reuse, -R6.reuse ;  /* 0x00000043349b7223 */ /* 0x180fe20000010806 */
[----:B------:R-:W-:-:S06]  /*3f9d0*/  FFMA.FTZ R194, R48, R67, -R6 ;  /* 0x0000004330c27223 */ /* 0x000fcc0000010806 */
[----:B------:R-:W0:Y:S01]  /*3f9e0*/  MUFU.EX2 R196, R196 ;  /* 0x000000c400c47308 */ /* 0x000e220000000800 */
[----:B------:R-:W-:-:S07]  /*3f9f0*/  FFMA.FTZ R12, R12, R67, -R6 ;  /* 0x000000430c0c7223 */ /* 0x000fce0000010806 */
[----:B------:R-:W1:Y:S08]  /*3fa00*/  MUFU.EX2 R152, R152 ;  /* 0x0000009800987308 */ /* 0x000e700000000800 */
[----:B------:R-:W2:Y:S01]  /*3fa10*/  MUFU.EX2 R193, R193 ;  /* 0x000000c100c17308 */ /* 0x000ea20000000800 */
[----:B------:R-:W-:-:S07]  /*3fa20*/  FFMA.FTZ R11, R41, R67, -R6 ;  /* 0x00000043290b7223 */ /* 0x000fce0000010806 */
[----:B------:R-:W3:Y:S08]  /*3fa30*/  MUFU.EX2 R154, R154 ;  /* 0x0000009a009a7308 */ /* 0x000ef00000000800 */
[----:B------:R-:W3:Y:S01]  /*3fa40*/  MUFU.EX2 R155, R155 ;  /* 0x0000009b009b7308 */ /* 0x000ee20000000800 */
[----:B------:R-:W-:Y:S01]  /*3fa50*/  FFMA.FTZ R175, R26, R67, -R6 ;  /* 0x000000431aaf7223 */ /* 0x000fe20000010806 */
[----:B----4-:R-:W-:-:S06]  /*3fa60*/  FADD.FTZ R7, R195, R70 ;  /* 0x00000046c3077221 */ /* 0x010fcc0000010000 */
[----:B------:R-:W4:Y:S01]  /*3fa70*/  MUFU.EX2 R153, R153 ;  /* 0x0000009900997308 */ /* 0x000f220000000800 */
[----:B0-----:R-:W-:Y:S01]  /*3fa80*/  FADD.FTZ R26, R196, R65 ;  /* 0x00000041c41a7221 */ /* 0x001fe20000010000 */
[----:B------:R-:W-:-:S06]  /*3fa90*/  FFMA.FTZ R0, R38, R67, -R6 ;  /* 0x0000004326007223 */ /* 0x000fcc0000010806 */
[----:B------:R-:W0:Y:S01]  /*3faa0*/  MUFU.EX2 R194, R194 ;  /* 0x000000c200c27308 */ /* 0x000e220000000800 */
[----:B-1----:R-:W-:Y:S01]  /*3fab0*/  FADD.FTZ R7, R152, R7 ;  /* 0x0000000798077221 */ /* 0x002fe20000010000 */
[----:B--2---:R-:W-:-:S06]  /*3fac0*/  FADD.FTZ R26, R193, R26 ;  /* 0x0000001ac11a7221 */ /* 0x004fcc0000010000 */
[----:B------:R-:W1:Y:S01]  /*3fad0*/  MUFU.EX2 R18, R18 ;  /* 0x0000001200127308 */ /* 0x000e620000000800 */
[----:B------:R-:W-:-:S07]  /*3fae0*/  FFMA.FTZ R10, R34, R67, -R6 ;  /* 0x00000043220a7223 */ /* 0x000fce0000010806 */
[----:B------:R-:W2:Y:S01]  /*3faf0*/  MUFU.EX2 R12, R12 ;  /* 0x0000000c000c7308 */ /* 0x000ea20000000800 */
[----:B------:R-:W-:Y:S01]  /*3fb00*/  FFMA.FTZ R170, R28, R67, -R6 ;  /* 0x000000431caa7223 */ /* 0x000fe20000010806 */
[----:B---3--:R-:W-:-:S06]  /*3fb10*/  FADD.FTZ R28, R154, R7 ;  /* 0x000000079a1c7221 */ /* 0x008fcc0000010000 */
[----:B------:R-:W3:Y:S01]  /*3fb20*/  MUFU.EX2 R15, R15 ;  /* 0x0000000f000f7308 */ /* 0x000ee20000000800 */
[----:B------:R-:W-:Y:S01]  /*3fb30*/  FADD.FTZ R7, R155, R26 ;  /* 0x0000001a9b077221 */ /* 0x000fe20000010000 */
[----:B------:R-:W-:-:S06]  /*3fb40*/  FFMA.FTZ R168, R31, R67, -R6 ;  /* 0x000000431fa87223 */ /* 0x000fcc0000010806 */
[----:B------:R-:W3:Y:S01]  /*3fb50*/  MUFU.EX2 R11, R11 ;  /* 0x0000000b000b7308 */ /* 0x000ee20000000800 */
[----:B------:R-:W-:Y:S01]  /*3fb60*/  FFMA.FTZ R177, R21, R67, -R6 ;  /* 0x0000004315b17223 */ /* 0x000fe20000010806 */
[----:B----4-:R-:W-:-:S06]  /*3fb70*/  FADD.FTZ R21, R153, R28 ;  /* 0x0000001c99157221 */ /* 0x010fcc0000010000 */
[----:B------:R-:W4:Y:S01]  /*3fb80*/  MUFU.EX2 R14, R14 ;  /* 0x0000000e000e7308 */ /* 0x000f220000000800 */
[----:B0-----:R-:W-:Y:S01]  /*3fb90*/  FADD.FTZ R7, R194, R7 ;  /* 0x00000007c2077221 */ /* 0x001fe20000010000 */
[----:B------:R-:W-:-:S06]  /*3fba0*/  FFMA.FTZ R167, R30, R67, -R6 ;  /* 0x000000431ea77223 */ /* 0x000fcc0000010806 */
[----:B------:R-:W0:Y:S01]  /*3fbb0*/  MUFU.EX2 R0, R0 ;  /* 0x0000000000007308 */ /* 0x000e220000000800 */
[----:B------:R-:W-:Y:S01]  /*3fbc0*/  FFMA.FTZ R185, R20, R67, -R6 ;  /* 0x0000004314b97223 */ /* 0x000fe20000010806 */
[----:B-1----:R-:W-:-:S06]  /*3fbd0*/  FADD.FTZ R20, R18, R21 ;  /* 0x0000001512147221 */ /* 0x002fcc0000010000 */
[----:B------:R-:W1:Y:S01]  /*3fbe0*/  MUFU.EX2 R13, R13 ;  /* 0x0000000d000d7308 */ /* 0x000e620000000800 */
[----:B--2---:R-:W-:-:S07]  /*3fbf0*/  FADD.FTZ R26, R12, R7 ;  /* 0x000000070c1a7221 */ /* 0x004fce0000010000 */
[----:B------:R-:W2:Y:S01]  /*3fc00*/  MUFU.EX2 R10, R10 ;  /* 0x0000000a000a7308 */ /* 0x000ea20000000800 */
[----:B---3--:R-:W-:Y:S01]  /*3fc10*/  FADD.FTZ R7, R15, R20 ;  /* 0x000000140f077221 */ /* 0x008fe20000010000 */
[----:B------:R-:W-:-:S06]  /*3fc20*/  FADD.FTZ R21, R11, R26 ;  /* 0x0000001a0b157221 */ /* 0x000fcc0000010000 */
[----:B------:R-:W3:Y:S01]  /*3fc30*/  MUFU.EX2 R164, R164 ;  /* 0x000000a400a47308 */ /* 0x000ee20000000800 */
[----:B------:R-:W-:-:S07]  /*3fc40*/  FFMA.FTZ R169, R29, R67, -R6 ;  /* 0x000000431da97223 */ /* 0x000fce0000010806 */
[----:B------:R-:W3:Y:S01]  /*3fc50*/  MUFU.EX2 R168, R168 ;  /* 0x000000a800a87308 */ /* 0x000ee20000000800 */
[----:B----4-:R-:W-:Y:S01]  /*3fc60*/  FADD.FTZ R20, R14, R7 ;  /* 0x000000070e147221 */ /* 0x010fe20000010000 */
[----:B0-----:R-:W-:-:S06]  /*3fc70*/  FADD.FTZ R21, R0, R21 ;  /* 0x0000001500157221 */ /* 0x001fcc0000010000 */
[----:B------:R-:W0:Y:S01]  /*3fc80*/  MUFU.EX2 R163, R163 ;  /* 0x000000a300a37308 */ /* 0x000e220000000800 */
[----:B------:R-:W-:-:S07]  /*3fc90*/  FFMA.FTZ R176, R27, R67, -R6 ;  /* 0x000000431bb07223 */ /* 0x000fce0000010806 */
[----:B------:R-:W4:Y:S01]  /*3fca0*/  MUFU.EX2 R167, R167 ;  /* 0x000000a700a77308 */ /* 0x000f220000000800 */
[----:B------:R-:W-:Y:S01]  /*3fcb0*/  FFMA.FTZ R178, R25, R67, -R6 ;  /* 0x0000004319b27223 */ /* 0x000fe20000010806 */
[----:B-1----:R-:W-:-:S06]  /*3fcc0*/  FADD.FTZ R7, R13, R20 ;  /* 0x000000140d077221 */ /* 0x002fcc0000010000 */
[----:B------:R-:W1:Y:S01]  /*3fcd0*/  MUFU.EX2 R166, R166 ;  /* 0x000000a600a67308 */ /* 0x000e620000000800 */
[----:B--2---:R-:W-:-:S07]  /*3fce0*/  FADD.FTZ R25, R10, R21 ;  /* 0x000000150a197221 */ /* 0x004fce0000010000 */
[----:B------:R-:W2:Y:S01]  /*3fcf0*/  MUFU.EX2 R170, R170 ;  /* 0x000000aa00aa7308 */ /* 0x000ea20000000800 */
[----:B---3--:R-:W-:Y:S01]  /*3fd00*/  FADD.FTZ R20, R164, R7 ;  /* 0x00000007a4147221 */ /* 0x008fe20000010000 */
[----:B------:R-:W-:-:S06]  /*3fd10*/  FADD.FTZ R26, R168, R25 ;  /* 0x00000019a81a7221 */ /* 0x000fcc0000010000 */
[----:B------:R-:W3:Y:S08]  /*3fd20*/  MUFU.EX2 R165, R165 ;  /* 0x000000a500a57308 */ /* 0x000ef00000000800 */
[----:B------:R-:W3:Y:S01]  /*3fd30*/  MUFU.EX2 R169, R169 ;  /* 0x000000a900a97308 */ /* 0x000ee20000000800 */
[----:B0-----:R-:W-:Y:S01]  /*3fd40*/  FADD.FTZ R7, R163, R20 ;  /* 0x00000014a3077221 */ /* 0x001fe20000010000 */
[----:B----4-:R-:W-:-:S06]  /*3fd50*/  FADD.FTZ R25, R167, R26 ;  /* 0x0000001aa7197221 */ /* 0x010fcc0000010000 */
[----:B------:R-:W0:Y:S08]  /*3fd60*/  MUFU.EX2 R172, R172 ;  /* 0x000000ac00ac7308 */ /* 0x000e300000000800 */
[----:B------:R-:W4:Y:S01]  /*3fd70*/  MUFU.EX2 R176, R176 ;  /* 0x000000b000b07308 */ /* 0x000f220000000800 */
[----:B-1----:R-:W-:Y:S01]  /*3fd80*/  FADD.FTZ R26, R166, R7 ;  /* 0x00000007a61a7221 */ /* 0x002fe20000010000 */
[----:B--2---:R-:W-:-:S06]  /*3fd90*/  FADD.FTZ R28, R170, R25 ;  /* 0x00000019aa1c7221 */ /* 0x004fcc0000010000 */
[----:B------:R-:W1:Y:S08]  /*3fda0*/  MUFU.EX2 R171, R171 ;  /* 0x000000ab00ab7308 */ /* 0x000e700000000800 */
[----:B------:R-:W2:Y:S01]  /*3fdb0*/  MUFU.EX2 R175, R175 ;  /* 0x000000af00af7308 */ /* 0x000ea20000000800 */
[----:B---3--:R-:W-:Y:S01]  /*3fdc0*/  FADD.FTZ R7, R165, R26 ;  /* 0x0000001aa5077221 */ /* 0x008fe20000010000 */
[----:B------:R-:W-:-:S06]  /*3fdd0*/  FADD.FTZ R25, R169, R28 ;  /* 0x0000001ca9197221 */ /* 0x000fcc0000010000 */
[----:B------:R-:W3:Y:S01]  /*3fde0*/  MUFU.EX2 R174, R174 ;  /* 0x000000ae00ae7308 */ /* 0x000ee20000000800 */
[----:B------:R-:W-:-:S07]  /*3fdf0*/  FFMA.FTZ R156, R64, R67, -R6 ;  /* 0x00000043409c7223 */ /* 0x000fce0000010806 */
[----:B------:R-:W3:Y:S01]  /*3fe00*/  MUFU.EX2 R178, R178 ;  /* 0x000000b200b27308 */ /* 0x000ee20000000800 */
[----:B0-----:R-:W-:Y:S01]  /*3fe10*/  FADD.FTZ R26, R172, R7 ;  /* 0x00000007ac1a7221 */ /* 0x001fe20000010000 */
[----:B----4-:R-:W-:-:S06]  /*3fe20*/  FADD.FTZ R28, R176, R25 ;  /* 0x00000019b01c7221 */ /* 0x010fcc0000010000 */
[----:B------:R-:W0:Y:S01]  /*3fe30*/  MUFU.EX2 R173, R173 ;  /* 0x000000ad00ad7308 */ /* 0x000e220000000800 */
[----:B------:R-:W-:-:S07]  /*3fe40*/  FFMA.FTZ R21, R66, R67, -R6 ;  /* 0x0000004342157223 */ /* 0x000fce0000010806 */
[----:B------:R-:W4:Y:S01]  /*3fe50*/  MUFU.EX2 R177, R177 ;  /* 0x000000b100b17308 */ /* 0x000f220000000800 */
[----:B-1----:R-:W-:Y:S01]  /*3fe60*/  FADD.FTZ R7, R171, R26 ;  /* 0x0000001aab077221 */ /* 0x002fe20000010000 */
[----:B--2---:R-:W-:-:S06]  /*3fe70*/  FADD.FTZ R25, R175, R28 ;  /* 0x0000001caf197221 */ /* 0x004fcc0000010000 */
[----:B------:R-:W1:Y:S01]  /*3fe80*/  MUFU.EX2 R182, R182 ;  /* 0x000000b600b67308 */ /* 0x000e620000000800 */
[----:B------:R-:W-:-:S07]  /*3fe90*/  FFMA.FTZ R20, R53, R67, -R6 ;  /* 0x0000004335147223 */ /* 0x000fce0000010806 */
        /* <DEDUP_REMOVED lines=31> */
[----:B------:R-:W3:Y:S08]  /*40090*/  MUFU.EX2 R186, R186 ;  /* 0x000000ba00ba7308 */ /* 0x000ef00000000800 */
[----:B------:R-:W3:Y:S01]  /*400a0*/  MUFU.EX2 R159, R159 ;  /* 0x0000009f009f7308 */ /* 0x000ee20000000800 */
[----:B0-----:R-:W-:Y:S01]  /*400b0*/  FADD.FTZ R26, R188, R25 ;  /* 0x00000019bc1a7221 */ /* 0x001fe20000010000 */
[----:B----4-:R-:W-:-:S03]  /*400c0*/  FADD.FTZ R7, R161, R6 ;  /* 0x00000006a1077221 */ /* 0x010fc60000010000 */
[----:B-1----:R-:W-:Y:S01]  /*400d0*/  FADD.FTZ R25, R187, R26 ;  /* 0x0000001abb197221 */ /* 0x002fe20000010000 */
[----:B--2---:R-:W-:-:S03]  /*400e0*/  FADD.FTZ R6, R160, R7 ;  /* 0x00000007a0067221 */ /* 0x004fc60000010000 */
[----:B---3--:R-:W-:Y:S01]  /*400f0*/  FADD.FTZ R25, R186, R25 ;  /* 0x00000019ba197221 */ /* 0x008fe20000010000 */
[----:B------:R-:W-:-:S04]  /*40100*/  FADD.FTZ R27, R159, R6 ;  /* 0x000000069f1b7221 */ /* 0x000fc80000010000 */
        /* <DEDUP_REMOVED lines=289> */
[----:B------:R-:W-:Y:S01]  /*41320*/  ST.E desc[UR6][R6.64+0x18], R31 ;  /* 0x0000181f06007985 */ /* 0x000fe2000c101906 */
[----:B------:R-:W-:-:S03]  /*41330*/  FMUL.FTZ R39, R24, R39 ;  /* 0x0000002718277220 */ /* 0x000fc60000410000 */
[----:B------:R1:W-:Y:S01]  /*41340*/  ST.E desc[UR14][R6.64+0x1c], R27 ;  /* 0x00001c1b06007985 */ /* 0x0003e2000c10190e */
[----:B------:R-:W-:-:S03]  /*41350*/  FMUL.FTZ R37, R24, R37 ;  /* 0x0000002518257220 */ /* 0x000fc60000410000 */
[----:B------:R2:W-:Y:S01]  /*41360*/  ST.E desc[UR16][R6.64+0x28], R29 ;  /* 0x0000281d06007985 */ /* 0x0005e2000c101910 */
        /* <DEDUP_REMOVED lines=21> */
[----:B------:R4:W-:Y:S01]  /*414c0*/  ST.E desc[UR10][R6.64+0x7c], R51 ;  /* 0x00007c3306007985 */ /* 0x0009e2000c10190a */
        /* <DEDUP_REMOVED lines=81> */
[----:B------:R-:W-:Y:S04]  /*419e0*/  ST.E desc[UR4][R6.64+0x1c8], R139 ;  /* 0x0001c88b06007985 */ /* 0x000fe8000c101904 */
[----:B------:R4:W-:Y:S04]  /*419f0*/  ST.E desc[UR8][R6.64+0x1cc], R135 ;  /* 0x0001cc8706007985 */ /* 0x0009e8000c101908 */
[----:B------:R4:W-:Y:S04]  /*41a00*/  ST.E desc[UR10][R6.64+0x1d8], R137 ;  /* 0x0001d88906007985 */ /* 0x0009e8000c10190a */
[----:B------:R-:W-:Y:S04]  /*41a10*/  ST.E desc[UR6][R6.64+0x1dc], R147 ;  /* 0x0001dc9306007985 */ /* 0x000fe8000c101906 */
[----:B------:R4:W-:Y:S04]  /*41a20*/  ST.E desc[UR12][R6.64+0x1e8], R141 ;  /* 0x0001e88d06007985 */ /* 0x0009e8000c10190c */
[----:B------:R-:W-:Y:S04]  /*41a30*/  ST.E desc[UR14][R6.64+0x1ec], R145 ;  /* 0x0001ec9106007985 */ /* 0x000fe8000c10190e */
[----:B------:R4:W-:Y:S04]  /*41a40*/  ST.E desc[UR16][R6.64+0x1f8], R143 ;  /* 0x0001f88f06007985 */ /* 0x0009e8000c101910 */
[----:B------:R4:W-:Y:S04]  /*41a50*/  ST.E desc[UR18][R6.64+0x1fc], R149 ;  /* 0x0001fc9506007985 */ /* 0x0009e8000c101912 */
[----:B0-----:R-:W2:Y:S01]  /*41a60*/  LDL.64 R2, [R158+0x80] ;  /* 0x000080009e027983 */ /* 0x001ea20000100a00 */
[----:B------:R-:W-:-:S02]  /*41a70*/  LEA.HI R8, R8, 0x8, RZ, 0x19 ;  /* 0x0000000808087811 */ /* 0x000fc400078fc8ff */
[----:B------:R-:W-:Y:S01]  /*41a80*/  R2UR UR28, R4 ;  /* 0x00000000041c72ca */ /* 0x000fe200000e0000 */
[----:B-1----:R-:W4:Y:S02]  /*41a90*/  LDL.64 R26, [R158] ;  /* 0x000000009e1a7983 */ /* 0x002f240000100a00 */
[----:B------:R0:W-:Y:S01]  /*41aa0*/  BAR.SYNC.DEFER_BLOCKING R8, 0x100 ;  /* 0x000400080000751d */ /* 0x0001e20000010000 */
[----:B------:R-:W-:-:S05]  /*41ab0*/  R2UR UR29, R5 ;  /* 0x00000000051d72ca */ /* 0x000fca00000e0000 */
[----:B------:R-:W4:Y:S04]  /*41ac0*/  LDL.64 R24, [R158+0x98] ;  /* 0x000098009e187983 */ /* 0x000f280000100a00 */
[----:B0-----:R-:W4:Y:S04]  /*41ad0*/  LDL.64 R8, [R158+0x88] ;  /* 0x000088009e087983 */ /* 0x001f280000100a00 */
[----:B--2---:R-:W2:Y:S04]  /*41ae0*/  LD.E R29, desc[UR4][R2.64] ;  /* 0x00000004021d7980 */ /* 0x004ea8000c101900 */
[----:B------:R-:W2:Y:S04]  /*41af0*/  LD.E R31, desc[UR4][R2.64+0x4] ;  /* 0x00000404021f7980 */ /* 0x000ea8000c101900 */
        /* <DEDUP_REMOVED lines=65> */
[----:B--2---:R0:W-:Y:S04]  /*41f10*/  ST.E desc[UR8][R2.64], R29 ;  /* 0x0000001d02007985 */ /* 0x0041e8000c101908 */
[----:B------:R1:W-:Y:S04]  /*41f20*/  ST.E desc[UR4][R2.64+0x4], R31 ;  /* 0x0000041f02007985 */ /* 0x0003e8000c101904 */
[----:B---3--:R2:W-:Y:S04]  /*41f30*/  ST.E desc[UR6][R2.64+0x8], R33 ;  /* 0x0000082102007985 */ /* 0x0085e8000c101906 */
[----:B------:R3:W-:Y:S04]  /*41f40*/  ST.E desc[UR8][R2.64+0xc], R35 ;  /* 0x00000c2302007985 */ /* 0x0007e8000c101908 */
[----:B------:R3:W-:Y:S04]  /*41f50*/  ST.E desc[UR10][R2.64+0x10], R37 ;  /* 0x0000102502007985 */ /* 0x0007e8000c10190a */
[----:B------:R3:W-:Y:S04]  /*41f60*/  ST.E desc[UR12][R2.64+0x14], R39 ;  /* 0x0000142702007985 */ /* 0x0007e8000c10190c */
[----:B------:R3:W-:Y:S04]  /*41f70*/  ST.E desc[UR14][R2.64+0x18], R41 ;  /* 0x0000182902007985 */ /* 0x0007e8000c10190e */
[----:B------:R3:W-:Y:S04]  /*41f80*/  ST.E desc[UR16][R2.64+0x1c], R43 ;  /* 0x00001c2b02007985 */ /* 0x0007e8000c101910 */
[----:B------:R3:W-:Y:S04]  /*41f90*/  ST.E desc[UR18][R2.64+0x20], R45 ;  /* 0x0000202d02007985 */ /* 0x0007e8000c101912 */
        /* <DEDUP_REMOVED lines=56> */
[----:B------:R-:W4:Y:S04]  /*42320*/  LD.E R25, desc[UR28][R2.64+0x104] ;  /* 0x0001041c02197980 */ /* 0x000f28000c101900 */
[----:B----4-:R4:W-:Y:S04]  /*42330*/  ST.E desc[UR4][R2.64+0x104], R25 ;  /* 0x0001041902007985 */ /* 0x0109e8000c101904 */
[----:B------:R-:W4:Y:S04]  /*42340*/  LD.E R27, desc[UR6][R2.64+0x108] ;  /* 0x00010806021b7980 */ /* 0x000f28000c101900 */
[----:B0-----:R-:W4:Y:S04]  /*42350*/  LD.E R29, desc[UR8][R2.64+0x10c] ;  /* 0x00010c08021d7980 */ /* 0x001f28000c101900 */
[----:B-1----:R-:W4:Y:S04]  /*42360*/  LD.E R31, desc[UR10][R2.64+0x110] ;  /* 0x0001100a021f7980 */ /* 0x002f28000c101900 */
[----:B--2---:R-:W2:Y:S04]  /*42370*/  LD.E R33, desc[UR12][R2.64+0x114] ;  /* 0x0001140c02217980 */ /* 0x004ea8000c101900 */
[----:B---3--:R-:W3:Y:S04]  /*42380*/  LD.E R35, desc[UR14][R2.64+0x118] ;  /* 0x0001180e02237980 */ /* 0x008ee8000c101900 */
        /* <DEDUP_REMOVED lines=59> */
[----:B------:R-:W-:Y:S04]  /*42740*/  ST.E desc[UR4][R2.64+0x108], R27 ;  /* 0x0001081b02007985 */ /* 0x000fe8000c101904 */
[----:B------:R-:W-:Y:S04]  /*42750*/  ST.E desc[UR6][R2.64+0x10c], R29 ;  /* 0x00010c1d02007985 */ /* 0x000fe8000c101906 */
[----:B------:R-:W-:Y:S04]  /*42760*/  ST.E desc[UR8][R2.64+0x110], R31 ;  /* 0x0001101f02007985 */ /* 0x000fe8000c101908 */
[----:B--2---:R-:W-:Y:S04]  /*42770*/  ST.E desc[UR10][R2.64+0x114], R33 ;  /* 0x0001142102007985 */ /* 0x004fe8000c10190a */
[----:B---3--:R-:W-:Y:S04]  /*42780*/  ST.E desc[UR12][R2.64+0x118], R35 ;  /* 0x0001182302007985 */ /* 0x008fe8000c10190c */
[----:B------:R-:W-:Y:S04]  /*42790*/  ST.E desc[UR14][R2.64+0x11c], R37 ;  /* 0x00011c2502007985 */ /* 0x000fe8000c10190e */
[----:B------:R-:W-:Y:S04]  /*427a0*/  ST.E desc[UR16][R2.64+0x120], R39 ;  /* 0x0001202702007985 */ /* 0x000fe8000c101910 */
[----:B------:R-:W-:Y:S04]  /*427b0*/  ST.E desc[UR18][R2.64+0x124], R41 ;  /* 0x0001242902007985 */ /* 0x000fe8000c101912 */
[----:B------:R-:W-:Y:S04]  /*427c0*/  ST.E desc[UR20][R2.64+0x128], R43 ;  /* 0x0001282b02007985 */ /* 0x000fe8000c101914 */
[----:B------:R-:W-:Y:S04]  /*427d0*/  ST.E desc[UR22][R2.64+0x12c], R45 ;  /* 0x00012c2d02007985 */ /* 0x000fe8000c101916 */
[----:B----4-:R0:W-:Y:S04]  /*427e0*/  ST.E desc[UR4][R2.64+0x130], R25 ;  /* 0x0001301902007985 */ /* 0x0101e8000c101904 */
        /* <DEDUP_REMOVED lines=65> */
[----:B0-----:R-:W4:Y:S01]  /*42c00*/  LD.E R25, desc[UR24][R2.64+0x4] ;  /* 0x0000041802197980 */ /* 0x001f22000c101900 */
        /* <DEDUP_REMOVED lines=142> */
[----:B------:R-:W-:Y:S01]  /*434f0*/  VOTEU.ANY UP0, P0 ;  /* 0x00000000003f7886 */ /* 0x000fe20000000100 */
        /* <DEDUP_REMOVED lines=24> */
[----:B--2---:R-:W-:-:S06]  /*43680*/  WARPGROUP.ARRIVE ;  /* 0x00000000000079c5 */ /* 0x004fcc0000000000 */
        /* <DEDUP_REMOVED lines=753> */
[----:B------:R-:W-:Y:S02]  /*465a0*/  F2FP.BF16.F32.PACK_AB R152, R15, R18 ;  /* 0x000000120f98723e */ /* 0x000fe400000010ff */
[----:B------:R-:W-:Y:S02]  /*465b0*/  F2FP.BF16.F32.PACK_AB R154, R13, R14 ;  /* 0x0000000e0d9a723e */ /* 0x000fe400000010ff */
[----:B------:R-:W-:Y:S02]  /*465c0*/  F2FP.BF16.F32.PACK_AB R153, R11, R12 ;  /* 0x0000000c0b99723e */ /* 0x000fe400000010ff */
[----:B------:R-:W-:-:S02]  /*465d0*/  F2FP.BF16.F32.PACK_AB R155, R10, R0 ;  /* 0x000000000a9b723e */ /* 0x000fc400000010ff */
        /* <DEDUP_REMOVED lines=2724> */
[----:B------:R4:W-:Y:S04]  /*51020*/  ST.E desc[UR18][R2.64+0x1b4], R133 ;  /* 0x0001b48502007985 */ /* 0x0009e8000c101912 */
        /* <DEDUP_REMOVED lines=23> */
[----:B------:R4:W-:Y:S04]  /*511a0*/  ST.E desc[UR16][R2.64+0x1e4], R145 ;  /* 0x0001e49102007985 */ /* 0x0009e8000c101910 */
        /* <DEDUP_REMOVED lines=372> */
[----:B------:R-:W-:-:S02]  /*528f0*/  R2UR UR7, R7 ;  /* 0x00000000070772ca */ /* 0x000fc400000e0000 */
[----:B------:R-:W-:Y:S02]  /*52900*/  F2FP.BF16.F32.PACK_AB R186, R186, R187 ;  /* 0x000000bbbaba723e */ /* 0x000fe400000010ff */
[----:B------:R-:W-:Y:S02]  /*52910*/  R2UR UR6, R6 ;  /* 0x00000000060672ca */ /* 0x000fe400000e0000 */
[----:B------:R-:W-:Y:S02]  /*52920*/  F2FP.BF16.F32.PACK_AB R184, R188, R189 ;  /* 0x000000bdbcb8723e */ /* 0x000fe400000010ff */
[----:B------:R-:W-:Y:S02]  /*52930*/  F2FP.BF16.F32.PACK_AB R185, R161, R162 ;  /* 0x000000a2a1b9723e */ /* 0x000fe400000010ff */
[----:B------:R-:W-:Y:S02]  /*52940*/  F2FP.BF16.F32.PACK_AB R187, R159, R160 ;  /* 0x000000a09fbb723e */ /* 0x000fe400000010ff */
        /* <DEDUP_REMOVED lines=27> */
[C---:B------:R-:W-:Y:S01]  /*52b00*/  R2UR UR7, R5.reuse ;  /* 0x00000000050772ca */ /* 0x040fe200000e0000 */
[----:B------:R-:W-:Y:S02]  /*52b10*/  WARPGROUP.DEPBAR.LE gsb0, 0x0 ;  /* 0x00008000000079c5 */ /* 0x000fe40000010000 */
[----:B------:R-:W-:Y:S01]  /*52b20*/  ST.E desc[UR4][R2.64], R24 ;  /* 0x0000001802007985 */ /* 0x000fe2000c101904 */
[----:B------:R-:W-:Y:S02]  /*52b30*/  R2UR UR4, R4 ;  /* 0x00000000040472ca */ /* 0x000fe400000e0000 */
[----:B------:R-:W-:-:S07]  /*52b40*/  R2UR UR5, R5 ;  /* 0x00000000050572ca */ /* 0x000fce00000e0000 */
[----:B------:R0:W-:Y:S01]  /*52b50*/  ST.E desc[UR6][R2.64+0x4], R25 ;  /* 0x0000041902007985 */ /* 0x0001e2000c101906 */
[C---:B------:R-:W-:Y:S02]  /*52b60*/  R2UR UR6, R4.reuse ;  /* 0x00000000040672ca */ /* 0x040fe400000e0000 */
[C---:B------:R-:W-:Y:S01]  /*52b70*/  R2UR UR7, R5.reuse ;  /* 0x00000000050772ca */ /* 0x040fe200000e0000 */
[----:B------:R-:W-:Y:S01]  /*52b80*/  ST.E desc[UR8][R2.64+0x8], R26 ;  /* 0x0000081a02007985 */ /* 0x000fe2000c101908 */
[C---:B------:R-:W-:Y:S02]  /*52b90*/  R2UR UR8, R4.reuse ;  /* 0x00000000040872ca */ /* 0x040fe400000e0000 */
[C---:B------:R-:W-:Y:S01]  /*52ba0*/  R2UR UR9, R5.reuse ;  /* 0x00000000050972ca */ /* 0x040fe200000e0000 */
[----:B------:R1:W-:Y:S01]  /*52bb0*/  ST.E desc[UR10][R2.64+0xc], R27 ;  /* 0x00000c1b02007985 */ /* 0x0003e2000c10190a */
[C---:B------:R-:W-:Y:S02]  /*52bc0*/  R2UR UR10, R4.reuse ;  /* 0x00000000040a72ca */ /* 0x040fe400000e0000 */
[----:B------:R-:W-:Y:S01]  /*52bd0*/  R2UR UR11, R5 ;  /* 0x00000000050b72ca */ /* 0x000fe200000e0000 */
[----:B------:R-:W-:Y:S01]  /*52be0*/  ST.E desc[UR12][R2.64+0x10], R28 ;  /* 0x0000101c02007985 */ /* 0x000fe2000c10190c */
        /* <DEDUP_REMOVED lines=370> */
[----:B------:R4:W-:Y:S01]  /*54310*/  ST.E desc[UR6][R8.64], R191 ;  /* 0x000000bf08007985 */ /* 0x0009e2000c101906 */
        /* <DEDUP_REMOVED lines=19> */
[----:B-1----:R-:W4:Y:S01]  /*54450*/  LD.E R27, desc[UR20][R2.64+0x18] ;  /* 0x00001814021b7980 */ /* 0x002f22000c101900 */
[----:B------:R-:W-:-:S02]  /*54460*/  R2UR UR18, R4 ;  /* 0x00000000041272ca */ /* 0x000fc400000e0000 */
[C---:B------:R-:W-:Y:S01]  /*54470*/  R2UR UR19, R5.reuse ;  /* 0x00000000051372ca */ /* 0x040fe200000e0000 */
[----:B--2---:R-:W2:Y:S01]  /*54480*/  LD.E R29, desc[UR22][R2.64+0x1c] ;  /* 0x00001c16021d7980 */ /* 0x004ea2000c101900 */
[C---:B------:R-:W-:Y:S02]  /*54490*/  R2UR UR20, R4.reuse ;  /* 0x00000000041472ca */ /* 0x040fe400000e0000 */
[C---:B------:R-:W-:Y:S01]  /*544a0*/  R2UR UR21, R5.reuse ;  /* 0x00000000051572ca */ /* 0x040fe200000e0000 */
[----:B---3--:R-:W3:Y:S01]  /*544b0*/  LD.E R31, desc[UR24][R2.64+0x20] ;  /* 0x00002018021f7980 */ /* 0x008ee2000c101900 */
[C---:B------:R-:W-:Y:S02]  /*544c0*/  R2UR UR22, R4.reuse ;  /* 0x00000000041672ca */ /* 0x040fe400000e0000 */
[----:B------:R-:W-:Y:S01]  /*544d0*/  R2UR UR23, R5 ;  /* 0x00000000051772ca */ /* 0x000fe200000e0000 */
[----:B----4-:R-:W4:Y:S01]  /*544e0*/  LD.E R33, desc[UR26][R2.64+0x24] ;  /* 0x0000241a02217980 */ /* 0x010f22000c101900 */
        /* <DEDUP_REMOVED lines=375> */
[----:B--2---:R-:W-:Y:S01]  /*55c60*/  ST.E desc[UR18][R2.64+0x1c], R29 ;  /* 0x00001c1d02007985 */ /* 0x004fe2000c101912 */
[----:B------:R-:W-:-:S02]  /*55c70*/  R2UR UR18, R4 ;  /* 0x00000000041272ca */ /* 0x000fc400000e0000 */
[C---:B------:R-:W-:Y:S01]  /*55c80*/  R2UR UR19, R5.reuse ;  /* 0x00000000051372ca */ /* 0x040fe200000e0000 */
[----:B---3--:R-:W-:Y:S01]  /*55c90*/  ST.E desc[UR20][R2.64+0x20], R31 ;  /* 0x0000201f02007985 */ /* 0x008fe2000c101914 */
[C---:B------:R-:W-:Y:S02]  /*55ca0*/  R2UR UR20, R4.reuse ;  /* 0x00000000041472ca */ /* 0x040fe400000e0000 */
[C---:B------:R-:W-:Y:S01]  /*55cb0*/  R2UR UR21, R5.reuse ;  /* 0x00000000051572ca */ /* 0x040fe200000e0000 */
[----:B----4-:R-:W-:Y:S01]  /*55cc0*/  ST.E desc[UR22][R2.64+0x24], R33 ;  /* 0x0000242102007985 */ /* 0x010fe2000c101916 */
        /* <DEDUP_REMOVED lines=347> */
.L_x_11569:
[----:B------:R-:W-:Y:S05]  /*57280*/  BSYNC B2 ;  /* 0x0000000000027941 */ /* 0x000fea0003800000 */
.L_x_11568:
[C---:B------:R-:W-:Y:S02]  /*57290*/  R2UR UR6, R4.reuse ;  /* 0x00000000040672ca */ /* 0x040fe400000e0000 */
[C---:B------:R-:W-:Y:S02]  /*572a0*/  R2UR UR7, R5.reuse ;  /* 0x00000000050772ca */ /* 0x040fe400000e0000 */
[----:B------:R-:W-:Y:S02]  /*572b0*/  R2UR UR4, R4 ;  /* 0x00000000040472ca */ /* 0x000fe400000e0000 */
[----:B------:R-:W-:-:S09]  /*572c0*/  R2UR UR5, R5 ;  /* 0x00000000050572ca */ /* 0x000fd200000e0000 */
[----:B------:R-:W2:Y:S04]  /*572d0*/  LD.E.64 R2, desc[UR6][R8.64+0x20] ;  /* 0x0000200608027980 */ /* 0x000ea8000c101b00 */
[----:B------:R-:W3:Y:S01]  /*572e0*/  LD.E R0, desc[UR4][R8.64+0xc] ;  /* 0x00000c0408007980 */ /* 0x000ee2000c101900 */
[----:B------:R-:W-:Y:S01]  /*572f0*/  IMAD.MOV.U32 R193, RZ, RZ, 0x0 ;  /* 0x00000000ffc17424 */ /* 0x000fe200078e00ff */
[----:B--2---:R-:W-:-:S05]  /*57300*/  MOV R3, R2 ;  /* 0x0000000200037202 */ /* 0x004fca0000000f00 */
[----:B-----5:R-:W-:-:S05]  /*57310*/  IMAD R3, R6, 0x8, R3 ;  /* 0x0000000806037824 */ /* 0x020fca00078e0203 */
[----:B---3--:R-:W-:-:S04]  /*57320*/  PRMT R0, R0, 0x654, R3 ;  /* 0x0000065400007816 */ /* 0x008fc80000000003 */
[----:B------:R0:W-:Y:S02]  /*57330*/  SYNCS.ARRIVE.TRANS64.RED.A1T0 RZ, [R0+URZ], RZ ;  /* 0x000000ff00ff79a7 */ /* 0x0001e4000810043f */
[----:B0-----:R-:W-:Y:S05]  /*57340*/  RET.REL.NODEC R192 `(_ZN7cutlass13device_kernelIN5flash11enable_sm90INS1_16FlashAttnFwdSm90INS1_25CollectiveMainloopFwdSm90ILi2EN4cute5tupleIJNS5_1CILi1EEES8_S8_EEENS6_IJNS7_ILi128EEENS7_ILi96EEENS7_ILi64EEEEEELi256ENS_10bfloat16_tEfNS_4arch4Sm90ELb0ELb1ELb1ELb0ELb1ELb0ELb1ELb1ELb0ELb1ELb1ELb0EEENS1_21CollectiveEpilogueFwdINS6_IJSA_NS7_ILi256EEESB_EEES9_SE_SG_Li256ELb0ELb1ELb1ELb0EEENS1_19SingleTileSchedulerILb0ELb1ELb1ELi128EEEEEEEEEvNT_6ParamsE) ;  /* 0xfffffa8cc02c7950 */ /* 0x001fea0003c3ffff */
.L_x_11544:
[----:B0-----:R0:W1:Y:S02]  /*57350*/  SYNCS.PHASECHK.TRANS64.TRYWAIT P0, [R10+URZ], R11 ;  /* 0x0000000b0a0075a7 */ /* 0x001064000800017f */
[----:B-1----:R-:W-:Y:S05]  /*57360*/  @!P0 NANOSLEEP.SYNCS 0x989680 ;  /* 0x009896800000895d */ /* 0x002fea0003900000 */
[----:B------:R-:W1:Y:S02]  /*57370*/  @!P0 SYNCS.PHASECHK.TRANS64 P0, [R10+URZ], R11 ;  /* 0x0000000b0a0085a7 */ /* 0x000e64000800007f */
[----:B-1----:R-:W-:Y:S05]  /*57380*/  @!P0 BRA `(.L_x_11544) ;  /* 0xfffffffc00f08947 */ /* 0x002fea000383ffff */
[----:B------:R-:W-:Y:S05]  /*57390*/  BRA `(.L_x_11543) ;  /* 0xfffffe48001c7947 */ /* 0x000fea000383ffff */
.L_x_11551:
[----:B0-----:R0:W1:Y:S02]  /*573a0*/  SYNCS.PHASECHK.TRANS64.TRYWAIT P0, [R10+URZ], R11 ;  /* 0x0000000b0a0075a7 */ /* 0x001064000800017f */
[----:B-1----:R-:W-:Y:S05]  /*573b0*/  @!P0 NANOSLEEP.SYNCS 0x989680 ;  /* 0x009896800000895d */ /* 0x002fea0003900000 */
[----:B------:R-:W1:Y:S02]  /*573c0*/  @!P0 SYNCS.PHASECHK.TRANS64 P0, [R10+URZ], R11 ;  /* 0x0000000b0a0085a7 */ /* 0x000e64000800007f */
[----:B-1----:R-:W-:Y:S05]  /*573d0*/  @!P0 BRA `(.L_x_11551) ;  /* 0xfffffffc00f08947 */ /* 0x002fea000383ffff */
[----:B------:R-:W-:Y:S05]  /*573e0*/  BRA `(.L_x_11550) ;  /* 0xfffffe4c00f07947 */ /* 0x000fea000383ffff */
.L_x_11570:
        /* <DEDUP_REMOVED lines=9> */
.L_x_15771:


//--------------------- .text._ZN7cutlass13device_kernelIN5flash11enable_sm90INS1_16FlashAttnFwdSm90INS1_25CollectiveMainloopFwdSm90ILi2EN4cute5tupleIJNS5_1CILi1EEES8_S8_EEENS6_IJNS7_ILi128EEENS7_ILi96EEENS7_ILi64EEEEEELi256ENS_10bfloat16_tEfNS_4arch4Sm90ELb0ELb1ELb1ELb1ELb1ELb0ELb0ELb1ELb0ELb1ELb1ELb0EEENS1_21CollectiveEpilogueFwdINS6_IJSA_NS7_ILi256EEESB_EEES9_SE_SG_Li256ELb1ELb1ELb1ELb0EEENS1_36VarlenDynamicPersistentTileSchedulerILi128ELi96ELi256ELi128ELb1ELb1ELb1ELb1ELb0ELb1EEEEEEEEEvNT_6ParamsE --------------------------
	.section	.text._ZN7cutlass13device_kernelIN5flash11enable_sm90INS1_16FlashAttnFwdSm90INS1_25CollectiveMainloopFwdSm90ILi2EN4cute5tupleIJNS5_1CILi1EEES8_S8_EEENS6_IJNS7_ILi128EEENS7_ILi96EEENS7_ILi64EEEEEELi256ENS_10bfloat16_tEfNS_4arch4Sm90ELb0ELb1ELb1ELb1ELb1ELb0ELb0ELb1ELb0ELb1ELb1ELb0EEENS1_21CollectiveEpilogueFwdINS6_IJSA_NS7_ILi256EEESB_EEES9_SE_SG_Li256ELb1ELb1ELb1ELb0EEENS1_36VarlenDynamicPersistentTileSchedulerILi128ELi96ELi256ELi128ELb1ELb1ELb1ELb1ELb0ELb1EEEEEEEEEvNT_6ParamsE,"ax",@progbits
	.align	128
.text._ZN7cutlass13device_kernelIN5flash11enable_sm90INS1_16FlashAttnFwdSm90INS1_25CollectiveMainloopFwdSm90ILi2EN4cute5tupleIJNS5_1CILi1EEES8_S8_EEENS6_IJNS7_ILi128EEENS7_ILi96EEENS7_ILi64EEEEEELi256ENS_10bfloat16_tEfNS_4arch4Sm90ELb0ELb1ELb1ELb1ELb1ELb0ELb0ELb1ELb0ELb1ELb1ELb0EEENS1_21CollectiveEpilogueFwdINS6_IJSA_NS7_ILi256EEESB_EEES9_SE_SG_Li256ELb1ELb1ELb1ELb0EEENS1_36VarlenDynamicPersistentTileSchedulerILi128ELi96ELi256ELi128ELb1ELb1ELb1ELb1ELb0ELb1EEEEEEEEEvNT_6ParamsE:
        .type           _ZN7cutlass13device_kernelIN5flash11enable_sm90INS1_16FlashAttnFwdSm90INS1_25CollectiveMainloopFwdSm90ILi2EN4cute5tupleIJNS5_1CILi1EEES8_S8_EEENS6_IJNS7_ILi128EEENS7_ILi96EEENS7_ILi64EEEEEELi256ENS_10bfloat16_tEfNS_4arch4Sm90ELb0ELb1ELb1ELb1ELb1ELb0ELb0ELb1ELb0ELb1ELb1ELb0EEENS1_21CollectiveEpilogueFwdINS6_IJSA_NS7_ILi256EEESB_EEES9_SE_SG_Li256ELb1ELb1ELb1ELb0EEENS1_36VarlenDynamicPersistentTileSchedulerILi128ELi96ELi256ELi128ELb1ELb1ELb1ELb1ELb0ELb1EEEEEEEEEvNT_6ParamsE,@function
        .size           _ZN7cutlass13device_kernelIN5flash11enable_sm90INS1_16FlashAttnFwdSm90INS1_25CollectiveMainloopFwdSm90ILi2EN4cute5tupleIJNS5_1CILi1EEES8_S8_EEENS6_IJNS7_ILi128EEENS7_ILi96EEENS7_ILi64EEEEEELi256ENS_10bfloat16_tEfNS_4arch4Sm90ELb0ELb1ELb1ELb1ELb1ELb0ELb0ELb1ELb0ELb1ELb1ELb0EEENS1_21CollectiveEpilogueFwdINS6_IJSA_NS7_ILi256EEESB_EEES9_SE_SG_Li256ELb1ELb1ELb1ELb0EEENS1_36VarlenDynamicPersistentTileSchedulerILi128ELi96ELi256ELi128ELb1ELb1ELb1ELb1ELb0ELb1EEEEEEEEEvNT_6ParamsE,(.L_x_15773 - _ZN7cutlass13device_kernelIN5flash11enable_sm90INS1_16FlashAttnFwdSm90INS1_25CollectiveMainloopFwdSm90ILi2EN4cute5tupleIJNS5_1CILi1EEES8_S8_EEENS6_IJNS7_ILi128EEENS7_ILi96EEENS7_ILi64EEEEEELi256ENS_10bfloat16_tEfNS_4arch4Sm90ELb0ELb1ELb1ELb1ELb1ELb0ELb0ELb1ELb0ELb1ELb1ELb0EEENS1_21CollectiveEpilogueFwdINS6_IJSA_NS7_ILi256EEESB_EEES9_SE_SG_Li256ELb1ELb1ELb1ELb0EEENS1_36VarlenDynamicPersistentTileSchedulerILi128ELi96ELi256ELi128ELb1ELb1ELb1ELb1ELb0ELb1EEEEEEEEEvNT_6ParamsE)
        .other          _ZN7cutlass13device_kernelIN5flash11enable_sm90INS1_16FlashAttnFwdSm90INS1_25CollectiveMainloopFwdSm90ILi2EN4cute5tupleIJNS5_1CILi1EEES8_S8_EEENS6_IJNS7_ILi128EEENS7_ILi96EEENS7_ILi64EEEEEELi256ENS_10bfloat16_tEfNS_4arch4Sm90ELb0ELb1ELb1ELb1ELb1ELb0ELb0ELb1ELb0ELb1ELb1ELb0EEENS1_21CollectiveEpilogueFwdINS6_IJSA_NS7_ILi256EEESB_EEES9_SE_SG_Li256ELb1ELb1ELb1ELb0EEENS1_36VarlenDynamicPersistentTileSchedulerILi128ELi96ELi256ELi128ELb1ELb1ELb1ELb1ELb0ELb1EEEEEEEEEvNT_6ParamsE,@"STO_CUDA_ENTRY STV_DEFAULT"
_ZN7cutlass13device_kernelIN5flash11enable_sm90INS1_16FlashAttnFwdSm90INS1_25CollectiveMainloopFwdSm90ILi2EN4cute5tupleIJNS5_1CILi1EEES8_S8_EEENS6_IJNS7_ILi128EEENS7_ILi96EEENS7_ILi64EEEEEELi256ENS_10bfloat16_tEfNS_4arch4Sm90ELb0ELb1ELb1ELb1ELb1ELb0ELb0ELb1ELb0ELb1ELb1ELb0EEENS1_21CollectiveEpilogueFwdINS6_IJSA_NS7_ILi256EEESB_EEES9_SE_SG_Li256ELb1ELb1ELb1ELb0EEENS1_36VarlenDynamicPersistentTileSchedulerILi128ELi96ELi256ELi128ELb1ELb1ELb1ELb1ELb0ELb1EEEEEEEEEvNT_6ParamsE:
        /* <DEDUP_REMOVED lines=45> */
.L_x_11571:
        /* <DEDUP_REMOVED lines=22> */
.L_x_11572:
        /* <DEDUP_REMOVED lines=18> */
.L_x_11573:
        /* <DEDUP_REMOVED lines=22> */
.L_x_11574:
        /* <DEDUP_REMOVED lines=23> */
.L_x_11575:
        /* <DEDUP_REMOVED lines=13> */
[----:B------:R-:W-:Y:S05]  /*08f0*/  @!P1 BRA `(.L_x_11576) ;  /* 0x000001b800e89947 */ /* 0x000fea0003800000 */
.L_x_11577:
[----:B------:R-:W-:-:S08]  /*0900*/  NOP ;  /* 0x0000000000007918 */ /* 0x000fd00000000000 */
[----:B------:R-:W1:Y:S02]  /*0910*/  USETMAXREG.TRY_ALLOC.CTAPOOL UP0, 0xe8 ;  /* 0x000000e8000079c8 */ /* 0x000e640008000600 */
[----:B-1----:R-:W-:-:S13]  /*0920*/  PLOP3.LUT P0, PT, PT, PT, UP0, 0x80, 0x0 ;  /* 0x000000000000781c */ /* 0x002fda0003f0f008 */
[----:B------:R-:W-:Y:S05]  /*0930*/  @!P0 BRA `(.L_x_11577) ;  /* 0xfffffffc00f08947 */ /* 0x000fea000383ffff */
[----:B------:R-:W1:Y:S01]  /*0940*/  S2R R0, SR_TID.X ;  /* 0x0000000000007919 */ /* 0x000e620000002100 */
[----:B------:R-:W-:Y:S06]  /*0950*/  BAR.ARV 0x8, 0x180 ;  /* 0x0206000000007b1d */ /* 0x000fec0000002000 */
[----:B0-----:R-:W-:Y:S01]  /*0960*/  IADD3 R2, P1, R16, 0x1c0, RZ ;  /* 0x000001c010027810 */ /* 0x001fe20007f3e0ff */
[----:B------:R-:W-:Y:S01]  /*0970*/  ULDC UR4, c[0x0][0xc3c] ;  /* 0x00030f0000047ab9 */ /* 0x000fe20000000800 */
[----:B------:R-:W0:Y:S03]  /*0980*/  S2R R7, SR_CgaCtaId ;  /* 0x0000000000077919 */ /* 0x000e260000008800 */
[----:B------:R-:W-:Y:S01]  /*0990*/  IMAD.X R3, RZ, RZ, R17, P1 ;  /* 0x000000ffff037224 */ /* 0x000fe200008e0611 */
[----:B------:R-:W-:Y:S04]  /*09a0*/  STL.64 [R1+0x1c0], RZ ;  /* 0x0001c0ff01007387 */ /* 0x000fe80000100a00 */
[----:B------:R-:W-:Y:S04]  /*09b0*/  STL.64 [R1+0x448], R2 ;  /* 0x0004480201007387 */ /* 0x000fe80000100a00 */
[----:B------:R-:W-:Y:S01]  /*09c0*/  STL [R1+0x1c8], RZ ;  /* 0x0001c8ff01007387 */ /* 0x000fe20000100800 */
[----:B-1----:R-:W-:-:S04]  /*09d0*/  SHF.R.U32.HI R0, RZ, 0x7, R0 ;  /* 0x00000007ff007819 */ /* 0x002fc80000011600 */
[----:B------:R-:W-:Y:S02]  /*09e0*/  ISETP.NE.AND P0, PT, R0, 0x1, PT ;  /* 0x000000010000780c */ /* 0x000fe40003f05270 */
[----:B------:R-:W-:-:S04]  /*09f0*/  MOV R0, 0x400 ;  /* 0x0000040000007802 */ /* 0x000fc80000000f00 */
[----:B0-----:R-:W-:-:S07]  /*0a00*/  LEA R0, R7, R0, 0x18 ;  /* 0x0000000007007211 */ /* 0x001fce00078ec0ff */
[----:B------:R-:W-:Y:S08]  /*0a10*/  @!P0 BAR.ARV 0x9, 0x100 ;  /* 0x0244000000008b1d */ /* 0x000ff00000002000 */
[----:B------:R-:W-:Y:S06]  /*0a20*/  BAR.SYNC.DEFER_BLOCKING 0x5, 0x180 ;  /* 0x0146000000007b1d */ /* 0x000fec0000010000 */
[----:B------:R-:W0:Y:S02]  /*0a30*/  LDS.128 R12, [R0+0x228d0] ;  /* 0x0228d000000c7984 */ /* 0x000e240000000c00 */
[----:B------:R-:W-:Y:S06]  /*0a40*/  BAR.ARV 0x4, 0x180 ;  /* 0x0106000000007b1d */ /* 0x000fec0000002000 */
[----:B0-----:R-:W-:-:S13]  /*0a50*/  ISETP.GE.AND P0, PT, R15, UR4, PT ;  /* 0x000000040f007c0c */ /* 0x001fda000bf06270 */
[----:B------:R-:W-:Y:S05]  /*0a60*/  @P0 EXIT ;  /* 0x000000000000094d */ /* 0x000fea0003800000 */
[----:B------:R-:W0:Y:S01]  /*0a70*/  S2R R2, SR_TID.X ;  /* 0x0000000000027919 */ /* 0x000e220000002100 */
[----:B------:R-:W-:Y:S01]  /*0a80*/  R2UR UR5, R13 ;  /* 0x000000000d0572ca */ /* 0x000fe200000e0000 */
[----:B------:R-:W-:Y:S01]  /*0a90*/  UMOV UR61, URZ ;  /* 0x0000003f003d7c82 */ /* 0x000fe20008000000 */
[----:B------:R-:W-:Y:S02]  /*0aa0*/  R2UR UR6, R14 ;  /* 0x000000000e0672ca */ /* 0x000fe400000e0000 */
[----:B------:R-:W-:Y:S01]  /*0ab0*/  R2UR UR7, R15 ;  /* 0x000000000f0772ca */ /* 0x000fe200000e0000 */
[----:B0-----:R-:W-:-:S05]  /*0ac0*/  VIADD R214, R2, 0xffffff80 ;  /* 0xffffff8002d67836 */ /* 0x001fca0000000000 */
[----:B------:R-:W-:-:S04]  /*0ad0*/  SHF.R.S32.HI R3, RZ, 0x1f, R214 ;  /* 0x0000001fff037819 */ /* 0x000fc800000114d6 */
[CC--:B------:R-:W-:Y:S02]  /*0ae0*/  LEA.HI R0, R3.reuse, R214.reuse, RZ, 0x7 ;  /* 0x000000d603007211 */ /* 0x0c0fe400078f38ff */
[----:B------:R-:W-:Y:S02]  /*0af0*/  LEA.HI R4, R3, R214, RZ, 0x5 ;  /* 0x000000d603047211 */ /* 0x000fe400078f28ff */
[----:B------:R-:W-:-:S03]  /*0b00*/  LOP3.LUT R5, R0, 0xffffff80, RZ, 0xc0, !PT ;  /* 0xffffff8000057812 */ /* 0x000fc600078ec0ff */
[----:B------:R-:W-:Y:S02]  /*0b10*/  IMAD.SHL.U32 R6, R4, 0x20, RZ ;  /* 0x0000002004067824 */ /* 0x000fe400078e00ff */
[----:B------:R-:W-:Y:S01]  /*0b20*/  IMAD.IADD R19, R214, 0x1, -R5 ;  /* 0x00000001d6137824 */ /* 0x000fe200078e0a05 */
[----:B------:R-:W-:Y:S02]  /*0b30*/  LEA.HI R5, R3, R214, RZ, 0x4 ;  /* 0x000000d603057211 */ /* 0x000fe400078f20ff */
[----:B------:R-:W-:Y:S02]  /*0b40*/  LOP3.LUT R12, R6, 0xfffffc00, RZ, 0xc0, !PT ;  /* 0xfffffc00060c7812 */ /* 0x000fe400078ec0ff */
[----:B------:R-:W-:Y:S01]  /*0b50*/  SHF.R.S32.HI R8, RZ, 0x4, R5 ;  /* 0x00000004ff087819 */ /* 0x000fe20000011405 */
[----:B------:R-:W-:Y:S01]  /*0b60*/  STL [R1+0x454], R19 ;  /* 0x0004541301007387 */ /* 0x000fe20000100800 */
[----:B------:R-:W-:Y:S02]  /*0b70*/  SHF.R.S32.HI R2, RZ, 0x1f, R19 ;  /* 0x0000001fff027819 */ /* 0x000fe40000011413 */
[----:B------:R-:W-:-:S02]  /*0b80*/  LEA.HI R10, R5, R8, RZ, 0x1 ;  /* 0x00000008050a7211 */ /* 0x000fc400078f08ff */
[----:B------:R-:W-:Y:S02]  /*0b90*/  LEA.HI R4, R2, R19, RZ, 0x2 ;  /* 0x0000001302047211 */ /* 0x000fe400078f10ff */
[----:B------:R-:W-:Y:S02]  /*0ba0*/  LOP3.LUT R11, R10, 0x1ffffffe, RZ, 0xc0, !PT ;  /* 0x1ffffffe0a0b7812 */ /* 0x000fe400078ec0ff */
[----:B------:R-:W-:Y:S02]  /*0bb0*/  LOP3.LUT R9, R5, 0x3fffff0, RZ, 0xc0, !PT ;  /* 0x03fffff005097812 */ /* 0x000fe400078ec0ff */
[--C-:B------:R-:W-:Y:S01]  /*0bc0*/  SHF.R.S32.HI R5, RZ, 0x2, R4.reuse ;  /* 0x00000002ff057819 */ /* 0x100fe20000011404 */
[----:B------:R-:W-:Y:S01]  /*0bd0*/  IMAD.IADD R11, R8, 0x1, -R11 ;  /* 0x00000001080b7824 */ /* 0x000fe200078e0a0b */
[----:B------:R-:W-:Y:S01]  /*0be0*/  SHF.R.S32.HI R6, RZ, 0x1f, R4 ;  /* 0x0000001fff067819 */ /* 0x000fe20000011404 */
[----:B------:R-:W-:Y:S01]  /*0bf0*/  IMAD.IADD R9, R214, 0x1, -R9 ;  /* 0x00000001d6097824 */ /* 0x000fe200078e0a09 */
[----:B------:R-:W-:-:S02]  /*0c00*/  SHF.R.S32.HI R8, RZ, 0x7, R0 ;  /* 0x00000007ff087819 */ /* 0x000fc40000011400 */
[----:B------:R-:W-:Y:S01]  /*0c10*/  LEA.HI R6, R6, R5, RZ, 0x3 ;  /* 0x0000000506067211 */ /* 0x000fe200078f18ff */
[----:B------:R-:W-:Y:S01]  /*0c20*/  IMAD R12, R9, 0x40, R12 ;  /* 0x00000040090c7824 */ /* 0x000fe200078e020c */
[----:B------:R-:W-:Y:S01]  /*0c30*/  LOP3.LUT R4, R4, 0x7ffffffc, RZ, 0xc0, !PT ;  /* 0x7ffffffc04047812 */ /* 0x000fe200078ec0ff */
[----:B------:R-:W-:Y:S01]  /*0c40*/  STL [R1+0x458], R8 ;  /* 0x0004580801007387 */ /* 0x000fe20000100800 */
[----:B------:R-:W-:Y:S01]  /*0c50*/  LOP3.LUT R6, R6, 0xfffffff8, RZ, 0xc0, !PT ;  /* 0xfffffff806067812 */ /* 0x000fe200078ec0ff */
[----:B------:R-:W-:Y:S01]  /*0c60*/  IMAD R10, R11, 0x8, R12 ;  /* 0x000000080b0a7824 */ /* 0x000fe200078e020c */
[----:B------:R-:W-:Y:S01]  /*0c70*/  LEA.HI R2, R2, R19, RZ, 0x5 ;  /* 0x0000001302027211 */ /* 0x000fe200078f28ff */
[----:B------:R-:W-:Y:S01]  /*0c80*/  IMAD.IADD R4, R19, 0x1, -R4 ;  /* 0x0000000113047824 */ /* 0x000fe200078e0a04 */
[----:B------:R-:W-:Y:S01]  /*0c90*/  LEA.HI R0, R0, R8, RZ, 0x1 ;  /* 0x0000000800007211 */ /* 0x000fe200078f08ff */
[----:B------:R-:W-:Y:S01]  /*0ca0*/  IMAD.IADD R5, R5, 0x1, -R6 ;  /* 0x0000000105057824 */ /* 0x000fe200078e0a06 */
[----:B------:R-:W-:Y:S01]  /*0cb0*/  SHF.R.S32.HI R2, RZ, 0x5, R2 ;  /* 0x00000005ff027819 */ /* 0x000fe20000011402 */
[----:B------:R-:W-:Y:S01]  /*0cc0*/  IMAD.SHL.U32 R177, R4, 0x2, RZ ;  /* 0x0000000204b17824 */ /* 0x000fe200078e00ff */
[----:B------:R-:W-:Y:S01]  /*0cd0*/  LOP3.LUT R0, R0, 0x3fffffe, RZ, 0xc0, !PT ;  /* 0x03fffffe00007812 */ /* 0x000fe200078ec0ff */
[----:B------:R-:W-:Y:S01]  /*0ce0*/  STL [R1+0x460], R10 ;  /* 0x0004600a01007387 */ /* 0x000fe20000100800 */
[CC--:B------:R-:W-:Y:S01]  /*0cf0*/  LEA.HI R9, R3.reuse, R214.reuse, RZ, 0x2 ;  /* 0x000000d603097211 */ /* 0x0c0fe200078f10ff */
[----:B------:R-:W-:Y:S01]  /*0d00*/  IMAD R5, R2, 0x10, R5 ;  /* 0x0000001002057824 */ /* 0x000fe200078e0205 */
[----:B------:R-:W-:Y:S01]  /*0d10*/  LEA.HI R3, R3, R214, RZ, 0x3 ;  /* 0x000000d603037211 */ /* 0x000fe200078f18ff */
[----:B------:R-:W-:Y:S01]  /*0d20*/  IMAD.IADD R0, R8, 0x1, -R0 ;  /* 0x0000000108007824 */ /* 0x000fe200078e0a00 */
[----:B------:R-:W-:Y:S01]  /*0d30*/  LOP3.LUT R9, R9, 0xfffffffc, RZ, 0xc0, !PT ;  /* 0xfffffffc09097812 */ /* 0x000fe200078ec0ff */
[----:B------:R-:W-:Y:S01]  /*0d40*/  VIADD R209, R177, 0x10 ;  /* 0x00000010b1d17836 */ /* 0x000fe20000000000 */
[----:B------:R-:W-:Y:S01]  /*0d50*/  LOP3.LUT R215, R3, 0xfffffff8, RZ, 0xc0, !PT ;  /* 0xfffffff803d77812 */ /* 0x000fe200078ec0ff */
[----:B------:R-:W-:Y:S01]  /*0d60*/  IMAD R176, R0, 0x40, R5 ;  /* 0x0000004000b07824 */ /* 0x000fe200078e0205 */
[----:B------:R-:W-:Y:S01]  /*0d70*/  SHF.R.S32.HI R213, RZ, 0x3, R3 ;  /* 0x00000003ffd57819 */ /* 0x000fe20000011403 */
[C---:B------:R-:W-:Y:S01]  /*0d80*/  VIADD R210, R177.reuse, 0x8 ;  /* 0x00000008b1d27836 */ /* 0x040fe20000000000 */
[----:B------:R-:W-:Y:S01]  /*0d90*/  SHF.R.S32.HI R0, RZ, 0x1f, R209 ;  /* 0x0000001fff007819 */ /* 0x000fe200000114d1 */
[----:B------:R-:W-:-:S02]  /*0da0*/  VIADD R206, R177, 0x28 ;  /* 0x00000028b1ce7836 */ /* 0x000fc40000000000 */
[C---:B------:R-:W-:Y:S01]  /*0db0*/  VIADD R208, R177.reuse, 0x18 ;  /* 0x00000018b1d07836 */ /* 0x040fe20000000000 */
[----:B------:R-:W-:Y:S01]  /*0dc0*/  SHF.R.S32.HI R2, RZ, 0x1f, R210 ;  /* 0x0000001fff027819 */ /* 0x000fe200000114d2 */
[----:B------:R0:W-:Y:S01]  /*0dd0*/  STL [R1+0x440], R0 ;  /* 0x0004400001007387 */ /* 0x0001e20000100800 */
[C---:B------:R-:W-:Y:S02]  /*0de0*/  VIADD R207, R177.reuse, 0x20 ;  /* 0x00000020b1cf7836 */ /* 0x040fe40000000000 */
[C---:B------:R-:W-:Y:S01]  /*0df0*/  VIADD R203, R177.reuse, 0x40 ;  /* 0x00000040b1cb7836 */ /* 0x040fe20000000000 */
[----:B------:R1:W-:Y:S01]  /*0e00*/  STL [R1+0x444], R2 ;  /* 0x0004440201007387 */ /* 0x0003e20000100800 */
[----:B------:R-:W-:Y:S01]  /*0e10*/  SHF.R.S32.HI R3, RZ, 0x1f, R208 ;  /* 0x0000001fff037819 */ /* 0x000fe200000114d0 */
[C---:B------:R-:W-:Y:S02]  /*0e20*/  VIADD R205, R177.reuse, 0x30 ;  /* 0x00000030b1cd7836 */ /* 0x040fe40000000000 */
[C---:B------:R-:W-:Y:S01]  /*0e30*/  VIADD R204, R177.reuse, 0x38 ;  /* 0x00000038b1cc7836 */ /* 0x040fe20000000000 */
[----:B0-----:R-:W-:Y:S01]  /*0e40*/  SHF.R.S32.HI R0, RZ, 0x1f, R206 ;  /* 0x0000001fff007819 */ /* 0x001fe200000114ce */
[C---:B------:R-:W-:Y:S01]  /*0e50*/  VIADD R200, R177.reuse, 0x58 ;  /* 0x00000058b1c87836 */ /* 0x040fe20000000000 */
[----:B------:R0:W-:Y:S01]  /*0e60*/  STL [R1+0x43c], R3 ;  /* 0x00043c0301007387 */ /* 0x0001e20000100800 */
[----:B------:R-:W-:Y:S01]  /*0e70*/  IMAD.IADD R9, R214, 0x1, -R9 ;  /* 0x00000001d6097824 */ /* 0x000fe200078e0a09 */
[----:B-1----:R-:W-:Y:S01]  /*0e80*/  SHF.R.S32.HI R2, RZ, 0x1f, R207 ;  /* 0x0000001fff027819 */ /* 0x002fe200000114cf */
[C---:B------:R-:W-:Y:S01]  /*0e90*/  VIADD R202, R177.reuse, 0x48 ;  /* 0x00000048b1ca7836 */ /* 0x040fe20000000000 */
[----:B------:R1:W-:Y:S01]  /*0ea0*/  STL [R1+0x434], R0 ;  /* 0x0004340001007387 */ /* 0x0003e20000100800 */
[----:B------:R-:W-:Y:S01]  /*0eb0*/  VIADD R201, R177, 0x50 ;  /* 0x00000050b1c97836 */ /* 0x000fe20000000000 */
[----:B------:R-:W-:Y:S01]  /*0ec0*/  LEA.HI R6, R9, R9, RZ, 0x1 ;  /* 0x0000000909067211 */ /* 0x000fe200078f08ff */
[C---:B------:R-:W-:Y:S01]  /*0ed0*/  VIADD R197, R177.reuse, 0x70 ;  /* 0x00000070b1c57836 */ /* 0x040fe20000000000 */
[----:B------:R2:W-:Y:S01]  /*0ee0*/  STL [R1+0x438], R2 ;  /* 0x0004380201007387 */ /* 0x0005e20000100800 */
[C---:B------:R-:W-:Y:S01]  /*0ef0*/  VIADD R199, R177.reuse, 0x60 ;  /* 0x00000060b1c77836 */ /* 0x040fe20000000000 */
[----:B0-----:R-:W-:Y:S01]  /*0f00*/  SHF.R.S32.HI R3, RZ, 0x1f, R205 ;  /* 0x0000001fff037819 */ /* 0x001fe200000114cd */
[C---:B------:R-:W-:Y:S01]  /*0f10*/  VIADD R198, R177.reuse, 0x68 ;  /* 0x00000068b1c67836 */ /* 0x040fe20000000000 */
[----:B------:R-:W-:Y:S01]  /*0f20*/  LOP3.LUT R6, R6, 0x1ffffffe, RZ, 0xc0, !PT ;  /* 0x1ffffffe06067812 */ /* 0x000fe200078ec0ff */
[C---:B------:R-:W-:Y:S01]  /*0f30*/  VIADD R194, R177.reuse, 0x88 ;  /* 0x00000088b1c27836 */ /* 0x040fe20000000000 */
[----:B-1----:R-:W-:Y:S01]  /*0f40*/  SHF.R.S32.HI R0, RZ, 0x1f, R203 ;  /* 0x0000001fff007819 */ /* 0x002fe200000114cb */
[----:B------:R0:W-:Y:S01]  /*0f50*/  STL [R1+0x430], R3 ;  /* 0x0004300301007387 */ /* 0x0001e20000100800 */
[----:B------:R-:W-:Y:S01]  /*0f60*/  VIADD R196, R177, 0x78 ;  /* 0x00000078b1c47836 */ /* 0x000fe20000000000 */
[----:B--2---:R-:W-:-:S02]  /*0f70*/  SHF.R.S32.HI R2, RZ, 0x1f, R204 ;  /* 0x0000001fff027819 */ /* 0x004fc400000114cc */
[----:B------:R1:W-:Y:S01]  /*0f80*/  STL [R1+0x428], R0 ;  /* 0x0004280001007387 */ /* 0x0003e20000100800 */
[----:B------:R-:W-:Y:S02]  /*0f90*/  VIADD R195, R177, 0x80 ;  /* 0x00000080b1c37836 */ /* 0x000fe40000000000 */
[----:B------:R-:W-:Y:S01]  /*0fa0*/  IMAD.IADD R9, R9, 0x1, -R6 ;  /* 0x0000000109097824 */ /* 0x000fe200078e0a06 */
[----:B------:R2:W-:Y:S01]  /*0fb0*/  STL [R1+0x42c], R2 ;  /* 0x00042c0201007387 */ /* 0x0005e20000100800 */
[----:B------:R-:W-:Y:S01]  /*0fc0*/  IMAD.IADD R215, R214, 0x1, -R215 ;  /* 0x00000001d6d77824 */ /* 0x000fe200078e0ad7 */
[----:B0-----:R-:W-:Y:S01]  /*0fd0*/  SHF.R.S32.HI R3, RZ, 0x1f, R202 ;  /* 0x0000001fff037819 */ /* 0x001fe200000114ca */
[----:B------:R-:W-:Y:S02]  /*0fe0*/  VIADD R193, R177, 0x90 ;  /* 0x00000090b1c17836 */ /* 0x000fe40000000000 */
[----:B------:R-:W-:Y:S01]  /*0ff0*/  IMAD.SHL.U32 R18, R215, 0x8, RZ ;  /* 0x00000008d7127824 */ /* 0x000fe200078e00ff */
[----:B-1----:R-:W-:Y:S01]  /*1000*/  SHF.R.S32.HI R0, RZ, 0x1f, R200 ;  /* 0x0000001fff007819 */ /* 0x002fe200000114c8 */
[----:B------:R0:W-:Y:S01]  /*1010*/  STL [R1+0x424], R3 ;  /* 0x0004240301007387 */ /* 0x0001e20000100800 */
[C---:B------:R-:W-:Y:S01]  /*1020*/  VIADD R192, R177.reuse, 0x98 ;  /* 0x00000098b1c07836 */ /* 0x040fe20000000000 */
[----:B------:R-:W-:Y:S01]  /*1030*/  SHF.R.S32.HI R229, RZ, 0x1f, R193 ;  /* 0x0000001fffe57819 */ /* 0x000fe200000114c1 */
[C---:B------:R-:W-:Y:S01]  /*1040*/  VIADD R22, R18.reuse, 0x40 ;  /* 0x0000004012167836 */ /* 0x040fe20000000000 */
[----:B------:R1:W-:Y:S01]  /*1050*/  STL [R1+0x41c], R0 ;  /* 0x00041c0001007387 */ /* 0x0003e20000100800 */
[----:B--2---:R-:W-:Y:S01]  /*1060*/  SHF.R.S32.HI R2, RZ, 0x1f, R201 ;  /* 0x0000001fff027819 */ /* 0x004fe200000114c9 */
[C---:B------:R-:W-:Y:S01]  /*1070*/  VIADD R19, R18.reuse, 0x80 ;  /* 0x0000008012137836 */ /* 0x040fe20000000000 */
[----:B------:R-:W-:Y:S01]  /*1080*/  SHF.R.S32.HI R181, RZ, 0x1f, R18 ;  /* 0x0000001fffb57819 */ /* 0x000fe20000011412 */
[----:B------:R-:W-:Y:S01]  /*1090*/  VIADD R23, R18, 0xc0 ;  /* 0x000000c012177836 */ /* 0x000fe20000000000 */
[----:B------:R-:W-:Y:S01]  /*10a0*/  SHF.R.S32.HI R180, RZ, 0x1f, R22 ;  /* 0x0000001fffb47819 */ /* 0x000fe20000011416 */
[----:B------:R2:W-:Y:S01]  /*10b0*/  STL [R1+0x420], R2 ;  /* 0x0004200201007387 */ /* 0x0005e20000100800 */
[----:B0-----:R-:W-:Y:S01]  /*10c0*/  SHF.R.S32.HI R3, RZ, 0x1f, R199 ;  /* 0x0000001fff037819 */ /* 0x001fe200000114c7 */
[C---:B------:R-:W-:Y:S01]  /*10d0*/  VIADD R191, R177.reuse, 0xa0 ;  /* 0x000000a0b1bf7836 */ /* 0x040fe20000000000 */
[----:B------:R-:W-:Y:S01]  /*10e0*/  SHF.R.S32.HI R179, RZ, 0x1f, R19 ;  /* 0x0000001fffb37819 */ /* 0x000fe20000011413 */
[C---:B------:R-:W-:Y:S01]  /*10f0*/  VIADD R190, R177.reuse, 0xa8 ;  /* 0x000000a8b1be7836 */ /* 0x040fe20000000000 */
        /* <DEDUP_REMOVED lines=9> */
[C---:B------:R-:W-:Y:S01]  /*1190*/  VIADD R186, R177.reuse, 0xc8 ;  /* 0x000000c8b1ba7836 */ /* 0x040fe20000000000 */
[----:B------:R-:W-:Y:S01]  /*11a0*/  SHF.R.S32.HI R227, RZ, 0x1f, R191 ;  /* 0x0000001fffe37819 */ /* 0x000fe200000114bf */
[----:B------:R2:W-:Y:S01]  /*11b0*/  STL [R1+0x414], R2 ;  /* 0x0004140201007387 */ /* 0x0005e20000100800 */
[----:B0-----:R-:W-:Y:S01]  /*11c0*/  SHF.R.S32.HI R3, RZ, 0x1f, R196 ;  /* 0x0000001fff037819 */ /* 0x001fe200000114c4 */
[C---:B------:R-:W-:Y:S01]  /*11d0*/  VIADD R185, R177.reuse, 0xd0 ;  /* 0x000000d0b1b97836 */ /* 0x040fe20000000000 */
[----:B------:R-:W-:Y:S01]  /*11e0*/  SHF.R.S32.HI R226, RZ, 0x1f, R190 ;  /* 0x0000001fffe27819 */ /* 0x000fe200000114be */
[C---:B------:R-:W-:Y:S01]  /*11f0*/  VIADD R184, R177.reuse, 0xd8 ;  /* 0x000000d8b1b87836 */ /* 0x040fe20000000000 */
[----:B-1----:R-:W-:Y:S01]  /*1200*/  SHF.R.S32.HI R0, RZ, 0x1f, R194 ;  /* 0x0000001fff007819 */ /* 0x002fe200000114c2 */
[----:B------:R-:W-:Y:S01]  /*1210*/  STL [R1+0x40c], R3 ;  /* 0x00040c0301007387 */ /* 0x000fe20000100800 */
        /* <DEDUP_REMOVED lines=10> */
[----:B------:R-:W-:-:S02]  /*12c0*/  SHF.R.S32.HI R222, RZ, 0x1f, R186 ;  /* 0x0000001fffde7819 */ /* 0x000fc400000114ba */
[----:B------:R-:W-:Y:S01]  /*12d0*/  SHF.R.S32.HI R221, RZ, 0x1f, R185 ;  /* 0x0000001fffdd7819 */ /* 0x000fe200000114b9 */
[----:B0-----:R-:W-:Y:S01]  /*12e0*/  IMAD R0, R9, 0x8, R176 ;  /* 0x0000000809007824 */ /* 0x001fe200078e02b0 */
[----:B------:R-:W-:Y:S02]  /*12f0*/  SHF.R.S32.HI R220, RZ, 0x1f, R184 ;  /* 0x0000001fffdc7819 */ /* 0x000fe400000114b8 */
[----:B------:R-:W-:Y:S02]  /*1300*/  SHF.R.S32.HI R219, RZ, 0x1f, R183 ;  /* 0x0000001fffdb7819 */ /* 0x000fe400000114b7 */
[----:B------:R1:W-:Y:S01]  /*1310*/  STL [R1+0x45c], R0 ;  /* 0x00045c0001007387 */ /* 0x0003e20000100800 */
[----:B------:R-:W-:Y:S02]  /*1320*/  SHF.R.S32.HI R218, RZ, 0x1f, R182 ;  /* 0x0000001fffda7819 */ /* 0x000fe400000114b6 */
[----:B------:R-:W-:Y:S02]  /*1330*/  SHF.R.S32.HI R217, RZ, 0x1f, R212 ;  /* 0x0000001fffd97819 */ /* 0x000fe400000114d4 */
[----:B------:R-:W-:-:S07]  /*1340*/  SHF.R.S32.HI R216, RZ, 0x1f, R211 ;  /* 0x0000001fffd87819 */ /* 0x000fce00000114d3 */
.L_x_11707:
[----:B------:R-:W-:Y:S01]  /*1350*/  ULDC.64 UR8, c[0x0][0xa28] ;  /* 0x00028a0000087ab9 */ /* 0x000fe20000000a00 */
[----:B------:R-:W-:Y:S01]  /*1360*/  ULDC.64 UR10, c[0x0][0xa20] ;  /* 0x00028800000a7ab9 */ /* 0x000fe20000000a00 */
        /* <DEDUP_REMOVED lines=10> */
[----:B012-4-:R-:W-:Y:S02]  /*1410*/  IMAD.U32 R2, RZ, RZ, UR8 ;  /* 0x00000008ff027e24 */ /* 0x017fe4000f8e00ff */
[----:B------:R-:W-:Y:S01]  /*1420*/  IMAD.U32 R3, RZ, RZ, UR9 ;  /* 0x00000009ff037e24 */ /* 0x000fe2000f8e00ff */
[----:B------:R-:W-:Y:S02]  /*1430*/  @UP1 ULDC.64 UR8, c[0x0][0xa18] ;  /* 0x0002860000081ab9 */ /* 0x000fe40000000a00 */
[----:B------:R-:W-:Y:S02]  /*1440*/  @UP1 UIMAD.WIDE UR8, UR7, 0x4, UR8 ;  /* 0x00000004070818a5 */ /* 0x000fe4000f8e0208 */
[----:B------:R-:W2:Y:S04]  /*1450*/  @P0 LDG.E R2, desc[UR36][R2.64] ;  /* 0x0000002402020981 */ /* 0x000ea8000c1e1900 */
[----:B------:R-:W-:-:S02]  /*1460*/  IMAD.U32 R4, RZ, RZ, UR8 ;  /* 0x00000008ff047e24 */ /* 0x000fc4000f8e00ff */
[----:B------:R-:W-:Y:S01]  /*1470*/  IMAD.U32 R5, RZ, RZ, UR9 ;  /* 0x00000009ff057e24 */ /* 0x000fe2000f8e00ff */
[----:B------:R-:W-:-:S04]  /*1480*/  ULDC.64 UR8, c[0x0][0x418] ;  /* 0x0001060000087ab9 */ /* 0x000fc80000000a00 */
[----:B---3--:R-:W3:Y:S01]  /*1490*/  @P2 LDG.E R4, desc[UR36][R4.64] ;  /* 0x0000002404042981 */ /* 0x008ee2000c1e1900 */
[----:B------:R-:W-:Y:S01]  /*14a0*/  UISETP.NE.U32.AND UP0, UPT, UR8, URZ, UPT ;  /* 0x0000003f0800728c */ /* 0x000fe2000bf05070 */
[----:B------:R-:W-:Y:S01]  /*14b0*/  ISETP.NE.U32.AND P1, PT, RZ, UR10, PT ;  /* 0x0000000aff007c0c */ /* 0x000fe2000bf25070 */
[----:B------:R-:W-:Y:S01]  /*14c0*/  UMOV UR4, URZ ;  /* 0x0000003f00047c82 */ /* 0x000fe20008000000 */
[----:B------:R-:W-:Y:S01]  /*14d0*/  ULDC UR8, c[0x0][0x424] ;  /* 0x0001090000087ab9 */ /* 0x000fe20000000800 */
[----:B------:R-:W-:Y:S01]  /*14e0*/  UISETP.NE.AND.EX UP0, UPT, UR9, URZ, UPT, UP0 ;  /* 0x0000003f0900728c */ /* 0x000fe2000bf05300 */
[----:B------:R-:W-:Y:S01]  /*14f0*/  ISETP.NE.AND.EX P1, PT, RZ, UR11, PT, P1 ;  /* 0x0000000bff007c0c */ /* 0x000fe2000bf25310 */
[----:B------:R-:W-:Y:S02]  /*1500*/  ULOP3.LUT UR58, UR6, 0xffff, URZ, 0xc0, !UPT ;  /* 0x0000ffff063a7892 */ /* 0x000fe4000f8ec03f */
[----:B------:R-:W-:-:S04]  /*1510*/  USEL UR8, UR8, 0x1, UP0 ;  /* 0x0000000108087887 */ /* 0x000fc80008000000 */
        /* <DEDUP_REMOVED lines=18> */
.L_x_11578:
        /* <DEDUP_REMOVED lines=9> */
.L_x_11579:
        /* <DEDUP_REMOVED lines=13> */
.L_x_11580:
[----:B------:R-:W2:Y:S01]  /*17a0*/  LDL R0, [R1+0x450] ;  /* 0x0004500001007983 */ /* 0x000ea20000100800 */
[----:B------:R-:W-:Y:S01]  /*17b0*/  MOV R2, 0x400 ;  /* 0x0000040000027802 */ /* 0x000fe20000000f00 */
[----:B------:R-:W0:Y:S01]  /*17c0*/  LDC R10, c[0x0][0x988] ;  /* 0x00026200ff0a7b82 */ /* 0x000e220000000800 */
[----:B------:R-:W-:Y:S01]  /*17d0*/  IMAD.MOV.U32 R5, RZ, RZ, 0x80 ;  /* 0x00000080ff057424 */ /* 0x000fe200078e00ff */
[----:B------:R-:W1:Y:S01]  /*17e0*/  S2R R25, SR_CgaCtaId ;  /* 0x0000000000197919 */ /* 0x000e620000008800 */
[----:B------:R-:W-:Y:S01]  /*17f0*/  IMAD.MOV.U32 R6, RZ, RZ, 0x100 ;  /* 0x00000100ff067424 */ /* 0x000fe200078e00ff */
[----:B------:R-:W-:Y:S01]  /*1800*/  UIADD3 UR47, -UR4, UR47, URZ ;  /* 0x0000002f042f7290 */ /* 0x000fe2000fffe13f */
[----:B------:R-:W-:Y:S01]  /*1810*/  IMAD.MOV.U32 R21, RZ, RZ, 0x80 ;  /* 0x00000080ff157424 */ /* 0x000fe200078e00ff */
[----:B------:R-:W-:Y:S01]  /*1820*/  USHF.L.U32 UR38, UR5, 0x7, URZ ;  /* 0x0000000705267899 */ /* 0x000fe2000800063f */
[----:B------:R-:W-:Y:S01]  /*1830*/  IMAD.MOV.U32 R24, RZ, RZ, 0x100 ;  /* 0x00000100ff187424 */ /* 0x000fe200078e00ff */
[----:B------:R-:W-:Y:S01]  /*1840*/  ULDC UR4, c[0x0][0x448] ;  /* 0x0001120000047ab9 */ /* 0x000fe20000000800 */
[----:B------:R-:W-:Y:S01]  /*1850*/  IMAD.U32 R14, RZ, RZ, UR5 ;  /* 0x00000005ff0e7e24 */ /* 0x000fe2000f8e00ff */
[----:B------:R-:W-:Y:S01]  /*1860*/  UISETP.NE.AND UP1, UPT, UR4, 0x1, UPT ;  /* 0x000000010400788c */ /* 0x000fe2000bf25270 */
[----:B------:R-:W-:Y:S01]  /*1870*/  STL.128 [R1+0x1d0], RZ ;  /* 0x0001d0ff01007387 */ /* 0x000fe20000100c00 */
[----:B------:R-:W-:Y:S01]  /*1880*/  UIADD3 UR9, UR38, 0x7f, URZ ;  /* 0x0000007f26097890 */ /* 0x000fe2000fffe03f */
[----:B------:R-:W-:-:S02]  /*1890*/  ULDC.64 UR4, c[0x0][0x9e0] ;  /* 0x0002780000047ab9 */ /* 0x000fc40000000a00 */
[----:B------:R-:W-:Y:S01]  /*18a0*/  STL [R1+0x50], R14 ;  /* 0x0000500e01007387 */ /* 0x000fe20000100800 */
[----:B------:R-:W-:Y:S02]  /*18b0*/  UISETP.GE.AND UP0, UPT, UR5, 0x1, UPT ;  /* 0x000000010500788c */ /* 0x000fe4000bf06270 */
[----:B------:R-:W-:Y:S01]  /*18c0*/  ULOP3.LUT UR8, UR6, 0xff000000, URZ, 0xc0, !UPT ;  /* 0xff00000006087892 */ /* 0x000fe2000f8ec03f */
[----:B------:R-:W-:Y:S01]  /*18d0*/  STL.128 [R1+0x1e0], RZ ;  /* 0x0001e0ff01007387 */ /* 0x000fe20000100c00 */
[----:B------:R-:W-:Y:S01]  /*18e0*/  ULOP3.LUT UR43, UR6, 0xff0000, URZ, 0xc0, !UPT ;  /* 0x00ff0000062b7892 */ /* 0x000fe2000f8ec03f */
[----:B------:R-:W-:Y:S02]  /*18f0*/  @UP1 ULDC UR10, c[0x0][0x450] ;  /* 0x00011400000a1ab9 */ /* 0x000fe40000000800 */
[----:B------:R-:W-:Y:S01]  /*1900*/  STL.128 [R1+0x200], RZ ;  /* 0x000200ff01007387 */ /* 0x000fe20000100c00 */
[----:B------:R-:W-:Y:S01]  /*1910*/  @UP1 ULDC UR6, c[0x0][0x44c] ;  /* 0x0001130000061ab9 */ /* 0x000fe20000000800 */
[----:B------:R-:W-:-:S02]  /*1920*/  UIADD3 UR39, UR47, 0x1, -UR46 ;  /* 0x000000012f277890 */ /* 0x000fc4000fffe82e */
[----:B0-----:R-:W-:Y:S01]  /*1930*/  STL [R1+0x1f0], R10 ;  /* 0x0001f00a01007387 */ /* 0x001fe20000100800 */
[----:B------:R-:W-:Y:S02]  /*1940*/  USHF.R.U32.HI UR8, URZ, 0x8, UR8 ;  /* 0x000000083f087899 */ /* 0x000fe40008011608 */
[----:B------:R-:W-:Y:S01]  /*1950*/  UP2UR UR40, UPR, URZ, 0x2 ;  /* 0x000000023f287883 */ /* 0x000fe20008000000 */
[----:B------:R-:W-:Y:S01]  /*1960*/  STL.128 [R1+0x210], RZ ;  /* 0x000210ff01007387 */ /* 0x000fe20000100c00 */
[----:B------:R-:W-:Y:S01]  /*1970*/  UP2UR UR42, UPR, URZ, 0x1 ;  /* 0x000000013f2a7883 */ /* 0x000fe20008000000 */
[----:B-1----:R-:W-:Y:S02]  /*1980*/  LEA R49, R25, R2, 0x18 ;  /* 0x0000000219317211 */ /* 0x002fe400078ec0ff */
[----:B------:R-:W-:Y:S01]  /*1990*/  STL.64 [R1+0x30], R24 ;  /* 0x0000301801007387 */ /* 0x000fe20000100a00 */
[----:B------:R-:W-:-:S03]  /*19a0*/  ULEA.HI UR43, UR43, UR8, URZ, 0x10 ;  /* 0x000000082b2b7291 */ /* 0x000fc6000f8f803f */
        /* <DEDUP_REMOVED lines=30> */
[----:B------:R-:W-:Y:S04]  /*1b90*/  STL [R1+0x10], RZ ;  /* 0x000010ff01007387 */ /* 0x000fe80000100800 */
[----:B------:R-:W-:Y:S01]  /*1ba0*/  STL [R1+0x38], RZ ;  /* 0x000038ff01007387 */ /* 0x000fe20000100800 */
[----:B--2---:R-:W-:-:S02]  /*1bb0*/  R2UR UR7, R0 ;  /* 0x00000000000772ca */ /* 0x004fc400000e0000 */
[----:B------:R-:W0:Y:S11]  /*1bc0*/  S2R R0, SR_SWINHI ;  /* 0x0000000000007919 */ /* 0x000e360000002f00 */
[----:B------:R-:W-:-:S02]  /*1bd0*/  IMAD.U32 R4, RZ, RZ, UR7 ;  /* 0x00000007ff047e24 */ /* 0x000fc4000f8e00ff */
[----:B------:R-:W-:Y:S01]  /*1be0*/  IMAD.U32 R20, RZ, RZ, UR7 ;  /* 0x00000007ff147e24 */ /* 0x000fe2000f8e00ff */
[----:B------:R-:W-:Y:S02]  /*1bf0*/  UIMAD.WIDE.U32 UR6, UR9, UR6, URZ ;  /* 0x00000006090672a5 */ /* 0x000fe4000f8e003f */
[----:B------:R1:W-:Y:S02]  /*1c00*/  STL.128 [R1], R4 ;  /* 0x0000000401007387 */ /* 0x0003e40000100c00 */
[----:B------:R-:W-:Y:S02]  /*1c10*/  @UP1 USHF.R.U32.HI UR9, URZ, UR10, UR7 ;  /* 0x0000000a3f091299 */ /* 0x000fe40008011607 */
[----:B------:R2:W-:Y:S02]  /*1c20*/  STL.64 [R1+0x28], R20 ;  /* 0x0000281401007387 */ /* 0x0005e40000100a00 */
[----:B------:R-:W-:-:S04]  /*1c30*/  UIADD3 UR9, UR39, UR9, URZ ;  /* 0x0000000927097290 */ /* 0x000fc8000fffe03f */
[----:B------:R-:W-:Y:S01]  /*1c40*/  UIADD3 UR4, UR9, UR4, URZ ;  /* 0x0000000409047290 */ /* 0x000fe2000fffe03f */
[----:B------:R-:W-:Y:S02]  /*1c50*/  MOV R2, R49 ;  /* 0x0000003100027202 */ /* 0x000fe40000000f00 */
[----:B0-----:R-:W-:Y:S02]  /*1c60*/  MOV R3, R0 ;  /* 0x0000000000037202 */ /* 0x001fe40000000f00 */
[C---:B------:R-:W-:Y:S02]  /*1c70*/  IADD3 R8, P2, R2.reuse, 0x22850, RZ ;  /* 0x0002285002087810 */ /* 0x040fe40007f5e0ff */
[C---:B------:R-:W-:Y:S02]  /*1c80*/  IADD3 R0, P3, R2.reuse, 0x22860, RZ ;  /* 0x0002286002007810 */ /* 0x040fe40007f7e0ff */
[C---:B------:R-:W-:Y:S01]  /*1c90*/  IADD3 R12, P0, R2.reuse, 0x22830, RZ ;  /* 0x00022830020c7810 */ /* 0x040fe20007f1e0ff */
[--C-:B------:R-:W-:Y:S01]  /*1ca0*/  IMAD.X R11, RZ, RZ, R3.reuse, P2 ;  /* 0x000000ffff0b7224 */ /* 0x100fe200010e0603 */
[----:B------:R-:W-:Y:S01]  /*1cb0*/  IADD3 R2, P1, R2, 0x22840, RZ ;  /* 0x0002284002027810 */ /* 0x000fe20007f3e0ff */
[--C-:B------:R-:W-:Y:S01]  /*1cc0*/  IMAD.X R9, RZ, RZ, R3.reuse, P3 ;  /* 0x000000ffff097224 */ /* 0x100fe200018e0603 */
[----:B------:R-:W-:Y:S01]  /*1cd0*/  PLOP3.LUT P3, PT, PT, PT, UP0, 0x40, 0x0 ;  /* 0x000000000000781c */ /* 0x000fe20003f6e808 */
[--C-:B------:R-:W-:Y:S01]  /*1ce0*/  IMAD.X R13, RZ, RZ, R3.reuse, P0 ;  /* 0x000000ffff0d7224 */ /* 0x100fe200000e0603 */
[C---:B------:R-:W-:Y:S01]  /*1cf0*/  IADD3 R37, P0, R16.reuse, 0x1d0, RZ ;  /* 0x000001d010257810 */ /* 0x040fe20007f1e0ff */
[----:B------:R-:W-:Y:S01]  /*1d00*/  IMAD.X R3, RZ, RZ, R3, P1 ;  /* 0x000000ffff037224 */ /* 0x000fe200008e0603 */
[C---:B------:R-:W-:Y:S01]  /*1d10*/  IADD3 R28, P1, R16.reuse, 0x200, RZ ;  /* 0x00000200101c7810 */ /* 0x040fe20007f3e0ff */
[----:B-1----:R-:W-:Y:S01]  /*1d20*/  IMAD.MOV.U32 R4, RZ, RZ, R8 ;  /* 0x000000ffff047224 */ /* 0x002fe200078e0008 */
[----:B------:R2:W-:Y:S01]  /*1d30*/  STL.64 [R1+0x18], R12 ;  /* 0x0000180c01007387 */ /* 0x0005e20000100a00 */
[----:B------:R-:W-:Y:S01]  /*1d40*/  IMAD.MOV.U32 R5, RZ, RZ, R11 ;  /* 0x000000ffff057224 */ /* 0x000fe200078e000b */
[----:B------:R-:W-:Y:S01]  /*1d50*/  IADD3 R36, P2, R16, 0x28, RZ ;  /* 0x0000002810247810 */ /* 0x000fe20007f5e0ff */
[----:B------:R-:W-:Y:S01]  /*1d60*/  IMAD.MOV.U32 R6, RZ, RZ, R0 ;  /* 0x000000ffff067224 */ /* 0x000fe200078e0000 */
[----:B------:R2:W-:Y:S01]  /*1d70*/  STL.64 [R1+0x20], R2 ;  /* 0x0000200201007387 */ /* 0x0005e20000100a00 */
[----:B------:R-:W-:-:S02]  /*1d80*/  IMAD.MOV.U32 R7, RZ, RZ, R9 ;  /* 0x000000ffff077224 */ /* 0x000fc400078e0009 */
[--C-:B------:R-:W-:Y:S02]  /*1d90*/  IMAD.X R44, RZ, RZ, R17.reuse, P0 ;  /* 0x000000ffff2c7224 */ /* 0x100fe400000e0611 */
[--C-:B------:R-:W-:Y:S01]  /*1da0*/  IMAD.X R39, RZ, RZ, R17.reuse, P1 ;  /* 0x000000ffff277224 */ /* 0x100fe200008e0611 */
[----:B------:R2:W-:Y:S01]  /*1db0*/  STL.128 [R1+0x40], R4 ;  /* 0x0000400401007387 */ /* 0x0005e20000100c00 */
[----:B------:R-:W-:Y:S01]  /*1dc0*/  IMAD.X R45, RZ, RZ, R17, P2 ;  /* 0x000000ffff2d7224 */ /* 0x000fe200010e0611 */
[----:B------:R-:W-:Y:S06]  /*1dd0*/  @P3 BRA `(.L_x_11581) ;  /* 0x0000000000443947 */ /* 0x000fec0003800000 */
        /* <DEDUP_REMOVED lines=10> */
.L_x_11582:
[----:B------:R-:W-:-:S11]  /*1e80*/  UISETP.NE.AND UP0, UPT, UR5, 0x1, UPT ;  /* 0x000000010500788c */ /* 0x000fd6000bf05270 */
[----:B------:R-:W-:Y:S02]  /*1e90*/  @UP0 ULDC.64 UR10, c[0x0][0x9e8] ;  /* 0x00027a00000a0ab9 */ /* 0x000fe40000000a00 */
[----:B------:R-:W-:-:S04]  /*1ea0*/  UIMAD.WIDE.U32 UR6, UR8, UR10, URZ ;  /* 0x0000000a080672a5 */ /* 0x000fc8000f8e003f */
[----:B------:R-:W-:-:S12]  /*1eb0*/  @UP0 USHF.R.U32.HI UR8, URZ, UR11, UR7 ;  /* 0x0000000b3f080299 */ /* 0x000fd80008011607 */
.L_x_11583:
[----:B------:R-:W-:-:S04]  /*1ec0*/  UIMAD UR8, UR8, UR5, UR5 ;  /* 0x00000005080872a4 */ /* 0x000fc8000f8e0205 */
[----:B------:R-:W-:-:S04]  /*1ed0*/  UISETP.LT.AND UP0, UPT, UR4, UR8, UPT ;  /* 0x000000080400728c */ /* 0x000fc8000bf01270 */
[----:B------:R-:W-:-:S12]  /*1ee0*/  USEL UR4, UR4, UR8, UP0 ;  /* 0x0000000804047287 */ /* 0x000fd80008000000 */
.L_x_11581:
        /* <DEDUP_REMOVED lines=12> */
[----:B------:R-:W-:Y:S01]  /*1fb0*/  UMOV UR12, UR38 ;  /* 0x00000026000c7c82 */ /* 0x000fe20008000000 */
        /* <DEDUP_REMOVED lines=20> */
.L_x_11585:
[----:B------:R-:W-:-:S11]  /*2100*/  UISETP.NE.AND UP0, UPT, UR5, 0x1, UPT ;  /* 0x000000010500788c */ /* 0x000fd6000bf05270 */
[----:B------:R-:W-:Y:S02]  /*2110*/  @UP0 ULDC.64 UR12, c[0x0][0x9e8] ;  /* 0x00027a00000c0ab9 */ /* 0x000fe40000000a00 */
[----:B------:R-:W-:-:S04]  /*2120*/  UIMAD.WIDE.U32 UR8, UR7, UR12, URZ ;  /* 0x0000000c070872a5 */ /* 0x000fc8000f8e003f */
[----:B------:R-:W-:-:S12]  /*2130*/  @UP0 USHF.R.U32.HI UR7, URZ, UR13, UR9 ;  /* 0x0000000d3f070299 */ /* 0x000fd80008011609 */
.L_x_11586:
[----:B------:R-:W-:-:S04]  /*2140*/  UIMAD UR5, UR7, UR5, URZ ;  /* 0x00000005070572a4 */ /* 0x000fc8000f8e023f */
[----:B------:R-:W-:-:S04]  /*2150*/  UISETP.LT.AND UP0, UPT, UR10, UR5, UPT ;  /* 0x000000050a00728c */ /* 0x000fc8000bf01270 */
[----:B------:R-:W-:-:S12]  /*2160*/  USEL UR10, UR10, UR5, !UP0 ;  /* 0x000000050a0a7287 */ /* 0x000fd8000c000000 */
.L_x_11584:
[----:B------:R-:W-:Y:S02]  /*2170*/  UIMAD.WIDE UR4, UR10, 0x2aaaaaab, URZ ;  /* 0x2aaaaaab0a0478a5 */ /* 0x000fe4000f8e023f */
[----:B------:R-:W-:Y:S02]  /*2180*/  ULOP3.LUT UR59, UR43, 0xff, URZ, 0xc0, !UPT ;  /* 0x000000ff2b3b7892 */ /* 0x000fe4000f8ec03f */
[----:B------:R-:W-:Y:S02]  /*2190*/  USHF.R.U32.HI UR4, URZ, 0x1f, UR5 ;  /* 0x0000001f3f047899 */ /* 0x000fe40008011605 */
[----:B------:R-:W-:Y:S02]  /*21a0*/  USHF.R.U32.HI UR43, URZ, 0x10, UR43 ;  /* 0x000000103f2b7899 */ /* 0x000fe4000801162b */
[----:B------:R-:W-:-:S04]  /*21b0*/  ULEA.HI.SX32 UR4, UR5, UR4, 0x1c ;  /* 0x0000000405047291 */ /* 0x000fc8000f8fe23f */
[----:B------:R-:W-:-:S04]  /*21c0*/  UISETP.LT.AND UP0, UPT, URZ, UR4, UPT ;  /* 0x000000043f00728c */ /* 0x000fc8000bf01270 */
[----:B------:R-:W-:-:S03]  /*21d0*/  USEL UR41, URZ, UR4, !UP0 ;  /* 0x000000043f297287 */ /* 0x000fc6000c000000 */
[----:B------:R-:W-:Y:S01]  /*21e0*/  UMOV UR4, URZ ;  /* 0x0000003f00047c82 */ /* 0x000fe20008000000 */
[----:B------:R-:W-:-:S06]  /*21f0*/  UISETP.GT.AND UP0, UPT, UR6, UR41, UPT ;  /* 0x000000290600728c */ /* 0x000fcc000bf04270 */
[----:B------:R-:W-:-:S13]  /*2200*/  PLOP3.LUT P0, PT, PT, PT, UP0, 0x80, 0x0 ;  /* 0x000000000000781c */ /* 0x000fda0003f0f008 */
[----:B------:R-:W-:Y:S05]  /*2210*/  @!P0 BRA `(.L_x_11587) ;  /* 0x0000000000948947 */ /* 0x000fea0003800000 */
[----:B------:R-:W-:Y:S01]  /*2220*/  UISETP.NE.AND UP0, UPT, UR43, URZ, UPT ;  /* 0x0000003f2b00728c */ /* 0x000fe2000bf05270 */
[----:B------:R-:W-:-:S03]  /*2230*/  ULDC UR4, c[0x0][0x9f0] ;  /* 0x00027c0000047ab9 */ /* 0x000fc60000000800 */
[----:B------:R-:W-:-:S04]  /*2240*/  USEL UR10, UR43, UR4, UP0 ;  /* 0x000000042b0a7287 */ /* 0x000fc80008000000 */
[----:B------:R-:W-:Y:S02]  /*2250*/  UIADD3 UR4, UR10, -0x1, UR6 ;  /* 0xffffffff0a047890 */ /* 0x000fe4000fffe006 */
[----:B--2---:R-:W-:Y:S02]  /*2260*/  IMAD.U32 R3, RZ, RZ, UR10 ;  /* 0x0000000aff037e24 */ /* 0x004fe4000f8e00ff */
[----:B------:R-:W-:-:S03]  /*2270*/  UIADD3 UR7, -UR41, UR4, URZ ;  /* 0x0000000429077290 */ /* 0x000fc6000fffe13f */
[-C--:B------:R-:W-:Y:S01]  /*2280*/  IABS R0, R3.reuse ;  /* 0x0000000300007213 */ /* 0x080fe20000000000 */
[----:B------:R-:W-:Y:S01]  /*2290*/  UMOV UR4, URZ ;  /* 0x0000003f00047c82 */ /* 0x000fe20008000000 */
[----:B------:R-:W-:Y:S01]  /*22a0*/  IABS R5, R3 ;  /* 0x0000000300057213 */ /* 0x000fe20000000000 */
[----:B------:R-:W-:Y:S01]  /*22b0*/  IMAD.U32 R4, RZ, RZ, UR7 ;  /* 0x00000007ff047e24 */ /* 0x000fe2000f8e00ff */
[----:B------:R-:W-:Y:S01]  /*22c0*/  R2UR UR11, R0 ;  /* 0x00000000000b72ca */ /* 0x000fe200000e0000 */
[----:B------:R-:W-:-:S03]  /*22d0*/  ULOP3.LUT UR7, UR7, UR10, URZ, 0x3c, !UPT ;  /* 0x0000000a07077292 */ /* 0x000fc6000f8e3c3f */
[----:B------:R-:W-:-:S05]  /*22e0*/  IABS R4, R4 ;  /* 0x0000000400047213 */ /* 0x000fca0000000000 */
[----:B------:R-:W-:-:S04]  /*22f0*/  IMAD.MOV.U32 R3, RZ, RZ, R4 ;  /* 0x000000ffff037224 */ /* 0x000fc800078e0004 */
[----:B------:R-:W0:Y:S01]  /*2300*/  I2F.RP R0, UR11 ;  /* 0x0000000b00007d06 */ /* 0x000e220008209400 */
[----:B------:R-:W-:-:S07]  /*2310*/  R2UR UR9, R3 ;  /* 0x00000000030972ca */ /* 0x000fce00000e0000 */
        /* <DEDUP_REMOVED lines=21> */
.L_x_11587:
[----:B------:R-:W-:Y:S01]  /*2470*/  UIMAD UR41, UR59, UR4, UR41 ;  /* 0x000000043b2972a4 */ /* 0x000fe2000f8e0229 */
[----:B------:R-:W-:Y:S01]  /*2480*/  IMAD.U32 R0, RZ, RZ, UR6 ;  /* 0x00000006ff007e24 */ /* 0x000fe2000f8e00ff */
[----:B------:R-:W-:Y:S01]  /*2490*/  PLOP3.LUT P0, PT, PT, PT, PT, 0x80, 0x0 ;  /* 0x000000000000781c */ /* 0x000fe20003f0f070 */
[----:B--2---:R-:W-:-:S05]  /*24a0*/  IMAD.U32 R3, RZ, RZ, UR4 ;  /* 0x00000004ff037e24 */ /* 0x004fca000f8e00ff */
[----:B------:R-:W-:-:S04]  /*24b0*/  VIADDMNMX R0, R3, UR41, R0, PT ;  /* 0x0000002903007c46 */ /* 0x000fc8000b800100 */
[----:B------:R-:W-:-:S13]  /*24c0*/  R2UR UR45, R0 ;  /* 0x00000000002d72ca */ /* 0x000fda00000e0000 */
[----:B------:R-:W-:-:S06]  /*24d0*/  UISETP.GT.AND UP0, UPT, UR45, UR41, UPT ;  /* 0x000000292d00728c */ /* 0x000fcc000bf04270 */
[----:B------:R-:W-:-:S13]  /*24e0*/  PLOP3.LUT P1, PT, PT, PT, UP0, 0x80, 0x0 ;  /* 0x000000000000781c */ /* 0x000fda0003f2f008 */
[----:B------:R-:W-:Y:S05]  /*24f0*/  @!P1 BRA `(.L_x_11588) ;  /* 0x00000154002c9947 */ /* 0x000fea0003800000 */
[----:B------:R-:W2:Y:S01]  /*2500*/  LDL R2, [R1+0x458] ;  /* 0x0004580001027983 */ /* 0x000ea20000100800 */
[----:B------:R-:W-:Y:S01]  /*2510*/  VIADD R8, R49, 0x18400 ;  /* 0x0001840031087836 */ /* 0x000fe20000000000 */
[----:B------:R-:W-:Y:S01]  /*2520*/  IADD3 R26, P6, R16, 0x58, RZ ;  /* 0x00000058101a7810 */ /* 0x000fe20007fde0ff */
[----:B------:R-:W-:Y:S01]  /*2530*/  IMAD.MOV.U32 R4, RZ, RZ, 0x1 ;  /* 0x00000001ff047424 */ /* 0x000fe200078e00ff */
[----:B------:R-:W-:Y:S01]  /*2540*/  STL.64 [R1+0x58], RZ ;  /* 0x000058ff01007387 */ /* 0x000fe20000100a00 */
[----:B------:R-:W-:Y:S01]  /*2550*/  IMAD.MOV.U32 R5, RZ, RZ, RZ ;  /* 0x000000ffff057224 */ /* 0x000fe200078e00ff */
[----:B------:R-:W-:Y:S01]  /*2560*/  LOP3.LUT P0, RZ, R8, 0x1bf, RZ, 0xc0, !PT ;  /* 0x000001bf08ff7812 */ /* 0x000fe2000780c0ff */
[----:B------:R-:W-:Y:S01]  /*2570*/  IMAD.MOV.U32 R6, RZ, RZ, 0x1 ;  /* 0x00000001ff067424 */ /* 0x000fe200078e00ff */
[----:B------:R-:W-:Y:S01]  /*2580*/  STL.128 [R1+0x90], RZ ;  /* 0x000090ff01007387 */ /* 0x000fe20000100c00 */
[----:B------:R-:W-:Y:S01]  /*2590*/  IMAD.MOV.U32 R7, RZ, RZ, RZ ;  /* 0x000000ffff077224 */ /* 0x000fe200078e00ff */
[C---:B------:R-:W-:Y:S01]  /*25a0*/  IADD3 R34, P5, R16.reuse, 0x60, RZ ;  /* 0x0000006010227810 */ /* 0x040fe20007fbe0ff */
[----:B------:R-:W-:Y:S01]  /*25b0*/  IMAD.X R27, RZ, RZ, R17, P6 ;  /* 0x000000ffff1b7224 */ /* 0x000fe200030e0611 */
[----:B------:R-:W-:Y:S01]  /*25c0*/  STL.128 [R1+0xa0], RZ ;  /* 0x0000a0ff01007387 */ /* 0x000fe20000100c00 */
[----:B------:R-:W-:-:S02]  /*25d0*/  IADD3 R33, P4, R16, 0x68, RZ ;  /* 0x0000006810217810 */ /* 0x000fc40007f9e0ff */
[C---:B------:R-:W-:Y:S01]  /*25e0*/  IADD3 R32, P3, R16.reuse, 0x70, RZ ;  /* 0x0000007010207810 */ /* 0x040fe20007f7e0ff */
[----:B------:R0:W-:Y:S01]  /*25f0*/  STL.128 [R1+0x60], R4 ;  /* 0x0000600401007387 */ /* 0x0001e20000100c00 */
[C---:B------:R-:W-:Y:S01]  /*2600*/  IADD3 R31, P2, R16.reuse, 0x78, RZ ;  /* 0x00000078101f7810 */ /* 0x040fe20007f5e0ff */
[--C-:B------:R-:W-:Y:S01]  /*2610*/  IMAD.X R35, RZ, RZ, R17.reuse, P5 ;  /* 0x000000ffff237224 */ /* 0x100fe200028e0611 */
[C---:B------:R-:W-:Y:S01]  /*2620*/  IADD3 R30, P1, R16.reuse, 0x80, RZ ;  /* 0x00000080101e7810 */ /* 0x040fe20007f3e0ff */
[----:B------:R-:W-:Y:S01]  /*2630*/  STL.128 [R1+0xb0], RZ ;  /* 0x0000b0ff01007387 */ /* 0x000fe20000100c00 */
[----:B------:R-:W-:Y:S01]  /*2640*/  IADD3 R29, P6, R16, 0x90, RZ ;  /* 0x00000090101d7810 */ /* 0x000fe20007fde0ff */
[--C-:B------:R-:W-:Y:S02]  /*2650*/  IMAD.X R42, RZ, RZ, R17.reuse, P4 ;  /* 0x000000ffff2a7224 */ /* 0x100fe400020e0611 */
[----:B------:R-:W-:Y:S01]  /*2660*/  STL.128 [R1+0xc0], RZ ;  /* 0x0000c0ff01007387 */ /* 0x000fe20000100c00 */
[----:B------:R-:W-:-:S02]  /*2670*/  IMAD.X R43, RZ, RZ, R17, P3 ;  /* 0x000000ffff2b7224 */ /* 0x000fc400018e0611 */
[--C-:B------:R-:W-:Y:S01]  /*2680*/  IMAD.X R40, RZ, RZ, R17.reuse, P2 ;  /* 0x000000ffff287224 */ /* 0x100fe200010e0611 */
[----:B------:R-:W-:Y:S01]  /*2690*/  STL.128 [R1+0xd0], RZ ;  /* 0x0000d0ff01007387 */ /* 0x000fe20000100c00 */
[--C-:B------:R-:W-:Y:S02]  /*26a0*/  IMAD.X R41, RZ, RZ, R17.reuse, P1 ;  /* 0x000000ffff297224 */ /* 0x100fe400008e0611 */
[----:B------:R-:W-:Y:S01]  /*26b0*/  IMAD.X R38, RZ, RZ, R17, P6 ;  /* 0x000000ffff267224 */ /* 0x000fe200030e0611 */
[----:B------:R-:W-:Y:S01]  /*26c0*/  STL.128 [R1+0xe0], RZ ;  /* 0x0000e0ff01007387 */ /* 0x000fe20000100c00 */
[----:B0-----:R-:W-:Y:S02]  /*26d0*/  IMAD.MOV.U32 R7, RZ, RZ, 0x40000040 ;  /* 0x40000040ff077424 */ /* 0x001fe400078e00ff */
[----:B------:R-:W-:Y:S01]  /*26e0*/  IMAD.MOV.U32 R5, RZ, RZ, 0x40000040 ;  /* 0x40000040ff057424 */ /* 0x000fe200078e00ff */
[----:B--2---:R-:W0:Y:S02]  /*26f0*/  SHFL.IDX PT, R0, R2, RZ, 0x1f ;  /* 0x00001fff02007589 */ /* 0x004e2400000e0000 */
        /* <DEDUP_REMOVED lines=13> */
[----:B------:R-:W-:Y:S02]  /*27d0*/  LOP3.LUT R0, R0, 0x10000, RZ, 0xfc, !PT ;  /* 0x0001000000007812 */ /* 0x000fe400078efcff */
[----:B------:R-:W-:Y:S01]  /*27e0*/  LOP3.LUT R9, R3, 0x10000, RZ, 0xfc, !PT ;  /* 0x0001000003097812 */ /* 0x000fe200078efcff */
[----:B------:R-:W-:Y:S02]  /*27f0*/  IMAD.MOV.U32 R3, RZ, RZ, 0x40000040 ;  /* 0x40000040ff037424 */ /* 0x000fe400078e00ff */
[----:B------:R-:W-:Y:S02]  /*2800*/  IMAD.MOV.U32 R6, RZ, RZ, R0 ;  /* 0x000000ffff067224 */ /* 0x000fe400078e0000 */
[----:B------:R-:W-:Y:S01]  /*2810*/  IMAD.MOV.U32 R4, RZ, RZ, R9 ;  /* 0x000000ffff047224 */ /* 0x000fe200078e0009 */
[----:B------:R0:W-:Y:S04]  /*2820*/  STL.64 [R1+0x80], R2 ;  /* 0x0000800201007387 */ /* 0x0001e80000100a00 */
[----:B------:R0:W-:Y:S01]  /*2830*/  STL.128 [R1+0x70], R4 ;  /* 0x0000700401007387 */ /* 0x0001e20000100c00 */
[----:B------:R-:W-:Y:S05]  /*2840*/  @!P0 BRA `(.L_x_11589) ;  /* 0x0000000000408947 */ /* 0x000fea0003800000 */
[----:B0-----:R-:W-:Y:S01]  /*2850*/  MOV R2, 0x0 ;  /* 0x0000000000027802 */ /* 0x001fe20000000f00 */
        /* <DEDUP_REMOVED lines=15> */
.L_x_11589:
[----:B------:R-:W1:Y:S01]  /*2950*/  S2R R48, SR_TID.X ;  /* 0x0000000000307919 */ /* 0x000e620000002100 */
[----:B------:R-:W2:Y:S01]  /*2960*/  LDC.64 R46, c[0x0][0x9d8] ;  /* 0x00027600ff2e7b82 */ /* 0x000ea20000000a00 */
[----:B------:R-:W-:Y:S01]  /*2970*/  ULEA.HI UR4, UR61, UR61, URZ, 0x1 ;  /* 0x0000003d3d047291 */ /* 0x000fe2000f8f083f */
[C---:B------:R-:W-:Y:S01]  /*2980*/  IADD3 R10, P0, R16.reuse, 0xf0, RZ ;  /* 0x000000f0100a7810 */ /* 0x040fe20007f1e0ff */
[----:B------:R3:W-:Y:S01]  /*2990*/  STL.64 [R1+0x100], R26 ;  /* 0x0001001a01007387 */ /* 0x0007e20000100a00 */
[----:B------:R-:W-:Y:S01]  /*29a0*/  IMAD.U32 R13, RZ, RZ, UR47 ;  /* 0x0000002fff0d7e24 */ /* 0x000fe2000f8e00ff */
[----:B------:R-:W-:Y:S01]  /*29b0*/  ULOP3.LUT UR4, UR4, 0xfffffffe, URZ, 0xc0, !UPT ;  /* 0xfffffffe04047892 */ /* 0x000fe2000f8ec03f */
[----:B------:R-:W-:Y:S01]  /*29c0*/  IMAD.U32 R12, RZ, RZ, UR46 ;  /* 0x0000002eff0c7e24 */ /* 0x000fe2000f8e00ff */
[----:B------:R4:W-:Y:S01]  /*29d0*/  STL.64 [R1+0xf0], R176 ;  /* 0x0000f0b001007387 */ /* 0x0009e20000100a00 */
[----:B0-----:R-:W0:Y:S01]  /*29e0*/  LDC.64 R2, c[0x0][0x9e0] ;  /* 0x00027800ff027b82 */ /* 0x001e220000000a00 */
[----:B------:R-:W-:Y:S01]  /*29f0*/  UIADD3 UR4, UR61, -UR4, URZ ;  /* 0x800000043d047290 */ /* 0x000fe2000fffe03f */
[--C-:B------:R-:W-:Y:S01]  /*2a00*/  IMAD.X R11, RZ, RZ, R17.reuse, P0 ;  /* 0x000000ffff0b7224 */ /* 0x100fe200000e0611 */
[----:B------:R-:W-:Y:S01]  /*2a10*/  IADD3 R20, P0, R16, 0x13c, RZ ;  /* 0x0000013c10147810 */ /* 0x000fe20007f1e0ff */
[----:B------:R-:W-:Y:S01]  /*2a20*/  IMAD.MOV.U32 R24, RZ, RZ, RZ ;  /* 0x000000ffff187224 */ /* 0x000fe200078e00ff */
[----:B------:R4:W-:Y:S02]  /*2a30*/  STL.U8 [R1+0x108], RZ ;  /* 0x000108ff01007387 */ /* 0x0009e40000100000 */
[----:B------:R-:W-:Y:S01]  /*2a40*/  IMAD.U32 R0, RZ, RZ, UR4 ;  /* 0x00000004ff007e24 */ /* 0x000fe2000f8e00ff */
[----:B------:R-:W3:Y:S01]  /*2a50*/  LDC.64 R8, c[0x0][0x9e8] ;  /* 0x00027a00ff087b82 */ /* 0x000ee20000000a00 */
[----:B------:R-:W-:Y:S01]  /*2a60*/  IMAD.X R21, RZ, RZ, R17, P0 ;  /* 0x000000ffff157224 */ /* 0x000fe200000e0611 */
[----:B------:R4:W-:Y:S02]  /*2a70*/  STL.64 [R1+0xf8], R10 ;  /* 0x0000f80a01007387 */ /* 0x0009e40000100a00 */
[----:B------:R-:W-:-:S02]  /*2a80*/  SHF.L.U32 R0, R0, 0x1f, RZ ;  /* 0x0000001f00007819 */ /* 0x000fc400000006ff */
[----:B------:R4:W-:Y:S02]  /*2a90*/  STL.64 [R1+0x140], R20 ;  /* 0x0001401401007387 */ /* 0x0009e40000100a00 */
[----:B------:R-:W5:Y:S01]  /*2aa0*/  LDC R6, c[0x0][0x450] ;  /* 0x00011400ff067b82 */ /* 0x000f620000000800 */
[----:B--2---:R-:W-:Y:S02]  /*2ab0*/  IMAD.MOV.U32 R14, RZ, RZ, R47 ;  /* 0x000000ffff0e7224 */ /* 0x004fe400078e002f */
[----:B------:R-:W-:Y:S02]  /*2ac0*/  IMAD.MOV.U32 R7, RZ, RZ, R46 ;  /* 0x000000ffff077224 */ /* 0x000fe400078e002e */
[----:B-1----:R-:W-:-:S03]  /*2ad0*/  VIADD R214, R48, 0xffffff80 ;  /* 0xffffff8030d67836 */ /* 0x002fc60000000000 */
[----:B------:R-:W5:Y:S01]  /*2ae0*/  LDC.64 R4, c[0x0][0x448] ;  /* 0x00011200ff047b82 */ /* 0x000f620000000a00 */
[----:B0-----:R-:W-:Y:S02]  /*2af0*/  IMAD.MOV.U32 R15, RZ, RZ, R2 ;  /* 0x000000ffff0f7224 */ /* 0x001fe400078e0002 */
[----:B------:R-:W-:Y:S01]  /*2b00*/  IMAD.MOV.U32 R25, RZ, RZ, R3 ;  /* 0x000000ffff197224 */ /* 0x000fe200078e0003 */
[----:B------:R4:W-:Y:S01]  /*2b10*/  STL [R1+0x10c], R214 ;  /* 0x00010cd601007387 */ /* 0x0009e20000100800 */
[----:B---3--:R-:W-:-:S03]  /*2b20*/  IMAD.MOV.U32 R26, RZ, RZ, R8 ;  /* 0x000000ffff1a7224 */ /* 0x008fc600078e0008 */
[----:B------:R4:W-:Y:S01]  /*2b30*/  STL.128 [R1+0x110], R12 ;  /* 0x0001100c01007387 */ /* 0x0009e20000100c00 */
[----:B------:R-:W-:-:S05]  /*2b40*/  IMAD.MOV.U32 R27, RZ, RZ, R9 ;  /* 0x000000ffff1b7224 */ /* 0x000fca00078e0009 */
[----:B------:R4:W-:Y:S04]  /*2b50*/  STL.128 [R1+0x120], R24 ;  /* 0x0001201801007387 */ /* 0x0009e80000100c00 */
[----:B-----5:R4:W-:Y:S01]  /*2b60*/  STL.128 [R1+0x130], R4 ;  /* 0x0001300401007387 */ /* 0x0209e20000100c00 */
[----:B------:R-:W0:Y:S02]  /*2b70*/  SYNCS.PHASECHK.TRANS64.TRYWAIT P0, [R49+URZ+0x22800], R0 ;  /* 0x02280000310075a7 */ /* 0x000e24000800017f */
[----:B0---4-:R-:W-:Y:S05]  /*2b80*/  @!P0 BRA `(.L_x_11590) ;  /* 0x000001fc00408947 */ /* 0x011fea0003800000 */
.L_x_11802:
[----:B------:R-:W2:Y:S04]  /*2b90*/  LDL.64 R26, [R1+0x448] ;  /* 0x00044800011a7983 */ /* 0x000ea80000100a00 */
[----:B------:R-:W3:Y:S04]  /*2ba0*/  LDL R24, [R1] ;  /* 0x0000000001187983 */ /* 0x000ee80000100800 */
[----:B------:R1:W5:Y:S01]  /*2bb0*/  LDL.64 R10, [R1+0x1c0] ;  /* 0x0001c000010a7983 */ /* 0x0003620000100a00 */
[C---:B------:R-:W-:Y:S01]  /*2bc0*/  IADD3 R14, P0, R16.reuse, 0x108, RZ ;  /* 0x00000108100e7810 */ /* 0x040fe20007f1e0ff */
[----:B------:R-:W-:Y:S01]  /*2bd0*/  IMAD.MOV.U32 R12, RZ, RZ, R34 ;  /* 0x000000ffff0c7224 */ /* 0x000fe200078e0022 */
[C---:B------:R-:W-:Y:S01]  /*2be0*/  IADD3 R4, P1, R16.reuse, 0x140, RZ ;  /* 0x0000014010047810 */ /* 0x040fe20007f3e0ff */
[----:B------:R-:W-:Y:S01]  /*2bf0*/  IMAD.MOV.U32 R13, RZ, RZ, R35 ;  /* 0x000000ffff0d7224 */ /* 0x000fe200078e0023 */
[----:B------:R-:W4:Y:S01]  /*2c00*/  S2R R25, SR_TID.X ;  /* 0x0000000000197919 */ /* 0x000f220000002100 */
[--C-:B------:R-:W-:Y:S01]  /*2c10*/  IMAD.X R15, RZ, RZ, R17.reuse, P0 ;  /* 0x000000ffff0f7224 */ /* 0x100fe200000e0611 */
[C---:B0-----:R-:W-:Y:S01]  /*2c20*/  IADD3 R0, P0, R16.reuse, 0x1cc, RZ ;  /* 0x000001cc10007810 */ /* 0x041fe20007f1e0ff */
[--C-:B------:R-:W-:Y:S01]  /*2c30*/  IMAD.X R21, RZ, RZ, R17.reuse, P1 ;  /* 0x000000ffff157224 */ /* 0x100fe200008e0611 */
[----:B------:R-:W-:Y:S05]  /*2c40*/  WARPSYNC.ALL ;  /* 0x0000000000007948 */ /* 0x000fea0003800000 */
[----:B------:R0:W-:Y:S01]  /*2c50*/  STL.128 [R1+0x150], R12 ;  /* 0x0001500c01007387 */ /* 0x0001e20000100c00 */
[----:B------:R-:W-:Y:S01]  /*2c60*/  IMAD.X R7, RZ, RZ, R17, P0 ;  /* 0x000000ffff077224 */ /* 0x000fe200000e0611 */
[----:B------:R-:W-:Y:S01]  /*2c70*/  IADD3 R20, P0, R16, 0xf8, RZ ;  /* 0x000000f810147810 */ /* 0x000fe20007f1e0ff */
[----:B------:R-:W-:Y:S01]  /*2c80*/  BSSY B0, `(.L_x_11591) ;  /* 0x0000028000007945 */ /* 0x000fe20003800000 */
[----:B0-----:R-:W-:-:S02]  /*2c90*/  IMAD.MOV.U32 R14, RZ, RZ, R32 ;  /* 0x000000ffff0e7224 */ /* 0x001fc400078e0020 */
[----:B------:R-:W-:Y:S02]  /*2ca0*/  IMAD.MOV.U32 R15, RZ, RZ, R43 ;  /* 0x000000ffff0f7224 */ /* 0x000fe400078e002b */
[----:B------:R-:W-:Y:S02]  /*2cb0*/  IMAD.MOV.U32 R12, RZ, RZ, R16 ;  /* 0x000000ffff0c7224 */ /* 0x000fe400078e0010 */
[----:B------:R-:W-:Y:S01]  /*2cc0*/  IMAD.MOV.U32 R13, RZ, RZ, R17 ;  /* 0x000000ffff0d7224 */ /* 0x000fe200078e0011 */
[----:B----4-:R-:W-:-:S04]  /*2cd0*/  SHF.R.U32.HI R25, RZ, 0x7, R25 ;  /* 0x00000007ff197819 */ /* 0x010fc80000011619 */
[----:B------:R0:W-:Y:S02]  /*2ce0*/  STL.128 [R1+0x160], R12 ;  /* 0x0001600c01007387 */ /* 0x0001e40000100c00 */
[----:B0-----:R-:W-:Y:S02]  /*2cf0*/  IMAD.MOV.U32 R12, RZ, RZ, R31 ;  /* 0x000000ffff0c7224 */ /* 0x001fe400078e001f */
[----:B------:R-:W-:Y:S02]  /*2d00*/  IMAD.MOV.U32 R13, RZ, RZ, R40 ;  /* 0x000000ffff0d7224 */ /* 0x000fe400078e0028 */
[----:B------:R-:W-:Y:S02]  /*2d10*/  IMAD.MOV.U32 R14, RZ, RZ, R0 ;  /* 0x000000ffff0e7224 */ /* 0x000fe400078e0000 */
[----:B------:R-:W-:Y:S02]  /*2d20*/  IMAD.MOV.U32 R15, RZ, RZ, R7 ;  /* 0x000000ffff0f7224 */ /* 0x000fe400078e0007 */
[----:B------:R-:W-:-:S03]  /*2d30*/  IMAD.X R7, RZ, RZ, R17, P0 ;  /* 0x000000ffff077224 */ /* 0x000fc600000e0611 */
[----:B------:R0:W-:Y:S02]  /*2d40*/  STL.128 [R1+0x170], R12 ;  /* 0x0001700c01007387 */ /* 0x0001e40000100c00 */
[----:B0-----:R-:W-:Y:S02]  /*2d50*/  IMAD.MOV.U32 R14, RZ, RZ, R37 ;  /* 0x000000ffff0e7224 */ /* 0x001fe400078e0025 */
[----:B------:R-:W-:Y:S02]  /*2d60*/  IMAD.MOV.U32 R15, RZ, RZ, R44 ;  /* 0x000000ffff0f7224 */ /* 0x000fe400078e002c */
[----:B------:R-:W-:Y:S02]  /*2d70*/  IMAD.MOV.U32 R12, RZ, RZ, R4 ;  /* 0x000000ffff0c7224 */ /* 0x000fe400078e0004 */
[----:B------:R-:W-:Y:S02]  /*2d80*/  IMAD.MOV.U32 R13, RZ, RZ, R21 ;  /* 0x000000ffff0d7224 */ /* 0x000fe400078e0015 */
[----:B------:R-:W-:-:S03]  /*2d90*/  VIADD R4, R25, 0x8 ;  /* 0x0000000819047836 */ /* 0x000fc60000000000 */
        /* <DEDUP_REMOVED lines=15> */
[----:B------:R1:W-:Y:S04]  /*2e90*/  STL.128 [R1+0x1b0], R12 ;  /* 0x0001b00c01007387 */ /* 0x0003e80000100c00 */
[----:B--2---:R1:W-:Y:S01]  /*2ea0*/  STL.64 [R1+0x148], R26 ;  /* 0x0001481a01007387 */ /* 0x0043e20000100a00 */
[----:B---3--:R-:W-:Y:S01]  /*2eb0*/  LOP3.LUT R0, R24, 0x1, RZ, 0xfc, !PT ;  /* 0x0000000118007812 */ /* 0x008fe200078efcff */
[----:B------:R1:W-:Y:S03]  /*2ec0*/  BAR.SYNC.DEFER_BLOCKING R4, 0x100 ;  /* 0x000400040000751d */ /* 0x0003e60000010000 */
[----:B------:R-:W-:-:S13]  /*2ed0*/  ISETP.NE.AND P1, PT, R0, 0x3, PT ;  /* 0x000000030000780c */ /* 0x000fda0003f25270 */
[----:B-1----:R-:W-:Y:S05]  /*2ee0*/  @!P1 BRA `(.L_x_11592) ;  /* 0x0000000000049947 */ /* 0x002fea0003800000 */
[----:B------:R-:W-:Y:S01]  /*2ef0*/  BPT.TRAP 0x1 ;  /* 0x000000040000795c */ /* 0x000fe20000300000 */
.L_x_11592:
[----:B------:R-:W-:Y:S05]  /*2f00*/  BSYNC B0 ;  /* 0x0000000000007941 */ /* 0x000fea0003800000 */
.L_x_11591:
        /* <DEDUP_REMOVED lines=8> */
.L_x_11594:
[----:B------:R-:W-:Y:S05]  /*2f90*/  BSYNC B0 ;  /* 0x0000000000007941 */ /* 0x000fea0003800000 */
.L_x_11593:
[----:B------:R-:W-:Y:S04]  /*2fa0*/  BSSY B0, `(.L_x_11595) ;  /* 0x0000004000007945 */ /* 0x000fe80003800000 */
[----:B-1----:R-:W-:Y:S05]  /*2fb0*/  @P0 BRA `(.L_x_11596) ;  /* 0x0000000000080947 */ /* 0x002fea0003800000 */
[----:B------:R-:W1:Y:S02]  /*2fc0*/  SYNCS.PHASECHK.TRANS64.TRYWAIT P0, [R10+URZ], R11 ;  /* 0x0000000b0a0075a7 */ /* 0x000e64000800017f */
[----:B-1----:R-:W-:Y:S05]  /*2fd0*/  @!P0 BRA `(.L_x_11597) ;  /* 0x000001f800408947 */ /* 0x002fea0003800000 */
.L_x_11596:
[----:B------:R-:W-:Y:S05]  /*2fe0*/  BSYNC B0 ;  /* 0x0000000000007941 */ /* 0x000fea0003800000 */
.L_x_11595:
        /* <DEDUP_REMOVED lines=8> */
[----:B------:R-:W-:Y:S02]  /*3070*/  R2UR UR7, R11 ;  /* 0x000000000b0772ca */ /* 0x000fe400000e0000 */
[C---:B------:R-:W-:Y:S01]  /*3080*/  R2UR UR6, R10.reuse ;  /* 0x000000000a0672ca */ /* 0x040fe200000e0000 */
[----:B------:R-:W2:Y:S01]  /*3090*/  LDL R74, [R1] ;  /* 0x00000000014a7983 */ /* 0x000ea20000100800 */
[----:B------:R-:W-:Y:S02]  /*30a0*/  VIADD R72, R10, 0x2 ;  /* 0x000000020a487836 */ /* 0x000fe40000000000 */
[----:B------:R-:W-:Y:S01]  /*30b0*/  IMAD.MOV.U32 R73, RZ, RZ, R11 ;  /* 0x000000ffff497224 */ /* 0x000fe200078e000b */
[----:B------:R0:W5:Y:S04]  /*30c0*/  LDL R7, [R1+0x1c0] ;  /* 0x0001c00001077983 */ /* 0x0001680000100800 */
[----:B------:R0:W5:Y:S01]  /*30d0*/  LDL R76, [R1+0xc] ;  /* 0x00000c00014c7983 */ /* 0x0001620000100800 */
[----:B---3--:R-:W-:-:S02]  /*30e0*/  R2UR UR4, R24 ;  /* 0x00000000180472ca */ /* 0x008fc400000e0000 */
[----:B------:R-:W-:Y:S02]  /*30f0*/  R2UR UR5, R25 ;  /* 0x00000000190572ca */ /* 0x000fe400000e0000 */
[----:B------:R-:W-:-:S11]  /*3100*/  WARPGROUP.ARRIVE ;  /* 0x00000000000079c5 */ /* 0x000fd60000000000 */
[----:B------:R-:W-:Y:S01]  /*3110*/  HGMMA.64x96x16.F32.BF16 R24, gdesc[UR4], RZ, !UPT, gsb0 ;  /* 0x01600000041879f0 */ /* 0x000fe2000c0018ff */
[----:B----4-:R-:W-:Y:S01]  /*3120*/  VIADD R12, R12, 0x2 ;  /* 0x000000020c0c7836 */ /* 0x010fe20000000000 */
        /* <DEDUP_REMOVED lines=23> */
[----:B------:R-:W1:Y:S01]  /*32a0*/  S2R R0, SR_TID.X ;  /* 0x0000000000007919 */ /* 0x000e620000002100 */
[----:B------:R0:W-:Y:S01]  /*32b0*/  STL [R1+0x60], RZ ;  /* 0x000060ff01007387 */ /* 0x0001e20000100800 */
[----:B------:R-:W-:Y:S01]  /*32c0*/  LOP3.LUT R74, R74, 0x1, RZ, 0xfc, !PT ;  /* 0x000000014a4a7812 */ /* 0x000fe200078efcff */
[----:B------:R-:W-:-:S02]  /*32d0*/  WARPGROUP.DEPBAR.LE gsb0, 0x0 ;  /* 0x00008000000079c5 */ /* 0x000fc40000010000 */
[----:B------:R-:W-:-:S07]  /*32e0*/  WARPGROUP.ARRIVE ;  /* 0x00000000000079c5 */ /* 0x000fce0000000000 */
[----:B------:R-:W-:Y:S01]  /*32f0*/  HGMMA.64x96x16.F32.BF16 R24, gdesc[UR4], R24, gsb0 ;  /* 0x01600000041879f0 */ /* 0x000fe20008001818 */
[----:B-1----:R-:W-:-:S04]  /*3300*/  SHF.R.U32.HI R0, RZ, 0x7, R0 ;  /* 0x00000007ff007819 */ /* 0x002fc80000011600 */
[----:B------:R-:W-:Y:S01]  /*3310*/  IADD3 R10, -R0, 0xb, RZ ;  /* 0x0000000b000a7810 */ /* 0x000fe20007ffe1ff */
[----:B------:R-:W-:-:S05]  /*3320*/  IMAD.MOV.U32 R0, RZ, RZ, 0x1 ;  /* 0x00000001ff007424 */ /* 0x000fca00078e00ff */
[----:B------:R0:W-:Y:S04]  /*3330*/  STL [R1+0x60], R0 ;  /* 0x0000600001007387 */ /* 0x0001e80000100800 */
[----:B------:R0:W-:Y:S04]  /*3340*/  STL [R1+0x60], R0 ;  /* 0x0000600001007387 */ /* 0x0001e80000100800 */
[----:B------:R0:W-:Y:S04]  /*3350*/  STL [R1+0x60], R0 ;  /* 0x0000600001007387 */ /* 0x0001e80000100800 */
[----:B------:R0:W-:Y:S01]  /*3360*/  STL [R1+0x60], R0 ;  /* 0x0000600001007387 */ /* 0x0001e20000100800 */
[----:B------:R-:W-:Y:S01]  /*3370*/  ISETP.NE.AND P0, PT, R74, 0x3, PT ;  /* 0x000000034a00780c */ /* 0x000fe20003f05270 */
[----:B------:R-:W-:Y:S01]  /*3380*/  BSSY B0, `(.L_x_11598) ;  /* 0x0000005000007945 */ /* 0x000fe20003800000 */
[----:B------:R-:W-:-:S02]  /*3390*/  WARPGROUP.DEPBAR.LE gsb0, 0x0 ;  /* 0x00008000000079c5 */ /* 0x000fc40000010000 */
[----:B------:R0:W-:Y:S09]  /*33a0*/  BAR.ARV R10, 0x100 ;  /* 0x0004000a0000751d */ /* 0x0001f20000002000 */
[----:B0-----:R-:W-:Y:S05]  /*33b0*/  @!P0 BRA `(.L_x_11599) ;  /* 0x0000000000048947 */ /* 0x001fea0003800000 */
[----:B------:R-:W-:Y:S01]  /*33c0*/  BPT.TRAP 0x1 ;  /* 0x000000040000795c */ /* 0x000fe20000300000 */
.L_x_11599:
[----:B------:R-:W-:Y:S05]  /*33d0*/  BSYNC B0 ;  /* 0x0000000000007941 */ /* 0x000fea0003800000 */
.L_x_11598:
        /* <DEDUP_REMOVED lines=13> */
[----:B---3--:R-:W-:Y:S01]  /*34b0*/  ISETP.NE.AND P0, PT, R10, 0x1, PT ;  /* 0x000000010a00780c */ /* 0x008fe20003f05270 */
[----:B------:R-:W-:-:S02]  /*34c0*/  UMOV UR4, 0xffffffa0 ;  /* 0xffffffa000047882 */ /* 0x000fc40000000000 */
[----:B------:R-:W-:Y:S01]  /*34d0*/  UIMAD UR4, UR45, UR4, 0x60 ;  /* 0x000000602d0474a4 */ /* 0x000fe2000f8e0204 */
[----:B----4-:R-:W-:-:S05]  /*34e0*/  ISETP.GE.AND P1, PT, R73, 0x1, PT ;  /* 0x000000014900780c */ /* 0x010fca0003f26270 */
[----:B------:R-:W-:Y:S01]  /*34f0*/  VIADD R72, R72, UR4 ;  /* 0x0000000448487c36 */ /* 0x000fe20008000000 */
[----:B------:R-:W-:Y:S01]  /*3500*/  BSSY B0, `(.L_x_11600) ;  /* 0x00000a1000007945 */ /* 0x000fe20003800000 */
[-C--:B--2---:R-:W-:Y:S01]  /*3510*/  FMUL.FTZ R83, R36, R76.reuse ;  /* 0x0000004c24537220 */ /* 0x084fe20000410000 */
[-C--:B------:R-:W-:Y:S01]  /*3520*/  FMUL.FTZ R36, R50, R76.reuse ;  /* 0x0000004c32247220 */ /* 0x080fe20000410000 */
[-C--:B------:R-:W-:Y:S01]  /*3530*/  FMUL.FTZ R50, R52, R76.reuse ;  /* 0x0000004c34327220 */ /* 0x080fe20000410000 */
[-C--:B------:R-:W-:Y:S01]  /*3540*/  FMUL.FTZ R52, R56, R76.reuse ;  /* 0x0000004c38347220 */ /* 0x080fe20000410000 */
[-C--:B------:R-:W-:Y:S01]  /*3550*/  FMUL.FTZ R84, R37, R76.reuse ;  /* 0x0000004c25547220 */ /* 0x080fe20000410000 */
[----:B------:R-:W-:Y:S01]  /*3560*/  SHF.R.S32.HI R56, RZ, 0x1f, R79 ;  /* 0x0000001fff387819 */ /* 0x000fe2000001144f */
[-C--:B------:R-:W-:Y:S01]  /*3570*/  FMUL.FTZ R37, R51, R76.reuse ;  /* 0x0000004c33257220 */ /* 0x080fe20000410000 */
[-C--:B------:R-:W-:Y:S01]  /*3580*/  FMUL.FTZ R51, R53, R76.reuse ;  /* 0x0000004c35337220 */ /* 0x080fe20000410000 */
[-C--:B------:R-:W-:Y:S01]  /*3590*/  FMUL.FTZ R20, R24, R76.reuse ;  /* 0x0000004c18147220 */ /* 0x080fe20000410000 */
        /* <DEDUP_REMOVED lines=9> */
[-C--:B------:R-:W-:Y:S01]  /*3630*/  FMUL.FTZ R43, R58, R76.reuse ;  /* 0x0000004c3a2b7220 */ /* 0x080fe20000410000 */
[----:B------:R-:W-:Y:S01]  /*3640*/  FMUL.FTZ R21, R27, R76 ;  /* 0x0000004c1b157220 */ /* 0x000fe20000410000 */
[----:B------:R-:W-:-:S02]  /*3650*/  IMAD.IADD R58, R79, 0x1, -R46 ;  /* 0x000000014f3a7824 */ /* 0x000fc400078e0a2e */
[-C--:B------:R-:W-:Y:S01]  /*3660*/  FMUL.FTZ R27, R31, R76.reuse ;  /* 0x0000004c1f1b7220 */ /* 0x080fe20000410000 */
[-C--:B------:R-:W-:Y:S01]  /*3670*/  FMUL.FTZ R31, R39, R76.reuse ;  /* 0x0000004c271f7220 */ /* 0x080fe20000410000 */
[-C--:B------:R-:W-:Y:S01]  /*3680*/  FMUL.FTZ R39, R55, R76.reuse ;  /* 0x0000004c37277220 */ /* 0x080fe20000410000 */
[-C--:B0-----:R-:W-:Y:S01]  /*3690*/  FMUL.FTZ R7, R26, R76.reuse ;  /* 0x0000004c1a077220 */ /* 0x081fe20000410000 */
[-C--:B------:R-:W-:Y:S01]  /*36a0*/  FMUL.FTZ R55, R61, R76.reuse ;  /* 0x0000004c3d377220 */ /* 0x080fe20000410000 */
[-C--:B------:R-:W-:Y:S01]  /*36b0*/  FMUL.FTZ R26, R30, R76.reuse ;  /* 0x0000004c1e1a7220 */ /* 0x080fe20000410000 */
[----:B------:R-:W-:Y:S01]  /*36c0*/  SHF.R.S32.HI R61, RZ, 0x1f, R58 ;  /* 0x0000001fff3d7819 */ /* 0x000fe2000001143a */
[-C--:B------:R-:W-:Y:S01]  /*36d0*/  FMUL.FTZ R30, R38, R76.reuse ;  /* 0x0000004c261e7220 */ /* 0x080fe20000410000 */
[-C--:B------:R-:W-:Y:S01]  /*36e0*/  FMUL.FTZ R38, R54, R76.reuse ;  /* 0x0000004c36267220 */ /* 0x080fe20000410000 */
[----:B------:R-:W-:Y:S01]  /*36f0*/  FMUL.FTZ R54, R60, R76 ;  /* 0x0000004c3c367220 */ /* 0x000fe20000410000 */
[----:B------:R-:W-:Y:S01]  /*3700*/  LEA.HI R60, R61, R58, RZ, 0x2 ;  /* 0x0000003a3d3c7211 */ /* 0x000fe200078f10ff */
[-C--:B------:R-:W-:Y:S01]  /*3710*/  FMUL.FTZ R81, R32, R76.reuse ;  /* 0x0000004c20517220 */ /* 0x080fe20000410000 */
[-C--:B------:R-:W-:Y:S01]  /*3720*/  FMUL.FTZ R32, R42, R76.reuse ;  /* 0x0000004c2a207220 */ /* 0x080fe20000410000 */
[-C--:B------:R-:W-:Y:S01]  /*3730*/  FMUL.FTZ R42, R59, R76.reuse ;  /* 0x0000004c3b2a7220 */ /* 0x080fe20000410000 */
[----:B------:R-:W-:Y:S01]  /*3740*/  FMUL.FTZ R46, R62, R76 ;  /* 0x0000004c3e2e7220 */ /* 0x000fe20000410000 */
[----:B------:R-:W-:-:S02]  /*3750*/  LEA.HI R56, R56, R79, RZ, 0x2 ;  /* 0x0000004f38387211 */ /* 0x000fc400078f10ff */
[--C-:B------:R-:W-:Y:S02]  /*3760*/  SHF.R.S32.HI R62, RZ, 0x2, R60.reuse ;  /* 0x00000002ff3e7819 */ /* 0x100fe4000001143c */
[----:B------:R-:W-:Y:S01]  /*3770*/  SHF.R.S32.HI R59, RZ, 0x1f, R60 ;  /* 0x0000001fff3b7819 */ /* 0x000fe2000001143c */
[-C--:B------:R-:W-:Y:S01]  /*3780*/  FMUL.FTZ R80, R29, R76.reuse ;  /* 0x0000004c1d507220 */ /* 0x080fe20000410000 */
[----:B------:R-:W-:Y:S01]  /*3790*/  LOP3.LUT R56, R56, 0xfffffffc, RZ, 0xc0, !PT ;  /* 0xfffffffc38387812 */ /* 0x000fe200078ec0ff */
[----:B------:R-:W-:Y:S01]  /*37a0*/  FMUL.FTZ R29, R35, R76 ;  /* 0x0000004c231d7220 */ /* 0x000fe20000410000 */
[----:B------:R-:W-:Y:S01]  /*37b0*/  LEA.HI R59, R59, R62, RZ, 0x3 ;  /* 0x0000003e3b3b7211 */ /* 0x000fe200078f18ff */
[-C--:B------:R-:W-:Y:S01]  /*37c0*/  FMUL.FTZ R35, R47, R76.reuse ;  /* 0x0000004c2f237220 */ /* 0x080fe20000410000 */
[----:B------:R-:W-:Y:S01]  /*37d0*/  FMUL.FTZ R47, R63, R76 ;  /* 0x0000004c3f2f7220 */ /* 0x000fe20000410000 */
[----:B------:R-:W-:Y:S01]  /*37e0*/  IMAD.IADD R79, R79, 0x1, -R56 ;  /* 0x000000014f4f7824 */ /* 0x000fe200078e0a38 */
[----:B------:R-:W-:-:S02]  /*37f0*/  LOP3.LUT R63, R59, 0xfffffff8, RZ, 0xc0, !PT ;  /* 0xfffffff83b3f7812 */ /* 0x000fc400078ec0ff */
[----:B------:R-:W-:Y:S02]  /*3800*/  SHF.R.S32.HI R56, RZ, 0x7, R57 ;  /* 0x00000007ff387819 */ /* 0x000fe40000011439 */
[----:B------:R-:W-:Y:S01]  /*3810*/  LEA.HI R61, R61, R58, RZ, 0x5 ;  /* 0x0000003a3d3d7211 */ /* 0x000fe200078f28ff */
[----:B------:R-:W-:Y:S01]  /*3820*/  IMAD.IADD R62, R62, 0x1, -R63 ;  /* 0x000000013e3e7824 */ /* 0x000fe200078e0a3f */
[----:B------:R-:W-:Y:S02]  /*3830*/  LEA.HI R57, R57, R56, RZ, 0x1 ;  /* 0x0000003839397211 */ /* 0x000fe400078f08ff */
[----:B------:R-:W-:Y:S01]  /*3840*/  SHF.R.S32.HI R63, RZ, 0x5, R61 ;  /* 0x00000005ff3f7819 */ /* 0x000fe2000001143d */
[----:B------:R-:W-:Y:S01]  /*3850*/  FMUL.FTZ R59, R64, R76 ;  /* 0x0000004c403b7220 */ /* 0x000fe20000410000 */
[----:B------:R-:W-:Y:S02]  /*3860*/  LOP3.LUT R57, R57, 0x3fffffe, RZ, 0xc0, !PT ;  /* 0x03fffffe39397812 */ /* 0x000fe400078ec0ff */
[----:B------:R-:W-:Y:S01]  /*3870*/  LEA.HI R64, R79, R79, RZ, 0x1 ;  /* 0x0000004f4f407211 */ /* 0x000fe200078f08ff */
[----:B------:R-:W-:-:S02]  /*3880*/  IMAD R63, R78, 0x8, R63 ;  /* 0x000000084e3f7824 */ /* 0x000fc400078e023f */
[----:B------:R-:W-:Y:S01]  /*3890*/  IMAD.IADD R57, R56, 0x1, -R57 ;  /* 0x0000000138397824 */ /* 0x000fe200078e0a39 */
[----:B------:R-:W-:Y:S01]  /*38a0*/  LOP3.LUT R64, R64, 0x1ffffffe, RZ, 0xc0, !PT ;  /* 0x1ffffffe40407812 */ /* 0x000fe200078ec0ff */
[----:B------:R-:W-:-:S04]  /*38b0*/  IMAD.U32 R62, R63, 0x10, R62 ;  /* 0x000000103f3e7824 */ /* 0x000fc800078e003e */
[----:B------:R-:W-:Y:S02]  /*38c0*/  IMAD.IADD R64, R79, 0x1, -R64 ;  /* 0x000000014f407824 */ /* 0x000fe400078e0a40 */
[----:B------:R-:W-:-:S04]  /*38d0*/  IMAD R57, R57, 0x40, R62 ;  /* 0x0000004039397824 */ /* 0x000fc800078e023e */
[----:B------:R-:W-:-:S04]  /*38e0*/  IMAD R10, R64, 0x8, R57 ;  /* 0x00000008400a7824 */ /* 0x000fc800078e0239 */
[----:B------:R-:W-:-:S04]  /*38f0*/  @P0 IMAD.HI.U32 R62, R10, R11, RZ ;  /* 0x0000000b0a3e0227 */ /* 0x000fc800078e00ff */
[----:B------:R-:W-:Y:S01]  /*3900*/  FMUL.FTZ R57, R67, R76 ;  /* 0x0000004c43397220 */ /* 0x000fe20000410000 */
[----:B------:R-:W-:Y:S01]  /*3910*/  @P0 SHF.R.U32.HI R10, RZ, R77, R62 ;  /* 0x0000004dff0a0219 */ /* 0x000fe2000001163e */
[----:B------:R-:W-:Y:S01]  /*3920*/  IMAD.U32 R62, RZ, RZ, UR45 ;  /* 0x0000002dff3e7e24 */ /* 0x000fe2000f8e00ff */
[----:B------:R-:W-:-:S03]  /*3930*/  LOP3.LUT R11, R60, 0x7ffffffc, RZ, 0xc0, !PT ;  /* 0x7ffffffc3c0b7812 */ /* 0x000fc600078ec0ff */
[----:B------:R-:W0:Y:S01]  /*3940*/  SHFL.IDX PT, R67, R10, RZ, 0x1c1f ;  /* 0x001c1fff0a437589 */ /* 0x000e2200000e0000 */
[----:B------:R-:W-:Y:S02]  /*3950*/  IMAD R62, R62, -0x60, R13 ;  /* 0xffffffa03e3e7824 */ /* 0x000fe400078e020d */
        /* <DEDUP_REMOVED lines=12> */
[-C--:B------:R-:W-:Y:S01]  /*3a20*/  FMUL.FTZ R58, R71, R76.reuse ;  /* 0x0000004c473a7220 */ /* 0x080fe20000410000 */
[----:B------:R-:W-:Y:S01]  /*3a30*/  FMUL.FTZ R69, R69, R76 ;  /* 0x0000004c45457220 */ /* 0x000fe20000410000 */
[----:B------:R-:W-:Y:S01]  /*3a40*/  IMAD R65, R60, -0x2, R63 ;  /* 0xfffffffe3c417824 */ /* 0x000fe200078e023f */
[----:B------:R-:W1:Y:S01]  /*3a50*/  MUFU.TANH R20, R20 ;  /* 0x0000001400147308 */ /* 0x000e620000002400 */
[----:B------:R-:W-:Y:S02]  /*3a60*/  VIADD R63, R62, 0x60 ;  /* 0x000000603e3f7836 */ /* 0x000fe40000000000 */
[----:B------:R-:W-:Y:S01]  /*3a70*/  IMAD.IADD R62, R65, 0x1, -R12 ;  /* 0x00000001413e7824 */ /* 0x000fe200078e0a0c */
[----:B------:R-:W-:-:S04]  /*3a80*/  LOP3.LUT R65, RZ, R14, RZ, 0x33, !PT ;  /* 0x0000000eff417212 */ /* 0x000fc800078e33ff */
[----:B------:R-:W2:Y:S01]  /*3a90*/  MUFU.TANH R24, R24 ;  /* 0x0000001800187308 */ /* 0x000ea20000002400 */
[----:B------:R-:W-:-:S07]  /*3aa0*/  IMAD.U32 R71, RZ, RZ, UR4 ;  /* 0x00000004ff477e24 */ /* 0x000fce000f8e00ff */
        /* <DEDUP_REMOVED lines=48> */
[----:B------:R-:W-:Y:S01]  /*3db0*/  IMAD.IADD R70, R62, 0x1, R65 ;  /* 0x000000013e467824 */ /* 0x000fe200078e0241 */
[----:B0-----:R-:W-:Y:S01]  /*3dc0*/  VIADDMNMX R14, R67, R95, R66, PT ;  /* 0x0000005f430e7246 */ /* 0x001fe20003800142 */
[----:B------:R-:W-:-:S02]  /*3dd0*/  IMAD R76, R60, -0x2, R71 ;  /* 0xfffffffe3c4c7824 */ /* 0x000fc400078e0247 */
        /* <DEDUP_REMOVED lines=12> */
.L_x_11603:
[----:B------:R-:W-:-:S13]  /*3ea0*/  ISETP.NE.AND P0, PT, R73, 0x1, PT ;  /* 0x000000014900780c */ /* 0x000fda0003f05270 */
[----:B------:R-:W-:-:S05]  /*3eb0*/  @P0 IMAD.HI.U32 R62, R15, R74, RZ ;  /* 0x0000004a0f3e0227 */ /* 0x000fca00078e00ff */
[----:B------:R-:W-:-:S07]  /*3ec0*/  @P0 SHF.R.U32.HI R15, RZ, R75, R62 ;  /* 0x0000004bff0f0219 */ /* 0x000fce000001163e */
.L_x_11604:
[----:B------:R-:W-:Y:S05]  /*3ed0*/  BSYNC B1 ;  /* 0x0000000000017941 */ /* 0x000fea0003800000 */
.L_x_11602:
[----:B------:R-:W-:-:S05]  /*3ee0*/  IMAD R15, R15, R73, R76 ;  /* 0x000000490f0f7224 */ /* 0x000fca00078e024c */
[----:B------:R-:W-:Y:S02]  /*3ef0*/  VIMNMX R60, R60, R15, !PT ;  /* 0x0000000f3c3c7248 */ /* 0x000fe40007fe0100 */
[----:B------:R-:W-:-:S07]  /*3f00*/  VIADDMNMX R14, R15, R73, R14, PT ;  /* 0x000000490f0e7246 */ /* 0x000fce000380010e */
.L_x_11601:
[----:B------:R-:W-:Y:S05]  /*3f10*/  BSYNC B0 ;  /* 0x0000000000007941 */ /* 0x000fea0003800000 */
.L_x_11600:
        /* <DEDUP_REMOVED lines=111> */
[----:B0-----:R-:W-:Y:S01]  /*4610*/  IMAD.IADD R20, R70, 0x1, R97 ;  /* 0x0000000146147824 */ /* 0x001fe200078e0261 */
        /* <DEDUP_REMOVED lines=18> */
.L_x_11608:
[----:B------:R-:W-:-:S13]  /*4740*/  ISETP.NE.AND P6, PT, R73, 0x1, PT ;  /* 0x000000014900780c */ /* 0x000fda0003fc5270 */
[----:B------:R-:W-:-:S05]  /*4750*/  @P6 IMAD.HI.U32 R74, R12, R74, RZ ;  /* 0x0000004a0c4a6227 */ /* 0x000fca00078e00ff */
[----:B------:R-:W-:-:S07]  /*4760*/  @P6 SHF.R.U32.HI R12, RZ, R75, R74 ;  /* 0x0000004bff0c6219 */ /* 0x000fce000001164a */
.L_x_11609:
[----:B------:R-:W-:Y:S05]  /*4770*/  BSYNC B1 ;  /* 0x0000000000017941 */ /* 0x000fea0003800000 */
.L_x_11607:
[----:B------:R-:W-:-:S05]  /*4780*/  IMAD R13, R12, R73, R76 ;  /* 0x000000490c0d7224 */ /* 0x000fca00078e024c */
[----:B------:R-:W-:Y:S02]  /*4790*/  VIADDMNMX R14, R13, R73, R14, PT ;  /* 0x000000490d0e7246 */ /* 0x000fe4000380010e */
[----:B------:R-:W-:-:S07]  /*47a0*/  VIMNMX R20, R20, R13, !PT ;  /* 0x0000000d14147248 */ /* 0x000fce0007fe0100 */
.L_x_11606:
[----:B------:R-:W-:Y:S05]  /*47b0*/  BSYNC B0 ;  /* 0x0000000000007941 */ /* 0x000fea0003800000 */
.L_x_11605:
        /* <DEDUP_REMOVED lines=25> */
[----:B------:R-:W-:Y:S02]  /*4950*/  ISETP.GT.AND P0, PT, R20, 0x18, !P6 ;  /* 0x000000181400780c */ /* 0x000fe40007704270 */
[----:B------:R-:W-:Y:S02]  /*4960*/  FMNMX.FTZ R10, R83, R10, !PT ;  /* 0x0000000a530a7209 */ /* 0x000fe40007810000 */
[----:B------:R-:W-:Y:S02]  /*4970*/  ISETP.LT.OR P0, PT, R14, 0x19, P0 ;  /* 0x000000190e00780c */ /* 0x000fe40000701670 */
[----:B------:R-:W-:Y:S02]  /*4980*/  FMNMX.FTZ R10, R81, R10, !PT ;  /* 0x0000000a510a7209 */ /* 0x000fe40007810000 */
[----:B------:R-:W-:Y:S02]  /*4990*/  FSEL R30, R30, -INF , !P0 ;  /* 0xff8000001e1e7808 */ /* 0x000fe40004000000 */
[----:B------:R-:W-:-:S02]  /*49a0*/  ISETP.NE.AND P0, PT, R82, RZ, PT ;  /* 0x000000ff5200720c */ /* 0x000fc40003f05270 */
[----:B------:R-:W-:Y:S02]  /*49b0*/  FMNMX.FTZ R10, R79, R10, !PT ;  /* 0x0000000a4f0a7209 */ /* 0x000fe40007810000 */
[----:B------:R-:W-:Y:S02]  /*49c0*/  ISETP.GT.AND P0, PT, R20, 0x19, !P0 ;  /* 0x000000191400780c */ /* 0x000fe40004704270 */
[----:B------:R-:W-:Y:S02]  /*49d0*/  ISETP.NE.AND P1, PT, R98, RZ, PT ;  /* 0x000000ff6200720c */ /* 0x000fe40003f25270 */
        /* <DEDUP_REMOVED lines=36> */
[----:B------:R-:W-:Y:S02]  /*4c20*/  ISETP.GT.AND P2, PT, R20, 0x49, !P2 ;  /* 0x000000491400780c */ /* 0x000fe40005744270 */
[----:B------:R-:W-:Y:S02]  /*4c30*/  FSEL R36, R36, -INF , !P0 ;  /* 0xff80000024247808 */ /* 0x000fe40004000000 */
[----:B------:R-:W-:-:S02]  /*4c40*/  ISETP.NE.AND P0, PT, R94, RZ, PT ;  /* 0x000000ff5e00720c */ /* 0x000fc40003f05270 */
[C---:B------:R-:W-:Y:S02]  /*4c50*/  ISETP.GT.AND P3, PT, R20.reuse, 0x50, !P3 ;  /* 0x000000501400780c */ /* 0x040fe40005f64270 */
[----:B------:R-:W-:Y:S02]  /*4c60*/  ISETP.GT.AND P0, PT, R20, 0x31, !P0 ;  /* 0x000000311400780c */ /* 0x000fe40004704270 */
[C---:B------:R-:W-:Y:S02]  /*4c70*/  ISETP.LT.OR P2, PT, R14.reuse, 0x4a, P2 ;  /* 0x0000004a0e00780c */ /* 0x040fe40001741670 */
[----:B------:R-:W-:Y:S02]  /*4c80*/  ISETP.LT.OR P0, PT, R14, 0x32, P0 ;  /* 0x000000320e00780c */ /* 0x000fe40000701670 */
[----:B------:R-:W-:Y:S02]  /*4c90*/  ISETP.GT.AND P4, PT, R20, 0x51, !P4 ;  /* 0x000000511400780c */ /* 0x000fe40006784270 */
[----:B------:R-:W-:-:S02]  /*4ca0*/  FSEL R37, R37, -INF , !P0 ;  /* 0xff80000025257808 */ /* 0x000fc40004000000 */
[----:B------:R-:W-:Y:S02]  /*4cb0*/  ISETP.NE.AND P0, PT, R96, RZ, PT ;  /* 0x000000ff6000720c */ /* 0x000fe40003f05270 */
[----:B------:R-:W-:Y:S02]  /*4cc0*/  ISETP.LT.OR P3, PT, R14, 0x51, P3 ;  /* 0x000000510e00780c */ /* 0x000fe40001f61670 */
[----:B------:R-:W-:Y:S02]  /*4cd0*/  ISETP.GT.AND P0, PT, R20, 0x38, !P0 ;  /* 0x000000381400780c */ /* 0x000fe40004704270 */
[----:B------:R-:W-:Y:S02]  /*4ce0*/  FSEL R47, R47, -INF , !P2 ;  /* 0xff8000002f2f7808 */ /* 0x000fe40005000000 */
        /* <DEDUP_REMOVED lines=8> */
[----:B------:R-:W-:Y:S02]  /*4d70*/  ISETP.LT.OR P5, PT, R14, 0x59, P5 ;  /* 0x000000590e00780c */ /* 0x000fe40002fa1670 */
[----:B------:R-:W-:Y:S02]  /*4d80*/  FSEL R39, R39, -INF , !P0 ;  /* 0xff80000027277808 */ /* 0x000fe40004000000 */
[----:B------:R-:W-:Y:S02]  /*4d90*/  ISETP.GT.AND P0, PT, R20, 0x40, !P1 ;  /* 0x000000401400780c */ /* 0x000fe40004f04270 */
[----:B------:R-:W-:Y:S02]  /*4da0*/  ISETP.NE.AND P1, PT, R99, RZ, PT ;  /* 0x000000ff6300720c */ /* 0x000fe40003f25270 */
[----:B------:R-:W-:Y:S02]  /*4db0*/  ISETP.LT.OR P0, PT, R14, 0x41, P0 ;  /* 0x000000410e00780c */ /* 0x000fe40000701670 */
[----:B------:R-:W-:-:S02]  /*4dc0*/  ISETP.GT.AND P1, PT, R20, 0x48, !P1 ;  /* 0x000000481400780c */ /* 0x000fc40004f24270 */
[----:B------:R-:W-:Y:S02]  /*4dd0*/  FSEL R43, R43, -INF , !P0 ;  /* 0xff8000002b2b7808 */ /* 0x000fe40004000000 */
[----:B------:R-:W-:Y:S02]  /*4de0*/  ISETP.GT.AND P0, PT, R20, RZ, !P6 ;  /* 0x000000ff1400720c */ /* 0x000fe40007704270 */
[C---:B------:R-:W-:Y:S02]  /*4df0*/  ISETP.LT.OR P1, PT, R14.reuse, 0x49, P1 ;  /* 0x000000490e00780c */ /* 0x040fe40000f21670 */
[----:B------:R-:W-:Y:S02]  /*4e00*/  ISETP.LT.OR P0, PT, R14, 0x1, P0 ;  /* 0x000000010e00780c */ /* 0x000fe40000701670 */
[----:B------:R-:W-:Y:S02]  /*4e10*/  FSEL R46, R46, -INF , !P1 ;  /* 0xff8000002e2e7808 */ /* 0x000fe40004800000 */
        /* <DEDUP_REMOVED lines=8> */
[----:B------:R-:W-:Y:S02]  /*4ea0*/  FMNMX.FTZ R10, R28, R7, !PT ;  /* 0x000000071c0a7209 */ /* 0x000fe40007810000 */
[----:B------:R-:W-:Y:S02]  /*4eb0*/  ISETP.NE.AND P6, PT, R54, RZ, PT ;  /* 0x000000ff3600720c */ /* 0x000fe40003fc5270 */
[----:B------:R-:W-:Y:S02]  /*4ec0*/  FMNMX.FTZ R7, R29, R10, !PT ;  /* 0x0000000a1d077209 */ /* 0x000fe40007810000 */
[----:B------:R-:W-:Y:S02]  /*4ed0*/  ISETP.GT.AND P0, PT, R20, 0x59, !P6 ;  /* 0x000000591400780c */ /* 0x000fe40007704270 */
[----:B------:R-:W-:-:S02]  /*4ee0*/  FMNMX.FTZ R10, R30, R7, !PT ;  /* 0x000000071e0a7209 */ /* 0x000fc40007810000 */
[----:B------:R-:W-:Y:S02]  /*4ef0*/  FSEL R57, R57, -INF , !P4 ;  /* 0xff80000039397808 */ /* 0x000fe40006000000 */
[----:B------:R-:W-:Y:S02]  /*4f00*/  FMNMX.FTZ R7, R31, R10, !PT ;  /* 0x0000000a1f077209 */ /* 0x000fe40007810000 */
[----:B------:R-:W-:Y:S02]  /*4f10*/  ISETP.LT.OR P0, PT, R14, 0x5a, P0 ;  /* 0x0000005a0e00780c */ /* 0x000fe40000701670 */
[----:B------:R-:W-:Y:S02]  /*4f20*/  FMNMX.FTZ R10, R32, R7, !PT ;  /* 0x00000007200a7209 */ /* 0x000fe40007810000 */
[----:B------:R-:W-:Y:S02]  /*4f30*/  FSEL R48, R11, -INF , !P5 ;  /* 0xff8000000b307808 */ /* 0x000fe40006800000 */
[----:B------:R-:W-:-:S02]  /*4f40*/  FMNMX.FTZ R7, R33, R10, !PT ;  /* 0x0000000a21077209 */ /* 0x000fc40007810000 */
[----:B------:R-:W-:Y:S02]  /*4f50*/  FMNMX.FTZ R10, R59, R12, !PT ;  /* 0x0000000c3b0a7209 */ /* 0x000fe40007810000 */
[----:B------:R-:W-:Y:S02]  /*4f60*/  FMNMX.FTZ R12, R34, R7, !PT ;  /* 0x00000007220c7209 */ /* 0x000fe40007810000 */
[----:B------:R-:W-:Y:S01]  /*4f70*/  FSEL R58, R58, -INF , !P0 ;  /* 0xff8000003a3a7808 */ /* 0x000fe20004000000 */
        /* <DEDUP_REMOVED lines=16> */
[----:B0-----:R-:W-:-:S03]  /*5080*/  FMNMX.FTZ R12, R13, R26, !PT ;  /* 0x0000001a0d0c7209 */ /* 0x001fc60007810000 */
[----:B------:R-:W-:Y:S04]  /*5090*/  STL.64 [R1+0x1d0], R10 ;  /* 0x0001d00a01007387 */ /* 0x000fe80000100a00 */
[----:B------:R-:W-:Y:S04]  /*50a0*/  STL [R1+0x1d0], R12 ;  /* 0x0001d00c01007387 */ /* 0x000fe80000100800 */
[----:B------:R-:W2:Y:S04]  /*50b0*/  LDL R13, [R1+0x1d0] ;  /* 0x0001d000010d7983 */ /* 0x000ea80000100800 */
[----:B------:R-:W3:Y:S04]  /*50c0*/  LDL R20, [R1+0x1d4] ;  /* 0x0001d40001147983 */ /* 0x000ee80000100800 */
[----:B------:R0:W5:Y:S01]  /*50d0*/  LDL.64 R26, [R1+0x1c0] ;  /* 0x0001c000011a7983 */ /* 0x0001620000100a00 */
[----:B--2---:R-:W-:Y:S01]  /*50e0*/  FMUL.FTZ R7, R75, R13 ;  /* 0x0000000d4b077220 */ /* 0x004fe20000410000 */
[----:B------:R-:W-:-:S04]  /*50f0*/  FSETP.NEU.FTZ.AND P0, PT, R13, -INF , PT ;  /* 0xff8000000d00780b */ /* 0x000fc80003f1d000 */
[----:B------:R-:W-:Y:S02]  /*5100*/  FSEL R14, R7, RZ, P0 ;  /* 0x000000ff070e7208 */ /* 0x000fe40000000000 */
[----:B------:R-:W2:Y:S04]  /*5110*/  LDL R7, [R1+0x28] ;  /* 0x0000280001077983 */ /* 0x000ea80000100800 */
[----:B---3--:R-:W1:Y:S02]  /*5120*/  SHFL.BFLY PT, R11, R20, 0x2, 0x1f ;  /* 0x0c401f00140b7f89 */ /* 0x008e6400000e0000 */
[----:B-1----:R-:W-:-:S05]  /*5130*/  FMNMX.FTZ R11, R11, R20, !PT ;  /* 0x000000140b0b7209 */ /* 0x002fca0007810000 */
[----:B------:R-:W1:Y:S01]  /*5140*/  SHFL.BFLY PT, R12, R11, 0x1, 0x1f ;  /* 0x0c201f000b0c7f89 */ /* 0x000e6200000e0000 */
        /* <DEDUP_REMOVED lines=10> */
[----:B-1----:R-:W-:-:S04]  /*51f0*/  FMNMX.FTZ R12, R11, R12, !PT ;  /* 0x0000000c0b0c7209 */ /* 0x002fc80007810000 */
[C---:B------:R-:W-:Y:S01]  /*5200*/  FSETP.NEU.FTZ.AND P0, PT, R12.reuse, -INF , PT ;  /* 0xff8000000c00780b */ /* 0x040fe20003f1d000 */
[-C--:B------:R-:W-:Y:S01]  /*5210*/  FMUL.FTZ R10, R12, R75.reuse ;  /* 0x0000004b0c0a7220 */ /* 0x080fe20000410000 */
[----:B------:R-:W-:-:S04]  /*5220*/  FFMA.FTZ R156, R87, R75, -R14 ;  /* 0x0000004b579c7223 */ /* 0x000fc8000001080e */
        /* <DEDUP_REMOVED lines=15> */
[-CC-:B------:R-:W-:Y:S01]  /*5320*/  FFMA.FTZ R14, R44, R75.reuse, -R10.reuse ;  /* 0x0000004b2c0e7223 */ /* 0x180fe2000001080a */
[-CC-:B------:R-:W-:Y:S01]  /*5330*/  FFMA.FTZ R155, R24, R75.reuse, -R10.reuse ;  /* 0x0000004b189b7223 */ /* 0x180fe2000001080a */
[----:B------:R-:W-:Y:S01]  /*5340*/  MUFU.EX2 R152, R152 ;  /* 0x0000009800987308 */ /* 0x000fe20000000800 */
[----:B------:R-:W-:-:S07]  /*5350*/  FFMA.FTZ R20, R40, R75, -R10 ;  /* 0x0000004b28147223 */ /* 0x000fce000001080a */
[----:B------:R-:W1:Y:S01]  /*5360*/  MUFU.EX2 R13, R13 ;  /* 0x0000000d000d7308 */ /* 0x000e620000000800 */
[----:B------:R-:W-:-:S07]  /*5370*/  FFMA.FTZ R157, R28, R75, -R10 ;  /* 0x0000004b1c9d7223 */ /* 0x000fce000001080a */
[----:B------:R-:W-:Y:S08]  /*5380*/  MUFU.EX2 R153, R153 ;  /* 0x0000009900997308 */ /* 0x000ff00000000800 */
[----:B------:R-:W3:Y:S01]  /*5390*/  MUFU.EX2 R14, R14 ;  /* 0x0000000e000e7308 */ /* 0x000ee20000000800 */
[----:B------:R-:W-:-:S07]  /*53a0*/  FFMA.FTZ R24, R29, R75, -R10 ;  /* 0x0000004b1d187223 */ /* 0x000fce000001080a */
[----:B------:R-:W4:Y:S08]  /*53b0*/  MUFU.EX2 R154, R154 ;  /* 0x0000009a009a7308 */ /* 0x000f300000000800 */
[----:B------:R-:W0:Y:S01]  /*53c0*/  MUFU.EX2 R155, R155 ;  /* 0x0000009b009b7308 */ /* 0x000e220000000800 */
[----:B------:R-:W-:-:S07]  /*53d0*/  FFMA.FTZ R159, R30, R75, -R10 ;  /* 0x0000004b1e9f7223 */ /* 0x000fce000001080a */
[----:B------:R-:W0:Y:S08]  /*53e0*/  MUFU.EX2 R15, R15 ;  /* 0x0000000f000f7308 */ /* 0x000e300000000800 */
[----:B------:R-:W0:Y:S01]  /*53f0*/  MUFU.EX2 R20, R20 ;  /* 0x0000001400147308 */ /* 0x000e220000000800 */
[----:B------:R-:W-:Y:S01]  /*5400*/  FFMA.FTZ R165, R36, R75, -R10 ;  /* 0x0000004b24a57223 */ /* 0x000fe2000001080a */
[----:B-1----:R-:W-:Y:S01]  /*5410*/  FADD.FTZ R11, R152, R13 ;  /* 0x0000000d980b7221 */ /* 0x002fe20000010000 */
[----:B---3--:R-:W-:-:S05]  /*5420*/  FADD.FTZ R36, R153, R14 ;  /* 0x0000000e99247221 */ /* 0x008fca0000010000 */
[----:B------:R-:W1:Y:S01]  /*5430*/  MUFU.EX2 R156, R156 ;  /* 0x0000009c009c7308 */ /* 0x000e620000000800 */
[----:B------:R-:W-:-:S07]  /*5440*/  FFMA.FTZ R28, R31, R75, -R10 ;  /* 0x0000004b1f1c7223 */ /* 0x000fce000001080a */
[----:B------:R-:W3:Y:S01]  /*5450*/  MUFU.EX2 R157, R157 ;  /* 0x0000009d009d7308 */ /* 0x000ee20000000800 */
[----:B------:R-:W-:Y:S01]  /*5460*/  FFMA.FTZ R167, R38, R75, -R10 ;  /* 0x0000004b26a77223 */ /* 0x000fe2000001080a */
[----:B----4-:R-:W-:Y:S01]  /*5470*/  FADD.FTZ R38, R154, R11 ;  /* 0x0000000b9a267221 */ /* 0x010fe20000010000 */
[----:B0-----:R-:W-:-:S05]  /*5480*/  FADD.FTZ R11, R155, R36 ;  /* 0x000000249b0b7221 */ /* 0x001fca0000010000 */
[----:B------:R-:W0:Y:S01]  /*5490*/  MUFU.EX2 R85, R85 ;  /* 0x0000005500557308 */ /* 0x000e220000000800 */
[----:B------:R-:W-:-:S07]  /*54a0*/  FFMA.FTZ R161, R32, R75, -R10 ;  /* 0x0000004b20a17223 */ /* 0x000fce000001080a */
[----:B------:R-:W4:Y:S01]  /*54b0*/  MUFU.EX2 R24, R24 ;  /* 0x0000001800187308 */ /* 0x000f220000000800 */
[----:B------:R-:W-:Y:S01]  /*54c0*/  FADD.FTZ R29, R15, R38 ;  /* 0x000000260f1d7221 */ /* 0x000fe20000010000 */
[----:B------:R-:W-:-:S06]  /*54d0*/  FADD.FTZ R38, R20, R11 ;  /* 0x0000000b14267221 */ /* 0x000fcc0000010000 */
[----:B------:R-:W4:Y:S01]  /*54e0*/  MUFU.EX2 R158, R158 ;  /* 0x0000009e009e7308 */ /* 0x000f220000000800 */
[----:B------:R-:W-:-:S07]  /*54f0*/  FFMA.FTZ R30, R33, R75, -R10 ;  /* 0x0000004b211e7223 */ /* 0x000fce000001080a */
[----:B------:R-:W4:Y:S01]  /*5500*/  MUFU.EX2 R159, R159 ;  /* 0x0000009f009f7308 */ /* 0x000f220000000800 */
[----:B-1----:R-:W-:Y:S01]  /*5510*/  FADD.FTZ R40, R156, R29 ;  /* 0x0000001d9c287221 */ /* 0x002fe20000010000 */
[----:B---3--:R-:W-:-:S06]  /*5520*/  FADD.FTZ R11, R157, R38 ;  /* 0x000000269d0b7221 */ /* 0x008fcc0000010000 */
[----:B------:R-:W1:Y:S01]  /*5530*/  MUFU.EX2 R21, R21 ;  /* 0x0000001500157308 */ /* 0x000e620000000800 */
[----:B------:R-:W-:-:S07]  /*5540*/  FFMA.FTZ R163, R34, R75, -R10 ;  /* 0x0000004b22a37223 */ /* 0x000fce000001080a */
[----:B------:R-:W3:Y:S01]  /*5550*/  MUFU.EX2 R28, R28 ;  /* 0x0000001c001c7308 */ /* 0x000ee20000000800 */
[----:B0-----:R-:W-:Y:S01]  /*5560*/  FADD.FTZ R29, R85, R40 ;  /* 0x00000028551d7221 */ /* 0x001fe20000010000 */
[----:B----4-:R-:W-:-:S06]  /*5570*/  FADD.FTZ R38, R24, R11 ;  /* 0x0000000b18267221 */ /* 0x010fcc0000010000 */
[----:B------:R-:W0:Y:S01]  /*5580*/  MUFU.EX2 R160, R160 ;  /* 0x000000a000a07308 */ /* 0x000e220000000800 */
[----:B------:R-:W-:-:S07]  /*5590*/  FFMA.FTZ R32, R35, R75, -R10 ;  /* 0x0000004b23207223 */ /* 0x000fce000001080a */
[----:B------:R-:W4:Y:S01]  /*55a0*/  MUFU.EX2 R161, R161 ;  /* 0x000000a100a17308 */ /* 0x000f220000000800 */
[----:B------:R-:W-:Y:S01]  /*55b0*/  FADD.FTZ R40, R158, R29 ;  /* 0x0000001d9e287221 */ /* 0x000fe20000010000 */
[----:B------:R-:W-:-:S06]  /*55c0*/  FADD.FTZ R11, R159, R38 ;  /* 0x000000269f0b7221 */ /* 0x000fcc0000010000 */
[----:B------:R-:W4:Y:S08]  /*55d0*/  MUFU.EX2 R25, R25 ;  /* 0x0000001900197308 */ /* 0x000f300000000800 */
        /* <DEDUP_REMOVED lines=8> */
[----:B------:R-:W0:Y:S08]  /*5660*/  MUFU.EX2 R71, R71 ;  /* 0x0000004700477308 */ /* 0x000e300000000800 */
[----:B------:R-:W4:Y:S01]  /*5670*/  MUFU.EX2 R32, R32 ;  /* 0x0000002000207308 */ /* 0x000f220000000800 */
[----:B------:R-:W-:Y:S01]  /*5680*/  FADD.FTZ R29, R25, R40 ;  /* 0x00000028191d7221 */ /* 0x000fe20000010000 */
[----:B------:R-:W-:-:S06]  /*5690*/  FADD.FTZ R38, R30, R11 ;  /* 0x0000000b1e267221 */ /* 0x000fcc0000010000 */
[----:B------:R-:W2:Y:S08]  /*56a0*/  MUFU.EX2 R164, R164 ;  /* 0x000000a400a47308 */ /* 0x000eb00000000800 */
[----:B------:R-:W2:Y:S01]  /*56b0*/  MUFU.EX2 R165, R165 ;  /* 0x000000a500a57308 */ /* 0x000ea20000000800 */
[----:B------:R-:W-:Y:S01]  /*56c0*/  FFMA.FTZ R39, R39, R75, -R10 ;  /* 0x0000004b27277223 */ /* 0x000fe2000001080a */
[----:B-1----:R-:W-:Y:S01]  /*56d0*/  FADD.FTZ R40, R162, R29 ;  /* 0x0000001da2287221 */ /* 0x002fe20000010000 */
[----:B---3--:R-:W-:-:S05]  /*56e0*/  FADD.FTZ R11, R163, R38 ;  /* 0x00000026a30b7221 */ /* 0x008fca0000010000 */
        /* <DEDUP_REMOVED lines=8> */
[----:B--2---:R-:W-:Y:S01]  /*5770*/  FADD.FTZ R40, R164, R29 ;  /* 0x0000001da4287221 */ /* 0x004fe20000010000 */
[----:B------:R-:W-:-:S06]  /*5780*/  FADD.FTZ R11, R165, R38 ;  /* 0x00000026a50b7221 */ /* 0x000fcc0000010000 */
[----:B------:R-:W2:Y:S01]  /*5790*/  MUFU.EX2 R49, R49 ;  /* 0x0000003100317308 */ /* 0x000ea20000000800 */
[----:B------:R-:W-:-:S07]  /*57a0*/  FFMA.FTZ R46, R46, R75, -R10 ;  /* 0x0000004b2e2e7223 */ /* 0x000fce000001080a */
[----:B------:R-:W2:Y:S01]  /*57b0*/  MUFU.EX2 R36, R39 ;  /* 0x0000002700247308 */ /* 0x000ea20000000800 */
        /* <DEDUP_REMOVED lines=24> */
[----:B------:R-:W-:Y:S01]  /*5940*/  FFMA.FTZ R58, R58, R75, -R10 ;  /* 0x0000004b3a3a7223 */ /* 0x000fe2000001080a */
[----:B--2---:R-:W-:Y:S01]  /*5950*/  FADD.FTZ R10, R170, R29 ;  /* 0x0000001daa0a7221 */ /* 0x004fe20000010000 */
[----:B------:R-:W-:-:S05]  /*5960*/  FADD.FTZ R38, R46, R11 ;  /* 0x0000000b2e267221 */ /* 0x000fca0000010000 */
[----:B------:R-:W2:Y:S08]  /*5970*/  MUFU.EX2 R55, R55 ;  /* 0x0000003700377308 */ /* 0x000eb00000000800 */
        /* <DEDUP_REMOVED lines=9> */
[----:B--2---:R-:W-:Y:S01]  /*5a10*/  FADD.FTZ R11, R55, R10 ;  /* 0x0000000a370b7221 */ /* 0x004fe20000010000 */
[----:B------:R-:W-:-:S03]  /*5a20*/  FADD.FTZ R29, R57, R38 ;  /* 0x00000026391d7221 */ /* 0x000fc60000010000 */
[----:B-1----:R-:W-:Y:S01]  /*5a30*/  FADD.FTZ R10, R174, R11 ;  /* 0x0000000bae0a7221 */ /* 0x002fe20000010000 */
[----:B---3--:R-:W-:-:S03]  /*5a40*/  FADD.FTZ R38, R48, R29 ;  /* 0x0000001d30267221 */ /* 0x008fc60000010000 */
[----:B0-----:R-:W-:Y:S01]  /*5a50*/  FADD.FTZ R10, R41, R10 ;  /* 0x0000000a290a7221 */ /* 0x001fe20000010000 */
[----:B------:R0:W-:Y:S01]  /*5a60*/  STL [R1+0x1d4], R12 ;  /* 0x0001d40c01007387 */ /* 0x0001e20000100800 */
[----:B------:R-:W-:Y:S01]  /*5a70*/  LOP3.LUT R7, R7, 0x1, RZ, 0xfc, !PT ;  /* 0x0000000107077812 */ /* 0x000fe200078efcff */
[----:B----4-:R-:W-:-:S05]  /*5a80*/  FADD.FTZ R11, R175, R38 ;  /* 0x00000026af0b7221 */ /* 0x010fca0000010000 */
[----:B------:R0:W-:Y:S01]  /*5a90*/  STL.64 [R1+0x1e0], R10 ;  /* 0x0001e00a01007387 */ /* 0x0001e20000100a00 */
[----:B------:R-:W-:Y:S01]  /*5aa0*/  ISETP.NE.AND P1, PT, R7, 0x3, PT ;  /* 0x000000030700780c */ /* 0x000fe20003f25270 */
[----:B------:R-:W-:Y:S01]  /*5ab0*/  BSSY B0, `(.L_x_11610) ;  /* 0x000001b000007945 */ /* 0x000fe20003800000 */
        /* <DEDUP_REMOVED lines=26> */
.L_x_11611:
[----:B------:R-:W-:Y:S05]  /*5c60*/  BSYNC B0 ;  /* 0x0000000000007941 */ /* 0x000fea0003800000 */
.L_x_11610:
        /* <DEDUP_REMOVED lines=8> */
.L_x_11613:
[----:B------:R-:W-:Y:S05]  /*5cf0*/  BSYNC B0 ;  /* 0x0000000000007941 */ /* 0x000fea0003800000 */
.L_x_11612:
[----:B------:R-:W-:Y:S04]  /*5d00*/  BSSY B0, `(.L_x_11614) ;  /* 0x0000004000007945 */ /* 0x000fe80003800000 */
[----:B-1----:R-:W-:Y:S05]  /*5d10*/  @P0 BRA `(.L_x_11615) ;  /* 0x0000000000080947 */ /* 0x002fea0003800000 */
[----:B------:R-:W1:Y:S02]  /*5d20*/  SYNCS.PHASECHK.TRANS64.TRYWAIT P0, [R26+URZ], R27 ;  /* 0x0000001b1a0075a7 */ /* 0x000e64000800017f */
[----:B-1----:R-:W-:Y:S05]  /*5d30*/  @!P0 BRA `(.L_x_11616) ;  /* 0x000001c800fc8947 */ /* 0x002fea0003800000 */
.L_x_11615:
[----:B------:R-:W-:Y:S05]  /*5d40*/  BSYNC B0 ;  /* 0x0000000000007941 */ /* 0x000fea0003800000 */
.L_x_11614:
[----:B------:R-:W2:Y:S04]  /*5d50*/  LDL R144, [R1+0x1c0] ;  /* 0x0001c00001907983 */ /* 0x000ea80000100800 */
[----:B------:R-:W2:Y:S04]  /*5d60*/  LDL.64 R10, [R1+0x80] ;  /* 0x00008000010a7983 */ /* 0x000ea80000100a00 */
[----:B------:R-:W3:Y:S04]  /*5d70*/  LDL R24, [R1+0x20c] ;  /* 0x00020c0001187983 */ /* 0x000ee80000100800 */
        /* <DEDUP_REMOVED lines=123> */
[----:B------:R-:W4:Y:S04]  /*6530*/  LDL R15, [R1+0x200] ;  /* 0x00020000010f7983 */ /* 0x000f280000100800 */
[----:B0-----:R-:W4:Y:S04]  /*6540*/  LDL R4, [R1+0x3ec] ;  /* 0x0003ec0001047983 */ /* 0x001f280000100800 */
[----:B------:R-:W4:Y:S04]  /*6550*/  LDL R7, [R1+0x3f0] ;  /* 0x0003f00001077983 */ /* 0x000f280000100800 */
[----:B------:R-:W4:Y:S04]  /*6560*/  LDL R12, [R1+0x3f4] ;  /* 0x0003f400010c7983 */ /* 0x000f280000100800 */
[----:B------:R-:W4:Y:S04]  /*6570*/  LDL R13, [R1+0x3f8] ;  /* 0x0003f800010d7983 */ /* 0x000f280000100800 */
[----:B------:R-:W4:Y:S01]  /*6580*/  LDL R14, [R1+0x3fc] ;  /* 0x0003fc00010e7983 */ /* 0x000f220000100800 */
        /* <DEDUP_REMOVED lines=134> */
[----:B------:R0:W-:Y:S04]  /*6df0*/  STL [R1+0x3f4], R12 ;  /* 0x0003f40c01007387 */ /* 0x0001e80000100800 */
[----:B------:R1:W-:Y:S04]  /*6e00*/  STL [R1+0x3f8], R13 ;  /* 0x0003f80d01007387 */ /* 0x0003e80000100800 */
[----:B------:R-:W-:Y:S01]  /*6e10*/  STL [R1+0x3fc], R14 ;  /* 0x0003fc0e01007387 */ /* 0x000fe20000100800 */
[----:B0-----:R-:W-:-:S03]  /*6e20*/  VIADD R12, R10, 0x100 ;  /* 0x000001000a0c7836 */ /* 0x001fc60000000000 */
[----:B------:R0:W5:Y:S01]  /*6e30*/  LDL R7, [R1+0x1c0] ;  /* 0x0001c00001077983 */ /* 0x0001620000100800 */
[----:B-1----:R-:W-:Y:S01]  /*6e40*/  IMAD.MOV.U32 R13, RZ, RZ, R11 ;  /* 0x000000ffff0d7224 */ /* 0x002fe200078e000b */
        /* <DEDUP_REMOVED lines=490> */
.L_x_11618:
[----:B------:R-:W-:Y:S05]  /*8cf0*/  BSYNC B0 ;  /* 0x0000000000007941 */ /* 0x000fea0003800000 */
.L_x_11617:
        /* <DEDUP_REMOVED lines=31> */
.L_x_11621:
[----:B------:R-:W-:-:S13]  /*8ef0*/  ISETP.NE.AND P0, PT, R3, 0x1, PT ;  /* 0x000000010300780c */ /* 0x000fda0003f05270 */
[----:B------:R-:W-:-:S05]  /*8f00*/  @P0 IMAD.HI.U32 R8, R4, R8, RZ ;  /* 0x0000000804080227 */ /* 0x000fca00078e00ff */
[----:B------:R-:W-:-:S07]  /*8f10*/  @P0 SHF.R.U32.HI R4, RZ, R9, R8 ;  /* 0x00000009ff040219 */ /* 0x000fce0000011608 */
.L_x_11622:
[----:B------:R-:W-:Y:S05]  /*8f20*/  BSYNC B0 ;  /* 0x0000000000007941 */ /* 0x000fea0003800000 */
.L_x_11620:
[----:B------:R-:W-:-:S05]  /*8f30*/  IMAD R3, R4, R3, R3 ;  /* 0x0000000304037224 */ /* 0x000fca00078e0203 */
[----:B------:R-:W-:-:S07]  /*8f40*/  VIMNMX R2, R2, R3, PT ;  /* 0x0000000302027248 */ /* 0x000fce0003fe0100 */
.L_x_11619:
        /* <DEDUP_REMOVED lines=8> */
.L_x_11626:
[C---:B------:R-:W-:Y:S01]  /*8fd0*/  IADD3 R74, P0, R16.reuse, 0x50, RZ ;  /* 0x00000050104a7810 */ /* 0x040fe20007f1e0ff */
[C---:B------:R-:W-:Y:S01]  /*8fe0*/  VIADD R0, R16.reuse, 0x148 ;  /* 0x0000014810007836 */ /* 0x040fe20000000000 */
[----:B------:R-:W-:Y:S02]  /*8ff0*/  IADD3 R24, P1, R16, 0x10c, RZ ;  /* 0x0000010c10187810 */ /* 0x000fe40007f3e0ff */
[----:B------:R-:W-:Y:S01]  /*9000*/  MOV R13, 0x9040 ;  /* 0x00009040000d7802 */ /* 0x000fe20000000f00 */
[--C-:B------:R-:W-:Y:S02]  /*9010*/  IMAD.X R75, RZ, RZ, R17.reuse, P0 ;  /* 0x000000ffff4b7224 */ /* 0x100fe400000e0611 */
[----:B------:R-:W-:-:S08]  /*9020*/  IMAD.X R27, RZ, RZ, R17, P1 ;  /* 0x000000ffff1b7224 */ /* 0x000fd000008e0611 */
[----:B------:R-:W-:Y:S05]  /*9030*/  CALL.REL.NOINC `($_ZN7cutlass13device_kernelIN5flash11enable_sm90INS1_16FlashAttnFwdSm90INS1_25CollectiveMainloopFwdSm90ILi2EN4cute5tupleIJNS5_1CILi1EEES8_S8_EEENS6_IJNS7_ILi128EEENS7_ILi96EEENS7_ILi64EEEEEELi256ENS_10bfloat16_tEfNS_4arch4Sm90ELb0ELb1ELb1ELb1ELb1ELb0ELb0ELb1ELb0ELb1ELb1ELb0EEENS1_21CollectiveEpilogueFwdINS6_IJSA_NS7_ILi256EEESB_EEES9_SE_SG_Li256ELb1ELb1ELb1ELb0EEENS1_36VarlenDynamicPersistentTileSchedulerILi128ELi96ELi256ELi128ELb1ELb1ELb1ELb1ELb0ELb1EEEEEEEEEvNT_6ParamsE$_ZZN5flash25CollectiveMainloopFwdSm90ILi2EN4cute5tupleIJNS1_1CILi1EEES4_S4_EEENS2_IJNS3_ILi128EEENS3_ILi96EEENS3_ILi64EEEEEELi256EN7cutlass10bfloat16_tEfNSA_4arch4Sm90ELb0ELb1ELb1ELb1ELb1ELb0ELb0ELb1ELb0ELb1ELb1ELb0EE3mmaINS_16FlashAttnFwdSm90ISE_NS_21CollectiveEpilogueFwdINS2_IJS6_NS3_ILi256EEES7_EEES5_SB_SD_Li256ELb1ELb1ELb1ELb0EEENS_36VarlenDynamicPersistentTileSchedulerILi128ELi96ELi256ELi128ELb1ELb1ELb1ELb1ELb0ELb1EEEE13SharedStorageENS1_6TensorINS1_11ArrayEngineIfLm128EEENS1_6LayoutINS2_IJNS2_IJNS3_ILi2EEEST_NS3_ILi32EEEEEES4_S4_EEENS2_IJNS2_IJS4_ST_NS3_ILi4EEEEEENS3_ILi0EEESZ_EEEEEEENS_7SoftmaxILi2ELi0EEEEEbRKNSE_6ParamsENSA_13PipelineAsyncILi2EEES19_RNSA_13PipelineStateILj2EEERT0_RT1_iRiRKNS_16SeqlenInfoQKNewKILb1ELb0EEENS2_IJiiiiEEERT_ENKUliT_T0_T1_E_clIZSF_ISO_S12_S14_EbS17_S19_S19_S1C_S1E_S1G_iS1H_S1L_S1M_S1O_EUlRS1P_iE1_NS3_ILb0EEENS3_ILb1EEEEEDaiS1P_S1Q_S1R_) ;  /* 0x000001d0009c7944 */ /* 0x000fea0003c00000 */
[C---:B------:R-:W-:Y:S01]  /*9040*/  ISETP.GT.AND P0, PT, R10.reuse, R11, PT ;  /* 0x0000000b0a00720c */ /* 0x040fe20003f04270 */
[----:B------:R-:W-:-:S12]  /*9050*/  VIADD R10, R10, 0xffffffff ;  /* 0xffffffff0a0a7836 */ /* 0x000fd80000000000 */
[----:B------:R-:W-:Y:S05]  /*9060*/  @P0 BRA `(.L_x_11626) ;  /* 0xfffffffc00d80947 */ /* 0x000fea000383ffff */
[----:B------:R-:W-:Y:S05]  /*9070*/  BSYNC B0 ;  /* 0x0000000000007941 */ /* 0x000fea0003800000 */
.L_x_11625:
[----:B------:R-:W2:Y:S02]  /*9080*/  LDL R0, [R1+0x50] ;  /* 0x0000500001007983 */ /* 0x000ea40000100800 */
[----:B--2---:R-:W-:-:S07]  /*9090*/  IMAD.SHL.U32 R0, R0, 0x80, RZ ;  /* 0x0000008000007824 */ /* 0x004fce00078e00ff */
.L_x_11624:
[----:B------:R-:W-:Y:S05]  /*90a0*/  BSYNC B1 ;  /* 0x0000000000017941 */ /* 0x000fea0003800000 */
.L_x_11623:
        /* <DEDUP_REMOVED lines=26> */
.L_x_11629:
[----:B------:R-:W-:Y:S02]  /*9250*/  ULDC UR4, c[0x0][0x9e4] ;  /* 0x0002790000047ab9 */ /* 0x000fe40000000800 */
[----:B------:R-:W-:-:S05]  /*9260*/  IMAD.U32 R5, RZ, RZ, UR4 ;  /* 0x00000004ff057e24 */ /* 0x000fca000f8e00ff */
[----:B------:R-:W-:-:S13]  /*9270*/  ISETP.NE.AND P0, PT, R5, 0x1, PT ;  /* 0x000000010500780c */ /* 0x000fda0003f05270 */
[----:B------:R-:W0:Y:S02]  /*9280*/  @P0 LDC.64 R6, c[0x0][0x9e8] ;  /* 0x00027a00ff060b82 */ /* 0x000e240000000a00 */
[----:B0-----:R-:W-:-:S05]  /*9290*/  @P0 IMAD.HI.U32 R4, R0, R6, RZ ;  /* 0x0000000600040227 */ /* 0x001fca00078e00ff */
[----:B------:R-:W-:-:S07]  /*92a0*/  @P0 SHF.R.U32.HI R0, RZ, R7, R4 ;  /* 0x00000007ff000219 */ /* 0x000fce0000011604 */
.L_x_11630:
[----:B------:R-:W-:Y:S05]  /*92b0*/  BSYNC B0 ;  /* 0x0000000000007941 */ /* 0x000fea0003800000 */
.L_x_11628:
[----:B------:R-:W-:-:S05]  /*92c0*/  IMAD R3, R0, R5, RZ ;  /* 0x0000000500037224 */ /* 0x000fca00078e02ff */
[----:B------:R-:W-:-:S07]  /*92d0*/  VIMNMX R2, R2, R3, !PT ;  /* 0x0000000302027248 */ /* 0x000fce0007fe0100 */
.L_x_11627:
[----:B------:R-:W-:-:S04]  /*92e0*/  VIADD R2, R2, 0x5f ;  /* 0x0000005f02027836 */ /* 0x000fc80000000000 */
[----:B------:R-:W-:-:S05]  /*92f0*/  IMAD.HI R2, R2, 0x2aaaaaab, RZ ;  /* 0x2aaaaaab02027827 */ /* 0x000fca00078e02ff */
[----:B------:R-:W-:-:S04]  /*9300*/  SHF.R.U32.HI R3, RZ, 0x1f, R2 ;  /* 0x0000001fff037819 */ /* 0x000fc80000011602 */
[----:B------:R-:W-:-:S04]  /*9310*/  LEA.HI.SX32 R0, R2, R3, 0x1c ;  /* 0x0000000302007211 */ /* 0x000fc800078fe2ff */
[----:B------:R-:W-:-:S04]  /*9320*/  VIMNMX R0, R0, UR41, !PT ;  /* 0x0000002900007c48 */ /* 0x000fc8000ffe0100 */
[----:B------:R-:W-:-:S13]  /*9330*/  ISETP.GE.AND P0, PT, R10, R0, PT ;  /* 0x000000000a00720c */ /* 0x000fda0003f06270 */
[----:B------:R-:W-:Y:S05]  /*9340*/  @!P0 BRA `(.L_x_11631) ;  /* 0x0000005c00f08947 */ /* 0x000fea0003800000 */
.L_x_11650:
        /* <DEDUP_REMOVED lines=20> */
.L_x_11633:
[----:B------:R-:W-:Y:S05]  /*9490*/  BSYNC B0 ;  /* 0x0000000000007941 */ /* 0x000fea0003800000 */
.L_x_11632:
        /* <DEDUP_REMOVED lines=9> */
.L_x_11635:
[----:B------:R-:W-:Y:S05]  /*9530*/  BSYNC B0 ;  /* 0x0000000000007941 */ /* 0x000fea0003800000 */
.L_x_11634:
[----:B------:R-:W-:Y:S04]  /*9540*/  BSSY B0, `(.L_x_11636) ;  /* 0x0000006000007945 */ /* 0x000fe80003800000 */
[----:B-1----:R-:W-:Y:S05]  /*9550*/  @P0 BRA `(.L_x_11637) ;  /* 0x0000000000100947 */ /* 0x002fea0003800000 */
[----:B-----5:R-:W-:Y:S01]  /*9560*/  IMAD R6, R6, 0x8, R3 ;  /* 0x0000000806067824 */ /* 0x020fe200078e0203 */
[----:B------:R-:W-:-:S04]  /*9570*/  SHF.L.U32 R7, R7, 0x1f, RZ ;  /* 0x0000001f07077819 */ /* 0x000fc800000006ff */
[----:B------:R-:W1:Y:S02]  /*9580*/  SYNCS.PHASECHK.TRANS64.TRYWAIT P0, [R6+URZ], R7 ;  /* 0x00000007060075a7 */ /* 0x000e64000800017f */
[----:B-1----:R-:W-:Y:S05]  /*9590*/  @!P0 BRA `(.L_x_11638) ;  /* 0x0000019000f88947 */ /* 0x002fea0003800000 */
.L_x_11637:
[----:B------:R-:W-:Y:S05]  /*95a0*/  BSYNC B0 ;  /* 0x0000000000007941 */ /* 0x000fea0003800000 */
.L_x_11636:
[----:B------:R-:W0:Y:S01]  /*95b0*/  S2R R2, SR_TID.X ;  /* 0x0000000000027919 */ /* 0x000e220000002100 */
[----:B------:R-:W2:Y:S01]  /*95c0*/  LDL R11, [R1+0x1c0] ;  /* 0x0001c000010b7983 */ /* 0x000ea20000100800 */
[----:B0-----:R-:W-:-:S03]  /*95d0*/  SHF.R.U32.HI R4, RZ, 0x7, R2 ;  /* 0x00000007ff047819 */ /* 0x001fc60000011602 */
[----:B------:R-:W2:Y:S01]  /*95e0*/  LDL.64 R2, [R1+0x78] ;  /* 0x0000780001027983 */ /* 0x000ea20000100a00 */
[----:B------:R-:W-:Y:S05]  /*95f0*/  WARPSYNC.ALL ;  /* 0x0000000000007948 */ /* 0x000fea0003800000 */
[----:B------:R-:W-:Y:S01]  /*9600*/  IADD3 R15, -R4, 0xb, RZ ;  /* 0x0000000b040f7810 */ /* 0x000fe20007ffe1ff */
[----:B------:R-:W3:Y:S04]  /*9610*/  LDL.64 R12, [R1+0x70] ;  /* 0x00007000010c7983 */ /* 0x000ee80000100a00 */
[----:B------:R-:W4:Y:S04]  /*9620*/  LDL.64 R4, [R1+0x70] ;  /* 0x0000700001047983 */ /* 0x000f280000100a00 */
[----:B-1---5:R-:W4:Y:S01]  /*9630*/  LDL.64 R6, [R1+0x70] ;  /* 0x0000700001067983 */ /* 0x022f220000100a00 */
        /* <DEDUP_REMOVED lines=47> */
[----:B------:R-:W-:Y:S01]  /*9930*/  ISETP.NE.AND P0, PT, R14, 0x3, PT ;  /* 0x000000030e00780c */ /* 0x000fe20003f05270 */
[----:B------:R-:W-:Y:S01]  /*9940*/  BSSY B0, `(.L_x_11639) ;  /* 0x0000005000007945 */ /* 0x000fe20003800000 */
[----:B------:R-:W-:Y:S02]  /*9950*/  WARPGROUP.DEPBAR.LE gsb0, 0x0 ;  /* 0x00008000000079c5 */ /* 0x000fe40000010000 */
[----:B------:R0:W-:Y:S09]  /*9960*/  BAR.ARV R15, 0x100 ;  /* 0x0004000f0000751d */ /* 0x0001f20000002000 */
[----:B0-----:R-:W-:Y:S05]  /*9970*/  @!P0 BRA `(.L_x_11640) ;  /* 0x0000000000048947 */ /* 0x001fea0003800000 */
[----:B------:R-:W-:Y:S01]  /*9980*/  BPT.TRAP 0x1 ;  /* 0x000000040000795c */ /* 0x000fe20000300000 */
.L_x_11640:
[----:B------:R-:W-:Y:S05]  /*9990*/  BSYNC B0 ;  /* 0x0000000000007941 */ /* 0x000fea0003800000 */
.L_x_11639:
[----:B------:R-:W2:Y:S02]  /*99a0*/  LDL.64 R4, [R1+0x20] ;  /* 0x0000200001047983 */ /* 0x000ea40000100a00 */
[----:B--2---:R-:W-:-:S05]  /*99b0*/  MOV R4, R4 ;  /* 0x0000000400047202 */ /* 0x004fca0000000f00 */
[----:B-----5:R-:W-:-:S05]  /*99c0*/  IMAD R11, R11, 0x8, R4 ;  /* 0x000000080b0b7824 */ /* 0x020fca00078e0204 */
[----:B------:R-:W-:-:S04]  /*99d0*/  PRMT R11, R20, 0x654, R11 ;  /* 0x00000654140b7816 */ /* 0x000fc8000000000b */
[----:B------:R0:W-:Y:S01]  /*99e0*/  SYNCS.ARRIVE.TRANS64.RED.A1T0 RZ, [R11+URZ], RZ ;  /* 0x000000ff0bff79a7 */ /* 0x0001e2000810043f */
[----:B------:R-:W2:Y:S04]  /*99f0*/  LDL.64 R4, [R1+0x140] ;  /* 0x0001400001047983 */ /* 0x000ea80000100a00 */
[----:B------:R-:W3:Y:S04]  /*9a00*/  LDL.64 R8, [R1+0x1d0] ;  /* 0x0001d00001087983 */ /* 0x000ee80000100a00 */
[----:B------:R-:W4:Y:S04]  /*9a10*/  LDL.64 R110, [R1+0x330] ;  /* 0x00033000016e7983 */ /* 0x000f280000100a00 */
[----:B------:R-:W4:Y:S04]  /*9a20*/  LDL R125, [R1+0x28] ;  /* 0x00002800017d7983 */ /* 0x000f280000100800 */
[----:B--2---:R-:W0:Y:S02]  /*9a30*/  LD.E R5, desc[UR36][R4.64] ;  /* 0x0000002404057980 */ /* 0x004e24000c101900 */
[-C--:B0-----:R-:W-:Y:S01]  /*9a40*/  FMUL.FTZ R11, R24, R5.reuse ;  /* 0x00000005180b7220 */ /* 0x081fe20000410000 */
[-C--:B------:R-:W-:Y:S01]  /*9a50*/  FMUL.FTZ R7, R25, R5.reuse ;  /* 0x0000000519077220 */ /* 0x080fe20000410000 */
[----:B------:R-:W-:-:S04]  /*9a60*/  FMUL.FTZ R13, R28, R5 ;  /* 0x000000051c0d7220 */ /* 0x000fc80000410000 */
[----:B------:R-:W3:Y:S01]  /*9a70*/  MUFU.TANH R11, R11 ;  /* 0x0000000b000b7308 */ /* 0x000ee20000002400 */
[-C--:B------:R-:W-:Y:S01]  /*9a80*/  FMUL.FTZ R15, R29, R5.reuse ;  /* 0x000000051d0f7220 */ /* 0x080fe20000410000 */
[----:B------:R-:W-:-:S06]  /*9a90*/  FMUL.FTZ R21, R32, R5 ;  /* 0x0000000520157220 */ /* 0x000fcc0000410000 */
[----:B------:R-:W0:Y:S01]  /*9aa0*/  MUFU.TANH R7, R7 ;  /* 0x0000000700077308 */ /* 0x000e220000002400 */
[----:B------:R-:W-:-:S07]  /*9ab0*/  FMUL.FTZ R25, R33, R5 ;  /* 0x0000000521197220 */ /* 0x000fce0000410000 */
[----:B------:R-:W1:Y:S01]  /*9ac0*/  MUFU.TANH R13, R13 ;  /* 0x0000000d000d7308 */ /* 0x000e620000002400 */
[----:B---3--:R-:W-:Y:S01]  /*9ad0*/  FMNMX.FTZ R4, R11, R8, !PT ;  /* 0x000000080b047209 */ /* 0x008fe20007810000 */
[----:B------:R-:W-:-:S06]  /*9ae0*/  FMUL.FTZ R29, R36, R5 ;  /* 0x00000005241d7220 */ /* 0x000fcc0000410000 */
[----:B------:R-:W2:Y:S01]  /*9af0*/  MUFU.TANH R15, R15 ;  /* 0x0000000f000f7308 */ /* 0x000ea20000002400 */
[----:B------:R-:W-:Y:S01]  /*9b00*/  FMUL.FTZ R82, R31, R5 ;  /* 0x000000051f527220 */ /* 0x000fe20000410000 */
[----:B0-----:R-:W-:-:S06]  /*9b10*/  FMNMX.FTZ R4, R7, R4, !PT ;  /* 0x0000000407047209 */ /* 0x001fcc0007810000 */
[----:B------:R-:W0:Y:S01]  /*9b20*/  MUFU.TANH R21, R21 ;  /* 0x0000001500157308 */ /* 0x000e220000002400 */
[----:B------:R-:W-:Y:S01]  /*9b30*/  FMUL.FTZ R31, R37, R5 ;  /* 0x00000005251f7220 */ /* 0x000fe20000410000 */
[----:B-1----:R-:W-:-:S06]  /*9b40*/  FMNMX.FTZ R4, R13, R4, !PT ;  /* 0x000000040d047209 */ /* 0x002fcc0007810000 */
[----:B------:R-:W1:Y:S01]  /*9b50*/  MUFU.TANH R25, R25 ;  /* 0x0000001900197308 */ /* 0x000e620000002400 */
[----:B------:R-:W-:Y:S01]  /*9b60*/  FMUL.FTZ R103, R40, R5 ;  /* 0x0000000528677220 */ /* 0x000fe20000410000 */
[----:B--2---:R-:W-:-:S06]  /*9b70*/  FMNMX.FTZ R4, R15, R4, !PT ;  /* 0x000000040f047209 */ /* 0x004fcc0007810000 */
        /* <DEDUP_REMOVED lines=37> */
[----:B------:R-:W3:Y:S03]  /*9dd0*/  LDL.64 R40, [R1+0x2a0] ;  /* 0x0002a00001287983 */ /* 0x000ee60000100a00 */
[----:B------:R-:W1:Y:S01]  /*9de0*/  MUFU.TANH R85, R85 ;  /* 0x0000005500557308 */ /* 0x000e620000002400 */
[----:B--2---:R-:W-:Y:S01]  /*9df0*/  FMNMX.FTZ R4, R37, R4, !PT ;  /* 0x0000000425047209 */ /* 0x004fe20007810000 */
[----:B------:R-:W-:-:S06]  /*9e00*/  FMUL.FTZ R45, R53, R5 ;  /* 0x00000005352d7220 */ /* 0x000fcc0000410000 */
[----:B------:R-:W2:Y:S01]  /*9e10*/  MUFU.TANH R99, R99 ;  /* 0x0000006300637308 */ /* 0x000ea20000002400 */
[----:B0-----:R-:W-:Y:S01]  /*9e20*/  FMNMX.FTZ R4, R75, R4, !PT ;  /* 0x000000044b047209 */ /* 0x001fe20007810000 */
[----:B------:R-:W-:-:S06]  /*9e30*/  FMUL.FTZ R49, R64, R5 ;  /* 0x0000000540317220 */ /* 0x000fcc0000410000 */
[----:B------:R-:W-:Y:S08]  /*9e40*/  MUFU.TANH R82, R82 ;  /* 0x0000005200527308 */ /* 0x000ff00000002400 */
[----:B------:R-:W0:Y:S01]  /*9e50*/  MUFU.TANH R73, R73 ;  /* 0x0000004900497308 */ /* 0x000e220000002400 */
[----:B-1----:R-:W-:Y:S01]  /*9e60*/  FMNMX.FTZ R4, R85, R4, !PT ;  /* 0x0000000455047209 */ /* 0x002fe20007810000 */
[----:B------:R-:W-:Y:S01]  /*9e70*/  FMUL.FTZ R48, R50, R5 ;  /* 0x0000000532307220 */ /* 0x000fe20000410000 */
[----:B------:R-:W4:Y:S05]  /*9e80*/  LDL.64 R56, [R1+0x2b0] ;  /* 0x0002b00001387983 */ /* 0x000f2a0000100a00 */
[----:B------:R-:W-:Y:S08]  /*9e90*/  MUFU.TANH R79, R79 ;  /* 0x0000004f004f7308 */ /* 0x000ff00000002400 */
[----:B------:R-:W1:Y:S01]  /*9ea0*/  MUFU.TANH R76, R76 ;  /* 0x0000004c004c7308 */ /* 0x000e620000002400 */
[----:B--2---:R-:W-:-:S07]  /*9eb0*/  FMNMX.FTZ R4, R99, R4, !PT ;  /* 0x0000000463047209 */ /* 0x004fce0007810000 */
[----:B------:R-:W2:Y:S08]  /*9ec0*/  MUFU.TANH R3, R3 ;  /* 0x0000000300037308 */ /* 0x000eb00000002400 */
[----:B------:R-:W-:Y:S08]  /*9ed0*/  MUFU.TANH R97, R97 ;  /* 0x0000006100617308 */ /* 0x000ff00000002400 */
[----:B------:R-:W-:Y:S08]  /*9ee0*/  MUFU.TANH R80, R80 ;  /* 0x0000005000507308 */ /* 0x000ff00000002400 */
[----:B------:R-:W-:Y:S08]  /*9ef0*/  MUFU.TANH R83, R83 ;  /* 0x0000005300537308 */ /* 0x000ff00000002400 */
[----:B------:R-:W-:Y:S08]  /*9f00*/  MUFU.TANH R81, R81 ;  /* 0x0000005100517308 */ /* 0x000ff00000002400 */
[----:B------:R-:W-:Y:S01]  /*9f10*/  MUFU.TANH R84, R84 ;  /* 0x0000005400547308 */ /* 0x000fe20000002400 */
[-C--:B------:R-:W-:Y:S01]  /*9f20*/  FMUL.FTZ R61, R68, R5.reuse ;  /* 0x00000005443d7220 */ /* 0x080fe20000410000 */
[-C--:B------:R-:W-:Y:S01]  /*9f30*/  FMUL.FTZ R60, R71, R5.reuse ;  /* 0x00000005473c7220 */ /* 0x080fe20000410000 */
[----:B------:R-:W3:Y:S05]  /*9f40*/  LDL.64 R34, [R1+0x1e0] ;  /* 0x0001e00001227983 */ /* 0x000eea0000100a00 */
[----:B------:R-:W-:Y:S08]  /*9f50*/  MUFU.TANH R77, R77 ;  /* 0x0000004d004d7308 */ /* 0x000ff00000002400 */
[----:B------:R-:W-:Y:S01]  /*9f60*/  MUFU.TANH R86, R86 ;  /* 0x0000005600567308 */ /* 0x000fe20000002400 */
[----:B------:R-:W-:Y:S01]  /*9f70*/  FMUL.FTZ R47, R69, R5 ;  /* 0x00000005452f7220 */ /* 0x000fe20000410000 */
[----:B------:R-:W4:Y:S04]  /*9f80*/  LDL R43, [R1+0x1f0] ;  /* 0x0001f000012b7983 */ /* 0x000f280000100800 */
[----:B------:R-:W3:Y:S02]  /*9f90*/  LDL.64 R38, [R1+0x290] ;  /* 0x0002900001267983 */ /* 0x000ee40000100a00 */
[----:B------:R-:W2:Y:S01]  /*9fa0*/  MUFU.TANH R45, R45 ;  /* 0x0000002d002d7308 */ /* 0x000ea20000002400 */
[----:B0-----:R-:W-:Y:S01]  /*9fb0*/  FMNMX.FTZ R6, R73, R4, !PT ;  /* 0x0000000449067209 */ /* 0x001fe20007810000 */
[----:B------:R-:W3:Y:S01]  /*9fc0*/  LDL.64 R54, [R1+0x2c0] ;  /* 0x0002c00001367983 */ /* 0x000ee20000100a00 */
[----:B-1----:R-:W-:-:S02]  /*9fd0*/  FMNMX.FTZ R4, R76, R9, !PT ;  /* 0x000000094c047209 */ /* 0x002fc40007810000 */
[----:B------:R-:W-:Y:S01]  /*9fe0*/  FMNMX.FTZ R6, R79, R6, !PT ;  /* 0x000000064f067209 */ /* 0x000fe20007810000 */
[-C--:B------:R-:W-:Y:S01]  /*9ff0*/  FMUL.FTZ R50, R51, R5.reuse ;  /* 0x0000000533327220 */ /* 0x080fe20000410000 */
[----:B------:R-:W-:Y:S01]  /*a000*/  FMUL.FTZ R51, R65, R5 ;  /* 0x0000000541337220 */ /* 0x000fe20000410000 */
[----:B--2---:R-:W-:Y:S01]  /*a010*/  FMNMX.FTZ R27, R3, R4, !PT ;  /* 0x00000004031b7209 */ /* 0x004fe20007810000 */
[----:B------:R-:W0:Y:S08]  /*a020*/  MUFU.TANH R49, R49 ;  /* 0x0000003100317308 */ /* 0x000e300000002400 */
[----:B------:R-:W1:Y:S01]  /*a030*/  MUFU.TANH R88, R88 ;  /* 0x0000005800587308 */ /* 0x000e620000002400 */
[----:B------:R-:W-:-:S07]  /*a040*/  FMNMX.FTZ R6, R45, R6, !PT ;  /* 0x000000062d067209 */ /* 0x000fce0007810000 */
[----:B------:R-:W-:Y:S01]  /*a050*/  MUFU.TANH R90, R90 ;  /* 0x0000005a005a7308 */ /* 0x000fe20000002400 */
        /* <DEDUP_REMOVED lines=11> */
[----:B------:R-:W-:Y:S08]  /*a110*/  MUFU.TANH R114, R114 ;  /* 0x0000007200727308 */ /* 0x000ff00000002400 */
[----:B------:R-:W-:Y:S01]  /*a120*/  MUFU.TANH R58, R58 ;  /* 0x0000003a003a7308 */ /* 0x000fe20000002400 */
[----:B------:R-:W-:Y:S01]  /*a130*/  FMUL.FTZ R62, R70, R5 ;  /* 0x00000005463e7220 */ /* 0x000fe20000410000 */
[----:B------:R-:W2:Y:S06]  /*a140*/  LDL.64 R52, [R1+0x2d0] ;  /* 0x0002d00001347983 */ /* 0x000eac0000100a00 */
[----:B------:R-:W1:Y:S01]  /*a150*/  MUFU.TANH R51, R51 ;  /* 0x0000003300337308 */ /* 0x000e620000002400 */
[----:B------:R-:W-:-:S07]  /*a160*/  FMNMX.FTZ R6, R77, R6, !PT ;  /* 0x000000064d067209 */ /* 0x000fce0007810000 */
[----:B------:R-:W-:Y:S01]  /*a170*/  MUFU.TANH R48, R48 ;  /* 0x0000003000307308 */ /* 0x000fe20000002400 */
[----:B------:R-:W-:Y:S01]  /*a180*/  FMNMX.FTZ R27, R86, R27, !PT ;  /* 0x0000001b561b7209 */ /* 0x000fe20007810000 */
[----:B------:R-:W-:-:S06]  /*a190*/  FMUL.FTZ R68, R59, R5 ;  /* 0x000000053b447220 */ /* 0x000fcc0000410000 */
[----:B------:R-:W1:Y:S01]  /*a1a0*/  MUFU.TANH R61, R61 ;  /* 0x0000003d003d7308 */ /* 0x000e620000002400 */
[----:B0-----:R-:W-:Y:S01]  /*a1b0*/  FMNMX.FTZ R6, R49, R6, !PT ;  /* 0x0000000631067209 */ /* 0x001fe20007810000 */
[----:B------:R-:W-:-:S06]  /*a1c0*/  FMUL.FTZ R64, R67, R5 ;  /* 0x0000000543407220 */ /* 0x000fcc0000410000 */
[----:B------:R-:W0:Y:S01]  /*a1d0*/  MUFU.TANH R47, R47 ;  /* 0x0000002f002f7308 */ /* 0x000e220000002400 */
[----:B-1----:R-:W-:Y:S01]  /*a1e0*/  FMNMX.FTZ R27, R88, R27, !PT ;  /* 0x0000001b581b7209 */ /* 0x002fe20007810000 */
[----:B------:R-:W2:Y:S01]  /*a1f0*/  LDL.64 R70, [R1+0x300] ;  /* 0x0003000001467983 */ /* 0x000ea20000100a00 */
[----:B------:R-:W-:Y:S02]  /*a200*/  FMNMX.FTZ R6, R51, R6, !PT ;  /* 0x0000000633067209 */ /* 0x000fe40007810000 */
[----:B------:R-:W-:Y:S02]  /*a210*/  FMNMX.FTZ R27, R90, R27, !PT ;  /* 0x0000001b5a1b7209 */ /* 0x000fe40007810000 */
[----:B------:R-:W-:Y:S02]  /*a220*/  FMNMX.FTZ R4, R61, R6, !PT ;  /* 0x000000063d047209 */ /* 0x000fe40007810000 */
[----:B------:R-:W-:Y:S01]  /*a230*/  FMNMX.FTZ R27, R42, R27, !PT ;  /* 0x0000001b2a1b7209 */ /* 0x000fe20007810000 */
[----:B------:R-:W1:Y:S03]  /*a240*/  MUFU.TANH R50, R50 ;  /* 0x0000003200327308 */ /* 0x000e660000002400 */
[----:B------:R-:W-:-:S02]  /*a250*/  FMNMX.FTZ R27, R92, R27, !PT ;  /* 0x0000001b5c1b7209 */ /* 0x000fc40007810000 */
[----:B0-----:R-:W-:Y:S02]  /*a260*/  FMNMX.FTZ R4, R47, R4, !PT ;  /* 0x000000042f047209 */ /* 0x001fe40007810000 */
[----:B------:R-:W-:-:S03]  /*a270*/  FMNMX.FTZ R27, R46, R27, !PT ;  /* 0x0000001b2e1b7209 */ /* 0x000fc60007810000 */
[----:B------:R-:W0:Y:S01]  /*a280*/  SHFL.BFLY PT, R33, R4, 0x2, 0x1f ;  /* 0x0c401f0004217f89 */ /* 0x000e2200000e0000 */
[----:B------:R-:W-:Y:S01]  /*a290*/  FMNMX.FTZ R27, R94, R27, !PT ;  /* 0x0000001b5e1b7209 */ /* 0x000fe20007810000 */
[----:B------:R-:W0:Y:S03]  /*a2a0*/  MUFU.TANH R68, R68 ;  /* 0x0000004400447308 */ /* 0x000e260000002400 */
[----:B------:R-:W-:-:S04]  /*a2b0*/  FMNMX.FTZ R27, R48, R27, !PT ;  /* 0x0000001b301b7209 */ /* 0x000fc80007810000 */
[----:B-1----:R-:W-:Y:S01]  /*a2c0*/  FMNMX.FTZ R27, R50, R27, !PT ;  /* 0x0000001b321b7209 */ /* 0x002fe20007810000 */
[----:B------:R-:W1:Y:S03]  /*a2d0*/  MUFU.TANH R128, R128 ;  /* 0x0000008000807308 */ /* 0x000e660000002400 */
[----:B------:R-:W-:-:S04]  /*a2e0*/  FMNMX.FTZ R27, R100, R27, !PT ;  /* 0x0000001b641b7209 */ /* 0x000fc80007810000 */
[----:B------:R-:W-:Y:S01]  /*a2f0*/  FMNMX.FTZ R27, R114, R27, !PT ;  /* 0x0000001b721b7209 */ /* 0x000fe20007810000 */
[----:B------:R-:W1:Y:S03]  /*a300*/  MUFU.TANH R126, R126 ;  /* 0x0000007e007e7308 */ /* 0x000e660000002400 */
[----:B------:R-:W-:Y:S02]  /*a310*/  FMNMX.FTZ R27, R58, R27, !PT ;  /* 0x0000001b3a1b7209 */ /* 0x000fe40007810000 */
[----:B0-----:R-:W-:-:S03]  /*a320*/  FMNMX.FTZ R33, R4, R33, !PT ;  /* 0x0000002104217209 */ /* 0x001fc60007810000 */
[----:B------:R-:W0:Y:S01]  /*a330*/  MUFU.TANH R66, R66 ;  /* 0x0000004200427308 */ /* 0x000e220000002400 */
[----:B------:R-:W-:Y:S01]  /*a340*/  FMNMX.FTZ R27, R68, R27, !PT ;  /* 0x0000001b441b7209 */ /* 0x000fe20007810000 */
[----:B------:R-:W0:Y:S06]  /*a350*/  SHFL.BFLY PT, R6, R33, 0x1, 0x1f ;  /* 0x0c201f0021067f89 */ /* 0x000e2c00000e0000 */
[----:B------:R-:W0:Y:S01]  /*a360*/  MUFU.TANH R64, R64 ;  /* 0x0000004000407308 */ /* 0x000e220000002400 */
[----:B-1----:R-:W-:-:S07]  /*a370*/  FMNMX.FTZ R27, R128, R27, !PT ;  /* 0x0000001b801b7209 */ /* 0x002fce0007810000 */
[----:B------:R-:W1:Y:S01]  /*a380*/  MUFU.TANH R62, R62 ;  /* 0x0000003e003e7308 */ /* 0x000e620000002400 */
[----:B------:R-:W-:-:S07]  /*a390*/  FMNMX.FTZ R27, R126, R27, !PT ;  /* 0x0000001b7e1b7209 */ /* 0x000fce0007810000 */
[----:B------:R-:W1:Y:S01]  /*a3a0*/  MUFU.TANH R60, R60 ;  /* 0x0000003c003c7308 */ /* 0x000e620000002400 */
[----:B0-----:R-:W-:-:S04]  /*a3b0*/  FMNMX.FTZ R27, R66, R27, !PT ;  /* 0x0000001b421b7209 */ /* 0x001fc80007810000 */
[----:B------:R-:W-:-:S04]  /*a3c0*/  FMNMX.FTZ R27, R64, R27, !PT ;  /* 0x0000001b401b7209 */ /* 0x000fc80007810000 */
[----:B-1----:R-:W-:Y:S02]  /*a3d0*/  FMNMX.FTZ R5, R62, R27, !PT ;  /* 0x0000001b3e057209 */ /* 0x002fe40007810000 */
[----:B------:R-:W-:Y:S01]  /*a3e0*/  FMNMX.FTZ R6, R33, R6, !PT ;  /* 0x0000000621067209 */ /* 0x000fe20007810000 */
[----:B------:R-:W2:Y:S04]  /*a3f0*/  LDL.64 R26, [R1+0x3f8] ;  /* 0x0003f800011a7983 */ /* 0x000ea80000100a00 */
[----:B------:R-:W2:Y:S01]  /*a400*/  LDL.64 R32, [R1+0x270] ;  /* 0x0002700001207983 */ /* 0x000ea20000100a00 */
[----:B------:R-:W-:-:S05]  /*a410*/  FMNMX.FTZ R5, R60, R5, !PT ;  /* 0x000000053c057209 */ /* 0x000fca0007810000 */
[----:B------:R0:W-:Y:S04]  /*a420*/  STL.64 [R1+0x1d0], R4 ;  /* 0x0001d00401007387 */ /* 0x0001e80000100a00 */
[----:B------:R1:W-:Y:S04]  /*a430*/  STL [R1+0x1d0], R6 ;  /* 0x0001d00601007387 */ /* 0x0003e80000100800 */
[----:B------:R-:W4:Y:S04]  /*a440*/  LDL R12, [R1+0x1d0] ;  /* 0x0001d000010c7983 */ /* 0x000f280000100800 */
[----:B------:R-:W3:Y:S04]  /*a450*/  LDL R96, [R1+0x1d4] ;  /* 0x0001d40001607983 */ /* 0x000ee80000100800 */
[----:B0-----:R-:W2:Y:S01]  /*a460*/  LDL.64 R4, [R1+0x200] ;  /* 0x0002000001047983 */ /* 0x001ea20000100a00 */
[----:B----4-:R-:W-:-:S04]  /*a470*/  FADD.FTZ R8, R8, -R12 ;  /* 0x8000000c08087221 */ /* 0x010fc80000010000 */
[----:B------:R-:W-:Y:S01]  /*a480*/  FMUL.FTZ R121, R8, R43 ;  /* 0x0000002b08797220 */ /* 0x000fe20000410000 */
[----:B------:R-:W-:-:S04]  /*a490*/  FMUL.FTZ R8, R43, R12 ;  /* 0x0000000c2b087220 */ /* 0x000fc80000410000 */
        /* <DEDUP_REMOVED lines=11> */
[----:B-1----:R-:W4:Y:S04]  /*a550*/  LDL.64 R6, [R1+0x3f0] ;  /* 0x0003f00001067983 */ /* 0x002f280000100a00 */
        /* <DEDUP_REMOVED lines=10> */
[----:B------:R-:W-:-:S03]  /*a600*/  FFMA.FTZ R166, R45, R43, -R8 ;  /* 0x0000002b2da67223 */ /* 0x000fc60000010808 */
[----:B------:R-:W2:Y:S01]  /*a610*/  LDL.64 R44, [R1+0x320] ;  /* 0x00032000012c7983 */ /* 0x000ea20000100a00 */
[----:B------:R-:W-:-:S03]  /*a620*/  FFMA.FTZ R152, R11, R43, -R8 ;  /* 0x0000002b0b987223 */ /* 0x000fc60000010808 */
[----:B---3--:R-:W0:Y:S02]  /*a630*/  SHFL.BFLY PT, R11, R96, 0x2, 0x1f ;  /* 0x0c401f00600b7f89 */ /* 0x008e2400000e0000 */
        /* <DEDUP_REMOVED lines=13> */
[----:B0-----:R-:W-:-:S05]  /*a710*/  FMNMX.FTZ R124, R11, R124, !PT ;  /* 0x0000007c0b7c7209 */ /* 0x001fca0007810000 */
[----:B------:R-:W-:Y:S01]  /*a720*/  FADD.FTZ R8, R9, -R124 ;  /* 0x8000007c09087221 */ /* 0x000fe20000010000 */
[----:B------:R-:W-:-:S04]  /*a730*/  FMUL.FTZ R9, R124, R43 ;  /* 0x0000002b7c097220 */ /* 0x000fc80000410000 */
[-CC-:B------:R-:W-:Y:S01]  /*a740*/  FFMA.FTZ R122, R76, R43.reuse, -R9.reuse ;  /* 0x0000002b4c7a7223 */ /* 0x180fe20000010809 */
[----:B------:R-:W-:Y:S01]  /*a750*/  FMUL.FTZ R8, R43, R8 ;  /* 0x000000082b087220 */ /* 0x000fe20000410000 */
[-CC-:B------:R-:W-:Y:S01]  /*a760*/  FFMA.FTZ R153, R3, R43.reuse, -R9.reuse ;  /* 0x0000002b03997223 */ /* 0x180fe20000010809 */
[----:B------:R-:W4:Y:S01]  /*a770*/  MUFU.EX2 R121, R121 ;  /* 0x0000007900797308 */ /* 0x000f220000000800 */
[-CC-:B------:R-:W-:Y:S01]  /*a780*/  FFMA.FTZ R155, R80, R43.reuse, -R9.reuse ;  /* 0x0000002b509b7223 */ /* 0x180fe20000010809 */
[----:B------:R-:W-:-:S06]  /*a790*/  FFMA.FTZ R107, R82, R43, -R9 ;  /* 0x0000002b526b7223 */ /* 0x000fcc0000010809 */
[----:B------:R-:W-:Y:S01]  /*a7a0*/  MUFU.EX2 R152, R152 ;  /* 0x0000009800987308 */ /* 0x000fe20000000800 */
[----:B------:R-:W-:-:S07]  /*a7b0*/  FFMA.FTZ R105, R84, R43, -R9 ;  /* 0x0000002b54697223 */ /* 0x000fce0000010809 */
[----:B------:R-:W-:Y:S08]  /*a7c0*/  MUFU.EX2 R120, R120 ;  /* 0x0000007800787308 */ /* 0x000ff00000000800 */
[----:B------:R-:W-:Y:S08]  /*a7d0*/  MUFU.EX2 R123, R8 ;  /* 0x00000008007b7308 */ /* 0x000ff00000000800 */
[----:B------:R-:W0:Y:S08]  /*a7e0*/  MUFU.EX2 R122, R122 ;  /* 0x0000007a007a7308 */ /* 0x000e300000000800 */
[----:B------:R-:W1:Y:S01]  /*a7f0*/  MUFU.EX2 R153, R153 ;  /* 0x0000009900997308 */ /* 0x000e620000000800 */
        /* <DEDUP_REMOVED lines=23> */
[----:B------:R-:W-:Y:S08]  /*a970*/  MUFU.EX2 R164, R164 ;  /* 0x000000a400a47308 */ /* 0x000ff00000000800 */
        /* <DEDUP_REMOVED lines=9> */
[----:B------:R-:W-:Y:S08]  /*aa10*/  MUFU.EX2 R170, R170 ;  /* 0x000000aa00aa7308 */ /* 0x000ff00000000800 */
[----:B------:R-:W-:Y:S08]  /*aa20*/  MUFU.EX2 R112, R112 ;  /* 0x0000007000707308 */ /* 0x000ff00000000800 */
[----:B------:R-:W-:Y:S08]  /*aa30*/  MUFU.EX2 R172, R172 ;  /* 0x000000ac00ac7308 */ /* 0x000ff00000000800 */
[----:B------:R-:W-:Y:S08]  /*aa40*/  MUFU.EX2 R174, R174 ;  /* 0x000000ae00ae7308 */ /* 0x000ff00000000800 */
[----:B------:R-:W-:Y:S01]  /*aa50*/  MUFU.EX2 R109, R109 ;  /* 0x0000006d006d7308 */ /* 0x000fe20000000800 */
[C---:B----4-:R-:W-:Y:S01]  /*aa60*/  FMUL.FTZ R7, R121.reuse, R7 ;  /* 0x0000000779077220 */ /* 0x050fe20000410000 */
[C---:B------:R-:W-:Y:S01]  /*aa70*/  FMUL.FTZ R6, R121.reuse, R6 ;  /* 0x0000000679067220 */ /* 0x040fe20000410000 */
[C---:B--2---:R-:W-:Y:S01]  /*aa80*/  FMUL.FTZ R5, R121.reuse, R5 ;  /* 0x0000000579057220 */ /* 0x044fe20000410000 */
[C---:B------:R-:W-:Y:S01]  /*aa90*/  FMUL.FTZ R4, R121.reuse, R4 ;  /* 0x0000000479047220 */ /* 0x040fe20000410000 */
[C---:B------:R-:W-:Y:S01]  /*aaa0*/  FMUL.FTZ R13, R121.reuse, R13 ;  /* 0x0000000d790d7220 */ /* 0x040fe20000410000 */
[C---:B------:R-:W-:Y:S01]  /*aab0*/  FMUL.FTZ R12, R121.reuse, R12 ;  /* 0x0000000c790c7220 */ /* 0x040fe20000410000 */
[----:B------:R-:W-:Y:S01]  /*aac0*/  FMUL.FTZ R15, R121, R15 ;  /* 0x0000000f790f7220 */ /* 0x000fe20000410000 */
[----:B------:R-:W2:Y:S01]  /*aad0*/  MUFU.EX2 R155, R155 ;  /* 0x0000009b009b7308 */ /* 0x000ea20000000800 */
[----:B0-----:R-:W-:Y:S01]  /*aae0*/  FFMA.FTZ R8, R35, R123, R122 ;  /* 0x0000007b23087223 */ /* 0x001fe2000001007a */
[C---:B------:R-:W-:Y:S01]  /*aaf0*/  FFMA.FTZ R3, R121.reuse, R34, R152 ;  /* 0x0000002279037223 */ /* 0x040fe20000010098 */
        /* <DEDUP_REMOVED lines=9> */
[C---:B------:R-:W-:Y:S01]  /*ab90*/  FMUL.FTZ R28, R121.reuse, R28 ;  /* 0x0000001c791c7220 */ /* 0x040fe20000410000 */
[C---:B------:R-:W-:Y:S01]  /*aba0*/  FMUL.FTZ R31, R121.reuse, R31 ;  /* 0x0000001f791f7220 */ /* 0x040fe20000410000 */
[C---:B------:R-:W-:Y:S01]  /*abb0*/  FMUL.FTZ R30, R121.reuse, R30 ;  /* 0x0000001e791e7220 */ /* 0x040fe20000410000 */
[----:B------:R-:W-:Y:S01]  /*abc0*/  FMUL.FTZ R33, R121, R33 ;  /* 0x0000002179217220 */ /* 0x000fe20000410000 */
[----:B------:R-:W1:Y:S01]  /*abd0*/  MUFU.EX2 R105, R105 ;  /* 0x0000006900697308 */ /* 0x000e620000000800 */
[----:B--2---:R-:W-:Y:S01]  /*abe0*/  FADD.FTZ R8, R155, R8 ;  /* 0x000000089b087221 */ /* 0x004fe20000010000 */
[----:B------:R-:W-:Y:S01]  /*abf0*/  FADD.FTZ R3, R108, R3 ;  /* 0x000000036c037221 */ /* 0x000fe20000010000 */
[C---:B------:R-:W-:Y:S01]  /*ac00*/  FMUL.FTZ R27, R123.reuse, R27 ;  /* 0x0000001b7b1b7220 */ /* 0x040fe20000410000 */
[----:B------:R-:W-:Y:S01]  /*ac10*/  FMUL.FTZ R26, R123, R26 ;  /* 0x0000001a7b1a7220 */ /* 0x000fe20000410000 */
[C---:B------:R-:W-:Y:S01]  /*ac20*/  FMUL.FTZ R32, R121.reuse, R32 ;  /* 0x0000002079207220 */ /* 0x040fe20000410000 */
[C---:B------:R-:W-:Y:S01]  /*ac30*/  FMUL.FTZ R37, R121.reuse, R37 ;  /* 0x0000002579257220 */ /* 0x040fe20000410000 */
[----:B------:R-:W-:Y:S01]  /*ac40*/  FMUL.FTZ R36, R121, R36 ;  /* 0x0000002479247220 */ /* 0x000fe20000410000 */
[----:B------:R-:W2:Y:S01]  /*ac50*/  MUFU.EX2 R157, R157 ;  /* 0x0000009d009d7308 */ /* 0x000ea20000000800 */
[----:B0-----:R-:W-:Y:S01]  /*ac60*/  FADD.FTZ R8, R107, R8 ;  /* 0x000000086b087221 */ /* 0x001fe20000010000 */
[----:B------:R-:W-:Y:S01]  /*ac70*/  FADD.FTZ R3, R154, R3 ;  /* 0x000000039a037221 */ /* 0x000fe20000010000 */
        /* <DEDUP_REMOVED lines=22> */
[----:B0-----:R-:W-:Y:S01]  /*ade0*/  FADD.FTZ R8, R159, R8 ;  /* 0x000000089f087221 */ /* 0x001fe20000010000 */
[----:B------:R-:W-:Y:S01]  /*adf0*/  FADD.FTZ R3, R158, R3 ;  /* 0x000000039e037221 */ /* 0x000fe20000010000 */
[C---:B------:R-:W-:Y:S01]  /*ae00*/  FMUL.FTZ R79, R121.reuse, R79 ;  /* 0x0000004f794f7220 */ /* 0x040fe20000410000 */
[----:B------:R-:W-:Y:S01]  /*ae10*/  FMUL.FTZ R78, R121, R78 ;  /* 0x0000004e794e7220 */ /* 0x000fe20000410000 */
[----:B------:R-:W3:Y:S03]  /*ae20*/  LDL.64 R100, [R1+0x340] ;  /* 0x0003400001647983 */ /* 0x000ee60000100a00 */
[----:B------:R-:W0:Y:S01]  /*ae30*/  MUFU.EX2 R118, R118 ;  /* 0x0000007600767308 */ /* 0x000e220000000800 */
[----:B-1----:R-:W-:Y:S01]  /*ae40*/  FADD.FTZ R34, R119, R8 ;  /* 0x0000000877227221 */ /* 0x002fe20000010000 */
[----:B------:R-:W-:Y:S01]  /*ae50*/  FADD.FTZ R8, R104, R3 ;  /* 0x0000000368087221 */ /* 0x000fe20000010000 */
[----:B------:R-:W4:Y:S04]  /*ae60*/  LDL.64 R50, [R1+0x3a0] ;  /* 0x0003a00001327983 */ /* 0x000f280000100a00 */
[----:B------:R-:W4:Y:S01]  /*ae70*/  LDL.64 R46, [R1+0x3b0] ;  /* 0x0003b000012e7983 */ /* 0x000f220000100a00 */
[----:B------:R-:W1:Y:S01]  /*ae80*/  MUFU.EX2 R163, R163 ;  /* 0x000000a300a37308 */ /* 0x000e620000000800 */
[----:B--2---:R-:W-:Y:S01]  /*ae90*/  FADD.FTZ R11, R161, R34 ;  /* 0x00000022a10b7221 */ /* 0x004fe20000010000 */
[----:B------:R-:W-:Y:S01]  /*aea0*/  FADD.FTZ R3, R103, R8 ;  /* 0x0000000867037221 */ /* 0x000fe20000010000 */
[----:B------:R-:W2:Y:S04]  /*aeb0*/  LDL.64 R48, [R1+0x3c0] ;  /* 0x0003c00001307983 */ /* 0x000ea80000100a00 */
[----:B------:R-:W2:Y:S01]  /*aec0*/  LDL.64 R80, [R1+0x378] ;  /* 0x0003780001507983 */ /* 0x000ea20000100a00 */
[----:B------:R-:W1:Y:S01]  /*aed0*/  MUFU.EX2 R117, R117 ;  /* 0x0000007500757308 */ /* 0x000e620000000800 */
[----:B0-----:R-:W-:Y:S01]  /*aee0*/  FADD.FTZ R8, R118, R11 ;  /* 0x0000000b76087221 */ /* 0x001fe20000010000 */
[----:B------:R-:W-:Y:S01]  /*aef0*/  FADD.FTZ R3, R160, R3 ;  /* 0x00000003a0037221 */ /* 0x000fe20000010000 */
[----:B------:R-:W2:Y:S04]  /*af00*/  LDL.64 R82, [R1+0x388] ;  /* 0x0003880001527983 */ /* 0x000ea80000100a00 */
[----:B------:R-:W2:Y:S01]  /*af10*/  LDL.64 R84, [R1+0x398] ;  /* 0x0003980001547983 */ /* 0x000ea20000100a00 */
[----:B------:R-:W0:Y:S01]  /*af20*/  MUFU.EX2 R165, R165 ;  /* 0x000000a500a57308 */ /* 0x000e220000000800 */
[----:B-1----:R-:W-:Y:S01]  /*af30*/  FADD.FTZ R8, R163, R8 ;  /* 0x00000008a3087221 */ /* 0x002fe20000010000 */
[----:B------:R-:W-:Y:S01]  /*af40*/  FADD.FTZ R3, R102, R3 ;  /* 0x0000000366037221 */ /* 0x000fe20000010000 */
[----:B------:R-:W2:Y:S04]  /*af50*/  LDL.64 R86, [R1+0x3a8] ;  /* 0x0003a80001567983 */ /* 0x000ea80000100a00 */
[----:B------:R-:W2:Y:S01]  /*af60*/  LDL.64 R88, [R1+0x3b8] ;  /* 0x0003b80001587983 */ /* 0x000ea20000100a00 */
[----:B------:R-:W1:Y:S01]  /*af70*/  MUFU.EX2 R116, R116 ;  /* 0x0000007400747308 */ /* 0x000e620000000800 */
[----:B------:R-:W-:Y:S01]  /*af80*/  FADD.FTZ R34, R117, R8 ;  /* 0x0000000875227221 */ /* 0x000fe20000010000 */
[----:B------:R-:W-:Y:S01]  /*af90*/  FFMA.FTZ R114, R68, R43, -R9 ;  /* 0x0000002b44727223 */ /* 0x000fe20000010809 */
[----:B------:R-:W2:Y:S04]  /*afa0*/  LDL.64 R90, [R1+0x3c8] ;  /* 0x0003c800015a7983 */ /* 0x000ea80000100a00 */
[----:B------:R-:W2:Y:S01]  /*afb0*/  LDL.64 R92, [R1+0x3d8] ;  /* 0x0003d800015c7983 */ /* 0x000ea20000100a00 */
[----:B------:R-:W1:Y:S01]  /*afc0*/  MUFU.EX2 R167, R167 ;  /* 0x000000a700a77308 */ /* 0x000e620000000800 */
[----:B------:R-:W-:Y:S01]  /*afd0*/  FADD.FTZ R8, R162, R3 ;  /* 0x00000003a2087221 */ /* 0x000fe20000010000 */
[----:B0-----:R-:W-:Y:S01]  /*afe0*/  FADD.FTZ R11, R165, R34 ;  /* 0x00000022a50b7221 */ /* 0x001fe20000010000 */
[----:B------:R-:W2:Y:S05]  /*aff0*/  LDL.64 R94, [R1+0x3e8] ;  /* 0x0003e800015e7983 */ /* 0x000eaa0000100a00 */
[----:B------:R-:W0:Y:S01]  /*b000*/  MUFU.EX2 R115, R115 ;  /* 0x0000007300737308 */ /* 0x000e220000000800 */
[----:B------:R-:W-:Y:S01]  /*b010*/  FADD.FTZ R3, R99, R8 ;  /* 0x0000000863037221 */ /* 0x000fe20000010000 */
[----:B-1----:R-:W-:Y:S01]  /*b020*/  FADD.FTZ R8, R116, R11 ;  /* 0x0000000b74087221 */ /* 0x002fe20000010000 */
[----:B------:R-:W-:Y:S01]  /*b030*/  FMUL.FTZ R58, R121, R52 ;  /* 0x00000034793a7220 */ /* 0x000fe20000410000 */
[----:B------:R-:W2:Y:S04]  /*b040*/  LDL.64 R66, [R1+0x360] ;  /* 0x0003600001427983 */ /* 0x000ea80000100a00 */
[----:B------:R-:W1:Y:S01]  /*b050*/  MUFU.EX2 R169, R169 ;  /* 0x000000a900a97308 */ /* 0x000e620000000800 */
[----:B------:R-:W-:Y:S01]  /*b060*/  FADD.FTZ R3, R164, R3 ;  /* 0x00000003a4037221 */ /* 0x000fe20000010000 */
[----:B------:R-:W-:Y:S01]  /*b070*/  FADD.FTZ R8, R167, R8 ;  /* 0x00000008a7087221 */ /* 0x000fe20000010000 */
[----:B------:R-:W2:Y:S05]  /*b080*/  LDL.64 R62, [R1+0x380] ;  /* 0x00038000013e7983 */ /* 0x000eaa0000100a00 */
[----:B------:R-:W-:Y:S01]  /*b090*/  MUFU.EX2 R171, R171 ;  /* 0x000000ab00ab7308 */ /* 0x000fe20000000800 */
[----:B------:R-:W-:-:S07]  /*b0a0*/  FADD.FTZ R3, R98, R3 ;  /* 0x0000000362037221 */ /* 0x000fce0000010000 */
[----:B------:R-:W-:Y:S08]  /*b0b0*/  MUFU.EX2 R113, R113 ;  /* 0x0000007100717308 */ /* 0x000ff00000000800 */
[----:B------:R-:W-:Y:S08]  /*b0c0*/  MUFU.EX2 R173, R173 ;  /* 0x000000ad00ad7308 */ /* 0x000ff00000000800 */
[----:B------:R-:W-:Y:S01]  /*b0d0*/  MUFU.EX2 R175, R175 ;  /* 0x000000af00af7308 */ /* 0x000fe20000000800 */
[----:B------:R-:W-:Y:S04]  /*b0e0*/  STL.64 [R1+0x3f0], R6 ;  /* 0x0003f00601007387 */ /* 0x000fe80000100a00 */
[----:B------:R-:W-:Y:S03]  /*b0f0*/  STL.64 [R1+0x3f8], R26 ;  /* 0x0003f81a01007387 */ /* 0x000fe60000100a00 */
[----:B------:R-:W1:Y:S01]  /*b100*/  MUFU.EX2 R114, R114 ;  /* 0x0000007200727308 */ /* 0x000e620000000800 */
[----:B0-----:R-:W-:Y:S01]  /*b110*/  FADD.FTZ R34, R115, R8 ;  /* 0x0000000873227221 */ /* 0x001fe20000010000 */
[----:B------:R-:W-:Y:S01]  /*b120*/  FFMA.FTZ R11, R64, R43, -R9 ;  /* 0x0000002b400b7223 */ /* 0x000fe20000010809 */
[----:B------:R-:W-:Y:S01]  /*b130*/  FADD.FTZ R8, R166, R3 ;  /* 0x00000003a6087221 */ /* 0x000fe20000010000 */
[----:B------:R0:W-:Y:S01]  /*b140*/  STL.64 [R1+0x200], R4 ;  /* 0x0002000401007387 */ /* 0x0001e20000100a00 */
[----:B-1----:R-:W-:-:S02]  /*b150*/  FADD.FTZ R35, R169, R34 ;  /* 0x00000022a9237221 */ /* 0x002fc40000010000 */
[----:B------:R-:W-:Y:S01]  /*b160*/  FADD.FTZ R3, R97, R8 ;  /* 0x0000000861037221 */ /* 0x000fe20000010000 */
[----:B------:R-:W1:Y:S01]  /*b170*/  MUFU.EX2 R11, R11 ;  /* 0x0000000b000b7308 */ /* 0x000e620000000800 */
[----:B------:R-:W-:Y:S04]  /*b180*/  STL.64 [R1+0x210], R12 ;  /* 0x0002100c01007387 */ /* 0x000fe80000100a00 */
[----:B------:R-:W-:Y:S01]  /*b190*/  STL.64 [R1+0x220], R14 ;  /* 0x0002200e01007387 */ /* 0x000fe20000100a00 */
[----:B------:R-:W-:Y:S01]  /*b1a0*/  FADD.FTZ R8, R114, R35 ;  /* 0x0000002372087221 */ /* 0x000fe20000010000 */
[----:B------:R-:W-:Y:S01]  /*b1b0*/  FADD.FTZ R35, R168, R3 ;  /* 0x00000003a8237221 */ /* 0x000fe20000010000 */
[----:B------:R-:W-:Y:S01]  /*b1c0*/  FFMA.FTZ R3, R60, R43, -R9 ;  /* 0x0000002b3c037223 */ /* 0x000fe20000010809 */
[----:B------:R-:W-:Y:S01]  /*b1d0*/  STL.64 [R1+0x230], R20 ;  /* 0x0002301401007387 */ /* 0x000fe20000100a00 */
[----:B------:R-:W-:Y:S01]  /*b1e0*/  FADD.FTZ R8, R171, R8 ;  /* 0x00000008ab087221 */ /* 0x000fe20000010000 */
[----:B------:R-:W-:-:S02]  /*b1f0*/  FADD.FTZ R35, R96, R35 ;  /* 0x0000002360237221 */ /* 0x000fc40000010000 */
[----:B------:R-:W-:Y:S01]  /*b200*/  STL.64 [R1+0x240], R24 ;  /* 0x0002401801007387 */ /* 0x000fe20000100a00 */
[----:B------:R-:W0:Y:S01]  /*b210*/  MUFU.EX2 R3, R3 ;  /* 0x0000000300037308 */ /* 0x000e220000000800 */
[----:B------:R-:W-:Y:S01]  /*b220*/  FADD.FTZ R8, R113, R8 ;  /* 0x0000000871087221 */ /* 0x000fe20000010000 */
[----:B------:R-:W-:Y:S01]  /*b230*/  FADD.FTZ R35, R170, R35 ;  /* 0x00000023aa237221 */ /* 0x000fe20000010000 */
[----:B------:R-:W-:Y:S02]  /*b240*/  STL.64 [R1+0x250], R28 ;  /* 0x0002501c01007387 */ /* 0x000fe40000100a00 */
[----:B------:R-:W-:Y:S01]  /*b250*/  FADD.FTZ R8, R173, R8 ;  /* 0x00000008ad087221 */ /* 0x000fe20000010000 */
[----:B------:R-:W-:Y:S01]  /*b260*/  FADD.FTZ R35, R112, R35 ;  /* 0x0000002370237221 */ /* 0x000fe20000010000 */
[----:B------:R-:W-:Y:S02]  /*b270*/  STL.64 [R1+0x260], R30 ;  /* 0x0002601e01007387 */ /* 0x000fe40000100a00 */
[----:B-1----:R-:W-:Y:S01]  /*b280*/  FADD.FTZ R8, R11, R8 ;  /* 0x000000080b087221 */ /* 0x002fe20000010000 */
[----:B------:R-:W-:Y:S01]  /*b290*/  FADD.FTZ R35, R172, R35 ;  /* 0x00000023ac237221 */ /* 0x000fe20000010000 */
[----:B------:R-:W-:Y:S02]  /*b2a0*/  STL.64 [R1+0x270], R32 ;  /* 0x0002702001007387 */ /* 0x000fe40000100a00 */
[----:B------:R-:W-:Y:S01]  /*b2b0*/  FADD.FTZ R34, R175, R8 ;  /* 0x00000008af227221 */ /* 0x000fe20000010000 */
[----:B------:R-:W-:Y:S01]  /*b2c0*/  FADD.FTZ R8, R174, R35 ;  /* 0x00000023ae087221 */ /* 0x000fe20000010000 */
[----:B------:R-:W-:Y:S02]  /*b2d0*/  STL.64 [R1+0x280], R36 ;  /* 0x0002802401007387 */ /* 0x000fe40000100a00 */
[----:B0-----:R-:W-:Y:S01]  /*b2e0*/  FADD.FTZ R9, R3, R34 ;  /* 0x0000002203097221 */ /* 0x001fe20000010000 */
[----:B------:R-:W-:Y:S01]  /*b2f0*/  FADD.FTZ R8, R109, R8 ;  /* 0x000000086d087221 */ /* 0x000fe20000010000 */
        /* <DEDUP_REMOVED lines=10> */
[----:B------:R-:W2:Y:S04]  /*b3a0*/  LDL.64 R68, [R1+0x350] ;  /* 0x0003500001447983 */ /* 0x000ea80000100a00 */
[----:B------:R-:W2:Y:S04]  /*b3b0*/  LDL.64 R64, [R1+0x370] ;  /* 0x0003700001407983 */ /* 0x000ea80000100a00 */
[----:B------:R-:W2:Y:S04]  /*b3c0*/  LDL.64 R60, [R1+0x390] ;  /* 0x00039000013c7983 */ /* 0x000ea80000100a00 */
[----:B------:R-:W2:Y:S04]  /*b3d0*/  LDL.64 R4, [R1+0x3d0] ;  /* 0x0003d00001047983 */ /* 0x000ea80000100a00 */
[----:B------:R-:W2:Y:S04]  /*b3e0*/  LDL.64 R6, [R1+0x3e0] ;  /* 0x0003e00001067983 */ /* 0x000ea80000100a00 */
[----:B0-----:R-:W2:Y:S04]  /*b3f0*/  LDL.64 R8, [R1+0x208] ;  /* 0x0002080001087983 */ /* 0x001ea80000100a00 */
        /* <DEDUP_REMOVED lines=22> */
[C---:B------:R-:W-:Y:S01]  /*b560*/  FMUL.FTZ R45, R121.reuse, R45 ;  /* 0x0000002d792d7220 */ /* 0x040fe20000410000 */
[----:B------:R-:W-:-:S05]  /*b570*/  FMUL.FTZ R44, R121, R44 ;  /* 0x0000002c792c7220 */ /* 0x000fca0000410000 */
[----:B------:R0:W-:Y:S02]  /*b580*/  STL.64 [R1+0x320], R44 ;  /* 0x0003202c01007387 */ /* 0x0001e40000100a00 */
[C---:B0-----:R-:W-:Y:S01]  /*b590*/  FMUL.FTZ R45, R121.reuse, R111 ;  /* 0x0000006f792d7220 */ /* 0x041fe20000410000 */
[----:B------:R-:W-:-:S05]  /*b5a0*/  FMUL.FTZ R44, R121, R110 ;  /* 0x0000006e792c7220 */ /* 0x000fca0000410000 */
[----:B------:R0:W-:Y:S04]  /*b5b0*/  STL.64 [R1+0x330], R44 ;  /* 0x0003302c01007387 */ /* 0x0001e80000100a00 */
[----:B0-----:R0:W5:Y:S01]  /*b5c0*/  LDL.64 R44, [R1+0x1c0] ;  /* 0x0001c000012c7983 */ /* 0x0011620000100a00 */
[C---:B---3--:R-:W-:Y:S01]  /*b5d0*/  FMUL.FTZ R101, R121.reuse, R101 ;  /* 0x0000006579657220 */ /* 0x048fe20000410000 */
[C---:B------:R-:W-:Y:S01]  /*b5e0*/  FMUL.FTZ R100, R121.reuse, R100 ;  /* 0x0000006479647220 */ /* 0x040fe20000410000 */
[C---:B----4-:R-:W-:Y:S01]  /*b5f0*/  FMUL.FTZ R51, R121.reuse, R51 ;  /* 0x0000003379337220 */ /* 0x050fe20000410000 */
        /* <DEDUP_REMOVED lines=23> */
[----:B------:R0:W-:Y:S01]  /*b770*/  STL.64 [R1+0x340], R100 ;  /* 0x0003406401007387 */ /* 0x0001e20000100a00 */
[C---:B------:R-:W-:Y:S01]  /*b780*/  FMUL.FTZ R63, R121.reuse, R63 ;  /* 0x0000003f793f7220 */ /* 0x040fe20000410000 */
[----:B------:R-:W-:-:S02]  /*b790*/  FMUL.FTZ R62, R121, R62 ;  /* 0x0000003e793e7220 */ /* 0x000fc40000410000 */
[----:B------:R0:W-:Y:S01]  /*b7a0*/  STL.64 [R1+0x360], R66 ;  /* 0x0003604201007387 */ /* 0x0001e20000100a00 */
[----:B------:R-:W-:-:S03]  /*b7b0*/  LOP3.LUT R125, R125, 0x1, RZ, 0xfc, !PT ;  /* 0x000000017d7d7812 */ /* 0x000fc600078efcff */
[----:B------:R0:W-:Y:S04]  /*b7c0*/  STL.64 [R1+0x380], R62 ;  /* 0x0003803e01007387 */ /* 0x0001e80000100a00 */
[----:B------:R0:W-:Y:S04]  /*b7d0*/  STL.64 [R1+0x3a0], R50 ;  /* 0x0003a03201007387 */ /* 0x0001e80000100a00 */
        /* <DEDUP_REMOVED lines=11> */
[----:B------:R-:W-:Y:S01]  /*b890*/  ISETP.NE.AND P1, PT, R125, 0x3, PT ;  /* 0x000000037d00780c */ /* 0x000fe20003f25270 */
[----:B------:R-:W-:Y:S01]  /*b8a0*/  BSSY B0, `(.L_x_11641) ;  /* 0x000006f000007945 */ /* 0x000fe20003800000 */
        /* <DEDUP_REMOVED lines=104> */
[----:B------:R-:W-:-:S02]  /*bf30*/  F2FP.BF16.F32.PACK_AB R172, R172, R112 ;  /* 0x00000070acac723e */ /* 0x000fc400000010ff */
[----:B------:R-:W-:Y:S02]  /*bf40*/  F2FP.BF16.F32.PACK_AB R173, R11, R173 ;  /* 0x000000ad0bad723e */ /* 0x000fe400000010ff */
[----:B------:R-:W-:Y:S02]  /*bf50*/  F2FP.BF16.F32.PACK_AB R174, R109, R174 ;  /* 0x000000ae6dae723e */ /* 0x000fe400000010ff */
[----:B------:R-:W-:Y:S01]  /*bf60*/  F2FP.BF16.F32.PACK_AB R175, R3, R175 ;  /* 0x000000af03af723e */ /* 0x000fe200000010ff */
[----:B------:R-:W-:Y:S06]  /*bf70*/  @!P1 BRA `(.L_x_11642) ;  /* 0x0000000000049947 */ /* 0x000fec0003800000 */
[----:B------:R-:W-:Y:S01]  /*bf80*/  BPT.TRAP 0x1 ;  /* 0x000000040000795c */ /* 0x000fe20000300000 */
.L_x_11642:
[----:B------:R-:W-:Y:S05]  /*bf90*/  BSYNC B0 ;  /* 0x0000000000007941 */ /* 0x000fea0003800000 */
.L_x_11641:
[----:B0-----:R-:W2:Y:S01]  /*bfa0*/  LDL.64 R4, [R1+0x40] ;  /* 0x0000400001047983 */ /* 0x001ea20000100a00 */
[----:B-----5:R-:W-:Y:S01]  /*bfb0*/  SHF.L.U32 R45, R45, 0x1f, RZ ;  /* 0x0000001f2d2d7819 */ /* 0x020fe200000006ff */
[----:B------:R-:W-:Y:S01]  /*bfc0*/  BSSY B0, `(.L_x_11643) ;  /* 0x0000006000007945 */ /* 0x000fe20003800000 */
[----:B--2---:R-:W-:-:S05]  /*bfd0*/  MOV R3, R4 ;  /* 0x0000000400037202 */ /* 0x004fca0000000f00 */
[----:B------:R-:W-:-:S04]  /*bfe0*/  IMAD R44, R44, 0x8, R3 ;  /* 0x000000082c2c7824 */ /* 0x000fc800078e0203 */
[----:B------:R0:W1:Y:S01]  /*bff0*/  SYNCS.PHASECHK.TRANS64.TRYWAIT P0, [R44+URZ], R45 ;  /* 0x0000002d2c0075a7 */ /* 0x000062000800017f */
[----:B------:R-:W-:Y:S05]  /*c000*/  @!P1 BRA `(.L_x_11644) ;  /* 0x0000000000049947 */ /* 0x000fea0003800000 */
[----:B------:R-:W-:Y:S01]  /*c010*/  BPT.TRAP 0x1 ;  /* 0x000000040000795c */ /* 0x000fe20000300000 */
.L_x_11644:
[----:B------:R-:W-:Y:S05]  /*c020*/  BSYNC B0 ;  /* 0x0000000000007941 */ /* 0x000fea0003800000 */
.L_x_11643:
[----:B------:R-:W-:Y:S04]  /*c030*/  BSSY B0, `(.L_x_11645) ;  /* 0x0000004000007945 */ /* 0x000fe80003800000 */
[----:B-1----:R-:W-:Y:S05]  /*c040*/  @P0 BRA `(.L_x_11646) ;  /* 0x0000000000080947 */ /* 0x002fea0003800000 */
[----:B------:R-:W1:Y:S02]  /*c050*/  SYNCS.PHASECHK.TRANS64.TRYWAIT P0, [R44+URZ], R45 ;  /* 0x0000002d2c0075a7 */ /* 0x000e64000800017f */
[----:B-1----:R-:W-:Y:S05]  /*c060*/  @!P0 BRA `(.L_x_11647) ;  /* 0x0000016800588947 */ /* 0x002fea0003800000 */
.L_x_11646:
[----:B------:R-:W-:Y:S05]  /*c070*/  BSYNC B0 ;  /* 0x0000000000007941 */ /* 0x000fea0003800000 */
.L_x_11645:
        /* <DEDUP_REMOVED lines=128> */
[----:B------:R-:W0:Y:S01]  /*c880*/  S2R R4, SR_TID.X ;  /* 0x0000000000047919 */ /* 0x000e220000002100 */
[----:B------:R-:W-:Y:S05]  /*c890*/  WARPSYNC.ALL ;  /* 0x0000000000007948 */ /* 0x000fea0003800000 */
[----:B0-----:R-:W-:-:S05]  /*c8a0*/  SHF.R.U32.HI R4, RZ, 0x7, R4 ;  /* 0x00000007ff047819 */ /* 0x001fca0000011604 */
[----:B------:R-:W-:-:S05]  /*c8b0*/  VIADD R4, R4, 0x8 ;  /* 0x0000000804047836 */ /* 0x000fca0000000000 */
[----:B------:R0:W-:Y:S06]  /*c8c0*/  BAR.SYNC.DEFER_BLOCKING R4, 0x100 ;  /* 0x000400040000751d */ /* 0x0001ec0000010000 */
[----:B0-----:R-:W4:Y:S04]  /*c8d0*/  LD.E.64 R4, desc[UR36][R16.64+0x80] ;  /* 0x0000802410047980 */ /* 0x001f28000c101b00 */
[----:B--2---:R0:W-:Y:S04]  /*c8e0*/  STL [R1+0x200], R3 ;  /* 0x0002000301007387 */ /* 0x0041e80000100800 */
[----:B---3--:R1:W-:Y:S04]  /*c8f0*/  STL [R1+0x204], R6 ;  /* 0x0002040601007387 */ /* 0x0083e80000100800 */
[----:B0-----:R-:W2:Y:S04]  /*c900*/  LDL R3, [R1+0x68] ;  /* 0x0000680001037983 */ /* 0x001ea80000100800 */
[----:B-1----:R-:W3:Y:S04]  /*c910*/  LDL R6, [R1+0x1c0] ;  /* 0x0001c00001067983 */ /* 0x002ee80000100800 */
        /* <DEDUP_REMOVED lines=126> */
[----:B0-----:R-:W3:Y:S04]  /*d100*/  LDL.128 R24, [R1+0x200] ;  /* 0x0002000001187983 */ /* 0x001ee80000100c00 */
[----:B-1----:R-:W3:Y:S04]  /*d110*/  LDL.128 R28, [R1+0x210] ;  /* 0x00021000011c7983 */ /* 0x002ee80000100c00 */
[----:B----4-:R-:W4:Y:S04]  /*d120*/  LDL.128 R32, [R1+0x220] ;  /* 0x0002200001207983 */ /* 0x010f280000100c00 */
        /* <DEDUP_REMOVED lines=9> */
[----:B--2---:R-:W4:Y:S04]  /*d1c0*/  LDL.128 R72, [R1+0x2c0] ;  /* 0x0002c00001487983 */ /* 0x004f280000100c00 */
[----:B------:R-:W4:Y:S04]  /*d1d0*/  LDL.128 R76, [R1+0x2d0] ;  /* 0x0002d000014c7983 */ /* 0x000f280000100c00 */
[----:B------:R-:W4:Y:S04]  /*d1e0*/  LDL.128 R80, [R1+0x2e0] ;  /* 0x0002e00001507983 */ /* 0x000f280000100c00 */
[----:B---3--:R-:W4:Y:S04]  /*d1f0*/  LDL.128 R84, [R1+0x2f0] ;  /* 0x0002f00001547983 */ /* 0x008f280000100c00 */
        /* <DEDUP_REMOVED lines=19> */
[C---:B------:R-:W-:Y:S01]  /*d330*/  VIADD R6, R4.reuse, 0x80 ;  /* 0x0000008004067836 */ /* 0x040fe20000000000 */
[----:B------:R-:W-:Y:S01]  /*d340*/  R2UR UR6, R4 ;  /* 0x00000000040672ca */ /* 0x000fe200000e0000 */
[----:B------:R-:W-:Y:S01]  /*d350*/  IMAD.MOV.U32 R7, RZ, RZ, R5 ;  /* 0x000000ffff077224 */ /* 0x000fe200078e0005 */
[----:B------:R0:W5:Y:S07]  /*d360*/  LDL R3, [R1+0x1c0] ;  /* 0x0001c00001037983 */ /* 0x00016e0000100800 */
[----:B------:R-:W-:Y:S01]  /*d370*/  VOTEU.ANY UP0, P0 ;  /* 0x00000000003f7886 */ /* 0x000fe20000000100 */
        /* <DEDUP_REMOVED lines=230> */
[----:B------:R-:W2:Y:S04]  /*e1e0*/  LDL R78, [R1+0x208] ;  /* 0x00020800014e7983 */ /* 0x000ea80000100800 */
[----:B---3--:R-:W3:Y:S04]  /*e1f0*/  LDL R80, [R1+0x20c] ;  /* 0x00020c0001507983 */ /* 0x008ee80000100800 */
[----:B------:R-:W3:Y:S04]  /*e200*/  LDL R6, [R1+0x210] ;  /* 0x0002100001067983 */ /* 0x000ee80000100800 */
        /* <DEDUP_REMOVED lines=262> */
.L_x_11649:
[----:B------:R-:W-:Y:S05]  /*f270*/  BSYNC B0 ;  /* 0x0000000000007941 */ /* 0x000fea0003800000 */
.L_x_11648:
        /* <DEDUP_REMOVED lines=9> */
.L_x_11631:
[----:B------:R-:W-:-:S13]  /*f310*/  ISETP.GE.AND P0, PT, R10, UR41, PT ;  /* 0x000000290a007c0c */ /* 0x000fda000bf06270 */
[----:B------:R-:W-:Y:S05]  /*f320*/  @!P0 BRA `(.L_x_11651) ;  /* 0x0000007000bc8947 */ /* 0x000fea0003800000 */
.L_x_11680:
[----:B0-----:R-:W2:Y:S04]  /*f330*/  LDL R2, [R1+0x1c0] ;  /* 0x0001c00001027983 */ /* 0x001ea80000100800 */
[----:B-1----:R-:W3:Y:S04]  /*f340*/  LDL R0, [R1+0x1c8] ;  /* 0x0001c80001007983 */ /* 0x002ee80000100800 */
        /* <DEDUP_REMOVED lines=18> */
.L_x_11653:
[----:B------:R-:W-:Y:S05]  /*f470*/  BSYNC B0 ;  /* 0x0000000000007941 */ /* 0x000fea0003800000 */
.L_x_11652:
        /* <DEDUP_REMOVED lines=9> */
.L_x_11655:
[----:B------:R-:W-:Y:S05]  /*f510*/  BSYNC B0 ;  /* 0x0000000000007941 */ /* 0x000fea0003800000 */
.L_x_11654:
[----:B------:R-:W-:Y:S04]  /*f520*/  BSSY B0, `(.L_x_11656) ;  /* 0x0000006000007945 */ /* 0x000fe80003800000 */
[----:B--2---:R-:W-:Y:S05]  /*f530*/  @P0 BRA `(.L_x_11657) ;  /* 0x0000000000100947 */ /* 0x004fea0003800000 */
[----:B-----5:R-:W-:Y:S01]  /*f540*/  IMAD R6, R6, 0x8, R3 ;  /* 0x0000000806067824 */ /* 0x020fe200078e0203 */
[----:B------:R-:W-:-:S04]  /*f550*/  SHF.L.U32 R7, R7, 0x1f, RZ ;  /* 0x0000001f07077819 */ /* 0x000fc800000006ff */
[----:B------:R-:W2:Y:S02]  /*f560*/  SYNCS.PHASECHK.TRANS64.TRYWAIT P0, [R6+URZ], R7 ;  /* 0x00000007060075a7 */ /* 0x000ea4000800017f */
[----:B--2---:R-:W-:Y:S05]  /*f570*/  @!P0 BRA `(.L_x_11658) ;  /* 0x0000013400288947 */ /* 0x004fea0003800000 */
.L_x_11657:
[----:B------:R-:W-:Y:S05]  /*f580*/  BSYNC B0 ;  /* 0x0000000000007941 */ /* 0x000fea0003800000 */
.L_x_11656:
[----:B------:R-:W3:Y:S04]  /*f590*/  LDL R11, [R1+0x1c0] ;  /* 0x0001c000010b7983 */ /* 0x000ee80000100800 */
[----:B-1----:R-:W3:Y:S01]  /*f5a0*/  LDL.64 R2, [R1+0x78] ;  /* 0x0000780001027983 */ /* 0x002ee20000100a00 */
[----:B------:R-:W-:Y:S05]  /*f5b0*/  WARPSYNC.ALL ;  /* 0x0000000000007948 */ /* 0x000fea0003800000 */
[----:B------:R-:W4:Y:S04]  /*f5c0*/  LDL.64 R12, [R1+0x70] ;  /* 0x00007000010c7983 */ /* 0x000f280000100a00 */
[----:B0-----:R-:W4:Y:S04]  /*f5d0*/  LDL.64 R4, [R1+0x70] ;  /* 0x0000700001047983 */ /* 0x001f280000100a00 */
[----:B--2--5:R-:W2:Y:S01]  /*f5e0*/  LDL.64 R6, [R1+0x70] ;  /* 0x0000700001067983 */ /* 0x024ea20000100a00 */
[----:B---3--:R-:W-:-:S03]  /*f5f0*/  IMAD R2, R11, 0x300, R2 ;  /* 0x000003000b027824 */ /* 0x008fc600078e0202 */
[----:B------:R-:W3:Y:S01]  /*f600*/  LDL.64 R8, [R1+0x70] ;  /* 0x0000700001087983 */ /* 0x000ee20000100a00 */
[----:B------:R-:W-:Y:S01]  /*f610*/  R2UR UR7, R3 ;  /* 0x00000000030772ca */ /* 0x000fe200000e0000 */
[----:B------:R-:W-:Y:S01]  /*f620*/  WARPGROUP.ARRIVE ;  /* 0x00000000000079c5 */ /* 0x000fe20000000000 */
[----:B------:R-:W-:Y:S01]  /*f630*/  R2UR UR6, R2 ;  /* 0x00000000020672ca */ /* 0x000fe200000e0000 */
[----:B------:R-:W3:Y:S04]  /*f640*/  LDL R14, [R1] ;  /* 0x00000000010e7983 */ /* 0x000ee80000100800 */
[----:B------:R0:W5:Y:S04]  /*f650*/  LDL R11, [R1+0x1c0] ;  /* 0x0001c000010b7983 */ /* 0x0001680000100800 */
[----:B------:R0:W5:Y:S01]  /*f660*/  LDL R20, [R1+0xc] ;  /* 0x00000c0001147983 */ /* 0x0001620000100800 */
[----:B----4-:R-:W-:-:S02]  /*f670*/  R2UR UR4, R12 ;  /* 0x000000000c0472ca */ /* 0x010fc400000e0000 */
[----:B------:R-:W-:-:S13]  /*f680*/  R2UR UR5, R13 ;  /* 0x000000000d0572ca */ /* 0x000fda00000e0000 */
[----:B------:R-:W-:Y:S01]  /*f690*/  HGMMA.64x96x16.F32.BF16 R24, gdesc[UR4], RZ, !UPT, gsb0 ;  /* 0x01600000041879f0 */ /* 0x000fe2000c0018ff */
        /* <DEDUP_REMOVED lines=18> */
[----:B---3--:R-:W-:Y:S01]  /*f7c0*/  VIADD R8, R8, 0x6 ;  /* 0x0000000608087836 */ /* 0x008fe20000000000 */
[----:B------:R-:W-:Y:S02]  /*f7d0*/  WARPGROUP.DEPBAR.LE gsb0, 0x0 ;  /* 0x00008000000079c5 */ /* 0x000fe40000010000 */
        /* <DEDUP_REMOVED lines=25> */
.L_x_11660:
[----:B------:R-:W-:Y:S05]  /*f970*/  BSYNC B0 ;  /* 0x0000000000007941 */ /* 0x000fea0003800000 */
.L_x_11659:
        /* <DEDUP_REMOVED lines=18> */
[-C--:B------:R-:W-:Y:S01]  /*faa0*/  FMUL.FTZ R77, R35, R20.reuse ;  /* 0x00000014234d7220 */ /* 0x080fe20000410000 */
[-C--:B------:R-:W-:Y:S02]  /*fab0*/  FMUL.FTZ R111, R31, R20.reuse ;  /* 0x000000141f6f7220 */ /* 0x080fe40000410000 */
[----:B------:R-:W-:Y:S01]  /*fac0*/  LEA.HI R35, R34, R73, RZ, 0x7 ;  /* 0x0000004922237211 */ /* 0x000fe200078f38ff */
[----:B------:R-:W-:-:S03]  /*fad0*/  FMUL.FTZ R31, R36, R20 ;  /* 0x00000014241f7220 */ /* 0x000fc60000410000 */
[----:B------:R-:W-:Y:S01]  /*fae0*/  LOP3.LUT R36, R35, 0xffffff80, RZ, 0xc0, !PT ;  /* 0xffffff8023247812 */ /* 0x000fe200078ec0ff */
[-C--:B------:R-:W-:Y:S01]  /*faf0*/  FMUL.FTZ R8, R26, R20.reuse ;  /* 0x000000141a087220 */ /* 0x080fe20000410000 */
[----:B------:R-:W-:-:S03]  /*fb00*/  FMUL.FTZ R26, R29, R20 ;  /* 0x000000141d1a7220 */ /* 0x000fc60000410000 */
[----:B------:R-:W-:Y:S02]  /*fb10*/  IMAD.IADD R36, R73, 0x1, -R36 ;  /* 0x0000000149247824 */ /* 0x000fe400078e0a24 */
[-C--:B------:R-:W-:Y:S01]  /*fb20*/  FMUL.FTZ R29, R32, R20.reuse ;  /* 0x00000014201d7220 */ /* 0x080fe20000410000 */
[-C--:B------:R-:W-:Y:S02]  /*fb30*/  FMUL.FTZ R32, R37, R20.reuse ;  /* 0x0000001425207220 */ /* 0x080fe40000410000 */
[----:B------:R-:W-:Y:S01]  /*fb40*/  SHF.R.S32.HI R37, RZ, 0x1f, R36 ;  /* 0x0000001fff257819 */ /* 0x000fe20000011424 */
        /* <DEDUP_REMOVED lines=27> */
[-C--:B------:R-:W-:Y:S01]  /*fd00*/  FMUL.FTZ R24, R25, R20.reuse ;  /* 0x0000001419187220 */ /* 0x080fe20000410000 */
[-C--:B------:R-:W-:Y:S01]  /*fd10*/  FMUL.FTZ R25, R28, R20.reuse ;  /* 0x000000141c197220 */ /* 0x080fe20000410000 */
[----:B------:R-:W-:Y:S01]  /*fd20*/  @P0 SHF.R.U32.HI R2, RZ, R21, R34 ;  /* 0x00000015ff020219 */ /* 0x000fe20000011622 */
[-C--:B------:R-:W-:Y:S01]  /*fd30*/  FMUL.FTZ R28, R47, R20.reuse ;  /* 0x000000142f1c7220 */ /* 0x080fe20000410000 */
[-C--:B------:R-:W-:Y:S01]  /*fd40*/  FMUL.FTZ R47, R50, R20.reuse ;  /* 0x00000014322f7220 */ /* 0x080fe20000410000 */
[----:B------:R-:W-:Y:S02]  /*fd50*/  LOP3.LUT R3, R38, 0x7ffffffc, RZ, 0xc0, !PT ;  /* 0x7ffffffc26037812 */ /* 0x000fe400078ec0ff */
[----:B------:R-:W1:Y:S01]  /*fd60*/  SHFL.IDX PT, R50, R2, RZ, 0x1c1f ;  /* 0x001c1fff02327589 */ /* 0x000e6200000e0000 */
[----:B------:R-:W-:Y:S02]  /*fd70*/  IMAD.MOV.U32 R21, RZ, RZ, -0x60 ;  /* 0xffffffa0ff157424 */ /* 0x000fe400078e00ff */
        /* <DEDUP_REMOVED lines=30> */
[-C--:B------:R-:W-:Y:S01]  /*ff60*/  FMUL.FTZ R35, R71, R20.reuse ;  /* 0x0000001447237220 */ /* 0x080fe20000410000 */
[-C--:B------:R-:W-:Y:S01]  /*ff70*/  FMUL.FTZ R65, R65, R20.reuse ;  /* 0x0000001441417220 */ /* 0x080fe20000410000 */
[-C--:B------:R-:W-:Y:S01]  /*ff80*/  FMUL.FTZ R68, R68, R20.reuse ;  /* 0x0000001444447220 */ /* 0x080fe20000410000 */
[----:B------:R-:W-:Y:S01]  /*ff90*/  FMUL.FTZ R69, R69, R20 ;  /* 0x0000001445457220 */ /* 0x000fe20000410000 */
[----:B------:R-:W-:Y:S01]  /*ffa0*/  IMAD R3, R3, -0x2, R34 ;  /* 0xfffffffe03037824 */ /* 0x000fe200078e0222 */
[----:B------:R-:W0:Y:S01]  /*ffb0*/  MUFU.TANH R9, R9 ;  /* 0x0000000900097308 */ /* 0x000e220000002400 */
        /* <DEDUP_REMOVED lines=47> */
[----:B------:R-:W0:Y:S08]  /*102b0*/  MUFU.TANH R37, R37 ;  /* 0x0000002500257308 */ /* 0x000e300000002400 */
[----:B------:R-:W0:Y:S01]  /*102c0*/  MUFU.TANH R35, R35 ;  /* 0x0000002300237308 */ /* 0x000e220000002400 */
        /* <DEDUP_REMOVED lines=17> */
.L_x_11664:
[----:B------:R-:W-:-:S13]  /*103e0*/  ISETP.NE.AND P0, PT, R13, 0x1, PT ;  /* 0x000000010d00780c */ /* 0x000fda0003f05270 */
[----:B------:R-:W-:-:S05]  /*103f0*/  @P0 IMAD.HI.U32 R12, R7, R14, RZ ;  /* 0x0000000e070c0227 */ /* 0x000fca00078e00ff */
[----:B------:R-:W-:-:S07]  /*10400*/  @P0 SHF.R.U32.HI R7, RZ, R15, R12 ;  /* 0x0000000fff070219 */ /* 0x000fce000001160c */
.L_x_11665:
[----:B------:R-:W-:Y:S05]  /*10410*/  BSYNC B1 ;  /* 0x0000000000017941 */ /* 0x000fea0003800000 */
.L_x_11663:
[----:B------:R-:W-:-:S05]  /*10420*/  IMAD R12, R7, R13, R44 ;  /* 0x0000000d070c7224 */ /* 0x000fca00078e022c */
[----:B------:R-:W-:Y:S02]  /*10430*/  VIMNMX R3, R3, R12, !PT ;  /* 0x0000000c03037248 */ /* 0x000fe40007fe0100 */
[----:B------:R-:W-:-:S07]  /*10440*/  VIADDMNMX R6, R12, R13, R6, PT ;  /* 0x0000000d0c067246 */ /* 0x000fce0003800106 */
.L_x_11662:
[----:B------:R-:W-:Y:S05]  /*10450*/  BSYNC B0 ;  /* 0x0000000000007941 */ /* 0x000fea0003800000 */
.L_x_11661:
        /* <DEDUP_REMOVED lines=115> */
[----:B------:R-:W-:-:S03]  /*10b90*/  IMAD.IADD R3, R21, 0x1, R2 ;  /* 0x0000000115037824 */ /* 0x000fc600078e0202 */
        /* <DEDUP_REMOVED lines=14> */
.L_x_11669:
[----:B------:R-:W-:-:S13]  /*10c80*/  ISETP.NE.AND P6, PT, R13, 0x1, PT ;  /* 0x000000010d00780c */ /* 0x000fda0003fc5270 */
[----:B------:R-:W-:-:S05]  /*10c90*/  @P6 IMAD.HI.U32 R14, R4, R14, RZ ;  /* 0x0000000e040e6227 */ /* 0x000fca00078e00ff */
[----:B------:R-:W-:-:S07]  /*10ca0*/  @P6 SHF.R.U32.HI R4, RZ, R15, R14 ;  /* 0x0000000fff046219 */ /* 0x000fce000001160e */
.L_x_11670:
[----:B------:R-:W-:Y:S05]  /*10cb0*/  BSYNC B1 ;  /* 0x0000000000017941 */ /* 0x000fea0003800000 */
.L_x_11668:
[----:B------:R-:W-:-:S05]  /*10cc0*/  IMAD R4, R4, R13, R44 ;  /* 0x0000000d04047224 */ /* 0x000fca00078e022c */
[----:B------:R-:W-:Y:S02]  /*10cd0*/  VIADDMNMX R30, R4, R13, R30, PT ;  /* 0x0000000d041e7246 */ /* 0x000fe4000380011e */
[----:B------:R-:W-:-:S07]  /*10ce0*/  VIMNMX R3, R3, R4, !PT ;  /* 0x0000000403037248 */ /* 0x000fce0007fe0100 */
.L_x_11667:
[----:B------:R-:W-:Y:S05]  /*10cf0*/  BSYNC B0 ;  /* 0x0000000000007941 */ /* 0x000fea0003800000 */
.L_x_11666:
        /* <DEDUP_REMOVED lines=23> */
[C---:B------:R-:W-:Y:S01]  /*10e70*/  ISETP.GT.AND P3, PT, R3.reuse, 0x50, !P3 ;  /* 0x000000500300780c */ /* 0x040fe20005f64270 */
        /* <DEDUP_REMOVED lines=9> */
[----:B------:R-:W4:Y:S03]  /*10f10*/  LDL R124, [R1+0x28] ;  /* 0x00002800017c7983 */ /* 0x000f260000100800 */
        /* <DEDUP_REMOVED lines=27> */
[----:B------:R-:W-:Y:S01]  /*110d0*/  ISETP.NE.AND P0, PT, R55, RZ, PT ;  /* 0x000000ff3700720c */ /* 0x000fe20003f05270 */
[----:B------:R-:W4:Y:S03]  /*110e0*/  LDL.64 R28, [R1+0x200] ;  /* 0x00020000011c7983 */ /* 0x000f260000100a00 */
[----:B------:R-:W-:Y:S01]  /*110f0*/  ISETP.GT.AND P0, PT, R3, 0x30, !P0 ;  /* 0x000000300300780c */ /* 0x000fe20004704270 */
[----:B------:R-:W4:Y:S03]  /*11100*/  LDL.64 R54, [R1+0x2b0] ;  /* 0x0002b00001367983 */ /* 0x000f260000100a00 */
        /* <DEDUP_REMOVED lines=12> */
[----:B------:R-:W-:Y:S02]  /*111d0*/  ISETP.NE.AND P0, PT, R58, RZ, PT ;  /* 0x000000ff3a00720c */ /* 0x000fe40003f05270 */
[----:B------:R-:W-:Y:S01]  /*111e0*/  FSEL R85, R85, -INF , !P2 ;  /* 0xff80000055557808 */ /* 0x000fe20005000000 */
[----:B------:R-:W4:Y:S01]  /*111f0*/  LDL.64 R58, [R1+0x2a0] ;  /* 0x0002a000013a7983 */ /* 0x000f220000100a00 */
[----:B------:R-:W-:-:S04]  /*11200*/  ISETP.GT.AND P0, PT, R3, 0x39, !P0 ;  /* 0x000000390300780c */ /* 0x000fc80004704270 */
[----:B------:R-:W-:-:S04]  /*11210*/  ISETP.LT.OR P0, PT, R30, 0x3a, P0 ;  /* 0x0000003a1e00780c */ /* 0x000fc80000701670 */
[----:B------:R-:W-:Y:S02]  /*11220*/  FSEL R41, R41, -INF , !P0 ;  /* 0xff80000029297808 */ /* 0x000fe40004000000 */
[----:B------:R-:W-:Y:S02]  /*11230*/  ISETP.GT.AND P0, PT, R3, 0x40, !P1 ;  /* 0x000000400300780c */ /* 0x000fe40004f04270 */
[----:B------:R-:W-:Y:S02]  /*11240*/  ISETP.NE.AND P1, PT, R61, RZ, PT ;  /* 0x000000ff3d00720c */ /* 0x000fe40003f25270 */
[----:B------:R-:W-:-:S04]  /*11250*/  ISETP.LT.OR P0, PT, R30, 0x41, P0 ;  /* 0x000000411e00780c */ /* 0x000fc80000701670 */
[----:B------:R-:W-:Y:S02]  /*11260*/  FSEL R39, R39, -INF , !P0 ;  /* 0xff80000027277808 */ /* 0x000fe40004000000 */
[C---:B------:R-:W-:Y:S02]  /*11270*/  ISETP.GT.AND P0, PT, R3.reuse, RZ, !P6 ;  /* 0x000000ff0300720c */ /* 0x040fe40007704270 */
[----:B------:R-:W-:Y:S02]  /*11280*/  ISETP.GT.AND P1, PT, R3, 0x48, !P1 ;  /* 0x000000480300780c */ /* 0x000fe40004f24270 */
[----:B------:R-:W-:Y:S02]  /*11290*/  ISETP.LT.OR P0, PT, R30, 0x1, P0 ;  /* 0x000000011e00780c */ /* 0x000fe40000701670 */
[----:B------:R-:W-:Y:S02]  /*112a0*/  ISETP.NE.AND P6, PT, R9, RZ, PT ;  /* 0x000000ff0900720c */ /* 0x000fe40003fc5270 */
[----:B------:R-:W-:-:S02]  /*112b0*/  FSEL R44, R8, -INF , !P0 ;  /* 0xff800000082c7808 */ /* 0x000fc40004000000 */
        /* <DEDUP_REMOVED lines=38> */
[----:B------:R-:W-:-:S02]  /*11520*/  ISETP.GT.AND P0, PT, R3, 0x41, !P0 ;  /* 0x000000410300780c */ /* 0x000fc40004704270 */
[----:B------:R-:W-:Y:S02]  /*11530*/  FMNMX.FTZ R2, R43, R2, !PT ;  /* 0x000000022b027209 */ /* 0x000fe40007810000 */
[----:B------:R-:W-:Y:S02]  /*11540*/  FMNMX.FTZ R7, R40, R7, !PT ;  /* 0x0000000728077209 */ /* 0x000fe40007810000 */
[----:B------:R-:W-:Y:S02]  /*11550*/  ISETP.LT.OR P0, PT, R30, 0x42, P0 ;  /* 0x000000421e00780c */ /* 0x000fe40000701670 */
[----:B------:R-:W-:Y:S02]  /*11560*/  FMNMX.FTZ R2, R41, R2, !PT ;  /* 0x0000000229027209 */ /* 0x000fe40007810000 */
[----:B------:R-:W-:Y:S02]  /*11570*/  FMNMX.FTZ R6, R38, R7, !PT ;  /* 0x0000000726067209 */ /* 0x000fe40007810000 */
[----:B------:R-:W-:-:S02]  /*11580*/  ISETP.LT.OR P1, PT, R30, 0x49, P1 ;  /* 0x000000491e00780c */ /* 0x000fc40000f21670 */
[----:B------:R-:W-:Y:S02]  /*11590*/  FSEL R93, R93, -INF , !P0 ;  /* 0xff8000005d5d7808 */ /* 0x000fe40004000000 */
[----:B------:R-:W-:Y:S01]  /*115a0*/  FMNMX.FTZ R2, R39, R2, !PT ;  /* 0x0000000227027209 */ /* 0x000fe20007810000 */
[----:B------:R-:W0:Y:S01]  /*115b0*/  SHFL.BFLY PT, R7, R6, 0x2, 0x1f ;  /* 0x0c401f0006077f89 */ /* 0x000e2200000e0000 */
[----:B------:R-:W-:Y:S02]  /*115c0*/  FSEL R89, R89, -INF , !P1 ;  /* 0xff80000059597808 */ /* 0x000fe40004800000 */
[----:B------:R-:W-:-:S04]  /*115d0*/  FMNMX.FTZ R2, R93, R2, !PT ;  /* 0x000000025d027209 */ /* 0x000fc80007810000 */
[----:B------:R-:W-:Y:S02]  /*115e0*/  FMNMX.FTZ R2, R89, R2, !PT ;  /* 0x0000000259027209 */ /* 0x000fe40007810000 */
[----:B------:R-:W-:Y:S02]  /*115f0*/  ISETP.GT.AND P5, PT, R3, 0x58, !P5 ;  /* 0x000000580300780c */ /* 0x000fe40006fa4270 */
[----:B------:R-:W-:Y:S02]  /*11600*/  ISETP.LT.OR P4, PT, R30, 0x52, P4 ;  /* 0x000000521e00780c */ /* 0x000fe40002781670 */
[----:B------:R-:W-:Y:S02]  /*11610*/  FSEL R81, R81, -INF , !P3 ;  /* 0xff80000051517808 */ /* 0x000fe40005800000 */
[----:B------:R-:W-:Y:S02]  /*11620*/  FMNMX.FTZ R2, R85, R2, !PT ;  /* 0x0000000255027209 */ /* 0x000fe40007810000 */
[----:B------:R-:W-:-:S02]  /*11630*/  ISETP.GT.AND P0, PT, R3, 0x59, !P6 ;  /* 0x000000590300780c */ /* 0x000fc40007704270 */
[C---:B------:R-:W-:Y:S02]  /*11640*/  ISETP.LT.OR P5, PT, R30.reuse, 0x59, P5 ;  /* 0x000000591e00780c */ /* 0x040fe40002fa1670 */
[----:B------:R-:W-:Y:S02]  /*11650*/  FSEL R49, R49, -INF , !P4 ;  /* 0xff80000031317808 */ /* 0x000fe40006000000 */
[----:B------:R-:W-:Y:S02]  /*11660*/  FMNMX.FTZ R2, R81, R2, !PT ;  /* 0x0000000251027209 */ /* 0x000fe40007810000 */
[----:B------:R-:W-:Y:S02]  /*11670*/  ISETP.LT.OR P0, PT, R30, 0x5a, P0 ;  /* 0x0000005a1e00780c */ /* 0x000fe40000701670 */
[----:B------:R-:W-:Y:S02]  /*11680*/  FSEL R37, R37, -INF , !P5 ;  /* 0xff80000025257808 */ /* 0x000fe40006800000 */
[----:B------:R-:W-:-:S02]  /*11690*/  FMNMX.FTZ R2, R49, R2, !PT ;  /* 0x0000000231027209 */ /* 0x000fc40007810000 */
[----:B------:R-:W-:Y:S02]  /*116a0*/  FSEL R35, R35, -INF , !P0 ;  /* 0xff80000023237808 */ /* 0x000fe40004000000 */
[----:B------:R-:W-:Y:S02]  /*116b0*/  FMNMX.FTZ R2, R37, R2, !PT ;  /* 0x0000000225027209 */ /* 0x000fe40007810000 */
[----:B0-----:R-:W-:Y:S02]  /*116c0*/  FMNMX.FTZ R8, R6, R7, !PT ;  /* 0x0000000706087209 */ /* 0x001fe40007810000 */
[----:B------:R-:W-:Y:S02]  /*116d0*/  FMNMX.FTZ R7, R35, R2, !PT ;  /* 0x0000000223077209 */ /* 0x000fe40007810000 */
[----:B------:R-:W4:Y:S04]  /*116e0*/  LDL.64 R2, [R1+0x1e0] ;  /* 0x0001e00001027983 */ /* 0x000f280000100a00 */
[----:B------:R-:W0:Y:S04]  /*116f0*/  SHFL.BFLY PT, R9, R8, 0x1, 0x1f ;  /* 0x0c201f0008097f89 */ /* 0x000e2800000e0000 */
[----:B------:R1:W-:Y:S04]  /*11700*/  STL.64 [R1+0x1d0], R6 ;  /* 0x0001d00601007387 */ /* 0x0003e80000100a00 */
[----:B------:R-:W3:Y:S04]  /*11710*/  LDL R34, [R1+0x1d4] ;  /* 0x0001d40001227983 */ /* 0x000ee80000100800 */
[----:B-1----:R-:W2:Y:S01]  /*11720*/  LDL.64 R6, [R1+0x3f0] ;  /* 0x0003f00001067983 */ /* 0x002ea20000100a00 */
[----:B0-----:R-:W-:-:S05]  /*11730*/  FMNMX.FTZ R8, R8, R9, !PT ;  /* 0x0000000908087209 */ /* 0x001fca0007810000 */
[----:B------:R0:W-:Y:S04]  /*11740*/  STL [R1+0x1d0], R8 ;  /* 0x0001d00801007387 */ /* 0x0001e80000100800 */
[----:B------:R-:W4:Y:S04]  /*11750*/  LDL R30, [R1+0x1d0] ;  /* 0x0001d000011e7983 */ /* 0x000f280000100800 */
[----:B0-----:R-:W2:Y:S04]  /*11760*/  LDL.64 R8, [R1+0x260] ;  /* 0x0002600001087983 */ /* 0x001ea80000100a00 */
[----:B---3--:R-:W0:Y:S02]  /*11770*/  SHFL.BFLY PT, R31, R34, 0x2, 0x1f ;  /* 0x0c401f00221f7f89 */ /* 0x008e2400000e0000 */
[----:B0-----:R-:W-:Y:S01]  /*11780*/  FMNMX.FTZ R31, R31, R34, !PT ;  /* 0x000000221f1f7209 */ /* 0x001fe20007810000 */
[----:B----4-:R-:W-:Y:S01]  /*11790*/  FMUL.FTZ R11, R36, R30 ;  /* 0x0000001e240b7220 */ /* 0x010fe20000410000 */
[----:B------:R-:W-:-:S03]  /*117a0*/  FSETP.NEU.FTZ.AND P0, PT, R30, -INF , PT ;  /* 0xff8000001e00780b */ /* 0x000fc60003f1d000 */
[----:B------:R-:W0:Y:S01]  /*117b0*/  SHFL.BFLY PT, R34, R31, 0x1, 0x1f ;  /* 0x0c201f001f227f89 */ /* 0x000e2200000e0000 */
[----:B------:R-:W-:-:S05]  /*117c0*/  FSEL R11, R11, RZ, P0 ;  /* 0x000000ff0b0b7208 */ /* 0x000fca0000000000 */
[-CC-:B------:R-:W-:Y:S01]  /*117d0*/  FFMA.FTZ R120, R24, R36.reuse, -R11.reuse ;  /* 0x0000002418787223 */ /* 0x180fe2000001080b */
[-CC-:B------:R-:W-:Y:S01]  /*117e0*/  FFMA.FTZ R107, R20, R36.reuse, -R11.reuse ;  /* 0x00000024146b7223 */ /* 0x180fe2000001080b */
[-CC-:B------:R-:W-:Y:S01]  /*117f0*/  FFMA.FTZ R154, R26, R36.reuse, -R11.reuse ;  /* 0x000000241a9a7223 */ /* 0x180fe2000001080b */
[----:B------:R-:W-:Y:S01]  /*11800*/  FFMA.FTZ R105, R12, R36, -R11 ;  /* 0x000000240c697223 */ /* 0x000fe2000001080b */
[----:B------:R-:W3:Y:S04]  /*11810*/  LDL.64 R26, [R1+0x210] ;  /* 0x00021000011a7983 */ /* 0x000ee80000100a00 */
[----:B------:R-:W4:Y:S04]  /*11820*/  LDL.64 R24, [R1+0x220] ;  /* 0x0002200001187983 */ /* 0x000f280000100a00 */
[----:B------:R-:W4:Y:S04]  /*11830*/  LDL.64 R20, [R1+0x230] ;  /* 0x0002300001147983 */ /* 0x000f280000100a00 */
[----:B------:R-:W4:Y:S01]  /*11840*/  LDL.64 R12, [R1+0x250] ;  /* 0x00025000010c7983 */ /* 0x000f220000100a00 */
[----:B0-----:R-:W-:-:S02]  /*11850*/  FMNMX.FTZ R121, R31, R34, !PT ;  /* 0x000000221f797209 */ /* 0x001fc40007810000 */
[----:B------:R-:W-:Y:S02]  /*11860*/  FSEL R113, R30, RZ, P0 ;  /* 0x000000ff1e717208 */ /* 0x000fe40000000000 */
[C---:B------:R-:W-:Y:S01]  /*11870*/  FSETP.NEU.FTZ.AND P0, PT, R121.reuse, -INF , PT ;  /* 0xff8000007900780b */ /* 0x040fe20003f1d000 */
[----:B------:R-:W-:-:S05]  /*11880*/  FMUL.FTZ R30, R121, R36 ;  /* 0x00000024791e7220 */ /* 0x000fca0000410000 */
[----:B------:R-:W-:-:S05]  /*11890*/  FSEL R30, R30, RZ, P0 ;  /* 0x000000ff1e1e7208 */ /* 0x000fca0000000000 */
[-CC-:B------:R-:W-:Y:S02]  /*118a0*/  FFMA.FTZ R117, R109, R36.reuse, -R30.reuse ;  /* 0x000000246d757223 */ /* 0x180fe4000001081e */
[----:B------:R-:W4:Y:S01]  /*118b0*/  LDL.64 R108, [R1+0x330] ;  /* 0x00033000016c7983 */ /* 0x000f220000100a00 */
[----:B------:R-:W-:Y:S01]  /*118c0*/  FADD.FTZ R113, R4, -R113 ;  /* 0x8000007104717221 */ /* 0x000fe20000010000 */
[----:B------:R-:W-:Y:S01]  /*118d0*/  FSEL R4, R121, RZ, P0 ;  /* 0x000000ff79047208 */ /* 0x000fe20000000000 */
[-C--:B------:R-:W-:Y:S01]  /*118e0*/  FFMA.FTZ R152, R152, R36.reuse, -R11 ;  /* 0x0000002498987223 */ /* 0x080fe2000001080b */
[----:B------:R-:W-:-:S03]  /*118f0*/  FFMA.FTZ R153, R44, R36, -R30 ;  /* 0x000000242c997223 */ /* 0x000fc6000001081e */
[----:B------:R-:W-:Y:S01]  /*11900*/  FADD.FTZ R5, R5, -R4 ;  /* 0x8000000405057221 */ /* 0x000fe20000010000 */
[----:B------:R-:W-:-:S03]  /*11910*/  FMUL.FTZ R113, R113, R36 ;  /* 0x0000002471717220 */ /* 0x000fc60000410000 */
[----:B------:R-:W-:Y:S01]  /*11920*/  FMUL.FTZ R5, R36, R5 ;  /* 0x0000000524057220 */ /* 0x000fe20000410000 */
[----:B------:R-:W-:Y:S01]  /*11930*/  MUFU.EX2 R152, R152 ;  /* 0x0000009800987308 */ /* 0x000fe20000000800 */
[----:B------:R-:W-:-:S07]  /*11940*/  FFMA.FTZ R155, R155, R36, -R30 ;  /* 0x000000249b9b7223 */ /* 0x000fce000001081e */
[----:B------:R-:W0:Y:S01]  /*11950*/  MUFU.EX2 R122, R113 ;  /* 0x00000071007a7308 */ /* 0x000e220000000800 */
[----:B------:R-:W-:-:S07]  /*11960*/  FFMA.FTZ R96, R111, R36, -R30 ;  /* 0x000000246f607223 */ /* 0x000fce000001081e */
[----:B------:R-:W-:Y:S08]  /*11970*/  MUFU.EX2 R153, R153 ;  /* 0x0000009900997308 */ /* 0x000ff00000000800 */
[----:B------:R-:W1:Y:S01]  /*11980*/  MUFU.EX2 R123, R5 ;  /* 0x00000005007b7308 */ /* 0x000e620000000800 */
[----:B------:R-:W-:-:S07]  /*11990*/  FFMA.FTZ R106, R106, R36, -R11 ;  /* 0x000000246a6a7223 */ /* 0x000fce000001080b */
[----:B------:R-:W2:Y:S01]  /*119a0*/  MUFU.EX2 R120, R120 ;  /* 0x0000007800787308 */ /* 0x000ea20000000800 */
[----:B------:R-:W-:-:S07]  /*119b0*/  FFMA.FTZ R157, R99, R36, -R30 ;  /* 0x00000024639d7223 */ /* 0x000fce000001081e */
[----:B------:R-:W2:Y:S01]  /*119c0*/  MUFU.EX2 R117, R117 ;  /* 0x0000007500757308 */ /* 0x000ea20000000800 */
[----:B------:R-:W-:-:S07]  /*119d0*/  FFMA.FTZ R156, R156, R36, -R11 ;  /* 0x000000249c9c7223 */ /* 0x000fce000001080b */
[----:B------:R-:W2:Y:S01]  /*119e0*/  MUFU.EX2 R107, R107 ;  /* 0x0000006b006b7308 */ /* 0x000ea20000000800 */
[----:B------:R-:W-:-:S07]  /*119f0*/  FFMA.FTZ R77, R77, R36, -R30 ;  /* 0x000000244d4d7223 */ /* 0x000fce000001081e */
[----:B------:R-:W2:Y:S01]  /*11a00*/  MUFU.EX2 R155, R155 ;  /* 0x0000009b009b7308 */ /* 0x000ea20000000800 */
[-CC-:B------:R-:W-:Y:S01]  /*11a10*/  FFMA.FTZ R158, R158, R36.reuse, -R11.reuse ;  /* 0x000000249e9e7223 */ /* 0x180fe2000001080b */
[-CC-:B------:R-:W-:Y:S01]  /*11a20*/  FFMA.FTZ R104, R104, R36.reuse, -R11.reuse ;  /* 0x0000002468687223 */ /* 0x180fe2000001080b */
[-CC-:B------:R-:W-:Y:S01]  /*11a30*/  FFMA.FTZ R160, R160, R36.reuse, -R11.reuse ;  /* 0x00000024a0a07223 */ /* 0x180fe2000001080b */
[----:B------:R-:W-:-:S04]  /*11a40*/  FFMA.FTZ R103, R50, R36, -R11 ;  /* 0x0000002432677223 */ /* 0x000fc8000001080b */
        /* <DEDUP_REMOVED lines=15> */
[----:B------:R-:W-:Y:S01]  /*11b40*/  FFMA.FTZ R118, R38, R36, -R11 ;  /* 0x0000002426767223 */ /* 0x000fe2000001080b */
[----:B0-----:R-:W-:Y:S01]  /*11b50*/  FFMA.FTZ R11, R122, R2, R152 ;  /* 0x000000027a0b7223 */ /* 0x001fe20000010098 */
[----:B-1----:R-:W-:Y:S01]  /*11b60*/  FFMA.FTZ R2, R3, R123, R153 ;  /* 0x0000007b03027223 */ /* 0x002fe20000010099 */
[-CC-:B------:R-:W-:Y:S01]  /*11b70*/  FFMA.FTZ R159, R95, R36.reuse, -R30.reuse ;  /* 0x000000245f9f7223 */ /* 0x180fe2000001081e */
[----:B------:R-:W-:-:S03]  /*11b80*/  FFMA.FTZ R116, R91, R36, -R30 ;  /* 0x000000245b747223 */ /* 0x000fc6000001081e */
[----:B------:R-:W-:Y:S01]  /*11b90*/  MUFU.EX2 R105, R105 ;  /* 0x0000006900697308 */ /* 0x000fe20000000800 */
[----:B--2---:R-:W-:Y:S01]  /*11ba0*/  FADD.FTZ R4, R120, R11 ;  /* 0x0000000b78047221 */ /* 0x004fe20000010000 */
[----:B------:R-:W-:Y:S01]  /*11bb0*/  FADD.FTZ R2, R117, R2 ;  /* 0x0000000275027221 */ /* 0x000fe20000010000 */
[-CC-:B------:R-:W-:Y:S01]  /*11bc0*/  FFMA.FTZ R161, R87, R36.reuse, -R30.reuse ;  /* 0x0000002457a17223 */ /* 0x180fe2000001081e */
[-CC-:B------:R-:W-:Y:S01]  /*11bd0*/  FFMA.FTZ R115, R83, R36.reuse, -R30.reuse ;  /* 0x0000002453737223 */ /* 0x180fe2000001081e */
[-CC-:B------:R-:W-:Y:S01]  /*11be0*/  FFMA.FTZ R163, R53, R36.reuse, -R30.reuse ;  /* 0x0000002435a37223 */ /* 0x180fe2000001081e */
[-CC-:B------:R-:W-:Y:S01]  /*11bf0*/  FFMA.FTZ R114, R51, R36.reuse, -R30.reuse ;  /* 0x0000002433727223 */ /* 0x180fe2000001081e */
[-C--:B------:R-:W-:Y:S01]  /*11c00*/  FFMA.FTZ R165, R47, R36.reuse, -R30 ;  /* 0x000000242fa57223 */ /* 0x080fe2000001081e */
[----:B------:R-:W0:Y:S01]  /*11c10*/  MUFU.EX2 R157, R157 ;  /* 0x0000009d009d7308 */ /* 0x000e220000000800 */
[----:B------:R-:W-:Y:S01]  /*11c20*/  FADD.FTZ R3, R107, R4 ;  /* 0x000000046b037221 */ /* 0x000fe20000010000 */
[----:B------:R-:W-:Y:S01]  /*11c30*/  FADD.FTZ R5, R155, R2 ;  /* 0x000000029b057221 */ /* 0x000fe20000010000 */
        /* <DEDUP_REMOVED lines=11> */
[C---:B------:R-:W-:Y:S01]  /*11cf0*/  FMUL.FTZ R80, R122.reuse, R66 ;  /* 0x000000427a507220 */ /* 0x040fe20000410000 */
[----:B------:R-:W-:Y:S01]  /*11d00*/  FMUL.FTZ R7, R122, R7 ;  /* 0x000000077a077220 */ /* 0x000fe20000410000 */
[----:B------:R-:W2:Y:S01]  /*11d10*/  MUFU.EX2 R77, R77 ;  /* 0x0000004d004d7308 */ /* 0x000ea20000000800 */
[----:B------:R-:W-:Y:S01]  /*11d20*/  FADD.FTZ R3, R154, R3 ;  /* 0x000000039a037221 */ /* 0x000fe20000010000 */
[----:B------:R-:W-:Y:S01]  /*11d30*/  FADD.FTZ R2, R96, R5 ;  /* 0x0000000560027221 */ /* 0x000fe20000010000 */
[C---:B------:R-:W-:Y:S01]  /*11d40*/  FMUL.FTZ R6, R122.reuse, R6 ;  /* 0x000000067a067220 */ /* 0x040fe20000410000 */
[C---:B------:R-:W-:Y:S01]  /*11d50*/  FMUL.FTZ R29, R122.reuse, R29 ;  /* 0x0000001d7a1d7220 */ /* 0x040fe20000410000 */
[C---:B------:R-:W-:Y:S01]  /*11d60*/  FMUL.FTZ R33, R123.reuse, R33 ;  /* 0x000000217b217220 */ /* 0x040fe20000410000 */
[----:B------:R-:W-:Y:S01]  /*11d70*/  FMUL.FTZ R32, R123, R32 ;  /* 0x000000207b207220 */ /* 0x000fe20000410000 */
[----:B------:R-:W-:Y:S01]  /*11d80*/  FMUL.FTZ R28, R122, R28 ;  /* 0x0000001c7a1c7220 */ /* 0x000fe20000410000 */
[----:B------:R-:W2:Y:S01]  /*11d90*/  MUFU.EX2 R159, R159 ;  /* 0x0000009f009f7308 */ /* 0x000ea20000000800 */
[----:B------:R-:W-:Y:S01]  /*11da0*/  FADD.FTZ R3, R106, R3 ;  /* 0x000000036a037221 */ /* 0x000fe20000010000 */
[----:B0-----:R-:W-:Y:S01]  /*11db0*/  FADD.FTZ R2, R157, R2 ;  /* 0x000000029d027221 */ /* 0x001fe20000010000 */
        /* <DEDUP_REMOVED lines=20> */
[C---:B------:R-:W-:Y:S01]  /*11f00*/  FMUL.FTZ R71, R122.reuse, R71 ;  /* 0x000000477a477220 */ /* 0x040fe20000410000 */
[----:B------:R-:W1:Y:S01]  /*11f10*/  MUFU.EX2 R104, R104 ;  /* 0x0000006800687308 */ /* 0x000e620000000800 */
[C---:B------:R-:W-:Y:S01]  /*11f20*/  FMUL.FTZ R70, R122.reuse, R70 ;  /* 0x000000467a467220 */ /* 0x040fe20000410000 */
[C---:B------:R-:W-:Y:S01]  /*11f30*/  FMUL.FTZ R69, R122.reuse, R69 ;  /* 0x000000457a457220 */ /* 0x040fe20000410000 */
[C---:B------:R-:W-:Y:S01]  /*11f40*/  FMUL.FTZ R68, R122.reuse, R68 ;  /* 0x000000447a447220 */ /* 0x040fe20000410000 */
[C---:B------:R-:W-:Y:S01]  /*11f50*/  FMUL.FTZ R79, R122.reuse, R79 ;  /* 0x0000004f7a4f7220 */ /* 0x040fe20000410000 */
[----:B------:R-:W-:Y:S01]  /*11f60*/  FMUL.FTZ R78, R122, R78 ;  /* 0x0000004e7a4e7220 */ /* 0x000fe20000410000 */
[----:B------:R-:W2:Y:S02]  /*11f70*/  LDL.64 R98, [R1+0x340] ;  /* 0x0003400001627983 */ /* 0x000ea40000100a00 */
[----:B------:R-:W1:Y:S01]  /*11f80*/  MUFU.EX2 R161, R161 ;  /* 0x000000a100a17308 */ /* 0x000e620000000800 */
[----:B------:R-:W-:Y:S01]  /*11f90*/  FADD.FTZ R3, R105, R4 ;  /* 0x0000000469037221 */ /* 0x000fe20000010000 */
[----:B------:R-:W-:-:S06]  /*11fa0*/  FADD.FTZ R5, R159, R2 ;  /* 0x000000029f057221 */ /* 0x000fcc0000010000 */
[----:B------:R-:W4:Y:S08]  /*11fb0*/  MUFU.EX2 R160, R160 ;  /* 0x000000a000a07308 */ /* 0x000f300000000800 */
        /* <DEDUP_REMOVED lines=10> */
[----:B------:R-:W-:Y:S01]  /*12060*/  FFMA.FTZ R11, R35, R36, -R30 ;  /* 0x00000024230b7223 */ /* 0x000fe2000001081e */
[----:B------:R-:W2:Y:S04]  /*12070*/  LDL.64 R82, [R1+0x388] ;  /* 0x0003880001527983 */ /* 0x000ea80000100a00 */
[----:B------:R-:W2:Y:S02]  /*12080*/  LDL.64 R86, [R1+0x3a8] ;  /* 0x0003a80001567983 */ /* 0x000ea40000100a00 */
[----:B------:R-:W4:Y:S01]  /*12090*/  MUFU.EX2 R115, R115 ;  /* 0x0000007300737308 */ /* 0x000f220000000800 */
[----:B0-----:R-:W-:Y:S01]  /*120a0*/  FADD.FTZ R3, R158, R3 ;  /* 0x000000039e037221 */ /* 0x001fe20000010000 */
[----:B------:R-:W-:Y:S01]  /*120b0*/  FADD.FTZ R2, R116, R5 ;  /* 0x0000000574027221 */ /* 0x000fe20000010000 */
[----:B------:R-:W2:Y:S04]  /*120c0*/  LDL.64 R52, [R1+0x350] ;  /* 0x0003500001347983 */ /* 0x000ea80000100a00 */
[----:B------:R-:W2:Y:S01]  /*120d0*/  LDL.64 R50, [R1+0x360] ;  /* 0x0003600001327983 */ /* 0x000ea20000100a00 */
[----:B------:R-:W0:Y:S01]  /*120e0*/  MUFU.EX2 R163, R163 ;  /* 0x000000a300a37308 */ /* 0x000e220000000800 */
[----:B-1----:R-:W-:Y:S01]  /*120f0*/  FADD.FTZ R3, R104, R3 ;  /* 0x0000000368037221 */ /* 0x002fe20000010000 */
[----:B------:R-:W-:Y:S01]  /*12100*/  FADD.FTZ R2, R161, R2 ;  /* 0x00000002a1027221 */ /* 0x000fe20000010000 */
[C---:B---3--:R-:W-:Y:S01]  /*12110*/  FMUL.FTZ R27, R122.reuse, R27 ;  /* 0x0000001b7a1b7220 */ /* 0x048fe20000410000 */
[C---:B------:R-:W-:Y:S01]  /*12120*/  FMUL.FTZ R26, R122.reuse, R26 ;  /* 0x0000001a7a1a7220 */ /* 0x040fe20000410000 */
[C---:B----4-:R-:W-:Y:S01]  /*12130*/  FMUL.FTZ R25, R122.reuse, R25 ;  /* 0x000000197a197220 */ /* 0x050fe20000410000 */
[----:B------:R-:W-:Y:S01]  /*12140*/  FMUL.FTZ R24, R122, R24 ;  /* 0x000000187a187220 */ /* 0x000fe20000410000 */
[----:B------:R-:W3:Y:S01]  /*12150*/  LDL.64 R46, [R1+0x380] ;  /* 0x00038000012e7983 */ /* 0x000ee20000100a00 */
[----:B------:R-:W1:Y:S01]  /*12160*/  MUFU.EX2 R114, R114 ;  /* 0x0000007200727308 */ /* 0x000e620000000800 */
[----:B------:R-:W-:Y:S01]  /*12170*/  FADD.FTZ R4, R160, R3 ;  /* 0x00000003a0047221 */ /* 0x000fe20000010000 */
[----:B------:R-:W-:Y:S01]  /*12180*/  FADD.FTZ R2, R115, R2 ;  /* 0x0000000273027221 */ /* 0x000fe20000010000 */
[C---:B------:R-:W-:Y:S01]  /*12190*/  FMUL.FTZ R21, R122.reuse, R21 ;  /* 0x000000157a157220 */ /* 0x040fe20000410000 */
[C---:B------:R-:W-:Y:S01]  /*121a0*/  FMUL.FTZ R20, R122.reuse, R20 ;  /* 0x000000147a147220 */ /* 0x040fe20000410000 */
[C---:B------:R-:W-:Y:S01]  /*121b0*/  FMUL.FTZ R13, R122.reuse, R13 ;  /* 0x0000000d7a0d7220 */ /* 0x040fe20000410000 */
[----:B------:R-:W-:Y:S01]  /*121c0*/  FMUL.FTZ R12, R122, R12 ;  /* 0x0000000c7a0c7220 */ /* 0x000fe20000410000 */
[----:B------:R-:W4:Y:S01]  /*121d0*/  LDL.64 R44, [R1+0x3d0] ;  /* 0x0003d000012c7983 */ /* 0x000f220000100a00 */
[----:B------:R-:W1:Y:S01]  /*121e0*/  MUFU.EX2 R165, R165 ;  /* 0x000000a500a57308 */ /* 0x000e620000000800 */
[----:B------:R-:W-:Y:S01]  /*121f0*/  FADD.FTZ R3, R103, R4 ;  /* 0x0000000467037221 */ /* 0x000fe20000010000 */
[----:B0-----:R-:W-:Y:S01]  /*12200*/  FADD.FTZ R5, R163, R2 ;  /* 0x00000002a3057221 */ /* 0x001fe20000010000 */
[----:B------:R-:W4:Y:S04]  /*12210*/  LDL.64 R42, [R1+0x3e0] ;  /* 0x0003e000012a7983 */ /* 0x000f280000100a00 */
[----:B------:R-:W4:Y:S01]  /*12220*/  LDL.64 R90, [R1+0x3c8] ;  /* 0x0003c800015a7983 */ /* 0x000f220000100a00 */
[----:B------:R-:W0:Y:S01]  /*12230*/  MUFU.EX2 R113, R113 ;  /* 0x0000007100717308 */ /* 0x000e220000000800 */
[----:B------:R-:W-:Y:S01]  /*12240*/  FADD.FTZ R3, R162, R3 ;  /* 0x00000003a2037221 */ /* 0x000fe20000010000 */
[----:B-1----:R-:W-:Y:S01]  /*12250*/  FADD.FTZ R2, R114, R5 ;  /* 0x0000000572027221 */ /* 0x002fe20000010000 */
[----:B------:R-:W4:Y:S04]  /*12260*/  LDL.64 R40, [R1+0x208] ;  /* 0x0002080001287983 */ /* 0x000f280000100a00 */
[----:B------:R-:W4:Y:S01]  /*12270*/  LDL.64 R94, [R1+0x3e8] ;  /* 0x0003e800015e7983 */ /* 0x000f220000100a00 */
[----:B------:R-:W1:Y:S01]  /*12280*/  MUFU.EX2 R167, R167 ;  /* 0x000000a700a77308 */ /* 0x000e620000000800 */
[----:B------:R-:W-:Y:S01]  /*12290*/  FADD.FTZ R3, R102, R3 ;  /* 0x0000000366037221 */ /* 0x000fe20000010000 */
[----:B------:R-:W-:Y:S01]  /*122a0*/  FADD.FTZ R2, R165, R2 ;  /* 0x00000002a5027221 */ /* 0x000fe20000010000 */
[----:B------:R-:W4:Y:S05]  /*122b0*/  LDL.64 R38, [R1+0x218] ;  /* 0x0002180001267983 */ /* 0x000f2a0000100a00 */
        /* <DEDUP_REMOVED lines=8> */
[----:B------:R-:W4:Y:S05]  /*12340*/  LDL.64 R88, [R1+0x3b8] ;  /* 0x0003b80001587983 */ /* 0x000f2a0000100a00 */
[----:B------:R-:W1:Y:S01]  /*12350*/  MUFU.EX2 R111, R111 ;  /* 0x0000006f006f7308 */ /* 0x000e620000000800 */
[----:B------:R-:W-:Y:S01]  /*12360*/  FADD.FTZ R5, R101, R4 ;  /* 0x0000000465057221 */ /* 0x000fe20000010000 */
[----:B------:R-:W-:-:S06]  /*12370*/  FADD.FTZ R2, R112, R3 ;  /* 0x0000000370027221 */ /* 0x000fcc0000010000 */
[----:B------:R-:W1:Y:S01]  /*12380*/  MUFU.EX2 R171, R171 ;  /* 0x000000ab00ab7308 */ /* 0x000e620000000800 */
[----:B------:R-:W-:Y:S01]  /*12390*/  FADD.FTZ R5, R168, R5 ;  /* 0x00000005a8057221 */ /* 0x000fe20000010000 */
[----:B0-----:R-:W-:-:S06]  /*123a0*/  FADD.FTZ R2, R169, R2 ;  /* 0x00000002a9027221 */ /* 0x001fcc0000010000 */
[----:B------:R-:W0:Y:S01]  /*123b0*/  MUFU.EX2 R110, R110 ;  /* 0x0000006e006e7308 */ /* 0x000e220000000800 */
[----:B------:R-:W-:Y:S01]  /*123c0*/  FADD.FTZ R5, R100, R5 ;  /* 0x0000000564057221 */ /* 0x000fe20000010000 */
[----:B-1----:R-:W-:-:S06]  /*123d0*/  FADD.FTZ R2, R111, R2 ;  /* 0x000000026f027221 */ /* 0x002fcc0000010000 */
[----:B------:R-:W1:Y:S08]  /*123e0*/  MUFU.EX2 R172, R172 ;  /* 0x000000ac00ac7308 */ /* 0x000e700000000800 */
[----:B------:R-:W1:Y:S01]  /*123f0*/  MUFU.EX2 R173, R173 ;  /* 0x000000ad00ad7308 */ /* 0x000e620000000800 */
[----:B------:R-:W-:Y:S01]  /*12400*/  FADD.FTZ R4, R170, R5 ;  /* 0x00000005aa047221 */ /* 0x000fe20000010000 */
[----:B------:R-:W-:-:S06]  /*12410*/  FADD.FTZ R3, R171, R2 ;  /* 0x00000002ab037221 */ /* 0x000fcc0000010000 */
[----:B------:R-:W1:Y:S08]  /*12420*/  MUFU.EX2 R119, R119 ;  /* 0x0000007700777308 */ /* 0x000e700000000800 */
[----:B------:R-:W-:Y:S08]  /*12430*/  MUFU.EX2 R174, R174 ;  /* 0x000000ae00ae7308 */ /* 0x000ff00000000800 */
[----:B------:R-:W-:Y:S01]  /*12440*/  MUFU.EX2 R118, R118 ;  /* 0x0000007600767308 */ /* 0x000fe20000000800 */
[----:B------:R-:W-:Y:S01]  /*12450*/  FMUL.FTZ R81, R122, R67 ;  /* 0x000000437a517220 */ /* 0x000fe20000410000 */
[----:B------:R-:W4:Y:S06]  /*12460*/  LDL.64 R48, [R1+0x370] ;  /* 0x0003700001307983 */ /* 0x000f2c0000100a00 */
[----:B------:R-:W1:Y:S01]  /*12470*/  MUFU.EX2 R76, R76 ;  /* 0x0000004c004c7308 */ /* 0x000e620000000800 */
[----:B------:R-:W-:Y:S01]  /*12480*/  FADD.FTZ R5, R97, R4 ;  /* 0x0000000461057221 */ /* 0x000fe20000010000 */
[----:B0-----:R-:W-:-:S06]  /*12490*/  FADD.FTZ R2, R110, R3 ;  /* 0x000000036e027221 */ /* 0x001fcc0000010000 */
[----:B------:R-:W0:Y:S01]  /*124a0*/  MUFU.EX2 R175, R175 ;  /* 0x000000af00af7308 */ /* 0x000e220000000800 */
[----:B-1----:R-:W-:Y:S01]  /*124b0*/  FADD.FTZ R4, R172, R5 ;  /* 0x00000005ac047221 */ /* 0x002fe20000010000 */
[----:B------:R-:W-:Y:S01]  /*124c0*/  FADD.FTZ R3, R173, R2 ;  /* 0x00000002ad037221 */ /* 0x000fe20000010000 */
[----:B------:R-:W-:Y:S04]  /*124d0*/  STL.64 [R1+0x3f0], R6 ;  /* 0x0003f00601007387 */ /* 0x000fe80000100a00 */
[----:B------:R-:W-:Y:S01]  /*124e0*/  STL.64 [R1+0x3f8], R32 ;  /* 0x0003f82001007387 */ /* 0x000fe20000100a00 */
[----:B------:R-:W1:Y:S01]  /*124f0*/  MUFU.EX2 R11, R11 ;  /* 0x0000000b000b7308 */ /* 0x000e620000000800 */
[----:B------:R-:W-:Y:S01]  /*12500*/  FADD.FTZ R31, R119, R4 ;  /* 0x00000004771f7221 */ /* 0x000fe20000010000 */
[----:B------:R-:W-:Y:S01]  /*12510*/  FADD.FTZ R30, R76, R3 ;  /* 0x000000034c1e7221 */ /* 0x000fe20000010000 */
[----:B------:R1:W-:Y:S02]  /*12520*/  STL.64 [R1+0x2f0], R80 ;  /* 0x0002f05001007387 */ /* 0x0003e40000100a00 */
[----:B------:R-:W-:-:S02]  /*12530*/  FADD.FTZ R31, R174, R31 ;  /* 0x0000001fae1f7221 */ /* 0x000fc40000010000 */
[----:B------:R-:W-:Y:S01]  /*12540*/  STL.64 [R1+0x200], R28 ;  /* 0x0002001c01007387 */ /* 0x000fe20000100a00 */
[----:B0-----:R-:W-:Y:S01]  /*12550*/  FADD.FTZ R34, R175, R30 ;  /* 0x0000001eaf227221 */ /* 0x001fe20000010000 */
[----:B------:R-:W-:Y:S02]  /*12560*/  FADD.FTZ R30, R118, R31 ;  /* 0x0000001f761e7221 */ /* 0x000fe40000010000 */
[----:B------:R0:W-:Y:S01]  /*12570*/  STL.64 [R1+0x210], R26 ;  /* 0x0002101a01007387 */ /* 0x0001e20000100a00 */
[C---:B-1----:R-:W-:Y:S01]  /*12580*/  FMUL.FTZ R81, R122.reuse, R75 ;  /* 0x0000004b7a517220 */ /* 0x042fe20000410000 */
[C---:B------:R-:W-:Y:S01]  /*12590*/  FMUL.FTZ R80, R122.reuse, R74 ;  /* 0x0000004a7a507220 */ /* 0x040fe20000410000 */
[----:B------:R-:W-:Y:S01]  /*125a0*/  FADD.FTZ R31, R11, R34 ;  /* 0x000000220b1f7221 */ /* 0x000fe20000010000 */
[----:B------:R-:W-:Y:S04]  /*125b0*/  STL.64 [R1+0x220], R24 ;  /* 0x0002201801007387 */ /* 0x000fe80000100a00 */
[----:B------:R1:W-:Y:S04]  /*125c0*/  STL.64 [R1+0x1e0], R30 ;  /* 0x0001e01e01007387 */ /* 0x0003e80000100a00 */
        /* <DEDUP_REMOVED lines=11> */
[----:B------:R1:W-:Y:S04]  /*12680*/  STL.64 [R1+0x2e0], R68 ;  /* 0x0002e04401007387 */ /* 0x0003e80000100a00 */
[----:B------:R-:W-:Y:S04]  /*12690*/  STL.64 [R1+0x300], R80 ;  /* 0x0003005001007387 */ /* 0x000fe80000100a00 */
[----:B------:R1:W-:Y:S04]  /*126a0*/  STL.64 [R1+0x310], R78 ;  /* 0x0003104e01007387 */ /* 0x0003e80000100a00 */
[----:B------:R-:W4:Y:S04]  /*126b0*/  LDL.64 R2, [R1+0x390] ;  /* 0x0003900001027983 */ /* 0x000f280000100a00 */
[----:B------:R-:W4:Y:S04]  /*126c0*/  LDL.64 R4, [R1+0x3a0] ;  /* 0x0003a00001047983 */ /* 0x000f280000100a00 */
[----:B------:R-:W4:Y:S04]  /*126d0*/  LDL.64 R6, [R1+0x3b0] ;  /* 0x0003b00001067983 */ /* 0x000f280000100a00 */
[----:B------:R-:W4:Y:S04]  /*126e0*/  LDL.64 R36, [R1+0x3c0] ;  /* 0x0003c00001247983 */ /* 0x000f280000100a00 */
[----:B0-----:R-:W4:Y:S04]  /*126f0*/  LDL.64 R26, [R1+0x228] ;  /* 0x00022800011a7983 */ /* 0x001f280000100a00 */
        /* <DEDUP_REMOVED lines=21> */
[C---:B------:R-:W-:Y:S01]  /*12850*/  FMUL.FTZ R65, R122.reuse, R65 ;  /* 0x000000417a417220 */ /* 0x040fe20000410000 */
[----:B------:R-:W-:-:S05]  /*12860*/  FMUL.FTZ R64, R122, R64 ;  /* 0x000000407a407220 */ /* 0x000fca0000410000 */
[----:B------:R0:W-:Y:S02]  /*12870*/  STL.64 [R1+0x320], R64 ;  /* 0x0003204001007387 */ /* 0x0001e40000100a00 */
[C---:B0-----:R-:W-:Y:S01]  /*12880*/  FMUL.FTZ R65, R122.reuse, R109 ;  /* 0x0000006d7a417220 */ /* 0x041fe20000410000 */
[----:B------:R-:W-:-:S05]  /*12890*/  FMUL.FTZ R64, R122, R108 ;  /* 0x0000006c7a407220 */ /* 0x000fca0000410000 */
[----:B------:R0:W-:Y:S04]  /*128a0*/  STL.64 [R1+0x330], R64 ;  /* 0x0003304001007387 */ /* 0x0001e80000100a00 */
[----:B0-----:R0:W5:Y:S01]  /*128b0*/  LDL.64 R64, [R1+0x1c0] ;  /* 0x0001c00001407983 */ /* 0x0011620000100a00 */
[C---:B--2---:R-:W-:Y:S01]  /*128c0*/  FMUL.FTZ R99, R122.reuse, R99 ;  /* 0x000000637a637220 */ /* 0x044fe20000410000 */
        /* <DEDUP_REMOVED lines=29> */
[----:B------:R0:W-:Y:S01]  /*12aa0*/  STL.64 [R1+0x340], R98 ;  /* 0x0003406201007387 */ /* 0x0001e20000100a00 */
[----:B------:R-:W-:-:S03]  /*12ab0*/  LOP3.LUT R124, R124, 0x1, RZ, 0xfc, !PT ;  /* 0x000000017c7c7812 */ /* 0x000fc600078efcff */
[----:B------:R0:W-:Y:S04]  /*12ac0*/  STL.64 [R1+0x350], R52 ;  /* 0x0003503401007387 */ /* 0x0001e80000100a00 */
[----:B------:R0:W-:Y:S04]  /*12ad0*/  STL.64 [R1+0x360], R50 ;  /* 0x0003603201007387 */ /* 0x0001e80000100a00 */
[----:B------:R0:W-:Y:S04]  /*12ae0*/  STL.64 [R1+0x380], R46 ;  /* 0x0003802e01007387 */ /* 0x0001e80000100a00 */
[----:B------:R0:W-:Y:S04]  /*12af0*/  STL [R1+0x1d4], R121 ;  /* 0x0001d47901007387 */ /* 0x0001e80000100800 */
[----:B------:R0:W-:Y:S01]  /*12b00*/  STL.64 [R1+0x3d0], R44 ;  /* 0x0003d02c01007387 */ /* 0x0001e20000100a00 */
[C---:B------:R-:W-:Y:S01]  /*12b10*/  FMUL.FTZ R49, R122.reuse, R49 ;  /* 0x000000317a317220 */ /* 0x040fe20000410000 */
[----:B------:R-:W-:-:S02]  /*12b20*/  FMUL.FTZ R48, R122, R48 ;  /* 0x000000307a307220 */ /* 0x000fc40000410000 */
        /* <DEDUP_REMOVED lines=112> */
[----:B------:R-:W-:Y:S02]  /*13230*/  F2FP.BF16.F32.PACK_AB R171, R110, R171 ;  /* 0x000000ab6eab723e */ /* 0x000fe400000010ff */
[----:B------:R-:W-:Y:S02]  /*13240*/  F2FP.BF16.F32.PACK_AB R173, R76, R173 ;  /* 0x000000ad4cad723e */ /* 0x000fe400000010ff */
[----:B------:R-:W-:Y:S01]  /*13250*/  F2FP.BF16.F32.PACK_AB R175, R11, R175 ;  /* 0x000000af0baf723e */ /* 0x000fe200000010ff */
[----:B0-----:R-:W-:Y:S06]  /*13260*/  @!P1 BRA `(.L_x_11672) ;  /* 0x0000000000049947 */ /* 0x001fec0003800000 */
[----:B------:R-:W-:Y:S01]  /*13270*/  BPT.TRAP 0x1 ;  /* 0x000000040000795c */ /* 0x000fe20000300000 */
.L_x_11672:
[----:B------:R-:W-:Y:S05]  /*13280*/  BSYNC B0 ;  /* 0x0000000000007941 */ /* 0x000fea0003800000 */
.L_x_11671:
        /* <DEDUP_REMOVED lines=8> */
.L_x_11674:
[----:B------:R-:W-:Y:S05]  /*13310*/  BSYNC B0 ;  /* 0x0000000000007941 */ /* 0x000fea0003800000 */
.L_x_11673:
[----:B------:R-:W-:Y:S04]  /*13320*/  BSSY B0, `(.L_x_11675) ;  /* 0x0000004000007945 */ /* 0x000fe80003800000 */
[----:B-1----:R-:W-:Y:S05]  /*13330*/  @P0 BRA `(.L_x_11676) ;  /* 0x0000000000080947 */ /* 0x002fea0003800000 */
[----:B------:R-:W1:Y:S02]  /*13340*/  SYNCS.PHASECHK.TRANS64.TRYWAIT P0, [R64+URZ], R65 ;  /* 0x00000041400075a7 */ /* 0x000e64000800017f */
[----:B-1----:R-:W-:Y:S05]  /*13350*/  @!P0 BRA `(.L_x_11677) ;  /* 0x000000f400c48947 */ /* 0x002fea0003800000 */
.L_x_11676:
[----:B------:R-:W-:Y:S05]  /*13360*/  BSYNC B0 ;  /* 0x0000000000007941 */ /* 0x000fea0003800000 */
.L_x_11675:
        /* <DEDUP_REMOVED lines=132> */
[----:B------:R0:W-:Y:S01]  /*13bb0*/  BAR.SYNC.DEFER_BLOCKING R2, 0x100 ;  /* 0x000400020000751d */ /* 0x0001e20000010000 */
[----:B------:R-:W-:Y:S02]  /*13bc0*/  IMAD.MOV.U32 R3, RZ, RZ, R17 ;  /* 0x000000ffff037224 */ /* 0x000fe400078e0011 */
[----:B0-----:R-:W-:-:S06]  /*13bd0*/  IMAD.MOV.U32 R2, RZ, RZ, R16 ;  /* 0x000000ffff027224 */ /* 0x001fcc00078e0010 */
[----:B------:R-:W4:Y:S04]  /*13be0*/  LD.E.64 R2, desc[UR36][R2.64+0x80] ;  /* 0x0000802402027980 */ /* 0x000f28000c101b00 */
        /* <DEDUP_REMOVED lines=164> */
[----:B------:R-:W-:Y:S02]  /*14630*/  R2UR UR7, R3 ;  /* 0x00000000030772ca */ /* 0x000fe400000e0000 */
[----:B------:R-:W-:-:S09]  /*14640*/  R2UR UR6, R2 ;  /* 0x00000000020672ca */ /* 0x000fd200000e0000 */
[----:B------:R-:W-:Y:S01]  /*14650*/  VOTEU.ANY UP0, P0 ;  /* 0x00000000003f7886 */ /* 0x000fe20000000100 */
[----:B------:R-:W-:Y:S02]  /*14660*/  VIADD R4, R2, 0x80 ;  /* 0x0000008002047836 */ /* 0x000fe40000000000 */
[----:B------:R-:W-:Y:S01]  /*14670*/  IMAD.MOV.U32 R5, RZ, RZ, R3 ;  /* 0x000000ffff057224 */ /* 0x000fe200078e0003 */
        /* <DEDUP_REMOVED lines=496> */
.L_x_11679:
[----:B------:R-:W-:Y:S05]  /*16580*/  BSYNC B0 ;  /* 0x0000000000007941 */ /* 0x000fea0003800000 */
.L_x_11678:
        /* <DEDUP_REMOVED lines=9> */
.L_x_11651:
[----:B------:R-:W1:Y:S01]  /*16620*/  LDL R5, [R1+0x1e0] ;  /* 0x0001e00001057983 */ /* 0x000e620000100800 */
[----:B------:R-:W-:Y:S05]  /*16630*/  WARPSYNC.ALL ;  /* 0x0000000000007948 */ /* 0x000fea0003800000 */
        /* <DEDUP_REMOVED lines=63> */
[----:B------:R-:W5:Y:S04]  /*16a30*/  LDL.64 R10, [R1+0x378] ;  /* 0x00037800010a7983 */ /* 0x000f680000100a00 */
[----:B-1----:R-:W1:Y:S02]  /*16a40*/  SHFL.BFLY PT, R0, R5, 0x2, 0x1f ;  /* 0x0c401f0005007f89 */ /* 0x002e6400000e0000 */
[----:B-1----:R-:W-:-:S05]  /*16a50*/  FADD.FTZ R0, R5, R0 ;  /* 0x0000000005007221 */ /* 0x002fca0000010000 */
[----:B------:R-:W0:Y:S02]  /*16a60*/  SHFL.BFLY PT, R3, R0, 0x1, 0x1f ;  /* 0x0c201f0000037f89 */ /* 0x000e2400000e0000 */
[----:B0-----:R-:W-:Y:S02]  /*16a70*/  FADD.FTZ R2, R0, R3 ;  /* 0x0000000300027221 */ /* 0x001fe40000010000 */
[----:B------:R-:W5:Y:S04]  /*16a80*/  LDL R0, [R1+0x1c0] ;  /* 0x0001c00001007983 */ /* 0x000f680000100800 */
[----:B------:R-:W-:Y:S04]  /*16a90*/  STL [R1+0x1e0], R2 ;  /* 0x0001e00201007387 */ /* 0x000fe80000100800 */
[----:B------:R-:W3:Y:S04]  /*16aa0*/  LDL R146, [R1+0x1e0] ;  /* 0x0001e00001927983 */ /* 0x000ee80000100800 */
[----:B--2---:R-:W0:Y:S02]  /*16ab0*/  SHFL.BFLY PT, R3, R4, 0x2, 0x1f ;  /* 0x0c401f0004037f89 */ /* 0x004e2400000e0000 */
[----:B0-----:R-:W-:-:S02]  /*16ac0*/  FADD.FTZ R3, R3, R4 ;  /* 0x0000000403037221 */ /* 0x001fc40000010000 */
[----:B------:R-:W2:Y:S04]  /*16ad0*/  LDL.64 R4, [R1+0x3e8] ;  /* 0x0003e80001047983 */ /* 0x000ea80000100a00 */
[----:B------:R-:W0:Y:S02]  /*16ae0*/  SHFL.BFLY PT, R140, R3, 0x1, 0x1f ;  /* 0x0c201f00038c7f89 */ /* 0x000e2400000e0000 */
[----:B0-----:R-:W-:Y:S02]  /*16af0*/  FADD.FTZ R140, R3, R140 ;  /* 0x0000008c038c7221 */ /* 0x001fe40000010000 */
[----:B------:R-:W2:Y:S03]  /*16b00*/  LDL.64 R2, [R1+0x3c8] ;  /* 0x0003c80001027983 */ /* 0x000ea60000100a00 */
[----:B------:R-:W-:-:S13]  /*16b10*/  FSETP.NE.FTZ.AND P1, PT, R140, RZ, PT ;  /* 0x000000ff8c00720b */ /* 0x000fda0003f35000 */
[----:B------:R-:W2:Y:S04]  /*16b20*/  @P1 LDL R144, [R1+0x1f0] ;  /* 0x0001f00001901983 */ /* 0x000ea80000100800 */
[----:B------:R-:W2:Y:S01]  /*16b30*/  @P1 LDL R139, [R1+0x1d4] ;  /* 0x0001d400018b1983 */ /* 0x000ea20000100800 */
[----:B---3--:R-:W-:-:S13]  /*16b40*/  FSETP.NE.FTZ.AND P0, PT, R146, RZ, PT ;  /* 0x000000ff9200720b */ /* 0x008fda0003f15000 */
[----:B------:R-:W3:Y:S04]  /*16b50*/  @P0 LDL R138, [R1+0x1f0] ;  /* 0x0001f000018a0983 */ /* 0x000ee80000100800 */
[----:B------:R-:W3:Y:S01]  /*16b60*/  @P0 LDL R141, [R1+0x1d0] ;  /* 0x0001d000018d0983 */ /* 0x000ee20000100800 */
[----:B------:R-:W-:-:S06]  /*16b70*/  IMAD.MOV.U32 R137, RZ, RZ, RZ ;  /* 0x000000ffff897224 */ /* 0x000fcc00078e00ff */
[----:B------:R-:W0:Y:S01]  /*16b80*/  @P0 MUFU.RCP R137, R146 ;  /* 0x0000009200890308 */ /* 0x000e220000001000 */
[----:B------:R-:W1:Y:S07]  /*16b90*/  S2R R147, SR_TID.X ;  /* 0x0000000000937919 */ /* 0x000e6e0000002100 */
[----:B------:R-:W4:Y:S01]  /*16ba0*/  @P0 MUFU.LG2 R142, R146 ;  /* 0x00000092008e0308 */ /* 0x000f220000000c00 */
[-C--:B0-----:R-:W-:Y:S01]  /*16bb0*/  FMUL.FTZ R131, R131, R137.reuse ;  /* 0x0000008983837220 */ /* 0x081fe20000410000 */
[----:B------:R-:W-:-:S06]  /*16bc0*/  FMUL.FTZ R130, R130, R137 ;  /* 0x0000008982827220 */ /* 0x000fcc0000410000 */
[----:B------:R-:W0:Y:S01]  /*16bd0*/  @P1 MUFU.LG2 R145, R140 ;  /* 0x0000008c00911308 */ /* 0x000e220000000c00 */
[----:B------:R5:W-:Y:S02]  /*16be0*/  STL.64 [R1+0x220], R130 ;  /* 0x0002208201007387 */ /* 0x000be40000100a00 */
[----:B-----5:R-:W-:-:S06]  /*16bf0*/  IMAD.MOV.U32 R130, RZ, RZ, RZ ;  /* 0x000000ffff827224 */ /* 0x020fcc00078e00ff */
[----:B------:R-:W5:Y:S01]  /*16c00*/  @P1 MUFU.RCP R130, R140 ;  /* 0x0000008c00821308 */ /* 0x000f620000001000 */
[----:B----4-:R-:W-:Y:S01]  /*16c10*/  @P0 FMUL.FTZ R143, R142, 0.69314718246459960938 ;  /* 0x3f3172188e8f0820 */ /* 0x010fe20000410000 */
[----:B0-----:R-:W-:Y:S01]  /*16c20*/  @P1 FMUL.FTZ R145, R145, 0.69314718246459960938 ;  /* 0x3f31721891911820 */ /* 0x001fe20000410000 */
[----:B------:R-:W-:Y:S02]  /*16c30*/  IMAD.MOV.U32 R142, RZ, RZ, -0x800000 ;  /* 0xff800000ff8e7424 */ /* 0x000fe400078e00ff */
[-C--:B------:R-:W-:Y:S01]  /*16c40*/  FMUL.FTZ R135, R135, R137.reuse ;  /* 0x0000008987877220 */ /* 0x080fe20000410000 */
[-C--:B------:R-:W-:Y:S01]  /*16c50*/  FMUL.FTZ R134, R134, R137.reuse ;  /* 0x0000008986867220 */ /* 0x080fe20000410000 */
[-C--:B------:R-:W-:Y:S01]  /*16c60*/  FMUL.FTZ R133, R133, R137.reuse ;  /* 0x0000008985857220 */ /* 0x080fe20000410000 */
[-C--:B------:R-:W-:Y:S01]  /*16c70*/  FMUL.FTZ R132, R132, R137.reuse ;  /* 0x0000008984847220 */ /* 0x080fe20000410000 */
        /* <DEDUP_REMOVED lines=149> */
[----:B---3--:R-:W-:-:S04]  /*175d0*/  @P0 FMUL.FTZ R138, R138, 0.69314718246459960938 ;  /* 0x3f3172188a8a0820 */ /* 0x008fc80000410000 */
[----:B------:R-:W-:Y:S01]  /*175e0*/  @P0 FFMA.FTZ R142, R138, R141, R143 ;  /* 0x0000008d8a8e0223 */ /* 0x000fe2000001008f */
[----:B------:R-:W-:Y:S02]  /*175f0*/  IMAD.MOV.U32 R138, RZ, RZ, -0x800000 ;  /* 0xff800000ff8a7424 */ /* 0x000fe400078e00ff */
[----:B------:R-:W-:Y:S01]  /*17600*/  @P1 FFMA.FTZ R138, R144, R139, R145 ;  /* 0x0000008b908a1223 */ /* 0x000fe20000010091 */
[----:B------:R-:W-:Y:S04]  /*17610*/  STL.64 [R1+0x3a0], R84 ;  /* 0x0003a05401007387 */ /* 0x000fe80000100a00 */
[----:B------:R-:W-:Y:S04]  /*17620*/  STL [R1+0x1e0], R142 ;  /* 0x0001e08e01007387 */ /* 0x000fe80000100800 */
        /* <DEDUP_REMOVED lines=39> */
[-C--:B------:R-:W-:Y:S01]  /*178a0*/  FMUL.FTZ R11, R11, R130.reuse ;  /* 0x000000820b0b7220 */ /* 0x080fe20000410000 */
[----:B------:R-:W-:Y:S01]  /*178b0*/  FMUL.FTZ R10, R10, R130 ;  /* 0x000000820a0a7220 */ /* 0x000fe20000410000 */
[----:B------:R-:W-:-:S02]  /*178c0*/  ISETP.NE.AND P1, PT, R0, 0x2, PT ;  /* 0x000000020000780c */ /* 0x000fc40003f25270 */
[----:B-1----:R-:W-:Y:S02]  /*178d0*/  SHF.R.U32.HI R147, RZ, 0x7, R147 ;  /* 0x00000007ff937819 */ /* 0x002fe40000011693 */
[----:B------:R0:W-:Y:S01]  /*178e0*/  STL.64 [R1+0x378], R10 ;  /* 0x0003780a01007387 */ /* 0x0001e20000100a00 */
[----:B------:R-:W-:Y:S01]  /*178f0*/  BSSY B0, `(.L_x_11681) ;  /* 0x000000a000007945 */ /* 0x000fe20003800000 */
[----:B------:R-:W-:Y:S02]  /*17900*/  PLOP3.LUT P0, PT, PT, PT, PT, 0x8, 0x0 ;  /* 0x000000000000781c */ /* 0x000fe40003f0e170 */
[----:B0-----:R-:W-:-:S05]  /*17910*/  IADD3 R10, -R147, 0xb, RZ ;  /* 0x0000000b930a7810 */ /* 0x001fca0007ffe1ff */
[----:B------:R0:W-:Y:S08]  /*17920*/  BAR.ARV R10, 0x100 ;  /* 0x0004000a0000751d */ /* 0x0001f00000002000 */
[----:B------:R-:W-:Y:S06]  /*17930*/  BAR.ARV 0x8, 0x180 ;  /* 0x0206000000007b1d */ /* 0x000fec0000002000 */
[----:B------:R-:W-:Y:S05]  /*17940*/  @P1 BRA `(.L_x_11682) ;  /* 0x0000000000101947 */ /* 0x000fea0003800000 */
[----:B------:R-:W2:Y:S04]  /*17950*/  LDL R0, [R1+0x1c4] ;  /* 0x0001c40001007983 */ /* 0x000ea80000100800 */
[----:B------:R1:W-:Y:S01]  /*17960*/  STL [R1+0x1c0], RZ ;  /* 0x0001c0ff01007387 */ /* 0x0003e20000100800 */
[----:B--2---:R-:W-:-:S05]  /*17970*/  LOP3.LUT R0, R0, 0x1, RZ, 0x3c, !PT ;  /* 0x0000000100007812 */ /* 0x004fca00078e3cff */
[----:B------:R1:W-:Y:S02]  /*17980*/  STL [R1+0x1c4], R0 ;  /* 0x0001c40001007387 */ /* 0x0003e40000100800 */
.L_x_11682:
[----:B------:R-:W-:Y:S05]  /*17990*/  BSYNC B0 ;  /* 0x0000000000007941 */ /* 0x000fea0003800000 */
.L_x_11681:
[----:B------:R-:W-:-:S12]  /*179a0*/  UIADD3 UR61, UR61, 0x1, URZ ;  /* 0x000000013d3d7890 */ /* 0x000fd8000fffe03f */
.L_x_11588:
[----:B------:R-:W2:Y:S01]  /*179b0*/  S2R R7, SR_CgaCtaId ;  /* 0x0000000000077919 */ /* 0x000ea20000008800 */
[----:B-1----:R-:W-:Y:S01]  /*179c0*/  MOV R0, 0x400 ;  /* 0x0000040000007802 */ /* 0x002fe20000000f00 */
[----:B------:R-:W-:Y:S01]  /*179d0*/  BSSY B0, `(.L_x_11683) ;  /* 0x00004a7000007945 */ /* 0x000fe20003800000 */
[----:B------:R-:W-:Y:S02]  /*179e0*/  BAR.SYNC.DEFER_BLOCKING 0x5, 0x180 ;  /* 0x0146000000007b1d */ /* 0x000fe40000010000 */
[----:B--2---:R-:W-:-:S05]  /*179f0*/  LEA R0, R7, R0, 0x18 ;  /* 0x0000000007007211 */ /* 0x004fca00078ec0ff */
[----:B0-----:R-:W0:Y:S02]  /*17a00*/  LDS.128 R8, [R0+0x228d0] ;  /* 0x0228d00000087984 */ /* 0x001e240000000c00 */
[----:B0-----:R-:W-:Y:S02]  /*17a10*/  R2UR UR5, R9 ;  /* 0x00000000090572ca */ /* 0x001fe400000e0000 */
[----:B------:R-:W-:Y:S02]  /*17a20*/  R2UR UR6, R10 ;  /* 0x000000000a0672ca */ /* 0x000fe400000e0000 */
[----:B------:R-:W-:Y:S01]  /*17a30*/  R2UR UR7, R11 ;  /* 0x000000000b0772ca */ /* 0x000fe200000e0000 */
[----:B------:R-:W-:Y:S06]  /*17a40*/  BAR.ARV 0x4, 0x180 ;  /* 0x0106000000007b1d */ /* 0x000fec0000002000 */
[----:B------:R-:W-:Y:S08]  /*17a50*/  @P0 BRA `(.L_x_11684) ;  /* 0x0000003800e00947 */ /* 0x000ff00003800000 */
[----:B------:R-:W2:Y:S01]  /*17a60*/  LDL R4, [R1+0x460] ;  /* 0x0004600001047983 */ /* 0x000ea20000100800 */
[----:B------:R-:W-:Y:S01]  /*17a70*/  ULDC.64 UR8, c[0x0][0xc00] ;  /* 0x0003000000087ab9 */ /* 0x000fe20000000a00 */
[----:B------:R-:W-:Y:S02]  /*17a80*/  ULDC.64 UR10, c[0x0][0xc00] ;  /* 0x00030000000a7ab9 */ /* 0x000fe40000000a00 */
[----:B------:R-:W3:Y:S04]  /*17a90*/  LDL.128 R140, [R1+0x200] ;  /* 0x00020000018c7983 */ /* 0x000ee80000100c00 */
        /* <DEDUP_REMOVED lines=31> */
[----:B------:R-:W0:Y:S01]  /*17c90*/  S2R R5, SR_SWINHI ;  /* 0x0000000000057919 */ /* 0x000e220000002f00 */
[----:B------:R-:W-:-:S02]  /*17ca0*/  MOV R2, R0 ;  /* 0x0000000000027202 */ /* 0x000fc40000000f00 */
[----:B0-----:R-:W-:Y:S01]  /*17cb0*/  MOV R3, R5 ;  /* 0x0000000500037202 */ /* 0x001fe20000000f00 */
[----:B------:R-:W-:Y:S01]  /*17cc0*/  UIMAD.WIDE UR8, UR60, 0x4, UR8 ;  /* 0x000000043c0878a5 */ /* 0x000fe2000f8e0208 */
[----:B------:R-:W-:Y:S01]  /*17cd0*/  ULDC UR4, c[0x0][0xa88] ;  /* 0x0002a20000047ab9 */ /* 0x000fe20000000800 */
[----:B--2---:R-:W-:Y:S01]  /*17ce0*/  IMAD.WIDE R4, R4, 0x2, R2 ;  /* 0x0000000204047825 */ /* 0x004fe200078e0202 */
[----:B---3--:R-:W-:Y:S02]  /*17cf0*/  F2FP.BF16.F32.PACK_AB R140, R141, R140 ;  /* 0x0000008c8d8c723e */ /* 0x008fe400000010ff */
[----:B------:R-:W-:Y:S02]  /*17d00*/  LOP3.LUT R21, R4, 0x380, RZ, 0xc0, !PT ;  /* 0x0000038004157812 */ /* 0x000fe400078ec0ff */
[----:B------:R-:W-:Y:S02]  /*17d10*/  F2FP.BF16.F32.PACK_AB R141, R143, R142 ;  /* 0x0000008e8f8d723e */ /* 0x000fe400000010ff */
[----:B----4-:R-:W-:-:S02]  /*17d20*/  F2FP.BF16.F32.PACK_AB R142, R9, R8 ;  /* 0x00000008098e723e */ /* 0x010fc400000010ff */
[----:B------:R-:W-:Y:S02]  /*17d30*/  IADD3 R9, P0, R4, 0x20, RZ ;  /* 0x0000002004097810 */ /* 0x000fe40007f1e0ff */
[----:B------:R-:W-:Y:S02]  /*17d40*/  SHF.R.U64 R21, R21, 0x3, RZ ;  /* 0x0000000315157819 */ /* 0x000fe400000012ff */
[----:B------:R-:W-:Y:S02]  /*17d50*/  LOP3.LUT R8, R9, 0x380, RZ, 0xc0, !PT ;  /* 0x0000038009087812 */ /* 0x000fe400078ec0ff */
[----:B------:R-:W-:Y:S01]  /*17d60*/  LOP3.LUT R20, R21, R4, RZ, 0x3c, !PT ;  /* 0x0000000415147212 */ /* 0x000fe200078e3cff */
[----:B------:R-:W-:Y:S01]  /*17d70*/  IMAD.MOV.U32 R21, RZ, RZ, R5 ;  /* 0x000000ffff157224 */ /* 0x000fe200078e0005 */
[----:B------:R-:W-:Y:S02]  /*17d80*/  SHF.R.U64 R8, R8, 0x3, RZ ;  /* 0x0000000308087819 */ /* 0x000fe400000012ff */
[----:B------:R-:W-:-:S02]  /*17d90*/  F2FP.BF16.F32.PACK_AB R143, R11, R10 ;  /* 0x0000000a0b8f723e */ /* 0x000fc400000010ff */
[----:B------:R-:W-:Y:S01]  /*17da0*/  MOV R20, R20 ;  /* 0x0000001400147202 */ /* 0x000fe20000000f00 */
[----:B------:R-:W-:Y:S01]  /*17db0*/  BAR.SYNC.DEFER_BLOCKING 0x1, 0x100 ;  /* 0x0044000000007b1d */ /* 0x000fe20000010000 */
[----:B------:R-:W-:Y:S01]  /*17dc0*/  LOP3.LUT R8, R8, R9, RZ, 0x3c, !PT ;  /* 0x0000000908087212 */ /* 0x000fe200078e3cff */
[----:B------:R-:W-:Y:S01]  /*17dd0*/  IMAD.X R9, RZ, RZ, R5, P0 ;  /* 0x000000ffff097224 */ /* 0x000fe200000e0605 */
[----:B------:R-:W-:Y:S02]  /*17de0*/  F2FP.BF16.F32.PACK_AB R12, R13, R12 ;  /* 0x0000000c0d0c723e */ /* 0x000fe400000010ff */
[----:B------:R-:W-:Y:S02]  /*17df0*/  IADD3 R151, P3, R4, 0x40, RZ ;  /* 0x0000004004977810 */ /* 0x000fe40007f7e0ff */
[----:B------:R-:W-:Y:S02]  /*17e00*/  F2FP.BF16.F32.PACK_AB R13, R15, R14 ;  /* 0x0000000e0f0d723e */ /* 0x000fe400000010ff */
[----:B------:R-:W-:-:S02]  /*17e10*/  MOV R8, R8 ;  /* 0x0000000800087202 */ /* 0x000fc40000000f00 */
[----:B------:R-:W-:Y:S02]  /*17e20*/  F2FP.BF16.F32.PACK_AB R14, R25, R24 ;  /* 0x00000018190e723e */ /* 0x000fe400000010ff */
[----:B------:R-:W-:Y:S02]  /*17e30*/  F2FP.BF16.F32.PACK_AB R15, R27, R26 ;  /* 0x0000001a1b0f723e */ /* 0x000fe400000010ff */
[C---:B------:R-:W-:Y:S02]  /*17e40*/  IADD3 R149, P5, R4.reuse, 0x4000, RZ ;  /* 0x0000400004957810 */ /* 0x040fe40007fbe0ff */
[C---:B------:R-:W-:Y:S02]  /*17e50*/  IADD3 R147, P6, R4.reuse, 0x4020, RZ ;  /* 0x0000402004937810 */ /* 0x040fe40007fde0ff */
[----:B------:R-:W-:Y:S01]  /*17e60*/  LOP3.LUT R150, R151, 0x380, RZ, 0xc0, !PT ;  /* 0x0000038097967812 */ /* 0x000fe200078ec0ff */
[----:B------:R0:W-:Y:S01]  /*17e70*/  STSM.16.M88.4 [R20], R140 ;  /* 0x0000008c14007844 */ /* 0x0001e20000000200 */
[----:B------:R-:W-:-:S02]  /*17e80*/  IADD3 R145, P0, R4, 0x4040, RZ ;  /* 0x0000404004917810 */ /* 0x000fc40007f1e0ff */
[----:B------:R-:W-:Y:S01]  /*17e90*/  LOP3.LUT R148, R149, 0x380, RZ, 0xc0, !PT ;  /* 0x0000038095947812 */ /* 0x000fe200078ec0ff */
[----:B------:R1:W-:Y:S01]  /*17ea0*/  STSM.16.M88.4 [R8], R12 ;  /* 0x0000000c08007844 */ /* 0x0003e20000000200 */
[----:B------:R-:W-:Y:S02]  /*17eb0*/  LOP3.LUT R146, R147, 0x380, RZ, 0xc0, !PT ;  /* 0x0000038093927812 */ /* 0x000fe400078ec0ff */
[----:B------:R-:W-:Y:S02]  /*17ec0*/  SHF.R.U64 R150, R150, 0x3, RZ ;  /* 0x0000000396967819 */ /* 0x000fe400000012ff */
[----:B------:R-:W-:Y:S02]  /*17ed0*/  LOP3.LUT R144, R145, 0x380, RZ, 0xc0, !PT ;  /* 0x0000038091907812 */ /* 0x000fe400078ec0ff */
[C---:B0-----:R-:W-:Y:S02]  /*17ee0*/  IADD3 R141, P4, R4.reuse, 0x60, RZ ;  /* 0x00000060048d7810 */ /* 0x041fe40007f9e0ff */
[----:B------:R-:W-:-:S02]  /*17ef0*/  IADD3 R143, P1, R4, 0x4060, RZ ;  /* 0x00004060048f7810 */ /* 0x000fc40007f3e0ff */
[----:B------:R-:W-:Y:S02]  /*17f00*/  LOP3.LUT R140, R141, 0x380, RZ, 0xc0, !PT ;  /* 0x000003808d8c7812 */ /* 0x000fe400078ec0ff */
[----:B-1----:R-:W-:Y:S02]  /*17f10*/  IADD3 R13, P2, R4, 0x8000, RZ ;  /* 0x00008000040d7810 */ /* 0x002fe40007f5e0ff */
[----:B------:R-:W-:Y:S02]  /*17f20*/  SHF.R.U64 R140, R140, 0x3, RZ ;  /* 0x000000038c8c7819 */ /* 0x000fe400000012ff */
[----:B------:R-:W-:Y:S02]  /*17f30*/  LOP3.LUT R142, R143, 0x380, RZ, 0xc0, !PT ;  /* 0x000003808f8e7812 */ /* 0x000fe400078ec0ff */
[----:B------:R-:W-:Y:S02]  /*17f40*/  SHF.R.U64 R148, R148, 0x3, RZ ;  /* 0x0000000394947819 */ /* 0x000fe400000012ff */
[----:B------:R-:W-:-:S02]  /*17f50*/  SHF.R.U64 R146, R146, 0x3, RZ ;  /* 0x0000000392927819 */ /* 0x000fc400000012ff */
[----:B------:R-:W-:Y:S01]  /*17f60*/  LOP3.LUT R150, R150, R151, RZ, 0x3c, !PT ;  /* 0x0000009796967212 */ /* 0x000fe200078e3cff */
[--C-:B------:R-:W-:Y:S01]  /*17f70*/  IMAD.X R151, RZ, RZ, R5.reuse, P3 ;  /* 0x000000ffff977224 */ /* 0x100fe200018e0605 */
[----:B------:R-:W-:Y:S02]  /*17f80*/  SHF.R.U64 R144, R144, 0x3, RZ ;  /* 0x0000000390907819 */ /* 0x000fe400000012ff */
[----:B------:R-:W-:Y:S02]  /*17f90*/  LOP3.LUT R12, R13, 0x380, RZ, 0xc0, !PT ;  /* 0x000003800d0c7812 */ /* 0x000fe400078ec0ff */
[----:B------:R-:W-:Y:S01]  /*17fa0*/  LOP3.LUT R140, R140, R141, RZ, 0x3c, !PT ;  /* 0x0000008d8c8c7212 */ /* 0x000fe200078e3cff */
[--C-:B------:R-:W-:Y:S01]  /*17fb0*/  IMAD.X R141, RZ, RZ, R5.reuse, P4 ;  /* 0x000000ffff8d7224 */ /* 0x100fe200020e0605 */
[----:B------:R-:W-:Y:S02]  /*17fc0*/  SHF.R.U64 R142, R142, 0x3, RZ ;  /* 0x000000038e8e7819 */ /* 0x000fe400000012ff */
[----:B------:R-:W-:Y:S01]  /*17fd0*/  LOP3.LUT R148, R148, R149, RZ, 0x3c, !PT ;  /* 0x0000009594947212 */ /* 0x000fe200078e3cff */
[----:B------:R-:W-:Y:S01]  /*17fe0*/  IMAD.X R149, RZ, RZ, R5, P5 ;  /* 0x000000ffff957224 */ /* 0x000fe200028e0605 */
[----:B------:R-:W-:-:S02]  /*17ff0*/  IADD3 R27, P3, R4, 0x8020, RZ ;  /* 0x00008020041b7810 */ /* 0x000fc40007f7e0ff */
[----:B------:R-:W-:Y:S01]  /*18000*/  LOP3.LUT R146, R146, R147, RZ, 0x3c, !PT ;  /* 0x0000009392927212 */ /* 0x000fe200078e3cff */
[--C-:B------:R-:W-:Y:S01]  /*18010*/  IMAD.X R147, RZ, RZ, R5.reuse, P6 ;  /* 0x000000ffff937224 */ /* 0x100fe200030e0605 */
[----:B------:R-:W-:Y:S02]  /*18020*/  IADD3 R25, P4, R4, 0x8040, RZ ;  /* 0x0000804004197810 */ /* 0x000fe40007f9e0ff */
[----:B------:R-:W-:Y:S01]  /*18030*/  LOP3.LUT R144, R144, R145, RZ, 0x3c, !PT ;  /* 0x0000009190907212 */ /* 0x000fe200078e3cff */
[--C-:B------:R-:W-:Y:S01]  /*18040*/  IMAD.X R145, RZ, RZ, R5.reuse, P0 ;  /* 0x000000ffff917224 */ /* 0x100fe200000e0605 */
[----:B------:R-:W-:Y:S02]  /*18050*/  SHF.R.U64 R12, R12, 0x3, RZ ;  /* 0x000000030c0c7819 */ /* 0x000fe400000012ff */
[----:B------:R-:W-:Y:S02]  /*18060*/  IADD3 R21, P5, R4, 0x8060, RZ ;  /* 0x0000806004157810 */ /* 0x000fe40007fbe0ff */
[----:B------:R-:W-:Y:S01]  /*18070*/  LOP3.LUT R142, R142, R143, RZ, 0x3c, !PT ;  /* 0x0000008f8e8e7212 */ /* 0x000fe200078e3cff */
[----:B------:R-:W-:Y:S01]  /*18080*/  IMAD.X R143, RZ, RZ, R5, P1 ;  /* 0x000000ffff8f7224 */ /* 0x000fe200008e0605 */
[----:B------:R-:W-:-:S02]  /*18090*/  IADD3 R14, P6, R4, 0xc000, RZ ;  /* 0x0000c000040e7810 */ /* 0x000fc40007fde0ff */
[----:B------:R-:W-:Y:S02]  /*180a0*/  LOP3.LUT R26, R27, 0x380, RZ, 0xc0, !PT ;  /* 0x000003801b1a7812 */ /* 0x000fe400078ec0ff */
[C---:B------:R-:W-:Y:S02]  /*180b0*/  IADD3 R10, P0, R4.reuse, 0xc020, RZ ;  /* 0x0000c020040a7810 */ /* 0x040fe40007f1e0ff */
[----:B------:R-:W-:Y:S02]  /*180c0*/  LOP3.LUT R24, R25, 0x380, RZ, 0xc0, !PT ;  /* 0x0000038019187812 */ /* 0x000fe400078ec0ff */
[----:B------:R-:W-:Y:S02]  /*180d0*/  IADD3 R8, P1, R4, 0xc040, RZ ;  /* 0x0000c04004087810 */ /* 0x000fe40007f3e0ff */
[----:B------:R-:W-:Y:S01]  /*180e0*/  LOP3.LUT R12, R12, R13, RZ, 0x3c, !PT ;  /* 0x0000000d0c0c7212 */ /* 0x000fe200078e3cff */
[----:B------:R-:W-:Y:S01]  /*180f0*/  IMAD.X R13, RZ, RZ, R5, P2 ;  /* 0x000000ffff0d7224 */ /* 0x000fe200010e0605 */
[----:B------:R-:W-:-:S02]  /*18100*/  LOP3.LUT R20, R21, 0x380, RZ, 0xc0, !PT ;  /* 0x0000038015147812 */ /* 0x000fc400078ec0ff */
[----:B------:R-:W-:Y:S02]  /*18110*/  LOP3.LUT R15, R14, 0x380, RZ, 0xc0, !PT ;  /* 0x000003800e0f7812 */ /* 0x000fe400078ec0ff */
[----:B------:R-:W-:Y:S02]  /*18120*/  SHF.R.U64 R26, R26, 0x3, RZ ;  /* 0x000000031a1a7819 */ /* 0x000fe400000012ff */
[----:B------:R-:W-:Y:S02]  /*18130*/  LOP3.LUT R11, R10, 0x380, RZ, 0xc0, !PT ;  /* 0x000003800a0b7812 */ /* 0x000fe400078ec0ff */
[----:B------:R-:W-:Y:S02]  /*18140*/  IADD3 R4, P2, R4, 0xc060, RZ ;  /* 0x0000c06004047810 */ /* 0x000fe40007f5e0ff */
[----:B------:R-:W-:Y:S02]  /*18150*/  SHF.R.U64 R24, R24, 0x3, RZ ;  /* 0x0000000318187819 */ /* 0x000fe400000012ff */
[----:B------:R-:W-:-:S02]  /*18160*/  LOP3.LUT R9, R8, 0x380, RZ, 0xc0, !PT ;  /* 0x0000038008097812 */ /* 0x000fc400078ec0ff */
[----:B------:R-:W-:Y:S02]  /*18170*/  F2FP.BF16.F32.PACK_AB R28, R29, R28 ;  /* 0x0000001c1d1c723e */ /* 0x000fe400000010ff */
[----:B------:R-:W-:Y:S02]  /*18180*/  SHF.R.U64 R20, R20, 0x3, RZ ;  /* 0x0000000314147819 */ /* 0x000fe400000012ff */
[----:B------:R-:W-:Y:S02]  /*18190*/  F2FP.BF16.F32.PACK_AB R29, R31, R30 ;  /* 0x0000001e1f1d723e */ /* 0x000fe400000010ff */
[----:B------:R-:W-:Y:S02]  /*181a0*/  F2FP.BF16.F32.PACK_AB R36, R37, R36 ;  /* 0x000000242524723e */ /* 0x000fe400000010ff */
[----:B------:R-:W-:Y:S02]  /*181b0*/  SHF.R.U64 R15, R15, 0x3, RZ ;  /* 0x000000030f0f7819 */ /* 0x000fe400000012ff */
[----:B------:R-:W-:-:S02]  /*181c0*/  MOV R150, R150 ;  /* 0x0000009600967202 */ /* 0x000fc40000000f00 */
[----:B------:R-:W-:Y:S02]  /*181d0*/  F2FP.BF16.F32.PACK_AB R30, R33, R32 ;  /* 0x00000020211e723e */ /* 0x000fe400000010ff */
[----:B------:R-:W-:Y:S02]  /*181e0*/  F2FP.BF16.F32.PACK_AB R31, R35, R34 ;  /* 0x00000022231f723e */ /* 0x000fe400000010ff */
[----:B------:R-:W-:Y:S02]  /*181f0*/  F2FP.BF16.F32.PACK_AB R37, R39, R38 ;  /* 0x000000262725723e */ /* 0x000fe400000010ff */
[----:B------:R-:W-:Y:S02]  /*18200*/  F2FP.BF16.F32.PACK_AB R44, R45, R44 ;  /* 0x0000002c2d2c723e */ /* 0x000fe400000010ff */
[----:B------:R-:W-:Y:S01]  /*18210*/  LOP3.LUT R26, R26, R27, RZ, 0x3c, !PT ;  /* 0x0000001b1a1a7212 */ /* 0x000fe200078e3cff */
[----:B------:R-:W-:Y:S01]  /*18220*/  IMAD.X R27, RZ, RZ, R5, P3 ;  /* 0x000000ffff1b7224 */ /* 0x000fe200018e0605 */
[----:B------:R-:W-:-:S02]  /*18230*/  SHF.R.U64 R11, R11, 0x3, RZ ;  /* 0x000000030b0b7819 */ /* 0x000fc400000012ff */
[----:B------:R-:W-:Y:S02]  /*18240*/  LOP3.LUT R6, R4, 0x380, RZ, 0xc0, !PT ;  /* 0x0000038004067812 */ /* 0x000fe400078ec0ff */
[----:B------:R-:W-:Y:S02]  /*18250*/  MOV R140, R140 ;  /* 0x0000008c008c7202 */ /* 0x000fe40000000f00 */
        /* <DEDUP_REMOVED lines=11> */
[----:B------:R-:W-:Y:S02]  /*18310*/  F2FP.BF16.F32.PACK_AB R60, R61, R60 ;  /* 0x0000003c3d3c723e */ /* 0x000fe400000010ff */
[----:B------:R-:W-:Y:S01]  /*18320*/  LOP3.LUT R20, R20, R21, RZ, 0x3c, !PT ;  /* 0x0000001514147212 */ /* 0x000fe200078e3cff */
[----:B------:R-:W-:Y:S01]  /*18330*/  IMAD.X R21, RZ, RZ, R5, P5 ;  /* 0x000000ffff157224 */ /* 0x000fe200028e0605 */
[----:B------:R-:W-:Y:S02]  /*18340*/  MOV R146, R146 ;  /* 0x0000009200927202 */ /* 0x000fe40000000f00 */
[----:B------:R-:W-:Y:S02]  /*18350*/  F2FP.BF16.F32.PACK_AB R54, R57, R56 ;  /* 0x000000383936723e */ /* 0x000fe400000010ff */
[----:B------:R-:W-:Y:S02]  /*18360*/  F2FP.BF16.F32.PACK_AB R55, R59, R58 ;  /* 0x0000003a3b37723e */ /* 0x000fe400000010ff */
[----:B------:R-:W-:-:S02]  /*18370*/  F2FP.BF16.F32.PACK_AB R61, R63, R62 ;  /* 0x0000003e3f3d723e */ /* 0x000fc400000010ff */
[----:B------:R-:W-:Y:S01]  /*18380*/  F2FP.BF16.F32.PACK_AB R68, R69, R68 ;  /* 0x000000444544723e */ /* 0x000fe200000010ff */
[----:B------:R-:W-:Y:S01]  /*18390*/  STSM.16.M88.4 [R150], R28 ;  /* 0x0000001c96007844 */ /* 0x000fe20000000200 */
        /* <DEDUP_REMOVED lines=10> */
[----:B------:R-:W-:Y:S02]  /*18440*/  SHF.R.U64 R6, R6, 0x3, RZ ;  /* 0x0000000306067819 */ /* 0x000fe400000012ff */
[----:B------:R-:W-:Y:S02]  /*18450*/  MOV R142, R142 ;  /* 0x0000008e008e7202 */ /* 0x000fe40000000f00 */
[----:B------:R-:W-:Y:S02]  /*18460*/  F2FP.BF16.F32.PACK_AB R70, R73, R72 ;  /* 0x000000484946723e */ /* 0x000fe400000010ff */
[----:B------:R-:W-:-:S02]  /*18470*/  F2FP.BF16.F32.PACK_AB R71, R75, R74 ;  /* 0x0000004a4b47723e */ /* 0x000fc400000010ff */
[----:B------:R-:W-:Y:S02]  /*18480*/  F2FP.BF16.F32.PACK_AB R77, R79, R78 ;  /* 0x0000004e4f4d723e */ /* 0x000fe400000010ff */
[----:B------:R-:W-:Y:S01]  /*18490*/  F2FP.BF16.F32.PACK_AB R84, R85, R84 ;  /* 0x000000545554723e */ /* 0x000fe200000010ff */
[----:B------:R-:W-:Y:S01]  /*184a0*/  STSM.16.M88.4 [R148], R44 ;  /* 0x0000002c94007844 */ /* 0x000fe20000000200 */
[----:B------:R-:W-:Y:S01]  /*184b0*/  LOP3.LUT R8, R9, R8, RZ, 0x3c, !PT ;  /* 0x0000000809087212 */ /* 0x000fe200078e3cff */
[----:B------:R-:W-:Y:S01]  /*184c0*/  IMAD.X R9, RZ, RZ, R5, P1 ;  /* 0x000000ffff097224 */ /* 0x000fe200008e0605 */
[----:B------:R-:W-:Y:S02]  /*184d0*/  MOV R12, R12 ;  /* 0x0000000c000c7202 */ /* 0x000fe40000000f00 */
[----:B------:R-:W-:Y:S02]  /*184e0*/  F2FP.BF16.F32.PACK_AB R78, R81, R80 ;  /* 0x00000050514e723e */ /* 0x000fe400000010ff */
[----:B------:R-:W-:-:S02]  /*184f0*/  F2FP.BF16.F32.PACK_AB R79, R83, R82 ;  /* 0x00000052534f723e */ /* 0x000fc400000010ff */
[----:B------:R-:W-:Y:S02]  /*18500*/  F2FP.BF16.F32.PACK_AB R85, R87, R86 ;  /* 0x000000565755723e */ /* 0x000fe400000010ff */
[----:B------:R-:W-:Y:S01]  /*18510*/  F2FP.BF16.F32.PACK_AB R92, R93, R92 ;  /* 0x0000005c5d5c723e */ /* 0x000fe200000010ff */
[----:B------:R-:W-:Y:S01]  /*18520*/  IMAD.X R5, RZ, RZ, R5, P2 ;  /* 0x000000ffff057224 */ /* 0x000fe200010e0605 */
[----:B------:R-:W-:Y:S01]  /*18530*/  MOV R26, R26 ;  /* 0x0000001a001a7202 */ /* 0x000fe20000000f00 */
[----:B------:R-:W-:Y:S01]  /*18540*/  STSM.16.M88.4 [R146], R52 ;  /* 0x0000003492007844 */ /* 0x000fe20000000200 */
[----:B------:R-:W-:Y:S02]  /*18550*/  F2FP.BF16.F32.PACK_AB R86, R89, R88 ;  /* 0x000000585956723e */ /* 0x000fe400000010ff */
[----:B------:R-:W-:Y:S02]  /*18560*/  F2FP.BF16.F32.PACK_AB R87, R91, R90 ;  /* 0x0000005a5b57723e */ /* 0x000fe400000010ff */
[----:B------:R-:W-:-:S02]  /*18570*/  F2FP.BF16.F32.PACK_AB R93, R95, R94 ;  /* 0x0000005e5f5d723e */ /* 0x000fc400000010ff */
[----:B------:R-:W-:Y:S01]  /*18580*/  F2FP.BF16.F32.PACK_AB R100, R101, R100 ;  /* 0x000000646564723e */ /* 0x000fe200000010ff */
[----:B------:R-:W-:Y:S01]  /*18590*/  STSM.16.M88.4 [R144], R60 ;  /* 0x0000003c90007844 */ /* 0x000fe20000000200 */
[----:B------:R-:W-:Y:S02]  /*185a0*/  MOV R24, R24 ;  /* 0x0000001800187202 */ /* 0x000fe40000000f00 */
[----:B------:R-:W-:Y:S02]  /*185b0*/  F2FP.BF16.F32.PACK_AB R94, R97, R96 ;  /* 0x00000060615e723e */ /* 0x000fe400000010ff */
[----:B------:R-:W-:Y:S02]  /*185c0*/  F2FP.BF16.F32.PACK_AB R95, R99, R98 ;  /* 0x00000062635f723e */ /* 0x000fe400000010ff */
[----:B------:R-:W-:Y:S02]  /*185d0*/  F2FP.BF16.F32.PACK_AB R101, R103, R102 ;  /* 0x000000666765723e */ /* 0x000fe400000010ff */
[----:B------:R-:W-:Y:S01]  /*185e0*/  F2FP.BF16.F32.PACK_AB R108, R109, R108 ;  /* 0x0000006c6d6c723e */ /* 0x000fe200000010ff */
[----:B------:R-:W-:Y:S01]  /*185f0*/  STSM.16.M88.4 [R142], R68 ;  /* 0x000000448e007844 */ /* 0x000fe20000000200 */
[----:B------:R-:W-:-:S02]  /*18600*/  LOP3.LUT R4, R6, R4, RZ, 0x3c, !PT ;  /* 0x0000000406047212 */ /* 0x000fc400078e3cff */
        /* <DEDUP_REMOVED lines=9> */
[----:B------:R-:W-:Y:S02]  /*186a0*/  F2FP.BF16.F32.PACK_AB R117, R119, R118 ;  /* 0x000000767775723e */ /* 0x000fe400000010ff */
[----:B------:R-:W-:Y:S01]  /*186b0*/  F2FP.BF16.F32.PACK_AB R124, R125, R124 ;  /* 0x0000007c7d7c723e */ /* 0x000fe200000010ff */
[----:B------:R-:W-:Y:S01]  /*186c0*/  STSM.16.M88.4 [R26], R84 ;  /* 0x000000541a007844 */ /* 0x000fe20000000200 */
[----:B------:R-:W-:Y:S01]  /*186d0*/  MOV R10, R10 ;  /* 0x0000000a000a7202 */ /* 0x000fe20000000f00 */
[----:B------:R-:W-:Y:S01]  /*186e0*/  IMAD.U32 R13, RZ, RZ, UR9 ;  /* 0x00000009ff0d7e24 */ /* 0x000fe2000f8e00ff */
[----:B------:R-:W-:-:S02]  /*186f0*/  F2FP.BF16.F32.PACK_AB R118, R121, R120 ;  /* 0x000000787976723e */ /* 0x000fc400000010ff */
[----:B------:R-:W-:Y:S01]  /*18700*/  F2FP.BF16.F32.PACK_AB R119, R123, R122 ;  /* 0x0000007a7b77723e */ /* 0x000fe200000010ff */
[----:B0-----:R-:W-:Y:S01]  /*18710*/  IMAD.U32 R12, RZ, RZ, UR8 ;  /* 0x00000008ff0c7e24 */ /* 0x001fe2000f8e00ff */
[----:B------:R-:W-:Y:S02]  /*18720*/  F2FP.BF16.F32.PACK_AB R125, R127, R126 ;  /* 0x0000007e7f7d723e */ /* 0x000fe400000010ff */
[----:B------:R-:W-:Y:S01]  /*18730*/  F2FP.BF16.F32.PACK_AB R132, R133, R132 ;  /* 0x000000848584723e */ /* 0x000fe200000010ff */
[----:B------:R-:W-:Y:S01]  /*18740*/  STSM.16.M88.4 [R24], R92 ;  /* 0x0000005c18007844 */ /* 0x000fe20000000200 */
[----:B------:R-:W-:Y:S01]  /*18750*/  MOV R8, R8 ;  /* 0x0000000800087202 */ /* 0x000fe20000000f00 */
[----:B------:R-:W-:Y:S01]  /*18760*/  ULDC.64 UR8, c[0x0][0xc08] ;  /* 0x0003020000087ab9 */ /* 0x000fe20000000a00 */
[----:B------:R-:W-:Y:S02]  /*18770*/  F2FP.BF16.F32.PACK_AB R126, R129, R128 ;  /* 0x00000080817e723e */ /* 0x000fe400000010ff */
[----:B------:R-:W-:-:S02]  /*18780*/  F2FP.BF16.F32.PACK_AB R127, R131, R130 ;  /* 0x00000082837f723e */ /* 0x000fc400000010ff */
[----:B------:R-:W-:Y:S01]  /*18790*/  F2FP.BF16.F32.PACK_AB R133, R135, R134 ;  /* 0x000000868785723e */ /* 0x000fe200000010ff */
[----:B------:R0:W-:Y:S01]  /*187a0*/  STSM.16.M88.4 [R20], R100 ;  /* 0x0000006414007844 */ /* 0x0001e20000000200 */
[----:B------:R-:W-:Y:S02]  /*187b0*/  MOV R4, R4 ;  /* 0x0000000400047202 */ /* 0x000fe40000000f00 */
[----:B------:R-:W-:Y:S02]  /*187c0*/  F2FP.BF16.F32.PACK_AB R134, R137, R136 ;  /* 0x000000888986723e */ /* 0x000fe400000010ff */
[----:B------:R-:W-:Y:S01]  /*187d0*/  F2FP.BF16.F32.PACK_AB R135, R139, R138 ;  /* 0x0000008a8b87723e */ /* 0x000fe200000010ff */
[----:B------:R-:W-:Y:S01]  /*187e0*/  STSM.16.M88.4 [R14], R108 ;  /* 0x0000006c0e007844 */ /* 0x000fe20000000200 */
[----:B------:R-:W-:-:S03]  /*187f0*/  UISETP.NE.U32.AND UP0, UPT, UR8, URZ, UPT ;  /* 0x0000003f0800728c */ /* 0x000fc6000bf05070 */
[----:B------:R-:W-:Y:S01]  /*18800*/  STSM.16.M88.4 [R10], R116 ;  /* 0x000000740a007844 */ /* 0x000fe20000000200 */
[----:B------:R-:W-:-:S03]  /*18810*/  UISETP.NE.AND.EX UP0, UPT, UR9, URZ, UPT, UP0 ;  /* 0x0000003f0900728c */ /* 0x000fc6000bf05300 */
[----:B------:R-:W-:Y:S01]  /*18820*/  STSM.16.M88.4 [R8], R124 ;  /* 0x0000007c08007844 */ /* 0x000fe20000000200 */
[----:B------:R-:W-:Y:S01]  /*18830*/  ISETP.NE.U32.AND P1, PT, RZ, UR10, PT ;  /* 0x0000000aff007c0c */ /* 0x000fe2000bf25070 */
[----:B------:R-:W-:Y:S01]  /*18840*/  IMAD.U32 R9, RZ, RZ, UR4 ;  /* 0x00000004ff097e24 */ /* 0x000fe2000f8e00ff */
[----:B------:R-:W-:Y:S01]  /*18850*/  PLOP3.LUT P0, PT, PT, PT, UP0, 0x80, 0x0 ;  /* 0x000000000000781c */ /* 0x000fe20003f0f008 */
[----:B------:R1:W-:Y:S01]  /*18860*/  STSM.16.M88.4 [R4], R132 ;  /* 0x0000008404007844 */ /* 0x0003e20000000200 */
[----:B------:R-:W-:Y:S01]  /*18870*/  BAR.SYNC.DEFER_BLOCKING 0x1, 0x100 ;  /* 0x0044000000007b1d */ /* 0x000fe20000010000 */
[----:B------:R-:W-:-:S05]  /*18880*/  ISETP.NE.AND.EX P1, PT, RZ, UR11, PT, P1 ;  /* 0x0000000bff007c0c */ /* 0x000fca000bf25310 */
[----:B------:R-:W-:Y:S02]  /*18890*/  @UP0 ULDC.64 UR8, c[0x0][0xc08] ;  /* 0x0003020000080ab9 */ /* 0x000fe40000000a00 */
[----:B0-----:R-:W0:Y:S01]  /*188a0*/  LDC R20, c[0x0][0xbe8] ;  /* 0x0002fa00ff147b82 */ /* 0x001e220000000800 */
[----:B------:R-:W-:Y:S01]  /*188b0*/  @UP0 UIMAD.WIDE UR8, UR60, 0x4, UR8 ;  /* 0x000000043c0808a5 */ /* 0x000fe2000f8e0208 */
[----:B------:R-:W-:-:S05]  /*188c0*/  ULDC UR4, c[0x0][0xad4] ;  /* 0x0002b50000047ab9 */ /* 0x000fca0000000800 */
[----:B-1----:R-:W-:Y:S02]  /*188d0*/  IMAD.U32 R4, RZ, RZ, UR8 ;  /* 0x00000008ff047e24 */ /* 0x002fe4000f8e00ff */
[----:B------:R-:W-:Y:S01]  /*188e0*/  IMAD.U32 R5, RZ, RZ, UR9 ;  /* 0x00000009ff057e24 */ /* 0x000fe2000f8e00ff */
[----:B------:R1:W5:Y:S04]  /*188f0*/  @P1 LDG.E R11, desc[UR36][R12.64] ;  /* 0x000000240c0b1981 */ /* 0x000368000c1e1900 */
[----:B------:R1:W5:Y:S01]  /*18900*/  @P0 LDG.E R9, desc[UR36][R4.64] ;  /* 0x0000002404090981 */ /* 0x000362000c1e1900 */
[----:B------:R-:W-:-:S04]  /*18910*/  UISETP.NE.AND UP0, UPT, UR43, URZ, UPT ;  /* 0x0000003f2b00728c */ /* 0x000fc8000bf05270 */
[----:B------:R-:W-:Y:S01]  /*18920*/  USEL UR4, UR43, UR4, UP0 ;  /* 0x000000042b047287 */ /* 0x000fe20008000000 */
[----:B------:R-:W-:Y:S11]  /*18930*/  @P0 BRA `(.L_x_11685) ;  /* 0x0000000000100947 */ /* 0x000ff60003800000 */
[----:B------:R-:W-:Y:S05]  /*18940*/  @!P1 BRA `(.L_x_11685) ;  /* 0x00000000000c9947 */ /* 0x000fea0003800000 */
[----:B-1----:R-:W2:Y:S04]  /*18950*/  LDG.E R4, desc[UR36][R12.64] ;  /* 0x000000240c047981 */ /* 0x002ea8000c1e1900 */
[----:B-----5:R-:W2:Y:S02]  /*18960*/  LDG.E R9, desc[UR36][R12.64+0x4] ;  /* 0x000004240c097981 */ /* 0x020ea4000c1e1900 */
[----:B--2---:R-:W-:-:S07]  /*18970*/  IMAD.IADD R9, R9, 0x1, -R4 ;  /* 0x0000000109097824 */ /* 0x004fce00078e0a04 */
.L_x_11685:
[----:B-1----:R-:W2:Y:S04]  /*18980*/  LDL R4, [R1+0x454] ;  /* 0x0004540001047983 */ /* 0x002ea80000100800 */
[----:B------:R-:W3:Y:S01]  /*18990*/  LDL R8, [R1+0x45c] ;  /* 0x00045c0001087983 */ /* 0x000ee20000100800 */
[----:B0----5:R-:W-:Y:S02]  /*189a0*/  IMAD R6, R9, R20, RZ ;  /* 0x0000001409067224 */ /* 0x021fe400078e02ff */
[----:B------:R-:W-:Y:S01]  /*189b0*/  VIADD R25, R176, UR38 ;  /* 0x00000026b0197c36 */ /* 0x000fe20008000000 */
[----:B------:R-:W-:Y:S01]  /*189c0*/  ISETP.NE.AND P2, PT, R20, 0x1, PT ;  /* 0x000000011400780c */ /* 0x000fe20003f45270 */
[----:B------:R-:W-:Y:S01]  /*189d0*/  UISETP.GT.AND UP1, UPT, UR4, 0x1, UPT ;  /* 0x000000010400788c */ /* 0x000fe2000bf24270 */
[----:B------:R-:W-:-:S03]  /*189e0*/  UMOV UR19, 0x9b8 ;  /* 0x000009b800137882 */ /* 0x000fc60000000000 */
[----:B------:R-:W-:-:S08]  /*189f0*/  USEL UR19, UR19, 0x978, UP1 ;  /* 0x0000097813137887 */ /* 0x000fd00008800000 */
[----:B------:R-:W0:Y:S01]  /*18a00*/  @P2 LDC R5, c[0x0][0xbf0] ;  /* 0x0002fc00ff052b82 */ /* 0x000e220000000800 */
[----:B------:R-:W-:Y:S01]  /*18a10*/  UISETP.NE.U32.AND UP0, UPT, UR10, URZ, UPT ;  /* 0x0000003f0a00728c */ /* 0x000fe2000bf05070 */
[----:B------:R-:W-:Y:S01]  /*18a20*/  UMOV UR4, URZ ;  /* 0x0000003f00047c82 */ /* 0x000fe20008000000 */
[----:B------:R-:W-:Y:S01]  /*18a30*/  USHF.R.S32.HI UR10, URZ, 0x1f, UR60 ;  /* 0x0000001f3f0a7899 */ /* 0x000fe2000801143c */
[----:B------:R-:W-:Y:S01]  /*18a40*/  @P1 R2UR UR4, R11 ;  /* 0x000000000b0412ca */ /* 0x000fe200000e0000 */
[----:B------:R-:W-:Y:S02]  /*18a50*/  UISETP.NE.AND.EX UP0, UPT, UR11, URZ, UPT, UP0 ;  /* 0x0000003f0b00728c */ /* 0x000fe4000bf05300 */
[----:B------:R-:W-:Y:S02]  /*18a60*/  USEL UR9, UR59, URZ, UP1 ;  /* 0x0000003f3b097287 */ /* 0x000fe40008800000 */
[----:B------:R-:W-:Y:S02]  /*18a70*/  USEL UR8, UR60, URZ, !UP0 ;  /* 0x0000003f3c087287 */ /* 0x000fe4000c000000 */
[----:B------:R-:W-:Y:S01]  /*18a80*/  USEL UR18, UR10, URZ, !UP0 ;  /* 0x0000003f0a127287 */ /* 0x000fe2000c000000 */
[----:B------:R-:W-:-:S02]  /*18a90*/  ULDC.64 UR12, c[0x0][UR19+0x220] ;  /* 0x00008800130c7abb */ /* 0x000fc40008000a00 */
[----:B------:R-:W-:Y:S01]  /*18aa0*/  ULDC.64 UR10, c[0x0][UR19+0x218] ;  /* 0x00008600130a7abb */ /* 0x000fe20008000a00 */
[----:B------:R-:W-:Y:S01]  /*18ab0*/  ULDC.64 UR14, c[0x0][UR19+0x228] ;  /* 0x00008a00130e7abb */ /* 0x000fe20008000a00 */
[----:B------:R-:W-:Y:S02]  /*18ac0*/  UIMAD UR13, UR13, UR8, URZ ;  /* 0x000000080d0d72a4 */ /* 0x000fe4000f8e023f */
[----:B------:R-:W-:Y:S02]  /*18ad0*/  UIMAD.WIDE.U32 UR16, UR10, UR58, URZ ;  /* 0x0000003a0a1072a5 */ /* 0x000fe4000f8e003f */
[----:B------:R-:W-:Y:S01]  /*18ae0*/  UIMAD UR20, UR11, UR58, URZ ;  /* 0x0000003a0b1472a4 */ /* 0x000fe2000f8e023f */
[----:B--2---:R-:W-:Y:S02]  /*18af0*/  LOP3.LUT P0, RZ, R4, 0x3, RZ, 0xc0, !PT ;  /* 0x0000000304ff7812 */ /* 0x004fe4000780c0ff */
[----:B------:R-:W1:Y:S02]  /*18b00*/  @P2 LDC R4, c[0x0][0xbec] ;  /* 0x0002fb00ff042b82 */ /* 0x000e640000000800 */
[----:B------:R-:W-:-:S13]  /*18b10*/  ISETP.GE.OR P3, PT, R25, R6, P0 ;  /* 0x000000061900720c */ /* 0x000fda0000766670 */
[----:B------:R-:W2:Y:S01]  /*18b20*/  @!P3 LDL R13, [R1+0x1e0] ;  /* 0x0001e000010db983 */ /* 0x000ea20000100800 */
[----:B---3--:R-:W-:Y:S01]  /*18b30*/  VIADD R21, R8, UR38 ;  /* 0x0000002608157c36 */ /* 0x008fe20008000000 */
[----:B------:R-:W-:Y:S02]  /*18b40*/  UIMAD.WIDE.U32 UR10, UR12, UR8, URZ ;  /* 0x000000080c0a72a5 */ /* 0x000fe4000f8e003f */
[----:B------:R-:W-:Y:S01]  /*18b50*/  UIMAD.WIDE.U32 UR22, UR14, UR9, URZ ;  /* 0x000000090e1672a5 */ /* 0x000fe2000f8e003f */
[----:B------:R-:W-:Y:S01]  /*18b60*/  IMAD.MOV.U32 R9, RZ, RZ, R21 ;  /* 0x000000ffff097224 */ /* 0x000fe200078e0015 */
[----:B------:R-:W-:Y:S02]  /*18b70*/  UIMAD UR9, UR15, UR9, URZ ;  /* 0x000000090f0972a4 */ /* 0x000fe4000f8e023f */
[----:B------:R-:W-:Y:S01]  /*18b80*/  UIMAD UR13, UR12, UR18, UR13 ;  /* 0x000000120c0d72a4 */ /* 0x000fe2000f8e020d */
[----:B-1----:R-:W-:Y:S01]  /*18b90*/  @P2 IMAD.HI.U32 R4, R21, R4, RZ ;  /* 0x0000000415042227 */ /* 0x002fe200078e00ff */
[----:B------:R-:W-:-:S02]  /*18ba0*/  UIADD3 UR16, UP0, UP2, UR10, UR16, UR4 ;  /* 0x000000100a107290 */ /* 0x000fc4000fa1e004 */
[----:B------:R-:W-:Y:S02]  /*18bb0*/  UIADD3 UR10, UR23, UR9, URZ ;  /* 0x00000009170a7290 */ /* 0x000fe4000fffe03f */
[----:B0-----:R-:W-:Y:S01]  /*18bc0*/  @P2 SHF.R.U32.HI R9, RZ, R5, R4 ;  /* 0x00000005ff092219 */ /* 0x001fe20000011604 */
[----:B------:R-:W-:Y:S01]  /*18bd0*/  UIADD3 UR20, UR17, UR20, URZ ;  /* 0x0000001411147290 */ /* 0x000fe2000fffe03f */
[----:B------:R-:W-:Y:S01]  /*18be0*/  IMAD.U32 R4, RZ, RZ, UR22 ;  /* 0x00000016ff047e24 */ /* 0x000fe2000f8e00ff */
[----:B------:R-:W-:Y:S01]  /*18bf0*/  UIADD3 UR9, UR11, UR13, URZ ;  /* 0x0000000d0b097290 */ /* 0x000fe2000fffe03f */
[----:B------:R-:W-:Y:S01]  /*18c00*/  IMAD.U32 R5, RZ, RZ, UR23 ;  /* 0x00000017ff057e24 */ /* 0x000fe2000f8e00ff */
[----:B------:R-:W-:Y:S01]  /*18c10*/  USHF.R.S32.HI UR14, URZ, 0x1f, UR4 ;  /* 0x0000001f3f0e7899 */ /* 0x000fe20008011404 */
[----:B------:R-:W-:Y:S01]  /*18c20*/  IMAD.MOV R11, RZ, RZ, -R9 ;  /* 0x000000ffff0b7224 */ /* 0x000fe200078e0a09 */
[----:B------:R-:W-:Y:S01]  /*18c30*/  IADD3 R4, P1, P4, R9, UR16, R4 ;  /* 0x0000001009047c10 */ /* 0x000fe2000fc3e004 */
[----:B------:R-:W-:Y:S01]  /*18c40*/  IMAD.U32 R10, RZ, RZ, UR10 ;  /* 0x0000000aff0a7e24 */ /* 0x000fe2000f8e00ff */
[----:B------:R-:W-:Y:S01]  /*18c50*/  UIADD3.X UR9, UR9, UR20, UR14, UP0, UP2 ;  /* 0x0000001409097290 */ /* 0x000fe200087e440e */
[----:B------:R-:W-:Y:S01]  /*18c60*/  IMAD R11, R20, R11, R21 ;  /* 0x0000000b140b7224 */ /* 0x000fe200078e0215 */
[----:B------:R-:W-:Y:S01]  /*18c70*/  SHF.R.S32.HI R5, RZ, 0x1f, R9 ;  /* 0x0000001fff057819 */ /* 0x000fe20000011409 */
[----:B------:R-:W-:Y:S01]  /*18c80*/  ULDC.64 UR10, c[0x0][UR19+0x210] ;  /* 0x00008400130a7abb */ /* 0x000fe20008000a00 */
[----:B------:R-:W-:Y:S01]  /*18c90*/  ULDC.64 UR12, c[0x0][0xba8] ;  /* 0x0002ea00000c7ab9 */ /* 0x000fe20000000a00 */
[----:B------:R-:W-:Y:S01]  /*18ca0*/  IMAD R9, R11, UR11, RZ ;  /* 0x0000000b0b097c24 */ /* 0x000fe2000f8e02ff */
[----:B------:R-:W-:Y:S01]  /*18cb0*/  SHF.R.S32.HI R8, RZ, 0x1f, R11 ;  /* 0x0000001fff087819 */ /* 0x000fe2000001140b */
[----:B------:R-:W-:Y:S01]  /*18cc0*/  @!UP1 ULDC UR12, c[0x0][0xb50] ;  /* 0x0002d400000c9ab9 */ /* 0x000fe20000000800 */
[----:B------:R-:W-:Y:S01]  /*18cd0*/  IADD3.X R5, R5, UR9, R10, P1, P4 ;  /* 0x0000000905057c10 */ /* 0x000fe20008fe840a */
[----:B------:R-:W-:-:S02]  /*18ce0*/  @!UP1 ULDC UR13, c[0x0][0xb54] ;  /* 0x0002d500000d9ab9 */ /* 0x000fc40000000800 */
[----:B------:R-:W-:Y:S02]  /*18cf0*/  IMAD R9, R8, UR10, R9 ;  /* 0x0000000a08097c24 */ /* 0x000fe4000f8e0209 */
[----:B------:R-:W-:-:S04]  /*18d00*/  IMAD.WIDE.U32 R4, R11, UR10, R4 ;  /* 0x0000000a0b047c25 */ /* 0x000fc8000f8e0004 */
[----:B------:R-:W-:Y:S01]  /*18d10*/  IMAD.IADD R5, R5, 0x1, R9 ;  /* 0x0000000105057824 */ /* 0x000fe200078e0209 */
[----:B------:R-:W-:Y:S01]  /*18d20*/  LEA R10, P1, R4, UR12, 0x2 ;  /* 0x0000000c040a7c11 */ /* 0x000fe2000f8210ff */
[----:B------:R-:W-:-:S03]  /*18d30*/  VIADD R11, R25, 0x8 ;  /* 0x00000008190b7836 */ /* 0x000fc60000000000 */
[----:B------:R-:W-:Y:S01]  /*18d40*/  LEA.HI.X R12, R4, UR13, R5, 0x2, P1 ;  /* 0x0000000d040c7c11 */ /* 0x000fe200088f1405 */
[----:B------:R-:W-:Y:S01]  /*18d50*/  SHFL.IDX PT, R8, R10, RZ, 0x1c1f ;  /* 0x001c1fff0a087589 */ /* 0x000fe200000e0000 */
[----:B------:R-:W-:-:S03]  /*18d60*/  ISETP.GE.OR P0, PT, R11, R6, P0 ;  /* 0x000000060b00720c */ /* 0x000fc60000706670 */
[----:B------:R-:W2:Y:S04]  /*18d70*/  SHFL.IDX PT, R9, R12, RZ, 0x1c1f ;  /* 0x001c1fff0c097589 */ /* 0x000ea800000e0000 */
[----:B--2---:R-:W-:Y:S06]  /*18d80*/  @!P3 ST.E desc[UR36][R8.64], R13 ;  /* 0x0000000d0800b985 */ /* 0x004fec000c101924 */
[----:B------:R-:W2:Y:S01]  /*18d90*/  @!P0 LDL R15, [R1+0x1e4] ;  /* 0x0001e400010f8983 */ /* 0x000ea20000100800 */
[----:B------:R-:W-:-:S02]  /*18da0*/  PLOP3.LUT P1, PT, PT, PT, UP1, 0x80, 0x0 ;  /* 0x000000000000781c */ /* 0x000fc40003f2f018 */
[-C--:B------:R-:W-:Y:S01]  /*18db0*/  ISETP.GE.AND P3, PT, R25, R6.reuse, PT ;  /* 0x000000061900720c */ /* 0x080fe20003f66270 */
[----:B------:R-:W-:Y:S04]  /*18dc0*/  SHFL.IDX PT, R4, R10, 0x1, 0x1c1f ;  /* 0x003c1f000a047f89 */ /* 0x000fe800000e0000 */
[----:B------:R-:W2:Y:S04]  /*18dd0*/  SHFL.IDX PT, R5, R12, 0x1, 0x1c1f ;  /* 0x003c1f000c057f89 */ /* 0x000ea800000e0000 */
[----:B--2---:R0:W-:Y:S01]  /*18de0*/  @!P0 ST.E desc[UR36][R4.64], R15 ;  /* 0x0000000f04008985 */ /* 0x0041e2000c101924 */
[----:B------:R-:W-:Y:S01]  /*18df0*/  ISETP.GE.AND P0, PT, R11, R6, PT ;  /* 0x000000060b00720c */ /* 0x000fe20003f06270 */
[----:B------:R-:W-:-:S12]  /*18e00*/  @P1 BRA `(.L_x_11686) ;  /* 0x0000000c00c81947 */ /* 0x000fd80003800000 */
[----:B0-----:R-:W-:Y:S01]  /*18e10*/  IMAD R5, R213, 0x40, R18 ;  /* 0x00000040d5057824 */ /* 0x001fe200078e0212 */
[----:B------:R-:W-:Y:S01]  /*18e20*/  ULDC.64 UR12, c[0x0][0xaa0] ;  /* 0x0002a800000c7ab9 */ /* 0x000fe20000000a00 */
[----:B------:R-:W0:Y:S02]  /*18e30*/  @P2 LDC R21, c[0x0][0xbf0] ;  /* 0x0002fc00ff152b82 */ /* 0x000e240000000800 */
        /* <DEDUP_REMOVED lines=12> */
[----:B------:R-:W-:Y:S01]  /*18f00*/  IMAD.X R25, RZ, RZ, R3, P3 ;  /* 0x000000ffff197224 */ /* 0x000fe200018e0603 */
[C---:B------:R-:W-:Y:S02]  /*18f10*/  IADD3 R33, P0, R2.reuse, 0x4000, RZ ;  /* 0x0000400002217810 */ /* 0x040fe40007f1e0ff */
[C---:B------:R-:W-:Y:S01]  /*18f20*/  IADD3 R37, P6, R2.reuse, 0x5000, RZ ;  /* 0x0000500002257810 */ /* 0x040fe20007fde0ff */
[----:B------:R-:W-:Y:S01]  /*18f30*/  UIMAD UR9, UR14, UR12, URZ ;  /* 0x0000000c0e0972a4 */ /* 0x000fe2000f8e023f */
[C---:B------:R-:W-:Y:S01]  /*18f40*/  IADD3 R41, P5, R2.reuse, 0x6000, RZ ;  /* 0x0000600002297810 */ /* 0x040fe20007fbe0ff */
[----:B------:R-:W-:Y:S01]  /*18f50*/  UIMAD.WIDE.U32 UR10, UR4, UR12, URZ ;  /* 0x0000000c040a72a5 */ /* 0x000fe2000f8e003f */
[C---:B------:R-:W-:Y:S01]  /*18f60*/  IADD3 R45, P4, R2.reuse, 0x7000, RZ ;  /* 0x00007000022d7810 */ /* 0x040fe20007f9e0ff */
[----:B------:R-:W5:Y:S01]  /*18f70*/  LD.E.128 R12, desc[UR36][R12.64] ;  /* 0x000000240c0c7980 */ /* 0x000f62000c101d00 */
[----:B------:R-:W-:-:S02]  /*18f80*/  IADD3 R49, P3, R2, 0x8000, RZ ;  /* 0x0000800002317810 */ /* 0x000fc40007f7e0ff */
[----:B------:R-:W-:Y:S01]  /*18f90*/  SHF.R.U64 R28, R28, 0x3, RZ ;  /* 0x000000031c1c7819 */ /* 0x000fe200000012ff */
[----:B------:R-:W5:Y:S01]  /*18fa0*/  LD.E.128 R24, desc[UR36][R24.64] ;  /* 0x0000002418187980 */ /* 0x000f62000c101d00 */
[----:B------:R-:W-:Y:S02]  /*18fb0*/  LOP3.LUT R32, R33, 0x380, RZ, 0xc0, !PT ;  /* 0x0000038021207812 */ /* 0x000fe400078ec0ff */
[----:B------:R-:W-:Y:S02]  /*18fc0*/  LOP3.LUT R36, R37, 0x380, RZ, 0xc0, !PT ;  /* 0x0000038025247812 */ /* 0x000fe400078ec0ff */
[----:B------:R-:W-:Y:S02]  /*18fd0*/  LOP3.LUT R40, R41, 0x380, RZ, 0xc0, !PT ;  /* 0x0000038029287812 */ /* 0x000fe400078ec0ff */
[----:B------:R-:W-:Y:S02]  /*18fe0*/  LOP3.LUT R44, R45, 0x380, RZ, 0xc0, !PT ;  /* 0x000003802d2c7812 */ /* 0x000fe400078ec0ff */
[----:B------:R-:W-:-:S02]  /*18ff0*/  LOP3.LUT R48, R49, 0x380, RZ, 0xc0, !PT ;  /* 0x0000038031307812 */ /* 0x000fc400078ec0ff */
[----:B------:R-:W-:Y:S01]  /*19000*/  LOP3.LUT R28, R28, R29, RZ, 0x3c, !PT ;  /* 0x0000001d1c1c7212 */ /* 0x000fe200078e3cff */
[----:B------:R-:W-:Y:S01]  /*19010*/  IMAD.X R29, RZ, RZ, R3, P1 ;  /* 0x000000ffff1d7224 */ /* 0x000fe200008e0603 */
[----:B------:R-:W-:Y:S02]  /*19020*/  IADD3 R53, P1, R2, 0x9000, RZ ;  /* 0x0000900002357810 */ /* 0x000fe40007f3e0ff */
[----:B------:R-:W-:Y:S02]  /*19030*/  SHF.R.U64 R32, R32, 0x3, RZ ;  /* 0x0000000320207819 */ /* 0x000fe400000012ff */
[----:B------:R-:W-:Y:S02]  /*19040*/  SHF.R.U64 R36, R36, 0x3, RZ ;  /* 0x0000000324247819 */ /* 0x000fe400000012ff */
[----:B------:R-:W-:Y:S01]  /*19050*/  LOP3.LUT R9, R2, 0x380, RZ, 0xc0, !PT ;  /* 0x0000038002097812 */ /* 0x000fe200078ec0ff */
[----:B------:R-:W-:Y:S01]  /*19060*/  UIMAD UR9, UR4, UR13, UR9 ;  /* 0x0000000d040972a4 */ /* 0x000fe2000f8e0209 */
[----:B------:R-:W-:Y:S01]  /*19070*/  SHF.R.U64 R40, R40, 0x3, RZ ;  /* 0x0000000328287819 */ /* 0x000fe200000012ff */
[----:B------:R-:W5:Y:S01]  /*19080*/  LD.E.128 R28, desc[UR36][R28.64] ;  /* 0x000000241c1c7980 */ /* 0x000f62000c101d00 */
[----:B------:R-:W-:Y:S01]  /*19090*/  SHF.R.U64 R44, R44, 0x3, RZ ;  /* 0x000000032c2c7819 */ /* 0x000fe200000012ff */
[----:B------:R-:W-:Y:S01]  /*190a0*/  ULDC.64 UR12, c[0x0][0xae8] ;  /* 0x0002ba00000c7ab9 */ /* 0x000fe20000000a00 */
[----:B------:R-:W-:-:S02]  /*190b0*/  SHF.R.U64 R48, R48, 0x3, RZ ;  /* 0x0000000330307819 */ /* 0x000fc400000012ff */
        /* <DEDUP_REMOVED lines=13> */
[----:B------:R-:W-:Y:S01]  /*19190*/  UIADD3 UR11, UR11, UR9, URZ ;  /* 0x000000090b0b7290 */ /* 0x000fe2000fffe03f */
[C---:B------:R-:W-:Y:S01]  /*191a0*/  IADD3 R61, P6, R2.reuse, 0xb000, RZ ;  /* 0x0000b000023d7810 */ /* 0x040fe20007fde0ff */
[----:B------:R-:W-:Y:S01]  /*191b0*/  USHF.R.S32.HI UR4, URZ, 0x1f, UR8 ;  /* 0x0000001f3f047899 */ /* 0x000fe20008011408 */
[C---:B------:R-:W-:Y:S01]  /*191c0*/  IADD3 R65, P5, R2.reuse, 0xc000, RZ ;  /* 0x0000c00002417810 */ /* 0x040fe20007fbe0ff */
[----:B------:R-:W5:Y:S01]  /*191d0*/  LD.E.128 R32, desc[UR36][R32.64] ;  /* 0x0000002420207980 */ /* 0x000f62000c101d00 */
[C---:B------:R-:W-:Y:S02]  /*191e0*/  IADD3 R69, P4, R2.reuse, 0xd000, RZ ;  /* 0x0000d00002457810 */ /* 0x040fe40007f9e0ff */
[----:B------:R-:W-:Y:S01]  /*191f0*/  IADD3 R73, P3, R2, 0xe000, RZ ;  /* 0x0000e00002497810 */ /* 0x000fe20007f7e0ff */
[----:B------:R-:W5:Y:S01]  /*19200*/  LD.E.128 R36, desc[UR36][R36.64] ;  /* 0x0000002424247980 */ /* 0x000f62000c101d00 */
[----:B------:R-:W-:-:S02]  /*19210*/  SHF.R.U64 R52, R52, 0x3, RZ ;  /* 0x0000000334347819 */ /* 0x000fc400000012ff */
        /* <DEDUP_REMOVED lines=8> */
[----:B------:R-:W-:Y:S01]  /*192a0*/  LOP3.LUT R52, R52, R53, RZ, 0x3c, !PT ;  /* 0x0000003534347212 */ /* 0x000fe200078e3cff */
[----:B------:R-:W-:Y:S01]  /*192b0*/  IMAD.X R53, RZ, RZ, R3, P1 ;  /* 0x000000ffff357224 */ /* 0x000fe200008e0603 */
[----:B------:R-:W-:-:S02]  /*192c0*/  IADD3 R5, P1, R2, 0xf000, RZ ;  /* 0x0000f00002057810 */ /* 0x000fc40007f3e0ff */
[----:B------:R-:W-:Y:S02]  /*192d0*/  SHF.R.U64 R56, R56, 0x3, RZ ;  /* 0x0000000338387819 */ /* 0x000fe400000012ff */
[----:B------:R-:W-:Y:S01]  /*192e0*/  SHF.R.U64 R60, R60, 0x3, RZ ;  /* 0x000000033c3c7819 */ /* 0x000fe200000012ff */
[----:B------:R-:W-:Y:S01]  /*192f0*/  IMAD.X R77, RZ, RZ, R3, P1 ;  /* 0x000000ffff4d7224 */ /* 0x000fe200008e0603 */
[----:B------:R-:W-:Y:S01]  /*19300*/  SHF.R.U64 R64, R64, 0x3, RZ ;  /* 0x0000000340407819 */ /* 0x000fe200000012ff */
[----:B------:R-:W-:Y:S01]  /*19310*/  UIMAD.WIDE.U32 UR10, UR58, UR12, UR10 ;  /* 0x0000000c3a0a72a5 */ /* 0x000fe2000f8e000a */
[----:B------:R-:W-:Y:S01]  /*19320*/  SHF.R.U64 R68, R68, 0x3, RZ ;  /* 0x0000000344447819 */ /* 0x000fe200000012ff */
[----:B------:R-:W5:Y:S01]  /*19330*/  LD.E.128 R52, desc[UR36][R52.64] ;  /* 0x0000002434347980 */ /* 0x000f62000c101d00 */
[----:B------:R-:W-:Y:S02]  /*19340*/  SHF.R.U64 R72, R72, 0x3, RZ ;  /* 0x0000000348487819 */ /* 0x000fe400000012ff */
[----:B------:R-:W-:-:S02]  /*19350*/  LOP3.LUT R2, R9, R2, RZ, 0x3c, !PT ;  /* 0x0000000209027212 */ /* 0x000fc400078e3cff */
        /* <DEDUP_REMOVED lines=11> */
[----:B------:R-:W-:Y:S01]  /*19410*/  LOP3.LUT R4, R5, 0x380, RZ, 0xc0, !PT ;  /* 0x0000038005047812 */ /* 0x000fe200078ec0ff */
[----:B------:R-:W-:-:S02]  /*19420*/  UIMAD UR11, UR58, UR13, UR11 ;  /* 0x0000000d3a0b72a4 */ /* 0x000fc4000f8e020b */
[----:B------:R-:W5:Y:S01]  /*19430*/  LD.E.128 R56, desc[UR36][R56.64] ;  /* 0x0000002438387980 */ /* 0x000f62000c101d00 */
[----:B------:R-:W-:Y:S01]  /*19440*/  SHF.R.U64 R4, R4, 0x3, RZ ;  /* 0x0000000304047819 */ /* 0x000fe200000012ff */
[----:B------:R-:W-:Y:S02]  /*19450*/  ULDC.64 UR12, c[0x0][0xaf0] ;  /* 0x0002bc00000c7ab9 */ /* 0x000fe40000000a00 */
[----:B------:R-:W5:Y:S01]  /*19460*/  LD.E.128 R60, desc[UR36][R60.64] ;  /* 0x000000243c3c7980 */ /* 0x000f62000c101d00 */
[----:B-1----:R-:W1:Y:S01]  /*19470*/  @P2 LDC R3, c[0x0][0xbec] ;  /* 0x0002fb00ff032b82 */ /* 0x002e620000000800 */
[----:B------:R-:W-:Y:S01]  /*19480*/  IMAD R2, R215, 0x20, R213 ;  /* 0x00000020d7027824 */ /* 0x000fe200078e02d5 */
[----:B------:R-:W-:Y:S01]  /*19490*/  LOP3.LUT R76, R4, R5, RZ, 0x3c, !PT ;  /* 0x00000005044c7212 */ /* 0x000fe200078e3cff */
[----:B------:R-:W5:Y:S02]  /*194a0*/  LD.E.128 R64, desc[UR36][R64.64] ;  /* 0x0000002440407980 */ /* 0x000f64000c101d00 */
[----:B------:R-:W-:Y:S01]  /*194b0*/  VIADD R80, R2, UR38 ;  /* 0x0000002602507c36 */ /* 0x000fe20008000000 */
[----:B------:R-:W-:Y:S01]  /*194c0*/  UIMAD UR4, UR4, UR12, URZ ;  /* 0x0000000c040472a4 */ /* 0x000fe2000f8e023f */
[----:B------:R-:W5:Y:S02]  /*194d0*/  LD.E.128 R68, desc[UR36][R68.64] ;  /* 0x0000002444447980 */ /* 0x000f64000c101d00 */
[----:B------:R-:W-:Y:S01]  /*194e0*/  IMAD.MOV.U32 R5, RZ, RZ, R80 ;  /* 0x000000ffff057224 */ /* 0x000fe200078e0050 */
[----:B------:R-:W-:Y:S01]  /*194f0*/  UIMAD UR4, UR8, UR13, UR4 ;  /* 0x0000000d080472a4 */ /* 0x000fe2000f8e0204 */
[----:B------:R-:W5:Y:S01]  /*19500*/  LD.E.128 R72, desc[UR36][R72.64] ;  /* 0x0000002448487980 */ /* 0x000f62000c101d00 */
[----:B------:R-:W-:-:S03]  /*19510*/  UIMAD.WIDE.U32 UR8, UR8, UR12, UR10 ;  /* 0x0000000c080872a5 */ /* 0x000fc6000f8e000a */
[----:B------:R-:W-:Y:S01]  /*19520*/  ULDC.64 UR10, c[0x0][0xae0] ;  /* 0x0002b800000a7ab9 */ /* 0x000fe20000000a00 */
[----:B------:R-:W5:Y:S01]  /*19530*/  LD.E.128 R76, desc[UR36][R76.64] ;  /* 0x000000244c4c7980 */ /* 0x000f62000c101d00 */
[----:B-1----:R-:W-:Y:S01]  /*19540*/  @P2 IMAD.HI.U32 R2, R80, R3, RZ ;  /* 0x0000000350022227 */ /* 0x002fe200078e00ff */
[----:B------:R-:W-:Y:S01]  /*19550*/  UIADD3 UR4, UR9, UR4, URZ ;  /* 0x0000000409047290 */ /* 0x000fe2000fffe03f */
[----:B------:R-:W-:Y:S01]  /*19560*/  @!PT LDS RZ, [RZ] ;  /* 0x00000000fffff984 */ /* 0x000fe20000000800 */
[----:B------:R-:W-:Y:S01]  /*19570*/  @!PT LDS RZ, [RZ] ;  /* 0x00000000fffff984 */ /* 0x000fe20000000800 */
[----:B------:R-:W-:Y:S01]  /*19580*/  @!PT LDS RZ, [RZ] ;  /* 0x00000000fffff984 */ /* 0x000fe20000000800 */
[----:B------:R-:W-:Y:S01]  /*19590*/  @!PT LDS RZ, [RZ] ;  /* 0x00000000fffff984 */ /* 0x000fe20000000800 */
[----:B------:R1:W-:Y:S06]  /*195a0*/  MEMBAR.ALL.CTA ;  /* 0x0000000000007992 */ /* 0x0003ec0000008000 */
[----:B-1----:R-:W1:Y:S01]  /*195b0*/  FENCE.VIEW.ASYNC.S ;  /* 0x00000000000073c6 */ /* 0x002e620000000000 */
[----:B0-----:R-:W-:-:S04]  /*195c0*/  @P2 SHF.R.U32.HI R5, RZ, R21, R2 ;  /* 0x00000015ff052219 */ /* 0x001fc80000011602 */
[--C-:B------:R-:W-:Y:S01]  /*195d0*/  SHF.R.S32.HI R4, RZ, 0x1f, R5.reuse ;  /* 0x0000001fff047819 */ /* 0x100fe20000011405 */
[----:B------:R-:W-:Y:S02]  /*195e0*/  IMAD.MOV R21, RZ, RZ, -R5 ;  /* 0x000000ffff157224 */ /* 0x000fe400078e0a05 */
[----:B------:R-:W-:Y:S02]  /*195f0*/  IMAD.U32 R3, RZ, RZ, UR9 ;  /* 0x00000009ff037e24 */ /* 0x000fe4000f8e00ff */
[----:B------:R-:W-:Y:S02]  /*19600*/  IMAD R4, R4, UR10, RZ ;  /* 0x0000000a04047c24 */ /* 0x000fe4000f8e02ff */
[----:B------:R-:W-:Y:S02]  /*19610*/  IMAD R21, R20, R21, R80 ;  /* 0x0000001514157224 */ /* 0x000fe400078e0250 */
[----:B------:R-:W-:Y:S01]  /*19620*/  IMAD.U32 R2, RZ, RZ, UR8 ;  /* 0x00000008ff027e24 */ /* 0x000fe2000f8e00ff */
[----:B------:R-:W-:Y:S01]  /*19630*/  ULDC.64 UR8, c[0x0][0xad8] ;  /* 0x0002b60000087ab9 */ /* 0x000fe20000000a00 */
[----:B------:R-:W-:-:S02]  /*19640*/  IMAD.U32 R3, RZ, RZ, UR4 ;  /* 0x00000004ff037e24 */ /* 0x000fc4000f8e00ff */
        /* <DEDUP_REMOVED lines=14> */
[----:B------:R-:W-:Y:S02]  /*19730*/  PRMT R0, RZ, 0x654, R0 ;  /* 0x00000654ff007816 */ /* 0x000fe40000000000 */
[----:B------:R-:W-:Y:S02]  /*19740*/  LEA.HI.X R83, R2, UR9, R3, 0x1, P3 ;  /* 0x0000000902537c11 */ /* 0x000fe400098f0c03 */
[-C--:B------:R-:W-:Y:S01]  /*19750*/  ISETP.GE.AND P1, PT, R5, R6.reuse, PT ;  /* 0x000000060500720c */ /* 0x080fe20003f26270 */
[----:B------:R-:W-:Y:S01]  /*19760*/  VIADD R5, R85, 0x40 ;  /* 0x0000004055057836 */ /* 0x000fe20000000000 */
[----:B-1----:R0:W-:Y:S01]  /*19770*/  SYNCS.ARRIVE.TRANS64.RED.A1T0 RZ, [R0+URZ], RZ ;  /* 0x000000ff00ff79a7 */ /* 0x0021e2000810043f */
[----:B------:R1:W2:Y:S01]  /*19780*/  SHFL.IDX PT, R80, R82, RZ, 0x181f ;  /* 0x00181fff52507589 */ /* 0x0002a200000e0000 */
[----:B------:R-:W-:Y:S02]  /*19790*/  BSSY B1, `(.L_x_11687) ;  /* 0x0000015000017945 */ /* 0x000fe40003800000 */
[----:B------:R-:W-:Y:S01]  /*197a0*/  ISETP.GE.AND P0, PT, R5, R6, PT ;  /* 0x000000060500720c */ /* 0x000fe20003f06270 */
[----:B0-----:R1:W0:Y:S01]  /*197b0*/  SHFL.IDX PT, R0, R83, RZ, 0x181f ;  /* 0x00181fff53007589 */ /* 0x00122200000e0000 */
[----:B------:R-:W-:Y:S11]  /*197c0*/  @P2 BRA `(.L_x_11688) ;  /* 0x0000000000442947 */ /* 0x000ff60003800000 */
[----:B------:R-:W-:Y:S02]  /*197d0*/  ULDC UR4, c[0x0][0xac8] ;  /* 0x0002b20000047ab9 */ /* 0x000fe40000000800 */
[----:B------:R-:W-:Y:S02]  /*197e0*/  ISETP.GE.AND P5, PT, R18, UR4, PT ;  /* 0x0000000412007c0c */ /* 0x000fe4000bfa6270 */
[----:B------:R-:W-:Y:S02]  /*197f0*/  ISETP.GE.AND P4, PT, R22, UR4, PT ;  /* 0x0000000416007c0c */ /* 0x000fe4000bf86270 */
[----:B------:R-:W-:Y:S02]  /*19800*/  ISETP.GE.AND P3, PT, R19, UR4, PT ;  /* 0x0000000413007c0c */ /* 0x000fe4000bf66270 */
[----:B------:R-:W-:-:S07]  /*19810*/  ISETP.GE.AND P2, PT, R23, UR4, PT ;  /* 0x0000000417007c0c */ /* 0x000fce000bf46270 */
[----:B--2---:R-:W-:-:S04]  /*19820*/  @!P5 LEA R2, P6, R18, R80, 0x1 ;  /* 0x000000501202d211 */ /* 0x004fc800078c08ff */
[----:B0-----:R-:W-:Y:S02]  /*19830*/  @!P5 LEA.HI.X R3, R18, R0, R181, 0x1, P6 ;  /* 0x000000001203d211 */ /* 0x001fe400030f0cb5 */
        /* <DEDUP_REMOVED lines=10> */
.L_x_11688:
[----:B------:R-:W-:Y:S05]  /*198e0*/  BSYNC B1 ;  /* 0x0000000000017941 */ /* 0x000fea0003800000 */
.L_x_11687:
[----:B0-----:R0:W4:Y:S01]  /*198f0*/  SHFL.IDX PT, R0, R83, 0x1, 0x181f ;  /* 0x00381f0053007f89 */ /* 0x00112200000e0000 */
[----:B------:R-:W-:Y:S03]  /*19900*/  BSSY B1, `(.L_x_11689) ;  /* 0x0000014000017945 */ /* 0x000fe60003800000 */
[----:B---3-5:R0:W3:Y:S01]  /*19910*/  SHFL.IDX PT, R10, R82, 0x1, 0x181f ;  /* 0x00381f00520a7f89 */ /* 0x0280e200000e0000 */
[----:B------:R-:W-:Y:S05]  /*19920*/  @P1 BRA `(.L_x_11690) ;  /* 0x0000000000441947 */ /* 0x000fea0003800000 */
[----:B------:R-:W-:Y:S02]  /*19930*/  ULDC UR4, c[0x0][0xac8] ;  /* 0x0002b20000047ab9 */ /* 0x000fe40000000800 */
[----:B------:R-:W-:Y:S02]  /*19940*/  ISETP.GE.AND P4, PT, R18, UR4, PT ;  /* 0x0000000412007c0c */ /* 0x000fe4000bf86270 */
[----:B------:R-:W-:Y:S02]  /*19950*/  ISETP.GE.AND P3, PT, R22, UR4, PT ;  /* 0x0000000416007c0c */ /* 0x000fe4000bf66270 */
[----:B------:R-:W-:Y:S02]  /*19960*/  ISETP.GE.AND P2, PT, R19, UR4, PT ;  /* 0x0000000413007c0c */ /* 0x000fe4000bf46270 */
[----:B------:R-:W-:-:S07]  /*19970*/  ISETP.GE.AND P1, PT, R23, UR4, PT ;  /* 0x0000000417007c0c */ /* 0x000fce000bf26270 */
[-C--:B---3--:R-:W-:Y:S02]  /*19980*/  @!P4 LEA R2, P6, R18, R10.reuse, 0x1 ;  /* 0x0000000a1202c211 */ /* 0x088fe400078c08ff */
[----:B------:R-:W-:Y:S02]  /*19990*/  @!P3 LEA R4, P5, R22, R10, 0x1 ;  /* 0x0000000a1604b211 */ /* 0x000fe400078a08ff */
[----:B----4-:R-:W-:Y:S02]  /*199a0*/  @!P4 LEA.HI.X R3, R18, R0, R181, 0x1, P6 ;  /* 0x000000001203c211 */ /* 0x010fe400030f0cb5 */
        /* <DEDUP_REMOVED lines=9> */
.L_x_11690:
[----:B------:R-:W-:Y:S05]  /*19a40*/  BSYNC B1 ;  /* 0x0000000000017941 */ /* 0x000fea0003800000 */
.L_x_11689:
[----:B----4-:R4:W0:Y:S01]  /*19a50*/  SHFL.IDX PT, R0, R83, 0x2, 0x181f ;  /* 0x00581f0053007f89 */ /* 0x01082200000e0000 */
[----:B------:R-:W-:Y:S03]  /*19a60*/  BSSY B1, `(.L_x_11691) ;  /* 0x0000014000017945 */ /* 0x000fe60003800000 */
[----:B---3--:R4:W3:Y:S01]  /*19a70*/  SHFL.IDX PT, R10, R82, 0x2, 0x181f ;  /* 0x00581f00520a7f89 */ /* 0x0088e200000e0000 */
[----:B------:R-:W-:Y:S05]  /*19a80*/  @P0 BRA `(.L_x_11692) ;  /* 0x0000000000440947 */ /* 0x000fea0003800000 */
[----:B------:R-:W-:Y:S02]  /*19a90*/  ULDC UR4, c[0x0][0xac8] ;  /* 0x0002b20000047ab9 */ /* 0x000fe40000000800 */
[----:B------:R-:W-:Y:S02]  /*19aa0*/  ISETP.GE.AND P3, PT, R18, UR4, PT ;  /* 0x0000000412007c0c */ /* 0x000fe4000bf66270 */
[----:B------:R-:W-:Y:S02]  /*19ab0*/  ISETP.GE.AND P2, PT, R22, UR4, PT ;  /* 0x0000000416007c0c */ /* 0x000fe4000bf46270 */
[----:B------:R-:W-:Y:S02]  /*19ac0*/  ISETP.GE.AND P1, PT, R19, UR4, PT ;  /* 0x0000000413007c0c */ /* 0x000fe4000bf26270 */
[----:B------:R-:W-:-:S07]  /*19ad0*/  ISETP.GE.AND P0, PT, R23, UR4, PT ;  /* 0x0000000417007c0c */ /* 0x000fce000bf06270 */
[-C--:B---3--:R-:W-:Y:S02]  /*19ae0*/  @!P3 LEA R2, P6, R18, R10.reuse, 0x1 ;  /* 0x0000000a1202b211 */ /* 0x088fe400078c08ff */
[-C--:B------:R-:W-:Y:S02]  /*19af0*/  @!P2 LEA R4, P5, R22, R10.reuse, 0x1 ;  /* 0x0000000a1604a211 */ /* 0x080fe400078a08ff */
[----:B------:R-:W-:Y:S02]  /*19b00*/  @!P1 LEA R8, P4, R19, R10, 0x1 ;  /* 0x0000000a13089211 */ /* 0x000fe400078808ff */
[----:B0-----:R-:W-:Y:S02]  /*19b10*/  @!P3 LEA.HI.X R3, R18, R0, R181, 0x1, P6 ;  /* 0x000000001203b211 */ /* 0x001fe400030f0cb5 */
        /* <DEDUP_REMOVED lines=8> */
.L_x_11692:
[----:B------:R-:W-:Y:S05]  /*19ba0*/  BSYNC B1 ;  /* 0x0000000000017941 */ /* 0x000fea0003800000 */
.L_x_11691:
[----:B0-----:R-:W-:Y:S01]  /*19bb0*/  VIADD R3, R85, 0x60 ;  /* 0x0000006055037836 */ /* 0x001fe20000000000 */
[----:B-1--4-:R-:W0:Y:S04]  /*19bc0*/  SHFL.IDX PT, R83, R83, 0x3, 0x181f ;  /* 0x00781f0053537f89 */ /* 0x012e2800000e0000 */
[----:B------:R-:W-:Y:S01]  /*19bd0*/  ISETP.GE.AND P0, PT, R3, R6, PT ;  /* 0x000000060300720c */ /* 0x000fe20003f06270 */
[----:B------:R-:W1:-:S12]  /*19be0*/  SHFL.IDX PT, R82, R82, 0x3, 0x181f ;  /* 0x00781f0052527f89 */ /* 0x000e5800000e0000 */
[----:B------:R-:W-:Y:S05]  /*19bf0*/  @P0 BRA `(.L_x_11693) ;  /* 0x0000002800100947 */ /* 0x000fea0003800000 */
[----:B------:R-:W-:Y:S02]  /*19c00*/  ULDC UR4, c[0x0][0xac8] ;  /* 0x0002b20000047ab9 */ /* 0x000fe40000000800 */
[----:B------:R-:W-:Y:S02]  /*19c10*/  ISETP.GE.AND P3, PT, R18, UR4, PT ;  /* 0x0000000412007c0c */ /* 0x000fe4000bf66270 */
[----:B------:R-:W-:Y:S02]  /*19c20*/  ISETP.GE.AND P4, PT, R22, UR4, PT ;  /* 0x0000000416007c0c */ /* 0x000fe4000bf86270 */
[----:B------:R-:W-:-:S09]  /*19c30*/  ISETP.GE.AND P5, PT, R19, UR4, PT ;  /* 0x0000000413007c0c */ /* 0x000fd2000bfa6270 */
[-C--:B-1----:R-:W-:Y:S02]  /*19c40*/  @!P3 LEA R2, P0, R18, R82.reuse, 0x1 ;  /* 0x000000521202b211 */ /* 0x082fe400078008ff */
[-C--:B------:R-:W-:Y:S02]  /*19c50*/  @!P4 LEA R4, P1, R22, R82.reuse, 0x1 ;  /* 0x000000521604c211 */ /* 0x080fe400078208ff */
[C---:B------:R-:W-:Y:S02]  /*19c60*/  @!P5 LEA R8, P2, R19.reuse, R82, 0x1 ;  /* 0x000000521308d211 */ /* 0x040fe400078408ff */
[-C--:B0-----:R-:W-:Y:S02]  /*19c70*/  @!P3 LEA.HI.X R3, R18, R83.reuse, R181, 0x1, P0 ;  /* 0x000000531203b211 */ /* 0x081fe400000f0cb5 */
[-C--:B------:R-:W-:Y:S02]  /*19c80*/  @!P4 LEA.HI.X R5, R22, R83.reuse, R180, 0x1, P1 ;  /* 0x000000531605c211 */ /* 0x080fe400008f0cb4 */
[----:B------:R-:W-:Y:S01]  /*19c90*/  @!P5 LEA.HI.X R9, R19, R83, R179, 0x1, P2 ;  /* 0x000000531309d211 */ /* 0x000fe200010f0cb3 */
        /* <DEDUP_REMOVED lines=9> */
.L_x_11686:
[----:B------:R1:W5:Y:S01]  /*19d30*/  LDL R40, [R1+0x444] ;  /* 0x0004440001287983 */ /* 0x0003620000100800 */
[----:B------:R-:W-:Y:S01]  /*19d40*/  ULDC.64 UR12, c[0x0][0xb08] ;  /* 0x0002c200000c7ab9 */ /* 0x000fe20000000a00 */
[----:B------:R-:W2:Y:S02]  /*19d50*/  @P2 LDC R2, c[0x0][0xbec] ;  /* 0x0002fb00ff022b82 */ /* 0x000ea40000000800 */
[----:B------:R1:W5:Y:S04]  /*19d60*/  LDL R39, [R1+0x440] ;  /* 0x0004400001277983 */ /* 0x0003680000100800 */
        /* <DEDUP_REMOVED lines=14> */
[----:B------:R1:W5:Y:S01]  /*19e50*/  LDL R24, [R1+0x404] ;  /* 0x0004040001187983 */ /* 0x0003620000100800 */
[----:B------:R-:W-:Y:S01]  /*19e60*/  UIMAD UR9, UR14, UR12, URZ ;  /* 0x0000000c0e0972a4 */ /* 0x000fe2000f8e023f */
[----:B------:R-:W3:Y:S01]  /*19e70*/  @P2 LDC R3, c[0x0][0xbf0] ;  /* 0x0002fc00ff032b82 */ /* 0x000ee20000000800 */
[----:B------:R-:W-:Y:S01]  /*19e80*/  UIMAD.WIDE.U32 UR10, UR4, UR12, URZ ;  /* 0x0000000c040a72a5 */ /* 0x000fe2000f8e003f */
[----:B--2---:R-:W-:Y:S01]  /*19e90*/  @P2 IMAD.HI.U32 R2, R21, R2, RZ ;  /* 0x0000000215022227 */ /* 0x004fe200078e00ff */
[----:B------:R-:W-:Y:S01]  /*19ea0*/  UIMAD UR9, UR4, UR13, UR9 ;  /* 0x0000000d040972a4 */ /* 0x000fe2000f8e0209 */
[----:B------:R-:W-:Y:S01]  /*19eb0*/  BSSY B1, `(.L_x_11694) ;  /* 0x00000ca000017945 */ /* 0x000fe20003800000 */
[----:B------:R-:W-:Y:S01]  /*19ec0*/  USHF.R.S32.HI UR4, URZ, 0x1f, UR8 ;  /* 0x0000001f3f047899 */ /* 0x000fe20008011408 */
[----:B0-----:R-:W-:Y:S01]  /*19ed0*/  IMAD.MOV.U32 R5, RZ, RZ, R21 ;  /* 0x000000ffff057224 */ /* 0x001fe200078e0015 */
[----:B------:R-:W-:Y:S01]  /*19ee0*/  UIADD3 UR11, UR11, UR9, URZ ;  /* 0x000000090b0b7290 */ /* 0x000fe2000fffe03f */
[----:B------:R-:W-:-:S03]  /*19ef0*/  ULDC.64 UR12, c[0x0][0xb38] ;  /* 0x0002ce00000c7ab9 */ /* 0x000fc60000000a00 */
[----:B------:R-:W-:-:S04]  /*19f00*/  UIMAD.WIDE.U32 UR10, UR58, UR12, UR10 ;  /* 0x0000000c3a0a72a5 */ /* 0x000fc8000f8e000a */
[----:B------:R-:W-:-:S03]  /*19f10*/  UIMAD UR11, UR58, UR13, UR11 ;  /* 0x0000000d3a0b72a4 */ /* 0x000fc6000f8e020b */
[----:B------:R-:W-:Y:S02]  /*19f20*/  ULDC.64 UR12, c[0x0][0xb40] ;  /* 0x0002d000000c7ab9 */ /* 0x000fe40000000a00 */
[----:B------:R-:W-:-:S04]  /*19f30*/  UIMAD UR4, UR4, UR12, URZ ;  /* 0x0000000c040472a4 */ /* 0x000fc8000f8e023f */
[----:B------:R-:W-:Y:S01]  /*19f40*/  UIMAD UR4, UR8, UR13, UR4 ;  /* 0x0000000d080472a4 */ /* 0x000fe2000f8e0204 */
[----:B---3--:R-:W-:Y:S01]  /*19f50*/  @P2 SHF.R.U32.HI R5, RZ, R3, R2 ;  /* 0x00000003ff052219 */ /* 0x008fe20000011602 */
[----:B------:R-:W-:-:S03]  /*19f60*/  UIMAD.WIDE.U32 UR8, UR8, UR12, UR10 ;  /* 0x0000000c080872a5 */ /* 0x000fc6000f8e000a */
[----:B------:R-:W-:Y:S01]  /*19f70*/  ULDC.64 UR10, c[0x0][0xb48] ;  /* 0x0002d200000a7ab9 */ /* 0x000fe20000000a00 */
[----:B------:R-:W-:Y:S01]  /*19f80*/  UIADD3 UR9, UR9, UR4, URZ ;  /* 0x0000000409097290 */ /* 0x000fe2000fffe03f */
[--C-:B------:R-:W-:Y:S01]  /*19f90*/  SHF.R.S32.HI R2, RZ, 0x1f, R5.reuse ;  /* 0x0000001fff027819 */ /* 0x100fe20000011405 */
[----:B------:R-:W-:Y:S02]  /*19fa0*/  IMAD.MOV R9, RZ, RZ, -R5 ;  /* 0x000000ffff097224 */ /* 0x000fe400078e0a05 */
[----:B------:R-:W-:Y:S02]  /*19fb0*/  UIMAD.WIDE.U32 UR8, UR59, UR10, UR8 ;  /* 0x0000000a3b0872a5 */ /* 0x000fe4000f8e0008 */
[----:B------:R-:W-:Y:S02]  /*19fc0*/  IMAD R9, R20, R9, R21 ;  /* 0x0000000914097224 */ /* 0x000fe400078e0215 */
[----:B------:R-:W-:Y:S02]  /*19fd0*/  UIMAD UR59, UR59, UR11, UR9 ;  /* 0x0000000b3b3b72a4 */ /* 0x000fe4000f8e0209 */
[----:B------:R-:W-:Y:S01]  /*19fe0*/  IMAD.U32 R3, RZ, RZ, UR9 ;  /* 0x00000009ff037e24 */ /* 0x000fe2000f8e00ff */
[----:B------:R-:W-:-:S02]  /*19ff0*/  ULDC.64 UR10, c[0x0][0xb30] ;  /* 0x0002cc00000a7ab9 */ /* 0x000fc40000000a00 */
[----:B------:R-:W-:Y:S02]  /*1a000*/  IMAD R4, R2, UR10, RZ ;  /* 0x0000000a02047c24 */ /* 0x000fe4000f8e02ff */
        /* <DEDUP_REMOVED lines=11> */
[----:B------:R-:W-:Y:S01]  /*1a0c0*/  VIADD R4, R0, 0x22820 ;  /* 0x0002282000047836 */ /* 0x000fe20000000000 */
[----:B------:R-:W-:Y:S01]  /*1a0d0*/  LEA R0, P1, R2, UR8, 0x2 ;  /* 0x0000000802007c11 */ /* 0x000fe2000f8210ff */
[----:B------:R-:W-:-:S03]  /*1a0e0*/  IMAD.IADD R3, R3, 0x1, R5 ;  /* 0x0000000103037824 */ /* 0x000fc600078e0205 */
[----:B------:R-:W-:Y:S01]  /*1a0f0*/  PRMT R4, RZ, 0x654, R4 ;  /* 0x00000654ff047816 */ /* 0x000fe20000000004 */
[----:B------:R1:W0:Y:S01]  /*1a100*/  SHFL.IDX PT, R10, R0, RZ, 0x1c1f ;  /* 0x001c1fff000a7589 */ /* 0x00022200000e0000 */
[----:B------:R-:W-:Y:S02]  /*1a110*/  LEA.HI.X R6, R2, UR9, R3, 0x2, P1 ;  /* 0x0000000902067c11 */ /* 0x000fe400088f1403 */
[----:B------:R1:W-:Y:S03]  /*1a120*/  SYNCS.ARRIVE.TRANS64.RED.A1T0 RZ, [R4+URZ], RZ ;  /* 0x000000ff04ff79a7 */ /* 0x0003e6000810043f */
[----:B------:R1:W2:Y:S01]  /*1a130*/  SHFL.IDX PT, R11, R6, RZ, 0x1c1f ;  /* 0x001c1fff060b7589 */ /* 0x0002a200000e0000 */
[----:B------:R-:W-:Y:S05]  /*1a140*/  @P3 BRA `(.L_x_11695) ;  /* 0x0000000800803947 */ /* 0x000fea0003800000 */
[----:B------:R-:W-:Y:S02]  /*1a150*/  ULDC UR4, c[0x0][0xac8] ;  /* 0x0002b20000047ab9 */ /* 0x000fe40000000800 */
[----:B------:R-:W-:-:S13]  /*1a160*/  ISETP.GE.AND P1, PT, R177, UR4, PT ;  /* 0x00000004b1007c0c */ /* 0x000fda000bf26270 */
[----:B------:R-:W3:Y:S01]  /*1a170*/  @!P1 LDL.64 R20, [R1+0x200] ;  /* 0x0002000001149983 */ /* 0x000ee20000100a00 */
[----:B------:R-:W-:Y:S01]  /*1a180*/  ISETP.GE.AND P2, PT, R210, UR4, PT ;  /* 0x00000004d2007c0c */ /* 0x000fe2000bf46270 */
[----:B0-2---:R-:W-:-:S05]  /*1a190*/  @!P1 IMAD.WIDE R2, R177, 0x4, R10 ;  /* 0x00000004b1029825 */ /* 0x005fca00078e020a */
[----:B---3--:R0:W-:Y:S07]  /*1a1a0*/  @!P1 ST.E.64 desc[UR36][R2.64], R20 ;  /* 0x0000001402009985 */ /* 0x0081ee000c101b24 */
[----:B-1----:R-:W2:Y:S01]  /*1a1b0*/  @!P2 LDL.64 R4, [R1+0x210] ;  /* 0x000210000104a983 */ /* 0x002ea20000100a00 */
[----:B------:R-:W-:Y:S02]  /*1a1c0*/  ISETP.GE.AND P1, PT, R209, UR4, PT ;  /* 0x00000004d1007c0c */ /* 0x000fe4000bf26270 */
[----:B------:R-:W-:-:S04]  /*1a1d0*/  @!P2 LEA R12, P3, R210, R10, 0x2 ;  /* 0x0000000ad20ca211 */ /* 0x000fc800078610ff */
[----:B-----5:R-:W-:-:S05]  /*1a1e0*/  @!P2 LEA.HI.X R13, R210, R11, R40, 0x2, P3 ;  /* 0x0000000bd20da211 */ /* 0x020fca00018f1428 */
[----:B--2---:R1:W-:Y:S04]  /*1a1f0*/  @!P2 ST.E.64 desc[UR36][R12.64], R4 ;  /* 0x000000040c00a985 */ /* 0x0043e8000c101b24 */
[----:B------:R-:W2:Y:S01]  /*1a200*/  @!P1 LDL.64 R8, [R1+0x220] ;  /* 0x0002200001089983 */ /* 0x000ea20000100a00 */
[----:B------:R-:W-:Y:S02]  /*1a210*/  ISETP.GE.AND P2, PT, R208, UR4, PT ;  /* 0x00000004d0007c0c */ /* 0x000fe4000bf46270 */
[----:B------:R-:W-:-:S04]  /*1a220*/  @!P1 LEA R14, P3, R209, R10, 0x2 ;  /* 0x0000000ad10e9211 */ /* 0x000fc800078610ff */
[----:B------:R-:W-:-:S05]  /*1a230*/  @!P1 LEA.HI.X R15, R209, R11, R39, 0x2, P3 ;  /* 0x0000000bd10f9211 */ /* 0x000fca00018f1427 */
[----:B--2---:R2:W-:Y:S04]  /*1a240*/  @!P1 ST.E.64 desc[UR36][R14.64], R8 ;  /* 0x000000080e009985 */ /* 0x0045e8000c101b24 */
[----:B0-----:R-:W3:Y:S01]  /*1a250*/  @!P2 LDL.64 R2, [R1+0x230] ;  /* 0x000230000102a983 */ /* 0x001ee20000100a00 */
[----:B------:R-:W-:Y:S02]  /*1a260*/  ISETP.GE.AND P1, PT, R207, UR4, PT ;  /* 0x00000004cf007c0c */ /* 0x000fe4000bf26270 */
[----:B------:R-:W-:-:S04]  /*1a270*/  @!P2 LEA R20, P3, R208, R10, 0x2 ;  /* 0x0000000ad014a211 */ /* 0x000fc800078610ff */
[----:B------:R-:W-:-:S05]  /*1a280*/  @!P2 LEA.HI.X R21, R208, R11, R38, 0x2, P3 ;  /* 0x0000000bd015a211 */ /* 0x000fca00018f1426 */
[----:B---3--:R0:W-:Y:S04]  /*1a290*/  @!P2 ST.E.64 desc[UR36][R20.64], R2 ;  /* 0x000000021400a985 */ /* 0x0081e8000c101b24 */
[----:B-1----:R-:W3:Y:S01]  /*1a2a0*/  @!P1 LDL.64 R4, [R1+0x240] ;  /* 0x0002400001049983 */ /* 0x002ee20000100a00 */
[----:B------:R-:W-:Y:S02]  /*1a2b0*/  ISETP.GE.AND P2, PT, R206, UR4, PT ;  /* 0x00000004ce007c0c */ /* 0x000fe4000bf46270 */
[----:B------:R-:W-:-:S04]  /*1a2c0*/  @!P1 LEA R12, P3, R207, R10, 0x2 ;  /* 0x0000000acf0c9211 */ /* 0x000fc800078610ff */
[----:B------:R-:W-:-:S05]  /*1a2d0*/  @!P1 LEA.HI.X R13, R207, R11, R37, 0x2, P3 ;  /* 0x0000000bcf0d9211 */ /* 0x000fca00018f1425 */
[----:B---3--:R1:W-:Y:S04]  /*1a2e0*/  @!P1 ST.E.64 desc[UR36][R12.64], R4 ;  /* 0x000000040c009985 */ /* 0x0083e8000c101b24 */
[----:B--2---:R-:W2:Y:S01]  /*1a2f0*/  @!P2 LDL.64 R8, [R1+0x250] ;  /* 0x000250000108a983 */ /* 0x004ea20000100a00 */
        /* <DEDUP_REMOVED lines=129> */
[----:B-1----:R-:W2:Y:S01]  /*1ab10*/  @!P2 LDL.64 R4, [R1+0x3f0] ;  /* 0x0003f0000104a983 */ /* 0x002ea20000100a00 */
[----:B------:R-:W-:-:S04]  /*1ab20*/  @!P2 LEA R10, P1, R211, R10, 0x2 ;  /* 0x0000000ad30aa211 */ /* 0x000fc800078210ff */
[----:B------:R-:W-:-:S05]  /*1ab30*/  @!P2 LEA.HI.X R11, R211, R11, R216, 0x2, P1 ;  /* 0x0000000bd30ba211 */ /* 0x000fca00008f14d8 */
[----:B--2---:R3:W-:Y:S04]  /*1ab40*/  @!P2 ST.E.64 desc[UR36][R10.64], R4 ;  /* 0x000000040a00a985 */ /* 0x0047e8000c101b24 */
.L_x_11695:
[----:B------:R-:W-:Y:S05]  /*1ab50*/  BSYNC B1 ;  /* 0x0000000000017941 */ /* 0x000fea0003800000 */
.L_x_11694:
[----:B--23--:R2:W3:Y:S04]  /*1ab60*/  SHFL.IDX PT, R11, R6, 0x1, 0x1c1f ;  /* 0x003c1f00060b7f89 */ /* 0x00c4e800000e0000 */
[----:B0-----:R2:W0:Y:S01]  /*1ab70*/  SHFL.IDX PT, R10, R0, 0x1, 0x1c1f ;  /* 0x003c1f00000a7f89 */ /* 0x00142200000e0000 */
[----:B------:R-:W-:Y:S05]  /*1ab80*/  @P0 BRA `(.L_x_11693) ;  /* 0x00000018002c0947 */ /* 0x000fea0003800000 */
[----:B-12---:R-:W1:Y:S02]  /*1ab90*/  LDC R0, c[0x0][0xac8] ;  /* 0x0002b200ff007b82 */ /* 0x006e640000000800 */
[----:B-1----:R-:W-:-:S13]  /*1aba0*/  ISETP.GE.AND P0, PT, R177, R0, PT ;  /* 0x00000000b100720c */ /* 0x002fda0003f06270 */
[----:B------:R-:W2:Y:S01]  /*1abb0*/  @!P0 LDL.64 R20, [R1+0x208] ;  /* 0x0002080001148983 */ /* 0x000ea20000100a00 */
[-C--:B------:R-:W-:Y:S01]  /*1abc0*/  ISETP.GE.AND P1, PT, R210, R0.reuse, PT ;  /* 0x00000000d200720c */ /* 0x080fe20003f26270 */
[----:B0--3--:R-:W-:Y:S01]  /*1abd0*/  @!P0 IMAD.WIDE R2, R177, 0x4, R10 ;  /* 0x00000004b1028825 */ /* 0x009fe200078e020a */
[----:B------:R-:W-:-:S04]  /*1abe0*/  ISETP.GE.AND P2, PT, R209, R0, PT ;  /* 0x00000000d100720c */ /* 0x000fc80003f46270 */
[----:B--2---:R0:W-:Y:S07]  /*1abf0*/  @!P0 ST.E.64 desc[UR36][R2.64], R20 ;  /* 0x0000001402008985 */ /* 0x0041ee000c101b24 */
[----:B------:R-:W2:Y:S01]  /*1ac00*/  @!P1 LDL.64 R4, [R1+0x218] ;  /* 0x0002180001049983 */ /* 0x000ea20000100a00 */
[----:B------:R-:W-:-:S04]  /*1ac10*/  @!P1 LEA R12, P0, R210, R10, 0x2 ;  /* 0x0000000ad20c9211 */ /* 0x000fc800078010ff */
[----:B-----5:R-:W-:Y:S02]  /*1ac20*/  @!P1 LEA.HI.X R13, R210, R11, R40, 0x2, P0 ;  /* 0x0000000bd20d9211 */ /* 0x020fe400000f1428 */
[----:B------:R-:W-:-:S03]  /*1ac30*/  @!P2 LEA R14, P0, R209, R10, 0x2 ;  /* 0x0000000ad10ea211 */ /* 0x000fc600078010ff */
[----:B--2---:R1:W-:Y:S04]  /*1ac40*/  @!P1 ST.E.64 desc[UR36][R12.64], R4 ;  /* 0x000000040c009985 */ /* 0x0043e8000c101b24 */
[----:B------:R-:W2:Y:S01]  /*1ac50*/  @!P2 LDL.64 R8, [R1+0x228] ;  /* 0x000228000108a983 */ /* 0x000ea20000100a00 */
[----:B------:R-:W-:Y:S02]  /*1ac60*/  ISETP.GE.AND P1, PT, R208, R0, PT ;  /* 0x00000000d000720c */ /* 0x000fe40003f26270 */
[----:B------:R-:W-:-:S05]  /*1ac70*/  @!P2 LEA.HI.X R15, R209, R11, R39, 0x2, P0 ;  /* 0x0000000bd10fa211 */ /* 0x000fca00000f1427 */
[----:B--2---:R2:W-:Y:S06]  /*1ac80*/  @!P2 ST.E.64 desc[UR36][R14.64], R8 ;  /* 0x000000080e00a985 */ /* 0x0045ec000c101b24 */
[----:B0-----:R-:W3:Y:S01]  /*1ac90*/  @!P1 LDL.64 R2, [R1+0x238] ;  /* 0x0002380001029983 */ /* 0x001ee20000100a00 */
[----:B------:R-:W-:Y:S02]  /*1aca0*/  ISETP.GE.AND P2, PT, R207, R0, PT ;  /* 0x00000000cf00720c */ /* 0x000fe40003f46270 */
[----:B------:R-:W-:-:S04]  /*1acb0*/  @!P1 LEA R20, P0, R208, R10, 0x2 ;  /* 0x0000000ad0149211 */ /* 0x000fc800078010ff */
[----:B------:R-:W-:-:S05]  /*1acc0*/  @!P1 LEA.HI.X R21, R208, R11, R38, 0x2, P0 ;  /* 0x0000000bd0159211 */ /* 0x000fca00000f1426 */
[----:B---3--:R0:W-:Y:S04]  /*1acd0*/  @!P1 ST.E.64 desc[UR36][R20.64], R2 ;  /* 0x0000000214009985 */ /* 0x0081e8000c101b24 */
[----:B-1----:R-:W3:Y:S01]  /*1ace0*/  @!P2 LDL.64 R4, [R1+0x248] ;  /* 0x000248000104a983 */ /* 0x002ee20000100a00 */
[----:B------:R-:W-:Y:S02]  /*1acf0*/  ISETP.GE.AND P1, PT, R206, R0, PT ;  /* 0x00000000ce00720c */ /* 0x000fe40003f26270 */
[----:B------:R-:W-:-:S04]  /*1ad00*/  @!P2 LEA R12, P0, R207, R10, 0x2 ;  /* 0x0000000acf0ca211 */ /* 0x000fc800078010ff */
[----:B------:R-:W-:-:S05]  /*1ad10*/  @!P2 LEA.HI.X R13, R207, R11, R37, 0x2, P0 ;  /* 0x0000000bcf0da211 */ /* 0x000fca00000f1425 */
[----:B---3--:R1:W-:Y:S04]  /*1ad20*/  @!P2 ST.E.64 desc[UR36][R12.64], R4 ;  /* 0x000000040c00a985 */ /* 0x0083e8000c101b24 */
[----:B--2---:R-:W2:Y:S01]  /*1ad30*/  @!P1 LDL.64 R8, [R1+0x258] ;  /* 0x0002580001089983 */ /* 0x004ea20000100a00 */
[----:B------:R-:W-:Y:S02]  /*1ad40*/  ISETP.GE.AND P2, PT, R205, R0, PT ;  /* 0x00000000cd00720c */ /* 0x000fe40003f46270 */
[----:B------:R-:W-:-:S04]  /*1ad50*/  @!P1 LEA R14, P0, R206, R10, 0x2 ;  /* 0x0000000ace0e9211 */ /* 0x000fc800078010ff */
[----:B------:R-:W-:-:S05]  /*1ad60*/  @!P1 LEA.HI.X R15, R206, R11, R36, 0x2, P0 ;  /* 0x0000000bce0f9211 */ /* 0x000fca00000f1424 */
[----:B--2---:R2:W-:Y:S04]  /*1ad70*/  @!P1 ST.E.64 desc[UR36][R14.64], R8 ;  /* 0x000000080e009985 */ /* 0x0045e8000c101b24 */
        /* <DEDUP_REMOVED lines=113> */
[----:B------:R-:W-:-:S07]  /*1b490*/  @!P2 LEA.HI.X R13, R183, R11, R219, 0x2, P0 ;  /* 0x0000000bb70da211 */ /* 0x000fce00000f14db */
[C---:B--2---:R-:W-:Y:S01]  /*1b4a0*/  @!P1 LEA R14, P0, R182.reuse, R10, 0x2 ;  /* 0x0000000ab60e9211 */ /* 0x044fe200078010ff */
[----:B---3--:R0:W-:Y:S04]  /*1b4b0*/  @!P2 ST.E.64 desc[UR36][R12.64], R4 ;  /* 0x000000040c00a985 */ /* 0x0081e8000c101b24 */
[----:B------:R-:W2:Y:S01]  /*1b4c0*/  @!P1 LDL.64 R8, [R1+0x3d8] ;  /* 0x0003d80001089983 */ /* 0x000ea20000100a00 */
[----:B------:R-:W-:Y:S01]  /*1b4d0*/  @!P1 LEA.HI.X R15, R182, R11, R218, 0x2, P0 ;  /* 0x0000000bb60f9211 */ /* 0x000fe200000f14da */
[----:B------:R-:W-:Y:S01]  /*1b4e0*/  BSSY B1, `(.L_x_11696) ;  /* 0x0000009000017945 */ /* 0x000fe20003800000 */
[----:B------:R-:W-:-:S03]  /*1b4f0*/  ISETP.GE.AND P0, PT, R212, R0, PT ;  /* 0x00000000d400720c */ /* 0x000fc60003f06270 */
[----:B--2---:R0:W-:Y:S01]  /*1b500*/  @!P1 ST.E.64 desc[UR36][R14.64], R8 ;  /* 0x000000080e009985 */ /* 0x0041e2000c101b24 */
[----:B------:R-:W-:-:S09]  /*1b510*/  ISETP.GE.AND P1, PT, R211, R0, PT ;  /* 0x00000000d300720c */ /* 0x000fd20003f26270 */
[----:B------:R-:W-:Y:S05]  /*1b520*/  @P0 BRA `(.L_x_11697) ;  /* 0x0000000000100947 */ /* 0x000fea0003800000 */
[----:B0-----:R-:W2:Y:S01]  /*1b530*/  LDL.64 R4, [R1+0x3e8] ;  /* 0x0003e80001047983 */ /* 0x001ea20000100a00 */
[----:B------:R-:W-:-:S04]  /*1b540*/  LEA R2, P0, R212, R10, 0x2 ;  /* 0x0000000ad4027211 */ /* 0x000fc800078010ff */
[----:B------:R-:W-:-:S05]  /*1b550*/  LEA.HI.X R3, R212, R11, R217, 0x2, P0 ;  /* 0x0000000bd4037211 */ /* 0x000fca00000f14d9 */
[----:B--2---:R1:W-:Y:S04]  /*1b560*/  ST.E.64 desc[UR36][R2.64], R4 ;  /* 0x0000000402007985 */ /* 0x0043e8000c101b24 */
.L_x_11697:
[----:B------:R-:W-:Y:S05]  /*1b570*/  BSYNC B1 ;  /* 0x0000000000017941 */ /* 0x000fea0003800000 */
.L_x_11696:
[----:B------:R-:W-:Y:S05]  /*1b580*/  @P1 BRA `(.L_x_11693) ;  /* 0x0000000c00ac1947 */ /* 0x000fea0003800000 */
[----:B01----:R-:W2:Y:S01]  /*1b590*/  LDL.64 R4, [R1+0x3f8] ;  /* 0x0003f80001047983 */ /* 0x003ea20000100a00 */
[----:B------:R-:W-:-:S04]  /*1b5a0*/  LEA R2, P0, R211, R10, 0x2 ;  /* 0x0000000ad3027211 */ /* 0x000fc800078010ff */
[----:B------:R-:W-:-:S05]  /*1b5b0*/  LEA.HI.X R3, R211, R11, R216, 0x2, P0 ;  /* 0x0000000bd3037211 */ /* 0x000fca00000f14d8 */
[----:B--2---:R4:W-:Y:S01]  /*1b5c0*/  ST.E.64 desc[UR36][R2.64], R4 ;  /* 0x0000000402007985 */ /* 0x0049e2000c101b24 */
[----:B------:R-:W-:Y:S05]  /*1b5d0*/  BRA `(.L_x_11693) ;  /* 0x0000000c00987947 */ /* 0x000fea0003800000 */
.L_x_11684:
        /* <DEDUP_REMOVED lines=21> */
[----:B------:R-:W-:Y:S01]  /*1b730*/  ISETP.GT.AND P0, PT, R214, 0x7f, PT ;  /* 0x0000007fd600780c */ /* 0x000fe20003f04270 */
[----:B------:R-:W-:-:S09]  /*1b740*/  UMOV UR4, URZ ;  /* 0x0000003f00047c82 */ /* 0x000fd20008000000 */
[----:B------:R-:W-:Y:S01]  /*1b750*/  @!UP1 ULDC UR43, c[0x0][0xad4] ;  /* 0x0002b500002b9ab9 */ /* 0x000fe20000000800 */
[----:B--2---:R-:W-:Y:S01]  /*1b760*/  @P1 R2UR UR4, R6 ;  /* 0x00000000060412ca */ /* 0x004fe200000e0000 */
[----:B0-----:R-:W-:-:S14]  /*1b770*/  @P2 BRA `(.L_x_11698) ;  /* 0x0000000000102947 */ /* 0x001fdc0003800000 */
[----:B------:R-:W-:Y:S05]  /*1b780*/  @!P1 BRA `(.L_x_11698) ;  /* 0x00000000000c9947 */ /* 0x000fea0003800000 */
[----:B------:R-:W2:Y:S04]  /*1b790*/  LDG.E R5, desc[UR36][R2.64] ;  /* 0x0000002402057981 */ /* 0x000ea8000c1e1900 */
[----:B-----5:R-:W2:Y:S02]  /*1b7a0*/  LDG.E R0, desc[UR36][R2.64+0x4] ;  /* 0x0000042402007981 */ /* 0x020ea4000c1e1900 */
[----:B--2---:R-:W-:-:S07]  /*1b7b0*/  IMAD.IADD R0, R0, 0x1, -R5 ;  /* 0x0000000100007824 */ /* 0x004fce00078e0a05 */
.L_x_11698:
[----:B------:R-:W-:Y:S01]  /*1b7c0*/  USHF.R.S32.HI UR9, URZ, 0x1f, UR60 ;  /* 0x0000001f3f097899 */ /* 0x000fe2000801143c */
[----:B------:R-:W-:Y:S01]  /*1b7d0*/  BSSY B1, `(.L_x_11699) ;  /* 0x000003a000017945 */ /* 0x000fe20003800000 */
[----:B------:R-:W-:Y:S02]  /*1b7e0*/  USHF.R.S32.HI UR21, URZ, 0x1f, UR4 ;  /* 0x0000001f3f157899 */ /* 0x000fe40008011404 */
        /* <DEDUP_REMOVED lines=12> */
[----:B------:R-:W-:Y:S01]  /*1b8b0*/  IMAD.MOV.U32 R5, RZ, RZ, R4 ;  /* 0x000000ffff057224 */ /* 0x000fe200078e0004 */
[----:B------:R-:W-:Y:S02]  /*1b8c0*/  UMOV UR19, 0x9b8 ;  /* 0x000009b800137882 */ /* 0x000fe40000000000 */
[----:B------:R-:W-:Y:S02]  /*1b8d0*/  USEL UR19, UR19, 0x978, UP0 ;  /* 0x0000097813137887 */ /* 0x000fe40008000000 */
[----:B------:R-:W-:-:S06]  /*1b8e0*/  USEL UR18, UR59, URZ, UP0 ;  /* 0x0000003f3b127287 */ /* 0x000fcc0008000000 */
[----:B------:R-:W0:Y:S04]  /*1b8f0*/  @P0 LDC R3, c[0x0][0xbec] ;  /* 0x0002fb00ff030b82 */ /* 0x000e280000000800 */
[----:B------:R-:W-:Y:S01]  /*1b900*/  ULDC.64 UR12, c[0x0][UR19+0x220] ;  /* 0x00008800130c7abb */ /* 0x000fe20008000a00 */
[----:B------:R-:W-:Y:S01]  /*1b910*/  ULDC.64 UR10, c[0x0][UR19+0x218] ;  /* 0x00008600130a7abb */ /* 0x000fe20008000a00 */
[----:B------:R-:W-:Y:S01]  /*1b920*/  ULDC.64 UR14, c[0x0][UR19+0x228] ;  /* 0x00008a00130e7abb */ /* 0x000fe20008000a00 */
[----:B------:R-:W-:Y:S01]  /*1b930*/  UIMAD UR13, UR13, UR8, URZ ;  /* 0x000000080d0d72a4 */ /* 0x000fe2000f8e023f */
[----:B------:R-:W1:Y:S01]  /*1b940*/  @P0 LDC R9, c[0x0][0xbf0] ;  /* 0x0002fc00ff090b82 */ /* 0x000e620000000800 */
[----:B------:R-:W-:Y:S02]  /*1b950*/  UIMAD.WIDE.U32 UR16, UR10, UR58, URZ ;  /* 0x0000003a0a1072a5 */ /* 0x000fe4000f8e003f */
        /* <DEDUP_REMOVED lines=10> */
[----:B------:R-:W-:Y:S02]  /*1ba00*/  IMAD.U32 R3, RZ, RZ, UR23 ;  /* 0x00000017ff037e24 */ /* 0x000fe4000f8e00ff */
[----:B------:R-:W-:Y:S01]  /*1ba10*/  IMAD.U32 R6, RZ, RZ, UR14 ;  /* 0x0000000eff067e24 */ /* 0x000fe2000f8e00ff */
[----:B------:R-:W-:Y:S01]  /*1ba20*/  UIADD3.X UR12, UR12, UR20, UR21, UP1, UP2 ;  /* 0x000000140c0c7290 */ /* 0x000fe20008fe4415 */
[----:B-1----:R-:W-:Y:S01]  /*1ba30*/  @P0 SHF.R.U32.HI R5, RZ, R9, R2 ;  /* 0x00000009ff050219 */ /* 0x002fe20000011602 */
[----:B------:R-:W-:Y:S01]  /*1ba40*/  IMAD.U32 R2, RZ, RZ, UR22 ;  /* 0x00000016ff027e24 */ /* 0x000fe2000f8e00ff */
[----:B------:R-:W-:-:S03]  /*1ba50*/  ULDC.64 UR10, c[0x0][UR19+0x210] ;  /* 0x00008400130a7abb */ /* 0x000fc60008000a00 */
[--C-:B------:R-:W-:Y:S01]  /*1ba60*/  IMAD.MOV R9, RZ, RZ, -R5.reuse ;  /* 0x000000ffff097224 */ /* 0x100fe200078e0a05 */
[----:B------:R-:W-:Y:S02]  /*1ba70*/  IADD3 R2, P0, P1, R5, UR16, R2 ;  /* 0x0000001005027c10 */ /* 0x000fe4000f91e002 */
[----:B------:R-:W-:Y:S01]  /*1ba80*/  SHF.R.S32.HI R5, RZ, 0x1f, R5 ;  /* 0x0000001fff057819 */ /* 0x000fe20000011405 */
[----:B------:R-:W-:-:S03]  /*1ba90*/  IMAD R9, R11, R9, R4 ;  /* 0x000000090b097224 */ /* 0x000fc600078e0204 */
        /* <DEDUP_REMOVED lines=13> */
.L_x_11700:
[----:B------:R-:W-:Y:S05]  /*1bb70*/  BSYNC B1 ;  /* 0x0000000000017941 */ /* 0x000fea0003800000 */
.L_x_11699:
[----:B------:R-:W-:-:S06]  /*1bb80*/  UISETP.GT.AND UP0, UPT, UR43, 0x1, UPT ;  /* 0x000000012b00788c */ /* 0x000fcc000bf04270 */
[----:B------:R-:W-:-:S13]  /*1bb90*/  PLOP3.LUT P0, PT, PT, PT, UP0, 0x80, 0x0 ;  /* 0x000000000000781c */ /* 0x000fda0003f0f008 */
[----:B------:R-:W-:Y:S05]  /*1bba0*/  @P0 BRA `(.L_x_11693) ;  /* 0x0000000800240947 */ /* 0x000fea0003800000 */
[----:B------:R-:W1:Y:S01]  /*1bbb0*/  LDC R13, c[0x0][0xbe8] ;  /* 0x0002fa00ff0d7b82 */ /* 0x000e620000000800 */
[----:B------:R-:W-:Y:S01]  /*1bbc0*/  ULDC.64 UR14, c[0x0][0xaa0] ;  /* 0x0002a800000e7ab9 */ /* 0x000fe20000000a00 */
[----:B------:R-:W-:Y:S01]  /*1bbd0*/  IMAD R2, R215, 0x20, R213 ;  /* 0x00000020d7027824 */ /* 0x000fe200078e02d5 */
[----:B------:R-:W-:Y:S01]  /*1bbe0*/  UIMAD UR12, UR21, UR14, URZ ;  /* 0x0000000e150c72a4 */ /* 0x000fe2000f8e023f */
[----:B------:R-:W-:Y:S01]  /*1bbf0*/  BSSY B1, `(.L_x_11701) ;  /* 0x0000042000017945 */ /* 0x000fe20003800000 */
[----:B------:R-:W-:Y:S01]  /*1bc00*/  UIMAD.WIDE.U32 UR10, UR4, UR14, URZ ;  /* 0x0000000e040a72a5 */ /* 0x000fe2000f8e003f */
[----:B------:R-:W-:Y:S01]  /*1bc10*/  VIADD R6, R2, UR38 ;  /* 0x0000002602067c36 */ /* 0x000fe20008000000 */
[----:B------:R-:W-:-:S03]  /*1bc20*/  UIMAD UR12, UR4, UR15, UR12 ;  /* 0x0000000f040c72a4 */ /* 0x000fc6000f8e020c */
[----:B0-----:R-:W-:Y:S01]  /*1bc30*/  IMAD.MOV.U32 R5, RZ, RZ, R6 ;  /* 0x000000ffff057224 */ /* 0x001fe200078e0006 */
[----:B------:R-:W-:-:S03]  /*1bc40*/  UIADD3 UR11, UR11, UR12, URZ ;  /* 0x0000000c0b0b7290 */ /* 0x000fc6000fffe03f */
[----:B------:R-:W-:Y:S02]  /*1bc50*/  ULDC.64 UR12, c[0x0][0xae8] ;  /* 0x0002ba00000c7ab9 */ /* 0x000fe40000000a00 */
[----:B------:R-:W-:-:S04]  /*1bc60*/  UIMAD.WIDE.U32 UR10, UR58, UR12, UR10 ;  /* 0x0000000c3a0a72a5 */ /* 0x000fc8000f8e000a */
[----:B------:R-:W-:-:S03]  /*1bc70*/  UIMAD UR11, UR58, UR13, UR11 ;  /* 0x0000000d3a0b72a4 */ /* 0x000fc6000f8e020b */
[----:B------:R-:W-:Y:S01]  /*1bc80*/  ULDC.64 UR12, c[0x0][0xaf0] ;  /* 0x0002bc00000c7ab9 */ /* 0x000fe20000000a00 */
[----:B-1----:R-:W-:Y:S01]  /*1bc90*/  ISETP.NE.AND P0, PT, R13, 0x1, PT ;  /* 0x000000010d00780c */ /* 0x002fe20003f05270 */
[----:B------:R-:W-:-:S04]  /*1bca0*/  UIMAD UR9, UR9, UR12, URZ ;  /* 0x0000000c090972a4 */ /* 0x000fc8000f8e023f */
[----:B------:R-:W-:Y:S02]  /*1bcb0*/  UIMAD UR4, UR8, UR13, UR9 ;  /* 0x0000000d080472a4 */ /* 0x000fe4000f8e0209 */
[----:B------:R-:W-:-:S03]  /*1bcc0*/  UIMAD.WIDE.U32 UR8, UR8, UR12, UR10 ;  /* 0x0000000c080872a5 */ /* 0x000fc6000f8e000a */
        /* <DEDUP_REMOVED lines=52> */
.L_x_11702:
[----:B------:R-:W-:Y:S05]  /*1c010*/  BSYNC B1 ;  /* 0x0000000000017941 */ /* 0x000fea0003800000 */
.L_x_11701:
        /* <DEDUP_REMOVED lines=21> */
.L_x_11704:
[----:B------:R-:W-:Y:S05]  /*1c170*/  BSYNC B1 ;  /* 0x0000000000017941 */ /* 0x000fea0003800000 */
.L_x_11703:
        /* <DEDUP_REMOVED lines=21> */
.L_x_11706:
[----:B------:R-:W-:Y:S05]  /*1c2d0*/  BSYNC B1 ;  /* 0x0000000000017941 */ /* 0x000fea0003800000 */
.L_x_11705:
        /* <DEDUP_REMOVED lines=10> */
[-C--:B--2---:R-:W-:Y:S02]  /*1c380*/  @!P3 LEA R8, P6, R18, R2.reuse, 0x1 ;  /* 0x000000021208b211 */ /* 0x084fe400078c08ff */
[-C--:B------:R-:W-:Y:S02]  /*1c390*/  @!P2 LEA R10, P5, R22, R2.reuse, 0x1 ;  /* 0x00000002160aa211 */ /* 0x080fe400078a08ff */
[-C--:B------:R-:W-:Y:S02]  /*1c3a0*/  @!P1 LEA R12, P4, R19, R2.reuse, 0x1 ;  /* 0x00000002130c9211 */ /* 0x080fe400078808ff */
[-C--:B0-----:R-:W-:Y:S02]  /*1c3b0*/  @!P3 LEA.HI.X R9, R18, R5.reuse, R181, 0x1, P6 ;  /* 0x000000051209b211 */ /* 0x081fe400030f0cb5 */
        /* <DEDUP_REMOVED lines=8> */
.L_x_11693:
[----:B------:R-:W-:Y:S05]  /*1c440*/  BSYNC B0 ;  /* 0x0000000000007941 */ /* 0x000fea0003800000 */
.L_x_11683:
[----:B------:R-:W-:Y:S02]  /*1c450*/  ULDC UR4, c[0x0][0xc3c] ;  /* 0x00030f0000047ab9 */ /* 0x000fe40000000800 */
[----:B------:R-:W-:-:S06]  /*1c460*/  UISETP.GE.AND UP0, UPT, UR7, UR4, UPT ;  /* 0x000000040700728c */ /* 0x000fcc000bf06270 */
[----:B------:R-:W-:-:S13]  /*1c470*/  PLOP3.LUT P0, PT, PT, PT, UP0, 0x80, 0x0 ;  /* 0x000000000000781c */ /* 0x000fda0003f0f008 */
[----:B------:R-:W-:Y:S05]  /*1c480*/  @!P0 BRA `(.L_x_11707) ;  /* 0xfffffe4c00b08947 */ /* 0x000fea000383ffff */
[----:B------:R-:W-:Y:S05]  /*1c490*/  EXIT ;  /* 0x000000000000794d */ /* 0x000fea0003800000 */
.L_x_11576:
        /* <DEDUP_REMOVED lines=16> */
.L_x_11708:
        /* <DEDUP_REMOVED lines=44> */
.L_x_11712:
        /* <DEDUP_REMOVED lines=35> */
.L_x_11710:
        /* <DEDUP_REMOVED lines=13> */
.L_x_11713:
        /* <DEDUP_REMOVED lines=62> */
.L_x_11714:
        /* <DEDUP_REMOVED lines=61> */
.L_x_11715:
[----:B------:R-:W-:-:S05]  /*1d310*/  LOP3.LUT R17, RZ, R2, RZ, 0x33, !PT ;  /* 0x00000002ff117212 */ /* 0x000fca00078e33ff */
[----:B------:R-:W-:Y:S01]  /*1d320*/  IMAD.IADD R17, R0, 0x1, R17 ;  /* 0x0000000100117824 */ /* 0x000fe200078e0211 */
[----:B------:R-:W-:Y:S06]  /*1d330*/  BRA `(.L_x_11716) ;  /* 0x0000000000147947 */ /* 0x000fec0003800000 */
.L_x_11711:
[----:B------:R-:W-:Y:S01]  /*1d340*/  ULDC UR4, c[0x0][0xc3c] ;  /* 0x00030f0000047ab9 */ /* 0x000fe20000000800 */
[----:B------:R-:W-:Y:S02]  /*1d350*/  IMAD.MOV.U32 R17, RZ, RZ, RZ ;  /* 0x000000ffff117224 */ /* 0x000fe400078e00ff */
[----:B------:R-:W-:Y:S02]  /*1d360*/  IMAD.U32 R16, RZ, RZ, UR6 ;  /* 0x00000006ff107e24 */ /* 0x000fe4000f8e00ff */
[----:B------:R-:W-:Y:S02]  /*1d370*/  IMAD.MOV.U32 R18, RZ, RZ, RZ ;  /* 0x000000ffff127224 */ /* 0x000fe400078e00ff */
[----:B------:R-:W-:-:S07]  /*1d380*/  IMAD.U32 R19, RZ, RZ, UR4 ;  /* 0x00000004ff137e24 */ /* 0x000fce000f8e00ff */
.L_x_11716:
[----:B------:R-:W-:-:S13]  /*1d390*/  ISETP.NE.AND P0, PT, R7, RZ, PT ;  /* 0x000000ff0700720c */ /* 0x000fda0003f05270 */
[----:B------:R-:W0:Y:S01]  /*1d3a0*/  @!P0 S2R R3, SR_CgaCtaId ;  /* 0x0000000000038919 */ /* 0x000e220000008800 */
[----:B------:R-:W-:-:S04]  /*1d3b0*/  @!P0 MOV R0, 0x400 ;  /* 0x0000040000008802 */ /* 0x000fc80000000f00 */
[----:B0-----:R-:W-:-:S05]  /*1d3c0*/  @!P0 LEA R0, R3, R0, 0x18 ;  /* 0x0000000003008211 */ /* 0x001fca00078ec0ff */
[----:B------:R1:W-:Y:S01]  /*1d3d0*/  @!P0 STS.128 [R0+0x228d0], R16 ;  /* 0x0228d01000008388 */ /* 0x0003e20000000c00 */
[----:B------:R-:W-:Y:S06]  /*1d3e0*/  BAR.ARV 0x5, 0x180 ;  /* 0x0146000000007b1d */ /* 0x000fec0000002000 */
.L_x_11709:
        /* <DEDUP_REMOVED lines=28> */
[C---:B------:R-:W-:Y:S01]  /*1d5b0*/  LOP3.LUT R2, R4.reuse, 0x80, RZ, 0xfc, !PT ;  /* 0x0000008004027812 */ /* 0x040fe200078efcff */
[----:B------:R-:W-:Y:S01]  /*1d5c0*/  IMAD.U32 R22, RZ, RZ, UR4 ;  /* 0x00000004ff167e24 */ /* 0x000fe2000f8e00ff */
[----:B------:R-:W-:-:S03]  /*1d5d0*/  LOP3.LUT R0, R4, 0xc0, RZ, 0xfc, !PT ;  /* 0x000000c004007812 */ /* 0x000fc600078efcff */
[----:B---3--:R-:W-:-:S07]  /*1d5e0*/  IMAD R36, R28, 0x2, R22 ;  /* 0x000000021c247824 */ /* 0x008fce00078e0216 */
.L_x_11788:
        /* <DEDUP_REMOVED lines=38> */
.L_x_11718:
        /* <DEDUP_REMOVED lines=8> */
.L_x_11719:
        /* <DEDUP_REMOVED lines=9> */
.L_x_11720:
        /* <DEDUP_REMOVED lines=28> */
.L_x_11723:
[----:B------:R-:W-:-:S13]  /*1db20*/  ISETP.NE.AND P0, PT, R3, 0x1, PT ;  /* 0x000000010300780c */ /* 0x000fda0003f05270 */
[----:B------:R-:W0:Y:S02]  /*1db30*/  @P0 LDC.64 R4, c[0x0][0x9e8] ;  /* 0x00027a00ff040b82 */ /* 0x000e240000000a00 */
[----:B0-----:R-:W-:-:S05]  /*1db40*/  @P0 IMAD.HI.U32 R4, R0, R4, RZ ;  /* 0x0000000400040227 */ /* 0x001fca00078e00ff */
[----:B------:R-:W-:-:S07]  /*1db50*/  @P0 SHF.R.U32.HI R0, RZ, R5, R4 ;  /* 0x00000005ff000219 */ /* 0x000fce0000011604 */
.L_x_11724:
[----:B------:R-:W-:Y:S05]  /*1db60*/  BSYNC B0 ;  /* 0x0000000000007941 */ /* 0x000fea0003800000 */
.L_x_11722:
[----:B------:R-:W-:-:S05]  /*1db70*/  IMAD R5, R0, R3, R3 ;  /* 0x0000000300057224 */ /* 0x000fca00078e0203 */
[----:B------:R-:W-:-:S07]  /*1db80*/  VIMNMX R2, R2, R5, PT ;  /* 0x0000000502027248 */ /* 0x000fce0003fe0100 */
.L_x_11721:
        /* <DEDUP_REMOVED lines=9> */
[----:B------:R-:W-:Y:S02]  /*1dc20*/  SHF.R.U32.HI R5, RZ, 0x1f, R2 ;  /* 0x0000001fff057819 */ /* 0x000fe40000011602 */
[----:B------:R-:W-:Y:S01]  /*1dc30*/  IADD3 R4, R4, R17, -R35 ;  /* 0x0000001104047210 */ /* 0x000fe20007ffe823 */
[----:B------:R-:W-:Y:S01]  /*1dc40*/  IMAD.HI R0, R0, 0x2aaaaaab, RZ ;  /* 0x2aaaaaab00007827 */ /* 0x000fe200078e02ff */
[----:B------:R-:W-:-:S03]  /*1dc50*/  LEA.HI.SX32 R7, R2, R5, 0x1c ;  /* 0x0000000502077211 */ /* 0x000fc600078fe2ff */
[----:B------:R-:W-:Y:S01]  /*1dc60*/  VIADD R2, R4, -UR4 ;  /* 0x8000000404027c36 */ /* 0x000fe20008000000 */
[----:B------:R-:W-:-:S04]  /*1dc70*/  SHF.R.U32.HI R5, RZ, 0x1f, R0 ;  /* 0x0000001fff057819 */ /* 0x000fc80000011600 */
[----:B------:R-:W-:-:S04]  /*1dc80*/  LEA.HI.SX32 R0, R0, R5, 0x1c ;  /* 0x0000000500007211 */ /* 0x000fc800078fe2ff */
[----:B------:R-:W-:Y:S01]  /*1dc90*/  VIMNMX R0, R0, R7, PT ;  /* 0x0000000700007248 */ /* 0x000fe20003fe0100 */
        /* <DEDUP_REMOVED lines=12> */
.L_x_11727:
[----:B------:R-:W-:-:S13]  /*1dd60*/  ISETP.NE.AND P0, PT, R3, 0x1, PT ;  /* 0x000000010300780c */ /* 0x000fda0003f05270 */
[----:B------:R-:W0:Y:S02]  /*1dd70*/  @P0 LDC.64 R4, c[0x0][0x9e8] ;  /* 0x00027a00ff040b82 */ /* 0x000e240000000a00 */
[----:B0-----:R-:W-:-:S05]  /*1dd80*/  @P0 IMAD.HI.U32 R4, R6, R4, RZ ;  /* 0x0000000406040227 */ /* 0x001fca00078e00ff */
[----:B------:R-:W-:-:S07]  /*1dd90*/  @P0 SHF.R.U32.HI R6, RZ, R5, R4 ;  /* 0x00000005ff060219 */ /* 0x000fce0000011604 */
.L_x_11728:
[----:B------:R-:W-:Y:S05]  /*1dda0*/  BSYNC B0 ;  /* 0x0000000000007941 */ /* 0x000fea0003800000 */
.L_x_11726:
[----:B------:R-:W-:-:S05]  /*1ddb0*/  IMAD R3, R6, R3, RZ ;  /* 0x0000000306037224 */ /* 0x000fca00078e02ff */
[----:B------:R-:W-:-:S07]  /*1ddc0*/  VIMNMX R2, R2, R3, !PT ;  /* 0x0000000302027248 */ /* 0x000fce0007fe0100 */
.L_x_11725:
[----:B------:R-:W-:Y:S01]  /*1ddd0*/  IMAD.HI R2, R2, 0x2aaaaaab, RZ ;  /* 0x2aaaaaab02027827 */ /* 0x000fe200078e02ff */
[----:B------:R-:W-:Y:S04]  /*1dde0*/  BSSY B0, `(.L_x_11729) ;  /* 0x0000029000007945 */ /* 0x000fe80003800000 */
[----:B------:R-:W-:-:S04]  /*1ddf0*/  SHF.R.U32.HI R3, RZ, 0x1f, R2 ;  /* 0x0000001fff037819 */ /* 0x000fc80000011602 */
[----:B------:R-:W-:Y:S02]  /*1de00*/  LEA.HI.SX32 R3, R2, R3, 0x1c ;  /* 0x0000000302037211 */ /* 0x000fe400078fe2ff */
[----:B------:R-:W-:Y:S02]  /*1de10*/  LOP3.LUT R2, R18, 0xff000000, RZ, 0xc0, !PT ;  /* 0xff00000012027812 */ /* 0x000fe400078ec0ff */
        /* <DEDUP_REMOVED lines=12> */
[----:B0-----:R-:W-:Y:S02]  /*1dee0*/  IABS R6, R5 ;  /* 0x0000000500067213 */ /* 0x001fe40000000000 */
[----:B------:R-:W-:Y:S02]  /*1def0*/  IADD3 R8, R5, -0x1, R0 ;  /* 0xffffffff05087810 */ /* 0x000fe40007ffe000 */
[----:B------:R-:W0:Y:S03]  /*1df00*/  I2F.RP R7, R6 ;  /* 0x0000000600077306 */ /* 0x000e260000209400 */
[----:B------:R-:W-:-:S05]  /*1df10*/  IMAD.IADD R8, R8, 0x1, -R29 ;  /* 0x0000000108087824 */ /* 0x000fca00078e0a1d */
        /* <DEDUP_REMOVED lines=21> */
.L_x_11730:
[----:B------:R-:W-:Y:S05]  /*1e070*/  BSYNC B0 ;  /* 0x0000000000007941 */ /* 0x000fea0003800000 */
.L_x_11729:
        /* <DEDUP_REMOVED lines=23> */
.L_x_11732:
        /* <DEDUP_REMOVED lines=20> */
.L_x_11735:
[----:B------:R-:W-:Y:S05]  /*1e330*/  BSYNC B6 ;  /* 0x0000000000067941 */ /* 0x000fea0003800000 */
.L_x_11734:
        /* <DEDUP_REMOVED lines=20> */
.L_x_11738:
        /* <DEDUP_REMOVED lines=15> */
.L_x_11737:
[----:B------:R-:W-:Y:S05]  /*1e570*/  BSYNC B6 ;  /* 0x0000000000067941 */ /* 0x000fea0003800000 */
.L_x_11736:
        /* <DEDUP_REMOVED lines=10> */
[----:B------:R-:W-:-:S04]  /*1e620*/  LOP3.LUT R21, R21, 0x38, RZ, 0xc0, !PT ;  /* 0x0000003815157812 */ /* 0x000fc800078ec0ff */
[----:B------:R-:W-:Y:S01]  /*1e630*/  LOP3.LUT R31, R21, 0x40, RZ, 0xfc, !PT ;  /* 0x00000040151f7812 */ /* 0x000fe200078efcff */
[----:B---3--:R-:W-:Y:S01]  /*1e640*/  @P0 IMAD.WIDE R2, R19, 0x4, R2 ;  /* 0x0000000413020825 */ /* 0x008fe200078e0202 */
[----:B------:R-:W-:-:S03]  /*1e650*/  LOP3.LUT R21, R21, 0x80, RZ, 0xfc, !PT ;  /* 0x0000008015157812 */ /* 0x000fc600078efcff */
[----:B-1----:R-:W-:Y:S01]  /*1e660*/  IMAD.SHL.U32 R25, R20, 0x8, RZ ;  /* 0x0000000814197824 */ /* 0x002fe200078e00ff */
[----:B------:R0:W5:Y:S01]  /*1e670*/  @P0 LDG.E R27, desc[UR36][R2.64] ;  /* 0x00000024021b0981 */ /* 0x000162000c1e1900 */
[----:B------:R-:W-:Y:S01]  /*1e680*/  ISETP.GE.AND P0, PT, R21, UR4, PT ;  /* 0x0000000415007c0c */ /* 0x000fe2000bf06270 */
[----:B------:R-:W-:Y:S01]  /*1e690*/  UMOV UR5, 0xffffffff ;  /* 0xffffffff00057882 */ /* 0x000fe20000000000 */
[----:B------:R-:W-:Y:S01]  /*1e6a0*/  ISETP.GE.AND P1, PT, R31, UR4, PT ;  /* 0x000000041f007c0c */ /* 0x000fe2000bf26270 */
[----:B------:R-:W1:Y:S01]  /*1e6b0*/  S2R R21, SR_TID.X ;  /* 0x0000000000157919 */ /* 0x000e620000002100 */
[----:B------:R-:W-:Y:S01]  /*1e6c0*/  LOP3.LUT R25, R25, 0x38, RZ, 0xc0, !PT ;  /* 0x0000003819197812 */ /* 0x000fe200078ec0ff */
[----:B------:R-:W-:Y:S01]  /*1e6d0*/  VIADD R0, R32, 0xffffffff ;  /* 0xffffffff20007836 */ /* 0x000fe20000000000 */
[----:B------:R-:W-:Y:S02]  /*1e6e0*/  LOP3.LUT R23, R23, 0xfffffffe, RZ, 0xc0, !PT ;  /* 0xfffffffe17177812 */ /* 0x000fe400078ec0ff */
[----:B------:R-:W-:-:S02]  /*1e6f0*/  ISETP.GE.AND P2, PT, R25, UR4, PT ;  /* 0x0000000419007c0c */ /* 0x000fc4000bf46270 */
[----:B------:R-:W-:Y:S02]  /*1e700*/  LOP3.LUT R23, R23, 0xffffffef, RZ, 0xc0, !PT ;  /* 0xffffffef17177812 */ /* 0x000fe400078ec0ff */
[----:B------:R-:W-:Y:S02]  /*1e710*/  LOP3.LUT R25, R25, 0xc0, RZ, 0xfc, !PT ;  /* 0x000000c019197812 */ /* 0x000fe400078efcff */
[----:B------:R-:W-:Y:S02]  /*1e720*/  LOP3.LUT R20, R20, 0x7f, RZ, 0xc0, !PT ;  /* 0x0000007f14147812 */ /* 0x000fe400078ec0ff */
[----:B------:R-:W-:Y:S02]  /*1e730*/  @P1 LOP3.LUT R23, R23, 0x10, RZ, 0xfc, !PT ;  /* 0x0000001017171812 */ /* 0x000fe400078efcff */
[----:B------:R-:W-:-:S03]  /*1e740*/  SHF.R.U32.HI R31, RZ, 0x3, R20 ;  /* 0x00000003ff1f7819 */ /* 0x000fc60000011614 */
[----:B------:R-:W-:-:S04]  /*1e750*/  @P2 LOP3.LUT R23, R23, 0x1, RZ, 0xfc, !PT ;  /* 0x0000000117172812 */ /* 0x000fc800078efcff */
[----:B------:R-:W-:-:S04]  /*1e760*/  LOP3.LUT R23, R23, 0xfffffff7, RZ, 0xc0, !PT ;  /* 0xfffffff717177812 */ /* 0x000fc800078ec0ff */
[----:B------:R-:W-:Y:S02]  /*1e770*/  @P0 LOP3.LUT R23, R23, 0x8, RZ, 0xfc, !PT ;  /* 0x0000000817170812 */ /* 0x000fe400078efcff */
[----:B------:R-:W-:Y:S02]  /*1e780*/  ISETP.GE.AND P0, PT, R25, UR4, PT ;  /* 0x0000000419007c0c */ /* 0x000fe4000bf06270 */
[----:B------:R-:W-:Y:S01]  /*1e790*/  LOP3.LUT R23, R23, 0xfffffffb, RZ, 0xc0, !PT ;  /* 0xfffffffb17177812 */ /* 0x000fe200078ec0ff */
[----:B-1----:R-:W-:-:S05]  /*1e7a0*/  IMAD.SHL.U32 R20, R21, 0x10, RZ ;  /* 0x0000001015147824 */ /* 0x002fca00078e00ff */
[----:B------:R-:W-:-:S05]  /*1e7b0*/  LOP3.LUT R20, R31, 0x70, R20, 0xf8, !PT ;  /* 0x000000701f147812 */ /* 0x000fca00078ef814 */
[----:B------:R-:W-:Y:S01]  /*1e7c0*/  @P0 LOP3.LUT R23, R23, 0x4, RZ, 0xfc, !PT ;  /* 0x0000000417170812 */ /* 0x000fe200078efcff */
[----:B------:R-:W-:Y:S01]  /*1e7d0*/  IMAD R34, R0, 0x60, R20 ;  /* 0x0000006000227824 */ /* 0x000fe200078e0214 */
[----:B0-2---:R-:W-:Y:S06]  /*1e7e0*/  BRA.DIV UR5, `(.L_x_11739) ;  /* 0x0000004205b47947 */ /* 0x005fec000b800000 */
.L_x_11805:
[----:B------:R-:W-:Y:S01]  /*1e7f0*/  ISETP.NE.AND P1, PT, R8, 0x1, PT ;  /* 0x000000010800780c */ /* 0x000fe20003f25270 */
[----:B------:R-:W-:Y:S01]  /*1e800*/  IMAD.MOV.U32 R32, RZ, RZ, RZ ;  /* 0x000000ffff207224 */ /* 0x000fe200078e00ff */
[C---:B------:R-:W-:Y:S01]  /*1e810*/  ISETP.GE.AND P0, PT, R34.reuse, R17, PT ;  /* 0x000000112200720c */ /* 0x040fe20003f06270 */
[----:B------:R-:W-:Y:S01]  /*1e820*/  IMAD.IADD R34, R34, 0x1, R30 ;  /* 0x0000000122227824 */ /* 0x000fe200078e021e */
[----:B-----5:R-:W-:Y:S02]  /*1e830*/  SHF.R.S32.HI R31, RZ, 0x1f, R27 ;  /* 0x0000001fff1f7819 */ /* 0x020fe4000001141b */
[----:B------:R-:W-:Y:S01]  /*1e840*/  ISETP.GT.U32.OR P0, PT, R20, 0x5f, P0 ;  /* 0x0000005f1400780c */ /* 0x000fe20000704470 */
[----:B------:R-:W-:Y:S01]  /*1e850*/  IMAD.MOV.U32 R6, RZ, RZ, R34 ;  /* 0x000000ffff067224 */ /* 0x000fe200078e0022 */
[----:B------:R-:W-:-:S05]  /*1e860*/  LOP3.LUT R23, R23, 0xffffff7f, RZ, 0xc0, !PT ;  /* 0xffffff7f17177812 */ /* 0x000fca00078ec0ff */
[----:B------:R-:W0:Y:S01]  /*1e870*/  @P1 LDC R3, c[0x0][0x434] ;  /* 0x00010d00ff031b82 */ /* 0x000e220000000800 */
[----:B------:R-:W-:-:S07]  /*1e880*/  @P1 LOP3.LUT R23, R23, 0x80, RZ, 0xfc, !PT ;  /* 0x0000008017171812 */ /* 0x000fce00078efcff */
[----:B------:R-:W1:Y:S08]  /*1e890*/  @P1 LDC R2, c[0x0][0x438] ;  /* 0x00010e00ff021b82 */ /* 0x000e700000000800 */
[----:B------:R-:W2:Y:S01]  /*1e8a0*/  @!P0 LDC.64 R4, c[0x0][0x428] ;  /* 0x00010a00ff048b82 */ /* 0x000ea20000000a00 */
[----:B0-----:R-:W-:-:S05]  /*1e8b0*/  @P1 IMAD.HI.U32 R3, R34, R3, RZ ;  /* 0x0000000322031227 */ /* 0x001fca00078e00ff */
[----:B-1----:R-:W-:-:S04]  /*1e8c0*/  @P1 SHF.R.U32.HI R6, RZ, R2, R3 ;  /* 0x00000002ff061219 */ /* 0x002fc80000011603 */
[--C-:B------:R-:W-:Y:S01]  /*1e8d0*/  @!P0 SHF.R.S32.HI R3, RZ, 0x1f, R6.reuse ;  /* 0x0000001fff038819 */ /* 0x100fe20000011406 */
[----:B------:R-:W-:Y:S02]  /*1e8e0*/  @!P0 IMAD.MOV.U32 R2, RZ, RZ, R6 ;  /* 0x000000ffff028224 */ /* 0x000fe400078e0006 */
[-C--:B--2---:R-:W-:Y:S02]  /*1e8f0*/  @!P0 IMAD R7, R31, R4.reuse, RZ ;  /* 0x000000041f078224 */ /* 0x084fe400078e02ff */
[----:B------:R-:W-:-:S04]  /*1e900*/  @!P0 IMAD.WIDE.U32 R2, R27, R4, R2 ;  /* 0x000000041b028225 */ /* 0x000fc800078e0002 */
[----:B------:R-:W-:Y:S02]  /*1e910*/  @!P0 IMAD R7, R27, R5, R7 ;  /* 0x000000051b078224 */ /* 0x000fe400078e0207 */
[----:B------:R-:W0:Y:S02]  /*1e920*/  @!P0 LDC.64 R4, c[0x0][0x418] ;  /* 0x00010600ff048b82 */ /* 0x000e240000000a00 */
[----:B------:R-:W-:Y:S02]  /*1e930*/  @!P0 IMAD.IADD R7, R3, 0x1, R7 ;  /* 0x0000000103078824 */ /* 0x000fe400078e0207 */
[----:B------:R-:W-:-:S04]  /*1e940*/  IMAD.MOV R3, RZ, RZ, -R6 ;  /* 0x000000ffff037224 */ /* 0x000fc800078e0a06 */
[----:B------:R-:W-:Y:S01]  /*1e950*/  IMAD R34, R8, R3, R34 ;  /* 0x0000000308227224 */ /* 0x000fe200078e0222 */
[----:B------:R-:W-:Y:S02]  /*1e960*/  SEL R3, RZ, 0x1, P2 ;  /* 0x00000001ff037807 */ /* 0x000fe40001000000 */
[----:B0-----:R-:W-:-:S04]  /*1e970*/  @!P0 LEA R4, P1, R2, R4, 0x2 ;  /* 0x0000000402048211 */ /* 0x001fc800078210ff */
[----:B------:R-:W-:Y:S01]  /*1e980*/  @!P0 LEA.HI.X R5, R2, R5, R7, 0x2, P1 ;  /* 0x0000000502058211 */ /* 0x000fe200008f1407 */
[----:B------:R-:W-:Y:S01]  /*1e990*/  IMAD.U32 R2, RZ, RZ, UR38 ;  /* 0x00000026ff027e24 */ /* 0x000fe2000f8e00ff */
[----:B------:R0:W-:Y:S04]  /*1e9a0*/  STL [R1+0x41c], R3 ;  /* 0x00041c0301007387 */ /* 0x0001e80000100800 */
[----:B------:R0:W5:Y:S01]  /*1e9b0*/  @!P0 LDG.E R32, desc[UR36][R4.64] ;  /* 0x0000002404208981 */ /* 0x000162000c1e1900 */
[----:B------:R-:W-:Y:S02]  /*1e9c0*/  ISETP.NE.AND P0, PT, R2, 0x3, PT ;  /* 0x000000030200780c */ /* 0x000fe40003f05270 */
[----:B------:R-:W-:Y:S02]  /*1e9d0*/  ISETP.GT.U32.AND P1, PT, R20, 0x5f, PT ;  /* 0x0000005f1400780c */ /* 0x000fe40003f24070 */
[----:B------:R-:W-:-:S02]  /*1e9e0*/  LOP3.LUT R23, R23, 0xffffffbf, RZ, 0xc0, !PT ;  /* 0xffffffbf17177812 */ /* 0x000fc400078ec0ff */
[----:B------:R-:W-:-:S07]  /*1e9f0*/  LOP3.LUT R18, R18, 0xffff, RZ, 0xc0, !PT ;  /* 0x0000ffff12127812 */ /* 0x000fce00078ec0ff */
[----:B------:R-:W-:-:S04]  /*1ea00*/  @P0 LOP3.LUT R23, R23, 0x40, RZ, 0xfc, !PT ;  /* 0x0000004017170812 */ /* 0x000fc800078efcff */
[----:B------:R-:W-:-:S04]  /*1ea10*/  LOP3.LUT R23, R23, 0xffffffdf, RZ, 0xc0, !PT ;  /* 0xffffffdf17177812 */ /* 0x000fc800078ec0ff */
[----:B------:R-:W-:Y:S01]  /*1ea20*/  @P1 LOP3.LUT R23, R23, 0x20, RZ, 0xfc, !PT ;  /* 0x0000002017171812 */ /* 0x000fe200078efcff */
[----:B0-----:R-:W-:Y:S06]  /*1ea30*/  @!P0 BRA `(.L_x_11740) ;  /* 0x0000000000048947 */ /* 0x001fec0003800000 */
[----:B------:R-:W-:Y:S01]  /*1ea40*/  BPT.TRAP 0x1 ;  /* 0x000000040000795c */ /* 0x000fe20000300000 */
.L_x_11740:
[----:B------:R-:W-:Y:S01]  /*1ea50*/  IMAD R25, R0, -0x60, R17 ;  /* 0xffffffa000197824 */ /* 0x000fe200078e0211 */
[----:B------:R-:W-:Y:S01]  /*1ea60*/  SHF.L.U32 R0, R26, 0x1f, RZ ;  /* 0x0000001f1a007819 */ /* 0x000fe200000006ff */
[----:B------:R-:W-:Y:S01]  /*1ea70*/  IMAD R17, R24, 0x8, R22 ;  /* 0x0000000818117824 */ /* 0x000fe200078e0216 */
[----:B------:R-:W-:Y:S03]  /*1ea80*/  BSSY B0, `(.L_x_11741) ;  /* 0x0000003000007945 */ /* 0x000fe60003800000 */
[----:B------:R-:W0:Y:S02]  /*1ea90*/  SYNCS.PHASECHK.TRANS64.TRYWAIT P0, [R17+URZ+0x22840], R0 ;  /* 0x02284000110075a7 */ /* 0x000e24000800017f */
[----:B0-----:R-:W-:Y:S05]  /*1eaa0*/  @!P0 BRA `(.L_x_11742) ;  /* 0x0000004000348947 */ /* 0x001fea0003800000 */
.L_x_11806:
[----:B------:R-:W-:Y:S05]  /*1eab0*/  BSYNC B0 ;  /* 0x0000000000007941 */ /* 0x000fea0003800000 */
.L_x_11741:
[----:B0-----:R-:W-:Y:S01]  /*1eac0*/  SHF.R.S32.HI R0, RZ, 0x1f, R34 ;  /* 0x0000001fff007819 */ /* 0x001fe20000011422 */
[----:B------:R-:W-:Y:S01]  /*1ead0*/  ULDC.64 UR4, c[0x0][0x300] ;  /* 0x0000c00000047ab9 */ /* 0x000fe20000000a00 */
[----:B-----5:R-:W-:Y:S01]  /*1eae0*/  SHF.R.S32.HI R4, RZ, 0x1f, R32 ;  /* 0x0000001fff047819 */ /* 0x020fe20000011420 */
[----:B------:R-:W-:Y:S01]  /*1eaf0*/  ULDC.64 UR6, c[0x0][0x2e8] ;  /* 0x0000ba0000067ab9 */ /* 0x000fe20000000a00 */
[----:B------:R-:W-:Y:S01]  /*1eb00*/  LOP3.LUT R23, R23, 0xfffffffd, RZ, 0xc0, !PT ;  /* 0xfffffffd17177812 */ /* 0x000fe200078ec0ff */
[----:B------:R-:W-:Y:S01]  /*1eb10*/  IMAD R3, R0, UR4, RZ ;  /* 0x0000000400037c24 */ /* 0x000fe2000f8e02ff */
[----:B------:R0:W-:Y:S04]  /*1eb20*/  STL [R1+0x408], R0 ;  /* 0x0004080001007387 */ /* 0x0001e80000100800 */
[----:B------:R1:W-:Y:S01]  /*1eb30*/  STL [R1+0x40c], R4 ;  /* 0x00040c0401007387 */ /* 0x0003e20000100800 */
[----:B0-----:R-:W-:-:S02]  /*1eb40*/  IMAD R0, R34, UR5, R3 ;  /* 0x0000000522007c24 */ /* 0x001fc4000f8e0203 */
[----:B------:R-:W-:Y:S01]  /*1eb50*/  IMAD.WIDE.U32 R2, R34, UR4, RZ ;  /* 0x0000000422027c25 */ /* 0x000fe2000f8e00ff */
[----:B------:R-:W-:-:S03]  /*1eb60*/  ULDC.64 UR4, c[0x0][0x310] ;  /* 0x0000c40000047ab9 */ /* 0x000fc60000000a00 */
[----:B------:R-:W-:Y:S02]  /*1eb70*/  IMAD.IADD R3, R3, 0x1, R0 ;  /* 0x0000000103037824 */ /* 0x000fe400078e0200 */
[----:B------:R-:W-:Y:S02]  /*1eb80*/  IMAD R0, R4, UR4, RZ ;  /* 0x0000000404007c24 */ /* 0x000fe4000f8e02ff */
[----:B-1----:R-:W0:Y:S01]  /*1eb90*/  S2R R4, SR_TID.X ;  /* 0x0000000000047919 */ /* 0x002e220000002100 */
[----:B------:R-:W-:-:S04]  /*1eba0*/  IMAD.WIDE.U32 R2, R32, UR4, R2 ;  /* 0x0000000420027c25 */ /* 0x000fc8000f8e0002 */
[----:B------:R-:W-:Y:S01]  /*1ebb0*/  IMAD R0, R32, UR5, R0 ;  /* 0x0000000520007c24 */ /* 0x000fe2000f8e0200 */
[----:B------:R-:W-:-:S03]  /*1ebc0*/  ULDC.64 UR4, c[0x0][0x308] ;  /* 0x0000c20000047ab9 */ /* 0x000fc60000000a00 */
[----:B------:R-:W-:Y:S02]  /*1ebd0*/  IMAD.IADD R3, R3, 0x1, R0 ;  /* 0x0000000103037824 */ /* 0x000fe400078e0200 */
[----:B------:R-:W-:Y:S01]  /*1ebe0*/  IMAD.WIDE.U32 R2, R18, UR4, R2 ;  /* 0x0000000412027c25 */ /* 0x000fe2000f8e0002 */
[----:B------:R-:W-:Y:S02]  /*1ebf0*/  ULDC UR4, c[0x0][0x2f4] ;  /* 0x0000bd0000047ab9 */ /* 0x000fe40000000800 */
[----:B------:R-:W-:Y:S02]  /*1ec00*/  LEA R0, P0, R2, UR6, 0x1 ;  /* 0x0000000602007c11 */ /* 0x000fe4000f8008ff */
[----:B0-----:R-:W-:Y:S01]  /*1ec10*/  LOP3.LUT R5, R4, 0x7f, RZ, 0xc0, !PT ;  /* 0x0000007f04057812 */ /* 0x001fe200078ec0ff */
[----:B------:R-:W-:Y:S01]  /*1ec20*/  IMAD R4, R18, UR5, R3 ;  /* 0x0000000512047c24 */ /* 0x000fe2000f8e0203 */
[----:B------:R-:W-:Y:S02]  /*1ec30*/  UMOV UR5, 0xffffffff ;  /* 0xffffffff00057882 */ /* 0x000fe40000000000 */
[----:B------:R-:W-:-:S02]  /*1ec40*/  SHF.R.U32.HI R6, RZ, 0x3, R5 ;  /* 0x00000003ff067819 */ /* 0x000fc40000011605 */
[----:B------:R-:W0:Y:S01]  /*1ec50*/  S2R R5, SR_TID.X ;  /* 0x0000000000057919 */ /* 0x000e220000002100 */
[----:B------:R-:W-:Y:S02]  /*1ec60*/  LEA.HI.X R4, R2, UR7, R4, 0x1, P0 ;  /* 0x0000000702047c11 */ /* 0x000fe400080f0c04 */
[----:B------:R-:W-:-:S05]  /*1ec70*/  IMAD.IADD R25, R25, 0x1, -R6 ;  /* 0x0000000119197824 */ /* 0x000fca00078e0a06 */
        /* <DEDUP_REMOVED lines=59> */
.L_x_11820:
        /* <DEDUP_REMOVED lines=10> */
.L_x_11744:
        /* <DEDUP_REMOVED lines=10> */
.L_x_11745:
        /* <DEDUP_REMOVED lines=23> */
.L_x_11747:
[----:B------:R-:W-:Y:S05]  /*1f2e0*/  BSYNC B6 ;  /* 0x0000000000067941 */ /* 0x000fea0003800000 */
.L_x_11746:
[----:B------:R-:W2:Y:S01]  /*1f2f0*/  LDC R20, c[0x0][0x448] ;  /* 0x00011200ff147b82 */ /* 0x000ea20000000800 */
[----:B------:R-:W-:Y:S01]  /*1f300*/  SHF.R.S32.HI R0, RZ, 0x1f, R37 ;  /* 0x0000001fff007819 */ /* 0x000fe20000011425 */
[----:B------:R-:W-:Y:S01]  /*1f310*/  ULDC.64 UR4, c[0x0][0x298] ;  /* 0x0000a60000047ab9 */ /* 0x000fe20000000a00 */
[----:B------:R-:W-:Y:S01]  /*1f320*/  LOP3.LUT P6, RZ, R23, 0x200, RZ, 0xc0, !PT ;  /* 0x0000020017ff7812 */ /* 0x000fe200078cc0ff */
[----:B0-----:R-:W-:Y:S01]  /*1f330*/  IMAD.WIDE.U32 R2, R37, UR4, RZ ;  /* 0x0000000425027c25 */ /* 0x001fe2000f8e00ff */
[----:B------:R-:W-:Y:S01]  /*1f340*/  SHF.R.S32.HI R4, RZ, 0x1f, R19 ;  /* 0x0000001fff047819 */ /* 0x000fe20000011413 */
[----:B------:R-:W0:Y:S02]  /*1f350*/  S2R R21, SR_TID.X ;  /* 0x0000000000157919 */ /* 0x000e240000002100 */
[----:B------:R-:W-:Y:S01]  /*1f360*/  IMAD R0, R0, UR4, RZ ;  /* 0x0000000400007c24 */ /* 0x000fe2000f8e02ff */
[----:B------:R-:W-:-:S03]  /*1f370*/  SEL R4, R4, RZ, !P6 ;  /* 0x000000ff04047207 */ /* 0x000fc60007000000 */
[----:B------:R-:W-:Y:S01]  /*1f380*/  IMAD R0, R37, UR5, R0 ;  /* 0x0000000525007c24 */ /* 0x000fe2000f8e0200 */
[----:B------:R-:W-:-:S03]  /*1f390*/  ULDC.64 UR4, c[0x0][0x2d8] ;  /* 0x0000b60000047ab9 */ /* 0x000fc60000000a00 */
[----:B------:R-:W-:Y:S01]  /*1f3a0*/  IMAD.IADD R3, R3, 0x1, R0 ;  /* 0x0000000103037824 */ /* 0x000fe200078e0200 */
[----:B------:R-:W-:Y:S01]  /*1f3b0*/  SEL R0, R19, RZ, !P6 ;  /* 0x000000ff13007207 */ /* 0x000fe20007000000 */
[----:B------:R-:W-:Y:S01]  /*1f3c0*/  IMAD.WIDE.U32 R2, R18, UR4, R2 ;  /* 0x0000000412027c25 */ /* 0x000fe2000f8e0002 */
[----:B--2---:R-:W-:-:S03]  /*1f3d0*/  ISETP.NE.AND P6, PT, R20, 0x1, PT ;  /* 0x000000011400780c */ /* 0x004fc60003fc5270 */
[----:B------:R-:W-:Y:S01]  /*1f3e0*/  IMAD R3, R18, UR5, R3 ;  /* 0x0000000512037c24 */ /* 0x000fe2000f8e0203 */
[----:B------:R-:W2:Y:S01]  /*1f3f0*/  S2R R20, SR_TID.X ;  /* 0x0000000000147919 */ /* 0x000ea20000002100 */
[----:B------:R-:W-:Y:S02]  /*1f400*/  ULDC.64 UR4, c[0x0][0x2e0] ;  /* 0x0000b80000047ab9 */ /* 0x000fe40000000a00 */
[----:B------:R-:W-:Y:S02]  /*1f410*/  IMAD R4, R4, UR4, RZ ;  /* 0x0000000404047c24 */ /* 0x000fe4000f8e02ff */
[----:B------:R-:W-:-:S04]  /*1f420*/  IMAD.WIDE.U32 R2, R0, UR4, R2 ;  /* 0x0000000400027c25 */ /* 0x000fc8000f8e0002 */
[----:B------:R-:W-:Y:S01]  /*1f430*/  IMAD R4, R0, UR5, R4 ;  /* 0x0000000500047c24 */ /* 0x000fe2000f8e0204 */
[----:B------:R-:W-:Y:S01]  /*1f440*/  ULDC.64 UR4, c[0x0][0x2d0] ;  /* 0x0000b40000047ab9 */ /* 0x000fe20000000a00 */
[----:B------:R-:W3:Y:S01]  /*1f450*/  @P6 LDC R6, c[0x0][0x44c] ;  /* 0x00011300ff066b82 */ /* 0x000ee20000000800 */
[----:B0-----:R-:W-:Y:S01]  /*1f460*/  LOP3.LUT R21, R21, 0x7f, RZ, 0xc0, !PT ;  /* 0x0000007f15157812 */ /* 0x001fe200078ec0ff */
[----:B------:R-:W-:-:S03]  /*1f470*/  IMAD.IADD R3, R3, 0x1, R4 ;  /* 0x0000000103037824 */ /* 0x000fc600078e0204 */
[----:B------:R-:W-:-:S03]  /*1f480*/  SHF.R.U32.HI R21, RZ, 0x3, R21 ;  /* 0x00000003ff157819 */ /* 0x000fc60000011615 */
[----:B------:R-:W0:Y:S01]  /*1f490*/  @P6 LDC R5, c[0x0][0x450] ;  /* 0x00011400ff056b82 */ /* 0x000e220000000800 */
[----:B--2---:R-:W-:-:S05]  /*1f4a0*/  IMAD.SHL.U32 R20, R20, 0x10, RZ ;  /* 0x0000001014147824 */ /* 0x004fca00078e00ff */
[----:B------:R-:W-:-:S05]  /*1f4b0*/  LOP3.LUT R20, R21, 0x70, R20, 0xf8, !PT ;  /* 0x0000007015147812 */ /* 0x000fca00078ef814 */
[----:B------:R-:W-:Y:S02]  /*1f4c0*/  IMAD.IADD R0, R20, 0x1, R33 ;  /* 0x0000000114007824 */ /* 0x000fe400078e0221 */
[----:B------:R-:W2:Y:S02]  /*1f4d0*/  S2R R20, SR_TID.X ;  /* 0x0000000000147919 */ /* 0x000ea40000002100 */
[----:B---3--:R-:W-:-:S04]  /*1f4e0*/  @P6 IMAD.HI.U32 R6, R0, R6, RZ ;  /* 0x0000000600066227 */ /* 0x008fc800078e00ff */
[----:B------:R-:W-:Y:S01]  /*1f4f0*/  IMAD.MOV.U32 R4, RZ, RZ, R0 ;  /* 0x000000ffff047224 */ /* 0x000fe200078e0000 */
[----:B0-----:R-:W-:Y:S02]  /*1f500*/  @P6 SHF.R.U32.HI R4, RZ, R5, R6 ;  /* 0x00000005ff046219 */ /* 0x001fe40000011606 */
[----:B------:R-:W0:Y:S03]  /*1f510*/  LDC R6, c[0x0][0x448] ;  /* 0x00011200ff067b82 */ /* 0x000e260000000800 */
[----:B------:R-:W-:Y:S02]  /*1f520*/  IMAD.MOV R5, RZ, RZ, -R4 ;  /* 0x000000ffff057224 */ /* 0x000fe400078e0a04 */
[----:B------:R-:W-:-:S04]  /*1f530*/  IMAD.WIDE.U32 R2, R4, UR4, R2 ;  /* 0x0000000404027c25 */ /* 0x000fc8000f8e0002 */
[C---:B--2---:R-:W-:Y:S01]  /*1f540*/  IMAD.SHL.U32 R7, R20.reuse, 0x8, RZ ;  /* 0x0000000814077824 */ /* 0x044fe200078e00ff */
[----:B------:R-:W-:Y:S01]  /*1f550*/  LOP3.LUT R20, R20, 0x7f, RZ, 0xc0, !PT ;  /* 0x0000007f14147812 */ /* 0x000fe200078ec0ff */
[----:B0-----:R-:W-:Y:S01]  /*1f560*/  IMAD R0, R6, R5, R0 ;  /* 0x0000000506007224 */ /* 0x001fe200078e0200 */
[----:B------:R-:W-:Y:S02]  /*1f570*/  SHF.R.S32.HI R5, RZ, 0x1f, R4 ;  /* 0x0000001fff057819 */ /* 0x000fe40000011404 */
[----:B------:R-:W-:Y:S02]  /*1f580*/  LOP3.LUT R7, R7, 0x38, RZ, 0xc0, !PT ;  /* 0x0000003807077812 */ /* 0x000fe400078ec0ff */
[----:B------:R-:W-:Y:S01]  /*1f590*/  SHF.R.U32.HI R8, RZ, 0x3, R20 ;  /* 0x00000003ff087819 */ /* 0x000fe20000011614 */
        /* <DEDUP_REMOVED lines=17> */
[----:B------:R-:W-:Y:S02]  /*1f6b0*/  IMAD R35, R35, R6, RZ ;  /* 0x0000000623237224 */ /* 0x000fe400078e02ff */
[----:B------:R-:W-:Y:S01]  /*1f6c0*/  IMAD.IADD R33, R8, 0x1, R33 ;  /* 0x0000000108217824 */ /* 0x000fe200078e0221 */
[----:B------:R-:W2:Y:S03]  /*1f6d0*/  SHFL.IDX PT, R2, R4, RZ, 0x181f ;  /* 0x00181fff04027589 */ /* 0x000ea600000e0000 */
[C---:B------:R-:W-:Y:S01]  /*1f6e0*/  VIADD R5, R33.reuse, 0x10 ;  /* 0x0000001021057836 */ /* 0x040fe20000000000 */
[----:B------:R-:W-:Y:S01]  /*1f6f0*/  ISETP.GE.AND P0, PT, R33, R35, PT ;  /* 0x000000232100720c */ /* 0x000fe20003f06270 */
[----:B------:R-:W-:-:S12]  /*1f700*/  SHFL.IDX PT, R14, R0, 0x7, 0x181f ;  /* 0x00f81f00000e7f89 */ /* 0x000fd800000e0000 */
[----:B0-----:R-:W-:-:S05]  /*1f710*/  @!P0 LEA R3, P2, R7, R3, 0x1 ;  /* 0x0000000307038211 */ /* 0x001fca00078408ff */
[----:B--2---:R-:W-:-:S05]  /*1f720*/  @!P0 IMAD.X R2, RZ, RZ, R2, P2 ;  /* 0x000000ffff028224 */ /* 0x004fca00010e0602 */
[----:B------:R-:W-:-:S04]  /*1f730*/  @!P0 LOP3.LUT R3, R3, R2, RZ, 0x3c, !PT ;  /* 0x0000000203038212 */ /* 0x000fc800078e3cff */
[----:B------:R-:W-:-:S04]  /*1f740*/  @!P0 LOP3.LUT R2, R3, R2, RZ, 0x3c, !PT ;  /* 0x0000000203028212 */ /* 0x000fc800078e3cff */
[----:B------:R-:W-:-:S05]  /*1f750*/  @!P0 LOP3.LUT R3, R3, R2, RZ, 0x3c, !PT ;  /* 0x0000000203038212 */ /* 0x000fca00078e3cff */
[----:B------:R0:W-:Y:S01]  /*1f760*/  @!P0 LDGSTS.E.BYPASS.LTC128B.128 [R36+0x18400], desc[UR36][R2.64], !P1 ;  /* 0x1840000002248fae */ /* 0x0001e2000c901d64 */
[----:B------:R-:W-:Y:S01]  /*1f770*/  ISETP.GE.AND P0, PT, R5, R35, PT ;  /* 0x000000230500720c */ /* 0x000fe20003f06270 */
[----:B------:R-:W-:Y:S02]  /*1f780*/  VIADD R5, R33, 0x20 ;  /* 0x0000002021057836 */ /* 0x000fe40000000000 */
[----:B0-----:R-:W0:Y:S04]  /*1f790*/  SHFL.IDX PT, R3, R0, 0x1, 0x181f ;  /* 0x00381f0000037f89 */ /* 0x001e2800000e0000 */
[----:B------:R-:W2:Y:S06]  /*1f7a0*/  SHFL.IDX PT, R2, R4, 0x1, 0x181f ;  /* 0x00381f0004027f89 */ /* 0x000eac00000e0000 */
        /* <DEDUP_REMOVED lines=46> */
[----:B------:R-:W-:-:S03]  /*1fa90*/  ISETP.GE.AND P0, PT, R5, R35, PT ;  /* 0x000000230500720c */ /* 0x000fc60003f06270 */
[----:B0-----:R-:W0:Y:S04]  /*1faa0*/  SHFL.IDX PT, R3, R0, 0x6, 0x181f ;  /* 0x00d81f0000037f89 */ /* 0x001e2800000e0000 */
[----:B------:R-:W2:Y:S04]  /*1fab0*/  SHFL.IDX PT, R2, R4, 0x6, 0x181f ;  /* 0x00d81f0004027f89 */ /* 0x000ea800000e0000 */
[----:B------:R-:W3:Y:S02]  /*1fac0*/  SHFL.IDX PT, R4, R4, 0x7, 0x181f ;  /* 0x00f81f0004047f89 */ /* 0x000ee400000e0000 */
[----:B0-----:R-:W-:-:S05]  /*1fad0*/  @!P0 LEA R3, P2, R7, R3, 0x1 ;  /* 0x0000000307038211 */ /* 0x001fca00078408ff */
[----:B--2---:R-:W-:-:S05]  /*1fae0*/  @!P0 IMAD.X R2, RZ, RZ, R2, P2 ;  /* 0x000000ffff028224 */ /* 0x004fca00010e0602 */
[----:B------:R-:W-:-:S04]  /*1faf0*/  @!P0 LOP3.LUT R3, R3, R2, RZ, 0x3c, !PT ;  /* 0x0000000203038212 */ /* 0x000fc800078e3cff */
[----:B------:R-:W-:-:S04]  /*1fb00*/  @!P0 LOP3.LUT R2, R3, R2, RZ, 0x3c, !PT ;  /* 0x0000000203028212 */ /* 0x000fc800078e3cff */
[----:B------:R-:W-:-:S05]  /*1fb10*/  @!P0 LOP3.LUT R3, R3, R2, RZ, 0x3c, !PT ;  /* 0x0000000203038212 */ /* 0x000fca00078e3cff */
[----:B---3--:R0:W-:Y:S02]  /*1fb20*/  @!P0 LDGSTS.E.BYPASS.LTC128B.128 [R36+0x1b400], desc[UR36][R2.64], !P1 ;  /* 0x1b40000002248fae */ /* 0x0081e4000c901d64 */
.L_x_11837:
        /* <DEDUP_REMOVED lines=10> */
.L_x_11749:
        /* <DEDUP_REMOVED lines=18> */
.L_x_11838:
[----:B------:R-:W-:Y:S05]  /*1fcf0*/  BSYNC B0 ;  /* 0x0000000000007941 */ /* 0x000fea0003800000 */
.L_x_11750:
[----:B------:R-:W-:-:S13]  /*1fd00*/  LOP3.LUT P0, RZ, R23, 0x40, RZ, 0xc0, !PT ;  /* 0x0000004017ff7812 */ /* 0x000fda000780c0ff */
[----:B------:R-:W-:Y:S05]  /*1fd10*/  @!P0 BRA `(.L_x_11752) ;  /* 0x0000000000048947 */ /* 0x000fea0003800000 */
[----:B------:R-:W-:Y:S01]  /*1fd20*/  BPT.TRAP 0x1 ;  /* 0x000000040000795c */ /* 0x000fe20000300000 */
.L_x_11752:
[----:B------:R-:W-:Y:S01]  /*1fd30*/  SHF.L.U32 R0, R26, 0x1f, RZ ;  /* 0x0000001f1a007819 */ /* 0x000fe200000006ff */
[----:B------:R-:W-:Y:S03]  /*1fd40*/  BSSY B0, `(.L_x_11753) ;  /* 0x0000003000007945 */ /* 0x000fe60003800000 */
[----:B------:R-:W2:Y:S02]  /*1fd50*/  SYNCS.PHASECHK.TRANS64.TRYWAIT P0, [R17+URZ+0x22860], R0 ;  /* 0x02286000110075a7 */ /* 0x000ea4000800017f */
[----:B--2---:R-:W-:Y:S05]  /*1fd60*/  @!P0 BRA `(.L_x_11754) ;  /* 0x00000040004c8947 */ /* 0x004fea0003800000 */
.L_x_11839:
[----:B------:R-:W-:Y:S05]  /*1fd70*/  BSYNC B0 ;  /* 0x0000000000007941 */ /* 0x000fea0003800000 */
.L_x_11753:
[----:B------:R-:W0:Y:S01]  /*1fd80*/  LDL.LU R2, [R1+0x408] ;  /* 0x0004080001027983 */ /* 0x000e220000300800 */
[----:B------:R-:W-:Y:S01]  /*1fd90*/  ULDC.64 UR4, c[0x0][0x328] ;  /* 0x0000ca0000047ab9 */ /* 0x000fe20000000a00 */
[----:B------:R-:W-:Y:S02]  /*1fda0*/  ULDC.64 UR6, c[0x0][0x318] ;  /* 0x0000c60000067ab9 */ /* 0x000fe40000000a00 */
[----:B------:R-:W3:Y:S04]  /*1fdb0*/  LDL.LU R6, [R1+0x40c] ;  /* 0x00040c0001067983 */ /* 0x000ee80000300800 */
[----:B------:R-:W4:Y:S01]  /*1fdc0*/  LDL.LU R4, [R1+0x41c] ;  /* 0x00041c0001047983 */ /* 0x000f220000300800 */
[C---:B------:R-:W-:Y:S02]  /*1fdd0*/  LOP3.LUT P3, RZ, R23.reuse, 0x10, RZ, 0xc0, !PT ;  /* 0x0000001017ff7812 */ /* 0x040fe4000786c0ff */
[----:B------:R-:W-:-:S02]  /*1fde0*/  LOP3.LUT P2, RZ, R23, 0x8, RZ, 0xc0, !PT ;  /* 0x0000000817ff7812 */ /* 0x000fc4000784c0ff */
[C---:B------:R-:W-:Y:S02]  /*1fdf0*/  LOP3.LUT P1, RZ, R23.reuse, 0x4, RZ, 0xc0, !PT ;  /* 0x0000000417ff7812 */ /* 0x040fe4000782c0ff */
[----:B--2---:R-:W-:Y:S02]  /*1fe00*/  SEL R0, RZ, 0x2, P3 ;  /* 0x00000002ff007807 */ /* 0x004fe40001800000 */
[----:B------:R-:W-:Y:S02]  /*1fe10*/  SEL R7, RZ, 0x8, P1 ;  /* 0x00000008ff077807 */ /* 0x000fe40000800000 */
[----:B------:R-:W-:Y:S01]  /*1fe20*/  LOP3.LUT P4, RZ, R23, 0x1, RZ, 0xc0, !PT ;  /* 0x0000000117ff7812 */ /* 0x000fe2000788c0ff */
[----:B0-----:R-:W-:-:S04]  /*1fe30*/  IMAD R3, R2, UR4, RZ ;  /* 0x0000000402037c24 */ /* 0x001fc8000f8e02ff */
[C---:B------:R-:W-:Y:S02]  /*1fe40*/  IMAD R5, R34.reuse, UR5, R3 ;  /* 0x0000000522057c24 */ /* 0x040fe4000f8e0203 */
        /* <DEDUP_REMOVED lines=14> */
[----:B----4-:R-:W-:Y:S01]  /*1ff30*/  IADD3 R0, R3, R0, R4 ;  /* 0x0000000003007210 */ /* 0x010fe20007ffe004 */
[----:B------:R-:W-:-:S04]  /*1ff40*/  IMAD R4, R24, 0x6000, R28 ;  /* 0x0000600018047824 */ /* 0x000fc800078e021c */
[----:B------:R-:W-:Y:S01]  /*1ff50*/  IMAD.IADD R7, R0, 0x1, R7 ;  /* 0x0000000100077824 */ /* 0x000fe200078e0207 */
[----:B------:R-:W-:Y:S06]  /*1ff60*/  BRA.DIV UR4, `(.L_x_11755) ;  /* 0x0000003e04e07947 */ /* 0x000fec000b800000 */
[----:B------:R-:W0:Y:S01]  /*1ff70*/  S2R R2, SR_TID.X ;  /* 0x0000000000027919 */ /* 0x000e220000002100 */
[----:B------:R-:W-:Y:S01]  /*1ff80*/  IMAD R4, R4, 0x2, R22 ;  /* 0x0000000204047824 */ /* 0x000fe200078e0216 */
[C---:B------:R-:W-:Y:S01]  /*1ff90*/  LOP3.LUT P2, RZ, R7.reuse, 0x2, RZ, 0xc0, !PT ;  /* 0x0000000207ff7812 */ /* 0x040fe2000784c0ff */
[----:B------:R-:W2:Y:S01]  /*1ffa0*/  SHFL.IDX PT, R14, R5, RZ, 0x181f ;  /* 0x00181fff050e7589 */ /* 0x000ea200000e0000 */
[----:B------:R-:W-:-:S03]  /*1ffb0*/  LOP3.LUT P1, RZ, R7, 0x4, RZ, 0xc0, !PT ;  /* 0x0000000407ff7812 */ /* 0x000fc6000782c0ff */
[----:B------:R-:W3:Y:S01]  /*1ffc0*/  SHFL.IDX PT, R3, R6, RZ, 0x181f ;  /* 0x00181fff06037589 */ /* 0x000ee200000e0000 */
[----:B0-----:R-:W-:-:S05]  /*1ffd0*/  IMAD.SHL.U32 R2, R2, 0x8, RZ ;  /* 0x0000000802027824 */ /* 0x001fca00078e00ff */
[----:B------:R-:W-:-:S05]  /*1ffe0*/  LOP3.LUT R2, R2, 0x38, RZ, 0xc0, !PT ;  /* 0x0000003802027812 */ /* 0x000fca00078ec0ff */
[----:B------:R-:W-:-:S05]  /*1fff0*/  IMAD.SHL.U32 R0, R2, 0x2, RZ ;  /* 0x0000000202007824 */ /* 0x000fca00078e00ff */
[----:B--2---:R-:W-:Y:S02]  /*20000*/  IADD3 R2, P0, R14, R0, RZ ;  /* 0x000000000e027210 */ /* 0x004fe40007f1e0ff */
[----:B------:R-:W0:Y:S03]  /*20010*/  SHFL.IDX PT, R14, R5, 0x1, 0x181f ;  /* 0x00381f00050e7f89 */ /* 0x000e2600000e0000 */
[----:B---3--:R-:W-:Y:S01]  /*20020*/  IMAD.X R3, RZ, RZ, R3, P0 ;  /* 0x000000ffff037224 */ /* 0x008fe200000e0603 */
        /* <DEDUP_REMOVED lines=9> */
[----:B--2---:R-:W2:Y:S01]  /*200c0*/  SHFL.IDX PT, R3, R6, 0x1, 0x181f ;  /* 0x00381f0006037f89 */ /* 0x004ea200000e0000 */
[----:B0-----:R-:W-:-:S03]  /*200d0*/  IADD3 R2, P3, R14, R0, RZ ;  /* 0x000000000e027210 */ /* 0x001fc60007f7e0ff */
[----:B------:R-:W0:Y:S02]  /*200e0*/  SHFL.IDX PT, R14, R5, 0x2, 0x181f ;  /* 0x00581f00050e7f89 */ /* 0x000e2400000e0000 */
[----:B--2---:R-:W-:Y:S01]  /*200f0*/  IMAD.X R3, RZ, RZ, R3, P3 ;  /* 0x000000ffff037224 */ /* 0x004fe200018e0603 */
        /* <DEDUP_REMOVED lines=10> */
[----:B--2---:R-:W0:Y:S02]  /*201a0*/  SHFL.IDX PT, R3, R6, 0x2, 0x181f ;  /* 0x00581f0006037f89 */ /* 0x004e2400000e0000 */
        /* <DEDUP_REMOVED lines=11> */
[----:B------:R-:W2:Y:S02]  /*20260*/  SHFL.IDX PT, R14, R5, 0x4, 0x181f ;  /* 0x00981f00050e7f89 */ /* 0x000ea400000e0000 */
        /* <DEDUP_REMOVED lines=10> */
[----:B--2---:R-:W-:-:S03]  /*20310*/  IADD3 R2, P3, R14, R0, RZ ;  /* 0x000000000e027210 */ /* 0x004fc60007f7e0ff */
[----:B------:R-:W2:Y:S04]  /*20320*/  SHFL.IDX PT, R6, R6, 0x5, 0x181f ;  /* 0x00b81f0006067f89 */ /* 0x000ea800000e0000 */
[----:B------:R3:W4:Y:S01]  /*20330*/  SHFL.IDX PT, R14, R5, 0x5, 0x181f ;  /* 0x00b81f00050e7f89 */ /* 0x00072200000e0000 */
        /* <DEDUP_REMOVED lines=8> */
[----:B--2-4-:R3:W-:Y:S02]  /*203c0*/  LDGSTS.E.BYPASS.LTC128B.128 [R4+0xb400], desc[UR36][R2.64+0x180], !P3 ;  /* 0x0b40018002047fae */ /* 0x0147e4000d901d64 */
.L_x_11853:
        /* <DEDUP_REMOVED lines=15> */
.L_x_11756:
        /* <DEDUP_REMOVED lines=10> */
.L_x_11757:
[----:B0-----:R-:W2:Y:S01]  /*20560*/  LDL.LU R2, [R1+0x404] ;  /* 0x0004040001027983 */ /* 0x001ea20000300800 */
[----:B------:R0:W-:Y:S01]  /*20570*/  SYNCS.ARRIVE.TRANS64.A1T0 RZ, [R17+URZ+0x22850], RZ ;  /* 0x022850ff11ff79a7 */ /* 0x0001e2000810003f */
[----:B------:R-:W-:Y:S01]  /*20580*/  BSSY B0, `(.L_x_11758) ;  /* 0x00000d8000007945 */ /* 0x000fe20003800000 */
[----:B--2---:R-:W-:-:S05]  /*20590*/  VIADD R21, R2, 0xfffffffe ;  /* 0xfffffffe02157836 */ /* 0x004fca0000000000 */
[----:B------:R-:W-:-:S13]  /*205a0*/  ISETP.GE.AND P0, PT, R21, R29, PT ;  /* 0x0000001d1500720c */ /* 0x000fda0003f06270 */
[----:B0-----:R-:W-:Y:S05]  /*205b0*/  @!P0 BRA `(.L_x_11759) ;  /* 0x0000000c00508947 */ /* 0x001fea0003800000 */
.L_x_11772:
[----:B0-----:R-:W0:Y:S01]  /*205c0*/  S2R R2, SR_TID.X ;  /* 0x0000000000027919 */ /* 0x001e220000002100 */
[----:B------:R-:W-:Y:S01]  /*205d0*/  IMAD R8, R21, 0x60, R30 ;  /* 0x0000006015087824 */ /* 0x000fe200078e021e */
[----:B------:R-:W-:Y:S01]  /*205e0*/  LOP3.LUT P1, RZ, R23, 0x40, RZ, 0xc0, !PT ;  /* 0x0000004017ff7812 */ /* 0x000fe2000782c0ff */
[----:B------:R-:W-:Y:S01]  /*205f0*/  VIADD R24, R24, 0x1 ;  /* 0x0000000118187836 */ /* 0x000fe20000000000 */
[C---:B0-----:R-:W-:Y:S01]  /*20600*/  LOP3.LUT R3, R2.reuse, 0x7f, RZ, 0xc0, !PT ;  /* 0x0000007f02037812 */ /* 0x041fe200078ec0ff */
[----:B------:R-:W-:-:S03]  /*20610*/  IMAD.SHL.U32 R2, R2, 0x10, RZ ;  /* 0x0000001002027824 */ /* 0x000fc600078e00ff */
[----:B------:R-:W-:Y:S02]  /*20620*/  SHF.R.U32.HI R4, RZ, 0x3, R3 ;  /* 0x00000003ff047819 */ /* 0x000fe40000011603 */
[----:B------:R-:W0:Y:S02]  /*20630*/  LDC R3, c[0x0][0x430] ;  /* 0x00010c00ff037b82 */ /* 0x000e240000000800 */
[----:B------:R-:W-:-:S04]  /*20640*/  LOP3.LUT R2, R4, 0x70, R2, 0xf8, !PT ;  /* 0x0000007004027812 */ /* 0x000fc800078ef802 */
[C---:B------:R-:W-:Y:S01]  /*20650*/  ISETP.GT.U32.AND P2, PT, R2.reuse, 0x5f, PT ;  /* 0x0000005f0200780c */ /* 0x040fe20003f44070 */
[----:B------:R-:W-:-:S04]  /*20660*/  IMAD.IADD R8, R2, 0x1, R8 ;  /* 0x0000000102087824 */ /* 0x000fc800078e0208 */
[----:B------:R-:W-:-:S08]  /*20670*/  IMAD.MOV.U32 R9, RZ, RZ, R8 ;  /* 0x000000ffff097224 */ /* 0x000fd000078e0008 */
[----:B--2---:R-:W2:Y:S01]  /*20680*/  @!P2 LDC.64 R4, c[0x0][0x428] ;  /* 0x00010a00ff04ab82 */ /* 0x004ea20000000a00 */
[----:B0-----:R-:W-:-:S13]  /*20690*/  ISETP.NE.AND P0, PT, R3, 0x1, PT ;  /* 0x000000010300780c */ /* 0x001fda0003f05270 */
[----:B------:R-:W0:Y:S08]  /*206a0*/  @P0 LDC R3, c[0x0][0x434] ;  /* 0x00010d00ff030b82 */ /* 0x000e300000000800 */
[----:B------:R-:W3:Y:S01]  /*206b0*/  @P0 LDC R7, c[0x0][0x438] ;  /* 0x00010e00ff070b82 */ /* 0x000ee20000000800 */
[----:B0-----:R-:W-:-:S05]  /*206c0*/  @P0 IMAD.HI.U32 R2, R8, R3, RZ ;  /* 0x0000000308020227 */ /* 0x001fca00078e00ff */
[----:B---3--:R-:W-:Y:S01]  /*206d0*/  @P0 SHF.R.U32.HI R9, RZ, R7, R2 ;  /* 0x00000007ff090219 */ /* 0x008fe20000011602 */
[----:B--2---:R-:W-:Y:S01]  /*206e0*/  @!P2 IMAD R2, R31, R4, RZ ;  /* 0x000000041f02a224 */ /* 0x004fe200078e02ff */
[----:B------:R-:W0:Y:S02]  /*206f0*/  @!P2 LDC.64 R6, c[0x0][0x418] ;  /* 0x00010600ff06ab82 */ /* 0x000e240000000a00 */
[--C-:B------:R-:W-:Y:S01]  /*20700*/  @!P2 SHF.R.S32.HI R3, RZ, 0x1f, R9.reuse ;  /* 0x0000001fff03a819 */ /* 0x100fe20000011409 */
[----:B------:R-:W-:Y:S02]  /*20710*/  @!P2 IMAD R5, R27, R5, R2 ;  /* 0x000000051b05a224 */ /* 0x000fe400078e0202 */
[----:B------:R-:W-:-:S04]  /*20720*/  @!P2 IMAD.MOV.U32 R2, RZ, RZ, R9 ;  /* 0x000000ffff02a224 */ /* 0x000fc800078e0009 */
[----:B------:R-:W-:-:S04]  /*20730*/  @!P2 IMAD.WIDE.U32 R2, R27, R4, R2 ;  /* 0x000000041b02a225 */ /* 0x000fc800078e0002 */
[----:B------:R-:W-:Y:S01]  /*20740*/  @!P2 IMAD.IADD R3, R5, 0x1, R3 ;  /* 0x000000010503a824 */ /* 0x000fe200078e0203 */
[----:B------:R-:W-:Y:S05]  /*20750*/  YIELD ;  /* 0x0000000000007946 */ /* 0x000fea0003800000 */
[----:B------:R-:W-:Y:S01]  /*20760*/  IMAD.MOV.U32 R4, RZ, RZ, RZ ;  /* 0x000000ffff047224 */ /* 0x000fe200078e00ff */
[----:B------:R-:W-:Y:S01]  /*20770*/  ULDC UR4, c[0x0][0x430] ;  /* 0x00010c0000047ab9 */ /* 0x000fe20000000800 */
[----:B0-----:R-:W-:Y:S01]  /*20780*/  @!P2 LEA R6, P0, R2, R6, 0x2 ;  /* 0x000000060206a211 */ /* 0x001fe200078010ff */
[----:B------:R-:W-:-:S03]  /*20790*/  IMAD.MOV R5, RZ, RZ, -R9 ;  /* 0x000000ffff057224 */ /* 0x000fc600078e0a09 */
[----:B------:R-:W-:Y:S02]  /*207a0*/  @!P2 LEA.HI.X R7, R2, R7, R3, 0x2, P0 ;  /* 0x000000070207a211 */ /* 0x000fe400000f1403 */
[C---:B------:R-:W-:Y:S01]  /*207b0*/  ISETP.NE.AND P0, PT, R24.reuse, 0x2, PT ;  /* 0x000000021800780c */ /* 0x040fe20003f05270 */
[----:B------:R-:W-:Y:S02]  /*207c0*/  IMAD.MOV.U32 R2, RZ, RZ, R21 ;  /* 0x000000ffff027224 */ /* 0x000fe400078e0015 */
[----:B------:R-:W-:Y:S01]  /*207d0*/  IMAD R5, R5, UR4, R8 ;  /* 0x0000000405057c24 */ /* 0x000fe2000f8e0208 */
[----:B------:R-:W-:Y:S01]  /*207e0*/  SEL R3, RZ, 0x1, P0 ;  /* 0x00000001ff037807 */ /* 0x000fe20000000000 */
[----:B------:R0:W5:Y:S01]  /*207f0*/  @!P2 LDG.E R4, desc[UR36][R6.64] ;  /* 0x000000240604a981 */ /* 0x000162000c1e1900 */
[----:B------:R-:W-:Y:S01]  /*20800*/  SEL R24, R24, RZ, P0 ;  /* 0x000000ff18187207 */ /* 0x000fe20000000000 */
[----:B------:R-:W-:Y:S01]  /*20810*/  VIADD R21, R21, 0xffffffff ;  /* 0xffffffff15157836 */ /* 0x000fe20000000000 */
[----:B------:R-:W-:-:S02]  /*20820*/  LOP3.LUT R26, R26, R3, RZ, 0x3c, !PT ;  /* 0x000000031a1a7212 */ /* 0x000fc400078e3cff */
[----:B------:R-:W-:Y:S01]  /*20830*/  ISETP.GT.AND P2, PT, R2, R29, PT ;  /* 0x0000001d0200720c */ /* 0x000fe20003f44270 */
[----:B-1----:R-:W-:-:S12]  /*20840*/  @!P1 BRA `(.L_x_11760) ;  /* 0x0000000000049947 */ /* 0x002fd80003800000 */
[----:B------:R-:W-:Y:S01]  /*20850*/  BPT.TRAP 0x1 ;  /* 0x000000040000795c */ /* 0x000fe20000300000 */
.L_x_11760:
[----:B------:R-:W-:Y:S01]  /*20860*/  IMAD R10, R24, 0x8, R22 ;  /* 0x00000008180a7824 */ /* 0x000fe200078e0216 */
[----:B------:R-:W-:Y:S01]  /*20870*/  SHF.L.U32 R20, R26, 0x1f, RZ ;  /* 0x0000001f1a147819 */ /* 0x000fe200000006ff */
[----:B------:R-:W-:Y:S01]  /*20880*/  BSSY B1, `(.L_x_11761) ;  /* 0x0000004000017945 */ /* 0x000fe20003800000 */
[----:B------:R-:W-:Y:S02]  /*20890*/  SHF.R.S32.HI R9, RZ, 0x1f, R5 ;  /* 0x0000001fff097819 */ /* 0x000fe40000011405 */
[----:B------:R-:W2:Y:S02]  /*208a0*/  SYNCS.PHASECHK.TRANS64.TRYWAIT P0, [R10+URZ+0x22840], R20 ;  /* 0x022840140a0075a7 */ /* 0x000ea4000800017f */
[----:B--2---:R-:W-:Y:S05]  /*208b0*/  @!P0 BRA `(.L_x_11762) ;  /* 0x0000003c00cc8947 */ /* 0x004fea0003800000 */
.L_x_11854:
[----:B------:R-:W-:Y:S05]  /*208c0*/  BSYNC B1 ;  /* 0x0000000000017941 */ /* 0x000fea0003800000 */
.L_x_11761:
[----:B------:R-:W-:Y:S01]  /*208d0*/  ULDC.64 UR4, c[0x0][0x300] ;  /* 0x0000c00000047ab9 */ /* 0x000fe20000000a00 */
[----:B-1---5:R-:W-:Y:S01]  /*208e0*/  SHF.R.S32.HI R17, RZ, 0x1f, R4 ;  /* 0x0000001fff117819 */ /* 0x022fe20000011404 */
        /* <DEDUP_REMOVED lines=22> */
[----:B------:R-:W-:Y:S01]  /*20a50*/  SHFL.IDX PT, R14, R6, 0x5, 0x181f ;  /* 0x00b81f00060e7f89 */ /* 0x000fe200000e0000 */
[----:B0-----:R-:W-:-:S05]  /*20a60*/  IADD3 R2, P0, R2, R0, RZ ;  /* 0x0000000002027210 */ /* 0x001fca0007f1e0ff */
[----:B-1----:R-:W-:-:S05]  /*20a70*/  IMAD.X R3, RZ, RZ, R3, P0 ;  /* 0x000000ffff037224 */ /* 0x002fca00000e0603 */
[----:B------:R0:W-:Y:S04]  /*20a80*/  LDGSTS.E.BYPASS.LTC128B.128 [R7+0x1c400], desc[UR36][R2.64], !P1 ;  /* 0x1c40000002077fae */ /* 0x0001e8000c901d64 */
[----:B0-----:R-:W0:Y:S04]  /*20a90*/  SHFL.IDX PT, R2, R6, 0x1, 0x181f ;  /* 0x00381f0006027f89 */ /* 0x001e2800000e0000 */
[----:B------:R-:W1:Y:S01]  /*20aa0*/  SHFL.IDX PT, R3, R8, 0x1, 0x181f ;  /* 0x00381f0008037f89 */ /* 0x000e6200000e0000 */
        /* <DEDUP_REMOVED lines=14> */
[----:B------:R-:W1:Y:S04]  /*20b90*/  SHFL.IDX PT, R3, R8, 0x4, 0x181f ;  /* 0x00981f0008037f89 */ /* 0x000e6800000e0000 */
[----:B------:R-:W3:Y:S01]  /*20ba0*/  SHFL.IDX PT, R8, R8, 0x5, 0x181f ;  /* 0x00b81f0008087f89 */ /* 0x000ee200000e0000 */
[----:B0-----:R-:W-:-:S05]  /*20bb0*/  IADD3 R2, P0, R2, R0, RZ ;  /* 0x0000000002027210 */ /* 0x001fca0007f1e0ff */
[----:B-1----:R-:W-:-:S05]  /*20bc0*/  IMAD.X R3, RZ, RZ, R3, P0 ;  /* 0x000000ffff037224 */ /* 0x002fca00000e0603 */
[----:B---3--:R0:W-:Y:S03]  /*20bd0*/  LDGSTS.E.BYPASS.LTC128B.128 [R7+0x1e400], desc[UR36][R2.64], !P1 ;  /* 0x1e40000002077fae */ /* 0x0081e6000c901d64 */
.L_x_11868:
        /* <DEDUP_REMOVED lines=8> */
.L_x_11764:
        /* <DEDUP_REMOVED lines=10> */
.L_x_11765:
[----:B------:R1:W-:Y:S01]  /*20d00*/  SYNCS.ARRIVE.TRANS64.A1T0 RZ, [R10+URZ+0x22830], RZ ;  /* 0x022830ff0aff79a7 */ /* 0x0003e2000810003f */
[----:B------:R-:W-:Y:S05]  /*20d10*/  @!P3 BRA `(.L_x_11766) ;  /* 0x000000000004b947 */ /* 0x000fea0003800000 */
[----:B------:R-:W-:Y:S01]  /*20d20*/  BPT.TRAP 0x1 ;  /* 0x000000040000795c */ /* 0x000fe20000300000 */
.L_x_11766:
[----:B------:R-:W3:Y:S01]  /*20d30*/  SYNCS.PHASECHK.TRANS64.TRYWAIT P0, [R10+URZ+0x22860], R20 ;  /* 0x022860140a0075a7 */ /* 0x000ee2000800017f */
[----:B------:R-:W-:Y:S04]  /*20d40*/  BSSY B1, `(.L_x_11767) ;  /* 0x0000002000017945 */ /* 0x000fe80003800000 */
[----:B---3--:R-:W-:Y:S05]  /*20d50*/  @!P0 BRA `(.L_x_11768) ;  /* 0x0000004000588947 */ /* 0x008fea0003800000 */
.L_x_11869:
[----:B------:R-:W-:Y:S05]  /*20d60*/  BSYNC B1 ;  /* 0x0000000000017941 */ /* 0x000fea0003800000 */
.L_x_11767:
[----:B------:R-:W-:Y:S01]  /*20d70*/  ULDC.64 UR4, c[0x0][0x328] ;  /* 0x0000ca0000047ab9 */ /* 0x000fe20000000a00 */
[----:B------:R-:W-:Y:S01]  /*20d80*/  ULDC.64 UR6, c[0x0][0x318] ;  /* 0x0000c60000067ab9 */ /* 0x000fe20000000a00 */
[----:B0-----:R-:W-:Y:S01]  /*20d90*/  IMAD R2, R9, UR4, RZ ;  /* 0x0000000409027c24 */ /* 0x001fe2000f8e02ff */
[C---:B------:R-:W-:Y:S01]  /*20da0*/  LOP3.LUT P5, RZ, R23.reuse, 0x1, RZ, 0xc0, !PT ;  /* 0x0000000117ff7812 */ /* 0x040fe200078ac0ff */
[----:B--23--:R-:W-:Y:S01]  /*20db0*/  IMAD R20, R24, 0x6000, R28 ;  /* 0x0000600018147824 */ /* 0x00cfe200078e021c */
        /* <DEDUP_REMOVED lines=61> */
.L_x_11883:
        /* <DEDUP_REMOVED lines=11> */
.L_x_11770:
        /* <DEDUP_REMOVED lines=10> */
.L_x_11771:
[----:B------:R2:W-:Y:S01]  /*212e0*/  SYNCS.ARRIVE.TRANS64.A1T0 RZ, [R10+URZ+0x22850], RZ ;  /* 0x022850ff0aff79a7 */ /* 0x0005e2000810003f */
[----:B------:R-:W-:Y:S05]  /*212f0*/  @P2 BRA `(.L_x_11772) ;  /* 0xfffffff000b02947 */ /* 0x000fea000383ffff */
.L_x_11759:
[----:B------:R-:W-:Y:S05]  /*21300*/  BSYNC B0 ;  /* 0x0000000000007941 */ /* 0x000fea0003800000 */
.L_x_11758:
        /* <DEDUP_REMOVED lines=20> */
.L_x_11774:
[----:B------:R-:W-:Y:S05]  /*21450*/  BSYNC B0 ;  /* 0x0000000000007941 */ /* 0x000fea0003800000 */
.L_x_11773:
[----:B------:R-:W-:Y:S02]  /*21460*/  SEL R24, R24, RZ, P0 ;  /* 0x000000ff18187207 */ /* 0x000fe40000000000 */
[----:B------:R-:W-:-:S07]  /*21470*/  LOP3.LUT R26, R26, R5, RZ, 0x3c, !PT ;  /* 0x000000051a1a7212 */ /* 0x000fce00078e3cff */
.L_x_11733:
[----:B------:R-:W-:Y:S05]  /*21480*/  BSYNC B7 ;  /* 0x0000000000077941 */ /* 0x000fea0003800000 */
.L_x_11731:
        /* <DEDUP_REMOVED lines=8> */
[----:B-1----:R1:W3:Y:S01]  /*21510*/  LDS.128 R16, [R22+0x228d0] ;  /* 0x0228d00016107984 */ /* 0x0022e20000000c00 */
[----:B------:R-:W-:Y:S06]  /*21520*/  BAR.ARV 0x4, 0x180 ;  /* 0x0106000000007b1d */ /* 0x000fec0000002000 */
[----:B------:R-:W-:Y:S05]  /*21530*/  BRA `(.L_x_11776) ;  /* 0x0000000c00d47947 */ /* 0x000fea0003800000 */
.L_x_11775:
        /* <DEDUP_REMOVED lines=14> */
[----:B-1----:R-:W-:Y:S01]  /*21620*/  IMAD.MOV.U32 R17, RZ, RZ, RZ ;  /* 0x000000ffff117224 */ /* 0x002fe200078e00ff */
        /* <DEDUP_REMOVED lines=28> */
.L_x_11893:
[----:B------:R-:W-:Y:S02]  /*217f0*/  ULDC UR4, c[0x0][0xc38] ;  /* 0x00030e0000047ab9 */ /* 0x000fe40000000800 */
[----:B------:R-:W-:-:S04]  /*21800*/  IMAD.U32 R5, RZ, RZ, UR4 ;  /* 0x00000004ff057e24 */ /* 0x000fc8000f8e00ff */
[----:B-1----:R-:W-:-:S04]  /*21810*/  IMAD R14, R14, R5, RZ ;  /* 0x000000050e0e7224 */ /* 0x002fc800078e02ff */
[----:B------:R-:W-:-:S05]  /*21820*/  IMAD.IADD R7, R7, 0x1, R14 ;  /* 0x0000000107077824 */ /* 0x000fca00078e020e */
[----:B------:R-:W-:-:S13]  /*21830*/  ISETP.GT.AND P6, PT, R7, R0, PT ;  /* 0x000000000700720c */ /* 0x000fda0003fc4270 */
[----:B------:R-:W-:Y:S05]  /*21840*/  @P6 BRA `(.L_x_11778) ;  /* 0x0000000000a46947 */ /* 0x000fea0003800000 */
.L_x_11781:
        /* <DEDUP_REMOVED lines=12> */
[----:B------:R1:W3:Y:S02]  /*21910*/  @!P6 LDG.E R17, desc[UR36][R2.64] ;  /* 0x000000240211e981 */ /* 0x0002e4000c1e1900 */
[----:B-1----:R-:W-:-:S04]  /*21920*/  @!P6 IMAD.WIDE R2, R9, 0x4, R4 ;  /* 0x000000040902e825 */ /* 0x002fc800078e0204 */
        /* <DEDUP_REMOVED lines=21> */
.L_x_11901:
[----:B------:R-:W-:Y:S02]  /*21a80*/  ULDC UR4, c[0x0][0xc38] ;  /* 0x00030e0000047ab9 */ /* 0x000fe40000000800 */
[----:B------:R-:W-:-:S04]  /*21a90*/  IMAD.U32 R5, RZ, RZ, UR4 ;  /* 0x00000004ff057e24 */ /* 0x000fc8000f8e00ff */
[----:B-1----:R-:W-:-:S04]  /*21aa0*/  IMAD R14, R14, R5, RZ ;  /* 0x000000050e0e7224 */ /* 0x002fc800078e02ff */
[----:B------:R-:W-:-:S05]  /*21ab0*/  IMAD.IADD R7, R14, 0x1, R7 ;  /* 0x000000010e077824 */ /* 0x000fca00078e0207 */
[----:B------:R-:W-:-:S13]  /*21ac0*/  ISETP.GT.AND P6, PT, R7, R0, PT ;  /* 0x000000000700720c */ /* 0x000fda0003fc4270 */
[----:B------:R-:W-:Y:S05]  /*21ad0*/  @!P6 BRA `(.L_x_11781) ;  /* 0xfffffffc005ce947 */ /* 0x000fea000383ffff */
.L_x_11778:
[----:B------:R-:W-:Y:S01]  /*21ae0*/  IMAD.IADD R7, R7, 0x1, -R14 ;  /* 0x0000000107077824 */ /* 0x000fe200078e0a0e */
[----:B------:R-:W-:-:S03]  /*21af0*/  UMOV UR4, 0xffffffff ;  /* 0xffffffff00047882 */ /* 0x000fc60000000000 */
[----:B------:R-:W-:-:S05]  /*21b00*/  IMAD R3, R2, R5, R7 ;  /* 0x0000000502037224 */ /* 0x000fca00078e0207 */
[----:B------:R-:W-:Y:S01]  /*21b10*/  ISETP.GT.AND P6, PT, R3, R0, PT ;  /* 0x000000000300720c */ /* 0x000fe20003fc4270 */
[----:B------:R-:W-:-:S12]  /*21b20*/  BRA.DIV UR4, `(.L_x_11782) ;  /* 0x0000004204b87947 */ /* 0x000fd8000b800000 */
[----:B------:R-:W-:-:S04]  /*21b30*/  VOTE.ANY R3, PT, !P6 ;  /* 0x0000000000037806 */ /* 0x000fc800070e0100 */
[----:B------:R-:W1:Y:S02]  /*21b40*/  POPC R12, R3 ;  /* 0x00000003000c7309 */ /* 0x000e640000000000 */
[----:B-1----:R1:W3:Y:S01]  /*21b50*/  SHFL.IDX PT, R17, R17, R12, 0x1f ;  /* 0x00001f0c11117589 */ /* 0x0022e200000e0000 */
[----:B------:R-:W-:-:S03]  /*21b60*/  IMAD.IADD R19, R12, 0x1, R19 ;  /* 0x000000010c137824 */ /* 0x000fc600078e0213 */
[----:B------:R1:W4:Y:S04]  /*21b70*/  SHFL.IDX PT, R4, R4, R12, 0x1f ;  /* 0x00001f0c04047589 */ /* 0x00032800000e0000 */
.L_x_11906:
[----:B------:R-:W-:-:S13]  /*21b80*/  ISETP.NE.AND P0, PT, R3, RZ, PT ;  /* 0x000000ff0300720c */ /* 0x000fda0003f05270 */
[----:B------:R-:W-:Y:S05]  /*21b90*/  @!P0 BRA `(.L_x_11783) ;  /* 0x0000000000108947 */ /* 0x000fea0003800000 */
[----:B------:R-:W-:Y:S01]  /*21ba0*/  UMOV UR4, 0xffffffff ;  /* 0xffffffff00047882 */ /* 0x000fe20000000000 */
[----:B-1----:R-:W-:Y:S02]  /*21bb0*/  VIADD R12, R12, 0xffffffff ;  /* 0xffffffff0c0c7836 */ /* 0x002fe40000000000 */
[----:B------:R-:W-:Y:S05]  /*21bc0*/  BRA.DIV UR4, `(.L_x_11784) ;  /* 0x0000004204ec7947 */ /* 0x000fea000b800000 */
[----:B------:R1:W0:Y:S02]  /*21bd0*/  SHFL.IDX PT, R6, R2, R12, 0x1f ;  /* 0x00001f0c02067589 */ /* 0x00022400000e0000 */
.L_x_11783:
        /* <DEDUP_REMOVED lines=10> */
[----:B-1----:R-:W-:Y:S01]  /*21c80*/  VIADD R2, R7, 0xffffffe ;  /* 0x0ffffffe07027836 */ /* 0x002fe20000000000 */
        /* <DEDUP_REMOVED lines=38> */
[----:B------:R-:W-:-:S04]  /*21ef0*/  IMAD.MOV R2, RZ, RZ, -R7 ;  /* 0x000000ffff027224 */ /* 0x000fc800078e0a07 */
[----:B------:R-:W-:Y:S02]  /*21f00*/  IMAD R2, R17, R2, R0 ;  /* 0x0000000211027224 */ /* 0x000fe400078e0200 */
        /* <DEDUP_REMOVED lines=8> */
.L_x_11785:
[----:B-1----:R-:W0:Y:S02]  /*21f90*/  LDC.64 R2, c[0x0][0xc90] ;  /* 0x00032400ff027b82 */ /* 0x002e240000000a00 */
        /* <DEDUP_REMOVED lines=59> */
.L_x_11786:
[----:B------:R-:W-:-:S05]  /*22350*/  LOP3.LUT R2, RZ, R2, RZ, 0x33, !PT ;  /* 0x00000002ff027212 */ /* 0x000fca00078e33ff */
[----:B------:R-:W-:Y:S01]  /*22360*/  IMAD.IADD R17, R17, 0x1, R2 ;  /* 0x0000000111117824 */ /* 0x000fe200078e0202 */
[----:B------:R-:W-:Y:S06]  /*22370*/  BRA `(.L_x_11787) ;  /* 0x00000000001c7947 */ /* 0x000fec0003800000 */
.L_x_11779:
[----:B------:R-:W-:Y:S01]  /*22380*/  UMOV UR4, URZ ;  /* 0x0000003f00047c82 */ /* 0x000fe20008000000 */
[----:B------:R-:W-:Y:S01]  /*22390*/  UMOV UR5, URZ ;  /* 0x0000003f00057c82 */ /* 0x000fe20008000000 */
[----:B------:R-:W-:Y:S01]  /*223a0*/  ULDC UR6, c[0x0][0xc3c] ;  /* 0x00030f0000067ab9 */ /* 0x000fe20000000800 */
[----:B------:R-:W-:Y:S02]  /*223b0*/  IMAD.MOV.U32 R16, RZ, RZ, R0 ;  /* 0x000000ffff107224 */ /* 0x000fe400078e0000 */
[----:B------:R-:W-:Y:S02]  /*223c0*/  IMAD.U32 R17, RZ, RZ, UR4 ;  /* 0x00000004ff117e24 */ /* 0x000fe4000f8e00ff */
[----:B------:R-:W-:Y:S02]  /*223d0*/  IMAD.U32 R18, RZ, RZ, UR5 ;  /* 0x00000005ff127e24 */ /* 0x000fe4000f8e00ff */
[----:B------:R-:W-:-:S07]  /*223e0*/  IMAD.U32 R19, RZ, RZ, UR6 ;  /* 0x00000006ff137e24 */ /* 0x000fce000f8e00ff */
.L_x_11787:
        /* <DEDUP_REMOVED lines=10> */
.L_x_11776:
[----:B------:R-:W-:Y:S02]  /*22490*/  ULDC UR4, c[0x0][0xc3c] ;  /* 0x00030f0000047ab9 */ /* 0x000fe40000000800 */
[----:B---3--:R-:W-:-:S13]  /*224a0*/  ISETP.GE.AND P0, PT, R19, UR4, PT ;  /* 0x0000000413007c0c */ /* 0x008fda000bf06270 */
[----:B------:R-:W-:Y:S05]  /*224b0*/  @!P0 BRA `(.L_x_11788) ;  /* 0xffffffb0004c8947 */ /* 0x000fea000383ffff */
[----:B------:R-:W-:Y:S05]  /*224c0*/  BSYNC B8 ;  /* 0x0000000000087941 */ /* 0x000fea0003800000 */
.L_x_11717:
        /* <DEDUP_REMOVED lines=12> */
.L_x_11909:
[----:B------:R-:W-:Y:S05]  /*22590*/  BSYNC B0 ;  /* 0x0000000000007941 */ /* 0x000fea0003800000 */
.L_x_11789:
[----:B------:R-:W-:-:S03]  /*225a0*/  UMOV UR4, 0xffffffff ;  /* 0xffffffff00047882 */ /* 0x000fc60000000000 */
[----:B------:R-:W-:Y:S05]  /*225b0*/  BRA.DIV UR4, `(.L_x_11791) ;  /* 0x0000003a04ac7947 */ /* 0x000fea000b800000 */
[----:B-1----:R-:W1:Y:S02]  /*225c0*/  S2R R0, SR_TID.X ;  /* 0x0000000000007919 */ /* 0x002e640000002100 */
[----:B-1----:R-:W-:-:S04]  /*225d0*/  SHF.R.U32.HI R0, RZ, 0x5, R0 ;  /* 0x00000005ff007819 */ /* 0x002fc80000011600 */
[----:B------:R-:W-:-:S05]  /*225e0*/  LOP3.LUT R0, R0, 0x3, RZ, 0xc0, !PT ;  /* 0x0000000300007812 */ /* 0x000fca00078ec0ff */
[----:B------:R1:W3:Y:S02]  /*225f0*/  SHFL.IDX PT, R14, R0, RZ, 0x1f ;  /* 0x00001fff000e7589 */ /* 0x0002e400000e0000 */
.L_x_11912:
[----:B---3--:R-:W-:Y:S01]  /*22600*/  ISETP.NE.AND P0, PT, R14, RZ, PT ;  /* 0x000000ff0e00720c */ /* 0x008fe20003f05270 */
[----:B------:R-:W-:-:S12]  /*22610*/  BSSY B0, `(.L_x_11792) ;  /* 0x0000026000007945 */ /* 0x000fd80003800000 */
[----:B------:R-:W-:Y:S05]  /*22620*/  @P0 BRA `(.L_x_11793) ;  /* 0x0000000000900947 */ /* 0x000fea0003800000 */
[----:B------:R-:W-:-:S03]  /*22630*/  UMOV UR4, 0xffffffff ;  /* 0xffffffff00047882 */ /* 0x000fc60000000000 */
[----:B------:R-:W-:Y:S05]  /*22640*/  BRA.DIV UR4, `(.L_x_11794) ;  /* 0x0000003a04bc7947 */ /* 0x000fea000b800000 */
[----:B------:R-:W-:-:S13]  /*22650*/  ELECT P6, URZ, PT ;  /* 0x00000000003f782f */ /* 0x000fda00038c0000 */
.L_x_11915:
        /* <DEDUP_REMOVED lines=8> */
.L_x_11795:
[----:B------:R-:W-:Y:S01]  /*226e0*/  IMAD R5, R24, 0x8, R7 ;  /* 0x0000000818057824 */ /* 0x000fe200078e0207 */
[----:B------:R-:W-:Y:S01]  /*226f0*/  SHF.L.U32 R0, R26, 0x1f, RZ ;  /* 0x0000001f1a007819 */ /* 0x000fe200000006ff */
[----:B------:R-:W-:-:S03]  /*22700*/  VIADD R24, R24, 0x1 ;  /* 0x0000000118187836 */ /* 0x000fc60000000000 */
[----:B------:R-:W1:Y:S02]  /*22710*/  SYNCS.PHASECHK.TRANS64.TRYWAIT P1, [R5+URZ+0x22840], R0 ;  /* 0x02284000050075a7 */ /* 0x000e64000802017f */
[----:B------:R-:W-:-:S04]  /*22720*/  ISETP.NE.AND P2, PT, R24, 0x2, PT ;  /* 0x000000021800780c */ /* 0x000fc80003f45270 */
[----:B------:R-:W-:Y:S01]  /*22730*/  SEL R3, RZ, 0x1, P2 ;  /* 0x00000001ff037807 */ /* 0x000fe20001000000 */
[----:B-1----:R-:W-:Y:S08]  /*22740*/  @!P1 BRA `(.L_x_11796) ;  /* 0x00000038009c9947 */ /* 0x002ff00003800000 */
.L_x_11916:
[----:B------:R-:W-:Y:S02]  /*22750*/  SEL R24, R24, RZ, P2 ;  /* 0x000000ff18187207 */ /* 0x000fe40001000000 */
[----:B------:R-:W-:Y:S01]  /*22760*/  LOP3.LUT R2, R26, R3, RZ, 0x3c, !PT ;  /* 0x000000031a027212 */ /* 0x000fe200078e3cff */
[----:B------:R-:W-:Y:S06]  /*22770*/  @!P0 BRA `(.L_x_11797) ;  /* 0x0000000000048947 */ /* 0x000fec0003800000 */
[----:B------:R-:W-:Y:S01]  /*22780*/  BPT.TRAP 0x1 ;  /* 0x000000040000795c */ /* 0x000fe20000300000 */
.L_x_11797:
[----:B------:R-:W-:Y:S01]  /*22790*/  IMAD R3, R24, 0x8, R7 ;  /* 0x0000000818037824 */ /* 0x000fe200078e0207 */
[----:B------:R-:W-:-:S04]  /*227a0*/  SHF.L.U32 R2, R2, 0x1f, RZ ;  /* 0x0000001f02027819 */ /* 0x000fc800000006ff */
[----:B------:R-:W3:Y:S02]  /*227b0*/  SYNCS.PHASECHK.TRANS64.TRYWAIT P1, [R3+URZ+0x22840], R2 ;  /* 0x02284002030075a7 */ /* 0x000ee4000802017f */
[----:B---3--:R-:W-:Y:S05]  /*227c0*/  @!P1 BRA `(.L_x_11798) ;  /* 0x0000003800909947 */ /* 0x008fea0003800000 */
.L_x_11917:
[----:B------:R-:W-:Y:S05]  /*227d0*/  @!P0 BRA `(.L_x_11799) ;  /* 0x0000000000048947 */ /* 0x000fea0003800000 */
[----:B------:R-:W-:Y:S01]  /*227e0*/  BPT.TRAP 0x1 ;  /* 0x000000040000795c */ /* 0x000fe20000300000 */
.L_x_11799:
[----:B------:R-:W4:Y:S02]  /*227f0*/  SYNCS.PHASECHK.TRANS64.TRYWAIT P1, [R5+URZ+0x22860], R0 ;  /* 0x02286000050075a7 */ /* 0x000f24000802017f */
[----:B----4-:R-:W-:Y:S05]  /*22800*/  @!P1 BRA `(.L_x_11800) ;  /* 0x0000003800949947 */ /* 0x010fea0003800000 */
.L_x_11918:
[----:B------:R-:W-:Y:S05]  /*22810*/  @!P0 BRA `(.L_x_11801) ;  /* 0x0000000000048947 */ /* 0x000fea0003800000 */
[----:B------:R-:W-:Y:S01]  /*22820*/  BPT.TRAP 0x1 ;  /* 0x000000040000795c */ /* 0x000fe20000300000 */
.L_x_11801:
[----:B------:R0:W0:Y:S02]  /*22830*/  SYNCS.PHASECHK.TRANS64.TRYWAIT P0, [R3+URZ+0x22860], R2 ;  /* 0x02286002030075a7 */ /* 0x000024000800017f */
[----:B0-----:R-:W-:Y:S05]  /*22840*/  @!P0 NANOSLEEP.SYNCS 0x989680 ;  /* 0x009896800000895d */ /* 0x001fea0003900000 */
[----:B------:R-:W0:Y:S02]  /*22850*/  @!P0 SYNCS.PHASECHK.TRANS64 P0, [R3+URZ+0x22860], R2 ;  /* 0x02286002030085a7 */ /* 0x000e24000800007f */
[----:B0-----:R-:W-:Y:S05]  /*22860*/  @!P0 BRA `(.L_x_11801) ;  /* 0xfffffffc00f08947 */ /* 0x001fea000383ffff */
.L_x_11793:
[----:B------:R-:W-:Y:S05]  /*22870*/  BSYNC B0 ;  /* 0x0000000000007941 */ /* 0x000fea0003800000 */
.L_x_11792:
[----:B------:R-:W-:Y:S05]  /*22880*/  EXIT ;  /* 0x000000000000794d */ /* 0x000fea0003800000 */
.L_x_11590:
[----:B0-----:R0:W1:Y:S02]  /*22890*/  SYNCS.PHASECHK.TRANS64.TRYWAIT P0, [R49+URZ+0x22800], R0 ;  /* 0x02280000310075a7 */ /* 0x001064000800017f */
[----:B-1----:R-:W-:Y:S05]  /*228a0*/  @!P0 NANOSLEEP.SYNCS 0x989680 ;  /* 0x009896800000895d */ /* 0x002fea0003900000 */
[----:B------:R-:W1:Y:S02]  /*228b0*/  @!P0 SYNCS.PHASECHK.TRANS64 P0, [R49+URZ+0x22800], R0 ;  /* 0x02280000310085a7 */ /* 0x000e64000800007f */
[----:B-1----:R-:W-:Y:S05]  /*228c0*/  @!P0 BRA `(.L_x_11590) ;  /* 0xfffffffc00f08947 */ /* 0x002fea000383ffff */
[----:B------:R-:W-:Y:S05]  /*228d0*/  BRA `(.L_x_11802) ;  /* 0xfffffe0000ac7947 */ /* 0x000fea000383ffff */
.L_x_11597:
[----:B-1----:R1:W2:Y:S02]  /*228e0*/  SYNCS.PHASECHK.TRANS64.TRYWAIT P0, [R10+URZ], R11 ;  /* 0x0000000b0a0075a7 */ /* 0x0022a4000800017f */
[----:B--2---:R-:W-:Y:S05]  /*228f0*/  @!P0 NANOSLEEP.SYNCS 0x989680 ;  /* 0x009896800000895d */ /* 0x004fea0003900000 */
[----:B------:R-:W2:Y:S02]  /*22900*/  @!P0 SYNCS.PHASECHK.TRANS64 P0, [R10+URZ], R11 ;  /* 0x0000000b0a0085a7 */ /* 0x000ea4000800007f */
[----:B--2---:R-:W-:Y:S05]  /*22910*/  @!P0 BRA `(.L_x_11597) ;  /* 0xfffffffc00f08947 */ /* 0x004fea000383ffff */
[----:B------:R-:W-:Y:S05]  /*22920*/  BRA `(.L_x_11596) ;  /* 0xfffffe0400ac7947 */ /* 0x000fea000383ffff */
.L_x_11616:
[----:B-1----:R1:W2:Y:S02]  /*22930*/  SYNCS.PHASECHK.TRANS64.TRYWAIT P0, [R26+URZ], R27 ;  /* 0x0000001b1a0075a7 */ /* 0x0022a4000800017f */
[----:B--2---:R-:W-:Y:S05]  /*22940*/  @!P0 NANOSLEEP.SYNCS 0x989680 ;  /* 0x009896800000895d */ /* 0x004fea0003900000 */
[----:B------:R-:W2:Y:S02]  /*22950*/  @!P0 SYNCS.PHASECHK.TRANS64 P0, [R26+URZ], R27 ;  /* 0x0000001b1a0085a7 */ /* 0x000ea4000800007f */
[----:B--2---:R-:W-:Y:S05]  /*22960*/  @!P0 BRA `(.L_x_11616) ;  /* 0xfffffffc00f08947 */ /* 0x004fea000383ffff */
[----:B------:R-:W-:Y:S05]  /*22970*/  BRA `(.L_x_11615) ;  /* 0xfffffe3000f07947 */ /* 0x000fea000383ffff */
.L_x_11638:
[----:B-1----:R1:W2:Y:S02]  /*22980*/  SYNCS.PHASECHK.TRANS64.TRYWAIT P0, [R6+URZ], R7 ;  /* 0x00000007060075a7 */ /* 0x0022a4000800017f */
[----:B--2---:R-:W-:Y:S05]  /*22990*/  @!P0 NANOSLEEP.SYNCS 0x989680 ;  /* 0x009896800000895d */ /* 0x004fea0003900000 */
[----:B------:R-:W2:Y:S02]  /*229a0*/  @!P0 SYNCS.PHASECHK.TRANS64 P0, [R6+URZ], R7 ;  /* 0x00000007060085a7 */ /* 0x000ea4000800007f */
[----:B--2---:R-:W-:Y:S05]  /*229b0*/  @!P0 BRA `(.L_x_11638) ;  /* 0xfffffffc00f08947 */ /* 0x004fea000383ffff */
[----:B------:R-:W-:Y:S05]  /*229c0*/  BRA `(.L_x_11637) ;  /* 0xfffffe6800f47947 */ /* 0x000fea000383ffff */
.L_x_11647:
[----:B-1----:R1:W2:Y:S02]  /*229d0*/  SYNCS.PHASECHK.TRANS64.TRYWAIT P0, [R44+URZ], R45 ;  /* 0x0000002d2c0075a7 */ /* 0x0022a4000800017f */
[----:B--2---:R-:W-:Y:S05]  /*229e0*/  @!P0 NANOSLEEP.SYNCS 0x989680 ;  /* 0x009896800000895d */ /* 0x004fea0003900000 */
[----:B------:R-:W2:Y:S02]  /*229f0*/  @!P0 SYNCS.PHASECHK.TRANS64 P0, [R44+URZ], R45 ;  /* 0x0000002d2c0085a7 */ /* 0x000ea4000800007f */
[----:B--2---:R-:W-:Y:S05]  /*22a00*/  @!P0 BRA `(.L_x_11647) ;  /* 0xfffffffc00f08947 */ /* 0x004fea000383ffff */
[----:B------:R-:W-:Y:S05]  /*22a10*/  BRA `(.L_x_11646) ;  /* 0xfffffe9400947947 */ /* 0x000fea000383ffff */
.L_x_11658:
[----:B--2---:R2:W3:Y:S02]  /*22a20*/  SYNCS.PHASECHK.TRANS64.TRYWAIT P0, [R6+URZ], R7 ;  /* 0x00000007060075a7 */ /* 0x0044e4000800017f */
[----:B---3--:R-:W-:Y:S05]  /*22a30*/  @!P0 NANOSLEEP.SYNCS 0x989680 ;  /* 0x009896800000895d */ /* 0x008fea0003900000 */
[----:B------:R-:W3:Y:S02]  /*22a40*/  @!P0 SYNCS.PHASECHK.TRANS64 P0, [R6+URZ], R7 ;  /* 0x00000007060085a7 */ /* 0x000ee4000800007f */
[----:B---3--:R-:W-:Y:S05]  /*22a50*/  @!P0 BRA `(.L_x_11658) ;  /* 0xfffffffc00f08947 */ /* 0x008fea000383ffff */
[----:B------:R-:W-:Y:S05]  /*22a60*/  BRA `(.L_x_11657) ;  /* 0xfffffec800c47947 */ /* 0x000fea000383ffff */
.L_x_11677:
[----:B-1----:R1:W2:Y:S02]  /*22a70*/  SYNCS.PHASECHK.TRANS64.TRYWAIT P0, [R64+URZ], R65 ;  /* 0x00000041400075a7 */ /* 0x0022a4000800017f */
[----:B--2---:R-:W-:Y:S05]  /*22a80*/  @!P0 NANOSLEEP.SYNCS 0x989680 ;  /* 0x009896800000895d */ /* 0x004fea0003900000 */
[----:B------:R-:W2:Y:S02]  /*22a90*/  @!P0 SYNCS.PHASECHK.TRANS64 P0, [R64+URZ], R65 ;  /* 0x00000041400085a7 */ /* 0x000ea4000800007f */
[----:B--2---:R-:W-:Y:S05]  /*22aa0*/  @!P0 BRA `(.L_x_11677) ;  /* 0xfffffffc00f08947 */ /* 0x004fea000383ffff */
[----:B------:R-:W-:Y:S05]  /*22ab0*/  BRA `(.L_x_11676) ;  /* 0xffffff0800287947 */ /* 0x000fea000383ffff */
.L_x_11739:
        /* <DEDUP_REMOVED lines=10> */
.L_x_11804:
[----:B------:R-:W-:Y:S05]  /*22b60*/  BSYNC B0 ;  /* 0x0000000000007941 */ /* 0x000fea0003800000 */
.L_x_11803:
[----:B------:R-:W-:Y:S05]  /*22b70*/  BRA `(.L_x_11805) ;  /* 0xffffffbc001c7947 */ /* 0x000fea000383ffff */
.L_x_11742:
[----:B0-----:R0:W1:Y:S02]  /*22b80*/  SYNCS.PHASECHK.TRANS64.TRYWAIT P0, [R17+URZ+0x22840], R0 ;  /* 0x02284000110075a7 */ /* 0x001064000800017f */
[----:B-1----:R-:W-:Y:S05]  /*22b90*/  @!P0 NANOSLEEP.SYNCS 0x989680 ;  /* 0x009896800000895d */ /* 0x002fea0003900000 */
[----:B------:R-:W1:Y:S02]  /*22ba0*/  @!P0 SYNCS.PHASECHK.TRANS64 P0, [R17+URZ+0x22840], R0 ;  /* 0x02284000110085a7 */ /* 0x000e64000800007f */
[----:B-1----:R-:W-:Y:S05]  /*22bb0*/  @!P0 BRA `(.L_x_11742) ;  /* 0xfffffffc00f08947 */ /* 0x002fea000383ffff */
[----:B------:R-:W-:Y:S05]  /*22bc0*/  BRA `(.L_x_11806) ;  /* 0xffffffbc00b87947 */ /* 0x000fea000383ffff */
.L_x_11743:
        /* <DEDUP_REMOVED lines=8> */
.L_x_11808:
[----:B------:R-:W-:Y:S05]  /*22c50*/  BSYNC B0 ;  /* 0x0000000000007941 */ /* 0x000fea0003800000 */
.L_x_11807:
        /* <DEDUP_REMOVED lines=9> */
.L_x_11809:
[----:B------:R-:W-:Y:S02]  /*22cf0*/  IMAD.MOV.U32 R13, RZ, RZ, R4 ;  /* 0x000000ffff0d7224 */ /* 0x000fe400078e0004 */
[----:B------:R-:W-:Y:S02]  /*22d00*/  IMAD.MOV.U32 R12, RZ, RZ, 0x1 ;  /* 0x00000001ff0c7424 */ /* 0x000fe400078e00ff */
[----:B------:R-:W-:-:S07]  /*22d10*/  IMAD.MOV.U32 R3, RZ, RZ, R14 ;  /* 0x000000ffff037224 */ /* 0x000fce00078e000e */
[----:B------:R-:W-:Y:S05]  /*22d20*/  WARPSYNC.COLLECTIVE R15, `(.L_x_11810) ;  /* 0x000000000f087348 */ /* 0x000fea0003c00000 */
[----:B------:R0:W1:Y:S02]  /*22d30*/  SHFL.IDX P6, R14, R13, R12, R11 ;  /* 0x0000000c0d0e7389 */ /* 0x00006400000c000b */
[----:B01----:R-:W-:Y:S01]  /*22d40*/  ENDCOLLECTIVE ;  /* 0x000000000000791b */ /* 0x003fe20003800000 */
.L_x_11810:
        /* <DEDUP_REMOVED lines=15> */
.L_x_11811:
[----:B------:R-:W-:Y:S02]  /*22e40*/  @P0 IMAD R6, R5, 0x2, R22 ;  /* 0x0000000205060824 */ /* 0x000fe400078e0216 */
[----:B------:R-:W-:Y:S02]  /*22e50*/  IMAD.MOV.U32 R13, RZ, RZ, R4 ;  /* 0x000000ffff0d7224 */ /* 0x000fe400078e0004 */
[----:B------:R-:W-:Y:S02]  /*22e60*/  IMAD.MOV.U32 R12, RZ, RZ, 0x2 ;  /* 0x00000002ff0c7424 */ /* 0x000fe400078e00ff */
[----:B------:R-:W-:-:S07]  /*22e70*/  IMAD.MOV.U32 R3, RZ, RZ, R14 ;  /* 0x000000ffff037224 */ /* 0x000fce00078e000e */
[----:B------:R-:W-:Y:S05]  /*22e80*/  WARPSYNC.COLLECTIVE R15, `(.L_x_11812) ;  /* 0x000000000f087348 */ /* 0x000fea0003c00000 */
[----:B------:R0:W1:Y:S02]  /*22e90*/  SHFL.IDX P6, R14, R13, R12, R11 ;  /* 0x0000000c0d0e7389 */ /* 0x00006400000c000b */
[----:B01----:R-:W-:Y:S01]  /*22ea0*/  ENDCOLLECTIVE ;  /* 0x000000000000791b */ /* 0x003fe20003800000 */
.L_x_11812:
        /* <DEDUP_REMOVED lines=15> */
.L_x_11813:
[----:B------:R-:W-:Y:S02]  /*22fa0*/  @P0 IMAD R6, R5, 0x2, R22 ;  /* 0x0000000205060824 */ /* 0x000fe400078e0216 */
[----:B------:R-:W-:Y:S02]  /*22fb0*/  IMAD.MOV.U32 R13, RZ, RZ, R4 ;  /* 0x000000ffff0d7224 */ /* 0x000fe400078e0004 */
[----:B------:R-:W-:Y:S02]  /*22fc0*/  IMAD.MOV.U32 R12, RZ, RZ, 0x3 ;  /* 0x00000003ff0c7424 */ /* 0x000fe400078e00ff */
[----:B------:R-:W-:-:S07]  /*22fd0*/  IMAD.MOV.U32 R3, RZ, RZ, R14 ;  /* 0x000000ffff037224 */ /* 0x000fce00078e000e */
[----:B------:R-:W-:Y:S05]  /*22fe0*/  WARPSYNC.COLLECTIVE R15, `(.L_x_11814) ;  /* 0x000000000f087348 */ /* 0x000fea0003c00000 */
[----:B------:R0:W1:Y:S02]  /*22ff0*/  SHFL.IDX P6, R14, R13, R12, R11 ;  /* 0x0000000c0d0e7389 */ /* 0x00006400000c000b */
[----:B01----:R-:W-:Y:S01]  /*23000*/  ENDCOLLECTIVE ;  /* 0x000000000000791b */ /* 0x003fe20003800000 */
.L_x_11814:
        /* <DEDUP_REMOVED lines=15> */
.L_x_11815:
[----:B------:R-:W-:Y:S02]  /*23100*/  @P0 IMAD R6, R5, 0x2, R22 ;  /* 0x0000000205060824 */ /* 0x000fe400078e0216 */
[----:B------:R-:W-:Y:S02]  /*23110*/  IMAD.MOV.U32 R13, RZ, RZ, R4 ;  /* 0x000000ffff0d7224 */ /* 0x000fe400078e0004 */
[----:B------:R-:W-:Y:S02]  /*23120*/  IMAD.MOV.U32 R12, RZ, RZ, 0x4 ;  /* 0x00000004ff0c7424 */ /* 0x000fe400078e00ff */
[----:B------:R-:W-:-:S07]  /*23130*/  IMAD.MOV.U32 R3, RZ, RZ, R14 ;  /* 0x000000ffff037224 */ /* 0x000fce00078e000e */
[----:B------:R-:W-:Y:S05]  /*23140*/  WARPSYNC.COLLECTIVE R15, `(.L_x_11816) ;  /* 0x000000000f087348 */ /* 0x000fea0003c00000 */
[----:B------:R0:W1:Y:S02]  /*23150*/  SHFL.IDX P6, R14, R13, R12, R11 ;  /* 0x0000000c0d0e7389 */ /* 0x00006400000c000b */
[----:B01----:R-:W-:Y:S01]  /*23160*/  ENDCOLLECTIVE ;  /* 0x000000000000791b */ /* 0x003fe20003800000 */
.L_x_11816:
        /* <DEDUP_REMOVED lines=15> */
.L_x_11817:
[----:B------:R-:W-:Y:S02]  /*23260*/  @P0 IMAD R6, R5, 0x2, R22 ;  /* 0x0000000205060824 */ /* 0x000fe400078e0216 */
[----:B------:R-:W-:Y:S02]  /*23270*/  IMAD.MOV.U32 R13, RZ, RZ, R4 ;  /* 0x000000ffff0d7224 */ /* 0x000fe400078e0004 */
[----:B------:R-:W-:Y:S02]  /*23280*/  IMAD.MOV.U32 R12, RZ, RZ, 0x5 ;  /* 0x00000005ff0c7424 */ /* 0x000fe400078e00ff */
[----:B------:R-:W-:-:S07]  /*23290*/  IMAD.MOV.U32 R3, RZ, RZ, R14 ;  /* 0x000000ffff037224 */ /* 0x000fce00078e000e */
[----:B------:R-:W-:Y:S05]  /*232a0*/  WARPSYNC.COLLECTIVE R15, `(.L_x_11818) ;  /* 0x000000000f087348 */ /* 0x000fea0003c00000 */
[----:B------:R0:W1:Y:S02]  /*232b0*/  SHFL.IDX P6, R14, R13, R12, R11 ;  /* 0x0000000c0d0e7389 */ /* 0x00006400000c000b */
[----:B01----:R-:W-:Y:S01]  /*232c0*/  ENDCOLLECTIVE ;  /* 0x000000000000791b */ /* 0x003fe20003800000 */
.L_x_11818:
        /* <DEDUP_REMOVED lines=10> */
.L_x_11819:
[----:B------:R-:W-:Y:S01]  /*23370*/  @!PT LDS RZ, [RZ] ;  /* 0x00000000fffff984 */ /* 0x000fe20000000800 */
[----:B------:R-:W-:Y:S01]  /*23380*/  @!PT LDS RZ, [RZ] ;  /* 0x00000000fffff984 */ /* 0x000fe20000000800 */
[----:B------:R-:W-:Y:S01]  /*23390*/  @!PT LDS RZ, [RZ] ;  /* 0x00000000fffff984 */ /* 0x000fe20000000800 */
[----:B------:R0:W-:Y:S01]  /*233a0*/  @P0 LDGSTS.E.BYPASS.LTC128B.128 [R6+0x1e400], desc[UR36][R2.64], !P2 ;  /* 0x1e40000002060fae */ /* 0x0001e2000d101d64 */
[----:B------:R-:W-:Y:S01]  /*233b0*/  IMAD.MOV.U32 R0, RZ, RZ, R14 ;  /* 0x000000ffff007224 */ /* 0x000fe200078e000e */
[----:B------:R-:W-:Y:S06]  /*233c0*/  BRA `(.L_x_11820) ;  /* 0xffffffbc00187947 */ /* 0x000fec000383ffff */
.L_x_11748:
[----:B------:R-:W-:Y:S02]  /*233d0*/  IMAD.MOV.U32 R13, RZ, RZ, R4 ;  /* 0x000000ffff0d7224 */ /* 0x000fe400078e0004 */
[----:B------:R-:W-:Y:S02]  /*233e0*/  IMAD.MOV.U32 R12, RZ, RZ, RZ ;  /* 0x000000ffff0c7224 */ /* 0x000fe400078e00ff */
[----:B------:R-:W-:Y:S02]  /*233f0*/  IMAD.MOV.U32 R11, RZ, RZ, 0x181f ;  /* 0x0000181fff0b7424 */ /* 0x000fe400078e00ff */
[----:B------:R-:W-:Y:S02]  /*23400*/  IMAD.MOV.U32 R15, RZ, RZ, -0x1 ;  /* 0xffffffffff0f7424 */ /* 0x000fe400078e00ff */
[----:B------:R-:W-:Y:S02]  /*23410*/  IMAD R35, R35, R6, RZ ;  /* 0x0000000623237224 */ /* 0x000fe400078e02ff */
[----:B------:R-:W-:-:S07]  /*23420*/  IMAD.IADD R33, R8, 0x1, R33 ;  /* 0x0000000108217824 */ /* 0x000fce00078e0221 */
[----:B-1----:R-:W-:Y:S05]  /*23430*/  WARPSYNC.COLLECTIVE R15, `(.L_x_11821) ;  /* 0x000000000f087348 */ /* 0x002fea0003c00000 */
[----:B------:R0:W2:Y:S02]  /*23440*/  SHFL.IDX P6, R14, R13, R12, R11 ;  /* 0x0000000c0d0e7389 */ /* 0x0000a400000c000b */
[----:B012---:R-:W-:Y:S01]  /*23450*/  ENDCOLLECTIVE ;  /* 0x000000000000791b */ /* 0x007fe20003800000 */
.L_x_11821:
[C---:B------:R-:W-:Y:S01]  /*23460*/  VIADD R6, R33.reuse, 0x10 ;  /* 0x0000001021067836 */ /* 0x040fe20000000000 */
[----:B------:R-:W-:Y:S01]  /*23470*/  ISETP.GE.AND P0, PT, R33, R35, PT ;  /* 0x000000232100720c */ /* 0x000fe20003f06270 */
[----:B------:R-:W-:Y:S02]  /*23480*/  IMAD.MOV.U32 R13, RZ, RZ, R0 ;  /* 0x000000ffff0d7224 */ /* 0x000fe400078e0000 */
[----:B------:R-:W-:-:S10]  /*23490*/  IMAD.MOV.U32 R2, RZ, RZ, R14 ;  /* 0x000000ffff027224 */ /* 0x000fd400078e000e */
[----:B------:R-:W-:Y:S05]  /*234a0*/  WARPSYNC.COLLECTIVE R15, `(.L_x_11822) ;  /* 0x000000000f087348 */ /* 0x000fea0003c00000 */
[----:B------:R0:W1:Y:S02]  /*234b0*/  SHFL.IDX P6, R14, R13, R12, R11 ;  /* 0x0000000c0d0e7389 */ /* 0x00006400000c000b */
[----:B01----:R-:W-:Y:S01]  /*234c0*/  ENDCOLLECTIVE ;  /* 0x000000000000791b */ /* 0x003fe20003800000 */
.L_x_11822:
[----:B------:R-:W-:Y:S02]  /*234d0*/  IMAD.MOV.U32 R13, RZ, RZ, R4 ;  /* 0x000000ffff0d7224 */ /* 0x000fe400078e0004 */
[----:B------:R-:W-:Y:S02]  /*234e0*/  IMAD.MOV.U32 R12, RZ, RZ, 0x1 ;  /* 0x00000001ff0c7424 */ /* 0x000fe400078e00ff */
[----:B------:R-:W-:-:S07]  /*234f0*/  IMAD.MOV.U32 R3, RZ, RZ, R14 ;  /* 0x000000ffff037224 */ /* 0x000fce00078e000e */
[----:B------:R-:W-:Y:S05]  /*23500*/  WARPSYNC.COLLECTIVE R15, `(.L_x_11823) ;  /* 0x000000000f087348 */ /* 0x000fea0003c00000 */
[----:B------:R0:W1:Y:S02]  /*23510*/  SHFL.IDX P6, R14, R13, R12, R11 ;  /* 0x0000000c0d0e7389 */ /* 0x00006400000c000b */
[----:B01----:R-:W-:Y:S01]  /*23520*/  ENDCOLLECTIVE ;  /* 0x000000000000791b */ /* 0x003fe20003800000 */
.L_x_11823:
        /* <DEDUP_REMOVED lines=15> */
.L_x_11824:
[----:B------:R-:W-:Y:S02]  /*23620*/  IMAD.MOV.U32 R13, RZ, RZ, R4 ;  /* 0x000000ffff0d7224 */ /* 0x000fe400078e0004 */
[----:B------:R-:W-:Y:S02]  /*23630*/  IMAD.MOV.U32 R12, RZ, RZ, 0x2 ;  /* 0x00000002ff0c7424 */ /* 0x000fe400078e00ff */
[----:B------:R-:W-:-:S07]  /*23640*/  IMAD.MOV.U32 R3, RZ, RZ, R14 ;  /* 0x000000ffff037224 */ /* 0x000fce00078e000e */
[----:B------:R-:W-:Y:S05]  /*23650*/  WARPSYNC.COLLECTIVE R15, `(.L_x_11825) ;  /* 0x000000000f087348 */ /* 0x000fea0003c00000 */
[----:B------:R0:W1:Y:S02]  /*23660*/  SHFL.IDX P6, R14, R13, R12, R11 ;  /* 0x0000000c0d0e7389 */ /* 0x00006400000c000b */
[----:B01----:R-:W-:Y:S01]  /*23670*/  ENDCOLLECTIVE ;  /* 0x000000000000791b */ /* 0x003fe20003800000 */
.L_x_11825:
        /* <DEDUP_REMOVED lines=16> */
.L_x_11826:
[----:B------:R-:W-:Y:S02]  /*23780*/  IMAD.MOV.U32 R13, RZ, RZ, R4 ;  /* 0x000000ffff0d7224 */ /* 0x000fe400078e0004 */
[----:B------:R-:W-:Y:S02]  /*23790*/  IMAD.MOV.U32 R12, RZ, RZ, 0x3 ;  /* 0x00000003ff0c7424 */ /* 0x000fe400078e00ff */
[----:B------:R-:W-:-:S07]  /*237a0*/  IMAD.MOV.U32 R3, RZ, RZ, R14 ;  /* 0x000000ffff037224 */ /* 0x000fce00078e000e */
[----:B------:R-:W-:Y:S05]  /*237b0*/  WARPSYNC.COLLECTIVE R15, `(.L_x_11827) ;  /* 0x000000000f087348 */ /* 0x000fea0003c00000 */
[----:B------:R0:W1:Y:S02]  /*237c0*/  SHFL.IDX P6, R14, R13, R12, R11 ;  /* 0x0000000c0d0e7389 */ /* 0x00006400000c000b */
[----:B01----:R-:W-:Y:S01]  /*237d0*/  ENDCOLLECTIVE ;  /* 0x000000000000791b */ /* 0x003fe20003800000 */
.L_x_11827:
        /* <DEDUP_REMOVED lines=16> */
.L_x_11828:
[----:B------:R-:W-:Y:S02]  /*238e0*/  IMAD.MOV.U32 R13, RZ, RZ, R4 ;  /* 0x000000ffff0d7224 */ /* 0x000fe400078e0004 */
[----:B------:R-:W-:Y:S02]  /*238f0*/  IMAD.MOV.U32 R12, RZ, RZ, 0x4 ;  /* 0x00000004ff0c7424 */ /* 0x000fe400078e00ff */
[----:B------:R-:W-:-:S07]  /*23900*/  IMAD.MOV.U32 R3, RZ, RZ, R14 ;  /* 0x000000ffff037224 */ /* 0x000fce00078e000e */
[----:B------:R-:W-:Y:S05]  /*23910*/  WARPSYNC.COLLECTIVE R15, `(.L_x_11829) ;  /* 0x000000000f087348 */ /* 0x000fea0003c00000 */
[----:B------:R0:W1:Y:S02]  /*23920*/  SHFL.IDX P6, R14, R13, R12, R11 ;  /* 0x0000000c0d0e7389 */ /* 0x00006400000c000b */
[----:B01----:R-:W-:Y:S01]  /*23930*/  ENDCOLLECTIVE ;  /* 0x000000000000791b */ /* 0x003fe20003800000 */
.L_x_11829:
        /* <DEDUP_REMOVED lines=16> */
.L_x_11830:
[----:B------:R-:W-:Y:S02]  /*23a40*/  IMAD.MOV.U32 R13, RZ, RZ, R4 ;  /* 0x000000ffff0d7224 */ /* 0x000fe400078e0004 */
[----:B------:R-:W-:Y:S02]  /*23a50*/  IMAD.MOV.U32 R12, RZ, RZ, 0x5 ;  /* 0x00000005ff0c7424 */ /* 0x000fe400078e00ff */
[----:B------:R-:W-:-:S07]  /*23a60*/  IMAD.MOV.U32 R3, RZ, RZ, R14 ;  /* 0x000000ffff037224 */ /* 0x000fce00078e000e */
[----:B------:R-:W-:Y:S05]  /*23a70*/  WARPSYNC.COLLECTIVE R15, `(.L_x_11831) ;  /* 0x000000000f087348 */ /* 0x000fea0003c00000 */
[----:B------:R0:W1:Y:S02]  /*23a80*/  SHFL.IDX P6, R14, R13, R12, R11 ;  /* 0x0000000c0d0e7389 */ /* 0x00006400000c000b */
[----:B01----:R-:W-:Y:S01]  /*23a90*/  ENDCOLLECTIVE ;  /* 0x000000000000791b */ /* 0x003fe20003800000 */
.L_x_11831:
        /* <DEDUP_REMOVED lines=16> */
.L_x_11832:
[----:B------:R-:W-:Y:S02]  /*23ba0*/  IMAD.MOV.U32 R13, RZ, RZ, R4 ;  /* 0x000000ffff0d7224 */ /* 0x000fe400078e0004 */
[----:B------:R-:W-:Y:S02]  /*23bb0*/  IMAD.MOV.U32 R12, RZ, RZ, 0x6 ;  /* 0x00000006ff0c7424 */ /* 0x000fe400078e00ff */
[----:B------:R-:W-:-:S07]  /*23bc0*/  IMAD.MOV.U32 R3, RZ, RZ, R14 ;  /* 0x000000ffff037224 */ /* 0x000fce00078e000e */
[----:B------:R-:W-:Y:S05]  /*23bd0*/  WARPSYNC.COLLECTIVE R15, `(.L_x_11833) ;  /* 0x000000000f087348 */ /* 0x000fea0003c00000 */
[----:B------:R0:W1:Y:S02]  /*23be0*/  SHFL.IDX P6, R14, R13, R12, R11 ;  /* 0x0000000c0d0e7389 */ /* 0x00006400000c000b */
[----:B01----:R-:W-:Y:S01]  /*23bf0*/  ENDCOLLECTIVE ;  /* 0x000000000000791b */ /* 0x003fe20003800000 */
.L_x_11833:
        /* <DEDUP_REMOVED lines=16> */
.L_x_11834:
[----:B------:R-:W-:Y:S02]  /*23d00*/  IMAD.MOV.U32 R13, RZ, RZ, R4 ;  /* 0x000000ffff0d7224 */ /* 0x000fe400078e0004 */
[----:B------:R-:W-:Y:S02]  /*23d10*/  IMAD.MOV.U32 R12, RZ, RZ, 0x7 ;  /* 0x00000007ff0c7424 */ /* 0x000fe400078e00ff */
[----:B------:R-:W-:-:S07]  /*23d20*/  IMAD.MOV.U32 R3, RZ, RZ, R14 ;  /* 0x000000ffff037224 */ /* 0x000fce00078e000e */
[----:B------:R-:W-:Y:S05]  /*23d30*/  WARPSYNC.COLLECTIVE R15, `(.L_x_11835) ;  /* 0x000000000f087348 */ /* 0x000fea0003c00000 */
[----:B------:R0:W1:Y:S02]  /*23d40*/  SHFL.IDX P6, R14, R13, R12, R11 ;  /* 0x0000000c0d0e7389 */ /* 0x00006400000c000b */
[----:B01----:R-:W-:Y:S01]  /*23d50*/  ENDCOLLECTIVE ;  /* 0x000000000000791b */ /* 0x003fe20003800000 */
.L_x_11835:
        /* <DEDUP_REMOVED lines=14> */
.L_x_11836:
[----:B------:R-:W-:Y:S05]  /*23e40*/  BRA `(.L_x_11837) ;  /* 0xffffffbc00387947 */ /* 0x000fea000383ffff */
.L_x_11751:
[----:B0-----:R0:W2:Y:S02]  /*23e50*/  SYNCS.PHASECHK.TRANS64.TRYWAIT P0, [R22+URZ+0x22820], R3 ;  /* 0x02282003160075a7 */ /* 0x0010a4000800017f */
[----:B--2---:R-:W-:Y:S05]  /*23e60*/  @!P0 NANOSLEEP.SYNCS 0x989680 ;  /* 0x009896800000895d */ /* 0x004fea0003900000 */
[----:B------:R-:W2:Y:S02]  /*23e70*/  @!P0 SYNCS.PHASECHK.TRANS64 P0, [R22+URZ+0x22820], R3 ;  /* 0x02282003160085a7 */ /* 0x000ea4000800007f */
[----:B--2---:R-:W-:Y:S05]  /*23e80*/  @!P0 BRA `(.L_x_11751) ;  /* 0xfffffffc00f08947 */ /* 0x004fea000383ffff */
[----:B------:R-:W-:Y:S05]  /*23e90*/  BRA `(.L_x_11838) ;  /* 0xffffffbc00947947 */ /* 0x000fea000383ffff */
.L_x_11754:
[----:B--2---:R2:W3:Y:S02]  /*23ea0*/  SYNCS.PHASECHK.TRANS64.TRYWAIT P0, [R17+URZ+0x22860], R0 ;  /* 0x02286000110075a7 */ /* 0x0044e4000800017f */
[----:B---3--:R-:W-:Y:S05]  /*23eb0*/  @!P0 NANOSLEEP.SYNCS 0x989680 ;  /* 0x009896800000895d */ /* 0x008fea0003900000 */
[----:B------:R-:W3:Y:S02]  /*23ec0*/  @!P0 SYNCS.PHASECHK.TRANS64 P0, [R17+URZ+0x22860], R0 ;  /* 0x02286000110085a7 */ /* 0x000ee4000800007f */
[----:B---3--:R-:W-:Y:S05]  /*23ed0*/  @!P0 BRA `(.L_x_11754) ;  /* 0xfffffffc00f08947 */ /* 0x008fea000383ffff */
[----:B------:R-:W-:Y:S05]  /*23ee0*/  BRA `(.L_x_11839) ;  /* 0xffffffbc00a07947 */ /* 0x000fea000383ffff */
.L_x_11755:
        /* <DEDUP_REMOVED lines=8> */
.L_x_11841:
[----:B------:R-:W-:Y:S05]  /*23f70*/  BSYNC B0 ;  /* 0x0000000000007941 */ /* 0x000fea0003800000 */
.L_x_11840:
        /* <DEDUP_REMOVED lines=13> */
.L_x_11842:
        /* <DEDUP_REMOVED lines=9> */
.L_x_11843:
        /* <DEDUP_REMOVED lines=17> */
.L_x_11844:
[----:B------:R-:W-:Y:S02]  /*241f0*/  IMAD.MOV.U32 R13, RZ, RZ, R6 ;  /* 0x000000ffff0d7224 */ /* 0x000fe400078e0006 */
[----:B------:R-:W-:Y:S01]  /*24200*/  IMAD.MOV.U32 R12, RZ, RZ, 0x2 ;  /* 0x00000002ff0c7424 */ /* 0x000fe200078e00ff */
[----:B------:R-:W-:-:S13]  /*24210*/  IADD3 R2, P3, R14, R0, RZ ;  /* 0x000000000e027210 */ /* 0x000fda0007f7e0ff */
[----:B------:R-:W-:Y:S05]  /*24220*/  WARPSYNC.COLLECTIVE R15, `(.L_x_11845) ;  /* 0x000000000f087348 */ /* 0x000fea0003c00000 */
[----:B------:R0:W1:Y:S02]  /*24230*/  SHFL.IDX P6, R14, R13, R12, R11 ;  /* 0x0000000c0d0e7389 */ /* 0x00006400000c000b */
[----:B01----:R-:W-:Y:S01]  /*24240*/  ENDCOLLECTIVE ;  /* 0x000000000000791b */ /* 0x003fe20003800000 */
.L_x_11845:
        /* <DEDUP_REMOVED lines=17> */
.L_x_11846:
[----:B------:R-:W-:Y:S02]  /*24360*/  IMAD.MOV.U32 R13, RZ, RZ, R6 ;  /* 0x000000ffff0d7224 */ /* 0x000fe400078e0006 */
[----:B------:R-:W-:Y:S01]  /*24370*/  IMAD.MOV.U32 R12, RZ, RZ, 0x3 ;  /* 0x00000003ff0c7424 */ /* 0x000fe200078e00ff */
[----:B------:R-:W-:-:S13]  /*24380*/  IADD3 R2, P3, R14, R0, RZ ;  /* 0x000000000e027210 */ /* 0x000fda0007f7e0ff */
[----:B------:R-:W-:Y:S05]  /*24390*/  WARPSYNC.COLLECTIVE R15, `(.L_x_11847) ;  /* 0x000000000f087348 */ /* 0x000fea0003c00000 */
[----:B------:R0:W1:Y:S02]  /*243a0*/  SHFL.IDX P6, R14, R13, R12, R11 ;  /* 0x0000000c0d0e7389 */ /* 0x00006400000c000b */
[----:B01----:R-:W-:Y:S01]  /*243b0*/  ENDCOLLECTIVE ;  /* 0x000000000000791b */ /* 0x003fe20003800000 */
.L_x_11847:
        /* <DEDUP_REMOVED lines=17> */
.L_x_11848:
[----:B------:R-:W-:Y:S02]  /*244d0*/  IMAD.MOV.U32 R13, RZ, RZ, R6 ;  /* 0x000000ffff0d7224 */ /* 0x000fe400078e0006 */
[----:B------:R-:W-:Y:S01]  /*244e0*/  IMAD.MOV.U32 R12, RZ, RZ, 0x4 ;  /* 0x00000004ff0c7424 */ /* 0x000fe200078e00ff */
[----:B------:R-:W-:-:S13]  /*244f0*/  IADD3 R2, P3, R14, R0, RZ ;  /* 0x000000000e027210 */ /* 0x000fda0007f7e0ff */
[----:B------:R-:W-:Y:S05]  /*24500*/  WARPSYNC.COLLECTIVE R15, `(.L_x_11849) ;  /* 0x000000000f087348 */ /* 0x000fea0003c00000 */
[----:B------:R0:W1:Y:S02]  /*24510*/  SHFL.IDX P6, R14, R13, R12, R11 ;  /* 0x0000000c0d0e7389 */ /* 0x00006400000c000b */
[----:B01----:R-:W-:Y:S01]  /*24520*/  ENDCOLLECTIVE ;  /* 0x000000000000791b */ /* 0x003fe20003800000 */
.L_x_11849:
        /* <DEDUP_REMOVED lines=17> */
.L_x_11850:
[----:B------:R-:W-:Y:S02]  /*24640*/  IMAD.MOV.U32 R13, RZ, RZ, R6 ;  /* 0x000000ffff0d7224 */ /* 0x000fe400078e0006 */
[----:B------:R-:W-:Y:S01]  /*24650*/  IMAD.MOV.U32 R12, RZ, RZ, 0x5 ;  /* 0x00000005ff0c7424 */ /* 0x000fe200078e00ff */
[----:B------:R-:W-:-:S13]  /*24660*/  IADD3 R2, P3, R14, R0, RZ ;  /* 0x000000000e027210 */ /* 0x000fda0007f7e0ff */
[----:B------:R-:W-:Y:S05]  /*24670*/  WARPSYNC.COLLECTIVE R15, `(.L_x_11851) ;  /* 0x000000000f087348 */ /* 0x000fea0003c00000 */
[----:B------:R0:W1:Y:S02]  /*24680*/  SHFL.IDX P6, R14, R13, R12, R11 ;  /* 0x0000000c0d0e7389 */ /* 0x00006400000c000b */
[----:B01----:R-:W-:Y:S01]  /*24690*/  ENDCOLLECTIVE ;  /* 0x000000000000791b */ /* 0x003fe20003800000 */
.L_x_11851:
        /* <DEDUP_REMOVED lines=12> */
.L_x_11852:
        /* <DEDUP_REMOVED lines=9> */
.L_x_11762:
[----:B--2---:R2:W3:Y:S02]  /*247f0*/  SYNCS.PHASECHK.TRANS64.TRYWAIT P0, [R10+URZ+0x22840], R20 ;  /* 0x022840140a0075a7 */ /* 0x0044e4000800017f */
[----:B---3--:R-:W-:Y:S05]  /*24800*/  @!P0 NANOSLEEP.SYNCS 0x989680 ;  /* 0x009896800000895d */ /* 0x008fea0003900000 */
[----:B------:R-:W3:Y:S02]  /*24810*/  @!P0 SYNCS.PHASECHK.TRANS64 P0, [R10+URZ+0x22840], R20 ;  /* 0x022840140a0085a7 */ /* 0x000ee4000800007f */
[----:B---3--:R-:W-:Y:S05]  /*24820*/  @!P0 BRA `(.L_x_11762) ;  /* 0xfffffffc00f08947 */ /* 0x008fea000383ffff */
[----:B------:R-:W-:Y:S05]  /*24830*/  BRA `(.L_x_11854) ;  /* 0xffffffc000207947 */ /* 0x000fea000383ffff */
.L_x_11763:
        /* <DEDUP_REMOVED lines=8> */
.L_x_11856:
[----:B------:R-:W-:Y:S05]  /*248c0*/  BSYNC B1 ;  /* 0x0000000000017941 */ /* 0x000fea0003800000 */
.L_x_11855:
        /* <DEDUP_REMOVED lines=9> */
.L_x_11857:
[----:B------:R-:W-:Y:S02]  /*24960*/  IMAD.MOV.U32 R13, RZ, RZ, R8 ;  /* 0x000000ffff0d7224 */ /* 0x000fe400078e0008 */
[----:B------:R-:W-:Y:S02]  /*24970*/  IMAD.MOV.U32 R12, RZ, RZ, 0x1 ;  /* 0x00000001ff0c7424 */ /* 0x000fe400078e00ff */
[----:B------:R-:W-:-:S07]  /*24980*/  IMAD.MOV.U32 R2, RZ, RZ, R14 ;  /* 0x000000ffff027224 */ /* 0x000fce00078e000e */
[----:B------:R-:W-:Y:S05]  /*24990*/  WARPSYNC.COLLECTIVE R15, `(.L_x_11858) ;  /* 0x000000000f087348 */ /* 0x000fea0003c00000 */
[----:B------:R0:W1:Y:S02]  /*249a0*/  SHFL.IDX P6, R14, R13, R12, R11 ;  /* 0x0000000c0d0e7389 */ /* 0x00006400000c000b */
[----:B01----:R-:W-:Y:S01]  /*249b0*/  ENDCOLLECTIVE ;  /* 0x000000000000791b */ /* 0x003fe20003800000 */
.L_x_11858:
        /* <DEDUP_REMOVED lines=11> */
.L_x_11859:
[----:B------:R-:W-:Y:S02]  /*24a70*/  IMAD.MOV.U32 R13, RZ, RZ, R8 ;  /* 0x000000ffff0d7224 */ /* 0x000fe400078e0008 */
[----:B------:R-:W-:Y:S02]  /*24a80*/  IMAD.MOV.U32 R12, RZ, RZ, 0x2 ;  /* 0x00000002ff0c7424 */ /* 0x000fe400078e00ff */
[----:B------:R-:W-:-:S07]  /*24a90*/  IMAD.MOV.U32 R2, RZ, RZ, R14 ;  /* 0x000000ffff027224 */ /* 0x000fce00078e000e */
[----:B------:R-:W-:Y:S05]  /*24aa0*/  WARPSYNC.COLLECTIVE R15, `(.L_x_11860) ;  /* 0x000000000f087348 */ /* 0x000fea0003c00000 */
[----:B------:R0:W1:Y:S02]  /*24ab0*/  SHFL.IDX P6, R14, R13, R12, R11 ;  /* 0x0000000c0d0e7389 */ /* 0x00006400000c000b */
[----:B01----:R-:W-:Y:S01]  /*24ac0*/  ENDCOLLECTIVE ;  /* 0x000000000000791b */ /* 0x003fe20003800000 */
.L_x_11860:
        /* <DEDUP_REMOVED lines=11> */
.L_x_11861:
[----:B------:R-:W-:Y:S02]  /*24b80*/  IMAD.MOV.U32 R13, RZ, RZ, R8 ;  /* 0x000000ffff0d7224 */ /* 0x000fe400078e0008 */
[----:B------:R-:W-:Y:S02]  /*24b90*/  IMAD.MOV.U32 R12, RZ, RZ, 0x3 ;  /* 0x00000003ff0c7424 */ /* 0x000fe400078e00ff */
[----:B------:R-:W-:-:S07]  /*24ba0*/  IMAD.MOV.U32 R2, RZ, RZ, R14 ;  /* 0x000000ffff027224 */ /* 0x000fce00078e000e */
[----:B------:R-:W-:Y:S05]  /*24bb0*/  WARPSYNC.COLLECTIVE R15, `(.L_x_11862) ;  /* 0x000000000f087348 */ /* 0x000fea0003c00000 */
[----:B------:R0:W1:Y:S02]  /*24bc0*/  SHFL.IDX P6, R14, R13, R12, R11 ;  /* 0x0000000c0d0e7389 */ /* 0x00006400000c000b */
[----:B01----:R-:W-:Y:S01]  /*24bd0*/  ENDCOLLECTIVE ;  /* 0x000000000000791b */ /* 0x003fe20003800000 */
.L_x_11862:
        /* <DEDUP_REMOVED lines=11> */
.L_x_11863:
[----:B------:R-:W-:Y:S02]  /*24c90*/  IMAD.MOV.U32 R13, RZ, RZ, R8 ;  /* 0x000000ffff0d7224 */ /* 0x000fe400078e0008 */
[----:B------:R-:W-:Y:S02]  /*24ca0*/  IMAD.MOV.U32 R12, RZ, RZ, 0x4 ;  /* 0x00000004ff0c7424 */ /* 0x000fe400078e00ff */
[----:B------:R-:W-:-:S07]  /*24cb0*/  IMAD.MOV.U32 R2, RZ, RZ, R14 ;  /* 0x000000ffff027224 */ /* 0x000fce00078e000e */
[----:B------:R-:W-:Y:S05]  /*24cc0*/  WARPSYNC.COLLECTIVE R15, `(.L_x_11864) ;  /* 0x000000000f087348 */ /* 0x000fea0003c00000 */
[----:B------:R0:W1:Y:S02]  /*24cd0*/  SHFL.IDX P6, R14, R13, R12, R11 ;  /* 0x0000000c0d0e7389 */ /* 0x00006400000c000b */
[----:B01----:R-:W-:Y:S01]  /*24ce0*/  ENDCOLLECTIVE ;  /* 0x000000000000791b */ /* 0x003fe20003800000 */
.L_x_11864:
        /* <DEDUP_REMOVED lines=11> */
.L_x_11865:
[----:B------:R-:W-:Y:S02]  /*24da0*/  IMAD.MOV.U32 R13, RZ, RZ, R8 ;  /* 0x000000ffff0d7224 */ /* 0x000fe400078e0008 */
[----:B------:R-:W-:Y:S02]  /*24db0*/  IMAD.MOV.U32 R12, RZ, RZ, 0x5 ;  /* 0x00000005ff0c7424 */ /* 0x000fe400078e00ff */
[----:B------:R-:W-:-:S07]  /*24dc0*/  IMAD.MOV.U32 R2, RZ, RZ, R14 ;  /* 0x000000ffff027224 */ /* 0x000fce00078e000e */
[----:B------:R-:W-:Y:S05]  /*24dd0*/  WARPSYNC.COLLECTIVE R15, `(.L_x_11866) ;  /* 0x000000000f087348 */ /* 0x000fea0003c00000 */
[----:B------:R0:W1:Y:S02]  /*24de0*/  SHFL.IDX P6, R14, R13, R12, R11 ;  /* 0x0000000c0d0e7389 */ /* 0x00006400000c000b */
[----:B01----:R-:W-:Y:S01]  /*24df0*/  ENDCOLLECTIVE ;  /* 0x000000000000791b */ /* 0x003fe20003800000 */
.L_x_11866:
        /* <DEDUP_REMOVED lines=11> */
.L_x_11867:
[----:B------:R-:W-:Y:S05]  /*24eb0*/  BRA `(.L_x_11868) ;  /* 0xffffffbc00487947 */ /* 0x000fea000383ffff */
.L_x_11768:
[----:B---3--:R3:W4:Y:S02]  /*24ec0*/  SYNCS.PHASECHK.TRANS64.TRYWAIT P0, [R10+URZ+0x22860], R20 ;  /* 0x022860140a0075a7 */ /* 0x008724000800017f */
[----:B----4-:R-:W-:Y:S05]  /*24ed0*/  @!P0 NANOSLEEP.SYNCS 0x989680 ;  /* 0x009896800000895d */ /* 0x010fea0003900000 */
[----:B------:R-:W4:Y:S02]  /*24ee0*/  @!P0 SYNCS.PHASECHK.TRANS64 P0, [R10+URZ+0x22860], R20 ;  /* 0x022860140a0085a7 */ /* 0x000f24000800007f */
[----:B----4-:R-:W-:Y:S05]  /*24ef0*/  @!P0 BRA `(.L_x_11768) ;  /* 0xfffffffc00f08947 */ /* 0x010fea000383ffff */
[----:B------:R-:W-:Y:S05]  /*24f00*/  BRA `(.L_x_11869) ;  /* 0xffffffbc00947947 */ /* 0x000fea000383ffff */
.L_x_11769:
        /* <DEDUP_REMOVED lines=8> */
.L_x_11871:
[----:B------:R-:W-:Y:S05]  /*24f90*/  BSYNC B1 ;  /* 0x0000000000017941 */ /* 0x000fea0003800000 */
.L_x_11870:
        /* <DEDUP_REMOVED lines=9> */
.L_x_11872:
[----:B------:R-:W-:Y:S02]  /*25030*/  IMAD.MOV.U32 R13, RZ, RZ, R25 ;  /* 0x000000ffff0d7224 */ /* 0x000fe400078e0019 */
[----:B------:R-:W-:Y:S01]  /*25040*/  IMAD.MOV.U32 R12, RZ, RZ, 0x1 ;  /* 0x00000001ff0c7424 */ /* 0x000fe200078e00ff */
[----:B------:R-:W-:-:S13]  /*25050*/  IADD3 R2, P0, R14, R0, RZ ;  /* 0x000000000e027210 */ /* 0x000fda0007f1e0ff */
[----:B------:R-:W-:Y:S05]  /*25060*/  WARPSYNC.COLLECTIVE R15, `(.L_x_11873) ;  /* 0x000000000f087348 */ /* 0x000fea0003c00000 */
[----:B------:R0:W1:Y:S02]  /*25070*/  SHFL.IDX P6, R14, R13, R12, R11 ;  /* 0x0000000c0d0e7389 */ /* 0x00006400000c000b */
[----:B01----:R-:W-:Y:S01]  /*25080*/  ENDCOLLECTIVE ;  /* 0x000000000000791b */ /* 0x003fe20003800000 */
.L_x_11873:
        /* <DEDUP_REMOVED lines=13> */
.L_x_11874:
[----:B------:R-:W-:Y:S02]  /*25160*/  IMAD.MOV.U32 R13, RZ, RZ, R25 ;  /* 0x000000ffff0d7224 */ /* 0x000fe400078e0019 */
[----:B------:R-:W-:Y:S01]  /*25170*/  IMAD.MOV.U32 R12, RZ, RZ, 0x2 ;  /* 0x00000002ff0c7424 */ /* 0x000fe200078e00ff */
[----:B------:R-:W-:-:S13]  /*25180*/  IADD3 R2, P0, R14, R0, RZ ;  /* 0x000000000e027210 */ /* 0x000fda0007f1e0ff */
[----:B------:R-:W-:Y:S05]  /*25190*/  WARPSYNC.COLLECTIVE R15, `(.L_x_11875) ;  /* 0x000000000f087348 */ /* 0x000fea0003c00000 */
[----:B------:R0:W1:Y:S02]  /*251a0*/  SHFL.IDX P6, R14, R13, R12, R11 ;  /* 0x0000000c0d0e7389 */ /* 0x00006400000c000b */
[----:B01----:R-:W-:Y:S01]  /*251b0*/  ENDCOLLECTIVE ;  /* 0x000000000000791b */ /* 0x003fe20003800000 */
.L_x_11875:
        /* <DEDUP_REMOVED lines=13> */
.L_x_11876:
[----:B------:R-:W-:Y:S02]  /*25290*/  IMAD.MOV.U32 R13, RZ, RZ, R25 ;  /* 0x000000ffff0d7224 */ /* 0x000fe400078e0019 */
[----:B------:R-:W-:Y:S02]  /*252a0*/  IMAD.MOV.U32 R12, RZ, RZ, 0x3 ;  /* 0x00000003ff0c7424 */ /* 0x000fe400078e00ff */
[----:B------:R-:W-:-:S07]  /*252b0*/  IMAD.MOV.U32 R8, RZ, RZ, R14 ;  /* 0x000000ffff087224 */ /* 0x000fce00078e000e */
[----:B------:R-:W-:Y:S05]  /*252c0*/  WARPSYNC.COLLECTIVE R15, `(.L_x_11877) ;  /* 0x000000000f087348 */ /* 0x000fea0003c00000 */
[----:B------:R0:W1:Y:S02]  /*252d0*/  SHFL.IDX P6, R14, R13, R12, R11 ;  /* 0x0000000c0d0e7389 */ /* 0x00006400000c000b */
[----:B01----:R-:W-:Y:S01]  /*252e0*/  ENDCOLLECTIVE ;  /* 0x000000000000791b */ /* 0x003fe20003800000 */
.L_x_11877:
        /* <DEDUP_REMOVED lines=14> */
.L_x_11878:
[----:B------:R-:W-:Y:S02]  /*253d0*/  IMAD.MOV.U32 R13, RZ, RZ, R25 ;  /* 0x000000ffff0d7224 */ /* 0x000fe400078e0019 */
[----:B------:R-:W-:Y:S01]  /*253e0*/  IMAD.MOV.U32 R12, RZ, RZ, 0x4 ;  /* 0x00000004ff0c7424 */ /* 0x000fe200078e00ff */
[----:B------:R-:W-:-:S13]  /*253f0*/  IADD3 R2, P0, R14, R0, RZ ;  /* 0x000000000e027210 */ /* 0x000fda0007f1e0ff */
[----:B------:R-:W-:Y:S05]  /*25400*/  WARPSYNC.COLLECTIVE R15, `(.L_x_11879) ;  /* 0x000000000f087348 */ /* 0x000fea0003c00000 */
[----:B------:R0:W1:Y:S02]  /*25410*/  SHFL.IDX P6, R14, R13, R12, R11 ;  /* 0x0000000c0d0e7389 */ /* 0x00006400000c000b */
[----:B01----:R-:W-:Y:S01]  /*25420*/  ENDCOLLECTIVE ;  /* 0x000000000000791b */ /* 0x003fe20003800000 */
.L_x_11879:
        /* <DEDUP_REMOVED lines=13> */
.L_x_11880:
[----:B------:R-:W-:Y:S02]  /*25500*/  IMAD.MOV.U32 R13, RZ, RZ, R25 ;  /* 0x000000ffff0d7224 */ /* 0x000fe400078e0019 */
[----:B------:R-:W-:Y:S01]  /*25510*/  IMAD.MOV.U32 R12, RZ, RZ, 0x5 ;  /* 0x00000005ff0c7424 */ /* 0x000fe200078e00ff */
[----:B------:R-:W-:-:S13]  /*25520*/  IADD3 R2, P0, R14, R0, RZ ;  /* 0x000000000e027210 */ /* 0x000fda0007f1e0ff */
[----:B------:R-:W-:Y:S05]  /*25530*/  WARPSYNC.COLLECTIVE R15, `(.L_x_11881) ;  /* 0x000000000f087348 */ /* 0x000fea0003c00000 */
[----:B------:R0:W1:Y:S02]  /*25540*/  SHFL.IDX P6, R14, R13, R12, R11 ;  /* 0x0000000c0d0e7389 */ /* 0x00006400000c000b */
[----:B01----:R-:W-:Y:S01]  /*25550*/  ENDCOLLECTIVE ;  /* 0x000000000000791b */ /* 0x003fe20003800000 */
.L_x_11881:
        /* <DEDUP_REMOVED lines=13> */
.L_x_11882:
[----:B------:R-:W-:Y:S05]  /*25630*/  BRA `(.L_x_11883) ;  /* 0xffffffb800d47947 */ /* 0x000fea000383ffff */
.L_x_11777:
        /* <DEDUP_REMOVED lines=8> */
.L_x_11885:
[----:B------:R-:W-:Y:S05]  /*256c0*/  BSYNC B0 ;  /* 0x0000000000007941 */ /* 0x000fea0003800000 */
.L_x_11884:
        /* <DEDUP_REMOVED lines=9> */
.L_x_11886:
        /* <DEDUP_REMOVED lines=24> */
.L_x_11887:
[----:B------:R-:W-:Y:S01]  /*258e0*/  IMAD.MOV.U32 R12, RZ, RZ, 0x2 ;  /* 0x00000002ff0c7424 */ /* 0x000fe200078e00ff */
[----:B------:R-:W-:-:S05]  /*258f0*/  SEL R14, R14, RZ, P1 ;  /* 0x000000ff0e0e7207 */ /* 0x000fca0000800000 */
[----:B------:R-:W-:-:S04]  /*25900*/  IMAD.IADD R5, R13, 0x1, R14 ;  /* 0x000000010d057824 */ /* 0x000fc800078e020e */
[----:B------:R-:W-:-:S07]  /*25910*/  IMAD.MOV.U32 R13, RZ, RZ, R5 ;  /* 0x000000ffff0d7224 */ /* 0x000fce00078e0005 */
[----:B------:R-:W-:Y:S05]  /*25920*/  WARPSYNC.COLLECTIVE R15, `(.L_x_11888) ;  /* 0x000000000f087348 */ /* 0x000fea0003c00000 */
[----:B------:R0:W1:Y:S02]  /*25930*/  SHFL.UP P6, R14, R13, R12, R11 ;  /* 0x0400000c0d0e7389 */ /* 0x00006400000c000b */
[----:B01----:R-:W-:Y:S01]  /*25940*/  ENDCOLLECTIVE ;  /* 0x000000000000791b */ /* 0x003fe20003800000 */
.L_x_11888:
[----:B------:R-:W-:Y:S01]  /*25950*/  IMAD.MOV.U32 R12, RZ, RZ, 0x4 ;  /* 0x00000004ff0c7424 */ /* 0x000fe200078e00ff */
[----:B------:R-:W-:-:S05]  /*25960*/  SEL R2, R14, RZ, P2 ;  /* 0x000000ff0e027207 */ /* 0x000fca0001000000 */
[----:B------:R-:W-:-:S04]  /*25970*/  IMAD.IADD R2, R5, 0x1, R2 ;  /* 0x0000000105027824 */ /* 0x000fc800078e0202 */
[----:B------:R-:W-:-:S07]  /*25980*/  IMAD.MOV.U32 R13, RZ, RZ, R2 ;  /* 0x000000ffff0d7224 */ /* 0x000fce00078e0002 */
[----:B------:R-:W-:Y:S05]  /*25990*/  WARPSYNC.COLLECTIVE R15, `(.L_x_11889) ;  /* 0x000000000f087348 */ /* 0x000fea0003c00000 */
[----:B------:R0:W1:Y:S02]  /*259a0*/  SHFL.UP P6, R14, R13, R12, R11 ;  /* 0x0400000c0d0e7389 */ /* 0x00006400000c000b */
[----:B01----:R-:W-:Y:S01]  /*259b0*/  ENDCOLLECTIVE ;  /* 0x000000000000791b */ /* 0x003fe20003800000 */
.L_x_11889:
[----:B------:R-:W-:Y:S01]  /*259c0*/  IMAD.MOV.U32 R12, RZ, RZ, 0x8 ;  /* 0x00000008ff0c7424 */ /* 0x000fe200078e00ff */
[----:B------:R-:W-:-:S05]  /*259d0*/  SEL R3, R14, RZ, P3 ;  /* 0x000000ff0e037207 */ /* 0x000fca0001800000 */
[----:B------:R-:W-:-:S04]  /*259e0*/  IMAD.IADD R3, R2, 0x1, R3 ;  /* 0x0000000102037824 */ /* 0x000fc800078e0203 */
[----:B------:R-:W-:-:S07]  /*259f0*/  IMAD.MOV.U32 R13, RZ, RZ, R3 ;  /* 0x000000ffff0d7224 */ /* 0x000fce00078e0003 */
[----:B------:R-:W-:Y:S05]  /*25a00*/  WARPSYNC.COLLECTIVE R15, `(.L_x_11890) ;  /* 0x000000000f087348 */ /* 0x000fea0003c00000 */
[----:B------:R0:W1:Y:S02]  /*25a10*/  SHFL.UP P6, R14, R13, R12, R11 ;  /* 0x0400000c0d0e7389 */ /* 0x00006400000c000b */
[----:B01----:R-:W-:Y:S01]  /*25a20*/  ENDCOLLECTIVE ;  /* 0x000000000000791b */ /* 0x003fe20003800000 */
.L_x_11890:
[----:B------:R-:W-:Y:S01]  /*25a30*/  IMAD.MOV.U32 R12, RZ, RZ, 0x10 ;  /* 0x00000010ff0c7424 */ /* 0x000fe200078e00ff */
[----:B------:R-:W-:-:S05]  /*25a40*/  SEL R14, R14, RZ, P4 ;  /* 0x000000ff0e0e7207 */ /* 0x000fca0002000000 */
[----:B------:R-:W-:-:S04]  /*25a50*/  IMAD.IADD R5, R3, 0x1, R14 ;  /* 0x0000000103057824 */ /* 0x000fc800078e020e */
[----:B------:R-:W-:-:S07]  /*25a60*/  IMAD.MOV.U32 R13, RZ, RZ, R5 ;  /* 0x000000ffff0d7224 */ /* 0x000fce00078e0005 */
[----:B------:R-:W-:Y:S05]  /*25a70*/  WARPSYNC.COLLECTIVE R15, `(.L_x_11891) ;  /* 0x000000000f087348 */ /* 0x000fea0003c00000 */
[----:B------:R0:W1:Y:S02]  /*25a80*/  SHFL.UP P6, R14, R13, R12, R11 ;  /* 0x0400000c0d0e7389 */ /* 0x00006400000c000b */
[----:B01----:R-:W-:Y:S01]  /*25a90*/  ENDCOLLECTIVE ;  /* 0x000000000000791b */ /* 0x003fe20003800000 */
.L_x_11891:
        /* <DEDUP_REMOVED lines=8> */
.L_x_11892:
[----:B------:R-:W-:Y:S05]  /*25b20*/  BRA `(.L_x_11893) ;  /* 0xffffffbc00307947 */ /* 0x000fea000383ffff */
.L_x_11780:
[----:B------:R-:W-:Y:S01]  /*25b30*/  BSSY B0, `(.L_x_11894) ;  /* 0x0000007000007945 */ /* 0x000fe20003800000 */
[----:B------:R-:W-:Y:S02]  /*25b40*/  IMAD.MOV.U32 R12, RZ, RZ, 0x1 ;  /* 0x00000001ff0c7424 */ /* 0x000fe400078e00ff */
[----:B------:R-:W-:Y:S02]  /*25b50*/  IMAD.MOV.U32 R11, RZ, RZ, RZ ;  /* 0x000000ffff0b7224 */ /* 0x000fe400078e00ff */
[----:B------:R-:W-:-:S07]  /*25b60*/  IMAD.MOV.U32 R15, RZ, RZ, -0x1 ;  /* 0xffffffffff0f7424 */ /* 0x000fce00078e00ff */
[----:B--2---:R-:W-:Y:S05]  /*25b70*/  WARPSYNC.COLLECTIVE R15, `(.L_x_11895) ;  /* 0x000000000f087348 */ /* 0x004fea0003c00000 */
[----:B------:R0:W1:Y:S02]  /*25b80*/  SHFL.UP P6, R14, R13, R12, R11 ;  /* 0x0400000c0d0e7389 */ /* 0x00006400000c000b */
[----:B012---:R-:W-:Y:S01]  /*25b90*/  ENDCOLLECTIVE ;  /* 0x000000000000791b */ /* 0x007fe20003800000 */
.L_x_11895:
[----:B------:R-:W-:Y:S05]  /*25ba0*/  BSYNC B0 ;  /* 0x0000000000007941 */ /* 0x000fea0003800000 */
.L_x_11894:
        /* <DEDUP_REMOVED lines=8> */
.L_x_11896:
[----:B------:R-:W-:Y:S01]  /*25c30*/  IMAD.MOV.U32 R12, RZ, RZ, 0x4 ;  /* 0x00000004ff0c7424 */ /* 0x000fe200078e00ff */
[----:B------:R-:W-:-:S05]  /*25c40*/  SEL R2, R14, RZ, P2 ;  /* 0x000000ff0e027207 */ /* 0x000fca0001000000 */
[----:B------:R-:W-:-:S04]  /*25c50*/  IMAD.IADD R2, R13, 0x1, R2 ;  /* 0x000000010d027824 */ /* 0x000fc800078e0202 */
[----:B------:R-:W-:-:S07]  /*25c60*/  IMAD.MOV.U32 R13, RZ, RZ, R2 ;  /* 0x000000ffff0d7224 */ /* 0x000fce00078e0002 */
[----:B------:R-:W-:Y:S05]  /*25c70*/  WARPSYNC.COLLECTIVE R15, `(.L_x_11897) ;  /* 0x000000000f087348 */ /* 0x000fea0003c00000 */
[----:B------:R0:W1:Y:S02]  /*25c80*/  SHFL.UP P6, R14, R13, R12, R11 ;  /* 0x0400000c0d0e7389 */ /* 0x00006400000c000b */
[----:B01----:R-:W-:Y:S01]  /*25c90*/  ENDCOLLECTIVE ;  /* 0x000000000000791b */ /* 0x003fe20003800000 */
.L_x_11897:
[----:B------:R-:W-:Y:S01]  /*25ca0*/  IMAD.MOV.U32 R12, RZ, RZ, 0x8 ;  /* 0x00000008ff0c7424 */ /* 0x000fe200078e00ff */
[----:B------:R-:W-:-:S05]  /*25cb0*/  SEL R3, R14, RZ, P3 ;  /* 0x000000ff0e037207 */ /* 0x000fca0001800000 */
[----:B------:R-:W-:-:S04]  /*25cc0*/  IMAD.IADD R3, R2, 0x1, R3 ;  /* 0x0000000102037824 */ /* 0x000fc800078e0203 */
[----:B------:R-:W-:-:S07]  /*25cd0*/  IMAD.MOV.U32 R13, RZ, RZ, R3 ;  /* 0x000000ffff0d7224 */ /* 0x000fce00078e0003 */
[----:B------:R-:W-:Y:S05]  /*25ce0*/  WARPSYNC.COLLECTIVE R15, `(.L_x_11898) ;  /* 0x000000000f087348 */ /* 0x000fea0003c00000 */
[----:B------:R0:W1:Y:S02]  /*25cf0*/  SHFL.UP P6, R14, R13, R12, R11 ;  /* 0x0400000c0d0e7389 */ /* 0x00006400000c000b */
[----:B01----:R-:W-:Y:S01]  /*25d00*/  ENDCOLLECTIVE ;  /* 0x000000000000791b */ /* 0x003fe20003800000 */
.L_x_11898:
[----:B------:R-:W-:Y:S01]  /*25d10*/  IMAD.MOV.U32 R12, RZ, RZ, 0x10 ;  /* 0x00000010ff0c7424 */ /* 0x000fe200078e00ff */
[----:B------:R-:W-:-:S05]  /*25d20*/  SEL R14, R14, RZ, P4 ;  /* 0x000000ff0e0e7207 */ /* 0x000fca0002000000 */
[----:B------:R-:W-:-:S04]  /*25d30*/  IMAD.IADD R5, R3, 0x1, R14 ;  /* 0x0000000103057824 */ /* 0x000fc800078e020e */
[----:B------:R-:W-:-:S07]  /*25d40*/  IMAD.MOV.U32 R13, RZ, RZ, R5 ;  /* 0x000000ffff0d7224 */ /* 0x000fce00078e0005 */
[----:B------:R-:W-:Y:S05]  /*25d50*/  WARPSYNC.COLLECTIVE R15, `(.L_x_11899) ;  /* 0x000000000f087348 */ /* 0x000fea0003c00000 */
[----:B------:R0:W1:Y:S02]  /*25d60*/  SHFL.UP P6, R14, R13, R12, R11 ;  /* 0x0400000c0d0e7389 */ /* 0x00006400000c000b */
[----:B01----:R-:W-:Y:S01]  /*25d70*/  ENDCOLLECTIVE ;  /* 0x000000000000791b */ /* 0x003fe20003800000 */
.L_x_11899:
        /* <DEDUP_REMOVED lines=8> */
.L_x_11900:
[----:B------:R-:W-:Y:S05]  /*25e00*/  BRA `(.L_x_11901) ;  /* 0xffffffbc001c7947 */ /* 0x000fea000383ffff */
.L_x_11782:
[----:B------:R-:W-:Y:S01]  /*25e10*/  BSSY B0, `(.L_x_11902) ;  /* 0x0000006000007945 */ /* 0x000fe20003800000 */
[----:B------:R-:W-:Y:S01]  /*25e20*/  PLOP3.LUT P6, PT, P6, PT, PT, 0x8, 0x0 ;  /* 0x000000000000781c */ /* 0x000fe200037ce170 */
[----:B------:R-:W-:-:S12]  /*25e30*/  IMAD.MOV.U32 R15, RZ, RZ, -0x1 ;  /* 0xffffffffff0f7424 */ /* 0x000fd800078e00ff */
[----:B0-2---:R-:W-:Y:S05]  /*25e40*/  WARPSYNC.COLLECTIVE R15, `(.L_x_11903) ;  /* 0x000000000f087348 */ /* 0x005fea0003c00000 */
[----:B------:R-:W-:Y:S01]  /*25e50*/  VOTE.ANY R14, PT, P6 ;  /* 0x00000000000e7806 */ /* 0x000fe200030e0100 */
[----:B0-2---:R-:W-:Y:S06]  /*25e60*/  ENDCOLLECTIVE ;  /* 0x000000000000791b */ /* 0x005fec0003800000 */
.L_x_11903:
[----:B------:R-:W-:Y:S05]  /*25e70*/  BSYNC B0 ;  /* 0x0000000000007941 */ /* 0x000fea0003800000 */
.L_x_11902:
        /* <DEDUP_REMOVED lines=8> */
.L_x_11904:
[----:B------:R-:W-:Y:S02]  /*25f00*/  IMAD.IADD R19, R12, 0x1, R19 ;  /* 0x000000010c137824 */ /* 0x000fe400078e0213 */
[----:B------:R-:W-:Y:S02]  /*25f10*/  IMAD.MOV.U32 R13, RZ, RZ, R4 ;  /* 0x000000ffff0d7224 */ /* 0x000fe400078e0004 */
[----:B------:R-:W-:-:S07]  /*25f20*/  IMAD.MOV.U32 R17, RZ, RZ, R14 ;  /* 0x000000ffff117224 */ /* 0x000fce00078e000e */
[----:B------:R-:W-:Y:S05]  /*25f30*/  WARPSYNC.COLLECTIVE R15, `(.L_x_11905) ;  /* 0x000000000f087348 */ /* 0x000fea0003c00000 */
[----:B------:R0:W1:Y:S02]  /*25f40*/  SHFL.IDX P6, R14, R13, R12, R11 ;  /* 0x0000000c0d0e7389 */ /* 0x00006400000c000b */
[----:B01----:R-:W-:Y:S01]  /*25f50*/  ENDCOLLECTIVE ;  /* 0x000000000000791b */ /* 0x003fe20003800000 */
.L_x_11905:
[----:B------:R-:W-:Y:S01]  /*25f60*/  IMAD.MOV.U32 R4, RZ, RZ, R14 ;  /* 0x000000ffff047224 */ /* 0x000fe200078e000e */
[----:B------:R-:W-:Y:S06]  /*25f70*/  BRA `(.L_x_11906) ;  /* 0xffffffbc00007947 */ /* 0x000fec000383ffff */
.L_x_11784:
[----:B------:R-:W-:Y:S01]  /*25f80*/  BSSY B0, `(.L_x_11907) ;  /* 0x0000007000007945 */ /* 0x000fe20003800000 */
[----:B------:R-:W-:Y:S02]  /*25f90*/  IMAD.MOV.U32 R13, RZ, RZ, R2 ;  /* 0x000000ffff0d7224 */ /* 0x000fe400078e0002 */
[----:B------:R-:W-:Y:S02]  /*25fa0*/  IMAD.MOV.U32 R11, RZ, RZ, 0x1f ;  /* 0x0000001fff0b7424 */ /* 0x000fe400078e00ff */
[----:B------:R-:W-:-:S07]  /*25fb0*/  IMAD.MOV.U32 R15, RZ, RZ, -0x1 ;  /* 0xffffffffff0f7424 */ /* 0x000fce00078e00ff */
[----:B0-234-:R-:W-:Y:S05]  /*25fc0*/  WARPSYNC.COLLECTIVE R15, `(.L_x_11908) ;  /* 0x000000000f087348 */ /* 0x01dfea0003c00000 */
[----:B------:R1:W0:Y:S02]  /*25fd0*/  SHFL.IDX P6, R14, R13, R12, R11 ;  /* 0x0000000c0d0e7389 */ /* 0x00022400000c000b */
[----:B01234-:R-:W-:Y:S01]  /*25fe0*/  ENDCOLLECTIVE ;  /* 0x000000000000791b */ /* 0x01ffe20003800000 */
.L_x_11908:
[----:B------:R-:W-:Y:S05]  /*25ff0*/  BSYNC B0 ;  /* 0x0000000000007941 */ /* 0x000fea0003800000 */
.L_x_11907:
[----:B------:R-:W-:Y:S01]  /*26000*/  IMAD.MOV.U32 R6, RZ, RZ, R14 ;  /* 0x000000ffff067224 */ /* 0x000fe200078e000e */
[----:B------:R-:W-:Y:S06]  /*26010*/  BRA `(.L_x_11783) ;  /* 0xffffffb800f07947 */ /* 0x000fec000383ffff */
.L_x_11790:
[----:B-1----:R1:W3:Y:S02]  /*26020*/  SYNCS.PHASECHK.TRANS64.TRYWAIT P0, [R7+URZ+0x22820], R0 ;  /* 0x02282000070075a7 */ /* 0x0022e4000800017f */
[----:B---3--:R-:W-:Y:S05]  /*26030*/  @!P0 NANOSLEEP.SYNCS 0x989680 ;  /* 0x009896800000895d */ /* 0x008fea0003900000 */
[----:B------:R-:W3:Y:S02]  /*26040*/  @!P0 SYNCS.PHASECHK.TRANS64 P0, [R7+URZ+0x22820], R0 ;  /* 0x02282000070085a7 */ /* 0x000ee4000800007f */
[----:B---3--:R-:W-:Y:S05]  /*26050*/  @!P0 BRA `(.L_x_11790) ;  /* 0xfffffffc00f08947 */ /* 0x008fea000383ffff */
[----:B------:R-:W-:Y:S05]  /*26060*/  BRA `(.L_x_11909) ;  /* 0xffffffc400487947 */ /* 0x000fea000383ffff */
.L_x_11791:
        /* <DEDUP_REMOVED lines=11> */
.L_x_11911:
[----:B------:R-:W-:Y:S05]  /*26120*/  BSYNC B0 ;  /* 0x0000000000007941 */ /* 0x000fea0003800000 */
.L_x_11910:
[----:B------:R-:W-:Y:S05]  /*26130*/  BRA `(.L_x_11912) ;  /* 0xffffffc400307947 */ /* 0x000fea000383ffff */
.L_x_11794:
[----:B------:R-:W-:Y:S01]  /*26140*/  BSSY B1, `(.L_x_11913) ;  /* 0x0000006000017945 */ /* 0x000fe20003800000 */
[----:B------:R-:W-:-:S07]  /*26150*/  IMAD.MOV.U32 R15, RZ, RZ, -0x1 ;  /* 0xffffffffff0f7424 */ /* 0x000fce00078e00ff */
[----:B012---:R-:W-:Y:S05]  /*26160*/  WARPSYNC.COLLECTIVE R15, `(.L_x_11914) ;  /* 0x000000000f0c7348 */ /* 0x007fea0003c00000 */
[----:B------:R-:W-:Y:S02]  /*26170*/  ELECT P6, UR62, PT ;  /* 0x00000000003e782f */ /* 0x000fe400038c0000 */
[----:B------:R-:W-:Y:S01]  /*26180*/  MOV R14, UR62 ;  /* 0x0000003e000e7c02 */ /* 0x000fe20008000f00 */
[----:B012---:R-:W-:Y:S10]  /*26190*/  ENDCOLLECTIVE ;  /* 0x000000000000791b */ /* 0x007ff40003800000 */
.L_x_11914:
[----:B------:R-:W-:Y:S05]  /*261a0*/  BSYNC B1 ;  /* 0x0000000000017941 */ /* 0x000fea0003800000 */
.L_x_11913:
[----:B------:R-:W-:Y:S05]  /*261b0*/  BRA `(.L_x_11915) ;  /* 0xffffffc400287947 */ /* 0x000fea000383ffff */
.L_x_11796:
[----:B-1----:R1:W3:Y:S02]  /*261c0*/  SYNCS.PHASECHK.TRANS64.TRYWAIT P1, [R5+URZ+0x22840], R0 ;  /* 0x02284000050075a7 */ /* 0x0022e4000802017f */
[----:B---3--:R-:W-:Y:S05]  /*261d0*/  @!P1 NANOSLEEP.SYNCS 0x989680 ;  /* 0x009896800000995d */ /* 0x008fea0003900000 */
[----:B------:R-:W3:Y:S02]  /*261e0*/  @!P1 SYNCS.PHASECHK.TRANS64 P1, [R5+URZ+0x22840], R0 ;  /* 0x02284000050095a7 */ /* 0x000ee4000802007f */
[----:B---3--:R-:W-:Y:S05]  /*261f0*/  @!P1 BRA `(.L_x_11796) ;  /* 0xfffffffc00f09947 */ /* 0x008fea000383ffff */
[----:B------:R-:W-:Y:S05]  /*26200*/  BRA `(.L_x_11916) ;  /* 0xffffffc400507947 */ /* 0x000fea000383ffff */
.L_x_11798:
[----:B---3--:R3:W4:Y:S02]  /*26210*/  SYNCS.PHASECHK.TRANS64.TRYWAIT P1, [R3+URZ+0x22840], R2 ;  /* 0x02284002030075a7 */ /* 0x008724000802017f */
[----:B----4-:R-:W-:Y:S05]  /*26220*/  @!P1 NANOSLEEP.SYNCS 0x989680 ;  /* 0x009896800000995d */ /* 0x010fea0003900000 */
[----:B------:R-:W4:Y:S02]  /*26230*/  @!P1 SYNCS.PHASECHK.TRANS64 P1, [R3+URZ+0x22840], R2 ;  /* 0x02284002030095a7 */ /* 0x000f24000802007f */
[----:B----4-:R-:W-:Y:S05]  /*26240*/  @!P1 BRA `(.L_x_11798) ;  /* 0xfffffffc00f09947 */ /* 0x010fea000383ffff */
[----:B------:R-:W-:Y:S05]  /*26250*/  BRA `(.L_x_11917) ;  /* 0xffffffc4005c7947 */ /* 0x000fea000383ffff */
.L_x_11800:
[----:B----4-:R4:W0:Y:S02]  /*26260*/  SYNCS.PHASECHK.TRANS64.TRYWAIT P1, [R5+URZ+0x22860], R0 ;  /* 0x02286000050075a7 */ /* 0x010824000802017f */
[----:B0-----:R-:W-:Y:S05]  /*26270*/  @!P1 NANOSLEEP.SYNCS 0x989680 ;  /* 0x009896800000995d */ /* 0x001fea0003900000 */
[----:B------:R-:W0:Y:S02]  /*26280*/  @!P1 SYNCS.PHASECHK.TRANS64 P1, [R5+URZ+0x22860], R0 ;  /* 0x02286000050095a7 */ /* 0x000e24000802007f */
[----:B0-----:R-:W-:Y:S05]  /*26290*/  @!P1 BRA `(.L_x_11800) ;  /* 0xfffffffc00f09947 */ /* 0x001fea000383ffff */
[----:B------:R-:W-:Y:S05]  /*262a0*/  BRA `(.L_x_11918) ;  /* 0xffffffc400587947 */ /* 0x000fea000383ffff */
        .type           $_ZN7cutlass13device_kernelIN5flash11enable_sm90INS1_16FlashAttnFwdSm90INS1_25CollectiveMainloopFwdSm90ILi2EN4cute5tupleIJNS5_1CILi1EEES8_S8_EEENS6_IJNS7_ILi128EEENS7_ILi96EEENS7_ILi64EEEEEELi256ENS_10bfloat16_tEfNS_4arch4Sm90ELb0ELb1ELb1ELb1ELb1ELb0ELb0ELb1ELb0ELb1ELb1ELb0EEENS1_21CollectiveEpilogueFwdINS6_IJSA_NS7_ILi256EEESB_EEES9_SE_SG_Li256ELb1ELb1ELb1ELb0EEENS1_36VarlenDynamicPersistentTileSchedulerILi128ELi96ELi256ELi128ELb1ELb1ELb1ELb1ELb0ELb1EEEEEEEEEvNT_6ParamsE$_ZZN5flash25CollectiveMainloopFwdSm90ILi2EN4cute5tupleIJNS1_1CILi1EEES4_S4_EEENS2_IJNS3_ILi128EEENS3_ILi96EEENS3_ILi64EEEEEELi256EN7cutlass10bfloat16_tEfNSA_4arch4Sm90ELb0ELb1ELb1ELb1ELb1ELb0ELb0ELb1ELb0ELb1ELb1ELb0EE3mmaINS_16FlashAttnFwdSm90ISE_NS_21CollectiveEpilogueFwdINS2_IJS6_NS3_ILi256EEES7_EEES5_SB_SD_Li256ELb1ELb1ELb1ELb0EEENS_36VarlenDynamicPersistentTileSchedulerILi128ELi96ELi256ELi128ELb1ELb1ELb1ELb1ELb0ELb1EEEE13SharedStorageENS1_6TensorINS1_11ArrayEngineIfLm128EEENS1_6LayoutINS2_IJNS2_IJNS3_ILi2EEEST_NS3_ILi32EEEEEES4_S4_EEENS2_IJNS2_IJS4_ST_NS3_ILi4EEEEEENS3_ILi0EEESZ_EEEEEEENS_7SoftmaxILi2ELi0EEEEEbRKNSE_6ParamsENSA_13PipelineAsyncILi2EEES19_RNSA_13PipelineStateILj2EEERT0_RT1_iRiRKNS_16SeqlenInfoQKNewKILb1ELb0EEENS2_IJiiiiEEERT_ENKUliT_T0_T1_E_clIZSF_ISO_S12_S14_EbS17_S19_S19_S1C_S1E_S1G_iS1H_S1L_S1M_S1O_EUlRS1P_iE1_NS3_ILb0EEENS3_ILb1EEEEEDaiS1P_S1Q_S1R_,@function
        .size           $_ZN7cutlass13device_kernelIN5flash11enable_sm90INS1_16FlashAttnFwdSm90INS1_25CollectiveMainloopFwdSm90ILi2EN4cute5tupleIJNS5_1CILi1EEES8_S8_EEENS6_IJNS7_ILi128EEENS7_ILi96EEENS7_ILi64EEEEEELi256ENS_10bfloat16_tEfNS_4arch4Sm90ELb0ELb1ELb1ELb1ELb1ELb0ELb0ELb1ELb0ELb1ELb1ELb0EEENS1_21CollectiveEpilogueFwdINS6_IJSA_NS7_ILi256EEESB_EEES9_SE_SG_Li256ELb1ELb1ELb1ELb0EEENS1_36VarlenDynamicPersistentTileSchedulerILi128ELi96ELi256ELi128ELb1ELb1ELb1ELb1ELb0ELb1EEEEEEEEEvNT_6ParamsE$_ZZN5flash25CollectiveMainloopFwdSm90ILi2EN4cute5tupleIJNS1_1CILi1EEES4_S4_EEENS2_IJNS3_ILi128EEENS3_ILi96EEENS3_ILi64EEEEEELi256EN7cutlass10bfloat16_tEfNSA_4arch4Sm90ELb0ELb1ELb1ELb1ELb1ELb0ELb0ELb1ELb0ELb1ELb1ELb0EE3mmaINS_16FlashAttnFwdSm90ISE_NS_21CollectiveEpilogueFwdINS2_IJS6_NS3_ILi256EEES7_EEES5_SB_SD_Li256ELb1ELb1ELb1ELb0EEENS_36VarlenDynamicPersistentTileSchedulerILi128ELi96ELi256ELi128ELb1ELb1ELb1ELb1ELb0ELb1EEEE13SharedStorageENS1_6TensorINS1_11ArrayEngineIfLm128EEENS1_6LayoutINS2_IJNS2_IJNS3_ILi2EEEST_NS3_ILi32EEEEEES4_S4_EEENS2_IJNS2_IJS4_ST_NS3_ILi4EEEEEENS3_ILi0EEESZ_EEEEEEENS_7SoftmaxILi2ELi0EEEEEbRKNSE_6ParamsENSA_13PipelineAsyncILi2EEES19_RNSA_13PipelineStateILj2EEERT0_RT1_iRiRKNS_16SeqlenInfoQKNewKILb1ELb0EEENS2_IJiiiiEEERT_ENKUliT_T0_T1_E_clIZSF_ISO_S12_S14_EbS17_S19_S19_S1C_S1E_S1G_iS1H_S1L_S1M_S1O_EUlRS1P_iE1_NS3_ILb0EEENS3_ILb1EEEEEDaiS1P_S1Q_S1R_,(.L_x_15773 - $_ZN7cutlass13device_kernelIN5flash11enable_sm90INS1_16FlashAttnFwdSm90INS1_25CollectiveMainloopFwdSm90ILi2EN4cute5tupleIJNS5_1CILi1EEES8_S8_EEENS6_IJNS7_ILi128EEENS7_ILi96EEENS7_ILi64EEEEEELi256ENS_10bfloat16_tEfNS_4arch4Sm90ELb0ELb1ELb1ELb1ELb1ELb0ELb0ELb1ELb0ELb1ELb1ELb0EEENS1_21CollectiveEpilogueFwdINS6_IJSA_NS7_ILi256EEESB_EEES9_SE_SG_Li256ELb1ELb1ELb1ELb0EEENS1_36VarlenDynamicPersistentTileSchedulerILi128ELi96ELi256ELi128ELb1ELb1ELb1ELb1ELb0ELb1EEEEEEEEEvNT_6ParamsE$_ZZN5flash25CollectiveMainloopFwdSm90ILi2EN4cute5tupleIJNS1_1CILi1EEES4_S4_EEENS2_IJNS3_ILi128EEENS3_ILi96EEENS3_ILi64EEEEEELi256EN7cutlass10bfloat16_tEfNSA_4arch4Sm90ELb0ELb1ELb1ELb1ELb1ELb0ELb0ELb1ELb0ELb1ELb1ELb0EE3mmaINS_16FlashAttnFwdSm90ISE_NS_21CollectiveEpilogueFwdINS2_IJS6_NS3_ILi256EEES7_EEES5_SB_SD_Li256ELb1ELb1ELb1ELb0EEENS_36VarlenDynamicPersistentTileSchedulerILi128ELi96ELi256ELi128ELb1ELb1ELb1ELb1ELb0ELb1EEEE13SharedStorageENS1_6TensorINS1_11ArrayEngineIfLm128EEENS1_6LayoutINS2_IJNS2_IJNS3_ILi2EEEST_NS3_ILi32EEEEEES4_S4_EEENS2_IJNS2_IJS4_ST_NS3_ILi4EEEEEENS3_ILi0EEESZ_EEEEEEENS_7SoftmaxILi2ELi0EEEEEbRKNSE_6ParamsENSA_13PipelineAsyncILi2EEES19_RNSA_13PipelineStateILj2EEERT0_RT1_iRiRKNS_16SeqlenInfoQKNewKILb1ELb0EEENS2_IJiiiiEEERT_ENKUliT_T0_T1_E_clIZSF_ISO_S12_S14_EbS17_S19_S19_S1C_S1E_S1G_iS1H_S1L_S1M_S1O_EUlRS1P_iE1_NS3_ILb0EEENS3_ILb1EEEEEDaiS1P_S1Q_S1R_)
$_ZN7cutlass13device_kernelIN5flash11enable_sm90INS1_16FlashAttnFwdSm90INS1_25CollectiveMainloopFwdSm90ILi2EN4cute5tupleIJNS5_1CILi1EEES8_S8_EEENS6_IJNS7_ILi128EEENS7_ILi96EEENS7_ILi64EEEEEELi256ENS_10bfloat16_tEfNS_4arch4Sm90ELb0ELb1ELb1ELb1ELb1ELb0ELb0ELb1ELb0ELb1ELb1ELb0EEENS1_21CollectiveEpilogueFwdINS6_IJSA_NS7_ILi256EEESB_EEES9_SE_SG_Li256ELb1ELb1ELb1ELb0EEENS1_36VarlenDynamicPersistentTileSchedulerILi128ELi96ELi256ELi128ELb1ELb1ELb1ELb1ELb0ELb1EEEEEEEEEvNT_6ParamsE$_ZZN5flash25CollectiveMainloopFwdSm90ILi2EN4cute5tupleIJNS1_1CILi1EEES4_S4_EEENS2_IJNS3_ILi128EEENS3_ILi96EEENS3_ILi64EEEEEELi256EN7cutlass10bfloat16_tEfNSA_4arch4Sm90ELb0ELb1ELb1ELb1ELb1ELb0ELb0ELb1ELb0ELb1ELb1ELb0EE3mmaINS_16FlashAttnFwdSm90ISE_NS_21CollectiveEpilogueFwdINS2_IJS6_NS3_ILi256EEES7_EEES5_SB_SD_Li256ELb1ELb1ELb1ELb0EEENS_36VarlenDynamicPersistentTileSchedulerILi128ELi96ELi256ELi128ELb1ELb1ELb1ELb1ELb0ELb1EEEE13SharedStorageENS1_6TensorINS1_11ArrayEngineIfLm128EEENS1_6LayoutINS2_IJNS2_IJNS3_ILi2EEEST_NS3_ILi32EEEEEES4_S4_EEENS2_IJNS2_IJS4_ST_NS3_ILi4EEEEEENS3_ILi0EEESZ_EEEEEEENS_7SoftmaxILi2ELi0EEEEEbRKNSE_6ParamsENSA_13PipelineAsyncILi2EEES19_RNSA_13PipelineStateILj2EEERT0_RT1_iRiRKNS_16SeqlenInfoQKNewKILb1ELb0EEENS2_IJiiiiEEERT_ENKUliT_T0_T1_E_clIZSF_ISO_S12_S14_EbS17_S19_S19_S1C_S1E_S1G_iS1H_S1L_S1M_S1O_EUlRS1P_iE1_NS3_ILb0EEENS3_ILb1EEEEEDaiS1P_S1Q_S1R_:
        /* <DEDUP_REMOVED lines=24> */
[----:B------:R0:W-:Y:S08]  /*26430*/  ST.E desc[UR4][R2.64], R7 ;  /* 0x0000000702007985 */ /* 0x0001f0000c101904 */
[----:B------:R1:W-:Y:S01]  /*26440*/  @!P0 ST.E desc[UR8][R2.64], RZ ;  /* 0x000000ff02008985 */ /* 0x0003e2000c101908 */
[----:B--2---:R-:W-:-:S05]  /*26450*/  VIADD R21, R6, 0x1 ;  /* 0x0000000106157836 */ /* 0x004fca0000000000 */
[----:B------:R1:W-:Y:S01]  /*26460*/  ST.E desc[UR6][R2.64+0x8], R21 ;  /* 0x0000081502007985 */ /* 0x0003e2000c101906 */
        /* <DEDUP_REMOVED lines=12> */
[----:B0-----:R-:W-:-:S07]  /*26530*/  IMAD.MOV.U32 R7, RZ, RZ, R27 ;  /* 0x000000ffff077224 */ /* 0x001fce00078e001b */
[----:B---3--:R1:W5:Y:S04]  /*26540*/  LD.E R12, desc[UR4][R8.64] ;  /* 0x00000004080c7980 */ /* 0x008368000c101900 */
[----:B------:R1:W5:Y:S01]  /*26550*/  LD.E R20, desc[UR6][R8.64+0x4] ;  /* 0x0000040608147980 */ /* 0x000362000c101900 */
[----:B--2---:R-:W-:-:S04]  /*26560*/  LOP3.LUT R6, R6, 0x1, RZ, 0xfc, !PT ;  /* 0x0000000106067812 */ /* 0x004fc800078efcff */
[----:B------:R-:W-:Y:S01]  /*26570*/  ISETP.NE.AND P0, PT, R6, 0x3, PT ;  /* 0x000000030600780c */ /* 0x000fe20003f05270 */
[----:B------:R-:W-:-:S12]  /*26580*/  IMAD.MOV.U32 R6, RZ, RZ, R24 ;  /* 0x000000ffff067224 */ /* 0x000fd800078e0018 */
[----:B-1----:R-:W-:Y:S05]  /*26590*/  @!P0 BRA `(.L_x_11920) ;  /* 0x0000000000048947 */ /* 0x002fea0003800000 */
[----:B------:R-:W-:Y:S01]  /*265a0*/  BPT.TRAP 0x1 ;  /* 0x000000040000795c */ /* 0x000fe20000300000 */
.L_x_11920:
[----:B------:R-:W-:Y:S05]  /*265b0*/  BSYNC B2 ;  /* 0x0000000000027941 */ /* 0x000fea0003800000 */
.L_x_11919:
        /* <DEDUP_REMOVED lines=17> */
.L_x_11922:
[----:B------:R-:W-:Y:S05]  /*266d0*/  BSYNC B2 ;  /* 0x0000000000027941 */ /* 0x000fea0003800000 */
.L_x_11921:
        /* <DEDUP_REMOVED lines=10> */
.L_x_11924:
[----:B------:R-:W-:Y:S05]  /*26780*/  BSYNC B2 ;  /* 0x0000000000027941 */ /* 0x000fea0003800000 */
.L_x_11923:
[----:B------:R-:W2:Y:S04]  /*26790*/  LDL.64 R20, [R0] ;  /* 0x0000000000147983 */ /* 0x000ea80000100a00 */
[----:B0----5:R-:W3:Y:S01]  /*267a0*/  LDL.64 R2, [R0+0x28] ;  /* 0x0000280000027983 */ /* 0x021ee20000100a00 */
        /* <DEDUP_REMOVED lines=26> */
[----:B------:R-:W-:Y:S03]  /*26950*/  HGMMA.64x96x16.F32.BF16 R24, gdesc[UR4], RZ, !UPT, gsb0 ;  /* 0x01600000041879f0 */ /* 0x000fe6000c0018ff */
        /* <DEDUP_REMOVED lines=51> */
[----:B0-----:R-:W3:Y:S01]  /*26c90*/  LDL.64 R8, [R0] ;  /* 0x0000000000087983 */ /* 0x001ee20000100a00 */
        /* <DEDUP_REMOVED lines=12> */
.L_x_11927:
[----:B------:R-:W-:Y:S05]  /*26d60*/  BSYNC B2 ;  /* 0x0000000000027941 */ /* 0x000fea0003800000 */
.L_x_11926:
        /* <DEDUP_REMOVED lines=22> */
[C---:B------:R-:W-:Y:S01]  /*26ed0*/  R2UR UR7, R5.reuse ;  /* 0x00000000050772ca */ /* 0x040fe200000e0000 */
[----:B------:R-:W4:Y:S01]  /*26ee0*/  LD.E R9, desc[UR14][R6.64+0x18] ;  /* 0x0000180e06097980 */ /* 0x000f22000c101900 */
[C---:B------:R-:W-:Y:S02]  /*26ef0*/  R2UR UR11, R5.reuse ;  /* 0x00000000050b72ca */ /* 0x040fe400000e0000 */
[C---:B------:R-:W-:Y:S02]  /*26f00*/  R2UR UR8, R4.reuse ;  /* 0x00000000040872ca */ /* 0x040fe400000e0000 */
[----:B------:R-:W-:Y:S02]  /*26f10*/  R2UR UR9, R5 ;  /* 0x00000000050972ca */ /* 0x000fe400000e0000 */
[----:B------:R-:W-:-:S02]  /*26f20*/  R2UR UR12, R4 ;  /* 0x00000000040c72ca */ /* 0x000fc400000e0000 */
[----:B------:R-:W-:-:S03]  /*26f30*/  R2UR UR13, R5 ;  /* 0x00000000050d72ca */ /* 0x000fc600000e0000 */
[----:B------:R-:W3:Y:S04]  /*26f40*/  LD.E R8, desc[UR6][R6.64+0x4] ;  /* 0x0000040606087980 */ /* 0x000ee8000c101900 */
[----:B------:R-:W3:Y:S04]  /*26f50*/  LD.E R73, desc[UR10][R6.64+0xc] ;  /* 0x00000c0a06497980 */ /* 0x000ee8000c101900 */
[----:B--2---:R1:W0:Y:S02]  /*26f60*/  LD.E R72, desc[UR4][R2.64] ;  /* 0x0000000402487980 */ /* 0x004224000c101900 */
[----:B-1----:R-:W-:-:S02]  /*26f70*/  IMAD.MOV.U32 R2, RZ, RZ, R74 ;  /* 0x000000ffff027224 */ /* 0x002fc400078e004a */
[----:B------:R-:W-:Y:S01]  /*26f80*/  IMAD.MOV.U32 R3, RZ, RZ, R75 ;  /* 0x000000ffff037224 */ /* 0x000fe200078e004b */
[----:B------:R-:W2:Y:S04]  /*26f90*/  LD.E R74, desc[UR8][R6.64+0x10] ;  /* 0x00001008064a7980 */ /* 0x000ea8000c101900 */
[----:B------:R1:W3:Y:S01]  /*26fa0*/  LD.E R80, desc[UR4][R2.64] ;  /* 0x0000000402507980 */ /* 0x0002e2000c101900 */
[----:B------:R-:W-:Y:S02]  /*26fb0*/  @P0 R2UR UR4, R4 ;  /* 0x00000000040402ca */ /* 0x000fe400000e0000 */
[----:B------:R-:W-:Y:S01]  /*26fc0*/  @P0 R2UR UR5, R5 ;  /* 0x00000000050502ca */ /* 0x000fe200000e0000 */
[----:B------:R-:W2:-:S12]  /*26fd0*/  LD.E R75, desc[UR12][R6.64+0x14] ;  /* 0x0000140c064b7980 */ /* 0x000e98000c101900 */
[----:B------:R-:W2:Y:S01]  /*26fe0*/  @P0 LD.E R76, desc[UR4][R6.64+0x28] ;  /* 0x00002804064c0980 */ /* 0x000ea2000c101900 */
[----:B------:R-:W-:Y:S02]  /*26ff0*/  R2UR UR4, R4 ;  /* 0x00000000040472ca */ /* 0x000fe400000e0000 */
[----:B------:R-:W-:-:S13]  /*27000*/  R2UR UR5, R5 ;  /* 0x00000000050572ca */ /* 0x000fda00000e0000 */
[----:B------:R-:W2:Y:S01]  /*27010*/  LD.E R3, desc[UR4][R6.64+0x8] ;  /* 0x0000080406037980 */ /* 0x000ea2000c101900 */
[----:B----4-:R-:W-:Y:S01]  /*27020*/  ISETP.GE.AND P1, PT, R9, 0x1, PT ;  /* 0x000000010900780c */ /* 0x010fe20003f26270 */
[----:B------:R-:W-:Y:S01]  /*27030*/  BSSY B2, `(.L_x_11928) ;  /* 0x00000ae000027945 */ /* 0x000fe20003800000 */
[-C--:B0-----:R-:W-:Y:S01]  /*27040*/  FMUL.FTZ R15, R24, R72.reuse ;  /* 0x00000048180f7220 */ /* 0x081fe20000410000 */
[-C--:B------:R-:W-:Y:S01]  /*27050*/  FMUL.FTZ R24, R31, R72.reuse ;  /* 0x000000481f187220 */ /* 0x080fe20000410000 */
[-C--:B------:R-:W-:Y:S01]  /*27060*/  FMUL.FTZ R31, R46, R72.reuse ;  /* 0x000000482e1f7220 */ /* 0x080fe20000410000 */
[----:B------:R-:W-:Y:S01]  /*27070*/  SHF.R.S32.HI R46, RZ, 0x1f, R79 ;  /* 0x0000001fff2e7819 */ /* 0x000fe2000001144f */
[-C--:B------:R-:W-:Y:S01]  /*27080*/  FMUL.FTZ R81, R28, R72.reuse ;  /* 0x000000481c517220 */ /* 0x080fe20000410000 */
[-C--:B------:R-:W-:Y:S01]  /*27090*/  FMUL.FTZ R28, R39, R72.reuse ;  /* 0x00000048271c7220 */ /* 0x080fe20000410000 */
[-C--:B------:R-:W-:Y:S01]  /*270a0*/  FMUL.FTZ R39, R55, R72.reuse ;  /* 0x0000004837277220 */ /* 0x080fe20000410000 */
[-C--:B-1----:R-:W-:Y:S01]  /*270b0*/  FMUL.FTZ R2, R26, R72.reuse ;  /* 0x000000481a027220 */ /* 0x082fe20000410000 */
[----:B------:R-:W-:Y:S01]  /*270c0*/  LEA.HI R55, R46, R79, RZ, 0x7 ;  /* 0x0000004f2e377211 */ /* 0x000fe200078f38ff */
[-C--:B------:R-:W-:Y:S01]  /*270d0*/  FMUL.FTZ R26, R35, R72.reuse ;  /* 0x00000048231a7220 */ /* 0x080fe20000410000 */
[-C--:B------:R-:W-:Y:S01]  /*270e0*/  FMUL.FTZ R35, R51, R72.reuse ;  /* 0x0000004833237220 */ /* 0x080fe20000410000 */
        /* <DEDUP_REMOVED lines=12> */
[----:B------:R-:W-:Y:S02]  /*271b0*/  LEA.HI R46, R46, R79, RZ, 0x2 ;  /* 0x0000004f2e2e7211 */ /* 0x000fe400078f10ff */
        /* <DEDUP_REMOVED lines=13> */
[----:B------:R-:W-:Y:S01]  /*27290*/  LEA.HI R60, R56, R57, RZ, 0x5 ;  /* 0x00000039383c7211 */ /* 0x000fe200078f28ff */
[-C--:B------:R-:W-:Y:S01]  /*272a0*/  FMUL.FTZ R20, R27, R72.reuse ;  /* 0x000000481b147220 */ /* 0x080fe20000410000 */
[----:B------:R-:W-:Y:S01]  /*272b0*/  SHF.R.S32.HI R56, RZ, 0x7, R55 ;  /* 0x00000007ff387819 */ /* 0x000fe20000011437 */
[-C--:B------:R-:W-:Y:S01]  /*272c0*/  FMUL.FTZ R27, R38, R72.reuse ;  /* 0x00000048261b7220 */ /* 0x080fe20000410000 */
[----:B------:R-:W-:Y:S01]  /*272d0*/  LEA.HI R86, R86, R59, RZ, 0x3 ;  /* 0x0000003b56567211 */ /* 0x000fe200078f18ff */
[-C--:B------:R-:W-:Y:S01]  /*272e0*/  FMUL.FTZ R38, R54, R72.reuse ;  /* 0x0000004836267220 */ /* 0x080fe20000410000 */
[----:B------:R-:W-:Y:S01]  /*272f0*/  FMUL.FTZ R54, R61, R72 ;  /* 0x000000483d367220 */ /* 0x000fe20000410000 */
[----:B------:R-:W-:Y:S02]  /*27300*/  SHF.R.S32.HI R61, RZ, 0x5, R60 ;  /* 0x00000005ff3d7819 */ /* 0x000fe4000001143c */
[----:B------:R-:W-:-:S02]  /*27310*/  LEA.HI R55, R55, R56, RZ, 0x1 ;  /* 0x0000003837377211 */ /* 0x000fc400078f08ff */
[----:B------:R-:W-:Y:S01]  /*27320*/  LOP3.LUT R86, R86, 0xfffffff8, RZ, 0xc0, !PT ;  /* 0xfffffff856567812 */ /* 0x000fe200078ec0ff */
[----:B---3--:R-:W-:Y:S01]  /*27330*/  IMAD R61, R80, 0x8, R61 ;  /* 0x00000008503d7824 */ /* 0x008fe200078e023d */
[----:B------:R-:W-:Y:S02]  /*27340*/  LOP3.LUT R55, R55, 0x3fffffe, RZ, 0xc0, !PT ;  /* 0x03fffffe37377812 */ /* 0x000fe400078ec0ff */
[----:B------:R-:W-:Y:S01]  /*27350*/  LEA.HI R60, R79, R79, RZ, 0x1 ;  /* 0x0000004f4f3c7211 */ /* 0x000fe200078f08ff */
[----:B------:R-:W-:Y:S02]  /*27360*/  IMAD.IADD R86, R59, 0x1, -R86 ;  /* 0x000000013b567824 */ /* 0x000fe400078e0a56 */
[----:B------:R-:W-:Y:S01]  /*27370*/  IMAD.IADD R56, R56, 0x1, -R55 ;  /* 0x0000000138387824 */ /* 0x000fe200078e0a37 */
[----:B------:R-:W-:Y:S01]  /*27380*/  LOP3.LUT R60, R60, 0x1ffffffe, RZ, 0xc0, !PT ;  /* 0x1ffffffe3c3c7812 */ /* 0x000fe200078ec0ff */
[----:B------:R-:W-:Y:S02]  /*27390*/  IMAD.U32 R59, R61, 0x10, R86 ;  /* 0x000000103d3b7824 */ /* 0x000fe400078e0056 */
[----:B------:R-:W-:-:S02]  /*273a0*/  FMUL.FTZ R46, R63, R72 ;  /* 0x000000483f2e7220 */ /* 0x000fc40000410000 */
[----:B------:R-:W-:Y:S02]  /*273b0*/  IMAD.IADD R60, R79, 0x1, -R60 ;  /* 0x000000014f3c7824 */ /* 0x000fe400078e0a3c */
[----:B------:R-:W-:Y:S02]  /*273c0*/  IMAD R59, R56, 0x40, R59 ;  /* 0x00000040383b7824 */ /* 0x000fe400078e023b */
[----:B------:R-:W-:Y:S02]  /*273d0*/  FMUL.FTZ R63, R65, R72 ;  /* 0x00000048413f7220 */ /* 0x000fe40000410000 */
[----:B------:R-:W-:-:S04]  /*273e0*/  IMAD R65, R60, 0x8, R59 ;  /* 0x000000083c417824 */ /* 0x000fc800078e023b */
[----:B--2---:R-:W-:Y:S01]  /*273f0*/  @P0 IMAD.HI.U32 R76, R65, R76, RZ ;  /* 0x0000004c414c0227 */ /* 0x004fe200078e00ff */
[----:B------:R-:W-:-:S04]  /*27400*/  LOP3.LUT R58, R58, 0x7ffffffc, RZ, 0xc0, !PT ;  /* 0x7ffffffc3a3a7812 */ /* 0x000fc800078ec0ff */
[----:B------:R-:W-:Y:S01]  /*27410*/  @P0 SHF.R.U32.HI R65, RZ, R77, R76 ;  /* 0x0000004dff410219 */ /* 0x000fe2000001164c */
[----:B------:R-:W-:Y:S02]  /*27420*/  IMAD.MOV.U32 R59, RZ, RZ, -0x60 ;  /* 0xffffffa0ff3b7424 */ /* 0x000fe400078e00ff */
[-C--:B------:R-:W-:Y:S01]  /*27430*/  FMUL.FTZ R21, R30, R72.reuse ;  /* 0x000000481e157220 */ /* 0x080fe20000410000 */
[----:B------:R-:W-:Y:S01]  /*27440*/  IMAD.IADD R58, R57, 0x1, -R58 ;  /* 0x00000001393a7824 */ /* 0x000fe200078e0a3a */
[----:B------:R-:W0:Y:S01]  /*27450*/  SHFL.IDX PT, R76, R65, RZ, 0x1c1f ;  /* 0x001c1fff414c7589 */ /* 0x000e2200000e0000 */
[----:B------:R-:W-:Y:S02]  /*27460*/  IMAD R59, R10, R59, 0x1 ;  /* 0x000000010a3b7424 */ /* 0x000fe400078e023b */
[-C--:B------:R-:W-:Y:S01]  /*27470*/  FMUL.FTZ R30, R43, R72.reuse ;  /* 0x000000482b1e7220 */ /* 0x080fe20000410000 */
[-C--:B------:R-:W-:Y:S01]  /*27480*/  FMUL.FTZ R43, R44, R72.reuse ;  /* 0x000000482c2b7220 */ /* 0x080fe20000410000 */
[----:B------:R-:W-:Y:S01]  /*27490*/  FMUL.FTZ R44, R62, R72 ;  /* 0x000000483e2c7220 */ /* 0x000fe20000410000 */
[----:B------:R-:W-:-:S02]  /*274a0*/  IMAD R59, R58, -0x2, R59 ;  /* 0xfffffffe3a3b7824 */ /* 0x000fc400078e023b */
        /* <DEDUP_REMOVED lines=13> */
[----:B------:R-:W-:-:S02]  /*27580*/  IADD3 R61, -R8, R59, R3 ;  /* 0x0000003b083d7210 */ /* 0x000fc40007ffe103 */
[----:B------:R-:W-:-:S05]  /*27590*/  LOP3.LUT R60, RZ, R73, RZ, 0x33, !PT ;  /* 0x00000049ff3c7212 */ /* 0x000fca00078e33ff */
        /* <DEDUP_REMOVED lines=46> */
[----:B------:R-:W1:Y:S01]  /*27880*/  MUFU.TANH R58, R58 ;  /* 0x0000003a003a7308 */ /* 0x000e620000002400 */
[----:B------:R-:W-:-:S02]  /*27890*/  IMAD.IADD R74, R61, 0x1, R74 ;  /* 0x000000013d4a7824 */ /* 0x000fc400078e024a */
[----:B------:R-:W-:Y:S02]  /*278a0*/  IMAD.IADD R73, R61, 0x1, R60 ;  /* 0x000000013d497824 */ /* 0x000fe400078e023c */
        /* <DEDUP_REMOVED lines=21> */
.L_x_11933:
[----:B------:R-:W-:Y:S05]  /*27a00*/  BSYNC B4 ;  /* 0x0000000000047941 */ /* 0x000fea0003800000 */
.L_x_11932:
[----:B------:R-:W-:Y:S01]  /*27a10*/  LOP3.LUT R60, RZ, R60, RZ, 0x33, !PT ;  /* 0x0000003cff3c7212 */ /* 0x000fe200078e33ff */
[----:B------:R-:W-:Y:S06]  /*27a20*/  BRA `(.L_x_11934) ;  /* 0x0000000000287947 */ /* 0x000fec0003800000 */
.L_x_11931:
        /* <DEDUP_REMOVED lines=10> */
.L_x_11934:
[----:B------:R-:W-:Y:S05]  /*27ad0*/  BSYNC B3 ;  /* 0x0000000000037941 */ /* 0x000fea0003800000 */
.L_x_11930:
[----:B------:R-:W-:-:S05]  /*27ae0*/  IMAD R59, R9, R60, R70 ;  /* 0x0000003c093b7224 */ /* 0x000fca00078e0246 */
[----:B------:R-:W-:Y:S02]  /*27af0*/  VIMNMX R66, R66, R59, !PT ;  /* 0x0000003b42427248 */ /* 0x000fe40007fe0100 */
[----:B------:R-:W-:-:S07]  /*27b00*/  VIADDMNMX R64, R59, R9, R64, PT ;  /* 0x000000093b407246 */ /* 0x000fce0003800140 */
.L_x_11929:
[----:B------:R-:W-:Y:S05]  /*27b10*/  BSYNC B2 ;  /* 0x0000000000027941 */ /* 0x000fea0003800000 */
.L_x_11928:
        /* <DEDUP_REMOVED lines=15> */
[--C-:B0-----:R-:W-:Y:S01]  /*27c10*/  IMAD.IADD R76, R74, 0x1, R65.reuse ;  /* 0x000000014a4c7824 */ /* 0x101fe200078e0241 */
        /* <DEDUP_REMOVED lines=120> */
.L_x_11940:
[----:B------:R-:W-:Y:S05]  /*283a0*/  BSYNC B4 ;  /* 0x0000000000047941 */ /* 0x000fea0003800000 */
.L_x_11939:
[----:B------:R-:W-:Y:S01]  /*283b0*/  LOP3.LUT R8, RZ, R8, RZ, 0x33, !PT ;  /* 0x00000008ff087212 */ /* 0x000fe200078e33ff */
[----:B------:R-:W-:Y:S06]  /*283c0*/  BRA `(.L_x_11941) ;  /* 0x0000000000287947 */ /* 0x000fec0003800000 */
.L_x_11938:
        /* <DEDUP_REMOVED lines=10> */
.L_x_11941:
[----:B------:R-:W-:Y:S05]  /*28470*/  BSYNC B3 ;  /* 0x0000000000037941 */ /* 0x000fea0003800000 */
.L_x_11937:
[----:B------:R-:W-:-:S05]  /*28480*/  IMAD R8, R9, R8, R70 ;  /* 0x0000000809087224 */ /* 0x000fca00078e0246 */
[----:B------:R-:W-:Y:S02]  /*28490*/  VIADDMNMX R76, R8, R9, R76, PT ;  /* 0x00000009084c7246 */ /* 0x000fe4000380014c */
[----:B------:R-:W-:-:S07]  /*284a0*/  VIMNMX R73, R73, R8, !PT ;  /* 0x0000000849497248 */ /* 0x000fce0007fe0100 */
.L_x_11936:
[----:B------:R-:W-:Y:S05]  /*284b0*/  BSYNC B2 ;  /* 0x0000000000027941 */ /* 0x000fea0003800000 */
.L_x_11935:
[----:B------:R-:W2:Y:S01]  /*284c0*/  LDL.64 R8, [R0+0x40] ;  /* 0x0000400000087983 */ /* 0x000ea20000100a00 */
[C---:B------:R-:W-:Y:S02]  /*284d0*/  ISETP.GT.AND P0, PT, R73.reuse, 0x1, !P0 ;  /* 0x000000014900780c */ /* 0x040fe40004704270 */
[----:B------:R-:W-:Y:S02]  /*284e0*/  ISETP.NE.AND P6, PT, R72, RZ, PT ;  /* 0x000000ff4800720c */ /* 0x000fe40003fc5270 */
[----:B------:R-:W-:Y:S02]  /*284f0*/  ISETP.LT.OR P0, PT, R76, 0x2, P0 ;  /* 0x000000024c00780c */ /* 0x000fe40000701670 */
[----:B------:R-:W-:Y:S02]  /*28500*/  ISETP.GT.AND P1, PT, R73, 0x8, !P1 ;  /* 0x000000084900780c */ /* 0x000fe40004f24270 */
[----:B------:R-:W-:Y:S02]  /*28510*/  FSEL R72, R20, -INF , !P0 ;  /* 0xff80000014487808 */ /* 0x000fe40004000000 */
[----:B------:R-:W-:-:S02]  /*28520*/  ISETP.NE.AND P0, PT, R68, RZ, PT ;  /* 0x000000ff4400720c */ /* 0x000fc40003f05270 */
[C---:B------:R-:W-:Y:S02]  /*28530*/  ISETP.LT.OR P1, PT, R76.reuse, 0x9, P1 ;  /* 0x000000094c00780c */ /* 0x040fe40000f21670 */
[----:B------:R-:W-:Y:S02]  /*28540*/  ISETP.GT.AND P0, PT, R73, 0x9, !P0 ;  /* 0x000000094900780c */ /* 0x000fe40004704270 */
[----:B------:R-:W-:Y:S02]  /*28550*/  FSEL R20, R21, -INF , !P1 ;  /* 0xff80000015147808 */ /* 0x000fe40004800000 */
        /* <DEDUP_REMOVED lines=52> */
[----:B------:R-:W-:Y:S02]  /*288a0*/  R2UR UR4, R4 ;  /* 0x00000000040472ca */ /* 0x000fe400000e0000 */
[----:B------:R-:W-:Y:S02]  /*288b0*/  ISETP.LT.OR P0, PT, R76, 0x41, P0 ;  /* 0x000000414c00780c */ /* 0x000fe40000701670 */
[----:B------:R-:W-:Y:S02]  /*288c0*/  R2UR UR5, R5 ;  /* 0x00000000050572ca */ /* 0x000fe400000e0000 */
[----:B------:R-:W-:-:S02]  /*288d0*/  FSEL R65, R42, -INF , !P0 ;  /* 0xff8000002a417808 */ /* 0x000fc40004000000 */
[----:B------:R-:W-:Y:S02]  /*288e0*/  ISETP.GT.AND P0, PT, R73, RZ, !P6 ;  /* 0x000000ff4900720c */ /* 0x000fe40007704270 */
[----:B------:R-:W-:Y:S02]  /*288f0*/  ISETP.NE.AND P1, PT, R94, RZ, PT ;  /* 0x000000ff5e00720c */ /* 0x000fe40003f25270 */
[----:B------:R-:W-:Y:S02]  /*28900*/  ISETP.LT.OR P0, PT, R76, 0x1, P0 ;  /* 0x000000014c00780c */ /* 0x000fe40000701670 */
[----:B------:R-:W-:Y:S02]  /*28910*/  ISETP.NE.AND P6, PT, R75, RZ, PT ;  /* 0x000000ff4b00720c */ /* 0x000fe40003fc5270 */
[----:B------:R-:W-:Y:S02]  /*28920*/  FSEL R34, R2, -INF , !P0 ;  /* 0xff80000002227808 */ /* 0x000fe40004000000 */
[----:B------:R-:W-:Y:S01]  /*28930*/  ISETP.NE.AND P0, PT, R93, RZ, PT ;  /* 0x000000ff5d00720c */ /* 0x000fe20003f05270 */
[----:B--2---:R-:W2:Y:S03]  /*28940*/  LD.E.64 R2, desc[UR4][R8.64] ;  /* 0x0000000408027980 */ /* 0x004ea6000c101b00 */
[----:B------:R-:W-:-:S02]  /*28950*/  ISETP.GT.AND P0, PT, R73, 0x41, !P0 ;  /* 0x000000414900780c */ /* 0x000fc40004704270 */
[C---:B------:R-:W-:Y:S01]  /*28960*/  ISETP.GT.AND P1, PT, R73.reuse, 0x48, !P1 ;  /* 0x000000484900780c */ /* 0x040fe20004f24270 */
[----:B------:R-:W3:Y:S01]  /*28970*/  LD.E R27, desc[UR4][R8.64+0x10] ;  /* 0x00001004081b7980 */ /* 0x000ee2000c101900 */
[----:B------:R-:W-:Y:S02]  /*28980*/  ISETP.LT.OR P0, PT, R76, 0x42, P0 ;  /* 0x000000424c00780c */ /* 0x000fe40000701670 */
[C---:B------:R-:W-:Y:S02]  /*28990*/  ISETP.GT.AND P2, PT, R73.reuse, 0x49, !P2 ;  /* 0x000000494900780c */ /* 0x040fe40005744270 */
[C---:B------:R-:W-:Y:S02]  /*289a0*/  ISETP.GT.AND P3, PT, R73.reuse, 0x50, !P3 ;  /* 0x000000504900780c */ /* 0x040fe40005f64270 */
[C---:B------:R-:W-:Y:S02]  /*289b0*/  ISETP.GT.AND P4, PT, R73.reuse, 0x51, !P4 ;  /* 0x000000514900780c */ /* 0x040fe40006784270 */
[----:B------:R-:W-:-:S02]  /*289c0*/  ISETP.GT.AND P5, PT, R73, 0x58, !P5 ;  /* 0x000000584900780c */ /* 0x000fc40006fa4270 */
[----:B------:R-:W-:Y:S02]  /*289d0*/  ISETP.GT.AND P6, PT, R73, 0x59, !P6 ;  /* 0x000000594900780c */ /* 0x000fe400077c4270 */
[----:B------:R-:W-:Y:S02]  /*289e0*/  ISETP.LT.OR P1, PT, R76, 0x49, P1 ;  /* 0x000000494c00780c */ /* 0x000fe40000f21670 */
[----:B------:R-:W-:Y:S02]  /*289f0*/  FSEL R73, R40, -INF , !P0 ;  /* 0xff80000028497808 */ /* 0x000fe40004000000 */
[----:B------:R-:W-:Y:S02]  /*28a00*/  ISETP.LT.OR P2, PT, R76, 0x4a, P2 ;  /* 0x0000004a4c00780c */ /* 0x000fe40001741670 */
[----:B------:R-:W-:Y:S02]  /*28a10*/  FSEL R74, R44, -INF , !P1 ;  /* 0xff8000002c4a7808 */ /* 0x000fe40004800000 */
[----:B------:R-:W-:-:S02]  /*28a20*/  ISETP.LT.OR P3, PT, R76, 0x51, P3 ;  /* 0x000000514c00780c */ /* 0x000fc40001f61670 */
[----:B------:R-:W-:Y:S02]  /*28a30*/  FSEL R46, R46, -INF , !P2 ;  /* 0xff8000002e2e7808 */ /* 0x000fe40005000000 */
[C---:B------:R-:W-:Y:S02]  /*28a40*/  ISETP.LT.OR P4, PT, R76.reuse, 0x52, P4 ;  /* 0x000000524c00780c */ /* 0x040fe40002781670 */
[----:B------:R-:W-:Y:S02]  /*28a50*/  FSEL R55, R55, -INF , !P3 ;  /* 0xff80000037377808 */ /* 0x000fe40005800000 */
[----:B------:R-:W-:Y:S02]  /*28a60*/  ISETP.LT.OR P5, PT, R76, 0x59, P5 ;  /* 0x000000594c00780c */ /* 0x000fe40002fa1670 */
[----:B------:R-:W-:Y:S02]  /*28a70*/  FSEL R56, R56, -INF , !P4 ;  /* 0xff80000038387808 */ /* 0x000fe40006000000 */
[----:B------:R-:W-:-:S02]  /*28a80*/  ISETP.LT.OR P6, PT, R76, 0x5a, P6 ;  /* 0x0000005a4c00780c */ /* 0x000fc400037c1670 */
[----:B------:R-:W-:Y:S02]  /*28a90*/  FSEL R57, R57, -INF , !P5 ;  /* 0xff80000039397808 */ /* 0x000fe40006800000 */
[----:B------:R-:W-:Y:S02]  /*28aa0*/  R2UR UR6, R4 ;  /* 0x00000000040672ca */ /* 0x000fe400000e0000 */
[----:B------:R-:W-:Y:S02]  /*28ab0*/  R2UR UR7, R5 ;  /* 0x00000000050772ca */ /* 0x000fe400000e0000 */
[----:B------:R-:W-:-:S11]  /*28ac0*/  FSEL R58, R58, -INF , !P6 ;  /* 0xff8000003a3a7808 */ /* 0x000fd60007000000 */
        /* <DEDUP_REMOVED lines=49> */
[----:B------:R-:W-:-:S05]  /*28de0*/  FMNMX.FTZ R7, R58, R7, !PT ;  /* 0x000000073a077209 */ /* 0x000fca0007810000 */
[----:B------:R-:W-:Y:S04]  /*28df0*/  ST.E.64 desc[UR4][R8.64], R6 ;  /* 0x0000000608007985 */ /* 0x000fe8000c101b04 */
[----:B------:R-:W2:Y:S01]  /*28e00*/  LD.E R29, desc[UR6][R8.64+0x4] ;  /* 0x00000406081d7980 */ /* 0x000ea2000c101900 */
[----:B0-----:R-:W-:-:S05]  /*28e10*/  FMNMX.FTZ R21, R6, R21, !PT ;  /* 0x0000001506157209 */ /* 0x001fca0007810000 */
[----:B------:R-:W0:Y:S02]  /*28e20*/  SHFL.BFLY PT, R38, R21, 0x1, 0x1f ;  /* 0x0c201f0015267f89 */ /* 0x000e2400000e0000 */
[----:B0-----:R-:W-:Y:S02]  /*28e30*/  FMNMX.FTZ R25, R21, R38, !PT ;  /* 0x0000002615197209 */ /* 0x001fe40007810000 */
[----:B------:R-:W3:Y:S04]  /*28e40*/  LD.E R38, desc[UR4][R8.64+0x20] ;  /* 0x0000200408267980 */ /* 0x000ee8000c101900 */
[----:B------:R-:W-:Y:S04]  /*28e50*/  ST.E desc[UR4][R8.64], R25 ;  /* 0x0000001908007985 */ /* 0x000fe8000c101904 */
[----:B------:R-:W4:Y:S01]  /*28e60*/  LD.E R31, desc[UR6][R8.64] ;  /* 0x00000006081f7980 */ /* 0x000f22000c101900 */
[----:B------:R-:W-:-:S02]  /*28e70*/  R2UR UR8, R4 ;  /* 0x00000000040872ca */ /* 0x000fc400000e0000 */
[----:B------:R-:W-:Y:S01]  /*28e80*/  R2UR UR9, R5 ;  /* 0x00000000050972ca */ /* 0x000fe200000e0000 */
[----:B--2---:R-:W0:Y:S02]  /*28e90*/  SHFL.BFLY PT, R6, R29, 0x2, 0x1f ;  /* 0x0c401f001d067f89 */ /* 0x004e2400000e0000 */
[----:B0-----:R-:W-:-:S05]  /*28ea0*/  FMNMX.FTZ R7, R6, R29, !PT ;  /* 0x0000001d06077209 */ /* 0x001fca0007810000 */
[----:B------:R-:W0:Y:S01]  /*28eb0*/  SHFL.BFLY PT, R6, R7, 0x1, 0x1f ;  /* 0x0c201f0007067f89 */ /* 0x000e2200000e0000 */
[----:B----4-:R-:W-:Y:S02]  /*28ec0*/  FSETP.NEU.FTZ.AND P0, PT, R31, -INF , PT ;  /* 0xff8000001f00780b */ /* 0x010fe40003f1d000 */
[----:B0-----:R-:W-:Y:S02]  /*28ed0*/  FMNMX.FTZ R21, R7, R6, !PT ;  /* 0x0000000607157209 */ /* 0x001fe40007810000 */
[----:B------:R-:W-:Y:S02]  /*28ee0*/  FSEL R25, R31, RZ, P0 ;  /* 0x000000ff1f197208 */ /* 0x000fe40000000000 */
[----:B------:R-:W-:-:S03]  /*28ef0*/  FSETP.NEU.FTZ.AND P0, PT, R21, -INF , PT ;  /* 0xff8000001500780b */ /* 0x000fc60003f1d000 */
[----:B------:R-:W-:Y:S01]  /*28f00*/  FADD.FTZ R25, R2, -R25 ;  /* 0x8000001902197221 */ /* 0x000fe20000010000 */
[----:B------:R-:W-:-:S03]  /*28f10*/  FSEL R2, R21, RZ, P0 ;  /* 0x000000ff15027208 */ /* 0x000fc60000000000 */
[----:B---3--:R-:W-:Y:S02]  /*28f20*/  FMUL.FTZ R6, R25, R38 ;  /* 0x0000002619067220 */ /* 0x008fe40000410000 */
[----:B------:R-:W-:-:S04]  /*28f30*/  FADD.FTZ R3, R3, -R2 ;  /* 0x8000000203037221 */ /* 0x000fc80000010000 */
[----:B------:R-:W-:Y:S01]  /*28f40*/  FMUL.FTZ R38, R38, R3 ;  /* 0x0000000326267220 */ /* 0x000fe20000410000 */
[----:B------:R-:W0:Y:S08]  /*28f50*/  MUFU.EX2 R6, R6 ;  /* 0x0000000600067308 */ /* 0x000e300000000800 */
[----:B------:R-:W1:Y:S01]  /*28f60*/  MUFU.EX2 R7, R38 ;  /* 0x0000002600077308 */ /* 0x000e620000000800 */
[----:B------:R-:W-:Y:S01]  /*28f70*/  ST.E desc[UR4][R8.64+0x4], R21 ;  /* 0x0000041508007985 */ /* 0x000fe2000c101904 */
[----:B0-----:R-:W-:Y:S01]  /*28f80*/  FMUL.FTZ R27, R6, R27 ;  /* 0x0000001b061b7220 */ /* 0x001fe20000410000 */
[----:B-1----:R-:W-:-:S04]  /*28f90*/  FMUL.FTZ R25, R7, R40 ;  /* 0x0000002807197220 */ /* 0x002fc80000410000 */
        /* <DEDUP_REMOVED lines=9> */
[----:B------:R-:W-:-:S04]  /*29030*/  FSETP.NEU.FTZ.AND P0, PT, R38, -INF , PT ;  /* 0xff8000002600780b */ /* 0x000fc80003f1d000 */
[----:B------:R-:W-:Y:S02]  /*29040*/  FSEL R8, R8, RZ, P0 ;  /* 0x000000ff08087208 */ /* 0x000fe40000000000 */
[----:B---3--:R-:W-:-:S03]  /*29050*/  FSETP.NEU.FTZ.AND P0, PT, R40, -INF , PT ;  /* 0xff8000002800780b */ /* 0x008fc60003f1d000 */
[-CC-:B------:R-:W-:Y:S01]  /*29060*/  FFMA.FTZ R172, R15, R75.reuse, -R8.reuse ;  /* 0x0000004b0fac7223 */ /* 0x180fe20000010808 */
[-CC-:B------:R-:W-:Y:S01]  /*29070*/  FFMA.FTZ R15, R36, R75.reuse, -R8.reuse ;  /* 0x0000004b240f7223 */ /* 0x180fe20000010808 */
        /* <DEDUP_REMOVED lines=36> */
[----:B----4-:R-:W-:Y:S01]  /*292c0*/  FADD.FTZ R20, R172, R77 ;  /* 0x0000004dac147221 */ /* 0x010fe20000010000 */
[----:B0-----:R-:W-:-:S06]  /*292d0*/  FADD.FTZ R24, R44, R9 ;  /* 0x000000092c187221 */ /* 0x001fcc0000010000 */
        /* <DEDUP_REMOVED lines=58> */
[----:B------:R-:W-:Y:S01]  /*29680*/  FFMA.FTZ R167, R46, R75, -R8 ;  /* 0x0000004b2ea77223 */ /* 0x000fe20000010808 */
[----:B0-----:R-:W-:-:S06]  /*29690*/  FADD.FTZ R20, R160, R9 ;  /* 0x00000009a0147221 */ /* 0x001fcc0000010000 */
[----:B------:R-:W0:Y:S01]  /*296a0*/  MUFU.EX2 R41, R41 ;  /* 0x0000002900297308 */ /* 0x000e220000000800 */
[----:B----4-:R-:W-:Y:S01]  /*296b0*/  FADD.FTZ R46, R32, R45 ;  /* 0x0000002d202e7221 */ /* 0x010fe20000010000 */
[----:B------:R-:W-:-:S06]  /*296c0*/  FFMA.FTZ R26, R74, R75, -R8 ;  /* 0x0000004b4a1a7223 */ /* 0x000fcc0000010808 */
        /* <DEDUP_REMOVED lines=45> */
[----:B------:R-:W0:Y:S01]  /*299a0*/  LDL.64 R8, [R0+0x50] ;  /* 0x0000500000087983 */ /* 0x000e220000100a00 */
        /* <DEDUP_REMOVED lines=8> */
[----:B0-----:R-:W2:Y:S04]  /*29a30*/  LD.E R47, desc[UR8][R8.64+0x10] ;  /* 0x00001008082f7980 */ /* 0x001ea8000c101900 */
        /* <DEDUP_REMOVED lines=83> */
[----:B--2---:R-:W-:-:S03]  /*29f70*/  FMUL.FTZ R47, R6, R47 ;  /* 0x0000002f062f7220 */ /* 0x004fc60000410000 */
[----:B------:R-:W2:Y:S01]  /*29f80*/  LD.E R104, desc[UR18][R8.64+0xec] ;  /* 0x0000ec1208687980 */ /* 0x000ea2000c101900 */
[----:B---3--:R-:W-:-:S03]  /*29f90*/  FMUL.FTZ R49, R6, R49 ;  /* 0x0000003106317220 */ /* 0x008fc60000410000 */
[----:B------:R0:W-:Y:S01]  /*29fa0*/  ST.E desc[UR8][R8.64+0x10], R47 ;  /* 0x0000102f08007985 */ /* 0x0001e2000c101908 */
[----:B----4-:R-:W-:-:S03]  /*29fb0*/  FMUL.FTZ R51, R6, R51 ;  /* 0x0000003306337220 */ /* 0x010fc60000410000 */
[----:B------:R1:W-:Y:S01]  /*29fc0*/  ST.E desc[UR4][R8.64], R49 ;  /* 0x0000003108007985 */ /* 0x0003e2000c101904 */
[----:B------:R-:W-:-:S03]  /*29fd0*/  FMUL.FTZ R53, R6, R53 ;  /* 0x0000003506357220 */ /* 0x000fc60000410000 */
[----:B------:R3:W-:Y:S01]  /*29fe0*/  ST.E desc[UR6][R8.64+0x4], R51 ;  /* 0x0000043308007985 */ /* 0x0007e2000c101906 */
[----:B------:R-:W-:-:S03]  /*29ff0*/  FMUL.FTZ R55, R6, R55 ;  /* 0x0000003706377220 */ /* 0x000fc60000410000 */
[----:B0-----:R-:W4:Y:S01]  /*2a000*/  LD.E R47, desc[UR14][R8.64+0x170] ;  /* 0x0001700e082f7980 */ /* 0x001f22000c101900 */
[----:B------:R-:W-:-:S03]  /*2a010*/  FMUL.FTZ R57, R6, R57 ;  /* 0x0000003906397220 */ /* 0x000fc60000410000 */
[----:B-1----:R-:W2:Y:S01]  /*2a020*/  LD.E R49, desc[UR16][R8.64+0x174] ;  /* 0x0001741008317980 */ /* 0x002ea2000c101900 */
[----:B------:R-:W-:-:S03]  /*2a030*/  FMUL.FTZ R59, R6, R59 ;  /* 0x0000003b063b7220 */ /* 0x000fc60000410000 */
[----:B------:R0:W-:Y:S01]  /*2a040*/  ST.E desc[UR10][R8.64+0x14], R53 ;  /* 0x0000143508007985 */ /* 0x0001e2000c10190a */
[----:B------:R-:W-:-:S03]  /*2a050*/  FMUL.FTZ R61, R6, R61 ;  /* 0x0000003d063d7220 */ /* 0x000fc60000410000 */
[----:B---3--:R-:W3:Y:S01]  /*2a060*/  LD.E R51, desc[UR18][R8.64+0x180] ;  /* 0x0001801208337980 */ /* 0x008ee2000c101900 */
[----:B------:R-:W-:-:S03]  /*2a070*/  FMUL.FTZ R63, R6, R63 ;  /* 0x0000003f063f7220 */ /* 0x000fc60000410000 */
[----:B------:R1:W-:Y:S01]  /*2a080*/  ST.E desc[UR12][R8.64+0x20], R55 ;  /* 0x0000203708007985 */ /* 0x0003e2000c10190c */
[----:B------:R-:W-:-:S03]  /*2a090*/  FMUL.FTZ R65, R6, R65 ;  /* 0x0000004106417220 */ /* 0x000fc60000410000 */
[----:B0-----:R-:W3:Y:S01]  /*2a0a0*/  LD.E R53, desc[UR20][R8.64+0x184] ;  /* 0x0001841408357980 */ /* 0x001ee2000c101900 */
[----:B------:R-:W-:-:S03]  /*2a0b0*/  FMUL.FTZ R67, R6, R67 ;  /* 0x0000004306437220 */ /* 0x000fc60000410000 */
[----:B------:R0:W-:Y:S01]  /*2a0c0*/  ST.E desc[UR14][R8.64+0x24], R57 ;  /* 0x0000243908007985 */ /* 0x0001e2000c10190e */
[----:B------:R-:W-:-:S03]  /*2a0d0*/  FMUL.FTZ R69, R6, R69 ;  /* 0x0000004506457220 */ /* 0x000fc60000410000 */
[----:B-1----:R-:W3:Y:S01]  /*2a0e0*/  LD.E R55, desc[UR12][R8.64+0x190] ;  /* 0x0001900c08377980 */ /* 0x002ee2000c101900 */
[----:B------:R-:W-:-:S03]  /*2a0f0*/  FMUL.FTZ R71, R6, R71 ;  /* 0x0000004706477220 */ /* 0x000fc60000410000 */
[----:B------:R1:W-:Y:S04]  /*2a100*/  ST.E desc[UR16][R8.64+0x30], R59 ;  /* 0x0000303b08007985 */ /* 0x0003e8000c101910 */
[----:B0-----:R-:W3:Y:S01]  /*2a110*/  LD.E R57, desc[UR14][R8.64+0x194] ;  /* 0x0001940e08397980 */ /* 0x001ee2000c101900 */
[----:B------:R-:W-:-:S03]  /*2a120*/  FMUL.FTZ R73, R6, R73 ;  /* 0x0000004906497220 */ /* 0x000fc60000410000 */
[----:B------:R0:W-:Y:S01]  /*2a130*/  ST.E desc[UR4][R8.64+0x34], R61 ;  /* 0x0000343d08007985 */ /* 0x0001e2000c101904 */
[----:B------:R-:W-:-:S03]  /*2a140*/  FMUL.FTZ R75, R6, R75 ;  /* 0x0000004b064b7220 */ /* 0x000fc60000410000 */
[----:B-1----:R-:W3:Y:S01]  /*2a150*/  LD.E R59, desc[UR16][R8.64+0x1a0] ;  /* 0x0001a010083b7980 */ /* 0x002ee2000c101900 */
[----:B------:R-:W-:-:S03]  /*2a160*/  FMUL.FTZ R113, R6, R113 ;  /* 0x0000007106717220 */ /* 0x000fc60000410000 */
[----:B------:R1:W-:Y:S01]  /*2a170*/  ST.E desc[UR6][R8.64+0x40], R63 ;  /* 0x0000403f08007985 */ /* 0x0003e2000c101906 */
[----:B------:R-:W-:-:S03]  /*2a180*/  FMUL.FTZ R117, R6, R117 ;  /* 0x0000007506757220 */ /* 0x000fc60000410000 */
[----:B0-----:R-:W3:Y:S01]  /*2a190*/  LD.E R61, desc[UR18][R8.64+0x1a4] ;  /* 0x0001a412083d7980 */ /* 0x001ee2000c101900 */
[----:B------:R-:W-:-:S03]  /*2a1a0*/  FMUL.FTZ R115, R6, R115 ;  /* 0x0000007306737220 */ /* 0x000fc60000410000 */
[----:B------:R0:W-:Y:S04]  /*2a1b0*/  ST.E desc[UR8][R8.64+0x44], R65 ;  /* 0x0000444108007985 */ /* 0x0001e8000c101908 */
[----:B-1----:R-:W3:Y:S04]  /*2a1c0*/  LD.E R63, desc[UR12][R8.64+0x1b0] ;  /* 0x0001b00c083f7980 */ /* 0x002ee8000c101900 */
[----:B------:R1:W-:Y:S04]  /*2a1d0*/  ST.E desc[UR10][R8.64+0x50], R67 ;  /* 0x0000504308007985 */ /* 0x0003e8000c10190a */
[----:B0-----:R-:W3:Y:S04]  /*2a1e0*/  LD.E R65, desc[UR20][R8.64+0x1b4] ;  /* 0x0001b41408417980 */ /* 0x001ee8000c101900 */
[----:B------:R0:W-:Y:S04]  /*2a1f0*/  ST.E desc[UR12][R8.64+0x54], R69 ;  /* 0x0000544508007985 */ /* 0x0001e8000c10190c */
[----:B-1----:R-:W3:Y:S04]  /*2a200*/  LD.E R67, desc[UR14][R8.64+0x1c0] ;  /* 0x0001c00e08437980 */ /* 0x002ee8000c101900 */
[----:B------:R1:W-:Y:S04]  /*2a210*/  ST.E desc[UR14][R8.64+0x60], R71 ;  /* 0x0000604708007985 */ /* 0x0003e8000c10190e */
[----:B0-----:R-:W3:Y:S04]  /*2a220*/  LD.E R69, desc[UR10][R8.64+0x1c4] ;  /* 0x0001c40a08457980 */ /* 0x001ee8000c101900 */
[----:B------:R0:W-:Y:S04]  /*2a230*/  ST.E desc[UR16][R8.64+0x64], R73 ;  /* 0x0000644908007985 */ /* 0x0001e8000c101910 */
[----:B-1----:R-:W3:Y:S04]  /*2a240*/  LD.E R71, desc[UR12][R8.64+0x1d0] ;  /* 0x0001d00c08477980 */ /* 0x002ee8000c101900 */
[----:B------:R1:W-:Y:S04]  /*2a250*/  ST.E desc[UR4][R8.64+0x70], R75 ;  /* 0x0000704b08007985 */ /* 0x0003e8000c101904 */
[----:B------:R1:W-:Y:S04]  /*2a260*/  ST.E desc[UR6][R8.64+0x74], R113 ;  /* 0x0000747108007985 */ /* 0x0003e8000c101906 */
[----:B0-----:R-:W3:Y:S04]  /*2a270*/  LD.E R73, desc[UR16][R8.64+0x1d4] ;  /* 0x0001d41008497980 */ /* 0x001ee8000c101900 */
[----:B------:R0:W-:Y:S04]  /*2a280*/  ST.E desc[UR10][R8.64+0x84], R117 ;  /* 0x0000847508007985 */ /* 0x0001e8000c10190a */
[----:B-1----:R-:W3:Y:S01]  /*2a290*/  LD.E R75, desc[UR18][R8.64+0x1e0] ;  /* 0x0001e012084b7980 */ /* 0x002ee2000c101900 */
[----:B------:R-:W-:-:S03]  /*2a2a0*/  FMUL.FTZ R113, R6, R77 ;  /* 0x0000004d06717220 */ /* 0x000fc60000410000 */
[----:B------:R1:W-:Y:S04]  /*2a2b0*/  ST.E desc[UR8][R8.64+0x80], R115 ;  /* 0x0000807308007985 */ /* 0x0003e8000c101908 */
[----:B------:R-:W3:Y:S01]  /*2a2c0*/  LD.E R77, desc[UR10][R8.64+0x1e4] ;  /* 0x0001e40a084d7980 */ /* 0x000ee2000c101900 */
[----:B0-----:R-:W-:-:S03]  /*2a2d0*/  FMUL.FTZ R117, R6, R81 ;  /* 0x0000005106757220 */ /* 0x001fc60000410000 */
[----:B------:R-:W3:Y:S01]  /*2a2e0*/  LD.E R81, desc[UR14][R8.64+0x1f0] ;  /* 0x0001f00e08517980 */ /* 0x000ee2000c101900 */
[----:B-1----:R-:W-:-:S03]  /*2a2f0*/  FMUL.FTZ R115, R6, R79 ;  /* 0x0000004f06737220 */ /* 0x002fc60000410000 */
[----:B------:R-:W3:Y:S04]  /*2a300*/  LD.E R102, desc[UR22][R8.64+0xf8] ;  /* 0x0000f81608667980 */ /* 0x000ee8000c101900 */
[----:B------:R-:W3:Y:S01]  /*2a310*/  LD.E R79, desc[UR20][R8.64+0x1f4] ;  /* 0x0001f414084f7980 */ /* 0x000ee2000c101900 */
[----:B------:R-:W-:-:S03]  /*2a320*/  R2UR UR27, R5 ;  /* 0x00000000051b72ca */ /* 0x000fc600000e0000 */
        /* <DEDUP_REMOVED lines=9> */
[----:B------:R-:W-:-:S03]  /*2a3c0*/  FMUL.FTZ R83, R6, R83 ;  /* 0x0000005306537220 */ /* 0x000fc60000410000 */
[----:B------:R-:W3:Y:S01]  /*2a3d0*/  LD.E R110, desc[UR22][R8.64+0x148] ;  /* 0x00014816086e7980 */ /* 0x000ee2000c101900 */
[----:B------:R-:W-:-:S03]  /*2a3e0*/  FMUL.FTZ R85, R6, R85 ;  /* 0x0000005506557220 */ /* 0x000fc60000410000 */
[----:B------:R-:W3:Y:S04]  /*2a3f0*/  LD.E R106, desc[UR14][R8.64+0x14c] ;  /* 0x00014c0e086a7980 */ /* 0x000ee8000c101900 */
[----:B------:R-:W3:Y:S04]  /*2a400*/  LD.E R138, desc[UR16][R8.64+0x158] ;  /* 0x00015810088a7980 */ /* 0x000ee8000c101900 */
[----:B------:R-:W3:Y:S01]  /*2a410*/  LD.E R136, desc[UR24][R8.64+0x15c] ;  /* 0x00015c1808887980 */ /* 0x000ee2000c101900 */
[----:B------:R-:W-:-:S03]  /*2a420*/  FMUL.FTZ R99, R6, R99 ;  /* 0x0000006306637220 */ /* 0x000fc60000410000 */
[----:B------:R-:W3:Y:S04]  /*2a430*/  LD.E R128, desc[UR26][R8.64+0x168] ;  /* 0x0001681a08807980 */ /* 0x000ee8000c101900 */
[----:B------:R-:W3:Y:S04]  /*2a440*/  LD.E R134, desc[UR12][R8.64+0x16c] ;  /* 0x00016c0c08867980 */ /* 0x000ee8000c101900 */
[----:B------:R-:W3:Y:S01]  /*2a450*/  LD.E R132, desc[UR18][R8.64+0x178] ;  /* 0x0001781208847980 */ /* 0x000ee2000c101900 */
[----:B------:R-:W-:-:S03]  /*2a460*/  FMUL.FTZ R87, R6, R87 ;  /* 0x0000005706577220 */ /* 0x000fc60000410000 */
[----:B------:R-:W3:Y:S04]  /*2a470*/  LD.E R130, desc[UR20][R8.64+0x17c] ;  /* 0x00017c1408827980 */ /* 0x000ee8000c101900 */
[----:B------:R0:W-:Y:S04]  /*2a480*/  ST.E desc[UR4][R8.64+0x144], R83 ;  /* 0x0001445308007985 */ /* 0x0001e8000c101904 */
[----:B------:R-:W3:Y:S01]  /*2a490*/  LD.E R140, desc[UR6][R8.64+0x188] ;  /* 0x00018806088c7980 */ /* 0x000ee2000c101900 */
[----:B------:R-:W-:-:S03]  /*2a4a0*/  FMUL.FTZ R119, R6, R119 ;  /* 0x0000007706777220 */ /* 0x000fc60000410000 */
[----:B------:R1:W-:Y:S01]  /*2a4b0*/  ST.E desc[UR6][R8.64+0x140], R85 ;  /* 0x0001405508007985 */ /* 0x0003e2000c101906 */
[----:B------:R-:W-:-:S03]  /*2a4c0*/  FMUL.FTZ R121, R6, R121 ;  /* 0x0000007906797220 */ /* 0x000fc60000410000 */
[----:B0-----:R-:W3:Y:S01]  /*2a4d0*/  LD.E R83, desc[UR8][R8.64+0x18c] ;  /* 0x00018c0808537980 */ /* 0x001ee2000c101900 */
[C---:B------:R-:W-:Y:S01]  /*2a4e0*/  FMUL.FTZ R123, R6.reuse, R123 ;  /* 0x0000007b067b7220 */ /* 0x040fe20000410000 */
[C---:B------:R-:W-:Y:S02]  /*2a4f0*/  FMUL.FTZ R125, R6.reuse, R125 ;  /* 0x0000007d067d7220 */ /* 0x040fe40000410000 */
[----:B------:R-:W3:Y:S01]  /*2a500*/  LD.E R146, desc[UR10][R8.64+0x198] ;  /* 0x0001980a08927980 */ /* 0x000ee2000c101900 */
[C---:B------:R-:W-:Y:S01]  /*2a510*/  FMUL.FTZ R127, R6.reuse, R127 ;  /* 0x0000007f067f7220 */ /* 0x040fe20000410000 */
[C---:B------:R-:W-:Y:S01]  /*2a520*/  FMUL.FTZ R129, R6.reuse, R129 ;  /* 0x0000008106817220 */ /* 0x040fe20000410000 */
[C---:B-1----:R-:W-:Y:S01]  /*2a530*/  FMUL.FTZ R85, R6.reuse, R3 ;  /* 0x0000000306557220 */ /* 0x042fe20000410000 */
[C---:B------:R-:W-:Y:S01]  /*2a540*/  FMUL.FTZ R131, R6.reuse, R131 ;  /* 0x0000008306837220 */ /* 0x040fe20000410000 */
[----:B------:R-:W3:Y:S01]  /*2a550*/  LD.E R3, desc[UR12][R8.64+0x19c] ;  /* 0x00019c0c08037980 */ /* 0x000ee2000c101900 */
[C---:B------:R-:W-:Y:S01]  /*2a560*/  FMUL.FTZ R133, R6.reuse, R133 ;  /* 0x0000008506857220 */ /* 0x040fe20000410000 */
[C---:B------:R-:W-:Y:S01]  /*2a570*/  FMUL.FTZ R109, R6.reuse, R109 ;  /* 0x0000006d066d7220 */ /* 0x040fe20000410000 */
[C---:B------:R-:W-:Y:S01]  /*2a580*/  FMUL.FTZ R111, R6.reuse, R111 ;  /* 0x0000006f066f7220 */ /* 0x040fe20000410000 */
[C---:B------:R-:W-:Y:S01]  /*2a590*/  FMUL.FTZ R105, R6.reuse, R105 ;  /* 0x0000006906697220 */ /* 0x040fe20000410000 */
        /* <DEDUP_REMOVED lines=9> */
[----:B------:R-:W3:Y:S04]  /*2a630*/  LD.E R150, desc[UR14][R8.64+0x1a8] ;  /* 0x0001a80e08967980 */ /* 0x000ee8000c101900 */
[----:B------:R-:W3:Y:S01]  /*2a640*/  LD.E R148, desc[UR16][R8.64+0x1ac] ;  /* 0x0001ac1008947980 */ /* 0x000ee2000c101900 */
[----:B0-----:R-:W-:-:S03]  /*2a650*/  FMUL.FTZ R99, R6, R45 ;  /* 0x0000002d06637220 */ /* 0x001fc60000410000 */
[----:B------:R-:W3:Y:S04]  /*2a660*/  LD.E R144, desc[UR4][R8.64+0x1b8] ;  /* 0x0001b80408907980 */ /* 0x000ee8000c101900 */
[----:B------:R0:W-:Y:S04]  /*2a670*/  ST.E desc[UR10][R8.64+0x154], R87 ;  /* 0x0001545708007985 */ /* 0x0001e8000c10190a */
[----:B------:R-:W3:Y:S04]  /*2a680*/  LD.E R142, desc[UR6][R8.64+0x1bc] ;  /* 0x0001bc06088e7980 */ /* 0x000ee8000c101900 */
[----:B------:R1:W-:Y:S04]  /*2a690*/  ST.E desc[UR4][R8.64+0x160], R85 ;  /* 0x0001605508007985 */ /* 0x0003e8000c101904 */
[----:B0-----:R-:W3:Y:S04]  /*2a6a0*/  LD.E R87, desc[UR8][R8.64+0x1c8] ;  /* 0x0001c80808577980 */ /* 0x001ee8000c101900 */
        /* <DEDUP_REMOVED lines=19> */
[----:B------:R-:W-:Y:S04]  /*2a7e0*/  ST.E desc[UR4][R8.64+0x130], R93 ;  /* 0x0001305d08007985 */ /* 0x000fe8000c101904 */
[----:B------:R-:W-:Y:S04]  /*2a7f0*/  ST.E desc[UR6][R8.64+0x134], R91 ;  /* 0x0001345b08007985 */ /* 0x000fe8000c101906 */
[----:B------:R4:W-:Y:S04]  /*2a800*/  ST.E desc[UR8][R8.64+0x150], R89 ;  /* 0x0001505908007985 */ /* 0x0009e8000c101908 */
[----:B------:R-:W3:Y:S04]  /*2a810*/  LD.E R45, desc[UR10][R8.64+0x1cc] ;  /* 0x0001cc0a082d7980 */ /* 0x000ee8000c101900 */
[----:B-1----:R-:W3:Y:S04]  /*2a820*/  LD.E R85, desc[UR12][R8.64+0x1d8] ;  /* 0x0001d80c08557980 */ /* 0x002ee8000c101900 */
[----:B------:R-:W-:Y:S04]  /*2a830*/  ST.E desc[UR4][R8.64+0x164], R99 ;  /* 0x0001646308007985 */ /* 0x000fe8000c101904 */
[----:B0-----:R-:W3:Y:S04]  /*2a840*/  LD.E R97, desc[UR6][R8.64+0x1dc] ;  /* 0x0001dc0608617980 */ /* 0x001ee8000c101900 */
[----:B----4-:R-:W4:Y:S04]  /*2a850*/  LD.E R89, desc[UR14][R8.64+0x1e8] ;  /* 0x0001e80e08597980 */ /* 0x010f28000c101900 */
[----:B------:R-:W4:Y:S04]  /*2a860*/  LD.E R95, desc[UR16][R8.64+0x1ec] ;  /* 0x0001ec10085f7980 */ /* 0x000f28000c101900 */
[----:B------:R-:W4:Y:S04]  /*2a870*/  LD.E R93, desc[UR18][R8.64+0x1f8] ;  /* 0x0001f812085d7980 */ /* 0x000f28000c101900 */
[----:B------:R-:W4:Y:S01]  /*2a880*/  LD.E R91, desc[UR20][R8.64+0x1fc] ;  /* 0x0001fc14085b7980 */ /* 0x000f22000c101900 */
[C---:B------:R-:W-:Y:S01]  /*2a890*/  FMUL.FTZ R47, R6.reuse, R47 ;  /* 0x0000002f062f7220 */ /* 0x040fe20000410000 */
[C---:B--2---:R-:W-:Y:S01]  /*2a8a0*/  FMUL.FTZ R49, R6.reuse, R49 ;  /* 0x0000003106317220 */ /* 0x044fe20000410000 */
[C---:B---3--:R-:W-:Y:S01]  /*2a8b0*/  FMUL.FTZ R51, R6.reuse, R51 ;  /* 0x0000003306337220 */ /* 0x048fe20000410000 */
        /* <DEDUP_REMOVED lines=8> */
[----:B------:R-:W-:-:S02]  /*2a940*/  FMUL.FTZ R65, R6, R65 ;  /* 0x0000004106417220 */ /* 0x000fc40000410000 */
        /* <DEDUP_REMOVED lines=15> */
[----:B0-----:R-:W-:-:S03]  /*2aa40*/  FMUL.FTZ R47, R7, R52 ;  /* 0x00000034072f7220 */ /* 0x001fc60000410000 */
[----:B------:R-:W-:Y:S01]  /*2aa50*/  ST.E desc[UR6][R8.64+0x1c0], R67 ;  /* 0x0001c04308007985 */ /* 0x000fe2000c101906 */
[----:B------:R-:W-:-:S03]  /*2aa60*/  FMUL.FTZ R79, R6, R79 ;  /* 0x0000004f064f7220 */ /* 0x000fc60000410000 */
[----:B------:R-:W-:Y:S01]  /*2aa70*/  ST.E desc[UR8][R8.64+0x1c4], R69 ;  /* 0x0001c44508007985 */ /* 0x000fe2000c101908 */
[----:B-1----:R-:W-:-:S03]  /*2aa80*/  FMUL.FTZ R49, R7, R50 ;  /* 0x0000003207317220 */ /* 0x002fc60000410000 */
[----:B------:R-:W-:Y:S01]  /*2aa90*/  ST.E desc[UR4][R8.64+0x1d0], R71 ;  /* 0x0001d04708007985 */ /* 0x000fe2000c101904 */
[----:B--2---:R-:W-:-:S03]  /*2aaa0*/  FMUL.FTZ R51, R7, R48 ;  /* 0x0000003007337220 */ /* 0x004fc60000410000 */
[----:B------:R-:W-:Y:S01]  /*2aab0*/  ST.E desc[UR10][R8.64+0x1d4], R73 ;  /* 0x0001d44908007985 */ /* 0x000fe2000c10190a */
[----:B---3--:R-:W-:-:S03]  /*2aac0*/  FMUL.FTZ R53, R7, R2 ;  /* 0x0000000207357220 */ /* 0x008fc60000410000 */
[----:B------:R-:W-:Y:S01]  /*2aad0*/  ST.E desc[UR12][R8.64+0x1e0], R75 ;  /* 0x0001e04b08007985 */ /* 0x000fe2000c10190c */
[----:B------:R-:W-:-:S03]  /*2aae0*/  FMUL.FTZ R55, R7, R46 ;  /* 0x0000002e07377220 */ /* 0x000fc60000410000 */
[----:B------:R-:W-:Y:S04]  /*2aaf0*/  ST.E desc[UR6][R8.64+0x1e4], R77 ;  /* 0x0001e44d08007985 */ /* 0x000fe8000c101906 */
[----:B------:R-:W-:Y:S04]  /*2ab00*/  ST.E desc[UR4][R8.64+0x1f0], R81 ;  /* 0x0001f05108007985 */ /* 0x000fe8000c101904 */
[----:B------:R-:W-:Y:S01]  /*2ab10*/  ST.E desc[UR8][R8.64+0x1f4], R79 ;  /* 0x0001f44f08007985 */ /* 0x000fe2000c101908 */
[----:B------:R-:W-:-:S03]  /*2ab20*/  FMUL.FTZ R57, R7, R58 ;  /* 0x0000003a07397220 */ /* 0x000fc60000410000 */
        /* <DEDUP_REMOVED lines=9> */
[C---:B------:R-:W-:Y:S01]  /*2abc0*/  FMUL.FTZ R59, R7.reuse, R78 ;  /* 0x0000004e073b7220 */ /* 0x040fe20000410000 */
[C---:B0-----:R-:W-:Y:S02]  /*2abd0*/  FMUL.FTZ R53, R7.reuse, R76 ;  /* 0x0000004c07357220 */ /* 0x041fe40000410000 */
[----:B------:R0:W-:Y:S01]  /*2abe0*/  ST.E desc[UR8][R8.64+0x38], R49 ;  /* 0x0000383108007985 */ /* 0x0001e2000c101908 */
[----:B-1----:R-:W-:-:S03]  /*2abf0*/  FMUL.FTZ R55, R7, R80 ;  /* 0x0000005007377220 */ /* 0x002fc60000410000 */
[----:B------:R-:W-:Y:S01]  /*2ac00*/  ST.E desc[UR10][R8.64+0x3c], R57 ;  /* 0x00003c3908007985 */ /* 0x000fe2000c10190a */
[----:B--2---:R-:W-:-:S03]  /*2ac10*/  FMUL.FTZ R47, R7, R74 ;  /* 0x0000004a072f7220 */ /* 0x004fc60000410000 */
[----:B------:R1:W-:Y:S01]  /*2ac20*/  ST.E desc[UR6][R8.64+0x48], R51 ;  /* 0x0000483308007985 */ /* 0x0003e2000c101906 */
[----:B0-----:R-:W-:-:S03]  /*2ac30*/  FMUL.FTZ R49, R7, R72 ;  /* 0x0000004807317220 */ /* 0x001fc60000410000 */
[----:B------:R0:W-:Y:S04]  /*2ac40*/  ST.E desc[UR12][R8.64+0x4c], R53 ;  /* 0x00004c3508007985 */ /* 0x0001e8000c10190c */
[----:B------:R2:W-:Y:S01]  /*2ac50*/  ST.E desc[UR14][R8.64+0x58], R55 ;  /* 0x0000583708007985 */ /* 0x0005e2000c10190e */
[----:B-1----:R-:W-:-:S03]  /*2ac60*/  FMUL.FTZ R51, R7, R70 ;  /* 0x0000004607337220 */ /* 0x002fc60000410000 */
[----:B------:R1:W-:Y:S01]  /*2ac70*/  ST.E desc[UR16][R8.64+0x5c], R59 ;  /* 0x00005c3b08007985 */ /* 0x0003e2000c101910 */
[C---:B------:R-:W-:Y:S01]  /*2ac80*/  FMUL.FTZ R57, R7.reuse, R66 ;  /* 0x0000004207397220 */ /* 0x040fe20000410000 */
[C---:B0-----:R-:W-:Y:S02]  /*2ac90*/  FMUL.FTZ R53, R7.reuse, R62 ;  /* 0x0000003e07357220 */ /* 0x041fe40000410000 */
[----:B------:R0:W-:Y:S01]  /*2aca0*/  ST.E desc[UR4][R8.64+0x68], R47 ;  /* 0x0000682f08007985 */ /* 0x0001e2000c101904 */
[----:B--2---:R-:W-:-:S03]  /*2acb0*/  FMUL.FTZ R55, R7, R68 ;  /* 0x0000004407377220 */ /* 0x004fc60000410000 */
[----:B------:R2:W-:Y:S01]  /*2acc0*/  ST.E desc[UR8][R8.64+0x6c], R49 ;  /* 0x00006c3108007985 */ /* 0x0005e2000c101908 */
[----:B-1----:R-:W-:-:S03]  /*2acd0*/  FMUL.FTZ R59, R7, R64 ;  /* 0x00000040073b7220 */ /* 0x002fc60000410000 */
[----:B------:R1:W-:Y:S01]  /*2ace0*/  ST.E desc[UR6][R8.64+0x78], R51 ;  /* 0x0000783308007985 */ /* 0x0003e2000c101906 */
[----:B0-----:R-:W-:-:S03]  /*2acf0*/  FMUL.FTZ R47, R7, R92 ;  /* 0x0000005c072f7220 */ /* 0x001fc60000410000 */
        /* <DEDUP_REMOVED lines=10> */
[----:B------:R1:W-:Y:S04]  /*2ada0*/  ST.E desc[UR6][R8.64+0xa8], R49 ;  /* 0x0000a83108007985 */ /* 0x0003e8000c101906 */
[----:B------:R3:W-:Y:S01]  /*2adb0*/  ST.E desc[UR8][R8.64+0xac], R51 ;  /* 0x0000ac3308007985 */ /* 0x0007e2000c101908 */
[C---:B0-----:R-:W-:Y:S01]  /*2adc0*/  FMUL.FTZ R59, R7.reuse, R96 ;  /* 0x00000060073b7220 */ /* 0x041fe20000410000 */
[C---:B--2---:R-:W-:Y:S02]  /*2add0*/  FMUL.FTZ R47, R7.reuse, R98 ;  /* 0x00000062072f7220 */ /* 0x044fe40000410000 */
[----:B------:R0:W-:Y:S01]  /*2ade0*/  ST.E desc[UR10][R8.64+0xb8], R53 ;  /* 0x0000b83508007985 */ /* 0x0001e2000c10190a */
[----:B-1----:R-:W-:-:S03]  /*2adf0*/  FMUL.FTZ R49, R7, R94 ;  /* 0x0000005e07317220 */ /* 0x002fc60000410000 */
        /* <DEDUP_REMOVED lines=43> */
[----:B------:R1:W-:Y:S01]  /*2b0b0*/  ST.E desc[UR10][R8.64+0x168], R53 ;  /* 0x0001683508007985 */ /* 0x0003e2000c10190a */
[----:B------:R-:W-:-:S03]  /*2b0c0*/  FMUL.FTZ R3, R7, R3 ;  /* 0x0000000307037220 */ /* 0x000fc60000410000 */
[----:B------:R3:W-:Y:S01]  /*2b0d0*/  ST.E desc[UR12][R8.64+0x16c], R55 ;  /* 0x00016c3708007985 */ /* 0x0007e2000c10190c */
[C---:B--2---:R-:W-:Y:S01]  /*2b0e0*/  FMUL.FTZ R51, R7.reuse, R150 ;  /* 0x0000009607337220 */ /* 0x044fe20000410000 */
[C---:B0-----:R-:W-:Y:S02]  /*2b0f0*/  FMUL.FTZ R47, R7.reuse, R146 ;  /* 0x00000092072f7220 */ /* 0x041fe40000410000 */
[----:B------:R-:W-:Y:S01]  /*2b100*/  ST.E desc[UR14][R8.64+0x178], R57 ;  /* 0x0001783908007985 */ /* 0x000fe2000c10190e */
[----:B-1----:R-:W-:-:S03]  /*2b110*/  FMUL.FTZ R53, R7, R148 ;  /* 0x0000009407357220 */ /* 0x002fc60000410000 */
[----:B------:R-:W-:Y:S01]  /*2b120*/  ST.E desc[UR16][R8.64+0x17c], R59 ;  /* 0x00017c3b08007985 */ /* 0x000fe2000c101910 */
[----:B------:R-:W-:-:S03]  /*2b130*/  FMUL.FTZ R87, R7, R87 ;  /* 0x0000005707577220 */ /* 0x000fc60000410000 */
[----:B------:R0:W-:Y:S01]  /*2b140*/  ST.E desc[UR6][R8.64+0x188], R49 ;  /* 0x0001883108007985 */ /* 0x0001e2000c101906 */
[----:B---3--:R-:W-:-:S03]  /*2b150*/  FMUL.FTZ R55, R7, R142 ;  /* 0x0000008e07377220 */ /* 0x008fc60000410000 */
[----:B------:R-:W-:Y:S01]  /*2b160*/  ST.E desc[UR4][R8.64+0x18c], R83 ;  /* 0x00018c5308007985 */ /* 0x000fe2000c101904 */
[----:B------:R-:W-:-:S03]  /*2b170*/  FMUL.FTZ R45, R7, R45 ;  /* 0x0000002d072d7220 */ /* 0x000fc60000410000 */
[----:B------:R-:W-:Y:S01]  /*2b180*/  ST.E desc[UR8][R8.64+0x198], R47 ;  /* 0x0001982f08007985 */ /* 0x000fe2000c101908 */
[----:B0-----:R-:W-:-:S03]  /*2b190*/  FMUL.FTZ R49, R7, R144 ;  /* 0x0000009007317220 */ /* 0x001fc60000410000 */
[----:B------:R0:W-:Y:S01]  /*2b1a0*/  ST.E desc[UR10][R8.64+0x19c], R3 ;  /* 0x00019c0308007985 */ /* 0x0001e2000c10190a */
[C---:B------:R-:W-:Y:S01]  /*2b1b0*/  FMUL.FTZ R85, R7.reuse, R85 ;  /* 0x0000005507557220 */ /* 0x040fe20000410000 */
[C---:B------:R-:W-:Y:S02]  /*2b1c0*/  FMUL.FTZ R97, R7.reuse, R97 ;  /* 0x0000006107617220 */ /* 0x040fe40000410000 */
[----:B------:R-:W-:Y:S01]  /*2b1d0*/  ST.E desc[UR12][R8.64+0x1a8], R51 ;  /* 0x0001a83308007985 */ /* 0x000fe2000c10190c */
[----:B----4-:R-:W-:-:S03]  /*2b1e0*/  FMUL.FTZ R89, R7, R89 ;  /* 0x0000005907597220 */ /* 0x010fc60000410000 */
[----:B------:R-:W-:Y:S01]  /*2b1f0*/  ST.E desc[UR14][R8.64+0x1ac], R53 ;  /* 0x0001ac3508007985 */ /* 0x000fe2000c10190e */
[----:B------:R-:W-:-:S03]  /*2b200*/  FMUL.FTZ R95, R7, R95 ;  /* 0x0000005f075f7220 */ /* 0x000fc60000410000 */
[----:B------:R-:W-:Y:S01]  /*2b210*/  ST.E desc[UR6][R8.64+0x1b8], R49 ;  /* 0x0001b83108007985 */ /* 0x000fe2000c101906 */
[----:B------:R-:W-:-:S03]  /*2b220*/  FMUL.FTZ R93, R7, R93 ;  /* 0x0000005d075d7220 */ /* 0x000fc60000410000 */
[----:B------:R-:W-:Y:S01]  /*2b230*/  ST.E desc[UR16][R8.64+0x1bc], R55 ;  /* 0x0001bc3708007985 */ /* 0x000fe2000c101910 */
[----:B------:R-:W-:-:S03]  /*2b240*/  FMUL.FTZ R91, R7, R91 ;  /* 0x0000005b075b7220 */ /* 0x000fc60000410000 */
        /* <DEDUP_REMOVED lines=8> */
[----:B------:R-:W3:Y:S04]  /*2b2d0*/  LDL.64 R6, [R0+0x58] ;  /* 0x0000580000067983 */ /* 0x000ee80000100a00 */
[----:B0-----:R-:W1:Y:S04]  /*2b2e0*/  LDL.64 R2, [R0] ;  /* 0x0000000000027983 */ /* 0x001e680000100a00 */
[----:B---3--:R-:W3:Y:S01]  /*2b2f0*/  LD.E R47, desc[UR4][R6.64] ;  /* 0x00000004062f7980 */ /* 0x008ee2000c101900 */
[----:B------:R-:W-:Y:S03]  /*2b300*/  BSSY B2, `(.L_x_11942) ;  /* 0x000001f000027945 */ /* 0x000fe60003800000 */
[----:B-1----:R2:W5:Y:S01]  /*2b310*/  LD.E R45, desc[UR4][R2.64] ;  /* 0x00000004022d7980 */ /* 0x002562000c101900 */
        /* <DEDUP_REMOVED lines=25> */
[----:B---3--:R-:W-:-:S04]  /*2b4b0*/  LOP3.LUT R47, R47, 0x1, RZ, 0xfc, !PT ;  /* 0x000000012f2f7812 */ /* 0x008fc800078efcff */
[----:B------:R-:W-:-:S13]  /*2b4c0*/  ISETP.NE.AND P0, PT, R47, 0x3, PT ;  /* 0x000000032f00780c */ /* 0x000fda0003f05270 */
[----:B--2---:R-:W-:Y:S05]  /*2b4d0*/  @!P0 BRA `(.L_x_11943) ;  /* 0x0000000000048947 */ /* 0x004fea0003800000 */
[----:B------:R-:W-:Y:S01]  /*2b4e0*/  BPT.TRAP 0x1 ;  /* 0x000000040000795c */ /* 0x000fe20000300000 */
.L_x_11943:
[----:B------:R-:W-:Y:S05]  /*2b4f0*/  BSYNC B2 ;  /* 0x0000000000027941 */ /* 0x000fea0003800000 */
.L_x_11942:
        /* <DEDUP_REMOVED lines=17> */
.L_x_11945:
[----:B------:R-:W-:Y:S05]  /*2b610*/  BSYNC B2 ;  /* 0x0000000000027941 */ /* 0x000fea0003800000 */
.L_x_11944:
        /* <DEDUP_REMOVED lines=10> */
.L_x_11947:
[----:B------:R-:W-:Y:S05]  /*2b6c0*/  BSYNC B2 ;  /* 0x0000000000027941 */ /* 0x000fea0003800000 */
.L_x_11946:
[----:B------:R-:W2:Y:S01]  /*2b6d0*/  LDL.64 R2, [R0+0x50] ;  /* 0x0000500000027983 */ /* 0x000ea20000100a00 */
        /* <DEDUP_REMOVED lines=9> */
[----:B-1----:R-:W4:Y:S01]  /*2b770*/  LDL.64 R6, [R0+0x70] ;  /* 0x0000700000067983 */ /* 0x002f220000100a00 */
[C---:B------:R-:W-:Y:S02]  /*2b780*/  R2UR UR9, R5.reuse ;  /* 0x00000000050972ca */ /* 0x040fe400000e0000 */
[----:B------:R-:W-:Y:S01]  /*2b790*/  R2UR UR10, R4 ;  /* 0x00000000040a72ca */ /* 0x000fe200000e0000 */
[----:B0----5:R-:W4:Y:S01]  /*2b7a0*/  LDL.64 R8, [R0+0x60] ;  /* 0x0000600000087983 */ /* 0x021f220000100a00 */
        /* <DEDUP_REMOVED lines=813> */
[----:B------:R-:W2:Y:S01]  /*2ea80*/  LD.E R14, desc[UR6][R8.64] ;  /* 0x00000006080e7980 */ /* 0x000ea2000c101900 */
[----:B------:R-:W-:-:S02]  /*2ea90*/  R2UR UR6, R4 ;  /* 0x00000000040672ca */ /* 0x000fc400000e0000 */
[C---:B------:R-:W-:Y:S01]  /*2eaa0*/  R2UR UR7, R5.reuse ;  /* 0x00000000050772ca */ /* 0x040fe200000e0000 */
[----:B------:R-:W3:Y:S01]  /*2eab0*/  LD.E R24, desc[UR30][R2.64] ;  /* 0x0000001e02187980 */ /* 0x000ee2000c101900 */
[C---:B------:R-:W-:Y:S02]  /*2eac0*/  R2UR UR30, R4.reuse ;  /* 0x00000000041e72ca */ /* 0x040fe400000e0000 */
[C---:B------:R-:W-:Y:S01]  /*2ead0*/  R2UR UR31, R5.reuse ;  /* 0x00000000051f72ca */ /* 0x040fe200000e0000 */
[----:B0-----:R-:W3:Y:S01]  /*2eae0*/  LD.E R25, desc[UR28][R2.64+0x4] ;  /* 0x0000041c02197980 */ /* 0x001ee2000c101900 */
        /* <DEDUP_REMOVED lines=378> */
[----:B------:R0:W-:Y:S01]  /*30290*/  ST.E desc[UR4][R2.64], R24 ;  /* 0x0000001802007985 */ /* 0x0001e2000c101904 */
[----:B------:R-:W-:-:S02]  /*302a0*/  R2UR UR4, R4 ;  /* 0x00000000040472ca */ /* 0x000fc400000e0000 */
[C---:B------:R-:W-:Y:S01]  /*302b0*/  R2UR UR5, R5.reuse ;  /* 0x00000000050572ca */ /* 0x040fe200000e0000 */
[----:B------:R1:W-:Y:S01]  /*302c0*/  ST.E desc[UR6][R2.64+0x4], R25 ;  /* 0x0000041902007985 */ /* 0x0003e2000c101906 */
[----:B------:R-:W-:Y:S02]  /*302d0*/  R2UR UR6, R4 ;  /* 0x00000000040672ca */ /* 0x000fe400000e0000 */
[----:B------:R-:W-:-:S09]  /*302e0*/  R2UR UR7, R5 ;  /* 0x00000000050772ca */ /* 0x000fd200000e0000 */
        /* <DEDUP_REMOVED lines=765> */
[C---:B------:R-:W-:Y:S01]  /*332c0*/  R2UR UR52, R4.reuse ;  /* 0x00000000043472ca */ /* 0x040fe200000e0000 */
        /* <DEDUP_REMOVED lines=350> */
[----:B------:R-:W-:Y:S02]  /*348b0*/  R2UR UR8, R4 ;  /* 0x00000000040872ca */ /* 0x000fe400000e0000 */
[C---:B------:R-:W-:Y:S01]  /*348c0*/  R2UR UR9, R5.reuse ;  /* 0x00000000050972ca */ /* 0x040fe200000e0000 */
        /* <DEDUP_REMOVED lines=1207> */
[----:B------:R-:W-:-:S13]  /*39440*/  R2UR UR5, R5 ;  /* 0x00000000050572ca */ /* 0x000fda00000e0000 */
        /* <DEDUP_REMOVED lines=2689> */
.L_x_11950:
[----:B------:R-:W-:Y:S05]  /*43c60*/  BSYNC B2 ;  /* 0x0000000000027941 */ /* 0x000fea0003800000 */
.L_x_11949:
        /* <DEDUP_REMOVED lines=9> */
[----:B---3--:R-:W-:Y:S01]  /*43d00*/  PRMT R0, R0, 0x654, R3 ;  /* 0x0000065400007816 */ /* 0x008fe20000000003 */
[----:B------:R-:W-:-:S03]  /*43d10*/  IMAD.MOV.U32 R3, RZ, RZ, 0x0 ;  /* 0x00000000ff037424 */ /* 0x000fc600078e00ff */
[----:B------:R0:W-:Y:S02]  /*43d20*/  SYNCS.ARRIVE.TRANS64.RED.A1T0 RZ, [R0+URZ], RZ ;  /* 0x000000ff00ff79a7 */ /* 0x0001e4000810043f */
[----:B0-----:R-:W-:Y:S05]  /*43d30*/  RET.REL.NODEC R2 `(_ZN7cutlass13device_kernelIN5flash11enable_sm90INS1_16FlashAttnFwdSm90INS1_25CollectiveMainloopFwdSm90ILi2EN4cute5tupleIJNS5_1CILi1EEES8_S8_EEENS6_IJNS7_ILi128EEENS7_ILi96EEENS7_ILi64EEEEEELi256ENS_10bfloat16_tEfNS_4arch4Sm90ELb0ELb1ELb1ELb1ELb1ELb0ELb0ELb1ELb0ELb1ELb1ELb0EEENS1_21CollectiveEpilogueFwdINS6_IJSA_NS7_ILi256EEESB_EEES9_SE_SG_Li256ELb1ELb1ELb1ELb0EEENS1_36VarlenDynamicPersistentTileSchedulerILi128ELi96ELi256ELi128ELb1ELb1ELb1ELb1ELb0ELb1EEEEEEEEEvNT_6ParamsE) ;  /* 0xfffffbc002b07950 */ /* 0x001fea0003c3ffff */
.L_x_11925:
[----:B0-----:R0:W1:Y:S02]  /*43d40*/  SYNCS.PHASECHK.TRANS64.TRYWAIT P0, [R2+URZ], R3 ;  /* 0x00000003020075a7 */ /* 0x001064000800017f */
[----:B-1----:R-:W-:Y:S05]  /*43d50*/  @!P0 NANOSLEEP.SYNCS 0x989680 ;  /* 0x009896800000895d */ /* 0x002fea0003900000 */
[----:B------:R-:W1:Y:S02]  /*43d60*/  @!P0 SYNCS.PHASECHK.TRANS64 P0, [R2+URZ], R3 ;  /* 0x00000003020085a7 */ /* 0x000e64000800007f */
[----:B-1----:R-:W-:Y:S05]  /*43d70*/  @!P0 BRA `(.L_x_11925) ;  /* 0xfffffffc00f08947 */ /* 0x002fea000383ffff */
[----:B------:R-:W-:Y:S05]  /*43d80*/  BRA `(.L_x_11924) ;  /* 0xfffffe28007c7947 */ /* 0x000fea000383ffff */
.L_x_11948:
[----:B0-----:R0:W1:Y:S02]  /*43d90*/  SYNCS.PHASECHK.TRANS64.TRYWAIT P0, [R8+URZ], R9 ;  /* 0x00000009080075a7 */ /* 0x001064000800017f */
[----:B-1----:R-:W-:Y:S05]  /*43da0*/  @!P0 NANOSLEEP.SYNCS 0x989680 ;  /* 0x009896800000895d */ /* 0x002fea0003900000 */
[----:B------:R-:W1:Y:S02]  /*43db0*/  @!P0 SYNCS.PHASECHK.TRANS64 P0, [R8+URZ], R9 ;  /* 0x00000009080085a7 */ /* 0x000e64000800007f */
[----:B-1----:R-:W-:Y:S05]  /*43dc0*/  @!P0 BRA `(.L_x_11948) ;  /* 0xfffffffc00f08947 */ /* 0x002fea000383ffff */
[----:B------:R-:W-:Y:S05]  /*43dd0*/  BRA `(.L_x_11947) ;  /* 0xfffffe7800387947 */ /* 0x000fea000383ffff */
.L_x_11951:
        /* <DEDUP_REMOVED lines=10> */
.L_x_15773:


//--------------------- .text._ZN7cutlass13device_kernelIN5flash11enable_sm90INS1_16FlashAttnFwdSm90INS1_25CollectiveMainloopFwdSm90ILi2EN4cute5tupleIJNS5_1CILi1EEES8_S8_EEENS6_IJNS7_ILi128EEENS7_ILi96EEENS7_ILi64EEEEEELi256ENS_10bfloat16_tEfNS_4arch4Sm90ELb0ELb1ELb1ELb1ELb1ELb1ELb0ELb1ELb0ELb1ELb1ELb0EEENS1_21CollectiveEpilogueFwdINS6_IJSA_NS7_ILi256EEESB_EEES9_SE_SG_Li256ELb1ELb1ELb1ELb0EEENS1_36VarlenDynamicPersistentTileSchedulerILi128ELi96ELi256ELi128ELb1ELb1ELb1ELb1ELb0ELb1EEEEEEEEEvNT_6ParamsE --------------------------
	.section	.text._ZN7cutlass13device_kernelIN5flash11enable_sm90INS1_16FlashAttnFwdSm90INS1_25CollectiveMainloopFwdSm90ILi2EN4cute5tupleIJNS5_1CILi1EEES8_S8_EEENS6_IJNS7_ILi128EEENS7_ILi96EEENS7_ILi64EEEEEELi256ENS_10bfloat16_tEfNS_4arch4Sm90ELb0ELb1ELb1ELb1ELb1ELb1ELb0ELb1ELb0ELb1ELb1ELb0EEENS1_21CollectiveEpilogueFwdINS6_IJSA_NS7_ILi256EEESB_EEES9_SE_SG_Li256ELb1ELb1ELb1ELb0EEENS1_36VarlenDynamicPersistentTileSchedulerILi128ELi96ELi256ELi128ELb1ELb1ELb1ELb1ELb0ELb1EEEEEEEEEvNT_6ParamsE,"ax",@progbits
	.align	128
.text._ZN7cutlass13device_kernelIN5flash11enable_sm90INS1_16FlashAttnFwdSm90INS1_25CollectiveMainloopFwdSm90ILi2EN4cute5tupleIJNS5_1CILi1EEES8_S8_EEENS6_IJNS7_ILi128EEENS7_ILi96EEENS7_ILi64EEEEEELi256ENS_10bfloat16_tEfNS_4arch4Sm90ELb0ELb1ELb1ELb1ELb1ELb1ELb0ELb1ELb0ELb1ELb1ELb0EEENS1_21CollectiveEpilogueFwdINS6_IJSA_NS7_ILi256EEESB_EEES9_SE_SG_Li256ELb1ELb1ELb1ELb0EEENS1_36VarlenDynamicPersistentTileSchedulerILi128ELi96ELi256ELi128ELb1ELb1ELb1ELb1ELb0ELb1EEEEEEEEEvNT_6ParamsE:
        .type           _ZN7cutlass13device_kernelIN5flash11enable_sm90INS1_16FlashAttnFwdSm90INS1_25CollectiveMainloopFwdSm90ILi2EN4cute5tupleIJNS5_1CILi1EEES8_S8_EEENS6_IJNS7_ILi128EEENS7_ILi96EEENS7_ILi64EEEEEELi256ENS_10bfloat16_tEfNS_4arch4Sm90ELb0ELb1ELb1ELb1ELb1ELb1ELb0ELb1ELb0ELb1ELb1ELb0EEENS1_21CollectiveEpilogueFwdINS6_IJSA_NS7_ILi256EEESB_EEES9_SE_SG_Li256ELb1ELb1ELb1ELb0EEENS1_36VarlenDynamicPersistentTileSchedulerILi128ELi96ELi256ELi128ELb1ELb1ELb1ELb1ELb0ELb1EEEEEEEEEvNT_6ParamsE,@function
        .size           _ZN7cutlass13device_kernelIN5flash11enable_sm90INS1_16FlashAttnFwdSm90INS1_25CollectiveMainloopFwdSm90ILi2EN4cute5tupleIJNS5_1CILi1EEES8_S8_EEENS6_IJNS7_ILi128EEENS7_ILi96EEENS7_ILi64EEEEEELi256ENS_10bfloat16_tEfNS_4arch4Sm90ELb0ELb1ELb1ELb1ELb1ELb1ELb0ELb1ELb0ELb1ELb1ELb0EEENS1_21CollectiveEpilogueFwdINS6_IJSA_NS7_ILi256EEESB_EEES9_SE_SG_Li256ELb1ELb1ELb1ELb0EEENS1_36VarlenDynamicPersistentTileSchedulerILi128ELi96ELi256ELi128ELb1ELb1ELb1ELb1ELb0ELb1EEEEEEEEEvNT_6ParamsE,(.L_x_15775 - _ZN7cutlass13device_kernelIN5flash11enable_sm90INS1_16FlashAttnFwdSm90INS1_25CollectiveMainloopFwdSm90ILi2EN4cute5tupleIJNS5_1CILi1EEES8_S8_EEENS6_IJNS7_ILi128EEENS7_ILi96EEENS7_ILi64EEEEEELi256ENS_10bfloat16_tEfNS_4arch4Sm90ELb0ELb1ELb1ELb1ELb1ELb1ELb0ELb1ELb0ELb1ELb1ELb0EEENS1_21CollectiveEpilogueFwdINS6_IJSA_NS7_ILi256EEESB_EEES9_SE_SG_Li256ELb1ELb1ELb1ELb0EEENS1_36VarlenDynamicPersistentTileSchedulerILi128ELi96ELi256ELi128ELb1ELb1ELb1ELb1ELb0ELb1EEEEEEEEEvNT_6ParamsE)
        .other          _ZN7cutlass13device_kernelIN5flash11enable_sm90INS1_16FlashAttnFwdSm90INS1_25CollectiveMainloopFwdSm90ILi2EN4cute5tupleIJNS5_1CILi1EEES8_S8_EEENS6_IJNS7_ILi128EEENS7_ILi96EEENS7_ILi64EEEEEELi256ENS_10bfloat16_tEfNS_4arch4Sm90ELb0ELb1ELb1ELb1ELb1ELb1ELb0ELb1ELb0ELb1ELb1ELb0EEENS1_21CollectiveEpilogueFwdINS6_IJSA_NS7_ILi256EEESB_EEES9_SE_SG_Li256ELb1ELb1ELb1ELb0EEENS1_36VarlenDynamicPersistentTileSchedulerILi128ELi96ELi256ELi128ELb1ELb1ELb1ELb1ELb0ELb1EEEEEEEEEvNT_6ParamsE,@"STO_CUDA_ENTRY STV_DEFAULT"
_ZN7cutlass13device_kernelIN5flash11enable_sm90INS1_16FlashAttnFwdSm90INS1_25CollectiveMainloopFwdSm90ILi2EN4cute5tupleIJNS5_1CILi1EEES8_S8_EEENS6_IJNS7_ILi128EEENS7_ILi96EEENS7_ILi64EEEEEELi256ENS_10bfloat16_tEfNS_4arch4Sm90ELb0ELb1ELb1ELb1ELb1ELb1ELb0ELb1ELb0ELb1ELb1ELb0EEENS1_21CollectiveEpilogueFwdINS6_IJSA_NS7_ILi256EEESB_EEES9_SE_SG_Li256ELb1ELb1ELb1ELb0EEENS1_36VarlenDynamicPersistentTileSchedulerILi128ELi96ELi256ELi128ELb1ELb1ELb1ELb1ELb0ELb1EEEEEEEEEvNT_6ParamsE:
        /* <DEDUP_REMOVED lines=23> */
.L_x_11953:
[----:B------:R-:W-:Y:S05]  /*0170*/  BSYNC B0 ;  /* 0x0000000000007941 */ /* 0x000fea0003800000 */
.L_x_11952:
        /* <DEDUP_REMOVED lines=41> */
.L_x_11954:
        /* <DEDUP_REMOVED lines=22> */
.L_x_11955:
        /* <DEDUP_REMOVED lines=18> */
.L_x_11956:
        /* <DEDUP_REMOVED lines=22> */
.L_x_11957:
        /* <DEDUP_REMOVED lines=22> */
.L_x_11958:
        /* <DEDUP_REMOVED lines=8> */
.L_x_11961:
[----:B------:R-:W-:-:S08]  /*09d0*/  NOP ;  /* 0x0000000000007918 */ /* 0x000fd00000000000 */
[----:B------:R-:W0:Y:S02]  /*09e0*/  USETMAXREG.TRY_ALLOC.CTAPOOL UP0, 0xe8 ;  /* 0x000000e8000079c8 */ /* 0x000e240008000600 */
[----:B0-----:R-:W-:-:S13]  /*09f0*/  PLOP3.LUT P0, PT, PT, PT, UP0, 0x80, 0x0 ;  /* 0x000000000000781c */ /* 0x001fda0003f0f008 */
[----:B------:R-:W-:Y:S05]  /*0a00*/  @!P0 BRA `(.L_x_11961) ;  /* 0xfffffffc00f08947 */ /* 0x000fea000383ffff */
[----:B------:R-:W0:Y:S01]  /*0a10*/  S2R R0, SR_TID.X ;  /* 0x0000000000007919 */ /* 0x000e220000002100 */
[----:B------:R-:W1:Y:S01]  /*0a20*/  S2UR UR4, SR_CgaCtaId ;  /* 0x00000000000479c3 */ /* 0x000e620000008800 */
[----:B------:R-:W-:-:S07]  /*0a30*/  MOV R2, 0x400 ;  /* 0x0000040000027802 */ /* 0x000fce0000000f00 */
[----:B------:R-:W-:Y:S06]  /*0a40*/  BAR.ARV 0x8, 0x180 ;  /* 0x0206000000007b1d */ /* 0x000fec0000002000 */
[----:B------:R-:W-:Y:S04]  /*0a50*/  STL.64 [R1+0x1c0], RZ ;  /* 0x0001c0ff01007387 */ /* 0x000fe80000100a00 */
[----:B------:R-:W-:Y:S01]  /*0a60*/  STL [R1+0x1c8], RZ ;  /* 0x0001c8ff01007387 */ /* 0x000fe20000100800 */
[----:B-1----:R-:W-:Y:S01]  /*0a70*/  IMAD.U32 R27, RZ, RZ, UR4 ;  /* 0x00000004ff1b7e24 */ /* 0x002fe2000f8e00ff */
[----:B------:R-:W-:-:S04]  /*0a80*/  ULDC UR4, c[0x0][0xc3c] ;  /* 0x00030f0000047ab9 */ /* 0x000fc80000000800 */
[----:B------:R-:W-:Y:S02]  /*0a90*/  LEA R2, R27, R2, 0x18 ;  /* 0x000000021b027211 */ /* 0x000fe400078ec0ff */
[----:B0-----:R-:W-:-:S04]  /*0aa0*/  SHF.R.U32.HI R0, RZ, 0x7, R0 ;  /* 0x00000007ff007819 */ /* 0x001fc80000011600 */
[----:B------:R-:W-:-:S13]  /*0ab0*/  ISETP.NE.AND P0, PT, R0, 0x1, PT ;  /* 0x000000010000780c */ /* 0x000fda0003f05270 */
[----:B------:R-:W-:Y:S08]  /*0ac0*/  @!P0 BAR.ARV 0x9, 0x100 ;  /* 0x0244000000008b1d */ /* 0x000ff00000002000 */
[----:B------:R-:W-:Y:S06]  /*0ad0*/  BAR.SYNC.DEFER_BLOCKING 0x5, 0x180 ;  /* 0x0146000000007b1d */ /* 0x000fec0000010000 */
[----:B------:R-:W0:Y:S02]  /*0ae0*/  LDS.128 R100, [R2+0x228d0] ;  /* 0x0228d00002647984 */ /* 0x000e240000000c00 */
[----:B------:R-:W-:Y:S06]  /*0af0*/  BAR.ARV 0x4, 0x180 ;  /* 0x0106000000007b1d */ /* 0x000fec0000002000 */
[----:B0-----:R-:W-:-:S13]  /*0b00*/  ISETP.GE.AND P0, PT, R103, UR4, PT ;  /* 0x0000000467007c0c */ /* 0x001fda000bf06270 */
[----:B------:R-:W-:Y:S05]  /*0b10*/  @P0 BRA `(.L_x_11962) ;  /* 0x000002d800f40947 */ /* 0x000fea0003800000 */
[----:B------:R-:W0:Y:S01]  /*0b20*/  S2R R0, SR_TID.X ;  /* 0x0000000000007919 */ /* 0x000e220000002100 */
[----:B------:R-:W-:Y:S01]  /*0b30*/  IMAD.MOV.U32 R152, RZ, RZ, RZ ;  /* 0x000000ffff987224 */ /* 0x000fe200078e00ff */
[----:B------:R-:W-:Y:S01]  /*0b40*/  UMOV UR37, URZ ;  /* 0x0000003f00257c82 */ /* 0x000fe20008000000 */
[----:B------:R-:W-:Y:S02]  /*0b50*/  IMAD.MOV.U32 R185, RZ, RZ, RZ ;  /* 0x000000ffffb97224 */ /* 0x000fe400078e00ff */
[----:B0-----:R-:W-:-:S05]  /*0b60*/  VIADD R205, R0, 0xffffff80 ;  /* 0xffffff8000cd7836 */ /* 0x001fca0000000000 */
[----:B------:R-:W-:-:S04]  /*0b70*/  SHF.R.S32.HI R0, RZ, 0x1f, R205 ;  /* 0x0000001fff007819 */ /* 0x000fc800000114cd */
[CC--:B------:R-:W-:Y:S02]  /*0b80*/  LEA.HI R3, R0.reuse, R205.reuse, RZ, 0x7 ;  /* 0x000000cd00037211 */ /* 0x0c0fe400078f38ff */
[----:B------:R-:W-:Y:S02]  /*0b90*/  LEA.HI R8, R0, R205, RZ, 0x4 ;  /* 0x000000cd00087211 */ /* 0x000fe400078f20ff */
[----:B------:R-:W-:Y:S02]  /*0ba0*/  LOP3.LUT R4, R3, 0xffffff80, RZ, 0xc0, !PT ;  /* 0xffffff8003047812 */ /* 0x000fe400078ec0ff */
[----:B------:R-:W-:Y:S02]  /*0bb0*/  SHF.R.S32.HI R12, RZ, 0x7, R3 ;  /* 0x00000007ff0c7819 */ /* 0x000fe40000011403 */
[----:B------:R-:W-:Y:S01]  /*0bc0*/  SHF.R.S32.HI R9, RZ, 0x4, R8 ;  /* 0x00000004ff097819 */ /* 0x000fe20000011408 */
[----:B------:R-:W-:Y:S01]  /*0bd0*/  IMAD.IADD R11, R205, 0x1, -R4 ;  /* 0x00000001cd0b7824 */ /* 0x000fe200078e0a04 */
[----:B------:R-:W-:-:S02]  /*0be0*/  LEA.HI R3, R3, R12, RZ, 0x1 ;  /* 0x0000000c03037211 */ /* 0x000fc400078f08ff */
[----:B------:R-:W-:Y:S02]  /*0bf0*/  LEA.HI R10, R8, R9, RZ, 0x1 ;  /* 0x00000009080a7211 */ /* 0x000fe400078f08ff */
[----:B------:R-:W-:Y:S01]  /*0c00*/  SHF.R.S32.HI R4, RZ, 0x1f, R11 ;  /* 0x0000001fff047819 */ /* 0x000fe2000001140b */
[----:B------:R-:W-:Y:S01]  /*0c10*/  STL [R1+0x428], R11 ;  /* 0x0004280b01007387 */ /* 0x000fe20000100800 */
        /* <DEDUP_REMOVED lines=9> */
[----:B------:R-:W-:Y:S02]  /*0cb0*/  LOP3.LUT R7, R7, 0xfffffff8, RZ, 0xc0, !PT ;  /* 0xfffffff807077812 */ /* 0x000fe400078ec0ff */
[----:B------:R-:W-:Y:S01]  /*0cc0*/  LOP3.LUT R8, R8, 0x3fffff0, RZ, 0xc0, !PT ;  /* 0x03fffff008087812 */ /* 0x000fe200078ec0ff */
[----:B------:R-:W-:Y:S01]  /*0cd0*/  IMAD.IADD R10, R9, 0x1, -R10 ;  /* 0x00000001090a7824 */ /* 0x000fe200078e0a0a */
[-C--:B------:R-:W-:Y:S01]  /*0ce0*/  LEA.HI R188, R0, R205.reuse, RZ, 0x5 ;  /* 0x000000cd00bc7211 */ /* 0x080fe200078f28ff */
[----:B------:R-:W-:Y:S01]  /*0cf0*/  IMAD.IADD R7, R6, 0x1, -R7 ;  /* 0x0000000106077824 */ /* 0x000fe200078e0a07 */
[----:B------:R-:W-:-:S02]  /*0d00*/  LEA.HI R6, R0, R205, RZ, 0x2 ;  /* 0x000000cd00067211 */ /* 0x000fc400078f10ff */
[----:B------:R-:W-:Y:S01]  /*0d10*/  LEA.HI R9, R0, R205, RZ, 0x3 ;  /* 0x000000cd00097211 */ /* 0x000fe200078f18ff */
[----:B------:R-:W-:Y:S01]  /*0d20*/  IMAD R4, R4, 0x10, R7 ;  /* 0x0000001004047824 */ /* 0x000fe200078e0207 */
[----:B------:R-:W-:Y:S01]  /*0d30*/  SHF.R.S32.HI R18, RZ, 0x2, R6 ;  /* 0x00000002ff127819 */ /* 0x000fe20000011406 */
[----:B------:R-:W-:Y:S01]  /*0d40*/  IMAD.IADD R7, R205, 0x1, -R8 ;  /* 0x00000001cd077824 */ /* 0x000fe200078e0a08 */
[----:B------:R-:W-:Y:S01]  /*0d50*/  LOP3.LUT R0, R6, 0xfffffffc, RZ, 0xc0, !PT ;  /* 0xfffffffc06007812 */ /* 0x000fe200078ec0ff */
[----:B------:R-:W-:Y:S01]  /*0d60*/  IMAD R196, R3, 0x40, R4 ;  /* 0x0000004003c47824 */ /* 0x000fe200078e0204 */
[----:B------:R-:W-:Y:S01]  /*0d70*/  SHF.R.S32.HI R3, RZ, 0x1f, R6 ;  /* 0x0000001fff037819 */ /* 0x000fe20000011406 */
[----:B------:R-:W-:Y:S01]  /*0d80*/  VIADD R13, R18, 0x40 ;  /* 0x00000040120d7836 */ /* 0x000fe20000000000 */
[----:B------:R-:W-:Y:S01]  /*0d90*/  LOP3.LUT R8, R9, 0xfffffff8, RZ, 0xc0, !PT ;  /* 0xfffffff809087812 */ /* 0x000fe200078ec0ff */
[----:B------:R-:W-:Y:S01]  /*0da0*/  IMAD.IADD R12, R205, 0x1, -R0 ;  /* 0x00000001cd0c7824 */ /* 0x000fe200078e0a00 */
[----:B------:R-:W-:Y:S01]  /*0db0*/  LEA.HI R3, R3, R18, RZ, 0x3 ;  /* 0x0000001203037211 */ /* 0x000fe200078f18ff */
[----:B------:R-:W-:Y:S01]  /*0dc0*/  IMAD.SHL.U32 R195, R13, 0x40, RZ ;  /* 0x000000400dc37824 */ /* 0x000fe200078e00ff */
[----:B------:R-:W-:Y:S01]  /*0dd0*/  SHF.R.S32.HI R4, RZ, 0x3, R9 ;  /* 0x00000003ff047819 */ /* 0x000fe20000011409 */
[----:B------:R-:W-:Y:S01]  /*0de0*/  IMAD.IADD R205, R205, 0x1, -R8 ;  /* 0x00000001cdcd7824 */ /* 0x000fe200078e0a08 */
[----:B------:R-:W-:Y:S01]  /*0df0*/  SHF.R.S32.HI R4, RZ, 0x1f, R13 ;  /* 0x0000001fff047819 */ /* 0x000fe2000001140d */
[----:B------:R-:W-:Y:S01]  /*0e00*/  IMAD.SHL.U32 R22, R12, 0x4, RZ ;  /* 0x000000040c167824 */ /* 0x000fe200078e00ff */
[----:B------:R-:W-:Y:S01]  /*0e10*/  LOP3.LUT R3, R3, 0xfffffff8, RZ, 0xc0, !PT ;  /* 0xfffffff803037812 */ /* 0x000fe200078ec0ff */
[----:B------:R-:W-:Y:S01]  /*0e20*/  IMAD.SHL.U32 R187, R205, 0x8, RZ ;  /* 0x00000008cdbb7824 */ /* 0x000fe200078e00ff */
[----:B------:R-:W-:Y:S01]  /*0e30*/  SHF.R.S32.HI R188, RZ, 0x5, R188 ;  /* 0x00000005ffbc7819 */ /* 0x000fe200000114bc */
[----:B------:R-:W-:Y:S01]  /*0e40*/  VIADD R186, R22, 0x10 ;  /* 0x0000001016ba7836 */ /* 0x000fe20000000000 */
[----:B------:R-:W-:Y:S01]  /*0e50*/  LEA.HI R0, R12, R12, RZ, 0x1 ;  /* 0x0000000c0c007211 */ /* 0x000fe200078f08ff */
[----:B------:R-:W-:Y:S01]  /*0e60*/  IMAD.IADD R3, R18, 0x1, -R3 ;  /* 0x0000000112037824 */ /* 0x000fe200078e0a03 */
[----:B------:R-:W-:Y:S01]  /*0e70*/  LEA.HI R4, R4, R13, RZ, 0x3 ;  /* 0x0000000d04047211 */ /* 0x000fe200078f18ff */
[----:B------:R-:W-:Y:S01]  /*0e80*/  IMAD R7, R188, 0x10, R7 ;  /* 0x00000010bc077824 */ /* 0x000fe200078e0207 */
[----:B------:R-:W-:Y:S01]  /*0e90*/  LOP3.LUT R0, R0, 0x1ffffffe, RZ, 0xc0, !PT ;  /* 0x1ffffffe00007812 */ /* 0x000fe200078ec0ff */
[----:B------:R-:W-:Y:S01]  /*0ea0*/  IMAD.SHL.U32 R16, R12, 0x8, RZ ;  /* 0x000000080c107824 */ /* 0x000fe200078e00ff */
[----:B------:R-:W-:Y:S01]  /*0eb0*/  LOP3.LUT R195, R195, 0x1c0, RZ, 0xc0, !PT ;  /* 0x000001c0c3c37812 */ /* 0x000fe200078ec0ff */
[----:B------:R-:W-:Y:S01]  /*0ec0*/  IMAD.SHL.U32 R4, R4, 0x40, RZ ;  /* 0x0000004004047824 */ /* 0x000fe200078e00ff */
[----:B------:R0:W-:Y:S01]  /*0ed0*/  STL [R1+0x41c], R3 ;  /* 0x00041c0301007387 */ /* 0x0001e20000100800 */
[----:B------:R-:W-:Y:S01]  /*0ee0*/  IMAD R10, R7, 0x8, R10 ;  /* 0x00000008070a7824 */ /* 0x000fe200078e020a */
[----:B------:R-:W-:Y:S01]  /*0ef0*/  SHF.R.S32.HI R7, RZ, 0x1f, R186 ;  /* 0x0000001fff077819 */ /* 0x000fe200000114ba */
[C---:B------:R-:W-:Y:S01]  /*0f00*/  VIADD R202, R187.reuse, 0xc0 ;  /* 0x000000c0bbca7836 */ /* 0x040fe20000000000 */
[----:B------:R-:W-:Y:S01]  /*0f10*/  SHF.R.U32.HI R6, RZ, 0x3, R195 ;  /* 0x00000003ff067819 */ /* 0x000fe200000116c3 */
[----:B------:R-:W-:Y:S01]  /*0f20*/  VIADD R200, R187, 0x80 ;  /* 0x00000080bbc87836 */ /* 0x000fe20000000000 */
[----:B------:R-:W-:Y:S01]  /*0f30*/  LOP3.LUT R199, R4, 0xfffffe00, RZ, 0xc0, !PT ;  /* 0xfffffe0004c77812 */ /* 0x000fe200078ec0ff */
[----:B------:R1:W-:Y:S01]  /*0f40*/  STL [R1+0x424], R7 ;  /* 0x0004240701007387 */ /* 0x0003e20000100800 */
[----:B------:R-:W-:Y:S01]  /*0f50*/  LOP3.LUT R5, R5, 0x7ffffffc, RZ, 0xc0, !PT ;  /* 0x7ffffffc05057812 */ /* 0x000fe200078ec0ff */
[----:B------:R-:W-:Y:S01]  /*0f60*/  VIADD R201, R187, 0x40 ;  /* 0x00000040bbc97836 */ /* 0x000fe20000000000 */
[----:B0-----:R-:W-:Y:S01]  /*0f70*/  SHF.R.S32.HI R3, RZ, 0x1f, R187 ;  /* 0x0000001fff037819 */ /* 0x001fe200000114bb */
[----:B------:R-:W-:Y:S01]  /*0f80*/  IMAD.IADD R3, R12, 0x1, -R0 ;  /* 0x000000010c037824 */ /* 0x000fe200078e0a00 */
[----:B------:R-:W-:Y:S01]  /*0f90*/  LOP3.LUT R0, R195, 0x38, R16, 0xf8, !PT ;  /* 0x00000038c3007812 */ /* 0x000fe200078ef810 */
[----:B------:R-:W-:Y:S01]  /*0fa0*/  IMAD.IADD R5, R11, 0x1, -R5 ;  /* 0x000000010b057824 */ /* 0x000fe200078e0a05 */
[----:B------:R-:W-:Y:S01]  /*0fb0*/  STL [R1+0x420], R12 ;  /* 0x0004200c01007387 */ /* 0x000fe20000100800 */
[----:B------:R-:W-:Y:S01]  /*0fc0*/  SHF.R.S32.HI R4, RZ, 0x1f, R200 ;  /* 0x0000001fff047819 */ /* 0x000fe200000114c8 */
[----:B------:R-:W-:Y:S01]  /*0fd0*/  IMAD.SHL.U32 R4, R10, 0x8, RZ ;  /* 0x000000080a047824 */ /* 0x000fe200078e00ff */
[----:B-1----:R-:W-:Y:S01]  /*0fe0*/  LOP3.LUT R7, R199, R0, R6, 0xf6, !PT ;  /* 0x00000000c7077212 */ /* 0x002fe200078ef606 */
[----:B------:R-:W-:Y:S01]  /*0ff0*/  IMAD.SHL.U32 R197, R5, 0x2, RZ ;  /* 0x0000000205c57824 */ /* 0x000fe200078e00ff */
[----:B------:R-:W-:Y:S01]  /*1000*/  SHF.R.S32.HI R5, RZ, 0x1f, R202 ;  /* 0x0000001fff057819 */ /* 0x000fe200000114ca */
[----:B------:R-:W-:Y:S01]  /*1010*/  VIADD R19, R16, 0x20 ;  /* 0x0000002010137836 */ /* 0x000fe20000000000 */
[----:B------:R-:W-:Y:S01]  /*1020*/  SHF.R.S32.HI R8, RZ, 0x1f, R201 ;  /* 0x0000001fff087819 */ /* 0x000fe200000114c9 */
[----:B------:R-:W-:Y:S01]  /*1030*/  IMAD R0, R7, 0x2, R2 ;  /* 0x0000000207007824 */ /* 0x000fe200078e0202 */
[----:B------:R-:W-:Y:S01]  /*1040*/  STL [R1+0x438], R4 ;  /* 0x0004380401007387 */ /* 0x000fe20000100800 */
        /* <DEDUP_REMOVED lines=10> */
[C---:B------:R-:W-:Y:S02]  /*10f0*/  VIADD R213, R197.reuse, 0xe8 ;  /* 0x000000e8c5d57836 */ /* 0x040fe40000000000 */
[C---:B0-----:R-:W-:Y:S02]  /*1100*/  VIADD R0, R197.reuse, 0x60 ;  /* 0x00000060c5007836 */ /* 0x041fe40000000000 */
        /* <DEDUP_REMOVED lines=43> */
[----:B------:R-:W-:Y:S01]  /*13c0*/  VIADD R211, R197, 0xf8 ;  /* 0x000000f8c5d37836 */ /* 0x000fe20000000000 */
        /* <DEDUP_REMOVED lines=8> */
[----:B0-----:R-:W-:-:S07]  /*1450*/  SHF.R.S32.HI R4, RZ, 0x1f, R211 ;  /* 0x0000001fff047819 */ /* 0x001fce00000114d3 */
.L_x_12210:
[----:B------:R-:W-:Y:S05]  /*1460*/  YIELD ;  /* 0x0000000000007946 */ /* 0x000fea0003800000 */
[----:B------:R-:W-:Y:S01]  /*1470*/  ULDC.64 UR4, c[0x0][0xa28] ;  /* 0x00028a0000047ab9 */ /* 0x000fe20000000a00 */
[----:B-12-4-:R-:W0:Y:S01]  /*1480*/  LDC.64 R4, c[0x0][0xa08] ;  /* 0x00028200ff047b82 */ /* 0x016e220000000a00 */
[----:B------:R-:W-:Y:S01]  /*1490*/  ISETP.NE.U32.AND P1, PT, RZ, UR4, PT ;  /* 0x00000004ff007c0c */ /* 0x000fe2000bf25070 */
[----:B---3--:R-:W-:Y:S02]  /*14a0*/  IMAD.MOV.U32 R10, RZ, RZ, RZ ;  /* 0x000000ffff0a7224 */ /* 0x008fe400078e00ff */
[----:B------:R-:W-:Y:S01]  /*14b0*/  IMAD.MOV.U32 R32, RZ, RZ, RZ ;  /* 0x000000ffff207224 */ /* 0x000fe200078e00ff */
[----:B------:R-:W-:Y:S01]  /*14c0*/  ISETP.NE.AND.EX P1, PT, RZ, UR5, PT, P1 ;  /* 0x00000005ff007c0c */ /* 0x000fe2000bf25310 */
[----:B------:R-:W-:-:S02]  /*14d0*/  ULDC.64 UR4, c[0x0][0xa18] ;  /* 0x0002860000047ab9 */ /* 0x000fc40000000a00 */
        /* <DEDUP_REMOVED lines=25> */
[----:B--2---:R-:W-:Y:S06]  /*1670*/  @P2 BRA `(.L_x_11963) ;  /* 0x0000000000242947 */ /* 0x004fec0003800000 */
        /* <DEDUP_REMOVED lines=9> */
.L_x_11963:
[----:B------:R-:W-:Y:S01]  /*1710*/  ULDC.64 UR4, c[0x0][0xa20] ;  /* 0x0002880000047ab9 */ /* 0x000fe20000000a00 */
[C---:B------:R-:W-:Y:S01]  /*1720*/  LOP3.LUT R3, R102.reuse, 0xff000000, RZ, 0xc0, !PT ;  /* 0xff00000066037812 */ /* 0x040fe200078ec0ff */
[----:B------:R-:W-:Y:S01]  /*1730*/  IMAD.MOV.U32 R208, RZ, RZ, R103 ;  /* 0x000000ffffd07224 */ /* 0x000fe200078e0067 */
[----:B------:R-:W-:Y:S02]  /*1740*/  ISETP.NE.U32.AND P1, PT, RZ, UR4, PT ;  /* 0x00000004ff007c0c */ /* 0x000fe4000bf25070 */
[C---:B------:R-:W-:Y:S02]  /*1750*/  LOP3.LUT R0, R102.reuse, 0xff0000, RZ, 0xc0, !PT ;  /* 0x00ff000066007812 */ /* 0x040fe400078ec0ff */
[----:B------:R-:W-:Y:S02]  /*1760*/  ISETP.NE.AND.EX P1, PT, RZ, UR5, PT, P1 ;  /* 0x00000005ff007c0c */ /* 0x000fe4000bf25310 */
[----:B------:R-:W-:Y:S02]  /*1770*/  SHF.R.U32.HI R3, RZ, 0x8, R3 ;  /* 0x00000008ff037819 */ /* 0x000fe40000011603 */
[----:B------:R-:W-:-:S02]  /*1780*/  LOP3.LUT R153, R102, 0xffff, RZ, 0xc0, !PT ;  /* 0x0000ffff66997812 */ /* 0x000fc400078ec0ff */
[----:B------:R-:W-:-:S07]  /*1790*/  LEA.HI R204, R0, R3, RZ, 0x10 ;  /* 0x0000000300cc7211 */ /* 0x000fce00078f80ff */
[----:B------:R-:W-:Y:S05]  /*17a0*/  @!P1 BRA `(.L_x_11964) ;  /* 0x0000000000109947 */ /* 0x000fea0003800000 */
[----:B------:R-:W0:Y:S02]  /*17b0*/  LDC.64 R4, c[0x0][0xa20] ;  /* 0x00028800ff047b82 */ /* 0x000e240000000a00 */
[----:B0-----:R-:W-:-:S05]  /*17c0*/  IMAD.WIDE R4, R103, 0x4, R4 ;  /* 0x0000000467047825 */ /* 0x001fca00078e0204 */
[----:B------:R0:W5:Y:S01]  /*17d0*/  LDG.E R33, desc[UR42][R4.64] ;  /* 0x0000002a04217981 */ /* 0x000162000c1e1900 */
[----:B------:R-:W-:Y:S05]  /*17e0*/  BRA `(.L_x_11965) ;  /* 0x0000000000107947 */ /* 0x000fea0003800000 */
.L_x_11964:
[----:B------:R-:W-:Y:S05]  /*17f0*/  @!P0 BRA `(.L_x_11965) ;  /* 0x00000000000c8947 */ /* 0x000fea0003800000 */
[----:B------:R-:W2:Y:S04]  /*1800*/  LDG.E R0, desc[UR42][R4.64] ;  /* 0x0000002a04007981 */ /* 0x000ea8000c1e1900 */
[----:B------:R-:W2:Y:S02]  /*1810*/  LDG.E R33, desc[UR42][R4.64+0x4] ;  /* 0x0000042a04217981 */ /* 0x000ea4000c1e1900 */
[----:B--2---:R-:W-:-:S07]  /*1820*/  IMAD.IADD R33, R33, 0x1, -R0 ;  /* 0x0000000121217824 */ /* 0x004fce00078e0a00 */
.L_x_11965:
[----:B------:R-:W-:Y:S01]  /*1830*/  ULDC.64 UR4, c[0x0][0xa10] ;  /* 0x0002840000047ab9 */ /* 0x000fe20000000a00 */
[----:B0-----:R-:W0:Y:S01]  /*1840*/  LDC R4, c[0x0][0x448] ;  /* 0x00011200ff047b82 */ /* 0x001e220000000800 */
[----:B------:R-:W-:-:S04]  /*1850*/  ISETP.NE.U32.AND P0, PT, RZ, UR4, PT ;  /* 0x00000004ff007c0c */ /* 0x000fc8000bf05070 */
[----:B------:R-:W-:Y:S01]  /*1860*/  ISETP.NE.AND.EX P0, PT, RZ, UR5, PT, P0 ;  /* 0x00000005ff007c0c */ /* 0x000fe2000bf05300 */
[----:B------:R-:W-:Y:S02]  /*1870*/  ULDC.64 UR4, c[0x0][0xa30] ;  /* 0x00028c0000047ab9 */ /* 0x000fe40000000a00 */
[----:B------:R-:W-:-:S04]  /*1880*/  ISETP.NE.U32.AND P1, PT, RZ, UR4, PT ;  /* 0x00000004ff007c0c */ /* 0x000fc8000bf25070 */
[----:B------:R-:W-:-:S06]  /*1890*/  ISETP.NE.AND.EX P1, PT, RZ, UR5, PT, P1 ;  /* 0x00000005ff007c0c */ /* 0x000fcc000bf25310 */
[----:B------:R-:W1:Y:S08]  /*18a0*/  @P0 LDC.64 R6, c[0x0][0xa10] ;  /* 0x00028400ff060b82 */ /* 0x000e700000000a00 */
[----:B------:R-:W2:Y:S01]  /*18b0*/  @P1 LDC.64 R8, c[0x0][0xa30] ;  /* 0x00028c00ff081b82 */ /* 0x000ea20000000a00 */
[----:B-1----:R-:W-:-:S05]  /*18c0*/  @P0 IMAD.WIDE R6, R103, 0x4, R6 ;  /* 0x0000000467060825 */ /* 0x002fca00078e0206 */
[----:B------:R-:W3:Y:S04]  /*18d0*/  @P0 LDG.E R0, desc[UR42][R6.64] ;  /* 0x0000002a06000981 */ /* 0x000ee8000c1e1900 */
[----:B------:R-:W3:Y:S01]  /*18e0*/  @P0 LDG.E R3, desc[UR42][R6.64+0x4] ;  /* 0x0000042a06030981 */ /* 0x000ee2000c1e1900 */
[----:B-----5:R-:W-:Y:S02]  /*18f0*/  IMAD.MOV.U32 R44, RZ, RZ, R33 ;  /* 0x000000ffff2c7224 */ /* 0x020fe400078e0021 */
[----:B--2---:R-:W-:-:S05]  /*1900*/  @P1 IMAD.WIDE R8, R103, 0x4, R8 ;  /* 0x0000000467081825 */ /* 0x004fca00078e0208 */
[----:B------:R1:W5:Y:S01]  /*1910*/  @P1 LDG.E R44, desc[UR42][R8.64] ;  /* 0x0000002a082c1981 */ /* 0x000362000c1e1900 */
[----:B0-----:R-:W-:Y:S01]  /*1920*/  ISETP.NE.AND P1, PT, R4, 0x1, PT ;  /* 0x000000010400780c */ /* 0x001fe20003f25270 */
[----:B------:R-:W-:Y:S01]  /*1930*/  IMAD.SHL.U32 R203, R101, 0x80, RZ ;  /* 0x0000008065cb7824 */ /* 0x000fe200078e00ff */
[----:B------:R-:W0:Y:S01]  /*1940*/  LDC.64 R4, c[0x0][0x9e0] ;  /* 0x00027800ff047b82 */ /* 0x000e220000000a00 */
[----:B------:R-:W-:-:S10]  /*1950*/  IMAD.IADD R13, R33, 0x1, -R10 ;  /* 0x00000001210d7824 */ /* 0x000fd400078e0a0a */
[----:B------:R-:W2:Y:S08]  /*1960*/  @P1 LDC R12, c[0x0][0x44c] ;  /* 0x00011300ff0c1b82 */ /* 0x000eb00000000800 */
[----:B------:R-:W4:Y:S01]  /*1970*/  @P1 LDC R11, c[0x0][0x450] ;  /* 0x00011400ff0b1b82 */ /* 0x000f220000000800 */
[----:B0-----:R-:W-:Y:S01]  /*1980*/  ISETP.GE.AND P2, PT, R5, 0x1, PT ;  /* 0x000000010500780c */ /* 0x001fe20003f46270 */
[----:B---3--:R-:W-:-:S02]  /*1990*/  @P0 IMAD.IADD R24, R3, 0x1, -R0 ;  /* 0x0000000103180824 */ /* 0x008fc400078e0a00 */
[----:B------:R-:W-:Y:S02]  /*19a0*/  VIADD R3, R203, 0x7f ;  /* 0x0000007fcb037836 */ /* 0x000fe40000000000 */
[----:B------:R-:W-:Y:S02]  /*19b0*/  IMAD.IADD R29, R13, 0x1, R24 ;  /* 0x000000010d1d7824 */ /* 0x000fe400078e0218 */
[----:B--2---:R-:W-:-:S03]  /*19c0*/  @P1 IMAD.HI.U32 R6, R3, R12, RZ ;  /* 0x0000000c03061227 */ /* 0x004fc600078e00ff */
[C---:B------:R-:W-:Y:S01]  /*19d0*/  IADD3 R210, R29.reuse, 0x1, -R28 ;  /* 0x000000011dd27810 */ /* 0x040fe20007ffe81c */
[----:B------:R-:W-:Y:S02]  /*19e0*/  VIADD R0, R29, 0x5f ;  /* 0x0000005f1d007836 */ /* 0x000fe40000000000 */
[----:B------:R-:W-:Y:S01]  /*19f0*/  IMAD.MOV.U32 R7, RZ, RZ, R3 ;  /* 0x000000ffff077224 */ /* 0x000fe200078e0003 */
[----:B----4-:R-:W-:Y:S01]  /*1a00*/  @P1 SHF.R.U32.HI R7, RZ, R11, R6 ;  /* 0x0000000bff071219 */ /* 0x010fe20000011606 */
[----:B------:R-:W-:-:S04]  /*1a10*/  IMAD.HI R0, R0, 0x2aaaaaab, RZ ;  /* 0x2aaaaaab00007827 */ /* 0x000fc800078e02ff */
[----:B-1----:R-:W-:Y:S01]  /*1a20*/  IMAD.IADD R9, R210, 0x1, R7 ;  /* 0x00000001d2097824 */ /* 0x002fe200078e0207 */
        /* <DEDUP_REMOVED lines=15> */
.L_x_11968:
[----:B------:R-:W-:-:S13]  /*1b20*/  ISETP.NE.AND P0, PT, R5, 0x1, PT ;  /* 0x000000010500780c */ /* 0x000fda0003f05270 */
[----:B------:R-:W0:Y:S02]  /*1b30*/  @P0 LDC.64 R6, c[0x0][0x9e8] ;  /* 0x00027a00ff060b82 */ /* 0x000e240000000a00 */
[----:B0-----:R-:W-:-:S05]  /*1b40*/  @P0 IMAD.HI.U32 R6, R0, R6, RZ ;  /* 0x0000000600060227 */ /* 0x001fca00078e00ff */
[----:B------:R-:W-:-:S07]  /*1b50*/  @P0 SHF.R.U32.HI R0, RZ, R7, R6 ;  /* 0x00000007ff000219 */ /* 0x000fce0000011606 */
.L_x_11969:
[----:B------:R-:W-:Y:S05]  /*1b60*/  BSYNC B0 ;  /* 0x0000000000007941 */ /* 0x000fea0003800000 */
.L_x_11967:
[----:B------:R-:W-:-:S05]  /*1b70*/  IMAD R3, R0, R5, R5 ;  /* 0x0000000500037224 */ /* 0x000fca00078e0205 */
[----:B------:R-:W-:-:S07]  /*1b80*/  VIMNMX R4, R4, R3, PT ;  /* 0x0000000304047248 */ /* 0x000fce0003fe0100 */
.L_x_11966:
[----:B------:R-:W0:Y:S01]  /*1b90*/  @P1 LDC R6, c[0x0][0x44c] ;  /* 0x00011300ff061b82 */ /* 0x000e220000000800 */
[----:B------:R-:W-:Y:S01]  /*1ba0*/  VIADD R4, R4, 0x5f ;  /* 0x0000005f04047836 */ /* 0x000fe20000000000 */
[----:B------:R-:W-:Y:S01]  /*1bb0*/  ULDC UR4, c[0x0][0x9dc] ;  /* 0x0002770000047ab9 */ /* 0x000fe20000000800 */
[----:B------:R-:W-:Y:S02]  /*1bc0*/  IMAD.MOV.U32 R0, RZ, RZ, R203 ;  /* 0x000000ffff007224 */ /* 0x000fe400078e00cb */
[----:B------:R-:W-:-:S03]  /*1bd0*/  IMAD.HI R4, R4, 0x2aaaaaab, RZ ;  /* 0x2aaaaaab04047827 */ /* 0x000fc600078e02ff */
[----:B------:R-:W1:Y:S01]  /*1be0*/  @P1 LDC R7, c[0x0][0x450] ;  /* 0x00011400ff071b82 */ /* 0x000e620000000800 */
[----:B------:R-:W-:Y:S01]  /*1bf0*/  IMAD.IADD R207, R29, 0x1, -R28 ;  /* 0x000000011dcf7824 */ /* 0x000fe200078e0a1c */
[----:B------:R-:W-:-:S04]  /*1c00*/  SHF.R.U32.HI R3, RZ, 0x1f, R4 ;  /* 0x0000001fff037819 */ /* 0x000fc80000011604 */
[----:B------:R-:W-:-:S04]  /*1c10*/  LEA.HI.SX32 R3, R4, R3, 0x1c ;  /* 0x0000000304037211 */ /* 0x000fc800078fe2ff */
        /* <DEDUP_REMOVED lines=16> */
.L_x_11972:
[----:B------:R-:W-:-:S13]  /*1d20*/  ISETP.NE.AND P0, PT, R5, 0x1, PT ;  /* 0x000000010500780c */ /* 0x000fda0003f05270 */
[----:B------:R-:W0:Y:S02]  /*1d30*/  @P0 LDC.64 R6, c[0x0][0x9e8] ;  /* 0x00027a00ff060b82 */ /* 0x000e240000000a00 */
[----:B0-----:R-:W-:-:S05]  /*1d40*/  @P0 IMAD.HI.U32 R6, R0, R6, RZ ;  /* 0x0000000600060227 */ /* 0x001fca00078e00ff */
[----:B------:R-:W-:-:S07]  /*1d50*/  @P0 SHF.R.U32.HI R0, RZ, R7, R6 ;  /* 0x00000007ff000219 */ /* 0x000fce0000011606 */
.L_x_11973:
[----:B------:R-:W-:Y:S05]  /*1d60*/  BSYNC B0 ;  /* 0x0000000000007941 */ /* 0x000fea0003800000 */
.L_x_11971:
[----:B------:R-:W-:-:S05]  /*1d70*/  IMAD R0, R0, R5, RZ ;  /* 0x0000000500007224 */ /* 0x000fca00078e02ff */
[----:B------:R-:W-:-:S07]  /*1d80*/  VIMNMX R3, R3, R0, !PT ;  /* 0x0000000003037248 */ /* 0x000fce0007fe0100 */
.L_x_11970:
[----:B------:R-:W-:Y:S01]  /*1d90*/  IMAD.HI R3, R3, 0x2aaaaaab, RZ ;  /* 0x2aaaaaab03037827 */ /* 0x000fe200078e02ff */
[----:B------:R-:W-:Y:S01]  /*1da0*/  BSSY B0, `(.L_x_11974) ;  /* 0x0000028000007945 */ /* 0x000fe20003800000 */
[----:B------:R-:W-:Y:S02]  /*1db0*/  LOP3.LUT R209, R204, 0xff, RZ, 0xc0, !PT ;  /* 0x000000ffccd17812 */ /* 0x000fe400078ec0ff */
[----:B------:R-:W-:Y:S02]  /*1dc0*/  SHF.R.U32.HI R204, RZ, 0x10, R204 ;  /* 0x00000010ffcc7819 */ /* 0x000fe400000116cc */
[----:B------:R-:W-:-:S04]  /*1dd0*/  SHF.R.U32.HI R0, RZ, 0x1f, R3 ;  /* 0x0000001fff007819 */ /* 0x000fc80000011603 */
[----:B------:R-:W-:-:S04]  /*1de0*/  LEA.HI.SX32 R0, R3, R0, 0x1c ;  /* 0x0000000003007211 */ /* 0x000fc800078fe2ff */
[----:B------:R-:W-:Y:S01]  /*1df0*/  VIMNMX R9, RZ, R0, !PT ;  /* 0x00000000ff097248 */ /* 0x000fe20007fe0100 */
[----:B------:R-:W-:-:S03]  /*1e00*/  IMAD.MOV.U32 R0, RZ, RZ, RZ ;  /* 0x000000ffff007224 */ /* 0x000fc600078e00ff */
        /* <DEDUP_REMOVED lines=33> */
.L_x_11975:
[----:B------:R-:W-:Y:S05]  /*2020*/  BSYNC B0 ;  /* 0x0000000000007941 */ /* 0x000fea0003800000 */
.L_x_11974:
        /* <DEDUP_REMOVED lines=37> */
.L_x_11978:
[----:B------:R-:W-:Y:S05]  /*2280*/  BSYNC B6 ;  /* 0x0000000000067941 */ /* 0x000fea0003800000 */
.L_x_11977:
        /* <DEDUP_REMOVED lines=20> */
.L_x_11980:
[----:B------:R-:W-:Y:S05]  /*23d0*/  BSYNC B6 ;  /* 0x0000000000067941 */ /* 0x000fea0003800000 */
.L_x_11979:
[----:B------:R-:W2:Y:S01]  /*23e0*/  LDL R21, [R1+0x41c] ;  /* 0x00041c0001157983 */ /* 0x000ea20000100800 */
[----:B------:R-:W0:Y:S01]  /*23f0*/  LDC R3, c[0x0][0x3f4] ;  /* 0x0000fd00ff037b82 */ /* 0x000e220000000800 */
[----:B------:R-:W-:Y:S01]  /*2400*/  ULDC.64 UR4, c[0x0][0x9f8] ;  /* 0x00027e0000047ab9 */ /* 0x000fe20000000a00 */
[----:B------:R-:W-:Y:S01]  /*2410*/  IMAD.IADD R0, R32, 0x1, R33 ;  /* 0x0000000120007824 */ /* 0x000fe200078e0221 */
[----:B------:R-:W-:-:S04]  /*2420*/  ISETP.NE.U32.AND P0, PT, RZ, UR4, PT ;  /* 0x00000004ff007c0c */ /* 0x000fc8000bf05070 */
[----:B------:R-:W-:Y:S02]  /*2430*/  ISETP.NE.AND.EX P0, PT, RZ, UR5, PT, P0 ;  /* 0x00000005ff007c0c */ /* 0x000fe4000bf05300 */
[----:B0-----:R-:W-:-:S04]  /*2440*/  ISETP.GE.AND P1, PT, R16, R3, PT ;  /* 0x000000031000720c */ /* 0x001fc80003f26270 */
[----:B------:R-:W-:-:S05]  /*2450*/  SEL R3, R3, RZ, P1 ;  /* 0x000000ff03037207 */ /* 0x000fca0000800000 */
[----:B------:R-:W-:Y:S02]  /*2460*/  IMAD.IADD R6, R16, 0x1, R3 ;  /* 0x0000000110067824 */ /* 0x000fe400078e0203 */
[----:B------:R-:W-:-:S03]  /*2470*/  IMAD.MOV.U32 R3, RZ, RZ, R103 ;  /* 0x000000ffff037224 */ /* 0x000fc600078e0067 */
[----:B------:R-:W-:Y:S01]  /*2480*/  SHF.R.S32.HI R7, RZ, 0x1f, R6 ;  /* 0x0000001fff077819 */ /* 0x000fe20000011406 */
[----:B--2---:R-:W-:Y:S01]  /*2490*/  IMAD.SHL.U32 R20, R21, 0x40, RZ ;  /* 0x0000004015147824 */ /* 0x004fe200078e00ff */
[----:B------:R-:W-:Y:S06]  /*24a0*/  @!P0 BRA `(.L_x_11981) ;  /* 0x00000000000c8947 */ /* 0x000fec0003800000 */
[----:B------:R-:W0:Y:S02]  /*24b0*/  LDC.64 R4, c[0x0][0x9f8] ;  /* 0x00027e00ff047b82 */ /* 0x000e240000000a00 */
[----:B0-----:R-:W-:-:S05]  /*24c0*/  IMAD.WIDE R4, R103, 0x4, R4 ;  /* 0x0000000467047825 */ /* 0x001fca00078e0204 */
[----:B------:R0:W5:Y:S02]  /*24d0*/  LDG.E R3, desc[UR42][R4.64] ;  /* 0x0000002a04037981 */ /* 0x000164000c1e1900 */
.L_x_11981:
[----:B------:R-:W2:Y:S01]  /*24e0*/  LDL R10, [R1+0x420] ;  /* 0x00042000010a7983 */ /* 0x000ea20000100800 */
[----:B0-----:R-:W0:Y:S01]  /*24f0*/  S2R R4, SR_TID.X ;  /* 0x0000000000047919 */ /* 0x001e220000002100 */
[----:B------:R-:W-:Y:S02]  /*2500*/  LOP3.LUT R20, R20, 0x1c0, RZ, 0xc0, !PT ;  /* 0x000001c014147812 */ /* 0x000fe400078ec0ff */
[----:B------:R-:W-:Y:S02]  /*2510*/  LOP3.LUT P3, RZ, R21, 0x4, RZ, 0xc0, !PT ;  /* 0x0000000415ff7812 */ /* 0x000fe4000786c0ff */
[----:B------:R-:W-:Y:S02]  /*2520*/  LEA.HI R6, R7, R6, RZ, 0x3 ;  /* 0x0000000607067211 */ /* 0x000fe400078f18ff */
[----:B0-----:R-:W-:-:S04]  /*2530*/  SHF.R.U32.HI R4, RZ, 0x7, R4 ;  /* 0x00000007ff047819 */ /* 0x001fc80000011604 */
[----:B------:R-:W-:Y:S02]  /*2540*/  ISETP.NE.AND P0, PT, R4, 0x1, PT ;  /* 0x000000010400780c */ /* 0x000fe40003f05270 */
[----:B------:R-:W-:Y:S02]  /*2550*/  LOP3.LUT R8, R20, 0x18, R16, 0xf8, !PT ;  /* 0x0000001814087812 */ /* 0x000fe400078ef810 */
[----:B------:R-:W-:-:S09]  /*2560*/  SHF.R.U32.HI R21, RZ, 0x3, R20 ;  /* 0x00000003ff157819 */ /* 0x000fd20000011614 */
[----:B------:R-:W-:Y:S05]  /*2570*/  @!P0 WARPSYNC.ALL ;  /* 0x0000000000008948 */ /* 0x000fea0003800000 */
[----:B------:R-:W-:Y:S01]  /*2580*/  ULDC UR4, c[0x0][0x2f4] ;  /* 0x0000bd0000047ab9 */ /* 0x000fe20000000800 */
[----:B------:R-:W-:Y:S01]  /*2590*/  IMAD.MOV.U32 R46, RZ, RZ, 0x20 ;  /* 0x00000020ff2e7424 */ /* 0x000fe200078e00ff */
[----:B------:R-:W-:Y:S01]  /*25a0*/  @!P0 BAR.SYNC.DEFER_BLOCKING 0x9, 0x100 ;  /* 0x0244000000008b1d */ /* 0x000fe20000010000 */
[----:B------:R-:W-:-:S04]  /*25b0*/  ISETP.GE.AND P2, PT, R19, UR4, PT ;  /* 0x0000000413007c0c */ /* 0x000fc8000bf46270 */
[----:B------:R-:W-:Y:S02]  /*25c0*/  SEL R4, RZ, 0xffffffff, P2 ;  /* 0xffffffffff047807 */ /* 0x000fe40001000000 */
[----:B------:R-:W-:Y:S02]  /*25d0*/  LOP3.LUT R47, R8, R21, RZ, 0x3c, !PT ;  /* 0x00000015082f7212 */ /* 0x000fe400078e3cff */
[----:B------:R-:W-:Y:S01]  /*25e0*/  SHF.R.U32.HI R9, RZ, 0x3, R195 ;  /* 0x00000003ff097819 */ /* 0x000fe200000116c3 */
[----:B------:R-:W-:Y:S01]  /*25f0*/  IMAD.SHL.U32 R5, R4, 0x2, RZ ;  /* 0x0000000204057824 */ /* 0x000fe200078e00ff */
[----:B------:R-:W-:Y:S02]  /*2600*/  LOP3.LUT R4, R195, 0x38, R6, 0xf8, !PT ;  /* 0x00000038c3047812 */ /* 0x000fe400078ef806 */
[----:B------:R-:W-:Y:S01]  /*2610*/  ISETP.GE.AND P0, PT, R16, UR4, PT ;  /* 0x0000000410007c0c */ /* 0x000fe2000bf06270 */
[----:B------:R-:W-:Y:S01]  /*2620*/  IMAD R47, R188, 0x200, R47 ;  /* 0x00000200bc2f7824 */ /* 0x000fe200078e022f */
[----:B------:R-:W-:-:S02]  /*2630*/  SEL R46, R46, 0xffffffe0, !P3 ;  /* 0xffffffe02e2e7807 */ /* 0x000fc40005800000 */
[----:B------:R-:W-:Y:S02]  /*2640*/  LOP3.LUT R4, R4, R9, RZ, 0x3c, !PT ;  /* 0x0000000904047212 */ /* 0x000fe400078e3cff */
[----:B------:R-:W-:Y:S01]  /*2650*/  SEL R48, RZ, 0x1, P0 ;  /* 0x00000001ff307807 */ /* 0x000fe20000000000 */
[----:B------:R-:W-:Y:S01]  /*2660*/  IMAD.IADD R50, R46, 0x1, R47 ;  /* 0x000000012e327824 */ /* 0x000fe200078e022f */
[----:B-----5:R-:W-:Y:S01]  /*2670*/  SHF.R.S32.HI R51, RZ, 0x1f, R3 ;  /* 0x0000001fff337819 */ /* 0x020fe20000011403 */
[----:B------:R-:W-:Y:S01]  /*2680*/  IMAD.IADD R53, R199, 0x1, R4 ;  /* 0x00000001c7357824 */ /* 0x000fe200078e0204 */
[----:B------:R-:W-:Y:S02]  /*2690*/  LOP3.LUT R48, R5, 0x2, R48, 0xe2, !PT ;  /* 0x0000000205307812 */ /* 0x000fe400078ee230 */
[----:B------:R-:W-:Y:S01]  /*26a0*/  SHF.R.S32.HI R52, RZ, 0x3, R6 ;  /* 0x00000003ff347819 */ /* 0x000fe20000011406 */
[----:B--2---:R-:W-:-:S07]  /*26b0*/  IMAD R49, R10, 0x40, R18 ;  /* 0x000000400a317824 */ /* 0x004fce00078e0212 */
.L_x_12039:
        /* <DEDUP_REMOVED lines=13> */
[----:B----4-:R-:W4:Y:S01]  /*2790*/  @P2 LDC R10, c[0x0][0x438] ;  /* 0x00010e00ff0a2b82 */ /* 0x010f220000000800 */
        /* <DEDUP_REMOVED lines=12> */
[----:B------:R-:W-:Y:S05]  /*2860*/  YIELD ;  /* 0x0000000000007946 */ /* 0x000fea0003800000 */
[----:B------:R-:W-:Y:S01]  /*2870*/  IMAD R61, R61, R6, R12 ;  /* 0x000000063d3d7224 */ /* 0x000fe200078e020c */
[----:B------:R-:W-:Y:S01]  /*2880*/  BSSY B0, `(.L_x_11982) ;  /* 0x0000381000007945 */ /* 0x000fe20003800000 */
[----:B------:R-:W-:Y:S01]  /*2890*/  IMAD R6, R152, 0x1800, R47 ;  /* 0x0000180098067824 */ /* 0x000fe200078e022f */
[----:B------:R-:W-:Y:S01]  /*28a0*/  ISETP.GT.AND P2, PT, R26, R25, PT ;  /* 0x000000191a00720c */ /* 0x000fe20003f44270 */
[----:B------:R-:W-:-:S02]  /*28b0*/  IMAD R68, R152, 0x1800, R50 ;  /* 0x0000180098447824 */ /* 0x000fc400078e0232 */
[--C-:B------:R-:W-:Y:S02]  /*28c0*/  IMAD R69, R6, 0x2, R31.reuse ;  /* 0x0000000206457824 */ /* 0x100fe400078e021f */
[----:B------:R-:W-:Y:S01]  /*28d0*/  IMAD R68, R68, 0x2, R31 ;  /* 0x0000000244447824 */ /* 0x000fe200078e021f */
[----:B0-----:R-:W-:Y:S07]  /*28e0*/  @!P0 BRA `(.L_x_11983) ;  /* 0x0000003000d88947 */ /* 0x001fee0003800000 */
[----:B------:R-:W-:Y:S01]  /*28f0*/  SHF.R.S32.HI R64, RZ, 0x1f, R61 ;  /* 0x0000001fff407819 */ /* 0x000fe2000001143d */
[----:B------:R-:W-:Y:S01]  /*2900*/  ULDC.64 UR4, c[0x0][0x300] ;  /* 0x0000c00000047ab9 */ /* 0x000fe20000000a00 */
[----:B------:R-:W0:Y:S01]  /*2910*/  LDC.64 R10, c[0x0][0x3f8] ;  /* 0x0000fe00ff0a7b82 */ /* 0x000e220000000a00 */
[C---:B------:R-:W-:Y:S01]  /*2920*/  IMAD.WIDE.U32 R4, R61.reuse, UR4, RZ ;  /* 0x000000043d047c25 */ /* 0x040fe2000f8e00ff */
[----:B-----5:R-:W-:Y:S01]  /*2930*/  SHF.R.S32.HI R65, RZ, 0x1f, R60 ;  /* 0x0000001fff417819 */ /* 0x020fe2000001143c */
[----:B------:R-:W-:Y:S02]  /*2940*/  ULDC.U8 UR6, c[0x0][0x410] ;  /* 0x0001040000067ab9 */ /* 0x000fe40000000000 */
[----:B------:R-:W-:Y:S01]  /*2950*/  IMAD R6, R64, UR4, RZ ;  /* 0x0000000440067c24 */ /* 0x000fe2000f8e02ff */
[----:B------:R-:W-:Y:S02]  /*2960*/  ISETP.NE.AND P0, PT, RZ, UR6, PT ;  /* 0x00000006ff007c0c */ /* 0x000fe4000bf05270 */
[----:B------:R-:W1:Y:S01]  /*2970*/  LDC.64 R12, c[0x0][0x408] ;  /* 0x00010200ff0c7b82 */ /* 0x000e620000000a00 */
[----:B------:R-:W-:Y:S01]  /*2980*/  IMAD R7, R61, UR5, R6 ;  /* 0x000000053d077c24 */ /* 0x000fe2000f8e0206 */
[----:B------:R-:W-:-:S03]  /*2990*/  ULDC.64 UR4, c[0x0][0x310] ;  /* 0x0000c40000047ab9 */ /* 0x000fc60000000a00 */
[----:B------:R-:W-:Y:S02]  /*29a0*/  IMAD.IADD R5, R5, 0x1, R7 ;  /* 0x0000000105057824 */ /* 0x000fe400078e0207 */
[----:B------:R-:W-:Y:S02]  /*29b0*/  IMAD R7, R65, UR4, RZ ;  /* 0x0000000441077c24 */ /* 0x000fe4000f8e02ff */
[----:B------:R-:W-:-:S04]  /*29c0*/  IMAD.WIDE.U32 R4, R60, UR4, R4 ;  /* 0x000000043c047c25 */ /* 0x000fc8000f8e0004 */
[----:B------:R-:W-:Y:S01]  /*29d0*/  IMAD R7, R60, UR5, R7 ;  /* 0x000000053c077c24 */ /* 0x000fe2000f8e0207 */
[----:B------:R-:W-:Y:S01]  /*29e0*/  ULDC.64 UR4, c[0x0][0x308] ;  /* 0x0000c20000047ab9 */ /* 0x000fe20000000a00 */
[----:B0-----:R-:W-:-:S04]  /*29f0*/  IMAD.WIDE.U32 R14, R26, R10, RZ ;  /* 0x0000000a1a0e7225 */ /* 0x001fc800078e00ff */
[----:B------:R-:W-:Y:S01]  /*2a00*/  IMAD.IADD R5, R5, 0x1, R7 ;  /* 0x0000000105057824 */ /* 0x000fe200078e0207 */
[----:B------:R-:W-:Y:S01]  /*2a10*/  SHF.R.S32.HI R7, RZ, 0x1f, R26 ;  /* 0x0000001fff077819 */ /* 0x000fe2000001141a */
[----:B------:R-:W-:-:S04]  /*2a20*/  IMAD.WIDE.U32 R4, R153, UR4, R4 ;  /* 0x0000000499047c25 */ /* 0x000fc8000f8e0004 */
[----:B------:R-:W-:Y:S01]  /*2a30*/  IMAD R59, R153, UR5, R5 ;  /* 0x00000005993b7c24 */ /* 0x000fe2000f8e0205 */
[----:B------:R-:W-:Y:S01]  /*2a40*/  ULDC.64 UR4, c[0x0][0x2e8] ;  /* 0x0000ba0000047ab9 */ /* 0x000fe20000000a00 */
[C---:B------:R-:W-:Y:S01]  /*2a50*/  IMAD R5, R7.reuse, R10, RZ ;  /* 0x0000000a07057224 */ /* 0x040fe200078e02ff */
[----:B------:R-:W-:Y:S01]  /*2a60*/  LEA R58, P3, R4, UR4, 0x1 ;  /* 0x00000004043a7c11 */ /* 0x000fe2000f8608ff */
[-C--:B-1----:R-:W-:Y:S02]  /*2a70*/  IMAD R7, R7, R12.reuse, RZ ;  /* 0x0000000c07077224 */ /* 0x082fe400078e02ff */
[----:B------:R-:W-:Y:S01]  /*2a80*/  IMAD.WIDE.U32 R54, R26, R12, RZ ;  /* 0x0000000c1a367225 */ /* 0x000fe200078e00ff */
[----:B------:R-:W-:-:S03]  /*2a90*/  LEA.HI.X R59, R4, UR5, R59, 0x1, P3 ;  /* 0x00000005043b7c11 */ /* 0x000fc600098f0c3b */
[C---:B------:R-:W-:Y:S02]  /*2aa0*/  IMAD R5, R26.reuse, R11, R5 ;  /* 0x0000000b1a057224 */ /* 0x040fe400078e0205 */
[----:B------:R-:W-:Y:S02]  /*2ab0*/  IMAD R7, R26, R13, R7 ;  /* 0x0000000d1a077224 */ /* 0x000fe400078e0207 */
[----:B------:R-:W-:Y:S02]  /*2ac0*/  IMAD.IADD R63, R15, 0x1, R5 ;  /* 0x000000010f3f7824 */ /* 0x000fe400078e0205 */
[----:B------:R-:W-:Y:S01]  /*2ad0*/  IMAD.IADD R67, R55, 0x1, R7 ;  /* 0x0000000137437824 */ /* 0x000fe200078e0207 */
[----:B------:R-:W-:Y:S06]  /*2ae0*/  @!P0 BRA `(.L_x_11984) ;  /* 0x00000018002c8947 */ /* 0x000fec0003800000 */
[----:B------:R-:W-:Y:S01]  /*2af0*/  IMAD R66, R26, -0x60, R24 ;  /* 0xffffffa01a427824 */ /* 0x000fe200078e0218 */
[----:B------:R-:W-:Y:S01]  /*2b00*/  BSSY B1, `(.L_x_11985) ;  /* 0x0000036000017945 */ /* 0x000fe20003800000 */
[----:B------:R-:W-:Y:S01]  /*2b10*/  VIADD R32, R18, 0x40 ;  /* 0x0000004012207836 */ /* 0x000fe20000000000 */
[----:B------:R-:W-:Y:S02]  /*2b20*/  CS2R R8, SRZ ;  /* 0x0000000000087805 */ /* 0x000fe4000001ff00 */
[----:B------:R-:W-:Y:S02]  /*2b30*/  CS2R R38, SRZ ;  /* 0x0000000000267805 */ /* 0x000fe4000001ff00 */
[----:B------:R-:W-:Y:S02]  /*2b40*/  VIMNMX R66, R66, 0x60, PT ;  /* 0x0000006042427848 */ /* 0x000fe40003fe0100 */
[----:B------:R-:W-:Y:S02]  /*2b50*/  CS2R R42, SRZ ;  /* 0x00000000002a7805 */ /* 0x000fe4000001ff00 */
[----:B------:R-:W-:-:S02]  /*2b60*/  CS2R R40, SRZ ;  /* 0x0000000000287805 */ /* 0x000fc4000001ff00 */
[----:B------:R-:W-:Y:S02]  /*2b70*/  CS2R R34, SRZ ;  /* 0x0000000000227805 */ /* 0x000fe4000001ff00 */
[-C--:B------:R-:W-:Y:S02]  /*2b80*/  ISETP.GE.AND P0, PT, R18, R66.reuse, PT ;  /* 0x000000421200720c */ /* 0x080fe40003f06270 */
[----:B------:R-:W-:Y:S02]  /*2b90*/  CS2R R56, SRZ ;  /* 0x0000000000387805 */ /* 0x000fe4000001ff00 */
[----:B------:R-:W-:Y:S02]  /*2ba0*/  ISETP.GE.AND P4, PT, R32, R66, PT ;  /* 0x000000422000720c */ /* 0x000fe40003f86270 */
[----:B------:R-:W-:-:S07]  /*2bb0*/  CS2R R32, SRZ ;  /* 0x0000000000207805 */ /* 0x000fce000001ff00 */
[----:B------:R-:W-:Y:S05]  /*2bc0*/  @P0 BRA `(.L_x_11986) ;  /* 0x0000000000a40947 */ /* 0x000fea0003800000 */
[----:B------:R-:W-:Y:S01]  /*2bd0*/  SHF.R.S32.HI R5, RZ, 0x1f, R18 ;  /* 0x0000001fff057819 */ /* 0x000fe20000011412 */
[----:B------:R-:W-:Y:S01]  /*2be0*/  ULDC.64 UR4, c[0x0][0x3e8] ;  /* 0x0000fa0000047ab9 */ /* 0x000fe20000000a00 */
[----:B------:R-:W-:Y:S01]  /*2bf0*/  SHF.R.S32.HI R23, RZ, 0x1f, R22 ;  /* 0x0000001fff177819 */ /* 0x000fe20000011416 */
[----:B------:R-:W-:Y:S01]  /*2c00*/  ULDC.64 UR6, c[0x0][0x400] ;  /* 0x0001000000067ab9 */ /* 0x000fe20000000a00 */
[----:B------:R-:W-:Y:S01]  /*2c10*/  CS2R R42, SRZ ;  /* 0x00000000002a7805 */ /* 0x000fe2000001ff00 */
[C---:B------:R-:W-:Y:S01]  /*2c20*/  IMAD R4, R5.reuse, R10, RZ ;  /* 0x0000000a05047224 */ /* 0x040fe200078e02ff */
[----:B------:R-:W-:Y:S01]  /*2c30*/  CS2R R56, SRZ ;  /* 0x0000000000387805 */ /* 0x000fe2000001ff00 */
[----:B------:R-:W-:Y:S02]  /*2c40*/  IMAD R5, R5, R12, RZ ;  /* 0x0000000c05057224 */ /* 0x000fe400078e02ff */
[C---:B------:R-:W-:Y:S02]  /*2c50*/  IMAD R7, R18.reuse, R11, R4 ;  /* 0x0000000b12077224 */ /* 0x040fe400078e0204 */
[C---:B------:R-:W-:Y:S01]  /*2c60*/  IMAD R41, R18.reuse, R13, R5 ;  /* 0x0000000d12297224 */ /* 0x040fe200078e0205 */
[----:B------:R-:W-:Y:S01]  /*2c70*/  SHF.R.S32.HI R5, RZ, 0x1f, R44 ;  /* 0x0000001fff057819 */ /* 0x000fe2000001142c */
[----:B------:R-:W-:-:S04]  /*2c80*/  IMAD.WIDE.U32 R36, R18, R10, R22 ;  /* 0x0000000a12247225 */ /* 0x000fc800078e0016 */
[----:B------:R-:W-:-:S04]  /*2c90*/  IMAD.WIDE.U32 R38, R18, R12, R22 ;  /* 0x0000000c12267225 */ /* 0x000fc800078e0016 */
[----:B------:R-:W-:Y:S02]  /*2ca0*/  IMAD.IADD R37, R37, 0x1, R7 ;  /* 0x0000000125257824 */ /* 0x000fe400078e0207 */
[----:B------:R-:W-:Y:S01]  /*2cb0*/  IMAD.IADD R39, R39, 0x1, R41 ;  /* 0x0000000127277824 */ /* 0x000fe200078e0229 */
[----:B------:R-:W-:Y:S01]  /*2cc0*/  CS2R R40, SRZ ;  /* 0x0000000000287805 */ /* 0x000fe2000001ff00 */
[C---:B------:R-:W-:Y:S02]  /*2cd0*/  IMAD R4, R5.reuse, R10, RZ ;  /* 0x0000000a05047224 */ /* 0x040fe400078e02ff */
[----:B------:R-:W-:Y:S02]  /*2ce0*/  IMAD R6, R5, R12, RZ ;  /* 0x0000000c05067224 */ /* 0x000fe400078e02ff */
[C---:B------:R-:W-:Y:S02]  /*2cf0*/  IMAD R5, R44.reuse, R11, R4 ;  /* 0x0000000b2c057224 */ /* 0x040fe400078e0204 */
[----:B------:R-:W-:-:S02]  /*2d00*/  IMAD R7, R44, R13, R6 ;  /* 0x0000000d2c077224 */ /* 0x000fc400078e0206 */
[----:B------:R-:W-:-:S04]  /*2d10*/  IMAD.WIDE.U32 R36, R44, R10, R36 ;  /* 0x0000000a2c247225 */ /* 0x000fc800078e0024 */
[----:B------:R-:W-:-:S04]  /*2d20*/  IMAD.WIDE.U32 R38, R44, R12, R38 ;  /* 0x0000000c2c267225 */ /* 0x000fc800078e0026 */
[----:B------:R-:W-:Y:S02]  /*2d30*/  IMAD.IADD R37, R37, 0x1, R5 ;  /* 0x0000000125257824 */ /* 0x000fe400078e0205 */
[----:B------:R-:W-:Y:S02]  /*2d40*/  IMAD.IADD R39, R39, 0x1, R7 ;  /* 0x0000000127277824 */ /* 0x000fe400078e0207 */
[----:B------:R-:W-:Y:S02]  /*2d50*/  IMAD R5, R63, 0x60, RZ ;  /* 0x000000603f057824 */ /* 0x000fe400078e02ff */
[----:B------:R-:W-:-:S04]  /*2d60*/  IMAD.WIDE.U32 R36, R14, 0x60, R36 ;  /* 0x000000600e247825 */ /* 0x000fc800078e0024 */
[----:B------:R-:W-:Y:S01]  /*2d70*/  IMAD R7, R67, 0x60, RZ ;  /* 0x0000006043077824 */ /* 0x000fe200078e02ff */
[----:B------:R-:W-:Y:S01]  /*2d80*/  LEA R4, P3, R36, UR4, 0x1 ;  /* 0x0000000424047c11 */ /* 0x000fe2000f8608ff */
[----:B------:R-:W-:-:S04]  /*2d90*/  IMAD.WIDE.U32 R38, R54, 0x60, R38 ;  /* 0x0000006036267825 */ /* 0x000fc800078e0026 */
[----:B------:R-:W-:Y:S01]  /*2da0*/  IMAD.IADD R5, R37, 0x1, R5 ;  /* 0x0000000125057824 */ /* 0x000fe200078e0205 */
        /* <DEDUP_REMOVED lines=11> */
.L_x_11986:
[----:B------:R-:W-:Y:S05]  /*2e60*/  BSYNC B1 ;  /* 0x0000000000017941 */ /* 0x000fea0003800000 */
.L_x_11985:
[----:B------:R-:W-:Y:S01]  /*2e70*/  BSSY B1, `(.L_x_11987) ;  /* 0x0000035000017945 */ /* 0x000fe20003800000 */
[----:B-----5:R-:W-:Y:S01]  /*2e80*/  IMAD.MOV.U32 R70, RZ, RZ, R38 ;  /* 0x000000ffff467224 */ /* 0x020fe200078e0026 */
[----:B------:R-:W-:Y:S01]  /*2e90*/  CS2R R36, SRZ ;  /* 0x0000000000247805 */ /* 0x000fe2000001ff00 */
[----:B------:R-:W-:Y:S01]  /*2ea0*/  IMAD.MOV.U32 R71, RZ, RZ, R39 ;  /* 0x000000ffff477224 */ /* 0x000fe200078e0027 */
[----:B------:R-:W-:Y:S06]  /*2eb0*/  @P4 BRA `(.L_x_11988) ;  /* 0x0000000000c04947 */ /* 0x000fec0003800000 */
[----:B0-----:R-:W-:Y:S01]  /*2ec0*/  SHF.R.S32.HI R7, RZ, 0x1f, R18 ;  /* 0x0000001fff077819 */ /* 0x001fe20000011412 */
[--C-:B------:R-:W-:Y:S01]  /*2ed0*/  IMAD.MOV.U32 R4, RZ, RZ, R22.reuse ;  /* 0x000000ffff047224 */ /* 0x100fe200078e0016 */
[----:B------:R-:W-:Y:S01]  /*2ee0*/  SHF.R.S32.HI R5, RZ, 0x1f, R22 ;  /* 0x0000001fff057819 */ /* 0x000fe20000011416 */
[C---:B------:R-:W-:Y:S01]  /*2ef0*/  IMAD.SHL.U32 R8, R10.reuse, 0x40, RZ ;  /* 0x000000400a087824 */ /* 0x040fe200078e00ff */
[----:B------:R-:W-:Y:S01]  /*2f00*/  SHF.L.U64.HI R9, R10, 0x6, R11 ;  /* 0x000000060a097819 */ /* 0x000fe2000001020b */
[C---:B------:R-:W-:Y:S01]  /*2f10*/  IMAD R6, R7.reuse, R10, RZ ;  /* 0x0000000a07067224 */ /* 0x040fe200078e02ff */
[----:B------:R-:W-:Y:S01]  /*2f20*/  SHF.R.S32.HI R33, RZ, 0x1f, R44 ;  /* 0x0000001fff217819 */ /* 0x000fe2000001142c */
[----:B------:R-:W-:Y:S01]  /*2f30*/  IMAD R15, R7, R12, RZ ;  /* 0x0000000c070f7224 */ /* 0x000fe200078e02ff */
[----:B------:R-:W-:Y:S01]  /*2f40*/  ULDC.64 UR4, c[0x0][0x3e8] ;  /* 0x0000fa0000047ab9 */ /* 0x000fe20000000a00 */
[C---:B------:R-:W-:Y:S01]  /*2f50*/  IMAD R35, R18.reuse, R11, R6 ;  /* 0x0000000b12237224 */ /* 0x040fe200078e0206 */
[----:B------:R-:W-:Y:S01]  /*2f60*/  ULDC.64 UR6, c[0x0][0x400] ;  /* 0x0001000000067ab9 */ /* 0x000fe20000000a00 */
[----:B------:R-:W-:-:S04]  /*2f70*/  IMAD.WIDE.U32 R6, R18, R10, R4 ;  /* 0x0000000a12067225 */ /* 0x000fc800078e0004 */
[----:B------:R-:W-:-:S04]  /*2f80*/  IMAD.WIDE.U32 R4, R18, R12, R4 ;  /* 0x0000000c12047225 */ /* 0x000fc800078e0004 */
[----:B------:R-:W-:Y:S02]  /*2f90*/  IMAD R37, R18, R13, R15 ;  /* 0x0000000d12257224 */ /* 0x000fe400078e020f */
[----:B------:R-:W-:Y:S01]  /*2fa0*/  IMAD.WIDE.U32 R14, R14, 0x60, R8 ;  /* 0x000000600e0e7825 */ /* 0x000fe200078e0008 */
[----:B------:R-:W-:-:S03]  /*2fb0*/  SHF.L.U64.HI R9, R12, 0x6, R13 ;  /* 0x000000060c097819 */ /* 0x000fc6000001020d */
[----:B------:R-:W-:Y:S02]  /*2fc0*/  IMAD R32, R33, R10, RZ ;  /* 0x0000000a21207224 */ /* 0x000fe400078e02ff */
[----:B------:R-:W-:Y:S01]  /*2fd0*/  IMAD.IADD R7, R7, 0x1, R35 ;  /* 0x0000000107077824 */ /* 0x000fe200078e0223 */
[----:B------:R-:W-:Y:S01]  /*2fe0*/  CS2R R34, SRZ ;  /* 0x0000000000227805 */ /* 0x000fe2000001ff00 */
[----:B------:R-:W-:Y:S01]  /*2ff0*/  IMAD.IADD R5, R5, 0x1, R37 ;  /* 0x0000000105057824 */ /* 0x000fe200078e0225 */
[----:B------:R-:W-:Y:S01]  /*3000*/  CS2R R36, SRZ ;  /* 0x0000000000247805 */ /* 0x000fe2000001ff00 */
[----:B------:R-:W-:Y:S02]  /*3010*/  IMAD.SHL.U32 R8, R12, 0x40, RZ ;  /* 0x000000400c087824 */ /* 0x000fe400078e00ff */
[----:B------:R-:W-:Y:S02]  /*3020*/  IMAD R33, R33, R12, RZ ;  /* 0x0000000c21217224 */ /* 0x000fe400078e02ff */
[----:B------:R-:W-:-:S02]  /*3030*/  IMAD R11, R44, R11, R32 ;  /* 0x0000000b2c0b7224 */ /* 0x000fc400078e0220 */
[----:B------:R-:W-:-:S04]  /*3040*/  IMAD.WIDE.U32 R6, R44, R10, R6 ;  /* 0x0000000a2c067225 */ /* 0x000fc800078e0006 */
[----:B------:R-:W-:Y:S01]  /*3050*/  IMAD.WIDE.U32 R4, R44, R12, R4 ;  /* 0x0000000c2c047225 */ /* 0x000fe200078e0004 */
[----:B------:R-:W-:-:S03]  /*3060*/  IADD3 R10, P3, R6, R14, RZ ;  /* 0x0000000e060a7210 */ /* 0x000fc60007f7e0ff */
[----:B------:R-:W-:-:S04]  /*3070*/  IMAD.WIDE.U32 R8, R54, 0x60, R8 ;  /* 0x0000006036087825 */ /* 0x000fc800078e0008 */
[----:B------:R-:W-:Y:S02]  /*3080*/  IMAD R33, R44, R13, R33 ;  /* 0x0000000d2c217224 */ /* 0x000fe400078e0221 */
[----:B------:R-:W-:Y:S01]  /*3090*/  IMAD.IADD R11, R7, 0x1, R11 ;  /* 0x00000001070b7824 */ /* 0x000fe200078e020b */
[----:B------:R-:W-:Y:S01]  /*30a0*/  IADD3 R7, P5, R4, R8, RZ ;  /* 0x0000000804077210 */ /* 0x000fe20007fbe0ff */
[----:B------:R-:W-:Y:S02]  /*30b0*/  IMAD R63, R63, 0x60, RZ ;  /* 0x000000603f3f7824 */ /* 0x000fe400078e02ff */
[----:B------:R-:W-:Y:S02]  /*30c0*/  IMAD.IADD R33, R5, 0x1, R33 ;  /* 0x0000000105217824 */ /* 0x000fe400078e0221 */
[----:B------:R-:W-:Y:S01]  /*30d0*/  IMAD R8, R67, 0x60, RZ ;  /* 0x0000006043087824 */ /* 0x000fe200078e02ff */
[----:B------:R-:W-:Y:S02]  /*30e0*/  IADD3.X R15, R11, R63, R15, P3, !PT ;  /* 0x0000003f0b0f7210 */ /* 0x000fe40001ffe40f */
[----:B------:R-:W-:-:S02]  /*30f0*/  LEA R4, P3, R10, UR4, 0x1 ;  /* 0x000000040a047c11 */ /* 0x000fc4000f8608ff */
[----:B------:R-:W-:Y:S02]  /*3100*/  IADD3.X R8, R33, R8, R9, P5, !PT ;  /* 0x0000000821087210 */ /* 0x000fe40002ffe409 */
[----:B------:R-:W-:Y:S02]  /*3110*/  CS2R R32, SRZ ;  /* 0x0000000000207805 */ /* 0x000fe4000001ff00 */
[C---:B------:R-:W-:Y:S02]  /*3120*/  LEA R6, P5, R7.reuse, UR6, 0x1 ;  /* 0x0000000607067c11 */ /* 0x040fe4000f8a08ff */
[----:B------:R-:W-:Y:S02]  /*3130*/  LEA.HI.X R5, R10, UR5, R15, 0x1, P3 ;  /* 0x000000050a057c11 */ /* 0x000fe400098f0c0f */
[----:B------:R-:W-:Y:S02]  /*3140*/  LEA.HI.X R7, R7, UR7, R8, 0x1, P5 ;  /* 0x0000000707077c11 */ /* 0x000fe4000a8f0c08 */
[----:B------:R-:W-:-:S02]  /*3150*/  CS2R R8, SRZ ;  /* 0x0000000000087805 */ /* 0x000fc4000001ff00 */
[-C--:B------:R-:W-:Y:S02]  /*3160*/  ISETP.GE.AND P3, PT, R22, R62.reuse, PT ;  /* 0x0000003e1600720c */ /* 0x080fe40003f66270 */
[----:B------:R-:W-:-:S11]  /*3170*/  ISETP.GE.AND P5, PT, R186, R62, PT ;  /* 0x0000003eba00720c */ /* 0x000fd60003fa6270 */
[----:B------:R1:W5:Y:S04]  /*3180*/  @!P3 LDG.E.64 R34, desc[UR42][R4.64] ;  /* 0x0000002a0422b981 */ /* 0x000368000c1e1b00 */
[----:B------:R1:W5:Y:S04]  /*3190*/  @!P5 LDG.E.64 R8, desc[UR42][R4.64+0x20] ;  /* 0x0000202a0408d981 */ /* 0x000368000c1e1b00 */
[----:B------:R1:W5:Y:S04]  /*31a0*/  @!P3 LDG.E.64 R36, desc[UR42][R6.64] ;  /* 0x0000002a0624b981 */ /* 0x000368000c1e1b00 */
[----:B------:R1:W5:Y:S02]  /*31b0*/  @!P5 LDG.E.64 R32, desc[UR42][R6.64+0x20] ;  /* 0x0000202a0620d981 */ /* 0x000364000c1e1b00 */
.L_x_11988:
[----:B------:R-:W-:Y:S05]  /*31c0*/  BSYNC B1 ;  /* 0x0000000000017941 */ /* 0x000fea0003800000 */
.L_x_11987:
[----:B------:R-:W-:Y:S01]  /*31d0*/  ULOP3.LUT UR4, UR36, 0x1, URZ, 0xfc, !UPT ;  /* 0x0000000124047892 */ /* 0x000fe2000f8efc3f */
[----:B01----:R-:W-:Y:S01]  /*31e0*/  IMAD.MOV.U32 R4, RZ, RZ, R42 ;  /* 0x000000ffff047224 */ /* 0x003fe200078e002a */
[----:B------:R-:W-:Y:S01]  /*31f0*/  PRMT R67, R67, 0x5410, R70 ;  /* 0x0000541043437816 */ /* 0x000fe20000000046 */
[----:B------:R-:W-:Y:S01]  /*3200*/  IMAD.MOV.U32 R5, RZ, RZ, R43 ;  /* 0x000000ffff057224 */ /* 0x000fe200078e002b */
[----:B------:R-:W-:Y:S01]  /*3210*/  UISETP.NE.AND UP0, UPT, UR4, 0x3, UPT ;  /* 0x000000030400788c */ /* 0x000fe2000bf05270 */
[----:B------:R-:W-:Y:S01]  /*3220*/  IMAD.MOV.U32 R6, RZ, RZ, R40 ;  /* 0x000000ffff067224 */ /* 0x000fe200078e0028 */
[----:B------:R-:W-:Y:S01]  /*3230*/  PRMT R81, R4, 0x7610, R81 ;  /* 0x0000761004517816 */ /* 0x000fe20000000051 */
[----:B------:R-:W-:Y:S01]  /*3240*/  IMAD.MOV.U32 R4, RZ, RZ, R41 ;  /* 0x000000ffff047224 */ /* 0x000fe200078e0029 */
[----:B------:R-:W-:Y:S01]  /*3250*/  PRMT R82, R5, 0x7610, R82 ;  /* 0x0000761005527816 */ /* 0x000fe20000000052 */
[----:B------:R-:W-:Y:S01]  /*3260*/  IMAD.MOV.U32 R5, RZ, RZ, R56 ;  /* 0x000000ffff057224 */ /* 0x000fe200078e0038 */
[----:B------:R-:W-:Y:S01]  /*3270*/  PRMT R70, R70, 0x5410, R6 ;  /* 0x0000541046467816 */ /* 0x000fe20000000006 */
[----:B------:R-:W-:Y:S01]  /*3280*/  IMAD.MOV.U32 R6, RZ, RZ, R57 ;  /* 0x000000ffff067224 */ /* 0x000fe200078e0039 */
[----:B------:R-:W-:Y:S01]  /*3290*/  PLOP3.LUT P3, PT, PT, PT, UP0, 0x80, 0x0 ;  /* 0x000000000000781c */ /* 0x000fe20003f6f008 */
[----:B-----5:R-:W-:Y:S01]  /*32a0*/  IMAD.MOV.U32 R7, RZ, RZ, R8 ;  /* 0x000000ffff077224 */ /* 0x020fe200078e0008 */
[----:B------:R-:W-:-:S02]  /*32b0*/  PRMT R84, R71, 0x7610, R84 ;  /* 0x0000761047547816 */ /* 0x000fc40000000054 */
        /* <DEDUP_REMOVED lines=20> */
.L_x_11989:
[----:B------:R-:W-:Y:S01]  /*3400*/  IMAD R54, R152, 0x8, R2 ;  /* 0x0000000898367824 */ /* 0x000fe200078e0202 */
[----:B------:R-:W-:Y:S01]  /*3410*/  SHF.L.U32 R55, R185, 0x1f, RZ ;  /* 0x0000001fb9377819 */ /* 0x000fe200000006ff */
[----:B------:R-:W-:Y:S03]  /*3420*/  BSSY B1, `(.L_x_11990) ;  /* 0x0000003000017945 */ /* 0x000fe60003800000 */
[----:B------:R-:W0:Y:S02]  /*3430*/  SYNCS.PHASECHK.TRANS64.TRYWAIT P5, [R54+URZ+0x22890], R55 ;  /* 0x02289037360075a7 */ /* 0x000e2400080a017f */
[----:B0-----:R-:W-:Y:S05]  /*3440*/  @!P5 BRA `(.L_x_11991) ;  /* 0x000002b000b0d947 */ /* 0x001fea0003800000 */
.L_x_12351:
[----:B------:R-:W-:Y:S05]  /*3450*/  BSYNC B1 ;  /* 0x0000000000017941 */ /* 0x000fea0003800000 */
.L_x_11990:
[----:B------:R-:W-:-:S03]  /*3460*/  UMOV UR4, 0xffffffff ;  /* 0xffffffff00047882 */ /* 0x000fc60000000000 */
[----:B------:R-:W-:Y:S05]  /*3470*/  BRA.DIV UR4, `(.L_x_11992) ;  /* 0x000002b204b87947 */ /* 0x000fea000b800000 */
[----:B------:R1:W2:Y:S04]  /*3480*/  SHFL.IDX PT, R63, R59, RZ, 0x1c1f ;  /* 0x001c1fff3b3f7589 */ /* 0x0002a800000e0000 */
[----:B------:R1:W3:Y:S02]  /*3490*/  SHFL.IDX PT, R14, R58, RZ, 0x1c1f ;  /* 0x001c1fff3a0e7589 */ /* 0x0002e400000e0000 */
.L_x_12355:
[----:B------:R-:W-:Y:S04]  /*34a0*/  BSSY B1, `(.L_x_11993) ;  /* 0x0000075000017945 */ /* 0x000fe80003800000 */
[----:B------:R-:W-:Y:S05]  /*34b0*/  @P0 BRA `(.L_x_11994) ;  /* 0x0000000400cc0947 */ /* 0x000fea0003800000 */
[----:B------:R-:W-:Y:S01]  /*34c0*/  LOP3.LUT R4, R48, 0x1, RZ, 0xc0, !PT ;  /* 0x0000000130047812 */ /* 0x000fe200078ec0ff */
[----:B------:R-:W-:Y:S03]  /*34d0*/  BSSY B2, `(.L_x_11995) ;  /* 0x0000039000027945 */ /* 0x000fe60003800000 */
[----:B------:R-:W-:-:S13]  /*34e0*/  ISETP.NE.U32.AND P0, PT, R4, 0x1, PT ;  /* 0x000000010400780c */ /* 0x000fda0003f05070 */
[----:B------:R-:W-:Y:S05]  /*34f0*/  @P0 BRA `(.L_x_11996) ;  /* 0x0000000000d80947 */ /* 0x000fea0003800000 */
[----:B------:R4:W0:Y:S01]  /*3500*/  LDS.128 R4, [R69] ;  /* 0x0000000045047984 */ /* 0x0008220000000c00 */
[----:B------:R-:W-:Y:S01]  /*3510*/  ISETP.GE.AND P5, PT, R22, R62, PT ;  /* 0x0000003e1600720c */ /* 0x000fe20003fa6270 */
[----:B------:R-:W-:Y:S01]  /*3520*/  BSSY B3, `(.L_x_11997) ;  /* 0x0000032000037945 */ /* 0x000fe20003800000 */
[----:B---3--:R-:W-:-:S04]  /*3530*/  LEA R10, P0, R16, R14, 0x1 ;  /* 0x0000000e100a7211 */ /* 0x008fc800078008ff */
[----:B--2---:R-:W-:-:S07]  /*3540*/  LEA.HI.X R11, R16, R63, R17, 0x1, P0 ;  /* 0x0000003f100b7211 */ /* 0x004fce00000f0c11 */
[----:B----4-:R-:W-:Y:S05]  /*3550*/  @P5 BRA `(.L_x_11998) ;  /* 0x0000000000b85947 */ /* 0x010fea0003800000 */
[----:B------:R-:W-:Y:S01]  /*3560*/  SHF.R.U64 R79, R42, 0x10, R43 ;  /* 0x000000102a4f7819 */ /* 0x000fe2000000122b */
[----:B0-----:R-:W-:Y:S01]  /*3570*/  IMAD.U32 R15, R7, 0x10000, RZ ;  /* 0x00010000070f7824 */ /* 0x001fe200078e00ff */
        /* <DEDUP_REMOVED lines=18> */
[----:B------:R-:W-:-:S02]  /*36a0*/  IMAD.U32 R6, R5, 0x10000, RZ ;  /* 0x0001000005067824 */ /* 0x000fc400078e00ff */
[-C--:B------:R-:W-:Y:S01]  /*36b0*/  FMUL.FTZ R82, R7, R56.reuse ;  /* 0x0000003807527220 */ /* 0x080fe20000410000 */
[----:B------:R-:W-:Y:S01]  /*36c0*/  LOP3.LUT R80, R80, 0xffff0000, RZ, 0xc0, !PT ;  /* 0xffff000050507812 */ /* 0x000fe200078ec0ff */
[C---:B------:R-:W-:Y:S01]  /*36d0*/  FMUL.FTZ R7, R13.reuse, R81 ;  /* 0x000000510d077220 */ /* 0x040fe20000410000 */
[-C--:B------:R-:W-:Y:S01]  /*36e0*/  FMUL.FTZ R13, R13, R77.reuse ;  /* 0x0000004d0d0d7220 */ /* 0x080fe20000410000 */
[----:B------:R-:W-:Y:S01]  /*36f0*/  LOP3.LUT R57, R57, 0xffff0000, RZ, 0xc0, !PT ;  /* 0xffff000039397812 */ /* 0x000fe200078ec0ff */
[----:B------:R-:W-:Y:S02]  /*3700*/  IMAD.U32 R5, R4, 0x10000, RZ ;  /* 0x0001000004057824 */ /* 0x000fe400078e00ff */
[----:B------:R-:W-:Y:S01]  /*3710*/  FFMA.FTZ R77, R12, R77, -R7 ;  /* 0x0000004d0c4d7223 */ /* 0x000fe20000010807 */
[----:B------:R-:W-:Y:S01]  /*3720*/  LOP3.LUT R4, R4, 0xffff0000, RZ, 0xc0, !PT ;  /* 0xffff000004047812 */ /* 0x000fe200078ec0ff */
[----:B------:R-:W-:Y:S01]  /*3730*/  FFMA.FTZ R83, R6, R56, -R83 ;  /* 0x0000003806537223 */ /* 0x000fe20000010853 */
[----:B------:R-:W-:Y:S01]  /*3740*/  FFMA.FTZ R12, R12, R81, R13 ;  /* 0x000000510c0c7223 */ /* 0x000fe2000001000d */
[C---:B------:R-:W-:Y:S01]  /*3750*/  FMUL.FTZ R56, R42.reuse, R80 ;  /* 0x000000502a387220 */ /* 0x040fe20000410000 */
        /* <DEDUP_REMOVED lines=14> */
.L_x_11998:
[----:B------:R-:W-:Y:S05]  /*3840*/  BSYNC B3 ;  /* 0x0000000000037941 */ /* 0x000fea0003800000 */
.L_x_11997:
[----:B0-----:R4:W-:Y:S02]  /*3850*/  ST.E.128 desc[UR42][R10.64], R4 ;  /* 0x000000040a007985 */ /* 0x0019e4000c101d2a */
.L_x_11996:
[----:B------:R-:W-:Y:S05]  /*3860*/  BSYNC B2 ;  /* 0x0000000000027941 */ /* 0x000fea0003800000 */
.L_x_11995:
[----:B------:R-:W-:-:S13]  /*3870*/  LOP3.LUT P0, RZ, R48, 0x2, RZ, 0xc0, !PT ;  /* 0x0000000230ff7812 */ /* 0x000fda000780c0ff */
[----:B------:R-:W-:Y:S05]  /*3880*/  @!P0 BRA `(.L_x_11994) ;  /* 0x0000000000d88947 */ /* 0x000fea0003800000 */
[----:B----4-:R4:W0:Y:S01]  /*3890*/  LDS.128 R4, [R68] ;  /* 0x0000000044047984 */ /* 0x0108220000000c00 */
        /* <DEDUP_REMOVED lines=51> */
.L_x_12000:
[----:B------:R-:W-:Y:S05]  /*3bd0*/  BSYNC B2 ;  /* 0x0000000000027941 */ /* 0x000fea0003800000 */
.L_x_11999:
[----:B0-----:R0:W-:Y:S02]  /*3be0*/  ST.E.128 desc[UR42][R10.64], R4 ;  /* 0x000000040a007985 */ /* 0x0011e4000c101d2a */
.L_x_11994:
[----:B------:R-:W-:Y:S05]  /*3bf0*/  BSYNC B1 ;  /* 0x0000000000017941 */ /* 0x000fea0003800000 */
.L_x_11993:
[----:B------:R-:W-:-:S03]  /*3c00*/  UMOV UR4, 0xffffffff ;  /* 0xffffffff00047882 */ /* 0x000fc60000000000 */
[----:B------:R-:W-:Y:S05]  /*3c10*/  BRA.DIV UR4, `(.L_x_12001) ;  /* 0x000002ae04187947 */ /* 0x000fea000b800000 */
[----:B-1----:R-:W1:Y:S04]  /*3c20*/  SHFL.IDX PT, R59, R59, 0x1, 0x1c1f ;  /* 0x003c1f003b3b7f89 */ /* 0x002e6800000e0000 */
[----:B---3--:R3:W0:Y:S02]  /*3c30*/  SHFL.IDX PT, R14, R58, 0x1, 0x1c1f ;  /* 0x003c1f003a0e7f89 */ /* 0x00862400000e0000 */
.L_x_12359:
[----:B------:R-:W-:Y:S05]  /*3c40*/  @P4 BRA `(.L_x_12002) ;  /* 0x0000002400104947 */ /* 0x000fea0003800000 */
[----:B0---4-:R-:W-:Y:S01]  /*3c50*/  LOP3.LUT R4, R48, 0x1, RZ, 0xc0, !PT ;  /* 0x0000000130047812 */ /* 0x011fe200078ec0ff */
[----:B------:R-:W-:Y:S03]  /*3c60*/  BSSY B1, `(.L_x_12003) ;  /* 0x000003a000017945 */ /* 0x000fe60003800000 */
[----:B------:R-:W-:-:S13]  /*3c70*/  ISETP.NE.U32.AND P0, PT, R4, 0x1, PT ;  /* 0x000000010400780c */ /* 0x000fda0003f05070 */
[----:B------:R-:W-:Y:S05]  /*3c80*/  @P0 BRA `(.L_x_12004) ;  /* 0x0000000000dc0947 */ /* 0x000fea0003800000 */
[----:B------:R0:W4:Y:S01]  /*3c90*/  LDS.128 R4, [R69+0x2000] ;  /* 0x0020000045047984 */ /* 0x0001220000000c00 */
        /* <DEDUP_REMOVED lines=31> */
[C---:B------:R-:W-:Y:S01]  /*3e90*/  IMAD.U32 R5, R4.reuse, 0x10000, RZ ;  /* 0x0001000004057824 */ /* 0x040fe200078e00ff */
[----:B------:R-:W-:Y:S01]  /*3ea0*/  LOP3.LUT R4, R4, 0xffff0000, RZ, 0xc0, !PT ;  /* 0xffff000004047812 */ /* 0x000fe200078ec0ff */
[C---:B------:R-:W-:Y:S01]  /*3eb0*/  FFMA.FTZ R7, R12.reuse, R36, -R7 ;  /* 0x000000240c077223 */ /* 0x040fe20000010807 */
[----:B------:R-:W-:Y:S01]  /*3ec0*/  FFMA.FTZ R12, R12, R38, R13 ;  /* 0x000000260c0c7223 */ /* 0x000fe2000001000d */
[C---:B------:R-:W-:Y:S01]  /*3ed0*/  FMUL.FTZ R36, R34.reuse, R76 ;  /* 0x0000004c22247220 */ /* 0x040fe20000410000 */
[-C--:B------:R-:W-:Y:S01]  /*3ee0*/  FMUL.FTZ R13, R34, R74.reuse ;  /* 0x0000004a220d7220 */ /* 0x080fe20000410000 */
[C---:B------:R-:W-:Y:S01]  /*3ef0*/  FFMA.FTZ R39, R6.reuse, R35, -R39 ;  /* 0x0000002306277223 */ /* 0x040fe20000010827 */
        /* <DEDUP_REMOVED lines=11> */
[----:B------:R-:W-:Y:S02]  /*3fb0*/  IMAD.MOV.U32 R7, RZ, RZ, R13 ;  /* 0x000000ffff077224 */ /* 0x000fe400078e000d */
[----:B------:R-:W-:Y:S02]  /*3fc0*/  IMAD.MOV.U32 R6, RZ, RZ, R12 ;  /* 0x000000ffff067224 */ /* 0x000fe400078e000c */
[----:B------:R-:W-:-:S07]  /*3fd0*/  IMAD.MOV.U32 R5, RZ, RZ, R39 ;  /* 0x000000ffff057224 */ /* 0x000fce00078e0027 */
.L_x_12006:
[----:B------:R-:W-:Y:S05]  /*3fe0*/  BSYNC B2 ;  /* 0x0000000000027941 */ /* 0x000fea0003800000 */
.L_x_12005:
[----:B----4-:R0:W-:Y:S02]  /*3ff0*/  ST.E.128 desc[UR42][R10.64], R4 ;  /* 0x000000040a007985 */ /* 0x0101e4000c101d2a */
.L_x_12004:
[----:B------:R-:W-:Y:S05]  /*4000*/  BSYNC B1 ;  /* 0x0000000000017941 */ /* 0x000fea0003800000 */
.L_x_12003:
[----:B------:R-:W-:-:S13]  /*4010*/  LOP3.LUT P0, RZ, R48, 0x2, RZ, 0xc0, !PT ;  /* 0x0000000230ff7812 */ /* 0x000fda000780c0ff */
[----:B------:R-:W-:Y:S05]  /*4020*/  @!P0 BRA `(.L_x_12002) ;  /* 0x0000002000188947 */ /* 0x000fea0003800000 */
[----:B0-----:R0:W4:Y:S01]  /*4030*/  LDS.128 R4, [R68+0x2000] ;  /* 0x0020000044047984 */ /* 0x0011220000000c00 */
[----:B------:R-:W-:Y:S01]  /*4040*/  ISETP.GE.AND P4, PT, R186, R62, PT ;  /* 0x0000003eba00720c */ /* 0x000fe20003f86270 */
[----:B------:R-:W-:Y:S01]  /*4050*/  BSSY B1, `(.L_x_12007) ;  /* 0x0000032000017945 */ /* 0x000fe20003800000 */
[----:B------:R-:W-:-:S04]  /*4060*/  LEA R10, P0, R19, R14, 0x1 ;  /* 0x0000000e130a7211 */ /* 0x000fc800078008ff */
[----:B-1----:R-:W-:-:S07]  /*4070*/  LEA.HI.X R11, R19, R59, R184, 0x1, P0 ;  /* 0x0000003b130b7211 */ /* 0x002fce00000f0cb8 */
[----:B0-----:R-:W-:Y:S05]  /*4080*/  @P4 BRA `(.L_x_12008) ;  /* 0x0000000000b84947 */ /* 0x001fea0003800000 */
[----:B------:R-:W-:Y:S01]  /*4090*/  SHF.R.U64 R14, R32, 0x10, R33 ;  /* 0x00000010200e7819 */ /* 0x000fe20000001221 */
[----:B----4-:R-:W-:Y:S01]  /*40a0*/  IMAD.U32 R12, R7, 0x10000, RZ ;  /* 0x00010000070c7824 */ /* 0x010fe200078e00ff */
[----:B------:R-:W-:Y:S01]  /*40b0*/  SHF.R.U64 R34, R8, 0x10, R9 ;  /* 0x0000001008227819 */ /* 0x000fe20000001209 */
[----:B------:R-:W-:Y:S01]  /*40c0*/  IMAD.U32 R8, R6, 0x10000, RZ ;  /* 0x0001000006087824 */ /* 0x000fe200078e00ff */
[----:B------:R-:W-:Y:S02]  /*40d0*/  SHF.R.U32.HI R33, RZ, 0x10, R33 ;  /* 0x00000010ff217819 */ /* 0x000fe40000011621 */
[----:B------:R-:W-:Y:S02]  /*40e0*/  SHF.R.U32.HI R15, RZ, 0x10, R9 ;  /* 0x00000010ff0f7819 */ /* 0x000fe40000011609 */
[----:B------:R-:W-:Y:S02]  /*40f0*/  PRMT R71, R71, 0x5410, R14 ;  /* 0x0000541047477816 */ /* 0x000fe4000000000e */
[----:B------:R-:W-:-:S02]  /*4100*/  PRMT R67, R67, 0x5410, R34 ;  /* 0x0000541043437816 */ /* 0x000fc40000000022 */
[----:B------:R-:W-:Y:S02]  /*4110*/  PRMT R72, R72, 0x5410, R33 ;  /* 0x0000541048487816 */ /* 0x000fe40000000021 */
[----:B------:R-:W-:Y:S02]  /*4120*/  LOP3.LUT R13, R7, 0xffff0000, RZ, 0xc0, !PT ;  /* 0xffff0000070d7812 */ /* 0x000fe400078ec0ff */
[----:B------:R-:W-:Y:S01]  /*4130*/  PRMT R70, R70, 0x5410, R15 ;  /* 0x0000541046467816 */ /* 0x000fe2000000000f */
[----:B------:R-:W-:Y:S01]  /*4140*/  IMAD.U32 R33, R72, 0x10000, RZ ;  /* 0x0001000048217824 */ /* 0x000fe200078e00ff */
[----:B------:R-:W-:Y:S02]  /*4150*/  LOP3.LUT R7, R5, 0xffff0000, RZ, 0xc0, !PT ;  /* 0xffff000005077812 */ /* 0x000fe400078ec0ff */
[----:B------:R-:W-:Y:S01]  /*4160*/  LOP3.LUT R32, R71, 0xffff0000, RZ, 0xc0, !PT ;  /* 0xffff000047207812 */ /* 0x000fe200078ec0ff */
[----:B------:R-:W-:Y:S01]  /*4170*/  IMAD.U32 R15, R70, 0x10000, RZ ;  /* 0x00010000460f7824 */ /* 0x000fe200078e00ff */
[----:B------:R-:W-:Y:S01]  /*4180*/  LOP3.LUT R14, R67, 0xffff0000, RZ, 0xc0, !PT ;  /* 0xffff0000430e7812 */ /* 0x000fe200078ec0ff */
[----:B------:R-:W-:Y:S01]  /*4190*/  IMAD.U32 R71, R71, 0x10000, RZ ;  /* 0x0001000047477824 */ /* 0x000fe200078e00ff */
[----:B------:R-:W-:Y:S01]  /*41a0*/  LOP3.LUT R9, R6, 0xffff0000, RZ, 0xc0, !PT ;  /* 0xffff000006097812 */ /* 0x000fe200078ec0ff */
[----:B------:R-:W-:-:S02]  /*41b0*/  IMAD.U32 R6, R5, 0x10000, RZ ;  /* 0x0001000005067824 */ /* 0x000fc400078e00ff */
[C---:B------:R-:W-:Y:S01]  /*41c0*/  FMUL.FTZ R35, R7.reuse, R32 ;  /* 0x0000002007237220 */ /* 0x040fe20000410000 */
[C---:B------:R-:W-:Y:S02]  /*41d0*/  IMAD.U32 R5, R4.reuse, 0x10000, RZ ;  /* 0x0001000004057824 */ /* 0x040fe400078e00ff */
[-C--:B------:R-:W-:Y:S01]  /*41e0*/  FMUL.FTZ R7, R7, R14.reuse ;  /* 0x0000000e07077220 */ /* 0x080fe20000410000 */
[----:B------:R-:W-:Y:S01]  /*41f0*/  LOP3.LUT R4, R4, 0xffff0000, RZ, 0xc0, !PT ;  /* 0xffff000004047812 */ /* 0x000fe200078ec0ff */
[C---:B------:R-:W-:Y:S01]  /*4200*/  FMUL.FTZ R37, R9.reuse, R33 ;  /* 0x0000002109257220 */ /* 0x040fe20000410000 */
[----:B------:R-:W-:Y:S01]  /*4210*/  LOP3.LUT R72, R72, 0xffff0000, RZ, 0xc0, !PT ;  /* 0xffff000048487812 */ /* 0x000fe200078ec0ff */
[-C--:B------:R-:W-:Y:S01]  /*4220*/  FMUL.FTZ R9, R9, R15.reuse ;  /* 0x0000000f09097220 */ /* 0x080fe20000410000 */
[----:B------:R-:W-:Y:S01]  /*4230*/  LOP3.LUT R70, R70, 0xffff0000, RZ, 0xc0, !PT ;  /* 0xffff000046467812 */ /* 0x000fe200078ec0ff */
[----:B------:R-:W-:Y:S02]  /*4240*/  IMAD.U32 R67, R67, 0x10000, RZ ;  /* 0x0001000043437824 */ /* 0x000fe400078e00ff */
[C---:B------:R-:W-:Y:S01]  /*4250*/  FFMA.FTZ R35, R6.reuse, R14, -R35 ;  /* 0x0000000e06237223 */ /* 0x040fe20000010823 */
[----:B------:R-:W-:Y:S01]  /*4260*/  FFMA.FTZ R32, R6, R32, R7 ;  /* 0x0000002006207223 */ /* 0x000fe20000010007 */
[----:B------:R-:W-:Y:S01]  /*4270*/  FFMA.FTZ R37, R8, R15, -R37 ;  /* 0x0000000f08257223 */ /* 0x000fe20000010825 */
[----:B------:R-:W-:Y:S01]  /*4280*/  FMUL.FTZ R6, R4, R71 ;  /* 0x0000004704067220 */ /* 0x000fe20000410000 */
[----:B------:R-:W-:Y:S01]  /*4290*/  FFMA.FTZ R8, R8, R33, R9 ;  /* 0x0000002108087223 */ /* 0x000fe20000010009 */
        /* <DEDUP_REMOVED lines=9> */
[----:B------:R-:W-:Y:S01]  /*4330*/  F2FP.BF16.F32.PACK_AB R4, R5, R6 ;  /* 0x000000060504723e */ /* 0x000fe200000010ff */
[----:B------:R-:W-:Y:S01]  /*4340*/  IMAD.MOV.U32 R5, RZ, RZ, R32 ;  /* 0x000000ffff057224 */ /* 0x000fe200078e0020 */
[----:B------:R-:W-:Y:S01]  /*4350*/  F2FP.BF16.F32.PACK_AB R7, R12, R7 ;  /* 0x000000070c07723e */ /* 0x000fe200000010ff */
[----:B------:R-:W-:-:S07]  /*4360*/  IMAD.MOV.U32 R6, RZ, RZ, R8 ;  /* 0x000000ffff067224 */ /* 0x000fce00078e0008 */
.L_x_12008:
[----:B------:R-:W-:Y:S05]  /*4370*/  BSYNC B1 ;  /* 0x0000000000017941 */ /* 0x000fea0003800000 */
.L_x_12007:
[----:B----4-:R0:W-:Y:S01]  /*4380*/  ST.E.128 desc[UR42][R10.64], R4 ;  /* 0x000000040a007985 */ /* 0x0101e2000c101d2a */
[----:B------:R-:W-:Y:S05]  /*4390*/  BRA `(.L_x_12002) ;  /* 0x0000001c003c7947 */ /* 0x000fea0003800000 */
.L_x_11984:
        /* <DEDUP_REMOVED lines=12> */
[----:B------:R-:W-:Y:S02]  /*4460*/  CS2R R4, SRZ ;  /* 0x0000000000047805 */ /* 0x000fe4000001ff00 */
[----:B------:R-:W-:-:S02]  /*4470*/  ISETP.GE.OR P0, PT, R16, R62, P0 ;  /* 0x0000003e1000720c */ /* 0x000fc40000706670 */
[----:B------:R-:W-:-:S11]  /*4480*/  ISETP.GE.OR P3, PT, R16, R62, P3 ;  /* 0x0000003e1000720c */ /* 0x000fd60001f66670 */
[----:B------:R-:W-:Y:S05]  /*4490*/  @P0 BRA `(.L_x_12010) ;  /* 0x0000000000800947 */ /* 0x000fea0003800000 */
[----:B------:R-:W-:Y:S01]  /*44a0*/  SHF.R.S32.HI R5, RZ, 0x1f, R18 ;  /* 0x0000001fff057819 */ /* 0x000fe20000011412 */
[CC--:B------:R-:W-:Y:S01]  /*44b0*/  IMAD.WIDE.U32 R6, R18.reuse, R12.reuse, R16 ;  /* 0x0000000c12067225 */ /* 0x0c0fe200078e0010 */
[----:B------:R-:W-:Y:S01]  /*44c0*/  ULDC.64 UR6, c[0x0][0x400] ;  /* 0x0001000000067ab9 */ /* 0x000fe20000000a00 */
[----:B------:R-:W-:Y:S02]  /*44d0*/  ULDC.64 UR4, c[0x0][0x3e8] ;  /* 0x0000fa0000047ab9 */ /* 0x000fe40000000a00 */
[C---:B------:R-:W-:Y:S02]  /*44e0*/  IMAD R9, R5.reuse, R12, RZ ;  /* 0x0000000c05097224 */ /* 0x040fe400078e02ff */
[-C--:B------:R-:W-:Y:S02]  /*44f0*/  IMAD R8, R5, R10.reuse, RZ ;  /* 0x0000000a05087224 */ /* 0x080fe400078e02ff */
[C---:B------:R-:W-:Y:S01]  /*4500*/  IMAD R39, R18.reuse, R13, R9 ;  /* 0x0000000d12277224 */ /* 0x040fe200078e0209 */
[----:B------:R-:W-:Y:S01]  /*4510*/  SHF.R.S32.HI R9, RZ, 0x1f, R44 ;  /* 0x0000001fff097819 */ /* 0x000fe2000001142c */
[----:B------:R-:W-:-:S04]  /*4520*/  IMAD.WIDE.U32 R4, R18, R10, R16 ;  /* 0x0000000a12047225 */ /* 0x000fc800078e0010 */
[-C--:B------:R-:W-:Y:S02]  /*4530*/  IMAD R37, R18, R11.reuse, R8 ;  /* 0x0000000b12257224 */ /* 0x080fe400078e0208 */
[----:B------:R-:W-:Y:S02]  /*4540*/  IMAD R8, R9, R10, RZ ;  /* 0x0000000a09087224 */ /* 0x000fe400078e02ff */
[----:B------:R-:W-:Y:S02]  /*4550*/  IMAD.IADD R5, R37, 0x1, R5 ;  /* 0x0000000125057824 */ /* 0x000fe400078e0205 */
[----:B------:R-:W-:Y:S02]  /*4560*/  IMAD.IADD R7, R39, 0x1, R7 ;  /* 0x0000000127077824 */ /* 0x000fe400078e0207 */
[----:B------:R-:W-:Y:S02]  /*4570*/  IMAD R36, R9, R12, RZ ;  /* 0x0000000c09247224 */ /* 0x000fe400078e02ff */
[----:B------:R-:W-:-:S02]  /*4580*/  IMAD R9, R44, R11, R8 ;  /* 0x0000000b2c097224 */ /* 0x000fc400078e0208 */
[----:B------:R-:W-:-:S04]  /*4590*/  IMAD.WIDE.U32 R4, R44, R10, R4 ;  /* 0x0000000a2c047225 */ /* 0x000fc800078e0004 */
[C---:B------:R-:W-:Y:S02]  /*45a0*/  IMAD R37, R44.reuse, R13, R36 ;  /* 0x0000000d2c257224 */ /* 0x040fe400078e0224 */
        /* <DEDUP_REMOVED lines=12> */
[----:B------:R-:W-:-:S03]  /*4670*/  LEA.HI.X R37, R6, UR7, R5, 0x1, P4 ;  /* 0x0000000706257c11 */ /* 0x000fc6000a0f0c05 */
[----:B------:R0:W5:Y:S04]  /*4680*/  LDG.E.128 R4, desc[UR42][R8.64] ;  /* 0x0000002a08047981 */ /* 0x000168000c1e1d00 */
[----:B------:R-:W5:Y:S02]  /*4690*/  LDG.E.128 R36, desc[UR42][R36.64] ;  /* 0x0000002a24247981 */ /* 0x000f64000c1e1d00 */
.L_x_12010:
[----:B------:R-:W-:Y:S05]  /*46a0*/  BSYNC B1 ;  /* 0x0000000000017941 */ /* 0x000fea0003800000 */
.L_x_12009:
[----:B------:R-:W-:Y:S01]  /*46b0*/  BSSY B1, `(.L_x_12011) ;  /* 0x000002d000017945 */ /* 0x000fe20003800000 */
[----:B-----5:R-:W-:Y:S01]  /*46c0*/  IMAD.MOV.U32 R56, RZ, RZ, R6 ;  /* 0x000000ffff387224 */ /* 0x020fe200078e0006 */
[----:B------:R-:W-:Y:S01]  /*46d0*/  CS2R R40, SRZ ;  /* 0x0000000000287805 */ /* 0x000fe2000001ff00 */
[----:B------:R-:W-:Y:S01]  /*46e0*/  IMAD.MOV.U32 R57, RZ, RZ, R7 ;  /* 0x000000ffff397224 */ /* 0x000fe200078e0007 */
[----:B------:R-:W-:Y:S06]  /*46f0*/  @P3 BRA `(.L_x_12012) ;  /* 0x0000000000a03947 */ /* 0x000fec0003800000 */
[----:B------:R-:W-:Y:S01]  /*4700*/  SHF.R.S32.HI R35, RZ, 0x1f, R18 ;  /* 0x0000001fff237819 */ /* 0x000fe20000011412 */
[----:B------:R-:W-:Y:S01]  /*4710*/  IMAD.MOV.U32 R40, RZ, RZ, R16 ;  /* 0x000000ffff287224 */ /* 0x000fe200078e0010 */
[----:B0-----:R-:W-:Y:S01]  /*4720*/  SHF.L.U64.HI R9, R10, 0x6, R11 ;  /* 0x000000060a097819 */ /* 0x001fe2000001020b */
[----:B------:R-:W-:Y:S01]  /*4730*/  IMAD.MOV.U32 R41, RZ, RZ, R17 ;  /* 0x000000ffff297224 */ /* 0x000fe200078e0011 */
[----:B------:R-:W-:Y:S01]  /*4740*/  SHF.R.S32.HI R15, RZ, 0x1f, R44 ;  /* 0x0000001fff0f7819 */ /* 0x000fe2000001142c */
[C---:B------:R-:W-:Y:S01]  /*4750*/  IMAD R42, R35.reuse, R10, RZ ;  /* 0x0000000a232a7224 */ /* 0x040fe200078e02ff */
[----:B------:R-:W-:Y:S01]  /*4760*/  SHF.L.U64.HI R33, R12, 0x6, R13 ;  /* 0x000000060c217819 */ /* 0x000fe2000001020d */
[----:B------:R-:W-:Y:S01]  /*4770*/  IMAD R55, R35, R12, RZ ;  /* 0x0000000c23377224 */ /* 0x000fe200078e02ff */
[----:B------:R-:W-:Y:S01]  /*4780*/  ULDC.64 UR4, c[0x0][0x3e8] ;  /* 0x0000fa0000047ab9 */ /* 0x000fe20000000a00 */
[----:B------:R-:W-:Y:S01]  /*4790*/  IMAD.SHL.U32 R8, R10, 0x40, RZ ;  /* 0x000000400a087824 */ /* 0x000fe200078e00ff */
[----:B------:R-:W-:Y:S01]  /*47a0*/  ULDC.64 UR6, c[0x0][0x400] ;  /* 0x0001000000067ab9 */ /* 0x000fe20000000a00 */
[----:B------:R-:W-:-:S04]  /*47b0*/  IMAD.WIDE.U32 R34, R18, R10, R40 ;  /* 0x0000000a12227225 */ /* 0x000fc800078e0028 */
[C---:B------:R-:W-:Y:S02]  /*47c0*/  IMAD R43, R18.reuse, R11, R42 ;  /* 0x0000000b122b7224 */ /* 0x040fe400078e022a */
[----:B------:R-:W-:-:S04]  /*47d0*/  IMAD.WIDE.U32 R40, R18, R12, R40 ;  /* 0x0000000c12287225 */ /* 0x000fc800078e0028 */
[----:B------:R-:W-:Y:S02]  /*47e0*/  IMAD R55, R18, R13, R55 ;  /* 0x0000000d12377224 */ /* 0x000fe400078e0237 */
[----:B------:R-:W-:-:S04]  /*47f0*/  IMAD.WIDE.U32 R8, R14, 0x60, R8 ;  /* 0x000000600e087825 */ /* 0x000fc800078e0008 */
[----:B------:R-:W-:Y:S02]  /*4800*/  IMAD R14, R15, R10, RZ ;  /* 0x0000000a0f0e7224 */ /* 0x000fe400078e02ff */
[----:B------:R-:W-:Y:S02]  /*4810*/  IMAD.IADD R35, R43, 0x1, R35 ;  /* 0x000000012b237824 */ /* 0x000fe400078e0223 */
[----:B------:R-:W-:Y:S02]  /*4820*/  IMAD.SHL.U32 R32, R12, 0x40, RZ ;  /* 0x000000400c207824 */ /* 0x000fe400078e00ff */
[----:B------:R-:W-:Y:S02]  /*4830*/  IMAD.IADD R41, R55, 0x1, R41 ;  /* 0x0000000137297824 */ /* 0x000fe400078e0229 */
[----:B------:R-:W-:Y:S02]  /*4840*/  IMAD R14, R44, R11, R14 ;  /* 0x0000000b2c0e7224 */ /* 0x000fe400078e020e */
[----:B------:R-:W-:-:S02]  /*4850*/  IMAD R63, R63, 0x60, RZ ;  /* 0x000000603f3f7824 */ /* 0x000fc400078e02ff */
[----:B------:R-:W-:-:S04]  /*4860*/  IMAD.WIDE.U32 R10, R44, R10, R34 ;  /* 0x0000000a2c0a7225 */ /* 0x000fc800078e0022 */
[----:B------:R-:W-:-:S04]  /*4870*/  IMAD.WIDE.U32 R32, R54, 0x60, R32 ;  /* 0x0000006036207825 */ /* 0x000fc800078e0020 */
[-C--:B------:R-:W-:Y:S02]  /*4880*/  IMAD R15, R15, R12.reuse, RZ ;  /* 0x0000000c0f0f7224 */ /* 0x080fe400078e02ff */
[----:B------:R-:W-:Y:S02]  /*4890*/  IMAD R67, R67, 0x60, RZ ;  /* 0x0000006043437824 */ /* 0x000fe400078e02ff */
[----:B------:R-:W-:-:S04]  /*48a0*/  IMAD.WIDE.U32 R40, R44, R12, R40 ;  /* 0x0000000c2c287225 */ /* 0x000fc800078e0028 */
[----:B------:R-:W-:Y:S01]  /*48b0*/  IMAD.IADD R63, R63, 0x1, R9 ;  /* 0x000000013f3f7824 */ /* 0x000fe200078e0209 */
[----:B------:R-:W-:Y:S01]  /*48c0*/  IADD3 R9, P0, R8, R10, RZ ;  /* 0x0000000a08097210 */ /* 0x000fe20007f1e0ff */
[----:B------:R-:W-:Y:S01]  /*48d0*/  IMAD R15, R44, R13, R15 ;  /* 0x0000000d2c0f7224 */ /* 0x000fe200078e020f */
[----:B------:R-:W-:Y:S01]  /*48e0*/  IADD3 R8, P3, R32, R40, RZ ;  /* 0x0000002820087210 */ /* 0x000fe20007f7e0ff */
[----:B------:R-:W-:Y:S01]  /*48f0*/  IMAD.IADD R67, R67, 0x1, R33 ;  /* 0x0000000143437824 */ /* 0x000fe200078e0221 */
[----:B------:R-:W-:Y:S02]  /*4900*/  IADD3.X R10, R63, R14, R11, P0, !PT ;  /* 0x0000000e3f0a7210 */ /* 0x000fe400007fe40b */
[----:B------:R-:W-:Y:S02]  /*4910*/  LEA R32, P0, R9, UR4, 0x1 ;  /* 0x0000000409207c11 */ /* 0x000fe4000f8008ff */
[----:B------:R-:W-:Y:S02]  /*4920*/  IADD3.X R41, R67, R15, R41, P3, !PT ;  /* 0x0000000f43297210 */ /* 0x000fe40001ffe429 */
[----:B------:R-:W-:-:S02]  /*4930*/  LEA R40, P3, R8, UR6, 0x1 ;  /* 0x0000000608287c11 */ /* 0x000fc4000f8608ff */
[----:B------:R-:W-:Y:S02]  /*4940*/  LEA.HI.X R33, R9, UR5, R10, 0x1, P0 ;  /* 0x0000000509217c11 */ /* 0x000fe400080f0c0a */
[----:B------:R-:W-:-:S04]  /*4950*/  LEA.HI.X R41, R8, UR7, R41, 0x1, P3 ;  /* 0x0000000708297c11 */ /* 0x000fc800098f0c29 */
[----:B------:R-:W5:Y:S04]  /*4960*/  LDG.E.128 R32, desc[UR42][R32.64] ;  /* 0x0000002a20207981 */ /* 0x000f68000c1e1d00 */
[----:B------:R-:W5:Y:S02]  /*4970*/  LDG.E.128 R40, desc[UR42][R40.64] ;  /* 0x0000002a28287981 */ /* 0x000f64000c1e1d00 */
.L_x_12012:
[----:B------:R-:W-:Y:S05]  /*4980*/  BSYNC B1 ;  /* 0x0000000000017941 */ /* 0x000fea0003800000 */
.L_x_12011:
[----:B------:R-:W-:Y:S01]  /*4990*/  ULOP3.LUT UR4, UR36, 0x1, URZ, 0xfc, !UPT ;  /* 0x0000000124047892 */ /* 0x000fe2000f8efc3f */
[----:B0-----:R-:W-:Y:S01]  /*49a0*/  IMAD.MOV.U32 R8, RZ, RZ, R4 ;  /* 0x000000ffff087224 */ /* 0x001fe200078e0004 */
        /* <DEDUP_REMOVED lines=27> */
[----:B------:R-:W-:Y:S02]  /*4b60*/  ISETP.GE.AND P4, PT, R16, R62, PT ;  /* 0x0000003e1000720c */ /* 0x000fe40003f86270 */
[----:B------:R-:W-:Y:S02]  /*4b70*/  PRMT R72, R8, 0x7610, R72 ;  /* 0x0000761008487816 */ /* 0x000fe40000000048 */
[----:B------:R-:W-:Y:S02]  /*4b80*/  PRMT R73, R9, 0x7610, R73 ;  /* 0x0000761009497816 */ /* 0x000fe40000000049 */
[----:B------:R-:W-:Y:S02]  /*4b90*/  PRMT R74, R10, 0x7610, R74 ;  /* 0x000076100a4a7816 */ /* 0x000fe4000000004a */
[----:B------:R-:W-:Y:S01]  /*4ba0*/  PRMT R75, R11, 0x7610, R75 ;  /* 0x000076100b4b7816 */ /* 0x000fe2000000004b */
[----:B------:R-:W-:Y:S06]  /*4bb0*/  @!P3 BRA `(.L_x_12013) ;  /* 0x000000000004b947 */ /* 0x000fec0003800000 */
[----:B------:R-:W-:Y:S01]  /*4bc0*/  BPT.TRAP 0x1 ;  /* 0x000000040000795c */ /* 0x000fe20000300000 */
.L_x_12013:
[----:B------:R-:W-:Y:S01]  /*4bd0*/  IMAD R54, R152, 0x8, R2 ;  /* 0x0000000898367824 */ /* 0x000fe200078e0202 */
[----:B------:R-:W-:Y:S01]  /*4be0*/  SHF.L.U32 R55, R185, 0x1f, RZ ;  /* 0x0000001fb9377819 */ /* 0x000fe200000006ff */
[----:B------:R-:W-:Y:S01]  /*4bf0*/  BSSY B1, `(.L_x_12014) ;  /* 0x0000005000017945 */ /* 0x000fe20003800000 */
[----:B------:R-:W-:Y:S02]  /*4c00*/  LOP3.LUT R8, R48, 0x1, RZ, 0xc0, !PT ;  /* 0x0000000130087812 */ /* 0x000fe400078ec0ff */
[----:B------:R-:W0:Y:S02]  /*4c10*/  SYNCS.PHASECHK.TRANS64.TRYWAIT P5, [R54+URZ+0x22890], R55 ;  /* 0x02289037360075a7 */ /* 0x000e2400080a017f */
[----:B------:R-:W-:Y:S01]  /*4c20*/  ISETP.NE.U32.AND P0, PT, R8, 0x1, PT ;  /* 0x000000010800780c */ /* 0x000fe20003f05070 */
[----:B0-----:R-:W-:-:S12]  /*4c30*/  @!P5 BRA `(.L_x_12015) ;  /* 0x0000029c0058d947 */ /* 0x001fd80003800000 */
.L_x_12360:
[----:B------:R-:W-:Y:S05]  /*4c40*/  BSYNC B1 ;  /* 0x0000000000017941 */ /* 0x000fea0003800000 */
.L_x_12014:
[----:B------:R-:W-:-:S03]  /*4c50*/  UMOV UR4, 0xffffffff ;  /* 0xffffffff00047882 */ /* 0x000fc60000000000 */
[----:B------:R-:W-:Y:S05]  /*4c60*/  BRA.DIV UR4, `(.L_x_12016) ;  /* 0x0000029e04607947 */ /* 0x000fea000b800000 */
[----:B------:R1:W2:Y:S04]  /*4c70*/  SHFL.IDX PT, R63, R59, RZ, 0x1c1f ;  /* 0x001c1fff3b3f7589 */ /* 0x0002a800000e0000 */
[----:B------:R1:W3:Y:S02]  /*4c80*/  SHFL.IDX PT, R14, R58, RZ, 0x1c1f ;  /* 0x001c1fff3a0e7589 */ /* 0x0002e400000e0000 */
.L_x_12364:
[----:B------:R-:W-:Y:S01]  /*4c90*/  ISETP.GE.OR P5, PT, R18, R66, P0 ;  /* 0x000000421200720c */ /* 0x000fe200007a6670 */
[----:B------:R-:W-:Y:S01]  /*4ca0*/  BSSY B1, `(.L_x_12017) ;  /* 0x000007c000017945 */ /* 0x000fe20003800000 */
[----:B------:R-:W-:Y:S02]  /*4cb0*/  IMAD.SHL.U32 R67, R62, 0x2, RZ ;  /* 0x000000023e437824 */ /* 0x000fe400078e00ff */
[----:B---3--:R-:W-:-:S09]  /*4cc0*/  IMAD.MOV.U32 R62, RZ, RZ, R14 ;  /* 0x000000ffff3e7224 */ /* 0x008fd200078e000e */
[----:B------:R-:W-:Y:S05]  /*4cd0*/  @P5 BRA `(.L_x_12018) ;  /* 0x0000000400e05947 */ /* 0x000fea0003800000 */
[----:B------:R-:W3:Y:S01]  /*4ce0*/  LDC R12, c[0x0][0x2f4] ;  /* 0x0000bd00ff0c7b82 */ /* 0x000ee20000000800 */
[----:B------:R-:W-:Y:S01]  /*4cf0*/  IMAD.SHL.U32 R57, R52, 0x8, RZ ;  /* 0x0000000834397824 */ /* 0x000fe200078e00ff */
[----:B------:R-:W-:Y:S01]  /*4d00*/  BSSY B2, `(.L_x_12019) ;  /* 0x0000073000027945 */ /* 0x000fe20003800000 */
[----:B---3--:R-:W-:-:S05]  /*4d10*/  IMAD.IADD R8, R12, 0x1, -R67 ;  /* 0x000000010c087824 */ /* 0x008fca00078e0a43 */
[----:B------:R-:W-:-:S04]  /*4d20*/  SEL R8, R67, R8, !P1 ;  /* 0x0000000843087207 */ /* 0x000fc80004800000 */
[----:B------:R-:W-:-:S04]  /*4d30*/  SHF.R.S32.HI R9, RZ, 0x1f, R8 ;  /* 0x0000001fff097819 */ /* 0x000fc80000011408 */
[----:B------:R-:W-:Y:S02]  /*4d40*/  LEA.HI R9, R9, R8, RZ, 0x4 ;  /* 0x0000000809097211 */ /* 0x000fe400078f20ff */
[----:B------:R-:W-:Y:S01]  /*4d50*/  LOP3.LUT R8, R20, 0x38, R57, 0xf8, !PT ;  /* 0x0000003814087812 */ /* 0x000fe200078ef839 */
[----:B--2---:R-:W-:Y:S01]  /*4d60*/  IMAD.WIDE R56, R57, 0x2, R62 ;  /* 0x0000000239387825 */ /* 0x004fe200078e023e */
[----:B------:R-:W-:-:S05]  /*4d70*/  LEA.HI.SX32 R9, R9, R52, 0x1c ;  /* 0x0000003409097211 */ /* 0x000fca00078fe2ff */
[----:B------:R-:W-:Y:S01]  /*4d80*/  IMAD.SHL.U32 R77, R9, 0x8, RZ ;  /* 0x00000008094d7824 */ /* 0x000fe200078e00ff */
[----:B------:R-:W-:-:S04]  /*4d90*/  LOP3.LUT R9, R8, R21, RZ, 0x3c, !PT ;  /* 0x0000001508097212 */ /* 0x000fc800078e3cff */
[----:B------:R-:W-:Y:S01]  /*4da0*/  LOP3.LUT R10, R20, 0x38, R77, 0xf8, !PT ;  /* 0x00000038140a7812 */ /* 0x000fe200078ef84d */
[----:B------:R-:W-:Y:S01]  /*4db0*/  IMAD R9, R188, 0x200, R9 ;  /* 0x00000200bc097824 */ /* 0x000fe200078e0209 */
[----:B------:R-:W-:Y:S02]  /*4dc0*/  ISETP.GE.AND P5, PT, R77, R12, PT ;  /* 0x0000000c4d00720c */ /* 0x000fe40003fa6270 */
[----:B------:R-:W-:Y:S01]  /*4dd0*/  LOP3.LUT R11, R10, R21, RZ, 0x3c, !PT ;  /* 0x000000150a0b7212 */ /* 0x000fe200078e3cff */
[----:B------:R-:W-:-:S04]  /*4de0*/  IMAD R9, R152, 0x1800, R9 ;  /* 0x0000180098097824 */ /* 0x000fc800078e0209 */
[----:B------:R-:W-:Y:S02]  /*4df0*/  IMAD R11, R188, 0x200, R11 ;  /* 0x00000200bc0b7824 */ /* 0x000fe400078e020b */
[----:B------:R-:W-:Y:S02]  /*4e00*/  IMAD R9, R9, 0x2, R2 ;  /* 0x0000000209097824 */ /* 0x000fe400078e0202 */
[----:B------:R-:W-:Y:S02]  /*4e10*/  IMAD R11, R152, 0x1800, R11 ;  /* 0x00001800980b7824 */ /* 0x000fe400078e020b */
[----:B------:R-:W-:-:S04]  /*4e20*/  @!P5 IMAD.WIDE R62, R77, 0x2, R62 ;  /* 0x000000024d3ed825 */ /* 0x000fc800078e023e */
[----:B------:R-:W-:Y:S02]  /*4e30*/  IMAD R12, R11, 0x2, R2 ;  /* 0x000000020b0c7824 */ /* 0x000fe400078e0202 */
[----:B------:R-:W2:Y:S04]  /*4e40*/  LDS.128 R8, [R9+0x1c400] ;  /* 0x01c4000009087984 */ /* 0x000ea80000000c00 */
[----:B------:R-:W3:Y:S01]  /*4e50*/  LDS.128 R12, [R12+0x1c400] ;  /* 0x01c400000c0c7984 */ /* 0x000ee20000000c00 */
[----:B------:R-:W-:Y:S05]  /*4e60*/  @P4 BRA `(.L_x_12020) ;  /* 0x0000000400704947 */ /* 0x000fea0003800000 */
[----:B------:R-:W-:Y:S01]  /*4e70*/  SHF.R.U32.HI R78, RZ, 0x10, R5 ;  /* 0x00000010ff4e7819 */ /* 0x000fe20000011605 */
[----:B---3--:R-:W-:Y:S01]  /*4e80*/  IMAD.U32 R76, R15, 0x10000, RZ ;  /* 0x000100000f4c7824 */ /* 0x008fe200078e00ff */
[----:B------:R-:W-:Y:S02]  /*4e90*/  SHF.R.U32.HI R82, RZ, 0x10, R37 ;  /* 0x00000010ff527819 */ /* 0x000fe40000011625 */
[----:B------:R-:W-:Y:S01]  /*4ea0*/  SHF.R.U64 R79, R6, 0x10, R7 ;  /* 0x00000010064f7819 */ /* 0x000fe20000001207 */
[----:B--2---:R-:W-:Y:S01]  /*4eb0*/  IMAD.U32 R6, R8, 0x10000, RZ ;  /* 0x0001000008067824 */ /* 0x004fe200078e00ff */
[----:B------:R-:W-:Y:S02]  /*4ec0*/  PRMT R78, R69, 0x5432, R78 ;  /* 0x00005432454e7816 */ /* 0x000fe4000000004e */
[----:B------:R-:W-:Y:S02]  /*4ed0*/  PRMT R82, R71, 0x5432, R82 ;  /* 0x0000543247527816 */ /* 0x000fe40000000052 */
[----:B------:R-:W-:Y:S01]  /*4ee0*/  SHF.R.U64 R81, R36, 0x10, R37 ;  /* 0x0000001024517819 */ /* 0x000fe20000001225 */
[----:B------:R-:W-:Y:S01]  /*4ef0*/  IMAD.U32 R36, R9, 0x10000, RZ ;  /* 0x0001000009247824 */ /* 0x000fe200078e00ff */
[--C-:B------:R-:W-:Y:S01]  /*4f00*/  SHF.R.U64 R84, R38, 0x10, R39.reuse ;  /* 0x0000001026547819 */ /* 0x100fe20000001227 */
[----:B------:R-:W-:Y:S01]  /*4f10*/  IMAD.U32 R38, R13, 0x10000, RZ ;  /* 0x000100000d267824 */ /* 0x000fe200078e00ff */
[----:B------:R-:W-:-:S02]  /*4f20*/  SHF.R.U32.HI R85, RZ, 0x10, R39 ;  /* 0x00000010ff557819 */ /* 0x000fc40000011627 */
[----:B------:R-:W-:Y:S02]  /*4f30*/  LOP3.LUT R37, R9, 0xffff0000, RZ, 0xc0, !PT ;  /* 0xffff000009257812 */ /* 0x000fe400078ec0ff */
[----:B------:R-:W-:Y:S01]  /*4f40*/  LOP3.LUT R39, R13, 0xffff0000, RZ, 0xc0, !PT ;  /* 0xffff00000d277812 */ /* 0x000fe200078ec0ff */
[C---:B------:R-:W-:Y:S01]  /*4f50*/  IMAD.U32 R13, R11.reuse, 0x10000, RZ ;  /* 0x000100000b0d7824 */ /* 0x040fe200078e00ff */
[----:B------:R-:W-:Y:S02]  /*4f60*/  LOP3.LUT R9, R11, 0xffff0000, RZ, 0xc0, !PT ;  /* 0xffff00000b097812 */ /* 0x000fe400078ec0ff */
[----:B------:R-:W-:Y:S01]  /*4f70*/  PRMT R11, R83, 0x5410, R79 ;  /* 0x00005410530b7816 */ /* 0x000fe2000000004f */
[----:B------:R-:W-:Y:S01]  /*4f80*/  IMAD.U32 R83, R82, 0x10000, RZ ;  /* 0x0001000052537824 */ /* 0x000fe200078e00ff */
[----:B------:R-:W-:Y:S01]  /*4f90*/  SHF.R.U32.HI R80, RZ, 0x10, R7 ;  /* 0x00000010ff507819 */ /* 0x000fe20000011607 */
[----:B------:R-:W-:Y:S01]  /*4fa0*/  IMAD.U32 R79, R78, 0x10000, RZ ;  /* 0x000100004e4f7824 */ /* 0x000fe200078e00ff */
[----:B------:R-:W-:Y:S01]  /*4fb0*/  SHF.R.U64 R77, R4, 0x10, R5 ;  /* 0x00000010044d7819 */ /* 0x000fe20000001205 */
[----:B------:R-:W-:Y:S01]  /*4fc0*/  IMAD.U32 R7, R12, 0x10000, RZ ;  /* 0x000100000c077824 */ /* 0x000fe200078e00ff */
[----:B------:R-:W-:Y:S01]  /*4fd0*/  PRMT R81, R87, 0x5410, R81 ;  /* 0x0000541057517816 */ /* 0x000fe20000000051 */
[----:B------:R-:W-:Y:S01]  /*4fe0*/  FMUL.FTZ R87, R38, R83 ;  /* 0x0000005326577220 */ /* 0x000fe20000410000 */
[----:B------:R-:W-:Y:S01]  /*4ff0*/  PRMT R85, R88, 0x5410, R85 ;  /* 0x0000541058557816 */ /* 0x000fe20000000055 */
[-C--:B------:R-:W-:Y:S01]  /*5000*/  FMUL.FTZ R89, R38, R79.reuse ;  /* 0x0000004f26597220 */ /* 0x080fe20000410000 */
[----:B------:R-:W-:Y:S01]  /*5010*/  LOP3.LUT R82, R82, 0xffff0000, RZ, 0xc0, !PT ;  /* 0xffff000052527812 */ /* 0x000fe200078ec0ff */
[----:B------:R-:W-:Y:S01]  /*5020*/  FFMA.FTZ R87, R36, R79, -R87 ;  /* 0x0000004f24577223 */ /* 0x000fe20000010857 */
[----:B------:R-:W-:Y:S01]  /*5030*/  PRMT R80, R68, 0x5432, R80 ;  /* 0x0000543244507816 */ /* 0x000fe20000000050 */
[----:B------:R-:W-:Y:S01]  /*5040*/  IMAD.U32 R38, R85, 0x10000, RZ ;  /* 0x0001000055267824 */ /* 0x000fe200078e00ff */
[----:B------:R-:W-:Y:S01]  /*5050*/  PRMT R77, R86, 0x5410, R77 ;  /* 0x00005410564d7816 */ /* 0x000fe2000000004d */
[----:B------:R-:W-:Y:S01]  /*5060*/  FMUL.FTZ R86, R39, R82 ;  /* 0x0000005227567220 */ /* 0x000fe20000410000 */
[----:B------:R-:W-:Y:S01]  /*5070*/  LOP3.LUT R78, R78, 0xffff0000, RZ, 0xc0, !PT ;  /* 0xffff00004e4e7812 */ /* 0x000fe200078ec0ff */
[----:B------:R-:W-:Y:S01]  /*5080*/  FFMA.FTZ R89, R36, R83, R89 ;  /* 0x0000005324597223 */ /* 0x000fe20000010059 */
[----:B------:R-:W-:-:S02]  /*5090*/  IMAD.U32 R36, R80, 0x10000, RZ ;  /* 0x0001000050247824 */ /* 0x000fc400078e00ff */
[C---:B------:R-:W-:Y:S01]  /*50a0*/  FMUL.FTZ R90, R76.reuse, R38 ;  /* 0x000000264c5a7220 */ /* 0x040fe20000410000 */
[----:B------:R-:W-:Y:S01]  /*50b0*/  LOP3.LUT R15, R15, 0xffff0000, RZ, 0xc0, !PT ;  /* 0xffff00000f0f7812 */ /* 0x000fe200078ec0ff */
[-C--:B------:R-:W-:Y:S01]  /*50c0*/  FMUL.FTZ R88, R39, R78.reuse ;  /* 0x0000004e27587220 */ /* 0x080fe20000410000 */
[----:B------:R-:W-:Y:S01]  /*50d0*/  FFMA.FTZ R86, R37, R78, -R86 ;  /* 0x0000004e25567223 */ /* 0x000fe20000010856 */
[----:B------:R-:W-:Y:S01]  /*50e0*/  LOP3.LUT R78, R85, 0xffff0000, RZ, 0xc0, !PT ;  /* 0xffff0000554e7812 */ /* 0x000fe200078ec0ff */
[-C--:B------:R-:W-:Y:S01]  /*50f0*/  FMUL.FTZ R39, R76, R36.reuse ;  /* 0x000000244c277220 */ /* 0x080fe20000410000 */
[----:B------:R-:W-:Y:S01]  /*5100*/  LOP3.LUT R80, R80, 0xffff0000, RZ, 0xc0, !PT ;  /* 0xffff000050507812 */ /* 0x000fe200078ec0ff */
[----:B------:R-:W-:Y:S01]  /*5110*/  FFMA.FTZ R90, R13, R36, -R90 ;  /* 0x000000240d5a7223 */ /* 0x000fe2000001085a */
[----:B------:R-:W-:Y:S02]  /*5120*/  IMAD.U32 R36, R81, 0x10000, RZ ;  /* 0x0001000051247824 */ /* 0x000fe400078e00ff */
[----:B------:R-:W-:Y:S01]  /*5130*/  FFMA.FTZ R39, R13, R38, R39 ;  /* 0x000000260d277223 */ /* 0x000fe20000010027 */
        /* <DEDUP_REMOVED lines=10> */
[----:B------:R-:W-:Y:S01]  /*51e0*/  PRMT R84, R70, 0x5432, R84 ;  /* 0x0000543246547816 */ /* 0x000fe20000000054 */
[----:B------:R-:W-:Y:S01]  /*51f0*/  FMUL.FTZ R7, R7, R13 ;  /* 0x0000000d07077220 */ /* 0x000fe20000410000 */
[----:B------:R-:W-:Y:S01]  /*5200*/  FMUL.FTZ R9, R12, R81 ;  /* 0x000000510c097220 */ /* 0x000fe20000410000 */
[----:B------:R-:W-:Y:S01]  /*5210*/  FFMA.FTZ R15, R6, R13, -R15 ;  /* 0x0000000d060f7223 */ /* 0x000fe2000001080f */
[----:B------:R-:W-:Y:S01]  /*5220*/  FMUL.FTZ R13, R12, R77 ;  /* 0x0000004d0c0d7220 */ /* 0x000fe20000410000 */
[----:B------:R-:W-:-:S02]  /*5230*/  IMAD.U32 R5, R14, 0x10000, RZ ;  /* 0x000100000e057824 */ /* 0x000fc400078e00ff */
        /* <DEDUP_REMOVED lines=8> */
[----:B------:R-:W-:Y:S01]  /*52c0*/  FFMA.FTZ R13, R8, R81, R13 ;  /* 0x00000051080d7223 */ /* 0x000fe2000001000d */
[C---:B------:R-:W-:Y:S02]  /*52d0*/  IMAD.U32 R4, R10.reuse, 0x10000, RZ ;  /* 0x000100000a047824 */ /* 0x040fe400078e00ff */
[C---:B------:R-:W-:Y:S01]  /*52e0*/  FMUL.FTZ R37, R5.reuse, R7 ;  /* 0x0000000705257220 */ /* 0x040fe20000410000 */
[-C--:B------:R-:W-:Y:S01]  /*52f0*/  FMUL.FTZ R8, R5, R6.reuse ;  /* 0x0000000605087220 */ /* 0x080fe20000410000 */
[----:B------:R-:W-:Y:S01]  /*5300*/  LOP3.LUT R10, R10, 0xffff0000, RZ, 0xc0, !PT ;  /* 0xffff00000a0a7812 */ /* 0x000fe200078ec0ff */
[C---:B------:R-:W-:Y:S01]  /*5310*/  FMUL.FTZ R5, R14.reuse, R9 ;  /* 0x000000090e057220 */ /* 0x040fe20000410000 */
[----:B------:R-:W-:Y:S01]  /*5320*/  FMUL.FTZ R14, R14, R11 ;  /* 0x0000000b0e0e7220 */ /* 0x000fe20000410000 */
[C---:B------:R-:W-:Y:S01]  /*5330*/  FFMA.FTZ R8, R4.reuse, R7, R8 ;  /* 0x0000000704087223 */ /* 0x040fe20000010008 */
[----:B------:R-:W-:Y:S01]  /*5340*/  FFMA.FTZ R37, R4, R6, -R37 ;  /* 0x0000000604257223 */ /* 0x000fe20000010825 */
[----:B------:R-:W-:Y:S01]  /*5350*/  F2FP.BF16.F32.PACK_AB R15, R12, R15 ;  /* 0x0000000f0c0f723e */ /* 0x000fe200000010ff */
        /* <DEDUP_REMOVED lines=13> */
.L_x_12020:
[----:B------:R-:W-:Y:S05]  /*5430*/  BSYNC B2 ;  /* 0x0000000000027941 */ /* 0x000fea0003800000 */
.L_x_12019:
[----:B--2---:R4:W-:Y:S04]  /*5440*/  ST.E.128 desc[UR42][R56.64], R8 ;  /* 0x0000000838007985 */ /* 0x0049e8000c101d2a */
[----:B---3--:R4:W-:Y:S02]  /*5450*/  @!P5 ST.E.128 desc[UR42][R62.64], R12 ;  /* 0x0000000c3e00d985 */ /* 0x0089e4000c101d2a */
.L_x_12018:
[----:B------:R-:W-:Y:S05]  /*5460*/  BSYNC B1 ;  /* 0x0000000000017941 */ /* 0x000fea0003800000 */
.L_x_12017:
[----:B------:R-:W-:-:S03]  /*5470*/  UMOV UR4, 0xffffffff ;  /* 0xffffffff00047882 */ /* 0x000fc60000000000 */
[----:B------:R-:W-:Y:S05]  /*5480*/  BRA.DIV UR4, `(.L_x_12021) ;  /* 0x0000029604a07947 */ /* 0x000fea000b800000 */
[----:B-1----:R-:W1:Y:S04]  /*5490*/  SHFL.IDX PT, R59, R59, 0x1, 0x1c1f ;  /* 0x003c1f003b3b7f89 */ /* 0x002e6800000e0000 */
[----:B----4-:R3:W4:Y:S02]  /*54a0*/  SHFL.IDX PT, R14, R58, 0x1, 0x1c1f ;  /* 0x003c1f003a0e7f89 */ /* 0x01072400000e0000 */
.L_x_12368:
[----:B------:R-:W-:Y:S02]  /*54b0*/  VIADD R4, R18, 0x40 ;  /* 0x0000004012047836 */ /* 0x000fe40000000000 */
[----:B----4-:R-:W-:Y:S02]  /*54c0*/  IMAD.MOV.U32 R12, RZ, RZ, R14 ;  /* 0x000000ffff0c7224 */ /* 0x010fe400078e000e */
[----:B-1----:R-:W-:Y:S01]  /*54d0*/  IMAD.MOV.U32 R13, RZ, RZ, R59 ;  /* 0x000000ffff0d7224 */ /* 0x002fe200078e003b */
[----:B------:R-:W-:-:S13]  /*54e0*/  ISETP.GE.OR P0, PT, R4, R66, P0 ;  /* 0x000000420400720c */ /* 0x000fda0000706670 */
[----:B------:R-:W-:Y:S05]  /*54f0*/  @P0 BRA `(.L_x_12002) ;  /* 0x0000000800e40947 */ /* 0x000fea0003800000 */
[----:B------:R-:W1:Y:S01]  /*5500*/  LDC R36, c[0x0][0x2f4] ;  /* 0x0000bd00ff247b82 */ /* 0x000e620000000800 */
[----:B------:R-:W-:Y:S01]  /*5510*/  SHF.R.U32.HI R5, RZ, 0x3, R195 ;  /* 0x00000003ff057819 */ /* 0x000fe200000116c3 */
[----:B------:R-:W-:Y:S01]  /*5520*/  IMAD.SHL.U32 R15, R52, 0x8, RZ ;  /* 0x00000008340f7824 */ /* 0x000fe200078e00ff */
[----:B------:R-:W-:Y:S03]  /*5530*/  BSSY B1, `(.L_x_12022) ;  /* 0x000006b000017945 */ /* 0x000fe60003800000 */
[----:B------:R-:W-:-:S04]  /*5540*/  IMAD.WIDE R14, R15, 0x2, R12 ;  /* 0x000000020f0e7825 */ /* 0x000fc800078e020c */
[----:B-1----:R-:W-:-:S05]  /*5550*/  @P1 IMAD.IADD R67, R36, 0x1, -R67 ;  /* 0x0000000124431824 */ /* 0x002fca00078e0a43 */
[----:B------:R-:W-:-:S04]  /*5560*/  SHF.R.S32.HI R4, RZ, 0x1f, R67 ;  /* 0x0000001fff047819 */ /* 0x000fc80000011443 */
[----:B------:R-:W-:-:S04]  /*5570*/  LEA.HI R67, R4, R67, RZ, 0x4 ;  /* 0x0000004304437211 */ /* 0x000fc800078f20ff */
[----:B------:R-:W-:-:S05]  /*5580*/  LEA.HI.SX32 R37, R67, R52, 0x1c ;  /* 0x0000003443257211 */ /* 0x000fca00078fe2ff */
[----:B------:R-:W-:-:S05]  /*5590*/  IMAD.SHL.U32 R37, R37, 0x8, RZ ;  /* 0x0000000825257824 */ /* 0x000fca00078e00ff */
[----:B------:R-:W-:-:S04]  /*55a0*/  LOP3.LUT R4, R195, 0x38, R37, 0xf8, !PT ;  /* 0x00000038c3047812 */ /* 0x000fc800078ef825 */
[----:B------:R-:W-:Y:S01]  /*55b0*/  LOP3.LUT R4, R4, R5, RZ, 0x3c, !PT ;  /* 0x0000000504047212 */ /* 0x000fe200078e3cff */
[----:B------:R-:W-:-:S04]  /*55c0*/  IMAD R5, R152, 0x1800, R53 ;  /* 0x0000180098057824 */ /* 0x000fc800078e0235 */
[----:B------:R-:W-:Y:S02]  /*55d0*/  IMAD.IADD R7, R199, 0x1, R4 ;  /* 0x00000001c7077824 */ /* 0x000fe400078e0204 */
[----:B------:R-:W-:Y:S02]  /*55e0*/  IMAD R5, R5, 0x2, R2 ;  /* 0x0000000205057824 */ /* 0x000fe400078e0202 */
[----:B------:R-:W-:-:S04]  /*55f0*/  IMAD R7, R152, 0x1800, R7 ;  /* 0x0000180098077824 */ /* 0x000fc800078e0207 */
[----:B------:R-:W-:Y:S02]  /*5600*/  IMAD R8, R7, 0x2, R2 ;  /* 0x0000000207087824 */ /* 0x000fe400078e0202 */
[----:B------:R-:W1:Y:S04]  /*5610*/  LDS.128 R4, [R5+0x1c400] ;  /* 0x01c4000005047984 */ /* 0x000e680000000c00 */
[----:B------:R-:W4:Y:S01]  /*5620*/  LDS.128 R8, [R8+0x1c400] ;  /* 0x01c4000008087984 */ /* 0x000f220000000c00 */
[----:B------:R-:W-:Y:S05]  /*5630*/  @P4 BRA `(.L_x_12023) ;  /* 0x0000000400684947 */ /* 0x000fea0003800000 */
[----:B------:R-:W-:Y:S01]  /*5640*/  SHF.R.U32.HI R56, RZ, 0x10, R41 ;  /* 0x00000010ff387819 */ /* 0x000fe20000011629 */
[----:B----4-:R-:W-:Y:S01]  /*5650*/  IMAD.U32 R38, R9, 0x10000, RZ ;  /* 0x0001000009267824 */ /* 0x010fe200078e00ff */
[----:B------:R-:W-:Y:S02]  /*5660*/  SHF.R.U32.HI R76, RZ, 0x10, R33 ;  /* 0x00000010ff4c7819 */ /* 0x000fe40000011621 */
[----:B------:R-:W-:Y:S02]  /*5670*/  PRMT R75, R75, 0x5410, R56 ;  /* 0x000054104b4b7816 */ /* 0x000fe40000000038 */
[----:B------:R-:W-:Y:S02]  /*5680*/  PRMT R71, R71, 0x5410, R76 ;  /* 0x0000541047477816 */ /* 0x000fe4000000004c */
[--C-:B------:R-:W-:Y:S02]  /*5690*/  SHF.R.U64 R57, R42, 0x10, R43.reuse ;  /* 0x000000102a397819 */ /* 0x100fe4000000122b */
[----:B---3--:R-:W-:Y:S01]  /*56a0*/  SHF.R.U32.HI R58, RZ, 0x10, R43 ;  /* 0x00000010ff3a7819 */ /* 0x008fe2000001162b */
[----:B------:R-:W-:Y:S01]  /*56b0*/  IMAD.U32 R43, R75, 0x10000, RZ ;  /* 0x000100004b2b7824 */ /* 0x000fe200078e00ff */
[----:B------:R-:W-:Y:S01]  /*56c0*/  SHF.R.U32.HI R62, RZ, 0x10, R35 ;  /* 0x00000010ff3e7819 */ /* 0x000fe20000011623 */
[----:B------:R-:W-:Y:S01]  /*56d0*/  IMAD.U32 R42, R71, 0x10000, RZ ;  /* 0x00010000472a7824 */ /* 0x000fe200078e00ff */
[----:B------:R-:W-:Y:S01]  /*56e0*/  SHF.R.U64 R67, R32, 0x10, R33 ;  /* 0x0000001020437819 */ /* 0x000fe20000001221 */
[-C--:B------:R-:W-:Y:S01]  /*56f0*/  FMUL.FTZ R56, R38, R43.reuse ;  /* 0x0000002b26387220 */ /* 0x080fe20000410000 */
[----:B------:R-:W-:Y:S01]  /*5700*/  SHF.R.U64 R59, R40, 0x10, R41 ;  /* 0x00000010283b7819 */ /* 0x000fe20000001229 */
[----:B-1----:R-:W-:Y:S01]  /*5710*/  IMAD.U32 R33, R5, 0x10000, RZ ;  /* 0x0001000005217824 */ /* 0x002fe200078e00ff */
[----:B------:R-:W-:Y:S01]  /*5720*/  LOP3.LUT R39, R9, 0xffff0000, RZ, 0xc0, !PT ;  /* 0xffff000009277812 */ /* 0x000fe200078ec0ff */
        /* <DEDUP_REMOVED lines=9> */
[----:B--2---:R-:W-:Y:S01]  /*57c0*/  SHF.R.U64 R63, R34, 0x10, R35 ;  /* 0x00000010223f7819 */ /* 0x004fe20000001223 */
[----:B------:R-:W-:Y:S01]  /*57d0*/  IMAD.U32 R9, R8, 0x10000, RZ ;  /* 0x0001000008097824 */ /* 0x000fe200078e00ff */
[----:B------:R-:W-:Y:S01]  /*57e0*/  PRMT R74, R74, 0x5410, R59 ;  /* 0x000054104a4a7816 */ /* 0x000fe2000000003b */
[----:B------:R-:W-:Y:S01]  /*57f0*/  FMUL.FTZ R59, R39, R75 ;  /* 0x0000004b273b7220 */ /* 0x000fe20000410000 */
[----:B------:R-:W-:Y:S01]  /*5800*/  PRMT R72, R72, 0x5410, R57 ;  /* 0x0000541048487816 */ /* 0x000fe20000000039 */
[----:B------:R-:W-:Y:S01]  /*5810*/  IMAD.U32 R57, R73, 0x10000, RZ ;  /* 0x0001000049397824 */ /* 0x000fe200078e00ff */
[----:B------:R-:W-:Y:S01]  /*5820*/  LOP3.LUT R34, R5, 0xffff0000, RZ, 0xc0, !PT ;  /* 0xffff000005227812 */ /* 0x000fe200078ec0ff */
[----:B------:R-:W-:Y:S01]  /*5830*/  FMUL.FTZ R39, R39, R71 ;  /* 0x0000004727277220 */ /* 0x000fe20000410000 */
[----:B------:R-:W-:Y:S01]  /*5840*/  PRMT R68, R68, 0x5410, R63 ;  /* 0x0000541044447816 */ /* 0x000fe2000000003f */
[----:B------:R-:W-:Y:S01]  /*5850*/  FMUL.FTZ R63, R40, R57 ;  /* 0x00000039283f7220 */ /* 0x000fe20000410000 */
[----:B------:R-:W-:Y:S01]  /*5860*/  LOP3.LUT R35, R8, 0xffff0000, RZ, 0xc0, !PT ;  /* 0xffff000008237812 */ /* 0x000fe200078ec0ff */
[----:B------:R-:W-:Y:S01]  /*5870*/  FMUL.FTZ R38, R40, R33 ;  /* 0x0000002128267220 */ /* 0x000fe20000410000 */
[----:B------:R-:W-:Y:S01]  /*5880*/  LOP3.LUT R41, R11, 0xffff0000, RZ, 0xc0, !PT ;  /* 0xffff00000b297812 */ /* 0x000fe200078ec0ff */
[----:B------:R-:W-:Y:S01]  /*5890*/  IMAD.U32 R8, R7, 0x10000, RZ ;  /* 0x0001000007087824 */ /* 0x000fe200078e00ff */
[----:B------:R-:W-:Y:S01]  /*58a0*/  LOP3.LUT R42, R73, 0xffff0000, RZ, 0xc0, !PT ;  /* 0xffff0000492a7812 */ /* 0x000fe200078ec0ff */
[C---:B------:R-:W-:Y:S01]  /*58b0*/  FFMA.FTZ R59, R34.reuse, R71, -R59 ;  /* 0x00000047223b7223 */ /* 0x040fe2000001083b */
[----:B------:R-:W-:Y:S01]  /*58c0*/  FFMA.FTZ R40, R34, R75, R39 ;  /* 0x0000004b22287223 */ /* 0x000fe20000010027 */
[----:B------:R-:W-:Y:S01]  /*58d0*/  PRMT R70, R70, 0x5410, R67 ;  /* 0x0000541046467816 */ /* 0x000fe20000000043 */
[C---:B------:R-:W-:Y:S01]  /*58e0*/  FFMA.FTZ R57, R8.reuse, R57, R38 ;  /* 0x0000003908397223 */ /* 0x040fe20000010026 */
[----:B------:R-:W-:Y:S01]  /*58f0*/  LOP3.LUT R34, R69, 0xffff0000, RZ, 0xc0, !PT ;  /* 0xffff000045227812 */ /* 0x000fe200078ec0ff */
[----:B------:R-:W-:Y:S01]  /*5900*/  FMUL.FTZ R58, R41, R42 ;  /* 0x0000002a293a7220 */ /* 0x000fe20000410000 */
[----:B------:R-:W-:Y:S01]  /*5910*/  LOP3.LUT R7, R7, 0xffff0000, RZ, 0xc0, !PT ;  /* 0xffff000007077812 */ /* 0x000fe200078ec0ff */
[----:B------:R-:W-:Y:S01]  /*5920*/  FFMA.FTZ R63, R8, R33, -R63 ;  /* 0x00000021083f7223 */ /* 0x000fe2000001083f */
[----:B------:R-:W-:-:S02]  /*5930*/  IMAD.U32 R38, R74, 0x10000, RZ ;  /* 0x000100004a267824 */ /* 0x000fc400078e00ff */
[-C--:B------:R-:W-:Y:S01]  /*5940*/  FMUL.FTZ R62, R41, R34.reuse ;  /* 0x00000022293e7220 */ /* 0x080fe20000410000 */
[----:B------:R-:W-:Y:S01]  /*5950*/  IMAD.U32 R8, R70, 0x10000, RZ ;  /* 0x0001000046087824 */ /* 0x000fe200078e00ff */
[----:B------:R-:W-:Y:S01]  /*5960*/  LOP3.LUT R74, R74, 0xffff0000, RZ, 0xc0, !PT ;  /* 0xffff00004a4a7812 */ /* 0x000fe200078ec0ff */
[----:B------:R-:W-:Y:S01]  /*5970*/  FFMA.FTZ R58, R7, R34, -R58 ;  /* 0x00000022073a7223 */ /* 0x000fe2000001083a */
[C---:B------:R-:W-:Y:S01]  /*5980*/  FMUL.FTZ R34, R9.reuse, R38 ;  /* 0x0000002609227220 */ /* 0x040fe20000410000 */
[C---:B------:R-:W-:Y:S01]  /*5990*/  IMAD.U32 R5, R4.reuse, 0x10000, RZ ;  /* 0x0001000004057824 */ /* 0x040fe200078e00ff */
[----:B------:R-:W-:Y:S01]  /*59a0*/  LOP3.LUT R32, R4, 0xffff0000, RZ, 0xc0, !PT ;  /* 0xffff000004207812 */ /* 0x000fe200078ec0ff */
[----:B------:R-:W-:Y:S01]  /*59b0*/  FMUL.FTZ R9, R9, R8 ;  /* 0x0000000809097220 */ /* 0x000fe20000410000 */
[----:B------:R-:W-:Y:S01]  /*59c0*/  LOP3.LUT R70, R70, 0xffff0000, RZ, 0xc0, !PT ;  /* 0xffff000046467812 */ /* 0x000fe200078ec0ff */
[----:B------:R-:W-:Y:S01]  /*59d0*/  FFMA.FTZ R62, R7, R42, R62 ;  /* 0x0000002a073e7223 */ /* 0x000fe2000001003e */
[----:B------:R-:W-:Y:S01]  /*59e0*/  FMUL.FTZ R7, R35, R74 ;  /* 0x0000004a23077220 */ /* 0x000fe20000410000 */
[----:B------:R-:W-:-:S02]  /*59f0*/  IMAD.U32 R11, R10, 0x10000, RZ ;  /* 0x000100000a0b7824 */ /* 0x000fc400078e00ff */
[C---:B------:R-:W-:Y:S01]  /*5a00*/  FFMA.FTZ R34, R5.reuse, R8, -R34 ;  /* 0x0000000805227223 */ /* 0x040fe20000010822 */
[----:B------:R-:W-:Y:S01]  /*5a10*/  FFMA.FTZ R38, R5, R38, R9 ;  /* 0x0000002605267223 */ /* 0x000fe20000010009 */
[----:B------:R-:W-:Y:S01]  /*5a20*/  LOP3.LUT R10, R10, 0xffff0000, RZ, 0xc0, !PT ;  /* 0xffff00000a0a7812 */ /* 0x000fe200078ec0ff */
[----:B------:R-:W-:Y:S01]  /*5a30*/  FFMA.FTZ R33, R32, R70, -R7 ;  /* 0x0000004620217223 */ /* 0x000fe20000010807 */
[C---:B------:R-:W-:Y:S01]  /*5a40*/  IMAD.U32 R8, R72.reuse, 0x10000, RZ ;  /* 0x0001000048087824 */ /* 0x040fe200078e00ff */
[----:B------:R-:W-:Y:S01]  /*5a50*/  LOP3.LUT R9, R72, 0xffff0000, RZ, 0xc0, !PT ;  /* 0xffff000048097812 */ /* 0x000fe200078ec0ff */
[C---:B------:R-:W-:Y:S01]  /*5a60*/  IMAD.U32 R5, R68.reuse, 0x10000, RZ ;  /* 0x0001000044057824 */ /* 0x040fe200078e00ff */
[----:B------:R-:W-:Y:S01]  /*5a70*/  LOP3.LUT R7, R68, 0xffff0000, RZ, 0xc0, !PT ;  /* 0xffff000044077812 */ /* 0x000fe200078ec0ff */
[C---:B------:R-:W-:Y:S02]  /*5a80*/  IMAD.U32 R4, R6.reuse, 0x10000, RZ ;  /* 0x0001000006047824 */ /* 0x040fe400078e00ff */
[C---:B------:R-:W-:Y:S01]  /*5a90*/  FMUL.FTZ R39, R11.reuse, R8 ;  /* 0x000000080b277220 */ /* 0x040fe20000410000 */
[----:B------:R-:W-:Y:S01]  /*5aa0*/  LOP3.LUT R6, R6, 0xffff0000, RZ, 0xc0, !PT ;  /* 0xffff000006067812 */ /* 0x000fe200078ec0ff */
[----:B------:R-:W-:Y:S01]  /*5ab0*/  FMUL.FTZ R11, R11, R5 ;  /* 0x000000050b0b7220 */ /* 0x000fe20000410000 */
[C---:B------:R-:W-:Y:S01]  /*5ac0*/  FMUL.FTZ R41, R10.reuse, R9 ;  /* 0x000000090a297220 */ /* 0x040fe20000410000 */
[----:B------:R-:W-:Y:S01]  /*5ad0*/  FMUL.FTZ R10, R10, R7 ;  /* 0x000000070a0a7220 */ /* 0x000fe20000410000 */
[----:B------:R-:W-:Y:S01]  /*5ae0*/  FMUL.FTZ R35, R35, R70 ;  /* 0x0000004623237220 */ /* 0x000fe20000410000 */
[C---:B------:R-:W-:Y:S01]  /*5af0*/  FFMA.FTZ R39, R4.reuse, R5, -R39 ;  /* 0x0000000504277223 */ /* 0x040fe20000010827 */
[----:B------:R-:W-:Y:S01]  /*5b00*/  FFMA.FTZ R11, R4, R8, R11 ;  /* 0x00000008040b7223 */ /* 0x000fe2000001000b */
[C---:B------:R-:W-:Y:S01]  /*5b10*/  FFMA.FTZ R4, R6.reuse, R7, -R41 ;  /* 0x0000000706047223 */ /* 0x040fe20000010829 */
[----:B------:R-:W-:Y:S01]  /*5b20*/  FFMA.FTZ R10, R6, R9, R10 ;  /* 0x00000009060a7223 */ /* 0x000fe2000001000a */
        /* <DEDUP_REMOVED lines=11> */
.L_x_12023:
[----:B------:R-:W-:Y:S05]  /*5be0*/  BSYNC B1 ;  /* 0x0000000000017941 */ /* 0x000fea0003800000 */
.L_x_12022:
[----:B-1----:R1:W-:Y:S01]  /*5bf0*/  ST.E.128 desc[UR42][R14.64], R4 ;  /* 0x000000040e007985 */ /* 0x0023e2000c101d2a */
[----:B------:R-:W-:-:S13]  /*5c00*/  ISETP.GE.AND P0, PT, R37, R36, PT ;  /* 0x000000242500720c */ /* 0x000fda0003f06270 */
[----:B------:R-:W-:Y:S05]  /*5c10*/  @P0 BRA `(.L_x_12002) ;  /* 0x00000004001c0947 */ /* 0x000fea0003800000 */
[----:B------:R-:W-:-:S05]  /*5c20*/  IMAD.WIDE R12, R37, 0x2, R12 ;  /* 0x00000002250c7825 */ /* 0x000fca00078e020c */
[----:B----4-:R4:W-:Y:S01]  /*5c30*/  ST.E.128 desc[UR42][R12.64], R8 ;  /* 0x000000080c007985 */ /* 0x0109e2000c101d2a */
[----:B------:R-:W-:Y:S05]  /*5c40*/  BRA `(.L_x_12002) ;  /* 0x0000000400107947 */ /* 0x000fea0003800000 */
.L_x_11983:
[----:B------:R-:W-:-:S04]  /*5c50*/  ULOP3.LUT UR4, UR36, 0x1, URZ, 0xfc, !UPT ;  /* 0x0000000124047892 */ /* 0x000fc8000f8efc3f */
[----:B------:R-:W-:-:S06]  /*5c60*/  UISETP.NE.AND UP0, UPT, UR4, 0x3, UPT ;  /* 0x000000030400788c */ /* 0x000fcc000bf05270 */
[----:B------:R-:W-:-:S13]  /*5c70*/  PLOP3.LUT P3, PT, PT, PT, UP0, 0x80, 0x0 ;  /* 0x000000000000781c */ /* 0x000fda0003f6f008 */
[----:B------:R-:W-:Y:S05]  /*5c80*/  @!P3 BRA `(.L_x_12024) ;  /* 0x000000000004b947 */ /* 0x000fea0003800000 */
[----:B------:R-:W-:Y:S01]  /*5c90*/  BPT.TRAP 0x1 ;  /* 0x000000040000795c */ /* 0x000fe20000300000 */
.L_x_12024:
[----:B------:R-:W-:Y:S01]  /*5ca0*/  IMAD R54, R152, 0x8, R2 ;  /* 0x0000000898367824 */ /* 0x000fe200078e0202 */
[----:B------:R-:W-:Y:S01]  /*5cb0*/  SHF.L.U32 R55, R185, 0x1f, RZ ;  /* 0x0000001fb9377819 */ /* 0x000fe200000006ff */
[----:B------:R-:W-:Y:S01]  /*5cc0*/  BSSY B1, `(.L_x_12025) ;  /* 0x0000004000017945 */ /* 0x000fe20003800000 */
[----:B------:R-:W-:Y:S02]  /*5cd0*/  SHF.R.S32.HI R64, RZ, 0x1f, R61 ;  /* 0x0000001fff407819 */ /* 0x000fe4000001143d */
[----:B------:R-:W0:Y:S02]  /*5ce0*/  SYNCS.PHASECHK.TRANS64.TRYWAIT P0, [R54+URZ+0x22890], R55 ;  /* 0x02289037360075a7 */ /* 0x000e24000800017f */
[----:B0-----:R-:W-:Y:S05]  /*5cf0*/  @!P0 BRA `(.L_x_12026) ;  /* 0x0000028c00cc8947 */ /* 0x001fea0003800000 */
.L_x_12369:
[----:B------:R-:W-:Y:S05]  /*5d00*/  BSYNC B1 ;  /* 0x0000000000017941 */ /* 0x000fea0003800000 */
.L_x_12025:
        /* <DEDUP_REMOVED lines=16> */
[C---:B------:R-:W-:Y:S01]  /*5e10*/  IMAD.WIDE.U32 R4, R153.reuse, UR4, R4 ;  /* 0x0000000499047c25 */ /* 0x040fe2000f8e0004 */
[----:B------:R-:W-:Y:S02]  /*5e20*/  UMOV UR4, 0xffffffff ;  /* 0xffffffff00047882 */ /* 0x000fe40000000000 */
[----:B------:R-:W-:Y:S01]  /*5e30*/  ISETP.GE.AND P0, PT, R34, 0x1, PT ;  /* 0x000000012200780c */ /* 0x000fe20003f06270 */
[----:B------:R-:W-:Y:S01]  /*5e40*/  IMAD R5, R153, UR5, R5 ;  /* 0x0000000599057c24 */ /* 0x000fe2000f8e0205 */
[----:B------:R-:W-:-:S04]  /*5e50*/  LEA R10, P4, R4, UR6, 0x1 ;  /* 0x00000006040a7c11 */ /* 0x000fc8000f8808ff */
[----:B------:R-:W-:Y:S01]  /*5e60*/  LEA.HI.X R32, R4, UR7, R5, 0x1, P4 ;  /* 0x0000000704207c11 */ /* 0x000fe2000a0f0c05 */
[----:B------:R-:W-:Y:S08]  /*5e70*/  BRA.DIV UR4, `(.L_x_12027) ;  /* 0x0000028e04807947 */ /* 0x000ff0000b800000 */
[----:B------:R1:W2:Y:S04]  /*5e80*/  SHFL.IDX PT, R33, R32, RZ, 0x1c1f ;  /* 0x001c1fff20217589 */ /* 0x0002a800000e0000 */
[----:B------:R1:W3:Y:S02]  /*5e90*/  SHFL.IDX PT, R14, R10, RZ, 0x1c1f ;  /* 0x001c1fff0a0e7589 */ /* 0x0002e400000e0000 */
.L_x_12373:
[----:B------:R-:W-:Y:S04]  /*5ea0*/  BSSY B1, `(.L_x_12028) ;  /* 0x000000d000017945 */ /* 0x000fe80003800000 */
[----:B------:R-:W-:Y:S05]  /*5eb0*/  @!P0 BRA `(.L_x_12029) ;  /* 0x00000000002c8947 */ /* 0x000fea0003800000 */
[----:B------:R-:W-:Y:S02]  /*5ec0*/  ULDC UR4, c[0x0][0x2f4] ;  /* 0x0000bd0000047ab9 */ /* 0x000fe40000000800 */
[----:B------:R-:W-:Y:S02]  /*5ed0*/  ISETP.GE.AND P4, PT, R16, UR4, PT ;  /* 0x0000000410007c0c */ /* 0x000fe4000bf86270 */
[----:B------:R-:W-:-:S11]  /*5ee0*/  ISETP.GE.AND P0, PT, R19, UR4, PT ;  /* 0x0000000413007c0c */ /* 0x000fd6000bf06270 */
[----:B------:R-:W4:Y:S01]  /*5ef0*/  @!P4 LDS.128 R4, [R69] ;  /* 0x000000004504c984 */ /* 0x000f220000000c00 */
[----:B---3--:R-:W-:-:S04]  /*5f00*/  @!P4 LEA R8, P5, R16, R14, 0x1 ;  /* 0x0000000e1008c211 */ /* 0x008fc800078a08ff */
[----:B--2---:R-:W-:-:S05]  /*5f10*/  @!P4 LEA.HI.X R9, R16, R33, R17, 0x1, P5 ;  /* 0x000000211009c211 */ /* 0x004fca00028f0c11 */
[----:B----4-:R2:W-:Y:S04]  /*5f20*/  @!P4 ST.E.128 desc[UR42][R8.64], R4 ;  /* 0x000000040800c985 */ /* 0x0105e8000c101d2a */
[----:B------:R-:W3:Y:S01]  /*5f30*/  @!P0 LDS.128 R4, [R68] ;  /* 0x0000000044048984 */ /* 0x000ee20000000c00 */
[----:B--2---:R-:W-:-:S04]  /*5f40*/  @!P0 LEA R8, P4, R19, R14, 0x1 ;  /* 0x0000000e13088211 */ /* 0x004fc800078808ff */
[----:B------:R-:W-:-:S05]  /*5f50*/  @!P0 LEA.HI.X R9, R19, R33, R184, 0x1, P4 ;  /* 0x0000002113098211 */ /* 0x000fca00020f0cb8 */
[----:B---3--:R4:W-:Y:S04]  /*5f60*/  @!P0 ST.E.128 desc[UR42][R8.64], R4 ;  /* 0x0000000408008985 */ /* 0x0089e8000c101d2a */
.L_x_12029:
[----:B------:R-:W-:Y:S05]  /*5f70*/  BSYNC B1 ;  /* 0x0000000000017941 */ /* 0x000fea0003800000 */
.L_x_12028:
[----:B------:R-:W-:-:S03]  /*5f80*/  UMOV UR4, 0xffffffff ;  /* 0xffffffff00047882 */ /* 0x000fc60000000000 */
[----:B------:R-:W-:Y:S05]  /*5f90*/  BRA.DIV UR4, `(.L_x_12030) ;  /* 0x0000028e04807947 */ /* 0x000fea000b800000 */
[----:B--2---:R2:W0:Y:S04]  /*5fa0*/  SHFL.IDX PT, R33, R32, 0x1, 0x1c1f ;  /* 0x003c1f0020217f89 */ /* 0x00442800000e0000 */
[----:B---3--:R2:W3:Y:S02]  /*5fb0*/  SHFL.IDX PT, R14, R10, 0x1, 0x1c1f ;  /* 0x003c1f000a0e7f89 */ /* 0x0084e400000e0000 */
.L_x_12377:
[----:B------:R-:W-:-:S13]  /*5fc0*/  ISETP.GE.AND P0, PT, R34, 0x41, PT ;  /* 0x000000412200780c */ /* 0x000fda0003f06270 */
[----:B------:R-:W-:Y:S05]  /*5fd0*/  @!P0 BRA `(.L_x_12002) ;  /* 0x00000000002c8947 */ /* 0x000fea0003800000 */
[----:B------:R-:W-:Y:S02]  /*5fe0*/  ULDC UR4, c[0x0][0x2f4] ;  /* 0x0000bd0000047ab9 */ /* 0x000fe40000000800 */
[----:B------:R-:W-:Y:S02]  /*5ff0*/  ISETP.GE.AND P5, PT, R16, UR4, PT ;  /* 0x0000000410007c0c */ /* 0x000fe4000bfa6270 */
[----:B------:R-:W-:-:S11]  /*6000*/  ISETP.GE.AND P0, PT, R19, UR4, PT ;  /* 0x0000000413007c0c */ /* 0x000fd6000bf06270 */
[----:B----4-:R-:W4:Y:S01]  /*6010*/  @!P5 LDS.128 R4, [R69+0x2000] ;  /* 0x002000004504d984 */ /* 0x010f220000000c00 */
[----:B---3--:R-:W-:-:S04]  /*6020*/  @!P5 LEA R8, P4, R16, R14, 0x1 ;  /* 0x0000000e1008d211 */ /* 0x008fc800078808ff */
[----:B0-----:R-:W-:-:S05]  /*6030*/  @!P5 LEA.HI.X R9, R16, R33, R17, 0x1, P4 ;  /* 0x000000211009d211 */ /* 0x001fca00020f0c11 */
[----:B----4-:R0:W-:Y:S04]  /*6040*/  @!P5 ST.E.128 desc[UR42][R8.64], R4 ;  /* 0x000000040800d985 */ /* 0x0101e8000c101d2a */
[----:B------:R-:W3:Y:S01]  /*6050*/  @!P0 LDS.128 R4, [R68+0x2000] ;  /* 0x0020000044048984 */ /* 0x000ee20000000c00 */
[----:B0-----:R-:W-:-:S04]  /*6060*/  @!P0 LEA R8, P4, R19, R14, 0x1 ;  /* 0x0000000e13088211 */ /* 0x001fc800078808ff */
[----:B------:R-:W-:-:S05]  /*6070*/  @!P0 LEA.HI.X R9, R19, R33, R184, 0x1, P4 ;  /* 0x0000002113098211 */ /* 0x000fca00020f0cb8 */
[----:B---3--:R0:W-:Y:S04]  /*6080*/  @!P0 ST.E.128 desc[UR42][R8.64], R4 ;  /* 0x0000000408008985 */ /* 0x0081e8000c101d2a */
.L_x_12002:
[----:B------:R-:W-:Y:S05]  /*6090*/  BSYNC B0 ;  /* 0x0000000000007941 */ /* 0x000fea0003800000 */
.L_x_11982:
[----:B01--4-:R-:W0:Y:S01]  /*60a0*/  S2R R4, SR_TID.X ;  /* 0x0000000000047919 */ /* 0x013e220000002100 */
        /* <DEDUP_REMOVED lines=8> */
[----:B0-----:R-:W-:-:S02]  /*6130*/  SHF.R.U32.HI R5, RZ, 0x7, R4 ;  /* 0x00000007ff057819 */ /* 0x001fc40000011604 */
[----:B------:R-:W-:-:S03]  /*6140*/  LOP3.LUT P0, RZ, R4, 0x7f, RZ, 0xc0, !PT ;  /* 0x0000007f04ff7812 */ /* 0x000fc6000780c0ff */
[----:B--2---:R-:W-:-:S10]  /*6150*/  VIADD R10, R5, 0x8 ;  /* 0x00000008050a7836 */ /* 0x004fd40000000000 */
[----:B------:R-:W-:-:S05]  /*6160*/  @!P0 VIADD R4, R54, 0x228a0 ;  /* 0x000228a036048836 */ /* 0x000fca0000000000 */
[----:B------:R-:W-:Y:S01]  /*6170*/  @!P0 PRMT R4, RZ, 0x654, R4 ;  /* 0x00000654ff048816 */ /* 0x000fe20000000004 */
[----:B-1----:R0:W-:Y:S06]  /*6180*/  BAR.SYNC.DEFER_BLOCKING R10, 0x80 ;  /* 0x0002000a0000751d */ /* 0x0021ec0000010000 */
[----:B------:R0:W-:Y:S01]  /*6190*/  @!P0 SYNCS.ARRIVE.TRANS64.RED.A1T0 RZ, [R4+URZ], RZ ;  /* 0x000000ff04ff89a7 */ /* 0x0001e2000810043f */
[----:B------:R-:W-:Y:S05]  /*61a0*/  @!P3 BRA `(.L_x_12032) ;  /* 0x000000000004b947 */ /* 0x000fea0003800000 */
[----:B------:R-:W-:Y:S01]  /*61b0*/  BPT.TRAP 0x1 ;  /* 0x000000040000795c */ /* 0x000fe20000300000 */
.L_x_12032:
[----:B------:R-:W-:Y:S05]  /*61c0*/  BSYNC B0 ;  /* 0x0000000000007941 */ /* 0x000fea0003800000 */
.L_x_12031:
[----:B------:R-:W1:Y:S01]  /*61d0*/  SYNCS.PHASECHK.TRANS64.TRYWAIT P3, [R54+URZ+0x228b0], R55 ;  /* 0x0228b037360075a7 */ /* 0x000e62000806017f */
[----:B------:R-:W-:Y:S01]  /*61e0*/  ULDC UR38, c[0x0][0x320] ;  /* 0x0000c80000267ab9 */ /* 0x000fe20000000800 */
[----:B------:R-:W-:Y:S04]  /*61f0*/  BSSY B0, `(.L_x_12033) ;  /* 0x0000002000007945 */ /* 0x000fe80003800000 */
[----:B-1----:R-:W-:Y:S05]  /*6200*/  @!P3 BRA `(.L_x_12034) ;  /* 0x0000028c002cb947 */ /* 0x002fea0003800000 */
.L_x_12378:
[----:B------:R-:W-:Y:S05]  /*6210*/  BSYNC B0 ;  /* 0x0000000000007941 */ /* 0x000fea0003800000 */
.L_x_12033:
[----:B------:R-:W-:Y:S01]  /*6220*/  ULDC.64 UR4, c[0x0][0x328] ;  /* 0x0000ca0000047ab9 */ /* 0x000fe20000000a00 */
[----:B------:R-:W-:Y:S01]  /*6230*/  IMAD.IADD R66, R66, 0x1, -R18 ;  /* 0x0000000142427824 */ /* 0x000fe200078e0a12 */
[----:B------:R-:W-:Y:S01]  /*6240*/  ULDC.64 UR6, c[0x0][0x318] ;  /* 0x0000c60000067ab9 */ /* 0x000fe20000000a00 */
[----:B------:R-:W-:Y:S01]  /*6250*/  IMAD R64, R64, UR4, RZ ;  /* 0x0000000440407c24 */ /* 0x000fe2000f8e02ff */
[----:B------:R-:W-:Y:S01]  /*6260*/  BSSY B0, `(.L_x_12035) ;  /* 0x0000057000007945 */ /* 0x000fe20003800000 */
[----:B0-----:R-:W-:Y:S01]  /*6270*/  IMAD.WIDE.U32 R4, R61, UR4, RZ ;  /* 0x000000043d047c25 */ /* 0x001fe2000f8e00ff */
[----:B------:R-:W-:-:S03]  /*6280*/  ISETP.GE.AND P3, PT, R66, 0x1, PT ;  /* 0x000000014200780c */ /* 0x000fc60003f66270 */
        /* <DEDUP_REMOVED lines=9> */
[----:B------:R-:W-:Y:S02]  /*6320*/  IMAD.IADD R6, R46, 0x1, R12 ;  /* 0x000000012e067824 */ /* 0x000fe400078e020c */
[----:B------:R-:W-:-:S04]  /*6330*/  IMAD.WIDE.U32 R4, R153, UR4, R4 ;  /* 0x0000000499047c25 */ /* 0x000fc8000f8e0004 */
[----:B------:R-:W-:Y:S01]  /*6340*/  IMAD R5, R153, UR5, R5 ;  /* 0x0000000599057c24 */ /* 0x000fe2000f8e0205 */
[----:B------:R-:W-:Y:S01]  /*6350*/  LEA R35, P4, R4, UR6, 0x1 ;  /* 0x0000000604237c11 */ /* 0x000fe2000f8808ff */
[--C-:B------:R-:W-:Y:S02]  /*6360*/  IMAD R12, R12, 0x2, R45.reuse ;  /* 0x000000020c0c7824 */ /* 0x100fe400078e022d */
[----:B------:R-:W-:Y:S01]  /*6370*/  IMAD R11, R6, 0x2, R45 ;  /* 0x00000002060b7824 */ /* 0x000fe200078e022d */
[----:B------:R-:W-:Y:S01]  /*6380*/  LEA.HI.X R36, R4, UR7, R5, 0x1, P4 ;  /* 0x0000000704247c11 */ /* 0x000fe2000a0f0c05 */
[----:B------:R0:W2:Y:S04]  /*6390*/  SHFL.IDX PT, R38, R35, RZ, 0x1c1f ;  /* 0x001c1fff23267589 */ /* 0x0000a800000e0000 */
[----:B------:R0:W4:Y:S01]  /*63a0*/  SHFL.IDX PT, R37, R36, RZ, 0x1c1f ;  /* 0x001c1fff24257589 */ /* 0x00012200000e0000 */
[----:B------:R-:W-:Y:S05]  /*63b0*/  @!P3 BRA `(.L_x_12036) ;  /* 0x000000040004b947 */ /* 0x000fea0003800000 */
[----:B------:R-:W-:Y:S02]  /*63c0*/  ISETP.GE.AND P3, PT, R16, UR38, PT ;  /* 0x0000002610007c0c */ /* 0x000fe4000bf66270 */
[----:B------:R-:W-:-:S11]  /*63d0*/  ISETP.GE.AND P5, PT, R19, UR38, PT ;  /* 0x0000002613007c0c */ /* 0x000fd6000bfa6270 */
[----:B------:R-:W5:Y:S01]  /*63e0*/  @!P3 LDS.128 R4, [R12] ;  /* 0x000000000c04b984 */ /* 0x000f620000000c00 */
[----:B--2---:R-:W-:-:S04]  /*63f0*/  @!P3 LEA R8, P4, R16, R38, 0x1 ;  /* 0x000000261008b211 */ /* 0x004fc800078808ff */
[----:B----4-:R-:W-:-:S05]  /*6400*/  @!P3 LEA.HI.X R9, R16, R37, R17, 0x1, P4 ;  /* 0x000000251009b211 */ /* 0x010fca00020f0c11 */
[----:B-----5:R2:W-:Y:S01]  /*6410*/  @!P3 ST.E.128 desc[UR42][R8.64], R4 ;  /* 0x000000040800b985 */ /* 0x0205e2000c101d2a */
[----:B------:R-:W-:-:S03]  /*6420*/  ISETP.GE.AND P3, PT, R162, UR38, PT ;  /* 0x00000026a2007c0c */ /* 0x000fc6000bf66270 */
[----:B------:R-:W4:Y:S01]  /*6430*/  @!P5 LDS.128 R4, [R11] ;  /* 0x000000000b04d984 */ /* 0x000f220000000c00 */
[----:B------:R-:W-:Y:S02]  /*6440*/  SEL R13, RZ, 0x3fffc, P3 ;  /* 0x0003fffcff0d7807 */ /* 0x000fe40001800000 */
[----:B------:R-:W-:Y:S02]  /*6450*/  SEL R32, RZ, 0x4, P3 ;  /* 0x00000004ff207807 */ /* 0x000fe40001800000 */
[----:B------:R-:W-:-:S04]  /*6460*/  ISETP.GE.AND P3, PT, R16, UR38, PT ;  /* 0x0000002610007c0c */ /* 0x000fc8000bf66270 */
[----:B------:R-:W-:Y:S02]  /*6470*/  SEL R33, RZ, 0x1, P3 ;  /* 0x00000001ff217807 */ /* 0x000fe40001800000 */
[----:B--2---:R-:W-:-:S04]  /*6480*/  @!P5 LEA R8, P4, R19, R38, 0x1 ;  /* 0x000000261308d211 */ /* 0x004fc800078808ff */
[----:B------:R-:W-:Y:S02]  /*6490*/  @!P5 LEA.HI.X R9, R19, R37, R184, 0x1, P4 ;  /* 0x000000251309d211 */ /* 0x000fe400020f0cb8 */
[----:B------:R-:W-:Y:S02]  /*64a0*/  LOP3.LUT P4, RZ, R13, 0x4, RZ, 0xc0, !PT ;  /* 0x000000040dff7812 */ /* 0x000fe4000788c0ff */
[----:B------:R-:W-:-:S04]  /*64b0*/  SEL R13, RZ, 0x2, P5 ;  /* 0x00000002ff0d7807 */ /* 0x000fc80002800000 */
[----:B------:R-:W-:Y:S01]  /*64c0*/  IADD3 R32, R32, R13, R33 ;  /* 0x0000000d20207210 */ /* 0x000fe20007ffe021 */
[----:B----4-:R2:W-:Y:S06]  /*64d0*/  @!P5 ST.E.128 desc[UR42][R8.64], R4 ;  /* 0x000000040800d985 */ /* 0x0105ec000c101d2a */
[----:B------:R-:W4:Y:S01]  /*64e0*/  @P4 LDS.128 R4, [R12+0x3000] ;  /* 0x003000000c044984 */ /* 0x000f220000000c00 */
[----:B--2---:R-:W-:-:S04]  /*64f0*/  @P4 LEA R8, P5, R162, R38, 0x1 ;  /* 0x00000026a2084211 */ /* 0x004fc800078a08ff */
[----:B------:R-:W-:Y:S02]  /*6500*/  @P4 LEA.HI.X R9, R162, R37, R194, 0x1, P5 ;  /* 0x00000025a2094211 */ /* 0x000fe400028f0cc2 */
[----:B------:R-:W-:-:S04]  /*6510*/  ISETP.GE.AND P5, PT, R161, UR38, PT ;  /* 0x00000026a1007c0c */ /* 0x000fc8000bfa6270 */
[----:B---3--:R-:W-:Y:S02]  /*6520*/  SEL R14, RZ, 0x7fff8, P5 ;  /* 0x0007fff8ff0e7807 */ /* 0x008fe40002800000 */
[----:B------:R-:W-:Y:S01]  /*6530*/  SEL R15, RZ, 0x8, P5 ;  /* 0x00000008ff0f7807 */ /* 0x000fe20002800000 */
[----:B----4-:R2:W-:Y:S01]  /*6540*/  @P4 ST.E.128 desc[UR42][R8.64], R4 ;  /* 0x0000000408004985 */ /* 0x0105e2000c101d2a */
[----:B------:R-:W-:-:S13]  /*6550*/  LOP3.LUT P4, RZ, R14, 0x8, RZ, 0xc0, !PT ;  /* 0x000000080eff7812 */ /* 0x000fda000788c0ff */
[----:B------:R-:W3:Y:S01]  /*6560*/  @P4 LDS.128 R4, [R11+0x3000] ;  /* 0x003000000b044984 */ /* 0x000ee20000000c00 */
[----:B--2---:R-:W-:-:S04]  /*6570*/  @P4 LEA R8, P3, R161, R38, 0x1 ;  /* 0x00000026a1084211 */ /* 0x004fc800078608ff */
[----:B------:R-:W-:Y:S02]  /*6580*/  @P4 LEA.HI.X R9, R161, R37, R193, 0x1, P3 ;  /* 0x00000025a1094211 */ /* 0x000fe400018f0cc1 */
[----:B------:R-:W-:-:S04]  /*6590*/  ISETP.GE.AND P3, PT, R160, UR38, PT ;  /* 0x00000026a0007c0c */ /* 0x000fc8000bf66270 */
[----:B------:R-:W-:Y:S02]  /*65a0*/  SEL R14, RZ, 0xffff0, P3 ;  /* 0x000ffff0ff0e7807 */ /* 0x000fe40001800000 */
[----:B------:R-:W-:-:S04]  /*65b0*/  SEL R34, RZ, 0x10, P3 ;  /* 0x00000010ff227807 */ /* 0x000fc80001800000 */
[----:B------:R-:W-:Y:S01]  /*65c0*/  IADD3 R15, R34, R32, R15 ;  /* 0x00000020220f7210 */ /* 0x000fe20007ffe00f */
[----:B---3--:R2:W-:Y:S01]  /*65d0*/  @P4 ST.E.128 desc[UR42][R8.64], R4 ;  /* 0x0000000408004985 */ /* 0x0085e2000c101d2a */
[----:B------:R-:W-:-:S13]  /*65e0*/  LOP3.LUT P4, RZ, R14, 0x10, RZ, 0xc0, !PT ;  /* 0x000000100eff7812 */ /* 0x000fda000788c0ff */
[----:B------:R-:W3:Y:S01]  /*65f0*/  @P4 LDS.128 R4, [R12+0x6000] ;  /* 0x006000000c044984 */ /* 0x000ee20000000c00 */
[----:B--2---:R-:W-:-:S04]  /*6600*/  @P4 LEA R8, P5, R160, R38, 0x1 ;  /* 0x00000026a0084211 */ /* 0x004fc800078a08ff */
[----:B------:R-:W-:Y:S02]  /*6610*/  @P4 LEA.HI.X R9, R160, R37, R192, 0x1, P5 ;  /* 0x00000025a0094211 */ /* 0x000fe400028f0cc0 */
[----:B------:R-:W-:-:S04]  /*6620*/  ISETP.GE.AND P5, PT, R155, UR38, PT ;  /* 0x000000269b007c0c */ /* 0x000fc8000bfa6270 */
[----:B------:R-:W-:Y:S02]  /*6630*/  SEL R14, RZ, 0x1fffe0, P5 ;  /* 0x001fffe0ff0e7807 */ /* 0x000fe40002800000 */
[----:B------:R-:W-:Y:S02]  /*6640*/  SEL R13, RZ, 0x20, P5 ;  /* 0x00000020ff0d7807 */ /* 0x000fe40002800000 */
[----:B------:R-:W-:-:S04]  /*6650*/  ISETP.GE.AND P5, PT, R163, UR38, PT ;  /* 0x00000026a3007c0c */ /* 0x000fc8000bfa6270 */
[----:B------:R-:W-:Y:S01]  /*6660*/  SEL R32, RZ, 0x7fff80, P5 ;  /* 0x007fff80ff207807 */ /* 0x000fe20002800000 */
[----:B---3--:R2:W-:Y:S01]  /*6670*/  @P4 ST.E.128 desc[UR42][R8.64], R4 ;  /* 0x0000000408004985 */ /* 0x0085e2000c101d2a */
[----:B------:R-:W-:-:S13]  /*6680*/  LOP3.LUT P4, RZ, R14, 0x20, RZ, 0xc0, !PT ;  /* 0x000000200eff7812 */ /* 0x000fda000788c0ff */
[----:B------:R-:W3:Y:S01]  /*6690*/  @P4 LDS.128 R4, [R11+0x6000] ;  /* 0x006000000b044984 */ /* 0x000ee20000000c00 */
[----:B--2---:R-:W-:-:S04]  /*66a0*/  @P4 LEA R8, P3, R155, R38, 0x1 ;  /* 0x000000269b084211 */ /* 0x004fc800078608ff */
[----:B------:R-:W-:Y:S02]  /*66b0*/  @P4 LEA.HI.X R9, R155, R37, R191, 0x1, P3 ;  /* 0x000000259b094211 */ /* 0x000fe400018f0cbf */
[----:B------:R-:W-:-:S04]  /*66c0*/  ISETP.GE.AND P3, PT, R154, UR38, PT ;  /* 0x000000269a007c0c */ /* 0x000fc8000bf66270 */
[----:B------:R-:W-:Y:S01]  /*66d0*/  SEL R14, RZ, 0x3fffc0, P3 ;  /* 0x003fffc0ff0e7807 */ /* 0x000fe20001800000 */
[----:B---3--:R2:W-:Y:S03]  /*66e0*/  @P4 ST.E.128 desc[UR42][R8.64], R4 ;  /* 0x0000000408004985 */ /* 0x0085e6000c101d2a */
[----:B------:R-:W-:Y:S02]  /*66f0*/  LOP3.LUT P4, RZ, R14, 0x40, RZ, 0xc0, !PT ;  /* 0x000000400eff7812 */ /* 0x000fe4000788c0ff */
[----:B------:R-:W-:-:S04]  /*6700*/  SEL R14, RZ, 0x40, P3 ;  /* 0x00000040ff0e7807 */ /* 0x000fc80001800000 */
[----:B------:R-:W-:-:S05]  /*6710*/  IADD3 R13, R14, R15, R13 ;  /* 0x0000000f0e0d7210 */ /* 0x000fca0007ffe00d */
[----:B------:R-:W-:Y:S02]  /*6720*/  IMAD.IADD R13, R13, 0x1, R32 ;  /* 0x000000010d0d7824 */ /* 0x000fe400078e0220 */
[----:B------:R-:W3:Y:S03]  /*6730*/  @P4 LDS.128 R4, [R12+0x9000] ;  /* 0x009000000c044984 */ /* 0x000ee60000000c00 */
[----:B--2---:R-:W-:-:S04]  /*6740*/  PRMT R8, R13, 0x8880, RZ ;  /* 0x000088800d087816 */ /* 0x004fc800000000ff */
[----:B------:R-:W-:Y:S02]  /*6750*/  ISETP.GT.AND P3, PT, R8, -0x1, PT ;  /* 0xffffffff0800780c */ /* 0x000fe40003f64270 */
[----:B------:R-:W-:-:S04]  /*6760*/  @P4 LEA R8, P5, R154, R38, 0x1 ;  /* 0x000000269a084211 */ /* 0x000fc800078a08ff */
[----:B------:R-:W-:-:S05]  /*6770*/  @P4 LEA.HI.X R9, R154, R37, R190, 0x1, P5 ;  /* 0x000000259a094211 */ /* 0x000fca00028f0cbe */
[----:B---3--:R2:W-:Y:S04]  /*6780*/  @P4 ST.E.128 desc[UR42][R8.64], R4 ;  /* 0x0000000408004985 */ /* 0x0085e8000c101d2a */
[----:B------:R-:W3:Y:S01]  /*6790*/  @!P3 LDS.128 R4, [R11+0x9000] ;  /* 0x009000000b04b984 */ /* 0x000ee20000000c00 */
[----:B--2---:R-:W-:-:S04]  /*67a0*/  @!P3 LEA R8, P4, R163, R38, 0x1 ;  /* 0x00000026a308b211 */ /* 0x004fc800078808ff */
[----:B------:R-:W-:-:S05]  /*67b0*/  @!P3 LEA.HI.X R9, R163, R37, R189, 0x1, P4 ;  /* 0x00000025a309b211 */ /* 0x000fca00020f0cbd */
[----:B---3--:R2:W-:Y:S04]  /*67c0*/  @!P3 ST.E.128 desc[UR42][R8.64], R4 ;  /* 0x000000040800b985 */ /* 0x0085e8000c101d2a */
.L_x_12036:
[----:B------:R-:W-:Y:S05]  /*67d0*/  BSYNC B0 ;  /* 0x0000000000007941 */ /* 0x000fea0003800000 */
.L_x_12035:
[----:B------:R-:W-:Y:S01]  /*67e0*/  ISETP.GE.AND P3, PT, R66, 0x41, PT ;  /* 0x000000414200780c */ /* 0x000fe20003f66270 */
[----:B------:R1:W1:Y:S01]  /*67f0*/  SHFL.IDX PT, R13, R36, 0x1, 0x1c1f ;  /* 0x003c1f00240d7f89 */ /* 0x00026200000e0000 */
[----:B------:R-:W-:Y:S03]  /*6800*/  BSSY B0, `(.L_x_12037) ;  /* 0x0000044000007945 */ /* 0x000fe60003800000 */
[----:B0-----:R-:W0:Y:S08]  /*6810*/  SHFL.IDX PT, R35, R35, 0x1, 0x1c1f ;  /* 0x003c1f0023237f89 */ /* 0x001e3000000e0000 */
[----:B------:R-:W-:Y:S05]  /*6820*/  @!P3 BRA `(.L_x_12038) ;  /* 0x000000040004b947 */ /* 0x000fea0003800000 */
[----:B------:R-:W-:Y:S02]  /*6830*/  ISETP.GE.AND P4, PT, R16, UR38, PT ;  /* 0x0000002610007c0c */ /* 0x000fe4000bf86270 */
[----:B------:R-:W-:-:S11]  /*6840*/  ISETP.GE.AND P5, PT, R19, UR38, PT ;  /* 0x0000002613007c0c */ /* 0x000fd6000bfa6270 */
[----:B--2---:R-:W2:Y:S01]  /*6850*/  @!P4 LDS.128 R4, [R12+0x2000] ;  /* 0x002000000c04c984 */ /* 0x004ea20000000c00 */
[----:B0-----:R-:W-:-:S04]  /*6860*/  @!P4 LEA R8, P3, R16, R35, 0x1 ;  /* 0x000000231008c211 */ /* 0x001fc800078608ff */
[----:B-1----:R-:W-:Y:S02]  /*6870*/  @!P4 LEA.HI.X R9, R16, R13, R17, 0x1, P3 ;  /* 0x0000000d1009c211 */ /* 0x002fe400018f0c11 */
[----:B------:R-:W-:-:S04]  /*6880*/  ISETP.GE.AND P3, PT, R162, UR38, PT ;  /* 0x00000026a2007c0c */ /* 0x000fc8000bf66270 */
[----:B---3--:R-:W-:Y:S02]  /*6890*/  SEL R14, RZ, 0x3fffc, P3 ;  /* 0x0003fffcff0e7807 */ /* 0x008fe40001800000 */
[----:B------:R-:W-:Y:S02]  /*68a0*/  SEL R33, RZ, 0x4, P3 ;  /* 0x00000004ff217807 */ /* 0x000fe40001800000 */
[----:B------:R-:W-:-:S04]  /*68b0*/  ISETP.GE.AND P3, PT, R16, UR38, PT ;  /* 0x0000002610007c0c */ /* 0x000fc8000bf66270 */
[----:B------:R-:W-:Y:S01]  /*68c0*/  SEL R34, RZ, 0x1, P3 ;  /* 0x00000001ff227807 */ /* 0x000fe20001800000 */
[----:B--2---:R0:W-:Y:S04]  /*68d0*/  @!P4 ST.E.128 desc[UR42][R8.64], R4 ;  /* 0x000000040800c985 */ /* 0x0041e8000c101d2a */
[----:B------:R-:W1:Y:S01]  /*68e0*/  @!P5 LDS.128 R4, [R11+0x2000] ;  /* 0x002000000b04d984 */ /* 0x000e620000000c00 */
[----:B0-----:R-:W-:-:S04]  /*68f0*/  @!P5 LEA R8, P4, R19, R35, 0x1 ;  /* 0x000000231308d211 */ /* 0x001fc800078808ff */
[----:B------:R-:W-:Y:S02]  /*6900*/  @!P5 LEA.HI.X R9, R19, R13, R184, 0x1, P4 ;  /* 0x0000000d1309d211 */ /* 0x000fe400020f0cb8 */
[----:B------:R-:W-:Y:S02]  /*6910*/  LOP3.LUT P4, RZ, R14, 0x4, RZ, 0xc0, !PT ;  /* 0x000000040eff7812 */ /* 0x000fe4000788c0ff */
[----:B------:R-:W-:-:S04]  /*6920*/  SEL R14, RZ, 0x2, P5 ;  /* 0x00000002ff0e7807 */ /* 0x000fc80002800000 */
[----:B------:R-:W-:Y:S01]  /*6930*/  IADD3 R33, R33, R14, R34 ;  /* 0x0000000e21217210 */ /* 0x000fe20007ffe022 */
[----:B-1----:R0:W-:Y:S06]  /*6940*/  @!P5 ST.E.128 desc[UR42][R8.64], R4 ;  /* 0x000000040800d985 */ /* 0x0021ec000c101d2a */
[----:B------:R-:W1:Y:S01]  /*6950*/  @P4 LDS.128 R4, [R12+0x5000] ;  /* 0x005000000c044984 */ /* 0x000e620000000c00 */
[----:B0-----:R-:W-:-:S04]  /*6960*/  @P4 LEA R8, P5, R162, R35, 0x1 ;  /* 0x00000023a2084211 */ /* 0x001fc800078a08ff */
[----:B------:R-:W-:Y:S02]  /*6970*/  @P4 LEA.HI.X R9, R162, R13, R194, 0x1, P5 ;  /* 0x0000000da2094211 */ /* 0x000fe400028f0cc2 */
[----:B------:R-:W-:-:S04]  /*6980*/  ISETP.GE.AND P5, PT, R161, UR38, PT ;  /* 0x00000026a1007c0c */ /* 0x000fc8000bfa6270 */
[----:B------:R-:W-:Y:S02]  /*6990*/  SEL R15, RZ, 0x7fff8, P5 ;  /* 0x0007fff8ff0f7807 */ /* 0x000fe40002800000 */
[----:B------:R-:W-:Y:S01]  /*69a0*/  SEL R32, RZ, 0x8, P5 ;  /* 0x00000008ff207807 */ /* 0x000fe20002800000 */
[----:B-1----:R0:W-:Y:S01]  /*69b0*/  @P4 ST.E.128 desc[UR42][R8.64], R4 ;  /* 0x0000000408004985 */ /* 0x0021e2000c101d2a */
[----:B------:R-:W-:-:S13]  /*69c0*/  LOP3.LUT P4, RZ, R15, 0x8, RZ, 0xc0, !PT ;  /* 0x000000080fff7812 */ /* 0x000fda000788c0ff */
[----:B------:R-:W1:Y:S01]  /*69d0*/  @P4 LDS.128 R4, [R11+0x5000] ;  /* 0x005000000b044984 */ /* 0x000e620000000c00 */
[----:B0-----:R-:W-:-:S04]  /*69e0*/  @P4 LEA R8, P3, R161, R35, 0x1 ;  /* 0x00000023a1084211 */ /* 0x001fc800078608ff */
[----:B------:R-:W-:Y:S02]  /*69f0*/  @P4 LEA.HI.X R9, R161, R13, R193, 0x1, P3 ;  /* 0x0000000da1094211 */ /* 0x000fe400018f0cc1 */
[----:B------:R-:W-:-:S04]  /*6a00*/  ISETP.GE.AND P3, PT, R160, UR38, PT ;  /* 0x00000026a0007c0c */ /* 0x000fc8000bf66270 */
[----:B------:R-:W-:Y:S02]  /*6a10*/  SEL R15, RZ, 0xffff0, P3 ;  /* 0x000ffff0ff0f7807 */ /* 0x000fe40001800000 */
[----:B----4-:R-:W-:-:S04]  /*6a20*/  SEL R37, RZ, 0x10, P3 ;  /* 0x00000010ff257807 */ /* 0x010fc80001800000 */
[----:B------:R-:W-:Y:S01]  /*6a30*/  IADD3 R32, R37, R33, R32 ;  /* 0x0000002125207210 */ /* 0x000fe20007ffe020 */
[----:B-1----:R0:W-:Y:S01]  /*6a40*/  @P4 ST.E.128 desc[UR42][R8.64], R4 ;  /* 0x0000000408004985 */ /* 0x0021e2000c101d2a */
[----:B------:R-:W-:-:S13]  /*6a50*/  LOP3.LUT P4, RZ, R15, 0x10, RZ, 0xc0, !PT ;  /* 0x000000100fff7812 */ /* 0x000fda000788c0ff */
[----:B------:R-:W1:Y:S01]  /*6a60*/  @P4 LDS.128 R4, [R12+0x8000] ;  /* 0x008000000c044984 */ /* 0x000e620000000c00 */
[----:B0-----:R-:W-:-:S04]  /*6a70*/  @P4 LEA R8, P5, R160, R35, 0x1 ;  /* 0x00000023a0084211 */ /* 0x001fc800078a08ff */
[----:B------:R-:W-:Y:S02]  /*6a80*/  @P4 LEA.HI.X R9, R160, R13, R192, 0x1, P5 ;  /* 0x0000000da0094211 */ /* 0x000fe400028f0cc0 */
[----:B------:R-:W-:-:S04]  /*6a90*/  ISETP.GE.AND P5, PT, R155, UR38, PT ;  /* 0x000000269b007c0c */ /* 0x000fc8000bfa6270 */
[----:B------:R-:W-:Y:S02]  /*6aa0*/  SEL R15, RZ, 0x1fffe0, P5 ;  /* 0x001fffe0ff0f7807 */ /* 0x000fe40002800000 */
[----:B------:R-:W-:Y:S02]  /*6ab0*/  SEL R14, RZ, 0x20, P5 ;  /* 0x00000020ff0e7807 */ /* 0x000fe40002800000 */
[----:B------:R-:W-:-:S04]  /*6ac0*/  ISETP.GE.AND P5, PT, R163, UR38, PT ;  /* 0x00000026a3007c0c */ /* 0x000fc8000bfa6270 */
[----:B------:R-:W-:Y:S01]  /*6ad0*/  SEL R33, RZ, 0x7fff80, P5 ;  /* 0x007fff80ff217807 */ /* 0x000fe20002800000 */
[----:B-1----:R0:W-:Y:S01]  /*6ae0*/  @P4 ST.E.128 desc[UR42][R8.64], R4 ;  /* 0x0000000408004985 */ /* 0x0021e2000c101d2a */
[----:B------:R-:W-:-:S13]  /*6af0*/  LOP3.LUT P4, RZ, R15, 0x20, RZ, 0xc0, !PT ;  /* 0x000000200fff7812 */ /* 0x000fda000788c0ff */
[----:B------:R-:W1:Y:S01]  /*6b00*/  @P4 LDS.128 R4, [R11+0x8000] ;  /* 0x008000000b044984 */ /* 0x000e620000000c00 */
[----:B0-----:R-:W-:-:S04]  /*6b10*/  @P4 LEA R8, P3, R155, R35, 0x1 ;  /* 0x000000239b084211 */ /* 0x001fc800078608ff */
[----:B------:R-:W-:Y:S02]  /*6b20*/  @P4 LEA.HI.X R9, R155, R13, R191, 0x1, P3 ;  /* 0x0000000d9b094211 */ /* 0x000fe400018f0cbf */
[----:B------:R-:W-:-:S04]  /*6b30*/  ISETP.GE.AND P3, PT, R154, UR38, PT ;  /* 0x000000269a007c0c */ /* 0x000fc8000bf66270 */
[----:B------:R-:W-:Y:S01]  /*6b40*/  SEL R15, RZ, 0x3fffc0, P3 ;  /* 0x003fffc0ff0f7807 */ /* 0x000fe20001800000 */
[----:B-1----:R0:W-:Y:S03]  /*6b50*/  @P4 ST.E.128 desc[UR42][R8.64], R4 ;  /* 0x0000000408004985 */ /* 0x0021e6000c101d2a */
[----:B------:R-:W-:Y:S02]  /*6b60*/  LOP3.LUT P4, RZ, R15, 0x40, RZ, 0xc0, !PT ;  /* 0x000000400fff7812 */ /* 0x000fe4000788c0ff */
[----:B------:R-:W-:-:S04]  /*6b70*/  SEL R15, RZ, 0x40, P3 ;  /* 0x00000040ff0f7807 */ /* 0x000fc80001800000 */
[----:B------:R-:W-:-:S05]  /*6b80*/  IADD3 R14, R15, R32, R14 ;  /* 0x000000200f0e7210 */ /* 0x000fca0007ffe00e */
[----:B------:R-:W-:Y:S02]  /*6b90*/  IMAD.IADD R14, R14, 0x1, R33 ;  /* 0x000000010e0e7824 */ /* 0x000fe400078e0221 */
[----:B------:R-:W1:Y:S03]  /*6ba0*/  @P4 LDS.128 R4, [R12+0xb000] ;  /* 0x00b000000c044984 */ /* 0x000e660000000c00 */
[----:B0-----:R-:W-:-:S04]  /*6bb0*/  PRMT R8, R14, 0x8880, RZ ;  /* 0x000088800e087816 */ /* 0x001fc800000000ff */
[----:B------:R-:W-:Y:S02]  /*6bc0*/  ISETP.GT.AND P3, PT, R8, -0x1, PT ;  /* 0xffffffff0800780c */ /* 0x000fe40003f64270 */
[----:B------:R-:W-:-:S04]  /*6bd0*/  @P4 LEA R8, P5, R154, R35, 0x1 ;  /* 0x000000239a084211 */ /* 0x000fc800078a08ff */
[----:B------:R-:W-:-:S05]  /*6be0*/  @P4 LEA.HI.X R9, R154, R13, R190, 0x1, P5 ;  /* 0x0000000d9a094211 */ /* 0x000fca00028f0cbe */
[----:B-1----:R0:W-:Y:S04]  /*6bf0*/  @P4 ST.E.128 desc[UR42][R8.64], R4 ;  /* 0x0000000408004985 */ /* 0x0021e8000c101d2a */
[----:B------:R-:W1:Y:S01]  /*6c00*/  @!P3 LDS.128 R4, [R11+0xb000] ;  /* 0x00b000000b04b984 */ /* 0x000e620000000c00 */
[----:B0-----:R-:W-:-:S04]  /*6c10*/  @!P3 LEA R8, P4, R163, R35, 0x1 ;  /* 0x00000023a308b211 */ /* 0x001fc800078808ff */
[----:B------:R-:W-:-:S05]  /*6c20*/  @!P3 LEA.HI.X R9, R163, R13, R189, 0x1, P4 ;  /* 0x0000000da309b211 */ /* 0x000fca00020f0cbd */
[----:B-1----:R0:W-:Y:S04]  /*6c30*/  @!P3 ST.E.128 desc[UR42][R8.64], R4 ;  /* 0x000000040800b985 */ /* 0x0021e8000c101d2a */
.L_x_12038:
[----:B------:R-:W-:Y:S05]  /*6c40*/  BSYNC B0 ;  /* 0x0000000000007941 */ /* 0x000fea0003800000 */
.L_x_12037:
[----:B------:R-:W-:Y:S01]  /*6c50*/  @!PT LDS RZ, [RZ] ;  /* 0x00000000fffff984 */ /* 0x000fe20000000800 */
[----:B------:R-:W-:Y:S01]  /*6c60*/  @!PT LDS RZ, [RZ] ;  /* 0x00000000fffff984 */ /* 0x000fe20000000800 */
[----:B------:R-:W-:Y:S01]  /*6c70*/  @!PT LDS RZ, [RZ] ;  /* 0x00000000fffff984 */ /* 0x000fe20000000800 */
[----:B------:R-:W-:Y:S01]  /*6c80*/  @!PT LDS RZ, [RZ] ;  /* 0x00000000fffff984 */ /* 0x000fe20000000800 */
[----:B------:R5:W-:Y:S06]  /*6c90*/  MEMBAR.ALL.CTA ;  /* 0x0000000000007992 */ /* 0x000bec0000008000 */
[----:B-----5:R-:W5:Y:S01]  /*6ca0*/  FENCE.VIEW.ASYNC.S ;  /* 0x00000000000073c6 */ /* 0x020f620000000000 */
[----:B-1----:R-:W-:Y:S02]  /*6cb0*/  @!P0 VIADD R54, R54, 0x228c0 ;  /* 0x000228c036368836 */ /* 0x002fe40000000000 */
[----:B------:R-:W-:-:S03]  /*6cc0*/  VIADD R152, R152, 0x1 ;  /* 0x0000000198987836 */ /* 0x000fc60000000000 */
[----:B------:R-:W-:Y:S01]  /*6cd0*/  @!P0 PRMT R54, RZ, 0x654, R54 ;  /* 0x00000654ff368816 */ /* 0x000fe20000000036 */
[----:B-----5:R1:W-:Y:S06]  /*6ce0*/  BAR.SYNC.DEFER_BLOCKING R10, 0x80 ;  /* 0x0002000a0000751d */ /* 0x0203ec0000010000 */
[----:B------:R1:W-:Y:S01]  /*6cf0*/  @!P0 SYNCS.ARRIVE.TRANS64.RED.A1T0 RZ, [R54+URZ], RZ ;  /* 0x000000ff36ff89a7 */ /* 0x0003e2000810043f */
[----:B------:R-:W-:-:S04]  /*6d00*/  ISETP.NE.AND P0, PT, R152, 0x2, PT ;  /* 0x000000029800780c */ /* 0x000fc80003f05270 */
[----:B0-2---:R-:W-:Y:S02]  /*6d10*/  SEL R4, RZ, 0x1, P0 ;  /* 0x00000001ff047807 */ /* 0x005fe40000000000 */
[----:B------:R-:W-:Y:S02]  /*6d20*/  SEL R152, R152, RZ, P0 ;  /* 0x000000ff98987207 */ /* 0x000fe40000000000 */
[----:B------:R-:W-:Y:S01]  /*6d30*/  LOP3.LUT R185, R185, R4, RZ, 0x3c, !PT ;  /* 0x00000004b9b97212 */ /* 0x000fe200078e3cff */
[----:B-1----:R-:W-:Y:S06]  /*6d40*/  @P2 BRA `(.L_x_12039) ;  /* 0xffffffb8005c2947 */ /* 0x002fec000383ffff */
[----:B------:R-:W0:Y:S01]  /*6d50*/  S2R R5, SR_TID.X ;  /* 0x0000000000057919 */ /* 0x000e220000002100 */
[----:B------:R-:W-:Y:S02]  /*6d60*/  PLOP3.LUT P0, PT, PT, PT, PT, 0x8, 0x0 ;  /* 0x000000000000781c */ /* 0x000fe40003f0e170 */
[----:B0-----:R-:W-:-:S04]  /*6d70*/  SHF.R.U32.HI R5, RZ, 0x7, R5 ;  /* 0x00000007ff057819 */ /* 0x001fc80000011605 */
[----:B------:R-:W-:-:S13]  /*6d80*/  ISETP.NE.AND P3, PT, R5, 0x1, PT ;  /* 0x000000010500780c */ /* 0x000fda0003f65270 */
[----:B------:R-:W-:Y:S05]  /*6d90*/  @!P3 WARPSYNC.ALL ;  /* 0x000000000000b948 */ /* 0x000fea0003800000 */
[----:B------:R-:W-:Y:S06]  /*6da0*/  @!P3 BAR.ARV 0x9, 0x100 ;  /* 0x024400000000bb1d */ /* 0x000fec0000002000 */
.L_x_11976:
[----:B------:R-:W0:Y:S01]  /*6db0*/  S2R R3, SR_SWINHI ;  /* 0x0000000000037919 */ /* 0x000e220000002f00 */
[----:B------:R-:W1:Y:S01]  /*6dc0*/  LDC R13, c[0x0][0x448] ;  /* 0x00011200ff0d7b82 */ /* 0x000e620000000800 */
[----:B---3--:R-:W-:Y:S02]  /*6dd0*/  IMAD.U32 R14, RZ, RZ, UR36 ;  /* 0x00000024ff0e7e24 */ /* 0x008fe4000f8e00ff */
[----:B------:R-:W-:Y:S01]  /*6de0*/  IMAD.MOV.U32 R15, RZ, RZ, 0x80 ;  /* 0x00000080ff0f7424 */ /* 0x000fe200078e00ff */
[----:B------:R-:W-:Y:S01]  /*6df0*/  STL [R1+0x50], R101 ;  /* 0x0000506501007387 */ /* 0x000fe20000100800 */
[----:B------:R-:W-:Y:S02]  /*6e00*/  IMAD.MOV.U32 R26, RZ, RZ, 0x100 ;  /* 0x00000100ff1a7424 */ /* 0x000fe400078e00ff */
[----:B------:R-:W-:Y:S01]  /*6e10*/  IMAD.U32 R24, RZ, RZ, UR36 ;  /* 0x00000024ff187e24 */ /* 0x000fe2000f8e00ff */
[----:B------:R-:W2:Y:S01]  /*6e20*/  LDC R12, c[0x0][0x988] ;  /* 0x00026200ff0c7b82 */ /* 0x000ea20000000800 */
[----:B------:R-:W-:Y:S01]  /*6e30*/  IMAD.MOV.U32 R25, RZ, RZ, 0x80 ;  /* 0x00000080ff197424 */ /* 0x000fe200078e00ff */
[----:B------:R-:W-:Y:S01]  /*6e40*/  STL.64 [R1+0x28], R14 ;  /* 0x0000280e01007387 */ /* 0x000fe20000100a00 */
[----:B------:R-:W-:-:S02]  /*6e50*/  IMAD.U32 R39, RZ, RZ, UR44 ;  /* 0x0000002cff277e24 */ /* 0x000fc4000f8e00ff */
[----:B------:R-:W-:Y:S01]  /*6e60*/  IMAD.U32 R35, RZ, RZ, UR44 ;  /* 0x0000002cff237e24 */ /* 0x000fe2000f8e00ff */
[----:B------:R-:W-:Y:S01]  /*6e70*/  STL.64 [R1+0x30], R26 ;  /* 0x0000301a01007387 */ /* 0x000fe20000100a00 */
[----:B------:R-:W-:Y:S02]  /*6e80*/  IMAD.U32 R34, RZ, RZ, UR44 ;  /* 0x0000002cff227e24 */ /* 0x000fe4000f8e00ff */
[----:B------:R-:W-:Y:S01]  /*6e90*/  IMAD.U32 R72, RZ, RZ, UR44 ;  /* 0x0000002cff487e24 */ /* 0x000fe2000f8e00ff */
[----:B------:R-:W-:Y:S04]  /*6ea0*/  STL.128 [R1], R24 ;  /* 0x0000001801007387 */ /* 0x000fe80000100c00 */
[----:B------:R-:W-:Y:S01]  /*6eb0*/  STL.128 [R1+0x1d0], RZ ;  /* 0x0001d0ff01007387 */ /* 0x000fe20000100c00 */
[----:B------:R-:W-:-:S03]  /*6ec0*/  IADD3 R72, P5, R72, 0x50, RZ ;  /* 0x0000005048487810 */ /* 0x000fc60007fbe0ff */
[----:B------:R-:W-:Y:S04]  /*6ed0*/  STL.128 [R1+0x1e0], RZ ;  /* 0x0001e0ff01007387 */ /* 0x000fe80000100c00 */
[----:B------:R-:W-:Y:S01]  /*6ee0*/  STL.128 [R1+0x200], RZ ;  /* 0x000200ff01007387 */ /* 0x000fe20000100c00 */
[----:B------:R-:W-:Y:S02]  /*6ef0*/  MOV R4, R2 ;  /* 0x0000000200047202 */ /* 0x000fe40000000f00 */
[----:B0-----:R-:W-:Y:S01]  /*6f00*/  MOV R5, R3 ;  /* 0x0000000300057202 */ /* 0x001fe20000000f00 */
[----:B--2---:R-:W-:Y:S01]  /*6f10*/  STL [R1+0x1f0], R12 ;  /* 0x0001f00c01007387 */ /* 0x004fe20000100800 */
[C---:B------:R-:W-:Y:S02]  /*6f20*/  IADD3 R8, P1, R4.reuse, 0x22830, RZ ;  /* 0x0002283004087810 */ /* 0x040fe40007f3e0ff */
[C---:B------:R-:W-:Y:S01]  /*6f30*/  IADD3 R0, P3, R4.reuse, 0x22850, RZ ;  /* 0x0002285004007810 */ /* 0x040fe20007f7e0ff */
[----:B------:R-:W-:Y:S01]  /*6f40*/  STL.128 [R1+0x210], RZ ;  /* 0x000210ff01007387 */ /* 0x000fe20000100c00 */
[C---:B------:R-:W-:Y:S01]  /*6f50*/  IADD3 R6, P4, R4.reuse, 0x22860, RZ ;  /* 0x0002286004067810 */ /* 0x040fe20007f9e0ff */
[--C-:B------:R-:W-:Y:S01]  /*6f60*/  IMAD.X R9, RZ, RZ, R5.reuse, P1 ;  /* 0x000000ffff097224 */ /* 0x100fe200008e0605 */
[----:B-1----:R-:W-:Y:S01]  /*6f70*/  ISETP.NE.AND P1, PT, R13, 0x1, PT ;  /* 0x000000010d00780c */ /* 0x002fe20003f25270 */
[--C-:B------:R-:W-:Y:S01]  /*6f80*/  IMAD.X R3, RZ, RZ, R5.reuse, P3 ;  /* 0x000000ffff037224 */ /* 0x100fe200018e0605 */
[----:B------:R-:W-:Y:S01]  /*6f90*/  IADD3 R10, P2, R4, 0x22840, RZ ;  /* 0x00022840040a7810 */ /* 0x000fe20007f5e0ff */
[--C-:B------:R-:W-:Y:S01]  /*6fa0*/  IMAD.X R7, RZ, RZ, R5.reuse, P4 ;  /* 0x000000ffff077224 */ /* 0x100fe200020e0605 */
[----:B------:R-:W-:Y:S01]  /*6fb0*/  STL.64 [R1+0x18], R8 ;  /* 0x0000180801007387 */ /* 0x000fe20000100a00 */
[----:B------:R-:W-:Y:S01]  /*6fc0*/  IMAD.MOV.U32 R4, RZ, RZ, R0 ;  /* 0x000000ffff047224 */ /* 0x000fe200078e0000 */
[----:B------:R-:W-:Y:S01]  /*6fd0*/  IADD3 R35, P3, R35, 0x200, RZ ;  /* 0x0000020023237810 */ /* 0x000fe20007f7e0ff */
[----:B------:R-:W-:Y:S01]  /*6fe0*/  IMAD.X R11, RZ, RZ, R5, P2 ;  /* 0x000000ffff0b7224 */ /* 0x000fe200010e0605 */
[----:B------:R-:W-:Y:S01]  /*6ff0*/  STL.128 [R1+0x220], RZ ;  /* 0x000220ff01007387 */ /* 0x000fe20000100c00 */
[----:B------:R-:W-:Y:S01]  /*7000*/  IMAD.MOV.U32 R5, RZ, RZ, R3 ;  /* 0x000000ffff057224 */ /* 0x000fe200078e0003 */
[----:B------:R-:W-:Y:S01]  /*7010*/  IADD3 R39, P2, R39, 0x1d0, RZ ;  /* 0x000001d027277810 */ /* 0x000fe20007f5e0ff */
[----:B------:R-:W-:Y:S01]  /*7020*/  VIADD R3, R203, 0x7f ;  /* 0x0000007fcb037836 */ /* 0x000fe20000000000 */
[----:B------:R-:W-:Y:S01]  /*7030*/  STL.64 [R1+0x20], R10 ;  /* 0x0000200a01007387 */ /* 0x000fe20000100a00 */
[----:B------:R-:W0:Y:S01]  /*7040*/  @P1 LDC R0, c[0x0][0x44c] ;  /* 0x00011300ff001b82 */ /* 0x000e220000000800 */
[----:B------:R-:W-:-:S02]  /*7050*/  IADD3 R34, P4, R34, 0x28, RZ ;  /* 0x0000002822227810 */ /* 0x000fc40007f9e0ff */
[----:B------:R1:W-:Y:S04]  /*7060*/  STL.128 [R1+0x40], R4 ;  /* 0x0000400401007387 */ /* 0x0003e80000100c00 */
[----:B------:R2:W-:Y:S04]  /*7070*/  STL.128 [R1+0x230], RZ ;  /* 0x000230ff01007387 */ /* 0x0005e80000100c00 */
[----:B------:R2:W-:Y:S04]  /*7080*/  STL.128 [R1+0x240], RZ ;  /* 0x000240ff01007387 */ /* 0x0005e80000100c00 */
[----:B------:R2:W-:Y:S01]  /*7090*/  STL.128 [R1+0x250], RZ ;  /* 0x000250ff01007387 */ /* 0x0005e20000100c00 */
[----:B-1----:R-:W1:Y:S03]  /*70a0*/  @P1 LDC R7, c[0x0][0x450] ;  /* 0x00011400ff071b82 */ /* 0x002e660000000800 */
[----:B------:R2:W-:Y:S04]  /*70b0*/  STL.128 [R1+0x260], RZ ;  /* 0x000260ff01007387 */ /* 0x0005e80000100c00 */
[----:B------:R2:W-:Y:S01]  /*70c0*/  STL.128 [R1+0x270], RZ ;  /* 0x000270ff01007387 */ /* 0x0005e20000100c00 */
[----:B0-----:R-:W-:Y:S01]  /*70d0*/  @P1 IMAD.HI.U32 R0, R3, R0, RZ ;  /* 0x0000000003001227 */ /* 0x001fe200078e00ff */
[----:B------:R-:W0:Y:S02]  /*70e0*/  LDC.64 R4, c[0x0][0x9e0] ;  /* 0x00027800ff047b82 */ /* 0x000e240000000a00 */
[----:B------:R2:W-:Y:S04]  /*70f0*/  STL.128 [R1+0x280], RZ ;  /* 0x000280ff01007387 */ /* 0x0005e80000100c00 */
[----:B------:R2:W-:Y:S04]  /*7100*/  STL.128 [R1+0x290], RZ ;  /* 0x000290ff01007387 */ /* 0x0005e80000100c00 */
[----:B------:R2:W-:Y:S04]  /*7110*/  STL.128 [R1+0x2a0], RZ ;  /* 0x0002a0ff01007387 */ /* 0x0005e80000100c00 */
[----:B------:R2:W-:Y:S01]  /*7120*/  STL.128 [R1+0x2b0], RZ ;  /* 0x0002b0ff01007387 */ /* 0x0005e20000100c00 */
[----:B-1----:R-:W-:-:S03]  /*7130*/  @P1 SHF.R.U32.HI R3, RZ, R7, R0 ;  /* 0x00000007ff031219 */ /* 0x002fc60000011600 */
[----:B------:R2:W-:Y:S04]  /*7140*/  STL.128 [R1+0x2c0], RZ ;  /* 0x0002c0ff01007387 */ /* 0x0005e80000100c00 */
[----:B------:R2:W-:Y:S01]  /*7150*/  STL.128 [R1+0x2d0], RZ ;  /* 0x0002d0ff01007387 */ /* 0x0005e20000100c00 */
[----:B0-----:R-:W-:-:S03]  /*7160*/  ISETP.GE.AND P6, PT, R5, 0x1, PT ;  /* 0x000000010500780c */ /* 0x001fc60003fc6270 */
        /* <DEDUP_REMOVED lines=21> */
[----:B------:R-:W0:Y:S01]  /*72c0*/  FENCE.VIEW.ASYNC.G ;  /* 0x00000000000073c6 */ /* 0x000e220000000100 */
[----:B------:R-:W-:Y:S05]  /*72d0*/  WARPSYNC.ALL ;  /* 0x0000000000007948 */ /* 0x000fea0003800000 */
[----:B0-----:R-:W-:Y:S06]  /*72e0*/  BAR.ARV 0xc, 0x180 ;  /* 0x0306000000007b1d */ /* 0x001fec0000002000 */
.L_x_12040:
[----:B------:R-:W-:Y:S02]  /*72f0*/  IMAD.IADD R3, R210, 0x1, R3 ;  /* 0x00000001d2037824 */ /* 0x000fe400078e0203 */
[----:B------:R-:W-:Y:S02]  /*7300*/  IMAD.X R46, RZ, RZ, UR45, P2 ;  /* 0x0000002dff2e7e24 */ /* 0x000fe400090e06ff */
[----:B------:R-:W-:Y:S02]  /*7310*/  IMAD.X R45, RZ, RZ, UR45, P3 ;  /* 0x0000002dff2d7e24 */ /* 0x000fe400098e06ff */
[----:B------:R-:W-:Y:S02]  /*7320*/  IMAD.X R43, RZ, RZ, UR45, P4 ;  /* 0x0000002dff2b7e24 */ /* 0x000fe4000a0e06ff */
[----:B------:R-:W-:Y:S02]  /*7330*/  IMAD.X R73, RZ, RZ, UR45, P5 ;  /* 0x0000002dff497e24 */ /* 0x000fe4000a8e06ff */
        /* <DEDUP_REMOVED lines=13> */
.L_x_12043:
[----:B------:R-:W-:-:S13]  /*7410*/  ISETP.NE.AND P0, PT, R5, 0x1, PT ;  /* 0x000000010500780c */ /* 0x000fda0003f05270 */
[----:B------:R-:W0:Y:S02]  /*7420*/  @P0 LDC.64 R6, c[0x0][0x9e8] ;  /* 0x00027a00ff060b82 */ /* 0x000e240000000a00 */
[----:B0-----:R-:W-:-:S05]  /*7430*/  @P0 IMAD.HI.U32 R6, R0, R6, RZ ;  /* 0x0000000600060227 */ /* 0x001fca00078e00ff */
[----:B------:R-:W-:-:S07]  /*7440*/  @P0 SHF.R.U32.HI R0, RZ, R7, R6 ;  /* 0x00000007ff000219 */ /* 0x000fce0000011606 */
.L_x_12044:
[----:B------:R-:W-:Y:S05]  /*7450*/  BSYNC B0 ;  /* 0x0000000000007941 */ /* 0x000fea0003800000 */
.L_x_12042:
[----:B------:R-:W-:-:S05]  /*7460*/  IMAD R3, R0, R5, R5 ;  /* 0x0000000500037224 */ /* 0x000fca00078e0205 */
[----:B------:R-:W-:-:S07]  /*7470*/  VIMNMX R4, R4, R3, PT ;  /* 0x0000000304047248 */ /* 0x000fce0003fe0100 */
.L_x_12041:
[----:B------:R-:W0:Y:S01]  /*7480*/  @P1 LDC R0, c[0x0][0x44c] ;  /* 0x00011300ff001b82 */ /* 0x000e220000000800 */
[----:B------:R-:W-:Y:S01]  /*7490*/  VIADD R4, R4, 0x5f ;  /* 0x0000005f04047836 */ /* 0x000fe20000000000 */
[----:B------:R-:W-:-:S03]  /*74a0*/  ULDC UR4, c[0x0][0x9dc] ;  /* 0x0002770000047ab9 */ /* 0x000fc60000000800 */
[----:B------:R-:W-:-:S03]  /*74b0*/  IMAD.HI R4, R4, 0x2aaaaaab, RZ ;  /* 0x2aaaaaab04047827 */ /* 0x000fc600078e02ff */
[----:B------:R-:W1:Y:S02]  /*74c0*/  @P1 LDC R7, c[0x0][0x450] ;  /* 0x00011400ff071b82 */ /* 0x000e640000000800 */
[----:B------:R-:W-:-:S04]  /*74d0*/  SHF.R.U32.HI R3, RZ, 0x1f, R4 ;  /* 0x0000001fff037819 */ /* 0x000fc80000011604 */
[----:B------:R-:W-:-:S04]  /*74e0*/  LEA.HI.SX32 R3, R4, R3, 0x1c ;  /* 0x0000000304037211 */ /* 0x000fc800078fe2ff */
[----:B------:R-:W-:Y:S01]  /*74f0*/  VIMNMX R11, R30, R3, PT ;  /* 0x000000031e0b7248 */ /* 0x000fe20003fe0100 */
[----:B0-----:R-:W-:-:S04]  /*7500*/  @P1 IMAD.HI.U32 R6, R203, R0, RZ ;  /* 0x00000000cb061227 */ /* 0x001fc800078e00ff */
[----:B------:R-:W-:Y:S01]  /*7510*/  IMAD.MOV.U32 R0, RZ, RZ, R203 ;  /* 0x000000ffff007224 */ /* 0x000fe200078e00cb */
        /* <DEDUP_REMOVED lines=14> */
.L_x_12047:
[----:B------:R-:W-:-:S13]  /*7600*/  ISETP.NE.AND P0, PT, R5, 0x1, PT ;  /* 0x000000010500780c */ /* 0x000fda0003f05270 */
[----:B------:R-:W0:Y:S02]  /*7610*/  @P0 LDC.64 R6, c[0x0][0x9e8] ;  /* 0x00027a00ff060b82 */ /* 0x000e240000000a00 */
[----:B0-----:R-:W-:-:S05]  /*7620*/  @P0 IMAD.HI.U32 R6, R0, R6, RZ ;  /* 0x0000000600060227 */ /* 0x001fca00078e00ff */
[----:B------:R-:W-:-:S07]  /*7630*/  @P0 SHF.R.U32.HI R0, RZ, R7, R6 ;  /* 0x00000007ff000219 */ /* 0x000fce0000011606 */
.L_x_12048:
[----:B------:R-:W-:Y:S05]  /*7640*/  BSYNC B0 ;  /* 0x0000000000007941 */ /* 0x000fea0003800000 */
.L_x_12046:
[----:B------:R-:W-:-:S05]  /*7650*/  IMAD R0, R0, R5, RZ ;  /* 0x0000000500007224 */ /* 0x000fca00078e02ff */
[----:B------:R-:W-:-:S07]  /*7660*/  VIMNMX R3, R3, R0, !PT ;  /* 0x0000000003037248 */ /* 0x000fce0007fe0100 */
.L_x_12045:
        /* <DEDUP_REMOVED lines=39> */
.L_x_12050:
[----:B------:R-:W-:Y:S05]  /*78e0*/  BSYNC B0 ;  /* 0x0000000000007941 */ /* 0x000fea0003800000 */
.L_x_12049:
[----:B------:R-:W-:Y:S01]  /*78f0*/  IMAD R198, R209, R206, R198 ;  /* 0x000000ced1c67224 */ /* 0x000fe200078e02c6 */
[----:B------:R-:W-:-:S04]  /*7900*/  PLOP3.LUT P0, PT, PT, PT, PT, 0x80, 0x0 ;  /* 0x000000000000781c */ /* 0x000fc80003f0f070 */
[----:B------:R-:W-:-:S04]  /*7910*/  VIADDMNMX R206, R198, R206, R11, PT ;  /* 0x000000cec6ce7246 */ /* 0x000fc8000380010b */
[----:B------:R-:W-:-:S13]  /*7920*/  ISETP.GT.AND P1, PT, R206, R198, PT ;  /* 0x000000c6ce00720c */ /* 0x000fda0003f24270 */
[----:B------:R-:W-:Y:S05]  /*7930*/  @!P1 BRA `(.L_x_12051) ;  /* 0x0000019c00449947 */ /* 0x000fea0003800000 */
[----:B------:R0:W-:Y:S01]  /*7940*/  STL.64 [R1+0x58], RZ ;  /* 0x000058ff01007387 */ /* 0x0001e20000100a00 */
[----:B------:R-:W-:Y:S01]  /*7950*/  IMAD.U32 R32, RZ, RZ, UR44 ;  /* 0x0000002cff207e24 */ /* 0x000fe2000f8e00ff */
[----:B------:R-:W-:Y:S01]  /*7960*/  UMOV UR4, 0xffffffff ;  /* 0xffffffff00047882 */ /* 0x000fe20000000000 */
[----:B------:R-:W-:Y:S02]  /*7970*/  IMAD.U32 R40, RZ, RZ, UR44 ;  /* 0x0000002cff287e24 */ /* 0x000fe4000f8e00ff */
[----:B------:R-:W-:Y:S01]  /*7980*/  IMAD.U32 R33, RZ, RZ, UR44 ;  /* 0x0000002cff217e24 */ /* 0x000fe2000f8e00ff */
[----:B------:R-:W-:Y:S01]  /*7990*/  IADD3 R32, P0, R32, 0x78, RZ ;  /* 0x0000007820207810 */ /* 0x000fe20007f1e0ff */
[----:B------:R-:W-:Y:S01]  /*79a0*/  IMAD.U32 R41, RZ, RZ, UR44 ;  /* 0x0000002cff297e24 */ /* 0x000fe2000f8e00ff */
[----:B------:R-:W-:Y:S01]  /*79b0*/  IADD3 R40, P1, R40, 0x70, RZ ;  /* 0x0000007028287810 */ /* 0x000fe20007f3e0ff */
[----:B------:R-:W-:Y:S01]  /*79c0*/  IMAD.U32 R24, RZ, RZ, UR44 ;  /* 0x0000002cff187e24 */ /* 0x000fe2000f8e00ff */
[----:B------:R-:W-:Y:S01]  /*79d0*/  IADD3 R33, P2, R33, 0x68, RZ ;  /* 0x0000006821217810 */ /* 0x000fe20007f5e0ff */
[----:B----4-:R-:W-:Y:S01]  /*79e0*/  IMAD.X R37, RZ, RZ, UR45, P0 ;  /* 0x0000002dff257e24 */ /* 0x010fe200080e06ff */
[----:B------:R-:W-:Y:S01]  /*79f0*/  IADD3 R41, P3, R41, 0x60, RZ ;  /* 0x0000006029297810 */ /* 0x000fe20007f7e0ff */
[----:B------:R-:W-:Y:S01]  /*7a00*/  IMAD.X R48, RZ, RZ, UR45, P1 ;  /* 0x0000002dff307e24 */ /* 0x000fe200088e06ff */
[----:B------:R-:W-:Y:S01]  /*7a10*/  IADD3 R24, P4, R24, 0x58, RZ ;  /* 0x0000005818187810 */ /* 0x000fe20007f9e0ff */
[----:B------:R-:W-:-:S02]  /*7a20*/  IMAD.X R42, RZ, RZ, UR45, P2 ;  /* 0x0000002dff2a7e24 */ /* 0x000fc400090e06ff */
[----:B------:R-:W-:Y:S02]  /*7a30*/  IMAD.X R50, RZ, RZ, UR45, P3 ;  /* 0x0000002dff327e24 */ /* 0x000fe400098e06ff */
[----:B------:R-:W-:Y:S01]  /*7a40*/  IMAD.X R25, RZ, RZ, UR45, P4 ;  /* 0x0000002dff197e24 */ /* 0x000fe2000a0e06ff */
[----:B0-----:R-:W-:Y:S07]  /*7a50*/  BRA.DIV UR4, `(.L_x_12052) ;  /* 0x00000276042c7947 */ /* 0x001fee000b800000 */
[----:B------:R-:W0:Y:S02]  /*7a60*/  S2R R0, SR_TID.X ;  /* 0x0000000000007919 */ /* 0x000e240000002100 */
[C---:B0-----:R-:W-:Y:S02]  /*7a70*/  VIADD R3, R0.reuse, 0xffffff80 ;  /* 0xffffff8000037836 */ /* 0x041fe40000000000 */
[----:B------:R-:W-:-:S05]  /*7a80*/  VIADD R0, R0, 0xffffff80 ;  /* 0xffffff8000007836 */ /* 0x000fca0000000000 */
[----:B------:R-:W-:-:S04]  /*7a90*/  SHF.R.S32.HI R0, RZ, 0x1f, R0 ;  /* 0x0000001fff007819 */ /* 0x000fc80000011400 */
[----:B------:R-:W-:-:S04]  /*7aa0*/  LEA.HI R0, R0, R3, RZ, 0x7 ;  /* 0x0000000300007211 */ /* 0x000fc800078f38ff */
[----:B------:R-:W-:-:S05]  /*7ab0*/  SHF.R.S32.HI R0, RZ, 0x7, R0 ;  /* 0x00000007ff007819 */ /* 0x000fca0000011400 */
[----:B------:R0:W1:Y:S02]  /*7ac0*/  SHFL.IDX PT, R14, R0, RZ, 0x1f ;  /* 0x00001fff000e7589 */ /* 0x00006400000e0000 */
.L_x_12381:
[----:B01----:R-:W-:Y:S01]  /*7ad0*/  LEA.HI R0, R14, R14, RZ, 0x1 ;  /* 0x0000000e0e007211 */ /* 0x003fe200078f08ff */
[C---:B------:R-:W-:Y:S01]  /*7ae0*/  VIADD R26, R2.reuse, 0x18400 ;  /* 0x00018400021a7836 */ /* 0x040fe20000000000 */
[----:B------:R-:W-:Y:S01]  /*7af0*/  STL.128 [R1+0x90], RZ ;  /* 0x000090ff01007387 */ /* 0x000fe20000100c00 */
[----:B------:R-:W-:Y:S01]  /*7b00*/  VIADD R7, R2, 0x400 ;  /* 0x0000040002077836 */ /* 0x000fe20000000000 */
[----:B------:R-:W-:Y:S01]  /*7b10*/  LOP3.LUT R3, R0, 0x1e, RZ, 0xc0, !PT ;  /* 0x0000001e00037812 */ /* 0x000fe200078ec0ff */
[----:B------:R-:W-:Y:S01]  /*7b20*/  VIADD R0, R2, 0x1c400 ;  /* 0x0001c40002007836 */ /* 0x000fe20000000000 */
[----:B------:R-:W-:Y:S01]  /*7b30*/  STL.128 [R1+0xa0], RZ ;  /* 0x0000a0ff01007387 */ /* 0x000fe20000100c00 */
[----:B------:R-:W-:Y:S01]  /*7b40*/  IMAD.MOV.U32 R4, RZ, RZ, 0x1 ;  /* 0x00000001ff047424 */ /* 0x000fe200078e00ff */
[----:B------:R-:W-:Y:S01]  /*7b50*/  SHF.R.U32.HI R7, RZ, 0x4, R7 ;  /* 0x00000004ff077819 */ /* 0x000fe20000011607 */
[----:B------:R-:W-:Y:S01]  /*7b60*/  IMAD.IADD R3, R14, 0x1, -R3 ;  /* 0x000000010e037824 */ /* 0x000fe200078e0a03 */
[----:B------:R-:W-:Y:S01]  /*7b70*/  SHF.R.U32.HI R0, RZ, 0x4, R0 ;  /* 0x00000004ff007819 */ /* 0x000fe20000011600 */
[----:B------:R-:W-:Y:S01]  /*7b80*/  IMAD.MOV.U32 R5, RZ, RZ, RZ ;  /* 0x000000ffff057224 */ /* 0x000fe200078e00ff */
[----:B------:R-:W-:Y:S01]  /*7b90*/  LOP3.LUT R8, R7, 0x3fff, RZ, 0xc0, !PT ;  /* 0x00003fff07087812 */ /* 0x000fe200078ec0ff */
[----:B------:R-:W-:Y:S01]  /*7ba0*/  IMAD R3, R3, 0x2000, R26 ;  /* 0x0000200003037824 */ /* 0x000fe200078e021a */
[----:B------:R-:W-:Y:S01]  /*7bb0*/  LOP3.LUT R0, R0, 0x3fff, RZ, 0xc0, !PT ;  /* 0x00003fff00007812 */ /* 0x000fe200078ec0ff */
[----:B------:R-:W-:Y:S01]  /*7bc0*/  IMAD.MOV.U32 R6, RZ, RZ, 0x1 ;  /* 0x00000001ff067424 */ /* 0x000fe200078e00ff */
[----:B------:R-:W-:Y:S01]  /*7bd0*/  LOP3.LUT R8, R8, 0x3000000, RZ, 0xfc, !PT ;  /* 0x0300000008087812 */ /* 0x000fe200078efcff */
[----:B------:R-:W-:Y:S01]  /*7be0*/  IMAD.MOV.U32 R7, RZ, RZ, RZ ;  /* 0x000000ffff077224 */ /* 0x000fe200078e00ff */
[----:B------:R-:W-:Y:S01]  /*7bf0*/  SHF.R.U32.HI R3, RZ, 0x4, R3 ;  /* 0x00000004ff037819 */ /* 0x000fe20000011603 */
[----:B------:R-:W-:Y:S01]  /*7c00*/  IMAD.MOV.U32 R9, RZ, RZ, 0x40000040 ;  /* 0x40000040ff097424 */ /* 0x000fe200078e00ff */
[----:B------:R-:W-:Y:S01]  /*7c10*/  LOP3.LUT R0, R0, 0x10000, RZ, 0xfc, !PT ;  /* 0x0001000000007812 */ /* 0x000fe200078efcff */
[----:B------:R-:W-:Y:S01]  /*7c20*/  STL.128 [R1+0xb0], RZ ;  /* 0x0000b0ff01007387 */ /* 0x000fe20000100c00 */
[----:B------:R-:W-:Y:S01]  /*7c30*/  LOP3.LUT R3, R3, 0x3fff, RZ, 0xc0, !PT ;  /* 0x00003fff03037812 */ /* 0x000fe200078ec0ff */
[----:B------:R-:W-:Y:S01]  /*7c40*/  IMAD.U32 R38, RZ, RZ, UR44 ;  /* 0x0000002cff267e24 */ /* 0x000fe2000f8e00ff */
[----:B------:R-:W-:Y:S01]  /*7c50*/  LOP3.LUT P0, RZ, R26, 0x1bf, RZ, 0xc0, !PT ;  /* 0x000001bf1aff7812 */ /* 0x000fe2000780c0ff */
[----:B------:R0:W-:Y:S01]  /*7c60*/  STL.128 [R1+0x60], R4 ;  /* 0x0000600401007387 */ /* 0x0001e20000100c00 */
[----:B------:R-:W-:Y:S01]  /*7c70*/  LOP3.LUT R3, R3, 0x10000, RZ, 0xfc, !PT ;  /* 0x0001000003037812 */ /* 0x000fe200078efcff */
[----:B------:R-:W-:Y:S01]  /*7c80*/  BSSY B6, `(.L_x_12053) ;  /* 0x000001d000067945 */ /* 0x000fe20003800000 */
[----:B------:R-:W-:Y:S01]  /*7c90*/  IADD3 R38, P1, R38, 0x90, RZ ;  /* 0x0000009026267810 */ /* 0x000fe20007f3e0ff */
[----:B------:R1:W-:Y:S04]  /*7ca0*/  STL.64 [R1+0x80], R8 ;  /* 0x0000800801007387 */ /* 0x0003e80000100a00 */
[----:B------:R1:W-:Y:S01]  /*7cb0*/  STL.128 [R1+0xc0], RZ ;  /* 0x0000c0ff01007387 */ /* 0x0003e20000100c00 */
[----:B------:R-:W-:-:S03]  /*7cc0*/  IMAD.X R36, RZ, RZ, UR45, P1 ;  /* 0x0000002dff247e24 */ /* 0x000fc600088e06ff */
[----:B------:R1:W-:Y:S01]  /*7cd0*/  STL.128 [R1+0xd0], RZ ;  /* 0x0000d0ff01007387 */ /* 0x0003e20000100c00 */
[----:B0-----:R-:W-:-:S03]  /*7ce0*/  IMAD.MOV.U32 R6, RZ, RZ, R0 ;  /* 0x000000ffff067224 */ /* 0x001fc600078e0000 */
[----:B------:R1:W-:Y:S01]  /*7cf0*/  STL.128 [R1+0xe0], RZ ;  /* 0x0000e0ff01007387 */ /* 0x0003e20000100c00 */
[----:B------:R-:W-:Y:S02]  /*7d00*/  IMAD.MOV.U32 R7, RZ, RZ, 0x40000040 ;  /* 0x40000040ff077424 */ /* 0x000fe400078e00ff */
[----:B------:R-:W-:Y:S02]  /*7d10*/  IMAD.MOV.U32 R4, RZ, RZ, R3 ;  /* 0x000000ffff047224 */ /* 0x000fe400078e0003 */
[----:B------:R-:W-:-:S05]  /*7d20*/  IMAD.MOV.U32 R5, RZ, RZ, 0x40000040 ;  /* 0x40000040ff057424 */ /* 0x000fca00078e00ff */
[----:B------:R1:W-:Y:S01]  /*7d30*/  STL.128 [R1+0x70], R4 ;  /* 0x0000700401007387 */ /* 0x0003e20000100c00 */
[----:B------:R-:W-:Y:S05]  /*7d40*/  @!P0 BRA `(.L_x_12054) ;  /* 0x0000000000408947 */ /* 0x000fea0003800000 */
[----:B------:R-:W-:Y:S01]  /*7d50*/  MOV R14, 0x0 ;  /* 0x00000000000e7802 */ /* 0x000fe20000000f00 */
[----:B------:R-:W-:Y:S01]  /*7d60*/  ULDC.64 UR4, c[0x4][0xf0] ;  /* 0x01003c0000047ab9 */ /* 0x000fe20000000a00 */
[----:B------:R-:W-:Y:S01]  /*7d70*/  ULDC.64 UR6, c[0x4][0xf8] ;  /* 0x01003e0000067ab9 */ /* 0x000fe20000000a00 */
[----:B-1----:R-:W-:Y:S02]  /*7d80*/  IMAD.U32 R4, RZ, RZ, UR4 ;  /* 0x00000004ff047e24 */ /* 0x002fe4000f8e00ff */
        /* <DEDUP_REMOVED lines=11> */
[----:B0-2--5:R-:W-:Y:S05]  /*7e40*/  CALL.ABS.NOINC R14 ;  /* 0x000000000e007343 */ /* 0x025fea0003c00000 */
.L_x_12054:
[----:B------:R-:W-:Y:S05]  /*7e50*/  BSYNC B6 ;  /* 0x0000000000067941 */ /* 0x000fea0003800000 */
.L_x_12053:
[----:B-1----:R-:W0:Y:S01]  /*7e60*/  LDC.64 R6, c[0x0][0x9e0] ;  /* 0x00027800ff067b82 */ /* 0x002e220000000a00 */
[----:B------:R-:W1:Y:S01]  /*7e70*/  S2R R27, SR_TID.X ;  /* 0x00000000001b7919 */ /* 0x000e620000002100 */
[----:B------:R-:W-:Y:S02]  /*7e80*/  UIADD3 UR5, UP0, UR44, 0xf0, URZ ;  /* 0x000000f02c057890 */ /* 0x000fe4000ff1e03f */
[----:B------:R-:W-:Y:S01]  /*7e90*/  IMAD.U32 R3, RZ, RZ, UR44 ;  /* 0x0000002cff037e24 */ /* 0x000fe2000f8e00ff */
[----:B------:R-:W-:Y:S01]  /*7ea0*/  STL.64 [R1+0x100], R24 ;  /* 0x0001001801007387 */ /* 0x000fe20000100a00 */
[----:B------:R-:W-:Y:S01]  /*7eb0*/  UIADD3.X UR6, URZ, UR45, URZ, UP0, !UPT ;  /* 0x0000002d3f067290 */ /* 0x000fe200087fe43f */
[----:B------:R-:W-:Y:S01]  /*7ec0*/  IMAD.U32 R49, RZ, RZ, UR44 ;  /* 0x0000002cff317e24 */ /* 0x000fe2000f8e00ff */
[----:B------:R-:W3:Y:S01]  /*7ed0*/  LDC.64 R14, c[0x0][0x9d8] ;  /* 0x00027600ff0e7b82 */ /* 0x000ee20000000a00 */
[----:B------:R-:W-:Y:S01]  /*7ee0*/  UIADD3 UR4, UP0, UR44, 0x13c, URZ ;  /* 0x0000013c2c047890 */ /* 0x000fe2000ff1e03f */
[----:B------:R-:W-:Y:S01]  /*7ef0*/  IMAD.U32 R4, RZ, RZ, UR5 ;  /* 0x00000005ff047e24 */ /* 0x000fe2000f8e00ff */
[----:B------:R-:W-:Y:S01]  /*7f00*/  STL.64 [R1+0xf0], R196 ;  /* 0x0000f0c401007387 */ /* 0x000fe20000100a00 */
[----:B------:R-:W-:Y:S01]  /*7f10*/  IMAD.U32 R5, RZ, RZ, UR6 ;  /* 0x00000006ff057e24 */ /* 0x000fe2000f8e00ff */
[----:B------:R-:W-:Y:S01]  /*7f20*/  UIADD3.X UR5, URZ, UR45, URZ, UP0, !UPT ;  /* 0x0000002d3f057290 */ /* 0x000fe200087fe43f */
[----:B------:R-:W-:Y:S01]  /*7f30*/  IADD3 R49, P3, R49, 0x108, RZ ;  /* 0x0000010831317810 */ /* 0x000fe20007f7e0ff */
[----:B------:R-:W-:Y:S01]  /*7f40*/  IMAD.U32 R12, RZ, RZ, UR4 ;  /* 0x00000004ff0c7e24 */ /* 0x000fe2000f8e00ff */
[----:B------:R-:W4:Y:S01]  /*7f50*/  LDC.64 R20, c[0x0][0x9e8] ;  /* 0x00027a00ff147b82 */ /* 0x000f220000000a00 */
[----:B------:R2:W-:Y:S01]  /*7f60*/  STL.64 [R1+0xf8], R4 ;  /* 0x0000f80401007387 */ /* 0x0005e20000100a00 */
[----:B------:R-:W-:Y:S01]  /*7f70*/  ULDC UR4, c[0x0][0x3f4] ;  /* 0x0000fd0000047ab9 */ /* 0x000fe20000000800 */
[----:B------:R-:W-:Y:S01]  /*7f80*/  IMAD.U32 R13, RZ, RZ, UR5 ;  /* 0x00000005ff0d7e24 */ /* 0x000fe2000f8e00ff */
[----:B------:R-:W-:Y:S01]  /*7f90*/  ISETP.LT.AND P0, PT, RZ, UR4, PT ;  /* 0x00000004ff007c0c */ /* 0x000fe2000bf01270 */
[----:B------:R-:W-:Y:S01]  /*7fa0*/  STL.U8 [R1+0x108], RZ ;  /* 0x000108ff01007387 */ /* 0x000fe20000100000 */
[----:B------:R-:W-:-:S02]  /*7fb0*/  IMAD.X R55, RZ, RZ, UR45, P3 ;  /* 0x0000002dff377e24 */ /* 0x000fc400098e06ff */
[----:B------:R-:W4:Y:S01]  /*7fc0*/  LDC R10, c[0x0][0x450] ;  /* 0x00011400ff0a7b82 */ /* 0x000f220000000800 */
[----:B0-----:R-:W-:Y:S01]  /*7fd0*/  IMAD.MOV.U32 R31, RZ, RZ, R6 ;  /* 0x000000ffff1f7224 */ /* 0x001fe200078e0006 */
[----:B------:R-:W-:Y:S01]  /*7fe0*/  STL.64 [R1+0x140], R12 ;  /* 0x0001400c01007387 */ /* 0x000fe20000100a00 */
[----:B--2---:R-:W-:Y:S02]  /*7ff0*/  IMAD.MOV.U32 R5, RZ, RZ, R7 ;  /* 0x000000ffff057224 */ /* 0x004fe400078e0007 */
[----:B------:R-:W-:-:S03]  /*8000*/  IMAD.MOV.U32 R4, RZ, RZ, RZ ;  /* 0x000000ffff047224 */ /* 0x000fc600078e00ff */
[----:B------:R-:W0:Y:S01]  /*8010*/  LDC.64 R8, c[0x0][0x448] ;  /* 0x00011200ff087b82 */ /* 0x000e220000000a00 */
[----:B---3--:R-:W-:Y:S02]  /*8020*/  IMAD.MOV.U32 R11, RZ, RZ, R14 ;  /* 0x000000ffff0b7224 */ /* 0x008fe400078e000e */
[----:B-1----:R-:W-:Y:S02]  /*8030*/  VIADD R0, R27, 0xffffff80 ;  /* 0xffffff801b007836 */ /* 0x002fe40000000000 */
[----:B------:R-:W-:Y:S02]  /*8040*/  IMAD.MOV.U32 R30, RZ, RZ, R15 ;  /* 0x000000ffff1e7224 */ /* 0x000fe400078e000f */
[----:B------:R-:W-:Y:S01]  /*8050*/  IMAD.U32 R14, RZ, RZ, UR44 ;  /* 0x0000002cff0e7e24 */ /* 0x000fe2000f8e00ff */
[----:B------:R1:W-:Y:S01]  /*8060*/  STL [R1+0x10c], R0 ;  /* 0x00010c0001007387 */ /* 0x0003e20000100800 */
[----:B----4-:R-:W-:Y:S02]  /*8070*/  IMAD.MOV.U32 R6, RZ, RZ, R20 ;  /* 0x000000ffff067224 */ /* 0x010fe400078e0014 */
[----:B------:R-:W-:Y:S01]  /*8080*/  IMAD.MOV.U32 R7, RZ, RZ, R21 ;  /* 0x000000ffff077224 */ /* 0x000fe200078e0015 */
[----:B------:R2:W-:Y:S04]  /*8090*/  STL.128 [R1+0x110], R28 ;  /* 0x0001101c01007387 */ /* 0x0005e80000100c00 */
[----:B------:R3:W-:Y:S01]  /*80a0*/  STL.128 [R1+0x120], R4 ;  /* 0x0001200401007387 */ /* 0x0007e20000100c00 */
[----:B-1----:R-:W-:-:S03]  /*80b0*/  IMAD.U32 R0, RZ, RZ, UR44 ;  /* 0x0000002cff007e24 */ /* 0x002fc6000f8e00ff */
[----:B0-----:R3:W-:Y:S02]  /*80c0*/  STL.128 [R1+0x130], R8 ;  /* 0x0001300801007387 */ /* 0x0017e40000100c00 */
[----:B--2---:R-:W-:Y:S02]  /*80d0*/  IADD3 R31, P1, R0, 0x140, RZ ;  /* 0x00000140001f7810 */ /* 0x004fe40007f3e0ff */
[----:B------:R-:W-:Y:S02]  /*80e0*/  IADD3 R29, P2, R3, 0x10c, RZ ;  /* 0x0000010c031d7810 */ /* 0x000fe40007f5e0ff */
[----:B------:R-:W-:Y:S01]  /*80f0*/  IADD3 R30, P4, R14, 0xf8, RZ ;  /* 0x000000f80e1e7810 */ /* 0x000fe20007f9e0ff */
[----:B------:R-:W-:Y:S02]  /*8100*/  IMAD.X R54, RZ, RZ, UR45, P1 ;  /* 0x0000002dff367e24 */ /* 0x000fe400088e06ff */
[----:B------:R-:W-:Y:S02]  /*8110*/  IMAD.X R47, RZ, RZ, UR45, P2 ;  /* 0x0000002dff2f7e24 */ /* 0x000fe400090e06ff */
[----:B------:R-:W-:Y:S01]  /*8120*/  IMAD.X R51, RZ, RZ, UR45, P4 ;  /* 0x0000002dff337e24 */ /* 0x000fe2000a0e06ff */
[----:B------:R-:W-:Y:S07]  /*8130*/  @P0 BRA `(.L_x_12055) ;  /* 0x0000000000400947 */ /* 0x000fee0003800000 */
[----:B------:R-:W-:-:S04]  /*8140*/  ULEA.HI UR4, UR37, UR37, URZ, 0x1 ;  /* 0x0000002525047291 */ /* 0x000fc8000f8f083f */
[----:B------:R-:W-:-:S04]  /*8150*/  ULOP3.LUT UR4, UR4, 0xfffffffe, URZ, 0xc0, !UPT ;  /* 0xfffffffe04047892 */ /* 0x000fc8000f8ec03f */
[----:B------:R-:W-:-:S06]  /*8160*/  UIADD3 UR4, UR37, -UR4, URZ ;  /* 0x8000000425047290 */ /* 0x000fcc000fffe03f */
[----:B------:R-:W-:-:S05]  /*8170*/  IMAD.U32 R3, RZ, RZ, UR4 ;  /* 0x00000004ff037e24 */ /* 0x000fca000f8e00ff */
[----:B------:R-:W-:-:S04]  /*8180*/  SHF.L.U32 R3, R3, 0x1f, RZ ;  /* 0x0000001f03037819 */ /* 0x000fc800000006ff */
[----:B------:R0:W1:Y:S03]  /*8190*/  SYNCS.PHASECHK.TRANS64.TRYWAIT P0, [R2+URZ+0x22800], R3 ;  /* 0x02280003020075a7 */ /* 0x000066000800017f */
[----:B-1----:R-:W-:Y:S05]  /*81a0*/  @!P0 NANOSLEEP.SYNCS 0x989680 ;  /* 0x009896800000895d */ /* 0x002fea0003900000 */
[----:B------:R-:W1:Y:S01]  /*81b0*/  @!P0 SYNCS.PHASECHK.TRANS64 P0, [R2+URZ+0x22800], R3 ;  /* 0x02280003020085a7 */ /* 0x000e62000800007f */
[----:B------:R-:W-:Y:S04]  /*81c0*/  BSSY B0, `(.L_x_12056) ;  /* 0x0000006000007945 */ /* 0x000fe80003800000 */
[----:B-1----:R-:W-:Y:S05]  /*81d0*/  @P0 BRA `(.L_x_12057) ;  /* 0x0000000000100947 */ /* 0x002fea0003800000 */
.L_x_12058:
[----:B-1----:R1:W2:Y:S02]  /*81e0*/  SYNCS.PHASECHK.TRANS64.TRYWAIT P0, [R2+URZ+0x22800], R3 ;  /* 0x02280003020075a7 */ /* 0x0022a4000800017f */
[----:B--2---:R-:W-:Y:S05]  /*81f0*/  @!P0 NANOSLEEP.SYNCS 0x989680 ;  /* 0x009896800000895d */ /* 0x004fea0003900000 */
[----:B------:R-:W2:Y:S02]  /*8200*/  @!P0 SYNCS.PHASECHK.TRANS64 P0, [R2+URZ+0x22800], R3 ;  /* 0x02280003020085a7 */ /* 0x000ea4000800007f */
[----:B--2---:R-:W-:Y:S05]  /*8210*/  @!P0 BRA `(.L_x_12058) ;  /* 0xfffffffc00f08947 */ /* 0x004fea000383ffff */
.L_x_12057:
[----:B------:R-:W-:Y:S05]  /*8220*/  BSYNC B0 ;  /* 0x0000000000007941 */ /* 0x000fea0003800000 */
.L_x_12056:
[----:B------:R-:W-:Y:S05]  /*8230*/  BRA `(.L_x_12059) ;  /* 0x0000002c00b07947 */ /* 0x000fea0003800000 */
.L_x_12055:
[----:B------:R-:W-:Y:S01]  /*8240*/  LOP3.LUT P0, RZ, R26, 0x3ff, RZ, 0xc0, !PT ;  /* 0x000003ff1aff7812 */ /* 0x000fe2000780c0ff */
[----:B------:R-:W-:Y:S01]  /*8250*/  ULDC.64 UR4, c[0x0][0x3f8] ;  /* 0x0000fe0000047ab9 */ /* 0x000fe20000000a00 */
[----:B-----5:R-:W-:Y:S01]  /*8260*/  SHF.R.S32.HI R0, RZ, 0x1f, R44 ;  /* 0x0000001fff007819 */ /* 0x020fe2000001142c */
[----:B------:R-:W-:Y:S01]  /*8270*/  ULDC.64 UR6, c[0x0][0x408] ;  /* 0x0001020000067ab9 */ /* 0x000fe20000000a00 */
[----:B------:R-:W-:Y:S01]  /*8280*/  IMAD.WIDE.U32 R24, R44, UR4, RZ ;  /* 0x000000042c187c25 */ /* 0x000fe2000f8e00ff */
[----:B------:R-:W-:Y:S03]  /*8290*/  BSSY B6, `(.L_x_12060) ;  /* 0x0000019000067945 */ /* 0x000fe60003800000 */
[C---:B------:R-:W-:Y:S02]  /*82a0*/  IMAD R3, R0.reuse, UR4, RZ ;  /* 0x0000000400037c24 */ /* 0x040fe4000f8e02ff */
[----:B---3--:R-:W-:-:S02]  /*82b0*/  IMAD R5, R0, UR6, RZ ;  /* 0x0000000600057c24 */ /* 0x008fc4000f8e02ff */
        /* <DEDUP_REMOVED lines=22> */
.L_x_12061:
[----:B------:R-:W-:Y:S05]  /*8420*/  BSYNC B6 ;  /* 0x0000000000067941 */ /* 0x000fea0003800000 */
.L_x_12060:
        /* <DEDUP_REMOVED lines=39> */
.L_x_12387:
        /* <DEDUP_REMOVED lines=31> */
.L_x_12066:
[----:B------:R-:W-:Y:S05]  /*8890*/  BSYNC B1 ;  /* 0x0000000000017941 */ /* 0x000fea0003800000 */
.L_x_12065:
[----:B-1---5:R-:W-:Y:S01]  /*88a0*/  IMAD.MOV.U32 R3, RZ, RZ, R24 ;  /* 0x000000ffff037224 */ /* 0x022fe200078e0018 */
[----:B------:R-:W-:Y:S01]  /*88b0*/  UMOV UR4, 0xffffffff ;  /* 0xffffffff00047882 */ /* 0x000fe20000000000 */
[----:B------:R-:W-:Y:S01]  /*88c0*/  IMAD.MOV.U32 R4, RZ, RZ, R25 ;  /* 0x000000ffff047224 */ /* 0x000fe200078e0019 */
[----:B----4-:R-:W-:Y:S01]  /*88d0*/  CS2R R8, SRZ ;  /* 0x0000000000087805 */ /* 0x010fe2000001ff00 */
[----:B------:R-:W-:Y:S01]  /*88e0*/  IMAD.MOV.U32 R5, RZ, RZ, R26 ;  /* 0x000000ffff057224 */ /* 0x000fe200078e001a */
[----:B------:R-:W-:Y:S01]  /*88f0*/  PRMT R65, R3, 0x7610, R65 ;  /* 0x0000761003417816 */ /* 0x000fe20000000041 */
[----:B--2---:R-:W-:Y:S01]  /*8900*/  IMAD.MOV.U32 R6, RZ, RZ, R27 ;  /* 0x000000ffff067224 */ /* 0x004fe200078e001b */
        /* <DEDUP_REMOVED lines=13> */
[----:B------:R1:W4:Y:S04]  /*89e0*/  SHFL.IDX PT, R6, R10, 0x1, 0x1c1f ;  /* 0x003c1f000a067f89 */ /* 0x00032800000e0000 */
[----:B---3--:R1:W3:Y:S04]  /*89f0*/  SHFL.IDX PT, R7, R57, 0x1, 0x1c1f ;  /* 0x003c1f0039077f89 */ /* 0x0082e800000e0000 */
[----:B------:R1:W0:Y:S02]  /*8a00*/  SHFL.IDX PT, R28, R56, 0x1, 0x1c1f ;  /* 0x003c1f00381c7f89 */ /* 0x00022400000e0000 */
.L_x_12393:
[----:B------:R-:W-:Y:S01]  /*8a10*/  VIADD R0, R0, 0x40 ;  /* 0x0000004000007836 */ /* 0x000fe20000000000 */
[----:B------:R-:W-:Y:S01]  /*8a20*/  BSSY B1, `(.L_x_12068) ;  /* 0x000001e000017945 */ /* 0x000fe20003800000 */
[----:B------:R-:W-:Y:S02]  /*8a30*/  CS2R R12, SRZ ;  /* 0x00000000000c7805 */ /* 0x000fe4000001ff00 */
[----:B01----:R-:W-:Y:S02]  /*8a40*/  CS2R R10, SRZ ;  /* 0x00000000000a7805 */ /* 0x003fe4000001ff00 */
[----:B------:R-:W-:Y:S02]  /*8a50*/  CS2R R14, SRZ ;  /* 0x00000000000e7805 */ /* 0x000fe4000001ff00 */
[----:B------:R-:W-:-:S13]  /*8a60*/  ISETP.GE.AND P0, PT, R0, R59, PT ;  /* 0x0000003b0000720c */ /* 0x000fda0003f06270 */
[----:B------:R-:W-:Y:S05]  /*8a70*/  @P0 BRA `(.L_x_12069) ;  /* 0x0000000000600947 */ /* 0x000fea0003800000 */
[----:B------:R-:W3:Y:S01]  /*8a80*/  LDL R44, [R1+0x424] ;  /* 0x00042400012c7983 */ /* 0x000ee20000100800 */
[----:B------:R-:W-:Y:S01]  /*8a90*/  ULDC UR4, c[0x0][0x3f4] ;  /* 0x0000fd0000047ab9 */ /* 0x000fe20000000800 */
[----:B----4-:R-:W-:Y:S01]  /*8aa0*/  IMAD.MOV.U32 R4, RZ, RZ, R6 ;  /* 0x000000ffff047224 */ /* 0x010fe200078e0006 */
[----:B------:R-:W-:Y:S01]  /*8ab0*/  ISETP.GE.AND P2, PT, R22, UR4, PT ;  /* 0x0000000416007c0c */ /* 0x000fe2000bf46270 */
[----:B--2---:R-:W-:Y:S01]  /*8ac0*/  IMAD.MOV.U32 R5, RZ, RZ, R3 ;  /* 0x000000ffff057224 */ /* 0x004fe200078e0003 */
[----:B------:R-:W-:Y:S02]  /*8ad0*/  ISETP.GE.AND P3, PT, R186, UR4, PT ;  /* 0x00000004ba007c0c */ /* 0x000fe4000bf66270 */
[----:B------:R-:W-:Y:S01]  /*8ae0*/  CS2R R12, SRZ ;  /* 0x00000000000c7805 */ /* 0x000fe2000001ff00 */
[----:B------:R-:W-:-:S08]  /*8af0*/  IMAD.MOV.U32 R8, RZ, RZ, R28 ;  /* 0x000000ffff087224 */ /* 0x000fd000078e001c */
[----:B------:R-:W-:-:S04]  /*8b00*/  @!P2 IMAD.WIDE R4, R22, 0x2, R4 ;  /* 0x000000021604a825 */ /* 0x000fc800078e0204 */
[----:B------:R-:W-:Y:S01]  /*8b10*/  @!P3 IMAD.SHL.U32 R9, R186, 0x2, RZ ;  /* 0x00000002ba09b824 */ /* 0x000fe200078e00ff */
[----:B------:R0:W5:Y:S01]  /*8b20*/  @!P2 LD.E.64 R12, desc[UR42][R4.64] ;  /* 0x0000002a040ca980 */ /* 0x000162000c101b00 */
[----:B------:R-:W-:Y:S02]  /*8b30*/  CS2R R14, SRZ ;  /* 0x00000000000e7805 */ /* 0x000fe4000001ff00 */
[----:B------:R-:W-:Y:S02]  /*8b40*/  CS2R R10, SRZ ;  /* 0x00000000000a7805 */ /* 0x000fe4000001ff00 */
[-C--:B0-----:R-:W-:Y:S02]  /*8b50*/  @!P3 IADD3 R4, P0, R6, R9.reuse, RZ ;  /* 0x000000090604b210 */ /* 0x081fe40007f1e0ff */
[----:B------:R-:W-:Y:S01]  /*8b60*/  @!P3 IADD3 R6, P1, R28, R9, RZ ;  /* 0x000000091c06b210 */ /* 0x000fe20007f3e0ff */
[----:B---3--:R-:W-:Y:S02]  /*8b70*/  IMAD.MOV.U32 R9, RZ, RZ, R7 ;  /* 0x000000ffff097224 */ /* 0x008fe400078e0007 */
[----:B------:R-:W-:Y:S01]  /*8b80*/  @!P2 IMAD.WIDE R56, R22, 0x2, R8 ;  /* 0x000000021638a825 */ /* 0x000fe200078e0208 */
[----:B------:R-:W-:-:S04]  /*8b90*/  CS2R R8, SRZ ;  /* 0x0000000000087805 */ /* 0x000fc8000001ff00 */
[----:B------:R0:W5:Y:S01]  /*8ba0*/  @!P2 LD.E.64 R14, desc[UR42][R56.64] ;  /* 0x0000002a380ea980 */ /* 0x000162000c101b00 */
[----:B------:R-:W-:-:S05]  /*8bb0*/  @!P3 SHF.L.U64.HI R0, R186, 0x1, R44 ;  /* 0x00000001ba00b819 */ /* 0x000fca000001022c */
[--C-:B------:R-:W-:Y:S02]  /*8bc0*/  @!P3 IMAD.X R5, R3, 0x1, R0.reuse, P0 ;  /* 0x000000010305b824 */ /* 0x100fe400000e0600 */
[----:B------:R-:W-:-:S03]  /*8bd0*/  @!P3 IMAD.X R7, R7, 0x1, R0, P1 ;  /* 0x000000010707b824 */ /* 0x000fc600008e0600 */
[----:B------:R0:W5:Y:S04]  /*8be0*/  @!P3 LD.E.64 R8, desc[UR42][R4.64] ;  /* 0x0000002a0408b980 */ /* 0x000168000c101b00 */
[----:B------:R0:W5:Y:S02]  /*8bf0*/  @!P3 LD.E.64 R10, desc[UR42][R6.64] ;  /* 0x0000002a060ab980 */ /* 0x000164000c101b00 */
.L_x_12069:
[----:B------:R-:W-:Y:S05]  /*8c00*/  BSYNC B1 ;  /* 0x0000000000017941 */ /* 0x000fea0003800000 */
.L_x_12068:
[----:B------:R-:W-:Y:S01]  /*8c10*/  ULEA.HI UR4, UR37, UR37, URZ, 0x1 ;  /* 0x0000002525047291 */ /* 0x000fe2000f8f083f */
[----:B------:R-:W-:Y:S03]  /*8c20*/  BSSY B1, `(.L_x_12070) ;  /* 0x0000007000017945 */ /* 0x000fe60003800000 */
[----:B------:R-:W-:-:S04]  /*8c30*/  ULOP3.LUT UR4, UR4, 0xfffffffe, URZ, 0xc0, !UPT ;  /* 0xfffffffe04047892 */ /* 0x000fc8000f8ec03f */
[----:B------:R-:W-:-:S06]  /*8c40*/  UIADD3 UR4, UR37, -UR4, URZ ;  /* 0x8000000425047290 */ /* 0x000fcc000fffe03f */
[----:B--2---:R-:W-:-:S05]  /*8c50*/  IMAD.U32 R3, RZ, RZ, UR4 ;  /* 0x00000004ff037e24 */ /* 0x004fca000f8e00ff */
[----:B------:R-:W-:-:S04]  /*8c60*/  SHF.L.U32 R3, R3, 0x1f, RZ ;  /* 0x0000001f03037819 */ /* 0x000fc800000006ff */
[----:B------:R-:W1:Y:S02]  /*8c70*/  SYNCS.PHASECHK.TRANS64.TRYWAIT P0, [R2+URZ+0x22800], R3 ;  /* 0x02280003020075a7 */ /* 0x000e64000800017f */
[----:B-1----:R-:W-:Y:S05]  /*8c80*/  @!P0 BRA `(.L_x_12071) ;  /* 0x0000026400c88947 */ /* 0x002fea0003800000 */
.L_x_12394:
[----:B------:R-:W-:Y:S05]  /*8c90*/  BSYNC B1 ;  /* 0x0000000000017941 */ /* 0x000fea0003800000 */
.L_x_12070:
[----:B0--3--:R-:W2:Y:S04]  /*8ca0*/  LDL R7, [R1+0x41c] ;  /* 0x00041c0001077983 */ /* 0x009ea80000100800 */
[----:B------:R-:W3:Y:S01]  /*8cb0*/  LDL R5, [R1+0x50] ;  /* 0x0000500001057983 */ /* 0x000ee20000100800 */
[----:B-----5:R-:W-:Y:S01]  /*8cc0*/  IMAD.MOV.U32 R4, RZ, RZ, R9 ;  /* 0x000000ffff047224 */ /* 0x020fe200078e0009 */
[----:B------:R-:W-:Y:S01]  /*8cd0*/  BSSY B1, `(.L_x_12072) ;  /* 0x0000081000017945 */ /* 0x000fe20003800000 */
[----:B----4-:R-:W-:-:S03]  /*8ce0*/  IMAD.MOV.U32 R6, RZ, RZ, R10 ;  /* 0x000000ffff067224 */ /* 0x010fc600078e000a */
[----:B------:R-:W-:Y:S01]  /*8cf0*/  PRMT R28, R4, 0x7610, R28 ;  /* 0x00007610041c7816 */ /* 0x000fe2000000001c */
[----:B------:R-:W-:Y:S01]  /*8d00*/  IMAD.MOV.U32 R4, RZ, RZ, R13 ;  /* 0x000000ffff047224 */ /* 0x000fe200078e000d */
[----:B------:R-:W-:Y:S01]  /*8d10*/  PRMT R44, R6, 0x7610, R44 ;  /* 0x00007610062c7816 */ /* 0x000fe2000000002c */
[----:B------:R-:W-:-:S05]  /*8d20*/  IMAD.MOV.U32 R6, RZ, RZ, R15 ;  /* 0x000000ffff067224 */ /* 0x000fca00078e000f */
[----:B------:R-:W-:Y:S01]  /*8d30*/  PRMT R58, R6, 0x7610, R58 ;  /* 0x00007610063a7816 */ /* 0x000fe2000000003a */
[C---:B--2---:R-:W-:Y:S01]  /*8d40*/  IMAD.SHL.U32 R0, R7.reuse, 0x40, RZ ;  /* 0x0000004007007824 */ /* 0x044fe200078e00ff */
[----:B------:R-:W-:Y:S01]  /*8d50*/  LOP3.LUT P1, RZ, R7, 0x4, RZ, 0xc0, !PT ;  /* 0x0000000407ff7812 */ /* 0x000fe2000782c0ff */
[----:B---3--:R-:W-:-:S03]  /*8d60*/  IMAD R5, R5, -0x80, R59 ;  /* 0xffffff8005057824 */ /* 0x008fc600078e023b */
[----:B-1----:R-:W-:Y:S02]  /*8d70*/  LOP3.LUT R3, R0, 0x1c0, RZ, 0xc0, !PT ;  /* 0x000001c000037812 */ /* 0x002fe400078ec0ff */
[----:B------:R-:W-:Y:S01]  /*8d80*/  PRMT R59, R4, 0x7610, R59 ;  /* 0x00007610043b7816 */ /* 0x000fe2000000003b */
[----:B------:R-:W-:Y:S01]  /*8d90*/  IMAD.MOV.U32 R4, RZ, RZ, R11 ;  /* 0x000000ffff047224 */ /* 0x000fe200078e000b */
[----:B------:R-:W-:Y:S02]  /*8da0*/  LOP3.LUT R0, R3, 0x18, R16, 0xf8, !PT ;  /* 0x0000001803007812 */ /* 0x000fe400078ef810 */
[----:B------:R-:W-:Y:S02]  /*8db0*/  SHF.R.U32.HI R3, RZ, 0x3, R3 ;  /* 0x00000003ff037819 */ /* 0x000fe40000011603 */
[----:B------:R-:W-:Y:S01]  /*8dc0*/  VIMNMX R57, R5, 0x80, PT ;  /* 0x0000008005397848 */ /* 0x000fe20003fe0100 */
[----:B------:R-:W-:Y:S01]  /*8dd0*/  IMAD.MOV.U32 R5, RZ, RZ, R14 ;  /* 0x000000ffff057224 */ /* 0x000fe200078e000e */
[----:B------:R-:W-:Y:S01]  /*8de0*/  LOP3.LUT R3, R0, R3, RZ, 0x3c, !PT ;  /* 0x0000000300037212 */ /* 0x000fe200078e3cff */
[----:B------:R-:W-:Y:S01]  /*8df0*/  IMAD.MOV.U32 R0, RZ, RZ, R8 ;  /* 0x000000ffff007224 */ /* 0x000fe200078e0008 */
[----:B------:R-:W-:-:S02]  /*8e00*/  ISETP.GE.AND P0, PT, R18, R57, PT ;  /* 0x000000391200720c */ /* 0x000fc40003f06270 */
[----:B------:R-:W-:Y:S01]  /*8e10*/  PRMT R56, R4, 0x7610, R56 ;  /* 0x0000761004387816 */ /* 0x000fe20000000038 */
[----:B------:R-:W-:Y:S01]  /*8e20*/  IMAD R3, R188, 0x200, R3 ;  /* 0x00000200bc037824 */ /* 0x000fe200078e0203 */
[----:B------:R-:W-:-:S03]  /*8e30*/  PRMT R60, R5, 0x7610, R60 ;  /* 0x00007610053c7816 */ /* 0x000fc6000000003c */
[----:B------:R-:W-:Y:S02]  /*8e40*/  IMAD R2, R3, 0x2, R2 ;  /* 0x0000000203027824 */ /* 0x000fe400078e0202 */
[----:B------:R-:W-:Y:S02]  /*8e50*/  IMAD.MOV.U32 R3, RZ, RZ, R12 ;  /* 0x000000ffff037224 */ /* 0x000fe400078e000c */
[----:B------:R-:W-:-:S03]  /*8e60*/  VIADD R7, R2, 0x18400 ;  /* 0x0001840002077836 */ /* 0x000fc60000000000 */
[----:B------:R-:W-:Y:S01]  /*8e70*/  PRMT R61, R3, 0x7610, R61 ;  /* 0x00007610033d7816 */ /* 0x000fe2000000003d */
[----:B------:R-:W-:Y:S02]  /*8e80*/  VIADD R3, R2, 0x18440 ;  /* 0x0001844002037836 */ /* 0x000fe40000000000 */
[----:B------:R-:W-:Y:S01]  /*8e90*/  @P1 VIADD R3, R7, 0xffffffc0 ;  /* 0xffffffc007031836 */ /* 0x000fe20000000000 */
[----:B------:R-:W-:Y:S06]  /*8ea0*/  @P0 BRA `(.L_x_12073) ;  /* 0x00000004008c0947 */ /* 0x000fec0003800000 */
        /* <DEDUP_REMOVED lines=51> */
.L_x_12075:
[----:B------:R-:W-:Y:S05]  /*91e0*/  BSYNC B2 ;  /* 0x0000000000027941 */ /* 0x000fea0003800000 */
.L_x_12074:
        /* <DEDUP_REMOVED lines=47> */
.L_x_12073:
[----:B------:R-:W-:Y:S05]  /*94e0*/  BSYNC B1 ;  /* 0x0000000000017941 */ /* 0x000fea0003800000 */
.L_x_12072:
        /* <DEDUP_REMOVED lines=54> */
.L_x_12078:
[----:B------:R-:W-:Y:S05]  /*9850*/  BSYNC B1 ;  /* 0x0000000000017941 */ /* 0x000fea0003800000 */
.L_x_12077:
[----:B------:R-:W-:Y:S05]  /*9860*/  @P1 BRA `(.L_x_12076) ;  /* 0x0000001800001947 */ /* 0x000fea0003800000 */
[----:B0-----:R-:W0:Y:S01]  /*9870*/  LDS.128 R4, [R3+0x2000] ;  /* 0x0020000003047984 */ /* 0x001e220000000c00 */
        /* <DEDUP_REMOVED lines=46> */
.L_x_12063:
        /* <DEDUP_REMOVED lines=40> */
[----:B--2---:R-:W-:-:S06]  /*9de0*/  @!P1 IMAD.X R9, R3, 0x1, R6, P2 ;  /* 0x0000000103099824 */ /* 0x004fcc00010e0606 */
[----:B------:R-:W2:Y:S01]  /*9df0*/  @!P1 LD.E.128 R8, desc[UR42][R8.64] ;  /* 0x0000002a08089980 */ /* 0x000ea2000c101d00 */
[----:B---3--:R-:W-:-:S05]  /*9e00*/  @!P1 IADD3 R4, P2, R14, R7, RZ ;  /* 0x000000070e049210 */ /* 0x008fca0007f5e0ff */
[----:B----4-:R-:W-:-:S06]  /*9e10*/  @!P1 IMAD.X R5, R5, 0x1, R6, P2 ;  /* 0x0000000105059824 */ /* 0x010fcc00010e0606 */
[----:B------:R-:W3:Y:S01]  /*9e20*/  @!P1 LD.E.128 R4, desc[UR42][R4.64] ;  /* 0x0000002a04049980 */ /* 0x000ee2000c101d00 */
[----:B------:R-:W-:Y:S02]  /*9e30*/  CS2R R20, SRZ ;  /* 0x0000000000147805 */ /* 0x000fe4000001ff00 */
[----:B------:R-:W-:Y:S02]  /*9e40*/  CS2R R52, SRZ ;  /* 0x0000000000347805 */ /* 0x000fe4000001ff00 */
[----:B------:R-:W-:Y:S01]  /*9e50*/  CS2R R58, SRZ ;  /* 0x00000000003a7805 */ /* 0x000fe2000001ff00 */
[----:B------:R-:W0:Y:S01]  /*9e60*/  SHFL.IDX PT, R25, R25, 0x1, 0x1c1f ;  /* 0x003c1f0019197f89 */ /* 0x000e2200000e0000 */
[----:B------:R-:W-:-:S03]  /*9e70*/  CS2R R56, SRZ ;  /* 0x0000000000387805 */ /* 0x000fc6000001ff00 */
[----:B------:R1:W4:Y:S04]  /*9e80*/  SHFL.IDX PT, R24, R44, 0x1, 0x1c1f ;  /* 0x003c1f002c187f89 */ /* 0x00032800000e0000 */
[----:B------:R5:W0:Y:S01]  /*9e90*/  SHFL.IDX PT, R14, R60, 0x1, 0x1c1f ;  /* 0x003c1f003c0e7f89 */ /* 0x000a2200000e0000 */
[----:B--2---:R-:W-:Y:S02]  /*9ea0*/  @!P1 IMAD.MOV.U32 R20, RZ, RZ, R10 ;  /* 0x000000ffff149224 */ /* 0x004fe400078e000a */
[----:B------:R-:W-:Y:S02]  /*9eb0*/  @!P1 IMAD.MOV.U32 R53, RZ, RZ, R9 ;  /* 0x000000ffff359224 */ /* 0x000fe400078e0009 */
[----:B------:R-:W-:Y:S02]  /*9ec0*/  IMAD.MOV.U32 R3, RZ, RZ, R20 ;  /* 0x000000ffff037224 */ /* 0x000fe400078e0014 */
[----:B------:R-:W-:-:S02]  /*9ed0*/  @!P1 IMAD.MOV.U32 R21, RZ, RZ, R11 ;  /* 0x000000ffff159224 */ /* 0x000fc400078e000b */
[----:B------:R-:W-:Y:S01]  /*9ee0*/  @!P1 IMAD.MOV.U32 R52, RZ, RZ, R8 ;  /* 0x000000ffff349224 */ /* 0x000fe200078e0008 */
[----:B------:R-:W-:Y:S01]  /*9ef0*/  PRMT R28, R28, 0x5410, R3 ;  /* 0x000054101c1c7816 */ /* 0x000fe20000000003 */
[----:B------:R-:W-:Y:S01]  /*9f00*/  IMAD.MOV.U32 R9, RZ, RZ, R53 ;  /* 0x000000ffff097224 */ /* 0x000fe200078e0035 */
[----:B------:R2:W0:Y:S01]  /*9f10*/  SHFL.IDX PT, R3, R27, 0x1, 0x1c1f ;  /* 0x003c1f001b037f89 */ /* 0x00042200000e0000 */
[----:B---3--:R-:W-:Y:S02]  /*9f20*/  @!P1 IMAD.MOV.U32 R58, RZ, RZ, R4 ;  /* 0x000000ffff3a9224 */ /* 0x008fe400078e0004 */
[----:B------:R-:W-:Y:S01]  /*9f30*/  @!P1 IMAD.MOV.U32 R59, RZ, RZ, R5 ;  /* 0x000000ffff3b9224 */ /* 0x000fe200078e0005 */
[----:B-1----:R-:W-:Y:S01]  /*9f40*/  PRMT R44, R9, 0x7610, R44 ;  /* 0x00007610092c7816 */ /* 0x002fe2000000002c */
[----:B------:R-:W-:Y:S02]  /*9f50*/  @!P1 IMAD.MOV.U32 R56, RZ, RZ, R6 ;  /* 0x000000ffff389224 */ /* 0x000fe400078e0006 */
[----:B------:R-:W-:-:S02]  /*9f60*/  @!P1 IMAD.MOV.U32 R57, RZ, RZ, R7 ;  /* 0x000000ffff399224 */ /* 0x000fc400078e0007 */
[----:B------:R-:W-:Y:S02]  /*9f70*/  IMAD.MOV.U32 R6, RZ, RZ, R58 ;  /* 0x000000ffff067224 */ /* 0x000fe400078e003a */
[----:B------:R-:W-:Y:S02]  /*9f80*/  IMAD.MOV.U32 R7, RZ, RZ, R59 ;  /* 0x000000ffff077224 */ /* 0x000fe400078e003b */
[----:B------:R-:W-:Y:S01]  /*9f90*/  IMAD.MOV.U32 R10, RZ, RZ, R21 ;  /* 0x000000ffff0a7224 */ /* 0x000fe200078e0015 */
[----:B-----5:R-:W-:Y:S01]  /*9fa0*/  PRMT R60, R60, 0x5410, R6 ;  /* 0x000054103c3c7816 */ /* 0x020fe20000000006 */
        /* <DEDUP_REMOVED lines=8> */
[----:B0-2-4-:R-:W-:-:S07]  /*a030*/  PRMT R75, R5, 0x7610, R75 ;  /* 0x00007610054b7816 */ /* 0x015fce000000004b */
.L_x_12404:
[----:B------:R-:W-:Y:S01]  /*a040*/  VIADD R0, R0, 0x40 ;  /* 0x0000004000007836 */ /* 0x000fe20000000000 */
[----:B------:R-:W-:Y:S01]  /*a050*/  BSSY B1, `(.L_x_12080) ;  /* 0x0000012000017945 */ /* 0x000fe20003800000 */
[----:B------:R-:W-:Y:S02]  /*a060*/  CS2R R4, SRZ ;  /* 0x0000000000047805 */ /* 0x000fe4000001ff00 */
[----:B------:R-:W-:Y:S02]  /*a070*/  CS2R R10, SRZ ;  /* 0x00000000000a7805 */ /* 0x000fe4000001ff00 */
[----:B------:R-:W-:Y:S02]  /*a080*/  CS2R R8, SRZ ;  /* 0x0000000000087805 */ /* 0x000fe4000001ff00 */
[----:B------:R-:W-:-:S13]  /*a090*/  ISETP.GE.AND P1, PT, R0, R61, PT ;  /* 0x0000003d0000720c */ /* 0x000fda0003f26270 */
[----:B------:R-:W-:Y:S05]  /*a0a0*/  @P1 BRA `(.L_x_12081) ;  /* 0x0000000000301947 */ /* 0x000fea0003800000 */
        /* <DEDUP_REMOVED lines=12> */
.L_x_12081:
[----:B------:R-:W-:Y:S05]  /*a170*/  BSYNC B1 ;  /* 0x0000000000017941 */ /* 0x000fea0003800000 */
.L_x_12080:
[----:B------:R-:W-:Y:S01]  /*a180*/  ULEA.HI UR4, UR37, UR37, URZ, 0x1 ;  /* 0x0000002525047291 */ /* 0x000fe2000f8f083f */
[----:B------:R-:W-:Y:S03]  /*a190*/  BSSY B1, `(.L_x_12082) ;  /* 0x0000007000017945 */ /* 0x000fe60003800000 */
[----:B------:R-:W-:-:S04]  /*a1a0*/  ULOP3.LUT UR4, UR4, 0xfffffffe, URZ, 0xc0, !UPT ;  /* 0xfffffffe04047892 */ /* 0x000fc8000f8ec03f */
[----:B------:R-:W-:-:S06]  /*a1b0*/  UIADD3 UR4, UR37, -UR4, URZ ;  /* 0x8000000425047290 */ /* 0x000fcc000fffe03f */
[----:B------:R-:W-:-:S05]  /*a1c0*/  IMAD.U32 R3, RZ, RZ, UR4 ;  /* 0x00000004ff037e24 */ /* 0x000fca000f8e00ff */
[----:B------:R-:W-:-:S04]  /*a1d0*/  SHF.L.U32 R3, R3, 0x1f, RZ ;  /* 0x0000001f03037819 */ /* 0x000fc800000006ff */
[----:B------:R-:W0:Y:S02]  /*a1e0*/  SYNCS.PHASECHK.TRANS64.TRYWAIT P1, [R2+URZ+0x22800], R3 ;  /* 0x02280003020075a7 */ /* 0x000e24000802017f */
[----:B0-----:R-:W-:Y:S05]  /*a1f0*/  @!P1 BRA `(.L_x_12083) ;  /* 0x0000025400e89947 */ /* 0x001fea0003800000 */
.L_x_12405:
[----:B------:R-:W-:Y:S05]  /*a200*/  BSYNC B1 ;  /* 0x0000000000017941 */ /* 0x000fea0003800000 */
.L_x_12082:
[----:B------:R-:W2:Y:S01]  /*a210*/  LDL R0, [R1+0x50] ;  /* 0x0000500001007983 */ /* 0x000ea20000100800 */
[----:B------:R-:W-:Y:S01]  /*a220*/  VIADD R14, R18, 0x40 ;  /* 0x00000040120e7836 */ /* 0x000fe20000000000 */
[----:B------:R-:W-:Y:S01]  /*a230*/  BSSY B1, `(.L_x_12084) ;  /* 0x000007d000017945 */ /* 0x000fe20003800000 */
[----:B-----5:R-:W-:Y:S02]  /*a240*/  IMAD.MOV.U32 R12, RZ, RZ, R6 ;  /* 0x000000ffff0c7224 */ /* 0x020fe400078e0006 */
[----:B------:R-:W-:-:S05]  /*a250*/  IMAD.MOV.U32 R13, RZ, RZ, R7 ;  /* 0x000000ffff0d7224 */ /* 0x000fca00078e0007 */
[----:B------:R-:W-:Y:S01]  /*a260*/  PRMT R60, R13, 0x7610, R60 ;  /* 0x000076100d3c7816 */ /* 0x000fe2000000003c */
[----:B------:R-:W-:-:S05]  /*a270*/  IMAD.MOV.U32 R13, RZ, RZ, R10 ;  /* 0x000000ffff0d7224 */ /* 0x000fca00078e000a */
[----:B------:R-:W-:Y:S01]  /*a280*/  PRMT R67, R13, 0x7610, R67 ;  /* 0x000076100d437816 */ /* 0x000fe20000000043 */
[----:B--2---:R-:W-:Y:S02]  /*a290*/  IMAD R0, R0, -0x80, R61 ;  /* 0xffffff8000007824 */ /* 0x004fe400078e023d */
[----:B------:R-:W-:-:S03]  /*a2a0*/  IMAD.MOV.U32 R61, RZ, RZ, R9 ;  /* 0x000000ffff3d7224 */ /* 0x000fc600078e0009 */
[----:B0-----:R-:W-:Y:S02]  /*a2b0*/  VIMNMX R3, R0, 0x80, PT ;  /* 0x0000008000037848 */ /* 0x001fe40003fe0100 */
[----:B------:R-:W-:Y:S01]  /*a2c0*/  PRMT R0, R12, 0x7610, R0 ;  /* 0x000076100c007816 */ /* 0x000fe20000000000 */
[----:B------:R-:W-:Y:S01]  /*a2d0*/  IMAD.MOV.U32 R12, RZ, RZ, R5 ;  /* 0x000000ffff0c7224 */ /* 0x000fe200078e0005 */
[-C--:B------:R-:W-:Y:S02]  /*a2e0*/  ISETP.GE.OR P1, PT, R18, R3.reuse, P0 ;  /* 0x000000031200720c */ /* 0x080fe40000726670 */
[----:B------:R-:W-:Y:S01]  /*a2f0*/  ISETP.GE.OR P0, PT, R14, R3, P0 ;  /* 0x000000030e00720c */ /* 0x000fe20000706670 */
[----:B------:R-:W-:Y:S01]  /*a300*/  IMAD.MOV.U32 R3, RZ, RZ, R4 ;  /* 0x000000ffff037224 */ /* 0x000fe200078e0004 */
[----:B------:R-:W-:Y:S01]  /*a310*/  PRMT R66, R12, 0x7610, R66 ;  /* 0x000076100c427816 */ /* 0x000fe20000000042 */
[----:B------:R-:W-:-:S03]  /*a320*/  IMAD.MOV.U32 R14, RZ, RZ, R11 ;  /* 0x000000ffff0e7224 */ /* 0x000fc600078e000b */
[----:B------:R-:W-:Y:S01]  /*a330*/  PRMT R65, R3, 0x7610, R65 ;  /* 0x0000761003417816 */ /* 0x000fe20000000041 */
[----:B------:R-:W-:Y:S01]  /*a340*/  IMAD.MOV.U32 R3, RZ, RZ, R8 ;  /* 0x000000ffff037224 */ /* 0x000fe200078e0008 */
[----:B------:R-:W-:-:S03]  /*a350*/  PRMT R68, R14, 0x7610, R68 ;  /* 0x000076100e447816 */ /* 0x000fc60000000044 */
[----:B------:R-:W-:Y:S05]  /*a360*/  @P1 BRA `(.L_x_12085) ;  /* 0x0000000400a41947 */ /* 0x000fea0003800000 */
[----:B------:R-:W2:Y:S01]  /*a370*/  LDL R15, [R1+0x41c] ;  /* 0x00041c00010f7983 */ /* 0x000ea20000100800 */
[----:B------:R-:W-:Y:S01]  /*a380*/  IMAD.IADD R14, R16, 0x1, R63 ;  /* 0x00000001100e7824 */ /* 0x000fe200078e023f */
[----:B------:R-:W-:Y:S02]  /*a390*/  SHF.R.U64 R74, R58, 0x10, R59 ;  /* 0x000000103a4a7819 */ /* 0x000fe4000000123b */
[----:B------:R-:W-:Y:S02]  /*a3a0*/  SHF.R.U64 R69, R52, 0x10, R53 ;  /* 0x0000001034457819 */ /* 0x000fe40000001235 */
[----:B------:R-:W-:Y:S02]  /*a3b0*/  SHF.R.U32.HI R79, RZ, 0x10, R57 ;  /* 0x00000010ff4f7819 */ /* 0x000fe40000011639 */
[----:B------:R-:W-:Y:S02]  /*a3c0*/  PRMT R74, R60, 0x5432, R74 ;  /* 0x000054323c4a7816 */ /* 0x000fe4000000004a */
[----:B------:R-:W-:-:S02]  /*a3d0*/  SHF.R.U64 R20, R20, 0x10, R21 ;  /* 0x0000001014147819 */ /* 0x000fc40000001215 */
[----:B------:R-:W-:Y:S02]  /*a3e0*/  SHF.R.U32.HI R21, RZ, 0x10, R21 ;  /* 0x00000010ff157819 */ /* 0x000fe40000011615 */
[----:B------:R-:W-:Y:S02]  /*a3f0*/  PRMT R69, R28, 0x5410, R69 ;  /* 0x000054101c457816 */ /* 0x000fe40000000045 */
[----:B------:R-:W-:Y:S02]  /*a400*/  SHF.R.U64 R78, R56, 0x10, R57 ;  /* 0x00000010384e7819 */ /* 0x000fe40000001239 */
[----:B------:R-:W-:Y:S01]  /*a410*/  PRMT R79, R75, 0x5410, R79 ;  /* 0x000054104b4f7816 */ /* 0x000fe2000000004f */
[----:B------:R-:W-:Y:S01]  /*a420*/  IMAD.U32 R75, R74, 0x10000, RZ ;  /* 0x000100004a4b7824 */ /* 0x000fe200078e00ff */
[----:B------:R-:W-:Y:S02]  /*a430*/  SHF.R.U32.HI R76, RZ, 0x10, R59 ;  /* 0x00000010ff4c7819 */ /* 0x000fe4000001163b */
[----:B------:R-:W-:Y:S01]  /*a440*/  PRMT R21, R71, 0x5410, R21 ;  /* 0x0000541047157816 */ /* 0x000fe20000000015 */
[----:B------:R-:W-:Y:S01]  /*a450*/  IMAD.U32 R71, R69, 0x10000, RZ ;  /* 0x0001000045477824 */ /* 0x000fe200078e00ff */
[----:B------:R-:W-:-:S02]  /*a460*/  SHF.R.U32.HI R53, RZ, 0x10, R53 ;  /* 0x00000010ff357819 */ /* 0x000fc40000011635 */
[----:B------:R-:W-:Y:S02]  /*a470*/  PRMT R20, R28, 0x5432, R20 ;  /* 0x000054321c147816 */ /* 0x000fe40000000014 */
[----:B------:R-:W-:Y:S02]  /*a480*/  LOP3.LUT R77, R74, 0xffff0000, RZ, 0xc0, !PT ;  /* 0xffff00004a4d7812 */ /* 0x000fe400078ec0ff */
[----:B------:R-:W-:Y:S02]  /*a490*/  PRMT R76, R65, 0x5432, R76 ;  /* 0x00005432414c7816 */ /* 0x000fe4000000004c */
[C---:B------:R-:W-:Y:S02]  /*a4a0*/  PRMT R70, R44.reuse, 0x5410, R53 ;  /* 0x000054102c467816 */ /* 0x040fe40000000035 */
[----:B------:R-:W-:Y:S02]  /*a4b0*/  LOP3.LUT R69, R69, 0xffff0000, RZ, 0xc0, !PT ;  /* 0xffff000045457812 */ /* 0x000fe400078ec0ff */
[----:B------:R-:W-:Y:S01]  /*a4c0*/  PRMT R78, R44, 0x5432, R78 ;  /* 0x000054322c4e7816 */ /* 0x000fe2000000004e */
[----:B--2---:R-:W-:-:S05]  /*a4d0*/  IMAD.SHL.U32 R12, R15, 0x40, RZ ;  /* 0x000000400f0c7824 */ /* 0x004fca00078e00ff */
[----:B------:R-:W-:-:S04]  /*a4e0*/  LOP3.LUT R15, R12, 0x1c0, RZ, 0xc0, !PT ;  /* 0x000001c00c0f7812 */ /* 0x000fc800078ec0ff */
[----:B------:R-:W-:Y:S02]  /*a4f0*/  SHF.R.U32.HI R25, RZ, 0x3, R15 ;  /* 0x00000003ff197819 */ /* 0x000fe4000001160f */
[C---:B------:R-:W-:Y:S02]  /*a500*/  LOP3.LUT R14, R15.reuse, 0x38, R14, 0xf8, !PT ;  /* 0x000000380f0e7812 */ /* 0x040fe400078ef80e */
[----:B------:R-:W-:Y:S02]  /*a510*/  LOP3.LUT R12, R15, 0x38, R16, 0xf8, !PT ;  /* 0x000000380f0c7812 */ /* 0x000fe400078ef810 */
[-C--:B------:R-:W-:Y:S02]  /*a520*/  LOP3.LUT R15, R14, R25.reuse, RZ, 0x3c, !PT ;  /* 0x000000190e0f7212 */ /* 0x080fe400078e3cff */
[----:B------:R-:W-:-:S03]  /*a530*/  LOP3.LUT R13, R12, R25, RZ, 0x3c, !PT ;  /* 0x000000190c0d7212 */ /* 0x000fc600078e3cff */
[C---:B------:R-:W-:Y:S02]  /*a540*/  IMAD R25, R188.reuse, 0x200, R15 ;  /* 0x00000200bc197824 */ /* 0x040fe400078e020f */
        /* <DEDUP_REMOVED lines=13> */
[----:B------:R-:W-:-:S02]  /*a620*/  IMAD.U32 R56, R76, 0x10000, RZ ;  /* 0x000100004c387824 */ /* 0x000fc400078e00ff */
[----:B------:R-:W-:Y:S01]  /*a630*/  FFMA.FTZ R81, R28, R71, -R81 ;  /* 0x000000471c517223 */ /* 0x000fe20000010851 */
[----:B------:R-:W-:Y:S01]  /*a640*/  FMUL.FTZ R71, R24, R77 ;  /* 0x0000004d18477220 */ /* 0x000fe20000410000 */
[----:B------:R-:W-:Y:S01]  /*a650*/  FFMA.FTZ R83, R28, R75, R83 ;  /* 0x0000004b1c537223 */ /* 0x000fe20000010053 */
[----:B------:R-:W-:Y:S02]  /*a660*/  IMAD.U32 R28, R70, 0x10000, RZ ;  /* 0x00010000461c7824 */ /* 0x000fe400078e00ff */
[-C--:B------:R-:W-:Y:S01]  /*a670*/  FMUL.FTZ R75, R24, R69.reuse ;  /* 0x00000045184b7220 */ /* 0x080fe20000410000 */
[----:B------:R-:W-:Y:S01]  /*a680*/  FFMA.FTZ R74, R12, R69, -R71 ;  /* 0x000000450c4a7223 */ /* 0x000fe20000010847 */
[----:B------:R-:W-:Y:S02]  /*a690*/  IMAD.U32 R44, R13, 0x10000, RZ ;  /* 0x000100000d2c7824 */ /* 0x000fe400078e00ff */
[C---:B------:R-:W-:Y:S01]  /*a6a0*/  FMUL.FTZ R69, R57.reuse, R56 ;  /* 0x0000003839457220 */ /* 0x040fe20000410000 */
[----:B------:R-:W-:Y:S01]  /*a6b0*/  LOP3.LUT R76, R76, 0xffff0000, RZ, 0xc0, !PT ;  /* 0xffff00004c4c7812 */ /* 0x000fe200078ec0ff */
[-C--:B------:R-:W-:Y:S01]  /*a6c0*/  FMUL.FTZ R57, R57, R28.reuse ;  /* 0x0000001c39397220 */ /* 0x080fe20000410000 */
[----:B------:R-:W-:Y:S01]  /*a6d0*/  LOP3.LUT R70, R70, 0xffff0000, RZ, 0xc0, !PT ;  /* 0xffff000046467812 */ /* 0x000fe200078ec0ff */
[----:B------:R-:W-:Y:S01]  /*a6e0*/  FFMA.FTZ R28, R44, R28, -R69 ;  /* 0x0000001c2c1c7223 */ /* 0x000fe20000010845 */
[----:B------:R-:W-:Y:S01]  /*a6f0*/  LOP3.LUT R13, R13, 0xffff0000, RZ, 0xc0, !PT ;  /* 0xffff00000d0d7812 */ /* 0x000fe200078ec0ff */
[----:B------:R-:W-:-:S02]  /*a700*/  IMAD.U32 R58, R26, 0x10000, RZ ;  /* 0x000100001a3a7824 */ /* 0x000fc400078e00ff */
[----:B------:R-:W-:Y:S01]  /*a710*/  FFMA.FTZ R80, R12, R77, R75 ;  /* 0x0000004d0c507223 */ /* 0x000fe2000001004b */
[----:B------:R-:W-:Y:S01]  /*a720*/  FFMA.FTZ R44, R44, R56, R57 ;  /* 0x000000382c2c7223 */ /* 0x000fe20000010039 */
[----:B------:R-:W-:Y:S02]  /*a730*/  IMAD.U32 R69, R78, 0x10000, RZ ;  /* 0x000100004e457824 */ /* 0x000fe400078e00ff */
[C---:B------:R-:W-:Y:S01]  /*a740*/  FMUL.FTZ R12, R25.reuse, R76 ;  /* 0x0000004c190c7220 */ /* 0x040fe20000410000 */
[----:B------:R-:W-:Y:S02]  /*a750*/  IMAD.U32 R57, R20, 0x10000, RZ ;  /* 0x0001000014397824 */ /* 0x000fe400078e00ff */
[----:B------:R-:W-:Y:S01]  /*a760*/  FMUL.FTZ R56, R25, R70 ;  /* 0x0000004619387220 */ /* 0x000fe20000410000 */
[----:B------:R-:W-:Y:S02]  /*a770*/  IMAD.U32 R59, R27, 0x10000, RZ ;  /* 0x000100001b3b7824 */ /* 0x000fe400078e00ff */
[----:B------:R-:W-:Y:S01]  /*a780*/  FMUL.FTZ R25, R58, R69 ;  /* 0x000000453a197220 */ /* 0x000fe20000410000 */
[----:B------:R-:W-:-:S02]  /*a790*/  IMAD.U32 R24, R79, 0x10000, RZ ;  /* 0x000100004f187824 */ /* 0x000fc400078e00ff */
[C---:B------:R-:W-:Y:S01]  /*a7a0*/  FFMA.FTZ R71, R13.reuse, R70, -R12 ;  /* 0x000000460d477223 */ /* 0x040fe2000001080c */
[----:B------:R-:W-:Y:S02]  /*a7b0*/  IMAD.U32 R52, R14, 0x10000, RZ ;  /* 0x000100000e347824 */ /* 0x000fe400078e00ff */
[-C--:B------:R-:W-:Y:S01]  /*a7c0*/  FMUL.FTZ R58, R58, R57.reuse ;  /* 0x000000393a3a7220 */ /* 0x080fe20000410000 */
[----:B------:R-:W-:Y:S01]  /*a7d0*/  FFMA.FTZ R75, R13, R76, R56 ;  /* 0x0000004c0d4b7223 */ /* 0x000fe20000010038 */
[----:B------:R-:W-:Y:S02]  /*a7e0*/  IMAD.U32 R53, R15, 0x10000, RZ ;  /* 0x000100000f357824 */ /* 0x000fe400078e00ff */
[----:B------:R-:W-:Y:S01]  /*a7f0*/  FMUL.FTZ R56, R59, R24 ;  /* 0x000000183b387220 */ /* 0x000fe20000410000 */
[----:B------:R-:W-:Y:S02]  /*a800*/  IMAD.U32 R12, R21, 0x10000, RZ ;  /* 0x00010000150c7824 */ /* 0x000fe400078e00ff */
        /* <DEDUP_REMOVED lines=10> */
[----:B------:R-:W-:-:S02]  /*a8b0*/  LOP3.LUT R20, R79, 0xffff0000, RZ, 0xc0, !PT ;  /* 0xffff00004f147812 */ /* 0x000fc400078ec0ff */
[----:B------:R-:W-:Y:S01]  /*a8c0*/  LOP3.LUT R12, R21, 0xffff0000, RZ, 0xc0, !PT ;  /* 0xffff0000150c7812 */ /* 0x000fe200078ec0ff */
[----:B------:R-:W-:Y:S01]  /*a8d0*/  FMUL.FTZ R21, R26, R25 ;  /* 0x000000191a157220 */ /* 0x000fe20000410000 */
        /* <DEDUP_REMOVED lines=18> */
.L_x_12085:
[----:B------:R-:W-:Y:S05]  /*aa00*/  BSYNC B1 ;  /* 0x0000000000017941 */ /* 0x000fea0003800000 */
.L_x_12084:
[----:B------:R-:W-:Y:S02]  /*aa10*/  PRMT R0, R0, 0x5410, R3 ;  /* 0x0000541000007816 */ /* 0x000fe40000000003 */
[----:B------:R-:W-:Y:S01]  /*aa20*/  PRMT R21, R21, 0x5410, R61 ;  /* 0x0000541015157816 */ /* 0x000fe2000000003d */
[----:B------:R-:W-:Y:S06]  /*aa30*/  @P0 BRA `(.L_x_12076) ;  /* 0x00000004008c0947 */ /* 0x000fec0003800000 */
[----:B------:R-:W2:Y:S01]  /*aa40*/  LDL R52, [R1+0x430] ;  /* 0x0004300001347983 */ /* 0x000ea20000100800 */
[----:B0-----:R-:W-:Y:S01]  /*aa50*/  IMAD.IADD R12, R16, 0x1, R63 ;  /* 0x00000001100c7824 */ /* 0x001fe200078e023f */
[----:B------:R-:W-:-:S04]  /*aa60*/  SHF.R.U32.HI R13, RZ, 0x3, R195 ;  /* 0x00000003ff0d7819 */ /* 0x000fc800000116c3 */
[----:B------:R-:W-:-:S04]  /*aa70*/  LOP3.LUT R3, R195, 0x38, R12, 0xf8, !PT ;  /* 0x00000038c3037812 */ /* 0x000fc800078ef80c */
[----:B------:R-:W-:-:S05]  /*aa80*/  LOP3.LUT R12, R3, R13, RZ, 0x3c, !PT ;  /* 0x0000000d030c7212 */ /* 0x000fca00078e3cff */
[----:B------:R-:W-:-:S04]  /*aa90*/  IMAD.IADD R3, R199, 0x1, R12 ;  /* 0x00000001c7037824 */ /* 0x000fc800078e020c */
[----:B------:R-:W-:-:S05]  /*aaa0*/  IMAD R2, R3, 0x2, R2 ;  /* 0x0000000203027824 */ /* 0x000fca00078e0202 */
[----:B------:R-:W0:Y:S01]  /*aab0*/  LDS.128 R24, [R2+0x18400] ;  /* 0x0184000002187984 */ /* 0x000e220000000c00 */
[----:B------:R-:W-:Y:S02]  /*aac0*/  SHF.R.U64 R28, R8, 0x10, R9 ;  /* 0x00000010081c7819 */ /* 0x000fe40000001209 */
[----:B------:R-:W-:Y:S02]  /*aad0*/  SHF.R.U64 R20, R4, 0x10, R5 ;  /* 0x0000001004147819 */ /* 0x000fe40000001205 */
[----:B------:R-:W-:Y:S02]  /*aae0*/  PRMT R28, R0, 0x5432, R28 ;  /* 0x00005432001c7816 */ /* 0x000fe4000000001c */
[----:B------:R-:W-:Y:S02]  /*aaf0*/  SHF.R.U32.HI R44, RZ, 0x10, R9 ;  /* 0x00000010ff2c7819 */ /* 0x000fe40000011609 */
[----:B------:R-:W-:Y:S02]  /*ab00*/  PRMT R65, R65, 0x5410, R20 ;  /* 0x0000541041417816 */ /* 0x000fe40000000014 */
[----:B------:R-:W-:-:S02]  /*ab10*/  SHF.R.U64 R4, R10, 0x10, R11 ;  /* 0x000000100a047819 */ /* 0x000fc4000000120b */
[----:B------:R-:W-:Y:S02]  /*ab20*/  SHF.R.U64 R3, R6, 0x10, R7 ;  /* 0x0000001006037819 */ /* 0x000fe40000001207 */
[----:B------:R-:W-:Y:S02]  /*ab30*/  SHF.R.U32.HI R5, RZ, 0x10, R5 ;  /* 0x00000010ff057819 */ /* 0x000fe40000011605 */
[----:B------:R-:W-:Y:S02]  /*ab40*/  SHF.R.U32.HI R11, RZ, 0x10, R11 ;  /* 0x00000010ff0b7819 */ /* 0x000fe4000001160b */
[----:B------:R-:W-:Y:S01]  /*ab50*/  PRMT R44, R21, 0x5432, R44 ;  /* 0x00005432152c7816 */ /* 0x000fe2000000002c */
[----:B------:R-:W-:Y:S01]  /*ab60*/  IMAD.U32 R21, R65, 0x10000, RZ ;  /* 0x0001000041157824 */ /* 0x000fe200078e00ff */
[----:B------:R-:W-:Y:S02]  /*ab70*/  SHF.R.U32.HI R7, RZ, 0x10, R7 ;  /* 0x00000010ff077819 */ /* 0x000fe40000011607 */
[----:B------:R-:W-:-:S02]  /*ab80*/  PRMT R20, R0, 0x5410, R3 ;  /* 0x0000541000147816 */ /* 0x000fc40000000003 */
[----:B------:R-:W-:Y:S02]  /*ab90*/  PRMT R66, R66, 0x5410, R5 ;  /* 0x0000541042427816 */ /* 0x000fe40000000005 */
[----:B------:R-:W-:Y:S02]  /*aba0*/  PRMT R67, R67, 0x5410, R4 ;  /* 0x0000541043437816 */ /* 0x000fe40000000004 */
[----:B------:R-:W-:Y:S02]  /*abb0*/  PRMT R68, R68, 0x5410, R11 ;  /* 0x0000541044447816 */ /* 0x000fe4000000000b */
[----:B------:R-:W-:Y:S01]  /*abc0*/  PRMT R60, R60, 0x5410, R7 ;  /* 0x000054103c3c7816 */ /* 0x000fe20000000007 */
[C---:B0-----:R-:W-:Y:S01]  /*abd0*/  IMAD.U32 R8, R24.reuse, 0x10000, RZ ;  /* 0x0001000018087824 */ /* 0x041fe200078e00ff */
[----:B------:R-:W-:Y:S01]  /*abe0*/  LOP3.LUT R9, R24, 0xffff0000, RZ, 0xc0, !PT ;  /* 0xffff000018097812 */ /* 0x000fe200078ec0ff */
[C---:B------:R-:W-:Y:S01]  /*abf0*/  IMAD.U32 R10, R25.reuse, 0x10000, RZ ;  /* 0x00010000190a7824 */ /* 0x040fe200078e00ff */
[----:B------:R-:W-:Y:S01]  /*ac00*/  LOP3.LUT R24, R25, 0xffff0000, RZ, 0xc0, !PT ;  /* 0xffff000019187812 */ /* 0x000fe200078ec0ff */
[----:B------:R-:W-:-:S02]  /*ac10*/  IMAD.U32 R25, R28, 0x10000, RZ ;  /* 0x000100001c197824 */ /* 0x000fc400078e00ff */
[C---:B------:R-:W-:Y:S02]  /*ac20*/  FMUL.FTZ R57, R8.reuse, R21 ;  /* 0x0000001508397220 */ /* 0x040fe40000410000 */
[----:B------:R-:W-:Y:S01]  /*ac30*/  FMUL.FTZ R53, R8, R25 ;  /* 0x0000001908357220 */ /* 0x000fe20000410000 */
[----:B------:R-:W-:Y:S02]  /*ac40*/  IMAD.U32 R11, R26, 0x10000, RZ ;  /* 0x000100001a0b7824 */ /* 0x000fe400078e00ff */
[----:B------:R-:W-:Y:S01]  /*ac50*/  IMAD.U32 R8, R68, 0x10000, RZ ;  /* 0x0001000044087824 */ /* 0x000fe200078e00ff */
[----:B------:R-:W-:Y:S01]  /*ac60*/  LOP3.LUT R28, R28, 0xffff0000, RZ, 0xc0, !PT ;  /* 0xffff00001c1c7812 */ /* 0x000fe200078ec0ff */
        /* <DEDUP_REMOVED lines=10> */
[----:B------:R-:W-:Y:S01]  /*ad10*/  LOP3.LUT R13, R26, 0xffff0000, RZ, 0xc0, !PT ;  /* 0xffff00001a0d7812 */ /* 0x000fe200078ec0ff */
[----:B------:R-:W-:Y:S01]  /*ad20*/  FFMA.FTZ R53, R0, R21, -R53 ;  /* 0x0000001500357223 */ /* 0x000fe20000010835 */
[----:B------:R-:W-:Y:S01]  /*ad30*/  LOP3.LUT R26, R27, 0xffff0000, RZ, 0xc0, !PT ;  /* 0xffff00001b1a7812 */ /* 0x000fe200078ec0ff */
[----:B------:R-:W-:-:S02]  /*ad40*/  IMAD.U32 R27, R44, 0x10000, RZ ;  /* 0x000100002c1b7824 */ /* 0x000fc400078e00ff */
[----:B------:R-:W-:Y:S01]  /*ad50*/  FFMA.FTZ R57, R0, R25, R57 ;  /* 0x0000001900397223 */ /* 0x000fe20000010039 */
[----:B------:R-:W-:Y:S02]  /*ad60*/  IMAD.U32 R21, R66, 0x10000, RZ ;  /* 0x0001000042157824 */ /* 0x000fe400078e00ff */
[----:B------:R-:W-:Y:S02]  /*ad70*/  IMAD.U32 R0, R60, 0x10000, RZ ;  /* 0x000100003c007824 */ /* 0x000fe400078e00ff */
[C---:B------:R-:W-:Y:S01]  /*ad80*/  FMUL.FTZ R59, R10.reuse, R27 ;  /* 0x0000001b0a3b7220 */ /* 0x040fe20000410000 */
[-C--:B------:R-:W-:Y:S01]  /*ad90*/  FMUL.FTZ R25, R10, R21.reuse ;  /* 0x000000150a197220 */ /* 0x080fe20000410000 */
[C---:B------:R-:W-:Y:S01]  /*ada0*/  FMUL.FTZ R10, R15.reuse, R8 ;  /* 0x000000080f0a7220 */ /* 0x040fe20000410000 */
[-C--:B------:R-:W-:Y:S01]  /*adb0*/  FMUL.FTZ R15, R15, R0.reuse ;  /* 0x000000000f0f7220 */ /* 0x080fe20000410000 */
[C---:B------:R-:W-:Y:S01]  /*adc0*/  FFMA.FTZ R59, R4.reuse, R21, -R59 ;  /* 0x00000015043b7223 */ /* 0x040fe2000001083b */
[----:B------:R-:W-:Y:S01]  /*add0*/  FFMA.FTZ R25, R4, R27, R25 ;  /* 0x0000001b04197223 */ /* 0x000fe20000010019 */
[----:B------:R-:W-:Y:S01]  /*ade0*/  FFMA.FTZ R21, R7, R0, -R10 ;  /* 0x0000000007157223 */ /* 0x000fe2000001080a */
[----:B------:R-:W-:Y:S01]  /*adf0*/  LOP3.LUT R0, R65, 0xffff0000, RZ, 0xc0, !PT ;  /* 0xffff000041007812 */ /* 0x000fe200078ec0ff */
[----:B------:R-:W-:Y:S01]  /*ae00*/  FFMA.FTZ R27, R7, R8, R15 ;  /* 0x00000008071b7223 */ /* 0x000fe2000001000f */
[----:B------:R-:W-:Y:S01]  /*ae10*/  FMUL.FTZ R4, R9, R28 ;  /* 0x0000001c09047220 */ /* 0x000fe20000410000 */
[----:B------:R-:W-:-:S02]  /*ae20*/  LOP3.LUT R7, R66, 0xffff0000, RZ, 0xc0, !PT ;  /* 0xffff000042077812 */ /* 0x000fc400078ec0ff */
[----:B------:R-:W-:Y:S01]  /*ae30*/  LOP3.LUT R15, R44, 0xffff0000, RZ, 0xc0, !PT ;  /* 0xffff00002c0f7812 */ /* 0x000fe200078ec0ff */
[-C--:B------:R-:W-:Y:S01]  /*ae40*/  FMUL.FTZ R10, R9, R0.reuse ;  /* 0x00000000090a7220 */ /* 0x080fe20000410000 */
[----:B------:R-:W-:Y:S01]  /*ae50*/  FFMA.FTZ R8, R3, R0, -R4 ;  /* 0x0000000003087223 */ /* 0x000fe20000010804 */
[----:B------:R-:W-:Y:S02]  /*ae60*/  IMAD.U32 R4, R67, 0x10000, RZ ;  /* 0x0001000043047824 */ /* 0x000fe400078e00ff */
[C---:B------:R-:W-:Y:S01]  /*ae70*/  FMUL.FTZ R44, R24.reuse, R7 ;  /* 0x00000007182c7220 */ /* 0x040fe20000410000 */
[----:B------:R-:W-:Y:S01]  /*ae80*/  FMUL.FTZ R9, R24, R15 ;  /* 0x0000000f18097220 */ /* 0x000fe20000410000 */
[----:B------:R-:W-:Y:S02]  /*ae90*/  IMAD.U32 R0, R20, 0x10000, RZ ;  /* 0x0001000014007824 */ /* 0x000fe400078e00ff */
[----:B------:R-:W-:Y:S01]  /*aea0*/  FFMA.FTZ R10, R3, R28, R10 ;  /* 0x0000001c030a7223 */ /* 0x000fe2000001000a */
[C---:B------:R-:W-:Y:S01]  /*aeb0*/  FMUL.FTZ R28, R11.reuse, R4 ;  /* 0x000000040b1c7220 */ /* 0x040fe20000410000 */
[C---:B------:R-:W-:Y:S01]  /*aec0*/  FFMA.FTZ R24, R12.reuse, R7, -R9 ;  /* 0x000000070c187223 */ /* 0x040fe20000010809 */
[----:B------:R-:W-:Y:S01]  /*aed0*/  FFMA.FTZ R44, R12, R15, R44 ;  /* 0x0000000f0c2c7223 */ /* 0x000fe2000001002c */
[----:B------:R-:W-:Y:S01]  /*aee0*/  LOP3.LUT R20, R20, 0xffff0000, RZ, 0xc0, !PT ;  /* 0xffff000014147812 */ /* 0x000fe200078ec0ff */
[----:B------:R-:W-:Y:S01]  /*aef0*/  FMUL.FTZ R12, R11, R0 ;  /* 0x000000000b0c7220 */ /* 0x000fe20000410000 */
[----:B------:R-:W-:-:S02]  /*af00*/  LOP3.LUT R67, R67, 0xffff0000, RZ, 0xc0, !PT ;  /* 0xffff000043437812 */ /* 0x000fc400078ec0ff */
[----:B------:R-:W-:Y:S02]  /*af10*/  LOP3.LUT R7, R68, 0xffff0000, RZ, 0xc0, !PT ;  /* 0xffff000044077812 */ /* 0x000fe400078ec0ff */
[----:B------:R-:W-:Y:S01]  /*af20*/  LOP3.LUT R3, R60, 0xffff0000, RZ, 0xc0, !PT ;  /* 0xffff00003c037812 */ /* 0x000fe200078ec0ff */
[C---:B------:R-:W-:Y:S01]  /*af30*/  FFMA.FTZ R28, R5.reuse, R0, -R28 ;  /* 0x00000000051c7223 */ /* 0x040fe2000001081c */
[----:B------:R-:W-:Y:S01]  /*af40*/  FFMA.FTZ R12, R5, R4, R12 ;  /* 0x00000004050c7223 */ /* 0x000fe2000001000c */
[CC--:B------:R-:W-:Y:S01]  /*af50*/  FMUL.FTZ R0, R13.reuse, R20.reuse ;  /* 0x000000140d007220 */ /* 0x0c0fe20000410000 */
[----:B------:R-:W-:Y:S01]  /*af60*/  FMUL.FTZ R5, R13, R67 ;  /* 0x000000430d057220 */ /* 0x000fe20000410000 */
[C---:B------:R-:W-:Y:S01]  /*af70*/  FMUL.FTZ R9, R26.reuse, R7 ;  /* 0x000000071a097220 */ /* 0x040fe20000410000 */
[----:B------:R-:W-:Y:S01]  /*af80*/  FMUL.FTZ R26, R26, R3 ;  /* 0x000000031a1a7220 */ /* 0x000fe20000410000 */
        /* <DEDUP_REMOVED lines=14> */
.L_x_12076:
[----:B------:R-:W-:Y:S05]  /*b070*/  BSYNC B0 ;  /* 0x0000000000007941 */ /* 0x000fea0003800000 */
.L_x_12062:
        /* <DEDUP_REMOVED lines=8> */
.L_x_12059:
[----:B------:R-:W4:Y:S01]  /*b100*/  S2R R0, SR_TID.X ;  /* 0x0000000000007919 */ /* 0x000f220000002100 */
[----:B0123--:R-:W-:Y:S02]  /*b110*/  IMAD.U32 R4, RZ, RZ, UR44 ;  /* 0x0000002cff047e24 */ /* 0x00ffe4000f8e00ff */
[----:B------:R-:W-:Y:S01]  /*b120*/  IMAD.U32 R5, RZ, RZ, UR45 ;  /* 0x0000002dff057e24 */ /* 0x000fe2000f8e00ff */
[----:B------:R-:W-:Y:S05]  /*b130*/  WARPSYNC.ALL ;  /* 0x0000000000007948 */ /* 0x000fea0003800000 */
[----:B------:R-:W-:Y:S01]  /*b140*/  IMAD.MOV.U32 R6, RZ, RZ, R40 ;  /* 0x000000ffff067224 */ /* 0x000fe200078e0028 */
[----:B------:R-:W-:Y:S01]  /*b150*/  UIADD3 UR4, UP0, UR44, 0x1cc, URZ ;  /* 0x000001cc2c047890 */ /* 0x000fe2000ff1e03f */
[----:B------:R-:W-:-:S02]  /*b160*/  IMAD.MOV.U32 R7, RZ, RZ, R48 ;  /* 0x000000ffff077224 */ /* 0x000fc400078e0030 */
[----:B------:R-:W-:Y:S01]  /*b170*/  IMAD.MOV.U32 R8, RZ, RZ, R41 ;  /* 0x000000ffff087224 */ /* 0x000fe200078e0029 */
[----:B------:R-:W-:Y:S01]  /*b180*/  UIADD3.X UR5, URZ, UR45, URZ, UP0, !UPT ;  /* 0x0000002d3f057290 */ /* 0x000fe200087fe43f */
[----:B------:R-:W-:Y:S01]  /*b190*/  IMAD.MOV.U32 R9, RZ, RZ, R50 ;  /* 0x000000ffff097224 */ /* 0x000fe200078e0032 */
[----:B------:R0:W-:Y:S01]  /*b1a0*/  STL.128 [R1+0x160], R4 ;  /* 0x0001600401007387 */ /* 0x0001e20000100c00 */
[----:B------:R-:W-:Y:S02]  /*b1b0*/  IMAD.MOV.U32 R10, RZ, RZ, R49 ;  /* 0x000000ffff0a7224 */ /* 0x000fe400078e0031 */
[----:B------:R-:W-:Y:S02]  /*b1c0*/  IMAD.MOV.U32 R11, RZ, RZ, R55 ;  /* 0x000000ffff0b7224 */ /* 0x000fe400078e0037 */
[----:B------:R-:W-:-:S03]  /*b1d0*/  IMAD.U32 R2, RZ, RZ, UR44 ;  /* 0x0000002cff027e24 */ /* 0x000fc6000f8e00ff */
[----:B------:R1:W-:Y:S02]  /*b1e0*/  STL.128 [R1+0x150], R8 ;  /* 0x0001500801007387 */ /* 0x0003e40000100c00 */
[----:B------:R-:W-:Y:S02]  /*b1f0*/  IADD3 R2, P1, R2, 0x1c0, RZ ;  /* 0x000001c002027810 */ /* 0x000fe40007f3e0ff */
[----:B----4-:R-:W-:Y:S01]  /*b200*/  SHF.R.U32.HI R3, RZ, 0x7, R0 ;  /* 0x00000007ff037819 */ /* 0x010fe20000011600 */
[----:B------:R-:W-:Y:S02]  /*b210*/  IMAD.U32 R0, RZ, RZ, UR44 ;  /* 0x0000002cff007e24 */ /* 0x000fe4000f8e00ff */
[----:B0-----:R-:W-:Y:S02]  /*b220*/  IMAD.MOV.U32 R4, RZ, RZ, R30 ;  /* 0x000000ffff047224 */ /* 0x001fe400078e001e */
[----:B------:R-:W-:Y:S01]  /*b230*/  IMAD.MOV.U32 R5, RZ, RZ, R51 ;  /* 0x000000ffff057224 */ /* 0x000fe200078e0033 */
[----:B------:R-:W-:Y:S01]  /*b240*/  IADD3 R0, P0, R0, 0x80, RZ ;  /* 0x0000008000007810 */ /* 0x000fe20007f1e0ff */
[----:B------:R-:W-:-:S02]  /*b250*/  IMAD.MOV.U32 R6, RZ, RZ, R35 ;  /* 0x000000ffff067224 */ /* 0x000fc400078e0023 */
[----:B------:R-:W-:Y:S02]  /*b260*/  IMAD.MOV.U32 R7, RZ, RZ, R45 ;  /* 0x000000ffff077224 */ /* 0x000fe400078e002d */
[----:B-1----:R-:W-:Y:S02]  /*b270*/  IMAD.MOV.U32 R8, RZ, RZ, R31 ;  /* 0x000000ffff087224 */ /* 0x002fe400078e001f */
[----:B------:R-:W-:Y:S01]  /*b280*/  IMAD.MOV.U32 R9, RZ, RZ, R54 ;  /* 0x000000ffff097224 */ /* 0x000fe200078e0036 */
[----:B------:R0:W-:Y:S01]  /*b290*/  STL.128 [R1+0x190], R4 ;  /* 0x0001900401007387 */ /* 0x0001e20000100c00 */
[----:B------:R-:W-:Y:S02]  /*b2a0*/  IMAD.MOV.U32 R10, RZ, RZ, R39 ;  /* 0x000000ffff0a7224 */ /* 0x000fe400078e0027 */
[----:B------:R-:W-:Y:S02]  /*b2b0*/  IMAD.MOV.U32 R11, RZ, RZ, R46 ;  /* 0x000000ffff0b7224 */ /* 0x000fe400078e002e */
[----:B------:R-:W-:-:S02]  /*b2c0*/  VIADD R12, R3, 0x8 ;  /* 0x00000008030c7836 */ /* 0x000fc40000000000 */
[----:B------:R-:W-:Y:S01]  /*b2d0*/  IMAD.X R3, RZ, RZ, UR45, P1 ;  /* 0x0000002dff037e24 */ /* 0x000fe200088e06ff */
[----:B------:R1:W-:Y:S04]  /*b2e0*/  STL.128 [R1+0x180], R8 ;  /* 0x0001800801007387 */ /* 0x0003e80000100c00 */
[----:B------:R-:W-:Y:S01]  /*b2f0*/  STL.64 [R1+0x148], R2 ;  /* 0x0001480201007387 */ /* 0x000fe20000100a00 */
[----:B0-----:R-:W-:Y:S02]  /*b300*/  IMAD.MOV.U32 R4, RZ, RZ, R34 ;  /* 0x000000ffff047224 */ /* 0x001fe400078e0022 */
[----:B------:R-:W-:Y:S02]  /*b310*/  IMAD.MOV.U32 R5, RZ, RZ, R43 ;  /* 0x000000ffff057224 */ /* 0x000fe400078e002b */
[----:B------:R-:W-:-:S02]  /*b320*/  IMAD.MOV.U32 R6, RZ, RZ, R33 ;  /* 0x000000ffff067224 */ /* 0x000fc400078e0021 */
[----:B------:R-:W-:Y:S02]  /*b330*/  IMAD.MOV.U32 R7, RZ, RZ, R42 ;  /* 0x000000ffff077224 */ /* 0x000fe400078e002a */
[----:B-1----:R-:W-:Y:S02]  /*b340*/  IMAD.X R9, RZ, RZ, UR45, P0 ;  /* 0x0000002dff097e24 */ /* 0x002fe400080e06ff */
[----:B------:R-:W-:Y:S01]  /*b350*/  IMAD.U32 R8, RZ, RZ, UR4 ;  /* 0x00000004ff087e24 */ /* 0x000fe2000f8e00ff */
[----:B------:R0:W-:Y:S01]  /*b360*/  STL.128 [R1+0x1a0], R4 ;  /* 0x0001a00401007387 */ /* 0x0001e20000100c00 */
[----:B------:R-:W-:Y:S02]  /*b370*/  IMAD.U32 R11, RZ, RZ, UR5 ;  /* 0x00000005ff0b7e24 */ /* 0x000fe4000f8e00ff */
[----:B0-----:R-:W-:Y:S02]  /*b380*/  IMAD.MOV.U32 R4, RZ, RZ, R38 ;  /* 0x000000ffff047224 */ /* 0x001fe400078e0026 */
[----:B------:R-:W-:-:S02]  /*b390*/  IMAD.MOV.U32 R5, RZ, RZ, R36 ;  /* 0x000000ffff057224 */ /* 0x000fc400078e0024 */
[----:B------:R-:W-:Y:S02]  /*b3a0*/  IMAD.MOV.U32 R6, RZ, RZ, R0 ;  /* 0x000000ffff067224 */ /* 0x000fe400078e0000 */
[----:B------:R-:W-:Y:S02]  /*b3b0*/  IMAD.MOV.U32 R7, RZ, RZ, R9 ;  /* 0x000000ffff077224 */ /* 0x000fe400078e0009 */
[----:B------:R-:W-:-:S03]  /*b3c0*/  VIADD R0, R206, 0xffffffff ;  /* 0xffffffffce007836 */ /* 0x000fc60000000000 */
[----:B------:R0:W-:Y:S02]  /*b3d0*/  STL.128 [R1+0x1b0], R4 ;  /* 0x0001b00401007387 */ /* 0x0001e40000100c00 */
[----:B0-----:R-:W-:Y:S02]  /*b3e0*/  IMAD.MOV.U32 R4, RZ, RZ, R32 ;  /* 0x000000ffff047224 */ /* 0x001fe400078e0020 */
[----:B------:R-:W-:Y:S02]  /*b3f0*/  IMAD.MOV.U32 R5, RZ, RZ, R37 ;  /* 0x000000ffff057224 */ /* 0x000fe400078e0025 */
[----:B------:R-:W-:Y:S02]  /*b400*/  IMAD.MOV.U32 R6, RZ, RZ, R8 ;  /* 0x000000ffff067224 */ /* 0x000fe400078e0008 */
[----:B------:R-:W-:Y:S02]  /*b410*/  IMAD.MOV.U32 R7, RZ, RZ, R11 ;  /* 0x000000ffff077224 */ /* 0x000fe400078e000b */
[----:B------:R-:W-:-:S03]  /*b420*/  IMAD.U32 R8, RZ, RZ, UR44 ;  /* 0x0000002cff087e24 */ /* 0x000fc6000f8e00ff */
[----:B------:R0:W-:Y:S01]  /*b430*/  STL.128 [R1+0x170], R4 ;  /* 0x0001700401007387 */ /* 0x0001e20000100c00 */
[----:B------:R-:W-:Y:S01]  /*b440*/  VIADD R8, R8, 0x148 ;  /* 0x0000014808087836 */ /* 0x000fe20000000000 */
[----:B------:R0:W-:Y:S06]  /*b450*/  BAR.SYNC.DEFER_BLOCKING R12, 0x100 ;  /* 0x0004000c0000751d */ /* 0x0001ec0000010000 */
[----:B0----5:R-:W-:Y:S05]  /*b460*/  CALL.REL.NOINC `($_ZN7cutlass13device_kernelIN5flash11enable_sm90INS1_16FlashAttnFwdSm90INS1_25CollectiveMainloopFwdSm90ILi2EN4cute5tupleIJNS5_1CILi1EEES8_S8_EEENS6_IJNS7_ILi128EEENS7_ILi96EEENS7_ILi64EEEEEELi256ENS_10bfloat16_tEfNS_4arch4Sm90ELb0ELb1ELb1ELb1ELb1ELb1ELb0ELb1ELb0ELb1ELb1ELb0EEENS1_21CollectiveEpilogueFwdINS6_IJSA_NS7_ILi256EEESB_EEES9_SE_SG_Li256ELb1ELb1ELb1ELb0EEENS1_36VarlenDynamicPersistentTileSchedulerILi128ELi96ELi256ELi128ELb1ELb1ELb1ELb1ELb0ELb1EEEEEEEEEvNT_6ParamsE$_ZZN5flash25CollectiveMainloopFwdSm90ILi2EN4cute5tupleIJNS1_1CILi1EEES4_S4_EEENS2_IJNS3_ILi128EEENS3_ILi96EEENS3_ILi64EEEEEELi256EN7cutlass10bfloat16_tEfNSA_4arch4Sm90ELb0ELb1ELb1ELb1ELb1ELb1ELb0ELb1ELb0ELb1ELb1ELb0EE3mmaINS_16FlashAttnFwdSm90ISE_NS_21CollectiveEpilogueFwdINS2_IJS6_NS3_ILi256EEES7_EEES5_SB_SD_Li256ELb1ELb1ELb1ELb0EEENS_36VarlenDynamicPersistentTileSchedulerILi128ELi96ELi256ELi128ELb1ELb1ELb1ELb1ELb0ELb1EEEE13SharedStorageENS1_6TensorINS1_11ArrayEngineIfLm128EEENS1_6LayoutINS2_IJNS2_IJNS3_ILi2EEEST_NS3_ILi32EEEEEES4_S4_EEENS2_IJNS2_IJS4_ST_NS3_ILi4EEEEEENS3_ILi0EEESZ_EEEEEEENS_7SoftmaxILi2ELi0EEEEEbRKNSE_6ParamsENSA_13PipelineAsyncILi2EEES19_RNSA_13PipelineStateILj2EEERT0_RT1_iRiRKNS_16SeqlenInfoQKNewKILb1ELb1EEENS2_IJiiiiEEERT_ENKUliT_T0_T1_E_clIZSF_ISO_S12_S14_EbS17_S19_S19_S1C_S1E_S1G_iS1H_S1L_S1M_S1O_EUlRS1P_iE0_NS3_ILb1EEES1W_EEDaiS1P_S1Q_S1R_) ;  /* 0x0000028c00307944 */ /* 0x021fea0003c00000 */
        /* <DEDUP_REMOVED lines=9> */
[----:B---3--:R-:W-:Y:S02]  /*b500*/  @P0 SHF.R.U32.HI R0, RZ, R6, R5 ;  /* 0x00000006ff000219 */ /* 0x008fe40000011605 */
[----:B-1----:R-:W-:-:S03]  /*b510*/  ISETP.GE.AND P0, PT, R3, 0x1, PT ;  /* 0x000000010300780c */ /* 0x002fc60003f06270 */
[----:B------:R-:W-:Y:S02]  /*b520*/  IMAD.IADD R207, R207, 0x1, R0 ;  /* 0x00000001cfcf7824 */ /* 0x000fe400078e0200 */
[----:B------:R-:W-:Y:S02]  /*b530*/  VIADD R0, R206, 0xfffffffe ;  /* 0xfffffffece007836 */ /* 0x000fe40000000000 */
        /* <DEDUP_REMOVED lines=13> */
.L_x_12088:
[----:B------:R-:W-:-:S13]  /*b610*/  ISETP.NE.AND P0, PT, R3, 0x1, PT ;  /* 0x000000010300780c */ /* 0x000fda0003f05270 */
[----:B------:R-:W0:Y:S02]  /*b620*/  @P0 LDC.64 R6, c[0x0][0x9e8] ;  /* 0x00027a00ff060b82 */ /* 0x000e240000000a00 */
[----:B0-----:R-:W-:-:S05]  /*b630*/  @P0 IMAD.HI.U32 R6, R5, R6, RZ ;  /* 0x0000000605060227 */ /* 0x001fca00078e00ff */
[----:B------:R-:W-:-:S07]  /*b640*/  @P0 SHF.R.U32.HI R5, RZ, R7, R6 ;  /* 0x00000007ff050219 */ /* 0x000fce0000011606 */
.L_x_12089:
[----:B------:R-:W-:Y:S05]  /*b650*/  BSYNC B0 ;  /* 0x0000000000007941 */ /* 0x000fea0003800000 */
.L_x_12087:
[----:B------:R-:W-:-:S05]  /*b660*/  IMAD R3, R5, R3, R3 ;  /* 0x0000000305037224 */ /* 0x000fca00078e0203 */
[----:B------:R-:W-:-:S07]  /*b670*/  VIMNMX R2, R2, R3, PT ;  /* 0x0000000302027248 */ /* 0x000fce0003fe0100 */
.L_x_12086:
[----:B------:R-:W-:-:S05]  /*b680*/  IMAD.HI R2, R2, 0x2aaaaaab, RZ ;  /* 0x2aaaaaab02027827 */ /* 0x000fca00078e02ff */
[----:B------:R-:W-:-:S04]  /*b690*/  SHF.R.U32.HI R3, RZ, 0x1f, R2 ;  /* 0x0000001fff037819 */ /* 0x000fc80000011602 */
[----:B------:R-:W-:-:S04]  /*b6a0*/  LEA.HI.SX32 R3, R2, R3, 0x1c ;  /* 0x0000000302037211 */ /* 0x000fc800078fe2ff */
[----:B------:R-:W-:-:S04]  /*b6b0*/  VIMNMX R3, R198, R3, !PT ;  /* 0x00000003c6037248 */ /* 0x000fc80007fe0100 */
[----:B------:R-:W-:-:S13]  /*b6c0*/  ISETP.GE.AND P0, PT, R0, R3, PT ;  /* 0x000000030000720c */ /* 0x000fda0003f06270 */
[----:B------:R-:W-:Y:S05]  /*b6d0*/  @!P0 BRA `(.L_x_12090) ;  /* 0x0000007400108947 */ /* 0x000fea0003800000 */
.L_x_12119:
[----:B------:R-:W2:Y:S04]  /*b6e0*/  LDL R4, [R1+0x1c0] ;  /* 0x0001c00001047983 */ /* 0x000ea80000100800 */
[----:B0-----:R-:W3:Y:S01]  /*b6f0*/  LDL R2, [R1+0x1c8] ;  /* 0x0001c80001027983 */ /* 0x001ee20000100800 */
[----:B--2---:R-:W-:-:S05]  /*b700*/  VIADD R4, R4, 0x1 ;  /* 0x0000000104047836 */ /* 0x004fca0000000000 */
[----:B------:R-:W-:-:S13]  /*b710*/  ISETP.NE.AND P0, PT, R4, 0x2, PT ;  /* 0x000000020400780c */ /* 0x000fda0003f05270 */
[----:B------:R0:W5:Y:S04]  /*b720*/  @P0 LDL R6, [R1+0x1c4] ;  /* 0x0001c40001060983 */ /* 0x0001680000100800 */
[----:B------:R-:W2:Y:S01]  /*b730*/  @!P0 LDL R5, [R1+0x1c4] ;  /* 0x0001c40001058983 */ /* 0x000ea20000100800 */
[----:B---3--:R-:W-:Y:S02]  /*b740*/  VIADD R2, R2, 0x1 ;  /* 0x0000000102027836 */ /* 0x008fe40000000000 */
[----:B------:R-:W-:Y:S02]  /*b750*/  IMAD.U32 R8, RZ, RZ, UR44 ;  /* 0x0000002cff087e24 */ /* 0x000fe4000f8e00ff */
[----:B------:R-:W-:Y:S01]  /*b760*/  IMAD.U32 R9, RZ, RZ, UR45 ;  /* 0x0000002dff097e24 */ /* 0x000fe2000f8e00ff */
        /* <DEDUP_REMOVED lines=13> */
.L_x_12092:
[----:B------:R-:W-:Y:S05]  /*b840*/  BSYNC B0 ;  /* 0x0000000000007941 */ /* 0x000fea0003800000 */
.L_x_12091:
[----:B------:R-:W-:Y:S02]  /*b850*/  IMAD.U32 R8, RZ, RZ, UR44 ;  /* 0x0000002cff087e24 */ /* 0x000fe4000f8e00ff */
[----:B------:R-:W-:-:S06]  /*b860*/  IMAD.U32 R9, RZ, RZ, UR45 ;  /* 0x0000002dff097e24 */ /* 0x000fcc000f8e00ff */
[----:B------:R-:W2:Y:S01]  /*b870*/  LD.E.64 R8, desc[UR42][R8.64+0x18] ;  /* 0x0000182a08087980 */ /* 0x000ea2000c101b00 */
[----:B-----5:R-:W-:Y:S01]  /*b880*/  SHF.L.U32 R11, R6, 0x1f, RZ ;  /* 0x0000001f060b7819 */ /* 0x020fe200000006ff */
[----:B------:R-:W-:Y:S02]  /*b890*/  IMAD.U32 R6, RZ, RZ, UR44 ;  /* 0x0000002cff067e24 */ /* 0x000fe4000f8e00ff */
[----:B------:R-:W-:Y:S01]  /*b8a0*/  IMAD.U32 R7, RZ, RZ, UR45 ;  /* 0x0000002dff077e24 */ /* 0x000fe2000f8e00ff */
        /* <DEDUP_REMOVED lines=10> */
.L_x_12094:
[----:B------:R-:W-:Y:S05]  /*b950*/  BSYNC B0 ;  /* 0x0000000000007941 */ /* 0x000fea0003800000 */
.L_x_12093:
[----:B------:R-:W-:Y:S04]  /*b960*/  BSSY B0, `(.L_x_12095) ;  /* 0x000000a000007945 */ /* 0x000fe80003800000 */
[----:B------:R-:W-:Y:S05]  /*b970*/  @P0 BRA `(.L_x_12096) ;  /* 0x0000000000200947 */ /* 0x000fea0003800000 */
[----:B------:R-:W-:Y:S02]  /*b980*/  IMAD.U32 R4, RZ, RZ, UR44 ;  /* 0x0000002cff047e24 */ /* 0x000fe4000f8e00ff */
[----:B------:R-:W-:-:S06]  /*b990*/  IMAD.U32 R5, RZ, RZ, UR45 ;  /* 0x0000002dff057e24 */ /* 0x000fcc000f8e00ff */
[----:B------:R-:W2:Y:S01]  /*b9a0*/  LD.E.64 R4, desc[UR42][R4.64+0x18] ;  /* 0x0000182a04047980 */ /* 0x000ea2000c101b00 */
[----:B-----5:R-:W-:Y:S02]  /*b9b0*/  SHF.L.U32 R9, R13, 0x1f, RZ ;  /* 0x0000001f0d097819 */ /* 0x020fe400000006ff */
[----:B--2---:R-:W-:-:S05]  /*b9c0*/  MOV R7, R4 ;  /* 0x0000000400077202 */ /* 0x004fca0000000f00 */
[----:B------:R-:W-:-:S04]  /*b9d0*/  IMAD R2, R12, 0x8, R7 ;  /* 0x000000080c027824 */ /* 0x000fc800078e0207 */
[----:B------:R-:W0:Y:S02]  /*b9e0*/  SYNCS.PHASECHK.TRANS64.TRYWAIT P0, [R2+URZ], R9 ;  /* 0x00000009020075a7 */ /* 0x000e24000800017f */
[----:B0-----:R-:W-:Y:S05]  /*b9f0*/  @!P0 BRA `(.L_x_12097) ;  /* 0x0000023c00fc8947 */ /* 0x001fea0003800000 */
.L_x_12096:
[----:B------:R-:W-:Y:S05]  /*ba00*/  BSYNC B0 ;  /* 0x0000000000007941 */ /* 0x000fea0003800000 */
.L_x_12095:
[----:B-----5:R-:W2:Y:S04]  /*ba10*/  LDL R13, [R1+0x1c0] ;  /* 0x0001c000010d7983 */ /* 0x020ea80000100800 */
[----:B------:R-:W2:Y:S01]  /*ba20*/  LDL.64 R4, [R1+0x78] ;  /* 0x0000780001047983 */ /* 0x000ea20000100a00 */
[----:B------:R-:W-:Y:S05]  /*ba30*/  WARPSYNC.ALL ;  /* 0x0000000000007948 */ /* 0x000fea0003800000 */
[----:B------:R-:W3:Y:S04]  /*ba40*/  LDL.64 R14, [R1+0x70] ;  /* 0x00007000010e7983 */ /* 0x000ee80000100a00 */
[----:B------:R-:W4:Y:S04]  /*ba50*/  LDL.64 R6, [R1+0x70] ;  /* 0x0000700001067983 */ /* 0x000f280000100a00 */
[----:B0-----:R-:W4:Y:S01]  /*ba60*/  LDL.64 R8, [R1+0x70] ;  /* 0x0000700001087983 */ /* 0x001f220000100a00 */
[----:B--2---:R-:W-:-:S03]  /*ba70*/  IMAD R4, R13, 0x300, R4 ;  /* 0x000003000d047824 */ /* 0x004fc600078e0204 */
[----:B------:R-:W2:Y:S01]  /*ba80*/  LDL.64 R10, [R1+0x70] ;  /* 0x00007000010a7983 */ /* 0x000ea20000100a00 */
[----:B------:R-:W-:Y:S01]  /*ba90*/  R2UR UR7, R5 ;  /* 0x00000000050772ca */ /* 0x000fe200000e0000 */
[----:B------:R-:W-:Y:S01]  /*baa0*/  WARPGROUP.ARRIVE ;  /* 0x00000000000079c5 */ /* 0x000fe20000000000 */
[C---:B------:R-:W-:Y:S01]  /*bab0*/  R2UR UR6, R4.reuse ;  /* 0x00000000040672ca */ /* 0x040fe200000e0000 */
[----:B------:R-:W-:-:S04]  /*bac0*/  VIADD R12, R4, 0x2 ;  /* 0x00000002040c7836 */ /* 0x000fc80000000000 */
[----:B------:R-:W0:Y:S01]  /*bad0*/  S2R R20, SR_TID.X ;  /* 0x0000000000147919 */ /* 0x000e220000002100 */
[----:B------:R-:W-:Y:S02]  /*bae0*/  IMAD.MOV.U32 R13, RZ, RZ, R5 ;  /* 0x000000ffff0d7224 */ /* 0x000fe400078e0005 */
[----:B------:R-:W-:Y:S01]  /*baf0*/  IMAD.MOV.U32 R2, RZ, RZ, 0x1 ;  /* 0x00000001ff027424 */ /* 0x000fe200078e00ff */
[----:B------:R1:W-:Y:S04]  /*bb00*/  STL [R1+0x60], RZ ;  /* 0x000060ff01007387 */ /* 0x0003e80000100800 */
[----:B------:R1:W-:Y:S04]  /*bb10*/  STL [R1+0x60], R2 ;  /* 0x0000600201007387 */ /* 0x0003e80000100800 */
[----:B------:R1:W-:Y:S04]  /*bb20*/  STL [R1+0x60], R2 ;  /* 0x0000600201007387 */ /* 0x0003e80000100800 */
[----:B------:R1:W-:Y:S04]  /*bb30*/  STL [R1+0x60], R2 ;  /* 0x0000600201007387 */ /* 0x0003e80000100800 */
[----:B------:R1:W-:Y:S01]  /*bb40*/  STL [R1+0x60], R2 ;  /* 0x0000600201007387 */ /* 0x0003e20000100800 */
[----:B0-----:R-:W-:-:S02]  /*bb50*/  SHF.R.U32.HI R20, RZ, 0x7, R20 ;  /* 0x00000007ff147819 */ /* 0x001fc40000011614 */
[----:B---3--:R-:W-:Y:S02]  /*bb60*/  R2UR UR4, R14 ;  /* 0x000000000e0472ca */ /* 0x008fe400000e0000 */
[----:B------:R-:W-:Y:S01]  /*bb70*/  R2UR UR5, R15 ;  /* 0x000000000f0572ca */ /* 0x000fe200000e0000 */
[----:B----4-:R-:W-:Y:S02]  /*bb80*/  VIADD R6, R6, 0x2 ;  /* 0x0000000206067836 */ /* 0x010fe40000000000 */
        /* <DEDUP_REMOVED lines=17> */
[----:B------:R1:W5:Y:S01]  /*bca0*/  LDL R8, [R1+0x1c0] ;  /* 0x0001c00001087983 */ /* 0x0003620000100800 */
[----:B------:R-:W-:Y:S01]  /*bcb0*/  IADD3 R6, -R20, 0xb, RZ ;  /* 0x0000000b14067810 */ /* 0x000fe20007ffe1ff */
[----:B------:R-:W-:-:S02]  /*bcc0*/  WARPGROUP.DEPBAR.LE gsb0, 0x0 ;  /* 0x00008000000079c5 */ /* 0x000fc40000010000 */
[----:B------:R-:W-:-:S08]  /*bcd0*/  WARPGROUP.ARRIVE ;  /* 0x00000000000079c5 */ /* 0x000fd00000000000 */
[----:B------:R-:W-:Y:S01]  /*bce0*/  HGMMA.64x96x16.F32.BF16 R24, gdesc[UR4], R24, gsb0 ;  /* 0x01600000041879f0 */ /* 0x000fe20008001818 */
[----:B------:R-:W-:Y:S01]  /*bcf0*/  R2UR UR6, R4 ;  /* 0x00000000040672ca */ /* 0x000fe200000e0000 */
[----:B------:R-:W-:Y:S01]  /*bd00*/  IMAD.U32 R4, RZ, RZ, UR44 ;  /* 0x0000002cff047e24 */ /* 0x000fe2000f8e00ff */
[----:B------:R-:W-:Y:S01]  /*bd10*/  R2UR UR7, R5 ;  /* 0x00000000050772ca */ /* 0x000fe200000e0000 */
[----:B------:R-:W-:Y:S01]  /*bd20*/  IMAD.U32 R5, RZ, RZ, UR45 ;  /* 0x0000002dff057e24 */ /* 0x000fe2000f8e00ff */
[----:B------:R-:W-:Y:S02]  /*bd30*/  R2UR UR4, R10 ;  /* 0x000000000a0472ca */ /* 0x000fe400000e0000 */
[----:B------:R-:W-:Y:S01]  /*bd40*/  R2UR UR5, R11 ;  /* 0x000000000b0572ca */ /* 0x000fe200000e0000 */
[----:B------:R-:W-:Y:S02]  /*bd50*/  WARPGROUP.DEPBAR.LE gsb0, 0x0 ;  /* 0x00008000000079c5 */ /* 0x000fe40000010000 */
[----:B------:R-:W-:-:S10]  /*bd60*/  WARPGROUP.ARRIVE ;  /* 0x00000000000079c5 */ /* 0x000fd40000000000 */
[----:B------:R-:W-:Y:S03]  /*bd70*/  HGMMA.64x96x16.F32.BF16 R24, gdesc[UR4], R24, gsb0 ;  /* 0x01600000041879f0 */ /* 0x000fe60008001818 */
[----:B------:R-:W-:Y:S02]  /*bd80*/  WARPGROUP.DEPBAR.LE gsb0, 0x0 ;  /* 0x00008000000079c5 */ /* 0x000fe40000010000 */
[----:B------:R1:W-:Y:S06]  /*bd90*/  BAR.ARV R6, 0x100 ;  /* 0x000400060000751d */ /* 0x0003ec0000002000 */
[----:B------:R-:W2:Y:S01]  /*bda0*/  LD.E R4, desc[UR42][R4.64] ;  /* 0x0000002a04047980 */ /* 0x000ea2000c101900 */
[----:B------:R-:W-:Y:S01]  /*bdb0*/  BSSY B0, `(.L_x_12098) ;  /* 0x0000005000007945 */ /* 0x000fe20003800000 */
[----:B--2---:R-:W-:-:S04]  /*bdc0*/  LOP3.LUT R7, R4, 0x1, RZ, 0xfc, !PT ;  /* 0x0000000104077812 */ /* 0x004fc800078efcff */
[----:B------:R-:W-:-:S13]  /*bdd0*/  ISETP.NE.AND P0, PT, R7, 0x3, PT ;  /* 0x000000030700780c */ /* 0x000fda0003f05270 */
[----:B-1----:R-:W-:Y:S05]  /*bde0*/  @!P0 BRA `(.L_x_12099) ;  /* 0x0000000000048947 */ /* 0x002fea0003800000 */
[----:B------:R-:W-:Y:S01]  /*bdf0*/  BPT.TRAP 0x1 ;  /* 0x000000040000795c */ /* 0x000fe20000300000 */
.L_x_12099:
[----:B------:R-:W-:Y:S05]  /*be00*/  BSYNC B0 ;  /* 0x0000000000007941 */ /* 0x000fea0003800000 */
.L_x_12098:
[----:B------:R-:W-:Y:S02]  /*be10*/  IMAD.U32 R4, RZ, RZ, UR44 ;  /* 0x0000002cff047e24 */ /* 0x000fe4000f8e00ff */
[----:B------:R-:W-:Y:S02]  /*be20*/  IMAD.U32 R5, RZ, RZ, UR45 ;  /* 0x0000002dff057e24 */ /* 0x000fe4000f8e00ff */
[----:B------:R-:W-:-:S04]  /*be30*/  IMAD.U32 R6, RZ, RZ, UR44 ;  /* 0x0000002cff067e24 */ /* 0x000fc8000f8e00ff */
[----:B------:R-:W2:Y:S01]  /*be40*/  LD.E.64 R4, desc[UR42][R4.64+0x20] ;  /* 0x0000202a04047980 */ /* 0x000ea2000c101b00 */
[----:B------:R-:W-:-:S05]  /*be50*/  IMAD.U32 R7, RZ, RZ, UR45 ;  /* 0x0000002dff077e24 */ /* 0x000fca000f8e00ff */
        /* <DEDUP_REMOVED lines=10> */
[----:B0-----:R-:W4:Y:S04]  /*bf00*/  LDL.128 R8, [R1+0x120] ;  /* 0x0001200001087983 */ /* 0x001f280000100c00 */
[----:B--2---:R-:W2:Y:S04]  /*bf10*/  LD.E R21, desc[UR42][R4.64] ;  /* 0x0000002a04157980 */ /* 0x004ea8000c101900 */
[----:B------:R-:W2:Y:S01]  /*bf20*/  LDL.128 R4, [R1+0x110] ;  /* 0x0001100001047983 */ /* 0x000ea20000100c00 */
[----:B---3--:R-:W-:-:S02]  /*bf30*/  ISETP.NE.AND P0, PT, R12, 0x1, PT ;  /* 0x000000010c00780c */ /* 0x008fc40003f05270 */
[----:B----4-:R-:W-:Y:S01]  /*bf40*/  ISETP.GE.AND P1, PT, R9, 0x1, PT ;  /* 0x000000010900780c */ /* 0x010fe20003f26270 */
[----:B------:R-:W-:Y:S01]  /*bf50*/  BSSY B0, `(.L_x_12100) ;  /* 0x000009e000007945 */ /* 0x000fe20003800000 */
[-C--:B--2---:R-:W-:Y:S01]  /*bf60*/  FMUL.FTZ R134, R31, R21.reuse ;  /* 0x000000151f867220 */ /* 0x084fe20000410000 */
[-C--:B------:R-:W-:Y:S01]  /*bf70*/  FMUL.FTZ R31, R37, R21.reuse ;  /* 0x00000015251f7220 */ /* 0x080fe20000410000 */
[----:B------:R-:W-:Y:S01]  /*bf80*/  SHF.R.S32.HI R37, RZ, 0x1f, R74 ;  /* 0x0000001fff257819 */ /* 0x000fe2000001144a */
[----:B------:R-:W-:-:S03]  /*bf90*/  FMUL.FTZ R130, R38, R21 ;  /* 0x0000001526827220 */ /* 0x000fc60000410000 */
[----:B------:R-:W-:Y:S01]  /*bfa0*/  LEA.HI R38, R37, R74, RZ, 0x7 ;  /* 0x0000004a25267211 */ /* 0x000fe200078f38ff */
[-C--:B------:R-:W-:Y:S01]  /*bfb0*/  FMUL.FTZ R128, R39, R21.reuse ;  /* 0x0000001527807220 */ /* 0x080fe20000410000 */
[-C--:B------:R-:W-:Y:S01]  /*bfc0*/  FMUL.FTZ R15, R24, R21.reuse ;  /* 0x00000015180f7220 */ /* 0x080fe20000410000 */
[-C--:B------:R-:W-:Y:S01]  /*bfd0*/  FMUL.FTZ R24, R25, R21.reuse ;  /* 0x0000001519187220 */ /* 0x080fe20000410000 */
[----:B------:R-:W-:Y:S01]  /*bfe0*/  LOP3.LUT R39, R38, 0xffffff80, RZ, 0xc0, !PT ;  /* 0xffffff8026277812 */ /* 0x000fe200078ec0ff */
[-C--:B------:R-:W-:Y:S01]  /*bff0*/  FMUL.FTZ R25, R28, R21.reuse ;  /* 0x000000151c197220 */ /* 0x080fe20000410000 */
[-C--:B------:R-:W-:Y:S01]  /*c000*/  FMUL.FTZ R28, R32, R21.reuse ;  /* 0x00000015201c7220 */ /* 0x080fe20000410000 */
[-C--:B------:R-:W-:Y:S02]  /*c010*/  FMUL.FTZ R32, R40, R21.reuse ;  /* 0x0000001528207220 */ /* 0x080fe40000410000 */
[----:B------:R-:W-:Y:S02]  /*c020*/  IMAD.IADD R40, R74, 0x1, -R39 ;  /* 0x000000014a287824 */ /* 0x000fe400078e0a27 */
[----:B------:R-:W-:-:S03]  /*c030*/  FMUL.FTZ R126, R42, R21 ;  /* 0x000000152a7e7220 */ /* 0x000fc60000410000 */
[----:B------:R-:W-:Y:S01]  /*c040*/  SHF.R.S32.HI R39, RZ, 0x1f, R40 ;  /* 0x0000001fff277819 */ /* 0x000fe20000011428 */
[-C--:B------:R-:W-:Y:S01]  /*c050*/  FMUL.FTZ R20, R27, R21.reuse ;  /* 0x000000151b147220 */ /* 0x080fe20000410000 */
[-C--:B------:R-:W-:Y:S02]  /*c060*/  FMUL.FTZ R27, R34, R21.reuse ;  /* 0x00000015221b7220 */ /* 0x080fe40000410000 */
[----:B------:R-:W-:Y:S01]  /*c070*/  LEA.HI R42, R39, R40, RZ, 0x2 ;  /* 0x00000028272a7211 */ /* 0x000fe200078f10ff */
[-C--:B------:R-:W-:Y:S01]  /*c080*/  FMUL.FTZ R124, R43, R21.reuse ;  /* 0x000000152b7c7220 */ /* 0x080fe20000410000 */
[----:B------:R-:W-:Y:S02]  /*c090*/  FMUL.FTZ R34, R44, R21 ;  /* 0x000000152c227220 */ /* 0x000fe40000410000 */
[--C-:B------:R-:W-:Y:S02]  /*c0a0*/  SHF.R.S32.HI R43, RZ, 0x2, R42.reuse ;  /* 0x00000002ff2b7819 */ /* 0x100fe4000001142a */
[----:B------:R-:W-:-:S02]  /*c0b0*/  SHF.R.S32.HI R44, RZ, 0x1f, R42 ;  /* 0x0000001fff2c7819 */ /* 0x000fc4000001142a */
[----:B------:R-:W-:Y:S02]  /*c0c0*/  LEA.HI R37, R37, R74, RZ, 0x2 ;  /* 0x0000004a25257211 */ /* 0x000fe400078f10ff */
[----:B------:R-:W-:Y:S01]  /*c0d0*/  LEA.HI R44, R44, R43, RZ, 0x3 ;  /* 0x0000002b2c2c7211 */ /* 0x000fe200078f18ff */
[-C--:B------:R-:W-:Y:S01]  /*c0e0*/  FMUL.FTZ R104, R29, R21.reuse ;  /* 0x000000151d687220 */ /* 0x080fe20000410000 */
[-C--:B------:R-:W-:Y:S01]  /*c0f0*/  FMUL.FTZ R29, R33, R21.reuse ;  /* 0x00000015211d7220 */ /* 0x080fe20000410000 */
[----:B------:R-:W-:Y:S01]  /*c100*/  LOP3.LUT R37, R37, 0xfffffffc, RZ, 0xc0, !PT ;  /* 0xfffffffc25257812 */ /* 0x000fe200078ec0ff */
[----:B------:R-:W-:Y:S01]  /*c110*/  FMUL.FTZ R33, R41, R21 ;  /* 0x0000001529217220 */ /* 0x000fe20000410000 */
[----:B------:R-:W-:Y:S02]  /*c120*/  LOP3.LUT R44, R44, 0xfffffff8, RZ, 0xc0, !PT ;  /* 0xfffffff82c2c7812 */ /* 0x000fe400078ec0ff */
[----:B------:R-:W-:Y:S02]  /*c130*/  SHF.R.S32.HI R41, RZ, 0x7, R38 ;  /* 0x00000007ff297819 */ /* 0x000fe40000011426 */
[----:B------:R-:W-:Y:S01]  /*c140*/  LEA.HI R39, R39, R40, RZ, 0x5 ;  /* 0x0000002827277211 */ /* 0x000fe200078f28ff */
[----:B------:R-:W-:Y:S01]  /*c150*/  IMAD.IADD R74, R74, 0x1, -R37 ;  /* 0x000000014a4a7824 */ /* 0x000fe200078e0a25 */
[----:B------:R-:W-:Y:S01]  /*c160*/  LEA.HI R38, R38, R41, RZ, 0x1 ;  /* 0x0000002926267211 */ /* 0x000fe200078f08ff */
[----:B------:R-:W-:Y:S01]  /*c170*/  IMAD.IADD R43, R43, 0x1, -R44 ;  /* 0x000000012b2b7824 */ /* 0x000fe200078e0a2c */
[----:B------:R-:W-:Y:S01]  /*c180*/  SHF.R.S32.HI R44, RZ, 0x5, R39 ;  /* 0x00000005ff2c7819 */ /* 0x000fe20000011427 */
[----:B------:R-:W-:Y:S01]  /*c190*/  FMUL.FTZ R170, R45, R21 ;  /* 0x000000152daa7220 */ /* 0x000fe20000410000 */
[----:B------:R-:W-:-:S02]  /*c1a0*/  LOP3.LUT R38, R38, 0x3fffffe, RZ, 0xc0, !PT ;  /* 0x03fffffe26267812 */ /* 0x000fc400078ec0ff */
[----:B------:R-:W-:Y:S01]  /*c1b0*/  LEA.HI R45, R74, R74, RZ, 0x1 ;  /* 0x0000004a4a2d7211 */ /* 0x000fe200078f08ff */
[----:B------:R-:W-:Y:S02]  /*c1c0*/  IMAD R44, R73, 0x8, R44 ;  /* 0x00000008492c7824 */ /* 0x000fe400078e022c */
[----:B------:R-:W-:Y:S01]  /*c1d0*/  IMAD.IADD R38, R41, 0x1, -R38 ;  /* 0x0000000129267824 */ /* 0x000fe200078e0a26 */
[----:B------:R-:W-:Y:S01]  /*c1e0*/  LOP3.LUT R45, R45, 0x1ffffffe, RZ, 0xc0, !PT ;  /* 0x1ffffffe2d2d7812 */ /* 0x000fe200078ec0ff */
[----:B------:R-:W-:Y:S02]  /*c1f0*/  IMAD.U32 R43, R44, 0x10, R43 ;  /* 0x000000102c2b7824 */ /* 0x000fe400078e002b */
[----:B------:R-:W-:Y:S02]  /*c200*/  FMUL.FTZ R116, R54, R21 ;  /* 0x0000001536747220 */ /* 0x000fe40000410000 */
[----:B------:R-:W-:Y:S02]  /*c210*/  IMAD.IADD R45, R74, 0x1, -R45 ;  /* 0x000000014a2d7824 */ /* 0x000fe400078e0a2d */
[----:B------:R-:W-:-:S04]  /*c220*/  IMAD R38, R38, 0x40, R43 ;  /* 0x0000004026267824 */ /* 0x000fc800078e022b */
[----:B------:R-:W-:-:S04]  /*c230*/  IMAD R54, R45, 0x8, R38 ;  /* 0x000000082d367824 */ /* 0x000fc800078e0226 */
[----:B------:R-:W-:-:S05]  /*c240*/  @P0 IMAD.HI.U32 R13, R54, R13, RZ ;  /* 0x0000000d360d0227 */ /* 0x000fca00078e00ff */
[----:B------:R-:W-:Y:S02]  /*c250*/  @P0 SHF.R.U32.HI R54, RZ, R72, R13 ;  /* 0x00000048ff360219 */ /* 0x000fe4000001160d */
[----:B------:R-:W-:Y:S01]  /*c260*/  LOP3.LUT R13, R42, 0x7ffffffc, RZ, 0xc0, !PT ;  /* 0x7ffffffc2a0d7812 */ /* 0x000fe200078ec0ff */
[----:B------:R-:W-:Y:S02]  /*c270*/  IMAD.MOV.U32 R41, RZ, RZ, -0x60 ;  /* 0xffffffa0ff297424 */ /* 0x000fe400078e00ff */
        /* <DEDUP_REMOVED lines=32> */
[----:B------:R-:W1:Y:S01]  /*c480*/  MUFU.TANH R15, R15 ;  /* 0x0000000f000f7308 */ /* 0x000e620000002400 */
[----:B------:R-:W-:Y:S01]  /*c490*/  IMAD R12, R13, -0x2, R12 ;  /* 0xfffffffe0d0c7824 */ /* 0x000fe200078e020c */
[----:B------:R-:W-:-:S06]  /*c4a0*/  LOP3.LUT R13, RZ, R6, RZ, 0x33, !PT ;  /* 0x00000006ff0d7212 */ /* 0x000fcc00078e33ff */
[----:B------:R-:W2:Y:S01]  /*c4b0*/  MUFU.TANH R24, R24 ;  /* 0x0000001800187308 */ /* 0x000ea20000002400 */
[----:B------:R-:W-:-:S07]  /*c4c0*/  IADD3 R38, -R4, R12, R5 ;  /* 0x0000000c04267210 */ /* 0x000fce0007ffe105 */
        /* <DEDUP_REMOVED lines=63> */
.L_x_12103:
[----:B------:R-:W-:-:S13]  /*c8c0*/  ISETP.NE.AND P0, PT, R9, 0x1, PT ;  /* 0x000000010900780c */ /* 0x000fda0003f05270 */
[----:B------:R-:W-:-:S05]  /*c8d0*/  @P0 IMAD.HI.U32 R12, R8, R10, RZ ;  /* 0x0000000a080c0227 */ /* 0x000fca00078e00ff */
[----:B------:R-:W-:-:S07]  /*c8e0*/  @P0 SHF.R.U32.HI R8, RZ, R11, R12 ;  /* 0x0000000bff080219 */ /* 0x000fce000001160c */
.L_x_12104:
[----:B------:R-:W-:Y:S05]  /*c8f0*/  BSYNC B1 ;  /* 0x0000000000017941 */ /* 0x000fea0003800000 */
.L_x_12102:
[----:B------:R-:W-:-:S05]  /*c900*/  IMAD R8, R8, R9, R45 ;  /* 0x0000000908087224 */ /* 0x000fca00078e022d */
[----:B------:R-:W-:Y:S02]  /*c910*/  VIMNMX R7, R7, R8, !PT ;  /* 0x0000000807077248 */ /* 0x000fe40007fe0100 */
[----:B------:R-:W-:-:S07]  /*c920*/  VIADDMNMX R6, R8, R9, R6, PT ;  /* 0x0000000908067246 */ /* 0x000fce0003800106 */
.L_x_12101:
[----:B------:R-:W-:Y:S05]  /*c930*/  BSYNC B0 ;  /* 0x0000000000007941 */ /* 0x000fea0003800000 */
.L_x_12100:
[C---:B------:R-:W-:Y:S01]  /*c940*/  ISETP.GE.AND P0, PT, R43.reuse, 0x2, PT ;  /* 0x000000022b00780c */ /* 0x040fe20003f06270 */
[----:B------:R-:W0:Y:S01]  /*c950*/  SHFL.IDX PT, R54, R54, 0x1, 0x1c1f ;  /* 0x003c1f0036367f89 */ /* 0x000e2200000e0000 */
[----:B------:R-:W-:Y:S01]  /*c960*/  ISETP.GE.AND P4, PT, R43, 0xa, PT ;  /* 0x0000000a2b00780c */ /* 0x000fe20003f86270 */
[----:B------:R-:W-:Y:S01]  /*c970*/  BSSY B0, `(.L_x_12105) ;  /* 0x0000086000007945 */ /* 0x000fe20003800000 */
[----:B------:R-:W-:Y:S02]  /*c980*/  ISETP.GT.AND P2, PT, R7, 0x1, !P0 ;  /* 0x000000010700780c */ /* 0x000fe40004744270 */
[----:B------:R-:W-:Y:S02]  /*c990*/  ISETP.GE.AND P1, PT, R43, 0x9, PT ;  /* 0x000000092b00780c */ /* 0x000fe40003f26270 */
[----:B------:R-:W-:Y:S02]  /*c9a0*/  ISETP.LT.OR P2, PT, R6, 0x2, P2 ;  /* 0x000000020600780c */ /* 0x000fe40001741670 */
[----:B------:R-:W-:-:S02]  /*c9b0*/  ISETP.GT.AND P3, PT, R7, 0x8, !P1 ;  /* 0x000000080700780c */ /* 0x000fc40004f64270 */
[----:B------:R-:W-:Y:S02]  /*c9c0*/  FSEL R98, R24, -INF , !P2 ;  /* 0xff80000018627808 */ /* 0x000fe40005000000 */
[----:B------:R-:W-:Y:S02]  /*c9d0*/  ISETP.GT.AND P2, PT, R7, 0x9, !P4 ;  /* 0x000000090700780c */ /* 0x000fe40006744270 */
[----:B------:R-:W-:Y:S02]  /*c9e0*/  P2R R24, PR, RZ, 0x10 ;  /* 0x00000010ff187803 */ /* 0x000fe40000000000 */
[----:B------:R-:W-:Y:S02]  /*c9f0*/  ISETP.LT.OR P2, PT, R6, 0xa, P2 ;  /* 0x0000000a0600780c */ /* 0x000fe40001741670 */
[----:B------:R-:W-:Y:S02]  /*ca00*/  ISETP.GE.AND P4, PT, R43, 0x11, PT ;  /* 0x000000112b00780c */ /* 0x000fe40003f86270 */
[----:B------:R-:W-:-:S02]  /*ca10*/  FSEL R104, R104, -INF , !P2 ;  /* 0xff80000068687808 */ /* 0x000fc40005000000 */
[C---:B------:R-:W-:Y:S02]  /*ca20*/  ISETP.LT.OR P3, PT, R6.reuse, 0x9, P3 ;  /* 0x000000090600780c */ /* 0x040fe40001f61670 */
        /* <DEDUP_REMOVED lines=115> */
.L_x_12108:
[----:B------:R-:W-:-:S13]  /*d160*/  ISETP.NE.AND P6, PT, R9, 0x1, PT ;  /* 0x000000010900780c */ /* 0x000fda0003fc5270 */
[----:B------:R-:W-:-:S05]  /*d170*/  @P6 IMAD.HI.U32 R10, R4, R10, RZ ;  /* 0x0000000a040a6227 */ /* 0x000fca00078e00ff */
[----:B------:R-:W-:-:S07]  /*d180*/  @P6 SHF.R.U32.HI R4, RZ, R11, R10 ;  /* 0x0000000bff046219 */ /* 0x000fce000001160a */
.L_x_12109:
[----:B------:R-:W-:Y:S05]  /*d190*/  BSYNC B1 ;  /* 0x0000000000017941 */ /* 0x000fea0003800000 */
.L_x_12107:
[----:B------:R-:W-:-:S05]  /*d1a0*/  IMAD R4, R4, R9, R45 ;  /* 0x0000000904047224 */ /* 0x000fca00078e022d */
[----:B------:R-:W-:Y:S02]  /*d1b0*/  VIADDMNMX R6, R4, R9, R6, PT ;  /* 0x0000000904067246 */ /* 0x000fe40003800106 */
[----:B------:R-:W-:-:S07]  /*d1c0*/  VIMNMX R7, R7, R4, !PT ;  /* 0x0000000407077248 */ /* 0x000fce0007fe0100 */
.L_x_12106:
[----:B------:R-:W-:Y:S05]  /*d1d0*/  BSYNC B0 ;  /* 0x0000000000007941 */ /* 0x000fea0003800000 */
.L_x_12105:
[----:B------:R-:W2:Y:S01]  /*d1e0*/  LDL.64 R78, [R1+0x1d0] ;  /* 0x0001d000014e7983 */ /* 0x000ea20000100a00 */
[C---:B------:R-:W-:Y:S02]  /*d1f0*/  ISETP.GT.AND P0, PT, R7.reuse, 0x1, !P0 ;  /* 0x000000010700780c */ /* 0x040fe40004704270 */
[----:B------:R-:W-:Y:S01]  /*d200*/  ISETP.NE.AND P6, PT, R28, RZ, PT ;  /* 0x000000ff1c00720c */ /* 0x000fe20003fc5270 */
[----:B------:R-:W3:Y:S01]  /*d210*/  LDL R80, [R1+0x1f0] ;  /* 0x0001f00001507983 */ /* 0x000ee20000100800 */
[----:B------:R-:W-:Y:S02]  /*d220*/  ISETP.LT.OR P0, PT, R6, 0x2, P0 ;  /* 0x000000020600780c */ /* 0x000fe40000701670 */
[----:B------:R-:W-:Y:S01]  /*d230*/  ISETP.GT.AND P1, PT, R7, 0x8, !P1 ;  /* 0x000000080700780c */ /* 0x000fe20004f24270 */
[----:B------:R-:W4:Y:S01]  /*d240*/  LDL.64 R74, [R1+0x1e0] ;  /* 0x0001e000014a7983 */ /* 0x000f220000100a00 */
[----:B------:R-:W-:Y:S02]  /*d250*/  FSEL R28, R20, -INF , !P0 ;  /* 0xff800000141c7808 */ /* 0x000fe40004000000 */
[----:B------:R-:W-:Y:S01]  /*d260*/  ISETP.NE.AND P0, PT, R24, RZ, PT ;  /* 0x000000ff1800720c */ /* 0x000fe20003f05270 */
[----:B------:R-:W4:Y:S01]  /*d270*/  LDL.64 R60, [R1+0x2d0] ;  /* 0x0002d000013c7983 */ /* 0x000f220000100a00 */
[----:B------:R-:W-:-:S02]  /*d280*/  ISETP.LT.OR P1, PT, R6, 0x9, P1 ;  /* 0x000000090600780c */ /* 0x000fc40000f21670 */
[----:B------:R-:W-:Y:S01]  /*d290*/  ISETP.GT.AND P0, PT, R7, 0x9, !P0 ;  /* 0x000000090700780c */ /* 0x000fe20004704270 */
[----:B------:R-:W4:Y:S01]  /*d2a0*/  LDL.64 R68, [R1+0x210] ;  /* 0x0002100001447983 */ /* 0x000f220000100a00 */
[----:B------:R-:W-:Y:S02]  /*d2b0*/  FSEL R24, R26, -INF , !P1 ;  /* 0xff8000001a187808 */ /* 0x000fe40004800000 */
        /* <DEDUP_REMOVED lines=13> */
[----:B------:R-:W4:Y:S01]  /*d390*/  LDL R107, [R1+0x28] ;  /* 0x00002800016b7983 */ /* 0x000f220000100800 */
        /* <DEDUP_REMOVED lines=63> */
[----:B------:R-:W-:Y:S02]  /*d790*/  FSEL R110, R110, -INF , !P2 ;  /* 0xff8000006e6e7808 */ /* 0x000fe40005000000 */
[----:B------:R-:W-:Y:S02]  /*d7a0*/  FMNMX.FTZ R4, R104, R4, !PT ;  /* 0x0000000468047209 */ /* 0x000fe40007810000 */
[----:B------:R-:W-:Y:S02]  /*d7b0*/  ISETP.NE.AND P6, PT, R15, RZ, PT ;  /* 0x000000ff0f00720c */ /* 0x000fe40003fc5270 */
[----:B------:R-:W-:Y:S01]  /*d7c0*/  FMNMX.FTZ R4, R8, R4, !PT ;  /* 0x0000000408047209 */ /* 0x000fe20007810000 */
        /* <DEDUP_REMOVED lines=33> */
[----:B------:R-:W-:-:S03]  /*d9e0*/  FMNMX.FTZ R5, R120, R5, !PT ;  /* 0x0000000578057209 */ /* 0x000fc60007810000 */
[----:B------:R-:W0:Y:S01]  /*d9f0*/  SHFL.BFLY PT, R9, R4, 0x2, 0x1f ;  /* 0x0c401f0004097f89 */ /* 0x000e2200000e0000 */
[----:B------:R-:W-:Y:S02]  /*da00*/  FMNMX.FTZ R5, R116, R5, !PT ;  /* 0x0000000574057209 */ /* 0x000fe40007810000 */
[----:B------:R-:W-:Y:S02]  /*da10*/  ISETP.GT.AND P0, PT, R7, 0x48, !P1 ;  /* 0x000000480700780c */ /* 0x000fe40004f04270 */
[----:B------:R-:W-:Y:S02]  /*da20*/  FMNMX.FTZ R5, R90, R5, !PT ;  /* 0x000000055a057209 */ /* 0x000fe40007810000 */
[----:B------:R-:W-:Y:S02]  /*da30*/  ISETP.LT.OR P0, PT, R6, 0x49, P0 ;  /* 0x000000490600780c */ /* 0x000fe40000701670 */
[----:B------:R-:W-:Y:S02]  /*da40*/  FMNMX.FTZ R5, R114, R5, !PT ;  /* 0x0000000572057209 */ /* 0x000fe40007810000 */
[----:B------:R-:W-:-:S02]  /*da50*/  FSEL R112, R112, -INF , !P0 ;  /* 0xff80000070707808 */ /* 0x000fc40004000000 */
[----:B------:R-:W-:-:S04]  /*da60*/  FMNMX.FTZ R5, R94, R5, !PT ;  /* 0x000000055e057209 */ /* 0x000fc80007810000 */
[----:B------:R-:W-:Y:S02]  /*da70*/  FMNMX.FTZ R5, R112, R5, !PT ;  /* 0x0000000570057209 */ /* 0x000fe40007810000 */
[C---:B------:R-:W-:Y:S02]  /*da80*/  ISETP.GT.AND P5, PT, R7.reuse, 0x58, !P5 ;  /* 0x000000580700780c */ /* 0x040fe40006fa4270 */
[----:B------:R-:W-:Y:S02]  /*da90*/  ISETP.LT.OR P4, PT, R6, 0x52, P4 ;  /* 0x000000520600780c */ /* 0x000fe40002781670 */
[----:B------:R-:W-:Y:S02]  /*daa0*/  FSEL R108, R108, -INF , !P3 ;  /* 0xff8000006c6c7808 */ /* 0x000fe40005800000 */
[----:B------:R-:W-:Y:S02]  /*dab0*/  FMNMX.FTZ R5, R110, R5, !PT ;  /* 0x000000056e057209 */ /* 0x000fe40007810000 */
[----:B------:R-:W-:-:S02]  /*dac0*/  ISETP.GT.AND P0, PT, R7, 0x59, !P6 ;  /* 0x000000590700780c */ /* 0x000fc40007704270 */
[----:B------:R-:W-:Y:S02]  /*dad0*/  ISETP.LT.OR P5, PT, R6, 0x59, P5 ;  /* 0x000000590600780c */ /* 0x000fe40002fa1670 */
[----:B------:R-:W-:Y:S02]  /*dae0*/  FSEL R92, R92, -INF , !P4 ;  /* 0xff8000005c5c7808 */ /* 0x000fe40006000000 */
[----:B------:R-:W-:Y:S02]  /*daf0*/  FMNMX.FTZ R5, R108, R5, !PT ;  /* 0x000000056c057209 */ /* 0x000fe40007810000 */
[----:B0-----:R-:W-:Y:S02]  /*db00*/  FMNMX.FTZ R9, R4, R9, !PT ;  /* 0x0000000904097209 */ /* 0x001fe40007810000 */
[----:B------:R-:W-:Y:S02]  /*db10*/  ISETP.LT.OR P0, PT, R6, 0x5a, P0 ;  /* 0x0000005a0600780c */ /* 0x000fe40000701670 */
[----:B------:R-:W-:-:S02]  /*db20*/  FSEL R82, R82, -INF , !P5 ;  /* 0xff80000052527808 */ /* 0x000fc40006800000 */
[----:B------:R-:W-:Y:S01]  /*db30*/  FMNMX.FTZ R5, R92, R5, !PT ;  /* 0x000000055c057209 */ /* 0x000fe20007810000 */
[----:B------:R-:W0:Y:S01]  /*db40*/  SHFL.BFLY PT, R10, R9, 0x1, 0x1f ;  /* 0x0c201f00090a7f89 */ /* 0x000e2200000e0000 */
[----:B------:R-:W-:Y:S02]  /*db50*/  FSEL R58, R58, -INF , !P0 ;  /* 0xff8000003a3a7808 */ /* 0x000fe40004000000 */
[----:B------:R-:W-:-:S04]  /*db60*/  FMNMX.FTZ R5, R82, R5, !PT ;  /* 0x0000000552057209 */ /* 0x000fc80007810000 */
[----:B------:R-:W-:-:S05]  /*db70*/  FMNMX.FTZ R5, R58, R5, !PT ;  /* 0x000000053a057209 */ /* 0x000fca0007810000 */
[----:B------:R1:W-:Y:S04]  /*db80*/  STL.64 [R1+0x1d0], R4 ;  /* 0x0001d00401007387 */ /* 0x0003e80000100a00 */
[----:B------:R-:W3:Y:S01]  /*db90*/  LDL R26, [R1+0x1d4] ;  /* 0x0001d400011a7983 */ /* 0x000ee20000100800 */
[----:B0-----:R-:W-:-:S03]  /*dba0*/  FMNMX.FTZ R6, R9, R10, !PT ;  /* 0x0000000a09067209 */ /* 0x001fc60007810000 */
[----:B-1----:R-:W2:Y:S04]  /*dbb0*/  LDL.64 R4, [R1+0x240] ;  /* 0x0002400001047983 */ /* 0x002ea80000100a00 */
[----:B------:R0:W-:Y:S04]  /*dbc0*/  STL [R1+0x1d0], R6 ;  /* 0x0001d00601007387 */ /* 0x0001e80000100800 */
[----:B------:R-:W4:Y:S04]  /*dbd0*/  LDL R20, [R1+0x1d0] ;  /* 0x0001d00001147983 */ /* 0x000f280000100800 */
[----:B------:R-:W2:Y:S04]  /*dbe0*/  LDL.64 R10, [R1+0x250] ;  /* 0x00025000010a7983 */ /* 0x000ea80000100a00 */
[----:B0-----:R-:W2:Y:S04]  /*dbf0*/  LDL.64 R6, [R1+0x3f8] ;  /* 0x0003f80001067983 */ /* 0x001ea80000100a00 */
[----:B---3--:R-:W0:Y:S01]  /*dc00*/  SHFL.BFLY PT, R25, R26, 0x2, 0x1f ;  /* 0x0c401f001a197f89 */ /* 0x008e2200000e0000 */
[----:B----4-:R-:W-:Y:S01]  /*dc10*/  FMUL.FTZ R21, R80, R20 ;  /* 0x0000001450157220 */ /* 0x010fe20000410000 */
[----:B------:R-:W-:-:S04]  /*dc20*/  FSETP.NEU.FTZ.AND P0, PT, R20, -INF , PT ;  /* 0xff8000001400780b */ /* 0x000fc80003f1d000 */
[----:B------:R-:W-:Y:S02]  /*dc30*/  FSEL R21, R21, RZ, P0 ;  /* 0x000000ff15157208 */ /* 0x000fe40000000000 */
[----:B0-----:R-:W-:Y:S02]  /*dc40*/  FMNMX.FTZ R25, R25, R26, !PT ;  /* 0x0000001a19197209 */ /* 0x001fe40007810000 */
[----:B------:R-:W-:Y:S01]  /*dc50*/  FSEL R29, R20, RZ, P0 ;  /* 0x000000ff141d7208 */ /* 0x000fe20000000000 */
[-CC-:B------:R-:W-:Y:S01]  /*dc60*/  FFMA.FTZ R85, R30, R80.reuse, -R21.reuse ;  /* 0x000000501e557223 */ /* 0x180fe20000010815 */
[-CC-:B------:R-:W-:Y:S01]  /*dc70*/  FFMA.FTZ R166, R40, R80.reuse, -R21.reuse ;  /* 0x0000005028a67223 */ /* 0x180fe20000010815 */
[----:B------:R-:W0:Y:S01]  /*dc80*/  SHFL.BFLY PT, R30, R25, 0x1, 0x1f ;  /* 0x0c201f00191e7f89 */ /* 0x000e2200000e0000 */
[-CC-:B------:R-:W-:Y:S01]  /*dc90*/  FFMA.FTZ R102, R42, R80.reuse, -R21.reuse ;  /* 0x000000502a667223 */ /* 0x180fe20000010815 */
[-C--:B------:R-:W-:Y:S01]  /*dca0*/  FFMA.FTZ R100, R52, R80.reuse, -R21 ;  /* 0x0000005034647223 */ /* 0x080fe20000010815 */
[----:B------:R-:W-:Y:S01]  /*dcb0*/  FADD.FTZ R29, R78, -R29 ;  /* 0x8000001d4e1d7221 */ /* 0x000fe20000010000 */
[----:B------:R-:W3:Y:S04]  /*dcc0*/  LDL.64 R40, [R1+0x2a0] ;  /* 0x0002a00001287983 */ /* 0x000ee80000100a00 */
[----:B------:R-:W4:Y:S04]  /*dcd0*/  LDL.64 R42, [R1+0x2b0] ;  /* 0x0002b000012a7983 */ /* 0x000f280000100a00 */
[----:B------:R-:W2:Y:S01]  /*dce0*/  LDL.64 R52, [R1+0x330] ;  /* 0x0003300001347983 */ /* 0x000ea20000100a00 */
        /* <DEDUP_REMOVED lines=9> */
[----:B------:R-:W2:Y:S01]  /*dd80*/  LDL.64 R26, [R1+0x290] ;  /* 0x00029000011a7983 */ /* 0x000ea20000100a00 */
[----:B0-----:R-:W-:Y:S01]  /*dd90*/  FMNMX.FTZ R99, R25, R30, !PT ;  /* 0x0000001e19637209 */ /* 0x001fe20007810000 */
[----:B------:R-:W-:-:S02]  /*dda0*/  FMUL.FTZ R106, R29, R80 ;  /* 0x000000501d6a7220 */ /* 0x000fc40000410000 */
[----:B------:R-:W2:Y:S01]  /*ddb0*/  LDL.64 R8, [R1+0x200] ;  /* 0x0002000001087983 */ /* 0x000ea20000100a00 */
[C---:B------:R-:W-:Y:S01]  /*ddc0*/  FSETP.NEU.FTZ.AND P0, PT, R99.reuse, -INF , PT ;  /* 0xff8000006300780b */ /* 0x040fe20003f1d000 */
[-C--:B------:R-:W-:Y:S02]  /*ddd0*/  FMUL.FTZ R89, R99, R80.reuse ;  /* 0x0000005063597220 */ /* 0x080fe40000410000 */
[----:B------:R-:W2:Y:S03]  /*dde0*/  LDL.64 R12, [R1+0x260] ;  /* 0x00026000010c7983 */ /* 0x000ea60000100a00 */
[----:B------:R-:W-:Y:S01]  /*ddf0*/  FSEL R89, R89, RZ, P0 ;  /* 0x000000ff59597208 */ /* 0x000fe20000000000 */
[----:B------:R-:W2:Y:S04]  /*de00*/  LDL.64 R34, [R1+0x2e0] ;  /* 0x0002e00001227983 */ /* 0x000ea80000100a00 */
[-CC-:B------:R-:W-:Y:S01]  /*de10*/  FFMA.FTZ R157, R32, R80.reuse, -R89.reuse ;  /* 0x00000050209d7223 */ /* 0x180fe20000010859 */
[-CC-:B------:R-:W-:Y:S01]  /*de20*/  FFMA.FTZ R66, R28, R80.reuse, -R89.reuse ;  /* 0x000000501c427223 */ /* 0x180fe20000010859 */
[-C--:B------:R-:W-:Y:S01]  /*de30*/  FFMA.FTZ R65, R24, R80.reuse, -R89 ;  /* 0x0000005018417223 */ /* 0x080fe20000010859 */
        /* <DEDUP_REMOVED lines=20> */
[----:B------:R-:W-:-:S02]  /*df80*/  FFMA.FTZ R178, R178, R80, -R21 ;  /* 0x00000050b2b27223 */ /* 0x000fc40000010815 */
[----:B------:R-:W2:Y:S01]  /*df90*/  LDL.64 R20, [R1+0x3a0] ;  /* 0x0003a00001147983 */ /* 0x000ea20000100a00 */
[----:B------:R-:W-:-:S03]  /*dfa0*/  FFMA.FTZ R95, R90, R80, -R89 ;  /* 0x000000505a5f7223 */ /* 0x000fc60000010859 */
[----:B------:R-:W2:Y:S01]  /*dfb0*/  LDL.64 R90, [R1+0x3c0] ;  /* 0x0003c000015a7983 */ /* 0x000ea20000100a00 */
[----:B------:R-:W-:-:S05]  /*dfc0*/  FSEL R78, R99, RZ, P0 ;  /* 0x000000ff634e7208 */ /* 0x000fca0000000000 */
[----:B------:R-:W-:-:S04]  /*dfd0*/  FADD.FTZ R79, R79, -R78 ;  /* 0x8000004e4f4f7221 */ /* 0x000fc80000010000 */
[----:B------:R-:W-:Y:S01]  /*dfe0*/  FMUL.FTZ R79, R80, R79 ;  /* 0x0000004f504f7220 */ /* 0x000fe20000410000 */
[----:B------:R-:W-:Y:S01]  /*dff0*/  MUFU.EX2 R156, R156 ;  /* 0x0000009c009c7308 */ /* 0x000fe20000000800 */
[----:B------:R-:W-:-:S07]  /*e000*/  FFMA.FTZ R159, R134, R80, -R89 ;  /* 0x00000050869f7223 */ /* 0x000fce0000010859 */
[----:B------:R-:W0:Y:S08]  /*e010*/  MUFU.EX2 R106, R106 ;  /* 0x0000006a006a7308 */ /* 0x000e300000000800 */
[----:B------:R-:W-:Y:S08]  /*e020*/  MUFU.EX2 R157, R157 ;  /* 0x0000009d009d7308 */ /* 0x000ff00000000800 */
[----:B------:R0:W1:Y:S01]  /*e030*/  MUFU.EX2 R105, R79 ;  /* 0x0000004f00697308 */ /* 0x0000620000000800 */
[----:B------:R-:W-:-:S07]  /*e040*/  FFMA.FTZ R64, R64, R80, -R89 ;  /* 0x0000005040407223 */ /* 0x000fce0000010859 */
[----:B------:R-:W1:Y:S08]  /*e050*/  MUFU.EX2 R98, R98 ;  /* 0x0000006200627308 */ /* 0x000e700000000800 */
[----:B------:R-:W1:Y:S01]  /*e060*/  MUFU.EX2 R66, R66 ;  /* 0x0000004200427308 */ /* 0x000e620000000800 */
[----:B------:R-:W-:-:S07]  /*e070*/  FFMA.FTZ R165, R132, R80, -R89 ;  /* 0x0000005084a57223 */ /* 0x000fce0000010859 */
[----:B------:R-:W1:Y:S08]  /*e080*/  MUFU.EX2 R158, R158 ;  /* 0x0000009e009e7308 */ /* 0x000e700000000800 */
[----:B------:R-:W1:Y:S01]  /*e090*/  MUFU.EX2 R65, R65 ;  /* 0x0000004100417308 */ /* 0x000e620000000800 */
[----:B0-----:R-:W-:Y:S01]  /*e0a0*/  FFMA.FTZ R79, R106, R74, R156 ;  /* 0x0000004a6a4f7223 */ /* 0x001fe2000001009c */
[----:B-1----:R-:W-:-:S06]  /*e0b0*/  FFMA.FTZ R75, R75, R105, R157 ;  /* 0x000000694b4b7223 */ /* 0x002fcc000001009d */
[----:B------:R-:W0:Y:S01]  /*e0c0*/  MUFU.EX2 R104, R104 ;  /* 0x0000006800687308 */ /* 0x000e220000000800 */
[----:B------:R-:W-:-:S07]  /*e0d0*/  FFMA.FTZ R167, R130, R80, -R89 ;  /* 0x0000005082a77223 */ /* 0x000fce0000010859 */
[----:B------:R-:W1:Y:S01]  /*e0e0*/  MUFU.EX2 R159, R159 ;  /* 0x0000009f009f7308 */ /* 0x000e620000000800 */
[----:B------:R-:W-:Y:S01]  /*e0f0*/  FADD.FTZ R79, R98, R79 ;  /* 0x0000004f624f7221 */ /* 0x000fe20000010000 */
[----:B------:R-:W-:-:S06]  /*e100*/  FADD.FTZ R74, R66, R75 ;  /* 0x0000004b424a7221 */ /* 0x000fcc0000010000 */
[----:B------:R-:W1:Y:S01]  /*e110*/  MUFU.EX2 R103, R103 ;  /* 0x0000006700677308 */ /* 0x000e620000000800 */
[----:B------:R-:W-:-:S07]  /*e120*/  FFMA.FTZ R59, R128, R80, -R89 ;  /* 0x00000050803b7223 */ /* 0x000fce0000010859 */
[----:B------:R-:W1:Y:S01]  /*e130*/  MUFU.EX2 R64, R64 ;  /* 0x0000004000407308 */ /* 0x000e620000000800 */
[----:B------:R-:W-:Y:S01]  /*e140*/  FADD.FTZ R79, R158, R79 ;  /* 0x0000004f9e4f7221 */ /* 0x000fe20000010000 */
[----:B------:R-:W-:-:S06]  /*e150*/  FADD.FTZ R74, R65, R74 ;  /* 0x0000004a414a7221 */ /* 0x000fcc0000010000 */
[----:B------:R-:W1:Y:S01]  /*e160*/  MUFU.EX2 R164, R164 ;  /* 0x000000a400a47308 */ /* 0x000e620000000800 */
[----:B------:R-:W-:-:S07]  /*e170*/  FFMA.FTZ R169, R126, R80, -R89 ;  /* 0x000000507ea97223 */ /* 0x000fce0000010859 */
[----:B------:R-:W1:Y:S01]  /*e180*/  MUFU.EX2 R165, R165 ;  /* 0x000000a500a57308 */ /* 0x000e620000000800 */
[-CC-:B------:R-:W-:Y:S01]  /*e190*/  FFMA.FTZ R97, R124, R80.reuse, -R89.reuse ;  /* 0x000000507c617223 */ /* 0x180fe20000010859 */
[-CC-:B------:R-:W-:Y:S01]  /*e1a0*/  FFMA.FTZ R171, R122, R80.reuse, -R89.reuse ;  /* 0x000000507aab7223 */ /* 0x180fe20000010859 */
[-CC-:B------:R-:W-:Y:S01]  /*e1b0*/  FFMA.FTZ R96, R96, R80.reuse, -R89.reuse ;  /* 0x0000005060607223 */ /* 0x180fe20000010859 */
[-CC-:B------:R-:W-:Y:S01]  /*e1c0*/  FFMA.FTZ R173, R118, R80.reuse, -R89.reuse ;  /* 0x0000005076ad7223 */ /* 0x180fe20000010859 */
[----:B------:R-:W-:-:S03]  /*e1d0*/  FFMA.FTZ R78, R120, R80, -R89 ;  /* 0x00000050784e7223 */ /* 0x000fc60000010859 */
        /* <DEDUP_REMOVED lines=10> */
[----:B------:R-:W-:Y:S01]  /*e280*/  FFMA.FTZ R89, R58, R80, -R89 ;  /* 0x000000503a597223 */ /* 0x000fe20000010859 */
[----:B0-----:R-:W-:Y:S01]  /*e290*/  FADD.FTZ R80, R104, R79 ;  /* 0x0000004f68507221 */ /* 0x001fe20000010000 */
[----:B-1----:R-:W-:Y:S02]  /*e2a0*/  FADD.FTZ R75, R159, R74 ;  /* 0x0000004a9f4b7221 */ /* 0x002fe40000010000 */
[----:B------:R-:W-:Y:S01]  /*e2b0*/  MUFU.EX2 R102, R102 ;  /* 0x0000006600667308 */ /* 0x000fe20000000800 */
[----:B------:R-:W-:Y:S01]  /*e2c0*/  FADD.FTZ R79, R103, R80 ;  /* 0x00000050674f7221 */ /* 0x000fe20000010000 */
[----:B------:R-:W-:-:S06]  /*e2d0*/  FADD.FTZ R74, R64, R75 ;  /* 0x0000004b404a7221 */ /* 0x000fcc0000010000 */
[----:B------:R-:W-:Y:S08]  /*e2e0*/  MUFU.EX2 R101, R101 ;  /* 0x0000006500657308 */ /* 0x000ff00000000800 */
[----:B------:R-:W0:Y:S01]  /*e2f0*/  MUFU.EX2 R59, R59 ;  /* 0x0000003b003b7308 */ /* 0x000e220000000800 */
[----:B------:R-:W-:Y:S01]  /*e300*/  FADD.FTZ R79, R164, R79 ;  /* 0x0000004fa44f7221 */ /* 0x000fe20000010000 */
[----:B------:R-:W-:-:S06]  /*e310*/  FADD.FTZ R74, R165, R74 ;  /* 0x0000004aa54a7221 */ /* 0x000fcc0000010000 */
[----:B------:R-:W-:Y:S08]  /*e320*/  MUFU.EX2 R168, R168 ;  /* 0x000000a800a87308 */ /* 0x000ff00000000800 */
[----:B------:R-:W1:Y:S01]  /*e330*/  MUFU.EX2 R169, R169 ;  /* 0x000000a900a97308 */ /* 0x000e620000000800 */
[----:B------:R-:W-:Y:S01]  /*e340*/  FADD.FTZ R79, R166, R79 ;  /* 0x0000004fa64f7221 */ /* 0x000fe20000010000 */
[----:B------:R-:W-:-:S06]  /*e350*/  FADD.FTZ R74, R167, R74 ;  /* 0x0000004aa74a7221 */ /* 0x000fcc0000010000 */
[----:B------:R-:W-:Y:S08]  /*e360*/  MUFU.EX2 R100, R100 ;  /* 0x0000006400647308 */ /* 0x000ff00000000800 */
[----:B------:R-:W2:Y:S01]  /*e370*/  MUFU.EX2 R97, R97 ;  /* 0x0000006100617308 */ /* 0x000ea20000000800 */
[----:B0-----:R-:W-:-:S07]  /*e380*/  FADD.FTZ R74, R59, R74 ;  /* 0x0000004a3b4a7221 */ /* 0x001fce0000010000 */
[----:B------:R-:W-:Y:S08]  /*e390*/  MUFU.EX2 R170, R170 ;  /* 0x000000aa00aa7308 */ /* 0x000ff00000000800 */
[----:B------:R-:W0:Y:S01]  /*e3a0*/  MUFU.EX2 R171, R171 ;  /* 0x000000ab00ab7308 */ /* 0x000e220000000800 */
[----:B-1----:R-:W-:-:S07]  /*e3b0*/  FADD.FTZ R74, R169, R74 ;  /* 0x0000004aa94a7221 */ /* 0x002fce0000010000 */
        /* <DEDUP_REMOVED lines=13> */
[C---:B------:R-:W-:Y:S01]  /*e490*/  FMUL.FTZ R61, R106.reuse, R61 ;  /* 0x0000003d6a3d7220 */ /* 0x040fe20000410000 */
[C---:B------:R-:W-:Y:S01]  /*e4a0*/  FMUL.FTZ R60, R106.reuse, R60 ;  /* 0x0000003c6a3c7220 */ /* 0x040fe20000410000 */
[C---:B------:R-:W-:Y:S01]  /*e4b0*/  FMUL.FTZ R69, R106.reuse, R69 ;  /* 0x000000456a457220 */ /* 0x040fe20000410000 */
[C---:B------:R-:W-:Y:S01]  /*e4c0*/  FMUL.FTZ R68, R106.reuse, R68 ;  /* 0x000000446a447220 */ /* 0x040fe20000410000 */
[C---:B------:R-:W-:Y:S01]  /*e4d0*/  FMUL.FTZ R63, R106.reuse, R63 ;  /* 0x0000003f6a3f7220 */ /* 0x040fe20000410000 */
[C---:B------:R-:W-:Y:S01]  /*e4e0*/  FMUL.FTZ R62, R106.reuse, R62 ;  /* 0x0000003e6a3e7220 */ /* 0x040fe20000410000 */
[C---:B---3--:R-:W-:Y:S01]  /*e4f0*/  FMUL.FTZ R41, R106.reuse, R41 ;  /* 0x000000296a297220 */ /* 0x048fe20000410000 */
[----:B------:R-:W1:Y:S01]  /*e500*/  MUFU.EX2 R96, R96 ;  /* 0x0000006000607308 */ /* 0x000e620000000800 */
[C---:B------:R-:W-:Y:S01]  /*e510*/  FMUL.FTZ R40, R106.reuse, R40 ;  /* 0x000000286a287220 */ /* 0x040fe20000410000 */
[C---:B----4-:R-:W-:Y:S01]  /*e520*/  FMUL.FTZ R43, R106.reuse, R43 ;  /* 0x0000002b6a2b7220 */ /* 0x050fe20000410000 */
[C---:B------:R-:W-:Y:S01]  /*e530*/  FMUL.FTZ R42, R106.reuse, R42 ;  /* 0x0000002a6a2a7220 */ /* 0x040fe20000410000 */
[C---:B------:R-:W-:Y:S01]  /*e540*/  FMUL.FTZ R57, R106.reuse, R57 ;  /* 0x000000396a397220 */ /* 0x040fe20000410000 */
[C---:B------:R-:W-:Y:S01]  /*e550*/  FMUL.FTZ R56, R106.reuse, R56 ;  /* 0x000000386a387220 */ /* 0x040fe20000410000 */
[C---:B--2---:R-:W-:Y:S01]  /*e560*/  FMUL.FTZ R7, R105.reuse, R7 ;  /* 0x0000000769077220 */ /* 0x044fe20000410000 */
[----:B------:R-:W-:Y:S01]  /*e570*/  FMUL.FTZ R6, R105, R6 ;  /* 0x0000000669067220 */ /* 0x000fe20000410000 */
[----:B------:R2:W-:Y:S01]  /*e580*/  MUFU.EX2 R58, R78 ;  /* 0x0000004e003a7308 */ /* 0x0005e20000000800 */
[----:B------:R-:W-:Y:S01]  /*e590*/  FADD.FTZ R74, R97, R74 ;  /* 0x0000004a614a7221 */ /* 0x000fe20000010000 */
[C---:B------:R-:W-:Y:S01]  /*e5a0*/  FMUL.FTZ R9, R106.reuse, R9 ;  /* 0x000000096a097220 */ /* 0x040fe20000410000 */
[C---:B------:R-:W-:Y:S01]  /*e5b0*/  FMUL.FTZ R8, R106.reuse, R8 ;  /* 0x000000086a087220 */ /* 0x040fe20000410000 */
[C---:B------:R-:W-:Y:S01]  /*e5c0*/  FMUL.FTZ R71, R106.reuse, R71 ;  /* 0x000000476a477220 */ /* 0x040fe20000410000 */
[C---:B------:R-:W-:Y:S01]  /*e5d0*/  FMUL.FTZ R70, R106.reuse, R70 ;  /* 0x000000466a467220 */ /* 0x040fe20000410000 */
[C---:B------:R-:W-:Y:S01]  /*e5e0*/  FMUL.FTZ R73, R106.reuse, R73 ;  /* 0x000000496a497220 */ /* 0x040fe20000410000 */
[----:B------:R-:W-:Y:S01]  /*e5f0*/  FMUL.FTZ R72, R106, R72 ;  /* 0x000000486a487220 */ /* 0x000fe20000410000 */
[----:B------:R-:W3:Y:S01]  /*e600*/  MUFU.EX2 R173, R173 ;  /* 0x000000ad00ad7308 */ /* 0x000ee20000000800 */
[----:B--2---:R-:W-:Y:S01]  /*e610*/  FADD.FTZ R78, R102, R79 ;  /* 0x0000004f664e7221 */ /* 0x004fe20000010000 */
[C---:B------:R-:W-:Y:S01]  /*e620*/  FMUL.FTZ R5, R106.reuse, R5 ;  /* 0x000000056a057220 */ /* 0x040fe20000410000 */
[C---:B------:R-:W-:Y:S01]  /*e630*/  FMUL.FTZ R4, R106.reuse, R4 ;  /* 0x000000046a047220 */ /* 0x040fe20000410000 */
[C---:B------:R-:W-:Y:S01]  /*e640*/  FMUL.FTZ R11, R106.reuse, R11 ;  /* 0x0000000b6a0b7220 */ /* 0x040fe20000410000 */
[----:B------:R-:W-:Y:S01]  /*e650*/  FADD.FTZ R75, R101, R78 ;  /* 0x0000004e654b7221 */ /* 0x000fe20000010000 */
[C---:B------:R-:W-:Y:S01]  /*e660*/  FMUL.FTZ R10, R106.reuse, R10 ;  /* 0x0000000a6a0a7220 */ /* 0x040fe20000410000 */
[----:B------:R-:W-:Y:S01]  /*e670*/  FMUL.FTZ R13, R106, R13 ;  /* 0x0000000d6a0d7220 */ /* 0x000fe20000410000 */
[----:B------:R-:W2:Y:S01]  /*e680*/  MUFU.EX2 R175, R175 ;  /* 0x000000af00af7308 */ /* 0x000ea20000000800 */
[----:B------:R-:W-:Y:S01]  /*e690*/  FADD.FTZ R75, R168, R75 ;  /* 0x0000004ba84b7221 */ /* 0x000fe20000010000 */
[----:B0-----:R-:W-:Y:S01]  /*e6a0*/  FADD.FTZ R79, R171, R74 ;  /* 0x0000004aab4f7221 */ /* 0x001fe20000010000 */
[C---:B------:R-:W-:Y:S01]  /*e6b0*/  FMUL.FTZ R12, R106.reuse, R12 ;  /* 0x0000000c6a0c7220 */ /* 0x040fe20000410000 */
[----:B------:R-:W-:Y:S01]  /*e6c0*/  FMUL.FTZ R15, R106, R15 ;  /* 0x0000000f6a0f7220 */ /* 0x000fe20000410000 */
[----:B------:R-:W-:Y:S01]  /*e6d0*/  FADD.FTZ R75, R100, R75 ;  /* 0x0000004b644b7221 */ /* 0x000fe20000010000 */
[----:B-1----:R-:W-:Y:S01]  /*e6e0*/  FADD.FTZ R74, R96, R79 ;  /* 0x0000004f604a7221 */ /* 0x002fe20000010000 */
[----:B------:R-:W-:Y:S01]  /*e6f0*/  FMUL.FTZ R14, R106, R14 ;  /* 0x0000000e6a0e7220 */ /* 0x000fe20000410000 */
[----:B------:R-:W0:Y:S01]  /*e700*/  MUFU.EX2 R177, R177 ;  /* 0x000000b100b17308 */ /* 0x000e220000000800 */
[----:B------:R-:W-:Y:S01]  /*e710*/  FADD.FTZ R75, R170, R75 ;  /* 0x0000004baa4b7221 */ /* 0x000fe20000010000 */
[----:B---3--:R-:W-:Y:S01]  /*e720*/  FADD.FTZ R79, R173, R74 ;  /* 0x0000004aad4f7221 */ /* 0x008fe20000010000 */
[C---:B------:R-:W-:Y:S01]  /*e730*/  FMUL.FTZ R27, R106.reuse, R27 ;  /* 0x0000001b6a1b7220 */ /* 0x040fe20000410000 */
[----:B------:R-:W-:Y:S01]  /*e740*/  FMUL.FTZ R26, R106, R26 ;  /* 0x0000001a6a1a7220 */ /* 0x000fe20000410000 */
[----:B------:R-:W-:Y:S01]  /*e750*/  FADD.FTZ R75, R172, R75 ;  /* 0x0000004bac4b7221 */ /* 0x000fe20000010000 */
[----:B------:R-:W-:Y:S01]  /*e760*/  FADD.FTZ R74, R58, R79 ;  /* 0x0000004f3a4a7221 */ /* 0x000fe20000010000 */
[----:B------:R-:W-:Y:S01]  /*e770*/  FMUL.FTZ R39, R106, R39 ;  /* 0x000000276a277220 */ /* 0x000fe20000410000 */
[----:B------:R-:W1:Y:S01]  /*e780*/  MUFU.EX2 R94, R94 ;  /* 0x0000005e005e7308 */ /* 0x000e620000000800 */
[----:B------:R-:W-:Y:S01]  /*e790*/  FADD.FTZ R75, R88, R75 ;  /* 0x0000004b584b7221 */ /* 0x000fe20000010000 */
[----:B--2---:R-:W-:Y:S01]  /*e7a0*/  FADD.FTZ R74, R175, R74 ;  /* 0x0000004aaf4a7221 */ /* 0x004fe20000010000 */
[C---:B------:R-:W-:Y:S01]  /*e7b0*/  FMUL.FTZ R38, R106.reuse, R38 ;  /* 0x000000266a267220 */ /* 0x040fe20000410000 */
[----:B------:R-:W-:Y:S01]  /*e7c0*/  FMUL.FTZ R55, R106, R55 ;  /* 0x000000376a377220 */ /* 0x000fe20000410000 */
[----:B------:R-:W-:-:S03]  /*e7d0*/  FADD.FTZ R78, R174, R75 ;  /* 0x0000004bae4e7221 */ /* 0x000fc60000010000 */
[----:B------:R-:W2:Y:S01]  /*e7e0*/  MUFU.EX2 R179, R179 ;  /* 0x000000b300b37308 */ /* 0x000ea20000000800 */
[----:B------:R-:W-:Y:S01]  /*e7f0*/  FADD.FTZ R75, R87, R78 ;  /* 0x0000004e574b7221 */ /* 0x000fe20000010000 */
[----:B------:R-:W-:Y:S01]  /*e800*/  FADD.FTZ R74, R95, R74 ;  /* 0x0000004a5f4a7221 */ /* 0x000fe20000010000 */
[C---:B------:R-:W-:Y:S01]  /*e810*/  FMUL.FTZ R54, R106.reuse, R54 ;  /* 0x000000366a367220 */ /* 0x040fe20000410000 */
[----:B------:R-:W-:-:S04]  /*e820*/  FMUL.FTZ R47, R106, R47 ;  /* 0x0000002f6a2f7220 */ /* 0x000fc80000410000 */
[----:B------:R-:W3:Y:S01]  /*e830*/  MUFU.EX2 R93, R93 ;  /* 0x0000005d005d7308 */ /* 0x000ee20000000800 */
[----:B------:R-:W-:Y:S01]  /*e840*/  FADD.FTZ R75, R176, R75 ;  /* 0x0000004bb04b7221 */ /* 0x000fe20000010000 */
[----:B0-----:R-:W-:Y:S01]  /*e850*/  FADD.FTZ R79, R177, R74 ;  /* 0x0000004ab14f7221 */ /* 0x001fe20000010000 */
[C---:B------:R-:W-:Y:S01]  /*e860*/  FMUL.FTZ R46, R106.reuse, R46 ;  /* 0x0000002e6a2e7220 */ /* 0x040fe20000410000 */
[----:B------:R-:W-:-:S04]  /*e870*/  FMUL.FTZ R49, R106, R49 ;  /* 0x000000316a317220 */ /* 0x000fc80000410000 */
[----:B------:R-:W0:Y:S01]  /*e880*/  MUFU.EX2 R181, R181 ;  /* 0x000000b500b57308 */ /* 0x000e220000000800 */
[----:B------:R-:W-:Y:S01]  /*e890*/  FADD.FTZ R75, R86, R75 ;  /* 0x0000004b564b7221 */ /* 0x000fe20000010000 */
[----:B-1----:R-:W-:Y:S01]  /*e8a0*/  FADD.FTZ R74, R94, R79 ;  /* 0x0000004f5e4a7221 */ /* 0x002fe20000010000 */
[C---:B------:R-:W-:Y:S01]  /*e8b0*/  FMUL.FTZ R48, R106.reuse, R48 ;  /* 0x000000306a307220 */ /* 0x040fe20000410000 */
[----:B------:R-:W-:-:S04]  /*e8c0*/  FMUL.FTZ R29, R106, R29 ;  /* 0x0000001d6a1d7220 */ /* 0x000fc80000410000 */
[----:B------:R-:W1:Y:S01]  /*e8d0*/  MUFU.EX2 R92, R92 ;  /* 0x0000005c005c7308 */ /* 0x000e620000000800 */
[----:B------:R-:W-:Y:S01]  /*e8e0*/  FADD.FTZ R78, R178, R75 ;  /* 0x0000004bb24e7221 */ /* 0x000fe20000010000 */
[----:B--2---:R-:W-:Y:S01]  /*e8f0*/  FADD.FTZ R74, R179, R74 ;  /* 0x0000004ab34a7221 */ /* 0x004fe20000010000 */
[C---:B------:R-:W-:Y:S01]  /*e900*/  FMUL.FTZ R28, R106.reuse, R28 ;  /* 0x0000001c6a1c7220 */ /* 0x040fe20000410000 */
[C---:B------:R-:W-:Y:S01]  /*e910*/  FMUL.FTZ R33, R106.reuse, R33 ;  /* 0x000000216a217220 */ /* 0x040fe20000410000 */
[----:B------:R-:W-:Y:S01]  /*e920*/  FMUL.FTZ R32, R106, R32 ;  /* 0x000000206a207220 */ /* 0x000fe20000410000 */
[----:B------:R-:W2:Y:S02]  /*e930*/  LDL.64 R82, [R1+0x3e8] ;  /* 0x0003e80001527983 */ /* 0x000ea40000100a00 */
[----:B------:R-:W4:Y:S01]  /*e940*/  MUFU.EX2 R183, R183 ;  /* 0x000000b700b77308 */ /* 0x000f220000000800 */
[----:B------:R-:W-:Y:S01]  /*e950*/  FADD.FTZ R75, R85, R78 ;  /* 0x0000004e554b7221 */ /* 0x000fe20000010000 */
[----:B---3--:R-:W-:-:S06]  /*e960*/  FADD.FTZ R74, R93, R74 ;  /* 0x0000004a5d4a7221 */ /* 0x008fcc0000010000 */
[----:B------:R-:W3:Y:S01]  /*e970*/  MUFU.EX2 R89, R89 ;  /* 0x0000005900597308 */ /* 0x000ee20000000800 */
[----:B------:R-:W-:Y:S01]  /*e980*/  FADD.FTZ R75, R180, R75 ;  /* 0x0000004bb44b7221 */ /* 0x000fe20000010000 */
[----:B0-----:R-:W-:-:S03]  /*e990*/  FADD.FTZ R79, R181, R74 ;  /* 0x0000004ab54f7221 */ /* 0x001fc60000010000 */
[----:B------:R-:W-:Y:S01]  /*e9a0*/  FADD.FTZ R75, R84, R75 ;  /* 0x0000004b544b7221 */ /* 0x000fe20000010000 */
[----:B-1----:R-:W-:-:S03]  /*e9b0*/  FADD.FTZ R74, R92, R79 ;  /* 0x0000004f5c4a7221 */ /* 0x002fc60000010000 */
[----:B------:R-:W-:Y:S01]  /*e9c0*/  FADD.FTZ R78, R182, R75 ;  /* 0x0000004bb64e7221 */ /* 0x000fe20000010000 */
[----:B----4-:R-:W-:Y:S01]  /*e9d0*/  FADD.FTZ R80, R183, R74 ;  /* 0x0000004ab7507221 */ /* 0x010fe20000010000 */
[----:B------:R0:W-:Y:S02]  /*e9e0*/  STL.64 [R1+0x2d0], R60 ;  /* 0x0002d03c01007387 */ /* 0x0001e40000100a00 */
[----:B------:R-:W-:Y:S02]  /*e9f0*/  FADD.FTZ R74, R67, R78 ;  /* 0x0000004e434a7221 */ /* 0x000fe40000010000 */
[----:B------:R1:W-:Y:S01]  /*ea00*/  STL.64 [R1+0x210], R68 ;  /* 0x0002104401007387 */ /* 0x0003e20000100a00 */
[----:B---3--:R-:W-:-:S03]  /*ea10*/  FADD.FTZ R75, R89, R80 ;  /* 0x00000050594b7221 */ /* 0x008fc60000010000 */
[----:B------:R3:W-:Y:S01]  /*ea20*/  STL.64 [R1+0x280], R62 ;  /* 0x0002803e01007387 */ /* 0x0007e20000100a00 */
[C---:B0-----:R-:W-:Y:S01]  /*ea30*/  FMUL.FTZ R61, R106.reuse, R53 ;  /* 0x000000356a3d7220 */ /* 0x041fe20000410000 */
[C---:B------:R-:W-:Y:S02]  /*ea40*/  FMUL.FTZ R60, R106.reuse, R52 ;  /* 0x000000346a3c7220 */ /* 0x040fe40000410000 */
[----:B------:R0:W-:Y:S01]  /*ea50*/  STL.64 [R1+0x1e0], R74 ;  /* 0x0001e04a01007387 */ /* 0x0001e20000100a00 */
[C---:B-1----:R-:W-:Y:S01]  /*ea60*/  FMUL.FTZ R69, R106.reuse, R25 ;  /* 0x000000196a457220 */ /* 0x042fe20000410000 */
[C---:B------:R-:W-:Y:S02]  /*ea70*/  FMUL.FTZ R68, R106.reuse, R24 ;  /* 0x000000186a447220 */ /* 0x040fe40000410000 */
[----:B------:R1:W-:Y:S01]  /*ea80*/  STL.64 [R1+0x2a0], R40 ;  /* 0x0002a02801007387 */ /* 0x0003e20000100a00 */
[C---:B---3--:R-:W-:Y:S01]  /*ea90*/  FMUL.FTZ R63, R106.reuse, R31 ;  /* 0x0000001f6a3f7220 */ /* 0x048fe20000410000 */
[----:B------:R-:W-:-:S02]  /*eaa0*/  FMUL.FTZ R62, R106, R30 ;  /* 0x0000001e6a3e7220 */ /* 0x000fc40000410000 */
[----:B------:R3:W-:Y:S04]  /*eab0*/  STL.64 [R1+0x2b0], R42 ;  /* 0x0002b02a01007387 */ /* 0x0007e80000100a00 */
[----:B------:R4:W-:Y:S01]  /*eac0*/  STL.64 [R1+0x2c0], R56 ;  /* 0x0002c03801007387 */ /* 0x0009e20000100a00 */
[C---:B0-----:R-:W-:Y:S01]  /*ead0*/  FMUL.FTZ R75, R106.reuse, R77 ;  /* 0x0000004d6a4b7220 */ /* 0x041fe20000410000 */
[C---:B------:R-:W-:Y:S02]  /*eae0*/  FMUL.FTZ R74, R106.reuse, R76 ;  /* 0x0000004c6a4a7220 */ /* 0x040fe40000410000 */
[----:B------:R0:W-:Y:S01]  /*eaf0*/  STL.64 [R1+0x330], R60 ;  /* 0x0003303c01007387 */ /* 0x0001e20000100a00 */
[C---:B-1----:R-:W-:Y:S01]  /*eb00*/  FMUL.FTZ R41, R106.reuse, R35 ;  /* 0x000000236a297220 */ /* 0x042fe20000410000 */
[C---:B------:R-:W-:Y:S01]  /*eb10*/  FMUL.FTZ R40, R106.reuse, R34 ;  /* 0x000000226a287220 */ /* 0x040fe20000410000 */
[C---:B---3--:R-:W-:Y:S01]  /*eb20*/  FMUL.FTZ R43, R106.reuse, R37 ;  /* 0x000000256a2b7220 */ /* 0x048fe20000410000 */
[C---:B------:R-:W-:Y:S01]  /*eb30*/  FMUL.FTZ R42, R106.reuse, R36 ;  /* 0x000000246a2a7220 */ /* 0x040fe20000410000 */
[----:B------:R-:W-:Y:S01]  /*eb40*/  STL.64 [R1+0x3f8], R6 ;  /* 0x0003f80601007387 */ /* 0x000fe20000100a00 */
[C---:B----4-:R-:W-:Y:S01]  /*eb50*/  FMUL.FTZ R57, R106.reuse, R51 ;  /* 0x000000336a397220 */ /* 0x050fe20000410000 */
[----:B------:R-:W-:-:S02]  /*eb60*/  FMUL.FTZ R56, R106, R50 ;  /* 0x000000326a387220 */ /* 0x000fc40000410000 */
[----:B------:R1:W-:Y:S01]  /*eb70*/  STL.64 [R1+0x200], R8 ;  /* 0x0002000801007387 */ /* 0x0003e20000100a00 */
[C---:B0-----:R-:W-:Y:S01]  /*eb80*/  FMUL.FTZ R61, R106.reuse, R45 ;  /* 0x0000002d6a3d7220 */ /* 0x041fe20000410000 */
[C---:B------:R-:W-:Y:S02]  /*eb90*/  FMUL.FTZ R60, R106.reuse, R44 ;  /* 0x0000002c6a3c7220 */ /* 0x040fe40000410000 */
        /* <DEDUP_REMOVED lines=20> */
[----:B-1----:R-:W2:Y:S04]  /*ece0*/  LDL.64 R8, [R1+0x3d0] ;  /* 0x0003d00001087983 */ /* 0x002ea80000100a00 */
[----:B------:R-:W2:Y:S04]  /*ecf0*/  LDL.64 R6, [R1+0x3e0] ;  /* 0x0003e00001067983 */ /* 0x000ea80000100a00 */
[----:B0-----:R-:W2:Y:S04]  /*ed00*/  LDL.64 R4, [R1+0x208] ;  /* 0x0002080001047983 */ /* 0x001ea80000100a00 */
[----:B---3--:R-:W3:Y:S04]  /*ed10*/  LDL.64 R10, [R1+0x218] ;  /* 0x00021800010a7983 */ /* 0x008ee80000100a00 */
[----:B----4-:R-:W4:Y:S04]  /*ed20*/  LDL.64 R12, [R1+0x228] ;  /* 0x00022800010c7983 */ /* 0x010f280000100a00 */
        /* <DEDUP_REMOVED lines=35> */
[----:B------:R-:W-:Y:S01]  /*ef60*/  FMUL.FTZ R82, R105, R82 ;  /* 0x0000005269527220 */ /* 0x000fe20000410000 */
[----:B------:R-:W-:Y:S01]  /*ef70*/  LOP3.LUT R107, R107, 0x1, RZ, 0xfc, !PT ;  /* 0x000000016b6b7812 */ /* 0x000fe200078efcff */
[----:B------:R0:W-:Y:S04]  /*ef80*/  STL [R1+0x1d4], R99 ;  /* 0x0001d46301007387 */ /* 0x0001e80000100800 */
        /* <DEDUP_REMOVED lines=30> */
[----:B------:R-:W-:Y:S01]  /*f170*/  FMUL.FTZ R6, R106, R6 ;  /* 0x000000066a067220 */ /* 0x000fe20000410000 */
        /* <DEDUP_REMOVED lines=92> */
[----:B------:R-:W-:Y:S05]  /*f740*/  @!P1 BRA `(.L_x_12111) ;  /* 0x0000000000049947 */ /* 0x000fea0003800000 */
[----:B------:R-:W-:Y:S01]  /*f750*/  BPT.TRAP 0x1 ;  /* 0x000000040000795c */ /* 0x000fe20000300000 */
.L_x_12111:
[----:B------:R-:W-:Y:S05]  /*f760*/  BSYNC B0 ;  /* 0x0000000000007941 */ /* 0x000fea0003800000 */
.L_x_12110:
        /* <DEDUP_REMOVED lines=8> */
.L_x_12113:
[----:B------:R-:W-:Y:S05]  /*f7f0*/  BSYNC B0 ;  /* 0x0000000000007941 */ /* 0x000fea0003800000 */
.L_x_12112:
[----:B------:R-:W-:Y:S04]  /*f800*/  BSSY B0, `(.L_x_12114) ;  /* 0x0000004000007945 */ /* 0x000fe80003800000 */
[----:B-1----:R-:W-:Y:S05]  /*f810*/  @P0 BRA `(.L_x_12115) ;  /* 0x0000000000080947 */ /* 0x002fea0003800000 */
[----:B------:R-:W1:Y:S02]  /*f820*/  SYNCS.PHASECHK.TRANS64.TRYWAIT P0, [R20+URZ], R21 ;  /* 0x00000015140075a7 */ /* 0x000e64000800017f */
[----:B-1----:R-:W-:Y:S05]  /*f830*/  @!P0 BRA `(.L_x_12116) ;  /* 0x0000020000808947 */ /* 0x002fea0003800000 */
.L_x_12115:
[----:B------:R-:W-:Y:S05]  /*f840*/  BSYNC B0 ;  /* 0x0000000000007941 */ /* 0x000fea0003800000 */
.L_x_12114:
        /* <DEDUP_REMOVED lines=133> */
[----:B------:R-:W-:Y:S02]  /*100a0*/  IMAD.U32 R5, RZ, RZ, UR45 ;  /* 0x0000002dff057e24 */ /* 0x000fe4000f8e00ff */
[----:B0-----:R-:W-:-:S06]  /*100b0*/  IMAD.U32 R4, RZ, RZ, UR44 ;  /* 0x0000002cff047e24 */ /* 0x001fcc000f8e00ff */
        /* <DEDUP_REMOVED lines=666> */
.L_x_12118:
[----:B------:R-:W-:Y:S05]  /*12a60*/  BSYNC B0 ;  /* 0x0000000000007941 */ /* 0x000fea0003800000 */
.L_x_12117:
        /* <DEDUP_REMOVED lines=11> */
.L_x_12090:
[----:B0-----:R-:W0:Y:S01]  /*12b20*/  LDC R2, c[0x0][0x448] ;  /* 0x00011200ff027b82 */ /* 0x001e220000000800 */
[----:B------:R-:W-:Y:S01]  /*12b30*/  VIADD R3, R4, 0x7f ;  /* 0x0000007f04037836 */ /* 0x000fe20000000000 */
[----:B------:R-:W-:-:S06]  /*12b40*/  ULDC UR4, c[0x0][0x9dc] ;  /* 0x0002770000047ab9 */ /* 0x000fcc0000000800 */
[----:B------:R-:W1:Y:S01]  /*12b50*/  LDC R6, c[0x0][0x9e4] ;  /* 0x00027900ff067b82 */ /* 0x000e620000000800 */
[----:B0-----:R-:W-:-:S13]  /*12b60*/  ISETP.NE.AND P0, PT, R2, 0x1, PT ;  /* 0x000000010200780c */ /* 0x001fda0003f05270 */
[----:B------:R-:W0:Y:S08]  /*12b70*/  @P0 LDC R2, c[0x0][0x44c] ;  /* 0x00011300ff020b82 */ /* 0x000e300000000800 */
[----:B------:R-:W2:Y:S01]  /*12b80*/  @P0 LDC R5, c[0x0][0x450] ;  /* 0x00011400ff050b82 */ /* 0x000ea20000000800 */
[----:B0-----:R-:W-:-:S05]  /*12b90*/  @P0 IMAD.HI.U32 R2, R3, R2, RZ ;  /* 0x0000000203020227 */ /* 0x001fca00078e00ff */
[----:B--2---:R-:W-:Y:S02]  /*12ba0*/  @P0 SHF.R.U32.HI R3, RZ, R5, R2 ;  /* 0x00000005ff030219 */ /* 0x004fe40000011602 */
[----:B-1----:R-:W-:-:S03]  /*12bb0*/  ISETP.GE.AND P0, PT, R6, 0x1, PT ;  /* 0x000000010600780c */ /* 0x002fc60003f06270 */
[----:B------:R-:W-:-:S04]  /*12bc0*/  IMAD.IADD R3, R210, 0x1, R3 ;  /* 0x00000001d2037824 */ /* 0x000fc800078e0203 */
[----:B------:R-:W-:-:S06]  /*12bd0*/  VIADD R2, R3, -UR4 ;  /* 0x8000000403027c36 */ /* 0x000fcc0008000000 */
[----:B------:R-:W-:Y:S05]  /*12be0*/  @!P0 BRA `(.L_x_12120) ;  /* 0x0000000000448947 */ /* 0x000fea0003800000 */
        /* <DEDUP_REMOVED lines=10> */
.L_x_12122:
[----:B------:R-:W-:-:S13]  /*12c90*/  ISETP.NE.AND P0, PT, R6, 0x1, PT ;  /* 0x000000010600780c */ /* 0x000fda0003f05270 */
[----:B------:R-:W0:Y:S02]  /*12ca0*/  @P0 LDC.64 R4, c[0x0][0x9e8] ;  /* 0x00027a00ff040b82 */ /* 0x000e240000000a00 */
[----:B0-----:R-:W-:-:S05]  /*12cb0*/  @P0 IMAD.HI.U32 R4, R3, R4, RZ ;  /* 0x0000000403040227 */ /* 0x001fca00078e00ff */
[----:B------:R-:W-:-:S07]  /*12cc0*/  @P0 SHF.R.U32.HI R3, RZ, R5, R4 ;  /* 0x00000005ff030219 */ /* 0x000fce0000011604 */
.L_x_12123:
[----:B------:R-:W-:Y:S05]  /*12cd0*/  BSYNC B0 ;  /* 0x0000000000007941 */ /* 0x000fea0003800000 */
.L_x_12121:
[----:B------:R-:W-:-:S05]  /*12ce0*/  IMAD R3, R3, R6, RZ ;  /* 0x0000000603037224 */ /* 0x000fca00078e02ff */
[----:B------:R-:W-:-:S07]  /*12cf0*/  VIMNMX R2, R2, R3, !PT ;  /* 0x0000000302027248 */ /* 0x000fce0007fe0100 */
.L_x_12120:
[----:B------:R-:W-:-:S04]  /*12d00*/  VIADD R2, R2, 0x5f ;  /* 0x0000005f02027836 */ /* 0x000fc80000000000 */
[----:B------:R-:W-:-:S05]  /*12d10*/  IMAD.HI R2, R2, 0x2aaaaaab, RZ ;  /* 0x2aaaaaab02027827 */ /* 0x000fca00078e02ff */
[----:B------:R-:W-:-:S04]  /*12d20*/  SHF.R.U32.HI R3, RZ, 0x1f, R2 ;  /* 0x0000001fff037819 */ /* 0x000fc80000011602 */
[----:B------:R-:W-:-:S04]  /*12d30*/  LEA.HI.SX32 R3, R2, R3, 0x1c ;  /* 0x0000000302037211 */ /* 0x000fc800078fe2ff */
[----:B------:R-:W-:-:S04]  /*12d40*/  VIMNMX R2, R198, R3, !PT ;  /* 0x00000003c6027248 */ /* 0x000fc80007fe0100 */
[----:B------:R-:W-:-:S13]  /*12d50*/  ISETP.GE.AND P0, PT, R0, R2, PT ;  /* 0x000000020000720c */ /* 0x000fda0003f06270 */
[----:B------:R-:W-:Y:S05]  /*12d60*/  @!P0 BRA `(.L_x_12124) ;  /* 0x0000006000448947 */ /* 0x000fea0003800000 */
.L_x_12143:
[----:B------:R-:W2:Y:S04]  /*12d70*/  LDL R6, [R1+0x1c0] ;  /* 0x0001c00001067983 */ /* 0x000ea80000100800 */
[----:B------:R-:W3:Y:S01]  /*12d80*/  LDL R4, [R1+0x1c8] ;  /* 0x0001c80001047983 */ /* 0x000ee20000100800 */
[----:B--2---:R-:W-:-:S05]  /*12d90*/  VIADD R6, R6, 0x1 ;  /* 0x0000000106067836 */ /* 0x004fca0000000000 */
[----:B------:R-:W-:-:S13]  /*12da0*/  ISETP.NE.AND P0, PT, R6, 0x2, PT ;  /* 0x000000020600780c */ /* 0x000fda0003f05270 */
[----:B0-----:R0:W5:Y:S04]  /*12db0*/  @P0 LDL R8, [R1+0x1c4] ;  /* 0x0001c40001080983 */ /* 0x0011680000100800 */
        /* <DEDUP_REMOVED lines=17> */
.L_x_12126:
[----:B------:R-:W-:Y:S05]  /*12ed0*/  BSYNC B0 ;  /* 0x0000000000007941 */ /* 0x000fea0003800000 */
.L_x_12125:
        /* <DEDUP_REMOVED lines=16> */
.L_x_12128:
[----:B------:R-:W-:Y:S05]  /*12fe0*/  BSYNC B0 ;  /* 0x0000000000007941 */ /* 0x000fea0003800000 */
.L_x_12127:
        /* <DEDUP_REMOVED lines=10> */
.L_x_12130:
[----:B------:R-:W-:Y:S05]  /*13090*/  BSYNC B0 ;  /* 0x0000000000007941 */ /* 0x000fea0003800000 */
.L_x_12129:
[----:B------:R-:W1:Y:S01]  /*130a0*/  S2R R4, SR_TID.X ;  /* 0x0000000000047919 */ /* 0x000e620000002100 */
[----:B0-----:R-:W2:Y:S01]  /*130b0*/  LDL R3, [R1+0x1c0] ;  /* 0x0001c00001037983 */ /* 0x001ea20000100800 */
[----:B-1----:R-:W-:-:S03]  /*130c0*/  SHF.R.U32.HI R7, RZ, 0x7, R4 ;  /* 0x00000007ff077819 */ /* 0x002fc60000011604 */
[----:B------:R-:W2:Y:S01]  /*130d0*/  LDL.64 R4, [R1+0x78] ;  /* 0x0000780001047983 */ /* 0x000ea20000100a00 */
[----:B------:R-:W-:Y:S05]  /*130e0*/  WARPSYNC.ALL ;  /* 0x0000000000007948 */ /* 0x000fea0003800000 */
[----:B------:R-:W-:Y:S01]  /*130f0*/  IADD3 R14, -R7, 0xb, RZ ;  /* 0x0000000b070e7810 */ /* 0x000fe20007ffe1ff */
[----:B------:R-:W3:Y:S04]  /*13100*/  LDL.64 R12, [R1+0x70] ;  /* 0x00007000010c7983 */ /* 0x000ee80000100a00 */
[----:B------:R-:W4:Y:S04]  /*13110*/  LDL.64 R6, [R1+0x70] ;  /* 0x0000700001067983 */ /* 0x000f280000100a00 */
[----:B------:R-:W4:Y:S01]  /*13120*/  LDL.64 R8, [R1+0x70] ;  /* 0x0000700001087983 */ /* 0x000f220000100a00 */
[----:B--2---:R-:W-:-:S03]  /*13130*/  IMAD R4, R3, 0x300, R4 ;  /* 0x0000030003047824 */ /* 0x004fc600078e0204 */
[----:B-----5:R-:W2:Y:S01]  /*13140*/  LDL.64 R10, [R1+0x70] ;  /* 0x00007000010a7983 */ /* 0x020ea20000100a00 */
[----:B------:R-:W-:Y:S01]  /*13150*/  R2UR UR7, R5 ;  /* 0x00000000050772ca */ /* 0x000fe200000e0000 */
[----:B------:R-:W-:Y:S01]  /*13160*/  WARPGROUP.ARRIVE ;  /* 0x00000000000079c5 */ /* 0x000fe20000000000 */
[----:B------:R-:W-:Y:S01]  /*13170*/  R2UR UR6, R4 ;  /* 0x00000000040672ca */ /* 0x000fe200000e0000 */
[----:B------:R-:W-:Y:S01]  /*13180*/  IMAD.MOV.U32 R3, RZ, RZ, 0x1 ;  /* 0x00000001ff037424 */ /* 0x000fe200078e00ff */
[----:B------:R0:W-:Y:S04]  /*13190*/  STL [R1+0x60], RZ ;  /* 0x000060ff01007387 */ /* 0x0001e80000100800 */
[----:B------:R0:W-:Y:S04]  /*131a0*/  STL [R1+0x60], R3 ;  /* 0x0000600301007387 */ /* 0x0001e80000100800 */
[----:B------:R0:W-:Y:S04]  /*131b0*/  STL [R1+0x60], R3 ;  /* 0x0000600301007387 */ /* 0x0001e80000100800 */
[----:B------:R0:W-:Y:S04]  /*131c0*/  STL [R1+0x60], R3 ;  /* 0x0000600301007387 */ /* 0x0001e80000100800 */
[----:B------:R0:W-:Y:S01]  /*131d0*/  STL [R1+0x60], R3 ;  /* 0x0000600301007387 */ /* 0x0001e20000100800 */
[----:B---3--:R-:W-:Y:S01]  /*131e0*/  R2UR UR4, R12 ;  /* 0x000000000c0472ca */ /* 0x008fe200000e0000 */
[----:B------:R-:W-:Y:S01]  /*131f0*/  VIADD R12, R4, 0x2 ;  /* 0x00000002040c7836 */ /* 0x000fe20000000000 */
[----:B------:R-:W-:Y:S01]  /*13200*/  R2UR UR5, R13 ;  /* 0x000000000d0572ca */ /* 0x000fe200000e0000 */
[----:B------:R-:W-:-:S02]  /*13210*/  IMAD.MOV.U32 R13, RZ, RZ, R5 ;  /* 0x000000ffff0d7224 */ /* 0x000fc400078e0005 */
[----:B----4-:R-:W-:Y:S02]  /*13220*/  VIADD R6, R6, 0x2 ;  /* 0x0000000206067836 */ /* 0x010fe40000000000 */
[----:B------:R-:W-:Y:S02]  /*13230*/  VIADD R8, R8, 0x4 ;  /* 0x0000000408087836 */ /* 0x000fe40000000000 */
[----:B--2---:R-:W-:-:S06]  /*13240*/  VIADD R10, R10, 0x6 ;  /* 0x000000060a0a7836 */ /* 0x004fcc0000000000 */
        /* <DEDUP_REMOVED lines=16> */
[----:B------:R-:W-:Y:S02]  /*13350*/  WARPGROUP.DEPBAR.LE gsb0, 0x0 ;  /* 0x00008000000079c5 */ /* 0x000fe40000010000 */
[----:B------:R-:W-:-:S09]  /*13360*/  WARPGROUP.ARRIVE ;  /* 0x00000000000079c5 */ /* 0x000fd20000000000 */
        /* <DEDUP_REMOVED lines=18> */
.L_x_12133:
[----:B------:R-:W-:Y:S05]  /*13490*/  BSYNC B0 ;  /* 0x0000000000007941 */ /* 0x000fea0003800000 */
.L_x_12132:
        /* <DEDUP_REMOVED lines=10> */
[----:B------:R-:W0:Y:S04]  /*13540*/  LDL.64 R4, [R1+0x140] ;  /* 0x0001400001047983 */ /* 0x000e280000100a00 */
[----:B------:R-:W2:Y:S04]  /*13550*/  LDL R116, [R1+0x1f0] ;  /* 0x0001f00001747983 */ /* 0x000ea80000100800 */
[----:B------:R-:W3:Y:S04]  /*13560*/  LDL.64 R80, [R1+0x1e0] ;  /* 0x0001e00001507983 */ /* 0x000ee80000100a00 */
[----:B------:R-:W4:Y:S04]  /*13570*/  LDL.64 R82, [R1+0x3f0] ;  /* 0x0003f00001527983 */ /* 0x000f280000100a00 */
[----:B0-----:R-:W2:Y:S04]  /*13580*/  LD.E R9, desc[UR42][R4.64] ;  /* 0x0000002a04097980 */ /* 0x001ea8000c101900 */
[----:B------:R-:W3:Y:S01]  /*13590*/  LDL.64 R4, [R1+0x1d0] ;  /* 0x0001d00001047983 */ /* 0x000ee20000100a00 */
[-C--:B--2---:R-:W-:Y:S01]  /*135a0*/  FMUL.FTZ R10, R24, R9.reuse ;  /* 0x00000009180a7220 */ /* 0x084fe20000410000 */
        /* <DEDUP_REMOVED lines=22> */
[----:B---3--:R-:W-:Y:S01]  /*13710*/  FMNMX.FTZ R11, R10, R4, !PT ;  /* 0x000000040a0b7209 */ /* 0x008fe20007810000 */
[-C--:B------:R-:W-:Y:S01]  /*13720*/  FMUL.FTZ R20, R30, R9.reuse ;  /* 0x000000091e147220 */ /* 0x080fe20000410000 */
[-C--:B------:R-:W-:Y:S01]  /*13730*/  FMUL.FTZ R96, R46, R9.reuse ;  /* 0x000000092e607220 */ /* 0x080fe20000410000 */
[-C--:B------:R-:W-:Y:S01]  /*13740*/  FMUL.FTZ R46, R56, R9.reuse ;  /* 0x00000009382e7220 */ /* 0x080fe20000410000 */
[-C--:B------:R-:W-:Y:S01]  /*13750*/  FMUL.FTZ R14, R31, R9.reuse ;  /* 0x000000091f0e7220 */ /* 0x080fe20000410000 */
[-C--:B------:R-:W-:Y:S01]  /*13760*/  FMUL.FTZ R176, R57, R9.reuse ;  /* 0x0000000939b07220 */ /* 0x080fe20000410000 */
[----:B------:R-:W-:Y:S01]  /*13770*/  FMUL.FTZ R7, R34, R9 ;  /* 0x0000000922077220 */ /* 0x000fe20000410000 */
        /* <DEDUP_REMOVED lines=29> */
[----:B------:R-:W-:Y:S01]  /*13950*/  FMUL.FTZ R115, R71, R9 ;  /* 0x0000000947737220 */ /* 0x000fe20000410000 */
[----:B------:R-:W3:Y:S02]  /*13960*/  LDL.64 R60, [R1+0x300] ;  /* 0x00030000013c7983 */ /* 0x000ee40000100a00 */
[----:B------:R-:W0:Y:S01]  /*13970*/  MUFU.TANH R78, R78 ;  /* 0x0000004e004e7308 */ /* 0x000e220000002400 */
[----:B-1----:R-:W-:Y:S01]  /*13980*/  FMNMX.FTZ R11, R76, R11, !PT ;  /* 0x0000000b4c0b7209 */ /* 0x002fe20007810000 */
[----:B------:R-:W4:Y:S04]  /*13990*/  LDL.64 R70, [R1+0x230] ;  /* 0x0002300001467983 */ /* 0x000f280000100a00 */
[----:B------:R-:W3:Y:S02]  /*139a0*/  LDL.64 R62, [R1+0x310] ;  /* 0x00031000013e7983 */ /* 0x000ee40000100a00 */
[----:B------:R-:W1:Y:S01]  /*139b0*/  MUFU.TANH R38, R38 ;  /* 0x0000002600267308 */ /* 0x000e620000002400 */
[----:B--2---:R-:W-:Y:S01]  /*139c0*/  FMNMX.FTZ R11, R36, R11, !PT ;  /* 0x0000000b240b7209 */ /* 0x004fe20007810000 */
[----:B------:R-:W2:Y:S04]  /*139d0*/  LDL.64 R56, [R1+0x320] ;  /* 0x0003200001387983 */ /* 0x000ea80000100a00 */
[----:B------:R-:W2:Y:S02]  /*139e0*/  LDL.64 R54, [R1+0x330] ;  /* 0x0003300001367983 */ /* 0x000ea40000100a00 */
[----:B------:R-:W1:Y:S01]  /*139f0*/  MUFU.TANH R40, R40 ;  /* 0x0000002800287308 */ /* 0x000e620000002400 */
[----:B0-----:R-:W-:Y:S01]  /*13a00*/  FMNMX.FTZ R11, R78, R11, !PT ;  /* 0x0000000b4e0b7209 */ /* 0x001fe20007810000 */
[----:B------:R-:W2:Y:S06]  /*13a10*/  LDL.64 R58, [R1+0x340] ;  /* 0x00034000013a7983 */ /* 0x000eac0000100a00 */
        /* <DEDUP_REMOVED lines=51> */
[----:B------:R-:W-:-:S05]  /*13d50*/  FMNMX.FTZ R8, R28, R13, !PT ;  /* 0x0000000d1c087209 */ /* 0x000fca0007810000 */
[----:B------:R-:W1:Y:S02]  /*13d60*/  SHFL.BFLY PT, R13, R8, 0x2, 0x1f ;  /* 0x0c401f00080d7f89 */ /* 0x000e6400000e0000 */
[----:B------:R-:W1:Y:S01]  /*13d70*/  MUFU.TANH R98, R98 ;  /* 0x0000006200627308 */ /* 0x000e620000002400 */
[----:B0-----:R-:W-:-:S07]  /*13d80*/  FMNMX.FTZ R26, R96, R11, !PT ;  /* 0x0000000b601a7209 */ /* 0x001fce0007810000 */
[----:B------:R-:W0:Y:S01]  /*13d90*/  MUFU.TANH R106, R106 ;  /* 0x0000006a006a7308 */ /* 0x000e220000002400 */
[----:B-1----:R-:W-:-:S07]  /*13da0*/  FMNMX.FTZ R11, R97, R26, !PT ;  /* 0x0000001a610b7209 */ /* 0x002fce0007810000 */
[----:B------:R-:W1:Y:S01]  /*13db0*/  MUFU.TANH R107, R107 ;  /* 0x0000006b006b7308 */ /* 0x000e620000002400 */
[----:B------:R-:W-:Y:S02]  /*13dc0*/  FMNMX.FTZ R11, R98, R11, !PT ;  /* 0x0000000b620b7209 */ /* 0x000fe40007810000 */
[----:B------:R-:W-:-:S05]  /*13dd0*/  FMNMX.FTZ R13, R8, R13, !PT ;  /* 0x0000000d080d7209 */ /* 0x000fca0007810000 */
[----:B------:R-:W1:Y:S01]  /*13de0*/  MUFU.TANH R108, R108 ;  /* 0x0000006c006c7308 */ /* 0x000e620000002400 */
[----:B0-----:R-:W-:Y:S01]  /*13df0*/  FMNMX.FTZ R26, R106, R11, !PT ;  /* 0x0000000b6a1a7209 */ /* 0x001fe20007810000 */
[----:B------:R-:W0:Y:S06]  /*13e00*/  SHFL.BFLY PT, R50, R13, 0x1, 0x1f ;  /* 0x0c201f000d327f89 */ /* 0x000e2c00000e0000 */
[----:B------:R-:W0:Y:S01]  /*13e10*/  MUFU.TANH R109, R109 ;  /* 0x0000006d006d7308 */ /* 0x000e220000002400 */
[----:B-1----:R-:W-:-:S07]  /*13e20*/  FMNMX.FTZ R11, R107, R26, !PT ;  /* 0x0000001a6b0b7209 */ /* 0x002fce0007810000 */
[----:B------:R-:W1:Y:S01]  /*13e30*/  MUFU.TANH R110, R110 ;  /* 0x0000006e006e7308 */ /* 0x000e620000002400 */
[----:B------:R-:W-:-:S07]  /*13e40*/  FMNMX.FTZ R26, R108, R11, !PT ;  /* 0x0000000b6c1a7209 */ /* 0x000fce0007810000 */
[----:B------:R-:W4:Y:S01]  /*13e50*/  MUFU.TANH R111, R111 ;  /* 0x0000006f006f7308 */ /* 0x000f220000002400 */
[----:B0-----:R-:W-:-:S07]  /*13e60*/  FMNMX.FTZ R11, R109, R26, !PT ;  /* 0x0000001a6d0b7209 */ /* 0x001fce0007810000 */
[----:B------:R-:W0:Y:S01]  /*13e70*/  MUFU.TANH R112, R112 ;  /* 0x0000007000707308 */ /* 0x000e220000002400 */
[----:B-1----:R-:W-:-:S07]  /*13e80*/  FMNMX.FTZ R26, R110, R11, !PT ;  /* 0x0000000b6e1a7209 */ /* 0x002fce0007810000 */
[----:B------:R-:W1:Y:S01]  /*13e90*/  MUFU.TANH R66, R66 ;  /* 0x0000004200427308 */ /* 0x000e620000002400 */
[----:B----4-:R-:W-:-:S07]  /*13ea0*/  FMNMX.FTZ R9, R111, R26, !PT ;  /* 0x0000001a6f097209 */ /* 0x010fce0007810000 */
[----:B------:R-:W4:Y:S01]  /*13eb0*/  MUFU.TANH R113, R113 ;  /* 0x0000007100717308 */ /* 0x000f220000002400 */
[----:B0-----:R-:W-:-:S07]  /*13ec0*/  FMNMX.FTZ R9, R112, R9, !PT ;  /* 0x0000000970097209 */ /* 0x001fce0007810000 */
[----:B------:R-:W0:Y:S01]  /*13ed0*/  MUFU.TANH R114, R114 ;  /* 0x0000007200727308 */ /* 0x000e220000002400 */
[----:B-1----:R-:W-:-:S07]  /*13ee0*/  FMNMX.FTZ R26, R66, R9, !PT ;  /* 0x00000009421a7209 */ /* 0x002fce0007810000 */
[----:B------:R-:W1:Y:S01]  /*13ef0*/  MUFU.TANH R115, R115 ;  /* 0x0000007300737308 */ /* 0x000e620000002400 */
[----:B----4-:R-:W-:-:S04]  /*13f00*/  FMNMX.FTZ R9, R113, R26, !PT ;  /* 0x0000001a71097209 */ /* 0x010fc80007810000 */
[----:B0-----:R-:W-:-:S04]  /*13f10*/  FMNMX.FTZ R26, R114, R9, !PT ;  /* 0x00000009721a7209 */ /* 0x001fc80007810000 */
[----:B-1----:R-:W-:Y:S02]  /*13f20*/  FMNMX.FTZ R9, R115, R26, !PT ;  /* 0x0000001a73097209 */ /* 0x002fe40007810000 */
[----:B------:R-:W-:Y:S02]  /*13f30*/  FMNMX.FTZ R26, R13, R50, !PT ;  /* 0x000000320d1a7209 */ /* 0x000fe40007810000 */
[----:B------:R-:W4:Y:S04]  /*13f40*/  LDL.64 R50, [R1+0x220] ;  /* 0x0002200001327983 */ /* 0x000f280000100a00 */
[----:B------:R0:W-:Y:S04]  /*13f50*/  STL.64 [R1+0x1d0], R8 ;  /* 0x0001d00801007387 */ /* 0x0001e80000100a00 */
[----:B------:R1:W-:Y:S04]  /*13f60*/  STL [R1+0x1d0], R26 ;  /* 0x0001d01a01007387 */ /* 0x0003e80000100800 */
[----:B------:R-:W3:Y:S04]  /*13f70*/  LDL R21, [R1+0x1d0] ;  /* 0x0001d00001157983 */ /* 0x000ee80000100800 */
[----:B------:R-:W2:Y:S04]  /*13f80*/  LDL R25, [R1+0x1d4] ;  /* 0x0001d40001197983 */ /* 0x000ea80000100800 */
[----:B0-----:R-:W4:Y:S04]  /*13f90*/  LDL.64 R8, [R1+0x3f8] ;  /* 0x0003f80001087983 */ /* 0x001f280000100a00 */
[----:B-1----:R-:W4:Y:S01]  /*13fa0*/  LDL.64 R26, [R1+0x280] ;  /* 0x00028000011a7983 */ /* 0x002f220000100a00 */
[----:B---3--:R-:W-:-:S03]  /*13fb0*/  FADD.FTZ R11, R4, -R21 ;  /* 0x80000015040b7221 */ /* 0x008fc60000010000 */
[----:B--2---:R-:W0:Y:S02]  /*13fc0*/  SHFL.BFLY PT, R4, R25, 0x2, 0x1f ;  /* 0x0c401f0019047f89 */ /* 0x004e2400000e0000 */
[----:B0-----:R-:W-:-:S05]  /*13fd0*/  FMNMX.FTZ R4, R4, R25, !PT ;  /* 0x0000001904047209 */ /* 0x001fca0007810000 */
[----:B------:R-:W0:Y:S01]  /*13fe0*/  SHFL.BFLY PT, R25, R4, 0x1, 0x1f ;  /* 0x0c201f0004197f89 */ /* 0x000e2200000e0000 */
[----:B------:R-:W-:Y:S01]  /*13ff0*/  FMUL.FTZ R11, R11, R116 ;  /* 0x000000740b0b7220 */ /* 0x000fe20000410000 */
[----:B------:R-:W-:-:S03]  /*14000*/  FMUL.FTZ R21, R116, R21 ;  /* 0x0000001574157220 */ /* 0x000fc60000410000 */
[----:B------:R1:W-:Y:S01]  /*14010*/  MUFU.EX2 R86, R11 ;  /* 0x0000000b00567308 */ /* 0x0003e20000000800 */
[-CC-:B------:R-:W-:Y:S01]  /*14020*/  FFMA.FTZ R156, R10, R116.reuse, -R21.reuse ;  /* 0x000000740a9c7223 */ /* 0x180fe20000010815 */
[-CC-:B------:R-:W-:Y:S01]  /*14030*/  FFMA.FTZ R91, R12, R116.reuse, -R21.reuse ;  /* 0x000000740c5b7223 */ /* 0x180fe20000010815 */
[-CC-:B------:R-:W-:Y:S01]  /*14040*/  FFMA.FTZ R158, R24, R116.reuse, -R21.reuse ;  /* 0x00000074189e7223 */ /* 0x180fe20000010815 */
[-CC-:B------:R-:W-:Y:S01]  /*14050*/  FFMA.FTZ R105, R72, R116.reuse, -R21.reuse ;  /* 0x0000007448697223 */ /* 0x180fe20000010815 */
[-CC-:B------:R-:W-:Y:S01]  /*14060*/  FFMA.FTZ R104, R74, R116.reuse, -R21.reuse ;  /* 0x000000744a687223 */ /* 0x180fe20000010815 */
[----:B0-----:R-:W-:Y:S01]  /*14070*/  FMNMX.FTZ R92, R4, R25, !PT ;  /* 0x00000019045c7209 */ /* 0x001fe20007810000 */
[-CC-:B------:R-:W-:Y:S01]  /*14080*/  FFMA.FTZ R164, R76, R116.reuse, -R21.reuse ;  /* 0x000000744ca47223 */ /* 0x180fe20000010815 */
[-CC-:B------:R-:W-:Y:S01]  /*14090*/  FFMA.FTZ R166, R36, R116.reuse, -R21.reuse ;  /* 0x0000007424a67223 */ /* 0x180fe20000010815 */
[-CC-:B------:R-:W-:Y:S01]  /*140a0*/  FFMA.FTZ R103, R78, R116.reuse, -R21.reuse ;  /* 0x000000744e677223 */ /* 0x180fe20000010815 */
[-CC-:B------:R-:W-:Y:S01]  /*140b0*/  FFMA.FTZ R102, R38, R116.reuse, -R21.reuse ;  /* 0x0000007426667223 */ /* 0x180fe20000010815 */
[----:B------:R-:W-:Y:S01]  /*140c0*/  FADD.FTZ R5, R5, -R92 ;  /* 0x8000005c05057221 */ /* 0x000fe20000010000 */
[-CC-:B------:R-:W-:Y:S01]  /*140d0*/  FFMA.FTZ R168, R40, R116.reuse, -R21.reuse ;  /* 0x0000007428a87223 */ /* 0x180fe20000010815 */
[-CC-:B------:R-:W-:Y:S01]  /*140e0*/  FFMA.FTZ R100, R44, R116.reuse, -R21.reuse ;  /* 0x000000742c647223 */ /* 0x180fe20000010815 */
[-CC-:B------:R-:W-:Y:S01]  /*140f0*/  FFMA.FTZ R170, R170, R116.reuse, -R21.reuse ;  /* 0x00000074aaaa7223 */ /* 0x180fe20000010815 */
[----:B------:R-:W-:Y:S01]  /*14100*/  FMUL.FTZ R93, R116, R5 ;  /* 0x00000005745d7220 */ /* 0x000fe20000410000 */
        /* <DEDUP_REMOVED lines=16> */
[----:B-1----:R-:W2:Y:S04]  /*14210*/  LDL.64 R10, [R1+0x200] ;  /* 0x00020000010a7983 */ /* 0x002ea80000100a00 */
        /* <DEDUP_REMOVED lines=18> */
[----:B------:R-:W3:Y:S01]  /*14340*/  LDL.64 R20, [R1+0x3b0] ;  /* 0x0003b00001147983 */ /* 0x000ee20000100a00 */
        /* <DEDUP_REMOVED lines=21> */
[----:B------:R-:W3:Y:S04]  /*144a0*/  LDL.64 R84, [R1+0x3c0] ;  /* 0x0003c00001547983 */ /* 0x000ee80000100a00 */
[----:B------:R-:W3:Y:S04]  /*144b0*/  LDL.64 R6, [R1+0x3d0] ;  /* 0x0003d00001067983 */ /* 0x000ee80000100a00 */
[----:B------:R-:W3:Y:S01]  /*144c0*/  LDL.64 R4, [R1+0x3e0] ;  /* 0x0003e00001047983 */ /* 0x000ee20000100a00 */
[----:B------:R-:W-:Y:S08]  /*144d0*/  MUFU.EX2 R93, R93 ;  /* 0x0000005d005d7308 */ /* 0x000ff00000000800 */
[----:B------:R-:W0:Y:S08]  /*144e0*/  MUFU.EX2 R90, R90 ;  /* 0x0000005a005a7308 */ /* 0x000e300000000800 */
[----:B------:R-:W1:Y:S08]  /*144f0*/  MUFU.EX2 R156, R156 ;  /* 0x0000009c009c7308 */ /* 0x000e700000000800 */
[----:B------:R-:W4:Y:S08]  /*14500*/  MUFU.EX2 R157, R157 ;  /* 0x0000009d009d7308 */ /* 0x000f300000000800 */
[----:B------:R-:W4:Y:S08]  /*14510*/  MUFU.EX2 R91, R91 ;  /* 0x0000005b005b7308 */ /* 0x000f300000000800 */
[----:B------:R-:W4:Y:S08]  /*14520*/  MUFU.EX2 R159, R159 ;  /* 0x0000009f009f7308 */ /* 0x000f300000000800 */
[----:B------:R-:W4:Y:S01]  /*14530*/  MUFU.EX2 R158, R158 ;  /* 0x0000009e009e7308 */ /* 0x000f220000000800 */
[----:B0-----:R-:W-:Y:S01]  /*14540*/  FFMA.FTZ R66, R81, R93, R90 ;  /* 0x0000005d51427223 */ /* 0x001fe2000001005a */
[----:B-1----:R-:W-:-:S06]  /*14550*/  FFMA.FTZ R80, R86, R80, R156 ;  /* 0x0000005056507223 */ /* 0x002fcc000001009c */
[----:B------:R-:W0:Y:S08]  /*14560*/  MUFU.EX2 R89, R89 ;  /* 0x0000005900597308 */ /* 0x000e300000000800 */
[----:B------:R-:W1:Y:S01]  /*14570*/  MUFU.EX2 R105, R105 ;  /* 0x0000006900697308 */ /* 0x000e620000000800 */
[----:B----4-:R-:W-:Y:S01]  /*14580*/  FADD.FTZ R66, R157, R66 ;  /* 0x000000429d427221 */ /* 0x010fe20000010000 */
[----:B------:R-:W-:-:S06]  /*14590*/  FADD.FTZ R81, R91, R80 ;  /* 0x000000505b517221 */ /* 0x000fcc0000010000 */
[----:B------:R-:W4:Y:S08]  /*145a0*/  MUFU.EX2 R88, R88 ;  /* 0x0000005800587308 */ /* 0x000f300000000800 */
[----:B------:R-:W4:Y:S01]  /*145b0*/  MUFU.EX2 R104, R104 ;  /* 0x0000006800687308 */ /* 0x000f220000000800 */
[----:B------:R-:W-:Y:S01]  /*145c0*/  FADD.FTZ R106, R159, R66 ;  /* 0x000000429f6a7221 */ /* 0x000fe20000010000 */
[----:B------:R-:W-:-:S06]  /*145d0*/  FADD.FTZ R80, R158, R81 ;  /* 0x000000519e507221 */ /* 0x000fcc0000010000 */
[----:B------:R-:W4:Y:S08]  /*145e0*/  MUFU.EX2 R165, R165 ;  /* 0x000000a500a57308 */ /* 0x000f300000000800 */
[----:B------:R-:W4:Y:S01]  /*145f0*/  MUFU.EX2 R164, R164 ;  /* 0x000000a400a47308 */ /* 0x000f220000000800 */
[----:B0-----:R-:W-:Y:S01]  /*14600*/  FADD.FTZ R87, R89, R106 ;  /* 0x0000006a59577221 */ /* 0x001fe20000010000 */
[----:B-1----:R-:W-:-:S06]  /*14610*/  FADD.FTZ R81, R105, R80 ;  /* 0x0000005069517221 */ /* 0x002fcc0000010000 */
[----:B------:R-:W0:Y:S08]  /*14620*/  MUFU.EX2 R167, R167 ;  /* 0x000000a700a77308 */ /* 0x000e300000000800 */
[----:B------:R-:W1:Y:S01]  /*14630*/  MUFU.EX2 R166, R166 ;  /* 0x000000a600a67308 */ /* 0x000e620000000800 */
[----:B----4-:R-:W-:Y:S01]  /*14640*/  FADD.FTZ R80, R88, R87 ;  /* 0x0000005758507221 */ /* 0x010fe20000010000 */
[----:B------:R-:W-:-:S06]  /*14650*/  FADD.FTZ R81, R104, R81 ;  /* 0x0000005168517221 */ /* 0x000fcc0000010000 */
[----:B------:R-:W-:Y:S08]  /*14660*/  MUFU.EX2 R103, R103 ;  /* 0x0000006700677308 */ /* 0x000ff00000000800 */
[----:B------:R-:W4:Y:S01]  /*14670*/  MUFU.EX2 R69, R69 ;  /* 0x0000004500457308 */ /* 0x000f220000000800 */
[----:B------:R-:W-:Y:S01]  /*14680*/  FADD.FTZ R80, R165, R80 ;  /* 0x00000050a5507221 */ /* 0x000fe20000010000 */
[----:B------:R-:W-:-:S06]  /*14690*/  FADD.FTZ R81, R164, R81 ;  /* 0x00000051a4517221 */ /* 0x000fcc0000010000 */
[----:B------:R-:W-:Y:S08]  /*146a0*/  MUFU.EX2 R102, R102 ;  /* 0x0000006600667308 */ /* 0x000ff00000000800 */
[----:B------:R-:W4:Y:S01]  /*146b0*/  MUFU.EX2 R169, R169 ;  /* 0x000000a900a97308 */ /* 0x000f220000000800 */
        /* <DEDUP_REMOVED lines=8> */
[----:B------:R-:W-:Y:S01]  /*14740*/  FADD.FTZ R106, R169, R106 ;  /* 0x0000006aa96a7221 */ /* 0x000fe20000010000 */
[----:B------:R-:W-:-:S06]  /*14750*/  FADD.FTZ R81, R102, R81 ;  /* 0x0000005166517221 */ /* 0x000fcc0000010000 */
[----:B------:R-:W-:Y:S08]  /*14760*/  MUFU.EX2 R170, R170 ;  /* 0x000000aa00aa7308 */ /* 0x000ff00000000800 */
[----:B------:R-:W4:Y:S01]  /*14770*/  MUFU.EX2 R99, R99 ;  /* 0x0000006300637308 */ /* 0x000f220000000800 */
        /* <DEDUP_REMOVED lines=8> */
[----:B----4-:R-:W-:Y:S01]  /*14800*/  FADD.FTZ R106, R99, R106 ;  /* 0x0000006a636a7221 */ /* 0x010fe20000010000 */
        /* <DEDUP_REMOVED lines=37> */
[----:B------:R-:W4:Y:S08]  /*14a60*/  MUFU.EX2 R182, R182 ;  /* 0x000000b600b67308 */ /* 0x000f300000000800 */
[----:B------:R-:W3:Y:S01]  /*14a70*/  MUFU.EX2 R94, R94 ;  /* 0x0000005e005e7308 */ /* 0x000ee20000000800 */
[----:B0-----:R-:W-:Y:S01]  /*14a80*/  FADD.FTZ R106, R95, R106 ;  /* 0x0000006a5f6a7221 */ /* 0x001fe20000010000 */
[----:B------:R-:W-:-:S03]  /*14a90*/  FADD.FTZ R81, R180, R81 ;  /* 0x00000051b4517221 */ /* 0x000fc60000010000 */
[----:B-1----:R-:W-:Y:S01]  /*14aa0*/  FADD.FTZ R107, R183, R106 ;  /* 0x0000006ab76b7221 */ /* 0x002fe20000010000 */
[----:B------:R-:W-:Y:S01]  /*14ab0*/  FADD.FTZ R87, R52, R81 ;  /* 0x0000005134577221 */ /* 0x000fe20000010000 */
[C---:B------:R-:W-:Y:S01]  /*14ac0*/  FMUL.FTZ R71, R86.reuse, R71 ;  /* 0x0000004756477220 */ /* 0x040fe20000410000 */
[----:B------:R-:W-:Y:S01]  /*14ad0*/  FMUL.FTZ R70, R86, R70 ;  /* 0x0000004656467220 */ /* 0x000fe20000410000 */
[C---:B------:R-:W-:Y:S01]  /*14ae0*/  FMUL.FTZ R9, R93.reuse, R9 ;  /* 0x000000095d097220 */ /* 0x040fe20000410000 */
[----:B----4-:R-:W-:Y:S01]  /*14af0*/  FADD.FTZ R80, R182, R87 ;  /* 0x00000057b6507221 */ /* 0x010fe20000010000 */
[----:B------:R-:W-:Y:S01]  /*14b00*/  FMUL.FTZ R8, R93, R8 ;  /* 0x000000085d087220 */ /* 0x000fe20000410000 */
[C---:B--2---:R-:W-:Y:S01]  /*14b10*/  FMUL.FTZ R11, R86.reuse, R11 ;  /* 0x0000000b560b7220 */ /* 0x044fe20000410000 */
[C---:B------:R-:W-:Y:S01]  /*14b20*/  FMUL.FTZ R10, R86.reuse, R10 ;  /* 0x0000000a560a7220 */ /* 0x040fe20000410000 */
[C---:B---3--:R-:W-:Y:S01]  /*14b30*/  FMUL.FTZ R13, R86.reuse, R13 ;  /* 0x0000000d560d7220 */ /* 0x048fe20000410000 */
[C---:B------:R-:W-:Y:S01]  /*14b40*/  FMUL.FTZ R12, R86.reuse, R12 ;  /* 0x0000000c560c7220 */ /* 0x040fe20000410000 */
[----:B------:R-:W-:Y:S01]  /*14b50*/  FMUL.FTZ R51, R86, R51 ;  /* 0x0000003356337220 */ /* 0x000fe20000410000 */
[----:B------:R-:W-:Y:S01]  /*14b60*/  FADD.FTZ R81, R94, R107 ;  /* 0x0000006b5e517221 */ /* 0x000fe20000010000 */
[----:B------:R-:W-:Y:S01]  /*14b70*/  STL.64 [R1+0x230], R70 ;  /* 0x0002304601007387 */ /* 0x000fe20000100a00 */
        /* <DEDUP_REMOVED lines=53> */
[----:B------:R0:W-:Y:S04]  /*14ed0*/  STL.64 [R1+0x3f8], R8 ;  /* 0x0003f80801007387 */ /* 0x0001e80000100a00 */
[----:B------:R1:W-:Y:S04]  /*14ee0*/  STL.64 [R1+0x200], R10 ;  /* 0x0002000a01007387 */ /* 0x0003e80000100a00 */
        /* <DEDUP_REMOVED lines=23> */
[----:B------:R-:W-:Y:S04]  /*15060*/  STL.64 [R1+0x390], R70 ;  /* 0x0003904601007387 */ /* 0x000fe80000100a00 */
[----:B------:R4:W-:Y:S04]  /*15070*/  STL.64 [R1+0x3a0], R14 ;  /* 0x0003a00e01007387 */ /* 0x0009e80000100a00 */
[----:B------:R4:W-:Y:S04]  /*15080*/  STL.64 [R1+0x3b0], R20 ;  /* 0x0003b01401007387 */ /* 0x0009e80000100a00 */
[----:B0-----:R-:W4:Y:S04]  /*15090*/  LDL.64 R8, [R1+0x208] ;  /* 0x0002080001087983 */ /* 0x001f280000100a00 */
[----:B-1----:R-:W4:Y:S04]  /*150a0*/  LDL.64 R10, [R1+0x218] ;  /* 0x00021800010a7983 */ /* 0x002f280000100a00 */
[----:B--2---:R-:W2:Y:S04]  /*150b0*/  LDL.64 R12, [R1+0x228] ;  /* 0x00022800010c7983 */ /* 0x004ea80000100a00 */
        /* <DEDUP_REMOVED lines=29> */
[C---:B------:R-:W-:Y:S01]  /*15290*/  FMUL.FTZ R85, R86.reuse, R85 ;  /* 0x0000005556557220 */ /* 0x040fe20000410000 */
[C---:B------:R-:W-:Y:S01]  /*152a0*/  FMUL.FTZ R84, R86.reuse, R84 ;  /* 0x0000005456547220 */ /* 0x040fe20000410000 */
[C---:B------:R-:W-:Y:S01]  /*152b0*/  FMUL.FTZ R7, R86.reuse, R7 ;  /* 0x0000000756077220 */ /* 0x040fe20000410000 */
[C---:B------:R-:W-:Y:S01]  /*152c0*/  FMUL.FTZ R6, R86.reuse, R6 ;  /* 0x0000000656067220 */ /* 0x040fe20000410000 */
[C---:B------:R-:W-:Y:S01]  /*152d0*/  FMUL.FTZ R87, R86.reuse, R5 ;  /* 0x0000000556577220 */ /* 0x040fe20000410000 */
[----:B------:R-:W-:-:S02]  /*152e0*/  FMUL.FTZ R86, R86, R4 ;  /* 0x0000000456567220 */ /* 0x000fc40000410000 */
[----:B------:R0:W5:Y:S04]  /*152f0*/  LDL.64 R4, [R1+0x1c0] ;  /* 0x0001c00001047983 */ /* 0x0001680000100a00 */
[----:B------:R0:W-:Y:S04]  /*15300*/  STL.64 [R1+0x3c0], R84 ;  /* 0x0003c05401007387 */ /* 0x0001e80000100a00 */
[----:B------:R0:W-:Y:S04]  /*15310*/  STL.64 [R1+0x3d0], R6 ;  /* 0x0003d00601007387 */ /* 0x0001e80000100a00 */
[----:B------:R0:W-:Y:S04]  /*15320*/  STL.64 [R1+0x3e0], R86 ;  /* 0x0003e05601007387 */ /* 0x0001e80000100a00 */
[----:B------:R0:W-:Y:S01]  /*15330*/  STL [R1+0x1d4], R92 ;  /* 0x0001d45c01007387 */ /* 0x0001e20000100800 */
        /* <DEDUP_REMOVED lines=29> */
[C---:B--2---:R-:W-:Y:S01]  /*15510*/  FMUL.FTZ R13, R93.reuse, R13 ;  /* 0x0000000d5d0d7220 */ /* 0x044fe20000410000 */
        /* <DEDUP_REMOVED lines=89> */
[----:B------:R-:W-:-:S13]  /*15ab0*/  ISETP.NE.AND P1, PT, R106, 0x3, PT ;  /* 0x000000036a00780c */ /* 0x000fda0003f25270 */
[----:B0-----:R-:W-:Y:S05]  /*15ac0*/  @!P1 BRA `(.L_x_12135) ;  /* 0x0000000000049947 */ /* 0x001fea0003800000 */
[----:B------:R-:W-:Y:S01]  /*15ad0*/  BPT.TRAP 0x1 ;  /* 0x000000040000795c */ /* 0x000fe20000300000 */
.L_x_12135:
[----:B------:R-:W-:Y:S05]  /*15ae0*/  BSYNC B0 ;  /* 0x0000000000007941 */ /* 0x000fea0003800000 */
.L_x_12134:
        /* <DEDUP_REMOVED lines=8> */
.L_x_12137:
[----:B------:R-:W-:Y:S05]  /*15b70*/  BSYNC B0 ;  /* 0x0000000000007941 */ /* 0x000fea0003800000 */
.L_x_12136:
[----:B------:R-:W-:Y:S04]  /*15b80*/  BSSY B0, `(.L_x_12138) ;  /* 0x0000004000007945 */ /* 0x000fe80003800000 */
[----:B-1----:R-:W-:Y:S05]  /*15b90*/  @P0 BRA `(.L_x_12139) ;  /* 0x0000000000080947 */ /* 0x002fea0003800000 */
[----:B------:R-:W1:Y:S02]  /*15ba0*/  SYNCS.PHASECHK.TRANS64.TRYWAIT P0, [R4+URZ], R5 ;  /* 0x00000005040075a7 */ /* 0x000e64000800017f */
[----:B-1----:R-:W-:Y:S05]  /*15bb0*/  @!P0 BRA `(.L_x_12140) ;  /* 0x0000019c00c88947 */ /* 0x002fea0003800000 */
.L_x_12139:
[----:B------:R-:W-:Y:S05]  /*15bc0*/  BSYNC B0 ;  /* 0x0000000000007941 */ /* 0x000fea0003800000 */
.L_x_12138:
[----:B------:R-:W2:Y:S01]  /*15bd0*/  S2R R137, SR_TID.X ;  /* 0x0000000000897919 */ /* 0x000ea20000002100 */
[----:B------:R-:W3:Y:S04]  /*15be0*/  LDL R6, [R1+0x200] ;  /* 0x0002000001067983 */ /* 0x000ee80000100800 */
[----:B------:R-:W4:Y:S04]  /*15bf0*/  LDL R7, [R1+0x204] ;  /* 0x0002040001077983 */ /* 0x000f280000100800 */
[----:B------:R-:W4:Y:S04]  /*15c00*/  LDL R8, [R1+0x208] ;  /* 0x0002080001087983 */ /* 0x000f280000100800 */
[----:B------:R-:W4:Y:S04]  /*15c10*/  LDL R9, [R1+0x20c] ;  /* 0x00020c0001097983 */ /* 0x000f280000100800 */
[----:B------:R-:W4:Y:S04]  /*15c20*/  LDL R10, [R1+0x210] ;  /* 0x00021000010a7983 */ /* 0x000f280000100800 */
[----:B------:R-:W4:Y:S04]  /*15c30*/  LDL R11, [R1+0x214] ;  /* 0x00021400010b7983 */ /* 0x000f280000100800 */
[----:B------:R-:W4:Y:S01]  /*15c40*/  LDL R12, [R1+0x218] ;  /* 0x00021800010c7983 */ /* 0x000f220000100800 */
[----:B--2---:R-:W-:-:S03]  /*15c50*/  SHF.R.U32.HI R140, RZ, 0x7, R137 ;  /* 0x00000007ff8c7819 */ /* 0x004fc60000011689 */
        /* <DEDUP_REMOVED lines=121> */
[----:B01----:R-:W-:Y:S01]  /*163f0*/  VIADD R4, R140, 0x8 ;  /* 0x000000088c047836 */ /* 0x003fe20000000000 */
[----:B------:R-:W-:Y:S05]  /*16400*/  WARPSYNC.ALL ;  /* 0x0000000000007948 */ /* 0x000fea0003800000 */
[----:B------:R0:W-:Y:S01]  /*16410*/  BAR.SYNC.DEFER_BLOCKING R4, 0x100 ;  /* 0x000400040000751d */ /* 0x0001e20000010000 */
[----:B------:R-:W-:-:S02]  /*16420*/  IMAD.U32 R5, RZ, RZ, UR45 ;  /* 0x0000002dff057e24 */ /* 0x000fc4000f8e00ff */
[----:B0-----:R-:W-:-:S06]  /*16430*/  IMAD.U32 R4, RZ, RZ, UR44 ;  /* 0x0000002cff047e24 */ /* 0x001fcc000f8e00ff */
[----:B------:R-:W2:Y:S04]  /*16440*/  LD.E.64 R4, desc[UR42][R4.64+0x80] ;  /* 0x0000802a04047980 */ /* 0x000ea8000c101b00 */
[----:B---3--:R0:W-:Y:S04]  /*16450*/  STL [R1+0x200], R6 ;  /* 0x0002000601007387 */ /* 0x0081e80000100800 */
[----:B----4-:R1:W-:Y:S04]  /*16460*/  STL [R1+0x204], R7 ;  /* 0x0002040701007387 */ /* 0x0103e80000100800 */
[----:B------:R-:W-:Y:S04]  /*16470*/  STL [R1+0x208], R8 ;  /* 0x0002080801007387 */ /* 0x000fe80000100800 */
[----:B0-----:R-:W3:Y:S04]  /*16480*/  LDL R6, [R1+0x68] ;  /* 0x0000680001067983 */ /* 0x001ee80000100800 */
[----:B-1----:R-:W4:Y:S04]  /*16490*/  LDL R7, [R1+0x1c0] ;  /* 0x0001c00001077983 */ /* 0x002f280000100800 */
        /* <DEDUP_REMOVED lines=660> */
.L_x_12142:
[----:B------:R-:W-:Y:S05]  /*18de0*/  BSYNC B0 ;  /* 0x0000000000007941 */ /* 0x000fea0003800000 */
.L_x_12141:
        /* <DEDUP_REMOVED lines=9> */
.L_x_12124:
[----:B------:R-:W-:-:S13]  /*18e80*/  ISETP.GE.AND P0, PT, R0, R198, PT ;  /* 0x000000c60000720c */ /* 0x000fda0003f06270 */
[----:B------:R-:W-:Y:S05]  /*18e90*/  @!P0 BRA `(.L_x_12144) ;  /* 0x0000007400088947 */ /* 0x000fea0003800000 */
.L_x_12173:
[----:B------:R-:W2:Y:S04]  /*18ea0*/  LDL R4, [R1+0x1c0] ;  /* 0x0001c00001047983 */ /* 0x000ea80000100800 */
[----:B-1----:R-:W3:Y:S01]  /*18eb0*/  LDL R2, [R1+0x1c8] ;  /* 0x0001c80001027983 */ /* 0x002ee20000100800 */
[----:B--2---:R-:W-:-:S05]  /*18ec0*/  VIADD R4, R4, 0x1 ;  /* 0x0000000104047836 */ /* 0x004fca0000000000 */
[----:B------:R-:W-:-:S13]  /*18ed0*/  ISETP.NE.AND P0, PT, R4, 0x2, PT ;  /* 0x000000020400780c */ /* 0x000fda0003f05270 */
[----:B------:R1:W5:Y:S04]  /*18ee0*/  @P0 LDL R6, [R1+0x1c4] ;  /* 0x0001c40001060983 */ /* 0x0003680000100800 */
[----:B0-----:R-:W2:Y:S01]  /*18ef0*/  @!P0 LDL R3, [R1+0x1c4] ;  /* 0x0001c40001038983 */ /* 0x001ea20000100800 */
        /* <DEDUP_REMOVED lines=11> */
[----:B0-----:R-:W-:Y:S01]  /*18fb0*/  @!P0 IMAD.MOV.U32 R4, RZ, RZ, RZ ;  /* 0x000000ffff048224 */ /* 0x001fe200078e00ff */
[----:B--2---:R-:W-:-:S04]  /*18fc0*/  LOP3.LUT R3, R3, 0x1, RZ, 0xfc, !PT ;  /* 0x0000000103037812 */ /* 0x004fc800078efcff */
[----:B------:R-:W-:-:S13]  /*18fd0*/  ISETP.NE.AND P1, PT, R3, 0x3, PT ;  /* 0x000000030300780c */ /* 0x000fda0003f25270 */
[----:B-1----:R-:W-:Y:S05]  /*18fe0*/  @!P1 BRA `(.L_x_12146) ;  /* 0x0000000000049947 */ /* 0x002fea0003800000 */
[----:B------:R-:W-:Y:S01]  /*18ff0*/  BPT.TRAP 0x1 ;  /* 0x000000040000795c */ /* 0x000fe20000300000 */
.L_x_12146:
[----:B------:R-:W-:Y:S05]  /*19000*/  BSYNC B0 ;  /* 0x0000000000007941 */ /* 0x000fea0003800000 */
.L_x_12145:
[----:B------:R-:W-:Y:S02]  /*19010*/  IMAD.U32 R8, RZ, RZ, UR44 ;  /* 0x0000002cff087e24 */ /* 0x000fe4000f8e00ff */
[----:B------:R-:W-:-:S05]  /*19020*/  IMAD.U32 R9, RZ, RZ, UR45 ;  /* 0x0000002dff097e24 */ /* 0x000fca000f8e00ff */
        /* <DEDUP_REMOVED lines=14> */
.L_x_12148:
[----:B------:R-:W-:Y:S05]  /*19110*/  BSYNC B0 ;  /* 0x0000000000007941 */ /* 0x000fea0003800000 */
.L_x_12147:
        /* <DEDUP_REMOVED lines=10> */
.L_x_12150:
[----:B------:R-:W-:Y:S05]  /*191c0*/  BSYNC B0 ;  /* 0x0000000000007941 */ /* 0x000fea0003800000 */
.L_x_12149:
[----:B-----5:R-:W2:Y:S04]  /*191d0*/  LDL R11, [R1+0x1c0] ;  /* 0x0001c000010b7983 */ /* 0x020ea80000100800 */
[----:B------:R-:W2:Y:S01]  /*191e0*/  LDL.64 R2, [R1+0x78] ;  /* 0x0000780001027983 */ /* 0x000ea20000100a00 */
        /* <DEDUP_REMOVED lines=9> */
[----:B------:R-:W-:-:S04]  /*19280*/  VIADD R10, R2, 0x2 ;  /* 0x00000002020a7836 */ /* 0x000fc80000000000 */
[----:B------:R-:W0:Y:S01]  /*19290*/  S2R R14, SR_TID.X ;  /* 0x00000000000e7919 */ /* 0x000e220000002100 */
[----:B------:R-:W-:Y:S01]  /*192a0*/  IMAD.MOV.U32 R11, RZ, RZ, R3 ;  /* 0x000000ffff0b7224 */ /* 0x000fe200078e0003 */
[----:B------:R1:W-:Y:S01]  /*192b0*/  STL [R1+0x60], RZ ;  /* 0x000060ff01007387 */ /* 0x0003e20000100800 */
[----:B0-----:R-:W-:Y:S02]  /*192c0*/  SHF.R.U32.HI R14, RZ, 0x7, R14 ;  /* 0x00000007ff0e7819 */ /* 0x001fe4000001160e */
[----:B---3--:R-:W-:Y:S02]  /*192d0*/  R2UR UR4, R12 ;  /* 0x000000000c0472ca */ /* 0x008fe400000e0000 */
[----:B------:R-:W-:Y:S01]  /*192e0*/  R2UR UR5, R13 ;  /* 0x000000000d0572ca */ /* 0x000fe200000e0000 */
[----:B----4-:R-:W-:Y:S02]  /*192f0*/  VIADD R4, R4, 0x2 ;  /* 0x0000000204047836 */ /* 0x010fe40000000000 */
[----:B------:R-:W-:-:S02]  /*19300*/  VIADD R6, R6, 0x4 ;  /* 0x0000000406067836 */ /* 0x000fc40000000000 */
        /* <DEDUP_REMOVED lines=12> */
[----:B------:R-:W-:Y:S01]  /*193d0*/  R2UR UR6, R4 ;  /* 0x00000000040672ca */ /* 0x000fe200000e0000 */
[----:B------:R-:W-:Y:S01]  /*193e0*/  IMAD.U32 R4, RZ, RZ, UR44 ;  /* 0x0000002cff047e24 */ /* 0x000fe2000f8e00ff */
[----:B------:R-:W-:Y:S01]  /*193f0*/  R2UR UR7, R5 ;  /* 0x00000000050772ca */ /* 0x000fe200000e0000 */
[----:B------:R-:W-:Y:S01]  /*19400*/  IMAD.U32 R5, RZ, RZ, UR45 ;  /* 0x0000002dff057e24 */ /* 0x000fe2000f8e00ff */
[----:B------:R-:W-:Y:S02]  /*19410*/  R2UR UR4, R6 ;  /* 0x00000000060472ca */ /* 0x000fe400000e0000 */
[----:B------:R-:W-:Y:S02]  /*19420*/  R2UR UR5, R7 ;  /* 0x00000000070572ca */ /* 0x000fe400000e0000 */
[----:B------:R-:W-:Y:S01]  /*19430*/  IADD3 R7, -R14, 0xb, RZ ;  /* 0x0000000b0e077810 */ /* 0x000fe20007ffe1ff */
[----:B------:R-:W-:-:S02]  /*19440*/  WARPGROUP.DEPBAR.LE gsb0, 0x0 ;  /* 0x00008000000079c5 */ /* 0x000fc40000010000 */
[----:B------:R-:W-:-:S08]  /*19450*/  WARPGROUP.ARRIVE ;  /* 0x00000000000079c5 */ /* 0x000fd00000000000 */
        /* <DEDUP_REMOVED lines=22> */
.L_x_12153:
[----:B------:R-:W-:Y:S05]  /*195c0*/  BSYNC B0 ;  /* 0x0000000000007941 */ /* 0x000fea0003800000 */
.L_x_12152:
        /* <DEDUP_REMOVED lines=16> */
[----:B--2---:R-:W0:Y:S04]  /*196d0*/  LD.E R20, desc[UR42][R4.64] ;  /* 0x0000002a04147980 */ /* 0x004e28000c101900 */
[----:B------:R-:W2:Y:S01]  /*196e0*/  LDL.128 R4, [R1+0x110] ;  /* 0x0001100001047983 */ /* 0x000ea20000100c00 */
[----:B---3--:R-:W-:-:S02]  /*196f0*/  ISETP.NE.AND P0, PT, R12, 0x1, PT ;  /* 0x000000010c00780c */ /* 0x008fc40003f05270 */
[----:B----4-:R-:W-:Y:S01]  /*19700*/  ISETP.GE.AND P1, PT, R9, 0x1, PT ;  /* 0x000000010900780c */ /* 0x010fe20003f26270 */
[----:B------:R-:W-:Y:S01]  /*19710*/  BSSY B0, `(.L_x_12154) ;  /* 0x000009e000007945 */ /* 0x000fe20003800000 */
[-C--:B0-----:R-:W-:Y:S01]  /*19720*/  FMUL.FTZ R3, R26, R20.reuse ;  /* 0x000000141a037220 */ /* 0x081fe20000410000 */
[----:B------:R-:W-:Y:S01]  /*19730*/  SHF.R.S32.HI R26, RZ, 0x1f, R73 ;  /* 0x0000001fff1a7819 */ /* 0x000fe20000011449 */
[-C--:B------:R-:W-:Y:S01]  /*19740*/  FMUL.FTZ R121, R34, R20.reuse ;  /* 0x0000001422797220 */ /* 0x080fe20000410000 */
[-C--:B------:R-:W-:Y:S02]  /*19750*/  FMUL.FTZ R125, R30, R20.reuse ;  /* 0x000000141e7d7220 */ /* 0x080fe40000410000 */
[----:B------:R-:W-:Y:S01]  /*19760*/  LEA.HI R34, R26, R73, RZ, 0x7 ;  /* 0x000000491a227211 */ /* 0x000fe200078f38ff */
[----:B------:R-:W-:-:S03]  /*19770*/  FMUL.FTZ R30, R36, R20 ;  /* 0x00000014241e7220 */ /* 0x000fc60000410000 */
[----:B------:R-:W-:Y:S01]  /*19780*/  LOP3.LUT R36, R34, 0xffffff80, RZ, 0xc0, !PT ;  /* 0xffffff8022247812 */ /* 0x000fe200078ec0ff */
[----:B------:R-:W-:-:S04]  /*19790*/  FMUL.FTZ R115, R39, R20 ;  /* 0x0000001427737220 */ /* 0x000fc80000410000 */
[----:B------:R-:W-:Y:S02]  /*197a0*/  IMAD.IADD R36, R73, 0x1, -R36 ;  /* 0x0000000149247824 */ /* 0x000fe400078e0a24 */
[-C--:B------:R-:W-:Y:S01]  /*197b0*/  FMUL.FTZ R123, R31, R20.reuse ;  /* 0x000000141f7b7220 */ /* 0x080fe20000410000 */
[-C--:B------:R-:W-:Y:S02]  /*197c0*/  FMUL.FTZ R31, R41, R20.reuse ;  /* 0x00000014291f7220 */ /* 0x080fe40000410000 */
        /* <DEDUP_REMOVED lines=12> */
[----:B------:R-:W-:Y:S01]  /*19890*/  FMUL.FTZ R113, R42, R20 ;  /* 0x000000142a717220 */ /* 0x000fe20000410000 */
[----:B------:R-:W-:Y:S02]  /*198a0*/  LOP3.LUT R42, R40, 0xfffffffc, RZ, 0xc0, !PT ;  /* 0xfffffffc282a7812 */ /* 0x000fe400078ec0ff */
[----:B------:R-:W-:Y:S01]  /*198b0*/  LEA.HI R40, R37, R38, RZ, 0x3 ;  /* 0x0000002625287211 */ /* 0x000fe200078f18ff */
[----:B------:R-:W-:Y:S01]  /*198c0*/  FMUL.FTZ R101, R43, R20 ;  /* 0x000000142b657220 */ /* 0x000fe20000410000 */
[----:B------:R-:W-:Y:S02]  /*198d0*/  SHF.R.S32.HI R37, RZ, 0x7, R34 ;  /* 0x00000007ff257819 */ /* 0x000fe40000011422 */
[----:B------:R-:W-:Y:S01]  /*198e0*/  LEA.HI R39, R39, R36, RZ, 0x5 ;  /* 0x0000002427277211 */ /* 0x000fe200078f28ff */
        /* <DEDUP_REMOVED lines=52> */
[----:B------:R-:W-:Y:S01]  /*19c30*/  FMUL.FTZ R69, R69, R20 ;  /* 0x0000001445457220 */ /* 0x000fe20000410000 */
[----:B------:R-:W-:Y:S01]  /*19c40*/  IMAD R12, R41, -0x2, R12 ;  /* 0xfffffffe290c7824 */ /* 0x000fe200078e020c */
[----:B------:R-:W1:Y:S01]  /*19c50*/  MUFU.TANH R14, R14 ;  /* 0x0000000e000e7308 */ /* 0x000e620000002400 */
[----:B--2---:R-:W-:-:S03]  /*19c60*/  LOP3.LUT R13, RZ, R6, RZ, 0x33, !PT ;  /* 0x00000006ff0d7212 */ /* 0x004fc600078e33ff */
        /* <DEDUP_REMOVED lines=65> */
.L_x_12157:
[----:B------:R-:W-:-:S13]  /*1a080*/  ISETP.NE.AND P0, PT, R9, 0x1, PT ;  /* 0x000000010900780c */ /* 0x000fda0003f05270 */
[----:B------:R-:W-:-:S05]  /*1a090*/  @P0 IMAD.HI.U32 R12, R8, R10, RZ ;  /* 0x0000000a080c0227 */ /* 0x000fca00078e00ff */
[----:B------:R-:W-:-:S07]  /*1a0a0*/  @P0 SHF.R.U32.HI R8, RZ, R11, R12 ;  /* 0x0000000bff080219 */ /* 0x000fce000001160c */
.L_x_12158:
[----:B------:R-:W-:Y:S05]  /*1a0b0*/  BSYNC B1 ;  /* 0x0000000000017941 */ /* 0x000fea0003800000 */
.L_x_12156:
[----:B------:R-:W-:-:S05]  /*1a0c0*/  IMAD R8, R8, R9, R41 ;  /* 0x0000000908087224 */ /* 0x000fca00078e0229 */
[----:B------:R-:W-:Y:S02]  /*1a0d0*/  VIMNMX R7, R7, R8, !PT ;  /* 0x0000000807077248 */ /* 0x000fe40007fe0100 */
[----:B------:R-:W-:-:S07]  /*1a0e0*/  VIADDMNMX R6, R8, R9, R6, PT ;  /* 0x0000000908067246 */ /* 0x000fce0003800106 */
.L_x_12155:
[----:B------:R-:W-:Y:S05]  /*1a0f0*/  BSYNC B0 ;  /* 0x0000000000007941 */ /* 0x000fea0003800000 */
.L_x_12154:
[C---:B------:R-:W-:Y:S01]  /*1a100*/  ISETP.GE.AND P0, PT, R39.reuse, 0x2, PT ;  /* 0x000000022700780c */ /* 0x040fe20003f06270 */
[----:B------:R-:W0:Y:S01]  /*1a110*/  SHFL.IDX PT, R38, R38, 0x1, 0x1c1f ;  /* 0x003c1f0026267f89 */ /* 0x000e2200000e0000 */
[----:B------:R-:W-:Y:S01]  /*1a120*/  ISETP.GE.AND P4, PT, R39, 0xa, PT ;  /* 0x0000000a2700780c */ /* 0x000fe20003f86270 */
[----:B------:R-:W-:Y:S01]  /*1a130*/  BSSY B0, `(.L_x_12159) ;  /* 0x0000086000007945 */ /* 0x000fe20003800000 */
        /* <DEDUP_REMOVED lines=126> */
.L_x_12162:
[----:B------:R-:W-:-:S13]  /*1a920*/  ISETP.NE.AND P6, PT, R9, 0x1, PT ;  /* 0x000000010900780c */ /* 0x000fda0003fc5270 */
[----:B------:R-:W-:-:S05]  /*1a930*/  @P6 IMAD.HI.U32 R10, R4, R10, RZ ;  /* 0x0000000a040a6227 */ /* 0x000fca00078e00ff */
[----:B------:R-:W-:-:S07]  /*1a940*/  @P6 SHF.R.U32.HI R4, RZ, R11, R10 ;  /* 0x0000000bff046219 */ /* 0x000fce000001160a */
.L_x_12163:
[----:B------:R-:W-:Y:S05]  /*1a950*/  BSYNC B1 ;  /* 0x0000000000017941 */ /* 0x000fea0003800000 */
.L_x_12161:
[----:B------:R-:W-:-:S05]  /*1a960*/  IMAD R4, R4, R9, R41 ;  /* 0x0000000904047224 */ /* 0x000fca00078e0229 */
[----:B------:R-:W-:Y:S02]  /*1a970*/  VIADDMNMX R6, R4, R9, R6, PT ;  /* 0x0000000904067246 */ /* 0x000fe40003800106 */
[----:B------:R-:W-:-:S07]  /*1a980*/  VIMNMX R7, R7, R4, !PT ;  /* 0x0000000407077248 */ /* 0x000fce0007fe0100 */
.L_x_12160:
[----:B------:R-:W-:Y:S05]  /*1a990*/  BSYNC B0 ;  /* 0x0000000000007941 */ /* 0x000fea0003800000 */
.L_x_12159:
        /* <DEDUP_REMOVED lines=29> */
[----:B------:R-:W-:Y:S01]  /*1ab70*/  ISETP.NE.AND P0, PT, R27, RZ, PT ;  /* 0x000000ff1b00720c */ /* 0x000fe20003f05270 */
[----:B------:R-:W4:Y:S03]  /*1ab80*/  LDL R108, [R1+0x28] ;  /* 0x00002800016c7983 */ /* 0x000f260000100800 */
        /* <DEDUP_REMOVED lines=61> */
[----:B--2---:R-:W-:-:S04]  /*1af60*/  FMNMX.FTZ R3, R14, R70, !PT ;  /* 0x000000460e037209 */ /* 0x004fc80007810000 */
        /* <DEDUP_REMOVED lines=43> */
[----:B0-----:R-:W-:-:S02]  /*1b220*/  FMNMX.FTZ R3, R4, R3, !PT ;  /* 0x0000000304037209 */ /* 0x001fc40007810000 */
[----:B------:R-:W-:Y:S02]  /*1b230*/  FSEL R179, R179, -INF , !P0 ;  /* 0xff800000b3b37808 */ /* 0x000fe40004000000 */
[----:B------:R-:W-:Y:S01]  /*1b240*/  FMNMX.FTZ R10, R97, R10, !PT ;  /* 0x0000000a610a7209 */ /* 0x000fe20007810000 */
[----:B------:R-:W0:Y:S03]  /*1b250*/  SHFL.BFLY PT, R38, R3, 0x1, 0x1f ;  /* 0x0c201f0003267f89 */ /* 0x000e2600000e0000 */
[----:B------:R-:W-:Y:S02]  /*1b260*/  FMNMX.FTZ R10, R179, R10, !PT ;  /* 0x0000000ab30a7209 */ /* 0x000fe40007810000 */
[----:B------:R-:W-:Y:S02]  /*1b270*/  ISETP.GT.AND P5, PT, R7, 0x58, !P5 ;  /* 0x000000580700780c */ /* 0x000fe40006fa4270 */
[----:B------:R-:W-:-:S02]  /*1b280*/  ISETP.LT.OR P4, PT, R6, 0x52, P4 ;  /* 0x000000520600780c */ /* 0x000fc40002781670 */
[----:B------:R-:W-:Y:S02]  /*1b290*/  FSEL R75, R75, -INF , !P3 ;  /* 0xff8000004b4b7808 */ /* 0x000fe40005800000 */
[----:B------:R-:W-:Y:S02]  /*1b2a0*/  FMNMX.FTZ R10, R73, R10, !PT ;  /* 0x0000000a490a7209 */ /* 0x000fe40007810000 */
[----:B------:R-:W-:Y:S02]  /*1b2b0*/  ISETP.GT.AND P0, PT, R7, 0x59, !P6 ;  /* 0x000000590700780c */ /* 0x000fe40007704270 */
[----:B------:R-:W-:Y:S02]  /*1b2c0*/  ISETP.LT.OR P5, PT, R6, 0x59, P5 ;  /* 0x000000590600780c */ /* 0x000fe40002fa1670 */
[----:B------:R-:W-:Y:S02]  /*1b2d0*/  FSEL R77, R77, -INF , !P4 ;  /* 0xff8000004d4d7808 */ /* 0x000fe40006000000 */
[----:B------:R-:W-:-:S02]  /*1b2e0*/  FMNMX.FTZ R10, R75, R10, !PT ;  /* 0x0000000a4b0a7209 */ /* 0x000fc40007810000 */
[----:B------:R-:W-:Y:S02]  /*1b2f0*/  ISETP.LT.OR P0, PT, R6, 0x5a, P0 ;  /* 0x0000005a0600780c */ /* 0x000fe40000701670 */
[----:B------:R-:W-:Y:S02]  /*1b300*/  FSEL R79, R79, -INF , !P5 ;  /* 0xff8000004f4f7808 */ /* 0x000fe40006800000 */
[----:B------:R-:W-:Y:S02]  /*1b310*/  FMNMX.FTZ R10, R77, R10, !PT ;  /* 0x0000000a4d0a7209 */ /* 0x000fe40007810000 */
[----:B------:R-:W-:Y:S02]  /*1b320*/  FSEL R95, R95, -INF , !P0 ;  /* 0xff8000005f5f7808 */ /* 0x000fe40004000000 */
[----:B------:R-:W-:Y:S02]  /*1b330*/  FMNMX.FTZ R10, R79, R10, !PT ;  /* 0x0000000a4f0a7209 */ /* 0x000fe40007810000 */
[----:B0-----:R-:W-:-:S02]  /*1b340*/  FMNMX.FTZ R6, R3, R38, !PT ;  /* 0x0000002603067209 */ /* 0x001fc40007810000 */
[----:B------:R-:W-:Y:S01]  /*1b350*/  FMNMX.FTZ R5, R95, R10, !PT ;  /* 0x0000000a5f057209 */ /* 0x000fe20007810000 */
[----:B------:R-:W2:Y:S04]  /*1b360*/  LDL.64 R38, [R1+0x2c0] ;  /* 0x0002c00001267983 */ /* 0x000ea80000100a00 */
[----:B------:R0:W-:Y:S04]  /*1b370*/  STL.64 [R1+0x1d0], R4 ;  /* 0x0001d00401007387 */ /* 0x0001e80000100a00 */
[----:B------:R1:W-:Y:S04]  /*1b380*/  STL [R1+0x1d0], R6 ;  /* 0x0001d00601007387 */ /* 0x0003e80000100800 */
[----:B------:R-:W3:Y:S04]  /*1b390*/  LDL R26, [R1+0x1d0] ;  /* 0x0001d000011a7983 */ /* 0x000ee80000100800 */
[----:B------:R-:W4:Y:S04]  /*1b3a0*/  LDL R27, [R1+0x1d4] ;  /* 0x0001d400011b7983 */ /* 0x000f280000100800 */
[----:B------:R-:W2:Y:S04]  /*1b3b0*/  LDL.64 R10, [R1+0x3f8] ;  /* 0x0003f800010a7983 */ /* 0x000ea80000100a00 */
[----:B0-----:R-:W2:Y:S04]  /*1b3c0*/  LDL.64 R4, [R1+0x220] ;  /* 0x0002200001047983 */ /* 0x001ea80000100a00 */
[----:B-1----:R-:W2:Y:S01]  /*1b3d0*/  LDL.64 R6, [R1+0x230] ;  /* 0x0002300001067983 */ /* 0x002ea20000100a00 */
[----:B---3--:R-:W-:Y:S01]  /*1b3e0*/  FMUL.FTZ R3, R72, R26 ;  /* 0x0000001a48037220 */ /* 0x008fe20000410000 */
[----:B------:R-:W-:-:S04]  /*1b3f0*/  FSETP.NEU.FTZ.AND P0, PT, R26, -INF , PT ;  /* 0xff8000001a00780b */ /* 0x000fc80003f1d000 */
[----:B------:R-:W-:-:S05]  /*1b400*/  FSEL R3, R3, RZ, P0 ;  /* 0x000000ff03037208 */ /* 0x000fca0000000000 */
[----:B------:R-:W-:Y:S02]  /*1b410*/  FFMA.FTZ R104, R28, R72, -R3 ;  /* 0x000000481c687223 */ /* 0x000fe40000010803 */
[----:B----4-:R-:W0:Y:S02]  /*1b420*/  SHFL.BFLY PT, R28, R27, 0x2, 0x1f ;  /* 0x0c401f001b1c7f89 */ /* 0x010e2400000e0000 */
[----:B0-----:R-:W-:-:S05]  /*1b430*/  FMNMX.FTZ R28, R28, R27, !PT ;  /* 0x0000001b1c1c7209 */ /* 0x001fca0007810000 */
[----:B------:R-:W0:Y:S01]  /*1b440*/  SHFL.BFLY PT, R27, R28, 0x1, 0x1f ;  /* 0x0c201f001c1b7f89 */ /* 0x000e2200000e0000 */
[----:B------:R-:W-:-:S05]  /*1b450*/  FSEL R49, R26, RZ, P0 ;  /* 0x000000ff1a317208 */ /* 0x000fca0000000000 */
[----:B------:R-:W-:Y:S01]  /*1b460*/  FADD.FTZ R49, R70, -R49 ;  /* 0x8000003146317221 */ /* 0x000fe20000010000 */
[-CC-:B------:R-:W-:Y:S01]  /*1b470*/  FFMA.FTZ R89, R36, R72.reuse, -R3.reuse ;  /* 0x0000004824597223 */ /* 0x180fe20000010803 */
[-CC-:B------:R-:W-:Y:S01]  /*1b480*/  FFMA.FTZ R87, R8, R72.reuse, -R3.reuse ;  /* 0x0000004808577223 */ /* 0x180fe20000010803 */
[----:B------:R-:W3:Y:S04]  /*1b490*/  LDL.64 R36, [R1+0x2b0] ;  /* 0x0002b00001247983 */ /* 0x000ee80000100a00 */
[----:B------:R-:W4:Y:S01]  /*1b4a0*/  LDL.64 R8, [R1+0x240] ;  /* 0x0002400001087983 */ /* 0x000f220000100a00 */
[----:B0-----:R-:W-:Y:S01]  /*1b4b0*/  FMNMX.FTZ R92, R28, R27, !PT ;  /* 0x0000001b1c5c7209 */ /* 0x001fe20007810000 */
[-CC-:B------:R-:W-:Y:S01]  /*1b4c0*/  FFMA.FTZ R156, R14, R72.reuse, -R3.reuse ;  /* 0x000000480e9c7223 */ /* 0x180fe20000010803 */
[-CC-:B------:R-:W-:Y:S01]  /*1b4d0*/  FFMA.FTZ R164, R34, R72.reuse, -R3.reuse ;  /* 0x0000004822a47223 */ /* 0x180fe20000010803 */
[-CC-:B------:R-:W-:Y:S01]  /*1b4e0*/  FFMA.FTZ R105, R32, R72.reuse, -R3.reuse ;  /* 0x0000004820697223 */ /* 0x180fe20000010803 */
[C---:B------:R-:W-:Y:S01]  /*1b4f0*/  FSETP.NEU.FTZ.AND P0, PT, R92.reuse, -INF , PT ;  /* 0xff8000005c00780b */ /* 0x040fe20003f1d000 */
[-C--:B------:R-:W-:Y:S01]  /*1b500*/  FMUL.FTZ R70, R92, R72.reuse ;  /* 0x000000485c467220 */ /* 0x080fe20000410000 */
[-CC-:B------:R-:W-:Y:S01]  /*1b510*/  FFMA.FTZ R166, R30, R72.reuse, -R3.reuse ;  /* 0x000000481ea67223 */ /* 0x180fe20000010803 */
[-CC-:B------:R-:W-:Y:S01]  /*1b520*/  FFMA.FTZ R168, R24, R72.reuse, -R3.reuse ;  /* 0x0000004818a87223 */ /* 0x180fe20000010803 */
[-CC-:B------:R-:W-:Y:S01]  /*1b530*/  FFMA.FTZ R103, R12, R72.reuse, -R3.reuse ;  /* 0x000000480c677223 */ /* 0x180fe20000010803 */
[-CC-:B------:R-:W-:Y:S01]  /*1b540*/  FFMA.FTZ R85, R20, R72.reuse, -R3.reuse ;  /* 0x0000004814557223 */ /* 0x180fe20000010803 */
[----:B------:R-:W-:Y:S01]  /*1b550*/  FSEL R70, R70, RZ, P0 ;  /* 0x000000ff46467208 */ /* 0x000fe20000000000 */
[-CC-:B------:R-:W-:Y:S01]  /*1b560*/  FFMA.FTZ R83, R42, R72.reuse, -R3.reuse ;  /* 0x000000482a537223 */ /* 0x180fe20000010803 */
[-CC-:B------:R-:W-:Y:S01]  /*1b570*/  FFMA.FTZ R180, R40, R72.reuse, -R3.reuse ;  /* 0x0000004828b47223 */ /* 0x180fe20000010803 */
[-CC-:B------:R-:W-:Y:S01]  /*1b580*/  FFMA.FTZ R82, R50, R72.reuse, -R3.reuse ;  /* 0x0000004832527223 */ /* 0x180fe20000010803 */
[-C--:B------:R-:W-:Y:S01]  /*1b590*/  FFMA.FTZ R182, R48, R72.reuse, -R3 ;  /* 0x0000004830b67223 */ /* 0x080fe20000010803 */
[-C--:B------:R-:W-:Y:S01]  /*1b5a0*/  FMUL.FTZ R107, R49, R72.reuse ;  /* 0x00000048316b7220 */ /* 0x080fe20000410000 */
[-CC-:B------:R-:W-:Y:S01]  /*1b5b0*/  FFMA.FTZ R81, R51, R72.reuse, -R70.reuse ;  /* 0x0000004833517223 */ /* 0x180fe20000010846 */
[-CC-:B------:R-:W-:Y:S01]  /*1b5c0*/  FFMA.FTZ R157, R29, R72.reuse, -R70.reuse ;  /* 0x000000481d9d7223 */ /* 0x180fe20000010846 */
        /* <DEDUP_REMOVED lines=13> */
[----:B------:R-:W-:-:S03]  /*1b6a0*/  FFMA.FTZ R100, R91, R72, -R70 ;  /* 0x000000485b647223 */ /* 0x000fc60000010846 */
[----:B------:R-:W4:Y:S01]  /*1b6b0*/  LDL.64 R90, [R1+0x3b0] ;  /* 0x0003b000015a7983 */ /* 0x000f220000100a00 */
[----:B------:R-:W-:Y:S01]  /*1b6c0*/  FSEL R74, R92, RZ, P0 ;  /* 0x000000ff5c4a7208 */ /* 0x000fe20000000000 */
[----:B------:R-:W-:-:S04]  /*1b6d0*/  FFMA.FTZ R171, R93, R72, -R70 ;  /* 0x000000485dab7223 */ /* 0x000fc80000010846 */
[----:B------:R-:W-:-:S04]  /*1b6e0*/  FADD.FTZ R93, R71, -R74 ;  /* 0x8000004a475d7221 */ /* 0x000fc80000010000 */
[----:B------:R-:W-:Y:S01]  /*1b6f0*/  FMUL.FTZ R93, R72, R93 ;  /* 0x0000005d485d7220 */ /* 0x000fe20000410000 */
[----:B------:R-:W-:Y:S01]  /*1b700*/  MUFU.EX2 R156, R156 ;  /* 0x0000009c009c7308 */ /* 0x000fe20000000800 */
[-C--:B------:R-:W-:Y:S01]  /*1b710*/  FFMA.FTZ R158, R158, R72.reuse, -R3 ;  /* 0x000000489e9e7223 */ /* 0x080fe20000010803 */
[----:B------:R-:W-:-:S06]  /*1b720*/  FFMA.FTZ R159, R125, R72, -R70 ;  /* 0x000000487d9f7223 */ /* 0x000fcc0000010846 */
[----:B------:R-:W0:Y:S01]  /*1b730*/  MUFU.EX2 R107, R107 ;  /* 0x0000006b006b7308 */ /* 0x000e220000000800 */
[-C--:B------:R-:W-:Y:S01]  /*1b740*/  FFMA.FTZ R106, R106, R72.reuse, -R3 ;  /* 0x000000486a6a7223 */ /* 0x080fe20000010803 */
[----:B------:R-:W-:-:S06]  /*1b750*/  FFMA.FTZ R80, R123, R72, -R70 ;  /* 0x000000487b507223 */ /* 0x000fcc0000010846 */
[----:B------:R-:W-:Y:S08]  /*1b760*/  MUFU.EX2 R81, R81 ;  /* 0x0000005100517308 */ /* 0x000ff00000000800 */
[----:B------:R-:W1:Y:S01]  /*1b770*/  MUFU.EX2 R93, R93 ;  /* 0x0000005d005d7308 */ /* 0x000e620000000800 */
[----:B------:R-:W-:-:S07]  /*1b780*/  FFMA.FTZ R165, R121, R72, -R70 ;  /* 0x0000004879a57223 */ /* 0x000fce0000010846 */
[----:B------:R-:W2:Y:S08]  /*1b790*/  MUFU.EX2 R89, R89 ;  /* 0x0000005900597308 */ /* 0x000eb00000000800 */
[----:B------:R-:W2:Y:S01]  /*1b7a0*/  MUFU.EX2 R157, R157 ;  /* 0x0000009d009d7308 */ /* 0x000ea20000000800 */
[-CC-:B------:R-:W-:Y:S01]  /*1b7b0*/  FFMA.FTZ R170, R170, R72.reuse, -R3.reuse ;  /* 0x00000048aaaa7223 */ /* 0x180fe20000010803 */
[----:B------:R-:W-:-:S06]  /*1b7c0*/  FFMA.FTZ R88, R88, R72, -R3 ;  /* 0x0000004858587223 */ /* 0x000fcc0000010803 */
[----:B------:R-:W2:Y:S01]  /*1b7d0*/  MUFU.EX2 R158, R158 ;  /* 0x0000009e009e7308 */ /* 0x000ea20000000800 */
[-CC-:B------:R-:W-:Y:S01]  /*1b7e0*/  FFMA.FTZ R172, R172, R72.reuse, -R3.reuse ;  /* 0x00000048acac7223 */ /* 0x180fe20000010803 */
[-CC-:B------:R-:W-:Y:S01]  /*1b7f0*/  FFMA.FTZ R174, R174, R72.reuse, -R3.reuse ;  /* 0x00000048aeae7223 */ /* 0x180fe20000010803 */
[----:B------:R-:W-:-:S05]  /*1b800*/  FFMA.FTZ R86, R86, R72, -R3 ;  /* 0x0000004856567223 */ /* 0x000fca0000010803 */
[----:B------:R-:W2:Y:S01]  /*1b810*/  MUFU.EX2 R159, R159 ;  /* 0x0000009f009f7308 */ /* 0x000ea20000000800 */
[-CC-:B------:R-:W-:Y:S01]  /*1b820*/  FFMA.FTZ R176, R176, R72.reuse, -R3.reuse ;  /* 0x00000048b0b07223 */ /* 0x180fe20000010803 */
[-CC-:B------:R-:W-:Y:S01]  /*1b830*/  FFMA.FTZ R84, R84, R72.reuse, -R3.reuse ;  /* 0x0000004854547223 */ /* 0x180fe20000010803 */
[-C--:B------:R-:W-:Y:S01]  /*1b840*/  FFMA.FTZ R178, R178, R72.reuse, -R3 ;  /* 0x00000048b2b27223 */ /* 0x080fe20000010803 */
[----:B------:R-:W-:-:S04]  /*1b850*/  FFMA.FTZ R3, R119, R72, -R70 ;  /* 0x0000004877037223 */ /* 0x000fc80000010846 */
        /* <DEDUP_REMOVED lines=18> */
[----:B------:R-:W-:Y:S01]  /*1b980*/  FFMA.FTZ R94, R95, R72, -R70 ;  /* 0x000000485f5e7223 */ /* 0x000fe20000010846 */
[----:B0-----:R-:W-:Y:S01]  /*1b990*/  FFMA.FTZ R66, R107, R66, R156 ;  /* 0x000000426b427223 */ /* 0x001fe2000001009c */
[----:B-1----:R-:W-:Y:S01]  /*1b9a0*/  FFMA.FTZ R70, R67, R93, R81 ;  /* 0x0000005d43467223 */ /* 0x002fe20000010051 */
[----:B------:R-:W0:Y:S08]  /*1b9b0*/  MUFU.EX2 R165, R165 ;  /* 0x000000a500a57308 */ /* 0x000e300000000800 */
[----:B------:R-:W1:Y:S01]  /*1b9c0*/  MUFU.EX2 R105, R105 ;  /* 0x0000006900697308 */ /* 0x000e620000000800 */
[----:B--2---:R-:W-:Y:S01]  /*1b9d0*/  FADD.FTZ R67, R89, R66 ;  /* 0x0000004259437221 */ /* 0x004fe20000010000 */
[----:B------:R-:W-:-:S06]  /*1b9e0*/  FADD.FTZ R70, R157, R70 ;  /* 0x000000469d467221 */ /* 0x000fcc0000010000 */
[----:B------:R-:W-:Y:S01]  /*1b9f0*/  MUFU.EX2 R166, R166 ;  /* 0x000000a600a67308 */ /* 0x000fe20000000800 */
[----:B------:R-:W-:Y:S01]  /*1ba00*/  FADD.FTZ R67, R158, R67 ;  /* 0x000000439e437221 */ /* 0x000fe20000010000 */
[----:B------:R-:W-:-:S06]  /*1ba10*/  FADD.FTZ R71, R159, R70 ;  /* 0x000000469f477221 */ /* 0x000fcc0000010000 */
[----:B------:R-:W-:Y:S08]  /*1ba20*/  MUFU.EX2 R104, R104 ;  /* 0x0000006800687308 */ /* 0x000ff00000000800 */
[----:B------:R-:W2:Y:S01]  /*1ba30*/  MUFU.EX2 R3, R3 ;  /* 0x0000000300037308 */ /* 0x000ea20000000800 */
[----:B------:R-:W-:Y:S01]  /*1ba40*/  FADD.FTZ R67, R106, R67 ;  /* 0x000000436a437221 */ /* 0x000fe20000010000 */
[----:B------:R-:W-:-:S06]  /*1ba50*/  FADD.FTZ R66, R80, R71 ;  /* 0x0000004750427221 */ /* 0x000fcc0000010000 */
[----:B------:R-:W-:Y:S08]  /*1ba60*/  MUFU.EX2 R168, R168 ;  /* 0x000000a800a87308 */ /* 0x000ff00000000800 */
[----:B------:R-:W2:Y:S01]  /*1ba70*/  MUFU.EX2 R167, R167 ;  /* 0x000000a700a77308 */ /* 0x000ea20000000800 */
[----:B------:R-:W-:Y:S01]  /*1ba80*/  FADD.FTZ R70, R164, R67 ;  /* 0x00000043a4467221 */ /* 0x000fe20000010000 */
[----:B0-----:R-:W-:-:S06]  /*1ba90*/  FADD.FTZ R66, R165, R66 ;  /* 0x00000042a5427221 */ /* 0x001fcc0000010000 */
[----:B------:R-:W-:Y:S08]  /*1baa0*/  MUFU.EX2 R103, R103 ;  /* 0x0000006700677308 */ /* 0x000ff00000000800 */
[----:B------:R-:W0:Y:S01]  /*1bab0*/  MUFU.EX2 R102, R102 ;  /* 0x0000006600667308 */ /* 0x000e220000000800 */
[----:B-1----:R-:W-:Y:S01]  /*1bac0*/  FADD.FTZ R67, R105, R70 ;  /* 0x0000004669437221 */ /* 0x002fe20000010000 */
[----:B--2---:R-:W-:-:S06]  /*1bad0*/  FADD.FTZ R66, R3, R66 ;  /* 0x0000004203427221 */ /* 0x004fcc0000010000 */
[----:B------:R-:W-:Y:S08]  /*1bae0*/  MUFU.EX2 R171, R171 ;  /* 0x000000ab00ab7308 */ /* 0x000ff00000000800 */
[----:B------:R-:W1:Y:S01]  /*1baf0*/  MUFU.EX2 R169, R169 ;  /* 0x000000a900a97308 */ /* 0x000e620000000800 */
        /* <DEDUP_REMOVED lines=8> */
[----:B------:R-:W-:Y:S01]  /*1bb80*/  FADD.FTZ R70, R168, R67 ;  /* 0x00000043a8467221 */ /* 0x000fe20000010000 */
[----:B-1----:R-:W-:-:S06]  /*1bb90*/  FADD.FTZ R66, R169, R66 ;  /* 0x00000042a9427221 */ /* 0x002fcc0000010000 */
[----:B------:R-:W-:Y:S08]  /*1bba0*/  MUFU.EX2 R85, R85 ;  /* 0x0000005500557308 */ /* 0x000ff00000000800 */
[----:B------:R-:W1:Y:S01]  /*1bbb0*/  MUFU.EX2 R88, R88 ;  /* 0x0000005800587308 */ /* 0x000e620000000800 */
[----:B------:R-:W-:Y:S01]  /*1bbc0*/  FADD.FTZ R67, R103, R70 ;  /* 0x0000004667437221 */ /* 0x000fe20000010000 */
[----:B--2---:R-:W-:-:S06]  /*1bbd0*/  FADD.FTZ R66, R101, R66 ;  /* 0x0000004265427221 */ /* 0x004fcc0000010000 */
[----:B------:R-:W-:Y:S08]  /*1bbe0*/  MUFU.EX2 R83, R83 ;  /* 0x0000005300537308 */ /* 0x000ff00000000800 */
[----:B------:R-:W2:Y:S08]  /*1bbf0*/  MUFU.EX2 R172, R172 ;  /* 0x000000ac00ac7308 */ /* 0x000eb00000000800 */
[----:B------:R-:W3:Y:S01]  /*1bc00*/  MUFU.EX2 R173, R173 ;  /* 0x000000ad00ad7308 */ /* 0x000ee20000000800 */
[----:B0-----:R-:W-:Y:S01]  /*1bc10*/  FADD.FTZ R67, R170, R67 ;  /* 0x00000043aa437221 */ /* 0x001fe20000010000 */
[----:B------:R-:W-:-:S06]  /*1bc20*/  FADD.FTZ R71, R171, R66 ;  /* 0x00000042ab477221 */ /* 0x000fcc0000010000 */
[----:B------:R-:W-:Y:S08]  /*1bc30*/  MUFU.EX2 R180, R180 ;  /* 0x000000b400b47308 */ /* 0x000ff00000000800 */
[----:B------:R-:W0:Y:S01]  /*1bc40*/  MUFU.EX2 R99, R99 ;  /* 0x0000006300637308 */ /* 0x000e220000000800 */
[----:B-1----:R-:W-:Y:S01]  /*1bc50*/  FADD.FTZ R67, R88, R67 ;  /* 0x0000004358437221 */ /* 0x002fe20000010000 */
[----:B------:R-:W-:-:S06]  /*1bc60*/  FADD.FTZ R66, R100, R71 ;  /* 0x0000004764427221 */ /* 0x000fcc0000010000 */
[----:B------:R-:W-:Y:S08]  /*1bc70*/  MUFU.EX2 R82, R82 ;  /* 0x0000005200527308 */ /* 0x000ff00000000800 */
[----:B------:R-:W1:Y:S08]  /*1bc80*/  MUFU.EX2 R174, R174 ;  /* 0x000000ae00ae7308 */ /* 0x000e700000000800 */
[----:B------:R-:W4:Y:S01]  /*1bc90*/  MUFU.EX2 R175, R175 ;  /* 0x000000af00af7308 */ /* 0x000f220000000800 */
[----:B--2---:R-:W-:Y:S01]  /*1bca0*/  FADD.FTZ R70, R172, R67 ;  /* 0x00000043ac467221 */ /* 0x004fe20000010000 */
[----:B---3--:R-:W-:-:S06]  /*1bcb0*/  FADD.FTZ R66, R173, R66 ;  /* 0x00000042ad427221 */ /* 0x008fcc0000010000 */
[----:B------:R-:W-:Y:S08]  /*1bcc0*/  MUFU.EX2 R182, R182 ;  /* 0x000000b600b67308 */ /* 0x000ff00000000800 */
[----:B------:R-:W2:Y:S08]  /*1bcd0*/  MUFU.EX2 R86, R86 ;  /* 0x0000005600567308 */ /* 0x000eb00000000800 */
[----:B------:R-:W3:Y:S01]  /*1bce0*/  MUFU.EX2 R98, R98 ;  /* 0x0000006200627308 */ /* 0x000ee20000000800 */
[----:B------:R-:W-:Y:S01]  /*1bcf0*/  FADD.FTZ R67, R87, R70 ;  /* 0x0000004657437221 */ /* 0x000fe20000010000 */
[----:B0-----:R-:W-:Y:S01]  /*1bd00*/  FADD.FTZ R66, R99, R66 ;  /* 0x0000004263427221 */ /* 0x001fe20000010000 */
[C---:B------:R-:W-:Y:S01]  /*1bd10*/  FMUL.FTZ R63, R107.reuse, R63 ;  /* 0x0000003f6b3f7220 */ /* 0x040fe20000410000 */
[----:B------:R-:W-:-:S04]  /*1bd20*/  FMUL.FTZ R62, R107, R62 ;  /* 0x0000003e6b3e7220 */ /* 0x000fc80000410000 */
[----:B------:R-:W0:Y:S08]  /*1bd30*/  MUFU.EX2 R176, R176 ;  /* 0x000000b000b07308 */ /* 0x000e300000000800 */
[----:B------:R-:W0:Y:S01]  /*1bd40*/  MUFU.EX2 R177, R177 ;  /* 0x000000b100b17308 */ /* 0x000e220000000800 */
[----:B-1----:R-:W-:Y:S01]  /*1bd50*/  FADD.FTZ R67, R174, R67 ;  /* 0x00000043ae437221 */ /* 0x002fe20000010000 */
[----:B----4-:R-:W-:Y:S01]  /*1bd60*/  FADD.FTZ R71, R175, R66 ;  /* 0x00000042af477221 */ /* 0x010fe20000010000 */
[C---:B------:R-:W-:Y:S01]  /*1bd70*/  FMUL.FTZ R65, R107.reuse, R65 ;  /* 0x000000416b417220 */ /* 0x040fe20000410000 */
[----:B------:R-:W-:-:S04]  /*1bd80*/  FMUL.FTZ R64, R107, R64 ;  /* 0x000000406b407220 */ /* 0x000fc80000410000 */
[----:B------:R-:W1:Y:S01]  /*1bd90*/  MUFU.EX2 R97, R97 ;  /* 0x0000006100617308 */ /* 0x000e620000000800 */
[----:B--2---:R-:W-:Y:S01]  /*1bda0*/  FADD.FTZ R67, R86, R67 ;  /* 0x0000004356437221 */ /* 0x004fe20000010000 */
[----:B---3--:R-:W-:Y:S01]  /*1bdb0*/  FADD.FTZ R66, R98, R71 ;  /* 0x0000004762427221 */ /* 0x008fe20000010000 */
[C---:B------:R-:W-:Y:S01]  /*1bdc0*/  FMUL.FTZ R61, R107.reuse, R61 ;  /* 0x0000003d6b3d7220 */ /* 0x040fe20000410000 */
[----:B------:R-:W-:-:S04]  /*1bdd0*/  FMUL.FTZ R60, R107, R60 ;  /* 0x0000003c6b3c7220 */ /* 0x000fc80000410000 */
[----:B------:R-:W2:Y:S08]  /*1bde0*/  MUFU.EX2 R84, R84 ;  /* 0x0000005400547308 */ /* 0x000eb00000000800 */
[----:B------:R-:W3:Y:S01]  /*1bdf0*/  MUFU.EX2 R179, R179 ;  /* 0x000000b300b37308 */ /* 0x000ee20000000800 */
[----:B0-----:R-:W-:Y:S01]  /*1be00*/  FADD.FTZ R70, R176, R67 ;  /* 0x00000043b0467221 */ /* 0x001fe20000010000 */
[----:B------:R-:W-:Y:S01]  /*1be10*/  FADD.FTZ R66, R177, R66 ;  /* 0x00000042b1427221 */ /* 0x000fe20000010000 */
[C---:B------:R-:W-:Y:S01]  /*1be20*/  FMUL.FTZ R37, R107.reuse, R37 ;  /* 0x000000256b257220 */ /* 0x040fe20000410000 */
[C---:B------:R-:W-:Y:S01]  /*1be30*/  FMUL.FTZ R36, R107.reuse, R36 ;  /* 0x000000246b247220 */ /* 0x040fe20000410000 */
[C---:B------:R-:W-:Y:S01]  /*1be40*/  FMUL.FTZ R39, R107.reuse, R39 ;  /* 0x000000276b277220 */ /* 0x040fe20000410000 */
[C---:B------:R-:W-:Y:S01]  /*1be50*/  FMUL.FTZ R38, R107.reuse, R38 ;  /* 0x000000266b267220 */ /* 0x040fe20000410000 */
[----:B------:R-:W-:Y:S01]  /*1be60*/  FMUL.FTZ R69, R107, R69 ;  /* 0x000000456b457220 */ /* 0x000fe20000410000 */
[----:B------:R-:W0:Y:S08]  /*1be70*/  MUFU.EX2 R178, R178 ;  /* 0x000000b200b27308 */ /* 0x000e300000000800 */
[----:B------:R-:W4:Y:S01]  /*1be80*/  MUFU.EX2 R96, R96 ;  /* 0x0000006000607308 */ /* 0x000f220000000800 */
[----:B------:R-:W-:Y:S01]  /*1be90*/  FADD.FTZ R67, R85, R70 ;  /* 0x0000004655437221 */ /* 0x000fe20000010000 */
[----:B-1----:R-:W-:Y:S01]  /*1bea0*/  FADD.FTZ R66, R97, R66 ;  /* 0x0000004261427221 */ /* 0x002fe20000010000 */
[----:B------:R-:W-:Y:S01]  /*1beb0*/  FMUL.FTZ R68, R107, R68 ;  /* 0x000000446b447220 */ /* 0x000fe20000410000 */
[C---:B------:R-:W-:Y:S01]  /*1bec0*/  FMUL.FTZ R11, R93.reuse, R11 ;  /* 0x0000000b5d0b7220 */ /* 0x040fe20000410000 */
[----:B------:R-:W-:Y:S01]  /*1bed0*/  FMUL.FTZ R10, R93, R10 ;  /* 0x0000000a5d0a7220 */ /* 0x000fe20000410000 */
[C---:B------:R-:W-:Y:S01]  /*1bee0*/  FMUL.FTZ R5, R107.reuse, R5 ;  /* 0x000000056b057220 */ /* 0x040fe20000410000 */
[----:B------:R-:W-:Y:S01]  /*1bef0*/  FMUL.FTZ R4, R107, R4 ;  /* 0x000000046b047220 */ /* 0x000fe20000410000 */
[----:B------:R-:W1:Y:S01]  /*1bf00*/  MUFU.EX2 R181, R181 ;  /* 0x000000b500b57308 */ /* 0x000e620000000800 */
[----:B--2---:R-:W-:Y:S01]  /*1bf10*/  FADD.FTZ R67, R84, R67 ;  /* 0x0000004354437221 */ /* 0x004fe20000010000 */
[----:B---3--:R-:W-:Y:S01]  /*1bf20*/  FADD.FTZ R71, R179, R66 ;  /* 0x00000042b3477221 */ /* 0x008fe20000010000 */
[C---:B------:R-:W-:Y:S01]  /*1bf30*/  FMUL.FTZ R7, R107.reuse, R7 ;  /* 0x000000076b077220 */ /* 0x040fe20000410000 */
[C---:B------:R-:W-:Y:S01]  /*1bf40*/  FMUL.FTZ R6, R107.reuse, R6 ;  /* 0x000000066b067220 */ /* 0x040fe20000410000 */
[C---:B------:R-:W-:Y:S01]  /*1bf50*/  FMUL.FTZ R13, R107.reuse, R13 ;  /* 0x0000000d6b0d7220 */ /* 0x040fe20000410000 */
[C---:B------:R-:W-:Y:S01]  /*1bf60*/  FMUL.FTZ R12, R107.reuse, R12 ;  /* 0x0000000c6b0c7220 */ /* 0x040fe20000410000 */
[C---:B------:R-:W-:Y:S01]  /*1bf70*/  FMUL.FTZ R15, R107.reuse, R15 ;  /* 0x0000000f6b0f7220 */ /* 0x040fe20000410000 */
[----:B------:R-:W2:Y:S01]  /*1bf80*/  MUFU.EX2 R95, R77 ;  /* 0x0000004d005f7308 */ /* 0x000ea20000000800 */
[----:B0-----:R-:W-:Y:S01]  /*1bf90*/  FADD.FTZ R66, R178, R67 ;  /* 0x00000043b2427221 */ /* 0x001fe20000010000 */
[----:B----4-:R-:W-:Y:S01]  /*1bfa0*/  FADD.FTZ R70, R96, R71 ;  /* 0x0000004760467221 */ /* 0x010fe20000010000 */
[C---:B------:R-:W-:Y:S01]  /*1bfb0*/  FMUL.FTZ R14, R107.reuse, R14 ;  /* 0x0000000e6b0e7220 */ /* 0x040fe20000410000 */
[C---:B------:R-:W-:Y:S01]  /*1bfc0*/  FMUL.FTZ R47, R107.reuse, R47 ;  /* 0x0000002f6b2f7220 */ /* 0x040fe20000410000 */
[C---:B------:R-:W-:Y:S01]  /*1bfd0*/  FMUL.FTZ R46, R107.reuse, R46 ;  /* 0x0000002e6b2e7220 */ /* 0x040fe20000410000 */
[C---:B------:R-:W-:Y:S01]  /*1bfe0*/  FMUL.FTZ R21, R107.reuse, R21 ;  /* 0x000000156b157220 */ /* 0x040fe20000410000 */
[----:B------:R-:W-:Y:S01]  /*1bff0*/  FMUL.FTZ R20, R107, R20 ;  /* 0x000000146b147220 */ /* 0x000fe20000410000 */
[----:B------:R-:W0:Y:S01]  /*1c000*/  MUFU.EX2 R183, R183 ;  /* 0x000000b700b77308 */ /* 0x000e220000000800 */
[----:B------:R-:W-:Y:S01]  /*1c010*/  FADD.FTZ R67, R83, R66 ;  /* 0x0000004253437221 */ /* 0x000fe20000010000 */
[----:B-1----:R-:W-:Y:S01]  /*1c020*/  FADD.FTZ R70, R181, R70 ;  /* 0x00000046b5467221 */ /* 0x002fe20000010000 */
[C---:B------:R-:W-:Y:S01]  /*1c030*/  FMUL.FTZ R25, R107.reuse, R25 ;  /* 0x000000196b197220 */ /* 0x040fe20000410000 */
[C---:B------:R-:W-:Y:S01]  /*1c040*/  FMUL.FTZ R24, R107.reuse, R24 ;  /* 0x000000186b187220 */ /* 0x040fe20000410000 */
[C---:B------:R-:W-:Y:S01]  /*1c050*/  FMUL.FTZ R35, R107.reuse, R35 ;  /* 0x000000236b237220 */ /* 0x040fe20000410000 */
[C---:B------:R-:W-:Y:S01]  /*1c060*/  FMUL.FTZ R34, R107.reuse, R34 ;  /* 0x000000226b227220 */ /* 0x040fe20000410000 */
[----:B------:R-:W-:Y:S01]  /*1c070*/  FMUL.FTZ R41, R107, R41 ;  /* 0x000000296b297220 */ /* 0x000fe20000410000 */
[----:B------:R-:W1:Y:S01]  /*1c080*/  MUFU.EX2 R94, R94 ;  /* 0x0000005e005e7308 */ /* 0x000e620000000800 */
[----:B------:R-:W-:Y:S01]  /*1c090*/  FADD.FTZ R67, R180, R67 ;  /* 0x00000043b4437221 */ /* 0x000fe20000010000 */
[----:B--2---:R-:W-:Y:S01]  /*1c0a0*/  FADD.FTZ R70, R95, R70 ;  /* 0x000000465f467221 */ /* 0x004fe20000010000 */
[----:B------:R2:W-:Y:S02]  /*1c0b0*/  STL.64 [R1+0x200], R62 ;  /* 0x0002003e01007387 */ /* 0x0005e40000100a00 */
[----:B------:R-:W-:Y:S01]  /*1c0c0*/  FADD.FTZ R67, R82, R67 ;  /* 0x0000004352437221 */ /* 0x000fe20000010000 */
[----:B------:R-:W-:Y:S01]  /*1c0d0*/  FMUL.FTZ R40, R107, R40 ;  /* 0x000000286b287220 */ /* 0x000fe20000410000 */
[----:B------:R-:W-:Y:S01]  /*1c0e0*/  STL.64 [R1+0x210], R64 ;  /* 0x0002104001007387 */ /* 0x000fe20000100a00 */
[----:B0-----:R-:W-:Y:S01]  /*1c0f0*/  FADD.FTZ R71, R183, R70 ;  /* 0x00000046b7477221 */ /* 0x001fe20000010000 */
[----:B------:R-:W-:-:S02]  /*1c100*/  FADD.FTZ R66, R182, R67 ;  /* 0x00000043b6427221 */ /* 0x000fc40000010000 */
[----:B------:R-:W-:Y:S01]  /*1c110*/  STL.64 [R1+0x280], R60 ;  /* 0x0002803c01007387 */ /* 0x000fe20000100a00 */
[C---:B--2---:R-:W-:Y:S01]  /*1c120*/  FMUL.FTZ R63, R107.reuse, R9 ;  /* 0x000000096b3f7220 */ /* 0x044fe20000410000 */
[C---:B------:R-:W-:Y:S02]  /*1c130*/  FMUL.FTZ R62, R107.reuse, R8 ;  /* 0x000000086b3e7220 */ /* 0x040fe40000410000 */
[----:B------:R0:W-:Y:S01]  /*1c140*/  STL.64 [R1+0x2b0], R36 ;  /* 0x0002b02401007387 */ /* 0x0001e20000100a00 */
[----:B-1----:R-:W-:Y:S01]  /*1c150*/  FADD.FTZ R67, R94, R71 ;  /* 0x000000475e437221 */ /* 0x002fe20000010000 */
[C---:B------:R-:W-:Y:S01]  /*1c160*/  FMUL.FTZ R43, R107.reuse, R43 ;  /* 0x0000002b6b2b7220 */ /* 0x040fe20000410000 */
[C---:B------:R-:W-:Y:S01]  /*1c170*/  FMUL.FTZ R42, R107.reuse, R42 ;  /* 0x0000002a6b2a7220 */ /* 0x040fe20000410000 */
        /* <DEDUP_REMOVED lines=22> */
[----:B------:R-:W-:Y:S04]  /*1c2e0*/  STL.64 [R1+0x1e0], R66 ;  /* 0x0001e04201007387 */ /* 0x000fe80000100a00 */
[----:B------:R-:W-:Y:S04]  /*1c2f0*/  STL.64 [R1+0x3f0], R68 ;  /* 0x0003f04401007387 */ /* 0x000fe80000100a00 */
[----:B------:R0:W-:Y:S04]  /*1c300*/  STL.64 [R1+0x3f8], R10 ;  /* 0x0003f80a01007387 */ /* 0x0001e80000100a00 */
[----:B------:R-:W-:Y:S04]  /*1c310*/  STL.64 [R1+0x220], R4 ;  /* 0x0002200401007387 */ /* 0x000fe80000100a00 */
[----:B------:R1:W-:Y:S04]  /*1c320*/  STL.64 [R1+0x230], R6 ;  /* 0x0002300601007387 */ /* 0x0003e80000100a00 */
[----:B------:R2:W-:Y:S04]  /*1c330*/  STL.64 [R1+0x250], R12 ;  /* 0x0002500c01007387 */ /* 0x0005e80000100a00 */
[----:B------:R3:W-:Y:S04]  /*1c340*/  STL.64 [R1+0x260], R14 ;  /* 0x0002600e01007387 */ /* 0x0007e80000100a00 */
[----:B------:R-:W-:Y:S04]  /*1c350*/  STL.64 [R1+0x270], R46 ;  /* 0x0002702e01007387 */ /* 0x000fe80000100a00 */
        /* <DEDUP_REMOVED lines=15> */
[----:B0-----:R-:W4:Y:S04]  /*1c450*/  LDL.64 R10, [R1+0x3c0] ;  /* 0x0003c000010a7983 */ /* 0x001f280000100a00 */
[----:B------:R-:W4:Y:S04]  /*1c460*/  LDL.64 R8, [R1+0x3d0] ;  /* 0x0003d00001087983 */ /* 0x000f280000100a00 */
[----:B-1----:R-:W4:Y:S04]  /*1c470*/  LDL.64 R6, [R1+0x3e0] ;  /* 0x0003e00001067983 */ /* 0x002f280000100a00 */
[----:B------:R-:W4:Y:S04]  /*1c480*/  LDL.64 R4, [R1+0x208] ;  /* 0x0002080001047983 */ /* 0x000f280000100a00 */
        /* <DEDUP_REMOVED lines=37> */
[----:B------:R-:W-:-:S03]  /*1c6e0*/  LOP3.LUT R108, R108, 0x1, RZ, 0xfc, !PT ;  /* 0x000000016c6c7812 */ /* 0x000fc600078efcff */
[----:B------:R0:W-:Y:S01]  /*1c6f0*/  STL [R1+0x1d4], R92 ;  /* 0x0001d45c01007387 */ /* 0x0001e20000100800 */
        /* <DEDUP_REMOVED lines=130> */
.L_x_12165:
[----:B------:R-:W-:Y:S05]  /*1cf20*/  BSYNC B0 ;  /* 0x0000000000007941 */ /* 0x000fea0003800000 */
.L_x_12164:
        /* <DEDUP_REMOVED lines=8> */
.L_x_12167:
[----:B------:R-:W-:Y:S05]  /*1cfb0*/  BSYNC B0 ;  /* 0x0000000000007941 */ /* 0x000fea0003800000 */
.L_x_12166:
[----:B------:R-:W-:Y:S04]  /*1cfc0*/  BSSY B0, `(.L_x_12168) ;  /* 0x0000004000007945 */ /* 0x000fe80003800000 */
[----:B-1----:R-:W-:Y:S05]  /*1cfd0*/  @P0 BRA `(.L_x_12169) ;  /* 0x0000000000080947 */ /* 0x002fea0003800000 */
[----:B------:R-:W1:Y:S02]  /*1cfe0*/  SYNCS.PHASECHK.TRANS64.TRYWAIT P0, [R26+URZ], R27 ;  /* 0x0000001b1a0075a7 */ /* 0x000e64000800017f */
[----:B-1----:R-:W-:Y:S05]  /*1cff0*/  @!P0 BRA `(.L_x_12170) ;  /* 0x0000012800e08947 */ /* 0x002fea0003800000 */
.L_x_12169:
[----:B------:R-:W-:Y:S05]  /*1d000*/  BSYNC B0 ;  /* 0x0000000000007941 */ /* 0x000fea0003800000 */
.L_x_12168:
        /* <DEDUP_REMOVED lines=801> */
.L_x_12172:
[----:B------:R-:W-:Y:S05]  /*20220*/  BSYNC B0 ;  /* 0x0000000000007941 */ /* 0x000fea0003800000 */
.L_x_12171:
        /* <DEDUP_REMOVED lines=9> */
.L_x_12144:
[----:B------:R-:W2:Y:S01]  /*202c0*/  LDL R5, [R1+0x1e0] ;  /* 0x0001e00001057983 */ /* 0x000ea20000100800 */
[----:B------:R-:W-:Y:S05]  /*202d0*/  WARPSYNC.ALL ;  /* 0x0000000000007948 */ /* 0x000fea0003800000 */
[----:B------:R-:W3:Y:S04]  /*202e0*/  LDL R4, [R1+0x1e4] ;  /* 0x0001e40001047983 */ /* 0x000ee80000100800 */
[----:B------:R-:W4:Y:S04]  /*202f0*/  LDL.64 R8, [R1+0x210] ;  /* 0x0002100001087983 */ /* 0x000f280000100a00 */
[----:B------:R-:W5:Y:S04]  /*20300*/  LDL.64 R6, [R1+0x220] ;  /* 0x0002200001067983 */ /* 0x000f680000100a00 */
[----:B------:R-:W5:Y:S04]  /*20310*/  LDL.64 R10, [R1+0x200] ;  /* 0x00020000010a7983 */ /* 0x000f680000100a00 */
[----:B------:R-:W5:Y:S01]  /*20320*/  LDL.64 R114, [R1+0x2a0] ;  /* 0x0002a00001727983 */ /* 0x000f620000100a00 */
[----:B------:R-:W-:-:S02]  /*20330*/  IMAD.MOV.U32 R129, RZ, RZ, -0x800000 ;  /* 0xff800000ff817424 */ /* 0x000fc400078e00ff */
[----:B------:R-:W-:Y:S01]  /*20340*/  IMAD.MOV.U32 R130, RZ, RZ, -0x800000 ;  /* 0xff800000ff827424 */ /* 0x000fe200078e00ff */
        /* <DEDUP_REMOVED lines=50> */
[----:B------:R-:W5:Y:S04]  /*20670*/  LDL R126, [R1+0x1c0] ;  /* 0x0001c000017e7983 */ /* 0x000f680000100800 */
[----:B--2---:R-:W2:Y:S02]  /*20680*/  SHFL.BFLY PT, R0, R5, 0x2, 0x1f ;  /* 0x0c401f0005007f89 */ /* 0x004ea400000e0000 */
[----:B--2---:R-:W-:-:S05]  /*20690*/  FADD.FTZ R0, R5, R0 ;  /* 0x0000000005007221 */ /* 0x004fca0000010000 */
[----:B0-----:R-:W1:Y:S02]  /*206a0*/  SHFL.BFLY PT, R3, R0, 0x1, 0x1f ;  /* 0x0c201f0000037f89 */ /* 0x001e6400000e0000 */
[----:B-1----:R-:W-:-:S05]  /*206b0*/  FADD.FTZ R2, R0, R3 ;  /* 0x0000000300027221 */ /* 0x002fca0000010000 */
[----:B------:R-:W-:Y:S04]  /*206c0*/  STL [R1+0x1e0], R2 ;  /* 0x0001e00201007387 */ /* 0x000fe80000100800 */
[----:B------:R-:W2:Y:S04]  /*206d0*/  LDL R25, [R1+0x1e0] ;  /* 0x0001e00001197983 */ /* 0x000ea80000100800 */
[----:B---3--:R-:W0:Y:S02]  /*206e0*/  SHFL.BFLY PT, R3, R4, 0x2, 0x1f ;  /* 0x0c401f0004037f89 */ /* 0x008e2400000e0000 */
[----:B0-----:R-:W-:-:S02]  /*206f0*/  FADD.FTZ R3, R3, R4 ;  /* 0x0000000403037221 */ /* 0x001fc40000010000 */
[----:B------:R-:W3:Y:S04]  /*20700*/  LDL.64 R4, [R1+0x230] ;  /* 0x0002300001047983 */ /* 0x000ee80000100a00 */
[----:B------:R-:W0:Y:S02]  /*20710*/  SHFL.BFLY PT, R128, R3, 0x1, 0x1f ;  /* 0x0c201f0003807f89 */ /* 0x000e2400000e0000 */
[----:B0-----:R-:W-:Y:S02]  /*20720*/  FADD.FTZ R128, R3, R128 ;  /* 0x0000008003807221 */ /* 0x001fe40000010000 */
[----:B------:R-:W3:Y:S03]  /*20730*/  LDL.64 R2, [R1+0x240] ;  /* 0x0002400001027983 */ /* 0x000ee60000100a00 */
[----:B------:R-:W-:-:S13]  /*20740*/  FSETP.NE.FTZ.AND P1, PT, R128, RZ, PT ;  /* 0x000000ff8000720b */ /* 0x000fda0003f35000 */
[----:B------:R-:W3:Y:S04]  /*20750*/  @P1 LDL R20, [R1+0x1f0] ;  /* 0x0001f00001141983 */ /* 0x000ee80000100800 */
[----:B------:R-:W3:Y:S01]  /*20760*/  @P1 LDL R21, [R1+0x1d4] ;  /* 0x0001d40001151983 */ /* 0x000ee20000100800 */
[----:B--2---:R-:W-:-:S13]  /*20770*/  FSETP.NE.FTZ.AND P0, PT, R25, RZ, PT ;  /* 0x000000ff1900720b */ /* 0x004fda0003f15000 */
[----:B------:R-:W2:Y:S04]  /*20780*/  @P0 LDL R12, [R1+0x1f0] ;  /* 0x0001f000010c0983 */ /* 0x000ea80000100800 */
[----:B------:R-:W2:Y:S01]  /*20790*/  @P0 LDL R13, [R1+0x1d0] ;  /* 0x0001d000010d0983 */ /* 0x000ea20000100800 */
[----:B------:R-:W-:Y:S01]  /*207a0*/  IMAD.MOV.U32 R0, RZ, RZ, RZ ;  /* 0x000000ffff007224 */ /* 0x000fe200078e00ff */
[----:B------:R-:W0:Y:S08]  /*207b0*/  @P0 MUFU.LG2 R14, R25 ;  /* 0x00000019000e0308 */ /* 0x000e300000000c00 */
[----:B------:R-:W-:Y:S08]  /*207c0*/  @P1 MUFU.LG2 R24, R128 ;  /* 0x0000008000181308 */ /* 0x000ff00000000c00 */
[----:B------:R-:W4:Y:S01]  /*207d0*/  @P0 MUFU.RCP R0, R25 ;  /* 0x0000001900000308 */ /* 0x000f220000001000 */
[----:B0-----:R-:W-:Y:S01]  /*207e0*/  @P0 FMUL.FTZ R15, R14, 0.69314718246459960938 ;  /* 0x3f3172180e0f0820 */ /* 0x001fe20000410000 */
[-C--:B----4-:R-:W-:Y:S01]  /*207f0*/  FMUL.FTZ R9, R9, R0.reuse ;  /* 0x0000000009097220 */ /* 0x090fe20000410000 */
[-C--:B------:R-:W-:Y:S01]  /*20800*/  FMUL.FTZ R8, R8, R0.reuse ;  /* 0x0000000008087220 */ /* 0x080fe20000410000 */
[-C--:B-----5:R-:W-:Y:S01]  /*20810*/  FMUL.FTZ R7, R7, R0.reuse ;  /* 0x0000000007077220 */ /* 0x0a0fe20000410000 */
[-C--:B------:R-:W-:Y:S01]  /*20820*/  FMUL.FTZ R6, R6, R0.reuse ;  /* 0x0000000006067220 */ /* 0x080fe20000410000 */
[-C--:B---3--:R-:W-:Y:S01]  /*20830*/  FMUL.FTZ R5, R5, R0.reuse ;  /* 0x0000000005057220 */ /* 0x088fe20000410000 */
[-C--:B------:R-:W-:Y:S01]  /*20840*/  FMUL.FTZ R4, R4, R0.reuse ;  /* 0x0000000004047220 */ /* 0x080fe20000410000 */
[-C--:B------:R-:W-:Y:S01]  /*20850*/  FMUL.FTZ R3, R3, R0.reuse ;  /* 0x0000000003037220 */ /* 0x080fe20000410000 */
[----:B------:R-:W-:Y:S01]  /*20860*/  FMUL.FTZ R2, R2, R0 ;  /* 0x0000000002027220 */ /* 0x000fe20000410000 */
[----:B------:R-:W-:Y:S04]  /*20870*/  STL.64 [R1+0x210], R8 ;  /* 0x0002100801007387 */ /* 0x000fe80000100a00 */
[----:B------:R0:W-:Y:S04]  /*20880*/  STL.64 [R1+0x220], R6 ;  /* 0x0002200601007387 */ /* 0x0001e80000100a00 */
[----:B------:R1:W-:Y:S01]  /*20890*/  STL.64 [R1+0x230], R4 ;  /* 0x0002300401007387 */ /* 0x0003e20000100a00 */
[----:B------:R-:W-:-:S03]  /*208a0*/  @P1 FMUL.FTZ R20, R20, 0.69314718246459960938 ;  /* 0x3f31721814141820 */ /* 0x000fc60000410000 */
[----:B------:R3:W-:Y:S04]  /*208b0*/  STL.64 [R1+0x240], R2 ;  /* 0x0002400201007387 */ /* 0x0007e80000100a00 */
[----:B0-----:R-:W4:Y:S04]  /*208c0*/  LDL.64 R6, [R1+0x3d8] ;  /* 0x0003d80001067983 */ /* 0x001f280000100a00 */
[----:B-1----:R-:W5:Y:S04]  /*208d0*/  LDL.64 R4, [R1+0x3e8] ;  /* 0x0003e80001047983 */ /* 0x002f680000100a00 */
[----:B---3--:R-:W3:Y:S04]  /*208e0*/  LDL.64 R2, [R1+0x3c8] ;  /* 0x0003c80001027983 */ /* 0x008ee80000100a00 */
[----:B------:R-:W5:Y:S01]  /*208f0*/  LDL.64 R8, [R1+0x3f8] ;  /* 0x0003f80001087983 */ /* 0x000f620000100a00 */
[-C--:B------:R-:W-:Y:S01]  /*20900*/  FMUL.FTZ R11, R11, R0.reuse ;  /* 0x000000000b0b7220 */ /* 0x080fe20000410000 */
[----:B------:R-:W-:-:S05]  /*20910*/  FMUL.FTZ R10, R10, R0 ;  /* 0x000000000a0a7220 */ /* 0x000fca0000410000 */
[----:B------:R0:W-:Y:S04]  /*20920*/  STL.64 [R1+0x200], R10 ;  /* 0x0002000a01007387 */ /* 0x0001e80000100a00 */
[----:B0-----:R-:W5:Y:S01]  /*20930*/  LDL.64 R10, [R1+0x378] ;  /* 0x00037800010a7983 */ /* 0x001f620000100a00 */
[----:B--2---:R-:W-:-:S04]  /*20940*/  @P0 FMUL.FTZ R12, R12, 0.69314718246459960938 ;  /* 0x3f3172180c0c0820 */ /* 0x004fc80000410000 */
[----:B------:R-:W-:Y:S01]  /*20950*/  @P0 FFMA.FTZ R129, R12, R13, R15 ;  /* 0x0000000d0c810223 */ /* 0x000fe2000001000f */
[----:B------:R-:W-:Y:S01]  /*20960*/  @P1 FMUL.FTZ R13, R24, 0.69314718246459960938 ;  /* 0x3f317218180d1820 */ /* 0x000fe20000410000 */
[----:B------:R-:W2:Y:S03]  /*20970*/  LDL.64 R14, [R1+0x3a8] ;  /* 0x0003a800010e7983 */ /* 0x000ea60000100a00 */
[----:B------:R-:W-:Y:S01]  /*20980*/  @P1 FFMA.FTZ R130, R20, R21, R13 ;  /* 0x0000001514821223 */ /* 0x000fe2000001000d */
[----:B------:R-:W2:Y:S04]  /*20990*/  LDL.64 R24, [R1+0x388] ;  /* 0x0003880001187983 */ /* 0x000ea80000100a00 */
[----:B------:R-:W2:Y:S04]  /*209a0*/  LDL.64 R20, [R1+0x398] ;  /* 0x0003980001147983 */ /* 0x000ea80000100a00 */
[----:B------:R-:W2:Y:S01]  /*209b0*/  LDL.64 R12, [R1+0x3b8] ;  /* 0x0003b800010c7983 */ /* 0x000ea20000100a00 */
[-C--:B------:R-:W-:Y:S01]  /*209c0*/  FMUL.FTZ R115, R115, R0.reuse ;  /* 0x0000000073737220 */ /* 0x080fe20000410000 */
[----:B------:R-:W-:-:S05]  /*209d0*/  FMUL.FTZ R114, R114, R0 ;  /* 0x0000000072727220 */ /* 0x000fca0000410000 */
[----:B------:R0:W-:Y:S01]  /*209e0*/  STL.64 [R1+0x2a0], R114 ;  /* 0x0002a07201007387 */ /* 0x0001e20000100a00 */
[----:B------:R-:W1:Y:S01]  /*209f0*/  S2R R131, SR_TID.X ;  /* 0x0000000000837919 */ /* 0x000e620000002100 */
[----:B0-----:R-:W-:-:S06]  /*20a00*/  IMAD.MOV.U32 R114, RZ, RZ, RZ ;  /* 0x000000ffff727224 */ /* 0x001fcc00078e00ff */
        /* <DEDUP_REMOVED lines=103> */
[-C--:B-----5:R-:W-:Y:S01]  /*21080*/  FMUL.FTZ R5, R5, R114.reuse ;  /* 0x0000007205057220 */ /* 0x0a0fe20000410000 */
        /* <DEDUP_REMOVED lines=90> */
.L_x_12175:
[----:B------:R-:W-:Y:S05]  /*21630*/  BSYNC B0 ;  /* 0x0000000000007941 */ /* 0x000fea0003800000 */
.L_x_12174:
[----:B------:R-:W-:-:S12]  /*21640*/  UIADD3 UR37, UR37, 0x1, URZ ;  /* 0x0000000125257890 */ /* 0x000fd8000fffe03f */
.L_x_12051:
[----:B------:R-:W-:Y:S05]  /*21650*/  WARPSYNC.ALL ;  /* 0x0000000000007948 */ /* 0x000fea0003800000 */
[----:B------:R-:W3:Y:S08]  /*21660*/  S2UR UR4, SR_CgaCtaId ;  /* 0x00000000000479c3 */ /* 0x000ef00000008800 */
[----:B------:R-:W-:Y:S01]  /*21670*/  BAR.SYNC.DEFER_BLOCKING 0x5, 0x180 ;  /* 0x0146000000007b1d */ /* 0x000fe20000010000 */
[----:B------:R-:W-:-:S05]  /*21680*/  MOV R2, 0x400 ;  /* 0x0000040000027802 */ /* 0x000fca0000000f00 */
[----:B------:R-:W-:Y:S01]  /*21690*/  BSSY B0, `(.L_x_12176) ;  /* 0x000050c000007945 */ /* 0x000fe20003800000 */
[----:B---3--:R-:W-:-:S05]  /*216a0*/  IMAD.U32 R27, RZ, RZ, UR4 ;  /* 0x00000004ff1b7e24 */ /* 0x008fca000f8e00ff */
[----:B------:R-:W-:-:S05]  /*216b0*/  LEA R2, R27, R2, 0x18 ;  /* 0x000000021b027211 */ /* 0x000fca00078ec0ff */
[----:B------:R3:W0:Y:S01]  /*216c0*/  LDS.128 R100, [R2+0x228d0] ;  /* 0x0228d00002647984 */ /* 0x0006220000000c00 */
[----:B------:R-:W-:Y:S06]  /*216d0*/  BAR.ARV 0x4, 0x180 ;  /* 0x0106000000007b1d */ /* 0x000fec0000002000 */
[----:B------:R-:W-:Y:S05]  /*216e0*/  @P0 BRA `(.L_x_12177) ;  /* 0x0000004000440947 */ /* 0x000fea0003800000 */
[----:B-1----:R-:W2:Y:S01]  /*216f0*/  LDL R0, [R1+0x438] ;  /* 0x0004380001007983 */ /* 0x002ea20000100800 */
[----:B------:R-:W-:-:S03]  /*21700*/  ULDC UR4, c[0x0][0xad4] ;  /* 0x0002b50000047ab9 */ /* 0x000fc60000000800 */
[----:B------:R-:W4:Y:S04]  /*21710*/  LDL.128 R52, [R1+0x200] ;  /* 0x0002000001347983 */ /* 0x000f280000100c00 */
[----:B------:R-:W3:Y:S04]  /*21720*/  LDL.128 R4, [R1+0x210] ;  /* 0x0002100001047983 */ /* 0x000ee80000100c00 */
[----:B------:R-:W3:Y:S04]  /*21730*/  LDL.128 R56, [R1+0x220] ;  /* 0x0002200001387983 */ /* 0x000ee80000100c00 */
[----:B------:R-:W3:Y:S04]  /*21740*/  LDL.128 R32, [R1+0x230] ;  /* 0x0002300001207983 */ /* 0x000ee80000100c00 */
[----:B------:R-:W3:Y:S04]  /*21750*/  LDL.128 R92, [R1+0x240] ;  /* 0x00024000015c7983 */ /* 0x000ee80000100c00 */
[----:B------:R-:W3:Y:S01]  /*21760*/  LDL.128 R72, [R1+0x250] ;  /* 0x0002500001487983 */ /* 0x000ee20000100c00 */
[----:B------:R-:W1:Y:S03]  /*21770*/  S2R R3, SR_SWINHI ;  /* 0x0000000000037919 */ /* 0x000e660000002f00 */
[----:B------:R-:W3:Y:S04]  /*21780*/  LDL.128 R120, [R1+0x260] ;  /* 0x0002600001787983 */ /* 0x000ee80000100c00 */
[----:B-----5:R-:W3:Y:S04]  /*21790*/  LDL.128 R44, [R1+0x2e0] ;  /* 0x0002e000012c7983 */ /* 0x020ee80000100c00 */
[----:B------:R-:W3:Y:S04]  /*217a0*/  LDL.128 R40, [R1+0x2d0] ;  /* 0x0002d00001287983 */ /* 0x000ee80000100c00 */
[----:B------:R-:W3:Y:S04]  /*217b0*/  LDL.128 R48, [R1+0x2f0] ;  /* 0x0002f00001307983 */ /* 0x000ee80000100c00 */
[----:B------:R-:W3:Y:S04]  /*217c0*/  LDL.128 R60, [R1+0x320] ;  /* 0x00032000013c7983 */ /* 0x000ee80000100c00 */
[----:B------:R-:W3:Y:S04]  /*217d0*/  LDL.128 R68, [R1+0x340] ;  /* 0x0003400001447983 */ /* 0x000ee80000100c00 */
[----:B------:R-:W3:Y:S01]  /*217e0*/  LDL.128 R64, [R1+0x330] ;  /* 0x0003300001407983 */ /* 0x000ee20000100c00 */
[----:B------:R-:W-:-:S02]  /*217f0*/  MOV R20, R2 ;  /* 0x0000000200147202 */ /* 0x000fc40000000f00 */
[----:B-1----:R-:W-:Y:S01]  /*21800*/  MOV R21, R3 ;  /* 0x0000000300157202 */ /* 0x002fe20000000f00 */
[----:B------:R-:W3:Y:S04]  /*21810*/  LDL.128 R84, [R1+0x380] ;  /* 0x0003800001547983 */ /* 0x000ee80000100c00 */
[----:B------:R-:W3:Y:S04]  /*21820*/  LDL.128 R88, [R1+0x390] ;  /* 0x0003900001587983 */ /* 0x000ee80000100c00 */
[----:B------:R-:W3:Y:S04]  /*21830*/  LDL.128 R112, [R1+0x3e0] ;  /* 0x0003e00001707983 */ /* 0x000ee80000100c00 */
[----:B------:R-:W3:Y:S01]  /*21840*/  LDL.128 R116, [R1+0x3f0] ;  /* 0x0003f00001747983 */ /* 0x000ee20000100c00 */
[----:B--2---:R-:W-:Y:S01]  /*21850*/  IMAD.WIDE R108, R0, 0x2, R20 ;  /* 0x00000002006c7825 */ /* 0x004fe200078e0214 */
[----:B----4-:R-:W-:-:S02]  /*21860*/  F2FP.BF16.F32.PACK_AB R52, R53, R52 ;  /* 0x000000343534723e */ /* 0x010fc400000010ff */
        /* <DEDUP_REMOVED lines=8> */
[C---:B------:R-:W-:Y:S02]  /*218f0*/  IADD3 R13, P3, R108.reuse, 0x8020, RZ ;  /* 0x000080206c0d7810 */ /* 0x040fe40007f7e0ff */
[----:B------:R-:W-:Y:S02]  /*21900*/  IADD3 R37, P4, R108, 0x4000, RZ ;  /* 0x000040006c257810 */ /* 0x000fe40007f9e0ff */
[----:B------:R-:W-:Y:S02]  /*21910*/  LOP3.LUT R12, R13, 0x380, RZ, 0xc0, !PT ;  /* 0x000003800d0c7812 */ /* 0x000fe400078ec0ff */
[----:B------:R-:W-:Y:S02]  /*21920*/  LOP3.LUT R8, R9, 0x380, RZ, 0xc0, !PT ;  /* 0x0000038009087812 */ /* 0x000fe400078ec0ff */
[----:B------:R-:W-:-:S02]  /*21930*/  SHF.R.U64 R12, R12, 0x3, RZ ;  /* 0x000000030c0c7819 */ /* 0x000fc400000012ff */
[----:B------:R-:W-:Y:S02]  /*21940*/  SHF.R.U64 R110, R110, 0x3, RZ ;  /* 0x000000036e6e7819 */ /* 0x000fe400000012ff */
[----:B------:R-:W-:Y:S02]  /*21950*/  LOP3.LUT R36, R37, 0x380, RZ, 0xc0, !PT ;  /* 0x0000038025247812 */ /* 0x000fe400078ec0ff */
[----:B------:R-:W-:Y:S01]  /*21960*/  LOP3.LUT R12, R12, R13, RZ, 0x3c, !PT ;  /* 0x0000000d0c0c7212 */ /* 0x000fe200078e3cff */
[--C-:B------:R-:W-:Y:S01]  /*21970*/  IMAD.X R13, RZ, RZ, R109.reuse, P3 ;  /* 0x000000ffff0d7224 */ /* 0x100fe200018e066d */
[----:B------:R-:W-:Y:S02]  /*21980*/  SHF.R.U64 R8, R8, 0x3, RZ ;  /* 0x0000000308087819 */ /* 0x000fe400000012ff */
[----:B------:R-:W-:Y:S02]  /*21990*/  ISETP.NE.AND P3, PT, R204, RZ, PT ;  /* 0x000000ffcc00720c */ /* 0x000fe40003f65270 */
[----:B------:R-:W-:Y:S01]  /*219a0*/  LOP3.LUT R110, R110, R111, RZ, 0x3c, !PT ;  /* 0x0000006f6e6e7212 */ /* 0x000fe200078e3cff */
[----:B------:R-:W-:Y:S01]  /*219b0*/  IMAD.X R111, RZ, RZ, R109, P2 ;  /* 0x000000ffff6f7224 */ /* 0x000fe200010e066d */
[----:B------:R-:W-:-:S02]  /*219c0*/  SHF.R.U64 R36, R36, 0x3, RZ ;  /* 0x0000000324247819 */ /* 0x000fc400000012ff */
[----:B------:R-:W-:Y:S01]  /*219d0*/  LOP3.LUT R8, R8, R9, RZ, 0x3c, !PT ;  /* 0x0000000908087212 */ /* 0x000fe200078e3cff */
[--C-:B------:R-:W-:Y:S01]  /*219e0*/  IMAD.X R9, RZ, RZ, R109.reuse, P1 ;  /* 0x000000ffff097224 */ /* 0x100fe200008e066d */
[C---:B------:R-:W-:Y:S02]  /*219f0*/  IADD3 R31, P5, R108.reuse, 0x4020, RZ ;  /* 0x000040206c1f7810 */ /* 0x040fe40007fbe0ff */
[----:B------:R-:W-:Y:S02]  /*21a00*/  IADD3 R15, P2, R108, 0x8000, RZ ;  /* 0x000080006c0f7810 */ /* 0x000fe40007f5e0ff */
[----:B------:R-:W-:Y:S01]  /*21a10*/  SEL R204, R204, UR4, P3 ;  /* 0x00000004cccc7c07 */ /* 0x000fe20009800000 */
[----:B------:R-:W-:Y:S05]  /*21a20*/  WARPSYNC.ALL ;  /* 0x0000000000007948 */ /* 0x000fea0003800000 */
[C---:B------:R-:W-:Y:S01]  /*21a30*/  IADD3 R125, P0, R108.reuse, 0x4040, RZ ;  /* 0x000040406c7d7810 */ /* 0x040fe20007f1e0ff */
[----:B------:R-:W-:Y:S01]  /*21a40*/  ULDC.64 UR6, c[0x0][0xc08] ;  /* 0x0003020000067ab9 */ /* 0x000fe20000000a00 */
[----:B------:R-:W-:Y:S01]  /*21a50*/  IADD3 R29, P1, R108, 0x4060, RZ ;  /* 0x000040606c1d7810 */ /* 0x000fe20007f3e0ff */
[----:B------:R-:W-:Y:S01]  /*21a60*/  ULDC.64 UR4, c[0x0][0xc00] ;  /* 0x0003000000047ab9 */ /* 0x000fe20000000a00 */
[----:B------:R-:W-:Y:S01]  /*21a70*/  LOP3.LUT R36, R36, R37, RZ, 0x3c, !PT ;  /* 0x0000002524247212 */ /* 0x000fe200078e3cff */
[----:B------:R-:W-:Y:S01]  /*21a80*/  IMAD.X R37, RZ, RZ, R109, P4 ;  /* 0x000000ffff257224 */ /* 0x000fe200020e066d */
[----:B------:R-:W-:-:S02]  /*21a90*/  LOP3.LUT R30, R31, 0x380, RZ, 0xc0, !PT ;  /* 0x000003801f1e7812 */ /* 0x000fc400078ec0ff */
[C---:B------:R-:W-:Y:S02]  /*21aa0*/  IADD3 R11, P4, R108.reuse, 0x8040, RZ ;  /* 0x000080406c0b7810 */ /* 0x040fe40007f9e0ff */
[----:B------:R-:W-:Y:S02]  /*21ab0*/  LOP3.LUT R14, R15, 0x380, RZ, 0xc0, !PT ;  /* 0x000003800f0e7812 */ /* 0x000fe400078ec0ff */
[----:B------:R-:W-:Y:S02]  /*21ac0*/  LOP3.LUT R124, R125, 0x380, RZ, 0xc0, !PT ;  /* 0x000003807d7c7812 */ /* 0x000fe400078ec0ff */
[----:B------:R-:W-:Y:S02]  /*21ad0*/  LOP3.LUT R28, R29, 0x380, RZ, 0xc0, !PT ;  /* 0x000003801d1c7812 */ /* 0x000fe400078ec0ff */
[----:B------:R-:W-:Y:S02]  /*21ae0*/  LOP3.LUT R39, R108, 0x380, RZ, 0xc0, !PT ;  /* 0x000003806c277812 */ /* 0x000fe400078ec0ff */
[----:B------:R-:W-:-:S02]  /*21af0*/  SHF.R.U64 R30, R30, 0x3, RZ ;  /* 0x000000031e1e7819 */ /* 0x000fc400000012ff */
[----:B0-----:R-:W-:Y:S02]  /*21b00*/  LOP3.LUT R10, R11, 0x380, RZ, 0xc0, !PT ;  /* 0x000003800b0a7812 */ /* 0x001fe400078ec0ff */
[----:B------:R-:W-:Y:S02]  /*21b10*/  SHF.R.U64 R14, R14, 0x3, RZ ;  /* 0x000000030e0e7819 */ /* 0x000fe400000012ff */
[----:B------:R-:W-:Y:S02]  /*21b20*/  SHF.R.U64 R124, R124, 0x3, RZ ;  /* 0x000000037c7c7819 */ /* 0x000fe400000012ff */
[----:B------:R-:W-:Y:S02]  /*21b30*/  SHF.R.U64 R28, R28, 0x3, RZ ;  /* 0x000000031c1c7819 */ /* 0x000fe400000012ff */
[----:B------:R-:W-:Y:S02]  /*21b40*/  SHF.R.U64 R39, R39, 0x3, RZ ;  /* 0x0000000327277819 */ /* 0x000fe400000012ff */
[----:B------:R-:W-:Y:S01]  /*21b50*/  LOP3.LUT R30, R30, R31, RZ, 0x3c, !PT ;  /* 0x0000001f1e1e7212 */ /* 0x000fe200078e3cff */
[----:B------:R-:W-:Y:S01]  /*21b60*/  IMAD.X R31, RZ, RZ, R109, P5 ;  /* 0x000000ffff1f7224 */ /* 0x000fe200028e066d */
[----:B------:R-:W-:-:S02]  /*21b70*/  SHF.R.U64 R10, R10, 0x3, RZ ;  /* 0x000000030a0a7819 */ /* 0x000fc400000012ff */
[----:B------:R-:W-:Y:S01]  /*21b80*/  LOP3.LUT R14, R14, R15, RZ, 0x3c, !PT ;  /* 0x0000000f0e0e7212 */ /* 0x000fe200078e3cff */
[--C-:B------:R-:W-:Y:S01]  /*21b90*/  IMAD.X R15, RZ, RZ, R109.reuse, P2 ;  /* 0x000000ffff0f7224 */ /* 0x100fe200010e066d */
[----:B------:R-:W-:Y:S01]  /*21ba0*/  LOP3.LUT R124, R124, R125, RZ, 0x3c, !PT ;  /* 0x0000007d7c7c7212 */ /* 0x000fe200078e3cff */
[--C-:B------:R-:W-:Y:S01]  /*21bb0*/  IMAD.X R125, RZ, RZ, R109.reuse, P0 ;  /* 0x000000ffff7d7224 */ /* 0x100fe200000e066d */
[----:B------:R-:W-:Y:S01]  /*21bc0*/  LOP3.LUT R28, R28, R29, RZ, 0x3c, !PT ;  /* 0x0000001d1c1c7212 */ /* 0x000fe200078e3cff */
[----:B------:R-:W-:Y:S01]  /*21bd0*/  IMAD.X R29, RZ, RZ, R109, P1 ;  /* 0x000000ffff1d7224 */ /* 0x000fe200008e066d */
[C---:B------:R-:W-:Y:S02]  /*21be0*/  IADD3 R107, P5, R108.reuse, 0x8060, RZ ;  /* 0x000080606c6b7810 */ /* 0x040fe40007fbe0ff */
[C---:B------:R-:W-:Y:S02]  /*21bf0*/  IADD3 R105, P2, R108.reuse, 0xc040, RZ ;  /* 0x0000c0406c697810 */ /* 0x040fe40007f5e0ff */
[----:B------:R-:W-:-:S02]  /*21c00*/  IADD3 R99, P0, R108, 0xc000, RZ ;  /* 0x0000c0006c637810 */ /* 0x000fc40007f1e0ff */
[----:B------:R-:W-:Y:S02]  /*21c10*/  IADD3 R97, P1, R108, 0xc020, RZ ;  /* 0x0000c0206c617810 */ /* 0x000fe40007f3e0ff */
[----:B------:R-:W-:Y:S01]  /*21c20*/  LOP3.LUT R38, R39, R108, RZ, 0x3c, !PT ;  /* 0x0000006c27267212 */ /* 0x000fe200078e3cff */
[--C-:B------:R-:W-:Y:S01]  /*21c30*/  IMAD.MOV.U32 R39, RZ, RZ, R109.reuse ;  /* 0x000000ffff277224 */ /* 0x100fe200078e006d */
[----:B------:R-:W-:Y:S01]  /*21c40*/  LOP3.LUT R10, R10, R11, RZ, 0x3c, !PT ;  /* 0x0000000b0a0a7212 */ /* 0x000fe200078e3cff */
[----:B------:R-:W-:Y:S01]  /*21c50*/  IMAD.X R11, RZ, RZ, R109, P4 ;  /* 0x000000ffff0b7224 */ /* 0x000fe200020e066d */
[----:B------:R-:W-:Y:S02]  /*21c60*/  LOP3.LUT R106, R107, 0x380, RZ, 0xc0, !PT ;  /* 0x000003806b6a7812 */ /* 0x000fe400078ec0ff */
[----:B------:R-:W-:Y:S02]  /*21c70*/  LOP3.LUT R104, R105, 0x380, RZ, 0xc0, !PT ;  /* 0x0000038069687812 */ /* 0x000fe400078ec0ff */
[----:B------:R-:W-:-:S02]  /*21c80*/  LOP3.LUT R98, R99, 0x380, RZ, 0xc0, !PT ;  /* 0x0000038063627812 */ /* 0x000fc400078ec0ff */
[----:B------:R-:W-:Y:S02]  /*21c90*/  LOP3.LUT R96, R97, 0x380, RZ, 0xc0, !PT ;  /* 0x0000038061607812 */ /* 0x000fe400078ec0ff */
[----:B------:R-:W-:Y:S02]  /*21ca0*/  F2FP.BF16.F32.PACK_AB R53, R55, R54 ;  /* 0x000000363735723e */ /* 0x000fe400000010ff */
[----:B------:R-:W-:Y:S02]  /*21cb0*/  MOV R76, R38 ;  /* 0x00000026004c7202 */ /* 0x000fe40000000f00 */
[----:B------:R-:W-:Y:S02]  /*21cc0*/  MOV R25, R24 ;  /* 0x0000001800197202 */ /* 0x000fe40000000f00 */
[----:B---3--:R-:W-:Y:S02]  /*21cd0*/  F2FP.BF16.F32.PACK_AB R54, R5, R4 ;  /* 0x000000040536723e */ /* 0x008fe400000010ff */
[----:B------:R-:W-:Y:S01]  /*21ce0*/  F2FP.BF16.F32.PACK_AB R55, R7, R6 ;  /* 0x000000060737723e */ /* 0x000fe200000010ff */
[----:B------:R-:W-:Y:S01]  /*21cf0*/  BAR.SYNC.DEFER_BLOCKING 0x1, 0x100 ;  /* 0x0044000000007b1d */ /* 0x000fe20000010000 */
[----:B------:R-:W-:-:S02]  /*21d00*/  F2FP.BF16.F32.PACK_AB R56, R57, R56 ;  /* 0x000000383938723e */ /* 0x000fc400000010ff */
[----:B------:R-:W-:Y:S02]  /*21d10*/  SHF.R.U64 R106, R106, 0x3, RZ ;  /* 0x000000036a6a7819 */ /* 0x000fe400000012ff */
[----:B------:R-:W-:Y:S02]  /*21d20*/  SHF.R.U64 R104, R104, 0x3, RZ ;  /* 0x0000000368687819 */ /* 0x000fe400000012ff */
[----:B------:R-:W-:Y:S01]  /*21d30*/  MOV R80, R8 ;  /* 0x0000000800507202 */ /* 0x000fe20000000f00 */
[----:B------:R-:W2:Y:S01]  /*21d40*/  LDL.128 R4, [R1+0x270] ;  /* 0x0002700001047983 */ /* 0x000ea20000100c00 */
[----:B------:R-:W-:Y:S02]  /*21d50*/  MOV R124, R124 ;  /* 0x0000007c007c7202 */ /* 0x000fe40000000f00 */
[----:B------:R-:W-:Y:S02]  /*21d60*/  MOV R24, R10 ;  /* 0x0000000a00187202 */ /* 0x000fe40000000f00 */
[----:B------:R-:W-:Y:S01]  /*21d70*/  F2FP.BF16.F32.PACK_AB R57, R59, R58 ;  /* 0x0000003a3b39723e */ /* 0x000fe200000010ff */
[----:B------:R-:W3:Y:S01]  /*21d80*/  LDL.128 R8, [R1+0x280] ;  /* 0x0002800001087983 */ /* 0x000ee20000100c00 */
[----:B------:R-:W-:-:S02]  /*21d90*/  SHF.R.U64 R98, R98, 0x3, RZ ;  /* 0x0000000362627819 */ /* 0x000fc400000012ff */
[----:B------:R-:W-:Y:S02]  /*21da0*/  SHF.R.U64 R96, R96, 0x3, RZ ;  /* 0x0000000360607819 */ /* 0x000fe400000012ff */
[----:B------:R-:W-:Y:S02]  /*21db0*/  MOV R100, R30 ;  /* 0x0000001e00647202 */ /* 0x000fe40000000f00 */
[----:B------:R-:W-:Y:S02]  /*21dc0*/  MOV R125, R28 ;  /* 0x0000001c007d7202 */ /* 0x000fe40000000f00 */
[----:B------:R-:W-:Y:S01]  /*21dd0*/  F2FP.BF16.F32.PACK_AB R58, R33, R32 ;  /* 0x00000020213a723e */ /* 0x000fe200000010ff */
[----:B------:R-:W4:Y:S01]  /*21de0*/  LDL.128 R28, [R1+0x2a0] ;  /* 0x0002a000011c7983 */ /* 0x000f220000100c00 */
[----:B------:R-:W-:Y:S02]  /*21df0*/  F2FP.BF16.F32.PACK_AB R59, R35, R34 ;  /* 0x00000022233b723e */ /* 0x000fe400000010ff */
[----:B------:R-:W-:Y:S01]  /*21e00*/  MOV R26, R36 ;  /* 0x00000024001a7202 */ /* 0x000fe20000000f00 */
[----:B------:R-:W4:Y:S01]  /*21e10*/  LDL.128 R32, [R1+0x2b0] ;  /* 0x0002b00001207983 */ /* 0x000f220000100c00 */
[----:B------:R-:W-:-:S02]  /*21e20*/  MOV R0, R14 ;  /* 0x0000000e00007202 */ /* 0x000fc40000000f00 */
[----:B------:R-:W-:Y:S01]  /*21e30*/  MOV R3, R12 ;  /* 0x0000000c00037202 */ /* 0x000fe20000000f00 */
[----:B------:R-:W4:Y:S01]  /*21e40*/  LDL.128 R36, [R1+0x2c0] ;  /* 0x0002c00001247983 */ /* 0x000f220000100c00 */
[----:B------:R-:W-:Y:S02]  /*21e50*/  F2FP.BF16.F32.PACK_AB R92, R93, R92 ;  /* 0x0000005c5d5c723e */ /* 0x000fe400000010ff */
[----:B------:R-:W-:Y:S01]  /*21e60*/  F2FP.BF16.F32.PACK_AB R93, R95, R94 ;  /* 0x0000005e5f5d723e */ /* 0x000fe200000010ff */
[----:B------:R-:W4:Y:S01]  /*21e70*/  LDL.128 R12, [R1+0x290] ;  /* 0x00029000010c7983 */ /* 0x000f220000100c00 */
[----:B------:R-:W-:Y:S01]  /*21e80*/  LOP3.LUT R106, R106, R107, RZ, 0x3c, !PT ;  /* 0x0000006b6a6a7212 */ /* 0x000fe200078e3cff */
[--C-:B------:R-:W-:Y:S01]  /*21e90*/  IMAD.X R107, RZ, RZ, R109.reuse, P5 ;  /* 0x000000ffff6b7224 */ /* 0x100fe200028e066d */
[----:B------:R-:W-:Y:S01]  /*21ea0*/  LOP3.LUT R104, R104, R105, RZ, 0x3c, !PT ;  /* 0x0000006968687212 */ /* 0x000fe200078e3cff */
[----:B------:R0:W-:Y:S01]  /*21eb0*/  STSM.16.M88.4 [R76], R52 ;  /* 0x000000344c007844 */ /* 0x0001e20000000200 */
[----:B------:R-:W-:Y:S01]  /*21ec0*/  MOV R110, R110 ;  /* 0x0000006e006e7202 */ /* 0x000fe20000000f00 */
[----:B------:R-:W-:Y:S01]  /*21ed0*/  IMAD.X R105, RZ, RZ, R109, P2 ;  /* 0x000000ffff697224 */ /* 0x000fe200010e066d */
[----:B------:R-:W-:-:S02]  /*21ee0*/  F2FP.BF16.F32.PACK_AB R94, R73, R72 ;  /* 0x00000048495e723e */ /* 0x000fc400000010ff */
[----:B------:R-:W-:Y:S01]  /*21ef0*/  F2FP.BF16.F32.PACK_AB R95, R75, R74 ;  /* 0x0000004a4b5f723e */ /* 0x000fe200000010ff */
[----:B------:R1:W-:Y:S01]  /*21f00*/  STSM.16.M88.4 [R80], R56 ;  /* 0x0000003850007844 */ /* 0x0003e20000000200 */
[----:B------:R-:W-:Y:S01]  /*21f10*/  LOP3.LUT R98, R98, R99, RZ, 0x3c, !PT ;  /* 0x0000006362627212 */ /* 0x000fe200078e3cff */
[--C-:B------:R-:W-:Y:S01]  /*21f20*/  IMAD.X R99, RZ, RZ, R109.reuse, P0 ;  /* 0x000000ffff637224 */ /* 0x100fe200000e066d */
[----:B------:R-:W-:Y:S01]  /*21f30*/  LOP3.LUT R96, R96, R97, RZ, 0x3c, !PT ;  /* 0x0000006160607212 */ /* 0x000fe200078e3cff */
[----:B------:R-:W-:Y:S01]  /*21f40*/  IMAD.X R97, RZ, RZ, R109, P1 ;  /* 0x000000ffff617224 */ /* 0x000fe200008e066d */
[----:B------:R-:W-:Y:S01]  /*21f50*/  IADD3 R126, P3, R108, 0xc060, RZ ;  /* 0x0000c0606c7e7810 */ /* 0x000fe20007f7e0ff */
[----:B------:R-:W4:Y:S04]  /*21f60*/  LDL.128 R72, [R1+0x350] ;  /* 0x0003500001487983 */ /* 0x000f280000100c00 */
[----:B0-----:R-:W4:Y:S01]  /*21f70*/  LDL.128 R52, [R1+0x300] ;  /* 0x0003000001347983 */ /* 0x001f220000100c00 */
[----:B------:R-:W-:-:S03]  /*21f80*/  MOV R130, R106 ;  /* 0x0000006a00827202 */ /* 0x000fc60000000f00 */
[----:B------:R-:W4:Y:S01]  /*21f90*/  LDL.128 R76, [R1+0x360] ;  /* 0x00036000014c7983 */ /* 0x000f220000100c00 */
[----:B------:R-:W-:-:S03]  /*21fa0*/  MOV R129, R104 ;  /* 0x0000006800817202 */ /* 0x000fc60000000f00 */
[----:B-1----:R-:W4:Y:S01]  /*21fb0*/  LDL.128 R56, [R1+0x310] ;  /* 0x0003100001387983 */ /* 0x002f220000100c00 */
[----:B------:R-:W-:-:S03]  /*21fc0*/  MOV R131, R98 ;  /* 0x0000006200837202 */ /* 0x000fc60000000f00 */
[----:B------:R0:W-:Y:S01]  /*21fd0*/  STSM.16.M88.4 [R110], R92 ;  /* 0x0000005c6e007844 */ /* 0x0001e20000000200 */
[----:B------:R-:W-:Y:S01]  /*21fe0*/  MOV R128, R96 ;  /* 0x0000006000807202 */ /* 0x000fe20000000f00 */
[----:B------:R-:W-:Y:S02]  /*21ff0*/  IMAD.X R127, RZ, RZ, R109, P3 ;  /* 0x000000ffff7f7224 */ /* 0x000fe400018e066d */
[----:B------:R-:W4:Y:S04]  /*22000*/  LDL.128 R80, [R1+0x370] ;  /* 0x0003700001507983 */ /* 0x000f280000100c00 */
[----:B------:R-:W4:Y:S04]  /*22010*/  LDL.128 R104, [R1+0x3c0] ;  /* 0x0003c00001687983 */ /* 0x000f280000100c00 */
[----:B------:R-:W4:Y:S04]  /*22020*/  LDL.128 R96, [R1+0x3b0] ;  /* 0x0003b00001607983 */ /* 0x000f280000100c00 */
[----:B0-----:R-:W4:Y:S04]  /*22030*/  LDL.128 R92, [R1+0x3a0] ;  /* 0x0003a000015c7983 */ /* 0x001f280000100c00 */
[----:B------:R-:W4:Y:S01]  /*22040*/  LDL.128 R108, [R1+0x3d0] ;  /* 0x0003d000016c7983 */ /* 0x000f220000100c00 */
[----:B------:R-:W-:-:S02]  /*22050*/  ISETP.NE.U32.AND P0, PT, RZ, UR6, PT ;  /* 0x00000006ff007c0c */ /* 0x000fc4000bf05070 */
[----:B------:R-:W-:Y:S02]  /*22060*/  F2FP.BF16.F32.PACK_AB R120, R121, R120 ;  /* 0x000000787978723e */ /* 0x000fe400000010ff */
[----:B------:R-:W-:Y:S02]  /*22070*/  F2FP.BF16.F32.PACK_AB R121, R123, R122 ;  /* 0x0000007a7b79723e */ /* 0x000fe400000010ff */
[----:B------:R-:W-:Y:S02]  /*22080*/  LOP3.LUT R133, R126, 0x380, RZ, 0xc0, !PT ;  /* 0x000003807e857812 */ /* 0x000fe400078ec0ff */
[----:B------:R-:W-:Y:S02]  /*22090*/  ISETP.NE.AND.EX P0, PT, RZ, UR7, PT, P0 ;  /* 0x00000007ff007c0c */ /* 0x000fe4000bf05300 */
[----:B------:R-:W-:Y:S02]  /*220a0*/  F2FP.BF16.F32.PACK_AB R44, R45, R44 ;  /* 0x0000002c2d2c723e */ /* 0x000fe400000010ff */
[----:B------:R-:W-:-:S02]  /*220b0*/  F2FP.BF16.F32.PACK_AB R45, R47, R46 ;  /* 0x0000002e2f2d723e */ /* 0x000fc400000010ff */
[----:B------:R-:W-:Y:S02]  /*220c0*/  SHF.R.U64 R133, R133, 0x3, RZ ;  /* 0x0000000385857819 */ /* 0x000fe400000012ff */
        /* <DEDUP_REMOVED lines=9> */
[----:B------:R-:W-:Y:S02]  /*22160*/  LOP3.LUT R126, R133, R126, RZ, 0x3c, !PT ;  /* 0x0000007e857e7212 */ /* 0x000fe400078e3cff */
[----:B------:R-:W-:-:S02]  /*22170*/  F2FP.BF16.F32.PACK_AB R85, R87, R86 ;  /* 0x000000565755723e */ /* 0x000fc400000010ff */
[----:B------:R-:W-:Y:S02]  /*22180*/  F2FP.BF16.F32.PACK_AB R86, R89, R88 ;  /* 0x000000585956723e */ /* 0x000fe400000010ff */
[----:B------:R-:W-:Y:S02]  /*22190*/  F2FP.BF16.F32.PACK_AB R87, R91, R90 ;  /* 0x0000005a5b57723e */ /* 0x000fe400000010ff */
[----:B------:R-:W-:Y:S02]  /*221a0*/  F2FP.BF16.F32.PACK_AB R112, R113, R112 ;  /* 0x000000707170723e */ /* 0x000fe400000010ff */
[----:B------:R-:W-:Y:S02]  /*221b0*/  F2FP.BF16.F32.PACK_AB R113, R115, R114 ;  /* 0x000000727371723e */ /* 0x000fe400000010ff */
[----:B------:R-:W-:Y:S02]  /*221c0*/  MOV R126, R126 ;  /* 0x0000007e007e7202 */ /* 0x000fe40000000f00 */
[----:B------:R-:W-:-:S02]  /*221d0*/  F2FP.BF16.F32.PACK_AB R114, R117, R116 ;  /* 0x000000747572723e */ /* 0x000fc400000010ff */
[----:B------:R-:W-:Y:S02]  /*221e0*/  F2FP.BF16.F32.PACK_AB R115, R119, R118 ;  /* 0x000000767773723e */ /* 0x000fe400000010ff */
[----:B------:R-:W-:-:S04]  /*221f0*/  ISETP.NE.U32.AND P1, PT, RZ, UR4, PT ;  /* 0x00000004ff007c0c */ /* 0x000fc8000bf25070 */
[----:B------:R-:W-:Y:S01]  /*22200*/  ISETP.NE.AND.EX P1, PT, RZ, UR5, PT, P1 ;  /* 0x00000005ff007c0c */ /* 0x000fe2000bf25310 */
[----:B------:R-:W-:Y:S01]  /*22210*/  ULDC UR6, c[0x0][0xa88] ;  /* 0x0002a20000067ab9 */ /* 0x000fe20000000800 */
[----:B--2---:R-:W-:Y:S02]  /*22220*/  F2FP.BF16.F32.PACK_AB R122, R5, R4 ;  /* 0x00000004057a723e */ /* 0x004fe400000010ff */
[----:B------:R-:W-:Y:S01]  /*22230*/  F2FP.BF16.F32.PACK_AB R123, R7, R6 ;  /* 0x00000006077b723e */ /* 0x000fe200000010ff */
[----:B------:R-:W0:Y:S01]  /*22240*/  LDC.64 R4, c[0x0][0xc00] ;  /* 0x00030000ff047b82 */ /* 0x000e220000000a00 */
[----:B---3--:R-:W-:Y:S02]  /*22250*/  F2FP.BF16.F32.PACK_AB R8, R9, R8 ;  /* 0x000000080908723e */ /* 0x008fe400000010ff */
[----:B------:R-:W-:Y:S01]  /*22260*/  F2FP.BF16.F32.PACK_AB R9, R11, R10 ;  /* 0x0000000a0b09723e */ /* 0x000fe200000010ff */
[----:B------:R-:W-:Y:S04]  /*22270*/  STSM.16.M88.4 [R25], R120 ;  /* 0x0000007819007844 */ /* 0x000fe80000000200 */
[----:B------:R-:W1:Y:S01]  /*22280*/  @P0 LDC.64 R6, c[0x0][0xc08] ;  /* 0x00030200ff060b82 */ /* 0x000e620000000a00 */
[----:B----4-:R-:W-:-:S02]  /*22290*/  F2FP.BF16.F32.PACK_AB R28, R29, R28 ;  /* 0x0000001c1d1c723e */ /* 0x010fc400000010ff */
        /* <DEDUP_REMOVED lines=11> */
[----:B------:R-:W-:Y:S01]  /*22350*/  STSM.16.M88.4 [R124], R36 ;  /* 0x000000247c007844 */ /* 0x000fe20000000200 */
        /* <DEDUP_REMOVED lines=13> */
[----:B------:R-:W-:Y:S01]  /*22430*/  F2FP.BF16.F32.PACK_AB R105, R107, R106 ;  /* 0x0000006a6b69723e */ /* 0x000fe200000010ff */
[----:B------:R3:W-:Y:S01]  /*22440*/  STSM.16.M88.4 [R3], R60 ;  /* 0x0000003c03007844 */ /* 0x0007e20000000200 */
[----:B------:R-:W-:-:S02]  /*22450*/  F2FP.BF16.F32.PACK_AB R92, R93, R92 ;  /* 0x0000005c5d5c723e */ /* 0x000fc400000010ff */
[----:B------:R-:W-:Y:S02]  /*22460*/  F2FP.BF16.F32.PACK_AB R93, R95, R94 ;  /* 0x0000005e5f5d723e */ /* 0x000fe400000010ff */
[----:B------:R-:W-:Y:S02]  /*22470*/  F2FP.BF16.F32.PACK_AB R94, R97, R96 ;  /* 0x00000060615e723e */ /* 0x000fe400000010ff */
[----:B------:R-:W-:Y:S01]  /*22480*/  F2FP.BF16.F32.PACK_AB R95, R99, R98 ;  /* 0x00000062635f723e */ /* 0x000fe200000010ff */
[----:B------:R4:W-:Y:S01]  /*22490*/  STSM.16.M88.4 [R24], R68 ;  /* 0x0000004418007844 */ /* 0x0009e20000000200 */
[----:B------:R-:W-:Y:S02]  /*224a0*/  F2FP.BF16.F32.PACK_AB R106, R109, R108 ;  /* 0x0000006c6d6a723e */ /* 0x000fe400000010ff */
[----:B------:R-:W-:Y:S01]  /*224b0*/  F2FP.BF16.F32.PACK_AB R107, R111, R110 ;  /* 0x0000006e6f6b723e */ /* 0x000fe200000010ff */
[----:B------:R4:W-:Y:S01]  /*224c0*/  STSM.16.M88.4 [R130], R76 ;  /* 0x0000004c82007844 */ /* 0x0009e20000000200 */
[----:B--2---:R-:W-:Y:S01]  /*224d0*/  IMAD.MOV.U32 R8, RZ, RZ, RZ ;  /* 0x000000ffff087224 */ /* 0x004fe200078e00ff */
[----:B---3--:R-:W2:Y:S02]  /*224e0*/  LDC R3, c[0x0][0xbe8] ;  /* 0x0002fa00ff037b82 */ /* 0x008ea40000000800 */
[----:B------:R4:W-:Y:S04]  /*224f0*/  STSM.16.M88.4 [R131], R84 ;  /* 0x0000005483007844 */ /* 0x0009e80000000200 */
[----:B------:R4:W-:Y:S04]  /*22500*/  STSM.16.M88.4 [R128], R92 ;  /* 0x0000005c80007844 */ /* 0x0009e80000000200 */
[----:B------:R4:W-:Y:S04]  /*22510*/  STSM.16.M88.4 [R129], R104 ;  /* 0x0000006881007844 */ /* 0x0009e80000000200 */
[----:B------:R4:W-:Y:S01]  /*22520*/  STSM.16.M88.4 [R126], R112 ;  /* 0x000000707e007844 */ /* 0x0009e20000000200 */
[----:B------:R-:W-:-:S02]  /*22530*/  IMAD.U32 R0, RZ, RZ, UR6 ;  /* 0x00000006ff007e24 */ /* 0x000fc4000f8e00ff */
[C---:B0-----:R-:W-:Y:S01]  /*22540*/  IMAD.WIDE R4, R208.reuse, 0x4, R4 ;  /* 0x00000004d0047825 */ /* 0x041fe200078e0204 */
[----:B------:R-:W-:Y:S03]  /*22550*/  BAR.SYNC.DEFER_BLOCKING 0x1, 0x100 ;  /* 0x0044000000007b1d */ /* 0x000fe60000010000 */
[----:B-1----:R-:W-:-:S03]  /*22560*/  @P0 IMAD.WIDE R6, R208, 0x4, R6 ;  /* 0x00000004d0060825 */ /* 0x002fc600078e0206 */
[----:B------:R4:W5:Y:S04]  /*22570*/  @P1 LDG.E R8, desc[UR42][R4.64] ;  /* 0x0000002a04081981 */ /* 0x000968000c1e1900 */
[----:B------:R4:W5:Y:S01]  /*22580*/  @P0 LDG.E R0, desc[UR42][R6.64] ;  /* 0x0000002a06000981 */ /* 0x000962000c1e1900 */
[----:B------:R-:W-:Y:S05]  /*22590*/  @P0 BRA `(.L_x_12178) ;  /* 0x0000000000100947 */ /* 0x000fea0003800000 */
[----:B------:R-:W-:Y:S05]  /*225a0*/  @!P1 BRA `(.L_x_12178) ;  /* 0x00000000000c9947 */ /* 0x000fea0003800000 */
[----:B----4-:R-:W3:Y:S04]  /*225b0*/  LDG.E R7, desc[UR42][R4.64] ;  /* 0x0000002a04077981 */ /* 0x010ee8000c1e1900 */
[----:B-----5:R-:W3:Y:S02]  /*225c0*/  LDG.E R0, desc[UR42][R4.64+0x4] ;  /* 0x0000042a04007981 */ /* 0x020ee4000c1e1900 */
[----:B---3--:R-:W-:-:S07]  /*225d0*/  IMAD.IADD R0, R0, 0x1, -R7 ;  /* 0x0000000100007824 */ /* 0x008fce00078e0a07 */
.L_x_12178:
[----:B----4-:R-:W3:Y:S04]  /*225e0*/  LDL R4, [R1+0x428] ;  /* 0x0004280001047983 */ /* 0x010ee80000100800 */
[----:B------:R-:W4:Y:S01]  /*225f0*/  LDL R28, [R1+0x434] ;  /* 0x00043400011c7983 */ /* 0x000f220000100800 */
[----:B--2--5:R-:W-:Y:S02]  /*22600*/  IMAD R0, R0, R3, RZ ;  /* 0x0000000300007224 */ /* 0x024fe400078e02ff */
[----:B------:R-:W-:Y:S01]  /*22610*/  IMAD.IADD R37, R196, 0x1, R203 ;  /* 0x00000001c4257824 */ /* 0x000fe200078e02cb */
[----:B------:R-:W-:Y:S01]  /*22620*/  ISETP.GT.AND P3, PT, R204, 0x1, PT ;  /* 0x00000001cc00780c */ /* 0x000fe20003f64270 */
[----:B------:R-:W-:Y:S01]  /*22630*/  IMAD.MOV.U32 R9, RZ, RZ, 0x9b8 ;  /* 0x000009b8ff097424 */ /* 0x000fe200078e00ff */
[----:B------:R-:W-:Y:S01]  /*22640*/  ISETP.NE.AND P2, PT, R3, 0x1, PT ;  /* 0x000000010300780c */ /* 0x000fe20003f45270 */
[----:B------:R-:W0:Y:S03]  /*22650*/  LDC.64 R24, c[0x0][0xba8] ;  /* 0x0002ea00ff187b82 */ /* 0x000e260000000a00 */
[----:B------:R-:W-:-:S05]  /*22660*/  SEL R9, R9, 0x978, P3 ;  /* 0x0000097809097807 */ /* 0x000fca0001800000 */
[----:B------:R-:W1:Y:S08]  /*22670*/  LDC.64 R6, c[0x0][R9+0x220] ;  /* 0x0000880009067b82 */ /* 0x000e700000000a00 */
[----:B------:R2:W2:Y:S08]  /*22680*/  LDC.64 R12, c[0x0][R9+0x218] ;  /* 0x00008600090c7b82 */ /* 0x0004b00000000a00 */
[----:B------:R2:W2:Y:S01]  /*22690*/  LDC.64 R10, c[0x0][R9+0x210] ;  /* 0x00008400090a7b82 */ /* 0x0004a20000000a00 */
[----:B------:R-:W-:-:S07]  /*226a0*/  ISETP.NE.U32.AND P1, PT, RZ, UR4, PT ;  /* 0x00000004ff007c0c */ /* 0x000fce000bf25070 */
[----:B------:R-:W2:Y:S01]  /*226b0*/  @P2 LDC R14, c[0x0][0xbec] ;  /* 0x0002fb00ff0e2b82 */ /* 0x000ea20000000800 */
[----:B------:R-:W-:-:S07]  /*226c0*/  ISETP.NE.AND.EX P1, PT, RZ, UR5, PT, P1 ;  /* 0x00000005ff007c0c */ /* 0x000fce000bf25310 */
[----:B------:R-:W2:Y:S01]  /*226d0*/  @P2 LDC R39, c[0x0][0xbf0] ;  /* 0x0002fc00ff272b82 */ /* 0x000ea20000000800 */
[----:B------:R-:W-:Y:S02]  /*226e0*/  SHF.R.S32.HI R26, RZ, 0x1f, R208 ;  /* 0x0000001fff1a7819 */ /* 0x000fe400000114d0 */
[----:B------:R-:W-:Y:S02]  /*226f0*/  SEL R15, R208, RZ, !P1 ;  /* 0x000000ffd00f7207 */ /* 0x000fe40004800000 */
[----:B---3--:R-:W-:-:S03]  /*22700*/  LOP3.LUT P0, RZ, R4, 0x3, RZ, 0xc0, !PT ;  /* 0x0000000304ff7812 */ /* 0x008fc6000780c0ff */
[----:B0-----:R-:W0:Y:S01]  /*22710*/  @!P3 LDC R24, c[0x0][0xb50] ;  /* 0x0002d400ff18bb82 */ /* 0x001e220000000800 */
[----:B------:R-:W-:Y:S01]  /*22720*/  ISETP.GE.OR P4, PT, R37, R0, P0 ;  /* 0x000000002500720c */ /* 0x000fe20000786670 */
[----:B----4-:R-:W-:-:S06]  /*22730*/  IMAD.IADD R41, R28, 0x1, R203 ;  /* 0x000000011c297824 */ /* 0x010fcc00078e02cb */
[----:B------:R-:W3:Y:S06]  /*22740*/  @!P3 LDC R25, c[0x0][0xb54] ;  /* 0x0002d500ff19bb82 */ /* 0x000eec0000000800 */
[----:B------:R-:W4:Y:S02]  /*22750*/  @!P4 LDL R31, [R1+0x1e0] ;  /* 0x0001e000011fc983 */ /* 0x000f240000100800 */
[----:B------:R2:W0:Y:S01]  /*22760*/  LDC.64 R4, c[0x0][R9+0x228] ;  /* 0x00008a0009047b82 */ /* 0x0004220000000a00 */
[----:B------:R-:W-:Y:S01]  /*22770*/  SEL R29, R26, RZ, !P1 ;  /* 0x000000ff1a1d7207 */ /* 0x000fe20004800000 */
[----:B-1----:R-:W-:-:S02]  /*22780*/  IMAD R7, R7, R15, RZ ;  /* 0x0000000f07077224 */ /* 0x002fc400078e02ff */
[----:B--2---:R-:W-:-:S04]  /*22790*/  @P2 IMAD.HI.U32 R14, R41, R14, RZ ;  /* 0x0000000e290e2227 */ /* 0x004fc800078e00ff */
[C---:B------:R-:W-:Y:S01]  /*227a0*/  IMAD R35, R6.reuse, R29, R7 ;  /* 0x0000001d06237224 */ /* 0x040fe200078e0207 */
[----:B------:R-:W-:Y:S01]  /*227b0*/  SEL R29, R209, RZ, P3 ;  /* 0x000000ffd11d7207 */ /* 0x000fe20001800000 */
[----:B------:R-:W-:Y:S01]  /*227c0*/  IMAD.WIDE.U32 R6, R6, R15, RZ ;  /* 0x0000000f06067225 */ /* 0x000fe200078e00ff */
[----:B------:R-:W-:-:S03]  /*227d0*/  SHF.R.S32.HI R9, RZ, 0x1f, R8 ;  /* 0x0000001fff097819 */ /* 0x000fc60000011408 */
[-C--:B------:R-:W-:Y:S02]  /*227e0*/  IMAD R33, R13, R153.reuse, RZ ;  /* 0x000000990d217224 */ /* 0x080fe400078e02ff */
[----:B------:R-:W-:-:S04]  /*227f0*/  IMAD.WIDE.U32 R12, R12, R153, RZ ;  /* 0x000000990c0c7225 */ /* 0x000fc800078e00ff */
[----:B------:R-:W-:Y:S01]  /*22800*/  IMAD.IADD R35, R7, 0x1, R35 ;  /* 0x0000000107237824 */ /* 0x000fe200078e0223 */
[----:B------:R-:W-:Y:S01]  /*22810*/  IADD3 R6, P1, P5, R6, R12, R8 ;  /* 0x0000000c06067210 */ /* 0x000fe20007d3e008 */
[----:B------:R-:W-:Y:S01]  /*22820*/  IMAD.MOV.U32 R7, RZ, RZ, R41 ;  /* 0x000000ffff077224 */ /* 0x000fe200078e0029 */
[----:B------:R-:W-:Y:S01]  /*22830*/  @P2 SHF.R.U32.HI R7, RZ, R39, R14 ;  /* 0x00000027ff072219 */ /* 0x000fe2000001160e */
[----:B------:R-:W-:-:S04]  /*22840*/  IMAD.IADD R26, R13, 0x1, R33 ;  /* 0x000000010d1a7824 */ /* 0x000fc800078e0221 */
[----:B------:R-:W-:Y:S01]  /*22850*/  IMAD.MOV R14, RZ, RZ, -R7 ;  /* 0x000000ffff0e7224 */ /* 0x000fe200078e0a07 */
[----:B------:R-:W-:Y:S01]  /*22860*/  IADD3.X R12, R35, R26, R9, P1, P5 ;  /* 0x0000001a230c7210 */ /* 0x000fe20000fea409 */
[-C--:B0-----:R-:W-:Y:S02]  /*22870*/  IMAD R13, R5, R29.reuse, RZ ;  /* 0x0000001d050d7224 */ /* 0x081fe400078e02ff */
[----:B------:R-:W-:-:S04]  /*22880*/  IMAD.WIDE.U32 R4, R4, R29, RZ ;  /* 0x0000001d04047225 */ /* 0x000fc800078e00ff */
[----:B------:R-:W-:Y:S01]  /*22890*/  IMAD.IADD R13, R5, 0x1, R13 ;  /* 0x00000001050d7824 */ /* 0x000fe200078e020d */
        /* <DEDUP_REMOVED lines=8> */
[C---:B------:R-:W-:Y:S01]  /*22920*/  LEA R24, P1, R4.reuse, R24, 0x2 ;  /* 0x0000001804187211 */ /* 0x040fe200078210ff */
[----:B------:R-:W-:Y:S02]  /*22930*/  VIADD R7, R37, 0x8 ;  /* 0x0000000825077836 */ /* 0x000fe40000000000 */
[----:B------:R-:W-:Y:S02]  /*22940*/  IMAD.IADD R5, R5, 0x1, R13 ;  /* 0x0000000105057824 */ /* 0x000fe400078e020d */
[----:B------:R-:W-:Y:S01]  /*22950*/  SHFL.IDX PT, R10, R24, RZ, 0x1c1f ;  /* 0x001c1fff180a7589 */ /* 0x000fe200000e0000 */
[----:B------:R-:W-:Y:S02]  /*22960*/  ISETP.GE.OR P0, PT, R7, R0, P0 ;  /* 0x000000000700720c */ /* 0x000fe40000706670 */
[----:B---3--:R-:W-:-:S05]  /*22970*/  LEA.HI.X R25, R4, R25, R5, 0x2, P1 ;  /* 0x0000001904197211 */ /* 0x008fca00008f1405 */
[----:B------:R-:W4:Y:S04]  /*22980*/  SHFL.IDX PT, R11, R25, RZ, 0x1c1f ;  /* 0x001c1fff190b7589 */ /* 0x000f2800000e0000 */
[----:B----4-:R-:W-:Y:S04]  /*22990*/  @!P4 ST.E desc[UR42][R10.64], R31 ;  /* 0x0000001f0a00c985 */ /* 0x010fe8000c10192a */
[----:B------:R-:W2:Y:S04]  /*229a0*/  @!P0 LDL R13, [R1+0x1e4] ;  /* 0x0001e400010d8983 */ /* 0x000ea80000100800 */
[----:B------:R-:W-:Y:S04]  /*229b0*/  SHFL.IDX PT, R4, R24, 0x1, 0x1c1f ;  /* 0x003c1f0018047f89 */ /* 0x000fe800000e0000 */
[----:B------:R-:W2:Y:S04]  /*229c0*/  SHFL.IDX PT, R5, R25, 0x1, 0x1c1f ;  /* 0x003c1f0019057f89 */ /* 0x000ea800000e0000 */
[----:B--2---:R0:W-:Y:S01]  /*229d0*/  @!P0 ST.E desc[UR42][R4.64], R13 ;  /* 0x0000000d04008985 */ /* 0x0041e2000c10192a */
[----:B------:R-:W-:Y:S05]  /*229e0*/  @P3 BRA `(.L_x_12179) ;  /* 0x0000001000383947 */ /* 0x000fea0003800000 */
[----:B------:R-:W1:Y:S01]  /*229f0*/  S2R R28, SR_TID.X ;  /* 0x00000000001c7919 */ /* 0x000e620000002100 */
[----:B0-----:R-:W0:Y:S01]  /*22a00*/  @P2 LDC R13, c[0x0][0xbec] ;  /* 0x0002fb00ff0d2b82 */ /* 0x001e220000000800 */
[----:B------:R-:W-:Y:S01]  /*22a10*/  ULDC.64 UR4, c[0x0][0xaa0] ;  /* 0x0002a80000047ab9 */ /* 0x000fe20000000a00 */
[C---:B-1----:R-:W-:Y:S02]  /*22a20*/  VIADD R88, R28.reuse, 0xffffff80 ;  /* 0xffffff801c587836 */ /* 0x042fe40000000000 */
[----:B------:R-:W-:-:S03]  /*22a30*/  VIADD R89, R28, 0xffffff80 ;  /* 0xffffff801c597836 */ /* 0x000fc60000000000 */
[----:B------:R-:W-:-:S04]  /*22a40*/  SHF.R.S32.HI R88, RZ, 0x1f, R88 ;  /* 0x0000001fff587819 */ /* 0x000fc80000011458 */
[----:B------:R-:W-:-:S04]  /*22a50*/  LEA.HI R88, R88, R89, RZ, 0x3 ;  /* 0x0000005958587211 */ /* 0x000fc800078f18ff */
[----:B------:R-:W-:-:S05]  /*22a60*/  SHF.R.S32.HI R88, RZ, 0x3, R88 ;  /* 0x00000003ff587819 */ /* 0x000fca0000011458 */
[----:B------:R-:W-:-:S04]  /*22a70*/  IMAD R5, R88, 0x40, R187 ;  /* 0x0000004058057824 */ /* 0x000fc800078e02bb */
[----:B------:R-:W-:-:S03]  /*22a80*/  IMAD.WIDE R20, R5, 0x2, R20 ;  /* 0x0000000205147825 */ /* 0x000fc600078e0214 */
[C---:B------:R-:W-:Y:S02]  /*22a90*/  IADD3 R29, P0, R20.reuse, 0x1000, RZ ;  /* 0x00001000141d7810 */ /* 0x040fe40007f1e0ff */
[C---:B------:R-:W-:Y:S02]  /*22aa0*/  IADD3 R33, P1, R20.reuse, 0x2000, RZ ;  /* 0x0000200014217810 */ /* 0x040fe40007f3e0ff */
[C---:B------:R-:W-:Y:S02]  /*22ab0*/  IADD3 R37, P3, R20.reuse, 0x3000, RZ ;  /* 0x0000300014257810 */ /* 0x040fe40007f7e0ff */
[----:B------:R-:W-:Y:S02]  /*22ac0*/  IADD3 R41, P4, R20, 0x4000, RZ ;  /* 0x0000400014297810 */ /* 0x000fe40007f9e0ff */
[----:B------:R-:W-:Y:S02]  /*22ad0*/  LOP3.LUT R28, R29, 0x380, RZ, 0xc0, !PT ;  /* 0x000003801d1c7812 */ /* 0x000fe400078ec0ff */
[----:B------:R-:W-:-:S02]  /*22ae0*/  LOP3.LUT R32, R33, 0x380, RZ, 0xc0, !PT ;  /* 0x0000038021207812 */ /* 0x000fc400078ec0ff */
[----:B------:R-:W-:Y:S02]  /*22af0*/  LOP3.LUT R36, R37, 0x380, RZ, 0xc0, !PT ;  /* 0x0000038025247812 */ /* 0x000fe400078ec0ff */
[----:B------:R-:W-:Y:S02]  /*22b00*/  LOP3.LUT R40, R41, 0x380, RZ, 0xc0, !PT ;  /* 0x0000038029287812 */ /* 0x000fe400078ec0ff */
[----:B------:R-:W-:Y:S02]  /*22b10*/  SHF.R.U64 R28, R28, 0x3, RZ ;  /* 0x000000031c1c7819 */ /* 0x000fe400000012ff */
[----:B------:R-:W-:Y:S02]  /*22b20*/  SHF.R.U64 R32, R32, 0x3, RZ ;  /* 0x0000000320207819 */ /* 0x000fe400000012ff */
[----:B------:R-:W-:Y:S02]  /*22b30*/  IADD3 R45, P5, R20, 0x5000, RZ ;  /* 0x00005000142d7810 */ /* 0x000fe40007fbe0ff */
[----:B------:R-:W-:-:S02]  /*22b40*/  SHF.R.U64 R36, R36, 0x3, RZ ;  /* 0x0000000324247819 */ /* 0x000fc400000012ff */
[----:B------:R-:W-:Y:S02]  /*22b50*/  SHF.R.U64 R40, R40, 0x3, RZ ;  /* 0x0000000328287819 */ /* 0x000fe400000012ff */
[----:B------:R-:W-:Y:S01]  /*22b60*/  LOP3.LUT R28, R28, R29, RZ, 0x3c, !PT ;  /* 0x0000001d1c1c7212 */ /* 0x000fe200078e3cff */
[--C-:B------:R-:W-:Y:S01]  /*22b70*/  IMAD.X R29, RZ, RZ, R21.reuse, P0 ;  /* 0x000000ffff1d7224 */ /* 0x100fe200000e0615 */
[----:B------:R-:W-:Y:S01]  /*22b80*/  LOP3.LUT R32, R32, R33, RZ, 0x3c, !PT ;  /* 0x0000002120207212 */ /* 0x000fe200078e3cff */
[--C-:B------:R-:W-:Y:S01]  /*22b90*/  IMAD.X R33, RZ, RZ, R21.reuse, P1 ;  /* 0x000000ffff217224 */ /* 0x100fe200008e0615 */
[----:B------:R-:W-:Y:S02]  /*22ba0*/  LOP3.LUT R44, R45, 0x380, RZ, 0xc0, !PT ;  /* 0x000003802d2c7812 */ /* 0x000fe400078ec0ff */
[----:B------:R-:W-:Y:S01]  /*22bb0*/  LOP3.LUT R36, R36, R37, RZ, 0x3c, !PT ;  /* 0x0000002524247212 */ /* 0x000fe200078e3cff */
[--C-:B------:R-:W-:Y:S01]  /*22bc0*/  IMAD.X R37, RZ, RZ, R21.reuse, P3 ;  /* 0x000000ffff257224 */ /* 0x100fe200018e0615 */
[----:B------:R-:W-:Y:S01]  /*22bd0*/  LOP3.LUT R40, R40, R41, RZ, 0x3c, !PT ;  /* 0x0000002928287212 */ /* 0x000fe200078e3cff */
[----:B------:R-:W-:Y:S01]  /*22be0*/  IMAD.X R41, RZ, RZ, R21, P4 ;  /* 0x000000ffff297224 */ /* 0x000fe200020e0615 */
[C---:B------:R-:W-:Y:S01]  /*22bf0*/  IADD3 R49, P0, R20.reuse, 0x6000, RZ ;  /* 0x0000600014317810 */ /* 0x040fe20007f1e0ff */
[----:B------:R-:W-:Y:S01]  /*22c00*/  IMAD R9, R9, UR4, RZ ;  /* 0x0000000409097c24 */ /* 0x000fe2000f8e02ff */
[C---:B------:R-:W-:Y:S01]  /*22c10*/  IADD3 R53, P1, R20.reuse, 0x7000, RZ ;  /* 0x0000700014357810 */ /* 0x040fe20007f3e0ff */
[----:B------:R-:W-:Y:S01]  /*22c20*/  IMAD R10, R205, 0x20, R88 ;  /* 0x00000020cd0a7824 */ /* 0x000fe200078e0258 */
[C---:B------:R-:W-:Y:S01]  /*22c30*/  IADD3 R57, P3, R20.reuse, 0x8000, RZ ;  /* 0x0000800014397810 */ /* 0x040fe20007f7e0ff */
[----:B------:R-:W5:Y:S01]  /*22c40*/  LD.E.128 R28, desc[UR42][R28.64] ;  /* 0x0000002a1c1c7980 */ /* 0x000f62000c101d00 */
[----:B------:R-:W-:-:S02]  /*22c50*/  IADD3 R61, P4, R20, 0x9000, RZ ;  /* 0x00009000143d7810 */ /* 0x000fc40007f9e0ff */
[----:B------:R-:W-:Y:S01]  /*22c60*/  SHF.R.U64 R44, R44, 0x3, RZ ;  /* 0x000000032c2c7819 */ /* 0x000fe200000012ff */
        /* <DEDUP_REMOVED lines=9> */
[----:B------:R-:W-:-:S02]  /*22d00*/  SHF.R.U64 R48, R48, 0x3, RZ ;  /* 0x0000000330307819 */ /* 0x000fc400000012ff */
[----:B------:R-:W-:Y:S02]  /*22d10*/  IADD3 R65, P5, R20, 0xa000, RZ ;  /* 0x0000a00014417810 */ /* 0x000fe40007fbe0ff */
[----:B------:R-:W-:Y:S02]  /*22d20*/  SHF.R.U64 R52, R52, 0x3, RZ ;  /* 0x0000000334347819 */ /* 0x000fe400000012ff */
[----:B------:R-:W-:Y:S01]  /*22d30*/  LOP3.LUT R5, R20, 0x380, RZ, 0xc0, !PT ;  /* 0x0000038014057812 */ /* 0x000fe200078ec0ff */
[----:B------:R-:W-:Y:S01]  /*22d40*/  IMAD R11, R8, UR5, R9 ;  /* 0x00000005080b7c24 */ /* 0x000fe2000f8e0209 */
[----:B------:R-:W-:Y:S01]  /*22d50*/  SHF.R.U64 R56, R56, 0x3, RZ ;  /* 0x0000000338387819 */ /* 0x000fe200000012ff */
[----:B------:R-:W5:Y:S01]  /*22d60*/  LD.E.128 R44, desc[UR42][R44.64] ;  /* 0x0000002a2c2c7980 */ /* 0x000f62000c101d00 */
[----:B------:R-:W-:Y:S02]  /*22d70*/  SHF.R.U64 R60, R60, 0x3, RZ ;  /* 0x000000033c3c7819 */ /* 0x000fe400000012ff */
[----:B------:R-:W-:Y:S01]  /*22d80*/  LOP3.LUT R48, R48, R49, RZ, 0x3c, !PT ;  /* 0x0000003130307212 */ /* 0x000fe200078e3cff */
[----:B------:R-:W-:Y:S01]  /*22d90*/  IMAD.X R49, RZ, RZ, R21, P0 ;  /* 0x000000ffff317224 */ /* 0x000fe200000e0615 */
[----:B------:R-:W-:-:S02]  /*22da0*/  LOP3.LUT R64, R65, 0x380, RZ, 0xc0, !PT ;  /* 0x0000038041407812 */ /* 0x000fc400078ec0ff */
[----:B------:R-:W-:Y:S01]  /*22db0*/  LOP3.LUT R52, R52, R53, RZ, 0x3c, !PT ;  /* 0x0000003534347212 */ /* 0x000fe200078e3cff */
[--C-:B------:R-:W-:Y:S01]  /*22dc0*/  IMAD.X R53, RZ, RZ, R21.reuse, P1 ;  /* 0x000000ffff357224 */ /* 0x100fe200008e0615 */
[----:B------:R-:W-:Y:S01]  /*22dd0*/  LOP3.LUT R56, R56, R57, RZ, 0x3c, !PT ;  /* 0x0000003938387212 */ /* 0x000fe200078e3cff */
[--C-:B------:R-:W-:Y:S01]  /*22de0*/  IMAD.X R57, RZ, RZ, R21.reuse, P3 ;  /* 0x000000ffff397224 */ /* 0x100fe200018e0615 */
[----:B------:R-:W-:Y:S01]  /*22df0*/  LOP3.LUT R60, R60, R61, RZ, 0x3c, !PT ;  /* 0x0000003d3c3c7212 */ /* 0x000fe200078e3cff */
[----:B------:R-:W-:Y:S01]  /*22e00*/  IMAD.X R61, RZ, RZ, R21, P4 ;  /* 0x000000ffff3d7224 */ /* 0x000fe200020e0615 */
[----:B------:R-:W-:Y:S02]  /*22e10*/  IADD3 R69, P0, R20, 0xb000, RZ ;  /* 0x0000b00014457810 */ /* 0x000fe40007f1e0ff */
[----:B------:R-:W-:Y:S01]  /*22e20*/  SHF.R.U64 R5, R5, 0x3, RZ ;  /* 0x0000000305057819 */ /* 0x000fe200000012ff */
[----:B------:R-:W-:Y:S01]  /*22e30*/  IMAD.WIDE.U32 R8, R8, UR4, RZ ;  /* 0x0000000408087c25 */ /* 0x000fe2000f8e00ff */
[C---:B------:R-:W-:Y:S01]  /*22e40*/  IADD3 R73, P1, R20.reuse, 0xc000, RZ ;  /* 0x0000c00014497810 */ /* 0x040fe20007f3e0ff */
[----:B------:R-:W5:Y:S01]  /*22e50*/  LD.E.128 R48, desc[UR42][R48.64] ;  /* 0x0000002a30307980 */ /* 0x000f62000c101d00 */
[C---:B------:R-:W-:Y:S01]  /*22e60*/  IADD3 R77, P3, R20.reuse, 0xd000, RZ ;  /* 0x0000d000144d7810 */ /* 0x040fe20007f7e0ff */
[----:B------:R-:W-:Y:S01]  /*22e70*/  ULDC.64 UR4, c[0x0][0xae8] ;  /* 0x0002ba0000047ab9 */ /* 0x000fe20000000a00 */
        /* <DEDUP_REMOVED lines=9> */
[----:B------:R-:W-:Y:S01]  /*22f10*/  LOP3.LUT R64, R64, R65, RZ, 0x3c, !PT ;  /* 0x0000004140407212 */ /* 0x000fe200078e3cff */
[----:B------:R-:W-:Y:S01]  /*22f20*/  IMAD.X R65, RZ, RZ, R21, P5 ;  /* 0x000000ffff417224 */ /* 0x000fe200028e0615 */
[----:B------:R-:W-:-:S02]  /*22f30*/  SHF.R.U64 R68, R68, 0x3, RZ ;  /* 0x0000000344447819 */ /* 0x000fc400000012ff */
[----:B------:R-:W-:Y:S02]  /*22f40*/  SHF.R.U64 R72, R72, 0x3, RZ ;  /* 0x0000000348487819 */ /* 0x000fe400000012ff */
[----:B------:R-:W-:Y:S01]  /*22f50*/  SHF.R.U64 R76, R76, 0x3, RZ ;  /* 0x000000034c4c7819 */ /* 0x000fe200000012ff */
[----:B------:R-:W5:Y:S01]  /*22f60*/  LD.E.128 R64, desc[UR42][R64.64] ;  /* 0x0000002a40407980 */ /* 0x000f62000c101d00 */
[----:B------:R-:W-:Y:S02]  /*22f70*/  SHF.R.U64 R80, R80, 0x3, RZ ;  /* 0x0000000350507819 */ /* 0x000fe400000012ff */
[----:B------:R-:W-:Y:S02]  /*22f80*/  IADD3 R7, P5, R20, 0xf000, RZ ;  /* 0x0000f00014077810 */ /* 0x000fe40007fbe0ff */
        /* <DEDUP_REMOVED lines=9> */
[--C-:B------:R-:W-:Y:S01]  /*23020*/  IMAD.X R85, RZ, RZ, R21.reuse, P5 ;  /* 0x000000ffff557224 */ /* 0x100fe200028e0615 */
[----:B------:R-:W-:Y:S01]  /*23030*/  LOP3.LUT R4, R5, R20, RZ, 0x3c, !PT ;  /* 0x0000001405047212 */ /* 0x000fe200078e3cff */
[----:B------:R-:W-:Y:S01]  /*23040*/  IMAD.MOV.U32 R5, RZ, RZ, R21 ;  /* 0x000000ffff057224 */ /* 0x000fe200078e0015 */
[----:B------:R-:W-:Y:S01]  /*23050*/  SHF.R.U64 R6, R6, 0x3, RZ ;  /* 0x0000000306067819 */ /* 0x000fe200000012ff */
[----:B------:R-:W1:Y:S01]  /*23060*/  @P2 LDC R21, c[0x0][0xbf0] ;  /* 0x0002fc00ff152b82 */ /* 0x000e620000000800 */
[----:B------:R-:W5:Y:S02]  /*23070*/  LD.E.128 R68, desc[UR42][R68.64] ;  /* 0x0000002a44447980 */ /* 0x000f64000c101d00 */
[----:B------:R-:W-:-:S02]  /*23080*/  LOP3.LUT R84, R6, R7, RZ, 0x3c, !PT ;  /* 0x0000000706547212 */ /* 0x000fc400078e3cff */
[----:B------:R-:W5:Y:S01]  /*23090*/  LD.E.128 R4, desc[UR42][R4.64] ;  /* 0x0000002a04047980 */ /* 0x000f62000c101d00 */
[----:B------:R-:W-:-:S03]  /*230a0*/  IMAD.IADD R9, R9, 0x1, R11 ;  /* 0x0000000109097824 */ /* 0x000fc600078e020b */
[----:B------:R-:W5:Y:S01]  /*230b0*/  LD.E.128 R72, desc[UR42][R72.64] ;  /* 0x0000002a48487980 */ /* 0x000f62000c101d00 */
[----:B------:R-:W-:-:S03]  /*230c0*/  IMAD.IADD R20, R203, 0x1, R10 ;  /* 0x00000001cb147824 */ /* 0x000fc600078e020a */
        /* <DEDUP_REMOVED lines=8> */
[----:B--2---:R-:W2:Y:S01]  /*23150*/  FENCE.VIEW.ASYNC.S ;  /* 0x00000000000073c6 */ /* 0x004ea20000000000 */
[----:B------:R-:W-:Y:S01]  /*23160*/  IMAD.WIDE.U32 R8, R153, UR4, R8 ;  /* 0x0000000499087c25 */ /* 0x000fe2000f8e0008 */
[----:B------:R-:W-:-:S03]  /*23170*/  SHF.R.S32.HI R12, RZ, 0x1f, R15 ;  /* 0x0000001fff0c7819 */ /* 0x000fc6000001140f */
[----:B0-----:R-:W-:-:S04]  /*23180*/  @P2 IMAD.HI.U32 R10, R20, R13, RZ ;  /* 0x0000000d140a2227 */ /* 0x001fc800078e00ff */
[----:B------:R-:W-:Y:S01]  /*23190*/  IMAD R9, R153, UR5, R9 ;  /* 0x0000000599097c24 */ /* 0x000fe2000f8e0209 */
[----:B------:R-:W-:Y:S01]  /*231a0*/  ULDC.64 UR4, c[0x0][0xaf0] ;  /* 0x0002bc0000047ab9 */ /* 0x000fe20000000a00 */
[----:B------:R-:W-:Y:S01]  /*231b0*/  IMAD.MOV.U32 R11, RZ, RZ, R20 ;  /* 0x000000ffff0b7224 */ /* 0x000fe200078e0014 */
[----:B-1----:R-:W-:Y:S01]  /*231c0*/  @P2 SHF.R.U32.HI R11, RZ, R21, R10 ;  /* 0x00000015ff0b2219 */ /* 0x002fe2000001160a */
[----:B------:R-:W-:Y:S02]  /*231d0*/  IMAD R12, R12, UR4, RZ ;  /* 0x000000040c0c7c24 */ /* 0x000fe4000f8e02ff */
[----:B------:R-:W-:Y:S02]  /*231e0*/  VIADD R10, R2, 0x22820 ;  /* 0x00022820020a7836 */ /* 0x000fe40000000000 */
[----:B------:R-:W-:Y:S01]  /*231f0*/  IMAD R13, R15, UR5, R12 ;  /* 0x000000050f0d7c24 */ /* 0x000fe2000f8e020c */
[--C-:B------:R-:W-:Y:S01]  /*23200*/  SHF.R.S32.HI R12, RZ, 0x1f, R11.reuse ;  /* 0x0000001fff0c7819 */ /* 0x100fe2000001140b */
[----:B------:R-:W-:-:S02]  /*23210*/  IMAD.MOV R14, RZ, RZ, -R11 ;  /* 0x000000ffff0e7224 */ /* 0x000fc400078e0a0b */
[----:B------:R-:W-:Y:S01]  /*23220*/  IMAD.WIDE.U32 R8, R15, UR4, R8 ;  /* 0x000000040f087c25 */ /* 0x000fe2000f8e0008 */
[----:B------:R-:W-:Y:S01]  /*23230*/  ULDC.64 UR4, c[0x0][0xae0] ;  /* 0x0002b80000047ab9 */ /* 0x000fe20000000a00 */
[----:B------:R-:W-:Y:S02]  /*23240*/  PRMT R10, RZ, 0x654, R10 ;  /* 0x00000654ff0a7816 */ /* 0x000fe4000000000a */
[----:B------:R-:W-:Y:S02]  /*23250*/  IMAD R3, R3, R14, R20 ;  /* 0x0000000e03037224 */ /* 0x000fe400078e0214 */
[----:B------:R-:W-:Y:S01]  /*23260*/  IMAD.IADD R9, R9, 0x1, R13 ;  /* 0x0000000109097824 */ /* 0x000fe200078e020d */
[----:B--2---:R0:W-:Y:S01]  /*23270*/  SYNCS.ARRIVE.TRANS64.RED.A1T0 RZ, [R10+URZ], RZ ;  /* 0x000000ff0aff79a7 */ /* 0x0041e2000810043f */
[----:B------:R-:W-:Y:S02]  /*23280*/  IMAD R12, R12, UR4, RZ ;  /* 0x000000040c0c7c24 */ /* 0x000fe4000f8e02ff */
[----:B------:R-:W-:-:S04]  /*23290*/  IMAD.WIDE.U32 R8, R11, UR4, R8 ;  /* 0x000000040b087c25 */ /* 0x000fc8000f8e0008 */
[----:B------:R-:W-:Y:S01]  /*232a0*/  IMAD R13, R11, UR5, R12 ;  /* 0x000000050b0d7c24 */ /* 0x000fe2000f8e020c */
[----:B0-----:R-:W-:Y:S01]  /*232b0*/  SHF.R.S32.HI R10, RZ, 0x1f, R3 ;  /* 0x0000001fff0a7819 */ /* 0x001fe20000011403 */
        /* <DEDUP_REMOVED lines=13> */
.L_x_12408:
[----:B------:R-:W-:Y:S01]  /*23390*/  IMAD.IADD R203, R88, 0x1, R203 ;  /* 0x0000000158cb7824 */ /* 0x000fe200078e02cb */
[----:B------:R-:W-:Y:S04]  /*233a0*/  BSSY B1, `(.L_x_12181) ;  /* 0x0000018000017945 */ /* 0x000fe80003800000 */
[----:B------:R-:W-:-:S13]  /*233b0*/  ISETP.GE.AND P0, PT, R203, R0, PT ;  /* 0x00000000cb00720c */ /* 0x000fda0003f06270 */
[----:B------:R-:W-:Y:S05]  /*233c0*/  @P0 BRA `(.L_x_12182) ;  /* 0x0000000000540947 */ /* 0x000fea0003800000 */
[----:B------:R-:W-:Y:S01]  /*233d0*/  ULDC UR4, c[0x0][0xac8] ;  /* 0x0002b20000047ab9 */ /* 0x000fe20000000800 */
[----:B------:R-:W-:Y:S02]  /*233e0*/  SHF.R.S32.HI R12, RZ, 0x1f, R187 ;  /* 0x0000001fff0c7819 */ /* 0x000fe400000114bb */
[----:B------:R-:W-:Y:S02]  /*233f0*/  ISETP.GE.AND P3, PT, R187, UR4, PT ;  /* 0x00000004bb007c0c */ /* 0x000fe4000bf66270 */
[----:B------:R-:W-:Y:S02]  /*23400*/  ISETP.GE.AND P2, PT, R201, UR4, PT ;  /* 0x00000004c9007c0c */ /* 0x000fe4000bf46270 */
[----:B------:R-:W-:Y:S02]  /*23410*/  ISETP.GE.AND P1, PT, R200, UR4, PT ;  /* 0x00000004c8007c0c */ /* 0x000fe4000bf26270 */
[----:B------:R-:W-:Y:S02]  /*23420*/  ISETP.GE.AND P0, PT, R202, UR4, PT ;  /* 0x00000004ca007c0c */ /* 0x000fe4000bf06270 */
[----:B------:R-:W-:-:S02]  /*23430*/  SHF.R.S32.HI R15, RZ, 0x1f, R201 ;  /* 0x0000001fff0f7819 */ /* 0x000fc400000114c9 */
[----:B------:R-:W-:Y:S02]  /*23440*/  SHF.R.S32.HI R25, RZ, 0x1f, R200 ;  /* 0x0000001fff197819 */ /* 0x000fe400000114c8 */
[----:B------:R-:W-:Y:S02]  /*23450*/  SHF.R.S32.HI R24, RZ, 0x1f, R202 ;  /* 0x0000001fff187819 */ /* 0x000fe400000114ca */
[-C--:B--2---:R-:W-:Y:S02]  /*23460*/  @!P3 LEA R8, P5, R187, R14.reuse, 0x1 ;  /* 0x0000000ebb08b211 */ /* 0x084fe400078a08ff */
[-C--:B------:R-:W-:Y:S02]  /*23470*/  @!P2 LEA R10, P4, R201, R14.reuse, 0x1 ;  /* 0x0000000ec90aa211 */ /* 0x080fe400078808ff */
[----:B-1----:R-:W-:Y:S02]  /*23480*/  @!P3 LEA.HI.X R9, R187, R3, R12, 0x1, P5 ;  /* 0x00000003bb09b211 */ /* 0x002fe400028f0c0c */
[----:B------:R-:W-:-:S02]  /*23490*/  @!P1 LEA R12, P5, R200, R14, 0x1 ;  /* 0x0000000ec80c9211 */ /* 0x000fc400078a08ff */
[-C--:B------:R-:W-:Y:S01]  /*234a0*/  @!P2 LEA.HI.X R11, R201, R3.reuse, R15, 0x1, P4 ;  /* 0x00000003c90ba211 */ /* 0x080fe200020f0c0f */
[----:B-----5:R3:W-:Y:S01]  /*234b0*/  @!P3 ST.E.128 desc[UR42][R8.64], R4 ;  /* 0x000000040800b985 */ /* 0x0207e2000c101d2a */
[----:B------:R-:W-:Y:S02]  /*234c0*/  @!P0 LEA R14, P4, R202, R14, 0x1 ;  /* 0x0000000eca0e8211 */ /* 0x000fe400078808ff */
[-C--:B------:R-:W-:Y:S01]  /*234d0*/  @!P1 LEA.HI.X R13, R200, R3.reuse, R25, 0x1, P5 ;  /* 0x00000003c80d9211 */ /* 0x080fe200028f0c19 */
[----:B------:R3:W-:Y:S01]  /*234e0*/  @!P2 ST.E.128 desc[UR42][R10.64], R40 ;  /* 0x000000280a00a985 */ /* 0x0007e2000c101d2a */
[----:B------:R-:W-:-:S03]  /*234f0*/  @!P0 LEA.HI.X R15, R202, R3, R24, 0x1, P4 ;  /* 0x00000003ca0f8211 */ /* 0x000fc600020f0c18 */
[----:B------:R3:W-:Y:S04]  /*23500*/  @!P1 ST.E.128 desc[UR42][R12.64], R56 ;  /* 0x000000380c009985 */ /* 0x0007e8000c101d2a */
[----:B------:R3:W-:Y:S02]  /*23510*/  @!P0 ST.E.128 desc[UR42][R14.64], R72 ;  /* 0x000000480e008985 */ /* 0x0007e4000c101d2a */
.L_x_12182:
[----:B------:R-:W-:Y:S05]  /*23520*/  BSYNC B1 ;  /* 0x0000000000017941 */ /* 0x000fea0003800000 */
.L_x_12181:
[----:B------:R-:W-:-:S03]  /*23530*/  UMOV UR4, 0xffffffff ;  /* 0xffffffff00047882 */ /* 0x000fc60000000000 */
[----:B------:R-:W-:Y:S05]  /*23540*/  BRA.DIV UR4, `(.L_x_12183) ;  /* 0x000000c604d47947 */ /* 0x000fea000b800000 */
[----:B-1----:R1:W4:Y:S04]  /*23550*/  SHFL.IDX PT, R3, R21, 0x1, 0x181f ;  /* 0x00381f0015037f89 */ /* 0x00232800000e0000 */
[----:B--23--:R1:W2:Y:S02]  /*23560*/  SHFL.IDX PT, R14, R20, 0x1, 0x181f ;  /* 0x00381f00140e7f89 */ /* 0x00c2a400000e0000 */
.L_x_12412:
[----:B-----5:R-:W-:Y:S01]  /*23570*/  VIADD R5, R203, 0x20 ;  /* 0x00000020cb057836 */ /* 0x020fe20000000000 */
        /* <DEDUP_REMOVED lines=14> */
[----:B----4-:R-:W-:Y:S02]  /*23660*/  @!P3 LEA.HI.X R5, R187, R3, R8, 0x1, P5 ;  /* 0x00000003bb05b211 */ /* 0x010fe400028f0c08 */
[----:B------:R-:W-:-:S02]  /*23670*/  @!P1 LEA R8, P5, R200, R14, 0x1 ;  /* 0x0000000ec8089211 */ /* 0x000fc400078a08ff */
[-C--:B------:R-:W-:Y:S01]  /*23680*/  @!P2 LEA.HI.X R7, R201, R3.reuse, R10, 0x1, P4 ;  /* 0x00000003c907a211 */ /* 0x080fe200020f0c0a */
[----:B------:R3:W-:Y:S01]  /*23690*/  @!P3 ST.E.128 desc[UR42][R4.64], R28 ;  /* 0x0000001c0400b985 */ /* 0x0007e2000c101d2a */
[----:B------:R-:W-:Y:S02]  /*236a0*/  @!P0 LEA R10, P4, R202, R14, 0x1 ;  /* 0x0000000eca0a8211 */ /* 0x000fe400078808ff */
[-C--:B------:R-:W-:Y:S01]  /*236b0*/  @!P1 LEA.HI.X R9, R200, R3.reuse, R13, 0x1, P5 ;  /* 0x00000003c8099211 */ /* 0x080fe200028f0c0d */
[----:B------:R3:W-:Y:S01]  /*236c0*/  @!P2 ST.E.128 desc[UR42][R6.64], R44 ;  /* 0x0000002c0600a985 */ /* 0x0007e2000c101d2a */
[----:B------:R-:W-:-:S03]  /*236d0*/  @!P0 LEA.HI.X R11, R202, R3, R12, 0x1, P4 ;  /* 0x00000003ca0b8211 */ /* 0x000fc600020f0c0c */
[----:B------:R3:W-:Y:S04]  /*236e0*/  @!P1 ST.E.128 desc[UR42][R8.64], R60 ;  /* 0x0000003c08009985 */ /* 0x0007e8000c101d2a */
[----:B------:R3:W-:Y:S02]  /*236f0*/  @!P0 ST.E.128 desc[UR42][R10.64], R76 ;  /* 0x0000004c0a008985 */ /* 0x0007e4000c101d2a */
.L_x_12185:
[----:B------:R-:W-:Y:S05]  /*23700*/  BSYNC B1 ;  /* 0x0000000000017941 */ /* 0x000fea0003800000 */
.L_x_12184:
[----:B------:R-:W-:-:S03]  /*23710*/  UMOV UR4, 0xffffffff ;  /* 0xffffffff00047882 */ /* 0x000fc60000000000 */
[----:B------:R-:W-:Y:S05]  /*23720*/  BRA.DIV UR4, `(.L_x_12186) ;  /* 0x000000c604a47947 */ /* 0x000fea000b800000 */
[----:B----4-:R4:W0:Y:S04]  /*23730*/  SHFL.IDX PT, R3, R21, 0x2, 0x181f ;  /* 0x00581f0015037f89 */ /* 0x01082800000e0000 */
[----:B--2---:R4:W2:Y:S02]  /*23740*/  SHFL.IDX PT, R14, R20, 0x2, 0x181f ;  /* 0x00581f00140e7f89 */ /* 0x0048a400000e0000 */
.L_x_12416:
[----:B---3--:R-:W-:Y:S01]  /*23750*/  VIADD R5, R203, 0x40 ;  /* 0x00000040cb057836 */ /* 0x008fe20000000000 */
        /* <DEDUP_REMOVED lines=14> */
[----:B0-----:R-:W-:Y:S02]  /*23840*/  @!P3 LEA.HI.X R5, R187, R3, R8, 0x1, P5 ;  /* 0x00000003bb05b211 */ /* 0x001fe400028f0c08 */
        /* <DEDUP_REMOVED lines=9> */
.L_x_12188:
[----:B------:R-:W-:Y:S05]  /*238e0*/  BSYNC B1 ;  /* 0x0000000000017941 */ /* 0x000fea0003800000 */
.L_x_12187:
[----:B------:R-:W-:-:S03]  /*238f0*/  UMOV UR4, 0xffffffff ;  /* 0xffffffff00047882 */ /* 0x000fc60000000000 */
[----:B------:R-:W-:Y:S05]  /*23900*/  BRA.DIV UR4, `(.L_x_12189) ;  /* 0x000000c604747947 */ /* 0x000fea000b800000 */
[----:B0-----:R0:W0:Y:S04]  /*23910*/  SHFL.IDX PT, R3, R21, 0x3, 0x181f ;  /* 0x00781f0015037f89 */ /* 0x00102800000e0000 */
[----:B--2---:R2:W0:Y:S02]  /*23920*/  SHFL.IDX PT, R14, R20, 0x3, 0x181f ;  /* 0x00781f00140e7f89 */ /* 0x00442400000e0000 */
.L_x_12420:
[----:B---3--:R-:W-:-:S05]  /*23930*/  VIADD R5, R203, 0x60 ;  /* 0x00000060cb057836 */ /* 0x008fca0000000000 */
[----:B------:R-:W-:-:S13]  /*23940*/  ISETP.GE.AND P0, PT, R5, R0, PT ;  /* 0x000000000500720c */ /* 0x000fda0003f06270 */
[----:B------:R-:W-:Y:S05]  /*23950*/  @P0 BRA `(.L_x_12190) ;  /* 0x0000002c007c0947 */ /* 0x000fea0003800000 */
[----:B------:R-:W-:Y:S01]  /*23960*/  ULDC UR4, c[0x0][0xac8] ;  /* 0x0002b20000047ab9 */ /* 0x000fe20000000800 */
[----:B------:R-:W-:Y:S02]  /*23970*/  SHF.R.S32.HI R12, RZ, 0x1f, R187 ;  /* 0x0000001fff0c7819 */ /* 0x000fe400000114bb */
[----:B------:R-:W-:Y:S02]  /*23980*/  ISETP.GE.AND P3, PT, R187, UR4, PT ;  /* 0x00000004bb007c0c */ /* 0x000fe4000bf66270 */
[----:B------:R-:W-:Y:S02]  /*23990*/  ISETP.GE.AND P4, PT, R201, UR4, PT ;  /* 0x00000004c9007c0c */ /* 0x000fe4000bf86270 */
[----:B------:R-:W-:Y:S02]  /*239a0*/  ISETP.GE.AND P5, PT, R200, UR4, PT ;  /* 0x00000004c8007c0c */ /* 0x000fe4000bfa6270 */
[----:B------:R-:W-:Y:S02]  /*239b0*/  SHF.R.S32.HI R11, RZ, 0x1f, R201 ;  /* 0x0000001fff0b7819 */ /* 0x000fe400000114c9 */
[----:B------:R-:W-:-:S05]  /*239c0*/  SHF.R.S32.HI R10, RZ, 0x1f, R200 ;  /* 0x0000001fff0a7819 */ /* 0x000fca00000114c8 */
[-C--:B0-----:R-:W-:Y:S02]  /*239d0*/  @!P3 LEA R4, P0, R187, R14.reuse, 0x1 ;  /* 0x0000000ebb04b211 */ /* 0x081fe400078008ff */
[-C--:B------:R-:W-:Y:S02]  /*239e0*/  @!P4 LEA R6, P1, R201, R14.reuse, 0x1 ;  /* 0x0000000ec906c211 */ /* 0x080fe400078208ff */
[C---:B------:R-:W-:Y:S02]  /*239f0*/  @!P5 LEA R8, P2, R200.reuse, R14, 0x1 ;  /* 0x0000000ec808d211 */ /* 0x040fe400078408ff */
        /* <DEDUP_REMOVED lines=8> */
[----:B------:R-:W-:Y:S02]  /*23a80*/  SHF.R.S32.HI R10, RZ, 0x1f, R202 ;  /* 0x0000001fff0a7819 */ /* 0x000fe400000114ca */
[----:B------:R-:W-:-:S04]  /*23a90*/  LEA R14, P0, R202, R14, 0x1 ;  /* 0x0000000eca0e7211 */ /* 0x000fc800078008ff */
[----:B------:R-:W-:-:S05]  /*23aa0*/  LEA.HI.X R15, R202, R3, R10, 0x1, P0 ;  /* 0x00000003ca0f7211 */ /* 0x000fca00000f0c0a */
[----:B------:R3:W-:Y:S01]  /*23ab0*/  ST.E.128 desc[UR42][R14.64], R84 ;  /* 0x000000540e007985 */ /* 0x0007e2000c101d2a */
[----:B------:R-:W-:Y:S05]  /*23ac0*/  BRA `(.L_x_12190) ;  /* 0x0000002c00207947 */ /* 0x000fea0003800000 */
.L_x_12179:
[----:B------:R-:W1:Y:S01]  /*23ad0*/  @P2 LDC R10, c[0x0][0xbec] ;  /* 0x0002fb00ff0a2b82 */ /* 0x000e620000000800 */
[----:B------:R-:W-:Y:S01]  /*23ae0*/  ULDC.64 UR4, c[0x0][0xb08] ;  /* 0x0002c20000047ab9 */ /* 0x000fe20000000a00 */
[----:B------:R-:W-:Y:S01]  /*23af0*/  SHF.R.S32.HI R6, RZ, 0x1f, R15 ;  /* 0x0000001fff067819 */ /* 0x000fe2000001140f */
[----:B------:R-:W-:Y:S01]  /*23b00*/  IMAD R9, R9, UR4, RZ ;  /* 0x0000000409097c24 */ /* 0x000fe2000f8e02ff */
[----:B------:R-:W-:Y:S01]  /*23b10*/  ULDC.64 UR6, c[0x0][0xb30] ;  /* 0x0002cc0000067ab9 */ /* 0x000fe20000000a00 */
[----:B0-----:R-:W-:-:S03]  /*23b20*/  IMAD.WIDE.U32 R4, R8, UR4, RZ ;  /* 0x0000000408047c25 */ /* 0x001fc6000f8e00ff */
[----:B------:R-:W0:Y:S01]  /*23b30*/  @P2 LDC R13, c[0x0][0xbf0] ;  /* 0x0002fc00ff0d2b82 */ /* 0x000e220000000800 */
[----:B------:R-:W-:Y:S01]  /*23b40*/  IMAD R9, R8, UR5, R9 ;  /* 0x0000000508097c24 */ /* 0x000fe2000f8e0209 */
[----:B------:R-:W-:Y:S01]  /*23b50*/  ULDC.64 UR4, c[0x0][0xb38] ;  /* 0x0002ce0000047ab9 */ /* 0x000fe20000000a00 */
[----:B------:R-:W-:Y:S02]  /*23b60*/  VIADD R20, R197, 0x8 ;  /* 0x00000008c5147836 */ /* 0x000fe40000000000 */
[----:B------:R-:W-:Y:S02]  /*23b70*/  IMAD.IADD R5, R5, 0x1, R9 ;  /* 0x0000000105057824 */ /* 0x000fe400078e0209 */
[----:B------:R-:W-:Y:S01]  /*23b80*/  IMAD.MOV.U32 R9, RZ, RZ, R41 ;  /* 0x000000ffff097224 */ /* 0x000fe200078e0029 */
[----:B------:R-:W-:Y:S01]  /*23b90*/  SHF.R.S32.HI R30, RZ, 0x1f, R20 ;  /* 0x0000001fff1e7819 */ /* 0x000fe20000011414 */
[----:B------:R-:W-:-:S04]  /*23ba0*/  IMAD.WIDE.U32 R4, R153, UR4, R4 ;  /* 0x0000000499047c25 */ /* 0x000fc8000f8e0004 */
[----:B------:R-:W-:Y:S01]  /*23bb0*/  IMAD R5, R153, UR5, R5 ;  /* 0x0000000599057c24 */ /* 0x000fe2000f8e0205 */
[----:B------:R-:W-:Y:S01]  /*23bc0*/  ULDC.64 UR4, c[0x0][0xb40] ;  /* 0x0002d00000047ab9 */ /* 0x000fe20000000a00 */
[----:B------:R-:W-:Y:S02]  /*23bd0*/  VIADD R21, R197, 0x10 ;  /* 0x00000010c5157836 */ /* 0x000fe40000000000 */
[----:B------:R-:W-:Y:S02]  /*23be0*/  IMAD R6, R6, UR4, RZ ;  /* 0x0000000406067c24 */ /* 0x000fe4000f8e02ff */
[----:B-1----:R-:W-:Y:S01]  /*23bf0*/  @P2 IMAD.HI.U32 R10, R41, R10, RZ ;  /* 0x0000000a290a2227 */ /* 0x002fe200078e00ff */
[----:B------:R-:W-:-:S03]  /*23c00*/  SHF.R.S32.HI R31, RZ, 0x1f, R21 ;  /* 0x0000001fff1f7819 */ /* 0x000fc60000011415 */
[C---:B------:R-:W-:Y:S01]  /*23c10*/  IMAD R11, R15.reuse, UR5, R6 ;  /* 0x000000050f0b7c24 */ /* 0x040fe2000f8e0206 */
[----:B0-----:R-:W-:Y:S01]  /*23c20*/  @P2 SHF.R.U32.HI R9, RZ, R13, R10 ;  /* 0x0000000dff092219 */ /* 0x001fe2000001160a */
[----:B------:R-:W-:Y:S01]  /*23c30*/  IMAD.WIDE.U32 R4, R15, UR4, R4 ;  /* 0x000000040f047c25 */ /* 0x000fe2000f8e0004 */
[----:B------:R-:W-:Y:S02]  /*23c40*/  ULDC.64 UR4, c[0x0][0xb48] ;  /* 0x0002d20000047ab9 */ /* 0x000fe40000000a00 */
[----:B------:R-:W-:Y:S01]  /*23c50*/  SHF.R.S32.HI R6, RZ, 0x1f, R9 ;  /* 0x0000001fff067819 */ /* 0x000fe20000011409 */
[----:B------:R-:W-:Y:S02]  /*23c60*/  IMAD.IADD R5, R5, 0x1, R11 ;  /* 0x0000000105057824 */ /* 0x000fe400078e020b */
[----:B------:R-:W-:Y:S02]  /*23c70*/  IMAD.MOV R8, RZ, RZ, -R9 ;  /* 0x000000ffff087224 */ /* 0x000fe400078e0a09 */
        /* <DEDUP_REMOVED lines=10> */
[----:B------:R-:W-:Y:S02]  /*23d20*/  VIADD R8, R2, 0x22820 ;  /* 0x0002282002087836 */ /* 0x000fe40000000000 */
[C---:B------:R-:W-:Y:S02]  /*23d30*/  IMAD R9, R3.reuse, UR5, R6 ;  /* 0x0000000503097c24 */ /* 0x040fe4000f8e0206 */
[----:B------:R-:W-:Y:S01]  /*23d40*/  IMAD.WIDE.U32 R4, R3, UR4, R4 ;  /* 0x0000000403047c25 */ /* 0x000fe2000f8e0004 */
[----:B------:R-:W-:Y:S01]  /*23d50*/  ULDC.64 UR4, c[0x0][0xb00] ;  /* 0x0002c00000047ab9 */ /* 0x000fe20000000a00 */
[----:B------:R-:W-:-:S02]  /*23d60*/  PRMT R8, RZ, 0x654, R8 ;  /* 0x00000654ff087816 */ /* 0x000fc40000000008 */
[----:B------:R-:W-:Y:S01]  /*23d70*/  IMAD.IADD R5, R5, 0x1, R9 ;  /* 0x0000000105057824 */ /* 0x000fe200078e0209 */
[C---:B------:R-:W-:Y:S01]  /*23d80*/  LEA R3, P0, R4.reuse, UR4, 0x2 ;  /* 0x0000000404037c11 */ /* 0x040fe2000f8010ff */
[C---:B------:R-:W-:Y:S01]  /*23d90*/  VIADD R24, R197.reuse, 0x18 ;  /* 0x00000018c5187836 */ /* 0x040fe20000000000 */
[----:B------:R-:W-:Y:S01]  /*23da0*/  UMOV UR4, 0xffffffff ;  /* 0xffffffff00047882 */ /* 0x000fe20000000000 */
[C---:B------:R-:W-:Y:S01]  /*23db0*/  VIADD R25, R197.reuse, 0x20 ;  /* 0x00000020c5197836 */ /* 0x040fe20000000000 */
[----:B------:R0:W-:Y:S01]  /*23dc0*/  SYNCS.ARRIVE.TRANS64.RED.A1T0 RZ, [R8+URZ], RZ ;  /* 0x000000ff08ff79a7 */ /* 0x0001e2000810043f */
[C---:B------:R-:W-:Y:S01]  /*23dd0*/  VIADD R26, R197.reuse, 0x28 ;  /* 0x00000028c51a7836 */ /* 0x040fe20000000000 */
[----:B------:R-:W-:Y:S01]  /*23de0*/  LEA.HI.X R4, R4, UR5, R5, 0x2, P0 ;  /* 0x0000000504047c11 */ /* 0x000fe200080f1405 */
[C---:B------:R-:W-:Y:S01]  /*23df0*/  VIADD R28, R197.reuse, 0x30 ;  /* 0x00000030c51c7836 */ /* 0x040fe20000000000 */
[----:B------:R-:W-:Y:S01]  /*23e00*/  SHF.R.S32.HI R32, RZ, 0x1f, R24 ;  /* 0x0000001fff207819 */ /* 0x000fe20000011418 */
[----:B------:R-:W-:Y:S01]  /*23e10*/  VIADD R29, R197, 0x38 ;  /* 0x00000038c51d7836 */ /* 0x000fe20000000000 */
[----:B------:R-:W-:-:S02]  /*23e20*/  SHF.R.S32.HI R33, RZ, 0x1f, R25 ;  /* 0x0000001fff217819 */ /* 0x000fc40000011419 */
[----:B------:R-:W-:Y:S02]  /*23e30*/  SHF.R.S32.HI R34, RZ, 0x1f, R26 ;  /* 0x0000001fff227819 */ /* 0x000fe4000001141a */
[----:B------:R-:W-:Y:S02]  /*23e40*/  SHF.R.S32.HI R35, RZ, 0x1f, R28 ;  /* 0x0000001fff237819 */ /* 0x000fe4000001141c */
[----:B------:R-:W-:Y:S01]  /*23e50*/  SHF.R.S32.HI R36, RZ, 0x1f, R29 ;  /* 0x0000001fff247819 */ /* 0x000fe2000001141d */
[----:B0-----:R-:W-:Y:S06]  /*23e60*/  BRA.DIV UR4, `(.L_x_12191) ;  /* 0x000000c204647947 */ /* 0x001fec000b800000 */
[----:B------:R0:W1:Y:S04]  /*23e70*/  SHFL.IDX PT, R5, R4, RZ, 0x1c1f ;  /* 0x001c1fff04057589 */ /* 0x00006800000e0000 */
[----:B------:R0:W2:Y:S02]  /*23e80*/  SHFL.IDX PT, R6, R3, RZ, 0x1c1f ;  /* 0x001c1fff03067589 */ /* 0x0000a400000e0000 */
.L_x_12423:
[----:B------:R-:W-:Y:S01]  /*23e90*/  ISETP.GE.AND P0, PT, R37, R0, PT ;  /* 0x000000002500720c */ /* 0x000fe20003f06270 */
[----:B------:R-:W-:-:S12]  /*23ea0*/  BSSY B1, `(.L_x_12192) ;  /* 0x00000c6000017945 */ /* 0x000fd80003800000 */
[----:B------:R-:W-:Y:S05]  /*23eb0*/  @P0 BRA `(.L_x_12193) ;  /* 0x0000000c00100947 */ /* 0x000fea0003800000 */
[----:B------:R-:W-:Y:S02]  /*23ec0*/  ULDC UR4, c[0x0][0xac8] ;  /* 0x0002b20000047ab9 */ /* 0x000fe40000000800 */
[----:B------:R-:W-:-:S13]  /*23ed0*/  ISETP.GE.AND P0, PT, R197, UR4, PT ;  /* 0x00000004c5007c0c */ /* 0x000fda000bf06270 */
[----:B------:R-:W3:Y:S01]  /*23ee0*/  @!P0 LDL.64 R10, [R1+0x200] ;  /* 0x00020000010a8983 */ /* 0x000ee20000100a00 */
[----:B------:R-:W-:Y:S01]  /*23ef0*/  ISETP.GE.AND P1, PT, R20, UR4, PT ;  /* 0x0000000414007c0c */ /* 0x000fe2000bf26270 */
[----:B--2---:R-:W-:Y:S02]  /*23f00*/  @!P0 IMAD.MOV.U32 R8, RZ, RZ, R6 ;  /* 0x000000ffff088224 */ /* 0x004fe400078e0006 */
[----:B-1----:R-:W-:Y:S02]  /*23f10*/  @!P0 IMAD.MOV.U32 R9, RZ, RZ, R5 ;  /* 0x000000ffff098224 */ /* 0x002fe400078e0005 */
[----:B------:R-:W-:-:S05]  /*23f20*/  @!P0 IMAD.WIDE R8, R197, 0x4, R8 ;  /* 0x00000004c5088825 */ /* 0x000fca00078e0208 */
[----:B---3--:R1:W-:Y:S04]  /*23f30*/  @!P0 ST.E.64 desc[UR42][R8.64], R10 ;  /* 0x0000000a08008985 */ /* 0x0083e8000c101b2a */
[----:B-1----:R-:W2:Y:S01]  /*23f40*/  @!P1 LDL.64 R8, [R1+0x210] ;  /* 0x0002100001089983 */ /* 0x002ea20000100a00 */
[----:B------:R-:W-:Y:S02]  /*23f50*/  ISETP.GE.AND P0, PT, R21, UR4, PT ;  /* 0x0000000415007c0c */ /* 0x000fe4000bf06270 */
[----:B------:R-:W-:-:S04]  /*23f60*/  @!P1 LEA R10, P2, R20, R6, 0x2 ;  /* 0x00000006140a9211 */ /* 0x000fc800078410ff */
[----:B------:R-:W-:-:S05]  /*23f70*/  @!P1 LEA.HI.X R11, R20, R5, R30, 0x2, P2 ;  /* 0x00000005140b9211 */ /* 0x000fca00010f141e */
[----:B--2---:R1:W-:Y:S04]  /*23f80*/  @!P1 ST.E.64 desc[UR42][R10.64], R8 ;  /* 0x000000080a009985 */ /* 0x0043e8000c101b2a */
        /* <DEDUP_REMOVED lines=21> */
[----:B------:R-:W-:Y:S01]  /*240e0*/  ISETP.GE.AND P1, PT, R29, UR4, PT ;  /* 0x000000041d007c0c */ /* 0x000fe2000bf26270 */
[----:B------:R-:W-:Y:S01]  /*240f0*/  VIADD R13, R197, 0x40 ;  /* 0x00000040c50d7836 */ /* 0x000fe20000000000 */
[----:B------:R-:W-:-:S04]  /*24100*/  @!P0 LEA R10, P2, R28, R6, 0x2 ;  /* 0x000000061c0a8211 */ /* 0x000fc800078410ff */
[----:B------:R-:W-:-:S05]  /*24110*/  @!P0 LEA.HI.X R11, R28, R5, R35, 0x2, P2 ;  /* 0x000000051c0b8211 */ /* 0x000fca00010f1423 */
[----:B--2---:R1:W-:Y:S04]  /*24120*/  @!P0 ST.E.64 desc[UR42][R10.64], R8 ;  /* 0x000000080a008985 */ /* 0x0043e8000c101b2a */
[----:B-1----:R-:W2:Y:S01]  /*24130*/  @!P1 LDL.64 R8, [R1+0x270] ;  /* 0x0002700001089983 */ /* 0x002ea20000100a00 */
[----:B------:R-:W-:Y:S01]  /*24140*/  ISETP.GE.AND P0, PT, R13, UR4, PT ;  /* 0x000000040d007c0c */ /* 0x000fe2000bf06270 */
[----:B------:R-:W-:Y:S01]  /*24150*/  VIADD R12, R197, 0x48 ;  /* 0x00000048c50c7836 */ /* 0x000fe20000000000 */
[----:B------:R-:W-:-:S04]  /*24160*/  @!P1 LEA R10, P2, R29, R6, 0x2 ;  /* 0x000000061d0a9211 */ /* 0x000fc800078410ff */
[----:B------:R-:W-:Y:S01]  /*24170*/  @!P1 LEA.HI.X R11, R29, R5, R36, 0x2, P2 ;  /* 0x000000051d0b9211 */ /* 0x000fe200010f1424 */
[----:B------:R-:W-:-:S04]  /*24180*/  VIADD R15, R197, 0x40 ;  /* 0x00000040c50f7836 */ /* 0x000fc80000000000 */
[----:B--2---:R1:W-:Y:S04]  /*24190*/  @!P1 ST.E.64 desc[UR42][R10.64], R8 ;  /* 0x000000080a009985 */ /* 0x0043e8000c101b2a */
[----:B-1----:R-:W2:Y:S01]  /*241a0*/  @!P0 LDL.64 R8, [R1+0x280] ;  /* 0x0002800001088983 */ /* 0x002ea20000100a00 */
[----:B------:R-:W-:Y:S01]  /*241b0*/  ISETP.GE.AND P1, PT, R12, UR4, PT ;  /* 0x000000040c007c0c */ /* 0x000fe2000bf26270 */
[----:B------:R-:W-:Y:S01]  /*241c0*/  VIADD R14, R197, 0x50 ;  /* 0x00000050c50e7836 */ /* 0x000fe20000000000 */
[----:B------:R-:W-:Y:S02]  /*241d0*/  SHF.R.S32.HI R15, RZ, 0x1f, R15 ;  /* 0x0000001fff0f7819 */ /* 0x000fe4000001140f */
        /* <DEDUP_REMOVED lines=18> */
[----:B------:R-:W-:-:S05]  /*24300*/  VIADD R14, R197, 0x58 ;  /* 0x00000058c50e7836 */ /* 0x000fca0000000000 */
[----:B------:R-:W-:Y:S01]  /*24310*/  SHF.R.S32.HI R14, RZ, 0x1f, R14 ;  /* 0x0000001fff0e7819 */ /* 0x000fe2000001140e */
[----:B--2---:R1:W-:Y:S04]  /*24320*/  @!P0 ST.E.64 desc[UR42][R10.64], R8 ;  /* 0x000000080a008985 */ /* 0x0043e8000c101b2a */
[----:B-1----:R-:W2:Y:S01]  /*24330*/  @!P1 LDL.64 R8, [R1+0x2b0] ;  /* 0x0002b00001089983 */ /* 0x002ea20000100a00 */
[----:B------:R-:W-:Y:S02]  /*24340*/  ISETP.GE.AND P0, PT, R12, UR4, PT ;  /* 0x000000040c007c0c */ /* 0x000fe4000bf06270 */
        /* <DEDUP_REMOVED lines=8> */
[----:B------:R-:W-:Y:S02]  /*243d0*/  @!P0 LEA.HI.X R11, R12, R5, R13, 0x2, P2 ;  /* 0x000000050c0b8211 */ /* 0x000fe400010f140d */
[----:B------:R-:W-:-:S03]  /*243e0*/  SHF.R.S32.HI R12, RZ, 0x1f, R229 ;  /* 0x0000001fff0c7819 */ /* 0x000fc600000114e5 */
        /* <DEDUP_REMOVED lines=110> */
[----:B------:R-:W-:-:S04]  /*24ad0*/  @!P1 LEA R10, P0, R211, R6, 0x2 ;  /* 0x00000006d30a9211 */ /* 0x000fc800078010ff */
[----:B------:R-:W-:-:S05]  /*24ae0*/  @!P1 LEA.HI.X R11, R211, R5, R12, 0x2, P0 ;  /* 0x00000005d30b9211 */ /* 0x000fca00000f140c */
[----:B--2---:R3:W-:Y:S04]  /*24af0*/  @!P1 ST.E.64 desc[UR42][R10.64], R8 ;  /* 0x000000080a009985 */ /* 0x0047e8000c101b2a */
.L_x_12193:
[----:B------:R-:W-:Y:S05]  /*24b00*/  BSYNC B1 ;  /* 0x0000000000017941 */ /* 0x000fea0003800000 */
.L_x_12192:
[----:B------:R-:W-:-:S03]  /*24b10*/  UMOV UR4, 0xffffffff ;  /* 0xffffffff00047882 */ /* 0x000fc60000000000 */
[----:B------:R-:W-:Y:S05]  /*24b20*/  BRA.DIV UR4, `(.L_x_12194) ;  /* 0x000000b6046c7947 */ /* 0x000fea000b800000 */
[----:B------:R4:W0:Y:S04]  /*24b30*/  SHFL.IDX PT, R37, R4, 0x1, 0x1c1f ;  /* 0x003c1f0004257f89 */ /* 0x00082800000e0000 */
[----:B------:R4:W0:Y:S02]  /*24b40*/  SHFL.IDX PT, R14, R3, 0x1, 0x1c1f ;  /* 0x003c1f00030e7f89 */ /* 0x00082400000e0000 */
.L_x_12427:
[----:B------:R-:W-:-:S13]  /*24b50*/  ISETP.GE.AND P0, PT, R7, R0, PT ;  /* 0x000000000700720c */ /* 0x000fda0003f06270 */
[----:B------:R-:W-:Y:S05]  /*24b60*/  @P0 BRA `(.L_x_12190) ;  /* 0x0000001800f80947 */ /* 0x000fea0003800000 */
[----:B------:R-:W5:Y:S02]  /*24b70*/  LDC R0, c[0x0][0xac8] ;  /* 0x0002b200ff007b82 */ /* 0x000f640000000800 */
[----:B-----5:R-:W-:-:S13]  /*24b80*/  ISETP.GE.AND P0, PT, R197, R0, PT ;  /* 0x00000000c500720c */ /* 0x020fda0003f06270 */
[----:B---3--:R-:W3:Y:S01]  /*24b90*/  @!P0 LDL.64 R10, [R1+0x208] ;  /* 0x00020800010a8983 */ /* 0x008ee20000100a00 */
[-C--:B------:R-:W-:Y:S01]  /*24ba0*/  ISETP.GE.AND P1, PT, R20, R0.reuse, PT ;  /* 0x000000001400720c */ /* 0x080fe20003f26270 */
[----:B0---4-:R-:W-:Y:S02]  /*24bb0*/  @!P0 IMAD.MOV.U32 R4, RZ, RZ, R14 ;  /* 0x000000ffff048224 */ /* 0x011fe400078e000e */
[----:B-1----:R-:W-:Y:S02]  /*24bc0*/  @!P0 IMAD.MOV.U32 R5, RZ, RZ, R37 ;  /* 0x000000ffff058224 */ /* 0x002fe400078e0025 */
[----:B------:R-:W-:Y:S01]  /*24bd0*/  @!P0 IMAD.WIDE R4, R197, 0x4, R4 ;  /* 0x00000004c5048825 */ /* 0x000fe200078e0204 */
[----:B------:R-:W-:-:S04]  /*24be0*/  ISETP.GE.AND P2, PT, R21, R0, PT ;  /* 0x000000001500720c */ /* 0x000fc80003f46270 */
[----:B---3--:R0:W-:Y:S04]  /*24bf0*/  @!P0 ST.E.64 desc[UR42][R4.64], R10 ;  /* 0x0000000a04008985 */ /* 0x0081e8000c101b2a */
[----:B--2---:R-:W2:Y:S01]  /*24c00*/  @!P1 LDL.64 R6, [R1+0x218] ;  /* 0x0002180001069983 */ /* 0x004ea20000100a00 */
[----:B------:R-:W-:-:S04]  /*24c10*/  @!P1 LEA R8, P0, R20, R14, 0x2 ;  /* 0x0000000e14089211 */ /* 0x000fc800078010ff */
[----:B------:R-:W-:Y:S02]  /*24c20*/  @!P1 LEA.HI.X R9, R20, R37, R30, 0x2, P0 ;  /* 0x0000002514099211 */ /* 0x000fe400000f141e */
        /* <DEDUP_REMOVED lines=16> */
[----:B------:R-:W3:Y:S01]  /*24d30*/  @!P1 LDL.64 R8, [R1+0x258] ;  /* 0x0002580001089983 */ /* 0x000ee20000100a00 */
[----:B------:R-:W-:Y:S02]  /*24d40*/  ISETP.GE.AND P2, PT, R28, R0, PT ;  /* 0x000000001c00720c */ /* 0x000fe40003f46270 */
[----:B--2---:R-:W-:-:S04]  /*24d50*/  @!P1 LEA R12, P0, R26, R14, 0x2 ;  /* 0x0000000e1a0c9211 */ /* 0x004fc800078010ff */
[----:B------:R-:W-:-:S05]  /*24d60*/  @!P1 LEA.HI.X R13, R26, R37, R34, 0x2, P0 ;  /* 0x000000251a0d9211 */ /* 0x000fca00000f1422 */
[----:B---3--:R2:W-:Y:S04]  /*24d70*/  @!P1 ST.E.64 desc[UR42][R12.64], R8 ;  /* 0x000000080c009985 */ /* 0x0085e8000c101b2a */
[----:B0-----:R-:W3:Y:S01]  /*24d80*/  @!P2 LDL.64 R4, [R1+0x268] ;  /* 0x000268000104a983 */ /* 0x001ee20000100a00 */
[----:B------:R-:W-:Y:S01]  /*24d90*/  ISETP.GE.AND P1, PT, R29, R0, PT ;  /* 0x000000001d00720c */ /* 0x000fe20003f26270 */
[----:B------:R-:W-:Y:S01]  /*24da0*/  VIADD R15, R197, 0x40 ;  /* 0x00000040c50f7836 */ /* 0x000fe20000000000 */
[----:B------:R-:W-:-:S04]  /*24db0*/  @!P2 LEA R10, P0, R28, R14, 0x2 ;  /* 0x0000000e1c0aa211 */ /* 0x000fc800078010ff */
[----:B------:R-:W-:-:S05]  /*24dc0*/  @!P2 LEA.HI.X R11, R28, R37, R35, 0x2, P0 ;  /* 0x000000251c0ba211 */ /* 0x000fca00000f1423 */
[----:B---3--:R0:W-:Y:S04]  /*24dd0*/  @!P2 ST.E.64 desc[UR42][R10.64], R4 ;  /* 0x000000040a00a985 */ /* 0x0081e8000c101b2a */
[----:B-1----:R-:W3:Y:S01]  /*24de0*/  @!P1 LDL.64 R6, [R1+0x278] ;  /* 0x0002780001069983 */ /* 0x002ee20000100a00 */
[----:B------:R-:W-:Y:S01]  /*24df0*/  ISETP.GE.AND P2, PT, R15, R0, PT ;  /* 0x000000000f00720c */ /* 0x000fe20003f46270 */
[----:B------:R-:W-:Y:S01]  /*24e00*/  VIADD R3, R197, 0x48 ;  /* 0x00000048c5037836 */ /* 0x000fe20000000000 */
[----:B------:R-:W-:-:S04]  /*24e10*/  @!P1 LEA R20, P0, R29, R14, 0x2 ;  /* 0x0000000e1d149211 */ /* 0x000fc800078010ff */
[----:B------:R-:W-:Y:S01]  /*24e20*/  @!P1 LEA.HI.X R21, R29, R37, R36, 0x2, P0 ;  /* 0x000000251d159211 */ /* 0x000fe200000f1424 */
[----:B------:R-:W-:-:S04]  /*24e30*/  VIADD R39, R197, 0x40 ;  /* 0x00000040c5277836 */ /* 0x000fc80000000000 */
[----:B---3--:R1:W-:Y:S04]  /*24e40*/  @!P1 ST.E.64 desc[UR42][R20.64], R6 ;  /* 0x0000000614009985 */ /* 0x0083e8000c101b2a */
[----:B--2---:R-:W2:Y:S01]  /*24e50*/  @!P2 LDL.64 R8, [R1+0x288] ;  /* 0x000288000108a983 */ /* 0x004ea20000100a00 */
[----:B------:R-:W-:Y:S01]  /*24e60*/  ISETP.GE.AND P1, PT, R3, R0, PT ;  /* 0x000000000300720c */ /* 0x000fe20003f26270 */
[----:B------:R-:W-:Y:S01]  /*24e70*/  VIADD R38, R197, 0x50 ;  /* 0x00000050c5267836 */ /* 0x000fe20000000000 */
[----:B------:R-:W-:Y:S02]  /*24e80*/  SHF.R.S32.HI R39, RZ, 0x1f, R39 ;  /* 0x0000001fff277819 */ /* 0x000fe40000011427 */
[----:B------:R-:W-:-:S04]  /*24e90*/  @!P2 LEA R12, P0, R15, R14, 0x2 ;  /* 0x0000000e0f0ca211 */ /* 0x000fc800078010ff */
[----:B------:R-:W-:Y:S01]  /*24ea0*/  @!P2 LEA.HI.X R13, R15, R37, R39, 0x2, P0 ;  /* 0x000000250f0da211 */ /* 0x000fe200000f1427 */
[----:B------:R-:W-:-:S04]  /*24eb0*/  VIADD R39, R197, 0x48 ;  /* 0x00000048c5277836 */ /* 0x000fc80000000000 */
[----:B--2---:R2:W-:Y:S04]  /*24ec0*/  @!P2 ST.E.64 desc[UR42][R12.64], R8 ;  /* 0x000000080c00a985 */ /* 0x0045e8000c101b2a */
[----:B0-----:R-:W3:Y:S01]  /*24ed0*/  @!P1 LDL.64 R4, [R1+0x298] ;  /* 0x0002980001049983 */ /* 0x001ee20000100a00 */
[----:B------:R-:W-:Y:S01]  /*24ee0*/  ISETP.GE.AND P2, PT, R38, R0, PT ;  /* 0x000000002600720c */ /* 0x000fe20003f46270 */
[----:B------:R-:W-:Y:S01]  /*24ef0*/  VIADD R15, R197, 0x58 ;  /* 0x00000058c50f7836 */ /* 0x000fe20000000000 */
[----:B------:R-:W-:Y:S02]  /*24f00*/  SHF.R.S32.HI R39, RZ, 0x1f, R39 ;  /* 0x0000001fff277819 */ /* 0x000fe40000011427 */
[----:B------:R-:W-:-:S04]  /*24f10*/  @!P1 LEA R10, P0, R3, R14, 0x2 ;  /* 0x0000000e030a9211 */ /* 0x000fc800078010ff */
[----:B------:R-:W-:Y:S01]  /*24f20*/  @!P1 LEA.HI.X R11, R3, R37, R39, 0x2, P0 ;  /* 0x00000025030b9211 */ /* 0x000fe200000f1427 */
[----:B------:R-:W-:-:S04]  /*24f30*/  VIADD R39, R197, 0x50 ;  /* 0x00000050c5277836 */ /* 0x000fc80000000000 */
[----:B---3--:R0:W-:Y:S04]  /*24f40*/  @!P1 ST.E.64 desc[UR42][R10.64], R4 ;  /* 0x000000040a009985 */ /* 0x0081e8000c101b2a */
[----:B-1----:R-:W3:Y:S01]  /*24f50*/  @!P2 LDL.64 R6, [R1+0x2a8] ;  /* 0x0002a8000106a983 */ /* 0x002ee20000100a00 */
[----:B------:R-:W-:Y:S01]  /*24f60*/  ISETP.GE.AND P1, PT, R15, R0, PT ;  /* 0x000000000f00720c */ /* 0x000fe20003f26270 */
[----:B------:R-:W-:Y:S01]  /*24f70*/  VIADD R3, R197, 0x60 ;  /* 0x00000060c5037836 */ /* 0x000fe20000000000 */
[----:B------:R-:W-:Y:S02]  /*24f80*/  SHF.R.S32.HI R39, RZ, 0x1f, R39 ;  /* 0x0000001fff277819 */ /* 0x000fe40000011427 */
[----:B------:R-:W-:-:S04]  /*24f90*/  @!P2 LEA R20, P0, R38, R14, 0x2 ;  /* 0x0000000e2614a211 */ /* 0x000fc800078010ff */
[----:B------:R-:W-:Y:S01]  /*24fa0*/  @!P2 LEA.HI.X R21, R38, R37, R39, 0x2, P0 ;  /* 0x000000252615a211 */ /* 0x000fe200000f1427 */
[----:B------:R-:W-:-:S04]  /*24fb0*/  VIADD R38, R197, 0x58 ;  /* 0x00000058c5267836 */ /* 0x000fc80000000000 */
[----:B--2---:R-:W-:Y:S02]  /*24fc0*/  @!P1 LEA R12, P0, R15, R14, 0x2 ;  /* 0x0000000e0f0c9211 */ /* 0x004fe400078010ff */
[----:B------:R-:W-:Y:S01]  /*24fd0*/  SHF.R.S32.HI R38, RZ, 0x1f, R38 ;  /* 0x0000001fff267819 */ /* 0x000fe20000011426 */
[----:B---3--:R1:W-:Y:S04]  /*24fe0*/  @!P2 ST.E.64 desc[UR42][R20.64], R6 ;  /* 0x000000061400a985 */ /* 0x0083e8000c101b2a */
[----:B------:R-:W2:Y:S01]  /*24ff0*/  @!P1 LDL.64 R8, [R1+0x2b8] ;  /* 0x0002b80001089983 */ /* 0x000ea20000100a00 */
[----:B------:R-:W-:Y:S02]  /*25000*/  ISETP.GE.AND P2, PT, R3, R0, PT ;  /* 0x000000000300720c */ /* 0x000fe40003f46270 */
[----:B------:R-:W-:Y:S01]  /*25010*/  @!P1 LEA.HI.X R13, R15, R37, R38, 0x2, P0 ;  /* 0x000000250f0d9211 */ /* 0x000fe200000f1426 */
[----:B------:R-:W-:-:S05]  /*25020*/  VIADD R15, R197, 0x60 ;  /* 0x00000060c50f7836 */ /* 0x000fca0000000000 */
[----:B------:R-:W-:Y:S01]  /*25030*/  SHF.R.S32.HI R15, RZ, 0x1f, R15 ;  /* 0x0000001fff0f7819 */ /* 0x000fe2000001140f */
[----:B--2---:R2:W-:Y:S04]  /*25040*/  @!P1 ST.E.64 desc[UR42][R12.64], R8 ;  /* 0x000000080c009985 */ /* 0x0045e8000c101b2a */
[----:B0-----:R-:W3:Y:S01]  /*25050*/  @!P2 LDL.64 R4, [R1+0x2c8] ;  /* 0x0002c8000104a983 */ /* 0x001ee20000100a00 */
[----:B------:R-:W-:Y:S02]  /*25060*/  ISETP.GE.AND P1, PT, R229, R0, PT ;  /* 0x00000000e500720c */ /* 0x000fe40003f26270 */
[----:B------:R-:W-:-:S04]  /*25070*/  @!P2 LEA R10, P0, R3, R14, 0x2 ;  /* 0x0000000e030aa211 */ /* 0x000fc800078010ff */
[----:B------:R-:W-:Y:S02]  /*25080*/  @!P2 LEA.HI.X R11, R3, R37, R15, 0x2, P0 ;  /* 0x00000025030ba211 */ /* 0x000fe400000f140f */
[----:B------:R-:W-:-:S03]  /*25090*/  SHF.R.S32.HI R3, RZ, 0x1f, R229 ;  /* 0x0000001fff037819 */ /* 0x000fc600000114e5 */
[----:B---3--:R0:W-:Y:S04]  /*250a0*/  @!P2 ST.E.64 desc[UR42][R10.64], R4 ;  /* 0x000000040a00a985 */ /* 0x0081e8000c101b2a */
[----:B-1----:R-:W3:Y:S01]  /*250b0*/  @!P1 LDL.64 R6, [R1+0x2d8] ;  /* 0x0002d80001069983 */ /* 0x002ee20000100a00 */
[----:B------:R-:W-:Y:S02]  /*250c0*/  ISETP.GE.AND P2, PT, R228, R0, PT ;  /* 0x00000000e400720c */ /* 0x000fe40003f46270 */
[----:B------:R-:W-:-:S04]  /*250d0*/  @!P1 LEA R20, P0, R229, R14, 0x2 ;  /* 0x0000000ee5149211 */ /* 0x000fc800078010ff */
[----:B------:R-:W-:Y:S02]  /*250e0*/  @!P1 LEA.HI.X R21, R229, R37, R3, 0x2, P0 ;  /* 0x00000025e5159211 */ /* 0x000fe400000f1403 */
[----:B------:R-:W-:-:S03]  /*250f0*/  SHF.R.S32.HI R3, RZ, 0x1f, R228 ;  /* 0x0000001fff037819 */ /* 0x000fc600000114e4 */
[----:B---3--:R1:W-:Y:S04]  /*25100*/  @!P1 ST.E.64 desc[UR42][R20.64], R6 ;  /* 0x0000000614009985 */ /* 0x0083e8000c101b2a */
[----:B--2---:R-:W2:Y:S01]  /*25110*/  @!P2 LDL.64 R8, [R1+0x2e8] ;  /* 0x0002e8000108a983 */ /* 0x004ea20000100a00 */
[----:B------:R-:W-:Y:S02]  /*25120*/  ISETP.GE.AND P1, PT, R227, R0, PT ;  /* 0x00000000e300720c */ /* 0x000fe40003f26270 */
[----:B------:R-:W-:-:S04]  /*25130*/  @!P2 LEA R12, P0, R228, R14, 0x2 ;  /* 0x0000000ee40ca211 */ /* 0x000fc800078010ff */
[----:B------:R-:W-:Y:S02]  /*25140*/  @!P2 LEA.HI.X R13, R228, R37, R3, 0x2, P0 ;  /* 0x00000025e40da211 */ /* 0x000fe400000f1403 */
[----:B------:R-:W-:-:S03]  /*25150*/  SHF.R.S32.HI R3, RZ, 0x1f, R227 ;  /* 0x0000001fff037819 */ /* 0x000fc600000114e3 */
        /* <DEDUP_REMOVED lines=83> */
[----:B------:R-:W-:-:S05]  /*25690*/  SHF.R.S32.HI R3, RZ, 0x1f, R213 ;  /* 0x0000001fff037819 */ /* 0x000fca00000114d5 */
        /* <DEDUP_REMOVED lines=10> */
[----:B------:R-:W-:Y:S02]  /*25740*/  SHF.R.S32.HI R3, RZ, 0x1f, R212 ;  /* 0x0000001fff037819 */ /* 0x000fe400000114d4 */
[----:B------:R-:W-:-:S04]  /*25750*/  LEA R4, P0, R212, R14, 0x2 ;  /* 0x0000000ed4047211 */ /* 0x000fc800078010ff */
[----:B------:R-:W-:-:S05]  /*25760*/  LEA.HI.X R5, R212, R37, R3, 0x2, P0 ;  /* 0x00000025d4057211 */ /* 0x000fca00000f1403 */
[----:B--2---:R1:W-:Y:S04]  /*25770*/  ST.E.64 desc[UR42][R4.64], R6 ;  /* 0x0000000604007985 */ /* 0x0043e8000c101b2a */
.L_x_12196:
[----:B------:R-:W-:Y:S05]  /*25780*/  BSYNC B1 ;  /* 0x0000000000017941 */ /* 0x000fea0003800000 */
.L_x_12195:
[----:B------:R-:W-:Y:S05]  /*25790*/  @P1 BRA `(.L_x_12190) ;  /* 0x0000000c00ec1947 */ /* 0x000fea0003800000 */
[----:B01----:R-:W2:Y:S01]  /*257a0*/  LDL.64 R4, [R1+0x3f8] ;  /* 0x0003f80001047983 */ /* 0x003ea20000100a00 */
[----:B------:R-:W-:Y:S02]  /*257b0*/  SHF.R.S32.HI R0, RZ, 0x1f, R211 ;  /* 0x0000001fff007819 */ /* 0x000fe400000114d3 */
[----:B------:R-:W-:-:S04]  /*257c0*/  LEA R14, P0, R211, R14, 0x2 ;  /* 0x0000000ed30e7211 */ /* 0x000fc800078010ff */
[----:B------:R-:W-:-:S05]  /*257d0*/  LEA.HI.X R15, R211, R37, R0, 0x2, P0 ;  /* 0x00000025d30f7211 */ /* 0x000fca00000f1400 */
[----:B--2---:R0:W-:Y:S01]  /*257e0*/  ST.E.64 desc[UR42][R14.64], R4 ;  /* 0x000000040e007985 */ /* 0x0041e2000c101b2a */
[----:B------:R-:W-:Y:S05]  /*257f0*/  BRA `(.L_x_12190) ;  /* 0x0000000c00d47947 */ /* 0x000fea0003800000 */
.L_x_12177:
[----:B------:R-:W-:Y:S01]  /*25800*/  ULDC.64 UR4, c[0x0][0xc08] ;  /* 0x0003020000047ab9 */ /* 0x000fe20000000a00 */
[----:B------:R-:W1:Y:S01]  /*25810*/  LDC.64 R4, c[0x0][0xc00] ;  /* 0x00030000ff047b82 */ /* 0x000e620000000a00 */
        /* <DEDUP_REMOVED lines=9> */
[----:B-1----:R-:W-:-:S05]  /*258b0*/  IMAD.WIDE R4, R208, 0x4, R4 ;  /* 0x00000004d0047825 */ /* 0x002fca00078e0204 */
[----:B------:R1:W5:Y:S01]  /*258c0*/  @P0 LDG.E R3, desc[UR42][R4.64] ;  /* 0x0000002a04030981 */ /* 0x000362000c1e1900 */
[----:B------:R-:W4:Y:S01]  /*258d0*/  S2R R30, SR_TID.X ;  /* 0x00000000001e7919 */ /* 0x000f220000002100 */
[----:B--2---:R-:W-:-:S05]  /*258e0*/  @P1 IMAD.WIDE R6, R208, 0x4, R6 ;  /* 0x00000004d0061825 */ /* 0x004fca00078e0206 */
[----:B------:R1:W5:Y:S01]  /*258f0*/  @P1 LDG.E R20, desc[UR42][R6.64] ;  /* 0x0000002a06141981 */ /* 0x000362000c1e1900 */
[----:B------:R-:W-:Y:S02]  /*25900*/  ISETP.NE.AND P2, PT, R204, RZ, PT ;  /* 0x000000ffcc00720c */ /* 0x000fe40003f45270 */
[----:B------:R-:W-:-:S11]  /*25910*/  SHF.R.S32.HI R28, RZ, 0x1f, R208 ;  /* 0x0000001fff1c7819 */ /* 0x000fd600000114d0 */
[----:B------:R-:W2:Y:S01]  /*25920*/  @!P2 LDC R204, c[0x0][0xad4] ;  /* 0x0002b500ffccab82 */ /* 0x000ea20000000800 */
[----:B----4-:R-:W-:-:S05]  /*25930*/  VIADD R0, R30, 0xffffff80 ;  /* 0xffffff801e007836 */ /* 0x010fca0000000000 */
[----:B------:R-:W-:Y:S02]  /*25940*/  ISETP.GT.AND P3, PT, R0, 0x7f, PT ;  /* 0x0000007f0000780c */ /* 0x000fe40003f64270 */
[----:B--2---:R-:W-:Y:S01]  /*25950*/  ISETP.GT.AND P2, PT, R204, 0x1, PT ;  /* 0x00000001cc00780c */ /* 0x004fe20003f44270 */
[----:B-1----:R-:W-:-:S12]  /*25960*/  @P1 BRA `(.L_x_12197) ;  /* 0x0000000000101947 */ /* 0x002fd80003800000 */
[----:B------:R-:W-:Y:S05]  /*25970*/  @!P0 BRA `(.L_x_12197) ;  /* 0x00000000000c8947 */ /* 0x000fea0003800000 */
[----:B------:R-:W2:Y:S04]  /*25980*/  LDG.E R7, desc[UR42][R4.64] ;  /* 0x0000002a04077981 */ /* 0x000ea8000c1e1900 */
[----:B-----5:R-:W2:Y:S02]  /*25990*/  LDG.E R20, desc[UR42][R4.64+0x4] ;  /* 0x0000042a04147981 */ /* 0x020ea4000c1e1900 */
[----:B--2---:R-:W-:-:S07]  /*259a0*/  IMAD.IADD R20, R20, 0x1, -R7 ;  /* 0x0000000114147824 */ /* 0x004fce00078e0a07 */
.L_x_12197:
[----:B------:R-:W-:Y:S01]  /*259b0*/  BSSY B1, `(.L_x_12198) ;  /* 0x0000035000017945 */ /* 0x000fe20003800000 */
[----:B------:R-:W-:Y:S02]  /*259c0*/  SEL R29, R208, RZ, !P0 ;  /* 0x000000ffd01d7207 */ /* 0x000fe40004000000 */
[----:B------:R-:W-:Y:S02]  /*259d0*/  SEL R28, R28, RZ, !P0 ;  /* 0x000000ff1c1c7207 */ /* 0x000fe40004000000 */
[----:B-----5:R-:W-:Y:S01]  /*259e0*/  SHF.R.S32.HI R26, RZ, 0x1f, R3 ;  /* 0x0000001fff1a7819 */ /* 0x020fe20000011403 */
[----:B------:R-:W-:Y:S06]  /*259f0*/  @P3 BRA `(.L_x_12199) ;  /* 0x0000000000c03947 */ /* 0x000fec0003800000 */
[----:B------:R-:W1:Y:S01]  /*25a00*/  LDC R33, c[0x0][0xbe8] ;  /* 0x0002fa00ff217b82 */ /* 0x000e620000000800 */
[----:B------:R-:W-:Y:S01]  /*25a10*/  IADD3 R31, R203, -0x80, R30 ;  /* 0xffffff80cb1f7810 */ /* 0x000fe20007ffe01e */
[----:B-1----:R-:W-:-:S05]  /*25a20*/  IMAD R0, R20, R33, RZ ;  /* 0x0000002114007224 */ /* 0x002fca00078e02ff */
[----:B------:R-:W-:-:S13]  /*25a30*/  ISETP.GE.AND P0, PT, R31, R0, PT ;  /* 0x000000001f00720c */ /* 0x000fda0003f06270 */
[----:B------:R-:W-:Y:S05]  /*25a40*/  @P0 BRA `(.L_x_12199) ;  /* 0x0000000000ac0947 */ /* 0x000fea0003800000 */
[----:B------:R-:W-:Y:S01]  /*25a50*/  IMAD.MOV.U32 R24, RZ, RZ, 0x9b8 ;  /* 0x000009b8ff187424 */ /* 0x000fe200078e00ff */
[----:B------:R-:W-:Y:S01]  /*25a60*/  ISETP.GT.AND P0, PT, R204, 0x1, PT ;  /* 0x00000001cc00780c */ /* 0x000fe20003f04270 */
[----:B------:R-:W1:Y:S01]  /*25a70*/  LDC.64 R4, c[0x0][0xba8] ;  /* 0x0002ea00ff047b82 */ /* 0x000e620000000a00 */
[----:B------:R-:W-:Y:S01]  /*25a80*/  ISETP.NE.AND P1, PT, R33, 0x1, PT ;  /* 0x000000012100780c */ /* 0x000fe20003f25270 */
[----:B------:R-:W-:Y:S01]  /*25a90*/  IMAD.MOV.U32 R21, RZ, RZ, R31 ;  /* 0x000000ffff157224 */ /* 0x000fe200078e001f */
[----:B------:R-:W-:Y:S02]  /*25aa0*/  SEL R24, R24, 0x978, P0 ;  /* 0x0000097818187807 */ /* 0x000fe40000000000 */
[----:B------:R-:W-:-:S03]  /*25ab0*/  SEL R209, R209, RZ, P0 ;  /* 0x000000ffd1d17207 */ /* 0x000fc60000000000 */
[----:B0-----:R-:W0:Y:S08]  /*25ac0*/  LDC.64 R10, c[0x0][R24+0x220] ;  /* 0x00008800180a7b82 */ /* 0x001e300000000a00 */
[----:B------:R-:W2:Y:S08]  /*25ad0*/  LDC.64 R14, c[0x0][R24+0x218] ;  /* 0x00008600180e7b82 */ /* 0x000eb00000000a00 */
[----:B------:R-:W4:Y:S08]  /*25ae0*/  LDC.64 R8, c[0x0][R24+0x228] ;  /* 0x00008a0018087b82 */ /* 0x000f300000000a00 */
[----:B------:R-:W5:Y:S08]  /*25af0*/  LDC.64 R6, c[0x0][R24+0x210] ;  /* 0x0000840018067b82 */ /* 0x000f700000000a00 */
[----:B------:R-:W3:Y:S08]  /*25b00*/  @P1 LDC R0, c[0x0][0xbec] ;  /* 0x0002fb00ff001b82 */ /* 0x000ef00000000800 */
[----:B------:R-:W4:Y:S01]  /*25b10*/  @P1 LDC R35, c[0x0][0xbf0] ;  /* 0x0002fc00ff231b82 */ /* 0x000f220000000800 */
[----:B0-----:R-:W-:-:S07]  /*25b20*/  IMAD R11, R11, R29, RZ ;  /* 0x0000001d0b0b7224 */ /* 0x001fce00078e02ff */
[----:B-1----:R-:W0:Y:S01]  /*25b30*/  @!P0 LDC R4, c[0x0][0xb50] ;  /* 0x0002d400ff048b82 */ /* 0x002e220000000800 */
[----:B------:R-:W-:-:S04]  /*25b40*/  IMAD.WIDE.U32 R12, R10, R29, RZ ;  /* 0x0000001d0a0c7225 */ /* 0x000fc800078e00ff */
[----:B------:R-:W-:Y:S02]  /*25b50*/  IMAD R11, R10, R28, R11 ;  /* 0x0000001c0a0b7224 */ /* 0x000fe400078e020b */
[----:B---3--:R-:W-:Y:S01]  /*25b60*/  @P1 IMAD.HI.U32 R0, R31, R0, RZ ;  /* 0x000000001f001227 */ /* 0x008fe200078e00ff */
[----:B------:R-:W1:Y:S03]  /*25b70*/  @!P0 LDC R5, c[0x0][0xb54] ;  /* 0x0002d500ff058b82 */ /* 0x000e660000000800 */
[-C--:B--2---:R-:W-:Y:S02]  /*25b80*/  IMAD R25, R15, R153.reuse, RZ ;  /* 0x000000990f197224 */ /* 0x084fe400078e02ff */
[----:B------:R-:W-:Y:S01]  /*25b90*/  IMAD.WIDE.U32 R14, R14, R153, RZ ;  /* 0x000000990e0e7225 */ /* 0x000fe200078e00ff */
[----:B----4-:R-:W-:-:S03]  /*25ba0*/  @P1 SHF.R.U32.HI R21, RZ, R35, R0 ;  /* 0x00000023ff151219 */ /* 0x010fc60000011600 */
        /* <DEDUP_REMOVED lines=12> */
[-C--:B-----5:R-:W-:Y:S01]  /*25c70*/  IMAD R0, R7, R11.reuse, RZ ;  /* 0x0000000b07007224 */ /* 0x0a0fe200078e02ff */
[----:B------:R-:W-:Y:S01]  /*25c80*/  SHF.R.S32.HI R13, RZ, 0x1f, R11 ;  /* 0x0000001fff0d7819 */ /* 0x000fe2000001140b */
[----:B------:R-:W-:Y:S02]  /*25c90*/  IMAD.MOV.U32 R7, RZ, RZ, -0x800000 ;  /* 0xff800000ff077424 */ /* 0x000fe400078e00ff */
[----:B------:R-:W-:-:S04]  /*25ca0*/  IMAD.WIDE.U32 R8, R6, R11, R8 ;  /* 0x0000000b06087225 */ /* 0x000fc800078e0008 */
[----:B------:R-:W-:Y:S01]  /*25cb0*/  IMAD R13, R6, R13, R0 ;  /* 0x0000000d060d7224 */ /* 0x000fe200078e0200 */
[----:B0-----:R-:W-:-:S03]  /*25cc0*/  LEA R4, P0, R8, R4, 0x2 ;  /* 0x0000000408047211 */ /* 0x001fc600078010ff */
[----:B------:R-:W-:-:S05]  /*25cd0*/  IMAD.IADD R0, R9, 0x1, R13 ;  /* 0x0000000109007824 */ /* 0x000fca00078e020d */
[----:B-1----:R-:W-:-:S05]  /*25ce0*/  LEA.HI.X R5, R8, R5, R0, 0x2, P0 ;  /* 0x0000000508057211 */ /* 0x002fca00000f1400 */
[----:B------:R1:W-:Y:S02]  /*25cf0*/  STG.E desc[UR42][R4.64], R7 ;  /* 0x0000000704007986 */ /* 0x0003e4000c10192a */
.L_x_12199:
[----:B------:R-:W-:Y:S05]  /*25d00*/  BSYNC B1 ;  /* 0x0000000000017941 */ /* 0x000fea0003800000 */
.L_x_12198:
[----:B------:R-:W-:Y:S05]  /*25d10*/  @P2 BRA `(.L_x_12190) ;  /* 0x00000008008c2947 */ /* 0x000fea0003800000 */
[----:B------:R-:W2:Y:S01]  /*25d20*/  LDC R21, c[0x0][0xbe8] ;  /* 0x0002fa00ff157b82 */ /* 0x000ea20000000800 */
[C---:B------:R-:W-:Y:S01]  /*25d30*/  VIADD R8, R30.reuse, 0xffffff80 ;  /* 0xffffff801e087836 */ /* 0x040fe20000000000 */
[----:B------:R-:W-:Y:S01]  /*25d40*/  ULDC.64 UR4, c[0x0][0xaa0] ;  /* 0x0002a80000047ab9 */ /* 0x000fe20000000a00 */
[----:B0-----:R-:W-:Y:S01]  /*25d50*/  VIADD R10, R30, 0xffffff80 ;  /* 0xffffff801e0a7836 */ /* 0x001fe20000000000 */
[----:B------:R-:W-:Y:S01]  /*25d60*/  ULDC.64 UR6, c[0x0][0xaf0] ;  /* 0x0002bc0000067ab9 */ /* 0x000fe20000000a00 */
[----:B------:R-:W-:Y:S01]  /*25d70*/  IMAD R0, R26, UR4, RZ ;  /* 0x000000041a007c24 */ /* 0x000fe2000f8e02ff */
[----:B------:R-:W-:Y:S01]  /*25d80*/  SHF.R.S32.HI R8, RZ, 0x1f, R8 ;  /* 0x0000001fff087819 */ /* 0x000fe20000011408 */
[----:B-1----:R-:W-:-:S03]  /*25d90*/  IMAD.WIDE.U32 R4, R3, UR4, RZ ;  /* 0x0000000403047c25 */ /* 0x002fc6000f8e00ff */
[----:B------:R-:W-:Y:S01]  /*25da0*/  LEA.HI R8, R8, R10, RZ, 0x3 ;  /* 0x0000000a08087211 */ /* 0x000fe200078f18ff */
[----:B------:R-:W-:Y:S01]  /*25db0*/  IMAD R7, R3, UR5, R0 ;  /* 0x0000000503077c24 */ /* 0x000fe2000f8e0200 */
[----:B------:R-:W-:Y:S02]  /*25dc0*/  ULDC.64 UR4, c[0x0][0xae8] ;  /* 0x0002ba0000047ab9 */ /* 0x000fe40000000a00 */
[----:B------:R-:W-:Y:S01]  /*25dd0*/  SHF.R.S32.HI R8, RZ, 0x3, R8 ;  /* 0x00000003ff087819 */ /* 0x000fe20000011408 */
[----:B------:R-:W-:-:S04]  /*25de0*/  IMAD.IADD R5, R5, 0x1, R7 ;  /* 0x0000000105057824 */ /* 0x000fc800078e0207 */
[----:B------:R-:W-:Y:S02]  /*25df0*/  IMAD R0, R205, 0x20, R8 ;  /* 0x00000020cd007824 */ /* 0x000fe400078e0208 */
[----:B------:R-:W-:Y:S01]  /*25e00*/  IMAD.WIDE.U32 R4, R153, UR4, R4 ;  /* 0x0000000499047c25 */ /* 0x000fe2000f8e0004 */
[----:B--2---:R-:W-:-:S03]  /*25e10*/  ISETP.NE.AND P0, PT, R21, 0x1, PT ;  /* 0x000000011500780c */ /* 0x004fc60003f05270 */
[----:B------:R-:W-:Y:S02]  /*25e20*/  IMAD.IADD R9, R203, 0x1, R0 ;  /* 0x00000001cb097824 */ /* 0x000fe400078e0200 */
[----:B------:R-:W-:Y:S01]  /*25e30*/  IMAD R5, R153, UR5, R5 ;  /* 0x0000000599057c24 */ /* 0x000fe2000f8e0205 */
[----:B------:R-:W-:Y:S01]  /*25e40*/  ULDC.64 UR4, c[0x0][0xae0] ;  /* 0x0002b80000047ab9 */ /* 0x000fe20000000a00 */
[----:B------:R-:W-:Y:S02]  /*25e50*/  IMAD.MOV.U32 R3, RZ, RZ, R9 ;  /* 0x000000ffff037224 */ /* 0x000fe400078e0009 */
[----:B------:R-:W-:-:S04]  /*25e60*/  IMAD.WIDE.U32 R4, R29, UR6, R4 ;  /* 0x000000061d047c25 */ /* 0x000fc8000f8e0004 */
        /* <DEDUP_REMOVED lines=27> */
.L_x_12430:
[----:B------:R-:W-:Y:S01]  /*26020*/  IMAD R20, R20, R21, RZ ;  /* 0x0000001514147224 */ /* 0x000fe200078e02ff */
[----:B------:R-:W-:Y:S01]  /*26030*/  BSSY B1, `(.L_x_12201) ;  /* 0x0000019000017945 */ /* 0x000fe20003800000 */
[----:B------:R-:W-:-:S05]  /*26040*/  IMAD.IADD R203, R8, 0x1, R203 ;  /* 0x0000000108cb7824 */ /* 0x000fca00078e02cb */
        /* <DEDUP_REMOVED lines=9> */
[----:B------:R-:W-:-:S03]  /*260e0*/  SHF.R.S32.HI R12, RZ, 0x1f, R200 ;  /* 0x0000001fff0c7819 */ /* 0x000fc600000114c8 */
[-C--:B--2---:R-:W-:Y:S02]  /*260f0*/  @!P3 LEA R6, P5, R187, R14.reuse, 0x1 ;  /* 0x0000000ebb06b211 */ /* 0x084fe400078a08ff */
[----:B------:R-:W-:Y:S02]  /*26100*/  @!P2 LEA R8, P4, R201, R14, 0x1 ;  /* 0x0000000ec908a211 */ /* 0x000fe400078808ff */
[----:B-1----:R-:W-:Y:S02]  /*26110*/  @!P3 LEA.HI.X R7, R187, R0, R5, 0x1, P5 ;  /* 0x00000000bb07b211 */ /* 0x002fe400028f0c05 */
[----:B------:R-:W-:Y:S02]  /*26120*/  @!P1 LEA R10, P5, R200, R14, 0x1 ;  /* 0x0000000ec80a9211 */ /* 0x000fe400078a08ff */
[----:B------:R-:W-:Y:S01]  /*26130*/  @!P2 LEA.HI.X R9, R201, R0, R13, 0x1, P4 ;  /* 0x00000000c909a211 */ /* 0x000fe200020f0c0d */
[----:B------:R4:W-:Y:S01]  /*26140*/  @!P3 ST.E.128 desc[UR42][R6.64], RZ ;  /* 0x000000ff0600b985 */ /* 0x0009e2000c101d2a */
[----:B------:R-:W-:-:S02]  /*26150*/  SHF.R.S32.HI R5, RZ, 0x1f, R202 ;  /* 0x0000001fff057819 */ /* 0x000fc400000114ca */
[----:B------:R-:W-:Y:S01]  /*26160*/  @!P0 LEA R14, P4, R202, R14, 0x1 ;  /* 0x0000000eca0e8211 */ /* 0x000fe200078808ff */
[----:B------:R4:W-:Y:S01]  /*26170*/  @!P2 ST.E.128 desc[UR42][R8.64], RZ ;  /* 0x000000ff0800a985 */ /* 0x0009e2000c101d2a */
[-C--:B------:R-:W-:Y:S02]  /*26180*/  @!P1 LEA.HI.X R11, R200, R0.reuse, R12, 0x1, P5 ;  /* 0x00000000c80b9211 */ /* 0x080fe400028f0c0c */
[----:B------:R-:W-:-:S03]  /*26190*/  @!P0 LEA.HI.X R15, R202, R0, R5, 0x1, P4 ;  /* 0x00000000ca0f8211 */ /* 0x000fc600020f0c05 */
[----:B------:R4:W-:Y:S04]  /*261a0*/  @!P1 ST.E.128 desc[UR42][R10.64], RZ ;  /* 0x000000ff0a009985 */ /* 0x0009e8000c101d2a */
[----:B------:R4:W-:Y:S02]  /*261b0*/  @!P0 ST.E.128 desc[UR42][R14.64], RZ ;  /* 0x000000ff0e008985 */ /* 0x0009e4000c101d2a */
.L_x_12202:
[----:B------:R-:W-:Y:S05]  /*261c0*/  BSYNC B1 ;  /* 0x0000000000017941 */ /* 0x000fea0003800000 */
.L_x_12201:
[----:B------:R-:W-:-:S03]  /*261d0*/  UMOV UR4, 0xffffffff ;  /* 0xffffffff00047882 */ /* 0x000fc60000000000 */
[----:B------:R-:W-:Y:S05]  /*261e0*/  BRA.DIV UR4, `(.L_x_12203) ;  /* 0x000000a204387947 */ /* 0x000fea000b800000 */
[----:B-1----:R1:W0:Y:S04]  /*261f0*/  SHFL.IDX PT, R0, R4, 0x1, 0x181f ;  /* 0x00381f0004007f89 */ /* 0x00222800000e0000 */
[----:B--2-4-:R1:W2:Y:S02]  /*26200*/  SHFL.IDX PT, R14, R3, 0x1, 0x181f ;  /* 0x00381f00030e7f89 */ /* 0x0142a400000e0000 */
.L_x_12434:
[----:B------:R-:W-:Y:S01]  /*26210*/  VIADD R5, R203, 0x20 ;  /* 0x00000020cb057836 */ /* 0x000fe20000000000 */
        /* <DEDUP_REMOVED lines=13> */
[----:B------:R-:W-:Y:S02]  /*262f0*/  @!P2 LEA R8, P4, R201, R14, 0x1 ;  /* 0x0000000ec908a211 */ /* 0x000fe400078808ff */
[----:B0-----:R-:W-:Y:S02]  /*26300*/  @!P3 LEA.HI.X R7, R187, R0, R10, 0x1, P5 ;  /* 0x00000000bb07b211 */ /* 0x001fe400028f0c0a */
[----:B------:R-:W-:-:S02]  /*26310*/  @!P1 LEA R10, P5, R200, R14, 0x1 ;  /* 0x0000000ec80a9211 */ /* 0x000fc400078a08ff */
[----:B------:R-:W-:Y:S01]  /*26320*/  @!P2 LEA.HI.X R9, R201, R0, R15, 0x1, P4 ;  /* 0x00000000c909a211 */ /* 0x000fe200020f0c0f */
[----:B------:R4:W-:Y:S01]  /*26330*/  @!P3 ST.E.128 desc[UR42][R6.64], RZ ;  /* 0x000000ff0600b985 */ /* 0x0009e2000c101d2a */
[----:B------:R-:W-:Y:S02]  /*26340*/  @!P0 LEA R14, P4, R202, R14, 0x1 ;  /* 0x0000000eca0e8211 */ /* 0x000fe400078808ff */
[-C--:B------:R-:W-:Y:S01]  /*26350*/  @!P1 LEA.HI.X R11, R200, R0.reuse, R13, 0x1, P5 ;  /* 0x00000000c80b9211 */ /* 0x080fe200028f0c0d */
[----:B------:R4:W-:Y:S01]  /*26360*/  @!P2 ST.E.128 desc[UR42][R8.64], RZ ;  /* 0x000000ff0800a985 */ /* 0x0009e2000c101d2a */
[----:B------:R-:W-:-:S03]  /*26370*/  @!P0 LEA.HI.X R15, R202, R0, R12, 0x1, P4 ;  /* 0x00000000ca0f8211 */ /* 0x000fc600020f0c0c */
[----:B------:R4:W-:Y:S04]  /*26380*/  @!P1 ST.E.128 desc[UR42][R10.64], RZ ;  /* 0x000000ff0a009985 */ /* 0x0009e8000c101d2a */
[----:B------:R4:W-:Y:S02]  /*26390*/  @!P0 ST.E.128 desc[UR42][R14.64], RZ ;  /* 0x000000ff0e008985 */ /* 0x0009e4000c101d2a */
.L_x_12205:
[----:B------:R-:W-:Y:S05]  /*263a0*/  BSYNC B1 ;  /* 0x0000000000017941 */ /* 0x000fea0003800000 */
.L_x_12204:
[----:B------:R-:W-:-:S03]  /*263b0*/  UMOV UR4, 0xffffffff ;  /* 0xffffffff00047882 */ /* 0x000fc60000000000 */
[----:B------:R-:W-:Y:S05]  /*263c0*/  BRA.DIV UR4, `(.L_x_12206) ;  /* 0x000000a204087947 */ /* 0x000fea000b800000 */
[----:B0-----:R0:W0:Y:S04]  /*263d0*/  SHFL.IDX PT, R0, R4, 0x2, 0x181f ;  /* 0x00581f0004007f89 */ /* 0x00102800000e0000 */
[----:B--2-4-:R2:W4:Y:S02]  /*263e0*/  SHFL.IDX PT, R14, R3, 0x2, 0x181f ;  /* 0x00581f00030e7f89 */ /* 0x01452400000e0000 */
.L_x_12438:
        /* <DEDUP_REMOVED lines=13> */
[-C--:B----4-:R-:W-:Y:S02]  /*264c0*/  @!P3 LEA R6, P5, R187, R14.reuse, 0x1 ;  /* 0x0000000ebb06b211 */ /* 0x090fe400078a08ff */
        /* <DEDUP_REMOVED lines=11> */
.L_x_12208:
[----:B------:R-:W-:Y:S05]  /*26580*/  BSYNC B1 ;  /* 0x0000000000017941 */ /* 0x000fea0003800000 */
.L_x_12207:
[----:B------:R-:W-:-:S03]  /*26590*/  UMOV UR4, 0xffffffff ;  /* 0xffffffff00047882 */ /* 0x000fc60000000000 */
[----:B------:R-:W-:Y:S05]  /*265a0*/  BRA.DIV UR4, `(.L_x_12209) ;  /* 0x0000009e04d87947 */ /* 0x000fea000b800000 */
[----:B0-----:R0:W0:Y:S04]  /*265b0*/  SHFL.IDX PT, R0, R4, 0x3, 0x181f ;  /* 0x00781f0004007f89 */ /* 0x00102800000e0000 */
[----:B----4-:R4:W0:Y:S02]  /*265c0*/  SHFL.IDX PT, R14, R3, 0x3, 0x181f ;  /* 0x00781f00030e7f89 */ /* 0x01082400000e0000 */
.L_x_12442:
[----:B-12-4-:R-:W-:-:S05]  /*265d0*/  VIADD R3, R203, 0x60 ;  /* 0x00000060cb037836 */ /* 0x016fca0000000000 */
        /* <DEDUP_REMOVED lines=11> */
[-C--:B0-----:R-:W-:Y:S02]  /*26690*/  @!P3 LEA R4, P5, R187, R14.reuse, 0x1 ;  /* 0x0000000ebb04b211 */ /* 0x081fe400078a08ff */
[----:B------:R-:W-:Y:S02]  /*266a0*/  @!P2 LEA R6, P4, R201, R14, 0x1 ;  /* 0x0000000ec906a211 */ /* 0x000fe400078808ff */
[----:B------:R-:W-:Y:S02]  /*266b0*/  @!P3 LEA.HI.X R5, R187, R0, R8, 0x1, P5 ;  /* 0x00000000bb05b211 */ /* 0x000fe400028f0c08 */
        /* <DEDUP_REMOVED lines=9> */
.L_x_12190:
[----:B------:R-:W-:Y:S05]  /*26750*/  BSYNC B0 ;  /* 0x0000000000007941 */ /* 0x000fea0003800000 */
.L_x_12176:
[----:B------:R-:W-:Y:S02]  /*26760*/  ULDC UR4, c[0x0][0xc3c] ;  /* 0x00030f0000047ab9 */ /* 0x000fe40000000800 */
[----:B0-----:R-:W-:-:S13]  /*26770*/  ISETP.GE.AND P0, PT, R103, UR4, PT ;  /* 0x0000000467007c0c */ /* 0x001fda000bf06270 */
[----:B------:R-:W-:Y:S05]  /*26780*/  @!P0 BRA `(.L_x_12210) ;  /* 0xfffffdac00348947 */ /* 0x000fea000383ffff */
[----:B------:R-:W-:Y:S05]  /*26790*/  BRA `(.L_x_11962) ;  /* 0x0000007c00d47947 */ /* 0x000fea0003800000 */
.L_x_11960:
        /* <DEDUP_REMOVED lines=16> */
.L_x_12211:
        /* <DEDUP_REMOVED lines=44> */
.L_x_12215:
        /* <DEDUP_REMOVED lines=37> */
.L_x_12213:
        /* <DEDUP_REMOVED lines=13> */
.L_x_12216:
        /* <DEDUP_REMOVED lines=62> */
.L_x_12217:
        /* <DEDUP_REMOVED lines=61> */
.L_x_12218:
[----:B------:R-:W-:-:S05]  /*27630*/  LOP3.LUT R17, RZ, R2, RZ, 0x33, !PT ;  /* 0x00000002ff117212 */ /* 0x000fca00078e33ff */
[----:B------:R-:W-:Y:S01]  /*27640*/  IMAD.IADD R17, R0, 0x1, R17 ;  /* 0x0000000100117824 */ /* 0x000fe200078e0211 */
[----:B------:R-:W-:Y:S06]  /*27650*/  BRA `(.L_x_12219) ;  /* 0x00000000000c7947 */ /* 0x000fec0003800000 */
.L_x_12214:
[----:B------:R-:W-:Y:S02]  /*27660*/  IMAD.MOV.U32 R17, RZ, RZ, RZ ;  /* 0x000000ffff117224 */ /* 0x000fe400078e00ff */
[----:B------:R-:W-:Y:S02]  /*27670*/  IMAD.U32 R16, RZ, RZ, UR6 ;  /* 0x00000006ff107e24 */ /* 0x000fe4000f8e00ff */
[----:B------:R-:W-:-:S07]  /*27680*/  IMAD.MOV.U32 R18, RZ, RZ, RZ ;  /* 0x000000ffff127224 */ /* 0x000fce00078e00ff */
.L_x_12219:
[----:B------:R-:W-:-:S13]  /*27690*/  ISETP.NE.AND P0, PT, R7, RZ, PT ;  /* 0x000000ff0700720c */ /* 0x000fda0003f05270 */
[----:B------:R-:W0:Y:S01]  /*276a0*/  @!P0 S2R R3, SR_CgaCtaId ;  /* 0x0000000000038919 */ /* 0x000e220000008800 */
[----:B------:R-:W-:-:S04]  /*276b0*/  @!P0 MOV R0, 0x400 ;  /* 0x0000040000008802 */ /* 0x000fc80000000f00 */
[----:B0-----:R-:W-:-:S05]  /*276c0*/  @!P0 LEA R0, R3, R0, 0x18 ;  /* 0x0000000003008211 */ /* 0x001fca00078ec0ff */
[----:B------:R0:W-:Y:S01]  /*276d0*/  @!P0 STS.128 [R0+0x228d0], R16 ;  /* 0x0228d01000008388 */ /* 0x0001e20000000c00 */
[----:B------:R-:W-:Y:S06]  /*276e0*/  BAR.ARV 0x5, 0x180 ;  /* 0x0146000000007b1d */ /* 0x000fec0000002000 */
.L_x_12212:
[----:B------:R2:W-:Y:S01]  /*276f0*/  STL [R1+0x420], RZ ;  /* 0x000420ff01007387 */ /* 0x0005e20000100800 */
[----:B------:R-:W-:Y:S01]  /*27700*/  ULDC UR4, c[0x0][0xc3c] ;  /* 0x00030f0000047ab9 */ /* 0x000fe20000000800 */
[----:B------:R-:W-:Y:S01]  /*27710*/  IMAD.MOV.U32 R26, RZ, RZ, 0x1 ;  /* 0x00000001ff1a7424 */ /* 0x000fe200078e00ff */
[----:B-1----:R-:W-:Y:S01]  /*27720*/  ISETP.GE.AND P0, PT, R19, UR4, PT ;  /* 0x0000000413007c0c */ /* 0x002fe2000bf06270 */
[----:B------:R-:W-:-:S12]  /*27730*/  IMAD.MOV.U32 R25, RZ, RZ, RZ ;  /* 0x000000ffff197224 */ /* 0x000fd800078e00ff */
[----:B--2---:R-:W-:Y:S05]  /*27740*/  @P0 BRA `(.L_x_12220) ;  /* 0x0000006c000c0947 */ /* 0x004fea0003800000 */
[----:B------:R-:W1:Y:S01]  /*27750*/  S2R R4, SR_TID.X ;  /* 0x0000000000047919 */ /* 0x000e620000002100 */
[----:B------:R-:W2:Y:S01]  /*27760*/  S2UR UR5, SR_CgaCtaId ;  /* 0x00000000000579c3 */ /* 0x000ea20000008800 */
[----:B------:R-:W-:Y:S01]  /*27770*/  UMOV UR4, 0x400 ;  /* 0x0000040000047882 */ /* 0x000fe20000000000 */
[----:B------:R-:W-:Y:S01]  /*27780*/  BSSY B8, `(.L_x_12220) ;  /* 0x00006bf000087945 */ /* 0x000fe20003800000 */
[----:B------:R3:W-:Y:S01]  /*27790*/  STL [R1+0x420], RZ ;  /* 0x000420ff01007387 */ /* 0x0007e20000100800 */
[----:B------:R-:W-:Y:S01]  /*277a0*/  IMAD.MOV.U32 R27, RZ, RZ, 0x1 ;  /* 0x00000001ff1b7424 */ /* 0x000fe200078e00ff */
[----:B------:R-:W-:Y:S01]  /*277b0*/  CS2R R24, SRZ ;  /* 0x0000000000187805 */ /* 0x000fe2000001ff00 */
[----:B------:R-:W-:Y:S01]  /*277c0*/  IMAD.MOV.U32 R26, RZ, RZ, 0x1 ;  /* 0x00000001ff1a7424 */ /* 0x000fe200078e00ff */
[----:B------:R-:W-:Y:S01]  /*277d0*/  ULDC.64 UR40, c[0x0][0x198] ;  /* 0x0000660000287ab9 */ /* 0x000fe20000000a00 */
[----:B------:R-:W-:Y:S01]  /*277e0*/  ULOP3.LUT UR38, UR36, 0x2, URZ, 0xfc, !UPT ;  /* 0x0000000224267892 */ /* 0x000fe2000f8efc3f */
[----:B------:R-:W-:Y:S01]  /*277f0*/  ULDC UR37, c[0x0][0xc] ;  /* 0x0000030000257ab9 */ /* 0x000fe20000000800 */
[----:B--2---:R-:W-:-:S06]  /*27800*/  ULEA UR4, UR5, UR4, 0x18 ;  /* 0x0000000405047291 */ /* 0x004fcc000f8ec03f */
[----:B------:R-:W-:Y:S01]  /*27810*/  IMAD.U32 R22, RZ, RZ, UR4 ;  /* 0x00000004ff167e24 */ /* 0x000fe2000f8e00ff */
[C---:B-1----:R-:W-:Y:S01]  /*27820*/  LOP3.LUT R3, R4.reuse, 0x7f, RZ, 0xc0, !PT ;  /* 0x0000007f04037812 */ /* 0x042fe200078ec0ff */
[----:B0-----:R-:W-:-:S04]  /*27830*/  IMAD.SHL.U32 R0, R4, 0x8, RZ ;  /* 0x0000000804007824 */ /* 0x001fc800078e00ff */
[----:B------:R-:W-:Y:S01]  /*27840*/  IMAD.SHL.U32 R29, R3, 0x8, RZ ;  /* 0x00000008031d7824 */ /* 0x000fe200078e00ff */
[----:B------:R-:W-:Y:S02]  /*27850*/  LOP3.LUT R2, R0, 0x1f8, RZ, 0xc0, !PT ;  /* 0x000001f800027812 */ /* 0x000fe400078ec0ff */
[----:B------:R-:W-:Y:S02]  /*27860*/  SHF.R.U32.HI R3, RZ, 0x3, R3 ;  /* 0x00000003ff037819 */ /* 0x000fe40000011603 */
[----:B------:R-:W-:Y:S02]  /*27870*/  LOP3.LUT R2, R2, 0x38, R4, 0x78, !PT ;  /* 0x0000003802027812 */ /* 0x000fe400078e7804 */
[----:B------:R-:W-:Y:S02]  /*27880*/  LOP3.LUT R0, R0, 0x38, RZ, 0xc0, !PT ;  /* 0x0000003800007812 */ /* 0x000fe400078ec0ff */
[----:B------:R-:W-:Y:S01]  /*27890*/  LOP3.LUT R29, R2, 0x200, R29, 0xf8, !PT ;  /* 0x00000200021d7812 */ /* 0x000fe200078ef81d */
[----:B------:R-:W-:Y:S01]  /*278a0*/  IMAD.SHL.U32 R2, R4, 0x10, RZ ;  /* 0x0000001004027824 */ /* 0x000fe200078e00ff */
[----:B------:R-:W-:-:S04]  /*278b0*/  LOP3.LUT R4, R0, 0x40, RZ, 0xfc, !PT ;  /* 0x0000004000047812 */ /* 0x000fc800078efcff */
[----:B------:R-:W-:Y:S02]  /*278c0*/  LOP3.LUT R2, R3, 0x70, R2, 0xf8, !PT ;  /* 0x0000007003027812 */ /* 0x000fe400078ef802 */
[C---:B------:R-:W-:Y:S02]  /*278d0*/  LOP3.LUT R3, R0.reuse, 0x80, RZ, 0xfc, !PT ;  /* 0x0000008000037812 */ /* 0x040fe400078efcff */
[----:B------:R-:W-:Y:S01]  /*278e0*/  LOP3.LUT R2, R0, 0xc0, RZ, 0xfc, !PT ;  /* 0x000000c000027812 */ /* 0x000fe200078efcff */
[----:B------:R-:W-:-:S05]  /*278f0*/  IMAD R0, R29, 0x2, R22 ;  /* 0x000000021d007824 */ /* 0x000fca00078e0216 */
[----:B------:R3:W-:Y:S02]  /*27900*/  STL [R1+0x404], R0 ;  /* 0x0004040001007387 */ /* 0x0007e40000100800 */
.L_x_12339:
        /* <DEDUP_REMOVED lines=22> */
[----:B--2---:R-:W1:Y:S08]  /*27a70*/  @P2 LDC.64 R6, c[0x0][0xa18] ;  /* 0x00028600ff062b82 */ /* 0x004e700000000a00 */
[----:B------:R-:W2:Y:S01]  /*27a80*/  @P0 LDG.E R8, desc[UR42][R4.64] ;  /* 0x0000002a04080981 */ /* 0x000ea2000c1e1900 */
[----:B------:R-:W-:Y:S01]  /*27a90*/  ULDC UR4, c[0x0][0x288] ;  /* 0x0000a20000047ab9 */ /* 0x000fe20000000800 */
[----:B0-----:R-:W-:-:S05]  /*27aa0*/  IMAD.WIDE R2, R19, 0x4, R2 ;  /* 0x0000000413027825 */ /* 0x001fca00078e0202 */
[----:B------:R-:W5:Y:S01]  /*27ab0*/  @P1 LDG.E R0, desc[UR42][R2.64] ;  /* 0x0000002a02001981 */ /* 0x000f62000c1e1900 */
[----:B-1----:R-:W-:-:S03]  /*27ac0*/  @P2 IMAD.WIDE R6, R19, 0x4, R6 ;  /* 0x0000000413062825 */ /* 0x002fc600078e0206 */
[----:B--2---:R0:W-:Y:S02]  /*27ad0*/  STL [R1+0x408], R8 ;  /* 0x0004080801007387 */ /* 0x0041e40000100800 */
[----:B0-----:R-:W-:Y:S01]  /*27ae0*/  IMAD.U32 R8, RZ, RZ, UR4 ;  /* 0x00000004ff087e24 */ /* 0x001fe2000f8e00ff */
[----:B------:R-:W-:-:S05]  /*27af0*/  ULDC.64 UR4, c[0x0][0x418] ;  /* 0x0001060000047ab9 */ /* 0x000fca0000000a00 */
        /* <DEDUP_REMOVED lines=12> */
[----:B------:R-:W-:Y:S06]  /*27bc0*/  @P2 BRA `(.L_x_12221) ;  /* 0x0000000000142947 */ /* 0x000fec0003800000 */
[----:B------:R-:W-:Y:S05]  /*27bd0*/  @!P0 BRA `(.L_x_12221) ;  /* 0x0000000000108947 */ /* 0x000fea0003800000 */
[----:B------:R-:W2:Y:S04]  /*27be0*/  LDG.E R9, desc[UR42][R4.64] ;  /* 0x0000002a04097981 */ /* 0x000ea8000c1e1900 */
[----:B------:R-:W2:Y:S02]  /*27bf0*/  LDG.E R6, desc[UR42][R4.64+0x4] ;  /* 0x0000042a04067981 */ /* 0x000ea4000c1e1900 */
[----:B--2---:R-:W-:-:S05]  /*27c00*/  IMAD.IADD R12, R6, 0x1, -R9 ;  /* 0x00000001060c7824 */ /* 0x004fca00078e0a09 */
[----:B------:R1:W-:Y:S02]  /*27c10*/  STL [R1+0x400], R12 ;  /* 0x0004000c01007387 */ /* 0x0003e40000100800 */
.L_x_12221:
        /* <DEDUP_REMOVED lines=13> */
.L_x_12222:
        /* <DEDUP_REMOVED lines=9> */
.L_x_12223:
[----:B--2---:R-:W2:Y:S01]  /*27d80*/  @P1 LDG.E R5, desc[UR42][R2.64] ;  /* 0x0000002a02051981 */ /* 0x004ea2000c1e1900 */
[----:B0-----:R-:W0:Y:S03]  /*27d90*/  LDC R8, c[0x0][0x448] ;  /* 0x00011200ff087b82 */ /* 0x001e260000000800 */
[----:B------:R3:W2:Y:S01]  /*27da0*/  @P1 LDG.E R4, desc[UR42][R2.64+0x4] ;  /* 0x0000042a02041981 */ /* 0x0006a2000c1e1900 */
[----:B------:R-:W-:Y:S02]  /*27db0*/  IMAD.SHL.U32 R35, R17, 0x80, RZ ;  /* 0x0000008011237824 */ /* 0x000fe400078e00ff */
[----:B-----5:R-:W-:Y:S02]  /*27dc0*/  IMAD.IADD R10, R10, 0x1, -R31 ;  /* 0x000000010a0a7824 */ /* 0x020fe400078e0a1f */
[----:B---3--:R-:W3:Y:S01]  /*27dd0*/  LDC.64 R2, c[0x0][0x9e0] ;  /* 0x00027800ff027b82 */ /* 0x008ee20000000a00 */
[----:B0-----:R-:W-:Y:S01]  /*27de0*/  ISETP.NE.AND P2, PT, R8, 0x1, PT ;  /* 0x000000010800780c */ /* 0x001fe20003f45270 */
[----:B------:R-:W-:-:S12]  /*27df0*/  VIADD R8, R35, 0x7f ;  /* 0x0000007f23087836 */ /* 0x000fd80000000000 */
[----:B------:R-:W0:Y:S01]  /*27e00*/  @P2 LDC R9, c[0x0][0x44c] ;  /* 0x00011300ff092b82 */ /* 0x000e220000000800 */
[----:B---3--:R-:W-:-:S07]  /*27e10*/  ISETP.GE.AND P3, PT, R3, 0x1, PT ;  /* 0x000000010300780c */ /* 0x008fce0003f66270 */
[----:B------:R-:W3:Y:S01]  /*27e20*/  @P2 LDC R11, c[0x0][0x450] ;  /* 0x00011400ff0b2b82 */ /* 0x000ee20000000800 */
[----:B--2---:R-:W-:Y:S02]  /*27e30*/  @P1 IMAD.IADD R7, R4, 0x1, -R5 ;  /* 0x0000000104071824 */ /* 0x004fe400078e0a05 */
[----:B0-----:R-:W-:-:S04]  /*27e40*/  @P2 IMAD.HI.U32 R4, R8, R9, RZ ;  /* 0x0000000908042227 */ /* 0x001fc800078e00ff */
[----:B------:R-:W-:Y:S01]  /*27e50*/  IMAD.IADD R17, R10, 0x1, R7 ;  /* 0x000000010a117824 */ /* 0x000fe200078e0207 */
[----:B---3--:R-:W-:-:S03]  /*27e60*/  @P2 SHF.R.U32.HI R8, RZ, R11, R4 ;  /* 0x0000000bff082219 */ /* 0x008fc60000011604 */
[C---:B------:R-:W-:Y:S01]  /*27e70*/  VIADD R4, R17.reuse, 0x5f ;  /* 0x0000005f11047836 */ /* 0x040fe20000000000 */
[----:B------:R-:W-:-:S03]  /*27e80*/  IADD3 R9, R17, 0x1, -R12 ;  /* 0x0000000111097810 */ /* 0x000fc60007ffe80c */
        /* <DEDUP_REMOVED lines=17> */
.L_x_12226:
[----:B------:R-:W-:-:S13]  /*27fa0*/  ISETP.NE.AND P0, PT, R3, 0x1, PT ;  /* 0x000000010300780c */ /* 0x000fda0003f05270 */
[----:B------:R-:W0:Y:S02]  /*27fb0*/  @P0 LDC.64 R4, c[0x0][0x9e8] ;  /* 0x00027a00ff040b82 */ /* 0x000e240000000a00 */
[----:B0-----:R-:W-:-:S05]  /*27fc0*/  @P0 IMAD.HI.U32 R4, R11, R4, RZ ;  /* 0x000000040b040227 */ /* 0x001fca00078e00ff */
[----:B------:R-:W-:-:S07]  /*27fd0*/  @P0 SHF.R.U32.HI R11, RZ, R5, R4 ;  /* 0x00000005ff0b0219 */ /* 0x000fce0000011604 */
.L_x_12227:
[----:B------:R-:W-:Y:S05]  /*27fe0*/  BSYNC B0 ;  /* 0x0000000000007941 */ /* 0x000fea0003800000 */
.L_x_12225:
[----:B------:R-:W-:-:S05]  /*27ff0*/  IMAD R11, R11, R3, R3 ;  /* 0x000000030b0b7224 */ /* 0x000fca00078e0203 */
[----:B------:R-:W-:-:S07]  /*28000*/  VIMNMX R2, R2, R11, PT ;  /* 0x0000000b02027248 */ /* 0x000fce0003fe0100 */
.L_x_12224:
[----:B------:R-:W0:Y:S01]  /*28010*/  @P2 LDC R8, c[0x0][0x44c] ;  /* 0x00011300ff082b82 */ /* 0x000e220000000800 */
[----:B------:R-:W-:Y:S01]  /*28020*/  VIADD R2, R2, 0x5f ;  /* 0x0000005f02027836 */ /* 0x000fe20000000000 */
[----:B------:R-:W-:Y:S01]  /*28030*/  ULDC UR4, c[0x0][0x9dc] ;  /* 0x0002770000047ab9 */ /* 0x000fe20000000800 */
[----:B------:R-:W-:Y:S02]  /*28040*/  IMAD.MOV.U32 R5, RZ, RZ, R35 ;  /* 0x000000ffff057224 */ /* 0x000fe400078e0023 */
[----:B------:R-:W-:-:S03]  /*28050*/  IMAD.HI R2, R2, 0x2aaaaaab, RZ ;  /* 0x2aaaaaab02027827 */ /* 0x000fc600078e02ff */
[----:B------:R-:W2:Y:S01]  /*28060*/  @P2 LDC R4, c[0x0][0x450] ;  /* 0x00011400ff042b82 */ /* 0x000ea20000000800 */
[----:B0-----:R-:W-:-:S04]  /*28070*/  @P2 IMAD.HI.U32 R11, R35, R8, RZ ;  /* 0x00000008230b2227 */ /* 0x001fc800078e00ff */
[----:B------:R-:W-:Y:S01]  /*28080*/  IMAD.IADD R8, R17, 0x1, -R12 ;  /* 0x0000000111087824 */ /* 0x000fe200078e0a0c */
[----:B--2---:R-:W-:Y:S02]  /*28090*/  @P2 SHF.R.U32.HI R5, RZ, R4, R11 ;  /* 0x00000004ff052219 */ /* 0x004fe4000001160b */
[----:B------:R-:W-:-:S03]  /*280a0*/  SHF.R.U32.HI R11, RZ, 0x1f, R2 ;  /* 0x0000001fff0b7819 */ /* 0x000fc60000011602 */
[----:B-1----:R-:W-:Y:S01]  /*280b0*/  IMAD.IADD R12, R8, 0x1, R5 ;  /* 0x00000001080c7824 */ /* 0x002fe200078e0205 */
        /* <DEDUP_REMOVED lines=14> */
.L_x_12230:
[----:B------:R-:W-:-:S13]  /*281a0*/  ISETP.NE.AND P0, PT, R3, 0x1, PT ;  /* 0x000000010300780c */ /* 0x000fda0003f05270 */
[----:B------:R-:W0:Y:S02]  /*281b0*/  @P0 LDC.64 R4, c[0x0][0x9e8] ;  /* 0x00027a00ff040b82 */ /* 0x000e240000000a00 */
[----:B0-----:R-:W-:-:S05]  /*281c0*/  @P0 IMAD.HI.U32 R4, R12, R4, RZ ;  /* 0x000000040c040227 */ /* 0x001fca00078e00ff */
[----:B------:R-:W-:-:S07]  /*281d0*/  @P0 SHF.R.U32.HI R12, RZ, R5, R4 ;  /* 0x00000005ff0c0219 */ /* 0x000fce0000011604 */
.L_x_12231:
[----:B------:R-:W-:Y:S05]  /*281e0*/  BSYNC B0 ;  /* 0x0000000000007941 */ /* 0x000fea0003800000 */
.L_x_12229:
[----:B------:R-:W-:-:S05]  /*281f0*/  IMAD R3, R12, R3, RZ ;  /* 0x000000030c037224 */ /* 0x000fca00078e02ff */
[----:B------:R-:W-:-:S07]  /*28200*/  VIMNMX R2, R2, R3, !PT ;  /* 0x0000000302027248 */ /* 0x000fce0007fe0100 */
.L_x_12228:
        /* <DEDUP_REMOVED lines=39> */
.L_x_12233:
[----:B------:R-:W-:Y:S05]  /*28480*/  BSYNC B0 ;  /* 0x0000000000007941 */ /* 0x000fea0003800000 */
.L_x_12232:
[-C--:B------:R-:W-:Y:S01]  /*28490*/  IMAD R3, R30, R14.reuse, R4 ;  /* 0x0000000e1e037224 */ /* 0x080fe200078e0204 */
        /* <DEDUP_REMOVED lines=24> */
.L_x_12445:
[----:B-1----:R-:W-:Y:S02]  /*28620*/  ISETP.NE.AND P0, PT, R14, RZ, PT ;  /* 0x000000ff0e00720c */ /* 0x002fe40003f05270 */
[----:B------:R-:W-:-:S11]  /*28630*/  PLOP3.LUT P6, PT, PT, PT, PT, 0x8, 0x0 ;  /* 0x000000000000781c */ /* 0x000fd60003fce170 */
[----:B------:R-:W-:Y:S05]  /*28640*/  @P0 BRA `(.L_x_12237) ;  /* 0x00000000000c0947 */ /* 0x000fea0003800000 */
[----:B------:R-:W-:-:S03]  /*28650*/  UMOV UR4, 0xffffffff ;  /* 0xffffffff00047882 */ /* 0x000fc60000000000 */
[----:B------:R-:W-:Y:S05]  /*28660*/  BRA.DIV UR4, `(.L_x_12238) ;  /* 0x0000008204247947 */ /* 0x000fea000b800000 */
[----:B------:R-:W-:-:S13]  /*28670*/  ELECT P6, URZ, PT ;  /* 0x00000000003f782f */ /* 0x000fda00038c0000 */
.L_x_12237:
        /* <DEDUP_REMOVED lines=9> */
.L_x_12448:
[----:B------:R-:W-:Y:S05]  /*28710*/  BSYNC B1 ;  /* 0x0000000000017941 */ /* 0x000fea0003800000 */
.L_x_12239:
        /* <DEDUP_REMOVED lines=10> */
.L_x_12449:
[----:B------:R-:W-:Y:S05]  /*287c0*/  BSYNC B2 ;  /* 0x0000000000027941 */ /* 0x000fea0003800000 */
.L_x_12243:
[----:B------:R-:W-:Y:S04]  /*287d0*/  BSSY B2, `(.L_x_12245) ;  /* 0x0000009000027945 */ /* 0x000fe80003800000 */
[----:B------:R-:W-:Y:S05]  /*287e0*/  @P1 BRA `(.L_x_12246) ;  /* 0x00000000001c1947 */ /* 0x000fea0003800000 */
[----:B0-----:R-:W0:Y:S02]  /*287f0*/  S2R R3, SR_TID.X ;  /* 0x0000000000037919 */ /* 0x001e240000002100 */
[----:B0-----:R-:W-:Y:S01]  /*28800*/  LOP3.LUT R7, R3, 0x1f, RZ, 0xc0, !PT ;  /* 0x0000001f03077812 */ /* 0x001fe200078ec0ff */
[----:B------:R-:W-:-:S03]  /*28810*/  IMAD.MOV.U32 R3, RZ, RZ, 0x3000 ;  /* 0x00003000ff037424 */ /* 0x000fc600078e00ff */
[----:B------:R-:W-:Y:S01]  /*28820*/  ISETP.NE.AND P0, PT, R7, RZ, PT ;  /* 0x000000ff0700720c */ /* 0x000fe20003f05270 */
[----:B------:R2:W-:-:S12]  /*28830*/  SYNCS.ARRIVE.TRANS64 RZ, [R12+URZ+0x22890], R3 ;  /* 0x022890030cff79a7 */ /* 0x0005d8000800003f */
[----:B--2---:R-:W-:Y:S05]  /*28840*/  @!P0 BRA `(.L_x_12246) ;  /* 0x0000000000048947 */ /* 0x004fea0003800000 */
[----:B------:R-:W-:Y:S01]  /*28850*/  BPT.TRAP 0x1 ;  /* 0x000000040000795c */ /* 0x000fe20000300000 */
.L_x_12246:
[----:B------:R-:W-:Y:S05]  /*28860*/  BSYNC B2 ;  /* 0x0000000000027941 */ /* 0x000fea0003800000 */
.L_x_12245:
[----:B------:R-:W-:Y:S01]  /*28870*/  IMAD.MOV.U32 R7, RZ, RZ, RZ ;  /* 0x000000ffff077224 */ /* 0x000fe200078e00ff */
[----:B------:R-:W-:Y:S01]  /*28880*/  UIADD3 UR4, UP0, UR40, 0x570, URZ ;  /* 0x0000057028047890 */ /* 0x000fe2000ff1e03f */
[----:B0-----:R-:W-:Y:S01]  /*28890*/  IMAD R3, R2, 0x60, R0 ;  /* 0x0000006002037824 */ /* 0x001fe200078e0200 */
        /* <DEDUP_REMOVED lines=9> */
.L_x_12247:
        /* <DEDUP_REMOVED lines=13> */
.L_x_12450:
[----:B------:R-:W-:Y:S05]  /*28a00*/  BSYNC B2 ;  /* 0x0000000000027941 */ /* 0x000fea0003800000 */
.L_x_12248:
        /* <DEDUP_REMOVED lines=11> */
.L_x_12251:
[----:B------:R-:W-:Y:S05]  /*28ac0*/  BSYNC B2 ;  /* 0x0000000000027941 */ /* 0x000fea0003800000 */
.L_x_12250:
        /* <DEDUP_REMOVED lines=9> */
.L_x_12252:
        /* <DEDUP_REMOVED lines=15> */
.L_x_12253:
        /* <DEDUP_REMOVED lines=15> */
.L_x_12254:
        /* <DEDUP_REMOVED lines=15> */
.L_x_12255:
        /* <DEDUP_REMOVED lines=10> */
.L_x_12242:
[----:B------:R-:W-:Y:S05]  /*28ed0*/  BSYNC B1 ;  /* 0x0000000000017941 */ /* 0x000fea0003800000 */
.L_x_12241:
        /* <DEDUP_REMOVED lines=9> */
.L_x_12271:
        /* <DEDUP_REMOVED lines=11> */
.L_x_12451:
[----:B------:R-:W-:Y:S05]  /*29020*/  BSYNC B2 ;  /* 0x0000000000027941 */ /* 0x000fea0003800000 */
.L_x_12258:
        /* <DEDUP_REMOVED lines=9> */
.L_x_12261:
[----:B------:R-:W-:Y:S05]  /*290c0*/  BSYNC B2 ;  /* 0x0000000000027941 */ /* 0x000fea0003800000 */
.L_x_12260:
        /* <DEDUP_REMOVED lines=11> */
.L_x_12262:
        /* <DEDUP_REMOVED lines=13> */
.L_x_12452:
[----:B------:R-:W-:Y:S05]  /*29250*/  BSYNC B2 ;  /* 0x0000000000027941 */ /* 0x000fea0003800000 */
.L_x_12263:
        /* <DEDUP_REMOVED lines=11> */
.L_x_12266:
[----:B------:R-:W-:Y:S05]  /*29310*/  BSYNC B2 ;  /* 0x0000000000027941 */ /* 0x000fea0003800000 */
.L_x_12265:
        /* <DEDUP_REMOVED lines=9> */
.L_x_12267:
        /* <DEDUP_REMOVED lines=15> */
.L_x_12268:
        /* <DEDUP_REMOVED lines=15> */
.L_x_12269:
        /* <DEDUP_REMOVED lines=15> */
.L_x_12270:
        /* <DEDUP_REMOVED lines=10> */
.L_x_12257:
[----:B------:R-:W-:Y:S05]  /*29720*/  BSYNC B1 ;  /* 0x0000000000017941 */ /* 0x000fea0003800000 */
.L_x_12256:
        /* <DEDUP_REMOVED lines=8> */
.L_x_12235:
[----:B------:R-:W-:Y:S05]  /*297b0*/  BSYNC B0 ;  /* 0x0000000000007941 */ /* 0x000fea0003800000 */
.L_x_12234:
[----:B------:R-:W1:Y:S01]  /*297c0*/  LDC R0, c[0x0][0x448] ;  /* 0x00011200ff007b82 */ /* 0x000e620000000800 */
[----:B------:R-:W-:Y:S07]  /*297d0*/  @!P0 WARPSYNC.ALL ;  /* 0x0000000000008948 */ /* 0x000fee0003800000 */
[----:B------:R-:W-:Y:S01]  /*297e0*/  @!P0 BAR.SYNC.DEFER_BLOCKING 0xc, 0x180 ;  /* 0x0306000000008b1d */ /* 0x000fe20000010000 */
[----:B-1----:R-:W-:Y:S01]  /*297f0*/  ISETP.NE.AND P1, PT, R0, 0x1, PT ;  /* 0x000000010000780c */ /* 0x002fe20003f25270 */
[----:B------:R-:W-:-:S12]  /*29800*/  VIADD R0, R35, 0x7f ;  /* 0x0000007f23007836 */ /* 0x000fd80000000000 */
[----:B0-----:R-:W0:Y:S08]  /*29810*/  @P1 LDC R3, c[0x0][0x44c] ;  /* 0x00011300ff031b82 */ /* 0x001e300000000800 */
[----:B------:R-:W1:Y:S01]  /*29820*/  @P1 LDC R2, c[0x0][0x450] ;  /* 0x00011400ff021b82 */ /* 0x000e620000000800 */
[----:B0-----:R-:W-:-:S05]  /*29830*/  @P1 IMAD.HI.U32 R3, R0, R3, RZ ;  /* 0x0000000300031227 */ /* 0x001fca00078e00ff */
[----:B-1----:R-:W-:Y:S02]  /*29840*/  @P1 SHF.R.U32.HI R0, RZ, R2, R3 ;  /* 0x00000002ff001219 */ /* 0x002fe40000011603 */
[----:B------:R-:W0:Y:S03]  /*29850*/  LDC.64 R2, c[0x0][0x9e0] ;  /* 0x00027800ff027b82 */ /* 0x000e260000000a00 */
[----:B------:R-:W-:Y:S01]  /*29860*/  IMAD.IADD R7, R9, 0x1, R0 ;  /* 0x0000000109077824 */ /* 0x000fe200078e0200 */
[----:B0-----:R-:W-:-:S03]  /*29870*/  ISETP.GE.AND P2, PT, R3, 0x1, PT ;  /* 0x000000010300780c */ /* 0x001fc60003f46270 */
[----:B------:R-:W-:-:S10]  /*29880*/  IMAD.IADD R2, R7, 0x1, R2 ;  /* 0x0000000107027824 */ /* 0x000fd400078e0202 */
        /* <DEDUP_REMOVED lines=12> */
.L_x_12274:
[----:B------:R-:W-:-:S13]  /*29950*/  ISETP.NE.AND P0, PT, R3, 0x1, PT ;  /* 0x000000010300780c */ /* 0x000fda0003f05270 */
[----:B------:R-:W0:Y:S02]  /*29960*/  @P0 LDC.64 R4, c[0x0][0x9e8] ;  /* 0x00027a00ff040b82 */ /* 0x000e240000000a00 */
[----:B0-----:R-:W-:-:S05]  /*29970*/  @P0 IMAD.HI.U32 R4, R0, R4, RZ ;  /* 0x0000000400040227 */ /* 0x001fca00078e00ff */
[----:B------:R-:W-:-:S07]  /*29980*/  @P0 SHF.R.U32.HI R0, RZ, R5, R4 ;  /* 0x00000005ff000219 */ /* 0x000fce0000011604 */
.L_x_12275:
[----:B------:R-:W-:Y:S05]  /*29990*/  BSYNC B0 ;  /* 0x0000000000007941 */ /* 0x000fea0003800000 */
.L_x_12273:
[----:B------:R-:W-:-:S05]  /*299a0*/  IMAD R5, R0, R3, R3 ;  /* 0x0000000300057224 */ /* 0x000fca00078e0203 */
[----:B------:R-:W-:-:S07]  /*299b0*/  VIMNMX R2, R2, R5, PT ;  /* 0x0000000502027248 */ /* 0x000fce0003fe0100 */
.L_x_12272:
[----:B------:R-:W0:Y:S01]  /*299c0*/  @P1 LDC R4, c[0x0][0x44c] ;  /* 0x00011300ff041b82 */ /* 0x000e220000000800 */
[----:B------:R-:W-:Y:S01]  /*299d0*/  VIADD R2, R2, 0x5f ;  /* 0x0000005f02027836 */ /* 0x000fe20000000000 */
[----:B------:R-:W-:Y:S01]  /*299e0*/  ULDC UR4, c[0x0][0x9dc] ;  /* 0x0002770000047ab9 */ /* 0x000fe20000000800 */
[----:B------:R-:W-:Y:S02]  /*299f0*/  IMAD.MOV.U32 R7, RZ, RZ, R35 ;  /* 0x000000ffff077224 */ /* 0x000fe400078e0023 */
[----:B------:R-:W-:-:S03]  /*29a00*/  IMAD.HI R2, R2, 0x2aaaaaab, RZ ;  /* 0x2aaaaaab02027827 */ /* 0x000fc600078e02ff */
[----:B------:R-:W1:Y:S02]  /*29a10*/  @P1 LDC R0, c[0x0][0x450] ;  /* 0x00011400ff001b82 */ /* 0x000e640000000800 */
[----:B------:R-:W-:-:S04]  /*29a20*/  SHF.R.U32.HI R5, RZ, 0x1f, R2 ;  /* 0x0000001fff057819 */ /* 0x000fc80000011602 */
[----:B------:R-:W-:Y:S01]  /*29a30*/  LEA.HI.SX32 R5, R2, R5, 0x1c ;  /* 0x0000000502057211 */ /* 0x000fe200078fe2ff */
[----:B0-----:R-:W-:-:S05]  /*29a40*/  @P1 IMAD.HI.U32 R9, R35, R4, RZ ;  /* 0x0000000423091227 */ /* 0x001fca00078e00ff */
[----:B-1----:R-:W-:-:S05]  /*29a50*/  @P1 SHF.R.U32.HI R7, RZ, R0, R9 ;  /* 0x00000000ff071219 */ /* 0x002fca0000011609 */
[----:B------:R-:W-:Y:S01]  /*29a60*/  IMAD.IADD R8, R8, 0x1, R7 ;  /* 0x0000000108087824 */ /* 0x000fe200078e0207 */
[----:B------:R-:W-:-:S03]  /*29a70*/  VIMNMX R7, R20, R5, PT ;  /* 0x0000000514077248 */ /* 0x000fc60003fe0100 */
        /* <DEDUP_REMOVED lines=12> */
.L_x_12278:
[----:B------:R-:W-:-:S13]  /*29b40*/  ISETP.NE.AND P0, PT, R3, 0x1, PT ;  /* 0x000000010300780c */ /* 0x000fda0003f05270 */
[----:B------:R-:W0:Y:S02]  /*29b50*/  @P0 LDC.64 R4, c[0x0][0x9e8] ;  /* 0x00027a00ff040b82 */ /* 0x000e240000000a00 */
[----:B0-----:R-:W-:-:S05]  /*29b60*/  @P0 IMAD.HI.U32 R4, R8, R4, RZ ;  /* 0x0000000408040227 */ /* 0x001fca00078e00ff */
[----:B------:R-:W-:-:S07]  /*29b70*/  @P0 SHF.R.U32.HI R8, RZ, R5, R4 ;  /* 0x00000005ff080219 */ /* 0x000fce0000011604 */
.L_x_12279:
[----:B------:R-:W-:Y:S05]  /*29b80*/  BSYNC B0 ;  /* 0x0000000000007941 */ /* 0x000fea0003800000 */
.L_x_12277:
[----:B------:R-:W-:-:S05]  /*29b90*/  IMAD R3, R8, R3, RZ ;  /* 0x0000000308037224 */ /* 0x000fca00078e02ff */
[----:B------:R-:W-:-:S07]  /*29ba0*/  VIMNMX R0, R0, R3, !PT ;  /* 0x0000000300007248 */ /* 0x000fce0007fe0100 */
.L_x_12276:
[----:B------:R-:W-:Y:S01]  /*29bb0*/  ISETP.NE.AND P1, PT, R6, RZ, PT ;  /* 0x000000ff0600720c */ /* 0x000fe20003f25270 */
[----:B------:R-:W-:Y:S01]  /*29bc0*/  IMAD.HI R0, R0, 0x2aaaaaab, RZ ;  /* 0x2aaaaaab00007827 */ /* 0x000fe200078e02ff */
[----:B------:R-:W-:Y:S04]  /*29bd0*/  BSSY B0, `(.L_x_12280) ;  /* 0x0000023000007945 */ /* 0x000fe80003800000 */
[----:B------:R-:W-:-:S04]  /*29be0*/  SHF.R.U32.HI R3, RZ, 0x1f, R0 ;  /* 0x0000001fff037819 */ /* 0x000fc80000011600 */
[----:B------:R-:W-:Y:S01]  /*29bf0*/  LEA.HI.SX32 R0, R0, R3, 0x1c ;  /* 0x0000000300007211 */ /* 0x000fe200078fe2ff */
[----:B------:R-:W-:Y:S02]  /*29c00*/  IMAD.MOV.U32 R3, RZ, RZ, RZ ;  /* 0x000000ffff037224 */ /* 0x000fe400078e00ff */
[----:B------:R-:W0:Y:S01]  /*29c10*/  @!P1 LDC R6, c[0x0][0x9f0] ;  /* 0x00027c00ff069b82 */ /* 0x000e220000000800 */
[----:B------:R-:W-:-:S04]  /*29c20*/  VIMNMX R0, RZ, R0, !PT ;  /* 0x00000000ff007248 */ /* 0x000fc80007fe0100 */
[----:B------:R-:W-:-:S13]  /*29c30*/  ISETP.GT.AND P0, PT, R7, R0, PT ;  /* 0x000000000700720c */ /* 0x000fda0003f04270 */
[----:B------:R-:W-:Y:S05]  /*29c40*/  @!P0 BRA `(.L_x_12281) ;  /* 0x00000000006c8947 */ /* 0x000fea0003800000 */
[----:B0-----:R-:W-:Y:S01]  /*29c50*/  IABS R4, R6 ;  /* 0x0000000600047213 */ /* 0x001fe20000000000 */
[----:B------:R-:W-:-:S03]  /*29c60*/  IMAD.MOV.U32 R2, RZ, RZ, RZ ;  /* 0x000000ffff027224 */ /* 0x000fc600078e00ff */
[----:B------:R-:W0:Y:S08]  /*29c70*/  I2F.RP R5, R4 ;  /* 0x0000000400057306 */ /* 0x000e300000209400 */
[----:B0-----:R-:W0:Y:S02]  /*29c80*/  MUFU.RCP R5, R5 ;  /* 0x0000000500057308 */ /* 0x001e240000001000 */
[----:B0-----:R-:W-:-:S06]  /*29c90*/  VIADD R8, R5, 0xffffffe ;  /* 0x0ffffffe05087836 */ /* 0x001fcc0000000000 */
[----:B------:R-:W0:Y:S02]  /*29ca0*/  F2I.FTZ.U32.TRUNC.NTZ R3, R8 ;  /* 0x0000000800037305 */ /* 0x000e24000021f000 */
[----:B0-----:R-:W-:-:S04]  /*29cb0*/  IMAD.MOV R9, RZ, RZ, -R3 ;  /* 0x000000ffff097224 */ /* 0x001fc800078e0a03 */
[----:B------:R-:W-:-:S04]  /*29cc0*/  IMAD R9, R9, R4, RZ ;  /* 0x0000000409097224 */ /* 0x000fc800078e02ff */
[----:B------:R-:W-:Y:S01]  /*29cd0*/  IMAD.HI.U32 R2, R3, R9, R2 ;  /* 0x0000000903027227 */ /* 0x000fe200078e0002 */
[----:B------:R-:W-:Y:S02]  /*29ce0*/  IADD3 R3, R6, -0x1, R7 ;  /* 0xffffffff06037810 */ /* 0x000fe40007ffe007 */
[----:B------:R-:W-:-:S03]  /*29cf0*/  IABS R9, R6 ;  /* 0x0000000600097213 */ /* 0x000fc60000000000 */
[----:B------:R-:W-:Y:S02]  /*29d00*/  IMAD.IADD R3, R3, 0x1, -R0 ;  /* 0x0000000103037824 */ /* 0x000fe400078e0a00 */
[----:B------:R-:W-:-:S03]  /*29d10*/  IMAD.MOV R8, RZ, RZ, -R9 ;  /* 0x000000ffff087224 */ /* 0x000fc600078e0a09 */
        /* <DEDUP_REMOVED lines=14> */
.L_x_12281:
[----:B------:R-:W-:Y:S05]  /*29e00*/  BSYNC B0 ;  /* 0x0000000000007941 */ /* 0x000fea0003800000 */
.L_x_12280:
[-C--:B------:R-:W-:Y:S01]  /*29e10*/  IMAD R30, R30, R3.reuse, R0 ;  /* 0x000000031e1e7224 */ /* 0x080fe200078e0200 */
        /* <DEDUP_REMOVED lines=22> */
.L_x_12283:
        /* <DEDUP_REMOVED lines=11> */
[----:B0-----:R-:W-:Y:S02]  /*2a030*/  IMAD.U32 R6, RZ, RZ, UR8 ;  /* 0x00000008ff067e24 */ /* 0x001fe4000f8e00ff */
[----:B------:R-:W-:-:S02]  /*2a040*/  IMAD.U32 R7, RZ, RZ, UR9 ;  /* 0x00000009ff077e24 */ /* 0x000fc4000f8e00ff */
[----:B------:R-:W-:Y:S02]  /*2a050*/  IMAD.U32 R10, RZ, RZ, UR4 ;  /* 0x00000004ff0a7e24 */ /* 0x000fe4000f8e00ff */
[----:B------:R-:W-:Y:S02]  /*2a060*/  IMAD.U32 R11, RZ, RZ, UR5 ;  /* 0x00000005ff0b7e24 */ /* 0x000fe4000f8e00ff */
[----:B------:R-:W-:Y:S02]  /*2a070*/  IMAD.MOV.U32 R8, RZ, RZ, 0x70 ;  /* 0x00000070ff087424 */ /* 0x000fe400078e00ff */
[----:B------:R-:W-:Y:S02]  /*2a080*/  IMAD.MOV.U32 R12, RZ, RZ, 0x1 ;  /* 0x00000001ff0c7424 */ /* 0x000fe400078e00ff */
[----:B------:R-:W-:-:S07]  /*2a090*/  IMAD.MOV.U32 R13, RZ, RZ, RZ ;  /* 0x000000ffff0d7224 */ /* 0x000fce00078e00ff */
[----:B------:R-:W-:-:S07]  /*2a0a0*/  LEPC R20, `(.L_x_12286) ;  /* 0x000000001014794e */ /* 0x000fce0000000000 */
[----:B-1----:R-:W-:Y:S05]  /*2a0b0*/  CALL.ABS.NOINC R2 ;  /* 0x0000000002007343 */ /* 0x002fea0003c00000 */
.L_x_12286:
[----:B------:R-:W-:Y:S05]  /*2a0c0*/  BSYNC B6 ;  /* 0x0000000000067941 */ /* 0x000fea0003800000 */
.L_x_12285:
        /* <DEDUP_REMOVED lines=11> */
[----:B0-----:R-:W-:Y:S02]  /*2a180*/  IMAD.U32 R6, RZ, RZ, UR8 ;  /* 0x00000008ff067e24 */ /* 0x001fe4000f8e00ff */
[----:B------:R-:W-:-:S02]  /*2a190*/  IMAD.U32 R7, RZ, RZ, UR9 ;  /* 0x00000009ff077e24 */ /* 0x000fc4000f8e00ff */
[----:B------:R-:W-:Y:S02]  /*2a1a0*/  IMAD.U32 R10, RZ, RZ, UR4 ;  /* 0x00000004ff0a7e24 */ /* 0x000fe4000f8e00ff */
[----:B------:R-:W-:Y:S02]  /*2a1b0*/  IMAD.U32 R11, RZ, RZ, UR5 ;  /* 0x00000005ff0b7e24 */ /* 0x000fe4000f8e00ff */
[----:B------:R-:W-:Y:S02]  /*2a1c0*/  IMAD.MOV.U32 R8, RZ, RZ, 0x70 ;  /* 0x00000070ff087424 */ /* 0x000fe400078e00ff */
[----:B------:R-:W-:Y:S02]  /*2a1d0*/  IMAD.MOV.U32 R12, RZ, RZ, 0x1 ;  /* 0x00000001ff0c7424 */ /* 0x000fe400078e00ff */
[----:B-1----:R-:W-:-:S07]  /*2a1e0*/  IMAD.MOV.U32 R13, RZ, RZ, RZ ;  /* 0x000000ffff0d7224 */ /* 0x002fce00078e00ff */
[----:B------:R-:W-:-:S07]  /*2a1f0*/  LEPC R20, `(.L_x_12289) ;  /* 0x000000001014794e */ /* 0x000fce0000000000 */
[----:B--2---:R-:W-:Y:S05]  /*2a200*/  CALL.ABS.NOINC R2 ;  /* 0x0000000002007343 */ /* 0x004fea0003c00000 */
.L_x_12289:
        /* <DEDUP_REMOVED lines=15> */
.L_x_12288:
[----:B------:R-:W-:Y:S05]  /*2a300*/  BSYNC B6 ;  /* 0x0000000000067941 */ /* 0x000fea0003800000 */
.L_x_12287:
[----:B------:R-:W1:Y:S01]  /*2a310*/  S2R R2, SR_TID.X ;  /* 0x0000000000027919 */ /* 0x000e620000002100 */
[----:B------:R-:W-:Y:S01]  /*2a320*/  ULDC.64 UR4, c[0x0][0x9f8] ;  /* 0x00027e0000047ab9 */ /* 0x000fe20000000a00 */
[----:B------:R-:W-:Y:S01]  /*2a330*/  IMAD.MOV.U32 R28, RZ, RZ, R19 ;  /* 0x000000ffff1c7224 */ /* 0x000fe200078e0013 */
[----:B------:R-:W-:Y:S01]  /*2a340*/  ISETP.NE.U32.AND P0, PT, RZ, UR4, PT ;  /* 0x00000004ff007c0c */ /* 0x000fe2000bf05070 */
[----:B------:R-:W2:Y:S01]  /*2a350*/  S2R R21, SR_TID.X ;  /* 0x0000000000157919 */ /* 0x000ea20000002100 */
[----:B------:R-:W3:Y:S01]  /*2a360*/  LDC R8, c[0x0][0x430] ;  /* 0x00010c00ff087b82 */ /* 0x000ee20000000800 */
[----:B------:R-:W-:Y:S01]  /*2a370*/  VIADD R0, R32, 0xffffffff ;  /* 0xffffffff20007836 */ /* 0x000fe20000000000 */
[----:B------:R-:W-:Y:S01]  /*2a380*/  ISETP.NE.AND.EX P0, PT, RZ, UR5, PT, P0 ;  /* 0x00000005ff007c0c */ /* 0x000fe2000bf05300 */
[----:B------:R-:W4:Y:S01]  /*2a390*/  S2R R11, SR_TID.X ;  /* 0x00000000000b7919 */ /* 0x000f220000002100 */
[----:B------:R-:W-:Y:S01]  /*2a3a0*/  IMAD.U32 R9, RZ, RZ, UR38 ;  /* 0x00000026ff097e24 */ /* 0x000fe2000f8e00ff */
[----:B------:R-:W-:Y:S01]  /*2a3b0*/  ULDC UR4, c[0x0][0x2f4] ;  /* 0x0000bd0000047ab9 */ /* 0x000fe20000000800 */
[----:B------:R-:W-:Y:S01]  /*2a3c0*/  LOP3.LUT R23, R23, 0xffffffbf, RZ, 0xc0, !PT ;  /* 0xffffffbf17177812 */ /* 0x000fe200078ec0ff */
[----:B------:R-:W-:Y:S01]  /*2a3d0*/  ULDC UR5, c[0x0][0x320] ;  /* 0x0000c80000057ab9 */ /* 0x000fe20000000800 */
[----:B-1----:R-:W-:-:S07]  /*2a3e0*/  LOP3.LUT R20, R2, 0x7f, RZ, 0xc0, !PT ;  /* 0x0000007f02147812 */ /* 0x002fce00078ec0ff */
[----:B------:R-:W1:Y:S01]  /*2a3f0*/  @P0 LDC.64 R2, c[0x0][0x9f8] ;  /* 0x00027e00ff020b82 */ /* 0x000e620000000a00 */
[----:B------:R-:W-:Y:S01]  /*2a400*/  SHF.R.U32.HI R33, RZ, 0x3, R20 ;  /* 0x00000003ff217819 */ /* 0x000fe20000011614 */
[----:B-1----:R-:W-:-:S05]  /*2a410*/  @P0 IMAD.WIDE R2, R19, 0x4, R2 ;  /* 0x0000000413020825 */ /* 0x002fca00078e0202 */
[----:B------:R1:W4:Y:S01]  /*2a420*/  @P0 LDG.E R28, desc[UR42][R2.64] ;  /* 0x0000002a021c0981 */ /* 0x000322000c1e1900 */
[----:B--2---:R-:W-:Y:S01]  /*2a430*/  IMAD.SHL.U32 R20, R21, 0x10, RZ ;  /* 0x0000001015147824 */ /* 0x004fe200078e00ff */
[----:B---3--:R-:W-:Y:S01]  /*2a440*/  ISETP.NE.AND P1, PT, R8, 0x1, PT ;  /* 0x000000010800780c */ /* 0x008fe20003f25270 */
[----:B------:R-:W-:-:S03]  /*2a450*/  IMAD.MOV.U32 R36, RZ, RZ, RZ ;  /* 0x000000ffff247224 */ /* 0x000fc600078e00ff */
[----:B------:R-:W-:-:S05]  /*2a460*/  LOP3.LUT R20, R33, 0x70, R20, 0xf8, !PT ;  /* 0x0000007021147812 */ /* 0x000fca00078ef814 */
[----:B0-----:R-:W-:-:S04]  /*2a470*/  IMAD R6, R0, 0x60, R20 ;  /* 0x0000006000067824 */ /* 0x001fc800078e0214 */
[----:B------:R-:W0:Y:S01]  /*2a480*/  @P1 LDC R10, c[0x0][0x434] ;  /* 0x00010d00ff0a1b82 */ /* 0x000e220000000800 */
[C---:B------:R-:W-:Y:S01]  /*2a490*/  ISETP.GE.AND P0, PT, R6.reuse, R17, PT ;  /* 0x000000110600720c */ /* 0x040fe20003f06270 */
[----:B------:R-:W-:-:S03]  /*2a4a0*/  IMAD.IADD R37, R6, 0x1, R31 ;  /* 0x0000000106257824 */ /* 0x000fc600078e021f */
[----:B------:R-:W-:Y:S01]  /*2a4b0*/  ISETP.GT.U32.OR P0, PT, R20, 0x5f, P0 ;  /* 0x0000005f1400780c */ /* 0x000fe20000704470 */
[----:B------:R-:W-:Y:S02]  /*2a4c0*/  IMAD.MOV.U32 R6, RZ, RZ, R37 ;  /* 0x000000ffff067224 */ /* 0x000fe400078e0025 */
[----:B------:R-:W2:Y:S10]  /*2a4d0*/  @P1 LDC R4, c[0x0][0x438] ;  /* 0x00010e00ff041b82 */ /* 0x000eb40000000800 */
[----:B-1----:R-:W1:Y:S01]  /*2a4e0*/  @!P0 LDC.64 R2, c[0x0][0x428] ;  /* 0x00010a00ff028b82 */ /* 0x002e620000000a00 */
[----:B0-----:R-:W-:-:S05]  /*2a4f0*/  @P1 IMAD.HI.U32 R5, R37, R10, RZ ;  /* 0x0000000a25051227 */ /* 0x001fca00078e00ff */
[----:B--2---:R-:W-:-:S04]  /*2a500*/  @P1 SHF.R.U32.HI R6, RZ, R4, R5 ;  /* 0x00000004ff061219 */ /* 0x004fc80000011605 */
[--C-:B------:R-:W-:Y:S01]  /*2a510*/  @!P0 SHF.R.S32.HI R5, RZ, 0x1f, R6.reuse ;  /* 0x0000001fff058819 */ /* 0x100fe20000011406 */
[----:B------:R-:W-:Y:S01]  /*2a520*/  @!P0 IMAD.MOV.U32 R4, RZ, RZ, R6 ;  /* 0x000000ffff048224 */ /* 0x000fe200078e0006 */
[----:B------:R-:W-:Y:S01]  /*2a530*/  ISETP.NE.AND P2, PT, R9, 0x3, PT ;  /* 0x000000030900780c */ /* 0x000fe20003f45270 */
[C---:B----4-:R-:W-:Y:S02]  /*2a540*/  IMAD.SHL.U32 R9, R11.reuse, 0x8, RZ ;  /* 0x000000080b097824 */ /* 0x050fe400078e00ff */
[----:B------:R-:W-:-:S03]  /*2a550*/  IMAD.SHL.U32 R33, R11, 0x8, RZ ;  /* 0x000000080b217824 */ /* 0x000fc600078e00ff */
[----:B------:R-:W-:Y:S02]  /*2a560*/  LOP3.LUT R9, R9, 0x38, RZ, 0xc0, !PT ;  /* 0x0000003809097812 */ /* 0x000fe400078ec0ff */
[----:B------:R-:W-:-:S04]  /*2a570*/  LOP3.LUT R33, R33, 0x38, RZ, 0xc0, !PT ;  /* 0x0000003821217812 */ /* 0x000fc800078ec0ff */
[----:B------:R-:W-:Y:S02]  /*2a580*/  LOP3.LUT R11, R33, 0x40, RZ, 0xfc, !PT ;  /* 0x00000040210b7812 */ /* 0x000fe400078efcff */
[----:B------:R-:W-:Y:S02]  /*2a590*/  @P2 LOP3.LUT R23, R23, 0x40, RZ, 0xfc, !PT ;  /* 0x0000004017172812 */ /* 0x000fe400078efcff */
[----:B------:R-:W-:Y:S02]  /*2a5a0*/  ISETP.GE.AND P4, PT, R11, UR5, PT ;  /* 0x000000050b007c0c */ /* 0x000fe4000bf86270 */
[----:B------:R-:W-:Y:S02]  /*2a5b0*/  LOP3.LUT R23, R23, 0xfffffffe, RZ, 0xc0, !PT ;  /* 0xfffffffe17177812 */ /* 0x000fe400078ec0ff */
[----:B------:R-:W-:-:S04]  /*2a5c0*/  LOP3.LUT R11, R9, 0x80, RZ, 0xfc, !PT ;  /* 0x00000080090b7812 */ /* 0x000fc800078efcff */
[----:B------:R-:W-:Y:S01]  /*2a5d0*/  ISETP.GE.AND P3, PT, R11, UR5, PT ;  /* 0x000000050b007c0c */ /* 0x000fe2000bf66270 */
[----:B------:R-:W-:Y:S01]  /*2a5e0*/  UMOV UR6, 0xffffffff ;  /* 0xffffffff00067882 */ /* 0x000fe20000000000 */
[----:B------:R-:W-:Y:S01]  /*2a5f0*/  SHF.R.S32.HI R32, RZ, 0x1f, R28 ;  /* 0x0000001fff207819 */ /* 0x000fe2000001141c */
[----:B-1----:R-:W-:-:S04]  /*2a600*/  @!P0 IMAD.WIDE.U32 R4, R28, R2, R4 ;  /* 0x000000021c048225 */ /* 0x002fc800078e0004 */
[----:B------:R-:W-:-:S04]  /*2a610*/  @!P0 IMAD R7, R32, R2, RZ ;  /* 0x0000000220078224 */ /* 0x000fc800078e02ff */
[----:B------:R-:W-:Y:S02]  /*2a620*/  @!P0 IMAD R7, R28, R3, R7 ;  /* 0x000000031c078224 */ /* 0x000fe400078e0207 */
[----:B------:R-:W0:Y:S02]  /*2a630*/  @!P0 LDC.64 R2, c[0x0][0x418] ;  /* 0x00010600ff028b82 */ /* 0x000e240000000a00 */
[----:B------:R-:W-:Y:S01]  /*2a640*/  @!P0 IMAD.IADD R7, R5, 0x1, R7 ;  /* 0x0000000105078824 */ /* 0x000fe200078e0207 */
[----:B0-----:R-:W-:-:S04]  /*2a650*/  @!P0 LEA R2, P1, R4, R2, 0x2 ;  /* 0x0000000204028211 */ /* 0x001fc800078210ff */
[----:B------:R-:W-:Y:S02]  /*2a660*/  @!P0 LEA.HI.X R3, R4, R3, R7, 0x2, P1 ;  /* 0x0000000304038211 */ /* 0x000fe400008f1407 */
[----:B------:R-:W-:-:S03]  /*2a670*/  ISETP.GE.AND P1, PT, R9, UR4, PT ;  /* 0x0000000409007c0c */ /* 0x000fc6000bf26270 */
[----:B------:R0:W5:Y:S01]  /*2a680*/  @!P0 LDG.E R36, desc[UR42][R2.64] ;  /* 0x0000002a02248981 */ /* 0x000162000c1e1900 */
[C---:B------:R-:W-:Y:S01]  /*2a690*/  ISETP.GE.AND P0, PT, R9.reuse, UR5, PT ;  /* 0x0000000509007c0c */ /* 0x040fe2000bf06270 */
[----:B------:R-:W-:Y:S01]  /*2a6a0*/  IMAD.MOV R4, RZ, RZ, -R6 ;  /* 0x000000ffff047224 */ /* 0x000fe200078e0a06 */
[----:B------:R-:W-:-:S03]  /*2a6b0*/  LOP3.LUT R9, R9, 0xc0, RZ, 0xfc, !PT ;  /* 0x000000c009097812 */ /* 0x000fc600078efcff */
[----:B------:R-:W-:-:S04]  /*2a6c0*/  IMAD R37, R8, R4, R37 ;  /* 0x0000000408257224 */ /* 0x000fc800078e0225 */
[----:B------:R-:W-:Y:S02]  /*2a6d0*/  @P1 LOP3.LUT R23, R23, 0x1, RZ, 0xfc, !PT ;  /* 0x0000000117171812 */ /* 0x000fe400078efcff */
[----:B------:R-:W-:Y:S02]  /*2a6e0*/  ISETP.GE.AND P1, PT, R9, UR5, PT ;  /* 0x0000000509007c0c */ /* 0x000fe4000bf26270 */
[----:B------:R-:W-:-:S04]  /*2a6f0*/  LOP3.LUT R23, R23, 0xfffffff7, RZ, 0xc0, !PT ;  /* 0xfffffff717177812 */ /* 0x000fc800078ec0ff */
        /* <DEDUP_REMOVED lines=8> */
.L_x_12455:
[----:B------:R-:W-:Y:S02]  /*2a780*/  SEL R6, RZ, 0x1, P0 ;  /* 0x00000001ff067807 */ /* 0x000fe40000000000 */
[----:B------:R-:W-:Y:S02]  /*2a790*/  ISETP.GT.U32.AND P0, PT, R20, 0x5f, PT ;  /* 0x0000005f1400780c */ /* 0x000fe40003f04070 */
[----:B------:R-:W-:-:S11]  /*2a7a0*/  LOP3.LUT R23, R23, 0xffffffdf, RZ, 0xc0, !PT ;  /* 0xffffffdf17177812 */ /* 0x000fd600078ec0ff */
[----:B------:R-:W-:Y:S01]  /*2a7b0*/  @P0 LOP3.LUT R23, R23, 0x20, RZ, 0xfc, !PT ;  /* 0x0000002017170812 */ /* 0x000fe200078efcff */
[----:B------:R-:W-:Y:S06]  /*2a7c0*/  @!P2 BRA `(.L_x_12291) ;  /* 0x000000000004a947 */ /* 0x000fec0003800000 */
[----:B------:R-:W-:Y:S01]  /*2a7d0*/  BPT.TRAP 0x1 ;  /* 0x000000040000795c */ /* 0x000fe20000300000 */
.L_x_12291:
[----:B------:R-:W-:Y:S01]  /*2a7e0*/  IMAD R17, R0, -0x60, R17 ;  /* 0xffffffa000117824 */ /* 0x000fe200078e0211 */
[----:B------:R-:W-:Y:S01]  /*2a7f0*/  SHF.L.U32 R0, R26, 0x1f, RZ ;  /* 0x0000001f1a007819 */ /* 0x000fe200000006ff */
[----:B------:R-:W-:Y:S01]  /*2a800*/  IMAD R33, R25, 0x8, R22 ;  /* 0x0000000819217824 */ /* 0x000fe200078e0216 */
[----:B------:R-:W-:Y:S03]  /*2a810*/  BSSY B0, `(.L_x_12292) ;  /* 0x0000003000007945 */ /* 0x000fe60003800000 */
[----:B------:R-:W0:Y:S02]  /*2a820*/  SYNCS.PHASECHK.TRANS64.TRYWAIT P0, [R33+URZ+0x22840], R0 ;  /* 0x02284000210075a7 */ /* 0x000e24000800017f */
[----:B0-----:R-:W-:Y:S05]  /*2a830*/  @!P0 BRA `(.L_x_12293) ;  /* 0x0000006000648947 */ /* 0x001fea0003800000 */
.L_x_12456:
[----:B------:R-:W-:Y:S05]  /*2a840*/  BSYNC B0 ;  /* 0x0000000000007941 */ /* 0x000fea0003800000 */
.L_x_12292:
[----:B0-----:R-:W-:Y:S01]  /*2a850*/  SHF.R.S32.HI R0, RZ, 0x1f, R37 ;  /* 0x0000001fff007819 */ /* 0x001fe20000011425 */
[----:B------:R-:W-:Y:S01]  /*2a860*/  ULDC.64 UR4, c[0x0][0x300] ;  /* 0x0000c00000047ab9 */ /* 0x000fe20000000a00 */
[----:B-----5:R-:W-:Y:S01]  /*2a870*/  SHF.R.S32.HI R4, RZ, 0x1f, R36 ;  /* 0x0000001fff047819 */ /* 0x020fe20000011424 */
[----:B------:R-:W-:Y:S01]  /*2a880*/  IMAD.WIDE.U32 R2, R37, UR4, RZ ;  /* 0x0000000425027c25 */ /* 0x000fe2000f8e00ff */
[----:B------:R-:W0:Y:S01]  /*2a890*/  S2R R7, SR_TID.X ;  /* 0x0000000000077919 */ /* 0x000e220000002100 */
[----:B------:R-:W-:Y:S01]  /*2a8a0*/  ULDC.64 UR6, c[0x0][0x2e8] ;  /* 0x0000ba0000067ab9 */ /* 0x000fe20000000a00 */
[----:B------:R-:W-:Y:S01]  /*2a8b0*/  LOP3.LUT P2, RZ, R23, 0x1, RZ, 0xc0, !PT ;  /* 0x0000000117ff7812 */ /* 0x000fe2000784c0ff */
[----:B------:R1:W-:Y:S04]  /*2a8c0*/  STL [R1+0x424], R0 ;  /* 0x0004240001007387 */ /* 0x0003e80000100800 */
        /* <DEDUP_REMOVED lines=14> */
[----:B------:R-:W-:Y:S02]  /*2a9b0*/  UMOV UR4, 0xffffffff ;  /* 0xffffffff00047882 */ /* 0x000fe40000000000 */
[----:B------:R-:W-:Y:S02]  /*2a9c0*/  LEA R0, P0, R2, UR6, 0x1 ;  /* 0x0000000602007c11 */ /* 0x000fe4000f8008ff */
[----:B-1----:R-:W-:Y:S01]  /*2a9d0*/  LOP3.LUT R5, R4, 0x7f, RZ, 0xc0, !PT ;  /* 0x0000007f04057812 */ /* 0x002fe200078ec0ff */
[----:B------:R-:W-:-:S03]  /*2a9e0*/  IMAD R4, R18, UR5, R3 ;  /* 0x0000000512047c24 */ /* 0x000fc6000f8e0203 */
[----:B------:R-:W-:Y:S02]  /*2a9f0*/  SHF.R.U32.HI R5, RZ, 0x3, R5 ;  /* 0x00000003ff057819 */ /* 0x000fe40000011605 */
[----:B------:R-:W-:-:S03]  /*2aa00*/  LEA.HI.X R4, R2, UR7, R4, 0x1, P0 ;  /* 0x0000000702047c11 */ /* 0x000fc600080f0c04 */
[----:B------:R-:W-:Y:S02]  /*2aa10*/  IMAD.IADD R17, R17, 0x1, -R5 ;  /* 0x0000000111117824 */ /* 0x000fe400078e0a05 */
        /* <DEDUP_REMOVED lines=55> */
.L_x_12470:
        /* <DEDUP_REMOVED lines=10> */
.L_x_12295:
        /* <DEDUP_REMOVED lines=11> */
.L_x_12296:
[----:B0-----:R0:W5:Y:S01]  /*2aee0*/  LDL.LU R3, [R1+0x408] ;  /* 0x0004080001037983 */ /* 0x0011620000300800 */
        /* <DEDUP_REMOVED lines=9> */
[----:B------:R-:W-:Y:S01]  /*2af80*/  SEL R34, RZ, 0x8, P0 ;  /* 0x00000008ff227807 */ /* 0x000fe20000000000 */
[----:B------:R-:W-:Y:S01]  /*2af90*/  BSSY B6, `(.L_x_12297) ;  /* 0x0000025000067945 */ /* 0x000fe20003800000 */
[----:B------:R-:W-:-:S02]  /*2afa0*/  IADD3 R0, R2, R0, R6 ;  /* 0x0000000002007210 */ /* 0x000fc40007ffe006 */
[----:B------:R-:W-:-:S03]  /*2afb0*/  ISETP.NE.U32.AND P0, PT, RZ, UR4, PT ;  /* 0x00000004ff007c0c */ /* 0x000fc6000bf05070 */
[----:B------:R-:W-:Y:S01]  /*2afc0*/  IMAD.IADD R34, R0, 0x1, R34 ;  /* 0x0000000100227824 */ /* 0x000fe200078e0222 */
[----:B------:R-:W-:Y:S01]  /*2afd0*/  ISETP.NE.AND.EX P0, PT, RZ, UR5, PT, P0 ;  /* 0x00000005ff007c0c */ /* 0x000fe2000bf05300 */
[----:B------:R-:W-:Y:S01]  /*2afe0*/  VIADD R0, R22, 0x18400 ;  /* 0x0001840016007836 */ /* 0x000fe20000000000 */
[----:B------:R-:W-:Y:S02]  /*2aff0*/  ULDC.64 UR4, c[0x0][0x298] ;  /* 0x0000a60000047ab9 */ /* 0x000fe40000000a00 */
[----:B------:R-:W-:Y:S02]  /*2b000*/  SEL R2, R19, RZ, !P0 ;  /* 0x000000ff13027207 */ /* 0x000fe40004000000 */
[----:B------:R-:W-:Y:S02]  /*2b010*/  LOP3.LUT P1, RZ, R0, 0x3ff, RZ, 0xc0, !PT ;  /* 0x000003ff00ff7812 */ /* 0x000fe4000782c0ff */
[----:B------:R-:W-:Y:S01]  /*2b020*/  SHF.R.S32.HI R0, RZ, 0x1f, R19 ;  /* 0x0000001fff007819 */ /* 0x000fe20000011413 */
[----:B------:R-:W-:Y:S03]  /*2b030*/  STL [R1+0x418], R2 ;  /* 0x0004180201007387 */ /* 0x000fe60000100800 */
[----:B------:R-:W-:-:S05]  /*2b040*/  SEL R0, R0, RZ, !P0 ;  /* 0x000000ff00007207 */ /* 0x000fca0004000000 */
[----:B------:R1:W-:Y:S02]  /*2b050*/  STL [R1+0x42c], R0 ;  /* 0x00042c0001007387 */ /* 0x0003e40000100800 */
[----:B-1---5:R-:W-:-:S05]  /*2b060*/  SHF.R.S32.HI R0, RZ, 0x1f, R3 ;  /* 0x0000001fff007819 */ /* 0x022fca0000011403 */
[----:B------:R-:W-:-:S04]  /*2b070*/  IMAD R0, R0, UR4, RZ ;  /* 0x0000000400007c24 */ /* 0x000fc8000f8e02ff */
[C---:B------:R-:W-:Y:S02]  /*2b080*/  IMAD R0, R3.reuse, UR5, R0 ;  /* 0x0000000503007c24 */ /* 0x040fe4000f8e0200 */
[----:B------:R-:W-:-:S04]  /*2b090*/  IMAD.WIDE.U32 R2, R3, UR4, RZ ;  /* 0x0000000403027c25 */ /* 0x000fc8000f8e00ff */
[----:B------:R-:W-:Y:S01]  /*2b0a0*/  IMAD.IADD R0, R3, 0x1, R0 ;  /* 0x0000000103007824 */ /* 0x000fe200078e0200 */
[----:B------:R1:W-:Y:S04]  /*2b0b0*/  STL.64 [R1+0x410], R2 ;  /* 0x0004100201007387 */ /* 0x0003e80000100a00 */
[----:B------:R1:W-:Y:S01]  /*2b0c0*/  STL [R1+0x408], R0 ;  /* 0x0004080001007387 */ /* 0x0003e20000100800 */
[----:B------:R-:W-:Y:S05]  /*2b0d0*/  @!P1 BRA `(.L_x_12298) ;  /* 0x0000000000409947 */ /* 0x000fea0003800000 */
        /* <DEDUP_REMOVED lines=16> */
.L_x_12298:
[----:B------:R-:W-:Y:S05]  /*2b1e0*/  BSYNC B6 ;  /* 0x0000000000067941 */ /* 0x000fea0003800000 */
.L_x_12297:
[----:B------:R-:W2:Y:S01]  /*2b1f0*/  LDL.LU R21, [R1+0x408] ;  /* 0x0004080001157983 */ /* 0x000ea20000300800 */
[----:B------:R-:W-:Y:S01]  /*2b200*/  ULDC.64 UR4, c[0x0][0x2d8] ;  /* 0x0000b60000047ab9 */ /* 0x000fe20000000a00 */
[----:B------:R-:W3:Y:S02]  /*2b210*/  LDC R7, c[0x0][0x448] ;  /* 0x00011200ff077b82 */ /* 0x000ee40000000800 */
[----:B-1----:R-:W2:Y:S04]  /*2b220*/  LDL.LU.64 R2, [R1+0x410] ;  /* 0x0004100001027983 */ /* 0x002ea80000300a00 */
[----:B------:R-:W4:Y:S04]  /*2b230*/  LDL.LU R0, [R1+0x42c] ;  /* 0x00042c0001007983 */ /* 0x000f280000300800 */
[----:B------:R-:W4:Y:S04]  /*2b240*/  LDL.LU R20, [R1+0x418] ;  /* 0x0004180001147983 */ /* 0x000f280000300800 */
[----:B------:R1:W5:Y:S01]  /*2b250*/  LDL R8, [R1+0x404] ;  /* 0x0004040001087983 */ /* 0x0003620000100800 */
[----:B---3--:R-:W-:-:S13]  /*2b260*/  ISETP.NE.AND P0, PT, R7, 0x1, PT ;  /* 0x000000010700780c */ /* 0x008fda0003f05270 */
[----:B------:R-:W3:Y:S01]  /*2b270*/  @P0 LDC R6, c[0x0][0x44c] ;  /* 0x00011300ff060b82 */ /* 0x000ee20000000800 */
[----:B--2---:R-:W-:Y:S02]  /*2b280*/  IMAD.MOV.U32 R3, RZ, RZ, R21 ;  /* 0x000000ffff037224 */ /* 0x004fe400078e0015 */
[----:B------:R-:W2:Y:S01]  /*2b290*/  S2R R21, SR_TID.X ;  /* 0x0000000000157919 */ /* 0x000ea20000002100 */
[----:B------:R-:W-:-:S04]  /*2b2a0*/  IMAD.WIDE.U32 R2, R18, UR4, R2 ;  /* 0x0000000412027c25 */ /* 0x000fc8000f8e0002 */
[----:B------:R-:W-:Y:S01]  /*2b2b0*/  IMAD R3, R18, UR5, R3 ;  /* 0x0000000512037c24 */ /* 0x000fe2000f8e0203 */
[----:B------:R-:W-:Y:S02]  /*2b2c0*/  ULDC.64 UR4, c[0x0][0x2e0] ;  /* 0x0000b80000047ab9 */ /* 0x000fe40000000a00 */
[----:B----4-:R-:W-:Y:S02]  /*2b2d0*/  IMAD R0, R0, UR4, RZ ;  /* 0x0000000400007c24 */ /* 0x010fe4000f8e02ff */
[----:B------:R-:W-:-:S04]  /*2b2e0*/  IMAD.WIDE.U32 R2, R20, UR4, R2 ;  /* 0x0000000414027c25 */ /* 0x000fc8000f8e0002 */
[----:B------:R-:W-:Y:S01]  /*2b2f0*/  IMAD R0, R20, UR5, R0 ;  /* 0x0000000514007c24 */ /* 0x000fe2000f8e0200 */
[----:B------:R-:W4:Y:S01]  /*2b300*/  S2R R10, SR_TID.X ;  /* 0x00000000000a7919 */ /* 0x000f220000002100 */
[----:B------:R-:W-:Y:S02]  /*2b310*/  ULDC.64 UR4, c[0x0][0x2d0] ;  /* 0x0000b40000047ab9 */ /* 0x000fe40000000a00 */
[----:B------:R-:W-:Y:S01]  /*2b320*/  IMAD.IADD R3, R3, 0x1, R0 ;  /* 0x0000000103037824 */ /* 0x000fe200078e0200 */
[----:B------:R-:W0:Y:S01]  /*2b330*/  S2R R20, SR_TID.X ;  /* 0x0000000000147919 */ /* 0x000e220000002100 */
[----:B------:R-:W1:Y:S01]  /*2b340*/  @P0 LDC R0, c[0x0][0x450] ;  /* 0x00011400ff000b82 */ /* 0x000e620000000800 */
[----:B--2---:R-:W-:-:S04]  /*2b350*/  LOP3.LUT R21, R21, 0x7f, RZ, 0xc0, !PT ;  /* 0x0000007f15157812 */ /* 0x004fc800078ec0ff */
[----:B------:R-:W-:Y:S01]  /*2b360*/  SHF.R.U32.HI R21, RZ, 0x3, R21 ;  /* 0x00000003ff157819 */ /* 0x000fe20000011615 */
[----:B0-----:R-:W-:-:S05]  /*2b370*/  IMAD.SHL.U32 R20, R20, 0x10, RZ ;  /* 0x0000001014147824 */ /* 0x001fca00078e00ff */
[----:B------:R-:W-:-:S05]  /*2b380*/  LOP3.LUT R20, R21, 0x70, R20, 0xf8, !PT ;  /* 0x0000007015147812 */ /* 0x000fca00078ef814 */
[----:B------:R-:W-:Y:S02]  /*2b390*/  IMAD.IADD R5, R20, 0x1, R35 ;  /* 0x0000000114057824 */ /* 0x000fe400078e0223 */
[----:B------:R0:W5:Y:S02]  /*2b3a0*/  LDL R20, [R1+0x400] ;  /* 0x0004000001147983 */ /* 0x0001640000100800 */
[----:B---3--:R-:W-:-:S04]  /*2b3b0*/  @P0 IMAD.HI.U32 R6, R5, R6, RZ ;  /* 0x0000000605060227 */ /* 0x008fc800078e00ff */
[----:B------:R-:W-:Y:S01]  /*2b3c0*/  IMAD.MOV.U32 R4, RZ, RZ, R5 ;  /* 0x000000ffff047224 */ /* 0x000fe200078e0005 */
[----:B-1----:R-:W-:-:S05]  /*2b3d0*/  @P0 SHF.R.U32.HI R4, RZ, R0, R6 ;  /* 0x00000000ff040219 */ /* 0x002fca0000011606 */
        /* <DEDUP_REMOVED lines=13> */
[----:B----4-:R-:W-:Y:S01]  /*2b4b0*/  IMAD.SHL.U32 R9, R10, 0x8, RZ ;  /* 0x000000080a097824 */ /* 0x010fe200078e00ff */
[C---:B------:R-:W-:Y:S01]  /*2b4c0*/  LEA R0, P0, R2.reuse, UR4, 0x1 ;  /* 0x0000000402007c11 */ /* 0x040fe2000f8008ff */
[----:B------:R-:W-:Y:S01]  /*2b4d0*/  IMAD.IADD R4, R3, 0x1, R4 ;  /* 0x0000000103047824 */ /* 0x000fe200078e0204 */
[----:B------:R-:W-:Y:S02]  /*2b4e0*/  ULDC UR4, c[0x0][0x2b8] ;  /* 0x0000ae0000047ab9 */ /* 0x000fe40000000800 */
[----:B------:R-:W-:Y:S02]  /*2b4f0*/  LOP3.LUT R9, R9, 0x38, RZ, 0xc0, !PT ;  /* 0x0000003809097812 */ /* 0x000fe400078ec0ff */
[----:B------:R-:W-:Y:S01]  /*2b500*/  LEA.HI.X R4, R2, UR5, R4, 0x1, P0 ;  /* 0x0000000502047c11 */ /* 0x000fe200080f0c04 */
[----:B------:R-:W-:Y:S01]  /*2b510*/  UMOV UR5, 0xffffffff ;  /* 0xffffffff00057882 */ /* 0x000fe20000000000 */
[----:B------:R-:W-:-:S02]  /*2b520*/  LOP3.LUT R21, R10, 0x7f, RZ, 0xc0, !PT ;  /* 0x0000007f0a157812 */ /* 0x000fc400078ec0ff */
[----:B------:R-:W-:Y:S02]  /*2b530*/  ISETP.GE.AND P1, PT, R9, UR4, PT ;  /* 0x0000000409007c0c */ /* 0x000fe4000bf26270 */
[----:B------:R-:W-:Y:S01]  /*2b540*/  SHF.R.U32.HI R10, RZ, 0x3, R21 ;  /* 0x00000003ff0a7819 */ /* 0x000fe20000011615 */
[----:B0-----:R-:W-:Y:S10]  /*2b550*/  BRA.DIV UR5, `(.L_x_12299) ;  /* 0x0000005e05307947 */ /* 0x001ff4000b800000 */
        /* <DEDUP_REMOVED lines=74> */
.L_x_12487:
        /* <DEDUP_REMOVED lines=10> */
.L_x_12300:
        /* <DEDUP_REMOVED lines=18> */
.L_x_12488:
[----:B------:R-:W-:Y:S05]  /*2bbc0*/  BSYNC B0 ;  /* 0x0000000000007941 */ /* 0x000fea0003800000 */
.L_x_12301:
[----:B------:R-:W-:-:S05]  /*2bbd0*/  IMAD.U32 R0, RZ, RZ, UR38 ;  /* 0x00000026ff007e24 */ /* 0x000fca000f8e00ff */
[----:B------:R-:W-:-:S13]  /*2bbe0*/  ISETP.NE.AND P0, PT, R0, 0x3, PT ;  /* 0x000000030000780c */ /* 0x000fda0003f05270 */
[----:B------:R-:W-:Y:S05]  /*2bbf0*/  @!P0 BRA `(.L_x_12303) ;  /* 0x0000000000048947 */ /* 0x000fea0003800000 */
[----:B------:R-:W-:Y:S01]  /*2bc00*/  BPT.TRAP 0x1 ;  /* 0x000000040000795c */ /* 0x000fe20000300000 */
.L_x_12303:
[----:B------:R-:W-:Y:S01]  /*2bc10*/  SHF.L.U32 R0, R26, 0x1f, RZ ;  /* 0x0000001f1a007819 */ /* 0x000fe200000006ff */
[----:B------:R-:W-:Y:S03]  /*2bc20*/  BSSY B0, `(.L_x_12304) ;  /* 0x0000003000007945 */ /* 0x000fe60003800000 */
[----:B------:R-:W1:Y:S02]  /*2bc30*/  SYNCS.PHASECHK.TRANS64.TRYWAIT P0, [R33+URZ+0x22860], R0 ;  /* 0x02286000210075a7 */ /* 0x000e64000800017f */
[----:B-1----:R-:W-:Y:S05]  /*2bc40*/  @!P0 BRA `(.L_x_12305) ;  /* 0x00000060002c8947 */ /* 0x002fea0003800000 */
.L_x_12489:
[----:B------:R-:W-:Y:S05]  /*2bc50*/  BSYNC B0 ;  /* 0x0000000000007941 */ /* 0x000fea0003800000 */
.L_x_12304:
        /* <DEDUP_REMOVED lines=93> */
.L_x_12503:
[C---:B------:R-:W-:Y:S02]  /*2c230*/  ISETP.LT.OR P3, PT, R17.reuse, 0x51, P3 ;  /* 0x000000511100780c */ /* 0x040fe40001f61670 */
[C---:B------:R-:W-:Y:S02]  /*2c240*/  ISETP.LT.OR P2, PT, R17.reuse, 0x51, !P2 ;  /* 0x000000511100780c */ /* 0x040fe40005741670 */
[C---:B------:R-:W-:Y:S02]  /*2c250*/  ISETP.LT.OR P1, PT, R17.reuse, 0x51, !P1 ;  /* 0x000000511100780c */ /* 0x040fe40004f21670 */
        /* <DEDUP_REMOVED lines=12> */
.L_x_12307:
        /* <DEDUP_REMOVED lines=11> */
.L_x_12308:
[----:B------:R-:W2:Y:S01]  /*2c3d0*/  LDL.LU R2, [R1+0x41c] ;  /* 0x00041c0001027983 */ /* 0x000ea20000300800 */
[----:B------:R0:W-:Y:S01]  /*2c3e0*/  SYNCS.ARRIVE.TRANS64.A1T0 RZ, [R33+URZ+0x22850], RZ ;  /* 0x022850ff21ff79a7 */ /* 0x0001e2000810003f */
[----:B------:R-:W-:Y:S01]  /*2c3f0*/  BSSY B0, `(.L_x_12309) ;  /* 0x00000dc000007945 */ /* 0x000fe20003800000 */
[----:B--2---:R-:W-:-:S05]  /*2c400*/  VIADD R10, R2, 0xfffffffe ;  /* 0xfffffffe020a7836 */ /* 0x004fca0000000000 */
[----:B------:R-:W-:-:S13]  /*2c410*/  ISETP.GE.AND P0, PT, R10, R30, PT ;  /* 0x0000001e0a00720c */ /* 0x000fda0003f06270 */
[----:B0-----:R-:W-:Y:S05]  /*2c420*/  @!P0 BRA `(.L_x_12310) ;  /* 0x0000000c00608947 */ /* 0x001fea0003800000 */
.L_x_12323:
[----:B0-----:R-:W0:Y:S01]  /*2c430*/  S2R R2, SR_TID.X ;  /* 0x0000000000027919 */ /* 0x001e220000002100 */
[----:B------:R-:W1:Y:S01]  /*2c440*/  LDC R8, c[0x0][0x430] ;  /* 0x00010c00ff087b82 */ /* 0x000e620000000800 */
[----:B------:R-:W-:Y:S01]  /*2c450*/  IMAD R9, R10, 0x60, R31 ;  /* 0x000000600a097824 */ /* 0x000fe200078e021f */
[----:B--2---:R-:W2:Y:S01]  /*2c460*/  S2R R3, SR_TID.X ;  /* 0x0000000000037919 */ /* 0x004ea20000002100 */
        /* <DEDUP_REMOVED lines=12> */
[----:B---3--:R-:W3:Y:S01]  /*2c530*/  @!P1 LDC.64 R6, c[0x0][0x418] ;  /* 0x00010600ff069b82 */ /* 0x008ee20000000a00 */
[----:B-1----:R-:W-:-:S05]  /*2c540*/  @P0 IMAD.HI.U32 R2, R9, R2, RZ ;  /* 0x0000000209020227 */ /* 0x002fca00078e00ff */
[----:B0-----:R-:W-:-:S04]  /*2c550*/  @P0 SHF.R.U32.HI R11, RZ, R3, R2 ;  /* 0x00000003ff0b0219 */ /* 0x001fc80000011602 */
[----:B------:R-:W-:Y:S01]  /*2c560*/  @!P1 SHF.R.S32.HI R3, RZ, 0x1f, R11 ;  /* 0x0000001fff039819 */ /* 0x000fe2000001140b */
[----:B--2---:R-:W-:-:S04]  /*2c570*/  @!P1 IMAD R2, R32, R4, RZ ;  /* 0x0000000420029224 */ /* 0x004fc800078e02ff */
[----:B------:R-:W-:Y:S02]  /*2c580*/  @!P1 IMAD R5, R28, R5, R2 ;  /* 0x000000051c059224 */ /* 0x000fe400078e0202 */
[----:B------:R-:W-:-:S04]  /*2c590*/  @!P1 IMAD.MOV.U32 R2, RZ, RZ, R11 ;  /* 0x000000ffff029224 */ /* 0x000fc800078e000b */
[----:B------:R-:W-:-:S04]  /*2c5a0*/  @!P1 IMAD.WIDE.U32 R2, R28, R4, R2 ;  /* 0x000000041c029225 */ /* 0x000fc800078e0002 */
[----:B------:R-:W-:Y:S01]  /*2c5b0*/  @!P1 IMAD.IADD R5, R5, 0x1, R3 ;  /* 0x0000000105059824 */ /* 0x000fe200078e0203 */
[C---:B---3--:R-:W-:Y:S01]  /*2c5c0*/  @!P1 LEA R6, P0, R2.reuse, R6, 0x2 ;  /* 0x0000000602069211 */ /* 0x048fe200078010ff */
[----:B------:R-:W-:Y:S02]  /*2c5d0*/  IMAD.MOV.U32 R4, RZ, RZ, RZ ;  /* 0x000000ffff047224 */ /* 0x000fe400078e00ff */
[----:B------:R-:W-:Y:S01]  /*2c5e0*/  IMAD.U32 R12, RZ, RZ, UR38 ;  /* 0x00000026ff0c7e24 */ /* 0x000fe2000f8e00ff */
[----:B------:R-:W-:Y:S02]  /*2c5f0*/  @!P1 LEA.HI.X R7, R2, R7, R5, 0x2, P0 ;  /* 0x0000000702079211 */ /* 0x000fe400000f1405 */
[----:B------:R-:W-:-:S03]  /*2c600*/  ISETP.NE.AND P0, PT, R25, 0x2, PT ;  /* 0x000000021900780c */ /* 0x000fc60003f05270 */
[----:B------:R0:W5:Y:S01]  /*2c610*/  @!P1 LDG.E R4, desc[UR42][R6.64] ;  /* 0x0000002a06049981 */ /* 0x000162000c1e1900 */
[----:B------:R-:W-:Y:S02]  /*2c620*/  ISETP.NE.AND P1, PT, R12, 0x3, PT ;  /* 0x000000030c00780c */ /* 0x000fe40003f25270 */
[----:B------:R-:W-:Y:S01]  /*2c630*/  SEL R3, RZ, 0x1, P0 ;  /* 0x00000001ff037807 */ /* 0x000fe20000000000 */
[----:B------:R-:W-:Y:S01]  /*2c640*/  IMAD.MOV R5, RZ, RZ, -R11 ;  /* 0x000000ffff057224 */ /* 0x000fe200078e0a0b */
[----:B------:R-:W-:Y:S05]  /*2c650*/  YIELD ;  /* 0x0000000000007946 */ /* 0x000fea0003800000 */
[----:B------:R-:W-:Y:S01]  /*2c660*/  LOP3.LUT R26, R26, R3, RZ, 0x3c, !PT ;  /* 0x000000031a1a7212 */ /* 0x000fe200078e3cff */
[----:B------:R-:W-:Y:S01]  /*2c670*/  IMAD.MOV.U32 R3, RZ, RZ, R10 ;  /* 0x000000ffff037224 */ /* 0x000fe200078e000a */
[----:B------:R-:W-:Y:S01]  /*2c680*/  SEL R25, R25, RZ, P0 ;  /* 0x000000ff19197207 */ /* 0x000fe20000000000 */
[----:B------:R-:W-:-:S02]  /*2c690*/  IMAD R5, R8, R5, R9 ;  /* 0x0000000508057224 */ /* 0x000fc400078e0209 */
[----:B------:R-:W-:Y:S01]  /*2c6a0*/  VIADD R10, R10, 0xffffffff ;  /* 0xffffffff0a0a7836 */ /* 0x000fe20000000000 */
[----:B------:R-:W-:Y:S01]  /*2c6b0*/  ISETP.GT.AND P2, PT, R3, R30, PT ;  /* 0x0000001e0300720c */ /* 0x000fe20003f44270 */
[----:B0-----:R-:W-:-:S12]  /*2c6c0*/  @!P1 BRA `(.L_x_12311) ;  /* 0x0000000000049947 */ /* 0x001fd80003800000 */
[----:B------:R-:W-:Y:S01]  /*2c6d0*/  BPT.TRAP 0x1 ;  /* 0x000000040000795c */ /* 0x000fe20000300000 */
.L_x_12311:
[----:B------:R-:W-:Y:S01]  /*2c6e0*/  IMAD R6, R25, 0x8, R22 ;  /* 0x0000000819067824 */ /* 0x000fe200078e0216 */
[----:B------:R-:W-:Y:S01]  /*2c6f0*/  SHF.L.U32 R21, R26, 0x1f, RZ ;  /* 0x0000001f1a157819 */ /* 0x000fe200000006ff */
[----:B------:R-:W-:Y:S01]  /*2c700*/  BSSY B1, `(.L_x_12312) ;  /* 0x0000004000017945 */ /* 0x000fe20003800000 */
[----:B------:R-:W-:Y:S02]  /*2c710*/  SHF.R.S32.HI R17, RZ, 0x1f, R5 ;  /* 0x0000001fff117819 */ /* 0x000fe40000011405 */
[----:B------:R-:W0:Y:S02]  /*2c720*/  SYNCS.PHASECHK.TRANS64.TRYWAIT P0, [R6+URZ+0x22840], R21 ;  /* 0x02284015060075a7 */ /* 0x000e24000800017f */
[----:B0-----:R-:W-:Y:S05]  /*2c730*/  @!P0 BRA `(.L_x_12313) ;  /* 0x0000005c00cc8947 */ /* 0x001fea0003800000 */
.L_x_12504:
[----:B------:R-:W-:Y:S05]  /*2c740*/  BSYNC B1 ;  /* 0x0000000000017941 */ /* 0x000fea0003800000 */
.L_x_12312:
        /* <DEDUP_REMOVED lines=50> */
.L_x_12518:
        /* <DEDUP_REMOVED lines=8> */
.L_x_12315:
        /* <DEDUP_REMOVED lines=11> */
.L_x_12316:
[----:B------:R2:W-:Y:S01]  /*2cba0*/  SYNCS.ARRIVE.TRANS64.A1T0 RZ, [R6+URZ+0x22830], RZ ;  /* 0x022830ff06ff79a7 */ /* 0x0005e2000810003f */
[----:B------:R-:W-:Y:S05]  /*2cbb0*/  @!P3 BRA `(.L_x_12317) ;  /* 0x000000000004b947 */ /* 0x000fea0003800000 */
[----:B------:R-:W-:Y:S01]  /*2cbc0*/  BPT.TRAP 0x1 ;  /* 0x000000040000795c */ /* 0x000fe20000300000 */
.L_x_12317:
[----:B------:R-:W3:Y:S01]  /*2cbd0*/  SYNCS.PHASECHK.TRANS64.TRYWAIT P0, [R6+URZ+0x22860], R21 ;  /* 0x02286015060075a7 */ /* 0x000ee2000800017f */
[----:B------:R-:W-:Y:S04]  /*2cbe0*/  BSSY B1, `(.L_x_12318) ;  /* 0x0000002000017945 */ /* 0x000fe80003800000 */
[----:B---3--:R-:W-:Y:S05]  /*2cbf0*/  @!P0 BRA `(.L_x_12319) ;  /* 0x0000006000548947 */ /* 0x008fea0003800000 */
.L_x_12519:
[----:B------:R-:W-:Y:S05]  /*2cc00*/  BSYNC B1 ;  /* 0x0000000000017941 */ /* 0x000fea0003800000 */
.L_x_12318:
[----:B------:R-:W-:Y:S01]  /*2cc10*/  ULDC.64 UR4, c[0x0][0x328] ;  /* 0x0000ca0000047ab9 */ /* 0x000fe20000000a00 */
[----:B------:R-:W-:Y:S01]  /*2cc20*/  ULDC.64 UR6, c[0x0][0x318] ;  /* 0x0000c60000067ab9 */ /* 0x000fe20000000a00 */
[----:B------:R-:W-:Y:S01]  /*2cc30*/  IMAD R2, R17, UR4, RZ ;  /* 0x0000000411027c24 */ /* 0x000fe2000f8e02ff */
[C---:B------:R-:W-:Y:S02]  /*2cc40*/  LOP3.LUT P5, RZ, R23.reuse, 0x10, RZ, 0xc0, !PT ;  /* 0x0000001017ff7812 */ /* 0x040fe400078ac0ff */
        /* <DEDUP_REMOVED lines=16> */
[----:B-1----:R-:W-:-:S04]  /*2cd50*/  LEA R8, P0, R2, UR6, 0x1 ;  /* 0x0000000602087c11 */ /* 0x002fc8000f8008ff */
[----:B------:R-:W-:Y:S01]  /*2cd60*/  LEA.HI.X R9, R2, UR7, R9, 0x1, P0 ;  /* 0x0000000702097c11 */ /* 0x000fe200080f0c09 */
[----:B------:R-:W-:Y:S08]  /*2cd70*/  BRA.DIV UR4, `(.L_x_12320) ;  /* 0x0000006204087947 */ /* 0x000ff0000b800000 */
[----:B------:R-:W1:Y:S01]  /*2cd80*/  SHFL.IDX PT, R14, R8, RZ, 0x181f ;  /* 0x00181fff080e7589 */ /* 0x000e6200000e0000 */
[----:B------:R-:W-:-:S03]  /*2cd90*/  IMAD R7, R7, 0x2, R22 ;  /* 0x0000000207077824 */ /* 0x000fc600078e0216 */
[----:B------:R-:W4:Y:S04]  /*2cda0*/  SHFL.IDX PT, R3, R9, RZ, 0x181f ;  /* 0x00181fff09037589 */ /* 0x000f2800000e0000 */
[----:B------:R-:W-:Y:S04]  /*2cdb0*/  SHFL.IDX PT, R5, R9, 0x1, 0x181f ;  /* 0x00381f0009057f89 */ /* 0x000fe800000e0000 */
[----:B------:R-:W-:Y:S01]  /*2cdc0*/  SHFL.IDX PT, R17, R9, 0x2, 0x181f ;  /* 0x00581f0009117f89 */ /* 0x000fe200000e0000 */
[----:B-1----:R-:W-:-:S03]  /*2cdd0*/  IADD3 R2, P0, R14, R0, RZ ;  /* 0x000000000e027210 */ /* 0x002fc60007f1e0ff */
[----:B------:R-:W1:Y:S02]  /*2cde0*/  SHFL.IDX PT, R14, R8, 0x1, 0x181f ;  /* 0x00381f00080e7f89 */ /* 0x000e6400000e0000 */
[----:B----4-:R-:W-:-:S05]  /*2cdf0*/  IMAD.X R3, RZ, RZ, R3, P0 ;  /* 0x000000ffff037224 */ /* 0x010fca00000e0603 */
[----:B------:R-:W-:Y:S04]  /*2ce00*/  LDGSTS.E.BYPASS.LTC128B.128 [R7+0x400], desc[UR42][R2.64], !P5 ;  /* 0x0040000002077fae */ /* 0x000fe8000e901d6a */
[----:B------:R-:W-:Y:S04]  /*2ce10*/  LDGSTS.E.BYPASS.LTC128B.128 [R7+0x3400], desc[UR42][R2.64+0x80], !P4 ;  /* 0x0340008002077fae */ /* 0x000fe8000e101d6a */
[----:B------:R-:W-:Y:S04]  /*2ce20*/  LDGSTS.E.BYPASS.LTC128B.128 [R7+0x6400], desc[UR42][R2.64+0x100], !P3 ;  /* 0x0640010002077fae */ /* 0x000fe8000d901d6a */
[----:B------:R4:W-:Y:S01]  /*2ce30*/  LDGSTS.E.BYPASS.LTC128B.128 [R7+0x9400], desc[UR42][R2.64+0x180], !P1 ;  /* 0x0940018002077fae */ /* 0x0009e2000c901d6a */
[----:B-1----:R-:W-:-:S03]  /*2ce40*/  IADD3 R4, P0, R14, R0, RZ ;  /* 0x000000000e047210 */ /* 0x002fc60007f1e0ff */
[----:B------:R-:W4:Y:S02]  /*2ce50*/  SHFL.IDX PT, R14, R8, 0x2, 0x181f ;  /* 0x00581f00080e7f89 */ /* 0x000f2400000e0000 */
[----:B------:R-:W-:-:S05]  /*2ce60*/  IMAD.X R5, RZ, RZ, R5, P0 ;  /* 0x000000ffff057224 */ /* 0x000fca00000e0605 */
[----:B------:R-:W-:Y:S04]  /*2ce70*/  LDGSTS.E.BYPASS.LTC128B.128 [R7+0xc00], desc[UR42][R4.64], !P5 ;  /* 0x00c0000004077fae */ /* 0x000fe8000e901d6a */
[----:B------:R-:W-:Y:S04]  /*2ce80*/  LDGSTS.E.BYPASS.LTC128B.128 [R7+0x3c00], desc[UR42][R4.64+0x80], !P4 ;  /* 0x03c0008004077fae */ /* 0x000fe8000e101d6a */
[----:B------:R-:W-:Y:S04]  /*2ce90*/  LDGSTS.E.BYPASS.LTC128B.128 [R7+0x6c00], desc[UR42][R4.64+0x100], !P3 ;  /* 0x06c0010004077fae */ /* 0x000fe8000d901d6a */
[----:B------:R1:W-:Y:S01]  /*2cea0*/  LDGSTS.E.BYPASS.LTC128B.128 [R7+0x9c00], desc[UR42][R4.64+0x180], !P1 ;  /* 0x09c0018004077fae */ /* 0x0003e2000c901d6a */
[----:B----4-:R-:W-:-:S03]  /*2ceb0*/  IADD3 R2, P0, R14, R0, RZ ;  /* 0x000000000e027210 */ /* 0x010fc60007f1e0ff */
[----:B------:R-:W4:Y:S02]  /*2cec0*/  SHFL.IDX PT, R14, R8, 0x3, 0x181f ;  /* 0x00781f00080e7f89 */ /* 0x000f2400000e0000 */
[----:B------:R-:W-:Y:S02]  /*2ced0*/  IMAD.X R3, RZ, RZ, R17, P0 ;  /* 0x000000ffff037224 */ /* 0x000fe400000e0611 */
[----:B------:R-:W-:Y:S04]  /*2cee0*/  SHFL.IDX PT, R17, R9, 0x4, 0x181f ;  /* 0x00981f0009117f89 */ /* 0x000fe800000e0000 */
[----:B-1----:R-:W1:Y:S04]  /*2cef0*/  SHFL.IDX PT, R5, R9, 0x3, 0x181f ;  /* 0x00781f0009057f89 */ /* 0x002e6800000e0000 */
[----:B------:R-:W-:Y:S04]  /*2cf00*/  LDGSTS.E.BYPASS.LTC128B.128 [R7+0x1400], desc[UR42][R2.64], !P5 ;  /* 0x0140000002077fae */ /* 0x000fe8000e901d6a */
[----:B------:R-:W-:Y:S04]  /*2cf10*/  LDGSTS.E.BYPASS.LTC128B.128 [R7+0x4400], desc[UR42][R2.64+0x80], !P4 ;  /* 0x0440008002077fae */ /* 0x000fe8000e101d6a */
[----:B------:R-:W-:Y:S01]  /*2cf20*/  LDGSTS.E.BYPASS.LTC128B.128 [R7+0x7400], desc[UR42][R2.64+0x100], !P3 ;  /* 0x0740010002077fae */ /* 0x000fe2000d901d6a */
[----:B----4-:R-:W-:-:S03]  /*2cf30*/  IADD3 R4, P0, R14, R0, RZ ;  /* 0x000000000e047210 */ /* 0x010fc60007f1e0ff */
[----:B------:R4:W-:Y:S04]  /*2cf40*/  LDGSTS.E.BYPASS.LTC128B.128 [R7+0xa400], desc[UR42][R2.64+0x180], !P1 ;  /* 0x0a40018002077fae */ /* 0x0009e8000c901d6a */
[----:B------:R-:W4:Y:S01]  /*2cf50*/  SHFL.IDX PT, R14, R8, 0x4, 0x181f ;  /* 0x00981f00080e7f89 */ /* 0x000f2200000e0000 */
[----:B-1----:R-:W-:-:S03]  /*2cf60*/  IMAD.X R5, RZ, RZ, R5, P0 ;  /* 0x000000ffff057224 */ /* 0x002fc600000e0605 */
[----:B------:R-:W1:Y:S04]  /*2cf70*/  SHFL.IDX PT, R9, R9, 0x5, 0x181f ;  /* 0x00b81f0009097f89 */ /* 0x000e6800000e0000 */
[----:B------:R0:W-:Y:S04]  /*2cf80*/  LDGSTS.E.BYPASS.LTC128B.128 [R7+0x1c00], desc[UR42][R4.64], !P5 ;  /* 0x01c0000004077fae */ /* 0x0001e8000e901d6a */
[----:B------:R0:W-:Y:S04]  /*2cf90*/  LDGSTS.E.BYPASS.LTC128B.128 [R7+0x4c00], desc[UR42][R4.64+0x80], !P4 ;  /* 0x04c0008004077fae */ /* 0x0001e8000e101d6a */
[----:B------:R0:W-:Y:S04]  /*2cfa0*/  LDGSTS.E.BYPASS.LTC128B.128 [R7+0x7c00], desc[UR42][R4.64+0x100], !P3 ;  /* 0x07c0010004077fae */ /* 0x0001e8000d901d6a */
[----:B------:R0:W-:Y:S01]  /*2cfb0*/  LDGSTS.E.BYPASS.LTC128B.128 [R7+0xac00], desc[UR42][R4.64+0x180], !P1 ;  /* 0x0ac0018004077fae */ /* 0x0001e2000c901d6a */
[----:B----4-:R-:W-:-:S03]  /*2cfc0*/  IADD3 R2, P0, R14, R0, RZ ;  /* 0x000000000e027210 */ /* 0x010fc60007f1e0ff */
[----:B------:R0:W4:Y:S02]  /*2cfd0*/  SHFL.IDX PT, R14, R8, 0x5, 0x181f ;  /* 0x00b81f00080e7f89 */ /* 0x00012400000e0000 */
[----:B------:R-:W-:-:S05]  /*2cfe0*/  IMAD.X R3, RZ, RZ, R17, P0 ;  /* 0x000000ffff037224 */ /* 0x000fca00000e0611 */
[----:B------:R0:W-:Y:S04]  /*2cff0*/  LDGSTS.E.BYPASS.LTC128B.128 [R7+0x2400], desc[UR42][R2.64], !P5 ;  /* 0x0240000002077fae */ /* 0x0001e8000e901d6a */
[----:B------:R0:W-:Y:S04]  /*2d000*/  LDGSTS.E.BYPASS.LTC128B.128 [R7+0x5400], desc[UR42][R2.64+0x80], !P4 ;  /* 0x0540008002077fae */ /* 0x0001e8000e101d6a */
[----:B------:R0:W-:Y:S04]  /*2d010*/  LDGSTS.E.BYPASS.LTC128B.128 [R7+0x8400], desc[UR42][R2.64+0x100], !P3 ;  /* 0x0840010002077fae */ /* 0x0001e8000d901d6a */
[----:B-1----:R0:W-:Y:S02]  /*2d020*/  LDGSTS.E.BYPASS.LTC128B.128 [R7+0xb400], desc[UR42][R2.64+0x180], !P1 ;  /* 0x0b40018002077fae */ /* 0x0021e4000c901d6a */
.L_x_12533:
[----:B0---4-:R-:W-:-:S05]  /*2d030*/  IADD3 R2, P0, R14, R0, RZ ;  /* 0x000000000e027210 */ /* 0x011fca0007f1e0ff */
        /* <DEDUP_REMOVED lines=10> */
.L_x_12321:
        /* <DEDUP_REMOVED lines=11> */
.L_x_12322:
[----:B------:R0:W-:Y:S01]  /*2d190*/  SYNCS.ARRIVE.TRANS64.A1T0 RZ, [R6+URZ+0x22850], RZ ;  /* 0x022850ff06ff79a7 */ /* 0x0001e2000810003f */
[----:B------:R-:W-:Y:S05]  /*2d1a0*/  @P2 BRA `(.L_x_12323) ;  /* 0xfffffff000a02947 */ /* 0x000fea000383ffff */
.L_x_12310:
[----:B------:R-:W-:Y:S05]  /*2d1b0*/  BSYNC B0 ;  /* 0x0000000000007941 */ /* 0x000fea0003800000 */
.L_x_12309:
[----:B------:R-:W1:Y:S01]  /*2d1c0*/  S2R R2, SR_TID.X ;  /* 0x0000000000027919 */ /* 0x000e620000002100 */
[----:B------:R-:W-:Y:S01]  /*2d1d0*/  VIADD R25, R25, 0x1 ;  /* 0x0000000119197836 */ /* 0x000fe20000000000 */
[----:B------:R-:W-:Y:S04]  /*2d1e0*/  BSSY B0, `(.L_x_12324) ;  /* 0x0000012000007945 */ /* 0x000fe80003800000 */
[----:B------:R-:W-:-:S04]  /*2d1f0*/  ISETP.NE.AND P0, PT, R25, 0x2, PT ;  /* 0x000000021900780c */ /* 0x000fc80003f05270 */
[----:B------:R-:W-:Y:S02]  /*2d200*/  SEL R5, RZ, 0x1, P0 ;  /* 0x00000001ff057807 */ /* 0x000fe40000000000 */
        /* <DEDUP_REMOVED lines=10> */
[----:B------:R-:W1:Y:S02]  /*2d2b0*/  S2R R4, SR_LTMASK ;  /* 0x0000000000047919 */ /* 0x000e640000003900 */
[----:B-1----:R-:W-:-:S04]  /*2d2c0*/  LOP3.LUT R4, R4, UR4, RZ, 0xc0, !PT ;  /* 0x0000000404047c12 */ /* 0x002fc8000f8ec0ff */
[----:B------:R-:W1:Y:S01]  /*2d2d0*/  POPC R9, R4 ;  /* 0x0000000400097309 */ /* 0x000e620000000000 */
[----:B----4-:R-:W1:Y:S02]  /*2d2e0*/  SHFL.IDX PT, R0, R3, R0, 0x1f ;  /* 0x00001f0003007589 */ /* 0x010e6400000e0000 */
[----:B-1----:R-:W-:-:S07]  /*2d2f0*/  IADD3 R16, R0, UR37, R9 ;  /* 0x0000002500107c10 */ /* 0x002fce000fffe009 */
.L_x_12325:
[----:B------:R-:W-:Y:S05]  /*2d300*/  BSYNC B0 ;  /* 0x0000000000007941 */ /* 0x000fea0003800000 */
.L_x_12324:
[----:B------:R-:W-:Y:S02]  /*2d310*/  LOP3.LUT R26, R26, R5, RZ, 0x3c, !PT ;  /* 0x000000051a1a7212 */ /* 0x000fe400078e3cff */
[----:B------:R-:W-:-:S07]  /*2d320*/  SEL R25, R25, RZ, P0 ;  /* 0x000000ff19197207 */ /* 0x000fce0000000000 */
.L_x_12284:
[----:B------:R-:W-:Y:S05]  /*2d330*/  BSYNC B7 ;  /* 0x0000000000077941 */ /* 0x000fea0003800000 */
.L_x_12282:
[----:B------:R-:W-:-:S13]  /*2d340*/  LOP3.LUT P0, RZ, R23, 0x80, RZ, 0xc0, !PT ;  /* 0x0000008017ff7812 */ /* 0x000fda000780c0ff */
[----:B------:R-:W-:Y:S05]  /*2d350*/  @!P0 BRA `(.L_x_12326) ;  /* 0x0000000000248947 */ /* 0x000fea0003800000 */
[----:B------:R-:W-:Y:S05]  /*2d360*/  WARPSYNC.ALL ;  /* 0x0000000000007948 */ /* 0x000fea0003800000 */
[----:B------:R-:W1:Y:S08]  /*2d370*/  S2UR UR5, SR_CgaCtaId ;  /* 0x00000000000579c3 */ /* 0x000e700000008800 */
[----:B------:R-:W-:Y:S06]  /*2d380*/  BAR.SYNC.DEFER_BLOCKING 0x5, 0x180 ;  /* 0x0146000000007b1d */ /* 0x000fec0000010000 */
[----:B------:R-:W-:-:S02]  /*2d390*/  UMOV UR4, 0x400 ;  /* 0x0000040000047882 */ /* 0x000fc40000000000 */
[----:B-1----:R-:W-:-:S06]  /*2d3a0*/  ULEA UR4, UR5, UR4, 0x18 ;  /* 0x0000000405047291 */ /* 0x002fcc000f8ec03f */
[----:B------:R-:W-:-:S05]  /*2d3b0*/  IMAD.U32 R22, RZ, RZ, UR4 ;  /* 0x00000004ff167e24 */ /* 0x000fca000f8e00ff */
[----:B------:R1:W4:Y:S01]  /*2d3c0*/  LDS.128 R16, [R22+0x228d0] ;  /* 0x0228d00016107984 */ /* 0x0003220000000c00 */
[----:B------:R-:W-:Y:S06]  /*2d3d0*/  BAR.ARV 0x4, 0x180 ;  /* 0x0106000000007b1d */ /* 0x000fec0000002000 */
[----:B------:R-:W-:Y:S05]  /*2d3e0*/  BRA `(.L_x_12327) ;  /* 0x0000000c00d47947 */ /* 0x000fea0003800000 */
.L_x_12326:
        /* <DEDUP_REMOVED lines=8> */
[----:B------:R-:W1:Y:S08]  /*2d470*/  @!P1 LDC.64 R2, c[0x0][0xc80] ;  /* 0x00032000ff029b82 */ /* 0x000e700000000a00 */
[----:B------:R-:W4:Y:S01]  /*2d480*/  @!P1 LDC.64 R4, c[0x0][0xc78] ;  /* 0x00031e00ff049b82 */ /* 0x000f220000000a00 */
[----:B-1----:R-:W-:-:S05]  /*2d490*/  @!P1 IMAD.WIDE R2, R7, 0x4, R2 ;  /* 0x0000000407029825 */ /* 0x002fca00078e0202 */
[----:B0-23--:R4:W2:Y:S02]  /*2d4a0*/  @!P1 LDG.E R6, desc[UR42][R2.64] ;  /* 0x0000002a02069981 */ /* 0x00d8a4000c1e1900 */
[----:B----4-:R-:W-:-:S05]  /*2d4b0*/  @!P1 IMAD.WIDE R2, R7, 0x4, R4 ;  /* 0x0000000407029825 */ /* 0x010fca00078e0204 */
        /* <DEDUP_REMOVED lines=30> */
.L_x_12543:
[----:B------:R-:W-:Y:S02]  /*2d6a0*/  ULDC UR4, c[0x0][0xc38] ;  /* 0x00030e0000047ab9 */ /* 0x000fe40000000800 */
[----:B------:R-:W-:-:S04]  /*2d6b0*/  IMAD.U32 R5, RZ, RZ, UR4 ;  /* 0x00000004ff057e24 */ /* 0x000fc8000f8e00ff */
[----:B-1----:R-:W-:-:S04]  /*2d6c0*/  IMAD R14, R14, R5, RZ ;  /* 0x000000050e0e7224 */ /* 0x002fc800078e02ff */
[----:B------:R-:W-:-:S05]  /*2d6d0*/  IMAD.IADD R7, R7, 0x1, R14 ;  /* 0x0000000107077824 */ /* 0x000fca00078e020e */
[----:B------:R-:W-:-:S13]  /*2d6e0*/  ISETP.GT.AND P6, PT, R7, R0, PT ;  /* 0x000000000700720c */ /* 0x000fda0003fc4270 */
[----:B------:R-:W-:Y:S05]  /*2d6f0*/  @P6 BRA `(.L_x_12329) ;  /* 0x0000000000a46947 */ /* 0x000fea0003800000 */
.L_x_12332:
        /* <DEDUP_REMOVED lines=35> */
.L_x_12551:
[----:B------:R-:W-:Y:S02]  /*2d930*/  ULDC UR4, c[0x0][0xc38] ;  /* 0x00030e0000047ab9 */ /* 0x000fe40000000800 */
[----:B------:R-:W-:-:S04]  /*2d940*/  IMAD.U32 R5, RZ, RZ, UR4 ;  /* 0x00000004ff057e24 */ /* 0x000fc8000f8e00ff */
[----:B-1----:R-:W-:-:S04]  /*2d950*/  IMAD R14, R14, R5, RZ ;  /* 0x000000050e0e7224 */ /* 0x002fc800078e02ff */
[----:B------:R-:W-:-:S05]  /*2d960*/  IMAD.IADD R7, R14, 0x1, R7 ;  /* 0x000000010e077824 */ /* 0x000fca00078e0207 */
[----:B------:R-:W-:-:S13]  /*2d970*/  ISETP.GT.AND P6, PT, R7, R0, PT ;  /* 0x000000000700720c */ /* 0x000fda0003fc4270 */
[----:B------:R-:W-:Y:S05]  /*2d980*/  @!P6 BRA `(.L_x_12332) ;  /* 0xfffffffc005ce947 */ /* 0x000fea000383ffff */
.L_x_12329:
        /* <DEDUP_REMOVED lines=10> */
.L_x_12556:
[----:B------:R-:W-:-:S13]  /*2da30*/  ISETP.NE.AND P0, PT, R3, RZ, PT ;  /* 0x000000ff0300720c */ /* 0x000fda0003f05270 */
[----:B------:R-:W-:Y:S05]  /*2da40*/  @!P0 BRA `(.L_x_12334) ;  /* 0x0000000000108947 */ /* 0x000fea0003800000 */
[----:B------:R-:W-:Y:S01]  /*2da50*/  UMOV UR4, 0xffffffff ;  /* 0xffffffff00047882 */ /* 0x000fe20000000000 */
[----:B-1----:R-:W-:Y:S02]  /*2da60*/  VIADD R12, R12, 0xffffffff ;  /* 0xffffffff0c0c7836 */ /* 0x002fe40000000000 */
[----:B------:R-:W-:Y:S05]  /*2da70*/  BRA.DIV UR4, `(.L_x_12335) ;  /* 0x0000006204e07947 */ /* 0x000fea000b800000 */
[----:B------:R4:W1:Y:S02]  /*2da80*/  SHFL.IDX PT, R6, R2, R12, 0x1f ;  /* 0x00001f0c02067589 */ /* 0x00086400000e0000 */
.L_x_12334:
        /* <DEDUP_REMOVED lines=59> */
.L_x_12336:
        /* <DEDUP_REMOVED lines=60> */
.L_x_12337:
[----:B------:R-:W-:-:S05]  /*2e200*/  LOP3.LUT R2, RZ, R2, RZ, 0x33, !PT ;  /* 0x00000002ff027212 */ /* 0x000fca00078e33ff */
[----:B------:R-:W-:Y:S01]  /*2e210*/  IMAD.IADD R17, R17, 0x1, R2 ;  /* 0x0000000111117824 */ /* 0x000fe200078e0202 */
[----:B------:R-:W-:Y:S06]  /*2e220*/  BRA `(.L_x_12338) ;  /* 0x00000000001c7947 */ /* 0x000fec0003800000 */
.L_x_12330:
[----:B------:R-:W-:Y:S01]  /*2e230*/  UMOV UR4, URZ ;  /* 0x0000003f00047c82 */ /* 0x000fe20008000000 */
[----:B------:R-:W-:Y:S01]  /*2e240*/  UMOV UR5, URZ ;  /* 0x0000003f00057c82 */ /* 0x000fe20008000000 */
[----:B------:R-:W-:Y:S01]  /*2e250*/  ULDC UR6, c[0x0][0xc3c] ;  /* 0x00030f0000067ab9 */ /* 0x000fe20000000800 */
[----:B------:R-:W-:Y:S02]  /*2e260*/  IMAD.MOV.U32 R16, RZ, RZ, R0 ;  /* 0x000000ffff107224 */ /* 0x000fe400078e0000 */
[----:B------:R-:W-:Y:S02]  /*2e270*/  IMAD.U32 R17, RZ, RZ, UR4 ;  /* 0x00000004ff117e24 */ /* 0x000fe4000f8e00ff */
[----:B------:R-:W-:Y:S02]  /*2e280*/  IMAD.U32 R18, RZ, RZ, UR5 ;  /* 0x00000005ff127e24 */ /* 0x000fe4000f8e00ff */
[----:B------:R-:W-:-:S07]  /*2e290*/  IMAD.U32 R19, RZ, RZ, UR6 ;  /* 0x00000006ff137e24 */ /* 0x000fce000f8e00ff */
.L_x_12338:
        /* <DEDUP_REMOVED lines=10> */
.L_x_12327:
[----:B------:R-:W-:Y:S02]  /*2e340*/  ULDC UR4, c[0x0][0xc3c] ;  /* 0x00030f0000047ab9 */ /* 0x000fe40000000800 */
[----:B----4-:R-:W-:-:S13]  /*2e350*/  ISETP.GE.AND P0, PT, R19, UR4, PT ;  /* 0x0000000413007c0c */ /* 0x010fda000bf06270 */
[----:B------:R-:W-:Y:S05]  /*2e360*/  @!P0 BRA `(.L_x_12339) ;  /* 0xffffff9400688947 */ /* 0x000fea000383ffff */
[----:B------:R-:W-:Y:S05]  /*2e370*/  BSYNC B8 ;  /* 0x0000000000087941 */ /* 0x000fea0003800000 */
.L_x_12220:
[----:B0-----:R-:W4:Y:S01]  /*2e380*/  LDL.LU R0, [R1+0x420] ;  /* 0x0004200001007983 */ /* 0x001f220000300800 */
[----:B------:R-:W-:Y:S01]  /*2e390*/  BSSY B0, `(.L_x_12340) ;  /* 0x000000b000007945 */ /* 0x000fe20003800000 */
[----:B------:R-:W0:Y:S01]  /*2e3a0*/  S2R R5, SR_CgaCtaId ;  /* 0x0000000000057919 */ /* 0x000e220000008800 */
[----:B----4-:R-:W-:-:S05]  /*2e3b0*/  VIADD R0, R0, 0x1 ;  /* 0x0000000100007836 */ /* 0x010fca0000000000 */
        /* <DEDUP_REMOVED lines=8> */
.L_x_12559:
[----:B------:R-:W-:Y:S05]  /*2e440*/  BSYNC B0 ;  /* 0x0000000000007941 */ /* 0x000fea0003800000 */
.L_x_12340:
[----:B------:R-:W-:-:S03]  /*2e450*/  UMOV UR4, 0xffffffff ;  /* 0xffffffff00047882 */ /* 0x000fc60000000000 */
[----:B------:R-:W-:Y:S05]  /*2e460*/  BRA.DIV UR4, `(.L_x_12342) ;  /* 0x0000005a04a07947 */ /* 0x000fea000b800000 */
[----:B0-----:R-:W0:Y:S02]  /*2e470*/  S2R R0, SR_TID.X ;  /* 0x0000000000007919 */ /* 0x001e240000002100 */
[----:B0-----:R-:W-:-:S04]  /*2e480*/  SHF.R.U32.HI R0, RZ, 0x5, R0 ;  /* 0x00000005ff007819 */ /* 0x001fc80000011600 */
[----:B------:R-:W-:-:S05]  /*2e490*/  LOP3.LUT R0, R0, 0x3, RZ, 0xc0, !PT ;  /* 0x0000000300007812 */ /* 0x000fca00078ec0ff */
[----:B------:R0:W4:Y:S02]  /*2e4a0*/  SHFL.IDX PT, R14, R0, RZ, 0x1f ;  /* 0x00001fff000e7589 */ /* 0x00012400000e0000 */
.L_x_12562:
[----:B----4-:R-:W-:-:S13]  /*2e4b0*/  ISETP.NE.AND P0, PT, R14, RZ, PT ;  /* 0x000000ff0e00720c */ /* 0x010fda0003f05270 */
[----:B------:R-:W-:Y:S05]  /*2e4c0*/  @P0 BRA `(.L_x_11962) ;  /* 0x0000000000880947 */ /* 0x000fea0003800000 */
[----:B------:R-:W-:-:S03]  /*2e4d0*/  UMOV UR4, 0xffffffff ;  /* 0xffffffff00047882 */ /* 0x000fc60000000000 */
[----:B------:R-:W-:Y:S05]  /*2e4e0*/  BRA.DIV UR4, `(.L_x_12343) ;  /* 0x0000005a04b47947 */ /* 0x000fea000b800000 */
[----:B------:R-:W-:-:S13]  /*2e4f0*/  ELECT P6, URZ, PT ;  /* 0x00000000003f782f */ /* 0x000fda00038c0000 */
.L_x_12565:
[----:B------:R-:W-:Y:S05]  /*2e500*/  @!P6 BRA `(.L_x_11962) ;  /* 0x000000000078e947 */ /* 0x000fea0003800000 */
[----:B------:R-:W-:-:S06]  /*2e510*/  ULOP3.LUT UR4, UR36, 0x2, URZ, 0xfc, !UPT ;  /* 0x0000000224047892 */ /* 0x000fcc000f8efc3f */
[----:B0-----:R-:W-:-:S05]  /*2e520*/  IMAD.U32 R0, RZ, RZ, UR4 ;  /* 0x00000004ff007e24 */ /* 0x001fca000f8e00ff */
[----:B------:R-:W-:-:S13]  /*2e530*/  ISETP.NE.AND P0, PT, R0, 0x3, PT ;  /* 0x000000030000780c */ /* 0x000fda0003f05270 */
[----:B------:R-:W-:Y:S05]  /*2e540*/  @!P0 BRA `(.L_x_12344) ;  /* 0x0000000000048947 */ /* 0x000fea0003800000 */
[----:B------:R-:W-:Y:S01]  /*2e550*/  BPT.TRAP 0x1 ;  /* 0x000000040000795c */ /* 0x000fe20000300000 */
.L_x_12344:
[C---:B------:R-:W-:Y:S01]  /*2e560*/  IMAD R5, R25.reuse, 0x8, R4 ;  /* 0x0000000819057824 */ /* 0x040fe200078e0204 */
[----:B------:R-:W-:Y:S01]  /*2e570*/  SHF.L.U32 R0, R26, 0x1f, RZ ;  /* 0x0000001f1a007819 */ /* 0x000fe200000006ff */
[----:B------:R-:W-:-:S03]  /*2e580*/  VIADD R25, R25, 0x1 ;  /* 0x0000000119197836 */ /* 0x000fc60000000000 */
[----:B------:R-:W0:Y:S02]  /*2e590*/  SYNCS.PHASECHK.TRANS64.TRYWAIT P1, [R5+URZ+0x22840], R0 ;  /* 0x02284000050075a7 */ /* 0x000e24000802017f */
[----:B------:R-:W-:-:S04]  /*2e5a0*/  ISETP.NE.AND P2, PT, R25, 0x2, PT ;  /* 0x000000021900780c */ /* 0x000fc80003f45270 */
[----:B------:R-:W-:Y:S01]  /*2e5b0*/  SEL R3, RZ, 0x1, P2 ;  /* 0x00000001ff037807 */ /* 0x000fe20001000000 */
[----:B0-----:R-:W-:Y:S08]  /*2e5c0*/  @!P1 BRA `(.L_x_12345) ;  /* 0x00000058009c9947 */ /* 0x001ff00003800000 */
.L_x_12566:
[----:B------:R-:W-:Y:S02]  /*2e5d0*/  SEL R25, R25, RZ, P2 ;  /* 0x000000ff19197207 */ /* 0x000fe40001000000 */
[----:B------:R-:W-:Y:S01]  /*2e5e0*/  LOP3.LUT R2, R26, R3, RZ, 0x3c, !PT ;  /* 0x000000031a027212 */ /* 0x000fe200078e3cff */
[----:B------:R-:W-:Y:S06]  /*2e5f0*/  @!P0 BRA `(.L_x_12346) ;  /* 0x0000000000048947 */ /* 0x000fec0003800000 */
[----:B------:R-:W-:Y:S01]  /*2e600*/  BPT.TRAP 0x1 ;  /* 0x000000040000795c */ /* 0x000fe20000300000 */
.L_x_12346:
[----:B------:R-:W-:Y:S01]  /*2e610*/  IMAD R25, R25, 0x8, R4 ;  /* 0x0000000819197824 */ /* 0x000fe200078e0204 */
[----:B------:R-:W-:-:S04]  /*2e620*/  SHF.L.U32 R2, R2, 0x1f, RZ ;  /* 0x0000001f02027819 */ /* 0x000fc800000006ff */
[----:B------:R-:W4:Y:S02]  /*2e630*/  SYNCS.PHASECHK.TRANS64.TRYWAIT P1, [R25+URZ+0x22840], R2 ;  /* 0x02284002190075a7 */ /* 0x000f24000802017f */
[----:B----4-:R-:W-:Y:S05]  /*2e640*/  @!P1 BRA `(.L_x_12347) ;  /* 0x0000005800909947 */ /* 0x010fea0003800000 */
.L_x_12567:
[----:B------:R-:W-:Y:S05]  /*2e650*/  @!P0 BRA `(.L_x_12348) ;  /* 0x0000000000048947 */ /* 0x000fea0003800000 */
[----:B------:R-:W-:Y:S01]  /*2e660*/  BPT.TRAP 0x1 ;  /* 0x000000040000795c */ /* 0x000fe20000300000 */
.L_x_12348:
[----:B------:R-:W5:Y:S02]  /*2e670*/  SYNCS.PHASECHK.TRANS64.TRYWAIT P1, [R5+URZ+0x22860], R0 ;  /* 0x02286000050075a7 */ /* 0x000f64000802017f */
[----:B-----5:R-:W-:Y:S05]  /*2e680*/  @!P1 BRA `(.L_x_12349) ;  /* 0x0000005800949947 */ /* 0x020fea0003800000 */
.L_x_12568:
[----:B------:R-:W-:Y:S05]  /*2e690*/  @!P0 BRA `(.L_x_12350) ;  /* 0x0000000000048947 */ /* 0x000fea0003800000 */
[----:B------:R-:W-:Y:S01]  /*2e6a0*/  BPT.TRAP 0x1 ;  /* 0x000000040000795c */ /* 0x000fe20000300000 */
.L_x_12350:
[----:B------:R0:W0:Y:S02]  /*2e6b0*/  SYNCS.PHASECHK.TRANS64.TRYWAIT P0, [R25+URZ+0x22860], R2 ;  /* 0x02286002190075a7 */ /* 0x000024000800017f */
[----:B0-----:R-:W-:Y:S05]  /*2e6c0*/  @!P0 NANOSLEEP.SYNCS 0x989680 ;  /* 0x009896800000895d */ /* 0x001fea0003900000 */
[----:B------:R-:W0:Y:S02]  /*2e6d0*/  @!P0 SYNCS.PHASECHK.TRANS64 P0, [R25+URZ+0x22860], R2 ;  /* 0x02286002190085a7 */ /* 0x000e24000800007f */
[----:B0-----:R-:W-:Y:S05]  /*2e6e0*/  @!P0 BRA `(.L_x_12350) ;  /* 0xfffffffc00f08947 */ /* 0x001fea000383ffff */
.L_x_11962:
[----:B------:R-:W-:Y:S05]  /*2e6f0*/  BSYNC B9 ;  /* 0x0000000000097941 */ /* 0x000fea0003800000 */
.L_x_11959:
[----:B------:R-:W-:Y:S05]  /*2e700*/  EXIT ;  /* 0x000000000000794d */ /* 0x000fea0003800000 */
.L_x_11991:
[----:B0-----:R0:W1:Y:S02]  /*2e710*/  SYNCS.PHASECHK.TRANS64.TRYWAIT P5, [R54+URZ+0x22890], R55 ;  /* 0x02289037360075a7 */ /* 0x00106400080a017f */
[----:B-1----:R-:W-:Y:S05]  /*2e720*/  @!P5 NANOSLEEP.SYNCS 0x989680 ;  /* 0x009896800000d95d */ /* 0x002fea0003900000 */
[----:B------:R-:W1:Y:S02]  /*2e730*/  @!P5 SYNCS.PHASECHK.TRANS64 P5, [R54+URZ+0x22890], R55 ;  /* 0x022890373600d5a7 */ /* 0x000e6400080a007f */
[----:B-1----:R-:W-:Y:S05]  /*2e740*/  @!P5 BRA `(.L_x_11991) ;  /* 0xfffffffc00f0d947 */ /* 0x002fea000383ffff */
[----:B------:R-:W-:Y:S05]  /*2e750*/  BRA `(.L_x_12351) ;  /* 0xfffffd4c003c7947 */ /* 0x000fea000383ffff */
.L_x_11992:
        /* <DEDUP_REMOVED lines=8> */
.L_x_12353:
[----:B------:R-:W-:Y:S05]  /*2e7e0*/  BSYNC B1 ;  /* 0x0000000000017941 */ /* 0x000fea0003800000 */
.L_x_12352:
        /* <DEDUP_REMOVED lines=8> */
.L_x_12354:
[----:B------:R-:W-:Y:S05]  /*2e870*/  BRA `(.L_x_12355) ;  /* 0xfffffd4c00087947 */ /* 0x000fea000383ffff */
.L_x_12001:
[----:B------:R-:W-:Y:S01]  /*2e880*/  BSSY B1, `(.L_x_12356) ;  /* 0x0000008000017945 */ /* 0x000fe20003800000 */
[----:B------:R-:W-:Y:S02]  /*2e890*/  IMAD.MOV.U32 R13, RZ, RZ, R59 ;  /* 0x000000ffff0d7224 */ /* 0x000fe400078e003b */
[----:B------:R-:W-:Y:S02]  /*2e8a0*/  IMAD.MOV.U32 R12, RZ, RZ, 0x1 ;  /* 0x00000001ff0c7424 */ /* 0x000fe400078e00ff */
[----:B0---4-:R-:W-:Y:S02]  /*2e8b0*/  IMAD.MOV.U32 R11, RZ, RZ, 0x1c1f ;  /* 0x00001c1fff0b7424 */ /* 0x011fe400078e00ff */
[----:B------:R-:W-:-:S07]  /*2e8c0*/  IMAD.MOV.U32 R15, RZ, RZ, -0x1 ;  /* 0xffffffffff0f7424 */ /* 0x000fce00078e00ff */
[----:B-123--:R-:W-:Y:S05]  /*2e8d0*/  WARPSYNC.COLLECTIVE R15, `(.L_x_12357) ;  /* 0x000000000f087348 */ /* 0x00efea0003c00000 */
[----:B---3--:R0:W3:Y:S02]  /*2e8e0*/  SHFL.IDX P6, R14, R13, R12, R11 ;  /* 0x0000000c0d0e7389 */ /* 0x0080e400000c000b */
[----:B0123--:R-:W-:Y:S01]  /*2e8f0*/  ENDCOLLECTIVE ;  /* 0x000000000000791b */ /* 0x00ffe20003800000 */
.L_x_12357:
[----:B------:R-:W-:Y:S05]  /*2e900*/  BSYNC B1 ;  /* 0x0000000000017941 */ /* 0x000fea0003800000 */
.L_x_12356:
        /* <DEDUP_REMOVED lines=8> */
.L_x_12358:
[----:B------:R-:W-:Y:S05]  /*2e990*/  BRA `(.L_x_12359) ;  /* 0xfffffd5000a87947 */ /* 0x000fea000383ffff */
.L_x_12015:
[----:B0-----:R0:W1:Y:S02]  /*2e9a0*/  SYNCS.PHASECHK.TRANS64.TRYWAIT P5, [R54+URZ+0x22890], R55 ;  /* 0x02289037360075a7 */ /* 0x00106400080a017f */
[----:B-1----:R-:W-:Y:S05]  /*2e9b0*/  @!P5 NANOSLEEP.SYNCS 0x989680 ;  /* 0x009896800000d95d */ /* 0x002fea0003900000 */
[----:B------:R-:W1:Y:S02]  /*2e9c0*/  @!P5 SYNCS.PHASECHK.TRANS64 P5, [R54+URZ+0x22890], R55 ;  /* 0x022890373600d5a7 */ /* 0x000e6400080a007f */
[----:B-1----:R-:W-:Y:S05]  /*2e9d0*/  @!P5 BRA `(.L_x_12015) ;  /* 0xfffffffc00f0d947 */ /* 0x002fea000383ffff */
[----:B------:R-:W-:Y:S05]  /*2e9e0*/  BRA `(.L_x_12360) ;  /* 0xfffffd6000947947 */ /* 0x000fea000383ffff */
.L_x_12016:
        /* <DEDUP_REMOVED lines=8> */
.L_x_12362:
[----:B------:R-:W-:Y:S05]  /*2ea70*/  BSYNC B1 ;  /* 0x0000000000017941 */ /* 0x000fea0003800000 */
.L_x_12361:
        /* <DEDUP_REMOVED lines=8> */
.L_x_12363:
[----:B------:R-:W-:Y:S05]  /*2eb00*/  BRA `(.L_x_12364) ;  /* 0xfffffd6000607947 */ /* 0x000fea000383ffff */
.L_x_12021:
[----:B------:R-:W-:Y:S01]  /*2eb10*/  BSSY B1, `(.L_x_12365) ;  /* 0x0000008000017945 */ /* 0x000fe20003800000 */
[----:B----4-:R-:W-:Y:S02]  /*2eb20*/  IMAD.MOV.U32 R13, RZ, RZ, R59 ;  /* 0x000000ffff0d7224 */ /* 0x010fe400078e003b */
[----:B------:R-:W-:Y:S02]  /*2eb30*/  IMAD.MOV.U32 R12, RZ, RZ, 0x1 ;  /* 0x00000001ff0c7424 */ /* 0x000fe400078e00ff */
[----:B------:R-:W-:Y:S02]  /*2eb40*/  IMAD.MOV.U32 R11, RZ, RZ, 0x1c1f ;  /* 0x00001c1fff0b7424 */ /* 0x000fe400078e00ff */
[----:B------:R-:W-:-:S07]  /*2eb50*/  IMAD.MOV.U32 R15, RZ, RZ, -0x1 ;  /* 0xffffffffff0f7424 */ /* 0x000fce00078e00ff */
[----:B012---:R-:W-:Y:S05]  /*2eb60*/  WARPSYNC.COLLECTIVE R15, `(.L_x_12366) ;  /* 0x000000000f087348 */ /* 0x007fea0003c00000 */
[----:B------:R3:W4:Y:S02]  /*2eb70*/  SHFL.IDX P6, R14, R13, R12, R11 ;  /* 0x0000000c0d0e7389 */ /* 0x00072400000c000b */
[----:B01234-:R-:W-:Y:S01]  /*2eb80*/  ENDCOLLECTIVE ;  /* 0x000000000000791b */ /* 0x01ffe20003800000 */
.L_x_12366:
[----:B------:R-:W-:Y:S05]  /*2eb90*/  BSYNC B1 ;  /* 0x0000000000017941 */ /* 0x000fea0003800000 */
.L_x_12365:
        /* <DEDUP_REMOVED lines=8> */
.L_x_12367:
[----:B------:R-:W-:Y:S05]  /*2ec20*/  BRA `(.L_x_12368) ;  /* 0xfffffd6800207947 */ /* 0x000fea000383ffff */
.L_x_12026:
[----:B0-----:R0:W1:Y:S02]  /*2ec30*/  SYNCS.PHASECHK.TRANS64.TRYWAIT P0, [R54+URZ+0x22890], R55 ;  /* 0x02289037360075a7 */ /* 0x001064000800017f */
[----:B-1----:R-:W-:Y:S05]  /*2ec40*/  @!P0 NANOSLEEP.SYNCS 0x989680 ;  /* 0x009896800000895d */ /* 0x002fea0003900000 */
[----:B------:R-:W1:Y:S02]  /*2ec50*/  @!P0 SYNCS.PHASECHK.TRANS64 P0, [R54+URZ+0x22890], R55 ;  /* 0x02289037360085a7 */ /* 0x000e64000800007f */
[----:B-1----:R-:W-:Y:S05]  /*2ec60*/  @!P0 BRA `(.L_x_12026) ;  /* 0xfffffffc00f08947 */ /* 0x002fea000383ffff */
[----:B------:R-:W-:Y:S05]  /*2ec70*/  BRA `(.L_x_12369) ;  /* 0xfffffd7000207947 */ /* 0x000fea000383ffff */
.L_x_12027:
        /* <DEDUP_REMOVED lines=8> */
.L_x_12371:
[----:B------:R-:W-:Y:S05]  /*2ed00*/  BSYNC B1 ;  /* 0x0000000000017941 */ /* 0x000fea0003800000 */
.L_x_12370:
        /* <DEDUP_REMOVED lines=8> */
.L_x_12372:
[----:B------:R-:W-:Y:S05]  /*2ed90*/  BRA `(.L_x_12373) ;  /* 0xfffffd7000407947 */ /* 0x000fea000383ffff */
.L_x_12030:
[----:B------:R-:W-:Y:S01]  /*2eda0*/  BSSY B1, `(.L_x_12374) ;  /* 0x0000008000017945 */ /* 0x000fe20003800000 */
[----:B------:R-:W-:Y:S02]  /*2edb0*/  IMAD.MOV.U32 R13, RZ, RZ, R32 ;  /* 0x000000ffff0d7224 */ /* 0x000fe400078e0020 */
[----:B------:R-:W-:Y:S02]  /*2edc0*/  IMAD.MOV.U32 R12, RZ, RZ, 0x1 ;  /* 0x00000001ff0c7424 */ /* 0x000fe400078e00ff */
[----:B------:R-:W-:Y:S02]  /*2edd0*/  IMAD.MOV.U32 R11, RZ, RZ, 0x1c1f ;  /* 0x00001c1fff0b7424 */ /* 0x000fe400078e00ff */
[----:B------:R-:W-:-:S07]  /*2ede0*/  IMAD.MOV.U32 R15, RZ, RZ, -0x1 ;  /* 0xffffffffff0f7424 */ /* 0x000fce00078e00ff */
[----:B01234-:R-:W-:Y:S05]  /*2edf0*/  WARPSYNC.COLLECTIVE R15, `(.L_x_12375) ;  /* 0x000000000f087348 */ /* 0x01ffea0003c00000 */
[----:B---3--:R3:W0:Y:S02]  /*2ee00*/  SHFL.IDX P6, R14, R13, R12, R11 ;  /* 0x0000000c0d0e7389 */ /* 0x00862400000c000b */
[----:B01234-:R-:W-:Y:S01]  /*2ee10*/  ENDCOLLECTIVE ;  /* 0x000000000000791b */ /* 0x01ffe20003800000 */
.L_x_12375:
[----:B------:R-:W-:Y:S05]  /*2ee20*/  BSYNC B1 ;  /* 0x0000000000017941 */ /* 0x000fea0003800000 */
.L_x_12374:
        /* <DEDUP_REMOVED lines=8> */
.L_x_12376:
[----:B------:R-:W-:Y:S05]  /*2eeb0*/  BRA `(.L_x_12377) ;  /* 0xfffffd7000407947 */ /* 0x000fea000383ffff */
.L_x_12034:
[----:B-1----:R1:W2:Y:S02]  /*2eec0*/  SYNCS.PHASECHK.TRANS64.TRYWAIT P3, [R54+URZ+0x228b0], R55 ;  /* 0x0228b037360075a7 */ /* 0x0022a4000806017f */
[----:B--2---:R-:W-:Y:S05]  /*2eed0*/  @!P3 NANOSLEEP.SYNCS 0x989680 ;  /* 0x009896800000b95d */ /* 0x004fea0003900000 */
[----:B------:R-:W2:Y:S02]  /*2eee0*/  @!P3 SYNCS.PHASECHK.TRANS64 P3, [R54+URZ+0x228b0], R55 ;  /* 0x0228b0373600b5a7 */ /* 0x000ea4000806007f */
[----:B--2---:R-:W-:Y:S05]  /*2eef0*/  @!P3 BRA `(.L_x_12034) ;  /* 0xfffffffc00f0b947 */ /* 0x004fea000383ffff */
[----:B------:R-:W-:Y:S05]  /*2ef00*/  BRA `(.L_x_12378) ;  /* 0xfffffd7000c07947 */ /* 0x000fea000383ffff */
.L_x_12052:
[----:B------:R-:W0:Y:S01]  /*2ef10*/  S2R R0, SR_TID.X ;  /* 0x0000000000007919 */ /* 0x000e220000002100 */
[----:B------:R-:W-:Y:S01]  /*2ef20*/  BSSY B0, `(.L_x_12379) ;  /* 0x000000d000007945 */ /* 0x000fe20003800000 */
[----:B------:R-:W-:Y:S02]  /*2ef30*/  IMAD.MOV.U32 R12, RZ, RZ, RZ ;  /* 0x000000ffff0c7224 */ /* 0x000fe400078e00ff */
[----:B------:R-:W-:Y:S02]  /*2ef40*/  IMAD.MOV.U32 R11, RZ, RZ, 0x1f ;  /* 0x0000001fff0b7424 */ /* 0x000fe400078e00ff */
[----:B------:R-:W-:Y:S02]  /*2ef50*/  IMAD.MOV.U32 R15, RZ, RZ, -0x1 ;  /* 0xffffffffff0f7424 */ /* 0x000fe400078e00ff */
[C---:B0-----:R-:W-:Y:S02]  /*2ef60*/  VIADD R3, R0.reuse, 0xffffff80 ;  /* 0xffffff8000037836 */ /* 0x041fe40000000000 */
[----:B------:R-:W-:-:S05]  /*2ef70*/  VIADD R0, R0, 0xffffff80 ;  /* 0xffffff8000007836 */ /* 0x000fca0000000000 */
[----:B------:R-:W-:-:S04]  /*2ef80*/  SHF.R.S32.HI R0, RZ, 0x1f, R0 ;  /* 0x0000001fff007819 */ /* 0x000fc80000011400 */
[----:B------:R-:W-:-:S04]  /*2ef90*/  LEA.HI R0, R0, R3, RZ, 0x7 ;  /* 0x0000000300007211 */ /* 0x000fc800078f38ff */
[----:B------:R-:W-:-:S05]  /*2efa0*/  SHF.R.S32.HI R0, RZ, 0x7, R0 ;  /* 0x00000007ff007819 */ /* 0x000fca0000011400 */
[----:B------:R-:W-:-:S07]  /*2efb0*/  IMAD.MOV.U32 R13, RZ, RZ, R0 ;  /* 0x000000ffff0d7224 */ /* 0x000fce00078e0000 */
[----:B--2--5:R-:W-:Y:S05]  /*2efc0*/  WARPSYNC.COLLECTIVE R15, `(.L_x_12380) ;  /* 0x000000000f087348 */ /* 0x024fea0003c00000 */
[----:B------:R0:W1:Y:S02]  /*2efd0*/  SHFL.IDX P6, R14, R13, R12, R11 ;  /* 0x0000000c0d0e7389 */ /* 0x00006400000c000b */
[----:B012--5:R-:W-:Y:S01]  /*2efe0*/  ENDCOLLECTIVE ;  /* 0x000000000000791b */ /* 0x027fe20003800000 */
.L_x_12380:
[----:B------:R-:W-:Y:S05]  /*2eff0*/  BSYNC B0 ;  /* 0x0000000000007941 */ /* 0x000fea0003800000 */
.L_x_12379:
[----:B------:R-:W-:Y:S05]  /*2f000*/  BRA `(.L_x_12381) ;  /* 0xfffffd8800b07947 */ /* 0x000fea000383ffff */
.L_x_12064:
        /* <DEDUP_REMOVED lines=8> */
.L_x_12383:
[----:B------:R-:W-:Y:S05]  /*2f090*/  BSYNC B1 ;  /* 0x0000000000017941 */ /* 0x000fea0003800000 */
.L_x_12382:
        /* <DEDUP_REMOVED lines=8> */
.L_x_12384:
[----:B------:R-:W-:Y:S02]  /*2f120*/  IMAD.MOV.U32 R13, RZ, RZ, R57 ;  /* 0x000000ffff0d7224 */ /* 0x000fe400078e0039 */
[----:B------:R-:W-:-:S07]  /*2f130*/  IMAD.MOV.U32 R6, RZ, RZ, R14 ;  /* 0x000000ffff067224 */ /* 0x000fce00078e000e */
[----:B------:R-:W-:Y:S05]  /*2f140*/  WARPSYNC.COLLECTIVE R15, `(.L_x_12385) ;  /* 0x000000000f087348 */ /* 0x000fea0003c00000 */
[----:B------:R0:W1:Y:S02]  /*2f150*/  SHFL.IDX P6, R14, R13, R12, R11 ;  /* 0x0000000c0d0e7389 */ /* 0x00006400000c000b */
[----:B01----:R-:W-:Y:S01]  /*2f160*/  ENDCOLLECTIVE ;  /* 0x000000000000791b */ /* 0x003fe20003800000 */
.L_x_12385:
[----:B------:R-:W-:Y:S02]  /*2f170*/  IMAD.MOV.U32 R13, RZ, RZ, R56 ;  /* 0x000000ffff0d7224 */ /* 0x000fe400078e0038 */
[----:B------:R-:W-:-:S07]  /*2f180*/  IMAD.MOV.U32 R7, RZ, RZ, R14 ;  /* 0x000000ffff077224 */ /* 0x000fce00078e000e */
[----:B------:R-:W-:Y:S05]  /*2f190*/  WARPSYNC.COLLECTIVE R15, `(.L_x_12386) ;  /* 0x000000000f087348 */ /* 0x000fea0003c00000 */
[----:B------:R0:W1:Y:S02]  /*2f1a0*/  SHFL.IDX P6, R14, R13, R12, R11 ;  /* 0x0000000c0d0e7389 */ /* 0x00006400000c000b */
[----:B01----:R-:W-:Y:S01]  /*2f1b0*/  ENDCOLLECTIVE ;  /* 0x000000000000791b */ /* 0x003fe20003800000 */
.L_x_12386:
[----:B------:R-:W-:Y:S01]  /*2f1c0*/  IMAD.MOV.U32 R8, RZ, RZ, R14 ;  /* 0x000000ffff087224 */ /* 0x000fe200078e000e */
[----:B------:R-:W-:Y:S06]  /*2f1d0*/  BRA `(.L_x_12387) ;  /* 0xfffffd9400307947 */ /* 0x000fec000383ffff */
.L_x_12067:
[----:B------:R-:W-:Y:S01]  /*2f1e0*/  BSSY B1, `(.L_x_12388) ;  /* 0x0000008000017945 */ /* 0x000fe20003800000 */
[----:B------:R-:W-:Y:S02]  /*2f1f0*/  IMAD.MOV.U32 R13, RZ, RZ, R44 ;  /* 0x000000ffff0d7224 */ /* 0x000fe400078e002c */
[----:B------:R-:W-:Y:S02]  /*2f200*/  IMAD.MOV.U32 R12, RZ, RZ, 0x1 ;  /* 0x00000001ff0c7424 */ /* 0x000fe400078e00ff */
[----:B------:R-:W-:Y:S02]  /*2f210*/  IMAD.MOV.U32 R11, RZ, RZ, 0x1c1f ;  /* 0x00001c1fff0b7424 */ /* 0x000fe400078e00ff */
[----:B------:R-:W-:-:S07]  /*2f220*/  IMAD.MOV.U32 R15, RZ, RZ, -0x1 ;  /* 0xffffffffff0f7424 */ /* 0x000fce00078e00ff */
[----:B0--3--:R-:W-:Y:S05]  /*2f230*/  WARPSYNC.COLLECTIVE R15, `(.L_x_12389) ;  /* 0x000000000f087348 */ /* 0x009fea0003c00000 */
[----:B------:R1:W2:Y:S02]  /*2f240*/  SHFL.IDX P6, R14, R13, R12, R11 ;  /* 0x0000000c0d0e7389 */ /* 0x0002a400000c000b */
[----:B0123--:R-:W-:Y:S01]  /*2f250*/  ENDCOLLECTIVE ;  /* 0x000000000000791b */ /* 0x00ffe20003800000 */
.L_x_12389:
[----:B------:R-:W-:Y:S05]  /*2f260*/  BSYNC B1 ;  /* 0x0000000000017941 */ /* 0x000fea0003800000 */
.L_x_12388:
        /* <DEDUP_REMOVED lines=8> */
.L_x_12390:
[----:B------:R-:W-:Y:S02]  /*2f2f0*/  IMAD.MOV.U32 R13, RZ, RZ, R57 ;  /* 0x000000ffff0d7224 */ /* 0x000fe400078e0039 */
[----:B------:R-:W-:-:S07]  /*2f300*/  IMAD.MOV.U32 R6, RZ, RZ, R14 ;  /* 0x000000ffff067224 */ /* 0x000fce00078e000e */
[----:B------:R-:W-:Y:S05]  /*2f310*/  WARPSYNC.COLLECTIVE R15, `(.L_x_12391) ;  /* 0x000000000f087348 */ /* 0x000fea0003c00000 */
[----:B------:R0:W1:Y:S02]  /*2f320*/  SHFL.IDX P6, R14, R13, R12, R11 ;  /* 0x0000000c0d0e7389 */ /* 0x00006400000c000b */
[----:B01----:R-:W-:Y:S01]  /*2f330*/  ENDCOLLECTIVE ;  /* 0x000000000000791b */ /* 0x003fe20003800000 */
.L_x_12391:
[----:B------:R-:W-:Y:S02]  /*2f340*/  IMAD.MOV.U32 R13, RZ, RZ, R56 ;  /* 0x000000ffff0d7224 */ /* 0x000fe400078e0038 */
[----:B------:R-:W-:-:S07]  /*2f350*/  IMAD.MOV.U32 R7, RZ, RZ, R14 ;  /* 0x000000ffff077224 */ /* 0x000fce00078e000e */
[----:B------:R-:W-:Y:S05]  /*2f360*/  WARPSYNC.COLLECTIVE R15, `(.L_x_12392) ;  /* 0x000000000f087348 */ /* 0x000fea0003c00000 */
[----:B------:R0:W1:Y:S02]  /*2f370*/  SHFL.IDX P6, R14, R13, R12, R11 ;  /* 0x0000000c0d0e7389 */ /* 0x00006400000c000b */
[----:B01----:R-:W-:Y:S01]  /*2f380*/  ENDCOLLECTIVE ;  /* 0x000000000000791b */ /* 0x003fe20003800000 */
.L_x_12392:
[----:B------:R-:W-:Y:S01]  /*2f390*/  IMAD.MOV.U32 R28, RZ, RZ, R14 ;  /* 0x000000ffff1c7224 */ /* 0x000fe200078e000e */
[----:B------:R-:W-:Y:S06]  /*2f3a0*/  BRA `(.L_x_12393) ;  /* 0xfffffd9400987947 */ /* 0x000fec000383ffff */
.L_x_12071:
[----:B-1----:R1:W2:Y:S02]  /*2f3b0*/  SYNCS.PHASECHK.TRANS64.TRYWAIT P0, [R2+URZ+0x22800], R3 ;  /* 0x02280003020075a7 */ /* 0x0022a4000800017f */
[----:B--2---:R-:W-:Y:S05]  /*2f3c0*/  @!P0 NANOSLEEP.SYNCS 0x989680 ;  /* 0x009896800000895d */ /* 0x004fea0003900000 */
[----:B------:R-:W2:Y:S02]  /*2f3d0*/  @!P0 SYNCS.PHASECHK.TRANS64 P0, [R2+URZ+0x22800], R3 ;  /* 0x02280003020085a7 */ /* 0x000ea4000800007f */
[----:B--2---:R-:W-:Y:S05]  /*2f3e0*/  @!P0 BRA `(.L_x_12071) ;  /* 0xfffffffc00f08947 */ /* 0x004fea000383ffff */
[----:B------:R-:W-:Y:S05]  /*2f3f0*/  BRA `(.L_x_12394) ;  /* 0xfffffd9800247947 */ /* 0x000fea000383ffff */
.L_x_12079:
        /* <DEDUP_REMOVED lines=9> */
.L_x_12396:
[----:B------:R-:W-:Y:S05]  /*2f490*/  BSYNC B1 ;  /* 0x0000000000017941 */ /* 0x000fea0003800000 */
.L_x_12395:
        /* <DEDUP_REMOVED lines=10> */
.L_x_12397:
        /* <DEDUP_REMOVED lines=8> */
.L_x_12398:
[----:B------:R-:W-:-:S05]  /*2f5c0*/  @!P1 IADD3 R8, P2, R4, R7, RZ ;  /* 0x0000000704089210 */ /* 0x000fca0007f5e0ff */
[----:B------:R-:W-:Y:S02]  /*2f5d0*/  @!P1 IMAD.X R9, R3, 0x1, R6, P2 ;  /* 0x0000000103099824 */ /* 0x000fe400010e0606 */
[----:B------:R-:W-:Y:S02]  /*2f5e0*/  IMAD.MOV.U32 R13, RZ, RZ, R60 ;  /* 0x000000ffff0d7224 */ /* 0x000fe400078e003c */
[----:B------:R-:W-:-:S07]  /*2f5f0*/  IMAD.MOV.U32 R5, RZ, RZ, R14 ;  /* 0x000000ffff057224 */ /* 0x000fce00078e000e */
[----:B------:R-:W-:Y:S05]  /*2f600*/  WARPSYNC.COLLECTIVE R15, `(.L_x_12399) ;  /* 0x000000000f087348 */ /* 0x000fea0003c00000 */
[----:B------:R0:W1:Y:S02]  /*2f610*/  SHFL.IDX P6, R14, R13, R12, R11 ;  /* 0x0000000c0d0e7389 */ /* 0x00006400000c000b */
[----:B01----:R-:W-:Y:S01]  /*2f620*/  ENDCOLLECTIVE ;  /* 0x000000000000791b */ /* 0x003fe20003800000 */
.L_x_12399:
[----:B------:R-:W2:Y:S01]  /*2f630*/  @!P1 LD.E.128 R8, desc[UR42][R8.64] ;  /* 0x0000002a08089980 */ /* 0x000ea2000c101d00 */
[----:B------:R-:W-:-:S05]  /*2f640*/  @!P1 IADD3 R4, P2, R14, R7, RZ ;  /* 0x000000070e049210 */ /* 0x000fca0007f5e0ff */
[----:B------:R-:W-:-:S06]  /*2f650*/  @!P1 IMAD.X R5, R5, 0x1, R6, P2 ;  /* 0x0000000105059824 */ /* 0x000fcc00010e0606 */
[----:B------:R-:W5:Y:S01]  /*2f660*/  @!P1 LD.E.128 R4, desc[UR42][R4.64] ;  /* 0x0000002a04049980 */ /* 0x000f62000c101d00 */
[----:B------:R-:W-:Y:S01]  /*2f670*/  CS2R R20, SRZ ;  /* 0x0000000000147805 */ /* 0x000fe2000001ff00 */
[----:B------:R-:W-:Y:S01]  /*2f680*/  IMAD.MOV.U32 R13, RZ, RZ, R27 ;  /* 0x000000ffff0d7224 */ /* 0x000fe200078e001b */
[----:B------:R-:W-:Y:S01]  /*2f690*/  CS2R R52, SRZ ;  /* 0x0000000000347805 */ /* 0x000fe2000001ff00 */
[----:B------:R-:W-:Y:S01]  /*2f6a0*/  IMAD.MOV.U32 R12, RZ, RZ, 0x1 ;  /* 0x00000001ff0c7424 */ /* 0x000fe200078e00ff */
[----:B------:R-:W-:Y:S02]  /*2f6b0*/  CS2R R58, SRZ ;  /* 0x00000000003a7805 */ /* 0x000fe4000001ff00 */
[----:B------:R-:W-:Y:S01]  /*2f6c0*/  CS2R R56, SRZ ;  /* 0x0000000000387805 */ /* 0x000fe2000001ff00 */
[----:B--2---:R-:W-:Y:S02]  /*2f6d0*/  @!P1 IMAD.MOV.U32 R21, RZ, RZ, R11 ;  /* 0x000000ffff159224 */ /* 0x004fe400078e000b */
[----:B------:R-:W-:-:S02]  /*2f6e0*/  IMAD.MOV.U32 R11, RZ, RZ, 0x1c1f ;  /* 0x00001c1fff0b7424 */ /* 0x000fc400078e00ff */
[----:B------:R-:W-:Y:S02]  /*2f6f0*/  @!P1 IMAD.MOV.U32 R20, RZ, RZ, R10 ;  /* 0x000000ffff149224 */ /* 0x000fe400078e000a */
[----:B------:R-:W-:-:S07]  /*2f700*/  @!P1 IMAD.MOV.U32 R53, RZ, RZ, R9 ;  /* 0x000000ffff359224 */ /* 0x000fce00078e0009 */
[----:B-----5:R-:W-:Y:S05]  /*2f710*/  WARPSYNC.COLLECTIVE R15, `(.L_x_12400) ;  /* 0x000000000f087348 */ /* 0x020fea0003c00000 */
[----:B------:R0:W1:Y:S02]  /*2f720*/  SHFL.IDX P6, R14, R13, R12, R11 ;  /* 0x0000000c0d0e7389 */ /* 0x00006400000c000b */
[----:B01---5:R-:W-:Y:S01]  /*2f730*/  ENDCOLLECTIVE ;  /* 0x000000000000791b */ /* 0x023fe20003800000 */
.L_x_12400:
[----:B------:R-:W-:Y:S02]  /*2f740*/  IMAD.MOV.U32 R3, RZ, RZ, R20 ;  /* 0x000000ffff037224 */ /* 0x000fe400078e0014 */
[----:B------:R-:W-:Y:S02]  /*2f750*/  @!P1 IMAD.MOV.U32 R52, RZ, RZ, R8 ;  /* 0x000000ffff349224 */ /* 0x000fe400078e0008 */
[----:B------:R-:W-:Y:S01]  /*2f760*/  IMAD.MOV.U32 R9, RZ, RZ, R53 ;  /* 0x000000ffff097224 */ /* 0x000fe200078e0035 */
[----:B------:R-:W-:Y:S01]  /*2f770*/  PRMT R28, R28, 0x5410, R3 ;  /* 0x000054101c1c7816 */ /* 0x000fe20000000003 */
[----:B------:R-:W-:Y:S02]  /*2f780*/  IMAD.MOV.U32 R10, RZ, RZ, R21 ;  /* 0x000000ffff0a7224 */ /* 0x000fe400078e0015 */
[----:B------:R-:W-:-:S03]  /*2f790*/  IMAD.MOV.U32 R8, RZ, RZ, R52 ;  /* 0x000000ffff087224 */ /* 0x000fc600078e0034 */
[----:B------:R-:W-:Y:S01]  /*2f7a0*/  PRMT R71, R10, 0x7610, R71 ;  /* 0x000076100a477816 */ /* 0x000fe20000000047 */
[--C-:B------:R-:W-:Y:S01]  /*2f7b0*/  IMAD.MOV.U32 R13, RZ, RZ, R44.reuse ;  /* 0x000000ffff0d7224 */ /* 0x100fe200078e002c */
[----:B------:R-:W-:Y:S01]  /*2f7c0*/  PRMT R44, R9, 0x7610, R44 ;  /* 0x00007610092c7816 */ /* 0x000fe2000000002c */
[----:B------:R-:W-:Y:S01]  /*2f7d0*/  @!P1 IMAD.MOV.U32 R58, RZ, RZ, R4 ;  /* 0x000000ffff3a9224 */ /* 0x000fe200078e0004 */
[----:B------:R-:W-:Y:S01]  /*2f7e0*/  PRMT R28, R8, 0x7610, R28 ;  /* 0x00007610081c7816 */ /* 0x000fe2000000001c */
[----:B------:R-:W-:Y:S02]  /*2f7f0*/  @!P1 IMAD.MOV.U32 R59, RZ, RZ, R5 ;  /* 0x000000ffff3b9224 */ /* 0x000fe400078e0005 */
[----:B------:R-:W-:Y:S02]  /*2f800*/  @!P1 IMAD.MOV.U32 R56, RZ, RZ, R6 ;  /* 0x000000ffff389224 */ /* 0x000fe400078e0006 */
[----:B------:R-:W-:Y:S02]  /*2f810*/  @!P1 IMAD.MOV.U32 R57, RZ, RZ, R7 ;  /* 0x000000ffff399224 */ /* 0x000fe400078e0007 */
[----:B------:R-:W-:-:S07]  /*2f820*/  IMAD.MOV.U32 R3, RZ, RZ, R14 ;  /* 0x000000ffff037224 */ /* 0x000fce00078e000e */
[----:B------:R-:W-:Y:S05]  /*2f830*/  WARPSYNC.COLLECTIVE R15, `(.L_x_12401) ;  /* 0x000000000f087348 */ /* 0x000fea0003c00000 */
[----:B------:R0:W1:Y:S02]  /*2f840*/  SHFL.IDX P6, R14, R13, R12, R11 ;  /* 0x0000000c0d0e7389 */ /* 0x00006400000c000b */
[----:B01----:R-:W-:Y:S01]  /*2f850*/  ENDCOLLECTIVE ;  /* 0x000000000000791b */ /* 0x003fe20003800000 */
.L_x_12401:
[----:B------:R-:W-:Y:S02]  /*2f860*/  IMAD.MOV.U32 R6, RZ, RZ, R58 ;  /* 0x000000ffff067224 */ /* 0x000fe400078e003a */
[----:B------:R-:W-:Y:S02]  /*2f870*/  IMAD.MOV.U32 R7, RZ, RZ, R59 ;  /* 0x000000ffff077224 */ /* 0x000fe400078e003b */
[----:B------:R-:W-:Y:S02]  /*2f880*/  IMAD.MOV.U32 R4, RZ, RZ, R56 ;  /* 0x000000ffff047224 */ /* 0x000fe400078e0038 */
[----:B------:R-:W-:Y:S01]  /*2f890*/  IMAD.MOV.U32 R5, RZ, RZ, R57 ;  /* 0x000000ffff057224 */ /* 0x000fe200078e0039 */
[----:B------:R-:W-:Y:S02]  /*2f8a0*/  PRMT R65, R65, 0x5410, R7 ;  /* 0x0000541041417816 */ /* 0x000fe40000000007 */
[----:B------:R-:W-:Y:S02]  /*2f8b0*/  PRMT R44, R44, 0x5410, R4 ;  /* 0x000054102c2c7816 */ /* 0x000fe40000000004 */
[----:B------:R-:W-:Y:S01]  /*2f8c0*/  PRMT R75, R5, 0x7610, R75 ;  /* 0x00007610054b7816 */ /* 0x000fe2000000004b */
[----:B------:R-:W-:-:S02]  /*2f8d0*/  IMAD.MOV.U32 R13, RZ, RZ, R25 ;  /* 0x000000ffff0d7224 */ /* 0x000fc400078e0019 */
[----:B------:R-:W-:-:S07]  /*2f8e0*/  IMAD.MOV.U32 R24, RZ, RZ, R14 ;  /* 0x000000ffff187224 */ /* 0x000fce00078e000e */
[----:B------:R-:W-:Y:S05]  /*2f8f0*/  WARPSYNC.COLLECTIVE R15, `(.L_x_12402) ;  /* 0x000000000f087348 */ /* 0x000fea0003c00000 */
[----:B------:R0:W1:Y:S02]  /*2f900*/  SHFL.IDX P6, R14, R13, R12, R11 ;  /* 0x0000000c0d0e7389 */ /* 0x00006400000c000b */
[----:B01----:R-:W-:Y:S01]  /*2f910*/  ENDCOLLECTIVE ;  /* 0x000000000000791b */ /* 0x003fe20003800000 */
.L_x_12402:
[----:B------:R-:W-:Y:S01]  /*2f920*/  IMAD.MOV.U32 R13, RZ, RZ, R60 ;  /* 0x000000ffff0d7224 */ /* 0x000fe200078e003c */
[----:B------:R-:W-:Y:S02]  /*2f930*/  PRMT R60, R60, 0x5410, R6 ;  /* 0x000054103c3c7816 */ /* 0x000fe40000000006 */
[----:B------:R-:W-:Y:S01]  /*2f940*/  CS2R R6, SRZ ;  /* 0x0000000000067805 */ /* 0x000fe2000001ff00 */
[----:B------:R-:W-:-:S07]  /*2f950*/  IMAD.MOV.U32 R25, RZ, RZ, R14 ;  /* 0x000000ffff197224 */ /* 0x000fce00078e000e */
[----:B------:R-:W-:Y:S05]  /*2f960*/  WARPSYNC.COLLECTIVE R15, `(.L_x_12403) ;  /* 0x000000000f087348 */ /* 0x000fea0003c00000 */
[----:B------:R0:W1:Y:S02]  /*2f970*/  SHFL.IDX P6, R14, R13, R12, R11 ;  /* 0x0000000c0d0e7389 */ /* 0x00006400000c000b */
[----:B01----:R-:W-:Y:S01]  /*2f980*/  ENDCOLLECTIVE ;  /* 0x000000000000791b */ /* 0x003fe20003800000 */
.L_x_12403:
[----:B------:R-:W-:Y:S05]  /*2f990*/  BRA `(.L_x_12404) ;  /* 0xfffffda400a87947 */ /* 0x000fea000383ffff */
.L_x_12083:
[----:B0-----:R0:W1:Y:S02]  /*2f9a0*/  SYNCS.PHASECHK.TRANS64.TRYWAIT P1, [R2+URZ+0x22800], R3 ;  /* 0x02280003020075a7 */ /* 0x001064000802017f */
[----:B-1----:R-:W-:Y:S05]  /*2f9b0*/  @!P1 NANOSLEEP.SYNCS 0x989680 ;  /* 0x009896800000995d */ /* 0x002fea0003900000 */
[----:B------:R-:W1:Y:S02]  /*2f9c0*/  @!P1 SYNCS.PHASECHK.TRANS64 P1, [R2+URZ+0x22800], R3 ;  /* 0x02280003020095a7 */ /* 0x000e64000802007f */
[----:B-1----:R-:W-:Y:S05]  /*2f9d0*/  @!P1 BRA `(.L_x_12083) ;  /* 0xfffffffc00f09947 */ /* 0x002fea000383ffff */
[----:B------:R-:W-:Y:S05]  /*2f9e0*/  BRA `(.L_x_12405) ;  /* 0xfffffda800047947 */ /* 0x000fea000383ffff */
.L_x_12097:
[----:B0-----:R0:W1:Y:S02]  /*2f9f0*/  SYNCS.PHASECHK.TRANS64.TRYWAIT P0, [R2+URZ], R9 ;  /* 0x00000009020075a7 */ /* 0x001064000800017f */
[----:B-1----:R-:W-:Y:S05]  /*2fa00*/  @!P0 NANOSLEEP.SYNCS 0x989680 ;  /* 0x009896800000895d */ /* 0x002fea0003900000 */
[----:B------:R-:W1:Y:S02]  /*2fa10*/  @!P0 SYNCS.PHASECHK.TRANS64 P0, [R2+URZ], R9 ;  /* 0x00000009020085a7 */ /* 0x000e64000800007f */
[----:B-1----:R-:W-:Y:S05]  /*2fa20*/  @!P0 BRA `(.L_x_12097) ;  /* 0xfffffffc00f08947 */ /* 0x002fea000383ffff */
[----:B------:R-:W-:Y:S05]  /*2fa30*/  BRA `(.L_x_12096) ;  /* 0xfffffdbc00f07947 */ /* 0x000fea000383ffff */
.L_x_12116:
[----:B-1----:R1:W2:Y:S02]  /*2fa40*/  SYNCS.PHASECHK.TRANS64.TRYWAIT P0, [R20+URZ], R21 ;  /* 0x00000015140075a7 */ /* 0x0022a4000800017f */
[----:B--2---:R-:W-:Y:S05]  /*2fa50*/  @!P0 NANOSLEEP.SYNCS 0x989680 ;  /* 0x009896800000895d */ /* 0x004fea0003900000 */
[----:B------:R-:W2:Y:S02]  /*2fa60*/  @!P0 SYNCS.PHASECHK.TRANS64 P0, [R20+URZ], R21 ;  /* 0x00000015140085a7 */ /* 0x000ea4000800007f */
[----:B--2---:R-:W-:Y:S05]  /*2fa70*/  @!P0 BRA `(.L_x_12116) ;  /* 0xfffffffc00f08947 */ /* 0x004fea000383ffff */
[----:B------:R-:W-:Y:S05]  /*2fa80*/  BRA `(.L_x_12115) ;  /* 0xfffffdfc006c7947 */ /* 0x000fea000383ffff */
.L_x_12131:
[----:B0-----:R0:W1:Y:S02]  /*2fa90*/  SYNCS.PHASECHK.TRANS64.TRYWAIT P0, [R3+URZ], R6 ;  /* 0x00000006030075a7 */ /* 0x001064000800017f */
[----:B-1----:R-:W-:Y:S05]  /*2faa0*/  @!P0 NANOSLEEP.SYNCS 0x989680 ;  /* 0x009896800000895d */ /* 0x002fea0003900000 */
[----:B------:R-:W1:Y:S02]  /*2fab0*/  @!P0 SYNCS.PHASECHK.TRANS64 P0, [R3+URZ], R6 ;  /* 0x00000006030085a7 */ /* 0x000e64000800007f */
[----:B-1----:R-:W-:Y:S05]  /*2fac0*/  @!P0 BRA `(.L_x_12131) ;  /* 0xfffffffc00f08947 */ /* 0x002fea000383ffff */
[----:B------:R-:W-:Y:S05]  /*2fad0*/  BRA `(.L_x_12130) ;  /* 0xfffffe34006c7947 */ /* 0x000fea000383ffff */
.L_x_12140:
[----:B-1----:R1:W2:Y:S02]  /*2fae0*/  SYNCS.PHASECHK.TRANS64.TRYWAIT P0, [R4+URZ], R5 ;  /* 0x00000005040075a7 */ /* 0x0022a4000800017f */
[----:B--2---:R-:W-:Y:S05]  /*2faf0*/  @!P0 NANOSLEEP.SYNCS 0x989680 ;  /* 0x009896800000895d */ /* 0x004fea0003900000 */
[----:B------:R-:W2:Y:S02]  /*2fb00*/  @!P0 SYNCS.PHASECHK.TRANS64 P0, [R4+URZ], R5 ;  /* 0x00000005040085a7 */ /* 0x000ea4000800007f */
[----:B--2---:R-:W-:Y:S05]  /*2fb10*/  @!P0 BRA `(.L_x_12140) ;  /* 0xfffffffc00f08947 */ /* 0x004fea000383ffff */
[----:B------:R-:W-:Y:S05]  /*2fb20*/  BRA `(.L_x_12139) ;  /* 0xfffffe6000247947 */ /* 0x000fea000383ffff */
.L_x_12151:
[----:B0-----:R0:W1:Y:S02]  /*2fb30*/  SYNCS.PHASECHK.TRANS64.TRYWAIT P0, [R4+URZ], R7 ;  /* 0x00000007040075a7 */ /* 0x001064000800017f */
[----:B-1----:R-:W-:Y:S05]  /*2fb40*/  @!P0 NANOSLEEP.SYNCS 0x989680 ;  /* 0x009896800000895d */ /* 0x002fea0003900000 */
[----:B------:R-:W1:Y:S02]  /*2fb50*/  @!P0 SYNCS.PHASECHK.TRANS64 P0, [R4+URZ], R7 ;  /* 0x00000007040085a7 */ /* 0x000e64000800007f */
[----:B-1----:R-:W-:Y:S05]  /*2fb60*/  @!P0 BRA `(.L_x_12151) ;  /* 0xfffffffc00f08947 */ /* 0x002fea000383ffff */
[----:B------:R-:W-:Y:S05]  /*2fb70*/  BRA `(.L_x_12150) ;  /* 0xfffffe9400907947 */ /* 0x000fea000383ffff */
.L_x_12170:
[----:B-1----:R1:W2:Y:S02]  /*2fb80*/  SYNCS.PHASECHK.TRANS64.TRYWAIT P0, [R26+URZ], R27 ;  /* 0x0000001b1a0075a7 */ /* 0x0022a4000800017f */
[----:B--2---:R-:W-:Y:S05]  /*2fb90*/  @!P0 NANOSLEEP.SYNCS 0x989680 ;  /* 0x009896800000895d */ /* 0x004fea0003900000 */
[----:B------:R-:W2:Y:S02]  /*2fba0*/  @!P0 SYNCS.PHASECHK.TRANS64 P0, [R26+URZ], R27 ;  /* 0x0000001b1a0085a7 */ /* 0x000ea4000800007f */
[----:B--2---:R-:W-:Y:S05]  /*2fbb0*/  @!P0 BRA `(.L_x_12170) ;  /* 0xfffffffc00f08947 */ /* 0x004fea000383ffff */
[----:B------:R-:W-:Y:S05]  /*2fbc0*/  BRA `(.L_x_12169) ;  /* 0xfffffed4000c7947 */ /* 0x000fea000383ffff */
.L_x_12180:
[----:B------:R-:W-:Y:S02]  /*2fbd0*/  IMAD.MOV.U32 R13, RZ, RZ, R21 ;  /* 0x000000ffff0d7224 */ /* 0x000fe400078e0015 */
[----:B------:R-:W-:Y:S02]  /*2fbe0*/  IMAD.MOV.U32 R12, RZ, RZ, RZ ;  /* 0x000000ffff0c7224 */ /* 0x000fe400078e00ff */
[----:B------:R-:W-:Y:S02]  /*2fbf0*/  IMAD.MOV.U32 R11, RZ, RZ, 0x181f ;  /* 0x0000181fff0b7424 */ /* 0x000fe400078e00ff */
[----:B------:R-:W-:-:S07]  /*2fc00*/  IMAD.MOV.U32 R15, RZ, RZ, -0x1 ;  /* 0xffffffffff0f7424 */ /* 0x000fce00078e00ff */
[----:B-----5:R-:W-:Y:S05]  /*2fc10*/  WARPSYNC.COLLECTIVE R15, `(.L_x_12406) ;  /* 0x000000000f087348 */ /* 0x020fea0003c00000 */
[----:B------:R0:W1:Y:S02]  /*2fc20*/  SHFL.IDX P6, R14, R13, R12, R11 ;  /* 0x0000000c0d0e7389 */ /* 0x00006400000c000b */
[----:B01---5:R-:W-:Y:S01]  /*2fc30*/  ENDCOLLECTIVE ;  /* 0x000000000000791b */ /* 0x023fe20003800000 */
.L_x_12406:
[----:B------:R-:W-:Y:S02]  /*2fc40*/  IMAD.MOV.U32 R13, RZ, RZ, R20 ;  /* 0x000000ffff0d7224 */ /* 0x000fe400078e0014 */
[----:B------:R-:W-:-:S07]  /*2fc50*/  IMAD.MOV.U32 R3, RZ, RZ, R14 ;  /* 0x000000ffff037224 */ /* 0x000fce00078e000e */
[----:B------:R-:W-:Y:S05]  /*2fc60*/  WARPSYNC.COLLECTIVE R15, `(.L_x_12407) ;  /* 0x000000000f087348 */ /* 0x000fea0003c00000 */
[----:B------:R0:W1:Y:S02]  /*2fc70*/  SHFL.IDX P6, R14, R13, R12, R11 ;  /* 0x0000000c0d0e7389 */ /* 0x00006400000c000b */
[----:B01----:R-:W-:Y:S01]  /*2fc80*/  ENDCOLLECTIVE ;  /* 0x000000000000791b */ /* 0x003fe20003800000 */
.L_x_12407:
[----:B------:R-:W-:Y:S05]  /*2fc90*/  BRA `(.L_x_12408) ;  /* 0xffffff3400bc7947 */ /* 0x000fea000383ffff */
.L_x_12183:
        /* <DEDUP_REMOVED lines=8> */
.L_x_12410:
[----:B------:R-:W-:Y:S05]  /*2fd20*/  BSYNC B1 ;  /* 0x0000000000017941 */ /* 0x000fea0003800000 */
.L_x_12409:
        /* <DEDUP_REMOVED lines=8> */
.L_x_12411:
[----:B------:R-:W-:Y:S05]  /*2fdb0*/  BRA `(.L_x_12412) ;  /* 0xffffff3400ec7947 */ /* 0x000fea000383ffff */
.L_x_12186:
        /* <DEDUP_REMOVED lines=8> */
.L_x_12414:
[----:B------:R-:W-:Y:S05]  /*2fe40*/  BSYNC B1 ;  /* 0x0000000000017941 */ /* 0x000fea0003800000 */
.L_x_12413:
        /* <DEDUP_REMOVED lines=8> */
.L_x_12415:
[----:B------:R-:W-:Y:S05]  /*2fed0*/  BRA `(.L_x_12416) ;  /* 0xffffff38001c7947 */ /* 0x000fea000383ffff */
.L_x_12189:
        /* <DEDUP_REMOVED lines=8> */
.L_x_12418:
[----:B------:R-:W-:Y:S05]  /*2ff60*/  BSYNC B1 ;  /* 0x0000000000017941 */ /* 0x000fea0003800000 */
.L_x_12417:
        /* <DEDUP_REMOVED lines=8> */
.L_x_12419:
[----:B------:R-:W-:Y:S05]  /*2fff0*/  BRA `(.L_x_12420) ;  /* 0xffffff38004c7947 */ /* 0x000fea000383ffff */
.L_x_12191:
[----:B------:R-:W-:Y:S02]  /*30000*/  IMAD.MOV.U32 R13, RZ, RZ, R4 ;  /* 0x000000ffff0d7224 */ /* 0x000fe400078e0004 */
[----:B------:R-:W-:Y:S02]  /*30010*/  IMAD.MOV.U32 R12, RZ, RZ, RZ ;  /* 0x000000ffff0c7224 */ /* 0x000fe400078e00ff */
[----:B------:R-:W-:Y:S02]  /*30020*/  IMAD.MOV.U32 R11, RZ, RZ, 0x1c1f ;  /* 0x00001c1fff0b7424 */ /* 0x000fe400078e00ff */
[----:B------:R-:W-:-:S07]  /*30030*/  IMAD.MOV.U32 R15, RZ, RZ, -0x1 ;  /* 0xffffffffff0f7424 */ /* 0x000fce00078e00ff */
[----:B------:R-:W-:Y:S05]  /*30040*/  WARPSYNC.COLLECTIVE R15, `(.L_x_12421) ;  /* 0x000000000f087348 */ /* 0x000fea0003c00000 */
[----:B------:R0:W1:Y:S02]  /*30050*/  SHFL.IDX P6, R14, R13, R12, R11 ;  /* 0x0000000c0d0e7389 */ /* 0x00006400000c000b */
[----:B01----:R-:W-:Y:S01]  /*30060*/  ENDCOLLECTIVE ;  /* 0x000000000000791b */ /* 0x003fe20003800000 */
.L_x_12421:
[----:B------:R-:W-:Y:S02]  /*30070*/  IMAD.MOV.U32 R13, RZ, RZ, R3 ;  /* 0x000000ffff0d7224 */ /* 0x000fe400078e0003 */
[----:B------:R-:W-:-:S07]  /*30080*/  IMAD.MOV.U32 R5, RZ, RZ, R14 ;  /* 0x000000ffff057224 */ /* 0x000fce00078e000e */
[----:B------:R-:W-:Y:S05]  /*30090*/  WARPSYNC.COLLECTIVE R15, `(.L_x_12422) ;  /* 0x000000000f087348 */ /* 0x000fea0003c00000 */
[----:B------:R0:W1:Y:S02]  /*300a0*/  SHFL.IDX P6, R14, R13, R12, R11 ;  /* 0x0000000c0d0e7389 */ /* 0x00006400000c000b */
[----:B01----:R-:W-:Y:S01]  /*300b0*/  ENDCOLLECTIVE ;  /* 0x000000000000791b */ /* 0x003fe20003800000 */
.L_x_12422:
[----:B------:R-:W-:Y:S01]  /*300c0*/  IMAD.MOV.U32 R6, RZ, RZ, R14 ;  /* 0x000000ffff067224 */ /* 0x000fe200078e000e */
[----:B------:R-:W-:Y:S06]  /*300d0*/  BRA `(.L_x_12423) ;  /* 0xffffff3c006c7947 */ /* 0x000fec000383ffff */
.L_x_12194:
[----:B------:R-:W-:Y:S01]  /*300e0*/  BSSY B1, `(.L_x_12424) ;  /* 0x0000008000017945 */ /* 0x000fe20003800000 */
[----:B------:R-:W-:Y:S02]  /*300f0*/  IMAD.MOV.U32 R13, RZ, RZ, R4 ;  /* 0x000000ffff0d7224 */ /* 0x000fe400078e0004 */
[----:B------:R-:W-:Y:S02]  /*30100*/  IMAD.MOV.U32 R12, RZ, RZ, 0x1 ;  /* 0x00000001ff0c7424 */ /* 0x000fe400078e00ff */
[----:B---3--:R-:W-:Y:S02]  /*30110*/  IMAD.MOV.U32 R11, RZ, RZ, 0x1c1f ;  /* 0x00001c1fff0b7424 */ /* 0x008fe400078e00ff */
[----:B------:R-:W-:-:S07]  /*30120*/  IMAD.MOV.U32 R15, RZ, RZ, -0x1 ;  /* 0xffffffffff0f7424 */ /* 0x000fce00078e00ff */
[----:B012---:R-:W-:Y:S05]  /*30130*/  WARPSYNC.COLLECTIVE R15, `(.L_x_12425) ;  /* 0x000000000f087348 */ /* 0x007fea0003c00000 */
[----:B------:R3:W4:Y:S02]  /*30140*/  SHFL.IDX P6, R14, R13, R12, R11 ;  /* 0x0000000c0d0e7389 */ /* 0x00072400000c000b */
[----:B01234-:R-:W-:Y:S01]  /*30150*/  ENDCOLLECTIVE ;  /* 0x000000000000791b */ /* 0x01ffe20003800000 */
.L_x_12425:
[----:B------:R-:W-:Y:S05]  /*30160*/  BSYNC B1 ;  /* 0x0000000000017941 */ /* 0x000fea0003800000 */
.L_x_12424:
        /* <DEDUP_REMOVED lines=8> */
.L_x_12426:
[----:B------:R-:W-:Y:S05]  /*301f0*/  BRA `(.L_x_12427) ;  /* 0xffffff4800547947 */ /* 0x000fea000383ffff */
.L_x_12200:
[----:B------:R-:W-:Y:S02]  /*30200*/  IMAD.MOV.U32 R13, RZ, RZ, R4 ;  /* 0x000000ffff0d7224 */ /* 0x000fe400078e0004 */
[----:B------:R-:W-:Y:S02]  /*30210*/  IMAD.MOV.U32 R12, RZ, RZ, RZ ;  /* 0x000000ffff0c7224 */ /* 0x000fe400078e00ff */
[----:B------:R-:W-:Y:S02]  /*30220*/  IMAD.MOV.U32 R11, RZ, RZ, 0x181f ;  /* 0x0000181fff0b7424 */ /* 0x000fe400078e00ff */
[----:B------:R-:W-:-:S07]  /*30230*/  IMAD.MOV.U32 R15, RZ, RZ, -0x1 ;  /* 0xffffffffff0f7424 */ /* 0x000fce00078e00ff */
[----:B---3--:R-:W-:Y:S05]  /*30240*/  WARPSYNC.COLLECTIVE R15, `(.L_x_12428) ;  /* 0x000000000f087348 */ /* 0x008fea0003c00000 */
[----:B------:R0:W1:Y:S02]  /*30250*/  SHFL.IDX P6, R14, R13, R12, R11 ;  /* 0x0000000c0d0e7389 */ /* 0x00006400000c000b */
[----:B01-3--:R-:W-:Y:S01]  /*30260*/  ENDCOLLECTIVE ;  /* 0x000000000000791b */ /* 0x00bfe20003800000 */
.L_x_12428:
[----:B------:R-:W-:Y:S02]  /*30270*/  IMAD.MOV.U32 R13, RZ, RZ, R3 ;  /* 0x000000ffff0d7224 */ /* 0x000fe400078e0003 */
[----:B------:R-:W-:-:S07]  /*30280*/  IMAD.MOV.U32 R0, RZ, RZ, R14 ;  /* 0x000000ffff007224 */ /* 0x000fce00078e000e */
[----:B------:R-:W-:Y:S05]  /*30290*/  WARPSYNC.COLLECTIVE R15, `(.L_x_12429) ;  /* 0x000000000f087348 */ /* 0x000fea0003c00000 */
[----:B------:R0:W1:Y:S02]  /*302a0*/  SHFL.IDX P6, R14, R13, R12, R11 ;  /* 0x0000000c0d0e7389 */ /* 0x00006400000c000b */
[----:B01----:R-:W-:Y:S01]  /*302b0*/  ENDCOLLECTIVE ;  /* 0x000000000000791b */ /* 0x003fe20003800000 */
.L_x_12429:
[----:B------:R-:W-:Y:S05]  /*302c0*/  BRA `(.L_x_12430) ;  /* 0xffffff5c00547947 */ /* 0x000fea000383ffff */
.L_x_12203:
[----:B------:R-:W-:Y:S01]  /*302d0*/  BSSY B1, `(.L_x_12431) ;  /* 0x0000008000017945 */ /* 0x000fe20003800000 */
[----:B------:R-:W-:Y:S02]  /*302e0*/  IMAD.MOV.U32 R13, RZ, RZ, R4 ;  /* 0x000000ffff0d7224 */ /* 0x000fe400078e0004 */
[----:B------:R-:W-:Y:S02]  /*302f0*/  IMAD.MOV.U32 R12, RZ, RZ, 0x1 ;  /* 0x00000001ff0c7424 */ /* 0x000fe400078e00ff */
[----:B----4-:R-:W-:Y:S02]  /*30300*/  IMAD.MOV.U32 R11, RZ, RZ, 0x181f ;  /* 0x0000181fff0b7424 */ /* 0x010fe400078e00ff */
[----:B------:R-:W-:-:S07]  /*30310*/  IMAD.MOV.U32 R15, RZ, RZ, -0x1 ;  /* 0xffffffffff0f7424 */ /* 0x000fce00078e00ff */
[----:B0123--:R-:W-:Y:S05]  /*30320*/  WARPSYNC.COLLECTIVE R15, `(.L_x_12432) ;  /* 0x000000000f087348 */ /* 0x00ffea0003c00000 */
[----:B--2---:R2:W4:Y:S02]  /*30330*/  SHFL.IDX P6, R14, R13, R12, R11 ;  /* 0x0000000c0d0e7389 */ /* 0x00452400000c000b */
[----:B01234-:R-:W-:Y:S01]  /*30340*/  ENDCOLLECTIVE ;  /* 0x000000000000791b */ /* 0x01ffe20003800000 */
.L_x_12432:
[----:B------:R-:W-:Y:S05]  /*30350*/  BSYNC B1 ;  /* 0x0000000000017941 */ /* 0x000fea0003800000 */
.L_x_12431:
        /* <DEDUP_REMOVED lines=8> */
.L_x_12433:
[----:B------:R-:W-:Y:S05]  /*303e0*/  BRA `(.L_x_12434) ;  /* 0xffffff5c00887947 */ /* 0x000fea000383ffff */
.L_x_12206:
        /* <DEDUP_REMOVED lines=8> */
.L_x_12436:
[----:B------:R-:W-:Y:S05]  /*30470*/  BSYNC B1 ;  /* 0x0000000000017941 */ /* 0x000fea0003800000 */
.L_x_12435:
        /* <DEDUP_REMOVED lines=8> */
.L_x_12437:
[----:B------:R-:W-:Y:S05]  /*30500*/  BRA `(.L_x_12438) ;  /* 0xffffff5c00b87947 */ /* 0x000fea000383ffff */
.L_x_12209:
[----:B------:R-:W-:Y:S01]  /*30510*/  BSSY B1, `(.L_x_12439) ;  /* 0x0000008000017945 */ /* 0x000fe20003800000 */
[----:B------:R-:W-:Y:S02]  /*30520*/  IMAD.MOV.U32 R13, RZ, RZ, R4 ;  /* 0x000000ffff0d7224 */ /* 0x000fe400078e0004 */
[----:B------:R-:W-:Y:S02]  /*30530*/  IMAD.MOV.U32 R12, RZ, RZ, 0x3 ;  /* 0x00000003ff0c7424 */ /* 0x000fe400078e00ff */
[----:B0-----:R-:W-:Y:S02]  /*30540*/  IMAD.MOV.U32 R11, RZ, RZ, 0x181f ;  /* 0x0000181fff0b7424 */ /* 0x001fe400078e00ff */
[----:B------:R-:W-:-:S07]  /*30550*/  IMAD.MOV.U32 R15, RZ, RZ, -0x1 ;  /* 0xffffffffff0f7424 */ /* 0x000fce00078e00ff */
[----:B-1234-:R-:W-:Y:S05]  /*30560*/  WARPSYNC.COLLECTIVE R15, `(.L_x_12440) ;  /* 0x000000000f087348 */ /* 0x01efea0003c00000 */
[----:B----4-:R0:W4:Y:S02]  /*30570*/  SHFL.IDX P6, R14, R13, R12, R11 ;  /* 0x0000000c0d0e7389 */ /* 0x01012400000c000b */
[----:B01234-:R-:W-:Y:S01]  /*30580*/  ENDCOLLECTIVE ;  /* 0x000000000000791b */ /* 0x01ffe20003800000 */
.L_x_12440:
[----:B------:R-:W-:Y:S05]  /*30590*/  BSYNC B1 ;  /* 0x0000000000017941 */ /* 0x000fea0003800000 */
.L_x_12439:
        /* <DEDUP_REMOVED lines=8> */
.L_x_12441:
[----:B------:R-:W-:Y:S05]  /*30620*/  BRA `(.L_x_12442) ;  /* 0xffffff5c00e87947 */ /* 0x000fea000383ffff */
.L_x_12236:
        /* <DEDUP_REMOVED lines=11> */
.L_x_12444:
[----:B------:R-:W-:Y:S05]  /*306e0*/  BSYNC B1 ;  /* 0x0000000000017941 */ /* 0x000fea0003800000 */
.L_x_12443:
[----:B------:R-:W-:Y:S05]  /*306f0*/  BRA `(.L_x_12445) ;  /* 0xffffff7c00c87947 */ /* 0x000fea000383ffff */
.L_x_12238:
[----:B------:R-:W-:Y:S01]  /*30700*/  BSSY B1, `(.L_x_12446) ;  /* 0x0000006000017945 */ /* 0x000fe20003800000 */
[----:B------:R-:W-:-:S07]  /*30710*/  IMAD.MOV.U32 R15, RZ, RZ, -0x1 ;  /* 0xffffffffff0f7424 */ /* 0x000fce00078e00ff */
[----:B0-----:R-:W-:Y:S05]  /*30720*/  WARPSYNC.COLLECTIVE R15, `(.L_x_12447) ;  /* 0x000000000f0c7348 */ /* 0x001fea0003c00000 */
[----:B------:R-:W-:Y:S02]  /*30730*/  ELECT P6, UR62, PT ;  /* 0x00000000003e782f */ /* 0x000fe400038c0000 */
[----:B------:R-:W-:Y:S01]  /*30740*/  MOV R14, UR62 ;  /* 0x0000003e000e7c02 */ /* 0x000fe20008000f00 */
[----:B0-----:R-:W-:Y:S10]  /*30750*/  ENDCOLLECTIVE ;  /* 0x000000000000791b */ /* 0x001ff40003800000 */
.L_x_12447:
[----:B------:R-:W-:Y:S05]  /*30760*/  BSYNC B1 ;  /* 0x0000000000017941 */ /* 0x000fea0003800000 */
.L_x_12446:
[----:B------:R-:W-:Y:S05]  /*30770*/  BRA `(.L_x_12237) ;  /* 0xffffff7c00c07947 */ /* 0x000fea000383ffff */
.L_x_12240:
[----:B0-----:R0:W1:Y:S02]  /*30780*/  SYNCS.PHASECHK.TRANS64.TRYWAIT P0, [R22+URZ+0x22820], R3 ;  /* 0x02282003160075a7 */ /* 0x001064000800017f */
[----:B-1----:R-:W-:Y:S05]  /*30790*/  @!P0 NANOSLEEP.SYNCS 0x989680 ;  /* 0x009896800000895d */ /* 0x002fea0003900000 */
[----:B------:R-:W1:Y:S02]  /*307a0*/  @!P0 SYNCS.PHASECHK.TRANS64 P0, [R22+URZ+0x22820], R3 ;  /* 0x02282003160085a7 */ /* 0x000e64000800007f */
[----:B-1----:R-:W-:Y:S05]  /*307b0*/  @!P0 BRA `(.L_x_12240) ;  /* 0xfffffffc00f08947 */ /* 0x002fea000383ffff */
[----:B------:R-:W-:Y:S05]  /*307c0*/  BRA `(.L_x_12448) ;  /* 0xffffff7c00d07947 */ /* 0x000fea000383ffff */
.L_x_12244:
[----:B-1----:R1:W2:Y:S02]  /*307d0*/  SYNCS.PHASECHK.TRANS64.TRYWAIT P0, [R12+URZ+0x228a0], R10 ;  /* 0x0228a00a0c0075a7 */ /* 0x0022a4000800017f */
[----:B--2---:R-:W-:Y:S05]  /*307e0*/  @!P0 NANOSLEEP.SYNCS 0x989680 ;  /* 0x009896800000895d */ /* 0x004fea0003900000 */
[----:B------:R-:W2:Y:S02]  /*307f0*/  @!P0 SYNCS.PHASECHK.TRANS64 P0, [R12+URZ+0x228a0], R10 ;  /* 0x0228a00a0c0085a7 */ /* 0x000ea4000800007f */
[----:B--2---:R-:W-:Y:S05]  /*30800*/  @!P0 BRA `(.L_x_12244) ;  /* 0xfffffffc00f08947 */ /* 0x004fea000383ffff */
[----:B------:R-:W-:Y:S05]  /*30810*/  BRA `(.L_x_12449) ;  /* 0xffffff7c00e87947 */ /* 0x000fea000383ffff */
.L_x_12249:
[----:B0-----:R0:W2:Y:S02]  /*30820*/  SYNCS.PHASECHK.TRANS64.TRYWAIT P0, [R12+URZ+0x228c0], R10 ;  /* 0x0228c00a0c0075a7 */ /* 0x0010a4000800017f */
[----:B--2---:R-:W-:Y:S05]  /*30830*/  @!P0 NANOSLEEP.SYNCS 0x989680 ;  /* 0x009896800000895d */ /* 0x004fea0003900000 */
[----:B------:R-:W2:Y:S02]  /*30840*/  @!P0 SYNCS.PHASECHK.TRANS64 P0, [R12+URZ+0x228c0], R10 ;  /* 0x0228c00a0c0085a7 */ /* 0x000ea4000800007f */
[----:B--2---:R-:W-:Y:S05]  /*30850*/  @!P0 BRA `(.L_x_12249) ;  /* 0xfffffffc00f08947 */ /* 0x004fea000383ffff */
[----:B------:R-:W-:Y:S05]  /*30860*/  BRA `(.L_x_12450) ;  /* 0xffffff8000647947 */ /* 0x000fea000383ffff */
.L_x_12259:
[----:B0-----:R0:W1:Y:S02]  /*30870*/  SYNCS.PHASECHK.TRANS64.TRYWAIT P1, [R10+URZ+0x228a0], R2 ;  /* 0x0228a0020a0075a7 */ /* 0x001064000802017f */
[----:B-1----:R-:W-:Y:S05]  /*30880*/  @!P1 NANOSLEEP.SYNCS 0x989680 ;  /* 0x009896800000995d */ /* 0x002fea0003900000 */
[----:B------:R-:W1:Y:S02]  /*30890*/  @!P1 SYNCS.PHASECHK.TRANS64 P1, [R10+URZ+0x228a0], R2 ;  /* 0x0228a0020a0095a7 */ /* 0x000e64000802007f */
[----:B-1----:R-:W-:Y:S05]  /*308a0*/  @!P1 BRA `(.L_x_12259) ;  /* 0xfffffffc00f09947 */ /* 0x002fea000383ffff */
[----:B------:R-:W-:Y:S05]  /*308b0*/  BRA `(.L_x_12451) ;  /* 0xffffff8400d87947 */ /* 0x000fea000383ffff */
.L_x_12264:
[----:B-1----:R1:W2:Y:S02]  /*308c0*/  SYNCS.PHASECHK.TRANS64.TRYWAIT P1, [R10+URZ+0x228c0], R2 ;  /* 0x0228c0020a0075a7 */ /* 0x0022a4000802017f */
[----:B--2---:R-:W-:Y:S05]  /*308d0*/  @!P1 NANOSLEEP.SYNCS 0x989680 ;  /* 0x009896800000995d */ /* 0x004fea0003900000 */
[----:B------:R-:W2:Y:S02]  /*308e0*/  @!P1 SYNCS.PHASECHK.TRANS64 P1, [R10+URZ+0x228c0], R2 ;  /* 0x0228c0020a0095a7 */ /* 0x000ea4000802007f */
[----:B--2---:R-:W-:Y:S05]  /*308f0*/  @!P1 BRA `(.L_x_12264) ;  /* 0xfffffffc00f09947 */ /* 0x004fea000383ffff */
[----:B------:R-:W-:Y:S05]  /*30900*/  BRA `(.L_x_12452) ;  /* 0xffffff8800507947 */ /* 0x000fea000383ffff */
.L_x_12290:
        /* <DEDUP_REMOVED lines=10> */
.L_x_12454:
[----:B------:R-:W-:Y:S05]  /*309b0*/  BSYNC B0 ;  /* 0x0000000000007941 */ /* 0x000fea0003800000 */
.L_x_12453:
[----:B------:R-:W-:Y:S05]  /*309c0*/  BRA `(.L_x_12455) ;  /* 0xffffff9c006c7947 */ /* 0x000fea000383ffff */
.L_x_12293:
[----:B0-----:R0:W1:Y:S02]  /*309d0*/  SYNCS.PHASECHK.TRANS64.TRYWAIT P0, [R33+URZ+0x22840], R0 ;  /* 0x02284000210075a7 */ /* 0x001064000800017f */
[----:B-1----:R-:W-:Y:S05]  /*309e0*/  @!P0 NANOSLEEP.SYNCS 0x989680 ;  /* 0x009896800000895d */ /* 0x002fea0003900000 */
[----:B------:R-:W1:Y:S02]  /*309f0*/  @!P0 SYNCS.PHASECHK.TRANS64 P0, [R33+URZ+0x22840], R0 ;  /* 0x02284000210085a7 */ /* 0x000e64000800007f */
[----:B-1----:R-:W-:Y:S05]  /*30a00*/  @!P0 BRA `(.L_x_12293) ;  /* 0xfffffffc00f08947 */ /* 0x002fea000383ffff */
[----:B------:R-:W-:Y:S05]  /*30a10*/  BRA `(.L_x_12456) ;  /* 0xffffff9c00887947 */ /* 0x000fea000383ffff */
.L_x_12294:
        /* <DEDUP_REMOVED lines=8> */
.L_x_12458:
[----:B------:R-:W-:Y:S05]  /*30aa0*/  BSYNC B0 ;  /* 0x0000000000007941 */ /* 0x000fea0003800000 */
.L_x_12457:
        /* <DEDUP_REMOVED lines=9> */
.L_x_12459:
[----:B------:R-:W-:Y:S02]  /*30b40*/  IMAD.MOV.U32 R13, RZ, RZ, R4 ;  /* 0x000000ffff0d7224 */ /* 0x000fe400078e0004 */
[----:B------:R-:W-:Y:S02]  /*30b50*/  IMAD.MOV.U32 R12, RZ, RZ, 0x1 ;  /* 0x00000001ff0c7424 */ /* 0x000fe400078e00ff */
[----:B------:R-:W-:-:S07]  /*30b60*/  IMAD.MOV.U32 R3, RZ, RZ, R14 ;  /* 0x000000ffff037224 */ /* 0x000fce00078e000e */
[----:B------:R-:W-:Y:S05]  /*30b70*/  WARPSYNC.COLLECTIVE R15, `(.L_x_12460) ;  /* 0x000000000f087348 */ /* 0x000fea0003c00000 */
[----:B------:R0:W1:Y:S02]  /*30b80*/  SHFL.IDX P6, R14, R13, R12, R11 ;  /* 0x0000000c0d0e7389 */ /* 0x00006400000c000b */
[----:B01----:R-:W-:Y:S01]  /*30b90*/  ENDCOLLECTIVE ;  /* 0x000000000000791b */ /* 0x003fe20003800000 */
.L_x_12460:
        /* <DEDUP_REMOVED lines=15> */
.L_x_12461:
[----:B------:R-:W-:Y:S02]  /*30c90*/  @P0 IMAD R7, R5, 0x2, R22 ;  /* 0x0000000205070824 */ /* 0x000fe400078e0216 */
[----:B------:R-:W-:Y:S02]  /*30ca0*/  IMAD.MOV.U32 R13, RZ, RZ, R4 ;  /* 0x000000ffff0d7224 */ /* 0x000fe400078e0004 */
[----:B------:R-:W-:Y:S02]  /*30cb0*/  IMAD.MOV.U32 R12, RZ, RZ, 0x2 ;  /* 0x00000002ff0c7424 */ /* 0x000fe400078e00ff */
[----:B------:R-:W-:-:S07]  /*30cc0*/  IMAD.MOV.U32 R3, RZ, RZ, R14 ;  /* 0x000000ffff037224 */ /* 0x000fce00078e000e */
[----:B------:R-:W-:Y:S05]  /*30cd0*/  WARPSYNC.COLLECTIVE R15, `(.L_x_12462) ;  /* 0x000000000f087348 */ /* 0x000fea0003c00000 */
[----:B------:R0:W1:Y:S02]  /*30ce0*/  SHFL.IDX P6, R14, R13, R12, R11 ;  /* 0x0000000c0d0e7389 */ /* 0x00006400000c000b */
[----:B01----:R-:W-:Y:S01]  /*30cf0*/  ENDCOLLECTIVE ;  /* 0x000000000000791b */ /* 0x003fe20003800000 */
.L_x_12462:
        /* <DEDUP_REMOVED lines=15> */
.L_x_12463:
[----:B------:R-:W-:Y:S02]  /*30df0*/  @P0 IMAD R7, R5, 0x2, R22 ;  /* 0x0000000205070824 */ /* 0x000fe400078e0216 */
[----:B------:R-:W-:Y:S02]  /*30e00*/  IMAD.MOV.U32 R13, RZ, RZ, R4 ;  /* 0x000000ffff0d7224 */ /* 0x000fe400078e0004 */
[----:B------:R-:W-:Y:S02]  /*30e10*/  IMAD.MOV.U32 R12, RZ, RZ, 0x3 ;  /* 0x00000003ff0c7424 */ /* 0x000fe400078e00ff */
[----:B------:R-:W-:-:S07]  /*30e20*/  IMAD.MOV.U32 R3, RZ, RZ, R14 ;  /* 0x000000ffff037224 */ /* 0x000fce00078e000e */
[----:B------:R-:W-:Y:S05]  /*30e30*/  WARPSYNC.COLLECTIVE R15, `(.L_x_12464) ;  /* 0x000000000f087348 */ /* 0x000fea0003c00000 */
[----:B------:R0:W1:Y:S02]  /*30e40*/  SHFL.IDX P6, R14, R13, R12, R11 ;  /* 0x0000000c0d0e7389 */ /* 0x00006400000c000b */
[----:B01----:R-:W-:Y:S01]  /*30e50*/  ENDCOLLECTIVE ;  /* 0x000000000000791b */ /* 0x003fe20003800000 */
.L_x_12464:
        /* <DEDUP_REMOVED lines=15> */
.L_x_12465:
[----:B------:R-:W-:Y:S02]  /*30f50*/  @P0 IMAD R7, R5, 0x2, R22 ;  /* 0x0000000205070824 */ /* 0x000fe400078e0216 */
[----:B------:R-:W-:Y:S02]  /*30f60*/  IMAD.MOV.U32 R13, RZ, RZ, R4 ;  /* 0x000000ffff0d7224 */ /* 0x000fe400078e0004 */
[----:B------:R-:W-:Y:S02]  /*30f70*/  IMAD.MOV.U32 R12, RZ, RZ, 0x4 ;  /* 0x00000004ff0c7424 */ /* 0x000fe400078e00ff */
[----:B------:R-:W-:-:S07]  /*30f80*/  IMAD.MOV.U32 R3, RZ, RZ, R14 ;  /* 0x000000ffff037224 */ /* 0x000fce00078e000e */
[----:B------:R-:W-:Y:S05]  /*30f90*/  WARPSYNC.COLLECTIVE R15, `(.L_x_12466) ;  /* 0x000000000f087348 */ /* 0x000fea0003c00000 */
[----:B------:R0:W1:Y:S02]  /*30fa0*/  SHFL.IDX P6, R14, R13, R12, R11 ;  /* 0x0000000c0d0e7389 */ /* 0x00006400000c000b */
[----:B01----:R-:W-:Y:S01]  /*30fb0*/  ENDCOLLECTIVE ;  /* 0x000000000000791b */ /* 0x003fe20003800000 */
.L_x_12466:
        /* <DEDUP_REMOVED lines=15> */
.L_x_12467:
[----:B------:R-:W-:Y:S02]  /*310b0*/  @P0 IMAD R7, R5, 0x2, R22 ;  /* 0x0000000205070824 */ /* 0x000fe400078e0216 */
[----:B------:R-:W-:Y:S02]  /*310c0*/  IMAD.MOV.U32 R13, RZ, RZ, R4 ;  /* 0x000000ffff0d7224 */ /* 0x000fe400078e0004 */
[----:B------:R-:W-:Y:S02]  /*310d0*/  IMAD.MOV.U32 R12, RZ, RZ, 0x5 ;  /* 0x00000005ff0c7424 */ /* 0x000fe400078e00ff */
[----:B------:R-:W-:-:S07]  /*310e0*/  IMAD.MOV.U32 R3, RZ, RZ, R14 ;  /* 0x000000ffff037224 */ /* 0x000fce00078e000e */
[----:B------:R-:W-:Y:S05]  /*310f0*/  WARPSYNC.COLLECTIVE R15, `(.L_x_12468) ;  /* 0x000000000f087348 */ /* 0x000fea0003c00000 */
[----:B------:R0:W1:Y:S02]  /*31100*/  SHFL.IDX P6, R14, R13, R12, R11 ;  /* 0x0000000c0d0e7389 */ /* 0x00006400000c000b */
[----:B01----:R-:W-:Y:S01]  /*31110*/  ENDCOLLECTIVE ;  /* 0x000000000000791b */ /* 0x003fe20003800000 */
.L_x_12468:
        /* <DEDUP_REMOVED lines=10> */
.L_x_12469:
[----:B------:R-:W-:Y:S01]  /*311c0*/  @!PT LDS RZ, [RZ] ;  /* 0x00000000fffff984 */ /* 0x000fe20000000800 */
[----:B------:R-:W-:Y:S01]  /*311d0*/  @!PT LDS RZ, [RZ] ;  /* 0x00000000fffff984 */ /* 0x000fe20000000800 */
[----:B------:R-:W-:Y:S01]  /*311e0*/  @!PT LDS RZ, [RZ] ;  /* 0x00000000fffff984 */ /* 0x000fe20000000800 */
[----:B------:R1:W-:Y:S01]  /*311f0*/  @P0 LDGSTS.E.BYPASS.LTC128B.128 [R7+0x1e400], desc[UR42][R2.64], !P2 ;  /* 0x1e40000002070fae */ /* 0x0003e2000d101d6a */
[----:B------:R-:W-:Y:S01]  /*31200*/  IMAD.MOV.U32 R0, RZ, RZ, R14 ;  /* 0x000000ffff007224 */ /* 0x000fe200078e000e */
[----:B------:R-:W-:Y:S06]  /*31210*/  BRA `(.L_x_12470) ;  /* 0xffffff9800dc7947 */ /* 0x000fec000383ffff */
.L_x_12299:
        /* <DEDUP_REMOVED lines=9> */
.L_x_12471:
[C---:B------:R-:W-:Y:S01]  /*312b0*/  VIADD R6, R35.reuse, 0x10 ;  /* 0x0000001023067836 */ /* 0x040fe20000000000 */
[----:B------:R-:W-:Y:S01]  /*312c0*/  ISETP.GE.AND P0, PT, R35, R5, PT ;  /* 0x000000052300720c */ /* 0x000fe20003f06270 */
[----:B------:R-:W-:Y:S02]  /*312d0*/  IMAD.MOV.U32 R13, RZ, RZ, R0 ;  /* 0x000000ffff0d7224 */ /* 0x000fe400078e0000 */
[----:B------:R-:W-:-:S10]  /*312e0*/  IMAD.MOV.U32 R2, RZ, RZ, R14 ;  /* 0x000000ffff027224 */ /* 0x000fd400078e000e */
[----:B------:R-:W-:Y:S05]  /*312f0*/  WARPSYNC.COLLECTIVE R15, `(.L_x_12472) ;  /* 0x000000000f087348 */ /* 0x000fea0003c00000 */
[----:B------:R0:W1:Y:S02]  /*31300*/  SHFL.IDX P6, R14, R13, R12, R11 ;  /* 0x0000000c0d0e7389 */ /* 0x00006400000c000b */
[----:B01----:R-:W-:Y:S01]  /*31310*/  ENDCOLLECTIVE ;  /* 0x000000000000791b */ /* 0x003fe20003800000 */
.L_x_12472:
[----:B------:R-:W-:Y:S02]  /*31320*/  IMAD.MOV.U32 R13, RZ, RZ, R4 ;  /* 0x000000ffff0d7224 */ /* 0x000fe400078e0004 */
[----:B------:R-:W-:Y:S02]  /*31330*/  IMAD.MOV.U32 R12, RZ, RZ, 0x1 ;  /* 0x00000001ff0c7424 */ /* 0x000fe400078e00ff */
[----:B------:R-:W-:-:S07]  /*31340*/  IMAD.MOV.U32 R3, RZ, RZ, R14 ;  /* 0x000000ffff037224 */ /* 0x000fce00078e000e */
[----:B------:R-:W-:Y:S05]  /*31350*/  WARPSYNC.COLLECTIVE R15, `(.L_x_12473) ;  /* 0x000000000f087348 */ /* 0x000fea0003c00000 */
[----:B------:R0:W1:Y:S02]  /*31360*/  SHFL.IDX P6, R14, R13, R12, R11 ;  /* 0x0000000c0d0e7389 */ /* 0x00006400000c000b */
[----:B01----:R-:W-:Y:S01]  /*31370*/  ENDCOLLECTIVE ;  /* 0x000000000000791b */ /* 0x003fe20003800000 */
.L_x_12473:
        /* <DEDUP_REMOVED lines=15> */
.L_x_12474:
[----:B------:R-:W-:Y:S02]  /*31470*/  IMAD.MOV.U32 R13, RZ, RZ, R4 ;  /* 0x000000ffff0d7224 */ /* 0x000fe400078e0004 */
[----:B------:R-:W-:Y:S02]  /*31480*/  IMAD.MOV.U32 R12, RZ, RZ, 0x2 ;  /* 0x00000002ff0c7424 */ /* 0x000fe400078e00ff */
[----:B------:R-:W-:-:S07]  /*31490*/  IMAD.MOV.U32 R3, RZ, RZ, R14 ;  /* 0x000000ffff037224 */ /* 0x000fce00078e000e */
[----:B------:R-:W-:Y:S05]  /*314a0*/  WARPSYNC.COLLECTIVE R15, `(.L_x_12475) ;  /* 0x000000000f087348 */ /* 0x000fea0003c00000 */
[----:B------:R0:W1:Y:S02]  /*314b0*/  SHFL.IDX P6, R14, R13, R12, R11 ;  /* 0x0000000c0d0e7389 */ /* 0x00006400000c000b */
[----:B01----:R-:W-:Y:S01]  /*314c0*/  ENDCOLLECTIVE ;  /* 0x000000000000791b */ /* 0x003fe20003800000 */
.L_x_12475:
        /* <DEDUP_REMOVED lines=16> */
.L_x_12476:
[----:B------:R-:W-:Y:S02]  /*315d0*/  IMAD.MOV.U32 R13, RZ, RZ, R4 ;  /* 0x000000ffff0d7224 */ /* 0x000fe400078e0004 */
[----:B------:R-:W-:Y:S02]  /*315e0*/  IMAD.MOV.U32 R12, RZ, RZ, 0x3 ;  /* 0x00000003ff0c7424 */ /* 0x000fe400078e00ff */
[----:B------:R-:W-:-:S07]  /*315f0*/  IMAD.MOV.U32 R3, RZ, RZ, R14 ;  /* 0x000000ffff037224 */ /* 0x000fce00078e000e */
[----:B------:R-:W-:Y:S05]  /*31600*/  WARPSYNC.COLLECTIVE R15, `(.L_x_12477) ;  /* 0x000000000f087348 */ /* 0x000fea0003c00000 */
[----:B------:R0:W1:Y:S02]  /*31610*/  SHFL.IDX P6, R14, R13, R12, R11 ;  /* 0x0000000c0d0e7389 */ /* 0x00006400000c000b */
[----:B01----:R-:W-:Y:S01]  /*31620*/  ENDCOLLECTIVE ;  /* 0x000000000000791b */ /* 0x003fe20003800000 */
.L_x_12477:
        /* <DEDUP_REMOVED lines=16> */
.L_x_12478:
[----:B------:R-:W-:Y:S02]  /*31730*/  IMAD.MOV.U32 R13, RZ, RZ, R4 ;  /* 0x000000ffff0d7224 */ /* 0x000fe400078e0004 */
[----:B------:R-:W-:Y:S02]  /*31740*/  IMAD.MOV.U32 R12, RZ, RZ, 0x4 ;  /* 0x00000004ff0c7424 */ /* 0x000fe400078e00ff */
[----:B------:R-:W-:-:S07]  /*31750*/  IMAD.MOV.U32 R3, RZ, RZ, R14 ;  /* 0x000000ffff037224 */ /* 0x000fce00078e000e */
[----:B------:R-:W-:Y:S05]  /*31760*/  WARPSYNC.COLLECTIVE R15, `(.L_x_12479) ;  /* 0x000000000f087348 */ /* 0x000fea0003c00000 */
[----:B------:R0:W1:Y:S02]  /*31770*/  SHFL.IDX P6, R14, R13, R12, R11 ;  /* 0x0000000c0d0e7389 */ /* 0x00006400000c000b */
[----:B01----:R-:W-:Y:S01]  /*31780*/  ENDCOLLECTIVE ;  /* 0x000000000000791b */ /* 0x003fe20003800000 */
.L_x_12479:
        /* <DEDUP_REMOVED lines=16> */
.L_x_12480:
[----:B------:R-:W-:Y:S02]  /*31890*/  IMAD.MOV.U32 R13, RZ, RZ, R4 ;  /* 0x000000ffff0d7224 */ /* 0x000fe400078e0004 */
[----:B------:R-:W-:Y:S02]  /*318a0*/  IMAD.MOV.U32 R12, RZ, RZ, 0x5 ;  /* 0x00000005ff0c7424 */ /* 0x000fe400078e00ff */
[----:B------:R-:W-:-:S07]  /*318b0*/  IMAD.MOV.U32 R3, RZ, RZ, R14 ;  /* 0x000000ffff037224 */ /* 0x000fce00078e000e */
[----:B------:R-:W-:Y:S05]  /*318c0*/  WARPSYNC.COLLECTIVE R15, `(.L_x_12481) ;  /* 0x000000000f087348 */ /* 0x000fea0003c00000 */
[----:B------:R0:W1:Y:S02]  /*318d0*/  SHFL.IDX P6, R14, R13, R12, R11 ;  /* 0x0000000c0d0e7389 */ /* 0x00006400000c000b */
[----:B01----:R-:W-:Y:S01]  /*318e0*/  ENDCOLLECTIVE ;  /* 0x000000000000791b */ /* 0x003fe20003800000 */
.L_x_12481:
        /* <DEDUP_REMOVED lines=16> */
.L_x_12482:
[----:B------:R-:W-:Y:S02]  /*319f0*/  IMAD.MOV.U32 R13, RZ, RZ, R4 ;  /* 0x000000ffff0d7224 */ /* 0x000fe400078e0004 */
[----:B------:R-:W-:Y:S02]  /*31a00*/  IMAD.MOV.U32 R12, RZ, RZ, 0x6 ;  /* 0x00000006ff0c7424 */ /* 0x000fe400078e00ff */
[----:B------:R-:W-:-:S07]  /*31a10*/  IMAD.MOV.U32 R3, RZ, RZ, R14 ;  /* 0x000000ffff037224 */ /* 0x000fce00078e000e */
[----:B------:R-:W-:Y:S05]  /*31a20*/  WARPSYNC.COLLECTIVE R15, `(.L_x_12483) ;  /* 0x000000000f087348 */ /* 0x000fea0003c00000 */
[----:B------:R0:W1:Y:S02]  /*31a30*/  SHFL.IDX P6, R14, R13, R12, R11 ;  /* 0x0000000c0d0e7389 */ /* 0x00006400000c000b */
[----:B01----:R-:W-:Y:S01]  /*31a40*/  ENDCOLLECTIVE ;  /* 0x000000000000791b */ /* 0x003fe20003800000 */
.L_x_12483:
        /* <DEDUP_REMOVED lines=16> */
.L_x_12484:
[----:B------:R-:W-:Y:S02]  /*31b50*/  IMAD.MOV.U32 R13, RZ, RZ, R4 ;  /* 0x000000ffff0d7224 */ /* 0x000fe400078e0004 */
[----:B------:R-:W-:Y:S02]  /*31b60*/  IMAD.MOV.U32 R12, RZ, RZ, 0x7 ;  /* 0x00000007ff0c7424 */ /* 0x000fe400078e00ff */
[----:B------:R-:W-:-:S07]  /*31b70*/  IMAD.MOV.U32 R3, RZ, RZ, R14 ;  /* 0x000000ffff037224 */ /* 0x000fce00078e000e */
[----:B------:R-:W-:Y:S05]  /*31b80*/  WARPSYNC.COLLECTIVE R15, `(.L_x_12485) ;  /* 0x000000000f087348 */ /* 0x000fea0003c00000 */
[----:B------:R0:W1:Y:S02]  /*31b90*/  SHFL.IDX P6, R14, R13, R12, R11 ;  /* 0x0000000c0d0e7389 */ /* 0x00006400000c000b */
[----:B01----:R-:W-:Y:S01]  /*31ba0*/  ENDCOLLECTIVE ;  /* 0x000000000000791b */ /* 0x003fe20003800000 */
.L_x_12485:
        /* <DEDUP_REMOVED lines=10> */
.L_x_12486:
[----:B------:R-:W-:Y:S01]  /*31c50*/  @!PT LDS RZ, [RZ] ;  /* 0x00000000fffff984 */ /* 0x000fe20000000800 */
[----:B------:R-:W-:Y:S01]  /*31c60*/  @!PT LDS RZ, [RZ] ;  /* 0x00000000fffff984 */ /* 0x000fe20000000800 */
[----:B------:R-:W-:Y:S01]  /*31c70*/  @!PT LDS RZ, [RZ] ;  /* 0x00000000fffff984 */ /* 0x000fe20000000800 */
[----:B------:R0:W-:Y:S01]  /*31c80*/  @!P0 LDGSTS.E.BYPASS.LTC128B.128 [R8+0x1b400], desc[UR42][R2.64], !P1 ;  /* 0x1b40000002088fae */ /* 0x0001e2000c901d6a */
[----:B------:R-:W-:Y:S01]  /*31c90*/  IMAD.MOV.U32 R0, RZ, RZ, R14 ;  /* 0x000000ffff007224 */ /* 0x000fe200078e000e */
[----:B------:R-:W-:Y:S06]  /*31ca0*/  BRA `(.L_x_12487) ;  /* 0xffffff9c00547947 */ /* 0x000fec000383ffff */
.L_x_12302:
[----:B0-----:R0:W1:Y:S02]  /*31cb0*/  SYNCS.PHASECHK.TRANS64.TRYWAIT P0, [R22+URZ+0x22820], R3 ;  /* 0x02282003160075a7 */ /* 0x001064000800017f */
[----:B-1----:R-:W-:Y:S05]  /*31cc0*/  @!P0 NANOSLEEP.SYNCS 0x989680 ;  /* 0x009896800000895d */ /* 0x002fea0003900000 */
[----:B------:R-:W1:Y:S02]  /*31cd0*/  @!P0 SYNCS.PHASECHK.TRANS64 P0, [R22+URZ+0x22820], R3 ;  /* 0x02282003160085a7 */ /* 0x000e64000800007f */
[----:B-1----:R-:W-:Y:S05]  /*31ce0*/  @!P0 BRA `(.L_x_12302) ;  /* 0xfffffffc00f08947 */ /* 0x002fea000383ffff */
[----:B------:R-:W-:Y:S05]  /*31cf0*/  BRA `(.L_x_12488) ;  /* 0xffffff9c00b07947 */ /* 0x000fea000383ffff */
.L_x_12305:
[----:B-1----:R1:W2:Y:S02]  /*31d00*/  SYNCS.PHASECHK.TRANS64.TRYWAIT P0, [R33+URZ+0x22860], R0 ;  /* 0x02286000210075a7 */ /* 0x0022a4000800017f */
[----:B--2---:R-:W-:Y:S05]  /*31d10*/  @!P0 NANOSLEEP.SYNCS 0x989680 ;  /* 0x009896800000895d */ /* 0x004fea0003900000 */
[----:B------:R-:W2:Y:S02]  /*31d20*/  @!P0 SYNCS.PHASECHK.TRANS64 P0, [R33+URZ+0x22860], R0 ;  /* 0x02286000210085a7 */ /* 0x000ea4000800007f */
[----:B--2---:R-:W-:Y:S05]  /*31d30*/  @!P0 BRA `(.L_x_12305) ;  /* 0xfffffffc00f08947 */ /* 0x004fea000383ffff */
[----:B------:R-:W-:Y:S05]  /*31d40*/  BRA `(.L_x_12489) ;  /* 0xffffff9c00c07947 */ /* 0x000fea000383ffff */
.L_x_12306:
        /* <DEDUP_REMOVED lines=8> */
.L_x_12491:
[----:B------:R-:W-:Y:S05]  /*31dd0*/  BSYNC B0 ;  /* 0x0000000000007941 */ /* 0x000fea0003800000 */
.L_x_12490:
        /* <DEDUP_REMOVED lines=13> */
.L_x_12492:
        /* <DEDUP_REMOVED lines=11> */
.L_x_12493:
        /* <DEDUP_REMOVED lines=17> */
.L_x_12494:
[----:B------:R-:W-:Y:S02]  /*32070*/  IMAD.MOV.U32 R13, RZ, RZ, R6 ;  /* 0x000000ffff0d7224 */ /* 0x000fe400078e0006 */
[----:B------:R-:W-:Y:S01]  /*32080*/  IMAD.MOV.U32 R12, RZ, RZ, 0x2 ;  /* 0x00000002ff0c7424 */ /* 0x000fe200078e00ff */
[----:B------:R-:W-:-:S13]  /*32090*/  IADD3 R2, P4, R14, R0, RZ ;  /* 0x000000000e027210 */ /* 0x000fda0007f9e0ff */
[----:B------:R-:W-:Y:S05]  /*320a0*/  WARPSYNC.COLLECTIVE R15, `(.L_x_12495) ;  /* 0x000000000f087348 */ /* 0x000fea0003c00000 */
[----:B------:R0:W1:Y:S02]  /*320b0*/  SHFL.IDX P6, R14, R13, R12, R11 ;  /* 0x0000000c0d0e7389 */ /* 0x00006400000c000b */
[----:B01----:R-:W-:Y:S01]  /*320c0*/  ENDCOLLECTIVE ;  /* 0x000000000000791b */ /* 0x003fe20003800000 */
.L_x_12495:
        /* <DEDUP_REMOVED lines=17> */
.L_x_12496:
[----:B------:R-:W-:Y:S02]  /*321e0*/  IMAD.MOV.U32 R13, RZ, RZ, R6 ;  /* 0x000000ffff0d7224 */ /* 0x000fe400078e0006 */
[----:B------:R-:W-:Y:S01]  /*321f0*/  IMAD.MOV.U32 R12, RZ, RZ, 0x3 ;  /* 0x00000003ff0c7424 */ /* 0x000fe200078e00ff */
[----:B------:R-:W-:-:S13]  /*32200*/  IADD3 R2, P4, R14, R0, RZ ;  /* 0x000000000e027210 */ /* 0x000fda0007f9e0ff */
[----:B------:R-:W-:Y:S05]  /*32210*/  WARPSYNC.COLLECTIVE R15, `(.L_x_12497) ;  /* 0x000000000f087348 */ /* 0x000fea0003c00000 */
[----:B------:R0:W1:Y:S02]  /*32220*/  SHFL.IDX P6, R14, R13, R12, R11 ;  /* 0x0000000c0d0e7389 */ /* 0x00006400000c000b */
[----:B01----:R-:W-:Y:S01]  /*32230*/  ENDCOLLECTIVE ;  /* 0x000000000000791b */ /* 0x003fe20003800000 */
.L_x_12497:
        /* <DEDUP_REMOVED lines=17> */
.L_x_12498:
[----:B------:R-:W-:Y:S02]  /*32350*/  IMAD.MOV.U32 R13, RZ, RZ, R6 ;  /* 0x000000ffff0d7224 */ /* 0x000fe400078e0006 */
[----:B------:R-:W-:Y:S01]  /*32360*/  IMAD.MOV.U32 R12, RZ, RZ, 0x4 ;  /* 0x00000004ff0c7424 */ /* 0x000fe200078e00ff */
[----:B------:R-:W-:-:S13]  /*32370*/  IADD3 R2, P4, R14, R0, RZ ;  /* 0x000000000e027210 */ /* 0x000fda0007f9e0ff */
[----:B------:R-:W-:Y:S05]  /*32380*/  WARPSYNC.COLLECTIVE R15, `(.L_x_12499) ;  /* 0x000000000f087348 */ /* 0x000fea0003c00000 */
[----:B------:R0:W1:Y:S02]  /*32390*/  SHFL.IDX P6, R14, R13, R12, R11 ;  /* 0x0000000c0d0e7389 */ /* 0x00006400000c000b */
[----:B01----:R-:W-:Y:S01]  /*323a0*/  ENDCOLLECTIVE ;  /* 0x000000000000791b */ /* 0x003fe20003800000 */
.L_x_12499:
        /* <DEDUP_REMOVED lines=17> */
.L_x_12500:
[----:B------:R-:W-:Y:S02]  /*324c0*/  IMAD.MOV.U32 R13, RZ, RZ, R6 ;  /* 0x000000ffff0d7224 */ /* 0x000fe400078e0006 */
[----:B------:R-:W-:Y:S01]  /*324d0*/  IMAD.MOV.U32 R12, RZ, RZ, 0x5 ;  /* 0x00000005ff0c7424 */ /* 0x000fe200078e00ff */
[----:B------:R-:W-:-:S13]  /*324e0*/  IADD3 R2, P4, R14, R0, RZ ;  /* 0x000000000e027210 */ /* 0x000fda0007f9e0ff */
[----:B------:R-:W-:Y:S05]  /*324f0*/  WARPSYNC.COLLECTIVE R15, `(.L_x_12501) ;  /* 0x000000000f087348 */ /* 0x000fea0003c00000 */
[----:B------:R0:W1:Y:S02]  /*32500*/  SHFL.IDX P6, R14, R13, R12, R11 ;  /* 0x0000000c0d0e7389 */ /* 0x00006400000c000b */
[----:B01----:R-:W-:Y:S01]  /*32510*/  ENDCOLLECTIVE ;  /* 0x000000000000791b */ /* 0x003fe20003800000 */
.L_x_12501:
        /* <DEDUP_REMOVED lines=12> */
.L_x_12502:
        /* <DEDUP_REMOVED lines=9> */
.L_x_12313:
[----:B0-----:R0:W1:Y:S02]  /*32670*/  SYNCS.PHASECHK.TRANS64.TRYWAIT P0, [R6+URZ+0x22840], R21 ;  /* 0x02284015060075a7 */ /* 0x001064000800017f */
[----:B-1----:R-:W-:Y:S05]  /*32680*/  @!P0 NANOSLEEP.SYNCS 0x989680 ;  /* 0x009896800000895d */ /* 0x002fea0003900000 */
[----:B------:R-:W1:Y:S02]  /*32690*/  @!P0 SYNCS.PHASECHK.TRANS64 P0, [R6+URZ+0x22840], R21 ;  /* 0x02284015060085a7 */ /* 0x000e64000800007f */
[----:B-1----:R-:W-:Y:S05]  /*326a0*/  @!P0 BRA `(.L_x_12313) ;  /* 0xfffffffc00f08947 */ /* 0x002fea000383ffff */
[----:B------:R-:W-:Y:S05]  /*326b0*/  BRA `(.L_x_12504) ;  /* 0xffffffa000207947 */ /* 0x000fea000383ffff */
.L_x_12314:
        /* <DEDUP_REMOVED lines=8> */
.L_x_12506:
[----:B------:R-:W-:Y:S05]  /*32740*/  BSYNC B1 ;  /* 0x0000000000017941 */ /* 0x000fea0003800000 */
.L_x_12505:
        /* <DEDUP_REMOVED lines=9> */
.L_x_12507:
[----:B------:R-:W-:Y:S02]  /*327e0*/  IMAD.MOV.U32 R13, RZ, RZ, R9 ;  /* 0x000000ffff0d7224 */ /* 0x000fe400078e0009 */
[----:B------:R-:W-:Y:S02]  /*327f0*/  IMAD.MOV.U32 R12, RZ, RZ, 0x1 ;  /* 0x00000001ff0c7424 */ /* 0x000fe400078e00ff */
[----:B------:R-:W-:-:S07]  /*32800*/  IMAD.MOV.U32 R2, RZ, RZ, R14 ;  /* 0x000000ffff027224 */ /* 0x000fce00078e000e */
[----:B------:R-:W-:Y:S05]  /*32810*/  WARPSYNC.COLLECTIVE R15, `(.L_x_12508) ;  /* 0x000000000f087348 */ /* 0x000fea0003c00000 */
[----:B------:R0:W1:Y:S02]  /*32820*/  SHFL.IDX P6, R14, R13, R12, R11 ;  /* 0x0000000c0d0e7389 */ /* 0x00006400000c000b */
[----:B01----:R-:W-:Y:S01]  /*32830*/  ENDCOLLECTIVE ;  /* 0x000000000000791b */ /* 0x003fe20003800000 */
.L_x_12508:
        /* <DEDUP_REMOVED lines=11> */
.L_x_12509:
[----:B------:R-:W-:Y:S02]  /*328f0*/  IMAD.MOV.U32 R13, RZ, RZ, R9 ;  /* 0x000000ffff0d7224 */ /* 0x000fe400078e0009 */
[----:B------:R-:W-:Y:S02]  /*32900*/  IMAD.MOV.U32 R12, RZ, RZ, 0x2 ;  /* 0x00000002ff0c7424 */ /* 0x000fe400078e00ff */
[----:B------:R-:W-:-:S07]  /*32910*/  IMAD.MOV.U32 R2, RZ, RZ, R14 ;  /* 0x000000ffff027224 */ /* 0x000fce00078e000e */
[----:B------:R-:W-:Y:S05]  /*32920*/  WARPSYNC.COLLECTIVE R15, `(.L_x_12510) ;  /* 0x000000000f087348 */ /* 0x000fea0003c00000 */
[----:B------:R0:W1:Y:S02]  /*32930*/  SHFL.IDX P6, R14, R13, R12, R11 ;  /* 0x0000000c0d0e7389 */ /* 0x00006400000c000b */
[----:B01----:R-:W-:Y:S01]  /*32940*/  ENDCOLLECTIVE ;  /* 0x000000000000791b */ /* 0x003fe20003800000 */
.L_x_12510:
        /* <DEDUP_REMOVED lines=11> */
.L_x_12511:
[----:B------:R-:W-:Y:S02]  /*32a00*/  IMAD.MOV.U32 R13, RZ, RZ, R9 ;  /* 0x000000ffff0d7224 */ /* 0x000fe400078e0009 */
[----:B------:R-:W-:Y:S02]  /*32a10*/  IMAD.MOV.U32 R12, RZ, RZ, 0x3 ;  /* 0x00000003ff0c7424 */ /* 0x000fe400078e00ff */
[----:B------:R-:W-:-:S07]  /*32a20*/  IMAD.MOV.U32 R2, RZ, RZ, R14 ;  /* 0x000000ffff027224 */ /* 0x000fce00078e000e */
[----:B------:R-:W-:Y:S05]  /*32a30*/  WARPSYNC.COLLECTIVE R15, `(.L_x_12512) ;  /* 0x000000000f087348 */ /* 0x000fea0003c00000 */
[----:B------:R0:W1:Y:S02]  /*32a40*/  SHFL.IDX P6, R14, R13, R12, R11 ;  /* 0x0000000c0d0e7389 */ /* 0x00006400000c000b */
[----:B01----:R-:W-:Y:S01]  /*32a50*/  ENDCOLLECTIVE ;  /* 0x000000000000791b */ /* 0x003fe20003800000 */
.L_x_12512:
        /* <DEDUP_REMOVED lines=11> */
.L_x_12513:
[----:B------:R-:W-:Y:S02]  /*32b10*/  IMAD.MOV.U32 R13, RZ, RZ, R9 ;  /* 0x000000ffff0d7224 */ /* 0x000fe400078e0009 */
[----:B------:R-:W-:Y:S02]  /*32b20*/  IMAD.MOV.U32 R12, RZ, RZ, 0x4 ;  /* 0x00000004ff0c7424 */ /* 0x000fe400078e00ff */
[----:B------:R-:W-:-:S07]  /*32b30*/  IMAD.MOV.U32 R2, RZ, RZ, R14 ;  /* 0x000000ffff027224 */ /* 0x000fce00078e000e */
[----:B------:R-:W-:Y:S05]  /*32b40*/  WARPSYNC.COLLECTIVE R15, `(.L_x_12514) ;  /* 0x000000000f087348 */ /* 0x000fea0003c00000 */
[----:B------:R0:W1:Y:S02]  /*32b50*/  SHFL.IDX P6, R14, R13, R12, R11 ;  /* 0x0000000c0d0e7389 */ /* 0x00006400000c000b */
[----:B01----:R-:W-:Y:S01]  /*32b60*/  ENDCOLLECTIVE ;  /* 0x000000000000791b */ /* 0x003fe20003800000 */
.L_x_12514:
        /* <DEDUP_REMOVED lines=11> */
.L_x_12515:
[----:B------:R-:W-:Y:S02]  /*32c20*/  IMAD.MOV.U32 R13, RZ, RZ, R9 ;  /* 0x000000ffff0d7224 */ /* 0x000fe400078e0009 */
[----:B------:R-:W-:Y:S02]  /*32c30*/  IMAD.MOV.U32 R12, RZ, RZ, 0x5 ;  /* 0x00000005ff0c7424 */ /* 0x000fe400078e00ff */
[----:B------:R-:W-:-:S07]  /*32c40*/  IMAD.MOV.U32 R2, RZ, RZ, R14 ;  /* 0x000000ffff027224 */ /* 0x000fce00078e000e */
[----:B------:R-:W-:Y:S05]  /*32c50*/  WARPSYNC.COLLECTIVE R15, `(.L_x_12516) ;  /* 0x000000000f087348 */ /* 0x000fea0003c00000 */
[----:B------:R0:W1:Y:S02]  /*32c60*/  SHFL.IDX P6, R14, R13, R12, R11 ;  /* 0x0000000c0d0e7389 */ /* 0x00006400000c000b */
[----:B01----:R-:W-:Y:S01]  /*32c70*/  ENDCOLLECTIVE ;  /* 0x000000000000791b */ /* 0x003fe20003800000 */
.L_x_12516:
        /* <DEDUP_REMOVED lines=11> */
.L_x_12517:
[----:B------:R-:W-:Y:S01]  /*32d30*/  IMAD.MOV.U32 R2, RZ, RZ, R14 ;  /* 0x000000ffff027224 */ /* 0x000fe200078e000e */
[----:B------:R-:W-:Y:S06]  /*32d40*/  BRA `(.L_x_12518) ;  /* 0xffffff9c00487947 */ /* 0x000fec000383ffff */
.L_x_12319:
[----:B---3--:R3:W4:Y:S02]  /*32d50*/  SYNCS.PHASECHK.TRANS64.TRYWAIT P0, [R6+URZ+0x22860], R21 ;  /* 0x02286015060075a7 */ /* 0x008724000800017f */
[----:B----4-:R-:W-:Y:S05]  /*32d60*/  @!P0 NANOSLEEP.SYNCS 0x989680 ;  /* 0x009896800000895d */ /* 0x010fea0003900000 */
[----:B------:R-:W4:Y:S02]  /*32d70*/  @!P0 SYNCS.PHASECHK.TRANS64 P0, [R6+URZ+0x22860], R21 ;  /* 0x02286015060085a7 */ /* 0x000f24000800007f */
[----:B----4-:R-:W-:Y:S05]  /*32d80*/  @!P0 BRA `(.L_x_12319) ;  /* 0xfffffffc00f08947 */ /* 0x010fea000383ffff */
[----:B------:R-:W-:Y:S05]  /*32d90*/  BRA `(.L_x_12519) ;  /* 0xffffff9c00987947 */ /* 0x000fea000383ffff */
.L_x_12320:
        /* <DEDUP_REMOVED lines=8> */
.L_x_12521:
[----:B------:R-:W-:Y:S05]  /*32e20*/  BSYNC B1 ;  /* 0x0000000000017941 */ /* 0x000fea0003800000 */
.L_x_12520:
        /* <DEDUP_REMOVED lines=9> */
.L_x_12522:
[----:B------:R-:W-:Y:S02]  /*32ec0*/  IMAD.MOV.U32 R13, RZ, RZ, R9 ;  /* 0x000000ffff0d7224 */ /* 0x000fe400078e0009 */
[----:B------:R-:W-:Y:S01]  /*32ed0*/  IMAD.MOV.U32 R12, RZ, RZ, 0x1 ;  /* 0x00000001ff0c7424 */ /* 0x000fe200078e00ff */
[----:B------:R-:W-:-:S13]  /*32ee0*/  IADD3 R2, P0, R14, R0, RZ ;  /* 0x000000000e027210 */ /* 0x000fda0007f1e0ff */
[----:B------:R-:W-:Y:S05]  /*32ef0*/  WARPSYNC.COLLECTIVE R15, `(.L_x_12523) ;  /* 0x000000000f087348 */ /* 0x000fea0003c00000 */
[----:B------:R0:W1:Y:S02]  /*32f00*/  SHFL.IDX P6, R14, R13, R12, R11 ;  /* 0x0000000c0d0e7389 */ /* 0x00006400000c000b */
[----:B01----:R-:W-:Y:S01]  /*32f10*/  ENDCOLLECTIVE ;  /* 0x000000000000791b */ /* 0x003fe20003800000 */
.L_x_12523:
        /* <DEDUP_REMOVED lines=13> */
.L_x_12524:
[----:B------:R-:W-:Y:S02]  /*32ff0*/  IMAD.MOV.U32 R13, RZ, RZ, R9 ;  /* 0x000000ffff0d7224 */ /* 0x000fe400078e0009 */
[----:B------:R-:W-:Y:S01]  /*33000*/  IMAD.MOV.U32 R12, RZ, RZ, 0x2 ;  /* 0x00000002ff0c7424 */ /* 0x000fe200078e00ff */
[----:B------:R-:W-:-:S13]  /*33010*/  IADD3 R2, P0, R14, R0, RZ ;  /* 0x000000000e027210 */ /* 0x000fda0007f1e0ff */
[----:B------:R-:W-:Y:S05]  /*33020*/  WARPSYNC.COLLECTIVE R15, `(.L_x_12525) ;  /* 0x000000000f087348 */ /* 0x000fea0003c00000 */
[----:B------:R0:W1:Y:S02]  /*33030*/  SHFL.IDX P6, R14, R13, R12, R11 ;  /* 0x0000000c0d0e7389 */ /* 0x00006400000c000b */
[----:B01----:R-:W-:Y:S01]  /*33040*/  ENDCOLLECTIVE ;  /* 0x000000000000791b */ /* 0x003fe20003800000 */
.L_x_12525:
        /* <DEDUP_REMOVED lines=13> */
.L_x_12526:
[----:B------:R-:W-:Y:S02]  /*33120*/  IMAD.MOV.U32 R13, RZ, RZ, R9 ;  /* 0x000000ffff0d7224 */ /* 0x000fe400078e0009 */
[----:B------:R-:W-:Y:S01]  /*33130*/  IMAD.MOV.U32 R12, RZ, RZ, 0x3 ;  /* 0x00000003ff0c7424 */ /* 0x000fe200078e00ff */
[----:B------:R-:W-:-:S13]  /*33140*/  IADD3 R2, P0, R14, R0, RZ ;  /* 0x000000000e027210 */ /* 0x000fda0007f1e0ff */
[----:B------:R-:W-:Y:S05]  /*33150*/  WARPSYNC.COLLECTIVE R15, `(.L_x_12527) ;  /* 0x000000000f087348 */ /* 0x000fea0003c00000 */
[----:B------:R0:W1:Y:S02]  /*33160*/  SHFL.IDX P6, R14, R13, R12, R11 ;  /* 0x0000000c0d0e7389 */ /* 0x00006400000c000b */
[----:B01----:R-:W-:Y:S01]  /*33170*/  ENDCOLLECTIVE ;  /* 0x000000000000791b */ /* 0x003fe20003800000 */
.L_x_12527:
        /* <DEDUP_REMOVED lines=13> */
.L_x_12528:
[----:B------:R-:W-:Y:S02]  /*33250*/  IMAD.MOV.U32 R13, RZ, RZ, R9 ;  /* 0x000000ffff0d7224 */ /* 0x000fe400078e0009 */
[----:B------:R-:W-:Y:S01]  /*33260*/  IMAD.MOV.U32 R12, RZ, RZ, 0x4 ;  /* 0x00000004ff0c7424 */ /* 0x000fe200078e00ff */
[----:B------:R-:W-:-:S13]  /*33270*/  IADD3 R2, P0, R14, R0, RZ ;  /* 0x000000000e027210 */ /* 0x000fda0007f1e0ff */
[----:B------:R-:W-:Y:S05]  /*33280*/  WARPSYNC.COLLECTIVE R15, `(.L_x_12529) ;  /* 0x000000000f087348 */ /* 0x000fea0003c00000 */
[----:B------:R0:W1:Y:S02]  /*33290*/  SHFL.IDX P6, R14, R13, R12, R11 ;  /* 0x0000000c0d0e7389 */ /* 0x00006400000c000b */
[----:B01----:R-:W-:Y:S01]  /*332a0*/  ENDCOLLECTIVE ;  /* 0x000000000000791b */ /* 0x003fe20003800000 */
.L_x_12529:
        /* <DEDUP_REMOVED lines=13> */
.L_x_12530:
[----:B------:R-:W-:Y:S02]  /*33380*/  IMAD.MOV.U32 R13, RZ, RZ, R9 ;  /* 0x000000ffff0d7224 */ /* 0x000fe400078e0009 */
[----:B------:R-:W-:Y:S01]  /*33390*/  IMAD.MOV.U32 R12, RZ, RZ, 0x5 ;  /* 0x00000005ff0c7424 */ /* 0x000fe200078e00ff */
[----:B------:R-:W-:-:S13]  /*333a0*/  IADD3 R2, P0, R14, R0, RZ ;  /* 0x000000000e027210 */ /* 0x000fda0007f1e0ff */
[----:B------:R-:W-:Y:S05]  /*333b0*/  WARPSYNC.COLLECTIVE R15, `(.L_x_12531) ;  /* 0x000000000f087348 */ /* 0x000fea0003c00000 */
[----:B------:R0:W1:Y:S02]  /*333c0*/  SHFL.IDX P6, R14, R13, R12, R11 ;  /* 0x0000000c0d0e7389 */ /* 0x00006400000c000b */
[----:B01----:R-:W-:Y:S01]  /*333d0*/  ENDCOLLECTIVE ;  /* 0x000000000000791b */ /* 0x003fe20003800000 */
.L_x_12531:
        /* <DEDUP_REMOVED lines=13> */
.L_x_12532:
[----:B------:R-:W-:Y:S05]  /*334b0*/  BRA `(.L_x_12533) ;  /* 0xffffff9800dc7947 */ /* 0x000fea000383ffff */
.L_x_12328:
        /* <DEDUP_REMOVED lines=8> */
.L_x_12535:
[----:B------:R-:W-:Y:S05]  /*33540*/  BSYNC B0 ;  /* 0x0000000000007941 */ /* 0x000fea0003800000 */
.L_x_12534:
        /* <DEDUP_REMOVED lines=9> */
.L_x_12536:
        /* <DEDUP_REMOVED lines=24> */
.L_x_12537:
[----:B------:R-:W-:Y:S01]  /*33760*/  IMAD.MOV.U32 R12, RZ, RZ, 0x2 ;  /* 0x00000002ff0c7424 */ /* 0x000fe200078e00ff */
[----:B------:R-:W-:-:S05]  /*33770*/  SEL R14, R14, RZ, P1 ;  /* 0x000000ff0e0e7207 */ /* 0x000fca0000800000 */
[----:B------:R-:W-:-:S04]  /*33780*/  IMAD.IADD R5, R13, 0x1, R14 ;  /* 0x000000010d057824 */ /* 0x000fc800078e020e */
[----:B------:R-:W-:-:S07]  /*33790*/  IMAD.MOV.U32 R13, RZ, RZ, R5 ;  /* 0x000000ffff0d7224 */ /* 0x000fce00078e0005 */
[----:B------:R-:W-:Y:S05]  /*337a0*/  WARPSYNC.COLLECTIVE R15, `(.L_x_12538) ;  /* 0x000000000f087348 */ /* 0x000fea0003c00000 */
[----:B------:R0:W1:Y:S02]  /*337b0*/  SHFL.UP P6, R14, R13, R12, R11 ;  /* 0x0400000c0d0e7389 */ /* 0x00006400000c000b */
[----:B01----:R-:W-:Y:S01]  /*337c0*/  ENDCOLLECTIVE ;  /* 0x000000000000791b */ /* 0x003fe20003800000 */
.L_x_12538:
[----:B------:R-:W-:Y:S01]  /*337d0*/  IMAD.MOV.U32 R12, RZ, RZ, 0x4 ;  /* 0x00000004ff0c7424 */ /* 0x000fe200078e00ff */
[----:B------:R-:W-:-:S05]  /*337e0*/  SEL R2, R14, RZ, P2 ;  /* 0x000000ff0e027207 */ /* 0x000fca0001000000 */
[----:B------:R-:W-:-:S04]  /*337f0*/  IMAD.IADD R2, R5, 0x1, R2 ;  /* 0x0000000105027824 */ /* 0x000fc800078e0202 */
[----:B------:R-:W-:-:S07]  /*33800*/  IMAD.MOV.U32 R13, RZ, RZ, R2 ;  /* 0x000000ffff0d7224 */ /* 0x000fce00078e0002 */
[----:B------:R-:W-:Y:S05]  /*33810*/  WARPSYNC.COLLECTIVE R15, `(.L_x_12539) ;  /* 0x000000000f087348 */ /* 0x000fea0003c00000 */
[----:B------:R0:W1:Y:S02]  /*33820*/  SHFL.UP P6, R14, R13, R12, R11 ;  /* 0x0400000c0d0e7389 */ /* 0x00006400000c000b */
[----:B01----:R-:W-:Y:S01]  /*33830*/  ENDCOLLECTIVE ;  /* 0x000000000000791b */ /* 0x003fe20003800000 */
.L_x_12539:
[----:B------:R-:W-:Y:S01]  /*33840*/  IMAD.MOV.U32 R12, RZ, RZ, 0x8 ;  /* 0x00000008ff0c7424 */ /* 0x000fe200078e00ff */
[----:B------:R-:W-:-:S05]  /*33850*/  SEL R3, R14, RZ, P3 ;  /* 0x000000ff0e037207 */ /* 0x000fca0001800000 */
[----:B------:R-:W-:-:S04]  /*33860*/  IMAD.IADD R3, R2, 0x1, R3 ;  /* 0x0000000102037824 */ /* 0x000fc800078e0203 */
[----:B------:R-:W-:-:S07]  /*33870*/  IMAD.MOV.U32 R13, RZ, RZ, R3 ;  /* 0x000000ffff0d7224 */ /* 0x000fce00078e0003 */
[----:B------:R-:W-:Y:S05]  /*33880*/  WARPSYNC.COLLECTIVE R15, `(.L_x_12540) ;  /* 0x000000000f087348 */ /* 0x000fea0003c00000 */
[----:B------:R0:W1:Y:S02]  /*33890*/  SHFL.UP P6, R14, R13, R12, R11 ;  /* 0x0400000c0d0e7389 */ /* 0x00006400000c000b */
[----:B01----:R-:W-:Y:S01]  /*338a0*/  ENDCOLLECTIVE ;  /* 0x000000000000791b */ /* 0x003fe20003800000 */
.L_x_12540:
[----:B------:R-:W-:Y:S01]  /*338b0*/  IMAD.MOV.U32 R12, RZ, RZ, 0x10 ;  /* 0x00000010ff0c7424 */ /* 0x000fe200078e00ff */
[----:B------:R-:W-:-:S05]  /*338c0*/  SEL R14, R14, RZ, P4 ;  /* 0x000000ff0e0e7207 */ /* 0x000fca0002000000 */
[----:B------:R-:W-:-:S04]  /*338d0*/  IMAD.IADD R5, R3, 0x1, R14 ;  /* 0x0000000103057824 */ /* 0x000fc800078e020e */
[----:B------:R-:W-:-:S07]  /*338e0*/  IMAD.MOV.U32 R13, RZ, RZ, R5 ;  /* 0x000000ffff0d7224 */ /* 0x000fce00078e0005 */
[----:B------:R-:W-:Y:S05]  /*338f0*/  WARPSYNC.COLLECTIVE R15, `(.L_x_12541) ;  /* 0x000000000f087348 */ /* 0x000fea0003c00000 */
[----:B------:R0:W1:Y:S02]  /*33900*/  SHFL.UP P6, R14, R13, R12, R11 ;  /* 0x0400000c0d0e7389 */ /* 0x00006400000c000b */
[----:B01----:R-:W-:Y:S01]  /*33910*/  ENDCOLLECTIVE ;  /* 0x000000000000791b */ /* 0x003fe20003800000 */
.L_x_12541:
        /* <DEDUP_REMOVED lines=8> */
.L_x_12542:
[----:B------:R-:W-:Y:S05]  /*339a0*/  BRA `(.L_x_12543) ;  /* 0xffffff9c003c7947 */ /* 0x000fea000383ffff */
.L_x_12331:
[----:B------:R-:W-:Y:S01]  /*339b0*/  BSSY B0, `(.L_x_12544) ;  /* 0x0000007000007945 */ /* 0x000fe20003800000 */
[----:B------:R-:W-:Y:S02]  /*339c0*/  IMAD.MOV.U32 R12, RZ, RZ, 0x1 ;  /* 0x00000001ff0c7424 */ /* 0x000fe400078e00ff */
[----:B------:R-:W-:Y:S02]  /*339d0*/  IMAD.MOV.U32 R11, RZ, RZ, RZ ;  /* 0x000000ffff0b7224 */ /* 0x000fe400078e00ff */
[----:B------:R-:W-:-:S07]  /*339e0*/  IMAD.MOV.U32 R15, RZ, RZ, -0x1 ;  /* 0xffffffffff0f7424 */ /* 0x000fce00078e00ff */
[----:B------:R-:W-:Y:S05]  /*339f0*/  WARPSYNC.COLLECTIVE R15, `(.L_x_12545) ;  /* 0x000000000f087348 */ /* 0x000fea0003c00000 */
[----:B------:R0:W1:Y:S02]  /*33a00*/  SHFL.UP P6, R14, R13, R12, R11 ;  /* 0x0400000c0d0e7389 */ /* 0x00006400000c000b */
[----:B01----:R-:W-:Y:S01]  /*33a10*/  ENDCOLLECTIVE ;  /* 0x000000000000791b */ /* 0x003fe20003800000 */
.L_x_12545:
[----:B------:R-:W-:Y:S05]  /*33a20*/  BSYNC B0 ;  /* 0x0000000000007941 */ /* 0x000fea0003800000 */
.L_x_12544:
        /* <DEDUP_REMOVED lines=8> */
.L_x_12546:
[----:B------:R-:W-:Y:S01]  /*33ab0*/  IMAD.MOV.U32 R12, RZ, RZ, 0x4 ;  /* 0x00000004ff0c7424 */ /* 0x000fe200078e00ff */
[----:B------:R-:W-:-:S05]  /*33ac0*/  SEL R2, R14, RZ, P2 ;  /* 0x000000ff0e027207 */ /* 0x000fca0001000000 */
[----:B------:R-:W-:-:S04]  /*33ad0*/  IMAD.IADD R2, R13, 0x1, R2 ;  /* 0x000000010d027824 */ /* 0x000fc800078e0202 */
[----:B------:R-:W-:-:S07]  /*33ae0*/  IMAD.MOV.U32 R13, RZ, RZ, R2 ;  /* 0x000000ffff0d7224 */ /* 0x000fce00078e0002 */
[----:B------:R-:W-:Y:S05]  /*33af0*/  WARPSYNC.COLLECTIVE R15, `(.L_x_12547) ;  /* 0x000000000f087348 */ /* 0x000fea0003c00000 */
[----:B------:R0:W1:Y:S02]  /*33b00*/  SHFL.UP P6, R14, R13, R12, R11 ;  /* 0x0400000c0d0e7389 */ /* 0x00006400000c000b */
[----:B01----:R-:W-:Y:S01]  /*33b10*/  ENDCOLLECTIVE ;  /* 0x000000000000791b */ /* 0x003fe20003800000 */
.L_x_12547:
[----:B------:R-:W-:Y:S01]  /*33b20*/  IMAD.MOV.U32 R12, RZ, RZ, 0x8 ;  /* 0x00000008ff0c7424 */ /* 0x000fe200078e00ff */
[----:B------:R-:W-:-:S05]  /*33b30*/  SEL R3, R14, RZ, P3 ;  /* 0x000000ff0e037207 */ /* 0x000fca0001800000 */
[----:B------:R-:W-:-:S04]  /*33b40*/  IMAD.IADD R3, R2, 0x1, R3 ;  /* 0x0000000102037824 */ /* 0x000fc800078e0203 */
[----:B------:R-:W-:-:S07]  /*33b50*/  IMAD.MOV.U32 R13, RZ, RZ, R3 ;  /* 0x000000ffff0d7224 */ /* 0x000fce00078e0003 */
[----:B------:R-:W-:Y:S05]  /*33b60*/  WARPSYNC.COLLECTIVE R15, `(.L_x_12548) ;  /* 0x000000000f087348 */ /* 0x000fea0003c00000 */
[----:B------:R0:W1:Y:S02]  /*33b70*/  SHFL.UP P6, R14, R13, R12, R11 ;  /* 0x0400000c0d0e7389 */ /* 0x00006400000c000b */
[----:B01----:R-:W-:Y:S01]  /*33b80*/  ENDCOLLECTIVE ;  /* 0x000000000000791b */ /* 0x003fe20003800000 */
.L_x_12548:
[----:B------:R-:W-:Y:S01]  /*33b90*/  IMAD.MOV.U32 R12, RZ, RZ, 0x10 ;  /* 0x00000010ff0c7424 */ /* 0x000fe200078e00ff */
[----:B------:R-:W-:-:S05]  /*33ba0*/  SEL R14, R14, RZ, P4 ;  /* 0x000000ff0e0e7207 */ /* 0x000fca0002000000 */
[----:B------:R-:W-:-:S04]  /*33bb0*/  IMAD.IADD R5, R3, 0x1, R14 ;  /* 0x0000000103057824 */ /* 0x000fc800078e020e */
[----:B------:R-:W-:-:S07]  /*33bc0*/  IMAD.MOV.U32 R13, RZ, RZ, R5 ;  /* 0x000000ffff0d7224 */ /* 0x000fce00078e0005 */
[----:B------:R-:W-:Y:S05]  /*33bd0*/  WARPSYNC.COLLECTIVE R15, `(.L_x_12549) ;  /* 0x000000000f087348 */ /* 0x000fea0003c00000 */
[----:B------:R0:W1:Y:S02]  /*33be0*/  SHFL.UP P6, R14, R13, R12, R11 ;  /* 0x0400000c0d0e7389 */ /* 0x00006400000c000b */
[----:B01----:R-:W-:Y:S01]  /*33bf0*/  ENDCOLLECTIVE ;  /* 0x000000000000791b */ /* 0x003fe20003800000 */
.L_x_12549:
        /* <DEDUP_REMOVED lines=8> */
.L_x_12550:
[----:B------:R-:W-:Y:S05]  /*33c80*/  BRA `(.L_x_12551) ;  /* 0xffffff9c00287947 */ /* 0x000fea000383ffff */
.L_x_12333:
[----:B------:R-:W-:Y:S01]  /*33c90*/  BSSY B0, `(.L_x_12552) ;  /* 0x0000006000007945 */ /* 0x000fe20003800000 */
[----:B------:R-:W-:Y:S01]  /*33ca0*/  PLOP3.LUT P6, PT, P6, PT, PT, 0x8, 0x0 ;  /* 0x000000000000781c */ /* 0x000fe200037ce170 */
[----:B------:R-:W-:-:S12]  /*33cb0*/  IMAD.MOV.U32 R15, RZ, RZ, -0x1 ;  /* 0xffffffffff0f7424 */ /* 0x000fd800078e00ff */
[----:B0-----:R-:W-:Y:S05]  /*33cc0*/  WARPSYNC.COLLECTIVE R15, `(.L_x_12553) ;  /* 0x000000000f087348 */ /* 0x001fea0003c00000 */
[----:B------:R-:W-:Y:S01]  /*33cd0*/  VOTE.ANY R14, PT, P6 ;  /* 0x00000000000e7806 */ /* 0x000fe200030e0100 */
[----:B0-----:R-:W-:Y:S06]  /*33ce0*/  ENDCOLLECTIVE ;  /* 0x000000000000791b */ /* 0x001fec0003800000 */
.L_x_12553:
[----:B------:R-:W-:Y:S05]  /*33cf0*/  BSYNC B0 ;  /* 0x0000000000007941 */ /* 0x000fea0003800000 */
.L_x_12552:
        /* <DEDUP_REMOVED lines=8> */
.L_x_12554:
[----:B------:R-:W-:Y:S02]  /*33d80*/  IMAD.IADD R19, R12, 0x1, R19 ;  /* 0x000000010c137824 */ /* 0x000fe400078e0213 */
[----:B------:R-:W-:Y:S02]  /*33d90*/  IMAD.MOV.U32 R13, RZ, RZ, R4 ;  /* 0x000000ffff0d7224 */ /* 0x000fe400078e0004 */
[----:B------:R-:W-:-:S07]  /*33da0*/  IMAD.MOV.U32 R17, RZ, RZ, R14 ;  /* 0x000000ffff117224 */ /* 0x000fce00078e000e */
[----:B------:R-:W-:Y:S05]  /*33db0*/  WARPSYNC.COLLECTIVE R15, `(.L_x_12555) ;  /* 0x000000000f087348 */ /* 0x000fea0003c00000 */
[----:B------:R0:W1:Y:S02]  /*33dc0*/  SHFL.IDX P6, R14, R13, R12, R11 ;  /* 0x0000000c0d0e7389 */ /* 0x00006400000c000b */
[----:B01----:R-:W-:Y:S01]  /*33dd0*/  ENDCOLLECTIVE ;  /* 0x000000000000791b */ /* 0x003fe20003800000 */
.L_x_12555:
[----:B------:R-:W-:Y:S01]  /*33de0*/  IMAD.MOV.U32 R4, RZ, RZ, R14 ;  /* 0x000000ffff047224 */ /* 0x000fe200078e000e */
[----:B------:R-:W-:Y:S06]  /*33df0*/  BRA `(.L_x_12556) ;  /* 0xffffff9c000c7947 */ /* 0x000fec000383ffff */
.L_x_12335:
[----:B------:R-:W-:Y:S01]  /*33e00*/  BSSY B0, `(.L_x_12557) ;  /* 0x0000007000007945 */ /* 0x000fe20003800000 */
[----:B------:R-:W-:Y:S02]  /*33e10*/  IMAD.MOV.U32 R13, RZ, RZ, R2 ;  /* 0x000000ffff0d7224 */ /* 0x000fe400078e0002 */
[----:B------:R-:W-:Y:S02]  /*33e20*/  IMAD.MOV.U32 R11, RZ, RZ, 0x1f ;  /* 0x0000001fff0b7424 */ /* 0x000fe400078e00ff */
[----:B------:R-:W-:-:S07]  /*33e30*/  IMAD.MOV.U32 R15, RZ, RZ, -0x1 ;  /* 0xffffffffff0f7424 */ /* 0x000fce00078e00ff */
[----:B0-23--:R-:W-:Y:S05]  /*33e40*/  WARPSYNC.COLLECTIVE R15, `(.L_x_12558) ;  /* 0x000000000f087348 */ /* 0x00dfea0003c00000 */
[----:B------:R1:W4:Y:S02]  /*33e50*/  SHFL.IDX P6, R14, R13, R12, R11 ;  /* 0x0000000c0d0e7389 */ /* 0x00032400000c000b */
[----:B01234-:R-:W-:Y:S01]  /*33e60*/  ENDCOLLECTIVE ;  /* 0x000000000000791b */ /* 0x01ffe20003800000 */
.L_x_12558:
[----:B------:R-:W-:Y:S05]  /*33e70*/  BSYNC B0 ;  /* 0x0000000000007941 */ /* 0x000fea0003800000 */
.L_x_12557:
[----:B------:R-:W-:Y:S01]  /*33e80*/  IMAD.MOV.U32 R6, RZ, RZ, R14 ;  /* 0x000000ffff067224 */ /* 0x000fe200078e000e */
[----:B------:R-:W-:Y:S06]  /*33e90*/  BRA `(.L_x_12334) ;  /* 0xffffff9800fc7947 */ /* 0x000fec000383ffff */
.L_x_12341:
[----:B0-----:R0:W4:Y:S02]  /*33ea0*/  SYNCS.PHASECHK.TRANS64.TRYWAIT P0, [R4+URZ+0x22820], R0 ;  /* 0x02282000040075a7 */ /* 0x001124000800017f */
[----:B----4-:R-:W-:Y:S05]  /*33eb0*/  @!P0 NANOSLEEP.SYNCS 0x989680 ;  /* 0x009896800000895d */ /* 0x010fea0003900000 */
[----:B------:R-:W4:Y:S02]  /*33ec0*/  @!P0 SYNCS.PHASECHK.TRANS64 P0, [R4+URZ+0x22820], R0 ;  /* 0x02282000040085a7 */ /* 0x000f24000800007f */
[----:B----4-:R-:W-:Y:S05]  /*33ed0*/  @!P0 BRA `(.L_x_12341) ;  /* 0xfffffffc00f08947 */ /* 0x010fea000383ffff */
[----:B------:R-:W-:Y:S05]  /*33ee0*/  BRA `(.L_x_12559) ;  /* 0xffffffa400547947 */ /* 0x000fea000383ffff */
.L_x_12342:
        /* <DEDUP_REMOVED lines=11> */
.L_x_12561:
[----:B------:R-:W-:Y:S05]  /*33fa0*/  BSYNC B0 ;  /* 0x0000000000007941 */ /* 0x000fea0003800000 */
.L_x_12560:
[----:B------:R-:W-:Y:S05]  /*33fb0*/  BRA `(.L_x_12562) ;  /* 0xffffffa4003c7947 */ /* 0x000fea000383ffff */
.L_x_12343:
[----:B------:R-:W-:Y:S01]  /*33fc0*/  BSSY B0, `(.L_x_12563) ;  /* 0x0000006000007945 */ /* 0x000fe20003800000 */
[----:B------:R-:W-:-:S07]  /*33fd0*/  IMAD.MOV.U32 R15, RZ, RZ, -0x1 ;  /* 0xffffffffff0f7424 */ /* 0x000fce00078e00ff */
[----:B0123--:R-:W-:Y:S05]  /*33fe0*/  WARPSYNC.COLLECTIVE R15, `(.L_x_12564) ;  /* 0x000000000f0c7348 */ /* 0x00ffea0003c00000 */
[----:B------:R-:W-:Y:S02]  /*33ff0*/  ELECT P6, UR62, PT ;  /* 0x00000000003e782f */ /* 0x000fe400038c0000 */
[----:B------:R-:W-:Y:S01]  /*34000*/  MOV R14, UR62 ;  /* 0x0000003e000e7c02 */ /* 0x000fe20008000f00 */
[----:B0123--:R-:W-:Y:S10]  /*34010*/  ENDCOLLECTIVE ;  /* 0x000000000000791b */ /* 0x00fff40003800000 */
.L_x_12564:
[----:B------:R-:W-:Y:S05]  /*34020*/  BSYNC B0 ;  /* 0x0000000000007941 */ /* 0x000fea0003800000 */
.L_x_12563:
[----:B------:R-:W-:Y:S05]  /*34030*/  BRA `(.L_x_12565) ;  /* 0xffffffa400307947 */ /* 0x000fea000383ffff */
.L_x_12345:
[----:B0-----:R0:W4:Y:S02]  /*34040*/  SYNCS.PHASECHK.TRANS64.TRYWAIT P1, [R5+URZ+0x22840], R0 ;  /* 0x02284000050075a7 */ /* 0x001124000802017f */
[----:B----4-:R-:W-:Y:S05]  /*34050*/  @!P1 NANOSLEEP.SYNCS 0x989680 ;  /* 0x009896800000995d */ /* 0x010fea0003900000 */
[----:B------:R-:W4:Y:S02]  /*34060*/  @!P1 SYNCS.PHASECHK.TRANS64 P1, [R5+URZ+0x22840], R0 ;  /* 0x02284000050095a7 */ /* 0x000f24000802007f */
[----:B----4-:R-:W-:Y:S05]  /*34070*/  @!P1 BRA `(.L_x_12345) ;  /* 0xfffffffc00f09947 */ /* 0x010fea000383ffff */
[----:B------:R-:W-:Y:S05]  /*34080*/  BRA `(.L_x_12566) ;  /* 0xffffffa400507947 */ /* 0x000fea000383ffff */
.L_x_12347:
[----:B----4-:R4:W0:Y:S02]  /*34090*/  SYNCS.PHASECHK.TRANS64.TRYWAIT P1, [R25+URZ+0x22840], R2 ;  /* 0x02284002190075a7 */ /* 0x010824000802017f */
[----:B0-----:R-:W-:Y:S05]  /*340a0*/  @!P1 NANOSLEEP.SYNCS 0x989680 ;  /* 0x009896800000995d */ /* 0x001fea0003900000 */
[----:B------:R-:W0:Y:S02]  /*340b0*/  @!P1 SYNCS.PHASECHK.TRANS64 P1, [R25+URZ+0x22840], R2 ;  /* 0x02284002190095a7 */ /* 0x000e24000802007f */
[----:B0-----:R-:W-:Y:S05]  /*340c0*/  @!P1 BRA `(.L_x_12347) ;  /* 0xfffffffc00f09947 */ /* 0x001fea000383ffff */
[----:B------:R-:W-:Y:S05]  /*340d0*/  BRA `(.L_x_12567) ;  /* 0xffffffa4005c7947 */ /* 0x000fea000383ffff */
.L_x_12349:
[----:B------:R0:W0:Y:S02]  /*340e0*/  SYNCS.PHASECHK.TRANS64.TRYWAIT P1, [R5+URZ+0x22860], R0 ;  /* 0x02286000050075a7 */ /* 0x000024000802017f */
[----:B0-----:R-:W-:Y:S05]  /*340f0*/  @!P1 NANOSLEEP.SYNCS 0x989680 ;  /* 0x009896800000995d */ /* 0x001fea0003900000 */
[----:B------:R-:W0:Y:S02]  /*34100*/  @!P1 SYNCS.PHASECHK.TRANS64 P1, [R5+URZ+0x22860], R0 ;  /* 0x02286000050095a7 */ /* 0x000e24000802007f */
[----:B0-----:R-:W-:Y:S05]  /*34110*/  @!P1 BRA `(.L_x_12349) ;  /* 0xfffffffc00f09947 */ /* 0x001fea000383ffff */
[----:B------:R-:W-:Y:S05]  /*34120*/  BRA `(.L_x_12568) ;  /* 0xffffffa400587947 */ /* 0x000fea000383ffff */
        .type           $_ZN7cutlass13device_kernelIN5flash11enable_sm90INS1_16FlashAttnFwdSm90INS1_25CollectiveMainloopFwdSm90ILi2EN4cute5tupleIJNS5_1CILi1EEES8_S8_EEENS6_IJNS7_ILi128EEENS7_ILi96EEENS7_ILi64EEEEEELi256ENS_10bfloat16_tEfNS_4arch4Sm90ELb0ELb1ELb1ELb1ELb1ELb1ELb0ELb1ELb0ELb1ELb1ELb0EEENS1_21CollectiveEpilogueFwdINS6_IJSA_NS7_ILi256EEESB_EEES9_SE_SG_Li256ELb1ELb1ELb1ELb0EEENS1_36VarlenDynamicPersistentTileSchedulerILi128ELi96ELi256ELi128ELb1ELb1ELb1ELb1ELb0ELb1EEEEEEEEEvNT_6ParamsE$_ZZN5flash25CollectiveMainloopFwdSm90ILi2EN4cute5tupleIJNS1_1CILi1EEES4_S4_EEENS2_IJNS3_ILi128EEENS3_ILi96EEENS3_ILi64EEEEEELi256EN7cutlass10bfloat16_tEfNSA_4arch4Sm90ELb0ELb1ELb1ELb1ELb1ELb1ELb0ELb1ELb0ELb1ELb1ELb0EE3mmaINS_16FlashAttnFwdSm90ISE_NS_21CollectiveEpilogueFwdINS2_IJS6_NS3_ILi256EEES7_EEES5_SB_SD_Li256ELb1ELb1ELb1ELb0EEENS_36VarlenDynamicPersistentTileSchedulerILi128ELi96ELi256ELi128ELb1ELb1ELb1ELb1ELb0ELb1EEEE13SharedStorageENS1_6TensorINS1_11ArrayEngineIfLm128EEENS1_6LayoutINS2_IJNS2_IJNS3_ILi2EEEST_NS3_ILi32EEEEEES4_S4_EEENS2_IJNS2_IJS4_ST_NS3_ILi4EEEEEENS3_ILi0EEESZ_EEEEEEENS_7SoftmaxILi2ELi0EEEEEbRKNSE_6ParamsENSA_13PipelineAsyncILi2EEES19_RNSA_13PipelineStateILj2EEERT0_RT1_iRiRKNS_16SeqlenInfoQKNewKILb1ELb1EEENS2_IJiiiiEEERT_ENKUliT_T0_T1_E_clIZSF_ISO_S12_S14_EbS17_S19_S19_S1C_S1E_S1G_iS1H_S1L_S1M_S1O_EUlRS1P_iE0_NS3_ILb1EEES1W_EEDaiS1P_S1Q_S1R_,@function
        .size           $_ZN7cutlass13device_kernelIN5flash11enable_sm90INS1_16FlashAttnFwdSm90INS1_25CollectiveMainloopFwdSm90ILi2EN4cute5tupleIJNS5_1CILi1EEES8_S8_EEENS6_IJNS7_ILi128EEENS7_ILi96EEENS7_ILi64EEEEEELi256ENS_10bfloat16_tEfNS_4arch4Sm90ELb0ELb1ELb1ELb1ELb1ELb1ELb0ELb1ELb0ELb1ELb1ELb0EEENS1_21CollectiveEpilogueFwdINS6_IJSA_NS7_ILi256EEESB_EEES9_SE_SG_Li256ELb1ELb1ELb1ELb0EEENS1_36VarlenDynamicPersistentTileSchedulerILi128ELi96ELi256ELi128ELb1ELb1ELb1ELb1ELb0ELb1EEEEEEEEEvNT_6ParamsE$_ZZN5flash25CollectiveMainloopFwdSm90ILi2EN4cute5tupleIJNS1_1CILi1EEES4_S4_EEENS2_IJNS3_ILi128EEENS3_ILi96EEENS3_ILi64EEEEEELi256EN7cutlass10bfloat16_tEfNSA_4arch4Sm90ELb0ELb1ELb1ELb1ELb1ELb1ELb0ELb1ELb0ELb1ELb1ELb0EE3mmaINS_16FlashAttnFwdSm90ISE_NS_21CollectiveEpilogueFwdINS2_IJS6_NS3_ILi256EEES7_EEES5_SB_SD_Li256ELb1ELb1ELb1ELb0EEENS_36VarlenDynamicPersistentTileSchedulerILi128ELi96ELi256ELi128ELb1ELb1ELb1ELb1ELb0ELb1EEEE13SharedStorageENS1_6TensorINS1_11ArrayEngineIfLm128EEENS1_6LayoutINS2_IJNS2_IJNS3_ILi2EEEST_NS3_ILi32EEEEEES4_S4_EEENS2_IJNS2_IJS4_ST_NS3_ILi4EEEEEENS3_ILi0EEESZ_EEEEEEENS_7SoftmaxILi2ELi0EEEEEbRKNSE_6ParamsENSA_13PipelineAsyncILi2EEES19_RNSA_13PipelineStateILj2EEERT0_RT1_iRiRKNS_16SeqlenInfoQKNewKILb1ELb1EEENS2_IJiiiiEEERT_ENKUliT_T0_T1_E_clIZSF_ISO_S12_S14_EbS17_S19_S19_S1C_S1E_S1G_iS1H_S1L_S1M_S1O_EUlRS1P_iE0_NS3_ILb1EEES1W_EEDaiS1P_S1Q_S1R_,(.L_x_15775 - $_ZN7cutlass13device_kernelIN5flash11enable_sm90INS1_16FlashAttnFwdSm90INS1_25CollectiveMainloopFwdSm90ILi2EN4cute5tupleIJNS5_1CILi1EEES8_S8_EEENS6_IJNS7_ILi128EEENS7_ILi96EEENS7_ILi64EEEEEELi256ENS_10bfloat16_tEfNS_4arch4Sm90ELb0ELb1ELb1ELb1ELb1ELb1ELb0ELb1ELb0ELb1ELb1ELb0EEENS1_21CollectiveEpilogueFwdINS6_IJSA_NS7_ILi256EEESB_EEES9_SE_SG_Li256ELb1ELb1ELb1ELb0EEENS1_36VarlenDynamicPersistentTileSchedulerILi128ELi96ELi256ELi128ELb1ELb1ELb1ELb1ELb0ELb1EEEEEEEEEvNT_6ParamsE$_ZZN5flash25CollectiveMainloopFwdSm90ILi2EN4cute5tupleIJNS1_1CILi1EEES4_S4_EEENS2_IJNS3_ILi128EEENS3_ILi96EEENS3_ILi64EEEEEELi256EN7cutlass10bfloat16_tEfNSA_4arch4Sm90ELb0ELb1ELb1ELb1ELb1ELb1ELb0ELb1ELb0ELb1ELb1ELb0EE3mmaINS_16FlashAttnFwdSm90ISE_NS_21CollectiveEpilogueFwdINS2_IJS6_NS3_ILi256EEES7_EEES5_SB_SD_Li256ELb1ELb1ELb1ELb0EEENS_36VarlenDynamicPersistentTileSchedulerILi128ELi96ELi256ELi128ELb1ELb1ELb1ELb1ELb0ELb1EEEE13SharedStorageENS1_6TensorINS1_11ArrayEngineIfLm128EEENS1_6LayoutINS2_IJNS2_IJNS3_ILi2EEEST_NS3_ILi32EEEEEES4_S4_EEENS2_IJNS2_IJS4_ST_NS3_ILi4EEEEEENS3_ILi0EEESZ_EEEEEEENS_7SoftmaxILi2ELi0EEEEEbRKNSE_6ParamsENSA_13PipelineAsyncILi2EEES19_RNSA_13PipelineStateILj2EEERT0_RT1_iRiRKNS_16SeqlenInfoQKNewKILb1ELb1EEENS2_IJiiiiEEERT_ENKUliT_T0_T1_E_clIZSF_ISO_S12_S14_EbS17_S19_S19_S1C_S1E_S1G_iS1H_S1L_S1M_S1O_EUlRS1P_iE0_NS3_ILb1EEES1W_EEDaiS1P_S1Q_S1R_)
$_ZN7cutlass13device_kernelIN5flash11enable_sm90INS1_16FlashAttnFwdSm90INS1_25CollectiveMainloopFwdSm90ILi2EN4cute5tupleIJNS5_1CILi1EEES8_S8_EEENS6_IJNS7_ILi128EEENS7_ILi96EEENS7_ILi64EEEEEELi256ENS_10bfloat16_tEfNS_4arch4Sm90ELb0ELb1ELb1ELb1ELb1ELb1ELb0ELb1ELb0ELb1ELb1ELb0EEENS1_21CollectiveEpilogueFwdINS6_IJSA_NS7_ILi256EEESB_EEES9_SE_SG_Li256ELb1ELb1ELb1ELb0EEENS1_36VarlenDynamicPersistentTileSchedulerILi128ELi96ELi256ELi128ELb1ELb1ELb1ELb1ELb0ELb1EEEEEEEEEvNT_6ParamsE$_ZZN5flash25CollectiveMainloopFwdSm90ILi2EN4cute5tupleIJNS1_1CILi1EEES4_S4_EEENS2_IJNS3_ILi128EEENS3_ILi96EEENS3_ILi64EEEEEELi256EN7cutlass10bfloat16_tEfNSA_4arch4Sm90ELb0ELb1ELb1ELb1ELb1ELb1ELb0ELb1ELb0ELb1ELb1ELb0EE3mmaINS_16FlashAttnFwdSm90ISE_NS_21CollectiveEpilogueFwdINS2_IJS6_NS3_ILi256EEES7_EEES5_SB_SD_Li256ELb1ELb1ELb1ELb0EEENS_36VarlenDynamicPersistentTileSchedulerILi128ELi96ELi256ELi128ELb1ELb1ELb1ELb1ELb0ELb1EEEE13SharedStorageENS1_6TensorINS1_11ArrayEngineIfLm128EEENS1_6LayoutINS2_IJNS2_IJNS3_ILi2EEEST_NS3_ILi32EEEEEES4_S4_EEENS2_IJNS2_IJS4_ST_NS3_ILi4EEEEEENS3_ILi0EEESZ_EEEEEEENS_7SoftmaxILi2ELi0EEEEEbRKNSE_6ParamsENSA_13PipelineAsyncILi2EEES19_RNSA_13PipelineStateILj2EEERT0_RT1_iRiRKNS_16SeqlenInfoQKNewKILb1ELb1EEENS2_IJiiiiEEERT_ENKUliT_T0_T1_E_clIZSF_ISO_S12_S14_EbS17_S19_S19_S1C_S1E_S1G_iS1H_S1L_S1M_S1O_EUlRS1P_iE0_NS3_ILb1EEES1W_EEDaiS1P_S1Q_S1R_:
[----:B------:R-:W-:Y:S01]  /*34130*/  R2UR UR5, R8 ;  /* 0x00000000080572ca */ /* 0x000fe200000e0000 */
[----:B------:R-:W-:-:S12]  /*34140*/  ULDC UR4, c[0x0][0x20] ;  /* 0x0000080000047ab9 */ /* 0x000fd80000000800 */
[----:B------:R-:W-:-:S09]  /*34150*/  UIADD3 UR4, -UR4, UR5, URZ ;  /* 0x0000000504047290 */ /* 0x000fd2000fffe13f */
[----:B------:R-:W2:Y:S04]  /*34160*/  LDL.64 R6, [UR4+0x18] ;  /* 0x00001804ff067983 */ /* 0x000ea80008100a00 */
[----:B------:R-:W3:Y:S01]  /*34170*/  LDL.64 R2, [UR4] ;  /* 0x00000004ff027983 */ /* 0x000ee20008100a00 */
[----:B------:R-:W-:-:S03]  /*34180*/  ULDC.64 UR6, c[0x0][0x208] ;  /* 0x0000820000067ab9 */ /* 0x000fc60000000a00 */
[----:B--2---:R-:W2:Y:S04]  /*34190*/  LD.E R4, desc[UR6][R6.64] ;  /* 0x0000000606047980 */ /* 0x004ea8000c101900 */
[----:B---3--:R0:W5:Y:S04]  /*341a0*/  LD.E R10, desc[UR6][R2.64] ;  /* 0x00000006020a7980 */ /* 0x008168000c101900 */
[----:B------:R0:W5:Y:S01]  /*341b0*/  LD.E R11, desc[UR6][R2.64+0x4] ;  /* 0x00000406020b7980 */ /* 0x000162000c101900 */
[----:B------:R-:W-:Y:S01]  /*341c0*/  BSSY B0, `(.L_x_12569) ;  /* 0x0000007000007945 */ /* 0x000fe20003800000 */
[----:B------:R-:W-:Y:S01]  /*341d0*/  IMAD.MOV.U32 R5, RZ, RZ, R47 ;  /* 0x000000ffff057224 */ /* 0x000fe200078e002f */
[----:B--2---:R-:W-:-:S04]  /*341e0*/  LOP3.LUT R4, R4, 0x1, RZ, 0xfc, !PT ;  /* 0x0000000104047812 */ /* 0x004fc800078efcff */
[----:B------:R-:W-:Y:S01]  /*341f0*/  ISETP.NE.AND P0, PT, R4, 0x3, PT ;  /* 0x000000030400780c */ /* 0x000fe20003f05270 */
[----:B------:R-:W-:-:S12]  /*34200*/  IMAD.MOV.U32 R4, RZ, RZ, R29 ;  /* 0x000000ffff047224 */ /* 0x000fd800078e001d */
[----:B0-----:R-:W-:Y:S05]  /*34210*/  @!P0 BRA `(.L_x_12570) ;  /* 0x0000000000048947 */ /* 0x001fea0003800000 */
[----:B------:R-:W-:Y:S01]  /*34220*/  BPT.TRAP 0x1 ;  /* 0x000000040000795c */ /* 0x000fe20000300000 */
.L_x_12570:
[----:B------:R-:W-:Y:S05]  /*34230*/  BSYNC B0 ;  /* 0x0000000000007941 */ /* 0x000fea0003800000 */
.L_x_12569:
[----:B------:R-:W2:Y:S01]  /*34240*/  LD.E.64 R8, desc[UR6][R6.64+0x18] ;  /* 0x0000180606087980 */ /* 0x000ea2000c101b00 */
[----:B-----5:R-:W-:Y:S02]  /*34250*/  SHF.L.U32 R13, R11, 0x1f, RZ ;  /* 0x0000001f0b0d7819 */ /* 0x020fe400000006ff */
[----:B--2---:R-:W-:-:S05]  /*34260*/  MOV R9, R8 ;  /* 0x0000000800097202 */ /* 0x004fca0000000f00 */
[----:B------:R-:W-:-:S04]  /*34270*/  IMAD R10, R10, 0x8, R9 ;  /* 0x000000080a0a7824 */ /* 0x000fc800078e0209 */
[----:B------:R0:W1:Y:S01]  /*34280*/  SYNCS.PHASECHK.TRANS64.TRYWAIT P0, [R10+URZ], R13 ;  /* 0x0000000d0a0075a7 */ /* 0x000062000800017f */
[----:B------:R-:W2:Y:S04]  /*34290*/  LD.E R11, desc[UR6][R6.64] ;  /* 0x00000006060b7980 */ /* 0x000ea8000c101900 */
[----:B------:R0:W5:Y:S04]  /*342a0*/  LD.E R8, desc[UR6][R2.64] ;  /* 0x0000000602087980 */ /* 0x000168000c101900 */
[----:B------:R0:W5:Y:S01]  /*342b0*/  LD.E R9, desc[UR6][R2.64+0x4] ;  /* 0x0000040602097980 */ /* 0x000162000c101900 */
[----:B------:R-:W-:Y:S01]  /*342c0*/  BSSY B0, `(.L_x_12571) ;  /* 0x0000005000007945 */ /* 0x000fe20003800000 */
[----:B--2---:R-:W-:-:S04]  /*342d0*/  LOP3.LUT R11, R11, 0x1, RZ, 0xfc, !PT ;  /* 0x000000010b0b7812 */ /* 0x004fc800078efcff */
[----:B------:R-:W-:-:S13]  /*342e0*/  ISETP.NE.AND P1, PT, R11, 0x3, PT ;  /* 0x000000030b00780c */ /* 0x000fda0003f25270 */
[----:B01----:R-:W-:Y:S05]  /*342f0*/  @!P1 BRA `(.L_x_12572) ;  /* 0x0000000000049947 */ /* 0x003fea0003800000 */
[----:B------:R-:W-:Y:S01]  /*34300*/  BPT.TRAP 0x1 ;  /* 0x000000040000795c */ /* 0x000fe20000300000 */
.L_x_12572:
[----:B------:R-:W-:Y:S05]  /*34310*/  BSYNC B0 ;  /* 0x0000000000007941 */ /* 0x000fea0003800000 */
.L_x_12571:
        /* <DEDUP_REMOVED lines=8> */
.L_x_12574:
[----:B------:R-:W-:Y:S05]  /*343a0*/  BSYNC B0 ;  /* 0x0000000000007941 */ /* 0x000fea0003800000 */
.L_x_12573:
[----:B------:R-:W2:Y:S04]  /*343b0*/  LDL.64 R10, [UR4] ;  /* 0x00000004ff0a7983 */ /* 0x000ea80008100a00 */
[----:B------:R-:W3:Y:S04]  /*343c0*/  LDL.64 R2, [UR4+0x28] ;  /* 0x00002804ff027983 */ /* 0x000ee80008100a00 */
[----:B0----5:R-:W4:Y:S04]  /*343d0*/  LDL.64 R8, [UR4+0x20] ;  /* 0x00002004ff087983 */ /* 0x021f280008100a00 */
[----:B------:R-:W4:Y:S04]  /*343e0*/  LDL.64 R6, [UR4+0x8] ;  /* 0x00000804ff067983 */ /* 0x000f280008100a00 */
[----:B--2---:R-:W2:Y:S04]  /*343f0*/  LD.E R13, desc[UR6][R10.64] ;  /* 0x000000060a0d7980 */ /* 0x004ea8000c101900 */
[----:B---3--:R-:W2:Y:S01]  /*34400*/  LD.E.64 R2, desc[UR6][R2.64] ;  /* 0x0000000602027980 */ /* 0x008ea2000c101b00 */
[----:B------:R-:W-:Y:S05]  /*34410*/  WARPSYNC.ALL ;  /* 0x0000000000007948 */ /* 0x000fea0003800000 */
[----:B----4-:R-:W-:Y:S04]  /*34420*/  ST.E desc[UR6][R6.64], RZ ;  /* 0x000000ff06007985 */ /* 0x010fe8000c101906 */
[----:B------:R-:W3:Y:S01]  /*34430*/  LD.E.64 R10, desc[UR6][R8.64] ;  /* 0x00000006080a7980 */ /* 0x000ee2000c101b00 */
[----:B--2---:R-:W-:Y:S01]  /*34440*/  IMAD R2, R13, 0x300, R2 ;  /* 0x000003000d027824 */ /* 0x004fe200078e0202 */
[----:B------:R-:W-:Y:S01]  /*34450*/  R2UR UR11, R3 ;  /* 0x00000000030b72ca */ /* 0x000fe200000e0000 */
[----:B------:R-:W-:Y:S01]  /*34460*/  WARPGROUP.ARRIVE ;  /* 0x00000000000079c5 */ /* 0x000fe20000000000 */
[----:B------:R-:W-:-:S02]  /*34470*/  IMAD.MOV.U32 R14, RZ, RZ, 0x1 ;  /* 0x00000001ff0e7424 */ /* 0x000fc400078e00ff */
        /* <DEDUP_REMOVED lines=9> */
[----:B------:R-:W-:-:S03]  /*34510*/  IMAD.MOV.U32 R13, RZ, RZ, R3 ;  /* 0x000000ffff0d7224 */ /* 0x000fc600078e0003 */
        /* <DEDUP_REMOVED lines=23> */
[----:B------:R-:W-:-:S03]  /*34690*/  WARPGROUP.ARRIVE ;  /* 0x00000000000079c5 */ /* 0x000fc60000000000 */
[----:B------:R-:W-:Y:S01]  /*346a0*/  R2UR UR10, R2 ;  /* 0x00000000020a72ca */ /* 0x000fe200000e0000 */
[----:B--2---:R-:W-:Y:S01]  /*346b0*/  VIADD R8, R8, 0x6 ;  /* 0x0000000608087836 */ /* 0x004fe20000000000 */
[----:B------:R-:W-:-:S04]  /*346c0*/  R2UR UR9, R9 ;  /* 0x00000000090972ca */ /* 0x000fc800000e0000 */
[----:B------:R-:W-:-:S13]  /*346d0*/  R2UR UR8, R8 ;  /* 0x00000000080872ca */ /* 0x000fda00000e0000 */
[----:B------:R-:W-:Y:S03]  /*346e0*/  HGMMA.64x96x16.F32.BF16 R24, gdesc[UR8], R24, gsb0 ;  /* 0x01600000081879f0 */ /* 0x000fe60008001818 */
[----:B------:R-:W-:Y:S02]  /*346f0*/  WARPGROUP.DEPBAR.LE gsb0, 0x0 ;  /* 0x00008000000079c5 */ /* 0x000fe40000010000 */
[----:B------:R0:W-:Y:S04]  /*34700*/  ST.E desc[UR6][R6.64], R14 ;  /* 0x0000000e06007985 */ /* 0x0001e8000c101906 */
[----:B------:R-:W2:Y:S04]  /*34710*/  LDL.64 R2, [UR4+0x18] ;  /* 0x00001804ff027983 */ /* 0x000ea80008100a00 */
[----:B0-----:R-:W3:Y:S01]  /*34720*/  LDL.64 R6, [UR4] ;  /* 0x00000004ff067983 */ /* 0x001ee20008100a00 */
[----:B------:R-:W0:Y:S02]  /*34730*/  S2R R8, SR_TID.X ;  /* 0x0000000000087919 */ /* 0x000e240000002100 */
[----:B0-----:R-:W-:-:S04]  /*34740*/  SHF.R.U32.HI R9, RZ, 0x7, R8 ;  /* 0x00000007ff097819 */ /* 0x001fc80000011608 */
[----:B------:R-:W-:-:S05]  /*34750*/  IADD3 R9, -R9, 0xb, RZ ;  /* 0x0000000b09097810 */ /* 0x000fca0007ffe1ff */
[----:B------:R0:W-:Y:S06]  /*34760*/  BAR.ARV R9, 0x100 ;  /* 0x000400090000751d */ /* 0x0001ec0000002000 */
[----:B--2---:R-:W2:Y:S04]  /*34770*/  LD.E R11, desc[UR6][R2.64] ;  /* 0x00000006020b7980 */ /* 0x004ea8000c101900 */
[----:B---3--:R0:W5:Y:S01]  /*34780*/  LD.E R10, desc[UR6][R6.64] ;  /* 0x00000006060a7980 */ /* 0x008162000c101900 */
[----:B------:R-:W-:Y:S01]  /*34790*/  BSSY B0, `(.L_x_12576) ;  /* 0x0000005000007945 */ /* 0x000fe20003800000 */
[----:B--2---:R-:W-:-:S04]  /*347a0*/  LOP3.LUT R11, R11, 0x1, RZ, 0xfc, !PT ;  /* 0x000000010b0b7812 */ /* 0x004fc800078efcff */
[----:B------:R-:W-:-:S13]  /*347b0*/  ISETP.NE.AND P0, PT, R11, 0x3, PT ;  /* 0x000000030b00780c */ /* 0x000fda0003f05270 */
[----:B0-----:R-:W-:Y:S05]  /*347c0*/  @!P0 BRA `(.L_x_12577) ;  /* 0x0000000000048947 */ /* 0x001fea0003800000 */
[----:B------:R-:W-:Y:S01]  /*347d0*/  BPT.TRAP 0x1 ;  /* 0x000000040000795c */ /* 0x000fe20000300000 */
.L_x_12577:
[----:B------:R-:W-:Y:S05]  /*347e0*/  BSYNC B0 ;  /* 0x0000000000007941 */ /* 0x000fea0003800000 */
.L_x_12576:
[----:B------:R-:W2:Y:S04]  /*347f0*/  LD.E.64 R6, desc[UR6][R2.64+0x20] ;  /* 0x0000200602067980 */ /* 0x000ea8000c101b00 */
[----:B------:R-:W3:Y:S01]  /*34800*/  LD.E R9, desc[UR6][R2.64+0xc] ;  /* 0x00000c0602097980 */ /* 0x000ee2000c101900 */
[----:B--2---:R-:W-:-:S05]  /*34810*/  MOV R7, R6 ;  /* 0x0000000600077202 */ /* 0x004fca0000000f00 */
[----:B-----5:R-:W-:-:S05]  /*34820*/  IMAD R10, R10, 0x8, R7 ;  /* 0x000000080a0a7824 */ /* 0x020fca00078e0207 */
[----:B---3--:R-:W-:-:S04]  /*34830*/  PRMT R9, R9, 0x654, R10 ;  /* 0x0000065409097816 */ /* 0x008fc8000000000a */
[----:B------:R0:W-:Y:S01]  /*34840*/  SYNCS.ARRIVE.TRANS64.RED.A1T0 RZ, [R9+URZ], RZ ;  /* 0x000000ff09ff79a7 */ /* 0x0001e2000810043f */
[----:B------:R-:W2:Y:S04]  /*34850*/  LDL.64 R2, [UR4+0x38] ;  /* 0x00003804ff027983 */ /* 0x000ea80008100a00 */
[----:B------:R-:W3:Y:S04]  /*34860*/  LD.E R6, desc[UR6][R4.64+0x24] ;  /* 0x0000240604067980 */ /* 0x000ee8000c101900 */
[----:B------:R-:W4:Y:S04]  /*34870*/  LD.E R80, desc[UR6][R4.64] ;  /* 0x0000000604507980 */ /* 0x000f28000c101900 */
[----:B------:R1:W4:Y:S04]  /*34880*/  LD.E R82, desc[UR6][R72.64] ;  /* 0x0000000648527980 */ /* 0x000328000c101900 */
[----:B------:R-:W4:Y:S04]  /*34890*/  LD.E R10, desc[UR6][R4.64+0x8] ;  /* 0x00000806040a7980 */ /* 0x000f28000c101900 */
[----:B------:R-:W4:Y:S04]  /*348a0*/  LD.E R77, desc[UR6][R4.64+0xc] ;  /* 0x00000c06044d7980 */ /* 0x000f28000c101900 */
[----:B------:R-:W4:Y:S04]  /*348b0*/  LD.E R7, desc[UR6][R4.64+0x4] ;  /* 0x0000040604077980 */ /* 0x000f28000c101900 */
[----:B------:R-:W4:Y:S04]  /*348c0*/  LD.E R76, desc[UR6][R4.64+0x10] ;  /* 0x00001006044c7980 */ /* 0x000f28000c101900 */
[----:B------:R-:W4:Y:S04]  /*348d0*/  LD.E R75, desc[UR6][R4.64+0x14] ;  /* 0x00001406044b7980 */ /* 0x000f28000c101900 */
[----:B--2---:R-:W2:Y:S01]  /*348e0*/  LD.E.64 R2, desc[UR6][R2.64] ;  /* 0x0000000602027980 */ /* 0x004ea2000c101b00 */
[----:B---3--:R-:W-:-:S03]  /*348f0*/  ISETP.NE.AND P0, PT, R6, 0x1, PT ;  /* 0x000000010600780c */ /* 0x008fc60003f05270 */
[----:B------:R-:W3:Y:S10]  /*34900*/  LD.E R6, desc[UR6][R4.64+0x18] ;  /* 0x0000180604067980 */ /* 0x000ef4000c101900 */
[----:B------:R-:W4:Y:S04]  /*34910*/  @P0 LD.E R78, desc[UR6][R4.64+0x28] ;  /* 0x00002806044e0980 */ /* 0x000f28000c101900 */
[----:B------:R-:W4:Y:S04]  /*34920*/  @P0 LD.E R79, desc[UR6][R4.64+0x2c] ;  /* 0x00002c06044f0980 */ /* 0x000f28000c101900 */
[----:B--2---:R-:W2:Y:S01]  /*34930*/  LD.E R74, desc[UR6][R2.64] ;  /* 0x00000006024a7980 */ /* 0x004ea2000c101900 */
[----:B---3--:R-:W-:Y:S01]  /*34940*/  ISETP.GE.AND P1, PT, R6, 0x1, PT ;  /* 0x000000010600780c */ /* 0x008fe20003f26270 */
[----:B------:R-:W-:Y:S01]  /*34950*/  BSSY B0, `(.L_x_12578) ;  /* 0x00000a8000007945 */ /* 0x000fe20003800000 */
[----:B----4-:R-:W-:-:S02]  /*34960*/  IMAD R75, R0, -0x60, R75 ;  /* 0xffffffa0004b7824 */ /* 0x010fc400078e024b */
[-C--:B--2---:R-:W-:Y:S01]  /*34970*/  FMUL.FTZ R12, R31, R74.reuse ;  /* 0x0000004a1f0c7220 */ /* 0x084fe20000410000 */
[-C--:B------:R-:W-:Y:S01]  /*34980*/  FMUL.FTZ R31, R32, R74.reuse ;  /* 0x0000004a201f7220 */ /* 0x080fe20000410000 */
[-C--:B------:R-:W-:Y:S01]  /*34990*/  FMUL.FTZ R32, R33, R74.reuse ;  /* 0x0000004a21207220 */ /* 0x080fe20000410000 */
[-C--:B------:R-:W-:Y:S01]  /*349a0*/  FMUL.FTZ R33, R36, R74.reuse ;  /* 0x0000004a24217220 */ /* 0x080fe20000410000 */
        /* <DEDUP_REMOVED lines=8> */
[----:B------:R-:W-:-:S02]  /*34a30*/  FMUL.FTZ R48, R53, R74 ;  /* 0x0000004a35307220 */ /* 0x000fc40000410000 */
[----:B------:R-:W-:Y:S01]  /*34a40*/  LOP3.LUT R53, R46, 0xffffff80, RZ, 0xc0, !PT ;  /* 0xffffff802e357812 */ /* 0x000fe200078ec0ff */
[-C--:B------:R-:W-:Y:S01]  /*34a50*/  FMUL.FTZ R11, R30, R74.reuse ;  /* 0x0000004a1e0b7220 */ /* 0x080fe20000410000 */
[-C--:B------:R-:W-:Y:S01]  /*34a60*/  FMUL.FTZ R30, R54, R74.reuse ;  /* 0x0000004a361e7220 */ /* 0x080fe20000410000 */
[-C--:B------:R-:W-:Y:S02]  /*34a70*/  FMUL.FTZ R2, R24, R74.reuse ;  /* 0x0000004a18027220 */ /* 0x080fe40000410000 */
[----:B------:R-:W-:Y:S02]  /*34a80*/  IMAD.IADD R54, R80, 0x1, -R53 ;  /* 0x0000000150367824 */ /* 0x000fe400078e0a35 */
[----:B------:R-:W-:Y:S01]  /*34a90*/  FMUL.FTZ R24, R42, R74 ;  /* 0x0000004a2a187220 */ /* 0x000fe20000410000 */
[----:B------:R-:W-:Y:S01]  /*34aa0*/  LEA.HI R42, R45, R80, RZ, 0x2 ;  /* 0x000000502d2a7211 */ /* 0x000fe200078f10ff */
[-C--:B------:R-:W-:Y:S01]  /*34ab0*/  FMUL.FTZ R81, R29, R74.reuse ;  /* 0x0000004a1d517220 */ /* 0x080fe20000410000 */
[----:B------:R-:W-:Y:S01]  /*34ac0*/  SHF.R.S32.HI R45, RZ, 0x1f, R54 ;  /* 0x0000001fff2d7819 */ /* 0x000fe20000011436 */
[-C--:B------:R-:W-:Y:S01]  /*34ad0*/  FMUL.FTZ R14, R35, R74.reuse ;  /* 0x0000004a230e7220 */ /* 0x080fe20000410000 */
[-C--:B------:R-:W-:Y:S01]  /*34ae0*/  FMUL.FTZ R29, R55, R74.reuse ;  /* 0x0000004a371d7220 */ /* 0x080fe20000410000 */
[-C--:B------:R-:W-:Y:S01]  /*34af0*/  FMUL.FTZ R35, R40, R74.reuse ;  /* 0x0000004a28237220 */ /* 0x080fe20000410000 */
[----:B------:R-:W-:Y:S01]  /*34b00*/  LOP3.LUT R53, R42, 0xfffffffc, RZ, 0xc0, !PT ;  /* 0xfffffffc2a357812 */ /* 0x000fe200078ec0ff */
[----:B-1----:R-:W-:Y:S01]  /*34b10*/  FMUL.FTZ R73, R28, R74 ;  /* 0x0000004a1c497220 */ /* 0x002fe20000410000 */
[----:B------:R-:W-:Y:S01]  /*34b20*/  LEA.HI R55, R45, R54, RZ, 0x2 ;  /* 0x000000362d377211 */ /* 0x000fe200078f10ff */
[-C--:B------:R-:W-:Y:S01]  /*34b30*/  FMUL.FTZ R40, R44, R74.reuse ;  /* 0x0000004a2c287220 */ /* 0x080fe20000410000 */
[-C--:B------:R-:W-:Y:S01]  /*34b40*/  FMUL.FTZ R44, R49, R74.reuse ;  /* 0x0000004a312c7220 */ /* 0x080fe20000410000 */
[-C--:B------:R-:W-:Y:S01]  /*34b50*/  FMUL.FTZ R28, R50, R74.reuse ;  /* 0x0000004a321c7220 */ /* 0x080fe20000410000 */
[-C--:B------:R-:W-:Y:S01]  /*34b60*/  FMUL.FTZ R49, R56, R74.reuse ;  /* 0x0000004a38317220 */ /* 0x080fe20000410000 */
[----:B------:R-:W-:Y:S01]  /*34b70*/  FMUL.FTZ R50, R57, R74 ;  /* 0x0000004a39327220 */ /* 0x000fe20000410000 */
[----:B------:R-:W-:Y:S01]  /*34b80*/  SHF.R.S32.HI R57, RZ, 0x2, R55 ;  /* 0x00000002ff397819 */ /* 0x000fe20000011437 */
[----:B------:R-:W-:Y:S01]  /*34b90*/  IMAD.IADD R80, R80, 0x1, -R53 ;  /* 0x0000000150507824 */ /* 0x000fe200078e0a35 */
[----:B------:R-:W-:-:S02]  /*34ba0*/  SHF.R.S32.HI R56, RZ, 0x1f, R55 ;  /* 0x0000001fff387819 */ /* 0x000fc40000011437 */
[----:B------:R-:W-:Y:S01]  /*34bb0*/  LEA.HI R53, R45, R54, RZ, 0x5 ;  /* 0x000000362d357211 */ /* 0x000fe200078f28ff */
[-C--:B------:R-:W-:Y:S01]  /*34bc0*/  FMUL.FTZ R20, R38, R74.reuse ;  /* 0x0000004a26147220 */ /* 0x080fe20000410000 */
[----:B------:R-:W-:Y:S01]  /*34bd0*/  SHF.R.S32.HI R45, RZ, 0x7, R46 ;  /* 0x00000007ff2d7819 */ /* 0x000fe2000001142e */
[-C--:B------:R-:W-:Y:S01]  /*34be0*/  FMUL.FTZ R13, R34, R74.reuse ;  /* 0x0000004a220d7220 */ /* 0x080fe20000410000 */
[----:B------:R-:W-:Y:S01]  /*34bf0*/  LEA.HI R56, R56, R57, RZ, 0x3 ;  /* 0x0000003938387211 */ /* 0x000fe200078f18ff */
[-C--:B------:R-:W-:Y:S01]  /*34c00*/  FMUL.FTZ R38, R59, R74.reuse ;  /* 0x0000004a3b267220 */ /* 0x080fe20000410000 */
[-C--:B------:R-:W-:Y:S01]  /*34c10*/  FMUL.FTZ R34, R37, R74.reuse ;  /* 0x0000004a25227220 */ /* 0x080fe20000410000 */
        /* <DEDUP_REMOVED lines=8> */
[----:B------:R-:W-:Y:S01]  /*34ca0*/  IMAD R61, R82, 0x8, R59 ;  /* 0x00000008523d7824 */ /* 0x000fe200078e023b */
[----:B------:R-:W-:-:S02]  /*34cb0*/  LOP3.LUT R46, R46, 0x3fffffe, RZ, 0xc0, !PT ;  /* 0x03fffffe2e2e7812 */ /* 0x000fc400078ec0ff */
[----:B------:R-:W-:Y:S01]  /*34cc0*/  LEA.HI R59, R80, R80, RZ, 0x1 ;  /* 0x00000050503b7211 */ /* 0x000fe200078f08ff */
[----:B------:R-:W-:Y:S02]  /*34cd0*/  IMAD.IADD R58, R57, 0x1, -R58 ;  /* 0x00000001393a7824 */ /* 0x000fe400078e0a3a */
        /* <DEDUP_REMOVED lines=8> */
[----:B------:R-:W-:Y:S02]  /*34d60*/  @P0 SHF.R.U32.HI R61, RZ, R79, R78 ;  /* 0x0000004fff3d0219 */ /* 0x000fe4000001164e */
[----:B------:R-:W-:Y:S01]  /*34d70*/  LOP3.LUT R55, R55, 0x7ffffffc, RZ, 0xc0, !PT ;  /* 0x7ffffffc37377812 */ /* 0x000fe200078ec0ff */
[-C--:B------:R-:W-:Y:S02]  /*34d80*/  FMUL.FTZ R53, R64, R74.reuse ;  /* 0x0000004a40357220 */ /* 0x080fe40000410000 */
[----:B------:R-:W1:Y:S01]  /*34d90*/  SHFL.IDX PT, R69, R61, RZ, 0x1c1f ;  /* 0x001c1fff3d457589 */ /* 0x000e6200000e0000 */
[----:B------:R-:W-:Y:S02]  /*34da0*/  IMAD R64, R0, -0x60, R10 ;  /* 0xffffffa000407824 */ /* 0x000fe400078e020a */
[-C--:B0-----:R-:W-:Y:S01]  /*34db0*/  FMUL.FTZ R9, R27, R74.reuse ;  /* 0x0000004a1b097220 */ /* 0x081fe20000410000 */
[-C--:B------:R-:W-:Y:S01]  /*34dc0*/  FMUL.FTZ R42, R63, R74.reuse ;  /* 0x0000004a3f2a7220 */ /* 0x080fe20000410000 */
[-C--:B------:R-:W-:Y:S01]  /*34dd0*/  FMUL.FTZ R15, R39, R74.reuse ;  /* 0x0000004a270f7220 */ /* 0x080fe20000410000 */
[----:B------:R-:W-:Y:S01]  /*34de0*/  FMUL.FTZ R27, R51, R74 ;  /* 0x0000004a331b7220 */ /* 0x000fe20000410000 */
[----:B------:R-:W-:-:S02]  /*34df0*/  IMAD.IADD R63, R54, 0x1, -R55 ;  /* 0x00000001363f7824 */ /* 0x000fc400078e0a37 */
        /* <DEDUP_REMOVED lines=8> */
[----:B------:R-:W-:Y:S01]  /*34e80*/  VIADD R60, R64, 0x1 ;  /* 0x00000001403c7836 */ /* 0x000fe20000000000 */
[----:B------:R-:W0:Y:S03]  /*34e90*/  MUFU.TANH R2, R2 ;  /* 0x0000000200027308 */ /* 0x000e260000002400 */
[----:B------:R-:W-:Y:S01]  /*34ea0*/  IMAD R60, R63, -0x2, R60 ;  /* 0xfffffffe3f3c7824 */ /* 0x000fe200078e023c */
[----:B------:R-:W-:-:S04]  /*34eb0*/  LOP3.LUT R62, RZ, R77, RZ, 0x33, !PT ;  /* 0x0000004dff3e7212 */ /* 0x000fc800078e33ff */
[----:B------:R-:W2:Y:S01]  /*34ec0*/  MUFU.TANH R72, R72 ;  /* 0x0000004800487308 */ /* 0x000ea20000002400 */
[----:B------:R-:W-:-:S07]  /*34ed0*/  IMAD.IADD R59, R60, 0x1, -R7 ;  /* 0x000000013c3b7824 */ /* 0x000fce00078e0a07 */
[----:B------:R-:W3:Y:S01]  /*34ee0*/  MUFU.TANH R3, R3 ;  /* 0x0000000300037308 */ /* 0x000ee20000002400 */
[----:B------:R-:W-:-:S07]  /*34ef0*/  IMAD.SHL.U32 R65, R63, 0x2, RZ ;  /* 0x000000023f417824 */ /* 0x000fce00078e00ff */
        /* <DEDUP_REMOVED lines=47> */
[----:B------:R-:W-:Y:S01]  /*351f0*/  IMAD.IADD R62, R59, 0x1, R62 ;  /* 0x000000013b3e7824 */ /* 0x000fe200078e023e */
[----:B-1----:R-:W-:Y:S01]  /*35200*/  VIADDMNMX R67, R69, R76, R63, PT ;  /* 0x0000004c45437246 */ /* 0x002fe2000380013f */
[----:B------:R-:W-:-:S02]  /*35210*/  IMAD R65, R0, -0x60, -R65 ;  /* 0xffffffa000417824 */ /* 0x000fc400078e0a41 */
        /* <DEDUP_REMOVED lines=10> */
[----:B------:R-:W2:Y:S04]  /*352c0*/  LD.E R59, desc[UR6][R4.64+0x1c] ;  /* 0x00001c06043b7980 */ /* 0x000ea8000c101900 */
[----:B------:R-:W3:Y:S01]  /*352d0*/  LD.E R69, desc[UR6][R4.64+0x20] ;  /* 0x0000200604457980 */ /* 0x000ee2000c101900 */
[----:B--2---:R-:W-:-:S05]  /*352e0*/  IMAD.HI.U32 R0, R0, R59, RZ ;  /* 0x0000003b00007227 */ /* 0x004fca00078e00ff */
[----:B---3--:R-:W-:-:S07]  /*352f0*/  SHF.R.U32.HI R0, RZ, R69, R0 ;  /* 0x00000045ff007219 */ /* 0x008fce0000011600 */
.L_x_12583:
[----:B------:R-:W-:Y:S05]  /*35300*/  BSYNC B2 ;  /* 0x0000000000027941 */ /* 0x000fea0003800000 */
.L_x_12582:
[----:B------:R-:W-:Y:S01]  /*35310*/  LOP3.LUT R0, RZ, R0, RZ, 0x33, !PT ;  /* 0x00000000ff007212 */ /* 0x000fe200078e33ff */
[----:B------:R-:W-:Y:S06]  /*35320*/  BRA `(.L_x_12584) ;  /* 0x0000000000187947 */ /* 0x000fec0003800000 */
.L_x_12581:
[----:B------:R-:W-:-:S13]  /*35330*/  ISETP.NE.AND P0, PT, R6, 0x1, PT ;  /* 0x000000010600780c */ /* 0x000fda0003f05270 */
[----:B------:R-:W-:Y:S05]  /*35340*/  @!P0 BRA `(.L_x_12584) ;  /* 0x0000000000108947 */ /* 0x000fea0003800000 */
[----:B------:R-:W2:Y:S04]  /*35350*/  LD.E R59, desc[UR6][R4.64+0x1c] ;  /* 0x00001c06043b7980 */ /* 0x000ea8000c101900 */
[----:B------:R-:W3:Y:S01]  /*35360*/  LD.E R69, desc[UR6][R4.64+0x20] ;  /* 0x0000200604457980 */ /* 0x000ee2000c101900 */
[----:B--2---:R-:W-:-:S05]  /*35370*/  IMAD.HI.U32 R0, R0, R59, RZ ;  /* 0x0000003b00007227 */ /* 0x004fca00078e00ff */
[----:B---3--:R-:W-:-:S07]  /*35380*/  SHF.R.U32.HI R0, RZ, R69, R0 ;  /* 0x00000045ff007219 */ /* 0x008fce0000011600 */
.L_x_12584:
[----:B------:R-:W-:Y:S05]  /*35390*/  BSYNC B1 ;  /* 0x0000000000017941 */ /* 0x000fea0003800000 */
.L_x_12580:
[----:B------:R-:W-:-:S05]  /*353a0*/  IMAD R59, R6, R0, R65 ;  /* 0x00000000063b7224 */ /* 0x000fca00078e0241 */
[----:B------:R-:W-:Y:S02]  /*353b0*/  VIMNMX R60, R60, R59, !PT ;  /* 0x0000003b3c3c7248 */ /* 0x000fe40007fe0100 */
[----:B------:R-:W-:-:S07]  /*353c0*/  VIADDMNMX R67, R59, R6, R67, PT ;  /* 0x000000063b437246 */ /* 0x000fce0003800143 */
.L_x_12579:
[----:B------:R-:W-:Y:S05]  /*353d0*/  BSYNC B0 ;  /* 0x0000000000007941 */ /* 0x000fea0003800000 */
.L_x_12578:
[C---:B------:R-:W-:Y:S01]  /*353e0*/  ISETP.GE.AND P0, PT, R75.reuse, 0x2, PT ;  /* 0x000000024b00780c */ /* 0x040fe20003f06270 */
[----:B------:R-:W1:Y:S01]  /*353f0*/  SHFL.IDX PT, R61, R61, 0x1, 0x1c1f ;  /* 0x003c1f003d3d7f89 */ /* 0x000e6200000e0000 */
[C---:B------:R-:W-:Y:S01]  /*35400*/  ISETP.GE.AND P4, PT, R75.reuse, 0xa, PT ;  /* 0x0000000a4b00780c */ /* 0x040fe20003f86270 */
        /* <DEDUP_REMOVED lines=88> */
[----:B-1----:R-:W-:-:S02]  /*35990*/  VIADDMNMX R63, R61, R76, R63, PT ;  /* 0x0000004c3d3f7246 */ /* 0x002fc4000380013f */
        /* <DEDUP_REMOVED lines=40> */
.L_x_12590:
[----:B------:R-:W-:Y:S05]  /*35c20*/  BSYNC B2 ;  /* 0x0000000000027941 */ /* 0x000fea0003800000 */
.L_x_12589:
[----:B------:R-:W-:Y:S01]  /*35c30*/  LOP3.LUT R7, RZ, R7, RZ, 0x33, !PT ;  /* 0x00000007ff077212 */ /* 0x000fe200078e33ff */
[----:B------:R-:W-:Y:S06]  /*35c40*/  BRA `(.L_x_12591) ;  /* 0x0000000000187947 */ /* 0x000fec0003800000 */
.L_x_12588:
[----:B------:R-:W-:-:S13]  /*35c50*/  ISETP.NE.AND P6, PT, R6, 0x1, PT ;  /* 0x000000010600780c */ /* 0x000fda0003fc5270 */
[----:B------:R-:W-:Y:S05]  /*35c60*/  @!P6 BRA `(.L_x_12591) ;  /* 0x000000000010e947 */ /* 0x000fea0003800000 */
[----:B------:R-:W2:Y:S04]  /*35c70*/  LD.E R2, desc[UR6][R4.64+0x1c] ;  /* 0x00001c0604027980 */ /* 0x000ea8000c101900 */
[----:B------:R-:W3:Y:S01]  /*35c80*/  LD.E R10, desc[UR6][R4.64+0x20] ;  /* 0x00002006040a7980 */ /* 0x000ee2000c101900 */
[----:B--2---:R-:W-:-:S05]  /*35c90*/  IMAD.HI.U32 R7, R7, R2, RZ ;  /* 0x0000000207077227 */ /* 0x004fca00078e00ff */
[----:B---3--:R-:W-:-:S07]  /*35ca0*/  SHF.R.U32.HI R7, RZ, R10, R7 ;  /* 0x0000000aff077219 */ /* 0x008fce0000011607 */
.L_x_12591:
[----:B------:R-:W-:Y:S05]  /*35cb0*/  BSYNC B1 ;  /* 0x0000000000017941 */ /* 0x000fea0003800000 */
.L_x_12587:
[----:B------:R-:W-:-:S05]  /*35cc0*/  IMAD R7, R6, R7, R65 ;  /* 0x0000000706077224 */ /* 0x000fca00078e0241 */
[----:B------:R-:W-:Y:S02]  /*35cd0*/  VIADDMNMX R63, R7, R6, R63, PT ;  /* 0x00000006073f7246 */ /* 0x000fe4000380013f */
[----:B------:R-:W-:-:S07]  /*35ce0*/  VIMNMX R58, R58, R7, !PT ;  /* 0x000000073a3a7248 */ /* 0x000fce0007fe0100 */
.L_x_12586:
[----:B------:R-:W-:Y:S05]  /*35cf0*/  BSYNC B0 ;  /* 0x0000000000007941 */ /* 0x000fea0003800000 */
.L_x_12585:
        /* <DEDUP_REMOVED lines=68> */
[C---:B------:R-:W-:Y:S02]  /*36140*/  ISETP.GT.AND P0, PT, R58.reuse, RZ, !P6 ;  /* 0x000000ff3a00720c */ /* 0x040fe40007704270 */
[C---:B------:R-:W-:Y:S02]  /*36150*/  ISETP.GT.AND P2, PT, R58.reuse, 0x49, !P2 ;  /* 0x000000493a00780c */ /* 0x040fe40005744270 */
[----:B------:R-:W-:Y:S02]  /*36160*/  ISETP.LT.OR P0, PT, R63, 0x1, P0 ;  /* 0x000000013f00780c */ /* 0x000fe40000701670 */
[----:B------:R-:W-:Y:S02]  /*36170*/  ISETP.GT.AND P3, PT, R58, 0x50, !P3 ;  /* 0x000000503a00780c */ /* 0x000fe40005f64270 */
[----:B------:R-:W-:-:S02]  /*36180*/  FSEL R4, R3, -INF , !P0 ;  /* 0xff80000003047808 */ /* 0x000fc40004000000 */
[----:B------:R-:W2:Y:S01]  /*36190*/  LDL.64 R2, [UR4+0x40] ;  /* 0x00004004ff027983 */ /* 0x000ea20008100a00 */
[----:B------:R-:W-:Y:S02]  /*361a0*/  ISETP.GT.AND P4, PT, R58, 0x51, !P4 ;  /* 0x000000513a00780c */ /* 0x000fe40006784270 */
[----:B------:R-:W-:Y:S02]  /*361b0*/  FMNMX.FTZ R6, R4, R9, !PT ;  /* 0x0000000904067209 */ /* 0x000fe40007810000 */
[----:B------:R-:W-:Y:S02]  /*361c0*/  ISETP.NE.AND P6, PT, R75, RZ, PT ;  /* 0x000000ff4b00720c */ /* 0x000fe40003fc5270 */
        /* <DEDUP_REMOVED lines=20> */
[----:B------:R-:W-:Y:S02]  /*36310*/  ISETP.LT.OR P3, PT, R63, 0x51, P3 ;  /* 0x000000513f00780c */ /* 0x000fe40001f61670 */
[----:B------:R-:W-:Y:S02]  /*36320*/  FSEL R42, R42, -INF , !P2 ;  /* 0xff8000002a2a7808 */ /* 0x000fe40005000000 */
[----:B------:R-:W-:Y:S02]  /*36330*/  FMNMX.FTZ R5, R39, R6, !PT ;  /* 0x0000000627057209 */ /* 0x000fe40007810000 */
[----:B------:R-:W-:-:S02]  /*36340*/  ISETP.GT.AND P5, PT, R58, 0x58, !P5 ;  /* 0x000000583a00780c */ /* 0x000fc40006fa4270 */
[----:B------:R-:W-:Y:S02]  /*36350*/  ISETP.LT.OR P4, PT, R63, 0x52, P4 ;  /* 0x000000523f00780c */ /* 0x000fe40002781670 */
[----:B------:R-:W-:Y:S02]  /*36360*/  FSEL R45, R45, -INF , !P3 ;  /* 0xff8000002d2d7808 */ /* 0x000fe40005800000 */
[----:B------:R-:W-:Y:S02]  /*36370*/  FMNMX.FTZ R6, R42, R5, !PT ;  /* 0x000000052a067209 */ /* 0x000fe40007810000 */
[----:B------:R-:W-:Y:S02]  /*36380*/  ISETP.GT.AND P0, PT, R58, 0x59, !P6 ;  /* 0x000000593a00780c */ /* 0x000fe40007704270 */
[----:B------:R-:W-:Y:S02]  /*36390*/  ISETP.LT.OR P5, PT, R63, 0x59, P5 ;  /* 0x000000593f00780c */ /* 0x000fe40002fa1670 */
[----:B------:R-:W-:-:S02]  /*363a0*/  FSEL R46, R46, -INF , !P4 ;  /* 0xff8000002e2e7808 */ /* 0x000fc40006000000 */
[----:B------:R-:W-:Y:S02]  /*363b0*/  FMNMX.FTZ R5, R45, R6, !PT ;  /* 0x000000062d057209 */ /* 0x000fe40007810000 */
[----:B------:R-:W-:Y:S02]  /*363c0*/  ISETP.LT.OR P0, PT, R63, 0x5a, P0 ;  /* 0x0000005a3f00780c */ /* 0x000fe40000701670 */
[----:B------:R-:W-:Y:S02]  /*363d0*/  FSEL R54, R54, -INF , !P5 ;  /* 0xff80000036367808 */ /* 0x000fe40006800000 */
[----:B------:R-:W-:Y:S02]  /*363e0*/  FMNMX.FTZ R5, R46, R5, !PT ;  /* 0x000000052e057209 */ /* 0x000fe40007810000 */
[----:B------:R-:W-:Y:S02]  /*363f0*/  FSEL R55, R55, -INF , !P0 ;  /* 0xff80000037377808 */ /* 0x000fe40004000000 */
        /* <DEDUP_REMOVED lines=38> */
[----:B------:R-:W2:Y:S04]  /*36660*/  LDL.64 R6, [UR4+0x40] ;  /* 0x00004004ff067983 */ /* 0x000ea80008100a00 */
[----:B--2---:R-:W2:Y:S04]  /*36670*/  LD.E R10, desc[UR6][R6.64+0x20] ;  /* 0x00002006060a7980 */ /* 0x004ea8000c101900 */
[----:B------:R-:W2:Y:S04]  /*36680*/  LD.E R65, desc[UR6][R6.64] ;  /* 0x0000000606417980 */ /* 0x000ea8000c101900 */
[----:B------:R-:W0:Y:S01]  /*36690*/  LD.E R67, desc[UR6][R6.64+0x4] ;  /* 0x0000040606437980 */ /* 0x000e22000c101900 */
[C---:B--2---:R-:W-:Y:S01]  /*366a0*/  FMUL.FTZ R58, R65.reuse, R10 ;  /* 0x0000000a413a7220 */ /* 0x044fe20000410000 */
[----:B------:R-:W-:Y:S01]  /*366b0*/  FSETP.NEU.FTZ.AND P0, PT, R65, -INF , PT ;  /* 0xff8000004100780b */ /* 0x000fe20003f1d000 */
[----:B0-----:R-:W-:-:S03]  /*366c0*/  FMUL.FTZ R3, R10, R67 ;  /* 0x000000430a037220 */ /* 0x001fc60000410000 */
[----:B------:R-:W-:Y:S02]  /*366d0*/  FSEL R65, R58, RZ, P0 ;  /* 0x000000ff3a417208 */ /* 0x000fe40000000000 */
[----:B------:R-:W-:-:S04]  /*366e0*/  FSETP.NEU.FTZ.AND P0, PT, R67, -INF , PT ;  /* 0xff8000004300780b */ /* 0x000fc80003f1d000 */
[----:B------:R-:W-:Y:S01]  /*366f0*/  FSEL R3, R3, RZ, P0 ;  /* 0x000000ff03037208 */ /* 0x000fe20000000000 */
[-CC-:B------:R-:W-:Y:S01]  /*36700*/  FFMA.FTZ R164, R59, R10.reuse, -R65.reuse ;  /* 0x0000000a3ba47223 */ /* 0x180fe20000010841 */
[-CC-:B------:R-:W-:Y:S01]  /*36710*/  FFMA.FTZ R59, R72, R10.reuse, -R65.reuse ;  /* 0x0000000a483b7223 */ /* 0x180fe20000010841 */
[-C--:B------:R-:W-:Y:S02]  /*36720*/  FFMA.FTZ R182, R0, R10.reuse, -R65 ;  /* 0x0000000a00b67223 */ /* 0x080fe40000010841 */
[-CC-:B------:R-:W-:Y:S01]  /*36730*/  FFMA.FTZ R165, R4, R10.reuse, -R3.reuse ;  /* 0x0000000a04a57223 */ /* 0x180fe20000010803 */
[-C--:B------:R-:W-:Y:S01]  /*36740*/  FFMA.FTZ R0, R9, R10.reuse, -R3 ;  /* 0x0000000a09007223 */ /* 0x080fe20000010803 */
[-C--:B------:R-:W-:Y:S01]  /*36750*/  FFMA.FTZ R166, R73, R10.reuse, -R65 ;  /* 0x0000000a49a67223 */ /* 0x080fe20000010841 */
[-C--:B------:R-:W-:Y:S01]  /*36760*/  FFMA.FTZ R167, R11, R10.reuse, -R3 ;  /* 0x0000000a0ba77223 */ /* 0x080fe20000010803 */
        /* <DEDUP_REMOVED lines=9> */
[----:B------:R-:W2:Y:S01]  /*36800*/  MUFU.EX2 R166, R166 ;  /* 0x000000a600a67308 */ /* 0x000ea20000000800 */
[----:B------:R-:W-:-:S07]  /*36810*/  FFMA.FTZ R14, R14, R10, -R3 ;  /* 0x0000000a0e0e7223 */ /* 0x000fce0000010803 */
[----:B------:R-:W3:Y:S01]  /*36820*/  MUFU.EX2 R167, R167 ;  /* 0x000000a700a77308 */ /* 0x000ee20000000800 */
[-C--:B------:R-:W-:Y:S01]  /*36830*/  FFMA.FTZ R158, R33, R10.reuse, -R65 ;  /* 0x0000000a219e7223 */ /* 0x080fe20000010841 */
[----:B------:R-:W-:-:S06]  /*36840*/  FFMA.FTZ R159, R20, R10, -R3 ;  /* 0x0000000a149f7223 */ /* 0x000fcc0000010803 */
[----:B------:R-:W4:Y:S08]  /*36850*/  MUFU.EX2 R61, R61 ;  /* 0x0000003d003d7308 */ /* 0x000f300000000800 */
[----:B------:R-:W4:Y:S01]  /*36860*/  MUFU.EX2 R12, R12 ;  /* 0x0000000c000c7308 */ /* 0x000f220000000800 */
[----:B0-----:R-:W-:Y:S01]  /*36870*/  FADD.FTZ R5, R164, R59 ;  /* 0x0000003ba4057221 */ /* 0x001fe20000010000 */
[----:B-1----:R-:W-:-:S06]  /*36880*/  FADD.FTZ R2, R165, R0 ;  /* 0x00000000a5027221 */ /* 0x002fcc0000010000 */
[----:B------:R-:W0:Y:S01]  /*36890*/  MUFU.EX2 R156, R156 ;  /* 0x0000009c009c7308 */ /* 0x000e220000000800 */
[-C--:B------:R-:W-:Y:S01]  /*368a0*/  FFMA.FTZ R33, R34, R10.reuse, -R65 ;  /* 0x0000000a22217223 */ /* 0x080fe20000010841 */
[----:B------:R-:W-:-:S06]  /*368b0*/  FFMA.FTZ R20, R15, R10, -R3 ;  /* 0x0000000a0f147223 */ /* 0x000fcc0000010803 */
[----:B------:R-:W1:Y:S01]  /*368c0*/  MUFU.EX2 R157, R157 ;  /* 0x0000009d009d7308 */ /* 0x000e620000000800 */
[----:B--2---:R-:W-:Y:S01]  /*368d0*/  FADD.FTZ R4, R166, R5 ;  /* 0x00000005a6047221 */ /* 0x004fe20000010000 */
[----:B---3--:R-:W-:-:S06]  /*368e0*/  FADD.FTZ R5, R167, R2 ;  /* 0x00000002a7057221 */ /* 0x008fcc0000010000 */
[----:B------:R-:W2:Y:S01]  /*368f0*/  MUFU.EX2 R31, R31 ;  /* 0x0000001f001f7308 */ /* 0x000ea20000000800 */
[-C--:B------:R-:W-:Y:S01]  /*36900*/  FFMA.FTZ R168, R35, R10.reuse, -R65 ;  /* 0x0000000a23a87223 */ /* 0x080fe20000010841 */
[----:B------:R-:W-:-:S06]  /*36910*/  FFMA.FTZ R169, R24, R10, -R3 ;  /* 0x0000000a18a97223 */ /* 0x000fcc0000010803 */
[----:B------:R-:W3:Y:S01]  /*36920*/  MUFU.EX2 R14, R14 ;  /* 0x0000000e000e7308 */ /* 0x000ee20000000800 */
[----:B----4-:R-:W-:Y:S01]  /*36930*/  FADD.FTZ R9, R61, R4 ;  /* 0x000000043d097221 */ /* 0x010fe20000010000 */
[----:B------:R-:W-:-:S06]  /*36940*/  FADD.FTZ R2, R12, R5 ;  /* 0x000000050c027221 */ /* 0x000fcc0000010000 */
[----:B------:R-:W4:Y:S01]  /*36950*/  MUFU.EX2 R158, R158 ;  /* 0x0000009e009e7308 */ /* 0x000f220000000800 */
[-C--:B------:R-:W-:Y:S01]  /*36960*/  FFMA.FTZ R35, R36, R10.reuse, -R65 ;  /* 0x0000000a24237223 */ /* 0x080fe20000010841 */
[----:B------:R-:W-:-:S06]  /*36970*/  FFMA.FTZ R24, R21, R10, -R3 ;  /* 0x0000000a15187223 */ /* 0x000fcc0000010803 */
        /* <DEDUP_REMOVED lines=83> */
[----:B------:R-:W-:Y:S01]  /*36eb0*/  FFMA.FTZ R3, R55, R10, -R3 ;  /* 0x0000000a37037223 */ /* 0x000fe20000010803 */
[----:B----4-:R-:W-:Y:S01]  /*36ec0*/  FADD.FTZ R4, R178, R9 ;  /* 0x00000009b2047221 */ /* 0x010fe20000010000 */
[----:B------:R-:W-:-:S05]  /*36ed0*/  FADD.FTZ R5, R179, R2 ;  /* 0x00000002b3057221 */ /* 0x000fca0000010000 */
[----:B------:R-:W4:Y:S08]  /*36ee0*/  MUFU.EX2 R53, R53 ;  /* 0x0000003500357308 */ /* 0x000f300000000800 */
[----:B------:R-:W4:Y:S01]  /*36ef0*/  MUFU.EX2 R46, R46 ;  /* 0x0000002e002e7308 */ /* 0x000f220000000800 */
[----:B0-----:R-:W-:Y:S01]  /*36f00*/  FADD.FTZ R9, R51, R4 ;  /* 0x0000000433097221 */ /* 0x001fe20000010000 */
[----:B-1----:R-:W-:-:S06]  /*36f10*/  FADD.FTZ R2, R42, R5 ;  /* 0x000000052a027221 */ /* 0x002fcc0000010000 */
[----:B------:R-:W0:Y:S08]  /*36f20*/  MUFU.EX2 R182, R182 ;  /* 0x000000b600b67308 */ /* 0x000e300000000800 */
[----:B------:R-:W1:Y:S01]  /*36f30*/  MUFU.EX2 R54, R54 ;  /* 0x0000003600367308 */ /* 0x000e620000000800 */
[----:B--2---:R-:W-:Y:S01]  /*36f40*/  FADD.FTZ R4, R180, R9 ;  /* 0x00000009b4047221 */ /* 0x004fe20000010000 */
[----:B---3--:R-:W-:-:S06]  /*36f50*/  FADD.FTZ R5, R45, R2 ;  /* 0x000000022d057221 */ /* 0x008fcc0000010000 */
[----:B------:R-:W2:Y:S08]  /*36f60*/  MUFU.EX2 R57, R57 ;  /* 0x0000003900397308 */ /* 0x000eb00000000800 */
[----:B------:R-:W3:Y:S01]  /*36f70*/  MUFU.EX2 R183, R3 ;  /* 0x0000000300b77308 */ /* 0x000ee20000000800 */
[----:B----4-:R-:W-:Y:S01]  /*36f80*/  FADD.FTZ R9, R53, R4 ;  /* 0x0000000435097221 */ /* 0x010fe20000010000 */
[----:B------:R-:W-:-:S03]  /*36f90*/  FADD.FTZ R5, R46, R5 ;  /* 0x000000052e057221 */ /* 0x000fc60000010000 */
[----:B0-----:R-:W-:Y:S01]  /*36fa0*/  FADD.FTZ R2, R182, R9 ;  /* 0x00000009b6027221 */ /* 0x001fe20000010000 */
[----:B-1----:R-:W-:-:S03]  /*36fb0*/  FADD.FTZ R4, R54, R5 ;  /* 0x0000000536047221 */ /* 0x002fc60000010000 */
[----:B--2---:R-:W-:Y:S01]  /*36fc0*/  FADD.FTZ R9, R57, R2 ;  /* 0x0000000239097221 */ /* 0x004fe20000010000 */
[----:B---3--:R-:W-:-:S04]  /*36fd0*/  FADD.FTZ R11, R183, R4 ;  /* 0x00000004b70b7221 */ /* 0x008fc80000010000 */
[----:B------:R0:W-:Y:S04]  /*36fe0*/  ST.E desc[UR6][R6.64+0x10], R9 ;  /* 0x0000100906007985 */ /* 0x0001e8000c101906 */
[----:B------:R0:W-:Y:S04]  /*36ff0*/  ST.E desc[UR6][R6.64+0x14], R11 ;  /* 0x0000140b06007985 */ /* 0x0001e8000c101906 */
[----:B------:R-:W2:Y:S04]  /*37000*/  LDL.64 R2, [UR4+0x58] ;  /* 0x00005804ff027983 */ /* 0x000ea80008100a00 */
[----:B------:R-:W3:Y:S04]  /*37010*/  LDL.64 R4, [UR4] ;  /* 0x00000004ff047983 */ /* 0x000ee80008100a00 */
[----:B--2---:R-:W2:Y:S04]  /*37020*/  LD.E R15, desc[UR6][R2.64] ;  /* 0x00000006020f7980 */ /* 0x004ea8000c101900 */
[----:B---3--:R0:W5:Y:S04]  /*37030*/  LD.E R10, desc[UR6][R4.64] ;  /* 0x00000006040a7980 */ /* 0x008168000c101900 */
[----:B------:R0:W5:Y:S01]  /*37040*/  LD.E R13, desc[UR6][R4.64+0x4] ;  /* 0x00000406040d7980 */ /* 0x000162000c101900 */
        /* <DEDUP_REMOVED lines=27> */
[----:B0-----:R-:W-:Y:S05]  /*37200*/  @!P0 BRA `(.L_x_12593) ;  /* 0x0000000000048947 */ /* 0x001fea0003800000 */
[----:B------:R-:W-:Y:S01]  /*37210*/  BPT.TRAP 0x1 ;  /* 0x000000040000795c */ /* 0x000fe20000300000 */
.L_x_12593:
[----:B------:R-:W-:Y:S05]  /*37220*/  BSYNC B0 ;  /* 0x0000000000007941 */ /* 0x000fea0003800000 */
.L_x_12592:
        /* <DEDUP_REMOVED lines=13> */
.L_x_12595:
[----:B------:R-:W-:Y:S05]  /*37300*/  BSYNC B0 ;  /* 0x0000000000007941 */ /* 0x000fea0003800000 */
.L_x_12594:
        /* <DEDUP_REMOVED lines=8> */
.L_x_12597:
[----:B------:R-:W-:Y:S05]  /*37390*/  BSYNC B0 ;  /* 0x0000000000007941 */ /* 0x000fea0003800000 */
.L_x_12596:
[----:B------:R-:W2:Y:S04]  /*373a0*/  LDL.64 R4, [UR4] ;  /* 0x00000004ff047983 */ /* 0x000ea80008100a00 */
[----:B0----5:R-:W3:Y:S04]  /*373b0*/  LDL.64 R6, [UR4+0x70] ;  /* 0x00007004ff067983 */ /* 0x021ee80008100a00 */
[----:B------:R-:W4:Y:S01]  /*373c0*/  LDL.64 R2, [UR4+0x50] ;  /* 0x00005004ff027983 */ /* 0x000f220008100a00 */
[----:B------:R-:W-:Y:S01]  /*373d0*/  LEA.HI R8, R8, 0x8, RZ, 0x19 ;  /* 0x0000000808087811 */ /* 0x000fe200078fc8ff */
[----:B------:R-:W-:Y:S05]  /*373e0*/  WARPSYNC.ALL ;  /* 0x0000000000007948 */ /* 0x000fea0003800000 */
[----:B------:R0:W-:Y:S06]  /*373f0*/  BAR.SYNC.DEFER_BLOCKING R8, 0x100 ;  /* 0x000400080000751d */ /* 0x0001ec0000010000 */
[----:B--2---:R-:W2:Y:S04]  /*37400*/  LD.E R9, desc[UR6][R4.64] ;  /* 0x0000000604097980 */ /* 0x004ea8000c101900 */
[----:B----4-:R-:W4:Y:S04]  /*37410*/  LD.E R15, desc[UR6][R2.64] ;  /* 0x00000006020f7980 */ /* 0x010f28000c101900 */
[----:B---3--:R-:W2:Y:S04]  /*37420*/  LD.E.64 R4, desc[UR6][R6.64] ;  /* 0x0000000606047980 */ /* 0x008ea8000c101b00 */
[----:B------:R-:W3:Y:S04]  /*37430*/  LD.E R21, desc[UR6][R2.64+0x4] ;  /* 0x0000040602157980 */ /* 0x000ee8000c101900 */
[----:B------:R-:W3:Y:S04]  /*37440*/  LD.E R25, desc[UR6][R2.64+0x8] ;  /* 0x0000080602197980 */ /* 0x000ee8000c101900 */
[----:B------:R-:W3:Y:S04]  /*37450*/  LD.E R27, desc[UR6][R2.64+0xc] ;  /* 0x00000c06021b7980 */ /* 0x000ee8000c101900 */
[----:B------:R-:W3:Y:S04]  /*37460*/  LDL.64 R6, [UR4+0x60] ;  /* 0x00006004ff067983 */ /* 0x000ee80008100a00 */
[----:B------:R-:W3:Y:S04]  /*37470*/  LD.E R0, desc[UR6][R2.64+0x10] ;  /* 0x0000100602007980 */ /* 0x000ee8000c101900 */
[----:B0-----:R-:W3:Y:S04]  /*37480*/  LD.E R8, desc[UR6][R2.64+0x14] ;  /* 0x0000140602087980 */ /* 0x001ee8000c101900 */
        /* <DEDUP_REMOVED lines=67> */
[----:B----4-:R0:W-:Y:S01]  /*378c0*/  ST.E desc[UR6][R2.64], R15 ;  /* 0x0000000f02007985 */ /* 0x0101e2000c101906 */
[----:B--2---:R-:W-:-:S03]  /*378d0*/  IMAD R4, R9, 0xc00, R4 ;  /* 0x00000c0009047824 */ /* 0x004fc600078e0204 */
[----:B------:R-:W2:Y:S04]  /*378e0*/  LD.E R87, desc[UR6][R2.64+0x138] ;  /* 0x0001380602577980 */ /* 0x000ea8000c101900 */
[----:B---3--:R1:W-:Y:S04]  /*378f0*/  ST.E desc[UR6][R2.64+0x4], R21 ;  /* 0x0000041502007985 */ /* 0x0083e8000c101906 */
[----:B------:R3:W-:Y:S04]  /*37900*/  ST.E desc[UR6][R2.64+0x8], R25 ;  /* 0x0000081902007985 */ /* 0x0007e8000c101906 */
[----:B------:R4:W-:Y:S04]  /*37910*/  ST.E desc[UR6][R2.64+0xc], R27 ;  /* 0x00000c1b02007985 */ /* 0x0009e8000c101906 */
[----:B------:R-:W2:Y:S04]  /*37920*/  LD.E R9, desc[UR6][R2.64+0x18] ;  /* 0x0000180602097980 */ /* 0x000ea8000c101900 */
[----:B0-----:R-:W2:Y:S04]  /*37930*/  LD.E R15, desc[UR6][R2.64+0x30] ;  /* 0x00003006020f7980 */ /* 0x001ea8000c101900 */
[----:B-1----:R-:W2:Y:S04]  /*37940*/  LD.E R21, desc[UR6][R2.64+0x38] ;  /* 0x0000380602157980 */ /* 0x002ea8000c101900 */
        /* <DEDUP_REMOVED lines=76> */
[----:B------:R-:W-:Y:S04]  /*37e10*/  ST.E desc[UR6][R2.64+0x38], R21 ;  /* 0x0000381502007985 */ /* 0x000fe8000c101906 */
        /* <DEDUP_REMOVED lines=100> */
[----:B------:R-:W-:Y:S01]  /*38460*/  ST.E desc[UR6][R6.64], RZ ;  /* 0x000000ff06007985 */ /* 0x000fe2000c101906 */
[----:B0-----:R-:W-:-:S06]  /*38470*/  WARPGROUP.ARRIVE ;  /* 0x00000000000079c5 */ /* 0x001fcc0000000000 */
[----:B------:R-:W-:Y:S01]  /*38480*/  HGMMA.64x256x16.F32.BF16 R24, R164, gdesc[UR8].tnspB, RZ, !UPT, gsb0 ;  /* 0x43e00008a4187df0 */ /* 0x000fe2000c0018ff */
[----:B------:R-:W-:Y:S02]  /*38490*/  IMAD.MOV.U32 R0, RZ, RZ, 0x1 ;  /* 0x00000001ff007424 */ /* 0x000fe400078e00ff */
[----:B------:R-:W-:Y:S02]  /*384a0*/  WARPGROUP.DEPBAR.LE gsb0, 0x0 ;  /* 0x00008000000079c5 */ /* 0x000fe40000010000 */
        /* <DEDUP_REMOVED lines=128> */
[----:B------:R-:W-:Y:S04]  /*38cb0*/  ST.E desc[UR6][R6.64], R0 ;  /* 0x0000000006007985 */ /* 0x000fe8000c101906 */
[----:B0-----:R-:W4:Y:S04]  /*38cc0*/  LD.E R24, desc[UR6][R2.64] ;  /* 0x0000000602187980 */ /* 0x001f28000c101900 */
[----:B-1----:R-:W4:Y:S04]  /*38cd0*/  LD.E R25, desc[UR6][R2.64+0x4] ;  /* 0x0000040602197980 */ /* 0x002f28000c101900 */
[----:B--2---:R-:W2:Y:S04]  /*38ce0*/  LD.E R26, desc[UR6][R2.64+0x8] ;  /* 0x00000806021a7980 */ /* 0x004ea8000c101900 */
[----:B---3--:R-:W2:Y:S04]  /*38cf0*/  LD.E R27, desc[UR6][R2.64+0xc] ;  /* 0x00000c06021b7980 */ /* 0x008ea8000c101900 */
        /* <DEDUP_REMOVED lines=127> */
[----:B------:R-:W-:Y:S01]  /*394f0*/  R2UR UR11, R9 ;  /* 0x00000000090b72ca */ /* 0x000fe200000e0000 */
[----:B--2---:R-:W-:-:S12]  /*39500*/  WARPGROUP.ARRIVE ;  /* 0x00000000000079c5 */ /* 0x004fd80000000000 */
[----:B------:R-:W-:Y:S03]  /*39510*/  HGMMA.64x256x16.F32.BF16 R24, R156, gdesc[UR8].tnspB, R24, gsb0 ;  /* 0x43e000089c187df0 */ /* 0x000fe60008001818 */
        /* <DEDUP_REMOVED lines=1052> */
[----:B------:R-:W-:Y:S01]  /*3d6e0*/  R2UR UR10, R4 ;  /* 0x00000000040a72ca */ /* 0x000fe200000e0000 */
[----:B--2---:R-:W-:-:S12]  /*3d6f0*/  WARPGROUP.ARRIVE ;  /* 0x00000000000079c5 */ /* 0x004fd80000000000 */
        /* <DEDUP_REMOVED lines=131> */
[----:B------:R-:W2:Y:S04]  /*3df30*/  LD.E R4, desc[UR6][R2.64] ;  /* 0x0000000602047980 */ /* 0x000ea8000c101900 */
[----:B------:R-:W3:Y:S04]  /*3df40*/  LD.E R5, desc[UR6][R2.64+0x4] ;  /* 0x0000040602057980 */ /* 0x000ee8000c101900 */
[----:B0-----:R-:W4:Y:S04]  /*3df50*/  LD.E R0, desc[UR6][R2.64+0x1fc] ;  /* 0x0001fc0602007980 */ /* 0x001f28000c101900 */
        /* <DEDUP_REMOVED lines=126> */
[----:B--2---:R-:W-:Y:S04]  /*3e740*/  ST.E desc[UR6][R2.64], R4 ;  /* 0x0000000402007985 */ /* 0x004fe8000c101906 */
[----:B---3--:R-:W-:Y:S04]  /*3e750*/  ST.E desc[UR6][R2.64+0x4], R5 ;  /* 0x0000040502007985 */ /* 0x008fe8000c101906 */
        /* <DEDUP_REMOVED lines=125> */
[----:B0-----:R-:W2:Y:S04]  /*3ef30*/  LDL.64 R6, [UR4+0x58] ;  /* 0x00005804ff067983 */ /* 0x001ea80008100a00 */
[----:B------:R-:W3:Y:S04]  /*3ef40*/  LDL.64 R4, [UR4] ;  /* 0x00000004ff047983 */ /* 0x000ee80008100a00 */
[----:B--2---:R-:W2:Y:S04]  /*3ef50*/  LD.E R0, desc[UR6][R6.64] ;  /* 0x0000000606007980 */ /* 0x004ea8000c101900 */
[----:B---3--:R1:W5:Y:S01]  /*3ef60*/  LD.E R4, desc[UR6][R4.64] ;  /* 0x0000000604047980 */ /* 0x008362000c101900 */
[----:B------:R-:W-:Y:S01]  /*3ef70*/  BSSY B0, `(.L_x_12599) ;  /* 0x0000005000007945 */ /* 0x000fe20003800000 */
[----:B--2---:R-:W-:-:S04]  /*3ef80*/  LOP3.LUT R0, R0, 0x1, RZ, 0xfc, !PT ;  /* 0x0000000100007812 */ /* 0x004fc800078efcff */
[----:B------:R-:W-:-:S13]  /*3ef90*/  ISETP.NE.AND P0, PT, R0, 0x3, PT ;  /* 0x000000030000780c */ /* 0x000fda0003f05270 */
[----:B-1----:R-:W-:Y:S05]  /*3efa0*/  @!P0 BRA `(.L_x_12600) ;  /* 0x0000000000048947 */ /* 0x002fea0003800000 */
[----:B------:R-:W-:Y:S01]  /*3efb0*/  BPT.TRAP 0x1 ;  /* 0x000000040000795c */ /* 0x000fe20000300000 */
.L_x_12600:
[----:B------:R-:W-:Y:S05]  /*3efc0*/  BSYNC B0 ;  /* 0x0000000000007941 */ /* 0x000fea0003800000 */
.L_x_12599:
        /* <DEDUP_REMOVED lines=9> */
[----:B0-----:R-:W-:Y:S05]  /*3f060*/  RET.REL.NODEC R2 `(_ZN7cutlass13device_kernelIN5flash11enable_sm90INS1_16FlashAttnFwdSm90INS1_25CollectiveMainloopFwdSm90ILi2EN4cute5tupleIJNS5_1CILi1EEES8_S8_EEENS6_IJNS7_ILi128EEENS7_ILi96EEENS7_ILi64EEEEEELi256ENS_10bfloat16_tEfNS_4arch4Sm90ELb0ELb1ELb1ELb1ELb1ELb1ELb0ELb1ELb0ELb1ELb1ELb0EEENS1_21CollectiveEpilogueFwdINS6_IJSA_NS7_ILi256EEESB_EEES9_SE_SG_Li256ELb1ELb1ELb1ELb0EEENS1_36VarlenDynamicPersistentTileSchedulerILi128ELi96ELi256ELi128ELb1ELb1ELb1ELb1ELb0ELb1EEEEEEEEEvNT_6ParamsE) ;  /* 0xfffffc0c02e47950 */ /* 0x001fea0003c3ffff */
.L_x_12575:
[----:B0-----:R0:W1:Y:S02]  /*3f070*/  SYNCS.PHASECHK.TRANS64.TRYWAIT P0, [R8+URZ], R9 ;  /* 0x00000009080075a7 */ /* 0x001064000800017f */
[----:B-1----:R-:W-:Y:S05]  /*3f080*/  @!P0 NANOSLEEP.SYNCS 0x989680 ;  /* 0x009896800000895d */ /* 0x002fea0003900000 */
[----:B------:R-:W1:Y:S02]  /*3f090*/  @!P0 SYNCS.PHASECHK.TRANS64 P0, [R8+URZ], R9 ;  /* 0x00000009080085a7 */ /* 0x000e64000800007f */
[----:B-1----:R-:W-:Y:S05]  /*3f0a0*/  @!P0 BRA `(.L_x_12575) ;  /* 0xfffffffc00f08947 */ /* 0x002fea000383ffff */
[----:B------:R-:W-:Y:S05]  /*3f0b0*/  BRA `(.L_x_12574) ;  /* 0xffffff5000b87947 */ /* 0x000fea000383ffff */
.L_x_12598:
[----:B0-----:R0:W1:Y:S02]  /*3f0c0*/  SYNCS.PHASECHK.TRANS64.TRYWAIT P0, [R0+URZ], R7 ;  /* 0x00000007000075a7 */ /* 0x001064000800017f */
[----:B-1----:R-:W-:Y:S05]  /*3f0d0*/  @!P0 NANOSLEEP.SYNCS 0x989680 ;  /* 0x009896800000895d */ /* 0x002fea0003900000 */
[----:B------:R-:W1:Y:S02]  /*3f0e0*/  @!P0 SYNCS.PHASECHK.TRANS64 P0, [R0+URZ], R7 ;  /* 0x00000007000085a7 */ /* 0x000e64000800007f */
[----:B-1----:R-:W-:Y:S05]  /*3f0f0*/  @!P0 BRA `(.L_x_12598) ;  /* 0xfffffffc00f08947 */ /* 0x002fea000383ffff */
[----:B------:R-:W-:Y:S05]  /*3f100*/  BRA `(.L_x_12597) ;  /* 0xffffff8000a07947 */ /* 0x000fea000383ffff */
.L_x_12601:
        /* <DEDUP_REMOVED lines=15> */
.L_x_15775:


//--------------------- .text._ZN7cutlass13device_kernelIN5flash11enable_sm90INS1_16FlashAttnFwdSm90INS1_25CollectiveMainloopFwdSm90ILi2EN4cute5tupleIJNS5_1CILi1EEES8_S8_EEENS6_IJNS7_ILi128EEENS7_ILi96EEENS7_ILi64EEEEEELi256ENS_10bfloat16_tEfNS_4arch4Sm90ELb0ELb1ELb1ELb1ELb1ELb0ELb1ELb1ELb0ELb1ELb1ELb0EEENS1_21CollectiveEpilogueFwdINS6_IJSA_NS7_ILi256EEESB_EEES9_SE_SG_Li256ELb1ELb1ELb1ELb0EEENS1_36VarlenDynamicPersistentTileSchedulerILi128ELi96ELi256ELi128ELb1ELb1ELb1ELb1ELb0ELb1EEEEEEEEEvNT_6ParamsE --------------------------
	.section	.text._ZN7cutlass13device_kernelIN5flash11enable_sm90INS1_16FlashAttnFwdSm90INS1_25CollectiveMainloopFwdSm90ILi2EN4cute5tupleIJNS5_1CILi1EEES8_S8_EEENS6_IJNS7_ILi128EEENS7_ILi96EEENS7_ILi64EEEEEELi256ENS_10bfloat16_tEfNS_4arch4Sm90ELb0ELb1ELb1ELb1ELb1ELb0ELb1ELb1ELb0ELb1ELb1ELb0EEENS1_21CollectiveEpilogueFwdINS6_IJSA_NS7_ILi256EEESB_EEES9_SE_SG_Li256ELb1ELb1ELb1ELb0EEENS1_36VarlenDynamicPersistentTileSchedulerILi128ELi96ELi256ELi128ELb1ELb1ELb1ELb1ELb0ELb1EEEEEEEEEvNT_6ParamsE,"ax",@progbits
	.align	128
.text._ZN7cutlass13device_kernelIN5flash11enable_sm90INS1_16FlashAttnFwdSm90INS1_25CollectiveMainloopFwdSm90ILi2EN4cute5tupleIJNS5_1CILi1EEES8_S8_EEENS6_IJNS7_ILi128EEENS7_ILi96EEENS7_ILi64EEEEEELi256ENS_10bfloat16_tEfNS_4arch4Sm90ELb0ELb1ELb1ELb1ELb1ELb0ELb1ELb1ELb0ELb1ELb1ELb0EEENS1_21CollectiveEpilogueFwdINS6_IJSA_NS7_ILi256EEESB_EEES9_SE_SG_Li256ELb1ELb1ELb1ELb0EEENS1_36VarlenDynamicPersistentTileSchedulerILi128ELi96ELi256ELi128ELb1ELb1ELb1ELb1ELb0ELb1EEEEEEEEEvNT_6ParamsE:
        .type           _ZN7cutlass13device_kernelIN5flash11enable_sm90INS1_16FlashAttnFwdSm90INS1_25CollectiveMainloopFwdSm90ILi2EN4cute5tupleIJNS5_1CILi1EEES8_S8_EEENS6_IJNS7_ILi128EEENS7_ILi96EEENS7_ILi64EEEEEELi256ENS_10bfloat16_tEfNS_4arch4Sm90ELb0ELb1ELb1ELb1ELb1ELb0ELb1ELb1ELb0ELb1ELb1ELb0EEENS1_21CollectiveEpilogueFwdINS6_IJSA_NS7_ILi256EEESB_EEES9_SE_SG_Li256ELb1ELb1ELb1ELb0EEENS1_36VarlenDynamicPersistentTileSchedulerILi128ELi96ELi256ELi128ELb1ELb1ELb1ELb1ELb0ELb1EEEEEEEEEvNT_6ParamsE,@function
        .size           _ZN7cutlass13device_kernelIN5flash11enable_sm90INS1_16FlashAttnFwdSm90INS1_25CollectiveMainloopFwdSm90ILi2EN4cute5tupleIJNS5_1CILi1EEES8_S8_EEENS6_IJNS7_ILi128EEENS7_ILi96EEENS7_ILi64EEEEEELi256ENS_10bfloat16_tEfNS_4arch4Sm90ELb0ELb1ELb1ELb1ELb1ELb0ELb1ELb1ELb0ELb1ELb1ELb0EEENS1_21CollectiveEpilogueFwdINS6_IJSA_NS7_ILi256EEESB_EEES9_SE_SG_Li256ELb1ELb1ELb1ELb0EEENS1_36VarlenDynamicPersistentTileSchedulerILi128ELi96ELi256ELi128ELb1ELb1ELb1ELb1ELb0ELb1EEEEEEEEEvNT_6ParamsE,(.L_x_15777 - _ZN7cutlass13device_kernelIN5flash11enable_sm90INS1_16FlashAttnFwdSm90INS1_25CollectiveMainloopFwdSm90ILi2EN4cute5tupleIJNS5_1CILi1EEES8_S8_EEENS6_IJNS7_ILi128EEENS7_ILi96EEENS7_ILi64EEEEEELi256ENS_10bfloat16_tEfNS_4arch4Sm90ELb0ELb1ELb1ELb1ELb1ELb0ELb1ELb1ELb0ELb1ELb1ELb0EEENS1_21CollectiveEpilogueFwdINS6_IJSA_NS7_ILi256EEESB_EEES9_SE_SG_Li256ELb1ELb1ELb1ELb0EEENS1_36VarlenDynamicPersistentTileSchedulerILi128ELi96ELi256ELi128ELb1ELb1ELb1ELb1ELb0ELb1EEEEEEEEEvNT_6ParamsE)
        .other          _ZN7cutlass13device_kernelIN5flash11enable_sm90INS1_16FlashAttnFwdSm90INS1_25CollectiveMainloopFwdSm90ILi2EN4cute5tupleIJNS5_1CILi1EEES8_S8_EEENS6_IJNS7_ILi128EEENS7_ILi96EEENS7_ILi64EEEEEELi256ENS_10bfloat16_tEfNS_4arch4Sm90ELb0ELb1ELb1ELb1ELb1ELb0ELb1ELb1ELb0ELb1ELb1ELb0EEENS1_21CollectiveEpilogueFwdINS6_IJSA_NS7_ILi256EEESB_EEES9_SE_SG_Li256ELb1ELb1ELb1ELb0EEENS1_36VarlenDynamicPersistentTileSchedulerILi128ELi96ELi256ELi128ELb1ELb1ELb1ELb1ELb0ELb1EEEEEEEEEvNT_6ParamsE,@"STO_CUDA_ENTRY STV_DEFAULT"
_ZN7cutlass13device_kernelIN5flash11enable_sm90INS1_16FlashAttnFwdSm90INS1_25CollectiveMainloopFwdSm90ILi2EN4cute5tupleIJNS5_1CILi1EEES8_S8_EEENS6_IJNS7_ILi128EEENS7_ILi96EEENS7_ILi64EEEEEELi256ENS_10bfloat16_tEfNS_4arch4Sm90ELb0ELb1ELb1ELb1ELb1ELb0ELb1ELb1ELb0ELb1ELb1ELb0EEENS1_21CollectiveEpilogueFwdINS6_IJSA_NS7_ILi256EEESB_EEES9_SE_SG_Li256ELb1ELb1ELb1ELb0EEENS1_36VarlenDynamicPersistentTileSchedulerILi128ELi96ELi256ELi128ELb1ELb1ELb1ELb1ELb0ELb1EEEEEEEEEvNT_6ParamsE:
        /* <DEDUP_REMOVED lines=47> */
.L_x_12602:
        /* <DEDUP_REMOVED lines=22> */
.L_x_12603:
        /* <DEDUP_REMOVED lines=18> */
.L_x_12604:
        /* <DEDUP_REMOVED lines=22> */
.L_x_12605:
        /* <DEDUP_REMOVED lines=23> */
.L_x_12606:
[----:B------:R-:W-:Y:S01]  /*0840*/  UISETP.NE.AND UP0, UPT, UR9, URZ, UPT ;  /* 0x0000003f0900728c */ /* 0x000fe2000bf05270 */
[----:B------:R-:W-:Y:S01]  /*0850*/  NOP ;  /* 0x0000000000007918 */ /* 0x000fe20000000000 */
[----:B0-----:R-:W-:Y:S01]  /*0860*/  UMOV UR4, 0x1 ;  /* 0x0000000100047882 */ /* 0x001fe20000000000 */
[----:B------:R-:W-:Y:S01]  /*0870*/  ULDC UR5, c[0x0][0x20] ;  /* 0x0000080000057ab9 */ /* 0x000fe20000000800 */
[----:B------:R-:W-:Y:S01]  /*0880*/  USEL UR4, UR4, 0x2, !UP0 ;  /* 0x0000000204047887 */ /* 0x000fe2000c000000 */
[----:B-1234-:R-:W-:Y:S01]  /*0890*/  BAR.SYNC.DEFER_BLOCKING 0x0 ;  /* 0x0000000000007b1d */ /* 0x01efe20000010000 */
[----:B------:R-:W-:Y:S02]  /*08a0*/  PLOP3.LUT P1, PT, PT, PT, UP0, 0x80, 0x0 ;  /* 0x000000000000781c */ /* 0x000fe40003f2f008 */
[----:B------:R-:W-:Y:S02]  /*08b0*/  IADD3 R16, P0, R1, UR5, RZ ;  /* 0x0000000501107c10 */ /* 0x000fe4000ff1e0ff */
[----:B------:R-:W-:Y:S01]  /*08c0*/  IMAD.U32 R2, RZ, RZ, UR4 ;  /* 0x00000004ff027e24 */ /* 0x000fe2000f8e00ff */
[----:B------:R-:W-:Y:S01]  /*08d0*/  ULDC UR6, c[0x0][0x24] ;  /* 0x0000090000067ab9 */ /* 0x000fe20000000800 */
[----:B------:R-:W-:Y:S01]  /*08e0*/  ULDC.64 UR36, c[0x0][0x208] ;  /* 0x0000820000247ab9 */ /* 0x000fe20000000a00 */
[----:B------:R-:W-:-:S02]  /*08f0*/  IMAD.X R17, RZ, RZ, UR6, P0 ;  /* 0x00000006ff117e24 */ /* 0x000fc400080e06ff */
[----:B------:R0:W-:Y:S04]  /*0900*/  STL [R1+0x4c8], R2 ;  /* 0x0004c80201007387 */ /* 0x0001e80000100800 */
[----:B------:R-:W-:Y:S05]  /*0910*/  @!P1 BRA `(.L_x_12607) ;  /* 0x0000024800849947 */ /* 0x000fea0003800000 */
.L_x_12608:
        /* <DEDUP_REMOVED lines=12> */
[----:B------:R-:W-:Y:S04]  /*09e0*/  STL [R1+0x200], RZ ;  /* 0x000200ff01007387 */ /* 0x000fe80000100800 */
[----:B------:R-:W-:Y:S01]  /*09f0*/  STL [R1+0x204], RZ ;  /* 0x000204ff01007387 */ /* 0x000fe20000100800 */
[----:B-1----:R-:W-:-:S04]  /*0a00*/  SHF.R.U32.HI R0, RZ, 0x7, R0 ;  /* 0x00000007ff007819 */ /* 0x002fc80000011600 */
[----:B------:R-:W-:Y:S02]  /*0a10*/  ISETP.NE.AND P0, PT, R0, 0x1, PT ;  /* 0x000000010000780c */ /* 0x000fe40003f05270 */
[----:B------:R-:W-:-:S04]  /*0a20*/  MOV R0, 0x400 ;  /* 0x0000040000007802 */ /* 0x000fc80000000f00 */
[----:B0-----:R-:W-:-:S07]  /*0a30*/  LEA R0, R7, R0, 0x18 ;  /* 0x0000000007007211 */ /* 0x001fce00078ec0ff */
[----:B------:R-:W-:Y:S08]  /*0a40*/  @!P0 BAR.ARV 0x9, 0x100 ;  /* 0x0244000000008b1d */ /* 0x000ff00000002000 */
[----:B------:R-:W-:Y:S06]  /*0a50*/  BAR.SYNC.DEFER_BLOCKING 0x5, 0x180 ;  /* 0x0146000000007b1d */ /* 0x000fec0000010000 */
[----:B------:R0:W1:Y:S02]  /*0a60*/  LDS.128 R12, [R0+0x324d0] ;  /* 0x0324d000000c7984 */ /* 0x0000640000000c00 */
[----:B------:R-:W-:Y:S06]  /*0a70*/  BAR.ARV 0x4, 0x180 ;  /* 0x0106000000007b1d */ /* 0x000fec0000002000 */
[----:B0-----:R-:W-:-:S05]  /*0a80*/  IADD3 R0, P2, R16, 0x204, RZ ;  /* 0x0000020410007810 */ /* 0x001fca0007f5e0ff */
[----:B------:R0:W-:Y:S02]  /*0a90*/  STL [R1+0x4c0], R0 ;  /* 0x0004c00001007387 */ /* 0x0001e40000100800 */
[----:B0-----:R-:W-:-:S05]  /*0aa0*/  IMAD.X R0, RZ, RZ, R17, P2 ;  /* 0x000000ffff007224 */ /* 0x001fca00010e0611 */
[----:B------:R0:W-:Y:S01]  /*0ab0*/  STL [R1+0x4bc], R0 ;  /* 0x0004bc0001007387 */ /* 0x0001e20000100800 */
[----:B-1----:R-:W-:-:S13]  /*0ac0*/  ISETP.GE.AND P0, PT, R15, UR4, PT ;  /* 0x000000040f007c0c */ /* 0x002fda000bf06270 */
[----:B0-----:R-:W-:Y:S05]  /*0ad0*/  @P0 EXIT ;  /* 0x000000000000094d */ /* 0x001fea0003800000 */
[----:B------:R-:W0:Y:S01]  /*0ae0*/  S2R R2, SR_TID.X ;  /* 0x0000000000027919 */ /* 0x000e220000002100 */
[----:B------:R-:W-:Y:S02]  /*0af0*/  R2UR UR5, R13 ;  /* 0x000000000d0572ca */ /* 0x000fe400000e0000 */
[----:B------:R-:W-:Y:S02]  /*0b00*/  R2UR UR6, R14 ;  /* 0x000000000e0672ca */ /* 0x000fe400000e0000 */
[----:B------:R-:W-:Y:S01]  /*0b10*/  R2UR UR7, R15 ;  /* 0x000000000f0772ca */ /* 0x000fe200000e0000 */
[----:B0-----:R-:W-:-:S05]  /*0b20*/  VIADD R217, R2, 0xffffff80 ;  /* 0xffffff8002d97836 */ /* 0x001fca0000000000 */
[----:B------:R-:W-:-:S04]  /*0b30*/  SHF.R.S32.HI R0, RZ, 0x1f, R217 ;  /* 0x0000001fff007819 */ /* 0x000fc800000114d9 */
[CC--:B------:R-:W-:Y:S02]  /*0b40*/  LEA.HI R2, R0.reuse, R217.reuse, RZ, 0x7 ;  /* 0x000000d900027211 */ /* 0x0c0fe400078f38ff */
[-C--:B------:R-:W-:Y:S02]  /*0b50*/  LEA.HI R5, R0, R217.reuse, RZ, 0x4 ;  /* 0x000000d900057211 */ /* 0x080fe400078f20ff */
[----:B------:R-:W-:Y:S02]  /*0b60*/  LOP3.LUT R4, R2, 0xffffff80, RZ, 0xc0, !PT ;  /* 0xffffff8002047812 */ /* 0x000fe400078ec0ff */
[----:B------:R-:W-:Y:S02]  /*0b70*/  SHF.R.S32.HI R10, RZ, 0x4, R5 ;  /* 0x00000004ff0a7819 */ /* 0x000fe40000011405 */
[----:B------:R-:W-:Y:S01]  /*0b80*/  LOP3.LUT R8, R5, 0x3fffff0, RZ, 0xc0, !PT ;  /* 0x03fffff005087812 */ /* 0x000fe200078ec0ff */
[----:B------:R-:W-:Y:S01]  /*0b90*/  IMAD.IADD R12, R217, 0x1, -R4 ;  /* 0x00000001d90c7824 */ /* 0x000fe200078e0a04 */
[----:B------:R-:W-:-:S02]  /*0ba0*/  LEA.HI R4, R0, R217, RZ, 0x5 ;  /* 0x000000d900047211 */ /* 0x000fc400078f28ff */
[----:B------:R-:W-:Y:S01]  /*0bb0*/  LEA.HI R9, R5, R10, RZ, 0x1 ;  /* 0x0000000a05097211 */ /* 0x000fe200078f08ff */
[----:B------:R-:W-:Y:S01]  /*0bc0*/  IMAD.IADD R8, R217, 0x1, -R8 ;  /* 0x00000001d9087824 */ /* 0x000fe200078e0a08 */
[----:B------:R-:W-:Y:S01]  /*0bd0*/  SHF.R.S32.HI R3, RZ, 0x1f, R12 ;  /* 0x0000001fff037819 */ /* 0x000fe2000001140c */
[----:B------:R-:W-:Y:S01]  /*0be0*/  IMAD.SHL.U32 R6, R4, 0x20, RZ ;  /* 0x0000002004067824 */ /* 0x000fe200078e00ff */
[----:B------:R-:W-:Y:S01]  /*0bf0*/  LOP3.LUT R9, R9, 0x1ffffffe, RZ, 0xc0, !PT ;  /* 0x1ffffffe09097812 */ /* 0x000fe200078ec0ff */
[----:B------:R-:W-:Y:S01]  /*0c00*/  STL [R1+0x4b8], R12 ;  /* 0x0004b80c01007387 */ /* 0x000fe20000100800 */
[----:B------:R-:W-:Y:S02]  /*0c10*/  LEA.HI R4, R3, R12, RZ, 0x2 ;  /* 0x0000000c03047211 */ /* 0x000fe400078f10ff */
[----:B------:R-:W-:Y:S01]  /*0c20*/  LOP3.LUT R11, R6, 0xfffffc00, RZ, 0xc0, !PT ;  /* 0xfffffc00060b7812 */ /* 0x000fe200078ec0ff */
[----:B------:R-:W-:Y:S01]  /*0c30*/  IMAD.IADD R9, R10, 0x1, -R9 ;  /* 0x000000010a097824 */ /* 0x000fe200078e0a09 */
[----:B------:R-:W-:-:S02]  /*0c40*/  SHF.R.S32.HI R5, RZ, 0x2, R4 ;  /* 0x00000002ff057819 */ /* 0x000fc40000011404 */
[----:B------:R-:W-:Y:S01]  /*0c50*/  SHF.R.S32.HI R6, RZ, 0x1f, R4 ;  /* 0x0000001fff067819 */ /* 0x000fe20000011404 */
[----:B------:R-:W-:Y:S01]  /*0c60*/  IMAD R8, R8, 0x40, R11 ;  /* 0x0000004008087824 */ /* 0x000fe200078e020b */
[----:B------:R-:W-:Y:S02]  /*0c70*/  LOP3.LUT R4, R4, 0x7ffffffc, RZ, 0xc0, !PT ;  /* 0x7ffffffc04047812 */ /* 0x000fe400078ec0ff */
[----:B------:R-:W-:Y:S01]  /*0c80*/  LEA.HI R11, R0, R217, RZ, 0x2 ;  /* 0x000000d9000b7211 */ /* 0x000fe200078f10ff */
[----:B------:R-:W-:Y:S01]  /*0c90*/  IMAD R8, R9, 0x8, R8 ;  /* 0x0000000809087824 */ /* 0x000fe200078e0208 */
[----:B------:R-:W-:Y:S01]  /*0ca0*/  LEA.HI R6, R6, R5, RZ, 0x3 ;  /* 0x0000000506067211 */ /* 0x000fe200078f18ff */
[----:B------:R-:W-:Y:S01]  /*0cb0*/  IMAD.IADD R4, R12, 0x1, -R4 ;  /* 0x000000010c047824 */ /* 0x000fe200078e0a04 */
[----:B------:R-:W-:Y:S02]  /*0cc0*/  LOP3.LUT R10, R11, 0xfffffffc, RZ, 0xc0, !PT ;  /* 0xfffffffc0b0a7812 */ /* 0x000fe400078ec0ff */
[----:B------:R-:W-:Y:S01]  /*0cd0*/  SHF.R.S32.HI R11, RZ, 0x7, R2 ;  /* 0x00000007ff0b7819 */ /* 0x000fe20000011402 */
[----:B------:R-:W-:Y:S01]  /*0ce0*/  IMAD.SHL.U32 R179, R4, 0x2, RZ ;  /* 0x0000000204b37824 */ /* 0x000fe200078e00ff */
[----:B------:R-:W-:Y:S01]  /*0cf0*/  LOP3.LUT R6, R6, 0xfffffff8, RZ, 0xc0, !PT ;  /* 0xfffffff806067812 */ /* 0x000fe200078ec0ff */
[----:B------:R0:W-:Y:S01]  /*0d00*/  STL [R1+0x4d0], R8 ;  /* 0x0004d00801007387 */ /* 0x0001e20000100800 */
[----:B------:R-:W-:Y:S01]  /*0d10*/  LEA.HI R3, R3, R12, RZ, 0x5 ;  /* 0x0000000c03037211 */ /* 0x000fe200078f28ff */
[----:B------:R-:W-:Y:S01]  /*0d20*/  VIADD R210, R179, 0x18 ;  /* 0x00000018b3d27836 */ /* 0x000fe20000000000 */
[----:B------:R-:W-:Y:S01]  /*0d30*/  LEA.HI R2, R2, R11, RZ, 0x1 ;  /* 0x0000000b02027211 */ /* 0x000fe200078f08ff */
[----:B------:R-:W-:Y:S01]  /*0d40*/  IMAD.IADD R6, R5, 0x1, -R6 ;  /* 0x0000000105067824 */ /* 0x000fe200078e0a06 */
[----:B------:R-:W-:Y:S01]  /*0d50*/  LEA.HI R0, R0, R217, RZ, 0x3 ;  /* 0x000000d900007211 */ /* 0x000fe200078f18ff */
[C---:B------:R-:W-:Y:S01]  /*0d60*/  VIADD R212, R179.reuse, 0x8 ;  /* 0x00000008b3d47836 */ /* 0x040fe20000000000 */
[----:B------:R-:W-:Y:S01]  /*0d70*/  SHF.R.S32.HI R3, RZ, 0x5, R3 ;  /* 0x00000005ff037819 */ /* 0x000fe20000011403 */
[C---:B------:R-:W-:Y:S01]  /*0d80*/  VIADD R211, R179.reuse, 0x10 ;  /* 0x00000010b3d37836 */ /* 0x040fe20000000000 */
[----:B------:R-:W-:Y:S01]  /*0d90*/  LOP3.LUT R2, R2, 0x3fffffe, RZ, 0xc0, !PT ;  /* 0x03fffffe02027812 */ /* 0x000fe200078ec0ff */
[----:B------:R-:W-:Y:S01]  /*0da0*/  VIADD R207, R179, 0x30 ;  /* 0x00000030b3cf7836 */ /* 0x000fe20000000000 */
[----:B0-----:R-:W-:Y:S01]  /*0db0*/  LOP3.LUT R8, R0, 0xfffffff8, RZ, 0xc0, !PT ;  /* 0xfffffff800087812 */ /* 0x001fe200078ec0ff */
[----:B------:R-:W-:Y:S01]  /*0dc0*/  IMAD R3, R3, 0x10, R6 ;  /* 0x0000001003037824 */ /* 0x000fe200078e0206 */
[----:B------:R-:W-:Y:S01]  /*0dd0*/  SHF.R.S32.HI R215, RZ, 0x3, R0 ;  /* 0x00000003ffd77819 */ /* 0x000fe20000011400 */
[----:B------:R-:W-:Y:S01]  /*0de0*/  IMAD.IADD R2, R11, 0x1, -R2 ;  /* 0x000000010b027824 */ /* 0x000fe200078e0a02 */
[----:B------:R-:W-:Y:S01]  /*0df0*/  SHF.R.S32.HI R0, RZ, 0x1f, R210 ;  /* 0x0000001fff007819 */ /* 0x000fe200000114d2 */
[C---:B------:R-:W-:Y:S01]  /*0e00*/  VIADD R209, R179.reuse, 0x20 ;  /* 0x00000020b3d17836 */ /* 0x040fe20000000000 */
[----:B------:R-:W-:Y:S01]  /*0e10*/  STL [R1+0x4c4], R11 ;  /* 0x0004c40b01007387 */ /* 0x000fe20000100800 */
[----:B------:R-:W-:Y:S01]  /*0e20*/  IMAD R178, R2, 0x40, R3 ;  /* 0x0000004002b27824 */ /* 0x000fe200078e0203 */
[----:B------:R-:W-:Y:S01]  /*0e30*/  SHF.R.S32.HI R3, RZ, 0x1f, R212 ;  /* 0x0000001fff037819 */ /* 0x000fe200000114d4 */
[C---:B------:R-:W-:Y:S01]  /*0e40*/  VIADD R208, R179.reuse, 0x28 ;  /* 0x00000028b3d07836 */ /* 0x040fe20000000000 */
[----:B------:R0:W-:Y:S01]  /*0e50*/  STL [R1+0x4a4], R0 ;  /* 0x0004a40001007387 */ /* 0x0001e20000100800 */
[----:B------:R-:W-:Y:S01]  /*0e60*/  SHF.R.S32.HI R2, RZ, 0x1f, R211 ;  /* 0x0000001fff027819 */ /* 0x000fe200000114d3 */
[----:B------:R-:W-:-:S02]  /*0e70*/  VIADD R204, R179, 0x48 ;  /* 0x00000048b3cc7836 */ /* 0x000fc40000000000 */
[----:B------:R1:W-:Y:S01]  /*0e80*/  STL [R1+0x4ac], R3 ;  /* 0x0004ac0301007387 */ /* 0x0003e20000100800 */
[C---:B------:R-:W-:Y:S02]  /*0e90*/  VIADD R206, R179.reuse, 0x38 ;  /* 0x00000038b3ce7836 */ /* 0x040fe40000000000 */
[C---:B------:R-:W-:Y:S01]  /*0ea0*/  VIADD R205, R179.reuse, 0x40 ;  /* 0x00000040b3cd7836 */ /* 0x040fe20000000000 */
[----:B------:R2:W-:Y:S01]  /*0eb0*/  STL [R1+0x4a8], R2 ;  /* 0x0004a80201007387 */ /* 0x0005e20000100800 */
[C---:B------:R-:W-:Y:S01]  /*0ec0*/  VIADD R201, R179.reuse, 0x60 ;  /* 0x00000060b3c97836 */ /* 0x040fe20000000000 */
[----:B0-----:R-:W-:Y:S01]  /*0ed0*/  SHF.R.S32.HI R0, RZ, 0x1f, R207 ;  /* 0x0000001fff007819 */ /* 0x001fe200000114cf */
[C---:B------:R-:W-:Y:S02]  /*0ee0*/  VIADD R203, R179.reuse, 0x50 ;  /* 0x00000050b3cb7836 */ /* 0x040fe40000000000 */
[C---:B------:R-:W-:Y:S01]  /*0ef0*/  VIADD R202, R179.reuse, 0x58 ;  /* 0x00000058b3ca7836 */ /* 0x040fe20000000000 */
[----:B-1----:R-:W-:Y:S01]  /*0f00*/  SHF.R.S32.HI R3, RZ, 0x1f, R209 ;  /* 0x0000001fff037819 */ /* 0x002fe200000114d1 */
[----:B------:R0:W-:Y:S01]  /*0f10*/  STL [R1+0x498], R0 ;  /* 0x0004980001007387 */ /* 0x0001e20000100800 */
[----:B------:R-:W-:Y:S01]  /*0f20*/  VIADD R198, R179, 0x78 ;  /* 0x00000078b3c67836 */ /* 0x000fe20000000000 */
[----:B--2---:R-:W-:-:S02]  /*0f30*/  SHF.R.S32.HI R2, RZ, 0x1f, R208 ;  /* 0x0000001fff027819 */ /* 0x004fc400000114d0 */
        /* <DEDUP_REMOVED lines=13> */
[----:B------:R-:W-:Y:S02]  /*1010*/  IMAD.IADD R10, R217, 0x1, -R10 ;  /* 0x00000001d90a7824 */ /* 0x000fe400078e0a0a */
[C---:B------:R-:W-:Y:S01]  /*1020*/  VIADD R194, R179.reuse, 0x98 ;  /* 0x00000098b3c27836 */ /* 0x040fe20000000000 */
[----:B------:R2:W-:Y:S01]  /*1030*/  STL [R1+0x490], R2 ;  /* 0x0004900201007387 */ /* 0x0005e20000100800 */
[C---:B------:R-:W-:Y:S01]  /*1040*/  VIADD R193, R179.reuse, 0xa0 ;  /* 0x000000a0b3c17836 */ /* 0x040fe20000000000 */
[----:B0-----:R-:W-:Y:S01]  /*1050*/  SHF.R.S32.HI R0, RZ, 0x1f, R201 ;  /* 0x0000001fff007819 */ /* 0x001fe200000114c9 */
[C---:B------:R-:W-:Y:S01]  /*1060*/  VIADD R189, R179.reuse, 0xc0 ;  /* 0x000000c0b3bd7836 */ /* 0x040fe20000000000 */
[----:B------:R-:W-:Y:S01]  /*1070*/  LEA.HI R5, R10, R10, RZ, 0x1 ;  /* 0x0000000a0a057211 */ /* 0x000fe200078f08ff */
[C---:B------:R-:W-:Y:S01]  /*1080*/  VIADD R191, R179.reuse, 0xb0 ;  /* 0x000000b0b3bf7836 */ /* 0x040fe20000000000 */
[----:B-1----:R-:W-:Y:S01]  /*1090*/  SHF.R.S32.HI R3, RZ, 0x1f, R203 ;  /* 0x0000001fff037819 */ /* 0x002fe200000114cb */
[----:B------:R0:W-:Y:S01]  /*10a0*/  STL [R1+0x480], R0 ;  /* 0x0004800001007387 */ /* 0x0001e20000100800 */
[----:B------:R-:W-:Y:S01]  /*10b0*/  VIADD R190, R179, 0xb8 ;  /* 0x000000b8b3be7836 */ /* 0x000fe20000000000 */
[----:B------:R-:W-:Y:S01]  /*10c0*/  LOP3.LUT R5, R5, 0x1ffffffe, RZ, 0xc0, !PT ;  /* 0x1ffffffe05057812 */ /* 0x000fe200078ec0ff */
[C---:B------:R-:W-:Y:S01]  /*10d0*/  VIADD R186, R179.reuse, 0xd8 ;  /* 0x000000d8b3ba7836 */ /* 0x040fe20000000000 */
[----:B--2---:R-:W-:Y:S01]  /*10e0*/  SHF.R.S32.HI R2, RZ, 0x1f, R202 ;  /* 0x0000001fff027819 */ /* 0x004fe200000114ca */
[----:B------:R1:W-:Y:S01]  /*10f0*/  STL [R1+0x488], R3 ;  /* 0x0004880301007387 */ /* 0x0003e20000100800 */
[----:B------:R-:W-:-:S02]  /*1100*/  VIADD R188, R179, 0xc8 ;  /* 0x000000c8b3bc7836 */ /* 0x000fc40000000000 */
[----:B------:R-:W-:Y:S01]  /*1110*/  VIADD R187, R179, 0xd0 ;  /* 0x000000d0b3bb7836 */ /* 0x000fe20000000000 */
[----:B------:R2:W-:Y:S01]  /*1120*/  STL [R1+0x484], R2 ;  /* 0x0004840201007387 */ /* 0x0005e20000100800 */
[----:B0-----:R-:W-:Y:S01]  /*1130*/  SHF.R.S32.HI R0, RZ, 0x1f, R198 ;  /* 0x0000001fff007819 */ /* 0x001fe200000114c6 */
[----:B------:R-:W-:Y:S02]  /*1140*/  IMAD.IADD R5, R10, 0x1, -R5 ;  /* 0x000000010a057824 */ /* 0x000fe400078e0a05 */
[----:B------:R-:W-:Y:S02]  /*1150*/  IMAD.IADD R225, R217, 0x1, -R8 ;  /* 0x00000001d9e17824 */ /* 0x000fe400078e0a08 */
[----:B------:R0:W-:Y:S01]  /*1160*/  STL [R1+0x474], R0 ;  /* 0x0004740001007387 */ /* 0x0001e20000100800 */
[----:B-1----:R-:W-:Y:S01]  /*1170*/  SHF.R.S32.HI R3, RZ, 0x1f, R200 ;  /* 0x0000001fff037819 */ /* 0x002fe200000114c8 */
[----:B------:R-:W-:Y:S01]  /*1180*/  IMAD.SHL.U32 R22, R225, 0x8, RZ ;  /* 0x00000008e1167824 */ /* 0x000fe200078e00ff */
[----:B--2---:R-:W-:Y:S01]  /*1190*/  SHF.R.S32.HI R2, RZ, 0x1f, R199 ;  /* 0x0000001fff027819 */ /* 0x004fe200000114c7 */
[----:B------:R-:W-:-:S02]  /*11a0*/  VIADD R185, R179, 0xe0 ;  /* 0x000000e0b3b97836 */ /* 0x000fc40000000000 */
[----:B------:R1:W-:Y:S01]  /*11b0*/  STL [R1+0x47c], R3 ;  /* 0x00047c0301007387 */ /* 0x0003e20000100800 */
[C---:B------:R-:W-:Y:S01]  /*11c0*/  VIADD R176, R22.reuse, 0x40 ;  /* 0x0000004016b07836 */ /* 0x040fe20000000000 */
[----:B------:R-:W-:Y:S01]  /*11d0*/  SHF.R.S32.HI R183, RZ, 0x1f, R22 ;  /* 0x0000001fffb77819 */ /* 0x000fe20000011416 */
[C---:B------:R-:W-:Y:S01]  /*11e0*/  VIADD R23, R22.reuse, 0x80 ;  /* 0x0000008016177836 */ /* 0x040fe20000000000 */
[----:B0-----:R-:W-:Y:S01]  /*11f0*/  SHF.R.S32.HI R0, RZ, 0x1f, R195 ;  /* 0x0000001fff007819 */ /* 0x001fe200000114c3 */
[----:B------:R0:W-:Y:S01]  /*1200*/  STL [R1+0x478], R2 ;  /* 0x0004780201007387 */ /* 0x0001e20000100800 */
[----:B------:R-:W-:Y:S01]  /*1210*/  VIADD R177, R22, 0xc0 ;  /* 0x000000c016b17836 */ /* 0x000fe20000000000 */
[----:B------:R-:W-:Y:S01]  /*1220*/  SHF.R.S32.HI R182, RZ, 0x1f, R176 ;  /* 0x0000001fffb67819 */ /* 0x000fe200000114b0 */
[C---:B------:R-:W-:Y:S01]  /*1230*/  VIADD R184, R179.reuse, 0xe8 ;  /* 0x000000e8b3b87836 */ /* 0x040fe20000000000 */
[----:B------:R2:W-:Y:S01]  /*1240*/  STL [R1+0x468], R0 ;  /* 0x0004680001007387 */ /* 0x0005e20000100800 */
[----:B-1----:R-:W-:Y:S01]  /*1250*/  SHF.R.S32.HI R3, RZ, 0x1f, R197 ;  /* 0x0000001fff037819 */ /* 0x002fe200000114c5 */
[C---:B------:R-:W-:Y:S01]  /*1260*/  VIADD R214, R179.reuse, 0xf0 ;  /* 0x000000f0b3d67836 */ /* 0x040fe20000000000 */
[----:B------:R-:W-:Y:S01]  /*1270*/  SHF.R.S32.HI R181, RZ, 0x1f, R23 ;  /* 0x0000001fffb57819 */ /* 0x000fe20000011417 */
[----:B------:R-:W-:Y:S01]  /*1280*/  VIADD R213, R179, 0xf8 ;  /* 0x000000f8b3d57836 */ /* 0x000fe20000000000 */
[----:B------:R-:W-:Y:S01]  /*1290*/  SHF.R.S32.HI R180, RZ, 0x1f, R177 ;  /* 0x0000001fffb47819 */ /* 0x000fe200000114b1 */
[----:B------:R1:W-:Y:S01]  /*12a0*/  STL [R1+0x470], R3 ;  /* 0x0004700301007387 */ /* 0x0003e20000100800 */
[----:B0-----:R-:W-:-:S02]  /*12b0*/  SHF.R.S32.HI R2, RZ, 0x1f, R196 ;  /* 0x0000001fff027819 */ /* 0x001fc400000114c4 */
[----:B------:R-:W-:Y:S02]  /*12c0*/  SHF.R.S32.HI R229, RZ, 0x1f, R185 ;  /* 0x0000001fffe57819 */ /* 0x000fe400000114b9 */
[----:B--2---:R-:W-:Y:S01]  /*12d0*/  SHF.R.S32.HI R0, RZ, 0x1f, R192 ;  /* 0x0000001fff007819 */ /* 0x004fe200000114c0 */
[----:B------:R0:W-:Y:S01]  /*12e0*/  STL [R1+0x46c], R2 ;  /* 0x00046c0201007387 */ /* 0x0001e20000100800 */
[----:B------:R-:W-:Y:S02]  /*12f0*/  SHF.R.S32.HI R228, RZ, 0x1f, R184 ;  /* 0x0000001fffe47819 */ /* 0x000fe400000114b8 */
[----:B------:R-:W-:Y:S01]  /*1300*/  SHF.R.S32.HI R227, RZ, 0x1f, R214 ;  /* 0x0000001fffe37819 */ /* 0x000fe200000114d6 */
[----:B------:R2:W-:Y:S01]  /*1310*/  STL [R1+0x45c], R0 ;  /* 0x00045c0001007387 */ /* 0x0005e20000100800 */
[----:B-1----:R-:W-:Y:S02]  /*1320*/  SHF.R.S32.HI R3, RZ, 0x1f, R194 ;  /* 0x0000001fff037819 */ /* 0x002fe400000114c2 */
[----:B------:R-:W-:-:S02]  /*1330*/  SHF.R.S32.HI R226, RZ, 0x1f, R213 ;  /* 0x0000001fffe27819 */ /* 0x000fc400000114d5 */
[----:B0-----:R-:W-:Y:S01]  /*1340*/  SHF.R.S32.HI R2, RZ, 0x1f, R193 ;  /* 0x0000001fff027819 */ /* 0x001fe200000114c1 */
[----:B------:R0:W-:Y:S01]  /*1350*/  STL [R1+0x464], R3 ;  /* 0x0004640301007387 */ /* 0x0001e20000100800 */
[----:B--2---:R-:W-:-:S03]  /*1360*/  SHF.R.S32.HI R0, RZ, 0x1f, R189 ;  /* 0x0000001fff007819 */ /* 0x004fc600000114bd */
[----:B------:R1:W-:Y:S04]  /*1370*/  STL [R1+0x460], R2 ;  /* 0x0004600201007387 */ /* 0x0003e80000100800 */
[----:B------:R2:W-:Y:S01]  /*1380*/  STL [R1+0x450], R0 ;  /* 0x0004500001007387 */ /* 0x0005e20000100800 */
[----:B0-----:R-:W-:Y:S02]  /*1390*/  SHF.R.S32.HI R3, RZ, 0x1f, R191 ;  /* 0x0000001fff037819 */ /* 0x001fe400000114bf */
[----:B-1----:R-:W-:-:S03]  /*13a0*/  SHF.R.S32.HI R2, RZ, 0x1f, R190 ;  /* 0x0000001fff027819 */ /* 0x002fc600000114be */
[----:B------:R0:W-:Y:S01]  /*13b0*/  STL [R1+0x458], R3 ;  /* 0x0004580301007387 */ /* 0x0001e20000100800 */
[----:B--2---:R-:W-:-:S03]  /*13c0*/  SHF.R.S32.HI R0, RZ, 0x1f, R186 ;  /* 0x0000001fff007819 */ /* 0x004fc600000114ba */
[----:B------:R1:W-:Y:S04]  /*13d0*/  STL [R1+0x454], R2 ;  /* 0x0004540201007387 */ /* 0x0003e80000100800 */
[----:B------:R2:W-:Y:S01]  /*13e0*/  STL [R1+0x444], R0 ;  /* 0x0004440001007387 */ /* 0x0005e20000100800 */
[----:B0-----:R-:W-:Y:S02]  /*13f0*/  SHF.R.S32.HI R3, RZ, 0x1f, R188 ;  /* 0x0000001fff037819 */ /* 0x001fe400000114bc */
[----:B-1----:R-:W-:-:S03]  /*1400*/  SHF.R.S32.HI R2, RZ, 0x1f, R187 ;  /* 0x0000001fff027819 */ /* 0x002fc600000114bb */
[----:B------:R0:W-:Y:S01]  /*1410*/  STL [R1+0x44c], R3 ;  /* 0x00044c0301007387 */ /* 0x0001e20000100800 */
[----:B--2---:R-:W-:-:S03]  /*1420*/  IMAD R0, R5, 0x8, R178 ;  /* 0x0000000805007824 */ /* 0x004fc600078e02b2 */
[----:B------:R0:W-:Y:S04]  /*1430*/  STL [R1+0x448], R2 ;  /* 0x0004480201007387 */ /* 0x0001e80000100800 */
[----:B------:R0:W-:Y:S02]  /*1440*/  STL [R1+0x4cc], R0 ;  /* 0x0004cc0001007387 */ /* 0x0001e40000100800 */
.L_x_12739:
        /* <DEDUP_REMOVED lines=12> */
[----:B01-3--:R-:W-:Y:S02]  /*1510*/  IMAD.U32 R2, RZ, RZ, UR8 ;  /* 0x00000008ff027e24 */ /* 0x00bfe4000f8e00ff */
[----:B------:R-:W-:Y:S01]  /*1520*/  IMAD.U32 R3, RZ, RZ, UR9 ;  /* 0x00000009ff037e24 */ /* 0x000fe2000f8e00ff */
[----:B------:R-:W-:Y:S02]  /*1530*/  @UP1 ULDC.64 UR8, c[0x0][0xb10] ;  /* 0x0002c40000081ab9 */ /* 0x000fe40000000a00 */
[----:B------:R-:W-:Y:S02]  /*1540*/  @UP1 UIMAD.WIDE UR8, UR7, 0x4, UR8 ;  /* 0x00000004070818a5 */ /* 0x000fe4000f8e0208 */
[----:B--2---:R-:W2:Y:S04]  /*1550*/  @P0 LDG.E R2, desc[UR36][R2.64] ;  /* 0x0000002402020981 */ /* 0x004ea8000c1e1900 */
[----:B------:R-:W-:-:S02]  /*1560*/  IMAD.U32 R4, RZ, RZ, UR8 ;  /* 0x00000008ff047e24 */ /* 0x000fc4000f8e00ff */
[----:B------:R-:W-:Y:S01]  /*1570*/  IMAD.U32 R5, RZ, RZ, UR9 ;  /* 0x00000009ff057e24 */ /* 0x000fe2000f8e00ff */
[----:B------:R-:W-:-:S04]  /*1580*/  ULDC.64 UR8, c[0x0][0x418] ;  /* 0x0001060000087ab9 */ /* 0x000fc80000000a00 */
[----:B------:R-:W3:Y:S01]  /*1590*/  @P2 LDG.E R4, desc[UR36][R4.64] ;  /* 0x0000002404042981 */ /* 0x000ee2000c1e1900 */
[----:B------:R-:W-:Y:S01]  /*15a0*/  UISETP.NE.U32.AND UP0, UPT, UR8, URZ, UPT ;  /* 0x0000003f0800728c */ /* 0x000fe2000bf05070 */
[----:B------:R-:W-:Y:S01]  /*15b0*/  ISETP.NE.U32.AND P1, PT, RZ, UR10, PT ;  /* 0x0000000aff007c0c */ /* 0x000fe2000bf25070 */
[----:B------:R-:W-:Y:S01]  /*15c0*/  UMOV UR4, URZ ;  /* 0x0000003f00047c82 */ /* 0x000fe20008000000 */
[----:B------:R-:W-:Y:S01]  /*15d0*/  ULDC UR8, c[0x0][0x424] ;  /* 0x0001090000087ab9 */ /* 0x000fe20000000800 */
[----:B------:R-:W-:Y:S01]  /*15e0*/  UISETP.NE.AND.EX UP0, UPT, UR9, URZ, UPT, UP0 ;  /* 0x0000003f0900728c */ /* 0x000fe2000bf05300 */
[----:B------:R-:W-:Y:S01]  /*15f0*/  ISETP.NE.AND.EX P1, PT, RZ, UR11, PT, P1 ;  /* 0x0000000bff007c0c */ /* 0x000fe2000bf25310 */
[----:B------:R-:W-:Y:S01]  /*1600*/  ULDC UR44, c[0x0][0x288] ;  /* 0x0000a200002c7ab9 */ /* 0x000fe20000000800 */
[----:B------:R-:W-:Y:S02]  /*1610*/  ULOP3.LUT UR60, UR6, 0xffff, URZ, 0xc0, !UPT ;  /* 0x0000ffff063c7892 */ /* 0x000fe4000f8ec03f */
[----:B------:R-:W-:-:S04]  /*1620*/  USEL UR8, UR8, 0x1, UP0 ;  /* 0x0000000108087887 */ /* 0x000fc80008000000 */
[----:B------:R-:W-:Y:S01]  /*1630*/  UIMAD UR45, UR8, UR45, URZ ;  /* 0x0000002d082d72a4 */ /* 0x000fe2000f8e023f */
[----:B--2---:R-:W-:Y:S02]  /*1640*/  @P0 R2UR UR4, R2 ;  /* 0x00000000020402ca */ /* 0x004fe400000e0000 */
        /* <DEDUP_REMOVED lines=15> */
.L_x_12609:
[----:B------:R-:W-:Y:S01]  /*1740*/  IMAD.U32 R216, RZ, RZ, UR7 ;  /* 0x00000007ffd87e24 */ /* 0x000fe2000f8e00ff */
[----:B------:R-:W-:Y:S06]  /*1750*/  @!P1 BRA `(.L_x_12610) ;  /* 0x00000000001c9947 */ /* 0x000fec0003800000 */
[----:B------:R-:W-:Y:S02]  /*1760*/  ULDC.64 UR8, c[0x0][0xb18] ;  /* 0x0002c60000087ab9 */ /* 0x000fe40000000a00 */
[----:B------:R-:W-:-:S06]  /*1770*/  UIMAD.WIDE UR8, UR7, 0x4, UR8 ;  /* 0x00000004070878a5 */ /* 0x000fcc000f8e0208 */
[----:B------:R-:W-:Y:S02]  /*1780*/  IMAD.U32 R2, RZ, RZ, UR8 ;  /* 0x00000008ff027e24 */ /* 0x000fe4000f8e00ff */
[----:B------:R-:W-:-:S05]  /*1790*/  IMAD.U32 R3, RZ, RZ, UR9 ;  /* 0x00000009ff037e24 */ /* 0x000fca000f8e00ff */
[----:B------:R-:W2:Y:S02]  /*17a0*/  LDG.E R2, desc[UR36][R2.64] ;  /* 0x0000002402027981 */ /* 0x000ea4000c1e1900 */
[----:B--2---:R-:W-:Y:S01]  /*17b0*/  R2UR UR45, R2 ;  /* 0x00000000022d72ca */ /* 0x004fe200000e0000 */
[----:B------:R-:W-:-:S14]  /*17c0*/  BRA `(.L_x_12611) ;  /* 0x0000000000347947 */ /* 0x000fdc0003800000 */
.L_x_12610:
        /* <DEDUP_REMOVED lines=13> */
.L_x_12611:
        /* <DEDUP_REMOVED lines=8> */
[----:B------:R-:W3:Y:S01]  /*1920*/  S2R R3, SR_SWINHI ;  /* 0x0000000000037919 */ /* 0x000ee20000002f00 */
[----:B------:R-:W-:Y:S01]  /*1930*/  ULDC UR4, c[0x0][0x448] ;  /* 0x0001120000047ab9 */ /* 0x000fe20000000800 */
[----:B------:R-:W-:Y:S01]  /*1940*/  IMAD.MOV.U32 R20, RZ, RZ, 0x100 ;  /* 0x00000100ff147424 */ /* 0x000fe200078e00ff */
[----:B------:R-:W-:Y:S01]  /*1950*/  UISETP.NE.AND UP1, UPT, UR4, 0x1, UPT ;  /* 0x000000010400788c */ /* 0x000fe2000bf25270 */
[----:B------:R-:W-:Y:S01]  /*1960*/  IMAD.U32 R14, RZ, RZ, UR5 ;  /* 0x00000005ff0e7e24 */ /* 0x000fe2000f8e00ff */
[----:B------:R-:W-:Y:S01]  /*1970*/  USHF.L.U32 UR58, UR5, 0x7, URZ ;  /* 0x00000007053a7899 */ /* 0x000fe2000800063f */
[----:B------:R-:W-:Y:S01]  /*1980*/  STL.128 [R1+0x210], RZ ;  /* 0x000210ff01007387 */ /* 0x000fe20000100c00 */
[----:B------:R-:W-:Y:S01]  /*1990*/  ULOP3.LUT UR8, UR6, 0xff000000, URZ, 0xc0, !UPT ;  /* 0xff00000006087892 */ /* 0x000fe2000f8ec03f */
[----:B------:R-:W-:-:S02]  /*19a0*/  ULDC.64 UR4, c[0x0][0xad8] ;  /* 0x0002b60000047ab9 */ /* 0x000fc40000000a00 */
[----:B------:R-:W-:Y:S01]  /*19b0*/  STL [R1+0x50], R14 ;  /* 0x0000500e01007387 */ /* 0x000fe20000100800 */
[----:B------:R-:W-:Y:S02]  /*19c0*/  UISETP.GE.AND UP0, UPT, UR5, 0x1, UPT ;  /* 0x000000010500788c */ /* 0x000fe4000bf06270 */
[----:B------:R-:W-:Y:S01]  /*19d0*/  UIADD3 UR9, UR58, 0x7f, URZ ;  /* 0x0000007f3a097890 */ /* 0x000fe2000fffe03f */
[----:B------:R-:W-:Y:S01]  /*19e0*/  STL.128 [R1+0x220], RZ ;  /* 0x000220ff01007387 */ /* 0x000fe20000100c00 */
[----:B------:R-:W-:Y:S01]  /*19f0*/  ULOP3.LUT UR59, UR6, 0xff0000, URZ, 0xc0, !UPT ;  /* 0x00ff0000063b7892 */ /* 0x000fe2000f8ec03f */
[----:B------:R-:W-:Y:S02]  /*1a00*/  @UP1 ULDC UR10, c[0x0][0x450] ;  /* 0x00011400000a1ab9 */ /* 0x000fe40000000800 */
[----:B0-----:R-:W-:Y:S01]  /*1a10*/  STL [R1+0x230], R8 ;  /* 0x0002300801007387 */ /* 0x001fe20000100800 */
[----:B------:R-:W-:Y:S01]  /*1a20*/  @UP1 ULDC UR6, c[0x0][0x44c] ;  /* 0x0001130000061ab9 */ /* 0x000fe20000000800 */
[----:B------:R-:W-:-:S02]  /*1a30*/  UIADD3 UR38, UR45, 0x1, -UR44 ;  /* 0x000000012d267890 */ /* 0x000fc4000fffe82c */
[----:B------:R-:W-:Y:S01]  /*1a40*/  STL.128 [R1+0x240], RZ ;  /* 0x000240ff01007387 */ /* 0x000fe20000100c00 */
[----:B------:R-:W-:Y:S02]  /*1a50*/  USHF.R.U32.HI UR8, URZ, 0x8, UR8 ;  /* 0x000000083f087899 */ /* 0x000fe40008011608 */
[----:B------:R-:W-:Y:S01]  /*1a60*/  UP2UR UR39, UPR, URZ, 0x2 ;  /* 0x000000023f277883 */ /* 0x000fe20008000000 */
[----:B------:R-:W-:Y:S01]  /*1a70*/  STL.128 [R1+0x250], RZ ;  /* 0x000250ff01007387 */ /* 0x000fe20000100c00 */
[----:B------:R-:W-:Y:S01]  /*1a80*/  UP2UR UR41, UPR, URZ, 0x1 ;  /* 0x000000013f297883 */ /* 0x000fe20008000000 */
[----:B-1----:R-:W-:Y:S01]  /*1a90*/  LEA R72, R21, R72, 0x18 ;  /* 0x0000004815487211 */ /* 0x002fe200078ec0ff */
[----:B------:R-:W-:Y:S01]  /*1aa0*/  ULEA.HI UR59, UR59, UR8, URZ, 0x10 ;  /* 0x000000083b3b7291 */ /* 0x000fe2000f8f803f */
[----:B------:R-:W-:Y:S02]  /*1ab0*/  STL.64 [R1+0x30], R20 ;  /* 0x0000301401007387 */ /* 0x000fe40000100a00 */
[----:B------:R-:W-:-:S02]  /*1ac0*/  MOV R26, R72 ;  /* 0x00000048001a7202 */ /* 0x000fc40000000f00 */
[----:B---3--:R-:W-:Y:S01]  /*1ad0*/  MOV R27, R3 ;  /* 0x00000003001b7202 */ /* 0x008fe20000000f00 */
[----:B------:R-:W-:Y:S01]  /*1ae0*/  STL.128 [R1+0x260], RZ ;  /* 0x000260ff01007387 */ /* 0x000fe20000100c00 */
[C---:B------:R-:W-:Y:S02]  /*1af0*/  IADD3 R2, P2, R26.reuse, 0x32450, RZ ;  /* 0x000324501a027810 */ /* 0x040fe40007f5e0ff */
[C---:B------:R-:W-:Y:S01]  /*1b00*/  IADD3 R10, P0, R26.reuse, 0x32430, RZ ;  /* 0x000324301a0a7810 */ /* 0x040fe20007f1e0ff */
[----:B------:R-:W-:Y:S01]  /*1b10*/  STL.128 [R1+0x270], RZ ;  /* 0x000270ff01007387 */ /* 0x000fe20000100c00 */
[----:B------:R-:W-:Y:S01]  /*1b20*/  IADD3 R12, P1, R26, 0x32440, RZ ;  /* 0x000324401a0c7810 */ /* 0x000fe20007f3e0ff */
[--C-:B------:R-:W-:Y:S01]  /*1b30*/  IMAD.X R9, RZ, RZ, R27.reuse, P2 ;  /* 0x000000ffff097224 */ /* 0x100fe200010e061b */
[C---:B------:R-:W-:Y:S01]  /*1b40*/  IADD3 R36, P2, R16.reuse, 0x28, RZ ;  /* 0x0000002810247810 */ /* 0x040fe20007f5e0ff */
[--C-:B------:R-:W-:Y:S01]  /*1b50*/  IMAD.X R11, RZ, RZ, R27.reuse, P0 ;  /* 0x000000ffff0b7224 */ /* 0x100fe200000e061b */
[----:B------:R-:W-:Y:S01]  /*1b60*/  STL.128 [R1+0x280], RZ ;  /* 0x000280ff01007387 */ /* 0x000fe20000100c00 */
[----:B------:R-:W-:Y:S01]  /*1b70*/  IMAD.X R13, RZ, RZ, R27, P1 ;  /* 0x000000ffff0d7224 */ /* 0x000fe200008e061b */
[C---:B------:R-:W-:Y:S01]  /*1b80*/  IADD3 R35, P0, R16.reuse, 0x210, RZ ;  /* 0x0000021010237810 */ /* 0x040fe20007f1e0ff */
[----:B------:R-:W-:Y:S01]  /*1b90*/  IMAD.X R47, RZ, RZ, R17, P2 ;  /* 0x000000ffff2f7224 */ /* 0x000fe200010e0611 */
[----:B------:R-:W-:Y:S01]  /*1ba0*/  STL.64 [R1+0x18], R10 ;  /* 0x0000180a01007387 */ /* 0x000fe20000100a00 */
[----:B------:R-:W-:-:S02]  /*1bb0*/  IADD3 R34, P1, R16, 0x240, RZ ;  /* 0x0000024010227810 */ /* 0x000fc40007f3e0ff */
[--C-:B------:R-:W-:Y:S01]  /*1bc0*/  IMAD.X R44, RZ, RZ, R17.reuse, P0 ;  /* 0x000000ffff2c7224 */ /* 0x100fe200000e0611 */
[----:B------:R-:W-:Y:S02]  /*1bd0*/  STL.64 [R1+0x20], R12 ;  /* 0x0000200c01007387 */ /* 0x000fe40000100a00 */
[----:B------:R-:W-:Y:S02]  /*1be0*/  IMAD.X R45, RZ, RZ, R17, P1 ;  /* 0x000000ffff2d7224 */ /* 0x000fe400008e0611 */
        /* <DEDUP_REMOVED lines=30> */
[----:B------:R-:W-:-:S05]  /*1dd0*/  IADD3 R0, P3, R26, 0x32460, RZ ;  /* 0x000324601a007810 */ /* 0x000fca0007f7e0ff */
[----:B------:R-:W-:Y:S01]  /*1de0*/  IMAD.X R3, RZ, RZ, R27, P3 ;  /* 0x000000ffff037224 */ /* 0x000fe200018e061b */
[----:B------:R-:W-:-:S05]  /*1df0*/  PLOP3.LUT P3, PT, PT, PT, UP0, 0x40, 0x0 ;  /* 0x000000000000781c */ /* 0x000fca0003f6e808 */
[----:B------:R-:W-:Y:S02]  /*1e00*/  IMAD.U32 R4, RZ, RZ, UR7 ;  /* 0x00000007ff047e24 */ /* 0x000fe4000f8e00ff */
[----:B------:R-:W-:Y:S01]  /*1e10*/  IMAD.U32 R18, RZ, RZ, UR7 ;  /* 0x00000007ff127e24 */ /* 0x000fe2000f8e00ff */
[----:B------:R-:W-:Y:S02]  /*1e20*/  UIMAD.WIDE.U32 UR6, UR9, UR6, URZ ;  /* 0x00000006090672a5 */ /* 0x000fe4000f8e003f */
[----:B------:R0:W-:Y:S02]  /*1e30*/  STL.128 [R1], R4 ;  /* 0x0000000401007387 */ /* 0x0001e40000100c00 */
[----:B------:R-:W-:Y:S02]  /*1e40*/  @UP1 USHF.R.U32.HI UR9, URZ, UR10, UR7 ;  /* 0x0000000a3f091299 */ /* 0x000fe40008011607 */
[----:B------:R1:W-:Y:S02]  /*1e50*/  STL.64 [R1+0x28], R18 ;  /* 0x0000281201007387 */ /* 0x0003e40000100a00 */
[----:B------:R-:W-:-:S04]  /*1e60*/  UIADD3 UR9, UR38, UR9, URZ ;  /* 0x0000000926097290 */ /* 0x000fc8000fffe03f */
[----:B------:R-:W-:Y:S01]  /*1e70*/  UIADD3 UR4, UR9, UR4, URZ ;  /* 0x0000000409047290 */ /* 0x000fe2000fffe03f */
[----:B0-----:R-:W-:Y:S02]  /*1e80*/  IMAD.MOV.U32 R4, RZ, RZ, R2 ;  /* 0x000000ffff047224 */ /* 0x001fe400078e0002 */
[----:B------:R-:W-:Y:S02]  /*1e90*/  IMAD.MOV.U32 R5, RZ, RZ, R9 ;  /* 0x000000ffff057224 */ /* 0x000fe400078e0009 */
[----:B------:R-:W-:Y:S02]  /*1ea0*/  IMAD.MOV.U32 R6, RZ, RZ, R0 ;  /* 0x000000ffff067224 */ /* 0x000fe400078e0000 */
[----:B------:R-:W-:-:S05]  /*1eb0*/  IMAD.MOV.U32 R7, RZ, RZ, R3 ;  /* 0x000000ffff077224 */ /* 0x000fca00078e0003 */
[----:B------:R1:W-:Y:S01]  /*1ec0*/  STL.128 [R1+0x40], R4 ;  /* 0x0000400401007387 */ /* 0x0003e20000100c00 */
        /* <DEDUP_REMOVED lines=11> */
.L_x_12613:
[----:B------:R-:W-:-:S11]  /*1f80*/  UISETP.NE.AND UP0, UPT, UR5, 0x1, UPT ;  /* 0x000000010500788c */ /* 0x000fd6000bf05270 */
[----:B------:R-:W-:Y:S02]  /*1f90*/  @UP0 ULDC.64 UR10, c[0x0][0xae0] ;  /* 0x0002b800000a0ab9 */ /* 0x000fe40000000a00 */
[----:B------:R-:W-:-:S04]  /*1fa0*/  UIMAD.WIDE.U32 UR6, UR8, UR10, URZ ;  /* 0x0000000a080672a5 */ /* 0x000fc8000f8e003f */
[----:B------:R-:W-:-:S12]  /*1fb0*/  @UP0 USHF.R.U32.HI UR8, URZ, UR11, UR7 ;  /* 0x0000000b3f080299 */ /* 0x000fd80008011607 */
.L_x_12614:
[----:B------:R-:W-:-:S04]  /*1fc0*/  UIMAD UR8, UR8, UR5, UR5 ;  /* 0x00000005080872a4 */ /* 0x000fc8000f8e0205 */
[----:B------:R-:W-:-:S04]  /*1fd0*/  UISETP.LT.AND UP0, UPT, UR4, UR8, UPT ;  /* 0x000000080400728c */ /* 0x000fc8000bf01270 */
[----:B------:R-:W-:-:S12]  /*1fe0*/  USEL UR4, UR4, UR8, UP0 ;  /* 0x0000000804047287 */ /* 0x000fd80008000000 */
.L_x_12612:
        /* <DEDUP_REMOVED lines=33> */
.L_x_12616:
[----:B------:R-:W-:-:S11]  /*2200*/  UISETP.NE.AND UP0, UPT, UR5, 0x1, UPT ;  /* 0x000000010500788c */ /* 0x000fd6000bf05270 */
[----:B------:R-:W-:Y:S02]  /*2210*/  @UP0 ULDC.64 UR12, c[0x0][0xae0] ;  /* 0x0002b800000c0ab9 */ /* 0x000fe40000000a00 */
[----:B------:R-:W-:-:S04]  /*2220*/  UIMAD.WIDE.U32 UR8, UR7, UR12, URZ ;  /* 0x0000000c070872a5 */ /* 0x000fc8000f8e003f */
[----:B------:R-:W-:-:S12]  /*2230*/  @UP0 USHF.R.U32.HI UR7, URZ, UR13, UR9 ;  /* 0x0000000d3f070299 */ /* 0x000fd80008011609 */
.L_x_12617:
[----:B------:R-:W-:-:S04]  /*2240*/  UIMAD UR5, UR7, UR5, URZ ;  /* 0x00000005070572a4 */ /* 0x000fc8000f8e023f */
[----:B------:R-:W-:-:S04]  /*2250*/  UISETP.LT.AND UP0, UPT, UR10, UR5, UPT ;  /* 0x000000050a00728c */ /* 0x000fc8000bf01270 */
[----:B------:R-:W-:-:S12]  /*2260*/  USEL UR10, UR10, UR5, !UP0 ;  /* 0x000000050a0a7287 */ /* 0x000fd8000c000000 */
.L_x_12615:
        /* <DEDUP_REMOVED lines=15> */
[----:B------:R-:W-:Y:S02]  /*2360*/  IMAD.U32 R3, RZ, RZ, UR10 ;  /* 0x0000000aff037e24 */ /* 0x000fe4000f8e00ff */
[----:B------:R-:W-:-:S03]  /*2370*/  UIADD3 UR7, -UR40, UR4, URZ ;  /* 0x0000000428077290 */ /* 0x000fc6000fffe13f */
[-C--:B------:R-:W-:Y:S01]  /*2380*/  IABS R0, R3.reuse ;  /* 0x0000000300007213 */ /* 0x080fe20000000000 */
[----:B------:R-:W-:Y:S01]  /*2390*/  UMOV UR4, URZ ;  /* 0x0000003f00047c82 */ /* 0x000fe20008000000 */
[----:B-1----:R-:W-:Y:S01]  /*23a0*/  IABS R5, R3 ;  /* 0x0000000300057213 */ /* 0x002fe20000000000 */
        /* <DEDUP_REMOVED lines=28> */
.L_x_12618:
        /* <DEDUP_REMOVED lines=9> */
[----:B------:R-:W2:Y:S01]  /*2600*/  LDL R2, [R1+0x4c4] ;  /* 0x0004c40001027983 */ /* 0x000ea20000100800 */
[----:B------:R-:W-:Y:S01]  /*2610*/  VIADD R8, R72, 0x400 ;  /* 0x0000040048087836 */ /* 0x000fe20000000000 */
[----:B-1----:R-:W-:Y:S01]  /*2620*/  IADD3 R18, P5, R16, 0x58, RZ ;  /* 0x0000005810127810 */ /* 0x002fe20007fbe0ff */
[----:B------:R-:W-:Y:S01]  /*2630*/  IMAD.MOV.U32 R4, RZ, RZ, 0x1 ;  /* 0x00000001ff047424 */ /* 0x000fe200078e00ff */
[----:B------:R-:W-:Y:S01]  /*2640*/  STL.64 [R1+0x58], RZ ;  /* 0x000058ff01007387 */ /* 0x000fe20000100a00 */
[----:B------:R-:W-:Y:S01]  /*2650*/  IMAD.MOV.U32 R5, RZ, RZ, RZ ;  /* 0x000000ffff057224 */ /* 0x000fe200078e00ff */
[----:B------:R-:W-:Y:S01]  /*2660*/  SHF.R.U32.HI R8, RZ, 0x4, R8 ;  /* 0x00000004ff087819 */ /* 0x000fe20000011608 */
[----:B------:R-:W-:Y:S01]  /*2670*/  IMAD.MOV.U32 R6, RZ, RZ, 0x1 ;  /* 0x00000001ff067424 */ /* 0x000fe200078e00ff */
[----:B------:R-:W-:Y:S01]  /*2680*/  STL.128 [R1+0x90], RZ ;  /* 0x000090ff01007387 */ /* 0x000fe20000100c00 */
[----:B------:R-:W-:Y:S01]  /*2690*/  IMAD.MOV.U32 R7, RZ, RZ, RZ ;  /* 0x000000ffff077224 */ /* 0x000fe200078e00ff */
[----:B------:R-:W-:Y:S01]  /*26a0*/  LOP3.LUT R8, R8, 0x3fff, RZ, 0xc0, !PT ;  /* 0x00003fff08087812 */ /* 0x000fe200078ec0ff */
[----:B------:R-:W-:Y:S01]  /*26b0*/  IMAD.MOV.U32 R10, RZ, RZ, 0x1 ;  /* 0x00000001ff0a7424 */ /* 0x000fe200078e00ff */
[----:B------:R-:W-:Y:S01]  /*26c0*/  STL.128 [R1+0xa0], RZ ;  /* 0x0000a0ff01007387 */ /* 0x000fe20000100c00 */
[----:B------:R-:W-:Y:S01]  /*26d0*/  IMAD.MOV.U32 R11, RZ, RZ, RZ ;  /* 0x000000ffff0b7224 */ /* 0x000fe200078e00ff */
[C---:B------:R-:W-:Y:S01]  /*26e0*/  IADD3 R42, P6, R16.reuse, 0x60, RZ ;  /* 0x00000060102a7810 */ /* 0x040fe20007fde0ff */
[----:B------:R-:W-:Y:S01]  /*26f0*/  IMAD.X R19, RZ, RZ, R17, P5 ;  /* 0x000000ffff137224 */ /* 0x000fe200028e0611 */
[----:B------:R0:W-:Y:S01]  /*2700*/  STL.128 [R1+0x60], R4 ;  /* 0x0000600401007387 */ /* 0x0001e20000100c00 */
[----:B------:R-:W-:-:S02]  /*2710*/  IADD3 R41, P1, R16, 0x68, RZ ;  /* 0x0000006810297810 */ /* 0x000fc40007f3e0ff */
[C---:B------:R-:W-:Y:S01]  /*2720*/  IADD3 R40, P2, R16.reuse, 0x70, RZ ;  /* 0x0000007010287810 */ /* 0x040fe20007f5e0ff */
[----:B------:R-:W-:Y:S01]  /*2730*/  STL.64 [R1+0x70], R10 ;  /* 0x0000700a01007387 */ /* 0x000fe20000100a00 */
[--C-:B------:R-:W-:Y:S01]  /*2740*/  IMAD.X R43, RZ, RZ, R17.reuse, P6 ;  /* 0x000000ffff2b7224 */ /* 0x100fe200030e0611 */
[C---:B------:R-:W-:Y:S01]  /*2750*/  IADD3 R39, P3, R16.reuse, 0x78, RZ ;  /* 0x0000007810277810 */ /* 0x040fe20007f7e0ff */
[--C-:B------:R-:W-:Y:S01]  /*2760*/  IMAD.X R56, RZ, RZ, R17.reuse, P1 ;  /* 0x000000ffff387224 */ /* 0x100fe200008e0611 */
[----:B------:R-:W-:Y:S01]  /*2770*/  STL.128 [R1+0xb0], RZ ;  /* 0x0000b0ff01007387 */ /* 0x000fe20000100c00 */
[--C-:B------:R-:W-:Y:S01]  /*2780*/  IMAD.X R55, RZ, RZ, R17.reuse, P2 ;  /* 0x000000ffff377224 */ /* 0x100fe200010e0611 */
[C---:B------:R-:W-:Y:S01]  /*2790*/  IADD3 R38, P4, R16.reuse, 0x80, RZ ;  /* 0x0000008010267810 */ /* 0x040fe20007f9e0ff */
[----:B------:R-:W-:Y:S01]  /*27a0*/  IMAD.X R54, RZ, RZ, R17, P3 ;  /* 0x000000ffff367224 */ /* 0x000fe200018e0611 */
[----:B------:R-:W-:Y:S01]  /*27b0*/  STL.128 [R1+0xc0], RZ ;  /* 0x0000c0ff01007387 */ /* 0x000fe20000100c00 */
[----:B------:R-:W-:-:S02]  /*27c0*/  IADD3 R32, P5, R16, 0x88, RZ ;  /* 0x0000008810207810 */ /* 0x000fc40007fbe0ff */
[----:B------:R-:W-:Y:S01]  /*27d0*/  IADD3 R37, P6, R16, 0x90, RZ ;  /* 0x0000009010257810 */ /* 0x000fe20007fde0ff */
[----:B0-----:R-:W-:Y:S01]  /*27e0*/  IMAD.MOV.U32 R5, RZ, RZ, 0x40000040 ;  /* 0x40000040ff057424 */ /* 0x001fe200078e00ff */
[C---:B------:R-:W-:Y:S01]  /*27f0*/  LOP3.LUT R6, R8.reuse, 0x3000000, RZ, 0xfc, !PT ;  /* 0x0300000008067812 */ /* 0x040fe200078efcff */
[----:B------:R-:W-:Y:S01]  /*2800*/  IMAD.MOV.U32 R7, RZ, RZ, 0x40000040 ;  /* 0x40000040ff077424 */ /* 0x000fe200078e00ff */
[----:B------:R-:W-:Y:S01]  /*2810*/  LOP3.LUT R8, R8, 0x10000, RZ, 0xfc, !PT ;  /* 0x0001000008087812 */ /* 0x000fe200078efcff */
[----:B------:R-:W-:Y:S01]  /*2820*/  STL.128 [R1+0xd0], RZ ;  /* 0x0000d0ff01007387 */ /* 0x000fe20000100c00 */
[C---:B------:R-:W-:Y:S01]  /*2830*/  IADD3 R50, P1, R16.reuse, 0xf0, RZ ;  /* 0x000000f010327810 */ /* 0x040fe20007f3e0ff */
[--C-:B------:R-:W-:Y:S01]  /*2840*/  IMAD.X R53, RZ, RZ, R17.reuse, P4 ;  /* 0x000000ffff357224 */ /* 0x100fe200020e0611 */
[----:B------:R-:W-:Y:S01]  /*2850*/  IADD3 R48, P2, R16, 0xf8, RZ ;  /* 0x000000f810307810 */ /* 0x000fe20007f5e0ff */
[----:B------:R-:W-:Y:S01]  /*2860*/  STL.128 [R1+0xe0], RZ ;  /* 0x0000e0ff01007387 */ /* 0x000fe20000100c00 */
[----:B------:R-:W-:-:S02]  /*2870*/  IMAD.X R33, RZ, RZ, R17, P5 ;  /* 0x000000ffff217224 */ /* 0x000fc400028e0611 */
[--C-:B------:R-:W-:Y:S02]  /*2880*/  IMAD.X R52, RZ, RZ, R17.reuse, P6 ;  /* 0x000000ffff347224 */ /* 0x100fe400030e0611 */
[--C-:B------:R-:W-:Y:S02]  /*2890*/  IMAD.X R51, RZ, RZ, R17.reuse, P1 ;  /* 0x000000ffff337224 */ /* 0x100fe400008e0611 */
[----:B------:R-:W-:Y:S01]  /*28a0*/  IMAD.X R49, RZ, RZ, R17, P2 ;  /* 0x000000ffff317224 */ /* 0x000fe200010e0611 */
[----:B--2---:R-:W0:Y:S02]  /*28b0*/  SHFL.IDX PT, R0, R2, RZ, 0x1f ;  /* 0x00001fff02007589 */ /* 0x004e2400000e0000 */
[----:B0-----:R-:W-:-:S04]  /*28c0*/  LEA.HI R2, R0, R0, RZ, 0x1 ;  /* 0x0000000000027211 */ /* 0x001fc800078f08ff */
[----:B------:R-:W-:Y:S01]  /*28d0*/  LOP3.LUT R3, R2, 0x7fffe, RZ, 0xc0, !PT ;  /* 0x0007fffe02037812 */ /* 0x000fe200078ec0ff */
[----:B------:R-:W-:-:S04]  /*28e0*/  VIADD R2, R72, 0x1c400 ;  /* 0x0001c40048027836 */ /* 0x000fc80000000000 */
[----:B------:R-:W-:Y:S01]  /*28f0*/  IMAD.IADD R0, R0, 0x1, -R3 ;  /* 0x0000000100007824 */ /* 0x000fe200078e0a03 */
[----:B------:R-:W-:Y:S01]  /*2900*/  SHF.R.U32.HI R2, RZ, 0x4, R2 ;  /* 0x00000004ff027819 */ /* 0x000fe20000011602 */
[----:B------:R-:W-:-:S03]  /*2910*/  VIADD R3, R72, 0x18400 ;  /* 0x0001840048037836 */ /* 0x000fc60000000000 */
[----:B------:R-:W-:Y:S01]  /*2920*/  LOP3.LUT R2, R2, 0x3fff, RZ, 0xc0, !PT ;  /* 0x00003fff02027812 */ /* 0x000fe200078ec0ff */
[----:B------:R-:W-:Y:S01]  /*2930*/  IMAD R0, R0, 0x2000, R3 ;  /* 0x0000200000007824 */ /* 0x000fe200078e0203 */
[----:B------:R-:W-:Y:S02]  /*2940*/  LOP3.LUT P0, RZ, R3, 0x1bf, RZ, 0xc0, !PT ;  /* 0x000001bf03ff7812 */ /* 0x000fe4000780c0ff */
[----:B------:R-:W-:Y:S01]  /*2950*/  LOP3.LUT R4, R2, 0x10000, RZ, 0xfc, !PT ;  /* 0x0001000002047812 */ /* 0x000fe200078efcff */
[----:B------:R-:W-:Y:S01]  /*2960*/  VIADD R3, R0, 0xa000 ;  /* 0x0000a00000037836 */ /* 0x000fe20000000000 */
[----:B------:R-:W-:-:S03]  /*2970*/  SHF.R.U32.HI R0, RZ, 0x4, R0 ;  /* 0x00000004ff007819 */ /* 0x000fc60000011600 */
[----:B------:R0:W-:Y:S01]  /*2980*/  STL.128 [R1+0x80], R4 ;  /* 0x0000800401007387 */ /* 0x0001e20000100c00 */
[----:B------:R-:W-:Y:S02]  /*2990*/  SHF.R.U32.HI R3, RZ, 0x4, R3 ;  /* 0x00000004ff037819 */ /* 0x000fe40000011603 */
[----:B------:R-:W-:Y:S02]  /*29a0*/  LOP3.LUT R0, R0, 0x3fff, RZ, 0xc0, !PT ;  /* 0x00003fff00007812 */ /* 0x000fe400078ec0ff */
[----:B------:R-:W-:Y:S02]  /*29b0*/  LOP3.LUT R3, R3, 0x3fff, RZ, 0xc0, !PT ;  /* 0x00003fff03037812 */ /* 0x000fe400078ec0ff */
[----:B------:R-:W-:Y:S02]  /*29c0*/  LOP3.LUT R2, R0, 0x10000, RZ, 0xfc, !PT ;  /* 0x0001000000027812 */ /* 0x000fe400078efcff */
[----:B------:R-:W-:Y:S01]  /*29d0*/  LOP3.LUT R0, R3, 0x10000, RZ, 0xfc, !PT ;  /* 0x0001000003007812 */ /* 0x000fe200078efcff */
[----:B------:R-:W-:-:S05]  /*29e0*/  IMAD.MOV.U32 R3, RZ, RZ, 0x40000040 ;  /* 0x40000040ff037424 */ /* 0x000fca00078e00ff */
[----:B------:R1:W-:Y:S01]  /*29f0*/  STL.64 [R1+0x78], R2 ;  /* 0x0000780201007387 */ /* 0x0003e20000100a00 */
[----:B0-----:R-:W-:Y:S02]  /*2a00*/  IMAD.MOV.U32 R6, RZ, RZ, R8 ;  /* 0x000000ffff067224 */ /* 0x001fe400078e0008 */
[----:B------:R-:W-:-:S05]  /*2a10*/  IMAD.MOV.U32 R4, RZ, RZ, R0 ;  /* 0x000000ffff047224 */ /* 0x000fca00078e0000 */
[----:B------:R1:W-:Y:S01]  /*2a20*/  STL.128 [R1+0xf0], R4 ;  /* 0x0000f00401007387 */ /* 0x0003e20000100c00 */
[----:B------:R-:W-:Y:S05]  /*2a30*/  @!P0 BRA `(.L_x_12620) ;  /* 0x0000000000408947 */ /* 0x000fea0003800000 */
[----:B-1----:R-:W-:Y:S01]  /*2a40*/  MOV R2, 0x0 ;  /* 0x0000000000027802 */ /* 0x002fe20000000f00 */
        /* <DEDUP_REMOVED lines=15> */
.L_x_12620:
[----:B------:R-:W2:Y:S01]  /*2b40*/  LDL R46, [R1+0x204] ;  /* 0x00020400012e7983 */ /* 0x000ea20000100800 */
[----:B------:R-:W0:Y:S01]  /*2b50*/  LDC.64 R10, c[0x0][0xad0] ;  /* 0x0002b400ff0a7b82 */ /* 0x000e220000000a00 */
[C---:B------:R-:W-:Y:S01]  /*2b60*/  IADD3 R24, P0, R16.reuse, 0x100, RZ ;  /* 0x0000010010187810 */ /* 0x040fe20007f1e0ff */
[----:B------:R-:W-:Y:S01]  /*2b70*/  IMAD.U32 R13, RZ, RZ, UR45 ;  /* 0x0000002dff0d7e24 */ /* 0x000fe2000f8e00ff */
[----:B------:R-:W3:Y:S01]  /*2b80*/  S2R R57, SR_TID.X ;  /* 0x0000000000397919 */ /* 0x000ee20000002100 */
[----:B------:R-:W-:Y:S01]  /*2b90*/  IMAD.U32 R12, RZ, RZ, UR44 ;  /* 0x0000002cff0c7e24 */ /* 0x000fe2000f8e00ff */
[----:B------:R-:W-:Y:S01]  /*2ba0*/  BSSY B0, `(.L_x_12621) ;  /* 0x000001f000007945 */ /* 0x000fe20003800000 */
[--C-:B------:R-:W-:Y:S01]  /*2bb0*/  IMAD.X R25, RZ, RZ, R17.reuse, P0 ;  /* 0x000000ffff197224 */ /* 0x100fe200000e0611 */
[----:B------:R-:W-:Y:S01]  /*2bc0*/  IADD3 R20, P0, R16, 0x14c, RZ ;  /* 0x0000014c10147810 */ /* 0x000fe20007f1e0ff */
[----:B-1----:R-:W1:Y:S01]  /*2bd0*/  LDC.64 R2, c[0x0][0xad8] ;  /* 0x0002b600ff027b82 */ /* 0x002e620000000a00 */
[----:B------:R-:W-:Y:S01]  /*2be0*/  IMAD.MOV.U32 R28, RZ, RZ, RZ ;  /* 0x000000ffff1c7224 */ /* 0x000fe200078e00ff */
[----:B------:R4:W-:Y:S02]  /*2bf0*/  STL.64 [R1+0x110], R18 ;  /* 0x0001101201007387 */ /* 0x0009e40000100a00 */
[----:B------:R-:W-:-:S02]  /*2c00*/  IMAD.X R21, RZ, RZ, R17, P0 ;  /* 0x000000ffff157224 */ /* 0x000fc400000e0611 */
[----:B------:R4:W-:Y:S02]  /*2c10*/  STL.64 [R1+0x108], R24 ;  /* 0x0001081801007387 */ /* 0x0009e40000100a00 */
[----:B------:R-:W5:Y:S02]  /*2c20*/  LDC.64 R8, c[0x0][0xae0] ;  /* 0x0002b800ff087b82 */ /* 0x000f640000000a00 */
[----:B------:R4:W-:Y:S04]  /*2c30*/  STL.64 [R1+0x150], R20 ;  /* 0x0001501401007387 */ /* 0x0009e80000100a00 */
[----:B------:R4:W-:Y:S02]  /*2c40*/  STL.64 [R1+0x100], R178 ;  /* 0x000100b201007387 */ /* 0x0009e40000100a00 */
[----:B------:R-:W4:Y:S01]  /*2c50*/  LDC R6, c[0x0][0x450] ;  /* 0x00011400ff067b82 */ /* 0x000f220000000800 */
[----:B0-----:R-:W-:Y:S01]  /*2c60*/  IMAD.MOV.U32 R14, RZ, RZ, R11 ;  /* 0x000000ffff0e7224 */ /* 0x001fe200078e000b */
[----:B------:R0:W-:Y:S01]  /*2c70*/  STL.U8 [R1+0x118], RZ ;  /* 0x000118ff01007387 */ /* 0x0001e20000100000 */
[----:B------:R-:W-:-:S05]  /*2c80*/  IMAD.MOV.U32 R7, RZ, RZ, R10 ;  /* 0x000000ffff077224 */ /* 0x000fca00078e000a */
[----:B------:R-:W4:Y:S01]  /*2c90*/  LDC.64 R4, c[0x0][0x448] ;  /* 0x00011200ff047b82 */ /* 0x000f220000000a00 */
[----:B-1----:R-:W-:Y:S02]  /*2ca0*/  IMAD.MOV.U32 R15, RZ, RZ, R2 ;  /* 0x000000ffff0f7224 */ /* 0x002fe400078e0002 */
[----:B------:R-:W-:Y:S02]  /*2cb0*/  IMAD.MOV.U32 R29, RZ, RZ, R3 ;  /* 0x000000ffff1d7224 */ /* 0x000fe400078e0003 */
[----:B---3--:R-:W-:Y:S01]  /*2cc0*/  VIADD R217, R57, 0xffffff80 ;  /* 0xffffff8039d97836 */ /* 0x008fe20000000000 */
[----:B------:R0:W-:Y:S01]  /*2cd0*/  STL.128 [R1+0x120], R12 ;  /* 0x0001200c01007387 */ /* 0x0001e20000100c00 */
[----:B-----5:R-:W-:Y:S02]  /*2ce0*/  IMAD.MOV.U32 R30, RZ, RZ, R8 ;  /* 0x000000ffff1e7224 */ /* 0x020fe400078e0008 */
[----:B------:R-:W-:Y:S01]  /*2cf0*/  IMAD.MOV.U32 R31, RZ, RZ, R9 ;  /* 0x000000ffff1f7224 */ /* 0x000fe200078e0009 */
[----:B------:R0:W-:Y:S04]  /*2d00*/  STL [R1+0x11c], R217 ;  /* 0x00011cd901007387 */ /* 0x0001e80000100800 */
[----:B------:R0:W-:Y:S04]  /*2d10*/  STL.128 [R1+0x130], R28 ;  /* 0x0001301c01007387 */ /* 0x0001e80000100c00 */
[----:B----4-:R0:W-:Y:S01]  /*2d20*/  STL.128 [R1+0x140], R4 ;  /* 0x0001400401007387 */ /* 0x0101e20000100c00 */
[----:B--2---:R-:W-:-:S04]  /*2d30*/  LEA.HI R0, R46, R46, RZ, 0x1 ;  /* 0x0000002e2e007211 */ /* 0x004fc800078f08ff */
[----:B------:R-:W-:-:S05]  /*2d40*/  LOP3.LUT R11, R0, 0xfffffffe, RZ, 0xc0, !PT ;  /* 0xfffffffe000b7812 */ /* 0x000fca00078ec0ff */
[----:B------:R-:W-:-:S05]  /*2d50*/  IMAD.IADD R0, R46, 0x1, -R11 ;  /* 0x000000012e007824 */ /* 0x000fca00078e0a0b */
[----:B------:R-:W-:-:S04]  /*2d60*/  SHF.L.U32 R11, R0, 0x1f, RZ ;  /* 0x0000001f000b7819 */ /* 0x000fc800000006ff */
[----:B------:R-:W1:Y:S02]  /*2d70*/  SYNCS.PHASECHK.TRANS64.TRYWAIT P0, [R72+URZ+0x32400], R11 ;  /* 0x0324000b480075a7 */ /* 0x000e64000800017f */
[----:B01----:R-:W-:Y:S05]  /*2d80*/  @!P0 BRA `(.L_x_12622) ;  /* 0x00000294009c8947 */ /* 0x003fea0003800000 */
.L_x_12840:
[----:B------:R-:W-:Y:S05]  /*2d90*/  BSYNC B0 ;  /* 0x0000000000007941 */ /* 0x000fea0003800000 */
.L_x_12621:
[----:B------:R-:W2:Y:S04]  /*2da0*/  LDL R4, [R1+0x4bc] ;  /* 0x0004bc0001047983 */ /* 0x000ea80000100800 */
[----:B------:R-:W3:Y:S04]  /*2db0*/  LDL R0, [R1+0x4c0] ;  /* 0x0004c00001007983 */ /* 0x000ee80000100800 */
[----:B------:R-:W4:Y:S04]  /*2dc0*/  LDL.64 R28, [R1+0x4b0] ;  /* 0x0004b000011c7983 */ /* 0x000f280000100a00 */
[----:B------:R-:W4:Y:S04]  /*2dd0*/  LDL R20, [R1] ;  /* 0x0000000001147983 */ /* 0x000f280000100800 */
[----:B0-----:R0:W5:Y:S01]  /*2de0*/  LDL.64 R10, [R1+0x1f8] ;  /* 0x0001f800010a7983 */ /* 0x0011620000100a00 */
[C---:B------:R-:W-:Y:S01]  /*2df0*/  IADD3 R14, P0, R16.reuse, 0x118, RZ ;  /* 0x00000118100e7810 */ /* 0x040fe20007f1e0ff */
[----:B------:R-:W-:Y:S01]  /*2e00*/  IMAD.MOV.U32 R12, RZ, RZ, R42 ;  /* 0x000000ffff0c7224 */ /* 0x000fe200078e002a */
[----:B------:R-:W-:Y:S05]  /*2e10*/  WARPSYNC.ALL ;  /* 0x0000000000007948 */ /* 0x000fea0003800000 */
[----:B------:R-:W-:Y:S01]  /*2e20*/  IMAD.X R15, RZ, RZ, R17, P0 ;  /* 0x000000ffff0f7224 */ /* 0x000fe200000e0611 */
[----:B------:R-:W-:Y:S01]  /*2e30*/  IADD3 R18, P0, R16, 0x150, RZ ;  /* 0x0000015010127810 */ /* 0x000fe20007f1e0ff */
[----:B------:R-:W-:Y:S01]  /*2e40*/  IMAD.MOV.U32 R13, RZ, RZ, R43 ;  /* 0x000000ffff0d7224 */ /* 0x000fe200078e002b */
[----:B------:R-:W1:Y:S01]  /*2e50*/  S2R R21, SR_TID.X ;  /* 0x0000000000157919 */ /* 0x000e620000002100 */
[----:B------:R-:W-:Y:S01]  /*2e60*/  IMAD.MOV.U32 R24, RZ, RZ, R38 ;  /* 0x000000ffff187224 */ /* 0x000fe200078e0026 */
[----:B------:R-:W-:Y:S01]  /*2e70*/  BSSY B0, `(.L_x_12623) ;  /* 0x0000033000007945 */ /* 0x000fe20003800000 */
[----:B------:R-:W-:Y:S01]  /*2e80*/  IMAD.X R19, RZ, RZ, R17, P0 ;  /* 0x000000ffff137224 */ /* 0x000fe200000e0611 */
[----:B------:R0:W-:Y:S01]  /*2e90*/  STL.128 [R1+0x160], R12 ;  /* 0x0001600c01007387 */ /* 0x0001e20000100c00 */
[----:B------:R-:W-:-:S03]  /*2ea0*/  IMAD.MOV.U32 R25, RZ, RZ, R53 ;  /* 0x000000ffff197224 */ /* 0x000fc600078e0035 */
[----:B------:R-:W-:Y:S04]  /*2eb0*/  STL.64 [R1+0x1f0], R32 ;  /* 0x0001f02001007387 */ /* 0x000fe80000100a00 */
[----:B------:R-:W-:Y:S01]  /*2ec0*/  STL.128 [R1+0x180], R24 ;  /* 0x0001801801007387 */ /* 0x000fe20000100c00 */
[----:B0-----:R-:W-:Y:S02]  /*2ed0*/  IMAD.MOV.U32 R14, RZ, RZ, R36 ;  /* 0x000000ffff0e7224 */ /* 0x001fe400078e0024 */
[----:B------:R-:W-:Y:S01]  /*2ee0*/  IMAD.MOV.U32 R15, RZ, RZ, R47 ;  /* 0x000000ffff0f7224 */ /* 0x000fe200078e002f */
[----:B-1----:R-:W-:Y:S01]  /*2ef0*/  SHF.R.U32.HI R21, RZ, 0x7, R21 ;  /* 0x00000007ff157819 */ /* 0x002fe20000011615 */
[----:B--2---:R-:W-:Y:S02]  /*2f00*/  IMAD.MOV.U32 R13, RZ, RZ, R4 ;  /* 0x000000ffff0d7224 */ /* 0x004fe400078e0004 */
[----:B---3--:R-:W-:Y:S01]  /*2f10*/  IMAD.MOV.U32 R12, RZ, RZ, R0 ;  /* 0x000000ffff0c7224 */ /* 0x008fe200078e0000 */
[C---:B------:R-:W-:Y:S01]  /*2f20*/  IADD3 R0, P1, R16.reuse, 0x208, RZ ;  /* 0x0000020810007810 */ /* 0x040fe20007f3e0ff */
[----:B----4-:R-:W-:Y:S04]  /*2f30*/  STL.64 [R1+0x158], R28 ;  /* 0x0001581c01007387 */ /* 0x010fe80000100a00 */
[----:B------:R-:W-:Y:S01]  /*2f40*/  IMAD.X R7, RZ, RZ, R17, P1 ;  /* 0x000000ffff077224 */ /* 0x000fe200008e0611 */
[----:B------:R-:W-:Y:S01]  /*2f50*/  IADD3 R4, P1, R16, 0x108, RZ ;  /* 0x0000010810047810 */ /* 0x000fe20007f3e0ff */
[----:B------:R0:W-:Y:S02]  /*2f60*/  STL.128 [R1+0x190], R12 ;  /* 0x0001900c01007387 */ /* 0x0001e40000100c00 */
[----:B0-----:R-:W-:-:S02]  /*2f70*/  IMAD.MOV.U32 R12, RZ, RZ, R40 ;  /* 0x000000ffff0c7224 */ /* 0x001fc400078e0028 */
[----:B------:R-:W-:Y:S02]  /*2f80*/  IMAD.MOV.U32 R13, RZ, RZ, R55 ;  /* 0x000000ffff0d7224 */ /* 0x000fe400078e0037 */
[----:B------:R-:W-:Y:S02]  /*2f90*/  IMAD.MOV.U32 R14, RZ, RZ, R50 ;  /* 0x000000ffff0e7224 */ /* 0x000fe400078e0032 */
[----:B------:R-:W-:-:S05]  /*2fa0*/  IMAD.MOV.U32 R15, RZ, RZ, R51 ;  /* 0x000000ffff0f7224 */ /* 0x000fca00078e0033 */
[----:B------:R0:W-:Y:S02]  /*2fb0*/  STL.128 [R1+0x1a0], R12 ;  /* 0x0001a00c01007387 */ /* 0x0001e40000100c00 */
[----:B0-----:R-:W-:Y:S02]  /*2fc0*/  IMAD.MOV.U32 R12, RZ, RZ, R48 ;  /* 0x000000ffff0c7224 */ /* 0x001fe400078e0030 */
[----:B------:R-:W-:Y:S02]  /*2fd0*/  IMAD.MOV.U32 R13, RZ, RZ, R49 ;  /* 0x000000ffff0d7224 */ /* 0x000fe400078e0031 */
[----:B------:R-:W-:Y:S01]  /*2fe0*/  IMAD.MOV.U32 R14, RZ, RZ, R0 ;  /* 0x000000ffff0e7224 */ /* 0x000fe200078e0000 */
[----:B------:R-:W-:Y:S01]  /*2ff0*/  LOP3.LUT R0, R20, 0x1, RZ, 0xfc, !PT ;  /* 0x0000000114007812 */ /* 0x000fe200078efcff */
[----:B------:R-:W-:Y:S02]  /*3000*/  IMAD.MOV.U32 R15, RZ, RZ, R7 ;  /* 0x000000ffff0f7224 */ /* 0x000fe400078e0007 */
[----:B------:R-:W-:Y:S01]  /*3010*/  IMAD.X R7, RZ, RZ, R17, P1 ;  /* 0x000000ffff077224 */ /* 0x000fe200008e0611 */
[----:B------:R-:W-:-:S02]  /*3020*/  ISETP.NE.AND P1, PT, R0, 0x3, PT ;  /* 0x000000030000780c */ /* 0x000fc40003f25270 */
[----:B------:R0:W-:Y:S02]  /*3030*/  STL.128 [R1+0x1b0], R12 ;  /* 0x0001b00c01007387 */ /* 0x0001e40000100c00 */
[----:B0-----:R-:W-:Y:S02]  /*3040*/  IMAD.MOV.U32 R14, RZ, RZ, R35 ;  /* 0x000000ffff0e7224 */ /* 0x001fe400078e0023 */
[----:B------:R-:W-:Y:S02]  /*3050*/  IMAD.MOV.U32 R15, RZ, RZ, R44 ;  /* 0x000000ffff0f7224 */ /* 0x000fe400078e002c */
[----:B------:R-:W-:Y:S02]  /*3060*/  IMAD.MOV.U32 R12, RZ, RZ, R18 ;  /* 0x000000ffff0c7224 */ /* 0x000fe400078e0012 */
[----:B------:R-:W-:Y:S02]  /*3070*/  IMAD.MOV.U32 R13, RZ, RZ, R19 ;  /* 0x000000ffff0d7224 */ /* 0x000fe400078e0013 */
[----:B------:R-:W-:-:S02]  /*3080*/  IMAD.MOV.U32 R18, RZ, RZ, R39 ;  /* 0x000000ffff127224 */ /* 0x000fc400078e0027 */
[----:B------:R-:W-:Y:S01]  /*3090*/  IMAD.MOV.U32 R19, RZ, RZ, R54 ;  /* 0x000000ffff137224 */ /* 0x000fe200078e0036 */
[----:B------:R0:W-:Y:S04]  /*30a0*/  STL.128 [R1+0x1c0], R12 ;  /* 0x0001c00c01007387 */ /* 0x0001e80000100c00 */
[----:B------:R-:W-:Y:S01]  /*30b0*/  STL.128 [R1+0x170], R16 ;  /* 0x0001701001007387 */ /* 0x000fe20000100c00 */
[----:B0-----:R-:W-:Y:S02]  /*30c0*/  IMAD.MOV.U32 R14, RZ, RZ, R34 ;  /* 0x000000ffff0e7224 */ /* 0x001fe400078e0022 */
[----:B------:R-:W-:Y:S02]  /*30d0*/  IMAD.MOV.U32 R15, RZ, RZ, R45 ;  /* 0x000000ffff0f7224 */ /* 0x000fe400078e002d */
[----:B------:R-:W-:-:S02]  /*30e0*/  IMAD.MOV.U32 R12, RZ, RZ, R4 ;  /* 0x000000ffff0c7224 */ /* 0x000fc400078e0004 */
[----:B------:R-:W-:Y:S02]  /*30f0*/  IMAD.MOV.U32 R13, RZ, RZ, R7 ;  /* 0x000000ffff0d7224 */ /* 0x000fe400078e0007 */
[----:B------:R-:W-:-:S03]  /*3100*/  VIADD R4, R21, 0x8 ;  /* 0x0000000815047836 */ /* 0x000fc60000000000 */
[----:B------:R0:W-:Y:S02]  /*3110*/  STL.128 [R1+0x1d0], R12 ;  /* 0x0001d00c01007387 */ /* 0x0001e40000100c00 */
[----:B0-----:R-:W-:Y:S02]  /*3120*/  IMAD.MOV.U32 R12, RZ, RZ, R41 ;  /* 0x000000ffff0c7224 */ /* 0x001fe400078e0029 */
[----:B------:R-:W-:Y:S02]  /*3130*/  IMAD.MOV.U32 R13, RZ, RZ, R56 ;  /* 0x000000ffff0d7224 */ /* 0x000fe400078e0038 */
[----:B------:R-:W-:Y:S02]  /*3140*/  IMAD.MOV.U32 R14, RZ, RZ, R37 ;  /* 0x000000ffff0e7224 */ /* 0x000fe400078e0025 */
[----:B------:R-:W-:-:S05]  /*3150*/  IMAD.MOV.U32 R15, RZ, RZ, R52 ;  /* 0x000000ffff0f7224 */ /* 0x000fca00078e0034 */
[----:B------:R0:W-:Y:S01]  /*3160*/  STL.128 [R1+0x1e0], R12 ;  /* 0x0001e00c01007387 */ /* 0x0001e20000100c00 */
[----:B------:R0:W-:Y:S06]  /*3170*/  BAR.SYNC.DEFER_BLOCKING R4, 0x100 ;  /* 0x000400040000751d */ /* 0x0001ec0000010000 */
[----:B------:R-:W-:Y:S05]  /*3180*/  @!P1 BRA `(.L_x_12624) ;  /* 0x0000000000049947 */ /* 0x000fea0003800000 */
[----:B------:R-:W-:Y:S01]  /*3190*/  BPT.TRAP 0x1 ;  /* 0x000000040000795c */ /* 0x000fe20000300000 */
.L_x_12624:
[----:B------:R-:W-:Y:S05]  /*31a0*/  BSYNC B0 ;  /* 0x0000000000007941 */ /* 0x000fea0003800000 */
.L_x_12623:
        /* <DEDUP_REMOVED lines=8> */
.L_x_12626:
[----:B------:R-:W-:Y:S05]  /*3230*/  BSYNC B0 ;  /* 0x0000000000007941 */ /* 0x000fea0003800000 */
.L_x_12625:
[----:B------:R-:W-:Y:S04]  /*3240*/  BSSY B0, `(.L_x_12627) ;  /* 0x0000004000007945 */ /* 0x000fe80003800000 */
[----:B-1----:R-:W-:Y:S05]  /*3250*/  @P0 BRA `(.L_x_12628) ;  /* 0x0000000000080947 */ /* 0x002fea0003800000 */
[----:B------:R-:W1:Y:S02]  /*3260*/  SYNCS.PHASECHK.TRANS64.TRYWAIT P0, [R10+URZ], R11 ;  /* 0x0000000b0a0075a7 */ /* 0x000e64000800017f */
[----:B-1----:R-:W-:Y:S05]  /*3270*/  @!P0 BRA `(.L_x_12629) ;  /* 0x0000029000748947 */ /* 0x002fea0003800000 */
.L_x_12628:
[----:B------:R-:W-:Y:S05]  /*3280*/  BSYNC B0 ;  /* 0x0000000000007941 */ /* 0x000fea0003800000 */
.L_x_12627:
[----:B------:R-:W2:Y:S04]  /*3290*/  LDL R21, [R1+0x1f8] ;  /* 0x0001f80001157983 */ /* 0x000ea80000100800 */
[----:B01----:R-:W2:Y:S01]  /*32a0*/  LDL.64 R10, [R1+0x80] ;  /* 0x00008000010a7983 */ /* 0x003ea20000100a00 */
[----:B------:R-:W-:Y:S05]  /*32b0*/  WARPSYNC.ALL ;  /* 0x0000000000007948 */ /* 0x000fea0003800000 */
[----:B------:R-:W3:Y:S04]  /*32c0*/  LDL.64 R24, [R1+0x78] ;  /* 0x0000780001187983 */ /* 0x000ee80000100a00 */
[----:B------:R-:W4:Y:S04]  /*32d0*/  LDL.64 R12, [R1+0x78] ;  /* 0x00007800010c7983 */ /* 0x000f280000100a00 */
[----:B------:R-:W5:Y:S01]  /*32e0*/  LDL.64 R14, [R1+0x78] ;  /* 0x00007800010e7983 */ /* 0x000f620000100a00 */
[----:B--2---:R-:W-:-:S03]  /*32f0*/  IMAD R10, R21, 0x300, R10 ;  /* 0x00000300150a7824 */ /* 0x004fc600078e020a */
[----:B------:R-:W2:Y:S01]  /*3300*/  LDL.64 R18, [R1+0x78] ;  /* 0x0000780001127983 */ /* 0x000ea20000100a00 */
[----:B------:R-:W-:Y:S02]  /*3310*/  R2UR UR7, R11 ;  /* 0x000000000b0772ca */ /* 0x000fe400000e0000 */
[C---:B------:R-:W-:Y:S01]  /*3320*/  R2UR UR6, R10.reuse ;  /* 0x000000000a0672ca */ /* 0x040fe200000e0000 */
[----:B------:R-:W2:Y:S01]  /*3330*/  LDL R7, [R1+0x204] ;  /* 0x0002040001077983 */ /* 0x000ea20000100800 */
[----:B------:R-:W-:Y:S01]  /*3340*/  VIADD R20, R10, 0x2 ;  /* 0x000000020a147836 */ /* 0x000fe20000000000 */
[----:B------:R-:W-:Y:S01]  /*3350*/  BSSY B0, `(.L_x_12630) ;  /* 0x000002e000007945 */ /* 0x000fe20003800000 */
[----:B------:R-:W-:Y:S01]  /*3360*/  IMAD.MOV.U32 R21, RZ, RZ, R11 ;  /* 0x000000ffff157224 */ /* 0x000fe200078e000b */
[----:B------:R0:W-:Y:S01]  /*3370*/  STL [R1+0x60], RZ ;  /* 0x000060ff01007387 */ /* 0x0001e20000100800 */
[----:B---3--:R-:W-:Y:S02]  /*3380*/  R2UR UR4, R24 ;  /* 0x00000000180472ca */ /* 0x008fe400000e0000 */
[----:B------:R-:W-:-:S02]  /*3390*/  R2UR UR5, R25 ;  /* 0x00000000190572ca */ /* 0x000fc400000e0000 */
[----:B------:R-:W-:Y:S01]  /*33a0*/  WARPGROUP.ARRIVE ;  /* 0x00000000000079c5 */ /* 0x000fe20000000000 */
[----:B----4-:R-:W-:Y:S02]  /*33b0*/  VIADD R12, R12, 0x2 ;  /* 0x000000020c0c7836 */ /* 0x010fe40000000000 */
[----:B-----5:R-:W-:Y:S02]  /*33c0*/  VIADD R14, R14, 0x4 ;  /* 0x000000040e0e7836 */ /* 0x020fe40000000000 */
[----:B--2---:R-:W-:-:S06]  /*33d0*/  VIADD R18, R18, 0x6 ;  /* 0x0000000612127836 */ /* 0x004fcc0000000000 */
[----:B------:R-:W-:Y:S01]  /*33e0*/  HGMMA.64x96x16.F32.BF16 R24, gdesc[UR4], RZ, !UPT, gsb0 ;  /* 0x01600000041879f0 */ /* 0x000fe2000c0018ff */
[----:B------:R-:W-:Y:S02]  /*33f0*/  R2UR UR6, R20 ;  /* 0x00000000140672ca */ /* 0x000fe400000e0000 */
[----:B------:R-:W-:Y:S02]  /*3400*/  R2UR UR7, R21 ;  /* 0x00000000150772ca */ /* 0x000fe400000e0000 */
[----:B------:R-:W-:Y:S01]  /*3410*/  R2UR UR4, R12 ;  /* 0x000000000c0472ca */ /* 0x000fe200000e0000 */
[C---:B------:R-:W-:Y:S01]  /*3420*/  VIADD R12, R10.reuse, 0x4 ;  /* 0x000000040a0c7836 */ /* 0x040fe20000000000 */
[----:B------:R-:W-:Y:S01]  /*3430*/  R2UR UR5, R13 ;  /* 0x000000000d0572ca */ /* 0x000fe200000e0000 */
[----:B------:R-:W-:Y:S01]  /*3440*/  IMAD.MOV.U32 R13, RZ, RZ, R11 ;  /* 0x000000ffff0d7224 */ /* 0x000fe200078e000b */
[----:B------:R-:W-:Y:S01]  /*3450*/  LEA.HI R0, R7, R7, RZ, 0x1 ;  /* 0x0000000707007211 */ /* 0x000fe200078f08ff */
        /* <DEDUP_REMOVED lines=25> */
[----:B------:R-:W-:Y:S03]  /*35f0*/  HGMMA.64x96x16.F32.BF16 R24, gdesc[UR4], R24, gsb0 ;  /* 0x01600000041879f0 */ /* 0x000fe60008001818 */
[----:B------:R-:W-:Y:S02]  /*3600*/  WARPGROUP.DEPBAR.LE gsb0, 0x0 ;  /* 0x00008000000079c5 */ /* 0x000fe40000010000 */
[----:B------:R-:W1:Y:S02]  /*3610*/  SYNCS.PHASECHK.TRANS64.TRYWAIT P0, [R72+URZ+0x32410], R7 ;  /* 0x03241007480075a7 */ /* 0x000e64000800017f */
[----:B01----:R-:W-:Y:S05]  /*3620*/  @!P0 BRA `(.L_x_12631) ;  /* 0x0000028c009c8947 */ /* 0x003fea0003800000 */
.L_x_12841:
[----:B------:R-:W-:Y:S05]  /*3630*/  BSYNC B0 ;  /* 0x0000000000007941 */ /* 0x000fea0003800000 */
.L_x_12630:
[----:B0-----:R-:W2:Y:S04]  /*3640*/  LDL R7, [R1+0x28] ;  /* 0x0000280001077983 */ /* 0x001ea80000100800 */
[----:B------:R0:W5:Y:S01]  /*3650*/  LDL.64 R10, [R1+0x1f8] ;  /* 0x0001f800010a7983 */ /* 0x0001620000100a00 */
[----:B------:R-:W-:Y:S01]  /*3660*/  BSSY B0, `(.L_x_12632) ;  /* 0x0000005000007945 */ /* 0x000fe20003800000 */
[----:B--2---:R-:W-:-:S04]  /*3670*/  LOP3.LUT R7, R7, 0x1, RZ, 0xfc, !PT ;  /* 0x0000000107077812 */ /* 0x004fc800078efcff */
[----:B------:R-:W-:-:S13]  /*3680*/  ISETP.NE.AND P1, PT, R7, 0x3, PT ;  /* 0x000000030700780c */ /* 0x000fda0003f25270 */
[----:B0-----:R-:W-:Y:S05]  /*3690*/  @!P1 BRA `(.L_x_12633) ;  /* 0x0000000000049947 */ /* 0x001fea0003800000 */
[----:B------:R-:W-:Y:S01]  /*36a0*/  BPT.TRAP 0x1 ;  /* 0x000000040000795c */ /* 0x000fe20000300000 */
.L_x_12633:
[----:B------:R-:W-:Y:S05]  /*36b0*/  BSYNC B0 ;  /* 0x0000000000007941 */ /* 0x000fea0003800000 */
.L_x_12632:
        /* <DEDUP_REMOVED lines=8> */
.L_x_12635:
[----:B------:R-:W-:Y:S05]  /*3740*/  BSYNC B0 ;  /* 0x0000000000007941 */ /* 0x000fea0003800000 */
.L_x_12634:
[----:B------:R-:W-:Y:S04]  /*3750*/  BSSY B0, `(.L_x_12636) ;  /* 0x0000004000007945 */ /* 0x000fe80003800000 */
[----:B-1----:R-:W-:Y:S05]  /*3760*/  @P0 BRA `(.L_x_12637) ;  /* 0x0000000000080947 */ /* 0x002fea0003800000 */
[----:B------:R-:W1:Y:S02]  /*3770*/  SYNCS.PHASECHK.TRANS64.TRYWAIT P0, [R10+URZ], R11 ;  /* 0x0000000b0a0075a7 */ /* 0x000e64000800017f */
[----:B-1----:R-:W-:Y:S05]  /*3780*/  @!P0 BRA `(.L_x_12638) ;  /* 0x0000028c00588947 */ /* 0x002fea0003800000 */
.L_x_12637:
[----:B------:R-:W-:Y:S05]  /*3790*/  BSYNC B0 ;  /* 0x0000000000007941 */ /* 0x000fea0003800000 */
.L_x_12636:
[----:B------:R-:W2:Y:S04]  /*37a0*/  LDL R73, [R1+0x1f8] ;  /* 0x0001f80001497983 */ /* 0x000ea80000100800 */
[----:B01----:R-:W2:Y:S04]  /*37b0*/  LDL.64 R10, [R1+0xf8] ;  /* 0x0000f800010a7983 */ /* 0x003ea80000100a00 */
[----:B------:R-:W3:Y:S04]  /*37c0*/  LDL R7, [R1+0x70] ;  /* 0x0000700001077983 */ /* 0x000ee80000100800 */
[----:B------:R-:W4:Y:S04]  /*37d0*/  LDL.64 R12, [R1+0xf0] ;  /* 0x0000f000010c7983 */ /* 0x000f280000100a00 */
[----:B------:R-:W4:Y:S04]  /*37e0*/  LDL.64 R20, [R1+0xf0] ;  /* 0x0000f00001147983 */ /* 0x000f280000100a00 */
[----:B------:R-:W4:Y:S04]  /*37f0*/  LDL.64 R18, [R1+0xf0] ;  /* 0x0000f00001127983 */ /* 0x000f280000100a00 */
[----:B------:R-:W4:Y:S01]  /*3800*/  LDL.64 R14, [R1+0xf0] ;  /* 0x0000f000010e7983 */ /* 0x000f220000100a00 */
[----:B------:R-:W-:Y:S05]  /*3810*/  WARPSYNC.ALL ;  /* 0x0000000000007948 */ /* 0x000fea0003800000 */
[----:B------:R-:W-:Y:S01]  /*3820*/  WARPGROUP.ARRIVE ;  /* 0x00000000000079c5 */ /* 0x000fe20000000000 */
[----:B------:R0:W5:Y:S01]  /*3830*/  LDL R74, [R1+0xc] ;  /* 0x00000c00014a7983 */ /* 0x0001620000100800 */
[----:B--2---:R-:W-:Y:S01]  /*3840*/  IMAD R10, R73, 0xc00, R10 ;  /* 0x00000c00490a7824 */ /* 0x004fe200078e020a */
[----:B------:R-:W-:-:S02]  /*3850*/  R2UR UR7, R11 ;  /* 0x000000000b0772ca */ /* 0x000fc400000e0000 */
[----:B---3--:R-:W-:Y:S02]  /*3860*/  ISETP.NE.U32.AND P0, PT, R7, RZ, PT ;  /* 0x000000ff0700720c */ /* 0x008fe40003f05070 */
[----:B------:R-:W-:Y:S02]  /*3870*/  R2UR UR6, R10 ;  /* 0x000000000a0672ca */ /* 0x000fe400000e0000 */
[----:B----4-:R-:W-:Y:S02]  /*3880*/  R2UR UR4, R12 ;  /* 0x000000000c0472ca */ /* 0x010fe400000e0000 */
[----:B------:R-:W-:Y:S01]  /*3890*/  R2UR UR5, R13 ;  /* 0x000000000d0572ca */ /* 0x000fe200000e0000 */
[----:B------:R-:W-:Y:S01]  /*38a0*/  VIADD R72, R10, 0x2 ;  /* 0x000000020a487836 */ /* 0x000fe20000000000 */
[----:B------:R-:W2:Y:S01]  /*38b0*/  LDL.64 R12, [R1+0xf0] ;  /* 0x0000f000010c7983 */ /* 0x000ea20000100a00 */
[----:B------:R-:W-:Y:S02]  /*38c0*/  VIADD R20, R20, 0x2 ;  /* 0x0000000214147836 */ /* 0x000fe40000000000 */
[----:B------:R-:W-:Y:S01]  /*38d0*/  IMAD.MOV.U32 R73, RZ, RZ, R11 ;  /* 0x000000ffff497224 */ /* 0x000fe200078e000b */
[----:B------:R0:W5:Y:S01]  /*38e0*/  LDL R7, [R1+0x1f8] ;  /* 0x0001f80001077983 */ /* 0x0001620000100800 */
[----:B------:R-:W-:-:S06]  /*38f0*/  VOTEU.ANY UP0, P0 ;  /* 0x00000000003f7886 */ /* 0x000fcc0000000100 */
[----:B------:R-:W-:Y:S01]  /*3900*/  HGMMA.64x96x16.F32.BF16 R24, gdesc[UR4], R24, UP0, gsb0 ;  /* 0x01600000041879f0 */ /* 0x000fe2000b801818 */
[----:B------:R-:W-:Y:S02]  /*3910*/  R2UR UR6, R72 ;  /* 0x00000000480672ca */ /* 0x000fe400000e0000 */
[----:B------:R-:W-:Y:S02]  /*3920*/  R2UR UR7, R73 ;  /* 0x00000000490772ca */ /* 0x000fe400000e0000 */
[----:B------:R-:W-:Y:S02]  /*3930*/  R2UR UR4, R20 ;  /* 0x00000000140472ca */ /* 0x000fe400000e0000 */
[----:B------:R-:W-:Y:S02]  /*3940*/  R2UR UR5, R21 ;  /* 0x00000000150572ca */ /* 0x000fe400000e0000 */
[----:B------:R-:W3:Y:S01]  /*3950*/  LDL.64 R20, [R1+0xf0] ;  /* 0x0000f00001147983 */ /* 0x000ee20000100a00 */
[----:B------:R-:W-:-:S02]  /*3960*/  VIADD R18, R18, 0x4 ;  /* 0x0000000412127836 */ /* 0x000fc40000000000 */
[----:B------:R-:W-:Y:S02]  /*3970*/  VIADD R72, R10, 0x4 ;  /* 0x000000040a487836 */ /* 0x000fe40000000000 */
[----:B------:R-:W-:Y:S01]  /*3980*/  IMAD.MOV.U32 R73, RZ, RZ, R11 ;  /* 0x000000ffff497224 */ /* 0x000fe200078e000b */
[----:B------:R-:W-:Y:S02]  /*3990*/  WARPGROUP.DEPBAR.LE gsb0, 0x0 ;  /* 0x00008000000079c5 */ /* 0x000fe40000010000 */
[----:B------:R-:W-:-:S06]  /*39a0*/  WARPGROUP.ARRIVE ;  /* 0x00000000000079c5 */ /* 0x000fcc0000000000 */
[----:B------:R-:W-:Y:S01]  /*39b0*/  HGMMA.64x96x16.F32.BF16 R24, gdesc[UR4], R24, gsb0 ;  /* 0x01600000041879f0 */ /* 0x000fe20008001818 */
[----:B------:R-:W-:Y:S02]  /*39c0*/  R2UR UR6, R72 ;  /* 0x00000000480672ca */ /* 0x000fe400000e0000 */
[----:B------:R-:W-:Y:S02]  /*39d0*/  R2UR UR7, R73 ;  /* 0x00000000490772ca */ /* 0x000fe400000e0000 */
[----:B------:R-:W-:Y:S02]  /*39e0*/  R2UR UR4, R18 ;  /* 0x00000000120472ca */ /* 0x000fe400000e0000 */
[----:B------:R-:W-:Y:S02]  /*39f0*/  R2UR UR5, R19 ;  /* 0x00000000130572ca */ /* 0x000fe400000e0000 */
[----:B------:R-:W4:Y:S01]  /*3a00*/  LDL.64 R18, [R1+0xf0] ;  /* 0x0000f00001127983 */ /* 0x000f220000100a00 */
        /* <DEDUP_REMOVED lines=12> */
[----:B------:R-:W-:Y:S01]  /*3ad0*/  IMAD.MOV.U32 R73, RZ, RZ, R11 ;  /* 0x000000ffff497224 */ /* 0x000fe200078e000b */
[----:B------:R-:W-:Y:S02]  /*3ae0*/  WARPGROUP.DEPBAR.LE gsb0, 0x0 ;  /* 0x00008000000079c5 */ /* 0x000fe40000010000 */
[----:B------:R-:W-:-:S06]  /*3af0*/  WARPGROUP.ARRIVE ;  /* 0x00000000000079c5 */ /* 0x000fcc0000000000 */
[----:B------:R-:W-:Y:S01]  /*3b00*/  HGMMA.64x96x16.F32.BF16 R24, gdesc[UR4], R24, gsb0 ;  /* 0x01600000041879f0 */ /* 0x000fe20008001818 */
[----:B--2---:R-:W-:Y:S01]  /*3b10*/  VIADD R12, R12, 0x400 ;  /* 0x000004000c0c7836 */ /* 0x004fe20000000000 */
[----:B------:R-:W-:Y:S02]  /*3b20*/  R2UR UR6, R72 ;  /* 0x00000000480672ca */ /* 0x000fe400000e0000 */
[----:B------:R-:W-:Y:S02]  /*3b30*/  R2UR UR7, R73 ;  /* 0x00000000490772ca */ /* 0x000fe400000e0000 */
[----:B------:R-:W-:Y:S02]  /*3b40*/  R2UR UR4, R12 ;  /* 0x000000000c0472ca */ /* 0x000fe400000e0000 */
[----:B------:R-:W-:Y:S02]  /*3b50*/  R2UR UR5, R13 ;  /* 0x000000000d0572ca */ /* 0x000fe400000e0000 */
[----:B------:R-:W2:Y:S01]  /*3b60*/  LDL.64 R12, [R1+0xf0] ;  /* 0x0000f000010c7983 */ /* 0x000ea20000100a00 */
[----:B---3--:R-:W-:-:S02]  /*3b70*/  VIADD R20, R20, 0x402 ;  /* 0x0000040214147836 */ /* 0x008fc40000000000 */
[----:B------:R-:W-:Y:S01]  /*3b80*/  VIADD R72, R10, 0x302 ;  /* 0x000003020a487836 */ /* 0x000fe20000000000 */
[----:B------:R-:W-:Y:S02]  /*3b90*/  WARPGROUP.DEPBAR.LE gsb0, 0x0 ;  /* 0x00008000000079c5 */ /* 0x000fe40000010000 */
[----:B------:R-:W-:-:S06]  /*3ba0*/  WARPGROUP.ARRIVE ;  /* 0x00000000000079c5 */ /* 0x000fcc0000000000 */
[----:B------:R-:W-:Y:S01]  /*3bb0*/  HGMMA.64x96x16.F32.BF16 R24, gdesc[UR4], R24, gsb0 ;  /* 0x01600000041879f0 */ /* 0x000fe20008001818 */
[----:B------:R-:W-:Y:S01]  /*3bc0*/  IMAD.MOV.U32 R73, RZ, RZ, R11 ;  /* 0x000000ffff497224 */ /* 0x000fe200078e000b */
[----:B------:R-:W-:Y:S02]  /*3bd0*/  R2UR UR6, R72 ;  /* 0x00000000480672ca */ /* 0x000fe400000e0000 */
[----:B------:R-:W-:Y:S02]  /*3be0*/  R2UR UR4, R20 ;  /* 0x00000000140472ca */ /* 0x000fe400000e0000 */
[----:B------:R-:W-:Y:S02]  /*3bf0*/  R2UR UR7, R73 ;  /* 0x00000000490772ca */ /* 0x000fe400000e0000 */
[----:B------:R-:W-:Y:S02]  /*3c00*/  R2UR UR5, R21 ;  /* 0x00000000150572ca */ /* 0x000fe400000e0000 */
[----:B------:R-:W3:Y:S01]  /*3c10*/  LDL.64 R20, [R1+0xf0] ;  /* 0x0000f00001147983 */ /* 0x000ee20000100a00 */
[----:B----4-:R-:W-:-:S02]  /*3c20*/  VIADD R18, R18, 0x404 ;  /* 0x0000040412127836 */ /* 0x010fc40000000000 */
        /* <DEDUP_REMOVED lines=9> */
[----:B------:R-:W4:Y:S01]  /*3cc0*/  LDL.64 R18, [R1+0xf0] ;  /* 0x0000f00001127983 */ /* 0x000f220000100a00 */
[----:B------:R-:W-:-:S02]  /*3cd0*/  VIADD R14, R14, 0x406 ;  /* 0x000004060e0e7836 */ /* 0x000fc40000000000 */
        /* <DEDUP_REMOVED lines=10> */
[----:B--2---:R-:W-:-:S02]  /*3d80*/  VIADD R12, R12, 0x800 ;  /* 0x000008000c0c7836 */ /* 0x004fc40000000000 */
        /* <DEDUP_REMOVED lines=50> */
[----:B------:R-:W-:Y:S01]  /*40b0*/  R2UR UR4, R12 ;  /* 0x000000000c0472ca */ /* 0x000fe200000e0000 */
[----:B------:R-:W2:Y:S01]  /*40c0*/  LDL R72, [R1] ;  /* 0x0000000001487983 */ /* 0x000ea20000100800 */
[----:B------:R-:W-:Y:S02]  /*40d0*/  R2UR UR7, R73 ;  /* 0x00000000490772ca */ /* 0x000fe400000e0000 */
[----:B------:R-:W-:Y:S01]  /*40e0*/  R2UR UR5, R13 ;  /* 0x000000000d0572ca */ /* 0x000fe200000e0000 */
[----:B---3--:R-:W-:Y:S02]  /*40f0*/  VIADD R20, R20, 0xc02 ;  /* 0x00000c0214147836 */ /* 0x008fe40000000000 */
        /* <DEDUP_REMOVED lines=9> */
[----:B----4-:R-:W-:Y:S02]  /*4190*/  VIADD R18, R18, 0xc04 ;  /* 0x00000c0412127836 */ /* 0x010fe40000000000 */
        /* <DEDUP_REMOVED lines=39> */
[----:B------:R-:W-:Y:S02]  /*4410*/  ISETP.NE.AND P0, PT, R72, 0x3, PT ;  /* 0x000000034800780c */ /* 0x000fe40003f05270 */
[----:B-1----:R-:W-:-:S04]  /*4420*/  SHF.R.U32.HI R75, RZ, 0x7, R75 ;  /* 0x00000007ff4b7819 */ /* 0x002fc8000001164b */
[----:B------:R-:W-:Y:S01]  /*4430*/  IADD3 R10, -R75, 0xb, RZ ;  /* 0x0000000b4b0a7810 */ /* 0x000fe20007ffe1ff */
[----:B------:R-:W-:Y:S01]  /*4440*/  BSSY B0, `(.L_x_12639) ;  /* 0x0000005000007945 */ /* 0x000fe20003800000 */
[----:B------:R-:W-:-:S03]  /*4450*/  WARPGROUP.DEPBAR.LE gsb0, 0x0 ;  /* 0x00008000000079c5 */ /* 0x000fc60000010000 */
[----:B------:R0:W-:Y:S06]  /*4460*/  BAR.ARV R10, 0x100 ;  /* 0x0004000a0000751d */ /* 0x0001ec0000002000 */
[----:B------:R-:W-:Y:S05]  /*4470*/  @!P0 BRA `(.L_x_12640) ;  /* 0x0000000000048947 */ /* 0x000fea0003800000 */
[----:B------:R-:W-:Y:S01]  /*4480*/  BPT.TRAP 0x1 ;  /* 0x000000040000795c */ /* 0x000fe20000300000 */
.L_x_12640:
[----:B------:R-:W-:Y:S05]  /*4490*/  BSYNC B0 ;  /* 0x0000000000007941 */ /* 0x000fea0003800000 */
.L_x_12639:
[----:B0-----:R-:W2:Y:S02]  /*44a0*/  LDL.64 R10, [R1+0x20] ;  /* 0x00002000010a7983 */ /* 0x001ea40000100a00 */
        /* <DEDUP_REMOVED lines=8> */
[----:B------:R-:W4:Y:S04]  /*4530*/  LDL.128 R12, [R1+0x120] ;  /* 0x00012000010c7983 */ /* 0x000f280000100c00 */
[----:B------:R-:W3:Y:S04]  /*4540*/  LDL.128 R72, [R1+0x130] ;  /* 0x0001300001487983 */ /* 0x000ee80000100c00 */
[----:B--2---:R-:W2:Y:S04]  /*4550*/  LD.E R20, desc[UR36][R10.64] ;  /* 0x000000240a147980 */ /* 0x004ea8000c101900 */
[----:B------:R-:W4:Y:S01]  /*4560*/  LDL.64 R10, [R1+0x140] ;  /* 0x00014000010a7983 */ /* 0x000f220000100a00 */
[----:B------:R-:W-:-:S02]  /*4570*/  UMOV UR4, 0xffffffa0 ;  /* 0xffffffa000047882 */ /* 0x000fc40000000000 */
[----:B------:R-:W-:Y:S01]  /*4580*/  UIMAD UR4, UR43, UR4, 0x60 ;  /* 0x000000602b0474a4 */ /* 0x000fe2000f8e0204 */
[----:B---3--:R-:W-:-:S05]  /*4590*/  ISETP.GE.AND P1, PT, R73, 0x1, PT ;  /* 0x000000014900780c */ /* 0x008fca0003f26270 */
[----:B------:R-:W-:Y:S01]  /*45a0*/  VIADD R72, R72, UR4 ;  /* 0x0000000448487c36 */ /* 0x000fe20008000000 */
[----:B------:R-:W-:Y:S01]  /*45b0*/  BSSY B0, `(.L_x_12641) ;  /* 0x00000a2000007945 */ /* 0x000fe20003800000 */
[-C--:B--2---:R-:W-:Y:S01]  /*45c0*/  FMUL.FTZ R80, R34, R20.reuse ;  /* 0x0000001422507220 */ /* 0x084fe20000410000 */
[----:B------:R-:W-:Y:S01]  /*45d0*/  SHF.R.S32.HI R34, RZ, 0x1f, R77 ;  /* 0x0000001fff227819 */ /* 0x000fe2000001144d */
[-C--:B0-----:R-:W-:Y:S01]  /*45e0*/  FMUL.FTZ R7, R26, R20.reuse ;  /* 0x000000141a077220 */ /* 0x081fe20000410000 */
[-C--:B------:R-:W-:Y:S02]  /*45f0*/  FMUL.FTZ R26, R33, R20.reuse ;  /* 0x00000014211a7220 */ /* 0x080fe40000410000 */
[----:B------:R-:W-:Y:S01]  /*4600*/  LEA.HI R33, R34, R77, RZ, 0x7 ;  /* 0x0000004d22217211 */ /* 0x000fe200078f38ff */
[----:B------:R-:W-:-:S03]  /*4610*/  FMUL.FTZ R149, R36, R20 ;  /* 0x0000001424957220 */ /* 0x000fc60000410000 */
[----:B------:R-:W-:Y:S01]  /*4620*/  LOP3.LUT R36, R33, 0xffffff80, RZ, 0xc0, !PT ;  /* 0xffffff8021247812 */ /* 0x000fe200078ec0ff */
[----:B------:R-:W-:-:S04]  /*4630*/  FMUL.FTZ R138, R35, R20 ;  /* 0x00000014238a7220 */ /* 0x000fc80000410000 */
[----:B------:R-:W-:Y:S02]  /*4640*/  IMAD.IADD R36, R77, 0x1, -R36 ;  /* 0x000000014d247824 */ /* 0x000fe400078e0a24 */
[----:B------:R-:W-:-:S03]  /*4650*/  FMUL.FTZ R82, R38, R20 ;  /* 0x0000001426527220 */ /* 0x000fc60000410000 */
[----:B------:R-:W-:Y:S01]  /*4660*/  SHF.R.S32.HI R35, RZ, 0x1f, R36 ;  /* 0x0000001fff237819 */ /* 0x000fe20000011424 */
[----:B------:R-:W-:-:S03]  /*4670*/  FMUL.FTZ R19, R27, R20 ;  /* 0x000000141b137220 */ /* 0x000fc60000410000 */
[----:B------:R-:W-:Y:S01]  /*4680*/  LEA.HI R38, R35, R36, RZ, 0x2 ;  /* 0x0000002423267211 */ /* 0x000fe200078f10ff */
[-C--:B------:R-:W-:Y:S01]  /*4690*/  FMUL.FTZ R27, R37, R20.reuse ;  /* 0x00000014251b7220 */ /* 0x080fe20000410000 */
[-C--:B------:R-:W-:Y:S01]  /*46a0*/  FMUL.FTZ R147, R40, R20.reuse ;  /* 0x0000001428937220 */ /* 0x080fe20000410000 */
[----:B------:R-:W-:Y:S02]  /*46b0*/  LEA.HI R34, R34, R77, RZ, 0x2 ;  /* 0x0000004d22227211 */ /* 0x000fe400078f10ff */
        /* <DEDUP_REMOVED lines=18> */
[----:B----4-:R-:W-:Y:S01]  /*47e0*/  IMAD R41, R76, 0x8, R41 ;  /* 0x000000084c297824 */ /* 0x010fe200078e0229 */
[----:B------:R-:W-:Y:S01]  /*47f0*/  ISETP.NE.AND P0, PT, R10, 0x1, PT ;  /* 0x000000010a00780c */ /* 0x000fe20003f05270 */
        /* <DEDUP_REMOVED lines=10> */
[----:B------:R-:W0:Y:S01]  /*48a0*/  SHFL.IDX PT, R41, R10, RZ, 0x1c1f ;  /* 0x001c1fff0a297589 */ /* 0x000e2200000e0000 */
[----:B------:R-:W-:Y:S02]  /*48b0*/  IMAD R21, R40, -0x60, R13 ;  /* 0xffffffa028157824 */ /* 0x000fe400078e020d */
[-C--:B------:R-:W-:Y:S01]  /*48c0*/  FMUL.FTZ R135, R29, R20.reuse ;  /* 0x000000141d877220 */ /* 0x080fe20000410000 */
        /* <DEDUP_REMOVED lines=34> */
[----:B------:R-:W-:Y:S01]  /*4af0*/  FMUL.FTZ R44, R71, R20 ;  /* 0x00000014472c7220 */ /* 0x000fe20000410000 */
[----:B------:R-:W1:Y:S01]  /*4b00*/  MUFU.TANH R18, R18 ;  /* 0x0000001200127308 */ /* 0x000e620000002400 */
[----:B------:R-:W-:Y:S02]  /*4b10*/  IMAD R33, R36, -0x2, R33 ;  /* 0xfffffffe24217824 */ /* 0x000fe400078e0221 */
[----:B------:R-:W-:Y:S02]  /*4b20*/  VIADD R21, R21, 0x60 ;  /* 0x0000006015157836 */ /* 0x000fe40000000000 */
[----:B------:R-:W-:-:S03]  /*4b30*/  IMAD.IADD R20, R33, 0x1, -R12 ;  /* 0x0000000121147824 */ /* 0x000fc600078e0a0c */
[----:B------:R-:W2:Y:S01]  /*4b40*/  MUFU.TANH R24, R24 ;  /* 0x0000001800187308 */ /* 0x000ea20000002400 */
[----:B------:R-:W-:-:S07]  /*4b50*/  LOP3.LUT R33, RZ, R14, RZ, 0x33, !PT ;  /* 0x0000000eff217212 */ /* 0x000fce00078e33ff */
        /* <DEDUP_REMOVED lines=48> */
[----:B------:R-:W-:-:S02]  /*4e60*/  IMAD.U32 R43, RZ, RZ, UR4 ;  /* 0x00000004ff2b7e24 */ /* 0x000fc4000f8e00ff */
[----:B------:R-:W-:Y:S01]  /*4e70*/  IMAD.IADD R40, R20, 0x1, R33 ;  /* 0x0000000114287824 */ /* 0x000fe200078e0221 */
[----:B0-----:R-:W-:Y:S01]  /*4e80*/  VIADDMNMX R14, R41, R45, R38, PT ;  /* 0x0000002d290e7246 */ /* 0x001fe20003800126 */
[----:B------:R-:W-:Y:S02]  /*4e90*/  IMAD R42, R36, -0x2, R43 ;  /* 0xfffffffe242a7824 */ /* 0x000fe400078e022b */
        /* <DEDUP_REMOVED lines=12> */
.L_x_12644:
[----:B------:R-:W-:-:S13]  /*4f60*/  ISETP.NE.AND P0, PT, R73, 0x1, PT ;  /* 0x000000014900780c */ /* 0x000fda0003f05270 */
[----:B------:R-:W-:-:S05]  /*4f70*/  @P0 IMAD.HI.U32 R36, R15, R74, RZ ;  /* 0x0000004a0f240227 */ /* 0x000fca00078e00ff */
[----:B------:R-:W-:-:S07]  /*4f80*/  @P0 SHF.R.U32.HI R15, RZ, R75, R36 ;  /* 0x0000004bff0f0219 */ /* 0x000fce0000011624 */
.L_x_12645:
[----:B------:R-:W-:Y:S05]  /*4f90*/  BSYNC B1 ;  /* 0x0000000000017941 */ /* 0x000fea0003800000 */
.L_x_12643:
[----:B------:R-:W-:-:S05]  /*4fa0*/  IMAD R15, R15, R73, R42 ;  /* 0x000000490f0f7224 */ /* 0x000fca00078e022a */
[----:B------:R-:W-:Y:S02]  /*4fb0*/  VIMNMX R20, R20, R15, !PT ;  /* 0x0000000f14147248 */ /* 0x000fe40007fe0100 */
[----:B------:R-:W-:-:S07]  /*4fc0*/  VIADDMNMX R14, R15, R73, R14, PT ;  /* 0x000000490f0e7246 */ /* 0x000fce000380010e */
.L_x_12642:
[----:B------:R-:W-:Y:S05]  /*4fd0*/  BSYNC B0 ;  /* 0x0000000000007941 */ /* 0x000fea0003800000 */
.L_x_12641:
        /* <DEDUP_REMOVED lines=130> */
.L_x_12649:
[----:B------:R-:W-:-:S13]  /*5800*/  ISETP.NE.AND P6, PT, R73, 0x1, PT ;  /* 0x000000014900780c */ /* 0x000fda0003fc5270 */
[----:B------:R-:W-:-:S05]  /*5810*/  @P6 IMAD.HI.U32 R74, R12, R74, RZ ;  /* 0x0000004a0c4a6227 */ /* 0x000fca00078e00ff */
[----:B------:R-:W-:-:S07]  /*5820*/  @P6 SHF.R.U32.HI R12, RZ, R75, R74 ;  /* 0x0000004bff0c6219 */ /* 0x000fce000001164a */
.L_x_12650:
[----:B------:R-:W-:Y:S05]  /*5830*/  BSYNC B1 ;  /* 0x0000000000017941 */ /* 0x000fea0003800000 */
.L_x_12648:
[----:B------:R-:W-:-:S05]  /*5840*/  IMAD R13, R12, R73, R42 ;  /* 0x000000490c0d7224 */ /* 0x000fca00078e022a */
[----:B------:R-:W-:Y:S02]  /*5850*/  VIADDMNMX R14, R13, R73, R14, PT ;  /* 0x000000490d0e7246 */ /* 0x000fe4000380010e */
[----:B------:R-:W-:-:S07]  /*5860*/  VIMNMX R18, R18, R13, !PT ;  /* 0x0000000d12127248 */ /* 0x000fce0007fe0100 */
.L_x_12647:
[----:B------:R-:W-:Y:S05]  /*5870*/  BSYNC B0 ;  /* 0x0000000000007941 */ /* 0x000fea0003800000 */
.L_x_12646:
        /* <DEDUP_REMOVED lines=22> */
[----:B------:R-:W4:Y:S01]  /*59e0*/  LDL R68, [R1+0x264] ;  /* 0x0002640001447983 */ /* 0x000f220000100800 */
[----:B------:R-:W-:Y:S02]  /*59f0*/  FMNMX.FTZ R10, R153, R10, !PT ;  /* 0x0000000a990a7209 */ /* 0x000fe40007810000 */
[----:B------:R-:W-:Y:S01]  /*5a00*/  ISETP.LT.OR P0, PT, R14, 0x11, P0 ;  /* 0x000000110e00780c */ /* 0x000fe20000701670 */
[----:B------:R-:W4:Y:S01]  /*5a10*/  LDL R70, [R1+0x268] ;  /* 0x0002680001467983 */ /* 0x000f220000100800 */
[----:B------:R-:W-:-:S02]  /*5a20*/  FMNMX.FTZ R10, R135, R10, !PT ;  /* 0x0000000a870a7209 */ /* 0x000fc40007810000 */
[----:B------:R-:W-:Y:S01]  /*5a30*/  FSEL R80, R80, -INF , !P0 ;  /* 0xff80000050507808 */ /* 0x000fe20004000000 */
[----:B------:R-:W4:Y:S01]  /*5a40*/  LDL R38, [R1+0x274] ;  /* 0x0002740001267983 */ /* 0x000f220000100800 */
[----:B------:R-:W-:Y:S02]  /*5a50*/  ISETP.GT.AND P0, PT, R18, 0x11, !P1 ;  /* 0x000000111200780c */ /* 0x000fe40004f04270 */
[----:B------:R-:W-:Y:S01]  /*5a60*/  ISETP.NE.AND P1, PT, R58, RZ, PT ;  /* 0x000000ff3a00720c */ /* 0x000fe20003f25270 */
[----:B------:R-:W4:Y:S01]  /*5a70*/  LDL R48, [R1+0x280] ;  /* 0x0002800001307983 */ /* 0x000f220000100800 */
[----:B------:R-:W-:Y:S02]  /*5a80*/  ISETP.LT.OR P0, PT, R14, 0x12, P0 ;  /* 0x000000120e00780c */ /* 0x000fe40000701670 */
[----:B------:R-:W-:Y:S01]  /*5a90*/  FMNMX.FTZ R10, R151, R10, !PT ;  /* 0x0000000a970a7209 */ /* 0x000fe20007810000 */
[----:B------:R-:W4:Y:S01]  /*5aa0*/  LDL R58, [R1+0x250] ;  /* 0x00025000013a7983 */ /* 0x000f220000100800 */
[----:B------:R-:W-:-:S02]  /*5ab0*/  FSEL R138, R138, -INF , !P0 ;  /* 0xff8000008a8a7808 */ /* 0x000fc40004000000 */
[----:B------:R-:W-:Y:S01]  /*5ac0*/  ISETP.GT.AND P0, PT, R18, 0x18, !P6 ;  /* 0x000000181200780c */ /* 0x000fe20007704270 */
[----:B------:R-:W4:Y:S01]  /*5ad0*/  LDL R46, [R1+0x28c] ;  /* 0x00028c00012e7983 */ /* 0x000f220000100800 */
[----:B------:R-:W-:Y:S02]  /*5ae0*/  ISETP.NE.AND P6, PT, R24, RZ, PT ;  /* 0x000000ff1800720c */ /* 0x000fe40003fc5270 */
[----:B------:R-:W-:Y:S01]  /*5af0*/  ISETP.LT.OR P0, PT, R14, 0x19, P0 ;  /* 0x000000190e00780c */ /* 0x000fe20000701670 */
[----:B------:R-:W4:Y:S01]  /*5b00*/  LDL.64 R24, [R1+0x88] ;  /* 0x0000880001187983 */ /* 0x000f220000100a00 */
[----:B------:R-:W-:Y:S02]  /*5b10*/  FMNMX.FTZ R10, R43, R10, !PT ;  /* 0x0000000a2b0a7209 */ /* 0x000fe40007810000 */
[----:B------:R-:W-:Y:S01]  /*5b20*/  FSEL R82, R82, -INF , !P0 ;  /* 0xff80000052527808 */ /* 0x000fe20004000000 */
[----:B------:R-:W4:Y:S01]  /*5b30*/  LDL R42, [R1+0x290] ;  /* 0x00029000012a7983 */ /* 0x000f220000100800 */
[----:B------:R-:W-:-:S02]  /*5b40*/  ISETP.NE.AND P0, PT, R50, RZ, PT ;  /* 0x000000ff3200720c */ /* 0x000fc40003f05270 */
[----:B------:R-:W-:Y:S01]  /*5b50*/  FMNMX.FTZ R10, R149, R10, !PT ;  /* 0x0000000a950a7209 */ /* 0x000fe20007810000 */
[----:B------:R-:W4:Y:S01]  /*5b60*/  LDL R50, [R1+0x27c] ;  /* 0x00027c0001327983 */ /* 0x000f220000100800 */
[----:B------:R-:W-:Y:S02]  /*5b70*/  ISETP.GT.AND P0, PT, R18, 0x19, !P0 ;  /* 0x000000191200780c */ /* 0x000fe40004704270 */
[----:B------:R-:W-:Y:S01]  /*5b80*/  FMNMX.FTZ R10, R47, R10, !PT ;  /* 0x0000000a2f0a7209 */ /* 0x000fe20007810000 */
[----:B------:R-:W4:Y:S01]  /*5b90*/  LDL R129, [R1+0x2a4] ;  /* 0x0002a40001817983 */ /* 0x000f220000100800 */
[----:B------:R-:W-:Y:S02]  /*5ba0*/  ISETP.LT.OR P0, PT, R14, 0x1a, P0 ;  /* 0x0000001a0e00780c */ /* 0x000fe40000701670 */
[----:B------:R-:W-:Y:S01]  /*5bb0*/  FMNMX.FTZ R10, R147, R10, !PT ;  /* 0x0000000a930a7209 */ /* 0x000fe20007810000 */
        /* <DEDUP_REMOVED lines=34> */
[----:B------:R-:W-:Y:S02]  /*5de0*/  ISETP.NE.AND P0, PT, R54, RZ, PT ;  /* 0x000000ff3600720c */ /* 0x000fe40003f05270 */
[C---:B------:R-:W-:Y:S01]  /*5df0*/  ISETP.GT.AND P2, PT, R18.reuse, 0x49, !P2 ;  /* 0x000000491200780c */ /* 0x040fe20005744270 */
[----:B------:R-:W4:Y:S01]  /*5e00*/  LDL R54, [R1+0x26c] ;  /* 0x00026c0001367983 */ /* 0x000f220000100800 */
[----:B------:R-:W-:-:S02]  /*5e10*/  ISETP.GT.AND P0, PT, R18, 0x29, !P0 ;  /* 0x000000291200780c */ /* 0x000fc40004704270 */
[----:B------:R-:W-:Y:S01]  /*5e20*/  FMNMX.FTZ R10, R39, R10, !PT ;  /* 0x0000000a270a7209 */ /* 0x000fe20007810000 */
[----:B------:R-:W4:Y:S01]  /*5e30*/  LDL R119, [R1+0x2d4] ;  /* 0x0002d40001777983 */ /* 0x000f220000100800 */
[----:B------:R-:W-:Y:S02]  /*5e40*/  ISETP.LT.OR P0, PT, R14, 0x2a, P0 ;  /* 0x0000002a0e00780c */ /* 0x000fe40000701670 */
[----:B------:R-:W-:Y:S01]  /*5e50*/  ISETP.GT.AND P3, PT, R18, 0x50, !P3 ;  /* 0x000000501200780c */ /* 0x000fe20005f64270 */
[----:B------:R-:W4:Y:S01]  /*5e60*/  LDL R118, [R1+0x2d8] ;  /* 0x0002d80001767983 */ /* 0x000f220000100800 */
[----:B------:R-:W-:Y:S02]  /*5e70*/  FSEL R86, R86, -INF , !P0 ;  /* 0xff80000056567808 */ /* 0x000fe40004000000 */
[----:B------:R-:W-:Y:S01]  /*5e80*/  ISETP.NE.AND P0, PT, R29, RZ, PT ;  /* 0x000000ff1d00720c */ /* 0x000fe20003f05270 */
[----:B------:R-:W4:Y:S01]  /*5e90*/  LDL R117, [R1+0x2dc] ;  /* 0x0002dc0001757983 */ /* 0x000f220000100800 */
[----:B------:R-:W-:-:S02]  /*5ea0*/  ISETP.LT.OR P2, PT, R14, 0x4a, P2 ;  /* 0x0000004a0e00780c */ /* 0x000fc40001741670 */
[----:B------:R-:W-:Y:S01]  /*5eb0*/  ISETP.GT.AND P0, PT, R18, 0x30, !P0 ;  /* 0x000000301200780c */ /* 0x000fe20004704270 */
[----:B------:R-:W4:Y:S01]  /*5ec0*/  LDL R29, [R1+0x230] ;  /* 0x00023000011d7983 */ /* 0x000f220000100800 */
[----:B------:R-:W-:Y:S02]  /*5ed0*/  FMNMX.FTZ R10, R21, R10, !PT ;  /* 0x0000000a150a7209 */ /* 0x000fe40007810000 */
[----:B------:R-:W-:Y:S01]  /*5ee0*/  ISETP.LT.OR P0, PT, R14, 0x31, P0 ;  /* 0x000000310e00780c */ /* 0x000fe20000701670 */
[----:B------:R-:W4:Y:S01]  /*5ef0*/  LDL R116, [R1+0x2e0] ;  /* 0x0002e00001747983 */ /* 0x000f220000100800 */
[----:B------:R-:W-:Y:S02]  /*5f00*/  ISETP.GT.AND P4, PT, R18, 0x51, !P4 ;  /* 0x000000511200780c */ /* 0x000fe40006784270 */
[----:B------:R-:W-:Y:S01]  /*5f10*/  FSEL R174, R174, -INF , !P0 ;  /* 0xff800000aeae7808 */ /* 0x000fe20004000000 */
[----:B------:R-:W4:Y:S01]  /*5f20*/  LDL R115, [R1+0x2e8] ;  /* 0x0002e80001737983 */ /* 0x000f220000100800 */
[----:B------:R-:W-:-:S02]  /*5f30*/  ISETP.NE.AND P0, PT, R30, RZ, PT ;  /* 0x000000ff1e00720c */ /* 0x000fc40003f05270 */
[----:B------:R-:W-:Y:S01]  /*5f40*/  ISETP.LT.OR P3, PT, R14, 0x51, P3 ;  /* 0x000000510e00780c */ /* 0x000fe20001f61670 */
[----:B------:R-:W4:Y:S01]  /*5f50*/  LDL R30, [R1+0x278] ;  /* 0x00027800011e7983 */ /* 0x000f220000100800 */
[----:B------:R-:W-:Y:S02]  /*5f60*/  ISETP.GT.AND P0, PT, R18, 0x31, !P0 ;  /* 0x000000311200780c */ /* 0x000fe40004704270 */
[----:B------:R-:W-:Y:S01]  /*5f70*/  FSEL R94, R94, -INF , !P2 ;  /* 0xff8000005e5e7808 */ /* 0x000fe20005000000 */
[----:B------:R-:W4:Y:S01]  /*5f80*/  LDL R114, [R1+0x2ec] ;  /* 0x0002ec0001727983 */ /* 0x000f220000100800 */
[----:B------:R-:W-:Y:S02]  /*5f90*/  ISETP.LT.OR P0, PT, R14, 0x32, P0 ;  /* 0x000000320e00780c */ /* 0x000fe40000701670 */
[----:B------:R-:W-:Y:S01]  /*5fa0*/  FMNMX.FTZ R10, R37, R10, !PT ;  /* 0x0000000a250a7209 */ /* 0x000fe20007810000 */
[----:B------:R-:W4:Y:S01]  /*5fb0*/  LDL R113, [R1+0x2f0] ;  /* 0x0002f00001717983 */ /* 0x000f220000100800 */
[----:B------:R-:W-:-:S02]  /*5fc0*/  FSEL R88, R88, -INF , !P0 ;  /* 0xff80000058587808 */ /* 0x000fc40004000000 */
[----:B------:R-:W-:Y:S01]  /*5fd0*/  ISETP.NE.AND P0, PT, R56, RZ, PT ;  /* 0x000000ff3800720c */ /* 0x000fe20003f05270 */
[----:B------:R-:W4:Y:S01]  /*5fe0*/  LDL R112, [R1+0x2f4] ;  /* 0x0002f40001707983 */ /* 0x000f220000100800 */
[C---:B------:R-:W-:Y:S02]  /*5ff0*/  ISETP.GT.AND P5, PT, R18.reuse, 0x58, !P5 ;  /* 0x000000581200780c */ /* 0x040fe40006fa4270 */
[----:B------:R-:W-:Y:S01]  /*6000*/  ISETP.GT.AND P0, PT, R18, 0x38, !P0 ;  /* 0x000000381200780c */ /* 0x000fe20004704270 */
[----:B------:R-:W4:Y:S01]  /*6010*/  LDL R56, [R1+0x24c] ;  /* 0x00024c0001387983 */ /* 0x000f220000100800 */
[C---:B------:R-:W-:Y:S02]  /*6020*/  ISETP.LT.OR P4, PT, R14.reuse, 0x52, P4 ;  /* 0x000000520e00780c */ /* 0x040fe40002781670 */
[----:B------:R-:W-:Y:S01]  /*6030*/  ISETP.LT.OR P0, PT, R14, 0x39, P0 ;  /* 0x000000390e00780c */ /* 0x000fe20000701670 */
[----:B------:R-:W4:Y:S01]  /*6040*/  LDL R111, [R1+0x2f8] ;  /* 0x0002f800016f7983 */ /* 0x000f220000100800 */
[----:B------:R-:W-:-:S02]  /*6050*/  FSEL R76, R76, -INF , !P3 ;  /* 0xff8000004c4c7808 */ /* 0x000fc40005800000 */
[----:B------:R-:W-:Y:S01]  /*6060*/  FSEL R218, R218, -INF , !P0 ;  /* 0xff800000dada7808 */ /* 0x000fe20004000000 */
[----:B------:R-:W4:Y:S01]  /*6070*/  LDL R110, [R1+0x2fc] ;  /* 0x0002fc00016e7983 */ /* 0x000f220000100800 */
[----:B------:R-:W-:Y:S02]  /*6080*/  ISETP.NE.AND P0, PT, R31, RZ, PT ;  /* 0x000000ff1f00720c */ /* 0x000fe40003f05270 */
[----:B------:R-:W-:Y:S01]  /*6090*/  FMNMX.FTZ R10, R35, R10, !PT ;  /* 0x0000000a230a7209 */ /* 0x000fe20007810000 */
[----:B------:R-:W4:Y:S01]  /*60a0*/  LDL R31, [R1+0x298] ;  /* 0x00029800011f7983 */ /* 0x000f220000100800 */
[----:B------:R-:W-:Y:S02]  /*60b0*/  ISETP.GT.AND P0, PT, R18, 0x39, !P0 ;  /* 0x000000391200780c */ /* 0x000fe40004704270 */
[C---:B------:R-:W-:Y:S01]  /*60c0*/  ISETP.LT.OR P5, PT, R14.reuse, 0x59, P5 ;  /* 0x000000590e00780c */ /* 0x040fe20002fa1670 */
[----:B------:R-:W4:Y:S01]  /*60d0*/  LDL R109, [R1+0x304] ;  /* 0x00030400016d7983 */ /* 0x000f220000100800 */
[----:B------:R-:W-:-:S02]  /*60e0*/  ISETP.LT.OR P0, PT, R14, 0x3a, P0 ;  /* 0x0000003a0e00780c */ /* 0x000fc40000701670 */
[----:B------:R-:W-:Y:S01]  /*60f0*/  FSEL R74, R34, -INF , !P4 ;  /* 0xff800000224a7808 */ /* 0x000fe20006000000 */
        /* <DEDUP_REMOVED lines=10> */
[----:B------:R-:W-:Y:S02]  /*61a0*/  ISETP.GT.AND P0, PT, R18, RZ, !P6 ;  /* 0x000000ff1200720c */ /* 0x000fe40007704270 */
[C---:B------:R-:W-:Y:S01]  /*61b0*/  ISETP.LT.OR P1, PT, R14.reuse, 0x49, P1 ;  /* 0x000000490e00780c */ /* 0x040fe20000f21670 */
[----:B------:R-:W4:Y:S01]  /*61c0*/  LDL R105, [R1+0x314] ;  /* 0x0003140001697983 */ /* 0x000f220000100800 */
[----:B------:R-:W-:Y:S02]  /*61d0*/  ISETP.LT.OR P0, PT, R14, 0x1, P0 ;  /* 0x000000010e00780c */ /* 0x000fe40000701670 */
[----:B------:R-:W-:Y:S01]  /*61e0*/  FSEL R168, R168, -INF , !P1 ;  /* 0xff800000a8a87808 */ /* 0x000fe20004800000 */
        /* <DEDUP_REMOVED lines=14> */
[----:B------:R-:W-:Y:S01]  /*62d0*/  ISETP.NE.AND P6, PT, R32, RZ, PT ;  /* 0x000000ff2000720c */ /* 0x000fe20003fc5270 */
[----:B------:R-:W4:Y:S01]  /*62e0*/  LDL R100, [R1+0x32c] ;  /* 0x00032c0001647983 */ /* 0x000f220000100800 */
[----:B------:R-:W-:Y:S02]  /*62f0*/  FMNMX.FTZ R7, R138, R7, !PT ;  /* 0x000000078a077209 */ /* 0x000fe40007810000 */
[----:B------:R-:W-:Y:S01]  /*6300*/  ISETP.GT.AND P6, PT, R18, 0x59, !P6 ;  /* 0x000000591200780c */ /* 0x000fe200077c4270 */
[----:B------:R-:W4:Y:S01]  /*6310*/  LDL R32, [R1+0x244] ;  /* 0x0002440001207983 */ /* 0x000f220000100800 */
[----:B------:R-:W-:-:S02]  /*6320*/  FMNMX.FTZ R7, R82, R7, !PT ;  /* 0x0000000752077209 */ /* 0x000fc40007810000 */
[----:B------:R-:W-:Y:S01]  /*6330*/  FMNMX.FTZ R10, R15, R10, !PT ;  /* 0x0000000a0f0a7209 */ /* 0x000fe20007810000 */
[----:B------:R-:W4:Y:S01]  /*6340*/  LDL R99, [R1+0x330] ;  /* 0x0003300001637983 */ /* 0x000f220000100800 */
[----:B------:R-:W-:Y:S02]  /*6350*/  FMNMX.FTZ R7, R132, R7, !PT ;  /* 0x0000000784077209 */ /* 0x000fe40007810000 */
[----:B------:R-:W-:Y:S01]  /*6360*/  ISETP.LT.OR P6, PT, R14, 0x5a, P6 ;  /* 0x0000005a0e00780c */ /* 0x000fe200037c1670 */
[----:B------:R-:W4:Y:S01]  /*6370*/  LDL R98, [R1+0x334] ;  /* 0x0003340001627983 */ /* 0x000f220000100800 */
[----:B------:R-:W-:Y:S02]  /*6380*/  FMNMX.FTZ R7, R136, R7, !PT ;  /* 0x0000000788077209 */ /* 0x000fe40007810000 */
[----:B------:R-:W-:Y:S01]  /*6390*/  FSEL R72, R11, -INF , !P5 ;  /* 0xff8000000b487808 */ /* 0x000fe20006800000 */
[----:B------:R-:W4:Y:S01]  /*63a0*/  LDL R97, [R1+0x33c] ;  /* 0x00033c0001617983 */ /* 0x000f220000100800 */
[----:B------:R-:W-:-:S02]  /*63b0*/  FMNMX.FTZ R7, R84, R7, !PT ;  /* 0x0000000754077209 */ /* 0x000fc40007810000 */
[----:B------:R-:W-:Y:S01]  /*63c0*/  FMNMX.FTZ R10, R33, R10, !PT ;  /* 0x0000000a210a7209 */ /* 0x000fe20007810000 */
[----:B------:R-:W4:Y:S01]  /*63d0*/  LDL R96, [R1+0x340] ;  /* 0x0003400001607983 */ /* 0x000f220000100800 */
[----:B------:R-:W-:Y:S02]  /*63e0*/  FMNMX.FTZ R7, R134, R7, !PT ;  /* 0x0000000786077209 */ /* 0x000fe40007810000 */
[----:B------:R-:W-:Y:S01]  /*63f0*/  FSEL R44, R44, -INF , !P6 ;  /* 0xff8000002c2c7808 */ /* 0x000fe20007000000 */
[----:B------:R-:W0:Y:S01]  /*6400*/  SHFL.BFLY PT, R13, R10, 0x2, 0x1f ;  /* 0x0c401f000a0d7f89 */ /* 0x000e2200000e0000 */
[----:B------:R-:W-:-:S03]  /*6410*/  FMNMX.FTZ R7, R86, R7, !PT ;  /* 0x0000000756077209 */ /* 0x000fc60007810000 */
[----:B------:R-:W4:Y:S01]  /*6420*/  LDL R95, [R1+0x344] ;  /* 0x00034400015f7983 */ /* 0x000f220000100800 */
        /* <DEDUP_REMOVED lines=23> */
[----:B------:R-:W4:Y:S04]  /*65a0*/  LDL R71, [R1+0x3b4] ;  /* 0x0003b40001477983 */ /* 0x000f280000100800 */
[----:B------:R-:W-:Y:S04]  /*65b0*/  STL.64 [R1+0x210], R10 ;  /* 0x0002100a01007387 */ /* 0x000fe80000100a00 */
[----:B------:R-:W4:Y:S01]  /*65c0*/  LDL R14, [R1+0x214] ;  /* 0x00021400010e7983 */ /* 0x000f220000100800 */
[----:B0-----:R-:W-:-:S03]  /*65d0*/  FMNMX.FTZ R7, R10, R13, !PT ;  /* 0x0000000d0a077209 */ /* 0x001fc60007810000 */
[----:B---3--:R-:W-:Y:S04]  /*65e0*/  STL [R1+0x248], R40 ;  /* 0x0002482801007387 */ /* 0x008fe80000100800 */
[----:B------:R-:W0:Y:S04]  /*65f0*/  SHFL.BFLY PT, R12, R7, 0x1, 0x1f ;  /* 0x0c201f00070c7f89 */ /* 0x000e2800000e0000 */
[----:B--2---:R1:W-:Y:S04]  /*6600*/  STL [R1+0x284], R36 ;  /* 0x0002842401007387 */ /* 0x0043e80000100800 */
[----:B----4-:R-:W-:Y:S04]  /*6610*/  STL [R1+0x258], R62 ;  /* 0x0002583e01007387 */ /* 0x010fe80000100800 */
[----:B------:R2:W-:Y:S04]  /*6620*/  STL [R1+0x240], R26 ;  /* 0x0002401a01007387 */ /* 0x0005e80000100800 */
[----:B-1----:R-:W3:Y:S04]  /*6630*/  LDL R36, [R1+0x38c] ;  /* 0x00038c0001247983 */ /* 0x002ee80000100800 */
[----:B------:R-:W-:Y:S01]  /*6640*/  STL [R1+0x25c], R64 ;  /* 0x00025c4001007387 */ /* 0x000fe20000100800 */
[----:B0-----:R-:W-:-:S03]  /*6650*/  FMNMX.FTZ R12, R7, R12, !PT ;  /* 0x0000000c070c7209 */ /* 0x001fc60007810000 */
[----:B--2---:R-:W2:Y:S04]  /*6660*/  LDL R26, [R1+0x2a0] ;  /* 0x0002a000011a7983 */ /* 0x004ea80000100800 */
[----:B------:R-:W-:Y:S04]  /*6670*/  STL [R1+0x210], R12 ;  /* 0x0002100c01007387 */ /* 0x000fe80000100800 */
[----:B------:R-:W4:Y:S04]  /*6680*/  LDL R18, [R1+0x210] ;  /* 0x0002100001127983 */ /* 0x000f280000100800 */
        /* <DEDUP_REMOVED lines=10> */
[----:B0-----:R-:W2:Y:S04]  /*6730*/  LDL R27, [R1+0x418] ;  /* 0x00041800011b7983 */ /* 0x001ea80000100800 */
[----:B------:R-:W-:Y:S04]  /*6740*/  STL [R1+0x270], R52 ;  /* 0x0002703401007387 */ /* 0x000fe80000100800 */
[----:B------:R-:W2:Y:S04]  /*6750*/  LDL R40, [R1+0x2b4] ;  /* 0x0002b40001287983 */ /* 0x000ea80000100800 */
[----:B------:R-:W2:Y:S04]  /*6760*/  LDL R38, [R1+0x31c] ;  /* 0x00031c0001267983 */ /* 0x000ea80000100800 */
[----:B------:R0:W-:Y:S04]  /*6770*/  STL [R1+0x288], R28 ;  /* 0x0002881c01007387 */ /* 0x0001e80000100800 */
[----:B------:R-:W2:Y:S04]  /*6780*/  LDL R70, [R1+0x3b8] ;  /* 0x0003b80001467983 */ /* 0x000ea80000100800 */
[----:B------:R-:W2:Y:S04]  /*6790*/  LDL R69, [R1+0x3bc] ;  /* 0x0003bc0001457983 */ /* 0x000ea80000100800 */
[----:B0-----:R-:W2:Y:S04]  /*67a0*/  LDL R28, [R1+0x3a8] ;  /* 0x0003a800011c7983 */ /* 0x001ea80000100800 */
[----:B------:R-:W-:Y:S04]  /*67b0*/  STL [R1+0x26c], R54 ;  /* 0x00026c3601007387 */ /* 0x000fe80000100800 */
[----:B------:R-:W2:Y:S04]  /*67c0*/  LDL R68, [R1+0x3c0] ;  /* 0x0003c00001447983 */ /* 0x000ea80000100800 */
[----:B------:R-:W2:Y:S04]  /*67d0*/  LDL R67, [R1+0x3c8] ;  /* 0x0003c80001437983 */ /* 0x000ea80000100800 */
[----:B------:R-:W2:Y:S04]  /*67e0*/  LDL R66, [R1+0x3cc] ;  /* 0x0003cc0001427983 */ /* 0x000ea80000100800 */
[----:B------:R-:W2:Y:S04]  /*67f0*/  LDL R65, [R1+0x3d0] ;  /* 0x0003d00001417983 */ /* 0x000ea80000100800 */
[----:B------:R-:W2:Y:S04]  /*6800*/  LDL R64, [R1+0x3d4] ;  /* 0x0003d40001407983 */ /* 0x000ea80000100800 */
[----:B------:R0:W-:Y:S04]  /*6810*/  STL [R1+0x278], R30 ;  /* 0x0002781e01007387 */ /* 0x0001e80000100800 */
[----:B------:R-:W2:Y:S04]  /*6820*/  LDL R63, [R1+0x3d8] ;  /* 0x0003d800013f7983 */ /* 0x000ea80000100800 */
[----:B------:R-:W2:Y:S04]  /*6830*/  LDL R62, [R1+0x3dc] ;  /* 0x0003dc00013e7983 */ /* 0x000ea80000100800 */
[----:B0-----:R-:W2:Y:S04]  /*6840*/  LDL R30, [R1+0x338] ;  /* 0x00033800011e7983 */ /* 0x001ea80000100800 */
[----:B------:R0:W-:Y:S04]  /*6850*/  STL [R1+0x24c], R56 ;  /* 0x00024c3801007387 */ /* 0x0001e80000100800 */
[----:B------:R-:W2:Y:S04]  /*6860*/  LDL R61, [R1+0x3e4] ;  /* 0x0003e400013d7983 */ /* 0x000ea80000100800 */
[----:B------:R-:W2:Y:S04]  /*6870*/  LDL R58, [R1+0x3f0] ;  /* 0x0003f000013a7983 */ /* 0x000ea80000100800 */
[----:B------:R1:W-:Y:S04]  /*6880*/  STL [R1+0x298], R31 ;  /* 0x0002981f01007387 */ /* 0x0003e80000100800 */
[----:B0-----:R-:W2:Y:S04]  /*6890*/  LDL R56, [R1+0x3f8] ;  /* 0x0003f80001387983 */ /* 0x001ea80000100800 */
[----:B------:R-:W2:Y:S04]  /*68a0*/  LDL R54, [R1+0x404] ;  /* 0x0004040001367983 */ /* 0x000ea80000100800 */
[----:B------:R0:W-:Y:S04]  /*68b0*/  STL [R1+0x294], R34 ;  /* 0x0002942201007387 */ /* 0x0001e80000100800 */
[----:B-1----:R-:W2:Y:S04]  /*68c0*/  LDL R31, [R1+0x3e0] ;  /* 0x0003e000011f7983 */ /* 0x002ea80000100800 */
[----:B------:R-:W2:Y:S04]  /*68d0*/  LDL R52, [R1+0x40c] ;  /* 0x00040c0001347983 */ /* 0x000ea80000100800 */
[----:B0-----:R-:W3:Y:S04]  /*68e0*/  LDL R34, [R1+0x3fc] ;  /* 0x0003fc0001227983 */ /* 0x001ee80000100800 */
[----:B------:R-:W2:Y:S04]  /*68f0*/  LDL R50, [R1+0x414] ;  /* 0x0004140001327983 */ /* 0x000ea80000100800 */
[----:B------:R-:W2:Y:S04]  /*6900*/  LDL R48, [R1+0x420] ;  /* 0x0004200001307983 */ /* 0x000ea80000100800 */
[----:B------:R0:W-:Y:S04]  /*6910*/  STL [R1+0x254], R60 ;  /* 0x0002543c01007387 */ /* 0x0001e80000100800 */
[----:B------:R-:W2:Y:S04]  /*6920*/  LDL R46, [R1+0x428] ;  /* 0x00042800012e7983 */ /* 0x000ea80000100800 */
[----:B------:R-:W2:Y:S04]  /*6930*/  LDL R42, [R1+0x438] ;  /* 0x00043800012a7983 */ /* 0x000ea80000100800 */
[----:B0-----:R-:W2:Y:S04]  /*6940*/  LDL R60, [R1+0x3e8] ;  /* 0x0003e800013c7983 */ /* 0x001ea80000100800 */
[----:B------:R-:W0:Y:S02]  /*6950*/  SHFL.BFLY PT, R7, R14, 0x2, 0x1f ;  /* 0x0c401f000e077f89 */ /* 0x000e2400000e0000 */
[----:B0-----:R-:W-:-:S05]  /*6960*/  FMNMX.FTZ R7, R7, R14, !PT ;  /* 0x0000000e07077209 */ /* 0x001fca0007810000 */
[----:B------:R-:W0:Y:S01]  /*6970*/  SHFL.BFLY PT, R10, R7, 0x1, 0x1f ;  /* 0x0c201f00070a7f89 */ /* 0x000e2200000e0000 */
[----:B------:R0:W-:Y:S01]  /*6980*/  BAR.SYNC.DEFER_BLOCKING R4, 0x100 ;  /* 0x000400040000751d */ /* 0x0001e20000010000 */
[----:B----4-:R-:W-:Y:S01]  /*6990*/  FMUL.FTZ R11, R29, R18 ;  /* 0x000000121d0b7220 */ /* 0x010fe20000410000 */
[----:B------:R-:W-:-:S04]  /*69a0*/  FSETP.NEU.FTZ.AND P0, PT, R18, -INF , PT ;  /* 0xff8000001200780b */ /* 0x000fc80003f1d000 */
[----:B------:R-:W-:Y:S02]  /*69b0*/  FSEL R12, R11, RZ, P0 ;  /* 0x000000ff0b0c7208 */ /* 0x000fe40000000000 */
[----:B0-----:R-:W-:-:S03]  /*69c0*/  FMNMX.FTZ R4, R7, R10, !PT ;  /* 0x0000000a07047209 */ /* 0x001fc60007810000 */
[-CC-:B------:R-:W-:Y:S01]  /*69d0*/  FFMA.FTZ R20, R39, R29.reuse, -R12.reuse ;  /* 0x0000001d27147223 */ /* 0x180fe2000001080c */
[C---:B------:R-:W-:Y:S01]  /*69e0*/  FSETP.NEU.FTZ.AND P0, PT, R4.reuse, -INF , PT ;  /* 0xff8000000400780b */ /* 0x040fe20003f1d000 */
[-C--:B------:R-:W-:Y:S01]  /*69f0*/  FMUL.FTZ R7, R4, R29.reuse ;  /* 0x0000001d04077220 */ /* 0x080fe20000410000 */
[-CC-:B------:R-:W-:Y:S02]  /*6a00*/  FFMA.FTZ R10, R35, R29.reuse, -R12.reuse ;  /* 0x0000001d230a7223 */ /* 0x180fe4000001080c */
[----:B------:R-:W4:Y:S02]  /*6a10*/  LDL R35, [R1+0x3c4] ;  /* 0x0003c40001237983 */ /* 0x000f240000100800 */
[----:B------:R-:W-:Y:S01]  /*6a20*/  FSEL R39, R7, RZ, P0 ;  /* 0x000000ff07277208 */ /* 0x000fe20000000000 */
[-C--:B------:R-:W-:Y:S02]  /*6a30*/  FFMA.FTZ R7, R37, R29.reuse, -R12 ;  /* 0x0000001d25077223 */ /* 0x080fe4000001080c */
[----:B------:R-:W4:Y:S02]  /*6a40*/  LDL R37, [R1+0x354] ;  /* 0x0003540001257983 */ /* 0x000f240000100800 */
[----:B------:R-:W-:Y:S01]  /*6a50*/  FFMA.FTZ R18, R44, R29, -R39 ;  /* 0x0000001d2c127223 */ /* 0x000fe20000010827 */
[----:B------:R-:W-:-:S02]  /*6a60*/  IMAD R44, R45, 0xc00, R24 ;  /* 0x00000c002d2c7824 */ /* 0x000fc400078e0218 */
        /* <DEDUP_REMOVED lines=20> */
[----:B------:R-:W4:Y:S01]  /*6bb0*/  LDL R24, [R1+0x300] ;  /* 0x0003000001187983 */ /* 0x000f220000100800 */
        /* <DEDUP_REMOVED lines=24> */
[----:B------:R-:W4:Y:S04]  /*6d40*/  LDL R45, [R1+0x42c] ;  /* 0x00042c00012d7983 */ /* 0x000f280000100800 */
[----:B------:R-:W4:Y:S04]  /*6d50*/  LDL R29, [R1+0x370] ;  /* 0x00037000011d7983 */ /* 0x000f280000100800 */
        /* <DEDUP_REMOVED lines=25> */
[----:B------:R-:W-:Y:S08]  /*6ef0*/  MUFU.EX2 R152, R152 ;  /* 0x0000009800987308 */ /* 0x000ff00000000800 */
[----:B------:R-:W0:Y:S08]  /*6f00*/  MUFU.EX2 R130, R130 ;  /* 0x0000008200827308 */ /* 0x000e300000000800 */
[----:B------:R-:W1:Y:S08]  /*6f10*/  MUFU.EX2 R153, R153 ;  /* 0x0000009900997308 */ /* 0x000e700000000800 */
[----:B------:R-:W2:Y:S01]  /*6f20*/  MUFU.EX2 R135, R135 ;  /* 0x0000008700877308 */ /* 0x000ea20000000800 */
[----:B---3--:R0:W-:Y:S07]  /*6f30*/  STL [R1+0x3fc], R34 ;  /* 0x0003fc2201007387 */ /* 0x0081ee0000100800 */
[----:B------:R-:W-:Y:S08]  /*6f40*/  MUFU.EX2 R143, R143 ;  /* 0x0000008f008f7308 */ /* 0x000ff00000000800 */
[----:B------:R-:W3:Y:S01]  /*6f50*/  MUFU.EX2 R142, R142 ;  /* 0x0000008e008e7308 */ /* 0x000ee20000000800 */
[----:B0-----:R-:W-:-:S07]  /*6f60*/  FADD.FTZ R34, R152, R130 ;  /* 0x0000008298227221 */ /* 0x001fce0000010000 */
[----:B------:R-:W-:Y:S08]  /*6f70*/  MUFU.EX2 R151, R151 ;  /* 0x0000009700977308 */ /* 0x000ff00000000800 */
[----:B------:R-:W0:Y:S01]  /*6f80*/  MUFU.EX2 R141, R141 ;  /* 0x0000008d008d7308 */ /* 0x000e220000000800 */
[----:B-1----:R-:W-:-:S07]  /*6f90*/  FADD.FTZ R34, R153, R34 ;  /* 0x0000002299227221 */ /* 0x002fce0000010000 */
[----:B------:R-:W-:Y:S01]  /*6fa0*/  MUFU.EX2 R150, R150 ;  /* 0x0000009600967308 */ /* 0x000fe20000000800 */
[----:B------:R2:W-:Y:S07]  /*6fb0*/  STL [R1+0x38c], R36 ;  /* 0x00038c2401007387 */ /* 0x0005ee0000100800 */
[----:B------:R-:W1:Y:S01]  /*6fc0*/  MUFU.EX2 R140, R140 ;  /* 0x0000008c008c7308 */ /* 0x000e620000000800 */
[----:B--2---:R-:W-:-:S07]  /*6fd0*/  FADD.FTZ R36, R135, R34 ;  /* 0x0000002287247221 */ /* 0x004fce0000010000 */
[----:B------:R-:W-:Y:S01]  /*6fe0*/  MUFU.EX2 R149, R149 ;  /* 0x0000009500957308 */ /* 0x000fe20000000800 */
[----:B---3--:R-:W-:-:S07]  /*6ff0*/  FADD.FTZ R34, R143, R142 ;  /* 0x0000008e8f227221 */ /* 0x008fce0000010000 */
[----:B------:R-:W2:Y:S01]  /*7000*/  MUFU.EX2 R139, R139 ;  /* 0x0000008b008b7308 */ /* 0x000ea20000000800 */
[----:B------:R3:W-:Y:S07]  /*7010*/  STL [R1+0x3e0], R31 ;  /* 0x0003e01f01007387 */ /* 0x0007ee0000100800 */
[----:B------:R-:W2:Y:S01]  /*7020*/  MUFU.EX2 R148, R148 ;  /* 0x0000009400947308 */ /* 0x000ea20000000800 */
[----:B------:R0:W-:Y:S07]  /*7030*/  STL [R1+0x418], R27 ;  /* 0x0004181b01007387 */ /* 0x0001ee0000100800 */
[----:B------:R-:W2:Y:S01]  /*7040*/  MUFU.EX2 R138, R138 ;  /* 0x0000008a008a7308 */ /* 0x000ea20000000800 */
[----:B---3--:R-:W-:-:S02]  /*7050*/  IMAD.MOV.U32 R31, RZ, RZ, R25 ;  /* 0x000000ffff1f7224 */ /* 0x008fc400078e0019 */
[----:B0-----:R-:W-:-:S05]  /*7060*/  IMAD.MOV.U32 R27, RZ, RZ, R25 ;  /* 0x000000ffff1b7224 */ /* 0x001fca00078e0019 */
[----:B------:R-:W0:Y:S01]  /*7070*/  MUFU.EX2 R147, R147 ;  /* 0x0000009300937308 */ /* 0x000e220000000800 */
[----:B------:R3:W-:Y:S07]  /*7080*/  STL [R1+0x3a8], R28 ;  /* 0x0003a81c01007387 */ /* 0x0007ee0000100800 */
[----:B------:R-:W-:Y:S01]  /*7090*/  MUFU.EX2 R137, R137 ;  /* 0x0000008900897308 */ /* 0x000fe20000000800 */
[----:B------:R1:W-:Y:S01]  /*70a0*/  STL [R1+0x2a0], R26 ;  /* 0x0002a01a01007387 */ /* 0x0003e20000100800 */
[----:B------:R-:W-:Y:S01]  /*70b0*/  R2UR UR15, R31 ;  /* 0x000000001f0f72ca */ /* 0x000fe200000e0000 */
[----:B---3--:R-:W-:-:S05]  /*70c0*/  VIADD R28, R44, 0x180 ;  /* 0x000001802c1c7836 */ /* 0x008fca0000000000 */
[----:B------:R-:W3:Y:S01]  /*70d0*/  MUFU.EX2 R146, R146 ;  /* 0x0000009200927308 */ /* 0x000ee20000000800 */
[----:B------:R-:W-:Y:S01]  /*70e0*/  R2UR UR11, R27 ;  /* 0x000000001b0b72ca */ /* 0x000fe200000e0000 */
[----:B-1----:R-:W-:-:S06]  /*70f0*/  VIADD R26, R44, 0x80 ;  /* 0x000000802c1a7836 */ /* 0x002fcc0000000000 */
[----:B------:R-:W1:Y:S01]  /*7100*/  MUFU.EX2 R132, R132 ;  /* 0x0000008400847308 */ /* 0x000e620000000800 */
[----:B----4-:R4:W-:Y:S04]  /*7110*/  STL [R1+0x3c4], R35 ;  /* 0x0003c42301007387 */ /* 0x0109e80000100800 */
[----:B------:R2:W-:Y:S01]  /*7120*/  STL [R1+0x354], R37 ;  /* 0x0003542501007387 */ /* 0x0005e20000100800 */
[----:B----4-:R-:W-:Y:S01]  /*7130*/  FADD.FTZ R35, R141, R34 ;  /* 0x000000228d237221 */ /* 0x010fe20000010000 */
[----:B--2---:R-:W-:-:S03]  /*7140*/  FADD.FTZ R37, R151, R36 ;  /* 0x0000002497257221 */ /* 0x004fc60000010000 */
[----:B------:R-:W-:Y:S01]  /*7150*/  FADD.FTZ R34, R140, R35 ;  /* 0x000000238c227221 */ /* 0x000fe20000010000 */
[----:B------:R-:W-:Y:S01]  /*7160*/  FADD.FTZ R36, R150, R37 ;  /* 0x0000002596247221 */ /* 0x000fe20000010000 */
[----:B------:R-:W2:Y:S02]  /*7170*/  MUFU.EX2 R145, R145 ;  /* 0x0000009100917308 */ /* 0x000ea40000000800 */
[----:B------:R-:W-:Y:S01]  /*7180*/  FADD.FTZ R27, R139, R34 ;  /* 0x000000228b1b7221 */ /* 0x000fe20000010000 */
[----:B------:R-:W-:Y:S01]  /*7190*/  FADD.FTZ R31, R149, R36 ;  /* 0x00000024951f7221 */ /* 0x000fe20000010000 */
[----:B------:R-:W-:-:S04]  /*71a0*/  R2UR UR18, R28 ;  /* 0x000000001c1272ca */ /* 0x000fc800000e0000 */
[----:B------:R-:W4:Y:S01]  /*71b0*/  MUFU.EX2 R136, R136 ;  /* 0x0000008800887308 */ /* 0x000f220000000800 */
[----:B------:R-:W-:Y:S01]  /*71c0*/  R2UR UR10, R26 ;  /* 0x000000001a0a72ca */ /* 0x000fe200000e0000 */
[----:B------:R-:W-:Y:S01]  /*71d0*/  FADD.FTZ R28, R148, R31 ;  /* 0x0000001f941c7221 */ /* 0x000fe20000010000 */
[----:B------:R3:W-:Y:S01]  /*71e0*/  STL [R1+0x300], R24 ;  /* 0x0003001801007387 */ /* 0x0007e20000100800 */
[----:B------:R-:W-:-:S04]  /*71f0*/  FADD.FTZ R26, R138, R27 ;  /* 0x0000001b8a1a7221 */ /* 0x000fc80000010000 */
[----:B------:R-:W4:Y:S01]  /*7200*/  MUFU.EX2 R133, R133 ;  /* 0x0000008500857308 */ /* 0x000f220000000800 */
[----:B------:R-:W-:Y:S01]  /*7210*/  R2UR UR23, R25 ;  /* 0x00000000191772ca */ /* 0x000fe200000e0000 */
[----:B0-----:R-:W-:Y:S01]  /*7220*/  FADD.FTZ R27, R147, R28 ;  /* 0x0000001c931b7221 */ /* 0x001fe20000010000 */
[----:B---3--:R-:W-:-:S05]  /*7230*/  VIADD R24, R44, 0x200 ;  /* 0x000002002c187836 */ /* 0x008fca0000000000 */
[----:B------:R-:W0:Y:S01]  /*7240*/  MUFU.EX2 R134, R134 ;  /* 0x0000008600867308 */ /* 0x000e220000000800 */
[----:B------:R-:W-:Y:S01]  /*7250*/  R2UR UR22, R24 ;  /* 0x00000000181672ca */ /* 0x000fe200000e0000 */
[----:B------:R-:W-:Y:S01]  /*7260*/  FADD.FTZ R24, R146, R27 ;  /* 0x0000001b92187221 */ /* 0x000fe20000010000 */
[----:B------:R3:W-:Y:S04]  /*7270*/  STL [R1+0x42c], R45 ;  /* 0x00042c2d01007387 */ /* 0x0007e80000100800 */
[----:B------:R1:W-:Y:S04]  /*7280*/  STL [R1+0x370], R29 ;  /* 0x0003701d01007387 */ /* 0x0003e80000100800 */
[----:B------:R2:W-:Y:S01]  /*7290*/  STL [R1+0x434], R33 ;  /* 0x0004342101007387 */ /* 0x0005e20000100800 */
[----:B---3--:R-:W-:-:S02]  /*72a0*/  IMAD.MOV.U32 R45, RZ, RZ, R25 ;  /* 0x000000ffff2d7224 */ /* 0x008fc400078e0019 */
[--C-:B-1----:R-:W-:Y:S02]  /*72b0*/  IMAD.MOV.U32 R29, RZ, RZ, R25.reuse ;  /* 0x000000ffff1d7224 */ /* 0x102fe400078e0019 */
[----:B--2---:R-:W-:Y:S02]  /*72c0*/  IMAD.MOV.U32 R33, RZ, RZ, R25 ;  /* 0x000000ffff217224 */ /* 0x004fe400078e0019 */
[----:B------:R-:W-:Y:S01]  /*72d0*/  FADD.FTZ R25, R137, R26 ;  /* 0x0000001a89197221 */ /* 0x000fe20000010000 */
[----:B------:R-:W1:Y:S03]  /*72e0*/  MUFU.EX2 R144, R144 ;  /* 0x0000009000907308 */ /* 0x000e660000000800 */
[----:B------:R-:W-:Y:S01]  /*72f0*/  FADD.FTZ R25, R132, R25 ;  /* 0x0000001984197221 */ /* 0x000fe20000010000 */
[----:B------:R-:W-:-:S04]  /*7300*/  FADD.FTZ R219, R145, R24 ;  /* 0x0000001891db7221 */ /* 0x000fc80000010000 */
[----:B------:R-:W2:Y:S01]  /*7310*/  MUFU.EX2 R131, R131 ;  /* 0x0000008300837308 */ /* 0x000ea20000000800 */
[----:B----4-:R-:W-:Y:S01]  /*7320*/  FADD.FTZ R24, R136, R25 ;  /* 0x0000001988187221 */ /* 0x010fe20000010000 */
[----:B------:R3:W-:Y:S01]  /*7330*/  STL [R1+0x2cc], R32 ;  /* 0x0002cc2001007387 */ /* 0x0007e20000100800 */
[----:B------:R-:W-:Y:S02]  /*7340*/  R2UR UR6, R44 ;  /* 0x000000002c0672ca */ /* 0x000fe400000e0000 */
[----:B------:R-:W-:Y:S01]  /*7350*/  FADD.FTZ R25, R133, R24 ;  /* 0x0000001885197221 */ /* 0x000fe20000010000 */
[----:B------:R4:W-:Y:S01]  /*7360*/  STL [R1+0x338], R30 ;  /* 0x0003381e01007387 */ /* 0x0009e20000100800 */
[----:B------:R-:W-:Y:S02]  /*7370*/  R2UR UR7, R45 ;  /* 0x000000002d0772ca */ /* 0x000fe400000e0000 */
[----:B------:R-:W-:Y:S01]  /*7380*/  F2FP.BF16.F32.PACK_AB R154, R135, R153 ;  /* 0x00000099879a723e */ /* 0x000fe200000010ff */
[----:B0-----:R-:W-:Y:S01]  /*7390*/  FADD.FTZ R220, R134, R25 ;  /* 0x0000001986dc7221 */ /* 0x001fe20000010000 */
[----:B---3--:R-:W-:Y:S01]  /*73a0*/  VIADD R32, R44, 0x280 ;  /* 0x000002802c207836 */ /* 0x008fe20000000000 */
[----:B------:R-:W-:Y:S01]  /*73b0*/  F2FP.BF16.F32.PACK_AB R152, R130, R152 ;  /* 0x000000988298723e */ /* 0x000fe200000010ff */
[----:B----4-:R-:W-:Y:S01]  /*73c0*/  VIADD R30, R44, 0x100 ;  /* 0x000001002c1e7836 */ /* 0x010fe20000000000 */
[----:B------:R-:W-:-:S02]  /*73d0*/  F2FP.BF16.F32.PACK_AB R153, R142, R143 ;  /* 0x0000008f8e99723e */ /* 0x000fc400000010ff */
[----:B------:R-:W-:Y:S01]  /*73e0*/  F2FP.BF16.F32.PACK_AB R155, R140, R141 ;  /* 0x0000008d8c9b723e */ /* 0x000fe200000010ff */
[----:B------:R-:W-:Y:S01]  /*73f0*/  STL [R1+0x2a4], R129 ;  /* 0x0002a48101007387 */ /* 0x000fe20000100800 */
[----:B------:R-:W-:Y:S01]  /*7400*/  R2UR UR14, R30 ;  /* 0x000000001e0e72ca */ /* 0x000fe200000e0000 */
[----:B-1----:R-:W-:Y:S01]  /*7410*/  FADD.FTZ R219, R144, R219 ;  /* 0x000000db90db7221 */ /* 0x002fe20000010000 */
[----:B------:R-:W-:Y:S01]  /*7420*/  R2UR UR19, R29 ;  /* 0x000000001d1372ca */ /* 0x000fe200000e0000 */
[----:B------:R-:W-:Y:S01]  /*7430*/  STL [R1+0x2a8], R128 ;  /* 0x0002a88001007387 */ /* 0x000fe20000100800 */
[----:B------:R-:W-:Y:S01]  /*7440*/  R2UR UR26, R32 ;  /* 0x00000000201a72ca */ /* 0x000fe200000e0000 */
[----:B--2---:R-:W-:Y:S01]  /*7450*/  FADD.FTZ R220, R131, R220 ;  /* 0x000000dc83dc7221 */ /* 0x004fe20000010000 */
[----:B------:R-:W-:Y:S01]  /*7460*/  R2UR UR27, R33 ;  /* 0x00000000211b72ca */ /* 0x000fe200000e0000 */
[----:B------:R-:W-:Y:S01]  /*7470*/  STL [R1+0x2ac], R127 ;  /* 0x0002ac7f01007387 */ /* 0x000fe20000100800 */
[----:B------:R-:W-:-:S02]  /*7480*/  F2FP.BF16.F32.PACK_AB R156, R150, R151 ;  /* 0x00000097969c723e */ /* 0x000fc400000010ff */
[----:B------:R-:W-:Y:S01]  /*7490*/  F2FP.BF16.F32.PACK_AB R158, R148, R149 ;  /* 0x00000095949e723e */ /* 0x000fe200000010ff */
[----:B------:R-:W-:Y:S01]  /*74a0*/  STL [R1+0x2b0], R126 ;  /* 0x0002b07e01007387 */ /* 0x000fe20000100800 */
[----:B------:R-:W-:Y:S02]  /*74b0*/  F2FP.BF16.F32.PACK_AB R160, R146, R147 ;  /* 0x0000009392a0723e */ /* 0x000fe400000010ff */
[----:B------:R-:W-:Y:S01]  /*74c0*/  F2FP.BF16.F32.PACK_AB R162, R144, R145 ;  /* 0x0000009190a2723e */ /* 0x000fe200000010ff */
[----:B------:R-:W-:Y:S01]  /*74d0*/  STL [R1+0x2b4], R40 ;  /* 0x0002b42801007387 */ /* 0x000fe20000100800 */
[----:B------:R-:W-:Y:S02]  /*74e0*/  F2FP.BF16.F32.PACK_AB R157, R138, R139 ;  /* 0x0000008b8a9d723e */ /* 0x000fe400000010ff */
[----:B------:R-:W-:Y:S01]  /*74f0*/  F2FP.BF16.F32.PACK_AB R159, R132, R137 ;  /* 0x00000089849f723e */ /* 0x000fe200000010ff */
[----:B------:R-:W-:Y:S01]  /*7500*/  STL [R1+0x2b8], R125 ;  /* 0x0002b87d01007387 */ /* 0x000fe20000100800 */
[----:B------:R-:W-:-:S02]  /*7510*/  F2FP.BF16.F32.PACK_AB R161, R133, R136 ;  /* 0x0000008885a1723e */ /* 0x000fc400000010ff */
[----:B------:R-:W-:Y:S01]  /*7520*/  F2FP.BF16.F32.PACK_AB R163, R131, R134 ;  /* 0x0000008683a3723e */ /* 0x000fe200000010ff */
        /* <DEDUP_REMOVED lines=85> */
[----:B------:R-:W-:Y:S03]  /*7a80*/  HGMMA.64x256x16.F32.BF16 R24, R152, gdesc[UR4].tnspB, RZ, !UPT, gsb0 ;  /* 0x43e0000498187df0 */ /* 0x000fe6000c0018ff */
        /* <DEDUP_REMOVED lines=43> */
[----:B0-----:R-:W-:-:S02]  /*7d40*/  F2FP.BF16.F32.PACK_AB R154, R173, R172 ;  /* 0x000000acad9a723e */ /* 0x001fc400000010ff */
[----:B-1----:R-:W-:Y:S01]  /*7d50*/  F2FP.BF16.F32.PACK_AB R155, R169, R218 ;  /* 0x000000daa99b723e */ /* 0x002fe200000010ff */
        /* <DEDUP_REMOVED lines=36> */
[----:B------:R-:W-:Y:S01]  /*7fa0*/  FADD.FTZ R157, R153, R220 ;  /* 0x000000dc999d7221 */ /* 0x000fe20000010000 */
[----:B------:R-:W-:Y:S02]  /*7fb0*/  F2FP.BF16.F32.PACK_AB R152, R171, R152 ;  /* 0x00000098ab98723e */ /* 0x000fe400000010ff */
[----:B------:R-:W-:Y:S01]  /*7fc0*/  F2FP.BF16.F32.PACK_AB R153, R175, R153 ;  /* 0x00000099af99723e */ /* 0x000fe200000010ff */
[----:B------:R-:W-:Y:S01]  /*7fd0*/  MUFU.EX2 R164, R164 ;  /* 0x000000a400a47308 */ /* 0x000fe20000000800 */
[----:B------:R-:W-:Y:S01]  /*7fe0*/  FADD.FTZ R156, R171, R156 ;  /* 0x0000009cab9c7221 */ /* 0x000fe20000010000 */
[----:B------:R-:W-:-:S06]  /*7ff0*/  FADD.FTZ R157, R175, R157 ;  /* 0x0000009daf9d7221 */ /* 0x000fcc0000010000 */
[----:B------:R-:W-:Y:S08]  /*8000*/  MUFU.EX2 R20, R20 ;  /* 0x0000001400147308 */ /* 0x000ff00000000800 */
[----:B------:R-:W-:Y:S08]  /*8010*/  MUFU.EX2 R167, R167 ;  /* 0x000000a700a77308 */ /* 0x000ff00000000800 */
[----:B------:R-:W0:Y:S08]  /*8020*/  MUFU.EX2 R21, R21 ;  /* 0x0000001500157308 */ /* 0x000e300000000800 */
[----:B------:R-:W-:Y:S08]  /*8030*/  MUFU.EX2 R168, R168 ;  /* 0x000000a800a87308 */ /* 0x000ff00000000800 */
[----:B------:R-:W1:Y:S01]  /*8040*/  MUFU.EX2 R19, R19 ;  /* 0x0000001300137308 */ /* 0x000e620000000800 */
        /* <DEDUP_REMOVED lines=48> */
[----:B------:R-:W2:Y:S08]  /*8350*/  MUFU.EX2 R152, R165 ;  /* 0x000000a500987308 */ /* 0x000eb00000000800 */
[----:B------:R-:W3:Y:S01]  /*8360*/  MUFU.EX2 R153, R166 ;  /* 0x000000a600997308 */ /* 0x000ee20000000800 */
[----:B0-----:R-:W-:Y:S02]  /*8370*/  F2FP.BF16.F32.PACK_AB R154, R21, R20 ;  /* 0x00000014159a723e */ /* 0x001fe400000010ff */
[----:B-1----:R-:W-:Y:S01]  /*8380*/  F2FP.BF16.F32.PACK_AB R155, R19, R168 ;  /* 0x000000a8139b723e */ /* 0x002fe200000010ff */
[----:B------:R-:W-:Y:S01]  /*8390*/  STL.128 [R1+0x240], R24 ;  /* 0x0002401801007387 */ /* 0x000fe20000100c00 */
[----:B--2---:R-:W-:Y:S01]  /*83a0*/  FADD.FTZ R156, R152, R156 ;  /* 0x0000009c989c7221 */ /* 0x004fe20000010000 */
[----:B------:R-:W-:-:S02]  /*83b0*/  F2FP.BF16.F32.PACK_AB R152, R164, R152 ;  /* 0x00000098a498723e */ /* 0x000fc400000010ff */
[----:B------:R-:W-:Y:S01]  /*83c0*/  STL.128 [R1+0x250], R28 ;  /* 0x0002501c01007387 */ /* 0x000fe20000100c00 */
[----:B---3--:R-:W-:Y:S01]  /*83d0*/  FADD.FTZ R157, R153, R157 ;  /* 0x0000009d999d7221 */ /* 0x008fe20000010000 */
[----:B------:R-:W-:Y:S02]  /*83e0*/  F2FP.BF16.F32.PACK_AB R153, R167, R153 ;  /* 0x00000099a799723e */ /* 0x000fe400000010ff */
        /* <DEDUP_REMOVED lines=39> */
[----:B------:R-:W-:-:S04]  /*8660*/  FADD.FTZ R19, R7, R156 ;  /* 0x0000009c07137221 */ /* 0x000fc80000010000 */
[C---:B------:R-:W-:Y:S01]  /*8670*/  FADD.FTZ R19, R10.reuse, R19 ;  /* 0x000000130a137221 */ /* 0x040fe20000010000 */
[----:B------:R-:W-:Y:S02]  /*8680*/  WARPGROUP.DEPBAR.LE gsb0, 0x0 ;  /* 0x00008000000079c5 */ /* 0x000fe40000010000 */
[----:B------:R-:W-:Y:S02]  /*8690*/  F2FP.BF16.F32.PACK_AB R152, R10, R7 ;  /* 0x000000070a98723e */ /* 0x000fe400000010ff */
[----:B------:R-:W-:Y:S02]  /*86a0*/  F2FP.BF16.F32.PACK_AB R153, R14, R13 ;  /* 0x0000000d0e99723e */ /* 0x000fe400000010ff */
        /* <DEDUP_REMOVED lines=34> */
[----:B------:R-:W-:-:S03]  /*88d0*/  FADD.FTZ R7, R14, R20 ;  /* 0x000000140e077221 */ /* 0x000fc60000010000 */
[----:B------:R1:W5:Y:S01]  /*88e0*/  LDL R10, [R1+0x1f8] ;  /* 0x0001f800010a7983 */ /* 0x0003620000100800 */
        /* <DEDUP_REMOVED lines=38> */
[----:B0-----:R-:W4:Y:S04]  /*8b50*/  LDL R24, [R1+0x24c] ;  /* 0x00024c0001187983 */ /* 0x001f280000100800 */
        /* <DEDUP_REMOVED lines=125> */
[----:B------:R-:W-:Y:S01]  /*9330*/  FADD.FTZ R19, R11, R19 ;  /* 0x000000130b137221 */ /* 0x000fe20000010000 */
[----:B------:R-:W-:-:S02]  /*9340*/  FADD.FTZ R7, R15, R7 ;  /* 0x000000070f077221 */ /* 0x000fc40000010000 */
[----:B------:R0:W-:Y:S01]  /*9350*/  STL [R1+0x68], RZ ;  /* 0x000068ff01007387 */ /* 0x0001e20000100800 */
[----:B------:R-:W-:Y:S01]  /*9360*/  FADD.FTZ R12, R12, R19 ;  /* 0x000000130c0c7221 */ /* 0x000fe20000010000 */
[----:B------:R-:W-:Y:S02]  /*9370*/  FADD.FTZ R13, R18, R7 ;  /* 0x00000007120d7221 */ /* 0x000fe40000010000 */
[----:B------:R0:W-:Y:S04]  /*9380*/  STL [R1+0x68], R0 ;  /* 0x0000680001007387 */ /* 0x0001e80000100800 */
[----:B------:R0:W-:Y:S04]  /*9390*/  STL [R1+0x68], R0 ;  /* 0x0000680001007387 */ /* 0x0001e80000100800 */
[----:B------:R0:W-:Y:S04]  /*93a0*/  STL [R1+0x68], R0 ;  /* 0x0000680001007387 */ /* 0x0001e80000100800 */
[----:B------:R0:W-:Y:S04]  /*93b0*/  STL [R1+0x68], R0 ;  /* 0x0000680001007387 */ /* 0x0001e80000100800 */
[----:B------:R0:W-:Y:S04]  /*93c0*/  STL [R1+0x68], R0 ;  /* 0x0000680001007387 */ /* 0x0001e80000100800 */
[----:B------:R0:W-:Y:S04]  /*93d0*/  STL [R1+0x68], R0 ;  /* 0x0000680001007387 */ /* 0x0001e80000100800 */
[----:B------:R0:W-:Y:S04]  /*93e0*/  STL [R1+0x214], R4 ;  /* 0x0002140401007387 */ /* 0x0001e80000100800 */
        /* <DEDUP_REMOVED lines=134> */
.L_x_12652:
[----:B------:R-:W-:Y:S05]  /*9c50*/  BSYNC B0 ;  /* 0x0000000000007941 */ /* 0x000fea0003800000 */
.L_x_12651:
        /* <DEDUP_REMOVED lines=31> */
.L_x_12655:
[----:B------:R-:W-:-:S13]  /*9e50*/  ISETP.NE.AND P0, PT, R3, 0x1, PT ;  /* 0x000000010300780c */ /* 0x000fda0003f05270 */
[----:B------:R-:W-:-:S05]  /*9e60*/  @P0 IMAD.HI.U32 R8, R4, R8, RZ ;  /* 0x0000000804080227 */ /* 0x000fca00078e00ff */
[----:B------:R-:W-:-:S07]  /*9e70*/  @P0 SHF.R.U32.HI R4, RZ, R9, R8 ;  /* 0x00000009ff040219 */ /* 0x000fce0000011608 */
.L_x_12656:
[----:B------:R-:W-:Y:S05]  /*9e80*/  BSYNC B0 ;  /* 0x0000000000007941 */ /* 0x000fea0003800000 */
.L_x_12654:
[----:B------:R-:W-:-:S05]  /*9e90*/  IMAD R3, R4, R3, R3 ;  /* 0x0000000304037224 */ /* 0x000fca00078e0203 */
[----:B------:R-:W-:-:S07]  /*9ea0*/  VIMNMX R2, R2, R3, PT ;  /* 0x0000000302027248 */ /* 0x000fce0003fe0100 */
.L_x_12653:
        /* <DEDUP_REMOVED lines=8> */
.L_x_12660:
[C---:B------:R-:W-:Y:S01]  /*9f30*/  IADD3 R2, P0, R16.reuse, 0x50, RZ ;  /* 0x0000005010027810 */ /* 0x040fe20007f1e0ff */
[C---:B------:R-:W-:Y:S01]  /*9f40*/  VIADD R0, R16.reuse, 0x158 ;  /* 0x0000015810007836 */ /* 0x040fe20000000000 */
[----:B------:R-:W-:Y:S02]  /*9f50*/  IADD3 R24, P1, R16, 0x11c, RZ ;  /* 0x0000011c10187810 */ /* 0x000fe40007f3e0ff */
[----:B------:R-:W-:Y:S01]  /*9f60*/  MOV R218, 0x9fa0 ;  /* 0x00009fa000da7802 */ /* 0x000fe20000000f00 */
[--C-:B------:R-:W-:Y:S02]  /*9f70*/  IMAD.X R3, RZ, RZ, R17.reuse, P0 ;  /* 0x000000ffff037224 */ /* 0x100fe400000e0611 */
[----:B------:R-:W-:-:S08]  /*9f80*/  IMAD.X R25, RZ, RZ, R17, P1 ;  /* 0x000000ffff197224 */ /* 0x000fd000008e0611 */
[----:B------:R-:W-:Y:S05]  /*9f90*/  CALL.REL.NOINC `($_ZN7cutlass13device_kernelIN5flash11enable_sm90INS1_16FlashAttnFwdSm90INS1_25CollectiveMainloopFwdSm90ILi2EN4cute5tupleIJNS5_1CILi1EEES8_S8_EEENS6_IJNS7_ILi128EEENS7_ILi96EEENS7_ILi64EEEEEELi256ENS_10bfloat16_tEfNS_4arch4Sm90ELb0ELb1ELb1ELb1ELb1ELb0ELb1ELb1ELb0ELb1ELb1ELb0EEENS1_21CollectiveEpilogueFwdINS6_IJSA_NS7_ILi256EEESB_EEES9_SE_SG_Li256ELb1ELb1ELb1ELb0EEENS1_36VarlenDynamicPersistentTileSchedulerILi128ELi96ELi256ELi128ELb1ELb1ELb1ELb1ELb0ELb1EEEEEEEEEvNT_6ParamsE$_ZZN5flash25CollectiveMainloopFwdSm90ILi2EN4cute5tupleIJNS1_1CILi1EEES4_S4_EEENS2_IJNS3_ILi128EEENS3_ILi96EEENS3_ILi64EEEEEELi256EN7cutlass10bfloat16_tEfNSA_4arch4Sm90ELb0ELb1ELb1ELb1ELb1ELb0ELb1ELb1ELb0ELb1ELb1ELb0EE3mmaINS_16FlashAttnFwdSm90ISE_NS_21CollectiveEpilogueFwdINS2_IJS6_NS3_ILi256EEES7_EEES5_SB_SD_Li256ELb1ELb1ELb1ELb0EEENS_36VarlenDynamicPersistentTileSchedulerILi128ELi96ELi256ELi128ELb1ELb1ELb1ELb1ELb0ELb1EEEE13SharedStorageENS1_6TensorINS1_11ArrayEngineIfLm128EEENS1_6LayoutINS2_IJNS2_IJNS3_ILi2EEEST_NS3_ILi32EEEEEES4_S4_EEENS2_IJNS2_IJS4_ST_NS3_ILi4EEEEEENS3_ILi0EEESZ_EEEEEEENS_7SoftmaxILi2ELi0EEEEEbRKNSE_6ParamsENSA_13PipelineAsyncILi2EEES19_RNSA_13PipelineStateILj2EEERT0_RT1_iRiRKNS_16SeqlenInfoQKNewKILb1ELb0EEENS2_IJiiiiEEERT_ENKUliT_T0_T1_E_clIZSF_ISO_S12_S14_EbS17_S19_S19_S1C_S1E_S1G_iS1H_S1L_S1M_S1O_EUlRS1P_iE1_NS3_ILb0EEENS3_ILb1EEEEEDaiS1P_S1Q_S1R_) ;  /* 0x0000026800847944 */ /* 0x000fea0003c00000 */
[C---:B------:R-:W-:Y:S01]  /*9fa0*/  ISETP.GT.AND P0, PT, R10.reuse, R11, PT ;  /* 0x0000000b0a00720c */ /* 0x040fe20003f04270 */
[----:B------:R-:W-:-:S12]  /*9fb0*/  VIADD R10, R10, 0xffffffff ;  /* 0xffffffff0a0a7836 */ /* 0x000fd80000000000 */
[----:B------:R-:W-:Y:S05]  /*9fc0*/  @P0 BRA `(.L_x_12660) ;  /* 0xfffffffc00d80947 */ /* 0x000fea000383ffff */
[----:B------:R-:W-:Y:S05]  /*9fd0*/  BSYNC B0 ;  /* 0x0000000000007941 */ /* 0x000fea0003800000 */
.L_x_12659:
[----:B------:R-:W2:Y:S02]  /*9fe0*/  LDL R0, [R1+0x50] ;  /* 0x0000500001007983 */ /* 0x000ea40000100800 */
[----:B--2---:R-:W-:-:S07]  /*9ff0*/  IMAD.SHL.U32 R0, R0, 0x80, RZ ;  /* 0x0000008000007824 */ /* 0x004fce00078e00ff */
.L_x_12658:
[----:B------:R-:W-:Y:S05]  /*a000*/  BSYNC B1 ;  /* 0x0000000000017941 */ /* 0x000fea0003800000 */
.L_x_12657:
        /* <DEDUP_REMOVED lines=26> */
.L_x_12663:
[----:B------:R-:W-:Y:S02]  /*a1b0*/  ULDC UR4, c[0x0][0xadc] ;  /* 0x0002b70000047ab9 */ /* 0x000fe40000000800 */
[----:B------:R-:W-:-:S05]  /*a1c0*/  IMAD.U32 R5, RZ, RZ, UR4 ;  /* 0x00000004ff057e24 */ /* 0x000fca000f8e00ff */
[----:B------:R-:W-:-:S13]  /*a1d0*/  ISETP.NE.AND P0, PT, R5, 0x1, PT ;  /* 0x000000010500780c */ /* 0x000fda0003f05270 */
[----:B------:R-:W0:Y:S02]  /*a1e0*/  @P0 LDC.64 R6, c[0x0][0xae0] ;  /* 0x0002b800ff060b82 */ /* 0x000e240000000a00 */
[----:B0-----:R-:W-:-:S05]  /*a1f0*/  @P0 IMAD.HI.U32 R4, R0, R6, RZ ;  /* 0x0000000600040227 */ /* 0x001fca00078e00ff */
[----:B------:R-:W-:-:S07]  /*a200*/  @P0 SHF.R.U32.HI R0, RZ, R7, R4 ;  /* 0x00000007ff000219 */ /* 0x000fce0000011604 */
.L_x_12664:
[----:B------:R-:W-:Y:S05]  /*a210*/  BSYNC B0 ;  /* 0x0000000000007941 */ /* 0x000fea0003800000 */
.L_x_12662:
[----:B------:R-:W-:-:S05]  /*a220*/  IMAD R3, R0, R5, RZ ;  /* 0x0000000500037224 */ /* 0x000fca00078e02ff */
[----:B------:R-:W-:-:S07]  /*a230*/  VIMNMX R2, R2, R3, !PT ;  /* 0x0000000302027248 */ /* 0x000fce0007fe0100 */
.L_x_12661:
[----:B------:R-:W-:-:S04]  /*a240*/  VIADD R2, R2, 0x5f ;  /* 0x0000005f02027836 */ /* 0x000fc80000000000 */
[----:B------:R-:W-:-:S05]  /*a250*/  IMAD.HI R2, R2, 0x2aaaaaab, RZ ;  /* 0x2aaaaaab02027827 */ /* 0x000fca00078e02ff */
[----:B------:R-:W-:-:S04]  /*a260*/  SHF.R.U32.HI R3, RZ, 0x1f, R2 ;  /* 0x0000001fff037819 */ /* 0x000fc80000011602 */
[----:B------:R-:W-:-:S04]  /*a270*/  LEA.HI.SX32 R2, R2, R3, 0x1c ;  /* 0x0000000302027211 */ /* 0x000fc800078fe2ff */
[----:B------:R-:W-:-:S04]  /*a280*/  VIMNMX R2, R2, UR40, !PT ;  /* 0x0000002802027c48 */ /* 0x000fc8000ffe0100 */
[----:B------:R-:W-:-:S13]  /*a290*/  ISETP.GE.AND P0, PT, R10, R2, PT ;  /* 0x000000020a00720c */ /* 0x000fda0003f06270 */
[----:B------:R-:W-:Y:S05]  /*a2a0*/  @!P0 BRA `(.L_x_12665) ;  /* 0x0000009c00ac8947 */ /* 0x000fea0003800000 */
.L_x_12684:
        /* <DEDUP_REMOVED lines=20> */
.L_x_12667:
[----:B------:R-:W-:Y:S05]  /*a3f0*/  BSYNC B0 ;  /* 0x0000000000007941 */ /* 0x000fea0003800000 */
.L_x_12666:
[----:B------:R-:W2:Y:S01]  /*a400*/  LDL.64 R8, [R1+0x18] ;  /* 0x0000180001087983 */ /* 0x000ea20000100a00 */
[----:B-----5:R-:W-:Y:S02]  /*a410*/  SHF.L.U32 R5, R6, 0x1f, RZ ;  /* 0x0000001f06057819 */ /* 0x020fe400000006ff */
[----:B--2---:R-:W-:-:S05]  /*a420*/  MOV R3, R8 ;  /* 0x0000000800037202 */ /* 0x004fca0000000f00 */
[----:B------:R-:W-:-:S04]  /*a430*/  IMAD R4, R4, 0x8, R3 ;  /* 0x0000000804047824 */ /* 0x000fc800078e0203 */
[----:B------:R1:W2:Y:S01]  /*a440*/  SYNCS.PHASECHK.TRANS64.TRYWAIT P0, [R4+URZ], R5 ;  /* 0x00000005040075a7 */ /* 0x0002a2000800017f */
[----:B0-----:R1:W5:Y:S01]  /*a450*/  LDL.64 R6, [R1+0x1f8] ;  /* 0x0001f80001067983 */ /* 0x0013620000100a00 */
[----:B------:R-:W-:Y:S04]  /*a460*/  BSSY B0, `(.L_x_12668) ;  /* 0x0000003000007945 */ /* 0x000fe80003800000 */
[----:B------:R-:W-:Y:S05]  /*a470*/  @!P1 BRA `(.L_x_12669) ;  /* 0x0000000000049947 */ /* 0x000fea0003800000 */
[----:B------:R-:W-:Y:S01]  /*a480*/  BPT.TRAP 0x1 ;  /* 0x000000040000795c */ /* 0x000fe20000300000 */
.L_x_12669:
[----:B------:R-:W-:Y:S05]  /*a490*/  BSYNC B0 ;  /* 0x0000000000007941 */ /* 0x000fea0003800000 */
.L_x_12668:
[----:B------:R-:W-:Y:S04]  /*a4a0*/  BSSY B0, `(.L_x_12670) ;  /* 0x0000006000007945 */ /* 0x000fe80003800000 */
[----:B--2---:R-:W-:Y:S05]  /*a4b0*/  @P0 BRA `(.L_x_12671) ;  /* 0x0000000000100947 */ /* 0x004fea0003800000 */
[----:B-----5:R-:W-:Y:S01]  /*a4c0*/  IMAD R6, R6, 0x8, R3 ;  /* 0x0000000806067824 */ /* 0x020fe200078e0203 */
[----:B------:R-:W-:-:S04]  /*a4d0*/  SHF.L.U32 R7, R7, 0x1f, RZ ;  /* 0x0000001f07077819 */ /* 0x000fc800000006ff */
[----:B------:R-:W0:Y:S02]  /*a4e0*/  SYNCS.PHASECHK.TRANS64.TRYWAIT P0, [R6+URZ], R7 ;  /* 0x00000007060075a7 */ /* 0x000e24000800017f */
[----:B0-----:R-:W-:Y:S05]  /*a4f0*/  @!P0 BRA `(.L_x_12672) ;  /* 0x0000022000108947 */ /* 0x001fea0003800000 */
.L_x_12671:
[----:B------:R-:W-:Y:S05]  /*a500*/  BSYNC B0 ;  /* 0x0000000000007941 */ /* 0x000fea0003800000 */
.L_x_12670:
[----:B------:R-:W2:Y:S04]  /*a510*/  LDL R3, [R1+0x1f8] ;  /* 0x0001f80001037983 */ /* 0x000ea80000100800 */
[----:B-1----:R-:W2:Y:S01]  /*a520*/  LDL.64 R4, [R1+0x80] ;  /* 0x0000800001047983 */ /* 0x002ea20000100a00 */
[----:B------:R-:W-:Y:S05]  /*a530*/  WARPSYNC.ALL ;  /* 0x0000000000007948 */ /* 0x000fea0003800000 */
[----:B0----5:R-:W3:Y:S04]  /*a540*/  LDL.64 R6, [R1+0x78] ;  /* 0x0000780001067983 */ /* 0x021ee80000100a00 */
[----:B------:R-:W4:Y:S04]  /*a550*/  LDL.64 R8, [R1+0x78] ;  /* 0x0000780001087983 */ /* 0x000f280000100a00 */
[----:B------:R-:W4:Y:S01]  /*a560*/  LDL.64 R12, [R1+0x78] ;  /* 0x00007800010c7983 */ /* 0x000f220000100a00 */
[----:B--2---:R-:W-:Y:S01]  /*a570*/  IMAD R4, R3, 0x300, R4 ;  /* 0x0000030003047824 */ /* 0x004fe200078e0204 */
[----:B------:R-:W-:-:S02]  /*a580*/  R2UR UR7, R5 ;  /* 0x00000000050772ca */ /* 0x000fc400000e0000 */
[----:B------:R-:W2:Y:S01]  /*a590*/  LDL.64 R14, [R1+0x78] ;  /* 0x00007800010e7983 */ /* 0x000ea20000100a00 */
        /* <DEDUP_REMOVED lines=10> */
[----:B---3--:R-:W-:Y:S02]  /*a640*/  R2UR UR4, R6 ;  /* 0x00000000060472ca */ /* 0x008fe400000e0000 */
        /* <DEDUP_REMOVED lines=9> */
[----:B------:R-:W3:Y:S01]  /*a6e0*/  LD.E R3, desc[UR36][R16.64+0x28] ;  /* 0x0000282410037980 */ /* 0x000ee2000c101900 */
        /* <DEDUP_REMOVED lines=13> */
[----:B--2---:R-:W-:Y:S01]  /*a7c0*/  VIADD R14, R14, 0x6 ;  /* 0x000000060e0e7836 */ /* 0x004fe20000000000 */
        /* <DEDUP_REMOVED lines=8> */
[----:B---3--:R-:W-:-:S04]  /*a850*/  LOP3.LUT R3, R3, 0x1, RZ, 0xfc, !PT ;  /* 0x0000000103037812 */ /* 0x008fc800078efcff */
[----:B------:R-:W-:Y:S01]  /*a860*/  ISETP.NE.AND P0, PT, R3, 0x3, PT ;  /* 0x000000030300780c */ /* 0x000fe20003f05270 */
[----:B------:R-:W-:-:S12]  /*a870*/  WARPGROUP.DEPBAR.LE gsb0, 0x0 ;  /* 0x00008000000079c5 */ /* 0x000fd80000010000 */
[----:B0-----:R-:W-:Y:S05]  /*a880*/  @!P0 BRA `(.L_x_12674) ;  /* 0x0000000000048947 */ /* 0x001fea0003800000 */
[----:B------:R-:W-:Y:S01]  /*a890*/  BPT.TRAP 0x1 ;  /* 0x000000040000795c */ /* 0x000fe20000300000 */
.L_x_12674:
[----:B------:R-:W-:Y:S05]  /*a8a0*/  BSYNC B0 ;  /* 0x0000000000007941 */ /* 0x000fea0003800000 */
.L_x_12673:
[----:B------:R-:W2:Y:S01]  /*a8b0*/  LD.E.64 R4, desc[UR36][R16.64+0x40] ;  /* 0x0000402410047980 */ /* 0x000ea2000c101b00 */
[----:B-----5:R-:W-:Y:S02]  /*a8c0*/  SHF.L.U32 R7, R7, 0x1f, RZ ;  /* 0x0000001f07077819 */ /* 0x020fe400000006ff */
[----:B--2---:R-:W-:-:S05]  /*a8d0*/  MOV R3, R4 ;  /* 0x0000000400037202 */ /* 0x004fca0000000f00 */
[----:B------:R-:W-:-:S04]  /*a8e0*/  IMAD R3, R6, 0x8, R3 ;  /* 0x0000000806037824 */ /* 0x000fc800078e0203 */
[----:B------:R0:W1:Y:S01]  /*a8f0*/  SYNCS.PHASECHK.TRANS64.TRYWAIT P0, [R3+URZ], R7 ;  /* 0x00000007030075a7 */ /* 0x000062000800017f */
[----:B------:R-:W2:Y:S01]  /*a900*/  LD.E R4, desc[UR36][R16.64+0x28] ;  /* 0x0000282410047980 */ /* 0x000ea2000c101900 */
[----:B------:R-:W-:Y:S01]  /*a910*/  BSSY B0, `(.L_x_12675) ;  /* 0x0000005000007945 */ /* 0x000fe20003800000 */
[----:B--2---:R-:W-:-:S04]  /*a920*/  LOP3.LUT R4, R4, 0x1, RZ, 0xfc, !PT ;  /* 0x0000000104047812 */ /* 0x004fc800078efcff */
[----:B------:R-:W-:-:S13]  /*a930*/  ISETP.NE.AND P1, PT, R4, 0x3, PT ;  /* 0x000000030400780c */ /* 0x000fda0003f25270 */
[----:B01----:R-:W-:Y:S05]  /*a940*/  @!P1 BRA `(.L_x_12676) ;  /* 0x0000000000049947 */ /* 0x003fea0003800000 */
[----:B------:R-:W-:Y:S01]  /*a950*/  BPT.TRAP 0x1 ;  /* 0x000000040000795c */ /* 0x000fe20000300000 */
.L_x_12676:
[----:B------:R-:W-:Y:S05]  /*a960*/  BSYNC B0 ;  /* 0x0000000000007941 */ /* 0x000fea0003800000 */
.L_x_12675:
[----:B------:R-:W-:Y:S04]  /*a970*/  BSSY B0, `(.L_x_12677) ;  /* 0x0000007000007945 */ /* 0x000fe80003800000 */
[----:B------:R-:W-:Y:S05]  /*a980*/  @P0 BRA `(.L_x_12678) ;  /* 0x0000000000140947 */ /* 0x000fea0003800000 */
[----:B------:R-:W2:Y:S02]  /*a990*/  LD.E.64 R4, desc[UR36][R16.64+0x40] ;  /* 0x0000402410047980 */ /* 0x000ea4000c101b00 */
[----:B--2---:R-:W-:-:S05]  /*a9a0*/  MOV R5, R4 ;  /* 0x0000000400057202 */ /* 0x004fca0000000f00 */
[----:B------:R-:W-:-:S04]  /*a9b0*/  IMAD R6, R6, 0x8, R5 ;  /* 0x0000000806067824 */ /* 0x000fc800078e0205 */
[----:B------:R-:W0:Y:S02]  /*a9c0*/  SYNCS.PHASECHK.TRANS64.TRYWAIT P0, [R6+URZ], R7 ;  /* 0x00000007060075a7 */ /* 0x000e24000800017f */
[----:B0-----:R-:W-:Y:S05]  /*a9d0*/  @!P0 BRA `(.L_x_12679) ;  /* 0x0000021800ec8947 */ /* 0x001fea0003800000 */
.L_x_12678:
[----:B------:R-:W-:Y:S05]  /*a9e0*/  BSYNC B0 ;  /* 0x0000000000007941 */ /* 0x000fea0003800000 */
.L_x_12677:
[----:B------:R-:W2:Y:S04]  /*a9f0*/  LDL R11, [R1+0x1f8] ;  /* 0x0001f800010b7983 */ /* 0x000ea80000100800 */
[----:B------:R-:W2:Y:S04]  /*aa00*/  LDL.64 R4, [R1+0xf8] ;  /* 0x0000f80001047983 */ /* 0x000ea80000100a00 */
[----:B------:R-:W3:Y:S04]  /*aa10*/  LDL R3, [R1+0x70] ;  /* 0x0000700001037983 */ /* 0x000ee80000100800 */
[----:B0-----:R-:W4:Y:S04]  /*aa20*/  LDL.64 R6, [R1+0xf0] ;  /* 0x0000f00001067983 */ /* 0x001f280000100a00 */
[----:B------:R-:W4:Y:S04]  /*aa30*/  LDL.64 R14, [R1+0xf0] ;  /* 0x0000f000010e7983 */ /* 0x000f280000100a00 */
[----:B------:R-:W4:Y:S04]  /*aa40*/  LDL.64 R12, [R1+0xf0] ;  /* 0x0000f000010c7983 */ /* 0x000f280000100a00 */
[----:B------:R-:W4:Y:S01]  /*aa50*/  LDL.64 R8, [R1+0xf0] ;  /* 0x0000f00001087983 */ /* 0x000f220000100a00 */
[----:B------:R-:W-:Y:S05]  /*aa60*/  WARPSYNC.ALL ;  /* 0x0000000000007948 */ /* 0x000fea0003800000 */
[----:B------:R-:W-:Y:S01]  /*aa70*/  WARPGROUP.ARRIVE ;  /* 0x00000000000079c5 */ /* 0x000fe20000000000 */
[----:B--2---:R-:W-:Y:S01]  /*aa80*/  IMAD R4, R11, 0xc00, R4 ;  /* 0x00000c000b047824 */ /* 0x004fe200078e0204 */
[----:B------:R-:W-:Y:S01]  /*aa90*/  R2UR UR7, R5 ;  /* 0x00000000050772ca */ /* 0x000fe200000e0000 */
[----:B------:R-:W-:Y:S01]  /*aaa0*/  IMAD.MOV.U32 R19, RZ, RZ, R5 ;  /* 0x000000ffff137224 */ /* 0x000fe200078e0005 */
[----:B------:R-:W2:Y:S01]  /*aab0*/  LDL R11, [R1] ;  /* 0x00000000010b7983 */ /* 0x000ea20000100800 */
[----:B---3--:R-:W-:-:S02]  /*aac0*/  ISETP.NE.U32.AND P0, PT, R3, RZ, PT ;  /* 0x000000ff0300720c */ /* 0x008fc40003f05070 */
[----:B------:R-:W-:Y:S02]  /*aad0*/  R2UR UR6, R4 ;  /* 0x00000000040672ca */ /* 0x000fe400000e0000 */
[----:B----4-:R-:W-:Y:S02]  /*aae0*/  R2UR UR4, R6 ;  /* 0x00000000060472ca */ /* 0x010fe400000e0000 */
[----:B------:R-:W-:Y:S01]  /*aaf0*/  R2UR UR5, R7 ;  /* 0x00000000070572ca */ /* 0x000fe200000e0000 */
[----:B------:R-:W-:Y:S01]  /*ab00*/  VIADD R18, R4, 0x2 ;  /* 0x0000000204127836 */ /* 0x000fe20000000000 */
[----:B------:R-:W3:Y:S01]  /*ab10*/  LDL.64 R6, [R1+0xf0] ;  /* 0x0000f00001067983 */ /* 0x000ee20000100a00 */
[----:B------:R-:W-:Y:S02]  /*ab20*/  VIADD R14, R14, 0x2 ;  /* 0x000000020e0e7836 */ /* 0x000fe40000000000 */
[----:B------:R-:W-:Y:S02]  /*ab30*/  VIADD R12, R12, 0x4 ;  /* 0x000000040c0c7836 */ /* 0x000fe40000000000 */
[----:B------:R-:W-:Y:S01]  /*ab40*/  VOTEU.ANY UP0, P0 ;  /* 0x00000000003f7886 */ /* 0x000fe20000000100 */
[----:B------:R0:W5:Y:S05]  /*ab50*/  LDL R3, [R1+0x1f8] ;  /* 0x0001f80001037983 */ /* 0x00016a0000100800 */
[----:B------:R-:W-:Y:S01]  /*ab60*/  HGMMA.64x96x16.F32.BF16 R24, gdesc[UR4], R24, UP0, gsb0 ;  /* 0x01600000041879f0 */ /* 0x000fe2000b801818 */
[----:B------:R-:W-:-:S02]  /*ab70*/  R2UR UR6, R18 ;  /* 0x00000000120672ca */ /* 0x000fc400000e0000 */
[----:B------:R-:W-:Y:S02]  /*ab80*/  R2UR UR7, R19 ;  /* 0x00000000130772ca */ /* 0x000fe400000e0000 */
[----:B------:R-:W-:Y:S02]  /*ab90*/  R2UR UR4, R14 ;  /* 0x000000000e0472ca */ /* 0x000fe400000e0000 */
[----:B------:R-:W-:Y:S02]  /*aba0*/  R2UR UR5, R15 ;  /* 0x000000000f0572ca */ /* 0x000fe400000e0000 */
[----:B------:R-:W4:Y:S01]  /*abb0*/  LDL.64 R14, [R1+0xf0] ;  /* 0x0000f000010e7983 */ /* 0x000f220000100a00 */
        /* <DEDUP_REMOVED lines=8> */
[----:B------:R-:W-:Y:S02]  /*ac40*/  R2UR UR5, R13 ;  /* 0x000000000d0572ca */ /* 0x000fe400000e0000 */
[----:B------:R-:W2:Y:S01]  /*ac50*/  LDL.64 R12, [R1+0xf0] ;  /* 0x0000f000010c7983 */ /* 0x000ea20000100a00 */
        /* <DEDUP_REMOVED lines=12> */
[----:B------:R-:W-:Y:S01]  /*ad20*/  IMAD.MOV.U32 R19, RZ, RZ, R5 ;  /* 0x000000ffff137224 */ /* 0x000fe200078e0005 */
[----:B------:R-:W-:Y:S02]  /*ad30*/  WARPGROUP.DEPBAR.LE gsb0, 0x0 ;  /* 0x00008000000079c5 */ /* 0x000fe40000010000 */
[----:B------:R-:W-:-:S06]  /*ad40*/  WARPGROUP.ARRIVE ;  /* 0x00000000000079c5 */ /* 0x000fcc0000000000 */
[----:B------:R-:W-:Y:S01]  /*ad50*/  HGMMA.64x96x16.F32.BF16 R24, gdesc[UR4], R24, gsb0 ;  /* 0x01600000041879f0 */ /* 0x000fe20008001818 */
[----:B---3--:R-:W-:Y:S01]  /*ad60*/  VIADD R6, R6, 0x400 ;  /* 0x0000040006067836 */ /* 0x008fe20000000000 */
        /* <DEDUP_REMOVED lines=91> */
[----:B------:R-:W-:Y:S01]  /*b320*/  R2UR UR5, R7 ;  /* 0x00000000070572ca */ /* 0x000fe200000e0000 */
[----:B----4-:R-:W-:Y:S01]  /*b330*/  VIADD R14, R14, 0xc02 ;  /* 0x00000c020e0e7836 */ /* 0x010fe20000000000 */
[----:B------:R0:W5:Y:S01]  /*b340*/  LDL R18, [R1+0xc] ;  /* 0x00000c0001127983 */ /* 0x0001620000100800 */
        /* <DEDUP_REMOVED lines=9> */
[----:B--2---:R-:W-:Y:S02]  /*b3e0*/  VIADD R12, R12, 0xc04 ;  /* 0x00000c040c0c7836 */ /* 0x004fe40000000000 */
        /* <DEDUP_REMOVED lines=47> */
.L_x_12681:
[----:B------:R-:W-:Y:S05]  /*b6e0*/  BSYNC B0 ;  /* 0x0000000000007941 */ /* 0x000fea0003800000 */
.L_x_12680:
[----:B0-----:R-:W2:Y:S02]  /*b6f0*/  LDL.64 R4, [R1+0x20] ;  /* 0x0000200001047983 */ /* 0x001ea40000100a00 */
[----:B--2---:R-:W-:-:S05]  /*b700*/  MOV R4, R4 ;  /* 0x0000000400047202 */ /* 0x004fca0000000f00 */
[----:B-----5:R-:W-:-:S05]  /*b710*/  IMAD R3, R3, 0x8, R4 ;  /* 0x0000000803037824 */ /* 0x020fca00078e0204 */
[----:B------:R-:W-:-:S04]  /*b720*/  PRMT R3, R18, 0x654, R3 ;  /* 0x0000065412037816 */ /* 0x000fc80000000003 */
[----:B------:R0:W-:Y:S01]  /*b730*/  SYNCS.ARRIVE.TRANS64.RED.A1T0 RZ, [R3+URZ], RZ ;  /* 0x000000ff03ff79a7 */ /* 0x0001e2000810043f */
[----:B------:R-:W2:Y:S04]  /*b740*/  LD.E.64 R4, desc[UR36][R16.64+0x150] ;  /* 0x0001502410047980 */ /* 0x000ea8000c101b00 */
[----:B--2---:R-:W2:Y:S04]  /*b750*/  LD.E R6, desc[UR36][R4.64] ;  /* 0x0000002404067980 */ /* 0x004ea8000c101900 */
[----:B------:R-:W3:Y:S01]  /*b760*/  LDL.64 R4, [R1+0x210] ;  /* 0x0002100001047983 */ /* 0x000ee20000100a00 */
[-C--:B--2---:R-:W-:Y:S01]  /*b770*/  FMUL.FTZ R11, R24, R6.reuse ;  /* 0x00000006180b7220 */ /* 0x084fe20000410000 */
[-C--:B------:R-:W-:Y:S01]  /*b780*/  FMUL.FTZ R14, R25, R6.reuse ;  /* 0x00000006190e7220 */ /* 0x080fe20000410000 */
[-C--:B------:R-:W-:Y:S01]  /*b790*/  FMUL.FTZ R18, R28, R6.reuse ;  /* 0x000000061c127220 */ /* 0x080fe20000410000 */
[-C--:B------:R-:W-:Y:S01]  /*b7a0*/  FMUL.FTZ R21, R29, R6.reuse ;  /* 0x000000061d157220 */ /* 0x080fe20000410000 */
[-C--:B0-----:R-:W-:Y:S01]  /*b7b0*/  FMUL.FTZ R3, R27, R6.reuse ;  /* 0x000000061b037220 */ /* 0x081fe20000410000 */
        /* <DEDUP_REMOVED lines=18> */
[----:B---3--:R-:W-:Y:S01]  /*b8e0*/  FMNMX.FTZ R7, R11, R4, !PT ;  /* 0x000000040b077209 */ /* 0x008fe20007810000 */
        /* <DEDUP_REMOVED lines=36> */
[----:B------:R-:W3:Y:S02]  /*bb30*/  LDL R25, [R1+0x230] ;  /* 0x0002300001197983 */ /* 0x000ee40000100800 */
        /* <DEDUP_REMOVED lines=56> */
[----:B------:R-:W1:Y:S02]  /*bec0*/  SHFL.BFLY PT, R9, R8, 0x2, 0x1f ;  /* 0x0c401f0008097f89 */ /* 0x000e6400000e0000 */
[----:B------:R-:W4:Y:S01]  /*bed0*/  MUFU.TANH R46, R46 ;  /* 0x0000002e002e7308 */ /* 0x000f220000002400 */
[----:B--2---:R-:W-:-:S07]  /*bee0*/  FMNMX.FTZ R7, R42, R7, !PT ;  /* 0x000000072a077209 */ /* 0x004fce0007810000 */
[----:B------:R-:W2:Y:S01]  /*bef0*/  MUFU.TANH R48, R48 ;  /* 0x0000003000307308 */ /* 0x000ea20000002400 */
[----:B0-----:R-:W-:-:S07]  /*bf00*/  FMNMX.FTZ R7, R44, R7, !PT ;  /* 0x000000072c077209 */ /* 0x001fce0007810000 */
[----:B------:R-:W0:Y:S01]  /*bf10*/  MUFU.TANH R50, R50 ;  /* 0x0000003200327308 */ /* 0x000e220000002400 */
[----:B----4-:R-:W-:Y:S02]  /*bf20*/  FMNMX.FTZ R7, R46, R7, !PT ;  /* 0x000000072e077209 */ /* 0x010fe40007810000 */
[----:B-1----:R-:W-:-:S05]  /*bf30*/  FMNMX.FTZ R13, R8, R9, !PT ;  /* 0x00000009080d7209 */ /* 0x002fca0007810000 */
[----:B------:R-:W1:Y:S01]  /*bf40*/  MUFU.TANH R52, R52 ;  /* 0x0000003400347308 */ /* 0x000e620000002400 */
[----:B--2---:R-:W-:Y:S01]  /*bf50*/  FMNMX.FTZ R7, R48, R7, !PT ;  /* 0x0000000730077209 */ /* 0x004fe20007810000 */
[----:B------:R-:W2:Y:S06]  /*bf60*/  SHFL.BFLY PT, R20, R13, 0x1, 0x1f ;  /* 0x0c201f000d147f89 */ /* 0x000eac00000e0000 */
[----:B------:R-:W4:Y:S01]  /*bf70*/  MUFU.TANH R54, R54 ;  /* 0x0000003600367308 */ /* 0x000f220000002400 */
[----:B0-----:R-:W-:-:S07]  /*bf80*/  FMNMX.FTZ R7, R50, R7, !PT ;  /* 0x0000000732077209 */ /* 0x001fce0007810000 */
[----:B------:R-:W0:Y:S01]  /*bf90*/  MUFU.TANH R56, R56 ;  /* 0x0000003800387308 */ /* 0x000e220000002400 */
[----:B-1----:R-:W-:-:S07]  /*bfa0*/  FMNMX.FTZ R7, R52, R7, !PT ;  /* 0x0000000734077209 */ /* 0x002fce0007810000 */
[----:B------:R-:W1:Y:S01]  /*bfb0*/  MUFU.TANH R58, R58 ;  /* 0x0000003a003a7308 */ /* 0x000e620000002400 */
[----:B----4-:R-:W-:Y:S02]  /*bfc0*/  FMNMX.FTZ R7, R54, R7, !PT ;  /* 0x0000000736077209 */ /* 0x010fe40007810000 */
[----:B--2---:R-:W-:-:S05]  /*bfd0*/  FMNMX.FTZ R20, R13, R20, !PT ;  /* 0x000000140d147209 */ /* 0x004fca0007810000 */
        /* <DEDUP_REMOVED lines=11> */
[----:B--2---:R-:W-:-:S04]  /*c090*/  FMNMX.FTZ R7, R66, R7, !PT ;  /* 0x0000000742077209 */ /* 0x004fc80007810000 */
[----:B0-----:R-:W-:-:S04]  /*c0a0*/  FMNMX.FTZ R7, R68, R7, !PT ;  /* 0x0000000744077209 */ /* 0x001fc80007810000 */
[----:B-1----:R-:W-:Y:S02]  /*c0b0*/  FMNMX.FTZ R9, R70, R7, !PT ;  /* 0x0000000746097209 */ /* 0x002fe40007810000 */
[----:B------:R-:W2:Y:S04]  /*c0c0*/  LDL.64 R6, [R1+0x220] ;  /* 0x0002200001067983 */ /* 0x000ea80000100a00 */
[----:B------:R-:W-:Y:S04]  /*c0d0*/  STL.64 [R1+0x210], R8 ;  /* 0x0002100801007387 */ /* 0x000fe80000100a00 */
[----:B------:R-:W-:Y:S04]  /*c0e0*/  STL [R1+0x210], R20 ;  /* 0x0002101401007387 */ /* 0x000fe80000100800 */
[----:B------:R-:W4:Y:S04]  /*c0f0*/  LDL R24, [R1+0x210] ;  /* 0x0002100001187983 */ /* 0x000f280000100800 */
[----:B------:R-:W2:Y:S01]  /*c100*/  LDL R19, [R1+0x214] ;  /* 0x0002140001137983 */ /* 0x000ea20000100800 */
[----:B----4-:R-:W-:-:S04]  /*c110*/  FADD.FTZ R4, R4, -R24 ;  /* 0x8000001804047221 */ /* 0x010fc80000010000 */
[----:B---3--:R-:W-:-:S04]  /*c120*/  FMUL.FTZ R4, R4, R25 ;  /* 0x0000001904047220 */ /* 0x008fc80000410000 */
[----:B------:R2:W-:Y:S02]  /*c130*/  MUFU.EX2 R13, R4 ;  /* 0x00000004000d7308 */ /* 0x0005e40000000800 */
[----:B--2---:R-:W0:Y:S02]  /*c140*/  SHFL.BFLY PT, R4, R19, 0x2, 0x1f ;  /* 0x0c401f0013047f89 */ /* 0x004e2400000e0000 */
[----:B0-----:R-:W-:-:S05]  /*c150*/  FMNMX.FTZ R4, R4, R19, !PT ;  /* 0x0000001304047209 */ /* 0x001fca0007810000 */
[----:B------:R-:W0:Y:S01]  /*c160*/  SHFL.BFLY PT, R9, R4, 0x1, 0x1f ;  /* 0x0c201f0004097f89 */ /* 0x000e2200000e0000 */
[----:B------:R-:W-:-:S04]  /*c170*/  FMUL.FTZ R24, R25, R24 ;  /* 0x0000001819187220 */ /* 0x000fc80000410000 */
        /* <DEDUP_REMOVED lines=30> */
[----:B------:R-:W-:Y:S01]  /*c360*/  MUFU.EX2 R152, R152 ;  /* 0x0000009800987308 */ /* 0x000fe20000000800 */
[-CC-:B------:R-:W-:Y:S01]  /*c370*/  FFMA.FTZ R35, R26, R25.reuse, -R5.reuse ;  /* 0x000000191a237223 */ /* 0x180fe20000010805 */
[----:B------:R-:W-:-:S06]  /*c380*/  FFMA.FTZ R155, R72, R25, -R5 ;  /* 0x00000019489b7223 */ /* 0x000fcc0000010805 */
[----:B------:R-:W-:Y:S08]  /*c390*/  MUFU.EX2 R24, R4 ;  /* 0x0000000400187308 */ /* 0x000ff00000000800 */
[----:B------:R-:W0:Y:S01]  /*c3a0*/  MUFU.EX2 R37, R37 ;  /* 0x0000002500257308 */ /* 0x000e220000000800 */
[----:B------:R-:W-:-:S07]  /*c3b0*/  FFMA.FTZ R33, R74, R25, -R5 ;  /* 0x000000194a217223 */ /* 0x000fce0000010805 */
[----:B------:R-:W-:Y:S08]  /*c3c0*/  MUFU.EX2 R15, R15 ;  /* 0x0000000f000f7308 */ /* 0x000ff00000000800 */
[----:B------:R-:W1:Y:S01]  /*c3d0*/  MUFU.EX2 R153, R153 ;  /* 0x0000009900997308 */ /* 0x000e620000000800 */
[----:B------:R-:W-:-:S07]  /*c3e0*/  FFMA.FTZ R157, R76, R25, -R5 ;  /* 0x000000194c9d7223 */ /* 0x000fce0000010805 */
[----:B------:R-:W-:Y:S08]  /*c3f0*/  MUFU.EX2 R154, R154 ;  /* 0x0000009a009a7308 */ /* 0x000ff00000000800 */
[----:B------:R-:W2:Y:S01]  /*c400*/  MUFU.EX2 R35, R35 ;  /* 0x0000002300237308 */ /* 0x000ea20000000800 */
[----:B0-----:R-:W-:Y:S01]  /*c410*/  FFMA.FTZ R4, R7, R24, R37 ;  /* 0x0000001807047223 */ /* 0x001fe20000010025 */
[----:B------:R-:W-:-:S06]  /*c420*/  FFMA.FTZ R6, R13, R6, R152 ;  /* 0x000000060d067223 */ /* 0x000fcc0000010098 */
        /* <DEDUP_REMOVED lines=105> */
[----:B------:R-:W-:Y:S01]  /*cac0*/  STL [R1+0x214], R8 ;  /* 0x0002140801007387 */ /* 0x000fe20000100800 */
[----:B---3--:R-:W-:-:S05]  /*cad0*/  FADD.FTZ R5, R11, R6 ;  /* 0x000000060b057221 */ /* 0x008fca0000010000 */
[----:B------:R0:W-:Y:S04]  /*cae0*/  STL.64 [R1+0x220], R4 ;  /* 0x0002200401007387 */ /* 0x0001e80000100a00 */
[----:B------:R-:W2:Y:S01]  /*caf0*/  LD.E R12, desc[UR36][R16.64+0x240] ;  /* 0x00024024100c7980 */ /* 0x000ea2000c101900 */
[----:B------:R-:W-:-:S05]  /*cb00*/  IADD3 R6, P0, R16, 0x240, RZ ;  /* 0x0000024010067810 */ /* 0x000fca0007f1e0ff */
[----:B0-----:R-:W-:Y:S01]  /*cb10*/  IMAD.X R5, RZ, RZ, R17, P0 ;  /* 0x000000ffff057224 */ /* 0x001fe200000e0611 */
[----:B------:R-:W-:Y:S01]  /*cb20*/  LOP3.LUT R4, R6, 0x4, RZ, 0xfc, !PT ;  /* 0x0000000406047812 */ /* 0x000fe200078efcff */
[----:B--2---:R-:W-:-:S05]  /*cb30*/  FMUL.FTZ R7, R13, R12 ;  /* 0x0000000c0d077220 */ /* 0x004fca0000410000 */
[----:B------:R-:W-:Y:S04]  /*cb40*/  ST.E desc[UR36][R16.64+0x240], R7 ;  /* 0x0002400710007985 */ /* 0x000fe8000c101924 */
[----:B------:R-:W2:Y:S02]  /*cb50*/  LD.E R12, desc[UR36][R4.64] ;  /* 0x00000024040c7980 */ /* 0x000ea4000c101900 */
[----:B--2---:R-:W-:-:S05]  /*cb60*/  FMUL.FTZ R9, R13, R12 ;  /* 0x0000000c0d097220 */ /* 0x004fca0000410000 */
[----:B------:R0:W-:Y:S04]  /*cb70*/  ST.E desc[UR36][R4.64], R9 ;  /* 0x0000000904007985 */ /* 0x0001e8000c101924 */
[----:B------:R-:W0:Y:S04]  /*cb80*/  LD.E R118, desc[UR36][R16.64+0x254] ;  /* 0x0002542410767980 */ /* 0x000e28000c101900 */
[----:B------:R-:W2:Y:S04]  /*cb90*/  LD.E R8, desc[UR36][R16.64+0x434] ;  /* 0x0004342410087980 */ /* 0x000ea8000c101900 */
[----:B------:R-:W3:Y:S04]  /*cba0*/  LD.E R132, desc[UR36][R16.64+0x290] ;  /* 0x0002902410847980 */ /* 0x000ee8000c101900 */
[----:B------:R-:W4:Y:S04]  /*cbb0*/  LD.E R116, desc[UR36][R16.64+0x250] ;  /* 0x0002502410747980 */ /* 0x000f28000c101900 */
        /* <DEDUP_REMOVED lines=58> */
[C---:B0-----:R-:W-:Y:S01]  /*cf60*/  FMUL.FTZ R9, R13.reuse, R118 ;  /* 0x000000760d097220 */ /* 0x041fe20000410000 */
[----:B--2---:R-:W-:-:S04]  /*cf70*/  FMUL.FTZ R45, R13, R8 ;  /* 0x000000080d2d7220 */ /* 0x004fc80000410000 */
[----:B------:R3:W-:Y:S04]  /*cf80*/  ST.E desc[UR36][R16.64+0x254], R9 ;  /* 0x0002540910007985 */ /* 0x0007e8000c101924 */
[----:B------:R0:W-:Y:S01]  /*cf90*/  ST.E desc[UR36][R16.64+0x434], R45 ;  /* 0x0004342d10007985 */ /* 0x0001e2000c101924 */
[C---:B----4-:R-:W-:Y:S01]  /*cfa0*/  FMUL.FTZ R7, R13.reuse, R116 ;  /* 0x000000740d077220 */ /* 0x050fe20000410000 */
[C---:B---3--:R-:W-:Y:S01]  /*cfb0*/  FMUL.FTZ R9, R13.reuse, R132 ;  /* 0x000000840d097220 */ /* 0x048fe20000410000 */
[C---:B------:R-:W-:Y:S01]  /*cfc0*/  FMUL.FTZ R25, R13.reuse, R120 ;  /* 0x000000780d197220 */ /* 0x040fe20000410000 */
[----:B------:R-:W-:-:S03]  /*cfd0*/  FMUL.FTZ R27, R13, R122 ;  /* 0x0000007a0d1b7220 */ /* 0x000fc60000410000 */
[----:B------:R1:W-:Y:S01]  /*cfe0*/  ST.E desc[UR36][R16.64+0x290], R9 ;  /* 0x0002900910007985 */ /* 0x0003e2000c101924 */
[C---:B------:R-:W-:Y:S01]  /*cff0*/  FMUL.FTZ R39, R13.reuse, R124 ;  /* 0x0000007c0d277220 */ /* 0x040fe20000410000 */
[C---:B------:R-:W-:Y:S01]  /*d000*/  FMUL.FTZ R41, R13.reuse, R126 ;  /* 0x0000007e0d297220 */ /* 0x040fe20000410000 */
[C---:B------:R-:W-:Y:S01]  /*d010*/  FMUL.FTZ R43, R13.reuse, R128 ;  /* 0x000000800d2b7220 */ /* 0x040fe20000410000 */
[C---:B0-----:R-:W-:Y:S01]  /*d020*/  FMUL.FTZ R45, R13.reuse, R134 ;  /* 0x000000860d2d7220 */ /* 0x041fe20000410000 */
[C---:B------:R-:W-:Y:S01]  /*d030*/  FMUL.FTZ R47, R13.reuse, R136 ;  /* 0x000000880d2f7220 */ /* 0x040fe20000410000 */
        /* <DEDUP_REMOVED lines=13> */
[C---:B0-----:R-:W-:Y:S01]  /*d110*/  FMUL.FTZ R41, R13.reuse, R146 ;  /* 0x000000920d297220 */ /* 0x041fe20000410000 */
[C---:B-1----:R-:W-:Y:S02]  /*d120*/  FMUL.FTZ R43, R13.reuse, R148 ;  /* 0x000000940d2b7220 */ /* 0x042fe40000410000 */
[----:B------:R0:W-:Y:S01]  /*d130*/  ST.E desc[UR36][R16.64+0x2e0], R9 ;  /* 0x0002e00910007985 */ /* 0x0001e2000c101924 */
[C---:B--2---:R-:W-:Y:S01]  /*d140*/  FMUL.FTZ R45, R13.reuse, R114 ;  /* 0x000000720d2d7220 */ /* 0x044fe20000410000 */
[C---:B---3--:R-:W-:Y:S02]  /*d150*/  FMUL.FTZ R47, R13.reuse, R112 ;  /* 0x000000700d2f7220 */ /* 0x048fe40000410000 */
[----:B------:R1:W-:Y:S01]  /*d160*/  ST.E desc[UR36][R16.64+0x284], R7 ;  /* 0x0002840710007985 */ /* 0x0003e2000c101924 */
[----:B0-----:R-:W-:-:S03]  /*d170*/  FMUL.FTZ R9, R13, R92 ;  /* 0x0000005c0d097220 */ /* 0x001fc60000410000 */
[----:B------:R0:W-:Y:S01]  /*d180*/  ST.E desc[UR36][R16.64+0x2b0], R25 ;  /* 0x0002b01910007985 */ /* 0x0001e2000c101924 */
[----:B------:R-:W-:-:S03]  /*d190*/  FMUL.FTZ R49, R13, R138 ;  /* 0x0000008a0d317220 */ /* 0x000fc60000410000 */
[----:B------:R2:W-:Y:S01]  /*d1a0*/  ST.E desc[UR36][R16.64+0x2b4], R27 ;  /* 0x0002b41b10007985 */ /* 0x0005e2000c101924 */
[----:B-1----:R-:W-:-:S03]  /*d1b0*/  FMUL.FTZ R7, R13, R150 ;  /* 0x000000960d077220 */ /* 0x002fc60000410000 */
[----:B------:R1:W-:Y:S04]  /*d1c0*/  ST.E desc[UR36][R16.64+0x2c0], R39 ;  /* 0x0002c02710007985 */ /* 0x0003e8000c101924 */
[----:B------:R3:W-:Y:S01]  /*d1d0*/  ST.E desc[UR36][R16.64+0x2c4], R41 ;  /* 0x0002c42910007985 */ /* 0x0007e2000c101924 */
[----:B0-----:R-:W-:-:S03]  /*d1e0*/  FMUL.FTZ R25, R13, R110 ;  /* 0x0000006e0d197220 */ /* 0x001fc60000410000 */
[----:B------:R0:W-:Y:S01]  /*d1f0*/  ST.E desc[UR36][R16.64+0x2d0], R43 ;  /* 0x0002d02b10007985 */ /* 0x0001e2000c101924 */
[----:B--2---:R-:W-:-:S03]  /*d200*/  FMUL.FTZ R27, R13, R102 ;  /* 0x000000660d1b7220 */ /* 0x004fc60000410000 */
[----:B------:R2:W-:Y:S01]  /*d210*/  ST.E desc[UR36][R16.64+0x2f0], R45 ;  /* 0x0002f02d10007985 */ /* 0x0005e2000c101924 */
[----:B-1----:R-:W-:-:S03]  /*d220*/  FMUL.FTZ R39, R13, R108 ;  /* 0x0000006c0d277220 */ /* 0x002fc60000410000 */
[----:B------:R1:W-:Y:S01]  /*d230*/  ST.E desc[UR36][R16.64+0x2f4], R47 ;  /* 0x0002f42f10007985 */ /* 0x0003e2000c101924 */
[C---:B---3--:R-:W-:Y:S01]  /*d240*/  FMUL.FTZ R41, R13.reuse, R106 ;  /* 0x0000006a0d297220 */ /* 0x048fe20000410000 */
[C---:B0-----:R-:W-:Y:S02]  /*d250*/  FMUL.FTZ R43, R13.reuse, R104 ;  /* 0x000000680d2b7220 */ /* 0x041fe40000410000 */
[----:B------:R0:W-:Y:S01]  /*d260*/  ST.E desc[UR36][R16.64+0x330], R9 ;  /* 0x0003300910007985 */ /* 0x0001e2000c101924 */
[C---:B--2---:R-:W-:Y:S01]  /*d270*/  FMUL.FTZ R45, R13.reuse, R98 ;  /* 0x000000620d2d7220 */ /* 0x044fe20000410000 */
[C---:B-1----:R-:W-:Y:S02]  /*d280*/  FMUL.FTZ R47, R13.reuse, R96 ;  /* 0x000000600d2f7220 */ /* 0x042fe40000410000 */
[----:B------:R1:W-:Y:S01]  /*d290*/  ST.E desc[UR36][R16.64+0x2a4], R49 ;  /* 0x0002a43110007985 */ /* 0x0003e2000c101924 */
[----:B0-----:R-:W-:-:S03]  /*d2a0*/  FMUL.FTZ R9, R13, R72 ;  /* 0x000000480d097220 */ /* 0x001fc60000410000 */
[----:B------:R0:W-:Y:S04]  /*d2b0*/  ST.E desc[UR36][R16.64+0x2d4], R7 ;  /* 0x0002d40710007985 */ /* 0x0001e8000c101924 */
        /* <DEDUP_REMOVED lines=10> */
[----:B---3--:R-:W-:-:S03]  /*d360*/  FMUL.FTZ R39, R13, R88 ;  /* 0x000000580d277220 */ /* 0x008fc60000410000 */
[----:B------:R3:W-:Y:S01]  /*d370*/  ST.E desc[UR36][R16.64+0x340], R47 ;  /* 0x0003402f10007985 */ /* 0x0007e2000c101924 */
[C---:B0-----:R-:W-:Y:S01]  /*d380*/  FMUL.FTZ R41, R13.reuse, R86 ;  /* 0x000000560d297220 */ /* 0x041fe20000410000 */
[C---:B--2---:R-:W-:Y:S02]  /*d390*/  FMUL.FTZ R43, R13.reuse, R84 ;  /* 0x000000540d2b7220 */ /* 0x044fe40000410000 */
[----:B------:R0:W-:Y:S01]  /*d3a0*/  ST.E desc[UR36][R16.64+0x380], R9 ;  /* 0x0003800910007985 */ /* 0x0001e2000c101924 */
[C---:B-1----:R-:W-:Y:S01]  /*d3b0*/  FMUL.FTZ R45, R13.reuse, R78 ;  /* 0x0000004e0d2d7220 */ /* 0x042fe20000410000 */
[C---:B---3--:R-:W-:Y:S02]  /*d3c0*/  FMUL.FTZ R47, R13.reuse, R76 ;  /* 0x0000004c0d2f7220 */ /* 0x048fe40000410000 */
        /* <DEDUP_REMOVED lines=22> */
[----:B------:R0:W-:Y:S01]  /*d530*/  ST.E desc[UR36][R16.64+0x394], R49 ;  /* 0x0003943110007985 */ /* 0x0001e2000c101924 */
[----:B------:R-:W-:-:S03]  /*d540*/  FMUL.FTZ R51, R13, R51 ;  /* 0x000000330d337220 */ /* 0x000fc60000410000 */
[----:B------:R2:W-:Y:S01]  /*d550*/  ST.E desc[UR36][R16.64+0x3a0], R25 ;  /* 0x0003a01910007985 */ /* 0x0005e2000c101924 */
[----:B------:R-:W-:Y:S01]  /*d560*/  LOP3.LUT R8, R6, 0x8, RZ, 0xfc, !PT ;  /* 0x0000000806087812 */ /* 0x000fe200078efcff */
[C---:B-1----:R-:W-:Y:S02]  /*d570*/  FMUL.FTZ R7, R13.reuse, R60 ;  /* 0x0000003c0d077220 */ /* 0x042fe40000410000 */
        /* <DEDUP_REMOVED lines=14> */
[C---:B---3--:R-:W-:Y:S01]  /*d660*/  FMUL.FTZ R47, R13.reuse, R26 ;  /* 0x0000001a0d2f7220 */ /* 0x048fe20000410000 */
[----:B------:R-:W-:Y:S01]  /*d670*/  FMUL.FTZ R13, R13, R38 ;  /* 0x000000260d0d7220 */ /* 0x000fe20000410000 */
[--C-:B0-----:R-:W-:Y:S01]  /*d680*/  IMAD.MOV.U32 R9, RZ, RZ, R5.reuse ;  /* 0x000000ffff097224 */ /* 0x101fe200078e0005 */
[----:B------:R-:W-:Y:S04]  /*d690*/  ST.E desc[UR36][R16.64+0x2e4], R51 ;  /* 0x0002e43310007985 */ /* 0x000fe8000c101924 */
[----:B------:R0:W-:Y:S04]  /*d6a0*/  ST.E desc[UR36][R16.64+0x3c4], R7 ;  /* 0x0003c40710007985 */ /* 0x0001e8000c101924 */
[----:B------:R-:W-:Y:S04]  /*d6b0*/  ST.E desc[UR36][R16.64+0x3e4], R49 ;  /* 0x0003e43110007985 */ /* 0x000fe8000c101924 */
[----:B------:R1:W-:Y:S04]  /*d6c0*/  ST.E desc[UR36][R16.64+0x3f0], R25 ;  /* 0x0003f01910007985 */ /* 0x0003e8000c101924 */
[----:B------:R2:W-:Y:S04]  /*d6d0*/  ST.E desc[UR36][R16.64+0x3f4], R27 ;  /* 0x0003f41b10007985 */ /* 0x0005e8000c101924 */
[----:B------:R-:W-:Y:S04]  /*d6e0*/  ST.E desc[UR36][R16.64+0x400], R39 ;  /* 0x0004002710007985 */ /* 0x000fe8000c101924 */
[----:B------:R3:W-:Y:S04]  /*d6f0*/  ST.E desc[UR36][R16.64+0x404], R41 ;  /* 0x0004042910007985 */ /* 0x0007e8000c101924 */
[----:B------:R-:W-:Y:S04]  /*d700*/  ST.E desc[UR36][R16.64+0x410], R43 ;  /* 0x0004102b10007985 */ /* 0x000fe8000c101924 */
[----:B------:R-:W-:Y:S04]  /*d710*/  ST.E desc[UR36][R16.64+0x420], R45 ;  /* 0x0004202d10007985 */ /* 0x000fe8000c101924 */
[----:B------:R4:W-:Y:S04]  /*d720*/  ST.E desc[UR36][R16.64+0x424], R47 ;  /* 0x0004242f10007985 */ /* 0x0009e8000c101924 */
[----:B------:R4:W-:Y:S04]  /*d730*/  ST.E desc[UR36][R16.64+0x430], R13 ;  /* 0x0004300d10007985 */ /* 0x0009e8000c101924 */
[----:B0-----:R-:W1:Y:S01]  /*d740*/  LD.E R7, desc[UR36][R8.64] ;  /* 0x0000002408077980 */ /* 0x001e62000c101900 */
[----:B------:R-:W-:Y:S01]  /*d750*/  LOP3.LUT R6, R6, 0xc, RZ, 0xfc, !PT ;  /* 0x0000000c06067812 */ /* 0x000fe200078efcff */
[----:B-1----:R-:W-:Y:S01]  /*d760*/  FMUL.FTZ R25, R24, R7 ;  /* 0x0000000718197220 */ /* 0x002fe20000410000 */
[----:B------:R-:W-:-:S04]  /*d770*/  IMAD.MOV.U32 R7, RZ, RZ, R5 ;  /* 0x000000ffff077224 */ /* 0x000fc800078e0005 */
[----:B------:R0:W-:Y:S04]  /*d780*/  ST.E desc[UR36][R8.64], R25 ;  /* 0x0000001908007985 */ /* 0x0001e8000c101924 */
[----:B--2---:R-:W2:Y:S01]  /*d790*/  LD.E R27, desc[UR36][R6.64] ;  /* 0x00000024061b7980 */ /* 0x004ea2000c101900 */
[----:B------:R-:W1:Y:S01]  /*d7a0*/  S2R R116, SR_TID.X ;  /* 0x0000000000747919 */ /* 0x000e620000002100 */
[----:B--2---:R-:W-:-:S05]  /*d7b0*/  FMUL.FTZ R27, R24, R27 ;  /* 0x0000001b181b7220 */ /* 0x004fca0000410000 */
[----:B------:R2:W-:Y:S04]  /*d7c0*/  ST.E desc[UR36][R6.64], R27 ;  /* 0x0000001b06007985 */ /* 0x0005e8000c101924 */
        /* <DEDUP_REMOVED lines=54> */
[----:B---3--:R-:W3:Y:S04]  /*db30*/  LD.E R41, desc[UR36][R16.64+0x3fc] ;  /* 0x0003fc2410297980 */ /* 0x008ee8000c101900 */
[----:B----4-:R-:W4:Y:S04]  /*db40*/  LD.E R47, desc[UR36][R16.64+0x408] ;  /* 0x00040824102f7980 */ /* 0x010f28000c101900 */
[----:B------:R-:W4:Y:S04]  /*db50*/  LD.E R45, desc[UR36][R16.64+0x40c] ;  /* 0x00040c24102d7980 */ /* 0x000f28000c101900 */
[----:B------:R-:W4:Y:S04]  /*db60*/  LD.E R43, desc[UR36][R16.64+0x418] ;  /* 0x00041824102b7980 */ /* 0x000f28000c101900 */
[----:B------:R-:W4:Y:S04]  /*db70*/  LD.E R39, desc[UR36][R16.64+0x41c] ;  /* 0x00041c2410277980 */ /* 0x000f28000c101900 */
[----:B------:R-:W4:Y:S04]  /*db80*/  LD.E R13, desc[UR36][R16.64+0x428] ;  /* 0x00042824100d7980 */ /* 0x000f28000c101900 */
[----:B0-----:R-:W4:Y:S04]  /*db90*/  LD.E R25, desc[UR36][R16.64+0x42c] ;  /* 0x00042c2410197980 */ /* 0x001f28000c101900 */
[----:B--2---:R-:W2:Y:S01]  /*dba0*/  LD.E R27, desc[UR36][R16.64+0x438] ;  /* 0x00043824101b7980 */ /* 0x004ea2000c101900 */
[----:B-1----:R-:W-:Y:S01]  /*dbb0*/  SHF.R.U32.HI R116, RZ, 0x7, R116 ;  /* 0x00000007ff747819 */ /* 0x002fe20000011674 */
[C---:B------:R-:W-:Y:S01]  /*dbc0*/  FMUL.FTZ R119, R24.reuse, R119 ;  /* 0x0000007718777220 */ /* 0x040fe20000410000 */
[C---:B------:R-:W-:Y:S01]  /*dbd0*/  FMUL.FTZ R51, R24.reuse, R51 ;  /* 0x0000003318337220 */ /* 0x040fe20000410000 */
[C---:B------:R-:W-:Y:S01]  /*dbe0*/  FMUL.FTZ R55, R24.reuse, R55 ;  /* 0x0000003718377220 */ /* 0x040fe20000410000 */
[C---:B------:R-:W-:Y:S01]  /*dbf0*/  FMUL.FTZ R53, R24.reuse, R53 ;  /* 0x0000003518357220 */ /* 0x040fe20000410000 */
[C---:B------:R-:W-:Y:S01]  /*dc00*/  FMUL.FTZ R26, R24.reuse, R26 ;  /* 0x0000001a181a7220 */ /* 0x040fe20000410000 */
        /* <DEDUP_REMOVED lines=9> */
[C---:B------:R-:W-:Y:S01]  /*dca0*/  FMUL.FTZ R129, R24.reuse, R129 ;  /* 0x0000008118817220 */ /* 0x040fe20000410000 */
[C---:B------:R-:W-:Y:S01]  /*dcb0*/  FMUL.FTZ R131, R24.reuse, R131 ;  /* 0x0000008318837220 */ /* 0x040fe20000410000 */
[----:B------:R-:W-:Y:S01]  /*dcc0*/  FMUL.FTZ R133, R24, R133 ;  /* 0x0000008518857220 */ /* 0x000fe20000410000 */
[----:B0-----:R-:W-:Y:S02]  /*dcd0*/  VIADD R26, R116, 0x8 ;  /* 0x00000008741a7836 */ /* 0x001fe40000000000 */
        /* <DEDUP_REMOVED lines=43> */
[C---:B----4-:R-:W-:Y:S01]  /*df90*/  FMUL.FTZ R47, R24.reuse, R47 ;  /* 0x0000002f182f7220 */ /* 0x050fe20000410000 */
[C---:B------:R-:W-:Y:S01]  /*dfa0*/  FMUL.FTZ R45, R24.reuse, R45 ;  /* 0x0000002d182d7220 */ /* 0x040fe20000410000 */
[C---:B------:R-:W-:Y:S01]  /*dfb0*/  FMUL.FTZ R43, R24.reuse, R43 ;  /* 0x0000002b182b7220 */ /* 0x040fe20000410000 */
[C---:B------:R-:W-:Y:S01]  /*dfc0*/  FMUL.FTZ R39, R24.reuse, R39 ;  /* 0x0000002718277220 */ /* 0x040fe20000410000 */
[C---:B------:R-:W-:Y:S01]  /*dfd0*/  FMUL.FTZ R51, R24.reuse, R13 ;  /* 0x0000000d18337220 */ /* 0x040fe20000410000 */
[C---:B------:R-:W-:Y:S01]  /*dfe0*/  FMUL.FTZ R53, R24.reuse, R25 ;  /* 0x0000001918357220 */ /* 0x040fe20000410000 */
[----:B--2---:R-:W-:Y:S01]  /*dff0*/  FMUL.FTZ R55, R24, R27 ;  /* 0x0000001b18377220 */ /* 0x004fe20000410000 */
        /* <DEDUP_REMOVED lines=53> */
[----:B------:R1:W-:Y:S04]  /*e350*/  ST.E desc[UR36][R16.64+0x41c], R39 ;  /* 0x00041c2710007985 */ /* 0x0003e8000c101924 */
[----:B------:R-:W-:Y:S04]  /*e360*/  ST.E desc[UR36][R16.64+0x428], R51 ;  /* 0x0004283310007985 */ /* 0x000fe8000c101924 */
[----:B------:R-:W-:Y:S04]  /*e370*/  ST.E desc[UR36][R16.64+0x42c], R53 ;  /* 0x00042c3510007985 */ /* 0x000fe8000c101924 */
[----:B------:R-:W-:Y:S01]  /*e380*/  ST.E desc[UR36][R16.64+0x438], R55 ;  /* 0x0004383710007985 */ /* 0x000fe2000c101924 */
[----:B------:R2:W-:Y:S06]  /*e390*/  BAR.SYNC.DEFER_BLOCKING R26, 0x100 ;  /* 0x0004001a0000751d */ /* 0x0005ec0000010000 */
[----:B------:R-:W3:Y:S04]  /*e3a0*/  LDL R24, [R1+0x1f8] ;  /* 0x0001f80001187983 */ /* 0x000ee80000100800 */
[----:B0-----:R-:W4:Y:S04]  /*e3b0*/  LD.E R45, desc[UR36][R16.64+0x240] ;  /* 0x00024024102d7980 */ /* 0x001f28000c101900 */
[----:B------:R-:W3:Y:S04]  /*e3c0*/  LD.E.64 R12, desc[UR36][R16.64+0x88] ;  /* 0x00008824100c7980 */ /* 0x000ee8000c101b00 */
[----:B----4-:R0:W-:Y:S04]  /*e3d0*/  ST.E desc[UR36][R16.64+0x240], R45 ;  /* 0x0002402d10007985 */ /* 0x0101e8000c101924 */
[----:B------:R-:W4:Y:S04]  /*e3e0*/  LD.E R25, desc[UR36][R4.64] ;  /* 0x0000002404197980 */ /* 0x000f28000c101900 */
[----:B----4-:R4:W-:Y:S04]  /*e3f0*/  ST.E desc[UR36][R4.64], R25 ;  /* 0x0000001904007985 */ /* 0x0109e8000c101924 */
[----:B------:R-:W2:Y:S04]  /*e400*/  LD.E R27, desc[UR36][R8.64] ;  /* 0x00000024081b7980 */ /* 0x000ea8000c101900 */
[----:B--2---:R2:W-:Y:S04]  /*e410*/  ST.E desc[UR36][R8.64], R27 ;  /* 0x0000001b08007985 */ /* 0x0045e8000c101924 */
[----:B-1----:R-:W3:Y:S04]  /*e420*/  LD.E R39, desc[UR36][R6.64] ;  /* 0x0000002406277980 */ /* 0x002ee8000c101900 */
[----:B---3--:R1:W-:Y:S04]  /*e430*/  ST.E desc[UR36][R6.64], R39 ;  /* 0x0000002706007985 */ /* 0x0083e8000c101924 */
[----:B------:R-:W3:Y:S04]  /*e440*/  LD.E R41, desc[UR36][R16.64+0x250] ;  /* 0x0002502410297980 */ /* 0x000ee8000c101900 */
[----:B------:R-:W3:Y:S04]  /*e450*/  LD.E R43, desc[UR36][R16.64+0x254] ;  /* 0x00025424102b7980 */ /* 0x000ee8000c101900 */
        /* <DEDUP_REMOVED lines=16> */
[----:B--2---:R-:W2:Y:S04]  /*e560*/  LD.E R27, desc[UR36][R16.64+0x298] ;  /* 0x00029824101b7980 */ /* 0x004ea8000c101900 */
        /* <DEDUP_REMOVED lines=121> */
[----:B------:R0:W-:Y:S04]  /*ed00*/  ST.E desc[UR36][R16.64+0x290], R25 ;  /* 0x0002901910007985 */ /* 0x0001e8000c101924 */
[----:B------:R-:W-:Y:S04]  /*ed10*/  ST.E desc[UR36][R16.64+0x294], R26 ;  /* 0x0002941a10007985 */ /* 0x000fe8000c101924 */
[----:B--2---:R1:W-:Y:S04]  /*ed20*/  ST.E desc[UR36][R16.64+0x298], R27 ;  /* 0x0002981b10007985 */ /* 0x0043e8000c101924 */
[----:B------:R2:W-:Y:S04]  /*ed30*/  ST.E desc[UR36][R16.64+0x29c], R38 ;  /* 0x00029c2610007985 */ /* 0x0005e8000c101924 */
[----:B------:R2:W-:Y:S04]  /*ed40*/  ST.E desc[UR36][R16.64+0x2a0], R39 ;  /* 0x0002a02710007985 */ /* 0x0005e8000c101924 */
        /* <DEDUP_REMOVED lines=103> */
[----:B0-----:R-:W4:Y:S01]  /*f3c0*/  LDL R25, [R1+0x68] ;  /* 0x0000680001197983 */ /* 0x001f220000100800 */
[----:B------:R-:W-:-:S02]  /*f3d0*/  IMAD R12, R24, 0xc00, R12 ;  /* 0x00000c00180c7824 */ /* 0x000fc400078e020c */
[----:B-1----:R-:W-:Y:S01]  /*f3e0*/  IMAD.MOV.U32 R27, RZ, RZ, R13 ;  /* 0x000000ffff1b7224 */ /* 0x002fe200078e000d */
[----:B------:R-:W-:Y:S01]  /*f3f0*/  F2FP.BF16.F32.PACK_AB R153, R153, R37 ;  /* 0x000000259999723e */ /* 0x000fe200000010ff */
[----:B------:R-:W-:Y:S01]  /*f400*/  VIADD R24, R12, 0x80 ;  /* 0x000000800c187836 */ /* 0x000fe20000000000 */
[----:B------:R-:W-:Y:S01]  /*f410*/  F2FP.BF16.F32.PACK_AB R154, R36, R154 ;  /* 0x0000009a249a723e */ /* 0x000fe200000010ff */
[----:B------:R-:W-:Y:S01]  /*f420*/  VIADD R26, R12, 0x100 ;  /* 0x000001000c1a7836 */ /* 0x000fe20000000000 */
[----:B------:R-:W-:Y:S01]  /*f430*/  R2UR UR15, R27 ;  /* 0x000000001b0f72ca */ /* 0x000fe200000e0000 */
[----:B------:R-:W4:Y:S01]  /*f440*/  LD.E R36, desc[UR36][R16.64+0x270] ;  /* 0x0002702410247980 */ /* 0x000f22000c101900 */
[----:B------:R-:W-:Y:S02]  /*f450*/  R2UR UR10, R24 ;  /* 0x00000000180a72ca */ /* 0x000fe400000e0000 */
[----:B------:R-:W-:Y:S01]  /*f460*/  R2UR UR14, R26 ;  /* 0x000000001a0e72ca */ /* 0x000fe200000e0000 */
[----:B------:R-:W4:Y:S01]  /*f470*/  LD.E R24, desc[UR36][R16.64+0x240] ;  /* 0x0002402410187980 */ /* 0x000f22000c101900 */
[----:B------:R-:W-:-:S02]  /*f480*/  F2FP.BF16.F32.PACK_AB R155, R155, R35 ;  /* 0x000000239b9b723e */ /* 0x000fc400000010ff */
[----:B------:R-:W-:Y:S01]  /*f490*/  F2FP.BF16.F32.PACK_AB R156, R156, R34 ;  /* 0x000000229c9c723e */ /* 0x000fe200000010ff */
[----:B------:R-:W4:Y:S01]  /*f4a0*/  LD.E R35, desc[UR36][R16.64+0x26c] ;  /* 0x00026c2410237980 */ /* 0x000f22000c101900 */
[----:B------:R-:W-:Y:S02]  /*f4b0*/  F2FP.BF16.F32.PACK_AB R157, R157, R33 ;  /* 0x000000219d9d723e */ /* 0x000fe400000010ff */
[----:B------:R-:W-:Y:S01]  /*f4c0*/  F2FP.BF16.F32.PACK_AB R158, R158, R32 ;  /* 0x000000209e9e723e */ /* 0x000fe200000010ff */
[----:B------:R-:W4:Y:S01]  /*f4d0*/  LD.E R33, desc[UR36][R16.64+0x264] ;  /* 0x0002642410217980 */ /* 0x000f22000c101900 */
[----:B------:R-:W-:Y:S02]  /*f4e0*/  F2FP.BF16.F32.PACK_AB R159, R159, R31 ;  /* 0x0000001f9f9f723e */ /* 0x000fe400000010ff */
[----:B------:R-:W-:Y:S01]  /*f4f0*/  F2FP.BF16.F32.PACK_AB R160, R160, R30 ;  /* 0x0000001ea0a0723e */ /* 0x000fe200000010ff */
[----:B------:R-:W4:Y:S01]  /*f500*/  LD.E R31, desc[UR36][R16.64+0x25c] ;  /* 0x00025c24101f7980 */ /* 0x000f22000c101900 */
[----:B------:R-:W-:-:S02]  /*f510*/  F2FP.BF16.F32.PACK_AB R161, R161, R29 ;  /* 0x0000001da1a1723e */ /* 0x000fc400000010ff */
[----:B------:R-:W-:Y:S01]  /*f520*/  F2FP.BF16.F32.PACK_AB R162, R162, R28 ;  /* 0x0000001ca2a2723e */ /* 0x000fe200000010ff */
[----:B------:R-:W4:Y:S04]  /*f530*/  LD.E R29, desc[UR36][R16.64+0x254] ;  /* 0x00025424101d7980 */ /* 0x000f28000c101900 */
[----:B------:R-:W4:Y:S04]  /*f540*/  LD.E R28, desc[UR36][R16.64+0x250] ;  /* 0x00025024101c7980 */ /* 0x000f28000c101900 */
[----:B------:R-:W4:Y:S04]  /*f550*/  LD.E R30, desc[UR36][R16.64+0x258] ;  /* 0x00025824101e7980 */ /* 0x000f28000c101900 */
[----:B------:R-:W4:Y:S04]  /*f560*/  LD.E R32, desc[UR36][R16.64+0x260] ;  /* 0x0002602410207980 */ /* 0x000f28000c101900 */
[----:B------:R-:W4:Y:S04]  /*f570*/  LD.E R34, desc[UR36][R16.64+0x268] ;  /* 0x0002682410227980 */ /* 0x000f28000c101900 */
        /* <DEDUP_REMOVED lines=8> */
[----:B---3--:R-:W2:Y:S04]  /*f600*/  LD.E R45, desc[UR36][R16.64+0x294] ;  /* 0x00029424102d7980 */ /* 0x008ea8000c101900 */
        /* <DEDUP_REMOVED lines=54> */
[----:B------:R-:W-:Y:S01]  /*f970*/  ISETP.NE.U32.AND P0, PT, R25, RZ, PT ;  /* 0x000000ff1900720c */ /* 0x000fe20003f05070 */
[----:B------:R-:W-:-:S02]  /*f980*/  IMAD.MOV.U32 R25, RZ, RZ, R13 ;  /* 0x000000ffff197224 */ /* 0x000fc400078e000d */
[----:B------:R-:W2:Y:S03]  /*f990*/  LD.E R100, desc[UR36][R16.64+0x370] ;  /* 0x0003702410647980 */ /* 0x000ea6000c101900 */
        /* <DEDUP_REMOVED lines=56> */
[----:B------:R-:W-:Y:S02]  /*fd20*/  R2UR UR7, R13 ;  /* 0x000000000d0772ca */ /* 0x000fe400000e0000 */
[----:B------:R-:W-:Y:S01]  /*fd30*/  F2FP.BF16.F32.PACK_AB R152, R15, R152 ;  /* 0x000000980f98723e */ /* 0x000fe200000010ff */
[----:B------:R-:W-:-:S03]  /*fd40*/  VOTEU.ANY UP0, P0 ;  /* 0x00000000003f7886 */ /* 0x000fc60000000100 */
[----:B--2---:R-:W-:-:S07]  /*fd50*/  WARPGROUP.ARRIVE ;  /* 0x00000000000079c5 */ /* 0x004fce0000000000 */
[----:B------:R-:W-:Y:S01]  /*fd60*/  HGMMA.64x256x16.F32.BF16 R24, R152, gdesc[UR4].tnspB, R24, UP0, gsb0 ;  /* 0x43e0000498187df0 */ /* 0x000fe2000b801818 */
[----:B------:R-:W-:Y:S02]  /*fd70*/  F2FP.BF16.F32.PACK_AB R163, R14, R163 ;  /* 0x000000a30ea3723e */ /* 0x000fe400000010ff */
        /* <DEDUP_REMOVED lines=131> */
[----:B------:R-:W-:Y:S01]  /*105b0*/  STL [R1+0x68], R0 ;  /* 0x0000680001007387 */ /* 0x000fe20000100800 */
[----:B------:R-:W-:Y:S02]  /*105c0*/  VIADD R14, R12, 0x180 ;  /* 0x000001800c0e7836 */ /* 0x000fe40000000000 */
[----:B------:R-:W-:-:S03]  /*105d0*/  IMAD.MOV.U32 R15, RZ, RZ, R13 ;  /* 0x000000ffff0f7224 */ /* 0x000fc600078e000d */
[----:B------:R-:W-:Y:S02]  /*105e0*/  R2UR UR6, R14 ;  /* 0x000000000e0672ca */ /* 0x000fe400000e0000 */
[----:B------:R-:W-:Y:S02]  /*105f0*/  R2UR UR7, R15 ;  /* 0x000000000f0772ca */ /* 0x000fe400000e0000 */
[----:B------:R-:W-:Y:S02]  /*10600*/  F2FP.BF16.F32.PACK_AB R152, R223, R222 ;  /* 0x000000dedf98723e */ /* 0x000fe400000010ff */
[----:B------:R-:W-:Y:S02]  /*10610*/  F2FP.BF16.F32.PACK_AB R153, R221, R220 ;  /* 0x000000dcdd99723e */ /* 0x000fe400000010ff */
[----:B------:R-:W-:Y:S02]  /*10620*/  F2FP.BF16.F32.PACK_AB R154, R219, R218 ;  /* 0x000000dadb9a723e */ /* 0x000fe400000010ff */
[----:B------:R-:W-:Y:S01]  /*10630*/  F2FP.BF16.F32.PACK_AB R155, R175, R174 ;  /* 0x000000aeaf9b723e */ /* 0x000fe200000010ff */
[----:B------:R-:W-:-:S02]  /*10640*/  WARPGROUP.DEPBAR.LE gsb0, 0x0 ;  /* 0x00008000000079c5 */ /* 0x000fc40000010000 */
        /* <DEDUP_REMOVED lines=132> */
[----:B------:R-:W-:Y:S01]  /*10e90*/  IMAD.MOV.U32 R15, RZ, RZ, R13 ;  /* 0x000000ffff0f7224 */ /* 0x000fe200078e000d */
        /* <DEDUP_REMOVED lines=131> */
[----:B------:R-:W-:Y:S01]  /*116d0*/  R2UR UR6, R14 ;  /* 0x000000000e0672ca */ /* 0x000fe200000e0000 */
[----:B------:R-:W-:Y:S01]  /*116e0*/  STL [R1+0x68], R0 ;  /* 0x0000680001007387 */ /* 0x000fe20000100800 */
[----:B------:R-:W-:Y:S01]  /*116f0*/  R2UR UR7, R15 ;  /* 0x000000000f0772ca */ /* 0x000fe200000e0000 */
[----:B------:R-:W-:Y:S01]  /*11700*/  VIADD R12, R12, 0x280 ;  /* 0x000002800c0c7836 */ /* 0x000fe20000000000 */
[----:B------:R-:W-:Y:S02]  /*11710*/  WARPGROUP.DEPBAR.LE gsb0, 0x0 ;  /* 0x00008000000079c5 */ /* 0x000fe40000010000 */
[----:B------:R-:W-:Y:S01]  /*11720*/  ST.E desc[UR36][R16.64+0x240], R24 ;  /* 0x0002401810007985 */ /* 0x000fe2000c101924 */
[----:B------:R-:W-:Y:S02]  /*11730*/  F2FP.BF16.F32.PACK_AB R152, R173, R172 ;  /* 0x000000acad98723e */ /* 0x000fe400000010ff */
[----:B------:R-:W-:Y:S01]  /*11740*/  F2FP.BF16.F32.PACK_AB R153, R171, R170 ;  /* 0x000000aaab99723e */ /* 0x000fe200000010ff */
[----:B------:R-:W-:Y:S01]  /*11750*/  ST.E desc[UR36][R4.64], R25 ;  /* 0x0000001904007985 */ /* 0x000fe2000c101924 */
[----:B------:R-:W-:-:S02]  /*11760*/  F2FP.BF16.F32.PACK_AB R154, R168, R169 ;  /* 0x000000a9a89a723e */ /* 0x000fc400000010ff */
[----:B------:R-:W-:Y:S01]  /*11770*/  F2FP.BF16.F32.PACK_AB R155, R167, R166 ;  /* 0x000000a6a79b723e */ /* 0x000fe200000010ff */
        /* <DEDUP_REMOVED lines=266> */
[----:B------:R-:W-:Y:S02]  /*12820*/  STL [R1+0x68], R0 ;  /* 0x0000680001007387 */ /* 0x000fe40000100800 */
        /* <DEDUP_REMOVED lines=129> */
[----:B------:R0:W-:Y:S04]  /*13040*/  STL [R1+0x68], R0 ;  /* 0x0000680001007387 */ /* 0x0001e80000100800 */
[----:B------:R-:W2:Y:S04]  /*13050*/  LD.E R3, desc[UR36][R16.64+0x240] ;  /* 0x0002402410037980 */ /* 0x000ea8000c101900 */
[----:B--2---:R1:W-:Y:S04]  /*13060*/  ST.E desc[UR36][R16.64+0x240], R3 ;  /* 0x0002400310007985 */ /* 0x0043e8000c101924 */
[----:B------:R-:W2:Y:S04]  /*13070*/  LD.E R11, desc[UR36][R4.64] ;  /* 0x00000024040b7980 */ /* 0x000ea8000c101900 */
[----:B--2---:R2:W-:Y:S04]  /*13080*/  ST.E desc[UR36][R4.64], R11 ;  /* 0x0000000b04007985 */ /* 0x0045e8000c101924 */
[----:B------:R-:W3:Y:S04]  /*13090*/  LD.E R13, desc[UR36][R8.64] ;  /* 0x00000024080d7980 */ /* 0x000ee8000c101900 */
[----:B---3--:R3:W-:Y:S04]  /*130a0*/  ST.E desc[UR36][R8.64], R13 ;  /* 0x0000000d08007985 */ /* 0x0087e8000c101924 */
[----:B------:R-:W4:Y:S04]  /*130b0*/  LD.E R15, desc[UR36][R6.64] ;  /* 0x00000024060f7980 */ /* 0x000f28000c101900 */
[----:B----4-:R4:W-:Y:S04]  /*130c0*/  ST.E desc[UR36][R6.64], R15 ;  /* 0x0000000f06007985 */ /* 0x0109e8000c101924 */
[----:B0-----:R-:W4:Y:S04]  /*130d0*/  LD.E R0, desc[UR36][R16.64+0x3b0] ;  /* 0x0003b02410007980 */ /* 0x001f28000c101900 */
        /* <DEDUP_REMOVED lines=124> */
[----:B0-----:R-:W4:Y:S04]  /*138a0*/  LD.E R0, desc[UR36][R16.64+0x28] ;  /* 0x0000282410007980 */ /* 0x001f28000c101900 */
[----:B------:R-:W-:Y:S04]  /*138b0*/  ST.E desc[UR36][R16.64+0x250], R19 ;  /* 0x0002501310007985 */ /* 0x000fe8000c101924 */
[----:B------:R-:W-:Y:S04]  /*138c0*/  ST.E desc[UR36][R16.64+0x254], R21 ;  /* 0x0002541510007985 */ /* 0x000fe8000c101924 */
[----:B------:R-:W-:Y:S04]  /*138d0*/  ST.E desc[UR36][R16.64+0x258], R25 ;  /* 0x0002581910007985 */ /* 0x000fe8000c101924 */
[----:B------:R-:W-:Y:S04]  /*138e0*/  ST.E desc[UR36][R16.64+0x25c], R27 ;  /* 0x00025c1b10007985 */ /* 0x000fe8000c101924 */
[----:B------:R0:W-:Y:S04]  /*138f0*/  ST.E desc[UR36][R16.64+0x260], R3 ;  /* 0x0002600310007985 */ /* 0x0001e8000c101924 */
[----:B------:R1:W-:Y:S04]  /*13900*/  ST.E desc[UR36][R16.64+0x264], R29 ;  /* 0x0002641d10007985 */ /* 0x0003e8000c101924 */
[----:B--2---:R1:W-:Y:S04]  /*13910*/  ST.E desc[UR36][R16.64+0x268], R5 ;  /* 0x0002680510007985 */ /* 0x0043e8000c101924 */
[----:B------:R1:W-:Y:S04]  /*13920*/  ST.E desc[UR36][R16.64+0x26c], R11 ;  /* 0x00026c0b10007985 */ /* 0x0003e8000c101924 */
[----:B---3--:R1:W-:Y:S04]  /*13930*/  ST.E desc[UR36][R16.64+0x270], R9 ;  /* 0x0002700910007985 */ /* 0x0083e8000c101924 */
        /* <DEDUP_REMOVED lines=114> */
[----:B0-----:R1:W5:Y:S01]  /*14060*/  LDL R3, [R1+0x1f8] ;  /* 0x0001f80001037983 */ /* 0x0013620000100800 */
[----:B------:R-:W-:-:S04]  /*14070*/  LOP3.LUT R0, R0, 0x1, RZ, 0xfc, !PT ;  /* 0x0000000100007812 */ /* 0x000fc800078efcff */
[----:B------:R-:W-:Y:S01]  /*14080*/  ISETP.NE.AND P0, PT, R0, 0x3, PT ;  /* 0x000000030000780c */ /* 0x000fe20003f05270 */
[----:B------:R-:W-:-:S12]  /*14090*/  BSSY B0, `(.L_x_12682) ;  /* 0x0000003000007945 */ /* 0x000fd80003800000 */
[----:B-1----:R-:W-:Y:S05]  /*140a0*/  @!P0 BRA `(.L_x_12683) ;  /* 0x0000000000048947 */ /* 0x002fea0003800000 */
[----:B------:R-:W-:Y:S01]  /*140b0*/  BPT.TRAP 0x1 ;  /* 0x000000040000795c */ /* 0x000fe20000300000 */
.L_x_12683:
[----:B------:R-:W-:Y:S05]  /*140c0*/  BSYNC B0 ;  /* 0x0000000000007941 */ /* 0x000fea0003800000 */
.L_x_12682:
[----:B------:R-:W2:Y:S04]  /*140d0*/  LD.E.64 R4, desc[UR36][R16.64+0x48] ;  /* 0x0000482410047980 */ /* 0x000ea8000c101b00 */
[----:B------:R-:W3:Y:S01]  /*140e0*/  LD.E R0, desc[UR36][R16.64+0x34] ;  /* 0x0000342410007980 */ /* 0x000ee2000c101900 */
[C---:B------:R-:W-:Y:S01]  /*140f0*/  ISETP.GT.AND P0, PT, R10.reuse, R2, PT ;  /* 0x000000020a00720c */ /* 0x040fe20003f04270 */
[----:B------:R-:W-:Y:S01]  /*14100*/  VIADD R10, R10, 0xffffffff ;  /* 0xffffffff0a0a7836 */ /* 0x000fe20000000000 */
[----:B--2---:R-:W-:-:S05]  /*14110*/  MOV R4, R4 ;  /* 0x0000000400047202 */ /* 0x004fca0000000f00 */
[----:B-----5:R-:W-:-:S05]  /*14120*/  IMAD R3, R3, 0x8, R4 ;  /* 0x0000000803037824 */ /* 0x020fca00078e0204 */
[----:B---3--:R-:W-:-:S04]  /*14130*/  PRMT R0, R0, 0x654, R3 ;  /* 0x0000065400007816 */ /* 0x008fc80000000003 */
[----:B------:R0:W-:Y:S01]  /*14140*/  SYNCS.ARRIVE.TRANS64.RED.A1T0 RZ, [R0+URZ], RZ ;  /* 0x000000ff00ff79a7 */ /* 0x0001e2000810043f */
[----:B------:R-:W-:Y:S05]  /*14150*/  @P0 BRA `(.L_x_12684) ;  /* 0xffffff6000540947 */ /* 0x000fea000383ffff */
.L_x_12665:
[----:B------:R-:W-:-:S13]  /*14160*/  ISETP.GE.AND P0, PT, R10, UR40, PT ;  /* 0x000000280a007c0c */ /* 0x000fda000bf06270 */
[----:B------:R-:W-:Y:S05]  /*14170*/  @!P0 BRA `(.L_x_12685) ;  /* 0x000000b000988947 */ /* 0x000fea0003800000 */
[----:B------:R1:W5:Y:S01]  /*14180*/  LDL.64 R2, [R1+0x158] ;  /* 0x0001580001027983 */ /* 0x0003620000100a00 */
[----:B------:R-:W-:-:S05]  /*14190*/  IADD3 R4, P0, R16, 0x28, RZ ;  /* 0x0000002810047810 */ /* 0x000fca0007f1e0ff */
[----:B------:R-:W-:-:S08]  /*141a0*/  IMAD.X R5, RZ, RZ, R17, P0 ;  /* 0x000000ffff057224 */ /* 0x000fd000000e0611 */
.L_x_12714:
[----:B--2--5:R-:W2:Y:S04]  /*141b0*/  LD.E R7, desc[UR36][R2.64] ;  /* 0x0000002402077980 */ /* 0x024ea8000c101900 */
[----:B0-----:R-:W3:Y:S01]  /*141c0*/  LD.E R0, desc[UR36][R2.64+0x8] ;  /* 0x0000082402007980 */ /* 0x001ee2000c101900 */
        /* <DEDUP_REMOVED lines=10> */
[----:B------:R-:W2:Y:S01]  /*14270*/  LDL R0, [R1] ;  /* 0x0000000001007983 */ /* 0x000ea20000100800 */
[----:B------:R-:W-:Y:S05]  /*14280*/  YIELD ;  /* 0x0000000000007946 */ /* 0x000fea0003800000 */
[----:B------:R-:W-:Y:S01]  /*14290*/  BSSY B0, `(.L_x_12686) ;  /* 0x0000006000007945 */ /* 0x000fe20003800000 */
[----:B---3--:R-:W-:Y:S01]  /*142a0*/  @!P0 IMAD.MOV.U32 R7, RZ, RZ, RZ ;  /* 0x000000ffff078224 */ /* 0x008fe200078e00ff */
[----:B--2---:R-:W-:-:S04]  /*142b0*/  LOP3.LUT R0, R0, 0x1, RZ, 0xfc, !PT ;  /* 0x0000000100007812 */ /* 0x004fc800078efcff */
[----:B------:R-:W-:-:S13]  /*142c0*/  ISETP.NE.AND P1, PT, R0, 0x3, PT ;  /* 0x000000030000780c */ /* 0x000fda0003f25270 */
[----:B0-----:R-:W-:Y:S05]  /*142d0*/  @!P1 BRA `(.L_x_12687) ;  /* 0x0000000000049947 */ /* 0x001fea0003800000 */
[----:B------:R-:W-:Y:S01]  /*142e0*/  BPT.TRAP 0x1 ;  /* 0x000000040000795c */ /* 0x000fe20000300000 */
.L_x_12687:
[----:B------:R-:W-:Y:S05]  /*142f0*/  BSYNC B0 ;  /* 0x0000000000007941 */ /* 0x000fea0003800000 */
.L_x_12686:
[----:B------:R-:W2:Y:S01]  /*14300*/  LDL.64 R8, [R1+0x18] ;  /* 0x0000180001087983 */ /* 0x000ea20000100a00 */
[----:B-----5:R-:W-:Y:S02]  /*14310*/  SHF.L.U32 R12, R11, 0x1f, RZ ;  /* 0x0000001f0b0c7819 */ /* 0x020fe400000006ff */
[----:B--2---:R-:W-:-:S05]  /*14320*/  MOV R8, R8 ;  /* 0x0000000800087202 */ /* 0x004fca0000000f00 */
[----:B------:R-:W-:-:S04]  /*14330*/  IMAD R7, R7, 0x8, R8 ;  /* 0x0000000807077824 */ /* 0x000fc800078e0208 */
[----:B------:R0:W2:Y:S01]  /*14340*/  SYNCS.PHASECHK.TRANS64.TRYWAIT P0, [R7+URZ], R12 ;  /* 0x0000000c070075a7 */ /* 0x0000a2000800017f */
[----:B------:R0:W5:Y:S04]  /*14350*/  LD.E R0, desc[UR36][R2.64] ;  /* 0x0000002402007980 */ /* 0x000168000c101900 */
[----:B------:R0:W5:Y:S01]  /*14360*/  LD.E R6, desc[UR36][R2.64+0x4] ;  /* 0x0000042402067980 */ /* 0x000162000c101900 */
[----:B------:R-:W-:Y:S04]  /*14370*/  BSSY B0, `(.L_x_12688) ;  /* 0x0000003000007945 */ /* 0x000fe80003800000 */
[----:B------:R-:W-:Y:S05]  /*14380*/  @!P1 BRA `(.L_x_12689) ;  /* 0x0000000000049947 */ /* 0x000fea0003800000 */
[----:B------:R-:W-:Y:S01]  /*14390*/  BPT.TRAP 0x1 ;  /* 0x000000040000795c */ /* 0x000fe20000300000 */
.L_x_12689:
[----:B------:R-:W-:Y:S05]  /*143a0*/  BSYNC B0 ;  /* 0x0000000000007941 */ /* 0x000fea0003800000 */
.L_x_12688:
[----:B------:R-:W-:Y:S04]  /*143b0*/  BSSY B0, `(.L_x_12690) ;  /* 0x0000006000007945 */ /* 0x000fe80003800000 */
[----:B--2---:R-:W-:Y:S05]  /*143c0*/  @P0 BRA `(.L_x_12691) ;  /* 0x0000000000100947 */ /* 0x004fea0003800000 */
[----:B-----5:R-:W-:Y:S01]  /*143d0*/  IMAD R0, R0, 0x8, R8 ;  /* 0x0000000800007824 */ /* 0x020fe200078e0208 */
[----:B0-----:R-:W-:-:S04]  /*143e0*/  SHF.L.U32 R7, R6, 0x1f, RZ ;  /* 0x0000001f06077819 */ /* 0x001fc800000006ff */
[----:B------:R-:W0:Y:S02]  /*143f0*/  SYNCS.PHASECHK.TRANS64.TRYWAIT P0, [R0+URZ], R7 ;  /* 0x00000007000075a7 */ /* 0x000e24000800017f */
[----:B0-----:R-:W-:Y:S05]  /*14400*/  @!P0 BRA `(.L_x_12692) ;  /* 0x0000018000748947 */ /* 0x001fea0003800000 */
.L_x_12691:
[----:B------:R-:W-:Y:S05]  /*14410*/  BSYNC B0 ;  /* 0x0000000000007941 */ /* 0x000fea0003800000 */
.L_x_12690:
[----:B------:R-:W2:Y:S04]  /*14420*/  LD.E R11, desc[UR36][R2.64] ;  /* 0x00000024020b7980 */ /* 0x000ea8000c101900 */
[----:B------:R-:W2:Y:S01]  /*14430*/  LDL.64 R14, [R1+0x80] ;  /* 0x00008000010e7983 */ /* 0x000ea20000100a00 */
[----:B------:R-:W-:Y:S05]  /*14440*/  WARPSYNC.ALL ;  /* 0x0000000000007948 */ /* 0x000fea0003800000 */
[----:B------:R-:W3:Y:S04]  /*14450*/  LDL.64 R18, [R1+0x78] ;  /* 0x0000780001127983 */ /* 0x000ee80000100a00 */
[----:B0----5:R-:W4:Y:S04]  /*14460*/  LDL.64 R6, [R1+0x78] ;  /* 0x0000780001067983 */ /* 0x021f280000100a00 */
[----:B------:R-:W4:Y:S01]  /*14470*/  LDL.64 R8, [R1+0x78] ;  /* 0x0000780001087983 */ /* 0x000f220000100a00 */
[----:B--2---:R-:W-:Y:S01]  /*14480*/  IMAD R14, R11, 0x300, R14 ;  /* 0x000003000b0e7824 */ /* 0x004fe200078e020e */
[----:B------:R-:W-:-:S02]  /*14490*/  R2UR UR7, R15 ;  /* 0x000000000f0772ca */ /* 0x000fc400000e0000 */
[----:B------:R-:W2:Y:S01]  /*144a0*/  LDL.64 R12, [R1+0x78] ;  /* 0x00007800010c7983 */ /* 0x000ea20000100a00 */
        /* <DEDUP_REMOVED lines=26> */
[--C-:B------:R-:W-:Y:S01]  /*14650*/  IMAD.MOV.U32 R7, RZ, RZ, R15.reuse ;  /* 0x000000ffff077224 */ /* 0x100fe200078e000f */
[----:B------:R-:W-:Y:S01]  /*14660*/  HGMMA.64x96x16.F32.BF16 R24, gdesc[UR4], R24, gsb0 ;  /* 0x01600000041879f0 */ /* 0x000fe20008001818 */
[----:B------:R-:W-:Y:S01]  /*14670*/  R2UR UR4, R8 ;  /* 0x00000000080472ca */ /* 0x000fe200000e0000 */
[----:B--2---:R-:W-:Y:S01]  /*14680*/  VIADD R12, R12, 0x6 ;  /* 0x000000060c0c7836 */ /* 0x004fe20000000000 */
[----:B------:R-:W-:Y:S01]  /*14690*/  R2UR UR6, R6 ;  /* 0x00000000060672ca */ /* 0x000fe200000e0000 */
[----:B------:R-:W-:Y:S01]  /*146a0*/  VIADD R6, R14, 0x6 ;  /* 0x000000060e067836 */ /* 0x000fe20000000000 */
[----:B------:R-:W-:Y:S01]  /*146b0*/  R2UR UR7, R7 ;  /* 0x00000000070772ca */ /* 0x000fe200000e0000 */
[----:B------:R-:W-:Y:S01]  /*146c0*/  IMAD.MOV.U32 R7, RZ, RZ, R15 ;  /* 0x000000ffff077224 */ /* 0x000fe200078e000f */
        /* <DEDUP_REMOVED lines=14> */
[----:B0-----:R-:W-:Y:S05]  /*147b0*/  @!P0 BRA `(.L_x_12694) ;  /* 0x0000000000048947 */ /* 0x001fea0003800000 */
[----:B------:R-:W-:Y:S01]  /*147c0*/  BPT.TRAP 0x1 ;  /* 0x000000040000795c */ /* 0x000fe20000300000 */
.L_x_12694:
[----:B------:R-:W-:Y:S05]  /*147d0*/  BSYNC B0 ;  /* 0x0000000000007941 */ /* 0x000fea0003800000 */
.L_x_12693:
        /* <DEDUP_REMOVED lines=11> */
[----:B0-2---:R-:W-:Y:S05]  /*14890*/  @!P1 BRA `(.L_x_12696) ;  /* 0x0000000000049947 */ /* 0x005fea0003800000 */
[----:B------:R-:W-:Y:S01]  /*148a0*/  BPT.TRAP 0x1 ;  /* 0x000000040000795c */ /* 0x000fe20000300000 */
.L_x_12696:
[----:B------:R-:W-:Y:S05]  /*148b0*/  BSYNC B0 ;  /* 0x0000000000007941 */ /* 0x000fea0003800000 */
.L_x_12695:
        /* <DEDUP_REMOVED lines=8> */
.L_x_12698:
[----:B------:R-:W-:Y:S05]  /*14940*/  BSYNC B0 ;  /* 0x0000000000007941 */ /* 0x000fea0003800000 */
.L_x_12697:
[----:B------:R-:W2:Y:S04]  /*14950*/  LD.E R19, desc[UR36][R2.64] ;  /* 0x0000002402137980 */ /* 0x000ea8000c101900 */
[----:B------:R-:W2:Y:S04]  /*14960*/  LDL.64 R4, [R1+0xf8] ;  /* 0x0000f80001047983 */ /* 0x000ea80000100a00 */
[----:B------:R-:W3:Y:S04]  /*14970*/  LDL R11, [R1+0x70] ;  /* 0x00007000010b7983 */ /* 0x000ee80000100800 */
[----:B0----5:R-:W4:Y:S04]  /*14980*/  LDL.64 R6, [R1+0xf0] ;  /* 0x0000f00001067983 */ /* 0x021f280000100a00 */
[----:B------:R-:W4:Y:S04]  /*14990*/  LDL.64 R14, [R1+0xf0] ;  /* 0x0000f000010e7983 */ /* 0x000f280000100a00 */
[----:B------:R-:W4:Y:S04]  /*149a0*/  LDL.64 R12, [R1+0xf0] ;  /* 0x0000f000010c7983 */ /* 0x000f280000100a00 */
[----:B------:R-:W4:Y:S01]  /*149b0*/  LDL.64 R8, [R1+0xf0] ;  /* 0x0000f00001087983 */ /* 0x000f220000100a00 */
[----:B------:R-:W-:Y:S05]  /*149c0*/  WARPSYNC.ALL ;  /* 0x0000000000007948 */ /* 0x000fea0003800000 */
[----:B------:R-:W-:Y:S01]  /*149d0*/  WARPGROUP.ARRIVE ;  /* 0x00000000000079c5 */ /* 0x000fe20000000000 */
[----:B--2---:R-:W-:Y:S01]  /*149e0*/  IMAD R4, R19, 0xc00, R4 ;  /* 0x00000c0013047824 */ /* 0x004fe200078e0204 */
[----:B------:R-:W-:-:S02]  /*149f0*/  R2UR UR7, R5 ;  /* 0x00000000050772ca */ /* 0x000fc400000e0000 */
[----:B---3--:R-:W-:Y:S02]  /*14a00*/  ISETP.NE.U32.AND P0, PT, R11, RZ, PT ;  /* 0x000000ff0b00720c */ /* 0x008fe40003f05070 */
[----:B------:R-:W-:Y:S02]  /*14a10*/  R2UR UR6, R4 ;  /* 0x00000000040672ca */ /* 0x000fe400000e0000 */
[----:B----4-:R-:W-:Y:S02]  /*14a20*/  R2UR UR4, R6 ;  /* 0x00000000060472ca */ /* 0x010fe400000e0000 */
[----:B------:R-:W-:Y:S02]  /*14a30*/  R2UR UR5, R7 ;  /* 0x00000000070572ca */ /* 0x000fe400000e0000 */
[----:B------:R-:W2:Y:S05]  /*14a40*/  LDL.64 R6, [R1+0xf0] ;  /* 0x0000f00001067983 */ /* 0x000eaa0000100a00 */
        /* <DEDUP_REMOVED lines=150> */
[----:B------:R-:W-:Y:S01]  /*153b0*/  VIADD R8, R8, 0xc06 ;  /* 0x00000c0608087836 */ /* 0x000fe20000000000 */
[----:B------:R-:W0:Y:S01]  /*153c0*/  S2R R20, SR_TID.X ;  /* 0x0000000000147919 */ /* 0x000e220000002100 */
[----:B------:R-:W-:Y:S01]  /*153d0*/  VIADD R4, R4, 0x906 ;  /* 0x0000090604047836 */ /* 0x000fe20000000000 */
[----:B------:R2:W-:Y:S01]  /*153e0*/  STL [R1+0x70], R0 ;  /* 0x0000700001007387 */ /* 0x0005e20000100800 */
[----:B------:R-:W-:-:S02]  /*153f0*/  WARPGROUP.DEPBAR.LE gsb0, 0x0 ;  /* 0x00008000000079c5 */ /* 0x000fc40000010000 */
[----:B------:R-:W-:Y:S01]  /*15400*/  WARPGROUP.ARRIVE ;  /* 0x00000000000079c5 */ /* 0x000fe20000000000 */
[----:B------:R2:W5:Y:S05]  /*15410*/  LDL R7, [R1+0xc] ;  /* 0x00000c0001077983 */ /* 0x00056a0000100800 */
[----:B------:R-:W-:Y:S01]  /*15420*/  HGMMA.64x96x16.F32.BF16 R24, gdesc[UR4], R24, gsb0 ;  /* 0x01600000041879f0 */ /* 0x000fe20008001818 */
[----:B------:R-:W-:Y:S02]  /*15430*/  R2UR UR4, R8 ;  /* 0x00000000080472ca */ /* 0x000fe400000e0000 */
[----:B------:R-:W-:Y:S02]  /*15440*/  R2UR UR5, R9 ;  /* 0x00000000090572ca */ /* 0x000fe400000e0000 */
[----:B------:R-:W-:-:S02]  /*15450*/  R2UR UR6, R4 ;  /* 0x00000000040672ca */ /* 0x000fc400000e0000 */
[----:B------:R-:W-:Y:S01]  /*15460*/  R2UR UR7, R5 ;  /* 0x00000000050772ca */ /* 0x000fe200000e0000 */
[----:B------:R-:W3:Y:S04]  /*15470*/  LDL R4, [R1] ;  /* 0x0000000001047983 */ /* 0x000ee80000100800 */
[----:B------:R2:W-:Y:S01]  /*15480*/  STL [R1+0x70], R0 ;  /* 0x0000700001007387 */ /* 0x0005e20000100800 */
[----:B------:R-:W-:Y:S02]  /*15490*/  WARPGROUP.DEPBAR.LE gsb0, 0x0 ;  /* 0x00008000000079c5 */ /* 0x000fe40000010000 */
[----:B------:R-:W-:-:S06]  /*154a0*/  WARPGROUP.ARRIVE ;  /* 0x00000000000079c5 */ /* 0x000fcc0000000000 */
[----:B------:R-:W-:Y:S01]  /*154b0*/  HGMMA.64x96x16.F32.BF16 R24, gdesc[UR4], R24, gsb0 ;  /* 0x01600000041879f0 */ /* 0x000fe20008001818 */
[----:B------:R2:W-:Y:S01]  /*154c0*/  STL [R1+0x70], R0 ;  /* 0x0000700001007387 */ /* 0x0005e20000100800 */
[----:B0-----:R-:W-:-:S03]  /*154d0*/  SHF.R.U32.HI R20, RZ, 0x7, R20 ;  /* 0x00000007ff147819 */ /* 0x001fc60000011614 */
[----:B------:R2:W-:Y:S04]  /*154e0*/  STL [R1+0x70], R0 ;  /* 0x0000700001007387 */ /* 0x0005e80000100800 */
[----:B------:R2:W-:Y:S04]  /*154f0*/  STL [R1+0x70], R0 ;  /* 0x0000700001007387 */ /* 0x0005e80000100800 */
[----:B------:R2:W-:Y:S04]  /*15500*/  STL [R1+0x70], R0 ;  /* 0x0000700001007387 */ /* 0x0005e80000100800 */
[----:B------:R2:W-:Y:S01]  /*15510*/  STL [R1+0x70], R0 ;  /* 0x0000700001007387 */ /* 0x0005e20000100800 */
[----:B------:R-:W-:-:S03]  /*15520*/  IADD3 R5, -R20, 0xb, RZ ;  /* 0x0000000b14057810 */ /* 0x000fc60007ffe1ff */
        /* <DEDUP_REMOVED lines=11> */
[----:B------:R2:W5:Y:S01]  /*155e0*/  LD.E R6, desc[UR36][R2.64] ;  /* 0x0000002402067980 */ /* 0x000562000c101900 */
[----:B------:R-:W-:Y:S01]  /*155f0*/  BSSY B0, `(.L_x_12700) ;  /* 0x0000005000007945 */ /* 0x000fe20003800000 */
[----:B---3--:R-:W-:-:S04]  /*15600*/  LOP3.LUT R4, R4, 0x1, RZ, 0xfc, !PT ;  /* 0x0000000104047812 */ /* 0x008fc800078efcff */
[----:B------:R-:W-:-:S13]  /*15610*/  ISETP.NE.AND P0, PT, R4, 0x3, PT ;  /* 0x000000030400780c */ /* 0x000fda0003f05270 */
[----:B--2---:R-:W-:Y:S05]  /*15620*/  @!P0 BRA `(.L_x_12701) ;  /* 0x0000000000048947 */ /* 0x004fea0003800000 */
[----:B------:R-:W-:Y:S01]  /*15630*/  BPT.TRAP 0x1 ;  /* 0x000000040000795c */ /* 0x000fe20000300000 */
.L_x_12701:
[----:B------:R-:W-:Y:S05]  /*15640*/  BSYNC B0 ;  /* 0x0000000000007941 */ /* 0x000fea0003800000 */
.L_x_12700:
[----:B------:R-:W2:Y:S02]  /*15650*/  LDL.64 R4, [R1+0x20] ;  /* 0x0000200001047983 */ /* 0x000ea40000100a00 */
[----:B--2---:R-:W-:-:S05]  /*15660*/  MOV R5, R4 ;  /* 0x0000000400057202 */ /* 0x004fca0000000f00 */
[----:B-----5:R-:W-:-:S05]  /*15670*/  IMAD R6, R6, 0x8, R5 ;  /* 0x0000000806067824 */ /* 0x020fca00078e0205 */
[----:B------:R-:W-:-:S04]  /*15680*/  PRMT R6, R7, 0x654, R6 ;  /* 0x0000065407067816 */ /* 0x000fc80000000006 */
[----:B------:R0:W-:Y:S01]  /*15690*/  SYNCS.ARRIVE.TRANS64.RED.A1T0 RZ, [R6+URZ], RZ ;  /* 0x000000ff06ff79a7 */ /* 0x0001e2000810043f */
[----:B------:R-:W2:Y:S04]  /*156a0*/  LD.E.64 R4, desc[UR36][R16.64+0x150] ;  /* 0x0001502410047980 */ /* 0x000ea8000c101b00 */
[----:B------:R-:W3:Y:S04]  /*156b0*/  LDL R73, [R1+0x11c] ;  /* 0x00011c0001497983 */ /* 0x000ee80000100800 */
[----:B------:R-:W4:Y:S04]  /*156c0*/  LDL R72, [R1+0x50] ;  /* 0x0000500001487983 */ /* 0x000f280000100800 */
[----:B------:R-:W3:Y:S04]  /*156d0*/  LDL.64 R8, [R1+0x140] ;  /* 0x0001400001087983 */ /* 0x000ee80000100a00 */
[----:B------:R-:W4:Y:S04]  /*156e0*/  LDL R21, [R1+0x148] ;  /* 0x0001480001157983 */ /* 0x000f280000100800 */
[----:B------:R-:W4:Y:S04]  /*156f0*/  LDL.128 R12, [R1+0x130] ;  /* 0x00013000010c7983 */ /* 0x000f280000100c00 */
[----:B--2---:R-:W2:Y:S04]  /*15700*/  LD.E R20, desc[UR36][R4.64] ;  /* 0x0000002404147980 */ /* 0x004ea8000c101900 */
[----:B0-----:R-:W2:Y:S01]  /*15710*/  LDL.128 R4, [R1+0x120] ;  /* 0x0001200001047983 */ /* 0x001ea20000100c00 */
[----:B---3--:R-:W-:-:S02]  /*15720*/  ISETP.NE.AND P0, PT, R8, 0x1, PT ;  /* 0x000000010800780c */ /* 0x008fc40003f05270 */
[----:B----4-:R-:W-:Y:S01]  /*15730*/  ISETP.GE.AND P1, PT, R13, 0x1, PT ;  /* 0x000000010d00780c */ /* 0x010fe20003f26270 */
[----:B------:R-:W-:Y:S01]  /*15740*/  BSSY B0, `(.L_x_12702) ;  /* 0x000009e000007945 */ /* 0x000fe20003800000 */
[-C--:B--2---:R-:W-:Y:S01]  /*15750*/  FMUL.FTZ R77, R36, R20.reuse ;  /* 0x00000014244d7220 */ /* 0x084fe20000410000 */
[-C--:B------:R-:W-:Y:S01]  /*15760*/  FMUL.FTZ R36, R50, R20.reuse ;  /* 0x0000001432247220 */ /* 0x080fe20000410000 */
        /* <DEDUP_REMOVED lines=25> */
[-C--:B------:R-:W-:Y:S01]  /*15900*/  FMUL.FTZ R54, R60, R20.reuse ;  /* 0x000000143c367220 */ /* 0x080fe20000410000 */
[----:B------:R-:W-:Y:S01]  /*15910*/  FMUL.FTZ R46, R48, R20 ;  /* 0x00000014302e7220 */ /* 0x000fe20000410000 */
[----:B------:R-:W-:Y:S01]  /*15920*/  LEA.HI R60, R53, R58, RZ, 0x2 ;  /* 0x0000003a353c7211 */ /* 0x000fe200078f10ff */
[-C--:B------:R-:W-:Y:S01]  /*15930*/  FMUL.FTZ R48, R52, R20.reuse ;  /* 0x0000001434307220 */ /* 0x080fe20000410000 */
[-C--:B------:R-:W-:Y:S01]  /*15940*/  FMUL.FTZ R78, R37, R20.reuse ;  /* 0x00000014254e7220 */ /* 0x080fe20000410000 */
[-C--:B------:R-:W-:Y:S01]  /*15950*/  FMUL.FTZ R52, R57, R20.reuse ;  /* 0x0000001439347220 */ /* 0x080fe20000410000 */
[-C--:B------:R-:W-:Y:S01]  /*15960*/  FMUL.FTZ R19, R27, R20.reuse ;  /* 0x000000141b137220 */ /* 0x080fe20000410000 */
[-C--:B------:R-:W-:Y:S01]  /*15970*/  FMUL.FTZ R37, R59, R20.reuse ;  /* 0x000000143b257220 */ /* 0x080fe20000410000 */
[----:B------:R-:W-:Y:S01]  /*15980*/  LEA.HI R57, R56, R73, RZ, 0x2 ;  /* 0x0000004938397211 */ /* 0x000fe200078f10ff */
[-C--:B------:R-:W-:Y:S01]  /*15990*/  FMUL.FTZ R27, R31, R20.reuse ;  /* 0x000000141f1b7220 */ /* 0x080fe20000410000 */
[--C-:B------:R-:W-:Y:S01]  /*159a0*/  SHF.R.S32.HI R59, RZ, 0x2, R60.reuse ;  /* 0x00000002ff3b7819 */ /* 0x100fe2000001143c */
[-C--:B------:R-:W-:Y:S01]  /*159b0*/  FMUL.FTZ R31, R39, R20.reuse ;  /* 0x00000014271f7220 */ /* 0x080fe20000410000 */
[----:B------:R-:W-:Y:S01]  /*159c0*/  SHF.R.S32.HI R56, RZ, 0x1f, R60 ;  /* 0x0000001fff387819 */ /* 0x000fe2000001143c */
[----:B------:R-:W-:Y:S01]  /*159d0*/  FMUL.FTZ R39, R62, R20 ;  /* 0x000000143e277220 */ /* 0x000fe20000410000 */
[----:B------:R-:W-:-:S02]  /*159e0*/  LOP3.LUT R62, R57, 0xfffffffc, RZ, 0xc0, !PT ;  /* 0xfffffffc393e7812 */ /* 0x000fc400078ec0ff */
[----:B------:R-:W-:Y:S02]  /*159f0*/  LEA.HI R57, R56, R59, RZ, 0x3 ;  /* 0x0000003b38397211 */ /* 0x000fe400078f18ff */
[----:B------:R-:W-:Y:S02]  /*15a00*/  SHF.R.S32.HI R56, RZ, 0x7, R51 ;  /* 0x00000007ff387819 */ /* 0x000fe40000011433 */
[----:B------:R-:W-:Y:S01]  /*15a10*/  LEA.HI R53, R53, R58, RZ, 0x5 ;  /* 0x0000003a35357211 */ /* 0x000fe200078f28ff */
[----:B------:R-:W-:Y:S02]  /*15a20*/  IMAD.IADD R73, R73, 0x1, -R62 ;  /* 0x0000000149497824 */ /* 0x000fe400078e0a3e */
[-C--:B------:R-:W-:Y:S01]  /*15a30*/  FMUL.FTZ R75, R32, R20.reuse ;  /* 0x00000014204b7220 */ /* 0x080fe20000410000 */
[----:B------:R-:W-:Y:S01]  /*15a40*/  LOP3.LUT R62, R57, 0xfffffff8, RZ, 0xc0, !PT ;  /* 0xfffffff8393e7812 */ /* 0x000fe200078ec0ff */
[----:B------:R-:W-:Y:S01]  /*15a50*/  FMUL.FTZ R32, R42, R20 ;  /* 0x000000142a207220 */ /* 0x000fe20000410000 */
[----:B------:R-:W-:-:S02]  /*15a60*/  LEA.HI R51, R51, R56, RZ, 0x1 ;  /* 0x0000003833337211 */ /* 0x000fc400078f08ff */
[----:B------:R-:W-:Y:S01]  /*15a70*/  SHF.R.S32.HI R53, RZ, 0x5, R53 ;  /* 0x00000005ff357819 */ /* 0x000fe20000011435 */
[-C--:B------:R-:W-:Y:S01]  /*15a80*/  FMUL.FTZ R42, R55, R20.reuse ;  /* 0x00000014372a7220 */ /* 0x080fe20000410000 */
[-C--:B------:R-:W-:Y:S01]  /*15a90*/  FMUL.FTZ R55, R61, R20.reuse ;  /* 0x000000143d377220 */ /* 0x080fe20000410000 */
[----:B------:R-:W-:Y:S01]  /*15aa0*/  LOP3.LUT R51, R51, 0x3fffffe, RZ, 0xc0, !PT ;  /* 0x03fffffe33337812 */ /* 0x000fe200078ec0ff */
[----:B------:R-:W-:Y:S01]  /*15ab0*/  IMAD.IADD R62, R59, 0x1, -R62 ;  /* 0x000000013b3e7824 */ /* 0x000fe200078e0a3e */
[----:B------:R-:W-:Y:S01]  /*15ac0*/  LEA.HI R61, R73, R73, RZ, 0x1 ;  /* 0x00000049493d7211 */ /* 0x000fe200078f08ff */
[----:B------:R-:W-:Y:S02]  /*15ad0*/  IMAD R53, R72, 0x8, R53 ;  /* 0x0000000848357824 */ /* 0x000fe400078e0235 */
[----:B------:R-:W-:Y:S01]  /*15ae0*/  FMUL.FTZ R57, R64, R20 ;  /* 0x0000001440397220 */ /* 0x000fe20000410000 */
[----:B------:R-:W-:Y:S01]  /*15af0*/  IMAD.IADD R56, R56, 0x1, -R51 ;  /* 0x0000000138387824 */ /* 0x000fe200078e0a33 */
[----:B------:R-:W-:Y:S01]  /*15b00*/  LOP3.LUT R64, R61, 0x1ffffffe, RZ, 0xc0, !PT ;  /* 0x1ffffffe3d407812 */ /* 0x000fe200078ec0ff */
[----:B------:R-:W-:-:S04]  /*15b10*/  IMAD.U32 R53, R53, 0x10, R62 ;  /* 0x0000001035357824 */ /* 0x000fc800078e003e */
[----:B------:R-:W-:Y:S02]  /*15b20*/  IMAD.IADD R64, R73, 0x1, -R64 ;  /* 0x0000000149407824 */ /* 0x000fe400078e0a40 */
[----:B------:R-:W-:-:S04]  /*15b30*/  IMAD R53, R56, 0x40, R53 ;  /* 0x0000004038357824 */ /* 0x000fc800078e0235 */
[----:B------:R-:W-:-:S04]  /*15b40*/  IMAD R8, R64, 0x8, R53 ;  /* 0x0000000840087824 */ /* 0x000fc800078e0235 */
[----:B------:R-:W-:Y:S01]  /*15b50*/  @P0 IMAD.HI.U32 R56, R8, R9, RZ ;  /* 0x0000000908380227 */ /* 0x000fe200078e00ff */
[----:B------:R-:W-:-:S04]  /*15b60*/  LOP3.LUT R9, R60, 0x7ffffffc, RZ, 0xc0, !PT ;  /* 0x7ffffffc3c097812 */ /* 0x000fc800078ec0ff */
[----:B------:R-:W-:Y:S01]  /*15b70*/  @P0 SHF.R.U32.HI R8, RZ, R21, R56 ;  /* 0x00000015ff080219 */ /* 0x000fe20000011638 */
[----:B------:R-:W-:Y:S02]  /*15b80*/  IMAD.MOV.U32 R21, RZ, RZ, -0x60 ;  /* 0xffffffa0ff157424 */ /* 0x000fe400078e00ff */
[----:B------:R-:W-:Y:S02]  /*15b90*/  IMAD.IADD R58, R58, 0x1, -R9 ;  /* 0x000000013a3a7824 */ /* 0x000fe400078e0a09 */
        /* <DEDUP_REMOVED lines=15> */
[----:B------:R-:W-:Y:S02]  /*15c90*/  IADD3 R20, -R4, R58, R5 ;  /* 0x0000003a04147210 */ /* 0x000fe40007ffe105 */
[----:B------:R-:W-:-:S05]  /*15ca0*/  LOP3.LUT R61, RZ, R6, RZ, 0x33, !PT ;  /* 0x00000006ff3d7212 */ /* 0x000fca00078e33ff */
        /* <DEDUP_REMOVED lines=64> */
.L_x_12705:
[----:B------:R-:W-:-:S13]  /*160b0*/  ISETP.NE.AND P0, PT, R13, 0x1, PT ;  /* 0x000000010d00780c */ /* 0x000fda0003f05270 */
[----:B------:R-:W-:-:S05]  /*160c0*/  @P0 IMAD.HI.U32 R20, R12, R14, RZ ;  /* 0x0000000e0c140227 */ /* 0x000fca00078e00ff */
[----:B------:R-:W-:-:S07]  /*160d0*/  @P0 SHF.R.U32.HI R12, RZ, R15, R20 ;  /* 0x0000000fff0c0219 */ /* 0x000fce0000011614 */
.L_x_12706:
[----:B------:R-:W-:Y:S05]  /*160e0*/  BSYNC B1 ;  /* 0x0000000000017941 */ /* 0x000fea0003800000 */
.L_x_12704:
[----:B------:R-:W-:-:S05]  /*160f0*/  IMAD R12, R12, R13, R73 ;  /* 0x0000000d0c0c7224 */ /* 0x000fca00078e0249 */
[----:B------:R-:W-:Y:S02]  /*16100*/  VIMNMX R7, R7, R12, !PT ;  /* 0x0000000c07077248 */ /* 0x000fe40007fe0100 */
[----:B------:R-:W-:-:S07]  /*16110*/  VIADDMNMX R6, R12, R13, R6, PT ;  /* 0x0000000d0c067246 */ /* 0x000fce0003800106 */
.L_x_12703:
[----:B------:R-:W-:Y:S05]  /*16120*/  BSYNC B0 ;  /* 0x0000000000007941 */ /* 0x000fea0003800000 */
.L_x_12702:
[C---:B------:R-:W-:Y:S01]  /*16130*/  ISETP.GE.AND P0, PT, R71.reuse, 0x9, PT ;  /* 0x000000094700780c */ /* 0x040fe20003f06270 */
[----:B------:R-:W0:Y:S01]  /*16140*/  SHFL.IDX PT, R8, R8, 0x1, 0x1c1f ;  /* 0x003c1f0008087f89 */ /* 0x000e2200000e0000 */
[----:B------:R-:W-:Y:S01]  /*16150*/  ISETP.GE.AND P1, PT, R71, 0x2, PT ;  /* 0x000000024700780c */ /* 0x000fe20003f26270 */
[----:B------:R-:W-:Y:S01]  /*16160*/  BSSY B0, `(.L_x_12707) ;  /* 0x0000086000007945 */ /* 0x000fe20003800000 */
[----:B------:R-:W-:Y:S02]  /*16170*/  P2R R81, PR, RZ, 0x1 ;  /* 0x00000001ff517803 */ /* 0x000fe40000000000 */
[----:B------:R-:W-:Y:S02]  /*16180*/  ISETP.GT.AND P0, PT, R7, 0x8, !P0 ;  /* 0x000000080700780c */ /* 0x000fe40004704270 */
[----:B------:R-:W-:Y:S02]  /*16190*/  P2R R61, PR, RZ, 0x2 ;  /* 0x00000002ff3d7803 */ /* 0x000fe40000000000 */
[----:B------:R-:W-:-:S02]  /*161a0*/  ISETP.LT.OR P0, PT, R6, 0x9, P0 ;  /* 0x000000090600780c */ /* 0x000fc40000701670 */
[----:B------:R-:W-:Y:S02]  /*161b0*/  ISETP.GT.AND P1, PT, R7, 0x1, !P1 ;  /* 0x000000010700780c */ /* 0x000fe40004f24270 */
[----:B------:R-:W-:Y:S02]  /*161c0*/  ISETP.GE.AND P2, PT, R71, 0x11, PT ;  /* 0x000000114700780c */ /* 0x000fe40003f46270 */
[----:B------:R-:W-:Y:S02]  /*161d0*/  FSEL R154, R25, -INF , !P0 ;  /* 0xff800000199a7808 */ /* 0x000fe40004000000 */
[----:B------:R-:W-:Y:S02]  /*161e0*/  ISETP.LT.OR P1, PT, R6, 0x2, P1 ;  /* 0x000000020600780c */ /* 0x000fe40000f21670 */
[----:B------:R-:W-:Y:S02]  /*161f0*/  ISETP.GT.AND P0, PT, R7, 0x10, !P2 ;  /* 0x000000100700780c */ /* 0x000fe40005704270 */
[----:B------:R-:W-:-:S02]  /*16200*/  ISETP.GE.AND P3, PT, R71, 0xa, PT ;  /* 0x0000000a4700780c */ /* 0x000fc40003f66270 */
[----:B------:R-:W-:Y:S01]  /*16210*/  FSEL R82, R24, -INF , !P1 ;  /* 0xff80000018527808 */ /* 0x000fe20004800000 */
[----:B0-----:R-:W-:Y:S01]  /*16220*/  IMAD.IADD R12, R65, 0x1, R8 ;  /* 0x00000001410c7824 */ /* 0x001fe200078e0208 */
[----:B------:R-:W-:Y:S02]  /*16230*/  P2R R85, PR, RZ, 0x4 ;  /* 0x00000004ff557803 */ /* 0x000fe40000000000 */
[----:B------:R-:W-:Y:S02]  /*16240*/  ISETP.LT.OR P0, PT, R6, 0x11, P0 ;  /* 0x000000110600780c */ /* 0x000fe40000701670 */
[----:B------:R-:W-:Y:S02]  /*16250*/  ISETP.GT.AND P1, PT, R7, 0x9, !P3 ;  /* 0x000000090700780c */ /* 0x000fe40005f24270 */
[----:B------:R-:W-:Y:S02]  /*16260*/  ISETP.GE.AND P2, PT, R71, 0x12, PT ;  /* 0x000000124700780c */ /* 0x000fe40003f46270 */
[----:B------:R-:W-:-:S02]  /*16270*/  FSEL R24, R75, -INF , !P0 ;  /* 0xff8000004b187808 */ /* 0x000fc40004000000 */
        /* <DEDUP_REMOVED lines=64> */
[----:B------:R-:W-:Y:S02]  /*16680*/  P2R R25, PR, RZ, 0x4 ;  /* 0x00000004ff197803 */ /* 0x000fe40000000000 */
[----:B------:R-:W-:-:S02]  /*16690*/  FSEL R52, R52, -INF , !P0 ;  /* 0xff80000034347808 */ /* 0x000fc40004000000 */
        /* <DEDUP_REMOVED lines=43> */
.L_x_12710:
[----:B------:R-:W-:-:S13]  /*16950*/  ISETP.NE.AND P6, PT, R13, 0x1, PT ;  /* 0x000000010d00780c */ /* 0x000fda0003fc5270 */
[----:B------:R-:W-:-:S05]  /*16960*/  @P6 IMAD.HI.U32 R14, R4, R14, RZ ;  /* 0x0000000e040e6227 */ /* 0x000fca00078e00ff */
[----:B------:R-:W-:-:S07]  /*16970*/  @P6 SHF.R.U32.HI R4, RZ, R15, R14 ;  /* 0x0000000fff046219 */ /* 0x000fce000001160e */
.L_x_12711:
[----:B------:R-:W-:Y:S05]  /*16980*/  BSYNC B1 ;  /* 0x0000000000017941 */ /* 0x000fea0003800000 */
.L_x_12709:
[----:B------:R-:W-:-:S05]  /*16990*/  IMAD R4, R4, R13, R73 ;  /* 0x0000000d04047224 */ /* 0x000fca00078e0249 */
[----:B------:R-:W-:Y:S02]  /*169a0*/  VIADDMNMX R12, R4, R13, R12, PT ;  /* 0x0000000d040c7246 */ /* 0x000fe4000380010c */
[----:B------:R-:W-:-:S07]  /*169b0*/  VIMNMX R11, R11, R4, !PT ;  /* 0x000000040b0b7248 */ /* 0x000fce0007fe0100 */
.L_x_12708:
[----:B------:R-:W-:Y:S05]  /*169c0*/  BSYNC B0 ;  /* 0x0000000000007941 */ /* 0x000fea0003800000 */
.L_x_12707:
[----:B------:R-:W2:Y:S01]  /*169d0*/  LDL.64 R6, [R1+0x210] ;  /* 0x0002100001067983 */ /* 0x000ea20000100a00 */
        /* <DEDUP_REMOVED lines=33> */
[C---:B------:R-:W-:Y:S01]  /*16bf0*/  ISETP.GT.AND P0, PT, R11.reuse, 0x48, !P0 ;  /* 0x000000480b00780c */ /* 0x040fe20004704270 */
[----:B------:R-:W3:Y:S01]  /*16c00*/  LDL R86, [R1+0x230] ;  /* 0x0002300001567983 */ /* 0x000ee20000100800 */
        /* <DEDUP_REMOVED lines=35> */
[----:B------:R-:W-:Y:S02]  /*16e40*/  ISETP.NE.AND P5, PT, R93, RZ, PT ;  /* 0x000000ff5d00720c */ /* 0x000fe40003fa5270 */
        /* <DEDUP_REMOVED lines=35> */
[----:B------:R-:W0:Y:S01]  /*17080*/  SHFL.BFLY PT, R13, R8, 0x2, 0x1f ;  /* 0x0c401f00080d7f89 */ /* 0x000e2200000e0000 */
[----:B------:R-:W-:-:S04]  /*17090*/  FMNMX.FTZ R4, R18, R5, !PT ;  /* 0x0000000512047209 */ /* 0x000fc80007810000 */
[----:B------:R-:W-:-:S04]  /*170a0*/  FMNMX.FTZ R5, R19, R4, !PT ;  /* 0x0000000413057209 */ /* 0x000fc80007810000 */
[----:B------:R-:W-:Y:S02]  /*170b0*/  FMNMX.FTZ R5, R38, R5, !PT ;  /* 0x0000000526057209 */ /* 0x000fe40007810000 */
[C---:B------:R-:W-:Y:S02]  /*170c0*/  ISETP.GT.AND P5, PT, R11.reuse, 0x41, !P5 ;  /* 0x000000410b00780c */ /* 0x040fe40006fa4270 */
[----:B------:R-:W-:Y:S02]  /*170d0*/  FMNMX.FTZ R5, R40, R5, !PT ;  /* 0x0000000528057209 */ /* 0x000fe40007810000 */
[----:B------:R-:W-:Y:S02]  /*170e0*/  ISETP.LT.OR P5, PT, R12, 0x42, P5 ;  /* 0x000000420c00780c */ /* 0x000fe40002fa1670 */
[----:B------:R-:W-:Y:S02]  /*170f0*/  FMNMX.FTZ R4, R42, R5, !PT ;  /* 0x000000052a047209 */ /* 0x000fe40007810000 */
[----:B------:R-:W-:-:S02]  /*17100*/  ISETP.GT.AND P1, PT, R11, 0x49, !P1 ;  /* 0x000000490b00780c */ /* 0x000fc40004f24270 */
[----:B------:R-:W-:Y:S02]  /*17110*/  ISETP.LT.OR P0, PT, R12, 0x49, P0 ;  /* 0x000000490c00780c */ /* 0x000fe40000701670 */
[----:B------:R-:W-:Y:S02]  /*17120*/  FSEL R59, R37, -INF , !P5 ;  /* 0xff800000253b7808 */ /* 0x000fe40006800000 */
[----:B------:R-:W-:Y:S02]  /*17130*/  FMNMX.FTZ R4, R43, R4, !PT ;  /* 0x000000042b047209 */ /* 0x000fe40007810000 */
[----:B------:R-:W-:Y:S02]  /*17140*/  ISETP.GT.AND P2, PT, R11, 0x50, !P2 ;  /* 0x000000500b00780c */ /* 0x000fe40005744270 */
[----:B0-----:R-:W-:Y:S02]  /*17150*/  FMNMX.FTZ R13, R8, R13, !PT ;  /* 0x0000000d080d7209 */ /* 0x001fe40007810000 */
[----:B------:R-:W-:-:S02]  /*17160*/  ISETP.LT.OR P1, PT, R12, 0x4a, P1 ;  /* 0x0000004a0c00780c */ /* 0x000fc40000f21670 */
[----:B------:R-:W-:Y:S02]  /*17170*/  FSEL R39, R39, -INF , !P0 ;  /* 0xff80000027277808 */ /* 0x000fe40004000000 */
[----:B------:R-:W-:Y:S01]  /*17180*/  FMNMX.FTZ R4, R59, R4, !PT ;  /* 0x000000043b047209 */ /* 0x000fe20007810000 */
[----:B------:R-:W0:Y:S01]  /*17190*/  SHFL.BFLY PT, R14, R13, 0x1, 0x1f ;  /* 0x0c201f000d0e7f89 */ /* 0x000e2200000e0000 */
        /* <DEDUP_REMOVED lines=8> */
[----:B------:R-:W-:Y:S02]  /*17220*/  ISETP.GT.AND P0, PT, R11, 0x59, !P6 ;  /* 0x000000590b00780c */ /* 0x000fe40007704270 */
[----:B------:R-:W-:-:S02]  /*17230*/  ISETP.LT.OR P4, PT, R12, 0x59, P4 ;  /* 0x000000590c00780c */ /* 0x000fc40002781670 */
[----:B------:R-:W-:Y:S02]  /*17240*/  FSEL R53, R53, -INF , !P3 ;  /* 0xff80000035357808 */ /* 0x000fe40005800000 */
[----:B------:R-:W-:Y:S02]  /*17250*/  FMNMX.FTZ R4, R51, R4, !PT ;  /* 0x0000000433047209 */ /* 0x000fe40007810000 */
[----:B------:R-:W-:Y:S02]  /*17260*/  ISETP.LT.OR P0, PT, R12, 0x5a, P0 ;  /* 0x0000005a0c00780c */ /* 0x000fe40000701670 */
[----:B------:R-:W-:Y:S02]  /*17270*/  FSEL R61, R9, -INF , !P4 ;  /* 0xff800000093d7808 */ /* 0x000fe40006000000 */
[----:B------:R-:W-:Y:S02]  /*17280*/  FMNMX.FTZ R4, R53, R4, !PT ;  /* 0x0000000435047209 */ /* 0x000fe40007810000 */
[----:B-1----:R-:W-:-:S02]  /*17290*/  FSEL R63, R21, -INF , !P0 ;  /* 0xff800000153f7808 */ /* 0x002fc40004000000 */
[----:B------:R-:W-:-:S04]  /*172a0*/  FMNMX.FTZ R4, R61, R4, !PT ;  /* 0x000000043d047209 */ /* 0x000fc80007810000 */
[----:B------:R-:W-:Y:S02]  /*172b0*/  FMNMX.FTZ R9, R63, R4, !PT ;  /* 0x000000043f097209 */ /* 0x000fe40007810000 */
[----:B0-----:R-:W-:Y:S01]  /*172c0*/  FMNMX.FTZ R12, R13, R14, !PT ;  /* 0x0000000e0d0c7209 */ /* 0x001fe20007810000 */
[----:B------:R-:W2:Y:S04]  /*172d0*/  LDL.64 R4, [R1+0x220] ;  /* 0x0002200001047983 */ /* 0x000ea80000100a00 */
[----:B------:R-:W-:Y:S04]  /*172e0*/  STL.64 [R1+0x210], R8 ;  /* 0x0002100801007387 */ /* 0x000fe80000100a00 */
[----:B------:R-:W4:Y:S04]  /*172f0*/  LDL R13, [R1+0x214] ;  /* 0x00021400010d7983 */ /* 0x000f280000100800 */
[----:B------:R-:W-:Y:S04]  /*17300*/  STL [R1+0x210], R12 ;  /* 0x0002100c01007387 */ /* 0x000fe80000100800 */
[----:B------:R-:W3:Y:S04]  /*17310*/  LDL R14, [R1+0x210] ;  /* 0x00021000010e7983 */ /* 0x000ee80000100800 */
[----:B----4-:R-:W0:Y:S02]  /*17320*/  SHFL.BFLY PT, R8, R13, 0x2, 0x1f ;  /* 0x0c401f000d087f89 */ /* 0x010e2400000e0000 */
[----:B0-----:R-:W-:-:S05]  /*17330*/  FMNMX.FTZ R8, R8, R13, !PT ;  /* 0x0000000d08087209 */ /* 0x001fca0007810000 */
[----:B------:R-:W0:Y:S01]  /*17340*/  SHFL.BFLY PT, R9, R8, 0x1, 0x1f ;  /* 0x0c201f0008097f89 */ /* 0x000e2200000e0000 */
[----:B---3--:R-:W-:Y:S01]  /*17350*/  FSETP.NEU.FTZ.AND P0, PT, R14, -INF , PT ;  /* 0xff8000000e00780b */ /* 0x008fe20003f1d000 */
[----:B------:R-:W-:-:S03]  /*17360*/  FMUL.FTZ R11, R86, R14 ;  /* 0x0000000e560b7220 */ /* 0x000fc60000410000 */
[----:B------:R-:W-:Y:S02]  /*17370*/  FSEL R13, R14, RZ, P0 ;  /* 0x000000ff0e0d7208 */ /* 0x000fe40000000000 */
[----:B------:R-:W-:-:S03]  /*17380*/  FSEL R11, R11, RZ, P0 ;  /* 0x000000ff0b0b7208 */ /* 0x000fc60000000000 */
[----:B------:R-:W-:Y:S01]  /*17390*/  FADD.FTZ R13, R6, -R13 ;  /* 0x8000000d060d7221 */ /* 0x000fe20000010000 */
[----:B0-----:R-:W-:-:S04]  /*173a0*/  FMNMX.FTZ R8, R8, R9, !PT ;  /* 0x0000000908087209 */ /* 0x001fc80007810000 */
[C---:B------:R-:W-:Y:S01]  /*173b0*/  FSETP.NEU.FTZ.AND P0, PT, R8.reuse, -INF , PT ;  /* 0xff8000000800780b */ /* 0x040fe20003f1d000 */
[----:B------:R-:W-:-:S03]  /*173c0*/  FMUL.FTZ R6, R8, R86 ;  /* 0x0000005608067220 */ /* 0x000fc60000410000 */
[----:B------:R-:W-:Y:S02]  /*173d0*/  FSEL R12, R8, RZ, P0 ;  /* 0x000000ff080c7208 */ /* 0x000fe40000000000 */
[----:B------:R-:W-:Y:S01]  /*173e0*/  FSEL R6, R6, RZ, P0 ;  /* 0x000000ff06067208 */ /* 0x000fe20000000000 */
[-CC-:B------:R-:W-:Y:S01]  /*173f0*/  FFMA.FTZ R152, R152, R86.reuse, -R11.reuse ;  /* 0x0000005698987223 */ /* 0x180fe2000001080b */
[-C--:B------:R-:W-:Y:S01]  /*17400*/  FMUL.FTZ R13, R13, R86.reuse ;  /* 0x000000560d0d7220 */ /* 0x080fe20000410000 */
[----:B------:R-:W-:Y:S02]  /*17410*/  FADD.FTZ R7, R7, -R12 ;  /* 0x8000000c07077221 */ /* 0x000fe40000010000 */
[-CC-:B------:R-:W-:Y:S01]  /*17420*/  FFMA.FTZ R32, R84, R86.reuse, -R6.reuse ;  /* 0x0000005654207223 */ /* 0x180fe20000010806 */
[-CC-:B------:R-:W-:Y:S01]  /*17430*/  FFMA.FTZ R15, R82, R86.reuse, -R11.reuse ;  /* 0x00000056520f7223 */ /* 0x180fe2000001080b */
[----:B------:R-:W-:Y:S01]  /*17440*/  FMUL.FTZ R7, R86, R7 ;  /* 0x0000000756077220 */ /* 0x000fe20000410000 */
[-CC-:B------:R-:W-:Y:S01]  /*17450*/  FFMA.FTZ R153, R57, R86.reuse, -R6.reuse ;  /* 0x0000005639997223 */ /* 0x180fe20000010806 */
[----:B------:R-:W-:Y:S01]  /*17460*/  MUFU.EX2 R152, R152 ;  /* 0x0000009800987308 */ /* 0x000fe20000000800 */
[-C--:B------:R-:W-:Y:S01]  /*17470*/  FFMA.FTZ R154, R154, R86.reuse, -R11 ;  /* 0x000000569a9a7223 */ /* 0x080fe2000001080b */
[----:B------:R-:W-:-:S06]  /*17480*/  FFMA.FTZ R31, R26, R86, -R6 ;  /* 0x000000561a1f7223 */ /* 0x000fcc0000010806 */
[----:B------:R-:W2:Y:S01]  /*17490*/  MUFU.EX2 R13, R13 ;  /* 0x0000000d000d7308 */ /* 0x000ea20000000800 */
[-C--:B------:R-:W-:Y:S01]  /*174a0*/  FFMA.FTZ R37, R74, R86.reuse, -R11 ;  /* 0x000000564a257223 */ /* 0x080fe2000001080b */
[----:B------:R-:W-:-:S06]  /*174b0*/  FFMA.FTZ R155, R55, R86, -R6 ;  /* 0x00000056379b7223 */ /* 0x000fcc0000010806 */
[----:B------:R-:W-:Y:S08]  /*174c0*/  MUFU.EX2 R32, R32 ;  /* 0x0000002000207308 */ /* 0x000ff00000000800 */
[----:B------:R-:W0:Y:S01]  /*174d0*/  MUFU.EX2 R12, R7 ;  /* 0x00000007000c7308 */ /* 0x000e220000000800 */
[----:B------:R-:W-:-:S07]  /*174e0*/  FFMA.FTZ R36, R24, R86, -R11 ;  /* 0x0000005618247223 */ /* 0x000fce000001080b */
[----:B------:R-:W1:Y:S01]  /*174f0*/  MUFU.EX2 R15, R15 ;  /* 0x0000000f000f7308 */ /* 0x000e620000000800 */
[----:B------:R-:W-:-:S07]  /*17500*/  FFMA.FTZ R30, R28, R86, -R6 ;  /* 0x000000561c1e7223 */ /* 0x000fce0000010806 */
[----:B------:R-:W3:Y:S01]  /*17510*/  MUFU.EX2 R153, R153 ;  /* 0x0000009900997308 */ /* 0x000ee20000000800 */
[----:B------:R-:W-:-:S07]  /*17520*/  FFMA.FTZ R156, R76, R86, -R11 ;  /* 0x000000564c9c7223 */ /* 0x000fce000001080b */
[----:B------:R-:W4:Y:S01]  /*17530*/  MUFU.EX2 R154, R154 ;  /* 0x0000009a009a7308 */ /* 0x000f220000000800 */
[----:B------:R-:W-:-:S07]  /*17540*/  FFMA.FTZ R157, R29, R86, -R6 ;  /* 0x000000561d9d7223 */ /* 0x000fce0000010806 */
[----:B------:R-:W4:Y:S01]  /*17550*/  MUFU.EX2 R31, R31 ;  /* 0x0000001f001f7308 */ /* 0x000f220000000800 */
[----:B------:R-:W-:Y:S01]  /*17560*/  FFMA.FTZ R14, R18, R86, -R6 ;  /* 0x00000056120e7223 */ /* 0x000fe20000010806 */
[----:B--2---:R-:W-:-:S06]  /*17570*/  FFMA.FTZ R4, R13, R4, R152 ;  /* 0x000000040d047223 */ /* 0x004fcc0000010098 */
[----:B------:R-:W2:Y:S01]  /*17580*/  MUFU.EX2 R37, R37 ;  /* 0x0000002500257308 */ /* 0x000ea20000000800 */
[----:B------:R-:W-:Y:S01]  /*17590*/  FFMA.FTZ R35, R56, R86, -R11 ;  /* 0x0000005638237223 */ /* 0x000fe2000001080b */
[----:B0-----:R-:W-:-:S06]  /*175a0*/  FFMA.FTZ R18, R5, R12, R32 ;  /* 0x0000000c05127223 */ /* 0x001fcc0000010020 */
[----:B------:R-:W0:Y:S01]  /*175b0*/  MUFU.EX2 R155, R155 ;  /* 0x0000009b009b7308 */ /* 0x000e220000000800 */
[----:B------:R-:W-:Y:S01]  /*175c0*/  FFMA.FTZ R29, R25, R86, -R6 ;  /* 0x00000056191d7223 */ /* 0x000fe20000010806 */
[----:B-1----:R-:W-:-:S06]  /*175d0*/  FADD.FTZ R5, R15, R4 ;  /* 0x000000040f057221 */ /* 0x002fcc0000010000 */
[----:B------:R-:W1:Y:S01]  /*175e0*/  MUFU.EX2 R36, R36 ;  /* 0x0000002400247308 */ /* 0x000e620000000800 */
[----:B------:R-:W-:Y:S01]  /*175f0*/  FFMA.FTZ R158, R78, R86, -R11 ;  /* 0x000000564e9e7223 */ /* 0x000fe2000001080b */
[----:B---3--:R-:W-:-:S06]  /*17600*/  FADD.FTZ R18, R153, R18 ;  /* 0x0000001299127221 */ /* 0x008fcc0000010000 */
[----:B------:R-:W3:Y:S01]  /*17610*/  MUFU.EX2 R30, R30 ;  /* 0x0000001e001e7308 */ /* 0x000ee20000000800 */
[----:B------:R-:W-:Y:S01]  /*17620*/  FFMA.FTZ R159, R49, R86, -R6 ;  /* 0x00000056319f7223 */ /* 0x000fe20000010806 */
[----:B----4-:R-:W-:-:S06]  /*17630*/  FADD.FTZ R4, R154, R5 ;  /* 0x000000059a047221 */ /* 0x010fcc0000010000 */
[----:B------:R-:W4:Y:S01]  /*17640*/  MUFU.EX2 R156, R156 ;  /* 0x0000009c009c7308 */ /* 0x000f220000000800 */
[----:B------:R-:W-:Y:S01]  /*17650*/  FFMA.FTZ R34, R58, R86, -R11 ;  /* 0x000000563a227223 */ /* 0x000fe2000001080b */
[----:B------:R-:W-:-:S06]  /*17660*/  FADD.FTZ R18, R31, R18 ;  /* 0x000000121f127221 */ /* 0x000fcc0000010000 */
[----:B------:R-:W4:Y:S01]  /*17670*/  MUFU.EX2 R157, R157 ;  /* 0x0000009d009d7308 */ /* 0x000f220000000800 */
[----:B------:R-:W-:Y:S01]  /*17680*/  FFMA.FTZ R28, R27, R86, -R6 ;  /* 0x000000561b1c7223 */ /* 0x000fe20000010806 */
[----:B--2---:R-:W-:-:S06]  /*17690*/  FADD.FTZ R5, R37, R4 ;  /* 0x0000000425057221 */ /* 0x004fcc0000010000 */
[----:B------:R-:W2:Y:S01]  /*176a0*/  MUFU.EX2 R35, R35 ;  /* 0x0000002300237308 */ /* 0x000ea20000000800 */
[----:B------:R-:W-:Y:S01]  /*176b0*/  FFMA.FTZ R160, R80, R86, -R11 ;  /* 0x0000005650a07223 */ /* 0x000fe2000001080b */
[----:B0-----:R-:W-:-:S06]  /*176c0*/  FADD.FTZ R7, R155, R18 ;  /* 0x000000129b077221 */ /* 0x001fcc0000010000 */
        /* <DEDUP_REMOVED lines=13> */
[----:B--2---:R-:W-:Y:S01]  /*177a0*/  FADD.FTZ R5, R35, R18 ;  /* 0x0000001223057221 */ /* 0x004fe20000010000 */
[----:B------:R-:W-:-:S06]  /*177b0*/  FFMA.FTZ R223, R46, R86, -R11 ;  /* 0x000000562edf7223 */ /* 0x000fcc000001080b */
[----:B------:R-:W2:Y:S01]  /*177c0*/  MUFU.EX2 R160, R160 ;  /* 0x000000a000a07308 */ /* 0x000ea20000000800 */
[----:B0-----:R-:W-:Y:S01]  /*177d0*/  FADD.FTZ R4, R29, R4 ;  /* 0x000000041d047221 */ /* 0x001fe20000010000 */
[----:B------:R-:W-:-:S06]  /*177e0*/  FFMA.FTZ R219, R19, R86, -R6 ;  /* 0x0000005613db7223 */ /* 0x000fcc0000010806 */
[----:B------:R-:W0:Y:S01]  /*177f0*/  MUFU.EX2 R161, R161 ;  /* 0x000000a100a17308 */ /* 0x000e220000000800 */
[----:B-1----:R-:W-:Y:S01]  /*17800*/  FADD.FTZ R5, R158, R5 ;  /* 0x000000059e057221 */ /* 0x002fe20000010000 */
[----:B------:R-:W-:-:S06]  /*17810*/  FFMA.FTZ R224, R62, R86, -R11 ;  /* 0x000000563ee07223 */ /* 0x000fcc000001080b */
[----:B------:R-:W1:Y:S01]  /*17820*/  MUFU.EX2 R33, R33 ;  /* 0x0000002100217308 */ /* 0x000e620000000800 */
[----:B---3--:R-:W-:Y:S01]  /*17830*/  FADD.FTZ R7, R159, R4 ;  /* 0x000000049f077221 */ /* 0x008fe20000010000 */
[----:B------:R-:W-:-:S06]  /*17840*/  FFMA.FTZ R220, R38, R86, -R6 ;  /* 0x0000005626dc7223 */ /* 0x000fcc0000010806 */
[----:B------:R-:W3:Y:S01]  /*17850*/  MUFU.EX2 R163, R163 ;  /* 0x000000a300a37308 */ /* 0x000ee20000000800 */
[----:B----4-:R-:W-:Y:S01]  /*17860*/  FADD.FTZ R5, R34, R5 ;  /* 0x0000000522057221 */ /* 0x010fe20000010000 */
[----:B------:R-:W-:-:S06]  /*17870*/  FFMA.FTZ R221, R48, R86, -R11 ;  /* 0x0000005630dd7223 */ /* 0x000fcc000001080b */
[----:B------:R-:W4:Y:S01]  /*17880*/  MUFU.EX2 R162, R162 ;  /* 0x000000a200a27308 */ /* 0x000f220000000800 */
[----:B------:R-:W-:Y:S01]  /*17890*/  FADD.FTZ R4, R28, R7 ;  /* 0x000000071c047221 */ /* 0x000fe20000010000 */
[----:B------:R-:W-:-:S06]  /*178a0*/  FFMA.FTZ R175, R40, R86, -R6 ;  /* 0x0000005628af7223 */ /* 0x000fcc0000010806 */
        /* <DEDUP_REMOVED lines=52> */
[----:B------:R-:W-:Y:S01]  /*17bf0*/  FADD.FTZ R4, R170, R5 ;  /* 0x00000005aa047221 */ /* 0x000fe20000010000 */
[----:B------:R-:W-:-:S06]  /*17c00*/  FFMA.FTZ R18, R63, R86, -R6 ;  /* 0x000000563f127223 */ /* 0x000fcc0000010806 */
[----:B------:R-:W4:Y:S01]  /*17c10*/  MUFU.EX2 R19, R19 ;  /* 0x0000001300137308 */ /* 0x000f220000000800 */
[----:B--2---:R-:W-:Y:S01]  /*17c20*/  FADD.FTZ R6, R172, R7 ;  /* 0x00000007ac067221 */ /* 0x004fe20000010000 */
[----:B0-----:R-:W-:-:S06]  /*17c30*/  FADD.FTZ R5, R167, R4 ;  /* 0x00000004a7057221 */ /* 0x001fcc0000010000 */
[----:B------:R-:W0:Y:S08]  /*17c40*/  MUFU.EX2 R166, R166 ;  /* 0x000000a600a67308 */ /* 0x000e300000000800 */
[----:B------:R-:W2:Y:S01]  /*17c50*/  MUFU.EX2 R20, R20 ;  /* 0x0000001400147308 */ /* 0x000ea20000000800 */
[----:B-1----:R-:W-:Y:S01]  /*17c60*/  FADD.FTZ R6, R171, R6 ;  /* 0x00000006ab067221 */ /* 0x002fe20000010000 */
[----:B---3--:R-:W-:-:S06]  /*17c70*/  FADD.FTZ R4, R168, R5 ;  /* 0x00000005a8047221 */ /* 0x008fcc0000010000 */
[----:B------:R-:W1:Y:S08]  /*17c80*/  MUFU.EX2 R164, R164 ;  /* 0x000000a400a47308 */ /* 0x000e700000000800 */
[----:B------:R-:W3:Y:S01]  /*17c90*/  MUFU.EX2 R11, R11 ;  /* 0x0000000b000b7308 */ /* 0x000ee20000000800 */
[----:B----4-:R-:W-:Y:S01]  /*17ca0*/  FADD.FTZ R5, R165, R6 ;  /* 0x00000006a5057221 */ /* 0x010fe20000010000 */
[----:B------:R-:W-:-:S06]  /*17cb0*/  FADD.FTZ R7, R19, R4 ;  /* 0x0000000413077221 */ /* 0x000fcc0000010000 */
[----:B------:R-:W4:Y:S08]  /*17cc0*/  MUFU.EX2 R21, R21 ;  /* 0x0000001500157308 */ /* 0x000f300000000800 */
[----:B------:R-:W4:Y:S01]  /*17cd0*/  MUFU.EX2 R18, R18 ;  /* 0x0000001200127308 */ /* 0x000f220000000800 */
[----:B0-----:R-:W-:Y:S01]  /*17ce0*/  FADD.FTZ R5, R166, R5 ;  /* 0x00000005a6057221 */ /* 0x001fe20000010000 */
[----:B--2---:R-:W-:-:S03]  /*17cf0*/  FADD.FTZ R4, R20, R7 ;  /* 0x0000000714047221 */ /* 0x004fc60000010000 */
[----:B-1----:R-:W-:Y:S01]  /*17d00*/  FADD.FTZ R6, R164, R5 ;  /* 0x00000005a4067221 */ /* 0x002fe20000010000 */
[----:B---3--:R-:W-:-:S03]  /*17d10*/  FADD.FTZ R5, R11, R4 ;  /* 0x000000040b057221 */ /* 0x008fc60000010000 */
[----:B----4-:R-:W-:Y:S01]  /*17d20*/  FADD.FTZ R4, R21, R6 ;  /* 0x0000000615047221 */ /* 0x010fe20000010000 */
[----:B------:R-:W-:Y:S01]  /*17d30*/  STL [R1+0x214], R8 ;  /* 0x0002140801007387 */ /* 0x000fe20000100800 */
[----:B------:R-:W-:-:S05]  /*17d40*/  FADD.FTZ R5, R18, R5 ;  /* 0x0000000512057221 */ /* 0x000fca0000010000 */
        /* <DEDUP_REMOVED lines=85> */
[----:B------:R0:W-:Y:S01]  /*182a0*/  ST.E desc[UR36][R16.64+0x250], R7 ;  /* 0x0002500710007985 */ /* 0x0001e2000c101924 */
[----:B-1----:R-:W-:-:S03]  /*182b0*/  FMUL.FTZ R9, R13, R114 ;  /* 0x000000720d097220 */ /* 0x002fc60000410000 */
[----:B------:R1:W-:Y:S04]  /*182c0*/  ST.E desc[UR36][R16.64+0x260], R25 ;  /* 0x0002601910007985 */ /* 0x0003e8000c101924 */
[----:B------:R2:W-:Y:S01]  /*182d0*/  ST.E desc[UR36][R16.64+0x264], R27 ;  /* 0x0002641b10007985 */ /* 0x0005e2000c101924 */
[----:B------:R-:W-:-:S03]  /*182e0*/  FMUL.FTZ R47, R13, R138 ;  /* 0x0000008a0d2f7220 */ /* 0x000fc60000410000 */
[----:B------:R3:W-:Y:S01]  /*182f0*/  ST.E desc[UR36][R16.64+0x270], R39 ;  /* 0x0002702710007985 */ /* 0x0007e2000c101924 */
[----:B0-----:R-:W-:-:S03]  /*18300*/  FMUL.FTZ R7, R13, R132 ;  /* 0x000000840d077220 */ /* 0x001fc60000410000 */
[----:B------:R0:W-:Y:S01]  /*18310*/  ST.E desc[UR36][R16.64+0x274], R41 ;  /* 0x0002742910007985 */ /* 0x0001e2000c101924 */
[----:B-1----:R-:W-:-:S03]  /*18320*/  FMUL.FTZ R25, R13, R142 ;  /* 0x0000008e0d197220 */ /* 0x002fc60000410000 */
[----:B------:R1:W-:Y:S01]  /*18330*/  ST.E desc[UR36][R16.64+0x280], R43 ;  /* 0x0002802b10007985 */ /* 0x0003e2000c101924 */
[----:B--2---:R-:W-:-:S03]  /*18340*/  FMUL.FTZ R27, R13, R144 ;  /* 0x000000900d1b7220 */ /* 0x004fc60000410000 */
[----:B------:R2:W-:Y:S01]  /*18350*/  ST.E desc[UR36][R16.64+0x294], R45 ;  /* 0x0002942d10007985 */ /* 0x0005e2000c101924 */
[C---:B---3--:R-:W-:Y:S01]  /*18360*/  FMUL.FTZ R39, R13.reuse, R146 ;  /* 0x000000920d277220 */ /* 0x048fe20000410000 */
[C---:B0-----:R-:W-:Y:S02]  /*18370*/  FMUL.FTZ R41, R13.reuse, R148 ;  /* 0x000000940d297220 */ /* 0x041fe40000410000 */
[----:B------:R0:W-:Y:S01]  /*18380*/  ST.E desc[UR36][R16.64+0x2f0], R9 ;  /* 0x0002f00910007985 */ /* 0x0001e2000c101924 */
[C---:B-1----:R-:W-:Y:S01]  /*18390*/  FMUL.FTZ R43, R13.reuse, R150 ;  /* 0x000000960d2b7220 */ /* 0x042fe20000410000 */
[C---:B--2---:R-:W-:Y:S02]  /*183a0*/  FMUL.FTZ R45, R13.reuse, R112 ;  /* 0x000000700d2d7220 */ /* 0x044fe40000410000 */
[----:B------:R1:W-:Y:S01]  /*183b0*/  ST.E desc[UR36][R16.64+0x284], R7 ;  /* 0x0002840710007985 */ /* 0x0003e2000c101924 */
[----:B0-----:R-:W-:-:S03]  /*183c0*/  FMUL.FTZ R9, R13, R92 ;  /* 0x0000005c0d097220 */ /* 0x001fc60000410000 */
[----:B------:R-:W-:Y:S01]  /*183d0*/  ST.E desc[UR36][R16.64+0x2a0], R47 ;  /* 0x0002a02f10007985 */ /* 0x000fe2000c101924 */
[----:B------:R-:W-:-:S03]  /*183e0*/  FMUL.FTZ R49, R13, R140 ;  /* 0x0000008c0d317220 */ /* 0x000fc60000410000 */
        /* <DEDUP_REMOVED lines=10> */
[C---:B---3--:R-:W-:Y:S02]  /*18490*/  FMUL.FTZ R41, R13.reuse, R106 ;  /* 0x0000006a0d297220 */ /* 0x048fe40000410000 */
[----:B------:R2:W-:Y:S01]  /*184a0*/  ST.E desc[UR36][R16.64+0x330], R9 ;  /* 0x0003300910007985 */ /* 0x0005e2000c101924 */
[C---:B0-----:R-:W-:Y:S01]  /*184b0*/  FMUL.FTZ R43, R13.reuse, R104 ;  /* 0x000000680d2b7220 */ /* 0x041fe20000410000 */
[C---:B------:R-:W-:Y:S01]  /*184c0*/  FMUL.FTZ R47, R13.reuse, R96 ;  /* 0x000000600d2f7220 */ /* 0x040fe20000410000 */
[C---:B-1----:R-:W-:Y:S01]  /*184d0*/  FMUL.FTZ R45, R13.reuse, R98 ;  /* 0x000000620d2d7220 */ /* 0x042fe20000410000 */
[----:B------:R0:W-:Y:S01]  /*184e0*/  ST.E desc[UR36][R16.64+0x2a4], R49 ;  /* 0x0002a43110007985 */ /* 0x0001e2000c101924 */
[----:B--2---:R-:W-:-:S03]  /*184f0*/  FMUL.FTZ R9, R13, R72 ;  /* 0x000000480d097220 */ /* 0x004fc60000410000 */
[----:B------:R1:W-:Y:S04]  /*18500*/  ST.E desc[UR36][R16.64+0x2e4], R7 ;  /* 0x0002e40710007985 */ /* 0x0003e8000c101924 */
[----:B------:R2:W-:Y:S01]  /*18510*/  ST.E desc[UR36][R16.64+0x300], R25 ;  /* 0x0003001910007985 */ /* 0x0005e2000c101924 */
[----:B0-----:R-:W-:-:S03]  /*18520*/  FMUL.FTZ R49, R13, R94 ;  /* 0x0000005e0d317220 */ /* 0x001fc60000410000 */
[----:B------:R0:W-:Y:S04]  /*18530*/  ST.E desc[UR36][R16.64+0x304], R27 ;  /* 0x0003041b10007985 */ /* 0x0001e8000c101924 */
[----:B------:R3:W-:Y:S01]  /*18540*/  ST.E desc[UR36][R16.64+0x310], R39 ;  /* 0x0003102710007985 */ /* 0x0007e2000c101924 */
[----:B-1----:R-:W-:-:S03]  /*18550*/  FMUL.FTZ R7, R13, R100 ;  /* 0x000000640d077220 */ /* 0x002fc60000410000 */
[----:B------:R1:W-:Y:S01]  /*18560*/  ST.E desc[UR36][R16.64+0x314], R41 ;  /* 0x0003142910007985 */ /* 0x0003e2000c101924 */
[----:B--2---:R-:W-:-:S03]  /*18570*/  FMUL.FTZ R25, R13, R90 ;  /* 0x0000005a0d197220 */ /* 0x004fc60000410000 */
[----:B------:R2:W-:Y:S01]  /*18580*/  ST.E desc[UR36][R16.64+0x320], R43 ;  /* 0x0003202b10007985 */ /* 0x0005e2000c101924 */
[----:B0-----:R-:W-:-:S03]  /*18590*/  FMUL.FTZ R27, R13, R82 ;  /* 0x000000520d1b7220 */ /* 0x001fc60000410000 */
[----:B------:R0:W-:Y:S01]  /*185a0*/  ST.E desc[UR36][R16.64+0x334], R45 ;  /* 0x0003342d10007985 */ /* 0x0001e2000c101924 */
[----:B---3--:R-:W-:-:S03]  /*185b0*/  FMUL.FTZ R39, R13, R88 ;  /* 0x000000580d277220 */ /* 0x008fc60000410000 */
[----:B------:R3:W-:Y:S01]  /*185c0*/  ST.E desc[UR36][R16.64+0x340], R47 ;  /* 0x0003402f10007985 */ /* 0x0007e2000c101924 */
[C---:B-1----:R-:W-:Y:S01]  /*185d0*/  FMUL.FTZ R41, R13.reuse, R86 ;  /* 0x000000560d297220 */ /* 0x042fe20000410000 */
[C---:B--2---:R-:W-:Y:S02]  /*185e0*/  FMUL.FTZ R43, R13.reuse, R84 ;  /* 0x000000540d2b7220 */ /* 0x044fe40000410000 */
[----:B------:R1:W-:Y:S01]  /*185f0*/  ST.E desc[UR36][R16.64+0x380], R9 ;  /* 0x0003800910007985 */ /* 0x0003e2000c101924 */
[C---:B0-----:R-:W-:Y:S01]  /*18600*/  FMUL.FTZ R45, R13.reuse, R78 ;  /* 0x0000004e0d2d7220 */ /* 0x041fe20000410000 */
[C---:B---3--:R-:W-:Y:S02]  /*18610*/  FMUL.FTZ R47, R13.reuse, R76 ;  /* 0x0000004c0d2f7220 */ /* 0x048fe40000410000 */
[----:B------:R0:W-:Y:S01]  /*18620*/  ST.E desc[UR36][R16.64+0x324], R7 ;  /* 0x0003240710007985 */ /* 0x0001e2000c101924 */
[----:B-1----:R-:W-:-:S03]  /*18630*/  FMUL.FTZ R9, R13, R52 ;  /* 0x000000340d097220 */ /* 0x002fc60000410000 */
        /* <DEDUP_REMOVED lines=20> */
[----:B------:R1:W-:Y:S01]  /*18780*/  ST.E desc[UR36][R16.64+0x394], R49 ;  /* 0x0003943110007985 */ /* 0x0003e2000c101924 */
[C---:B------:R-:W-:Y:S01]  /*18790*/  FMUL.FTZ R51, R13.reuse, R51 ;  /* 0x000000330d337220 */ /* 0x040fe20000410000 */
[C---:B------:R-:W-:Y:S02]  /*187a0*/  FMUL.FTZ R53, R13.reuse, R53 ;  /* 0x000000350d357220 */ /* 0x040fe40000410000 */
[----:B------:R2:W-:Y:S01]  /*187b0*/  ST.E desc[UR36][R16.64+0x3a0], R25 ;  /* 0x0003a01910007985 */ /* 0x0005e2000c101924 */
[----:B------:R-:W-:Y:S01]  /*187c0*/  LOP3.LUT R8, R6, 0x8, RZ, 0xfc, !PT ;  /* 0x0000000806087812 */ /* 0x000fe200078efcff */
[C---:B0-----:R-:W-:Y:S02]  /*187d0*/  FMUL.FTZ R7, R13.reuse, R60 ;  /* 0x0000003c0d077220 */ /* 0x041fe40000410000 */
        /* <DEDUP_REMOVED lines=14> */
[C---:B---3--:R-:W-:Y:S01]  /*188c0*/  FMUL.FTZ R47, R13.reuse, R26 ;  /* 0x0000001a0d2f7220 */ /* 0x048fe20000410000 */
[----:B------:R-:W-:Y:S01]  /*188d0*/  FMUL.FTZ R13, R13, R38 ;  /* 0x000000260d0d7220 */ /* 0x000fe20000410000 */
[--C-:B-1----:R-:W-:Y:S01]  /*188e0*/  IMAD.MOV.U32 R9, RZ, RZ, R5.reuse ;  /* 0x000000ffff097224 */ /* 0x102fe200078e0005 */
[----:B------:R-:W-:Y:S04]  /*188f0*/  ST.E desc[UR36][R16.64+0x2d4], R51 ;  /* 0x0002d43310007985 */ /* 0x000fe8000c101924 */
        /* <DEDUP_REMOVED lines=203> */
[----:B------:R1:W-:Y:S04]  /*195b0*/  ST.E desc[UR36][R16.64+0x418], R43 ;  /* 0x0004182b10007985 */ /* 0x0003e8000c101924 */
[----:B------:R2:W-:Y:S04]  /*195c0*/  ST.E desc[UR36][R16.64+0x41c], R39 ;  /* 0x00041c2710007985 */ /* 0x0005e8000c101924 */
[----:B------:R-:W-:Y:S04]  /*195d0*/  ST.E desc[UR36][R16.64+0x428], R51 ;  /* 0x0004283310007985 */ /* 0x000fe8000c101924 */
[----:B------:R3:W-:Y:S04]  /*195e0*/  ST.E desc[UR36][R16.64+0x42c], R25 ;  /* 0x00042c1910007985 */ /* 0x0007e8000c101924 */
[----:B------:R4:W-:Y:S01]  /*195f0*/  ST.E desc[UR36][R16.64+0x438], R27 ;  /* 0x0004381b10007985 */ /* 0x0009e2000c101924 */
[----:B------:R4:W-:Y:S06]  /*19600*/  BAR.SYNC.DEFER_BLOCKING R26, 0x100 ;  /* 0x0004001a0000751d */ /* 0x0009ec0000010000 */
[----:B0-----:R-:W2:Y:S04]  /*19610*/  LD.E R41, desc[UR36][R16.64+0x240] ;  /* 0x0002402410297980 */ /* 0x001ea8000c101900 */
[----:B------:R-:W4:Y:S04]  /*19620*/  LD.E R24, desc[UR36][R2.64] ;  /* 0x0000002402187980 */ /* 0x000f28000c101900 */
[----:B------:R-:W4:Y:S04]  /*19630*/  LD.E.64 R12, desc[UR36][R16.64+0x88] ;  /* 0x00008824100c7980 */ /* 0x000f28000c101b00 */
[----:B--2---:R0:W-:Y:S04]  /*19640*/  ST.E desc[UR36][R16.64+0x240], R41 ;  /* 0x0002402910007985 */ /* 0x0041e8000c101924 */
[----:B-1----:R-:W2:Y:S04]  /*19650*/  LD.E R43, desc[UR36][R4.64] ;  /* 0x00000024042b7980 */ /* 0x002ea8000c101900 */
[----:B--2---:R1:W-:Y:S04]  /*19660*/  ST.E desc[UR36][R4.64], R43 ;  /* 0x0000002b04007985 */ /* 0x0043e8000c101924 */
[----:B------:R-:W2:Y:S04]  /*19670*/  LD.E R39, desc[UR36][R8.64] ;  /* 0x0000002408277980 */ /* 0x000ea8000c101900 */
[----:B--2---:R2:W-:Y:S04]  /*19680*/  ST.E desc[UR36][R8.64], R39 ;  /* 0x0000002708007985 */ /* 0x0045e8000c101924 */
[----:B---3--:R-:W3:Y:S04]  /*19690*/  LD.E R25, desc[UR36][R6.64] ;  /* 0x0000002406197980 */ /* 0x008ee8000c101900 */
[----:B---3--:R3:W-:Y:S04]  /*196a0*/  ST.E desc[UR36][R6.64], R25 ;  /* 0x0000001906007985 */ /* 0x0087e8000c101924 */
[----:B----4-:R-:W4:Y:S04]  /*196b0*/  LD.E R27, desc[UR36][R16.64+0x250] ;  /* 0x00025024101b7980 */ /* 0x010f28000c101900 */
[----:B------:R-:W4:Y:S04]  /*196c0*/  LD.E R45, desc[UR36][R16.64+0x254] ;  /* 0x00025424102d7980 */ /* 0x000f28000c101900 */
[----:B------:R-:W4:Y:S04]  /*196d0*/  LD.E R47, desc[UR36][R16.64+0x258] ;  /* 0x00025824102f7980 */ /* 0x000f28000c101900 */
[----:B0-----:R-:W4:Y:S04]  /*196e0*/  LD.E R41, desc[UR36][R16.64+0x25c] ;  /* 0x00025c2410297980 */ /* 0x001f28000c101900 */
[----:B------:R-:W4:Y:S04]  /*196f0*/  LD.E R49, desc[UR36][R16.64+0x260] ;  /* 0x0002602410317980 */ /* 0x000f28000c101900 */
[----:B------:R-:W4:Y:S04]  /*19700*/  LD.E R51, desc[UR36][R16.64+0x264] ;  /* 0x0002642410337980 */ /* 0x000f28000c101900 */
        /* <DEDUP_REMOVED lines=69> */
[----:B----4-:R0:W-:Y:S04]  /*19b60*/  ST.E desc[UR36][R16.64+0x250], R27 ;  /* 0x0002501b10007985 */ /* 0x0101e8000c101924 */
[----:B------:R-:W-:Y:S04]  /*19b70*/  ST.E desc[UR36][R16.64+0x254], R45 ;  /* 0x0002542d10007985 */ /* 0x000fe8000c101924 */
[----:B------:R-:W-:Y:S04]  /*19b80*/  ST.E desc[UR36][R16.64+0x258], R47 ;  /* 0x0002582f10007985 */ /* 0x000fe8000c101924 */
[----:B------:R-:W-:Y:S04]  /*19b90*/  ST.E desc[UR36][R16.64+0x25c], R41 ;  /* 0x00025c2910007985 */ /* 0x000fe8000c101924 */
[----:B------:R-:W-:Y:S04]  /*19ba0*/  ST.E desc[UR36][R16.64+0x260], R49 ;  /* 0x0002603110007985 */ /* 0x000fe8000c101924 */
[----:B------:R-:W-:Y:S04]  /*19bb0*/  ST.E desc[UR36][R16.64+0x264], R51 ;  /* 0x0002643310007985 */ /* 0x000fe8000c101924 */
[----:B------:R-:W-:Y:S04]  /*19bc0*/  ST.E desc[UR36][R16.64+0x268], R43 ;  /* 0x0002682b10007985 */ /* 0x000fe8000c101924 */
[----:B------:R-:W-:Y:S04]  /*19bd0*/  ST.E desc[UR36][R16.64+0x26c], R53 ;  /* 0x00026c3510007985 */ /* 0x000fe8000c101924 */
        /* <DEDUP_REMOVED lines=8> */
[----:B0-----:R-:W3:Y:S04]  /*19c60*/  LD.E R27, desc[UR36][R16.64+0x298] ;  /* 0x00029824101b7980 */ /* 0x001ee8000c101900 */
[----:B-1----:R-:W3:Y:S04]  /*19c70*/  LD.E R39, desc[UR36][R16.64+0x2a0] ;  /* 0x0002a02410277980 */ /* 0x002ee8000c101900 */
[----:B------:R-:W3:Y:S04]  /*19c80*/  LD.E R41, desc[UR36][R16.64+0x2a8] ;  /* 0x0002a82410297980 */ /* 0x000ee8000c101900 */
[----:B------:R-:W3:Y:S04]  /*19c90*/  LD.E R43, desc[UR36][R16.64+0x2b0] ;  /* 0x0002b024102b7980 */ /* 0x000ee8000c101900 */
[----:B------:R-:W3:Y:S04]  /*19ca0*/  LD.E R45, desc[UR36][R16.64+0x2b8] ;  /* 0x0002b824102d7980 */ /* 0x000ee8000c101900 */
[----:B------:R-:W3:Y:S04]  /*19cb0*/  LD.E R47, desc[UR36][R16.64+0x2c0] ;  /* 0x0002c024102f7980 */ /* 0x000ee8000c101900 */
[----:B------:R-:W3:Y:S04]  /*19cc0*/  LD.E R49, desc[UR36][R16.64+0x2c8] ;  /* 0x0002c82410317980 */ /* 0x000ee8000c101900 */
[----:B------:R-:W3:Y:S04]  /*19cd0*/  LD.E R51, desc[UR36][R16.64+0x2d0] ;  /* 0x0002d02410337980 */ /* 0x000ee8000c101900 */
[----:B------:R-:W3:Y:S04]  /*19ce0*/  LD.E R53, desc[UR36][R16.64+0x2d8] ;  /* 0x0002d82410357980 */ /* 0x000ee8000c101900 */
[----:B--2---:R-:W2:Y:S04]  /*19cf0*/  LD.E R55, desc[UR36][R16.64+0x2e0] ;  /* 0x0002e02410377980 */ /* 0x004ea8000c101900 */
        /* <DEDUP_REMOVED lines=39> */
[----:B---3--:R0:W-:Y:S04]  /*19f70*/  ST.E desc[UR36][R16.64+0x290], R25 ;  /* 0x0002901910007985 */ /* 0x0081e8000c101924 */
        /* <DEDUP_REMOVED lines=34> */
[----:B--2---:R2:W-:Y:S04]  /*1a1a0*/  ST.E desc[UR36][R16.64+0x2e0], R55 ;  /* 0x0002e03710007985 */ /* 0x0045e8000c101924 */
        /* <DEDUP_REMOVED lines=101> */
[----:B------:R-:W4:Y:S04]  /*1a800*/  LD.E R38, desc[UR36][R16.64+0x278] ;  /* 0x0002782410267980 */ /* 0x000f28000c101900 */
        /* <DEDUP_REMOVED lines=16> */
[----:B--2---:R-:W3:Y:S04]  /*1a910*/  LD.E R55, desc[UR36][R16.64+0x2bc] ;  /* 0x0002bc2410377980 */ /* 0x004ee8000c101900 */
[----:B------:R-:W3:Y:S04]  /*1a920*/  LD.E R56, desc[UR36][R16.64+0x2c0] ;  /* 0x0002c02410387980 */ /* 0x000ee8000c101900 */
[----:B----4-:R-:W3:Y:S04]  /*1a930*/  LD.E R57, desc[UR36][R16.64+0x2c4] ;  /* 0x0002c42410397980 */ /* 0x010ee8000c101900 */
        /* <DEDUP_REMOVED lines=42> */
[----:B------:R-:W-:Y:S01]  /*1abe0*/  ISETP.NE.U32.AND P0, PT, R25, RZ, PT ;  /* 0x000000ff1900720c */ /* 0x000fe20003f05070 */
[----:B------:R-:W-:-:S02]  /*1abf0*/  IMAD.MOV.U32 R25, RZ, RZ, R13 ;  /* 0x000000ffff197224 */ /* 0x000fc400078e000d */
[----:B------:R-:W3:Y:S03]  /*1ac00*/  LD.E R100, desc[UR36][R16.64+0x370] ;  /* 0x0003702410647980 */ /* 0x000ee6000c101900 */
        /* <DEDUP_REMOVED lines=55> */
[----:B------:R-:W-:-:S02]  /*1af80*/  R2UR UR6, R12 ;  /* 0x000000000c0672ca */ /* 0x000fc400000e0000 */
[----:B------:R-:W-:Y:S02]  /*1af90*/  R2UR UR7, R13 ;  /* 0x000000000d0772ca */ /* 0x000fe400000e0000 */
[----:B------:R-:W-:Y:S01]  /*1afa0*/  F2FP.BF16.F32.PACK_AB R152, R15, R152 ;  /* 0x000000980f98723e */ /* 0x000fe200000010ff */
[----:B------:R-:W-:-:S03]  /*1afb0*/  VOTEU.ANY UP0, P0 ;  /* 0x00000000003f7886 */ /* 0x000fc60000000100 */
[----:B---3--:R-:W-:-:S07]  /*1afc0*/  WARPGROUP.ARRIVE ;  /* 0x00000000000079c5 */ /* 0x008fce0000000000 */
        /* <DEDUP_REMOVED lines=687> */
[----:B------:R0:W-:Y:S04]  /*1dac0*/  ST.E desc[UR36][R4.64], R25 ;  /* 0x0000001904007985 */ /* 0x0001e8000c101924 */
[----:B------:R-:W-:Y:S04]  /*1dad0*/  ST.E desc[UR36][R8.64], R26 ;  /* 0x0000001a08007985 */ /* 0x000fe8000c101924 */
[----:B------:R1:W-:Y:S04]  /*1dae0*/  ST.E desc[UR36][R6.64], R27 ;  /* 0x0000001b06007985 */ /* 0x0003e8000c101924 */
[----:B------:R-:W-:Y:S04]  /*1daf0*/  ST.E desc[UR36][R16.64+0x250], R28 ;  /* 0x0002501c10007985 */ /* 0x000fe8000c101924 */
        /* <DEDUP_REMOVED lines=123> */
[----:B------:R-:W-:Y:S04]  /*1e2b0*/  STL [R1+0x68], R0 ;  /* 0x0000680001007387 */ /* 0x000fe80000100800 */
[----:B------:R-:W3:Y:S04]  /*1e2c0*/  LD.E R11, desc[UR36][R16.64+0x240] ;  /* 0x00024024100b7980 */ /* 0x000ee8000c101900 */
[----:B---3--:R3:W-:Y:S04]  /*1e2d0*/  ST.E desc[UR36][R16.64+0x240], R11 ;  /* 0x0002400b10007985 */ /* 0x0087e8000c101924 */
[----:B------:R-:W4:Y:S04]  /*1e2e0*/  LD.E R13, desc[UR36][R4.64] ;  /* 0x00000024040d7980 */ /* 0x000f28000c101900 */
[----:B----4-:R4:W-:Y:S04]  /*1e2f0*/  ST.E desc[UR36][R4.64], R13 ;  /* 0x0000000d04007985 */ /* 0x0109e8000c101924 */
[----:B------:R-:W2:Y:S04]  /*1e300*/  LD.E R15, desc[UR36][R8.64] ;  /* 0x00000024080f7980 */ /* 0x000ea8000c101900 */
[----:B--2---:R2:W-:Y:S04]  /*1e310*/  ST.E desc[UR36][R8.64], R15 ;  /* 0x0000000f08007985 */ /* 0x0045e8000c101924 */
[----:B------:R-:W3:Y:S04]  /*1e320*/  LD.E R19, desc[UR36][R6.64] ;  /* 0x0000002406137980 */ /* 0x000ee8000c101900 */
[----:B---3--:R3:W-:Y:S04]  /*1e330*/  ST.E desc[UR36][R6.64], R19 ;  /* 0x0000001306007985 */ /* 0x0087e8000c101924 */
[----:B------:R-:W3:Y:S04]  /*1e340*/  LD.E R21, desc[UR36][R16.64+0x250] ;  /* 0x0002502410157980 */ /* 0x000ee8000c101900 */
[----:B0-----:R-:W3:Y:S04]  /*1e350*/  LD.E R25, desc[UR36][R16.64+0x254] ;  /* 0x0002542410197980 */ /* 0x001ee8000c101900 */
[----:B-1----:R-:W3:Y:S04]  /*1e360*/  LD.E R27, desc[UR36][R16.64+0x258] ;  /* 0x00025824101b7980 */ /* 0x002ee8000c101900 */
[----:B------:R-:W3:Y:S04]  /*1e370*/  LD.E R29, desc[UR36][R16.64+0x25c] ;  /* 0x00025c24101d7980 */ /* 0x000ee8000c101900 */
[----:B------:R-:W3:Y:S04]  /*1e380*/  LD.E R11, desc[UR36][R16.64+0x260] ;  /* 0x00026024100b7980 */ /* 0x000ee8000c101900 */
[----:B------:R-:W3:Y:S04]  /*1e390*/  LD.E R31, desc[UR36][R16.64+0x264] ;  /* 0x00026424101f7980 */ /* 0x000ee8000c101900 */
[----:B----4-:R-:W4:Y:S04]  /*1e3a0*/  LD.E R5, desc[UR36][R16.64+0x268] ;  /* 0x0002682410057980 */ /* 0x010f28000c101900 */
[----:B------:R-:W4:Y:S04]  /*1e3b0*/  LD.E R13, desc[UR36][R16.64+0x26c] ;  /* 0x00026c24100d7980 */ /* 0x000f28000c101900 */
        /* <DEDUP_REMOVED lines=116> */
[----:B------:R-:W-:Y:S04]  /*1eb00*/  ST.E desc[UR36][R16.64+0x250], R21 ;  /* 0x0002501510007985 */ /* 0x000fe8000c101924 */
[----:B------:R-:W-:Y:S04]  /*1eb10*/  ST.E desc[UR36][R16.64+0x254], R25 ;  /* 0x0002541910007985 */ /* 0x000fe8000c101924 */
[----:B------:R-:W-:Y:S04]  /*1eb20*/  ST.E desc[UR36][R16.64+0x258], R27 ;  /* 0x0002581b10007985 */ /* 0x000fe8000c101924 */
[----:B------:R-:W-:Y:S04]  /*1eb30*/  ST.E desc[UR36][R16.64+0x25c], R29 ;  /* 0x00025c1d10007985 */ /* 0x000fe8000c101924 */
[----:B------:R-:W-:Y:S04]  /*1eb40*/  ST.E desc[UR36][R16.64+0x260], R11 ;  /* 0x0002600b10007985 */ /* 0x000fe8000c101924 */
[----:B------:R-:W-:Y:S04]  /*1eb50*/  ST.E desc[UR36][R16.64+0x264], R31 ;  /* 0x0002641f10007985 */ /* 0x000fe8000c101924 */
[----:B----4-:R-:W-:Y:S04]  /*1eb60*/  ST.E desc[UR36][R16.64+0x268], R5 ;  /* 0x0002680510007985 */ /* 0x010fe8000c101924 */
        /* <DEDUP_REMOVED lines=125> */
.L_x_12713:
[----:B------:R-:W-:Y:S05]  /*1f340*/  BSYNC B0 ;  /* 0x0000000000007941 */ /* 0x000fea0003800000 */
.L_x_12712:
        /* <DEDUP_REMOVED lines=9> */
.L_x_12685:
[----:B0-----:R-:W0:Y:S01]  /*1f3e0*/  S2R R0, SR_TID.X ;  /* 0x0000000000007919 */ /* 0x001e220000002100 */
[----:B------:R-:W-:Y:S05]  /*1f3f0*/  WARPSYNC.ALL ;  /* 0x0000000000007948 */ /* 0x000fea0003800000 */
[----:B0-----:R-:W-:-:S04]  /*1f400*/  SHF.R.U32.HI R0, RZ, 0x7, R0 ;  /* 0x00000007ff007819 */ /* 0x001fc80000011600 */
[----:B------:R-:W-:Y:S01]  /*1f410*/  IADD3 R141, -R0, 0xb, RZ ;  /* 0x0000000b008d7810 */ /* 0x000fe20007ffe1ff */
[----:B------:R-:W3:Y:S04]  /*1f420*/  LDL R5, [R1+0x220] ;  /* 0x0002200001057983 */ /* 0x000ee80000100800 */
[----:B------:R-:W4:Y:S04]  /*1f430*/  LDL R8, [R1+0x224] ;  /* 0x0002240001087983 */ /* 0x000f280000100800 */
[----:B------:R-:W5:Y:S04]  /*1f440*/  LDL R135, [R1+0x1f8] ;  /* 0x0001f80001877983 */ /* 0x000f680000100800 */
[----:B------:R-:W2:Y:S01]  /*1f450*/  LDL.64 R122, [R1+0x290] ;  /* 0x00029000017a7983 */ /* 0x000ea20000100a00 */
[----:B------:R-:W-:-:S02]  /*1f460*/  IMAD.MOV.U32 R140, RZ, RZ, -0x800000 ;  /* 0xff800000ff8c7424 */ /* 0x000fc400078e00ff */
[----:B------:R-:W-:Y:S01]  /*1f470*/  IMAD.MOV.U32 R138, RZ, RZ, -0x800000 ;  /* 0xff800000ff8a7424 */ /* 0x000fe200078e00ff */
[----:B------:R-:W2:Y:S01]  /*1f480*/  LDL.64 R132, [R1+0x240] ;  /* 0x0002400001847983 */ /* 0x000ea20000100a00 */
[----:B------:R-:W-:-:S03]  /*1f490*/  IMAD.MOV.U32 R137, RZ, RZ, RZ ;  /* 0x000000ffff897224 */ /* 0x000fc600078e00ff */
        /* <DEDUP_REMOVED lines=58> */
[----:B------:R-:W2:Y:S04]  /*1f840*/  LDL R136, [R1+0x200] ;  /* 0x0002000001887983 */ /* 0x000ea80000100800 */
[----:B---3--:R-:W0:Y:S02]  /*1f850*/  SHFL.BFLY PT, R0, R5, 0x2, 0x1f ;  /* 0x0c401f0005007f89 */ /* 0x008e2400000e0000 */
[----:B0-----:R-:W-:-:S05]  /*1f860*/  FADD.FTZ R0, R5, R0 ;  /* 0x0000000005007221 */ /* 0x001fca0000010000 */
[----:B------:R-:W0:Y:S02]  /*1f870*/  SHFL.BFLY PT, R3, R0, 0x1, 0x1f ;  /* 0x0c201f0000037f89 */ /* 0x000e2400000e0000 */
[----:B0-----:R-:W-:-:S05]  /*1f880*/  FADD.FTZ R2, R0, R3 ;  /* 0x0000000300027221 */ /* 0x001fca0000010000 */
[----:B------:R-:W-:Y:S04]  /*1f890*/  STL [R1+0x220], R2 ;  /* 0x0002200201007387 */ /* 0x000fe80000100800 */
[----:B------:R-:W3:Y:S04]  /*1f8a0*/  LDL R134, [R1+0x220] ;  /* 0x0002200001867983 */ /* 0x000ee80000100800 */
[----:B----4-:R-:W0:Y:S02]  /*1f8b0*/  SHFL.BFLY PT, R3, R8, 0x2, 0x1f ;  /* 0x0c401f0008037f89 */ /* 0x010e2400000e0000 */
[----:B0-----:R-:W-:Y:S01]  /*1f8c0*/  FADD.FTZ R3, R3, R8 ;  /* 0x0000000803037221 */ /* 0x001fe20000010000 */
[----:B-----5:R-:W-:Y:S01]  /*1f8d0*/  VIADD R135, R135, 0x1 ;  /* 0x0000000187877836 */ /* 0x020fe20000000000 */
[----:B------:R-:W4:Y:S04]  /*1f8e0*/  LDL.64 R8, [R1+0x3f8] ;  /* 0x0003f80001087983 */ /* 0x000f280000100a00 */
[----:B------:R-:W0:Y:S02]  /*1f8f0*/  SHFL.BFLY PT, R4, R3, 0x1, 0x1f ;  /* 0x0c201f0003047f89 */ /* 0x000e2400000e0000 */
[----:B0-----:R-:W-:Y:S01]  /*1f900*/  FADD.FTZ R139, R3, R4 ;  /* 0x00000004038b7221 */ /* 0x001fe20000010000 */
[----:B------:R0:W-:Y:S08]  /*1f910*/  BAR.ARV R141, 0x100 ;  /* 0x0004008d0000751d */ /* 0x0001f00000002000 */
[----:B------:R-:W-:Y:S06]  /*1f920*/  BAR.ARV 0x8, 0x180 ;  /* 0x0206000000007b1d */ /* 0x000fec0000002000 */
[----:B------:R-:W-:-:S13]  /*1f930*/  FSETP.NE.FTZ.AND P1, PT, R139, RZ, PT ;  /* 0x000000ff8b00720b */ /* 0x000fda0003f35000 */
[----:B------:R-:W5:Y:S04]  /*1f940*/  @P1 LDL R6, [R1+0x230] ;  /* 0x0002300001061983 */ /* 0x000f680000100800 */
[----:B--2---:R-:W2:Y:S01]  /*1f950*/  @P1 LDL R7, [R1+0x214] ;  /* 0x0002140001071983 */ /* 0x004ea20000100800 */
[----:B---3--:R-:W-:-:S13]  /*1f960*/  FSETP.NE.FTZ.AND P0, PT, R134, RZ, PT ;  /* 0x000000ff8600720b */ /* 0x008fda0003f15000 */
[----:B------:R-:W3:Y:S04]  /*1f970*/  @P0 LDL R4, [R1+0x230] ;  /* 0x0002300001040983 */ /* 0x000ee80000100800 */
[----:B------:R-:W4:Y:S01]  /*1f980*/  @P0 LDL R5, [R1+0x210] ;  /* 0x0002100001050983 */ /* 0x000f220000100800 */
[----:B------:R-:W1:Y:S08]  /*1f990*/  @P0 MUFU.LG2 R0, R134 ;  /* 0x0000008600000308 */ /* 0x000e700000000c00 */
[----:B------:R-:W0:Y:S01]  /*1f9a0*/  @P1 MUFU.LG2 R2, R139 ;  /* 0x0000008b00021308 */ /* 0x000e220000000c00 */
[----:B-1----:R-:W-:-:S02]  /*1f9b0*/  @P0 FMUL.FTZ R3, R0, 0.69314718246459960938 ;  /* 0x3f31721800030820 */ /* 0x002fc40000410000 */
[----:B------:R-:W2:Y:S05]  /*1f9c0*/  LDL R0, [R1+0x204] ;  /* 0x0002040001007983 */ /* 0x000eaa0000100800 */
[----:B------:R1:W1:Y:S01]  /*1f9d0*/  @P0 MUFU.RCP R137, R134 ;  /* 0x0000008600890308 */ /* 0x0002620000001000 */
[----:B-----5:R-:W-:Y:S01]  /*1f9e0*/  @P1 FMUL.FTZ R6, R6, 0.69314718246459960938 ;  /* 0x3f31721806061820 */ /* 0x020fe20000410000 */
[----:B---3--:R-:W-:-:S04]  /*1f9f0*/  @P0 FMUL.FTZ R4, R4, 0.69314718246459960938 ;  /* 0x3f31721804040820 */ /* 0x008fc80000410000 */
[----:B----4-:R-:W-:Y:S01]  /*1fa00*/  @P0 FFMA.FTZ R140, R4, R5, R3 ;  /* 0x00000005048c0223 */ /* 0x010fe20000010003 */
[----:B0-----:R-:W-:Y:S01]  /*1fa10*/  @P1 FMUL.FTZ R3, R2, 0.69314718246459960938 ;  /* 0x3f31721802031820 */ /* 0x001fe20000410000 */
[----:B------:R-:W3:Y:S03]  /*1fa20*/  LDL.64 R4, [R1+0x408] ;  /* 0x0004080001047983 */ /* 0x000ee60000100a00 */
[----:B--2---:R-:W-:Y:S02]  /*1fa30*/  @P1 FFMA.FTZ R138, R6, R7, R3 ;  /* 0x00000007068a1223 */ /* 0x004fe40000010003 */
[----:B------:R-:W2:Y:S04]  /*1fa40*/  LDL.64 R2, [R1+0x428] ;  /* 0x0004280001027983 */ /* 0x000ea80000100a00 */
[----:B------:R-:W4:Y:S01]  /*1fa50*/  LDL.64 R6, [R1+0x438] ;  /* 0x0004380001067983 */ /* 0x000f220000100a00 */
[----:B------:R-:W-:-:S13]  /*1fa60*/  ISETP.NE.AND P0, PT, R135, 0x2, PT ;  /* 0x000000028700780c */ /* 0x000fda0003f05270 */
[----:B-1----:R-:W5:Y:S01]  /*1fa70*/  @!P0 LDL R134, [R1+0x1fc] ;  /* 0x0001fc0001868983 */ /* 0x002f620000100800 */
[-C--:B------:R-:W-:Y:S01]  /*1fa80*/  FMUL.FTZ R123, R123, R137.reuse ;  /* 0x000000897b7b7220 */ /* 0x080fe20000410000 */
[----:B------:R-:W-:-:S05]  /*1fa90*/  FMUL.FTZ R122, R122, R137 ;  /* 0x000000897a7a7220 */ /* 0x000fca0000410000 */
[----:B------:R0:W-:Y:S02]  /*1faa0*/  STL.64 [R1+0x290], R122 ;  /* 0x0002907a01007387 */ /* 0x0001e40000100a00 */
        /* <DEDUP_REMOVED lines=124> */
[----:B------:R0:W-:Y:S04]  /*20270*/  STL [R1+0x224], R139 ;  /* 0x0002248b01007387 */ /* 0x0001e80000100800 */
[----:B------:R0:W-:Y:S04]  /*20280*/  STL.64 [R1+0x240], R132 ;  /* 0x0002408401007387 */ /* 0x0001e80000100a00 */
[----:B------:R0:W-:Y:S04]  /*20290*/  STL.64 [R1+0x250], R130 ;  /* 0x0002508201007387 */ /* 0x0001e80000100a00 */
[----:B------:R0:W-:Y:S04]  /*202a0*/  STL.64 [R1+0x260], R128 ;  /* 0x0002608001007387 */ /* 0x0001e80000100a00 */
[----:B------:R0:W-:Y:S04]  /*202b0*/  STL.64 [R1+0x270], R126 ;  /* 0x0002707e01007387 */ /* 0x0001e80000100a00 */
[----:B------:R0:W-:Y:S04]  /*202c0*/  STL.64 [R1+0x280], R124 ;  /* 0x0002807c01007387 */ /* 0x0001e80000100a00 */
[----:B------:R0:W-:Y:S04]  /*202d0*/  STL [R1+0x220], R140 ;  /* 0x0002208c01007387 */ /* 0x0001e80000100800 */
        /* <DEDUP_REMOVED lines=26> */
[-C--:B--2---:R-:W-:Y:S01]  /*20480*/  FMUL.FTZ R3, R3, R122.reuse ;  /* 0x0000007a03037220 */ /* 0x084fe20000410000 */
[-C--:B------:R-:W-:Y:S01]  /*20490*/  FMUL.FTZ R2, R2, R122.reuse ;  /* 0x0000007a02027220 */ /* 0x080fe20000410000 */
[-C--:B----4-:R-:W-:Y:S01]  /*204a0*/  FMUL.FTZ R7, R7, R122.reuse ;  /* 0x0000007a07077220 */ /* 0x090fe20000410000 */
        /* <DEDUP_REMOVED lines=38> */
[----:B-----5:R-:W-:-:S03]  /*20710*/  @!P0 LOP3.LUT R134, R134, 0x1, RZ, 0x3c, !PT ;  /* 0x0000000186868812 */ /* 0x020fc600078e3cff */
[----:B------:R0:W-:Y:S04]  /*20720*/  STL [R1+0x1f8], R135 ;  /* 0x0001f88701007387 */ /* 0x0001e80000100800 */
[----:B------:R0:W-:Y:S04]  /*20730*/  @!P0 STL [R1+0x1fc], R134 ;  /* 0x0001fc8601008387 */ /* 0x0001e80000100800 */
[----:B------:R0:W-:Y:S01]  /*20740*/  @!P0 STL [R1+0x1f8], RZ ;  /* 0x0001f8ff01008387 */ /* 0x0001e20000100800 */
[----:B------:R-:W-:-:S13]  /*20750*/  PLOP3.LUT P0, PT, PT, PT, PT, 0x8, 0x0 ;  /* 0x000000000000781c */ /* 0x000fda0003f0e170 */
.L_x_12619:
[----:B01----:R-:W0:Y:S01]  /*20760*/  S2R R7, SR_CgaCtaId ;  /* 0x0000000000077919 */ /* 0x003e220000008800 */
        /* <DEDUP_REMOVED lines=10> */
[----:B------:R-:W2:Y:S01]  /*20810*/  LDL R4, [R1+0x4d0] ;  /* 0x0004d00001047983 */ /* 0x000ea20000100800 */
[----:B------:R-:W-:Y:S01]  /*20820*/  R2UR UR4, R216 ;  /* 0x00000000d80472ca */ /* 0x000fe200000e0000 */
[----:B------:R-:W-:Y:S01]  /*20830*/  ULDC.64 UR8, c[0x0][0xd00] ;  /* 0x0003400000087ab9 */ /* 0x000fe20000000a00 */
[----:B------:R-:W-:Y:S01]  /*20840*/  ULDC.64 UR10, c[0x0][0xd00] ;  /* 0x00034000000a7ab9 */ /* 0x000fe20000000a00 */
[----:B------:R-:W3:Y:S04]  /*20850*/  LDL.128 R8, [R1+0x240] ;  /* 0x0002400001087983 */ /* 0x000ee80000100c00 */
[----:B------:R-:W4:Y:S04]  /*20860*/  LDL.128 R12, [R1+0x260] ;  /* 0x00026000010c7983 */ /* 0x000f280000100c00 */
[----:B------:R-:W4:Y:S04]  /*20870*/  LDL.128 R28, [R1+0x250] ;  /* 0x00025000011c7983 */ /* 0x000f280000100c00 */
[----:B------:R-:W4:Y:S01]  /*20880*/  LDL.128 R24, [R1+0x270] ;  /* 0x0002700001187983 */ /* 0x000f220000100c00 */
[----:B------:R-:W0:Y:S03]  /*20890*/  S2R R5, SR_SWINHI ;  /* 0x0000000000057919 */ /* 0x000e260000002f00 */
[----:B------:R-:W4:Y:S04]  /*208a0*/  LDL.128 R124, [R1+0x280] ;  /* 0x00028000017c7983 */ /* 0x000f280000100c00 */
[----:B------:R-:W4:Y:S04]  /*208b0*/  LDL.128 R116, [R1+0x2a0] ;  /* 0x0002a00001747983 */ /* 0x000f280000100c00 */
[----:B------:R-:W4:Y:S04]  /*208c0*/  LDL.128 R120, [R1+0x290] ;  /* 0x0002900001787983 */ /* 0x000f280000100c00 */
[----:B------:R-:W4:Y:S04]  /*208d0*/  LDL.128 R108, [R1+0x2c0] ;  /* 0x0002c000016c7983 */ /* 0x000f280000100c00 */
[----:B------:R-:W4:Y:S04]  /*208e0*/  LDL.128 R112, [R1+0x2b0] ;  /* 0x0002b00001707983 */ /* 0x000f280000100c00 */
[----:B------:R-:W4:Y:S04]  /*208f0*/  LDL.128 R100, [R1+0x2e0] ;  /* 0x0002e00001647983 */ /* 0x000f280000100c00 */
[----:B------:R-:W4:Y:S01]  /*20900*/  LDL.128 R104, [R1+0x2d0] ;  /* 0x0002d00001687983 */ /* 0x000f220000100c00 */
[----:B------:R-:W-:-:S02]  /*20910*/  MOV R2, R0 ;  /* 0x0000000000027202 */ /* 0x000fc40000000f00 */
[----:B0-----:R-:W-:Y:S01]  /*20920*/  MOV R3, R5 ;  /* 0x0000000500037202 */ /* 0x001fe20000000f00 */
        /* <DEDUP_REMOVED lines=16> */
[----:B--2---:R-:W-:-:S03]  /*20a30*/  IMAD.WIDE R4, R4, 0x2, R2 ;  /* 0x0000000204047825 */ /* 0x004fc600078e0202 */
[C---:B------:R-:W-:Y:S02]  /*20a40*/  IADD3 R33, P1, R4.reuse, 0x20, RZ ;  /* 0x0000002004217810 */ /* 0x040fe40007f3e0ff */
[----:B------:R-:W-:Y:S02]  /*20a50*/  LOP3.LUT R35, R4, 0x380, RZ, 0xc0, !PT ;  /* 0x0000038004237812 */ /* 0x000fe400078ec0ff */
[----:B------:R-:W-:Y:S02]  /*20a60*/  LOP3.LUT R32, R33, 0x380, RZ, 0xc0, !PT ;  /* 0x0000038021207812 */ /* 0x000fe400078ec0ff */
[----:B------:R-:W-:Y:S02]  /*20a70*/  SHF.R.U64 R35, R35, 0x3, RZ ;  /* 0x0000000323237819 */ /* 0x000fe400000012ff */
[----:B------:R-:W-:Y:S02]  /*20a80*/  SHF.R.U64 R32, R32, 0x3, RZ ;  /* 0x0000000320207819 */ /* 0x000fe400000012ff */
[----:B------:R-:W-:Y:S01]  /*20a90*/  LOP3.LUT R34, R35, R4, RZ, 0x3c, !PT ;  /* 0x0000000423227212 */ /* 0x000fe200078e3cff */
[--C-:B------:R-:W-:Y:S01]  /*20aa0*/  IMAD.MOV.U32 R35, RZ, RZ, R5.reuse ;  /* 0x000000ffff237224 */ /* 0x100fe200078e0005 */
[----:B------:R-:W-:Y:S01]  /*20ab0*/  LOP3.LUT R32, R32, R33, RZ, 0x3c, !PT ;  /* 0x0000002120207212 */ /* 0x000fe200078e3cff */
[----:B------:R-:W-:Y:S01]  /*20ac0*/  IMAD.X R33, RZ, RZ, R5, P1 ;  /* 0x000000ffff217224 */ /* 0x000fe200008e0605 */
[----:B---3--:R-:W-:-:S02]  /*20ad0*/  F2FP.BF16.F32.PACK_AB R8, R9, R8 ;  /* 0x000000080908723e */ /* 0x008fc400000010ff */
[----:B------:R-:W-:Y:S02]  /*20ae0*/  F2FP.BF16.F32.PACK_AB R9, R11, R10 ;  /* 0x0000000a0b09723e */ /* 0x000fe400000010ff */
[----:B----4-:R-:W-:Y:S02]  /*20af0*/  F2FP.BF16.F32.PACK_AB R12, R13, R12 ;  /* 0x0000000c0d0c723e */ /* 0x010fe400000010ff */
[----:B------:R-:W-:Y:S02]  /*20b00*/  MOV R34, R34 ;  /* 0x0000002200227202 */ /* 0x000fe40000000f00 */
[----:B------:R-:W-:Y:S02]  /*20b10*/  F2FP.BF16.F32.PACK_AB R10, R29, R28 ;  /* 0x0000001c1d0a723e */ /* 0x000fe400000010ff */
[----:B------:R-:W-:Y:S01]  /*20b20*/  F2FP.BF16.F32.PACK_AB R11, R31, R30 ;  /* 0x0000001e1f0b723e */ /* 0x000fe200000010ff */
[----:B------:R-:W-:Y:S01]  /*20b30*/  BAR.SYNC.DEFER_BLOCKING 0x1, 0x100 ;  /* 0x0044000000007b1d */ /* 0x000fe20000010000 */
[----:B------:R-:W-:-:S02]  /*20b40*/  F2FP.BF16.F32.PACK_AB R13, R15, R14 ;  /* 0x0000000e0f0d723e */ /* 0x000fc400000010ff */
[----:B------:R-:W-:Y:S02]  /*20b50*/  MOV R6, R32 ;  /* 0x0000002000067202 */ /* 0x000fe40000000f00 */
[----:B------:R-:W-:Y:S02]  /*20b60*/  F2FP.BF16.F32.PACK_AB R14, R25, R24 ;  /* 0x00000018190e723e */ /* 0x000fe400000010ff */
[----:B------:R-:W-:Y:S01]  /*20b70*/  F2FP.BF16.F32.PACK_AB R15, R27, R26 ;  /* 0x0000001a1b0f723e */ /* 0x000fe200000010ff */
[----:B------:R-:W2:Y:S04]  /*20b80*/  LDL.128 R28, [R1+0x400] ;  /* 0x00040000011c7983 */ /* 0x000ea80000100c00 */
[----:B------:R-:W3:Y:S04]  /*20b90*/  LDL.128 R24, [R1+0x410] ;  /* 0x0004100001187983 */ /* 0x000ee80000100c00 */
[----:B------:R0:W-:Y:S04]  /*20ba0*/  STSM.16.M88.4 [R34], R8 ;  /* 0x0000000822007844 */ /* 0x0001e80000000200 */
[----:B------:R1:W-:Y:S04]  /*20bb0*/  STSM.16.M88.4 [R6], R12 ;  /* 0x0000000c06007844 */ /* 0x0003e80000000200 */
[----:B0-----:R-:W4:Y:S04]  /*20bc0*/  LDL.128 R32, [R1+0x3f0] ;  /* 0x0003f00001207983 */ /* 0x001f280000100c00 */
[----:B-1----:R-:W4:Y:S04]  /*20bd0*/  LDL.128 R12, [R1+0x420] ;  /* 0x00042000010c7983 */ /* 0x002f280000100c00 */
[----:B------:R-:W4:Y:S01]  /*20be0*/  LDL.128 R8, [R1+0x430] ;  /* 0x0004300001087983 */ /* 0x000f220000100c00 */
[----:B------:R-:W-:-:S02]  /*20bf0*/  IADD3 R139, P0, R4, 0x40, RZ ;  /* 0x00000040048b7810 */ /* 0x000fc40007f1e0ff */
[C---:B------:R-:W-:Y:S02]  /*20c00*/  IADD3 R141, P4, R4.reuse, 0x60, RZ ;  /* 0x00000060048d7810 */ /* 0x040fe40007f9e0ff */
[C---:B------:R-:W-:Y:S02]  /*20c10*/  IADD3 R19, P3, R4.reuse, 0x4000, RZ ;  /* 0x0000400004137810 */ /* 0x040fe40007f7e0ff */
[C---:B------:R-:W-:Y:S02]  /*20c20*/  IADD3 R21, P6, R4.reuse, 0x4020, RZ ;  /* 0x0000402004157810 */ /* 0x040fe40007fde0ff */
[----:B------:R-:W-:Y:S02]  /*20c30*/  LOP3.LUT R138, R139, 0x380, RZ, 0xc0, !PT ;  /* 0x000003808b8a7812 */ /* 0x000fe400078ec0ff */
[----:B------:R-:W-:Y:S02]  /*20c40*/  IADD3 R129, P5, R4, 0x4040, RZ ;  /* 0x0000404004817810 */ /* 0x000fe40007fbe0ff */
[----:B------:R-:W-:-:S02]  /*20c50*/  LOP3.LUT R140, R141, 0x380, RZ, 0xc0, !PT ;  /* 0x000003808d8c7812 */ /* 0x000fc400078ec0ff */
[----:B------:R-:W-:Y:S02]  /*20c60*/  IADD3 R131, P2, R4, 0x4060, RZ ;  /* 0x0000406004837810 */ /* 0x000fe40007f5e0ff */
[----:B------:R-:W-:Y:S02]  /*20c70*/  LOP3.LUT R18, R19, 0x380, RZ, 0xc0, !PT ;  /* 0x0000038013127812 */ /* 0x000fe400078ec0ff */
[----:B------:R-:W-:Y:S02]  /*20c80*/  LOP3.LUT R20, R21, 0x380, RZ, 0xc0, !PT ;  /* 0x0000038015147812 */ /* 0x000fe400078ec0ff */
[----:B------:R-:W-:Y:S02]  /*20c90*/  SHF.R.U64 R138, R138, 0x3, RZ ;  /* 0x000000038a8a7819 */ /* 0x000fe400000012ff */
[----:B------:R-:W-:Y:S02]  /*20ca0*/  LOP3.LUT R128, R129, 0x380, RZ, 0xc0, !PT ;  /* 0x0000038081807812 */ /* 0x000fe400078ec0ff */
[----:B------:R-:W-:-:S02]  /*20cb0*/  IADD3 R133, P1, R4, 0x8000, RZ ;  /* 0x0000800004857810 */ /* 0x000fc40007f3e0ff */
[----:B------:R-:W-:Y:S02]  /*20cc0*/  SHF.R.U64 R140, R140, 0x3, RZ ;  /* 0x000000038c8c7819 */ /* 0x000fe400000012ff */
[----:B------:R-:W-:Y:S02]  /*20cd0*/  LOP3.LUT R130, R131, 0x380, RZ, 0xc0, !PT ;  /* 0x0000038083827812 */ /* 0x000fe400078ec0ff */
[----:B------:R-:W-:Y:S02]  /*20ce0*/  SHF.R.U64 R18, R18, 0x3, RZ ;  /* 0x0000000312127819 */ /* 0x000fe400000012ff */
[----:B------:R-:W-:Y:S02]  /*20cf0*/  SHF.R.U64 R20, R20, 0x3, RZ ;  /* 0x0000000314147819 */ /* 0x000fe400000012ff */
[----:B------:R-:W-:Y:S01]  /*20d00*/  LOP3.LUT R138, R138, R139, RZ, 0x3c, !PT ;  /* 0x0000008b8a8a7212 */ /* 0x000fe200078e3cff */
[----:B------:R-:W-:Y:S01]  /*20d10*/  IMAD.X R139, RZ, RZ, R5, P0 ;  /* 0x000000ffff8b7224 */ /* 0x000fe200000e0605 */
[----:B------:R-:W-:-:S02]  /*20d20*/  SHF.R.U64 R128, R128, 0x3, RZ ;  /* 0x0000000380807819 */ /* 0x000fc400000012ff */
[----:B------:R-:W-:Y:S02]  /*20d30*/  LOP3.LUT R132, R133, 0x380, RZ, 0xc0, !PT ;  /* 0x0000038085847812 */ /* 0x000fe400078ec0ff */
[----:B------:R-:W-:Y:S01]  /*20d40*/  LOP3.LUT R140, R140, R141, RZ, 0x3c, !PT ;  /* 0x0000008d8c8c7212 */ /* 0x000fe200078e3cff */
[--C-:B------:R-:W-:Y:S01]  /*20d50*/  IMAD.X R141, RZ, RZ, R5.reuse, P4 ;  /* 0x000000ffff8d7224 */ /* 0x100fe200020e0605 */
[----:B------:R-:W-:Y:S02]  /*20d60*/  SHF.R.U64 R130, R130, 0x3, RZ ;  /* 0x0000000382827819 */ /* 0x000fe400000012ff */
        /* <DEDUP_REMOVED lines=8> */
[----:B------:R-:W-:Y:S02]  /*20df0*/  SHF.R.U64 R132, R132, 0x3, RZ ;  /* 0x0000000384847819 */ /* 0x000fe400000012ff */
[----:B------:R-:W-:Y:S02]  /*20e00*/  IADD3 R135, P3, R4, 0x8060, RZ ;  /* 0x0000806004877810 */ /* 0x000fe40007f7e0ff */
[----:B------:R-:W-:Y:S01]  /*20e10*/  LOP3.LUT R130, R130, R131, RZ, 0x3c, !PT ;  /* 0x0000008382827212 */ /* 0x000fe200078e3cff */
[----:B------:R-:W-:Y:S01]  /*20e20*/  IMAD.X R131, RZ, RZ, R5, P2 ;  /* 0x000000ffff837224 */ /* 0x000fe200010e0605 */
[----:B------:R-:W-:Y:S02]  /*20e30*/  IADD3 R137, P6, R4, 0xc000, RZ ;  /* 0x0000c00004897810 */ /* 0x000fe40007fde0ff */
[----:B------:R-:W-:-:S02]  /*20e40*/  LOP3.LUT R142, R143, 0x380, RZ, 0xc0, !PT ;  /* 0x000003808f8e7812 */ /* 0x000fc400078ec0ff */
[C---:B------:R-:W-:Y:S02]  /*20e50*/  IADD3 R147, P5, R4.reuse, 0xc020, RZ ;  /* 0x0000c02004937810 */ /* 0x040fe40007fbe0ff */
[----:B------:R-:W-:Y:S02]  /*20e60*/  LOP3.LUT R144, R145, 0x380, RZ, 0xc0, !PT ;  /* 0x0000038091907812 */ /* 0x000fe400078ec0ff */
[----:B------:R-:W-:Y:S02]  /*20e70*/  IADD3 R149, P2, R4, 0xc040, RZ ;  /* 0x0000c04004957810 */ /* 0x000fe40007f5e0ff */
[----:B------:R-:W-:Y:S01]  /*20e80*/  LOP3.LUT R132, R132, R133, RZ, 0x3c, !PT ;  /* 0x0000008584847212 */ /* 0x000fe200078e3cff */
[----:B------:R-:W-:Y:S01]  /*20e90*/  IMAD.X R133, RZ, RZ, R5, P1 ;  /* 0x000000ffff857224 */ /* 0x000fe200008e0605 */
[----:B------:R-:W-:Y:S02]  /*20ea0*/  LOP3.LUT R134, R135, 0x380, RZ, 0xc0, !PT ;  /* 0x0000038087867812 */ /* 0x000fe400078ec0ff */
[----:B------:R-:W-:-:S02]  /*20eb0*/  LOP3.LUT R136, R137, 0x380, RZ, 0xc0, !PT ;  /* 0x0000038089887812 */ /* 0x000fc400078ec0ff */
[----:B------:R-:W-:Y:S02]  /*20ec0*/  SHF.R.U64 R142, R142, 0x3, RZ ;  /* 0x000000038e8e7819 */ /* 0x000fe400000012ff */
[----:B------:R-:W-:Y:S02]  /*20ed0*/  LOP3.LUT R146, R147, 0x380, RZ, 0xc0, !PT ;  /* 0x0000038093927812 */ /* 0x000fe400078ec0ff */
[----:B------:R-:W-:Y:S02]  /*20ee0*/  IADD3 R4, P1, R4, 0xc060, RZ ;  /* 0x0000c06004047810 */ /* 0x000fe40007f3e0ff */
[----:B------:R-:W-:Y:S02]  /*20ef0*/  SHF.R.U64 R144, R144, 0x3, RZ ;  /* 0x0000000390907819 */ /* 0x000fe400000012ff */
[----:B------:R-:W-:Y:S02]  /*20f00*/  LOP3.LUT R148, R149, 0x380, RZ, 0xc0, !PT ;  /* 0x0000038095947812 */ /* 0x000fe400078ec0ff */
[----:B------:R-:W-:-:S02]  /*20f10*/  F2FP.BF16.F32.PACK_AB R124, R125, R124 ;  /* 0x0000007c7d7c723e */ /* 0x000fc400000010ff */
[----:B------:R-:W-:Y:S02]  /*20f20*/  SHF.R.U64 R134, R134, 0x3, RZ ;  /* 0x0000000386867819 */ /* 0x000fe400000012ff */
[----:B------:R-:W-:Y:S02]  /*20f30*/  F2FP.BF16.F32.PACK_AB R125, R127, R126 ;  /* 0x0000007e7f7d723e */ /* 0x000fe400000010ff */
[----:B------:R-:W-:Y:S02]  /*20f40*/  F2FP.BF16.F32.PACK_AB R116, R117, R116 ;  /* 0x000000747574723e */ /* 0x000fe400000010ff */
[----:B------:R-:W-:Y:S02]  /*20f50*/  SHF.R.U64 R136, R136, 0x3, RZ ;  /* 0x0000000388887819 */ /* 0x000fe400000012ff */
[----:B------:R-:W-:Y:S02]  /*20f60*/  MOV R138, R138 ;  /* 0x0000008a008a7202 */ /* 0x000fe40000000f00 */
[----:B------:R-:W-:-:S02]  /*20f70*/  F2FP.BF16.F32.PACK_AB R126, R121, R120 ;  /* 0x00000078797e723e */ /* 0x000fc400000010ff */
[----:B------:R-:W-:Y:S02]  /*20f80*/  F2FP.BF16.F32.PACK_AB R127, R123, R122 ;  /* 0x0000007a7b7f723e */ /* 0x000fe400000010ff */
[----:B------:R-:W-:Y:S02]  /*20f90*/  F2FP.BF16.F32.PACK_AB R117, R119, R118 ;  /* 0x000000767775723e */ /* 0x000fe400000010ff */
[----:B------:R-:W-:Y:S02]  /*20fa0*/  F2FP.BF16.F32.PACK_AB R108, R109, R108 ;  /* 0x0000006c6d6c723e */ /* 0x000fe400000010ff */
[----:B------:R-:W-:Y:S01]  /*20fb0*/  LOP3.LUT R142, R142, R143, RZ, 0x3c, !PT ;  /* 0x0000008f8e8e7212 */ /* 0x000fe200078e3cff */
[----:B------:R-:W-:Y:S01]  /*20fc0*/  IMAD.X R143, RZ, RZ, R5, P0 ;  /* 0x000000ffff8f7224 */ /* 0x000fe200000e0605 */
[----:B------:R-:W-:Y:S02]  /*20fd0*/  SHF.R.U64 R146, R146, 0x3, RZ ;  /* 0x0000000392927819 */ /* 0x000fe400000012ff */
[----:B------:R-:W-:-:S02]  /*20fe0*/  MOV R140, R140 ;  /* 0x0000008c008c7202 */ /* 0x000fc40000000f00 */
[----:B------:R-:W-:Y:S02]  /*20ff0*/  LOP3.LUT R6, R4, 0x380, RZ, 0xc0, !PT ;  /* 0x0000038004067812 */ /* 0x000fe400078ec0ff */
[----:B------:R-:W-:Y:S02]  /*21000*/  F2FP.BF16.F32.PACK_AB R118, R113, R112 ;  /* 0x000000707176723e */ /* 0x000fe400000010ff */
[----:B------:R-:W-:Y:S02]  /*21010*/  F2FP.BF16.F32.PACK_AB R119, R115, R114 ;  /* 0x000000727377723e */ /* 0x000fe400000010ff */
[----:B------:R-:W-:Y:S02]  /*21020*/  F2FP.BF16.F32.PACK_AB R109, R111, R110 ;  /* 0x0000006e6f6d723e */ /* 0x000fe400000010ff */
[----:B------:R-:W-:Y:S02]  /*21030*/  F2FP.BF16.F32.PACK_AB R100, R101, R100 ;  /* 0x000000646564723e */ /* 0x000fe400000010ff */
[----:B------:R-:W-:Y:S01]  /*21040*/  LOP3.LUT R144, R144, R145, RZ, 0x3c, !PT ;  /* 0x0000009190907212 */ /* 0x000fe200078e3cff */
[----:B------:R-:W-:Y:S01]  /*21050*/  IMAD.X R145, RZ, RZ, R5, P4 ;  /* 0x000000ffff917224 */ /* 0x000fe200020e0605 */
[----:B------:R-:W-:-:S02]  /*21060*/  SHF.R.U64 R148, R148, 0x3, RZ ;  /* 0x0000000394947819 */ /* 0x000fc400000012ff */
[----:B------:R-:W-:Y:S02]  /*21070*/  MOV R18, R18 ;  /* 0x0000001200127202 */ /* 0x000fe40000000f00 */
[----:B------:R-:W-:Y:S02]  /*21080*/  F2FP.BF16.F32.PACK_AB R110, R105, R104 ;  /* 0x00000068696e723e */ /* 0x000fe400000010ff */
[----:B------:R-:W-:Y:S02]  /*21090*/  F2FP.BF16.F32.PACK_AB R111, R107, R106 ;  /* 0x0000006a6b6f723e */ /* 0x000fe400000010ff */
[----:B------:R-:W-:Y:S02]  /*210a0*/  F2FP.BF16.F32.PACK_AB R101, R103, R102 ;  /* 0x000000666765723e */ /* 0x000fe400000010ff */
[----:B------:R-:W-:Y:S02]  /*210b0*/  F2FP.BF16.F32.PACK_AB R92, R93, R92 ;  /* 0x0000005c5d5c723e */ /* 0x000fe400000010ff */
[----:B------:R-:W-:Y:S01]  /*210c0*/  LOP3.LUT R134, R134, R135, RZ, 0x3c, !PT ;  /* 0x0000008786867212 */ /* 0x000fe200078e3cff */
[----:B------:R-:W-:Y:S01]  /*210d0*/  IMAD.X R135, RZ, RZ, R5, P3 ;  /* 0x000000ffff877224 */ /* 0x000fe200018e0605 */
[----:B------:R-:W-:-:S02]  /*210e0*/  MOV R20, R20 ;  /* 0x0000001400147202 */ /* 0x000fc40000000f00 */
[----:B------:R-:W-:Y:S02]  /*210f0*/  F2FP.BF16.F32.PACK_AB R102, R97, R96 ;  /* 0x000000606166723e */ /* 0x000fe400000010ff */
[----:B------:R-:W-:Y:S02]  /*21100*/  F2FP.BF16.F32.PACK_AB R103, R99, R98 ;  /* 0x000000626367723e */ /* 0x000fe400000010ff */
[----:B------:R-:W-:Y:S02]  /*21110*/  F2FP.BF16.F32.PACK_AB R93, R95, R94 ;  /* 0x0000005e5f5d723e */ /* 0x000fe400000010ff */
[----:B------:R-:W-:Y:S01]  /*21120*/  F2FP.BF16.F32.PACK_AB R84, R85, R84 ;  /* 0x000000545554723e */ /* 0x000fe200000010ff */
[----:B------:R-:W-:Y:S01]  /*21130*/  STSM.16.M88.4 [R138], R124 ;  /* 0x0000007c8a007844 */ /* 0x000fe20000000200 */
        /* <DEDUP_REMOVED lines=10> */
[----:B------:R-:W-:Y:S01]  /*211e0*/  SHF.R.U64 R6, R6, 0x3, RZ ;  /* 0x0000000306067819 */ /* 0x000fe200000012ff */
[----:B------:R-:W-:Y:S01]  /*211f0*/  UIMAD.WIDE UR8, UR4, 0x4, UR8 ;  /* 0x00000004040878a5 */ /* 0x000fe2000f8e0208 */
[----:B------:R-:W-:-:S02]  /*21200*/  MOV R130, R130 ;  /* 0x0000008200827202 */ /* 0x000fc40000000f00 */
[----:B------:R-:W-:Y:S02]  /*21210*/  F2FP.BF16.F32.PACK_AB R86, R81, R80 ;  /* 0x000000505156723e */ /* 0x000fe400000010ff */
[----:B------:R-:W-:Y:S02]  /*21220*/  F2FP.BF16.F32.PACK_AB R87, R83, R82 ;  /* 0x000000525357723e */ /* 0x000fe400000010ff */
[----:B------:R-:W-:Y:S02]  /*21230*/  F2FP.BF16.F32.PACK_AB R77, R79, R78 ;  /* 0x0000004e4f4d723e */ /* 0x000fe400000010ff */
[----:B------:R-:W-:Y:S01]  /*21240*/  F2FP.BF16.F32.PACK_AB R68, R69, R68 ;  /* 0x000000444544723e */ /* 0x000fe200000010ff */
[----:B------:R0:W-:Y:S01]  /*21250*/  STSM.16.M88.4 [R18], R108 ;  /* 0x0000006c12007844 */ /* 0x0001e20000000200 */
[----:B------:R-:W-:Y:S01]  /*21260*/  LOP3.LUT R148, R148, R149, RZ, 0x3c, !PT ;  /* 0x0000009594947212 */ /* 0x000fe200078e3cff */
[----:B------:R-:W-:Y:S01]  /*21270*/  IMAD.X R149, RZ, RZ, R5, P2 ;  /* 0x000000ffff957224 */ /* 0x000fe200010e0605 */
[----:B------:R-:W-:-:S02]  /*21280*/  MOV R132, R132 ;  /* 0x0000008400847202 */ /* 0x000fc40000000f00 */
[----:B------:R-:W-:Y:S02]  /*21290*/  F2FP.BF16.F32.PACK_AB R78, R73, R72 ;  /* 0x00000048494e723e */ /* 0x000fe400000010ff */
[----:B------:R-:W-:Y:S02]  /*212a0*/  F2FP.BF16.F32.PACK_AB R79, R75, R74 ;  /* 0x0000004a4b4f723e */ /* 0x000fe400000010ff */
[----:B------:R-:W-:Y:S02]  /*212b0*/  F2FP.BF16.F32.PACK_AB R69, R71, R70 ;  /* 0x000000464745723e */ /* 0x000fe400000010ff */
[----:B------:R-:W-:Y:S01]  /*212c0*/  F2FP.BF16.F32.PACK_AB R60, R61, R60 ;  /* 0x0000003c3d3c723e */ /* 0x000fe200000010ff */
[----:B------:R-:W-:Y:S01]  /*212d0*/  IMAD.X R5, RZ, RZ, R5, P1 ;  /* 0x000000ffff057224 */ /* 0x000fe200008e0605 */
[----:B------:R-:W-:Y:S01]  /*212e0*/  MOV R142, R142 ;  /* 0x0000008e008e7202 */ /* 0x000fe20000000f00 */
[----:B------:R-:W-:Y:S01]  /*212f0*/  STSM.16.M88.4 [R20], R100 ;  /* 0x0000006414007844 */ /* 0x000fe20000000200 */
[----:B------:R-:W-:Y:S01]  /*21300*/  F2FP.BF16.F32.PACK_AB R70, R65, R64 ;  /* 0x000000404146723e */ /* 0x000fe200000010ff */
[----:B0-----:R-:W0:Y:S01]  /*21310*/  LDC R18, c[0x0][0xce8] ;  /* 0x00033a00ff127b82 */ /* 0x001e220000000800 */
[----:B------:R-:W-:-:S02]  /*21320*/  F2FP.BF16.F32.PACK_AB R71, R67, R66 ;  /* 0x000000424347723e */ /* 0x000fc400000010ff */
[----:B------:R-:W-:Y:S02]  /*21330*/  F2FP.BF16.F32.PACK_AB R61, R63, R62 ;  /* 0x0000003e3f3d723e */ /* 0x000fe400000010ff */
[----:B------:R-:W-:Y:S01]  /*21340*/  F2FP.BF16.F32.PACK_AB R52, R53, R52 ;  /* 0x000000343534723e */ /* 0x000fe200000010ff */
[----:B------:R-:W-:Y:S01]  /*21350*/  STSM.16.M88.4 [R128], R92 ;  /* 0x0000005c80007844 */ /* 0x000fe20000000200 */
[----:B------:R-:W-:Y:S02]  /*21360*/  MOV R144, R144 ;  /* 0x0000009000907202 */ /* 0x000fe40000000f00 */
[----:B------:R-:W-:Y:S02]  /*21370*/  F2FP.BF16.F32.PACK_AB R62, R57, R56 ;  /* 0x00000038393e723e */ /* 0x000fe400000010ff */
[----:B------:R-:W-:Y:S02]  /*21380*/  F2FP.BF16.F32.PACK_AB R63, R59, R58 ;  /* 0x0000003a3b3f723e */ /* 0x000fe400000010ff */
[----:B------:R-:W-:-:S02]  /*21390*/  F2FP.BF16.F32.PACK_AB R53, R55, R54 ;  /* 0x000000363735723e */ /* 0x000fc400000010ff */
[----:B------:R-:W-:Y:S01]  /*213a0*/  F2FP.BF16.F32.PACK_AB R44, R45, R44 ;  /* 0x0000002c2d2c723e */ /* 0x000fe200000010ff */
[----:B------:R-:W-:Y:S01]  /*213b0*/  STSM.16.M88.4 [R130], R84 ;  /* 0x0000005482007844 */ /* 0x000fe20000000200 */
[----:B------:R-:W-:Y:S02]  /*213c0*/  LOP3.LUT R4, R6, R4, RZ, 0x3c, !PT ;  /* 0x0000000406047212 */ /* 0x000fe400078e3cff */
[----:B------:R-:W-:Y:S02]  /*213d0*/  MOV R134, R134 ;  /* 0x0000008600867202 */ /* 0x000fe40000000f00 */
        /* <DEDUP_REMOVED lines=8> */
[----:B------:R-:W-:Y:S01]  /*21460*/  F2FP.BF16.F32.PACK_AB R37, R39, R38 ;  /* 0x000000262725723e */ /* 0x000fe200000010ff */
[----:B------:R-:W-:Y:S01]  /*21470*/  STSM.16.M88.4 [R142], R68 ;  /* 0x000000448e007844 */ /* 0x000fe20000000200 */
[----:B------:R-:W-:-:S02]  /*21480*/  MOV R146, R146 ;  /* 0x0000009200927202 */ /* 0x000fc40000000f00 */
[----:B------:R-:W-:Y:S01]  /*21490*/  MOV R148, R148 ;  /* 0x0000009400947202 */ /* 0x000fe20000000f00 */
[----:B------:R-:W-:Y:S01]  /*214a0*/  STSM.16.M88.4 [R144], R60 ;  /* 0x0000003c90007844 */ /* 0x000fe20000000200 */
[----:B------:R-:W-:-:S03]  /*214b0*/  MOV R4, R4 ;  /* 0x0000000400047202 */ /* 0x000fc60000000f00 */
[----:B------:R-:W-:Y:S04]  /*214c0*/  STSM.16.M88.4 [R134], R52 ;  /* 0x0000003486007844 */ /* 0x000fe80000000200 */
[----:B------:R-:W-:Y:S01]  /*214d0*/  STSM.16.M88.4 [R136], R44 ;  /* 0x0000002c88007844 */ /* 0x000fe20000000200 */
[----:B------:R-:W-:Y:S02]  /*214e0*/  ISETP.NE.U32.AND P1, PT, RZ, UR10, PT ;  /* 0x0000000aff007c0c */ /* 0x000fe4000bf25070 */
[----:B--2---:R-:W-:Y:S02]  /*214f0*/  F2FP.BF16.F32.PACK_AB R28, R29, R28 ;  /* 0x0000001c1d1c723e */ /* 0x004fe400000010ff */
[----:B------:R-:W-:Y:S02]  /*21500*/  F2FP.BF16.F32.PACK_AB R29, R31, R30 ;  /* 0x0000001e1f1d723e */ /* 0x000fe400000010ff */
[----:B---3--:R-:W-:-:S02]  /*21510*/  F2FP.BF16.F32.PACK_AB R30, R25, R24 ;  /* 0x00000018191e723e */ /* 0x008fc400000010ff */
[----:B------:R-:W-:Y:S02]  /*21520*/  F2FP.BF16.F32.PACK_AB R31, R27, R26 ;  /* 0x0000001a1b1f723e */ /* 0x000fe400000010ff */
[----:B------:R-:W-:Y:S02]  /*21530*/  ISETP.NE.AND.EX P1, PT, RZ, UR11, PT, P1 ;  /* 0x0000000bff007c0c */ /* 0x000fe4000bf25310 */
[----:B----4-:R-:W-:Y:S02]  /*21540*/  F2FP.BF16.F32.PACK_AB R38, R33, R32 ;  /* 0x000000202126723e */ /* 0x010fe400000010ff */
[----:B------:R-:W-:Y:S02]  /*21550*/  F2FP.BF16.F32.PACK_AB R39, R35, R34 ;  /* 0x000000222327723e */ /* 0x000fe400000010ff */
[----:B------:R-:W-:Y:S02]  /*21560*/  F2FP.BF16.F32.PACK_AB R12, R13, R12 ;  /* 0x0000000c0d0c723e */ /* 0x000fe400000010ff */
[----:B------:R-:W-:-:S02]  /*21570*/  F2FP.BF16.F32.PACK_AB R13, R15, R14 ;  /* 0x0000000e0f0d723e */ /* 0x000fc400000010ff */
[----:B------:R-:W-:Y:S01]  /*21580*/  F2FP.BF16.F32.PACK_AB R14, R9, R8 ;  /* 0x00000008090e723e */ /* 0x000fe200000010ff */
[----:B------:R-:W-:Y:S01]  /*21590*/  IMAD.U32 R8, RZ, RZ, UR8 ;  /* 0x00000008ff087e24 */ /* 0x000fe2000f8e00ff */
[----:B------:R-:W-:Y:S01]  /*215a0*/  F2FP.BF16.F32.PACK_AB R15, R11, R10 ;  /* 0x0000000a0b0f723e */ /* 0x000fe200000010ff */
[----:B------:R-:W-:Y:S01]  /*215b0*/  IMAD.U32 R9, RZ, RZ, UR9 ;  /* 0x00000009ff097e24 */ /* 0x000fe2000f8e00ff */
[----:B------:R-:W-:Y:S01]  /*215c0*/  ULDC.64 UR8, c[0x0][0xd08] ;  /* 0x0003420000087ab9 */ /* 0x000fe20000000a00 */
[----:B------:R-:W-:Y:S01]  /*215d0*/  STSM.16.M88.4 [R146], R36 ;  /* 0x0000002492007844 */ /* 0x000fe20000000200 */
[----:B------:R-:W-:-:S03]  /*215e0*/  UISETP.NE.U32.AND UP0, UPT, UR8, URZ, UPT ;  /* 0x0000003f0800728c */ /* 0x000fc6000bf05070 */
[----:B------:R-:W-:Y:S01]  /*215f0*/  STSM.16.M88.4 [R148], R28 ;  /* 0x0000001c94007844 */ /* 0x000fe20000000200 */
[----:B------:R-:W-:-:S03]  /*21600*/  UISETP.NE.AND.EX UP0, UPT, UR9, URZ, UPT, UP0 ;  /* 0x0000003f0900728c */ /* 0x000fc6000bf05300 */
[----:B------:R1:W-:Y:S01]  /*21610*/  STSM.16.M88.4 [R4], R12 ;  /* 0x0000000c04007844 */ /* 0x0003e20000000200 */
[----:B------:R-:W-:Y:S02]  /*21620*/  BAR.SYNC.DEFER_BLOCKING 0x1, 0x100 ;  /* 0x0044000000007b1d */ /* 0x000fe40000010000 */
[----:B------:R-:W-:-:S05]  /*21630*/  PLOP3.LUT P0, PT, PT, PT, UP0, 0x80, 0x0 ;  /* 0x000000000000781c */ /* 0x000fca0003f0f008 */
[----:B------:R-:W-:Y:S02]  /*21640*/  @UP0 ULDC.64 UR8, c[0x0][0xd08] ;  /* 0x0003420000080ab9 */ /* 0x000fe40000000a00 */
[----:B------:R-:W-:-:S03]  /*21650*/  @UP0 UIMAD.WIDE UR8, UR4, 0x4, UR8 ;  /* 0x00000004040808a5 */ /* 0x000fc6000f8e0208 */
[----:B------:R-:W-:Y:S02]  /*21660*/  ULDC UR4, c[0x0][0xb88] ;  /* 0x0002e20000047ab9 */ /* 0x000fe40000000800 */
[----:B------:R-:W-:Y:S01]  /*21670*/  IMAD.U32 R11, RZ, RZ, UR4 ;  /* 0x00000004ff0b7e24 */ /* 0x000fe2000f8e00ff */
[----:B------:R2:W5:Y:S01]  /*21680*/  @P1 LDG.E R10, desc[UR36][R8.64] ;  /* 0x00000024080a1981 */ /* 0x000562000c1e1900 */
[----:B-1----:R-:W-:Y:S01]  /*21690*/  IMAD.U32 R4, RZ, RZ, UR8 ;  /* 0x00000008ff047e24 */ /* 0x002fe2000f8e00ff */
[----:B------:R-:W-:Y:S01]  /*216a0*/  UISETP.NE.AND UP0, UPT, UR59, URZ, UPT ;  /* 0x0000003f3b00728c */ /* 0x000fe2000bf05270 */
[----:B------:R-:W-:Y:S01]  /*216b0*/  IMAD.U32 R5, RZ, RZ, UR9 ;  /* 0x00000009ff057e24 */ /* 0x000fe2000f8e00ff */
[----:B------:R-:W-:-:S04]  /*216c0*/  ULDC UR4, c[0x0][0xbd4] ;  /* 0x0002f50000047ab9 */ /* 0x000fc80000000800 */
[----:B------:R2:W5:Y:S01]  /*216d0*/  @P0 LDG.E R11, desc[UR36][R4.64] ;  /* 0x00000024040b0981 */ /* 0x000562000c1e1900 */
[----:B------:R-:W-:Y:S01]  /*216e0*/  USEL UR4, UR59, UR4, UP0 ;  /* 0x000000043b047287 */ /* 0x000fe20008000000 */
[----:B0-----:R-:W-:Y:S11]  /*216f0*/  @P0 BRA `(.L_x_12717) ;  /* 0x0000000000100947 */ /* 0x001ff60003800000 */
[----:B------:R-:W-:Y:S05]  /*21700*/  @!P1 BRA `(.L_x_12717) ;  /* 0x00000000000c9947 */ /* 0x000fea0003800000 */
[----:B--2---:R-:W2:Y:S04]  /*21710*/  LDG.E R4, desc[UR36][R8.64] ;  /* 0x0000002408047981 */ /* 0x004ea8000c1e1900 */
[----:B-----5:R-:W2:Y:S02]  /*21720*/  LDG.E R11, desc[UR36][R8.64+0x4] ;  /* 0x00000424080b7981 */ /* 0x020ea4000c1e1900 */
[----:B--2---:R-:W-:-:S07]  /*21730*/  IMAD.IADD R11, R11, 0x1, -R4 ;  /* 0x000000010b0b7824 */ /* 0x004fce00078e0a04 */
.L_x_12717:
[----:B--2---:R-:W2:Y:S04]  /*21740*/  LDL R4, [R1+0x4b8] ;  /* 0x0004b80001047983 */ /* 0x004ea80000100800 */
[----:B------:R-:W3:Y:S01]  /*21750*/  LDL R8, [R1+0x4cc] ;  /* 0x0004cc0001087983 */ /* 0x000ee20000100800 */
[----:B-----5:R-:W-:Y:S01]  /*21760*/  IMAD R6, R11, R18, RZ ;  /* 0x000000120b067224 */ /* 0x020fe200078e02ff */
[----:B------:R-:W-:Y:S01]  /*21770*/  R2UR UR8, R216 ;  /* 0x00000000d80872ca */ /* 0x000fe200000e0000 */
        /* <DEDUP_REMOVED lines=243> */
.L_x_12720:
[----:B------:R-:W-:Y:S05]  /*226b0*/  BSYNC B1 ;  /* 0x0000000000017941 */ /* 0x000fea0003800000 */
.L_x_12719:
        /* <DEDUP_REMOVED lines=21> */
.L_x_12722:
[----:B------:R-:W-:Y:S05]  /*22810*/  BSYNC B1 ;  /* 0x0000000000017941 */ /* 0x000fea0003800000 */
.L_x_12721:
        /* <DEDUP_REMOVED lines=21> */
.L_x_12724:
[----:B------:R-:W-:Y:S05]  /*22970*/  BSYNC B1 ;  /* 0x0000000000017941 */ /* 0x000fea0003800000 */
.L_x_12723:
        /* <DEDUP_REMOVED lines=24> */
.L_x_12718:
        /* <DEDUP_REMOVED lines=236> */
.L_x_12727:
[----:B------:R-:W-:Y:S05]  /*239c0*/  BSYNC B1 ;  /* 0x0000000000017941 */ /* 0x000fea0003800000 */
.L_x_12726:
[----:B--23--:R4:W2:Y:S04]  /*239d0*/  SHFL.IDX PT, R11, R6, 0x1, 0x1c1f ;  /* 0x003c1f00060b7f89 */ /* 0x00c8a800000e0000 */
[----:B0-----:R4:W0:Y:S01]  /*239e0*/  SHFL.IDX PT, R10, R0, 0x1, 0x1c1f ;  /* 0x003c1f00000a7f89 */ /* 0x00182200000e0000 */
[----:B------:R-:W-:Y:S05]  /*239f0*/  @P0 BRA `(.L_x_12725) ;  /* 0x0000001800340947 */ /* 0x000fea0003800000 */
[----:B-1--4-:R-:W1:Y:S02]  /*23a00*/  LDC R0, c[0x0][0xbc8] ;  /* 0x0002f200ff007b82 */ /* 0x012e640000000800 */
[----:B-1----:R-:W-:-:S13]  /*23a10*/  ISETP.GE.AND P0, PT, R179, R0, PT ;  /* 0x00000000b300720c */ /* 0x002fda0003f06270 */
[----:B------:R-:W3:Y:S01]  /*23a20*/  @!P0 LDL.64 R18, [R1+0x248] ;  /* 0x0002480001128983 */ /* 0x000ee20000100a00 */
[-C--:B------:R-:W-:Y:S01]  /*23a30*/  ISETP.GE.AND P1, PT, R212, R0.reuse, PT ;  /* 0x00000000d400720c */ /* 0x080fe20003f26270 */
[----:B0-2---:R-:W-:Y:S01]  /*23a40*/  @!P0 IMAD.WIDE R2, R179, 0x4, R10 ;  /* 0x00000004b3028825 */ /* 0x005fe200078e020a */
[----:B------:R-:W-:-:S04]  /*23a50*/  ISETP.GE.AND P2, PT, R211, R0, PT ;  /* 0x00000000d300720c */ /* 0x000fc80003f46270 */
[----:B---3--:R0:W-:Y:S07]  /*23a60*/  @!P0 ST.E.64 desc[UR36][R2.64], R18 ;  /* 0x0000001202008985 */ /* 0x0081ee000c101b24 */
        /* <DEDUP_REMOVED lines=151> */
.L_x_12729:
[----:B------:R-:W-:Y:S05]  /*243e0*/  BSYNC B1 ;  /* 0x0000000000017941 */ /* 0x000fea0003800000 */
.L_x_12728:
[----:B------:R-:W-:Y:S05]  /*243f0*/  @P1 BRA `(.L_x_12725) ;  /* 0x0000000c00b41947 */ /* 0x000fea0003800000 */
[----:B01----:R-:W2:Y:S01]  /*24400*/  LDL.64 R4, [R1+0x438] ;  /* 0x0004380001047983 */ /* 0x003ea20000100a00 */
[----:B------:R-:W-:-:S04]  /*24410*/  LEA R2, P0, R213, R10, 0x2 ;  /* 0x0000000ad5027211 */ /* 0x000fc800078010ff */
[----:B------:R-:W-:-:S05]  /*24420*/  LEA.HI.X R3, R213, R11, R226, 0x2, P0 ;  /* 0x0000000bd5037211 */ /* 0x000fca00000f14e2 */
[----:B--2---:R0:W-:Y:S01]  /*24430*/  ST.E.64 desc[UR36][R2.64], R4 ;  /* 0x0000000402007985 */ /* 0x0041e2000c101b24 */
[----:B------:R-:W-:Y:S05]  /*24440*/  BRA `(.L_x_12725) ;  /* 0x0000000c00a07947 */ /* 0x000fea0003800000 */
.L_x_12716:
[----:B------:R-:W-:Y:S01]  /*24450*/  R2UR UR4, R216 ;  /* 0x00000000d80472ca */ /* 0x000fe200000e0000 */
[----:B------:R-:W-:Y:S02]  /*24460*/  ULDC.64 UR8, c[0x0][0xd00] ;  /* 0x0003400000087ab9 */ /* 0x000fe40000000a00 */
[----:B------:R-:W-:-:S04]  /*24470*/  UISETP.NE.U32.AND UP0, UPT, UR8, URZ, UPT ;  /* 0x0000003f0800728c */ /* 0x000fc8000bf05070 */
        /* <DEDUP_REMOVED lines=11> */
[----:B------:R-:W-:Y:S02]  /*24530*/  @UP1 ULDC.64 UR8, c[0x0][0xd08] ;  /* 0x0003420000081ab9 */ /* 0x000fe40000000a00 */
[----:B------:R-:W-:-:S03]  /*24540*/  @UP1 UIMAD.WIDE UR8, UR4, 0x4, UR8 ;  /* 0x00000004040818a5 */ /* 0x000fc6000f8e0208 */
[----:B------:R-:W-:Y:S02]  /*24550*/  ULDC UR4, c[0x0][0xb88] ;  /* 0x0002e20000047ab9 */ /* 0x000fe40000000800 */
[----:B------:R-:W-:Y:S02]  /*24560*/  IMAD.U32 R0, RZ, RZ, UR4 ;  /* 0x00000004ff007e24 */ /* 0x000fe4000f8e00ff */
        /* <DEDUP_REMOVED lines=13> */
.L_x_12730:
[----:B------:R-:W-:Y:S01]  /*24640*/  R2UR UR8, R216 ;  /* 0x00000000d80872ca */ /* 0x000fe200000e0000 */
[----:B------:R-:W-:Y:S01]  /*24650*/  USHF.R.S32.HI UR20, URZ, 0x1f, UR4 ;  /* 0x0000001f3f147899 */ /* 0x000fe20008011404 */
[----:B------:R-:W-:Y:S11]  /*24660*/  BSSY B1, `(.L_x_12731) ;  /* 0x000003a000017945 */ /* 0x000ff60003800000 */
[----:B------:R-:W-:-:S02]  /*24670*/  USHF.R.S32.HI UR21, URZ, 0x1f, UR8 ;  /* 0x0000001f3f157899 */ /* 0x000fc40008011408 */
        /* <DEDUP_REMOVED lines=38> */
[----:B------:R-:W-:Y:S01]  /*248e0*/  ULDC.64 UR10, c[0x0][UR18+0x210] ;  /* 0x00008400120a7abb */ /* 0x000fe20008000a00 */
[----:B------:R-:W-:Y:S01]  /*248f0*/  ULDC.64 UR12, c[0x0][0xca8] ;  /* 0x00032a00000c7ab9 */ /* 0x000fe20000000a00 */
[----:B------:R-:W-:Y:S01]  /*24900*/  @!UP0 ULDC UR12, c[0x0][0xc50] ;  /* 0x00031400000c8ab9 */ /* 0x000fe20000000800 */
[--C-:B------:R-:W-:Y:S01]  /*24910*/  IMAD.MOV R9, RZ, RZ, -R5.reuse ;  /* 0x000000ffff097224 */ /* 0x100fe200078e0a05 */
[----:B------:R-:W-:Y:S01]  /*24920*/  IADD3 R2, P0, P1, R5, UR16, R2 ;  /* 0x0000001005027c10 */ /* 0x000fe2000f91e002 */
[----:B------:R-:W-:Y:S01]  /*24930*/  @!UP0 ULDC UR13, c[0x0][0xc54] ;  /* 0x00031500000d8ab9 */ /* 0x000fe20000000800 */
[----:B------:R-:W-:Y:S01]  /*24940*/  SHF.R.S32.HI R5, RZ, 0x1f, R5 ;  /* 0x0000001fff057819 */ /* 0x000fe20000011405 */
[----:B------:R-:W-:-:S03]  /*24950*/  IMAD R9, R11, R9, R4 ;  /* 0x000000090b097224 */ /* 0x000fc600078e0204 */
[----:B------:R-:W-:Y:S01]  /*24960*/  IADD3.X R3, R5, UR9, R6, P0, P1 ;  /* 0x0000000905037c10 */ /* 0x000fe200087e2406 */
        /* <DEDUP_REMOVED lines=9> */
.L_x_12732:
[----:B------:R-:W-:Y:S05]  /*24a00*/  BSYNC B1 ;  /* 0x0000000000017941 */ /* 0x000fea0003800000 */
.L_x_12731:
        /* <DEDUP_REMOVED lines=11> */
[----:B------:R-:W-:Y:S01]  /*24ac0*/  ULDC.64 UR12, c[0x0][0xbe8] ;  /* 0x0002fa00000c7ab9 */ /* 0x000fe20000000a00 */
[----:B------:R-:W-:Y:S01]  /*24ad0*/  UIADD3 UR11, UR11, UR9, URZ ;  /* 0x000000090b0b7290 */ /* 0x000fe2000fffe03f */
[----:B0-----:R-:W-:-:S03]  /*24ae0*/  IMAD.MOV.U32 R5, RZ, RZ, R6 ;  /* 0x000000ffff057224 */ /* 0x001fc600078e0006 */
        /* <DEDUP_REMOVED lines=59> */
.L_x_12734:
[----:B------:R-:W-:Y:S05]  /*24ea0*/  BSYNC B1 ;  /* 0x0000000000017941 */ /* 0x000fea0003800000 */
.L_x_12733:
        /* <DEDUP_REMOVED lines=21> */
.L_x_12736:
[----:B------:R-:W-:Y:S05]  /*25000*/  BSYNC B1 ;  /* 0x0000000000017941 */ /* 0x000fea0003800000 */
.L_x_12735:
        /* <DEDUP_REMOVED lines=21> */
.L_x_12738:
[----:B------:R-:W-:Y:S05]  /*25160*/  BSYNC B1 ;  /* 0x0000000000017941 */ /* 0x000fea0003800000 */
.L_x_12737:
[----:B0-----:R-:W-:Y:S01]  /*25170*/  VIADD R0, R6, 0x60 ;  /* 0x0000006006007836 */ /* 0x001fe20000000000 */
[----:B--2-4-:R-:W2:Y:S04]  /*25180*/  SHFL.IDX PT, R5, R5, 0x3, 0x181f ;  /* 0x00781f0005057f89 */ /* 0x014ea800000e0000 */
[----:B------:R-:W-:Y:S01]  /*25190*/  ISETP.GE.AND P0, PT, R0, R13, PT ;  /* 0x0000000d0000720c */ /* 0x000fe20003f06270 */
[----:B-1-3--:R1:W3:-:S12]  /*251a0*/  SHFL.IDX PT, R2, R4, 0x3, 0x181f ;  /* 0x00781f0004027f89 */ /* 0x00a2d800000e0000 */
[----:B-1----:R-:W-:Y:S05]  /*251b0*/  @P0 BRA `(.L_x_12725) ;  /* 0x0000000000440947 */ /* 0x002fea0003800000 */
[----:B------:R-:W-:Y:S02]  /*251c0*/  ULDC UR4, c[0x0][0xbc8] ;  /* 0x0002f20000047ab9 */ /* 0x000fe40000000800 */
[----:B------:R-:W-:Y:S02]  /*251d0*/  ISETP.GE.AND P3, PT, R22, UR4, PT ;  /* 0x0000000416007c0c */ /* 0x000fe4000bf66270 */
[----:B------:R-:W-:Y:S02]  /*251e0*/  ISETP.GE.AND P2, PT, R176, UR4, PT ;  /* 0x00000004b0007c0c */ /* 0x000fe4000bf46270 */
[----:B------:R-:W-:Y:S02]  /*251f0*/  ISETP.GE.AND P1, PT, R23, UR4, PT ;  /* 0x0000000417007c0c */ /* 0x000fe4000bf26270 */
[----:B------:R-:W-:-:S07]  /*25200*/  ISETP.GE.AND P0, PT, R177, UR4, PT ;  /* 0x00000004b1007c0c */ /* 0x000fce000bf06270 */
[-C--:B---3--:R-:W-:Y:S02]  /*25210*/  @!P3 LEA R8, P6, R22, R2.reuse, 0x1 ;  /* 0x000000021608b211 */ /* 0x088fe400078c08ff */
[-C--:B------:R-:W-:Y:S02]  /*25220*/  @!P2 LEA R10, P5, R176, R2.reuse, 0x1 ;  /* 0x00000002b00aa211 */ /* 0x080fe400078a08ff */
[-C--:B------:R-:W-:Y:S02]  /*25230*/  @!P1 LEA R12, P4, R23, R2.reuse, 0x1 ;  /* 0x00000002170c9211 */ /* 0x080fe400078808ff */
[-C--:B--2---:R-:W-:Y:S02]  /*25240*/  @!P3 LEA.HI.X R9, R22, R5.reuse, R183, 0x1, P6 ;  /* 0x000000051609b211 */ /* 0x084fe400030f0cb7 */
        /* <DEDUP_REMOVED lines=8> */
.L_x_12725:
[----:B------:R-:W-:Y:S05]  /*252d0*/  BSYNC B0 ;  /* 0x0000000000007941 */ /* 0x000fea0003800000 */
.L_x_12715:
[----:B------:R-:W-:Y:S02]  /*252e0*/  ULDC UR4, c[0x0][0xd3c] ;  /* 0x00034f0000047ab9 */ /* 0x000fe40000000800 */
[----:B------:R-:W-:-:S06]  /*252f0*/  UISETP.GE.AND UP0, UPT, UR7, UR4, UPT ;  /* 0x000000040700728c */ /* 0x000fcc000bf06270 */
[----:B------:R-:W-:-:S13]  /*25300*/  PLOP3.LUT P0, PT, PT, PT, UP0, 0x80, 0x0 ;  /* 0x000000000000781c */ /* 0x000fda0003f0f008 */
[----:B------:R-:W-:Y:S05]  /*25310*/  @!P0 BRA `(.L_x_12739) ;  /* 0xfffffdc0004c8947 */ /* 0x000fea000383ffff */
[----:B------:R-:W-:Y:S05]  /*25320*/  EXIT ;  /* 0x000000000000794d */ /* 0x000fea0003800000 */
.L_x_12607:
        /* <DEDUP_REMOVED lines=16> */
.L_x_12740:
        /* <DEDUP_REMOVED lines=44> */
.L_x_12744:
        /* <DEDUP_REMOVED lines=35> */
.L_x_12742:
        /* <DEDUP_REMOVED lines=13> */
.L_x_12745:
        /* <DEDUP_REMOVED lines=62> */
.L_x_12746:
        /* <DEDUP_REMOVED lines=61> */
.L_x_12747:
[----:B------:R-:W-:-:S05]  /*261a0*/  LOP3.LUT R17, RZ, R2, RZ, 0x33, !PT ;  /* 0x00000002ff117212 */ /* 0x000fca00078e33ff */
[----:B------:R-:W-:Y:S01]  /*261b0*/  IMAD.IADD R17, R0, 0x1, R17 ;  /* 0x0000000100117824 */ /* 0x000fe200078e0211 */
[----:B------:R-:W-:Y:S06]  /*261c0*/  BRA `(.L_x_12748) ;  /* 0x0000000000147947 */ /* 0x000fec0003800000 */
.L_x_12743:
[----:B------:R-:W-:Y:S01]  /*261d0*/  ULDC UR4, c[0x0][0xd3c] ;  /* 0x00034f0000047ab9 */ /* 0x000fe20000000800 */
[----:B------:R-:W-:Y:S02]  /*261e0*/  IMAD.MOV.U32 R17, RZ, RZ, RZ ;  /* 0x000000ffff117224 */ /* 0x000fe400078e00ff */
[----:B------:R-:W-:Y:S02]  /*261f0*/  IMAD.U32 R16, RZ, RZ, UR6 ;  /* 0x00000006ff107e24 */ /* 0x000fe4000f8e00ff */
[----:B------:R-:W-:Y:S02]  /*26200*/  IMAD.MOV.U32 R18, RZ, RZ, RZ ;  /* 0x000000ffff127224 */ /* 0x000fe400078e00ff */
[----:B------:R-:W-:-:S07]  /*26210*/  IMAD.U32 R19, RZ, RZ, UR4 ;  /* 0x00000004ff137e24 */ /* 0x000fce000f8e00ff */
.L_x_12748:
[----:B------:R-:W-:-:S13]  /*26220*/  ISETP.NE.AND P0, PT, R7, RZ, PT ;  /* 0x000000ff0700720c */ /* 0x000fda0003f05270 */
[----:B------:R-:W0:Y:S01]  /*26230*/  @!P0 S2R R3, SR_CgaCtaId ;  /* 0x0000000000038919 */ /* 0x000e220000008800 */
[----:B------:R-:W-:-:S04]  /*26240*/  @!P0 MOV R0, 0x400 ;  /* 0x0000040000008802 */ /* 0x000fc80000000f00 */
[----:B0-----:R-:W-:-:S05]  /*26250*/  @!P0 LEA R0, R3, R0, 0x18 ;  /* 0x0000000003008211 */ /* 0x001fca00078ec0ff */
[----:B------:R0:W-:Y:S01]  /*26260*/  @!P0 STS.128 [R0+0x324d0], R16 ;  /* 0x0324d01000008388 */ /* 0x0001e20000000c00 */
[----:B------:R-:W-:Y:S06]  /*26270*/  BAR.ARV 0x5, 0x180 ;  /* 0x0146000000007b1d */ /* 0x000fec0000002000 */
.L_x_12741:
        /* <DEDUP_REMOVED lines=32> */
.L_x_12826:
        /* <DEDUP_REMOVED lines=31> */
[----:B0-23--:R-:W-:Y:S06]  /*26670*/  @P1 BRA `(.L_x_12750) ;  /* 0x0000000000181947 */ /* 0x00dfec0003800000 */
[----:B------:R-:W-:Y:S02]  /*26680*/  ULDC UR4, c[0x0][0x288] ;  /* 0x0000a20000047ab9 */ /* 0x000fe40000000800 */
[----:B-----5:R-:W-:Y:S01]  /*26690*/  IMAD.U32 R37, RZ, RZ, UR4 ;  /* 0x00000004ff257e24 */ /* 0x020fe2000f8e00ff */
[----:B------:R-:W-:Y:S06]  /*266a0*/  @!P2 BRA `(.L_x_12750) ;  /* 0x00000000000ca947 */ /* 0x000fec0003800000 */
[----:B------:R-:W2:Y:S04]  /*266b0*/  LDG.E R4, desc[UR36][R2.64] ;  /* 0x0000002402047981 */ /* 0x000ea8000c1e1900 */
[----:B------:R-:W2:Y:S02]  /*266c0*/  LDG.E R37, desc[UR36][R2.64+0x4] ;  /* 0x0000042402257981 */ /* 0x000ea4000c1e1900 */
[----:B--2---:R-:W-:-:S07]  /*266d0*/  IMAD.IADD R37, R37, 0x1, -R4 ;  /* 0x0000000125257824 */ /* 0x004fce00078e0a04 */
.L_x_12750:
        /* <DEDUP_REMOVED lines=8> */
.L_x_12751:
        /* <DEDUP_REMOVED lines=9> */
.L_x_12752:
[----:B0-----:R-:W0:Y:S01]  /*267f0*/  LDC R2, c[0x0][0x448] ;  /* 0x00011200ff027b82 */ /* 0x001e220000000800 */
[----:B------:R-:W-:Y:S01]  /*26800*/  IMAD.SHL.U32 R36, R17, 0x80, RZ ;  /* 0x0000008011247824 */ /* 0x000fe200078e00ff */
[----:B------:R-:W-:Y:S01]  /*26810*/  LOP3.LUT R23, R23, 0xfffeffff, RZ, 0xc0, !PT ;  /* 0xfffeffff17177812 */ /* 0x000fe200078ec0ff */
[----:B-----5:R-:W-:Y:S02]  /*26820*/  IMAD.IADD R17, R0, 0x1, -R31 ;  /* 0x0000000100117824 */ /* 0x020fe400078e0a1f */
[----:B------:R-:W-:Y:S01]  /*26830*/  VIADD R4, R36, 0x7f ;  /* 0x0000007f24047836 */ /* 0x000fe20000000000 */
[----:B0-----:R-:W-:Y:S02]  /*26840*/  ISETP.NE.AND P2, PT, R2, 0x1, PT ;  /* 0x000000010200780c */ /* 0x001fe40003f45270 */
[----:B------:R-:W0:Y:S11]  /*26850*/  LDC.64 R2, c[0x0][0xad8] ;  /* 0x0002b600ff027b82 */ /* 0x000e360000000a00 */
[----:B------:R-:W1:Y:S01]  /*26860*/  @P2 LDC R5, c[0x0][0x44c] ;  /* 0x00011300ff052b82 */ /* 0x000e620000000800 */
[----:B------:R-:W-:-:S07]  /*26870*/  @P2 LOP3.LUT R23, R23, 0x10000, RZ, 0xfc, !PT ;  /* 0x0001000017172812 */ /* 0x000fce00078efcff */
[----:B------:R-:W2:Y:S01]  /*26880*/  @P2 LDC R6, c[0x0][0x450] ;  /* 0x00011400ff062b82 */ /* 0x000ea20000000800 */
[----:B0-----:R-:W-:Y:S01]  /*26890*/  ISETP.GE.AND P1, PT, R3, 0x1, PT ;  /* 0x000000010300780c */ /* 0x001fe20003f26270 */
[----:B-1----:R-:W-:-:S05]  /*268a0*/  @P2 IMAD.HI.U32 R5, R4, R5, RZ ;  /* 0x0000000504052227 */ /* 0x002fca00078e00ff */
[----:B--2---:R-:W-:Y:S02]  /*268b0*/  @P2 SHF.R.U32.HI R4, RZ, R6, R5 ;  /* 0x00000006ff042219 */ /* 0x004fe40000011605 */
[----:B------:R-:W-:-:S05]  /*268c0*/  IADD3 R5, R17, 0x1, -R37 ;  /* 0x0000000111057810 */ /* 0x000fca0007ffe825 */
        /* <DEDUP_REMOVED lines=14> */
.L_x_12755:
[----:B------:R-:W-:-:S13]  /*269b0*/  ISETP.NE.AND P0, PT, R3, 0x1, PT ;  /* 0x000000010300780c */ /* 0x000fda0003f05270 */
[----:B------:R-:W0:Y:S02]  /*269c0*/  @P0 LDC.64 R4, c[0x0][0xae0] ;  /* 0x0002b800ff040b82 */ /* 0x000e240000000a00 */
[----:B0-----:R-:W-:-:S05]  /*269d0*/  @P0 IMAD.HI.U32 R4, R0, R4, RZ ;  /* 0x0000000400040227 */ /* 0x001fca00078e00ff */
[----:B------:R-:W-:-:S07]  /*269e0*/  @P0 SHF.R.U32.HI R0, RZ, R5, R4 ;  /* 0x00000005ff000219 */ /* 0x000fce0000011604 */
.L_x_12756:
[----:B------:R-:W-:Y:S05]  /*269f0*/  BSYNC B0 ;  /* 0x0000000000007941 */ /* 0x000fea0003800000 */
.L_x_12754:
[----:B------:R-:W-:-:S05]  /*26a00*/  IMAD R5, R0, R3, R3 ;  /* 0x0000000300057224 */ /* 0x000fca00078e0203 */
[----:B------:R-:W-:-:S07]  /*26a10*/  VIMNMX R2, R2, R5, PT ;  /* 0x0000000502027248 */ /* 0x000fce0003fe0100 */
.L_x_12753:
[----:B------:R-:W0:Y:S01]  /*26a20*/  @P2 LDC R5, c[0x0][0x44c] ;  /* 0x00011300ff052b82 */ /* 0x000e220000000800 */
[----:B------:R-:W-:Y:S01]  /*26a30*/  VIADD R2, R2, 0x5f ;  /* 0x0000005f02027836 */ /* 0x000fe20000000000 */
[----:B------:R-:W-:Y:S01]  /*26a40*/  ULDC UR4, c[0x0][0xad4] ;  /* 0x0002b50000047ab9 */ /* 0x000fe20000000800 */
[----:B------:R-:W-:-:S05]  /*26a50*/  IMAD.MOV.U32 R0, RZ, RZ, R36 ;  /* 0x000000ffff007224 */ /* 0x000fca00078e0024 */
[----:B------:R-:W1:Y:S01]  /*26a60*/  @P2 LDC R7, c[0x0][0x450] ;  /* 0x00011400ff072b82 */ /* 0x000e620000000800 */
[----:B0-----:R-:W-:-:S05]  /*26a70*/  @P2 IMAD.HI.U32 R4, R36, R5, RZ ;  /* 0x0000000524042227 */ /* 0x001fca00078e00ff */
[----:B-1----:R-:W-:Y:S01]  /*26a80*/  @P2 SHF.R.U32.HI R0, RZ, R7, R4 ;  /* 0x00000007ff002219 */ /* 0x002fe20000011604 */
[----:B------:R-:W-:-:S04]  /*26a90*/  IMAD.HI R4, R2, 0x2aaaaaab, RZ ;  /* 0x2aaaaaab02047827 */ /* 0x000fc800078e02ff */
[----:B------:R-:W-:Y:S01]  /*26aa0*/  VIADD R2, R17, 0x5f ;  /* 0x0000005f11027836 */ /* 0x000fe20000000000 */
[----:B------:R-:W-:-:S03]  /*26ab0*/  SHF.R.U32.HI R5, RZ, 0x1f, R4 ;  /* 0x0000001fff057819 */ /* 0x000fc60000011604 */
[----:B------:R-:W-:Y:S01]  /*26ac0*/  IMAD.HI R2, R2, 0x2aaaaaab, RZ ;  /* 0x2aaaaaab02027827 */ /* 0x000fe200078e02ff */
[----:B------:R-:W-:-:S04]  /*26ad0*/  LEA.HI.SX32 R4, R4, R5, 0x1c ;  /* 0x0000000504047211 */ /* 0x000fc800078fe2ff */
[----:B------:R-:W-:-:S04]  /*26ae0*/  SHF.R.U32.HI R5, RZ, 0x1f, R2 ;  /* 0x0000001fff057819 */ /* 0x000fc80000011602 */
[----:B------:R-:W-:Y:S02]  /*26af0*/  LEA.HI.SX32 R5, R2, R5, 0x1c ;  /* 0x0000000502057211 */ /* 0x000fe400078fe2ff */
[----:B------:R-:W-:Y:S02]  /*26b00*/  IADD3 R2, R0, R17, -R37 ;  /* 0x0000001100027210 */ /* 0x000fe40007ffe825 */
        /* <DEDUP_REMOVED lines=13> */
.L_x_12759:
[----:B------:R-:W-:-:S13]  /*26be0*/  ISETP.NE.AND P0, PT, R3, 0x1, PT ;  /* 0x000000010300780c */ /* 0x000fda0003f05270 */
[----:B------:R-:W0:Y:S02]  /*26bf0*/  @P0 LDC.64 R4, c[0x0][0xae0] ;  /* 0x0002b800ff040b82 */ /* 0x000e240000000a00 */
[----:B0-----:R-:W-:-:S05]  /*26c00*/  @P0 IMAD.HI.U32 R4, R2, R4, RZ ;  /* 0x0000000402040227 */ /* 0x001fca00078e00ff */
[----:B------:R-:W-:-:S07]  /*26c10*/  @P0 SHF.R.U32.HI R2, RZ, R5, R4 ;  /* 0x00000005ff020219 */ /* 0x000fce0000011604 */
.L_x_12760:
[----:B------:R-:W-:Y:S05]  /*26c20*/  BSYNC B0 ;  /* 0x0000000000007941 */ /* 0x000fea0003800000 */
.L_x_12758:
[----:B------:R-:W-:-:S05]  /*26c30*/  IMAD R3, R2, R3, RZ ;  /* 0x0000000302037224 */ /* 0x000fca00078e02ff */
[----:B------:R-:W-:-:S07]  /*26c40*/  VIMNMX R0, R0, R3, !PT ;  /* 0x0000000300007248 */ /* 0x000fce0007fe0100 */
.L_x_12757:
        /* <DEDUP_REMOVED lines=17> */
[----:B0-----:R-:W-:-:S04]  /*26d60*/  IABS R4, R0 ;  /* 0x0000000000047213 */ /* 0x001fc80000000000 */
[----:B------:R-:W0:Y:S08]  /*26d70*/  I2F.RP R6, R4 ;  /* 0x0000000400067306 */ /* 0x000e300000209400 */
        /* <DEDUP_REMOVED lines=8> */
[----:B------:R-:W-:-:S05]  /*26e00*/  IADD3 R3, R0, -0x1, R7 ;  /* 0xffffffff00037810 */ /* 0x000fca0007ffe007 */
[----:B------:R-:W-:-:S05]  /*26e10*/  IMAD.IADD R3, R3, 0x1, -R30 ;  /* 0x0000000103037824 */ /* 0x000fca00078e0a1e */
[----:B------:R-:W-:Y:S02]  /*26e20*/  LOP3.LUT R9, R3, R0, RZ, 0x3c, !PT ;  /* 0x0000000003097212 */ /* 0x000fe400078e3cff */
[----:B------:R-:W-:Y:S02]  /*26e30*/  IABS R3, R3 ;  /* 0x0000000300037213 */ /* 0x000fe40000000000 */
[----:B------:R-:W-:-:S03]  /*26e40*/  ISETP.GE.AND P2, PT, R9, RZ, PT ;  /* 0x000000ff0900720c */ /* 0x000fc60003f46270 */
        /* <DEDUP_REMOVED lines=11> */
.L_x_12762:
[----:B------:R-:W-:Y:S05]  /*26f00*/  BSYNC B0 ;  /* 0x0000000000007941 */ /* 0x000fea0003800000 */
.L_x_12761:
        /* <DEDUP_REMOVED lines=23> */
.L_x_12764:
        /* <DEDUP_REMOVED lines=20> */
.L_x_12767:
[----:B------:R-:W-:Y:S05]  /*271c0*/  BSYNC B6 ;  /* 0x0000000000067941 */ /* 0x000fea0003800000 */
.L_x_12766:
        /* <DEDUP_REMOVED lines=20> */
.L_x_12770:
        /* <DEDUP_REMOVED lines=15> */
.L_x_12769:
[----:B------:R-:W-:Y:S05]  /*27400*/  BSYNC B6 ;  /* 0x0000000000067941 */ /* 0x000fea0003800000 */
.L_x_12768:
        /* <DEDUP_REMOVED lines=39> */
.L_x_12844:
        /* <DEDUP_REMOVED lines=21> */
[----:B------:R-:W-:Y:S01]  /*277d0*/  IMAD.MOV R5, RZ, RZ, -R7 ;  /* 0x000000ffff057224 */ /* 0x000fe200078e0a07 */
[----:B0-----:R-:W-:-:S04]  /*277e0*/  @!P0 LEA R2, P1, R4, R2, 0x2 ;  /* 0x0000000204028211 */ /* 0x001fc800078210ff */
[----:B------:R-:W-:-:S05]  /*277f0*/  @!P0 LEA.HI.X R3, R4, R3, R8, 0x2, P1 ;  /* 0x0000000304038211 */ /* 0x000fca00008f1408 */
[----:B------:R0:W5:Y:S01]  /*27800*/  @!P0 LDG.E R35, desc[UR36][R2.64] ;  /* 0x0000002402238981 */ /* 0x000162000c1e1900 */
[----:B------:R-:W-:Y:S01]  /*27810*/  IMAD.U32 R4, RZ, RZ, UR38 ;  /* 0x00000026ff047e24 */ /* 0x000fe2000f8e00ff */
[----:B------:R-:W-:Y:S02]  /*27820*/  ISETP.GT.U32.AND P1, PT, R20, 0x5f, PT ;  /* 0x0000005f1400780c */ /* 0x000fe40003f24070 */
[----:B------:R-:W-:Y:S02]  /*27830*/  LOP3.LUT R23, R23, 0xfffffbff, RZ, 0xc0, !PT ;  /* 0xfffffbff17177812 */ /* 0x000fe400078ec0ff */
[----:B------:R-:W-:Y:S02]  /*27840*/  ISETP.NE.AND P0, PT, R4, 0x3, PT ;  /* 0x000000030400780c */ /* 0x000fe40003f05270 */
[----:B------:R-:W-:Y:S01]  /*27850*/  LOP3.LUT R18, R18, 0xffff, RZ, 0xc0, !PT ;  /* 0x0000ffff12127812 */ /* 0x000fe200078ec0ff */
[----:B0-----:R-:W-:-:S05]  /*27860*/  IMAD R2, R9, R5, R6 ;  /* 0x0000000509027224 */ /* 0x001fca00078e0206 */
[----:B------:R0:W-:Y:S05]  /*27870*/  STL [R1+0x440], R2 ;  /* 0x0004400201007387 */ /* 0x0001ea0000100800 */
[----:B------:R-:W-:-:S04]  /*27880*/  @P0 LOP3.LUT R23, R23, 0x400, RZ, 0xfc, !PT ;  /* 0x0000040017170812 */ /* 0x000fc800078efcff */
[----:B------:R-:W-:Y:S02]  /*27890*/  LOP3.LUT R23, R23, 0xffffffdf, RZ, 0xc0, !PT ;  /* 0xffffffdf17177812 */ /* 0x000fe400078ec0ff */
[----:B0-----:R-:W-:Y:S02]  /*278a0*/  SEL R2, RZ, 0x1, P2 ;  /* 0x00000001ff027807 */ /* 0x001fe40001000000 */
[----:B------:R-:W-:-:S03]  /*278b0*/  @P1 LOP3.LUT R23, R23, 0x20, RZ, 0xfc, !PT ;  /* 0x0000002017171812 */ /* 0x000fc600078efcff */
[----:B------:R0:W-:Y:S01]  /*278c0*/  STL [R1+0x478], R2 ;  /* 0x0004780201007387 */ /* 0x0001e20000100800 */
[----:B------:R-:W-:Y:S05]  /*278d0*/  @!P0 BRA `(.L_x_12772) ;  /* 0x0000000000048947 */ /* 0x000fea0003800000 */
[----:B------:R-:W-:Y:S01]  /*278e0*/  BPT.TRAP 0x1 ;  /* 0x000000040000795c */ /* 0x000fe20000300000 */
.L_x_12772:
[----:B------:R-:W-:Y:S01]  /*278f0*/  IMAD R25, R0, -0x60, R17 ;  /* 0xffffffa000197824 */ /* 0x000fe200078e0211 */
[----:B------:R-:W-:Y:S01]  /*27900*/  SHF.L.U32 R0, R27, 0x1f, RZ ;  /* 0x0000001f1b007819 */ /* 0x000fe200000006ff */
[----:B------:R-:W-:Y:S01]  /*27910*/  IMAD R17, R24, 0x8, R22 ;  /* 0x0000000818117824 */ /* 0x000fe200078e0216 */
[----:B------:R-:W-:Y:S03]  /*27920*/  BSSY B0, `(.L_x_12773) ;  /* 0x0000003000007945 */ /* 0x000fe60003800000 */
[----:B------:R-:W1:Y:S02]  /*27930*/  SYNCS.PHASECHK.TRANS64.TRYWAIT P0, [R17+URZ+0x32440], R0 ;  /* 0x03244000110075a7 */ /* 0x000e64000800017f */
[----:B-1----:R-:W-:Y:S05]  /*27940*/  @!P0 BRA `(.L_x_12774) ;  /* 0x0000004c007c8947 */ /* 0x002fea0003800000 */
.L_x_12845:
[----:B------:R-:W-:Y:S05]  /*27950*/  BSYNC B0 ;  /* 0x0000000000007941 */ /* 0x000fea0003800000 */
.L_x_12773:
[----:B0-----:R-:W1:Y:S01]  /*27960*/  LDL R2, [R1+0x440] ;  /* 0x0004400001027983 */ /* 0x001e620000100800 */
[----:B------:R-:W-:Y:S01]  /*27970*/  ULDC.64 UR4, c[0x0][0x300] ;  /* 0x0000c00000047ab9 */ /* 0x000fe20000000a00 */
[----:B-----5:R-:W-:Y:S01]  /*27980*/  SHF.R.S32.HI R4, RZ, 0x1f, R35 ;  /* 0x0000001fff047819 */ /* 0x020fe20000011423 */
[----:B------:R-:W-:Y:S01]  /*27990*/  ULDC.64 UR6, c[0x0][0x2e8] ;  /* 0x0000ba0000067ab9 */ /* 0x000fe20000000a00 */
[----:B------:R-:W-:-:S03]  /*279a0*/  LOP3.LUT R23, R23, 0xfffffffd, RZ, 0xc0, !PT ;  /* 0xfffffffd17177812 */ /* 0x000fc600078ec0ff */
[----:B------:R-:W-:Y:S01]  /*279b0*/  STL [R1+0x460], R4 ;  /* 0x0004600401007387 */ /* 0x000fe20000100800 */
[----:B-1----:R-:W-:-:S05]  /*279c0*/  SHF.R.S32.HI R0, RZ, 0x1f, R2 ;  /* 0x0000001fff007819 */ /* 0x002fca0000011402 */
        /* <DEDUP_REMOVED lines=81> */
.L_x_12859:
        /* <DEDUP_REMOVED lines=10> */
.L_x_12776:
        /* <DEDUP_REMOVED lines=10> */
.L_x_12777:
        /* <DEDUP_REMOVED lines=31> */
.L_x_12779:
[----:B------:R-:W-:Y:S05]  /*28210*/  BSYNC B6 ;  /* 0x0000000000067941 */ /* 0x000fea0003800000 */
.L_x_12778:
[----:B------:R-:W3:Y:S01]  /*28220*/  LDL R20, [R1+0x450] ;  /* 0x0004500001147983 */ /* 0x000ee20000100800 */
[----:B------:R-:W-:Y:S01]  /*28230*/  IMAD.MOV.U32 R21, RZ, RZ, R34 ;  /* 0x000000ffff157224 */ /* 0x000fe200078e0022 */
[----:B------:R-:W-:Y:S01]  /*28240*/  ULDC.64 UR4, c[0x0][0x298] ;  /* 0x0000a60000047ab9 */ /* 0x000fe20000000a00 */
[----:B0-----:R-:W0:Y:S01]  /*28250*/  LDC R5, c[0x0][0x448] ;  /* 0x00011200ff057b82 */ /* 0x001e220000000800 */
[----:B------:R-:W4:Y:S01]  /*28260*/  S2R R2, SR_TID.X ;  /* 0x0000000000027919 */ /* 0x000f220000002100 */
[----:B------:R-:W5:Y:S01]  /*28270*/  S2R R34, SR_TID.X ;  /* 0x0000000000227919 */ /* 0x000f620000002100 */
[----:B----4-:R-:W-:-:S04]  /*28280*/  LOP3.LUT R2, R2, 0x7f, RZ, 0xc0, !PT ;  /* 0x0000007f02027812 */ /* 0x010fc800078ec0ff */
[----:B--2---:R-:W-:Y:S02]  /*28290*/  SHF.R.U32.HI R0, RZ, 0x3, R2 ;  /* 0x00000003ff007819 */ /* 0x004fe40000011602 */
[----:B------:R-:W2:Y:S01]  /*282a0*/  LDC R2, c[0x0][0x448] ;  /* 0x00011200ff027b82 */ /* 0x000ea20000000800 */
[----:B---3--:R-:W-:Y:S02]  /*282b0*/  IMAD.MOV.U32 R4, RZ, RZ, R20 ;  /* 0x000000ffff047224 */ /* 0x008fe400078e0014 */
[----:B------:R-:W3:Y:S01]  /*282c0*/  LDL R20, [R1+0x448] ;  /* 0x0004480001147983 */ /* 0x000ee20000100800 */
[----:B--2---:R-:W-:Y:S01]  /*282d0*/  ISETP.NE.AND P6, PT, R2, 0x1, PT ;  /* 0x000000010200780c */ /* 0x004fe20003fc5270 */
[----:B-----5:R-:W-:Y:S02]  /*282e0*/  IMAD.SHL.U32 R34, R34, 0x10, RZ ;  /* 0x0000001022227824 */ /* 0x020fe400078e00ff */
[----:B------:R-:W-:Y:S01]  /*282f0*/  IMAD R4, R4, UR4, RZ ;  /* 0x0000000404047c24 */ /* 0x000fe2000f8e02ff */
[----:B------:R-:W2:Y:S02]  /*28300*/  S2R R6, SR_TID.X ;  /* 0x0000000000067919 */ /* 0x000ea40000002100 */
[----:B------:R-:W-:Y:S01]  /*28310*/  LOP3.LUT R34, R0, 0x70, R34, 0xf8, !PT ;  /* 0x0000007000227812 */ /* 0x000fe200078ef822 */
[----:B------:R-:W-:-:S04]  /*28320*/  IMAD R4, R33, UR5, R4 ;  /* 0x0000000521047c24 */ /* 0x000fc8000f8e0204 */
[----:B------:R-:W-:Y:S02]  /*28330*/  IMAD.IADD R34, R34, 0x1, R36 ;  /* 0x0000000122227824 */ /* 0x000fe400078e0224 */
[----:B------:R-:W4:Y:S02]  /*28340*/  @P6 LDC R3, c[0x0][0x44c] ;  /* 0x00011300ff036b82 */ /* 0x000f240000000800 */
[----:B------:R-:W-:-:S06]  /*28350*/  IMAD.MOV.U32 R0, RZ, RZ, R34 ;  /* 0x000000ffff007224 */ /* 0x000fcc00078e0022 */
[----:B------:R-:W5:Y:S01]  /*28360*/  @P6 LDC R2, c[0x0][0x450] ;  /* 0x00011400ff026b82 */ /* 0x000f620000000800 */
[----:B----4-:R-:W-:-:S05]  /*28370*/  @P6 IMAD.HI.U32 R3, R34, R3, RZ ;  /* 0x0000000322036227 */ /* 0x010fca00078e00ff */
[----:B-----5:R-:W-:Y:S01]  /*28380*/  @P6 SHF.R.U32.HI R0, RZ, R2, R3 ;  /* 0x00000002ff006219 */ /* 0x020fe20000011603 */
[----:B------:R-:W-:Y:S01]  /*28390*/  IMAD.WIDE.U32 R2, R33, UR4, RZ ;  /* 0x0000000421027c25 */ /* 0x000fe2000f8e00ff */
[----:B------:R-:W-:-:S03]  /*283a0*/  ULDC.64 UR4, c[0x0][0x2d8] ;  /* 0x0000b60000047ab9 */ /* 0x000fc60000000a00 */
[----:B------:R-:W-:Y:S02]  /*283b0*/  IMAD.IADD R3, R3, 0x1, R4 ;  /* 0x0000000103037824 */ /* 0x000fe400078e0204 */
[----:B------:R-:W-:-:S04]  /*283c0*/  IMAD.WIDE.U32 R2, R18, UR4, R2 ;  /* 0x0000000412027c25 */ /* 0x000fc8000f8e0002 */
[----:B------:R-:W-:Y:S01]  /*283d0*/  IMAD R3, R18, UR5, R3 ;  /* 0x0000000512037c24 */ /* 0x000fe2000f8e0203 */
[----:B------:R-:W-:Y:S02]  /*283e0*/  ULDC.64 UR4, c[0x0][0x2e0] ;  /* 0x0000b80000047ab9 */ /* 0x000fe40000000a00 */
[----:B------:R-:W-:Y:S01]  /*283f0*/  IMAD R4, R21, UR4, RZ ;  /* 0x0000000415047c24 */ /* 0x000fe2000f8e02ff */
[----:B--2---:R-:W-:-:S04]  /*28400*/  LOP3.LUT R21, R6, 0x7f, RZ, 0xc0, !PT ;  /* 0x0000007f06157812 */ /* 0x004fc800078ec0ff */
[----:B------:R-:W-:Y:S01]  /*28410*/  SHF.R.U32.HI R21, RZ, 0x3, R21 ;  /* 0x00000003ff157819 */ /* 0x000fe20000011615 */
[C---:B---3--:R-:W-:Y:S02]  /*28420*/  IMAD R4, R20.reuse, UR5, R4 ;  /* 0x0000000514047c24 */ /* 0x048fe4000f8e0204 */
[----:B------:R-:W-:Y:S01]  /*28430*/  IMAD.WIDE.U32 R2, R20, UR4, R2 ;  /* 0x0000000414027c25 */ /* 0x000fe2000f8e0002 */
[----:B------:R-:W-:-:S03]  /*28440*/  ULDC.64 UR4, c[0x0][0x2d0] ;  /* 0x0000b40000047ab9 */ /* 0x000fc60000000a00 */
[----:B------:R-:W-:Y:S01]  /*28450*/  IMAD.IADD R3, R3, 0x1, R4 ;  /* 0x0000000103037824 */ /* 0x000fe200078e0204 */
[----:B------:R-:W-:Y:S01]  /*28460*/  SHF.R.S32.HI R4, RZ, 0x1f, R0 ;  /* 0x0000001fff047819 */ /* 0x000fe20000011400 */
[----:B------:R-:W-:Y:S02]  /*28470*/  IMAD.SHL.U32 R20, R6, 0x8, RZ ;  /* 0x0000000806147824 */ /* 0x000fe400078e00ff */
[----:B------:R-:W-:-:S03]  /*28480*/  IMAD.WIDE.U32 R2, R0, UR4, R2 ;  /* 0x0000000400027c25 */ /* 0x000fc6000f8e0002 */
[----:B------:R-:W-:Y:S01]  /*28490*/  LOP3.LUT R20, R20, 0x38, RZ, 0xc0, !PT ;  /* 0x0000003814147812 */ /* 0x000fe200078ec0ff */
[----:B------:R-:W-:-:S04]  /*284a0*/  IMAD R4, R4, UR4, RZ ;  /* 0x0000000404047c24 */ /* 0x000fc8000f8e02ff */
[----:B------:R-:W-:Y:S01]  /*284b0*/  IMAD R4, R0, UR5, R4 ;  /* 0x0000000500047c24 */ /* 0x000fe2000f8e0204 */
[----:B------:R-:W-:Y:S01]  /*284c0*/  ULDC.64 UR4, c[0x0][0x2c8] ;  /* 0x0000b20000047ab9 */ /* 0x000fe20000000a00 */
[----:B------:R-:W-:Y:S02]  /*284d0*/  IMAD.MOV R0, RZ, RZ, -R0 ;  /* 0x000000ffff007224 */ /* 0x000fe400078e0a00 */
[----:B------:R-:W-:Y:S02]  /*284e0*/  IMAD.IADD R3, R3, 0x1, R4 ;  /* 0x0000000103037824 */ /* 0x000fe400078e0204 */
[----:B0-----:R-:W-:-:S04]  /*284f0*/  IMAD R0, R5, R0, R34 ;  /* 0x0000000005007224 */ /* 0x001fc800078e0222 */
[----:B------:R-:W-:Y:S01]  /*28500*/  IMAD.WIDE.U32 R2, R0, UR4, R2 ;  /* 0x0000000400027c25 */ /* 0x000fe2000f8e0002 */
[----:B------:R-:W-:-:S05]  /*28510*/  SHF.R.S32.HI R4, RZ, 0x1f, R0 ;  /* 0x0000001fff047819 */ /* 0x000fca0000011400 */
[----:B------:R-:W-:-:S04]  /*28520*/  IMAD R4, R4, UR4, RZ ;  /* 0x0000000404047c24 */ /* 0x000fc8000f8e02ff */
        /* <DEDUP_REMOVED lines=10> */
[----:B------:R-:W-:Y:S01]  /*285d0*/  IMAD R37, R37, R5, RZ ;  /* 0x0000000525257224 */ /* 0x000fe200078e02ff */
[----:B------:R-:W-:Y:S01]  /*285e0*/  LOP3.LUT R23, R23, 0xffffdfff, RZ, 0xc0, !PT ;  /* 0xffffdfff17177812 */ /* 0x000fe200078ec0ff */
[----:B------:R-:W-:Y:S01]  /*285f0*/  IMAD.IADD R36, R21, 0x1, R36 ;  /* 0x0000000115247824 */ /* 0x000fe200078e0224 */
[----:B------:R-:W2:Y:S04]  /*28600*/  SHFL.IDX PT, R2, R4, RZ, 0x181f ;  /* 0x00181fff04027589 */ /* 0x000ea800000e0000 */
[----:B------:R-:W-:Y:S01]  /*28610*/  ISETP.GE.AND P6, PT, R36, R37, PT ;  /* 0x000000252400720c */ /* 0x000fe20003fc6270 */
[----:B------:R-:W3:Y:S04]  /*28620*/  SHFL.IDX PT, R11, R0, 0x1, 0x181f ;  /* 0x00381f00000b7f89 */ /* 0x000ee800000e0000 */
[----:B------:R-:W4:Y:S04]  /*28630*/  SHFL.IDX PT, R6, R4, 0x1, 0x181f ;  /* 0x00381f0004067f89 */ /* 0x000f2800000e0000 */
[----:B------:R-:W5:Y:S04]  /*28640*/  SHFL.IDX PT, R8, R0, 0x2, 0x181f ;  /* 0x00581f0000087f89 */ /* 0x000f6800000e0000 */
[----:B------:R-:W1:Y:S01]  /*28650*/  SHFL.IDX PT, R5, R4, 0x2, 0x181f ;  /* 0x00581f0004057f89 */ /* 0x000e6200000e0000 */
[----:B------:R-:W-:-:S02]  /*28660*/  @P6 LOP3.LUT R23, R23, 0x2000, RZ, 0xfc, !PT ;  /* 0x0000200017176812 */ /* 0x000fc400078efcff */
[----:B0-----:R-:W-:Y:S01]  /*28670*/  @!P6 LEA R3, P1, R20, R3, 0x1 ;  /* 0x000000031403e211 */ /* 0x001fe200078208ff */
[----:B------:R-:W0:Y:S01]  /*28680*/  SHFL.IDX PT, R9, R0, 0x3, 0x181f ;  /* 0x00781f0000097f89 */ /* 0x000e2200000e0000 */
[----:B------:R-:W-:-:S03]  /*28690*/  LOP3.LUT R23, R23, 0xffffefff, RZ, 0xc0, !PT ;  /* 0xffffefff17177812 */ /* 0x000fc600078ec0ff */
[----:B--2---:R-:W-:Y:S02]  /*286a0*/  @!P6 IMAD.X R7, RZ, RZ, R2, P1 ;  /* 0x000000ffff07e224 */ /* 0x004fe400008e0602 */
[----:B------:R-:W-:-:S05]  /*286b0*/  VIADD R2, R36, 0x10 ;  /* 0x0000001024027836 */ /* 0x000fca0000000000 */
[----:B------:R-:W-:Y:S01]  /*286c0*/  ISETP.GE.AND P5, PT, R2, R37, PT ;  /* 0x000000250200720c */ /* 0x000fe20003fa6270 */
[----:B------:R-:W-:-:S05]  /*286d0*/  VIADD R2, R36, 0x20 ;  /* 0x0000002024027836 */ /* 0x000fca0000000000 */
[----:B------:R-:W-:Y:S01]  /*286e0*/  ISETP.GE.AND P3, PT, R2, R37, PT ;  /* 0x000000250200720c */ /* 0x000fe20003f66270 */
[----:B------:R-:W-:-:S05]  /*286f0*/  VIADD R2, R36, 0x30 ;  /* 0x0000003024027836 */ /* 0x000fca0000000000 */
[----:B------:R-:W-:Y:S01]  /*28700*/  ISETP.GE.AND P2, PT, R2, R37, PT ;  /* 0x000000250200720c */ /* 0x000fe20003f46270 */
[----:B------:R-:W-:Y:S01]  /*28710*/  VIADD R2, R36, 0x40 ;  /* 0x0000004024027836 */ /* 0x000fe20000000000 */
[----:B---3--:R-:W-:Y:S02]  /*28720*/  @!P5 LEA R11, P1, R20, R11, 0x1 ;  /* 0x0000000b140bd211 */ /* 0x008fe400078208ff */
[----:B------:R-:W-:Y:S02]  /*28730*/  @P5 LOP3.LUT R23, R23, 0x1000, RZ, 0xfc, !PT ;  /* 0x0000100017175812 */ /* 0x000fe400078efcff */
[----:B------:R-:W-:Y:S01]  /*28740*/  ISETP.GE.AND P4, PT, R2, R37, PT ;  /* 0x000000250200720c */ /* 0x000fe20003f86270 */
[----:B----4-:R-:W-:Y:S01]  /*28750*/  @!P5 IMAD.X R6, RZ, RZ, R6, P1 ;  /* 0x000000ffff06d224 */ /* 0x010fe200008e0606 */
[----:B------:R-:W2:Y:S01]  /*28760*/  SHFL.IDX PT, R2, R4, 0x3, 0x181f ;  /* 0x00781f0004027f89 */ /* 0x000ea200000e0000 */
[----:B-----5:R-:W-:Y:S02]  /*28770*/  @!P3 LEA R8, P1, R20, R8, 0x1 ;  /* 0x000000081408b211 */ /* 0x020fe400078208ff */
[----:B------:R-:W-:-:S03]  /*28780*/  LOP3.LUT R23, R23, 0xfffff7ff, RZ, 0xc0, !PT ;  /* 0xfffff7ff17177812 */ /* 0x000fc600078ec0ff */
[----:B-1----:R-:W-:Y:S01]  /*28790*/  @!P3 IMAD.X R5, RZ, RZ, R5, P1 ;  /* 0x000000ffff05b224 */ /* 0x002fe200008e0605 */
[----:B0-----:R-:W-:Y:S02]  /*287a0*/  @!P2 LEA R12, P1, R20, R9, 0x1 ;  /* 0x00000009140ca211 */ /* 0x001fe400078208ff */
[----:B------:R-:W0:Y:S01]  /*287b0*/  SHFL.IDX PT, R9, R0, 0x4, 0x181f ;  /* 0x00981f0000097f89 */ /* 0x000e2200000e0000 */
[----:B------:R-:W-:-:S04]  /*287c0*/  @P3 LOP3.LUT R23, R23, 0x800, RZ, 0xfc, !PT ;  /* 0x0000080017173812 */ /* 0x000fc800078efcff */
[----:B------:R-:W-:-:S04]  /*287d0*/  LOP3.LUT R23, R23, 0xfffffdff, RZ, 0xc0, !PT ;  /* 0xfffffdff17177812 */ /* 0x000fc800078ec0ff */
[----:B------:R-:W-:-:S04]  /*287e0*/  @P2 LOP3.LUT R23, R23, 0x200, RZ, 0xfc, !PT ;  /* 0x0000020017172812 */ /* 0x000fc800078efcff */
[----:B------:R-:W-:Y:S01]  /*287f0*/  LOP3.LUT R23, R23, 0xfffffeff, RZ, 0xc0, !PT ;  /* 0xfffffeff17177812 */ /* 0x000fe200078ec0ff */
[----:B--2---:R-:W-:Y:S02]  /*28800*/  @!P2 IMAD.X R10, RZ, RZ, R2, P1 ;  /* 0x000000ffff0aa224 */ /* 0x004fe400008e0602 */
[----:B------:R-:W1:Y:S01]  /*28810*/  SHFL.IDX PT, R2, R4, 0x4, 0x181f ;  /* 0x00981f0004027f89 */ /* 0x000e6200000e0000 */
[----:B------:R-:W-:-:S04]  /*28820*/  @P4 LOP3.LUT R23, R23, 0x100, RZ, 0xfc, !PT ;  /* 0x0000010017174812 */ /* 0x000fc800078efcff */
[----:B------:R-:W-:Y:S02]  /*28830*/  LOP3.LUT R23, R23, 0xffffff7f, RZ, 0xc0, !PT ;  /* 0xffffff7f17177812 */ /* 0x000fe400078ec0ff */
[----:B0-----:R-:W-:-:S05]  /*28840*/  @!P4 LEA R13, P1, R20, R9, 0x1 ;  /* 0x00000009140dc211 */ /* 0x001fca00078208ff */
[----:B-1----:R-:W-:Y:S02]  /*28850*/  @!P4 IMAD.X R9, RZ, RZ, R2, P1 ;  /* 0x000000ffff09c224 */ /* 0x002fe400008e0602 */
[----:B------:R-:W-:Y:S02]  /*28860*/  @!P6 IMAD.MOV.U32 R2, RZ, RZ, R3 ;  /* 0x000000ffff02e224 */ /* 0x000fe400078e0003 */
[----:B------:R-:W-:Y:S02]  /*28870*/  @!P6 IMAD.MOV.U32 R3, RZ, RZ, R7 ;  /* 0x000000ffff03e224 */ /* 0x000fe400078e0007 */
[----:B------:R-:W0:Y:S04]  /*28880*/  SHFL.IDX PT, R7, R0, 0x5, 0x181f ;  /* 0x00b81f0000077f89 */ /* 0x000e2800000e0000 */
[----:B------:R1:W-:Y:S02]  /*28890*/  @!P6 LDGSTS.E.BYPASS.LTC128B.128 [R26+0x18400], desc[UR36][R2.64], !P0 ;  /* 0x18400000021aefae */ /* 0x0003e4000c101d64 */
[----:B-1----:R-:W-:-:S02]  /*288a0*/  @!P5 IMAD.MOV.U32 R2, RZ, RZ, R11 ;  /* 0x000000ffff02d224 */ /* 0x002fc400078e000b */
[----:B------:R-:W-:Y:S02]  /*288b0*/  @!P5 IMAD.MOV.U32 R3, RZ, RZ, R6 ;  /* 0x000000ffff03d224 */ /* 0x000fe400078e0006 */
[----:B------:R-:W1:Y:S04]  /*288c0*/  SHFL.IDX PT, R6, R4, 0x5, 0x181f ;  /* 0x00b81f0004067f89 */ /* 0x000e6800000e0000 */
[----:B------:R2:W-:Y:S02]  /*288d0*/  @!P5 LDGSTS.E.BYPASS.LTC128B.128 [R26+0x18c00], desc[UR36][R2.64], !P0 ;  /* 0x18c00000021adfae */ /* 0x0005e4000c101d64 */
[----:B--2---:R-:W-:Y:S02]  /*288e0*/  @!P3 IMAD.MOV.U32 R2, RZ, RZ, R8 ;  /* 0x000000ffff02b224 */ /* 0x004fe400078e0008 */
[----:B------:R-:W-:-:S02]  /*288f0*/  @!P3 IMAD.MOV.U32 R3, RZ, RZ, R5 ;  /* 0x000000ffff03b224 */ /* 0x000fc400078e0005 */
[----:B------:R-:W2:Y:S04]  /*28900*/  SHFL.IDX PT, R5, R0, 0x6, 0x181f ;  /* 0x00d81f0000057f89 */ /* 0x000ea800000e0000 */
[----:B------:R3:W-:Y:S04]  /*28910*/  @!P3 LDGSTS.E.BYPASS.LTC128B.128 [R26+0x19400], desc[UR36][R2.64], !P0 ;  /* 0x19400000021abfae */ /* 0x0007e8000c101d64 */
[----:B------:R-:W-:Y:S01]  /*28920*/  SHFL.IDX PT, R0, R0, 0x7, 0x181f ;  /* 0x00f81f0000007f89 */ /* 0x000fe200000e0000 */
[----:B---3--:R-:W-:Y:S02]  /*28930*/  VIADD R2, R36, 0x50 ;  /* 0x0000005024027836 */ /* 0x008fe40000000000 */
[----:B------:R-:W-:-:S03]  /*28940*/  @!P2 IMAD.MOV.U32 R3, RZ, RZ, R10 ;  /* 0x000000ffff03a224 */ /* 0x000fc600078e000a */
[----:B------:R-:W-:Y:S01]  /*28950*/  ISETP.GE.AND P3, PT, R2, R37, PT ;  /* 0x000000250200720c */ /* 0x000fe20003f66270 */
[----:B------:R-:W-:-:S05]  /*28960*/  @!P2 IMAD.MOV.U32 R2, RZ, RZ, R12 ;  /* 0x000000ffff02a224 */ /* 0x000fca00078e000c */
[----:B------:R3:W-:Y:S07]  /*28970*/  @!P2 LDGSTS.E.BYPASS.LTC128B.128 [R26+0x19c00], desc[UR36][R2.64], !P0 ;  /* 0x19c00000021aafae */ /* 0x0007ee000c101d64 */
[----:B0-----:R-:W-:Y:S02]  /*28980*/  @!P3 LEA R7, P1, R20, R7, 0x1 ;  /* 0x000000071407b211 */ /* 0x001fe400078208ff */
[----:B------:R-:W-:Y:S01]  /*28990*/  @P3 LOP3.LUT R23, R23, 0x80, RZ, 0xfc, !PT ;  /* 0x0000008017173812 */ /* 0x000fe200078efcff */
[----:B---3--:R-:W0:Y:S01]  /*289a0*/  SHFL.IDX PT, R2, R4, 0x6, 0x181f ;  /* 0x00d81f0004027f89 */ /* 0x008e2200000e0000 */
[----:B------:R-:W-:-:S02]  /*289b0*/  VIADD R3, R36, 0x60 ;  /* 0x0000006024037836 */ /* 0x000fc40000000000 */
[----:B------:R-:W-:Y:S01]  /*289c0*/  LOP3.LUT R23, R23, 0xffffffbf, RZ, 0xc0, !PT ;  /* 0xffffffbf17177812 */ /* 0x000fe200078ec0ff */
[----:B-1----:R-:W-:Y:S01]  /*289d0*/  @!P3 IMAD.X R6, RZ, RZ, R6, P1 ;  /* 0x000000ffff06b224 */ /* 0x002fe200008e0606 */
[----:B------:R-:W1:Y:S01]  /*289e0*/  SHFL.IDX PT, R4, R4, 0x7, 0x181f ;  /* 0x00f81f0004047f89 */ /* 0x000e6200000e0000 */
[----:B------:R-:W-:Y:S01]  /*289f0*/  ISETP.GE.AND P2, PT, R3, R37, PT ;  /* 0x000000250300720c */ /* 0x000fe20003f46270 */
[----:B------:R-:W-:-:S12]  /*28a00*/  @!P4 IMAD.MOV.U32 R3, RZ, RZ, R9 ;  /* 0x000000ffff03c224 */ /* 0x000fd800078e0009 */
[----:B--2---:R-:W-:Y:S02]  /*28a10*/  @!P2 LEA R5, P1, R20, R5, 0x1 ;  /* 0x000000051405a211 */ /* 0x004fe400078208ff */
[----:B------:R-:W-:-:S03]  /*28a20*/  @P2 LOP3.LUT R23, R23, 0x40, RZ, 0xfc, !PT ;  /* 0x0000004017172812 */ /* 0x000fc600078efcff */
[----:B0-----:R-:W-:Y:S02]  /*28a30*/  @!P2 IMAD.X R8, RZ, RZ, R2, P1 ;  /* 0x000000ffff08a224 */ /* 0x001fe400008e0602 */
[----:B------:R-:W-:-:S05]  /*28a40*/  @!P4 IMAD.MOV.U32 R2, RZ, RZ, R13 ;  /* 0x000000ffff02c224 */ /* 0x000fca00078e000d */
[----:B------:R0:W-:Y:S02]  /*28a50*/  @!P4 LDGSTS.E.BYPASS.LTC128B.128 [R26+0x1a400], desc[UR36][R2.64], !P0 ;  /* 0x1a400000021acfae */ /* 0x0001e4000c101d64 */
[----:B0-----:R-:W-:Y:S02]  /*28a60*/  @!P3 IMAD.MOV.U32 R2, RZ, RZ, R7 ;  /* 0x000000ffff02b224 */ /* 0x001fe400078e0007 */
[----:B------:R-:W-:-:S05]  /*28a70*/  @!P3 IMAD.MOV.U32 R3, RZ, RZ, R6 ;  /* 0x000000ffff03b224 */ /* 0x000fca00078e0006 */
[----:B------:R0:W-:Y:S02]  /*28a80*/  @!P3 LDGSTS.E.BYPASS.LTC128B.128 [R26+0x1ac00], desc[UR36][R2.64], !P0 ;  /* 0x1ac00000021abfae */ /* 0x0001e4000c101d64 */
[----:B0-----:R-:W-:Y:S02]  /*28a90*/  @!P2 IMAD.MOV.U32 R2, RZ, RZ, R5 ;  /* 0x000000ffff02a224 */ /* 0x001fe400078e0005 */
[----:B------:R-:W-:-:S05]  /*28aa0*/  @!P2 IMAD.MOV.U32 R3, RZ, RZ, R8 ;  /* 0x000000ffff03a224 */ /* 0x000fca00078e0008 */
[----:B-1----:R0:W-:Y:S02]  /*28ab0*/  @!P2 LDGSTS.E.BYPASS.LTC128B.128 [R26+0x1b400], desc[UR36][R2.64], !P0 ;  /* 0x1b400000021aafae */ /* 0x0021e4000c101d64 */
.L_x_12876:
        /* <DEDUP_REMOVED lines=12> */
.L_x_12781:
        /* <DEDUP_REMOVED lines=28> */
.L_x_12783:
[----:B------:R-:W-:Y:S05]  /*28d40*/  BSYNC B6 ;  /* 0x0000000000067941 */ /* 0x000fea0003800000 */
.L_x_12782:
        /* <DEDUP_REMOVED lines=143> */
.L_x_12894:
        /* <DEDUP_REMOVED lines=12> */
.L_x_12786:
[----:B------:R-:W-:Y:S05]  /*29700*/  BSYNC B0 ;  /* 0x0000000000007941 */ /* 0x000fea0003800000 */
.L_x_12785:
[----:B------:R-:W-:Y:S01]  /*29710*/  NOP ;  /* 0x0000000000007918 */ /* 0x000fe20000000000 */
[----:B------:R-:W-:-:S13]  /*29720*/  PLOP3.LUT P0, PT, PT, PT, PT, 0x80, 0x0 ;  /* 0x000000000000781c */ /* 0x000fda0003f0f070 */
.L_x_12787:
        /* <DEDUP_REMOVED lines=18> */
.L_x_12895:
[----:B------:R-:W-:Y:S05]  /*29850*/  BSYNC B0 ;  /* 0x0000000000007941 */ /* 0x000fea0003800000 */
.L_x_12788:
[----:B------:R-:W-:-:S13]  /*29860*/  LOP3.LUT P0, RZ, R23, 0x400, RZ, 0xc0, !PT ;  /* 0x0000040017ff7812 */ /* 0x000fda000780c0ff */
[----:B------:R-:W-:Y:S05]  /*29870*/  @!P0 BRA `(.L_x_12790) ;  /* 0x0000000000048947 */ /* 0x000fea0003800000 */
[----:B------:R-:W-:Y:S01]  /*29880*/  BPT.TRAP 0x1 ;  /* 0x000000040000795c */ /* 0x000fe20000300000 */
.L_x_12790:
[----:B------:R-:W-:Y:S01]  /*29890*/  SHF.L.U32 R0, R27, 0x1f, RZ ;  /* 0x0000001f1b007819 */ /* 0x000fe200000006ff */
[----:B------:R-:W-:Y:S03]  /*298a0*/  BSSY B0, `(.L_x_12791) ;  /* 0x0000003000007945 */ /* 0x000fe60003800000 */
[----:B------:R-:W1:Y:S02]  /*298b0*/  SYNCS.PHASECHK.TRANS64.TRYWAIT P0, [R17+URZ+0x32460], R0 ;  /* 0x03246000110075a7 */ /* 0x000e64000800017f */
[----:B-1----:R-:W-:Y:S05]  /*298c0*/  @!P0 BRA `(.L_x_12792) ;  /* 0x0000004c00348947 */ /* 0x002fea0003800000 */
.L_x_12896:
[----:B------:R-:W-:Y:S05]  /*298d0*/  BSYNC B0 ;  /* 0x0000000000007941 */ /* 0x000fea0003800000 */
.L_x_12791:
[----:B0-----:R-:W1:Y:S01]  /*298e0*/  LDL.LU R3, [R1+0x45c] ;  /* 0x00045c0001037983 */ /* 0x001e620000300800 */
[----:B------:R-:W-:Y:S01]  /*298f0*/  ULDC.64 UR4, c[0x0][0x328] ;  /* 0x0000ca0000047ab9 */ /* 0x000fe20000000a00 */
[----:B------:R-:W-:Y:S02]  /*29900*/  ULDC.64 UR6, c[0x0][0x318] ;  /* 0x0000c60000067ab9 */ /* 0x000fe40000000a00 */
[----:B------:R-:W2:Y:S04]  /*29910*/  LDL.LU R2, [R1+0x440] ;  /* 0x0004400001027983 */ /* 0x000ea80000300800 */
[----:B------:R-:W3:Y:S04]  /*29920*/  LDL.LU R6, [R1+0x460] ;  /* 0x0004600001067983 */ /* 0x000ee80000300800 */
[----:B------:R-:W4:Y:S01]  /*29930*/  LDL.LU R4, [R1+0x478] ;  /* 0x0004780001047983 */ /* 0x000f220000300800 */
[----:B------:R-:W-:-:S02]  /*29940*/  LOP3.LUT P3, RZ, R23, 0x10, RZ, 0xc0, !PT ;  /* 0x0000001017ff7812 */ /* 0x000fc4000786c0ff */
[C---:B------:R-:W-:Y:S02]  /*29950*/  LOP3.LUT P2, RZ, R23.reuse, 0x8, RZ, 0xc0, !PT ;  /* 0x0000000817ff7812 */ /* 0x040fe4000784c0ff */
[C---:B------:R-:W-:Y:S02]  /*29960*/  LOP3.LUT P1, RZ, R23.reuse, 0x4, RZ, 0xc0, !PT ;  /* 0x0000000417ff7812 */ /* 0x040fe4000782c0ff */
[----:B------:R-:W-:Y:S02]  /*29970*/  LOP3.LUT P4, RZ, R23, 0x1, RZ, 0xc0, !PT ;  /* 0x0000000117ff7812 */ /* 0x000fe4000788c0ff */
[----:B------:R-:W-:Y:S01]  /*29980*/  SEL R7, RZ, 0x8, P1 ;  /* 0x00000008ff077807 */ /* 0x000fe20000800000 */
[----:B-1----:R-:W-:-:S04]  /*29990*/  IMAD R0, R3, UR4, RZ ;  /* 0x0000000403007c24 */ /* 0x002fc8000f8e02ff */
[C---:B--2---:R-:W-:Y:S02]  /*299a0*/  IMAD R5, R2.reuse, UR5, R0 ;  /* 0x0000000502057c24 */ /* 0x044fe4000f8e0200 */
[----:B------:R-:W-:Y:S01]  /*299b0*/  IMAD.WIDE.U32 R2, R2, UR4, RZ ;  /* 0x0000000402027c25 */ /* 0x000fe2000f8e00ff */
[----:B------:R-:W-:-:S03]  /*299c0*/  ULDC.64 UR4, c[0x0][0x338] ;  /* 0x0000ce0000047ab9 */ /* 0x000fc60000000a00 */
[----:B------:R-:W-:Y:S02]  /*299d0*/  IMAD.IADD R3, R3, 0x1, R5 ;  /* 0x0000000103037824 */ /* 0x000fe400078e0205 */
[----:B---3--:R-:W-:Y:S02]  /*299e0*/  IMAD R0, R6, UR4, RZ ;  /* 0x0000000406007c24 */ /* 0x008fe4000f8e02ff */
[----:B------:R-:W-:-:S04]  /*299f0*/  IMAD.WIDE.U32 R2, R35, UR4, R2 ;  /* 0x0000000423027c25 */ /* 0x000fc8000f8e0002 */
[----:B------:R-:W-:Y:S01]  /*29a00*/  IMAD R5, R35, UR5, R0 ;  /* 0x0000000523057c24 */ /* 0x000fe2000f8e0200 */
[----:B------:R-:W-:Y:S01]  /*29a10*/  ULDC.64 UR4, c[0x0][0x330] ;  /* 0x0000cc0000047ab9 */ /* 0x000fe20000000a00 */
[----:B------:R-:W-:Y:S02]  /*29a20*/  SEL R0, RZ, 0x2, P3 ;  /* 0x00000002ff007807 */ /* 0x000fe40001800000 */
        /* <DEDUP_REMOVED lines=81> */
.L_x_12910:
        /* <DEDUP_REMOVED lines=15> */
.L_x_12794:
        /* <DEDUP_REMOVED lines=10> */
.L_x_12795:
[----:B0-----:R-:W2:Y:S01]  /*2a0d0*/  LDL.LU R2, [R1+0x458] ;  /* 0x0004580001027983 */ /* 0x001ea20000300800 */
[----:B------:R0:W-:Y:S01]  /*2a0e0*/  SYNCS.ARRIVE.TRANS64.A1T0 RZ, [R17+URZ+0x32450], RZ ;  /* 0x032450ff11ff79a7 */ /* 0x0001e2000810003f */
[----:B------:R-:W-:Y:S01]  /*2a0f0*/  BSSY B0, `(.L_x_12796) ;  /* 0x00000d8000007945 */ /* 0x000fe20003800000 */
[----:B--2---:R-:W-:-:S05]  /*2a100*/  VIADD R21, R2, 0xfffffffe ;  /* 0xfffffffe02157836 */ /* 0x004fca0000000000 */
[----:B------:R-:W-:-:S13]  /*2a110*/  ISETP.GE.AND P0, PT, R21, R30, PT ;  /* 0x0000001e1500720c */ /* 0x000fda0003f06270 */
[----:B0-----:R-:W-:Y:S05]  /*2a120*/  @!P0 BRA `(.L_x_12797) ;  /* 0x0000000c00508947 */ /* 0x001fea0003800000 */
.L_x_12810:
        /* <DEDUP_REMOVED lines=12> */
[----:B-1----:R-:W1:Y:S01]  /*2a1f0*/  @!P2 LDC.64 R4, c[0x0][0x428] ;  /* 0x00010a00ff04ab82 */ /* 0x002e620000000a00 */
[----:B0-----:R-:W-:-:S13]  /*2a200*/  ISETP.NE.AND P0, PT, R3, 0x1, PT ;  /* 0x000000010300780c */ /* 0x001fda0003f05270 */
[----:B------:R-:W0:Y:S08]  /*2a210*/  @P0 LDC R3, c[0x0][0x434] ;  /* 0x00010d00ff030b82 */ /* 0x000e300000000800 */
[----:B--2---:R-:W2:Y:S01]  /*2a220*/  @P0 LDC R7, c[0x0][0x438] ;  /* 0x00010e00ff070b82 */ /* 0x004ea20000000800 */
[----:B0-----:R-:W-:-:S05]  /*2a230*/  @P0 IMAD.HI.U32 R2, R8, R3, RZ ;  /* 0x0000000308020227 */ /* 0x001fca00078e00ff */
[----:B--2---:R-:W-:Y:S01]  /*2a240*/  @P0 SHF.R.U32.HI R9, RZ, R7, R2 ;  /* 0x00000007ff090219 */ /* 0x004fe20000011602 */
[----:B-1----:R-:W-:Y:S01]  /*2a250*/  @!P2 IMAD R2, R32, R4, RZ ;  /* 0x000000042002a224 */ /* 0x002fe200078e02ff */
        /* <DEDUP_REMOVED lines=21> */
[----:B------:R-:W-:-:S12]  /*2a3b0*/  @!P1 BRA `(.L_x_12798) ;  /* 0x0000000000049947 */ /* 0x000fd80003800000 */
[----:B------:R-:W-:Y:S01]  /*2a3c0*/  BPT.TRAP 0x1 ;  /* 0x000000040000795c */ /* 0x000fe20000300000 */
.L_x_12798:
[----:B------:R-:W-:Y:S01]  /*2a3d0*/  IMAD R10, R24, 0x8, R22 ;  /* 0x00000008180a7824 */ /* 0x000fe200078e0216 */
[----:B------:R-:W-:Y:S01]  /*2a3e0*/  SHF.L.U32 R20, R27, 0x1f, RZ ;  /* 0x0000001f1b147819 */ /* 0x000fe200000006ff */
[----:B------:R-:W-:Y:S01]  /*2a3f0*/  BSSY B1, `(.L_x_12799) ;  /* 0x0000004000017945 */ /* 0x000fe20003800000 */
[----:B------:R-:W-:Y:S02]  /*2a400*/  SHF.R.S32.HI R9, RZ, 0x1f, R5 ;  /* 0x0000001fff097819 */ /* 0x000fe40000011405 */
[----:B------:R-:W1:Y:S02]  /*2a410*/  SYNCS.PHASECHK.TRANS64.TRYWAIT P0, [R10+URZ+0x32440], R20 ;  /* 0x032440140a0075a7 */ /* 0x000e64000800017f */
[----:B-1----:R-:W-:Y:S05]  /*2a420*/  @!P0 BRA `(.L_x_12800) ;  /* 0x0000004800b08947 */ /* 0x002fea0003800000 */
.L_x_12911:
[----:B------:R-:W-:Y:S05]  /*2a430*/  BSYNC B1 ;  /* 0x0000000000017941 */ /* 0x000fea0003800000 */
.L_x_12799:
        /* <DEDUP_REMOVED lines=49> */
.L_x_12925:
        /* <DEDUP_REMOVED lines=8> */
.L_x_12802:
        /* <DEDUP_REMOVED lines=10> */
.L_x_12803:
[----:B------:R2:W-:Y:S01]  /*2a870*/  SYNCS.ARRIVE.TRANS64.A1T0 RZ, [R10+URZ+0x32430], RZ ;  /* 0x032430ff0aff79a7 */ /* 0x0005e2000810003f */
[----:B------:R-:W-:Y:S05]  /*2a880*/  @!P3 BRA `(.L_x_12804) ;  /* 0x000000000004b947 */ /* 0x000fea0003800000 */
[----:B------:R-:W-:Y:S01]  /*2a890*/  BPT.TRAP 0x1 ;  /* 0x000000040000795c */ /* 0x000fe20000300000 */
.L_x_12804:
[----:B------:R-:W3:Y:S01]  /*2a8a0*/  SYNCS.PHASECHK.TRANS64.TRYWAIT P0, [R10+URZ+0x32460], R20 ;  /* 0x032460140a0075a7 */ /* 0x000ee2000800017f */
[----:B------:R-:W-:Y:S04]  /*2a8b0*/  BSSY B1, `(.L_x_12805) ;  /* 0x0000002000017945 */ /* 0x000fe80003800000 */
[----:B---3--:R-:W-:Y:S05]  /*2a8c0*/  @!P0 BRA `(.L_x_12806) ;  /* 0x0000004c003c8947 */ /* 0x008fea0003800000 */
.L_x_12926:
[----:B------:R-:W-:Y:S05]  /*2a8d0*/  BSYNC B1 ;  /* 0x0000000000017941 */ /* 0x000fea0003800000 */
.L_x_12805:
        /* <DEDUP_REMOVED lines=66> */
.L_x_12940:
        /* <DEDUP_REMOVED lines=11> */
.L_x_12808:
        /* <DEDUP_REMOVED lines=10> */
.L_x_12809:
[----:B------:R1:W-:Y:S01]  /*2ae50*/  SYNCS.ARRIVE.TRANS64.A1T0 RZ, [R10+URZ+0x32450], RZ ;  /* 0x032450ff0aff79a7 */ /* 0x0003e2000810003f */
[----:B------:R-:W-:Y:S05]  /*2ae60*/  @P2 BRA `(.L_x_12810) ;  /* 0xfffffff000b02947 */ /* 0x000fea000383ffff */
.L_x_12797:
[----:B------:R-:W-:Y:S05]  /*2ae70*/  BSYNC B0 ;  /* 0x0000000000007941 */ /* 0x000fea0003800000 */
.L_x_12796:
        /* <DEDUP_REMOVED lines=20> */
.L_x_12812:
[----:B------:R-:W-:Y:S05]  /*2afc0*/  BSYNC B0 ;  /* 0x0000000000007941 */ /* 0x000fea0003800000 */
.L_x_12811:
[----:B------:R-:W-:Y:S02]  /*2afd0*/  SEL R24, R24, RZ, P0 ;  /* 0x000000ff18187207 */ /* 0x000fe40000000000 */
[----:B------:R-:W-:-:S07]  /*2afe0*/  LOP3.LUT R27, R27, R0, RZ, 0x3c, !PT ;  /* 0x000000001b1b7212 */ /* 0x000fce00078e3cff */
.L_x_12765:
[----:B------:R-:W-:Y:S05]  /*2aff0*/  BSYNC B7 ;  /* 0x0000000000077941 */ /* 0x000fea0003800000 */
.L_x_12763:
        /* <DEDUP_REMOVED lines=8> */
[----:B------:R3:W4:Y:S01]  /*2b080*/  LDS.128 R16, [R22+0x324d0] ;  /* 0x0324d00016107984 */ /* 0x0007220000000c00 */
[----:B------:R-:W-:Y:S06]  /*2b090*/  BAR.ARV 0x4, 0x180 ;  /* 0x0106000000007b1d */ /* 0x000fec0000002000 */
[----:B------:R-:W-:Y:S05]  /*2b0a0*/  BRA `(.L_x_12814) ;  /* 0x0000000c00d47947 */ /* 0x000fea0003800000 */
.L_x_12813:
        /* <DEDUP_REMOVED lines=43> */
.L_x_12950:
[----:B------:R-:W-:Y:S02]  /*2b360*/  ULDC UR4, c[0x0][0xd38] ;  /* 0x00034e0000047ab9 */ /* 0x000fe40000000800 */
[----:B------:R-:W-:-:S04]  /*2b370*/  IMAD.U32 R5, RZ, RZ, UR4 ;  /* 0x00000004ff057e24 */ /* 0x000fc8000f8e00ff */
[----:B---3--:R-:W-:-:S04]  /*2b380*/  IMAD R14, R14, R5, RZ ;  /* 0x000000050e0e7224 */ /* 0x008fc800078e02ff */
[----:B------:R-:W-:-:S05]  /*2b390*/  IMAD.IADD R7, R7, 0x1, R14 ;  /* 0x0000000107077824 */ /* 0x000fca00078e020e */
[----:B------:R-:W-:-:S13]  /*2b3a0*/  ISETP.GT.AND P6, PT, R7, R0, PT ;  /* 0x000000000700720c */ /* 0x000fda0003fc4270 */
[----:B------:R-:W-:Y:S05]  /*2b3b0*/  @P6 BRA `(.L_x_12816) ;  /* 0x0000000000a46947 */ /* 0x000fea0003800000 */
.L_x_12819:
        /* <DEDUP_REMOVED lines=35> */
.L_x_12958:
[----:B------:R-:W-:Y:S02]  /*2b5f0*/  ULDC UR4, c[0x0][0xd38] ;  /* 0x00034e0000047ab9 */ /* 0x000fe40000000800 */
[----:B------:R-:W-:-:S04]  /*2b600*/  IMAD.U32 R5, RZ, RZ, UR4 ;  /* 0x00000004ff057e24 */ /* 0x000fc8000f8e00ff */
[----:B---3--:R-:W-:-:S04]  /*2b610*/  IMAD R14, R14, R5, RZ ;  /* 0x000000050e0e7224 */ /* 0x008fc800078e02ff */
[----:B------:R-:W-:-:S05]  /*2b620*/  IMAD.IADD R7, R14, 0x1, R7 ;  /* 0x000000010e077824 */ /* 0x000fca00078e0207 */
[----:B------:R-:W-:-:S13]  /*2b630*/  ISETP.GT.AND P6, PT, R7, R0, PT ;  /* 0x000000000700720c */ /* 0x000fda0003fc4270 */
[----:B------:R-:W-:Y:S05]  /*2b640*/  @!P6 BRA `(.L_x_12819) ;  /* 0xfffffffc005ce947 */ /* 0x000fea000383ffff */
.L_x_12816:
[----:B------:R-:W-:Y:S01]  /*2b650*/  IMAD.IADD R7, R7, 0x1, -R14 ;  /* 0x0000000107077824 */ /* 0x000fe200078e0a0e */
[----:B------:R-:W-:-:S03]  /*2b660*/  UMOV UR4, 0xffffffff ;  /* 0xffffffff00047882 */ /* 0x000fc60000000000 */
[----:B------:R-:W-:-:S05]  /*2b670*/  IMAD R3, R2, R5, R7 ;  /* 0x0000000502037224 */ /* 0x000fca00078e0207 */
[----:B------:R-:W-:Y:S01]  /*2b680*/  ISETP.GT.AND P6, PT, R3, R0, PT ;  /* 0x000000000300720c */ /* 0x000fe20003fc4270 */
[----:B------:R-:W-:-:S12]  /*2b690*/  BRA.DIV UR4, `(.L_x_12820) ;  /* 0x0000004e049c7947 */ /* 0x000fd8000b800000 */
[----:B------:R-:W-:-:S04]  /*2b6a0*/  VOTE.ANY R3, PT, !P6 ;  /* 0x0000000000037806 */ /* 0x000fc800070e0100 */
[----:B------:R-:W3:Y:S02]  /*2b6b0*/  POPC R12, R3 ;  /* 0x00000003000c7309 */ /* 0x000ee40000000000 */
[----:B---3--:R3:W4:Y:S01]  /*2b6c0*/  SHFL.IDX PT, R17, R17, R12, 0x1f ;  /* 0x00001f0c11117589 */ /* 0x00872200000e0000 */
[----:B------:R-:W-:-:S03]  /*2b6d0*/  IMAD.IADD R19, R12, 0x1, R19 ;  /* 0x000000010c137824 */ /* 0x000fc600078e0213 */
[----:B------:R3:W0:Y:S04]  /*2b6e0*/  SHFL.IDX PT, R4, R4, R12, 0x1f ;  /* 0x00001f0c04047589 */ /* 0x00062800000e0000 */
.L_x_12963:
[----:B------:R-:W-:-:S13]  /*2b6f0*/  ISETP.NE.AND P0, PT, R3, RZ, PT ;  /* 0x000000ff0300720c */ /* 0x000fda0003f05270 */
[----:B------:R-:W-:Y:S05]  /*2b700*/  @!P0 BRA `(.L_x_12821) ;  /* 0x0000000000108947 */ /* 0x000fea0003800000 */
[----:B------:R-:W-:Y:S01]  /*2b710*/  UMOV UR4, 0xffffffff ;  /* 0xffffffff00047882 */ /* 0x000fe20000000000 */
[----:B---3--:R-:W-:Y:S02]  /*2b720*/  VIADD R12, R12, 0xffffffff ;  /* 0xffffffff0c0c7836 */ /* 0x008fe40000000000 */
[----:B------:R-:W-:Y:S05]  /*2b730*/  BRA.DIV UR4, `(.L_x_12822) ;  /* 0x0000004e04d07947 */ /* 0x000fea000b800000 */
[----:B------:R3:W0:Y:S02]  /*2b740*/  SHFL.IDX PT, R6, R2, R12, 0x1f ;  /* 0x00001f0c02067589 */ /* 0x00062400000e0000 */
.L_x_12821:
[----:B0-----:R-:W-:Y:S01]  /*2b750*/  ISETP.NE.AND P0, PT, R4, 0x1, PT ;  /* 0x000000010400780c */ /* 0x001fe20003f05270 */
[----:B------:R-:W-:-:S04]  /*2b760*/  IMAD R16, R6, R5, R7 ;  /* 0x0000000506107224 */ /* 0x000fc800078e0207 */
[----:B------:R-:W-:-:S08]  /*2b770*/  IMAD.IADD R0, R0, 0x1, -R16 ;  /* 0x0000000100007824 */ /* 0x000fd000078e0a10 */
[----:B------:R-:W-:Y:S05]  /*2b780*/  @!P0 BRA `(.L_x_12823) ;  /* 0x0000000000dc8947 */ /* 0x000fea0003800000 */
[-C--:B----4-:R-:W-:Y:S02]  /*2b790*/  IABS R6, R17.reuse ;  /* 0x0000001100067213 */ /* 0x090fe40000000000 */
[----:B------:R-:W-:Y:S02]  /*2b7a0*/  IABS R5, R4 ;  /* 0x0000000400057213 */ /* 0x000fe40000000000 */
[----:B------:R-:W0:Y:S08]  /*2b7b0*/  I2F.RP R7, R6 ;  /* 0x0000000600077306 */ /* 0x000e300000209400 */
[----:B------:R-:W4:Y:S08]  /*2b7c0*/  I2F.RP R8, R5 ;  /* 0x0000000500087306 */ /* 0x000f300000209400 */
[----:B0-----:R-:W3:Y:S08]  /*2b7d0*/  MUFU.RCP R7, R7 ;  /* 0x0000000700077308 */ /* 0x001ef00000001000 */
[----:B----4-:R-:W-:Y:S01]  /*2b7e0*/  MUFU.RCP R8, R8 ;  /* 0x0000000800087308 */ /* 0x010fe20000001000 */
[----:B---3--:R-:W-:Y:S01]  /*2b7f0*/  VIADD R2, R7, 0xffffffe ;  /* 0x0ffffffe07027836 */ /* 0x008fe20000000000 */
[----:B------:R-:W-:-:S06]  /*2b800*/  IABS R7, R17 ;  /* 0x0000001100077213 */ /* 0x000fcc0000000000 */
[----:B------:R0:W3:Y:S02]  /*2b810*/  F2I.FTZ.U32.TRUNC.NTZ R3, R2 ;  /* 0x0000000200037305 */ /* 0x0000e4000021f000 */
[----:B0-----:R-:W-:Y:S02]  /*2b820*/  IMAD.MOV.U32 R2, RZ, RZ, RZ ;  /* 0x000000ffff027224 */ /* 0x001fe400078e00ff */
[----:B---3--:R-:W-:-:S04]  /*2b830*/  IMAD.MOV R9, RZ, RZ, -R3 ;  /* 0x000000ffff097224 */ /* 0x008fc800078e0a03 */
        /* <DEDUP_REMOVED lines=44> */
.L_x_12823:
[----:B---3--:R-:W0:Y:S02]  /*2bb00*/  LDC.64 R2, c[0x0][0xd90] ;  /* 0x00036400ff027b82 */ /* 0x008e240000000a00 */
[----:B0-----:R-:W-:-:S05]  /*2bb10*/  IMAD.WIDE R2, R19, 0x4, R2 ;  /* 0x0000000413027825 */ /* 0x001fca00078e0202 */
[----:B------:R0:W4:Y:S02]  /*2bb20*/  LDG.E R6, desc[UR36][R2.64] ;  /* 0x0000002402067981 */ /* 0x000124000c1e1900 */
[----:B0-----:R-:W-:Y:S02]  /*2bb30*/  IMAD.MOV.U32 R2, RZ, RZ, RZ ;  /* 0x000000ffff027224 */ /* 0x001fe400078e00ff */
[----:B----4-:R-:W-:-:S05]  /*2bb40*/  IMAD R7, R17, R6, RZ ;  /* 0x0000000611077224 */ /* 0x010fca00078e02ff */
        /* <DEDUP_REMOVED lines=55> */
.L_x_12824:
[----:B------:R-:W-:-:S05]  /*2bec0*/  LOP3.LUT R2, RZ, R2, RZ, 0x33, !PT ;  /* 0x00000002ff027212 */ /* 0x000fca00078e33ff */
[----:B------:R-:W-:Y:S01]  /*2bed0*/  IMAD.IADD R17, R17, 0x1, R2 ;  /* 0x0000000111117824 */ /* 0x000fe200078e0202 */
[----:B------:R-:W-:Y:S06]  /*2bee0*/  BRA `(.L_x_12825) ;  /* 0x00000000001c7947 */ /* 0x000fec0003800000 */
.L_x_12817:
[----:B------:R-:W-:Y:S01]  /*2bef0*/  UMOV UR4, URZ ;  /* 0x0000003f00047c82 */ /* 0x000fe20008000000 */
[----:B------:R-:W-:Y:S01]  /*2bf00*/  UMOV UR5, URZ ;  /* 0x0000003f00057c82 */ /* 0x000fe20008000000 */
[----:B------:R-:W-:Y:S01]  /*2bf10*/  ULDC UR6, c[0x0][0xd3c] ;  /* 0x00034f0000067ab9 */ /* 0x000fe20000000800 */
[----:B------:R-:W-:Y:S02]  /*2bf20*/  IMAD.MOV.U32 R16, RZ, RZ, R0 ;  /* 0x000000ffff107224 */ /* 0x000fe400078e0000 */
[----:B------:R-:W-:Y:S02]  /*2bf30*/  IMAD.U32 R17, RZ, RZ, UR4 ;  /* 0x00000004ff117e24 */ /* 0x000fe4000f8e00ff */
[----:B------:R-:W-:Y:S02]  /*2bf40*/  IMAD.U32 R18, RZ, RZ, UR5 ;  /* 0x00000005ff127e24 */ /* 0x000fe4000f8e00ff */
[----:B------:R-:W-:-:S07]  /*2bf50*/  IMAD.U32 R19, RZ, RZ, UR6 ;  /* 0x00000006ff137e24 */ /* 0x000fce000f8e00ff */
.L_x_12825:
        /* <DEDUP_REMOVED lines=10> */
.L_x_12814:
[----:B------:R-:W-:Y:S02]  /*2c000*/  ULDC UR4, c[0x0][0xd3c] ;  /* 0x00034f0000047ab9 */ /* 0x000fe40000000800 */
[----:B----4-:R-:W-:-:S13]  /*2c010*/  ISETP.GE.AND P0, PT, R19, UR4, PT ;  /* 0x0000000413007c0c */ /* 0x010fda000bf06270 */
[----:B------:R-:W-:Y:S05]  /*2c020*/  @!P0 BRA `(.L_x_12826) ;  /* 0xffffffa400148947 */ /* 0x000fea000383ffff */
[----:B------:R-:W-:Y:S05]  /*2c030*/  BSYNC B8 ;  /* 0x0000000000087941 */ /* 0x000fea0003800000 */
.L_x_12749:
        /* <DEDUP_REMOVED lines=12> */
.L_x_12966:
[----:B------:R-:W-:Y:S05]  /*2c100*/  BSYNC B0 ;  /* 0x0000000000007941 */ /* 0x000fea0003800000 */
.L_x_12827:
[----:B------:R-:W-:-:S03]  /*2c110*/  UMOV UR4, 0xffffffff ;  /* 0xffffffff00047882 */ /* 0x000fc60000000000 */
[----:B------:R-:W-:Y:S05]  /*2c120*/  BRA.DIV UR4, `(.L_x_12829) ;  /* 0x0000004604907947 */ /* 0x000fea000b800000 */
[----:B0-----:R-:W0:Y:S02]  /*2c130*/  S2R R0, SR_TID.X ;  /* 0x0000000000007919 */ /* 0x001e240000002100 */
[----:B0-----:R-:W-:-:S04]  /*2c140*/  SHF.R.U32.HI R0, RZ, 0x5, R0 ;  /* 0x00000005ff007819 */ /* 0x001fc80000011600 */
[----:B------:R-:W-:-:S05]  /*2c150*/  LOP3.LUT R0, R0, 0x3, RZ, 0xc0, !PT ;  /* 0x0000000300007812 */ /* 0x000fca00078ec0ff */
[----:B------:R0:W4:Y:S02]  /*2c160*/  SHFL.IDX PT, R14, R0, RZ, 0x1f ;  /* 0x00001fff000e7589 */ /* 0x00012400000e0000 */
.L_x_12969:
[----:B----4-:R-:W-:Y:S01]  /*2c170*/  ISETP.NE.AND P0, PT, R14, RZ, PT ;  /* 0x000000ff0e00720c */ /* 0x010fe20003f05270 */
[----:B------:R-:W-:-:S12]  /*2c180*/  BSSY B0, `(.L_x_12830) ;  /* 0x0000026000007945 */ /* 0x000fd80003800000 */
[----:B------:R-:W-:Y:S05]  /*2c190*/  @P0 BRA `(.L_x_12831) ;  /* 0x0000000000900947 */ /* 0x000fea0003800000 */
[----:B------:R-:W-:-:S03]  /*2c1a0*/  UMOV UR4, 0xffffffff ;  /* 0xffffffff00047882 */ /* 0x000fc60000000000 */
[----:B------:R-:W-:Y:S05]  /*2c1b0*/  BRA.DIV UR4, `(.L_x_12832) ;  /* 0x0000004604a07947 */ /* 0x000fea000b800000 */
[----:B------:R-:W-:-:S13]  /*2c1c0*/  ELECT P6, URZ, PT ;  /* 0x00000000003f782f */ /* 0x000fda00038c0000 */
.L_x_12972:
[----:B------:R-:W-:Y:S05]  /*2c1d0*/  @!P6 BRA `(.L_x_12831) ;  /* 0x000000000080e947 */ /* 0x000fea0003800000 */
[----:B0-----:R-:W4:Y:S02]  /*2c1e0*/  LDL R0, [R1+0x4c8] ;  /* 0x0004c80001007983 */ /* 0x001f240000100800 */
[----:B----4-:R-:W-:-:S13]  /*2c1f0*/  R2UR UR4, R0 ;  /* 0x00000000000472ca */ /* 0x010fda00000e0000 */
[----:B------:R-:W-:-:S06]  /*2c200*/  ULOP3.LUT UR4, UR4, 0x2, URZ, 0xfc, !UPT ;  /* 0x0000000204047892 */ /* 0x000fcc000f8efc3f */
[----:B------:R-:W-:-:S05]  /*2c210*/  IMAD.U32 R0, RZ, RZ, UR4 ;  /* 0x00000004ff007e24 */ /* 0x000fca000f8e00ff */
[----:B------:R-:W-:-:S13]  /*2c220*/  ISETP.NE.AND P0, PT, R0, 0x3, PT ;  /* 0x000000030000780c */ /* 0x000fda0003f05270 */
[----:B------:R-:W-:Y:S05]  /*2c230*/  @!P0 BRA `(.L_x_12833) ;  /* 0x0000000000048947 */ /* 0x000fea0003800000 */
[----:B------:R-:W-:Y:S01]  /*2c240*/  BPT.TRAP 0x1 ;  /* 0x000000040000795c */ /* 0x000fe20000300000 */
.L_x_12833:
[C---:B------:R-:W-:Y:S01]  /*2c250*/  IMAD R3, R24.reuse, 0x8, R5 ;  /* 0x0000000818037824 */ /* 0x040fe200078e0205 */
[----:B------:R-:W-:Y:S01]  /*2c260*/  SHF.L.U32 R2, R27, 0x1f, RZ ;  /* 0x0000001f1b027819 */ /* 0x000fe200000006ff */
[----:B------:R-:W-:-:S03]  /*2c270*/  VIADD R24, R24, 0x1 ;  /* 0x0000000118187836 */ /* 0x000fc60000000000 */
[----:B------:R-:W0:Y:S02]  /*2c280*/  SYNCS.PHASECHK.TRANS64.TRYWAIT P1, [R3+URZ+0x32440], R2 ;  /* 0x03244002030075a7 */ /* 0x000e24000802017f */
[----:B------:R-:W-:-:S04]  /*2c290*/  ISETP.NE.AND P2, PT, R24, 0x2, PT ;  /* 0x000000021800780c */ /* 0x000fc80003f45270 */
[----:B------:R-:W-:Y:S01]  /*2c2a0*/  SEL R0, RZ, 0x1, P2 ;  /* 0x00000001ff007807 */ /* 0x000fe20001000000 */
[----:B0-----:R-:W-:Y:S08]  /*2c2b0*/  @!P1 BRA `(.L_x_12834) ;  /* 0x0000004400809947 */ /* 0x001ff00003800000 */
.L_x_12973:
[----:B------:R-:W-:Y:S02]  /*2c2c0*/  SEL R24, R24, RZ, P2 ;  /* 0x000000ff18187207 */ /* 0x000fe40001000000 */
[----:B------:R-:W-:Y:S01]  /*2c2d0*/  LOP3.LUT R0, R27, R0, RZ, 0x3c, !PT ;  /* 0x000000001b007212 */ /* 0x000fe200078e3cff */
[----:B------:R-:W-:Y:S06]  /*2c2e0*/  @!P0 BRA `(.L_x_12835) ;  /* 0x0000000000048947 */ /* 0x000fec0003800000 */
[----:B------:R-:W-:Y:S01]  /*2c2f0*/  BPT.TRAP 0x1 ;  /* 0x000000040000795c */ /* 0x000fe20000300000 */
.L_x_12835:
[----:B------:R-:W-:Y:S01]  /*2c300*/  IMAD R5, R24, 0x8, R5 ;  /* 0x0000000818057824 */ /* 0x000fe200078e0205 */
[----:B------:R-:W-:-:S04]  /*2c310*/  SHF.L.U32 R0, R0, 0x1f, RZ ;  /* 0x0000001f00007819 */ /* 0x000fc800000006ff */
[----:B------:R-:W4:Y:S02]  /*2c320*/  SYNCS.PHASECHK.TRANS64.TRYWAIT P1, [R5+URZ+0x32440], R0 ;  /* 0x03244000050075a7 */ /* 0x000f24000802017f */
[----:B----4-:R-:W-:Y:S05]  /*2c330*/  @!P1 BRA `(.L_x_12836) ;  /* 0x0000004400749947 */ /* 0x010fea0003800000 */
.L_x_12974:
[----:B------:R-:W-:Y:S05]  /*2c340*/  @!P0 BRA `(.L_x_12837) ;  /* 0x0000000000048947 */ /* 0x000fea0003800000 */
[----:B------:R-:W-:Y:S01]  /*2c350*/  BPT.TRAP 0x1 ;  /* 0x000000040000795c */ /* 0x000fe20000300000 */
.L_x_12837:
[----:B------:R-:W5:Y:S02]  /*2c360*/  SYNCS.PHASECHK.TRANS64.TRYWAIT P1, [R3+URZ+0x32460], R2 ;  /* 0x03246002030075a7 */ /* 0x000f64000802017f */
[----:B-----5:R-:W-:Y:S05]  /*2c370*/  @!P1 BRA `(.L_x_12838) ;  /* 0x0000004400789947 */ /* 0x020fea0003800000 */
.L_x_12975:
[----:B------:R-:W-:Y:S05]  /*2c380*/  @!P0 BRA `(.L_x_12839) ;  /* 0x0000000000048947 */ /* 0x000fea0003800000 */
[----:B------:R-:W-:Y:S01]  /*2c390*/  BPT.TRAP 0x1 ;  /* 0x000000040000795c */ /* 0x000fe20000300000 */
.L_x_12839:
[----:B------:R0:W0:Y:S02]  /*2c3a0*/  SYNCS.PHASECHK.TRANS64.TRYWAIT P0, [R5+URZ+0x32460], R0 ;  /* 0x03246000050075a7 */ /* 0x000024000800017f */
[----:B0-----:R-:W-:Y:S05]  /*2c3b0*/  @!P0 NANOSLEEP.SYNCS 0x989680 ;  /* 0x009896800000895d */ /* 0x001fea0003900000 */
[----:B------:R-:W0:Y:S02]  /*2c3c0*/  @!P0 SYNCS.PHASECHK.TRANS64 P0, [R5+URZ+0x32460], R0 ;  /* 0x03246000050085a7 */ /* 0x000e24000800007f */
[----:B0-----:R-:W-:Y:S05]  /*2c3d0*/  @!P0 BRA `(.L_x_12839) ;  /* 0xfffffffc00f08947 */ /* 0x001fea000383ffff */
.L_x_12831:
[----:B------:R-:W-:Y:S05]  /*2c3e0*/  BSYNC B0 ;  /* 0x0000000000007941 */ /* 0x000fea0003800000 */
.L_x_12830:
[----:B------:R-:W-:Y:S05]  /*2c3f0*/  EXIT ;  /* 0x000000000000794d */ /* 0x000fea0003800000 */
.L_x_12622:
[----:B0-----:R0:W1:Y:S02]  /*2c400*/  SYNCS.PHASECHK.TRANS64.TRYWAIT P0, [R72+URZ+0x32400], R11 ;  /* 0x0324000b480075a7 */ /* 0x001064000800017f */
[----:B-1----:R-:W-:Y:S05]  /*2c410*/  @!P0 NANOSLEEP.SYNCS 0x989680 ;  /* 0x009896800000895d */ /* 0x002fea0003900000 */
[----:B------:R-:W1:Y:S02]  /*2c420*/  @!P0 SYNCS.PHASECHK.TRANS64 P0, [R72+URZ+0x32400], R11 ;  /* 0x0324000b480085a7 */ /* 0x000e64000800007f */
[----:B-1----:R-:W-:Y:S05]  /*2c430*/  @!P0 BRA `(.L_x_12622) ;  /* 0xfffffffc00f08947 */ /* 0x002fea000383ffff */
[----:B------:R-:W-:Y:S05]  /*2c440*/  BRA `(.L_x_12840) ;  /* 0xfffffd6800507947 */ /* 0x000fea000383ffff */
.L_x_12629:
[----:B-1----:R1:W2:Y:S02]  /*2c450*/  SYNCS.PHASECHK.TRANS64.TRYWAIT P0, [R10+URZ], R11 ;  /* 0x0000000b0a0075a7 */ /* 0x0022a4000800017f */
[----:B--2---:R-:W-:Y:S05]  /*2c460*/  @!P0 NANOSLEEP.SYNCS 0x989680 ;  /* 0x009896800000895d */ /* 0x004fea0003900000 */
[----:B------:R-:W2:Y:S02]  /*2c470*/  @!P0 SYNCS.PHASECHK.TRANS64 P0, [R10+URZ], R11 ;  /* 0x0000000b0a0085a7 */ /* 0x000ea4000800007f */
[----:B--2---:R-:W-:Y:S05]  /*2c480*/  @!P0 BRA `(.L_x_12629) ;  /* 0xfffffffc00f08947 */ /* 0x004fea000383ffff */
[----:B------:R-:W-:Y:S05]  /*2c490*/  BRA `(.L_x_12628) ;  /* 0xfffffd6c00787947 */ /* 0x000fea000383ffff */
.L_x_12631:
[----:B0-----:R0:W1:Y:S02]  /*2c4a0*/  SYNCS.PHASECHK.TRANS64.TRYWAIT P0, [R72+URZ+0x32410], R7 ;  /* 0x03241007480075a7 */ /* 0x001064000800017f */
[----:B-1----:R-:W-:Y:S05]  /*2c4b0*/  @!P0 NANOSLEEP.SYNCS 0x989680 ;  /* 0x009896800000895d */ /* 0x002fea0003900000 */
[----:B------:R-:W1:Y:S02]  /*2c4c0*/  @!P0 SYNCS.PHASECHK.TRANS64 P0, [R72+URZ+0x32410], R7 ;  /* 0x03241007480085a7 */ /* 0x000e64000800007f */
[----:B-1----:R-:W-:Y:S05]  /*2c4d0*/  @!P0 BRA `(.L_x_12631) ;  /* 0xfffffffc00f08947 */ /* 0x002fea000383ffff */
[----:B------:R-:W-:Y:S05]  /*2c4e0*/  BRA `(.L_x_12841) ;  /* 0xfffffd7000507947 */ /* 0x000fea000383ffff */
.L_x_12638:
[----:B-1----:R1:W2:Y:S02]  /*2c4f0*/  SYNCS.PHASECHK.TRANS64.TRYWAIT P0, [R10+URZ], R11 ;  /* 0x0000000b0a0075a7 */ /* 0x0022a4000800017f */
[----:B--2---:R-:W-:Y:S05]  /*2c500*/  @!P0 NANOSLEEP.SYNCS 0x989680 ;  /* 0x009896800000895d */ /* 0x004fea0003900000 */
[----:B------:R-:W2:Y:S02]  /*2c510*/  @!P0 SYNCS.PHASECHK.TRANS64 P0, [R10+URZ], R11 ;  /* 0x0000000b0a0085a7 */ /* 0x000ea4000800007f */
[----:B--2---:R-:W-:Y:S05]  /*2c520*/  @!P0 BRA `(.L_x_12638) ;  /* 0xfffffffc00f08947 */ /* 0x004fea000383ffff */
[----:B------:R-:W-:Y:S05]  /*2c530*/  BRA `(.L_x_12637) ;  /* 0xfffffd7000947947 */ /* 0x000fea000383ffff */
.L_x_12672:
[----:B0-----:R0:W2:Y:S02]  /*2c540*/  SYNCS.PHASECHK.TRANS64.TRYWAIT P0, [R6+URZ], R7 ;  /* 0x00000007060075a7 */ /* 0x0010a4000800017f */
[----:B--2---:R-:W-:Y:S05]  /*2c550*/  @!P0 NANOSLEEP.SYNCS 0x989680 ;  /* 0x009896800000895d */ /* 0x004fea0003900000 */
[----:B------:R-:W2:Y:S02]  /*2c560*/  @!P0 SYNCS.PHASECHK.TRANS64 P0, [R6+URZ], R7 ;  /* 0x00000007060085a7 */ /* 0x000ea4000800007f */
[----:B--2---:R-:W-:Y:S05]  /*2c570*/  @!P0 BRA `(.L_x_12672) ;  /* 0xfffffffc00f08947 */ /* 0x004fea000383ffff */
[----:B------:R-:W-:Y:S05]  /*2c580*/  BRA `(.L_x_12671) ;  /* 0xfffffddc00dc7947 */ /* 0x000fea000383ffff */
.L_x_12679:
[----:B0-----:R0:W1:Y:S02]  /*2c590*/  SYNCS.PHASECHK.TRANS64.TRYWAIT P0, [R6+URZ], R7 ;  /* 0x00000007060075a7 */ /* 0x001064000800017f */
[----:B-1----:R-:W-:Y:S05]  /*2c5a0*/  @!P0 NANOSLEEP.SYNCS 0x989680 ;  /* 0x009896800000895d */ /* 0x002fea0003900000 */
[----:B------:R-:W1:Y:S02]  /*2c5b0*/  @!P0 SYNCS.PHASECHK.TRANS64 P0, [R6+URZ], R7 ;  /* 0x00000007060085a7 */ /* 0x000e64000800007f */
[----:B-1----:R-:W-:Y:S05]  /*2c5c0*/  @!P0 BRA `(.L_x_12679) ;  /* 0xfffffffc00f08947 */ /* 0x002fea000383ffff */
[----:B------:R-:W-:Y:S05]  /*2c5d0*/  BRA `(.L_x_12678) ;  /* 0xfffffde400007947 */ /* 0x000fea000383ffff */
.L_x_12692:
[----:B0-----:R0:W2:Y:S02]  /*2c5e0*/  SYNCS.PHASECHK.TRANS64.TRYWAIT P0, [R0+URZ], R7 ;  /* 0x00000007000075a7 */ /* 0x0010a4000800017f */
[----:B--2---:R-:W-:Y:S05]  /*2c5f0*/  @!P0 NANOSLEEP.SYNCS 0x989680 ;  /* 0x009896800000895d */ /* 0x004fea0003900000 */
[----:B------:R-:W2:Y:S02]  /*2c600*/  @!P0 SYNCS.PHASECHK.TRANS64 P0, [R0+URZ], R7 ;  /* 0x00000007000085a7 */ /* 0x000ea4000800007f */
[----:B--2---:R-:W-:Y:S05]  /*2c610*/  @!P0 BRA `(.L_x_12692) ;  /* 0xfffffffc00f08947 */ /* 0x004fea000383ffff */
[----:B------:R-:W-:Y:S05]  /*2c620*/  BRA `(.L_x_12691) ;  /* 0xfffffe7c00787947 */ /* 0x000fea000383ffff */
.L_x_12699:
[----:B0-----:R0:W2:Y:S02]  /*2c630*/  SYNCS.PHASECHK.TRANS64.TRYWAIT P0, [R6+URZ], R7 ;  /* 0x00000007060075a7 */ /* 0x0010a4000800017f */
[----:B--2---:R-:W-:Y:S05]  /*2c640*/  @!P0 NANOSLEEP.SYNCS 0x989680 ;  /* 0x009896800000895d */ /* 0x004fea0003900000 */
[----:B------:R-:W2:Y:S02]  /*2c650*/  @!P0 SYNCS.PHASECHK.TRANS64 P0, [R6+URZ], R7 ;  /* 0x00000007060085a7 */ /* 0x000ea4000800007f */
[----:B--2---:R-:W-:Y:S05]  /*2c660*/  @!P0 BRA `(.L_x_12699) ;  /* 0xfffffffc00f08947 */ /* 0x004fea000383ffff */
[----:B------:R-:W-:Y:S05]  /*2c670*/  BRA `(.L_x_12698) ;  /* 0xfffffe8000b07947 */ /* 0x000fea000383ffff */
.L_x_12771:
        /* <DEDUP_REMOVED lines=10> */
.L_x_12843:
[----:B------:R-:W-:Y:S05]  /*2c720*/  BSYNC B0 ;  /* 0x0000000000007941 */ /* 0x000fea0003800000 */
.L_x_12842:
[----:B------:R-:W-:Y:S05]  /*2c730*/  BRA `(.L_x_12844) ;  /* 0xffffffac00d07947 */ /* 0x000fea000383ffff */
.L_x_12774:
[----:B-1----:R1:W2:Y:S02]  /*2c740*/  SYNCS.PHASECHK.TRANS64.TRYWAIT P0, [R17+URZ+0x32440], R0 ;  /* 0x03244000110075a7 */ /* 0x0022a4000800017f */
[----:B--2---:R-:W-:Y:S05]  /*2c750*/  @!P0 NANOSLEEP.SYNCS 0x989680 ;  /* 0x009896800000895d */ /* 0x004fea0003900000 */
[----:B------:R-:W2:Y:S02]  /*2c760*/  @!P0 SYNCS.PHASECHK.TRANS64 P0, [R17+URZ+0x32440], R0 ;  /* 0x03244000110085a7 */ /* 0x000ea4000800007f */
[----:B--2---:R-:W-:Y:S05]  /*2c770*/  @!P0 BRA `(.L_x_12774) ;  /* 0xfffffffc00f08947 */ /* 0x004fea000383ffff */
[----:B------:R-:W-:Y:S05]  /*2c780*/  BRA `(.L_x_12845) ;  /* 0xffffffb000707947 */ /* 0x000fea000383ffff */
.L_x_12775:
        /* <DEDUP_REMOVED lines=8> */
.L_x_12847:
[----:B------:R-:W-:Y:S05]  /*2c810*/  BSYNC B0 ;  /* 0x0000000000007941 */ /* 0x000fea0003800000 */
.L_x_12846:
        /* <DEDUP_REMOVED lines=9> */
.L_x_12848:
[----:B------:R-:W-:Y:S02]  /*2c8b0*/  IMAD.MOV.U32 R13, RZ, RZ, R4 ;  /* 0x000000ffff0d7224 */ /* 0x000fe400078e0004 */
[----:B------:R-:W-:Y:S02]  /*2c8c0*/  IMAD.MOV.U32 R12, RZ, RZ, 0x1 ;  /* 0x00000001ff0c7424 */ /* 0x000fe400078e00ff */
[----:B------:R-:W-:-:S07]  /*2c8d0*/  IMAD.MOV.U32 R3, RZ, RZ, R14 ;  /* 0x000000ffff037224 */ /* 0x000fce00078e000e */
[----:B------:R-:W-:Y:S05]  /*2c8e0*/  WARPSYNC.COLLECTIVE R15, `(.L_x_12849) ;  /* 0x000000000f087348 */ /* 0x000fea0003c00000 */
[----:B------:R0:W1:Y:S02]  /*2c8f0*/  SHFL.IDX P6, R14, R13, R12, R11 ;  /* 0x0000000c0d0e7389 */ /* 0x00006400000c000b */
[----:B01----:R-:W-:Y:S01]  /*2c900*/  ENDCOLLECTIVE ;  /* 0x000000000000791b */ /* 0x003fe20003800000 */
.L_x_12849:
        /* <DEDUP_REMOVED lines=15> */
.L_x_12850:
[----:B------:R-:W-:Y:S02]  /*2ca00*/  @P0 IMAD R6, R5, 0x2, R22 ;  /* 0x0000000205060824 */ /* 0x000fe400078e0216 */
[----:B------:R-:W-:Y:S02]  /*2ca10*/  IMAD.MOV.U32 R13, RZ, RZ, R4 ;  /* 0x000000ffff0d7224 */ /* 0x000fe400078e0004 */
[----:B------:R-:W-:Y:S02]  /*2ca20*/  IMAD.MOV.U32 R12, RZ, RZ, 0x2 ;  /* 0x00000002ff0c7424 */ /* 0x000fe400078e00ff */
[----:B------:R-:W-:-:S07]  /*2ca30*/  IMAD.MOV.U32 R3, RZ, RZ, R14 ;  /* 0x000000ffff037224 */ /* 0x000fce00078e000e */
[----:B------:R-:W-:Y:S05]  /*2ca40*/  WARPSYNC.COLLECTIVE R15, `(.L_x_12851) ;  /* 0x000000000f087348 */ /* 0x000fea0003c00000 */
[----:B------:R0:W1:Y:S02]  /*2ca50*/  SHFL.IDX P6, R14, R13, R12, R11 ;  /* 0x0000000c0d0e7389 */ /* 0x00006400000c000b */
[----:B01----:R-:W-:Y:S01]  /*2ca60*/  ENDCOLLECTIVE ;  /* 0x000000000000791b */ /* 0x003fe20003800000 */
.L_x_12851:
        /* <DEDUP_REMOVED lines=15> */
.L_x_12852:
[----:B------:R-:W-:Y:S02]  /*2cb60*/  @P0 IMAD R6, R5, 0x2, R22 ;  /* 0x0000000205060824 */ /* 0x000fe400078e0216 */
[----:B------:R-:W-:Y:S02]  /*2cb70*/  IMAD.MOV.U32 R13, RZ, RZ, R4 ;  /* 0x000000ffff0d7224 */ /* 0x000fe400078e0004 */
[----:B------:R-:W-:Y:S02]  /*2cb80*/  IMAD.MOV.U32 R12, RZ, RZ, 0x3 ;  /* 0x00000003ff0c7424 */ /* 0x000fe400078e00ff */
[----:B------:R-:W-:-:S07]  /*2cb90*/  IMAD.MOV.U32 R3, RZ, RZ, R14 ;  /* 0x000000ffff037224 */ /* 0x000fce00078e000e */
[----:B------:R-:W-:Y:S05]  /*2cba0*/  WARPSYNC.COLLECTIVE R15, `(.L_x_12853) ;  /* 0x000000000f087348 */ /* 0x000fea0003c00000 */
[----:B------:R0:W1:Y:S02]  /*2cbb0*/  SHFL.IDX P6, R14, R13, R12, R11 ;  /* 0x0000000c0d0e7389 */ /* 0x00006400000c000b */
[----:B01----:R-:W-:Y:S01]  /*2cbc0*/  ENDCOLLECTIVE ;  /* 0x000000000000791b */ /* 0x003fe20003800000 */
.L_x_12853:
        /* <DEDUP_REMOVED lines=15> */
.L_x_12854:
[----:B------:R-:W-:Y:S02]  /*2ccc0*/  @P0 IMAD R6, R5, 0x2, R22 ;  /* 0x0000000205060824 */ /* 0x000fe400078e0216 */
[----:B------:R-:W-:Y:S02]  /*2ccd0*/  IMAD.MOV.U32 R13, RZ, RZ, R4 ;  /* 0x000000ffff0d7224 */ /* 0x000fe400078e0004 */
[----:B------:R-:W-:Y:S02]  /*2cce0*/  IMAD.MOV.U32 R12, RZ, RZ, 0x4 ;  /* 0x00000004ff0c7424 */ /* 0x000fe400078e00ff */
[----:B------:R-:W-:-:S07]  /*2ccf0*/  IMAD.MOV.U32 R3, RZ, RZ, R14 ;  /* 0x000000ffff037224 */ /* 0x000fce00078e000e */
[----:B------:R-:W-:Y:S05]  /*2cd00*/  WARPSYNC.COLLECTIVE R15, `(.L_x_12855) ;  /* 0x000000000f087348 */ /* 0x000fea0003c00000 */
[----:B------:R0:W1:Y:S02]  /*2cd10*/  SHFL.IDX P6, R14, R13, R12, R11 ;  /* 0x0000000c0d0e7389 */ /* 0x00006400000c000b */
[----:B01----:R-:W-:Y:S01]  /*2cd20*/  ENDCOLLECTIVE ;  /* 0x000000000000791b */ /* 0x003fe20003800000 */
.L_x_12855:
        /* <DEDUP_REMOVED lines=15> */
.L_x_12856:
[----:B------:R-:W-:Y:S02]  /*2ce20*/  @P0 IMAD R6, R5, 0x2, R22 ;  /* 0x0000000205060824 */ /* 0x000fe400078e0216 */
[----:B------:R-:W-:Y:S02]  /*2ce30*/  IMAD.MOV.U32 R13, RZ, RZ, R4 ;  /* 0x000000ffff0d7224 */ /* 0x000fe400078e0004 */
[----:B------:R-:W-:Y:S02]  /*2ce40*/  IMAD.MOV.U32 R12, RZ, RZ, 0x5 ;  /* 0x00000005ff0c7424 */ /* 0x000fe400078e00ff */
[----:B------:R-:W-:-:S07]  /*2ce50*/  IMAD.MOV.U32 R3, RZ, RZ, R14 ;  /* 0x000000ffff037224 */ /* 0x000fce00078e000e */
[----:B------:R-:W-:Y:S05]  /*2ce60*/  WARPSYNC.COLLECTIVE R15, `(.L_x_12857) ;  /* 0x000000000f087348 */ /* 0x000fea0003c00000 */
[----:B------:R0:W1:Y:S02]  /*2ce70*/  SHFL.IDX P6, R14, R13, R12, R11 ;  /* 0x0000000c0d0e7389 */ /* 0x00006400000c000b */
[----:B01----:R-:W-:Y:S01]  /*2ce80*/  ENDCOLLECTIVE ;  /* 0x000000000000791b */ /* 0x003fe20003800000 */
.L_x_12857:
        /* <DEDUP_REMOVED lines=10> */
.L_x_12858:
[----:B------:R-:W-:Y:S01]  /*2cf30*/  @!PT LDS RZ, [RZ] ;  /* 0x00000000fffff984 */ /* 0x000fe20000000800 */
[----:B------:R-:W-:Y:S01]  /*2cf40*/  @!PT LDS RZ, [RZ] ;  /* 0x00000000fffff984 */ /* 0x000fe20000000800 */
[----:B------:R-:W-:Y:S01]  /*2cf50*/  @!PT LDS RZ, [RZ] ;  /* 0x00000000fffff984 */ /* 0x000fe20000000800 */
[----:B------:R1:W-:Y:S01]  /*2cf60*/  @P0 LDGSTS.E.BYPASS.LTC128B.128 [R6+0x1e400], desc[UR36][R2.64], !P2 ;  /* 0x1e40000002060fae */ /* 0x0003e2000d101d64 */
[----:B------:R-:W-:Y:S01]  /*2cf70*/  IMAD.MOV.U32 R0, RZ, RZ, R14 ;  /* 0x000000ffff007224 */ /* 0x000fe200078e000e */
[----:B------:R-:W-:Y:S06]  /*2cf80*/  BRA `(.L_x_12859) ;  /* 0xffffffac00d47947 */ /* 0x000fec000383ffff */
.L_x_12780:
[----:B------:R-:W-:Y:S01]  /*2cf90*/  IMAD.MOV.U32 R13, RZ, RZ, R4 ;  /* 0x000000ffff0d7224 */ /* 0x000fe200078e0004 */
[----:B------:R-:W-:Y:S01]  /*2cfa0*/  LOP3.LUT R23, R23, 0xffffdfff, RZ, 0xc0, !PT ;  /* 0xffffdfff17177812 */ /* 0x000fe200078ec0ff */
        /* <DEDUP_REMOVED lines=8> */
.L_x_12860:
        /* <DEDUP_REMOVED lines=8> */
.L_x_12861:
[----:B------:R-:W-:Y:S02]  /*2d0b0*/  IMAD.MOV.U32 R13, RZ, RZ, R4 ;  /* 0x000000ffff0d7224 */ /* 0x000fe400078e0004 */
[----:B------:R-:W-:Y:S02]  /*2d0c0*/  IMAD.MOV.U32 R12, RZ, RZ, 0x1 ;  /* 0x00000001ff0c7424 */ /* 0x000fe400078e00ff */
[----:B------:R-:W-:-:S07]  /*2d0d0*/  IMAD.MOV.U32 R3, RZ, RZ, R14 ;  /* 0x000000ffff037224 */ /* 0x000fce00078e000e */
[----:B------:R-:W-:Y:S05]  /*2d0e0*/  WARPSYNC.COLLECTIVE R15, `(.L_x_12862) ;  /* 0x000000000f087348 */ /* 0x000fea0003c00000 */
[----:B------:R0:W1:Y:S02]  /*2d0f0*/  SHFL.IDX P6, R14, R13, R12, R11 ;  /* 0x0000000c0d0e7389 */ /* 0x00006400000c000b */
[----:B01----:R-:W-:Y:S01]  /*2d100*/  ENDCOLLECTIVE ;  /* 0x000000000000791b */ /* 0x003fe20003800000 */
.L_x_12862:
        /* <DEDUP_REMOVED lines=13> */
.L_x_12863:
[----:B------:R-:W-:-:S05]  /*2d1e0*/  VIADD R2, R36, 0x10 ;  /* 0x0000001024027836 */ /* 0x000fca0000000000 */
[----:B------:R-:W-:Y:S01]  /*2d1f0*/  ISETP.GE.AND P2, PT, R2, R37, PT ;  /* 0x000000250200720c */ /* 0x000fe20003f46270 */
[----:B------:R-:W-:Y:S02]  /*2d200*/  IMAD.MOV.U32 R13, RZ, RZ, R4 ;  /* 0x000000ffff0d7224 */ /* 0x000fe400078e0004 */
[----:B------:R-:W-:-:S10]  /*2d210*/  IMAD.MOV.U32 R12, RZ, RZ, 0x2 ;  /* 0x00000002ff0c7424 */ /* 0x000fd400078e00ff */
[----:B------:R-:W-:Y:S01]  /*2d220*/  @P2 LOP3.LUT R23, R23, 0x1000, RZ, 0xfc, !PT ;  /* 0x0000100017172812 */ /* 0x000fe200078efcff */
[----:B------:R-:W-:-:S03]  /*2d230*/  IMAD.MOV.U32 R11, RZ, RZ, R14 ;  /* 0x000000ffff0b7224 */ /* 0x000fc600078e000e */
[----:B------:R-:W-:Y:S02]  /*2d240*/  LOP3.LUT R23, R23, 0xfffff7ff, RZ, 0xc0, !PT ;  /* 0xfffff7ff17177812 */ /* 0x000fe400078ec0ff */
[----:B------:R-:W-:-:S05]  /*2d250*/  @!P2 LEA R11, P1, R20, R11, 0x1 ;  /* 0x0000000b140ba211 */ /* 0x000fca00078208ff */
[----:B------:R-:W-:Y:S02]  /*2d260*/  @!P2 IMAD.MOV.U32 R2, RZ, RZ, R11 ;  /* 0x000000ffff02a224 */ /* 0x000fe400078e000b */
[----:B------:R-:W-:Y:S02]  /*2d270*/  IMAD.MOV.U32 R11, RZ, RZ, 0x181f ;  /* 0x0000181fff0b7424 */ /* 0x000fe400078e00ff */
[----:B------:R-:W-:-:S07]  /*2d280*/  @!P2 IMAD.X R6, RZ, RZ, R6, P1 ;  /* 0x000000ffff06a224 */ /* 0x000fce00008e0606 */
[----:B------:R-:W-:Y:S05]  /*2d290*/  WARPSYNC.COLLECTIVE R15, `(.L_x_12864) ;  /* 0x000000000f087348 */ /* 0x000fea0003c00000 */
[----:B------:R0:W1:Y:S02]  /*2d2a0*/  SHFL.IDX P6, R14, R13, R12, R11 ;  /* 0x0000000c0d0e7389 */ /* 0x00006400000c000b */
[----:B01----:R-:W-:Y:S01]  /*2d2b0*/  ENDCOLLECTIVE ;  /* 0x000000000000791b */ /* 0x003fe20003800000 */
.L_x_12864:
[----:B------:R-:W-:-:S05]  /*2d2c0*/  @!P2 IMAD.MOV.U32 R3, RZ, RZ, R6 ;  /* 0x000000ffff03a224 */ /* 0x000fca00078e0006 */
        /* <DEDUP_REMOVED lines=11> */
.L_x_12865:
        /* <DEDUP_REMOVED lines=8> */
.L_x_12866:
        /* <DEDUP_REMOVED lines=15> */
.L_x_12867:
[----:B------:R-:W-:Y:S01]  /*2d4f0*/  @P2 LOP3.LUT R23, R23, 0x200, RZ, 0xfc, !PT ;  /* 0x0000020017172812 */ /* 0x000fe200078efcff */
[----:B------:R-:W-:-:S03]  /*2d500*/  IMAD.MOV.U32 R13, RZ, RZ, R4 ;  /* 0x000000ffff0d7224 */ /* 0x000fc600078e0004 */
[----:B------:R-:W-:Y:S01]  /*2d510*/  LOP3.LUT R23, R23, 0xfffffeff, RZ, 0xc0, !PT ;  /* 0xfffffeff17177812 */ /* 0x000fe200078ec0ff */
        /* <DEDUP_REMOVED lines=9> */
.L_x_12868:
        /* <DEDUP_REMOVED lines=11> */
.L_x_12869:
[----:B------:R-:W-:-:S04]  /*2d660*/  @P2 LOP3.LUT R23, R23, 0x100, RZ, 0xfc, !PT ;  /* 0x0000010017172812 */ /* 0x000fc800078efcff */
[----:B------:R-:W-:Y:S01]  /*2d670*/  LOP3.LUT R23, R23, 0xffffff7f, RZ, 0xc0, !PT ;  /* 0xffffff7f17177812 */ /* 0x000fe200078ec0ff */
[----:B------:R-:W-:Y:S02]  /*2d680*/  IMAD.MOV.U32 R12, RZ, RZ, 0x5 ;  /* 0x00000005ff0c7424 */ /* 0x000fe400078e00ff */
[----:B------:R-:W-:-:S05]  /*2d690*/  IMAD.MOV.U32 R9, RZ, RZ, R14 ;  /* 0x000000ffff097224 */ /* 0x000fca00078e000e */
[----:B------:R-:W-:-:S05]  /*2d6a0*/  @!P2 LEA R13, P1, R20, R9, 0x1 ;  /* 0x00000009140da211 */ /* 0x000fca00078208ff */
[----:B------:R-:W-:Y:S02]  /*2d6b0*/  @!P2 IMAD.X R9, RZ, RZ, R2, P1 ;  /* 0x000000ffff09a224 */ /* 0x000fe400008e0602 */
[----:B------:R-:W-:Y:S02]  /*2d6c0*/  @!P2 IMAD.MOV.U32 R2, RZ, RZ, R13 ;  /* 0x000000ffff02a224 */ /* 0x000fe400078e000d */
[----:B------:R-:W-:Y:S02]  /*2d6d0*/  IMAD.MOV.U32 R13, RZ, RZ, R4 ;  /* 0x000000ffff0d7224 */ /* 0x000fe400078e0004 */
[----:B------:R-:W-:-:S07]  /*2d6e0*/  @!P2 IMAD.MOV.U32 R3, RZ, RZ, R9 ;  /* 0x000000ffff03a224 */ /* 0x000fce00078e0009 */
[----:B------:R-:W-:Y:S05]  /*2d6f0*/  WARPSYNC.COLLECTIVE R15, `(.L_x_12870) ;  /* 0x000000000f087348 */ /* 0x000fea0003c00000 */
[----:B------:R0:W1:Y:S02]  /*2d700*/  SHFL.IDX P6, R14, R13, R12, R11 ;  /* 0x0000000c0d0e7389 */ /* 0x00006400000c000b */
[----:B01----:R-:W-:Y:S01]  /*2d710*/  ENDCOLLECTIVE ;  /* 0x000000000000791b */ /* 0x003fe20003800000 */
.L_x_12870:
        /* <DEDUP_REMOVED lines=11> */
.L_x_12871:
        /* <DEDUP_REMOVED lines=8> */
.L_x_12872:
        /* <DEDUP_REMOVED lines=9> */
[----:B------:R0:W-:Y:S04]  /*2d8e0*/  @!P2 LDGSTS.E.BYPASS.LTC128B.128 [R26+0x1ac00], desc[UR36][R2.64], !P0 ;  /* 0x1ac00000021aafae */ /* 0x0001e8000c101d64 */
[----:B------:R-:W-:Y:S01]  /*2d8f0*/  ISETP.GE.AND P2, PT, R6, R37, PT ;  /* 0x000000250600720c */ /* 0x000fe20003f46270 */
[----:B0-----:R-:W-:-:S12]  /*2d900*/  IMAD.MOV.U32 R2, RZ, RZ, R14 ;  /* 0x000000ffff027224 */ /* 0x001fd800078e000e */
[----:B------:R-:W-:Y:S05]  /*2d910*/  WARPSYNC.COLLECTIVE R15, `(.L_x_12873) ;  /* 0x000000000f087348 */ /* 0x000fea0003c00000 */
[----:B------:R0:W1:Y:S02]  /*2d920*/  SHFL.IDX P6, R14, R13, R12, R11 ;  /* 0x0000000c0d0e7389 */ /* 0x00006400000c000b */
[----:B01----:R-:W-:Y:S01]  /*2d930*/  ENDCOLLECTIVE ;  /* 0x000000000000791b */ /* 0x003fe20003800000 */
.L_x_12873:
[----:B------:R-:W-:Y:S01]  /*2d940*/  @P2 LOP3.LUT R23, R23, 0x40, RZ, 0xfc, !PT ;  /* 0x0000004017172812 */ /* 0x000fe200078efcff */
[----:B------:R-:W-:Y:S02]  /*2d950*/  IMAD.MOV.U32 R13, RZ, RZ, R4 ;  /* 0x000000ffff0d7224 */ /* 0x000fe400078e0004 */
[----:B------:R-:W-:Y:S02]  /*2d960*/  IMAD.MOV.U32 R12, RZ, RZ, 0x7 ;  /* 0x00000007ff0c7424 */ /* 0x000fe400078e00ff */
[----:B------:R-:W-:-:S07]  /*2d970*/  IMAD.MOV.U32 R5, RZ, RZ, R14 ;  /* 0x000000ffff057224 */ /* 0x000fce00078e000e */
[----:B------:R-:W-:Y:S05]  /*2d980*/  WARPSYNC.COLLECTIVE R15, `(.L_x_12874) ;  /* 0x000000000f087348 */ /* 0x000fea0003c00000 */
[----:B------:R0:W1:Y:S02]  /*2d990*/  SHFL.IDX P6, R14, R13, R12, R11 ;  /* 0x0000000c0d0e7389 */ /* 0x00006400000c000b */
[----:B01----:R-:W-:Y:S01]  /*2d9a0*/  ENDCOLLECTIVE ;  /* 0x000000000000791b */ /* 0x003fe20003800000 */
.L_x_12874:
        /* <DEDUP_REMOVED lines=13> */
.L_x_12875:
[----:B------:R-:W-:Y:S01]  /*2da80*/  IMAD.MOV.U32 R0, RZ, RZ, R14 ;  /* 0x000000ffff007224 */ /* 0x000fe200078e000e */
[----:B------:R-:W-:Y:S06]  /*2da90*/  BRA `(.L_x_12876) ;  /* 0xffffffb000087947 */ /* 0x000fec000383ffff */
.L_x_12784:
        /* <DEDUP_REMOVED lines=8> */
.L_x_12878:
[----:B------:R-:W-:Y:S05]  /*2db20*/  BSYNC B0 ;  /* 0x0000000000007941 */ /* 0x000fea0003800000 */
.L_x_12877:
        /* <DEDUP_REMOVED lines=9> */
.L_x_12879:
[----:B------:R-:W-:Y:S02]  /*2dbc0*/  IMAD.MOV.U32 R13, RZ, RZ, R4 ;  /* 0x000000ffff0d7224 */ /* 0x000fe400078e0004 */
[----:B------:R-:W-:Y:S01]  /*2dbd0*/  IMAD.MOV.U32 R12, RZ, RZ, 0x1 ;  /* 0x00000001ff0c7424 */ /* 0x000fe200078e00ff */
[----:B------:R-:W-:-:S13]  /*2dbe0*/  @!P5 LEA R5, P0, R8, R14, 0x1 ;  /* 0x0000000e0805d211 */ /* 0x000fda00078008ff */
[----:B------:R-:W-:Y:S05]  /*2dbf0*/  WARPSYNC.COLLECTIVE R15, `(.L_x_12880) ;  /* 0x000000000f087348 */ /* 0x000fea0003c00000 */
[----:B------:R0:W1:Y:S02]  /*2dc00*/  SHFL.IDX P6, R14, R13, R12, R11 ;  /* 0x0000000c0d0e7389 */ /* 0x00006400000c000b */
[----:B01----:R-:W-:Y:S01]  /*2dc10*/  ENDCOLLECTIVE ;  /* 0x000000000000791b */ /* 0x003fe20003800000 */
.L_x_12880:
        /* <DEDUP_REMOVED lines=15> */
.L_x_12881:
        /* <DEDUP_REMOVED lines=17> */
.L_x_12882:
[----:B------:R-:W-:Y:S02]  /*2de20*/  IMAD.MOV.U32 R13, RZ, RZ, R0 ;  /* 0x000000ffff0d7224 */ /* 0x000fe400078e0000 */
[----:B------:R-:W-:-:S07]  /*2de30*/  IMAD.MOV.U32 R5, RZ, RZ, R14 ;  /* 0x000000ffff057224 */ /* 0x000fce00078e000e */
[----:B------:R-:W-:Y:S05]  /*2de40*/  WARPSYNC.COLLECTIVE R15, `(.L_x_12883) ;  /* 0x000000000f087348 */ /* 0x000fea0003c00000 */
[----:B------:R0:W1:Y:S02]  /*2de50*/  SHFL.IDX P6, R14, R13, R12, R11 ;  /* 0x0000000c0d0e7389 */ /* 0x00006400000c000b */
[----:B01----:R-:W-:Y:S01]  /*2de60*/  ENDCOLLECTIVE ;  /* 0x000000000000791b */ /* 0x003fe20003800000 */
.L_x_12883:
[----:B------:R-:W-:Y:S02]  /*2de70*/  IMAD.MOV.U32 R13, RZ, RZ, R4 ;  /* 0x000000ffff0d7224 */ /* 0x000fe400078e0004 */
[----:B------:R-:W-:Y:S01]  /*2de80*/  IMAD.MOV.U32 R12, RZ, RZ, 0x3 ;  /* 0x00000003ff0c7424 */ /* 0x000fe200078e00ff */
[----:B------:R-:W-:-:S13]  /*2de90*/  @!P5 LEA R6, P0, R8, R14, 0x1 ;  /* 0x0000000e0806d211 */ /* 0x000fda00078008ff */
[----:B------:R-:W-:Y:S05]  /*2dea0*/  WARPSYNC.COLLECTIVE R15, `(.L_x_12884) ;  /* 0x000000000f087348 */ /* 0x000fea0003c00000 */
[----:B------:R0:W1:Y:S02]  /*2deb0*/  SHFL.IDX P6, R14, R13, R12, R11 ;  /* 0x0000000c0d0e7389 */ /* 0x00006400000c000b */
[----:B01----:R-:W-:Y:S01]  /*2dec0*/  ENDCOLLECTIVE ;  /* 0x000000000000791b */ /* 0x003fe20003800000 */
.L_x_12884:
        /* <DEDUP_REMOVED lines=16> */
.L_x_12885:
        /* <DEDUP_REMOVED lines=17> */
.L_x_12886:
[----:B------:R-:W-:Y:S02]  /*2e0e0*/  IMAD.MOV.U32 R13, RZ, RZ, R0 ;  /* 0x000000ffff0d7224 */ /* 0x000fe400078e0000 */
[----:B------:R-:W-:-:S07]  /*2e0f0*/  IMAD.MOV.U32 R5, RZ, RZ, R14 ;  /* 0x000000ffff057224 */ /* 0x000fce00078e000e */
[----:B------:R-:W-:Y:S05]  /*2e100*/  WARPSYNC.COLLECTIVE R15, `(.L_x_12887) ;  /* 0x000000000f087348 */ /* 0x000fea0003c00000 */
[----:B------:R0:W1:Y:S02]  /*2e110*/  SHFL.IDX P6, R14, R13, R12, R11 ;  /* 0x0000000c0d0e7389 */ /* 0x00006400000c000b */
[----:B01----:R-:W-:Y:S01]  /*2e120*/  ENDCOLLECTIVE ;  /* 0x000000000000791b */ /* 0x003fe20003800000 */
.L_x_12887:
[----:B------:R-:W-:Y:S02]  /*2e130*/  IMAD.MOV.U32 R13, RZ, RZ, R4 ;  /* 0x000000ffff0d7224 */ /* 0x000fe400078e0004 */
[----:B------:R-:W-:Y:S01]  /*2e140*/  IMAD.MOV.U32 R12, RZ, RZ, 0x5 ;  /* 0x00000005ff0c7424 */ /* 0x000fe200078e00ff */
[----:B------:R-:W-:-:S13]  /*2e150*/  @!P5 LEA R6, P0, R8, R14, 0x1 ;  /* 0x0000000e0806d211 */ /* 0x000fda00078008ff */
[----:B------:R-:W-:Y:S05]  /*2e160*/  WARPSYNC.COLLECTIVE R15, `(.L_x_12888) ;  /* 0x000000000f087348 */ /* 0x000fea0003c00000 */
[----:B------:R0:W1:Y:S02]  /*2e170*/  SHFL.IDX P6, R14, R13, R12, R11 ;  /* 0x0000000c0d0e7389 */ /* 0x00006400000c000b */
[----:B01----:R-:W-:Y:S01]  /*2e180*/  ENDCOLLECTIVE ;  /* 0x000000000000791b */ /* 0x003fe20003800000 */
.L_x_12888:
        /* <DEDUP_REMOVED lines=16> */
.L_x_12889:
        /* <DEDUP_REMOVED lines=17> */
.L_x_12890:
[----:B------:R-:W-:Y:S02]  /*2e3a0*/  IMAD.MOV.U32 R13, RZ, RZ, R0 ;  /* 0x000000ffff0d7224 */ /* 0x000fe400078e0000 */
[----:B------:R-:W-:-:S07]  /*2e3b0*/  IMAD.MOV.U32 R5, RZ, RZ, R14 ;  /* 0x000000ffff057224 */ /* 0x000fce00078e000e */
[----:B------:R-:W-:Y:S05]  /*2e3c0*/  WARPSYNC.COLLECTIVE R15, `(.L_x_12891) ;  /* 0x000000000f087348 */ /* 0x000fea0003c00000 */
[----:B------:R0:W1:Y:S02]  /*2e3d0*/  SHFL.IDX P6, R14, R13, R12, R11 ;  /* 0x0000000c0d0e7389 */ /* 0x00006400000c000b */
[----:B01----:R-:W-:Y:S01]  /*2e3e0*/  ENDCOLLECTIVE ;  /* 0x000000000000791b */ /* 0x003fe20003800000 */
.L_x_12891:
[----:B------:R-:W-:Y:S02]  /*2e3f0*/  IMAD.MOV.U32 R13, RZ, RZ, R4 ;  /* 0x000000ffff0d7224 */ /* 0x000fe400078e0004 */
[----:B------:R-:W-:Y:S01]  /*2e400*/  IMAD.MOV.U32 R12, RZ, RZ, 0x7 ;  /* 0x00000007ff0c7424 */ /* 0x000fe200078e00ff */
[----:B------:R-:W-:-:S13]  /*2e410*/  @!P5 LEA R6, P0, R8, R14, 0x1 ;  /* 0x0000000e0806d211 */ /* 0x000fda00078008ff */
[----:B------:R-:W-:Y:S05]  /*2e420*/  WARPSYNC.COLLECTIVE R15, `(.L_x_12892) ;  /* 0x000000000f087348 */ /* 0x000fea0003c00000 */
[----:B------:R0:W1:Y:S02]  /*2e430*/  SHFL.IDX P6, R14, R13, R12, R11 ;  /* 0x0000000c0d0e7389 */ /* 0x00006400000c000b */
[----:B01----:R-:W-:Y:S01]  /*2e440*/  ENDCOLLECTIVE ;  /* 0x000000000000791b */ /* 0x003fe20003800000 */
.L_x_12892:
        /* <DEDUP_REMOVED lines=15> */
.L_x_12893:
[----:B------:R-:W-:Y:S05]  /*2e540*/  BRA `(.L_x_12894) ;  /* 0xffffffb0003c7947 */ /* 0x000fea000383ffff */
.L_x_12789:
[----:B0-----:R0:W1:Y:S02]  /*2e550*/  SYNCS.PHASECHK.TRANS64.TRYWAIT P0, [R22+URZ+0x32420], R3 ;  /* 0x03242003160075a7 */ /* 0x001064000800017f */
[----:B-1----:R-:W-:Y:S05]  /*2e560*/  @!P0 NANOSLEEP.SYNCS 0x989680 ;  /* 0x009896800000895d */ /* 0x002fea0003900000 */
[----:B------:R-:W1:Y:S02]  /*2e570*/  @!P0 SYNCS.PHASECHK.TRANS64 P0, [R22+URZ+0x32420], R3 ;  /* 0x03242003160085a7 */ /* 0x000e64000800007f */
[----:B-1----:R-:W-:Y:S05]  /*2e580*/  @!P0 BRA `(.L_x_12789) ;  /* 0xfffffffc00f08947 */ /* 0x002fea000383ffff */
[----:B------:R-:W-:Y:S05]  /*2e590*/  BRA `(.L_x_12895) ;  /* 0xffffffb000ac7947 */ /* 0x000fea000383ffff */
.L_x_12792:
[----:B-1----:R1:W2:Y:S02]  /*2e5a0*/  SYNCS.PHASECHK.TRANS64.TRYWAIT P0, [R17+URZ+0x32460], R0 ;  /* 0x03246000110075a7 */ /* 0x0022a4000800017f */
[----:B--2---:R-:W-:Y:S05]  /*2e5b0*/  @!P0 NANOSLEEP.SYNCS 0x989680 ;  /* 0x009896800000895d */ /* 0x004fea0003900000 */
[----:B------:R-:W2:Y:S02]  /*2e5c0*/  @!P0 SYNCS.PHASECHK.TRANS64 P0, [R17+URZ+0x32460], R0 ;  /* 0x03246000110085a7 */ /* 0x000ea4000800007f */
[----:B--2---:R-:W-:Y:S05]  /*2e5d0*/  @!P0 BRA `(.L_x_12792) ;  /* 0xfffffffc00f08947 */ /* 0x004fea000383ffff */
[----:B------:R-:W-:Y:S05]  /*2e5e0*/  BRA `(.L_x_12896) ;  /* 0xffffffb000b87947 */ /* 0x000fea000383ffff */
.L_x_12793:
        /* <DEDUP_REMOVED lines=8> */
.L_x_12898:
[----:B------:R-:W-:Y:S05]  /*2e670*/  BSYNC B0 ;  /* 0x0000000000007941 */ /* 0x000fea0003800000 */
.L_x_12897:
        /* <DEDUP_REMOVED lines=13> */
.L_x_12899:
        /* <DEDUP_REMOVED lines=9> */
.L_x_12900:
        /* <DEDUP_REMOVED lines=17> */
.L_x_12901:
[----:B------:R-:W-:Y:S02]  /*2e8f0*/  IMAD.MOV.U32 R13, RZ, RZ, R6 ;  /* 0x000000ffff0d7224 */ /* 0x000fe400078e0006 */
[----:B------:R-:W-:Y:S01]  /*2e900*/  IMAD.MOV.U32 R12, RZ, RZ, 0x2 ;  /* 0x00000002ff0c7424 */ /* 0x000fe200078e00ff */
[----:B------:R-:W-:-:S13]  /*2e910*/  IADD3 R2, P3, R14, R0, RZ ;  /* 0x000000000e027210 */ /* 0x000fda0007f7e0ff */
[----:B------:R-:W-:Y:S05]  /*2e920*/  WARPSYNC.COLLECTIVE R15, `(.L_x_12902) ;  /* 0x000000000f087348 */ /* 0x000fea0003c00000 */
[----:B------:R0:W1:Y:S02]  /*2e930*/  SHFL.IDX P6, R14, R13, R12, R11 ;  /* 0x0000000c0d0e7389 */ /* 0x00006400000c000b */
[----:B01----:R-:W-:Y:S01]  /*2e940*/  ENDCOLLECTIVE ;  /* 0x000000000000791b */ /* 0x003fe20003800000 */
.L_x_12902:
        /* <DEDUP_REMOVED lines=17> */
.L_x_12903:
[----:B------:R-:W-:Y:S02]  /*2ea60*/  IMAD.MOV.U32 R13, RZ, RZ, R6 ;  /* 0x000000ffff0d7224 */ /* 0x000fe400078e0006 */
[----:B------:R-:W-:Y:S01]  /*2ea70*/  IMAD.MOV.U32 R12, RZ, RZ, 0x3 ;  /* 0x00000003ff0c7424 */ /* 0x000fe200078e00ff */
[----:B------:R-:W-:-:S13]  /*2ea80*/  IADD3 R2, P3, R14, R0, RZ ;  /* 0x000000000e027210 */ /* 0x000fda0007f7e0ff */
[----:B------:R-:W-:Y:S05]  /*2ea90*/  WARPSYNC.COLLECTIVE R15, `(.L_x_12904) ;  /* 0x000000000f087348 */ /* 0x000fea0003c00000 */
[----:B------:R0:W1:Y:S02]  /*2eaa0*/  SHFL.IDX P6, R14, R13, R12, R11 ;  /* 0x0000000c0d0e7389 */ /* 0x00006400000c000b */
[----:B01----:R-:W-:Y:S01]  /*2eab0*/  ENDCOLLECTIVE ;  /* 0x000000000000791b */ /* 0x003fe20003800000 */
.L_x_12904:
        /* <DEDUP_REMOVED lines=17> */
.L_x_12905:
[----:B------:R-:W-:Y:S02]  /*2ebd0*/  IMAD.MOV.U32 R13, RZ, RZ, R6 ;  /* 0x000000ffff0d7224 */ /* 0x000fe400078e0006 */
[----:B------:R-:W-:Y:S01]  /*2ebe0*/  IMAD.MOV.U32 R12, RZ, RZ, 0x4 ;  /* 0x00000004ff0c7424 */ /* 0x000fe200078e00ff */
[----:B------:R-:W-:-:S13]  /*2ebf0*/  IADD3 R2, P3, R14, R0, RZ ;  /* 0x000000000e027210 */ /* 0x000fda0007f7e0ff */
[----:B------:R-:W-:Y:S05]  /*2ec00*/  WARPSYNC.COLLECTIVE R15, `(.L_x_12906) ;  /* 0x000000000f087348 */ /* 0x000fea0003c00000 */
[----:B------:R0:W1:Y:S02]  /*2ec10*/  SHFL.IDX P6, R14, R13, R12, R11 ;  /* 0x0000000c0d0e7389 */ /* 0x00006400000c000b */
[----:B01----:R-:W-:Y:S01]  /*2ec20*/  ENDCOLLECTIVE ;  /* 0x000000000000791b */ /* 0x003fe20003800000 */
.L_x_12906:
        /* <DEDUP_REMOVED lines=17> */
.L_x_12907:
[----:B------:R-:W-:Y:S02]  /*2ed40*/  IMAD.MOV.U32 R13, RZ, RZ, R6 ;  /* 0x000000ffff0d7224 */ /* 0x000fe400078e0006 */
[----:B------:R-:W-:Y:S01]  /*2ed50*/  IMAD.MOV.U32 R12, RZ, RZ, 0x5 ;  /* 0x00000005ff0c7424 */ /* 0x000fe200078e00ff */
[----:B------:R-:W-:-:S13]  /*2ed60*/  IADD3 R2, P3, R14, R0, RZ ;  /* 0x000000000e027210 */ /* 0x000fda0007f7e0ff */
[----:B------:R-:W-:Y:S05]  /*2ed70*/  WARPSYNC.COLLECTIVE R15, `(.L_x_12908) ;  /* 0x000000000f087348 */ /* 0x000fea0003c00000 */
[----:B------:R0:W1:Y:S02]  /*2ed80*/  SHFL.IDX P6, R14, R13, R12, R11 ;  /* 0x0000000c0d0e7389 */ /* 0x00006400000c000b */
[----:B01----:R-:W-:Y:S01]  /*2ed90*/  ENDCOLLECTIVE ;  /* 0x000000000000791b */ /* 0x003fe20003800000 */
.L_x_12908:
        /* <DEDUP_REMOVED lines=12> */
.L_x_12909:
        /* <DEDUP_REMOVED lines=9> */
.L_x_12800:
[----:B-1----:R1:W2:Y:S02]  /*2eef0*/  SYNCS.PHASECHK.TRANS64.TRYWAIT P0, [R10+URZ+0x32440], R20 ;  /* 0x032440140a0075a7 */ /* 0x0022a4000800017f */
[----:B--2---:R-:W-:Y:S05]  /*2ef00*/  @!P0 NANOSLEEP.SYNCS 0x989680 ;  /* 0x009896800000895d */ /* 0x004fea0003900000 */
[----:B------:R-:W2:Y:S02]  /*2ef10*/  @!P0 SYNCS.PHASECHK.TRANS64 P0, [R10+URZ+0x32440], R20 ;  /* 0x032440140a0085a7 */ /* 0x000ea4000800007f */
[----:B--2---:R-:W-:Y:S05]  /*2ef20*/  @!P0 BRA `(.L_x_12800) ;  /* 0xfffffffc00f08947 */ /* 0x004fea000383ffff */
[----:B------:R-:W-:Y:S05]  /*2ef30*/  BRA `(.L_x_12911) ;  /* 0xffffffb4003c7947 */ /* 0x000fea000383ffff */
.L_x_12801:
        /* <DEDUP_REMOVED lines=8> */
.L_x_12913:
[----:B------:R-:W-:Y:S05]  /*2efc0*/  BSYNC B1 ;  /* 0x0000000000017941 */ /* 0x000fea0003800000 */
.L_x_12912:
        /* <DEDUP_REMOVED lines=9> */
.L_x_12914:
[----:B------:R-:W-:Y:S02]  /*2f060*/  IMAD.MOV.U32 R13, RZ, RZ, R8 ;  /* 0x000000ffff0d7224 */ /* 0x000fe400078e0008 */
[----:B------:R-:W-:Y:S02]  /*2f070*/  IMAD.MOV.U32 R12, RZ, RZ, 0x1 ;  /* 0x00000001ff0c7424 */ /* 0x000fe400078e00ff */
[----:B------:R-:W-:-:S07]  /*2f080*/  IMAD.MOV.U32 R2, RZ, RZ, R14 ;  /* 0x000000ffff027224 */ /* 0x000fce00078e000e */
[----:B------:R-:W-:Y:S05]  /*2f090*/  WARPSYNC.COLLECTIVE R15, `(.L_x_12915) ;  /* 0x000000000f087348 */ /* 0x000fea0003c00000 */
[----:B------:R0:W1:Y:S02]  /*2f0a0*/  SHFL.IDX P6, R14, R13, R12, R11 ;  /* 0x0000000c0d0e7389 */ /* 0x00006400000c000b */
[----:B01----:R-:W-:Y:S01]  /*2f0b0*/  ENDCOLLECTIVE ;  /* 0x000000000000791b */ /* 0x003fe20003800000 */
.L_x_12915:
        /* <DEDUP_REMOVED lines=11> */
.L_x_12916:
[----:B------:R-:W-:Y:S02]  /*2f170*/  IMAD.MOV.U32 R13, RZ, RZ, R8 ;  /* 0x000000ffff0d7224 */ /* 0x000fe400078e0008 */
[----:B------:R-:W-:Y:S02]  /*2f180*/  IMAD.MOV.U32 R12, RZ, RZ, 0x2 ;  /* 0x00000002ff0c7424 */ /* 0x000fe400078e00ff */
[----:B------:R-:W-:-:S07]  /*2f190*/  IMAD.MOV.U32 R2, RZ, RZ, R14 ;  /* 0x000000ffff027224 */ /* 0x000fce00078e000e */
[----:B------:R-:W-:Y:S05]  /*2f1a0*/  WARPSYNC.COLLECTIVE R15, `(.L_x_12917) ;  /* 0x000000000f087348 */ /* 0x000fea0003c00000 */
[----:B------:R0:W1:Y:S02]  /*2f1b0*/  SHFL.IDX P6, R14, R13, R12, R11 ;  /* 0x0000000c0d0e7389 */ /* 0x00006400000c000b */
[----:B01----:R-:W-:Y:S01]  /*2f1c0*/  ENDCOLLECTIVE ;  /* 0x000000000000791b */ /* 0x003fe20003800000 */
.L_x_12917:
        /* <DEDUP_REMOVED lines=11> */
.L_x_12918:
[----:B------:R-:W-:Y:S02]  /*2f280*/  IMAD.MOV.U32 R13, RZ, RZ, R8 ;  /* 0x000000ffff0d7224 */ /* 0x000fe400078e0008 */
[----:B------:R-:W-:Y:S02]  /*2f290*/  IMAD.MOV.U32 R12, RZ, RZ, 0x3 ;  /* 0x00000003ff0c7424 */ /* 0x000fe400078e00ff */
[----:B------:R-:W-:-:S07]  /*2f2a0*/  IMAD.MOV.U32 R2, RZ, RZ, R14 ;  /* 0x000000ffff027224 */ /* 0x000fce00078e000e */
[----:B------:R-:W-:Y:S05]  /*2f2b0*/  WARPSYNC.COLLECTIVE R15, `(.L_x_12919) ;  /* 0x000000000f087348 */ /* 0x000fea0003c00000 */
[----:B------:R0:W1:Y:S02]  /*2f2c0*/  SHFL.IDX P6, R14, R13, R12, R11 ;  /* 0x0000000c0d0e7389 */ /* 0x00006400000c000b */
[----:B01----:R-:W-:Y:S01]  /*2f2d0*/  ENDCOLLECTIVE ;  /* 0x000000000000791b */ /* 0x003fe20003800000 */
.L_x_12919:
        /* <DEDUP_REMOVED lines=11> */
.L_x_12920:
[----:B------:R-:W-:Y:S02]  /*2f390*/  IMAD.MOV.U32 R13, RZ, RZ, R8 ;  /* 0x000000ffff0d7224 */ /* 0x000fe400078e0008 */
[----:B------:R-:W-:Y:S02]  /*2f3a0*/  IMAD.MOV.U32 R12, RZ, RZ, 0x4 ;  /* 0x00000004ff0c7424 */ /* 0x000fe400078e00ff */
[----:B------:R-:W-:-:S07]  /*2f3b0*/  IMAD.MOV.U32 R2, RZ, RZ, R14 ;  /* 0x000000ffff027224 */ /* 0x000fce00078e000e */
[----:B------:R-:W-:Y:S05]  /*2f3c0*/  WARPSYNC.COLLECTIVE R15, `(.L_x_12921) ;  /* 0x000000000f087348 */ /* 0x000fea0003c00000 */
[----:B------:R0:W1:Y:S02]  /*2f3d0*/  SHFL.IDX P6, R14, R13, R12, R11 ;  /* 0x0000000c0d0e7389 */ /* 0x00006400000c000b */
[----:B01----:R-:W-:Y:S01]  /*2f3e0*/  ENDCOLLECTIVE ;  /* 0x000000000000791b */ /* 0x003fe20003800000 */
.L_x_12921:
        /* <DEDUP_REMOVED lines=11> */
.L_x_12922:
[----:B------:R-:W-:Y:S02]  /*2f4a0*/  IMAD.MOV.U32 R13, RZ, RZ, R8 ;  /* 0x000000ffff0d7224 */ /* 0x000fe400078e0008 */
[----:B------:R-:W-:Y:S02]  /*2f4b0*/  IMAD.MOV.U32 R12, RZ, RZ, 0x5 ;  /* 0x00000005ff0c7424 */ /* 0x000fe400078e00ff */
[----:B------:R-:W-:-:S07]  /*2f4c0*/  IMAD.MOV.U32 R2, RZ, RZ, R14 ;  /* 0x000000ffff027224 */ /* 0x000fce00078e000e */
[----:B------:R-:W-:Y:S05]  /*2f4d0*/  WARPSYNC.COLLECTIVE R15, `(.L_x_12923) ;  /* 0x000000000f087348 */ /* 0x000fea0003c00000 */
[----:B------:R0:W1:Y:S02]  /*2f4e0*/  SHFL.IDX P6, R14, R13, R12, R11 ;  /* 0x0000000c0d0e7389 */ /* 0x00006400000c000b */
[----:B01----:R-:W-:Y:S01]  /*2f4f0*/  ENDCOLLECTIVE ;  /* 0x000000000000791b */ /* 0x003fe20003800000 */
.L_x_12923:
        /* <DEDUP_REMOVED lines=11> */
.L_x_12924:
[----:B------:R-:W-:Y:S05]  /*2f5b0*/  BRA `(.L_x_12925) ;  /* 0xffffffb000647947 */ /* 0x000fea000383ffff */
.L_x_12806:
[----:B---3--:R3:W4:Y:S02]  /*2f5c0*/  SYNCS.PHASECHK.TRANS64.TRYWAIT P0, [R10+URZ+0x32460], R20 ;  /* 0x032460140a0075a7 */ /* 0x008724000800017f */
[----:B----4-:R-:W-:Y:S05]  /*2f5d0*/  @!P0 NANOSLEEP.SYNCS 0x989680 ;  /* 0x009896800000895d */ /* 0x010fea0003900000 */
[----:B------:R-:W4:Y:S02]  /*2f5e0*/  @!P0 SYNCS.PHASECHK.TRANS64 P0, [R10+URZ+0x32460], R20 ;  /* 0x032460140a0085a7 */ /* 0x000f24000800007f */
[----:B----4-:R-:W-:Y:S05]  /*2f5f0*/  @!P0 BRA `(.L_x_12806) ;  /* 0xfffffffc00f08947 */ /* 0x010fea000383ffff */
[----:B------:R-:W-:Y:S05]  /*2f600*/  BRA `(.L_x_12926) ;  /* 0xffffffb000b07947 */ /* 0x000fea000383ffff */
.L_x_12807:
        /* <DEDUP_REMOVED lines=8> */
.L_x_12928:
[----:B------:R-:W-:Y:S05]  /*2f690*/  BSYNC B1 ;  /* 0x0000000000017941 */ /* 0x000fea0003800000 */
.L_x_12927:
        /* <DEDUP_REMOVED lines=9> */
.L_x_12929:
[----:B------:R-:W-:Y:S02]  /*2f730*/  IMAD.MOV.U32 R13, RZ, RZ, R25 ;  /* 0x000000ffff0d7224 */ /* 0x000fe400078e0019 */
[----:B------:R-:W-:Y:S01]  /*2f740*/  IMAD.MOV.U32 R12, RZ, RZ, 0x1 ;  /* 0x00000001ff0c7424 */ /* 0x000fe200078e00ff */
[----:B------:R-:W-:-:S13]  /*2f750*/  IADD3 R2, P0, R14, R0, RZ ;  /* 0x000000000e027210 */ /* 0x000fda0007f1e0ff */
[----:B------:R-:W-:Y:S05]  /*2f760*/  WARPSYNC.COLLECTIVE R15, `(.L_x_12930) ;  /* 0x000000000f087348 */ /* 0x000fea0003c00000 */
[----:B------:R0:W1:Y:S02]  /*2f770*/  SHFL.IDX P6, R14, R13, R12, R11 ;  /* 0x0000000c0d0e7389 */ /* 0x00006400000c000b */
[----:B01----:R-:W-:Y:S01]  /*2f780*/  ENDCOLLECTIVE ;  /* 0x000000000000791b */ /* 0x003fe20003800000 */
.L_x_12930:
        /* <DEDUP_REMOVED lines=13> */
.L_x_12931:
[----:B------:R-:W-:Y:S02]  /*2f860*/  IMAD.MOV.U32 R13, RZ, RZ, R25 ;  /* 0x000000ffff0d7224 */ /* 0x000fe400078e0019 */
[----:B------:R-:W-:Y:S01]  /*2f870*/  IMAD.MOV.U32 R12, RZ, RZ, 0x2 ;  /* 0x00000002ff0c7424 */ /* 0x000fe200078e00ff */
[----:B------:R-:W-:-:S13]  /*2f880*/  IADD3 R2, P0, R14, R0, RZ ;  /* 0x000000000e027210 */ /* 0x000fda0007f1e0ff */
[----:B------:R-:W-:Y:S05]  /*2f890*/  WARPSYNC.COLLECTIVE R15, `(.L_x_12932) ;  /* 0x000000000f087348 */ /* 0x000fea0003c00000 */
[----:B------:R0:W1:Y:S02]  /*2f8a0*/  SHFL.IDX P6, R14, R13, R12, R11 ;  /* 0x0000000c0d0e7389 */ /* 0x00006400000c000b */
[----:B01----:R-:W-:Y:S01]  /*2f8b0*/  ENDCOLLECTIVE ;  /* 0x000000000000791b */ /* 0x003fe20003800000 */
.L_x_12932:
        /* <DEDUP_REMOVED lines=13> */
.L_x_12933:
[----:B------:R-:W-:Y:S02]  /*2f990*/  IMAD.MOV.U32 R13, RZ, RZ, R25 ;  /* 0x000000ffff0d7224 */ /* 0x000fe400078e0019 */
[----:B------:R-:W-:Y:S02]  /*2f9a0*/  IMAD.MOV.U32 R12, RZ, RZ, 0x3 ;  /* 0x00000003ff0c7424 */ /* 0x000fe400078e00ff */
[----:B------:R-:W-:-:S07]  /*2f9b0*/  IMAD.MOV.U32 R8, RZ, RZ, R14 ;  /* 0x000000ffff087224 */ /* 0x000fce00078e000e */
[----:B------:R-:W-:Y:S05]  /*2f9c0*/  WARPSYNC.COLLECTIVE R15, `(.L_x_12934) ;  /* 0x000000000f087348 */ /* 0x000fea0003c00000 */
[----:B------:R0:W1:Y:S02]  /*2f9d0*/  SHFL.IDX P6, R14, R13, R12, R11 ;  /* 0x0000000c0d0e7389 */ /* 0x00006400000c000b */
[----:B01----:R-:W-:Y:S01]  /*2f9e0*/  ENDCOLLECTIVE ;  /* 0x000000000000791b */ /* 0x003fe20003800000 */
.L_x_12934:
        /* <DEDUP_REMOVED lines=14> */
.L_x_12935:
[----:B------:R-:W-:Y:S02]  /*2fad0*/  IMAD.MOV.U32 R13, RZ, RZ, R25 ;  /* 0x000000ffff0d7224 */ /* 0x000fe400078e0019 */
[----:B------:R-:W-:Y:S01]  /*2fae0*/  IMAD.MOV.U32 R12, RZ, RZ, 0x4 ;  /* 0x00000004ff0c7424 */ /* 0x000fe200078e00ff */
[----:B------:R-:W-:-:S13]  /*2faf0*/  IADD3 R2, P0, R14, R0, RZ ;  /* 0x000000000e027210 */ /* 0x000fda0007f1e0ff */
[----:B------:R-:W-:Y:S05]  /*2fb00*/  WARPSYNC.COLLECTIVE R15, `(.L_x_12936) ;  /* 0x000000000f087348 */ /* 0x000fea0003c00000 */
[----:B------:R0:W1:Y:S02]  /*2fb10*/  SHFL.IDX P6, R14, R13, R12, R11 ;  /* 0x0000000c0d0e7389 */ /* 0x00006400000c000b */
[----:B01----:R-:W-:Y:S01]  /*2fb20*/  ENDCOLLECTIVE ;  /* 0x000000000000791b */ /* 0x003fe20003800000 */
.L_x_12936:
        /* <DEDUP_REMOVED lines=13> */
.L_x_12937:
[----:B------:R-:W-:Y:S02]  /*2fc00*/  IMAD.MOV.U32 R13, RZ, RZ, R25 ;  /* 0x000000ffff0d7224 */ /* 0x000fe400078e0019 */
[----:B------:R-:W-:Y:S01]  /*2fc10*/  IMAD.MOV.U32 R12, RZ, RZ, 0x5 ;  /* 0x00000005ff0c7424 */ /* 0x000fe200078e00ff */
[----:B------:R-:W-:-:S13]  /*2fc20*/  IADD3 R2, P0, R14, R0, RZ ;  /* 0x000000000e027210 */ /* 0x000fda0007f1e0ff */
[----:B------:R-:W-:Y:S05]  /*2fc30*/  WARPSYNC.COLLECTIVE R15, `(.L_x_12938) ;  /* 0x000000000f087348 */ /* 0x000fea0003c00000 */
[----:B------:R0:W1:Y:S02]  /*2fc40*/  SHFL.IDX P6, R14, R13, R12, R11 ;  /* 0x0000000c0d0e7389 */ /* 0x00006400000c000b */
[----:B01----:R-:W-:Y:S01]  /*2fc50*/  ENDCOLLECTIVE ;  /* 0x000000000000791b */ /* 0x003fe20003800000 */
.L_x_12938:
        /* <DEDUP_REMOVED lines=13> */
.L_x_12939:
[----:B------:R-:W-:Y:S05]  /*2fd30*/  BRA `(.L_x_12940) ;  /* 0xffffffac00f07947 */ /* 0x000fea000383ffff */
.L_x_12815:
        /* <DEDUP_REMOVED lines=8> */
.L_x_12942:
[----:B------:R-:W-:Y:S05]  /*2fdc0*/  BSYNC B0 ;  /* 0x0000000000007941 */ /* 0x000fea0003800000 */
.L_x_12941:
        /* <DEDUP_REMOVED lines=9> */
.L_x_12943:
        /* <DEDUP_REMOVED lines=24> */
.L_x_12944:
[----:B------:R-:W-:Y:S01]  /*2ffe0*/  IMAD.MOV.U32 R12, RZ, RZ, 0x2 ;  /* 0x00000002ff0c7424 */ /* 0x000fe200078e00ff */
[----:B------:R-:W-:-:S05]  /*2fff0*/  SEL R14, R14, RZ, P1 ;  /* 0x000000ff0e0e7207 */ /* 0x000fca0000800000 */
[----:B------:R-:W-:-:S04]  /*30000*/  IMAD.IADD R5, R13, 0x1, R14 ;  /* 0x000000010d057824 */ /* 0x000fc800078e020e */
[----:B------:R-:W-:-:S07]  /*30010*/  IMAD.MOV.U32 R13, RZ, RZ, R5 ;  /* 0x000000ffff0d7224 */ /* 0x000fce00078e0005 */
[----:B------:R-:W-:Y:S05]  /*30020*/  WARPSYNC.COLLECTIVE R15, `(.L_x_12945) ;  /* 0x000000000f087348 */ /* 0x000fea0003c00000 */
[----:B------:R0:W1:Y:S02]  /*30030*/  SHFL.UP P6, R14, R13, R12, R11 ;  /* 0x0400000c0d0e7389 */ /* 0x00006400000c000b */
[----:B01----:R-:W-:Y:S01]  /*30040*/  ENDCOLLECTIVE ;  /* 0x000000000000791b */ /* 0x003fe20003800000 */
.L_x_12945:
[----:B------:R-:W-:Y:S01]  /*30050*/  IMAD.MOV.U32 R12, RZ, RZ, 0x4 ;  /* 0x00000004ff0c7424 */ /* 0x000fe200078e00ff */
[----:B------:R-:W-:-:S05]  /*30060*/  SEL R2, R14, RZ, P2 ;  /* 0x000000ff0e027207 */ /* 0x000fca0001000000 */
[----:B------:R-:W-:-:S04]  /*30070*/  IMAD.IADD R2, R5, 0x1, R2 ;  /* 0x0000000105027824 */ /* 0x000fc800078e0202 */
[----:B------:R-:W-:-:S07]  /*30080*/  IMAD.MOV.U32 R13, RZ, RZ, R2 ;  /* 0x000000ffff0d7224 */ /* 0x000fce00078e0002 */
[----:B------:R-:W-:Y:S05]  /*30090*/  WARPSYNC.COLLECTIVE R15, `(.L_x_12946) ;  /* 0x000000000f087348 */ /* 0x000fea0003c00000 */
[----:B------:R0:W1:Y:S02]  /*300a0*/  SHFL.UP P6, R14, R13, R12, R11 ;  /* 0x0400000c0d0e7389 */ /* 0x00006400000c000b */
[----:B01----:R-:W-:Y:S01]  /*300b0*/  ENDCOLLECTIVE ;  /* 0x000000000000791b */ /* 0x003fe20003800000 */
.L_x_12946:
[----:B------:R-:W-:Y:S01]  /*300c0*/  IMAD.MOV.U32 R12, RZ, RZ, 0x8 ;  /* 0x00000008ff0c7424 */ /* 0x000fe200078e00ff */
[----:B------:R-:W-:-:S05]  /*300d0*/  SEL R3, R14, RZ, P3 ;  /* 0x000000ff0e037207 */ /* 0x000fca0001800000 */
[----:B------:R-:W-:-:S04]  /*300e0*/  IMAD.IADD R3, R2, 0x1, R3 ;  /* 0x0000000102037824 */ /* 0x000fc800078e0203 */
[----:B------:R-:W-:-:S07]  /*300f0*/  IMAD.MOV.U32 R13, RZ, RZ, R3 ;  /* 0x000000ffff0d7224 */ /* 0x000fce00078e0003 */
[----:B------:R-:W-:Y:S05]  /*30100*/  WARPSYNC.COLLECTIVE R15, `(.L_x_12947) ;  /* 0x000000000f087348 */ /* 0x000fea0003c00000 */
[----:B------:R0:W1:Y:S02]  /*30110*/  SHFL.UP P6, R14, R13, R12, R11 ;  /* 0x0400000c0d0e7389 */ /* 0x00006400000c000b */
[----:B01----:R-:W-:Y:S01]  /*30120*/  ENDCOLLECTIVE ;  /* 0x000000000000791b */ /* 0x003fe20003800000 */
.L_x_12947:
[----:B------:R-:W-:Y:S01]  /*30130*/  IMAD.MOV.U32 R12, RZ, RZ, 0x10 ;  /* 0x00000010ff0c7424 */ /* 0x000fe200078e00ff */
[----:B------:R-:W-:-:S05]  /*30140*/  SEL R14, R14, RZ, P4 ;  /* 0x000000ff0e0e7207 */ /* 0x000fca0002000000 */
[----:B------:R-:W-:-:S04]  /*30150*/  IMAD.IADD R5, R3, 0x1, R14 ;  /* 0x0000000103057824 */ /* 0x000fc800078e020e */
[----:B------:R-:W-:-:S07]  /*30160*/  IMAD.MOV.U32 R13, RZ, RZ, R5 ;  /* 0x000000ffff0d7224 */ /* 0x000fce00078e0005 */
[----:B------:R-:W-:Y:S05]  /*30170*/  WARPSYNC.COLLECTIVE R15, `(.L_x_12948) ;  /* 0x000000000f087348 */ /* 0x000fea0003c00000 */
[----:B------:R0:W1:Y:S02]  /*30180*/  SHFL.UP P6, R14, R13, R12, R11 ;  /* 0x0400000c0d0e7389 */ /* 0x00006400000c000b */
[----:B01----:R-:W-:Y:S01]  /*30190*/  ENDCOLLECTIVE ;  /* 0x000000000000791b */ /* 0x003fe20003800000 */
.L_x_12948:
        /* <DEDUP_REMOVED lines=8> */
.L_x_12949:
[----:B------:R-:W-:Y:S05]  /*30220*/  BRA `(.L_x_12950) ;  /* 0xffffffb0004c7947 */ /* 0x000fea000383ffff */
.L_x_12818:
[----:B------:R-:W-:Y:S01]  /*30230*/  BSSY B0, `(.L_x_12951) ;  /* 0x0000007000007945 */ /* 0x000fe20003800000 */
[----:B------:R-:W-:Y:S02]  /*30240*/  IMAD.MOV.U32 R12, RZ, RZ, 0x1 ;  /* 0x00000001ff0c7424 */ /* 0x000fe400078e00ff */
[----:B------:R-:W-:Y:S02]  /*30250*/  IMAD.MOV.U32 R11, RZ, RZ, RZ ;  /* 0x000000ffff0b7224 */ /* 0x000fe400078e00ff */
[----:B------:R-:W-:-:S07]  /*30260*/  IMAD.MOV.U32 R15, RZ, RZ, -0x1 ;  /* 0xffffffffff0f7424 */ /* 0x000fce00078e00ff */
[----:B-12---:R-:W-:Y:S05]  /*30270*/  WARPSYNC.COLLECTIVE R15, `(.L_x_12952) ;  /* 0x000000000f087348 */ /* 0x006fea0003c00000 */
[----:B------:R0:W3:Y:S02]  /*30280*/  SHFL.UP P6, R14, R13, R12, R11 ;  /* 0x0400000c0d0e7389 */ /* 0x0000e400000c000b */
[----:B0123--:R-:W-:Y:S01]  /*30290*/  ENDCOLLECTIVE ;  /* 0x000000000000791b */ /* 0x00ffe20003800000 */
.L_x_12952:
[----:B------:R-:W-:Y:S05]  /*302a0*/  BSYNC B0 ;  /* 0x0000000000007941 */ /* 0x000fea0003800000 */
.L_x_12951:
        /* <DEDUP_REMOVED lines=8> */
.L_x_12953:
[----:B------:R-:W-:Y:S01]  /*30330*/  IMAD.MOV.U32 R12, RZ, RZ, 0x4 ;  /* 0x00000004ff0c7424 */ /* 0x000fe200078e00ff */
[----:B------:R-:W-:-:S05]  /*30340*/  SEL R2, R14, RZ, P2 ;  /* 0x000000ff0e027207 */ /* 0x000fca0001000000 */
[----:B------:R-:W-:-:S04]  /*30350*/  IMAD.IADD R2, R13, 0x1, R2 ;  /* 0x000000010d027824 */ /* 0x000fc800078e0202 */
[----:B------:R-:W-:-:S07]  /*30360*/  IMAD.MOV.U32 R13, RZ, RZ, R2 ;  /* 0x000000ffff0d7224 */ /* 0x000fce00078e0002 */
[----:B------:R-:W-:Y:S05]  /*30370*/  WARPSYNC.COLLECTIVE R15, `(.L_x_12954) ;  /* 0x000000000f087348 */ /* 0x000fea0003c00000 */
[----:B------:R0:W1:Y:S02]  /*30380*/  SHFL.UP P6, R14, R13, R12, R11 ;  /* 0x0400000c0d0e7389 */ /* 0x00006400000c000b */
[----:B01----:R-:W-:Y:S01]  /*30390*/  ENDCOLLECTIVE ;  /* 0x000000000000791b */ /* 0x003fe20003800000 */
.L_x_12954:
[----:B------:R-:W-:Y:S01]  /*303a0*/  IMAD.MOV.U32 R12, RZ, RZ, 0x8 ;  /* 0x00000008ff0c7424 */ /* 0x000fe200078e00ff */
[----:B------:R-:W-:-:S05]  /*303b0*/  SEL R3, R14, RZ, P3 ;  /* 0x000000ff0e037207 */ /* 0x000fca0001800000 */
[----:B------:R-:W-:-:S04]  /*303c0*/  IMAD.IADD R3, R2, 0x1, R3 ;  /* 0x0000000102037824 */ /* 0x000fc800078e0203 */
[----:B------:R-:W-:-:S07]  /*303d0*/  IMAD.MOV.U32 R13, RZ, RZ, R3 ;  /* 0x000000ffff0d7224 */ /* 0x000fce00078e0003 */
[----:B------:R-:W-:Y:S05]  /*303e0*/  WARPSYNC.COLLECTIVE R15, `(.L_x_12955) ;  /* 0x000000000f087348 */ /* 0x000fea0003c00000 */
[----:B------:R0:W1:Y:S02]  /*303f0*/  SHFL.UP P6, R14, R13, R12, R11 ;  /* 0x0400000c0d0e7389 */ /* 0x00006400000c000b */
[----:B01----:R-:W-:Y:S01]  /*30400*/  ENDCOLLECTIVE ;  /* 0x000000000000791b */ /* 0x003fe20003800000 */
.L_x_12955:
[----:B------:R-:W-:Y:S01]  /*30410*/  IMAD.MOV.U32 R12, RZ, RZ, 0x10 ;  /* 0x00000010ff0c7424 */ /* 0x000fe200078e00ff */
[----:B------:R-:W-:-:S05]  /*30420*/  SEL R14, R14, RZ, P4 ;  /* 0x000000ff0e0e7207 */ /* 0x000fca0002000000 */
[----:B------:R-:W-:-:S04]  /*30430*/  IMAD.IADD R5, R3, 0x1, R14 ;  /* 0x0000000103057824 */ /* 0x000fc800078e020e */
[----:B------:R-:W-:-:S07]  /*30440*/  IMAD.MOV.U32 R13, RZ, RZ, R5 ;  /* 0x000000ffff0d7224 */ /* 0x000fce00078e0005 */
[----:B------:R-:W-:Y:S05]  /*30450*/  WARPSYNC.COLLECTIVE R15, `(.L_x_12956) ;  /* 0x000000000f087348 */ /* 0x000fea0003c00000 */
[----:B------:R0:W1:Y:S02]  /*30460*/  SHFL.UP P6, R14, R13, R12, R11 ;  /* 0x0400000c0d0e7389 */ /* 0x00006400000c000b */
[----:B01----:R-:W-:Y:S01]  /*30470*/  ENDCOLLECTIVE ;  /* 0x000000000000791b */ /* 0x003fe20003800000 */
.L_x_12956:
        /* <DEDUP_REMOVED lines=8> */
.L_x_12957:
[----:B------:R-:W-:Y:S05]  /*30500*/  BRA `(.L_x_12958) ;  /* 0xffffffb000387947 */ /* 0x000fea000383ffff */
.L_x_12820:
[----:B------:R-:W-:Y:S01]  /*30510*/  BSSY B0, `(.L_x_12959) ;  /* 0x0000006000007945 */ /* 0x000fe20003800000 */
[----:B------:R-:W-:Y:S01]  /*30520*/  PLOP3.LUT P6, PT, P6, PT, PT, 0x8, 0x0 ;  /* 0x000000000000781c */ /* 0x000fe200037ce170 */
[----:B------:R-:W-:-:S12]  /*30530*/  IMAD.MOV.U32 R15, RZ, RZ, -0x1 ;  /* 0xffffffffff0f7424 */ /* 0x000fd800078e00ff */
[----:B012---:R-:W-:Y:S05]  /*30540*/  WARPSYNC.COLLECTIVE R15, `(.L_x_12960) ;  /* 0x000000000f087348 */ /* 0x007fea0003c00000 */
[----:B------:R-:W-:Y:S01]  /*30550*/  VOTE.ANY R14, PT, P6 ;  /* 0x00000000000e7806 */ /* 0x000fe200030e0100 */
[----:B012---:R-:W-:Y:S06]  /*30560*/  ENDCOLLECTIVE ;  /* 0x000000000000791b */ /* 0x007fec0003800000 */
.L_x_12960:
[----:B------:R-:W-:Y:S05]  /*30570*/  BSYNC B0 ;  /* 0x0000000000007941 */ /* 0x000fea0003800000 */
.L_x_12959:
        /* <DEDUP_REMOVED lines=8> */
.L_x_12961:
[----:B------:R-:W-:Y:S02]  /*30600*/  IMAD.IADD R19, R12, 0x1, R19 ;  /* 0x000000010c137824 */ /* 0x000fe400078e0213 */
[----:B------:R-:W-:Y:S02]  /*30610*/  IMAD.MOV.U32 R13, RZ, RZ, R4 ;  /* 0x000000ffff0d7224 */ /* 0x000fe400078e0004 */
[----:B------:R-:W-:-:S07]  /*30620*/  IMAD.MOV.U32 R17, RZ, RZ, R14 ;  /* 0x000000ffff117224 */ /* 0x000fce00078e000e */
[----:B------:R-:W-:Y:S05]  /*30630*/  WARPSYNC.COLLECTIVE R15, `(.L_x_12962) ;  /* 0x000000000f087348 */ /* 0x000fea0003c00000 */
[----:B------:R0:W1:Y:S02]  /*30640*/  SHFL.IDX P6, R14, R13, R12, R11 ;  /* 0x0000000c0d0e7389 */ /* 0x00006400000c000b */
[----:B01----:R-:W-:Y:S01]  /*30650*/  ENDCOLLECTIVE ;  /* 0x000000000000791b */ /* 0x003fe20003800000 */
.L_x_12962:
[----:B------:R-:W-:Y:S01]  /*30660*/  IMAD.MOV.U32 R4, RZ, RZ, R14 ;  /* 0x000000ffff047224 */ /* 0x000fe200078e000e */
[----:B------:R-:W-:Y:S06]  /*30670*/  BRA `(.L_x_12963) ;  /* 0xffffffb0001c7947 */ /* 0x000fec000383ffff */
.L_x_12822:
[----:B------:R-:W-:Y:S01]  /*30680*/  BSSY B0, `(.L_x_12964) ;  /* 0x0000007000007945 */ /* 0x000fe20003800000 */
[----:B------:R-:W-:Y:S02]  /*30690*/  IMAD.MOV.U32 R13, RZ, RZ, R2 ;  /* 0x000000ffff0d7224 */ /* 0x000fe400078e0002 */
[----:B------:R-:W-:Y:S02]  /*306a0*/  IMAD.MOV.U32 R11, RZ, RZ, 0x1f ;  /* 0x0000001fff0b7424 */ /* 0x000fe400078e00ff */
[----:B------:R-:W-:-:S07]  /*306b0*/  IMAD.MOV.U32 R15, RZ, RZ, -0x1 ;  /* 0xffffffffff0f7424 */ /* 0x000fce00078e00ff */
[----:B012-4-:R-:W-:Y:S05]  /*306c0*/  WARPSYNC.COLLECTIVE R15, `(.L_x_12965) ;  /* 0x000000000f087348 */ /* 0x017fea0003c00000 */
[----:B------:R3:W0:Y:S02]  /*306d0*/  SHFL.IDX P6, R14, R13, R12, R11 ;  /* 0x0000000c0d0e7389 */ /* 0x00062400000c000b */
[----:B01234-:R-:W-:Y:S01]  /*306e0*/  ENDCOLLECTIVE ;  /* 0x000000000000791b */ /* 0x01ffe20003800000 */
.L_x_12965:
[----:B------:R-:W-:Y:S05]  /*306f0*/  BSYNC B0 ;  /* 0x0000000000007941 */ /* 0x000fea0003800000 */
.L_x_12964:
[----:B------:R-:W-:Y:S01]  /*30700*/  IMAD.MOV.U32 R6, RZ, RZ, R14 ;  /* 0x000000ffff067224 */ /* 0x000fe200078e000e */
[----:B------:R-:W-:Y:S06]  /*30710*/  BRA `(.L_x_12821) ;  /* 0xffffffb0000c7947 */ /* 0x000fec000383ffff */
.L_x_12828:
[----:B0-----:R0:W4:Y:S02]  /*30720*/  SYNCS.PHASECHK.TRANS64.TRYWAIT P0, [R5+URZ+0x32420], R0 ;  /* 0x03242000050075a7 */ /* 0x001124000800017f */
[----:B----4-:R-:W-:Y:S05]  /*30730*/  @!P0 NANOSLEEP.SYNCS 0x989680 ;  /* 0x009896800000895d */ /* 0x010fea0003900000 */
[----:B------:R-:W4:Y:S02]  /*30740*/  @!P0 SYNCS.PHASECHK.TRANS64 P0, [R5+URZ+0x32420], R0 ;  /* 0x03242000050085a7 */ /* 0x000f24000800007f */
[----:B----4-:R-:W-:Y:S05]  /*30750*/  @!P0 BRA `(.L_x_12828) ;  /* 0xfffffffc00f08947 */ /* 0x010fea000383ffff */
[----:B------:R-:W-:Y:S05]  /*30760*/  BRA `(.L_x_12966) ;  /* 0xffffffb800647947 */ /* 0x000fea000383ffff */
.L_x_12829:
        /* <DEDUP_REMOVED lines=11> */
.L_x_12968:
[----:B------:R-:W-:Y:S05]  /*30820*/  BSYNC B0 ;  /* 0x0000000000007941 */ /* 0x000fea0003800000 */
.L_x_12967:
[----:B------:R-:W-:Y:S05]  /*30830*/  BRA `(.L_x_12969) ;  /* 0xffffffb8004c7947 */ /* 0x000fea000383ffff */
.L_x_12832:
[----:B------:R-:W-:Y:S01]  /*30840*/  BSSY B1, `(.L_x_12970) ;  /* 0x0000006000017945 */ /* 0x000fe20003800000 */
[----:B------:R-:W-:-:S07]  /*30850*/  IMAD.MOV.U32 R15, RZ, RZ, -0x1 ;  /* 0xffffffffff0f7424 */ /* 0x000fce00078e00ff */
[----:B0123--:R-:W-:Y:S05]  /*30860*/  WARPSYNC.COLLECTIVE R15, `(.L_x_12971) ;  /* 0x000000000f0c7348 */ /* 0x00ffea0003c00000 */
[----:B------:R-:W-:Y:S02]  /*30870*/  ELECT P6, UR62, PT ;  /* 0x00000000003e782f */ /* 0x000fe400038c0000 */
[----:B------:R-:W-:Y:S01]  /*30880*/  MOV R14, UR62 ;  /* 0x0000003e000e7c02 */ /* 0x000fe20008000f00 */
[----:B0123--:R-:W-:Y:S10]  /*30890*/  ENDCOLLECTIVE ;  /* 0x000000000000791b */ /* 0x00fff40003800000 */
.L_x_12971:
[----:B------:R-:W-:Y:S05]  /*308a0*/  BSYNC B1 ;  /* 0x0000000000017941 */ /* 0x000fea0003800000 */
.L_x_12970:
[----:B------:R-:W-:Y:S05]  /*308b0*/  BRA `(.L_x_12972) ;  /* 0xffffffb800447947 */ /* 0x000fea000383ffff */
.L_x_12834:
[----:B0-----:R0:W4:Y:S02]  /*308c0*/  SYNCS.PHASECHK.TRANS64.TRYWAIT P1, [R3+URZ+0x32440], R2 ;  /* 0x03244002030075a7 */ /* 0x001124000802017f */
[----:B----4-:R-:W-:Y:S05]  /*308d0*/  @!P1 NANOSLEEP.SYNCS 0x989680 ;  /* 0x009896800000995d */ /* 0x010fea0003900000 */
[----:B------:R-:W4:Y:S02]  /*308e0*/  @!P1 SYNCS.PHASECHK.TRANS64 P1, [R3+URZ+0x32440], R2 ;  /* 0x03244002030095a7 */ /* 0x000f24000802007f */
[----:B----4-:R-:W-:Y:S05]  /*308f0*/  @!P1 BRA `(.L_x_12834) ;  /* 0xfffffffc00f09947 */ /* 0x010fea000383ffff */
[----:B------:R-:W-:Y:S05]  /*30900*/  BRA `(.L_x_12973) ;  /* 0xffffffb8006c7947 */ /* 0x000fea000383ffff */
.L_x_12836:
[----:B----4-:R4:W0:Y:S02]  /*30910*/  SYNCS.PHASECHK.TRANS64.TRYWAIT P1, [R5+URZ+0x32440], R0 ;  /* 0x03244000050075a7 */ /* 0x010824000802017f */
[----:B0-----:R-:W-:Y:S05]  /*30920*/  @!P1 NANOSLEEP.SYNCS 0x989680 ;  /* 0x009896800000995d */ /* 0x001fea0003900000 */
[----:B------:R-:W0:Y:S02]  /*30930*/  @!P1 SYNCS.PHASECHK.TRANS64 P1, [R5+URZ+0x32440], R0 ;  /* 0x03244000050095a7 */ /* 0x000e24000802007f */
[----:B0-----:R-:W-:Y:S05]  /*30940*/  @!P1 BRA `(.L_x_12836) ;  /* 0xfffffffc00f09947 */ /* 0x001fea000383ffff */
[----:B------:R-:W-:Y:S05]  /*30950*/  BRA `(.L_x_12974) ;  /* 0xffffffb800787947 */ /* 0x000fea000383ffff */
.L_x_12838:
[----:B------:R0:W0:Y:S02]  /*30960*/  SYNCS.PHASECHK.TRANS64.TRYWAIT P1, [R3+URZ+0x32460], R2 ;  /* 0x03246002030075a7 */ /* 0x000024000802017f */
[----:B0-----:R-:W-:Y:S05]  /*30970*/  @!P1 NANOSLEEP.SYNCS 0x989680 ;  /* 0x009896800000995d */ /* 0x001fea0003900000 */
[----:B------:R-:W0:Y:S02]  /*30980*/  @!P1 SYNCS.PHASECHK.TRANS64 P1, [R3+URZ+0x32460], R2 ;  /* 0x03246002030095a7 */ /* 0x000e24000802007f */
[----:B0-----:R-:W-:Y:S05]  /*30990*/  @!P1 BRA `(.L_x_12838) ;  /* 0xfffffffc00f09947 */ /* 0x001fea000383ffff */
[----:B------:R-:W-:Y:S05]  /*309a0*/  BRA `(.L_x_12975) ;  /* 0xffffffb800747947 */ /* 0x000fea000383ffff */
        .type           $_ZN7cutlass13device_kernelIN5flash11enable_sm90INS1_16FlashAttnFwdSm90INS1_25CollectiveMainloopFwdSm90ILi2EN4cute5tupleIJNS5_1CILi1EEES8_S8_EEENS6_IJNS7_ILi128EEENS7_ILi96EEENS7_ILi64EEEEEELi256ENS_10bfloat16_tEfNS_4arch4Sm90ELb0ELb1ELb1ELb1ELb1ELb0ELb1ELb1ELb0ELb1ELb1ELb0EEENS1_21CollectiveEpilogueFwdINS6_IJSA_NS7_ILi256EEESB_EEES9_SE_SG_Li256ELb1ELb1ELb1ELb0EEENS1_36VarlenDynamicPersistentTileSchedulerILi128ELi96ELi256ELi128ELb1ELb1ELb1ELb1ELb0ELb1EEEEEEEEEvNT_6ParamsE$_ZZN5flash25CollectiveMainloopFwdSm90ILi2EN4cute5tupleIJNS1_1CILi1EEES4_S4_EEENS2_IJNS3_ILi128EEENS3_ILi96EEENS3_ILi64EEEEEELi256EN7cutlass10bfloat16_tEfNSA_4arch4Sm90ELb0ELb1ELb1ELb1ELb1ELb0ELb1ELb1ELb0ELb1ELb1ELb0EE3mmaINS_16FlashAttnFwdSm90ISE_NS_21CollectiveEpilogueFwdINS2_IJS6_NS3_ILi256EEES7_EEES5_SB_SD_Li256ELb1ELb1ELb1ELb0EEENS_36VarlenDynamicPersistentTileSchedulerILi128ELi96ELi256ELi128ELb1ELb1ELb1ELb1ELb0ELb1EEEE13SharedStorageENS1_6TensorINS1_11ArrayEngineIfLm128EEENS1_6LayoutINS2_IJNS2_IJNS3_ILi2EEEST_NS3_ILi32EEEEEES4_S4_EEENS2_IJNS2_IJS4_ST_NS3_ILi4EEEEEENS3_ILi0EEESZ_EEEEEEENS_7SoftmaxILi2ELi0EEEEEbRKNSE_6ParamsENSA_13PipelineAsyncILi2EEES19_RNSA_13PipelineStateILj2EEERT0_RT1_iRiRKNS_16SeqlenInfoQKNewKILb1ELb0EEENS2_IJiiiiEEERT_ENKUliT_T0_T1_E_clIZSF_ISO_S12_S14_EbS17_S19_S19_S1C_S1E_S1G_iS1H_S1L_S1M_S1O_EUlRS1P_iE1_NS3_ILb0EEENS3_ILb1EEEEEDaiS1P_S1Q_S1R_,@function
        .size           $_ZN7cutlass13device_kernelIN5flash11enable_sm90INS1_16FlashAttnFwdSm90INS1_25CollectiveMainloopFwdSm90ILi2EN4cute5tupleIJNS5_1CILi1EEES8_S8_EEENS6_IJNS7_ILi128EEENS7_ILi96EEENS7_ILi64EEEEEELi256ENS_10bfloat16_tEfNS_4arch4Sm90ELb0ELb1ELb1ELb1ELb1ELb0ELb1ELb1ELb0ELb1ELb1ELb0EEENS1_21CollectiveEpilogueFwdINS6_IJSA_NS7_ILi256EEESB_EEES9_SE_SG_Li256ELb1ELb1ELb1ELb0EEENS1_36VarlenDynamicPersistentTileSchedulerILi128ELi96ELi256ELi128ELb1ELb1ELb1ELb1ELb0ELb1EEEEEEEEEvNT_6ParamsE$_ZZN5flash25CollectiveMainloopFwdSm90ILi2EN4cute5tupleIJNS1_1CILi1EEES4_S4_EEENS2_IJNS3_ILi128EEENS3_ILi96EEENS3_ILi64EEEEEELi256EN7cutlass10bfloat16_tEfNSA_4arch4Sm90ELb0ELb1ELb1ELb1ELb1ELb0ELb1ELb1ELb0ELb1ELb1ELb0EE3mmaINS_16FlashAttnFwdSm90ISE_NS_21CollectiveEpilogueFwdINS2_IJS6_NS3_ILi256EEES7_EEES5_SB_SD_Li256ELb1ELb1ELb1ELb0EEENS_36VarlenDynamicPersistentTileSchedulerILi128ELi96ELi256ELi128ELb1ELb1ELb1ELb1ELb0ELb1EEEE13SharedStorageENS1_6TensorINS1_11ArrayEngineIfLm128EEENS1_6LayoutINS2_IJNS2_IJNS3_ILi2EEEST_NS3_ILi32EEEEEES4_S4_EEENS2_IJNS2_IJS4_ST_NS3_ILi4EEEEEENS3_ILi0EEESZ_EEEEEEENS_7SoftmaxILi2ELi0EEEEEbRKNSE_6ParamsENSA_13PipelineAsyncILi2EEES19_RNSA_13PipelineStateILj2EEERT0_RT1_iRiRKNS_16SeqlenInfoQKNewKILb1ELb0EEENS2_IJiiiiEEERT_ENKUliT_T0_T1_E_clIZSF_ISO_S12_S14_EbS17_S19_S19_S1C_S1E_S1G_iS1H_S1L_S1M_S1O_EUlRS1P_iE1_NS3_ILb0EEENS3_ILb1EEEEEDaiS1P_S1Q_S1R_,(.L_x_15777 - $_ZN7cutlass13device_kernelIN5flash11enable_sm90INS1_16FlashAttnFwdSm90INS1_25CollectiveMainloopFwdSm90ILi2EN4cute5tupleIJNS5_1CILi1EEES8_S8_EEENS6_IJNS7_ILi128EEENS7_ILi96EEENS7_ILi64EEEEEELi256ENS_10bfloat16_tEfNS_4arch4Sm90ELb0ELb1ELb1ELb1ELb1ELb0ELb1ELb1ELb0ELb1ELb1ELb0EEENS1_21CollectiveEpilogueFwdINS6_IJSA_NS7_ILi256EEESB_EEES9_SE_SG_Li256ELb1ELb1ELb1ELb0EEENS1_36VarlenDynamicPersistentTileSchedulerILi128ELi96ELi256ELi128ELb1ELb1ELb1ELb1ELb0ELb1EEEEEEEEEvNT_6ParamsE$_ZZN5flash25CollectiveMainloopFwdSm90ILi2EN4cute5tupleIJNS1_1CILi1EEES4_S4_EEENS2_IJNS3_ILi128EEENS3_ILi96EEENS3_ILi64EEEEEELi256EN7cutlass10bfloat16_tEfNSA_4arch4Sm90ELb0ELb1ELb1ELb1ELb1ELb0ELb1ELb1ELb0ELb1ELb1ELb0EE3mmaINS_16FlashAttnFwdSm90ISE_NS_21CollectiveEpilogueFwdINS2_IJS6_NS3_ILi256EEES7_EEES5_SB_SD_Li256ELb1ELb1ELb1ELb0EEENS_36VarlenDynamicPersistentTileSchedulerILi128ELi96ELi256ELi128ELb1ELb1ELb1ELb1ELb0ELb1EEEE13SharedStorageENS1_6TensorINS1_11ArrayEngineIfLm128EEENS1_6LayoutINS2_IJNS2_IJNS3_ILi2EEEST_NS3_ILi32EEEEEES4_S4_EEENS2_IJNS2_IJS4_ST_NS3_ILi4EEEEEENS3_ILi0EEESZ_EEEEEEENS_7SoftmaxILi2ELi0EEEEEbRKNSE_6ParamsENSA_13PipelineAsyncILi2EEES19_RNSA_13PipelineStateILj2EEERT0_RT1_iRiRKNS_16SeqlenInfoQKNewKILb1ELb0EEENS2_IJiiiiEEERT_ENKUliT_T0_T1_E_clIZSF_ISO_S12_S14_EbS17_S19_S19_S1C_S1E_S1G_iS1H_S1L_S1M_S1O_EUlRS1P_iE1_NS3_ILb0EEENS3_ILb1EEEEEDaiS1P_S1Q_S1R_)
$_ZN7cutlass13device_kernelIN5flash11enable_sm90INS1_16FlashAttnFwdSm90INS1_25CollectiveMainloopFwdSm90ILi2EN4cute5tupleIJNS5_1CILi1EEES8_S8_EEENS6_IJNS7_ILi128EEENS7_ILi96EEENS7_ILi64EEEEEELi256ENS_10bfloat16_tEfNS_4arch4Sm90ELb0ELb1ELb1ELb1ELb1ELb0ELb1ELb1ELb0ELb1ELb1ELb0EEENS1_21CollectiveEpilogueFwdINS6_IJSA_NS7_ILi256EEESB_EEES9_SE_SG_Li256ELb1ELb1ELb1ELb0EEENS1_36VarlenDynamicPersistentTileSchedulerILi128ELi96ELi256ELi128ELb1ELb1ELb1ELb1ELb0ELb1EEEEEEEEEvNT_6ParamsE$_ZZN5flash25CollectiveMainloopFwdSm90ILi2EN4cute5tupleIJNS1_1CILi1EEES4_S4_EEENS2_IJNS3_ILi128EEENS3_ILi96EEENS3_ILi64EEEEEELi256EN7cutlass10bfloat16_tEfNSA_4arch4Sm90ELb0ELb1ELb1ELb1ELb1ELb0ELb1ELb1ELb0ELb1ELb1ELb0EE3mmaINS_16FlashAttnFwdSm90ISE_NS_21CollectiveEpilogueFwdINS2_IJS6_NS3_ILi256EEES7_EEES5_SB_SD_Li256ELb1ELb1ELb1ELb0EEENS_36VarlenDynamicPersistentTileSchedulerILi128ELi96ELi256ELi128ELb1ELb1ELb1ELb1ELb0ELb1EEEE13SharedStorageENS1_6TensorINS1_11ArrayEngineIfLm128EEENS1_6LayoutINS2_IJNS2_IJNS3_ILi2EEEST_NS3_ILi32EEEEEES4_S4_EEENS2_IJNS2_IJS4_ST_NS3_ILi4EEEEEENS3_ILi0EEESZ_EEEEEEENS_7SoftmaxILi2ELi0EEEEEbRKNSE_6ParamsENSA_13PipelineAsyncILi2EEES19_RNSA_13PipelineStateILj2EEERT0_RT1_iRiRKNS_16SeqlenInfoQKNewKILb1ELb0EEENS2_IJiiiiEEERT_ENKUliT_T0_T1_E_clIZSF_ISO_S12_S14_EbS17_S19_S19_S1C_S1E_S1G_iS1H_S1L_S1M_S1O_EUlRS1P_iE1_NS3_ILb0EEENS3_ILb1EEEEEDaiS1P_S1Q_S1R_:
        /* <DEDUP_REMOVED lines=48> */
.L_x_12977:
[----:B------:R-:W-:Y:S05]  /*30cb0*/  BSYNC B2 ;  /* 0x0000000000027941 */ /* 0x000fea0003800000 */
.L_x_12976:
        /* <DEDUP_REMOVED lines=17> */
.L_x_12979:
[----:B------:R-:W-:Y:S05]  /*30dd0*/  BSYNC B2 ;  /* 0x0000000000027941 */ /* 0x000fea0003800000 */
.L_x_12978:
        /* <DEDUP_REMOVED lines=10> */
.L_x_12981:
[----:B------:R-:W-:Y:S05]  /*30e80*/  BSYNC B2 ;  /* 0x0000000000027941 */ /* 0x000fea0003800000 */
.L_x_12980:
        /* <DEDUP_REMOVED lines=20> */
[----:B------:R-:W-:Y:S02]  /*30fd0*/  R2UR UR8, R4 ;  /* 0x00000000040872ca */ /* 0x000fe400000e0000 */
[----:B------:R-:W-:-:S02]  /*30fe0*/  R2UR UR6, R6 ;  /* 0x00000000060672ca */ /* 0x000fc400000e0000 */
[C---:B------:R-:W-:Y:S02]  /*30ff0*/  R2UR UR9, R5.reuse ;  /* 0x00000000050972ca */ /* 0x040fe400000e0000 */
[----:B------:R-:W-:Y:S02]  /*31000*/  R2UR UR10, R4 ;  /* 0x00000000040a72ca */ /* 0x000fe400000e0000 */
[----:B------:R-:W-:Y:S02]  /*31010*/  R2UR UR11, R5 ;  /* 0x00000000050b72ca */ /* 0x000fe400000e0000 */
[----:B---3--:R-:W-:Y:S01]  /*31020*/  R2UR UR4, R12 ;  /* 0x000000000c0472ca */ /* 0x008fe200000e0000 */
[----:B------:R-:W-:Y:S01]  /*31030*/  IMAD.MOV.U32 R12, RZ, RZ, 0x1 ;  /* 0x00000001ff0c7424 */ /* 0x000fe200078e00ff */
        /* <DEDUP_REMOVED lines=65> */
.L_x_12984:
[----:B------:R-:W-:Y:S05]  /*31450*/  BSYNC B2 ;  /* 0x0000000000027941 */ /* 0x000fea0003800000 */
.L_x_12983:
        /* <DEDUP_REMOVED lines=17> */
.L_x_12986:
[----:B------:R-:W-:Y:S05]  /*31570*/  BSYNC B2 ;  /* 0x0000000000027941 */ /* 0x000fea0003800000 */
.L_x_12985:
        /* <DEDUP_REMOVED lines=10> */
.L_x_12988:
[----:B------:R-:W-:Y:S05]  /*31620*/  BSYNC B2 ;  /* 0x0000000000027941 */ /* 0x000fea0003800000 */
.L_x_12987:
        /* <DEDUP_REMOVED lines=29> */
[----:B------:R-:W-:Y:S03]  /*31800*/  HGMMA.64x96x16.F32.BF16 R24, gdesc[UR4], R24, UP0, gsb0 ;  /* 0x01600000041879f0 */ /* 0x000fe6000b801818 */
        /* <DEDUP_REMOVED lines=238> */
[----:B------:R0:W-:Y:S01]  /*326f0*/  ST.E desc[UR8][R14.64], R12 ;  /* 0x0000000c0e007985 */ /* 0x0001e2000c101908 */
[----:B------:R-:W1:Y:S01]  /*32700*/  S2R R6, SR_TID.X ;  /* 0x0000000000067919 */ /* 0x000e620000002100 */
[----:B------:R-:W-:Y:S02]  /*32710*/  R2UR UR4, R4 ;  /* 0x00000000040472ca */ /* 0x000fe400000e0000 */
[----:B------:R-:W-:Y:S01]  /*32720*/  R2UR UR5, R5 ;  /* 0x00000000050572ca */ /* 0x000fe200000e0000 */
[----:B------:R-:W2:Y:S04]  /*32730*/  LDL.64 R18, [R0] ;  /* 0x0000000000127983 */ /* 0x000ea80000100a00 */
[----:B0-----:R-:W3:Y:S01]  /*32740*/  LDL.64 R14, [R0+0x18] ;  /* 0x00001800000e7983 */ /* 0x001ee20000100a00 */
[----:B-1----:R-:W-:-:S04]  /*32750*/  SHF.R.U32.HI R7, RZ, 0x7, R6 ;  /* 0x00000007ff077819 */ /* 0x002fc80000011606 */
[----:B------:R-:W-:-:S05]  /*32760*/  IADD3 R7, -R7, 0xb, RZ ;  /* 0x0000000b07077810 */ /* 0x000fca0007ffe1ff */
[----:B------:R0:W-:Y:S06]  /*32770*/  BAR.ARV R7, 0x100 ;  /* 0x000400070000751d */ /* 0x0001ec0000002000 */
[----:B---3--:R-:W3:Y:S01]  /*32780*/  LD.E R20, desc[UR4][R14.64] ;  /* 0x000000040e147980 */ /* 0x008ee2000c101900 */
[----:B------:R-:W-:Y:S02]  /*32790*/  R2UR UR4, R4 ;  /* 0x00000000040472ca */ /* 0x000fe400000e0000 */
[----:B------:R-:W-:Y:S01]  /*327a0*/  R2UR UR5, R5 ;  /* 0x00000000050572ca */ /* 0x000fe200000e0000 */
[----:B------:R-:W-:-:S12]  /*327b0*/  BSSY B2, `(.L_x_12990) ;  /* 0x0000006000027945 */ /* 0x000fd80003800000 */
[----:B--2---:R0:W5:Y:S01]  /*327c0*/  LD.E R13, desc[UR4][R18.64] ;  /* 0x00000004120d7980 */ /* 0x004162000c101900 */
[----:B---3--:R-:W-:-:S04]  /*327d0*/  LOP3.LUT R20, R20, 0x1, RZ, 0xfc, !PT ;  /* 0x0000000114147812 */ /* 0x008fc800078efcff */
[----:B------:R-:W-:-:S13]  /*327e0*/  ISETP.NE.AND P0, PT, R20, 0x3, PT ;  /* 0x000000031400780c */ /* 0x000fda0003f05270 */
[----:B0-----:R-:W-:Y:S05]  /*327f0*/  @!P0 BRA `(.L_x_12991) ;  /* 0x0000000000048947 */ /* 0x001fea0003800000 */
[----:B------:R-:W-:Y:S01]  /*32800*/  BPT.TRAP 0x1 ;  /* 0x000000040000795c */ /* 0x000fe20000300000 */
.L_x_12991:
[----:B------:R-:W-:Y:S05]  /*32810*/  BSYNC B2 ;  /* 0x0000000000027941 */ /* 0x000fea0003800000 */
.L_x_12990:
        /* <DEDUP_REMOVED lines=30> */
[----:B------:R-:W4:Y:S04]  /*32a00*/  LD.E R7, desc[UR6][R8.64+0x4] ;  /* 0x0000040608077980 */ /* 0x000f28000c101900 */
[----:B------:R-:W4:Y:S04]  /*32a10*/  LD.E R73, desc[UR10][R8.64+0xc] ;  /* 0x00000c0a08497980 */ /* 0x000f28000c101900 */
[----:B------:R-:W4:Y:S04]  /*32a20*/  LD.E R74, desc[UR8][R8.64+0x10] ;  /* 0x00001008084a7980 */ /* 0x000f28000c101900 */
[----:B------:R-:W4:Y:S04]  /*32a30*/  LD.E R75, desc[UR12][R8.64+0x14] ;  /* 0x0000140c084b7980 */ /* 0x000f28000c101900 */
[----:B--2---:R-:W2:Y:S01]  /*32a40*/  LD.E R72, desc[UR4][R14.64] ;  /* 0x000000040e487980 */ /* 0x004ea2000c101900 */
[----:B------:R-:W-:-:S02]  /*32a50*/  @P0 R2UR UR4, R4 ;  /* 0x00000000040402ca */ /* 0x000fc400000e0000 */
[----:B------:R-:W-:-:S13]  /*32a60*/  @P0 R2UR UR5, R5 ;  /* 0x00000000050502ca */ /* 0x000fda00000e0000 */
[----:B------:R-:W2:Y:S01]  /*32a70*/  @P0 LD.E R76, desc[UR4][R8.64+0x28] ;  /* 0x00002804084c0980 */ /* 0x000ea2000c101900 */
[----:B------:R-:W-:Y:S02]  /*32a80*/  R2UR UR4, R4 ;  /* 0x00000000040472ca */ /* 0x000fe400000e0000 */
[----:B------:R-:W-:-:S13]  /*32a90*/  R2UR UR5, R5 ;  /* 0x00000000050572ca */ /* 0x000fda00000e0000 */
[----:B------:R-:W2:Y:S01]  /*32aa0*/  LD.E R14, desc[UR4][R8.64+0x8] ;  /* 0x00000804080e7980 */ /* 0x000ea2000c101900 */
[----:B---3--:R-:W-:Y:S01]  /*32ab0*/  ISETP.GE.AND P1, PT, R3, 0x1, PT ;  /* 0x000000010300780c */ /* 0x008fe20003f26270 */
[----:B------:R-:W-:Y:S01]  /*32ac0*/  BSSY B2, `(.L_x_12992) ;  /* 0x00000ae000027945 */ /* 0x000fe20003800000 */
[----:B----4-:R-:W-:Y:S02]  /*32ad0*/  IMAD R75, R10, -0x60, R75 ;  /* 0xffffffa00a4b7824 */ /* 0x010fe400078e024b */
[-C--:B--2---:R-:W-:Y:S01]  /*32ae0*/  FMUL.FTZ R13, R24, R72.reuse ;  /* 0x00000048180d7220 */ /* 0x084fe20000410000 */
        /* <DEDUP_REMOVED lines=15> */
[----:B------:R-:W-:Y:S01]  /*32be0*/  LEA.HI R54, R54, R79, RZ, 0x2 ;  /* 0x0000004f36367211 */ /* 0x000fe200078f10ff */
[-C--:B0-----:R-:W-:Y:S01]  /*32bf0*/  FMUL.FTZ R2, R26, R72.reuse ;  /* 0x000000481a027220 */ /* 0x081fe20000410000 */
[----:B------:R-:W-:Y:S01]  /*32c00*/  SHF.R.S32.HI R57, RZ, 0x1f, R56 ;  /* 0x0000001fff397819 */ /* 0x000fe20000011438 */
[-C--:B------:R-:W-:Y:S01]  /*32c10*/  FMUL.FTZ R26, R42, R72.reuse ;  /* 0x000000482a1a7220 */ /* 0x080fe20000410000 */
[-C--:B------:R-:W-:Y:S01]  /*32c20*/  FMUL.FTZ R18, R30, R72.reuse ;  /* 0x000000481e127220 */ /* 0x080fe20000410000 */
[-C--:B------:R-:W-:Y:S01]  /*32c30*/  FMUL.FTZ R42, R58, R72.reuse ;  /* 0x000000483a2a7220 */ /* 0x080fe20000410000 */
[-C--:B------:R-:W-:Y:S01]  /*32c40*/  FMUL.FTZ R30, R46, R72.reuse ;  /* 0x000000482e1e7220 */ /* 0x080fe20000410000 */
[----:B------:R-:W-:Y:S01]  /*32c50*/  LOP3.LUT R54, R54, 0xfffffffc, RZ, 0xc0, !PT ;  /* 0xfffffffc36367812 */ /* 0x000fe200078ec0ff */
[----:B------:R-:W-:Y:S01]  /*32c60*/  FMUL.FTZ R81, R40, R72 ;  /* 0x0000004828517220 */ /* 0x000fe20000410000 */
[----:B------:R-:W-:Y:S01]  /*32c70*/  LEA.HI R58, R57, R56, RZ, 0x2 ;  /* 0x00000038393a7211 */ /* 0x000fe200078f10ff */
[-C--:B------:R-:W-:Y:S01]  /*32c80*/  FMUL.FTZ R46, R48, R72.reuse ;  /* 0x00000048302e7220 */ /* 0x080fe20000410000 */
[-C--:B------:R-:W-:Y:S01]  /*32c90*/  FMUL.FTZ R48, R52, R72.reuse ;  /* 0x0000004834307220 */ /* 0x080fe20000410000 */
[-C--:B------:R-:W-:Y:S01]  /*32ca0*/  FMUL.FTZ R40, R59, R72.reuse ;  /* 0x000000483b287220 */ /* 0x080fe20000410000 */
[----:B------:R-:W-:Y:S01]  /*32cb0*/  FMUL.FTZ R52, R60, R72 ;  /* 0x000000483c347220 */ /* 0x000fe20000410000 */
[----:B------:R-:W-:Y:S01]  /*32cc0*/  LEA.HI R59, R57, R56, RZ, 0x5 ;  /* 0x00000038393b7211 */ /* 0x000fe200078f28ff */
[----:B------:R-:W-:Y:S01]  /*32cd0*/  IMAD.IADD R79, R79, 0x1, -R54 ;  /* 0x000000014f4f7824 */ /* 0x000fe200078e0a36 */
[----:B------:R-:W-:-:S02]  /*32ce0*/  SHF.R.S32.HI R57, RZ, 0x2, R58 ;  /* 0x00000002ff397819 */ /* 0x000fc4000001143a */
[----:B------:R-:W-:Y:S02]  /*32cf0*/  SHF.R.S32.HI R60, RZ, 0x1f, R58 ;  /* 0x0000001fff3c7819 */ /* 0x000fe4000001143a */
[----:B------:R-:W-:Y:S02]  /*32d00*/  SHF.R.S32.HI R54, RZ, 0x7, R55 ;  /* 0x00000007ff367819 */ /* 0x000fe40000011437 */
[----:B------:R-:W-:Y:S01]  /*32d10*/  LEA.HI R60, R60, R57, RZ, 0x3 ;  /* 0x000000393c3c7211 */ /* 0x000fe200078f18ff */
[-C--:B------:R-:W-:Y:S01]  /*32d20*/  FMUL.FTZ R19, R31, R72.reuse ;  /* 0x000000481f137220 */ /* 0x080fe20000410000 */
[----:B------:R-:W-:Y:S01]  /*32d30*/  SHF.R.S32.HI R59, RZ, 0x5, R59 ;  /* 0x00000005ff3b7819 */ /* 0x000fe2000001143b */
[----:B------:R-:W-:Y:S01]  /*32d40*/  FMUL.FTZ R31, R47, R72 ;  /* 0x000000482f1f7220 */ /* 0x000fe20000410000 */
[----:B------:R-:W-:Y:S01]  /*32d50*/  LEA.HI R55, R55, R54, RZ, 0x1 ;  /* 0x0000003637377211 */ /* 0x000fe200078f08ff */
[-C--:B------:R-:W-:Y:S01]  /*32d60*/  FMUL.FTZ R47, R49, R72.reuse ;  /* 0x00000048312f7220 */ /* 0x080fe20000410000 */
[----:B------:R-:W-:Y:S01]  /*32d70*/  LOP3.LUT R60, R60, 0xfffffff8, RZ, 0xc0, !PT ;  /* 0xfffffff83c3c7812 */ /* 0x000fe200078ec0ff */
[-C--:B------:R-:W-:Y:S01]  /*32d80*/  FMUL.FTZ R49, R53, R72.reuse ;  /* 0x0000004835317220 */ /* 0x080fe20000410000 */
[----:B------:R-:W-:Y:S01]  /*32d90*/  FMUL.FTZ R53, R61, R72 ;  /* 0x000000483d357220 */ /* 0x000fe20000410000 */
[----:B------:R-:W-:Y:S01]  /*32da0*/  LOP3.LUT R55, R55, 0x3fffffe, RZ, 0xc0, !PT ;  /* 0x03fffffe37377812 */ /* 0x000fe200078ec0ff */
[----:B------:R-:W-:Y:S01]  /*32db0*/  IMAD R61, R80, 0x8, R59 ;  /* 0x00000008503d7824 */ /* 0x000fe200078e023b */
[----:B------:R-:W-:Y:S01]  /*32dc0*/  LEA.HI R59, R79, R79, RZ, 0x1 ;  /* 0x0000004f4f3b7211 */ /* 0x000fe200078f08ff */
[----:B------:R-:W-:-:S02]  /*32dd0*/  IMAD.IADD R60, R57, 0x1, -R60 ;  /* 0x00000001393c7824 */ /* 0x000fc400078e0a3c */
[----:B------:R-:W-:Y:S01]  /*32de0*/  IMAD.IADD R55, R54, 0x1, -R55 ;  /* 0x0000000136377824 */ /* 0x000fe200078e0a37 */
[----:B------:R-:W-:Y:S01]  /*32df0*/  LOP3.LUT R54, R59, 0x1ffffffe, RZ, 0xc0, !PT ;  /* 0x1ffffffe3b367812 */ /* 0x000fe200078ec0ff */
[----:B------:R-:W-:Y:S02]  /*32e00*/  IMAD.U32 R60, R61, 0x10, R60 ;  /* 0x000000103d3c7824 */ /* 0x000fe400078e003c */
[-C--:B------:R-:W-:Y:S01]  /*32e10*/  FMUL.FTZ R82, R45, R72.reuse ;  /* 0x000000482d527220 */ /* 0x080fe20000410000 */
[-C--:B------:R-:W-:Y:S01]  /*32e20*/  FMUL.FTZ R45, R63, R72.reuse ;  /* 0x000000483f2d7220 */ /* 0x080fe20000410000 */
[----:B------:R-:W-:Y:S01]  /*32e30*/  FMUL.FTZ R63, R65, R72 ;  /* 0x00000048413f7220 */ /* 0x000fe20000410000 */
        /* <DEDUP_REMOVED lines=101> */
.L_x_12997:
[----:B------:R-:W-:Y:S05]  /*33490*/  BSYNC B4 ;  /* 0x0000000000047941 */ /* 0x000fea0003800000 */
.L_x_12996:
[----:B------:R-:W-:Y:S01]  /*334a0*/  LOP3.LUT R58, RZ, R58, RZ, 0x33, !PT ;  /* 0x0000003aff3a7212 */ /* 0x000fe200078e33ff */
[----:B------:R-:W-:Y:S06]  /*334b0*/  BRA `(.L_x_12998) ;  /* 0x0000000000287947 */ /* 0x000fec0003800000 */
.L_x_12995:
        /* <DEDUP_REMOVED lines=10> */
.L_x_12998:
[----:B------:R-:W-:Y:S05]  /*33560*/  BSYNC B3 ;  /* 0x0000000000037941 */ /* 0x000fea0003800000 */
.L_x_12994:
[----:B------:R-:W-:-:S05]  /*33570*/  IMAD R59, R3, R58, R67 ;  /* 0x0000003a033b7224 */ /* 0x000fca00078e0243 */
[----:B------:R-:W-:Y:S02]  /*33580*/  VIMNMX R66, R66, R59, !PT ;  /* 0x0000003b42427248 */ /* 0x000fe40007fe0100 */
[----:B------:R-:W-:-:S07]  /*33590*/  VIADDMNMX R64, R59, R3, R64, PT ;  /* 0x000000033b407246 */ /* 0x000fce0003800140 */
.L_x_12993:
[----:B------:R-:W-:Y:S05]  /*335a0*/  BSYNC B2 ;  /* 0x0000000000027941 */ /* 0x000fea0003800000 */
.L_x_12992:
        /* <DEDUP_REMOVED lines=136> */
.L_x_13004:
[----:B------:R-:W-:Y:S05]  /*33e30*/  BSYNC B4 ;  /* 0x0000000000047941 */ /* 0x000fea0003800000 */
.L_x_13003:
[----:B------:R-:W-:Y:S01]  /*33e40*/  LOP3.LUT R14, RZ, R14, RZ, 0x33, !PT ;  /* 0x0000000eff0e7212 */ /* 0x000fe200078e33ff */
[----:B------:R-:W-:Y:S06]  /*33e50*/  BRA `(.L_x_13005) ;  /* 0x0000000000287947 */ /* 0x000fec0003800000 */
.L_x_13002:
        /* <DEDUP_REMOVED lines=10> */
.L_x_13005:
[----:B------:R-:W-:Y:S05]  /*33f00*/  BSYNC B3 ;  /* 0x0000000000037941 */ /* 0x000fea0003800000 */
.L_x_13001:
[----:B------:R-:W-:-:S05]  /*33f10*/  IMAD R7, R3, R14, R67 ;  /* 0x0000000e03077224 */ /* 0x000fca00078e0243 */
[----:B------:R-:W-:Y:S02]  /*33f20*/  VIADDMNMX R74, R7, R3, R74, PT ;  /* 0x00000003074a7246 */ /* 0x000fe4000380014a */
[----:B------:R-:W-:-:S07]  /*33f30*/  VIMNMX R72, R72, R7, !PT ;  /* 0x0000000748487248 */ /* 0x000fce0007fe0100 */
.L_x_13000:
[----:B------:R-:W-:Y:S05]  /*33f40*/  BSYNC B2 ;  /* 0x0000000000027941 */ /* 0x000fea0003800000 */
.L_x_12999:
[----:B------:R-:W-:Y:S02]  /*33f50*/  ISETP.GT.AND P0, PT, R72, 0x1, !P0 ;  /* 0x000000014800780c */ /* 0x000fe40004704270 */
[----:B------:R-:W-:Y:S02]  /*33f60*/  ISETP.NE.AND P6, PT, R71, RZ, PT ;  /* 0x000000ff4700720c */ /* 0x000fe40003fc5270 */
[----:B------:R-:W-:Y:S02]  /*33f70*/  ISETP.LT.OR P0, PT, R74, 0x2, P0 ;  /* 0x000000024a00780c */ /* 0x000fe40000701670 */
[----:B------:R-:W-:Y:S02]  /*33f80*/  ISETP.GT.AND P1, PT, R72, 0x8, !P1 ;  /* 0x000000084800780c */ /* 0x000fe40004f24270 */
[----:B------:R-:W-:Y:S02]  /*33f90*/  FSEL R71, R15, -INF , !P0 ;  /* 0xff8000000f477808 */ /* 0x000fe40004000000 */
[----:B------:R-:W2:Y:S01]  /*33fa0*/  LDL.64 R14, [R0+0x70] ;  /* 0x00007000000e7983 */ /* 0x000ea20000100a00 */
[----:B------:R-:W-:-:S02]  /*33fb0*/  ISETP.NE.AND P0, PT, R70, RZ, PT ;  /* 0x000000ff4600720c */ /* 0x000fc40003f05270 */
[----:B------:R-:W-:Y:S02]  /*33fc0*/  ISETP.LT.OR P1, PT, R74, 0x9, P1 ;  /* 0x000000094a00780c */ /* 0x000fe40000f21670 */
        /* <DEDUP_REMOVED lines=66> */
[----:B------:R-:W-:Y:S01]  /*343f0*/  ISETP.GT.AND P1, PT, R72, 0x48, !P1 ;  /* 0x000000484800780c */ /* 0x000fe20004f24270 */
        /* <DEDUP_REMOVED lines=9> */
[C---:B------:R-:W-:Y:S02]  /*34490*/  ISETP.LT.OR P2, PT, R74.reuse, 0x4a, P2 ;  /* 0x0000004a4a00780c */ /* 0x040fe40001741670 */
[----:B------:R-:W-:Y:S02]  /*344a0*/  FSEL R43, R43, -INF , !P1 ;  /* 0xff8000002b2b7808 */ /* 0x000fe40004800000 */
[----:B------:R-:W-:-:S02]  /*344b0*/  ISETP.LT.OR P3, PT, R74, 0x51, P3 ;  /* 0x000000514a00780c */ /* 0x000fc40001f61670 */
[----:B------:R-:W-:Y:S02]  /*344c0*/  FSEL R45, R45, -INF , !P2 ;  /* 0xff8000002d2d7808 */ /* 0x000fe40005000000 */
[----:B------:R-:W-:Y:S02]  /*344d0*/  ISETP.LT.OR P4, PT, R74, 0x52, P4 ;  /* 0x000000524a00780c */ /* 0x000fe40002781670 */
[----:B------:R-:W-:Y:S02]  /*344e0*/  FSEL R54, R54, -INF , !P3 ;  /* 0xff80000036367808 */ /* 0x000fe40005800000 */
        /* <DEDUP_REMOVED lines=97> */
[----:B------:R-:W-:Y:S01]  /*34b00*/  FMUL.FTZ R44, R9, R74 ;  /* 0x0000004a092c7220 */ /* 0x000fe20000410000 */
[----:B------:R-:W-:-:S04]  /*34b10*/  FFMA.FTZ R30, R29, R9, -R14 ;  /* 0x000000091d1e7223 */ /* 0x000fc8000001080e */
[----:B------:R-:W-:Y:S01]  /*34b20*/  FSEL R44, R44, RZ, P0 ;  /* 0x000000ff2c2c7208 */ /* 0x000fe20000000000 */
[-CC-:B------:R-:W-:Y:S01]  /*34b30*/  FFMA.FTZ R29, R28, R9.reuse, -R14.reuse ;  /* 0x000000091c1d7223 */ /* 0x180fe2000001080e */
[----:B------:R-:W-:-:S03]  /*34b40*/  FFMA.FTZ R172, R37, R9, -R14 ;  /* 0x0000000925ac7223 */ /* 0x000fc6000001080e */
[-C--:B------:R-:W-:Y:S01]  /*34b50*/  FFMA.FTZ R28, R26, R9.reuse, -R44 ;  /* 0x000000091a1c7223 */ /* 0x080fe2000001082c */
[-C--:B------:R-:W-:Y:S01]  /*34b60*/  FFMA.FTZ R40, R78, R9.reuse, -R14 ;  /* 0x000000094e287223 */ /* 0x080fe2000001080e */
[-C--:B------:R-:W-:Y:S01]  /*34b70*/  FFMA.FTZ R173, R71, R9.reuse, -R44 ;  /* 0x0000000947ad7223 */ /* 0x080fe2000001082c */
[----:B------:R-:W4:Y:S01]  /*34b80*/  MUFU.EX2 R172, R172 ;  /* 0x000000ac00ac7308 */ /* 0x000f220000000800 */
[-C--:B------:R-:W-:Y:S01]  /*34b90*/  FFMA.FTZ R39, R58, R9.reuse, -R14 ;  /* 0x000000093a277223 */ /* 0x080fe2000001080e */
[----:B------:R-:W-:-:S06]  /*34ba0*/  FFMA.FTZ R27, R18, R9, -R44 ;  /* 0x00000009121b7223 */ /* 0x000fcc000001082c */
[----:B------:R-:W0:Y:S01]  /*34bb0*/  MUFU.EX2 R28, R28 ;  /* 0x0000001c001c7308 */ /* 0x000e220000000800 */
[-C--:B------:R-:W-:Y:S01]  /*34bc0*/  FFMA.FTZ R174, R59, R9.reuse, -R14 ;  /* 0x000000093bae7223 */ /* 0x080fe2000001080e */
[----:B------:R-:W-:-:S06]  /*34bd0*/  FFMA.FTZ R175, R70, R9, -R44 ;  /* 0x0000000946af7223 */ /* 0x000fcc000001082c */
[----:B------:R-:W1:Y:S01]  /*34be0*/  MUFU.EX2 R40, R40 ;  /* 0x0000002800287308 */ /* 0x000e620000000800 */
[-C--:B------:R-:W-:Y:S01]  /*34bf0*/  FFMA.FTZ R38, R32, R9.reuse, -R14 ;  /* 0x0000000920267223 */ /* 0x080fe2000001080e */
[----:B------:R-:W-:-:S06]  /*34c00*/  FFMA.FTZ R26, R64, R9, -R44 ;  /* 0x00000009401a7223 */ /* 0x000fcc000001082c */
[----:B------:R-:W2:Y:S01]  /*34c10*/  MUFU.EX2 R173, R173 ;  /* 0x000000ad00ad7308 */ /* 0x000ea20000000800 */
[-C--:B------:R-:W-:Y:S01]  /*34c20*/  FFMA.FTZ R152, R61, R9.reuse, -R14 ;  /* 0x000000093d987223 */ /* 0x080fe2000001080e */
[----:B------:R-:W-:-:S06]  /*34c30*/  FFMA.FTZ R153, R69, R9, -R44 ;  /* 0x0000000945997223 */ /* 0x000fcc000001082c */
[----:B------:R-:W3:Y:S01]  /*34c40*/  MUFU.EX2 R39, R39 ;  /* 0x0000002700277308 */ /* 0x000ee20000000800 */
[----:B------:R-:W-:-:S07]  /*34c50*/  FFMA.FTZ R37, R36, R9, -R14 ;  /* 0x0000000924257223 */ /* 0x000fce000001080e */
[----:B------:R-:W3:Y:S01]  /*34c60*/  MUFU.EX2 R27, R27 ;  /* 0x0000001b001b7308 */ /* 0x000ee20000000800 */
[-CC-:B------:R-:W-:Y:S01]  /*34c70*/  FFMA.FTZ R156, R33, R9.reuse, -R14.reuse ;  /* 0x00000009219c7223 */ /* 0x180fe2000001080e */
[-CC-:B------:R-:W-:Y:S01]  /*34c80*/  FFMA.FTZ R154, R60, R9.reuse, -R14.reuse ;  /* 0x000000093c9a7223 */ /* 0x180fe2000001080e */
[-CC-:B------:R-:W-:Y:S01]  /*34c90*/  FFMA.FTZ R36, R81, R9.reuse, -R14.reuse ;  /* 0x0000000951247223 */ /* 0x180fe2000001080e */
[----:B------:R-:W-:-:S04]  /*34ca0*/  FFMA.FTZ R158, R82, R9, -R14 ;  /* 0x00000009529e7223 */ /* 0x000fc8000001080e */
        /* <DEDUP_REMOVED lines=9> */
[-CC-:B------:R-:W-:Y:S01]  /*34d40*/  FFMA.FTZ R166, R53, R9.reuse, -R14.reuse ;  /* 0x0000000935a67223 */ /* 0x180fe2000001080e */
[-CC-:B------:R-:W-:Y:S01]  /*34d50*/  FFMA.FTZ R168, R41, R9.reuse, -R14.reuse ;  /* 0x0000000929a87223 */ /* 0x180fe2000001080e */
[-C--:B------:R-:W-:Y:S01]  /*34d60*/  FFMA.FTZ R170, R13, R9.reuse, -R14 ;  /* 0x000000090daa7223 */ /* 0x080fe2000001080e */
[----:B----4-:R-:W-:Y:S01]  /*34d70*/  FADD.FTZ R73, R172, R73 ;  /* 0x00000049ac497221 */ /* 0x010fe20000010000 */
[----:B------:R-:W4:Y:S01]  /*34d80*/  MUFU.EX2 R38, R38 ;  /* 0x0000002600267308 */ /* 0x000f220000000800 */
[----:B0-----:R-:W-:Y:S01]  /*34d90*/  FADD.FTZ R14, R28, R15 ;  /* 0x0000000f1c0e7221 */ /* 0x001fe20000010000 */
[----:B------:R-:W-:Y:S01]  /*34da0*/  FFMA.FTZ R25, R24, R9, -R44 ;  /* 0x0000000918197223 */ /* 0x000fe2000001082c */
[----:B-1----:R-:W-:-:S05]  /*34db0*/  FADD.FTZ R18, R40, R73 ;  /* 0x0000004928127221 */ /* 0x002fca0000010000 */
[----:B------:R-:W0:Y:S01]  /*34dc0*/  MUFU.EX2 R26, R26 ;  /* 0x0000001a001a7308 */ /* 0x000e220000000800 */
[----:B--2---:R-:W-:Y:S01]  /*34dd0*/  FADD.FTZ R14, R173, R14 ;  /* 0x0000000ead0e7221 */ /* 0x004fe20000010000 */
[----:B------:R-:W-:Y:S01]  /*34de0*/  FFMA.FTZ R155, R68, R9, -R44 ;  /* 0x00000009449b7223 */ /* 0x000fe2000001082c */
[----:B---3--:R-:W-:-:S05]  /*34df0*/  FADD.FTZ R13, R39, R18 ;  /* 0x00000012270d7221 */ /* 0x008fca0000010000 */
[----:B------:R-:W1:Y:S01]  /*34e00*/  MUFU.EX2 R152, R152 ;  /* 0x0000009800987308 */ /* 0x000e620000000800 */
[----:B------:R-:W-:Y:S01]  /*34e10*/  FADD.FTZ R14, R27, R14 ;  /* 0x0000000e1b0e7221 */ /* 0x000fe20000010000 */
[----:B------:R-:W-:-:S06]  /*34e20*/  FFMA.FTZ R24, R20, R9, -R44 ;  /* 0x0000000914187223 */ /* 0x000fcc000001082c */
[----:B------:R-:W2:Y:S01]  /*34e30*/  MUFU.EX2 R153, R153 ;  /* 0x0000009900997308 */ /* 0x000ea20000000800 */
[----:B------:R-:W-:Y:S01]  /*34e40*/  FADD.FTZ R13, R174, R13 ;  /* 0x0000000dae0d7221 */ /* 0x000fe20000010000 */
        /* <DEDUP_REMOVED lines=10> */
[----:B-1----:R-:W-:Y:S01]  /*34ef0*/  FADD.FTZ R42, R152, R13 ;  /* 0x0000000d982a7221 */ /* 0x002fe20000010000 */
[----:B--2---:R-:W-:-:S05]  /*34f00*/  FADD.FTZ R14, R153, R14 ;  /* 0x0000000e990e7221 */ /* 0x004fca0000010000 */
        /* <DEDUP_REMOVED lines=75> */
[----:B------:R-:W-:-:S03]  /*353c0*/  FADD.FTZ R42, R169, R42 ;  /* 0x0000002aa92a7221 */ /* 0x000fc60000010000 */
[----:B0-----:R-:W-:Y:S01]  /*353d0*/  FADD.FTZ R9, R29, R44 ;  /* 0x0000002c1d097221 */ /* 0x001fe20000010000 */
[----:B----4-:R-:W-:-:S03]  /*353e0*/  FADD.FTZ R42, R13, R42 ;  /* 0x0000002a0d2a7221 */ /* 0x010fc60000010000 */
[----:B-1----:R-:W-:Y:S01]  /*353f0*/  FADD.FTZ R9, R170, R9 ;  /* 0x00000009aa097221 */ /* 0x002fe20000010000 */
[----:B--2---:R-:W-:-:S04]  /*35400*/  FADD.FTZ R41, R171, R42 ;  /* 0x0000002aab297221 */ /* 0x004fc80000010000 */
[----:B------:R-:W-:Y:S04]  /*35410*/  ST.E desc[UR4][R2.64+0x10], R9 ;  /* 0x0000100902007985 */ /* 0x000fe8000c101904 */
[----:B------:R0:W-:Y:S04]  /*35420*/  ST.E desc[UR6][R2.64+0x14], R41 ;  /* 0x0000142902007985 */ /* 0x0001e8000c101906 */
[----:B0-----:R-:W2:Y:S01]  /*35430*/  LDL.64 R2, [R0+0x80] ;  /* 0x0000800000027983 */ /* 0x001ea20000100a00 */
        /* <DEDUP_REMOVED lines=100> */
[----:B------:R-:W3:Y:S04]  /*35a80*/  LD.E R90, desc[UR14][R2.64+0x6c] ;  /* 0x00006c0e025a7980 */ /* 0x000ee8000c101900 */
[----:B0-----:R-:W4:Y:S01]  /*35a90*/  LD.E R91, desc[UR12][R2.64+0x68] ;  /* 0x0000680c025b7980 */ /* 0x001f22000c101900 */
[C---:B------:R-:W-:Y:S01]  /*35aa0*/  FMUL.FTZ R83, R8.reuse, R83 ;  /* 0x0000005308537220 */ /* 0x040fe20000410000 */
[C---:B------:R-:W-:Y:S02]  /*35ab0*/  FMUL.FTZ R79, R8.reuse, R79 ;  /* 0x0000004f084f7220 */ /* 0x040fe40000410000 */
[----:B------:R0:W-:Y:S04]  /*35ac0*/  ST.E desc[UR4][R2.64+0x44], R85 ;  /* 0x0000445502007985 */ /* 0x0001e8000c101904 */
[----:B-1----:R-:W3:Y:S01]  /*35ad0*/  LD.E R89, desc[UR24][R2.64+0x78] ;  /* 0x0000781802597980 */ /* 0x002ee2000c101900 */
[----:B------:R-:W-:-:S03]  /*35ae0*/  FMUL.FTZ R81, R8, R81 ;  /* 0x0000005108517220 */ /* 0x000fc60000410000 */
[----:B------:R1:W-:Y:S04]  /*35af0*/  ST.E desc[UR6][R2.64+0x50], R87 ;  /* 0x0000505702007985 */ /* 0x0003e8000c101906 */
[----:B0-----:R-:W3:Y:S04]  /*35b00*/  LD.E R85, desc[UR26][R2.64+0x7c] ;  /* 0x00007c1a02557980 */ /* 0x001ee8000c101900 */
[----:B------:R-:W3:Y:S01]  /*35b10*/  LD.E R88, desc[UR16][R2.64+0x88] ;  /* 0x0000881002587980 */ /* 0x000ee2000c101900 */
[----:B------:R-:W-:-:S03]  /*35b20*/  FMUL.FTZ R77, R8, R77 ;  /* 0x0000004d084d7220 */ /* 0x000fc60000410000 */
[----:B-1----:R-:W3:Y:S04]  /*35b30*/  LD.E R87, desc[UR18][R2.64+0x8c] ;  /* 0x00008c1202577980 */ /* 0x002ee8000c101900 */
[----:B------:R-:W3:Y:S04]  /*35b40*/  LD.E R86, desc[UR20][R2.64+0x98] ;  /* 0x0000981402567980 */ /* 0x000ee8000c101900 */
[----:B------:R0:W-:Y:S04]  /*35b50*/  ST.E desc[UR8][R2.64+0x40], R83 ;  /* 0x0000405302007985 */ /* 0x0001e8000c101908 */
[----:B------:R-:W3:Y:S01]  /*35b60*/  LD.E R84, desc[UR6][R2.64+0x9c] ;  /* 0x00009c0602547980 */ /* 0x000ee2000c101900 */
[----:B------:R-:W-:-:S03]  /*35b70*/  FMUL.FTZ R73, R8, R73 ;  /* 0x0000004908497220 */ /* 0x000fc60000410000 */
[----:B------:R1:W-:Y:S04]  /*35b80*/  ST.E desc[UR4][R2.64+0x30], R79 ;  /* 0x0000304f02007985 */ /* 0x0003e8000c101904 */
[----:B0-----:R-:W3:Y:S01]  /*35b90*/  LD.E R83, desc[UR10][R2.64+0xa8] ;  /* 0x0000a80a02537980 */ /* 0x001ee2000c101900 */
[----:B------:R-:W-:-:S03]  /*35ba0*/  FMUL.FTZ R75, R8, R75 ;  /* 0x0000004b084b7220 */ /* 0x000fc60000410000 */
[----:B------:R0:W-:Y:S04]  /*35bb0*/  ST.E desc[UR6][R2.64+0x34], R81 ;  /* 0x0000345102007985 */ /* 0x0001e8000c101906 */
[----:B-1----:R-:W3:Y:S04]  /*35bc0*/  LD.E R79, desc[UR12][R2.64+0xac] ;  /* 0x0000ac0c024f7980 */ /* 0x002ee8000c101900 */
[----:B------:R-:W3:Y:S04]  /*35bd0*/  LD.E R82, desc[UR14][R2.64+0xb8] ;  /* 0x0000b80e02527980 */ /* 0x000ee8000c101900 */
[----:B0-----:R-:W3:Y:S04]  /*35be0*/  LD.E R81, desc[UR16][R2.64+0xbc] ;  /* 0x0000bc1002517980 */ /* 0x001ee8000c101900 */
[----:B------:R-:W3:Y:S01]  /*35bf0*/  LD.E R80, desc[UR18][R2.64+0xc8] ;  /* 0x0000c81202507980 */ /* 0x000ee2000c101900 */
[----:B------:R-:W-:-:S03]  /*35c00*/  FMUL.FTZ R71, R8, R71 ;  /* 0x0000004708477220 */ /* 0x000fc60000410000 */
[----:B------:R0:W-:Y:S04]  /*35c10*/  ST.E desc[UR10][R2.64+0x24], R77 ;  /* 0x0000244d02007985 */ /* 0x0001e8000c10190a */
[----:B------:R-:W3:Y:S01]  /*35c20*/  LD.E R78, desc[UR20][R2.64+0xcc] ;  /* 0x0000cc14024e7980 */ /* 0x000ee2000c101900 */
[----:B------:R-:W-:-:S03]  /*35c30*/  FMUL.FTZ R69, R8, R69 ;  /* 0x0000004508457220 */ /* 0x000fc60000410000 */
[----:B------:R1:W-:Y:S04]  /*35c40*/  ST.E desc[UR6][R2.64+0x14], R73 ;  /* 0x0000144902007985 */ /* 0x0003e8000c101906 */
[----:B0-----:R-:W3:Y:S04]  /*35c50*/  LD.E R77, desc[UR22][R2.64+0xd8] ;  /* 0x0000d816024d7980 */ /* 0x001ee8000c101900 */
[----:B------:R-:W3:Y:S01]  /*35c60*/  LD.E R76, desc[UR24][R2.64+0xdc] ;  /* 0x0000dc18024c7980 */ /* 0x000ee2000c101900 */
[----:B------:R-:W-:-:S03]  /*35c70*/  FMUL.FTZ R67, R8, R67 ;  /* 0x0000004308437220 */ /* 0x000fc60000410000 */
[----:B------:R0:W-:Y:S04]  /*35c80*/  ST.E desc[UR8][R2.64+0x20], R75 ;  /* 0x0000204b02007985 */ /* 0x0001e8000c101908 */
[----:B-1----:R-:W3:Y:S04]  /*35c90*/  LD.E R73, desc[UR10][R2.64+0xe8] ;  /* 0x0000e80a02497980 */ /* 0x002ee8000c101900 */
[----:B------:R-:W3:Y:S04]  /*35ca0*/  LD.E R74, desc[UR14][R2.64+0xf8] ;  /* 0x0000f80e024a7980 */ /* 0x000ee8000c101900 */
[----:B0-----:R-:W3:Y:S01]  /*35cb0*/  LD.E R75, desc[UR12][R2.64+0xec] ;  /* 0x0000ec0c024b7980 */ /* 0x001ee2000c101900 */
[----:B------:R-:W-:-:S03]  /*35cc0*/  FMUL.FTZ R63, R8, R63 ;  /* 0x0000003f083f7220 */ /* 0x000fc60000410000 */
[----:B------:R-:W3:Y:S01]  /*35cd0*/  LD.E R72, desc[UR16][R2.64+0xfc] ;  /* 0x0000fc1002487980 */ /* 0x000ee2000c101900 */
[----:B------:R-:W-:-:S03]  /*35ce0*/  FMUL.FTZ R65, R8, R65 ;  /* 0x0000004108417220 */ /* 0x000fc60000410000 */
[----:B------:R0:W-:Y:S04]  /*35cf0*/  ST.E desc[UR4][R2.64+0x10], R71 ;  /* 0x0000104702007985 */ /* 0x0001e8000c101904 */
[----:B------:R-:W3:Y:S04]  /*35d00*/  LD.E R70, desc[UR18][R2.64+0x108] ;  /* 0x0001081202467980 */ /* 0x000ee8000c101900 */
[----:B------:R1:W-:Y:S04]  /*35d10*/  ST.E desc[UR6][R2.64+0x4], R69 ;  /* 0x0000044502007985 */ /* 0x0003e8000c101906 */
[----:B0-----:R-:W3:Y:S01]  /*35d20*/  LD.E R71, desc[UR20][R2.64+0x10c] ;  /* 0x00010c1402477980 */ /* 0x001ee2000c101900 */
[----:B------:R-:W-:-:S03]  /*35d30*/  FMUL.FTZ R61, R8, R61 ;  /* 0x0000003d083d7220 */ /* 0x000fc60000410000 */
[----:B------:R0:W-:Y:S04]  /*35d40*/  ST.E desc[UR4][R2.64], R67 ;  /* 0x0000004302007985 */ /* 0x0001e8000c101904 */
[----:B-1----:R-:W3:Y:S04]  /*35d50*/  LD.E R69, desc[UR12][R2.64+0x118] ;  /* 0x0001180c02457980 */ /* 0x002ee8000c101900 */
[----:B------:R-:W3:Y:S04]  /*35d60*/  LD.E R68, desc[UR22][R2.64+0x128] ;  /* 0x0001281602447980 */ /* 0x000ee8000c101900 */
[----:B0-----:R-:W3:Y:S01]  /*35d70*/  LD.E R67, desc[UR14][R2.64+0x11c] ;  /* 0x00011c0e02437980 */ /* 0x001ee2000c101900 */
[----:B------:R-:W-:-:S03]  /*35d80*/  FMUL.FTZ R59, R8, R59 ;  /* 0x0000003b083b7220 */ /* 0x000fc60000410000 */
[----:B------:R0:W-:Y:S04]  /*35d90*/  ST.E desc[UR8][R2.64+0x74], R63 ;  /* 0x0000743f02007985 */ /* 0x0001e8000c101908 */
[----:B------:R-:W3:Y:S04]  /*35da0*/  LD.E R66, desc[UR16][R2.64+0x12c] ;  /* 0x00012c1002427980 */ /* 0x000ee8000c101900 */
[----:B------:R1:W-:Y:S04]  /*35db0*/  ST.E desc[UR10][R2.64+0x80], R65 ;  /* 0x0000804102007985 */ /* 0x0003e8000c10190a */
[----:B0-----:R-:W3:Y:S01]  /*35dc0*/  LD.E R63, desc[UR18][R2.64+0x138] ;  /* 0x00013812023f7980 */ /* 0x001ee2000c101900 */
[----:B------:R-:W-:-:S03]  /*35dd0*/  FMUL.FTZ R57, R8, R57 ;  /* 0x0000003908397220 */ /* 0x000fc60000410000 */
[----:B------:R-:W3:Y:S04]  /*35de0*/  LD.E R64, desc[UR24][R2.64+0x148] ;  /* 0x0001481802407980 */ /* 0x000ee8000c101900 */
[----:B-1----:R-:W3:Y:S04]  /*35df0*/  LD.E R65, desc[UR20][R2.64+0x13c] ;  /* 0x00013c1402417980 */ /* 0x002ee8000c101900 */
[----:B------:R0:W-:Y:S04]  /*35e00*/  ST.E desc[UR6][R2.64+0x70], R61 ;  /* 0x0000703d02007985 */ /* 0x0001e8000c101906 */
[----:B------:R-:W3:Y:S01]  /*35e10*/  LD.E R62, desc[UR6][R2.64+0x14c] ;  /* 0x00014c06023e7980 */ /* 0x000ee2000c101900 */
[----:B------:R-:W-:-:S03]  /*35e20*/  FMUL.FTZ R55, R8, R55 ;  /* 0x0000003708377220 */ /* 0x000fc60000410000 */
[----:B------:R-:W3:Y:S04]  /*35e30*/  LD.E R60, desc[UR12][R2.64+0x15c] ;  /* 0x00015c0c023c7980 */ /* 0x000ee8000c101900 */
[----:B0-----:R-:W3:Y:S04]  /*35e40*/  LD.E R61, desc[UR8][R2.64+0x158] ;  /* 0x00015808023d7980 */ /* 0x001ee8000c101900 */
[----:B------:R0:W-:Y:S04]  /*35e50*/  ST.E desc[UR4][R2.64+0x64], R59 ;  /* 0x0000643b02007985 */ /* 0x0001e8000c101904 */
[----:B------:R-:W3:Y:S01]  /*35e60*/  LD.E R56, desc[UR14][R2.64+0x168] ;  /* 0x0001680e02387980 */ /* 0x000ee2000c101900 */
[----:B------:R-:W-:-:S03]  /*35e70*/  FMUL.FTZ R53, R8, R53 ;  /* 0x0000003508357220 */ /* 0x000fc60000410000 */
[----:B------:R1:W-:Y:S04]  /*35e80*/  ST.E desc[UR4][R2.64+0x84], R57 ;  /* 0x0000843902007985 */ /* 0x0003e8000c101904 */
[----:B0-----:R-:W3:Y:S04]  /*35e90*/  LD.E R59, desc[UR16][R2.64+0x16c] ;  /* 0x00016c10023b7980 */ /* 0x001ee8000c101900 */
[----:B------:R-:W3:Y:S01]  /*35ea0*/  LD.E R58, desc[UR18][R2.64+0x178] ;  /* 0x00017812023a7980 */ /* 0x000ee2000c101900 */
[----:B------:R-:W-:-:S03]  /*35eb0*/  FMUL.FTZ R51, R8, R51 ;  /* 0x0000003308337220 */ /* 0x000fc60000410000 */
[----:B-1----:R-:W3:Y:S04]  /*35ec0*/  LD.E R57, desc[UR20][R2.64+0x17c] ;  /* 0x00017c1402397980 */ /* 0x002ee8000c101900 */
[----:B------:R0:W-:Y:S01]  /*35ed0*/  ST.E desc[UR8][R2.64+0xa0], R55 ;  /* 0x0000a03702007985 */ /* 0x0001e2000c101908 */
[----:B------:R-:W-:-:S03]  /*35ee0*/  FMUL.FTZ R47, R8, R47 ;  /* 0x0000002f082f7220 */ /* 0x000fc60000410000 */
[----:B------:R-:W3:Y:S01]  /*35ef0*/  LD.E R54, desc[UR24][R2.64+0x18c] ;  /* 0x00018c1802367980 */ /* 0x000ee2000c101900 */
[----:B------:R-:W-:-:S03]  /*35f00*/  FMUL.FTZ R45, R8, R45 ;  /* 0x0000002d082d7220 */ /* 0x000fc60000410000 */
[----:B------:R1:W-:Y:S04]  /*35f10*/  ST.E desc[UR6][R2.64+0x94], R53 ;  /* 0x0000943502007985 */ /* 0x0003e8000c101906 */
[----:B0-----:R-:W3:Y:S01]  /*35f20*/  LD.E R55, desc[UR22][R2.64+0x188] ;  /* 0x0001881602377980 */ /* 0x001ee2000c101900 */
[----:B------:R-:W-:-:S03]  /*35f30*/  FMUL.FTZ R46, R8, R49 ;  /* 0x00000031082e7220 */ /* 0x000fc60000410000 */
[----:B------:R-:W3:Y:S01]  /*35f40*/  LD.E R50, desc[UR26][R2.64+0x198] ;  /* 0x0001981a02327980 */ /* 0x000ee2000c101900 */
[----:B------:R-:W-:-:S03]  /*35f50*/  FMUL.FTZ R44, R8, R44 ;  /* 0x0000002c082c7220 */ /* 0x000fc60000410000 */
[----:B-1----:R-:W3:Y:S01]  /*35f60*/  LD.E R53, desc[UR12][R2.64+0x19c] ;  /* 0x00019c0c02357980 */ /* 0x002ee2000c101900 */
[----:B------:R-:W-:-:S03]  /*35f70*/  FMUL.FTZ R9, R8, R9 ;  /* 0x0000000908097220 */ /* 0x000fc60000410000 */
[----:B------:R0:W-:Y:S04]  /*35f80*/  ST.E desc[UR4][R2.64+0x90], R51 ;  /* 0x0000903302007985 */ /* 0x0001e8000c101904 */
[----:B------:R-:W3:Y:S01]  /*35f90*/  LD.E R52, desc[UR14][R2.64+0x1a8] ;  /* 0x0001a80e02347980 */ /* 0x000ee2000c101900 */
[----:B------:R-:W-:-:S03]  /*35fa0*/  FMUL.FTZ R43, R8, R43 ;  /* 0x0000002b082b7220 */ /* 0x000fc60000410000 */
[----:B------:R-:W3:Y:S04]  /*35fb0*/  LD.E R49, desc[UR4][R2.64+0x1b8] ;  /* 0x0001b80402317980 */ /* 0x000ee8000c101900 */
[----:B0-----:R-:W3:Y:S01]  /*35fc0*/  LD.E R51, desc[UR16][R2.64+0x1ac] ;  /* 0x0001ac1002337980 */ /* 0x001ee2000c101900 */
[C---:B------:R-:W-:Y:S01]  /*35fd0*/  FMUL.FTZ R42, R8.reuse, R42 ;  /* 0x0000002a082a7220 */ /* 0x040fe20000410000 */
[C---:B------:R-:W-:Y:S02]  /*35fe0*/  FMUL.FTZ R41, R8.reuse, R41 ;  /* 0x0000002908297220 */ /* 0x040fe40000410000 */
[----:B------:R0:W-:Y:S04]  /*35ff0*/  ST.E desc[UR8][R2.64+0xb4], R47 ;  /* 0x0000b42f02007985 */ /* 0x0001e8000c101908 */
[----:B------:R-:W3:Y:S04]  /*36000*/  LD.E R48, desc[UR6][R2.64+0x1bc] ;  /* 0x0001bc0602307980 */ /* 0x000ee8000c101900 */
        /* <DEDUP_REMOVED lines=14> */
[----:B-1----:R-:W3:Y:S01]  /*360f0*/  LD.E R41, desc[UR22][R2.64+0x1fc] ;  /* 0x0001fc1602297980 */ /* 0x002ee2000c101900 */
[C---:B------:R-:W-:Y:S01]  /*36100*/  FMUL.FTZ R136, R8.reuse, R136 ;  /* 0x0000008808887220 */ /* 0x040fe20000410000 */
[C---:B------:R-:W-:Y:S01]  /*36110*/  FMUL.FTZ R138, R8.reuse, R138 ;  /* 0x0000008a088a7220 */ /* 0x040fe20000410000 */
[C---:B------:R-:W-:Y:S01]  /*36120*/  FMUL.FTZ R137, R8.reuse, R137 ;  /* 0x0000008908897220 */ /* 0x040fe20000410000 */
[C---:B------:R-:W-:Y:S01]  /*36130*/  FMUL.FTZ R135, R8.reuse, R135 ;  /* 0x0000008708877220 */ /* 0x040fe20000410000 */
[C---:B------:R-:W-:Y:S01]  /*36140*/  FMUL.FTZ R134, R8.reuse, R134 ;  /* 0x0000008608867220 */ /* 0x040fe20000410000 */
[----:B------:R-:W-:Y:S01]  /*36150*/  ST.E desc[UR4][R2.64+0xe4], R136 ;  /* 0x0000e48802007985 */ /* 0x000fe2000c101904 */
[C---:B------:R-:W-:Y:S01]  /*36160*/  FMUL.FTZ R133, R8.reuse, R133 ;  /* 0x0000008508857220 */ /* 0x040fe20000410000 */
[C---:B------:R-:W-:Y:S01]  /*36170*/  FMUL.FTZ R132, R8.reuse, R132 ;  /* 0x0000008408847220 */ /* 0x040fe20000410000 */
[C---:B------:R-:W-:Y:S01]  /*36180*/  FMUL.FTZ R131, R8.reuse, R131 ;  /* 0x0000008308837220 */ /* 0x040fe20000410000 */
        /* <DEDUP_REMOVED lines=33> */
[----:B------:R-:W-:Y:S04]  /*363a0*/  ST.E desc[UR16][R2.64+0x170], R122 ;  /* 0x0001707a02007985 */ /* 0x000fe8000c101910 */
[----:B------:R-:W-:Y:S04]  /*363b0*/  ST.E desc[UR6][R2.64+0x174], R120 ;  /* 0x0001747802007985 */ /* 0x000fe8000c101906 */
[----:B------:R0:W-:Y:S01]  /*363c0*/  ST.E desc[UR8][R2.64+0x180], R119 ;  /* 0x0001807702007985 */ /* 0x0001e2000c101908 */
[----:B------:R-:W-:-:S03]  /*363d0*/  FMUL.FTZ R113, R8, R113 ;  /* 0x0000007108717220 */ /* 0x000fc60000410000 */
[----:B------:R-:W-:Y:S04]  /*363e0*/  ST.E desc[UR4][R2.64+0x184], R118 ;  /* 0x0001847602007985 */ /* 0x000fe8000c101904 */
[----:B------:R-:W-:Y:S04]  /*363f0*/  ST.E desc[UR10][R2.64+0x190], R114 ;  /* 0x0001907202007985 */ /* 0x000fe8000c10190a */
[----:B------:R1:W-:Y:S01]  /*36400*/  ST.E desc[UR12][R2.64+0x194], R117 ;  /* 0x0001947502007985 */ /* 0x0003e2000c10190c */
[----:B------:R-:W-:-:S03]  /*36410*/  FMUL.FTZ R111, R8, R111 ;  /* 0x0000006f086f7220 */ /* 0x000fc60000410000 */
[----:B------:R-:W-:Y:S01]  /*36420*/  ST.E desc[UR14][R2.64+0x1a0], R116 ;  /* 0x0001a07402007985 */ /* 0x000fe2000c10190e */
[----:B0-----:R-:W-:-:S03]  /*36430*/  FMUL.FTZ R119, R8, R110 ;  /* 0x0000006e08777220 */ /* 0x001fc60000410000 */
[----:B------:R0:W-:Y:S01]  /*36440*/  ST.E desc[UR16][R2.64+0x1a4], R115 ;  /* 0x0001a47302007985 */ /* 0x0001e2000c101910 */
[----:B-1----:R-:W-:-:S03]  /*36450*/  FMUL.FTZ R117, R8, R112 ;  /* 0x0000007008757220 */ /* 0x002fc60000410000 */
[----:B------:R1:W-:Y:S01]  /*36460*/  ST.E desc[UR6][R2.64+0x1b0], R113 ;  /* 0x0001b07102007985 */ /* 0x0003e2000c101906 */
[C---:B------:R-:W-:Y:S01]  /*36470*/  FMUL.FTZ R109, R8.reuse, R109 ;  /* 0x0000006d086d7220 */ /* 0x040fe20000410000 */
[C---:B------:R-:W-:Y:S01]  /*36480*/  FMUL.FTZ R107, R8.reuse, R107 ;  /* 0x0000006b086b7220 */ /* 0x040fe20000410000 */
[C---:B0-----:R-:W-:Y:S01]  /*36490*/  FMUL.FTZ R115, R8.reuse, R108 ;  /* 0x0000006c08737220 */ /* 0x041fe20000410000 */
[----:B------:R-:W-:Y:S01]  /*364a0*/  ST.E desc[UR4][R2.64+0x1b4], R117 ;  /* 0x0001b47502007985 */ /* 0x000fe2000c101904 */
[----:B------:R-:W-:-:S03]  /*364b0*/  FMUL.FTZ R105, R8, R105 ;  /* 0x0000006908697220 */ /* 0x000fc60000410000 */
[----:B------:R-:W-:Y:S01]  /*364c0*/  ST.E desc[UR8][R2.64+0x1c0], R115 ;  /* 0x0001c07302007985 */ /* 0x000fe2000c101908 */
[----:B-1----:R-:W-:-:S03]  /*364d0*/  FMUL.FTZ R113, R8, R106 ;  /* 0x0000006a08717220 */ /* 0x002fc60000410000 */
[----:B------:R0:W-:Y:S01]  /*364e0*/  ST.E desc[UR10][R2.64+0x1c4], R111 ;  /* 0x0001c46f02007985 */ /* 0x0001e2000c10190a */
[----:B------:R-:W-:-:S03]  /*364f0*/  FMUL.FTZ R103, R7, R103 ;  /* 0x0000006707677220 */ /* 0x000fc60000410000 */
[----:B------:R-:W-:Y:S04]  /*36500*/  ST.E desc[UR12][R2.64+0x1d0], R119 ;  /* 0x0001d07702007985 */ /* 0x000fe8000c10190c */
[----:B------:R1:W-:Y:S01]  /*36510*/  ST.E desc[UR14][R2.64+0x1d4], R109 ;  /* 0x0001d46d02007985 */ /* 0x0003e2000c10190e */
[----:B0-----:R-:W-:-:S03]  /*36520*/  FMUL.FTZ R111, R8, R102 ;  /* 0x00000066086f7220 */ /* 0x001fc60000410000 */
[----:B------:R0:W-:Y:S01]  /*36530*/  ST.E desc[UR6][R2.64+0x1e0], R107 ;  /* 0x0001e06b02007985 */ /* 0x0001e2000c101906 */
[----:B------:R-:W-:-:S03]  /*36540*/  FMUL.FTZ R101, R7, R101 ;  /* 0x0000006507657220 */ /* 0x000fc60000410000 */
[----:B------:R-:W-:Y:S01]  /*36550*/  ST.E desc[UR16][R2.64+0x1e4], R113 ;  /* 0x0001e47102007985 */ /* 0x000fe2000c101910 */
[----:B-1----:R-:W-:-:S03]  /*36560*/  FMUL.FTZ R109, R7, R104 ;  /* 0x00000068076d7220 */ /* 0x002fc60000410000 */
[----:B------:R1:W-:Y:S01]  /*36570*/  ST.E desc[UR4][R2.64+0x1f0], R105 ;  /* 0x0001f06902007985 */ /* 0x0003e2000c101904 */
[----:B------:R-:W-:-:S03]  /*36580*/  FMUL.FTZ R99, R7, R99 ;  /* 0x0000006307637220 */ /* 0x000fc60000410000 */
[----:B------:R-:W-:Y:S01]  /*36590*/  ST.E desc[UR8][R2.64+0x1f4], R111 ;  /* 0x0001f46f02007985 */ /* 0x000fe2000c101908 */
[----:B0-----:R-:W-:-:S03]  /*365a0*/  FMUL.FTZ R107, R7, R100 ;  /* 0x00000064076b7220 */ /* 0x001fc60000410000 */
[----:B------:R-:W-:Y:S01]  /*365b0*/  ST.E desc[UR10][R2.64+0x8], R109 ;  /* 0x0000086d02007985 */ /* 0x000fe2000c10190a */
[----:B------:R-:W-:-:S03]  /*365c0*/  FMUL.FTZ R97, R7, R97 ;  /* 0x0000006107617220 */ /* 0x000fc60000410000 */
[----:B------:R0:W-:Y:S01]  /*365d0*/  ST.E desc[UR12][R2.64+0xc], R103 ;  /* 0x00000c6702007985 */ /* 0x0001e2000c10190c */
[C---:B-1----:R-:W-:Y:S01]  /*365e0*/  FMUL.FTZ R105, R7.reuse, R96 ;  /* 0x0000006007697220 */ /* 0x042fe20000410000 */
[C---:B------:R-:W-:Y:S02]  /*365f0*/  FMUL.FTZ R95, R7.reuse, R95 ;  /* 0x0000005f075f7220 */ /* 0x040fe40000410000 */
[----:B------:R1:W-:Y:S01]  /*36600*/  ST.E desc[UR6][R2.64+0x18], R101 ;  /* 0x0000186502007985 */ /* 0x0003e2000c101906 */
[----:B--2---:R-:W-:-:S03]  /*36610*/  FMUL.FTZ R93, R7, R93 ;  /* 0x0000005d075d7220 */ /* 0x004fc60000410000 */
[----:B------:R2:W-:Y:S01]  /*36620*/  ST.E desc[UR14][R2.64+0x1c], R99 ;  /* 0x00001c6302007985 */ /* 0x0005e2000c10190e */
[----:B0-----:R-:W-:-:S03]  /*36630*/  FMUL.FTZ R103, R7, R98 ;  /* 0x0000006207677220 */ /* 0x001fc60000410000 */
[----:B------:R-:W-:Y:S01]  /*36640*/  ST.E desc[UR16][R2.64+0x28], R107 ;  /* 0x0000286b02007985 */ /* 0x000fe2000c101910 */
[----:B-1----:R-:W-:-:S03]  /*36650*/  FMUL.FTZ R101, R7, R94 ;  /* 0x0000005e07657220 */ /* 0x002fc60000410000 */
[----:B------:R-:W-:Y:S01]  /*36660*/  ST.E desc[UR4][R2.64+0x2c], R103 ;  /* 0x00002c6702007985 */ /* 0x000fe2000c101904 */
[----:B--2---:R-:W-:-:S03]  /*36670*/  FMUL.FTZ R99, R7, R92 ;  /* 0x0000005c07637220 */ /* 0x004fc60000410000 */
[----:B------:R-:W-:Y:S01]  /*36680*/  ST.E desc[UR8][R2.64+0x38], R105 ;  /* 0x0000386902007985 */ /* 0x000fe2000c101908 */
[----:B----4-:R-:W-:-:S03]  /*36690*/  FMUL.FTZ R91, R7, R91 ;  /* 0x0000005b075b7220 */ /* 0x010fc60000410000 */
[----:B------:R0:W-:Y:S01]  /*366a0*/  ST.E desc[UR10][R2.64+0x3c], R97 ;  /* 0x00003c6102007985 */ /* 0x0001e2000c10190a */
[----:B---3--:R-:W-:-:S03]  /*366b0*/  FMUL.FTZ R89, R7, R89 ;  /* 0x0000005907597220 */ /* 0x008fc60000410000 */
[----:B------:R1:W-:Y:S01]  /*366c0*/  ST.E desc[UR6][R2.64+0x48], R95 ;  /* 0x0000485f02007985 */ /* 0x0003e2000c101906 */
[----:B------:R-:W-:-:S03]  /*366d0*/  FMUL.FTZ R85, R7, R85 ;  /* 0x0000005507557220 */ /* 0x000fc60000410000 */
[----:B------:R-:W-:Y:S01]  /*366e0*/  ST.E desc[UR12][R2.64+0x4c], R99 ;  /* 0x00004c6302007985 */ /* 0x000fe2000c10190c */
[----:B0-----:R-:W-:-:S03]  /*366f0*/  FMUL.FTZ R97, R7, R90 ;  /* 0x0000005a07617220 */ /* 0x001fc60000410000 */
[----:B------:R-:W-:Y:S01]  /*36700*/  ST.E desc[UR14][R2.64+0x58], R101 ;  /* 0x0000586502007985 */ /* 0x000fe2000c10190e */
[----:B------:R-:W-:-:S03]  /*36710*/  FMUL.FTZ R87, R7, R87 ;  /* 0x0000005707577220 */ /* 0x000fc60000410000 */
[----:B------:R0:W-:Y:S01]  /*36720*/  ST.E desc[UR16][R2.64+0x5c], R93 ;  /* 0x00005c5d02007985 */ /* 0x0001e2000c101910 */
[----:B-1----:R-:W-:-:S03]  /*36730*/  FMUL.FTZ R95, R7, R86 ;  /* 0x00000056075f7220 */ /* 0x002fc60000410000 */
[----:B------:R1:W-:Y:S01]  /*36740*/  ST.E desc[UR4][R2.64+0x68], R91 ;  /* 0x0000685b02007985 */ /* 0x0003e2000c101904 */
[----:B------:R-:W-:-:S03]  /*36750*/  FMUL.FTZ R83, R7, R83 ;  /* 0x0000005307537220 */ /* 0x000fc60000410000 */
[----:B------:R-:W-:Y:S01]  /*36760*/  ST.E desc[UR8][R2.64+0x6c], R97 ;  /* 0x00006c6102007985 */ /* 0x000fe2000c101908 */
[----:B0-----:R-:W-:-:S03]  /*36770*/  FMUL.FTZ R93, R7, R88 ;  /* 0x00000058075d7220 */ /* 0x001fc60000410000 */
[----:B------:R0:W-:Y:S01]  /*36780*/  ST.E desc[UR6][R2.64+0x78], R89 ;  /* 0x0000785902007985 */ /* 0x0001e2000c101906 */
[C---:B------:R-:W-:Y:S01]  /*36790*/  FMUL.FTZ R79, R7.reuse, R79 ;  /* 0x0000004f074f7220 */ /* 0x040fe20000410000 */
[C---:B-1----:R-:W-:Y:S02]  /*367a0*/  FMUL.FTZ R91, R7.reuse, R84 ;  /* 0x00000054075b7220 */ /* 0x042fe40000410000 */
[----:B------:R1:W-:Y:S01]  /*367b0*/  ST.E desc[UR10][R2.64+0x7c], R85 ;  /* 0x00007c5502007985 */ /* 0x0003e2000c10190a */
[----:B------:R-:W-:-:S03]  /*367c0*/  FMUL.FTZ R81, R7, R81 ;  /* 0x0000005107517220 */ /* 0x000fc60000410000 */
[----:B------:R-:W-:Y:S04]  /*367d0*/  ST.E desc[UR12][R2.64+0x88], R93 ;  /* 0x0000885d02007985 */ /* 0x000fe8000c10190c */
[----:B------:R2:W-:Y:S01]  /*367e0*/  ST.E desc[UR14][R2.64+0x8c], R87 ;  /* 0x00008c5702007985 */ /* 0x0005e2000c10190e */
[C---:B0-----:R-:W-:Y:S01]  /*367f0*/  FMUL.FTZ R89, R7.reuse, R78 ;  /* 0x0000004e07597220 */ /* 0x041fe20000410000 */
[C---:B-1----:R-:W-:Y:S02]  /*36800*/  FMUL.FTZ R85, R7.reuse, R82 ;  /* 0x0000005207557220 */ /* 0x042fe40000410000 */
[----:B------:R-:W-:Y:S01]  /*36810*/  ST.E desc[UR16][R2.64+0x98], R95 ;  /* 0x0000985f02007985 */ /* 0x000fe2000c101910 */
[----:B------:R-:W-:-:S03]  /*36820*/  FMUL.FTZ R77, R7, R77 ;  /* 0x0000004d074d7220 */ /* 0x000fc60000410000 */
[----:B------:R-:W-:Y:S01]  /*36830*/  ST.E desc[UR4][R2.64+0x9c], R91 ;  /* 0x00009c5b02007985 */ /* 0x000fe2000c101904 */
[----:B--2---:R-:W-:-:S03]  /*36840*/  FMUL.FTZ R87, R7, R80 ;  /* 0x0000005007577220 */ /* 0x004fc60000410000 */
[----:B------:R-:W-:Y:S01]  /*36850*/  ST.E desc[UR6][R2.64+0xa8], R83 ;  /* 0x0000a85302007985 */ /* 0x000fe2000c101906 */
[----:B------:R-:W-:-:S03]  /*36860*/  FMUL.FTZ R73, R7, R73 ;  /* 0x0000004907497220 */ /* 0x000fc60000410000 */
[----:B------:R0:W-:Y:S01]  /*36870*/  ST.E desc[UR8][R2.64+0xac], R79 ;  /* 0x0000ac4f02007985 */ /* 0x0001e2000c101908 */
[----:B------:R-:W-:-:S03]  /*36880*/  FMUL.FTZ R75, R7, R75 ;  /* 0x0000004b074b7220 */ /* 0x000fc60000410000 */
[----:B------:R-:W-:Y:S04]  /*36890*/  ST.E desc[UR10][R2.64+0xb8], R85 ;  /* 0x0000b85502007985 */ /* 0x000fe8000c10190a */
[----:B------:R1:W-:Y:S01]  /*368a0*/  ST.E desc[UR12][R2.64+0xbc], R81 ;  /* 0x0000bc5102007985 */ /* 0x0003e2000c10190c */
[----:B0-----:R-:W-:-:S03]  /*368b0*/  FMUL.FTZ R79, R7, R76 ;  /* 0x0000004c074f7220 */ /* 0x001fc60000410000 */
[----:B------:R-:W-:Y:S01]  /*368c0*/  ST.E desc[UR14][R2.64+0xc8], R87 ;  /* 0x0000c85702007985 */ /* 0x000fe2000c10190e */
[----:B------:R-:W-:-:S03]  /*368d0*/  FMUL.FTZ R83, R7, R70 ;  /* 0x0000004607537220 */ /* 0x000fc60000410000 */
[----:B------:R-:W-:Y:S01]  /*368e0*/  ST.E desc[UR4][R2.64+0xcc], R89 ;  /* 0x0000cc5902007985 */ /* 0x000fe2000c101904 */
[----:B-1----:R-:W-:-:S03]  /*368f0*/  FMUL.FTZ R81, R7, R74 ;  /* 0x0000004a07517220 */ /* 0x002fc60000410000 */
[----:B------:R0:W-:Y:S01]  /*36900*/  ST.E desc[UR16][R2.64+0xd8], R77 ;  /* 0x0000d84d02007985 */ /* 0x0001e2000c101910 */
[----:B------:R-:W-:-:S03]  /*36910*/  FMUL.FTZ R71, R7, R71 ;  /* 0x0000004707477220 */ /* 0x000fc60000410000 */
[----:B------:R-:W-:Y:S01]  /*36920*/  ST.E desc[UR6][R2.64+0xdc], R79 ;  /* 0x0000dc4f02007985 */ /* 0x000fe2000c101906 */
[----:B------:R-:W-:-:S03]  /*36930*/  FMUL.FTZ R69, R7, R69 ;  /* 0x0000004507457220 */ /* 0x000fc60000410000 */
[----:B------:R1:W-:Y:S01]  /*36940*/  ST.E desc[UR8][R2.64+0xe8], R73 ;  /* 0x0000e84902007985 */ /* 0x0003e2000c101908 */
[----:B0-----:R-:W-:-:S03]  /*36950*/  FMUL.FTZ R77, R7, R72 ;  /* 0x00000048074d7220 */ /* 0x001fc60000410000 */
[----:B------:R0:W-:Y:S01]  /*36960*/  ST.E desc[UR10][R2.64+0xec], R75 ;  /* 0x0000ec4b02007985 */ /* 0x0001e2000c10190a */
[----:B------:R-:W-:-:S03]  /*36970*/  FMUL.FTZ R67, R7, R67 ;  /* 0x0000004307437220 */ /* 0x000fc60000410000 */
[----:B------:R-:W-:Y:S04]  /*36980*/  ST.E desc[UR12][R2.64+0xf8], R81 ;  /* 0x0000f85102007985 */ /* 0x000fe8000c10190c */
[----:B------:R-:W-:Y:S01]  /*36990*/  ST.E desc[UR4][R2.64+0xfc], R77 ;  /* 0x0000fc4d02007985 */ /* 0x000fe2000c101904 */
[----:B-1----:R-:W-:-:S03]  /*369a0*/  FMUL.FTZ R73, R7, R68 ;  /* 0x0000004407497220 */ /* 0x002fc60000410000 */
[----:B------:R-:W-:Y:S01]  /*369b0*/  ST.E desc[UR14][R2.64+0x108], R83 ;  /* 0x0001085302007985 */ /* 0x000fe2000c10190e */
[----:B------:R-:W-:-:S03]  /*369c0*/  FMUL.FTZ R63, R7, R63 ;  /* 0x0000003f073f7220 */ /* 0x000fc60000410000 */
[----:B------:R1:W-:Y:S01]  /*369d0*/  ST.E desc[UR16][R2.64+0x10c], R71 ;  /* 0x00010c4702007985 */ /* 0x0003e2000c101910 */
[C---:B------:R-:W-:Y:S01]  /*369e0*/  FMUL.FTZ R65, R7.reuse, R65 ;  /* 0x0000004107417220 */ /* 0x040fe20000410000 */
[C---:B0-----:R-:W-:Y:S02]  /*369f0*/  FMUL.FTZ R75, R7.reuse, R64 ;  /* 0x00000040074b7220 */ /* 0x041fe40000410000 */
[----:B------:R-:W-:Y:S01]  /*36a00*/  ST.E desc[UR6][R2.64+0x118], R69 ;  /* 0x0001184502007985 */ /* 0x000fe2000c101906 */
[----:B------:R-:W-:-:S03]  /*36a10*/  FMUL.FTZ R61, R7, R61 ;  /* 0x0000003d073d7220 */ /* 0x000fc60000410000 */
[----:B------:R0:W-:Y:S01]  /*36a20*/  ST.E desc[UR8][R2.64+0x11c], R67 ;  /* 0x00011c4302007985 */ /* 0x0001e2000c101908 */
[----:B-1----:R-:W-:-:S03]  /*36a30*/  FMUL.FTZ R71, R7, R66 ;  /* 0x0000004207477220 */ /* 0x002fc60000410000 */
[----:B------:R-:W-:Y:S04]  /*36a40*/  ST.E desc[UR10][R2.64+0x128], R73 ;  /* 0x0001284902007985 */ /* 0x000fe8000c10190a */
[----:B------:R-:W-:Y:S01]  /*36a50*/  ST.E desc[UR4][R2.64+0x12c], R71 ;  /* 0x00012c4702007985 */ /* 0x000fe2000c101904 */
[----:B0-----:R-:W-:-:S03]  /*36a60*/  FMUL.FTZ R67, R7, R62 ;  /* 0x0000003e07437220 */ /* 0x001fc60000410000 */
[----:B------:R0:W-:Y:S01]  /*36a70*/  ST.E desc[UR12][R2.64+0x138], R63 ;  /* 0x0001383f02007985 */ /* 0x0001e2000c10190c */
[----:B------:R-:W-:-:S03]  /*36a80*/  FMUL.FTZ R59, R7, R59 ;  /* 0x0000003b073b7220 */ /* 0x000fc60000410000 */
[----:B------:R1:W-:Y:S01]  /*36a90*/  ST.E desc[UR14][R2.64+0x13c], R65 ;  /* 0x00013c4102007985 */ /* 0x0003e2000c10190e */
[C---:B------:R-:W-:Y:S01]  /*36aa0*/  FMUL.FTZ R69, R7.reuse, R58 ;  /* 0x0000003a07457220 */ /* 0x040fe20000410000 */
[C---:B------:R-:W-:Y:S02]  /*36ab0*/  FMUL.FTZ R57, R7.reuse, R57 ;  /* 0x0000003907397220 */ /* 0x040fe40000410000 */
[----:B------:R-:W-:Y:S01]  /*36ac0*/  ST.E desc[UR16][R2.64+0x148], R75 ;  /* 0x0001484b02007985 */ /* 0x000fe2000c101910 */
[----:B0-----:R-:W-:-:S03]  /*36ad0*/  FMUL.FTZ R63, R7, R60 ;  /* 0x0000003c073f7220 */ /* 0x001fc60000410000 */
[----:B------:R-:W-:Y:S01]  /*36ae0*/  ST.E desc[UR6][R2.64+0x14c], R67 ;  /* 0x00014c4302007985 */ /* 0x000fe2000c101906 */
[----:B-1----:R-:W-:-:S03]  /*36af0*/  FMUL.FTZ R65, R7, R56 ;  /* 0x0000003807417220 */ /* 0x002fc60000410000 */
        /* <DEDUP_REMOVED lines=17> */
[C---:B-1----:R-:W-:Y:S01]  /*36c10*/  FMUL.FTZ R55, R7.reuse, R48 ;  /* 0x0000003007377220 */ /* 0x042fe20000410000 */
[C---:B------:R-:W-:Y:S02]  /*36c20*/  FMUL.FTZ R45, R7.reuse, R45 ;  /* 0x0000002d072d7220 */ /* 0x040fe40000410000 */
[----:B------:R0:W-:Y:S04]  /*36c30*/  ST.E desc[UR10][R2.64+0x19c], R53 ;  /* 0x00019c3502007985 */ /* 0x0001e8000c10190a */
[----:B------:R-:W-:Y:S04]  /*36c40*/  ST.E desc[UR12][R2.64+0x1a8], R61 ;  /* 0x0001a83d02007985 */ /* 0x000fe8000c10190c */
[----:B------:R1:W-:Y:S01]  /*36c50*/  ST.E desc[UR14][R2.64+0x1ac], R51 ;  /* 0x0001ac3302007985 */ /* 0x0003e2000c10190e */
[----:B------:R-:W-:-:S03]  /*36c60*/  FMUL.FTZ R43, R7, R43 ;  /* 0x0000002b072b7220 */ /* 0x000fc60000410000 */
[----:B------:R2:W-:Y:S01]  /*36c70*/  ST.E desc[UR6][R2.64+0x1b8], R49 ;  /* 0x0001b83102007985 */ /* 0x0005e2000c101906 */
[----:B0-----:R-:W-:-:S03]  /*36c80*/  FMUL.FTZ R53, R7, R9 ;  /* 0x0000000907357220 */ /* 0x001fc60000410000 */
[----:B------:R0:W-:Y:S01]  /*36c90*/  ST.E desc[UR16][R2.64+0x1bc], R55 ;  /* 0x0001bc3702007985 */ /* 0x0001e2000c101910 */
[----:B-1----:R-:W-:-:S03]  /*36ca0*/  FMUL.FTZ R51, R7, R46 ;  /* 0x0000002e07337220 */ /* 0x002fc60000410000 */
[----:B------:R-:W-:Y:S01]  /*36cb0*/  ST.E desc[UR4][R2.64+0x1c8], R47 ;  /* 0x0001c82f02007985 */ /* 0x000fe2000c101904 */
[----:B--2---:R-:W-:-:S03]  /*36cc0*/  FMUL.FTZ R49, R7, R44 ;  /* 0x0000002c07317220 */ /* 0x004fc60000410000 */
[----:B------:R-:W-:Y:S01]  /*36cd0*/  ST.E desc[UR8][R2.64+0x1cc], R45 ;  /* 0x0001cc2d02007985 */ /* 0x000fe2000c101908 */
[C---:B------:R-:W-:Y:S01]  /*36ce0*/  FMUL.FTZ R41, R7.reuse, R41 ;  /* 0x0000002907297220 */ /* 0x040fe20000410000 */
[----:B0-----:R-:W-:Y:S02]  /*36cf0*/  FMUL.FTZ R55, R7, R42 ;  /* 0x0000002a07377220 */ /* 0x001fe40000410000 */
[----:B------:R-:W-:Y:S04]  /*36d00*/  ST.E desc[UR10][R2.64+0x1d8], R51 ;  /* 0x0001d83302007985 */ /* 0x000fe8000c10190a */
[----:B------:R-:W-:Y:S04]  /*36d10*/  ST.E desc[UR6][R2.64+0x1dc], R49 ;  /* 0x0001dc3102007985 */ /* 0x000fe8000c101906 */
[----:B------:R-:W-:Y:S04]  /*36d20*/  ST.E desc[UR12][R2.64+0x1e8], R53 ;  /* 0x0001e83502007985 */ /* 0x000fe8000c10190c */
[----:B------:R-:W-:Y:S04]  /*36d30*/  ST.E desc[UR14][R2.64+0x1ec], R43 ;  /* 0x0001ec2b02007985 */ /* 0x000fe8000c10190e */
[----:B------:R-:W-:Y:S04]  /*36d40*/  ST.E desc[UR16][R2.64+0x1f8], R55 ;  /* 0x0001f83702007985 */ /* 0x000fe8000c101910 */
[----:B------:R0:W-:Y:S01]  /*36d50*/  ST.E desc[UR18][R2.64+0x1fc], R41 ;  /* 0x0001fc2902007985 */ /* 0x0001e2000c101912 */
[----:B------:R-:W-:-:S03]  /*36d60*/  LEA.HI R42, R6, 0x8, RZ, 0x19 ;  /* 0x00000008062a7811 */ /* 0x000fc600078fc8ff */
[----:B------:R-:W2:Y:S02]  /*36d70*/  LDL.64 R8, [R0] ;  /* 0x0000000000087983 */ /* 0x000ea40000100a00 */
[----:B------:R1:W-:Y:S06]  /*36d80*/  BAR.SYNC.DEFER_BLOCKING R42, 0x100 ;  /* 0x0004002a0000751d */ /* 0x0003ec0000010000 */
[----:B0-----:R-:W3:Y:S01]  /*36d90*/  LDL.64 R2, [R0+0x80] ;  /* 0x0000800000027983 */ /* 0x001ee20000100a00 */
[C---:B------:R-:W-:Y:S02]  /*36da0*/  R2UR UR28, R4.reuse ;  /* 0x00000000041c72ca */ /* 0x040fe400000e0000 */
[----:B------:R-:W-:Y:S01]  /*36db0*/  R2UR UR29, R5 ;  /* 0x00000000051d72ca */ /* 0x000fe200000e0000 */
[----:B------:R-:W4:Y:S04]  /*36dc0*/  LDL.64 R6, [R0+0x98] ;  /* 0x0000980000067983 */ /* 0x000f280000100a00 */
[----:B--2---:R-:W2:Y:S04]  /*36dd0*/  LD.E R41, desc[UR6][R8.64] ;  /* 0x0000000608297980 */ /* 0x004ea8000c101900 */
[----:B------:R-:W2:Y:S04]  /*36de0*/  LDL.64 R8, [R0+0x88] ;  /* 0x0000880000087983 */ /* 0x000ea80000100a00 */
[----:B---3--:R-:W3:Y:S04]  /*36df0*/  LD.E R45, desc[UR4][R2.64] ;  /* 0x00000004022d7980 */ /* 0x008ee8000c101900 */
        /* <DEDUP_REMOVED lines=64> */
[----:B----4-:R-:W4:Y:S04]  /*37200*/  LD.E.64 R6, desc[UR4][R6.64] ;  /* 0x0000000406067980 */ /* 0x010f28000c101b00 */
[----:B---3--:R-:W-:Y:S04]  /*37210*/  ST.E desc[UR8][R2.64], R45 ;  /* 0x0000002d02007985 */ /* 0x008fe8000c101908 */
        /* <DEDUP_REMOVED lines=64> */
[----:B0-----:R-:W3:Y:S04]  /*37620*/  LD.E R43, desc[UR28][R2.64+0x104] ;  /* 0x0001041c022b7980 */ /* 0x001ee8000c101900 */
[----:B---3--:R0:W-:Y:S04]  /*37630*/  ST.E desc[UR4][R2.64+0x104], R43 ;  /* 0x0001042b02007985 */ /* 0x0081e8000c101904 */
[----:B------:R-:W3:Y:S04]  /*37640*/  LD.E R45, desc[UR6][R2.64+0x108] ;  /* 0x00010806022d7980 */ /* 0x000ee8000c101900 */
[----:B-1----:R-:W4:Y:S04]  /*37650*/  LD.E R47, desc[UR8][R2.64+0x10c] ;  /* 0x00010c08022f7980 */ /* 0x002f28000c101900 */
        /* <DEDUP_REMOVED lines=60> */
[----:B---3--:R-:W-:Y:S04]  /*37a20*/  ST.E desc[UR4][R2.64+0x108], R45 ;  /* 0x0001082d02007985 */ /* 0x008fe8000c101904 */
[----:B----4-:R-:W-:Y:S04]  /*37a30*/  ST.E desc[UR6][R2.64+0x10c], R47 ;  /* 0x00010c2f02007985 */ /* 0x010fe8000c101906 */
[----:B--2---:R-:W-:Y:S04]  /*37a40*/  ST.E desc[UR8][R2.64+0x110], R49 ;  /* 0x0001103102007985 */ /* 0x004fe8000c101908 */
        /* <DEDUP_REMOVED lines=59> */
[----:B0-----:R-:W4:Y:S01]  /*37e00*/  LD.E R43, desc[UR28][R8.64] ;  /* 0x0000001c082b7980 */ /* 0x001f22000c101900 */
        /* <DEDUP_REMOVED lines=22> */
[----:B------:R-:W-:Y:S01]  /*37f70*/  IMAD R6, R41, 0xc00, R6 ;  /* 0x00000c0029067824 */ /* 0x000fe200078e0206 */
[----:B------:R-:W-:Y:S01]  /*37f80*/  F2FP.BF16.F32.PACK_AB R172, R40, R172 ;  /* 0x000000ac28ac723e */ /* 0x000fe200000010ff */
[----:B------:R-:W4:Y:S01]  /*37f90*/  LD.E R41, desc[UR30][R2.64+0x44] ;  /* 0x0000441e02297980 */ /* 0x000f22000c101900 */
[----:B------:R-:W-:Y:S02]  /*37fa0*/  F2FP.BF16.F32.PACK_AB R174, R174, R39 ;  /* 0x00000027aeae723e */ /* 0x000fe400000010ff */
[----:B------:R-:W-:Y:S01]  /*37fb0*/  F2FP.BF16.F32.PACK_AB R152, R152, R38 ;  /* 0x000000269898723e */ /* 0x000fe200000010ff */
        /* <DEDUP_REMOVED lines=77> */
[----:B------:R-:W-:-:S03]  /*38490*/  ISETP.NE.U32.AND P0, PT, R43, RZ, PT ;  /* 0x000000ff2b00720c */ /* 0x000fc60003f05070 */
        /* <DEDUP_REMOVED lines=65> */
[----:B------:R-:W-:Y:S01]  /*388b0*/  R2UR UR7, R7 ;  /* 0x00000000070772ca */ /* 0x000fe200000e0000 */
[----:B------:R-:W-:Y:S01]  /*388c0*/  VOTEU.ANY UP0, P0 ;  /* 0x00000000003f7886 */ /* 0x000fe20000000100 */
        /* <DEDUP_REMOVED lines=52> */
[----:B------:R-:W-:Y:S02]  /*38c10*/  R2UR UR4, R4 ;  /* 0x00000000040472ca */ /* 0x000fe400000e0000 */
        /* <DEDUP_REMOVED lines=721> */
[----:B------:R-:W-:Y:S01]  /*3b930*/  F2FP.BF16.F32.PACK_AB R167, R167, R15 ;  /* 0x0000000fa7a7723e */ /* 0x000fe200000010ff */
[----:B------:R-:W-:Y:S01]  /*3b940*/  IMAD.MOV.U32 R15, RZ, RZ, R7 ;  /* 0x000000ffff0f7224 */ /* 0x000fe200078e0007 */
[----:B------:R-:W-:Y:S01]  /*3b950*/  F2FP.BF16.F32.PACK_AB R169, R169, R14 ;  /* 0x0000000ea9a9723e */ /* 0x000fe200000010ff */
[----:B------:R-:W-:-:S03]  /*3b960*/  VIADD R14, R6, 0x80 ;  /* 0x00000080060e7836 */ /* 0x000fc60000000000 */
        /* <DEDUP_REMOVED lines=3117> */
[----:B------:R-:W-:Y:S02]  /*47c40*/  F2FP.BF16.F32.PACK_AB R171, R171, R13 ;  /* 0x0000000dabab723e */ /* 0x000fe400000010ff */
        /* <DEDUP_REMOVED lines=1158> */
[----:B0-----:R-:W1:Y:S01]  /*4c4b0*/  LDL.64 R8, [R0+0x40] ;  /* 0x0000400000087983 */ /* 0x001e620000100a00 */
[----:B------:R-:W-:-:S02]  /*4c4c0*/  R2UR UR4, R4 ;  /* 0x00000000040472ca */ /* 0x000fc400000e0000 */
[----:B------:R-:W-:Y:S01]  /*4c4d0*/  R2UR UR5, R5 ;  /* 0x00000000050572ca */ /* 0x000fe200000e0000 */
[----:B------:R-:W3:-:S12]  /*4c4e0*/  LDL.64 R6, [R0] ;  /* 0x0000000000067983 */ /* 0x000ed80000100a00 */
[----:B-1----:R-:W4:Y:S01]  /*4c4f0*/  LD.E R12, desc[UR4][R8.64] ;  /* 0x00000004080c7980 */ /* 0x002f22000c101900 */
[----:B------:R-:W-:Y:S02]  /*4c500*/  R2UR UR4, R4 ;  /* 0x00000000040472ca */ /* 0x000fe400000e0000 */
[----:B------:R-:W-:Y:S01]  /*4c510*/  R2UR UR5, R5 ;  /* 0x00000000050572ca */ /* 0x000fe200000e0000 */
[----:B------:R-:W-:-:S12]  /*4c520*/  BSSY B2, `(.L_x_13006) ;  /* 0x0000006000027945 */ /* 0x000fd80003800000 */
[----:B---3--:R2:W5:Y:S01]  /*4c530*/  LD.E R6, desc[UR4][R6.64] ;  /* 0x0000000406067980 */ /* 0x008562000c101900 */
[----:B----4-:R-:W-:-:S04]  /*4c540*/  LOP3.LUT R12, R12, 0x1, RZ, 0xfc, !PT ;  /* 0x000000010c0c7812 */ /* 0x010fc800078efcff */
[----:B------:R-:W-:-:S13]  /*4c550*/  ISETP.NE.AND P0, PT, R12, 0x3, PT ;  /* 0x000000030c00780c */ /* 0x000fda0003f05270 */
[----:B--2---:R-:W-:Y:S05]  /*4c560*/  @!P0 BRA `(.L_x_13007) ;  /* 0x0000000000048947 */ /* 0x004fea0003800000 */
[----:B------:R-:W-:Y:S01]  /*4c570*/  BPT.TRAP 0x1 ;  /* 0x000000040000795c */ /* 0x000fe20000300000 */
.L_x_13007:
[----:B------:R-:W-:Y:S05]  /*4c580*/  BSYNC B2 ;  /* 0x0000000000027941 */ /* 0x000fea0003800000 */
.L_x_13006:
        /* <DEDUP_REMOVED lines=11> */
[----:B0-----:R-:W-:Y:S05]  /*4c640*/  RET.REL.NODEC R218 `(_ZN7cutlass13device_kernelIN5flash11enable_sm90INS1_16FlashAttnFwdSm90INS1_25CollectiveMainloopFwdSm90ILi2EN4cute5tupleIJNS5_1CILi1EEES8_S8_EEENS6_IJNS7_ILi128EEENS7_ILi96EEENS7_ILi64EEEEEELi256ENS_10bfloat16_tEfNS_4arch4Sm90ELb0ELb1ELb1ELb1ELb1ELb0ELb1ELb1ELb0ELb1ELb1ELb0EEENS1_21CollectiveEpilogueFwdINS6_IJSA_NS7_ILi256EEESB_EEES9_SE_SG_Li256ELb1ELb1ELb1ELb0EEENS1_36VarlenDynamicPersistentTileSchedulerILi128ELi96ELi256ELi128ELb1ELb1ELb1ELb1ELb0ELb1EEEEEEEEEvNT_6ParamsE) ;  /* 0xfffffb38da6c7950 */ /* 0x001fea0003c3ffff */
.L_x_12982:
[----:B0-----:R0:W1:Y:S02]  /*4c650*/  SYNCS.PHASECHK.TRANS64.TRYWAIT P0, [R6+URZ], R7 ;  /* 0x00000007060075a7 */ /* 0x001064000800017f */
[----:B-1----:R-:W-:Y:S05]  /*4c660*/  @!P0 NANOSLEEP.SYNCS 0x989680 ;  /* 0x009896800000895d */ /* 0x002fea0003900000 */
[----:B------:R-:W1:Y:S02]  /*4c670*/  @!P0 SYNCS.PHASECHK.TRANS64 P0, [R6+URZ], R7 ;  /* 0x00000007060085a7 */ /* 0x000e64000800007f */
[----:B-1----:R-:W-:Y:S05]  /*4c680*/  @!P0 BRA `(.L_x_12982) ;  /* 0xfffffffc00f08947 */ /* 0x002fea000383ffff */
[----:B------:R-:W-:Y:S05]  /*4c690*/  BRA `(.L_x_12981) ;  /* 0xfffffe4400f87947 */ /* 0x000fea000383ffff */
.L_x_12989:
[----:B0-----:R0:W1:Y:S02]  /*4c6a0*/  SYNCS.PHASECHK.TRANS64.TRYWAIT P0, [R18+URZ], R19 ;  /* 0x00000013120075a7 */ /* 0x001064000800017f */
[----:B-1----:R-:W-:Y:S05]  /*4c6b0*/  @!P0 NANOSLEEP.SYNCS 0x989680 ;  /* 0x009896800000895d */ /* 0x002fea0003900000 */
[----:B------:R-:W1:Y:S02]  /*4c6c0*/  @!P0 SYNCS.PHASECHK.TRANS64 P0, [R18+URZ], R19 ;  /* 0x00000013120085a7 */ /* 0x000e64000800007f */
[----:B-1----:R-:W-:Y:S05]  /*4c6d0*/  @!P0 BRA `(.L_x_12989) ;  /* 0xfffffffc00f08947 */ /* 0x002fea000383ffff */
[----:B------:R-:W-:Y:S05]  /*4c6e0*/  BRA `(.L_x_12988) ;  /* 0xfffffe4c00cc7947 */ /* 0x000fea000383ffff */
.L_x_13008:
        /* <DEDUP_REMOVED lines=9> */
.L_x_15777:


//--------------------- .text._ZN7cutlass13device_kernelIN5flash11enable_sm90INS1_16FlashAttnFwdSm90INS1_25CollectiveMainloopFwdSm90ILi2EN4cute5tupleIJNS5_1CILi1EEES8_S8_EEENS6_IJNS7_ILi128EEENS7_ILi96EEENS7_ILi64EEEEEELi256ENS_10bfloat16_tEfNS_4arch4Sm90ELb0ELb1ELb1ELb1ELb1ELb1ELb1ELb1ELb0ELb1ELb1ELb0EEENS1_21CollectiveEpilogueFwdINS6_IJSA_NS7_ILi256EEESB_EEES9_SE_SG_Li256ELb1ELb1ELb1ELb0EEENS1_36VarlenDynamicPersistentTileSchedulerILi128ELi96ELi256ELi128ELb1ELb1ELb1ELb1ELb0ELb1EEEEEEEEEvNT_6ParamsE --------------------------
	.section	.text._ZN7cutlass13device_kernelIN5flash11enable_sm90INS1_16FlashAttnFwdSm90INS1_25CollectiveMainloopFwdSm90ILi2EN4cute5tupleIJNS5_1CILi1EEES8_S8_EEENS6_IJNS7_ILi128EEENS7_ILi96EEENS7_ILi64EEEEEELi256ENS_10bfloat16_tEfNS_4arch4Sm90ELb0ELb1ELb1ELb1ELb1ELb1ELb1ELb1ELb0ELb1ELb1ELb0EEENS1_21CollectiveEpilogueFwdINS6_IJSA_NS7_ILi256EEESB_EEES9_SE_SG_Li256ELb1ELb1ELb1ELb0EEENS1_36VarlenDynamicPersistentTileSchedulerILi128ELi96ELi256ELi128ELb1ELb1ELb1ELb1ELb0ELb1EEEEEEEEEvNT_6ParamsE,"ax",@progbits
	.align	128
.text._ZN7cutlass13device_kernelIN5flash11enable_sm90INS1_16FlashAttnFwdSm90INS1_25CollectiveMainloopFwdSm90ILi2EN4cute5tupleIJNS5_1CILi1EEES8_S8_EEENS6_IJNS7_ILi128EEENS7_ILi96EEENS7_ILi64EEEEEELi256ENS_10bfloat16_tEfNS_4arch4Sm90ELb0ELb1ELb1ELb1ELb1ELb1ELb1ELb1ELb0ELb1ELb1ELb0EEENS1_21CollectiveEpilogueFwdINS6_IJSA_NS7_ILi256EEESB_EEES9_SE_SG_Li256ELb1ELb1ELb1ELb0EEENS1_36VarlenDynamicPersistentTileSchedulerILi128ELi96ELi256ELi128ELb1ELb1ELb1ELb1ELb0ELb1EEEEEEEEEvNT_6ParamsE:
        .type           _ZN7cutlass13device_kernelIN5flash11enable_sm90INS1_16FlashAttnFwdSm90INS1_25CollectiveMainloopFwdSm90ILi2EN4cute5tupleIJNS5_1CILi1EEES8_S8_EEENS6_IJNS7_ILi128EEENS7_ILi96EEENS7_ILi64EEEEEELi256ENS_10bfloat16_tEfNS_4arch4Sm90ELb0ELb1ELb1ELb1ELb1ELb1ELb1ELb1ELb0ELb1ELb1ELb0EEENS1_21CollectiveEpilogueFwdINS6_IJSA_NS7_ILi256EEESB_EEES9_SE_SG_Li256ELb1ELb1ELb1ELb0EEENS1_36VarlenDynamicPersistentTileSchedulerILi128ELi96ELi256ELi128ELb1ELb1ELb1ELb1ELb0ELb1EEEEEEEEEvNT_6ParamsE,@function
        .size           _ZN7cutlass13device_kernelIN5flash11enable_sm90INS1_16FlashAttnFwdSm90INS1_25CollectiveMainloopFwdSm90ILi2EN4cute5tupleIJNS5_1CILi1EEES8_S8_EEENS6_IJNS7_ILi128EEENS7_ILi96EEENS7_ILi64EEEEEELi256ENS_10bfloat16_tEfNS_4arch4Sm90ELb0ELb1ELb1ELb1ELb1ELb1ELb1ELb1ELb0ELb1ELb1ELb0EEENS1_21CollectiveEpilogueFwdINS6_IJSA_NS7_ILi256EEESB_EEES9_SE_SG_Li256ELb1ELb1ELb1ELb0EEENS1_36VarlenDynamicPersistentTileSchedulerILi128ELi96ELi256ELi128ELb1ELb1ELb1ELb1ELb0ELb1EEEEEEEEEvNT_6ParamsE,(.L_x_15779 - _ZN7cutlass13device_kernelIN5flash11enable_sm90INS1_16FlashAttnFwdSm90INS1_25CollectiveMainloopFwdSm90ILi2EN4cute5tupleIJNS5_1CILi1EEES8_S8_EEENS6_IJNS7_ILi128EEENS7_ILi96EEENS7_ILi64EEEEEELi256ENS_10bfloat16_tEfNS_4arch4Sm90ELb0ELb1ELb1ELb1ELb1ELb1ELb1ELb1ELb0ELb1ELb1ELb0EEENS1_21CollectiveEpilogueFwdINS6_IJSA_NS7_ILi256EEESB_EEES9_SE_SG_Li256ELb1ELb1ELb1ELb0EEENS1_36VarlenDynamicPersistentTileSchedulerILi128ELi96ELi256ELi128ELb1ELb1ELb1ELb1ELb0ELb1EEEEEEEEEvNT_6ParamsE)
        .other          _ZN7cutlass13device_kernelIN5flash11enable_sm90INS1_16FlashAttnFwdSm90INS1_25CollectiveMainloopFwdSm90ILi2EN4cute5tupleIJNS5_1CILi1EEES8_S8_EEENS6_IJNS7_ILi128EEENS7_ILi96EEENS7_ILi64EEEEEELi256ENS_10bfloat16_tEfNS_4arch4Sm90ELb0ELb1ELb1ELb1ELb1ELb1ELb1ELb1ELb0ELb1ELb1ELb0EEENS1_21CollectiveEpilogueFwdINS6_IJSA_NS7_ILi256EEESB_EEES9_SE_SG_Li256ELb1ELb1ELb1ELb0EEENS1_36VarlenDynamicPersistentTileSchedulerILi128ELi96ELi256ELi128ELb1ELb1ELb1ELb1ELb0ELb1EEEEEEEEEvNT_6ParamsE,@"STO_CUDA_ENTRY STV_DEFAULT"
_ZN7cutlass13device_kernelIN5flash11enable_sm90INS1_16FlashAttnFwdSm90INS1_25CollectiveMainloopFwdSm90ILi2EN4cute5tupleIJNS5_1CILi1EEES8_S8_EEENS6_IJNS7_ILi128EEENS7_ILi96EEENS7_ILi64EEEEEELi256ENS_10bfloat16_tEfNS_4arch4Sm90ELb0ELb1ELb1ELb1ELb1ELb1ELb1ELb1ELb0ELb1ELb1ELb0EEENS1_21CollectiveEpilogueFwdINS6_IJSA_NS7_ILi256EEESB_EEES9_SE_SG_Li256ELb1ELb1ELb1ELb0EEENS1_36VarlenDynamicPersistentTileSchedulerILi128ELi96ELi256ELi128ELb1ELb1ELb1ELb1ELb0ELb1EEEEEEEEEvNT_6ParamsE:
        /* <DEDUP_REMOVED lines=23> */
.L_x_13010:
[----:B------:R-:W-:Y:S05]  /*0170*/  BSYNC B0 ;  /* 0x0000000000007941 */ /* 0x000fea0003800000 */
.L_x_13009:
        /* <DEDUP_REMOVED lines=43> */
.L_x_13011:
        /* <DEDUP_REMOVED lines=22> */
.L_x_13012:
        /* <DEDUP_REMOVED lines=18> */
.L_x_13013:
        /* <DEDUP_REMOVED lines=22> */
.L_x_13014:
        /* <DEDUP_REMOVED lines=22> */
.L_x_13015:
[----:B------:R-:W-:Y:S01]  /*0970*/  PLOP3.LUT P0, PT, PT, PT, UP0, 0x80, 0x0 ;  /* 0x000000000000781c */ /* 0x000fe20003f0f008 */
[----:B------:R-:W-:Y:S01]  /*0980*/  UMOV UR38, 0x1 ;  /* 0x0000000100267882 */ /* 0x000fe20000000000 */
[----:B------:R-:W-:Y:S01]  /*0990*/  NOP ;  /* 0x0000000000007918 */ /* 0x000fe20000000000 */
[----:B------:R-:W-:Y:S01]  /*09a0*/  USEL UR38, UR38, 0x2, !UP0 ;  /* 0x0000000226267887 */ /* 0x000fe2000c000000 */
[----:B------:R-:W-:Y:S01]  /*09b0*/  BSSY B9, `(.L_x_13016) ;  /* 0x0003a6e000097945 */ /* 0x000fe20003800000 */
[----:B------:R-:W-:Y:S01]  /*09c0*/  ULDC.64 UR44, c[0x0][0x208] ;  /* 0x00008200002c7ab9 */ /* 0x000fe20000000a00 */
[----:B------:R-:W-:Y:S02]  /*09d0*/  IMAD.U32 R16, RZ, RZ, UR37 ;  /* 0x00000025ff107e24 */ /* 0x000fe4000f8e00ff */
[----:B------:R-:W-:Y:S01]  /*09e0*/  IMAD.U32 R17, RZ, RZ, UR36 ;  /* 0x00000024ff117e24 */ /* 0x000fe2000f8e00ff */
[----:B0123--:R-:W-:Y:S06]  /*09f0*/  BAR.SYNC.DEFER_BLOCKING 0x0 ;  /* 0x0000000000007b1d */ /* 0x00ffec0000010000 */
[----:B------:R-:W-:Y:S05]  /*0a00*/  @!P0 BRA `(.L_x_13017) ;  /* 0x0000031800e08947 */ /* 0x000fea0003800000 */
.L_x_13018:
[----:B------:R-:W-:-:S08]  /*0a10*/  NOP ;  /* 0x0000000000007918 */ /* 0x000fd00000000000 */
[----:B------:R-:W0:Y:S02]  /*0a20*/  USETMAXREG.TRY_ALLOC.CTAPOOL UP0, 0xe8 ;  /* 0x000000e8000079c8 */ /* 0x000e240008000600 */
[----:B0-----:R-:W-:-:S13]  /*0a30*/  PLOP3.LUT P0, PT, PT, PT, UP0, 0x80, 0x0 ;  /* 0x000000000000781c */ /* 0x001fda0003f0f008 */
[----:B------:R-:W-:Y:S05]  /*0a40*/  @!P0 BRA `(.L_x_13018) ;  /* 0xfffffffc00f08947 */ /* 0x000fea000383ffff */
[----:B------:R-:W0:Y:S01]  /*0a50*/  S2R R0, SR_TID.X ;  /* 0x0000000000007919 */ /* 0x000e220000002100 */
[----:B------:R-:W1:Y:S01]  /*0a60*/  S2UR UR4, SR_CgaCtaId ;  /* 0x00000000000479c3 */ /* 0x000e620000008800 */
[----:B------:R-:W-:Y:S01]  /*0a70*/  MOV R2, 0x400 ;  /* 0x0000040000027802 */ /* 0x000fe20000000f00 */
[----:B------:R-:W-:-:S06]  /*0a80*/  UIADD3 URZ, UP0, UR37, 0x1f8, URZ ;  /* 0x000001f8253f7890 */ /* 0x000fcc000ff1e03f */
[----:B------:R-:W-:Y:S06]  /*0a90*/  BAR.ARV 0x8, 0x180 ;  /* 0x0206000000007b1d */ /* 0x000fec0000002000 */
[----:B------:R-:W-:Y:S01]  /*0aa0*/  UIADD3 URZ, UP1, UR37, 0x204, URZ ;  /* 0x00000204253f7890 */ /* 0x000fe2000ff3e03f */
[----:B------:R-:W-:Y:S01]  /*0ab0*/  STL.64 [R1+0x1f8], RZ ;  /* 0x0001f8ff01007387 */ /* 0x000fe20000100a00 */
[----:B------:R-:W-:Y:S02]  /*0ac0*/  UIADD3.X UR39, URZ, UR36, URZ, UP0, !UPT ;  /* 0x000000243f277290 */ /* 0x000fe400087fe43f */
[----:B------:R-:W-:Y:S01]  /*0ad0*/  UIADD3.X UR40, URZ, UR36, URZ, UP1, !UPT ;  /* 0x000000243f287290 */ /* 0x000fe20008ffe43f */
[----:B------:R-:W-:Y:S04]  /*0ae0*/  STL [R1+0x200], RZ ;  /* 0x000200ff01007387 */ /* 0x000fe80000100800 */
        /* <DEDUP_REMOVED lines=13> */
[----:B------:R-:W-:Y:S02]  /*0bc0*/  IMAD.MOV.U32 R153, RZ, RZ, RZ ;  /* 0x000000ffff997224 */ /* 0x000fe400078e00ff */
[----:B------:R-:W-:Y:S02]  /*0bd0*/  IMAD.MOV.U32 R159, RZ, RZ, RZ ;  /* 0x000000ffff9f7224 */ /* 0x000fe400078e00ff */
[----:B0-----:R-:W-:-:S05]  /*0be0*/  VIADD R11, R0, 0xffffff80 ;  /* 0xffffff80000b7836 */ /* 0x001fca0000000000 */
[----:B------:R-:W-:Y:S01]  /*0bf0*/  SHF.R.S32.HI R0, RZ, 0x1f, R11 ;  /* 0x0000001fff007819 */ /* 0x000fe2000001140b */
[----:B------:R-:W-:Y:S03]  /*0c00*/  STL [R1+0x4a0], R11 ;  /* 0x0004a00b01007387 */ /* 0x000fe60000100800 */
[CC--:B------:R-:W-:Y:S02]  /*0c10*/  LEA.HI R3, R0.reuse, R11.reuse, RZ, 0x7 ;  /* 0x0000000b00037211 */ /* 0x0c0fe400078f38ff */
[----:B------:R-:W-:Y:S02]  /*0c20*/  LEA.HI R8, R0, R11, RZ, 0x4 ;  /* 0x0000000b00087211 */ /* 0x000fe400078f20ff */
[----:B------:R-:W-:Y:S02]  /*0c30*/  LOP3.LUT R4, R3, 0xffffff80, RZ, 0xc0, !PT ;  /* 0xffffff8003047812 */ /* 0x000fe400078ec0ff */
[----:B------:R-:W-:-:S02]  /*0c40*/  SHF.R.S32.HI R12, RZ, 0x7, R3 ;  /* 0x00000007ff0c7819 */ /* 0x000fc40000011403 */
[----:B------:R-:W-:Y:S01]  /*0c50*/  SHF.R.S32.HI R9, RZ, 0x4, R8 ;  /* 0x00000004ff097819 */ /* 0x000fe20000011408 */
[----:B------:R-:W-:Y:S01]  /*0c60*/  IMAD.IADD R10, R11, 0x1, -R4 ;  /* 0x000000010b0a7824 */ /* 0x000fe200078e0a04 */
[----:B------:R-:W-:Y:S01]  /*0c70*/  LEA.HI R3, R3, R12, RZ, 0x1 ;  /* 0x0000000c03037211 */ /* 0x000fe200078f08ff */
[----:B------:R-:W-:Y:S01]  /*0c80*/  STL [R1+0x51c], R12 ;  /* 0x00051c0c01007387 */ /* 0x000fe20000100800 */
[----:B------:R-:W-:Y:S02]  /*0c90*/  LEA.HI R203, R0, R11, RZ, 0x5 ;  /* 0x0000000b00cb7211 */ /* 0x000fe400078f28ff */
[----:B------:R-:W-:Y:S01]  /*0ca0*/  SHF.R.S32.HI R4, RZ, 0x1f, R10 ;  /* 0x0000001fff047819 */ /* 0x000fe2000001140a */
[----:B------:R-:W-:Y:S01]  /*0cb0*/  STL [R1+0x518], R10 ;  /* 0x0005180a01007387 */ /* 0x000fe20000100800 */
[----:B------:R-:W-:Y:S02]  /*0cc0*/  LOP3.LUT R3, R3, 0x3fffffe, RZ, 0xc0, !PT ;  /* 0x03fffffe03037812 */ /* 0x000fe400078ec0ff */
[----:B------:R-:W-:-:S02]  /*0cd0*/  LEA.HI R5, R4, R10, RZ, 0x2 ;  /* 0x0000000a04057211 */ /* 0x000fc400078f10ff */
[----:B------:R-:W-:Y:S01]  /*0ce0*/  LEA.HI R4, R4, R10, RZ, 0x5 ;  /* 0x0000000a04047211 */ /* 0x000fe200078f28ff */
[----:B------:R-:W-:Y:S01]  /*0cf0*/  IMAD.IADD R3, R12, 0x1, -R3 ;  /* 0x000000010c037824 */ /* 0x000fe200078e0a03 */
[--C-:B------:R-:W-:Y:S02]  /*0d00*/  SHF.R.S32.HI R6, RZ, 0x2, R5.reuse ;  /* 0x00000002ff067819 */ /* 0x100fe40000011405 */
[----:B------:R-:W-:Y:S02]  /*0d10*/  SHF.R.S32.HI R7, RZ, 0x1f, R5 ;  /* 0x0000001fff077819 */ /* 0x000fe40000011405 */
[----:B------:R-:W-:Y:S02]  /*0d20*/  SHF.R.S32.HI R4, RZ, 0x5, R4 ;  /* 0x00000005ff047819 */ /* 0x000fe40000011404 */
[----:B------:R-:W-:Y:S02]  /*0d30*/  LEA.HI R7, R7, R6, RZ, 0x3 ;  /* 0x0000000607077211 */ /* 0x000fe400078f18ff */
[----:B------:R-:W-:-:S02]  /*0d40*/  SHF.R.S32.HI R203, RZ, 0x5, R203 ;  /* 0x00000005ffcb7819 */ /* 0x000fc400000114cb */
[----:B------:R-:W-:Y:S02]  /*0d50*/  LOP3.LUT R7, R7, 0xfffffff8, RZ, 0xc0, !PT ;  /* 0xfffffff807077812 */ /* 0x000fe400078ec0ff */
[----:B------:R-:W-:-:S03]  /*0d60*/  LOP3.LUT R5, R5, 0x7ffffffc, RZ, 0xc0, !PT ;  /* 0x7ffffffc05057812 */ /* 0x000fc600078ec0ff */
[----:B------:R-:W-:Y:S01]  /*0d70*/  IMAD.IADD R7, R6, 0x1, -R7 ;  /* 0x0000000106077824 */ /* 0x000fe200078e0a07 */
[----:B------:R-:W-:Y:S01]  /*0d80*/  LOP3.LUT R6, R8, 0x3fffff0, RZ, 0xc0, !PT ;  /* 0x03fffff008067812 */ /* 0x000fe200078ec0ff */
[----:B------:R-:W-:Y:S01]  /*0d90*/  IMAD.IADD R5, R10, 0x1, -R5 ;  /* 0x000000010a057824 */ /* 0x000fe200078e0a05 */
[----:B------:R-:W-:Y:S01]  /*0da0*/  LEA.HI R8, R8, R9, RZ, 0x1 ;  /* 0x0000000908087211 */ /* 0x000fe200078f08ff */
[----:B------:R-:W-:Y:S02]  /*0db0*/  IMAD R4, R4, 0x10, R7 ;  /* 0x0000001004047824 */ /* 0x000fe400078e0207 */
[----:B------:R-:W-:Y:S01]  /*0dc0*/  IMAD.IADD R6, R11, 0x1, -R6 ;  /* 0x000000010b067824 */ /* 0x000fe200078e0a06 */
[----:B------:R-:W-:Y:S01]  /*0dd0*/  LOP3.LUT R8, R8, 0x1ffffffe, RZ, 0xc0, !PT ;  /* 0x1ffffffe08087812 */ /* 0x000fe200078ec0ff */
[----:B------:R-:W-:Y:S01]  /*0de0*/  IMAD R204, R3, 0x40, R4 ;  /* 0x0000004003cc7824 */ /* 0x000fe200078e0204 */
[CC--:B------:R-:W-:Y:S01]  /*0df0*/  LEA.HI R3, R0.reuse, R11.reuse, RZ, 0x2 ;  /* 0x0000000b00037211 */ /* 0x0c0fe200078f10ff */
[----:B------:R-:W-:Y:S01]  /*0e00*/  IMAD.SHL.U32 R205, R5, 0x2, RZ ;  /* 0x0000000205cd7824 */ /* 0x000fe200078e00ff */
[----:B------:R-:W-:Y:S01]  /*0e10*/  LEA.HI R0, R0, R11, RZ, 0x3 ;  /* 0x0000000b00007211 */ /* 0x000fe200078f18ff */
[----:B------:R-:W-:Y:S01]  /*0e20*/  IMAD.IADD R8, R9, 0x1, -R8 ;  /* 0x0000000109087824 */ /* 0x000fe200078e0a08 */
[--C-:B------:R-:W-:Y:S01]  /*0e30*/  SHF.R.S32.HI R158, RZ, 0x2, R3.reuse ;  /* 0x00000002ff9e7819 */ /* 0x100fe20000011403 */
[----:B------:R-:W-:Y:S01]  /*0e40*/  IMAD R9, R203, 0x10, R6 ;  /* 0x00000010cb097824 */ /* 0x000fe200078e0206 */
[----:B------:R-:W-:Y:S01]  /*0e50*/  SHF.R.S32.HI R7, RZ, 0x1f, R3 ;  /* 0x0000001fff077819 */ /* 0x000fe20000011403 */
[----:B------:R-:W-:Y:S01]  /*0e60*/  VIADD R28, R205, 0x40 ;  /* 0x00000040cd1c7836 */ /* 0x000fe20000000000 */
[----:B------:R-:W-:Y:S01]  /*0e70*/  LOP3.LUT R3, R3, 0xfffffffc, RZ, 0xc0, !PT ;  /* 0xfffffffc03037812 */ /* 0x000fe200078ec0ff */
[----:B------:R-:W-:Y:S01]  /*0e80*/  VIADD R175, R158, 0x40 ;  /* 0x000000409eaf7836 */ /* 0x000fe20000000000 */
[----:B------:R-:W-:Y:S01]  /*0e90*/  SHF.R.S32.HI R4, RZ, 0x3, R0 ;  /* 0x00000003ff047819 */ /* 0x000fe20000011400 */
[----:B------:R-:W-:Y:S01]  /*0ea0*/  VIADD R25, R205, 0x50 ;  /* 0x00000050cd197836 */ /* 0x000fe20000000000 */
[----:B------:R-:W-:Y:S01]  /*0eb0*/  LOP3.LUT R0, R0, 0xfffffff8, RZ, 0xc0, !PT ;  /* 0xfffffff800007812 */ /* 0x000fe200078ec0ff */
[----:B------:R-:W-:Y:S01]  /*0ec0*/  IMAD.IADD R3, R11, 0x1, -R3 ;  /* 0x000000010b037824 */ /* 0x000fe200078e0a03 */
[----:B------:R-:W-:Y:S01]  /*0ed0*/  LEA.HI R7, R7, R158, RZ, 0x3 ;  /* 0x0000009e07077211 */ /* 0x000fe200078f18ff */
[----:B------:R0:W-:Y:S01]  /*0ee0*/  STL [R1+0x49c], R4 ;  /* 0x00049c0401007387 */ /* 0x0001e20000100800 */
[----:B------:R-:W-:-:S02]  /*0ef0*/  IMAD.SHL.U32 R206, R175, 0x40, RZ ;  /* 0x00000040afce7824 */ /* 0x000fc400078e00ff */
[----:B------:R-:W-:Y:S01]  /*0f00*/  IMAD.IADD R6, R11, 0x1, -R0 ;  /* 0x000000010b067824 */ /* 0x000fe200078e0a00 */
[C---:B------:R-:W-:Y:S01]  /*0f10*/  LEA.HI R0, R3.reuse, R3, RZ, 0x1 ;  /* 0x0000000303007211 */ /* 0x040fe200078f08ff */
[C---:B------:R-:W-:Y:S01]  /*0f20*/  IMAD.SHL.U32 R22, R3.reuse, 0x8, RZ ;  /* 0x0000000803167824 */ /* 0x040fe200078e00ff */
[----:B------:R-:W-:Y:S01]  /*0f30*/  LOP3.LUT R206, R206, 0x1c0, RZ, 0xc0, !PT ;  /* 0x000001c0cece7812 */ /* 0x000fe200078ec0ff */
[----:B------:R1:W-:Y:S01]  /*0f40*/  STL [R1+0x4a4], R3 ;  /* 0x0004a40301007387 */ /* 0x0003e20000100800 */
[----:B------:R-:W-:Y:S01]  /*0f50*/  LOP3.LUT R0, R0, 0x1ffffffe, RZ, 0xc0, !PT ;  /* 0x1ffffffe00007812 */ /* 0x000fe200078ec0ff */
[----:B------:R-:W-:Y:S01]  /*0f60*/  IMAD.SHL.U32 R154, R3, 0x4, RZ ;  /* 0x00000004039a7824 */ /* 0x000fe200078e00ff */
[----:B0-----:R-:W-:Y:S01]  /*0f70*/  SHF.R.S32.HI R4, RZ, 0x1f, R175 ;  /* 0x0000001fff047819 */ /* 0x001fe200000114af */
[----:B------:R0:W-:Y:S01]  /*0f80*/  STL [R1+0x4ac], R6 ;  /* 0x0004ac0601007387 */ /* 0x0001e20000100800 */
[----:B------:R-:W-:Y:S01]  /*0f90*/  LOP3.LUT R7, R7, 0xfffffff8, RZ, 0xc0, !PT ;  /* 0xfffffff807077812 */ /* 0x000fe200078ec0ff */
[----:B------:R-:W-:Y:S01]  /*0fa0*/  IMAD.SHL.U32 R198, R6, 0x8, RZ ;  /* 0x0000000806c67824 */ /* 0x000fe200078e00ff */
[----:B------:R-:W-:Y:S01]  /*0fb0*/  LEA.HI R4, R4, R175, RZ, 0x3 ;  /* 0x000000af04047211 */ /* 0x000fe200078f18ff */
[----:B------:R-:W-:Y:S01]  /*0fc0*/  VIADD R20, R205, 0x68 ;  /* 0x00000068cd147836 */ /* 0x000fe20000000000 */
[----:B------:R-:W-:Y:S01]  /*0fd0*/  SHF.R.U32.HI R207, RZ, 0x3, R206 ;  /* 0x00000003ffcf7819 */ /* 0x000fe200000116ce */
[----:B-1----:R-:W-:Y:S01]  /*0fe0*/  IMAD.IADD R3, R3, 0x1, -R0 ;  /* 0x0000000103037824 */ /* 0x002fe200078e0a00 */
[--C-:B------:R-:W-:Y:S01]  /*0ff0*/  LOP3.LUT R0, R206, 0x38, R22.reuse, 0xf8, !PT ;  /* 0x00000038ce007812 */ /* 0x100fe200078ef816 */
[----:B------:R-:W-:Y:S01]  /*1000*/  IMAD.SHL.U32 R4, R4, 0x40, RZ ;  /* 0x0000004004047824 */ /* 0x000fe200078e00ff */
[----:B------:R-:W-:Y:S01]  /*1010*/  STL [R1+0x488], R28 ;  /* 0x0004881c01007387 */ /* 0x000fe20000100800 */
[----:B0-----:R-:W-:Y:S01]  /*1020*/  IMAD.IADD R6, R158, 0x1, -R7 ;  /* 0x000000019e067824 */ /* 0x001fe200078e0a07 */
[----:B------:R-:W-:Y:S01]  /*1030*/  SHF.R.S32.HI R23, RZ, 0x1f, R22 ;  /* 0x0000001fff177819 */ /* 0x000fe20000011416 */
[C---:B------:R-:W-:Y:S01]  /*1040*/  VIADD R15, R205.reuse, 0x80 ;  /* 0x00000080cd0f7836 */ /* 0x040fe20000000000 */
[----:B------:R-:W-:Y:S01]  /*1050*/  LOP3.LUT R208, R4, 0xfffffe00, RZ, 0xc0, !PT ;  /* 0xfffffe0004d07812 */ /* 0x000fe200078ec0ff */
[----:B------:R-:W-:Y:S01]  /*1060*/  VIADD R12, R205, 0x98 ;  /* 0x00000098cd0c7836 */ /* 0x000fe20000000000 */
[----:B------:R0:W-:Y:S01]  /*1070*/  STL [R1+0x498], R6 ;  /* 0x0004980601007387 */ /* 0x0001e20000100800 */
[----:B------:R-:W-:Y:S01]  /*1080*/  VIADD R164, R154, 0x10 ;  /* 0x000000109aa47836 */ /* 0x000fe20000000000 */
[----:B------:R-:W-:Y:S01]  /*1090*/  LOP3.LUT R7, R208, R0, R207, 0xf6, !PT ;  /* 0x00000000d0077212 */ /* 0x000fe200078ef6cf */
[----:B------:R-:W-:Y:S01]  /*10a0*/  IMAD R8, R9, 0x8, R8 ;  /* 0x0000000809087824 */ /* 0x000fe200078e0208 */
[----:B------:R-:W-:Y:S01]  /*10b0*/  STL [R1+0x480], R25 ;  /* 0x0004801901007387 */ /* 0x000fe20000100800 */
[----:B------:R-:W-:Y:S01]  /*10c0*/  VIADD R9, R205, 0xb0 ;  /* 0x000000b0cd097836 */ /* 0x000fe20000000000 */
[----:B------:R-:W-:Y:S01]  /*10d0*/  SHF.R.S32.HI R216, RZ, 0x1f, R198 ;  /* 0x0000001fffd87819 */ /* 0x000fe200000114c6 */
[----:B------:R-:W-:Y:S01]  /*10e0*/  IMAD R0, R7, 0x2, R2 ;  /* 0x0000000207007824 */ /* 0x000fe200078e0202 */
[----:B------:R-:W-:Y:S01]  /*10f0*/  SHF.R.S32.HI R7, RZ, 0x1f, R28 ;  /* 0x0000001fff077819 */ /* 0x000fe2000001141c */
[----:B------:R-:W-:Y:S01]  /*1100*/  IMAD.SHL.U32 R4, R8, 0x8, RZ ;  /* 0x0000000808047824 */ /* 0x000fe200078e00ff */
[----:B0-----:R-:W-:Y:S01]  /*1110*/  SHF.R.S32.HI R6, RZ, 0x1f, R164 ;  /* 0x0000001fff067819 */ /* 0x001fe200000114a4 */
[C---:B------:R-:W-:Y:S01]  /*1120*/  VIADD R5, R205.reuse, 0xc8 ;  /* 0x000000c8cd057836 */ /* 0x040fe20000000000 */
[----:B------:R-:W-:Y:S01]  /*1130*/  STL [R1+0x450], R9 ;  /* 0x0004500901007387 */ /* 0x000fe20000100800 */
[----:B------:R-:W-:-:S02]  /*1140*/  VIADD R8, R205, 0xb8 ;  /* 0x000000b8cd087836 */ /* 0x000fc40000000000 */
[C---:B------:R-:W-:Y:S01]  /*1150*/  VIADD R228, R205.reuse, 0xd8 ;  /* 0x000000d8cde47836 */ /* 0x040fe20000000000 */
[----:B------:R0:W-:Y:S01]  /*1160*/  STL [R1+0x50c], R7 ;  /* 0x00050c0701007387 */ /* 0x0001e20000100800 */
[C---:B------:R-:W-:Y:S02]  /*1170*/  VIADD R229, R205.reuse, 0xd0 ;  /* 0x000000d0cde57836 */ /* 0x040fe40000000000 */
[C---:B------:R-:W-:Y:S01]  /*1180*/  VIADD R29, R205.reuse, 0x38 ;  /* 0x00000038cd1d7836 */ /* 0x040fe20000000000 */
[----:B------:R1:W-:Y:S01]  /*1190*/  STL [R1+0x4a8], R6 ;  /* 0x0004a80601007387 */ /* 0x0003e20000100800 */
[C---:B------:R-:W-:Y:S02]  /*11a0*/  VIADD R26, R205.reuse, 0x48 ;  /* 0x00000048cd1a7836 */ /* 0x040fe40000000000 */
[C---:B------:R-:W-:Y:S01]  /*11b0*/  VIADD R24, R205.reuse, 0x58 ;  /* 0x00000058cd187836 */ /* 0x040fe20000000000 */
[----:B------:R-:W-:Y:S01]  /*11c0*/  STL [R1+0x444], R5 ;  /* 0x0004440501007387 */ /* 0x000fe20000100800 */
[C---:B------:R-:W-:Y:S01]  /*11d0*/  VIADD R21, R205.reuse, 0x60 ;  /* 0x00000060cd157836 */ /* 0x040fe20000000000 */
[----:B0-----:R-:W-:Y:S01]  /*11e0*/  SHF.R.S32.HI R7, RZ, 0x1f, R25 ;  /* 0x0000001fff077819 */ /* 0x001fe20000011419 */
[C---:B------:R-:W-:Y:S01]  /*11f0*/  VIADD R19, R205.reuse, 0x70 ;  /* 0x00000070cd137836 */ /* 0x040fe20000000000 */
[----:B------:R0:W-:Y:S01]  /*1200*/  STL [R1+0x524], R4 ;  /* 0x0005240401007387 */ /* 0x0001e20000100800 */
[----:B------:R-:W-:-:S02]  /*1210*/  VIADD R18, R205, 0x78 ;  /* 0x00000078cd127836 */ /* 0x000fc40000000000 */
[C---:B-1----:R-:W-:Y:S01]  /*1220*/  VIADD R6, R205.reuse, 0xc0 ;  /* 0x000000c0cd067836 */ /* 0x042fe20000000000 */
[----:B------:R1:W-:Y:S01]  /*1230*/  STL [R1+0x504], R7 ;  /* 0x0005040701007387 */ /* 0x0003e20000100800 */
[C---:B------:R-:W-:Y:S02]  /*1240*/  VIADD R14, R205.reuse, 0x88 ;  /* 0x00000088cd0e7836 */ /* 0x040fe40000000000 */
[C---:B------:R-:W-:Y:S01]  /*1250*/  VIADD R13, R205.reuse, 0x90 ;  /* 0x00000090cd0d7836 */ /* 0x040fe20000000000 */
[----:B------:R-:W-:Y:S01]  /*1260*/  STL [R1+0x44c], R8 ;  /* 0x00044c0801007387 */ /* 0x000fe20000100800 */
[C---:B------:R-:W-:Y:S02]  /*1270*/  VIADD R11, R205.reuse, 0xa0 ;  /* 0x000000a0cd0b7836 */ /* 0x040fe40000000000 */
[C---:B0-----:R-:W-:Y:S01]  /*1280*/  VIADD R4, R205.reuse, 0xf0 ;  /* 0x000000f0cd047836 */ /* 0x041fe20000000000 */
[----:B------:R0:W-:Y:S01]  /*1290*/  STL [R1+0x514], R0 ;  /* 0x0005140001007387 */ /* 0x0001e20000100800 */
[C---:B------:R-:W-:Y:S01]  /*12a0*/  VIADD R10, R205.reuse, 0xa8 ;  /* 0x000000a8cd0a7836 */ /* 0x040fe20000000000 */
[----:B-1----:R-:W-:Y:S01]  /*12b0*/  SHF.R.S32.HI R7, RZ, 0x1f, R20 ;  /* 0x0000001fff077819 */ /* 0x002fe20000011414 */
[C---:B------:R-:W-:Y:S01]  /*12c0*/  VIADD R227, R205.reuse, 0xe0 ;  /* 0x000000e0cde37836 */ /* 0x040fe20000000000 */
[----:B------:R-:W-:Y:S01]  /*12d0*/  STL [R1+0x448], R6 ;  /* 0x0004480601007387 */ /* 0x000fe20000100800 */
[----:B------:R-:W-:-:S02]  /*12e0*/  VIADD R220, R205, 0xe8 ;  /* 0x000000e8cddc7836 */ /* 0x000fc40000000000 */
[C---:B------:R-:W-:Y:S01]  /*12f0*/  VIADD R152, R22.reuse, 0x20 ;  /* 0x0000002016987836 */ /* 0x040fe20000000000 */
[----:B------:R1:W-:Y:S01]  /*1300*/  STL [R1+0x4f8], R7 ;  /* 0x0004f80701007387 */ /* 0x0003e20000100800 */
[C---:B------:R-:W-:Y:S02]  /*1310*/  VIADD R172, R22.reuse, 0x40 ;  /* 0x0000004016ac7836 */ /* 0x040fe40000000000 */
[C---:B0-----:R-:W-:Y:S01]  /*1320*/  VIADD R0, R205.reuse, 0xf8 ;  /* 0x000000f8cd007836 */ /* 0x041fe20000000000 */
        /* <DEDUP_REMOVED lines=14> */
[----:B0-----:R-:W-:Y:S01]  /*1410*/  SHF.R.S32.HI R29, RZ, 0x1f, R29 ;  /* 0x0000001fff1d7819 */ /* 0x001fe2000001141d */
[----:B------:R-:W-:Y:S01]  /*1420*/  VIADD R201, R198, 0xc0 ;  /* 0x000000c0c6c97836 */ /* 0x000fe20000000000 */
[----:B------:R0:W-:Y:S01]  /*1430*/  STL [R1+0x47c], R24 ;  /* 0x00047c1801007387 */ /* 0x0001e20000100800 */
[----:B------:R-:W-:Y:S01]  /*1440*/  SHF.R.S32.HI R196, RZ, 0x1f, R167 ;  /* 0x0000001fffc47819 */ /* 0x000fe200000114a7 */
[----:B------:R-:W-:Y:S01]  /*1450*/  VIADD R218, R205, 0x30 ;  /* 0x00000030cdda7836 */ /* 0x000fe20000000000 */
[----:B-1----:R-:W-:Y:S01]  /*1460*/  SHF.R.S32.HI R26, RZ, 0x1f, R26 ;  /* 0x0000001fff1a7819 */ /* 0x002fe2000001141a */
[----:B------:R1:W-:Y:S01]  /*1470*/  STL [R1+0x478], R21 ;  /* 0x0004781501007387 */ /* 0x0003e20000100800 */
[----:B------:R-:W-:-:S02]  /*1480*/  SHF.R.S32.HI R195, RZ, 0x1f, R166 ;  /* 0x0000001fffc37819 */ /* 0x000fc400000114a6 */
[----:B--2---:R-:W-:Y:S01]  /*1490*/  SHF.R.S32.HI R7, RZ, 0x1f, R12 ;  /* 0x0000001fff077819 */ /* 0x004fe2000001140c */
[----:B------:R2:W-:Y:S01]  /*14a0*/  STL [R1+0x470], R19 ;  /* 0x0004701301007387 */ /* 0x0005e20000100800 */
[----:B------:R-:W-:Y:S02]  /*14b0*/  SHF.R.S32.HI R194, RZ, 0x1f, R165 ;  /* 0x0000001fffc27819 */ /* 0x000fe400000114a5 */
[----:B0-----:R-:W-:Y:S01]  /*14c0*/  SHF.R.S32.HI R24, RZ, 0x1f, R24 ;  /* 0x0000001fff187819 */ /* 0x001fe20000011418 */
[----:B------:R0:W-:Y:S01]  /*14d0*/  STL [R1+0x4e0], R7 ;  /* 0x0004e00701007387 */ /* 0x0001e20000100800 */
[----:B------:R-:W-:Y:S02]  /*14e0*/  SHF.R.S32.HI R193, RZ, 0x1f, R174 ;  /* 0x0000001fffc17819 */ /* 0x000fe400000114ae */
        /* <DEDUP_REMOVED lines=9> */
[----:B------:R-:W-:Y:S01]  /*1580*/  SHF.R.S32.HI R8, RZ, 0x1f, R6 ;  /* 0x0000001fff087819 */ /* 0x000fe20000011406 */
[----:B------:R3:W-:Y:S01]  /*1590*/  STL [R1+0x4d4], R7 ;  /* 0x0004d40701007387 */ /* 0x0007e20000100800 */
[----:B------:R-:W-:-:S02]  /*15a0*/  SHF.R.S32.HI R6, RZ, 0x1f, R229 ;  /* 0x0000001fff067819 */ /* 0x000fc400000114e5 */
[----:B-1----:R-:W-:Y:S01]  /*15b0*/  SHF.R.S32.HI R18, RZ, 0x1f, R18 ;  /* 0x0000001fff127819 */ /* 0x002fe20000011412 */
[----:B------:R1:W-:Y:S01]  /*15c0*/  STL [R1+0x458], R11 ;  /* 0x0004580b01007387 */ /* 0x0003e20000100800 */
[----:B--2---:R-:W-:Y:S02]  /*15d0*/  SHF.R.S32.HI R14, RZ, 0x1f, R14 ;  /* 0x0000001fff0e7819 */ /* 0x004fe4000001140e */
[----:B0-----:R-:W-:Y:S01]  /*15e0*/  SHF.R.S32.HI R13, RZ, 0x1f, R13 ;  /* 0x0000001fff0d7819 */ /* 0x001fe2000001140d */
[----:B------:R0:W-:Y:S01]  /*15f0*/  STL [R1+0x454], R10 ;  /* 0x0004540a01007387 */ /* 0x0001e20000100800 */
[----:B------:R-:W-:Y:S02]  /*1600*/  SHF.R.S32.HI R213, RZ, 0x1f, R199 ;  /* 0x0000001fffd57819 */ /* 0x000fe400000114c7 */
[----:B---3--:R-:W-:Y:S01]  /*1610*/  SHF.R.S32.HI R7, RZ, 0x1f, R5 ;  /* 0x0000001fff077819 */ /* 0x008fe20000011405 */
[----:B------:R-:W-:Y:S01]  /*1620*/  STL [R1+0x490], R0 ;  /* 0x0004900001007387 */ /* 0x000fe20000100800 */
[----:B------:R-:W-:-:S02]  /*1630*/  SHF.R.S32.HI R5, RZ, 0x1f, R228 ;  /* 0x0000001fff057819 */ /* 0x000fc400000114e4 */
[----:B-1----:R-:W-:Y:S01]  /*1640*/  SHF.R.S32.HI R11, RZ, 0x1f, R11 ;  /* 0x0000001fff0b7819 */ /* 0x002fe2000001140b */
[----:B------:R1:W-:Y:S01]  /*1650*/  STL [R1+0x4c8], R7 ;  /* 0x0004c80701007387 */ /* 0x0003e20000100800 */
[----:B------:R-:W-:Y:S02]  /*1660*/  SHF.R.S32.HI R212, RZ, 0x1f, R201 ;  /* 0x0000001fffd47819 */ /* 0x000fe400000114c9 */
[----:B0-----:R-:W-:Y:S01]  /*1670*/  SHF.R.S32.HI R10, RZ, 0x1f, R10 ;  /* 0x0000001fff0a7819 */ /* 0x001fe2000001140a */
[----:B------:R0:W-:Y:S04]  /*1680*/  STL [R1+0x4c0], R5 ;  /* 0x0004c00501007387 */ /* 0x0001e80000100800 */
[----:B------:R2:W-:Y:S01]  /*1690*/  STL [R1+0x4c4], R6 ;  /* 0x0004c40601007387 */ /* 0x0005e20000100800 */
[----:B-1----:R-:W-:-:S03]  /*16a0*/  SHF.R.S32.HI R7, RZ, 0x1f, R227 ;  /* 0x0000001fff077819 */ /* 0x002fc600000114e3 */
[----:B------:R1:W-:Y:S01]  /*16b0*/  STL [R1+0x474], R20 ;  /* 0x0004741401007387 */ /* 0x0003e20000100800 */
[----:B0-----:R-:W-:Y:S02]  /*16c0*/  SHF.R.S32.HI R5, RZ, 0x1f, R4 ;  /* 0x0000001fff057819 */ /* 0x001fe40000011404 */
[----:B------:R-:W-:Y:S01]  /*16d0*/  SHF.R.S32.HI R4, RZ, 0x1f, R0 ;  /* 0x0000001fff047819 */ /* 0x000fe20000011400 */
[----:B------:R-:W-:Y:S01]  /*16e0*/  IMAD R0, R3, 0x8, R204 ;  /* 0x0000000803007824 */ /* 0x000fe200078e02cc */
[----:B--2---:R-:W-:Y:S01]  /*16f0*/  SHF.R.S32.HI R6, RZ, 0x1f, R220 ;  /* 0x0000001fff067819 */ /* 0x004fe200000114dc */
        /* <DEDUP_REMOVED lines=18> */
[----:B------:R1:W-:Y:S02]  /*1820*/  STL [R1+0x4b0], R4 ;  /* 0x0004b00401007387 */ /* 0x0003e40000100800 */
.L_x_13262:
[----:B------:R-:W-:Y:S05]  /*1830*/  YIELD ;  /* 0x0000000000007946 */ /* 0x000fea0003800000 */
[----:B------:R-:W-:Y:S01]  /*1840*/  ULDC.64 UR4, c[0x0][0xb20] ;  /* 0x0002c80000047ab9 */ /* 0x000fe20000000a00 */
[----:B012---:R-:W0:Y:S01]  /*1850*/  LDC.64 R4, c[0x0][0xb00] ;  /* 0x0002c000ff047b82 */ /* 0x007e220000000a00 */
[----:B------:R-:W-:Y:S01]  /*1860*/  ISETP.NE.U32.AND P1, PT, RZ, UR4, PT ;  /* 0x00000004ff007c0c */ /* 0x000fe2000bf25070 */
[----:B----4-:R-:W-:Y:S02]  /*1870*/  IMAD.MOV.U32 R10, RZ, RZ, RZ ;  /* 0x000000ffff0a7224 */ /* 0x010fe400078e00ff */
[----:B------:R-:W-:Y:S01]  /*1880*/  IMAD.MOV.U32 R30, RZ, RZ, RZ ;  /* 0x000000ffff1e7224 */ /* 0x000fe200078e00ff */
[----:B------:R-:W-:Y:S01]  /*1890*/  ISETP.NE.AND.EX P1, PT, RZ, UR5, PT, P1 ;  /* 0x00000005ff007c0c */ /* 0x000fe2000bf25310 */
[----:B------:R-:W-:-:S02]  /*18a0*/  ULDC.64 UR4, c[0x0][0xb10] ;  /* 0x0002c40000047ab9 */ /* 0x000fc40000000a00 */
[----:B------:R-:W-:-:S04]  /*18b0*/  ISETP.NE.U32.AND P2, PT, RZ, UR4, PT ;  /* 0x00000004ff007c0c */ /* 0x000fc8000bf45070 */
[----:B------:R-:W-:Y:S01]  /*18c0*/  ISETP.NE.AND.EX P2, PT, RZ, UR5, PT, P2 ;  /* 0x00000005ff007c0c */ /* 0x000fe2000bf45320 */
[----:B------:R-:W-:Y:S02]  /*18d0*/  ULDC.64 UR4, c[0x0][0xb00] ;  /* 0x0002c00000047ab9 */ /* 0x000fe40000000a00 */
[----:B------:R-:W-:-:S03]  /*18e0*/  ISETP.NE.U32.AND P0, PT, RZ, UR4, PT ;  /* 0x00000004ff007c0c */ /* 0x000fc6000bf05070 */
[----:B---3--:R-:W1:Y:S01]  /*18f0*/  @P1 LDC.64 R6, c[0x0][0xb20] ;  /* 0x0002c800ff061b82 */ /* 0x008e620000000a00 */
        /* <DEDUP_REMOVED lines=30> */
.L_x_13020:
        /* <DEDUP_REMOVED lines=14> */
.L_x_13021:
[----:B------:R-:W-:Y:S05]  /*1bc0*/  @!P0 BRA `(.L_x_13022) ;  /* 0x00000000000c8947 */ /* 0x000fea0003800000 */
[----:B------:R-:W2:Y:S04]  /*1bd0*/  LDG.E R0, desc[UR44][R4.64] ;  /* 0x0000002c04007981 */ /* 0x000ea8000c1e1900 */
[----:B------:R-:W2:Y:S02]  /*1be0*/  LDG.E R31, desc[UR44][R4.64+0x4] ;  /* 0x0000042c041f7981 */ /* 0x000ea4000c1e1900 */
[----:B--2---:R-:W-:-:S07]  /*1bf0*/  IMAD.IADD R31, R31, 0x1, -R0 ;  /* 0x000000011f1f7824 */ /* 0x004fce00078e0a00 */
.L_x_13022:
[----:B------:R-:W-:Y:S02]  /*1c00*/  ULDC.64 UR4, c[0x0][0xb08] ;  /* 0x0002c20000047ab9 */ /* 0x000fe40000000a00 */
[----:B------:R-:W-:-:S04]  /*1c10*/  ISETP.NE.U32.AND P0, PT, RZ, UR4, PT ;  /* 0x00000004ff007c0c */ /* 0x000fc8000bf05070 */
[----:B------:R-:W-:Y:S01]  /*1c20*/  ISETP.NE.AND.EX P0, PT, RZ, UR5, PT, P0 ;  /* 0x00000005ff007c0c */ /* 0x000fe2000bf05300 */
[----:B------:R-:W-:Y:S02]  /*1c30*/  ULDC.64 UR4, c[0x0][0xb28] ;  /* 0x0002ca0000047ab9 */ /* 0x000fe40000000a00 */
[----:B------:R-:W-:-:S04]  /*1c40*/  ISETP.NE.U32.AND P1, PT, RZ, UR4, PT ;  /* 0x00000004ff007c0c */ /* 0x000fc8000bf25070 */
[----:B------:R-:W-:-:S06]  /*1c50*/  ISETP.NE.AND.EX P1, PT, RZ, UR5, PT, P1 ;  /* 0x00000005ff007c0c */ /* 0x000fcc000bf25310 */
[----:B------:R-:W1:Y:S08]  /*1c60*/  @P0 LDC.64 R8, c[0x0][0xb08] ;  /* 0x0002c200ff080b82 */ /* 0x000e700000000a00 */
[----:B0-----:R-:W0:Y:S01]  /*1c70*/  @P1 LDC.64 R4, c[0x0][0xb28] ;  /* 0x0002ca00ff041b82 */ /* 0x001e220000000a00 */
[----:B-1----:R-:W-:-:S05]  /*1c80*/  @P0 IMAD.WIDE R8, R99, 0x4, R8 ;  /* 0x0000000463080825 */ /* 0x002fca00078e0208 */
[----:B------:R-:W2:Y:S04]  /*1c90*/  @P0 LDG.E R0, desc[UR44][R8.64] ;  /* 0x0000002c08000981 */ /* 0x000ea8000c1e1900 */
[----:B------:R-:W2:Y:S01]  /*1ca0*/  @P0 LDG.E R3, desc[UR44][R8.64+0x4] ;  /* 0x0000042c08030981 */ /* 0x000ea2000c1e1900 */
[----:B0-----:R-:W-:Y:S02]  /*1cb0*/  @P1 IMAD.WIDE R6, R99, 0x4, R4 ;  /* 0x0000000463061825 */ /* 0x001fe400078e0204 */
[----:B------:R-:W0:Y:S02]  /*1cc0*/  LDC R4, c[0x0][0x448] ;  /* 0x00011200ff047b82 */ /* 0x000e240000000800 */
[----:B-----5:R-:W-:-:S06]  /*1cd0*/  IMAD.MOV.U32 R44, RZ, RZ, R31 ;  /* 0x000000ffff2c7224 */ /* 0x020fcc00078e001f */
[----:B------:R1:W5:Y:S01]  /*1ce0*/  @P1 LDG.E R44, desc[UR44][R6.64] ;  /* 0x0000002c062c1981 */ /* 0x000362000c1e1900 */
[----:B------:R-:W-:Y:S02]  /*1cf0*/  IMAD.SHL.U32 R209, R97, 0x80, RZ ;  /* 0x0000008061d17824 */ /* 0x000fe400078e00ff */
[----:B------:R-:W-:Y:S01]  /*1d00*/  IMAD.IADD R13, R31, 0x1, -R10 ;  /* 0x000000011f0d7824 */ /* 0x000fe200078e0a0a */
[----:B0-----:R-:W-:Y:S02]  /*1d10*/  ISETP.NE.AND P1, PT, R4, 0x1, PT ;  /* 0x000000010400780c */ /* 0x001fe40003f25270 */
[----:B------:R-:W0:Y:S11]  /*1d20*/  LDC.64 R4, c[0x0][0xad8] ;  /* 0x0002b600ff047b82 */ /* 0x000e360000000a00 */
        /* <DEDUP_REMOVED lines=8> */
[----:B------:R-:W-:Y:S01]  /*1db0*/  VIADD R0, R29, 0x5f ;  /* 0x0000005f1d007836 */ /* 0x000fe20000000000 */
[----:B---3--:R-:W-:-:S03]  /*1dc0*/  @P1 SHF.R.U32.HI R3, RZ, R11, R6 ;  /* 0x0000000bff031219 */ /* 0x008fc60000011606 */
        /* <DEDUP_REMOVED lines=17> */
.L_x_13025:
[----:B------:R-:W-:-:S13]  /*1ee0*/  ISETP.NE.AND P0, PT, R5, 0x1, PT ;  /* 0x000000010500780c */ /* 0x000fda0003f05270 */
[----:B------:R-:W0:Y:S02]  /*1ef0*/  @P0 LDC.64 R6, c[0x0][0xae0] ;  /* 0x0002b800ff060b82 */ /* 0x000e240000000a00 */
[----:B0-----:R-:W-:-:S05]  /*1f00*/  @P0 IMAD.HI.U32 R6, R0, R6, RZ ;  /* 0x0000000600060227 */ /* 0x001fca00078e00ff */
[----:B------:R-:W-:-:S07]  /*1f10*/  @P0 SHF.R.U32.HI R0, RZ, R7, R6 ;  /* 0x00000007ff000219 */ /* 0x000fce0000011606 */
.L_x_13026:
[----:B------:R-:W-:Y:S05]  /*1f20*/  BSYNC B0 ;  /* 0x0000000000007941 */ /* 0x000fea0003800000 */
.L_x_13024:
[----:B------:R-:W-:-:S05]  /*1f30*/  IMAD R3, R0, R5, R5 ;  /* 0x0000000500037224 */ /* 0x000fca00078e0205 */
[----:B------:R-:W-:-:S07]  /*1f40*/  VIMNMX R4, R4, R3, PT ;  /* 0x0000000304047248 */ /* 0x000fce0003fe0100 */
.L_x_13023:
        /* <DEDUP_REMOVED lines=25> */
.L_x_13029:
[----:B------:R-:W-:-:S13]  /*20e0*/  ISETP.NE.AND P0, PT, R5, 0x1, PT ;  /* 0x000000010500780c */ /* 0x000fda0003f05270 */
[----:B------:R-:W0:Y:S02]  /*20f0*/  @P0 LDC.64 R6, c[0x0][0xae0] ;  /* 0x0002b800ff060b82 */ /* 0x000e240000000a00 */
[----:B0-----:R-:W-:-:S05]  /*2100*/  @P0 IMAD.HI.U32 R6, R0, R6, RZ ;  /* 0x0000000600060227 */ /* 0x001fca00078e00ff */
[----:B------:R-:W-:-:S07]  /*2110*/  @P0 SHF.R.U32.HI R0, RZ, R7, R6 ;  /* 0x00000007ff000219 */ /* 0x000fce0000011606 */
.L_x_13030:
[----:B------:R-:W-:Y:S05]  /*2120*/  BSYNC B0 ;  /* 0x0000000000007941 */ /* 0x000fea0003800000 */
.L_x_13028:
[----:B------:R-:W-:-:S05]  /*2130*/  IMAD R0, R0, R5, RZ ;  /* 0x0000000500007224 */ /* 0x000fca00078e02ff */
[----:B------:R-:W-:-:S07]  /*2140*/  VIMNMX R3, R3, R0, !PT ;  /* 0x0000000003037248 */ /* 0x000fce0007fe0100 */
.L_x_13027:
        /* <DEDUP_REMOVED lines=41> */
.L_x_13032:
[----:B------:R-:W-:Y:S05]  /*23e0*/  BSYNC B0 ;  /* 0x0000000000007941 */ /* 0x000fea0003800000 */
.L_x_13031:
        /* <DEDUP_REMOVED lines=37> */
.L_x_13035:
[----:B------:R-:W-:Y:S05]  /*2640*/  BSYNC B6 ;  /* 0x0000000000067941 */ /* 0x000fea0003800000 */
.L_x_13034:
        /* <DEDUP_REMOVED lines=20> */
.L_x_13037:
[----:B------:R-:W-:Y:S05]  /*2790*/  BSYNC B6 ;  /* 0x0000000000067941 */ /* 0x000fea0003800000 */
.L_x_13036:
[----:B------:R-:W-:Y:S01]  /*27a0*/  ULDC.64 UR4, c[0x0][0xaf0] ;  /* 0x0002bc0000047ab9 */ /* 0x000fe20000000a00 */
[----:B------:R-:W2:Y:S01]  /*27b0*/  LDL R34, [R1+0x498] ;  /* 0x0004980001227983 */ /* 0x000ea20000100800 */
[----:B------:R-:W-:Y:S01]  /*27c0*/  ISETP.NE.U32.AND P0, PT, RZ, UR4, PT ;  /* 0x00000004ff007c0c */ /* 0x000fe2000bf05070 */
[----:B------:R-:W-:Y:S02]  /*27d0*/  IMAD.MOV.U32 R0, RZ, RZ, R99 ;  /* 0x000000ffff007224 */ /* 0x000fe400078e0063 */
[----:B------:R-:W3:Y:S01]  /*27e0*/  LDL R32, [R1+0x4a4] ;  /* 0x0004a40001207983 */ /* 0x000ee20000100800 */
[----:B------:R-:W-:Y:S01]  /*27f0*/  ISETP.NE.AND.EX P0, PT, RZ, UR5, PT, P0 ;  /* 0x00000005ff007c0c */ /* 0x000fe2000bf05300 */
[----:B------:R-:W-:Y:S01]  /*2800*/  ULDC UR8, c[0x0][0x320] ;  /* 0x0000c80000087ab9 */ /* 0x000fe20000000800 */
[----:B------:R-:W-:Y:S01]  /*2810*/  SHF.R.S32.HI R3, RZ, 0x1f, R158 ;  /* 0x0000001fff037819 */ /* 0x000fe2000001149e */
[----:B------:R-:W0:Y:S01]  /*2820*/  S2R R33, SR_TID.X ;  /* 0x0000000000217919 */ /* 0x000e220000002100 */
[----:B------:R-:W1:Y:S01]  /*2830*/  LDC R11, c[0x0][0x3f4] ;  /* 0x0000fd00ff0b7b82 */ /* 0x000e620000000800 */
[----:B------:R-:W-:Y:S01]  /*2840*/  ULDC.64 UR4, c[0x0][0x3f8] ;  /* 0x0000fe0000047ab9 */ /* 0x000fe20000000a00 */
[----:B------:R-:W-:Y:S01]  /*2850*/  SHF.R.S32.HI R155, RZ, 0x1f, R154 ;  /* 0x0000001fff9b7819 */ /* 0x000fe2000001149a */
[----:B------:R-:W-:-:S06]  /*2860*/  ULDC.64 UR6, c[0x0][0x408] ;  /* 0x0001020000067ab9 */ /* 0x000fcc0000000a00 */
[----:B------:R-:W4:Y:S02]  /*2870*/  @P0 LDC.64 R4, c[0x0][0xaf0] ;  /* 0x0002bc00ff040b82 */ /* 0x000f240000000a00 */
[----:B----4-:R-:W-:-:S05]  /*2880*/  @P0 IMAD.WIDE R4, R99, 0x4, R4 ;  /* 0x0000000463040825 */ /* 0x010fca00078e0204 */
[----:B------:R4:W3:Y:S01]  /*2890*/  @P0 LDG.E R0, desc[UR44][R4.64] ;  /* 0x0000002c04000981 */ /* 0x0008e2000c1e1900 */
[----:B------:R-:W-:Y:S01]  /*28a0*/  ISETP.GE.AND P1, PT, R152, UR8, PT ;  /* 0x0000000898007c0c */ /* 0x000fe2000bf26270 */
[C---:B------:R-:W-:Y:S01]  /*28b0*/  IMAD R7, R3.reuse, UR4, RZ ;  /* 0x0000000403077c24 */ /* 0x040fe2000f8e02ff */
[----:B0-----:R-:W-:Y:S01]  /*28c0*/  SHF.R.U32.HI R33, RZ, 0x7, R33 ;  /* 0x00000007ff217819 */ /* 0x001fe20000011621 */
[----:B------:R-:W-:Y:S01]  /*28d0*/  IMAD R9, R3, UR6, RZ ;  /* 0x0000000603097c24 */ /* 0x000fe2000f8e02ff */
[----:B------:R-:W-:Y:S01]  /*28e0*/  SEL R3, RZ, 0xffffffff, P1 ;  /* 0xffffffffff037807 */ /* 0x000fe20000800000 */
[----:B------:R-:W-:Y:S01]  /*28f0*/  IMAD.WIDE.U32 R18, R158, UR4, R154 ;  /* 0x000000049e127c25 */ /* 0x000fe2000f8e009a */
[----:B------:R-:W-:Y:S02]  /*2900*/  ISETP.GE.AND P0, PT, R22, UR8, PT ;  /* 0x0000000816007c0c */ /* 0x000fe4000bf06270 */
[----:B------:R-:W-:Y:S01]  /*2910*/  ISETP.NE.AND P6, PT, R33, 0x1, PT ;  /* 0x000000012100780c */ /* 0x000fe20003fc5270 */
[C---:B------:R-:W-:Y:S01]  /*2920*/  IMAD R7, R158.reuse, UR5, R7 ;  /* 0x000000059e077c24 */ /* 0x040fe2000f8e0207 */
[----:B----4-:R-:W-:Y:S01]  /*2930*/  SEL R4, RZ, 0x1, P0 ;  /* 0x00000001ff047807 */ /* 0x010fe20000000000 */
[----:B------:R-:W-:Y:S01]  /*2940*/  IMAD.WIDE.U32 R20, R158, UR4, R22 ;  /* 0x000000049e147c25 */ /* 0x000fe2000f8e0016 */
[----:B------:R-:W-:-:S02]  /*2950*/  ISETP.GE.AND P0, PT, R172, UR8, PT ;  /* 0x00000008ac007c0c */ /* 0x000fc4000bf06270 */
[----:B------:R-:W-:Y:S01]  /*2960*/  ISETP.GE.AND P1, PT, R167, UR8, PT ;  /* 0x00000008a7007c0c */ /* 0x000fe2000bf26270 */
[----:B------:R-:W-:Y:S01]  /*2970*/  IMAD.SHL.U32 R5, R3, 0x2, RZ ;  /* 0x0000000203057824 */ /* 0x000fe200078e00ff */
[----:B------:R-:W-:Y:S01]  /*2980*/  ISETP.GE.AND P2, PT, R173, UR8, PT ;  /* 0x00000008ad007c0c */ /* 0x000fe2000bf46270 */
[----:B------:R-:W-:Y:S01]  /*2990*/  IMAD.IADD R3, R30, 0x1, R31 ;  /* 0x000000011e037824 */ /* 0x000fe200078e021f */
[----:B------:R-:W-:Y:S01]  /*29a0*/  SEL R6, RZ, 0x8, P1 ;  /* 0x00000008ff067807 */ /* 0x000fe20000800000 */
[----:B------:R-:W-:Y:S01]  /*29b0*/  IMAD.IADD R19, R19, 0x1, R7 ;  /* 0x0000000113137824 */ /* 0x000fe200078e0207 */
[----:B------:R-:W-:Y:S01]  /*29c0*/  LOP3.LUT R4, R5, 0x2, R4, 0xe2, !PT ;  /* 0x0000000205047812 */ /* 0x000fe200078ee204 */
[----:B------:R-:W-:Y:S01]  /*29d0*/  IMAD.IADD R21, R7, 0x1, R21 ;  /* 0x0000000107157824 */ /* 0x000fe200078e0215 */
[----:B-----5:R-:W-:Y:S01]  /*29e0*/  SHF.R.S32.HI R7, RZ, 0x1f, R44 ;  /* 0x0000001fff077819 */ /* 0x020fe2000001142c */
[----:B------:R-:W-:Y:S01]  /*29f0*/  IMAD.WIDE.U32 R24, R158, UR6, R154 ;  /* 0x000000069e187c25 */ /* 0x000fe2000f8e009a */
[----:B------:R-:W-:-:S02]  /*2a00*/  SEL R5, RZ, 0x4, P0 ;  /* 0x00000004ff057807 */ /* 0x000fc40000000000 */
[----:B------:R-:W-:Y:S01]  /*2a10*/  ISETP.GE.AND P0, PT, R166, UR8, PT ;  /* 0x00000008a6007c0c */ /* 0x000fe2000bf06270 */
[C---:B------:R-:W-:Y:S01]  /*2a20*/  IMAD R9, R158.reuse, UR7, R9 ;  /* 0x000000079e097c24 */ /* 0x040fe2000f8e0209 */
[----:B------:R-:W-:Y:S01]  /*2a30*/  ISETP.GE.AND P1, PT, R165, UR8, PT ;  /* 0x00000008a5007c0c */ /* 0x000fe2000bf26270 */
[----:B------:R-:W-:Y:S01]  /*2a40*/  IMAD.WIDE.U32 R30, R158, UR6, R22 ;  /* 0x000000069e1e7c25 */ /* 0x000fe2000f8e0016 */
[----:B------:R-:W-:Y:S02]  /*2a50*/  LOP3.LUT R4, R6, R4, R5, 0xfe, !PT ;  /* 0x0000000406047212 */ /* 0x000fe400078efe05 */
[----:B------:R-:W-:Y:S01]  /*2a60*/  SEL R5, RZ, 0x10, P0 ;  /* 0x00000010ff057807 */ /* 0x000fe20000000000 */
[----:B------:R-:W-:Y:S01]  /*2a70*/  IMAD.IADD R25, R25, 0x1, R9 ;  /* 0x0000000119197824 */ /* 0x000fe200078e0209 */
[----:B------:R-:W-:Y:S01]  /*2a80*/  ISETP.GE.AND P0, PT, R174, UR8, PT ;  /* 0x00000008ae007c0c */ /* 0x000fe2000bf06270 */
[----:B------:R-:W-:Y:S01]  /*2a90*/  IMAD.IADD R31, R9, 0x1, R31 ;  /* 0x00000001091f7824 */ /* 0x000fe200078e021f */
[----:B------:R-:W-:Y:S01]  /*2aa0*/  SEL R6, RZ, 0x20, P1 ;  /* 0x00000020ff067807 */ /* 0x000fe20000800000 */
[C---:B------:R-:W-:Y:S01]  /*2ab0*/  IMAD R9, R7.reuse, UR4, RZ ;  /* 0x0000000407097c24 */ /* 0x040fe2000f8e02ff */
[----:B-1----:R-:W-:Y:S01]  /*2ac0*/  ISETP.GE.AND P1, PT, R22, R11, PT ;  /* 0x0000000b1600720c */ /* 0x002fe20003f26270 */
[----:B------:R-:W-:Y:S01]  /*2ad0*/  IMAD R7, R7, UR6, RZ ;  /* 0x0000000607077c24 */ /* 0x000fe2000f8e02ff */
[----:B------:R-:W-:Y:S01]  /*2ae0*/  LOP3.LUT R4, R6, R4, R5, 0xfe, !PT ;  /* 0x0000000406047212 */ /* 0x000fe200078efe05 */
[C---:B------:R-:W-:Y:S01]  /*2af0*/  IMAD R9, R44.reuse, UR5, R9 ;  /* 0x000000052c097c24 */ /* 0x040fe2000f8e0209 */
[----:B------:R-:W-:Y:S01]  /*2b00*/  SEL R51, RZ, 0x40, P0 ;  /* 0x00000040ff337807 */ /* 0x000fe20000000000 */
[----:B------:R-:W-:Y:S01]  /*2b10*/  IMAD.WIDE.U32 R18, R44, UR4, R18 ;  /* 0x000000042c127c25 */ /* 0x000fe2000f8e0012 */
[----:B------:R-:W-:-:S03]  /*2b20*/  SEL R5, RZ, 0x7fff80, P2 ;  /* 0x007fff80ff057807 */ /* 0x000fc60001000000 */
[----:B------:R-:W-:Y:S01]  /*2b30*/  IMAD.WIDE.U32 R20, R44, UR4, R20 ;  /* 0x000000042c147c25 */ /* 0x000fe2000f8e0014 */
[----:B------:R-:W-:-:S03]  /*2b40*/  LOP3.LUT R51, R5, R4, R51, 0xfe, !PT ;  /* 0x0000000405337212 */ /* 0x000fc600078efe33 */
[C---:B------:R-:W-:Y:S01]  /*2b50*/  IMAD R63, R44.reuse, UR7, R7 ;  /* 0x000000072c3f7c24 */ /* 0x040fe2000f8e0207 */
[----:B------:R-:W-:Y:S01]  /*2b60*/  SEL R7, R11, RZ, P1 ;  /* 0x000000ff0b077207 */ /* 0x000fe20000800000 */
[----:B------:R-:W-:Y:S01]  /*2b70*/  IMAD.WIDE.U32 R24, R44, UR6, R24 ;  /* 0x000000062c187c25 */ /* 0x000fe2000f8e0018 */
[----:B------:R-:W-:-:S03]  /*2b80*/  PRMT R68, R51, 0x8880, RZ ;  /* 0x0000888033447816 */ /* 0x000fc600000000ff */
[----:B------:R-:W-:Y:S01]  /*2b90*/  IMAD.WIDE.U32 R30, R44, UR6, R30 ;  /* 0x000000062c1e7c25 */ /* 0x000fe2000f8e001e */
[----:B------:R-:W-:Y:S05]  /*2ba0*/  @!P6 WARPSYNC.ALL ;  /* 0x000000000000e948 */ /* 0x000fea0003800000 */
[----:B------:R-:W-:Y:S01]  /*2bb0*/  ULDC UR4, c[0x0][0x2f4] ;  /* 0x0000bd0000047ab9 */ /* 0x000fe20000000800 */
[----:B------:R-:W-:Y:S01]  /*2bc0*/  IMAD.IADD R7, R22, 0x1, R7 ;  /* 0x0000000116077824 */ /* 0x000fe200078e0207 */
[----:B------:R-:W-:Y:S01]  /*2bd0*/  ISETP.GE.AND P3, PT, R152, UR4, PT ;  /* 0x0000000498007c0c */ /* 0x000fe2000bf66270 */
[----:B------:R-:W-:Y:S01]  /*2be0*/  IMAD.MOV.U32 R55, RZ, RZ, 0x20 ;  /* 0x00000020ff377424 */ /* 0x000fe200078e00ff */
[----:B------:R-:W-:Y:S01]  /*2bf0*/  ISETP.GE.AND P0, PT, R22, UR4, PT ;  /* 0x0000000416007c0c */ /* 0x000fe2000bf06270 */
[----:B------:R-:W-:Y:S01]  /*2c00*/  IMAD.U32 R58, RZ, RZ, UR38 ;  /* 0x00000026ff3a7e24 */ /* 0x000fe2000f8e00ff */
[----:B------:R-:W-:Y:S01]  /*2c10*/  SEL R6, RZ, 0xffffffff, P3 ;  /* 0xffffffffff067807 */ /* 0x000fe20001800000 */
[----:B------:R-:W-:Y:S01]  /*2c20*/  IMAD.IADD R62, R25, 0x1, R63 ;  /* 0x00000001193e7824 */ /* 0x000fe200078e023f */
[----:B------:R-:W-:Y:S01]  /*2c30*/  SHF.R.S32.HI R4, RZ, 0x1f, R7 ;  /* 0x0000001fff047819 */ /* 0x000fe20000011407 */
[----:B------:R-:W-:Y:S01]  /*2c40*/  VIADD R54, R33, 0x8 ;  /* 0x0000000821367836 */ /* 0x000fe20000000000 */
[----:B------:R-:W-:Y:S01]  /*2c50*/  SEL R52, RZ, 0x1, P0 ;  /* 0x00000001ff347807 */ /* 0x000fe20000000000 */
[----:B------:R-:W-:Y:S01]  /*2c60*/  IMAD.SHL.U32 R11, R6, 0x2, RZ ;  /* 0x00000002060b7824 */ /* 0x000fe200078e00ff */
[----:B------:R-:W-:Y:S01]  /*2c70*/  LEA.HI R7, R4, R7, RZ, 0x3 ;  /* 0x0000000704077211 */ /* 0x000fe200078f18ff */
[----:B------:R-:W-:Y:S01]  /*2c80*/  IMAD.IADD R60, R19, 0x1, R9 ;  /* 0x00000001133c7824 */ /* 0x000fe200078e0209 */
[----:B------:R-:W-:Y:S01]  /*2c90*/  LOP3.LUT R58, R58, 0x1, RZ, 0xfc, !PT ;  /* 0x000000013a3a7812 */ /* 0x000fe200078efcff */
[----:B------:R-:W-:Y:S01]  /*2ca0*/  IMAD.IADD R61, R9, 0x1, R21 ;  /* 0x00000001093d7824 */ /* 0x000fe200078e0215 */
[----:B------:R-:W-:Y:S01]  /*2cb0*/  LOP3.LUT R52, R11, 0x2, R52, 0xe2, !PT ;  /* 0x000000020b347812 */ /* 0x000fe200078ee234 */
[----:B------:R-:W-:Y:S01]  /*2cc0*/  IMAD.IADD R63, R63, 0x1, R31 ;  /* 0x000000013f3f7824 */ /* 0x000fe200078e021f */
[----:B------:R-:W-:-:S02]  /*2cd0*/  SHF.R.S32.HI R65, RZ, 0x3, R7 ;  /* 0x00000003ff417819 */ /* 0x000fc40000011407 */
[----:B------:R-:W-:Y:S01]  /*2ce0*/  PRMT R68, R68, 0x7710, RZ ;  /* 0x0000771044447816 */ /* 0x000fe200000000ff */
[C---:B--2---:R-:W-:Y:S01]  /*2cf0*/  IMAD.SHL.U32 R50, R34.reuse, 0x40, RZ ;  /* 0x0000004022327824 */ /* 0x044fe200078e00ff */
[----:B------:R-:W-:Y:S01]  /*2d00*/  @!P6 BAR.SYNC.DEFER_BLOCKING 0x9, 0x100 ;  /* 0x024400000000eb1d */ /* 0x000fe20000010000 */
[----:B------:R-:W-:Y:S01]  /*2d10*/  LOP3.LUT P0, RZ, R34, 0x4, RZ, 0xc0, !PT ;  /* 0x0000000422ff7812 */ /* 0x000fe2000780c0ff */
[----:B---3--:R-:W-:Y:S02]  /*2d20*/  IMAD R57, R32, 0x40, R158 ;  /* 0x0000004020397824 */ /* 0x008fe400078e029e */
[----:B------:R-:W-:Y:S02]  /*2d30*/  LOP3.LUT R50, R50, 0x1c0, RZ, 0xc0, !PT ;  /* 0x000001c032327812 */ /* 0x000fe400078ec0ff */
[----:B------:R-:W-:Y:S02]  /*2d40*/  SEL R55, R55, 0xffffffe0, !P0 ;  /* 0xffffffe037377807 */ /* 0x000fe40004000000 */
[----:B------:R-:W-:-:S02]  /*2d50*/  SHF.R.U32.HI R53, RZ, 0x3, R50 ;  /* 0x00000003ff357819 */ /* 0x000fc40000011632 */
[C---:B------:R-:W-:Y:S02]  /*2d60*/  LOP3.LUT R6, R50.reuse, 0x18, R22, 0xf8, !PT ;  /* 0x0000001832067812 */ /* 0x040fe400078ef816 */
[----:B------:R-:W-:Y:S02]  /*2d70*/  LOP3.LUT R4, R50, 0x38, R7, 0xf8, !PT ;  /* 0x0000003832047812 */ /* 0x000fe400078ef807 */
[-C--:B------:R-:W-:Y:S02]  /*2d80*/  LOP3.LUT R6, R6, R53.reuse, RZ, 0x3c, !PT ;  /* 0x0000003506067212 */ /* 0x080fe400078e3cff */
[----:B------:R-:W-:-:S03]  /*2d90*/  LOP3.LUT R4, R4, R53, RZ, 0x3c, !PT ;  /* 0x0000003504047212 */ /* 0x000fc600078e3cff */
[C---:B------:R-:W-:Y:S01]  /*2da0*/  IMAD R56, R203.reuse, 0x200, R6 ;  /* 0x00000200cb387824 */ /* 0x040fe200078e0206 */
[----:B------:R-:W-:Y:S01]  /*2db0*/  LOP3.LUT R6, R206, 0x38, R7, 0xf8, !PT ;  /* 0x00000038ce067812 */ /* 0x000fe200078ef807 */
[----:B------:R-:W-:Y:S02]  /*2dc0*/  IMAD R66, R203, 0x200, R4 ;  /* 0x00000200cb427824 */ /* 0x000fe400078e0204 */
[----:B------:R-:W-:Y:S01]  /*2dd0*/  IMAD.IADD R59, R55, 0x1, R56 ;  /* 0x00000001373b7824 */ /* 0x000fe200078e0238 */
[----:B------:R-:W-:-:S05]  /*2de0*/  LOP3.LUT R67, R6, R207, RZ, 0x3c, !PT ;  /* 0x000000cf06437212 */ /* 0x000fca00078e3cff */
[----:B------:R-:W-:Y:S01]  /*2df0*/  IMAD.IADD R67, R208, 0x1, R67 ;  /* 0x00000001d0437824 */ /* 0x000fe200078e0243 */
[----:B------:R-:W-:-:S07]  /*2e00*/  SHF.R.S32.HI R64, RZ, 0x1f, R0 ;  /* 0x0000001fff407819 */ /* 0x000fce0000011400 */
.L_x_13093:
[----:B------:R-:W0:Y:S01]  /*2e10*/  LDC R75, c[0x0][0x430] ;  /* 0x00010c00ff4b7b82 */ /* 0x000e220000000800 */
        /* <DEDUP_REMOVED lines=28> */
[C---:B------:R-:W-:Y:S01]  /*2fe0*/  IMAD R84, R153.reuse, 0x1800, R56 ;  /* 0x0000180099547824 */ /* 0x040fe200078e0238 */
        /* <DEDUP_REMOVED lines=44> */
[----:B------:R-:W-:Y:S02]  /*32b0*/  CS2R R72, SRZ ;  /* 0x0000000000487805 */ /* 0x000fe4000001ff00 */
[----:B------:R-:W-:-:S13]  /*32c0*/  ISETP.GE.AND P0, PT, R158, R78, PT ;  /* 0x0000004e9e00720c */ /* 0x000fda0003f06270 */
[----:B------:R-:W-:Y:S05]  /*32d0*/  @P0 BRA `(.L_x_13042) ;  /* 0x0000000000680947 */ /* 0x000fea0003800000 */
[----:B------:R-:W-:Y:S01]  /*32e0*/  IMAD.MOV.U32 R4, RZ, RZ, R18 ;  /* 0x000000ffff047224 */ /* 0x000fe200078e0012 */
[----:B------:R-:W-:Y:S01]  /*32f0*/  ULDC.64 UR4, c[0x0][0x3e8] ;  /* 0x0000fa0000047ab9 */ /* 0x000fe20000000a00 */
[----:B------:R-:W-:Y:S01]  /*3300*/  IMAD.MOV.U32 R5, RZ, RZ, R60 ;  /* 0x000000ffff057224 */ /* 0x000fe200078e003c */
[----:B------:R-:W-:Y:S01]  /*3310*/  ISETP.GE.AND P4, PT, R164, R81, PT ;  /* 0x00000051a400720c */ /* 0x000fe20003f86270 */
[----:B------:R-:W-:Y:S01]  /*3320*/  IMAD R33, R69, 0x60, RZ ;  /* 0x0000006045217824 */ /* 0x000fe200078e02ff */
[----:B------:R-:W-:Y:S01]  /*3330*/  CS2R R42, SRZ ;  /* 0x00000000002a7805 */ /* 0x000fe2000001ff00 */
[----:B------:R-:W-:Y:S01]  /*3340*/  IMAD.WIDE.U32 R6, R14, 0x60, R4 ;  /* 0x000000600e067825 */ /* 0x000fe200078e0004 */
[----:B------:R-:W-:Y:S02]  /*3350*/  CS2R R38, SRZ ;  /* 0x0000000000267805 */ /* 0x000fe4000001ff00 */
[----:B------:R-:W-:Y:S02]  /*3360*/  CS2R R72, SRZ ;  /* 0x0000000000487805 */ /* 0x000fe4000001ff00 */
[----:B------:R-:W-:Y:S01]  /*3370*/  CS2R R40, SRZ ;  /* 0x0000000000287805 */ /* 0x000fe2000001ff00 */
[----:B------:R-:W-:Y:S01]  /*3380*/  IMAD.IADD R5, R7, 0x1, R33 ;  /* 0x0000000107057824 */ /* 0x000fe200078e0221 */
[----:B------:R-:W-:Y:S01]  /*3390*/  LEA R4, P3, R6, UR4, 0x1 ;  /* 0x0000000406047c11 */ /* 0x000fe2000f8608ff */
[----:B------:R-:W-:-:S02]  /*33a0*/  IMAD.MOV.U32 R32, RZ, RZ, R24 ;  /* 0x000000ffff207224 */ /* 0x000fc400078e0018 */
[----:B------:R-:W-:Y:S01]  /*33b0*/  IMAD.MOV.U32 R33, RZ, RZ, R62 ;  /* 0x000000ffff217224 */ /* 0x000fe200078e003e */
[----:B------:R-:W-:Y:S01]  /*33c0*/  LEA.HI.X R5, R6, UR5, R5, 0x1, P3 ;  /* 0x0000000506057c11 */ /* 0x000fe200098f0c05 */
[----:B------:R-:W-:Y:S01]  /*33d0*/  IMAD R7, R82, 0x60, RZ ;  /* 0x0000006052077824 */ /* 0x000fe200078e02ff */
[----:B------:R-:W-:Y:S01]  /*33e0*/  ISETP.GE.AND P3, PT, R154, R81, PT ;  /* 0x000000519a00720c */ /* 0x000fe20003f66270 */
[----:B------:R-:W-:Y:S01]  /*33f0*/  IMAD.WIDE.U32 R32, R70, 0x60, R32 ;  /* 0x0000006046207825 */ /* 0x000fe200078e0020 */
[----:B------:R-:W-:Y:S01]  /*3400*/  ULDC.64 UR4, c[0x0][0x400] ;  /* 0x0001000000047ab9 */ /* 0x000fe20000000a00 */
[----:B------:R0:W5:Y:S02]  /*3410*/  @!P4 LDG.E.64 R38, desc[UR44][R4.64+0x20] ;  /* 0x0000202c0426c981 */ /* 0x000164000c1e1b00 */
[----:B------:R-:W-:Y:S01]  /*3420*/  IMAD.IADD R7, R33, 0x1, R7 ;  /* 0x0000000121077824 */ /* 0x000fe200078e0207 */
[----:B------:R-:W-:-:S04]  /*3430*/  LEA R6, P5, R32, UR4, 0x1 ;  /* 0x0000000420067c11 */ /* 0x000fc8000f8a08ff */
[----:B------:R-:W-:-:S03]  /*3440*/  LEA.HI.X R7, R32, UR5, R7, 0x1, P5 ;  /* 0x0000000520077c11 */ /* 0x000fc6000a8f0c07 */
[----:B------:R0:W5:Y:S04]  /*3450*/  @!P3 LDG.E.64 R42, desc[UR44][R4.64] ;  /* 0x0000002c042ab981 */ /* 0x000168000c1e1b00 */
[----:B------:R0:W5:Y:S04]  /*3460*/  @!P3 LDG.E.64 R72, desc[UR44][R6.64] ;  /* 0x0000002c0648b981 */ /* 0x000168000c1e1b00 */
[----:B------:R0:W5:Y:S02]  /*3470*/  @!P4 LDG.E.64 R40, desc[UR44][R6.64+0x20] ;  /* 0x0000202c0628c981 */ /* 0x000164000c1e1b00 */
.L_x_13042:
[----:B------:R-:W-:Y:S05]  /*3480*/  BSYNC B1 ;  /* 0x0000000000017941 */ /* 0x000fea0003800000 */
.L_x_13041:
[----:B------:R-:W-:Y:S01]  /*3490*/  ISETP.GE.AND P4, PT, R175, R78, PT ;  /* 0x0000004eaf00720c */ /* 0x000fe20003f86270 */
[----:B------:R-:W-:Y:S01]  /*34a0*/  BSSY B1, `(.L_x_13043) ;  /* 0x0000023000017945 */ /* 0x000fe20003800000 */
[----:B------:R-:W-:Y:S02]  /*34b0*/  CS2R R34, SRZ ;  /* 0x0000000000227805 */ /* 0x000fe4000001ff00 */
[----:B------:R-:W-:Y:S01]  /*34c0*/  CS2R R32, SRZ ;  /* 0x0000000000207805 */ /* 0x000fe2000001ff00 */
[----:B-----5:R-:W-:Y:S01]  /*34d0*/  IMAD.MOV.U32 R85, RZ, RZ, R38 ;  /* 0x000000ffff557224 */ /* 0x020fe200078e0026 */
[----:B------:R-:W-:Y:S01]  /*34e0*/  CS2R R36, SRZ ;  /* 0x0000000000247805 */ /* 0x000fe2000001ff00 */
[----:B------:R-:W-:-:S06]  /*34f0*/  IMAD.MOV.U32 R86, RZ, RZ, R39 ;  /* 0x000000ffff567224 */ /* 0x000fcc00078e0027 */
[----:B------:R-:W-:Y:S05]  /*3500*/  @P4 BRA `(.L_x_13044) ;  /* 0x0000000000704947 */ /* 0x000fea0003800000 */
[C---:B0-----:R-:W-:Y:S01]  /*3510*/  SHF.L.U64.HI R5, R10.reuse, 0x6, R11 ;  /* 0x000000060a057819 */ /* 0x041fe2000001020b */
[----:B------:R-:W-:Y:S01]  /*3520*/  IMAD.SHL.U32 R4, R10, 0x40, RZ ;  /* 0x000000400a047824 */ /* 0x000fe200078e00ff */
[C---:B------:R-:W-:Y:S01]  /*3530*/  SHF.L.U64.HI R7, R12.reuse, 0x6, R13 ;  /* 0x000000060c077819 */ /* 0x040fe2000001020d */
[----:B------:R-:W-:Y:S01]  /*3540*/  IMAD.SHL.U32 R6, R12, 0x40, RZ ;  /* 0x000000400c067824 */ /* 0x000fe200078e00ff */
[----:B------:R-:W-:Y:S01]  /*3550*/  ULDC.64 UR4, c[0x0][0x3e8] ;  /* 0x0000fa0000047ab9 */ /* 0x000fe20000000a00 */
[----:B------:R-:W-:Y:S01]  /*3560*/  IMAD.WIDE.U32 R4, R14, 0x60, R4 ;  /* 0x000000600e047825 */ /* 0x000fe200078e0004 */
[----:B------:R-:W-:Y:S01]  /*3570*/  ULDC.64 UR6, c[0x0][0x400] ;  /* 0x0001000000067ab9 */ /* 0x000fe20000000a00 */
[----:B------:R-:W-:Y:S02]  /*3580*/  CS2R R34, SRZ ;  /* 0x0000000000227805 */ /* 0x000fe4000001ff00 */
[----:B------:R-:W-:Y:S01]  /*3590*/  CS2R R36, SRZ ;  /* 0x0000000000247805 */ /* 0x000fe2000001ff00 */
[----:B------:R-:W-:Y:S01]  /*35a0*/  IMAD.WIDE.U32 R6, R70, 0x60, R6 ;  /* 0x0000006046067825 */ /* 0x000fe200078e0006 */
[----:B------:R-:W-:-:S02]  /*35b0*/  IADD3 R9, P3, R18, R4, RZ ;  /* 0x0000000412097210 */ /* 0x000fc40007f7e0ff */
[----:B------:R-:W-:Y:S01]  /*35c0*/  CS2R R32, SRZ ;  /* 0x0000000000207805 */ /* 0x000fe2000001ff00 */
[----:B------:R-:W-:Y:S01]  /*35d0*/  IMAD R69, R69, 0x60, RZ ;  /* 0x0000006045457824 */ /* 0x000fe200078e02ff */
[----:B------:R-:W-:Y:S01]  /*35e0*/  IADD3 R8, P5, R24, R6, RZ ;  /* 0x0000000618087210 */ /* 0x000fe20007fbe0ff */
[----:B------:R-:W-:-:S03]  /*35f0*/  IMAD R11, R82, 0x60, RZ ;  /* 0x00000060520b7824 */ /* 0x000fc600078e02ff */
[----:B------:R-:W-:Y:S02]  /*3600*/  IADD3.X R10, R60, R69, R5, P3, !PT ;  /* 0x000000453c0a7210 */ /* 0x000fe40001ffe405 */
[----:B------:R-:W-:Y:S02]  /*3610*/  IADD3.X R7, R62, R11, R7, P5, !PT ;  /* 0x0000000b3e077210 */ /* 0x000fe40002ffe407 */
[C---:B------:R-:W-:Y:S02]  /*3620*/  LEA R4, P3, R9.reuse, UR4, 0x1 ;  /* 0x0000000409047c11 */ /* 0x040fe4000f8608ff */
[C---:B------:R-:W-:Y:S02]  /*3630*/  LEA R6, P5, R8.reuse, UR6, 0x1 ;  /* 0x0000000608067c11 */ /* 0x040fe4000f8a08ff */
[----:B------:R-:W-:Y:S02]  /*3640*/  LEA.HI.X R5, R9, UR5, R10, 0x1, P3 ;  /* 0x0000000509057c11 */ /* 0x000fe400098f0c0a */
[----:B------:R-:W-:-:S02]  /*3650*/  LEA.HI.X R7, R8, UR7, R7, 0x1, P5 ;  /* 0x0000000708077c11 */ /* 0x000fc4000a8f0c07 */
[----:B------:R-:W-:Y:S02]  /*3660*/  CS2R R8, SRZ ;  /* 0x0000000000087805 */ /* 0x000fe4000001ff00 */
[-C--:B------:R-:W-:Y:S02]  /*3670*/  ISETP.GE.AND P3, PT, R154, R81.reuse, PT ;  /* 0x000000519a00720c */ /* 0x080fe40003f66270 */
[----:B------:R-:W-:-:S11]  /*3680*/  ISETP.GE.AND P5, PT, R164, R81, PT ;  /* 0x00000051a400720c */ /* 0x000fd60003fa6270 */
[----:B------:R1:W5:Y:S04]  /*3690*/  @!P3 LDG.E.64 R34, desc[UR44][R4.64] ;  /* 0x0000002c0422b981 */ /* 0x000368000c1e1b00 */
[----:B------:R1:W5:Y:S04]  /*36a0*/  @!P5 LDG.E.64 R8, desc[UR44][R4.64+0x20] ;  /* 0x0000202c0408d981 */ /* 0x000368000c1e1b00 */
[----:B------:R1:W5:Y:S04]  /*36b0*/  @!P3 LDG.E.64 R36, desc[UR44][R6.64] ;  /* 0x0000002c0624b981 */ /* 0x000368000c1e1b00 */
[----:B------:R1:W5:Y:S02]  /*36c0*/  @!P5 LDG.E.64 R32, desc[UR44][R6.64+0x20] ;  /* 0x0000202c0620d981 */ /* 0x000364000c1e1b00 */
.L_x_13044:
[----:B------:R-:W-:Y:S05]  /*36d0*/  BSYNC B1 ;  /* 0x0000000000017941 */ /* 0x000fea0003800000 */
.L_x_13043:
[----:B01----:R-:W-:Y:S01]  /*36e0*/  IMAD.MOV.U32 R4, RZ, RZ, R42 ;  /* 0x000000ffff047224 */ /* 0x003fe200078e002a */
[----:B------:R-:W-:Y:S01]  /*36f0*/  PRMT R70, R70, 0x5410, R85 ;  /* 0x0000541046467816 */ /* 0x000fe20000000055 */
[----:B------:R-:W-:Y:S01]  /*3700*/  IMAD.MOV.U32 R5, RZ, RZ, R43 ;  /* 0x000000ffff057224 */ /* 0x000fe200078e002b */
[----:B------:R-:W-:Y:S01]  /*3710*/  ISETP.NE.AND P3, PT, R58, 0x3, PT ;  /* 0x000000033a00780c */ /* 0x000fe20003f65270 */
[----:B------:R-:W-:Y:S01]  /*3720*/  IMAD.MOV.U32 R6, RZ, RZ, R72 ;  /* 0x000000ffff067224 */ /* 0x000fe200078e0048 */
[----:B------:R-:W-:Y:S01]  /*3730*/  PRMT R85, R85, 0x5410, R4 ;  /* 0x0000541055557816 */ /* 0x000fe20000000004 */
[----:B------:R-:W-:Y:S01]  /*3740*/  IMAD.MOV.U32 R4, RZ, RZ, R40 ;  /* 0x000000ffff047224 */ /* 0x000fe200078e0028 */
[----:B------:R-:W-:Y:S01]  /*3750*/  PRMT R94, R5, 0x7610, R94 ;  /* 0x00007610055e7816 */ /* 0x000fe2000000005e */
[----:B------:R-:W-:Y:S01]  /*3760*/  IMAD.MOV.U32 R5, RZ, RZ, R41 ;  /* 0x000000ffff057224 */ /* 0x000fe200078e0029 */
[C---:B------:R-:W-:Y:S01]  /*3770*/  PRMT R99, R86.reuse, 0x7610, R99 ;  /* 0x0000761056637816 */ /* 0x040fe20000000063 */
        /* <DEDUP_REMOVED lines=23> */
.L_x_13045:
[----:B------:R-:W-:Y:S01]  /*38f0*/  IMAD R69, R153, 0x8, R2 ;  /* 0x0000000899457824 */ /* 0x000fe200078e0202 */
[----:B------:R-:W-:Y:S01]  /*3900*/  SHF.L.U32 R82, R159, 0x1f, RZ ;  /* 0x0000001f9f527819 */ /* 0x000fe200000006ff */
[----:B------:R-:W-:Y:S03]  /*3910*/  BSSY B1, `(.L_x_13046) ;  /* 0x0000003000017945 */ /* 0x000fe60003800000 */
[----:B------:R-:W0:Y:S02]  /*3920*/  SYNCS.PHASECHK.TRANS64.TRYWAIT P5, [R69+URZ+0x32490], R82 ;  /* 0x03249052450075a7 */ /* 0x000e2400080a017f */
[----:B0-----:R-:W-:Y:S05]  /*3930*/  @!P5 BRA `(.L_x_13047) ;  /* 0x0000037400dcd947 */ /* 0x001fea0003800000 */
.L_x_13409:
[----:B------:R-:W-:Y:S05]  /*3940*/  BSYNC B1 ;  /* 0x0000000000017941 */ /* 0x000fea0003800000 */
.L_x_13046:
[----:B------:R-:W-:-:S03]  /*3950*/  UMOV UR4, 0xffffffff ;  /* 0xffffffff00047882 */ /* 0x000fc60000000000 */
[----:B------:R-:W-:Y:S05]  /*3960*/  BRA.DIV UR4, `(.L_x_13048) ;  /* 0x0000037604e47947 */ /* 0x000fea000b800000 */
[----:B------:R1:W2:Y:S04]  /*3970*/  SHFL.IDX PT, R71, R80, RZ, 0x1c1f ;  /* 0x001c1fff50477589 */ /* 0x0002a800000e0000 */
[----:B------:R1:W3:Y:S02]  /*3980*/  SHFL.IDX PT, R14, R79, RZ, 0x1c1f ;  /* 0x001c1fff4f0e7589 */ /* 0x0002e400000e0000 */
.L_x_13413:
        /* <DEDUP_REMOVED lines=19> */
[----:B------:R-:W-:Y:S02]  /*3ac0*/  PRMT R43, R85, 0x5432, R92 ;  /* 0x00005432552b7816 */ /* 0x000fe4000000005c */
[----:B------:R-:W-:Y:S01]  /*3ad0*/  PRMT R73, R94, 0x5410, R15 ;  /* 0x000054105e497816 */ /* 0x000fe2000000000f */
[----:B------:R-:W-:Y:S01]  /*3ae0*/  IMAD.U32 R96, R95, 0x10000, RZ ;  /* 0x000100005f607824 */ /* 0x000fe200078e00ff */
        /* <DEDUP_REMOVED lines=8> */
[----:B------:R-:W-:Y:S01]  /*3b70*/  LOP3.LUT R12, R7, 0xffff0000, RZ, 0xc0, !PT ;  /* 0xffff0000070c7812 */ /* 0x000fe200078ec0ff */
[----:B------:R-:W-:-:S02]  /*3b80*/  IMAD.U32 R7, R5, 0x10000, RZ ;  /* 0x0001000005077824 */ /* 0x000fc400078e00ff */
[C---:B------:R-:W-:Y:S01]  /*3b90*/  FMUL.FTZ R98, R15.reuse, R94 ;  /* 0x0000005e0f627220 */ /* 0x040fe20000410000 */
[C---:B------:R-:W-:Y:S02]  /*3ba0*/  IMAD.U32 R5, R4.reuse, 0x10000, RZ ;  /* 0x0001000004057824 */ /* 0x040fe400078e00ff */
[----:B------:R-:W-:Y:S01]  /*3bb0*/  FMUL.FTZ R15, R15, R72 ;  /* 0x000000480f0f7220 */ /* 0x000fe20000410000 */
[----:B------:R-:W-:Y:S01]  /*3bc0*/  LOP3.LUT R95, R95, 0xffff0000, RZ, 0xc0, !PT ;  /* 0xffff00005f5f7812 */ /* 0x000fe200078ec0ff */
[----:B------:R-:W-:Y:S01]  /*3bd0*/  IMAD.U32 R93, R93, 0x10000, RZ ;  /* 0x000100005d5d7824 */ /* 0x000fe200078e00ff */
[----:B------:R-:W-:Y:S01]  /*3be0*/  LOP3.LUT R73, R73, 0xffff0000, RZ, 0xc0, !PT ;  /* 0xffff000049497812 */ /* 0x000fe200078ec0ff */
[----:B------:R-:W-:Y:S01]  /*3bf0*/  FFMA.FTZ R100, R13, R92, -R100 ;  /* 0x0000005c0d647223 */ /* 0x000fe20000010864 */
[----:B------:R-:W-:Y:S01]  /*3c00*/  LOP3.LUT R4, R4, 0xffff0000, RZ, 0xc0, !PT ;  /* 0xffff000004047812 */ /* 0x000fe200078ec0ff */
[----:B------:R-:W-:Y:S02]  /*3c10*/  IMAD.U32 R43, R43, 0x10000, RZ ;  /* 0x000100002b2b7824 */ /* 0x000fe400078e00ff */
[C---:B------:R-:W-:Y:S01]  /*3c20*/  FFMA.FTZ R98, R7.reuse, R72, -R98 ;  /* 0x0000004807627223 */ /* 0x040fe20000010862 */
[----:B------:R-:W-:Y:S01]  /*3c30*/  FFMA.FTZ R15, R7, R94, R15 ;  /* 0x0000005e070f7223 */ /* 0x000fe2000001000f */
        /* <DEDUP_REMOVED lines=14> */
.L_x_13054:
[----:B------:R-:W-:Y:S05]  /*3d20*/  BSYNC B3 ;  /* 0x0000000000037941 */ /* 0x000fea0003800000 */
.L_x_13053:
[----:B0-----:R4:W-:Y:S02]  /*3d30*/  ST.E.128 desc[UR44][R10.64], R4 ;  /* 0x000000040a007985 */ /* 0x0019e4000c101d2c */
.L_x_13052:
[----:B------:R-:W-:Y:S05]  /*3d40*/  BSYNC B2 ;  /* 0x0000000000027941 */ /* 0x000fea0003800000 */
.L_x_13051:
        /* <DEDUP_REMOVED lines=30> */
[----:B------:R-:W-:Y:S01]  /*3f30*/  LOP3.LUT R40, R40, 0xffff0000, RZ, 0xc0, !PT ;  /* 0xffff000028287812 */ /* 0x000fe200078ec0ff */
[C---:B------:R-:W-:Y:S01]  /*3f40*/  FMUL.FTZ R7, R13.reuse, R72 ;  /* 0x000000480d077220 */ /* 0x040fe20000410000 */
[----:B------:R-:W-:Y:S01]  /*3f50*/  FMUL.FTZ R13, R13, R41 ;  /* 0x000000290d0d7220 */ /* 0x000fe20000410000 */
[----:B------:R-:W-:-:S02]  /*3f60*/  IMAD.U32 R6, R5, 0x10000, RZ ;  /* 0x0001000005067824 */ /* 0x000fc400078e00ff */
[----:B------:R-:W-:Y:S02]  /*3f70*/  IMAD.U32 R5, R4, 0x10000, RZ ;  /* 0x0001000004057824 */ /* 0x000fe400078e00ff */
[----:B------:R-:W-:Y:S01]  /*3f80*/  FFMA.FTZ R41, R12, R41, -R7 ;  /* 0x000000290c297223 */ /* 0x000fe20000010807 */
[----:B------:R-:W-:Y:S01]  /*3f90*/  LOP3.LUT R4, R4, 0xffff0000, RZ, 0xc0, !PT ;  /* 0xffff000004047812 */ /* 0x000fe200078ec0ff */
[----:B------:R-:W-:Y:S01]  /*3fa0*/  FFMA.FTZ R12, R12, R72, R13 ;  /* 0x000000480c0c7223 */ /* 0x000fe2000001000d */
[C---:B------:R-:W-:Y:S01]  /*3fb0*/  FMUL.FTZ R13, R15.reuse, R71 ;  /* 0x000000470f0d7220 */ /* 0x040fe20000410000 */
[----:B------:R-:W-:Y:S01]  /*3fc0*/  FMUL.FTZ R72, R15, R40 ;  /* 0x000000280f487220 */ /* 0x000fe20000410000 */
[C---:B------:R-:W-:Y:S01]  /*3fd0*/  FFMA.FTZ R73, R6.reuse, R39, -R73 ;  /* 0x0000002706497223 */ /* 0x040fe20000010849 */
        /* <DEDUP_REMOVED lines=13> */
.L_x_13056:
[----:B------:R-:W-:Y:S05]  /*40b0*/  BSYNC B2 ;  /* 0x0000000000027941 */ /* 0x000fea0003800000 */
.L_x_13055:
[----:B0-----:R0:W-:Y:S02]  /*40c0*/  ST.E.128 desc[UR44][R10.64], R4 ;  /* 0x000000040a007985 */ /* 0x0011e4000c101d2c */
.L_x_13050:
[----:B------:R-:W-:Y:S05]  /*40d0*/  BSYNC B1 ;  /* 0x0000000000017941 */ /* 0x000fea0003800000 */
.L_x_13049:
[----:B------:R-:W-:-:S03]  /*40e0*/  UMOV UR4, 0xffffffff ;  /* 0xffffffff00047882 */ /* 0x000fc60000000000 */
[----:B------:R-:W-:Y:S05]  /*40f0*/  BRA.DIV UR4, `(.L_x_13057) ;  /* 0x0000037204487947 */ /* 0x000fea000b800000 */
[----:B------:R0:W0:Y:S04]  /*4100*/  SHFL.IDX PT, R39, R80, 0x1, 0x1c1f ;  /* 0x003c1f0050277f89 */ /* 0x00002800000e0000 */
[----:B---3--:R3:W0:Y:S02]  /*4110*/  SHFL.IDX PT, R14, R79, 0x1, 0x1c1f ;  /* 0x003c1f004f0e7f89 */ /* 0x00862400000e0000 */
.L_x_13417:
        /* <DEDUP_REMOVED lines=9> */
[----:B------:R-:W-:-:S07]  /*41b0*/  LEA.HI.X R11, R22, R39, R23, 0x1, P0 ;  /* 0x00000027160b7211 */ /* 0x000fce00000f0c17 */
        /* <DEDUP_REMOVED lines=28> */
[C---:B------:R-:W-:Y:S01]  /*4380*/  FFMA.FTZ R36, R12.reuse, R36, -R7 ;  /* 0x000000240c247223 */ /* 0x040fe20000010807 */
[----:B------:R-:W-:Y:S01]  /*4390*/  FFMA.FTZ R13, R12, R38, R13 ;  /* 0x000000260c0d7223 */ /* 0x000fe2000001000d */
[----:B------:R-:W-:Y:S01]  /*43a0*/  LOP3.LUT R4, R4, 0xffff0000, RZ, 0xc0, !PT ;  /* 0xffff000004047812 */ /* 0x000fe200078ec0ff */
[C---:B------:R-:W-:Y:S01]  /*43b0*/  FMUL.FTZ R12, R34.reuse, R91 ;  /* 0x0000005b220c7220 */ /* 0x040fe20000410000 */
[----:B------:R-:W-:Y:S01]  /*43c0*/  FMUL.FTZ R34, R34, R89 ;  /* 0x0000005922227220 */ /* 0x000fe20000410000 */
        /* <DEDUP_REMOVED lines=14> */
.L_x_13062:
[----:B------:R-:W-:Y:S05]  /*44b0*/  BSYNC B2 ;  /* 0x0000000000027941 */ /* 0x000fea0003800000 */
.L_x_13061:
[----:B----4-:R0:W-:Y:S02]  /*44c0*/  ST.E.128 desc[UR44][R10.64], R4 ;  /* 0x000000040a007985 */ /* 0x0101e4000c101d2c */
.L_x_13060:
[----:B------:R-:W-:Y:S05]  /*44d0*/  BSYNC B1 ;  /* 0x0000000000017941 */ /* 0x000fea0003800000 */
.L_x_13059:
[----:B------:R-:W-:-:S13]  /*44e0*/  LOP3.LUT P0, RZ, R52, 0x2, RZ, 0xc0, !PT ;  /* 0x0000000234ff7812 */ /* 0x000fda000780c0ff */
[----:B------:R-:W-:Y:S05]  /*44f0*/  @!P0 BRA `(.L_x_13058) ;  /* 0x0000001c006c8947 */ /* 0x000fea0003800000 */
[----:B0-----:R0:W4:Y:S01]  /*4500*/  LDS.128 R4, [R83+0x2000] ;  /* 0x0020000053047984 */ /* 0x0011220000000c00 */
[----:B------:R-:W-:Y:S01]  /*4510*/  ISETP.GE.AND P4, PT, R164, R81, PT ;  /* 0x00000051a400720c */ /* 0x000fe20003f86270 */
[----:B------:R-:W-:Y:S01]  /*4520*/  BSSY B1, `(.L_x_13063) ;  /* 0x0000032000017945 */ /* 0x000fe20003800000 */
[----:B------:R-:W-:-:S04]  /*4530*/  LEA R10, P0, R152, R14, 0x1 ;  /* 0x0000000e980a7211 */ /* 0x000fc800078008ff */
[----:B------:R-:W-:-:S07]  /*4540*/  LEA.HI.X R11, R152, R39, R157, 0x1, P0 ;  /* 0x00000027980b7211 */ /* 0x000fce00000f0c9d */
[----:B0-----:R-:W-:Y:S05]  /*4550*/  @P4 BRA `(.L_x_13064) ;  /* 0x0000000000b84947 */ /* 0x001fea0003800000 */
[--C-:B------:R-:W-:Y:S01]  /*4560*/  SHF.R.U64 R15, R32, 0x10, R33.reuse ;  /* 0x00000010200f7819 */ /* 0x100fe20000001221 */
[----:B----4-:R-:W-:Y:S01]  /*4570*/  IMAD.U32 R12, R7, 0x10000, RZ ;  /* 0x00010000070c7824 */ /* 0x010fe200078e00ff */
[----:B------:R-:W-:Y:S02]  /*4580*/  SHF.R.U32.HI R32, RZ, 0x10, R33 ;  /* 0x00000010ff207819 */ /* 0x000fe40000011621 */
[--C-:B------:R-:W-:Y:S02]  /*4590*/  SHF.R.U32.HI R14, RZ, 0x10, R9.reuse ;  /* 0x00000010ff0e7819 */ /* 0x100fe40000011609 */
[----:B------:R-:W-:Y:S02]  /*45a0*/  PRMT R87, R87, 0x5410, R32 ;  /* 0x0000541057577816 */ /* 0x000fe40000000020 */
[----:B------:R-:W-:Y:S01]  /*45b0*/  SHF.R.U64 R35, R8, 0x10, R9 ;  /* 0x0000001008237819 */ /* 0x000fe20000001209 */
[----:B------:R-:W-:Y:S01]  /*45c0*/  IMAD.U32 R8, R6, 0x10000, RZ ;  /* 0x0001000006087824 */ /* 0x000fe200078e00ff */
[----:B------:R-:W-:Y:S01]  /*45d0*/  PRMT R85, R85, 0x5410, R14 ;  /* 0x0000541055557816 */ /* 0x000fe2000000000e */
[----:B------:R-:W-:Y:S01]  /*45e0*/  IMAD.U32 R33, R87, 0x10000, RZ ;  /* 0x0001000057217824 */ /* 0x000fe200078e00ff */
[----:B------:R-:W-:-:S02]  /*45f0*/  PRMT R86, R86, 0x5410, R15 ;  /* 0x0000541056567816 */ /* 0x000fc4000000000f */
[----:B------:R-:W-:Y:S01]  /*4600*/  LOP3.LUT R9, R6, 0xffff0000, RZ, 0xc0, !PT ;  /* 0xffff000006097812 */ /* 0x000fe200078ec0ff */
[----:B------:R-:W-:Y:S01]  /*4610*/  IMAD.U32 R15, R85, 0x10000, RZ ;  /* 0x00010000550f7824 */ /* 0x000fe200078e00ff */
[----:B------:R-:W-:Y:S01]  /*4620*/  LOP3.LUT R13, R7, 0xffff0000, RZ, 0xc0, !PT ;  /* 0xffff0000070d7812 */ /* 0x000fe200078ec0ff */
[----:B------:R-:W-:Y:S01]  /*4630*/  IMAD.U32 R6, R5, 0x10000, RZ ;  /* 0x0001000005067824 */ /* 0x000fe200078e00ff */
[----:B------:R-:W-:Y:S01]  /*4640*/  PRMT R70, R70, 0x5410, R35 ;  /* 0x0000541046467816 */ /* 0x000fe20000000023 */
[----:B------:R-:W-:Y:S01]  /*4650*/  FMUL.FTZ R37, R9, R33 ;  /* 0x0000002109257220 */ /* 0x000fe20000410000 */
[----:B------:R-:W-:Y:S01]  /*4660*/  LOP3.LUT R7, R5, 0xffff0000, RZ, 0xc0, !PT ;  /* 0xffff000005077812 */ /* 0x000fe200078ec0ff */
[-C--:B------:R-:W-:Y:S01]  /*4670*/  FMUL.FTZ R9, R9, R15.reuse ;  /* 0x0000000f09097220 */ /* 0x080fe20000410000 */
[----:B------:R-:W-:Y:S01]  /*4680*/  LOP3.LUT R32, R86, 0xffff0000, RZ, 0xc0, !PT ;  /* 0xffff000056207812 */ /* 0x000fe200078ec0ff */
[----:B------:R-:W-:Y:S01]  /*4690*/  IMAD.U32 R5, R4, 0x10000, RZ ;  /* 0x0001000004057824 */ /* 0x000fe200078e00ff */
[----:B------:R-:W-:Y:S01]  /*46a0*/  LOP3.LUT R14, R70, 0xffff0000, RZ, 0xc0, !PT ;  /* 0xffff0000460e7812 */ /* 0x000fe200078ec0ff */
[----:B------:R-:W-:Y:S01]  /*46b0*/  FFMA.FTZ R37, R8, R15, -R37 ;  /* 0x0000000f08257223 */ /* 0x000fe20000010825 */
[----:B------:R-:W-:Y:S01]  /*46c0*/  LOP3.LUT R87, R87, 0xffff0000, RZ, 0xc0, !PT ;  /* 0xffff000057577812 */ /* 0x000fe200078ec0ff */
[----:B------:R-:W-:Y:S01]  /*46d0*/  FMUL.FTZ R35, R7, R32 ;  /* 0x0000002007237220 */ /* 0x000fe20000410000 */
[----:B------:R-:W-:Y:S01]  /*46e0*/  LOP3.LUT R85, R85, 0xffff0000, RZ, 0xc0, !PT ;  /* 0xffff000055557812 */ /* 0x000fe200078ec0ff */
[-C--:B------:R-:W-:Y:S01]  /*46f0*/  FMUL.FTZ R7, R7, R14.reuse ;  /* 0x0000000e07077220 */ /* 0x080fe20000410000 */
[----:B------:R-:W-:Y:S01]  /*4700*/  LOP3.LUT R4, R4, 0xffff0000, RZ, 0xc0, !PT ;  /* 0xffff000004047812 */ /* 0x000fe200078ec0ff */
[----:B------:R-:W-:Y:S01]  /*4710*/  FFMA.FTZ R35, R6, R14, -R35 ;  /* 0x0000000e06237223 */ /* 0x000fe20000010823 */
[----:B------:R-:W-:Y:S01]  /*4720*/  FFMA.FTZ R8, R8, R33, R9 ;  /* 0x0000002108087223 */ /* 0x000fe20000010009 */
[----:B------:R-:W-:-:S02]  /*4730*/  IMAD.U32 R86, R86, 0x10000, RZ ;  /* 0x0001000056567824 */ /* 0x000fc400078e00ff */
[C---:B------:R-:W-:Y:S01]  /*4740*/  FMUL.FTZ R9, R13.reuse, R87 ;  /* 0x000000570d097220 */ /* 0x040fe20000410000 */
        /* <DEDUP_REMOVED lines=15> */
.L_x_13064:
[----:B------:R-:W-:Y:S05]  /*4840*/  BSYNC B1 ;  /* 0x0000000000017941 */ /* 0x000fea0003800000 */
.L_x_13063:
[----:B----4-:R0:W-:Y:S01]  /*4850*/  ST.E.128 desc[UR44][R10.64], R4 ;  /* 0x000000040a007985 */ /* 0x0101e2000c101d2c */
[----:B------:R-:W-:Y:S05]  /*4860*/  BRA `(.L_x_13058) ;  /* 0x0000001800907947 */ /* 0x000fea0003800000 */
.L_x_13040:
[----:B------:R-:W-:-:S05]  /*4870*/  IMAD R78, R48, -0x60, R26 ;  /* 0xffffffa0304e7824 */ /* 0x000fca00078e021a */
[----:B------:R-:W-:-:S04]  /*4880*/  VIMNMX R78, R78, 0x60, PT ;  /* 0x000000604e4e7848 */ /* 0x000fc80003fe0100 */
[----:B------:R-:W-:-:S04]  /*4890*/  ISETP.GE.AND P0, PT, R158, R78, PT ;  /* 0x0000004e9e00720c */ /* 0x000fc80003f06270 */
[----:B------:R-:W-:-:S13]  /*48a0*/  ISETP.GE.OR P0, PT, R22, R81, P0 ;  /* 0x000000511600720c */ /* 0x000fda0000706670 */
[----:B------:R-:W0:Y:S01]  /*48b0*/  @!P0 LDC.64 R36, c[0x0][0x3e8] ;  /* 0x0000fa00ff248b82 */ /* 0x000e220000000a00 */
[----:B------:R-:W-:Y:S02]  /*48c0*/  @!P0 IMAD.MOV.U32 R4, RZ, RZ, R20 ;  /* 0x000000ffff048224 */ /* 0x000fe400078e0014 */
[----:B------:R-:W-:Y:S02]  /*48d0*/  @!P0 IMAD.MOV.U32 R5, RZ, RZ, R61 ;  /* 0x000000ffff058224 */ /* 0x000fe400078e003d */
[----:B------:R-:W-:Y:S02]  /*48e0*/  @!P0 IMAD R33, R69, 0x60, RZ ;  /* 0x0000006045218824 */ /* 0x000fe400078e02ff */
[----:B------:R-:W-:Y:S01]  /*48f0*/  @!P0 IMAD.WIDE.U32 R6, R14, 0x60, R4 ;  /* 0x000000600e068825 */ /* 0x000fe200078e0004 */
[----:B------:R-:W1:Y:S03]  /*4900*/  @!P0 LDC.64 R8, c[0x0][0x400] ;  /* 0x00010000ff088b82 */ /* 0x000e660000000a00 */
[----:B------:R-:W-:-:S02]  /*4910*/  @!P0 IMAD.MOV.U32 R4, RZ, RZ, R30 ;  /* 0x000000ffff048224 */ /* 0x000fc400078e001e */
[----:B------:R-:W-:Y:S02]  /*4920*/  @!P0 IMAD.MOV.U32 R5, RZ, RZ, R63 ;  /* 0x000000ffff058224 */ /* 0x000fe400078e003f */
[----:B------:R-:W-:Y:S02]  /*4930*/  @!P0 IMAD R35, R82, 0x60, RZ ;  /* 0x0000006052238824 */ /* 0x000fe400078e02ff */
[----:B------:R-:W-:-:S04]  /*4940*/  @!P0 IMAD.WIDE.U32 R4, R70, 0x60, R4 ;  /* 0x0000006046048825 */ /* 0x000fc800078e0004 */
[----:B------:R-:W-:Y:S01]  /*4950*/  @!P0 IMAD.IADD R7, R33, 0x1, R7 ;  /* 0x0000000121078824 */ /* 0x000fe200078e0207 */
[----:B------:R-:W-:Y:S01]  /*4960*/  CS2R R32, SRZ ;  /* 0x0000000000207805 */ /* 0x000fe2000001ff00 */
[----:B------:R-:W-:Y:S01]  /*4970*/  @!P0 IMAD.IADD R5, R35, 0x1, R5 ;  /* 0x0000000123058824 */ /* 0x000fe200078e0205 */
[C---:B0-----:R-:W-:Y:S02]  /*4980*/  @!P0 LEA R36, P3, R6.reuse, R36, 0x1 ;  /* 0x0000002406248211 */ /* 0x041fe400078608ff */
[----:B------:R-:W-:Y:S02]  /*4990*/  CS2R R34, SRZ ;  /* 0x0000000000227805 */ /* 0x000fe4000001ff00 */
[----:B------:R-:W-:Y:S02]  /*49a0*/  @!P0 LEA.HI.X R37, R6, R37, R7, 0x1, P3 ;  /* 0x0000002506258211 */ /* 0x000fe400018f0c07 */
[----:B------:R-:W-:Y:S02]  /*49b0*/  CS2R R6, SRZ ;  /* 0x0000000000067805 */ /* 0x000fe4000001ff00 */
[----:B-1----:R-:W-:-:S04]  /*49c0*/  @!P0 LEA R8, P4, R4, R8, 0x1 ;  /* 0x0000000804088211 */ /* 0x002fc800078808ff */
[----:B------:R-:W-:Y:S02]  /*49d0*/  @!P0 LEA.HI.X R9, R4, R9, R5, 0x1, P4 ;  /* 0x0000000904098211 */ /* 0x000fe400020f0c05 */
[----:B------:R-:W-:-:S03]  /*49e0*/  CS2R R4, SRZ ;  /* 0x0000000000047805 */ /* 0x000fc6000001ff00 */
[----:B------:R-:W5:Y:S04]  /*49f0*/  @!P0 LDG.E.128 R32, desc[UR44][R8.64] ;  /* 0x0000002c08208981 */ /* 0x000f68000c1e1d00 */
[----:B------:R0:W5:Y:S01]  /*4a00*/  @!P0 LDG.E.128 R4, desc[UR44][R36.64] ;  /* 0x0000002c24048981 */ /* 0x000162000c1e1d00 */
[----:B------:R-:W-:-:S04]  /*4a10*/  ISETP.GE.AND P0, PT, R175, R78, PT ;  /* 0x0000004eaf00720c */ /* 0x000fc80003f06270 */
[----:B------:R-:W-:Y:S01]  /*4a20*/  ISETP.GE.OR P0, PT, R22, R81, P0 ;  /* 0x000000511600720c */ /* 0x000fe20000706670 */
[----:B------:R-:W-:Y:S01]  /*4a30*/  BSSY B1, `(.L_x_13065) ;  /* 0x000001a000017945 */ /* 0x000fe20003800000 */
[----:B------:R-:W-:Y:S02]  /*4a40*/  CS2R R38, SRZ ;  /* 0x0000000000267805 */ /* 0x000fe4000001ff00 */
[----:B------:R-:W-:Y:S02]  /*4a50*/  CS2R R42, SRZ ;  /* 0x00000000002a7805 */ /* 0x000fe4000001ff00 */
[----:B------:R-:W-:Y:S02]  /*4a60*/  CS2R R40, SRZ ;  /* 0x0000000000287805 */ /* 0x000fe4000001ff00 */
[----:B0-----:R-:W-:-:S05]  /*4a70*/  CS2R R36, SRZ ;  /* 0x0000000000247805 */ /* 0x001fca000001ff00 */
[----:B------:R-:W-:Y:S05]  /*4a80*/  @P0 BRA `(.L_x_13066) ;  /* 0x0000000000500947 */ /* 0x000fea0003800000 */
[C---:B------:R-:W-:Y:S01]  /*4a90*/  SHF.L.U64.HI R9, R10.reuse, 0x6, R11 ;  /* 0x000000060a097819 */ /* 0x040fe2000001020b */
[----:B------:R-:W-:Y:S01]  /*4aa0*/  IMAD.SHL.U32 R8, R10, 0x40, RZ ;  /* 0x000000400a087824 */ /* 0x000fe200078e00ff */
[C---:B------:R-:W-:Y:S01]  /*4ab0*/  SHF.L.U64.HI R11, R12.reuse, 0x6, R13 ;  /* 0x000000060c0b7819 */ /* 0x040fe2000001020d */
[----:B------:R-:W-:Y:S01]  /*4ac0*/  IMAD.SHL.U32 R10, R12, 0x40, RZ ;  /* 0x000000400c0a7824 */ /* 0x000fe200078e00ff */
[----:B------:R-:W-:Y:S01]  /*4ad0*/  ULDC.64 UR4, c[0x0][0x3e8] ;  /* 0x0000fa0000047ab9 */ /* 0x000fe20000000a00 */
[----:B------:R-:W-:Y:S01]  /*4ae0*/  IMAD.WIDE.U32 R8, R14, 0x60, R8 ;  /* 0x000000600e087825 */ /* 0x000fe200078e0008 */
[----:B------:R-:W-:-:S03]  /*4af0*/  ULDC.64 UR6, c[0x0][0x400] ;  /* 0x0001000000067ab9 */ /* 0x000fc60000000a00 */
[----:B------:R-:W-:Y:S01]  /*4b00*/  IMAD.WIDE.U32 R10, R70, 0x60, R10 ;  /* 0x00000060460a7825 */ /* 0x000fe200078e000a */
[----:B------:R-:W-:-:S03]  /*4b10*/  IADD3 R12, P0, R20, R8, RZ ;  /* 0x00000008140c7210 */ /* 0x000fc60007f1e0ff */
[----:B------:R-:W-:Y:S01]  /*4b20*/  IMAD R69, R69, 0x60, RZ ;  /* 0x0000006045457824 */ /* 0x000fe200078e02ff */
[----:B------:R-:W-:Y:S01]  /*4b30*/  IADD3 R8, P3, R30, R10, RZ ;  /* 0x0000000a1e087210 */ /* 0x000fe20007f7e0ff */
[----:B------:R-:W-:-:S03]  /*4b40*/  IMAD R82, R82, 0x60, RZ ;  /* 0x0000006052527824 */ /* 0x000fc600078e02ff */
[----:B------:R-:W-:Y:S02]  /*4b50*/  IADD3.X R9, R61, R69, R9, P0, !PT ;  /* 0x000000453d097210 */ /* 0x000fe400007fe409 */
[----:B------:R-:W-:Y:S02]  /*4b60*/  IADD3.X R11, R63, R82, R11, P3, !PT ;  /* 0x000000523f0b7210 */ /* 0x000fe40001ffe40b */
[----:B------:R-:W-:Y:S02]  /*4b70*/  LEA R36, P0, R12, UR4, 0x1 ;  /* 0x000000040c247c11 */ /* 0x000fe4000f8008ff */
[----:B------:R-:W-:Y:S02]  /*4b80*/  LEA R40, P3, R8, UR6, 0x1 ;  /* 0x0000000608287c11 */ /* 0x000fe4000f8608ff */
[----:B------:R-:W-:Y:S02]  /*4b90*/  LEA.HI.X R37, R12, UR5, R9, 0x1, P0 ;  /* 0x000000050c257c11 */ /* 0x000fe400080f0c09 */
[----:B------:R-:W-:-:S04]  /*4ba0*/  LEA.HI.X R41, R8, UR7, R11, 0x1, P3 ;  /* 0x0000000708297c11 */ /* 0x000fc800098f0c0b */
[----:B------:R-:W5:Y:S04]  /*4bb0*/  LDG.E.128 R36, desc[UR44][R36.64] ;  /* 0x0000002c24247981 */ /* 0x000f68000c1e1d00 */
[----:B------:R-:W5:Y:S02]  /*4bc0*/  LDG.E.128 R40, desc[UR44][R40.64] ;  /* 0x0000002c28287981 */ /* 0x000f64000c1e1d00 */
.L_x_13066:
[----:B------:R-:W-:Y:S05]  /*4bd0*/  BSYNC B1 ;  /* 0x0000000000017941 */ /* 0x000fea0003800000 */
.L_x_13065:
[----:B-----5:R-:W-:Y:S01]  /*4be0*/  IMAD.MOV.U32 R8, RZ, RZ, R38 ;  /* 0x000000ffff087224 */ /* 0x020fe200078e0026 */
[----:B------:R-:W-:Y:S01]  /*4bf0*/  ISETP.NE.AND P3, PT, R58, 0x3, PT ;  /* 0x000000033a00780c */ /* 0x000fe20003f65270 */
[----:B------:R-:W-:Y:S01]  /*4c00*/  IMAD.MOV.U32 R9, RZ, RZ, R39 ;  /* 0x000000ffff097224 */ /* 0x000fe200078e0027 */
[----:B------:R-:W-:Y:S01]  /*4c10*/  ISETP.GE.AND P4, PT, R22, R81, PT ;  /* 0x000000511600720c */ /* 0x000fe20003f86270 */
        /* <DEDUP_REMOVED lines=32> */
.L_x_13067:
[----:B------:R-:W-:Y:S01]  /*4e20*/  IMAD R69, R153, 0x8, R2 ;  /* 0x0000000899457824 */ /* 0x000fe200078e0202 */
[----:B------:R-:W-:Y:S01]  /*4e30*/  SHF.L.U32 R82, R159, 0x1f, RZ ;  /* 0x0000001f9f527819 */ /* 0x000fe200000006ff */
[----:B------:R-:W-:Y:S01]  /*4e40*/  BSSY B1, `(.L_x_13068) ;  /* 0x0000005000017945 */ /* 0x000fe20003800000 */
[----:B------:R-:W-:Y:S02]  /*4e50*/  LOP3.LUT R8, R52, 0x1, RZ, 0xc0, !PT ;  /* 0x0000000134087812 */ /* 0x000fe400078ec0ff */
[----:B------:R-:W0:Y:S02]  /*4e60*/  SYNCS.PHASECHK.TRANS64.TRYWAIT P5, [R69+URZ+0x32490], R82 ;  /* 0x03249052450075a7 */ /* 0x000e2400080a017f */
[----:B------:R-:W-:Y:S01]  /*4e70*/  ISETP.NE.U32.AND P0, PT, R8, 0x1, PT ;  /* 0x000000010800780c */ /* 0x000fe20003f05070 */
[----:B0-----:R-:W-:-:S12]  /*4e80*/  @!P5 BRA `(.L_x_13069) ;  /* 0x00000364002cd947 */ /* 0x001fd80003800000 */
.L_x_13418:
[----:B------:R-:W-:Y:S05]  /*4e90*/  BSYNC B1 ;  /* 0x0000000000017941 */ /* 0x000fea0003800000 */
.L_x_13068:
[----:B------:R-:W-:-:S03]  /*4ea0*/  UMOV UR4, 0xffffffff ;  /* 0xffffffff00047882 */ /* 0x000fc60000000000 */
[----:B------:R-:W-:Y:S05]  /*4eb0*/  BRA.DIV UR4, `(.L_x_13070) ;  /* 0x0000036604347947 */ /* 0x000fea000b800000 */
[----:B------:R1:W2:Y:S04]  /*4ec0*/  SHFL.IDX PT, R73, R80, RZ, 0x1c1f ;  /* 0x001c1fff50497589 */ /* 0x0002a800000e0000 */
[----:B------:R1:W3:Y:S02]  /*4ed0*/  SHFL.IDX PT, R72, R79, RZ, 0x1c1f ;  /* 0x001c1fff4f487589 */ /* 0x0002e400000e0000 */
.L_x_13422:
[----:B------:R-:W-:Y:S01]  /*4ee0*/  ISETP.GE.OR P5, PT, R158, R78, P0 ;  /* 0x0000004e9e00720c */ /* 0x000fe200007a6670 */
[----:B------:R-:W-:Y:S01]  /*4ef0*/  BSSY B1, `(.L_x_13071) ;  /* 0x0000079000017945 */ /* 0x000fe20003800000 */
[----:B------:R-:W-:-:S11]  /*4f00*/  IMAD.SHL.U32 R81, R81, 0x2, RZ ;  /* 0x0000000251517824 */ /* 0x000fd600078e00ff */
[----:B------:R-:W-:Y:S05]  /*4f10*/  @P5 BRA `(.L_x_13072) ;  /* 0x0000000400d85947 */ /* 0x000fea0003800000 */
[----:B------:R-:W4:Y:S01]  /*4f20*/  LDC R10, c[0x0][0x2f4] ;  /* 0x0000bd00ff0a7b82 */ /* 0x000f220000000800 */
[----:B------:R-:W-:Y:S01]  /*4f30*/  IMAD.SHL.U32 R71, R65, 0x8, RZ ;  /* 0x0000000841477824 */ /* 0x000fe200078e00ff */
[----:B------:R-:W-:Y:S03]  /*4f40*/  BSSY B2, `(.L_x_13073) ;  /* 0x0000071000027945 */ /* 0x000fe60003800000 */
[----:B--23--:R-:W-:-:S04]  /*4f50*/  IMAD.WIDE R70, R71, 0x2, R72 ;  /* 0x0000000247467825 */ /* 0x00cfc800078e0248 */
[----:B----4-:R-:W-:-:S05]  /*4f60*/  IMAD.IADD R8, R10, 0x1, -R81 ;  /* 0x000000010a087824 */ /* 0x010fca00078e0a51 */
[----:B------:R-:W-:-:S04]  /*4f70*/  SEL R8, R81, R8, !P1 ;  /* 0x0000000851087207 */ /* 0x000fc80004800000 */
[----:B------:R-:W-:-:S04]  /*4f80*/  SHF.R.S32.HI R9, RZ, 0x1f, R8 ;  /* 0x0000001fff097819 */ /* 0x000fc80000011408 */
[----:B------:R-:W-:Y:S01]  /*4f90*/  LEA.HI R8, R9, R8, RZ, 0x4 ;  /* 0x0000000809087211 */ /* 0x000fe200078f20ff */
[----:B------:R-:W-:-:S03]  /*4fa0*/  IMAD R9, R153, 0x1800, R66 ;  /* 0x0000180099097824 */ /* 0x000fc600078e0242 */
[----:B------:R-:W-:Y:S01]  /*4fb0*/  LEA.HI.SX32 R8, R8, R65, 0x1c ;  /* 0x0000004108087211 */ /* 0x000fe200078fe2ff */
[----:B------:R-:W-:-:S04]  /*4fc0*/  IMAD R9, R9, 0x2, R2 ;  /* 0x0000000209097824 */ /* 0x000fc800078e0202 */
[----:B------:R-:W-:-:S05]  /*4fd0*/  IMAD.SHL.U32 R91, R8, 0x8, RZ ;  /* 0x00000008085b7824 */ /* 0x000fca00078e00ff */
[----:B------:R-:W-:Y:S02]  /*4fe0*/  LOP3.LUT R8, R50, 0x38, R91, 0xf8, !PT ;  /* 0x0000003832087812 */ /* 0x000fe400078ef85b */
[----:B------:R-:W-:Y:S02]  /*4ff0*/  ISETP.GE.AND P5, PT, R91, R10, PT ;  /* 0x0000000a5b00720c */ /* 0x000fe40003fa6270 */
[----:B------:R-:W-:-:S05]  /*5000*/  LOP3.LUT R8, R8, R53, RZ, 0x3c, !PT ;  /* 0x0000003508087212 */ /* 0x000fca00078e3cff */
[----:B------:R-:W-:-:S04]  /*5010*/  IMAD R8, R203, 0x200, R8 ;  /* 0x00000200cb087824 */ /* 0x000fc800078e0208 */
        /* <DEDUP_REMOVED lines=8> */
[--C-:B------:R-:W-:Y:S01]  /*50a0*/  SHF.R.U32.HI R100, RZ, 0x10, R5.reuse ;  /* 0x00000010ff647819 */ /* 0x100fe20000011605 */
[----:B------:R-:W-:Y:S01]  /*50b0*/  IMAD.U32 R93, R15, 0x10000, RZ ;  /* 0x000100000f5d7824 */ /* 0x000fe200078e00ff */
[----:B------:R-:W-:Y:S01]  /*50c0*/  SHF.R.U64 R103, R4, 0x10, R5 ;  /* 0x0000001004677819 */ /* 0x000fe20000001205 */
[----:B--2---:R-:W-:Y:S01]  /*50d0*/  IMAD.U32 R91, R11, 0x10000, RZ ;  /* 0x000100000b5b7824 */ /* 0x004fe200078e00ff */
[----:B------:R-:W-:Y:S01]  /*50e0*/  PRMT R101, R107, 0x5410, R101 ;  /* 0x000054106b657816 */ /* 0x000fe20000000065 */
[----:B------:R-:W-:Y:S01]  /*50f0*/  IMAD.U32 R5, R12, 0x10000, RZ ;  /* 0x000100000c057824 */ /* 0x000fe200078e00ff */
[--C-:B------:R-:W-:Y:S01]  /*5100*/  SHF.R.U64 R95, R34, 0x10, R35.reuse ;  /* 0x00000010225f7819 */ /* 0x100fe20000001223 */
[----:B------:R-:W-:Y:S01]  /*5110*/  IMAD.U32 R34, R9, 0x10000, RZ ;  /* 0x0001000009227824 */ /* 0x000fe200078e00ff */
[----:B------:R-:W-:Y:S01]  /*5120*/  PRMT R100, R84, 0x5432, R100 ;  /* 0x0000543254647816 */ /* 0x000fe20000000064 */
[----:B------:R-:W-:Y:S01]  /*5130*/  IMAD.U32 R4, R8, 0x10000, RZ ;  /* 0x0001000008047824 */ /* 0x000fe200078e00ff */
[----:B------:R-:W-:-:S02]  /*5140*/  SHF.R.U32.HI R96, RZ, 0x10, R35 ;  /* 0x00000010ff607819 */ /* 0x000fc40000011623 */
[----:B------:R-:W-:Y:S02]  /*5150*/  SHF.R.U32.HI R99, RZ, 0x10, R7 ;  /* 0x00000010ff637819 */ /* 0x000fe40000011607 */
[----:B------:R-:W-:Y:S01]  /*5160*/  PRMT R35, R105, 0x5410, R103 ;  /* 0x0000541069237816 */ /* 0x000fe20000000067 */
[----:B------:R-:W-:Y:S01]  /*5170*/  IMAD.U32 R103, R101, 0x10000, RZ ;  /* 0x0001000065677824 */ /* 0x000fe200078e00ff */
[----:B------:R-:W-:Y:S02]  /*5180*/  SHF.R.U64 R94, R32, 0x10, R33 ;  /* 0x00000010205e7819 */ /* 0x000fe40000001221 */
[----:B------:R-:W-:Y:S01]  /*5190*/  LOP3.LUT R92, R13, 0xffff0000, RZ, 0xc0, !PT ;  /* 0xffff00000d5c7812 */ /* 0x000fe200078ec0ff */
[----:B------:R-:W-:Y:S01]  /*51a0*/  FMUL.FTZ R105, R98, R103 ;  /* 0x0000006762697220 */ /* 0x000fe20000410000 */
[----:B------:R-:W-:Y:S01]  /*51b0*/  SHF.R.U64 R102, R6, 0x10, R7 ;  /* 0x0000001006667819 */ /* 0x000fe20000001207 */
[----:B------:R-:W-:Y:S01]  /*51c0*/  IMAD.U32 R7, R14, 0x10000, RZ ;  /* 0x000100000e077824 */ /* 0x000fe200078e00ff */
[----:B------:R-:W-:Y:S01]  /*51d0*/  LOP3.LUT R32, R15, 0xffff0000, RZ, 0xc0, !PT ;  /* 0xffff00000f207812 */ /* 0x000fe200078ec0ff */
[----:B------:R-:W-:Y:S01]  /*51e0*/  IMAD.U32 R15, R100, 0x10000, RZ ;  /* 0x00010000640f7824 */ /* 0x000fe200078e00ff */
[----:B------:R-:W-:Y:S01]  /*51f0*/  PRMT R13, R106, 0x5410, R95 ;  /* 0x000054106a0d7816 */ /* 0x000fe2000000005f */
[----:B------:R-:W-:Y:S01]  /*5200*/  IMAD.U32 R6, R10, 0x10000, RZ ;  /* 0x000100000a067824 */ /* 0x000fe200078e00ff */
[----:B------:R-:W-:Y:S01]  /*5210*/  LOP3.LUT R101, R101, 0xffff0000, RZ, 0xc0, !PT ;  /* 0xffff000065657812 */ /* 0x000fe200078ec0ff */
[-C--:B------:R-:W-:Y:S01]  /*5220*/  FMUL.FTZ R107, R98, R15.reuse ;  /* 0x0000000f626b7220 */ /* 0x080fe20000410000 */
[----:B------:R-:W-:Y:S01]  /*5230*/  PRMT R95, R85, 0x5432, R96 ;  /* 0x00005432555f7816 */ /* 0x000fe20000000060 */
[C---:B------:R-:W-:Y:S01]  /*5240*/  FFMA.FTZ R15, R34.reuse, R15, -R105 ;  /* 0x0000000f220f7223 */ /* 0x040fe20000010869 */
[----:B------:R-:W-:Y:S01]  /*5250*/  LOP3.LUT R33, R9, 0xffff0000, RZ, 0xc0, !PT ;  /* 0xffff000009217812 */ /* 0x000fe200078ec0ff */
[----:B------:R-:W-:Y:S01]  /*5260*/  FFMA.FTZ R34, R34, R103, R107 ;  /* 0x0000006722227223 */ /* 0x000fe2000001006b */
[----:B------:R-:W-:Y:S01]  /*5270*/  PRMT R99, R104, 0x5410, R99 ;  /* 0x0000541068637816 */ /* 0x000fe20000000063 */
[----:B------:R-:W-:Y:S01]  /*5280*/  IMAD.U32 R98, R95, 0x10000, RZ ;  /* 0x000100005f627824 */ /* 0x000fe200078e00ff */
[----:B------:R-:W-:-:S02]  /*5290*/  LOP3.LUT R9, R11, 0xffff0000, RZ, 0xc0, !PT ;  /* 0xffff00000b097812 */ /* 0x000fc400078ec0ff */
[----:B------:R-:W-:Y:S01]  /*52a0*/  LOP3.LUT R100, R100, 0xffff0000, RZ, 0xc0, !PT ;  /* 0xffff000064647812 */ /* 0x000fe200078ec0ff */
[----:B------:R-:W-:Y:S01]  /*52b0*/  IMAD.U32 R96, R99, 0x10000, RZ ;  /* 0x0001000063607824 */ /* 0x000fe200078e00ff */
[----:B------:R-:W-:Y:S01]  /*52c0*/  PRMT R11, R83, 0x5432, R102 ;  /* 0x00005432530b7816 */ /* 0x000fe20000000066 */
[-C--:B------:R-:W-:Y:S01]  /*52d0*/  FMUL.FTZ R102, R92, R101.reuse ;  /* 0x000000655c667220 */ /* 0x080fe20000410000 */
[----:B------:R-:W-:Y:S01]  /*52e0*/  PRMT R94, R86, 0x5432, R94 ;  /* 0x00005432565e7816 */ /* 0x000fe2000000005e */
[-C--:B------:R-:W-:Y:S01]  /*52f0*/  FMUL.FTZ R104, R92, R100.reuse ;  /* 0x000000645c687220 */ /* 0x080fe20000410000 */
[----:B------:R-:W-:Y:S01]  /*5300*/  LOP3.LUT R99, R99, 0xffff0000, RZ, 0xc0, !PT ;  /* 0xffff000063637812 */ /* 0x000fe200078ec0ff */
[----:B------:R-:W-:Y:S01]  /*5310*/  FFMA.FTZ R92, R33, R100, -R102 ;  /* 0x00000064215c7223 */ /* 0x000fe20000010866 */
[----:B------:R-:W-:Y:S01]  /*5320*/  FMUL.FTZ R102, R93, R98 ;  /* 0x000000625d667220 */ /* 0x000fe20000410000 */
[----:B------:R-:W-:Y:S01]  /*5330*/  LOP3.LUT R100, R95, 0xffff0000, RZ, 0xc0, !PT ;  /* 0xffff00005f647812 */ /* 0x000fe200078ec0ff */
[-C--:B------:R-:W-:Y:S01]  /*5340*/  FMUL.FTZ R95, R93, R96.reuse ;  /* 0x000000605d5f7220 */ /* 0x080fe20000410000 */
[----:B------:R-:W-:Y:S01]  /*5350*/  FFMA.FTZ R33, R33, R101, R104 ;  /* 0x0000006521217223 */ /* 0x000fe20000010068 */
[----:B------:R-:W-:Y:S01]  /*5360*/  FFMA.FTZ R93, R91, R96, -R102 ;  /* 0x000000605b5d7223 */ /* 0x000fe20000010866 */
[----:B------:R-:W-:-:S02]  /*5370*/  IMAD.U32 R96, R94, 0x10000, RZ ;  /* 0x000100005e607824 */ /* 0x000fc400078e00ff */
[----:B------:R-:W-:Y:S01]  /*5380*/  FFMA.FTZ R91, R91, R98, R95 ;  /* 0x000000625b5b7223 */ /* 0x000fe2000001005f */
[C---:B------:R-:W-:Y:S01]  /*5390*/  FMUL.FTZ R98, R32.reuse, R100 ;  /* 0x0000006420627220 */ /* 0x040fe20000410000 */
[----:B------:R-:W-:Y:S02]  /*53a0*/  IMAD.U32 R95, R35, 0x10000, RZ ;  /* 0x00010000235f7824 */ /* 0x000fe400078e00ff */
[-C--:B------:R-:W-:Y:S01]  /*53b0*/  FMUL.FTZ R32, R32, R99.reuse ;  /* 0x0000006320207220 */ /* 0x080fe20000410000 */
[----:B------:R-:W-:Y:S01]  /*53c0*/  FMUL.FTZ R101, R5, R96 ;  /* 0x0000006005657220 */ /* 0x000fe20000410000 */
[----:B------:R-:W-:Y:S01]  /*53d0*/  FFMA.FTZ R98, R9, R99, -R98 ;  /* 0x0000006309627223 */ /* 0x000fe20000010862 */
[----:B------:R-:W-:Y:S01]  /*53e0*/  LOP3.LUT R12, R12, 0xffff0000, RZ, 0xc0, !PT ;  /* 0xffff00000c0c7812 */ /* 0x000fe200078ec0ff */
[-C--:B------:R-:W-:Y:S01]  /*53f0*/  FMUL.FTZ R5, R5, R95.reuse ;  /* 0x0000005f05057220 */ /* 0x080fe20000410000 */
[----:B------:R-:W-:Y:S01]  /*5400*/  LOP3.LUT R99, R94, 0xffff0000, RZ, 0xc0, !PT ;  /* 0xffff00005e637812 */ /* 0x000fe200078ec0ff */
[----:B------:R-:W-:Y:S01]  /*5410*/  FFMA.FTZ R32, R9, R100, R32 ;  /* 0x0000006409207223 */ /* 0x000fe20000010020 */
[----:B------:R-:W-:Y:S01]  /*5420*/  LOP3.LUT R35, R35, 0xffff0000, RZ, 0xc0, !PT ;  /* 0xffff000023237812 */ /* 0x000fe200078ec0ff */
[----:B------:R-:W-:Y:S01]  /*5430*/  FFMA.FTZ R101, R4, R95, -R101 ;  /* 0x0000005f04657223 */ /* 0x000fe20000010865 */
[----:B------:R-:W-:Y:S01]  /*5440*/  LOP3.LUT R8, R8, 0xffff0000, RZ, 0xc0, !PT ;  /* 0xffff000008087812 */ /* 0x000fe200078ec0ff */
[----:B------:R-:W-:Y:S01]  /*5450*/  FFMA.FTZ R96, R4, R96, R5 ;  /* 0x0000006004607223 */ /* 0x000fe20000010005 */
[C---:B------:R-:W-:Y:S01]  /*5460*/  FMUL.FTZ R9, R12.reuse, R99 ;  /* 0x000000630c097220 */ /* 0x040fe20000410000 */
        /* <DEDUP_REMOVED lines=10> */
[----:B------:R-:W-:Y:S01]  /*5510*/  LOP3.LUT R10, R10, 0xffff0000, RZ, 0xc0, !PT ;  /* 0xffff00000a0a7812 */ /* 0x000fe200078ec0ff */
        /* <DEDUP_REMOVED lines=19> */
.L_x_13074:
[----:B------:R-:W-:Y:S05]  /*5650*/  BSYNC B2 ;  /* 0x0000000000027941 */ /* 0x000fea0003800000 */
.L_x_13073:
[----:B--2---:R4:W-:Y:S04]  /*5660*/  ST.E.128 desc[UR44][R70.64], R8 ;  /* 0x0000000846007985 */ /* 0x0049e8000c101d2c */
[----:B---3--:R4:W-:Y:S02]  /*5670*/  @!P5 ST.E.128 desc[UR44][R72.64], R12 ;  /* 0x0000000c4800d985 */ /* 0x0089e4000c101d2c */
.L_x_13072:
[----:B------:R-:W-:Y:S05]  /*5680*/  BSYNC B1 ;  /* 0x0000000000017941 */ /* 0x000fea0003800000 */
.L_x_13071:
[----:B------:R-:W-:-:S03]  /*5690*/  UMOV UR4, 0xffffffff ;  /* 0xffffffff00047882 */ /* 0x000fc60000000000 */
[----:B------:R-:W-:Y:S05]  /*56a0*/  BRA.DIV UR4, `(.L_x_13075) ;  /* 0x0000035e04847947 */ /* 0x000fea000b800000 */
[----:B-1----:R-:W1:Y:S04]  /*56b0*/  SHFL.IDX PT, R80, R80, 0x1, 0x1c1f ;  /* 0x003c1f0050507f89 */ /* 0x002e6800000e0000 */
[----:B----4-:R4:W0:Y:S02]  /*56c0*/  SHFL.IDX PT, R14, R79, 0x1, 0x1c1f ;  /* 0x003c1f004f0e7f89 */ /* 0x01082400000e0000 */
.L_x_13426:
[----:B------:R-:W-:Y:S01]  /*56d0*/  ISETP.GE.OR P0, PT, R175, R78, P0 ;  /* 0x0000004eaf00720c */ /* 0x000fe20000706670 */
[----:B0-----:R-:W-:Y:S02]  /*56e0*/  IMAD.MOV.U32 R12, RZ, RZ, R14 ;  /* 0x000000ffff0c7224 */ /* 0x001fe400078e000e */
[----:B-1----:R-:W-:-:S10]  /*56f0*/  IMAD.MOV.U32 R13, RZ, RZ, R80 ;  /* 0x000000ffff0d7224 */ /* 0x002fd400078e0050 */
[----:B------:R-:W-:Y:S05]  /*5700*/  @P0 BRA `(.L_x_13058) ;  /* 0x0000000800e80947 */ /* 0x000fea0003800000 */
[----:B------:R-:W0:Y:S01]  /*5710*/  LDC R32, c[0x0][0x2f4] ;  /* 0x0000bd00ff207b82 */ /* 0x000e220000000800 */
[----:B------:R-:W-:Y:S01]  /*5720*/  IMAD.SHL.U32 R15, R65, 0x8, RZ ;  /* 0x00000008410f7824 */ /* 0x000fe200078e00ff */
[----:B------:R-:W-:Y:S03]  /*5730*/  BSSY B1, `(.L_x_13076) ;  /* 0x000006f000017945 */ /* 0x000fe60003800000 */
[----:B------:R-:W-:-:S04]  /*5740*/  IMAD.WIDE R14, R15, 0x2, R12 ;  /* 0x000000020f0e7825 */ /* 0x000fc800078e020c */
[----:B0-----:R-:W-:-:S05]  /*5750*/  @P1 IMAD.IADD R81, R32, 0x1, -R81 ;  /* 0x0000000120511824 */ /* 0x001fca00078e0a51 */
[----:B------:R-:W-:-:S04]  /*5760*/  SHF.R.S32.HI R4, RZ, 0x1f, R81 ;  /* 0x0000001fff047819 */ /* 0x000fc80000011451 */
[----:B------:R-:W-:-:S04]  /*5770*/  LEA.HI R4, R4, R81, RZ, 0x4 ;  /* 0x0000005104047211 */ /* 0x000fc800078f20ff */
[----:B------:R-:W-:-:S05]  /*5780*/  LEA.HI.SX32 R4, R4, R65, 0x1c ;  /* 0x0000004104047211 */ /* 0x000fca00078fe2ff */
[----:B------:R-:W-:-:S05]  /*5790*/  IMAD.SHL.U32 R33, R4, 0x8, RZ ;  /* 0x0000000804217824 */ /* 0x000fca00078e00ff */
[----:B------:R-:W-:-:S04]  /*57a0*/  LOP3.LUT R4, R206, 0x38, R33, 0xf8, !PT ;  /* 0x00000038ce047812 */ /* 0x000fc800078ef821 */
        /* <DEDUP_REMOVED lines=13> */
[----:B------:R-:W-:Y:S02]  /*5880*/  PRMT R90, R90, 0x5410, R81 ;  /* 0x000054105a5a7816 */ /* 0x000fe40000000051 */
[----:B------:R-:W-:Y:S02]  /*5890*/  PRMT R87, R87, 0x5410, R70 ;  /* 0x0000541057577816 */ /* 0x000fe40000000046 */
[----:B--2---:R-:W-:Y:S01]  /*58a0*/  SHF.R.U64 R73, R40, 0x10, R41 ;  /* 0x0000001028497819 */ /* 0x004fe20000001229 */
[----:B------:R-:W-:Y:S01]  /*58b0*/  IMAD.U32 R40, R9, 0x10000, RZ ;  /* 0x0001000009287824 */ /* 0x000fe200078e00ff */
[--C-:B------:R-:W-:Y:S01]  /*58c0*/  SHF.R.U64 R71, R42, 0x10, R43.reuse ;  /* 0x000000102a477819 */ /* 0x100fe2000000122b */
[----:B------:R-:W-:Y:S01]  /*58d0*/  IMAD.U32 R42, R11, 0x10000, RZ ;  /* 0x000100000b2a7824 */ /* 0x000fe200078e00ff */
[----:B---3--:R-:W-:-:S02]  /*58e0*/  SHF.R.U32.HI R72, RZ, 0x10, R43 ;  /* 0x00000010ff487819 */ /* 0x008fc4000001162b */
[----:B------:R-:W-:Y:S01]  /*58f0*/  LOP3.LUT R41, R9, 0xffff0000, RZ, 0xc0, !PT ;  /* 0xffff000009297812 */ /* 0x000fe200078ec0ff */
[----:B------:R-:W-:Y:S01]  /*5900*/  IMAD.U32 R9, R90, 0x10000, RZ ;  /* 0x000100005a097824 */ /* 0x000fe200078e00ff */
[----:B------:R-:W-:Y:S01]  /*5910*/  LOP3.LUT R43, R11, 0xffff0000, RZ, 0xc0, !PT ;  /* 0xffff00000b2b7812 */ /* 0x000fe200078ec0ff */
[----:B------:R-:W-:Y:S01]  /*5920*/  IMAD.U32 R11, R87, 0x10000, RZ ;  /* 0x00010000570b7824 */ /* 0x000fe200078e00ff */
[----:B------:R-:W-:Y:S02]  /*5930*/  SHF.R.U32.HI R80, RZ, 0x10, R39 ;  /* 0x00000010ff507819 */ /* 0x000fe40000011627 */
[----:B------:R-:W-:Y:S01]  /*5940*/  SHF.R.U64 R92, R36, 0x10, R37 ;  /* 0x00000010245c7819 */ /* 0x000fe20000001225 */
[----:B------:R-:W-:Y:S01]  /*5950*/  IMAD.U32 R37, R5, 0x10000, RZ ;  /* 0x0001000005257824 */ /* 0x000fe200078e00ff */
[----:B------:R-:W-:Y:S01]  /*5960*/  PRMT R85, R85, 0x5410, R72 ;  /* 0x0000541055557816 */ /* 0x000fe20000000048 */
[C---:B------:R-:W-:Y:S01]  /*5970*/  FMUL.FTZ R70, R40.reuse, R11 ;  /* 0x0000000b28467220 */ /* 0x040fe20000410000 */
[----:B------:R-:W-:Y:S01]  /*5980*/  LOP3.LUT R87, R87, 0xffff0000, RZ, 0xc0, !PT ;  /* 0xffff000057577812 */ /* 0x000fe200078ec0ff */
[-C--:B------:R-:W-:Y:S01]  /*5990*/  FMUL.FTZ R72, R40, R9.reuse ;  /* 0x0000000928487220 */ /* 0x080fe20000410000 */
[----:B------:R-:W-:Y:S01]  /*59a0*/  PRMT R83, R83, 0x5410, R80 ;  /* 0x0000541053537816 */ /* 0x000fe20000000050 */
[C---:B------:R-:W-:Y:S01]  /*59b0*/  FFMA.FTZ R9, R37.reuse, R9, -R70 ;  /* 0x0000000925097223 */ /* 0x040fe20000010846 */
[----:B----4-:R-:W-:Y:S01]  /*59c0*/  SHF.R.U64 R79, R38, 0x10, R39 ;  /* 0x00000010264f7819 */ /* 0x010fe20000001227 */
        /* <DEDUP_REMOVED lines=8> */
[----:B------:R-:W-:-:S02]  /*5a50*/  IMAD.U32 R39, R7, 0x10000, RZ ;  /* 0x0001000007277824 */ /* 0x000fc400078e00ff */
[----:B------:R-:W-:Y:S01]  /*5a60*/  FMUL.FTZ R70, R42, R40 ;  /* 0x000000282a467220 */ /* 0x000fe20000410000 */
[----:B------:R-:W-:Y:S01]  /*5a70*/  FFMA.FTZ R90, R38, R90, -R71 ;  /* 0x0000005a265a7223 */ /* 0x000fe20000010847 */
[----:B------:R-:W-:Y:S01]  /*5a80*/  LOP3.LUT R85, R85, 0xffff0000, RZ, 0xc0, !PT ;  /* 0xffff000055557812 */ /* 0x000fe200078ec0ff */
[-C--:B------:R-:W-:Y:S01]  /*5a90*/  FMUL.FTZ R71, R42, R37.reuse ;  /* 0x000000252a477220 */ /* 0x080fe20000410000 */
[----:B------:R-:W-:Y:S01]  /*5aa0*/  PRMT R86, R86, 0x5410, R73 ;  /* 0x0000541056567816 */ /* 0x000fe20000000049 */
[----:B------:R-:W-:Y:S01]  /*5ab0*/  FFMA.FTZ R70, R39, R37, -R70 ;  /* 0x0000002527467223 */ /* 0x000fe20000010846 */
[----:B------:R-:W-:Y:S01]  /*5ac0*/  LOP3.LUT R83, R83, 0xffff0000, RZ, 0xc0, !PT ;  /* 0xffff000053537812 */ /* 0x000fe200078ec0ff */
[----:B------:R-:W-:Y:S01]  /*5ad0*/  FFMA.FTZ R71, R39, R40, R71 ;  /* 0x0000002827477223 */ /* 0x000fe20000010047 */
[----:B------:R-:W-:Y:S01]  /*5ae0*/  LOP3.LUT R36, R7, 0xffff0000, RZ, 0xc0, !PT ;  /* 0xffff000007247812 */ /* 0x000fe200078ec0ff */
[----:B------:R-:W-:Y:S01]  /*5af0*/  FFMA.FTZ R42, R38, R87, R41 ;  /* 0x00000057262a7223 */ /* 0x000fe20000010029 */
[----:B------:R-:W-:Y:S01]  /*5b00*/  PRMT R89, R89, 0x5410, R92 ;  /* 0x0000541059597816 */ /* 0x000fe2000000005c */
[----:B------:R-:W-:Y:S01]  /*5b10*/  FMUL.FTZ R39, R43, R85 ;  /* 0x000000552b277220 */ /* 0x000fe20000410000 */
[----:B------:R-:W-:-:S02]  /*5b20*/  IMAD.U32 R38, R86, 0x10000, RZ ;  /* 0x0001000056267824 */ /* 0x000fc400078e00ff */
[-C--:B------:R-:W-:Y:S01]  /*5b30*/  FMUL.FTZ R43, R43, R83.reuse ;  /* 0x000000532b2b7220 */ /* 0x080fe20000410000 */
[----:B------:R-:W-:Y:S01]  /*5b40*/  LOP3.LUT R8, R8, 0xffff0000, RZ, 0xc0, !PT ;  /* 0xffff000008087812 */ /* 0x000fe200078ec0ff */
[----:B------:R-:W-:Y:S02]  /*5b50*/  IMAD.U32 R37, R89, 0x10000, RZ ;  /* 0x0001000059257824 */ /* 0x000fe400078e00ff */
[----:B------:R-:W-:Y:S01]  /*5b60*/  FFMA.FTZ R83, R36, R83, -R39 ;  /* 0x0000005324537223 */ /* 0x000fe20000010827 */
[----:B------:R-:W-:Y:S01]  /*5b70*/  LOP3.LUT R39, R86, 0xffff0000, RZ, 0xc0, !PT ;  /* 0xffff000056277812 */ /* 0x000fe200078ec0ff */
[----:B------:R-:W-:Y:S01]  /*5b80*/  FMUL.FTZ R41, R35, R38 ;  /* 0x0000002623297220 */ /* 0x000fe20000410000 */
[----:B------:R-:W-:Y:S01]  /*5b90*/  LOP3.LUT R89, R89, 0xffff0000, RZ, 0xc0, !PT ;  /* 0xffff000059597812 */ /* 0x000fe200078ec0ff */
[----:B------:R-:W-:Y:S01]  /*5ba0*/  FMUL.FTZ R35, R35, R37 ;  /* 0x0000002523237220 */ /* 0x000fe20000410000 */
[----:B------:R-:W-:Y:S01]  /*5bb0*/  PRMT R88, R88, 0x5410, R79 ;  /* 0x0000541058587816 */ /* 0x000fe2000000004f */
[----:B------:R-:W-:Y:S01]  /*5bc0*/  FFMA.FTZ R40, R36, R85, R43 ;  /* 0x0000005524287223 */ /* 0x000fe2000001002b */
[----:B------:R-:W-:Y:S01]  /*5bd0*/  FFMA.FTZ R41, R34, R37, -R41 ;  /* 0x0000002522297223 */ /* 0x000fe20000010829 */
[----:B------:R-:W-:Y:S01]  /*5be0*/  LOP3.LUT R4, R4, 0xffff0000, RZ, 0xc0, !PT ;  /* 0xffff000004047812 */ /* 0x000fe200078ec0ff */
[C---:B------:R-:W-:Y:S01]  /*5bf0*/  IMAD.U32 R5, R6.reuse, 0x10000, RZ ;  /* 0x0001000006057824 */ /* 0x040fe200078e00ff */
[----:B------:R-:W-:Y:S01]  /*5c00*/  LOP3.LUT R7, R6, 0xffff0000, RZ, 0xc0, !PT ;  /* 0xffff000006077812 */ /* 0x000fe200078ec0ff */
[C---:B------:R-:W-:Y:S01]  /*5c10*/  FMUL.FTZ R43, R8.reuse, R39 ;  /* 0x00000027082b7220 */ /* 0x040fe20000410000 */
[----:B------:R-:W-:Y:S01]  /*5c20*/  FMUL.FTZ R37, R8, R89 ;  /* 0x0000005908257220 */ /* 0x000fe20000410000 */
[C---:B------:R-:W-:Y:S01]  /*5c30*/  IMAD.U32 R6, R10.reuse, 0x10000, RZ ;  /* 0x000100000a067824 */ /* 0x040fe200078e00ff */
[----:B------:R-:W-:Y:S01]  /*5c40*/  LOP3.LUT R10, R10, 0xffff0000, RZ, 0xc0, !PT ;  /* 0xffff00000a0a7812 */ /* 0x000fe200078ec0ff */
[----:B------:R-:W-:-:S02]  /*5c50*/  IMAD.U32 R8, R88, 0x10000, RZ ;  /* 0x0001000058087824 */ /* 0x000fc400078e00ff */
[----:B------:R-:W-:Y:S01]  /*5c60*/  FFMA.FTZ R35, R34, R38, R35 ;  /* 0x0000002622237223 */ /* 0x000fe20000010023 */
[----:B------:R-:W-:Y:S01]  /*5c70*/  LOP3.LUT R88, R88, 0xffff0000, RZ, 0xc0, !PT ;  /* 0xffff000058587812 */ /* 0x000fe200078ec0ff */
[C---:B------:R-:W-:Y:S01]  /*5c80*/  IMAD.U32 R34, R84.reuse, 0x10000, RZ ;  /* 0x0001000054227824 */ /* 0x040fe200078e00ff */
[----:B------:R-:W-:Y:S01]  /*5c90*/  LOP3.LUT R84, R84, 0xffff0000, RZ, 0xc0, !PT ;  /* 0xffff000054547812 */ /* 0x000fe200078ec0ff */
[C---:B------:R-:W-:Y:S01]  /*5ca0*/  FFMA.FTZ R36, R4.reuse, R89, -R43 ;  /* 0x0000005904247223 */ /* 0x040fe2000001082b */
[----:B------:R-:W-:Y:S01]  /*5cb0*/  FFMA.FTZ R4, R4, R39, R37 ;  /* 0x0000002704047223 */ /* 0x000fe20000010025 */
[----:B------:R-:W-:Y:S01]  /*5cc0*/  FMUL.FTZ R37, R6, R8 ;  /* 0x0000000806257220 */ /* 0x000fe20000410000 */
[----:B------:R-:W-:Y:S01]  /*5cd0*/  FMUL.FTZ R39, R10, R88 ;  /* 0x000000580a277220 */ /* 0x000fe20000410000 */
[----:B------:R-:W-:Y:S01]  /*5ce0*/  FMUL.FTZ R38, R6, R34 ;  /* 0x0000002206267220 */ /* 0x000fe20000410000 */
[----:B------:R-:W-:Y:S01]  /*5cf0*/  FMUL.FTZ R6, R10, R84 ;  /* 0x000000540a067220 */ /* 0x000fe20000410000 */
[----:B------:R-:W-:Y:S01]  /*5d00*/  FFMA.FTZ R37, R5, R34, R37 ;  /* 0x0000002205257223 */ /* 0x000fe20000010025 */
[----:B------:R-:W-:Y:S01]  /*5d10*/  FFMA.FTZ R84, R7, R84, R39 ;  /* 0x0000005407547223 */ /* 0x000fe20000010027 */
[----:B------:R-:W-:Y:S01]  /*5d20*/  FFMA.FTZ R38, R5, R8, -R38 ;  /* 0x0000000805267223 */ /* 0x000fe20000010826 */
[----:B------:R-:W-:Y:S01]  /*5d30*/  FFMA.FTZ R5, R7, R88, -R6 ;  /* 0x0000005807057223 */ /* 0x000fe20000010806 */
        /* <DEDUP_REMOVED lines=12> */
[----:B------:R-:W-:Y:S02]  /*5e00*/  IMAD.MOV.U32 R10, RZ, RZ, R37 ;  /* 0x000000ffff0a7224 */ /* 0x000fe400078e0025 */
[----:B------:R-:W-:-:S07]  /*5e10*/  IMAD.MOV.U32 R11, RZ, RZ, R40 ;  /* 0x000000ffff0b7224 */ /* 0x000fce00078e0028 */
.L_x_13077:
[----:B------:R-:W-:Y:S05]  /*5e20*/  BSYNC B1 ;  /* 0x0000000000017941 */ /* 0x000fea0003800000 */
.L_x_13076:
[----:B0-----:R0:W-:Y:S01]  /*5e30*/  ST.E.128 desc[UR44][R14.64], R4 ;  /* 0x000000040e007985 */ /* 0x0011e2000c101d2c */
[----:B------:R-:W-:-:S13]  /*5e40*/  ISETP.GE.AND P0, PT, R33, R32, PT ;  /* 0x000000202100720c */ /* 0x000fda0003f06270 */
[----:B------:R-:W-:Y:S05]  /*5e50*/  @P0 BRA `(.L_x_13058) ;  /* 0x0000000400140947 */ /* 0x000fea0003800000 */
[----:B------:R-:W-:-:S05]  /*5e60*/  IMAD.WIDE R12, R33, 0x2, R12 ;  /* 0x00000002210c7825 */ /* 0x000fca00078e020c */
[----:B-1----:R1:W-:Y:S01]  /*5e70*/  ST.E.128 desc[UR44][R12.64], R8 ;  /* 0x000000080c007985 */ /* 0x0023e2000c101d2c */
[----:B------:R-:W-:Y:S05]  /*5e80*/  BRA `(.L_x_13058) ;  /* 0x0000000400087947 */ /* 0x000fea0003800000 */
.L_x_13039:
[----:B------:R-:W-:-:S13]  /*5e90*/  ISETP.NE.AND P3, PT, R58, 0x3, PT ;  /* 0x000000033a00780c */ /* 0x000fda0003f65270 */
[----:B------:R-:W-:Y:S05]  /*5ea0*/  @!P3 BRA `(.L_x_13078) ;  /* 0x000000000004b947 */ /* 0x000fea0003800000 */
[----:B------:R-:W-:Y:S01]  /*5eb0*/  BPT.TRAP 0x1 ;  /* 0x000000040000795c */ /* 0x000fe20000300000 */
.L_x_13078:
[----:B------:R-:W-:Y:S01]  /*5ec0*/  IMAD R69, R153, 0x8, R2 ;  /* 0x0000000899457824 */ /* 0x000fe200078e0202 */
[----:B------:R-:W-:Y:S01]  /*5ed0*/  SHF.L.U32 R82, R159, 0x1f, RZ ;  /* 0x0000001f9f527819 */ /* 0x000fe200000006ff */
[----:B------:R-:W-:Y:S01]  /*5ee0*/  BSSY B1, `(.L_x_13079) ;  /* 0x0000004000017945 */ /* 0x000fe20003800000 */
[----:B------:R-:W-:Y:S02]  /*5ef0*/  SHF.R.S32.HI R76, RZ, 0x1f, R75 ;  /* 0x0000001fff4c7819 */ /* 0x000fe4000001144b */
[----:B------:R-:W0:Y:S02]  /*5f00*/  SYNCS.PHASECHK.TRANS64.TRYWAIT P0, [R69+URZ+0x32490], R82 ;  /* 0x03249052450075a7 */ /* 0x000e24000800017f */
[----:B0-----:R-:W-:Y:S05]  /*5f10*/  @!P0 BRA `(.L_x_13080) ;  /* 0x0000035400b08947 */ /* 0x001fea0003800000 */
.L_x_13427:
[----:B------:R-:W-:Y:S05]  /*5f20*/  BSYNC B1 ;  /* 0x0000000000017941 */ /* 0x000fea0003800000 */
.L_x_13079:
        /* <DEDUP_REMOVED lines=25> */
.L_x_13431:
        /* <DEDUP_REMOVED lines=13> */
.L_x_13083:
[----:B------:R-:W-:Y:S05]  /*6190*/  BSYNC B1 ;  /* 0x0000000000017941 */ /* 0x000fea0003800000 */
.L_x_13082:
[----:B------:R-:W-:-:S03]  /*61a0*/  UMOV UR4, 0xffffffff ;  /* 0xffffffff00047882 */ /* 0x000fc60000000000 */
[----:B------:R-:W-:Y:S05]  /*61b0*/  BRA.DIV UR4, `(.L_x_13084) ;  /* 0x0000035604647947 */ /* 0x000fea000b800000 */
[----:B--2---:R2:W0:Y:S04]  /*61c0*/  SHFL.IDX PT, R33, R32, 0x1, 0x1c1f ;  /* 0x003c1f0020217f89 */ /* 0x00442800000e0000 */
[----:B---3--:R2:W3:Y:S02]  /*61d0*/  SHFL.IDX PT, R14, R10, 0x1, 0x1c1f ;  /* 0x003c1f000a0e7f89 */ /* 0x0084e400000e0000 */
.L_x_13435:
        /* <DEDUP_REMOVED lines=13> */
.L_x_13058:
[----:B------:R-:W-:Y:S05]  /*62b0*/  BSYNC B0 ;  /* 0x0000000000007941 */ /* 0x000fea0003800000 */
.L_x_13038:
[----:B0---4-:R-:W0:Y:S01]  /*62c0*/  S2R R4, SR_TID.X ;  /* 0x0000000000047919 */ /* 0x011e220000002100 */
        /* <DEDUP_REMOVED lines=8> */
[----:B----4-:R4:W-:Y:S01]  /*6350*/  BAR.SYNC.DEFER_BLOCKING R54, 0x80 ;  /* 0x000200360000751d */ /* 0x0109e20000010000 */
[----:B0-----:R-:W-:-:S13]  /*6360*/  LOP3.LUT P0, RZ, R4, 0x7f, RZ, 0xc0, !PT ;  /* 0x0000007f04ff7812 */ /* 0x001fda000780c0ff */
[----:B------:R-:W-:-:S05]  /*6370*/  @!P0 VIADD R4, R69, 0x324a0 ;  /* 0x000324a045048836 */ /* 0x000fca0000000000 */
[----:B------:R-:W-:-:S04]  /*6380*/  @!P0 PRMT R4, RZ, 0x654, R4 ;  /* 0x00000654ff048816 */ /* 0x000fc80000000004 */
[----:B------:R4:W-:Y:S01]  /*6390*/  @!P0 SYNCS.ARRIVE.TRANS64.RED.A1T0 RZ, [R4+URZ], RZ ;  /* 0x000000ff04ff89a7 */ /* 0x0009e2000810043f */
[----:B------:R-:W-:Y:S05]  /*63a0*/  @!P3 BRA `(.L_x_13086) ;  /* 0x000000000004b947 */ /* 0x000fea0003800000 */
[----:B------:R-:W-:Y:S01]  /*63b0*/  BPT.TRAP 0x1 ;  /* 0x000000040000795c */ /* 0x000fe20000300000 */
.L_x_13086:
[----:B------:R-:W-:Y:S05]  /*63c0*/  BSYNC B0 ;  /* 0x0000000000007941 */ /* 0x000fea0003800000 */
.L_x_13085:
[----:B------:R-:W0:Y:S01]  /*63d0*/  SYNCS.PHASECHK.TRANS64.TRYWAIT P3, [R69+URZ+0x324b0], R82 ;  /* 0x0324b052450075a7 */ /* 0x000e22000806017f */
[----:B------:R-:W-:Y:S04]  /*63e0*/  BSSY B0, `(.L_x_13087) ;  /* 0x0000002000007945 */ /* 0x000fe80003800000 */
[----:B0-----:R-:W-:Y:S05]  /*63f0*/  @!P3 BRA `(.L_x_13088) ;  /* 0x00000354001cb947 */ /* 0x001fea0003800000 */
.L_x_13436:
[----:B------:R-:W-:Y:S05]  /*6400*/  BSYNC B0 ;  /* 0x0000000000007941 */ /* 0x000fea0003800000 */
.L_x_13087:
[----:B------:R-:W-:Y:S01]  /*6410*/  ULDC.64 UR4, c[0x0][0x328] ;  /* 0x0000ca0000047ab9 */ /* 0x000fe20000000a00 */
[----:B------:R-:W-:Y:S01]  /*6420*/  IMAD.IADD R78, R78, 0x1, -R158 ;  /* 0x000000014e4e7824 */ /* 0x000fe200078e0a9e */
[----:B------:R-:W-:Y:S01]  /*6430*/  ULDC.64 UR6, c[0x0][0x318] ;  /* 0x0000c60000067ab9 */ /* 0x000fe20000000a00 */
[----:B------:R-:W-:Y:S01]  /*6440*/  IMAD R76, R76, UR4, RZ ;  /* 0x000000044c4c7c24 */ /* 0x000fe2000f8e02ff */
[----:B------:R-:W-:Y:S01]  /*6450*/  BSSY B0, `(.L_x_13089) ;  /* 0x0000040000007945 */ /* 0x000fe20003800000 */
[----:B----4-:R-:W-:Y:S01]  /*6460*/  IMAD.WIDE.U32 R4, R75, UR4, RZ ;  /* 0x000000044b047c25 */ /* 0x010fe2000f8e00ff */
[----:B------:R-:W-:-:S03]  /*6470*/  ISETP.GE.AND P3, PT, R78, 0x1, PT ;  /* 0x000000014e00780c */ /* 0x000fc60003f66270 */
[----:B------:R-:W-:Y:S01]  /*6480*/  IMAD R75, R75, UR5, R76 ;  /* 0x000000054b4b7c24 */ /* 0x000fe2000f8e024c */
[----:B------:R-:W-:Y:S01]  /*6490*/  ULDC.64 UR4, c[0x0][0x338] ;  /* 0x0000ce0000047ab9 */ /* 0x000fe20000000a00 */
[----:B-1----:R-:W-:Y:S02]  /*64a0*/  IMAD R11, R153, 0x6000, R56 ;  /* 0x00006000990b7824 */ /* 0x002fe400078e0238 */
        /* <DEDUP_REMOVED lines=8> */
[C---:B------:R-:W-:Y:S01]  /*6530*/  LEA R13, P4, R4.reuse, UR6, 0x1 ;  /* 0x00000006040d7c11 */ /* 0x040fe2000f8808ff */
[----:B------:R-:W-:Y:S02]  /*6540*/  IMAD.IADD R5, R55, 0x1, R11 ;  /* 0x0000000137057824 */ /* 0x000fe400078e020b */
[--C-:B------:R-:W-:Y:S01]  /*6550*/  IMAD R11, R11, 0x2, R46.reuse ;  /* 0x000000020b0b7824 */ /* 0x100fe200078e022e */
[----:B---3--:R-:W-:Y:S01]  /*6560*/  LEA.HI.X R14, R4, UR7, R7, 0x1, P4 ;  /* 0x00000007040e7c11 */ /* 0x008fe2000a0f0c07 */
[----:B------:R0:W1:Y:S01]  /*6570*/  SHFL.IDX PT, R33, R13, RZ, 0x1c1f ;  /* 0x001c1fff0d217589 */ /* 0x00006200000e0000 */
[----:B--2---:R-:W-:-:S03]  /*6580*/  IMAD R10, R5, 0x2, R46 ;  /* 0x00000002050a7824 */ /* 0x004fc600078e022e */
[----:B------:R0:W2:Y:S01]  /*6590*/  SHFL.IDX PT, R15, R14, RZ, 0x1c1f ;  /* 0x001c1fff0e0f7589 */ /* 0x0000a200000e0000 */
[----:B------:R-:W-:Y:S05]  /*65a0*/  @!P3 BRA `(.L_x_13090) ;  /* 0x0000000000a8b947 */ /* 0x000fea0003800000 */
[C---:B------:R-:W-:Y:S02]  /*65b0*/  LOP3.LUT R4, R68.reuse, 0x1, RZ, 0xc0, !PT ;  /* 0x0000000144047812 */ /* 0x040fe400078ec0ff */
[----:B------:R-:W-:Y:S02]  /*65c0*/  LOP3.LUT P3, RZ, R68, 0x2, RZ, 0xc0, !PT ;  /* 0x0000000244ff7812 */ /* 0x000fe4000786c0ff */
[----:B------:R-:W-:Y:S02]  /*65d0*/  ISETP.NE.U32.AND P4, PT, R4, 0x1, PT ;  /* 0x000000010400780c */ /* 0x000fe40003f85070 */
[----:B------:R-:W-:-:S11]  /*65e0*/  PRMT R12, R51, 0x8880, RZ ;  /* 0x00008880330c7816 */ /* 0x000fd600000000ff */
[----:B------:R-:W3:Y:S01]  /*65f0*/  @!P4 LDS.128 R4, [R11] ;  /* 0x000000000b04c984 */ /* 0x000ee20000000c00 */
[----:B-1----:R-:W-:-:S04]  /*6600*/  @!P4 LEA R8, P5, R22, R33, 0x1 ;  /* 0x000000211608c211 */ /* 0x002fc800078a08ff */
[----:B--2---:R-:W-:-:S05]  /*6610*/  @!P4 LEA.HI.X R9, R22, R15, R23, 0x1, P5 ;  /* 0x0000000f1609c211 */ /* 0x004fca00028f0c17 */
[----:B---3--:R1:W-:Y:S01]  /*6620*/  @!P4 ST.E.128 desc[UR44][R8.64], R4 ;  /* 0x000000040800c985 */ /* 0x0083e2000c101d2c */
[----:B------:R-:W-:-:S03]  /*6630*/  LOP3.LUT P4, RZ, R68, 0x4, RZ, 0xc0, !PT ;  /* 0x0000000444ff7812 */ /* 0x000fc6000788c0ff */
[----:B------:R-:W2:Y:S01]  /*6640*/  @P3 LDS.128 R4, [R10] ;  /* 0x000000000a043984 */ /* 0x000ea20000000c00 */
[----:B-1----:R-:W-:-:S04]  /*6650*/  @P3 LEA R8, P5, R152, R33, 0x1 ;  /* 0x0000002198083211 */ /* 0x002fc800078a08ff */
[----:B------:R-:W-:-:S05]  /*6660*/  @P3 LEA.HI.X R9, R152, R15, R157, 0x1, P5 ;  /* 0x0000000f98093211 */ /* 0x000fca00028f0c9d */
[----:B--2---:R1:W-:Y:S01]  /*6670*/  @P3 ST.E.128 desc[UR44][R8.64], R4 ;  /* 0x0000000408003985 */ /* 0x0043e2000c101d2c */
[----:B------:R-:W-:-:S03]  /*6680*/  LOP3.LUT P3, RZ, R68, 0x8, RZ, 0xc0, !PT ;  /* 0x0000000844ff7812 */ /* 0x000fc6000786c0ff */
[----:B------:R-:W2:Y:S01]  /*6690*/  @P4 LDS.128 R4, [R11+0x3000] ;  /* 0x003000000b044984 */ /* 0x000ea20000000c00 */
        /* <DEDUP_REMOVED lines=18> */
[----:B------:R-:W-:-:S03]  /*67c0*/  ISETP.GT.AND P3, PT, R12, -0x1, PT ;  /* 0xffffffff0c00780c */ /* 0x000fc60003f64270 */
[----:B------:R-:W2:Y:S01]  /*67d0*/  @P4 LDS.128 R4, [R11+0x9000] ;  /* 0x009000000b044984 */ /* 0x000ea20000000c00 */
[----:B-1----:R-:W-:-:S04]  /*67e0*/  @P4 LEA R8, P5, R174, R33, 0x1 ;  /* 0x00000021ae084211 */ /* 0x002fc800078a08ff */
[----:B------:R-:W-:-:S05]  /*67f0*/  @P4 LEA.HI.X R9, R174, R15, R193, 0x1, P5 ;  /* 0x0000000fae094211 */ /* 0x000fca00028f0cc1 */
[----:B--2---:R1:W-:Y:S04]  /*6800*/  @P4 ST.E.128 desc[UR44][R8.64], R4 ;  /* 0x0000000408004985 */ /* 0x0043e8000c101d2c */
[----:B------:R-:W2:Y:S01]  /*6810*/  @!P3 LDS.128 R4, [R10+0x9000] ;  /* 0x009000000a04b984 */ /* 0x000ea20000000c00 */
[----:B-1----:R-:W-:-:S04]  /*6820*/  @!P3 LEA R8, P4, R173, R33, 0x1 ;  /* 0x00000021ad08b211 */ /* 0x002fc800078808ff */
[----:B------:R-:W-:-:S05]  /*6830*/  @!P3 LEA.HI.X R9, R173, R15, R192, 0x1, P4 ;  /* 0x0000000fad09b211 */ /* 0x000fca00020f0cc0 */
[----:B--2---:R3:W-:Y:S04]  /*6840*/  @!P3 ST.E.128 desc[UR44][R8.64], R4 ;  /* 0x000000040800b985 */ /* 0x0047e8000c101d2c */
.L_x_13090:
[----:B------:R-:W-:Y:S05]  /*6850*/  BSYNC B0 ;  /* 0x0000000000007941 */ /* 0x000fea0003800000 */
.L_x_13089:
[----:B------:R-:W-:Y:S01]  /*6860*/  ISETP.GE.AND P3, PT, R78, 0x41, PT ;  /* 0x000000414e00780c */ /* 0x000fe20003f66270 */
[----:B--2---:R2:W4:Y:S01]  /*6870*/  SHFL.IDX PT, R15, R14, 0x1, 0x1c1f ;  /* 0x003c1f000e0f7f89 */ /* 0x00452200000e0000 */
[----:B------:R-:W-:Y:S03]  /*6880*/  BSSY B0, `(.L_x_13091) ;  /* 0x000002d000007945 */ /* 0x000fe60003800000 */
[----:B0-----:R-:W0:Y:S08]  /*6890*/  SHFL.IDX PT, R13, R13, 0x1, 0x1c1f ;  /* 0x003c1f000d0d7f89 */ /* 0x001e3000000e0000 */
[----:B--2---:R-:W-:Y:S05]  /*68a0*/  @!P3 BRA `(.L_x_13092) ;  /* 0x0000000000a8b947 */ /* 0x004fea0003800000 */
[C---:B---3--:R-:W-:Y:S02]  /*68b0*/  LOP3.LUT R4, R68.reuse, 0x1, RZ, 0xc0, !PT ;  /* 0x0000000144047812 */ /* 0x048fe400078ec0ff */
[----:B------:R-:W-:Y:S02]  /*68c0*/  LOP3.LUT P4, RZ, R68, 0x2, RZ, 0xc0, !PT ;  /* 0x0000000244ff7812 */ /* 0x000fe4000788c0ff */
[----:B------:R-:W-:Y:S02]  /*68d0*/  ISETP.NE.U32.AND P5, PT, R4, 0x1, PT ;  /* 0x000000010400780c */ /* 0x000fe40003fa5070 */
[----:B------:R-:W-:-:S11]  /*68e0*/  PRMT R12, R51, 0x8880, RZ ;  /* 0x00008880330c7816 */ /* 0x000fd600000000ff */
[----:B------:R-:W2:Y:S01]  /*68f0*/  @!P5 LDS.128 R4, [R11+0x2000] ;  /* 0x002000000b04d984 */ /* 0x000ea20000000c00 */
[----:B0-----:R-:W-:-:S04]  /*6900*/  @!P5 LEA R8, P3, R22, R13, 0x1 ;  /* 0x0000000d1608d211 */ /* 0x001fc800078608ff */
[----:B----4-:R-:W-:Y:S02]  /*6910*/  @!P5 LEA.HI.X R9, R22, R15, R23, 0x1, P3 ;  /* 0x0000000f1609d211 */ /* 0x010fe400018f0c17 */
[----:B------:R-:W-:-:S03]  /*6920*/  LOP3.LUT P3, RZ, R68, 0x4, RZ, 0xc0, !PT ;  /* 0x0000000444ff7812 */ /* 0x000fc6000786c0ff */
[----:B--2---:R0:W-:Y:S04]  /*6930*/  @!P5 ST.E.128 desc[UR44][R8.64], R4 ;  /* 0x000000040800d985 */ /* 0x0041e8000c101d2c */
[----:B------:R-:W2:Y:S01]  /*6940*/  @P4 LDS.128 R4, [R10+0x2000] ;  /* 0x002000000a044984 */ /* 0x000ea20000000c00 */
[----:B0-----:R-:W-:-:S04]  /*6950*/  @P4 LEA R8, P5, R152, R13, 0x1 ;  /* 0x0000000d98084211 */ /* 0x001fc800078a08ff */
[----:B------:R-:W-:-:S05]  /*6960*/  @P4 LEA.HI.X R9, R152, R15, R157, 0x1, P5 ;  /* 0x0000000f98094211 */ /* 0x000fca00028f0c9d */
[----:B--2---:R0:W-:Y:S01]  /*6970*/  @P4 ST.E.128 desc[UR44][R8.64], R4 ;  /* 0x0000000408004985 */ /* 0x0041e2000c101d2c */
[----:B------:R-:W-:-:S03]  /*6980*/  LOP3.LUT P4, RZ, R68, 0x8, RZ, 0xc0, !PT ;  /* 0x0000000844ff7812 */ /* 0x000fc6000788c0ff */
        /* <DEDUP_REMOVED lines=19> */
[----:B------:R-:W-:-:S03]  /*6ac0*/  ISETP.GT.AND P4, PT, R12, -0x1, PT ;  /* 0xffffffff0c00780c */ /* 0x000fc60003f84270 */
[----:B------:R-:W2:Y:S01]  /*6ad0*/  @P3 LDS.128 R4, [R11+0xb000] ;  /* 0x00b000000b043984 */ /* 0x000ea20000000c00 */
[----:B0-----:R-:W-:-:S04]  /*6ae0*/  @P3 LEA R8, P5, R174, R13, 0x1 ;  /* 0x0000000dae083211 */ /* 0x001fc800078a08ff */
[----:B------:R-:W-:-:S05]  /*6af0*/  @P3 LEA.HI.X R9, R174, R15, R193, 0x1, P5 ;  /* 0x0000000fae093211 */ /* 0x000fca00028f0cc1 */
[----:B--2---:R0:W-:Y:S04]  /*6b00*/  @P3 ST.E.128 desc[UR44][R8.64], R4 ;  /* 0x0000000408003985 */ /* 0x0041e8000c101d2c */
[----:B------:R-:W2:Y:S01]  /*6b10*/  @!P4 LDS.128 R4, [R10+0xb000] ;  /* 0x00b000000a04c984 */ /* 0x000ea20000000c00 */
[----:B0-----:R-:W-:-:S04]  /*6b20*/  @!P4 LEA R8, P3, R173, R13, 0x1 ;  /* 0x0000000dad08c211 */ /* 0x001fc800078608ff */
[----:B------:R-:W-:-:S05]  /*6b30*/  @!P4 LEA.HI.X R9, R173, R15, R192, 0x1, P3 ;  /* 0x0000000fad09c211 */ /* 0x000fca00018f0cc0 */
[----:B--2---:R2:W-:Y:S04]  /*6b40*/  @!P4 ST.E.128 desc[UR44][R8.64], R4 ;  /* 0x000000040800c985 */ /* 0x0045e8000c101d2c */
.L_x_13092:
[----:B------:R-:W-:Y:S05]  /*6b50*/  BSYNC B0 ;  /* 0x0000000000007941 */ /* 0x000fea0003800000 */
.L_x_13091:
[----:B------:R-:W-:Y:S01]  /*6b60*/  @!PT LDS RZ, [RZ] ;  /* 0x00000000fffff984 */ /* 0x000fe20000000800 */
[----:B------:R-:W-:Y:S01]  /*6b70*/  @!PT LDS RZ, [RZ] ;  /* 0x00000000fffff984 */ /* 0x000fe20000000800 */
[----:B------:R-:W-:Y:S01]  /*6b80*/  @!PT LDS RZ, [RZ] ;  /* 0x00000000fffff984 */ /* 0x000fe20000000800 */
[----:B------:R-:W-:Y:S01]  /*6b90*/  @!PT LDS RZ, [RZ] ;  /* 0x00000000fffff984 */ /* 0x000fe20000000800 */
[----:B------:R5:W-:Y:S06]  /*6ba0*/  MEMBAR.ALL.CTA ;  /* 0x0000000000007992 */ /* 0x000bec0000008000 */
[----:B-----5:R-:W5:Y:S01]  /*6bb0*/  FENCE.VIEW.ASYNC.S ;  /* 0x00000000000073c6 */ /* 0x020f620000000000 */
[----:B------:R-:W-:Y:S02]  /*6bc0*/  @!P0 VIADD R69, R69, 0x324c0 ;  /* 0x000324c045458836 */ /* 0x000fe40000000000 */
[----:B------:R-:W-:-:S03]  /*6bd0*/  VIADD R153, R153, 0x1 ;  /* 0x0000000199997836 */ /* 0x000fc60000000000 */
[----:B------:R-:W-:Y:S01]  /*6be0*/  @!P0 PRMT R69, RZ, 0x654, R69 ;  /* 0x00000654ff458816 */ /* 0x000fe20000000045 */
[----:B-----5:R0:W-:Y:S06]  /*6bf0*/  BAR.SYNC.DEFER_BLOCKING R54, 0x80 ;  /* 0x000200360000751d */ /* 0x0201ec0000010000 */
[----:B------:R0:W-:Y:S01]  /*6c00*/  @!P0 SYNCS.ARRIVE.TRANS64.RED.A1T0 RZ, [R69+URZ], RZ ;  /* 0x000000ff45ff89a7 */ /* 0x0001e2000810043f */
[----:B------:R-:W-:-:S04]  /*6c10*/  ISETP.NE.AND P0, PT, R153, 0x2, PT ;  /* 0x000000029900780c */ /* 0x000fc80003f05270 */
[----:B--23--:R-:W-:Y:S02]  /*6c20*/  SEL R4, RZ, 0x1, P0 ;  /* 0x00000001ff047807 */ /* 0x00cfe40000000000 */
[----:B------:R-:W-:Y:S02]  /*6c30*/  SEL R153, R153, RZ, P0 ;  /* 0x000000ff99997207 */ /* 0x000fe40000000000 */
[----:B------:R-:W-:Y:S01]  /*6c40*/  LOP3.LUT R159, R159, R4, RZ, 0x3c, !PT ;  /* 0x000000049f9f7212 */ /* 0x000fe200078e3cff */
[----:B0-----:R-:W-:Y:S06]  /*6c50*/  @P2 BRA `(.L_x_13093) ;  /* 0xffffffc0006c2947 */ /* 0x001fec000383ffff */
[----:B------:R-:W0:Y:S01]  /*6c60*/  S2R R5, SR_TID.X ;  /* 0x0000000000057919 */ /* 0x000e220000002100 */
[----:B------:R-:W-:Y:S02]  /*6c70*/  PLOP3.LUT P0, PT, PT, PT, PT, 0x8, 0x0 ;  /* 0x000000000000781c */ /* 0x000fe40003f0e170 */
[----:B0-----:R-:W-:-:S04]  /*6c80*/  SHF.R.U32.HI R5, RZ, 0x7, R5 ;  /* 0x00000007ff057819 */ /* 0x001fc80000011605 */
[----:B------:R-:W-:-:S13]  /*6c90*/  ISETP.NE.AND P3, PT, R5, 0x1, PT ;  /* 0x000000010500780c */ /* 0x000fda0003f65270 */
[----:B------:R-:W-:Y:S05]  /*6ca0*/  @!P3 WARPSYNC.ALL ;  /* 0x000000000000b948 */ /* 0x000fea0003800000 */
[----:B------:R-:W-:Y:S06]  /*6cb0*/  @!P3 BAR.ARV 0x9, 0x100 ;  /* 0x024400000000bb1d */ /* 0x000fec0000002000 */
.L_x_13033:
[----:B------:R-:W0:Y:S01]  /*6cc0*/  S2R R3, SR_SWINHI ;  /* 0x0000000000037919 */ /* 0x000e220000002f00 */
[----:B------:R-:W2:Y:S01]  /*6cd0*/  LDC R13, c[0x0][0x448] ;  /* 0x00011200ff0d7b82 */ /* 0x000ea20000000800 */
[----:B------:R-:W-:Y:S02]  /*6ce0*/  IMAD.U32 R6, RZ, RZ, UR38 ;  /* 0x00000026ff067e24 */ /* 0x000fe4000f8e00ff */
[----:B------:R-:W-:Y:S01]  /*6cf0*/  IMAD.MOV.U32 R7, RZ, RZ, 0x80 ;  /* 0x00000080ff077424 */ /* 0x000fe200078e00ff */
[----:B------:R-:W-:Y:S01]  /*6d00*/  STL [R1+0x50], R97 ;  /* 0x0000506101007387 */ /* 0x000fe20000100800 */
[----:B------:R-:W-:Y:S02]  /*6d10*/  IMAD.MOV.U32 R26, RZ, RZ, 0x100 ;  /* 0x00000100ff1a7424 */ /* 0x000fe400078e00ff */
[----:B------:R-:W-:Y:S01]  /*6d20*/  IMAD.U32 R24, RZ, RZ, UR38 ;  /* 0x00000026ff187e24 */ /* 0x000fe2000f8e00ff */
[----:B------:R-:W3:Y:S01]  /*6d30*/  LDC R14, c[0x0][0xa80] ;  /* 0x0002a000ff0e7b82 */ /* 0x000ee20000000800 */
[----:B------:R1:W-:Y:S01]  /*6d40*/  STL.64 [R1+0x28], R6 ;  /* 0x0000280601007387 */ /* 0x0003e20000100a00 */
[----:B------:R-:W-:-:S02]  /*6d50*/  IMAD.MOV.U32 R25, RZ, RZ, 0x80 ;  /* 0x00000080ff197424 */ /* 0x000fc400078e00ff */
[----:B------:R-:W-:Y:S01]  /*6d60*/  IMAD.U32 R72, RZ, RZ, UR37 ;  /* 0x00000025ff487e24 */ /* 0x000fe2000f8e00ff */
[----:B------:R-:W-:Y:S04]  /*6d70*/  STL.64 [R1+0x30], R26 ;  /* 0x0000301a01007387 */ /* 0x000fe80000100a00 */
[----:B------:R-:W-:Y:S04]  /*6d80*/  STL.128 [R1], R24 ;  /* 0x0000001801007387 */ /* 0x000fe80000100c00 */
[----:B------:R-:W-:Y:S04]  /*6d90*/  STL.128 [R1+0x210], RZ ;  /* 0x000210ff01007387 */ /* 0x000fe80000100c00 */
[----:B------:R-:W-:Y:S04]  /*6da0*/  STL.128 [R1+0x220], RZ ;  /* 0x000220ff01007387 */ /* 0x000fe80000100c00 */
[----:B------:R-:W-:Y:S01]  /*6db0*/  STL.128 [R1+0x240], RZ ;  /* 0x000240ff01007387 */ /* 0x000fe20000100c00 */
[----:B------:R-:W-:-:S02]  /*6dc0*/  MOV R4, R2 ;  /* 0x0000000200047202 */ /* 0x000fc40000000f00 */
[----:B0-----:R-:W-:Y:S01]  /*6dd0*/  MOV R5, R3 ;  /* 0x0000000300057202 */ /* 0x001fe20000000f00 */
[----:B---3--:R-:W-:Y:S01]  /*6de0*/  STL [R1+0x230], R14 ;  /* 0x0002300e01007387 */ /* 0x008fe20000100800 */
[C---:B------:R-:W-:Y:S02]  /*6df0*/  IADD3 R8, P1, R4.reuse, 0x32430, RZ ;  /* 0x0003243004087810 */ /* 0x040fe40007f3e0ff */
[C---:B------:R-:W-:Y:S01]  /*6e00*/  IADD3 R3, P3, R4.reuse, 0x32450, RZ ;  /* 0x0003245004037810 */ /* 0x040fe20007f7e0ff */
[----:B------:R-:W-:Y:S01]  /*6e10*/  STL.128 [R1+0x250], RZ ;  /* 0x000250ff01007387 */ /* 0x000fe20000100c00 */
[C---:B------:R-:W-:Y:S01]  /*6e20*/  IADD3 R0, P4, R4.reuse, 0x32460, RZ ;  /* 0x0003246004007810 */ /* 0x040fe20007f9e0ff */
[--C-:B------:R-:W-:Y:S01]  /*6e30*/  IMAD.X R9, RZ, RZ, R5.reuse, P1 ;  /* 0x000000ffff097224 */ /* 0x100fe200008e0605 */
[----:B--2---:R-:W-:Y:S01]  /*6e40*/  ISETP.NE.AND P1, PT, R13, 0x1, PT ;  /* 0x000000010d00780c */ /* 0x004fe20003f25270 */
[--C-:B------:R-:W-:Y:S01]  /*6e50*/  IMAD.X R12, RZ, RZ, R5.reuse, P3 ;  /* 0x000000ffff0c7224 */ /* 0x100fe200018e0605 */
[----:B------:R-:W-:Y:S01]  /*6e60*/  IADD3 R10, P2, R4, 0x32440, RZ ;  /* 0x00032440040a7810 */ /* 0x000fe20007f5e0ff */
[----:B-1----:R-:W-:Y:S01]  /*6e70*/  IMAD.X R7, RZ, RZ, R5, P4 ;  /* 0x000000ffff077224 */ /* 0x002fe200020e0605 */
[----:B------:R-:W-:Y:S01]  /*6e80*/  STL.64 [R1+0x18], R8 ;  /* 0x0000180801007387 */ /* 0x000fe20000100a00 */
[----:B------:R-:W-:Y:S01]  /*6e90*/  IMAD.MOV.U32 R4, RZ, RZ, R3 ;  /* 0x000000ffff047224 */ /* 0x000fe200078e0003 */
[----:B------:R-:W-:Y:S01]  /*6ea0*/  IADD3 R72, P3, R72, 0x50, RZ ;  /* 0x0000005048487810 */ /* 0x000fe20007f7e0ff */
[----:B------:R-:W-:Y:S01]  /*6eb0*/  IMAD.X R11, RZ, RZ, R5, P2 ;  /* 0x000000ffff0b7224 */ /* 0x000fe200010e0605 */
[----:B------:R-:W-:Y:S01]  /*6ec0*/  STL.128 [R1+0x260], RZ ;  /* 0x000260ff01007387 */ /* 0x000fe20000100c00 */
[----:B------:R-:W-:-:S02]  /*6ed0*/  IMAD.MOV.U32 R5, RZ, RZ, R12 ;  /* 0x000000ffff057224 */ /* 0x000fc400078e000c */
[----:B------:R-:W-:Y:S01]  /*6ee0*/  IMAD.MOV.U32 R6, RZ, RZ, R0 ;  /* 0x000000ffff067224 */ /* 0x000fe200078e0000 */
[----:B------:R-:W-:Y:S01]  /*6ef0*/  STL.64 [R1+0x20], R10 ;  /* 0x0000200a01007387 */ /* 0x000fe20000100a00 */
[----:B------:R-:W0:Y:S01]  /*6f00*/  @P1 LDC R3, c[0x0][0x44c] ;  /* 0x00011300ff031b82 */ /* 0x000e220000000800 */
[----:B------:R-:W-:Y:S02]  /*6f10*/  VIADD R0, R209, 0x7f ;  /* 0x0000007fd1007836 */ /* 0x000fe40000000000 */
        /* <DEDUP_REMOVED lines=16> */
[----:B------:R-:W-:Y:S01]  /*7020*/  IMAD.IADD R3, R225, 0x1, R0 ;  /* 0x00000001e1037824 */ /* 0x000fe200078e0200 */
[----:B0-----:R-:W-:Y:S02]  /*7030*/  ISETP.GE.AND P2, PT, R5, 0x1, PT ;  /* 0x000000010500780c */ /* 0x001fe40003f46270 */
        /* <DEDUP_REMOVED lines=24> */
.L_x_13094:
        /* <DEDUP_REMOVED lines=14> */
.L_x_13097:
[----:B------:R-:W-:-:S13]  /*72a0*/  ISETP.NE.AND P0, PT, R5, 0x1, PT ;  /* 0x000000010500780c */ /* 0x000fda0003f05270 */
[----:B------:R-:W0:Y:S02]  /*72b0*/  @P0 LDC.64 R6, c[0x0][0xae0] ;  /* 0x0002b800ff060b82 */ /* 0x000e240000000a00 */
[----:B0-----:R-:W-:-:S05]  /*72c0*/  @P0 IMAD.HI.U32 R6, R0, R6, RZ ;  /* 0x0000000600060227 */ /* 0x001fca00078e00ff */
[----:B------:R-:W-:-:S07]  /*72d0*/  @P0 SHF.R.U32.HI R0, RZ, R7, R6 ;  /* 0x00000007ff000219 */ /* 0x000fce0000011606 */
.L_x_13098:
[----:B------:R-:W-:Y:S05]  /*72e0*/  BSYNC B0 ;  /* 0x0000000000007941 */ /* 0x000fea0003800000 */
.L_x_13096:
[----:B------:R-:W-:-:S05]  /*72f0*/  IMAD R3, R0, R5, R5 ;  /* 0x0000000500037224 */ /* 0x000fca00078e0205 */
[----:B------:R-:W-:-:S07]  /*7300*/  VIMNMX R4, R4, R3, PT ;  /* 0x0000000304047248 */ /* 0x000fce0003fe0100 */
.L_x_13095:
        /* <DEDUP_REMOVED lines=24> */
.L_x_13101:
[----:B------:R-:W-:-:S13]  /*7490*/  ISETP.NE.AND P0, PT, R5, 0x1, PT ;  /* 0x000000010500780c */ /* 0x000fda0003f05270 */
[----:B------:R-:W0:Y:S02]  /*74a0*/  @P0 LDC.64 R6, c[0x0][0xae0] ;  /* 0x0002b800ff060b82 */ /* 0x000e240000000a00 */
[----:B0-----:R-:W-:-:S05]  /*74b0*/  @P0 IMAD.HI.U32 R6, R0, R6, RZ ;  /* 0x0000000600060227 */ /* 0x001fca00078e00ff */
[----:B------:R-:W-:-:S07]  /*74c0*/  @P0 SHF.R.U32.HI R0, RZ, R7, R6 ;  /* 0x00000007ff000219 */ /* 0x000fce0000011606 */
.L_x_13102:
[----:B------:R-:W-:Y:S05]  /*74d0*/  BSYNC B0 ;  /* 0x0000000000007941 */ /* 0x000fea0003800000 */
.L_x_13100:
[----:B------:R-:W-:-:S05]  /*74e0*/  IMAD R0, R0, R5, RZ ;  /* 0x0000000500007224 */ /* 0x000fca00078e02ff */
[----:B------:R-:W-:-:S07]  /*74f0*/  VIMNMX R3, R3, R0, !PT ;  /* 0x0000000003037248 */ /* 0x000fce0007fe0100 */
.L_x_13099:
        /* <DEDUP_REMOVED lines=39> */
.L_x_13104:
[----:B------:R-:W-:Y:S05]  /*7770*/  BSYNC B0 ;  /* 0x0000000000007941 */ /* 0x000fea0003800000 */
.L_x_13103:
        /* <DEDUP_REMOVED lines=12> */
[----:B------:R-:W-:Y:S02]  /*7840*/  IADD3 R19, P1, R19, 0x78, RZ ;  /* 0x0000007813137810 */ /* 0x000fe40007f3e0ff */
[----:B------:R-:W-:Y:S01]  /*7850*/  IADD3 R24, P2, R24, 0x58, RZ ;  /* 0x0000005818187810 */ /* 0x000fe20007f5e0ff */
[----:B------:R-:W-:Y:S01]  /*7860*/  IMAD.X R33, RZ, RZ, UR36, P0 ;  /* 0x00000024ff217e24 */ /* 0x000fe200080e06ff */
[----:B------:R-:W-:Y:S01]  /*7870*/  IADD3 R37, P3, R37, 0x60, RZ ;  /* 0x0000006025257810 */ /* 0x000fe20007f7e0ff */
[----:B------:R-:W-:-:S02]  /*7880*/  IMAD.X R18, RZ, RZ, UR36, P1 ;  /* 0x00000024ff127e24 */ /* 0x000fc400088e06ff */
[----:B------:R-:W-:Y:S02]  /*7890*/  IMAD.X R25, RZ, RZ, UR36, P2 ;  /* 0x00000024ff197e24 */ /* 0x000fe400090e06ff */
[----:B------:R-:W-:Y:S01]  /*78a0*/  IMAD.X R46, RZ, RZ, UR36, P3 ;  /* 0x00000024ff2e7e24 */ /* 0x000fe200098e06ff */
[----:B0-----:R-:W-:Y:S07]  /*78b0*/  BRA.DIV UR4, `(.L_x_13106) ;  /* 0x0000034204007947 */ /* 0x001fee000b800000 */
[----:B------:R-:W3:Y:S04]  /*78c0*/  LDL R0, [R1+0x51c] ;  /* 0x00051c0001007983 */ /* 0x000ee80000100800 */
[----:B---3--:R0:W1:Y:S02]  /*78d0*/  SHFL.IDX PT, R14, R0, RZ, 0x1f ;  /* 0x00001fff000e7589 */ /* 0x00806400000e0000 */
.L_x_13439:
[----:B01----:R-:W-:Y:S01]  /*78e0*/  LEA.HI R0, R14, R14, RZ, 0x1 ;  /* 0x0000000e0e007211 */ /* 0x003fe200078f08ff */
[C---:B------:R-:W-:Y:S01]  /*78f0*/  VIADD R26, R2.reuse, 0x18400 ;  /* 0x00018400021a7836 */ /* 0x040fe20000000000 */
[----:B------:R-:W-:Y:S01]  /*7900*/  STL.128 [R1+0x90], RZ ;  /* 0x000090ff01007387 */ /* 0x000fe20000100c00 */
[----:B------:R-:W-:Y:S01]  /*7910*/  VIADD R10, R2, 0x400 ;  /* 0x00000400020a7836 */ /* 0x000fe20000000000 */
[----:B------:R-:W-:Y:S01]  /*7920*/  LOP3.LUT R3, R0, 0x7fffe, RZ, 0xc0, !PT ;  /* 0x0007fffe00037812 */ /* 0x000fe200078ec0ff */
[----:B------:R-:W-:Y:S01]  /*7930*/  IMAD.MOV.U32 R4, RZ, RZ, 0x1 ;  /* 0x00000001ff047424 */ /* 0x000fe200078e00ff */
[----:B------:R-:W-:Y:S01]  /*7940*/  STL.128 [R1+0xa0], RZ ;  /* 0x0000a0ff01007387 */ /* 0x000fe20000100c00 */
[----:B------:R-:W-:Y:S01]  /*7950*/  IMAD.MOV.U32 R5, RZ, RZ, RZ ;  /* 0x000000ffff057224 */ /* 0x000fe200078e00ff */
[----:B------:R-:W-:Y:S01]  /*7960*/  SHF.R.U32.HI R10, RZ, 0x4, R10 ;  /* 0x00000004ff0a7819 */ /* 0x000fe2000001160a */
[----:B------:R-:W-:Y:S01]  /*7970*/  IMAD.IADD R11, R14, 0x1, -R3 ;  /* 0x000000010e0b7824 */ /* 0x000fe200078e0a03 */
[----:B------:R-:W-:Y:S01]  /*7980*/  STL.128 [R1+0xb0], RZ ;  /* 0x0000b0ff01007387 */ /* 0x000fe20000100c00 */
[----:B------:R-:W-:Y:S01]  /*7990*/  VIADD R3, R2, 0x1c400 ;  /* 0x0001c40002037836 */ /* 0x000fe20000000000 */
[----:B------:R-:W-:Y:S01]  /*79a0*/  LOP3.LUT R10, R10, 0x3fff, RZ, 0xc0, !PT ;  /* 0x00003fff0a0a7812 */ /* 0x000fe200078ec0ff */
[----:B------:R-:W-:Y:S01]  /*79b0*/  IMAD R0, R11, 0x2000, R26 ;  /* 0x000020000b007824 */ /* 0x000fe200078e021a */
[----:B------:R-:W-:Y:S01]  /*79c0*/  STL.128 [R1+0xc0], RZ ;  /* 0x0000c0ff01007387 */ /* 0x000fe20000100c00 */
[----:B------:R-:W-:Y:S01]  /*79d0*/  IMAD.MOV.U32 R6, RZ, RZ, 0x1 ;  /* 0x00000001ff067424 */ /* 0x000fe200078e00ff */
[----:B------:R-:W-:Y:S01]  /*79e0*/  SHF.R.U32.HI R3, RZ, 0x4, R3 ;  /* 0x00000004ff037819 */ /* 0x000fe20000011603 */
[----:B------:R-:W-:Y:S01]  /*79f0*/  VIADD R11, R0, 0xa000 ;  /* 0x0000a000000b7836 */ /* 0x000fe20000000000 */
[----:B------:R-:W-:Y:S01]  /*7a00*/  SHF.R.U32.HI R0, RZ, 0x4, R0 ;  /* 0x00000004ff007819 */ /* 0x000fe20000011600 */
[----:B------:R-:W-:Y:S01]  /*7a10*/  IMAD.MOV.U32 R7, RZ, RZ, RZ ;  /* 0x000000ffff077224 */ /* 0x000fe200078e00ff */
[----:B------:R-:W-:Y:S01]  /*7a20*/  LOP3.LUT R3, R3, 0x3fff, RZ, 0xc0, !PT ;  /* 0x00003fff03037812 */ /* 0x000fe200078ec0ff */
[----:B------:R-:W-:Y:S01]  /*7a30*/  IMAD.MOV.U32 R8, RZ, RZ, 0x1 ;  /* 0x00000001ff087424 */ /* 0x000fe200078e00ff */
[----:B------:R-:W-:Y:S01]  /*7a40*/  SHF.R.U32.HI R11, RZ, 0x4, R11 ;  /* 0x00000004ff0b7819 */ /* 0x000fe2000001160b */
[----:B------:R-:W-:Y:S01]  /*7a50*/  IMAD.MOV.U32 R9, RZ, RZ, RZ ;  /* 0x000000ffff097224 */ /* 0x000fe200078e00ff */
[----:B------:R-:W-:Y:S01]  /*7a60*/  LOP3.LUT R3, R3, 0x10000, RZ, 0xfc, !PT ;  /* 0x0001000003037812 */ /* 0x000fe200078efcff */
[----:B------:R0:W-:Y:S01]  /*7a70*/  STL.128 [R1+0x60], R4 ;  /* 0x0000600401007387 */ /* 0x0001e20000100c00 */
[----:B------:R-:W-:Y:S01]  /*7a80*/  LOP3.LUT R11, R11, 0x3fff, RZ, 0xc0, !PT ;  /* 0x00003fff0b0b7812 */ /* 0x000fe200078ec0ff */
[----:B------:R-:W-:Y:S01]  /*7a90*/  IMAD.U32 R34, RZ, RZ, UR37 ;  /* 0x00000025ff227e24 */ /* 0x000fe2000f8e00ff */
[----:B------:R-:W-:Y:S01]  /*7aa0*/  LOP3.LUT R0, R0, 0x3fff, RZ, 0xc0, !PT ;  /* 0x00003fff00007812 */ /* 0x000fe200078ec0ff */
[----:B------:R1:W-:Y:S01]  /*7ab0*/  STL.64 [R1+0x70], R8 ;  /* 0x0000700801007387 */ /* 0x0003e20000100a00 */
[----:B------:R-:W-:Y:S01]  /*7ac0*/  LOP3.LUT R11, R11, 0x10000, RZ, 0xfc, !PT ;  /* 0x000100000b0b7812 */ /* 0x000fe200078efcff */
[----:B------:R-:W-:Y:S01]  /*7ad0*/  IMAD.U32 R38, RZ, RZ, UR37 ;  /* 0x00000025ff267e24 */ /* 0x000fe2000f8e00ff */
[----:B------:R-:W-:Y:S01]  /*7ae0*/  LOP3.LUT P0, RZ, R26, 0x1bf, RZ, 0xc0, !PT ;  /* 0x000001bf1aff7812 */ /* 0x000fe2000780c0ff */
[----:B------:R-:W-:Y:S01]  /*7af0*/  STL.128 [R1+0xd0], RZ ;  /* 0x0000d0ff01007387 */ /* 0x000fe20000100c00 */
[----:B------:R-:W-:Y:S01]  /*7b00*/  IADD3 R34, P5, R34, 0x68, RZ ;  /* 0x0000006822227810 */ /* 0x000fe20007fbe0ff */
[----:B------:R-:W-:Y:S01]  /*7b10*/  IMAD.U32 R39, RZ, RZ, UR37 ;  /* 0x00000025ff277e24 */ /* 0x000fe2000f8e00ff */
[----:B------:R-:W-:Y:S01]  /*7b20*/  IADD3 R38, P4, R38, 0x70, RZ ;  /* 0x0000007026267810 */ /* 0x000fe20007f9e0ff */
[----:B------:R-:W-:Y:S01]  /*7b30*/  STL.128 [R1+0xe0], RZ ;  /* 0x0000e0ff01007387 */ /* 0x000fe20000100c00 */
[----:B------:R-:W-:Y:S01]  /*7b40*/  IMAD.U32 R41, RZ, RZ, UR37 ;  /* 0x00000025ff297e24 */ /* 0x000fe2000f8e00ff */
[----:B------:R-:W-:Y:S01]  /*7b50*/  BSSY B6, `(.L_x_13107) ;  /* 0x000002a000067945 */ /* 0x000fe20003800000 */
[----:B------:R-:W-:Y:S01]  /*7b60*/  IMAD.U32 R45, RZ, RZ, UR37 ;  /* 0x00000025ff2d7e24 */ /* 0x000fe2000f8e00ff */
[C---:B0-----:R-:W-:Y:S01]  /*7b70*/  LOP3.LUT R6, R10.reuse, 0x3000000, RZ, 0xfc, !PT ;  /* 0x030000000a067812 */ /* 0x041fe200078efcff */
[----:B------:R-:W-:Y:S01]  /*7b80*/  IMAD.MOV.U32 R4, RZ, RZ, R3 ;  /* 0x000000ffff047224 */ /* 0x000fe200078e0003 */
[----:B------:R-:W-:Y:S01]  /*7b90*/  LOP3.LUT R10, R10, 0x10000, RZ, 0xfc, !PT ;  /* 0x000100000a0a7812 */ /* 0x000fe200078efcff */
[----:B------:R-:W-:Y:S01]  /*7ba0*/  IMAD.MOV.U32 R5, RZ, RZ, 0x40000040 ;  /* 0x40000040ff057424 */ /* 0x000fe200078e00ff */
[----:B-1----:R-:W-:Y:S01]  /*7bb0*/  LOP3.LUT R8, R0, 0x10000, RZ, 0xfc, !PT ;  /* 0x0001000000087812 */ /* 0x002fe200078efcff */
[----:B------:R-:W-:Y:S01]  /*7bc0*/  IMAD.MOV.U32 R7, RZ, RZ, 0x40000040 ;  /* 0x40000040ff077424 */ /* 0x000fe200078e00ff */
[----:B------:R-:W-:Y:S01]  /*7bd0*/  IADD3 R39, P3, R39, 0x80, RZ ;  /* 0x0000008027277810 */ /* 0x000fe20007f7e0ff */
[----:B------:R-:W-:Y:S01]  /*7be0*/  IMAD.MOV.U32 R9, RZ, RZ, 0x40000040 ;  /* 0x40000040ff097424 */ /* 0x000fe200078e00ff */
[----:B------:R-:W-:Y:S01]  /*7bf0*/  IADD3 R41, P2, R41, 0x90, RZ ;  /* 0x0000009029297810 */ /* 0x000fe20007f5e0ff */
[----:B------:R-:W-:Y:S01]  /*7c00*/  IMAD.U32 R35, RZ, RZ, UR37 ;  /* 0x00000025ff237e24 */ /* 0x000fe2000f8e00ff */
[----:B------:R0:W-:Y:S01]  /*7c10*/  STL.128 [R1+0x80], R4 ;  /* 0x0000800401007387 */ /* 0x0001e20000100c00 */
[----:B------:R-:W-:Y:S01]  /*7c20*/  IMAD.X R42, RZ, RZ, UR36, P5 ;  /* 0x00000024ff2a7e24 */ /* 0x000fe2000a8e06ff */
[----:B------:R-:W-:Y:S01]  /*7c30*/  IADD3 R45, P1, R45, 0xf0, RZ ;  /* 0x000000f02d2d7810 */ /* 0x000fe20007f3e0ff */
[----:B------:R-:W-:Y:S01]  /*7c40*/  IMAD.X R48, RZ, RZ, UR36, P4 ;  /* 0x00000024ff307e24 */ /* 0x000fe2000a0e06ff */
[----:B------:R1:W-:Y:S01]  /*7c50*/  STL.64 [R1+0x78], R8 ;  /* 0x0000780801007387 */ /* 0x0003e20000100a00 */
[----:B------:R-:W-:Y:S01]  /*7c60*/  IADD3 R35, P5, R35, 0xf8, RZ ;  /* 0x000000f823237810 */ /* 0x000fe20007fbe0ff */
[----:B------:R-:W-:-:S02]  /*7c70*/  IMAD.X R49, RZ, RZ, UR36, P3 ;  /* 0x00000024ff317e24 */ /* 0x000fc400098e06ff */
[----:B------:R-:W-:Y:S02]  /*7c80*/  IMAD.X R40, RZ, RZ, UR36, P2 ;  /* 0x00000024ff287e24 */ /* 0x000fe400090e06ff */
[----:B------:R-:W-:Y:S02]  /*7c90*/  IMAD.X R47, RZ, RZ, UR36, P1 ;  /* 0x00000024ff2f7e24 */ /* 0x000fe400088e06ff */
[----:B------:R-:W-:Y:S02]  /*7ca0*/  IMAD.X R36, RZ, RZ, UR36, P5 ;  /* 0x00000024ff247e24 */ /* 0x000fe4000a8e06ff */
[----:B0-----:R-:W-:Y:S02]  /*7cb0*/  IMAD.MOV.U32 R6, RZ, RZ, R10 ;  /* 0x000000ffff067224 */ /* 0x001fe400078e000a */
[----:B------:R-:W-:-:S05]  /*7cc0*/  IMAD.MOV.U32 R4, RZ, RZ, R11 ;  /* 0x000000ffff047224 */ /* 0x000fca00078e000b */
[----:B------:R1:W-:Y:S01]  /*7cd0*/  STL.128 [R1+0xf0], R4 ;  /* 0x0000f00401007387 */ /* 0x0003e20000100c00 */
[----:B------:R-:W-:Y:S05]  /*7ce0*/  @!P0 BRA `(.L_x_13108) ;  /* 0x0000000000408947 */ /* 0x000fea0003800000 */
[----:B------:R-:W-:Y:S01]  /*7cf0*/  MOV R14, 0x0 ;  /* 0x00000000000e7802 */ /* 0x000fe20000000f00 */
[----:B------:R-:W-:Y:S01]  /*7d00*/  ULDC.64 UR4, c[0x4][0xf0] ;  /* 0x01003c0000047ab9 */ /* 0x000fe20000000a00 */
[----:B------:R-:W-:Y:S01]  /*7d10*/  ULDC.64 UR6, c[0x4][0xf8] ;  /* 0x01003e0000067ab9 */ /* 0x000fe20000000a00 */
[----:B-1----:R-:W-:Y:S02]  /*7d20*/  IMAD.U32 R4, RZ, RZ, UR4 ;  /* 0x00000004ff047e24 */ /* 0x002fe4000f8e00ff */
[----:B------:R-:W-:Y:S01]  /*7d30*/  IMAD.U32 R5, RZ, RZ, UR5 ;  /* 0x00000005ff057e24 */ /* 0x000fe2000f8e00ff */
[----:B----4-:R-:W0:Y:S01]  /*7d40*/  LDC.64 R14, c[0x4][R14] ;  /* 0x010000000e0e7b82 */ /* 0x010e220000000a00 */
        /* <DEDUP_REMOVED lines=10> */
.L_x_13108:
[----:B------:R-:W-:Y:S05]  /*7df0*/  BSYNC B6 ;  /* 0x0000000000067941 */ /* 0x000fea0003800000 */
.L_x_13107:
[----:B------:R-:W0:Y:S01]  /*7e00*/  LDC.64 R10, c[0x0][0xad0] ;  /* 0x0002b400ff0a7b82 */ /* 0x000e220000000a00 */
[----:B------:R-:W3:Y:S01]  /*7e10*/  S2R R27, SR_TID.X ;  /* 0x00000000001b7919 */ /* 0x000ee20000002100 */
[----:B------:R-:W-:Y:S02]  /*7e20*/  UIADD3 UR5, UP0, UR37, 0x100, URZ ;  /* 0x0000010025057890 */ /* 0x000fe4000ff1e03f */
[----:B------:R-:W-:Y:S01]  /*7e30*/  IMAD.U32 R54, RZ, RZ, UR37 ;  /* 0x00000025ff367e24 */ /* 0x000fe2000f8e00ff */
[----:B------:R-:W-:Y:S01]  /*7e40*/  STL.64 [R1+0x110], R24 ;  /* 0x0001101801007387 */ /* 0x000fe20000100a00 */
[----:B------:R-:W-:Y:S01]  /*7e50*/  UIADD3.X UR6, URZ, UR36, URZ, UP0, !UPT ;  /* 0x000000243f067290 */ /* 0x000fe200087fe43f */
[----:B------:R-:W-:Y:S01]  /*7e60*/  IMAD.U32 R3, RZ, RZ, UR37 ;  /* 0x00000025ff037e24 */ /* 0x000fe2000f8e00ff */
[----:B----4-:R-:W4:Y:S01]  /*7e70*/  LDC.64 R14, c[0x0][0xad8] ;  /* 0x0002b600ff0e7b82 */ /* 0x010f220000000a00 */
[----:B------:R-:W-:Y:S01]  /*7e80*/  UIADD3 UR4, UP0, UR37, 0x14c, URZ ;  /* 0x0000014c25047890 */ /* 0x000fe2000ff1e03f */
[----:B-1----:R-:W-:Y:S01]  /*7e90*/  IMAD.U32 R8, RZ, RZ, UR5 ;  /* 0x00000005ff087e24 */ /* 0x002fe2000f8e00ff */
[----:B------:R-:W-:Y:S01]  /*7ea0*/  STL.64 [R1+0x100], R204 ;  /* 0x000100cc01007387 */ /* 0x000fe20000100a00 */
[----:B------:R-:W-:Y:S01]  /*7eb0*/  IMAD.U32 R9, RZ, RZ, UR6 ;  /* 0x00000006ff097e24 */ /* 0x000fe2000f8e00ff */
[----:B------:R-:W-:Y:S01]  /*7ec0*/  UIADD3.X UR5, URZ, UR36, URZ, UP0, !UPT ;  /* 0x000000243f057290 */ /* 0x000fe200087fe43f */
[----:B------:R-:W-:Y:S01]  /*7ed0*/  IMAD.U32 R43, RZ, RZ, UR37 ;  /* 0x00000025ff2b7e24 */ /* 0x000fe2000f8e00ff */
[----:B------:R-:W-:Y:S01]  /*7ee0*/  STL.U8 [R1+0x118], RZ ;  /* 0x000118ff01007387 */ /* 0x000fe20000100000 */
[----:B------:R-:W1:Y:S01]  /*7ef0*/  LDC.64 R20, c[0x0][0xae0] ;  /* 0x0002b800ff147b82 */ /* 0x000e620000000a00 */
[----:B------:R-:W-:Y:S01]  /*7f00*/  IMAD.U32 R12, RZ, RZ, UR4 ;  /* 0x00000004ff0c7e24 */ /* 0x000fe2000f8e00ff */
[----:B------:R-:W-:Y:S01]  /*7f10*/  ULDC UR4, c[0x0][0x3f4] ;  /* 0x0000fd0000047ab9 */ /* 0x000fe20000000800 */
[----:B------:R2:W-:Y:S01]  /*7f20*/  STL.64 [R1+0x108], R8 ;  /* 0x0001080801007387 */ /* 0x0005e20000100a00 */
[----:B------:R-:W-:Y:S01]  /*7f30*/  IMAD.U32 R13, RZ, RZ, UR5 ;  /* 0x00000005ff0d7e24 */ /* 0x000fe2000f8e00ff */
[----:B------:R-:W-:-:S02]  /*7f40*/  ISETP.LT.AND P0, PT, RZ, UR4, PT ;  /* 0x00000004ff007c0c */ /* 0x000fc4000bf01270 */
[----:B------:R-:W-:Y:S01]  /*7f50*/  IADD3 R54, P2, R54, 0x118, RZ ;  /* 0x0000011836367810 */ /* 0x000fe20007f5e0ff */
[----:B------:R-:W1:Y:S01]  /*7f60*/  LDC R6, c[0x0][0x450] ;  /* 0x00011400ff067b82 */ /* 0x000e620000000800 */
[----:B0-----:R-:W-:Y:S01]  /*7f70*/  IMAD.MOV.U32 R30, RZ, RZ, R11 ;  /* 0x000000ffff1e7224 */ /* 0x001fe200078e000b */
[----:B------:R-:W-:Y:S01]  /*7f80*/  STL.64 [R1+0x150], R12 ;  /* 0x0001500c01007387 */ /* 0x000fe20000100a00 */
[----:B------:R-:W-:Y:S01]  /*7f90*/  IMAD.MOV.U32 R7, RZ, RZ, R10 ;  /* 0x000000ffff077224 */ /* 0x000fe200078e000a */
[----:B------:R-:W-:Y:S01]  /*7fa0*/  IADD3 R43, P4, R43, 0x150, RZ ;  /* 0x000001502b2b7810 */ /* 0x000fe20007f9e0ff */
[----:B------:R-:W-:Y:S02]  /*7fb0*/  IMAD.X R55, RZ, RZ, UR36, P2 ;  /* 0x00000024ff377e24 */ /* 0x000fe400090e06ff */
[----:B--2---:R-:W-:Y:S01]  /*7fc0*/  IMAD.MOV.U32 R8, RZ, RZ, RZ ;  /* 0x000000ffff087224 */ /* 0x004fe200078e00ff */
[----:B------:R-:W0:Y:S01]  /*7fd0*/  LDC.64 R4, c[0x0][0x448] ;  /* 0x00011200ff047b82 */ /* 0x000e220000000a00 */
[----:B----4-:R-:W-:-:S02]  /*7fe0*/  IMAD.MOV.U32 R9, RZ, RZ, R15 ;  /* 0x000000ffff097224 */ /* 0x010fc400078e000f */
[----:B---3--:R-:W-:Y:S02]  /*7ff0*/  VIADD R0, R27, 0xffffff80 ;  /* 0xffffff801b007836 */ /* 0x008fe40000000000 */
[----:B------:R-:W-:Y:S02]  /*8000*/  IMAD.MOV.U32 R31, RZ, RZ, R14 ;  /* 0x000000ffff1f7224 */ /* 0x000fe400078e000e */
[----:B------:R-:W-:Y:S01]  /*8010*/  IMAD.X R51, RZ, RZ, UR36, P4 ;  /* 0x00000024ff337e24 */ /* 0x000fe2000a0e06ff */
[----:B------:R-:W-:Y:S01]  /*8020*/  STL [R1+0x4a0], R0 ;  /* 0x0004a00001007387 */ /* 0x000fe20000100800 */
[----:B-1----:R-:W-:Y:S02]  /*8030*/  IMAD.MOV.U32 R10, RZ, RZ, R20 ;  /* 0x000000ffff0a7224 */ /* 0x002fe400078e0014 */
[----:B------:R-:W-:Y:S01]  /*8040*/  IMAD.MOV.U32 R11, RZ, RZ, R21 ;  /* 0x000000ffff0b7224 */ /* 0x000fe200078e0015 */
[----:B------:R1:W-:Y:S04]  /*8050*/  STL [R1+0x11c], R0 ;  /* 0x00011c0001007387 */ /* 0x0003e80000100800 */
[----:B------:R-:W-:Y:S04]  /*8060*/  STL.128 [R1+0x130], R8 ;  /* 0x0001300801007387 */ /* 0x000fe80000100c00 */
[----:B------:R2:W-:Y:S01]  /*8070*/  STL.128 [R1+0x120], R28 ;  /* 0x0001201c01007387 */ /* 0x0005e20000100c00 */
[----:B-1----:R-:W-:-:S03]  /*8080*/  IMAD.U32 R0, RZ, RZ, UR37 ;  /* 0x00000025ff007e24 */ /* 0x002fc6000f8e00ff */
[----:B0-----:R0:W-:Y:S02]  /*8090*/  STL.128 [R1+0x140], R4 ;  /* 0x0001400401007387 */ /* 0x0011e40000100c00 */
[----:B--2---:R-:W-:Y:S02]  /*80a0*/  IADD3 R29, P1, R0, 0x11c, RZ ;  /* 0x0000011c001d7810 */ /* 0x004fe40007f3e0ff */
[----:B------:R-:W-:-:S03]  /*80b0*/  IADD3 R30, P3, R3, 0x108, RZ ;  /* 0x00000108031e7810 */ /* 0x000fc60007f7e0ff */
[----:B------:R-:W-:Y:S02]  /*80c0*/  IMAD.X R31, RZ, RZ, UR36, P1 ;  /* 0x00000024ff1f7e24 */ /* 0x000fe400088e06ff */
[----:B------:R-:W-:Y:S01]  /*80d0*/  IMAD.X R50, RZ, RZ, UR36, P3 ;  /* 0x00000024ff327e24 */ /* 0x000fe200098e06ff */
[----:B------:R-:W-:Y:S07]  /*80e0*/  @P0 BRA `(.L_x_13109) ;  /* 0x0000000000400947 */ /* 0x000fee0003800000 */
        /* <DEDUP_REMOVED lines=10> */
.L_x_13112:
[----:B--2---:R2:W3:Y:S02]  /*8190*/  SYNCS.PHASECHK.TRANS64.TRYWAIT P0, [R2+URZ+0x32400], R3 ;  /* 0x03240003020075a7 */ /* 0x0044e4000800017f */
[----:B---3--:R-:W-:Y:S05]  /*81a0*/  @!P0 NANOSLEEP.SYNCS 0x989680 ;  /* 0x009896800000895d */ /* 0x008fea0003900000 */
[----:B------:R-:W3:Y:S02]  /*81b0*/  @!P0 SYNCS.PHASECHK.TRANS64 P0, [R2+URZ+0x32400], R3 ;  /* 0x03240003020085a7 */ /* 0x000ee4000800007f */
[----:B---3--:R-:W-:Y:S05]  /*81c0*/  @!P0 BRA `(.L_x_13112) ;  /* 0xfffffffc00f08947 */ /* 0x008fea000383ffff */
.L_x_13111:
[----:B------:R-:W-:Y:S05]  /*81d0*/  BSYNC B0 ;  /* 0x0000000000007941 */ /* 0x000fea0003800000 */
.L_x_13110:
[----:B------:R-:W-:Y:S05]  /*81e0*/  BRA `(.L_x_13113) ;  /* 0x0000002c00a07947 */ /* 0x000fea0003800000 */
.L_x_13109:
[----:B------:R-:W-:Y:S01]  /*81f0*/  LOP3.LUT P0, RZ, R26, 0x3ff, RZ, 0xc0, !PT ;  /* 0x000003ff1aff7812 */ /* 0x000fe2000780c0ff */
[----:B------:R-:W-:Y:S01]  /*8200*/  ULDC.64 UR4, c[0x0][0x3f8] ;  /* 0x0000fe0000047ab9 */ /* 0x000fe20000000a00 */
[----:B-----5:R-:W-:Y:S01]  /*8210*/  SHF.R.S32.HI R0, RZ, 0x1f, R44 ;  /* 0x0000001fff007819 */ /* 0x020fe2000001142c */
[----:B------:R-:W-:Y:S01]  /*8220*/  ULDC.64 UR6, c[0x0][0x408] ;  /* 0x0001020000067ab9 */ /* 0x000fe20000000a00 */
[----:B------:R-:W-:Y:S01]  /*8230*/  IMAD.WIDE.U32 R24, R44, UR4, RZ ;  /* 0x000000042c187c25 */ /* 0x000fe2000f8e00ff */
[----:B------:R-:W-:Y:S03]  /*8240*/  BSSY B6, `(.L_x_13114) ;  /* 0x0000019000067945 */ /* 0x000fe60003800000 */
[C---:B------:R-:W-:Y:S02]  /*8250*/  IMAD R3, R0.reuse, UR4, RZ ;  /* 0x0000000400037c24 */ /* 0x040fe4000f8e02ff */
[----:B0-----:R-:W-:-:S02]  /*8260*/  IMAD R5, R0, UR6, RZ ;  /* 0x0000000600057c24 */ /* 0x001fc4000f8e02ff */
        /* <DEDUP_REMOVED lines=22> */
.L_x_13115:
[----:B------:R-:W-:Y:S05]  /*83d0*/  BSYNC B6 ;  /* 0x0000000000067941 */ /* 0x000fea0003800000 */
.L_x_13114:
        /* <DEDUP_REMOVED lines=39> */
.L_x_13445:
        /* <DEDUP_REMOVED lines=31> */
.L_x_13120:
[----:B------:R-:W-:Y:S05]  /*8840*/  BSYNC B1 ;  /* 0x0000000000017941 */ /* 0x000fea0003800000 */
.L_x_13119:
[----:B-1---5:R-:W-:Y:S01]  /*8850*/  IMAD.MOV.U32 R3, RZ, RZ, R24 ;  /* 0x000000ffff037224 */ /* 0x022fe200078e0018 */
[----:B------:R-:W-:Y:S01]  /*8860*/  UMOV UR4, 0xffffffff ;  /* 0xffffffff00047882 */ /* 0x000fe20000000000 */
[----:B------:R-:W-:Y:S01]  /*8870*/  IMAD.MOV.U32 R4, RZ, RZ, R25 ;  /* 0x000000ffff047224 */ /* 0x000fe200078e0019 */
[----:B------:R-:W-:Y:S01]  /*8880*/  CS2R R20, SRZ ;  /* 0x0000000000147805 */ /* 0x000fe2000001ff00 */
[----:B------:R-:W-:Y:S02]  /*8890*/  IMAD.MOV.U32 R5, RZ, RZ, R52 ;  /* 0x000000ffff057224 */ /* 0x000fe400078e0034 */
        /* <DEDUP_REMOVED lines=14> */
[----:B------:R1:W0:Y:S04]  /*8980*/  SHFL.IDX PT, R6, R10, 0x1, 0x1c1f ;  /* 0x003c1f000a067f89 */ /* 0x00022800000e0000 */
[----:B---3--:R1:W3:Y:S04]  /*8990*/  SHFL.IDX PT, R7, R59, 0x1, 0x1c1f ;  /* 0x003c1f003b077f89 */ /* 0x0082e800000e0000 */
[----:B------:R1:W0:Y:S02]  /*89a0*/  SHFL.IDX PT, R14, R58, 0x1, 0x1c1f ;  /* 0x003c1f003a0e7f89 */ /* 0x00022400000e0000 */
.L_x_13451:
[----:B------:R-:W5:Y:S01]  /*89b0*/  LDL R5, [R1+0x204] ;  /* 0x0002040001057983 */ /* 0x000f620000100800 */
[----:B------:R-:W-:Y:S01]  /*89c0*/  VIADD R0, R0, 0x40 ;  /* 0x0000004000007836 */ /* 0x000fe20000000000 */
[----:B------:R-:W-:Y:S01]  /*89d0*/  BSSY B1, `(.L_x_13122) ;  /* 0x0000022000017945 */ /* 0x000fe20003800000 */
[----:B01----:R-:W-:Y:S02]  /*89e0*/  CS2R R10, SRZ ;  /* 0x00000000000a7805 */ /* 0x003fe4000001ff00 */
        /* <DEDUP_REMOVED lines=10> */
[----:B------:R-:W-:Y:S01]  /*8a90*/  IMAD.MOV.U32 R4, RZ, RZ, R6 ;  /* 0x000000ffff047224 */ /* 0x000fe200078e0006 */
        /* <DEDUP_REMOVED lines=12> */
[----:B---3--:R-:W-:Y:S01]  /*8b60*/  IMAD.MOV.U32 R9, RZ, RZ, R7 ;  /* 0x000000ffff097224 */ /* 0x008fe200078e0007 */
        /* <DEDUP_REMOVED lines=8> */
.L_x_13123:
[----:B------:R-:W-:Y:S05]  /*8bf0*/  BSYNC B1 ;  /* 0x0000000000017941 */ /* 0x000fea0003800000 */
.L_x_13122:
[----:B------:R-:W1:Y:S01]  /*8c00*/  SYNCS.PHASECHK.TRANS64.TRYWAIT P0, [R2+URZ+0x32400], R59 ;  /* 0x0324003b020075a7 */ /* 0x000e62000800017f */
[----:B------:R-:W-:Y:S04]  /*8c10*/  BSSY B1, `(.L_x_13124) ;  /* 0x0000002000017945 */ /* 0x000fe80003800000 */
[----:B-1----:R-:W-:Y:S05]  /*8c20*/  @!P0 BRA `(.L_x_13125) ;  /* 0x0000033000308947 */ /* 0x002fea0003800000 */
.L_x_13452:
[----:B------:R-:W-:Y:S05]  /*8c30*/  BSYNC B1 ;  /* 0x0000000000017941 */ /* 0x000fea0003800000 */
.L_x_13124:
[----:B0--3--:R-:W3:Y:S04]  /*8c40*/  LDL R7, [R1+0x498] ;  /* 0x0004980001077983 */ /* 0x009ee80000100800 */
[----:B------:R-:W4:Y:S01]  /*8c50*/  LDL R28, [R1+0x50] ;  /* 0x00005000011c7983 */ /* 0x000f220000100800 */
[----:B-----5:R-:W-:Y:S01]  /*8c60*/  IMAD.MOV.U32 R4, RZ, RZ, R20 ;  /* 0x000000ffff047224 */ /* 0x020fe200078e0014 */
[----:B------:R-:W-:Y:S01]  /*8c70*/  BSSY B1, `(.L_x_13126) ;  /* 0x0000082000017945 */ /* 0x000fe20003800000 */
[----:B------:R-:W-:Y:S02]  /*8c80*/  IMAD.MOV.U32 R5, RZ, RZ, R21 ;  /* 0x000000ffff057224 */ /* 0x000fe400078e0015 */
[----:B------:R-:W-:-:S03]  /*8c90*/  IMAD.MOV.U32 R6, RZ, RZ, R10 ;  /* 0x000000ffff067224 */ /* 0x000fc600078e000a */
[----:B------:R-:W-:Y:S01]  /*8ca0*/  PRMT R14, R5, 0x7610, R14 ;  /* 0x00007610050e7816 */ /* 0x000fe2000000000e */
[----:B------:R-:W-:Y:S01]  /*8cb0*/  IMAD.MOV.U32 R5, RZ, RZ, R8 ;  /* 0x000000ffff057224 */ /* 0x000fe200078e0008 */
[----:B-1----:R-:W-:Y:S01]  /*8cc0*/  PRMT R59, R6, 0x7610, R59 ;  /* 0x00007610063b7816 */ /* 0x002fe2000000003b */
[----:B------:R-:W-:-:S03]  /*8cd0*/  IMAD.MOV.U32 R6, RZ, RZ, R13 ;  /* 0x000000ffff067224 */ /* 0x000fc600078e000d */
[----:B------:R-:W-:Y:S01]  /*8ce0*/  PRMT R44, R5, 0x7610, R44 ;  /* 0x00007610052c7816 */ /* 0x000fe2000000002c */
[----:B------:R-:W-:-:S05]  /*8cf0*/  IMAD.MOV.U32 R5, RZ, RZ, R12 ;  /* 0x000000ffff057224 */ /* 0x000fca00078e000c */
[----:B------:R-:W-:Y:S01]  /*8d00*/  PRMT R76, R5, 0x7610, R76 ;  /* 0x00007610054c7816 */ /* 0x000fe2000000004c */
[C---:B---3--:R-:W-:Y:S01]  /*8d10*/  IMAD.SHL.U32 R0, R7.reuse, 0x40, RZ ;  /* 0x0000004007007824 */ /* 0x048fe200078e00ff */
[----:B------:R-:W-:Y:S01]  /*8d20*/  LOP3.LUT P1, RZ, R7, 0x4, RZ, 0xc0, !PT ;  /* 0x0000000407ff7812 */ /* 0x000fe2000782c0ff */
[----:B----4-:R-:W-:-:S03]  /*8d30*/  IMAD R28, R28, -0x80, R61 ;  /* 0xffffff801c1c7824 */ /* 0x010fc600078e023d */
[----:B--2---:R-:W-:-:S04]  /*8d40*/  LOP3.LUT R3, R0, 0x1c0, RZ, 0xc0, !PT ;  /* 0x000001c000037812 */ /* 0x004fc800078ec0ff */
[----:B------:R-:W-:Y:S02]  /*8d50*/  LOP3.LUT R0, R3, 0x18, R22, 0xf8, !PT ;  /* 0x0000001803007812 */ /* 0x000fe400078ef816 */
[----:B------:R-:W-:Y:S02]  /*8d60*/  SHF.R.U32.HI R3, RZ, 0x3, R3 ;  /* 0x00000003ff037819 */ /* 0x000fe40000011603 */
[----:B------:R-:W-:Y:S02]  /*8d70*/  VIMNMX R28, R28, 0x80, PT ;  /* 0x000000801c1c7848 */ /* 0x000fe40003fe0100 */
[----:B------:R-:W-:Y:S02]  /*8d80*/  LOP3.LUT R0, R0, R3, RZ, 0x3c, !PT ;  /* 0x0000000300007212 */ /* 0x000fe400078e3cff */
[----:B------:R-:W-:Y:S02]  /*8d90*/  ISETP.GE.AND P0, PT, R158, R28, PT ;  /* 0x0000001c9e00720c */ /* 0x000fe40003f06270 */
[----:B------:R-:W-:Y:S01]  /*8da0*/  PRMT R3, R4, 0x7610, R3 ;  /* 0x0000761004037816 */ /* 0x000fe20000000003 */
[----:B------:R-:W-:-:S02]  /*8db0*/  IMAD R15, R203, 0x200, R0 ;  /* 0x00000200cb0f7824 */ /* 0x000fc400078e0200 */
[----:B------:R-:W-:Y:S01]  /*8dc0*/  IMAD.MOV.U32 R4, RZ, RZ, R11 ;  /* 0x000000ffff047224 */ /* 0x000fe200078e000b */
[----:B------:R-:W-:Y:S01]  /*8dd0*/  PRMT R3, R3, 0x5410, R6 ;  /* 0x0000541003037816 */ /* 0x000fe20000000006 */
[----:B------:R-:W-:-:S03]  /*8de0*/  IMAD R15, R15, 0x2, R2 ;  /* 0x000000020f0f7824 */ /* 0x000fc600078e0202 */
[----:B------:R-:W-:Y:S01]  /*8df0*/  PRMT R61, R4, 0x7610, R61 ;  /* 0x00007610043d7816 */ /* 0x000fe2000000003d */
[----:B------:R-:W-:Y:S02]  /*8e00*/  IMAD.MOV.U32 R4, RZ, RZ, R9 ;  /* 0x000000ffff047224 */ /* 0x000fe400078e0009 */
[C---:B------:R-:W-:Y:S02]  /*8e10*/  VIADD R7, R15.reuse, 0x18400 ;  /* 0x000184000f077836 */ /* 0x040fe40000000000 */
[----:B------:R-:W-:Y:S01]  /*8e20*/  VIADD R0, R15, 0x18440 ;  /* 0x000184400f007836 */ /* 0x000fe20000000000 */
[----:B------:R-:W-:Y:S01]  /*8e30*/  PRMT R58, R4, 0x7610, R58 ;  /* 0x00007610043a7816 */ /* 0x000fe2000000003a */
        /* <DEDUP_REMOVED lines=10> */
[----:B------:R-:W-:Y:S02]  /*8ee0*/  PRMT R69, R70, 0x5410, R69 ;  /* 0x0000541046457816 */ /* 0x000fe40000000045 */
[----:B------:R-:W-:Y:S02]  /*8ef0*/  SHF.R.U64 R65, R52, 0x10, R53 ;  /* 0x0000001034417819 */ /* 0x000fe40000001235 */
[----:B------:R-:W-:Y:S01]  /*8f00*/  PRMT R66, R60, 0x5432, R66 ;  /* 0x000054323c427816 */ /* 0x000fe20000000042 */
[----:B------:R-:W-:Y:S01]  /*8f10*/  IMAD.U32 R70, R69, 0x10000, RZ ;  /* 0x0001000045467824 */ /* 0x000fe200078e00ff */
[----:B------:R-:W-:-:S02]  /*8f20*/  SHF.R.U64 R68, R56, 0x10, R57 ;  /* 0x0000001038447819 */ /* 0x000fc40000001239 */
[----:B------:R-:W-:Y:S01]  /*8f30*/  PRMT R65, R67, 0x5410, R65 ;  /* 0x0000541043417816 */ /* 0x000fe20000000041 */
[C---:B------:R-:W-:Y:S01]  /*8f40*/  IMAD.U32 R67, R66.reuse, 0x10000, RZ ;  /* 0x0001000042437824 */ /* 0x040fe200078e00ff */
[----:B------:R-:W-:Y:S02]  /*8f50*/  LOP3.LUT R69, R69, 0xffff0000, RZ, 0xc0, !PT ;  /* 0xffff000045457812 */ /* 0x000fe400078ec0ff */
        /* <DEDUP_REMOVED lines=35> */
.L_x_13129:
[----:B------:R-:W-:Y:S05]  /*9190*/  BSYNC B2 ;  /* 0x0000000000027941 */ /* 0x000fea0003800000 */
.L_x_13128:
        /* <DEDUP_REMOVED lines=30> */
[----:B------:R-:W-:-:S02]  /*9380*/  LOP3.LUT R5, R5, 0xffff0000, RZ, 0xc0, !PT ;  /* 0xffff000005057812 */ /* 0x000fc400078ec0ff */
[----:B------:R-:W-:Y:S01]  /*9390*/  LOP3.LUT R24, R63, 0xffff0000, RZ, 0xc0, !PT ;  /* 0xffff00003f187812 */ /* 0x000fe200078ec0ff */
[----:B------:R-:W-:Y:S01]  /*93a0*/  FFMA.FTZ R63, R26, R64, R53 ;  /* 0x000000401a3f7223 */ /* 0x000fe20000010035 */
[----:B------:R-:W-:Y:S01]  /*93b0*/  LOP3.LUT R60, R60, 0xffff0000, RZ, 0xc0, !PT ;  /* 0xffff00003c3c7812 */ /* 0x000fe200078ec0ff */
[C---:B------:R-:W-:Y:S01]  /*93c0*/  FMUL.FTZ R53, R4.reuse, R27 ;  /* 0x0000001b04357220 */ /* 0x040fe20000410000 */
[-C--:B------:R-:W-:Y:S01]  /*93d0*/  FMUL.FTZ R26, R4, R25.reuse ;  /* 0x00000019041a7220 */ /* 0x080fe20000410000 */
[C---:B------:R-:W-:Y:S02]  /*93e0*/  FMUL.FTZ R52, R5.reuse, R24 ;  /* 0x0000001805347220 */ /* 0x040fe40000410000 */
        /* <DEDUP_REMOVED lines=10> */
.L_x_13127:
[----:B------:R-:W-:Y:S05]  /*9490*/  BSYNC B1 ;  /* 0x0000000000017941 */ /* 0x000fea0003800000 */
.L_x_13126:
[----:B------:R-:W-:-:S13]  /*94a0*/  ISETP.GE.AND P0, PT, R175, R28, PT ;  /* 0x0000001caf00720c */ /* 0x000fda0003f06270 */
[----:B------:R-:W-:Y:S05]  /*94b0*/  @P0 BRA `(.L_x_13130) ;  /* 0x0000001800c80947 */ /* 0x000fea0003800000 */
[----:B01----:R-:W0:Y:S01]  /*94c0*/  LDC R5, c[0x0][0x3f4] ;  /* 0x0000fd00ff057b82 */ /* 0x003e220000000800 */
[----:B------:R-:W-:Y:S01]  /*94d0*/  BSSY B1, `(.L_x_13131) ;  /* 0x0000032000017945 */ /* 0x000fe20003800000 */
[-C--:B0-----:R-:W-:Y:S02]  /*94e0*/  ISETP.GE.AND P0, PT, R154, R5.reuse, PT ;  /* 0x000000059a00720c */ /* 0x081fe40003f06270 */
[----:B------:R-:W-:-:S11]  /*94f0*/  ISETP.GE.AND P1, PT, R164, R5, PT ;  /* 0x00000005a400720c */ /* 0x000fd60003f26270 */
[----:B------:R-:W-:Y:S05]  /*9500*/  @P0 BRA `(.L_x_13132) ;  /* 0x0000000000b80947 */ /* 0x000fea0003800000 */
[----:B------:R-:W0:Y:S01]  /*9510*/  LDS.128 R4, [R15+0x1a400] ;  /* 0x01a400000f047984 */ /* 0x000e220000000c00 */
[--C-:B------:R-:W-:Y:S02]  /*9520*/  SHF.R.U64 R24, R10, 0x10, R11.reuse ;  /* 0x000000100a187819 */ /* 0x100fe4000000120b */
[----:B------:R-:W-:Y:S02]  /*9530*/  SHF.R.U32.HI R10, RZ, 0x10, R11 ;  /* 0x00000010ff0a7819 */ /* 0x000fe4000001160b */
[--C-:B------:R-:W-:Y:S02]  /*9540*/  SHF.R.U32.HI R26, RZ, 0x10, R13.reuse ;  /* 0x00000010ff1a7819 */ /* 0x100fe4000001160d */
[----:B------:R-:W-:Y:S02]  /*9550*/  PRMT R61, R61, 0x5410, R10 ;  /* 0x000054103d3d7816 */ /* 0x000fe4000000000a */
[----:B------:R-:W-:Y:S02]  /*9560*/  PRMT R26, R3, 0x5432, R26 ;  /* 0x00005432031a7816 */ /* 0x000fe4000000001a */
[----:B------:R-:W-:Y:S01]  /*9570*/  PRMT R59, R59, 0x5410, R24 ;  /* 0x000054103b3b7816 */ /* 0x000fe20000000018 */
[----:B------:R-:W-:Y:S01]  /*9580*/  IMAD.U32 R24, R61, 0x10000, RZ ;  /* 0x000100003d187824 */ /* 0x000fe200078e00ff */
[----:B------:R-:W-:Y:S01]  /*9590*/  SHF.R.U64 R25, R12, 0x10, R13 ;  /* 0x000000100c197819 */ /* 0x000fe2000000120d */
[C---:B------:R-:W-:Y:S01]  /*95a0*/  IMAD.U32 R27, R26.reuse, 0x10000, RZ ;  /* 0x000100001a1b7824 */ /* 0x040fe200078e00ff */
[----:B------:R-:W-:-:S02]  /*95b0*/  LOP3.LUT R26, R26, 0xffff0000, RZ, 0xc0, !PT ;  /* 0xffff00001a1a7812 */ /* 0x000fc400078ec0ff */
[----:B------:R-:W-:Y:S02]  /*95c0*/  LOP3.LUT R61, R61, 0xffff0000, RZ, 0xc0, !PT ;  /* 0xffff00003d3d7812 */ /* 0x000fe400078ec0ff */
[----:B------:R-:W-:Y:S02]  /*95d0*/  PRMT R25, R76, 0x5410, R25 ;  /* 0x000054104c197816 */ /* 0x000fe40000000019 */
[C---:B0-----:R-:W-:Y:S01]  /*95e0*/  LOP3.LUT R11, R6.reuse, 0xffff0000, RZ, 0xc0, !PT ;  /* 0xffff0000060b7812 */ /* 0x041fe200078ec0ff */
[----:B------:R-:W-:Y:S01]  /*95f0*/  IMAD.U32 R10, R6, 0x10000, RZ ;  /* 0x00010000060a7824 */ /* 0x000fe200078e00ff */
[C---:B------:R-:W-:Y:S01]  /*9600*/  LOP3.LUT R13, R7.reuse, 0xffff0000, RZ, 0xc0, !PT ;  /* 0xffff0000070d7812 */ /* 0x040fe200078ec0ff */
[----:B------:R-:W-:Y:S02]  /*9610*/  IMAD.U32 R12, R7, 0x10000, RZ ;  /* 0x00010000070c7824 */ /* 0x000fe400078e00ff */
[C---:B------:R-:W-:Y:S01]  /*9620*/  FMUL.FTZ R28, R11.reuse, R24 ;  /* 0x000000180b1c7220 */ /* 0x040fe20000410000 */
[----:B------:R-:W-:Y:S01]  /*9630*/  FMUL.FTZ R53, R11, R27 ;  /* 0x0000001b0b357220 */ /* 0x000fe20000410000 */
[----:B------:R-:W-:Y:S01]  /*9640*/  FMUL.FTZ R11, R13, R26 ;  /* 0x0000001a0d0b7220 */ /* 0x000fe20000410000 */
[----:B------:R-:W-:-:S02]  /*9650*/  IMAD.U32 R6, R4, 0x10000, RZ ;  /* 0x0001000004067824 */ /* 0x000fc400078e00ff */
        /* <DEDUP_REMOVED lines=25> */
.L_x_13132:
[----:B------:R-:W-:Y:S05]  /*97f0*/  BSYNC B1 ;  /* 0x0000000000017941 */ /* 0x000fea0003800000 */
.L_x_13131:
        /* <DEDUP_REMOVED lines=15> */
[C---:B------:R-:W-:Y:S01]  /*98f0*/  IMAD.U32 R10, R7.reuse, 0x10000, RZ ;  /* 0x00010000070a7824 */ /* 0x040fe200078e00ff */
[----:B------:R-:W-:Y:S01]  /*9900*/  LOP3.LUT R7, R7, 0xffff0000, RZ, 0xc0, !PT ;  /* 0xffff000007077812 */ /* 0x000fe200078ec0ff */
[----:B------:R-:W-:-:S02]  /*9910*/  IMAD.U32 R8, R6, 0x10000, RZ ;  /* 0x0001000006087824 */ /* 0x000fc400078e00ff */
[C---:B------:R-:W-:Y:S01]  /*9920*/  FMUL.FTZ R20, R9.reuse, R12 ;  /* 0x0000000c09147220 */ /* 0x040fe20000410000 */
[-C--:B------:R-:W-:Y:S01]  /*9930*/  FMUL.FTZ R15, R9, R13.reuse ;  /* 0x0000000d090f7220 */ /* 0x080fe20000410000 */
[C---:B------:R-:W-:Y:S01]  /*9940*/  FMUL.FTZ R9, R7.reuse, R58 ;  /* 0x0000003a07097220 */ /* 0x040fe20000410000 */
[----:B------:R-:W-:Y:S02]  /*9950*/  IMAD.U32 R3, R4, 0x10000, RZ ;  /* 0x0001000004037824 */ /* 0x000fe400078e00ff */
[C---:B------:R-:W-:Y:S01]  /*9960*/  FFMA.FTZ R21, R8.reuse, R13, R20 ;  /* 0x0000000d08157223 */ /* 0x040fe20000010014 */
[----:B------:R-:W-:Y:S01]  /*9970*/  FFMA.FTZ R12, R8, R12, -R15 ;  /* 0x0000000c080c7223 */ /* 0x000fe2000001080f */
        /* <DEDUP_REMOVED lines=24> */
.L_x_13117:
        /* <DEDUP_REMOVED lines=40> */
[----:B--2---:R-:W-:Y:S01]  /*9d80*/  @!P1 IMAD.X R9, R4, 0x1, R21, P2 ;  /* 0x0000000104099824 */ /* 0x004fe200010e0615 */
[----:B---3--:R-:W-:-:S05]  /*9d90*/  @!P1 IADD3 R4, P2, R14, R7, RZ ;  /* 0x000000070e049210 */ /* 0x008fca0007f5e0ff */
[----:B----4-:R-:W-:Y:S01]  /*9da0*/  @!P1 IMAD.X R5, R6, 0x1, R21, P2 ;  /* 0x0000000106059824 */ /* 0x010fe200010e0615 */
[----:B------:R-:W2:Y:S05]  /*9db0*/  @!P1 LD.E.128 R8, desc[UR44][R8.64] ;  /* 0x0000002c08089980 */ /* 0x000eaa000c101d00 */
        /* <DEDUP_REMOVED lines=11> */
[----:B------:R-:W-:Y:S02]  /*9e70*/  @!P1 IMAD.MOV.U32 R21, RZ, RZ, R11 ;  /* 0x000000ffff159224 */ /* 0x000fe400078e000b */
[----:B---3--:R-:W-:Y:S02]  /*9e80*/  @!P1 IMAD.MOV.U32 R58, RZ, RZ, R4 ;  /* 0x000000ffff3a9224 */ /* 0x008fe400078e0004 */
[----:B------:R-:W-:Y:S02]  /*9e90*/  @!P1 IMAD.MOV.U32 R59, RZ, RZ, R5 ;  /* 0x000000ffff3b9224 */ /* 0x000fe400078e0005 */
[----:B------:R-:W-:Y:S02]  /*9ea0*/  IMAD.MOV.U32 R10, RZ, RZ, R20 ;  /* 0x000000ffff0a7224 */ /* 0x000fe400078e0014 */
[----:B------:R-:W-:Y:S02]  /*9eb0*/  @!P1 IMAD.MOV.U32 R52, RZ, RZ, R8 ;  /* 0x000000ffff349224 */ /* 0x000fe400078e0008 */
[----:B------:R-:W-:Y:S01]  /*9ec0*/  IMAD.MOV.U32 R9, RZ, RZ, R53 ;  /* 0x000000ffff097224 */ /* 0x000fe200078e0035 */
[----:B------:R-:W-:Y:S01]  /*9ed0*/  PRMT R28, R28, 0x5410, R10 ;  /* 0x000054101c1c7816 */ /* 0x000fe2000000000a */
[----:B------:R-:W-:-:S02]  /*9ee0*/  @!P1 IMAD.MOV.U32 R56, RZ, RZ, R6 ;  /* 0x000000ffff389224 */ /* 0x000fc400078e0006 */
[----:B------:R-:W-:Y:S01]  /*9ef0*/  @!P1 IMAD.MOV.U32 R57, RZ, RZ, R7 ;  /* 0x000000ffff399224 */ /* 0x000fe200078e0007 */
[----:B----4-:R-:W-:Y:S01]  /*9f00*/  PRMT R44, R9, 0x7610, R44 ;  /* 0x00007610092c7816 */ /* 0x010fe2000000002c */
        /* <DEDUP_REMOVED lines=12> */
[----:B01----:R-:W-:-:S07]  /*9fd0*/  PRMT R70, R5, 0x7610, R70 ;  /* 0x0000761005467816 */ /* 0x003fce0000000046 */
.L_x_13462:
        /* <DEDUP_REMOVED lines=24> */
.L_x_13135:
[----:B------:R-:W-:Y:S05]  /*a160*/  BSYNC B1 ;  /* 0x0000000000017941 */ /* 0x000fea0003800000 */
.L_x_13134:
[----:B------:R-:W0:Y:S01]  /*a170*/  SYNCS.PHASECHK.TRANS64.TRYWAIT P1, [R2+URZ+0x32400], R13 ;  /* 0x0324000d020075a7 */ /* 0x000e22000802017f */
[----:B------:R-:W-:Y:S04]  /*a180*/  BSSY B1, `(.L_x_13136) ;  /* 0x0000002000017945 */ /* 0x000fe80003800000 */
[----:B0-----:R-:W-:Y:S05]  /*a190*/  @!P1 BRA `(.L_x_13137) ;  /* 0x0000032000509947 */ /* 0x001fea0003800000 */
.L_x_13463:
[----:B------:R-:W-:Y:S05]  /*a1a0*/  BSYNC B1 ;  /* 0x0000000000017941 */ /* 0x000fea0003800000 */
.L_x_13136:
[----:B------:R-:W2:Y:S01]  /*a1b0*/  LDL R0, [R1+0x50] ;  /* 0x0000500001007983 */ /* 0x000ea20000100800 */
[----:B-----5:R-:W-:Y:S01]  /*a1c0*/  IMAD.MOV.U32 R12, RZ, RZ, R7 ;  /* 0x000000ffff0c7224 */ /* 0x020fe200078e0007 */
[----:B------:R-:W-:Y:S01]  /*a1d0*/  BSSY B1, `(.L_x_13138) ;  /* 0x000007b000017945 */ /* 0x000fe20003800000 */
[----:B0-----:R-:W-:Y:S02]  /*a1e0*/  IMAD.MOV.U32 R13, RZ, RZ, R10 ;  /* 0x000000ffff0d7224 */ /* 0x001fe400078e000a */
[----:B------:R-:W-:Y:S01]  /*a1f0*/  IMAD.MOV.U32 R14, RZ, RZ, R11 ;  /* 0x000000ffff0e7224 */ /* 0x000fe200078e000b */
[----:B------:R-:W-:Y:S01]  /*a200*/  PRMT R60, R12, 0x7610, R60 ;  /* 0x000076100c3c7816 */ /* 0x000fe2000000003c */
[----:B------:R-:W-:Y:S01]  /*a210*/  IMAD.MOV.U32 R12, RZ, RZ, R5 ;  /* 0x000000ffff0c7224 */ /* 0x000fe200078e0005 */
[----:B------:R-:W-:Y:S01]  /*a220*/  PRMT R66, R13, 0x7610, R66 ;  /* 0x000076100d427816 */ /* 0x000fe20000000042 */
[----:B------:R-:W-:Y:S01]  /*a230*/  IMAD.MOV.U32 R62, RZ, RZ, R9 ;  /* 0x000000ffff3e7224 */ /* 0x000fe200078e0009 */
[----:B------:R-:W-:-:S02]  /*a240*/  PRMT R65, R14, 0x7610, R65 ;  /* 0x000076100e417816 */ /* 0x000fc40000000041 */
[----:B------:R-:W-:Y:S01]  /*a250*/  PRMT R68, R12, 0x7610, R68 ;  /* 0x000076100c447816 */ /* 0x000fe20000000044 */
[----:B--2---:R-:W-:Y:S02]  /*a260*/  IMAD R3, R0, -0x80, R3 ;  /* 0xffffff8000037824 */ /* 0x004fe400078e0203 */
[----:B------:R-:W-:-:S03]  /*a270*/  IMAD.MOV.U32 R0, RZ, RZ, R6 ;  /* 0x000000ffff007224 */ /* 0x000fc600078e0006 */
[----:B------:R-:W-:-:S04]  /*a280*/  VIMNMX R3, R3, 0x80, PT ;  /* 0x0000008003037848 */ /* 0x000fc80003fe0100 */
[-C--:B------:R-:W-:Y:S02]  /*a290*/  ISETP.GE.OR P1, PT, R158, R3.reuse, P0 ;  /* 0x000000039e00720c */ /* 0x080fe40000726670 */
[----:B------:R-:W-:Y:S01]  /*a2a0*/  ISETP.GE.OR P0, PT, R175, R3, P0 ;  /* 0x00000003af00720c */ /* 0x000fe20000706670 */
[----:B------:R-:W-:-:S05]  /*a2b0*/  IMAD.MOV.U32 R3, RZ, RZ, R4 ;  /* 0x000000ffff037224 */ /* 0x000fca00078e0004 */
[----:B------:R-:W-:Y:S01]  /*a2c0*/  PRMT R67, R3, 0x7610, R67 ;  /* 0x0000761003437816 */ /* 0x000fe20000000043 */
[----:B------:R-:W-:-:S04]  /*a2d0*/  IMAD.MOV.U32 R3, RZ, RZ, R8 ;  /* 0x000000ffff037224 */ /* 0x000fc800078e0008 */
[----:B------:R-:W-:Y:S05]  /*a2e0*/  @P1 BRA `(.L_x_13139) ;  /* 0x0000000400a41947 */ /* 0x000fea0003800000 */
[----:B------:R-:W2:Y:S01]  /*a2f0*/  LDL R15, [R1+0x498] ;  /* 0x00049800010f7983 */ /* 0x000ea20000100800 */
[----:B------:R-:W-:Y:S01]  /*a300*/  IMAD.IADD R13, R22, 0x1, R61 ;  /* 0x00000001160d7824 */ /* 0x000fe200078e023d */
[----:B------:R-:W-:Y:S02]  /*a310*/  SHF.R.U64 R69, R52, 0x10, R53 ;  /* 0x0000001034457819 */ /* 0x000fe40000001235 */
[----:B------:R-:W-:Y:S02]  /*a320*/  SHF.R.U64 R74, R58, 0x10, R59 ;  /* 0x000000103a4a7819 */ /* 0x000fe4000000123b */
[----:B------:R-:W-:Y:S02]  /*a330*/  SHF.R.U32.HI R71, RZ, 0x10, R53 ;  /* 0x00000010ff477819 */ /* 0x000fe40000011635 */
[----:B------:R-:W-:Y:S02]  /*a340*/  SHF.R.U64 R52, R20, 0x10, R21 ;  /* 0x0000001014347819 */ /* 0x000fe40000001215 */
[----:B------:R-:W-:-:S02]  /*a350*/  SHF.R.U64 R78, R56, 0x10, R57 ;  /* 0x00000010384e7819 */ /* 0x000fc40000001239 */
[----:B------:R-:W-:Y:S02]  /*a360*/  SHF.R.U32.HI R20, RZ, 0x10, R21 ;  /* 0x00000010ff147819 */ /* 0x000fe40000011615 */
[----:B------:R-:W-:Y:S02]  /*a370*/  PRMT R74, R60, 0x5432, R74 ;  /* 0x000054323c4a7816 */ /* 0x000fe4000000004a */
[----:B------:R-:W-:Y:S02]  /*a380*/  SHF.R.U32.HI R79, RZ, 0x10, R57 ;  /* 0x00000010ff4f7819 */ /* 0x000fe40000011639 */
[----:B------:R-:W-:Y:S01]  /*a390*/  PRMT R69, R28, 0x5410, R69 ;  /* 0x000054101c457816 */ /* 0x000fe20000000045 */
[----:B------:R-:W-:Y:S01]  /*a3a0*/  IMAD.U32 R75, R74, 0x10000, RZ ;  /* 0x000100004a4b7824 */ /* 0x000fe200078e00ff */
[----:B------:R-:W-:Y:S02]  /*a3b0*/  PRMT R71, R44, 0x5410, R71 ;  /* 0x000054102c477816 */ /* 0x000fe40000000047 */
[----:B------:R-:W-:-:S02]  /*a3c0*/  PRMT R21, R28, 0x5432, R52 ;  /* 0x000054321c157816 */ /* 0x000fc40000000034 */
[----:B------:R-:W-:Y:S02]  /*a3d0*/  PRMT R78, R44, 0x5432, R78 ;  /* 0x000054322c4e7816 */ /* 0x000fe4000000004e */
[----:B------:R-:W-:Y:S02]  /*a3e0*/  SHF.R.U32.HI R76, RZ, 0x10, R59 ;  /* 0x00000010ff4c7819 */ /* 0x000fe4000001163b */
[----:B------:R-:W-:Y:S01]  /*a3f0*/  PRMT R79, R70, 0x5410, R79 ;  /* 0x00005410464f7816 */ /* 0x000fe2000000004f */
[C---:B------:R-:W-:Y:S01]  /*a400*/  IMAD.U32 R70, R69.reuse, 0x10000, RZ ;  /* 0x0001000045467824 */ /* 0x040fe200078e00ff */
[----:B------:R-:W-:Y:S02]  /*a410*/  LOP3.LUT R77, R74, 0xffff0000, RZ, 0xc0, !PT ;  /* 0xffff00004a4d7812 */ /* 0x000fe400078ec0ff */
[----:B------:R-:W-:Y:S02]  /*a420*/  PRMT R76, R66, 0x5432, R76 ;  /* 0x00005432424c7816 */ /* 0x000fe4000000004c */
[----:B------:R-:W-:-:S02]  /*a430*/  LOP3.LUT R69, R69, 0xffff0000, RZ, 0xc0, !PT ;  /* 0xffff000045457812 */ /* 0x000fc400078ec0ff */
[----:B------:R-:W-:Y:S01]  /*a440*/  PRMT R20, R65, 0x5432, R20 ;  /* 0x0000543241147816 */ /* 0x000fe20000000014 */
[----:B--2---:R-:W-:-:S05]  /*a450*/  IMAD.SHL.U32 R12, R15, 0x40, RZ ;  /* 0x000000400f0c7824 */ /* 0x004fca00078e00ff */
[----:B------:R-:W-:-:S04]  /*a460*/  LOP3.LUT R14, R12, 0x1c0, RZ, 0xc0, !PT ;  /* 0x000001c00c0e7812 */ /* 0x000fc800078ec0ff */
[C---:B------:R-:W-:Y:S02]  /*a470*/  LOP3.LUT R12, R14.reuse, 0x38, R22, 0xf8, !PT ;  /* 0x000000380e0c7812 */ /* 0x040fe400078ef816 */
[----:B------:R-:W-:Y:S02]  /*a480*/  SHF.R.U32.HI R15, RZ, 0x3, R14 ;  /* 0x00000003ff0f7819 */ /* 0x000fe4000001160e */
[----:B------:R-:W-:Y:S02]  /*a490*/  LOP3.LUT R13, R14, 0x38, R13, 0xf8, !PT ;  /* 0x000000380e0d7812 */ /* 0x000fe400078ef80d */
[----:B------:R-:W-:-:S05]  /*a4a0*/  LOP3.LUT R12, R12, R15, RZ, 0x3c, !PT ;  /* 0x0000000f0c0c7212 */ /* 0x000fca00078e3cff */
[----:B------:R-:W-:Y:S01]  /*a4b0*/  IMAD R63, R203, 0x200, R12 ;  /* 0x00000200cb3f7824 */ /* 0x000fe200078e020c */
[----:B------:R-:W-:-:S03]  /*a4c0*/  LOP3.LUT R12, R13, R15, RZ, 0x3c, !PT ;  /* 0x0000000f0d0c7212 */ /* 0x000fc600078e3cff */
[----:B------:R-:W-:Y:S02]  /*a4d0*/  IMAD R63, R63, 0x2, R2 ;  /* 0x000000023f3f7824 */ /* 0x000fe400078e0202 */
[----:B------:R-:W-:-:S03]  /*a4e0*/  IMAD R25, R203, 0x200, R12 ;  /* 0x00000200cb197824 */ /* 0x000fc600078e020c */
[----:B------:R-:W0:Y:S01]  /*a4f0*/  LDS.128 R12, [R63+0x18400] ;  /* 0x018400003f0c7984 */ /* 0x000e220000000c00 */
        /* <DEDUP_REMOVED lines=13> */
[-C--:B------:R-:W-:Y:S01]  /*a5d0*/  FMUL.FTZ R15, R15, R70.reuse ;  /* 0x000000460f0f7220 */ /* 0x080fe20000410000 */
[C---:B------:R-:W-:Y:S01]  /*a5e0*/  FMUL.FTZ R83, R24.reuse, R77 ;  /* 0x0000004d18537220 */ /* 0x040fe20000410000 */
[----:B------:R-:W-:Y:S01]  /*a5f0*/  FMUL.FTZ R85, R24, R69 ;  /* 0x0000004518557220 */ /* 0x000fe20000410000 */
[----:B------:R-:W-:Y:S01]  /*a600*/  FFMA.FTZ R81, R28, R70, -R81 ;  /* 0x000000461c517223 */ /* 0x000fe20000010851 */
[----:B------:R-:W-:-:S02]  /*a610*/  IMAD.U32 R70, R76, 0x10000, RZ ;  /* 0x000100004c467824 */ /* 0x000fc400078e00ff */
[----:B------:R-:W-:Y:S01]  /*a620*/  FFMA.FTZ R75, R28, R75, R15 ;  /* 0x0000004b1c4b7223 */ /* 0x000fe2000001000f */
[----:B------:R-:W-:Y:S02]  /*a630*/  IMAD.U32 R15, R71, 0x10000, RZ ;  /* 0x00010000470f7824 */ /* 0x000fe400078e00ff */
[----:B------:R-:W-:Y:S01]  /*a640*/  FFMA.FTZ R74, R44, R69, -R83 ;  /* 0x000000452c4a7223 */ /* 0x000fe20000010853 */
[-C--:B------:R-:W-:Y:S01]  /*a650*/  FMUL.FTZ R69, R57, R70.reuse ;  /* 0x0000004639457220 */ /* 0x080fe20000410000 */
[----:B------:R-:W-:Y:S01]  /*a660*/  IMAD.U32 R52, R13, 0x10000, RZ ;  /* 0x000100000d347824 */ /* 0x000fe200078e00ff */
[----:B------:R-:W-:Y:S01]  /*a670*/  LOP3.LUT R76, R76, 0xffff0000, RZ, 0xc0, !PT ;  /* 0xffff00004c4c7812 */ /* 0x000fe200078ec0ff */
[-C--:B------:R-:W-:Y:S01]  /*a680*/  FMUL.FTZ R57, R57, R15.reuse ;  /* 0x0000000f39397220 */ /* 0x080fe20000410000 */
[----:B------:R-:W-:Y:S01]  /*a690*/  LOP3.LUT R24, R71, 0xffff0000, RZ, 0xc0, !PT ;  /* 0xffff000047187812 */ /* 0x000fe200078ec0ff */
[C---:B------:R-:W-:Y:S01]  /*a6a0*/  FFMA.FTZ R69, R52.reuse, R15, -R69 ;  /* 0x0000000f34457223 */ /* 0x040fe20000010845 */
[----:B------:R-:W-:Y:S01]  /*a6b0*/  LOP3.LUT R13, R13, 0xffff0000, RZ, 0xc0, !PT ;  /* 0xffff00000d0d7812 */ /* 0x000fe200078ec0ff */
[----:B------:R-:W-:Y:S01]  /*a6c0*/  FFMA.FTZ R57, R52, R70, R57 ;  /* 0x0000004634397223 */ /* 0x000fe20000010039 */
[----:B------:R-:W-:-:S02]  /*a6d0*/  IMAD.U32 R58, R26, 0x10000, RZ ;  /* 0x000100001a3a7824 */ /* 0x000fc400078e00ff */
        /* <DEDUP_REMOVED lines=11> */
[-C--:B------:R-:W-:Y:S01]  /*a790*/  FMUL.FTZ R80, R58, R28.reuse ;  /* 0x0000001c3a507220 */ /* 0x080fe20000410000 */
[----:B------:R-:W-:Y:S01]  /*a7a0*/  FFMA.FTZ R71, R53, R28, R71 ;  /* 0x0000001c35477223 */ /* 0x000fe20000010047 */
[----:B------:R-:W-:Y:S01]  /*a7b0*/  LOP3.LUT R26, R26, 0xffff0000, RZ, 0xc0, !PT ;  /* 0xffff00001a1a7812 */ /* 0x000fe200078ec0ff */
[-C--:B------:R-:W-:Y:S01]  /*a7c0*/  FFMA.FTZ R28, R56, R24.reuse, -R13 ;  /* 0x00000018381c7223 */ /* 0x080fe2000001080d */
[----:B------:R-:W-:Y:S01]  /*a7d0*/  LOP3.LUT R13, R78, 0xffff0000, RZ, 0xc0, !PT ;  /* 0xffff00004e0d7812 */ /* 0x000fe200078ec0ff */
[----:B------:R-:W-:Y:S01]  /*a7e0*/  FMUL.FTZ R59, R59, R24 ;  /* 0x000000183b3b7220 */ /* 0x000fe20000410000 */
[----:B------:R-:W-:Y:S01]  /*a7f0*/  LOP3.LUT R27, R27, 0xffff0000, RZ, 0xc0, !PT ;  /* 0xffff00001b1b7812 */ /* 0x000fe200078ec0ff */
[----:B------:R-:W-:Y:S01]  /*a800*/  FFMA.FTZ R80, R53, R15, -R80 ;  /* 0x0000000f35507223 */ /* 0x000fe20000010850 */
[----:B------:R-:W-:Y:S01]  /*a810*/  LOP3.LUT R79, R79, 0xffff0000, RZ, 0xc0, !PT ;  /* 0xffff00004f4f7812 */ /* 0x000fe200078ec0ff */
[----:B------:R-:W-:Y:S01]  /*a820*/  FFMA.FTZ R59, R56, R25, R59 ;  /* 0x00000019383b7223 */ /* 0x000fe2000001003b */
[----:B------:R-:W-:Y:S01]  /*a830*/  LOP3.LUT R21, R21, 0xffff0000, RZ, 0xc0, !PT ;  /* 0xffff000015157812 */ /* 0x000fe200078ec0ff */
[----:B------:R-:W-:Y:S01]  /*a840*/  FMUL.FTZ R15, R26, R13 ;  /* 0x0000000d1a0f7220 */ /* 0x000fe20000410000 */
[----:B------:R-:W-:Y:S01]  /*a850*/  LOP3.LUT R20, R20, 0xffff0000, RZ, 0xc0, !PT ;  /* 0xffff000014147812 */ /* 0x000fe200078ec0ff */
[C---:B------:R-:W-:Y:S01]  /*a860*/  FMUL.FTZ R25, R27.reuse, R79 ;  /* 0x0000004f1b197220 */ /* 0x040fe20000410000 */
[----:B------:R-:W-:Y:S01]  /*a870*/  FFMA.FTZ R44, R44, R77, R85 ;  /* 0x0000004d2c2c7223 */ /* 0x000fe20000010055 */
        /* <DEDUP_REMOVED lines=16> */
.L_x_13139:
[----:B------:R-:W-:Y:S05]  /*a980*/  BSYNC B1 ;  /* 0x0000000000017941 */ /* 0x000fea0003800000 */
.L_x_13138:
[----:B------:R-:W-:Y:S02]  /*a990*/  PRMT R0, R0, 0x5410, R3 ;  /* 0x0000541000007816 */ /* 0x000fe40000000003 */
[----:B------:R-:W-:Y:S01]  /*a9a0*/  PRMT R20, R62, 0x7610, R20 ;  /* 0x000076103e147816 */ /* 0x000fe20000000014 */
[----:B------:R-:W-:Y:S06]  /*a9b0*/  @P0 BRA `(.L_x_13130) ;  /* 0x0000000400880947 */ /* 0x000fec0003800000 */
[----:B------:R-:W2:Y:S01]  /*a9c0*/  LDL R59, [R1+0x514] ;  /* 0x00051400013b7983 */ /* 0x000ea20000100800 */
[----:B------:R-:W-:Y:S01]  /*a9d0*/  IMAD.IADD R61, R22, 0x1, R61 ;  /* 0x00000001163d7824 */ /* 0x000fe200078e023d */
[--C-:B------:R-:W-:Y:S02]  /*a9e0*/  SHF.R.U64 R4, R4, 0x10, R5.reuse ;  /* 0x0000001004047819 */ /* 0x100fe40000001205 */
[----:B------:R-:W-:Y:S02]  /*a9f0*/  SHF.R.U32.HI R57, RZ, 0x10, R5 ;  /* 0x00000010ff397819 */ /* 0x000fe40000011605 */
[----:B0-----:R-:W-:Y:S02]  /*aa00*/  LOP3.LUT R12, R206, 0x38, R61, 0xf8, !PT ;  /* 0x00000038ce0c7812 */ /* 0x001fe400078ef83d */
[----:B------:R-:W-:Y:S02]  /*aa10*/  SHF.R.U64 R52, R8, 0x10, R9 ;  /* 0x0000001008347819 */ /* 0x000fe40000001209 */
[----:B------:R-:W-:-:S02]  /*aa20*/  LOP3.LUT R3, R12, R207, RZ, 0x3c, !PT ;  /* 0x000000cf0c037212 */ /* 0x000fc400078e3cff */
[--C-:B------:R-:W-:Y:S02]  /*aa30*/  SHF.R.U64 R5, R10, 0x10, R11.reuse ;  /* 0x000000100a057819 */ /* 0x100fe4000000120b */
[----:B------:R-:W-:Y:S01]  /*aa40*/  SHF.R.U32.HI R10, RZ, 0x10, R11 ;  /* 0x00000010ff0a7819 */ /* 0x000fe2000001160b */
[----:B------:R-:W-:Y:S01]  /*aa50*/  IMAD.IADD R3, R208, 0x1, R3 ;  /* 0x00000001d0037824 */ /* 0x000fe200078e0203 */
[----:B------:R-:W-:Y:S02]  /*aa60*/  PRMT R52, R0, 0x5432, R52 ;  /* 0x0000543200347816 */ /* 0x000fe40000000034 */
[----:B------:R-:W-:Y:S01]  /*aa70*/  SHF.R.U32.HI R53, RZ, 0x10, R9 ;  /* 0x00000010ff357819 */ /* 0x000fe20000011609 */
[----:B------:R-:W-:Y:S01]  /*aa80*/  IMAD R3, R3, 0x2, R2 ;  /* 0x0000000203037824 */ /* 0x000fe200078e0202 */
[----:B------:R-:W-:Y:S02]  /*aa90*/  PRMT R65, R65, 0x5410, R10 ;  /* 0x0000541041417816 */ /* 0x000fe4000000000a */
[----:B------:R-:W-:-:S02]  /*aaa0*/  SHF.R.U64 R21, R6, 0x10, R7 ;  /* 0x0000001006157819 */ /* 0x000fc40000001207 */
[----:B------:R-:W0:Y:S01]  /*aab0*/  LDS.128 R24, [R3+0x18400] ;  /* 0x0184000003187984 */ /* 0x000e220000000c00 */
[----:B------:R-:W-:Y:S02]  /*aac0*/  PRMT R67, R67, 0x5410, R4 ;  /* 0x0000541043437816 */ /* 0x000fe40000000004 */
[----:B------:R-:W-:Y:S02]  /*aad0*/  PRMT R44, R0, 0x5410, R21 ;  /* 0x00005410002c7816 */ /* 0x000fe40000000015 */
[----:B------:R-:W-:Y:S01]  /*aae0*/  SHF.R.U32.HI R7, RZ, 0x10, R7 ;  /* 0x00000010ff077819 */ /* 0x000fe20000011607 */
[----:B------:R-:W-:Y:S01]  /*aaf0*/  IMAD.U32 R21, R67, 0x10000, RZ ;  /* 0x0001000043157824 */ /* 0x000fe200078e00ff */
[----:B------:R-:W-:Y:S02]  /*ab00*/  PRMT R68, R68, 0x5410, R57 ;  /* 0x0000541044447816 */ /* 0x000fe40000000039 */
[----:B------:R-:W-:Y:S02]  /*ab10*/  PRMT R53, R20, 0x5410, R53 ;  /* 0x0000541014357816 */ /* 0x000fe40000000035 */
[----:B------:R-:W-:Y:S01]  /*ab20*/  PRMT R60, R60, 0x5410, R7 ;  /* 0x000054103c3c7816 */ /* 0x000fe20000000007 */
[----:B------:R-:W-:Y:S01]  /*ab30*/  IMAD.U32 R28, R68, 0x10000, RZ ;  /* 0x00010000441c7824 */ /* 0x000fe200078e00ff */
[----:B------:R-:W-:Y:S01]  /*ab40*/  PRMT R66, R66, 0x5410, R5 ;  /* 0x0000541042427816 */ /* 0x000fe20000000005 */
[----:B------:R-:W-:Y:S01]  /*ab50*/  IMAD.U32 R56, R53, 0x10000, RZ ;  /* 0x0001000035387824 */ /* 0x000fe200078e00ff */
[----:B------:R-:W-:-:S02]  /*ab60*/  LOP3.LUT R67, R67, 0xffff0000, RZ, 0xc0, !PT ;  /* 0xffff000043437812 */ /* 0x000fc400078ec0ff */
[----:B------:R-:W-:Y:S01]  /*ab70*/  LOP3.LUT R53, R53, 0xffff0000, RZ, 0xc0, !PT ;  /* 0xffff000035357812 */ /* 0x000fe200078ec0ff */
[C---:B0-----:R-:W-:Y:S01]  /*ab80*/  IMAD.U32 R9, R24.reuse, 0x10000, RZ ;  /* 0x0001000018097824 */ /* 0x041fe200078e00ff */
[----:B------:R-:W-:Y:S01]  /*ab90*/  LOP3.LUT R10, R24, 0xffff0000, RZ, 0xc0, !PT ;  /* 0xffff0000180a7812 */ /* 0x000fe200078ec0ff */
[C---:B------:R-:W-:Y:S01]  /*aba0*/  IMAD.U32 R11, R25.reuse, 0x10000, RZ ;  /* 0x00010000190b7824 */ /* 0x040fe200078e00ff */
[----:B------:R-:W-:Y:S01]  /*abb0*/  LOP3.LUT R24, R25, 0xffff0000, RZ, 0xc0, !PT ;  /* 0xffff000019187812 */ /* 0x000fe200078ec0ff */
[----:B------:R-:W-:Y:S02]  /*abc0*/  IMAD.U32 R25, R52, 0x10000, RZ ;  /* 0x0001000034197824 */ /* 0x000fe400078e00ff */
[----:B------:R-:W-:Y:S02]  /*abd0*/  IMAD.U32 R20, R27, 0x10000, RZ ;  /* 0x000100001b147824 */ /* 0x000fe400078e00ff */
[----:B------:R-:W-:Y:S01]  /*abe0*/  FMUL.FTZ R58, R11, R56 ;  /* 0x000000380b3a7220 */ /* 0x000fe20000410000 */
[C---:B------:R-:W-:Y:S01]  /*abf0*/  FMUL.FTZ R57, R9.reuse, R25 ;  /* 0x0000001909397220 */ /* 0x040fe20000410000 */
[-C--:B------:R-:W-:Y:S01]  /*ac00*/  FMUL.FTZ R9, R9, R21.reuse ;  /* 0x0000001509097220 */ /* 0x080fe20000410000 */
[----:B--2---:R-:W0:Y:S02]  /*ac10*/  LDS.128 R12, [R59+0x18400] ;  /* 0x018400003b0c7984 */ /* 0x004e240000000c00 */
[C---:B0-----:R-:W-:Y:S01]  /*ac20*/  IMAD.U32 R0, R12.reuse, 0x10000, RZ ;  /* 0x000100000c007824 */ /* 0x041fe200078e00ff */
[----:B------:R-:W-:Y:S01]  /*ac30*/  LOP3.LUT R4, R12, 0xffff0000, RZ, 0xc0, !PT ;  /* 0xffff00000c047812 */ /* 0x000fe200078ec0ff */
[C---:B------:R-:W-:Y:S01]  /*ac40*/  IMAD.U32 R6, R14.reuse, 0x10000, RZ ;  /* 0x000100000e067824 */ /* 0x040fe200078e00ff */
[----:B------:R-:W-:Y:S01]  /*ac50*/  LOP3.LUT R7, R14, 0xffff0000, RZ, 0xc0, !PT ;  /* 0xffff00000e077812 */ /* 0x000fe200078ec0ff */
[----:B------:R-:W-:Y:S01]  /*ac60*/  FFMA.FTZ R57, R0, R21, -R57 ;  /* 0x0000001500397223 */ /* 0x000fe20000010839 */
[----:B------:R-:W-:Y:S01]  /*ac70*/  IMAD.U32 R21, R65, 0x10000, RZ ;  /* 0x0001000041157824 */ /* 0x000fe200078e00ff */
[C---:B------:R-:W-:Y:S01]  /*ac80*/  LOP3.LUT R12, R13.reuse, 0xffff0000, RZ, 0xc0, !PT ;  /* 0xffff00000d0c7812 */ /* 0x040fe200078ec0ff */
[----:B------:R-:W-:Y:S01]  /*ac90*/  IMAD.U32 R5, R13, 0x10000, RZ ;  /* 0x000100000d057824 */ /* 0x000fe200078e00ff */
[C---:B------:R-:W-:Y:S01]  /*aca0*/  LOP3.LUT R14, R15.reuse, 0xffff0000, RZ, 0xc0, !PT ;  /* 0xffff00000f0e7812 */ /* 0x040fe200078ec0ff */
[----:B------:R-:W-:Y:S01]  /*acb0*/  IMAD.U32 R8, R15, 0x10000, RZ ;  /* 0x000100000f087824 */ /* 0x000fe200078e00ff */
[C---:B------:R-:W-:Y:S01]  /*acc0*/  LOP3.LUT R15, R26.reuse, 0xffff0000, RZ, 0xc0, !PT ;  /* 0xffff00001a0f7812 */ /* 0x040fe200078ec0ff */
[----:B------:R-:W-:-:S02]  /*acd0*/  IMAD.U32 R13, R26, 0x10000, RZ ;  /* 0x000100001a0d7824 */ /* 0x000fc400078e00ff */
[----:B------:R-:W-:Y:S01]  /*ace0*/  FFMA.FTZ R25, R0, R25, R9 ;  /* 0x0000001900197223 */ /* 0x000fe20000010009 */
[----:B------:R-:W-:Y:S01]  /*acf0*/  LOP3.LUT R26, R27, 0xffff0000, RZ, 0xc0, !PT ;  /* 0xffff00001b1a7812 */ /* 0x000fe200078ec0ff */
[----:B------:R-:W-:Y:S02]  /*ad00*/  IMAD.U32 R9, R60, 0x10000, RZ ;  /* 0x000100003c097824 */ /* 0x000fe400078e00ff */
[-C--:B------:R-:W-:Y:S01]  /*ad10*/  FMUL.FTZ R0, R11, R28.reuse ;  /* 0x0000001c0b007220 */ /* 0x080fe20000410000 */
[----:B------:R-:W-:Y:S01]  /*ad20*/  FMUL.FTZ R27, R20, R21 ;  /* 0x00000015141b7220 */ /* 0x000fe20000410000 */
[----:B------:R-:W-:Y:S01]  /*ad30*/  LOP3.LUT R11, R52, 0xffff0000, RZ, 0xc0, !PT ;  /* 0xffff0000340b7812 */ /* 0x000fe200078ec0ff */
[-C--:B------:R-:W-:Y:S01]  /*ad40*/  FMUL.FTZ R20, R20, R9.reuse ;  /* 0x0000000914147220 */ /* 0x080fe20000410000 */
[C---:B------:R-:W-:Y:S01]  /*ad50*/  FFMA.FTZ R58, R5.reuse, R28, -R58 ;  /* 0x0000001c053a7223 */ /* 0x040fe2000001083a */
[----:B------:R-:W-:Y:S01]  /*ad60*/  FFMA.FTZ R27, R8, R9, -R27 ;  /* 0x00000009081b7223 */ /* 0x000fe2000001081b */
[----:B------:R-:W-:Y:S01]  /*ad70*/  FFMA.FTZ R56, R5, R56, R0 ;  /* 0x0000003805387223 */ /* 0x000fe20000010000 */
[----:B------:R-:W-:Y:S01]  /*ad80*/  FMUL.FTZ R9, R10, R11 ;  /* 0x0000000b0a097220 */ /* 0x000fe20000410000 */
[----:B------:R-:W-:Y:S01]  /*ad90*/  FFMA.FTZ R28, R8, R21, R20 ;  /* 0x00000015081c7223 */ /* 0x000fe20000010014 */
[-C--:B------:R-:W-:Y:S01]  /*ada0*/  FMUL.FTZ R21, R10, R67.reuse ;  /* 0x000000430a157220 */ /* 0x080fe20000410000 */
[----:B------:R-:W-:Y:S01]  /*adb0*/  LOP3.LUT R5, R68, 0xffff0000, RZ, 0xc0, !PT ;  /* 0xffff000044057812 */ /* 0x000fe200078ec0ff */
[----:B------:R-:W-:Y:S01]  /*adc0*/  FFMA.FTZ R10, R4, R67, -R9 ;  /* 0x00000043040a7223 */ /* 0x000fe20000010809 */
[----:B------:R-:W-:-:S02]  /*add0*/  IMAD.U32 R8, R66, 0x10000, RZ ;  /* 0x0001000042087824 */ /* 0x000fc400078e00ff */
[----:B------:R-:W-:Y:S01]  /*ade0*/  FMUL.FTZ R9, R24, R53 ;  /* 0x0000003518097220 */ /* 0x000fe20000410000 */
[----:B------:R-:W-:Y:S01]  /*adf0*/  FFMA.FTZ R20, R4, R11, R21 ;  /* 0x0000000b04147223 */ /* 0x000fe20000010015 */
[----:B------:R-:W-:Y:S02]  /*ae00*/  IMAD.U32 R0, R44, 0x10000, RZ ;  /* 0x000100002c007824 */ /* 0x000fe400078e00ff */
[-C--:B------:R-:W-:Y:S01]  /*ae10*/  FMUL.FTZ R24, R24, R5.reuse ;  /* 0x0000000518187220 */ /* 0x080fe20000410000 */
[C---:B------:R-:W-:Y:S01]  /*ae20*/  FMUL.FTZ R11, R13.reuse, R8 ;  /* 0x000000080d0b7220 */ /* 0x040fe20000410000 */
[----:B------:R-:W-:Y:S01]  /*ae30*/  FFMA.FTZ R9, R12, R5, -R9 ;  /* 0x000000050c097223 */ /* 0x000fe20000010809 */
[----:B------:R-:W-:Y:S01]  /*ae40*/  LOP3.LUT R66, R66, 0xffff0000, RZ, 0xc0, !PT ;  /* 0xffff000042427812 */ /* 0x000fe200078ec0ff */
[-C--:B------:R-:W-:Y:S01]  /*ae50*/  FMUL.FTZ R13, R13, R0.reuse ;  /* 0x000000000d0d7220 */ /* 0x080fe20000410000 */
[----:B------:R-:W-:Y:S01]  /*ae60*/  LOP3.LUT R65, R65, 0xffff0000, RZ, 0xc0, !PT ;  /* 0xffff000041417812 */ /* 0x000fe200078ec0ff */
[----:B------:R-:W-:Y:S01]  /*ae70*/  FFMA.FTZ R11, R6, R0, -R11 ;  /* 0x00000000060b7223 */ /* 0x000fe2000001080b */
[----:B------:R-:W-:Y:S01]  /*ae80*/  LOP3.LUT R44, R44, 0xffff0000, RZ, 0xc0, !PT ;  /* 0xffff00002c2c7812 */ /* 0x000fe200078ec0ff */
[C---:B------:R-:W-:Y:S01]  /*ae90*/  FMUL.FTZ R0, R15.reuse, R66 ;  /* 0x000000420f007220 */ /* 0x040fe20000410000 */
[----:B------:R-:W-:Y:S01]  /*aea0*/  LOP3.LUT R5, R60, 0xffff0000, RZ, 0xc0, !PT ;  /* 0xffff00003c057812 */ /* 0x000fe200078ec0ff */
[----:B------:R-:W-:Y:S01]  /*aeb0*/  FMUL.FTZ R21, R26, R65 ;  /* 0x000000411a157220 */ /* 0x000fe20000410000 */
[----:B------:R-:W-:Y:S01]  /*aec0*/  FFMA.FTZ R53, R12, R53, R24 ;  /* 0x000000350c357223 */ /* 0x000fe20000010018 */
[-C--:B------:R-:W-:Y:S01]  /*aed0*/  FMUL.FTZ R15, R15, R44.reuse ;  /* 0x0000002c0f0f7220 */ /* 0x080fe20000410000 */
[C---:B------:R-:W-:Y:S01]  /*aee0*/  FFMA.FTZ R0, R7.reuse, R44, -R0 ;  /* 0x0000002c07007223 */ /* 0x040fe20000010800 */
[-C--:B------:R-:W-:Y:S01]  /*aef0*/  FMUL.FTZ R26, R26, R5.reuse ;  /* 0x000000051a1a7220 */ /* 0x080fe20000410000 */
        /* <DEDUP_REMOVED lines=14> */
.L_x_13130:
[----:B------:R-:W-:Y:S05]  /*afe0*/  BSYNC B0 ;  /* 0x0000000000007941 */ /* 0x000fea0003800000 */
.L_x_13116:
        /* <DEDUP_REMOVED lines=8> */
.L_x_13113:
[----:B-12---:R-:W1:Y:S01]  /*b070*/  S2R R0, SR_TID.X ;  /* 0x0000000000007919 */ /* 0x006e620000002100 */
[----:B------:R-:W-:Y:S01]  /*b080*/  IMAD.U32 R20, RZ, RZ, UR37 ;  /* 0x00000025ff147e24 */ /* 0x000fe2000f8e00ff */
[----:B------:R-:W-:Y:S05]  /*b090*/  WARPSYNC.ALL ;  /* 0x0000000000007948 */ /* 0x000fea0003800000 */
[----:B---3--:R-:W2:Y:S01]  /*b0a0*/  S2R R3, SR_SWINHI ;  /* 0x0000000000037919 */ /* 0x008ea20000002f00 */
[----:B0-----:R-:W-:Y:S01]  /*b0b0*/  IMAD.U32 R14, RZ, RZ, UR37 ;  /* 0x00000025ff0e7e24 */ /* 0x001fe2000f8e00ff */
[----:B------:R-:W-:Y:S01]  /*b0c0*/  IADD3 R20, P0, R20, 0x240, RZ ;  /* 0x0000024014147810 */ /* 0x000fe20007f1e0ff */
[----:B------:R-:W-:-:S03]  /*b0d0*/  IMAD.U32 R12, RZ, RZ, UR37 ;  /* 0x00000025ff0c7e24 */ /* 0x000fc6000f8e00ff */
[----:B------:R-:W-:Y:S01]  /*b0e0*/  IADD3 R14, P2, R14, 0x28, RZ ;  /* 0x000000280e0e7810 */ /* 0x000fe20007f5e0ff */
[----:B------:R-:W-:Y:S02]  /*b0f0*/  VIADD R12, R12, 0x1f8 ;  /* 0x000001f80c0c7836 */ /* 0x000fe40000000000 */
[----:B------:R-:W-:Y:S02]  /*b100*/  IMAD.X R21, RZ, RZ, UR36, P0 ;  /* 0x00000024ff157e24 */ /* 0x000fe400080e06ff */
[----:B------:R-:W-:Y:S01]  /*b110*/  IMAD.X R15, RZ, RZ, UR36, P2 ;  /* 0x00000024ff0f7e24 */ /* 0x000fe200090e06ff */
[----:B-1----:R-:W-:Y:S01]  /*b120*/  SHF.R.U32.HI R4, RZ, 0x7, R0 ;  /* 0x00000007ff047819 */ /* 0x002fe20000011600 */
[----:B------:R-:W-:-:S04]  /*b130*/  IMAD.U32 R0, RZ, RZ, UR37 ;  /* 0x00000025ff007e24 */ /* 0x000fc8000f8e00ff */
[----:B------:R-:W-:Y:S01]  /*b140*/  VIADD R4, R4, 0x8 ;  /* 0x0000000804047836 */ /* 0x000fe20000000000 */
[----:B------:R-:W-:Y:S02]  /*b150*/  IADD3 R0, P1, R0, 0x210, RZ ;  /* 0x0000021000007810 */ /* 0x000fe40007f3e0ff */
[----:B------:R-:W-:Y:S02]  /*b160*/  MOV R10, R2 ;  /* 0x00000002000a7202 */ /* 0x000fe40000000f00 */
[----:B--2---:R-:W-:Y:S01]  /*b170*/  MOV R11, R3 ;  /* 0x00000003000b7202 */ /* 0x004fe20000000f00 */
[----:B------:R-:W-:Y:S01]  /*b180*/  IMAD.X R3, RZ, RZ, UR36, P1 ;  /* 0x00000024ff037e24 */ /* 0x000fe200088e06ff */
[----:B------:R0:W-:Y:S01]  /*b190*/  BAR.SYNC.DEFER_BLOCKING R4, 0x100 ;  /* 0x000400040000751d */ /* 0x0001e20000010000 */
[----:B------:R-:W-:Y:S01]  /*b1a0*/  IMAD.MOV.U32 R5, RZ, RZ, R46 ;  /* 0x000000ffff057224 */ /* 0x000fe200078e002e */
[----:B------:R-:W-:Y:S01]  /*b1b0*/  UIADD3 UR6, UR37, 0x204, URZ ;  /* 0x0000020425067890 */ /* 0x000fe2000fffe03f */
[----:B------:R-:W-:Y:S01]  /*b1c0*/  IMAD.MOV.U32 R6, RZ, RZ, R54 ;  /* 0x000000ffff067224 */ /* 0x000fe200078e0036 */
[----:B------:R-:W-:Y:S01]  /*b1d0*/  UIADD3 UR4, UP0, UR37, 0x208, URZ ;  /* 0x0000020825047890 */ /* 0x000fe2000ff1e03f */
[----:B------:R-:W-:Y:S01]  /*b1e0*/  IMAD.MOV.U32 R7, RZ, RZ, R55 ;  /* 0x000000ffff077224 */ /* 0x000fe200078e0037 */
[-C--:B------:R-:W-:Y:S01]  /*b1f0*/  LOP3.LUT R19, R19, R18.reuse, RZ, 0x3c, !PT ;  /* 0x0000001213137212 */ /* 0x080fe200078e3cff */
[----:B------:R-:W-:Y:S01]  /*b200*/  IMAD.MOV.U32 R8, RZ, RZ, R39 ;  /* 0x000000ffff087224 */ /* 0x000fe200078e0027 */
[----:B------:R-:W-:Y:S01]  /*b210*/  UIADD3.X UR5, URZ, UR36, URZ, UP0, !UPT ;  /* 0x000000243f057290 */ /* 0x000fe200087fe43f */
[----:B0-----:R-:W-:Y:S01]  /*b220*/  IMAD.MOV.U32 R4, RZ, RZ, R37 ;  /* 0x000000ffff047224 */ /* 0x001fe200078e0025 */
[C---:B------:R-:W-:Y:S01]  /*b230*/  LOP3.LUT R18, R19.reuse, R18, RZ, 0x3c, !PT ;  /* 0x0000001213127212 */ /* 0x040fe200078e3cff */
[----:B------:R-:W-:Y:S01]  /*b240*/  IMAD.MOV.U32 R9, RZ, RZ, R49 ;  /* 0x000000ffff097224 */ /* 0x000fe200078e0031 */
[----:B------:R-:W-:Y:S01]  /*b250*/  STL.64 [R1+0x1f0], R32 ;  /* 0x0001f02001007387 */ /* 0x000fe20000100a00 */
[----:B------:R-:W-:Y:S01]  /*b260*/  IMAD.U32 R2, RZ, RZ, UR4 ;  /* 0x00000004ff027e24 */ /* 0x000fe2000f8e00ff */
[----:B------:R-:W-:Y:S01]  /*b270*/  LOP3.LUT R19, R19, R18, RZ, 0x3c, !PT ;  /* 0x0000001213137212 */ /* 0x000fe200078e3cff */
[----:B------:R-:W-:Y:S01]  /*b280*/  IMAD.U32 R13, RZ, RZ, UR39 ;  /* 0x00000027ff0d7e24 */ /* 0x000fe2000f8e00ff */
[----:B------:R0:W-:Y:S01]  /*b290*/  STL.128 [R1+0x160], R4 ;  /* 0x0001600401007387 */ /* 0x0001e20000100c00 */
[----:B------:R-:W-:-:S03]  /*b2a0*/  MOV R222, 0xb520 ;  /* 0x0000b52000de7802 */ /* 0x000fc60000000f00 */
[----:B------:R1:W-:Y:S04]  /*b2b0*/  STL.128 [R1+0x180], R8 ;  /* 0x0001800801007387 */ /* 0x0003e80000100c00 */
[----:B------:R-:W-:Y:S04]  /*b2c0*/  STL.128 [R1+0x170], R16 ;  /* 0x0001701001007387 */ /* 0x000fe80000100c00 */
[----:B------:R-:W-:Y:S01]  /*b2d0*/  STL.64 [R1+0x158], R12 ;  /* 0x0001580c01007387 */ /* 0x000fe20000100a00 */
[----:B0-----:R-:W-:Y:S02]  /*b2e0*/  IMAD.MOV.U32 R4, RZ, RZ, R38 ;  /* 0x000000ffff047224 */ /* 0x001fe400078e0026 */
[----:B------:R-:W-:-:S02]  /*b2f0*/  IMAD.MOV.U32 R5, RZ, RZ, R48 ;  /* 0x000000ffff057224 */ /* 0x000fc400078e0030 */
[----:B------:R-:W-:Y:S02]  /*b300*/  IMAD.MOV.U32 R6, RZ, RZ, R45 ;  /* 0x000000ffff067224 */ /* 0x000fe400078e002d */
[----:B------:R-:W-:Y:S02]  /*b310*/  IMAD.MOV.U32 R7, RZ, RZ, R47 ;  /* 0x000000ffff077224 */ /* 0x000fe400078e002f */
[----:B-1----:R-:W-:Y:S01]  /*b320*/  IMAD.U32 R9, RZ, RZ, UR5 ;  /* 0x00000005ff097e24 */ /* 0x002fe2000f8e00ff */
[----:B------:R-:W-:Y:S02]  /*b330*/  UIADD3 UR5, UR37, 0x158, URZ ;  /* 0x0000015825057890 */ /* 0x000fe4000fffe03f */
[----:B------:R0:W-:Y:S02]  /*b340*/  STL.128 [R1+0x1a0], R4 ;  /* 0x0001a00401007387 */ /* 0x0001e40000100c00 */
[----:B0-----:R-:W-:Y:S02]  /*b350*/  IMAD.MOV.U32 R4, RZ, RZ, R43 ;  /* 0x000000ffff047224 */ /* 0x001fe400078e002b */
[----:B------:R-:W-:-:S02]  /*b360*/  IMAD.MOV.U32 R5, RZ, RZ, R51 ;  /* 0x000000ffff057224 */ /* 0x000fc400078e0033 */
[----:B------:R-:W-:Y:S02]  /*b370*/  IMAD.MOV.U32 R6, RZ, RZ, R0 ;  /* 0x000000ffff067224 */ /* 0x000fe400078e0000 */
[----:B------:R-:W-:Y:S02]  /*b380*/  IMAD.MOV.U32 R7, RZ, RZ, R3 ;  /* 0x000000ffff077224 */ /* 0x000fe400078e0003 */
[----:B------:R-:W-:Y:S02]  /*b390*/  IMAD.U32 R3, RZ, RZ, UR40 ;  /* 0x00000028ff037e24 */ /* 0x000fe4000f8e00ff */
[----:B------:R-:W-:Y:S01]  /*b3a0*/  IMAD.U32 R0, RZ, RZ, UR6 ;  /* 0x00000006ff007e24 */ /* 0x000fe2000f8e00ff */
[----:B------:R0:W-:Y:S02]  /*b3b0*/  STL.128 [R1+0x1c0], R4 ;  /* 0x0001c00401007387 */ /* 0x0001e40000100c00 */
[----:B0-----:R-:W-:Y:S02]  /*b3c0*/  IMAD.MOV.U32 R4, RZ, RZ, R30 ;  /* 0x000000ffff047224 */ /* 0x001fe400078e001e */
[----:B------:R-:W-:-:S02]  /*b3d0*/  IMAD.MOV.U32 R5, RZ, RZ, R50 ;  /* 0x000000ffff057224 */ /* 0x000fc400078e0032 */
        /* <DEDUP_REMOVED lines=19> */
[----:B0----5:R-:W-:Y:S05]  /*b510*/  CALL.REL.NOINC `($_ZN7cutlass13device_kernelIN5flash11enable_sm90INS1_16FlashAttnFwdSm90INS1_25CollectiveMainloopFwdSm90ILi2EN4cute5tupleIJNS5_1CILi1EEES8_S8_EEENS6_IJNS7_ILi128EEENS7_ILi96EEENS7_ILi64EEEEEELi256ENS_10bfloat16_tEfNS_4arch4Sm90ELb0ELb1ELb1ELb1ELb1ELb1ELb1ELb1ELb0ELb1ELb1ELb0EEENS1_21CollectiveEpilogueFwdINS6_IJSA_NS7_ILi256EEESB_EEES9_SE_SG_Li256ELb1ELb1ELb1ELb0EEENS1_36VarlenDynamicPersistentTileSchedulerILi128ELi96ELi256ELi128ELb1ELb1ELb1ELb1ELb0ELb1EEEEEEEEEvNT_6ParamsE$_ZZN5flash25CollectiveMainloopFwdSm90ILi2EN4cute5tupleIJNS1_1CILi1EEES4_S4_EEENS2_IJNS3_ILi128EEENS3_ILi96EEENS3_ILi64EEEEEELi256EN7cutlass10bfloat16_tEfNSA_4arch4Sm90ELb0ELb1ELb1ELb1ELb1ELb1ELb1ELb1ELb0ELb1ELb1ELb0EE3mmaINS_16FlashAttnFwdSm90ISE_NS_21CollectiveEpilogueFwdINS2_IJS6_NS3_ILi256EEES7_EEES5_SB_SD_Li256ELb1ELb1ELb1ELb0EEENS_36VarlenDynamicPersistentTileSchedulerILi128ELi96ELi256ELi128ELb1ELb1ELb1ELb1ELb0ELb1EEEE13SharedStorageENS1_6TensorINS1_11ArrayEngineIfLm128EEENS1_6LayoutINS2_IJNS2_IJNS3_ILi2EEEST_NS3_ILi32EEEEEES4_S4_EEENS2_IJNS2_IJS4_ST_NS3_ILi4EEEEEENS3_ILi0EEESZ_EEEEEEENS_7SoftmaxILi2ELi0EEEEEbRKNSE_6ParamsENSA_13PipelineAsyncILi2EEES19_RNSA_13PipelineStateILj2EEERT0_RT1_iRiRKNS_16SeqlenInfoQKNewKILb1ELb1EEENS2_IJiiiiEEERT_ENKUliT_T0_T1_E_clIZSF_ISO_S12_S14_EbS17_S19_S19_S1C_S1E_S1G_iS1H_S1L_S1M_S1O_EUlRS1P_iE0_NS3_ILb1EEES1W_EEDaiS1P_S1Q_S1R_) ;  /* 0x0000036000b87944 */ /* 0x021fea0003c00000 */
        /* <DEDUP_REMOVED lines=26> */
.L_x_13142:
[----:B------:R-:W-:-:S13]  /*b6c0*/  ISETP.NE.AND P0, PT, R3, 0x1, PT ;  /* 0x000000010300780c */ /* 0x000fda0003f05270 */
[----:B------:R-:W0:Y:S02]  /*b6d0*/  @P0 LDC.64 R6, c[0x0][0xae0] ;  /* 0x0002b800ff060b82 */ /* 0x000e240000000a00 */
[----:B0-----:R-:W-:-:S05]  /*b6e0*/  @P0 IMAD.HI.U32 R6, R5, R6, RZ ;  /* 0x0000000605060227 */ /* 0x001fca00078e00ff */
[----:B------:R-:W-:-:S07]  /*b6f0*/  @P0 SHF.R.U32.HI R5, RZ, R7, R6 ;  /* 0x00000007ff050219 */ /* 0x000fce0000011606 */
.L_x_13143:
[----:B------:R-:W-:Y:S05]  /*b700*/  BSYNC B0 ;  /* 0x0000000000007941 */ /* 0x000fea0003800000 */
.L_x_13141:
[----:B------:R-:W-:-:S05]  /*b710*/  IMAD R3, R5, R3, R3 ;  /* 0x0000000305037224 */ /* 0x000fca00078e0203 */
[----:B------:R-:W-:-:S07]  /*b720*/  VIMNMX R2, R2, R3, PT ;  /* 0x0000000302027248 */ /* 0x000fce0003fe0100 */
.L_x_13140:
[----:B------:R-:W-:-:S05]  /*b730*/  IMAD.HI R2, R2, 0x2aaaaaab, RZ ;  /* 0x2aaaaaab02027827 */ /* 0x000fca00078e02ff */
[----:B------:R-:W-:-:S04]  /*b740*/  SHF.R.U32.HI R3, RZ, 0x1f, R2 ;  /* 0x0000001fff037819 */ /* 0x000fc80000011602 */
[----:B------:R-:W-:-:S04]  /*b750*/  LEA.HI.SX32 R3, R2, R3, 0x1c ;  /* 0x0000000302037211 */ /* 0x000fc800078fe2ff */
[----:B------:R-:W-:-:S04]  /*b760*/  VIMNMX R3, R202, R3, !PT ;  /* 0x00000003ca037248 */ /* 0x000fc80007fe0100 */
[----:B------:R-:W-:-:S13]  /*b770*/  ISETP.GE.AND P0, PT, R0, R3, PT ;  /* 0x000000030000720c */ /* 0x000fda0003f06270 */
[----:B------:R-:W-:Y:S05]  /*b780*/  @!P0 BRA `(.L_x_13144) ;  /* 0x000000b000948947 */ /* 0x000fea0003800000 */
.L_x_13173:
[----:B------:R-:W2:Y:S04]  /*b790*/  LDL R4, [R1+0x1f8] ;  /* 0x0001f80001047983 */ /* 0x000ea80000100800 */
[----:B0-----:R-:W3:Y:S01]  /*b7a0*/  LDL R2, [R1+0x200] ;  /* 0x0002000001027983 */ /* 0x001ee20000100800 */
        /* <DEDUP_REMOVED lines=18> */
.L_x_13146:
[----:B------:R-:W-:Y:S05]  /*b8d0*/  BSYNC B0 ;  /* 0x0000000000007941 */ /* 0x000fea0003800000 */
.L_x_13145:
        /* <DEDUP_REMOVED lines=12> */
.L_x_13148:
[----:B------:R-:W-:Y:S05]  /*b9a0*/  BSYNC B0 ;  /* 0x0000000000007941 */ /* 0x000fea0003800000 */
.L_x_13147:
        /* <DEDUP_REMOVED lines=8> */
.L_x_13150:
[----:B------:R-:W-:Y:S05]  /*ba30*/  BSYNC B0 ;  /* 0x0000000000007941 */ /* 0x000fea0003800000 */
.L_x_13149:
[----:B------:R-:W2:Y:S04]  /*ba40*/  LDL R15, [R1+0x1f8] ;  /* 0x0001f800010f7983 */ /* 0x000ea80000100800 */
[----:B------:R-:W2:Y:S01]  /*ba50*/  LDL.64 R4, [R1+0x80] ;  /* 0x0000800001047983 */ /* 0x000ea20000100a00 */
[----:B------:R-:W-:Y:S05]  /*ba60*/  WARPSYNC.ALL ;  /* 0x0000000000007948 */ /* 0x000fea0003800000 */
[----:B------:R1:W-:Y:S04]  /*ba70*/  STL [R1+0x60], RZ ;  /* 0x000060ff01007387 */ /* 0x0003e80000100800 */
[----:B0----5:R-:W3:Y:S01]  /*ba80*/  LD.E.64 R6, desc[UR44][R16.64+0x78] ;  /* 0x0000782c10067980 */ /* 0x021ee2000c101b00 */
[----:B------:R-:W-:-:S05]  /*ba90*/  IMAD.MOV.U32 R2, RZ, RZ, 0x1 ;  /* 0x00000001ff027424 */ /* 0x000fca00078e00ff */
[----:B------:R1:W-:Y:S04]  /*baa0*/  STL [R1+0x60], R2 ;  /* 0x0000600201007387 */ /* 0x0003e80000100800 */
[----:B------:R-:W4:Y:S04]  /*bab0*/  LD.E.64 R8, desc[UR44][R16.64+0x78] ;  /* 0x0000782c10087980 */ /* 0x000f28000c101b00 */
[----:B------:R1:W-:Y:S04]  /*bac0*/  STL [R1+0x60], R2 ;  /* 0x0000600201007387 */ /* 0x0003e80000100800 */
[----:B------:R-:W4:Y:S01]  /*bad0*/  LD.E.64 R10, desc[UR44][R16.64+0x78] ;  /* 0x0000782c100a7980 */ /* 0x000f22000c101b00 */
[----:B--2---:R-:W-:Y:S01]  /*bae0*/  IMAD R4, R15, 0x300, R4 ;  /* 0x000003000f047824 */ /* 0x004fe200078e0204 */
[----:B------:R-:W-:-:S02]  /*baf0*/  R2UR UR7, R5 ;  /* 0x00000000050772ca */ /* 0x000fc400000e0000 */
[----:B------:R1:W-:Y:S02]  /*bb00*/  STL [R1+0x60], R2 ;  /* 0x0000600201007387 */ /* 0x0003e40000100800 */
[----:B------:R-:W-:Y:S02]  /*bb10*/  R2UR UR6, R4 ;  /* 0x00000000040672ca */ /* 0x000fe400000e0000 */
[----:B------:R-:W2:Y:S01]  /*bb20*/  LD.E.64 R12, desc[UR44][R16.64+0x78] ;  /* 0x0000782c100c7980 */ /* 0x000ea2000c101b00 */
[----:B------:R-:W-:-:S03]  /*bb30*/  WARPGROUP.ARRIVE ;  /* 0x00000000000079c5 */ /* 0x000fc60000000000 */
[----:B------:R1:W-:Y:S01]  /*bb40*/  STL [R1+0x60], R2 ;  /* 0x0000600201007387 */ /* 0x0003e20000100800 */
[----:B------:R-:W-:Y:S02]  /*bb50*/  VIADD R14, R4, 0x2 ;  /* 0x00000002040e7836 */ /* 0x000fe40000000000 */
[----:B------:R-:W-:Y:S01]  /*bb60*/  IMAD.MOV.U32 R15, RZ, RZ, R5 ;  /* 0x000000ffff0f7224 */ /* 0x000fe200078e0005 */
[----:B---3--:R-:W-:Y:S02]  /*bb70*/  R2UR UR4, R6 ;  /* 0x00000000060472ca */ /* 0x008fe400000e0000 */
[----:B------:R-:W-:Y:S02]  /*bb80*/  R2UR UR5, R7 ;  /* 0x00000000070572ca */ /* 0x000fe400000e0000 */
[----:B------:R1:W5:Y:S11]  /*bb90*/  LDL.64 R6, [R1+0x1f8] ;  /* 0x0001f80001067983 */ /* 0x0003760000100a00 */
[----:B------:R-:W-:Y:S01]  /*bba0*/  HGMMA.64x96x16.F32.BF16 R24, gdesc[UR4], RZ, !UPT, gsb0 ;  /* 0x01600000041879f0 */ /* 0x000fe2000c0018ff */
[----:B----4-:R-:W-:Y:S01]  /*bbb0*/  VIADD R8, R8, 0x2 ;  /* 0x0000000208087836 */ /* 0x010fe20000000000 */
        /* <DEDUP_REMOVED lines=31> */
[----:B-1----:R-:W-:Y:S05]  /*bdb0*/  @!P0 BRA `(.L_x_13153) ;  /* 0x0000000000048947 */ /* 0x002fea0003800000 */
[----:B------:R-:W-:Y:S01]  /*bdc0*/  BPT.TRAP 0x1 ;  /* 0x000000040000795c */ /* 0x000fe20000300000 */
.L_x_13153:
[----:B------:R-:W-:Y:S05]  /*bdd0*/  BSYNC B0 ;  /* 0x0000000000007941 */ /* 0x000fea0003800000 */
.L_x_13152:
        /* <DEDUP_REMOVED lines=11> */
.L_x_13155:
[----:B------:R-:W-:Y:S05]  /*be90*/  BSYNC B0 ;  /* 0x0000000000007941 */ /* 0x000fea0003800000 */
.L_x_13154:
[----:B------:R-:W-:Y:S04]  /*bea0*/  BSSY B0, `(.L_x_13156) ;  /* 0x0000007000007945 */ /* 0x000fe80003800000 */
[----:B------:R-:W-:Y:S05]  /*beb0*/  @P0 BRA `(.L_x_13157) ;  /* 0x0000000000140947 */ /* 0x000fea0003800000 */
[----:B------:R-:W2:Y:S02]  /*bec0*/  LD.E.64 R4, desc[UR44][R16.64+0x40] ;  /* 0x0000402c10047980 */ /* 0x000ea4000c101b00 */
[----:B--2---:R-:W-:-:S05]  /*bed0*/  MOV R5, R4 ;  /* 0x0000000400057202 */ /* 0x004fca0000000f00 */
[----:B------:R-:W-:-:S04]  /*bee0*/  IMAD R6, R6, 0x8, R5 ;  /* 0x0000000806067824 */ /* 0x000fc800078e0205 */
[----:B------:R-:W0:Y:S02]  /*bef0*/  SYNCS.PHASECHK.TRANS64.TRYWAIT P0, [R6+URZ], R7 ;  /* 0x00000007060075a7 */ /* 0x000e24000800017f */
[----:B0-----:R-:W-:Y:S05]  /*bf00*/  @!P0 BRA `(.L_x_13158) ;  /* 0x00000304001c8947 */ /* 0x001fea0003800000 */
.L_x_13157:
[----:B------:R-:W-:Y:S05]  /*bf10*/  BSYNC B0 ;  /* 0x0000000000007941 */ /* 0x000fea0003800000 */
.L_x_13156:
        /* <DEDUP_REMOVED lines=163> */
[----:B------:R-:W-:Y:S01]  /*c950*/  R2UR UR4, R10 ;  /* 0x000000000a0472ca */ /* 0x000fe200000e0000 */
[----:B------:R-:W-:Y:S01]  /*c960*/  VIADD R8, R8, 0xc06 ;  /* 0x00000c0608087836 */ /* 0x000fe20000000000 */
[----:B------:R-:W-:Y:S01]  /*c970*/  R2UR UR7, R7 ;  /* 0x00000000070772ca */ /* 0x000fe200000e0000 */
[----:B------:R-:W-:Y:S01]  /*c980*/  VIADD R4, R4, 0x906 ;  /* 0x0000090604047836 */ /* 0x000fe20000000000 */
[----:B------:R-:W-:Y:S01]  /*c990*/  R2UR UR5, R11 ;  /* 0x000000000b0572ca */ /* 0x000fe200000e0000 */
[----:B------:R-:W0:Y:S01]  /*c9a0*/  S2R R18, SR_TID.X ;  /* 0x0000000000127919 */ /* 0x000e220000002100 */
[----:B------:R1:W-:Y:S01]  /*c9b0*/  STL [R1+0x70], R2 ;  /* 0x0000700201007387 */ /* 0x0003e20000100800 */
[----:B------:R-:W-:-:S02]  /*c9c0*/  WARPGROUP.DEPBAR.LE gsb0, 0x0 ;  /* 0x00008000000079c5 */ /* 0x000fc40000010000 */
[----:B------:R-:W-:Y:S01]  /*c9d0*/  WARPGROUP.ARRIVE ;  /* 0x00000000000079c5 */ /* 0x000fe20000000000 */
[----:B------:R1:W5:Y:S07]  /*c9e0*/  LDL R6, [R1+0x1f8] ;  /* 0x0001f80001067983 */ /* 0x00036e0000100800 */
[----:B------:R-:W-:Y:S01]  /*c9f0*/  HGMMA.64x96x16.F32.BF16 R24, gdesc[UR4], R24, gsb0 ;  /* 0x01600000041879f0 */ /* 0x000fe20008001818 */
[----:B------:R-:W-:Y:S02]  /*ca00*/  R2UR UR4, R8 ;  /* 0x00000000080472ca */ /* 0x000fe400000e0000 */
[----:B------:R-:W-:-:S02]  /*ca10*/  R2UR UR5, R9 ;  /* 0x00000000090572ca */ /* 0x000fc400000e0000 */
[----:B------:R-:W-:Y:S02]  /*ca20*/  R2UR UR6, R4 ;  /* 0x00000000040672ca */ /* 0x000fe400000e0000 */
[----:B------:R-:W-:Y:S01]  /*ca30*/  R2UR UR7, R5 ;  /* 0x00000000050772ca */ /* 0x000fe200000e0000 */
[----:B------:R1:W-:Y:S04]  /*ca40*/  STL [R1+0x70], R2 ;  /* 0x0000700201007387 */ /* 0x0003e80000100800 */
        /* <DEDUP_REMOVED lines=21> */
[----:B------:R-:W2:Y:S01]  /*cba0*/  LD.E R4, desc[UR44][R16.64] ;  /* 0x0000002c10047980 */ /* 0x000ea2000c101900 */
[----:B------:R-:W-:Y:S01]  /*cbb0*/  BSSY B0, `(.L_x_13159) ;  /* 0x0000005000007945 */ /* 0x000fe20003800000 */
[----:B--2---:R-:W-:-:S04]  /*cbc0*/  LOP3.LUT R4, R4, 0x1, RZ, 0xfc, !PT ;  /* 0x0000000104047812 */ /* 0x004fc800078efcff */
[----:B------:R-:W-:-:S13]  /*cbd0*/  ISETP.NE.AND P0, PT, R4, 0x3, PT ;  /* 0x000000030400780c */ /* 0x000fda0003f05270 */
[----:B-1----:R-:W-:Y:S05]  /*cbe0*/  @!P0 BRA `(.L_x_13160) ;  /* 0x0000000000048947 */ /* 0x002fea0003800000 */
[----:B------:R-:W-:Y:S01]  /*cbf0*/  BPT.TRAP 0x1 ;  /* 0x000000040000795c */ /* 0x000fe20000300000 */
.L_x_13160:
[----:B------:R-:W-:Y:S05]  /*cc00*/  BSYNC B0 ;  /* 0x0000000000007941 */ /* 0x000fea0003800000 */
.L_x_13159:
        /* <DEDUP_REMOVED lines=27> */
[----:B------:R-:W-:-:S03]  /*cdc0*/  FMUL.FTZ R79, R50, R19 ;  /* 0x00000013324f7220 */ /* 0x000fc60000410000 */
[----:B------:R-:W-:Y:S01]  /*cdd0*/  LOP3.LUT R50, R49, 0xffffff80, RZ, 0xc0, !PT ;  /* 0xffffff8031327812 */ /* 0x000fe200078ec0ff */
        /* <DEDUP_REMOVED lines=16> */
[-C--:B------:R-:W-:Y:S01]  /*cee0*/  FMUL.FTZ R44, R52, R19.reuse ;  /* 0x00000013342c7220 */ /* 0x080fe20000410000 */
[----:B------:R-:W-:Y:S01]  /*cef0*/  FMUL.FTZ R76, R56, R19 ;  /* 0x00000013384c7220 */ /* 0x000fe20000410000 */
[----:B------:R-:W-:-:S02]  /*cf00*/  LEA.HI R52, R36, R73, RZ, 0x2 ;  /* 0x0000004924347211 */ /* 0x000fc400078f10ff */
[--C-:B------:R-:W-:Y:S02]  /*cf10*/  SHF.R.S32.HI R56, RZ, 0x2, R54.reuse ;  /* 0x00000002ff387819 */ /* 0x100fe40000011436 */
[----:B------:R-:W-:Y:S02]  /*cf20*/  SHF.R.S32.HI R47, RZ, 0x1f, R54 ;  /* 0x0000001fff2f7819 */ /* 0x000fe40000011436 */
[----:B------:R-:W-:Y:S02]  /*cf30*/  LOP3.LUT R52, R52, 0xfffffffc, RZ, 0xc0, !PT ;  /* 0xfffffffc34347812 */ /* 0x000fe400078ec0ff */
        /* <DEDUP_REMOVED lines=10> */
[-C--:B------:R-:W-:Y:S01]  /*cfe0*/  FMUL.FTZ R78, R57, R19.reuse ;  /* 0x00000013394e7220 */ /* 0x080fe20000410000 */
        /* <DEDUP_REMOVED lines=14> */
[----:B------:R-:W-:Y:S01]  /*d0d0*/  FMUL.FTZ R14, R24, R19 ;  /* 0x00000013180e7220 */ /* 0x000fe20000410000 */
[----:B------:R-:W-:Y:S01]  /*d0e0*/  IMAD.IADD R50, R50, 0x1, -R13 ;  /* 0x0000000132327824 */ /* 0x000fe200078e0a0d */
[----:B------:R-:W0:Y:S01]  /*d0f0*/  SHFL.IDX PT, R54, R84, RZ, 0x1c1f ;  /* 0x001c1fff54367589 */ /* 0x000e2200000e0000 */
[----:B------:R-:W-:Y:S02]  /*d100*/  IMAD R21, R0, R21, 0x1 ;  /* 0x0000000100157424 */ /* 0x000fe400078e0215 */
[-C--:B------:R-:W-:Y:S01]  /*d110*/  FMUL.FTZ R24, R28, R19.reuse ;  /* 0x000000131c187220 */ /* 0x080fe20000410000 */
[-C--:B------:R-:W-:Y:S01]  /*d120*/  FMUL.FTZ R28, R33, R19.reuse ;  /* 0x00000013211c7220 */ /* 0x080fe20000410000 */
[-C--:B------:R-:W-:Y:S01]  /*d130*/  FMUL.FTZ R74, R42, R19.reuse ;  /* 0x000000132a4a7220 */ /* 0x080fe20000410000 */
        /* <DEDUP_REMOVED lines=84> */
.L_x_13164:
[----:B------:R-:W-:-:S13]  /*d680*/  ISETP.NE.AND P0, PT, R9, 0x1, PT ;  /* 0x000000010900780c */ /* 0x000fda0003f05270 */
[----:B------:R-:W-:-:S05]  /*d690*/  @P0 IMAD.HI.U32 R50, R8, R10, RZ ;  /* 0x0000000a08320227 */ /* 0x000fca00078e00ff */
[----:B------:R-:W-:-:S07]  /*d6a0*/  @P0 SHF.R.U32.HI R8, RZ, R11, R50 ;  /* 0x0000000bff080219 */ /* 0x000fce0000011632 */
.L_x_13165:
[----:B------:R-:W-:Y:S05]  /*d6b0*/  BSYNC B1 ;  /* 0x0000000000017941 */ /* 0x000fea0003800000 */
.L_x_13163:
[----:B------:R-:W-:-:S05]  /*d6c0*/  IMAD R8, R8, R9, R71 ;  /* 0x0000000908087224 */ /* 0x000fca00078e0247 */
[----:B------:R-:W-:Y:S02]  /*d6d0*/  VIMNMX R7, R7, R8, !PT ;  /* 0x0000000807077248 */ /* 0x000fe40007fe0100 */
[----:B------:R-:W-:-:S07]  /*d6e0*/  VIADDMNMX R6, R8, R9, R6, PT ;  /* 0x0000000908067246 */ /* 0x000fce0003800106 */
.L_x_13162:
[----:B------:R-:W-:Y:S05]  /*d6f0*/  BSYNC B0 ;  /* 0x0000000000007941 */ /* 0x000fea0003800000 */
.L_x_13161:
[C---:B------:R-:W-:Y:S01]  /*d700*/  ISETP.GE.AND P0, PT, R69.reuse, 0x2, PT ;  /* 0x000000024500780c */ /* 0x040fe20003f06270 */
[----:B------:R-:W0:Y:S01]  /*d710*/  SHFL.IDX PT, R84, R84, 0x1, 0x1c1f ;  /* 0x003c1f0054547f89 */ /* 0x000e2200000e0000 */
[----:B------:R-:W-:Y:S01]  /*d720*/  ISETP.GE.AND P2, PT, R69, 0xa, PT ;  /* 0x0000000a4500780c */ /* 0x000fe20003f46270 */
[----:B------:R-:W-:Y:S01]  /*d730*/  BSSY B0, `(.L_x_13166) ;  /* 0x0000086000007945 */ /* 0x000fe20003800000 */
[----:B------:R-:W-:Y:S02]  /*d740*/  P2R R8, PR, RZ, 0x1 ;  /* 0x00000001ff087803 */ /* 0x000fe40000000000 */
[----:B------:R-:W-:Y:S02]  /*d750*/  ISETP.GT.AND P0, PT, R7, 0x1, !P0 ;  /* 0x000000010700780c */ /* 0x000fe40004704270 */
[----:B------:R-:W-:Y:S02]  /*d760*/  ISETP.GE.AND P1, PT, R69, 0x9, PT ;  /* 0x000000094500780c */ /* 0x000fe40003f26270 */
[----:B------:R-:W-:-:S02]  /*d770*/  ISETP.LT.OR P0, PT, R6, 0x2, P0 ;  /* 0x000000020600780c */ /* 0x000fc40000701670 */
[----:B------:R-:W-:Y:S02]  /*d780*/  P2R R19, PR, RZ, 0x2 ;  /* 0x00000002ff137803 */ /* 0x000fe40000000000 */
[----:B------:R-:W-:Y:S02]  /*d790*/  FSEL R82, R20, -INF , !P0 ;  /* 0xff80000014527808 */ /* 0x000fe40004000000 */
[C---:B------:R-:W-:Y:S02]  /*d7a0*/  ISETP.GT.AND P0, PT, R7.reuse, 0x9, !P2 ;  /* 0x000000090700780c */ /* 0x040fe40005704270 */
[----:B------:R-:W-:Y:S02]  /*d7b0*/  P2R R73, PR, RZ, 0x4 ;  /* 0x00000004ff497803 */ /* 0x000fe40000000000 */
[----:B------:R-:W-:Y:S02]  /*d7c0*/  ISETP.LT.OR P0, PT, R6, 0xa, P0 ;  /* 0x0000000a0600780c */ /* 0x000fe40000701670 */
[----:B------:R-:W-:-:S02]  /*d7d0*/  ISETP.GT.AND P1, PT, R7, 0x8, !P1 ;  /* 0x000000080700780c */ /* 0x000fc40004f24270 */
[----:B------:R-:W-:Y:S02]  /*d7e0*/  ISETP.GE.AND P2, PT, R69, 0x11, PT ;  /* 0x000000114500780c */ /* 0x000fe40003f46270 */
[----:B------:R-:W-:Y:S02]  /*d7f0*/  FSEL R80, R80, -INF , !P0 ;  /* 0xff80000050507808 */ /* 0x000fe40004000000 */
[----:B------:R-:W-:Y:S02]  /*d800*/  ISETP.LT.OR P1, PT, R6, 0x9, P1 ;  /* 0x000000090600780c */ /* 0x000fe40000f21670 */
[----:B------:R-:W-:Y:S02]  /*d810*/  ISETP.GT.AND P0, PT, R7, 0x10, !P2 ;  /* 0x000000100700780c */ /* 0x000fe40005704270 */
[----:B------:R-:W-:Y:S02]  /*d820*/  FSEL R162, R24, -INF , !P1 ;  /* 0xff80000018a27808 */ /* 0x000fe40004800000 */
        /* <DEDUP_REMOVED lines=66> */
[----:B------:R-:W-:-:S02]  /*dc50*/  P2R R83, PR, RZ, 0x4 ;  /* 0x00000004ff537803 */ /* 0x000fc40000000000 */
        /* <DEDUP_REMOVED lines=17> */
[----:B0-----:R-:W-:Y:S01]  /*dd70*/  IMAD.IADD R59, R67, 0x1, R84 ;  /* 0x00000001433b7824 */ /* 0x001fe200078e0254 */
[----:B------:R-:W-:-:S04]  /*dd80*/  ISETP.GE.AND P4, PT, R69, 0x59, PT ;  /* 0x000000594500780c */ /* 0x000fc80003f86270 */
[----:B------:R-:W-:-:S04]  /*dd90*/  ISETP.GT.AND P5, PT, R7, 0x58, !P4 ;  /* 0x000000580700780c */ /* 0x000fc800067a4270 */
[----:B------:R-:W-:-:S04]  /*dda0*/  ISETP.LT.OR P5, PT, R6, 0x59, P5 ;  /* 0x000000590600780c */ /* 0x000fc80002fa1670 */
[----:B------:R-:W-:Y:S02]  /*ddb0*/  FSEL R24, R61, -INF , !P5 ;  /* 0xff8000003d187808 */ /* 0x000fe40006800000 */
[----:B------:R-:W-:-:S04]  /*ddc0*/  ISETP.GE.AND P5, PT, R69, 0x1, PT ;  /* 0x000000014500780c */ /* 0x000fc80003fa6270 */
        /* <DEDUP_REMOVED lines=21> */
.L_x_13169:
[----:B------:R-:W-:-:S13]  /*df20*/  ISETP.NE.AND P6, PT, R9, 0x1, PT ;  /* 0x000000010900780c */ /* 0x000fda0003fc5270 */
[----:B------:R-:W-:-:S05]  /*df30*/  @P6 IMAD.HI.U32 R10, R4, R10, RZ ;  /* 0x0000000a040a6227 */ /* 0x000fca00078e00ff */
[----:B------:R-:W-:-:S07]  /*df40*/  @P6 SHF.R.U32.HI R4, RZ, R11, R10 ;  /* 0x0000000bff046219 */ /* 0x000fce000001160a */
.L_x_13170:
[----:B------:R-:W-:Y:S05]  /*df50*/  BSYNC B1 ;  /* 0x0000000000017941 */ /* 0x000fea0003800000 */
.L_x_13168:
[----:B------:R-:W-:-:S05]  /*df60*/  IMAD R4, R4, R9, R71 ;  /* 0x0000000904047224 */ /* 0x000fca00078e0247 */
[----:B------:R-:W-:Y:S02]  /*df70*/  VIADDMNMX R14, R4, R9, R14, PT ;  /* 0x00000009040e7246 */ /* 0x000fe4000380010e */
[----:B------:R-:W-:-:S07]  /*df80*/  VIMNMX R59, R59, R4, !PT ;  /* 0x000000043b3b7248 */ /* 0x000fce0007fe0100 */
.L_x_13167:
[----:B------:R-:W-:Y:S05]  /*df90*/  BSYNC B0 ;  /* 0x0000000000007941 */ /* 0x000fea0003800000 */
.L_x_13166:
        /* <DEDUP_REMOVED lines=38> */
[----:B------:R-:W3:Y:S03]  /*e200*/  LDL R74, [R1+0x230] ;  /* 0x00023000014a7983 */ /* 0x000ee60000100800 */
        /* <DEDUP_REMOVED lines=34> */
[----:B--2---:R-:W-:Y:S02]  /*e430*/  FMNMX.FTZ R4, R160, R6, !PT ;  /* 0x00000006a0047209 */ /* 0x004fe40007810000 */
[----:B------:R-:W-:-:S02]  /*e440*/  FSEL R15, R55, -INF , !P5 ;  /* 0xff800000370f7808 */ /* 0x000fc40006800000 */
[----:B------:R-:W-:Y:S02]  /*e450*/  FMNMX.FTZ R4, R82, R4, !PT ;  /* 0x0000000452047209 */ /* 0x000fe40007810000 */
[C---:B------:R-:W-:Y:S02]  /*e460*/  ISETP.GT.AND P1, PT, R59.reuse, 0x49, !P1 ;  /* 0x000000493b00780c */ /* 0x040fe40004f24270 */
[----:B------:R-:W-:Y:S02]  /*e470*/  FMNMX.FTZ R4, R162, R4, !PT ;  /* 0x00000004a2047209 */ /* 0x000fe40007810000 */
[C---:B------:R-:W-:Y:S02]  /*e480*/  ISETP.GT.AND P2, PT, R59.reuse, 0x50, !P2 ;  /* 0x000000503b00780c */ /* 0x040fe40005744270 */
[----:B------:R-:W-:Y:S02]  /*e490*/  FMNMX.FTZ R4, R80, R4, !PT ;  /* 0x0000000450047209 */ /* 0x000fe40007810000 */
[----:B------:R-:W-:-:S02]  /*e4a0*/  ISETP.GT.AND P3, PT, R59, 0x51, !P3 ;  /* 0x000000513b00780c */ /* 0x000fc40005f64270 */
        /* <DEDUP_REMOVED lines=13> */
[----:B------:R-:W-:-:S04]  /*e580*/  FMNMX.FTZ R5, R70, R5, !PT ;  /* 0x0000000546057209 */ /* 0x000fc80007810000 */
[----:B------:R-:W-:Y:S02]  /*e590*/  FMNMX.FTZ R9, R72, R5, !PT ;  /* 0x0000000548097209 */ /* 0x000fe40007810000 */
        /* <DEDUP_REMOVED lines=22> */
[----:B------:R-:W-:-:S02]  /*e700*/  ISETP.LT.OR P0, PT, R14, 0x49, P0 ;  /* 0x000000490e00780c */ /* 0x000fc40000701670 */
[----:B------:R-:W-:Y:S01]  /*e710*/  FMNMX.FTZ R4, R18, R5, !PT ;  /* 0x0000000512047209 */ /* 0x000fe20007810000 */
[----:B------:R-:W0:Y:S01]  /*e720*/  SHFL.BFLY PT, R9, R8, 0x2, 0x1f ;  /* 0x0c401f0008097f89 */ /* 0x000e2200000e0000 */
[C---:B------:R-:W-:Y:S02]  /*e730*/  ISETP.LT.OR P1, PT, R14.reuse, 0x4a, P1 ;  /* 0x0000004a0e00780c */ /* 0x040fe40000f21670 */
[----:B------:R-:W-:Y:S02]  /*e740*/  FSEL R55, R35, -INF , !P0 ;  /* 0xff80000023377808 */ /* 0x000fe40004000000 */
[----:B------:R-:W-:Y:S02]  /*e750*/  FMNMX.FTZ R4, R15, R4, !PT ;  /* 0x000000040f047209 */ /* 0x000fe40007810000 */
[----:B------:R-:W-:Y:S02]  /*e760*/  ISETP.LT.OR P2, PT, R14, 0x51, P2 ;  /* 0x000000510e00780c */ /* 0x000fe40001741670 */
[----:B------:R-:W-:-:S02]  /*e770*/  FSEL R53, R36, -INF , !P1 ;  /* 0xff80000024357808 */ /* 0x000fc40004800000 */
        /* <DEDUP_REMOVED lines=15> */
[----:B------:R-:W-:-:S05]  /*e870*/  FMNMX.FTZ R9, R59, R4, !PT ;  /* 0x000000043b097209 */ /* 0x000fca0007810000 */
[----:B------:R-:W-:Y:S04]  /*e880*/  STL.64 [R1+0x210], R8 ;  /* 0x0002100801007387 */ /* 0x000fe80000100a00 */
[----:B------:R-:W2:Y:S04]  /*e890*/  LDL R12, [R1+0x214] ;  /* 0x00021400010c7983 */ /* 0x000ea80000100800 */
[----:B------:R-:W0:Y:S02]  /*e8a0*/  SHFL.BFLY PT, R5, R10, 0x1, 0x1f ;  /* 0x0c201f000a057f89 */ /* 0x000e2400000e0000 */
[----:B0-----:R-:W-:-:S02]  /*e8b0*/  FMNMX.FTZ R10, R10, R5, !PT ;  /* 0x000000050a0a7209 */ /* 0x001fc40007810000 */
[----:B------:R-:W4:Y:S04]  /*e8c0*/  LDL.64 R4, [R1+0x220] ;  /* 0x0002200001047983 */ /* 0x000f280000100a00 */
[----:B------:R-:W-:Y:S04]  /*e8d0*/  STL [R1+0x210], R10 ;  /* 0x0002100a01007387 */ /* 0x000fe80000100800 */
[----:B------:R-:W3:Y:S04]  /*e8e0*/  LDL R14, [R1+0x210] ;  /* 0x00021000010e7983 */ /* 0x000ee80000100800 */
[----:B--2---:R-:W0:Y:S02]  /*e8f0*/  SHFL.BFLY PT, R9, R12, 0x2, 0x1f ;  /* 0x0c401f000c097f89 */ /* 0x004e2400000e0000 */
        /* <DEDUP_REMOVED lines=37> */
[-C--:B------:R-:W-:Y:S01]  /*eb50*/  FMUL.FTZ R11, R61, R74.reuse ;  /* 0x0000004a3d0b7220 */ /* 0x080fe20000410000 */
[----:B------:R-:W-:-:S02]  /*eb60*/  FFMA.FTZ R32, R32, R74, -R6 ;  /* 0x0000004a20207223 */ /* 0x000fc40000010806 */
[----:B------:R-:W-:Y:S01]  /*eb70*/  FMUL.FTZ R7, R74, R7 ;  /* 0x000000074a077220 */ /* 0x000fe20000410000 */
[-CC-:B------:R-:W-:Y:S01]  /*eb80*/  FFMA.FTZ R161, R29, R74.reuse, -R6.reuse ;  /* 0x0000004a1da17223 */ /* 0x180fe20000010806 */
[----:B------:R-:W-:Y:S01]  /*eb90*/  MUFU.EX2 R160, R160 ;  /* 0x000000a000a07308 */ /* 0x000fe20000000800 */
[----:B------:R-:W-:-:S07]  /*eba0*/  FFMA.FTZ R31, R31, R74, -R6 ;  /* 0x0000004a1f1f7223 */ /* 0x000fce0000010806 */
[----:B------:R-:W4:Y:S01]  /*ebb0*/  MUFU.EX2 R11, R11 ;  /* 0x0000000b000b7308 */ /* 0x000f220000000800 */
[----:B------:R-:W-:-:S07]  /*ebc0*/  FFMA.FTZ R163, R40, R74, -R6 ;  /* 0x0000004a28a37223 */ /* 0x000fce0000010806 */
[----:B------:R-:W-:Y:S08]  /*ebd0*/  MUFU.EX2 R32, R32 ;  /* 0x0000002000207308 */ /* 0x000ff00000000800 */
[----:B------:R-:W0:Y:S01]  /*ebe0*/  MUFU.EX2 R10, R7 ;  /* 0x00000007000a7308 */ /* 0x000e220000000800 */
[----:B------:R-:W-:-:S07]  /*ebf0*/  FFMA.FTZ R30, R41, R74, -R6 ;  /* 0x0000004a291e7223 */ /* 0x000fce0000010806 */
[----:B------:R-:W1:Y:S08]  /*ec00*/  MUFU.EX2 R13, R13 ;  /* 0x0000000d000d7308 */ /* 0x000e700000000800 */
[----:B------:R-:W2:Y:S01]  /*ec10*/  MUFU.EX2 R161, R161 ;  /* 0x000000a100a17308 */ /* 0x000ea20000000800 */
[----:B------:R-:W-:-:S07]  /*ec20*/  FFMA.FTZ R169, R42, R74, -R6 ;  /* 0x0000004a2aa97223 */ /* 0x000fce0000010806 */
[----:B------:R-:W3:Y:S08]  /*ec30*/  MUFU.EX2 R162, R162 ;  /* 0x000000a200a27308 */ /* 0x000ef00000000800 */
[----:B------:R-:W3:Y:S01]  /*ec40*/  MUFU.EX2 R31, R31 ;  /* 0x0000001f001f7308 */ /* 0x000ee20000000800 */
[----:B----4-:R-:W-:Y:S01]  /*ec50*/  FFMA.FTZ R4, R11, R4, R160 ;  /* 0x000000040b047223 */ /* 0x010fe200000100a0 */
[----:B0-----:R-:W-:-:S06]  /*ec60*/  FFMA.FTZ R14, R5, R10, R32 ;  /* 0x0000000a050e7223 */ /* 0x001fcc0000010020 */
        /* <DEDUP_REMOVED lines=105> */
[----:B------:R-:W-:Y:S01]  /*f300*/  STL [R1+0x214], R8 ;  /* 0x0002140801007387 */ /* 0x000fe20000100800 */
[----:B------:R-:W-:-:S05]  /*f310*/  FADD.FTZ R5, R15, R6 ;  /* 0x000000060f057221 */ /* 0x000fca0000010000 */
[----:B------:R0:W-:Y:S04]  /*f320*/  STL.64 [R1+0x220], R4 ;  /* 0x0002200401007387 */ /* 0x0001e80000100a00 */
[----:B------:R-:W2:Y:S01]  /*f330*/  LD.E R6, desc[UR44][R16.64+0x240] ;  /* 0x0002402c10067980 */ /* 0x000ea2000c101900 */
[----:B------:R-:W-:-:S04]  /*f340*/  UIADD3 UR4, UP0, UR37, 0x240, URZ ;  /* 0x0000024025047890 */ /* 0x000fc8000ff1e03f */
[----:B------:R-:W-:Y:S02]  /*f350*/  ULOP3.LUT UR5, UR4, 0x4, URZ, 0xfc, !UPT ;  /* 0x0000000404057892 */ /* 0x000fe4000f8efc3f */
[----:B------:R-:W-:-:S04]  /*f360*/  UIADD3.X UR6, URZ, UR36, URZ, UP0, !UPT ;  /* 0x000000243f067290 */ /* 0x000fc800087fe43f */
[----:B0-----:R-:W-:Y:S02]  /*f370*/  IMAD.U32 R4, RZ, RZ, UR5 ;  /* 0x00000005ff047e24 */ /* 0x001fe4000f8e00ff */
[----:B------:R-:W-:Y:S02]  /*f380*/  IMAD.U32 R5, RZ, RZ, UR6 ;  /* 0x00000006ff057e24 */ /* 0x000fe4000f8e00ff */
        /* <DEDUP_REMOVED lines=67> */
[----:B------:R-:W-:Y:S01]  /*f7c0*/  ULOP3.LUT UR5, UR4, 0x8, URZ, 0xfc, !UPT ;  /* 0x0000000804057892 */ /* 0x000fe2000f8efc3f */
[C---:B0-----:R-:W-:Y:S01]  /*f7d0*/  FMUL.FTZ R9, R11.reuse, R150 ;  /* 0x000000960b097220 */ /* 0x041fe20000410000 */
[----:B--2---:R-:W-:-:S04]  /*f7e0*/  FMUL.FTZ R45, R11, R226 ;  /* 0x000000e20b2d7220 */ /* 0x004fc80000410000 */
[----:B------:R0:W-:Y:S01]  /*f7f0*/  ST.E desc[UR44][R16.64+0x254], R9 ;  /* 0x0002540910007985 */ /* 0x0001e2000c10192c */
[C---:B---3--:R-:W-:Y:S01]  /*f800*/  FMUL.FTZ R7, R11.reuse, R148 ;  /* 0x000000940b077220 */ /* 0x048fe20000410000 */
[C---:B----4-:R-:W-:Y:S01]  /*f810*/  FMUL.FTZ R25, R11.reuse, R146 ;  /* 0x000000920b197220 */ /* 0x050fe20000410000 */
[C---:B------:R-:W-:Y:S01]  /*f820*/  FMUL.FTZ R27, R11.reuse, R144 ;  /* 0x000000900b1b7220 */ /* 0x040fe20000410000 */
[C---:B------:R-:W-:Y:S01]  /*f830*/  FMUL.FTZ R39, R11.reuse, R142 ;  /* 0x0000008e0b277220 */ /* 0x040fe20000410000 */
[----:B------:R-:W-:Y:S01]  /*f840*/  ST.E desc[UR44][R16.64+0x434], R45 ;  /* 0x0004342d10007985 */ /* 0x000fe2000c10192c */
[----:B0-----:R-:W-:-:S03]  /*f850*/  FMUL.FTZ R9, R11, R134 ;  /* 0x000000860b097220 */ /* 0x001fc60000410000 */
[----:B------:R0:W-:Y:S01]  /*f860*/  ST.E desc[UR44][R16.64+0x250], R7 ;  /* 0x0002500710007985 */ /* 0x0001e2000c10192c */
[----:B------:R-:W-:-:S03]  /*f870*/  FMUL.FTZ R41, R11, R138 ;  /* 0x0000008a0b297220 */ /* 0x000fc60000410000 */
[----:B------:R1:W-:Y:S01]  /*f880*/  ST.E desc[UR44][R16.64+0x260], R25 ;  /* 0x0002601910007985 */ /* 0x0003e2000c10192c */
[----:B------:R-:W-:-:S03]  /*f890*/  FMUL.FTZ R43, R11, R140 ;  /* 0x0000008c0b2b7220 */ /* 0x000fc60000410000 */
[----:B------:R2:W-:Y:S04]  /*f8a0*/  ST.E desc[UR44][R16.64+0x264], R27 ;  /* 0x0002641b10007985 */ /* 0x0005e8000c10192c */
[----:B------:R3:W-:Y:S01]  /*f8b0*/  ST.E desc[UR44][R16.64+0x270], R39 ;  /* 0x0002702710007985 */ /* 0x0007e2000c10192c */
[C---:B0-----:R-:W-:Y:S01]  /*f8c0*/  FMUL.FTZ R7, R11.reuse, R136 ;  /* 0x000000880b077220 */ /* 0x041fe20000410000 */
[C---:B------:R-:W-:Y:S02]  /*f8d0*/  FMUL.FTZ R45, R11.reuse, R120 ;  /* 0x000000780b2d7220 */ /* 0x040fe40000410000 */
[----:B------:R0:W-:Y:S01]  /*f8e0*/  ST.E desc[UR44][R16.64+0x290], R9 ;  /* 0x0002900910007985 */ /* 0x0001e2000c10192c */
[C---:B------:R-:W-:Y:S01]  /*f8f0*/  FMUL.FTZ R47, R11.reuse, R130 ;  /* 0x000000820b2f7220 */ /* 0x040fe20000410000 */
[C---:B-1----:R-:W-:Y:S01]  /*f900*/  FMUL.FTZ R25, R11.reuse, R132 ;  /* 0x000000840b197220 */ /* 0x042fe20000410000 */
[C---:B--2---:R-:W-:Y:S01]  /*f910*/  FMUL.FTZ R27, R11.reuse, R128 ;  /* 0x000000800b1b7220 */ /* 0x044fe20000410000 */
[C---:B---3--:R-:W-:Y:S01]  /*f920*/  FMUL.FTZ R39, R11.reuse, R126 ;  /* 0x0000007e0b277220 */ /* 0x048fe20000410000 */
[----:B------:R1:W-:Y:S01]  /*f930*/  ST.E desc[UR44][R16.64+0x274], R41 ;  /* 0x0002742910007985 */ /* 0x0003e2000c10192c */
[----:B0-----:R-:W-:-:S03]  /*f940*/  FMUL.FTZ R9, R11, R118 ;  /* 0x000000760b097220 */ /* 0x001fc60000410000 */
[----:B------:R0:W-:Y:S04]  /*f950*/  ST.E desc[UR44][R16.64+0x280], R43 ;  /* 0x0002802b10007985 */ /* 0x0001e8000c10192c */
[----:B------:R2:W-:Y:S04]  /*f960*/  ST.E desc[UR44][R16.64+0x284], R7 ;  /* 0x0002840710007985 */ /* 0x0005e8000c10192c */
[----:B------:R3:W-:Y:S01]  /*f970*/  ST.E desc[UR44][R16.64+0x294], R45 ;  /* 0x0002942d10007985 */ /* 0x0007e2000c10192c */
[----:B-1----:R-:W-:-:S03]  /*f980*/  FMUL.FTZ R41, R11, R110 ;  /* 0x0000006e0b297220 */ /* 0x002fc60000410000 */
[----:B------:R1:W-:Y:S01]  /*f990*/  ST.E desc[UR44][R16.64+0x2a0], R47 ;  /* 0x0002a02f10007985 */ /* 0x0003e2000c10192c */
[----:B0-----:R-:W-:-:S03]  /*f9a0*/  FMUL.FTZ R43, R11, R122 ;  /* 0x0000007a0b2b7220 */ /* 0x001fc60000410000 */
[----:B------:R0:W-:Y:S01]  /*f9b0*/  ST.E desc[UR44][R16.64+0x2a4], R25 ;  /* 0x0002a41910007985 */ /* 0x0001e2000c10192c */
[----:B--2---:R-:W-:-:S03]  /*f9c0*/  FMUL.FTZ R7, R11, R124 ;  /* 0x0000007c0b077220 */ /* 0x004fc60000410000 */
[----:B------:R2:W-:Y:S01]  /*f9d0*/  ST.E desc[UR44][R16.64+0x2b0], R27 ;  /* 0x0002b01b10007985 */ /* 0x0005e2000c10192c */
[----:B---3--:R-:W-:-:S03]  /*f9e0*/  FMUL.FTZ R45, R11, R100 ;  /* 0x000000640b2d7220 */ /* 0x008fc60000410000 */
[----:B------:R3:W-:Y:S01]  /*f9f0*/  ST.E desc[UR44][R16.64+0x2b4], R39 ;  /* 0x0002b42710007985 */ /* 0x0007e2000c10192c */
[C---:B-1----:R-:W-:Y:S01]  /*fa00*/  FMUL.FTZ R47, R11.reuse, R112 ;  /* 0x000000700b2f7220 */ /* 0x042fe20000410000 */
[C---:B0-----:R-:W-:Y:S02]  /*fa10*/  FMUL.FTZ R25, R11.reuse, R116 ;  /* 0x000000740b197220 */ /* 0x041fe40000410000 */
[----:B------:R0:W-:Y:S01]  /*fa20*/  ST.E desc[UR44][R16.64+0x2d4], R9 ;  /* 0x0002d40910007985 */ /* 0x0001e2000c10192c */
[C---:B--2---:R-:W-:Y:S01]  /*fa30*/  FMUL.FTZ R27, R11.reuse, R114 ;  /* 0x000000720b1b7220 */ /* 0x044fe20000410000 */
        /* <DEDUP_REMOVED lines=60> */
[----:B------:R1:W-:Y:S01]  /*fe00*/  ST.E desc[UR44][R16.64+0x3b4], R43 ;  /* 0x0003b42b10007985 */ /* 0x0003e2000c10192c */
[----:B------:R-:W-:-:S03]  /*fe10*/  FMUL.FTZ R49, R11, R8 ;  /* 0x000000080b317220 */ /* 0x000fc60000410000 */
        /* <DEDUP_REMOVED lines=8> */
[----:B------:R-:W-:Y:S02]  /*fea0*/  IMAD.U32 R8, RZ, RZ, UR5 ;  /* 0x00000005ff087e24 */ /* 0x000fe4000f8e00ff */
[C---:B0-----:R-:W-:Y:S01]  /*feb0*/  FMUL.FTZ R39, R11.reuse, R44 ;  /* 0x0000002c0b277220 */ /* 0x041fe20000410000 */
[----:B------:R0:W-:Y:S01]  /*fec0*/  ST.E desc[UR44][R16.64+0x3e4], R9 ;  /* 0x0003e40910007985 */ /* 0x0001e2000c10192c */
[C---:B--2---:R-:W-:Y:S01]  /*fed0*/  FMUL.FTZ R45, R11.reuse, R26 ;  /* 0x0000001a0b2d7220 */ /* 0x044fe20000410000 */
[C---:B-1----:R-:W-:Y:S01]  /*fee0*/  FMUL.FTZ R47, R11.reuse, R6 ;  /* 0x000000060b2f7220 */ /* 0x042fe20000410000 */
[----:B------:R-:W-:Y:S01]  /*fef0*/  FMUL.FTZ R11, R11, R24 ;  /* 0x000000180b0b7220 */ /* 0x000fe20000410000 */
[----:B0-----:R-:W-:Y:S01]  /*ff00*/  IMAD.U32 R9, RZ, RZ, UR6 ;  /* 0x00000006ff097e24 */ /* 0x001fe2000f8e00ff */
[----:B------:R-:W-:Y:S04]  /*ff10*/  ST.E desc[UR44][R16.64+0x3d0], R7 ;  /* 0x0003d00710007985 */ /* 0x000fe8000c10192c */
[----:B------:R0:W-:Y:S04]  /*ff20*/  ST.E desc[UR44][R16.64+0x3f0], R25 ;  /* 0x0003f01910007985 */ /* 0x0001e8000c10192c */
[----:B------:R1:W-:Y:S04]  /*ff30*/  ST.E desc[UR44][R16.64+0x3f4], R27 ;  /* 0x0003f41b10007985 */ /* 0x0003e8000c10192c */
[----:B------:R-:W-:Y:S04]  /*ff40*/  ST.E desc[UR44][R16.64+0x400], R41 ;  /* 0x0004002910007985 */ /* 0x000fe8000c10192c */
[----:B------:R-:W-:Y:S04]  /*ff50*/  ST.E desc[UR44][R16.64+0x404], R43 ;  /* 0x0004042b10007985 */ /* 0x000fe8000c10192c */
[----:B------:R-:W-:Y:S04]  /*ff60*/  ST.E desc[UR44][R16.64+0x410], R39 ;  /* 0x0004102710007985 */ /* 0x000fe8000c10192c */
[----:B------:R-:W-:Y:S04]  /*ff70*/  ST.E desc[UR44][R16.64+0x414], R45 ;  /* 0x0004142d10007985 */ /* 0x000fe8000c10192c */
[----:B------:R2:W-:Y:S04]  /*ff80*/  ST.E desc[UR44][R16.64+0x420], R47 ;  /* 0x0004202f10007985 */ /* 0x0005e8000c10192c */
[----:B------:R3:W-:Y:S04]  /*ff90*/  ST.E desc[UR44][R16.64+0x424], R49 ;  /* 0x0004243110007985 */ /* 0x0007e8000c10192c */
[----:B------:R-:W-:Y:S04]  /*ffa0*/  ST.E desc[UR44][R16.64+0x430], R11 ;  /* 0x0004300b10007985 */ /* 0x000fe8000c10192c */
[----:B0-----:R-:W4:Y:S01]  /*ffb0*/  LD.E R25, desc[UR44][R8.64] ;  /* 0x0000002c08197980 */ /* 0x001f22000c101900 */
[----:B------:R-:W-:Y:S01]  /*ffc0*/  ULOP3.LUT UR4, UR4, 0xc, URZ, 0xfc, !UPT ;  /* 0x0000000c04047892 */ /* 0x000fe2000f8efc3f */
[----:B------:R-:W-:-:S05]  /*ffd0*/  IMAD.U32 R7, RZ, RZ, UR6 ;  /* 0x00000006ff077e24 */ /* 0x000fca000f8e00ff */
[----:B------:R-:W-:Y:S02]  /*ffe0*/  IMAD.U32 R6, RZ, RZ, UR4 ;  /* 0x00000004ff067e24 */ /* 0x000fe4000f8e00ff */
[----:B----4-:R-:W-:-:S05]  /*fff0*/  FMUL.FTZ R25, R10, R25 ;  /* 0x000000190a197220 */ /* 0x010fca0000410000 */
[----:B------:R-:W-:Y:S04]  /*10000*/  ST.E desc[UR44][R8.64], R25 ;  /* 0x0000001908007985 */ /* 0x000fe8000c10192c */
[----:B-1----:R-:W4:Y:S02]  /*10010*/  LD.E R27, desc[UR44][R6.64] ;  /* 0x0000002c061b7980 */ /* 0x002f24000c101900 */
[----:B----4-:R-:W-:-:S05]  /*10020*/  FMUL.FTZ R27, R10, R27 ;  /* 0x0000001b0a1b7220 */ /* 0x010fca0000410000 */
[----:B------:R0:W-:Y:S04]  /*10030*/  ST.E desc[UR44][R6.64], R27 ;  /* 0x0000001b06007985 */ /* 0x0001e8000c10192c */
        /* <DEDUP_REMOVED lines=22> */
[----:B--2---:R-:W2:Y:S04]  /*101a0*/  LD.E R47, desc[UR44][R16.64+0x3ac] ;  /* 0x0003ac2c102f7980 */ /* 0x004ea8000c101900 */
        /* <DEDUP_REMOVED lines=38> */
[----:B------:R-:W3:Y:S01]  /*10410*/  LD.E R25, desc[UR44][R16.64+0x438] ;  /* 0x0004382c10197980 */ /* 0x000ee2000c101900 */
[C---:B----4-:R-:W-:Y:S01]  /*10420*/  FMUL.FTZ R53, R10.reuse, R53 ;  /* 0x000000350a357220 */ /* 0x050fe20000410000 */
[----:B------:R-:W-:-:S04]  /*10430*/  FMUL.FTZ R93, R10, R93 ;  /* 0x0000005d0a5d7220 */ /* 0x000fc80000410000 */
        /* <DEDUP_REMOVED lines=22> */
[C---:B---3--:R-:W-:Y:S01]  /*105a0*/  FMUL.FTZ R49, R10.reuse, R49 ;  /* 0x000000310a317220 */ /* 0x048fe20000410000 */
[C---:B0-----:R-:W-:Y:S01]  /*105b0*/  FMUL.FTZ R53, R10.reuse, R46 ;  /* 0x0000002e0a357220 */ /* 0x041fe20000410000 */
[C---:B------:R-:W-:Y:S01]  /*105c0*/  FMUL.FTZ R45, R10.reuse, R45 ;  /* 0x0000002d0a2d7220 */ /* 0x040fe20000410000 */
[C---:B------:R-:W-:Y:S01]  /*105d0*/  FMUL.FTZ R43, R10.reuse, R43 ;  /* 0x0000002b0a2b7220 */ /* 0x040fe20000410000 */
        /* <DEDUP_REMOVED lines=9> */
[----:B0-----:R-:W-:-:S03]  /*10670*/  FMUL.FTZ R93, R10, R86 ;  /* 0x000000560a5d7220 */ /* 0x001fc60000410000 */
[----:B------:R0:W-:Y:S01]  /*10680*/  ST.E desc[UR44][R16.64+0x2ac], R83 ;  /* 0x0002ac5310007985 */ /* 0x0001e2000c10192c */
[----:B------:R-:W-:-:S03]  /*10690*/  FMUL.FTZ R99, R10, R82 ;  /* 0x000000520a637220 */ /* 0x000fc60000410000 */
[----:B------:R-:W-:Y:S01]  /*106a0*/  ST.E desc[UR44][R16.64+0x2b8], R81 ;  /* 0x0002b85110007985 */ /* 0x000fe2000c10192c */
[----:B------:R-:W-:-:S03]  /*106b0*/  FMUL.FTZ R101, R10, R84 ;  /* 0x000000540a657220 */ /* 0x000fc60000410000 */
[----:B------:R3:W-:Y:S01]  /*106c0*/  ST.E desc[UR44][R16.64+0x2bc], R77 ;  /* 0x0002bc4d10007985 */ /* 0x0007e2000c10192c */
[----:B-1----:R-:W-:-:S03]  /*106d0*/  FMUL.FTZ R87, R10, R80 ;  /* 0x000000500a577220 */ /* 0x002fc60000410000 */
[----:B------:R1:W-:Y:S01]  /*106e0*/  ST.E desc[UR44][R16.64+0x2cc], R79 ;  /* 0x0002cc4f10007985 */ /* 0x0003e2000c10192c */
[----:B--2---:R-:W-:-:S03]  /*106f0*/  FMUL.FTZ R89, R10, R78 ;  /* 0x0000004e0a597220 */ /* 0x004fc60000410000 */
[----:B------:R-:W-:Y:S01]  /*10700*/  ST.E desc[UR44][R16.64+0x2ec], R75 ;  /* 0x0002ec4b10007985 */ /* 0x000fe2000c10192c */
[----:B0-----:R-:W-:-:S03]  /*10710*/  FMUL.FTZ R83, R10, R76 ;  /* 0x0000004c0a537220 */ /* 0x001fc60000410000 */
[----:B------:R0:W-:Y:S01]  /*10720*/  ST.E desc[UR44][R16.64+0x2fc], R73 ;  /* 0x0002fc4910007985 */ /* 0x0001e2000c10192c */
[----:B------:R-:W-:-:S03]  /*10730*/  FMUL.FTZ R85, R10, R72 ;  /* 0x000000480a557220 */ /* 0x000fc60000410000 */
[----:B------:R-:W-:Y:S01]  /*10740*/  ST.E desc[UR44][R16.64+0x308], R71 ;  /* 0x0003084710007985 */ /* 0x000fe2000c10192c */
[----:B------:R-:W-:-:S03]  /*10750*/  FMUL.FTZ R91, R10, R74 ;  /* 0x0000004a0a5b7220 */ /* 0x000fc60000410000 */
[----:B------:R2:W-:Y:S01]  /*10760*/  ST.E desc[UR44][R16.64+0x30c], R67 ;  /* 0x00030c4310007985 */ /* 0x0005e2000c10192c */
[----:B---3--:R-:W-:-:S03]  /*10770*/  FMUL.FTZ R77, R10, R70 ;  /* 0x000000460a4d7220 */ /* 0x008fc60000410000 */
[----:B------:R3:W-:Y:S01]  /*10780*/  ST.E desc[UR44][R16.64+0x31c], R69 ;  /* 0x00031c4510007985 */ /* 0x0007e2000c10192c */
[----:B-1----:R-:W-:-:S03]  /*10790*/  FMUL.FTZ R79, R10, R68 ;  /* 0x000000440a4f7220 */ /* 0x002fc60000410000 */
[----:B------:R-:W-:Y:S01]  /*107a0*/  ST.E desc[UR44][R16.64+0x33c], R65 ;  /* 0x00033c4110007985 */ /* 0x000fe2000c10192c */
[----:B0-----:R-:W-:-:S03]  /*107b0*/  FMUL.FTZ R73, R10, R66 ;  /* 0x000000420a497220 */ /* 0x001fc60000410000 */
[----:B------:R0:W-:Y:S01]  /*107c0*/  ST.E desc[UR44][R16.64+0x34c], R63 ;  /* 0x00034c3f10007985 */ /* 0x0001e2000c10192c */
[----:B------:R-:W-:-:S03]  /*107d0*/  FMUL.FTZ R75, R10, R62 ;  /* 0x0000003e0a4b7220 */ /* 0x000fc60000410000 */
[----:B------:R-:W-:Y:S01]  /*107e0*/  ST.E desc[UR44][R16.64+0x358], R61 ;  /* 0x0003583d10007985 */ /* 0x000fe2000c10192c */
[----:B------:R-:W-:-:S03]  /*107f0*/  FMUL.FTZ R81, R10, R64 ;  /* 0x000000400a517220 */ /* 0x000fc60000410000 */
[----:B------:R1:W-:Y:S01]  /*10800*/  ST.E desc[UR44][R16.64+0x35c], R57 ;  /* 0x00035c3910007985 */ /* 0x0003e2000c10192c */
[----:B--2---:R-:W-:-:S03]  /*10810*/  FMUL.FTZ R67, R10, R60 ;  /* 0x0000003c0a437220 */ /* 0x004fc60000410000 */
[----:B------:R2:W-:Y:S01]  /*10820*/  ST.E desc[UR44][R16.64+0x36c], R59 ;  /* 0x00036c3b10007985 */ /* 0x0005e2000c10192c */
[----:B---3--:R-:W-:-:S03]  /*10830*/  FMUL.FTZ R69, R10, R58 ;  /* 0x0000003a0a457220 */ /* 0x008fc60000410000 */
[----:B------:R3:W-:Y:S01]  /*10840*/  ST.E desc[UR44][R16.64+0x38c], R55 ;  /* 0x00038c3710007985 */ /* 0x0007e2000c10192c */
[----:B0-----:R-:W-:-:S03]  /*10850*/  FMUL.FTZ R63, R10, R56 ;  /* 0x000000380a3f7220 */ /* 0x001fc60000410000 */
[----:B------:R-:W-:Y:S01]  /*10860*/  ST.E desc[UR44][R16.64+0x3a8], R51 ;  /* 0x0003a83310007985 */ /* 0x000fe2000c10192c */
[----:B------:R-:W-:-:S03]  /*10870*/  FMUL.FTZ R65, R10, R52 ;  /* 0x000000340a417220 */ /* 0x000fc60000410000 */
[----:B------:R0:W-:Y:S01]  /*10880*/  ST.E desc[UR44][R16.64+0x3ac], R47 ;  /* 0x0003ac2f10007985 */ /* 0x0001e2000c10192c */
[----:B------:R-:W-:-:S03]  /*10890*/  FMUL.FTZ R71, R10, R54 ;  /* 0x000000360a477220 */ /* 0x000fc60000410000 */
[----:B------:R4:W-:Y:S01]  /*108a0*/  ST.E desc[UR44][R16.64+0x3bc], R49 ;  /* 0x0003bc3110007985 */ /* 0x0009e2000c10192c */
[----:B-1----:R-:W-:-:S03]  /*108b0*/  FMUL.FTZ R57, R10, R50 ;  /* 0x000000320a397220 */ /* 0x002fc60000410000 */
[----:B------:R-:W-:Y:S01]  /*108c0*/  ST.E desc[UR44][R16.64+0x3cc], R53 ;  /* 0x0003cc3510007985 */ /* 0x000fe2000c10192c */
[----:B--2---:R-:W-:-:S03]  /*108d0*/  FMUL.FTZ R59, R10, R48 ;  /* 0x000000300a3b7220 */ /* 0x004fc60000410000 */
[----:B------:R-:W-:Y:S01]  /*108e0*/  ST.E desc[UR44][R16.64+0x3dc], R45 ;  /* 0x0003dc2d10007985 */ /* 0x000fe2000c10192c */
[----:B---3--:R-:W-:-:S03]  /*108f0*/  FMUL.FTZ R55, R10, R42 ;  /* 0x0000002a0a377220 */ /* 0x008fc60000410000 */
[----:B------:R1:W-:Y:S01]  /*10900*/  ST.E desc[UR44][R16.64+0x3ec], R43 ;  /* 0x0003ec2b10007985 */ /* 0x0003e2000c10192c */
[C---:B------:R-:W-:Y:S01]  /*10910*/  FMUL.FTZ R61, R10.reuse, R44 ;  /* 0x0000002c0a3d7220 */ /* 0x040fe20000410000 */
[C---:B------:R-:W-:Y:S01]  /*10920*/  FMUL.FTZ R41, R10.reuse, R41 ;  /* 0x000000290a297220 */ /* 0x040fe20000410000 */
[C---:B------:R-:W-:Y:S01]  /*10930*/  FMUL.FTZ R27, R10.reuse, R27 ;  /* 0x0000001b0a1b7220 */ /* 0x040fe20000410000 */
[C---:B0-----:R-:W-:Y:S01]  /*10940*/  FMUL.FTZ R47, R10.reuse, R40 ;  /* 0x000000280a2f7220 */ /* 0x041fe20000410000 */
[C---:B------:R-:W-:Y:S01]  /*10950*/  FMUL.FTZ R39, R10.reuse, R39 ;  /* 0x000000270a277220 */ /* 0x040fe20000410000 */
[C---:B----4-:R-:W-:Y:S01]  /*10960*/  FMUL.FTZ R49, R10.reuse, R38 ;  /* 0x000000260a317220 */ /* 0x050fe20000410000 */
[C---:B-1----:R-:W-:Y:S01]  /*10970*/  FMUL.FTZ R43, R10.reuse, R26 ;  /* 0x0000001a0a2b7220 */ /* 0x042fe20000410000 */
[----:B------:R-:W-:Y:S02]  /*10980*/  VIADD R26, R103, 0x8 ;  /* 0x00000008671a7836 */ /* 0x000fe40000000000 */
[C---:B------:R-:W-:Y:S01]  /*10990*/  FMUL.FTZ R45, R10.reuse, R11 ;  /* 0x0000000b0a2d7220 */ /* 0x040fe20000410000 */
[C---:B------:R-:W-:Y:S01]  /*109a0*/  FMUL.FTZ R51, R10.reuse, R24 ;  /* 0x000000180a337220 */ /* 0x040fe20000410000 */
        /* <DEDUP_REMOVED lines=33> */
[----:B------:R3:W-:Y:S04]  /*10bc0*/  ST.E desc[UR44][R16.64+0x428], R45 ;  /* 0x0004282d10007985 */ /* 0x0007e8000c10192c */
[----:B------:R-:W-:Y:S04]  /*10bd0*/  ST.E desc[UR44][R16.64+0x42c], R51 ;  /* 0x00042c3310007985 */ /* 0x000fe8000c10192c */
[----:B------:R-:W-:Y:S01]  /*10be0*/  ST.E desc[UR44][R16.64+0x438], R53 ;  /* 0x0004383510007985 */ /* 0x000fe2000c10192c */
[----:B------:R4:W-:Y:S06]  /*10bf0*/  BAR.SYNC.DEFER_BLOCKING R26, 0x100 ;  /* 0x0004001a0000751d */ /* 0x0009ec0000010000 */
[----:B------:R-:W4:Y:S04]  /*10c00*/  LDL R24, [R1+0x1f8] ;  /* 0x0001f80001187983 */ /* 0x000f280000100800 */
[----:B0-----:R-:W2:Y:S04]  /*10c10*/  LD.E R47, desc[UR44][R16.64+0x240] ;  /* 0x0002402c102f7980 */ /* 0x001ea8000c101900 */
[----:B------:R-:W4:Y:S04]  /*10c20*/  LD.E.64 R10, desc[UR44][R16.64+0x88] ;  /* 0x0000882c100a7980 */ /* 0x000f28000c101b00 */
[----:B--2---:R0:W-:Y:S04]  /*10c30*/  ST.E desc[UR44][R16.64+0x240], R47 ;  /* 0x0002402f10007985 */ /* 0x0041e8000c10192c */
[----:B------:R-:W2:Y:S04]  /*10c40*/  LD.E R25, desc[UR44][R4.64] ;  /* 0x0000002c04197980 */ /* 0x000ea8000c101900 */
[----:B--2---:R2:W-:Y:S04]  /*10c50*/  ST.E desc[UR44][R4.64], R25 ;  /* 0x0000001904007985 */ /* 0x0045e8000c10192c */
[----:B------:R-:W3:Y:S04]  /*10c60*/  LD.E R27, desc[UR44][R8.64] ;  /* 0x0000002c081b7980 */ /* 0x000ee8000c101900 */
[----:B---3--:R3:W-:Y:S04]  /*10c70*/  ST.E desc[UR44][R8.64], R27 ;  /* 0x0000001b08007985 */ /* 0x0087e8000c10192c */
[----:B-1----:R-:W4:Y:S04]  /*10c80*/  LD.E R39, desc[UR44][R6.64] ;  /* 0x0000002c06277980 */ /* 0x002f28000c101900 */
[----:B----4-:R1:W-:Y:S04]  /*10c90*/  ST.E desc[UR44][R6.64], R39 ;  /* 0x0000002706007985 */ /* 0x0103e8000c10192c */
        /* <DEDUP_REMOVED lines=18> */
[----:B---3--:R-:W3:Y:S04]  /*10dc0*/  LD.E R27, desc[UR44][R16.64+0x298] ;  /* 0x0002982c101b7980 */ /* 0x008ee8000c101900 */
[----:B------:R-:W3:Y:S04]  /*10dd0*/  LD.E R38, desc[UR44][R16.64+0x29c] ;  /* 0x00029c2c10267980 */ /* 0x000ee8000c101900 */
        /* <DEDUP_REMOVED lines=73> */
[----:B----4-:R-:W4:Y:S04]  /*11270*/  LD.E R45, desc[UR44][R16.64+0x2b8] ;  /* 0x0002b82c102d7980 */ /* 0x010f28000c101900 */
        /* <DEDUP_REMOVED lines=46> */
[----:B------:R0:W-:Y:S04]  /*11560*/  ST.E desc[UR44][R16.64+0x290], R25 ;  /* 0x0002901910007985 */ /* 0x0001e8000c10192c */
[----:B------:R-:W-:Y:S04]  /*11570*/  ST.E desc[UR44][R16.64+0x294], R26 ;  /* 0x0002941a10007985 */ /* 0x000fe8000c10192c */
[----:B---3--:R1:W-:Y:S04]  /*11580*/  ST.E desc[UR44][R16.64+0x298], R27 ;  /* 0x0002981b10007985 */ /* 0x0083e8000c10192c */
        /* <DEDUP_REMOVED lines=105> */
[----:B0-----:R-:W2:Y:S01]  /*11c20*/  LDL R25, [R1+0x68] ;  /* 0x0000680001197983 */ /* 0x001ea20000100800 */
[----:B------:R-:W-:-:S02]  /*11c30*/  IMAD R10, R24, 0xc00, R10 ;  /* 0x00000c00180a7824 */ /* 0x000fc400078e020a */
[----:B-1----:R-:W-:Y:S01]  /*11c40*/  IMAD.MOV.U32 R27, RZ, RZ, R11 ;  /* 0x000000ffff1b7224 */ /* 0x002fe200078e000b */
[----:B------:R-:W-:Y:S01]  /*11c50*/  F2FP.BF16.F32.PACK_AB R162, R37, R162 ;  /* 0x000000a225a2723e */ /* 0x000fe200000010ff */
[----:B------:R-:W-:Y:S01]  /*11c60*/  VIADD R24, R10, 0x80 ;  /* 0x000000800a187836 */ /* 0x000fe20000000000 */
[----:B------:R-:W-:Y:S01]  /*11c70*/  F2FP.BF16.F32.PACK_AB R168, R168, R36 ;  /* 0x00000024a8a8723e */ /* 0x000fe200000010ff */
[----:B------:R-:W-:Y:S01]  /*11c80*/  VIADD R26, R10, 0x100 ;  /* 0x000001000a1a7836 */ /* 0x000fe20000000000 */
[----:B------:R-:W-:Y:S01]  /*11c90*/  R2UR UR15, R27 ;  /* 0x000000001b0f72ca */ /* 0x000fe200000e0000 */
[----:B------:R-:W2:Y:S01]  /*11ca0*/  LD.E R36, desc[UR44][R16.64+0x270] ;  /* 0x0002702c10247980 */ /* 0x000ea2000c101900 */
[----:B------:R-:W-:Y:S02]  /*11cb0*/  R2UR UR10, R24 ;  /* 0x00000000180a72ca */ /* 0x000fe400000e0000 */
[----:B------:R-:W-:Y:S01]  /*11cc0*/  R2UR UR14, R26 ;  /* 0x000000001a0e72ca */ /* 0x000fe200000e0000 */
[----:B------:R-:W2:Y:S01]  /*11cd0*/  LD.E R24, desc[UR44][R16.64+0x240] ;  /* 0x0002402c10187980 */ /* 0x000ea2000c101900 */
[----:B------:R-:W-:-:S02]  /*11ce0*/  F2FP.BF16.F32.PACK_AB R170, R170, R35 ;  /* 0x00000023aaaa723e */ /* 0x000fc400000010ff */
[----:B------:R-:W-:Y:S01]  /*11cf0*/  F2FP.BF16.F32.PACK_AB R176, R176, R34 ;  /* 0x00000022b0b0723e */ /* 0x000fe200000010ff */
[----:B------:R-:W2:Y:S01]  /*11d00*/  LD.E R35, desc[UR44][R16.64+0x26c] ;  /* 0x00026c2c10237980 */ /* 0x000ea2000c101900 */
[----:B------:R-:W-:Y:S02]  /*11d10*/  F2FP.BF16.F32.PACK_AB R178, R178, R33 ;  /* 0x00000021b2b2723e */ /* 0x000fe400000010ff */
[----:B------:R-:W-:Y:S01]  /*11d20*/  F2FP.BF16.F32.PACK_AB R161, R161, R32 ;  /* 0x00000020a1a1723e */ /* 0x000fe200000010ff */
[----:B------:R-:W2:Y:S01]  /*11d30*/  LD.E R33, desc[UR44][R16.64+0x264] ;  /* 0x0002642c10217980 */ /* 0x000ea2000c101900 */
[----:B------:R-:W-:Y:S02]  /*11d40*/  F2FP.BF16.F32.PACK_AB R163, R163, R31 ;  /* 0x0000001fa3a3723e */ /* 0x000fe400000010ff */
[----:B------:R-:W-:Y:S01]  /*11d50*/  F2FP.BF16.F32.PACK_AB R169, R169, R30 ;  /* 0x0000001ea9a9723e */ /* 0x000fe200000010ff */
[----:B------:R-:W2:Y:S01]  /*11d60*/  LD.E R31, desc[UR44][R16.64+0x25c] ;  /* 0x00025c2c101f7980 */ /* 0x000ea2000c101900 */
[----:B------:R-:W-:-:S02]  /*11d70*/  F2FP.BF16.F32.PACK_AB R171, R171, R29 ;  /* 0x0000001dabab723e */ /* 0x000fc400000010ff */
[----:B------:R-:W-:Y:S01]  /*11d80*/  F2FP.BF16.F32.PACK_AB R177, R177, R28 ;  /* 0x0000001cb1b1723e */ /* 0x000fe200000010ff */
        /* <DEDUP_REMOVED lines=947> */
[----:B--2---:R-:W-:Y:S04]  /*158c0*/  ST.E desc[UR44][R16.64+0x240], R11 ;  /* 0x0002400b10007985 */ /* 0x004fe8000c10192c */
[----:B------:R-:W2:Y:S04]  /*158d0*/  LD.E R13, desc[UR44][R4.64] ;  /* 0x0000002c040d7980 */ /* 0x000ea8000c101900 */
[----:B--2---:R1:W-:Y:S04]  /*158e0*/  ST.E desc[UR44][R4.64], R13 ;  /* 0x0000000d04007985 */ /* 0x0043e8000c10192c */
[----:B------:R-:W2:Y:S04]  /*158f0*/  LD.E R15, desc[UR44][R8.64] ;  /* 0x0000002c080f7980 */ /* 0x000ea8000c101900 */
[----:B--2---:R-:W-:Y:S04]  /*15900*/  ST.E desc[UR44][R8.64], R15 ;  /* 0x0000000f08007985 */ /* 0x004fe8000c10192c */
[----:B------:R-:W2:Y:S04]  /*15910*/  LD.E R19, desc[UR44][R6.64] ;  /* 0x0000002c06137980 */ /* 0x000ea8000c101900 */
[----:B--2---:R2:W-:Y:S04]  /*15920*/  ST.E desc[UR44][R6.64], R19 ;  /* 0x0000001306007985 */ /* 0x0045e8000c10192c */
[----:B0-----:R-:W3:Y:S04]  /*15930*/  LD.E R2, desc[UR44][R16.64+0x250] ;  /* 0x0002502c10027980 */ /* 0x001ee8000c101900 */
        /* <DEDUP_REMOVED lines=124> */
[----:B0-----:R-:W3:Y:S04]  /*16100*/  LD.E R2, desc[UR44][R16.64+0x28] ;  /* 0x0000282c10027980 */ /* 0x001ee8000c101900 */
[----:B----4-:R-:W-:Y:S04]  /*16110*/  ST.E desc[UR44][R16.64+0x254], R4 ;  /* 0x0002540410007985 */ /* 0x010fe8000c10192c */
        /* <DEDUP_REMOVED lines=123> */
[----:B---3--:R-:W-:-:S04]  /*168d0*/  LOP3.LUT R2, R2, 0x1, RZ, 0xfc, !PT ;  /* 0x0000000102027812 */ /* 0x008fc800078efcff */
[----:B------:R-:W-:Y:S01]  /*168e0*/  ISETP.NE.AND P0, PT, R2, 0x3, PT ;  /* 0x000000030200780c */ /* 0x000fe20003f05270 */
[----:B------:R-:W-:-:S12]  /*168f0*/  BSSY B0, `(.L_x_13171) ;  /* 0x0000003000007945 */ /* 0x000fd80003800000 */
[----:B-1----:R-:W-:Y:S05]  /*16900*/  @!P0 BRA `(.L_x_13172) ;  /* 0x0000000000048947 */ /* 0x002fea0003800000 */
[----:B------:R-:W-:Y:S01]  /*16910*/  BPT.TRAP 0x1 ;  /* 0x000000040000795c */ /* 0x000fe20000300000 */
.L_x_13172:
[----:B------:R-:W-:Y:S05]  /*16920*/  BSYNC B0 ;  /* 0x0000000000007941 */ /* 0x000fea0003800000 */
.L_x_13171:
        /* <DEDUP_REMOVED lines=11> */
.L_x_13144:
        /* <DEDUP_REMOVED lines=23> */
.L_x_13176:
[----:B------:R-:W-:-:S13]  /*16b50*/  ISETP.NE.AND P0, PT, R7, 0x1, PT ;  /* 0x000000010700780c */ /* 0x000fda0003f05270 */
[----:B------:R-:W0:Y:S02]  /*16b60*/  @P0 LDC.64 R8, c[0x0][0xae0] ;  /* 0x0002b800ff080b82 */ /* 0x000e240000000a00 */
[----:B0-----:R-:W-:-:S05]  /*16b70*/  @P0 IMAD.HI.U32 R6, R4, R8, RZ ;  /* 0x0000000804060227 */ /* 0x001fca00078e00ff */
[----:B------:R-:W-:-:S07]  /*16b80*/  @P0 SHF.R.U32.HI R4, RZ, R9, R6 ;  /* 0x00000009ff040219 */ /* 0x000fce0000011606 */
.L_x_13177:
[----:B------:R-:W-:Y:S05]  /*16b90*/  BSYNC B0 ;  /* 0x0000000000007941 */ /* 0x000fea0003800000 */
.L_x_13175:
[----:B------:R-:W-:-:S05]  /*16ba0*/  IMAD R3, R4, R7, RZ ;  /* 0x0000000704037224 */ /* 0x000fca00078e02ff */
[----:B------:R-:W-:-:S07]  /*16bb0*/  VIMNMX R2, R2, R3, !PT ;  /* 0x0000000302027248 */ /* 0x000fce0007fe0100 */
.L_x_13174:
[----:B------:R-:W-:Y:S01]  /*16bc0*/  VIADD R2, R2, 0x5f ;  /* 0x0000005f02027836 */ /* 0x000fe20000000000 */
[----:B------:R-:W-:-:S03]  /*16bd0*/  UIADD3 UR4, UP0, UR37, 0x28, URZ ;  /* 0x0000002825047890 */ /* 0x000fc6000ff1e03f */
[----:B------:R-:W-:Y:S01]  /*16be0*/  IMAD.HI R2, R2, 0x2aaaaaab, RZ ;  /* 0x2aaaaaab02027827 */ /* 0x000fe200078e02ff */
[----:B------:R-:W-:-:S03]  /*16bf0*/  UIADD3.X UR5, URZ, UR36, URZ, UP0, !UPT ;  /* 0x000000243f057290 */ /* 0x000fc600087fe43f */
[----:B------:R-:W-:Y:S01]  /*16c00*/  IMAD.U32 R6, RZ, RZ, UR4 ;  /* 0x00000004ff067e24 */ /* 0x000fe2000f8e00ff */
[----:B------:R-:W-:Y:S02]  /*16c10*/  SHF.R.U32.HI R3, RZ, 0x1f, R2 ;  /* 0x0000001fff037819 */ /* 0x000fe40000011602 */
[----:B------:R-:W-:Y:S02]  /*16c20*/  IMAD.U32 R7, RZ, RZ, UR5 ;  /* 0x00000005ff077e24 */ /* 0x000fe4000f8e00ff */
[----:B------:R-:W-:-:S04]  /*16c30*/  LEA.HI.SX32 R3, R2, R3, 0x1c ;  /* 0x0000000302037211 */ /* 0x000fc800078fe2ff */
[----:B------:R-:W-:-:S04]  /*16c40*/  VIMNMX R4, R202, R3, !PT ;  /* 0x00000003ca047248 */ /* 0x000fc80007fe0100 */
[----:B------:R-:W-:-:S13]  /*16c50*/  ISETP.GE.AND P0, PT, R0, R4, PT ;  /* 0x000000040000720c */ /* 0x000fda0003f06270 */
[----:B------:R-:W-:Y:S05]  /*16c60*/  @!P0 BRA `(.L_x_13178) ;  /* 0x000000a0000c8947 */ /* 0x000fea0003800000 */
[----:B------:R0:W5:Y:S02]  /*16c70*/  LDL.64 R2, [R1+0x158] ;  /* 0x0001580001027983 */ /* 0x0001640000100a00 */
.L_x_13197:
[----:B-1---5:R-:W2:Y:S04]  /*16c80*/  LD.E R5, desc[UR44][R2.64] ;  /* 0x0000002c02057980 */ /* 0x022ea8000c101900 */
        /* <DEDUP_REMOVED lines=20> */
.L_x_13180:
[----:B------:R-:W-:Y:S05]  /*16dd0*/  BSYNC B0 ;  /* 0x0000000000007941 */ /* 0x000fea0003800000 */
.L_x_13179:
        /* <DEDUP_REMOVED lines=13> */
.L_x_13182:
[----:B------:R-:W-:Y:S05]  /*16eb0*/  BSYNC B0 ;  /* 0x0000000000007941 */ /* 0x000fea0003800000 */
.L_x_13181:
        /* <DEDUP_REMOVED lines=8> */
.L_x_13184:
[----:B------:R-:W-:Y:S05]  /*16f40*/  BSYNC B0 ;  /* 0x0000000000007941 */ /* 0x000fea0003800000 */
.L_x_13183:
[----:B------:R-:W2:Y:S04]  /*16f50*/  LD.E R25, desc[UR44][R2.64] ;  /* 0x0000002c02197980 */ /* 0x000ea8000c101900 */
[----:B------:R-:W2:Y:S01]  /*16f60*/  LDL.64 R14, [R1+0x80] ;  /* 0x00008000010e7983 */ /* 0x000ea20000100a00 */
[----:B------:R-:W-:Y:S05]  /*16f70*/  WARPSYNC.ALL ;  /* 0x0000000000007948 */ /* 0x000fea0003800000 */
[----:B------:R3:W-:Y:S04]  /*16f80*/  STL [R1+0x60], RZ ;  /* 0x000060ff01007387 */ /* 0x0007e80000100800 */
[----:B------:R-:W4:Y:S01]  /*16f90*/  LD.E.64 R20, desc[UR44][R16.64+0x78] ;  /* 0x0000782c10147980 */ /* 0x000f22000c101b00 */
[----:B------:R-:W-:-:S05]  /*16fa0*/  IMAD.MOV.U32 R5, RZ, RZ, 0x1 ;  /* 0x00000001ff057424 */ /* 0x000fca00078e00ff */
[----:B------:R3:W-:Y:S04]  /*16fb0*/  STL [R1+0x60], R5 ;  /* 0x0000600501007387 */ /* 0x0007e80000100800 */
[----:B------:R-:W3:Y:S04]  /*16fc0*/  LD.E.64 R8, desc[UR44][R16.64+0x78] ;  /* 0x0000782c10087980 */ /* 0x000ee8000c101b00 */
[----:B------:R0:W-:Y:S04]  /*16fd0*/  STL [R1+0x60], R5 ;  /* 0x0000600501007387 */ /* 0x0001e80000100800 */
[----:B-1---5:R-:W3:Y:S01]  /*16fe0*/  LD.E.64 R10, desc[UR44][R16.64+0x78] ;  /* 0x0000782c100a7980 */ /* 0x022ee2000c101b00 */
        /* <DEDUP_REMOVED lines=49> */
.L_x_13187:
[----:B------:R-:W-:Y:S05]  /*17300*/  BSYNC B0 ;  /* 0x0000000000007941 */ /* 0x000fea0003800000 */
.L_x_13186:
        /* <DEDUP_REMOVED lines=13> */
.L_x_13189:
[----:B------:R-:W-:Y:S05]  /*173e0*/  BSYNC B0 ;  /* 0x0000000000007941 */ /* 0x000fea0003800000 */
.L_x_13188:
        /* <DEDUP_REMOVED lines=8> */
.L_x_13191:
[----:B------:R-:W-:Y:S05]  /*17470*/  BSYNC B0 ;  /* 0x0000000000007941 */ /* 0x000fea0003800000 */
.L_x_13190:
        /* <DEDUP_REMOVED lines=175> */
[----:B------:R-:W0:Y:S01]  /*17f70*/  S2R R72, SR_TID.X ;  /* 0x0000000000487919 */ /* 0x000e220000002100 */
[----:B------:R1:W-:Y:S04]  /*17f80*/  STL [R1+0x70], R5 ;  /* 0x0000700501007387 */ /* 0x0003e80000100800 */
[----:B------:R1:W-:Y:S01]  /*17f90*/  STL [R1+0x70], R5 ;  /* 0x0000700501007387 */ /* 0x0003e20000100800 */
[----:B------:R-:W-:-:S02]  /*17fa0*/  WARPGROUP.DEPBAR.LE gsb0, 0x0 ;  /* 0x00008000000079c5 */ /* 0x000fc40000010000 */
        /* <DEDUP_REMOVED lines=27> */
.L_x_13194:
[----:B------:R-:W-:Y:S05]  /*18160*/  BSYNC B0 ;  /* 0x0000000000007941 */ /* 0x000fea0003800000 */
.L_x_13193:
[----:B------:R-:W2:Y:S04]  /*18170*/  LD.E.64 R6, desc[UR44][R18.64+0x20] ;  /* 0x0000202c12067980 */ /* 0x000ea8000c101b00 */
[----:B------:R-:W3:Y:S01]  /*18180*/  LD.E R9, desc[UR44][R18.64+0xc] ;  /* 0x00000c2c12097980 */ /* 0x000ee2000c101900 */
[----:B--2---:R-:W-:-:S05]  /*18190*/  MOV R7, R6 ;  /* 0x0000000600077202 */ /* 0x004fca0000000f00 */
[----:B-----5:R-:W-:-:S05]  /*181a0*/  IMAD R8, R8, 0x8, R7 ;  /* 0x0000000808087824 */ /* 0x020fca00078e0207 */
[----:B---3--:R-:W-:-:S04]  /*181b0*/  PRMT R8, R9, 0x654, R8 ;  /* 0x0000065409087816 */ /* 0x008fc80000000008 */
[----:B------:R0:W-:Y:S01]  /*181c0*/  SYNCS.ARRIVE.TRANS64.RED.A1T0 RZ, [R8+URZ], RZ ;  /* 0x000000ff08ff79a7 */ /* 0x0001e2000810043f */
[----:B------:R-:W2:Y:S04]  /*181d0*/  LDL.64 R6, [R1+0x150] ;  /* 0x0001500001067983 */ /* 0x000ea80000100a00 */
[----:B--2---:R-:W2:Y:S04]  /*181e0*/  LD.E R12, desc[UR44][R6.64] ;  /* 0x0000002c060c7980 */ /* 0x004ea8000c101900 */
[----:B------:R-:W3:Y:S01]  /*181f0*/  LD.E.64 R6, desc[UR44][R16.64+0x210] ;  /* 0x0002102c10067980 */ /* 0x000ee2000c101b00 */
[----:B------:R-:W-:-:S04]  /*18200*/  UIADD3 UR4, UP0, UR37, 0x210, URZ ;  /* 0x0000021025047890 */ /* 0x000fc8000ff1e03f */
[----:B------:R-:W-:Y:S02]  /*18210*/  ULOP3.LUT UR4, UR4, 0x4, URZ, 0xfc, !UPT ;  /* 0x0000000404047892 */ /* 0x000fe4000f8efc3f */
[----:B------:R-:W-:Y:S01]  /*18220*/  UIADD3.X UR5, URZ, UR36, URZ, UP0, !UPT ;  /* 0x000000243f057290 */ /* 0x000fe200087fe43f */
        /* <DEDUP_REMOVED lines=23> */
[----:B---3--:R-:W-:Y:S01]  /*183a0*/  FMNMX.FTZ R13, R11, R6, !PT ;  /* 0x000000060b0d7209 */ /* 0x008fe20007810000 */
[-C--:B------:R-:W-:Y:S01]  /*183b0*/  FMUL.FTZ R47, R49, R12.reuse ;  /* 0x0000000c312f7220 */ /* 0x080fe20000410000 */
[-C--:B0-----:R-:W-:Y:S01]  /*183c0*/  FMUL.FTZ R8, R26, R12.reuse ;  /* 0x0000000c1a087220 */ /* 0x081fe20000410000 */
        /* <DEDUP_REMOVED lines=68> */
[-C--:B------:R-:W-:Y:S01]  /*18810*/  FMUL.FTZ R52, R59, R12.reuse ;  /* 0x0000000c3b347220 */ /* 0x080fe20000410000 */
[----:B------:R-:W-:-:S05]  /*18820*/  FMUL.FTZ R59, R66, R12 ;  /* 0x0000000c423b7220 */ /* 0x000fca0000410000 */
        /* <DEDUP_REMOVED lines=12> */
[----:B------:R-:W-:-:S06]  /*188f0*/  FMUL.FTZ R54, R62, R12 ;  /* 0x0000000c3e367220 */ /* 0x000fcc0000410000 */
        /* <DEDUP_REMOVED lines=8> */
[----:B0-----:R-:W-:Y:S01]  /*18980*/  FMNMX.FTZ R62, R38, R13, !PT ;  /* 0x0000000d263e7209 */ /* 0x001fe20007810000 */
[----:B------:R-:W-:Y:S06]  /*18990*/  ST.E desc[UR44][R16.64+0x210], R25 ;  /* 0x0002101910007985 */ /* 0x000fec000c10192c */
[----:B------:R-:W0:Y:S01]  /*189a0*/  MUFU.TANH R42, R42 ;  /* 0x0000002a002a7308 */ /* 0x000e220000002400 */
[----:B-1----:R-:W-:-:S07]  /*189b0*/  FMNMX.FTZ R13, R39, R62, !PT ;  /* 0x0000003e270d7209 */ /* 0x002fce0007810000 */
[----:B------:R-:W1:Y:S01]  /*189c0*/  MUFU.TANH R41, R41 ;  /* 0x0000002900297308 */ /* 0x000e620000002400 */
[----:B---3--:R-:W-:Y:S02]  /*189d0*/  FMNMX.FTZ R13, R40, R13, !PT ;  /* 0x0000000d280d7209 */ /* 0x008fe40007810000 */
[----:B--2---:R-:W-:-:S05]  /*189e0*/  FMNMX.FTZ R68, R25, R68, !PT ;  /* 0x0000004419447209 */ /* 0x004fca0007810000 */
[----:B------:R-:W2:Y:S01]  /*189f0*/  MUFU.TANH R43, R43 ;  /* 0x0000002b002b7308 */ /* 0x000ea20000002400 */
[----:B0-----:R-:W-:Y:S01]  /*18a00*/  FMNMX.FTZ R62, R42, R13, !PT ;  /* 0x0000000d2a3e7209 */ /* 0x001fe20007810000 */
[----:B------:R-:W0:Y:S06]  /*18a10*/  SHFL.BFLY PT, R33, R68, 0x1, 0x1f ;  /* 0x0c201f0044217f89 */ /* 0x000e2c00000e0000 */
[----:B------:R-:W3:Y:S01]  /*18a20*/  MUFU.TANH R44, R44 ;  /* 0x0000002c002c7308 */ /* 0x000ee20000002400 */
[----:B-1----:R-:W-:-:S07]  /*18a30*/  FMNMX.FTZ R62, R41, R62, !PT ;  /* 0x0000003e293e7209 */ /* 0x002fce0007810000 */
[----:B------:R-:W1:Y:S01]  /*18a40*/  MUFU.TANH R45, R45 ;  /* 0x0000002d002d7308 */ /* 0x000e620000002400 */
[----:B--2---:R-:W-:Y:S01]  /*18a50*/  FMNMX.FTZ R13, R43, R62, !PT ;  /* 0x0000003e2b0d7209 */ /* 0x004fe20007810000 */
[----:B------:R-:W-:-:S06]  /*18a60*/  FMUL.FTZ R62, R70, R12 ;  /* 0x0000000c463e7220 */ /* 0x000fcc0000410000 */
[----:B------:R-:W2:Y:S01]  /*18a70*/  MUFU.TANH R52, R52 ;  /* 0x0000003400347308 */ /* 0x000ea20000002400 */
[----:B---3--:R-:W-:Y:S02]  /*18a80*/  FMNMX.FTZ R66, R44, R13, !PT ;  /* 0x0000000d2c427209 */ /* 0x008fe40007810000 */
[----:B0-----:R-:W-:-:S05]  /*18a90*/  FMNMX.FTZ R33, R68, R33, !PT ;  /* 0x0000002144217209 */ /* 0x001fca0007810000 */
        /* <DEDUP_REMOVED lines=12> */
[----:B------:R-:W-:-:S03]  /*18b60*/  IMAD.U32 R12, RZ, RZ, UR4 ;  /* 0x00000004ff0c7e24 */ /* 0x000fc6000f8e00ff */
[----:B-1----:R-:W-:Y:S01]  /*18b70*/  FMNMX.FTZ R66, R62, R13, !PT ;  /* 0x0000000d3e427209 */ /* 0x002fe20007810000 */
[----:B------:R-:W-:-:S03]  /*18b80*/  IMAD.U32 R13, RZ, RZ, UR5 ;  /* 0x00000005ff0d7e24 */ /* 0x000fc6000f8e00ff */
[----:B--2---:R-:W-:-:S05]  /*18b90*/  FMNMX.FTZ R31, R63, R66, !PT ;  /* 0x000000423f1f7209 */ /* 0x004fca0007810000 */
        /* <DEDUP_REMOVED lines=11> */
[----:B------:R-:W4:Y:S04]  /*18c50*/  LD.E R68, desc[UR44][R16.64+0x224] ;  /* 0x0002242c10447980 */ /* 0x000f28000c101900 */
[----:B------:R-:W4:Y:S01]  /*18c60*/  LD.E R66, desc[UR44][R16.64+0x240] ;  /* 0x0002402c10427980 */ /* 0x000f22000c101900 */
[----:B------:R-:W-:Y:S01]  /*18c70*/  FADD.FTZ R74, R7, -R70 ;  /* 0x80000046074a7221 */ /* 0x000fe20000010000 */
[----:B------:R-:W-:-:S04]  /*18c80*/  UIADD3 UR4, UP0, UR37, 0x240, URZ ;  /* 0x0000024025047890 */ /* 0x000fc8000ff1e03f */
[----:B------:R-:W-:Y:S02]  /*18c90*/  ULOP3.LUT UR6, UR4, 0x4, URZ, 0xfc, !UPT ;  /* 0x0000000404067892 */ /* 0x000fe4000f8efc3f */
[----:B------:R-:W-:Y:S01]  /*18ca0*/  UIADD3.X UR5, URZ, UR36, URZ, UP0, !UPT ;  /* 0x000000243f057290 */ /* 0x000fe200087fe43f */
[----:B--2---:R-:W-:-:S04]  /*18cb0*/  FADD.FTZ R6, R6, -R69 ;  /* 0x8000004506067221 */ /* 0x004fc80000010000 */
[-C--:B---3--:R-:W-:Y:S01]  /*18cc0*/  FMUL.FTZ R6, R6, R65.reuse ;  /* 0x0000004106067220 */ /* 0x088fe20000410000 */
[----:B0-----:R-:W-:-:S03]  /*18cd0*/  FMUL.FTZ R12, R69, R65 ;  /* 0x00000041450c7220 */ /* 0x001fc60000410000 */
[----:B------:R0:W-:Y:S01]  /*18ce0*/  MUFU.EX2 R7, R6 ;  /* 0x0000000600077308 */ /* 0x0001e20000000800 */
[-CC-:B------:R-:W-:Y:S01]  /*18cf0*/  FFMA.FTZ R160, R11, R65.reuse, -R12.reuse ;  /* 0x000000410ba07223 */ /* 0x180fe2000001080c */
[-CC-:B------:R-:W-:Y:S01]  /*18d00*/  FFMA.FTZ R176, R36, R65.reuse, -R12.reuse ;  /* 0x0000004124b07223 */ /* 0x180fe2000001080c */
[----:B------:R-:W-:Y:S01]  /*18d10*/  FMUL.FTZ R25, R65, R74 ;  /* 0x0000004a41197220 */ /* 0x000fe20000410000 */
[-C--:B0-----:R-:W-:Y:S01]  /*18d20*/  FMUL.FTZ R6, R70, R65.reuse ;  /* 0x0000004146067220 */ /* 0x081fe20000410000 */
[----:B------:R-:W-:-:S03]  /*18d30*/  FFMA.FTZ R37, R10, R65, -R12 ;  /* 0x000000410a257223 */ /* 0x000fc6000001080c */
[-CC-:B------:R-:W-:Y:S01]  /*18d40*/  FFMA.FTZ R36, R8, R65.reuse, -R6.reuse ;  /* 0x0000004108247223 */ /* 0x180fe20000010806 */
[-C--:B------:R-:W-:Y:S01]  /*18d50*/  FFMA.FTZ R161, R9, R65.reuse, -R6 ;  /* 0x0000004109a17223 */ /* 0x080fe20000010806 */
[----:B------:R-:W4:Y:S01]  /*18d60*/  MUFU.EX2 R160, R160 ;  /* 0x000000a000a07308 */ /* 0x000f220000000800 */
[-CC-:B------:R-:W-:Y:S01]  /*18d70*/  FFMA.FTZ R168, R29, R65.reuse, -R12.reuse ;  /* 0x000000411da87223 */ /* 0x180fe2000001080c */
[-CC-:B------:R-:W-:Y:S01]  /*18d80*/  FFMA.FTZ R35, R15, R65.reuse, -R12.reuse ;  /* 0x000000410f237223 */ /* 0x180fe2000001080c */
[-C--:B------:R-:W-:Y:S01]  /*18d90*/  FFMA.FTZ R29, R34, R65.reuse, -R12 ;  /* 0x00000041221d7223 */ /* 0x080fe2000001080c */
[----:B------:R-:W-:-:S04]  /*18da0*/  FFMA.FTZ R34, R14, R65, -R6 ;  /* 0x000000410e227223 */ /* 0x000fc80000010806 */
[----:B------:R-:W-:Y:S01]  /*18db0*/  MUFU.EX2 R25, R25 ;  /* 0x0000001900197308 */ /* 0x000fe20000000800 */
[-C--:B------:R-:W-:Y:S01]  /*18dc0*/  FFMA.FTZ R162, R20, R65.reuse, -R12 ;  /* 0x0000004114a27223 */ /* 0x080fe2000001080c */
[----:B------:R-:W-:-:S06]  /*18dd0*/  FFMA.FTZ R163, R18, R65, -R6 ;  /* 0x0000004112a37223 */ /* 0x000fcc0000010806 */
[----:B------:R-:W0:Y:S01]  /*18de0*/  MUFU.EX2 R36, R36 ;  /* 0x0000002400247308 */ /* 0x000e220000000800 */
[----:B------:R-:W-:-:S07]  /*18df0*/  FFMA.FTZ R170, R32, R65, -R12 ;  /* 0x0000004120aa7223 */ /* 0x000fce000001080c */
[----:B------:R-:W1:Y:S01]  /*18e00*/  MUFU.EX2 R37, R37 ;  /* 0x0000002500257308 */ /* 0x000e620000000800 */
[-C--:B------:R-:W-:Y:S01]  /*18e10*/  FFMA.FTZ R33, R21, R65.reuse, -R12 ;  /* 0x0000004115217223 */ /* 0x080fe2000001080c */
[----:B------:R-:W-:-:S06]  /*18e20*/  FFMA.FTZ R32, R19, R65, -R6 ;  /* 0x0000004113207223 */ /* 0x000fcc0000010806 */
[----:B------:R-:W2:Y:S01]  /*18e30*/  MUFU.EX2 R161, R161 ;  /* 0x000000a100a17308 */ /* 0x000ea20000000800 */
[----:B------:R-:W-:-:S07]  /*18e40*/  FFMA.FTZ R169, R24, R65, -R6 ;  /* 0x0000004118a97223 */ /* 0x000fce0000010806 */
[----:B------:R-:W3:Y:S08]  /*18e50*/  MUFU.EX2 R35, R35 ;  /* 0x0000002300237308 */ /* 0x000ef00000000800 */
[----:B------:R-:W3:Y:S01]  /*18e60*/  MUFU.EX2 R34, R34 ;  /* 0x0000002200227308 */ /* 0x000ee20000000800 */
[----:B----4-:R-:W-:Y:S01]  /*18e70*/  FFMA.FTZ R8, R7, R67, R160 ;  /* 0x0000004307087223 */ /* 0x010fe200000100a0 */
[----:B------:R-:W-:Y:S01]  /*18e80*/  FFMA.FTZ R31, R30, R65, -R12 ;  /* 0x000000411e1f7223 */ /* 0x000fe2000001080c */
[----:B0-----:R-:W-:-:S05]  /*18e90*/  FFMA.FTZ R68, R25, R68, R36 ;  /* 0x0000004419447223 */ /* 0x001fca0000010024 */
        /* <DEDUP_REMOVED lines=21> */
[-C--:B------:R-:W-:Y:S01]  /*18ff0*/  FFMA.FTZ R15, R72, R65.reuse, -R12 ;  /* 0x00000041480f7223 */ /* 0x080fe2000001080c */
[----:B------:R-:W-:-:S06]  /*19000*/  FFMA.FTZ R179, R39, R65, -R6 ;  /* 0x0000004127b37223 */ /* 0x000fcc0000010806 */
[----:B------:R-:W2:Y:S01]  /*19010*/  MUFU.EX2 R171, R171 ;  /* 0x000000ab00ab7308 */ /* 0x000ea20000000800 */
[----:B---3--:R-:W-:Y:S01]  /*19020*/  FADD.FTZ R10, R168, R11 ;  /* 0x0000000ba80a7221 */ /* 0x008fe20000010000 */
[----:B------:R-:W-:-:S06]  /*19030*/  FADD.FTZ R9, R169, R8 ;  /* 0x00000008a9097221 */ /* 0x000fcc0000010000 */
[----:B------:R-:W3:Y:S01]  /*19040*/  MUFU.EX2 R29, R29 ;  /* 0x0000001d001d7308 */ /* 0x000ee20000000800 */
[-C--:B------:R-:W-:Y:S01]  /*19050*/  FFMA.FTZ R178, R73, R65.reuse, -R12 ;  /* 0x0000004149b27223 */ /* 0x080fe2000001080c */
[----:B------:R-:W-:-:S06]  /*19060*/  FFMA.FTZ R14, R40, R65, -R6 ;  /* 0x00000041280e7223 */ /* 0x000fcc0000010806 */
[----:B------:R-:W3:Y:S01]  /*19070*/  MUFU.EX2 R28, R28 ;  /* 0x0000001c001c7308 */ /* 0x000ee20000000800 */
[----:B0-----:R-:W-:Y:S01]  /*19080*/  FADD.FTZ R11, R31, R10 ;  /* 0x0000000a1f0b7221 */ /* 0x001fe20000010000 */
[----:B----4-:R-:W-:-:S06]  /*19090*/  FADD.FTZ R8, R30, R9 ;  /* 0x000000091e087221 */ /* 0x010fcc0000010000 */
[----:B------:R-:W0:Y:S01]  /*190a0*/  MUFU.EX2 R176, R176 ;  /* 0x000000b000b07308 */ /* 0x000e220000000800 */
[-C--:B------:R-:W-:Y:S01]  /*190b0*/  FFMA.FTZ R225, R46, R65.reuse, -R12 ;  /* 0x000000412ee17223 */ /* 0x080fe2000001080c */
[----:B------:R-:W-:-:S06]  /*190c0*/  FFMA.FTZ R223, R42, R65, -R6 ;  /* 0x000000412adf7223 */ /* 0x000fcc0000010806 */
        /* <DEDUP_REMOVED lines=82> */
[----:B--2---:R-:W-:Y:S01]  /*195f0*/  FADD.FTZ R8, R18, R11 ;  /* 0x0000000b12087221 */ /* 0x004fe20000010000 */
[----:B------:R-:W-:Y:S01]  /*19600*/  FMUL.FTZ R27, R7, R66 ;  /* 0x00000042071b7220 */ /* 0x000fe20000410000 */
[----:B------:R-:W-:Y:S02]  /*19610*/  IMAD.U32 R10, RZ, RZ, UR6 ;  /* 0x00000006ff0a7e24 */ /* 0x000fe4000f8e00ff */
[----:B---3--:R-:W-:Y:S01]  /*19620*/  FADD.FTZ R9, R21, R6 ;  /* 0x0000000615097221 */ /* 0x008fe20000010000 */
[----:B------:R-:W-:Y:S01]  /*19630*/  IMAD.U32 R11, RZ, RZ, UR5 ;  /* 0x00000005ff0b7e24 */ /* 0x000fe2000f8e00ff */
[----:B------:R-:W-:Y:S01]  /*19640*/  ST.E desc[UR44][R16.64+0x240], R27 ;  /* 0x0002401b10007985 */ /* 0x000fe2000c10192c */
[----:B------:R-:W-:-:S03]  /*19650*/  FADD.FTZ R13, R19, R8 ;  /* 0x00000008130d7221 */ /* 0x000fc60000010000 */
[----:B------:R-:W-:Y:S04]  /*19660*/  ST.E desc[UR44][R16.64+0x220], R9 ;  /* 0x0002200910007985 */ /* 0x000fe8000c10192c */
[----:B------:R0:W-:Y:S04]  /*19670*/  ST.E desc[UR44][R16.64+0x224], R13 ;  /* 0x0002240d10007985 */ /* 0x0001e8000c10192c */
[----:B------:R-:W2:Y:S02]  /*19680*/  LD.E R6, desc[UR44][R10.64] ;  /* 0x0000002c0a067980 */ /* 0x000ea4000c101900 */
[----:B--2---:R-:W-:-:S05]  /*19690*/  FMUL.FTZ R39, R7, R6 ;  /* 0x0000000607277220 */ /* 0x004fca0000410000 */
[----:B------:R1:W-:Y:S04]  /*196a0*/  ST.E desc[UR44][R10.64], R39 ;  /* 0x000000270a007985 */ /* 0x0003e8000c10192c */
[----:B------:R-:W0:Y:S04]  /*196b0*/  LD.E R148, desc[UR44][R16.64+0x250] ;  /* 0x0002502c10947980 */ /* 0x000e28000c101900 */
[----:B------:R-:W2:Y:S04]  /*196c0*/  LD.E R150, desc[UR44][R16.64+0x434] ;  /* 0x0004342c10967980 */ /* 0x000ea8000c101900 */
[----:B------:R-:W3:Y:S04]  /*196d0*/  LD.E R146, desc[UR44][R16.64+0x254] ;  /* 0x0002542c10927980 */ /* 0x000ee8000c101900 */
[----:B------:R-:W1:Y:S04]  /*196e0*/  LD.E R144, desc[UR44][R16.64+0x260] ;  /* 0x0002602c10907980 */ /* 0x000e68000c101900 */
        /* <DEDUP_REMOVED lines=62> */
[----:B---3--:R-:W-:-:S03]  /*19ad0*/  FMUL.FTZ R27, R7, R146 ;  /* 0x00000092071b7220 */ /* 0x008fc60000410000 */
[----:B------:R2:W-:Y:S01]  /*19ae0*/  ST.E desc[UR44][R16.64+0x434], R9 ;  /* 0x0004340910007985 */ /* 0x0005e2000c10192c */
[C---:B-1----:R-:W-:Y:S01]  /*19af0*/  FMUL.FTZ R39, R7.reuse, R144 ;  /* 0x0000009007277220 */ /* 0x042fe20000410000 */
[C---:B----4-:R-:W-:Y:S01]  /*19b00*/  FMUL.FTZ R41, R7.reuse, R142 ;  /* 0x0000008e07297220 */ /* 0x050fe20000410000 */
[C---:B------:R-:W-:Y:S01]  /*19b10*/  FMUL.FTZ R43, R7.reuse, R128 ;  /* 0x00000080072b7220 */ /* 0x040fe20000410000 */
[C---:B0-----:R-:W-:Y:S01]  /*19b20*/  FMUL.FTZ R13, R7.reuse, R134 ;  /* 0x00000086070d7220 */ /* 0x041fe20000410000 */
[C---:B--2---:R-:W-:Y:S01]  /*19b30*/  FMUL.FTZ R9, R7.reuse, R136 ;  /* 0x0000008807097220 */ /* 0x044fe20000410000 */
        /* <DEDUP_REMOVED lines=29> */
[C---:B-1----:R-:W-:Y:S01]  /*19d10*/  FMUL.FTZ R41, R7.reuse, R112 ;  /* 0x0000007007297220 */ /* 0x042fe20000410000 */
[C---:B--2---:R-:W-:Y:S01]  /*19d20*/  FMUL.FTZ R43, R7.reuse, R106 ;  /* 0x0000006a072b7220 */ /* 0x044fe20000410000 */
[C---:B---3--:R-:W-:Y:S01]  /*19d30*/  FMUL.FTZ R13, R7.reuse, R102 ;  /* 0x00000066070d7220 */ /* 0x048fe20000410000 */
[C---:B0-----:R-:W-:Y:S01]  /*19d40*/  FMUL.FTZ R9, R7.reuse, R104 ;  /* 0x0000006807097220 */ /* 0x041fe20000410000 */
        /* <DEDUP_REMOVED lines=54> */
[----:B------:R0:W-:Y:S01]  /*1a0b0*/  ST.E desc[UR44][R16.64+0x3a4], R27 ;  /* 0x0003a41b10007985 */ /* 0x0001e2000c10192c */
        /* <DEDUP_REMOVED lines=16> */
[----:B------:R-:W-:Y:S02]  /*1a1c0*/  IMAD.U32 R8, RZ, RZ, UR6 ;  /* 0x00000006ff087e24 */ /* 0x000fe4000f8e00ff */
[----:B---3--:R-:W-:Y:S01]  /*1a1d0*/  FMUL.FTZ R13, R7, R24 ;  /* 0x00000018070d7220 */ /* 0x008fe20000410000 */
[----:B0-----:R-:W-:Y:S01]  /*1a1e0*/  IMAD.U32 R9, RZ, RZ, UR5 ;  /* 0x00000005ff097e24 */ /* 0x001fe2000f8e00ff */
[----:B------:R0:W-:Y:S04]  /*1a1f0*/  ST.E desc[UR44][R16.64+0x3f0], R27 ;  /* 0x0003f01b10007985 */ /* 0x0001e8000c10192c */
        /* <DEDUP_REMOVED lines=8> */
[----:B------:R-:W0:Y:S01]  /*1a280*/  LD.E R12, desc[UR44][R8.64] ;  /* 0x0000002c080c7980 */ /* 0x000e22000c101900 */
[----:B------:R-:W-:Y:S01]  /*1a290*/  ULOP3.LUT UR4, UR4, 0xc, URZ, 0xfc, !UPT ;  /* 0x0000000c04047892 */ /* 0x000fe2000f8efc3f */
[----:B------:R-:W-:-:S05]  /*1a2a0*/  IMAD.U32 R7, RZ, RZ, UR5 ;  /* 0x00000005ff077e24 */ /* 0x000fca000f8e00ff */
[----:B------:R-:W-:Y:S02]  /*1a2b0*/  IMAD.U32 R6, RZ, RZ, UR4 ;  /* 0x00000004ff067e24 */ /* 0x000fe4000f8e00ff */
[----:B0-----:R-:W-:-:S05]  /*1a2c0*/  FMUL.FTZ R27, R25, R12 ;  /* 0x0000000c191b7220 */ /* 0x001fca0000410000 */
[----:B------:R0:W-:Y:S04]  /*1a2d0*/  ST.E desc[UR44][R8.64], R27 ;  /* 0x0000001b08007985 */ /* 0x0001e8000c10192c */
[----:B------:R-:W1:Y:S02]  /*1a2e0*/  LD.E R12, desc[UR44][R6.64] ;  /* 0x0000002c060c7980 */ /* 0x000e64000c101900 */
[----:B-1----:R-:W-:-:S05]  /*1a2f0*/  FMUL.FTZ R13, R25, R12 ;  /* 0x0000000c190d7220 */ /* 0x002fca0000410000 */
[----:B------:R1:W-:Y:S04]  /*1a300*/  ST.E desc[UR44][R6.64], R13 ;  /* 0x0000000d06007985 */ /* 0x0003e8000c10192c */
        /* <DEDUP_REMOVED lines=60> */
[----:B-1----:R-:W2:Y:S04]  /*1a6d0*/  LD.E R13, desc[UR44][R16.64+0x42c] ;  /* 0x00042c2c100d7980 */ /* 0x002ea8000c101900 */
[----:B------:R-:W2:Y:S01]  /*1a6e0*/  LD.E R24, desc[UR44][R16.64+0x438] ;  /* 0x0004382c10187980 */ /* 0x000ea2000c101900 */
[C---:B---3--:R-:W-:Y:S01]  /*1a6f0*/  FMUL.FTZ R93, R25.reuse, R93 ;  /* 0x0000005d195d7220 */ /* 0x048fe20000410000 */
        /* <DEDUP_REMOVED lines=76> */
[C---:B------:R-:W-:Y:S01]  /*1abc0*/  FMUL.FTZ R55, R25.reuse, R42 ;  /* 0x0000002a19377220 */ /* 0x040fe20000410000 */
[C---:B------:R-:W-:Y:S01]  /*1abd0*/  FMUL.FTZ R61, R25.reuse, R44 ;  /* 0x0000002c193d7220 */ /* 0x040fe20000410000 */
[C---:B------:R-:W-:Y:S01]  /*1abe0*/  FMUL.FTZ R41, R25.reuse, R41 ;  /* 0x0000002919297220 */ /* 0x040fe20000410000 */
[C---:B------:R-:W-:Y:S01]  /*1abf0*/  FMUL.FTZ R27, R25.reuse, R27 ;  /* 0x0000001b191b7220 */ /* 0x040fe20000410000 */
[C---:B---3--:R-:W-:Y:S01]  /*1ac00*/  FMUL.FTZ R47, R25.reuse, R40 ;  /* 0x00000028192f7220 */ /* 0x048fe20000410000 */
[C---:B------:R-:W-:Y:S01]  /*1ac10*/  FMUL.FTZ R39, R25.reuse, R39 ;  /* 0x0000002719277220 */ /* 0x040fe20000410000 */
[C---:B-1----:R-:W-:Y:S01]  /*1ac20*/  FMUL.FTZ R49, R25.reuse, R38 ;  /* 0x0000002619317220 */ /* 0x042fe20000410000 */
[----:B0-----:R-:W-:Y:S01]  /*1ac30*/  FMUL.FTZ R43, R25, R26 ;  /* 0x0000001a192b7220 */ /* 0x001fe20000410000 */
        /* <DEDUP_REMOVED lines=49> */
[----:B------:R-:W3:Y:S04]  /*1af50*/  LD.E R43, desc[UR44][R6.64] ;  /* 0x0000002c062b7980 */ /* 0x000ee8000c101900 */
[----:B---3--:R3:W-:Y:S04]  /*1af60*/  ST.E desc[UR44][R6.64], R43 ;  /* 0x0000002b06007985 */ /* 0x0087e8000c10192c */
[----:B------:R-:W4:Y:S04]  /*1af70*/  LD.E R25, desc[UR44][R16.64+0x250] ;  /* 0x0002502c10197980 */ /* 0x000f28000c101900 */
        /* <DEDUP_REMOVED lines=76> */
[----:B------:R-:W-:Y:S04]  /*1b440*/  ST.E desc[UR44][R16.64+0x258], R47 ;  /* 0x0002582f10007985 */ /* 0x000fe8000c10192c */
[----:B------:R1:W-:Y:S04]  /*1b450*/  ST.E desc[UR44][R16.64+0x25c], R27 ;  /* 0x00025c1b10007985 */ /* 0x0003e8000c10192c */
[----:B------:R-:W-:Y:S04]  /*1b460*/  ST.E desc[UR44][R16.64+0x260], R49 ;  /* 0x0002603110007985 */ /* 0x000fe8000c10192c */
[----:B------:R-:W-:Y:S04]  /*1b470*/  ST.E desc[UR44][R16.64+0x264], R51 ;  /* 0x0002643310007985 */ /* 0x000fe8000c10192c */
[----:B------:R1:W-:Y:S04]  /*1b480*/  ST.E desc[UR44][R16.64+0x268], R39 ;  /* 0x0002682710007985 */ /* 0x0003e8000c10192c */
[----:B------:R-:W-:Y:S04]  /*1b490*/  ST.E desc[UR44][R16.64+0x26c], R53 ;  /* 0x00026c3510007985 */ /* 0x000fe8000c10192c */
[----:B--2---:R2:W-:Y:S04]  /*1b4a0*/  ST.E desc[UR44][R16.64+0x270], R41 ;  /* 0x0002702910007985 */ /* 0x0045e8000c10192c */
[----:B------:R-:W-:Y:S04]  /*1b4b0*/  ST.E desc[UR44][R16.64+0x274], R55 ;  /* 0x0002743710007985 */ /* 0x000fe8000c10192c */
[----:B---3--:R3:W-:Y:S04]  /*1b4c0*/  ST.E desc[UR44][R16.64+0x278], R43 ;  /* 0x0002782b10007985 */ /* 0x0087e8000c10192c */
[----:B------:R3:W-:Y:S04]  /*1b4d0*/  ST.E desc[UR44][R16.64+0x27c], R57 ;  /* 0x00027c3910007985 */ /* 0x0007e8000c10192c */
[----:B------:R3:W-:Y:S04]  /*1b4e0*/  ST.E desc[UR44][R16.64+0x280], R59 ;  /* 0x0002803b10007985 */ /* 0x0007e8000c10192c */
[----:B------:R3:W-:Y:S04]  /*1b4f0*/  ST.E desc[UR44][R16.64+0x284], R61 ;  /* 0x0002843d10007985 */ /* 0x0007e8000c10192c */
[----:B------:R3:W-:Y:S04]  /*1b500*/  ST.E desc[UR44][R16.64+0x288], R63 ;  /* 0x0002883f10007985 */ /* 0x0007e8000c10192c */
[----:B------:R3:W-:Y:S04]  /*1b510*/  ST.E desc[UR44][R16.64+0x28c], R65 ;  /* 0x00028c4110007985 */ /* 0x0007e8000c10192c */
[----:B0-----:R-:W4:Y:S04]  /*1b520*/  LD.E R25, desc[UR44][R16.64+0x290] ;  /* 0x0002902c10197980 */ /* 0x001f28000c101900 */
[----:B-1----:R-:W4:Y:S04]  /*1b530*/  LD.E R27, desc[UR44][R16.64+0x298] ;  /* 0x0002982c101b7980 */ /* 0x002f28000c101900 */
        /* <DEDUP_REMOVED lines=76> */
[----:B--2---:R2:W-:Y:S04]  /*1ba00*/  ST.E desc[UR44][R16.64+0x2a8], R41 ;  /* 0x0002a82910007985 */ /* 0x0045e8000c10192c */
[----:B---3--:R3:W-:Y:S04]  /*1ba10*/  ST.E desc[UR44][R16.64+0x2b0], R43 ;  /* 0x0002b02b10007985 */ /* 0x0087e8000c10192c */
        /* <DEDUP_REMOVED lines=77> */
[----:B0-----:R-:W3:Y:S01]  /*1bef0*/  LDL R25, [R1+0x68] ;  /* 0x0000680001197983 */ /* 0x001ee20000100800 */
[----:B------:R-:W-:-:S02]  /*1bf00*/  IMAD R12, R24, 0xc00, R12 ;  /* 0x00000c00180c7824 */ /* 0x000fc400078e020c */
[----:B-1----:R-:W-:Y:S01]  /*1bf10*/  IMAD.MOV.U32 R27, RZ, RZ, R13 ;  /* 0x000000ffff1b7224 */ /* 0x002fe200078e000d */
[----:B------:R-:W-:Y:S01]  /*1bf20*/  F2FP.BF16.F32.PACK_AB R160, R37, R160 ;  /* 0x000000a025a0723e */ /* 0x000fe200000010ff */
[C---:B------:R-:W-:Y:S01]  /*1bf30*/  VIADD R24, R12.reuse, 0x80 ;  /* 0x000000800c187836 */ /* 0x040fe20000000000 */
[----:B------:R-:W-:Y:S01]  /*1bf40*/  F2FP.BF16.F32.PACK_AB R161, R161, R36 ;  /* 0x00000024a1a1723e */ /* 0x000fe200000010ff */
[----:B------:R-:W-:Y:S01]  /*1bf50*/  VIADD R26, R12, 0x100 ;  /* 0x000001000c1a7836 */ /* 0x000fe20000000000 */
[----:B------:R-:W-:Y:S01]  /*1bf60*/  R2UR UR15, R27 ;  /* 0x000000001b0f72ca */ /* 0x000fe200000e0000 */
[----:B------:R-:W3:Y:S01]  /*1bf70*/  LD.E R36, desc[UR44][R16.64+0x270] ;  /* 0x0002702c10247980 */ /* 0x000ee2000c101900 */
[----:B------:R-:W-:Y:S02]  /*1bf80*/  R2UR UR10, R24 ;  /* 0x00000000180a72ca */ /* 0x000fe400000e0000 */
[----:B------:R-:W-:Y:S01]  /*1bf90*/  R2UR UR14, R26 ;  /* 0x000000001a0e72ca */ /* 0x000fe200000e0000 */
[----:B------:R-:W3:Y:S01]  /*1bfa0*/  LD.E R24, desc[UR44][R16.64+0x240] ;  /* 0x0002402c10187980 */ /* 0x000ee2000c101900 */
[----:B------:R-:W-:-:S02]  /*1bfb0*/  F2FP.BF16.F32.PACK_AB R162, R162, R35 ;  /* 0x00000023a2a2723e */ /* 0x000fc400000010ff */
[----:B------:R-:W-:Y:S01]  /*1bfc0*/  F2FP.BF16.F32.PACK_AB R163, R163, R34 ;  /* 0x00000022a3a3723e */ /* 0x000fe200000010ff */
[----:B------:R-:W3:Y:S01]  /*1bfd0*/  LD.E R35, desc[UR44][R16.64+0x26c] ;  /* 0x00026c2c10237980 */ /* 0x000ee2000c101900 */
[----:B------:R-:W-:Y:S02]  /*1bfe0*/  F2FP.BF16.F32.PACK_AB R168, R168, R33 ;  /* 0x00000021a8a8723e */ /* 0x000fe400000010ff */
[----:B------:R-:W-:Y:S01]  /*1bff0*/  F2FP.BF16.F32.PACK_AB R169, R169, R32 ;  /* 0x00000020a9a9723e */ /* 0x000fe200000010ff */
[----:B------:R-:W3:Y:S01]  /*1c000*/  LD.E R33, desc[UR44][R16.64+0x264] ;  /* 0x0002642c10217980 */ /* 0x000ee2000c101900 */
[----:B------:R-:W-:Y:S02]  /*1c010*/  F2FP.BF16.F32.PACK_AB R170, R170, R31 ;  /* 0x0000001faaaa723e */ /* 0x000fe400000010ff */
[----:B------:R-:W-:Y:S01]  /*1c020*/  F2FP.BF16.F32.PACK_AB R171, R171, R30 ;  /* 0x0000001eabab723e */ /* 0x000fe200000010ff */
[----:B------:R-:W3:Y:S01]  /*1c030*/  LD.E R31, desc[UR44][R16.64+0x25c] ;  /* 0x00025c2c101f7980 */ /* 0x000ee2000c101900 */
[----:B------:R-:W-:-:S02]  /*1c040*/  F2FP.BF16.F32.PACK_AB R176, R176, R29 ;  /* 0x0000001db0b0723e */ /* 0x000fc400000010ff */
[----:B------:R-:W-:Y:S01]  /*1c050*/  F2FP.BF16.F32.PACK_AB R177, R177, R28 ;  /* 0x0000001cb1b1723e */ /* 0x000fe200000010ff */
        /* <DEDUP_REMOVED lines=9> */
[----:B--2---:R-:W4:Y:S04]  /*1c0f0*/  LD.E R41, desc[UR44][R16.64+0x284] ;  /* 0x0002842c10297980 */ /* 0x004f28000c101900 */
[----:B------:R-:W4:Y:S04]  /*1c100*/  LD.E R42, desc[UR44][R16.64+0x288] ;  /* 0x0002882c102a7980 */ /* 0x000f28000c101900 */
[----:B---3--:R-:W4:Y:S04]  /*1c110*/  LD.E R43, desc[UR44][R16.64+0x28c] ;  /* 0x00028c2c102b7980 */ /* 0x008f28000c101900 */
        /* <DEDUP_REMOVED lines=56> */
[----:B------:R-:W-:Y:S01]  /*1c4a0*/  ISETP.NE.U32.AND P0, PT, R25, RZ, PT ;  /* 0x000000ff1900720c */ /* 0x000fe20003f05070 */
[----:B------:R-:W-:-:S02]  /*1c4b0*/  IMAD.MOV.U32 R25, RZ, RZ, R13 ;  /* 0x000000ffff197224 */ /* 0x000fc400078e000d */
[----:B------:R-:W4:Y:S03]  /*1c4c0*/  LD.E R100, desc[UR44][R16.64+0x370] ;  /* 0x0003702c10647980 */ /* 0x000f26000c101900 */
        /* <DEDUP_REMOVED lines=57> */
[----:B------:R-:W-:Y:S01]  /*1c860*/  VOTEU.ANY UP0, P0 ;  /* 0x00000000003f7886 */ /* 0x000fe20000000100 */
[----:B----4-:R-:W-:-:S11]  /*1c870*/  WARPGROUP.ARRIVE ;  /* 0x00000000000079c5 */ /* 0x010fd60000000000 */
[----:B------:R-:W-:Y:S01]  /*1c880*/  HGMMA.64x256x16.F32.BF16 R24, R160, gdesc[UR4].tnspB, R24, UP0, gsb0 ;  /* 0x43e00004a0187df0 */ /* 0x000fe2000b801818 */
[----:B------:R-:W-:Y:S02]  /*1c890*/  F2FP.BF16.F32.PACK_AB R178, R178, R15 ;  /* 0x0000000fb2b2723e */ /* 0x000fe400000010ff */
[----:B------:R-:W-:Y:S01]  /*1c8a0*/  F2FP.BF16.F32.PACK_AB R179, R14, R179 ;  /* 0x000000b30eb3723e */ /* 0x000fe200000010ff */
        /* <DEDUP_REMOVED lines=816> */
[----:B--2---:R-:W-:Y:S04]  /*1fbb0*/  ST.E desc[UR44][R10.64], R15 ;  /* 0x0000000f0a007985 */ /* 0x004fe8000c10192c */
[----:B------:R-:W2:Y:S04]  /*1fbc0*/  LD.E R19, desc[UR44][R8.64] ;  /* 0x0000002c08137980 */ /* 0x000ea8000c101900 */
[----:B--2---:R1:W-:Y:S04]  /*1fbd0*/  ST.E desc[UR44][R8.64], R19 ;  /* 0x0000001308007985 */ /* 0x0043e8000c10192c */
[----:B------:R-:W2:Y:S04]  /*1fbe0*/  LD.E R21, desc[UR44][R6.64] ;  /* 0x0000002c06157980 */ /* 0x000ea8000c101900 */
[----:B--2---:R2:W-:Y:S04]  /*1fbf0*/  ST.E desc[UR44][R6.64], R21 ;  /* 0x0000001506007985 */ /* 0x0045e8000c10192c */
[----:B0-----:R-:W3:Y:S04]  /*1fc00*/  LD.E R5, desc[UR44][R16.64+0x250] ;  /* 0x0002502c10057980 */ /* 0x001ee8000c101900 */
[----:B-1----:R-:W4:Y:S04]  /*1fc10*/  LD.E R8, desc[UR44][R16.64+0x25c] ;  /* 0x00025c2c10087980 */ /* 0x002f28000c101900 */
[----:B--2---:R-:W2:Y:S04]  /*1fc20*/  LD.E R6, desc[UR44][R16.64+0x254] ;  /* 0x0002542c10067980 */ /* 0x004ea8000c101900 */
        /* <DEDUP_REMOVED lines=121> */
[----:B---3--:R-:W-:Y:S04]  /*203c0*/  ST.E desc[UR44][R16.64+0x250], R5 ;  /* 0x0002500510007985 */ /* 0x008fe8000c10192c */
[----:B--2---:R-:W-:Y:S04]  /*203d0*/  ST.E desc[UR44][R16.64+0x254], R6 ;  /* 0x0002540610007985 */ /* 0x004fe8000c10192c */
        /* <DEDUP_REMOVED lines=130> */
.L_x_13196:
[----:B------:R-:W-:Y:S05]  /*20c00*/  BSYNC B0 ;  /* 0x0000000000007941 */ /* 0x000fea0003800000 */
.L_x_13195:
        /* <DEDUP_REMOVED lines=9> */
.L_x_13178:
[----:B------:R-:W-:-:S13]  /*20ca0*/  ISETP.GE.AND P0, PT, R0, R202, PT ;  /* 0x000000ca0000720c */ /* 0x000fda0003f06270 */
[----:B------:R-:W-:Y:S05]  /*20cb0*/  @!P0 BRA `(.L_x_13198) ;  /* 0x000000b000d08947 */ /* 0x000fea0003800000 */
[----:B------:R0:W5:Y:S02]  /*20cc0*/  LDL.64 R2, [R1+0x158] ;  /* 0x0001580001027983 */ /* 0x0001640000100a00 */
.L_x_13227:
        /* <DEDUP_REMOVED lines=21> */
.L_x_13200:
[----:B------:R-:W-:Y:S05]  /*20e20*/  BSYNC B0 ;  /* 0x0000000000007941 */ /* 0x000fea0003800000 */
.L_x_13199:
        /* <DEDUP_REMOVED lines=13> */
.L_x_13202:
[----:B------:R-:W-:Y:S05]  /*20f00*/  BSYNC B0 ;  /* 0x0000000000007941 */ /* 0x000fea0003800000 */
.L_x_13201:
        /* <DEDUP_REMOVED lines=8> */
.L_x_13204:
[----:B------:R-:W-:Y:S05]  /*20f90*/  BSYNC B0 ;  /* 0x0000000000007941 */ /* 0x000fea0003800000 */
.L_x_13203:
[----:B------:R-:W2:Y:S04]  /*20fa0*/  LD.E R5, desc[UR44][R2.64] ;  /* 0x0000002c02057980 */ /* 0x000ea8000c101900 */
[----:B------:R-:W2:Y:S01]  /*20fb0*/  LDL.64 R14, [R1+0x80] ;  /* 0x00008000010e7983 */ /* 0x000ea20000100a00 */
[----:B------:R-:W-:Y:S05]  /*20fc0*/  WARPSYNC.ALL ;  /* 0x0000000000007948 */ /* 0x000fea0003800000 */
[----:B------:R3:W-:Y:S04]  /*20fd0*/  STL [R1+0x60], RZ ;  /* 0x000060ff01007387 */ /* 0x0007e80000100800 */
[----:B------:R-:W4:Y:S01]  /*20fe0*/  LD.E.64 R20, desc[UR44][R16.64+0x78] ;  /* 0x0000782c10147980 */ /* 0x000f22000c101b00 */
[----:B------:R-:W-:-:S05]  /*20ff0*/  IMAD.MOV.U32 R4, RZ, RZ, 0x1 ;  /* 0x00000001ff047424 */ /* 0x000fca00078e00ff */
[----:B------:R3:W-:Y:S04]  /*21000*/  STL [R1+0x60], R4 ;  /* 0x0000600401007387 */ /* 0x0007e80000100800 */
[----:B-1---5:R-:W3:Y:S04]  /*21010*/  LD.E.64 R8, desc[UR44][R16.64+0x78] ;  /* 0x0000782c10087980 */ /* 0x022ee8000c101b00 */
        /* <DEDUP_REMOVED lines=51> */
.L_x_13207:
[----:B------:R-:W-:Y:S05]  /*21350*/  BSYNC B0 ;  /* 0x0000000000007941 */ /* 0x000fea0003800000 */
.L_x_13206:
        /* <DEDUP_REMOVED lines=13> */
.L_x_13209:
[----:B------:R-:W-:Y:S05]  /*21430*/  BSYNC B0 ;  /* 0x0000000000007941 */ /* 0x000fea0003800000 */
.L_x_13208:
        /* <DEDUP_REMOVED lines=8> */
.L_x_13211:
[----:B------:R-:W-:Y:S05]  /*214c0*/  BSYNC B0 ;  /* 0x0000000000007941 */ /* 0x000fea0003800000 */
.L_x_13210:
        /* <DEDUP_REMOVED lines=177> */
[----:B------:R2:W-:Y:S01]  /*21fe0*/  STL [R1+0x70], R4 ;  /* 0x0000700401007387 */ /* 0x0005e20000100800 */
[----:B------:R-:W-:-:S02]  /*21ff0*/  WARPGROUP.DEPBAR.LE gsb0, 0x0 ;  /* 0x00008000000079c5 */ /* 0x000fc40000010000 */
[----:B------:R-:W-:-:S06]  /*22000*/  WARPGROUP.ARRIVE ;  /* 0x00000000000079c5 */ /* 0x000fcc0000000000 */
[----:B------:R-:W-:Y:S01]  /*22010*/  HGMMA.64x96x16.F32.BF16 R24, gdesc[UR4], R24, gsb0 ;  /* 0x01600000041879f0 */ /* 0x000fe20008001818 */
[----:B------:R2:W-:Y:S01]  /*22020*/  STL [R1+0x70], R4 ;  /* 0x0000700401007387 */ /* 0x0005e20000100800 */
[----:B-1----:R-:W-:-:S03]  /*22030*/  SHF.R.U32.HI R103, RZ, 0x7, R72 ;  /* 0x00000007ff677819 */ /* 0x002fc60000011648 */
        /* <DEDUP_REMOVED lines=16> */
[----:B------:R-:W3:Y:S04]  /*22140*/  LD.E R6, desc[UR44][R18.64] ;  /* 0x0000002c12067980 */ /* 0x000ee8000c101900 */
[----:B------:R2:W5:Y:S01]  /*22150*/  LD.E R5, desc[UR44][R2.64] ;  /* 0x0000002c02057980 */ /* 0x000562000c101900 */
[----:B------:R-:W-:Y:S01]  /*22160*/  BSSY B0, `(.L_x_13213) ;  /* 0x0000005000007945 */ /* 0x000fe20003800000 */
[----:B---3--:R-:W-:-:S04]  /*22170*/  LOP3.LUT R6, R6, 0x1, RZ, 0xfc, !PT ;  /* 0x0000000106067812 */ /* 0x008fc800078efcff */
[----:B------:R-:W-:-:S13]  /*22180*/  ISETP.NE.AND P0, PT, R6, 0x3, PT ;  /* 0x000000030600780c */ /* 0x000fda0003f05270 */
[----:B--2---:R-:W-:Y:S05]  /*22190*/  @!P0 BRA `(.L_x_13214) ;  /* 0x0000000000048947 */ /* 0x004fea0003800000 */
[----:B------:R-:W-:Y:S01]  /*221a0*/  BPT.TRAP 0x1 ;  /* 0x000000040000795c */ /* 0x000fe20000300000 */
.L_x_13214:
[----:B------:R-:W-:Y:S05]  /*221b0*/  BSYNC B0 ;  /* 0x0000000000007941 */ /* 0x000fea0003800000 */
.L_x_13213:
        /* <DEDUP_REMOVED lines=19> */
[-C--:B------:R-:W-:Y:S01]  /*222f0*/  FMUL.FTZ R77, R33, R20.reuse ;  /* 0x00000014214d7220 */ /* 0x080fe20000410000 */
[----:B------:R-:W-:-:S02]  /*22300*/  FMUL.FTZ R33, R47, R20 ;  /* 0x000000142f217220 */ /* 0x000fc40000410000 */
[----:B------:R-:W-:Y:S01]  /*22310*/  LEA.HI R47, R39, R74, RZ, 0x7 ;  /* 0x0000004a272f7211 */ /* 0x000fe200078f38ff */
[-C--:B------:R-:W-:Y:S01]  /*22320*/  FMUL.FTZ R79, R37, R20.reuse ;  /* 0x00000014254f7220 */ /* 0x080fe20000410000 */
[-C--:B------:R-:W-:Y:S01]  /*22330*/  FMUL.FTZ R37, R55, R20.reuse ;  /* 0x0000001437257220 */ /* 0x080fe20000410000 */
[-C--:B-1----:R-:W-:Y:S01]  /*22340*/  FMUL.FTZ R5, R24, R20.reuse ;  /* 0x0000001418057220 */ /* 0x082fe20000410000 */
[----:B------:R-:W-:Y:S01]  /*22350*/  LOP3.LUT R55, R47, 0xffffff80, RZ, 0xc0, !PT ;  /* 0xffffff802f377812 */ /* 0x000fe200078ec0ff */
        /* <DEDUP_REMOVED lines=29> */
[--C-:B------:R-:W-:Y:S01]  /*22530*/  SHF.R.S32.HI R58, RZ, 0x2, R59.reuse ;  /* 0x00000002ff3a7819 */ /* 0x100fe2000001143b */
[----:B------:R-:W-:Y:S01]  /*22540*/  FMUL.FTZ R54, R61, R20 ;  /* 0x000000143d367220 */ /* 0x000fe20000410000 */
[----:B------:R-:W-:-:S02]  /*22550*/  SHF.R.S32.HI R55, RZ, 0x1f, R59 ;  /* 0x0000001fff377819 */ /* 0x000fc4000001143b */
[----:B------:R-:W-:Y:S02]  /*22560*/  LOP3.LUT R61, R48, 0xfffffffc, RZ, 0xc0, !PT ;  /* 0xfffffffc303d7812 */ /* 0x000fe400078ec0ff */
[----:B------:R-:W-:Y:S02]  /*22570*/  LEA.HI R55, R55, R58, RZ, 0x3 ;  /* 0x0000003a37377211 */ /* 0x000fe400078f18ff */
[----:B------:R-:W-:Y:S01]  /*22580*/  SHF.R.S32.HI R48, RZ, 0x7, R47 ;  /* 0x00000007ff307819 */ /* 0x000fe2000001142f */
[----:B------:R-:W-:Y:S01]  /*22590*/  IMAD.IADD R74, R74, 0x1, -R61 ;  /* 0x000000014a4a7824 */ /* 0x000fe200078e0a3d */
[----:B------:R-:W-:Y:S02]  /*225a0*/  LOP3.LUT R61, R55, 0xfffffff8, RZ, 0xc0, !PT ;  /* 0xfffffff8373d7812 */ /* 0x000fe400078ec0ff */
[----:B------:R-:W-:Y:S02]  /*225b0*/  LEA.HI R57, R57, R56, RZ, 0x5 ;  /* 0x0000003839397211 */ /* 0x000fe400078f28ff */
[----:B------:R-:W-:Y:S01]  /*225c0*/  LEA.HI R47, R47, R48, RZ, 0x1 ;  /* 0x000000302f2f7211 */ /* 0x000fe200078f08ff */
[----:B------:R-:W-:-:S02]  /*225d0*/  IMAD.IADD R61, R58, 0x1, -R61 ;  /* 0x000000013a3d7824 */ /* 0x000fc400078e0a3d */
[-C--:B------:R-:W-:Y:S01]  /*225e0*/  FMUL.FTZ R78, R36, R20.reuse ;  /* 0x00000014244e7220 */ /* 0x080fe20000410000 */
[----:B------:R-:W-:Y:S01]  /*225f0*/  SHF.R.S32.HI R58, RZ, 0x5, R57 ;  /* 0x00000005ff3a7819 */ /* 0x000fe20000011439 */
[-C--:B------:R-:W-:Y:S01]  /*22600*/  FMUL.FTZ R36, R50, R20.reuse ;  /* 0x0000001432247220 */ /* 0x080fe20000410000 */
[-C--:B------:R-:W-:Y:S01]  /*22610*/  FMUL.FTZ R50, R53, R20.reuse ;  /* 0x0000001435327220 */ /* 0x080fe20000410000 */
[----:B------:R-:W-:Y:S01]  /*22620*/  LOP3.LUT R47, R47, 0x3fffffe, RZ, 0xc0, !PT ;  /* 0x03fffffe2f2f7812 */ /* 0x000fe200078ec0ff */
[----:B------:R-:W-:Y:S01]  /*22630*/  FMUL.FTZ R53, R60, R20 ;  /* 0x000000143c357220 */ /* 0x000fe20000410000 */
        /* <DEDUP_REMOVED lines=11> */
[----:B------:R-:W-:Y:S02]  /*226f0*/  @P0 SHF.R.U32.HI R6, RZ, R72, R61 ;  /* 0x00000048ff060219 */ /* 0x000fe4000001163d */
[----:B------:R-:W-:Y:S01]  /*22700*/  LOP3.LUT R59, R59, 0x7ffffffc, RZ, 0xc0, !PT ;  /* 0x7ffffffc3b3b7812 */ /* 0x000fe200078ec0ff */
[----:B------:R-:W-:Y:S02]  /*22710*/  IMAD.MOV.U32 R61, RZ, RZ, -0x60 ;  /* 0xffffffa0ff3d7424 */ /* 0x000fe400078e00ff */
[----:B------:R-:W1:Y:S01]  /*22720*/  SHFL.IDX PT, R64, R6, RZ, 0x1c1f ;  /* 0x001c1fff06407589 */ /* 0x000e6200000e0000 */
        /* <DEDUP_REMOVED lines=11> */
[----:B------:R-:W-:Y:S01]  /*227e0*/  FMUL.FTZ R20, R71, R20 ;  /* 0x0000001447147220 */ /* 0x000fe20000410000 */
[----:B------:R-:W2:Y:S01]  /*227f0*/  MUFU.TANH R5, R5 ;  /* 0x0000000500057308 */ /* 0x000ea20000002400 */
[----:B------:R-:W-:Y:S01]  /*22800*/  IMAD R59, R59, -0x2, R60 ;  /* 0xfffffffe3b3b7824 */ /* 0x000fe200078e023c */
[----:B------:R-:W-:-:S06]  /*22810*/  LOP3.LUT R61, RZ, R10, RZ, 0x33, !PT ;  /* 0x0000000aff3d7212 */ /* 0x000fcc00078e33ff */
[----:B------:R-:W3:Y:S01]  /*22820*/  MUFU.TANH R21, R21 ;  /* 0x0000001500157308 */ /* 0x000ee20000002400 */
[----:B------:R-:W-:-:S07]  /*22830*/  IADD3 R60, -R8, R59, R9 ;  /* 0x0000003b083c7210 */ /* 0x000fce0007ffe109 */
        /* <DEDUP_REMOVED lines=47> */
[----:B------:R-:W-:Y:S02]  /*22b30*/  IMAD.IADD R61, R60, 0x1, R61 ;  /* 0x000000013c3d7824 */ /* 0x000fe400078e023d */
[----:B------:R-:W-:Y:S02]  /*22b40*/  IMAD R63, R0, -0x60, R12 ;  /* 0xffffffa0003f7824 */ /* 0x000fe400078e020c */
[----:B------:R-:W-:Y:S02]  /*22b50*/  VIADD R66, R59, 0xffffffff ;  /* 0xffffffff3b427836 */ /* 0x000fe40000000000 */
        /* <DEDUP_REMOVED lines=13> */
.L_x_13218:
[----:B------:R-:W-:-:S13]  /*22c30*/  ISETP.NE.AND P0, PT, R13, 0x1, PT ;  /* 0x000000010d00780c */ /* 0x000fda0003f05270 */
[----:B------:R-:W-:-:S05]  /*22c40*/  @P0 IMAD.HI.U32 R60, R10, R14, RZ ;  /* 0x0000000e0a3c0227 */ /* 0x000fca00078e00ff */
[----:B------:R-:W-:-:S07]  /*22c50*/  @P0 SHF.R.U32.HI R10, RZ, R15, R60 ;  /* 0x0000000fff0a0219 */ /* 0x000fce000001163c */
.L_x_13219:
[----:B------:R-:W-:Y:S05]  /*22c60*/  BSYNC B1 ;  /* 0x0000000000017941 */ /* 0x000fea0003800000 */
.L_x_13217:
[----:B------:R-:W-:-:S05]  /*22c70*/  IMAD R10, R10, R13, R66 ;  /* 0x0000000d0a0a7224 */ /* 0x000fca00078e0242 */
[----:B------:R-:W-:Y:S02]  /*22c80*/  VIMNMX R59, R59, R10, !PT ;  /* 0x0000000a3b3b7248 */ /* 0x000fe40007fe0100 */
[----:B------:R-:W-:-:S07]  /*22c90*/  VIADDMNMX R12, R10, R13, R12, PT ;  /* 0x0000000d0a0c7246 */ /* 0x000fce000380010c */
.L_x_13216:
[----:B------:R-:W-:Y:S05]  /*22ca0*/  BSYNC B0 ;  /* 0x0000000000007941 */ /* 0x000fea0003800000 */
.L_x_13215:
[C---:B------:R-:W-:Y:S01]  /*22cb0*/  ISETP.GE.AND P0, PT, R63.reuse, 0x2, PT ;  /* 0x000000023f00780c */ /* 0x040fe20003f06270 */
[----:B------:R-:W1:Y:S01]  /*22cc0*/  SHFL.IDX PT, R6, R6, 0x1, 0x1c1f ;  /* 0x003c1f0006067f89 */ /* 0x000e6200000e0000 */
        /* <DEDUP_REMOVED lines=12> */
[----:B------:R-:W-:Y:S01]  /*22d90*/  ISETP.GE.AND P2, PT, R63, 0x11, PT ;  /* 0x000000113f00780c */ /* 0x000fe20003f46270 */
[----:B-1----:R-:W-:Y:S01]  /*22da0*/  IMAD.IADD R64, R61, 0x1, R6 ;  /* 0x000000013d407824 */ /* 0x002fe200078e0206 */
[----:B0-----:R-:W-:Y:S02]  /*22db0*/  FSEL R75, R75, -INF , !P0 ;  /* 0xff8000004b4b7808 */ /* 0x001fe40004000000 */
        /* <DEDUP_REMOVED lines=113> */
.L_x_13223:
[----:B------:R-:W-:-:S13]  /*234d0*/  ISETP.NE.AND P6, PT, R13, 0x1, PT ;  /* 0x000000010d00780c */ /* 0x000fda0003fc5270 */
[----:B------:R-:W-:-:S05]  /*234e0*/  @P6 IMAD.HI.U32 R14, R8, R14, RZ ;  /* 0x0000000e080e6227 */ /* 0x000fca00078e00ff */
[----:B------:R-:W-:-:S07]  /*234f0*/  @P6 SHF.R.U32.HI R8, RZ, R15, R14 ;  /* 0x0000000fff086219 */ /* 0x000fce000001160e */
.L_x_13224:
[----:B------:R-:W-:Y:S05]  /*23500*/  BSYNC B1 ;  /* 0x0000000000017941 */ /* 0x000fea0003800000 */
.L_x_13222:
[----:B------:R-:W-:-:S05]  /*23510*/  IMAD R7, R8, R13, R66 ;  /* 0x0000000d08077224 */ /* 0x000fca00078e0242 */
[----:B------:R-:W-:Y:S02]  /*23520*/  VIADDMNMX R12, R7, R13, R12, PT ;  /* 0x0000000d070c7246 */ /* 0x000fe4000380010c */
[----:B------:R-:W-:-:S07]  /*23530*/  VIMNMX R64, R64, R7, !PT ;  /* 0x0000000740407248 */ /* 0x000fce0007fe0100 */
.L_x_13221:
[----:B------:R-:W-:Y:S05]  /*23540*/  BSYNC B0 ;  /* 0x0000000000007941 */ /* 0x000fea0003800000 */
.L_x_13220:
[----:B------:R-:W2:Y:S01]  /*23550*/  LD.E.64 R6, desc[UR44][R16.64+0x210] ;  /* 0x0002102c10067980 */ /* 0x000ea2000c101b00 */
        /* <DEDUP_REMOVED lines=74> */
[----:B------:R-:W-:Y:S02]  /*23a00*/  ISETP.GT.AND P1, PT, R64, 0x49, !P1 ;  /* 0x000000494000780c */ /* 0x000fe40004f24270 */
        /* <DEDUP_REMOVED lines=40> */
[----:B------:R-:W-:-:S04]  /*23c90*/  FMNMX.FTZ R9, R38, R9, !PT ;  /* 0x0000000926097209 */ /* 0x000fc80007810000 */
[----:B------:R-:W-:Y:S02]  /*23ca0*/  FMNMX.FTZ R9, R18, R9, !PT ;  /* 0x0000000912097209 */ /* 0x000fe40007810000 */
[----:B------:R-:W-:Y:S02]  /*23cb0*/  ISETP.LT.OR P0, PT, R12, 0x49, P0 ;  /* 0x000000490c00780c */ /* 0x000fe40000701670 */
[----:B------:R-:W-:Y:S02]  /*23cc0*/  FMNMX.FTZ R8, R42, R9, !PT ;  /* 0x000000092a087209 */ /* 0x000fe40007810000 */
[----:B0-----:R-:W-:Y:S02]  /*23cd0*/  FMNMX.FTZ R32, R19, R32, !PT ;  /* 0x0000002013207209 */ /* 0x001fe40007810000 */
[----:B------:R-:W-:Y:S02]  /*23ce0*/  ISETP.LT.OR P1, PT, R12, 0x4a, P1 ;  /* 0x0000004a0c00780c */ /* 0x000fe40000f21670 */
[----:B------:R-:W-:Y:S01]  /*23cf0*/  FSEL R40, R40, -INF , !P0 ;  /* 0xff80000028287808 */ /* 0x000fe20004000000 */
[----:B------:R-:W0:Y:S01]  /*23d00*/  SHFL.BFLY PT, R29, R32, 0x1, 0x1f ;  /* 0x0c201f00201d7f89 */ /* 0x000e2200000e0000 */
[----:B------:R-:W-:-:S02]  /*23d10*/  FMNMX.FTZ R9, R41, R8, !PT ;  /* 0x0000000829097209 */ /* 0x000fc40007810000 */
[----:B------:R-:W-:Y:S02]  /*23d20*/  ISETP.LT.OR P2, PT, R12, 0x51, P2 ;  /* 0x000000510c00780c */ /* 0x000fe40001741670 */
[----:B------:R-:W-:Y:S02]  /*23d30*/  FSEL R39, R39, -INF , !P1 ;  /* 0xff80000027277808 */ /* 0x000fe40004800000 */
[----:B------:R-:W-:Y:S02]  /*23d40*/  FMNMX.FTZ R8, R40, R9, !PT ;  /* 0x0000000928087209 */ /* 0x000fe40007810000 */
[----:B------:R-:W-:Y:S02]  /*23d50*/  ISETP.GT.AND P4, PT, R64, 0x58, !P4 ;  /* 0x000000584000780c */ /* 0x000fe40006784270 */
[----:B------:R-:W-:Y:S02]  /*23d60*/  ISETP.LT.OR P3, PT, R12, 0x52, P3 ;  /* 0x000000520c00780c */ /* 0x000fe40001f61670 */
[----:B------:R-:W-:-:S02]  /*23d70*/  FSEL R47, R47, -INF , !P2 ;  /* 0xff8000002f2f7808 */ /* 0x000fc40005000000 */
[----:B------:R-:W-:Y:S02]  /*23d80*/  FMNMX.FTZ R8, R39, R8, !PT ;  /* 0x0000000827087209 */ /* 0x000fe40007810000 */
[----:B------:R-:W-:Y:S02]  /*23d90*/  ISETP.GT.AND P0, PT, R64, 0x59, !P6 ;  /* 0x000000594000780c */ /* 0x000fe40007704270 */
[----:B------:R-:W-:Y:S02]  /*23da0*/  ISETP.LT.OR P4, PT, R12, 0x59, P4 ;  /* 0x000000590c00780c */ /* 0x000fe40002781670 */
[----:B------:R-:W-:Y:S02]  /*23db0*/  FSEL R48, R48, -INF , !P3 ;  /* 0xff80000030307808 */ /* 0x000fe40005800000 */
[----:B------:R-:W-:Y:S01]  /*23dc0*/  FMNMX.FTZ R9, R47, R8, !PT ;  /* 0x000000082f097209 */ /* 0x000fe20007810000 */
[----:B------:R-:W-:Y:S01]  /*23dd0*/  UIADD3 UR4, UP0, UR37, 0x210, URZ ;  /* 0x0000021025047890 */ /* 0x000fe2000ff1e03f */
[----:B------:R-:W-:-:S02]  /*23de0*/  ISETP.LT.OR P0, PT, R12, 0x5a, P0 ;  /* 0x0000005a0c00780c */ /* 0x000fc40000701670 */
[----:B------:R-:W-:Y:S02]  /*23df0*/  FSEL R56, R56, -INF , !P4 ;  /* 0xff80000038387808 */ /* 0x000fe40006000000 */
[----:B------:R-:W-:Y:S01]  /*23e00*/  FMNMX.FTZ R9, R48, R9, !PT ;  /* 0x0000000930097209 */ /* 0x000fe20007810000 */
[----:B------:R-:W-:Y:S02]  /*23e10*/  ULOP3.LUT UR4, UR4, 0x4, URZ, 0xfc, !UPT ;  /* 0x0000000404047892 */ /* 0x000fe4000f8efc3f */
[----:B------:R-:W-:Y:S01]  /*23e20*/  UIADD3.X UR5, URZ, UR36, URZ, UP0, !UPT ;  /* 0x000000243f057290 */ /* 0x000fe200087fe43f */
[----:B------:R-:W-:Y:S02]  /*23e30*/  FSEL R64, R20, -INF , !P0 ;  /* 0xff80000014407808 */ /* 0x000fe40004000000 */
[----:B------:R-:W-:Y:S01]  /*23e40*/  FMNMX.FTZ R15, R56, R9, !PT ;  /* 0x00000009380f7209 */ /* 0x000fe20007810000 */
[----:B------:R-:W-:Y:S01]  /*23e50*/  IMAD.U32 R8, RZ, RZ, UR4 ;  /* 0x00000004ff087e24 */ /* 0x000fe2000f8e00ff */
[----:B0-----:R-:W-:Y:S01]  /*23e60*/  FMNMX.FTZ R29, R32, R29, !PT ;  /* 0x0000001d201d7209 */ /* 0x001fe20007810000 */
[----:B------:R-:W-:Y:S01]  /*23e70*/  IMAD.U32 R9, RZ, RZ, UR5 ;  /* 0x00000005ff097e24 */ /* 0x000fe2000f8e00ff */
[----:B------:R-:W-:Y:S01]  /*23e80*/  FMNMX.FTZ R15, R64, R15, !PT ;  /* 0x0000000f400f7209 */ /* 0x000fe20007810000 */
        /* <DEDUP_REMOVED lines=14> */
[----:B------:R-:W-:-:S04]  /*23f70*/  FSETP.NEU.FTZ.AND P1, PT, R20, -INF , PT ;  /* 0xff8000001400780b */ /* 0x000fc80003f3d000 */
[----:B------:R-:W-:-:S05]  /*23f80*/  FSEL R32, R20, RZ, P1 ;  /* 0x000000ff14207208 */ /* 0x000fca0000800000 */
[----:B------:R-:W-:Y:S01]  /*23f90*/  FADD.FTZ R32, R7, -R32 ;  /* 0x8000002007207221 */ /* 0x000fe20000010000 */
[----:B------:R-:W-:-:S04]  /*23fa0*/  UIADD3 UR4, UP0, UR37, 0x240, URZ ;  /* 0x0000024025047890 */ /* 0x000fc8000ff1e03f */
[----:B------:R-:W-:Y:S02]  /*23fb0*/  ULOP3.LUT UR6, UR4, 0x4, URZ, 0xfc, !UPT ;  /* 0x0000000404067892 */ /* 0x000fe4000f8efc3f */
[----:B------:R-:W-:Y:S01]  /*23fc0*/  UIADD3.X UR5, URZ, UR36, URZ, UP0, !UPT ;  /* 0x000000243f057290 */ /* 0x000fe200087fe43f */
[C---:B--2---:R-:W-:Y:S01]  /*23fd0*/  FSETP.NEU.FTZ.AND P0, PT, R70.reuse, -INF , PT ;  /* 0xff8000004600780b */ /* 0x044fe20003f1d000 */
[----:B---3--:R-:W-:-:S05]  /*23fe0*/  FMUL.FTZ R7, R70, R67 ;  /* 0x0000004346077220 */ /* 0x008fca0000410000 */
[----:B0-----:R-:W-:Y:S01]  /*23ff0*/  FSEL R8, R7, RZ, P0 ;  /* 0x000000ff07087208 */ /* 0x001fe20000000000 */
[----:B------:R-:W-:-:S04]  /*24000*/  FMUL.FTZ R7, R20, R67 ;  /* 0x0000004314077220 */ /* 0x000fc80000410000 */
[-CC-:B------:R-:W-:Y:S01]  /*24010*/  FFMA.FTZ R20, R5, R67.reuse, -R8.reuse ;  /* 0x0000004305147223 */ /* 0x180fe20000010808 */
        /* <DEDUP_REMOVED lines=24> */
[----:B------:R-:W-:Y:S01]  /*241a0*/  FSEL R8, R7, RZ, P1 ;  /* 0x000000ff07087208 */ /* 0x000fe20000800000 */
[----:B------:R-:W-:Y:S01]  /*241b0*/  FADD.FTZ R6, R6, -R5 ;  /* 0x8000000506067221 */ /* 0x000fe20000010000 */
[----:B------:R-:W-:-:S03]  /*241c0*/  FMUL.FTZ R12, R67, R32 ;  /* 0x00000020430c7220 */ /* 0x000fc60000410000 */
[-CC-:B------:R-:W-:Y:S01]  /*241d0*/  FFMA.FTZ R36, R14, R67.reuse, -R8.reuse ;  /* 0x000000430e247223 */ /* 0x180fe20000010808 */
[-C--:B------:R-:W-:Y:S01]  /*241e0*/  FMUL.FTZ R6, R6, R67.reuse ;  /* 0x0000004306067220 */ /* 0x080fe20000410000 */
        /* <DEDUP_REMOVED lines=119> */
[C---:B------:R-:W-:Y:S01]  /*24960*/  FMUL.FTZ R25, R7.reuse, R66 ;  /* 0x0000004207197220 */ /* 0x040fe20000410000 */
[----:B------:R-:W-:Y:S02]  /*24970*/  IMAD.U32 R10, RZ, RZ, UR6 ;  /* 0x00000006ff0a7e24 */ /* 0x000fe4000f8e00ff */
[----:B---3--:R-:W-:Y:S02]  /*24980*/  FADD.FTZ R9, R20, R9 ;  /* 0x0000000914097221 */ /* 0x008fe40000010000 */
[----:B------:R-:W-:Y:S01]  /*24990*/  ST.E desc[UR44][R16.64+0x240], R25 ;  /* 0x0002401910007985 */ /* 0x000fe2000c10192c */
[----:B------:R-:W-:Y:S01]  /*249a0*/  FADD.FTZ R13, R18, R11 ;  /* 0x0000000b120d7221 */ /* 0x000fe20000010000 */
[----:B------:R-:W-:Y:S02]  /*249b0*/  IMAD.U32 R11, RZ, RZ, UR5 ;  /* 0x00000005ff0b7e24 */ /* 0x000fe4000f8e00ff */
        /* <DEDUP_REMOVED lines=8> */
[----:B------:R-:W4:Y:S04]  /*24a40*/  LD.E R146, desc[UR44][R16.64+0x260] ;  /* 0x0002602c10927980 */ /* 0x000f28000c101900 */
        /* <DEDUP_REMOVED lines=64> */
[C---:B----4-:R-:W-:Y:S01]  /*24e50*/  FMUL.FTZ R25, R7.reuse, R146 ;  /* 0x0000009207197220 */ /* 0x050fe20000410000 */
[C---:B-1----:R-:W-:Y:S01]  /*24e60*/  FMUL.FTZ R27, R7.reuse, R144 ;  /* 0x00000090071b7220 */ /* 0x042fe20000410000 */
        /* <DEDUP_REMOVED lines=111> */
[----:B------:R1:W-:Y:S04]  /*25560*/  ST.E desc[UR44][R16.64+0x3f4], R27 ;  /* 0x0003f41b10007985 */ /* 0x0003e8000c10192c */
[----:B------:R-:W-:Y:S04]  /*25570*/  ST.E desc[UR44][R16.64+0x400], R41 ;  /* 0x0004002910007985 */ /* 0x000fe8000c10192c */
[----:B------:R-:W-:Y:S04]  /*25580*/  ST.E desc[UR44][R16.64+0x404], R43 ;  /* 0x0004042b10007985 */ /* 0x000fe8000c10192c */
[----:B------:R-:W-:Y:S04]  /*25590*/  ST.E desc[UR44][R16.64+0x410], R39 ;  /* 0x0004102710007985 */ /* 0x000fe8000c10192c */
[----:B------:R-:W-:Y:S04]  /*255a0*/  ST.E desc[UR44][R16.64+0x414], R13 ;  /* 0x0004140d10007985 */ /* 0x000fe8000c10192c */
[----:B------:R-:W-:Y:S04]  /*255b0*/  ST.E desc[UR44][R16.64+0x420], R45 ;  /* 0x0004202d10007985 */ /* 0x000fe8000c10192c */
[----:B------:R2:W-:Y:S04]  /*255c0*/  ST.E desc[UR44][R16.64+0x424], R47 ;  /* 0x0004242f10007985 */ /* 0x0005e8000c10192c */
[----:B------:R3:W-:Y:S04]  /*255d0*/  ST.E desc[UR44][R16.64+0x430], R49 ;  /* 0x0004303110007985 */ /* 0x0007e8000c10192c */
        /* <DEDUP_REMOVED lines=155> */
[C---:B0-----:R-:W-:Y:S01]  /*25f90*/  FMUL.FTZ R43, R12.reuse, R26 ;  /* 0x0000001a0c2b7220 */ /* 0x041fe20000410000 */
        /* <DEDUP_REMOVED lines=1273> */
[----:B--2---:R-:W-:Y:S04]  /*2af30*/  ST.E desc[UR44][R8.64], R19 ;  /* 0x0000001308007985 */ /* 0x004fe8000c10192c */
[----:B------:R-:W2:Y:S04]  /*2af40*/  LD.E R21, desc[UR44][R6.64] ;  /* 0x0000002c06157980 */ /* 0x000ea8000c101900 */
[----:B--2---:R1:W-:Y:S04]  /*2af50*/  ST.E desc[UR44][R6.64], R21 ;  /* 0x0000001506007985 */ /* 0x0043e8000c10192c */
[----:B0-----:R-:W2:Y:S04]  /*2af60*/  LD.E R4, desc[UR44][R16.64+0x250] ;  /* 0x0002502c10047980 */ /* 0x001ea8000c101900 */
[----:B------:R-:W3:Y:S04]  /*2af70*/  LD.E R5, desc[UR44][R16.64+0x254] ;  /* 0x0002542c10057980 */ /* 0x000ee8000c101900 */
        /* <DEDUP_REMOVED lines=122> */
[----:B--2---:R-:W-:Y:S04]  /*2b720*/  ST.E desc[UR44][R16.64+0x250], R4 ;  /* 0x0002500410007985 */ /* 0x004fe8000c10192c */
[----:B---3--:R-:W-:Y:S04]  /*2b730*/  ST.E desc[UR44][R16.64+0x254], R5 ;  /* 0x0002540510007985 */ /* 0x008fe8000c10192c */
[----:B----4-:R-:W-:Y:S04]  /*2b740*/  ST.E desc[UR44][R16.64+0x258], R6 ;  /* 0x0002580610007985 */ /* 0x010fe8000c10192c */
        /* <DEDUP_REMOVED lines=122> */
[----:B------:R1:W5:Y:S04]  /*2bef0*/  LD.E R4, desc[UR44][R2.64] ;  /* 0x0000002c02047980 */ /* 0x000368000c101900 */
[----:B--2---:R-:W2:Y:S01]  /*2bf00*/  LD.E R5, desc[UR44][R6.64] ;  /* 0x0000002c06057980 */ /* 0x004ea2000c101900 */
[----:B------:R-:W-:Y:S01]  /*2bf10*/  BSSY B0, `(.L_x_13225) ;  /* 0x0000005000007945 */ /* 0x000fe20003800000 */
[----:B--2---:R-:W-:-:S04]  /*2bf20*/  LOP3.LUT R5, R5, 0x1, RZ, 0xfc, !PT ;  /* 0x0000000105057812 */ /* 0x004fc800078efcff */
[----:B------:R-:W-:-:S13]  /*2bf30*/  ISETP.NE.AND P0, PT, R5, 0x3, PT ;  /* 0x000000030500780c */ /* 0x000fda0003f05270 */
[----:B-1----:R-:W-:Y:S05]  /*2bf40*/  @!P0 BRA `(.L_x_13226) ;  /* 0x0000000000048947 */ /* 0x002fea0003800000 */
[----:B------:R-:W-:Y:S01]  /*2bf50*/  BPT.TRAP 0x1 ;  /* 0x000000040000795c */ /* 0x000fe20000300000 */
.L_x_13226:
[----:B------:R-:W-:Y:S05]  /*2bf60*/  BSYNC B0 ;  /* 0x0000000000007941 */ /* 0x000fea0003800000 */
.L_x_13225:
        /* <DEDUP_REMOVED lines=9> */
.L_x_13198:
[----:B------:R-:W3:Y:S01]  /*2c000*/  LDL R7, [R1+0x220] ;  /* 0x0002200001077983 */ /* 0x000ee20000100800 */
[----:B------:R-:W-:Y:S05]  /*2c010*/  WARPSYNC.ALL ;  /* 0x0000000000007948 */ /* 0x000fea0003800000 */
[----:B-1----:R-:W4:Y:S04]  /*2c020*/  LDL R5, [R1+0x224] ;  /* 0x0002240001057983 */ /* 0x002f280000100800 */
[----:B------:R-:W5:Y:S04]  /*2c030*/  LDL.64 R18, [R1+0x240] ;  /* 0x0002400001127983 */ /* 0x000f680000100a00 */
[----:B------:R-:W5:Y:S04]  /*2c040*/  LDL.64 R20, [R1+0x250] ;  /* 0x0002500001147983 */ /* 0x000f680000100a00 */
[----:B------:R-:W5:Y:S04]  /*2c050*/  LDL.64 R14, [R1+0x260] ;  /* 0x00026000010e7983 */ /* 0x000f680000100a00 */
[----:B------:R-:W5:Y:S04]  /*2c060*/  LDL.64 R12, [R1+0x270] ;  /* 0x00027000010c7983 */ /* 0x000f680000100a00 */
[----:B------:R-:W5:Y:S04]  /*2c070*/  LDL.64 R10, [R1+0x280] ;  /* 0x00028000010a7983 */ /* 0x000f680000100a00 */
[----:B------:R-:W5:Y:S04]  /*2c080*/  LDL.64 R8, [R1+0x290] ;  /* 0x0002900001087983 */ /* 0x000f680000100a00 */
[----:B------:R-:W5:Y:S01]  /*2c090*/  LDL R121, [R1+0x1f8] ;  /* 0x0001f80001797983 */ /* 0x000f620000100800 */
[----:B------:R-:W-:-:S03]  /*2c0a0*/  IMAD.MOV.U32 R116, RZ, RZ, RZ ;  /* 0x000000ffff747224 */ /* 0x000fc600078e00ff */
[----:B------:R-:W5:Y:S01]  /*2c0b0*/  LDL.64 R104, [R1+0x320] ;  /* 0x0003200001687983 */ /* 0x000f620000100a00 */
[----:B------:R-:W-:Y:S02]  /*2c0c0*/  IMAD.MOV.U32 R117, RZ, RZ, -0x800000 ;  /* 0xff800000ff757424 */ /* 0x000fe400078e00ff */
        /* <DEDUP_REMOVED lines=44> */
[----:B---3--:R-:W0:Y:S02]  /*2c390*/  SHFL.BFLY PT, R0, R7, 0x2, 0x1f ;  /* 0x0c401f0007007f89 */ /* 0x008e2400000e0000 */
[----:B0-----:R-:W-:-:S02]  /*2c3a0*/  FADD.FTZ R2, R7, R0 ;  /* 0x0000000007027221 */ /* 0x001fc40000010000 */
[----:B------:R-:W3:Y:S04]  /*2c3b0*/  LDL.64 R6, [R1+0x2c0] ;  /* 0x0002c00001067983 */ /* 0x000ee80000100a00 */
[----:B------:R-:W2:Y:S02]  /*2c3c0*/  SHFL.BFLY PT, R3, R2, 0x1, 0x1f ;  /* 0x0c201f0002037f89 */ /* 0x000ea400000e0000 */
[----:B--2---:R-:W-:-:S05]  /*2c3d0*/  FADD.FTZ R4, R2, R3 ;  /* 0x0000000302047221 */ /* 0x004fca0000010000 */
[----:B------:R-:W-:Y:S04]  /*2c3e0*/  STL [R1+0x220], R4 ;  /* 0x0002200401007387 */ /* 0x000fe80000100800 */
[----:B------:R-:W2:Y:S04]  /*2c3f0*/  LDL R30, [R1+0x220] ;  /* 0x00022000011e7983 */ /* 0x000ea80000100800 */
[----:B----4-:R-:W0:Y:S02]  /*2c400*/  SHFL.BFLY PT, R0, R5, 0x2, 0x1f ;  /* 0x0c401f0005007f89 */ /* 0x010e2400000e0000 */
[----:B0-----:R-:W-:-:S02]  /*2c410*/  FADD.FTZ R3, R0, R5 ;  /* 0x0000000500037221 */ /* 0x001fc40000010000 */
[----:B------:R-:W4:Y:S04]  /*2c420*/  LDL.64 R4, [R1+0x2b0] ;  /* 0x0002b00001047983 */ /* 0x000f280000100a00 */
[----:B------:R-:W0:Y:S02]  /*2c430*/  SHFL.BFLY PT, R0, R3, 0x1, 0x1f ;  /* 0x0c201f0003007f89 */ /* 0x000e2400000e0000 */
[----:B0-----:R-:W-:Y:S02]  /*2c440*/  FADD.FTZ R0, R3, R0 ;  /* 0x0000000003007221 */ /* 0x001fe40000010000 */
[----:B------:R-:W3:Y:S03]  /*2c450*/  LDL.64 R2, [R1+0x2a0] ;  /* 0x0002a00001027983 */ /* 0x000ee60000100a00 */
[----:B------:R-:W-:-:S13]  /*2c460*/  FSETP.NE.FTZ.AND P1, PT, R0, RZ, PT ;  /* 0x000000ff0000720b */ /* 0x000fda0003f35000 */
[----:B------:R-:W4:Y:S04]  /*2c470*/  @P1 LDL R28, [R1+0x230] ;  /* 0x00023000011c1983 */ /* 0x000f280000100800 */
[----:B------:R-:W4:Y:S01]  /*2c480*/  @P1 LDL R29, [R1+0x214] ;  /* 0x00021400011d1983 */ /* 0x000f220000100800 */
[----:B--2---:R-:W-:-:S13]  /*2c490*/  FSETP.NE.FTZ.AND P0, PT, R30, RZ, PT ;  /* 0x000000ff1e00720b */ /* 0x004fda0003f15000 */
[----:B------:R-:W2:Y:S04]  /*2c4a0*/  @P0 LDL R24, [R1+0x230] ;  /* 0x0002300001180983 */ /* 0x000ea80000100800 */
[----:B------:R-:W2:Y:S01]  /*2c4b0*/  @P0 LDL R25, [R1+0x210] ;  /* 0x0002100001190983 */ /* 0x000ea20000100800 */
[----:B------:R-:W0:Y:S08]  /*2c4c0*/  @P1 MUFU.LG2 R27, R0 ;  /* 0x00000000001b1308 */ /* 0x000e300000000c00 */
[----:B------:R-:W1:Y:S08]  /*2c4d0*/  @P0 MUFU.LG2 R26, R30 ;  /* 0x0000001e001a0308 */ /* 0x000e700000000c00 */
[----:B------:R-:W1:Y:S01]  /*2c4e0*/  @P0 MUFU.RCP R116, R30 ;  /* 0x0000001e00740308 */ /* 0x000e620000001000 */
[----:B0-----:R-:W-:Y:S01]  /*2c4f0*/  @P1 FMUL.FTZ R31, R27, 0.69314718246459960938 ;  /* 0x3f3172181b1f1820 */ /* 0x001fe20000410000 */
[----:B-----5:R-:W-:-:S02]  /*2c500*/  VIADD R121, R121, 0x1 ;  /* 0x0000000179797836 */ /* 0x020fc40000000000 */
[----:B-1----:R-:W-:Y:S01]  /*2c510*/  @P0 FMUL.FTZ R27, R26, 0.69314718246459960938 ;  /* 0x3f3172181a1b0820 */ /* 0x002fe20000410000 */
        /* <DEDUP_REMOVED lines=17> */
[----:B------:R-:W-:Y:S01]  /*2c630*/  FMUL.FTZ R6, R6, R116 ;  /* 0x0000007406067220 */ /* 0x000fe20000410000 */
[----:B------:R-:W-:Y:S01]  /*2c640*/  STL.64 [R1+0x240], R18 ;  /* 0x0002401201007387 */ /* 0x000fe20000100a00 */
[----:B------:R-:W-:-:S03]  /*2c650*/  @P1 FMUL.FTZ R28, R28, 0.69314718246459960938 ;  /* 0x3f3172181c1c1820 */ /* 0x000fc60000410000 */
[----:B------:R-:W-:Y:S01]  /*2c660*/  STL.64 [R1+0x250], R20 ;  /* 0x0002501401007387 */ /* 0x000fe20000100a00 */
[----:B------:R-:W-:-:S03]  /*2c670*/  @P1 FFMA.FTZ R118, R28, R29, R31 ;  /* 0x0000001d1c761223 */ /* 0x000fc6000001001f */
[----:B------:R-:W-:Y:S04]  /*2c680*/  STL.64 [R1+0x260], R14 ;  /* 0x0002600e01007387 */ /* 0x000fe80000100a00 */
[----:B------:R0:W-:Y:S04]  /*2c690*/  STL.64 [R1+0x270], R12 ;  /* 0x0002700c01007387 */ /* 0x0001e80000100a00 */
[----:B------:R-:W-:Y:S04]  /*2c6a0*/  STL.64 [R1+0x280], R10 ;  /* 0x0002800a01007387 */ /* 0x000fe80000100a00 */
[----:B------:R1:W-:Y:S04]  /*2c6b0*/  STL.64 [R1+0x290], R8 ;  /* 0x0002900801007387 */ /* 0x0003e80000100a00 */
[----:B------:R-:W-:Y:S04]  /*2c6c0*/  STL.64 [R1+0x2a0], R2 ;  /* 0x0002a00201007387 */ /* 0x000fe80000100a00 */
[----:B------:R3:W-:Y:S04]  /*2c6d0*/  STL.64 [R1+0x2b0], R4 ;  /* 0x0002b00401007387 */ /* 0x0007e80000100a00 */
[----:B------:R4:W-:Y:S04]  /*2c6e0*/  STL.64 [R1+0x2c0], R6 ;  /* 0x0002c00601007387 */ /* 0x0009e80000100a00 */
[----:B------:R-:W5:Y:S04]  /*2c6f0*/  LDL.64 R30, [R1+0x388] ;  /* 0x00038800011e7983 */ /* 0x000f680000100a00 */
[----:B------:R-:W5:Y:S04]  /*2c700*/  LDL.64 R28, [R1+0x398] ;  /* 0x00039800011c7983 */ /* 0x000f680000100a00 */
[----:B0-----:R-:W5:Y:S04]  /*2c710*/  LDL.64 R12, [R1+0x3a8] ;  /* 0x0003a800010c7983 */ /* 0x001f680000100a00 */
[----:B------:R-:W5:Y:S04]  /*2c720*/  LDL.64 R20, [R1+0x3c8] ;  /* 0x0003c80001147983 */ /* 0x000f680000100a00 */
[----:B------:R-:W5:Y:S04]  /*2c730*/  LDL.64 R18, [R1+0x3d8] ;  /* 0x0003d80001127983 */ /* 0x000f680000100a00 */
[----:B------:R-:W5:Y:S04]  /*2c740*/  LDL.64 R14, [R1+0x3e8] ;  /* 0x0003e800010e7983 */ /* 0x000f680000100a00 */
[----:B-1----:R-:W5:Y:S04]  /*2c750*/  LDL.64 R8, [R1+0x3f8] ;  /* 0x0003f80001087983 */ /* 0x002f680000100a00 */
[----:B---3--:R-:W3:Y:S04]  /*2c760*/  LDL.64 R4, [R1+0x408] ;  /* 0x0004080001047983 */ /* 0x008ee80000100a00 */
[----:B------:R-:W3:Y:S04]  /*2c770*/  LDL.64 R10, [R1+0x418] ;  /* 0x00041800010a7983 */ /* 0x000ee80000100a00 */
[----:B------:R-:W3:Y:S04]  /*2c780*/  LDL.64 R2, [R1+0x428] ;  /* 0x0004280001027983 */ /* 0x000ee80000100a00 */
[----:B----4-:R-:W4:Y:S01]  /*2c790*/  LDL.64 R6, [R1+0x438] ;  /* 0x0004380001067983 */ /* 0x010f220000100a00 */
[----:B--2---:R-:W-:-:S04]  /*2c7a0*/  @P0 FMUL.FTZ R24, R24, 0.69314718246459960938 ;  /* 0x3f31721818180820 */ /* 0x004fc80000410000 */
[----:B------:R-:W-:Y:S02]  /*2c7b0*/  @P0 FFMA.FTZ R117, R24, R25, R27 ;  /* 0x0000001918750223 */ /* 0x000fe4000001001b */
[----:B------:R-:W2:Y:S04]  /*2c7c0*/  LDL.64 R26, [R1+0x358] ;  /* 0x00035800011a7983 */ /* 0x000ea80000100a00 */
[----:B------:R-:W2:Y:S01]  /*2c7d0*/  LDL.64 R24, [R1+0x3b8] ;  /* 0x0003b80001187983 */ /* 0x000ea20000100a00 */
[----:B------:R-:W-:-:S13]  /*2c7e0*/  ISETP.NE.AND P0, PT, R121, 0x2, PT ;  /* 0x000000027900780c */ /* 0x000fda0003f05270 */
[----:B------:R-:W2:Y:S01]  /*2c7f0*/  @!P0 LDL R120, [R1+0x1fc] ;  /* 0x0001fc0001788983 */ /* 0x000ea20000100800 */
[----:B------:R-:W0:Y:S01]  /*2c800*/  S2R R123, SR_TID.X ;  /* 0x00000000007b7919 */ /* 0x000e220000002100 */
[-C--:B------:R-:W-:Y:S01]  /*2c810*/  FMUL.FTZ R105, R105, R116.reuse ;  /* 0x0000007469697220 */ /* 0x080fe20000410000 */
[----:B------:R-:W-:-:S05]  /*2c820*/  FMUL.FTZ R104, R104, R116 ;  /* 0x0000007468687220 */ /* 0x000fca0000410000 */
[----:B------:R1:W-:Y:S02]  /*2c830*/  STL.64 [R1+0x320], R104 ;  /* 0x0003206801007387 */ /* 0x0003e40000100a00 */
[----:B-1----:R-:W-:-:S06]  /*2c840*/  IMAD.MOV.U32 R104, RZ, RZ, RZ ;  /* 0x000000ffff687224 */ /* 0x002fcc00078e00ff */
[----:B------:R-:W1:Y:S01]  /*2c850*/  @P1 MUFU.RCP R104, R0 ;  /* 0x0000000000681308 */ /* 0x000e620000001000 */
[----:B------:R4:W-:Y:S01]  /*2c860*/  STL [R1+0x224], R0 ;  /* 0x0002240001007387 */ /* 0x0009e20000100800 */
[-C--:B------:R-:W-:Y:S01]  /*2c870*/  FMUL.FTZ R115, R115, R116.reuse ;  /* 0x0000007473737220 */ /* 0x080fe20000410000 */
[----:B0-----:R-:W-:Y:S01]  /*2c880*/  SHF.R.U32.HI R123, RZ, 0x7, R123 ;  /* 0x00000007ff7b7819 */ /* 0x001fe2000001167b */
        /* <DEDUP_REMOVED lines=102> */
[-C--:B----4-:R-:W-:Y:S01]  /*2cef0*/  FMUL.FTZ R7, R7, R104.reuse ;  /* 0x0000006807077220 */ /* 0x090fe20000410000 */
        /* <DEDUP_REMOVED lines=37> */
[-C--:B--2---:R-:W-:Y:S01]  /*2d150*/  FMUL.FTZ R27, R27, R104.reuse ;  /* 0x000000681b1b7220 */ /* 0x084fe20000410000 */
        /* <DEDUP_REMOVED lines=27> */
[----:B------:R-:W-:-:S03]  /*2d310*/  @!P0 LOP3.LUT R120, R120, 0x1, RZ, 0x3c, !PT ;  /* 0x0000000178788812 */ /* 0x000fc600078e3cff */
[----:B------:R0:W-:Y:S04]  /*2d320*/  STL [R1+0x1f8], R121 ;  /* 0x0001f87901007387 */ /* 0x0001e80000100800 */
[----:B------:R0:W-:Y:S04]  /*2d330*/  @!P0 STL [R1+0x1fc], R120 ;  /* 0x0001fc7801008387 */ /* 0x0001e80000100800 */
[----:B------:R0:W-:Y:S01]  /*2d340*/  @!P0 STL [R1+0x1f8], RZ ;  /* 0x0001f8ff01008387 */ /* 0x0001e20000100800 */
[----:B------:R0:W-:Y:S08]  /*2d350*/  BAR.ARV R105, 0x100 ;  /* 0x000400690000751d */ /* 0x0001f00000002000 */
[----:B------:R-:W-:Y:S06]  /*2d360*/  BAR.ARV 0x8, 0x180 ;  /* 0x0206000000007b1d */ /* 0x000fec0000002000 */
[----:B------:R-:W-:-:S13]  /*2d370*/  PLOP3.LUT P0, PT, PT, PT, PT, 0x8, 0x0 ;  /* 0x000000000000781c */ /* 0x000fda0003f0e170 */
.L_x_13105:
[----:B------:R-:W-:Y:S05]  /*2d380*/  WARPSYNC.ALL ;  /* 0x0000000000007948 */ /* 0x000fea0003800000 */
[----:B------:R-:W1:Y:S08]  /*2d390*/  S2UR UR4, SR_CgaCtaId ;  /* 0x00000000000479c3 */ /* 0x000e700000008800 */
[----:B------:R-:W-:Y:S01]  /*2d3a0*/  BAR.SYNC.DEFER_BLOCKING 0x5, 0x180 ;  /* 0x0146000000007b1d */ /* 0x000fe20000010000 */
[----:B0-----:R-:W-:-:S05]  /*2d3b0*/  MOV R2, 0x400 ;  /* 0x0000040000027802 */ /* 0x001fca0000000f00 */
[----:B------:R-:W-:Y:S01]  /*2d3c0*/  BSSY B0, `(.L_x_13228) ;  /* 0x0000518000007945 */ /* 0x000fe20003800000 */
[----:B-1----:R-:W-:-:S05]  /*2d3d0*/  IMAD.U32 R27, RZ, RZ, UR4 ;  /* 0x00000004ff1b7e24 */ /* 0x002fca000f8e00ff */
[----:B------:R-:W-:-:S05]  /*2d3e0*/  LEA R2, R27, R2, 0x18 ;  /* 0x000000021b027211 */ /* 0x000fca00078ec0ff */
[----:B------:R0:W1:Y:S01]  /*2d3f0*/  LDS.128 R96, [R2+0x324d0] ;  /* 0x0324d00002607984 */ /* 0x0000620000000c00 */
[----:B------:R-:W-:Y:S06]  /*2d400*/  BAR.ARV 0x4, 0x180 ;  /* 0x0106000000007b1d */ /* 0x000fec0000002000 */
[----:B------:R-:W-:Y:S05]  /*2d410*/  @P0 BRA `(.L_x_13229) ;  /* 0x0000004000c00947 */ /* 0x000fea0003800000 */
[----:B------:R-:W3:Y:S01]  /*2d420*/  LDL R0, [R1+0x524] ;  /* 0x0005240001007983 */ /* 0x000ee20000100800 */
[----:B------:R-:W-:-:S03]  /*2d430*/  ULDC UR4, c[0x0][0xbd4] ;  /* 0x0002f50000047ab9 */ /* 0x000fc60000000800 */
[----:B------:R-:W2:Y:S04]  /*2d440*/  LDL.128 R56, [R1+0x240] ;  /* 0x0002400001387983 */ /* 0x000ea80000100c00 */
[----:B------:R-:W2:Y:S04]  /*2d450*/  LDL.128 R52, [R1+0x260] ;  /* 0x0002600001347983 */ /* 0x000ea80000100c00 */
[----:B------:R-:W2:Y:S04]  /*2d460*/  LDL.128 R8, [R1+0x250] ;  /* 0x0002500001087983 */ /* 0x000ea80000100c00 */
[----:B------:R-:W2:Y:S04]  /*2d470*/  LDL.128 R4, [R1+0x270] ;  /* 0x0002700001047983 */ /* 0x000ea80000100c00 */
[----:B-----5:R-:W2:Y:S04]  /*2d480*/  LDL.128 R44, [R1+0x280] ;  /* 0x00028000012c7983 */ /* 0x020ea80000100c00 */
[----:B------:R-:W2:Y:S04]  /*2d490*/  LDL.128 R48, [R1+0x290] ;  /* 0x0002900001307983 */ /* 0x000ea80000100c00 */
[----:B------:R-:W2:Y:S04]  /*2d4a0*/  LDL.128 R88, [R1+0x2a0] ;  /* 0x0002a00001587983 */ /* 0x000ea80000100c00 */
[----:B------:R-:W2:Y:S01]  /*2d4b0*/  LDL.128 R40, [R1+0x2b0] ;  /* 0x0002b00001287983 */ /* 0x000ea20000100c00 */
[----:B------:R-:W4:Y:S03]  /*2d4c0*/  S2R R3, SR_SWINHI ;  /* 0x0000000000037919 */ /* 0x000f260000002f00 */
[----:B------:R-:W2:Y:S04]  /*2d4d0*/  LDL.128 R112, [R1+0x2c0] ;  /* 0x0002c00001707983 */ /* 0x000ea80000100c00 */
[----:B------:R-:W2:Y:S04]  /*2d4e0*/  LDL.128 R116, [R1+0x2d0] ;  /* 0x0002d00001747983 */ /* 0x000ea80000100c00 */
[----:B------:R-:W2:Y:S04]  /*2d4f0*/  LDL.128 R84, [R1+0x340] ;  /* 0x0003400001547983 */ /* 0x000ea80000100c00 */
[----:B------:R-:W2:Y:S04]  /*2d500*/  LDL.128 R76, [R1+0x360] ;  /* 0x00036000014c7983 */ /* 0x000ea80000100c00 */
[----:B------:R-:W2:Y:S04]  /*2d510*/  LDL.128 R80, [R1+0x350] ;  /* 0x0003500001507983 */ /* 0x000ea80000100c00 */
[----:B------:R-:W2:Y:S04]  /*2d520*/  LDL.128 R68, [R1+0x380] ;  /* 0x0003800001447983 */ /* 0x000ea80000100c00 */
[----:B------:R-:W2:Y:S01]  /*2d530*/  LDL.128 R72, [R1+0x370] ;  /* 0x0003700001487983 */ /* 0x000ea20000100c00 */
[----:B------:R-:W-:-:S02]  /*2d540*/  MOV R18, R2 ;  /* 0x0000000200127202 */ /* 0x000fc40000000f00 */
[----:B----4-:R-:W-:Y:S01]  /*2d550*/  MOV R19, R3 ;  /* 0x0000000300137202 */ /* 0x010fe20000000f00 */
[----:B------:R-:W4:Y:S04]  /*2d560*/  LDL.128 R64, [R1+0x390] ;  /* 0x0003900001407983 */ /* 0x000f280000100c00 */
[----:B------:R-:W4:Y:S04]  /*2d570*/  LDL.128 R104, [R1+0x420] ;  /* 0x0004200001687983 */ /* 0x000f280000100c00 */
[----:B------:R-:W4:Y:S01]  /*2d580*/  LDL.128 R108, [R1+0x430] ;  /* 0x00043000016c7983 */ /* 0x000f220000100c00 */
[----:B---3--:R-:W-:-:S03]  /*2d590*/  IMAD.WIDE R100, R0, 0x2, R18 ;  /* 0x0000000200647825 */ /* 0x008fc600078e0212 */
[----:B------:R-:W-:-:S04]  /*2d5a0*/  IADD3 R123, P0, R100, 0x4040, RZ ;  /* 0x00004040647b7810 */ /* 0x000fc80007f1e0ff */
[----:B------:R-:W-:-:S04]  /*2d5b0*/  LOP3.LUT R122, R123, 0x380, RZ, 0xc0, !PT ;  /* 0x000003807b7a7812 */ /* 0x000fc800078ec0ff */
[----:B------:R-:W-:-:S04]  /*2d5c0*/  SHF.R.U64 R122, R122, 0x3, RZ ;  /* 0x000000037a7a7819 */ /* 0x000fc800000012ff */
[----:B------:R-:W-:Y:S01]  /*2d5d0*/  LOP3.LUT R122, R122, R123, RZ, 0x3c, !PT ;  /* 0x0000007b7a7a7212 */ /* 0x000fe200078e3cff */
[----:B------:R-:W-:Y:S01]  /*2d5e0*/  IMAD.X R123, RZ, RZ, R101, P0 ;  /* 0x000000ffff7b7224 */ /* 0x000fe200000e0665 */
[C---:B------:R-:W-:Y:S02]  /*2d5f0*/  IADD3 R15, P0, R100.reuse, 0xc000, RZ ;  /* 0x0000c000640f7810 */ /* 0x040fe40007f1e0ff */
[C---:B------:R-:W-:Y:S02]  /*2d600*/  IADD3 R13, P1, R100.reuse, 0x20, RZ ;  /* 0x00000020640d7810 */ /* 0x040fe40007f3e0ff */
[----:B------:R-:W-:Y:S02]  /*2d610*/  IADD3 R103, P2, R100, 0x40, RZ ;  /* 0x0000004064677810 */ /* 0x000fe40007f5e0ff */
[----:B------:R-:W-:Y:S02]  /*2d620*/  LOP3.LUT R14, R15, 0x380, RZ, 0xc0, !PT ;  /* 0x000003800f0e7812 */ /* 0x000fe400078ec0ff */
[----:B------:R-:W-:-:S02]  /*2d630*/  LOP3.LUT R12, R13, 0x380, RZ, 0xc0, !PT ;  /* 0x000003800d0c7812 */ /* 0x000fc400078ec0ff */
[----:B------:R-:W-:Y:S02]  /*2d640*/  LOP3.LUT R102, R103, 0x380, RZ, 0xc0, !PT ;  /* 0x0000038067667812 */ /* 0x000fe400078ec0ff */
[C---:B------:R-:W-:Y:S02]  /*2d650*/  IADD3 R39, P4, R100.reuse, 0x4000, RZ ;  /* 0x0000400064277810 */ /* 0x040fe40007f9e0ff */
[C---:B------:R-:W-:Y:S02]  /*2d660*/  IADD3 R25, P3, R100.reuse, 0x60, RZ ;  /* 0x0000006064197810 */ /* 0x040fe40007f7e0ff */
[----:B------:R-:W-:Y:S02]  /*2d670*/  IADD3 R37, P5, R100, 0x4020, RZ ;  /* 0x0000402064257810 */ /* 0x000fe40007fbe0ff */
[----:B------:R-:W-:Y:S02]  /*2d680*/  SHF.R.U64 R14, R14, 0x3, RZ ;  /* 0x000000030e0e7819 */ /* 0x000fe400000012ff */
[----:B------:R-:W-:-:S02]  /*2d690*/  SHF.R.U64 R12, R12, 0x3, RZ ;  /* 0x000000030c0c7819 */ /* 0x000fc400000012ff */
[----:B------:R-:W-:Y:S02]  /*2d6a0*/  SHF.R.U64 R102, R102, 0x3, RZ ;  /* 0x0000000366667819 */ /* 0x000fe400000012ff */
[----:B------:R-:W-:Y:S02]  /*2d6b0*/  LOP3.LUT R38, R39, 0x380, RZ, 0xc0, !PT ;  /* 0x0000038027267812 */ /* 0x000fe400078ec0ff */
[----:B------:R-:W-:Y:S02]  /*2d6c0*/  LOP3.LUT R24, R25, 0x380, RZ, 0xc0, !PT ;  /* 0x0000038019187812 */ /* 0x000fe400078ec0ff */
[----:B------:R-:W-:Y:S02]  /*2d6d0*/  LOP3.LUT R36, R37, 0x380, RZ, 0xc0, !PT ;  /* 0x0000038025247812 */ /* 0x000fe400078ec0ff */
[----:B------:R-:W-:Y:S01]  /*2d6e0*/  LOP3.LUT R14, R14, R15, RZ, 0x3c, !PT ;  /* 0x0000000f0e0e7212 */ /* 0x000fe200078e3cff */
[--C-:B------:R-:W-:Y:S01]  /*2d6f0*/  IMAD.X R15, RZ, RZ, R101.reuse, P0 ;  /* 0x000000ffff0f7224 */ /* 0x100fe200000e0665 */
[----:B------:R-:W-:Y:S01]  /*2d700*/  LOP3.LUT R12, R12, R13, RZ, 0x3c, !PT ;  /* 0x0000000d0c0c7212 */ /* 0x000fe200078e3cff */
[--C-:B------:R-:W-:Y:S01]  /*2d710*/  IMAD.X R13, RZ, RZ, R101.reuse, P1 ;  /* 0x000000ffff0d7224 */ /* 0x100fe200008e0665 */
[----:B------:R-:W-:Y:S01]  /*2d720*/  LOP3.LUT R102, R102, R103, RZ, 0x3c, !PT ;  /* 0x0000006766667212 */ /* 0x000fe200078e3cff */
[----:B------:R-:W-:Y:S01]  /*2d730*/  IMAD.X R103, RZ, RZ, R101, P2 ;  /* 0x000000ffff677224 */ /* 0x000fe200010e0665 */
[----:B------:R-:W-:-:S02]  /*2d740*/  ISETP.NE.AND P0, PT, R210, RZ, PT ;  /* 0x000000ffd200720c */ /* 0x000fc40003f05270 */
[----:B------:R-:W-:Y:S02]  /*2d750*/  SHF.R.U64 R38, R38, 0x3, RZ ;  /* 0x0000000326267819 */ /* 0x000fe400000012ff */
[----:B------:R-:W-:Y:S02]  /*2d760*/  SHF.R.U64 R24, R24, 0x3, RZ ;  /* 0x0000000318187819 */ /* 0x000fe400000012ff */
[----:B------:R-:W-:Y:S02]  /*2d770*/  SHF.R.U64 R36, R36, 0x3, RZ ;  /* 0x0000000324247819 */ /* 0x000fe400000012ff */
[C---:B------:R-:W-:Y:S02]  /*2d780*/  IADD3 R35, P1, R100.reuse, 0x4060, RZ ;  /* 0x0000406064237810 */ /* 0x040fe40007f3e0ff */
[----:B------:R-:W-:Y:S02]  /*2d790*/  IADD3 R33, P2, R100, 0x8000, RZ ;  /* 0x0000800064217810 */ /* 0x000fe40007f5e0ff */
[----:B------:R-:W-:Y:S01]  /*2d7a0*/  SEL R210, R210, UR4, P0 ;  /* 0x00000004d2d27c07 */ /* 0x000fe20008000000 */
[----:B------:R-:W-:Y:S05]  /*2d7b0*/  WARPSYNC.ALL ;  /* 0x0000000000007948 */ /* 0x000fea0003800000 */
[----:B------:R-:W-:Y:S01]  /*2d7c0*/  LOP3.LUT R38, R38, R39, RZ, 0x3c, !PT ;  /* 0x0000002726267212 */ /* 0x000fe200078e3cff */
[--C-:B------:R-:W-:Y:S01]  /*2d7d0*/  IMAD.X R39, RZ, RZ, R101.reuse, P4 ;  /* 0x000000ffff277224 */ /* 0x100fe200020e0665 */
[----:B------:R-:W-:Y:S01]  /*2d7e0*/  LOP3.LUT R24, R24, R25, RZ, 0x3c, !PT ;  /* 0x0000001918187212 */ /* 0x000fe200078e3cff */
[--C-:B------:R-:W-:Y:S01]  /*2d7f0*/  IMAD.X R25, RZ, RZ, R101.reuse, P3 ;  /* 0x000000ffff197224 */ /* 0x100fe200018e0665 */
[----:B------:R-:W-:Y:S01]  /*2d800*/  LOP3.LUT R36, R36, R37, RZ, 0x3c, !PT ;  /* 0x0000002524247212 */ /* 0x000fe200078e3cff */
[----:B------:R-:W-:Y:S01]  /*2d810*/  IMAD.X R37, RZ, RZ, R101, P5 ;  /* 0x000000ffff257224 */ /* 0x000fe200028e0665 */
[----:B------:R-:W-:Y:S01]  /*2d820*/  LOP3.LUT R34, R35, 0x380, RZ, 0xc0, !PT ;  /* 0x0000038023227812 */ /* 0x000fe200078ec0ff */
[----:B------:R-:W-:Y:S01]  /*2d830*/  ULDC.64 UR6, c[0x0][0xd08] ;  /* 0x0003420000067ab9 */ /* 0x000fe20000000a00 */
[----:B------:R-:W-:Y:S01]  /*2d840*/  LOP3.LUT R32, R33, 0x380, RZ, 0xc0, !PT ;  /* 0x0000038021207812 */ /* 0x000fe200078ec0ff */
[----:B------:R-:W-:Y:S01]  /*2d850*/  ULDC.64 UR4, c[0x0][0xd00] ;  /* 0x0003400000047ab9 */ /* 0x000fe20000000a00 */
[----:B------:R-:W-:-:S02]  /*2d860*/  IADD3 R21, P4, R100, 0x8040, RZ ;  /* 0x0000804064157810 */ /* 0x000fc40007f9e0ff */
[C---:B------:R-:W-:Y:S02]  /*2d870*/  IADD3 R31, P3, R100.reuse, 0x8020, RZ ;  /* 0x00008020641f7810 */ /* 0x040fe40007f7e0ff */
[----:B------:R-:W-:Y:S02]  /*2d880*/  IADD3 R29, P5, R100, 0x8060, RZ ;  /* 0x00008060641d7810 */ /* 0x000fe40007fbe0ff */
[----:B------:R-:W-:Y:S02]  /*2d890*/  SHF.R.U64 R34, R34, 0x3, RZ ;  /* 0x0000000322227819 */ /* 0x000fe400000012ff */
[----:B------:R-:W-:Y:S02]  /*2d8a0*/  SHF.R.U64 R32, R32, 0x3, RZ ;  /* 0x0000000320207819 */ /* 0x000fe400000012ff */
[----:B------:R-:W-:Y:S02]  /*2d8b0*/  LOP3.LUT R20, R21, 0x380, RZ, 0xc0, !PT ;  /* 0x0000038015147812 */ /* 0x000fe400078ec0ff */
[----:B------:R-:W-:-:S02]  /*2d8c0*/  LOP3.LUT R61, R100, 0x380, RZ, 0xc0, !PT ;  /* 0x00000380643d7812 */ /* 0x000fc400078ec0ff */
[----:B------:R-:W-:Y:S02]  /*2d8d0*/  LOP3.LUT R30, R31, 0x380, RZ, 0xc0, !PT ;  /* 0x000003801f1e7812 */ /* 0x000fe400078ec0ff */
[----:B------:R-:W-:Y:S02]  /*2d8e0*/  LOP3.LUT R28, R29, 0x380, RZ, 0xc0, !PT ;  /* 0x000003801d1c7812 */ /* 0x000fe400078ec0ff */
[----:B------:R-:W-:Y:S01]  /*2d8f0*/  LOP3.LUT R34, R34, R35, RZ, 0x3c, !PT ;  /* 0x0000002322227212 */ /* 0x000fe200078e3cff */
[--C-:B------:R-:W-:Y:S01]  /*2d900*/  IMAD.X R35, RZ, RZ, R101.reuse, P1 ;  /* 0x000000ffff237224 */ /* 0x100fe200008e0665 */
[----:B------:R-:W-:Y:S01]  /*2d910*/  LOP3.LUT R32, R32, R33, RZ, 0x3c, !PT ;  /* 0x0000002120207212 */ /* 0x000fe200078e3cff */
[----:B------:R-:W-:Y:S01]  /*2d920*/  IMAD.X R33, RZ, RZ, R101, P2 ;  /* 0x000000ffff217224 */ /* 0x000fe200010e0665 */
[----:B------:R-:W-:Y:S02]  /*2d930*/  SHF.R.U64 R20, R20, 0x3, RZ ;  /* 0x0000000314147819 */ /* 0x000fe400000012ff */
[----:B------:R-:W-:-:S02]  /*2d940*/  SHF.R.U64 R61, R61, 0x3, RZ ;  /* 0x000000033d3d7819 */ /* 0x000fc400000012ff */
[----:B------:R-:W-:Y:S02]  /*2d950*/  SHF.R.U64 R30, R30, 0x3, RZ ;  /* 0x000000031e1e7819 */ /* 0x000fe400000012ff */
[C---:B------:R-:W-:Y:S02]  /*2d960*/  IADD3 R95, P1, R100.reuse, 0xc020, RZ ;  /* 0x0000c020645f7810 */ /* 0x040fe40007f3e0ff */
[----:B------:R-:W-:Y:S02]  /*2d970*/  IADD3 R93, P2, R100, 0xc040, RZ ;  /* 0x0000c040645d7810 */ /* 0x000fe40007f5e0ff */
[----:B------:R-:W-:Y:S02]  /*2d980*/  SHF.R.U64 R28, R28, 0x3, RZ ;  /* 0x000000031c1c7819 */ /* 0x000fe400000012ff */
[----:B------:R-:W-:Y:S01]  /*2d990*/  LOP3.LUT R20, R20, R21, RZ, 0x3c, !PT ;  /* 0x0000001514147212 */ /* 0x000fe200078e3cff */
[--C-:B------:R-:W-:Y:S01]  /*2d9a0*/  IMAD.X R21, RZ, RZ, R101.reuse, P4 ;  /* 0x000000ffff157224 */ /* 0x100fe200020e0665 */
[----:B------:R-:W-:Y:S01]  /*2d9b0*/  LOP3.LUT R60, R61, R100, RZ, 0x3c, !PT ;  /* 0x000000643d3c7212 */ /* 0x000fe200078e3cff */
[--C-:B------:R-:W-:Y:S01]  /*2d9c0*/  IMAD.MOV.U32 R61, RZ, RZ, R101.reuse ;  /* 0x000000ffff3d7224 */ /* 0x100fe200078e0065 */
[----:B------:R-:W-:Y:S01]  /*2d9d0*/  LOP3.LUT R30, R30, R31, RZ, 0x3c, !PT ;  /* 0x0000001f1e1e7212 */ /* 0x000fe200078e3cff */
[----:B------:R-:W-:Y:S01]  /*2d9e0*/  IMAD.X R31, RZ, RZ, R101, P3 ;  /* 0x000000ffff1f7224 */ /* 0x000fe200018e0665 */
[----:B------:R-:W-:-:S02]  /*2d9f0*/  LOP3.LUT R94, R95, 0x380, RZ, 0xc0, !PT ;  /* 0x000003805f5e7812 */ /* 0x000fc400078ec0ff */
[----:B------:R-:W-:Y:S02]  /*2da00*/  LOP3.LUT R92, R93, 0x380, RZ, 0xc0, !PT ;  /* 0x000003805d5c7812 */ /* 0x000fe400078ec0ff */
[----:B------:R-:W-:Y:S01]  /*2da10*/  LOP3.LUT R28, R28, R29, RZ, 0x3c, !PT ;  /* 0x0000001d1c1c7212 */ /* 0x000fe200078e3cff */
[----:B------:R-:W-:Y:S01]  /*2da20*/  IMAD.X R29, RZ, RZ, R101, P5 ;  /* 0x000000ffff1d7224 */ /* 0x000fe200028e0665 */
[----:B--2---:R-:W-:Y:S02]  /*2da30*/  F2FP.BF16.F32.PACK_AB R56, R57, R56 ;  /* 0x000000383938723e */ /* 0x004fe400000010ff */
[----:B------:R-:W-:Y:S02]  /*2da40*/  SHF.R.U64 R94, R94, 0x3, RZ ;  /* 0x000000035e5e7819 */ /* 0x000fe400000012ff */
[----:B------:R-:W-:Y:S02]  /*2da50*/  SHF.R.U64 R92, R92, 0x3, RZ ;  /* 0x000000035c5c7819 */ /* 0x000fe400000012ff */
[----:B------:R-:W-:-:S02]  /*2da60*/  F2FP.BF16.F32.PACK_AB R57, R59, R58 ;  /* 0x0000003a3b39723e */ /* 0x000fc400000010ff */
[----:B------:R-:W-:Y:S02]  /*2da70*/  F2FP.BF16.F32.PACK_AB R52, R53, R52 ;  /* 0x000000343534723e */ /* 0x000fe400000010ff */
[----:B------:R-:W-:Y:S02]  /*2da80*/  MOV R61, R60 ;  /* 0x0000003c003d7202 */ /* 0x000fe40000000f00 */
[----:B------:R-:W-:Y:S02]  /*2da90*/  MOV R26, R38 ;  /* 0x00000026001a7202 */ /* 0x000fe40000000f00 */
[----:B-1----:R-:W-:Y:S02]  /*2daa0*/  MOV R96, R36 ;  /* 0x0000002400607202 */ /* 0x002fe40000000f00 */
[----:B------:R-:W-:Y:S01]  /*2dab0*/  MOV R20, R20 ;  /* 0x0000001400147202 */ /* 0x000fe20000000f00 */
[----:B------:R-:W2:Y:S01]  /*2dac0*/  LDL.128 R36, [R1+0x2e0] ;  /* 0x0002e00001247983 */ /* 0x000ea20000100c00 */
[----:B------:R-:W-:-:S02]  /*2dad0*/  F2FP.BF16.F32.PACK_AB R58, R9, R8 ;  /* 0x00000008093a723e */ /* 0x000fc400000010ff */
[----:B------:R-:W-:Y:S01]  /*2dae0*/  F2FP.BF16.F32.PACK_AB R59, R11, R10 ;  /* 0x0000000a0b3b723e */ /* 0x000fe200000010ff */
[----:B------:R-:W-:Y:S01]  /*2daf0*/  BAR.SYNC.DEFER_BLOCKING 0x1, 0x100 ;  /* 0x0044000000007b1d */ /* 0x000fe20000010000 */
[----:B------:R-:W-:Y:S02]  /*2db00*/  F2FP.BF16.F32.PACK_AB R53, R55, R54 ;  /* 0x000000363735723e */ /* 0x000fe400000010ff */
[----:B------:R-:W-:Y:S02]  /*2db10*/  MOV R60, R12 ;  /* 0x0000000c003c7202 */ /* 0x000fe40000000f00 */
[----:B------:R-:W-:Y:S02]  /*2db20*/  MOV R3, R30 ;  /* 0x0000001e00037202 */ /* 0x000fe40000000f00 */
[----:B------:R-:W-:Y:S01]  /*2db30*/  MOV R21, R28 ;  /* 0x0000001c00157202 */ /* 0x000fe20000000f00 */
[----:B------:R-:W3:Y:S01]  /*2db40*/  LDL.128 R8, [R1+0x320] ;  /* 0x0003200001087983 */ /* 0x000ee20000100c00 */
[----:B------:R-:W-:-:S02]  /*2db50*/  F2FP.BF16.F32.PACK_AB R54, R5, R4 ;  /* 0x000000040536723e */ /* 0x000fc400000010ff */
[----:B------:R-:W-:Y:S01]  /*2db60*/  F2FP.BF16.F32.PACK_AB R55, R7, R6 ;  /* 0x000000060737723e */ /* 0x000fe200000010ff */
[----:B------:R-:W3:Y:S01]  /*2db70*/  LDL.128 R28, [R1+0x300] ;  /* 0x00030000011c7983 */ /* 0x000ee20000100c00 */
[----:B------:R-:W-:Y:S02]  /*2db80*/  F2FP.BF16.F32.PACK_AB R44, R45, R44 ;  /* 0x0000002c2d2c723e */ /* 0x000fe400000010ff */
[----:B------:R-:W-:Y:S01]  /*2db90*/  MOV R122, R122 ;  /* 0x0000007a007a7202 */ /* 0x000fe20000000f00 */
[----:B------:R-:W3:Y:S01]  /*2dba0*/  LDL.128 R4, [R1+0x2f0] ;  /* 0x0002f00001047983 */ /* 0x000ee20000100c00 */
[----:B------:R-:W-:Y:S02]  /*2dbb0*/  F2FP.BF16.F32.PACK_AB R45, R47, R46 ;  /* 0x0000002e2f2d723e */ /* 0x000fe400000010ff */
        /* <DEDUP_REMOVED lines=8> */
[----:B------:R-:W-:Y:S01]  /*2dc40*/  F2FP.BF16.F32.PACK_AB R46, R49, R48 ;  /* 0x00000030312e723e */ /* 0x000fe200000010ff */
[----:B------:R-:W3:Y:S01]  /*2dc50*/  LDL.128 R32, [R1+0x310] ;  /* 0x0003100001207983 */ /* 0x000ee20000100c00 */
[----:B------:R-:W-:Y:S02]  /*2dc60*/  F2FP.BF16.F32.PACK_AB R47, R51, R50 ;  /* 0x00000032332f723e */ /* 0x000fe400000010ff */
[----:B------:R-:W-:Y:S01]  /*2dc70*/  MOV R24, R14 ;  /* 0x0000000e00187202 */ /* 0x000fe20000000f00 */
[----:B------:R1:W-:Y:S01]  /*2dc80*/  STSM.16.M88.4 [R61], R56 ;  /* 0x000000383d007844 */ /* 0x0003e20000000200 */
[----:B------:R-:W-:-:S03]  /*2dc90*/  IADD3 R120, P0, R100, 0xc060, RZ ;  /* 0x0000c06064787810 */ /* 0x000fc60007f1e0ff */
[----:B------:R-:W3:Y:S01]  /*2dca0*/  LDL.128 R12, [R1+0x330] ;  /* 0x00033000010c7983 */ /* 0x000ee20000100c00 */
[----:B------:R-:W-:-:S03]  /*2dcb0*/  F2FP.BF16.F32.PACK_AB R88, R89, R88 ;  /* 0x000000585958723e */ /* 0x000fc600000010ff */
[----:B------:R0:W-:Y:S01]  /*2dcc0*/  STSM.16.M88.4 [R60], R52 ;  /* 0x000000343c007844 */ /* 0x0001e20000000200 */
[----:B------:R-:W-:Y:S02]  /*2dcd0*/  MOV R124, R94 ;  /* 0x0000005e007c7202 */ /* 0x000fe40000000f00 */
[----:B------:R-:W-:Y:S01]  /*2dce0*/  MOV R125, R92 ;  /* 0x0000005c007d7202 */ /* 0x000fe20000000f00 */
[----:B------:R4:W-:Y:S01]  /*2dcf0*/  STSM.16.M88.4 [R102], R44 ;  /* 0x0000002c66007844 */ /* 0x0009e20000000200 */
[----:B------:R-:W-:Y:S01]  /*2dd00*/  F2FP.BF16.F32.PACK_AB R89, R91, R90 ;  /* 0x0000005a5b59723e */ /* 0x000fe200000010ff */
[----:B------:R-:W-:Y:S01]  /*2dd10*/  IMAD.X R121, RZ, RZ, R101, P0 ;  /* 0x000000ffff797224 */ /* 0x000fe200000e0665 */
[----:B------:R-:W-:Y:S01]  /*2dd20*/  F2FP.BF16.F32.PACK_AB R90, R41, R40 ;  /* 0x00000028295a723e */ /* 0x000fe200000010ff */
[----:B-1----:R-:W3:Y:S01]  /*2dd30*/  LDL.128 R56, [R1+0x3b0] ;  /* 0x0003b00001387983 */ /* 0x002ee20000100c00 */
[----:B------:R-:W-:-:S03]  /*2dd40*/  F2FP.BF16.F32.PACK_AB R91, R43, R42 ;  /* 0x0000002a2b5b723e */ /* 0x000fc600000010ff */
[----:B------:R-:W3:Y:S04]  /*2dd50*/  LDL.128 R48, [R1+0x3d0] ;  /* 0x0003d00001307983 */ /* 0x000ee80000100c00 */
[----:B0-----:R-:W3:Y:S04]  /*2dd60*/  LDL.128 R60, [R1+0x3a0] ;  /* 0x0003a000013c7983 */ /* 0x001ee80000100c00 */
[----:B------:R-:W3:Y:S04]  /*2dd70*/  LDL.128 R52, [R1+0x3c0] ;  /* 0x0003c00001347983 */ /* 0x000ee80000100c00 */
[----:B----4-:R-:W4:Y:S04]  /*2dd80*/  LDL.128 R44, [R1+0x3e0] ;  /* 0x0003e000012c7983 */ /* 0x010f280000100c00 */
[----:B------:R-:W4:Y:S04]  /*2dd90*/  LDL.128 R92, [R1+0x400] ;  /* 0x00040000015c7983 */ /* 0x000f280000100c00 */
[----:B------:R-:W4:Y:S04]  /*2dda0*/  LDL.128 R40, [R1+0x3f0] ;  /* 0x0003f00001287983 */ /* 0x000f280000100c00 */
[----:B------:R-:W4:Y:S01]  /*2ddb0*/  LDL.128 R100, [R1+0x410] ;  /* 0x0004100001647983 */ /* 0x000f220000100c00 */
[----:B------:R-:W-:-:S02]  /*2ddc0*/  F2FP.BF16.F32.PACK_AB R112, R113, R112 ;  /* 0x000000707170723e */ /* 0x000fc400000010ff */
[----:B------:R-:W-:Y:S02]  /*2ddd0*/  LOP3.LUT R113, R120, 0x380, RZ, 0xc0, !PT ;  /* 0x0000038078717812 */ /* 0x000fe400078ec0ff */
[----:B------:R-:W-:Y:S02]  /*2dde0*/  ISETP.NE.U32.AND P0, PT, RZ, UR6, PT ;  /* 0x00000006ff007c0c */ /* 0x000fe4000bf05070 */
[----:B------:R-:W-:Y:S02]  /*2ddf0*/  SHF.R.U64 R113, R113, 0x3, RZ ;  /* 0x0000000371717819 */ /* 0x000fe400000012ff */
[----:B------:R-:W-:Y:S02]  /*2de00*/  ISETP.NE.AND.EX P0, PT, RZ, UR7, PT, P0 ;  /* 0x00000007ff007c0c */ /* 0x000fe4000bf05300 */
[----:B------:R-:W-:Y:S02]  /*2de10*/  LOP3.LUT R120, R113, R120, RZ, 0x3c, !PT ;  /* 0x0000007871787212 */ /* 0x000fe400078e3cff */
[----:B------:R-:W-:-:S02]  /*2de20*/  F2FP.BF16.F32.PACK_AB R113, R115, R114 ;  /* 0x000000727371723e */ /* 0x000fc400000010ff */
[----:B------:R-:W-:Y:S02]  /*2de30*/  F2FP.BF16.F32.PACK_AB R114, R117, R116 ;  /* 0x000000747572723e */ /* 0x000fe400000010ff */
[----:B------:R-:W-:Y:S02]  /*2de40*/  F2FP.BF16.F32.PACK_AB R115, R119, R118 ;  /* 0x000000767773723e */ /* 0x000fe400000010ff */
[----:B------:R-:W-:Y:S01]  /*2de50*/  F2FP.BF16.F32.PACK_AB R84, R85, R84 ;  /* 0x000000545554723e */ /* 0x000fe200000010ff */
[----:B------:R-:W-:Y:S01]  /*2de60*/  STSM.16.M88.4 [R25], R88 ;  /* 0x0000005819007844 */ /* 0x000fe20000000200 */
[----:B------:R-:W-:Y:S02]  /*2de70*/  F2FP.BF16.F32.PACK_AB R85, R87, R86 ;  /* 0x000000565755723e */ /* 0x000fe400000010ff */
[----:B------:R-:W-:Y:S01]  /*2de80*/  F2FP.BF16.F32.PACK_AB R76, R77, R76 ;  /* 0x0000004c4d4c723e */ /* 0x000fe200000010ff */
        /* <DEDUP_REMOVED lines=19> */
[----:B------:R-:W-:Y:S02]  /*2dfc0*/  F2FP.BF16.F32.PACK_AB R37, R39, R38 ;  /* 0x000000262725723e */ /* 0x000fe400000010ff */
[----:B---3--:R-:W-:Y:S02]  /*2dfd0*/  F2FP.BF16.F32.PACK_AB R8, R9, R8 ;  /* 0x000000080908723e */ /* 0x008fe400000010ff */
[----:B------:R-:W-:Y:S02]  /*2dfe0*/  F2FP.BF16.F32.PACK_AB R9, R11, R10 ;  /* 0x0000000a0b09723e */ /* 0x000fe400000010ff */
[----:B------:R-:W-:-:S02]  /*2dff0*/  F2FP.BF16.F32.PACK_AB R28, R29, R28 ;  /* 0x0000001c1d1c723e */ /* 0x000fc400000010ff */
[----:B------:R-:W-:Y:S02]  /*2e000*/  F2FP.BF16.F32.PACK_AB R29, R31, R30 ;  /* 0x0000001e1f1d723e */ /* 0x000fe400000010ff */
[----:B------:R-:W-:Y:S02]  /*2e010*/  F2FP.BF16.F32.PACK_AB R38, R5, R4 ;  /* 0x000000040526723e */ /* 0x000fe400000010ff */
[----:B------:R-:W-:Y:S01]  /*2e020*/  F2FP.BF16.F32.PACK_AB R39, R7, R6 ;  /* 0x000000060727723e */ /* 0x000fe200000010ff */
[----:B------:R-:W0:Y:S04]  /*2e030*/  LDC.64 R4, c[0x0][0xd00] ;  /* 0x00034000ff047b82 */ /* 0x000e280000000a00 */
[----:B------:R-:W-:Y:S04]  /*2e040*/  STSM.16.M88.4 [R96], R36 ;  /* 0x0000002460007844 */ /* 0x000fe80000000200 */
[----:B------:R-:W1:Y:S01]  /*2e050*/  @P0 LDC.64 R6, c[0x0][0xd08] ;  /* 0x00034200ff060b82 */ /* 0x000e620000000a00 */
[----:B------:R-:W-:-:S02]  /*2e060*/  F2FP.BF16.F32.PACK_AB R30, R33, R32 ;  /* 0x00000020211e723e */ /* 0x000fc400000010ff */
[----:B------:R-:W-:Y:S02]  /*2e070*/  F2FP.BF16.F32.PACK_AB R31, R35, R34 ;  /* 0x00000022231f723e */ /* 0x000fe400000010ff */
[----:B------:R-:W-:Y:S02]  /*2e080*/  F2FP.BF16.F32.PACK_AB R10, R13, R12 ;  /* 0x0000000c0d0a723e */ /* 0x000fe400000010ff */
[----:B------:R-:W-:Y:S01]  /*2e090*/  F2FP.BF16.F32.PACK_AB R11, R15, R14 ;  /* 0x0000000e0f0b723e */ /* 0x000fe200000010ff */
[----:B------:R-:W-:Y:S04]  /*2e0a0*/  STSM.16.M88.4 [R122], R28 ;  /* 0x0000001c7a007844 */ /* 0x000fe80000000200 */
[----:B------:R2:W-:Y:S04]  /*2e0b0*/  STSM.16.M88.4 [R123], R8 ;  /* 0x000000087b007844 */ /* 0x0005e80000000200 */
[----:B------:R3:W-:Y:S04]  /*2e0c0*/  STSM.16.M88.4 [R0], R84 ;  /* 0x0000005400007844 */ /* 0x0007e80000000200 */
[----:B------:R0:W-:Y:S01]  /*2e0d0*/  STSM.16.M88.4 [R3], R76 ;  /* 0x0000004c03007844 */ /* 0x0001e20000000200 */
[----:B------:R-:W-:-:S02]  /*2e0e0*/  F2FP.BF16.F32.PACK_AB R60, R61, R60 ;  /* 0x0000003c3d3c723e */ /* 0x000fc400000010ff */
[----:B------:R-:W-:Y:S02]  /*2e0f0*/  F2FP.BF16.F32.PACK_AB R61, R63, R62 ;  /* 0x0000003e3f3d723e */ /* 0x000fe400000010ff */
[----:B------:R-:W-:Y:S02]  /*2e100*/  F2FP.BF16.F32.PACK_AB R52, R53, R52 ;  /* 0x000000343534723e */ /* 0x000fe400000010ff */
[----:B------:R-:W-:Y:S02]  /*2e110*/  F2FP.BF16.F32.PACK_AB R62, R57, R56 ;  /* 0x00000038393e723e */ /* 0x000fe400000010ff */
[----:B------:R-:W-:Y:S02]  /*2e120*/  F2FP.BF16.F32.PACK_AB R63, R59, R58 ;  /* 0x0000003a3b3f723e */ /* 0x000fe400000010ff */
[----:B------:R-:W-:Y:S02]  /*2e130*/  F2FP.BF16.F32.PACK_AB R53, R55, R54 ;  /* 0x000000363735723e */ /* 0x000fe400000010ff */
[----:B----4-:R-:W-:-:S02]  /*2e140*/  F2FP.BF16.F32.PACK_AB R44, R45, R44 ;  /* 0x0000002c2d2c723e */ /* 0x010fc400000010ff */
[----:B------:R-:W-:Y:S01]  /*2e150*/  F2FP.BF16.F32.PACK_AB R92, R93, R92 ;  /* 0x0000005c5d5c723e */ /* 0x000fe200000010ff */
[----:B--2---:R-:W-:Y:S01]  /*2e160*/  IMAD.MOV.U32 R8, RZ, RZ, RZ ;  /* 0x000000ffff087224 */ /* 0x004fe200078e00ff */
[----:B------:R-:W-:Y:S01]  /*2e170*/  F2FP.BF16.F32.PACK_AB R54, R49, R48 ;  /* 0x000000303136723e */ /* 0x000fe200000010ff */
[----:B---3--:R-:W-:Y:S01]  /*2e180*/  IMAD.U32 R0, RZ, RZ, UR6 ;  /* 0x00000006ff007e24 */ /* 0x008fe2000f8e00ff */
[----:B------:R-:W-:Y:S01]  /*2e190*/  F2FP.BF16.F32.PACK_AB R55, R51, R50 ;  /* 0x000000323337723e */ /* 0x000fe200000010ff */
[----:B0-----:R-:W-:Y:S01]  /*2e1a0*/  IMAD.WIDE R4, R211, 0x4, R4 ;  /* 0x00000004d3047825 */ /* 0x001fe200078e0204 */
[----:B------:R-:W-:Y:S01]  /*2e1b0*/  F2FP.BF16.F32.PACK_AB R45, R47, R46 ;  /* 0x0000002e2f2d723e */ /* 0x000fe200000010ff */
[----:B------:R-:W0:Y:S01]  /*2e1c0*/  LDC R3, c[0x0][0xce8] ;  /* 0x00033a00ff037b82 */ /* 0x000e220000000800 */
[----:B------:R-:W-:Y:S02]  /*2e1d0*/  F2FP.BF16.F32.PACK_AB R46, R41, R40 ;  /* 0x00000028292e723e */ /* 0x000fe400000010ff */
[----:B------:R-:W-:-:S02]  /*2e1e0*/  F2FP.BF16.F32.PACK_AB R47, R43, R42 ;  /* 0x0000002a2b2f723e */ /* 0x000fc400000010ff */
[----:B------:R-:W-:Y:S01]  /*2e1f0*/  F2FP.BF16.F32.PACK_AB R93, R95, R94 ;  /* 0x0000005e5f5d723e */ /* 0x000fe200000010ff */
[----:B------:R2:W-:Y:S01]  /*2e200*/  STSM.16.M88.4 [R20], R68 ;  /* 0x0000004414007844 */ /* 0x0005e20000000200 */
[----:B------:R-:W-:Y:S02]  /*2e210*/  F2FP.BF16.F32.PACK_AB R94, R101, R100 ;  /* 0x00000064655e723e */ /* 0x000fe400000010ff */
[----:B------:R-:W-:Y:S01]  /*2e220*/  F2FP.BF16.F32.PACK_AB R95, R103, R102 ;  /* 0x00000066675f723e */ /* 0x000fe200000010ff */
[----:B------:R2:W-:Y:S04]  /*2e230*/  STSM.16.M88.4 [R21], R60 ;  /* 0x0000003c15007844 */ /* 0x0005e80000000200 */
[----:B------:R2:W-:Y:S04]  /*2e240*/  STSM.16.M88.4 [R24], R52 ;  /* 0x0000003418007844 */ /* 0x0005e80000000200 */
[----:B------:R2:W-:Y:S04]  /*2e250*/  STSM.16.M88.4 [R124], R44 ;  /* 0x0000002c7c007844 */ /* 0x0005e80000000200 */
[----:B------:R2:W-:Y:S04]  /*2e260*/  STSM.16.M88.4 [R125], R92 ;  /* 0x0000005c7d007844 */ /* 0x0005e80000000200 */
[----:B------:R2:W-:Y:S01]  /*2e270*/  STSM.16.M88.4 [R120], R104 ;  /* 0x0000006878007844 */ /* 0x0005e20000000200 */
[----:B------:R-:W-:Y:S01]  /*2e280*/  BAR.SYNC.DEFER_BLOCKING 0x1, 0x100 ;  /* 0x0044000000007b1d */ /* 0x000fe20000010000 */
[----:B-1----:R-:W-:-:S05]  /*2e290*/  @P0 IMAD.WIDE R6, R211, 0x4, R6 ;  /* 0x00000004d3060825 */ /* 0x002fca00078e0206 */
[----:B------:R2:W5:Y:S04]  /*2e2a0*/  @P1 LDG.E R8, desc[UR44][R4.64] ;  /* 0x0000002c04081981 */ /* 0x000568000c1e1900 */
[----:B------:R2:W5:Y:S01]  /*2e2b0*/  @P0 LDG.E R0, desc[UR44][R6.64] ;  /* 0x0000002c06000981 */ /* 0x000562000c1e1900 */
[----:B------:R-:W-:Y:S05]  /*2e2c0*/  @P0 BRA `(.L_x_13230) ;  /* 0x0000000000100947 */ /* 0x000fea0003800000 */
[----:B------:R-:W-:Y:S05]  /*2e2d0*/  @!P1 BRA `(.L_x_13230) ;  /* 0x00000000000c9947 */ /* 0x000fea0003800000 */
[----:B--2---:R-:W2:Y:S04]  /*2e2e0*/  LDG.E R7, desc[UR44][R4.64] ;  /* 0x0000002c04077981 */ /* 0x004ea8000c1e1900 */
[----:B-----5:R-:W2:Y:S02]  /*2e2f0*/  LDG.E R0, desc[UR44][R4.64+0x4] ;  /* 0x0000042c04007981 */ /* 0x020ea4000c1e1900 */
[----:B--2---:R-:W-:-:S07]  /*2e300*/  IMAD.IADD R0, R0, 0x1, -R7 ;  /* 0x0000000100007824 */ /* 0x004fce00078e0a07 */
.L_x_13230:
[----:B--2---:R-:W2:Y:S04]  /*2e310*/  LDL R4, [R1+0x518] ;  /* 0x0005180001047983 */ /* 0x004ea80000100800 */
[----:B------:R-:W3:Y:S01]  /*2e320*/  LDL R28, [R1+0x520] ;  /* 0x00052000011c7983 */ /* 0x000ee20000100800 */
[----:B0----5:R-:W-:Y:S02]  /*2e330*/  IMAD R0, R0, R3, RZ ;  /* 0x0000000300007224 */ /* 0x021fe400078e02ff */
[----:B------:R-:W-:Y:S01]  /*2e340*/  IMAD.IADD R33, R204, 0x1, R209 ;  /* 0x00000001cc217824 */ /* 0x000fe200078e02d1 */
[----:B------:R-:W-:Y:S01]  /*2e350*/  ISETP.GT.AND P3, PT, R210, 0x1, PT ;  /* 0x00000001d200780c */ /* 0x000fe20003f64270 */
[----:B------:R-:W-:Y:S01]  /*2e360*/  IMAD.MOV.U32 R9, RZ, RZ, 0xab8 ;  /* 0x00000ab8ff097424 */ /* 0x000fe200078e00ff */
[----:B------:R-:W-:Y:S01]  /*2e370*/  ISETP.NE.AND P2, PT, R3, 0x1, PT ;  /* 0x000000010300780c */ /* 0x000fe20003f45270 */
[----:B------:R-:W0:Y:S03]  /*2e380*/  LDC.64 R20, c[0x0][0xca8] ;  /* 0x00032a00ff147b82 */ /* 0x000e260000000a00 */
[----:B------:R-:W-:-:S05]  /*2e390*/  SEL R9, R9, 0xa78, P3 ;  /* 0x00000a7809097807 */ /* 0x000fca0001800000 */
[----:B------:R-:W1:Y:S08]  /*2e3a0*/  LDC.64 R6, c[0x0][R9+0x220] ;  /* 0x0000880009067b82 */ /* 0x000e700000000a00 */
[----:B------:R-:W4:Y:S08]  /*2e3b0*/  LDC.64 R10, c[0x0][R9+0x218] ;  /* 0x00008600090a7b82 */ /* 0x000f300000000a00 */
[----:B------:R4:W4:Y:S01]  /*2e3c0*/  LDC.64 R14, c[0x0][R9+0x228] ;  /* 0x00008a00090e7b82 */ /* 0x0009220000000a00 */
[----:B------:R-:W-:-:S07]  /*2e3d0*/  ISETP.NE.U32.AND P1, PT, RZ, UR4, PT ;  /* 0x00000004ff007c0c */ /* 0x000fce000bf25070 */
[----:B------:R-:W4:Y:S01]  /*2e3e0*/  @P2 LDC R13, c[0x0][0xcec] ;  /* 0x00033b00ff0d2b82 */ /* 0x000f220000000800 */
[----:B------:R-:W-:-:S07]  /*2e3f0*/  ISETP.NE.AND.EX P1, PT, RZ, UR5, PT, P1 ;  /* 0x00000005ff007c0c */ /* 0x000fce000bf25310 */
[----:B------:R-:W4:Y:S01]  /*2e400*/  @P2 LDC R26, c[0x0][0xcf0] ;  /* 0x00033c00ff1a2b82 */ /* 0x000f220000000800 */
[----:B------:R-:W-:Y:S02]  /*2e410*/  SHF.R.S32.HI R24, RZ, 0x1f, R211 ;  /* 0x0000001fff187819 */ /* 0x000fe400000114d3 */
[----:B------:R-:W-:Y:S02]  /*2e420*/  SEL R12, R211, RZ, !P1 ;  /* 0x000000ffd30c7207 */ /* 0x000fe40004800000 */
[----:B--2---:R-:W-:-:S03]  /*2e430*/  LOP3.LUT P0, RZ, R4, 0x3, RZ, 0xc0, !PT ;  /* 0x0000000304ff7812 */ /* 0x004fc6000780c0ff */
[----:B0-----:R-:W0:Y:S01]  /*2e440*/  @!P3 LDC R20, c[0x0][0xc50] ;  /* 0x00031400ff14bb82 */ /* 0x001e220000000800 */
[----:B------:R-:W-:Y:S01]  /*2e450*/  ISETP.GE.OR P4, PT, R33, R0, P0 ;  /* 0x000000002100720c */ /* 0x000fe20000786670 */
[----:B---3--:R-:W-:-:S06]  /*2e460*/  IMAD.IADD R28, R28, 0x1, R209 ;  /* 0x000000011c1c7824 */ /* 0x008fcc00078e02d1 */
[----:B------:R-:W2:Y:S06]  /*2e470*/  @!P3 LDC R21, c[0x0][0xc54] ;  /* 0x00031500ff15bb82 */ /* 0x000eac0000000800 */
[----:B------:R-:W3:Y:S02]  /*2e480*/  @!P4 LDL R29, [R1+0x220] ;  /* 0x00022000011dc983 */ /* 0x000ee40000100800 */
[----:B------:R4:W0:Y:S01]  /*2e490*/  LDC.64 R4, c[0x0][R9+0x210] ;  /* 0x0000840009047b82 */ /* 0x0008220000000a00 */
[----:B------:R-:W-:Y:S01]  /*2e4a0*/  SEL R25, R24, RZ, !P1 ;  /* 0x000000ff18197207 */ /* 0x000fe20004800000 */
[----:B-1----:R-:W-:-:S02]  /*2e4b0*/  IMAD R7, R7, R12, RZ ;  /* 0x0000000c07077224 */ /* 0x002fc400078e02ff */
[-C--:B----4-:R-:W-:Y:S02]  /*2e4c0*/  IMAD R31, R11, R156.reuse, RZ ;  /* 0x0000009c0b1f7224 */ /* 0x090fe400078e02ff */
[----:B------:R-:W-:Y:S01]  /*2e4d0*/  IMAD R35, R6, R25, R7 ;  /* 0x0000001906237224 */ /* 0x000fe200078e0207 */
[----:B------:R-:W-:Y:S01]  /*2e4e0*/  SEL R25, R219, RZ, P3 ;  /* 0x000000ffdb197207 */ /* 0x000fe20001800000 */
[----:B------:R-:W-:Y:S01]  /*2e4f0*/  IMAD.WIDE.U32 R10, R10, R156, RZ ;  /* 0x0000009c0a0a7225 */ /* 0x000fe200078e00ff */
[----:B------:R-:W-:-:S03]  /*2e500*/  SHF.R.S32.HI R9, RZ, 0x1f, R8 ;  /* 0x0000001fff097819 */ /* 0x000fc60000011408 */
[----:B------:R-:W-:-:S04]  /*2e510*/  IMAD.WIDE.U32 R6, R6, R12, RZ ;  /* 0x0000000c06067225 */ /* 0x000fc800078e00ff */
[----:B------:R-:W-:Y:S01]  /*2e520*/  @P2 IMAD.HI.U32 R13, R28, R13, RZ ;  /* 0x0000000d1c0d2227 */ /* 0x000fe200078e00ff */
[----:B------:R-:W-:-:S03]  /*2e530*/  IADD3 R6, P1, P5, R6, R10, R8 ;  /* 0x0000000a06067210 */ /* 0x000fc60007d3e008 */
[----:B------:R-:W-:Y:S02]  /*2e540*/  IMAD.IADD R24, R11, 0x1, R31 ;  /* 0x000000010b187824 */ /* 0x000fe400078e021f */
[----:B------:R-:W-:Y:S02]  /*2e550*/  IMAD.IADD R11, R7, 0x1, R35 ;  /* 0x00000001070b7824 */ /* 0x000fe400078e0223 */
[----:B------:R-:W-:Y:S01]  /*2e560*/  IMAD.MOV.U32 R7, RZ, RZ, R28 ;  /* 0x000000ffff077224 */ /* 0x000fe200078e001c */
[----:B------:R-:W-:Y:S01]  /*2e570*/  @P2 SHF.R.U32.HI R7, RZ, R26, R13 ;  /* 0x0000001aff072219 */ /* 0x000fe2000001160d */
[-C--:B------:R-:W-:Y:S01]  /*2e580*/  IMAD R31, R15, R25.reuse, RZ ;  /* 0x000000190f1f7224 */ /* 0x080fe200078e02ff */
[----:B------:R-:W-:Y:S01]  /*2e590*/  IADD3.X R11, R11, R24, R9, P1, P5 ;  /* 0x000000180b0b7210 */ /* 0x000fe20000fea409 */
[----:B------:R-:W-:-:S04]  /*2e5a0*/  IMAD.WIDE.U32 R14, R14, R25, RZ ;  /* 0x000000190e0e7225 */ /* 0x000fc800078e00ff */
[----:B------:R-:W-:Y:S01]  /*2e5b0*/  IMAD.MOV R10, RZ, RZ, -R7 ;  /* 0x000000ffff0a7224 */ /* 0x000fe200078e0a07 */
[----:B------:R-:W-:Y:S01]  /*2e5c0*/  IADD3 R14, P1, P5, R7, R6, R14 ;  /* 0x00000006070e7210 */ /* 0x000fe20007d3e00e */
[----:B------:R-:W-:Y:S01]  /*2e5d0*/  IMAD.IADD R31, R15, 0x1, R31 ;  /* 0x000000010f1f7824 */ /* 0x000fe200078e021f */
[----:B------:R-:W-:Y:S01]  /*2e5e0*/  SHF.R.S32.HI R6, RZ, 0x1f, R7 ;  /* 0x0000001fff067819 */ /* 0x000fe20000011407 */
[----:B------:R-:W-:-:S03]  /*2e5f0*/  IMAD R7, R3, R10, R28 ;  /* 0x0000000a03077224 */ /* 0x000fc600078e021c */
[----:B------:R-:W-:Y:S02]  /*2e600*/  IADD3.X R15, R6, R11, R31, P1, P5 ;  /* 0x0000000b060f7210 */ /* 0x000fe40000fea41f */
[----:B------:R-:W-:Y:S01]  /*2e610*/  SHF.R.S32.HI R11, RZ, 0x1f, R7 ;  /* 0x0000001fff0b7819 */ /* 0x000fe20000011407 */
[-C--:B0-----:R-:W-:Y:S02]  /*2e620*/  IMAD R5, R5, R7.reuse, RZ ;  /* 0x0000000705057224 */ /* 0x081fe400078e02ff */
[----:B------:R-:W-:-:S04]  /*2e630*/  IMAD.WIDE.U32 R14, R4, R7, R14 ;  /* 0x00000007040e7225 */ /* 0x000fc800078e000e */
[----:B------:R-:W-:Y:S01]  /*2e640*/  IMAD R5, R4, R11, R5 ;  /* 0x0000000b04057224 */ /* 0x000fe200078e0205 */
[C---:B------:R-:W-:Y:S01]  /*2e650*/  LEA R20, P1, R14.reuse, R20, 0x2 ;  /* 0x000000140e147211 */ /* 0x040fe200078210ff */
[----:B------:R-:W-:Y:S02]  /*2e660*/  VIADD R7, R33, 0x8 ;  /* 0x0000000821077836 */ /* 0x000fe40000000000 */
[----:B------:R-:W-:Y:S02]  /*2e670*/  IMAD.IADD R4, R15, 0x1, R5 ;  /* 0x000000010f047824 */ /* 0x000fe400078e0205 */
[----:B------:R-:W-:Y:S01]  /*2e680*/  SHFL.IDX PT, R10, R20, RZ, 0x1c1f ;  /* 0x001c1fff140a7589 */ /* 0x000fe200000e0000 */
[----:B------:R-:W-:Y:S02]  /*2e690*/  ISETP.GE.OR P0, PT, R7, R0, P0 ;  /* 0x000000000700720c */ /* 0x000fe40000706670 */
[----:B--2---:R-:W-:-:S05]  /*2e6a0*/  LEA.HI.X R21, R14, R21, R4, 0x2, P1 ;  /* 0x000000150e157211 */ /* 0x004fca00008f1404 */
[----:B------:R-:W3:Y:S04]  /*2e6b0*/  SHFL.IDX PT, R11, R21, RZ, 0x1c1f ;  /* 0x001c1fff150b7589 */ /* 0x000ee800000e0000 */
[----:B---3--:R-:W-:Y:S04]  /*2e6c0*/  @!P4 ST.E desc[UR44][R10.64], R29 ;  /* 0x0000001d0a00c985 */ /* 0x008fe8000c10192c */
[----:B------:R-:W2:Y:S04]  /*2e6d0*/  @!P0 LDL R13, [R1+0x224] ;  /* 0x00022400010d8983 */ /* 0x000ea80000100800 */
[----:B------:R-:W-:Y:S04]  /*2e6e0*/  SHFL.IDX PT, R4, R20, 0x1, 0x1c1f ;  /* 0x003c1f0014047f89 */ /* 0x000fe800000e0000 */
[----:B------:R-:W2:Y:S04]  /*2e6f0*/  SHFL.IDX PT, R5, R21, 0x1, 0x1c1f ;  /* 0x003c1f0015057f89 */ /* 0x000ea800000e0000 */
[----:B--2---:R0:W-:Y:S01]  /*2e700*/  @!P0 ST.E desc[UR44][R4.64], R13 ;  /* 0x0000000d04008985 */ /* 0x0041e2000c10192c */
[----:B------:R-:W-:Y:S05]  /*2e710*/  @P3 BRA `(.L_x_13231) ;  /* 0x0000000c00e83947 */ /* 0x000fea0003800000 */
[----:B------:R-:W2:Y:S01]  /*2e720*/  LDL R88, [R1+0x49c] ;  /* 0x00049c0001587983 */ /* 0x000ea20000100800 */
[----:B------:R-:W1:Y:S01]  /*2e730*/  @P2 LDC R14, c[0x0][0xcec] ;  /* 0x00033b00ff0e2b82 */ /* 0x000e620000000800 */
[----:B------:R-:W-:Y:S02]  /*2e740*/  ULDC.64 UR4, c[0x0][0xba0] ;  /* 0x0002e80000047ab9 */ /* 0x000fe40000000a00 */
[----:B------:R-:W3:Y:S01]  /*2e750*/  LDL R89, [R1+0x4ac] ;  /* 0x0004ac0001597983 */ /* 0x000ee20000100800 */
[----:B------:R-:W-:-:S04]  /*2e760*/  IMAD R9, R9, UR4, RZ ;  /* 0x0000000409097c24 */ /* 0x000fc8000f8e02ff */
[C---:B------:R-:W-:Y:S02]  /*2e770*/  IMAD R11, R8.reuse, UR5, R9 ;  /* 0x00000005080b7c24 */ /* 0x040fe4000f8e0209 */
[----:B------:R-:W-:Y:S01]  /*2e780*/  IMAD.WIDE.U32 R8, R8, UR4, RZ ;  /* 0x0000000408087c25 */ /* 0x000fe2000f8e00ff */
[----:B------:R-:W-:-:S03]  /*2e790*/  ULDC.64 UR4, c[0x0][0xbe8] ;  /* 0x0002fa0000047ab9 */ /* 0x000fc60000000a00 */
[----:B------:R-:W-:Y:S01]  /*2e7a0*/  IMAD.IADD R9, R9, 0x1, R11 ;  /* 0x0000000109097824 */ /* 0x000fe200078e020b */
[----:B0-----:R-:W-:Y:S01]  /*2e7b0*/  SHF.R.S32.HI R13, RZ, 0x1f, R12 ;  /* 0x0000001fff0d7819 */ /* 0x001fe2000001140c */
[----:B------:R-:W-:-:S04]  /*2e7c0*/  IMAD.WIDE.U32 R8, R156, UR4, R8 ;  /* 0x000000049c087c25 */ /* 0x000fc8000f8e0008 */
[----:B------:R-:W-:Y:S01]  /*2e7d0*/  IMAD R9, R156, UR5, R9 ;  /* 0x000000059c097c24 */ /* 0x000fe2000f8e0209 */
[----:B------:R-:W-:Y:S02]  /*2e7e0*/  ULDC.64 UR4, c[0x0][0xbf0] ;  /* 0x0002fc0000047ab9 */ /* 0x000fe40000000a00 */
[----:B------:R-:W-:Y:S02]  /*2e7f0*/  IMAD R13, R13, UR4, RZ ;  /* 0x000000040d0d7c24 */ /* 0x000fe4000f8e02ff */
[----:B------:R-:W-:-:S04]  /*2e800*/  IMAD.WIDE.U32 R8, R12, UR4, R8 ;  /* 0x000000040c087c25 */ /* 0x000fc8000f8e0008 */
[----:B------:R-:W-:Y:S01]  /*2e810*/  IMAD R13, R12, UR5, R13 ;  /* 0x000000050c0d7c24 */ /* 0x000fe2000f8e020d */
[----:B------:R-:W-:-:S03]  /*2e820*/  ULDC.64 UR4, c[0x0][0xbe0] ;  /* 0x0002f80000047ab9 */ /* 0x000fc60000000a00 */
[----:B------:R-:W-:Y:S02]  /*2e830*/  IMAD.IADD R9, R9, 0x1, R13 ;  /* 0x0000000109097824 */ /* 0x000fe400078e020d */
[----:B--2---:R-:W-:-:S04]  /*2e840*/  IMAD R5, R88, 0x40, R198 ;  /* 0x0000004058057824 */ /* 0x004fc800078e02c6 */
        /* <DEDUP_REMOVED lines=24> */
[----:B---3--:R-:W-:Y:S01]  /*2e9d0*/  IMAD R10, R89, 0x20, R88 ;  /* 0x00000020590a7824 */ /* 0x008fe200078e0258 */
[C---:B------:R-:W-:Y:S01]  /*2e9e0*/  IADD3 R53, P1, R18.reuse, 0x7000, RZ ;  /* 0x0000700012357810 */ /* 0x040fe20007f3e0ff */
[----:B------:R-:W5:Y:S01]  /*2e9f0*/  LD.E.128 R28, desc[UR44][R28.64] ;  /* 0x0000002c1c1c7980 */ /* 0x000f62000c101d00 */
[----:B------:R-:W-:-:S02]  /*2ea00*/  IADD3 R57, P3, R18, 0x8000, RZ ;  /* 0x0000800012397810 */ /* 0x000fc40007f7e0ff */
[----:B------:R-:W-:Y:S01]  /*2ea10*/  IADD3 R61, P4, R18, 0x9000, RZ ;  /* 0x00009000123d7810 */ /* 0x000fe20007f9e0ff */
[----:B------:R-:W5:Y:S01]  /*2ea20*/  LD.E.128 R32, desc[UR44][R32.64] ;  /* 0x0000002c20207980 */ /* 0x000f62000c101d00 */
[----:B------:R-:W-:Y:S02]  /*2ea30*/  SHF.R.U64 R44, R44, 0x3, RZ ;  /* 0x000000032c2c7819 */ /* 0x000fe400000012ff */
[----:B------:R-:W-:Y:S01]  /*2ea40*/  LOP3.LUT R48, R49, 0x380, RZ, 0xc0, !PT ;  /* 0x0000038031307812 */ /* 0x000fe200078ec0ff */
        /* <DEDUP_REMOVED lines=8> */
[----:B------:R-:W-:Y:S02]  /*2ead0*/  IADD3 R65, P5, R18, 0xa000, RZ ;  /* 0x0000a00012417810 */ /* 0x000fe40007fbe0ff */
[----:B------:R-:W-:Y:S01]  /*2eae0*/  SHF.R.U64 R52, R52, 0x3, RZ ;  /* 0x0000000334347819 */ /* 0x000fe200000012ff */
[----:B------:R-:W5:Y:S01]  /*2eaf0*/  LD.E.128 R44, desc[UR44][R44.64] ;  /* 0x0000002c2c2c7980 */ /* 0x000f62000c101d00 */
[----:B------:R-:W-:Y:S02]  /*2eb00*/  SHF.R.U64 R56, R56, 0x3, RZ ;  /* 0x0000000338387819 */ /* 0x000fe400000012ff */
[----:B------:R-:W-:-:S02]  /*2eb10*/  SHF.R.U64 R60, R60, 0x3, RZ ;  /* 0x000000033c3c7819 */ /* 0x000fc400000012ff */
[----:B------:R-:W-:Y:S01]  /*2eb20*/  LOP3.LUT R48, R48, R49, RZ, 0x3c, !PT ;  /* 0x0000003130307212 */ /* 0x000fe200078e3cff */
[--C-:B------:R-:W-:Y:S01]  /*2eb30*/  IMAD.X R49, RZ, RZ, R19.reuse, P0 ;  /* 0x000000ffff317224 */ /* 0x100fe200000e0613 */
[----:B------:R-:W-:Y:S02]  /*2eb40*/  LOP3.LUT R64, R65, 0x380, RZ, 0xc0, !PT ;  /* 0x0000038041407812 */ /* 0x000fe400078ec0ff */
        /* <DEDUP_REMOVED lines=41> */
[----:B------:R-:W5:Y:S01]  /*2ede0*/  LD.E.128 R68, desc[UR44][R68.64] ;  /* 0x0000002c44447980 */ /* 0x000f62000c101d00 */
[----:B------:R-:W0:Y:S01]  /*2edf0*/  @P2 LDC R19, c[0x0][0xcf0] ;  /* 0x00033c00ff132b82 */ /* 0x000e220000000800 */
[----:B------:R-:W-:-:S02]  /*2ee00*/  SHF.R.U64 R6, R6, 0x3, RZ ;  /* 0x0000000306067819 */ /* 0x000fc400000012ff */
[----:B------:R-:W5:Y:S02]  /*2ee10*/  LD.E.128 R72, desc[UR44][R72.64] ;  /* 0x0000002c48487980 */ /* 0x000f64000c101d00 */
[----:B------:R-:W-:Y:S02]  /*2ee20*/  LOP3.LUT R84, R6, R7, RZ, 0x3c, !PT ;  /* 0x0000000706547212 */ /* 0x000fe400078e3cff */
        /* <DEDUP_REMOVED lines=11> */
[----:B-1----:R-:W-:-:S04]  /*2eee0*/  @P2 IMAD.HI.U32 R10, R15, R14, RZ ;  /* 0x0000000e0f0a2227 */ /* 0x002fc800078e00ff */
[----:B------:R-:W-:Y:S01]  /*2eef0*/  IMAD.MOV.U32 R11, RZ, RZ, R15 ;  /* 0x000000ffff0b7224 */ /* 0x000fe200078e000f */
[----:B0-----:R-:W-:Y:S01]  /*2ef00*/  @P2 SHF.R.U32.HI R11, RZ, R19, R10 ;  /* 0x00000013ff0b2219 */ /* 0x001fe2000001160a */
[----:B------:R-:W-:-:S03]  /*2ef10*/  VIADD R10, R2, 0x32420 ;  /* 0x00032420020a7836 */ /* 0x000fc60000000000 */
[--C-:B------:R-:W-:Y:S01]  /*2ef20*/  SHF.R.S32.HI R12, RZ, 0x1f, R11.reuse ;  /* 0x0000001fff0c7819 */ /* 0x100fe2000001140b */
[----:B------:R-:W-:Y:S01]  /*2ef30*/  IMAD.MOV R14, RZ, RZ, -R11 ;  /* 0x000000ffff0e7224 */ /* 0x000fe200078e0a0b */
[----:B------:R-:W-:-:S03]  /*2ef40*/  PRMT R10, RZ, 0x654, R10 ;  /* 0x00000654ff0a7816 */ /* 0x000fc6000000000a */
[----:B------:R-:W-:Y:S02]  /*2ef50*/  IMAD R3, R3, R14, R15 ;  /* 0x0000000e03037224 */ /* 0x000fe400078e020f */
[----:B------:R-:W-:Y:S02]  /*2ef60*/  IMAD R12, R12, UR4, RZ ;  /* 0x000000040c0c7c24 */ /* 0x000fe4000f8e02ff */
[C---:B------:R-:W-:Y:S01]  /*2ef70*/  IMAD.WIDE.U32 R8, R11.reuse, UR4, R8 ;  /* 0x000000040b087c25 */ /* 0x040fe2000f8e0008 */
[----:B--2---:R0:W-:Y:S03]  /*2ef80*/  SYNCS.ARRIVE.TRANS64.RED.A1T0 RZ, [R10+URZ], RZ ;  /* 0x000000ff0aff79a7 */ /* 0x0041e6000810043f */
[----:B------:R-:W-:Y:S01]  /*2ef90*/  IMAD R13, R11, UR5, R12 ;  /* 0x000000050b0d7c24 */ /* 0x000fe2000f8e020c */
[----:B------:R-:W-:Y:S01]  /*2efa0*/  ULDC.64 UR4, c[0x0][0xbd8] ;  /* 0x0002f60000047ab9 */ /* 0x000fe20000000a00 */
[----:B0-----:R-:W-:-:S02]  /*2efb0*/  SHF.R.S32.HI R10, RZ, 0x1f, R3 ;  /* 0x0000001fff0a7819 */ /* 0x001fc40000011403 */
[----:B------:R-:W-:-:S03]  /*2efc0*/  IMAD.IADD R9, R9, 0x1, R13 ;  /* 0x0000000109097824 */ /* 0x000fc600078e020d */
        /* <DEDUP_REMOVED lines=11> */
.L_x_13466:
[----:B------:R-:W-:Y:S01]  /*2f080*/  IMAD.IADD R209, R88, 0x1, R209 ;  /* 0x0000000158d17824 */ /* 0x000fe200078e02d1 */
[----:B------:R-:W-:Y:S04]  /*2f090*/  BSSY B1, `(.L_x_13233) ;  /* 0x0000014000017945 */ /* 0x000fe80003800000 */
[----:B------:R-:W-:-:S13]  /*2f0a0*/  ISETP.GE.AND P0, PT, R209, R0, PT ;  /* 0x00000000d100720c */ /* 0x000fda0003f06270 */
[----:B------:R-:W-:Y:S05]  /*2f0b0*/  @P0 BRA `(.L_x_13234) ;  /* 0x0000000000440947 */ /* 0x000fea0003800000 */
[----:B------:R-:W-:Y:S02]  /*2f0c0*/  ULDC UR4, c[0x0][0xbc8] ;  /* 0x0002f20000047ab9 */ /* 0x000fe40000000800 */
[----:B------:R-:W-:Y:S02]  /*2f0d0*/  ISETP.GE.AND P3, PT, R198, UR4, PT ;  /* 0x00000004c6007c0c */ /* 0x000fe4000bf66270 */
[----:B------:R-:W-:Y:S02]  /*2f0e0*/  ISETP.GE.AND P2, PT, R200, UR4, PT ;  /* 0x00000004c8007c0c */ /* 0x000fe4000bf46270 */
[----:B------:R-:W-:Y:S02]  /*2f0f0*/  ISETP.GE.AND P1, PT, R199, UR4, PT ;  /* 0x00000004c7007c0c */ /* 0x000fe4000bf26270 */
[----:B------:R-:W-:-:S07]  /*2f100*/  ISETP.GE.AND P0, PT, R201, UR4, PT ;  /* 0x00000004c9007c0c */ /* 0x000fce000bf06270 */
[-C--:B--2---:R-:W-:Y:S02]  /*2f110*/  @!P3 LEA R8, P5, R198, R14.reuse, 0x1 ;  /* 0x0000000ec608b211 */ /* 0x084fe400078a08ff */
[-C--:B------:R-:W-:Y:S02]  /*2f120*/  @!P2 LEA R10, P4, R200, R14.reuse, 0x1 ;  /* 0x0000000ec80aa211 */ /* 0x080fe400078808ff */
[-C--:B-1----:R-:W-:Y:S02]  /*2f130*/  @!P3 LEA.HI.X R9, R198, R3.reuse, R216, 0x1, P5 ;  /* 0x00000003c609b211 */ /* 0x082fe400028f0cd8 */
[-C--:B------:R-:W-:Y:S02]  /*2f140*/  @!P1 LEA R12, P5, R199, R14.reuse, 0x1 ;  /* 0x0000000ec70c9211 */ /* 0x080fe400078a08ff */
[----:B------:R-:W-:Y:S01]  /*2f150*/  @!P2 LEA.HI.X R11, R200, R3, R214, 0x1, P4 ;  /* 0x00000003c80ba211 */ /* 0x000fe200020f0cd6 */
[----:B-----5:R3:W-:Y:S01]  /*2f160*/  @!P3 ST.E.128 desc[UR44][R8.64], R4 ;  /* 0x000000040800b985 */ /* 0x0207e2000c101d2c */
[----:B------:R-:W-:-:S02]  /*2f170*/  @!P0 LEA R14, P4, R201, R14, 0x1 ;  /* 0x0000000ec90e8211 */ /* 0x000fc400078808ff */
[-C--:B------:R-:W-:Y:S01]  /*2f180*/  @!P1 LEA.HI.X R13, R199, R3.reuse, R213, 0x1, P5 ;  /* 0x00000003c70d9211 */ /* 0x080fe200028f0cd5 */
[----:B------:R3:W-:Y:S01]  /*2f190*/  @!P2 ST.E.128 desc[UR44][R10.64], R40 ;  /* 0x000000280a00a985 */ /* 0x0007e2000c101d2c */
[----:B------:R-:W-:-:S03]  /*2f1a0*/  @!P0 LEA.HI.X R15, R201, R3, R212, 0x1, P4 ;  /* 0x00000003c90f8211 */ /* 0x000fc600020f0cd4 */
[----:B------:R3:W-:Y:S04]  /*2f1b0*/  @!P1 ST.E.128 desc[UR44][R12.64], R56 ;  /* 0x000000380c009985 */ /* 0x0007e8000c101d2c */
[----:B------:R3:W-:Y:S02]  /*2f1c0*/  @!P0 ST.E.128 desc[UR44][R14.64], R72 ;  /* 0x000000480e008985 */ /* 0x0007e4000c101d2c */
.L_x_13234:
[----:B------:R-:W-:Y:S05]  /*2f1d0*/  BSYNC B1 ;  /* 0x0000000000017941 */ /* 0x000fea0003800000 */
.L_x_13233:
[----:B------:R-:W-:-:S03]  /*2f1e0*/  UMOV UR4, 0xffffffff ;  /* 0xffffffff00047882 */ /* 0x000fc60000000000 */
[----:B------:R-:W-:Y:S05]  /*2f1f0*/  BRA.DIV UR4, `(.L_x_13235) ;  /* 0x000000d204f87947 */ /* 0x000fea000b800000 */
[----:B-1----:R1:W4:Y:S04]  /*2f200*/  SHFL.IDX PT, R3, R19, 0x1, 0x181f ;  /* 0x00381f0013037f89 */ /* 0x00232800000e0000 */
[----:B--23--:R1:W2:Y:S02]  /*2f210*/  SHFL.IDX PT, R14, R18, 0x1, 0x181f ;  /* 0x00381f00120e7f89 */ /* 0x00c2a400000e0000 */
.L_x_13470:
[----:B-----5:R-:W-:Y:S01]  /*2f220*/  VIADD R5, R209, 0x20 ;  /* 0x00000020d1057836 */ /* 0x020fe20000000000 */
        /* <DEDUP_REMOVED lines=10> */
[-C--:B----4-:R-:W-:Y:S02]  /*2f2d0*/  @!P3 LEA.HI.X R5, R198, R3.reuse, R216, 0x1, P5 ;  /* 0x00000003c605b211 */ /* 0x090fe400028f0cd8 */
[-C--:B------:R-:W-:Y:S02]  /*2f2e0*/  @!P1 LEA R8, P5, R199, R14.reuse, 0x1 ;  /* 0x0000000ec7089211 */ /* 0x080fe400078a08ff */
        /* <DEDUP_REMOVED lines=8> */
.L_x_13237:
[----:B------:R-:W-:Y:S05]  /*2f370*/  BSYNC B1 ;  /* 0x0000000000017941 */ /* 0x000fea0003800000 */
.L_x_13236:
[----:B------:R-:W-:-:S03]  /*2f380*/  UMOV UR4, 0xffffffff ;  /* 0xffffffff00047882 */ /* 0x000fc60000000000 */
[----:B------:R-:W-:Y:S05]  /*2f390*/  BRA.DIV UR4, `(.L_x_13238) ;  /* 0x000000d204d87947 */ /* 0x000fea000b800000 */
[----:B----4-:R4:W0:Y:S04]  /*2f3a0*/  SHFL.IDX PT, R3, R19, 0x2, 0x181f ;  /* 0x00581f0013037f89 */ /* 0x01082800000e0000 */
[----:B--2---:R4:W2:Y:S02]  /*2f3b0*/  SHFL.IDX PT, R14, R18, 0x2, 0x181f ;  /* 0x00581f00120e7f89 */ /* 0x0048a400000e0000 */
.L_x_13474:
[----:B---3--:R-:W-:Y:S01]  /*2f3c0*/  VIADD R5, R209, 0x40 ;  /* 0x00000040d1057836 */ /* 0x008fe20000000000 */
        /* <DEDUP_REMOVED lines=10> */
[-C--:B0-----:R-:W-:Y:S02]  /*2f470*/  @!P3 LEA.HI.X R5, R198, R3.reuse, R216, 0x1, P5 ;  /* 0x00000003c605b211 */ /* 0x081fe400028f0cd8 */
        /* <DEDUP_REMOVED lines=9> */
.L_x_13240:
[----:B------:R-:W-:Y:S05]  /*2f510*/  BSYNC B1 ;  /* 0x0000000000017941 */ /* 0x000fea0003800000 */
.L_x_13239:
[----:B------:R-:W-:-:S03]  /*2f520*/  UMOV UR4, 0xffffffff ;  /* 0xffffffff00047882 */ /* 0x000fc60000000000 */
[----:B------:R-:W-:Y:S05]  /*2f530*/  BRA.DIV UR4, `(.L_x_13241) ;  /* 0x000000d204b87947 */ /* 0x000fea000b800000 */
[----:B0-----:R0:W0:Y:S04]  /*2f540*/  SHFL.IDX PT, R3, R19, 0x3, 0x181f ;  /* 0x00781f0013037f89 */ /* 0x00102800000e0000 */
[----:B--2---:R2:W0:Y:S02]  /*2f550*/  SHFL.IDX PT, R14, R18, 0x3, 0x181f ;  /* 0x00781f00120e7f89 */ /* 0x00442400000e0000 */
.L_x_13478:
[----:B---3--:R-:W-:-:S05]  /*2f560*/  VIADD R5, R209, 0x60 ;  /* 0x00000060d1057836 */ /* 0x008fca0000000000 */
[----:B------:R-:W-:-:S13]  /*2f570*/  ISETP.GE.AND P0, PT, R5, R0, PT ;  /* 0x000000000500720c */ /* 0x000fda0003f06270 */
[----:B------:R-:W-:Y:S05]  /*2f580*/  @P0 BRA `(.L_x_13242) ;  /* 0x0000002c00ec0947 */ /* 0x000fea0003800000 */
[----:B------:R-:W-:Y:S02]  /*2f590*/  ULDC UR4, c[0x0][0xbc8] ;  /* 0x0002f20000047ab9 */ /* 0x000fe40000000800 */
[----:B------:R-:W-:Y:S02]  /*2f5a0*/  ISETP.GE.AND P3, PT, R198, UR4, PT ;  /* 0x00000004c6007c0c */ /* 0x000fe4000bf66270 */
[----:B------:R-:W-:Y:S02]  /*2f5b0*/  ISETP.GE.AND P4, PT, R200, UR4, PT ;  /* 0x00000004c8007c0c */ /* 0x000fe4000bf86270 */
[----:B------:R-:W-:-:S09]  /*2f5c0*/  ISETP.GE.AND P5, PT, R199, UR4, PT ;  /* 0x00000004c7007c0c */ /* 0x000fd2000bfa6270 */
        /* <DEDUP_REMOVED lines=11> */
[----:B------:R-:W-:-:S04]  /*2f680*/  LEA R14, P0, R201, R14, 0x1 ;  /* 0x0000000ec90e7211 */ /* 0x000fc800078008ff */
[----:B------:R-:W-:-:S05]  /*2f690*/  LEA.HI.X R15, R201, R3, R212, 0x1, P0 ;  /* 0x00000003c90f7211 */ /* 0x000fca00000f0cd4 */
[----:B------:R3:W-:Y:S01]  /*2f6a0*/  ST.E.128 desc[UR44][R14.64], R84 ;  /* 0x000000540e007985 */ /* 0x0007e2000c101d2c */
[----:B------:R-:W-:Y:S05]  /*2f6b0*/  BRA `(.L_x_13242) ;  /* 0x0000002c00a07947 */ /* 0x000fea0003800000 */
.L_x_13231:
[----:B0-----:R-:W0:Y:S01]  /*2f6c0*/  @P2 LDC R13, c[0x0][0xcec] ;  /* 0x00033b00ff0d2b82 */ /* 0x001e220000000800 */
[----:B------:R-:W-:Y:S01]  /*2f6d0*/  ULDC.64 UR4, c[0x0][0xc08] ;  /* 0x0003020000047ab9 */ /* 0x000fe20000000a00 */
[----:B------:R-:W-:Y:S01]  /*2f6e0*/  ULDC.64 UR6, c[0x0][0xc30] ;  /* 0x00030c0000067ab9 */ /* 0x000fe20000000a00 */
[----:B------:R-:W-:Y:S01]  /*2f6f0*/  IMAD R9, R9, UR4, RZ ;  /* 0x0000000409097c24 */ /* 0x000fe2000f8e02ff */
[----:B------:R-:W-:Y:S01]  /*2f700*/  SHF.R.S32.HI R25, RZ, 0x1f, R218 ;  /* 0x0000001fff197819 */ /* 0x000fe200000114da */
[----:B------:R-:W-:-:S03]  /*2f710*/  IMAD.WIDE.U32 R4, R8, UR4, RZ ;  /* 0x0000000408047c25 */ /* 0x000fc6000f8e00ff */
[----:B------:R-:W1:Y:S01]  /*2f720*/  @P2 LDC R6, c[0x0][0xcf0] ;  /* 0x00033c00ff062b82 */ /* 0x000e620000000800 */
[----:B------:R-:W-:Y:S01]  /*2f730*/  IMAD R9, R8, UR5, R9 ;  /* 0x0000000508097c24 */ /* 0x000fe2000f8e0209 */
[----:B------:R-:W-:Y:S01]  /*2f740*/  ULDC.64 UR4, c[0x0][0xc38] ;  /* 0x00030e0000047ab9 */ /* 0x000fe20000000a00 */
[----:B------:R-:W-:Y:S02]  /*2f750*/  VIADD R18, R205, 0x8 ;  /* 0x00000008cd127836 */ /* 0x000fe40000000000 */
[----:B------:R-:W-:Y:S01]  /*2f760*/  IMAD.IADD R5, R5, 0x1, R9 ;  /* 0x0000000105057824 */ /* 0x000fe200078e0209 */
[----:B------:R-:W-:Y:S01]  /*2f770*/  SHF.R.S32.HI R9, RZ, 0x1f, R12 ;  /* 0x0000001fff097819 */ /* 0x000fe2000001140c */
[----:B------:R-:W-:Y:S01]  /*2f780*/  VIADD R19, R205, 0x10 ;  /* 0x00000010cd137836 */ /* 0x000fe20000000000 */
[----:B------:R-:W-:Y:S01]  /*2f790*/  SHF.R.S32.HI R26, RZ, 0x1f, R18 ;  /* 0x0000001fff1a7819 */ /* 0x000fe20000011412 */
[----:B------:R-:W-:-:S04]  /*2f7a0*/  IMAD.WIDE.U32 R4, R156, UR4, R4 ;  /* 0x000000049c047c25 */ /* 0x000fc8000f8e0004 */
[----:B------:R-:W-:Y:S01]  /*2f7b0*/  IMAD R5, R156, UR5, R5 ;  /* 0x000000059c057c24 */ /* 0x000fe2000f8e0205 */
[----:B------:R-:W-:Y:S01]  /*2f7c0*/  ULDC.64 UR4, c[0x0][0xc40] ;  /* 0x0003100000047ab9 */ /* 0x000fe20000000a00 */
[----:B------:R-:W-:Y:S02]  /*2f7d0*/  VIADD R20, R205, 0x18 ;  /* 0x00000018cd147836 */ /* 0x000fe40000000000 */
[----:B------:R-:W-:Y:S02]  /*2f7e0*/  IMAD R9, R9, UR4, RZ ;  /* 0x0000000409097c24 */ /* 0x000fe4000f8e02ff */
[----:B0-----:R-:W-:Y:S01]  /*2f7f0*/  @P2 IMAD.HI.U32 R13, R28, R13, RZ ;  /* 0x0000000d1c0d2227 */ /* 0x001fe200078e00ff */
[----:B------:R-:W-:-:S03]  /*2f800*/  SHF.R.S32.HI R29, RZ, 0x1f, R20 ;  /* 0x0000001fff1d7819 */ /* 0x000fc60000011414 */
[C---:B------:R-:W-:Y:S02]  /*2f810*/  IMAD R11, R12.reuse, UR5, R9 ;  /* 0x000000050c0b7c24 */ /* 0x040fe4000f8e0209 */
[----:B------:R-:W-:Y:S01]  /*2f820*/  IMAD.WIDE.U32 R4, R12, UR4, R4 ;  /* 0x000000040c047c25 */ /* 0x000fe2000f8e0004 */
[----:B------:R-:W-:-:S03]  /*2f830*/  ULDC.64 UR4, c[0x0][0xc48] ;  /* 0x0003120000047ab9 */ /* 0x000fc60000000a00 */
[----:B------:R-:W-:Y:S01]  /*2f840*/  IMAD.MOV.U32 R9, RZ, RZ, R28 ;  /* 0x000000ffff097224 */ /* 0x000fe200078e001c */
[----:B-1----:R-:W-:Y:S01]  /*2f850*/  @P2 SHF.R.U32.HI R9, RZ, R6, R13 ;  /* 0x00000006ff092219 */ /* 0x002fe2000001160d */
[----:B------:R-:W-:Y:S02]  /*2f860*/  IMAD.IADD R5, R5, 0x1, R11 ;  /* 0x0000000105057824 */ /* 0x000fe400078e020b */
[----:B------:R-:W-:Y:S01]  /*2f870*/  VIADD R21, R205, 0x20 ;  /* 0x00000020cd157836 */ /* 0x000fe20000000000 */
[--C-:B------:R-:W-:Y:S01]  /*2f880*/  SHF.R.S32.HI R6, RZ, 0x1f, R9.reuse ;  /* 0x0000001fff067819 */ /* 0x100fe20000011409 */
[----:B------:R-:W-:Y:S02]  /*2f890*/  IMAD.MOV R8, RZ, RZ, -R9 ;  /* 0x000000ffff087224 */ /* 0x000fe400078e0a09 */
[----:B------:R-:W-:Y:S01]  /*2f8a0*/  IMAD.WIDE.U32 R4, R219, UR4, R4 ;  /* 0x00000004db047c25 */ /* 0x000fe2000f8e0004 */
[----:B------:R-:W-:-:S03]  /*2f8b0*/  SHF.R.S32.HI R30, RZ, 0x1f, R21 ;  /* 0x0000001fff1e7819 */ /* 0x000fc60000011415 */
[----:B------:R-:W-:Y:S01]  /*2f8c0*/  IMAD R3, R3, R8, R28 ;  /* 0x0000000803037224 */ /* 0x000fe200078e021c */
[----:B------:R-:W-:Y:S01]  /*2f8d0*/  SHF.R.S32.HI R28, RZ, 0x1f, R19 ;  /* 0x0000001fff1c7819 */ /* 0x000fe20000011413 */
        /* <DEDUP_REMOVED lines=15> */
[----:B------:R-:W-:Y:S01]  /*2f9d0*/  VIADD R24, R205, 0x28 ;  /* 0x00000028cd187836 */ /* 0x000fe20000000000 */
[----:B------:R-:W-:Y:S01]  /*2f9e0*/  UMOV UR4, 0xffffffff ;  /* 0xffffffff00047882 */ /* 0x000fe20000000000 */
[----:B------:R0:W-:Y:S01]  /*2f9f0*/  SYNCS.ARRIVE.TRANS64.RED.A1T0 RZ, [R8+URZ], RZ ;  /* 0x000000ff08ff79a7 */ /* 0x0001e2000810043f */
[----:B------:R-:W-:Y:S02]  /*2fa00*/  LEA.HI.X R4, R4, UR5, R5, 0x2, P0 ;  /* 0x0000000504047c11 */ /* 0x000fe400080f1405 */
[----:B------:R-:W-:Y:S01]  /*2fa10*/  SHF.R.S32.HI R31, RZ, 0x1f, R24 ;  /* 0x0000001fff1f7819 */ /* 0x000fe20000011418 */
[----:B------:R-:W-:Y:S06]  /*2fa20*/  BRA.DIV UR4, `(.L_x_13243) ;  /* 0x000000ce04c47947 */ /* 0x000fec000b800000 */
[----:B------:R1:W2:Y:S04]  /*2fa30*/  SHFL.IDX PT, R5, R4, RZ, 0x1c1f ;  /* 0x001c1fff04057589 */ /* 0x0002a800000e0000 */
[----:B------:R1:W3:Y:S02]  /*2fa40*/  SHFL.IDX PT, R6, R3, RZ, 0x1c1f ;  /* 0x001c1fff03067589 */ /* 0x0002e400000e0000 */
.L_x_13481:
[----:B------:R-:W-:Y:S01]  /*2fa50*/  ISETP.GE.AND P0, PT, R33, R0, PT ;  /* 0x000000002100720c */ /* 0x000fe20003f06270 */
[----:B------:R-:W-:-:S12]  /*2fa60*/  BSSY B1, `(.L_x_13244) ;  /* 0x00000d2000017945 */ /* 0x000fd80003800000 */
[----:B------:R-:W-:Y:S05]  /*2fa70*/  @P0 BRA `(.L_x_13245) ;  /* 0x0000000c00400947 */ /* 0x000fea0003800000 */
[----:B------:R-:W-:Y:S01]  /*2fa80*/  ULDC UR4, c[0x0][0xbc8] ;  /* 0x0002f20000047ab9 */ /* 0x000fe20000000800 */
[----:B------:R-:W4:Y:S01]  /*2fa90*/  LDL R15, [R1+0x48c] ;  /* 0x00048c00010f7983 */ /* 0x000f220000100800 */
[----:B------:R-:W-:-:S03]  /*2faa0*/  ISETP.GE.AND P0, PT, R205, UR4, PT ;  /* 0x00000004cd007c0c */ /* 0x000fc6000bf06270 */
[----:B------:R-:W5:Y:S04]  /*2fab0*/  LDL R36, [R1+0x488] ;  /* 0x0004880001247983 */ /* 0x000f680000100800 */
[----:B------:R-:W5:Y:S04]  /*2fac0*/  LDL R39, [R1+0x510] ;  /* 0x0005100001277983 */ /* 0x000f680000100800 */
[----:B------:R-:W5:Y:S04]  /*2fad0*/  LDL R32, [R1+0x484] ;  /* 0x0004840001207983 */ /* 0x000f680000100800 */
[----:B------:R-:W4:Y:S01]  /*2fae0*/  @!P0 LDL.64 R10, [R1+0x240] ;  /* 0x00024000010a8983 */ /* 0x000f220000100a00 */
[----:B------:R-:W-:Y:S01]  /*2faf0*/  ISETP.GE.AND P1, PT, R18, UR4, PT ;  /* 0x0000000412007c0c */ /* 0x000fe2000bf26270 */
[----:B0--3--:R-:W-:-:S02]  /*2fb00*/  @!P0 IMAD.MOV.U32 R8, RZ, RZ, R6 ;  /* 0x000000ffff088224 */ /* 0x009fc400078e0006 */
[----:B--2---:R-:W-:Y:S01]  /*2fb10*/  @!P0 IMAD.MOV.U32 R9, RZ, RZ, R5 ;  /* 0x000000ffff098224 */ /* 0x004fe200078e0005 */
[----:B------:R-:W2:Y:S01]  /*2fb20*/  LDL R37, [R1+0x50c] ;  /* 0x00050c0001257983 */ /* 0x000ea20000100800 */
[----:B------:R-:W-:-:S03]  /*2fb30*/  @!P0 IMAD.WIDE R8, R205, 0x4, R8 ;  /* 0x00000004cd088825 */ /* 0x000fc600078e0208 */
[----:B------:R-:W3:Y:S04]  /*2fb40*/  LDL R12, [R1+0x480] ;  /* 0x00048000010c7983 */ /* 0x000ee80000100800 */
[----:B------:R-:W3:Y:S04]  /*2fb50*/  LDL R38, [R1+0x508] ;  /* 0x0005080001267983 */ /* 0x000ee80000100800 */
[----:B------:R-:W3:Y:S04]  /*2fb60*/  LDL R13, [R1+0x47c] ;  /* 0x00047c00010d7983 */ /* 0x000ee80000100800 */
[----:B------:R-:W3:Y:S04]  /*2fb70*/  LDL R34, [R1+0x504] ;  /* 0x0005040001227983 */ /* 0x000ee80000100800 */
[----:B------:R-:W3:Y:S04]  /*2fb80*/  LDL R14, [R1+0x478] ;  /* 0x00047800010e7983 */ /* 0x000ee80000100800 */
[----:B------:R-:W3:Y:S04]  /*2fb90*/  LDL R35, [R1+0x500] ;  /* 0x0005000001237983 */ /* 0x000ee80000100800 */
[----:B------:R-:W3:Y:S04]  /*2fba0*/  LDL R33, [R1+0x4fc] ;  /* 0x0004fc0001217983 */ /* 0x000ee80000100800 */
[----:B----4-:R0:W-:Y:S04]  /*2fbb0*/  @!P0 ST.E.64 desc[UR44][R8.64], R10 ;  /* 0x0000000a08008985 */ /* 0x0101e8000c101b2c */
[----:B0-----:R-:W4:Y:S01]  /*2fbc0*/  @!P1 LDL.64 R8, [R1+0x250] ;  /* 0x0002500001089983 */ /* 0x001f220000100a00 */
[----:B------:R-:W-:-:S02]  /*2fbd0*/  ISETP.GE.AND P0, PT, R19, UR4, PT ;  /* 0x0000000413007c0c */ /* 0x000fc4000bf06270 */
[----:B------:R-:W-:-:S04]  /*2fbe0*/  @!P1 LEA R10, P2, R18, R6, 0x2 ;  /* 0x00000006120a9211 */ /* 0x000fc800078410ff */
[----:B------:R-:W-:-:S05]  /*2fbf0*/  @!P1 LEA.HI.X R11, R18, R5, R26, 0x2, P2 ;  /* 0x00000005120b9211 */ /* 0x000fca00010f141a */
[----:B----4-:R0:W-:Y:S04]  /*2fc00*/  @!P1 ST.E.64 desc[UR44][R10.64], R8 ;  /* 0x000000080a009985 */ /* 0x0101e8000c101b2c */
[----:B0-----:R-:W4:Y:S01]  /*2fc10*/  @!P0 LDL.64 R8, [R1+0x260] ;  /* 0x0002600001088983 */ /* 0x001f220000100a00 */
[----:B------:R-:W-:Y:S02]  /*2fc20*/  ISETP.GE.AND P1, PT, R20, UR4, PT ;  /* 0x0000000414007c0c */ /* 0x000fe4000bf26270 */
        /* <DEDUP_REMOVED lines=24> */
[----:B-----5:R-:W-:Y:S02]  /*2fdb0*/  ISETP.GE.AND P0, PT, R36, UR4, PT ;  /* 0x0000000424007c0c */ /* 0x020fe4000bf06270 */
[----:B------:R-:W-:-:S04]  /*2fdc0*/  @!P1 LEA R10, P2, R15, R6, 0x2 ;  /* 0x000000060f0a9211 */ /* 0x000fc800078410ff */
[----:B------:R-:W-:Y:S02]  /*2fdd0*/  @!P1 LEA.HI.X R11, R15, R5, R39, 0x2, P2 ;  /* 0x000000050f0b9211 */ /* 0x000fe400010f1427 */
[----:B------:R-:W5:Y:S04]  /*2fde0*/  LDL R15, [R1+0x474] ;  /* 0x00047400010f7983 */ /* 0x000f680000100800 */
[----:B------:R-:W5:Y:S04]  /*2fdf0*/  LDL R39, [R1+0x4e0] ;  /* 0x0004e00001277983 */ /* 0x000f680000100800 */
[----:B----4-:R0:W-:Y:S04]  /*2fe00*/  @!P1 ST.E.64 desc[UR44][R10.64], R8 ;  /* 0x000000080a009985 */ /* 0x0101e8000c101b2c */
[----:B0-----:R-:W4:Y:S01]  /*2fe10*/  @!P0 LDL.64 R8, [R1+0x2c0] ;  /* 0x0002c00001088983 */ /* 0x001f220000100a00 */
[----:B------:R-:W-:-:S02]  /*2fe20*/  ISETP.GE.AND P1, PT, R32, UR4, PT ;  /* 0x0000000420007c0c */ /* 0x000fc4000bf26270 */
[----:B------:R-:W-:-:S04]  /*2fe30*/  @!P0 LEA R10, P2, R36, R6, 0x2 ;  /* 0x00000006240a8211 */ /* 0x000fc800078410ff */
[----:B--2---:R-:W-:Y:S02]  /*2fe40*/  @!P0 LEA.HI.X R11, R36, R5, R37, 0x2, P2 ;  /* 0x00000005240b8211 */ /* 0x004fe400010f1425 */
[----:B------:R-:W2:Y:S04]  /*2fe50*/  LDL R37, [R1+0x470] ;  /* 0x0004700001257983 */ /* 0x000ea80000100800 */
[----:B------:R-:W2:Y:S04]  /*2fe60*/  LDL R36, [R1+0x4f8] ;  /* 0x0004f80001247983 */ /* 0x000ea80000100800 */
[----:B----4-:R0:W-:Y:S04]  /*2fe70*/  @!P0 ST.E.64 desc[UR44][R10.64], R8 ;  /* 0x000000080a008985 */ /* 0x0101e8000c101b2c */
[----:B0-----:R-:W4:Y:S01]  /*2fe80*/  @!P1 LDL.64 R8, [R1+0x2d0] ;  /* 0x0002d00001089983 */ /* 0x001f220000100a00 */
[----:B---3--:R-:W-:-:S02]  /*2fe90*/  ISETP.GE.AND P0, PT, R12, UR4, PT ;  /* 0x000000040c007c0c */ /* 0x008fc4000bf06270 */
[----:B------:R-:W-:-:S04]  /*2fea0*/  @!P1 LEA R10, P2, R32, R6, 0x2 ;  /* 0x00000006200a9211 */ /* 0x000fc800078410ff */
[----:B------:R-:W-:Y:S02]  /*2feb0*/  @!P1 LEA.HI.X R11, R32, R5, R38, 0x2, P2 ;  /* 0x00000005200b9211 */ /* 0x000fe400010f1426 */
[----:B------:R-:W3:Y:S04]  /*2fec0*/  LDL R32, [R1+0x46c] ;  /* 0x00046c0001207983 */ /* 0x000ee80000100800 */
[----:B------:R-:W3:Y:S04]  /*2fed0*/  LDL R38, [R1+0x4f4] ;  /* 0x0004f40001267983 */ /* 0x000ee80000100800 */
[----:B----4-:R0:W-:Y:S04]  /*2fee0*/  @!P1 ST.E.64 desc[UR44][R10.64], R8 ;  /* 0x000000080a009985 */ /* 0x0101e8000c101b2c */
[----:B0-----:R-:W4:Y:S01]  /*2fef0*/  @!P0 LDL.64 R8, [R1+0x2e0] ;  /* 0x0002e00001088983 */ /* 0x001f220000100a00 */
[----:B------:R-:W-:-:S02]  /*2ff00*/  ISETP.GE.AND P1, PT, R13, UR4, PT ;  /* 0x000000040d007c0c */ /* 0x000fc4000bf26270 */
        /* <DEDUP_REMOVED lines=13> */
[----:B-----5:R-:W-:-:S02]  /*2ffe0*/  ISETP.GE.AND P1, PT, R15, UR4, PT ;  /* 0x000000040f007c0c */ /* 0x020fc4000bf26270 */
[----:B------:R-:W-:-:S04]  /*2fff0*/  @!P0 LEA R10, P2, R14, R6, 0x2 ;  /* 0x000000060e0a8211 */ /* 0x000fc800078410ff */
[----:B------:R-:W-:Y:S02]  /*30000*/  @!P0 LEA.HI.X R11, R14, R5, R33, 0x2, P2 ;  /* 0x000000050e0b8211 */ /* 0x000fe400010f1421 */
[----:B------:R-:W5:Y:S04]  /*30010*/  LDL R14, [R1+0x460] ;  /* 0x00046000010e7983 */ /* 0x000f680000100800 */
[----:B------:R-:W5:Y:S04]  /*30020*/  LDL R33, [R1+0x4e8] ;  /* 0x0004e80001217983 */ /* 0x000f680000100800 */
[----:B----4-:R0:W-:Y:S04]  /*30030*/  @!P0 ST.E.64 desc[UR44][R10.64], R8 ;  /* 0x000000080a008985 */ /* 0x0101e8000c101b2c */
[----:B0-----:R-:W4:Y:S01]  /*30040*/  @!P1 LDL.64 R8, [R1+0x310] ;  /* 0x0003100001089983 */ /* 0x001f220000100a00 */
[----:B--2---:R-:W-:-:S02]  /*30050*/  ISETP.GE.AND P0, PT, R37, UR4, PT ;  /* 0x0000000425007c0c */ /* 0x004fc4000bf06270 */
[----:B------:R-:W-:-:S04]  /*30060*/  @!P1 LEA R10, P2, R15, R6, 0x2 ;  /* 0x000000060f0a9211 */ /* 0x000fc800078410ff */
[----:B------:R-:W-:Y:S02]  /*30070*/  @!P1 LEA.HI.X R11, R15, R5, R36, 0x2, P2 ;  /* 0x000000050f0b9211 */ /* 0x000fe400010f1424 */
        /* <DEDUP_REMOVED lines=43> */
[----:B----4-:R0:W-:Y:S04]  /*30330*/  @!P1 ST.E.64 desc[UR44][R10.64], R8 ;  /* 0x000000080a009985 */ /* 0x0101e8000c101b2c */
[----:B0-----:R-:W4:Y:S01]  /*30340*/  @!P0 LDL.64 R8, [R1+0x380] ;  /* 0x0003800001088983 */ /* 0x001f220000100a00 */
[----:B------:R-:W-:-:S02]  /*30350*/  ISETP.GE.AND P1, PT, R34, UR4, PT ;  /* 0x0000000422007c0c */ /* 0x000fc4000bf26270 */
        /* <DEDUP_REMOVED lines=14> */
[----:B-----5:R-:W-:Y:S02]  /*30440*/  @!P0 LEA.HI.X R11, R32, R5, R33, 0x2, P2 ;  /* 0x00000005200b8211 */ /* 0x020fe400010f1421 */
        /* <DEDUP_REMOVED lines=11> */
[----:B------:R-:W-:-:S02]  /*30500*/  ISETP.GE.AND P1, PT, R36, UR4, PT ;  /* 0x0000000424007c0c */ /* 0x000fc4000bf26270 */
[----:B------:R-:W-:-:S04]  /*30510*/  @!P0 LEA R10, P2, R13, R6, 0x2 ;  /* 0x000000060d0a8211 */ /* 0x000fc800078410ff */
[----:B---3--:R-:W-:Y:S02]  /*30520*/  @!P0 LEA.HI.X R11, R13, R5, R15, 0x2, P2 ;  /* 0x000000050d0b8211 */ /* 0x008fe400010f140f */
        /* <DEDUP_REMOVED lines=21> */
[----:B-----5:R-:W-:-:S05]  /*30680*/  @!P0 LEA.HI.X R11, R227, R5, R33, 0x2, P2 ;  /* 0x00000005e30b8211 */ /* 0x020fca00010f1421 */
[----:B----4-:R0:W-:Y:S04]  /*30690*/  @!P0 ST.E.64 desc[UR44][R10.64], R8 ;  /* 0x000000080a008985 */ /* 0x0101e8000c101b2c */
[----:B0-----:R-:W4:Y:S01]  /*306a0*/  @!P1 LDL.64 R8, [R1+0x410] ;  /* 0x0004100001089983 */ /* 0x001f220000100a00 */
[----:B--2---:R-:W-:Y:S02]  /*306b0*/  ISETP.GE.AND P0, PT, R14, UR4, PT ;  /* 0x000000040e007c0c */ /* 0x004fe4000bf06270 */
[----:B------:R-:W-:-:S04]  /*306c0*/  @!P1 LEA R10, P2, R220, R6, 0x2 ;  /* 0x00000006dc0a9211 */ /* 0x000fc800078410ff */
[----:B------:R-:W-:-:S05]  /*306d0*/  @!P1 LEA.HI.X R11, R220, R5, R32, 0x2, P2 ;  /* 0x00000005dc0b9211 */ /* 0x000fca00010f1420 */
[----:B----4-:R0:W-:Y:S04]  /*306e0*/  @!P1 ST.E.64 desc[UR44][R10.64], R8 ;  /* 0x000000080a009985 */ /* 0x0101e8000c101b2c */
[----:B0-----:R-:W2:Y:S01]  /*306f0*/  @!P0 LDL.64 R8, [R1+0x420] ;  /* 0x0004200001088983 */ /* 0x001ea20000100a00 */
[----:B------:R-:W-:Y:S02]  /*30700*/  ISETP.GE.AND P1, PT, R12, UR4, PT ;  /* 0x000000040c007c0c */ /* 0x000fe4000bf26270 */
[----:B------:R-:W-:-:S04]  /*30710*/  @!P0 LEA R10, P2, R14, R6, 0x2 ;  /* 0x000000060e0a8211 */ /* 0x000fc800078410ff */
[----:B---3--:R-:W-:-:S05]  /*30720*/  @!P0 LEA.HI.X R11, R14, R5, R15, 0x2, P2 ;  /* 0x000000050e0b8211 */ /* 0x008fca00010f140f */
[----:B--2---:R0:W-:Y:S04]  /*30730*/  @!P0 ST.E.64 desc[UR44][R10.64], R8 ;  /* 0x000000080a008985 */ /* 0x0041e8000c101b2c */
[----:B0-----:R-:W2:Y:S01]  /*30740*/  @!P1 LDL.64 R8, [R1+0x430] ;  /* 0x0004300001089983 */ /* 0x001ea20000100a00 */
[----:B------:R-:W-:-:S04]  /*30750*/  @!P1 LEA R10, P0, R12, R6, 0x2 ;  /* 0x000000060c0a9211 */ /* 0x000fc800078010ff */
[----:B------:R-:W-:-:S05]  /*30760*/  @!P1 LEA.HI.X R11, R12, R5, R13, 0x2, P0 ;  /* 0x000000050c0b9211 */ /* 0x000fca00000f140d */
[----:B--2---:R4:W-:Y:S04]  /*30770*/  @!P1 ST.E.64 desc[UR44][R10.64], R8 ;  /* 0x000000080a009985 */ /* 0x0049e8000c101b2c */
.L_x_13245:
[----:B------:R-:W-:Y:S05]  /*30780*/  BSYNC B1 ;  /* 0x0000000000017941 */ /* 0x000fea0003800000 */
.L_x_13244:
[----:B------:R-:W-:-:S03]  /*30790*/  UMOV UR4, 0xffffffff ;  /* 0xffffffff00047882 */ /* 0x000fc60000000000 */
[----:B------:R-:W-:Y:S05]  /*307a0*/  BRA.DIV UR4, `(.L_x_13246) ;  /* 0x000000c2049c7947 */ /* 0x000fea000b800000 */
[----:B------:R0:W0:Y:S04]  /*307b0*/  SHFL.IDX PT, R33, R4, 0x1, 0x1c1f ;  /* 0x003c1f0004217f89 */ /* 0x00002800000e0000 */
[----:B------:R0:W0:Y:S02]  /*307c0*/  SHFL.IDX PT, R14, R3, 0x1, 0x1c1f ;  /* 0x003c1f00030e7f89 */ /* 0x00002400000e0000 */
.L_x_13485:
[----:B------:R-:W-:-:S13]  /*307d0*/  ISETP.GE.AND P0, PT, R7, R0, PT ;  /* 0x000000000700720c */ /* 0x000fda0003f06270 */
[----:B------:R-:W-:Y:S05]  /*307e0*/  @P0 BRA `(.L_x_13242) ;  /* 0x0000001c00540947 */ /* 0x000fea0003800000 */
[----:B01----:R-:W0:Y:S01]  /*307f0*/  LDC R3, c[0x0][0xbc8] ;  /* 0x0002f200ff037b82 */ /* 0x003e220000000800 */
[----:B------:R-:W5:Y:S04]  /*30800*/  LDL R68, [R1+0x48c] ;  /* 0x00048c0001447983 */ /* 0x000f680000100800 */
[----:B------:R-:W5:Y:S04]  /*30810*/  LDL R65, [R1+0x488] ;  /* 0x0004880001417983 */ /* 0x000f680000100800 */
[----:B------:R-:W5:Y:S04]  /*30820*/  LDL R69, [R1+0x510] ;  /* 0x0005100001457983 */ /* 0x000f680000100800 */
[----:B------:R-:W5:Y:S04]  /*30830*/  LDL R63, [R1+0x484] ;  /* 0x00048400013f7983 */ /* 0x000f680000100800 */
[----:B------:R-:W5:Y:S04]  /*30840*/  LDL R61, [R1+0x50c] ;  /* 0x00050c00013d7983 */ /* 0x000f680000100800 */
[----:B------:R-:W5:Y:S01]  /*30850*/  LDL R60, [R1+0x508] ;  /* 0x00050800013c7983 */ /* 0x000f620000100800 */
[----:B0-----:R-:W-:-:S03]  /*30860*/  ISETP.GE.AND P0, PT, R205, R3, PT ;  /* 0x00000003cd00720c */ /* 0x001fc60003f06270 */
[----:B------:R-:W5:Y:S04]  /*30870*/  LDL R67, [R1+0x480] ;  /* 0x0004800001437983 */ /* 0x000f680000100800 */
[----:B------:R-:W5:Y:S04]  /*30880*/  LDL R59, [R1+0x470] ;  /* 0x00047000013b7983 */ /* 0x000f680000100800 */
[----:B------:R-:W5:Y:S04]  /*30890*/  LDL R57, [R1+0x504] ;  /* 0x0005040001397983 */ /* 0x000f680000100800 */
[----:B---3--:R-:W3:Y:S01]  /*308a0*/  @!P0 LDL.64 R6, [R1+0x248] ;  /* 0x0002480001068983 */ /* 0x008ee20000100a00 */
[----:B------:R-:W-:Y:S01]  /*308b0*/  ISETP.GE.AND P1, PT, R18, R3, PT ;  /* 0x000000031200720c */ /* 0x000fe20003f26270 */
[----:B------:R-:W-:-:S02]  /*308c0*/  @!P0 IMAD.MOV.U32 R4, RZ, RZ, R14 ;  /* 0x000000ffff048224 */ /* 0x000fc400078e000e */
[----:B--2---:R-:W-:Y:S01]  /*308d0*/  @!P0 IMAD.MOV.U32 R5, RZ, RZ, R33 ;  /* 0x000000ffff058224 */ /* 0x004fe200078e0021 */
[----:B------:R-:W2:Y:S01]  /*308e0*/  LDL R66, [R1+0x47c] ;  /* 0x00047c0001427983 */ /* 0x000ea20000100800 */
[----:B------:R-:W-:Y:S01]  /*308f0*/  @!P0 IMAD.WIDE R4, R205, 0x4, R4 ;  /* 0x00000004cd048825 */ /* 0x000fe200078e0204 */
[----:B------:R-:W-:Y:S02]  /*30900*/  ISETP.GE.AND P2, PT, R19, R3, PT ;  /* 0x000000031300720c */ /* 0x000fe40003f46270 */
        /* <DEDUP_REMOVED lines=28> */
[----:B---3--:R0:W-:Y:S04]  /*30ad0*/  @!P0 ST.E.64 desc[UR44][R4.64], R6 ;  /* 0x0000000604008985 */ /* 0x0081e8000c101b2c */
[----:B0-----:R-:W3:Y:S01]  /*30ae0*/  @!P1 LDL.64 R4, [R1+0x258] ;  /* 0x0002580001049983 */ /* 0x001ee20000100a00 */
[----:B------:R-:W-:-:S04]  /*30af0*/  @!P1 LEA R6, P0, R18, R14, 0x2 ;  /* 0x0000000e12069211 */ /* 0x000fc800078010ff */
[----:B------:R-:W-:Y:S02]  /*30b00*/  @!P1 LEA.HI.X R7, R18, R33, R26, 0x2, P0 ;  /* 0x0000002112079211 */ /* 0x000fe400000f141a */
[----:B----4-:R-:W-:-:S03]  /*30b10*/  @!P2 LEA R10, P0, R19, R14, 0x2 ;  /* 0x0000000e130aa211 */ /* 0x010fc600078010ff */
[----:B---3--:R0:W-:Y:S04]  /*30b20*/  @!P1 ST.E.64 desc[UR44][R6.64], R4 ;  /* 0x0000000406009985 */ /* 0x0081e8000c101b2c */
[----:B------:R-:W3:Y:S01]  /*30b30*/  @!P2 LDL.64 R8, [R1+0x268] ;  /* 0x000268000108a983 */ /* 0x000ee20000100a00 */
[----:B------:R-:W-:Y:S02]  /*30b40*/  ISETP.GE.AND P1, PT, R20, R3, PT ;  /* 0x000000031400720c */ /* 0x000fe40003f26270 */
[----:B------:R-:W-:-:S05]  /*30b50*/  @!P2 LEA.HI.X R11, R19, R33, R28, 0x2, P0 ;  /* 0x00000021130ba211 */ /* 0x000fca00000f141c */
[----:B---3--:R1:W-:Y:S06]  /*30b60*/  @!P2 ST.E.64 desc[UR44][R10.64], R8 ;  /* 0x000000080a00a985 */ /* 0x0083ec000c101b2c */
        /* <DEDUP_REMOVED lines=10> */
[----:B------:R-:W4:Y:S01]  /*30c10*/  @!P1 LDL.64 R6, [R1+0x298] ;  /* 0x0002980001069983 */ /* 0x000f220000100a00 */
[----:B------:R-:W-:Y:S02]  /*30c20*/  ISETP.GE.AND P2, PT, R218, R3, PT ;  /* 0x00000003da00720c */ /* 0x000fe40003f46270 */
[----:B-1----:R-:W-:-:S04]  /*30c30*/  @!P1 LEA R10, P0, R24, R14, 0x2 ;  /* 0x0000000e180a9211 */ /* 0x002fc800078010ff */
[----:B------:R-:W-:-:S05]  /*30c40*/  @!P1 LEA.HI.X R11, R24, R33, R31, 0x2, P0 ;  /* 0x00000021180b9211 */ /* 0x000fca00000f141f */
[----:B----4-:R1:W-:Y:S04]  /*30c50*/  @!P1 ST.E.64 desc[UR44][R10.64], R6 ;  /* 0x000000060a009985 */ /* 0x0103e8000c101b2c */
[----:B------:R-:W4:Y:S01]  /*30c60*/  @!P2 LDL.64 R8, [R1+0x2a8] ;  /* 0x0002a8000108a983 */ /* 0x000f220000100a00 */
[----:B-----5:R-:W-:Y:S02]  /*30c70*/  ISETP.GE.AND P1, PT, R68, R3, PT ;  /* 0x000000034400720c */ /* 0x020fe40003f26270 */
[----:B---3--:R-:W-:-:S04]  /*30c80*/  @!P2 LEA R12, P0, R218, R14, 0x2 ;  /* 0x0000000eda0ca211 */ /* 0x008fc800078010ff */
[----:B------:R-:W-:-:S05]  /*30c90*/  @!P2 LEA.HI.X R13, R218, R33, R25, 0x2, P0 ;  /* 0x00000021da0da211 */ /* 0x000fca00000f1419 */
[----:B----4-:R3:W-:Y:S04]  /*30ca0*/  @!P2 ST.E.64 desc[UR44][R12.64], R8 ;  /* 0x000000080c00a985 */ /* 0x0107e8000c101b2c */
[----:B0-----:R-:W4:Y:S01]  /*30cb0*/  @!P1 LDL.64 R4, [R1+0x2b8] ;  /* 0x0002b80001049983 */ /* 0x001f220000100a00 */
[----:B------:R-:W-:Y:S02]  /*30cc0*/  ISETP.GE.AND P2, PT, R65, R3, PT ;  /* 0x000000034100720c */ /* 0x000fe40003f46270 */
[----:B------:R-:W-:-:S04]  /*30cd0*/  @!P1 LEA R18, P0, R68, R14, 0x2 ;  /* 0x0000000e44129211 */ /* 0x000fc800078010ff */
[----:B------:R-:W-:Y:S01]  /*30ce0*/  @!P1 LEA.HI.X R19, R68, R33, R69, 0x2, P0 ;  /* 0x0000002144139211 */ /* 0x000fe200000f1445 */
[----:B------:R-:W-:-:S04]  /*30cf0*/  IMAD.MOV.U32 R68, RZ, RZ, R61 ;  /* 0x000000ffff447224 */ /* 0x000fc800078e003d */
[----:B----4-:R0:W-:Y:S04]  /*30d00*/  @!P1 ST.E.64 desc[UR44][R18.64], R4 ;  /* 0x0000000412009985 */ /* 0x0101e8000c101b2c */
[----:B-1----:R-:W4:Y:S01]  /*30d10*/  @!P2 LDL.64 R6, [R1+0x2c8] ;  /* 0x0002c8000106a983 */ /* 0x002f220000100a00 */
[----:B------:R-:W-:Y:S02]  /*30d20*/  ISETP.GE.AND P1, PT, R63, R3, PT ;  /* 0x000000033f00720c */ /* 0x000fe40003f26270 */
[----:B------:R-:W-:-:S04]  /*30d30*/  @!P2 LEA R10, P0, R65, R14, 0x2 ;  /* 0x0000000e410aa211 */ /* 0x000fc800078010ff */
[----:B------:R-:W-:Y:S01]  /*30d40*/  @!P2 LEA.HI.X R11, R65, R33, R68, 0x2, P0 ;  /* 0x00000021410ba211 */ /* 0x000fe200000f1444 */
[----:B------:R-:W-:-:S04]  /*30d50*/  IMAD.MOV.U32 R61, RZ, RZ, R60 ;  /* 0x000000ffff3d7224 */ /* 0x000fc800078e003c */
[----:B----4-:R1:W-:Y:S04]  /*30d60*/  @!P2 ST.E.64 desc[UR44][R10.64], R6 ;  /* 0x000000060a00a985 */ /* 0x0103e8000c101b2c */
[----:B---3--:R-:W3:Y:S01]  /*30d70*/  @!P1 LDL.64 R8, [R1+0x2d8] ;  /* 0x0002d80001089983 */ /* 0x008ee20000100a00 */
[----:B------:R-:W-:Y:S01]  /*30d80*/  ISETP.GE.AND P2, PT, R67, R3, PT ;  /* 0x000000034300720c */ /* 0x000fe20003f46270 */
[----:B------:R-:W-:Y:S01]  /*30d90*/  IMAD.MOV.U32 R65, RZ, RZ, R61 ;  /* 0x000000ffff417224 */ /* 0x000fe200078e003d */
[----:B------:R-:W-:-:S04]  /*30da0*/  @!P1 LEA R12, P0, R63, R14, 0x2 ;  /* 0x0000000e3f0c9211 */ /* 0x000fc800078010ff */
[----:B------:R-:W-:Y:S01]  /*30db0*/  @!P1 LEA.HI.X R13, R63, R33, R65, 0x2, P0 ;  /* 0x000000213f0d9211 */ /* 0x000fe200000f1441 */
[----:B------:R-:W-:Y:S02]  /*30dc0*/  IMAD.MOV.U32 R60, RZ, RZ, R59 ;  /* 0x000000ffff3c7224 */ /* 0x000fe400078e003b */
[----:B------:R-:W-:Y:S02]  /*30dd0*/  IMAD.MOV.U32 R59, RZ, RZ, R57 ;  /* 0x000000ffff3b7224 */ /* 0x000fe400078e0039 */
[----:B---3--:R3:W-:Y:S04]  /*30de0*/  @!P1 ST.E.64 desc[UR44][R12.64], R8 ;  /* 0x000000080c009985 */ /* 0x0087e8000c101b2c */
[----:B0-----:R-:W4:Y:S01]  /*30df0*/  @!P2 LDL.64 R4, [R1+0x2e8] ;  /* 0x0002e8000104a983 */ /* 0x001f220000100a00 */
[----:B------:R-:W-:Y:S01]  /*30e00*/  IMAD.MOV.U32 R61, RZ, RZ, R59 ;  /* 0x000000ffff3d7224 */ /* 0x000fe200078e003b */
[----:B--2---:R-:W-:-:S02]  /*30e10*/  ISETP.GE.AND P1, PT, R66, R3, PT ;  /* 0x000000034200720c */ /* 0x004fc40003f26270 */
[----:B------:R-:W-:Y:S01]  /*30e20*/  @!P2 LEA R18, P0, R67, R14, 0x2 ;  /* 0x0000000e4312a211 */ /* 0x000fe200078010ff */
[----:B------:R-:W-:-:S05]  /*30e30*/  IMAD.MOV.U32 R68, RZ, RZ, R61 ;  /* 0x000000ffff447224 */ /* 0x000fca00078e003d */
[----:B------:R-:W-:Y:S01]  /*30e40*/  @!P2 LEA.HI.X R19, R67, R33, R68, 0x2, P0 ;  /* 0x000000214313a211 */ /* 0x000fe200000f1444 */
[----:B------:R-:W-:-:S04]  /*30e50*/  IMAD.MOV.U32 R57, RZ, RZ, R56 ;  /* 0x000000ffff397224 */ /* 0x000fc800078e0038 */
[----:B------:R-:W-:Y:S01]  /*30e60*/  IMAD.MOV.U32 R59, RZ, RZ, R57 ;  /* 0x000000ffff3b7224 */ /* 0x000fe200078e0039 */
[----:B----4-:R0:W-:Y:S04]  /*30e70*/  @!P2 ST.E.64 desc[UR44][R18.64], R4 ;  /* 0x000000041200a985 */ /* 0x0101e8000c101b2c */
[----:B-1----:R-:W2:Y:S01]  /*30e80*/  @!P1 LDL.64 R6, [R1+0x2f8] ;  /* 0x0002f80001069983 */ /* 0x002ea20000100a00 */
[----:B------:R-:W-:Y:S01]  /*30e90*/  IMAD.MOV.U32 R65, RZ, RZ, R59 ;  /* 0x000000ffff417224 */ /* 0x000fe200078e003b */
[----:B------:R-:W-:Y:S02]  /*30ea0*/  ISETP.GE.AND P2, PT, R64, R3, PT ;  /* 0x000000034000720c */ /* 0x000fe40003f46270 */
[----:B------:R-:W-:Y:S01]  /*30eb0*/  @!P1 LEA R10, P0, R66, R14, 0x2 ;  /* 0x0000000e420a9211 */ /* 0x000fe200078010ff */
[----:B------:R-:W-:-:S05]  /*30ec0*/  IMAD.MOV.U32 R67, RZ, RZ, R65 ;  /* 0x000000ffff437224 */ /* 0x000fca00078e0041 */
[----:B------:R-:W-:Y:S01]  /*30ed0*/  @!P1 LEA.HI.X R11, R66, R33, R67, 0x2, P0 ;  /* 0x00000021420b9211 */ /* 0x000fe200000f1443 */
[----:B------:R-:W-:Y:S02]  /*30ee0*/  IMAD.MOV.U32 R56, RZ, RZ, R55 ;  /* 0x000000ffff387224 */ /* 0x000fe400078e0037 */
[----:B------:R-:W-:-:S04]  /*30ef0*/  IMAD.MOV.U32 R55, RZ, RZ, R54 ;  /* 0x000000ffff377224 */ /* 0x000fc800078e0036 */
[----:B------:R-:W-:Y:S01]  /*30f00*/  IMAD.MOV.U32 R57, RZ, RZ, R55 ;  /* 0x000000ffff397224 */ /* 0x000fe200078e0037 */
[----:B--2---:R1:W-:Y:S04]  /*30f10*/  @!P1 ST.E.64 desc[UR44][R10.64], R6 ;  /* 0x000000060a009985 */ /* 0x0043e8000c101b2c */
[----:B---3--:R-:W2:Y:S01]  /*30f20*/  @!P2 LDL.64 R8, [R1+0x308] ;  /* 0x000308000108a983 */ /* 0x008ea20000100a00 */
[----:B------:R-:W-:Y:S01]  /*30f30*/  IMAD.MOV.U32 R63, RZ, RZ, R57 ;  /* 0x000000ffff3f7224 */ /* 0x000fe200078e0039 */
[----:B------:R-:W-:Y:S02]  /*30f40*/  ISETP.GE.AND P1, PT, R62, R3, PT ;  /* 0x000000033e00720c */ /* 0x000fe40003f26270 */
[C---:B------:R-:W-:Y:S01]  /*30f50*/  @!P2 LEA R12, P0, R64.reuse, R14, 0x2 ;  /* 0x0000000e400ca211 */ /* 0x040fe200078010ff */
[----:B------:R-:W-:Y:S01]  /*30f60*/  IMAD.MOV.U32 R65, RZ, RZ, R63 ;  /* 0x000000ffff417224 */ /* 0x000fe200078e003f */
[----:B------:R-:W3:Y:S04]  /*30f70*/  LDL R57, [R1+0x4f4] ;  /* 0x0004f40001397983 */ /* 0x000ee80000100800 */
[----:B------:R-:W-:Y:S01]  /*30f80*/  @!P2 LEA.HI.X R13, R64, R33, R65, 0x2, P0 ;  /* 0x00000021400da211 */ /* 0x000fe200000f1441 */
[----:B------:R-:W-:-:S02]  /*30f90*/  IMAD.MOV.U32 R54, RZ, RZ, R53 ;  /* 0x000000ffff367224 */ /* 0x000fc400078e0035 */
[----:B------:R-:W-:-:S04]  /*30fa0*/  IMAD.MOV.U32 R53, RZ, RZ, R52 ;  /* 0x000000ffff357224 */ /* 0x000fc800078e0034 */
[----:B------:R-:W-:Y:S01]  /*30fb0*/  IMAD.MOV.U32 R55, RZ, RZ, R53 ;  /* 0x000000ffff377224 */ /* 0x000fe200078e0035 */
[----:B--2---:R2:W-:Y:S04]  /*30fc0*/  @!P2 ST.E.64 desc[UR44][R12.64], R8 ;  /* 0x000000080c00a985 */ /* 0x0045e8000c101b2c */
[----:B0-----:R-:W4:Y:S01]  /*30fd0*/  @!P1 LDL.64 R4, [R1+0x318] ;  /* 0x0003180001049983 */ /* 0x001f220000100a00 */
[----:B------:R-:W-:Y:S01]  /*30fe0*/  IMAD.MOV.U32 R61, RZ, RZ, R55 ;  /* 0x000000ffff3d7224 */ /* 0x000fe200078e0037 */
[----:B------:R-:W-:Y:S02]  /*30ff0*/  ISETP.GE.AND P2, PT, R60, R3, PT ;  /* 0x000000033c00720c */ /* 0x000fe40003f46270 */
[C---:B------:R-:W-:Y:S01]  /*31000*/  @!P1 LEA R18, P0, R62.reuse, R14, 0x2 ;  /* 0x0000000e3e129211 */ /* 0x040fe200078010ff */
[----:B------:R-:W-:Y:S01]  /*31010*/  IMAD.MOV.U32 R63, RZ, RZ, R61 ;  /* 0x000000ffff3f7224 */ /* 0x000fe200078e003d */
[----:B------:R-:W5:Y:S04]  /*31020*/  LDL R55, [R1+0x4e8] ;  /* 0x0004e80001377983 */ /* 0x000f680000100800 */
[----:B------:R-:W-:-:S05]  /*31030*/  @!P1 LEA.HI.X R19, R62, R33, R63, 0x2, P0 ;  /* 0x000000213e139211 */ /* 0x000fca00000f143f */
[----:B----4-:R0:W-:Y:S04]  /*31040*/  @!P1 ST.E.64 desc[UR44][R18.64], R4 ;  /* 0x0000000412009985 */ /* 0x0101e8000c101b2c */
[----:B-1----:R-:W4:Y:S01]  /*31050*/  @!P2 LDL.64 R6, [R1+0x328] ;  /* 0x000328000106a983 */ /* 0x002f220000100a00 */
[----:B------:R-:W-:Y:S01]  /*31060*/  ISETP.GE.AND P1, PT, R58, R3, PT ;  /* 0x000000033a00720c */ /* 0x000fe20003f26270 */
[----:B---3--:R-:W-:Y:S01]  /*31070*/  IMAD.MOV.U32 R61, RZ, RZ, R57 ;  /* 0x000000ffff3d7224 */ /* 0x008fe200078e0039 */
[----:B------:R-:W-:-:S04]  /*31080*/  @!P2 LEA R10, P0, R60, R14, 0x2 ;  /* 0x0000000e3c0aa211 */ /* 0x000fc800078010ff */
[----:B------:R-:W-:Y:S01]  /*31090*/  @!P2 LEA.HI.X R11, R60, R33, R61, 0x2, P0 ;  /* 0x000000213c0ba211 */ /* 0x000fe200000f143d */
[----:B------:R-:W-:-:S04]  /*310a0*/  IMAD.MOV.U32 R53, RZ, RZ, R48 ;  /* 0x000000ffff357224 */ /* 0x000fc800078e0030 */
[----:B----4-:R1:W-:Y:S04]  /*310b0*/  @!P2 ST.E.64 desc[UR44][R10.64], R6 ;  /* 0x000000060a00a985 */ /* 0x0103e8000c101b2c */
[----:B--2---:R-:W2:Y:S01]  /*310c0*/  @!P1 LDL.64 R8, [R1+0x338] ;  /* 0x0003380001089983 */ /* 0x004ea20000100a00 */
[----:B------:R-:W-:Y:S01]  /*310d0*/  ISETP.GE.AND P2, PT, R56, R3, PT ;  /* 0x000000033800720c */ /* 0x000fe20003f46270 */
[----:B------:R-:W-:Y:S01]  /*310e0*/  IMAD.MOV.U32 R59, RZ, RZ, R53 ;  /* 0x000000ffff3b7224 */ /* 0x000fe200078e0035 */
[----:B------:R-:W-:-:S04]  /*310f0*/  @!P1 LEA R12, P0, R58, R14, 0x2 ;  /* 0x0000000e3a0c9211 */ /* 0x000fc800078010ff */
[----:B------:R-:W-:Y:S01]  /*31100*/  @!P1 LEA.HI.X R13, R58, R33, R59, 0x2, P0 ;  /* 0x000000213a0d9211 */ /* 0x000fe200000f143b */
[----:B------:R-:W-:-:S04]  /*31110*/  IMAD.MOV.U32 R57, RZ, RZ, R51 ;  /* 0x000000ffff397224 */ /* 0x000fc800078e0033 */
[----:B--2---:R2:W-:Y:S04]  /*31120*/  @!P1 ST.E.64 desc[UR44][R12.64], R8 ;  /* 0x000000080c009985 */ /* 0x0045e8000c101b2c */
[----:B0-----:R-:W3:Y:S01]  /*31130*/  @!P2 LDL.64 R4, [R1+0x348] ;  /* 0x000348000104a983 */ /* 0x001ee20000100a00 */
[----:B------:R-:W-:Y:S02]  /*31140*/  ISETP.GE.AND P1, PT, R54, R3, PT ;  /* 0x000000033600720c */ /* 0x000fe40003f26270 */
[----:B------:R-:W-:-:S04]  /*31150*/  @!P2 LEA R18, P0, R56, R14, 0x2 ;  /* 0x0000000e3812a211 */ /* 0x000fc800078010ff */
[----:B------:R-:W-:Y:S01]  /*31160*/  @!P2 LEA.HI.X R19, R56, R33, R57, 0x2, P0 ;  /* 0x000000213813a211 */ /* 0x000fe200000f1439 */
[----:B------:R-:W-:-:S04]  /*31170*/  IMAD.MOV.U32 R52, RZ, RZ, R43 ;  /* 0x000000ffff347224 */ /* 0x000fc800078e002b */
[----:B---3--:R0:W-:Y:S04]  /*31180*/  @!P2 ST.E.64 desc[UR44][R18.64], R4 ;  /* 0x000000041200a985 */ /* 0x0081e8000c101b2c */
[----:B-1----:R-:W3:Y:S01]  /*31190*/  @!P1 LDL.64 R6, [R1+0x358] ;  /* 0x0003580001069983 */ /* 0x002ee20000100a00 */
[----:B------:R-:W-:Y:S01]  /*311a0*/  ISETP.GE.AND P2, PT, R52, R3, PT ;  /* 0x000000033400720c */ /* 0x000fe20003f46270 */
[----:B------:R-:W-:Y:S01]  /*311b0*/  IMAD.MOV.U32 R48, RZ, RZ, R47 ;  /* 0x000000ffff307224 */ /* 0x000fe200078e002f */
[C---:B------:R-:W-:Y:S01]  /*311c0*/  @!P1 LEA R10, P0, R54.reuse, R14, 0x2 ;  /* 0x0000000e360a9211 */ /* 0x040fe200078010ff */
[----:B------:R-:W4:Y:S03]  /*311d0*/  LDL R47, [R1+0x4e4] ;  /* 0x0004e400012f7983 */ /* 0x000f260000100800 */
[----:B-----5:R-:W-:-:S05]  /*311e0*/  @!P1 LEA.HI.X R11, R54, R33, R55, 0x2, P0 ;  /* 0x00000021360b9211 */ /* 0x020fca00000f1437 */
[----:B---3--:R1:W-:Y:S04]  /*311f0*/  @!P1 ST.E.64 desc[UR44][R10.64], R6 ;  /* 0x000000060a009985 */ /* 0x0083e8000c101b2c */
[----:B--2---:R-:W2:Y:S01]  /*31200*/  @!P2 LDL.64 R8, [R1+0x368] ;  /* 0x000368000108a983 */ /* 0x004ea20000100a00 */
[----:B------:R-:W-:Y:S01]  /*31210*/  ISETP.GE.AND P1, PT, R50, R3, PT ;  /* 0x000000033200720c */ /* 0x000fe20003f26270 */
[----:B----4-:R-:W-:Y:S01]  /*31220*/  IMAD.MOV.U32 R53, RZ, RZ, R47 ;  /* 0x000000ffff357224 */ /* 0x010fe200078e002f */
[C---:B------:R-:W-:Y:S01]  /*31230*/  @!P2 LEA R12, P0, R52.reuse, R14, 0x2 ;  /* 0x0000000e340ca211 */ /* 0x040fe200078010ff */
[----:B------:R-:W-:Y:S01]  /*31240*/  IMAD.MOV.U32 R51, RZ, RZ, R44 ;  /* 0x000000ffff337224 */ /* 0x000fe200078e002c */
[----:B------:R-:W3:Y:S02]  /*31250*/  LDL R47, [R1+0x4d8] ;  /* 0x0004d800012f7983 */ /* 0x000ee40000100800 */
[----:B------:R-:W-:-:S02]  /*31260*/  @!P2 LEA.HI.X R13, R52, R33, R53, 0x2, P0 ;  /* 0x00000021340da211 */ /* 0x000fc400000f1435 */
[----:B------:R-:W4:Y:S04]  /*31270*/  LDL R44, [R1+0x450] ;  /* 0x00045000012c7983 */ /* 0x000f280000100800 */
[----:B--2---:R2:W-:Y:S04]  /*31280*/  @!P2 ST.E.64 desc[UR44][R12.64], R8 ;  /* 0x000000080c00a985 */ /* 0x0045e8000c101b2c */
[----:B0-----:R-:W5:Y:S01]  /*31290*/  @!P1 LDL.64 R4, [R1+0x378] ;  /* 0x0003780001049983 */ /* 0x001f620000100a00 */
[----:B------:R-:W-:Y:S02]  /*312a0*/  ISETP.GE.AND P2, PT, R48, R3, PT ;  /* 0x000000033000720c */ /* 0x000fe40003f46270 */
[----:B------:R-:W-:-:S04]  /*312b0*/  @!P1 LEA R18, P0, R50, R14, 0x2 ;  /* 0x0000000e32129211 */ /* 0x000fc800078010ff */
[----:B------:R-:W-:-:S05]  /*312c0*/  @!P1 LEA.HI.X R19, R50, R33, R51, 0x2, P0 ;  /* 0x0000002132139211 */ /* 0x000fca00000f1433 */
[----:B-----5:R0:W-:Y:S04]  /*312d0*/  @!P1 ST.E.64 desc[UR44][R18.64], R4 ;  /* 0x0000000412009985 */ /* 0x0201e8000c101b2c */
[----:B-1----:R-:W5:Y:S01]  /*312e0*/  @!P2 LDL.64 R6, [R1+0x388] ;  /* 0x000388000106a983 */ /* 0x002f620000100a00 */
[----:B------:R-:W-:Y:S02]  /*312f0*/  ISETP.GE.AND P1, PT, R46, R3, PT ;  /* 0x000000032e00720c */ /* 0x000fe40003f26270 */
[----:B------:R-:W-:-:S04]  /*31300*/  @!P2 LEA R10, P0, R48, R14, 0x2 ;  /* 0x0000000e300aa211 */ /* 0x000fc800078010ff */
[----:B------:R-:W-:-:S05]  /*31310*/  @!P2 LEA.HI.X R11, R48, R33, R49, 0x2, P0 ;  /* 0x00000021300ba211 */ /* 0x000fca00000f1431 */
[----:B-----5:R1:W-:Y:S04]  /*31320*/  @!P2 ST.E.64 desc[UR44][R10.64], R6 ;  /* 0x000000060a00a985 */ /* 0x0203e8000c101b2c */
[----:B--2---:R-:W2:Y:S01]  /*31330*/  @!P1 LDL.64 R8, [R1+0x398] ;  /* 0x0003980001089983 */ /* 0x004ea20000100a00 */
[----:B----4-:R-:W-:Y:S02]  /*31340*/  ISETP.GE.AND P2, PT, R44, R3, PT ;  /* 0x000000032c00720c */ /* 0x010fe40003f46270 */
[----:B------:R-:W-:-:S04]  /*31350*/  @!P1 LEA R12, P0, R46, R14, 0x2 ;  /* 0x0000000e2e0c9211 */ /* 0x000fc800078010ff */
[----:B---3--:R-:W-:-:S05]  /*31360*/  @!P1 LEA.HI.X R13, R46, R33, R47, 0x2, P0 ;  /* 0x000000212e0d9211 */ /* 0x008fca00000f142f */
[----:B--2---:R2:W-:Y:S04]  /*31370*/  @!P1 ST.E.64 desc[UR44][R12.64], R8 ;  /* 0x000000080c009985 */ /* 0x0045e8000c101b2c */
[----:B0-----:R-:W3:Y:S01]  /*31380*/  @!P2 LDL.64 R4, [R1+0x3a8] ;  /* 0x0003a8000104a983 */ /* 0x001ee20000100a00 */
[----:B------:R-:W-:Y:S02]  /*31390*/  ISETP.GE.AND P1, PT, R42, R3, PT ;  /* 0x000000032a00720c */ /* 0x000fe40003f26270 */
[----:B------:R-:W-:-:S04]  /*313a0*/  @!P2 LEA R18, P0, R44, R14, 0x2 ;  /* 0x0000000e2c12a211 */ /* 0x000fc800078010ff */
[----:B------:R-:W-:Y:S01]  /*313b0*/  @!P2 LEA.HI.X R19, R44, R33, R45, 0x2, P0 ;  /* 0x000000212c13a211 */ /* 0x000fe200000f142d */
[----:B------:R-:W-:Y:S02]  /*313c0*/  IMAD.MOV.U32 R43, RZ, RZ, R32 ;  /* 0x000000ffff2b7224 */ /* 0x000fe400078e0020 */
[----:B------:R-:W4:Y:S04]  /*313d0*/  LDL R32, [R1+0x490] ;  /* 0x0004900001207983 */ /* 0x000f280000100800 */
[----:B---3--:R0:W-:Y:S04]  /*313e0*/  @!P2 ST.E.64 desc[UR44][R18.64], R4 ;  /* 0x000000041200a985 */ /* 0x0081e8000c101b2c */
[----:B-1----:R-:W3:Y:S01]  /*313f0*/  @!P1 LDL.64 R6, [R1+0x3b8] ;  /* 0x0003b80001069983 */ /* 0x002ee20000100a00 */
[----:B------:R-:W-:-:S02]  /*31400*/  ISETP.GE.AND P2, PT, R40, R3, PT ;  /* 0x000000032800720c */ /* 0x000fc40003f46270 */
        /* <DEDUP_REMOVED lines=26> */
[----:B------:R-:W-:-:S07]  /*315b0*/  @!P2 LEA.HI.X R19, R227, R33, R35, 0x2, P0 ;  /* 0x00000021e313a211 */ /* 0x000fce00000f1423 */
[C---:B-1----:R-:W-:Y:S01]  /*315c0*/  @!P1 LEA R10, P0, R220.reuse, R14, 0x2 ;  /* 0x0000000edc0a9211 */ /* 0x042fe200078010ff */
[----:B---3--:R2:W-:Y:S04]  /*315d0*/  @!P2 ST.E.64 desc[UR44][R18.64], R4 ;  /* 0x000000041200a985 */ /* 0x0085e8000c101b2c */
[----:B------:R-:W3:Y:S01]  /*315e0*/  @!P1 LDL.64 R6, [R1+0x418] ;  /* 0x0004180001069983 */ /* 0x000ee20000100a00 */
[----:B------:R-:W-:Y:S02]  /*315f0*/  @!P1 LEA.HI.X R11, R220, R33, R34, 0x2, P0 ;  /* 0x00000021dc0b9211 */ /* 0x000fe400000f1422 */
[-C--:B------:R-:W-:Y:S01]  /*31600*/  ISETP.GE.AND P0, PT, R15, R3.reuse, PT ;  /* 0x000000030f00720c */ /* 0x080fe20003f06270 */
[----:B------:R-:W-:Y:S02]  /*31610*/  BSSY B1, `(.L_x_13247) ;  /* 0x0000009000017945 */ /* 0x000fe40003800000 */
[----:B---3--:R2:W-:Y:S01]  /*31620*/  @!P1 ST.E.64 desc[UR44][R10.64], R6 ;  /* 0x000000060a009985 */ /* 0x0085e2000c101b2c */
[----:B----4-:R-:W-:-:S09]  /*31630*/  ISETP.GE.AND P1, PT, R32, R3, PT ;  /* 0x000000032000720c */ /* 0x010fd20003f26270 */
[----:B------:R-:W-:Y:S05]  /*31640*/  @P0 BRA `(.L_x_13248) ;  /* 0x0000000000140947 */ /* 0x000fea0003800000 */
[----:B------:R-:W3:Y:S04]  /*31650*/  LDL R34, [R1+0x4b4] ;  /* 0x0004b40001227983 */ /* 0x000ee80000100800 */
[----:B--2---:R-:W2:Y:S01]  /*31660*/  LDL.64 R6, [R1+0x428] ;  /* 0x0004280001067983 */ /* 0x004ea20000100a00 */
[----:B------:R-:W-:-:S04]  /*31670*/  LEA R4, P0, R15, R14, 0x2 ;  /* 0x0000000e0f047211 */ /* 0x000fc800078010ff */
[----:B---3--:R-:W-:-:S05]  /*31680*/  LEA.HI.X R5, R15, R33, R34, 0x2, P0 ;  /* 0x000000210f057211 */ /* 0x008fca00000f1422 */
[----:B--2---:R0:W-:Y:S04]  /*31690*/  ST.E.64 desc[UR44][R4.64], R6 ;  /* 0x0000000604007985 */ /* 0x0041e8000c101b2c */
.L_x_13248:
[----:B------:R-:W-:Y:S05]  /*316a0*/  BSYNC B1 ;  /* 0x0000000000017941 */ /* 0x000fea0003800000 */
.L_x_13247:
[----:B------:R-:W-:Y:S05]  /*316b0*/  @P1 BRA `(.L_x_13242) ;  /* 0x0000000c00a01947 */ /* 0x000fea0003800000 */
[----:B------:R-:W3:Y:S04]  /*316c0*/  LDL R0, [R1+0x4b0] ;  /* 0x0004b00001007983 */ /* 0x000ee80000100800 */
[----:B0-2---:R-:W2:Y:S01]  /*316d0*/  LDL.64 R4, [R1+0x438] ;  /* 0x0004380001047983 */ /* 0x005ea20000100a00 */
[----:B------:R-:W-:-:S04]  /*316e0*/  LEA R14, P0, R32, R14, 0x2 ;  /* 0x0000000e200e7211 */ /* 0x000fc800078010ff */
[----:B---3--:R-:W-:-:S05]  /*316f0*/  LEA.HI.X R15, R32, R33, R0, 0x2, P0 ;  /* 0x00000021200f7211 */ /* 0x008fca00000f1400 */
[----:B--2---:R0:W-:Y:S01]  /*31700*/  ST.E.64 desc[UR44][R14.64], R4 ;  /* 0x000000040e007985 */ /* 0x0041e2000c101b2c */
[----:B------:R-:W-:Y:S05]  /*31710*/  BRA `(.L_x_13242) ;  /* 0x0000000c00887947 */ /* 0x000fea0003800000 */
.L_x_13229:
        /* <DEDUP_REMOVED lines=17> */
[----:B------:R-:W-:-:S11]  /*31830*/  SHF.R.S32.HI R26, RZ, 0x1f, R211 ;  /* 0x0000001fff1a7819 */ /* 0x000fd600000114d3 */
[----:B------:R-:W4:Y:S02]  /*31840*/  @!P2 LDC R210, c[0x0][0xbd4] ;  /* 0x0002f500ffd2ab82 */ /* 0x000f240000000800 */
[----:B----4-:R-:W-:Y:S02]  /*31850*/  ISETP.GT.AND P2, PT, R210, 0x1, PT ;  /* 0x00000001d200780c */ /* 0x010fe40003f44270 */
[----:B--2---:R-:W-:Y:S01]  /*31860*/  ISETP.GT.AND P3, PT, R0, 0x7f, PT ;  /* 0x0000007f0000780c */ /* 0x004fe20003f64270 */
[----:B---3--:R-:W-:-:S12]  /*31870*/  @P1 BRA `(.L_x_13249) ;  /* 0x0000000000101947 */ /* 0x008fd80003800000 */
[----:B------:R-:W-:Y:S05]  /*31880*/  @!P0 BRA `(.L_x_13249) ;  /* 0x00000000000c8947 */ /* 0x000fea0003800000 */
[----:B------:R-:W2:Y:S04]  /*31890*/  LDG.E R7, desc[UR44][R4.64] ;  /* 0x0000002c04077981 */ /* 0x000ea8000c1e1900 */
[----:B-----5:R-:W2:Y:S02]  /*318a0*/  LDG.E R18, desc[UR44][R4.64+0x4] ;  /* 0x0000042c04127981 */ /* 0x020ea4000c1e1900 */
[----:B--2---:R-:W-:-:S07]  /*318b0*/  IMAD.IADD R18, R18, 0x1, -R7 ;  /* 0x0000000112127824 */ /* 0x004fce00078e0a07 */
.L_x_13249:
[----:B------:R-:W-:Y:S01]  /*318c0*/  BSSY B1, `(.L_x_13250) ;  /* 0x0000036000017945 */ /* 0x000fe20003800000 */
[----:B------:R-:W-:Y:S02]  /*318d0*/  SEL R29, R211, RZ, !P0 ;  /* 0x000000ffd31d7207 */ /* 0x000fe40004000000 */
[----:B------:R-:W-:Y:S02]  /*318e0*/  SEL R26, R26, RZ, !P0 ;  /* 0x000000ff1a1a7207 */ /* 0x000fe40004000000 */
[----:B-----5:R-:W-:Y:S01]  /*318f0*/  SHF.R.S32.HI R24, RZ, 0x1f, R3 ;  /* 0x0000001fff187819 */ /* 0x020fe20000011403 */
[----:B------:R-:W-:Y:S06]  /*31900*/  @P3 BRA `(.L_x_13251) ;  /* 0x0000000000c43947 */ /* 0x000fec0003800000 */
[----:B------:R-:W2:Y:S01]  /*31910*/  S2R R4, SR_TID.X ;  /* 0x0000000000047919 */ /* 0x000ea20000002100 */
[----:B------:R-:W3:Y:S02]  /*31920*/  LDC R33, c[0x0][0xce8] ;  /* 0x00033a00ff217b82 */ /* 0x000ee40000000800 */
[----:B---3--:R-:W-:Y:S01]  /*31930*/  IMAD R0, R18, R33, RZ ;  /* 0x0000002112007224 */ /* 0x008fe200078e02ff */
[----:B--2---:R-:W-:-:S04]  /*31940*/  IADD3 R31, R209, -0x80, R4 ;  /* 0xffffff80d11f7810 */ /* 0x004fc80007ffe004 */
        /* <DEDUP_REMOVED lines=38> */
[----:B------:R-:W-:Y:S02]  /*31bb0*/  IMAD.MOV.U32 R7, RZ, RZ, -0x800000 ;  /* 0xff800000ff077424 */ /* 0x000fe400078e00ff */
[----:B------:R-:W-:-:S04]  /*31bc0*/  IMAD.WIDE.U32 R8, R6, R11, R8 ;  /* 0x0000000b06087225 */ /* 0x000fc800078e0008 */
[----:B------:R-:W-:Y:S01]  /*31bd0*/  IMAD R13, R6, R13, R0 ;  /* 0x0000000d060d7224 */ /* 0x000fe200078e0200 */
[----:B0-----:R-:W-:-:S03]  /*31be0*/  LEA R4, P0, R8, R4, 0x2 ;  /* 0x0000000408047211 */ /* 0x001fc600078010ff */
[----:B------:R-:W-:-:S05]  /*31bf0*/  IMAD.IADD R0, R9, 0x1, R13 ;  /* 0x0000000109007824 */ /* 0x000fca00078e020d */
[----:B--2---:R-:W-:-:S05]  /*31c00*/  LEA.HI.X R5, R8, R5, R0, 0x2, P0 ;  /* 0x0000000508057211 */ /* 0x004fca00000f1400 */
[----:B------:R2:W-:Y:S02]  /*31c10*/  STG.E desc[UR44][R4.64], R7 ;  /* 0x0000000704007986 */ /* 0x0005e4000c10192c */
.L_x_13251:
[----:B------:R-:W-:Y:S05]  /*31c20*/  BSYNC B1 ;  /* 0x0000000000017941 */ /* 0x000fea0003800000 */
.L_x_13250:
[----:B------:R-:W-:Y:S05]  /*31c30*/  @P2 BRA `(.L_x_13242) ;  /* 0x0000000800402947 */ /* 0x000fea0003800000 */
[----:B------:R-:W3:Y:S01]  /*31c40*/  LDL R9, [R1+0x4ac] ;  /* 0x0004ac0001097983 */ /* 0x000ee20000100800 */
[----:B------:R-:W4:Y:S01]  /*31c50*/  LDC R19, c[0x0][0xce8] ;  /* 0x00033a00ff137b82 */ /* 0x000f220000000800 */
[----:B------:R-:W-:Y:S01]  /*31c60*/  ULDC.64 UR4, c[0x0][0xba0] ;  /* 0x0002e80000047ab9 */ /* 0x000fe20000000a00 */
[----:B------:R-:W-:Y:S01]  /*31c70*/  ULDC.64 UR6, c[0x0][0xbf0] ;  /* 0x0002fc0000067ab9 */ /* 0x000fe20000000a00 */
[----:B------:R-:W3:Y:S01]  /*31c80*/  LDL R8, [R1+0x49c] ;  /* 0x00049c0001087983 */ /* 0x000ee20000100800 */
[----:B------:R-:W-:Y:S02]  /*31c90*/  IMAD R0, R24, UR4, RZ ;  /* 0x0000000418007c24 */ /* 0x000fe4000f8e02ff */
[----:B--2---:R-:W-:-:S04]  /*31ca0*/  IMAD.WIDE.U32 R4, R3, UR4, RZ ;  /* 0x0000000403047c25 */ /* 0x004fc8000f8e00ff */
[----:B------:R-:W-:Y:S01]  /*31cb0*/  IMAD R7, R3, UR5, R0 ;  /* 0x0000000503077c24 */ /* 0x000fe2000f8e0200 */
[----:B------:R-:W-:-:S03]  /*31cc0*/  ULDC.64 UR4, c[0x0][0xbe8] ;  /* 0x0002fa0000047ab9 */ /* 0x000fc60000000a00 */
[----:B------:R-:W-:Y:S02]  /*31cd0*/  IMAD.IADD R5, R5, 0x1, R7 ;  /* 0x0000000105057824 */ /* 0x000fe400078e0207 */
[----:B------:R-:W-:-:S04]  /*31ce0*/  IMAD.WIDE.U32 R4, R156, UR4, R4 ;  /* 0x000000049c047c25 */ /* 0x000fc8000f8e0004 */
[----:B------:R-:W-:Y:S01]  /*31cf0*/  IMAD R5, R156, UR5, R5 ;  /* 0x000000059c057c24 */ /* 0x000fe2000f8e0205 */
[----:B------:R-:W-:Y:S01]  /*31d00*/  ULDC.64 UR4, c[0x0][0xbe0] ;  /* 0x0002f80000047ab9 */ /* 0x000fe20000000a00 */
[----:B----4-:R-:W-:Y:S01]  /*31d10*/  ISETP.NE.AND P0, PT, R19, 0x1, PT ;  /* 0x000000011300780c */ /* 0x010fe20003f05270 */
[----:B------:R-:W-:-:S12]  /*31d20*/  IMAD.WIDE.U32 R4, R29, UR6, R4 ;  /* 0x000000061d047c25 */ /* 0x000fd8000f8e0004 */
[----:B------:R-:W2:Y:S08]  /*31d30*/  @P0 LDC R6, c[0x0][0xcec] ;  /* 0x00033b00ff060b82 */ /* 0x000eb00000000800 */
[----:B------:R-:W4:Y:S01]  /*31d40*/  @P0 LDC R11, c[0x0][0xcf0] ;  /* 0x00033c00ff0b0b82 */ /* 0x000f220000000800 */
[----:B---3--:R-:W-:-:S04]  /*31d50*/  IMAD R0, R9, 0x20, R8 ;  /* 0x0000002009007824 */ /* 0x008fc800078e0208 */
[----:B------:R-:W-:-:S04]  /*31d60*/  IMAD.IADD R9, R209, 0x1, R0 ;  /* 0x00000001d1097824 */ /* 0x000fc800078e0200 */
[----:B--2---:R-:W-:-:S04]  /*31d70*/  @P0 IMAD.HI.U32 R0, R9, R6, RZ ;  /* 0x0000000609000227 */ /* 0x004fc800078e00ff */
[----:B------:R-:W-:Y:S01]  /*31d80*/  IMAD.MOV.U32 R3, RZ, RZ, R9 ;  /* 0x000000ffff037224 */ /* 0x000fe200078e0009 */
[----:B----4-:R-:W-:Y:S01]  /*31d90*/  @P0 SHF.R.U32.HI R3, RZ, R11, R0 ;  /* 0x0000000bff030219 */ /* 0x010fe20000011600 */
[----:B------:R-:W-:-:S03]  /*31da0*/  IMAD R6, R26, UR6, RZ ;  /* 0x000000061a067c24 */ /* 0x000fc6000f8e02ff */
[--C-:B------:R-:W-:Y:S01]  /*31db0*/  SHF.R.S32.HI R0, RZ, 0x1f, R3.reuse ;  /* 0x0000001fff007819 */ /* 0x100fe20000011403 */
[----:B------:R-:W-:Y:S02]  /*31dc0*/  IMAD R7, R29, UR7, R6 ;  /* 0x000000071d077c24 */ /* 0x000fe4000f8e0206 */
        /* <DEDUP_REMOVED lines=18> */
[----:B------:R2:W3:Y:S04]  /*31ef0*/  SHFL.IDX PT, R3, R4, RZ, 0x181f ;  /* 0x00181fff04037589 */ /* 0x0004e800000e0000 */
[----:B------:R2:W4:Y:S02]  /*31f00*/  SHFL.IDX PT, R14, R0, RZ, 0x181f ;  /* 0x00181fff000e7589 */ /* 0x00052400000e0000 */
.L_x_13488:
[----:B------:R-:W-:Y:S01]  /*31f10*/  IMAD R18, R18, R19, RZ ;  /* 0x0000001312127224 */ /* 0x000fe200078e02ff */
[----:B------:R-:W-:Y:S01]  /*31f20*/  BSSY B1, `(.L_x_13253) ;  /* 0x0000015000017945 */ /* 0x000fe20003800000 */
[----:B------:R-:W-:-:S05]  /*31f30*/  IMAD.IADD R209, R8, 0x1, R209 ;  /* 0x0000000108d17824 */ /* 0x000fca00078e02d1 */
[----:B------:R-:W-:-:S13]  /*31f40*/  ISETP.GE.AND P0, PT, R209, R18, PT ;  /* 0x00000012d100720c */ /* 0x000fda0003f06270 */
[----:B------:R-:W-:Y:S05]  /*31f50*/  @P0 BRA `(.L_x_13254) ;  /* 0x0000000000440947 */ /* 0x000fea0003800000 */
[----:B------:R-:W-:Y:S02]  /*31f60*/  ULDC UR4, c[0x0][0xbc8] ;  /* 0x0002f20000047ab9 */ /* 0x000fe40000000800 */
[----:B------:R-:W-:Y:S02]  /*31f70*/  ISETP.GE.AND P3, PT, R198, UR4, PT ;  /* 0x00000004c6007c0c */ /* 0x000fe4000bf66270 */
[----:B------:R-:W-:Y:S02]  /*31f80*/  ISETP.GE.AND P2, PT, R200, UR4, PT ;  /* 0x00000004c8007c0c */ /* 0x000fe4000bf46270 */
[----:B------:R-:W-:Y:S02]  /*31f90*/  ISETP.GE.AND P1, PT, R199, UR4, PT ;  /* 0x00000004c7007c0c */ /* 0x000fe4000bf26270 */
[----:B------:R-:W-:-:S07]  /*31fa0*/  ISETP.GE.AND P0, PT, R201, UR4, PT ;  /* 0x00000004c9007c0c */ /* 0x000fce000bf06270 */
[-C--:B----4-:R-:W-:Y:S02]  /*31fb0*/  @!P3 LEA R6, P5, R198, R14.reuse, 0x1 ;  /* 0x0000000ec606b211 */ /* 0x090fe400078a08ff */
[-C--:B------:R-:W-:Y:S02]  /*31fc0*/  @!P2 LEA R8, P4, R200, R14.reuse, 0x1 ;  /* 0x0000000ec808a211 */ /* 0x080fe400078808ff */
[-C--:B---3--:R-:W-:Y:S02]  /*31fd0*/  @!P3 LEA.HI.X R7, R198, R3.reuse, R216, 0x1, P5 ;  /* 0x00000003c607b211 */ /* 0x088fe400028f0cd8 */
[-C--:B------:R-:W-:Y:S02]  /*31fe0*/  @!P1 LEA R10, P5, R199, R14.reuse, 0x1 ;  /* 0x0000000ec70a9211 */ /* 0x080fe400078a08ff */
        /* <DEDUP_REMOVED lines=8> */
.L_x_13254:
[----:B------:R-:W-:Y:S05]  /*32070*/  BSYNC B1 ;  /* 0x0000000000017941 */ /* 0x000fea0003800000 */
.L_x_13253:
[----:B------:R-:W-:-:S03]  /*32080*/  UMOV UR4, 0xffffffff ;  /* 0xffffffff00047882 */ /* 0x000fc60000000000 */
[----:B------:R-:W-:Y:S05]  /*32090*/  BRA.DIV UR4, `(.L_x_13255) ;  /* 0x000000aa04dc7947 */ /* 0x000fea000b800000 */
[----:B---3--:R3:W0:Y:S04]  /*320a0*/  SHFL.IDX PT, R3, R4, 0x1, 0x181f ;  /* 0x00381f0004037f89 */ /* 0x00862800000e0000 */
[----:B----4-:R3:W4:Y:S02]  /*320b0*/  SHFL.IDX PT, R14, R0, 0x1, 0x181f ;  /* 0x00381f00000e7f89 */ /* 0x01072400000e0000 */
.L_x_13492:
[----:B------:R-:W-:Y:S01]  /*320c0*/  VIADD R5, R209, 0x20 ;  /* 0x00000020d1057836 */ /* 0x000fe20000000000 */
        /* <DEDUP_REMOVED lines=10> */
[-C--:B0-----:R-:W-:Y:S02]  /*32170*/  @!P3 LEA.HI.X R7, R198, R3.reuse, R216, 0x1, P5 ;  /* 0x00000003c607b211 */ /* 0x081fe400028f0cd8 */
        /* <DEDUP_REMOVED lines=9> */
.L_x_13257:
[----:B------:R-:W-:Y:S05]  /*32210*/  BSYNC B1 ;  /* 0x0000000000017941 */ /* 0x000fea0003800000 */
.L_x_13256:
[----:B------:R-:W-:-:S03]  /*32220*/  UMOV UR4, 0xffffffff ;  /* 0xffffffff00047882 */ /* 0x000fc60000000000 */
[----:B------:R-:W-:Y:S05]  /*32230*/  BRA.DIV UR4, `(.L_x_13258) ;  /* 0x000000aa04bc7947 */ /* 0x000fea000b800000 */
[----:B0-----:R0:W0:Y:S04]  /*32240*/  SHFL.IDX PT, R3, R4, 0x2, 0x181f ;  /* 0x00581f0004037f89 */ /* 0x00102800000e0000 */
[----:B----4-:R4:W0:Y:S02]  /*32250*/  SHFL.IDX PT, R14, R0, 0x2, 0x181f ;  /* 0x00581f00000e7f89 */ /* 0x01082400000e0000 */
.L_x_13496:
        /* <DEDUP_REMOVED lines=11> */
[-C--:B------:R-:W-:Y:S02]  /*32310*/  @!P3 LEA.HI.X R7, R198, R3.reuse, R216, 0x1, P5 ;  /* 0x00000003c607b211 */ /* 0x080fe400028f0cd8 */
        /* <DEDUP_REMOVED lines=9> */
.L_x_13260:
[----:B------:R-:W-:Y:S05]  /*323b0*/  BSYNC B1 ;  /* 0x0000000000017941 */ /* 0x000fea0003800000 */
.L_x_13259:
[----:B------:R-:W-:-:S03]  /*323c0*/  UMOV UR4, 0xffffffff ;  /* 0xffffffff00047882 */ /* 0x000fc60000000000 */
[----:B------:R-:W-:Y:S05]  /*323d0*/  BRA.DIV UR4, `(.L_x_13261) ;  /* 0x000000aa049c7947 */ /* 0x000fea000b800000 */
[----:B0-----:R0:W0:Y:S04]  /*323e0*/  SHFL.IDX PT, R3, R4, 0x3, 0x181f ;  /* 0x00781f0004037f89 */ /* 0x00102800000e0000 */
[----:B------:R0:W0:Y:S02]  /*323f0*/  SHFL.IDX PT, R14, R0, 0x3, 0x181f ;  /* 0x00781f00000e7f89 */ /* 0x00002400000e0000 */
.L_x_13500:
[----:B0-234-:R-:W-:-:S05]  /*32400*/  VIADD R0, R209, 0x60 ;  /* 0x00000060d1007836 */ /* 0x01dfca0000000000 */
[----:B------:R-:W-:-:S13]  /*32410*/  ISETP.GE.AND P0, PT, R0, R18, PT ;  /* 0x000000120000720c */ /* 0x000fda0003f06270 */
[----:B------:R-:W-:Y:S05]  /*32420*/  @P0 BRA `(.L_x_13242) ;  /* 0x0000000000440947 */ /* 0x000fea0003800000 */
[----:B------:R-:W-:Y:S02]  /*32430*/  ULDC UR4, c[0x0][0xbc8] ;  /* 0x0002f20000047ab9 */ /* 0x000fe40000000800 */
[----:B------:R-:W-:Y:S02]  /*32440*/  ISETP.GE.AND P3, PT, R198, UR4, PT ;  /* 0x00000004c6007c0c */ /* 0x000fe4000bf66270 */
[----:B------:R-:W-:Y:S02]  /*32450*/  ISETP.GE.AND P2, PT, R200, UR4, PT ;  /* 0x00000004c8007c0c */ /* 0x000fe4000bf46270 */
[----:B------:R-:W-:Y:S02]  /*32460*/  ISETP.GE.AND P1, PT, R199, UR4, PT ;  /* 0x00000004c7007c0c */ /* 0x000fe4000bf26270 */
[----:B------:R-:W-:-:S07]  /*32470*/  ISETP.GE.AND P0, PT, R201, UR4, PT ;  /* 0x00000004c9007c0c */ /* 0x000fce000bf06270 */
[-C--:B------:R-:W-:Y:S02]  /*32480*/  @!P3 LEA R4, P5, R198, R14.reuse, 0x1 ;  /* 0x0000000ec604b211 */ /* 0x080fe400078a08ff */
        /* <DEDUP_REMOVED lines=11> */
.L_x_13242:
[----:B------:R-:W-:Y:S05]  /*32540*/  BSYNC B0 ;  /* 0x0000000000007941 */ /* 0x000fea0003800000 */
.L_x_13228:
[----:B------:R-:W-:Y:S02]  /*32550*/  ULDC UR4, c[0x0][0xd3c] ;  /* 0x00034f0000047ab9 */ /* 0x000fe40000000800 */
[----:B-1----:R-:W-:-:S13]  /*32560*/  ISETP.GE.AND P0, PT, R99, UR4, PT ;  /* 0x0000000463007c0c */ /* 0x002fda000bf06270 */
[----:B------:R-:W-:Y:S05]  /*32570*/  @!P0 BRA `(.L_x_13262) ;  /* 0xfffffcf000ac8947 */ /* 0x000fea000383ffff */
[----:B------:R-:W-:Y:S05]  /*32580*/  BRA `(.L_x_13019) ;  /* 0x0000008800c07947 */ /* 0x000fea0003800000 */
.L_x_13017:
        /* <DEDUP_REMOVED lines=16> */
.L_x_13263:
        /* <DEDUP_REMOVED lines=44> */
.L_x_13267:
        /* <DEDUP_REMOVED lines=37> */
.L_x_13265:
        /* <DEDUP_REMOVED lines=13> */
.L_x_13268:
        /* <DEDUP_REMOVED lines=62> */
.L_x_13269:
        /* <DEDUP_REMOVED lines=61> */
.L_x_13270:
[----:B------:R-:W-:-:S05]  /*33420*/  LOP3.LUT R17, RZ, R2, RZ, 0x33, !PT ;  /* 0x00000002ff117212 */ /* 0x000fca00078e33ff */
[----:B------:R-:W-:Y:S01]  /*33430*/  IMAD.IADD R17, R0, 0x1, R17 ;  /* 0x0000000100117824 */ /* 0x000fe200078e0211 */
[----:B------:R-:W-:Y:S06]  /*33440*/  BRA `(.L_x_13271) ;  /* 0x00000000000c7947 */ /* 0x000fec0003800000 */
.L_x_13266:
[----:B------:R-:W-:Y:S02]  /*33450*/  IMAD.MOV.U32 R17, RZ, RZ, RZ ;  /* 0x000000ffff117224 */ /* 0x000fe400078e00ff */
[----:B------:R-:W-:Y:S02]  /*33460*/  IMAD.U32 R16, RZ, RZ, UR6 ;  /* 0x00000006ff107e24 */ /* 0x000fe4000f8e00ff */
[----:B------:R-:W-:-:S07]  /*33470*/  IMAD.MOV.U32 R18, RZ, RZ, RZ ;  /* 0x000000ffff127224 */ /* 0x000fce00078e00ff */
.L_x_13271:
[----:B------:R-:W-:-:S13]  /*33480*/  ISETP.NE.AND P0, PT, R7, RZ, PT ;  /* 0x000000ff0700720c */ /* 0x000fda0003f05270 */
[----:B------:R-:W0:Y:S01]  /*33490*/  @!P0 S2R R3, SR_CgaCtaId ;  /* 0x0000000000038919 */ /* 0x000e220000008800 */
[----:B------:R-:W-:-:S04]  /*334a0*/  @!P0 MOV R0, 0x400 ;  /* 0x0000040000008802 */ /* 0x000fc80000000f00 */
[----:B0-----:R-:W-:-:S05]  /*334b0*/  @!P0 LEA R0, R3, R0, 0x18 ;  /* 0x0000000003008211 */ /* 0x001fca00078ec0ff */
[----:B------:R1:W-:Y:S01]  /*334c0*/  @!P0 STS.128 [R0+0x324d0], R16 ;  /* 0x0324d01000008388 */ /* 0x0003e20000000c00 */
[----:B------:R-:W-:Y:S06]  /*334d0*/  BAR.ARV 0x5, 0x180 ;  /* 0x0146000000007b1d */ /* 0x000fec0000002000 */
.L_x_13264:
        /* <DEDUP_REMOVED lines=27> */
[----:B------:R-:W-:-:S03]  /*33690*/  SHF.R.U32.HI R3, RZ, 0x3, R4 ;  /* 0x00000003ff037819 */ /* 0x000fc60000011604 */
[----:B------:R-:W-:Y:S01]  /*336a0*/  IMAD R26, R30, 0x2, R23 ;  /* 0x000000021e1a7824 */ /* 0x000fe200078e0217 */
[----:B------:R-:W-:Y:S02]  /*336b0*/  LOP3.LUT R2, R3, 0x70, R2, 0xf8, !PT ;  /* 0x0000007003027812 */ /* 0x000fe400078ef802 */
[C---:B------:R-:W-:Y:S02]  /*336c0*/  LOP3.LUT R3, R0.reuse, 0x40, RZ, 0xfc, !PT ;  /* 0x0000004000037812 */ /* 0x040fe400078efcff */
[C---:B------:R-:W-:Y:S02]  /*336d0*/  LOP3.LUT R2, R0.reuse, 0x80, RZ, 0xfc, !PT ;  /* 0x0000008000027812 */ /* 0x040fe400078efcff */
[----:B---3--:R-:W-:-:S07]  /*336e0*/  LOP3.LUT R0, R0, 0xc0, RZ, 0xfc, !PT ;  /* 0x000000c000007812 */ /* 0x008fce00078efcff */
.L_x_13397:
        /* <DEDUP_REMOVED lines=8> */
[----:B-1----:R-:W1:Y:S02]  /*33770*/  @P0 LDC.64 R2, c[0x0][0xb20] ;  /* 0x0002c800ff020b82 */ /* 0x002e640000000a00 */
[----:B-1----:R-:W-:-:S05]  /*33780*/  @P0 IMAD.WIDE R2, R19, 0x4, R2 ;  /* 0x0000000413020825 */ /* 0x002fca00078e0202 */
[----:B------:R1:W5:Y:S01]  /*33790*/  @P0 LDG.E R33, desc[UR44][R2.64] ;  /* 0x0000002c02210981 */ /* 0x000362000c1e1900 */
[----:B------:R-:W-:Y:S01]  /*337a0*/  ISETP.NE.U32.AND P0, PT, RZ, UR4, PT ;  /* 0x00000004ff007c0c */ /* 0x000fe2000bf05070 */
[----:B------:R-:W-:Y:S01]  /*337b0*/  IMAD.MOV.U32 R37, RZ, RZ, RZ ;  /* 0x000000ffff257224 */ /* 0x000fe200078e00ff */
[----:B------:R-:W-:Y:S01]  /*337c0*/  ISETP.NE.U32.AND P1, PT, RZ, UR6, PT ;  /* 0x00000006ff007c0c */ /* 0x000fe2000bf25070 */
[----:B------:R-:W-:Y:S01]  /*337d0*/  IMAD.MOV.U32 R0, RZ, RZ, RZ ;  /* 0x000000ffff007224 */ /* 0x000fe200078e00ff */
[----:B------:R-:W-:Y:S01]  /*337e0*/  ISETP.NE.AND.EX P2, PT, RZ, UR5, PT, P0 ;  /* 0x00000005ff007c0c */ /* 0x000fe2000bf45300 */
[----:B------:R-:W-:Y:S01]  /*337f0*/  ULDC.64 UR4, c[0x0][0xaf8] ;  /* 0x0002be0000047ab9 */ /* 0x000fe20000000a00 */
[----:B------:R-:W-:Y:S01]  /*33800*/  ISETP.NE.AND.EX P1, PT, RZ, UR7, PT, P1 ;  /* 0x00000007ff007c0c */ /* 0x000fe2000bf25310 */
[----:B0-----:R-:W-:Y:S01]  /*33810*/  IMAD.WIDE R4, R19, 0x4, R4 ;  /* 0x0000000413047825 */ /* 0x001fe200078e0204 */
[----:B------:R-:W-:Y:S01]  /*33820*/  ISETP.NE.U32.AND P0, PT, RZ, UR4, PT ;  /* 0x00000004ff007c0c */ /* 0x000fe2000bf05070 */
[----:B-1----:R-:W0:Y:S08]  /*33830*/  LDC.64 R2, c[0x0][0xb08] ;  /* 0x0002c200ff027b82 */ /* 0x002e300000000a00 */
[----:B--23--:R-:W1:Y:S01]  /*33840*/  @P2 LDC.64 R6, c[0x0][0xb10] ;  /* 0x0002c400ff062b82 */ /* 0x00ce620000000a00 */
        /* <DEDUP_REMOVED lines=17> */
[----:B--2---:R0:W-:Y:S01]  /*33960*/  STL [R1+0x440], R8 ;  /* 0x0004400801007387 */ /* 0x0041e20000100800 */
[----:B------:R-:W-:Y:S02]  /*33970*/  IMAD.MOV.U32 R12, RZ, RZ, R8 ;  /* 0x000000ffff0c7224 */ /* 0x000fe400078e0008 */
[----:B0-----:R-:W-:Y:S01]  /*33980*/  IMAD.U32 R8, RZ, RZ, UR4 ;  /* 0x00000004ff087e24 */ /* 0x001fe2000f8e00ff */
[----:B----4-:R-:W-:Y:S06]  /*33990*/  @P2 BRA `(.L_x_13273) ;  /* 0x0000000000142947 */ /* 0x010fec0003800000 */
[----:B------:R-:W-:Y:S05]  /*339a0*/  @!P0 BRA `(.L_x_13273) ;  /* 0x0000000000108947 */ /* 0x000fea0003800000 */
[----:B------:R-:W2:Y:S04]  /*339b0*/  LDG.E R9, desc[UR44][R4.64] ;  /* 0x0000002c04097981 */ /* 0x000ea8000c1e1900 */
[----:B------:R-:W2:Y:S02]  /*339c0*/  LDG.E R6, desc[UR44][R4.64+0x4] ;  /* 0x0000042c04067981 */ /* 0x000ea4000c1e1900 */
[----:B--2---:R-:W-:-:S05]  /*339d0*/  IMAD.IADD R12, R6, 0x1, -R9 ;  /* 0x00000001060c7824 */ /* 0x004fca00078e0a09 */
[----:B------:R0:W-:Y:S02]  /*339e0*/  STL [R1+0x440], R12 ;  /* 0x0004400c01007387 */ /* 0x0001e40000100800 */
.L_x_13273:
        /* <DEDUP_REMOVED lines=13> */
.L_x_13274:
        /* <DEDUP_REMOVED lines=9> */
.L_x_13275:
[----:B-1----:R-:W2:Y:S01]  /*33b50*/  @P1 LDG.E R5, desc[UR44][R2.64] ;  /* 0x0000002c02051981 */ /* 0x002ea2000c1e1900 */
[----:B------:R-:W1:Y:S03]  /*33b60*/  LDC R9, c[0x0][0x448] ;  /* 0x00011200ff097b82 */ /* 0x000e660000000800 */
[----:B------:R3:W2:Y:S01]  /*33b70*/  @P1 LDG.E R4, desc[UR44][R2.64+0x4] ;  /* 0x0000042c02041981 */ /* 0x0006a2000c1e1900 */
[----:B------:R-:W-:-:S04]  /*33b80*/  IMAD.SHL.U32 R35, R17, 0x80, RZ ;  /* 0x0000008011237824 */ /* 0x000fc800078e00ff */
[----:B---3--:R-:W3:Y:S01]  /*33b90*/  LDC.64 R2, c[0x0][0xad8] ;  /* 0x0002b600ff027b82 */ /* 0x008ee20000000a00 */
[----:B-1----:R-:W-:-:S13]  /*33ba0*/  ISETP.NE.AND P2, PT, R9, 0x1, PT ;  /* 0x000000010900780c */ /* 0x002fda0003f45270 */
[----:B------:R-:W1:Y:S01]  /*33bb0*/  @P2 LDC R10, c[0x0][0x44c] ;  /* 0x00011300ff0a2b82 */ /* 0x000e620000000800 */
[----:B---3--:R-:W-:-:S07]  /*33bc0*/  ISETP.GE.AND P3, PT, R3, 0x1, PT ;  /* 0x000000010300780c */ /* 0x008fce0003f66270 */
[----:B------:R-:W3:Y:S01]  /*33bd0*/  @P2 LDC R9, c[0x0][0x450] ;  /* 0x00011400ff092b82 */ /* 0x000ee20000000800 */
[----:B--2---:R-:W-:Y:S02]  /*33be0*/  @P1 IMAD.IADD R7, R4, 0x1, -R5 ;  /* 0x0000000104071824 */ /* 0x004fe400078e0a05 */
[----:B------:R-:W-:-:S04]  /*33bf0*/  VIADD R5, R35, 0x7f ;  /* 0x0000007f23057836 */ /* 0x000fc80000000000 */
[----:B-1----:R-:W-:-:S05]  /*33c00*/  @P2 IMAD.HI.U32 R4, R5, R10, RZ ;  /* 0x0000000a05042227 */ /* 0x002fca00078e00ff */
[----:B---3--:R-:W-:Y:S01]  /*33c10*/  @P2 SHF.R.U32.HI R5, RZ, R9, R4 ;  /* 0x00000009ff052219 */ /* 0x008fe20000011604 */
[----:B-----5:R-:W-:-:S04]  /*33c20*/  IMAD.IADD R9, R8, 0x1, -R33 ;  /* 0x0000000108097824 */ /* 0x020fc800078e0a21 */
[----:B------:R-:W-:-:S04]  /*33c30*/  IMAD.IADD R17, R9, 0x1, R7 ;  /* 0x0000000109117824 */ /* 0x000fc800078e0207 */
        /* <DEDUP_REMOVED lines=19> */
.L_x_13278:
[----:B------:R-:W-:-:S13]  /*33d70*/  ISETP.NE.AND P0, PT, R3, 0x1, PT ;  /* 0x000000010300780c */ /* 0x000fda0003f05270 */
[----:B------:R-:W1:Y:S02]  /*33d80*/  @P0 LDC.64 R4, c[0x0][0xae0] ;  /* 0x0002b800ff040b82 */ /* 0x000e640000000a00 */
[----:B-1----:R-:W-:-:S05]  /*33d90*/  @P0 IMAD.HI.U32 R4, R11, R4, RZ ;  /* 0x000000040b040227 */ /* 0x002fca00078e00ff */
[----:B------:R-:W-:-:S07]  /*33da0*/  @P0 SHF.R.U32.HI R11, RZ, R5, R4 ;  /* 0x00000005ff0b0219 */ /* 0x000fce0000011604 */
.L_x_13279:
[----:B------:R-:W-:Y:S05]  /*33db0*/  BSYNC B0 ;  /* 0x0000000000007941 */ /* 0x000fea0003800000 */
.L_x_13277:
[----:B------:R-:W-:-:S05]  /*33dc0*/  IMAD R11, R11, R3, R3 ;  /* 0x000000030b0b7224 */ /* 0x000fca00078e0203 */
[----:B------:R-:W-:-:S07]  /*33dd0*/  VIMNMX R2, R2, R11, PT ;  /* 0x0000000b02027248 */ /* 0x000fce0003fe0100 */
.L_x_13276:
        /* <DEDUP_REMOVED lines=9> */
[----:B------:R-:W-:-:S03]  /*33e70*/  SHF.R.U32.HI R11, RZ, 0x1f, R2 ;  /* 0x0000001fff0b7819 */ /* 0x000fc60000011602 */
[----:B0-----:R-:W-:Y:S01]  /*33e80*/  IMAD.IADD R12, R8, 0x1, R5 ;  /* 0x00000001080c7824 */ /* 0x001fe200078e0205 */
        /* <DEDUP_REMOVED lines=14> */
.L_x_13282:
[----:B------:R-:W-:-:S13]  /*33f70*/  ISETP.NE.AND P0, PT, R3, 0x1, PT ;  /* 0x000000010300780c */ /* 0x000fda0003f05270 */
[----:B------:R-:W0:Y:S02]  /*33f80*/  @P0 LDC.64 R4, c[0x0][0xae0] ;  /* 0x0002b800ff040b82 */ /* 0x000e240000000a00 */
[----:B0-----:R-:W-:-:S05]  /*33f90*/  @P0 IMAD.HI.U32 R4, R12, R4, RZ ;  /* 0x000000040c040227 */ /* 0x001fca00078e00ff */
[----:B------:R-:W-:-:S07]  /*33fa0*/  @P0 SHF.R.U32.HI R12, RZ, R5, R4 ;  /* 0x00000005ff0c0219 */ /* 0x000fce0000011604 */
.L_x_13283:
[----:B------:R-:W-:Y:S05]  /*33fb0*/  BSYNC B0 ;  /* 0x0000000000007941 */ /* 0x000fea0003800000 */
.L_x_13281:
[----:B------:R-:W-:-:S05]  /*33fc0*/  IMAD R3, R12, R3, RZ ;  /* 0x000000030c037224 */ /* 0x000fca00078e02ff */
[----:B------:R-:W-:-:S07]  /*33fd0*/  VIMNMX R2, R2, R3, !PT ;  /* 0x0000000302027248 */ /* 0x000fce0007fe0100 */
.L_x_13280:
        /* <DEDUP_REMOVED lines=39> */
.L_x_13285:
[----:B------:R-:W-:Y:S05]  /*34250*/  BSYNC B0 ;  /* 0x0000000000007941 */ /* 0x000fea0003800000 */
.L_x_13284:
[-C--:B------:R-:W-:Y:S01]  /*34260*/  IMAD R4, R32, R14.reuse, R4 ;  /* 0x0000000e20047224 */ /* 0x080fe200078e0204 */
[----:B------:R-:W-:Y:S04]  /*34270*/  BSSY B0, `(.L_x_13286) ;  /* 0x0000131000007945 */ /* 0x000fe80003800000 */
        /* <DEDUP_REMOVED lines=23> */
.L_x_13503:
[----:B-1----:R-:W-:Y:S02]  /*343f0*/  ISETP.NE.AND P0, PT, R14, RZ, PT ;  /* 0x000000ff0e00720c */ /* 0x002fe40003f05270 */
[----:B------:R-:W-:-:S11]  /*34400*/  PLOP3.LUT P6, PT, PT, PT, PT, 0x8, 0x0 ;  /* 0x000000000000781c */ /* 0x000fd60003fce170 */
[----:B------:R-:W-:Y:S05]  /*34410*/  @P0 BRA `(.L_x_13289) ;  /* 0x00000000000c0947 */ /* 0x000fea0003800000 */
[----:B------:R-:W-:-:S03]  /*34420*/  UMOV UR4, 0xffffffff ;  /* 0xffffffff00047882 */ /* 0x000fc60000000000 */
[----:B------:R-:W-:Y:S05]  /*34430*/  BRA.DIV UR4, `(.L_x_13290) ;  /* 0x0000008e04007947 */ /* 0x000fea000b800000 */
[----:B------:R-:W-:-:S13]  /*34440*/  ELECT P6, URZ, PT ;  /* 0x00000000003f782f */ /* 0x000fda00038c0000 */
.L_x_13289:
        /* <DEDUP_REMOVED lines=9> */
.L_x_13506:
[----:B------:R-:W-:Y:S05]  /*344e0*/  BSYNC B1 ;  /* 0x0000000000017941 */ /* 0x000fea0003800000 */
.L_x_13291:
[----:B------:R-:W-:Y:S04]  /*344f0*/  BSSY B1, `(.L_x_13293) ;  /* 0x000007b000017945 */ /* 0x000fe80003800000 */
[----:B------:R-:W-:Y:S05]  /*34500*/  @!P6 BRA `(.L_x_13294) ;  /* 0x0000000400e4e947 */ /* 0x000fea0003800000 */
[----:B------:R-:W1:Y:S01]  /*34510*/  S2R R3, SR_TID.X ;  /* 0x0000000000037919 */ /* 0x000e620000002100 */
[----:B------:R-:W-:Y:S01]  /*34520*/  SHF.L.U32 R7, R28, 0x1f, RZ ;  /* 0x0000001f1c077819 */ /* 0x000fe200000006ff */
[----:B------:R-:W-:Y:S01]  /*34530*/  BSSY B2, `(.L_x_13295) ;  /* 0x0000006000027945 */ /* 0x000fe20003800000 */
[----:B-1----:R-:W-:Y:S01]  /*34540*/  LOP3.LUT R9, R3, 0x7f, RZ, 0xc0, !PT ;  /* 0x0000007f03097812 */ /* 0x002fe200078ec0ff */
[----:B------:R-:W-:-:S03]  /*34550*/  IMAD R3, R24, 0x8, R23 ;  /* 0x0000000818037824 */ /* 0x000fc600078e0217 */
[----:B------:R-:W-:Y:S01]  /*34560*/  ISETP.NE.AND P1, PT, R9, RZ, PT ;  /* 0x000000ff0900720c */ /* 0x000fe20003f25270 */
[----:B------:R-:W1:Y:S02]  /*34570*/  SYNCS.PHASECHK.TRANS64.TRYWAIT P0, [R3+URZ+0x324a0], R7 ;  /* 0x0324a007030075a7 */ /* 0x000e64000800017f */
[----:B-1----:R-:W-:Y:S10]  /*34580*/  @!P0 BRA `(.L_x_13296) ;  /* 0x0000008800e08947 */ /* 0x002ff40003800000 */
.L_x_13507:
[----:B------:R-:W-:Y:S05]  /*34590*/  BSYNC B2 ;  /* 0x0000000000027941 */ /* 0x000fea0003800000 */
.L_x_13295:
[----:B------:R-:W-:Y:S04]  /*345a0*/  BSSY B2, `(.L_x_13297) ;  /* 0x0000009000027945 */ /* 0x000fe80003800000 */
[----:B------:R-:W-:Y:S05]  /*345b0*/  @P1 BRA `(.L_x_13298) ;  /* 0x00000000001c1947 */ /* 0x000fea0003800000 */
[----:B------:R-:W2:Y:S02]  /*345c0*/  S2R R9, SR_TID.X ;  /* 0x0000000000097919 */ /* 0x000ea40000002100 */
[----:B--2---:R-:W-:Y:S01]  /*345d0*/  LOP3.LUT R11, R9, 0x1f, RZ, 0xc0, !PT ;  /* 0x0000001f090b7812 */ /* 0x004fe200078ec0ff */
[----:B------:R-:W-:-:S03]  /*345e0*/  IMAD.MOV.U32 R9, RZ, RZ, 0x3000 ;  /* 0x00003000ff097424 */ /* 0x000fc600078e00ff */
[----:B------:R-:W-:Y:S01]  /*345f0*/  ISETP.NE.AND P0, PT, R11, RZ, PT ;  /* 0x000000ff0b00720c */ /* 0x000fe20003f05270 */
[----:B------:R2:W-:-:S12]  /*34600*/  SYNCS.ARRIVE.TRANS64 RZ, [R3+URZ+0x32490], R9 ;  /* 0x0324900903ff79a7 */ /* 0x0005d8000800003f */
[----:B--2---:R-:W-:Y:S05]  /*34610*/  @!P0 BRA `(.L_x_13298) ;  /* 0x0000000000048947 */ /* 0x004fea0003800000 */
[----:B------:R-:W-:Y:S01]  /*34620*/  BPT.TRAP 0x1 ;  /* 0x000000040000795c */ /* 0x000fe20000300000 */
.L_x_13298:
[----:B------:R-:W-:Y:S05]  /*34630*/  BSYNC B2 ;  /* 0x0000000000027941 */ /* 0x000fea0003800000 */
.L_x_13297:
        /* <DEDUP_REMOVED lines=10> */
[----:B0-----:R-:W-:Y:S01]  /*346e0*/  VIADD R12, R3, 0x32490 ;  /* 0x00032490030c7836 */ /* 0x001fe20000000000 */
[----:B------:R-:W-:-:S09]  /*346f0*/  UMOV UR7, 0x12f00000 ;  /* 0x12f0000000077882 */ /* 0x000fd20000000000 */
.L_x_13299:
        /* <DEDUP_REMOVED lines=13> */
.L_x_13508:
[----:B------:R-:W-:Y:S05]  /*347d0*/  BSYNC B2 ;  /* 0x0000000000027941 */ /* 0x000fea0003800000 */
.L_x_13300:
        /* <DEDUP_REMOVED lines=11> */
.L_x_13303:
[----:B------:R-:W-:Y:S05]  /*34890*/  BSYNC B2 ;  /* 0x0000000000027941 */ /* 0x000fea0003800000 */
.L_x_13302:
        /* <DEDUP_REMOVED lines=9> */
.L_x_13304:
        /* <DEDUP_REMOVED lines=15> */
.L_x_13305:
        /* <DEDUP_REMOVED lines=15> */
.L_x_13306:
        /* <DEDUP_REMOVED lines=15> */
.L_x_13307:
        /* <DEDUP_REMOVED lines=10> */
.L_x_13294:
[----:B------:R-:W-:Y:S05]  /*34ca0*/  BSYNC B1 ;  /* 0x0000000000017941 */ /* 0x000fea0003800000 */
.L_x_13293:
        /* <DEDUP_REMOVED lines=9> */
.L_x_13323:
[----:B------:R-:W-:Y:S05]  /*34d40*/  YIELD ;  /* 0x0000000000007946 */ /* 0x000fea0003800000 */
[----:B------:R-:W-:Y:S04]  /*34d50*/  BSSY B1, `(.L_x_13308) ;  /* 0x000007a000017945 */ /* 0x000fe80003800000 */
[----:B------:R-:W-:Y:S05]  /*34d60*/  @!P6 BRA `(.L_x_13309) ;  /* 0x0000000400e0e947 */ /* 0x000fea0003800000 */
[----:B------:R-:W1:Y:S01]  /*34d70*/  S2R R2, SR_TID.X ;  /* 0x0000000000027919 */ /* 0x000e620000002100 */
[----:B------:R-:W-:Y:S01]  /*34d80*/  IMAD R9, R24, 0x8, R23 ;  /* 0x0000000818097824 */ /* 0x000fe200078e0217 */
[----:B------:R-:W-:Y:S01]  /*34d90*/  BSSY B2, `(.L_x_13310) ;  /* 0x0000006000027945 */ /* 0x000fe20003800000 */
[----:B-1----:R-:W-:Y:S02]  /*34da0*/  LOP3.LUT R3, R2, 0x7f, RZ, 0xc0, !PT ;  /* 0x0000007f02037812 */ /* 0x002fe400078ec0ff */
[----:B------:R-:W-:Y:S02]  /*34db0*/  SHF.L.U32 R2, R28, 0x1f, RZ ;  /* 0x0000001f1c027819 */ /* 0x000fe400000006ff */
[----:B------:R-:W-:Y:S02]  /*34dc0*/  ISETP.NE.AND P2, PT, R3, RZ, PT ;  /* 0x000000ff0300720c */ /* 0x000fe40003f45270 */
[----:B------:R-:W1:Y:S02]  /*34dd0*/  SYNCS.PHASECHK.TRANS64.TRYWAIT P1, [R9+URZ+0x324a0], R2 ;  /* 0x0324a002090075a7 */ /* 0x000e64000802017f */
[----:B-1----:R-:W-:Y:S09]  /*34de0*/  @!P1 BRA `(.L_x_13311) ;  /* 0x0000008000f09947 */ /* 0x002ff20003800000 */
.L_x_13509:
[----:B------:R-:W-:Y:S05]  /*34df0*/  BSYNC B2 ;  /* 0x0000000000027941 */ /* 0x000fea0003800000 */
.L_x_13310:
        /* <DEDUP_REMOVED lines=9> */
.L_x_13313:
[----:B------:R-:W-:Y:S05]  /*34e90*/  BSYNC B2 ;  /* 0x0000000000027941 */ /* 0x000fea0003800000 */
.L_x_13312:
        /* <DEDUP_REMOVED lines=11> */
.L_x_13314:
        /* <DEDUP_REMOVED lines=13> */
.L_x_13510:
[----:B------:R-:W-:Y:S05]  /*35020*/  BSYNC B2 ;  /* 0x0000000000027941 */ /* 0x000fea0003800000 */
.L_x_13315:
        /* <DEDUP_REMOVED lines=11> */
.L_x_13318:
[----:B------:R-:W-:Y:S05]  /*350e0*/  BSYNC B2 ;  /* 0x0000000000027941 */ /* 0x000fea0003800000 */
.L_x_13317:
        /* <DEDUP_REMOVED lines=9> */
.L_x_13319:
        /* <DEDUP_REMOVED lines=15> */
.L_x_13320:
        /* <DEDUP_REMOVED lines=15> */
.L_x_13321:
        /* <DEDUP_REMOVED lines=15> */
.L_x_13322:
        /* <DEDUP_REMOVED lines=10> */
.L_x_13309:
[----:B------:R-:W-:Y:S05]  /*354f0*/  BSYNC B1 ;  /* 0x0000000000017941 */ /* 0x000fea0003800000 */
.L_x_13308:
        /* <DEDUP_REMOVED lines=8> */
.L_x_13287:
[----:B------:R-:W-:Y:S05]  /*35580*/  BSYNC B0 ;  /* 0x0000000000007941 */ /* 0x000fea0003800000 */
.L_x_13286:
[----:B------:R-:W1:Y:S01]  /*35590*/  LDC R0, c[0x0][0x448] ;  /* 0x00011200ff007b82 */ /* 0x000e620000000800 */
[----:B------:R-:W-:Y:S01]  /*355a0*/  VIADD R5, R35, 0x7f ;  /* 0x0000007f23057836 */ /* 0x000fe20000000000 */
[----:B------:R-:W-:Y:S06]  /*355b0*/  @!P0 WARPSYNC.ALL ;  /* 0x0000000000008948 */ /* 0x000fec0003800000 */
[----:B------:R-:W-:Y:S01]  /*355c0*/  @!P0 BAR.SYNC.DEFER_BLOCKING 0xc, 0x180 ;  /* 0x0306000000008b1d */ /* 0x000fe20000010000 */
[----:B-1----:R-:W-:-:S13]  /*355d0*/  ISETP.NE.AND P1, PT, R0, 0x1, PT ;  /* 0x000000010000780c */ /* 0x002fda0003f25270 */
[----:B------:R-:W1:Y:S08]  /*355e0*/  @P1 LDC R0, c[0x0][0x44c] ;  /* 0x00011300ff001b82 */ /* 0x000e700000000800 */
[----:B------:R-:W2:Y:S01]  /*355f0*/  @P1 LDC R3, c[0x0][0x450] ;  /* 0x00011400ff031b82 */ /* 0x000ea20000000800 */
[----:B-1----:R-:W-:-:S05]  /*35600*/  @P1 IMAD.HI.U32 R0, R5, R0, RZ ;  /* 0x0000000005001227 */ /* 0x002fca00078e00ff */
[----:B--2---:R-:W-:Y:S02]  /*35610*/  @P1 SHF.R.U32.HI R5, RZ, R3, R0 ;  /* 0x00000003ff051219 */ /* 0x004fe40000011600 */
[----:B------:R-:W1:Y:S03]  /*35620*/  LDC.64 R2, c[0x0][0xad8] ;  /* 0x0002b600ff027b82 */ /* 0x000e660000000a00 */
[----:B------:R-:W-:Y:S01]  /*35630*/  IMAD.IADD R7, R10, 0x1, R5 ;  /* 0x000000010a077824 */ /* 0x000fe200078e0205 */
[----:B-1----:R-:W-:-:S03]  /*35640*/  ISETP.GE.AND P2, PT, R3, 0x1, PT ;  /* 0x000000010300780c */ /* 0x002fc60003f46270 */
        /* <DEDUP_REMOVED lines=13> */
.L_x_13326:
[----:B------:R-:W-:-:S13]  /*35720*/  ISETP.NE.AND P0, PT, R3, 0x1, PT ;  /* 0x000000010300780c */ /* 0x000fda0003f05270 */
[----:B------:R-:W1:Y:S02]  /*35730*/  @P0 LDC.64 R4, c[0x0][0xae0] ;  /* 0x0002b800ff040b82 */ /* 0x000e640000000a00 */
[----:B-1----:R-:W-:-:S05]  /*35740*/  @P0 IMAD.HI.U32 R4, R0, R4, RZ ;  /* 0x0000000400040227 */ /* 0x002fca00078e00ff */
[----:B------:R-:W-:-:S07]  /*35750*/  @P0 SHF.R.U32.HI R0, RZ, R5, R4 ;  /* 0x00000005ff000219 */ /* 0x000fce0000011604 */
.L_x_13327:
[----:B------:R-:W-:Y:S05]  /*35760*/  BSYNC B0 ;  /* 0x0000000000007941 */ /* 0x000fea0003800000 */
.L_x_13325:
[----:B------:R-:W-:-:S05]  /*35770*/  IMAD R5, R0, R3, R3 ;  /* 0x0000000300057224 */ /* 0x000fca00078e0203 */
[----:B------:R-:W-:-:S07]  /*35780*/  VIMNMX R2, R2, R5, PT ;  /* 0x0000000502027248 */ /* 0x000fce0003fe0100 */
.L_x_13324:
[----:B------:R-:W1:Y:S01]  /*35790*/  @P1 LDC R4, c[0x0][0x44c] ;  /* 0x00011300ff041b82 */ /* 0x000e620000000800 */
[----:B------:R-:W-:Y:S01]  /*357a0*/  VIADD R2, R2, 0x5f ;  /* 0x0000005f02027836 */ /* 0x000fe20000000000 */
[----:B------:R-:W-:Y:S01]  /*357b0*/  ULDC UR4, c[0x0][0xad4] ;  /* 0x0002b50000047ab9 */ /* 0x000fe20000000800 */
[----:B------:R-:W-:Y:S02]  /*357c0*/  IMAD.MOV.U32 R7, RZ, RZ, R35 ;  /* 0x000000ffff077224 */ /* 0x000fe400078e0023 */
[----:B------:R-:W-:-:S03]  /*357d0*/  IMAD.HI R2, R2, 0x2aaaaaab, RZ ;  /* 0x2aaaaaab02027827 */ /* 0x000fc600078e02ff */
[----:B------:R-:W2:Y:S02]  /*357e0*/  @P1 LDC R0, c[0x0][0x450] ;  /* 0x00011400ff001b82 */ /* 0x000ea40000000800 */
[----:B------:R-:W-:-:S04]  /*357f0*/  SHF.R.U32.HI R5, RZ, 0x1f, R2 ;  /* 0x0000001fff057819 */ /* 0x000fc80000011602 */
[----:B------:R-:W-:Y:S01]  /*35800*/  LEA.HI.SX32 R5, R2, R5, 0x1c ;  /* 0x0000000502057211 */ /* 0x000fe200078fe2ff */
[----:B-1----:R-:W-:-:S05]  /*35810*/  @P1 IMAD.HI.U32 R9, R35, R4, RZ ;  /* 0x0000000423091227 */ /* 0x002fca00078e00ff */
[----:B--2---:R-:W-:-:S05]  /*35820*/  @P1 SHF.R.U32.HI R7, RZ, R0, R9 ;  /* 0x00000000ff071219 */ /* 0x004fca0000011609 */
        /* <DEDUP_REMOVED lines=14> */
.L_x_13330:
[----:B------:R-:W-:-:S13]  /*35910*/  ISETP.NE.AND P0, PT, R3, 0x1, PT ;  /* 0x000000010300780c */ /* 0x000fda0003f05270 */
[----:B------:R-:W1:Y:S02]  /*35920*/  @P0 LDC.64 R4, c[0x0][0xae0] ;  /* 0x0002b800ff040b82 */ /* 0x000e640000000a00 */
[----:B-1----:R-:W-:-:S05]  /*35930*/  @P0 IMAD.HI.U32 R4, R8, R4, RZ ;  /* 0x0000000408040227 */ /* 0x002fca00078e00ff */
[----:B------:R-:W-:-:S07]  /*35940*/  @P0 SHF.R.U32.HI R8, RZ, R5, R4 ;  /* 0x00000005ff080219 */ /* 0x000fce0000011604 */
.L_x_13331:
[----:B------:R-:W-:Y:S05]  /*35950*/  BSYNC B0 ;  /* 0x0000000000007941 */ /* 0x000fea0003800000 */
.L_x_13329:
[----:B------:R-:W-:-:S05]  /*35960*/  IMAD R3, R8, R3, RZ ;  /* 0x0000000308037224 */ /* 0x000fca00078e02ff */
[----:B------:R-:W-:-:S07]  /*35970*/  VIMNMX R0, R0, R3, !PT ;  /* 0x0000000300007248 */ /* 0x000fce0007fe0100 */
.L_x_13328:
[----:B------:R-:W-:Y:S01]  /*35980*/  ISETP.NE.AND P1, PT, R6, RZ, PT ;  /* 0x000000ff0600720c */ /* 0x000fe20003f25270 */
[----:B------:R-:W-:Y:S01]  /*35990*/  IMAD.HI R0, R0, 0x2aaaaaab, RZ ;  /* 0x2aaaaaab00007827 */ /* 0x000fe200078e02ff */
[----:B------:R-:W-:Y:S04]  /*359a0*/  BSSY B0, `(.L_x_13332) ;  /* 0x0000023000007945 */ /* 0x000fe80003800000 */
[----:B------:R-:W-:-:S04]  /*359b0*/  SHF.R.U32.HI R3, RZ, 0x1f, R0 ;  /* 0x0000001fff037819 */ /* 0x000fc80000011600 */
[----:B------:R-:W-:Y:S01]  /*359c0*/  LEA.HI.SX32 R0, R0, R3, 0x1c ;  /* 0x0000000300007211 */ /* 0x000fe200078fe2ff */
[----:B------:R-:W-:Y:S02]  /*359d0*/  IMAD.MOV.U32 R3, RZ, RZ, RZ ;  /* 0x000000ffff037224 */ /* 0x000fe400078e00ff */
[----:B------:R-:W1:Y:S01]  /*359e0*/  @!P1 LDC R6, c[0x0][0xae8] ;  /* 0x0002ba00ff069b82 */ /* 0x000e620000000800 */
[----:B------:R-:W-:-:S04]  /*359f0*/  VIMNMX R0, RZ, R0, !PT ;  /* 0x00000000ff007248 */ /* 0x000fc80007fe0100 */
[----:B------:R-:W-:-:S13]  /*35a00*/  ISETP.GT.AND P0, PT, R7, R0, PT ;  /* 0x000000000700720c */ /* 0x000fda0003f04270 */
[----:B------:R-:W-:Y:S05]  /*35a10*/  @!P0 BRA `(.L_x_13333) ;  /* 0x00000000006c8947 */ /* 0x000fea0003800000 */
[----:B-1----:R-:W-:Y:S01]  /*35a20*/  IABS R4, R6 ;  /* 0x0000000600047213 */ /* 0x002fe20000000000 */
[----:B------:R-:W-:-:S03]  /*35a30*/  IMAD.MOV.U32 R2, RZ, RZ, RZ ;  /* 0x000000ffff027224 */ /* 0x000fc600078e00ff */
[----:B------:R-:W1:Y:S08]  /*35a40*/  I2F.RP R5, R4 ;  /* 0x0000000400057306 */ /* 0x000e700000209400 */
[----:B-1----:R-:W1:Y:S02]  /*35a50*/  MUFU.RCP R5, R5 ;  /* 0x0000000500057308 */ /* 0x002e640000001000 */
[----:B-1----:R-:W-:-:S06]  /*35a60*/  VIADD R8, R5, 0xffffffe ;  /* 0x0ffffffe05087836 */ /* 0x002fcc0000000000 */
[----:B------:R-:W1:Y:S02]  /*35a70*/  F2I.FTZ.U32.TRUNC.NTZ R3, R8 ;  /* 0x0000000800037305 */ /* 0x000e64000021f000 */
[----:B-1----:R-:W-:-:S04]  /*35a80*/  IMAD.MOV R9, RZ, RZ, -R3 ;  /* 0x000000ffff097224 */ /* 0x002fc800078e0a03 */
        /* <DEDUP_REMOVED lines=20> */
.L_x_13333:
[----:B------:R-:W-:Y:S05]  /*35bd0*/  BSYNC B0 ;  /* 0x0000000000007941 */ /* 0x000fea0003800000 */
.L_x_13332:
        /* <DEDUP_REMOVED lines=23> */
.L_x_13335:
        /* <DEDUP_REMOVED lines=13> */
[----:B------:R-:W-:Y:S02]  /*35e20*/  IMAD.U32 R10, RZ, RZ, UR4 ;  /* 0x00000004ff0a7e24 */ /* 0x000fe4000f8e00ff */
[----:B------:R-:W-:Y:S02]  /*35e30*/  IMAD.U32 R11, RZ, RZ, UR5 ;  /* 0x00000005ff0b7e24 */ /* 0x000fe4000f8e00ff */
[----:B------:R-:W-:Y:S02]  /*35e40*/  IMAD.MOV.U32 R8, RZ, RZ, 0x70 ;  /* 0x00000070ff087424 */ /* 0x000fe400078e00ff */
[----:B0-----:R-:W-:Y:S02]  /*35e50*/  IMAD.MOV.U32 R12, RZ, RZ, 0x1 ;  /* 0x00000001ff0c7424 */ /* 0x001fe400078e00ff */
[----:B------:R-:W-:-:S07]  /*35e60*/  IMAD.MOV.U32 R13, RZ, RZ, RZ ;  /* 0x000000ffff0d7224 */ /* 0x000fce00078e00ff */
[----:B------:R-:W-:-:S07]  /*35e70*/  LEPC R20, `(.L_x_13338) ;  /* 0x000000001014794e */ /* 0x000fce0000000000 */
[----:B--2---:R-:W-:Y:S05]  /*35e80*/  CALL.ABS.NOINC R2 ;  /* 0x0000000002007343 */ /* 0x004fea0003c00000 */
.L_x_13338:
[----:B------:R-:W-:Y:S05]  /*35e90*/  BSYNC B6 ;  /* 0x0000000000067941 */ /* 0x000fea0003800000 */
.L_x_13337:
        /* <DEDUP_REMOVED lines=13> */
[----:B------:R-:W-:Y:S02]  /*35f70*/  IMAD.U32 R10, RZ, RZ, UR4 ;  /* 0x00000004ff0a7e24 */ /* 0x000fe4000f8e00ff */
[----:B------:R-:W-:Y:S02]  /*35f80*/  IMAD.U32 R11, RZ, RZ, UR5 ;  /* 0x00000005ff0b7e24 */ /* 0x000fe4000f8e00ff */
[----:B------:R-:W-:Y:S02]  /*35f90*/  IMAD.MOV.U32 R8, RZ, RZ, 0x70 ;  /* 0x00000070ff087424 */ /* 0x000fe400078e00ff */
[----:B0-----:R-:W-:Y:S02]  /*35fa0*/  IMAD.MOV.U32 R12, RZ, RZ, 0x1 ;  /* 0x00000001ff0c7424 */ /* 0x001fe400078e00ff */
[----:B--2---:R-:W-:-:S07]  /*35fb0*/  IMAD.MOV.U32 R13, RZ, RZ, RZ ;  /* 0x000000ffff0d7224 */ /* 0x004fce00078e00ff */
[----:B------:R-:W-:-:S07]  /*35fc0*/  LEPC R20, `(.L_x_13341) ;  /* 0x000000001014794e */ /* 0x000fce0000000000 */
[----:B---3--:R-:W-:Y:S05]  /*35fd0*/  CALL.ABS.NOINC R2 ;  /* 0x0000000002007343 */ /* 0x008fea0003c00000 */
.L_x_13341:
        /* <DEDUP_REMOVED lines=15> */
.L_x_13340:
[----:B------:R-:W-:Y:S05]  /*360d0*/  BSYNC B6 ;  /* 0x0000000000067941 */ /* 0x000fea0003800000 */
.L_x_13339:
[----:B------:R-:W2:Y:S01]  /*360e0*/  S2R R2, SR_TID.X ;  /* 0x0000000000027919 */ /* 0x000ea20000002100 */
[----:B------:R-:W-:Y:S01]  /*360f0*/  ULDC.64 UR4, c[0x0][0xaf0] ;  /* 0x0002bc0000047ab9 */ /* 0x000fe20000000a00 */
[----:B------:R-:W-:Y:S01]  /*36100*/  IMAD.MOV.U32 R29, RZ, RZ, R19 ;  /* 0x000000ffff1d7224 */ /* 0x000fe200078e0013 */
[----:B------:R-:W-:Y:S01]  /*36110*/  ISETP.NE.U32.AND P0, PT, RZ, UR4, PT ;  /* 0x00000004ff007c0c */ /* 0x000fe2000bf05070 */
[----:B------:R-:W3:Y:S01]  /*36120*/  S2R R21, SR_TID.X ;  /* 0x0000000000157919 */ /* 0x000ee20000002100 */
[----:B------:R-:W4:Y:S01]  /*36130*/  LDC R9, c[0x0][0x430] ;  /* 0x00010c00ff097b82 */ /* 0x000f220000000800 */
[----:B------:R-:W-:Y:S01]  /*36140*/  VIADD R0, R31, 0xffffffff ;  /* 0xffffffff1f007836 */ /* 0x000fe20000000000 */
[----:B------:R-:W-:Y:S01]  /*36150*/  ISETP.NE.AND.EX P0, PT, RZ, UR5, PT, P0 ;  /* 0x00000005ff007c0c */ /* 0x000fe2000bf05300 */
[----:B------:R-:W-:Y:S01]  /*36160*/  IMAD.MOV.U32 R10, RZ, RZ, RZ ;  /* 0x000000ffff0a7224 */ /* 0x000fe200078e00ff */
[----:B------:R-:W5:Y:S01]  /*36170*/  S2R R11, SR_TID.X ;  /* 0x00000000000b7919 */ /* 0x000f620000002100 */
[----:B------:R-:W-:Y:S01]  /*36180*/  ULDC UR4, c[0x0][0x2f4] ;  /* 0x0000bd0000047ab9 */ /* 0x000fe20000000800 */
[----:B------:R-:W-:Y:S01]  /*36190*/  LOP3.LUT R22, R22, 0xfffff7ff, RZ, 0xc0, !PT ;  /* 0xfffff7ff16167812 */ /* 0x000fe200078ec0ff */
[----:B------:R-:W-:Y:S01]  /*361a0*/  ULDC UR5, c[0x0][0x320] ;  /* 0x0000c80000057ab9 */ /* 0x000fe20000000800 */
[----:B--2---:R-:W-:-:S07]  /*361b0*/  LOP3.LUT R20, R2, 0x7f, RZ, 0xc0, !PT ;  /* 0x0000007f02147812 */ /* 0x004fce00078ec0ff */
[----:B------:R-:W2:Y:S01]  /*361c0*/  @P0 LDC.64 R2, c[0x0][0xaf0] ;  /* 0x0002bc00ff020b82 */ /* 0x000ea20000000a00 */
[----:B------:R-:W-:Y:S01]  /*361d0*/  SHF.R.U32.HI R34, RZ, 0x3, R20 ;  /* 0x00000003ff227819 */ /* 0x000fe20000011614 */
[----:B--2---:R-:W-:-:S05]  /*361e0*/  @P0 IMAD.WIDE R2, R19, 0x4, R2 ;  /* 0x0000000413020825 */ /* 0x004fca00078e0202 */
[----:B------:R2:W5:Y:S01]  /*361f0*/  @P0 LDG.E R29, desc[UR44][R2.64] ;  /* 0x0000002c021d0981 */ /* 0x000562000c1e1900 */
[----:B---3--:R-:W-:Y:S01]  /*36200*/  IMAD.SHL.U32 R20, R21, 0x10, RZ ;  /* 0x0000001015147824 */ /* 0x008fe200078e00ff */
[----:B----4-:R-:W-:-:S04]  /*36210*/  ISETP.NE.AND P1, PT, R9, 0x1, PT ;  /* 0x000000010900780c */ /* 0x010fc80003f25270 */
[----:B------:R-:W-:-:S05]  /*36220*/  LOP3.LUT R20, R34, 0x70, R20, 0xf8, !PT ;  /* 0x0000007022147812 */ /* 0x000fca00078ef814 */
[----:B-1----:R-:W-:-:S04]  /*36230*/  IMAD R6, R0, 0x60, R20 ;  /* 0x0000006000067824 */ /* 0x002fc800078e0214 */
[----:B------:R-:W1:Y:S01]  /*36240*/  @P1 LDC R5, c[0x0][0x434] ;  /* 0x00010d00ff051b82 */ /* 0x000e620000000800 */
[C---:B------:R-:W-:Y:S01]  /*36250*/  ISETP.GE.AND P0, PT, R6.reuse, R17, PT ;  /* 0x000000110600720c */ /* 0x040fe20003f06270 */
[----:B------:R-:W-:-:S03]  /*36260*/  IMAD.IADD R6, R6, 0x1, R33 ;  /* 0x0000000106067824 */ /* 0x000fc600078e0221 */
[----:B------:R-:W-:Y:S01]  /*36270*/  ISETP.GT.U32.OR P0, PT, R20, 0x5f, P0 ;  /* 0x0000005f1400780c */ /* 0x000fe20000704470 */
[----:B------:R-:W-:Y:S02]  /*36280*/  IMAD.MOV.U32 R7, RZ, RZ, R6 ;  /* 0x000000ffff077224 */ /* 0x000fe400078e0006 */
[----:B------:R-:W3:Y:S10]  /*36290*/  @P1 LDC R4, c[0x0][0x438] ;  /* 0x00010e00ff041b82 */ /* 0x000ef40000000800 */
[----:B--2---:R-:W2:Y:S01]  /*362a0*/  @!P0 LDC.64 R2, c[0x0][0x428] ;  /* 0x00010a00ff028b82 */ /* 0x004ea20000000a00 */
[----:B-1----:R-:W-:-:S05]  /*362b0*/  @P1 IMAD.HI.U32 R5, R6, R5, RZ ;  /* 0x0000000506051227 */ /* 0x002fca00078e00ff */
[----:B---3--:R-:W-:-:S04]  /*362c0*/  @P1 SHF.R.U32.HI R7, RZ, R4, R5 ;  /* 0x00000004ff071219 */ /* 0x008fc80000011605 */
[--C-:B------:R-:W-:Y:S01]  /*362d0*/  @!P0 SHF.R.S32.HI R5, RZ, 0x1f, R7.reuse ;  /* 0x0000001fff058819 */ /* 0x100fe20000011407 */
[----:B------:R-:W-:Y:S01]  /*362e0*/  @!P0 IMAD.MOV.U32 R4, RZ, RZ, R7 ;  /* 0x000000ffff048224 */ /* 0x000fe200078e0007 */
[----:B-----5:R-:W-:-:S03]  /*362f0*/  SHF.R.S32.HI R34, RZ, 0x1f, R29 ;  /* 0x0000001fff227819 */ /* 0x020fc6000001141d */
[----:B--2---:R-:W-:-:S04]  /*36300*/  @!P0 IMAD.WIDE.U32 R4, R29, R2, R4 ;  /* 0x000000021d048225 */ /* 0x004fc800078e0004 */
[----:B------:R-:W-:-:S04]  /*36310*/  @!P0 IMAD R8, R34, R2, RZ ;  /* 0x0000000222088224 */ /* 0x000fc800078e02ff */
[----:B------:R-:W-:Y:S02]  /*36320*/  @!P0 IMAD R8, R29, R3, R8 ;  /* 0x000000031d088224 */ /* 0x000fe400078e0208 */
[----:B------:R-:W1:Y:S02]  /*36330*/  @!P0 LDC.64 R2, c[0x0][0x418] ;  /* 0x00010600ff028b82 */ /* 0x000e640000000a00 */
[----:B------:R-:W-:Y:S01]  /*36340*/  @!P0 IMAD.IADD R8, R5, 0x1, R8 ;  /* 0x0000000105088824 */ /* 0x000fe200078e0208 */
[----:B-1----:R-:W-:-:S04]  /*36350*/  @!P0 LEA R2, P1, R4, R2, 0x2 ;  /* 0x0000000204028211 */ /* 0x002fc800078210ff */
[----:B------:R-:W-:-:S05]  /*36360*/  @!P0 LEA.HI.X R3, R4, R3, R8, 0x2, P1 ;  /* 0x0000000304038211 */ /* 0x000fca00008f1408 */
[----:B------:R1:W2:Y:S01]  /*36370*/  @!P0 LDG.E R10, desc[UR44][R2.64] ;  /* 0x0000002c020a8981 */ /* 0x0002a2000c1e1900 */
[----:B------:R-:W-:Y:S01]  /*36380*/  IMAD.SHL.U32 R31, R11, 0x8, RZ ;  /* 0x000000080b1f7824 */ /* 0x000fe200078e00ff */
[----:B------:R-:W-:Y:S01]  /*36390*/  UMOV UR6, 0xffffffff ;  /* 0xffffffff00067882 */ /* 0x000fe20000000000 */
[----:B------:R-:W-:-:S03]  /*363a0*/  IMAD.MOV R4, RZ, RZ, -R7 ;  /* 0x000000ffff047224 */ /* 0x000fc600078e0a07 */
[----:B------:R-:W-:Y:S01]  /*363b0*/  LOP3.LUT R31, R31, 0x38, RZ, 0xc0, !PT ;  /* 0x000000381f1f7812 */ /* 0x000fe200078ec0ff */
[----:B-1----:R-:W-:Y:S02]  /*363c0*/  IMAD.U32 R2, RZ, RZ, UR40 ;  /* 0x00000028ff027e24 */ /* 0x002fe4000f8e00ff */
[----:B------:R-:W-:-:S03]  /*363d0*/  IMAD R3, R9, R4, R6 ;  /* 0x0000000409037224 */ /* 0x000fc600078e0206 */
[----:B------:R-:W-:Y:S02]  /*363e0*/  ISETP.NE.AND P2, PT, R2, 0x3, PT ;  /* 0x000000030200780c */ /* 0x000fe40003f45270 */
[----:B------:R-:W-:Y:S11]  /*363f0*/  STL [R1+0x448], R3 ;  /* 0x0004480301007387 */ /* 0x000ff60000100800 */
[----:B------:R-:W-:-:S04]  /*36400*/  @P2 LOP3.LUT R22, R22, 0x800, RZ, 0xfc, !PT ;  /* 0x0000080016162812 */ /* 0x000fc800078efcff */
[----:B------:R-:W-:Y:S01]  /*36410*/  LOP3.LUT R22, R22, 0xfffffffd, RZ, 0xc0, !PT ;  /* 0xfffffffd16167812 */ /* 0x000fe200078ec0ff */
[----:B--2---:R1:W-:Y:S02]  /*36420*/  STL [R1+0x444], R10 ;  /* 0x0004440a01007387 */ /* 0x0043e40000100800 */
[----:B-1----:R-:W-:Y:S01]  /*36430*/  IMAD.SHL.U32 R10, R11, 0x8, RZ ;  /* 0x000000080b0a7824 */ /* 0x002fe200078e00ff */
[----:B------:R-:W-:-:S04]  /*36440*/  LOP3.LUT R11, R31, 0x40, RZ, 0xfc, !PT ;  /* 0x000000401f0b7812 */ /* 0x000fc800078efcff */
[----:B------:R-:W-:Y:S02]  /*36450*/  LOP3.LUT R10, R10, 0x38, RZ, 0xc0, !PT ;  /* 0x000000380a0a7812 */ /* 0x000fe400078ec0ff */
[----:B------:R-:W-:Y:S02]  /*36460*/  ISETP.GE.AND P4, PT, R11, UR5, PT ;  /* 0x000000050b007c0c */ /* 0x000fe4000bf86270 */
[C---:B------:R-:W-:Y:S02]  /*36470*/  ISETP.GE.AND P1, PT, R10.reuse, UR4, PT ;  /* 0x000000040a007c0c */ /* 0x040fe4000bf26270 */
[C---:B------:R-:W-:Y:S02]  /*36480*/  LOP3.LUT R11, R10.reuse, 0x80, RZ, 0xfc, !PT ;  /* 0x000000800a0b7812 */ /* 0x040fe400078efcff */
[----:B------:R-:W-:Y:S02]  /*36490*/  ISETP.GE.AND P0, PT, R10, UR5, PT ;  /* 0x000000050a007c0c */ /* 0x000fe4000bf06270 */
[----:B------:R-:W-:-:S02]  /*364a0*/  ISETP.GE.AND P3, PT, R11, UR5, PT ;  /* 0x000000050b007c0c */ /* 0x000fc4000bf66270 */
[----:B------:R-:W-:-:S05]  /*364b0*/  LOP3.LUT R10, R10, 0xc0, RZ, 0xfc, !PT ;  /* 0x000000c00a0a7812 */ /* 0x000fca00078efcff */
        /* <DEDUP_REMOVED lines=10> */
[----:B------:R-:W-:Y:S06]  /*36560*/  BRA.DIV UR6, `(.L_x_13342) ;  /* 0x0000006e06387947 */ /* 0x000fec000b800000 */
.L_x_13513:
[----:B------:R-:W-:Y:S02]  /*36570*/  SEL R2, RZ, 0x1, P0 ;  /* 0x00000001ff027807 */ /* 0x000fe40000000000 */
[----:B------:R-:W-:Y:S02]  /*36580*/  ISETP.GT.U32.AND P0, PT, R20, 0x5f, PT ;  /* 0x0000005f1400780c */ /* 0x000fe40003f04070 */
[----:B------:R-:W-:Y:S01]  /*36590*/  LOP3.LUT R22, R22, 0xffffffdf, RZ, 0xc0, !PT ;  /* 0xffffffdf16167812 */ /* 0x000fe200078ec0ff */
[----:B------:R1:W-:Y:S10]  /*365a0*/  STL [R1+0x49c], R2 ;  /* 0x00049c0201007387 */ /* 0x0003f40000100800 */
[----:B------:R-:W-:Y:S01]  /*365b0*/  @P0 LOP3.LUT R22, R22, 0x20, RZ, 0xfc, !PT ;  /* 0x0000002016160812 */ /* 0x000fe200078efcff */
[----:B-1----:R-:W-:Y:S06]  /*365c0*/  @!P2 BRA `(.L_x_13343) ;  /* 0x000000000004a947 */ /* 0x002fec0003800000 */
[----:B------:R-:W-:Y:S01]  /*365d0*/  BPT.TRAP 0x1 ;  /* 0x000000040000795c */ /* 0x000fe20000300000 */
.L_x_13343:
[----:B------:R-:W-:Y:S01]  /*365e0*/  IMAD R31, R0, -0x60, R17 ;  /* 0xffffffa0001f7824 */ /* 0x000fe200078e0211 */
[----:B------:R-:W-:Y:S01]  /*365f0*/  SHF.L.U32 R0, R27, 0x1f, RZ ;  /* 0x0000001f1b007819 */ /* 0x000fe200000006ff */
[----:B------:R-:W-:Y:S01]  /*36600*/  IMAD R17, R25, 0x8, R23 ;  /* 0x0000000819117824 */ /* 0x000fe200078e0217 */
[----:B------:R-:W-:Y:S03]  /*36610*/  BSSY B0, `(.L_x_13344) ;  /* 0x0000003000007945 */ /* 0x000fe60003800000 */
[----:B------:R-:W1:Y:S02]  /*36620*/  SYNCS.PHASECHK.TRANS64.TRYWAIT P0, [R17+URZ+0x32440], R0 ;  /* 0x03244000110075a7 */ /* 0x000e64000800017f */
[----:B-1----:R-:W-:Y:S05]  /*36630*/  @!P0 BRA `(.L_x_13345) ;  /* 0x0000006c00348947 */ /* 0x002fea0003800000 */
.L_x_13514:
[----:B------:R-:W-:Y:S05]  /*36640*/  BSYNC B0 ;  /* 0x0000000000007941 */ /* 0x000fea0003800000 */
.L_x_13344:
[----:B------:R-:W1:Y:S01]  /*36650*/  LDL R2, [R1+0x448] ;  /* 0x0004480001027983 */ /* 0x000e620000100800 */
[----:B------:R-:W-:Y:S01]  /*36660*/  ULDC.64 UR4, c[0x0][0x300] ;  /* 0x0000c00000047ab9 */ /* 0x000fe20000000a00 */
[----:B------:R-:W-:Y:S02]  /*36670*/  ULDC.64 UR6, c[0x0][0x2e8] ;  /* 0x0000ba0000067ab9 */ /* 0x000fe40000000a00 */
[----:B------:R-:W2:Y:S01]  /*36680*/  LDL R4, [R1+0x444] ;  /* 0x0004440001047983 */ /* 0x000ea20000100800 */
[----:B------:R-:W-:Y:S01]  /*36690*/  LOP3.LUT P2, RZ, R22, 0x2, RZ, 0xc0, !PT ;  /* 0x0000000216ff7812 */ /* 0x000fe2000784c0ff */
[----:B------:R-:W3:Y:S02]  /*366a0*/  S2R R6, SR_TID.X ;  /* 0x0000000000067919 */ /* 0x000ee40000002100 */
[----:B---3--:R-:W-:-:S05]  /*366b0*/  IMAD.SHL.U32 R7, R6, 0x8, RZ ;  /* 0x0000000806077824 */ /* 0x008fca00078e00ff */
[----:B------:R-:W-:Y:S02]  /*366c0*/  LOP3.LUT R7, R7, 0x38, RZ, 0xc0, !PT ;  /* 0x0000003807077812 */ /* 0x000fe400078ec0ff */
[----:B-1----:R-:W-:Y:S02]  /*366d0*/  SHF.R.S32.HI R0, RZ, 0x1f, R2 ;  /* 0x0000001fff007819 */ /* 0x002fe40000011402 */
[----:B--2---:R-:W-:-:S03]  /*366e0*/  SHF.R.S32.HI R5, RZ, 0x1f, R4 ;  /* 0x0000001fff057819 */ /* 0x004fc60000011404 */
[----:B------:R1:W-:Y:S04]  /*366f0*/  STL [R1+0x484], R0 ;  /* 0x0004840001007387 */ /* 0x0003e80000100800 */
[----:B------:R2:W-:Y:S01]  /*36700*/  STL [R1+0x488], R5 ;  /* 0x0004880501007387 */ /* 0x0005e20000100800 */
[----:B-1----:R-:W-:-:S04]  /*36710*/  IMAD R0, R0, UR4, RZ ;  /* 0x0000000400007c24 */ /* 0x002fc8000f8e02ff */
        /* <DEDUP_REMOVED lines=8> */
[----:B------:R-:W2:Y:S02]  /*367a0*/  S2R R4, SR_TID.X ;  /* 0x0000000000047919 */ /* 0x000ea40000002100 */
[----:B------:R-:W-:Y:S02]  /*367b0*/  IMAD.IADD R3, R3, 0x1, R0 ;  /* 0x0000000103037824 */ /* 0x000fe400078e0200 */
[----:B------:R-:W-:Y:S01]  /*367c0*/  IMAD.WIDE.U32 R2, R18, UR4, R2 ;  /* 0x0000000412027c25 */ /* 0x000fe2000f8e0002 */
[----:B------:R-:W-:Y:S02]  /*367d0*/  UMOV UR4, 0xffffffff ;  /* 0xffffffff00047882 */ /* 0x000fe40000000000 */
[----:B------:R-:W-:Y:S02]  /*367e0*/  LEA R0, P0, R2, UR6, 0x1 ;  /* 0x0000000602007c11 */ /* 0x000fe4000f8008ff */
[----:B--2---:R-:W-:Y:S01]  /*367f0*/  LOP3.LUT R5, R4, 0x7f, RZ, 0xc0, !PT ;  /* 0x0000007f04057812 */ /* 0x004fe200078ec0ff */
[----:B------:R-:W-:-:S03]  /*36800*/  IMAD R4, R18, UR5, R3 ;  /* 0x0000000512047c24 */ /* 0x000fc6000f8e0203 */
[----:B------:R-:W-:Y:S02]  /*36810*/  SHF.R.U32.HI R5, RZ, 0x3, R5 ;  /* 0x00000003ff057819 */ /* 0x000fe40000011605 */
[----:B------:R-:W-:-:S03]  /*36820*/  LEA.HI.X R4, R2, UR7, R4, 0x1, P0 ;  /* 0x0000000702047c11 */ /* 0x000fc600080f0c04 */
[----:B------:R-:W-:Y:S02]  /*36830*/  IMAD.IADD R31, R31, 0x1, -R5 ;  /* 0x000000011f1f7824 */ /* 0x000fe400078e0a05 */
[----:B------:R-:W-:-:S03]  /*36840*/  IMAD R5, R25, 0x1800, R30 ;  /* 0x0000180019057824 */ /* 0x000fc600078e021e */
[----:B------:R-:W-:Y:S01]  /*36850*/  ISETP.GE.AND P0, PT, R31, 0x1, PT ;  /* 0x000000011f00780c */ /* 0x000fe20003f06270 */
[----:B------:R-:W-:-:S12]  /*36860*/  BRA.DIV UR4, `(.L_x_13346) ;  /* 0x0000006a04bc7947 */ /* 0x000fd8000b800000 */
[----:B------:R-:W1:Y:S01]  /*36870*/  SHFL.IDX PT, R3, R0, RZ, 0x181f ;  /* 0x00181fff00037589 */ /* 0x000e6200000e0000 */
[----:B------:R-:W-:-:S03]  /*36880*/  @P0 IMAD R6, R5, 0x2, R23 ;  /* 0x0000000205060824 */ /* 0x000fc600078e0217 */
[----:B------:R-:W2:Y:S01]  /*36890*/  SHFL.IDX PT, R2, R4, RZ, 0x181f ;  /* 0x00181fff04027589 */ /* 0x000ea200000e0000 */
[----:B-1----:R-:W-:-:S05]  /*368a0*/  @P0 LEA R3, P1, R7, R3, 0x1 ;  /* 0x0000000307030211 */ /* 0x002fca00078208ff */
[----:B--2---:R-:W-:-:S05]  /*368b0*/  @P0 IMAD.X R2, RZ, RZ, R2, P1 ;  /* 0x000000ffff020224 */ /* 0x004fca00008e0602 */
[----:B------:R-:W-:-:S04]  /*368c0*/  @P0 LOP3.LUT R3, R3, R2, RZ, 0x3c, !PT ;  /* 0x0000000203030212 */ /* 0x000fc800078e3cff */
[----:B------:R-:W-:-:S04]  /*368d0*/  @P0 LOP3.LUT R2, R3, R2, RZ, 0x3c, !PT ;  /* 0x0000000203020212 */ /* 0x000fc800078e3cff */
[----:B------:R-:W-:-:S05]  /*368e0*/  @P0 LOP3.LUT R3, R3, R2, RZ, 0x3c, !PT ;  /* 0x0000000203030212 */ /* 0x000fca00078e3cff */
[----:B------:R-:W-:Y:S01]  /*368f0*/  @!PT LDS RZ, [RZ] ;  /* 0x00000000fffff984 */ /* 0x000fe20000000800 */
[----:B------:R1:W-:Y:S01]  /*36900*/  @P0 LDGSTS.E.BYPASS.LTC128B.128 [R6+0x1c400], desc[UR44][R2.64], !P2 ;  /* 0x1c40000002060fae */ /* 0x0003e2000d101d6c */
[----:B------:R-:W-:-:S03]  /*36910*/  ISETP.GE.AND P0, PT, R31, 0x11, PT ;  /* 0x000000111f00780c */ /* 0x000fc60003f06270 */
[----:B-1----:R-:W1:Y:S10]  /*36920*/  SHFL.IDX PT, R3, R0, 0x1, 0x181f ;  /* 0x00381f0000037f89 */ /* 0x002e7400000e0000 */
[----:B------:R-:W-:Y:S01]  /*36930*/  @P0 IMAD R6, R5, 0x2, R23 ;  /* 0x0000000205060824 */ /* 0x000fe200078e0217 */
[----:B------:R-:W2:Y:S01]  /*36940*/  SHFL.IDX PT, R2, R4, 0x1, 0x181f ;  /* 0x00381f0004027f89 */ /* 0x000ea200000e0000 */
[----:B-1----:R-:W-:-:S05]  /*36950*/  @P0 LEA R3, P1, R7, R3, 0x1 ;  /* 0x0000000307030211 */ /* 0x002fca00078208ff */
[----:B--2---:R-:W-:-:S05]  /*36960*/  @P0 IMAD.X R2, RZ, RZ, R2, P1 ;  /* 0x000000ffff020224 */ /* 0x004fca00008e0602 */
[----:B------:R-:W-:-:S04]  /*36970*/  @P0 LOP3.LUT R3, R3, R2, RZ, 0x3c, !PT ;  /* 0x0000000203030212 */ /* 0x000fc800078e3cff */
[----:B------:R-:W-:-:S04]  /*36980*/  @P0 LOP3.LUT R2, R3, R2, RZ, 0x3c, !PT ;  /* 0x0000000203020212 */ /* 0x000fc800078e3cff */
[----:B------:R-:W-:-:S05]  /*36990*/  @P0 LOP3.LUT R3, R3, R2, RZ, 0x3c, !PT ;  /* 0x0000000203030212 */ /* 0x000fca00078e3cff */
        /* <DEDUP_REMOVED lines=24> */
[----:B------:R-:W2:Y:S04]  /*36b20*/  SHFL.IDX PT, R2, R4, 0x4, 0x181f ;  /* 0x00981f0004027f89 */ /* 0x000ea800000e0000 */
[----:B------:R-:W3:Y:S04]  /*36b30*/  SHFL.IDX PT, R4, R4, 0x5, 0x181f ;  /* 0x00b81f0004047f89 */ /* 0x000ee800000e0000 */
[----:B------:R-:W4:Y:S01]  /*36b40*/  SHFL.IDX PT, R0, R0, 0x5, 0x181f ;  /* 0x00b81f0000007f89 */ /* 0x000f2200000e0000 */
[----:B-1----:R-:W-:-:S05]  /*36b50*/  @P0 LEA R3, P1, R7, R3, 0x1 ;  /* 0x0000000307030211 */ /* 0x002fca00078208ff */
[----:B--2---:R-:W-:-:S05]  /*36b60*/  @P0 IMAD.X R2, RZ, RZ, R2, P1 ;  /* 0x000000ffff020224 */ /* 0x004fca00008e0602 */
[----:B------:R-:W-:-:S04]  /*36b70*/  @P0 LOP3.LUT R3, R3, R2, RZ, 0x3c, !PT ;  /* 0x0000000203030212 */ /* 0x000fc800078e3cff */
[----:B------:R-:W-:-:S04]  /*36b80*/  @P0 LOP3.LUT R2, R3, R2, RZ, 0x3c, !PT ;  /* 0x0000000203020212 */ /* 0x000fc800078e3cff */
[----:B------:R-:W-:-:S05]  /*36b90*/  @P0 LOP3.LUT R3, R3, R2, RZ, 0x3c, !PT ;  /* 0x0000000203030212 */ /* 0x000fca00078e3cff */
[----:B---34-:R1:W-:Y:S02]  /*36ba0*/  @P0 LDGSTS.E.BYPASS.LTC128B.128 [R6+0x1e400], desc[UR44][R2.64], !P2 ;  /* 0x1e40000002060fae */ /* 0x0183e4000d101d6c */
.L_x_13528:
[----:B------:R-:W-:-:S13]  /*36bb0*/  ISETP.GE.AND P0, PT, R31, 0x51, PT ;  /* 0x000000511f00780c */ /* 0x000fda0003f06270 */
[----:B-12---:R-:W-:Y:S01]  /*36bc0*/  @P0 LEA R2, P1, R7, R0, 0x1 ;  /* 0x0000000007020211 */ /* 0x006fe200078208ff */
        /* <DEDUP_REMOVED lines=8> */
.L_x_13347:
        /* <DEDUP_REMOVED lines=11> */
.L_x_13348:
        /* <DEDUP_REMOVED lines=10> */
[----:B-1----:R-:W-:Y:S02]  /*36da0*/  SEL R2, R19, RZ, !P0 ;  /* 0x000000ff13027207 */ /* 0x002fe40004000000 */
[----:B------:R-:W-:-:S03]  /*36db0*/  SEL R0, R0, RZ, !P0 ;  /* 0x000000ff00007207 */ /* 0x000fc60004000000 */
[----:B------:R-:W-:Y:S04]  /*36dc0*/  STL [R1+0x44c], R2 ;  /* 0x00044c0201007387 */ /* 0x000fe80000100800 */
[----:B------:R1:W-:Y:S02]  /*36dd0*/  STL [R1+0x474], R0 ;  /* 0x0004740001007387 */ /* 0x0003e40000100800 */
[----:B-1----:R-:W-:-:S05]  /*36de0*/  SHF.R.S32.HI R0, RZ, 0x1f, R37 ;  /* 0x0000001fff007819 */ /* 0x002fca0000011425 */
[----:B------:R1:W-:Y:S01]  /*36df0*/  STL [R1+0x468], R0 ;  /* 0x0004680001007387 */ /* 0x0003e20000100800 */
[----:B------:R-:W-:Y:S05]  /*36e00*/  @!P1 BRA `(.L_x_13350) ;  /* 0x0000000000409947 */ /* 0x000fea0003800000 */
[----:B------:R-:W-:Y:S01]  /*36e10*/  MOV R2, 0x0 ;  /* 0x0000000000027802 */ /* 0x000fe20000000f00 */
[----:B------:R-:W-:Y:S01]  /*36e20*/  ULDC.64 UR4, c[0x4][0xf0] ;  /* 0x01003c0000047ab9 */ /* 0x000fe20000000a00 */
[----:B------:R-:W-:Y:S01]  /*36e30*/  ULDC.64 UR6, c[0x4][0xf8] ;  /* 0x01003e0000067ab9 */ /* 0x000fe20000000a00 */
[----:B------:R-:W-:Y:S01]  /*36e40*/  ULDC.64 UR8, c[0x4][0x20] ;  /* 0x0100080000087ab9 */ /* 0x000fe20000000a00 */
[----:B------:R-:W-:Y:S02]  /*36e50*/  IMAD.U32 R4, RZ, RZ, UR4 ;  /* 0x00000004ff047e24 */ /* 0x000fe4000f8e00ff */
[----:B------:R-:W3:Y:S01]  /*36e60*/  LDC.64 R2, c[0x4][R2] ;  /* 0x0100000002027b82 */ /* 0x000ee20000000a00 */
[----:B------:R-:W-:Y:S02]  /*36e70*/  IMAD.U32 R5, RZ, RZ, UR5 ;  /* 0x00000005ff057e24 */ /* 0x000fe4000f8e00ff */
[----:B------:R-:W-:Y:S02]  /*36e80*/  IMAD.U32 R6, RZ, RZ, UR6 ;  /* 0x00000006ff067e24 */ /* 0x000fe4000f8e00ff */
[----:B------:R-:W-:-:S02]  /*36e90*/  IMAD.U32 R7, RZ, RZ, UR7 ;  /* 0x00000007ff077e24 */ /* 0x000fc4000f8e00ff */
[----:B------:R-:W-:Y:S02]  /*36ea0*/  IMAD.U32 R10, RZ, RZ, UR8 ;  /* 0x00000008ff0a7e24 */ /* 0x000fe4000f8e00ff */
[----:B------:R-:W-:Y:S02]  /*36eb0*/  IMAD.U32 R11, RZ, RZ, UR9 ;  /* 0x00000009ff0b7e24 */ /* 0x000fe4000f8e00ff */
[----:B------:R-:W-:Y:S02]  /*36ec0*/  IMAD.MOV.U32 R8, RZ, RZ, 0x70 ;  /* 0x00000070ff087424 */ /* 0x000fe400078e00ff */
[----:B0-----:R-:W-:Y:S02]  /*36ed0*/  IMAD.MOV.U32 R12, RZ, RZ, 0x1 ;  /* 0x00000001ff0c7424 */ /* 0x001fe400078e00ff */
[----:B------:R-:W-:-:S07]  /*36ee0*/  IMAD.MOV.U32 R13, RZ, RZ, RZ ;  /* 0x000000ffff0d7224 */ /* 0x000fce00078e00ff */
[----:B------:R-:W-:-:S07]  /*36ef0*/  LEPC R20, `(.L_x_13350) ;  /* 0x000000001014794e */ /* 0x000fce0000000000 */
[----:B-123--:R-:W-:Y:S05]  /*36f00*/  CALL.ABS.NOINC R2 ;  /* 0x0000000002007343 */ /* 0x00efea0003c00000 */
.L_x_13350:
[----:B------:R-:W-:Y:S05]  /*36f10*/  BSYNC B6 ;  /* 0x0000000000067941 */ /* 0x000fea0003800000 */
.L_x_13349:
[----:B-1----:R-:W3:Y:S01]  /*36f20*/  LDL R0, [R1+0x468] ;  /* 0x0004680001007983 */ /* 0x002ee20000100800 */
[----:B------:R-:W1:Y:S01]  /*36f30*/  LDC R6, c[0x0][0x448] ;  /* 0x00011200ff067b82 */ /* 0x000e620000000800 */
[----:B------:R-:W-:Y:S02]  /*36f40*/  ULDC.64 UR4, c[0x0][0x298] ;  /* 0x0000a60000047ab9 */ /* 0x000fe40000000a00 */
[----:B------:R-:W4:Y:S04]  /*36f50*/  LDL R21, [R1+0x474] ;  /* 0x0004740001157983 */ /* 0x000f280000100800 */
[----:B------:R-:W2:Y:S04]  /*36f60*/  LDL R20, [R1+0x44c] ;  /* 0x00044c0001147983 */ /* 0x000ea80000100800 */
[----:B------:R0:W5:Y:S01]  /*36f70*/  LDL R9, [R1+0x440] ;  /* 0x0004400001097983 */ /* 0x0001620000100800 */
[----:B------:R-:W0:Y:S01]  /*36f80*/  S2R R2, SR_TID.X ;  /* 0x0000000000027919 */ /* 0x000e220000002100 */
[----:B------:R-:W0:Y:S01]  /*36f90*/  S2R R5, SR_TID.X ;  /* 0x0000000000057919 */ /* 0x000e220000002100 */
[----:B-1----:R-:W-:-:S13]  /*36fa0*/  ISETP.NE.AND P0, PT, R6, 0x1, PT ;  /* 0x000000010600780c */ /* 0x002fda0003f05270 */
[----:B------:R-:W1:Y:S01]  /*36fb0*/  @P0 LDC R3, c[0x0][0x44c] ;  /* 0x00011300ff030b82 */ /* 0x000e620000000800 */
[----:B0-----:R-:W-:-:S04]  /*36fc0*/  LOP3.LUT R2, R2, 0x7f, RZ, 0xc0, !PT ;  /* 0x0000007f02027812 */ /* 0x001fc800078ec0ff */
[----:B------:R-:W-:Y:S01]  /*36fd0*/  SHF.R.U32.HI R2, RZ, 0x3, R2 ;  /* 0x00000003ff027819 */ /* 0x000fe20000011602 */
[----:B------:R-:W-:-:S05]  /*36fe0*/  IMAD.SHL.U32 R7, R5, 0x8, RZ ;  /* 0x0000000805077824 */ /* 0x000fca00078e00ff */
[----:B------:R-:W-:Y:S01]  /*36ff0*/  LOP3.LUT R7, R7, 0x38, RZ, 0xc0, !PT ;  /* 0x0000003807077812 */ /* 0x000fe200078ec0ff */
[----:B---3--:R-:W-:Y:S02]  /*37000*/  IMAD.MOV.U32 R4, RZ, RZ, R0 ;  /* 0x000000ffff047224 */ /* 0x008fe400078e0000 */
[----:B------:R-:W0:Y:S02]  /*37010*/  S2R R0, SR_TID.X ;  /* 0x0000000000007919 */ /* 0x000e240000002100 */
[----:B------:R-:W-:-:S04]  /*37020*/  IMAD R4, R4, UR4, RZ ;  /* 0x0000000404047c24 */ /* 0x000fc8000f8e02ff */
[----:B------:R-:W-:Y:S02]  /*37030*/  IMAD R4, R37, UR5, R4 ;  /* 0x0000000525047c24 */ /* 0x000fe4000f8e0204 */
[----:B0-----:R-:W-:-:S05]  /*37040*/  IMAD.SHL.U32 R0, R0, 0x10, RZ ;  /* 0x0000001000007824 */ /* 0x001fca00078e00ff */
[----:B------:R-:W-:Y:S02]  /*37050*/  LOP3.LUT R0, R2, 0x70, R0, 0xf8, !PT ;  /* 0x0000007002007812 */ /* 0x000fe400078ef800 */
[----:B------:R-:W0:Y:S03]  /*37060*/  @P0 LDC R2, c[0x0][0x450] ;  /* 0x00011400ff020b82 */ /* 0x000e260000000800 */
[----:B------:R-:W-:-:S04]  /*37070*/  IMAD.IADD R36, R0, 0x1, R35 ;  /* 0x0000000100247824 */ /* 0x000fc800078e0223 */
[----:B-1----:R-:W-:-:S04]  /*37080*/  @P0 IMAD.HI.U32 R3, R36, R3, RZ ;  /* 0x0000000324030227 */ /* 0x002fc800078e00ff */
[----:B------:R-:W-:Y:S01]  /*37090*/  IMAD.MOV.U32 R0, RZ, RZ, R36 ;  /* 0x000000ffff007224 */ /* 0x000fe200078e0024 */
[----:B0-----:R-:W-:Y:S01]  /*370a0*/  @P0 SHF.R.U32.HI R0, RZ, R2, R3 ;  /* 0x00000002ff000219 */ /* 0x001fe20000011603 */
[----:B------:R-:W-:Y:S01]  /*370b0*/  IMAD.WIDE.U32 R2, R37, UR4, RZ ;  /* 0x0000000425027c25 */ /* 0x000fe2000f8e00ff */
[----:B------:R-:W-:-:S03]  /*370c0*/  ULDC.64 UR4, c[0x0][0x2d8] ;  /* 0x0000b60000047ab9 */ /* 0x000fc60000000a00 */
[----:B------:R-:W-:Y:S02]  /*370d0*/  IMAD.IADD R3, R3, 0x1, R4 ;  /* 0x0000000103037824 */ /* 0x000fe400078e0204 */
[----:B------:R-:W-:-:S04]  /*370e0*/  IMAD.WIDE.U32 R2, R18, UR4, R2 ;  /* 0x0000000412027c25 */ /* 0x000fc8000f8e0002 */
[----:B------:R-:W-:Y:S01]  /*370f0*/  IMAD R3, R18, UR5, R3 ;  /* 0x0000000512037c24 */ /* 0x000fe2000f8e0203 */
[----:B------:R-:W-:Y:S02]  /*37100*/  ULDC.64 UR4, c[0x0][0x2e0] ;  /* 0x0000b80000047ab9 */ /* 0x000fe40000000a00 */
[----:B----4-:R-:W-:Y:S02]  /*37110*/  IMAD R4, R21, UR4, RZ ;  /* 0x0000000415047c24 */ /* 0x010fe4000f8e02ff */
[----:B--2---:R-:W-:-:S04]  /*37120*/  IMAD.WIDE.U32 R2, R20, UR4, R2 ;  /* 0x0000000414027c25 */ /* 0x004fc8000f8e0002 */
[----:B------:R-:W-:Y:S01]  /*37130*/  IMAD R4, R20, UR5, R4 ;  /* 0x0000000514047c24 */ /* 0x000fe2000f8e0204 */
[----:B------:R-:W-:-:S03]  /*37140*/  ULDC.64 UR4, c[0x0][0x2d0] ;  /* 0x0000b40000047ab9 */ /* 0x000fc60000000a00 */
[----:B------:R-:W-:Y:S01]  /*37150*/  IMAD.IADD R3, R3, 0x1, R4 ;  /* 0x0000000103037824 */ /* 0x000fe200078e0204 */
[----:B------:R-:W-:Y:S01]  /*37160*/  SHF.R.S32.HI R4, RZ, 0x1f, R0 ;  /* 0x0000001fff047819 */ /* 0x000fe20000011400 */
[----:B------:R-:W-:-:S04]  /*37170*/  IMAD.WIDE.U32 R2, R0, UR4, R2 ;  /* 0x0000000400027c25 */ /* 0x000fc8000f8e0002 */
[----:B------:R-:W-:-:S04]  /*37180*/  IMAD R4, R4, UR4, RZ ;  /* 0x0000000404047c24 */ /* 0x000fc8000f8e02ff */
[----:B------:R-:W-:Y:S01]  /*37190*/  IMAD R4, R0, UR5, R4 ;  /* 0x0000000500047c24 */ /* 0x000fe2000f8e0204 */
[----:B------:R-:W-:Y:S01]  /*371a0*/  ULDC.64 UR4, c[0x0][0x2c8] ;  /* 0x0000b20000047ab9 */ /* 0x000fe20000000a00 */
[----:B------:R-:W-:Y:S02]  /*371b0*/  IMAD.MOV R0, RZ, RZ, -R0 ;  /* 0x000000ffff007224 */ /* 0x000fe400078e0a00 */
[----:B------:R-:W-:Y:S02]  /*371c0*/  IMAD.IADD R3, R3, 0x1, R4 ;  /* 0x0000000103037824 */ /* 0x000fe400078e0204 */
[----:B------:R-:W-:-:S04]  /*371d0*/  IMAD R0, R6, R0, R36 ;  /* 0x0000000006007224 */ /* 0x000fc800078e0224 */
[----:B------:R-:W-:Y:S01]  /*371e0*/  IMAD.WIDE.U32 R2, R0, UR4, R2 ;  /* 0x0000000400027c25 */ /* 0x000fe2000f8e0002 */
[----:B------:R-:W-:-:S05]  /*371f0*/  SHF.R.S32.HI R4, RZ, 0x1f, R0 ;  /* 0x0000001fff047819 */ /* 0x000fca0000011400 */
        /* <DEDUP_REMOVED lines=19> */
[----:B------:R2:W-:Y:S04]  /*37330*/  STL [R1+0x458], R6 ;  /* 0x0004580601007387 */ /* 0x0005e80000100800 */
[----:B------:R-:W-:Y:S05]  /*37340*/  STL [R1+0x464], R8 ;  /* 0x0004640801007387 */ /* 0x000fea0000100800 */
        /* <DEDUP_REMOVED lines=71> */
.L_x_13545:
[----:B0-2---:R-:W-:-:S05]  /*377c0*/  VIADD R4, R35, 0x70 ;  /* 0x0000007023047836 */ /* 0x005fca0000000000 */
        /* <DEDUP_REMOVED lines=10> */
.L_x_13352:
        /* <DEDUP_REMOVED lines=28> */
.L_x_13354:
[----:B------:R-:W-:Y:S05]  /*37a30*/  BSYNC B6 ;  /* 0x0000000000067941 */ /* 0x000fea0003800000 */
.L_x_13353:
        /* <DEDUP_REMOVED lines=23> */
[----:B------:R-:W-:Y:S02]  /*37bb0*/  IMAD.SHL.U32 R20, R8, 0x8, RZ ;  /* 0x0000000808147824 */ /* 0x000fe400078e00ff */
[----:B------:R-:W-:Y:S02]  /*37bc0*/  IMAD.IADD R3, R3, 0x1, R0 ;  /* 0x0000000103037824 */ /* 0x000fe400078e0200 */
[----:B------:R-:W1:Y:S01]  /*37bd0*/  @P0 LDC R0, c[0x0][0x44c] ;  /* 0x00011300ff000b82 */ /* 0x000e620000000800 */
[----:B------:R-:W-:-:S04]  /*37be0*/  LOP3.LUT R20, R20, 0x38, RZ, 0xc0, !PT ;  /* 0x0000003814147812 */ /* 0x000fc800078ec0ff */
[C---:B------:R-:W-:Y:S02]  /*37bf0*/  LOP3.LUT R10, R20.reuse, 0x40, RZ, 0xfc, !PT ;  /* 0x00000040140a7812 */ /* 0x040fe400078efcff */
[C---:B------:R-:W-:Y:S02]  /*37c00*/  LOP3.LUT R9, R20.reuse, 0x80, RZ, 0xfc, !PT ;  /* 0x0000008014097812 */ /* 0x040fe400078efcff */
[----:B------:R-:W-:Y:S01]  /*37c10*/  LOP3.LUT R8, R20, 0xc0, RZ, 0xfc, !PT ;  /* 0x000000c014087812 */ /* 0x000fe200078efcff */
[----:B-1----:R-:W-:-:S05]  /*37c20*/  @P0 IMAD.HI.U32 R0, R36, R0, RZ ;  /* 0x0000000024000227 */ /* 0x002fca00078e00ff */
[----:B0-----:R-:W-:-:S04]  /*37c30*/  @P0 SHF.R.U32.HI R4, RZ, R5, R0 ;  /* 0x00000005ff040219 */ /* 0x001fc80000011600 */
        /* <DEDUP_REMOVED lines=27> */
[----:B------:R-:W5:Y:S04]  /*37df0*/  LDL.LU R8, [R1+0x45c] ;  /* 0x00045c0001087983 */ /* 0x000f680000300800 */
[----:B------:R-:W-:Y:S01]  /*37e00*/  SHFL.IDX PT, R2, R0, RZ, 0x181f ;  /* 0x00181fff00027589 */ /* 0x000fe200000e0000 */
[----:B--2---:R-:W-:-:S02]  /*37e10*/  IMAD R5, R11, R6, RZ ;  /* 0x000000060b057224 */ /* 0x004fc400078e02ff */
[----:B---3--:R-:W-:Y:S02]  /*37e20*/  IMAD.MOV.U32 R11, RZ, RZ, R3 ;  /* 0x000000ffff0b7224 */ /* 0x008fe400078e0003 */
[----:B------:R-:W0:Y:S01]  /*37e30*/  SHFL.IDX PT, R3, R4, RZ, 0x181f ;  /* 0x00181fff04037589 */ /* 0x000e2200000e0000 */
[----:B------:R-:W-:-:S13]  /*37e40*/  ISETP.GE.AND P0, PT, R35, R5, PT ;  /* 0x000000052300720c */ /* 0x000fda0003f06270 */
[----:B0-----:R-:W-:-:S05]  /*37e50*/  @!P0 LEA R3, P6, R7, R3, 0x1 ;  /* 0x0000000307038211 */ /* 0x001fca00078c08ff */
[----:B------:R-:W-:-:S05]  /*37e60*/  @!P0 IMAD.X R2, RZ, RZ, R2, P6 ;  /* 0x000000ffff028224 */ /* 0x000fca00030e0602 */
[----:B------:R-:W-:-:S04]  /*37e70*/  @!P0 LOP3.LUT R3, R3, R2, RZ, 0x3c, !PT ;  /* 0x0000000203038212 */ /* 0x000fc800078e3cff */
[----:B------:R-:W-:-:S04]  /*37e80*/  @!P0 LOP3.LUT R2, R3, R2, RZ, 0x3c, !PT ;  /* 0x0000000203028212 */ /* 0x000fc800078e3cff */
[----:B------:R-:W-:-:S05]  /*37e90*/  @!P0 LOP3.LUT R3, R3, R2, RZ, 0x3c, !PT ;  /* 0x0000000203038212 */ /* 0x000fca00078e3cff */
[----:B------:R-:W-:Y:S01]  /*37ea0*/  @!PT LDS RZ, [RZ] ;  /* 0x00000000fffff984 */ /* 0x000fe20000000800 */
[----:B------:R-:W-:Y:S04]  /*37eb0*/  @!P0 LDGSTS.E.BYPASS.LTC128B.128 [R26+0x22400], desc[UR44][R2.64], !P4 ;  /* 0x22400000021a8fae */ /* 0x000fe8000e101d6c */
[----:B------:R-:W-:Y:S04]  /*37ec0*/  @!P0 LDGSTS.E.BYPASS.LTC128B.128 [R26+0x26400], desc[UR44][R2.64+0x80], !P3 ;  /* 0x26400080021a8fae */ /* 0x000fe8000d901d6c */
[----:B------:R-:W-:Y:S04]  /*37ed0*/  @!P0 LDGSTS.E.BYPASS.LTC128B.128 [R26+0x2a400], desc[UR44][R2.64+0x100], !P2 ;  /* 0x2a400100021a8fae */ /* 0x000fe8000d101d6c */
[----:B------:R0:W-:Y:S01]  /*37ee0*/  @!P0 LDGSTS.E.BYPASS.LTC128B.128 [R26+0x2e400], desc[UR44][R2.64+0x180], !P1 ;  /* 0x2e400180021a8fae */ /* 0x0001e2000c901d6c */
[----:B----4-:R-:W-:Y:S01]  /*37ef0*/  ISETP.GE.AND P0, PT, R10, R5, PT ;  /* 0x000000050a00720c */ /* 0x010fe20003f06270 */
[----:B-----5:R-:W-:-:S02]  /*37f00*/  IMAD.MOV.U32 R10, RZ, RZ, R9 ;  /* 0x000000ffff0a7224 */ /* 0x020fc400078e0009 */
[----:B------:R-:W2:Y:S04]  /*37f10*/  LDL.LU R9, [R1+0x46c] ;  /* 0x00046c0001097983 */ /* 0x000ea80000300800 */
[----:B0-----:R-:W0:Y:S04]  /*37f20*/  SHFL.IDX PT, R2, R4, 0x1, 0x181f ;  /* 0x00381f0004027f89 */ /* 0x001e2800000e0000 */
[----:B------:R-:W1:Y:S02]  /*37f30*/  SHFL.IDX PT, R6, R0, 0x1, 0x181f ;  /* 0x00381f0000067f89 */ /* 0x000e6400000e0000 */
[----:B0-----:R-:W-:-:S05]  /*37f40*/  @!P0 LEA R2, P6, R7, R2, 0x1 ;  /* 0x0000000207028211 */ /* 0x001fca00078c08ff */
[----:B-1----:R-:W-:-:S05]  /*37f50*/  @!P0 IMAD.X R3, RZ, RZ, R6, P6 ;  /* 0x000000ffff038224 */ /* 0x002fca00030e0606 */
[----:B------:R-:W-:Y:S04]  /*37f60*/  @!P0 LDGSTS.E.BYPASS.LTC128B.128 [R26+0x22c00], desc[UR44][R2.64], !P4 ;  /* 0x22c00000021a8fae */ /* 0x000fe8000e101d6c */
[----:B------:R-:W-:Y:S04]  /*37f70*/  @!P0 LDGSTS.E.BYPASS.LTC128B.128 [R26+0x26c00], desc[UR44][R2.64+0x80], !P3 ;  /* 0x26c00080021a8fae */ /* 0x000fe8000d901d6c */
[----:B------:R-:W-:Y:S04]  /*37f80*/  @!P0 LDGSTS.E.BYPASS.LTC128B.128 [R26+0x2ac00], desc[UR44][R2.64+0x100], !P2 ;  /* 0x2ac00100021a8fae */ /* 0x000fe8000d101d6c */
[----:B------:R0:W-:Y:S01]  /*37f90*/  @!P0 LDGSTS.E.BYPASS.LTC128B.128 [R26+0x2ec00], desc[UR44][R2.64+0x180], !P1 ;  /* 0x2ec00180021a8fae */ /* 0x0001e2000c901d6c */
[----:B------:R-:W-:-:S03]  /*37fa0*/  ISETP.GE.AND P0, PT, R8, R5, PT ;  /* 0x000000050800720c */ /* 0x000fc60003f06270 */
[----:B------:R-:W3:Y:S04]  /*37fb0*/  LDL.LU R8, [R1+0x470] ;  /* 0x0004700001087983 */ /* 0x000ee80000300800 */
[----:B0-----:R-:W0:Y:S04]  /*37fc0*/  SHFL.IDX PT, R2, R4, 0x2, 0x181f ;  /* 0x00581f0004027f89 */ /* 0x001e2800000e0000 */
[----:B------:R-:W1:Y:S02]  /*37fd0*/  SHFL.IDX PT, R6, R0, 0x2, 0x181f ;  /* 0x00581f0000067f89 */ /* 0x000e6400000e0000 */
[----:B0-----:R-:W-:-:S05]  /*37fe0*/  @!P0 LEA R2, P6, R7, R2, 0x1 ;  /* 0x0000000207028211 */ /* 0x001fca00078c08ff */
[----:B-1----:R-:W-:-:S05]  /*37ff0*/  @!P0 IMAD.X R3, RZ, RZ, R6, P6 ;  /* 0x000000ffff038224 */ /* 0x002fca00030e0606 */
        /* <DEDUP_REMOVED lines=42> */
.L_x_13563:
        /* <DEDUP_REMOVED lines=13> */
.L_x_13357:
[----:B------:R-:W-:Y:S05]  /*38370*/  BSYNC B0 ;  /* 0x0000000000007941 */ /* 0x000fea0003800000 */
.L_x_13356:
[----:B------:R-:W-:Y:S01]  /*38380*/  NOP ;  /* 0x0000000000007918 */ /* 0x000fe20000000000 */
[----:B------:R-:W-:-:S13]  /*38390*/  PLOP3.LUT P0, PT, PT, PT, PT, 0x80, 0x0 ;  /* 0x000000000000781c */ /* 0x000fda0003f0f070 */
.L_x_13358:
        /* <DEDUP_REMOVED lines=18> */
.L_x_13564:
[----:B------:R-:W-:Y:S05]  /*384c0*/  BSYNC B0 ;  /* 0x0000000000007941 */ /* 0x000fea0003800000 */
.L_x_13359:
[----:B------:R-:W-:-:S05]  /*384d0*/  IMAD.U32 R2, RZ, RZ, UR40 ;  /* 0x00000028ff027e24 */ /* 0x000fca000f8e00ff */
[----:B------:R-:W-:-:S13]  /*384e0*/  ISETP.NE.AND P0, PT, R2, 0x3, PT ;  /* 0x000000030200780c */ /* 0x000fda0003f05270 */
[----:B------:R-:W-:Y:S05]  /*384f0*/  @!P0 BRA `(.L_x_13361) ;  /* 0x0000000000048947 */ /* 0x000fea0003800000 */
[----:B------:R-:W-:Y:S01]  /*38500*/  BPT.TRAP 0x1 ;  /* 0x000000040000795c */ /* 0x000fe20000300000 */
.L_x_13361:
[----:B0-----:R-:W-:Y:S01]  /*38510*/  SHF.L.U32 R0, R27, 0x1f, RZ ;  /* 0x0000001f1b007819 */ /* 0x001fe200000006ff */
[----:B------:R-:W-:Y:S03]  /*38520*/  BSSY B0, `(.L_x_13362) ;  /* 0x0000003000007945 */ /* 0x000fe60003800000 */
[----:B------:R-:W0:Y:S02]  /*38530*/  SYNCS.PHASECHK.TRANS64.TRYWAIT P0, [R17+URZ+0x32460], R0 ;  /* 0x03246000110075a7 */ /* 0x000e24000800017f */
[----:B0-----:R-:W-:Y:S05]  /*38540*/  @!P0 BRA `(.L_x_13363) ;  /* 0x0000006c00a88947 */ /* 0x001fea0003800000 */
.L_x_13565:
[----:B------:R-:W-:Y:S05]  /*38550*/  BSYNC B0 ;  /* 0x0000000000007941 */ /* 0x000fea0003800000 */
.L_x_13362:
[----:B------:R-:W0:Y:S01]  /*38560*/  LDL.LU R3, [R1+0x484] ;  /* 0x0004840001037983 */ /* 0x000e220000300800 */
[----:B------:R-:W-:Y:S01]  /*38570*/  ULDC.64 UR4, c[0x0][0x328] ;  /* 0x0000ca0000047ab9 */ /* 0x000fe20000000a00 */
[----:B------:R-:W-:Y:S02]  /*38580*/  ULDC.64 UR6, c[0x0][0x318] ;  /* 0x0000c60000067ab9 */ /* 0x000fe40000000a00 */
[----:B------:R-:W3:Y:S04]  /*38590*/  LDL.LU R2, [R1+0x448] ;  /* 0x0004480001027983 */ /* 0x000ee80000300800 */
[----:B------:R-:W4:Y:S04]  /*385a0*/  LDL.LU R7, [R1+0x488] ;  /* 0x0004880001077983 */ /* 0x000f280000300800 */
[----:B--2---:R-:W2:Y:S04]  /*385b0*/  LDL.LU R6, [R1+0x444] ;  /* 0x0004440001067983 */ /* 0x004ea80000300800 */
[----:B------:R-:W5:Y:S01]  /*385c0*/  LDL.LU R4, [R1+0x49c] ;  /* 0x00049c0001047983 */ /* 0x000f620000300800 */
[----:B------:R-:W-:-:S02]  /*385d0*/  LOP3.LUT P3, RZ, R22, 0x10, RZ, 0xc0, !PT ;  /* 0x0000001016ff7812 */ /* 0x000fc4000786c0ff */
[C---:B------:R-:W-:Y:S02]  /*385e0*/  LOP3.LUT P2, RZ, R22.reuse, 0x8, RZ, 0xc0, !PT ;  /* 0x0000000816ff7812 */ /* 0x040fe4000784c0ff */
[C---:B------:R-:W-:Y:S02]  /*385f0*/  LOP3.LUT P1, RZ, R22.reuse, 0x4, RZ, 0xc0, !PT ;  /* 0x0000000416ff7812 */ /* 0x040fe4000782c0ff */
[----:B------:R-:W-:Y:S01]  /*38600*/  LOP3.LUT P4, RZ, R22, 0x1, RZ, 0xc0, !PT ;  /* 0x0000000116ff7812 */ /* 0x000fe2000788c0ff */
[----:B0-----:R-:W-:-:S04]  /*38610*/  IMAD R0, R3, UR4, RZ ;  /* 0x0000000403007c24 */ /* 0x001fc8000f8e02ff */
[C---:B---3--:R-:W-:Y:S02]  /*38620*/  IMAD R5, R2.reuse, UR5, R0 ;  /* 0x0000000502057c24 */ /* 0x048fe4000f8e0200 */
[----:B------:R-:W-:Y:S01]  /*38630*/  IMAD.WIDE.U32 R2, R2, UR4, RZ ;  /* 0x0000000402027c25 */ /* 0x000fe2000f8e00ff */
[----:B------:R-:W-:-:S03]  /*38640*/  ULDC.64 UR4, c[0x0][0x338] ;  /* 0x0000ce0000047ab9 */ /* 0x000fc60000000a00 */
[----:B------:R-:W-:Y:S02]  /*38650*/  IMAD.IADD R3, R3, 0x1, R5 ;  /* 0x0000000103037824 */ /* 0x000fe400078e0205 */
[----:B----4-:R-:W-:Y:S01]  /*38660*/  IMAD R0, R7, UR4, RZ ;  /* 0x0000000407007c24 */ /* 0x010fe2000f8e02ff */
[----:B------:R-:W-:Y:S01]  /*38670*/  SEL R7, RZ, 0x8, P1 ;  /* 0x00000008ff077807 */ /* 0x000fe20000800000 */
[----:B--2---:R-:W-:-:S04]  /*38680*/  IMAD.WIDE.U32 R2, R6, UR4, R2 ;  /* 0x0000000406027c25 */ /* 0x004fc8000f8e0002 */
        /* <DEDUP_REMOVED lines=84> */
.L_x_13579:
        /* <DEDUP_REMOVED lines=15> */
.L_x_13365:
        /* <DEDUP_REMOVED lines=11> */
.L_x_13366:
[----:B------:R-:W2:Y:S01]  /*38d70*/  LDL.LU R2, [R1+0x47c] ;  /* 0x00047c0001027983 */ /* 0x000ea20000300800 */
[----:B------:R0:W-:Y:S01]  /*38d80*/  SYNCS.ARRIVE.TRANS64.A1T0 RZ, [R17+URZ+0x32450], RZ ;  /* 0x032450ff11ff79a7 */ /* 0x0001e2000810003f */
[----:B------:R-:W-:Y:S01]  /*38d90*/  BSSY B0, `(.L_x_13367) ;  /* 0x00000dc000007945 */ /* 0x000fe20003800000 */
[----:B--2---:R-:W-:-:S05]  /*38da0*/  VIADD R10, R2, 0xfffffffe ;  /* 0xfffffffe020a7836 */ /* 0x004fca0000000000 */
[----:B------:R-:W-:-:S13]  /*38db0*/  ISETP.GE.AND P0, PT, R10, R32, PT ;  /* 0x000000200a00720c */ /* 0x000fda0003f06270 */
[----:B0-----:R-:W-:Y:S05]  /*38dc0*/  @!P0 BRA `(.L_x_13368) ;  /* 0x0000000c00608947 */ /* 0x001fea0003800000 */
.L_x_13381:
        /* <DEDUP_REMOVED lines=31> */
[----:B------:R-:W-:Y:S01]  /*38fc0*/  ISETP.NE.AND P1, PT, R12, 0x3, PT ;  /* 0x000000030c00780c */ /* 0x000fe20003f25270 */
[----:B------:R-:W-:Y:S01]  /*38fd0*/  IMAD.MOV.U32 R3, RZ, RZ, R10 ;  /* 0x000000ffff037224 */ /* 0x000fe200078e000a */
[----:B------:R-:W-:Y:S01]  /*38fe0*/  SEL R2, RZ, 0x1, P0 ;  /* 0x00000001ff027807 */ /* 0x000fe20000000000 */
[----:B------:R-:W-:Y:S01]  /*38ff0*/  IMAD.MOV R5, RZ, RZ, -R11 ;  /* 0x000000ffff057224 */ /* 0x000fe200078e0a0b */
[----:B------:R-:W-:Y:S05]  /*39000*/  YIELD ;  /* 0x0000000000007946 */ /* 0x000fea0003800000 */
[----:B------:R-:W-:Y:S01]  /*39010*/  SEL R25, R25, RZ, P0 ;  /* 0x000000ff19197207 */ /* 0x000fe20000000000 */
[----:B------:R-:W-:Y:S01]  /*39020*/  IMAD R5, R8, R5, R9 ;  /* 0x0000000508057224 */ /* 0x000fe200078e0209 */
[----:B------:R-:W-:Y:S01]  /*39030*/  LOP3.LUT R27, R27, R2, RZ, 0x3c, !PT ;  /* 0x000000021b1b7212 */ /* 0x000fe200078e3cff */
[----:B------:R-:W-:Y:S01]  /*39040*/  VIADD R10, R10, 0xffffffff ;  /* 0xffffffff0a0a7836 */ /* 0x000fe20000000000 */
[----:B------:R-:W-:Y:S01]  /*39050*/  ISETP.GT.AND P2, PT, R3, R32, PT ;  /* 0x000000200300720c */ /* 0x000fe20003f44270 */
[----:B0-----:R-:W-:-:S12]  /*39060*/  @!P1 BRA `(.L_x_13369) ;  /* 0x0000000000049947 */ /* 0x001fd80003800000 */
[----:B------:R-:W-:Y:S01]  /*39070*/  BPT.TRAP 0x1 ;  /* 0x000000040000795c */ /* 0x000fe20000300000 */
.L_x_13369:
[----:B------:R-:W-:Y:S01]  /*39080*/  IMAD R6, R25, 0x8, R23 ;  /* 0x0000000819067824 */ /* 0x000fe200078e0217 */
[----:B------:R-:W-:Y:S01]  /*39090*/  SHF.L.U32 R21, R27, 0x1f, RZ ;  /* 0x0000001f1b157819 */ /* 0x000fe200000006ff */
[----:B------:R-:W-:Y:S01]  /*390a0*/  BSSY B1, `(.L_x_13370) ;  /* 0x0000004000017945 */ /* 0x000fe20003800000 */
[----:B------:R-:W-:Y:S02]  /*390b0*/  SHF.R.S32.HI R17, RZ, 0x1f, R5 ;  /* 0x0000001fff117819 */ /* 0x000fe40000011405 */
[----:B------:R-:W0:Y:S02]  /*390c0*/  SYNCS.PHASECHK.TRANS64.TRYWAIT P0, [R6+URZ+0x32440], R21 ;  /* 0x03244015060075a7 */ /* 0x000e24000800017f */
[----:B0-----:R-:W-:Y:S05]  /*390d0*/  @!P0 BRA `(.L_x_13371) ;  /* 0x0000006c00188947 */ /* 0x001fea0003800000 */
.L_x_13580:
[----:B------:R-:W-:Y:S05]  /*390e0*/  BSYNC B1 ;  /* 0x0000000000017941 */ /* 0x000fea0003800000 */
.L_x_13370:
        /* <DEDUP_REMOVED lines=50> */
.L_x_13594:
        /* <DEDUP_REMOVED lines=8> */
.L_x_13373:
        /* <DEDUP_REMOVED lines=11> */
.L_x_13374:
[----:B------:R2:W-:Y:S01]  /*39540*/  SYNCS.ARRIVE.TRANS64.A1T0 RZ, [R6+URZ+0x32430], RZ ;  /* 0x032430ff06ff79a7 */ /* 0x0005e2000810003f */
[----:B------:R-:W-:Y:S05]  /*39550*/  @!P3 BRA `(.L_x_13375) ;  /* 0x000000000004b947 */ /* 0x000fea0003800000 */
[----:B------:R-:W-:Y:S01]  /*39560*/  BPT.TRAP 0x1 ;  /* 0x000000040000795c */ /* 0x000fe20000300000 */
.L_x_13375:
[----:B------:R-:W3:Y:S01]  /*39570*/  SYNCS.PHASECHK.TRANS64.TRYWAIT P0, [R6+URZ+0x32460], R21 ;  /* 0x03246015060075a7 */ /* 0x000ee2000800017f */
[----:B------:R-:W-:Y:S04]  /*39580*/  BSSY B1, `(.L_x_13376) ;  /* 0x0000002000017945 */ /* 0x000fe80003800000 */
[----:B---3--:R-:W-:Y:S05]  /*39590*/  @!P0 BRA `(.L_x_13377) ;  /* 0x0000006c00a08947 */ /* 0x008fea0003800000 */
.L_x_13595:
[----:B------:R-:W-:Y:S05]  /*395a0*/  BSYNC B1 ;  /* 0x0000000000017941 */ /* 0x000fea0003800000 */
.L_x_13376:
[----:B------:R-:W-:Y:S01]  /*395b0*/  ULDC.64 UR4, c[0x0][0x328] ;  /* 0x0000ca0000047ab9 */ /* 0x000fe20000000a00 */
[----:B------:R-:W-:Y:S01]  /*395c0*/  ULDC.64 UR6, c[0x0][0x318] ;  /* 0x0000c60000067ab9 */ /* 0x000fe20000000a00 */
[----:B------:R-:W-:Y:S01]  /*395d0*/  IMAD R2, R17, UR4, RZ ;  /* 0x0000000411027c24 */ /* 0x000fe2000f8e02ff */
[C---:B------:R-:W-:Y:S01]  /*395e0*/  LOP3.LUT P5, RZ, R22.reuse, 0x1, RZ, 0xc0, !PT ;  /* 0x0000000116ff7812 */ /* 0x040fe200078ac0ff */
[----:B-1----:R-:W-:Y:S01]  /*395f0*/  IMAD R8, R25, 0x6000, R30 ;  /* 0x0000600019087824 */ /* 0x002fe200078e021e */
[C---:B------:R-:W-:Y:S01]  /*39600*/  LOP3.LUT P4, RZ, R22.reuse, 0x10, RZ, 0xc0, !PT ;  /* 0x0000001016ff7812 */ /* 0x040fe2000788c0ff */
[C---:B------:R-:W-:Y:S01]  /*39610*/  IMAD R7, R5.reuse, UR5, R2 ;  /* 0x0000000505077c24 */ /* 0x040fe2000f8e0202 */
[C---:B------:R-:W-:Y:S01]  /*39620*/  LOP3.LUT P3, RZ, R22.reuse, 0x8, RZ, 0xc0, !PT ;  /* 0x0000000816ff7812 */ /* 0x040fe2000786c0ff */
        /* <DEDUP_REMOVED lines=58> */
.L_x_13609:
        /* <DEDUP_REMOVED lines=11> */
.L_x_13379:
        /* <DEDUP_REMOVED lines=11> */
.L_x_13380:
[----:B------:R0:W-:Y:S01]  /*39b30*/  SYNCS.ARRIVE.TRANS64.A1T0 RZ, [R6+URZ+0x32450], RZ ;  /* 0x032450ff06ff79a7 */ /* 0x0001e2000810003f */
[----:B------:R-:W-:Y:S05]  /*39b40*/  @P2 BRA `(.L_x_13381) ;  /* 0xfffffff000a02947 */ /* 0x000fea000383ffff */
.L_x_13368:
[----:B------:R-:W-:Y:S05]  /*39b50*/  BSYNC B0 ;  /* 0x0000000000007941 */ /* 0x000fea0003800000 */
.L_x_13367:
        /* <DEDUP_REMOVED lines=20> */
.L_x_13383:
[----:B------:R-:W-:Y:S05]  /*39ca0*/  BSYNC B0 ;  /* 0x0000000000007941 */ /* 0x000fea0003800000 */
.L_x_13382:
[----:B------:R-:W-:Y:S02]  /*39cb0*/  LOP3.LUT R27, R27, R0, RZ, 0x3c, !PT ;  /* 0x000000001b1b7212 */ /* 0x000fe400078e3cff */
[----:B------:R-:W-:-:S07]  /*39cc0*/  SEL R25, R25, RZ, P0 ;  /* 0x000000ff19197207 */ /* 0x000fce0000000000 */
.L_x_13336:
[----:B------:R-:W-:Y:S05]  /*39cd0*/  BSYNC B7 ;  /* 0x0000000000077941 */ /* 0x000fea0003800000 */
.L_x_13334:
        /* <DEDUP_REMOVED lines=8> */
[----:B------:R4:W0:Y:S01]  /*39d60*/  LDS.128 R16, [R23+0x324d0] ;  /* 0x0324d00017107984 */ /* 0x0008220000000c00 */
[----:B------:R-:W-:Y:S06]  /*39d70*/  BAR.ARV 0x4, 0x180 ;  /* 0x0106000000007b1d */ /* 0x000fec0000002000 */
[----:B------:R-:W-:Y:S05]  /*39d80*/  BRA `(.L_x_13385) ;  /* 0x0000000c00d47947 */ /* 0x000fea0003800000 */
.L_x_13384:
        /* <DEDUP_REMOVED lines=9> */
[----:B------:R-:W5:Y:S01]  /*39e20*/  @!P1 LDC.64 R4, c[0x0][0xd78] ;  /* 0x00035e00ff049b82 */ /* 0x000f620000000a00 */
[----:B----4-:R-:W-:-:S05]  /*39e30*/  @!P1 IMAD.WIDE R2, R7, 0x4, R2 ;  /* 0x0000000407029825 */ /* 0x010fca00078e0202 */
[----:B0123--:R5:W2:Y:S02]  /*39e40*/  @!P1 LDG.E R6, desc[UR44][R2.64] ;  /* 0x0000002c02069981 */ /* 0x00faa4000c1e1900 */
[----:B-----5:R-:W-:-:S05]  /*39e50*/  @!P1 IMAD.WIDE R2, R7, 0x4, R4 ;  /* 0x0000000407029825 */ /* 0x020fca00078e0204 */
        /* <DEDUP_REMOVED lines=30> */
.L_x_13619:
[----:B------:R-:W-:Y:S02]  /*3a040*/  ULDC UR4, c[0x0][0xd38] ;  /* 0x00034e0000047ab9 */ /* 0x000fe40000000800 */
[----:B------:R-:W-:-:S04]  /*3a050*/  IMAD.U32 R5, RZ, RZ, UR4 ;  /* 0x00000004ff057e24 */ /* 0x000fc8000f8e00ff */
[----:B-1----:R-:W-:-:S04]  /*3a060*/  IMAD R14, R14, R5, RZ ;  /* 0x000000050e0e7224 */ /* 0x002fc800078e02ff */
[----:B------:R-:W-:-:S05]  /*3a070*/  IMAD.IADD R7, R7, 0x1, R14 ;  /* 0x0000000107077824 */ /* 0x000fca00078e020e */
[----:B------:R-:W-:-:S13]  /*3a080*/  ISETP.GT.AND P6, PT, R7, R0, PT ;  /* 0x000000000700720c */ /* 0x000fda0003fc4270 */
[----:B------:R-:W-:Y:S05]  /*3a090*/  @P6 BRA `(.L_x_13387) ;  /* 0x0000000000a46947 */ /* 0x000fea0003800000 */
.L_x_13390:
        /* <DEDUP_REMOVED lines=35> */
.L_x_13627:
[----:B------:R-:W-:Y:S02]  /*3a2d0*/  ULDC UR4, c[0x0][0xd38] ;  /* 0x00034e0000047ab9 */ /* 0x000fe40000000800 */
[----:B------:R-:W-:-:S04]  /*3a2e0*/  IMAD.U32 R5, RZ, RZ, UR4 ;  /* 0x00000004ff057e24 */ /* 0x000fc8000f8e00ff */
[----:B-1----:R-:W-:-:S04]  /*3a2f0*/  IMAD R14, R14, R5, RZ ;  /* 0x000000050e0e7224 */ /* 0x002fc800078e02ff */
[----:B------:R-:W-:-:S05]  /*3a300*/  IMAD.IADD R7, R14, 0x1, R7 ;  /* 0x000000010e077824 */ /* 0x000fca00078e0207 */
[----:B------:R-:W-:-:S13]  /*3a310*/  ISETP.GT.AND P6, PT, R7, R0, PT ;  /* 0x000000000700720c */ /* 0x000fda0003fc4270 */
[----:B------:R-:W-:Y:S05]  /*3a320*/  @!P6 BRA `(.L_x_13390) ;  /* 0xfffffffc005ce947 */ /* 0x000fea000383ffff */
.L_x_13387:
        /* <DEDUP_REMOVED lines=10> */
.L_x_13632:
[----:B------:R-:W-:-:S13]  /*3a3d0*/  ISETP.NE.AND P0, PT, R3, RZ, PT ;  /* 0x000000ff0300720c */ /* 0x000fda0003f05270 */
[----:B------:R-:W-:Y:S05]  /*3a3e0*/  @!P0 BRA `(.L_x_13392) ;  /* 0x0000000000108947 */ /* 0x000fea0003800000 */
[----:B------:R-:W-:Y:S01]  /*3a3f0*/  UMOV UR4, 0xffffffff ;  /* 0xffffffff00047882 */ /* 0x000fe20000000000 */
[----:B-1----:R-:W-:Y:S02]  /*3a400*/  VIADD R12, R12, 0xffffffff ;  /* 0xffffffff0c0c7836 */ /* 0x002fe40000000000 */
[----:B------:R-:W-:Y:S05]  /*3a410*/  BRA.DIV UR4, `(.L_x_13393) ;  /* 0x00000072042c7947 */ /* 0x000fea000b800000 */
[----:B------:R4:W1:Y:S02]  /*3a420*/  SHFL.IDX PT, R6, R2, R12, 0x1f ;  /* 0x00001f0c02067589 */ /* 0x00086400000e0000 */
.L_x_13392:
        /* <DEDUP_REMOVED lines=59> */
.L_x_13394:
        /* <DEDUP_REMOVED lines=60> */
.L_x_13395:
[----:B------:R-:W-:-:S05]  /*3aba0*/  LOP3.LUT R2, RZ, R2, RZ, 0x33, !PT ;  /* 0x00000002ff027212 */ /* 0x000fca00078e33ff */
[----:B------:R-:W-:Y:S01]  /*3abb0*/  IMAD.IADD R17, R17, 0x1, R2 ;  /* 0x0000000111117824 */ /* 0x000fe200078e0202 */
[----:B------:R-:W-:Y:S06]  /*3abc0*/  BRA `(.L_x_13396) ;  /* 0x00000000001c7947 */ /* 0x000fec0003800000 */
.L_x_13388:
[----:B------:R-:W-:Y:S01]  /*3abd0*/  UMOV UR4, URZ ;  /* 0x0000003f00047c82 */ /* 0x000fe20008000000 */
[----:B------:R-:W-:Y:S01]  /*3abe0*/  UMOV UR5, URZ ;  /* 0x0000003f00057c82 */ /* 0x000fe20008000000 */
[----:B------:R-:W-:Y:S01]  /*3abf0*/  ULDC UR6, c[0x0][0xd3c] ;  /* 0x00034f0000067ab9 */ /* 0x000fe20000000800 */
[----:B------:R-:W-:Y:S02]  /*3ac00*/  IMAD.MOV.U32 R16, RZ, RZ, R0 ;  /* 0x000000ffff107224 */ /* 0x000fe400078e0000 */
[----:B------:R-:W-:Y:S02]  /*3ac10*/  IMAD.U32 R17, RZ, RZ, UR4 ;  /* 0x00000004ff117e24 */ /* 0x000fe4000f8e00ff */
[----:B------:R-:W-:Y:S02]  /*3ac20*/  IMAD.U32 R18, RZ, RZ, UR5 ;  /* 0x00000005ff127e24 */ /* 0x000fe4000f8e00ff */
[----:B------:R-:W-:-:S07]  /*3ac30*/  IMAD.U32 R19, RZ, RZ, UR6 ;  /* 0x00000006ff137e24 */ /* 0x000fce000f8e00ff */
.L_x_13396:
        /* <DEDUP_REMOVED lines=10> */
.L_x_13385:
[----:B------:R-:W-:Y:S02]  /*3ace0*/  ULDC UR4, c[0x0][0xd3c] ;  /* 0x00034f0000047ab9 */ /* 0x000fe40000000800 */
[----:B0-----:R-:W-:-:S13]  /*3acf0*/  ISETP.GE.AND P0, PT, R19, UR4, PT ;  /* 0x0000000413007c0c */ /* 0x001fda000bf06270 */
[----:B------:R-:W-:Y:S05]  /*3ad00*/  @!P0 BRA `(.L_x_13397) ;  /* 0xffffff8800788947 */ /* 0x000fea000383ffff */
[----:B------:R-:W-:Y:S05]  /*3ad10*/  BSYNC B8 ;  /* 0x0000000000087941 */ /* 0x000fea0003800000 */
.L_x_13272:
        /* <DEDUP_REMOVED lines=12> */
.L_x_13635:
[----:B------:R-:W-:Y:S05]  /*3ade0*/  BSYNC B0 ;  /* 0x0000000000007941 */ /* 0x000fea0003800000 */
.L_x_13398:
[----:B------:R-:W-:-:S03]  /*3adf0*/  UMOV UR4, 0xffffffff ;  /* 0xffffffff00047882 */ /* 0x000fc60000000000 */
[----:B------:R-:W-:Y:S05]  /*3ae00*/  BRA.DIV UR4, `(.L_x_13400) ;  /* 0x0000006604ec7947 */ /* 0x000fea000b800000 */
[----:B0-----:R-:W0:Y:S02]  /*3ae10*/  S2R R0, SR_TID.X ;  /* 0x0000000000007919 */ /* 0x001e240000002100 */
[----:B0-----:R-:W-:-:S04]  /*3ae20*/  SHF.R.U32.HI R0, RZ, 0x5, R0 ;  /* 0x00000005ff007819 */ /* 0x001fc80000011600 */
[----:B------:R-:W-:-:S05]  /*3ae30*/  LOP3.LUT R0, R0, 0x3, RZ, 0xc0, !PT ;  /* 0x0000000300007812 */ /* 0x000fca00078ec0ff */
[----:B------:R0:W1:Y:S02]  /*3ae40*/  SHFL.IDX PT, R14, R0, RZ, 0x1f ;  /* 0x00001fff000e7589 */ /* 0x00006400000e0000 */
.L_x_13638:
[----:B-1----:R-:W-:-:S13]  /*3ae50*/  ISETP.NE.AND P0, PT, R14, RZ, PT ;  /* 0x000000ff0e00720c */ /* 0x002fda0003f05270 */
[----:B------:R-:W-:Y:S05]  /*3ae60*/  @P0 BRA `(.L_x_13019) ;  /* 0x0000000000880947 */ /* 0x000fea0003800000 */
[----:B------:R-:W-:-:S03]  /*3ae70*/  UMOV UR4, 0xffffffff ;  /* 0xffffffff00047882 */ /* 0x000fc60000000000 */
[----:B------:R-:W-:Y:S05]  /*3ae80*/  BRA.DIV UR4, `(.L_x_13401) ;  /* 0x0000006a04007947 */ /* 0x000fea000b800000 */
[----:B------:R-:W-:-:S13]  /*3ae90*/  ELECT P6, URZ, PT ;  /* 0x00000000003f782f */ /* 0x000fda00038c0000 */
.L_x_13641:
[----:B------:R-:W-:Y:S05]  /*3aea0*/  @!P6 BRA `(.L_x_13019) ;  /* 0x000000000078e947 */ /* 0x000fea0003800000 */
[----:B------:R-:W-:-:S06]  /*3aeb0*/  ULOP3.LUT UR4, UR38, 0x2, URZ, 0xfc, !UPT ;  /* 0x0000000226047892 */ /* 0x000fcc000f8efc3f */
[----:B0-----:R-:W-:-:S05]  /*3aec0*/  IMAD.U32 R0, RZ, RZ, UR4 ;  /* 0x00000004ff007e24 */ /* 0x001fca000f8e00ff */
[----:B------:R-:W-:-:S13]  /*3aed0*/  ISETP.NE.AND P0, PT, R0, 0x3, PT ;  /* 0x000000030000780c */ /* 0x000fda0003f05270 */
[----:B------:R-:W-:Y:S05]  /*3aee0*/  @!P0 BRA `(.L_x_13402) ;  /* 0x0000000000048947 */ /* 0x000fea0003800000 */
[----:B------:R-:W-:Y:S01]  /*3aef0*/  BPT.TRAP 0x1 ;  /* 0x000000040000795c */ /* 0x000fe20000300000 */
.L_x_13402:
[----:B------:R-:W-:Y:S01]  /*3af00*/  IMAD R3, R25, 0x8, R5 ;  /* 0x0000000819037824 */ /* 0x000fe200078e0205 */
[----:B------:R-:W-:Y:S01]  /*3af10*/  SHF.L.U32 R2, R27, 0x1f, RZ ;  /* 0x0000001f1b027819 */ /* 0x000fe200000006ff */
[----:B------:R-:W-:-:S03]  /*3af20*/  VIADD R25, R25, 0x1 ;  /* 0x0000000119197836 */ /* 0x000fc60000000000 */
[----:B------:R-:W0:Y:S02]  /*3af30*/  SYNCS.PHASECHK.TRANS64.TRYWAIT P1, [R3+URZ+0x32440], R2 ;  /* 0x03244002030075a7 */ /* 0x000e24000802017f */
[----:B------:R-:W-:-:S04]  /*3af40*/  ISETP.NE.AND P2, PT, R25, 0x2, PT ;  /* 0x000000021900780c */ /* 0x000fc80003f45270 */
[----:B------:R-:W-:Y:S01]  /*3af50*/  SEL R0, RZ, 0x1, P2 ;  /* 0x00000001ff007807 */ /* 0x000fe20001000000 */
[----:B0-----:R-:W-:Y:S08]  /*3af60*/  @!P1 BRA `(.L_x_13403) ;  /* 0x0000006400e89947 */ /* 0x001ff00003800000 */
.L_x_13642:
[----:B------:R-:W-:Y:S02]  /*3af70*/  SEL R25, R25, RZ, P2 ;  /* 0x000000ff19197207 */ /* 0x000fe40001000000 */
[----:B------:R-:W-:Y:S01]  /*3af80*/  LOP3.LUT R0, R27, R0, RZ, 0x3c, !PT ;  /* 0x000000001b007212 */ /* 0x000fe200078e3cff */
[----:B------:R-:W-:Y:S06]  /*3af90*/  @!P0 BRA `(.L_x_13404) ;  /* 0x0000000000048947 */ /* 0x000fec0003800000 */
[----:B------:R-:W-:Y:S01]  /*3afa0*/  BPT.TRAP 0x1 ;  /* 0x000000040000795c */ /* 0x000fe20000300000 */
.L_x_13404:
[----:B------:R-:W-:Y:S01]  /*3afb0*/  IMAD R25, R25, 0x8, R5 ;  /* 0x0000000819197824 */ /* 0x000fe200078e0205 */
[----:B------:R-:W-:-:S04]  /*3afc0*/  SHF.L.U32 R0, R0, 0x1f, RZ ;  /* 0x0000001f00007819 */ /* 0x000fc800000006ff */
[----:B------:R-:W1:Y:S02]  /*3afd0*/  SYNCS.PHASECHK.TRANS64.TRYWAIT P1, [R25+URZ+0x32440], R0 ;  /* 0x03244000190075a7 */ /* 0x000e64000802017f */
[----:B-1----:R-:W-:Y:S05]  /*3afe0*/  @!P1 BRA `(.L_x_13405) ;  /* 0x0000006400dc9947 */ /* 0x002fea0003800000 */
.L_x_13643:
[----:B------:R-:W-:Y:S05]  /*3aff0*/  @!P0 BRA `(.L_x_13406) ;  /* 0x0000000000048947 */ /* 0x000fea0003800000 */
[----:B------:R-:W-:Y:S01]  /*3b000*/  BPT.TRAP 0x1 ;  /* 0x000000040000795c */ /* 0x000fe20000300000 */
.L_x_13406:
[----:B------:R-:W5:Y:S02]  /*3b010*/  SYNCS.PHASECHK.TRANS64.TRYWAIT P1, [R3+URZ+0x32460], R2 ;  /* 0x03246002030075a7 */ /* 0x000f64000802017f */
[----:B-----5:R-:W-:Y:S05]  /*3b020*/  @!P1 BRA `(.L_x_13407) ;  /* 0x0000006400e09947 */ /* 0x020fea0003800000 */
.L_x_13644:
[----:B------:R-:W-:Y:S05]  /*3b030*/  @!P0 BRA `(.L_x_13408) ;  /* 0x0000000000048947 */ /* 0x000fea0003800000 */
[----:B------:R-:W-:Y:S01]  /*3b040*/  BPT.TRAP 0x1 ;  /* 0x000000040000795c */ /* 0x000fe20000300000 */
.L_x_13408:
[----:B------:R0:W0:Y:S02]  /*3b050*/  SYNCS.PHASECHK.TRANS64.TRYWAIT P0, [R25+URZ+0x32460], R0 ;  /* 0x03246000190075a7 */ /* 0x000024000800017f */
[----:B0-----:R-:W-:Y:S05]  /*3b060*/  @!P0 NANOSLEEP.SYNCS 0x989680 ;  /* 0x009896800000895d */ /* 0x001fea0003900000 */
[----:B------:R-:W0:Y:S02]  /*3b070*/  @!P0 SYNCS.PHASECHK.TRANS64 P0, [R25+URZ+0x32460], R0 ;  /* 0x03246000190085a7 */ /* 0x000e24000800007f */
[----:B0-----:R-:W-:Y:S05]  /*3b080*/  @!P0 BRA `(.L_x_13408) ;  /* 0xfffffffc00f08947 */ /* 0x001fea000383ffff */
.L_x_13019:
[----:B------:R-:W-:Y:S05]  /*3b090*/  BSYNC B9 ;  /* 0x0000000000097941 */ /* 0x000fea0003800000 */
.L_x_13016:
[----:B------:R-:W-:Y:S05]  /*3b0a0*/  EXIT ;  /* 0x000000000000794d */ /* 0x000fea0003800000 */
.L_x_13047:
[----:B0-----:R0:W1:Y:S02]  /*3b0b0*/  SYNCS.PHASECHK.TRANS64.TRYWAIT P5, [R69+URZ+0x32490], R82 ;  /* 0x03249052450075a7 */ /* 0x00106400080a017f */
[----:B-1----:R-:W-:Y:S05]  /*3b0c0*/  @!P5 NANOSLEEP.SYNCS 0x989680 ;  /* 0x009896800000d95d */ /* 0x002fea0003900000 */
[----:B------:R-:W1:Y:S02]  /*3b0d0*/  @!P5 SYNCS.PHASECHK.TRANS64 P5, [R69+URZ+0x32490], R82 ;  /* 0x032490524500d5a7 */ /* 0x000e6400080a007f */
[----:B-1----:R-:W-:Y:S05]  /*3b0e0*/  @!P5 BRA `(.L_x_13047) ;  /* 0xfffffffc00f0d947 */ /* 0x002fea000383ffff */
[----:B------:R-:W-:Y:S05]  /*3b0f0*/  BRA `(.L_x_13409) ;  /* 0xfffffc8800107947 */ /* 0x000fea000383ffff */
.L_x_13048:
        /* <DEDUP_REMOVED lines=8> */
.L_x_13411:
[----:B------:R-:W-:Y:S05]  /*3b180*/  BSYNC B1 ;  /* 0x0000000000017941 */ /* 0x000fea0003800000 */
.L_x_13410:
        /* <DEDUP_REMOVED lines=8> */
.L_x_13412:
[----:B------:R-:W-:Y:S05]  /*3b210*/  BRA `(.L_x_13413) ;  /* 0xfffffc8400dc7947 */ /* 0x000fea000383ffff */
.L_x_13057:
        /* <DEDUP_REMOVED lines=8> */
.L_x_13415:
[----:B------:R-:W-:Y:S05]  /*3b2a0*/  BSYNC B1 ;  /* 0x0000000000017941 */ /* 0x000fea0003800000 */
.L_x_13414:
        /* <DEDUP_REMOVED lines=8> */
.L_x_13416:
[----:B------:R-:W-:Y:S05]  /*3b330*/  BRA `(.L_x_13417) ;  /* 0xfffffc8c00787947 */ /* 0x000fea000383ffff */
.L_x_13069:
[----:B0-----:R0:W1:Y:S02]  /*3b340*/  SYNCS.PHASECHK.TRANS64.TRYWAIT P5, [R69+URZ+0x32490], R82 ;  /* 0x03249052450075a7 */ /* 0x00106400080a017f */
[----:B-1----:R-:W-:Y:S05]  /*3b350*/  @!P5 NANOSLEEP.SYNCS 0x989680 ;  /* 0x009896800000d95d */ /* 0x002fea0003900000 */
[----:B------:R-:W1:Y:S02]  /*3b360*/  @!P5 SYNCS.PHASECHK.TRANS64 P5, [R69+URZ+0x32490], R82 ;  /* 0x032490524500d5a7 */ /* 0x000e6400080a007f */
[----:B-1----:R-:W-:Y:S05]  /*3b370*/  @!P5 BRA `(.L_x_13069) ;  /* 0xfffffffc00f0d947 */ /* 0x002fea000383ffff */
[----:B------:R-:W-:Y:S05]  /*3b380*/  BRA `(.L_x_13418) ;  /* 0xfffffc9800c07947 */ /* 0x000fea000383ffff */
.L_x_13070:
        /* <DEDUP_REMOVED lines=8> */
.L_x_13420:
[----:B------:R-:W-:Y:S05]  /*3b410*/  BSYNC B1 ;  /* 0x0000000000017941 */ /* 0x000fea0003800000 */
.L_x_13419:
        /* <DEDUP_REMOVED lines=8> */
.L_x_13421:
[----:B------:R-:W-:Y:S01]  /*3b4a0*/  IMAD.MOV.U32 R72, RZ, RZ, R14 ;  /* 0x000000ffff487224 */ /* 0x000fe200078e000e */
[----:B------:R-:W-:Y:S06]  /*3b4b0*/  BRA `(.L_x_13422) ;  /* 0xfffffc9800887947 */ /* 0x000fec000383ffff */
.L_x_13075:
        /* <DEDUP_REMOVED lines=8> */
.L_x_13424:
[----:B------:R-:W-:Y:S05]  /*3b540*/  BSYNC B1 ;  /* 0x0000000000017941 */ /* 0x000fea0003800000 */
.L_x_13423:
        /* <DEDUP_REMOVED lines=8> */
.L_x_13425:
[----:B------:R-:W-:Y:S05]  /*3b5d0*/  BRA `(.L_x_13426) ;  /* 0xfffffca0003c7947 */ /* 0x000fea000383ffff */
.L_x_13080:
[----:B0-----:R0:W1:Y:S02]  /*3b5e0*/  SYNCS.PHASECHK.TRANS64.TRYWAIT P0, [R69+URZ+0x32490], R82 ;  /* 0x03249052450075a7 */ /* 0x001064000800017f */
[----:B-1----:R-:W-:Y:S05]  /*3b5f0*/  @!P0 NANOSLEEP.SYNCS 0x989680 ;  /* 0x009896800000895d */ /* 0x002fea0003900000 */
[----:B------:R-:W1:Y:S02]  /*3b600*/  @!P0 SYNCS.PHASECHK.TRANS64 P0, [R69+URZ+0x32490], R82 ;  /* 0x03249052450085a7 */ /* 0x000e64000800007f */
[----:B-1----:R-:W-:Y:S05]  /*3b610*/  @!P0 BRA `(.L_x_13080) ;  /* 0xfffffffc00f08947 */ /* 0x002fea000383ffff */
[----:B------:R-:W-:Y:S05]  /*3b620*/  BRA `(.L_x_13427) ;  /* 0xfffffca8003c7947 */ /* 0x000fea000383ffff */
.L_x_13081:
        /* <DEDUP_REMOVED lines=8> */
.L_x_13429:
[----:B------:R-:W-:Y:S05]  /*3b6b0*/  BSYNC B1 ;  /* 0x0000000000017941 */ /* 0x000fea0003800000 */
.L_x_13428:
        /* <DEDUP_REMOVED lines=8> */
.L_x_13430:
[----:B------:R-:W-:Y:S05]  /*3b740*/  BRA `(.L_x_13431) ;  /* 0xfffffca8005c7947 */ /* 0x000fea000383ffff */
.L_x_13084:
        /* <DEDUP_REMOVED lines=8> */
.L_x_13433:
[----:B------:R-:W-:Y:S05]  /*3b7d0*/  BSYNC B1 ;  /* 0x0000000000017941 */ /* 0x000fea0003800000 */
.L_x_13432:
        /* <DEDUP_REMOVED lines=8> */
.L_x_13434:
[----:B------:R-:W-:Y:S05]  /*3b860*/  BRA `(.L_x_13435) ;  /* 0xfffffca8005c7947 */ /* 0x000fea000383ffff */
.L_x_13088:
[----:B------:R0:W0:Y:S02]  /*3b870*/  SYNCS.PHASECHK.TRANS64.TRYWAIT P3, [R69+URZ+0x324b0], R82 ;  /* 0x0324b052450075a7 */ /* 0x000024000806017f */
[----:B0-----:R-:W-:Y:S05]  /*3b880*/  @!P3 NANOSLEEP.SYNCS 0x989680 ;  /* 0x009896800000b95d */ /* 0x001fea0003900000 */
[----:B------:R-:W0:Y:S02]  /*3b890*/  @!P3 SYNCS.PHASECHK.TRANS64 P3, [R69+URZ+0x324b0], R82 ;  /* 0x0324b0524500b5a7 */ /* 0x000e24000806007f */
[----:B0-----:R-:W-:Y:S05]  /*3b8a0*/  @!P3 BRA `(.L_x_13088) ;  /* 0xfffffffc00f0b947 */ /* 0x001fea000383ffff */
[----:B------:R-:W-:Y:S05]  /*3b8b0*/  BRA `(.L_x_13436) ;  /* 0xfffffca800d07947 */ /* 0x000fea000383ffff */
.L_x_13106:
[----:B------:R0:W5:Y:S01]  /*3b8c0*/  LDL R13, [R1+0x51c] ;  /* 0x00051c00010d7983 */ /* 0x0001620000100800 */
[----:B------:R-:W-:Y:S01]  /*3b8d0*/  BSSY B0, `(.L_x_13437) ;  /* 0x0000007000007945 */ /* 0x000fe20003800000 */
[----:B------:R-:W-:Y:S02]  /*3b8e0*/  IMAD.MOV.U32 R12, RZ, RZ, RZ ;  /* 0x000000ffff0c7224 */ /* 0x000fe400078e00ff */
[----:B------:R-:W-:Y:S02]  /*3b8f0*/  IMAD.MOV.U32 R11, RZ, RZ, 0x1f ;  /* 0x0000001fff0b7424 */ /* 0x000fe400078e00ff */
[----:B----4-:R-:W-:-:S07]  /*3b900*/  IMAD.MOV.U32 R15, RZ, RZ, -0x1 ;  /* 0xffffffffff0f7424 */ /* 0x010fce00078e00ff */
[----:B0-2--5:R-:W-:Y:S05]  /*3b910*/  WARPSYNC.COLLECTIVE R15, `(.L_x_13438) ;  /* 0x000000000f087348 */ /* 0x025fea0003c00000 */
[----:B-----5:R1:W3:Y:S02]  /*3b920*/  SHFL.IDX P6, R14, R13, R12, R11 ;  /* 0x0000000c0d0e7389 */ /* 0x0202e400000c000b */
[----:B0123--:R-:W-:Y:S01]  /*3b930*/  ENDCOLLECTIVE ;  /* 0x000000000000791b */ /* 0x00ffe20003800000 */
.L_x_13438:
[----:B------:R-:W-:Y:S05]  /*3b940*/  BSYNC B0 ;  /* 0x0000000000007941 */ /* 0x000fea0003800000 */
.L_x_13437:
[----:B------:R-:W-:Y:S05]  /*3b950*/  BRA `(.L_x_13439) ;  /* 0xfffffcbc00e07947 */ /* 0x000fea000383ffff */
.L_x_13118:
        /* <DEDUP_REMOVED lines=8> */
.L_x_13441:
[----:B------:R-:W-:Y:S05]  /*3b9e0*/  BSYNC B1 ;  /* 0x0000000000017941 */ /* 0x000fea0003800000 */
.L_x_13440:
        /* <DEDUP_REMOVED lines=8> */
.L_x_13442:
[----:B------:R-:W-:Y:S02]  /*3ba70*/  IMAD.MOV.U32 R13, RZ, RZ, R59 ;  /* 0x000000ffff0d7224 */ /* 0x000fe400078e003b */
[----:B------:R-:W-:-:S07]  /*3ba80*/  IMAD.MOV.U32 R6, RZ, RZ, R14 ;  /* 0x000000ffff067224 */ /* 0x000fce00078e000e */
[----:B------:R-:W-:Y:S05]  /*3ba90*/  WARPSYNC.COLLECTIVE R15, `(.L_x_13443) ;  /* 0x000000000f087348 */ /* 0x000fea0003c00000 */
[----:B------:R0:W1:Y:S02]  /*3baa0*/  SHFL.IDX P6, R14, R13, R12, R11 ;  /* 0x0000000c0d0e7389 */ /* 0x00006400000c000b */
[----:B01----:R-:W-:Y:S01]  /*3bab0*/  ENDCOLLECTIVE ;  /* 0x000000000000791b */ /* 0x003fe20003800000 */
.L_x_13443:
[----:B------:R-:W-:Y:S02]  /*3bac0*/  IMAD.MOV.U32 R13, RZ, RZ, R58 ;  /* 0x000000ffff0d7224 */ /* 0x000fe400078e003a */
[----:B------:R-:W-:-:S07]  /*3bad0*/  IMAD.MOV.U32 R7, RZ, RZ, R14 ;  /* 0x000000ffff077224 */ /* 0x000fce00078e000e */
[----:B------:R-:W-:Y:S05]  /*3bae0*/  WARPSYNC.COLLECTIVE R15, `(.L_x_13444) ;  /* 0x000000000f087348 */ /* 0x000fea0003c00000 */
[----:B------:R0:W1:Y:S02]  /*3baf0*/  SHFL.IDX P6, R14, R13, R12, R11 ;  /* 0x0000000c0d0e7389 */ /* 0x00006400000c000b */
[----:B01----:R-:W-:Y:S01]  /*3bb00*/  ENDCOLLECTIVE ;  /* 0x000000000000791b */ /* 0x003fe20003800000 */
.L_x_13444:
[----:B------:R-:W-:Y:S01]  /*3bb10*/  IMAD.MOV.U32 R8, RZ, RZ, R14 ;  /* 0x000000ffff087224 */ /* 0x000fe200078e000e */
[----:B------:R-:W-:Y:S06]  /*3bb20*/  BRA `(.L_x_13445) ;  /* 0xfffffcc800c87947 */ /* 0x000fec000383ffff */
.L_x_13121:
[----:B------:R-:W-:Y:S01]  /*3bb30*/  BSSY B1, `(.L_x_13446) ;  /* 0x0000008000017945 */ /* 0x000fe20003800000 */
[----:B------:R-:W-:Y:S02]  /*3bb40*/  IMAD.MOV.U32 R13, RZ, RZ, R44 ;  /* 0x000000ffff0d7224 */ /* 0x000fe400078e002c */
[----:B------:R-:W-:Y:S02]  /*3bb50*/  IMAD.MOV.U32 R12, RZ, RZ, 0x1 ;  /* 0x00000001ff0c7424 */ /* 0x000fe400078e00ff */
[----:B------:R-:W-:Y:S02]  /*3bb60*/  IMAD.MOV.U32 R11, RZ, RZ, 0x1c1f ;  /* 0x00001c1fff0b7424 */ /* 0x000fe400078e00ff */
[----:B------:R-:W-:-:S07]  /*3bb70*/  IMAD.MOV.U32 R15, RZ, RZ, -0x1 ;  /* 0xffffffffff0f7424 */ /* 0x000fce00078e00ff */
[----:B0--34-:R-:W-:Y:S05]  /*3bb80*/  WARPSYNC.COLLECTIVE R15, `(.L_x_13447) ;  /* 0x000000000f087348 */ /* 0x019fea0003c00000 */
[----:B------:R1:W2:Y:S02]  /*3bb90*/  SHFL.IDX P6, R14, R13, R12, R11 ;  /* 0x0000000c0d0e7389 */ /* 0x0002a400000c000b */
[----:B01234-:R-:W-:Y:S01]  /*3bba0*/  ENDCOLLECTIVE ;  /* 0x000000000000791b */ /* 0x01ffe20003800000 */
.L_x_13447:
[----:B------:R-:W-:Y:S05]  /*3bbb0*/  BSYNC B1 ;  /* 0x0000000000017941 */ /* 0x000fea0003800000 */
.L_x_13446:
        /* <DEDUP_REMOVED lines=8> */
.L_x_13448:
[----:B------:R-:W-:Y:S02]  /*3bc40*/  IMAD.MOV.U32 R13, RZ, RZ, R59 ;  /* 0x000000ffff0d7224 */ /* 0x000fe400078e003b */
[----:B------:R-:W-:-:S07]  /*3bc50*/  IMAD.MOV.U32 R6, RZ, RZ, R14 ;  /* 0x000000ffff067224 */ /* 0x000fce00078e000e */
[----:B------:R-:W-:Y:S05]  /*3bc60*/  WARPSYNC.COLLECTIVE R15, `(.L_x_13449) ;  /* 0x000000000f087348 */ /* 0x000fea0003c00000 */
[----:B------:R0:W1:Y:S02]  /*3bc70*/  SHFL.IDX P6, R14, R13, R12, R11 ;  /* 0x0000000c0d0e7389 */ /* 0x00006400000c000b */
[----:B01----:R-:W-:Y:S01]  /*3bc80*/  ENDCOLLECTIVE ;  /* 0x000000000000791b */ /* 0x003fe20003800000 */
.L_x_13449:
[----:B------:R-:W-:Y:S02]  /*3bc90*/  IMAD.MOV.U32 R13, RZ, RZ, R58 ;  /* 0x000000ffff0d7224 */ /* 0x000fe400078e003a */
[----:B------:R-:W-:-:S07]  /*3bca0*/  IMAD.MOV.U32 R7, RZ, RZ, R14 ;  /* 0x000000ffff077224 */ /* 0x000fce00078e000e */
[----:B------:R-:W-:Y:S05]  /*3bcb0*/  WARPSYNC.COLLECTIVE R15, `(.L_x_13450) ;  /* 0x000000000f087348 */ /* 0x000fea0003c00000 */
[----:B------:R0:W1:Y:S02]  /*3bcc0*/  SHFL.IDX P6, R14, R13, R12, R11 ;  /* 0x0000000c0d0e7389 */ /* 0x00006400000c000b */
[----:B01----:R-:W-:Y:S01]  /*3bcd0*/  ENDCOLLECTIVE ;  /* 0x000000000000791b */ /* 0x003fe20003800000 */
.L_x_13450:
[----:B------:R-:W-:Y:S05]  /*3bce0*/  BRA `(.L_x_13451) ;  /* 0xfffffccc00307947 */ /* 0x000fea000383ffff */
.L_x_13125:
[----:B-1----:R1:W4:Y:S02]  /*3bcf0*/  SYNCS.PHASECHK.TRANS64.TRYWAIT P0, [R2+URZ+0x32400], R59 ;  /* 0x0324003b020075a7 */ /* 0x002324000800017f */
[----:B----4-:R-:W-:Y:S05]  /*3bd00*/  @!P0 NANOSLEEP.SYNCS 0x989680 ;  /* 0x009896800000895d */ /* 0x010fea0003900000 */
[----:B------:R-:W4:Y:S02]  /*3bd10*/  @!P0 SYNCS.PHASECHK.TRANS64 P0, [R2+URZ+0x32400], R59 ;  /* 0x0324003b020085a7 */ /* 0x000f24000800007f */
[----:B----4-:R-:W-:Y:S05]  /*3bd20*/  @!P0 BRA `(.L_x_13125) ;  /* 0xfffffffc00f08947 */ /* 0x010fea000383ffff */
[----:B------:R-:W-:Y:S05]  /*3bd30*/  BRA `(.L_x_13452) ;  /* 0xfffffccc00bc7947 */ /* 0x000fea000383ffff */
.L_x_13133:
        /* <DEDUP_REMOVED lines=9> */
.L_x_13454:
[----:B------:R-:W-:Y:S05]  /*3bdd0*/  BSYNC B1 ;  /* 0x0000000000017941 */ /* 0x000fea0003800000 */
.L_x_13453:
        /* <DEDUP_REMOVED lines=10> */
.L_x_13455:
        /* <DEDUP_REMOVED lines=8> */
.L_x_13456:
[----:B------:R-:W-:-:S05]  /*3bf00*/  @!P1 IADD3 R8, P2, R5, R7, RZ ;  /* 0x0000000705089210 */ /* 0x000fca0007f5e0ff */
[----:B------:R-:W-:Y:S02]  /*3bf10*/  @!P1 IMAD.X R9, R4, 0x1, R21, P2 ;  /* 0x0000000104099824 */ /* 0x000fe400010e0615 */
[----:B------:R-:W-:Y:S02]  /*3bf20*/  IMAD.MOV.U32 R13, RZ, RZ, R60 ;  /* 0x000000ffff0d7224 */ /* 0x000fe400078e003c */
[----:B------:R-:W-:-:S07]  /*3bf30*/  IMAD.MOV.U32 R6, RZ, RZ, R14 ;  /* 0x000000ffff067224 */ /* 0x000fce00078e000e */
[----:B------:R-:W-:Y:S05]  /*3bf40*/  WARPSYNC.COLLECTIVE R15, `(.L_x_13457) ;  /* 0x000000000f087348 */ /* 0x000fea0003c00000 */
[----:B------:R0:W1:Y:S02]  /*3bf50*/  SHFL.IDX P6, R14, R13, R12, R11 ;  /* 0x0000000c0d0e7389 */ /* 0x00006400000c000b */
[----:B01----:R-:W-:Y:S01]  /*3bf60*/  ENDCOLLECTIVE ;  /* 0x000000000000791b */ /* 0x003fe20003800000 */
.L_x_13457:
        /* <DEDUP_REMOVED lines=11> */
[----:B------:R-:W-:-:S02]  /*3c020*/  @!P1 IMAD.MOV.U32 R20, RZ, RZ, R10 ;  /* 0x000000ffff149224 */ /* 0x000fc400078e000a */
[----:B------:R-:W-:Y:S02]  /*3c030*/  IMAD.MOV.U32 R11, RZ, RZ, R21 ;  /* 0x000000ffff0b7224 */ /* 0x000fe400078e0015 */
[----:B------:R-:W-:Y:S02]  /*3c040*/  @!P1 IMAD.MOV.U32 R53, RZ, RZ, R9 ;  /* 0x000000ffff359224 */ /* 0x000fe400078e0009 */
[----:B------:R-:W-:Y:S01]  /*3c050*/  IMAD.MOV.U32 R10, RZ, RZ, R20 ;  /* 0x000000ffff0a7224 */ /* 0x000fe200078e0014 */
[----:B------:R-:W-:Y:S01]  /*3c060*/  PRMT R65, R65, 0x5410, R11 ;  /* 0x0000541041417816 */ /* 0x000fe2000000000b */
[----:B------:R-:W-:Y:S02]  /*3c070*/  IMAD.MOV.U32 R11, RZ, RZ, 0x1c1f ;  /* 0x00001c1fff0b7424 */ /* 0x000fe400078e00ff */
[----:B------:R-:W-:Y:S01]  /*3c080*/  @!P1 IMAD.MOV.U32 R52, RZ, RZ, R8 ;  /* 0x000000ffff349224 */ /* 0x000fe200078e0008 */
[----:B------:R-:W-:Y:S01]  /*3c090*/  PRMT R28, R28, 0x5410, R10 ;  /* 0x000054101c1c7816 */ /* 0x000fe2000000000a */
[----:B------:R-:W-:-:S07]  /*3c0a0*/  IMAD.MOV.U32 R9, RZ, RZ, R53 ;  /* 0x000000ffff097224 */ /* 0x000fce00078e0035 */
[----:B-----5:R-:W-:Y:S05]  /*3c0b0*/  WARPSYNC.COLLECTIVE R15, `(.L_x_13458) ;  /* 0x000000000f087348 */ /* 0x020fea0003c00000 */
[----:B------:R0:W1:Y:S02]  /*3c0c0*/  SHFL.IDX P6, R14, R13, R12, R11 ;  /* 0x0000000c0d0e7389 */ /* 0x00006400000c000b */
[----:B01---5:R-:W-:Y:S01]  /*3c0d0*/  ENDCOLLECTIVE ;  /* 0x000000000000791b */ /* 0x023fe20003800000 */
.L_x_13458:
[----:B------:R-:W-:Y:S02]  /*3c0e0*/  IMAD.MOV.U32 R8, RZ, RZ, R52 ;  /* 0x000000ffff087224 */ /* 0x000fe400078e0034 */
[----:B------:R-:W-:-:S03]  /*3c0f0*/  @!P1 IMAD.MOV.U32 R58, RZ, RZ, R4 ;  /* 0x000000ffff3a9224 */ /* 0x000fc600078e0004 */
[----:B------:R-:W-:Y:S01]  /*3c100*/  PRMT R28, R8, 0x7610, R28 ;  /* 0x00007610081c7816 */ /* 0x000fe2000000001c */
[----:B------:R-:W-:Y:S02]  /*3c110*/  @!P1 IMAD.MOV.U32 R59, RZ, RZ, R5 ;  /* 0x000000ffff3b9224 */ /* 0x000fe400078e0005 */
[----:B------:R-:W-:Y:S02]  /*3c120*/  @!P1 IMAD.MOV.U32 R56, RZ, RZ, R6 ;  /* 0x000000ffff389224 */ /* 0x000fe400078e0006 */
[----:B------:R-:W-:Y:S02]  /*3c130*/  @!P1 IMAD.MOV.U32 R57, RZ, RZ, R7 ;  /* 0x000000ffff399224 */ /* 0x000fe400078e0007 */
[--C-:B------:R-:W-:Y:S01]  /*3c140*/  IMAD.MOV.U32 R13, RZ, RZ, R44.reuse ;  /* 0x000000ffff0d7224 */ /* 0x100fe200078e002c */
[----:B------:R-:W-:Y:S01]  /*3c150*/  PRMT R44, R9, 0x7610, R44 ;  /* 0x00007610092c7816 */ /* 0x000fe2000000002c */
[----:B------:R-:W-:Y:S02]  /*3c160*/  IMAD.MOV.U32 R6, RZ, RZ, R58 ;  /* 0x000000ffff067224 */ /* 0x000fe400078e003a */
[----:B------:R-:W-:-:S02]  /*3c170*/  IMAD.MOV.U32 R7, RZ, RZ, R59 ;  /* 0x000000ffff077224 */ /* 0x000fc400078e003b */
        /* <DEDUP_REMOVED lines=8> */
.L_x_13459:
[----:B------:R-:W-:Y:S01]  /*3c200*/  PRMT R70, R5, 0x7610, R70 ;  /* 0x0000761005467816 */ /* 0x000fe20000000046 */
[----:B------:R-:W-:Y:S02]  /*3c210*/  IMAD.MOV.U32 R13, RZ, RZ, R26 ;  /* 0x000000ffff0d7224 */ /* 0x000fe400078e001a */
[----:B------:R-:W-:-:S07]  /*3c220*/  IMAD.MOV.U32 R25, RZ, RZ, R14 ;  /* 0x000000ffff197224 */ /* 0x000fce00078e000e */
[----:B------:R-:W-:Y:S05]  /*3c230*/  WARPSYNC.COLLECTIVE R15, `(.L_x_13460) ;  /* 0x000000000f087348 */ /* 0x000fea0003c00000 */
[----:B------:R0:W1:Y:S02]  /*3c240*/  SHFL.IDX P6, R14, R13, R12, R11 ;  /* 0x0000000c0d0e7389 */ /* 0x00006400000c000b */
[----:B01----:R-:W-:Y:S01]  /*3c250*/  ENDCOLLECTIVE ;  /* 0x000000000000791b */ /* 0x003fe20003800000 */
.L_x_13460:
[----:B------:R-:W-:Y:S01]  /*3c260*/  IMAD.MOV.U32 R13, RZ, RZ, R60 ;  /* 0x000000ffff0d7224 */ /* 0x000fe200078e003c */
[----:B------:R-:W-:Y:S02]  /*3c270*/  PRMT R60, R60, 0x5410, R6 ;  /* 0x000054103c3c7816 */ /* 0x000fe40000000006 */
[----:B------:R-:W-:Y:S01]  /*3c280*/  CS2R R6, SRZ ;  /* 0x0000000000067805 */ /* 0x000fe2000001ff00 */
[----:B------:R-:W-:-:S07]  /*3c290*/  IMAD.MOV.U32 R26, RZ, RZ, R14 ;  /* 0x000000ffff1a7224 */ /* 0x000fce00078e000e */
[----:B------:R-:W-:Y:S05]  /*3c2a0*/  WARPSYNC.COLLECTIVE R15, `(.L_x_13461) ;  /* 0x000000000f087348 */ /* 0x000fea0003c00000 */
[----:B------:R0:W1:Y:S02]  /*3c2b0*/  SHFL.IDX P6, R14, R13, R12, R11 ;  /* 0x0000000c0d0e7389 */ /* 0x00006400000c000b */
[----:B01----:R-:W-:Y:S01]  /*3c2c0*/  ENDCOLLECTIVE ;  /* 0x000000000000791b */ /* 0x003fe20003800000 */
.L_x_13461:
[----:B------:R-:W-:Y:S05]  /*3c2d0*/  BRA `(.L_x_13462) ;  /* 0xfffffcdc00407947 */ /* 0x000fea000383ffff */
.L_x_13137:
[----:B0-----:R0:W1:Y:S02]  /*3c2e0*/  SYNCS.PHASECHK.TRANS64.TRYWAIT P1, [R2+URZ+0x32400], R13 ;  /* 0x0324000d020075a7 */ /* 0x001064000802017f */
[----:B-1----:R-:W-:Y:S05]  /*3c2f0*/  @!P1 NANOSLEEP.SYNCS 0x989680 ;  /* 0x009896800000995d */ /* 0x002fea0003900000 */
[----:B------:R-:W1:Y:S02]  /*3c300*/  @!P1 SYNCS.PHASECHK.TRANS64 P1, [R2+URZ+0x32400], R13 ;  /* 0x0324000d020095a7 */ /* 0x000e64000802007f */
[----:B-1----:R-:W-:Y:S05]  /*3c310*/  @!P1 BRA `(.L_x_13137) ;  /* 0xfffffffc00f09947 */ /* 0x002fea000383ffff */
[----:B------:R-:W-:Y:S05]  /*3c320*/  BRA `(.L_x_13463) ;  /* 0xfffffcdc009c7947 */ /* 0x000fea000383ffff */
.L_x_13151:
[----:B0-----:R0:W1:Y:S02]  /*3c330*/  SYNCS.PHASECHK.TRANS64.TRYWAIT P0, [R2+URZ], R7 ;  /* 0x00000007020075a7 */ /* 0x001064000800017f */
[----:B-1----:R-:W-:Y:S05]  /*3c340*/  @!P0 NANOSLEEP.SYNCS 0x989680 ;  /* 0x009896800000895d */ /* 0x002fea0003900000 */
[----:B------:R-:W1:Y:S02]  /*3c350*/  @!P0 SYNCS.PHASECHK.TRANS64 P0, [R2+URZ], R7 ;  /* 0x00000007020085a7 */ /* 0x000e64000800007f */
[----:B-1----:R-:W-:Y:S05]  /*3c360*/  @!P0 BRA `(.L_x_13151) ;  /* 0xfffffffc00f08947 */ /* 0x002fea000383ffff */
[----:B------:R-:W-:Y:S05]  /*3c370*/  BRA `(.L_x_13150) ;  /* 0xfffffcf400ac7947 */ /* 0x000fea000383ffff */
.L_x_13158:
[----:B0-----:R0:W1:Y:S02]  /*3c380*/  SYNCS.PHASECHK.TRANS64.TRYWAIT P0, [R6+URZ], R7 ;  /* 0x00000007060075a7 */ /* 0x001064000800017f */
[----:B-1----:R-:W-:Y:S05]  /*3c390*/  @!P0 NANOSLEEP.SYNCS 0x989680 ;  /* 0x009896800000895d */ /* 0x002fea0003900000 */
[----:B------:R-:W1:Y:S02]  /*3c3a0*/  @!P0 SYNCS.PHASECHK.TRANS64 P0, [R6+URZ], R7 ;  /* 0x00000007060085a7 */ /* 0x000e64000800007f */
[----:B-1----:R-:W-:Y:S05]  /*3c3b0*/  @!P0 BRA `(.L_x_13158) ;  /* 0xfffffffc00f08947 */ /* 0x002fea000383ffff */
[----:B------:R-:W-:Y:S05]  /*3c3c0*/  BRA `(.L_x_13157) ;  /* 0xfffffcf800d07947 */ /* 0x000fea000383ffff */
.L_x_13185:
[----:B-1----:R1:W2:Y:S02]  /*3c3d0*/  SYNCS.PHASECHK.TRANS64.TRYWAIT P0, [R10+URZ], R11 ;  /* 0x0000000b0a0075a7 */ /* 0x0022a4000800017f */
[----:B--2---:R-:W-:Y:S05]  /*3c3e0*/  @!P0 NANOSLEEP.SYNCS 0x989680 ;  /* 0x009896800000895d */ /* 0x004fea0003900000 */
[----:B------:R-:W2:Y:S02]  /*3c3f0*/  @!P0 SYNCS.PHASECHK.TRANS64 P0, [R10+URZ], R11 ;  /* 0x0000000b0a0085a7 */ /* 0x000ea4000800007f */
[----:B--2---:R-:W-:Y:S05]  /*3c400*/  @!P0 BRA `(.L_x_13185) ;  /* 0xfffffffc00f08947 */ /* 0x004fea000383ffff */
[----:B------:R-:W-:Y:S05]  /*3c410*/  BRA `(.L_x_13184) ;  /* 0xfffffda800c87947 */ /* 0x000fea000383ffff */
.L_x_13192:
[----:B0-----:R0:W1:Y:S02]  /*3c420*/  SYNCS.PHASECHK.TRANS64.TRYWAIT P0, [R8+URZ], R9 ;  /* 0x00000009080075a7 */ /* 0x001064000800017f */
[----:B-1----:R-:W-:Y:S05]  /*3c430*/  @!P0 NANOSLEEP.SYNCS 0x989680 ;  /* 0x009896800000895d */ /* 0x002fea0003900000 */
[----:B------:R-:W1:Y:S02]  /*3c440*/  @!P0 SYNCS.PHASECHK.TRANS64 P0, [R8+URZ], R9 ;  /* 0x00000009080085a7 */ /* 0x000e64000800007f */
[----:B-1----:R-:W-:Y:S05]  /*3c450*/  @!P0 BRA `(.L_x_13192) ;  /* 0xfffffffc00f08947 */ /* 0x002fea000383ffff */
[----:B------:R-:W-:Y:S05]  /*3c460*/  BRA `(.L_x_13191) ;  /* 0xfffffdb000007947 */ /* 0x000fea000383ffff */
.L_x_13205:
[----:B-1----:R1:W2:Y:S02]  /*3c470*/  SYNCS.PHASECHK.TRANS64.TRYWAIT P0, [R8+URZ], R9 ;  /* 0x00000009080075a7 */ /* 0x0022a4000800017f */
[----:B--2---:R-:W-:Y:S05]  /*3c480*/  @!P0 NANOSLEEP.SYNCS 0x989680 ;  /* 0x009896800000895d */ /* 0x004fea0003900000 */
[----:B------:R-:W2:Y:S02]  /*3c490*/  @!P0 SYNCS.PHASECHK.TRANS64 P0, [R8+URZ], R9 ;  /* 0x00000009080085a7 */ /* 0x000ea4000800007f */
[----:B--2---:R-:W-:Y:S05]  /*3c4a0*/  @!P0 BRA `(.L_x_13205) ;  /* 0xfffffffc00f08947 */ /* 0x004fea000383ffff */
[----:B------:R-:W-:Y:S05]  /*3c4b0*/  BRA `(.L_x_13204) ;  /* 0xfffffe4800b47947 */ /* 0x000fea000383ffff */
.L_x_13212:
[----:B-1----:R1:W2:Y:S02]  /*3c4c0*/  SYNCS.PHASECHK.TRANS64.TRYWAIT P0, [R8+URZ], R9 ;  /* 0x00000009080075a7 */ /* 0x0022a4000800017f */
[----:B--2---:R-:W-:Y:S05]  /*3c4d0*/  @!P0 NANOSLEEP.SYNCS 0x989680 ;  /* 0x009896800000895d */ /* 0x004fea0003900000 */
[----:B------:R-:W2:Y:S02]  /*3c4e0*/  @!P0 SYNCS.PHASECHK.TRANS64 P0, [R8+URZ], R9 ;  /* 0x00000009080085a7 */ /* 0x000ea4000800007f */
[----:B--2---:R-:W-:Y:S05]  /*3c4f0*/  @!P0 BRA `(.L_x_13212) ;  /* 0xfffffffc00f08947 */ /* 0x004fea000383ffff */
[----:B------:R-:W-:Y:S05]  /*3c500*/  BRA `(.L_x_13211) ;  /* 0xfffffe4c00ec7947 */ /* 0x000fea000383ffff */
.L_x_13232:
[----:B------:R-:W-:Y:S02]  /*3c510*/  IMAD.MOV.U32 R13, RZ, RZ, R19 ;  /* 0x000000ffff0d7224 */ /* 0x000fe400078e0013 */
[----:B------:R-:W-:Y:S02]  /*3c520*/  IMAD.MOV.U32 R12, RZ, RZ, RZ ;  /* 0x000000ffff0c7224 */ /* 0x000fe400078e00ff */
[----:B------:R-:W-:Y:S02]  /*3c530*/  IMAD.MOV.U32 R11, RZ, RZ, 0x181f ;  /* 0x0000181fff0b7424 */ /* 0x000fe400078e00ff */
[----:B------:R-:W-:-:S07]  /*3c540*/  IMAD.MOV.U32 R15, RZ, RZ, -0x1 ;  /* 0xffffffffff0f7424 */ /* 0x000fce00078e00ff */
[----:B-----5:R-:W-:Y:S05]  /*3c550*/  WARPSYNC.COLLECTIVE R15, `(.L_x_13464) ;  /* 0x000000000f087348 */ /* 0x020fea0003c00000 */
[----:B------:R0:W1:Y:S02]  /*3c560*/  SHFL.IDX P6, R14, R13, R12, R11 ;  /* 0x0000000c0d0e7389 */ /* 0x00006400000c000b */
[----:B01---5:R-:W-:Y:S01]  /*3c570*/  ENDCOLLECTIVE ;  /* 0x000000000000791b */ /* 0x023fe20003800000 */
.L_x_13464:
[----:B------:R-:W-:Y:S02]  /*3c580*/  IMAD.MOV.U32 R13, RZ, RZ, R18 ;  /* 0x000000ffff0d7224 */ /* 0x000fe400078e0012 */
[----:B------:R-:W-:-:S07]  /*3c590*/  IMAD.MOV.U32 R3, RZ, RZ, R14 ;  /* 0x000000ffff037224 */ /* 0x000fce00078e000e */
[----:B------:R-:W-:Y:S05]  /*3c5a0*/  WARPSYNC.COLLECTIVE R15, `(.L_x_13465) ;  /* 0x000000000f087348 */ /* 0x000fea0003c00000 */
[----:B------:R0:W1:Y:S02]  /*3c5b0*/  SHFL.IDX P6, R14, R13, R12, R11 ;  /* 0x0000000c0d0e7389 */ /* 0x00006400000c000b */
[----:B01----:R-:W-:Y:S01]  /*3c5c0*/  ENDCOLLECTIVE ;  /* 0x000000000000791b */ /* 0x003fe20003800000 */
.L_x_13465:
[----:B------:R-:W-:Y:S05]  /*3c5d0*/  BRA `(.L_x_13466) ;  /* 0xffffff2800a87947 */ /* 0x000fea000383ffff */
.L_x_13235:
        /* <DEDUP_REMOVED lines=8> */
.L_x_13468:
[----:B------:R-:W-:Y:S05]  /*3c660*/  BSYNC B1 ;  /* 0x0000000000017941 */ /* 0x000fea0003800000 */
.L_x_13467:
        /* <DEDUP_REMOVED lines=8> */
.L_x_13469:
[----:B------:R-:W-:Y:S05]  /*3c6f0*/  BRA `(.L_x_13470) ;  /* 0xffffff2800c87947 */ /* 0x000fea000383ffff */
.L_x_13238:
        /* <DEDUP_REMOVED lines=8> */
.L_x_13472:
[----:B------:R-:W-:Y:S05]  /*3c780*/  BSYNC B1 ;  /* 0x0000000000017941 */ /* 0x000fea0003800000 */
.L_x_13471:
        /* <DEDUP_REMOVED lines=8> */
.L_x_13473:
[----:B------:R-:W-:Y:S05]  /*3c810*/  BRA `(.L_x_13474) ;  /* 0xffffff2800e87947 */ /* 0x000fea000383ffff */
.L_x_13241:
        /* <DEDUP_REMOVED lines=8> */
.L_x_13476:
[----:B------:R-:W-:Y:S05]  /*3c8a0*/  BSYNC B1 ;  /* 0x0000000000017941 */ /* 0x000fea0003800000 */
.L_x_13475:
        /* <DEDUP_REMOVED lines=8> */
.L_x_13477:
[----:B------:R-:W-:Y:S05]  /*3c930*/  BRA `(.L_x_13478) ;  /* 0xffffff2c00087947 */ /* 0x000fea000383ffff */
.L_x_13243:
[----:B------:R-:W-:Y:S02]  /*3c940*/  IMAD.MOV.U32 R13, RZ, RZ, R4 ;  /* 0x000000ffff0d7224 */ /* 0x000fe400078e0004 */
[----:B------:R-:W-:Y:S02]  /*3c950*/  IMAD.MOV.U32 R12, RZ, RZ, RZ ;  /* 0x000000ffff0c7224 */ /* 0x000fe400078e00ff */
[----:B------:R-:W-:Y:S02]  /*3c960*/  IMAD.MOV.U32 R11, RZ, RZ, 0x1c1f ;  /* 0x00001c1fff0b7424 */ /* 0x000fe400078e00ff */
[----:B------:R-:W-:-:S07]  /*3c970*/  IMAD.MOV.U32 R15, RZ, RZ, -0x1 ;  /* 0xffffffffff0f7424 */ /* 0x000fce00078e00ff */
[----:B0-----:R-:W-:Y:S05]  /*3c980*/  WARPSYNC.COLLECTIVE R15, `(.L_x_13479) ;  /* 0x000000000f087348 */ /* 0x001fea0003c00000 */
[----:B------:R1:W2:Y:S02]  /*3c990*/  SHFL.IDX P6, R14, R13, R12, R11 ;  /* 0x0000000c0d0e7389 */ /* 0x0002a400000c000b */
[----:B012---:R-:W-:Y:S01]  /*3c9a0*/  ENDCOLLECTIVE ;  /* 0x000000000000791b */ /* 0x007fe20003800000 */
.L_x_13479:
[----:B------:R-:W-:Y:S02]  /*3c9b0*/  IMAD.MOV.U32 R13, RZ, RZ, R3 ;  /* 0x000000ffff0d7224 */ /* 0x000fe400078e0003 */
[----:B------:R-:W-:-:S07]  /*3c9c0*/  IMAD.MOV.U32 R5, RZ, RZ, R14 ;  /* 0x000000ffff057224 */ /* 0x000fce00078e000e */
[----:B------:R-:W-:Y:S05]  /*3c9d0*/  WARPSYNC.COLLECTIVE R15, `(.L_x_13480) ;  /* 0x000000000f087348 */ /* 0x000fea0003c00000 */
[----:B------:R0:W1:Y:S02]  /*3c9e0*/  SHFL.IDX P6, R14, R13, R12, R11 ;  /* 0x0000000c0d0e7389 */ /* 0x00006400000c000b */
[----:B01----:R-:W-:Y:S01]  /*3c9f0*/  ENDCOLLECTIVE ;  /* 0x000000000000791b */ /* 0x003fe20003800000 */
.L_x_13480:
[----:B------:R-:W-:Y:S01]  /*3ca00*/  IMAD.MOV.U32 R6, RZ, RZ, R14 ;  /* 0x000000ffff067224 */ /* 0x000fe200078e000e */
[----:B------:R-:W-:Y:S06]  /*3ca10*/  BRA `(.L_x_13481) ;  /* 0xffffff30000c7947 */ /* 0x000fec000383ffff */
.L_x_13246:
[----:B------:R-:W-:Y:S01]  /*3ca20*/  BSSY B1, `(.L_x_13482) ;  /* 0x0000008000017945 */ /* 0x000fe20003800000 */
[----:B------:R-:W-:Y:S02]  /*3ca30*/  IMAD.MOV.U32 R13, RZ, RZ, R4 ;  /* 0x000000ffff0d7224 */ /* 0x000fe400078e0004 */
[----:B------:R-:W-:Y:S02]  /*3ca40*/  IMAD.MOV.U32 R12, RZ, RZ, 0x1 ;  /* 0x00000001ff0c7424 */ /* 0x000fe400078e00ff */
[----:B----4-:R-:W-:Y:S02]  /*3ca50*/  IMAD.MOV.U32 R11, RZ, RZ, 0x1c1f ;  /* 0x00001c1fff0b7424 */ /* 0x010fe400078e00ff */
[----:B------:R-:W-:-:S07]  /*3ca60*/  IMAD.MOV.U32 R15, RZ, RZ, -0x1 ;  /* 0xffffffffff0f7424 */ /* 0x000fce00078e00ff */
[----:B0123--:R-:W-:Y:S05]  /*3ca70*/  WARPSYNC.COLLECTIVE R15, `(.L_x_13483) ;  /* 0x000000000f087348 */ /* 0x00ffea0003c00000 */
[----:B------:R4:W0:Y:S02]  /*3ca80*/  SHFL.IDX P6, R14, R13, R12, R11 ;  /* 0x0000000c0d0e7389 */ /* 0x00082400000c000b */
[----:B01234-:R-:W-:Y:S01]  /*3ca90*/  ENDCOLLECTIVE ;  /* 0x000000000000791b */ /* 0x01ffe20003800000 */
.L_x_13483:
[----:B------:R-:W-:Y:S05]  /*3caa0*/  BSYNC B1 ;  /* 0x0000000000017941 */ /* 0x000fea0003800000 */
.L_x_13482:
        /* <DEDUP_REMOVED lines=8> */
.L_x_13484:
[----:B------:R-:W-:Y:S05]  /*3cb30*/  BRA `(.L_x_13485) ;  /* 0xffffff3c00247947 */ /* 0x000fea000383ffff */
.L_x_13252:
[----:B------:R-:W-:Y:S02]  /*3cb40*/  IMAD.MOV.U32 R13, RZ, RZ, R4 ;  /* 0x000000ffff0d7224 */ /* 0x000fe400078e0004 */
[----:B------:R-:W-:Y:S02]  /*3cb50*/  IMAD.MOV.U32 R12, RZ, RZ, RZ ;  /* 0x000000ffff0c7224 */ /* 0x000fe400078e00ff */
[----:B------:R-:W-:Y:S02]  /*3cb60*/  IMAD.MOV.U32 R11, RZ, RZ, 0x181f ;  /* 0x0000181fff0b7424 */ /* 0x000fe400078e00ff */
[----:B------:R-:W-:-:S07]  /*3cb70*/  IMAD.MOV.U32 R15, RZ, RZ, -0x1 ;  /* 0xffffffffff0f7424 */ /* 0x000fce00078e00ff */
[----:B01----:R-:W-:Y:S05]  /*3cb80*/  WARPSYNC.COLLECTIVE R15, `(.L_x_13486) ;  /* 0x000000000f087348 */ /* 0x003fea0003c00000 */
[----:B------:R2:W3:Y:S02]  /*3cb90*/  SHFL.IDX P6, R14, R13, R12, R11 ;  /* 0x0000000c0d0e7389 */ /* 0x0004e400000c000b */
[----:B0123--:R-:W-:Y:S01]  /*3cba0*/  ENDCOLLECTIVE ;  /* 0x000000000000791b */ /* 0x00ffe20003800000 */
.L_x_13486:
[----:B------:R-:W-:Y:S02]  /*3cbb0*/  IMAD.MOV.U32 R13, RZ, RZ, R0 ;  /* 0x000000ffff0d7224 */ /* 0x000fe400078e0000 */
[----:B------:R-:W-:-:S07]  /*3cbc0*/  IMAD.MOV.U32 R3, RZ, RZ, R14 ;  /* 0x000000ffff037224 */ /* 0x000fce00078e000e */
[----:B------:R-:W-:Y:S05]  /*3cbd0*/  WARPSYNC.COLLECTIVE R15, `(.L_x_13487) ;  /* 0x000000000f087348 */ /* 0x000fea0003c00000 */
[----:B------:R0:W1:Y:S02]  /*3cbe0*/  SHFL.IDX P6, R14, R13, R12, R11 ;  /* 0x0000000c0d0e7389 */ /* 0x00006400000c000b */
[----:B01----:R-:W-:Y:S01]  /*3cbf0*/  ENDCOLLECTIVE ;  /* 0x000000000000791b */ /* 0x003fe20003800000 */
.L_x_13487:
[----:B------:R-:W-:Y:S05]  /*3cc00*/  BRA `(.L_x_13488) ;  /* 0xffffff5000c07947 */ /* 0x000fea000383ffff */
.L_x_13255:
[----:B------:R-:W-:Y:S01]  /*3cc10*/  BSSY B1, `(.L_x_13489) ;  /* 0x0000008000017945 */ /* 0x000fe20003800000 */
[----:B------:R-:W-:Y:S02]  /*3cc20*/  IMAD.MOV.U32 R13, RZ, RZ, R4 ;  /* 0x000000ffff0d7224 */ /* 0x000fe400078e0004 */
[----:B------:R-:W-:Y:S02]  /*3cc30*/  IMAD.MOV.U32 R12, RZ, RZ, 0x1 ;  /* 0x00000001ff0c7424 */ /* 0x000fe400078e00ff */
[----:B---3--:R-:W-:Y:S02]  /*3cc40*/  IMAD.MOV.U32 R11, RZ, RZ, 0x181f ;  /* 0x0000181fff0b7424 */ /* 0x008fe400078e00ff */
[----:B------:R-:W-:-:S07]  /*3cc50*/  IMAD.MOV.U32 R15, RZ, RZ, -0x1 ;  /* 0xffffffffff0f7424 */ /* 0x000fce00078e00ff */
[----:B012-4-:R-:W-:Y:S05]  /*3cc60*/  WARPSYNC.COLLECTIVE R15, `(.L_x_13490) ;  /* 0x000000000f087348 */ /* 0x017fea0003c00000 */
[----:B----4-:R3:W4:Y:S02]  /*3cc70*/  SHFL.IDX P6, R14, R13, R12, R11 ;  /* 0x0000000c0d0e7389 */ /* 0x01072400000c000b */
[----:B01234-:R-:W-:Y:S01]  /*3cc80*/  ENDCOLLECTIVE ;  /* 0x000000000000791b */ /* 0x01ffe20003800000 */
.L_x_13490:
[----:B------:R-:W-:Y:S05]  /*3cc90*/  BSYNC B1 ;  /* 0x0000000000017941 */ /* 0x000fea0003800000 */
.L_x_13489:
        /* <DEDUP_REMOVED lines=8> */
.L_x_13491:
[----:B------:R-:W-:Y:S05]  /*3cd20*/  BRA `(.L_x_13492) ;  /* 0xffffff5000e47947 */ /* 0x000fea000383ffff */
.L_x_13258:
        /* <DEDUP_REMOVED lines=8> */
.L_x_13494:
[----:B------:R-:W-:Y:S05]  /*3cdb0*/  BSYNC B1 ;  /* 0x0000000000017941 */ /* 0x000fea0003800000 */
.L_x_13493:
        /* <DEDUP_REMOVED lines=8> */
.L_x_13495:
[----:B------:R-:W-:Y:S05]  /*3ce40*/  BRA `(.L_x_13496) ;  /* 0xffffff5400047947 */ /* 0x000fea000383ffff */
.L_x_13261:
        /* <DEDUP_REMOVED lines=8> */
.L_x_13498:
[----:B------:R-:W-:Y:S05]  /*3ced0*/  BSYNC B1 ;  /* 0x0000000000017941 */ /* 0x000fea0003800000 */
.L_x_13497:
        /* <DEDUP_REMOVED lines=8> */
.L_x_13499:
[----:B------:R-:W-:Y:S05]  /*3cf60*/  BRA `(.L_x_13500) ;  /* 0xffffff5400247947 */ /* 0x000fea000383ffff */
.L_x_13288:
        /* <DEDUP_REMOVED lines=11> */
.L_x_13502:
[----:B------:R-:W-:Y:S05]  /*3d020*/  BSYNC B1 ;  /* 0x0000000000017941 */ /* 0x000fea0003800000 */
.L_x_13501:
[----:B------:R-:W-:Y:S05]  /*3d030*/  BRA `(.L_x_13503) ;  /* 0xffffff7000ec7947 */ /* 0x000fea000383ffff */
.L_x_13290:
[----:B------:R-:W-:Y:S01]  /*3d040*/  BSSY B1, `(.L_x_13504) ;  /* 0x0000006000017945 */ /* 0x000fe20003800000 */
[----:B------:R-:W-:-:S07]  /*3d050*/  IMAD.MOV.U32 R15, RZ, RZ, -0x1 ;  /* 0xffffffffff0f7424 */ /* 0x000fce00078e00ff */
[----:B0-----:R-:W-:Y:S05]  /*3d060*/  WARPSYNC.COLLECTIVE R15, `(.L_x_13505) ;  /* 0x000000000f0c7348 */ /* 0x001fea0003c00000 */
[----:B------:R-:W-:Y:S02]  /*3d070*/  ELECT P6, UR62, PT ;  /* 0x00000000003e782f */ /* 0x000fe400038c0000 */
[----:B------:R-:W-:Y:S01]  /*3d080*/  MOV R14, UR62 ;  /* 0x0000003e000e7c02 */ /* 0x000fe20008000f00 */
[----:B0-----:R-:W-:Y:S10]  /*3d090*/  ENDCOLLECTIVE ;  /* 0x000000000000791b */ /* 0x001ff40003800000 */
.L_x_13505:
[----:B------:R-:W-:Y:S05]  /*3d0a0*/  BSYNC B1 ;  /* 0x0000000000017941 */ /* 0x000fea0003800000 */
.L_x_13504:
[----:B------:R-:W-:Y:S05]  /*3d0b0*/  BRA `(.L_x_13289) ;  /* 0xffffff7000e47947 */ /* 0x000fea000383ffff */
.L_x_13292:
[----:B0-----:R0:W1:Y:S02]  /*3d0c0*/  SYNCS.PHASECHK.TRANS64.TRYWAIT P0, [R23+URZ+0x32420], R12 ;  /* 0x0324200c170075a7 */ /* 0x001064000800017f */
[----:B-1----:R-:W-:Y:S05]  /*3d0d0*/  @!P0 NANOSLEEP.SYNCS 0x989680 ;  /* 0x009896800000895d */ /* 0x002fea0003900000 */
[----:B------:R-:W1:Y:S02]  /*3d0e0*/  @!P0 SYNCS.PHASECHK.TRANS64 P0, [R23+URZ+0x32420], R12 ;  /* 0x0324200c170085a7 */ /* 0x000e64000800007f */
[----:B-1----:R-:W-:Y:S05]  /*3d0f0*/  @!P0 BRA `(.L_x_13292) ;  /* 0xfffffffc00f08947 */ /* 0x002fea000383ffff */
[----:B------:R-:W-:Y:S05]  /*3d100*/  BRA `(.L_x_13506) ;  /* 0xffffff7000f47947 */ /* 0x000fea000383ffff */
.L_x_13296:
[----:B-1----:R1:W2:Y:S02]  /*3d110*/  SYNCS.PHASECHK.TRANS64.TRYWAIT P0, [R3+URZ+0x324a0], R7 ;  /* 0x0324a007030075a7 */ /* 0x0022a4000800017f */
[----:B--2---:R-:W-:Y:S05]  /*3d120*/  @!P0 NANOSLEEP.SYNCS 0x989680 ;  /* 0x009896800000895d */ /* 0x004fea0003900000 */
[----:B------:R-:W2:Y:S02]  /*3d130*/  @!P0 SYNCS.PHASECHK.TRANS64 P0, [R3+URZ+0x324a0], R7 ;  /* 0x0324a007030085a7 */ /* 0x000ea4000800007f */
[----:B--2---:R-:W-:Y:S05]  /*3d140*/  @!P0 BRA `(.L_x_13296) ;  /* 0xfffffffc00f08947 */ /* 0x004fea000383ffff */
[----:B------:R-:W-:Y:S05]  /*3d150*/  BRA `(.L_x_13507) ;  /* 0xffffff74000c7947 */ /* 0x000fea000383ffff */
.L_x_13301:
[----:B0-----:R0:W2:Y:S02]  /*3d160*/  SYNCS.PHASECHK.TRANS64.TRYWAIT P0, [R3+URZ+0x324c0], R7 ;  /* 0x0324c007030075a7 */ /* 0x0010a4000800017f */
[----:B--2---:R-:W-:Y:S05]  /*3d170*/  @!P0 NANOSLEEP.SYNCS 0x989680 ;  /* 0x009896800000895d */ /* 0x004fea0003900000 */
[----:B------:R-:W2:Y:S02]  /*3d180*/  @!P0 SYNCS.PHASECHK.TRANS64 P0, [R3+URZ+0x324c0], R7 ;  /* 0x0324c007030085a7 */ /* 0x000ea4000800007f */
[----:B--2---:R-:W-:Y:S05]  /*3d190*/  @!P0 BRA `(.L_x_13301) ;  /* 0xfffffffc00f08947 */ /* 0x004fea000383ffff */
[----:B------:R-:W-:Y:S05]  /*3d1a0*/  BRA `(.L_x_13508) ;  /* 0xffffff7400887947 */ /* 0x000fea000383ffff */
.L_x_13311:
[----:B-1----:R1:W2:Y:S02]  /*3d1b0*/  SYNCS.PHASECHK.TRANS64.TRYWAIT P1, [R9+URZ+0x324a0], R2 ;  /* 0x0324a002090075a7 */ /* 0x0022a4000802017f */
[----:B--2---:R-:W-:Y:S05]  /*3d1c0*/  @!P1 NANOSLEEP.SYNCS 0x989680 ;  /* 0x009896800000995d */ /* 0x004fea0003900000 */
[----:B------:R-:W2:Y:S02]  /*3d1d0*/  @!P1 SYNCS.PHASECHK.TRANS64 P1, [R9+URZ+0x324a0], R2 ;  /* 0x0324a002090095a7 */ /* 0x000ea4000802007f */
[----:B--2---:R-:W-:Y:S05]  /*3d1e0*/  @!P1 BRA `(.L_x_13311) ;  /* 0xfffffffc00f09947 */ /* 0x004fea000383ffff */
[----:B------:R-:W-:Y:S05]  /*3d1f0*/  BRA `(.L_x_13509) ;  /* 0xffffff7800fc7947 */ /* 0x000fea000383ffff */
.L_x_13316:
[----:B0-----:R0:W2:Y:S02]  /*3d200*/  SYNCS.PHASECHK.TRANS64.TRYWAIT P1, [R9+URZ+0x324c0], R2 ;  /* 0x0324c002090075a7 */ /* 0x0010a4000802017f */
[----:B--2---:R-:W-:Y:S05]  /*3d210*/  @!P1 NANOSLEEP.SYNCS 0x989680 ;  /* 0x009896800000995d */ /* 0x004fea0003900000 */
[----:B------:R-:W2:Y:S02]  /*3d220*/  @!P1 SYNCS.PHASECHK.TRANS64 P1, [R9+URZ+0x324c0], R2 ;  /* 0x0324c002090095a7 */ /* 0x000ea4000802007f */
[----:B--2---:R-:W-:Y:S05]  /*3d230*/  @!P1 BRA `(.L_x_13316) ;  /* 0xfffffffc00f09947 */ /* 0x004fea000383ffff */
[----:B------:R-:W-:Y:S05]  /*3d240*/  BRA `(.L_x_13510) ;  /* 0xffffff7c00747947 */ /* 0x000fea000383ffff */
.L_x_13342:
[----:B------:R-:W-:Y:S01]  /*3d250*/  SHF.R.U32.HI R10, RZ, 0x5, R21 ;  /* 0x00000005ff0a7819 */ /* 0x000fe20000011615 */
[----:B------:R-:W-:Y:S01]  /*3d260*/  BSSY B0, `(.L_x_13511) ;  /* 0x0000009000007945 */ /* 0x000fe20003800000 */
[----:B0-----:R-:W-:Y:S02]  /*3d270*/  IMAD.MOV.U32 R12, RZ, RZ, RZ ;  /* 0x000000ffff0c7224 */ /* 0x001fe400078e00ff */
[----:B------:R-:W-:Y:S01]  /*3d280*/  LOP3.LUT R10, R10, 0x3, RZ, 0xc0, !PT ;  /* 0x000000030a0a7812 */ /* 0x000fe200078ec0ff */
[----:B------:R-:W-:Y:S02]  /*3d290*/  IMAD.MOV.U32 R11, RZ, RZ, 0x1f ;  /* 0x0000001fff0b7424 */ /* 0x000fe400078e00ff */
[----:B------:R-:W-:Y:S02]  /*3d2a0*/  IMAD.MOV.U32 R15, RZ, RZ, -0x1 ;  /* 0xffffffffff0f7424 */ /* 0x000fe400078e00ff */
[----:B------:R-:W-:-:S07]  /*3d2b0*/  IMAD.MOV.U32 R13, RZ, RZ, R10 ;  /* 0x000000ffff0d7224 */ /* 0x000fce00078e000a */
[----:B------:R-:W-:Y:S05]  /*3d2c0*/  WARPSYNC.COLLECTIVE R15, `(.L_x_13512) ;  /* 0x000000000f087348 */ /* 0x000fea0003c00000 */
[----:B------:R0:W1:Y:S02]  /*3d2d0*/  SHFL.IDX P6, R14, R13, R12, R11 ;  /* 0x0000000c0d0e7389 */ /* 0x00006400000c000b */
[----:B01----:R-:W-:Y:S01]  /*3d2e0*/  ENDCOLLECTIVE ;  /* 0x000000000000791b */ /* 0x003fe20003800000 */
.L_x_13512:
[----:B------:R-:W-:Y:S05]  /*3d2f0*/  BSYNC B0 ;  /* 0x0000000000007941 */ /* 0x000fea0003800000 */
.L_x_13511:
[----:B------:R-:W-:Y:S05]  /*3d300*/  BRA `(.L_x_13513) ;  /* 0xffffff9000987947 */ /* 0x000fea000383ffff */
.L_x_13345:
[----:B-1----:R1:W2:Y:S02]  /*3d310*/  SYNCS.PHASECHK.TRANS64.TRYWAIT P0, [R17+URZ+0x32440], R0 ;  /* 0x03244000110075a7 */ /* 0x0022a4000800017f */
[----:B--2---:R-:W-:Y:S05]  /*3d320*/  @!P0 NANOSLEEP.SYNCS 0x989680 ;  /* 0x009896800000895d */ /* 0x004fea0003900000 */
[----:B------:R-:W2:Y:S02]  /*3d330*/  @!P0 SYNCS.PHASECHK.TRANS64 P0, [R17+URZ+0x32440], R0 ;  /* 0x03244000110085a7 */ /* 0x000ea4000800007f */
[----:B--2---:R-:W-:Y:S05]  /*3d340*/  @!P0 BRA `(.L_x_13345) ;  /* 0xfffffffc00f08947 */ /* 0x004fea000383ffff */
[----:B------:R-:W-:Y:S05]  /*3d350*/  BRA `(.L_x_13514) ;  /* 0xffffff9000b87947 */ /* 0x000fea000383ffff */
.L_x_13346:
[----:B------:R-:W-:Y:S01]  /*3d360*/  BSSY B0, `(.L_x_13515) ;  /* 0x0000008000007945 */ /* 0x000fe20003800000 */
[----:B------:R-:W-:Y:S02]  /*3d370*/  IMAD.MOV.U32 R13, RZ, RZ, R4 ;  /* 0x000000ffff0d7224 */ /* 0x000fe400078e0004 */
[----:B0-----:R-:W-:Y:S02]  /*3d380*/  IMAD.MOV.U32 R12, RZ, RZ, RZ ;  /* 0x000000ffff0c7224 */ /* 0x001fe400078e00ff */
[----:B------:R-:W-:Y:S02]  /*3d390*/  IMAD.MOV.U32 R11, RZ, RZ, 0x181f ;  /* 0x0000181fff0b7424 */ /* 0x000fe400078e00ff */
[----:B------:R-:W-:-:S07]  /*3d3a0*/  IMAD.MOV.U32 R15, RZ, RZ, -0x1 ;  /* 0xffffffffff0f7424 */ /* 0x000fce00078e00ff */
[----:B------:R-:W-:Y:S05]  /*3d3b0*/  WARPSYNC.COLLECTIVE R15, `(.L_x_13516) ;  /* 0x000000000f087348 */ /* 0x000fea0003c00000 */
[----:B------:R0:W1:Y:S02]  /*3d3c0*/  SHFL.IDX P6, R14, R13, R12, R11 ;  /* 0x0000000c0d0e7389 */ /* 0x00006400000c000b */
[----:B01----:R-:W-:Y:S01]  /*3d3d0*/  ENDCOLLECTIVE ;  /* 0x000000000000791b */ /* 0x003fe20003800000 */
.L_x_13516:
[----:B------:R-:W-:Y:S05]  /*3d3e0*/  BSYNC B0 ;  /* 0x0000000000007941 */ /* 0x000fea0003800000 */
.L_x_13515:
        /* <DEDUP_REMOVED lines=9> */
.L_x_13517:
[----:B------:R-:W-:Y:S02]  /*3d480*/  IMAD.MOV.U32 R13, RZ, RZ, R4 ;  /* 0x000000ffff0d7224 */ /* 0x000fe400078e0004 */
[----:B------:R-:W-:Y:S02]  /*3d490*/  IMAD.MOV.U32 R12, RZ, RZ, 0x1 ;  /* 0x00000001ff0c7424 */ /* 0x000fe400078e00ff */
[----:B------:R-:W-:-:S07]  /*3d4a0*/  IMAD.MOV.U32 R3, RZ, RZ, R14 ;  /* 0x000000ffff037224 */ /* 0x000fce00078e000e */
[----:B------:R-:W-:Y:S05]  /*3d4b0*/  WARPSYNC.COLLECTIVE R15, `(.L_x_13518) ;  /* 0x000000000f087348 */ /* 0x000fea0003c00000 */
[----:B------:R0:W1:Y:S02]  /*3d4c0*/  SHFL.IDX P6, R14, R13, R12, R11 ;  /* 0x0000000c0d0e7389 */ /* 0x00006400000c000b */
[----:B01----:R-:W-:Y:S01]  /*3d4d0*/  ENDCOLLECTIVE ;  /* 0x000000000000791b */ /* 0x003fe20003800000 */
.L_x_13518:
        /* <DEDUP_REMOVED lines=15> */
.L_x_13519:
[----:B------:R-:W-:Y:S02]  /*3d5d0*/  @P0 IMAD R6, R5, 0x2, R23 ;  /* 0x0000000205060824 */ /* 0x000fe400078e0217 */
[----:B------:R-:W-:Y:S02]  /*3d5e0*/  IMAD.MOV.U32 R13, RZ, RZ, R4 ;  /* 0x000000ffff0d7224 */ /* 0x000fe400078e0004 */
[----:B------:R-:W-:Y:S02]  /*3d5f0*/  IMAD.MOV.U32 R12, RZ, RZ, 0x2 ;  /* 0x00000002ff0c7424 */ /* 0x000fe400078e00ff */
[----:B------:R-:W-:-:S07]  /*3d600*/  IMAD.MOV.U32 R3, RZ, RZ, R14 ;  /* 0x000000ffff037224 */ /* 0x000fce00078e000e */
[----:B------:R-:W-:Y:S05]  /*3d610*/  WARPSYNC.COLLECTIVE R15, `(.L_x_13520) ;  /* 0x000000000f087348 */ /* 0x000fea0003c00000 */
[----:B------:R0:W1:Y:S02]  /*3d620*/  SHFL.IDX P6, R14, R13, R12, R11 ;  /* 0x0000000c0d0e7389 */ /* 0x00006400000c000b */
[----:B01----:R-:W-:Y:S01]  /*3d630*/  ENDCOLLECTIVE ;  /* 0x000000000000791b */ /* 0x003fe20003800000 */
.L_x_13520:
        /* <DEDUP_REMOVED lines=15> */
.L_x_13521:
[----:B------:R-:W-:Y:S02]  /*3d730*/  @P0 IMAD R6, R5, 0x2, R23 ;  /* 0x0000000205060824 */ /* 0x000fe400078e0217 */
[----:B------:R-:W-:Y:S02]  /*3d740*/  IMAD.MOV.U32 R13, RZ, RZ, R4 ;  /* 0x000000ffff0d7224 */ /* 0x000fe400078e0004 */
[----:B------:R-:W-:Y:S02]  /*3d750*/  IMAD.MOV.U32 R12, RZ, RZ, 0x3 ;  /* 0x00000003ff0c7424 */ /* 0x000fe400078e00ff */
[----:B------:R-:W-:-:S07]  /*3d760*/  IMAD.MOV.U32 R3, RZ, RZ, R14 ;  /* 0x000000ffff037224 */ /* 0x000fce00078e000e */
[----:B------:R-:W-:Y:S05]  /*3d770*/  WARPSYNC.COLLECTIVE R15, `(.L_x_13522) ;  /* 0x000000000f087348 */ /* 0x000fea0003c00000 */
[----:B------:R0:W1:Y:S02]  /*3d780*/  SHFL.IDX P6, R14, R13, R12, R11 ;  /* 0x0000000c0d0e7389 */ /* 0x00006400000c000b */
[----:B01----:R-:W-:Y:S01]  /*3d790*/  ENDCOLLECTIVE ;  /* 0x000000000000791b */ /* 0x003fe20003800000 */
.L_x_13522:
        /* <DEDUP_REMOVED lines=15> */
.L_x_13523:
[----:B------:R-:W-:Y:S02]  /*3d890*/  @P0 IMAD R6, R5, 0x2, R23 ;  /* 0x0000000205060824 */ /* 0x000fe400078e0217 */
[----:B------:R-:W-:Y:S02]  /*3d8a0*/  IMAD.MOV.U32 R13, RZ, RZ, R4 ;  /* 0x000000ffff0d7224 */ /* 0x000fe400078e0004 */
[----:B------:R-:W-:Y:S02]  /*3d8b0*/  IMAD.MOV.U32 R12, RZ, RZ, 0x4 ;  /* 0x00000004ff0c7424 */ /* 0x000fe400078e00ff */
[----:B------:R-:W-:-:S07]  /*3d8c0*/  IMAD.MOV.U32 R3, RZ, RZ, R14 ;  /* 0x000000ffff037224 */ /* 0x000fce00078e000e */
[----:B------:R-:W-:Y:S05]  /*3d8d0*/  WARPSYNC.COLLECTIVE R15, `(.L_x_13524) ;  /* 0x000000000f087348 */ /* 0x000fea0003c00000 */
[----:B------:R0:W1:Y:S02]  /*3d8e0*/  SHFL.IDX P6, R14, R13, R12, R11 ;  /* 0x0000000c0d0e7389 */ /* 0x00006400000c000b */
[----:B01----:R-:W-:Y:S01]  /*3d8f0*/  ENDCOLLECTIVE ;  /* 0x000000000000791b */ /* 0x003fe20003800000 */
.L_x_13524:
        /* <DEDUP_REMOVED lines=15> */
.L_x_13525:
[----:B------:R-:W-:Y:S02]  /*3d9f0*/  @P0 IMAD R6, R5, 0x2, R23 ;  /* 0x0000000205060824 */ /* 0x000fe400078e0217 */
[----:B------:R-:W-:Y:S02]  /*3da00*/  IMAD.MOV.U32 R13, RZ, RZ, R4 ;  /* 0x000000ffff0d7224 */ /* 0x000fe400078e0004 */
[----:B------:R-:W-:Y:S02]  /*3da10*/  IMAD.MOV.U32 R12, RZ, RZ, 0x5 ;  /* 0x00000005ff0c7424 */ /* 0x000fe400078e00ff */
[----:B------:R-:W-:-:S07]  /*3da20*/  IMAD.MOV.U32 R3, RZ, RZ, R14 ;  /* 0x000000ffff037224 */ /* 0x000fce00078e000e */
[----:B------:R-:W-:Y:S05]  /*3da30*/  WARPSYNC.COLLECTIVE R15, `(.L_x_13526) ;  /* 0x000000000f087348 */ /* 0x000fea0003c00000 */
[----:B------:R0:W1:Y:S02]  /*3da40*/  SHFL.IDX P6, R14, R13, R12, R11 ;  /* 0x0000000c0d0e7389 */ /* 0x00006400000c000b */
[----:B01----:R-:W-:Y:S01]  /*3da50*/  ENDCOLLECTIVE ;  /* 0x000000000000791b */ /* 0x003fe20003800000 */
.L_x_13526:
        /* <DEDUP_REMOVED lines=10> */
.L_x_13527:
[----:B------:R-:W-:Y:S01]  /*3db00*/  @!PT LDS RZ, [RZ] ;  /* 0x00000000fffff984 */ /* 0x000fe20000000800 */
[----:B------:R-:W-:Y:S01]  /*3db10*/  @!PT LDS RZ, [RZ] ;  /* 0x00000000fffff984 */ /* 0x000fe20000000800 */
[----:B------:R-:W-:Y:S01]  /*3db20*/  @!PT LDS RZ, [RZ] ;  /* 0x00000000fffff984 */ /* 0x000fe20000000800 */
[----:B------:R2:W-:Y:S01]  /*3db30*/  @P0 LDGSTS.E.BYPASS.LTC128B.128 [R6+0x1e400], desc[UR44][R2.64], !P2 ;  /* 0x1e40000002060fae */ /* 0x0005e2000d101d6c */
[----:B------:R-:W-:Y:S01]  /*3db40*/  IMAD.MOV.U32 R0, RZ, RZ, R14 ;  /* 0x000000ffff007224 */ /* 0x000fe200078e000e */
[----:B------:R-:W-:Y:S06]  /*3db50*/  BRA `(.L_x_13528) ;  /* 0xffffff9000147947 */ /* 0x000fec000383ffff */
.L_x_13351:
        /* <DEDUP_REMOVED lines=9> */
.L_x_13529:
[C---:B------:R-:W-:Y:S01]  /*3dbf0*/  VIADD R10, R35.reuse, 0x10 ;  /* 0x00000010230a7836 */ /* 0x040fe20000000000 */
[C---:B------:R-:W-:Y:S01]  /*3dc00*/  ISETP.GE.AND P0, PT, R35.reuse, R2, PT ;  /* 0x000000022300720c */ /* 0x040fe20003f06270 */
[C---:B------:R-:W-:Y:S02]  /*3dc10*/  VIADD R6, R35.reuse, 0x20 ;  /* 0x0000002023067836 */ /* 0x040fe40000000000 */
[----:B------:R-:W-:Y:S01]  /*3dc20*/  VIADD R8, R35, 0x40 ;  /* 0x0000004023087836 */ /* 0x000fe20000000000 */
[----:B------:R0:W-:Y:S04]  /*3dc30*/  STL [R1+0x458], R10 ;  /* 0x0004580a01007387 */ /* 0x0001e80000100800 */
[----:B------:R0:W-:Y:S01]  /*3dc40*/  STL [R1+0x45c], R6 ;  /* 0x00045c0601007387 */ /* 0x0001e20000100800 */
[----:B------:R-:W-:-:S03]  /*3dc50*/  IMAD.MOV.U32 R13, RZ, RZ, R0 ;  /* 0x000000ffff0d7224 */ /* 0x000fc600078e0000 */
[----:B------:R0:W-:Y:S01]  /*3dc60*/  STL [R1+0x464], R8 ;  /* 0x0004640801007387 */ /* 0x0001e20000100800 */
[----:B------:R-:W-:-:S07]  /*3dc70*/  IMAD.MOV.U32 R4, RZ, RZ, R14 ;  /* 0x000000ffff047224 */ /* 0x000fce00078e000e */
[----:B0-----:R-:W-:Y:S05]  /*3dc80*/  WARPSYNC.COLLECTIVE R15, `(.L_x_13530) ;  /* 0x000000000f087348 */ /* 0x001fea0003c00000 */
[----:B------:R1:W2:Y:S02]  /*3dc90*/  SHFL.IDX P6, R14, R13, R12, R11 ;  /* 0x0000000c0d0e7389 */ /* 0x0002a400000c000b */
[----:B012---:R-:W-:Y:S01]  /*3dca0*/  ENDCOLLECTIVE ;  /* 0x000000000000791b */ /* 0x007fe20003800000 */
.L_x_13530:
[----:B------:R-:W-:Y:S02]  /*3dcb0*/  IMAD.MOV.U32 R13, RZ, RZ, R3 ;  /* 0x000000ffff0d7224 */ /* 0x000fe400078e0003 */
[----:B------:R-:W-:Y:S02]  /*3dcc0*/  IMAD.MOV.U32 R12, RZ, RZ, 0x1 ;  /* 0x00000001ff0c7424 */ /* 0x000fe400078e00ff */
[----:B------:R-:W-:-:S07]  /*3dcd0*/  IMAD.MOV.U32 R5, RZ, RZ, R14 ;  /* 0x000000ffff057224 */ /* 0x000fce00078e000e */
[----:B------:R-:W-:Y:S05]  /*3dce0*/  WARPSYNC.COLLECTIVE R15, `(.L_x_13531) ;  /* 0x000000000f087348 */ /* 0x000fea0003c00000 */
[----:B------:R0:W1:Y:S02]  /*3dcf0*/  SHFL.IDX P6, R14, R13, R12, R11 ;  /* 0x0000000c0d0e7389 */ /* 0x00006400000c000b */
[----:B01----:R-:W-:Y:S01]  /*3dd00*/  ENDCOLLECTIVE ;  /* 0x000000000000791b */ /* 0x003fe20003800000 */
.L_x_13531:
        /* <DEDUP_REMOVED lines=15> */
.L_x_13532:
[----:B------:R-:W-:Y:S02]  /*3de00*/  IMAD.MOV.U32 R13, RZ, RZ, R3 ;  /* 0x000000ffff0d7224 */ /* 0x000fe400078e0003 */
[----:B------:R-:W-:Y:S02]  /*3de10*/  IMAD.MOV.U32 R12, RZ, RZ, 0x2 ;  /* 0x00000002ff0c7424 */ /* 0x000fe400078e00ff */
[----:B------:R-:W-:-:S07]  /*3de20*/  IMAD.MOV.U32 R5, RZ, RZ, R14 ;  /* 0x000000ffff057224 */ /* 0x000fce00078e000e */
[----:B------:R-:W-:Y:S05]  /*3de30*/  WARPSYNC.COLLECTIVE R15, `(.L_x_13533) ;  /* 0x000000000f087348 */ /* 0x000fea0003c00000 */
[----:B------:R0:W1:Y:S02]  /*3de40*/  SHFL.IDX P6, R14, R13, R12, R11 ;  /* 0x0000000c0d0e7389 */ /* 0x00006400000c000b */
[----:B01----:R-:W-:Y:S01]  /*3de50*/  ENDCOLLECTIVE ;  /* 0x000000000000791b */ /* 0x003fe20003800000 */
.L_x_13533:
        /* <DEDUP_REMOVED lines=11> */
[----:B------:R-:W-:-:S05]  /*3df10*/  VIADD R6, R35, 0x30 ;  /* 0x0000003023067836 */ /* 0x000fca0000000000 */
[----:B------:R1:W-:Y:S01]  /*3df20*/  STL [R1+0x460], R6 ;  /* 0x0004600601007387 */ /* 0x0003e20000100800 */
[----:B0-----:R-:W-:-:S07]  /*3df30*/  IMAD.MOV.U32 R4, RZ, RZ, R14 ;  /* 0x000000ffff047224 */ /* 0x001fce00078e000e */
[----:B-1----:R-:W-:Y:S05]  /*3df40*/  WARPSYNC.COLLECTIVE R15, `(.L_x_13534) ;  /* 0x000000000f087348 */ /* 0x002fea0003c00000 */
[----:B------:R0:W2:Y:S02]  /*3df50*/  SHFL.IDX P6, R14, R13, R12, R11 ;  /* 0x0000000c0d0e7389 */ /* 0x0000a400000c000b */
[----:B012---:R-:W-:Y:S01]  /*3df60*/  ENDCOLLECTIVE ;  /* 0x000000000000791b */ /* 0x007fe20003800000 */
.L_x_13534:
[----:B------:R-:W-:Y:S02]  /*3df70*/  IMAD.MOV.U32 R13, RZ, RZ, R3 ;  /* 0x000000ffff0d7224 */ /* 0x000fe400078e0003 */
[----:B------:R-:W-:Y:S02]  /*3df80*/  IMAD.MOV.U32 R12, RZ, RZ, 0x3 ;  /* 0x00000003ff0c7424 */ /* 0x000fe400078e00ff */
[----:B------:R-:W-:-:S07]  /*3df90*/  IMAD.MOV.U32 R5, RZ, RZ, R14 ;  /* 0x000000ffff057224 */ /* 0x000fce00078e000e */
[----:B------:R-:W-:Y:S05]  /*3dfa0*/  WARPSYNC.COLLECTIVE R15, `(.L_x_13535) ;  /* 0x000000000f087348 */ /* 0x000fea0003c00000 */
[----:B------:R0:W1:Y:S02]  /*3dfb0*/  SHFL.IDX P6, R14, R13, R12, R11 ;  /* 0x0000000c0d0e7389 */ /* 0x00006400000c000b */
[----:B01----:R-:W-:Y:S01]  /*3dfc0*/  ENDCOLLECTIVE ;  /* 0x000000000000791b */ /* 0x003fe20003800000 */
.L_x_13535:
        /* <DEDUP_REMOVED lines=15> */
.L_x_13536:
[----:B------:R-:W-:Y:S02]  /*3e0c0*/  IMAD.MOV.U32 R13, RZ, RZ, R3 ;  /* 0x000000ffff0d7224 */ /* 0x000fe400078e0003 */
[----:B------:R-:W-:Y:S02]  /*3e0d0*/  IMAD.MOV.U32 R12, RZ, RZ, 0x4 ;  /* 0x00000004ff0c7424 */ /* 0x000fe400078e00ff */
[----:B------:R-:W-:-:S07]  /*3e0e0*/  IMAD.MOV.U32 R5, RZ, RZ, R14 ;  /* 0x000000ffff057224 */ /* 0x000fce00078e000e */
[----:B------:R-:W-:Y:S05]  /*3e0f0*/  WARPSYNC.COLLECTIVE R15, `(.L_x_13537) ;  /* 0x000000000f087348 */ /* 0x000fea0003c00000 */
[----:B------:R0:W1:Y:S02]  /*3e100*/  SHFL.IDX P6, R14, R13, R12, R11 ;  /* 0x0000000c0d0e7389 */ /* 0x00006400000c000b */
[----:B01----:R-:W-:Y:S01]  /*3e110*/  ENDCOLLECTIVE ;  /* 0x000000000000791b */ /* 0x003fe20003800000 */
.L_x_13537:
        /* <DEDUP_REMOVED lines=10> */
.L_x_13538:
        /* <DEDUP_REMOVED lines=13> */
.L_x_13539:
        /* <DEDUP_REMOVED lines=10> */
.L_x_13540:
        /* <DEDUP_REMOVED lines=13> */
.L_x_13541:
        /* <DEDUP_REMOVED lines=10> */
.L_x_13542:
        /* <DEDUP_REMOVED lines=11> */
.L_x_13543:
        /* <DEDUP_REMOVED lines=10> */
.L_x_13544:
[----:B------:R-:W-:Y:S01]  /*3e5f0*/  @!PT LDS RZ, [RZ] ;  /* 0x00000000fffff984 */ /* 0x000fe20000000800 */
[----:B------:R-:W-:Y:S01]  /*3e600*/  @!PT LDS RZ, [RZ] ;  /* 0x00000000fffff984 */ /* 0x000fe20000000800 */
[----:B------:R-:W-:Y:S01]  /*3e610*/  @!PT LDS RZ, [RZ] ;  /* 0x00000000fffff984 */ /* 0x000fe20000000800 */
[----:B------:R0:W-:Y:S01]  /*3e620*/  @!P0 LDGSTS.E.BYPASS.LTC128B.128 [R26+0x1b400], desc[UR44][R4.64], !P1 ;  /* 0x1b400000041a8fae */ /* 0x0001e2000c901d6c */
[----:B------:R-:W-:Y:S01]  /*3e630*/  IMAD.MOV.U32 R0, RZ, RZ, R14 ;  /* 0x000000ffff007224 */ /* 0x000fe200078e000e */
[----:B------:R-:W-:Y:S06]  /*3e640*/  BRA `(.L_x_13545) ;  /* 0xffffff90005c7947 */ /* 0x000fec000383ffff */
.L_x_13355:
[----:B------:R-:W2:Y:S04]  /*3e650*/  LDL.LU R14, [R1+0x440] ;  /* 0x00044000010e7983 */ /* 0x000ea80000300800 */
[----:B------:R-:W3:Y:S04]  /*3e660*/  LDL.LU R13, [R1+0x458] ;  /* 0x00045800010d7983 */ /* 0x000ee80000300800 */
[----:B------:R-:W4:Y:S04]  /*3e670*/  LDL.LU R12, [R1+0x45c] ;  /* 0x00045c00010c7983 */ /* 0x000f280000300800 */
[----:B------:R-:W5:Y:S04]  /*3e680*/  LDL.LU R11, [R1+0x460] ;  /* 0x00046000010b7983 */ /* 0x000f680000300800 */
[----:B------:R-:W5:Y:S04]  /*3e690*/  LDL.LU R10, [R1+0x464] ;  /* 0x00046400010a7983 */ /* 0x000f680000300800 */
[----:B------:R-:W5:Y:S04]  /*3e6a0*/  LDL.LU R9, [R1+0x46c] ;  /* 0x00046c0001097983 */ /* 0x000f680000300800 */
[----:B------:R-:W5:Y:S01]  /*3e6b0*/  LDL.LU R8, [R1+0x470] ;  /* 0x0004700001087983 */ /* 0x000f620000300800 */
[----:B------:R-:W-:Y:S01]  /*3e6c0*/  LOP3.LUT R22, R22, 0xfffffbff, RZ, 0xc0, !PT ;  /* 0xfffffbff16167812 */ /* 0x000fe200078ec0ff */
[----:B------:R-:W-:Y:S01]  /*3e6d0*/  BSSY B0, `(.L_x_13546) ;  /* 0x0000019000007945 */ /* 0x000fe20003800000 */
[----:B------:R-:W-:-:S02]  /*3e6e0*/  IMAD.MOV.U32 R15, RZ, RZ, -0x1 ;  /* 0xffffffffff0f7424 */ /* 0x000fc400078e00ff */
[----:B--2---:R-:W-:-:S05]  /*3e6f0*/  IMAD R5, R14, R6, RZ ;  /* 0x000000060e057224 */ /* 0x004fca00078e02ff */
[-C--:B------:R-:W-:Y:S02]  /*3e700*/  ISETP.GE.AND P0, PT, R35, R5.reuse, PT ;  /* 0x000000052300720c */ /* 0x080fe40003f06270 */
[-C--:B---3--:R-:W-:Y:S01]  /*3e710*/  ISETP.GE.AND P6, PT, R13, R5.reuse, PT ;  /* 0x000000050d00720c */ /* 0x088fe20003fc6270 */
[----:B------:R-:W-:Y:S01]  /*3e720*/  IMAD.MOV.U32 R13, RZ, RZ, R0 ;  /* 0x000000ffff0d7224 */ /* 0x000fe200078e0000 */
[----:B----4-:R-:W-:Y:S01]  /*3e730*/  ISETP.GE.AND P5, PT, R12, R5, PT ;  /* 0x000000050c00720c */ /* 0x010fe20003fa6270 */
[----:B------:R-:W-:-:S08]  /*3e740*/  IMAD.MOV.U32 R12, RZ, RZ, RZ ;  /* 0x000000ffff0c7224 */ /* 0x000fd000078e00ff */
[----:B------:R-:W-:Y:S02]  /*3e750*/  @P0 LOP3.LUT R22, R22, 0x400, RZ, 0xfc, !PT ;  /* 0x0000040016160812 */ /* 0x000fe400078efcff */
[----:B-----5:R-:W-:Y:S01]  /*3e760*/  ISETP.GE.AND P0, PT, R11, R5, PT ;  /* 0x000000050b00720c */ /* 0x020fe20003f06270 */
        /* <DEDUP_REMOVED lines=8> */
[----:B------:R-:W-:Y:S02]  /*3e7f0*/  @P0 LOP3.LUT R22, R22, 0x80, RZ, 0xfc, !PT ;  /* 0x0000008016160812 */ /* 0x000fe400078efcff */
[----:B------:R-:W-:Y:S02]  /*3e800*/  ISETP.GE.AND P0, PT, R8, R5, PT ;  /* 0x000000050800720c */ /* 0x000fe40003f06270 */
[----:B------:R-:W-:-:S04]  /*3e810*/  LOP3.LUT R22, R22, 0xffffffbf, RZ, 0xc0, !PT ;  /* 0xffffffbf16167812 */ /* 0x000fc800078ec0ff */
[----:B------:R-:W-:-:S07]  /*3e820*/  @P6 LOP3.LUT R22, R22, 0x40, RZ, 0xfc, !PT ;  /* 0x0000004016166812 */ /* 0x000fce00078efcff */
[----:B------:R-:W-:Y:S05]  /*3e830*/  WARPSYNC.COLLECTIVE R15, `(.L_x_13547) ;  /* 0x000000000f087348 */ /* 0x000fea0003c00000 */
[----:B------:R0:W1:Y:S02]  /*3e840*/  SHFL.IDX P6, R14, R13, R12, R11 ;  /* 0x0000000c0d0e7389 */ /* 0x00006400000c000b */
[----:B01----:R-:W-:Y:S01]  /*3e850*/  ENDCOLLECTIVE ;  /* 0x000000000000791b */ /* 0x003fe20003800000 */
.L_x_13547:
[----:B------:R-:W-:Y:S05]  /*3e860*/  BSYNC B0 ;  /* 0x0000000000007941 */ /* 0x000fea0003800000 */
.L_x_13546:
        /* <DEDUP_REMOVED lines=11> */
.L_x_13548:
[----:B------:R-:W-:-:S04]  /*3e920*/  LOP3.LUT R22, R22, 0xffefffff, RZ, 0xc0, !PT ;  /* 0xffefffff16167812 */ /* 0x000fc800078ec0ff */
[----:B------:R-:W-:-:S04]  /*3e930*/  @P0 LOP3.LUT R22, R22, 0x100000, RZ, 0xfc, !PT ;  /* 0x0010000016160812 */ /* 0x000fc800078efcff */
[----:B------:R-:W-:Y:S01]  /*3e940*/  LOP3.LUT P0, RZ, R22, 0x400, RZ, 0xc0, !PT ;  /* 0x0000040016ff7812 */ /* 0x000fe2000780c0ff */
[----:B------:R-:W-:Y:S02]  /*3e950*/  IMAD.MOV.U32 R13, RZ, RZ, R0 ;  /* 0x000000ffff0d7224 */ /* 0x000fe400078e0000 */
[----:B------:R-:W-:Y:S02]  /*3e960*/  IMAD.MOV.U32 R12, RZ, RZ, 0x1 ;  /* 0x00000001ff0c7424 */ /* 0x000fe400078e00ff */
[----:B------:R-:W-:-:S08]  /*3e970*/  IMAD.MOV.U32 R3, RZ, RZ, R14 ;  /* 0x000000ffff037224 */ /* 0x000fd000078e000e */
[----:B------:R-:W-:-:S05]  /*3e980*/  @!P0 LEA R3, P6, R7, R3, 0x1 ;  /* 0x0000000307038211 */ /* 0x000fca00078c08ff */
[----:B------:R-:W-:-:S05]  /*3e990*/  @!P0 IMAD.X R2, RZ, RZ, R2, P6 ;  /* 0x000000ffff028224 */ /* 0x000fca00030e0602 */
[----:B------:R-:W-:-:S07]  /*3e9a0*/  @!P0 LOP3.LUT R3, R3, R2, RZ, 0x3c, !PT ;  /* 0x0000000203038212 */ /* 0x000fce00078e3cff */
[----:B------:R-:W-:Y:S05]  /*3e9b0*/  WARPSYNC.COLLECTIVE R15, `(.L_x_13549) ;  /* 0x000000000f087348 */ /* 0x000fea0003c00000 */
[----:B------:R0:W1:Y:S02]  /*3e9c0*/  SHFL.IDX P6, R14, R13, R12, R11 ;  /* 0x0000000c0d0e7389 */ /* 0x00006400000c000b */
[----:B01----:R-:W-:Y:S01]  /*3e9d0*/  ENDCOLLECTIVE ;  /* 0x000000000000791b */ /* 0x003fe20003800000 */
.L_x_13549:
        /* <DEDUP_REMOVED lines=15> */
.L_x_13550:
        /* <DEDUP_REMOVED lines=12> */
.L_x_13551:
        /* <DEDUP_REMOVED lines=12> */
.L_x_13552:
        /* <DEDUP_REMOVED lines=12> */
.L_x_13553:
        /* <DEDUP_REMOVED lines=12> */
.L_x_13554:
        /* <DEDUP_REMOVED lines=12> */
.L_x_13555:
        /* <DEDUP_REMOVED lines=12> */
.L_x_13556:
        /* <DEDUP_REMOVED lines=12> */
.L_x_13557:
        /* <DEDUP_REMOVED lines=12> */
.L_x_13558:
        /* <DEDUP_REMOVED lines=12> */
.L_x_13559:
        /* <DEDUP_REMOVED lines=11> */
.L_x_13560:
[----:B------:R-:W-:Y:S02]  /*3f240*/  IMAD.MOV.U32 R13, RZ, RZ, R0 ;  /* 0x000000ffff0d7224 */ /* 0x000fe400078e0000 */
[----:B------:R-:W-:Y:S02]  /*3f250*/  IMAD.MOV.U32 R12, RZ, RZ, 0x7 ;  /* 0x00000007ff0c7424 */ /* 0x000fe400078e00ff */
[----:B------:R-:W-:-:S07]  /*3f260*/  IMAD.MOV.U32 R2, RZ, RZ, R14 ;  /* 0x000000ffff027224 */ /* 0x000fce00078e000e */
[----:B------:R-:W-:Y:S05]  /*3f270*/  WARPSYNC.COLLECTIVE R15, `(.L_x_13561) ;  /* 0x000000000f087348 */ /* 0x000fea0003c00000 */
[----:B------:R0:W1:Y:S02]  /*3f280*/  SHFL.IDX P6, R14, R13, R12, R11 ;  /* 0x0000000c0d0e7389 */ /* 0x00006400000c000b */
[----:B01----:R-:W-:Y:S01]  /*3f290*/  ENDCOLLECTIVE ;  /* 0x000000000000791b */ /* 0x003fe20003800000 */
.L_x_13561:
        /* <DEDUP_REMOVED lines=14> */
.L_x_13562:
[----:B------:R-:W-:Y:S01]  /*3f380*/  IMAD.MOV.U32 R2, RZ, RZ, R14 ;  /* 0x000000ffff027224 */ /* 0x000fe200078e000e */
[----:B------:R-:W-:Y:S06]  /*3f390*/  BRA `(.L_x_13563) ;  /* 0xffffff8c00c07947 */ /* 0x000fec000383ffff */
.L_x_13360:
[----:B0-----:R0:W1:Y:S02]  /*3f3a0*/  SYNCS.PHASECHK.TRANS64.TRYWAIT P0, [R23+URZ+0x32420], R0 ;  /* 0x03242000170075a7 */ /* 0x001064000800017f */
[----:B-1----:R-:W-:Y:S05]  /*3f3b0*/  @!P0 NANOSLEEP.SYNCS 0x989680 ;  /* 0x009896800000895d */ /* 0x002fea0003900000 */
[----:B------:R-:W1:Y:S02]  /*3f3c0*/  @!P0 SYNCS.PHASECHK.TRANS64 P0, [R23+URZ+0x32420], R0 ;  /* 0x03242000170085a7 */ /* 0x000e64000800007f */
[----:B-1----:R-:W-:Y:S05]  /*3f3d0*/  @!P0 BRA `(.L_x_13360) ;  /* 0xfffffffc00f08947 */ /* 0x002fea000383ffff */
[----:B------:R-:W-:Y:S05]  /*3f3e0*/  BRA `(.L_x_13564) ;  /* 0xffffff9000347947 */ /* 0x000fea000383ffff */
.L_x_13363:
[----:B0-----:R0:W1:Y:S02]  /*3f3f0*/  SYNCS.PHASECHK.TRANS64.TRYWAIT P0, [R17+URZ+0x32460], R0 ;  /* 0x03246000110075a7 */ /* 0x001064000800017f */
[----:B-1----:R-:W-:Y:S05]  /*3f400*/  @!P0 NANOSLEEP.SYNCS 0x989680 ;  /* 0x009896800000895d */ /* 0x002fea0003900000 */
[----:B------:R-:W1:Y:S02]  /*3f410*/  @!P0 SYNCS.PHASECHK.TRANS64 P0, [R17+URZ+0x32460], R0 ;  /* 0x03246000110085a7 */ /* 0x000e64000800007f */
[----:B-1----:R-:W-:Y:S05]  /*3f420*/  @!P0 BRA `(.L_x_13363) ;  /* 0xfffffffc00f08947 */ /* 0x002fea000383ffff */
[----:B------:R-:W-:Y:S05]  /*3f430*/  BRA `(.L_x_13565) ;  /* 0xffffff9000447947 */ /* 0x000fea000383ffff */
.L_x_13364:
        /* <DEDUP_REMOVED lines=8> */
.L_x_13567:
[----:B------:R-:W-:Y:S05]  /*3f4c0*/  BSYNC B0 ;  /* 0x0000000000007941 */ /* 0x000fea0003800000 */
.L_x_13566:
        /* <DEDUP_REMOVED lines=13> */
.L_x_13568:
        /* <DEDUP_REMOVED lines=9> */
.L_x_13569:
        /* <DEDUP_REMOVED lines=17> */
.L_x_13570:
[----:B------:R-:W-:Y:S02]  /*3f740*/  IMAD.MOV.U32 R13, RZ, RZ, R6 ;  /* 0x000000ffff0d7224 */ /* 0x000fe400078e0006 */
[----:B------:R-:W-:Y:S01]  /*3f750*/  IMAD.MOV.U32 R12, RZ, RZ, 0x2 ;  /* 0x00000002ff0c7424 */ /* 0x000fe200078e00ff */
[----:B------:R-:W-:-:S13]  /*3f760*/  IADD3 R2, P3, R14, R0, RZ ;  /* 0x000000000e027210 */ /* 0x000fda0007f7e0ff */
[----:B------:R-:W-:Y:S05]  /*3f770*/  WARPSYNC.COLLECTIVE R15, `(.L_x_13571) ;  /* 0x000000000f087348 */ /* 0x000fea0003c00000 */
[----:B------:R0:W1:Y:S02]  /*3f780*/  SHFL.IDX P6, R14, R13, R12, R11 ;  /* 0x0000000c0d0e7389 */ /* 0x00006400000c000b */
[----:B01----:R-:W-:Y:S01]  /*3f790*/  ENDCOLLECTIVE ;  /* 0x000000000000791b */ /* 0x003fe20003800000 */
.L_x_13571:
        /* <DEDUP_REMOVED lines=17> */
.L_x_13572:
[----:B------:R-:W-:Y:S02]  /*3f8b0*/  IMAD.MOV.U32 R13, RZ, RZ, R6 ;  /* 0x000000ffff0d7224 */ /* 0x000fe400078e0006 */
[----:B------:R-:W-:Y:S01]  /*3f8c0*/  IMAD.MOV.U32 R12, RZ, RZ, 0x3 ;  /* 0x00000003ff0c7424 */ /* 0x000fe200078e00ff */
[----:B------:R-:W-:-:S13]  /*3f8d0*/  IADD3 R2, P3, R14, R0, RZ ;  /* 0x000000000e027210 */ /* 0x000fda0007f7e0ff */
[----:B------:R-:W-:Y:S05]  /*3f8e0*/  WARPSYNC.COLLECTIVE R15, `(.L_x_13573) ;  /* 0x000000000f087348 */ /* 0x000fea0003c00000 */
[----:B------:R0:W1:Y:S02]  /*3f8f0*/  SHFL.IDX P6, R14, R13, R12, R11 ;  /* 0x0000000c0d0e7389 */ /* 0x00006400000c000b */
[----:B01----:R-:W-:Y:S01]  /*3f900*/  ENDCOLLECTIVE ;  /* 0x000000000000791b */ /* 0x003fe20003800000 */
.L_x_13573:
        /* <DEDUP_REMOVED lines=17> */
.L_x_13574:
[----:B------:R-:W-:Y:S02]  /*3fa20*/  IMAD.MOV.U32 R13, RZ, RZ, R6 ;  /* 0x000000ffff0d7224 */ /* 0x000fe400078e0006 */
[----:B------:R-:W-:Y:S01]  /*3fa30*/  IMAD.MOV.U32 R12, RZ, RZ, 0x4 ;  /* 0x00000004ff0c7424 */ /* 0x000fe200078e00ff */
[----:B------:R-:W-:-:S13]  /*3fa40*/  IADD3 R2, P3, R14, R0, RZ ;  /* 0x000000000e027210 */ /* 0x000fda0007f7e0ff */
[----:B------:R-:W-:Y:S05]  /*3fa50*/  WARPSYNC.COLLECTIVE R15, `(.L_x_13575) ;  /* 0x000000000f087348 */ /* 0x000fea0003c00000 */
[----:B------:R0:W1:Y:S02]  /*3fa60*/  SHFL.IDX P6, R14, R13, R12, R11 ;  /* 0x0000000c0d0e7389 */ /* 0x00006400000c000b */
[----:B01----:R-:W-:Y:S01]  /*3fa70*/  ENDCOLLECTIVE ;  /* 0x000000000000791b */ /* 0x003fe20003800000 */
.L_x_13575:
        /* <DEDUP_REMOVED lines=17> */
.L_x_13576:
[----:B------:R-:W-:Y:S02]  /*3fb90*/  IMAD.MOV.U32 R13, RZ, RZ, R6 ;  /* 0x000000ffff0d7224 */ /* 0x000fe400078e0006 */
[----:B------:R-:W-:Y:S01]  /*3fba0*/  IMAD.MOV.U32 R12, RZ, RZ, 0x5 ;  /* 0x00000005ff0c7424 */ /* 0x000fe200078e00ff */
[----:B------:R-:W-:-:S13]  /*3fbb0*/  IADD3 R2, P3, R14, R0, RZ ;  /* 0x000000000e027210 */ /* 0x000fda0007f7e0ff */
[----:B------:R-:W-:Y:S05]  /*3fbc0*/  WARPSYNC.COLLECTIVE R15, `(.L_x_13577) ;  /* 0x000000000f087348 */ /* 0x000fea0003c00000 */
[----:B------:R0:W1:Y:S02]  /*3fbd0*/  SHFL.IDX P6, R14, R13, R12, R11 ;  /* 0x0000000c0d0e7389 */ /* 0x00006400000c000b */
[----:B01----:R-:W-:Y:S01]  /*3fbe0*/  ENDCOLLECTIVE ;  /* 0x000000000000791b */ /* 0x003fe20003800000 */
.L_x_13577:
        /* <DEDUP_REMOVED lines=12> */
.L_x_13578:
        /* <DEDUP_REMOVED lines=9> */
.L_x_13371:
[----:B0-----:R0:W1:Y:S02]  /*3fd40*/  SYNCS.PHASECHK.TRANS64.TRYWAIT P0, [R6+URZ+0x32440], R21 ;  /* 0x03244015060075a7 */ /* 0x001064000800017f */
[----:B-1----:R-:W-:Y:S05]  /*3fd50*/  @!P0 NANOSLEEP.SYNCS 0x989680 ;  /* 0x009896800000895d */ /* 0x002fea0003900000 */
[----:B------:R-:W1:Y:S02]  /*3fd60*/  @!P0 SYNCS.PHASECHK.TRANS64 P0, [R6+URZ+0x32440], R21 ;  /* 0x03244015060085a7 */ /* 0x000e64000800007f */
[----:B-1----:R-:W-:Y:S05]  /*3fd70*/  @!P0 BRA `(.L_x_13371) ;  /* 0xfffffffc00f08947 */ /* 0x002fea000383ffff */
[----:B------:R-:W-:Y:S05]  /*3fd80*/  BRA `(.L_x_13580) ;  /* 0xffffff9000d47947 */ /* 0x000fea000383ffff */
.L_x_13372:
        /* <DEDUP_REMOVED lines=8> */
.L_x_13582:
[----:B------:R-:W-:Y:S05]  /*3fe10*/  BSYNC B1 ;  /* 0x0000000000017941 */ /* 0x000fea0003800000 */
.L_x_13581:
        /* <DEDUP_REMOVED lines=9> */
.L_x_13583:
[----:B------:R-:W-:Y:S02]  /*3feb0*/  IMAD.MOV.U32 R13, RZ, RZ, R9 ;  /* 0x000000ffff0d7224 */ /* 0x000fe400078e0009 */
[----:B------:R-:W-:Y:S02]  /*3fec0*/  IMAD.MOV.U32 R12, RZ, RZ, 0x1 ;  /* 0x00000001ff0c7424 */ /* 0x000fe400078e00ff */
[----:B------:R-:W-:-:S07]  /*3fed0*/  IMAD.MOV.U32 R2, RZ, RZ, R14 ;  /* 0x000000ffff027224 */ /* 0x000fce00078e000e */
[----:B------:R-:W-:Y:S05]  /*3fee0*/  WARPSYNC.COLLECTIVE R15, `(.L_x_13584) ;  /* 0x000000000f087348 */ /* 0x000fea0003c00000 */
[----:B------:R0:W1:Y:S02]  /*3fef0*/  SHFL.IDX P6, R14, R13, R12, R11 ;  /* 0x0000000c0d0e7389 */ /* 0x00006400000c000b */
[----:B01----:R-:W-:Y:S01]  /*3ff00*/  ENDCOLLECTIVE ;  /* 0x000000000000791b */ /* 0x003fe20003800000 */
.L_x_13584:
        /* <DEDUP_REMOVED lines=11> */
.L_x_13585:
[----:B------:R-:W-:Y:S02]  /*3ffc0*/  IMAD.MOV.U32 R13, RZ, RZ, R9 ;  /* 0x000000ffff0d7224 */ /* 0x000fe400078e0009 */
[----:B------:R-:W-:Y:S02]  /*3ffd0*/  IMAD.MOV.U32 R12, RZ, RZ, 0x2 ;  /* 0x00000002ff0c7424 */ /* 0x000fe400078e00ff */
[----:B------:R-:W-:-:S07]  /*3ffe0*/  IMAD.MOV.U32 R2, RZ, RZ, R14 ;  /* 0x000000ffff027224 */ /* 0x000fce00078e000e */
[----:B------:R-:W-:Y:S05]  /*3fff0*/  WARPSYNC.COLLECTIVE R15, `(.L_x_13586) ;  /* 0x000000000f087348 */ /* 0x000fea0003c00000 */
[----:B------:R0:W1:Y:S02]  /*40000*/  SHFL.IDX P6, R14, R13, R12, R11 ;  /* 0x0000000c0d0e7389 */ /* 0x00006400000c000b */
[----:B01----:R-:W-:Y:S01]  /*40010*/  ENDCOLLECTIVE ;  /* 0x000000000000791b */ /* 0x003fe20003800000 */
.L_x_13586:
        /* <DEDUP_REMOVED lines=11> */
.L_x_13587:
[----:B------:R-:W-:Y:S02]  /*400d0*/  IMAD.MOV.U32 R13, RZ, RZ, R9 ;  /* 0x000000ffff0d7224 */ /* 0x000fe400078e0009 */
[----:B------:R-:W-:Y:S02]  /*400e0*/  IMAD.MOV.U32 R12, RZ, RZ, 0x3 ;  /* 0x00000003ff0c7424 */ /* 0x000fe400078e00ff */
[----:B------:R-:W-:-:S07]  /*400f0*/  IMAD.MOV.U32 R2, RZ, RZ, R14 ;  /* 0x000000ffff027224 */ /* 0x000fce00078e000e */
[----:B------:R-:W-:Y:S05]  /*40100*/  WARPSYNC.COLLECTIVE R15, `(.L_x_13588) ;  /* 0x000000000f087348 */ /* 0x000fea0003c00000 */
[----:B------:R0:W1:Y:S02]  /*40110*/  SHFL.IDX P6, R14, R13, R12, R11 ;  /* 0x0000000c0d0e7389 */ /* 0x00006400000c000b */
[----:B01----:R-:W-:Y:S01]  /*40120*/  ENDCOLLECTIVE ;  /* 0x000000000000791b */ /* 0x003fe20003800000 */
.L_x_13588:
        /* <DEDUP_REMOVED lines=11> */
.L_x_13589:
[----:B------:R-:W-:Y:S02]  /*401e0*/  IMAD.MOV.U32 R13, RZ, RZ, R9 ;  /* 0x000000ffff0d7224 */ /* 0x000fe400078e0009 */
[----:B------:R-:W-:Y:S02]  /*401f0*/  IMAD.MOV.U32 R12, RZ, RZ, 0x4 ;  /* 0x00000004ff0c7424 */ /* 0x000fe400078e00ff */
[----:B------:R-:W-:-:S07]  /*40200*/  IMAD.MOV.U32 R2, RZ, RZ, R14 ;  /* 0x000000ffff027224 */ /* 0x000fce00078e000e */
[----:B------:R-:W-:Y:S05]  /*40210*/  WARPSYNC.COLLECTIVE R15, `(.L_x_13590) ;  /* 0x000000000f087348 */ /* 0x000fea0003c00000 */
[----:B------:R0:W1:Y:S02]  /*40220*/  SHFL.IDX P6, R14, R13, R12, R11 ;  /* 0x0000000c0d0e7389 */ /* 0x00006400000c000b */
[----:B01----:R-:W-:Y:S01]  /*40230*/  ENDCOLLECTIVE ;  /* 0x000000000000791b */ /* 0x003fe20003800000 */
.L_x_13590:
        /* <DEDUP_REMOVED lines=11> */
.L_x_13591:
[----:B------:R-:W-:Y:S02]  /*402f0*/  IMAD.MOV.U32 R13, RZ, RZ, R9 ;  /* 0x000000ffff0d7224 */ /* 0x000fe400078e0009 */
[----:B------:R-:W-:Y:S02]  /*40300*/  IMAD.MOV.U32 R12, RZ, RZ, 0x5 ;  /* 0x00000005ff0c7424 */ /* 0x000fe400078e00ff */
[----:B------:R-:W-:-:S07]  /*40310*/  IMAD.MOV.U32 R2, RZ, RZ, R14 ;  /* 0x000000ffff027224 */ /* 0x000fce00078e000e */
[----:B------:R-:W-:Y:S05]  /*40320*/  WARPSYNC.COLLECTIVE R15, `(.L_x_13592) ;  /* 0x000000000f087348 */ /* 0x000fea0003c00000 */
[----:B------:R0:W1:Y:S02]  /*40330*/  SHFL.IDX P6, R14, R13, R12, R11 ;  /* 0x0000000c0d0e7389 */ /* 0x00006400000c000b */
[----:B01----:R-:W-:Y:S01]  /*40340*/  ENDCOLLECTIVE ;  /* 0x000000000000791b */ /* 0x003fe20003800000 */
.L_x_13592:
        /* <DEDUP_REMOVED lines=11> */
.L_x_13593:
[----:B------:R-:W-:Y:S01]  /*40400*/  IMAD.MOV.U32 R2, RZ, RZ, R14 ;  /* 0x000000ffff027224 */ /* 0x000fe200078e000e */
[----:B------:R-:W-:Y:S06]  /*40410*/  BRA `(.L_x_13594) ;  /* 0xffffff8c00fc7947 */ /* 0x000fec000383ffff */
.L_x_13377:
[----:B---3--:R3:W4:Y:S02]  /*40420*/  SYNCS.PHASECHK.TRANS64.TRYWAIT P0, [R6+URZ+0x32460], R21 ;  /* 0x03246015060075a7 */ /* 0x008724000800017f */
[----:B----4-:R-:W-:Y:S05]  /*40430*/  @!P0 NANOSLEEP.SYNCS 0x989680 ;  /* 0x009896800000895d */ /* 0x010fea0003900000 */
[----:B------:R-:W4:Y:S02]  /*40440*/  @!P0 SYNCS.PHASECHK.TRANS64 P0, [R6+URZ+0x32460], R21 ;  /* 0x03246015060085a7 */ /* 0x000f24000800007f */
[----:B----4-:R-:W-:Y:S05]  /*40450*/  @!P0 BRA `(.L_x_13377) ;  /* 0xfffffffc00f08947 */ /* 0x010fea000383ffff */
[----:B------:R-:W-:Y:S05]  /*40460*/  BRA `(.L_x_13595) ;  /* 0xffffff90004c7947 */ /* 0x000fea000383ffff */
.L_x_13378:
        /* <DEDUP_REMOVED lines=8> */
.L_x_13597:
[----:B------:R-:W-:Y:S05]  /*404f0*/  BSYNC B1 ;  /* 0x0000000000017941 */ /* 0x000fea0003800000 */
.L_x_13596:
        /* <DEDUP_REMOVED lines=9> */
.L_x_13598:
[----:B------:R-:W-:Y:S02]  /*40590*/  IMAD.MOV.U32 R13, RZ, RZ, R9 ;  /* 0x000000ffff0d7224 */ /* 0x000fe400078e0009 */
[----:B------:R-:W-:Y:S01]  /*405a0*/  IMAD.MOV.U32 R12, RZ, RZ, 0x1 ;  /* 0x00000001ff0c7424 */ /* 0x000fe200078e00ff */
[----:B------:R-:W-:-:S13]  /*405b0*/  IADD3 R2, P0, R14, R0, RZ ;  /* 0x000000000e027210 */ /* 0x000fda0007f1e0ff */
[----:B------:R-:W-:Y:S05]  /*405c0*/  WARPSYNC.COLLECTIVE R15, `(.L_x_13599) ;  /* 0x000000000f087348 */ /* 0x000fea0003c00000 */
[----:B------:R0:W1:Y:S02]  /*405d0*/  SHFL.IDX P6, R14, R13, R12, R11 ;  /* 0x0000000c0d0e7389 */ /* 0x00006400000c000b */
[----:B01----:R-:W-:Y:S01]  /*405e0*/  ENDCOLLECTIVE ;  /* 0x000000000000791b */ /* 0x003fe20003800000 */
.L_x_13599:
        /* <DEDUP_REMOVED lines=13> */
.L_x_13600:
[----:B------:R-:W-:Y:S02]  /*406c0*/  IMAD.MOV.U32 R13, RZ, RZ, R9 ;  /* 0x000000ffff0d7224 */ /* 0x000fe400078e0009 */
[----:B------:R-:W-:Y:S01]  /*406d0*/  IMAD.MOV.U32 R12, RZ, RZ, 0x2 ;  /* 0x00000002ff0c7424 */ /* 0x000fe200078e00ff */
[----:B------:R-:W-:-:S13]  /*406e0*/  IADD3 R2, P0, R14, R0, RZ ;  /* 0x000000000e027210 */ /* 0x000fda0007f1e0ff */
[----:B------:R-:W-:Y:S05]  /*406f0*/  WARPSYNC.COLLECTIVE R15, `(.L_x_13601) ;  /* 0x000000000f087348 */ /* 0x000fea0003c00000 */
[----:B------:R0:W1:Y:S02]  /*40700*/  SHFL.IDX P6, R14, R13, R12, R11 ;  /* 0x0000000c0d0e7389 */ /* 0x00006400000c000b */
[----:B01----:R-:W-:Y:S01]  /*40710*/  ENDCOLLECTIVE ;  /* 0x000000000000791b */ /* 0x003fe20003800000 */
.L_x_13601:
        /* <DEDUP_REMOVED lines=13> */
.L_x_13602:
[----:B------:R-:W-:Y:S02]  /*407f0*/  IMAD.MOV.U32 R13, RZ, RZ, R9 ;  /* 0x000000ffff0d7224 */ /* 0x000fe400078e0009 */
[----:B------:R-:W-:Y:S01]  /*40800*/  IMAD.MOV.U32 R12, RZ, RZ, 0x3 ;  /* 0x00000003ff0c7424 */ /* 0x000fe200078e00ff */
[----:B------:R-:W-:-:S13]  /*40810*/  IADD3 R2, P0, R14, R0, RZ ;  /* 0x000000000e027210 */ /* 0x000fda0007f1e0ff */
[----:B------:R-:W-:Y:S05]  /*40820*/  WARPSYNC.COLLECTIVE R15, `(.L_x_13603) ;  /* 0x000000000f087348 */ /* 0x000fea0003c00000 */
[----:B------:R0:W1:Y:S02]  /*40830*/  SHFL.IDX P6, R14, R13, R12, R11 ;  /* 0x0000000c0d0e7389 */ /* 0x00006400000c000b */
[----:B01----:R-:W-:Y:S01]  /*40840*/  ENDCOLLECTIVE ;  /* 0x000000000000791b */ /* 0x003fe20003800000 */
.L_x_13603:
        /* <DEDUP_REMOVED lines=13> */
.L_x_13604:
[----:B------:R-:W-:Y:S02]  /*40920*/  IMAD.MOV.U32 R13, RZ, RZ, R9 ;  /* 0x000000ffff0d7224 */ /* 0x000fe400078e0009 */
[----:B------:R-:W-:Y:S01]  /*40930*/  IMAD.MOV.U32 R12, RZ, RZ, 0x4 ;  /* 0x00000004ff0c7424 */ /* 0x000fe200078e00ff */
[----:B------:R-:W-:-:S13]  /*40940*/  IADD3 R2, P0, R14, R0, RZ ;  /* 0x000000000e027210 */ /* 0x000fda0007f1e0ff */
[----:B------:R-:W-:Y:S05]  /*40950*/  WARPSYNC.COLLECTIVE R15, `(.L_x_13605) ;  /* 0x000000000f087348 */ /* 0x000fea0003c00000 */
[----:B------:R0:W1:Y:S02]  /*40960*/  SHFL.IDX P6, R14, R13, R12, R11 ;  /* 0x0000000c0d0e7389 */ /* 0x00006400000c000b */
[----:B01----:R-:W-:Y:S01]  /*40970*/  ENDCOLLECTIVE ;  /* 0x000000000000791b */ /* 0x003fe20003800000 */
.L_x_13605:
        /* <DEDUP_REMOVED lines=13> */
.L_x_13606:
[----:B------:R-:W-:Y:S02]  /*40a50*/  IMAD.MOV.U32 R13, RZ, RZ, R9 ;  /* 0x000000ffff0d7224 */ /* 0x000fe400078e0009 */
[----:B------:R-:W-:Y:S01]  /*40a60*/  IMAD.MOV.U32 R12, RZ, RZ, 0x5 ;  /* 0x00000005ff0c7424 */ /* 0x000fe200078e00ff */
[----:B------:R-:W-:-:S13]  /*40a70*/  IADD3 R2, P0, R14, R0, RZ ;  /* 0x000000000e027210 */ /* 0x000fda0007f1e0ff */
[----:B------:R-:W-:Y:S05]  /*40a80*/  WARPSYNC.COLLECTIVE R15, `(.L_x_13607) ;  /* 0x000000000f087348 */ /* 0x000fea0003c00000 */
[----:B------:R0:W1:Y:S02]  /*40a90*/  SHFL.IDX P6, R14, R13, R12, R11 ;  /* 0x0000000c0d0e7389 */ /* 0x00006400000c000b */
[----:B01----:R-:W-:Y:S01]  /*40aa0*/  ENDCOLLECTIVE ;  /* 0x000000000000791b */ /* 0x003fe20003800000 */
.L_x_13607:
        /* <DEDUP_REMOVED lines=13> */
.L_x_13608:
[----:B------:R-:W-:Y:S05]  /*40b80*/  BRA `(.L_x_13609) ;  /* 0xffffff8c00907947 */ /* 0x000fea000383ffff */
.L_x_13386:
[----:B------:R-:W-:Y:S01]  /*40b90*/  BSSY B0, `(.L_x_13610) ;  /* 0x0000008000007945 */ /* 0x000fe20003800000 */
[----:B------:R-:W-:Y:S02]  /*40ba0*/  IMAD.MOV.U32 R13, RZ, RZ, R16 ;  /* 0x000000ffff0d7224 */ /* 0x000fe400078e0010 */
[----:B0-----:R-:W-:Y:S02]  /*40bb0*/  IMAD.MOV.U32 R12, RZ, RZ, RZ ;  /* 0x000000ffff0c7224 */ /* 0x001fe400078e00ff */
[----:B------:R-:W-:Y:S02]  /*40bc0*/  IMAD.MOV.U32 R11, RZ, RZ, 0x1f ;  /* 0x0000001fff0b7424 */ /* 0x000fe400078e00ff */
[----:B------:R-:W-:-:S07]  /*40bd0*/  IMAD.MOV.U32 R15, RZ, RZ, -0x1 ;  /* 0xffffffffff0f7424 */ /* 0x000fce00078e00ff */
[----:B-123--:R-:W-:Y:S05]  /*40be0*/  WARPSYNC.COLLECTIVE R15, `(.L_x_13611) ;  /* 0x000000000f087348 */ /* 0x00efea0003c00000 */
[----:B------:R0:W4:Y:S02]  /*40bf0*/  SHFL.IDX P6, R14, R13, R12, R11 ;  /* 0x0000000c0d0e7389 */ /* 0x00012400000c000b */
[----:B01234-:R-:W-:Y:S01]  /*40c00*/  ENDCOLLECTIVE ;  /* 0x000000000000791b */ /* 0x01ffe20003800000 */
.L_x_13611:
[----:B------:R-:W-:Y:S05]  /*40c10*/  BSYNC B0 ;  /* 0x0000000000007941 */ /* 0x000fea0003800000 */
.L_x_13610:
        /* <DEDUP_REMOVED lines=9> */
.L_x_13612:
        /* <DEDUP_REMOVED lines=24> */
.L_x_13613:
[----:B------:R-:W-:Y:S01]  /*40e30*/  IMAD.MOV.U32 R12, RZ, RZ, 0x2 ;  /* 0x00000002ff0c7424 */ /* 0x000fe200078e00ff */
[----:B------:R-:W-:-:S05]  /*40e40*/  SEL R14, R14, RZ, P1 ;  /* 0x000000ff0e0e7207 */ /* 0x000fca0000800000 */
[----:B------:R-:W-:-:S04]  /*40e50*/  IMAD.IADD R5, R13, 0x1, R14 ;  /* 0x000000010d057824 */ /* 0x000fc800078e020e */
[----:B------:R-:W-:-:S07]  /*40e60*/  IMAD.MOV.U32 R13, RZ, RZ, R5 ;  /* 0x000000ffff0d7224 */ /* 0x000fce00078e0005 */
[----:B------:R-:W-:Y:S05]  /*40e70*/  WARPSYNC.COLLECTIVE R15, `(.L_x_13614) ;  /* 0x000000000f087348 */ /* 0x000fea0003c00000 */
[----:B------:R0:W1:Y:S02]  /*40e80*/  SHFL.UP P6, R14, R13, R12, R11 ;  /* 0x0400000c0d0e7389 */ /* 0x00006400000c000b */
[----:B01----:R-:W-:Y:S01]  /*40e90*/  ENDCOLLECTIVE ;  /* 0x000000000000791b */ /* 0x003fe20003800000 */
.L_x_13614:
[----:B------:R-:W-:Y:S01]  /*40ea0*/  IMAD.MOV.U32 R12, RZ, RZ, 0x4 ;  /* 0x00000004ff0c7424 */ /* 0x000fe200078e00ff */
[----:B------:R-:W-:-:S05]  /*40eb0*/  SEL R2, R14, RZ, P2 ;  /* 0x000000ff0e027207 */ /* 0x000fca0001000000 */
[----:B------:R-:W-:-:S04]  /*40ec0*/  IMAD.IADD R2, R5, 0x1, R2 ;  /* 0x0000000105027824 */ /* 0x000fc800078e0202 */
[----:B------:R-:W-:-:S07]  /*40ed0*/  IMAD.MOV.U32 R13, RZ, RZ, R2 ;  /* 0x000000ffff0d7224 */ /* 0x000fce00078e0002 */
[----:B------:R-:W-:Y:S05]  /*40ee0*/  WARPSYNC.COLLECTIVE R15, `(.L_x_13615) ;  /* 0x000000000f087348 */ /* 0x000fea0003c00000 */
[----:B------:R0:W1:Y:S02]  /*40ef0*/  SHFL.UP P6, R14, R13, R12, R11 ;  /* 0x0400000c0d0e7389 */ /* 0x00006400000c000b */
[----:B01----:R-:W-:Y:S01]  /*40f00*/  ENDCOLLECTIVE ;  /* 0x000000000000791b */ /* 0x003fe20003800000 */
.L_x_13615:
[----:B------:R-:W-:Y:S01]  /*40f10*/  IMAD.MOV.U32 R12, RZ, RZ, 0x8 ;  /* 0x00000008ff0c7424 */ /* 0x000fe200078e00ff */
[----:B------:R-:W-:-:S05]  /*40f20*/  SEL R3, R14, RZ, P3 ;  /* 0x000000ff0e037207 */ /* 0x000fca0001800000 */
[----:B------:R-:W-:-:S04]  /*40f30*/  IMAD.IADD R3, R2, 0x1, R3 ;  /* 0x0000000102037824 */ /* 0x000fc800078e0203 */
[----:B------:R-:W-:-:S07]  /*40f40*/  IMAD.MOV.U32 R13, RZ, RZ, R3 ;  /* 0x000000ffff0d7224 */ /* 0x000fce00078e0003 */
[----:B------:R-:W-:Y:S05]  /*40f50*/  WARPSYNC.COLLECTIVE R15, `(.L_x_13616) ;  /* 0x000000000f087348 */ /* 0x000fea0003c00000 */
[----:B------:R0:W1:Y:S02]  /*40f60*/  SHFL.UP P6, R14, R13, R12, R11 ;  /* 0x0400000c0d0e7389 */ /* 0x00006400000c000b */
[----:B01----:R-:W-:Y:S01]  /*40f70*/  ENDCOLLECTIVE ;  /* 0x000000000000791b */ /* 0x003fe20003800000 */
.L_x_13616:
[----:B------:R-:W-:Y:S01]  /*40f80*/  IMAD.MOV.U32 R12, RZ, RZ, 0x10 ;  /* 0x00000010ff0c7424 */ /* 0x000fe200078e00ff */
[----:B------:R-:W-:-:S05]  /*40f90*/  SEL R14, R14, RZ, P4 ;  /* 0x000000ff0e0e7207 */ /* 0x000fca0002000000 */
[----:B------:R-:W-:-:S04]  /*40fa0*/  IMAD.IADD R5, R3, 0x1, R14 ;  /* 0x0000000103057824 */ /* 0x000fc800078e020e */
[----:B------:R-:W-:-:S07]  /*40fb0*/  IMAD.MOV.U32 R13, RZ, RZ, R5 ;  /* 0x000000ffff0d7224 */ /* 0x000fce00078e0005 */
[----:B------:R-:W-:Y:S05]  /*40fc0*/  WARPSYNC.COLLECTIVE R15, `(.L_x_13617) ;  /* 0x000000000f087348 */ /* 0x000fea0003c00000 */
[----:B------:R0:W1:Y:S02]  /*40fd0*/  SHFL.UP P6, R14, R13, R12, R11 ;  /* 0x0400000c0d0e7389 */ /* 0x00006400000c000b */
[----:B01----:R-:W-:Y:S01]  /*40fe0*/  ENDCOLLECTIVE ;  /* 0x000000000000791b */ /* 0x003fe20003800000 */
.L_x_13617:
        /* <DEDUP_REMOVED lines=8> */
.L_x_13618:
[----:B------:R-:W-:Y:S05]  /*41070*/  BRA `(.L_x_13619) ;  /* 0xffffff8c00f07947 */ /* 0x000fea000383ffff */
.L_x_13389:
[----:B------:R-:W-:Y:S01]  /*41080*/  BSSY B0, `(.L_x_13620) ;  /* 0x0000007000007945 */ /* 0x000fe20003800000 */
[----:B------:R-:W-:Y:S02]  /*41090*/  IMAD.MOV.U32 R12, RZ, RZ, 0x1 ;  /* 0x00000001ff0c7424 */ /* 0x000fe400078e00ff */
[----:B------:R-:W-:Y:S02]  /*410a0*/  IMAD.MOV.U32 R11, RZ, RZ, RZ ;  /* 0x000000ffff0b7224 */ /* 0x000fe400078e00ff */
[----:B------:R-:W-:-:S07]  /*410b0*/  IMAD.MOV.U32 R15, RZ, RZ, -0x1 ;  /* 0xffffffffff0f7424 */ /* 0x000fce00078e00ff */
[----:B------:R-:W-:Y:S05]  /*410c0*/  WARPSYNC.COLLECTIVE R15, `(.L_x_13621) ;  /* 0x000000000f087348 */ /* 0x000fea0003c00000 */
[----:B------:R0:W1:Y:S02]  /*410d0*/  SHFL.UP P6, R14, R13, R12, R11 ;  /* 0x0400000c0d0e7389 */ /* 0x00006400000c000b */
[----:B01----:R-:W-:Y:S01]  /*410e0*/  ENDCOLLECTIVE ;  /* 0x000000000000791b */ /* 0x003fe20003800000 */
.L_x_13621:
[----:B------:R-:W-:Y:S05]  /*410f0*/  BSYNC B0 ;  /* 0x0000000000007941 */ /* 0x000fea0003800000 */
.L_x_13620:
        /* <DEDUP_REMOVED lines=8> */
.L_x_13622:
[----:B------:R-:W-:Y:S01]  /*41180*/  IMAD.MOV.U32 R12, RZ, RZ, 0x4 ;  /* 0x00000004ff0c7424 */ /* 0x000fe200078e00ff */
[----:B------:R-:W-:-:S05]  /*41190*/  SEL R2, R14, RZ, P2 ;  /* 0x000000ff0e027207 */ /* 0x000fca0001000000 */
[----:B------:R-:W-:-:S04]  /*411a0*/  IMAD.IADD R2, R13, 0x1, R2 ;  /* 0x000000010d027824 */ /* 0x000fc800078e0202 */
[----:B------:R-:W-:-:S07]  /*411b0*/  IMAD.MOV.U32 R13, RZ, RZ, R2 ;  /* 0x000000ffff0d7224 */ /* 0x000fce00078e0002 */
[----:B------:R-:W-:Y:S05]  /*411c0*/  WARPSYNC.COLLECTIVE R15, `(.L_x_13623) ;  /* 0x000000000f087348 */ /* 0x000fea0003c00000 */
[----:B------:R0:W1:Y:S02]  /*411d0*/  SHFL.UP P6, R14, R13, R12, R11 ;  /* 0x0400000c0d0e7389 */ /* 0x00006400000c000b */
[----:B01----:R-:W-:Y:S01]  /*411e0*/  ENDCOLLECTIVE ;  /* 0x000000000000791b */ /* 0x003fe20003800000 */
.L_x_13623:
[----:B------:R-:W-:Y:S01]  /*411f0*/  IMAD.MOV.U32 R12, RZ, RZ, 0x8 ;  /* 0x00000008ff0c7424 */ /* 0x000fe200078e00ff */
[----:B------:R-:W-:-:S05]  /*41200*/  SEL R3, R14, RZ, P3 ;  /* 0x000000ff0e037207 */ /* 0x000fca0001800000 */
[----:B------:R-:W-:-:S04]  /*41210*/  IMAD.IADD R3, R2, 0x1, R3 ;  /* 0x0000000102037824 */ /* 0x000fc800078e0203 */
[----:B------:R-:W-:-:S07]  /*41220*/  IMAD.MOV.U32 R13, RZ, RZ, R3 ;  /* 0x000000ffff0d7224 */ /* 0x000fce00078e0003 */
[----:B------:R-:W-:Y:S05]  /*41230*/  WARPSYNC.COLLECTIVE R15, `(.L_x_13624) ;  /* 0x000000000f087348 */ /* 0x000fea0003c00000 */
[----:B------:R0:W1:Y:S02]  /*41240*/  SHFL.UP P6, R14, R13, R12, R11 ;  /* 0x0400000c0d0e7389 */ /* 0x00006400000c000b */
[----:B01----:R-:W-:Y:S01]  /*41250*/  ENDCOLLECTIVE ;  /* 0x000000000000791b */ /* 0x003fe20003800000 */
.L_x_13624:
[----:B------:R-:W-:Y:S01]  /*41260*/  IMAD.MOV.U32 R12, RZ, RZ, 0x10 ;  /* 0x00000010ff0c7424 */ /* 0x000fe200078e00ff */
[----:B------:R-:W-:-:S05]  /*41270*/  SEL R14, R14, RZ, P4 ;  /* 0x000000ff0e0e7207 */ /* 0x000fca0002000000 */
[----:B------:R-:W-:-:S04]  /*41280*/  IMAD.IADD R5, R3, 0x1, R14 ;  /* 0x0000000103057824 */ /* 0x000fc800078e020e */
[----:B------:R-:W-:-:S07]  /*41290*/  IMAD.MOV.U32 R13, RZ, RZ, R5 ;  /* 0x000000ffff0d7224 */ /* 0x000fce00078e0005 */
[----:B------:R-:W-:Y:S05]  /*412a0*/  WARPSYNC.COLLECTIVE R15, `(.L_x_13625) ;  /* 0x000000000f087348 */ /* 0x000fea0003c00000 */
[----:B------:R0:W1:Y:S02]  /*412b0*/  SHFL.UP P6, R14, R13, R12, R11 ;  /* 0x0400000c0d0e7389 */ /* 0x00006400000c000b */
[----:B01----:R-:W-:Y:S01]  /*412c0*/  ENDCOLLECTIVE ;  /* 0x000000000000791b */ /* 0x003fe20003800000 */
.L_x_13625:
        /* <DEDUP_REMOVED lines=8> */
.L_x_13626:
[----:B------:R-:W-:Y:S05]  /*41350*/  BRA `(.L_x_13627) ;  /* 0xffffff8c00dc7947 */ /* 0x000fea000383ffff */
.L_x_13391:
[----:B------:R-:W-:Y:S01]  /*41360*/  BSSY B0, `(.L_x_13628) ;  /* 0x0000006000007945 */ /* 0x000fe20003800000 */
[----:B------:R-:W-:Y:S01]  /*41370*/  PLOP3.LUT P6, PT, P6, PT, PT, 0x8, 0x0 ;  /* 0x000000000000781c */ /* 0x000fe200037ce170 */
[----:B------:R-:W-:-:S12]  /*41380*/  IMAD.MOV.U32 R15, RZ, RZ, -0x1 ;  /* 0xffffffffff0f7424 */ /* 0x000fd800078e00ff */
[----:B0-----:R-:W-:Y:S05]  /*41390*/  WARPSYNC.COLLECTIVE R15, `(.L_x_13629) ;  /* 0x000000000f087348 */ /* 0x001fea0003c00000 */
[----:B------:R-:W-:Y:S01]  /*413a0*/  VOTE.ANY R14, PT, P6 ;  /* 0x00000000000e7806 */ /* 0x000fe200030e0100 */
[----:B0-----:R-:W-:Y:S06]  /*413b0*/  ENDCOLLECTIVE ;  /* 0x000000000000791b */ /* 0x001fec0003800000 */
.L_x_13629:
[----:B------:R-:W-:Y:S05]  /*413c0*/  BSYNC B0 ;  /* 0x0000000000007941 */ /* 0x000fea0003800000 */
.L_x_13628:
        /* <DEDUP_REMOVED lines=8> */
.L_x_13630:
[----:B------:R-:W-:Y:S02]  /*41450*/  IMAD.IADD R19, R12, 0x1, R19 ;  /* 0x000000010c137824 */ /* 0x000fe400078e0213 */
[----:B------:R-:W-:Y:S02]  /*41460*/  IMAD.MOV.U32 R13, RZ, RZ, R4 ;  /* 0x000000ffff0d7224 */ /* 0x000fe400078e0004 */
[----:B------:R-:W-:-:S07]  /*41470*/  IMAD.MOV.U32 R17, RZ, RZ, R14 ;  /* 0x000000ffff117224 */ /* 0x000fce00078e000e */
[----:B------:R-:W-:Y:S05]  /*41480*/  WARPSYNC.COLLECTIVE R15, `(.L_x_13631) ;  /* 0x000000000f087348 */ /* 0x000fea0003c00000 */
[----:B------:R0:W1:Y:S02]  /*41490*/  SHFL.IDX P6, R14, R13, R12, R11 ;  /* 0x0000000c0d0e7389 */ /* 0x00006400000c000b */
[----:B01----:R-:W-:Y:S01]  /*414a0*/  ENDCOLLECTIVE ;  /* 0x000000000000791b */ /* 0x003fe20003800000 */
.L_x_13631:
[----:B------:R-:W-:Y:S01]  /*414b0*/  IMAD.MOV.U32 R4, RZ, RZ, R14 ;  /* 0x000000ffff047224 */ /* 0x000fe200078e000e */
[----:B------:R-:W-:Y:S06]  /*414c0*/  BRA `(.L_x_13632) ;  /* 0xffffff8c00c07947 */ /* 0x000fec000383ffff */
.L_x_13393:
[----:B------:R-:W-:Y:S01]  /*414d0*/  BSSY B0, `(.L_x_13633) ;  /* 0x0000007000007945 */ /* 0x000fe20003800000 */
[----:B------:R-:W-:Y:S02]  /*414e0*/  IMAD.MOV.U32 R13, RZ, RZ, R2 ;  /* 0x000000ffff0d7224 */ /* 0x000fe400078e0002 */
[----:B------:R-:W-:Y:S02]  /*414f0*/  IMAD.MOV.U32 R11, RZ, RZ, 0x1f ;  /* 0x0000001fff0b7424 */ /* 0x000fe400078e00ff */
[----:B------:R-:W-:-:S07]  /*41500*/  IMAD.MOV.U32 R15, RZ, RZ, -0x1 ;  /* 0xffffffffff0f7424 */ /* 0x000fce00078e00ff */
[----:B0-23--:R-:W-:Y:S05]  /*41510*/  WARPSYNC.COLLECTIVE R15, `(.L_x_13634) ;  /* 0x000000000f087348 */ /* 0x00dfea0003c00000 */
[----:B------:R1:W4:Y:S02]  /*41520*/  SHFL.IDX P6, R14, R13, R12, R11 ;  /* 0x0000000c0d0e7389 */ /* 0x00032400000c000b */
[----:B01234-:R-:W-:Y:S01]  /*41530*/  ENDCOLLECTIVE ;  /* 0x000000000000791b */ /* 0x01ffe20003800000 */
.L_x_13634:
[----:B------:R-:W-:Y:S05]  /*41540*/  BSYNC B0 ;  /* 0x0000000000007941 */ /* 0x000fea0003800000 */
.L_x_13633:
[----:B------:R-:W-:Y:S01]  /*41550*/  IMAD.MOV.U32 R6, RZ, RZ, R14 ;  /* 0x000000ffff067224 */ /* 0x000fe200078e000e */
[----:B------:R-:W-:Y:S06]  /*41560*/  BRA `(.L_x_13392) ;  /* 0xffffff8c00b07947 */ /* 0x000fec000383ffff */
.L_x_13399:
[----:B0-----:R0:W1:Y:S02]  /*41570*/  SYNCS.PHASECHK.TRANS64.TRYWAIT P0, [R5+URZ+0x32420], R0 ;  /* 0x03242000050075a7 */ /* 0x001064000800017f */
[----:B-1----:R-:W-:Y:S05]  /*41580*/  @!P0 NANOSLEEP.SYNCS 0x989680 ;  /* 0x009896800000895d */ /* 0x002fea0003900000 */
[----:B------:R-:W1:Y:S02]  /*41590*/  @!P0 SYNCS.PHASECHK.TRANS64 P0, [R5+URZ+0x32420], R0 ;  /* 0x03242000050085a7 */ /* 0x000e64000800007f */
[----:B-1----:R-:W-:Y:S05]  /*415a0*/  @!P0 BRA `(.L_x_13399) ;  /* 0xfffffffc00f08947 */ /* 0x002fea000383ffff */
[----:B------:R-:W-:Y:S05]  /*415b0*/  BRA `(.L_x_13635) ;  /* 0xffffff9800087947 */ /* 0x000fea000383ffff */
.L_x_13400:
        /* <DEDUP_REMOVED lines=11> */
.L_x_13637:
[----:B------:R-:W-:Y:S05]  /*41670*/  BSYNC B0 ;  /* 0x0000000000007941 */ /* 0x000fea0003800000 */
.L_x_13636:
[----:B------:R-:W-:Y:S05]  /*41680*/  BRA `(.L_x_13638) ;  /* 0xffffff9400f07947 */ /* 0x000fea000383ffff */
.L_x_13401:
[----:B------:R-:W-:Y:S01]  /*41690*/  BSSY B0, `(.L_x_13639) ;  /* 0x0000006000007945 */ /* 0x000fe20003800000 */
[----:B------:R-:W-:-:S07]  /*416a0*/  IMAD.MOV.U32 R15, RZ, RZ, -0x1 ;  /* 0xffffffffff0f7424 */ /* 0x000fce00078e00ff */
[----:B0-234-:R-:W-:Y:S05]  /*416b0*/  WARPSYNC.COLLECTIVE R15, `(.L_x_13640) ;  /* 0x000000000f0c7348 */ /* 0x01dfea0003c00000 */
[----:B------:R-:W-:Y:S02]  /*416c0*/  ELECT P6, UR62, PT ;  /* 0x00000000003e782f */ /* 0x000fe400038c0000 */
[----:B------:R-:W-:Y:S01]  /*416d0*/  MOV R14, UR62 ;  /* 0x0000003e000e7c02 */ /* 0x000fe20008000f00 */
[----:B0-234-:R-:W-:Y:S10]  /*416e0*/  ENDCOLLECTIVE ;  /* 0x000000000000791b */ /* 0x01dff40003800000 */
.L_x_13640:
[----:B------:R-:W-:Y:S05]  /*416f0*/  BSYNC B0 ;  /* 0x0000000000007941 */ /* 0x000fea0003800000 */
.L_x_13639:
[----:B------:R-:W-:Y:S05]  /*41700*/  BRA `(.L_x_13641) ;  /* 0xffffff9400e47947 */ /* 0x000fea000383ffff */
.L_x_13403:
[----:B0-----:R0:W1:Y:S02]  /*41710*/  SYNCS.PHASECHK.TRANS64.TRYWAIT P1, [R3+URZ+0x32440], R2 ;  /* 0x03244002030075a7 */ /* 0x001064000802017f */
[----:B-1----:R-:W-:Y:S05]  /*41720*/  @!P1 NANOSLEEP.SYNCS 0x989680 ;  /* 0x009896800000995d */ /* 0x002fea0003900000 */
[----:B------:R-:W1:Y:S02]  /*41730*/  @!P1 SYNCS.PHASECHK.TRANS64 P1, [R3+URZ+0x32440], R2 ;  /* 0x03244002030095a7 */ /* 0x000e64000802007f */
[----:B-1----:R-:W-:Y:S05]  /*41740*/  @!P1 BRA `(.L_x_13403) ;  /* 0xfffffffc00f09947 */ /* 0x002fea000383ffff */
[----:B------:R-:W-:Y:S05]  /*41750*/  BRA `(.L_x_13642) ;  /* 0xffffff9800047947 */ /* 0x000fea000383ffff */
.L_x_13405:
[----:B-1----:R1:W0:Y:S02]  /*41760*/  SYNCS.PHASECHK.TRANS64.TRYWAIT P1, [R25+URZ+0x32440], R0 ;  /* 0x03244000190075a7 */ /* 0x002224000802017f */
[----:B0-----:R-:W-:Y:S05]  /*41770*/  @!P1 NANOSLEEP.SYNCS 0x989680 ;  /* 0x009896800000995d */ /* 0x001fea0003900000 */
[----:B------:R-:W0:Y:S02]  /*41780*/  @!P1 SYNCS.PHASECHK.TRANS64 P1, [R25+URZ+0x32440], R0 ;  /* 0x03244000190095a7 */ /* 0x000e24000802007f */
[----:B0-----:R-:W-:Y:S05]  /*41790*/  @!P1 BRA `(.L_x_13405) ;  /* 0xfffffffc00f09947 */ /* 0x001fea000383ffff */
[----:B------:R-:W-:Y:S05]  /*417a0*/  BRA `(.L_x_13643) ;  /* 0xffffff9800107947 */ /* 0x000fea000383ffff */
.L_x_13407:
[----:B------:R0:W0:Y:S02]  /*417b0*/  SYNCS.PHASECHK.TRANS64.TRYWAIT P1, [R3+URZ+0x32460], R2 ;  /* 0x03246002030075a7 */ /* 0x000024000802017f */
[----:B0-----:R-:W-:Y:S05]  /*417c0*/  @!P1 NANOSLEEP.SYNCS 0x989680 ;  /* 0x009896800000995d */ /* 0x001fea0003900000 */
[----:B------:R-:W0:Y:S02]  /*417d0*/  @!P1 SYNCS.PHASECHK.TRANS64 P1, [R3+URZ+0x32460], R2 ;  /* 0x03246002030095a7 */ /* 0x000e24000802007f */
[----:B0-----:R-:W-:Y:S05]  /*417e0*/  @!P1 BRA `(.L_x_13407) ;  /* 0xfffffffc00f09947 */ /* 0x001fea000383ffff */
[----:B------:R-:W-:Y:S05]  /*417f0*/  BRA `(.L_x_13644) ;  /* 0xffffff98000c7947 */ /* 0x000fea000383ffff */
        .type           $_ZN7cutlass13device_kernelIN5flash11enable_sm90INS1_16FlashAttnFwdSm90INS1_25CollectiveMainloopFwdSm90ILi2EN4cute5tupleIJNS5_1CILi1EEES8_S8_EEENS6_IJNS7_ILi128EEENS7_ILi96EEENS7_ILi64EEEEEELi256ENS_10bfloat16_tEfNS_4arch4Sm90ELb0ELb1ELb1ELb1ELb1ELb1ELb1ELb1ELb0ELb1ELb1ELb0EEENS1_21CollectiveEpilogueFwdINS6_IJSA_NS7_ILi256EEESB_EEES9_SE_SG_Li256ELb1ELb1ELb1ELb0EEENS1_36VarlenDynamicPersistentTileSchedulerILi128ELi96ELi256ELi128ELb1ELb1ELb1ELb1ELb0ELb1EEEEEEEEEvNT_6ParamsE$_ZZN5flash25CollectiveMainloopFwdSm90ILi2EN4cute5tupleIJNS1_1CILi1EEES4_S4_EEENS2_IJNS3_ILi128EEENS3_ILi96EEENS3_ILi64EEEEEELi256EN7cutlass10bfloat16_tEfNSA_4arch4Sm90ELb0ELb1ELb1ELb1ELb1ELb1ELb1ELb1ELb0ELb1ELb1ELb0EE3mmaINS_16FlashAttnFwdSm90ISE_NS_21CollectiveEpilogueFwdINS2_IJS6_NS3_ILi256EEES7_EEES5_SB_SD_Li256ELb1ELb1ELb1ELb0EEENS_36VarlenDynamicPersistentTileSchedulerILi128ELi96ELi256ELi128ELb1ELb1ELb1ELb1ELb0ELb1EEEE13SharedStorageENS1_6TensorINS1_11ArrayEngineIfLm128EEENS1_6LayoutINS2_IJNS2_IJNS3_ILi2EEEST_NS3_ILi32EEEEEES4_S4_EEENS2_IJNS2_IJS4_ST_NS3_ILi4EEEEEENS3_ILi0EEESZ_EEEEEEENS_7SoftmaxILi2ELi0EEEEEbRKNSE_6ParamsENSA_13PipelineAsyncILi2EEES19_RNSA_13PipelineStateILj2EEERT0_RT1_iRiRKNS_16SeqlenInfoQKNewKILb1ELb1EEENS2_IJiiiiEEERT_ENKUliT_T0_T1_E_clIZSF_ISO_S12_S14_EbS17_S19_S19_S1C_S1E_S1G_iS1H_S1L_S1M_S1O_EUlRS1P_iE0_NS3_ILb1EEES1W_EEDaiS1P_S1Q_S1R_,@function
        .size           $_ZN7cutlass13device_kernelIN5flash11enable_sm90INS1_16FlashAttnFwdSm90INS1_25CollectiveMainloopFwdSm90ILi2EN4cute5tupleIJNS5_1CILi1EEES8_S8_EEENS6_IJNS7_ILi128EEENS7_ILi96EEENS7_ILi64EEEEEELi256ENS_10bfloat16_tEfNS_4arch4Sm90ELb0ELb1ELb1ELb1ELb1ELb1ELb1ELb1ELb0ELb1ELb1ELb0EEENS1_21CollectiveEpilogueFwdINS6_IJSA_NS7_ILi256EEESB_EEES9_SE_SG_Li256ELb1ELb1ELb1ELb0EEENS1_36VarlenDynamicPersistentTileSchedulerILi128ELi96ELi256ELi128ELb1ELb1ELb1ELb1ELb0ELb1EEEEEEEEEvNT_6ParamsE$_ZZN5flash25CollectiveMainloopFwdSm90ILi2EN4cute5tupleIJNS1_1CILi1EEES4_S4_EEENS2_IJNS3_ILi128EEENS3_ILi96EEENS3_ILi64EEEEEELi256EN7cutlass10bfloat16_tEfNSA_4arch4Sm90ELb0ELb1ELb1ELb1ELb1ELb1ELb1ELb1ELb0ELb1ELb1ELb0EE3mmaINS_16FlashAttnFwdSm90ISE_NS_21CollectiveEpilogueFwdINS2_IJS6_NS3_ILi256EEES7_EEES5_SB_SD_Li256ELb1ELb1ELb1ELb0EEENS_36VarlenDynamicPersistentTileSchedulerILi128ELi96ELi256ELi128ELb1ELb1ELb1ELb1ELb0ELb1EEEE13SharedStorageENS1_6TensorINS1_11ArrayEngineIfLm128EEENS1_6LayoutINS2_IJNS2_IJNS3_ILi2EEEST_NS3_ILi32EEEEEES4_S4_EEENS2_IJNS2_IJS4_ST_NS3_ILi4EEEEEENS3_ILi0EEESZ_EEEEEEENS_7SoftmaxILi2ELi0EEEEEbRKNSE_6ParamsENSA_13PipelineAsyncILi2EEES19_RNSA_13PipelineStateILj2EEERT0_RT1_iRiRKNS_16SeqlenInfoQKNewKILb1ELb1EEENS2_IJiiiiEEERT_ENKUliT_T0_T1_E_clIZSF_ISO_S12_S14_EbS17_S19_S19_S1C_S1E_S1G_iS1H_S1L_S1M_S1O_EUlRS1P_iE0_NS3_ILb1EEES1W_EEDaiS1P_S1Q_S1R_,(.L_x_15779 - $_ZN7cutlass13device_kernelIN5flash11enable_sm90INS1_16FlashAttnFwdSm90INS1_25CollectiveMainloopFwdSm90ILi2EN4cute5tupleIJNS5_1CILi1EEES8_S8_EEENS6_IJNS7_ILi128EEENS7_ILi96EEENS7_ILi64EEEEEELi256ENS_10bfloat16_tEfNS_4arch4Sm90ELb0ELb1ELb1ELb1ELb1ELb1ELb1ELb1ELb0ELb1ELb1ELb0EEENS1_21CollectiveEpilogueFwdINS6_IJSA_NS7_ILi256EEESB_EEES9_SE_SG_Li256ELb1ELb1ELb1ELb0EEENS1_36VarlenDynamicPersistentTileSchedulerILi128ELi96ELi256ELi128ELb1ELb1ELb1ELb1ELb0ELb1EEEEEEEEEvNT_6ParamsE$_ZZN5flash25CollectiveMainloopFwdSm90ILi2EN4cute5tupleIJNS1_1CILi1EEES4_S4_EEENS2_IJNS3_ILi128EEENS3_ILi96EEENS3_ILi64EEEEEELi256EN7cutlass10bfloat16_tEfNSA_4arch4Sm90ELb0ELb1ELb1ELb1ELb1ELb1ELb1ELb1ELb0ELb1ELb1ELb0EE3mmaINS_16FlashAttnFwdSm90ISE_NS_21CollectiveEpilogueFwdINS2_IJS6_NS3_ILi256EEES7_EEES5_SB_SD_Li256ELb1ELb1ELb1ELb0EEENS_36VarlenDynamicPersistentTileSchedulerILi128ELi96ELi256ELi128ELb1ELb1ELb1ELb1ELb0ELb1EEEE13SharedStorageENS1_6TensorINS1_11ArrayEngineIfLm128EEENS1_6LayoutINS2_IJNS2_IJNS3_ILi2EEEST_NS3_ILi32EEEEEES4_S4_EEENS2_IJNS2_IJS4_ST_NS3_ILi4EEEEEENS3_ILi0EEESZ_EEEEEEENS_7SoftmaxILi2ELi0EEEEEbRKNSE_6ParamsENSA_13PipelineAsyncILi2EEES19_RNSA_13PipelineStateILj2EEERT0_RT1_iRiRKNS_16SeqlenInfoQKNewKILb1ELb1EEENS2_IJiiiiEEERT_ENKUliT_T0_T1_E_clIZSF_ISO_S12_S14_EbS17_S19_S19_S1C_S1E_S1G_iS1H_S1L_S1M_S1O_EUlRS1P_iE0_NS3_ILb1EEES1W_EEDaiS1P_S1Q_S1R_)
$_ZN7cutlass13device_kernelIN5flash11enable_sm90INS1_16FlashAttnFwdSm90INS1_25CollectiveMainloopFwdSm90ILi2EN4cute5tupleIJNS5_1CILi1EEES8_S8_EEENS6_IJNS7_ILi128EEENS7_ILi96EEENS7_ILi64EEEEEELi256ENS_10bfloat16_tEfNS_4arch4Sm90ELb0ELb1ELb1ELb1ELb1ELb1ELb1ELb1ELb0ELb1ELb1ELb0EEENS1_21CollectiveEpilogueFwdINS6_IJSA_NS7_ILi256EEESB_EEES9_SE_SG_Li256ELb1ELb1ELb1ELb0EEENS1_36VarlenDynamicPersistentTileSchedulerILi128ELi96ELi256ELi128ELb1ELb1ELb1ELb1ELb0ELb1EEEEEEEEEvNT_6ParamsE$_ZZN5flash25CollectiveMainloopFwdSm90ILi2EN4cute5tupleIJNS1_1CILi1EEES4_S4_EEENS2_IJNS3_ILi128EEENS3_ILi96EEENS3_ILi64EEEEEELi256EN7cutlass10bfloat16_tEfNSA_4arch4Sm90ELb0ELb1ELb1ELb1ELb1ELb1ELb1ELb1ELb0ELb1ELb1ELb0EE3mmaINS_16FlashAttnFwdSm90ISE_NS_21CollectiveEpilogueFwdINS2_IJS6_NS3_ILi256EEES7_EEES5_SB_SD_Li256ELb1ELb1ELb1ELb0EEENS_36VarlenDynamicPersistentTileSchedulerILi128ELi96ELi256ELi128ELb1ELb1ELb1ELb1ELb0ELb1EEEE13SharedStorageENS1_6TensorINS1_11ArrayEngineIfLm128EEENS1_6LayoutINS2_IJNS2_IJNS3_ILi2EEEST_NS3_ILi32EEEEEES4_S4_EEENS2_IJNS2_IJS4_ST_NS3_ILi4EEEEEENS3_ILi0EEESZ_EEEEEEENS_7SoftmaxILi2ELi0EEEEEbRKNSE_6ParamsENSA_13PipelineAsyncILi2EEES19_RNSA_13PipelineStateILj2EEERT0_RT1_iRiRKNS_16SeqlenInfoQKNewKILb1ELb1EEENS2_IJiiiiEEERT_ENKUliT_T0_T1_E_clIZSF_ISO_S12_S14_EbS17_S19_S19_S1C_S1E_S1G_iS1H_S1L_S1M_S1O_EUlRS1P_iE0_NS3_ILb1EEES1W_EEDaiS1P_S1Q_S1R_:
[----:B------:R-:W-:Y:S02]  /*41800*/  ULDC UR4, c[0x0][0x20] ;  /* 0x0000080000047ab9 */ /* 0x000fe40000000800 */
        /* <DEDUP_REMOVED lines=14> */
.L_x_13646:
[----:B------:R-:W-:Y:S05]  /*418f0*/  BSYNC B0 ;  /* 0x0000000000007941 */ /* 0x000fea0003800000 */
.L_x_13645:
        /* <DEDUP_REMOVED lines=13> */
.L_x_13648:
[----:B------:R-:W-:Y:S05]  /*419d0*/  BSYNC B0 ;  /* 0x0000000000007941 */ /* 0x000fea0003800000 */
.L_x_13647:
        /* <DEDUP_REMOVED lines=8> */
.L_x_13650:
[----:B------:R-:W-:Y:S05]  /*41a60*/  BSYNC B0 ;  /* 0x0000000000007941 */ /* 0x000fea0003800000 */
.L_x_13649:
[----:B------:R-:W2:Y:S04]  /*41a70*/  LDL.64 R6, [UR4] ;  /* 0x00000004ff067983 */ /* 0x000ea80008100a00 */
[----:B------:R-:W3:Y:S04]  /*41a80*/  LDL.64 R2, [UR4+0x28] ;  /* 0x00002804ff027983 */ /* 0x000ee80008100a00 */
[----:B0----5:R-:W4:Y:S04]  /*41a90*/  LDL.64 R8, [UR4+0x20] ;  /* 0x00002004ff087983 */ /* 0x021f280008100a00 */
[----:B--2---:R-:W2:Y:S04]  /*41aa0*/  LD.E R13, desc[UR6][R6.64] ;  /* 0x00000006060d7980 */ /* 0x004ea8000c101900 */
[----:B---3--:R-:W2:Y:S04]  /*41ab0*/  LD.E.64 R2, desc[UR6][R2.64] ;  /* 0x0000000602027980 */ /* 0x008ea8000c101b00 */
[----:B------:R-:W3:Y:S01]  /*41ac0*/  LDL.64 R6, [UR4+0x8] ;  /* 0x00000804ff067983 */ /* 0x000ee20008100a00 */
[----:B------:R-:W-:Y:S05]  /*41ad0*/  WARPSYNC.ALL ;  /* 0x0000000000007948 */ /* 0x000fea0003800000 */
[----:B---3--:R0:W-:Y:S04]  /*41ae0*/  ST.E desc[UR6][R6.64], RZ ;  /* 0x000000ff06007985 */ /* 0x0081e8000c101906 */
[----:B----4-:R-:W3:Y:S01]  /*41af0*/  LD.E.64 R10, desc[UR6][R8.64] ;  /* 0x00000006080a7980 */ /* 0x010ee2000c101b00 */
        /* <DEDUP_REMOVED lines=46> */
[----:B--2---:R-:W2:Y:S04]  /*41de0*/  LD.E R10, desc[UR6][R2.64] ;  /* 0x00000006020a7980 */ /* 0x004ea8000c101900 */
[----:B------:R-:W3:Y:S01]  /*41df0*/  LDL.64 R2, [UR4+0x30] ;  /* 0x00003004ff027983 */ /* 0x000ee20008100a00 */
        /* <DEDUP_REMOVED lines=8> */
.L_x_13679:
[----:B------:R-:W-:Y:S05]  /*41e80*/  BSYNC B0 ;  /* 0x0000000000007941 */ /* 0x000fea0003800000 */
.L_x_13652:
[----:B------:R-:W0:Y:S04]  /*41e90*/  LDL.64 R2, [UR4+0x40] ;  /* 0x00004004ff027983 */ /* 0x000e280008100a00 */
[----:B------:R-:W2:Y:S04]  /*41ea0*/  LDL.64 R6, [UR4] ;  /* 0x00000004ff067983 */ /* 0x000ea80008100a00 */
[----:B0-----:R-:W3:Y:S04]  /*41eb0*/  LD.E R8, desc[UR6][R2.64] ;  /* 0x0000000602087980 */ /* 0x001ee8000c101900 */
[----:B--2---:R0:W5:Y:S04]  /*41ec0*/  LD.E R10, desc[UR6][R6.64] ;  /* 0x00000006060a7980 */ /* 0x004168000c101900 */
[----:B------:R0:W5:Y:S01]  /*41ed0*/  LD.E R11, desc[UR6][R6.64+0x4] ;  /* 0x00000406060b7980 */ /* 0x000162000c101900 */
[----:B------:R-:W-:Y:S01]  /*41ee0*/  BSSY B0, `(.L_x_13654) ;  /* 0x0000005000007945 */ /* 0x000fe20003800000 */
[----:B---3--:R-:W-:-:S04]  /*41ef0*/  LOP3.LUT R8, R8, 0x1, RZ, 0xfc, !PT ;  /* 0x0000000108087812 */ /* 0x008fc800078efcff */
[----:B------:R-:W-:-:S13]  /*41f00*/  ISETP.NE.AND P0, PT, R8, 0x3, PT ;  /* 0x000000030800780c */ /* 0x000fda0003f05270 */
[----:B0-----:R-:W-:Y:S05]  /*41f10*/  @!P0 BRA `(.L_x_13655) ;  /* 0x0000000000048947 */ /* 0x001fea0003800000 */
[----:B------:R-:W-:Y:S01]  /*41f20*/  BPT.TRAP 0x1 ;  /* 0x000000040000795c */ /* 0x000fe20000300000 */
.L_x_13655:
[----:B------:R-:W-:Y:S05]  /*41f30*/  BSYNC B0 ;  /* 0x0000000000007941 */ /* 0x000fea0003800000 */
.L_x_13654:
        /* <DEDUP_REMOVED lines=13> */
.L_x_13657:
[----:B------:R-:W-:Y:S05]  /*42010*/  BSYNC B0 ;  /* 0x0000000000007941 */ /* 0x000fea0003800000 */
.L_x_13656:
        /* <DEDUP_REMOVED lines=8> */
.L_x_13659:
[----:B------:R-:W-:Y:S05]  /*420a0*/  BSYNC B0 ;  /* 0x0000000000007941 */ /* 0x000fea0003800000 */
.L_x_13658:
[----:B------:R-:W2:Y:S04]  /*420b0*/  LDL.64 R2, [UR4] ;  /* 0x00000004ff027983 */ /* 0x000ea80008100a00 */
[----:B------:R-:W3:Y:S04]  /*420c0*/  LDL.64 R10, [UR4+0x58] ;  /* 0x00005804ff0a7983 */ /* 0x000ee80008100a00 */
[----:B------:R-:W4:Y:S04]  /*420d0*/  LDL.64 R6, [UR4+0x48] ;  /* 0x00004804ff067983 */ /* 0x000f280008100a00 */
[----:B0----5:R-:W3:Y:S04]  /*420e0*/  LDL.64 R8, [UR4+0x50] ;  /* 0x00005004ff087983 */ /* 0x021ee80008100a00 */
[----:B--2---:R-:W2:Y:S04]  /*420f0*/  LD.E R13, desc[UR6][R2.64] ;  /* 0x00000006020d7980 */ /* 0x004ea8000c101900 */
[----:B----4-:R-:W4:Y:S04]  /*42100*/  LD.E R12, desc[UR6][R6.64] ;  /* 0x00000006060c7980 */ /* 0x010f28000c101900 */
[----:B---3--:R-:W2:Y:S04]  /*42110*/  LD.E.64 R2, desc[UR6][R10.64] ;  /* 0x000000060a027980 */ /* 0x008ea8000c101b00 */
[----:B------:R-:W3:Y:S01]  /*42120*/  LD.E.64 R10, desc[UR6][R8.64] ;  /* 0x00000006080a7980 */ /* 0x000ee2000c101b00 */
[----:B------:R-:W-:Y:S05]  /*42130*/  WARPSYNC.ALL ;  /* 0x0000000000007948 */ /* 0x000fea0003800000 */
[----:B------:R-:W-:Y:S01]  /*42140*/  WARPGROUP.ARRIVE ;  /* 0x00000000000079c5 */ /* 0x000fe20000000000 */
[----:B----4-:R-:W-:Y:S01]  /*42150*/  ISETP.NE.U32.AND P0, PT, R12, RZ, PT ;  /* 0x000000ff0c00720c */ /* 0x010fe20003f05070 */
[----:B--2---:R-:W-:Y:S01]  /*42160*/  IMAD R2, R13, 0xc00, R2 ;  /* 0x00000c000d027824 */ /* 0x004fe200078e0202 */
[----:B------:R-:W-:-:S04]  /*42170*/  R2UR UR11, R3 ;  /* 0x00000000030b72ca */ /* 0x000fc800000e0000 */
[----:B------:R-:W-:Y:S02]  /*42180*/  R2UR UR10, R2 ;  /* 0x00000000020a72ca */ /* 0x000fe400000e0000 */
[----:B---3--:R-:W-:Y:S02]  /*42190*/  R2UR UR8, R10 ;  /* 0x000000000a0872ca */ /* 0x008fe400000e0000 */
[----:B------:R-:W-:-:S03]  /*421a0*/  R2UR UR9, R11 ;  /* 0x000000000b0972ca */ /* 0x000fc600000e0000 */
[----:B------:R-:W-:-:S10]  /*421b0*/  VOTEU.ANY UP0, P0 ;  /* 0x00000000003f7886 */ /* 0x000fd40000000100 */
[----:B------:R-:W-:Y:S03]  /*421c0*/  HGMMA.64x96x16.F32.BF16 R24, gdesc[UR8], R24, UP0, gsb0 ;  /* 0x01600000081879f0 */ /* 0x000fe6000b801818 */
[----:B------:R-:W-:Y:S02]  /*421d0*/  WARPGROUP.DEPBAR.LE gsb0, 0x0 ;  /* 0x00008000000079c5 */ /* 0x000fe40000010000 */
[----:B------:R-:W-:Y:S04]  /*421e0*/  ST.E desc[UR6][R6.64], R221 ;  /* 0x000000dd06007985 */ /* 0x000fe8000c101906 */
[----:B------:R-:W2:Y:S01]  /*421f0*/  LD.E.64 R10, desc[UR6][R8.64] ;  /* 0x00000006080a7980 */ /* 0x000ea2000c101b00 */
[----:B------:R-:W-:-:S02]  /*42200*/  VIADD R12, R2, 0x2 ;  /* 0x00000002020c7836 */ /* 0x000fc40000000000 */
[----:B------:R-:W-:-:S03]  /*42210*/  IMAD.MOV.U32 R13, RZ, RZ, R3 ;  /* 0x000000ffff0d7224 */ /* 0x000fc600078e0003 */
[----:B------:R-:W-:Y:S02]  /*42220*/  R2UR UR10, R12 ;  /* 0x000000000c0a72ca */ /* 0x000fe400000e0000 */
[----:B------:R-:W-:Y:S01]  /*42230*/  R2UR UR11, R13 ;  /* 0x000000000d0b72ca */ /* 0x000fe200000e0000 */
[----:B------:R-:W-:Y:S01]  /*42240*/  WARPGROUP.ARRIVE ;  /* 0x00000000000079c5 */ /* 0x000fe20000000000 */
[----:B--2---:R-:W-:Y:S01]  /*42250*/  VIADD R10, R10, 0x2 ;  /* 0x000000020a0a7836 */ /* 0x004fe20000000000 */
[----:B------:R-:W-:-:S04]  /*42260*/  R2UR UR9, R11 ;  /* 0x000000000b0972ca */ /* 0x000fc800000e0000 */
[----:B------:R-:W-:-:S13]  /*42270*/  R2UR UR8, R10 ;  /* 0x000000000a0872ca */ /* 0x000fda00000e0000 */
[----:B------:R-:W-:Y:S03]  /*42280*/  HGMMA.64x96x16.F32.BF16 R24, gdesc[UR8], R24, gsb0 ;  /* 0x01600000081879f0 */ /* 0x000fe60008001818 */
        /* <DEDUP_REMOVED lines=160> */
[----:B------:R-:W-:-:S04]  /*42c90*/  R2UR UR11, R3 ;  /* 0x00000000030b72ca */ /* 0x000fc800000e0000 */
[----:B------:R-:W-:Y:S01]  /*42ca0*/  R2UR UR10, R2 ;  /* 0x00000000020a72ca */ /* 0x000fe200000e0000 */
[----:B------:R-:W-:Y:S01]  /*42cb0*/  WARPGROUP.ARRIVE ;  /* 0x00000000000079c5 */ /* 0x000fe20000000000 */
        /* <DEDUP_REMOVED lines=19> */
.L_x_13662:
[----:B------:R-:W-:Y:S05]  /*42df0*/  BSYNC B0 ;  /* 0x0000000000007941 */ /* 0x000fea0003800000 */
.L_x_13661:
        /* <DEDUP_REMOVED lines=10> */
[----:B0-----:R-:W4:Y:S04]  /*42ea0*/  LD.E R8, desc[UR6][R4.64+0x8] ;  /* 0x0000080604087980 */ /* 0x001f28000c101900 */
        /* <DEDUP_REMOVED lines=23> */
[----:B------:R-:W-:Y:S01]  /*43020*/  LEA.HI R29, R29, R82, RZ, 0x2 ;  /* 0x000000521d1d7211 */ /* 0x000fe200078f10ff */
[-C--:B------:R-:W-:Y:S01]  /*43030*/  FMUL.FTZ R35, R37, R76.reuse ;  /* 0x0000004c25237220 */ /* 0x080fe20000410000 */
[-C--:B------:R-:W-:Y:S01]  /*43040*/  FMUL.FTZ R37, R41, R76.reuse ;  /* 0x0000004c29257220 */ /* 0x080fe20000410000 */
[----:B------:R-:W-:Y:S01]  /*43050*/  SHF.R.S32.HI R33, RZ, 0x1f, R44 ;  /* 0x0000001fff217819 */ /* 0x000fe2000001142c */
[-C--:B-1----:R-:W-:Y:S01]  /*43060*/  FMUL.FTZ R72, R25, R76.reuse ;  /* 0x0000004c19487220 */ /* 0x082fe20000410000 */
[-C--:B------:R-:W-:Y:S01]  /*43070*/  FMUL.FTZ R41, R49, R76.reuse ;  /* 0x0000004c31297220 */ /* 0x080fe20000410000 */
[----:B------:R-:W-:Y:S01]  /*43080*/  FMUL.FTZ R25, R50, R76 ;  /* 0x0000004c32197220 */ /* 0x000fe20000410000 */
[----:B------:R-:W-:-:S02]  /*43090*/  LOP3.LUT R49, R29, 0xfffffffc, RZ, 0xc0, !PT ;  /* 0xfffffffc1d317812 */ /* 0x000fc400078ec0ff */
[----:B------:R-:W-:Y:S01]  /*430a0*/  LEA.HI R50, R33, R44, RZ, 0x2 ;  /* 0x0000002c21327211 */ /* 0x000fe200078f10ff */
[-C--:B------:R-:W-:Y:S01]  /*430b0*/  FMUL.FTZ R2, R24, R76.reuse ;  /* 0x0000004c18027220 */ /* 0x080fe20000410000 */
[-C--:B------:R-:W-:Y:S01]  /*430c0*/  FMUL.FTZ R18, R42, R76.reuse ;  /* 0x0000004c2a127220 */ /* 0x080fe20000410000 */
[-C--:B------:R-:W-:Y:S01]  /*430d0*/  FMUL.FTZ R24, R51, R76.reuse ;  /* 0x0000004c33187220 */ /* 0x080fe20000410000 */
[----:B------:R-:W-:Y:S01]  /*430e0*/  FMUL.FTZ R42, R52, R76 ;  /* 0x0000004c342a7220 */ /* 0x000fe20000410000 */
[----:B------:R-:W-:Y:S01]  /*430f0*/  IMAD.IADD R82, R82, 0x1, -R49 ;  /* 0x0000000152527824 */ /* 0x000fe200078e0a31 */
[--C-:B------:R-:W-:Y:S02]  /*43100*/  SHF.R.S32.HI R52, RZ, 0x2, R50.reuse ;  /* 0x00000002ff347819 */ /* 0x100fe40000011432 */
[----:B------:R-:W-:Y:S02]  /*43110*/  SHF.R.S32.HI R51, RZ, 0x1f, R50 ;  /* 0x0000001fff337819 */ /* 0x000fe40000011432 */
[----:B------:R-:W-:-:S02]  /*43120*/  LEA.HI R49, R33, R44, RZ, 0x5 ;  /* 0x0000002c21317211 */ /* 0x000fc400078f28ff */
[----:B------:R-:W-:Y:S01]  /*43130*/  SHF.R.S32.HI R33, RZ, 0x7, R32 ;  /* 0x00000007ff217819 */ /* 0x000fe20000011420 */
[----:B------:R-:W-:Y:S01]  /*43140*/  FMUL.FTZ R9, R27, R76 ;  /* 0x0000004c1b097220 */ /* 0x000fe20000410000 */
[----:B------:R-:W-:Y:S01]  /*43150*/  LEA.HI R51, R51, R52, RZ, 0x3 ;  /* 0x0000003433337211 */ /* 0x000fe200078f18ff */
[-C--:B------:R-:W-:Y:S01]  /*43160*/  FMUL.FTZ R27, R54, R76.reuse ;  /* 0x0000004c361b7220 */ /* 0x080fe20000410000 */
[-C--:B------:R-:W-:Y:S01]  /*43170*/  FMUL.FTZ R19, R43, R76.reuse ;  /* 0x0000004c2b137220 */ /* 0x080fe20000410000 */
[----:B------:R-:W-:Y:S01]  /*43180*/  SHF.R.S32.HI R54, RZ, 0x5, R49 ;  /* 0x00000005ff367819 */ /* 0x000fe20000011431 */
[-C--:B------:R-:W-:Y:S01]  /*43190*/  FMUL.FTZ R43, R53, R76.reuse ;  /* 0x0000004c352b7220 */ /* 0x080fe20000410000 */
        /* <DEDUP_REMOVED lines=17> */
[----:B------:R-:W-:Y:S01]  /*432b0*/  FMUL.FTZ R73, R28, R76 ;  /* 0x0000004c1c497220 */ /* 0x000fe20000410000 */
[----:B------:R-:W-:Y:S01]  /*432c0*/  @P0 SHF.R.U32.HI R54, RZ, R80, R79 ;  /* 0x00000050ff360219 */ /* 0x000fe2000001164f */
[-C--:B------:R-:W-:Y:S01]  /*432d0*/  FMUL.FTZ R26, R55, R76.reuse ;  /* 0x0000004c371a7220 */ /* 0x080fe20000410000 */
[-C--:B------:R-:W-:Y:S01]  /*432e0*/  FMUL.FTZ R28, R62, R76.reuse ;  /* 0x0000004c3e1c7220 */ /* 0x080fe20000410000 */
[----:B------:R-:W-:Y:S01]  /*432f0*/  LOP3.LUT R55, R50, 0x7ffffffc, RZ, 0xc0, !PT ;  /* 0x7ffffffc32377812 */ /* 0x000fe200078ec0ff */
[-C--:B------:R-:W-:Y:S01]  /*43300*/  FMUL.FTZ R20, R47, R76.reuse ;  /* 0x0000004c2f147220 */ /* 0x080fe20000410000 */
[----:B------:R-:W0:Y:S01]  /*43310*/  SHFL.IDX PT, R62, R54, RZ, 0x1c1f ;  /* 0x001c1fff363e7589 */ /* 0x000e2200000e0000 */
        /* <DEDUP_REMOVED lines=24> */
[----:B------:R-:W1:Y:S03]  /*434a0*/  MUFU.TANH R2, R2 ;  /* 0x0000000200027308 */ /* 0x000e660000002400 */
        /* <DEDUP_REMOVED lines=54> */
[----:B------:R-:W-:Y:S01]  /*43810*/  IMAD R55, R0, -0x60, -R59 ;  /* 0xffffffa000377824 */ /* 0x000fe200078e0a3b */
[----:B0-----:R-:W-:Y:S01]  /*43820*/  VIADDMNMX R59, R62, R56, R67, PT ;  /* 0x000000383e3b7246 */ /* 0x001fe20003800143 */
        /* <DEDUP_REMOVED lines=14> */
.L_x_13668:
[----:B------:R-:W-:Y:S05]  /*43910*/  BSYNC B2 ;  /* 0x0000000000027941 */ /* 0x000fea0003800000 */
.L_x_13667:
[----:B------:R-:W-:Y:S01]  /*43920*/  LOP3.LUT R0, RZ, R0, RZ, 0x33, !PT ;  /* 0x00000000ff007212 */ /* 0x000fe200078e33ff */
[----:B------:R-:W-:Y:S06]  /*43930*/  BRA `(.L_x_13669) ;  /* 0x0000000000187947 */ /* 0x000fec0003800000 */
.L_x_13666:
[----:B------:R-:W-:-:S13]  /*43940*/  ISETP.NE.AND P0, PT, R6, 0x1, PT ;  /* 0x000000010600780c */ /* 0x000fda0003f05270 */
[----:B------:R-:W-:Y:S05]  /*43950*/  @!P0 BRA `(.L_x_13669) ;  /* 0x0000000000108947 */ /* 0x000fea0003800000 */
[----:B------:R-:W2:Y:S04]  /*43960*/  LD.E R61, desc[UR6][R4.64+0x1c] ;  /* 0x00001c06043d7980 */ /* 0x000ea8000c101900 */
[----:B------:R-:W3:Y:S01]  /*43970*/  LD.E R63, desc[UR6][R4.64+0x20] ;  /* 0x00002006043f7980 */ /* 0x000ee2000c101900 */
[----:B--2---:R-:W-:-:S05]  /*43980*/  IMAD.HI.U32 R0, R0, R61, RZ ;  /* 0x0000003d00007227 */ /* 0x004fca00078e00ff */
[----:B---3--:R-:W-:-:S07]  /*43990*/  SHF.R.U32.HI R0, RZ, R63, R0 ;  /* 0x0000003fff007219 */ /* 0x008fce0000011600 */
.L_x_13669:
[----:B------:R-:W-:Y:S05]  /*439a0*/  BSYNC B1 ;  /* 0x0000000000017941 */ /* 0x000fea0003800000 */
.L_x_13665:
[----:B------:R-:W-:-:S05]  /*439b0*/  IMAD R61, R6, R0, R55 ;  /* 0x00000000063d7224 */ /* 0x000fca00078e0237 */
[----:B------:R-:W-:Y:S02]  /*439c0*/  VIMNMX R58, R58, R61, !PT ;  /* 0x0000003d3a3a7248 */ /* 0x000fe40007fe0100 */
[----:B------:R-:W-:-:S07]  /*439d0*/  VIADDMNMX R59, R61, R6, R59, PT ;  /* 0x000000063d3b7246 */ /* 0x000fce000380013b */
.L_x_13664:
[----:B------:R-:W-:Y:S05]  /*439e0*/  BSYNC B0 ;  /* 0x0000000000007941 */ /* 0x000fea0003800000 */
.L_x_13663:
[C---:B------:R-:W-:Y:S01]  /*439f0*/  ISETP.GE.AND P0, PT, R75.reuse, 0x2, PT ;  /* 0x000000024b00780c */ /* 0x040fe20003f06270 */
[----:B------:R-:W0:Y:S01]  /*43a00*/  SHFL.IDX PT, R54, R54, 0x1, 0x1c1f ;  /* 0x003c1f0036367f89 */ /* 0x000e2200000e0000 */
        /* <DEDUP_REMOVED lines=89> */
[----:B0-----:R-:W-:-:S02]  /*43fa0*/  VIADDMNMX R67, R54, R56, R67, PT ;  /* 0x0000003836437246 */ /* 0x001fc40003800143 */
        /* <DEDUP_REMOVED lines=40> */
.L_x_13675:
[----:B------:R-:W-:Y:S05]  /*44230*/  BSYNC B2 ;  /* 0x0000000000027941 */ /* 0x000fea0003800000 */
.L_x_13674:
[----:B------:R-:W-:Y:S01]  /*44240*/  LOP3.LUT R7, RZ, R7, RZ, 0x33, !PT ;  /* 0x00000007ff077212 */ /* 0x000fe200078e33ff */
[----:B------:R-:W-:Y:S06]  /*44250*/  BRA `(.L_x_13676) ;  /* 0x0000000000187947 */ /* 0x000fec0003800000 */
.L_x_13673:
[----:B------:R-:W-:-:S13]  /*44260*/  ISETP.NE.AND P6, PT, R6, 0x1, PT ;  /* 0x000000010600780c */ /* 0x000fda0003fc5270 */
[----:B------:R-:W-:Y:S05]  /*44270*/  @!P6 BRA `(.L_x_13676) ;  /* 0x000000000010e947 */ /* 0x000fea0003800000 */
[----:B------:R-:W2:Y:S04]  /*44280*/  LD.E R8, desc[UR6][R4.64+0x1c] ;  /* 0x00001c0604087980 */ /* 0x000ea8000c101900 */
[----:B------:R-:W3:Y:S01]  /*44290*/  LD.E R34, desc[UR6][R4.64+0x20] ;  /* 0x0000200604227980 */ /* 0x000ee2000c101900 */
[----:B--2---:R-:W-:-:S05]  /*442a0*/  IMAD.HI.U32 R7, R7, R8, RZ ;  /* 0x0000000807077227 */ /* 0x004fca00078e00ff */
[----:B---3--:R-:W-:-:S07]  /*442b0*/  SHF.R.U32.HI R7, RZ, R34, R7 ;  /* 0x00000022ff077219 */ /* 0x008fce0000011607 */
.L_x_13676:
[----:B------:R-:W-:Y:S05]  /*442c0*/  BSYNC B1 ;  /* 0x0000000000017941 */ /* 0x000fea0003800000 */
.L_x_13672:
[----:B------:R-:W-:-:S05]  /*442d0*/  IMAD R7, R6, R7, R55 ;  /* 0x0000000706077224 */ /* 0x000fca00078e0237 */
[----:B------:R-:W-:Y:S02]  /*442e0*/  VIADDMNMX R67, R7, R6, R67, PT ;  /* 0x0000000607437246 */ /* 0x000fe40003800143 */
[----:B------:R-:W-:-:S07]  /*442f0*/  VIMNMX R2, R2, R7, !PT ;  /* 0x0000000702027248 */ /* 0x000fce0007fe0100 */
.L_x_13671:
[----:B------:R-:W-:Y:S05]  /*44300*/  BSYNC B0 ;  /* 0x0000000000007941 */ /* 0x000fea0003800000 */
.L_x_13670:
[----:B------:R-:W2:Y:S01]  /*44310*/  LDL.64 R4, [UR4+0x70] ;  /* 0x00007004ff047983 */ /* 0x000ea20008100a00 */
        /* <DEDUP_REMOVED lines=113> */
[----:B--2---:R0:W-:Y:S04]  /*44a30*/  ST.E desc[UR6][R4.64+0x4], R15 ;  /* 0x0000040f04007985 */ /* 0x0041e8000c101906 */
        /* <DEDUP_REMOVED lines=23> */
[----:B0-----:R-:W-:-:S05]  /*44bb0*/  FMNMX.FTZ R15, R53, R2, !PT ;  /* 0x00000002350f7209 */ /* 0x001fca0007810000 */
[----:B------:R-:W0:Y:S02]  /*44bc0*/  SHFL.BFLY PT, R2, R15, 0x2, 0x1f ;  /* 0x0c401f000f027f89 */ /* 0x000e2400000e0000 */
[----:B0-----:R-:W-:-:S05]  /*44bd0*/  FMNMX.FTZ R19, R15, R2, !PT ;  /* 0x000000020f137209 */ /* 0x001fca0007810000 */
[----:B------:R-:W0:Y:S04]  /*44be0*/  SHFL.BFLY PT, R2, R19, 0x1, 0x1f ;  /* 0x0c201f0013027f89 */ /* 0x000e2800000e0000 */
[----:B------:R-:W-:Y:S01]  /*44bf0*/  ST.E desc[UR6][R4.64], R15 ;  /* 0x0000000f04007985 */ /* 0x000fe2000c101906 */
[----:B0-----:R-:W-:-:S05]  /*44c00*/  FMNMX.FTZ R21, R19, R2, !PT ;  /* 0x0000000213157209 */ /* 0x001fca0007810000 */
[----:B------:R-:W-:Y:S04]  /*44c10*/  ST.E desc[UR6][R4.64], R21 ;  /* 0x0000001504007985 */ /* 0x000fe8000c101906 */
[----:B--2---:R-:W0:Y:S02]  /*44c20*/  SHFL.BFLY PT, R3, R20, 0x2, 0x1f ;  /* 0x0c401f0014037f89 */ /* 0x004e2400000e0000 */
[----:B0-----:R-:W-:-:S05]  /*44c30*/  FMNMX.FTZ R24, R20, R3, !PT ;  /* 0x0000000314187209 */ /* 0x001fca0007810000 */
[----:B------:R-:W0:Y:S02]  /*44c40*/  SHFL.BFLY PT, R3, R24, 0x1, 0x1f ;  /* 0x0c201f0018037f89 */ /* 0x000e2400000e0000 */
[----:B0-----:R-:W-:-:S05]  /*44c50*/  FMNMX.FTZ R25, R24, R3, !PT ;  /* 0x0000000318197209 */ /* 0x001fca0007810000 */
        /* <DEDUP_REMOVED lines=48> */
[----:B------:R-:W4:Y:S01]  /*44f60*/  MUFU.EX2 R178, R178 ;  /* 0x000000b200b27308 */ /* 0x000f220000000800 */
[----:B------:R-:W-:-:S07]  /*44f70*/  FFMA.FTZ R169, R13, R67, -R4 ;  /* 0x000000430da97223 */ /* 0x000fce0000010804 */
[----:B------:R-:W4:Y:S01]  /*44f80*/  MUFU.EX2 R179, R179 ;  /* 0x000000b300b37308 */ /* 0x000f220000000800 */
[-CC-:B------:R-:W-:Y:S01]  /*44f90*/  FFMA.FTZ R13, R12, R67.reuse, -R4.reuse ;  /* 0x000000430c0d7223 */ /* 0x180fe20000010804 */
[----:B------:R-:W-:Y:S01]  /*44fa0*/  FFMA.FTZ R12, R8, R67, -R4 ;  /* 0x00000043080c7223 */ /* 0x000fe20000010804 */
[----:B0-----:R-:W-:-:S05]  /*44fb0*/  FADD.FTZ R0, R34, R176 ;  /* 0x000000b022007221 */ /* 0x001fca0000010000 */
[----:B------:R-:W0:Y:S01]  /*44fc0*/  MUFU.EX2 R32, R32 ;  /* 0x0000002000207308 */ /* 0x000e220000000800 */
[----:B-1----:R-:W-:Y:S01]  /*44fd0*/  FADD.FTZ R8, R20, R177 ;  /* 0x000000b114087221 */ /* 0x002fe20000010000 */
[----:B------:R-:W-:-:S06]  /*44fe0*/  FFMA.FTZ R163, R58, R67, -R4 ;  /* 0x000000433aa37223 */ /* 0x000fcc0000010804 */
[----:B------:R-:W1:Y:S01]  /*44ff0*/  MUFU.EX2 R18, R18 ;  /* 0x0000001200127308 */ /* 0x000e620000000800 */
[----:B--2---:R-:W-:Y:S01]  /*45000*/  FADD.FTZ R5, R33, R0 ;  /* 0x0000000021057221 */ /* 0x004fe20000010000 */
[----:B---3--:R-:W-:-:S06]  /*45010*/  FADD.FTZ R8, R19, R8 ;  /* 0x0000000813087221 */ /* 0x008fcc0000010000 */
[----:B------:R-:W2:Y:S01]  /*45020*/  MUFU.EX2 R160, R160 ;  /* 0x000000a000a07308 */ /* 0x000ea20000000800 */
[----:B------:R-:W-:-:S07]  /*45030*/  FFMA.FTZ R14, R11, R67, -R4 ;  /* 0x000000430b0e7223 */ /* 0x000fce0000010804 */
[----:B------:R-:W3:Y:S01]  /*45040*/  MUFU.EX2 R161, R161 ;  /* 0x000000a100a17308 */ /* 0x000ee20000000800 */
[----:B------:R-:W-:Y:S01]  /*45050*/  FFMA.FTZ R11, R9, R67, -R4 ;  /* 0x00000043090b7223 */ /* 0x000fe20000010804 */
[----:B----4-:R-:W-:-:S06]  /*45060*/  FADD.FTZ R5, R178, R5 ;  /* 0x00000005b2057221 */ /* 0x010fcc0000010000 */
[----:B------:R-:W4:Y:S01]  /*45070*/  MUFU.EX2 R31, R31 ;  /* 0x0000001f001f7308 */ /* 0x000f220000000800 */
[----:B------:R-:W-:-:S07]  /*45080*/  FADD.FTZ R9, R179, R8 ;  /* 0x00000008b3097221 */ /* 0x000fce0000010000 */
        /* <DEDUP_REMOVED lines=16> */
[----:B0-----:R-:W-:-:S06]  /*45190*/  FADD.FTZ R5, R162, R5 ;  /* 0x00000005a2057221 */ /* 0x001fcc0000010000 */
[----:B------:R-:W0:Y:S01]  /*451a0*/  MUFU.EX2 R29, R29 ;  /* 0x0000001d001d7308 */ /* 0x000e220000000800 */
[----:B-1----:R-:W-:Y:S01]  /*451b0*/  FADD.FTZ R7, R163, R0 ;  /* 0x00000000a3077221 */ /* 0x002fe20000010000 */
[----:B------:R-:W-:-:S06]  /*451c0*/  FFMA.FTZ R181, R56, R67, -R4 ;  /* 0x0000004338b57223 */ /* 0x000fcc0000010804 */
        /* <DEDUP_REMOVED lines=16> */
[----:B------:R-:W2:Y:S08]  /*452d0*/  MUFU.EX2 R27, R27 ;  /* 0x0000001b001b7308 */ /* 0x000eb00000000800 */
        /* <DEDUP_REMOVED lines=49> */
[----:B------:R-:W-:Y:S04]  /*455f0*/  ST.E desc[UR6][R2.64+0x10], R35 ;  /* 0x0000102302007985 */ /* 0x000fe8000c101906 */
[----:B------:R0:W-:Y:S04]  /*45600*/  ST.E desc[UR6][R2.64+0x14], R37 ;  /* 0x0000142502007985 */ /* 0x0001e8000c101906 */
[----:B------:R-:W2:Y:S04]  /*45610*/  LDL.64 R4, [UR4] ;  /* 0x00000004ff047983 */ /* 0x000ea80008100a00 */
[----:B------:R-:W3:Y:S04]  /*45620*/  LDL.64 R6, [UR4+0x98] ;  /* 0x00009804ff067983 */ /* 0x000ee80008100a00 */
[----:B0-----:R-:W4:Y:S01]  /*45630*/  LDL.64 R2, [UR4+0x80] ;  /* 0x00008004ff027983 */ /* 0x001f220008100a00 */
[----:B------:R-:W-:-:S05]  /*45640*/  LEA.HI R74, R74, 0x8, RZ, 0x19 ;  /* 0x000000084a4a7811 */ /* 0x000fca00078fc8ff */
[----:B------:R0:W-:Y:S06]  /*45650*/  BAR.SYNC.DEFER_BLOCKING R74, 0x100 ;  /* 0x0004004a0000751d */ /* 0x0001ec0000010000 */
[----:B--2---:R-:W2:Y:S04]  /*45660*/  LD.E R39, desc[UR6][R4.64] ;  /* 0x0000000604277980 */ /* 0x004ea8000c101900 */
[----:B----4-:R-:W4:Y:S04]  /*45670*/  LD.E R41, desc[UR6][R2.64] ;  /* 0x0000000602297980 */ /* 0x010f28000c101900 */
[----:B---3--:R-:W2:Y:S04]  /*45680*/  LD.E.64 R4, desc[UR6][R6.64] ;  /* 0x0000000606047980 */ /* 0x008ea8000c101b00 */
        /* <DEDUP_REMOVED lines=27> */
[----:B------:R-:W3:Y:S04]  /*45840*/  LDL.64 R6, [UR4+0x88] ;  /* 0x00008804ff067983 */ /* 0x000ee80008100a00 */
        /* <DEDUP_REMOVED lines=45> */
[----:B----4-:R-:W-:Y:S01]  /*45b20*/  ST.E desc[UR6][R2.64], R41 ;  /* 0x0000002902007985 */ /* 0x010fe2000c101906 */
[----:B--2---:R-:W-:-:S03]  /*45b30*/  IMAD R4, R39, 0xc00, R4 ;  /* 0x00000c0027047824 */ /* 0x004fc600078e0204 */
[----:B------:R-:W2:Y:S04]  /*45b40*/  LD.E R109, desc[UR6][R2.64+0x198] ;  /* 0x00019806026d7980 */ /* 0x000ea8000c101900 */
[----:B---3--:R-:W-:Y:S04]  /*45b50*/  ST.E desc[UR6][R2.64+0x4], R43 ;  /* 0x0000042b02007985 */ /* 0x008fe8000c101906 */
        /* <DEDUP_REMOVED lines=81> */
[----:B------:R-:W-:Y:S02]  /*46070*/  R2UR UR11, R5 ;  /* 0x00000000050b72ca */ /* 0x000fe400000e0000 */
[----:B------:R-:W-:Y:S02]  /*46080*/  F2FP.BF16.F32.PACK_AB R176, R176, R34 ;  /* 0x00000022b0b0723e */ /* 0x000fe400000010ff */
[----:B------:R-:W-:Y:S02]  /*46090*/  F2FP.BF16.F32.PACK_AB R178, R178, R33 ;  /* 0x00000021b2b2723e */ /* 0x000fe400000010ff */
[----:B------:R-:W-:Y:S02]  /*460a0*/  F2FP.BF16.F32.PACK_AB R177, R177, R20 ;  /* 0x00000014b1b1723e */ /* 0x000fe400000010ff */
[----:B------:R-:W-:Y:S01]  /*460b0*/  F2FP.BF16.F32.PACK_AB R179, R179, R19 ;  /* 0x00000013b3b3723e */ /* 0x000fe200000010ff */
[----:B------:R-:W-:Y:S01]  /*460c0*/  ST.E desc[UR6][R2.64+0x74], R36 ;  /* 0x0000742402007985 */ /* 0x000fe2000c101906 */
[----:B------:R-:W-:-:S02]  /*460d0*/  F2FP.BF16.F32.PACK_AB R160, R160, R32 ;  /* 0x00000020a0a0723e */ /* 0x000fc400000010ff */
[----:B------:R-:W-:Y:S01]  /*460e0*/  F2FP.BF16.F32.PACK_AB R162, R162, R31 ;  /* 0x0000001fa2a2723e */ /* 0x000fe200000010ff */
[----:B------:R-:W-:Y:S01]  /*460f0*/  ST.E desc[UR6][R2.64+0x7c], R38 ;  /* 0x00007c2602007985 */ /* 0x000fe2000c101906 */
[----:B------:R-:W-:Y:S02]  /*46100*/  F2FP.BF16.F32.PACK_AB R168, R168, R30 ;  /* 0x0000001ea8a8723e */ /* 0x000fe400000010ff */
[----:B------:R-:W-:Y:S01]  /*46110*/  F2FP.BF16.F32.PACK_AB R170, R170, R29 ;  /* 0x0000001daaaa723e */ /* 0x000fe200000010ff */
[----:B------:R-:W-:Y:S01]  /*46120*/  ST.E desc[UR6][R2.64+0x84], R40 ;  /* 0x0000842802007985 */ /* 0x000fe2000c101906 */
[----:B------:R-:W-:Y:S02]  /*46130*/  F2FP.BF16.F32.PACK_AB R180, R180, R28 ;  /* 0x0000001cb4b4723e */ /* 0x000fe400000010ff */
[----:B------:R-:W-:Y:S01]  /*46140*/  F2FP.BF16.F32.PACK_AB R182, R182, R27 ;  /* 0x0000001bb6b6723e */ /* 0x000fe200000010ff */
[----:B------:R-:W-:Y:S01]  /*46150*/  ST.E desc[UR6][R2.64+0x8c], R42 ;  /* 0x00008c2a02007985 */ /* 0x000fe2000c101906 */
[----:B------:R-:W-:-:S02]  /*46160*/  F2FP.BF16.F32.PACK_AB R184, R184, R26 ;  /* 0x0000001ab8b8723e */ /* 0x000fc400000010ff */
[----:B------:R-:W-:Y:S01]  /*46170*/  F2FP.BF16.F32.PACK_AB R186, R186, R25 ;  /* 0x00000019baba723e */ /* 0x000fe200000010ff */
[----:B------:R-:W-:Y:S01]  /*46180*/  ST.E desc[UR6][R2.64+0x94], R44 ;  /* 0x0000942c02007985 */ /* 0x000fe2000c101906 */
[----:B------:R-:W-:-:S03]  /*46190*/  F2FP.BF16.F32.PACK_AB R188, R188, R24 ;  /* 0x00000018bcbc723e */ /* 0x000fc600000010ff */
        /* <DEDUP_REMOVED lines=97> */
[----:B------:R-:W-:Y:S03]  /*467b0*/  HGMMA.64x256x16.F32.BF16 R24, R176, gdesc[UR8].tnspB, RZ, !UPT, gsb0 ;  /* 0x43e00008b0187df0 */ /* 0x000fe6000c0018ff */
        /* <DEDUP_REMOVED lines=264> */
[----:B------:R-:W-:Y:S02]  /*47840*/  F2FP.BF16.F32.PACK_AB R161, R161, R18 ;  /* 0x00000012a1a1723e */ /* 0x000fe400000010ff */
[----:B------:R-:W-:-:S04]  /*47850*/  F2FP.BF16.F32.PACK_AB R163, R163, R15 ;  /* 0x0000000fa3a3723e */ /* 0x000fc800000010ff */
[----:B--2---:R-:W-:-:S06]  /*47860*/  WARPGROUP.ARRIVE ;  /* 0x00000000000079c5 */ /* 0x004fcc0000000000 */
        /* <DEDUP_REMOVED lines=795> */
[----:B------:R-:W-:-:S04]  /*4aa20*/  F2FP.BF16.F32.PACK_AB R185, R185, R10 ;  /* 0x0000000ab9b9723e */ /* 0x000fc800000010ff */
[----:B--2---:R-:W-:-:S07]  /*4aa30*/  WARPGROUP.ARRIVE ;  /* 0x00000000000079c5 */ /* 0x004fce0000000000 */
        /* <DEDUP_REMOVED lines=263> */
[----:B------:R-:W-:-:S04]  /*4bab0*/  F2FP.BF16.F32.PACK_AB R191, R191, R0 ;  /* 0x00000000bfbf723e */ /* 0x000fc800000010ff */
[----:B--2---:R-:W-:-:S06]  /*4bac0*/  WARPGROUP.ARRIVE ;  /* 0x00000000000079c5 */ /* 0x004fcc0000000000 */
        /* <DEDUP_REMOVED lines=261> */
[----:B----4-:R0:W-:Y:S04]  /*4cb20*/  ST.E desc[UR6][R2.64+0x4], R5 ;  /* 0x0000040502007985 */ /* 0x0101e8000c101906 */
        /* <DEDUP_REMOVED lines=125> */
[----:B0-----:R-:W3:Y:S04]  /*4d300*/  LDL.64 R4, [UR4+0x40] ;  /* 0x00004004ff047983 */ /* 0x001ee80008100a00 */
[----:B-1----:R-:W4:Y:S04]  /*4d310*/  LDL.64 R6, [UR4] ;  /* 0x00000004ff067983 */ /* 0x002f280008100a00 */
[----:B---3--:R-:W3:Y:S04]  /*4d320*/  LD.E R0, desc[UR6][R4.64] ;  /* 0x0000000604007980 */ /* 0x008ee8000c101900 */
[----:B----4-:R2:W5:Y:S01]  /*4d330*/  LD.E R6, desc[UR6][R6.64] ;  /* 0x0000000606067980 */ /* 0x010562000c101900 */
[----:B------:R-:W-:Y:S01]  /*4d340*/  BSSY B0, `(.L_x_13677) ;  /* 0x0000005000007945 */ /* 0x000fe20003800000 */
[----:B---3--:R-:W-:-:S04]  /*4d350*/  LOP3.LUT R0, R0, 0x1, RZ, 0xfc, !PT ;  /* 0x0000000100007812 */ /* 0x008fc800078efcff */
[----:B------:R-:W-:-:S13]  /*4d360*/  ISETP.NE.AND P0, PT, R0, 0x3, PT ;  /* 0x000000030000780c */ /* 0x000fda0003f05270 */
[----:B--2---:R-:W-:Y:S05]  /*4d370*/  @!P0 BRA `(.L_x_13678) ;  /* 0x0000000000048947 */ /* 0x004fea0003800000 */
[----:B------:R-:W-:Y:S01]  /*4d380*/  BPT.TRAP 0x1 ;  /* 0x000000040000795c */ /* 0x000fe20000300000 */
.L_x_13678:
[----:B------:R-:W-:Y:S05]  /*4d390*/  BSYNC B0 ;  /* 0x0000000000007941 */ /* 0x000fea0003800000 */
.L_x_13677:
[----:B------:R-:W2:Y:S04]  /*4d3a0*/  LD.E.64 R2, desc[UR6][R4.64+0x20] ;  /* 0x0000200604027980 */ /* 0x000ea8000c101b00 */
[----:B------:R-:W3:Y:S01]  /*4d3b0*/  LD.E R0, desc[UR6][R4.64+0xc] ;  /* 0x00000c0604007980 */ /* 0x000ee2000c101900 */
[----:B------:R-:W-:Y:S01]  /*4d3c0*/  IMAD.MOV.U32 R223, RZ, RZ, 0x0 ;  /* 0x00000000ffdf7424 */ /* 0x000fe200078e00ff */
[----:B--2---:R-:W-:-:S05]  /*4d3d0*/  MOV R3, R2 ;  /* 0x0000000200037202 */ /* 0x004fca0000000f00 */
[----:B-----5:R-:W-:-:S05]  /*4d3e0*/  IMAD R3, R6, 0x8, R3 ;  /* 0x0000000806037824 */ /* 0x020fca00078e0203 */
[----:B---3--:R-:W-:-:S04]  /*4d3f0*/  PRMT R0, R0, 0x654, R3 ;  /* 0x0000065400007816 */ /* 0x008fc80000000003 */
[----:B------:R0:W-:Y:S02]  /*4d400*/  SYNCS.ARRIVE.TRANS64.RED.A1T0 RZ, [R0+URZ], RZ ;  /* 0x000000ff00ff79a7 */ /* 0x0001e4000810043f */
[----:B0-----:R-:W-:Y:S05]  /*4d410*/  RET.REL.NODEC R222 `(_ZN7cutlass13device_kernelIN5flash11enable_sm90INS1_16FlashAttnFwdSm90INS1_25CollectiveMainloopFwdSm90ILi2EN4cute5tupleIJNS5_1CILi1EEES8_S8_EEENS6_IJNS7_ILi128EEENS7_ILi96EEENS7_ILi64EEEEEELi256ENS_10bfloat16_tEfNS_4arch4Sm90ELb0ELb1ELb1ELb1ELb1ELb1ELb1ELb1ELb0ELb1ELb1ELb0EEENS1_21CollectiveEpilogueFwdINS6_IJSA_NS7_ILi256EEESB_EEES9_SE_SG_Li256ELb1ELb1ELb1ELb0EEENS1_36VarlenDynamicPersistentTileSchedulerILi128ELi96ELi256ELi128ELb1ELb1ELb1ELb1ELb0ELb1EEEEEEEEEvNT_6ParamsE) ;  /* 0xfffffb28def87950 */ /* 0x001fea0003c3ffff */
.L_x_13651:
[----:B0-----:R0:W1:Y:S02]  /*4d420*/  SYNCS.PHASECHK.TRANS64.TRYWAIT P0, [R8+URZ], R9 ;  /* 0x00000009080075a7 */ /* 0x001064000800017f */
[----:B-1----:R-:W-:Y:S05]  /*4d430*/  @!P0 NANOSLEEP.SYNCS 0x989680 ;  /* 0x009896800000895d */ /* 0x002fea0003900000 */
[----:B------:R-:W1:Y:S02]  /*4d440*/  @!P0 SYNCS.PHASECHK.TRANS64 P0, [R8+URZ], R9 ;  /* 0x00000009080085a7 */ /* 0x000e64000800007f */
[----:B-1----:R-:W-:Y:S05]  /*4d450*/  @!P0 BRA `(.L_x_13651) ;  /* 0xfffffffc00f08947 */ /* 0x002fea000383ffff */
[----:B------:R-:W-:Y:S05]  /*4d460*/  BRA `(.L_x_13650) ;  /* 0xffffff44007c7947 */ /* 0x000fea000383ffff */
.L_x_13653:
[----:B0-----:R0:W1:Y:S02]  /*4d470*/  SYNCS.PHASECHK.TRANS64.TRYWAIT P0, [R8+URZ+0x32410], R9 ;  /* 0x03241009080075a7 */ /* 0x001064000800017f */
[----:B-1----:R-:W-:Y:S05]  /*4d480*/  @!P0 NANOSLEEP.SYNCS 0x989680 ;  /* 0x009896800000895d */ /* 0x002fea0003900000 */
[----:B------:R-:W1:Y:S02]  /*4d490*/  @!P0 SYNCS.PHASECHK.TRANS64 P0, [R8+URZ+0x32410], R9 ;  /* 0x03241009080085a7 */ /* 0x000e64000800007f */
[----:B-1----:R-:W-:Y:S05]  /*4d4a0*/  @!P0 BRA `(.L_x_13653) ;  /* 0xfffffffc00f08947 */ /* 0x002fea000383ffff */
[----:B------:R-:W-:Y:S05]  /*4d4b0*/  BRA `(.L_x_13679) ;  /* 0xffffff4800707947 */ /* 0x000fea000383ffff */
.L_x_13660:
[----:B0-----:R0:W1:Y:S02]  /*4d4c0*/  SYNCS.PHASECHK.TRANS64.TRYWAIT P0, [R8+URZ], R9 ;  /* 0x00000009080075a7 */ /* 0x001064000800017f */
[----:B-1----:R-:W-:Y:S05]  /*4d4d0*/  @!P0 NANOSLEEP.SYNCS 0x989680 ;  /* 0x009896800000895d */ /* 0x002fea0003900000 */
[----:B------:R-:W1:Y:S02]  /*4d4e0*/  @!P0 SYNCS.PHASECHK.TRANS64 P0, [R8+URZ], R9 ;  /* 0x00000009080085a7 */ /* 0x000e64000800007f */
[----:B-1----:R-:W-:Y:S05]  /*4d4f0*/  @!P0 BRA `(.L_x_13660) ;  /* 0xfffffffc00f08947 */ /* 0x002fea000383ffff */
[----:B------:R-:W-:Y:S05]  /*4d500*/  BRA `(.L_x_13659) ;  /* 0xffffff4800e47947 */ /* 0x000fea000383ffff */
.L_x_13680:
        /* <DEDUP_REMOVED lines=15> */
.L_x_15779:


//--------------------- .text._ZN7cutlass13device_kernelIN5flash11enable_sm90INS1_16FlashAttnFwdSm90INS1_25CollectiveMainloopFwdSm90ILi2EN4cute5tupleIJNS5_1CILi1EEES8_S8_EEENS6_IJNS7_ILi128EEENS7_ILi96EEENS7_ILi64EEEEEELi256ENS_10bfloat16_tEfNS_4arch4Sm90ELb1ELb0ELb1ELb0ELb1ELb0ELb0ELb1ELb0ELb1ELb1ELb0EEENS1_21CollectiveEpilogueFwdINS6_IJSA_NS7_ILi256EEESB_EEES9_SE_SG_Li256ELb0ELb1ELb1ELb0EEENS1_19SingleTileSchedulerILb0ELb1ELb1ELi128EEEEEEEEEvNT_6ParamsE --------------------------
	.section	.text._ZN7cutlass13device_kernelIN5flash11enable_sm90INS1_16FlashAttnFwdSm90INS1_25CollectiveMainloopFwdSm90ILi2EN4cute5tupleIJNS5_1CILi1EEES8_S8_EEENS6_IJNS7_ILi128EEENS7_ILi96EEENS7_ILi64EEEEEELi256ENS_10bfloat16_tEfNS_4arch4Sm90ELb1ELb0ELb1ELb0ELb1ELb0ELb0ELb1ELb0ELb1ELb1ELb0EEENS1_21CollectiveEpilogueFwdINS6_IJSA_NS7_ILi256EEESB_EEES9_SE_SG_Li256ELb0ELb1ELb1ELb0EEENS1_19SingleTileSchedulerILb0ELb1ELb1ELi128EEEEEEEEEvNT_6ParamsE,"ax",@progbits
	.align	128
.text._ZN7cutlass13device_kernelIN5flash11enable_sm90INS1_16FlashAttnFwdSm90INS1_25CollectiveMainloopFwdSm90ILi2EN4cute5tupleIJNS5_1CILi1EEES8_S8_EEENS6_IJNS7_ILi128EEENS7_ILi96EEENS7_ILi64EEEEEELi256ENS_10bfloat16_tEfNS_4arch4Sm90ELb1ELb0ELb1ELb0ELb1ELb0ELb0ELb1ELb0ELb1ELb1ELb0EEENS1_21CollectiveEpilogueFwdINS6_IJSA_NS7_ILi256EEESB_EEES9_SE_SG_Li256ELb0ELb1ELb1ELb0EEENS1_19SingleTileSchedulerILb0ELb1ELb1ELi128EEEEEEEEEvNT_6ParamsE:
        .type           _ZN7cutlass13device_kernelIN5flash11enable_sm90INS1_16FlashAttnFwdSm90INS1_25CollectiveMainloopFwdSm90ILi2EN4cute5tupleIJNS5_1CILi1EEES8_S8_EEENS6_IJNS7_ILi128EEENS7_ILi96EEENS7_ILi64EEEEEELi256ENS_10bfloat16_tEfNS_4arch4Sm90ELb1ELb0ELb1ELb0ELb1ELb0ELb0ELb1ELb0ELb1ELb1ELb0EEENS1_21CollectiveEpilogueFwdINS6_IJSA_NS7_ILi256EEESB_EEES9_SE_SG_Li256ELb0ELb1ELb1ELb0EEENS1_19SingleTileSchedulerILb0ELb1ELb1ELi128EEEEEEEEEvNT_6ParamsE,@function
        .size           _ZN7cutlass13device_kernelIN5flash11enable_sm90INS1_16FlashAttnFwdSm90INS1_25CollectiveMainloopFwdSm90ILi2EN4cute5tupleIJNS5_1CILi1EEES8_S8_EEENS6_IJNS7_ILi128EEENS7_ILi96EEENS7_ILi64EEEEEELi256ENS_10bfloat16_tEfNS_4arch4Sm90ELb1ELb0ELb1ELb0ELb1ELb0ELb0ELb1ELb0ELb1ELb1ELb0EEENS1_21CollectiveEpilogueFwdINS6_IJSA_NS7_ILi256EEESB_EEES9_SE_SG_Li256ELb0ELb1ELb1ELb0EEENS1_19SingleTileSchedulerILb0ELb1ELb1ELi128EEEEEEEEEvNT_6ParamsE,(.L_x_15781 - _ZN7cutlass13device_kernelIN5flash11enable_sm90INS1_16FlashAttnFwdSm90INS1_25CollectiveMainloopFwdSm90ILi2EN4cute5tupleIJNS5_1CILi1EEES8_S8_EEENS6_IJNS7_ILi128EEENS7_ILi96EEENS7_ILi64EEEEEELi256ENS_10bfloat16_tEfNS_4arch4Sm90ELb1ELb0ELb1ELb0ELb1ELb0ELb0ELb1ELb0ELb1ELb1ELb0EEENS1_21CollectiveEpilogueFwdINS6_IJSA_NS7_ILi256EEESB_EEES9_SE_SG_Li256ELb0ELb1ELb1ELb0EEENS1_19SingleTileSchedulerILb0ELb1ELb1ELi128EEEEEEEEEvNT_6ParamsE)
        .other          _ZN7cutlass13device_kernelIN5flash11enable_sm90INS1_16FlashAttnFwdSm90INS1_25CollectiveMainloopFwdSm90ILi2EN4cute5tupleIJNS5_1CILi1EEES8_S8_EEENS6_IJNS7_ILi128EEENS7_ILi96EEENS7_ILi64EEEEEELi256ENS_10bfloat16_tEfNS_4arch4Sm90ELb1ELb0ELb1ELb0ELb1ELb0ELb0ELb1ELb0ELb1ELb1ELb0EEENS1_21CollectiveEpilogueFwdINS6_IJSA_NS7_ILi256EEESB_EEES9_SE_SG_Li256ELb0ELb1ELb1ELb0EEENS1_19SingleTileSchedulerILb0ELb1ELb1ELi128EEEEEEEEEvNT_6ParamsE,@"STO_CUDA_ENTRY STV_DEFAULT"
_ZN7cutlass13device_kernelIN5flash11enable_sm90INS1_16FlashAttnFwdSm90INS1_25CollectiveMainloopFwdSm90ILi2EN4cute5tupleIJNS5_1CILi1EEES8_S8_EEENS6_IJNS7_ILi128EEENS7_ILi96EEENS7_ILi64EEEEEELi256ENS_10bfloat16_tEfNS_4arch4Sm90ELb1ELb0ELb1ELb0ELb1ELb0ELb0ELb1ELb0ELb1ELb1ELb0EEENS1_21CollectiveEpilogueFwdINS6_IJSA_NS7_ILi256EEESB_EEES9_SE_SG_Li256ELb0ELb1ELb1ELb0EEENS1_19SingleTileSchedulerILb0ELb1ELb1ELi128EEEEEEEEEvNT_6ParamsE:
        /* <DEDUP_REMOVED lines=44> */
.L_x_13681:
        /* <DEDUP_REMOVED lines=22> */
.L_x_13682:
        /* <DEDUP_REMOVED lines=18> */
.L_x_13683:
        /* <DEDUP_REMOVED lines=22> */
.L_x_13684:
        /* <DEDUP_REMOVED lines=23> */
.L_x_13685:
        /* <DEDUP_REMOVED lines=9> */
.L_x_13688:
        /* <DEDUP_REMOVED lines=20> */
[----:B------:R-:W0:Y:S01]  /*09e0*/  S2UR UR45, SR_CTAID.X ;  /* 0x00000000002d79c3 */ /* 0x000e220000002500 */
[----:B------:R-:W-:Y:S01]  /*09f0*/  ULDC UR4, c[0x0][0x448] ;  /* 0x0001120000047ab9 */ /* 0x000fe20000000800 */
[----:B------:R-:W-:Y:S01]  /*0a00*/  ULDC UR40, c[0x0][0x424] ;  /* 0x0001090000287ab9 */ /* 0x000fe20000000800 */
[----:B------:R-:W-:Y:S01]  /*0a10*/  UISETP.NE.AND UP1, UPT, UR4, 0x1, UPT ;  /* 0x000000010400788c */ /* 0x000fe2000bf25270 */
[----:B------:R-:W-:Y:S02]  /*0a20*/  ULDC UR44, c[0x0][0x2f0] ;  /* 0x0000bc00002c7ab9 */ /* 0x000fe40000000800 */
[----:B------:R-:W-:Y:S01]  /*0a30*/  ULDC.64 UR4, c[0x0][0x418] ;  /* 0x0001060000047ab9 */ /* 0x000fe20000000a00 */
[----:B------:R-:W-:Y:S01]  /*0a40*/  ULDC UR7, c[0x0][0x288] ;  /* 0x0000a20000077ab9 */ /* 0x000fe20000000800 */
[----:B------:R-:W-:Y:S02]  /*0a50*/  UISETP.NE.U32.AND UP0, UPT, UR4, URZ, UPT ;  /* 0x0000003f0400728c */ /* 0x000fe4000bf05070 */
[----:B------:R-:W-:-:S02]  /*0a60*/  UP2UR UR43, UPR, URZ, 0x2 ;  /* 0x000000023f2b7883 */ /* 0x000fc40008000000 */
[----:B------:R-:W-:Y:S02]  /*0a70*/  UISETP.NE.AND.EX UP0, UPT, UR5, URZ, UPT, UP0 ;  /* 0x0000003f0500728c */ /* 0x000fe4000bf05300 */
[----:B------:R-:W-:Y:S01]  /*0a80*/  @UP1 ULDC UR4, c[0x0][0x44c] ;  /* 0x0001130000041ab9 */ /* 0x000fe20000000800 */
[----:B------:R-:W-:Y:S01]  /*0a90*/  @UP1 ULDC UR8, c[0x0][0x450] ;  /* 0x0001140000081ab9 */ /* 0x000fe20000000800 */
[----:B------:R-:W-:Y:S02]  /*0aa0*/  USEL UR40, UR40, 0x1, UP0 ;  /* 0x0000000128287887 */ /* 0x000fe40008000000 */
[----:B------:R-:W-:Y:S02]  /*0ab0*/  USHF.R.U32.HI UR10, URZ, 0x10, UR41 ;  /* 0x000000103f0a7899 */ /* 0x000fe40008011629 */
[----:B------:R-:W-:Y:S02]  /*0ac0*/  UIMAD UR44, UR40, UR44, URZ ;  /* 0x0000002c282c72a4 */ /* 0x000fe4000f8e023f */
[----:B------:R-:W-:-:S02]  /*0ad0*/  ULOP3.LUT UR41, UR41, 0xffff, URZ, 0xc0, !UPT ;  /* 0x0000ffff29297892 */ /* 0x000fc4000f8ec03f */
[----:B0-----:R-:W-:-:S04]  /*0ae0*/  USHF.L.U32 UR45, UR45, 0x7, URZ ;  /* 0x000000072d2d7899 */ /* 0x001fc8000800063f */
[----:B------:R-:W-:-:S04]  /*0af0*/  UIADD3 UR6, UR45, 0x7f, URZ ;  /* 0x0000007f2d067890 */ /* 0x000fc8000fffe03f */
[----:B------:R-:W-:Y:S02]  /*0b00*/  UIMAD.WIDE.U32 UR4, UR6, UR4, URZ ;  /* 0x00000004060472a5 */ /* 0x000fe4000f8e003f */
[----:B------:R-:W-:Y:S02]  /*0b10*/  UIADD3 UR4, UR44, 0x5f, URZ ;  /* 0x0000005f2c047890 */ /* 0x000fe4000fffe03f */
[----:B------:R-:W-:Y:S02]  /*0b20*/  @UP1 USHF.R.U32.HI UR6, URZ, UR8, UR5 ;  /* 0x000000083f061299 */ /* 0x000fe40008011605 */
[----:B------:R-:W-:-:S04]  /*0b30*/  UIADD3 UR5, UR44, 0x60, -UR7 ;  /* 0x000000602c057890 */ /* 0x000fc8000fffe807 */
[----:B------:R-:W-:Y:S02]  /*0b40*/  UIADD3 UR6, UR5, UR6, URZ ;  /* 0x0000000605067290 */ /* 0x000fe4000fffe03f */
[----:B------:R-:W-:Y:S02]  /*0b50*/  UIMAD.WIDE UR4, UR4, 0x2aaaaaab, URZ ;  /* 0x2aaaaaab040478a5 */ /* 0x000fe4000f8e023f */
[----:B------:R-:W-:Y:S02]  /*0b60*/  UIMAD.WIDE UR6, UR6, 0x2aaaaaab, URZ ;  /* 0x2aaaaaab060678a5 */ /* 0x000fe4000f8e023f */
[----:B------:R-:W-:Y:S02]  /*0b70*/  USHF.R.U32.HI UR4, URZ, 0x1f, UR5 ;  /* 0x0000001f3f047899 */ /* 0x000fe40008011605 */
[----:B------:R-:W-:Y:S02]  /*0b80*/  USHF.R.U32.HI UR6, URZ, 0x1f, UR7 ;  /* 0x0000001f3f067899 */ /* 0x000fe40008011607 */
[----:B------:R-:W-:-:S02]  /*0b90*/  ULEA.HI.SX32 UR4, UR5, UR4, 0x1c ;  /* 0x0000000405047291 */ /* 0x000fc4000f8fe23f */
[----:B------:R-:W-:-:S04]  /*0ba0*/  ULEA.HI.SX32 UR6, UR7, UR6, 0x1c ;  /* 0x0000000607067291 */ /* 0x000fc8000f8fe23f */
[----:B------:R-:W-:-:S04]  /*0bb0*/  UISETP.LT.AND UP0, UPT, UR4, UR6, UPT ;  /* 0x000000060400728c */ /* 0x000fc8000bf01270 */
[----:B------:R-:W-:Y:S02]  /*0bc0*/  USEL UR9, UR4, UR6, UP0 ;  /* 0x0000000604097287 */ /* 0x000fe40008000000 */
[----:B------:R-:W-:Y:S02]  /*0bd0*/  UISETP.NE.AND UP0, UPT, UR10, URZ, UPT ;  /* 0x0000003f0a00728c */ /* 0x000fe4000bf05270 */
[----:B------:R-:W-:Y:S01]  /*0be0*/  UISETP.GE.AND UP1, UPT, UR9, 0x1, UPT ;  /* 0x000000010900788c */ /* 0x000fe2000bf26270 */
[----:B------:R-:W-:-:S05]  /*0bf0*/  UMOV UR4, URZ ;  /* 0x0000003f00047c82 */ /* 0x000fca0008000000 */
[----:B------:R-:W-:-:S03]  /*0c00*/  PLOP3.LUT P0, PT, PT, PT, UP1, 0x80, 0x0 ;  /* 0x000000000000781c */ /* 0x000fc60003f0f018 */
[----:B------:R-:W-:-:S10]  /*0c10*/  @!UP0 ULDC UR10, c[0x0][0x9f0] ;  /* 0x00027c00000a8ab9 */ /* 0x000fd40000000800 */
        /* <DEDUP_REMOVED lines=34> */
.L_x_13690:
[----:B------:R-:W-:Y:S02]  /*0e40*/  UIMAD UR41, UR41, UR4, URZ ;  /* 0x00000004292972a4 */ /* 0x000fe4000f8e023f */
[----:B------:R-:W-:Y:S01]  /*0e50*/  IMAD.U32 R3, RZ, RZ, UR4 ;  /* 0x00000004ff037e24 */ /* 0x000fe2000f8e00ff */
[----:B------:R-:W-:Y:S01]  /*0e60*/  MOV R0, UR9 ;  /* 0x0000000900007c02 */ /* 0x000fe20008000f00 */
[----:B------:R-:W-:Y:S01]  /*0e70*/  VIADD R16, R16, 0xffffff80 ;  /* 0xffffff8010107836 */ /* 0x000fe20000000000 */
[----:B------:R-:W-:Y:S01]  /*0e80*/  PLOP3.LUT P0, PT, PT, PT, PT, 0x80, 0x0 ;  /* 0x000000000000781c */ /* 0x000fe20003f0f070 */
[----:B------:R-:W-:Y:S01]  /*0e90*/  IMAD.MOV.U32 R4, RZ, RZ, RZ ;  /* 0x000000ffff047224 */ /* 0x000fe200078e00ff */
[----:B------:R-:W-:Y:S02]  /*0ea0*/  VIADDMNMX R0, R3, UR41, R0, PT ;  /* 0x0000002903007c46 */ /* 0x000fe4000b800100 */
[----:B------:R-:W-:Y:S02]  /*0eb0*/  CS2R R150, SRZ ;  /* 0x0000000000967805 */ /* 0x000fe4000001ff00 */
[----:B------:R-:W-:-:S02]  /*0ec0*/  MOV R3, RZ ;  /* 0x000000ff00037202 */ /* 0x000fc40000000f00 */
        /* <DEDUP_REMOVED lines=101> */
.L_x_13692:
[----:B------:R-:W-:Y:S01]  /*1520*/  SHF.L.U32 R10, RZ, 0x1f, RZ ;  /* 0x0000001fff0a7819 */ /* 0x000fe200000006ff */
[----:B------:R-:W-:-:S03]  /*1530*/  VIADD R3, R2, 0x8 ;  /* 0x0000000802037836 */ /* 0x000fc60000000000 */
[----:B------:R-:W0:Y:S02]  /*1540*/  SYNCS.PHASECHK.TRANS64.TRYWAIT P0, [UR42+0x22800], R10 ;  /* 0x0228000aff0075a7 */ /* 0x000e24000800016a */
[----:B0-----:R-:W-:Y:S05]  /*1550*/  @!P0 BRA `(.L_x_13693) ;  /* 0x000000d800808947 */ /* 0x001fea0003800000 */
.L_x_13777:
[----:B------:R-:W-:Y:S05]  /*1560*/  WARPSYNC.ALL ;  /* 0x0000000000007948 */ /* 0x000fea0003800000 */
[----:B------:R-:W-:Y:S01]  /*1570*/  ULOP3.LUT UR4, UR39, 0x1, URZ, 0xfc, !UPT ;  /* 0x0000000127047892 */ /* 0x000fe2000f8efc3f */
[----:B------:R1:W-:Y:S03]  /*1580*/  BAR.SYNC.DEFER_BLOCKING R3, 0x100 ;  /* 0x000400030000751d */ /* 0x0003e60000010000 */
[----:B------:R-:W-:-:S06]  /*1590*/  UISETP.NE.AND UP0, UPT, UR4, 0x3, UPT ;  /* 0x000000030400788c */ /* 0x000fcc000bf05270 */
[----:B------:R-:W-:-:S13]  /*15a0*/  PLOP3.LUT P0, PT, PT, PT, UP0, 0x80, 0x0 ;  /* 0x000000000000781c */ /* 0x000fda0003f0f008 */
[----:B-1----:R-:W-:Y:S05]  /*15b0*/  @!P0 BRA `(.L_x_13694) ;  /* 0x0000000000048947 */ /* 0x002fea0003800000 */
[----:B------:R-:W-:Y:S01]  /*15c0*/  BPT.TRAP 0x1 ;  /* 0x000000040000795c */ /* 0x000fe20000300000 */
.L_x_13694:
[----:B------:R1:W2:Y:S01]  /*15d0*/  SYNCS.PHASECHK.TRANS64.TRYWAIT P1, [UR42+0x22830], R10 ;  /* 0x0228300aff0075a7 */ /* 0x0002a2000802016a */
[----:B------:R-:W-:Y:S05]  /*15e0*/  @!P0 BRA `(.L_x_13695) ;  /* 0x0000000000048947 */ /* 0x000fea0003800000 */
[----:B------:R-:W-:Y:S01]  /*15f0*/  BPT.TRAP 0x1 ;  /* 0x000000040000795c */ /* 0x000fe20000300000 */
.L_x_13695:
[----:B--2---:R-:W-:Y:S05]  /*1600*/  @P1 BRA `(.L_x_13696) ;  /* 0x0000000000081947 */ /* 0x004fea0003800000 */
[----:B------:R-:W2:Y:S02]  /*1610*/  SYNCS.PHASECHK.TRANS64.TRYWAIT P1, [UR42+0x22830], R10 ;  /* 0x0228300aff0075a7 */ /* 0x000ea4000802016a */
[----:B--2---:R-:W-:Y:S05]  /*1620*/  @!P1 BRA `(.L_x_13697) ;  /* 0x000000d800649947 */ /* 0x004fea0003800000 */
.L_x_13696:
        /* <DEDUP_REMOVED lines=38> */
.L_x_13698:
[----:B------:R-:W-:Y:S01]  /*1890*/  LOP3.LUT R7, R18, 0xffffff80, RZ, 0xc0, !PT ;  /* 0xffffff8012077812 */ /* 0x000fe200078ec0ff */
[----:B------:R-:W-:Y:S01]  /*18a0*/  UISETP.NE.AND UP0, UPT, UR43, URZ, UPT ;  /* 0x0000003f2b00728c */ /* 0x000fe2000bf05270 */
[----:B------:R-:W-:Y:S01]  /*18b0*/  LEA.HI R17, R17, R16, RZ, 0x2 ;  /* 0x0000001011117211 */ /* 0x000fe200078f10ff */
[----:B------:R-:W-:Y:S01]  /*18c0*/  ULDC UR5, c[0x0][0x9d8] ;  /* 0x0002760000057ab9 */ /* 0x000fe20000000800 */
[----:B------:R-:W-:Y:S01]  /*18d0*/  IADD3 R7, R16, -R7, RZ ;  /* 0x8000000710077210 */ /* 0x000fe20007ffe0ff */
[----:B------:R-:W-:Y:S01]  /*18e0*/  FMUL.FTZ R24, R24, UR5 ;  /* 0x0000000518187c20 */ /* 0x000fe20008410000 */
[----:B------:R-:W-:Y:S01]  /*18f0*/  LOP3.LUT R17, R17, 0xfffffffc, RZ, 0xc0, !PT ;  /* 0xfffffffc11117812 */ /* 0x000fe200078ec0ff */
[----:B------:R-:W-:Y:S01]  /*1900*/  FMUL.FTZ R25, R25, UR5 ;  /* 0x0000000519197c20 */ /* 0x000fe20008410000 */
[----:B------:R-:W-:Y:S01]  /*1910*/  SHF.R.S32.HI R6, RZ, 0x1f, R7 ;  /* 0x0000001fff067819 */ /* 0x000fe20000011407 */
[----:B------:R-:W-:Y:S01]  /*1920*/  ULDC UR14, c[0x0][0x288] ;  /* 0x0000a200000e7ab9 */ /* 0x000fe20000000800 */
[----:B------:R-:W-:Y:S01]  /*1930*/  LEA.HI R12, R19, R19, RZ, 0x1 ;  /* 0x00000013130c7211 */ /* 0x000fe200078f08ff */
[----:B------:R-:W-:Y:S01]  /*1940*/  IMAD.IADD R17, R16, 0x1, -R17 ;  /* 0x0000000110117824 */ /* 0x000fe200078e0a11 */
[CC--:B------:R-:W-:Y:S01]  /*1950*/  LEA.HI R8, R6.reuse, R7.reuse, RZ, 0x2 ;  /* 0x0000000706087211 */ /* 0x0c0fe200078f10ff */
[----:B------:R-:W-:Y:S01]  /*1960*/  @UP0 ULDC UR4, c[0x0][0x44c] ;  /* 0x0001130000040ab9 */ /* 0x000fe20000000800 */
[----:B------:R-:W-:Y:S01]  /*1970*/  LEA.HI R9, R6, R7, RZ, 0x5 ;  /* 0x0000000706097211 */ /* 0x000fe200078f28ff */
[----:B------:R-:W2:Y:S01]  /*1980*/  MUFU.TANH R24, R24 ;  /* 0x0000001800187308 */ /* 0x000ea20000002400 */
[--C-:B------:R-:W-:Y:S01]  /*1990*/  SHF.R.S32.HI R6, RZ, 0x2, R8.reuse ;  /* 0x00000002ff067819 */ /* 0x100fe20000011408 */
[----:B------:R-:W-:Y:S01]  /*19a0*/  FMUL.FTZ R28, R28, UR5 ;  /* 0x000000051c1c7c20 */ /* 0x000fe20008410000 */
[----:B------:R-:W-:Y:S01]  /*19b0*/  SHF.R.S32.HI R11, RZ, 0x1f, R8 ;  /* 0x0000001fff0b7819 */ /* 0x000fe20000011408 */
[----:B------:R-:W-:Y:S01]  /*19c0*/  FMUL.FTZ R29, R29, UR5 ;  /* 0x000000051d1d7c20 */ /* 0x000fe20008410000 */
[----:B------:R-:W-:Y:S01]  /*19d0*/  SHF.R.S32.HI R9, RZ, 0x5, R9 ;  /* 0x00000005ff097819 */ /* 0x000fe20000011409 */
[----:B------:R-:W-:Y:S01]  /*19e0*/  FMUL.FTZ R32, R32, UR5 ;  /* 0x0000000520207c20 */ /* 0x000fe20008410000 */
[-C--:B------:R-:W-:Y:S01]  /*19f0*/  LEA.HI R11, R11, R6.reuse, RZ, 0x3 ;  /* 0x000000060b0b7211 */ /* 0x080fe200078f18ff */
[----:B------:R-:W4:Y:S01]  /*1a00*/  MUFU.TANH R14, R25 ;  /* 0x00000019000e7308 */ /* 0x000f220000002400 */
[----:B------:R-:W-:Y:S01]  /*1a10*/  LEA R13, R9, UR45, 0x4 ;  /* 0x0000002d090d7c11 */ /* 0x000fe2000f8e20ff */
[----:B------:R-:W-:Y:S01]  /*1a20*/  FMUL.FTZ R33, R33, UR5 ;  /* 0x0000000521217c20 */ /* 0x000fe20008410000 */
[----:B------:R-:W-:Y:S01]  /*1a30*/  LOP3.LUT R11, R11, 0xfffffff8, RZ, 0xc0, !PT ;  /* 0xfffffff80b0b7812 */ /* 0x000fe200078ec0ff */
[----:B------:R-:W-:Y:S01]  /*1a40*/  FMUL.FTZ R36, R36, UR5 ;  /* 0x0000000524247c20 */ /* 0x000fe20008410000 */
[----:B------:R-:W-:Y:S01]  /*1a50*/  LOP3.LUT R12, R12, 0x3fffffe, RZ, 0xc0, !PT ;  /* 0x03fffffe0c0c7812 */ /* 0x000fe200078ec0ff */
[----:B------:R-:W-:Y:S01]  /*1a60*/  FMUL.FTZ R37, R37, UR5 ;  /* 0x0000000525257c20 */ /* 0x000fe20008410000 */
[----:B------:R-:W-:Y:S01]  /*1a70*/  LEA.HI R9, R17, R17, RZ, 0x1 ;  /* 0x0000001111097211 */ /* 0x000fe200078f08ff */
[----:B------:R-:W5:Y:S01]  /*1a80*/  MUFU.TANH R15, R28 ;  /* 0x0000001c000f7308 */ /* 0x000f620000002400 */
[----:B------:R-:W-:Y:S01]  /*1a90*/  IADD3 R11, R13, R6, -R11 ;  /* 0x000000060d0b7210 */ /* 0x000fe20007ffe80b */
[----:B------:R-:W-:Y:S01]  /*1aa0*/  IMAD.IADD R12, R19, 0x1, -R12 ;  /* 0x00000001130c7824 */ /* 0x000fe200078e0a0c */
[----:B------:R-:W-:Y:S01]  /*1ab0*/  LOP3.LUT R6, R9, 0x1ffffffe, RZ, 0xc0, !PT ;  /* 0x1ffffffe09067812 */ /* 0x000fe200078ec0ff */
[----:B------:R-:W-:Y:S01]  /*1ac0*/  FMUL.FTZ R40, R40, UR5 ;  /* 0x0000000528287c20 */ /* 0x000fe20008410000 */
[----:B------:R-:W-:Y:S01]  /*1ad0*/  PLOP3.LUT P1, PT, PT, PT, UP0, 0x80, 0x0 ;  /* 0x000000000000781c */ /* 0x000fe20003f2f008 */
[----:B------:R-:W-:Y:S01]  /*1ae0*/  IMAD R11, R12, 0x40, R11 ;  /* 0x000000400c0b7824 */ /* 0x000fe200078e020b */
[----:B------:R-:W-:Y:S01]  /*1af0*/  IADD3 R6, R17, -R6, RZ ;  /* 0x8000000611067210 */ /* 0x000fe20007ffe0ff */
[----:B------:R-:W1:Y:S01]  /*1b00*/  MUFU.TANH R29, R29 ;  /* 0x0000001d001d7308 */ /* 0x000e620000002400 */
[----:B------:R-:W-:Y:S01]  /*1b10*/  PLOP3.LUT P2, PT, PT, PT, UP0, 0x80, 0x0 ;  /* 0x000000000000781c */ /* 0x000fe20003f4f008 */
[----:B------:R-:W-:Y:S01]  /*1b20*/  FMUL.FTZ R41, R41, UR5 ;  /* 0x0000000529297c20 */ /* 0x000fe20008410000 */
[----:B------:R-:W-:Y:S01]  /*1b30*/  LOP3.LUT R8, R8, 0x7ffffffc, RZ, 0xc0, !PT ;  /* 0x7ffffffc08087812 */ /* 0x000fe200078ec0ff */
[----:B------:R-:W-:-:S02]  /*1b40*/  IMAD R6, R6, 0x8, R11 ;  /* 0x0000000806067824 */ /* 0x000fc400078e020b */
[----:B------:R-:W-:Y:S01]  /*1b50*/  FMUL.FTZ R44, R44, UR5 ;  /* 0x000000052c2c7c20 */ /* 0x000fe20008410000 */
[----:B------:R-:W-:Y:S01]  /*1b60*/  FMUL.FTZ R45, R45, UR5 ;  /* 0x000000052d2d7c20 */ /* 0x000fe20008410000 */
[----:B------:R-:W-:Y:S01]  /*1b70*/  FMUL.FTZ R48, R48, UR5 ;  /* 0x0000000530307c20 */ /* 0x000fe20008410000 */
[----:B------:R-:W-:Y:S01]  /*1b80*/  IMAD.IADD R7, R7, 0x1, -R8 ;  /* 0x0000000107077824 */ /* 0x000fe200078e0a08 */
[----:B------:R-:W-:Y:S01]  /*1b90*/  MOV R9, R6 ;  /* 0x0000000600097202 */ /* 0x000fe20000000f00 */
[----:B------:R-:W-:Y:S01]  /*1ba0*/  @P1 IMAD.HI.U32 R11, R6, UR4, RZ ;  /* 0x00000004060b1c27 */ /* 0x000fe2000f8e00ff */
[----:B------:R-:W-:Y:S01]  /*1bb0*/  @UP0 ULDC UR4, c[0x0][0x450] ;  /* 0x0001140000040ab9 */ /* 0x000fe20000000800 */
[----:B------:R-:W3:Y:S02]  /*1bc0*/  MUFU.TANH R32, R32 ;  /* 0x0000002000207308 */ /* 0x000ee40000002400 */
[----:B------:R-:W-:Y:S01]  /*1bd0*/  FMUL.FTZ R49, R49, UR5 ;  /* 0x0000000531317c20 */ /* 0x000fe20008410000 */
[----:B------:R-:W-:Y:S01]  /*1be0*/  FMUL.FTZ R52, R52, UR5 ;  /* 0x0000000534347c20 */ /* 0x000fe20008410000 */
[----:B------:R-:W-:Y:S01]  /*1bf0*/  @P2 SHF.R.U32.HI R9, RZ, UR4, R11 ;  /* 0x00000004ff092c19 */ /* 0x000fe2000801160b */
[----:B------:R-:W-:Y:S01]  /*1c00*/  UIMAD UR4, UR46, -0x60, UR44 ;  /* 0xffffffa02e0478a4 */ /* 0x000fe2000f8e022c */
[----:B------:R-:W-:Y:S01]  /*1c10*/  MOV R11, UR14 ;  /* 0x0000000e000b7c02 */ /* 0x000fe20008000f00 */
[----:B------:R-:W-:Y:S01]  /*1c20*/  FMUL.FTZ R53, R53, UR5 ;  /* 0x0000000535357c20 */ /* 0x000fe20008410000 */
[----:B------:R-:W-:Y:S01]  /*1c30*/  FMUL.FTZ R4, R26, UR5 ;  /* 0x000000051a047c20 */ /* 0x000fe20008410000 */
[----:B------:R-:W2:Y:S01]  /*1c40*/  SHFL.IDX PT, R12, R9, RZ, 0x1c1f ;  /* 0x001c1fff090c7589 */ /* 0x000ea200000e0000 */
[----:B------:R-:W-:Y:S01]  /*1c50*/  UIADD3 UR4, UR4, 0x60, URZ ;  /* 0x0000006004047890 */ /* 0x000fe2000fffe03f */
[----:B------:R-:W3:Y:S01]  /*1c60*/  MUFU.TANH R33, R33 ;  /* 0x0000002100217308 */ /* 0x000ee20000002400 */
[----:B------:R-:W-:Y:S01]  /*1c70*/  FMUL.FTZ R56, R56, UR5 ;  /* 0x0000000538387c20 */ /* 0x000fe20008410000 */
[----:B0-----:R-:W-:Y:S01]  /*1c80*/  FMUL.FTZ R5, R27, UR5 ;  /* 0x000000051b057c20 */ /* 0x001fe20008410000 */
[----:B------:R-:W-:Y:S01]  /*1c90*/  FMUL.FTZ R57, R57, UR5 ;  /* 0x0000000539397c20 */ /* 0x000fe20008410000 */
[----:B------:R-:W-:Y:S01]  /*1ca0*/  FMUL.FTZ R60, R60, UR5 ;  /* 0x000000053c3c7c20 */ /* 0x000fe20008410000 */
[----:B------:R-:W-:-:S02]  /*1cb0*/  IMAD.U32 R8, RZ, RZ, UR4 ;  /* 0x00000004ff087e24 */ /* 0x000fc4000f8e00ff */
[----:B------:R-:W-:Y:S01]  /*1cc0*/  FMUL.FTZ R30, R30, UR5 ;  /* 0x000000051e1e7c20 */ /* 0x000fe20008410000 */
[----:B------:R-:W-:Y:S01]  /*1cd0*/  FMUL.FTZ R61, R61, UR5 ;  /* 0x000000053d3d7c20 */ /* 0x000fe20008410000 */
[----:B------:R-:W0:Y:S01]  /*1ce0*/  MUFU.TANH R36, R36 ;  /* 0x0000002400247308 */ /* 0x000e220000002400 */
[----:B------:R-:W-:Y:S02]  /*1cf0*/  IMAD R8, R7, -0x2, R8 ;  /* 0xfffffffe07087824 */ /* 0x000fe400078e0208 */
[----:B------:R-:W-:Y:S01]  /*1d00*/  FMUL.FTZ R31, R31, UR5 ;  /* 0x000000051f1f7c20 */ /* 0x000fe20008410000 */
[----:B------:R-:W-:Y:S01]  /*1d10*/  FMUL.FTZ R64, R64, UR5 ;  /* 0x0000000540407c20 */ /* 0x000fe20008410000 */
[----:B------:R-:W-:Y:S01]  /*1d20*/  FMUL.FTZ R65, R65, UR5 ;  /* 0x0000000541417c20 */ /* 0x000fe20008410000 */
[----:B------:R-:W-:Y:S01]  /*1d30*/  FMUL.FTZ R68, R68, UR5 ;  /* 0x0000000544447c20 */ /* 0x000fe20008410000 */
[----:B------:R-:W-:Y:S01]  /*1d40*/  IADD3 R11, R8, 0x1, -R11 ;  /* 0x00000001080b7810 */ /* 0x000fe20007ffe80b */
[----:B------:R-:W-:Y:S01]  /*1d50*/  FMUL.FTZ R34, R34, UR5 ;  /* 0x0000000522227c20 */ /* 0x000fe20008410000 */
[----:B------:R-:W0:Y:S01]  /*1d60*/  MUFU.TANH R37, R37 ;  /* 0x0000002500257308 */ /* 0x000e220000002400 */
[----:B------:R-:W-:Y:S01]  /*1d70*/  FMUL.FTZ R69, R69, UR5 ;  /* 0x0000000545457c20 */ /* 0x000fe20008410000 */
[----:B------:R-:W-:Y:S01]  /*1d80*/  FMUL.FTZ R35, R35, UR5 ;  /* 0x0000000523237c20 */ /* 0x000fe20008410000 */
[----:B------:R-:W0:Y:S01]  /*1d90*/  SHFL.IDX PT, R9, R9, 0x1, 0x1c1f ;  /* 0x003c1f0009097f89 */ /* 0x000e2200000e0000 */
[----:B------:R-:W-:Y:S01]  /*1da0*/  FMUL.FTZ R38, R38, UR5 ;  /* 0x0000000526267c20 */ /* 0x000fe20008410000 */
[----:B------:R-:W-:Y:S01]  /*1db0*/  ULDC UR7, c[0x0][0x988] ;  /* 0x0002620000077ab9 */ /* 0x000fe20000000800 */
[----:B--2---:R-:W-:Y:S01]  /*1dc0*/  VIADDMNMX R12, R12, R11, R8, PT ;  /* 0x0000000b0c0c7246 */ /* 0x004fe20003800108 */
[----:B------:R-:W-:Y:S01]  /*1dd0*/  FMUL.FTZ R39, R39, UR5 ;  /* 0x0000000527277c20 */ /* 0x000fe20008410000 */
[----:B------:R-:W2:Y:S01]  /*1de0*/  MUFU.TANH R40, R40 ;  /* 0x0000002800287308 */ /* 0x000ea20000002400 */
[----:B------:R-:W-:Y:S01]  /*1df0*/  FMUL.FTZ R42, R42, UR5 ;  /* 0x000000052a2a7c20 */ /* 0x000fe20008410000 */
[C---:B------:R-:W-:Y:S01]  /*1e00*/  ISETP.GT.AND P1, PT, R12.reuse, RZ, PT ;  /* 0x000000ff0c00720c */ /* 0x040fe20003f24270 */
[----:B------:R-:W-:Y:S01]  /*1e10*/  FMUL.FTZ R43, R43, UR5 ;  /* 0x000000052b2b7c20 */ /* 0x000fe20008410000 */
[----:B------:R-:W-:Y:S01]  /*1e20*/  ISETP.GT.AND P2, PT, R12, 0x1, PT ;  /* 0x000000010c00780c */ /* 0x000fe20003f44270 */
[----:B------:R-:W-:Y:S01]  /*1e30*/  FMUL.FTZ R46, R46, UR5 ;  /* 0x000000052e2e7c20 */ /* 0x000fe20008410000 */
[----:B------:R-:W-:Y:S01]  /*1e40*/  ISETP.GT.AND P3, PT, R12, 0x8, PT ;  /* 0x000000080c00780c */ /* 0x000fe20003f64270 */
[----:B------:R-:W-:Y:S01]  /*1e50*/  FMUL.FTZ R47, R47, UR5 ;  /* 0x000000052f2f7c20 */ /* 0x000fe20008410000 */
[----:B------:R-:W-:Y:S01]  /*1e60*/  FSEL R13, R24, -INF , P1 ;  /* 0xff800000180d7808 */ /* 0x000fe20000800000 */
[----:B------:R-:W2:Y:S01]  /*1e70*/  MUFU.TANH R41, R41 ;  /* 0x0000002900297308 */ /* 0x000ea20000002400 */
[----:B----4-:R-:W-:Y:S01]  /*1e80*/  FSEL R14, R14, -INF , P2 ;  /* 0xff8000000e0e7808 */ /* 0x010fe20001000000 */
[----:B------:R-:W-:Y:S01]  /*1e90*/  FMUL.FTZ R50, R50, UR5 ;  /* 0x0000000532327c20 */ /* 0x000fe20008410000 */
[----:B------:R-:W-:Y:S01]  /*1ea0*/  ISETP.GT.AND P1, PT, R12, 0x9, PT ;  /* 0x000000090c00780c */ /* 0x000fe20003f24270 */
[----:B------:R-:W-:Y:S01]  /*1eb0*/  FMUL.FTZ R51, R51, UR5 ;  /* 0x0000000533337c20 */ /* 0x000fe20008410000 */
[----:B-----5:R-:W-:Y:S01]  /*1ec0*/  FSEL R15, R15, -INF , P3 ;  /* 0xff8000000f0f7808 */ /* 0x020fe20001800000 */
[----:B------:R-:W-:Y:S01]  /*1ed0*/  FMUL.FTZ R54, R54, UR5 ;  /* 0x0000000536367c20 */ /* 0x000fe20008410000 */
[----:B------:R-:W-:Y:S01]  /*1ee0*/  FMNMX.FTZ R18, R13, R14, !PT ;  /* 0x0000000e0d127209 */ /* 0x000fe20007810000 */
[----:B------:R-:W4:Y:S01]  /*1ef0*/  MUFU.TANH R44, R44 ;  /* 0x0000002c002c7308 */ /* 0x000f220000002400 */
[----:B------:R-:W-:Y:S01]  /*1f00*/  ISETP.GT.AND P2, PT, R12, 0x10, PT ;  /* 0x000000100c00780c */ /* 0x000fe20003f44270 */
[----:B------:R-:W-:Y:S01]  /*1f10*/  FMUL.FTZ R55, R55, UR5 ;  /* 0x0000000537377c20 */ /* 0x000fe20008410000 */
[----:B-1----:R-:W-:Y:S01]  /*1f20*/  FSEL R16, R29, -INF , P1 ;  /* 0xff8000001d107808 */ /* 0x002fe20000800000 */
        /* <DEDUP_REMOVED lines=11> */
[----:B------:R-:W-:Y:S01]  /*1fe0*/  FSEL R18, R33, -INF , P1 ;  /* 0xff80000021127808 */ /* 0x000fe20000800000 */
[----:B------:R-:W3:Y:S01]  /*1ff0*/  MUFU.TANH R48, R48 ;  /* 0x0000003000307308 */ /* 0x000ee20000002400 */
        /* <DEDUP_REMOVED lines=8> */
[----:B------:R-:W-:Y:S01]  /*2080*/  ISETP.GT.AND P2, PT, R12, 0x20, PT ;  /* 0x000000200c00780c */ /* 0x000fe20003f44270 */
[----:B------:R-:W-:Y:S01]  /*2090*/  UIADD3 UR4, UR42, 0x22840, URZ ;  /* 0x000228402a047890 */ /* 0x000fe2000fffe03f */
[----:B------:R-:W-:-:S02]  /*20a0*/  FSEL R20, R37, -INF , P1 ;  /* 0xff80000025147808 */ /* 0x000fc40000800000 */
[----:B------:R-:W-:Y:S01]  /*20b0*/  FMNMX.FTZ R23, R19, R22, !PT ;  /* 0x0000001613177209 */ /* 0x000fe20007810000 */
[----:B------:R-:W-:Y:S01]  /*20c0*/  UPRMT UR4, UR25, 0x654, UR4 ;  /* 0x0000065419047896 */ /* 0x000fe20008000004 */
[----:B------:R-:W-:Y:S01]  /*20d0*/  ISETP.GT.AND P1, PT, R12, 0x21, PT ;  /* 0x000000210c00780c */ /* 0x000fe20003f24270 */
[----:B------:R-:W5:Y:S01]  /*20e0*/  MUFU.TANH R52, R52 ;  /* 0x0000003400347308 */ /* 0x000f620000002400 */
[----:B--2---:R-:W-:Y:S02]  /*20f0*/  FSEL R21, R40, -INF , P2 ;  /* 0xff80000028157808 */ /* 0x004fe40001000000 */
[----:B------:R-:W-:Y:S02]  /*2100*/  FMNMX.FTZ R24, R20, R23, !PT ;  /* 0x0000001714187209 */ /* 0x000fe40007810000 */
[C---:B------:R-:W-:Y:S02]  /*2110*/  ISETP.GT.AND P2, PT, R12.reuse, 0x28, PT ;  /* 0x000000280c00780c */ /* 0x040fe40003f44270 */
[----:B------:R-:W-:Y:S01]  /*2120*/  FSEL R22, R41, -INF , P1 ;  /* 0xff80000029167808 */ /* 0x000fe20000800000 */
[----:B------:R-:W2:Y:S01]  /*2130*/  MUFU.TANH R53, R53 ;  /* 0x0000003500357308 */ /* 0x000ea20000002400 */
[----:B------:R-:W-:Y:S01]  /*2140*/  FMNMX.FTZ R25, R21, R24, !PT ;  /* 0x0000001815197209 */ /* 0x000fe20007810000 */
[----:B------:R-:W-:Y:S01]  /*2150*/  SYNCS.ARRIVE.TRANS64.RED.A1T0 RZ, [UR4], RZ ;  /* 0x000000ffffff79a7 */ /* 0x000fe20008100404 */
[----:B------:R-:W-:-:S02]  /*2160*/  ISETP.GT.AND P1, PT, R12, 0x29, PT ;  /* 0x000000290c00780c */ /* 0x000fc40003f24270 */
[----:B----4-:R-:W-:Y:S02]  /*2170*/  FSEL R23, R44, -INF , P2 ;  /* 0xff8000002c177808 */ /* 0x010fe40001000000 */
[----:B------:R-:W-:Y:S01]  /*2180*/  FMNMX.FTZ R26, R22, R25, !PT ;  /* 0x00000019161a7209 */ /* 0x000fe20007810000 */
[----:B------:R-:W4:Y:S01]  /*2190*/  MUFU.TANH R56, R56 ;  /* 0x0000003800387308 */ /* 0x000f220000002400 */
[C---:B------:R-:W-:Y:S02]  /*21a0*/  ISETP.GT.AND P2, PT, R12.reuse, 0x30, PT ;  /* 0x000000300c00780c */ /* 0x040fe40003f44270 */
[----:B-1----:R-:W-:Y:S02]  /*21b0*/  FSEL R24, R45, -INF , P1 ;  /* 0xff8000002d187808 */ /* 0x002fe40000800000 */
[----:B------:R-:W-:Y:S02]  /*21c0*/  FMNMX.FTZ R27, R23, R26, !PT ;  /* 0x0000001a171b7209 */ /* 0x000fe40007810000 */
[----:B------:R-:W-:Y:S01]  /*21d0*/  ISETP.GT.AND P1, PT, R12, 0x31, PT ;  /* 0x000000310c00780c */ /* 0x000fe20003f24270 */
[----:B------:R-:W1:Y:S01]  /*21e0*/  MUFU.TANH R57, R57 ;  /* 0x0000003900397308 */ /* 0x000e620000002400 */
[----:B---3--:R-:W-:-:S02]  /*21f0*/  FSEL R25, R48, -INF , P2 ;  /* 0xff80000030197808 */ /* 0x008fc40001000000 */
[----:B------:R-:W-:Y:S02]  /*2200*/  FMNMX.FTZ R28, R24, R27, !PT ;  /* 0x0000001b181c7209 */ /* 0x000fe40007810000 */
[C---:B------:R-:W-:Y:S02]  /*2210*/  ISETP.GT.AND P2, PT, R12.reuse, 0x38, PT ;  /* 0x000000380c00780c */ /* 0x040fe40003f44270 */
[----:B0-----:R-:W-:Y:S01]  /*2220*/  FSEL R26, R49, -INF , P1 ;  /* 0xff800000311a7808 */ /* 0x001fe20000800000 */
[----:B------:R0:W-:Y:S01]  /*2230*/  MUFU.TANH R72, R30 ;  /* 0x0000001e00487308 */ /* 0x0001e20000002400 */
[----:B------:R-:W-:Y:S02]  /*2240*/  FMNMX.FTZ R29, R25, R28, !PT ;  /* 0x0000001c191d7209 */ /* 0x000fe40007810000 */
[----:B------:R-:W-:Y:S02]  /*2250*/  ISETP.GT.AND P1, PT, R12, 0x39, PT ;  /* 0x000000390c00780c */ /* 0x000fe40003f24270 */
[----:B-----5:R-:W-:-:S02]  /*2260*/  FSEL R27, R52, -INF , P2 ;  /* 0xff800000341b7808 */ /* 0x020fc40001000000 */
[----:B------:R-:W-:Y:S01]  /*2270*/  ISETP.GT.AND P2, PT, R12, 0x40, PT ;  /* 0x000000400c00780c */ /* 0x000fe20003f44270 */
[----:B------:R-:W3:Y:S01]  /*2280*/  MUFU.TANH R60, R60 ;  /* 0x0000003c003c7308 */ /* 0x000ee20000002400 */
[----:B0-----:R-:W-:Y:S02]  /*2290*/  FMNMX.FTZ R30, R26, R29, !PT ;  /* 0x0000001d1a1e7209 */ /* 0x001fe40007810000 */
[----:B--2---:R-:W-:Y:S02]  /*22a0*/  FSEL R28, R53, -INF , P1 ;  /* 0xff800000351c7808 */ /* 0x004fe40000800000 */
[----:B------:R-:W-:Y:S02]  /*22b0*/  ISETP.GT.AND P1, PT, R12, 0x41, PT ;  /* 0x000000410c00780c */ /* 0x000fe40003f24270 */
[----:B----4-:R-:W-:Y:S01]  /*22c0*/  FSEL R29, R56, -INF , P2 ;  /* 0xff800000381d7808 */ /* 0x010fe20001000000 */
[----:B------:R0:W-:Y:S01]  /*22d0*/  MUFU.TANH R73, R31 ;  /* 0x0000001f00497308 */ /* 0x0001e20000002400 */
[----:B------:R-:W-:-:S02]  /*22e0*/  ISETP.GT.AND P2, PT, R12, 0x48, PT ;  /* 0x000000480c00780c */ /* 0x000fc40003f44270 */
[----:B------:R-:W-:-:S04]  /*22f0*/  VIADDMNMX R9, R9, R11, R8, PT ;  /* 0x0000000b09097246 */ /* 0x000fc80003800108 */
[----:B------:R-:W-:Y:S01]  /*2300*/  ISETP.GT.AND P3, PT, R9, 0x8, PT ;  /* 0x000000080900780c */ /* 0x000fe20003f64270 */
[----:B------:R-:W2:Y:S01]  /*2310*/  MUFU.TANH R61, R61 ;  /* 0x0000003d003d7308 */ /* 0x000ea20000002400 */
[----:B0-----:R-:W-:Y:S02]  /*2320*/  FMNMX.FTZ R31, R27, R30, !PT ;  /* 0x0000001e1b1f7209 */ /* 0x001fe40007810000 */
[----:B-1----:R-:W-:Y:S02]  /*2330*/  FSEL R30, R57, -INF , P1 ;  /* 0xff800000391e7808 */ /* 0x002fe40000800000 */
[----:B------:R-:W-:Y:S02]  /*2340*/  FMNMX.FTZ R32, R28, R31, !PT ;  /* 0x0000001f1c207209 */ /* 0x000fe40007810000 */
[----:B------:R-:W-:Y:S01]  /*2350*/  ISETP.GT.AND P1, PT, R12, 0x49, PT ;  /* 0x000000490c00780c */ /* 0x000fe20003f24270 */
[----:B------:R-:W0:Y:S01]  /*2360*/  MUFU.TANH R64, R64 ;  /* 0x0000004000407308 */ /* 0x000e220000002400 */
[----:B------:R-:W-:-:S02]  /*2370*/  FMNMX.FTZ R33, R29, R32, !PT ;  /* 0x000000201d217209 */ /* 0x000fc40007810000 */
[----:B---3--:R-:W-:Y:S02]  /*2380*/  FSEL R31, R60, -INF , P2 ;  /* 0xff8000003c1f7808 */ /* 0x008fe40001000000 */
[C---:B------:R-:W-:Y:S02]  /*2390*/  ISETP.GT.AND P2, PT, R12.reuse, 0x50, PT ;  /* 0x000000500c00780c */ /* 0x040fe40003f44270 */
[----:B------:R-:W-:Y:S01]  /*23a0*/  ISETP.GT.AND P4, PT, R9, 0x9, PT ;  /* 0x000000090900780c */ /* 0x000fe20003f84270 */
[----:B------:R-:W1:Y:S01]  /*23b0*/  MUFU.TANH R65, R65 ;  /* 0x0000004100417308 */ /* 0x000e620000002400 */
[----:B--2---:R-:W-:Y:S02]  /*23c0*/  FSEL R32, R61, -INF , P1 ;  /* 0xff8000003d207808 */ /* 0x004fe40000800000 */
[----:B------:R-:W-:Y:S02]  /*23d0*/  ISETP.GT.AND P1, PT, R12, 0x51, PT ;  /* 0x000000510c00780c */ /* 0x000fe40003f24270 */
[----:B------:R-:W-:-:S03]  /*23e0*/  FSEL R11, R72, -INF , P3 ;  /* 0xff800000480b7808 */ /* 0x000fc60001800000 */
[----:B------:R2:W-:Y:S08]  /*23f0*/  MUFU.TANH R74, R34 ;  /* 0x00000022004a7308 */ /* 0x0005f00000002400 */
[----:B------:R-:W3:Y:S01]  /*2400*/  MUFU.TANH R68, R68 ;  /* 0x0000004400447308 */ /* 0x000ee20000002400 */
[----:B--2---:R-:W-:Y:S02]  /*2410*/  FMNMX.FTZ R34, R30, R33, !PT ;  /* 0x000000211e227209 */ /* 0x004fe40007810000 */
[----:B0-----:R-:W-:-:S02]  /*2420*/  FSEL R33, R64, -INF , P2 ;  /* 0xff80000040217808 */ /* 0x001fc40001000000 */
[----:B------:R-:W-:-:S03]  /*2430*/  ISETP.GT.AND P2, PT, R12, 0x58, PT ;  /* 0x000000580c00780c */ /* 0x000fc60003f44270 */
[----:B------:R0:W-:Y:S08]  /*2440*/  MUFU.TANH R75, R35 ;  /* 0x00000023004b7308 */ /* 0x0001f00000002400 */
[----:B------:R-:W2:Y:S01]  /*2450*/  MUFU.TANH R69, R69 ;  /* 0x0000004500457308 */ /* 0x000ea20000002400 */
[----:B0-----:R-:W-:Y:S02]  /*2460*/  FMNMX.FTZ R35, R31, R34, !PT ;  /* 0x000000221f237209 */ /* 0x001fe40007810000 */
[----:B-1----:R-:W-:-:S02]  /*2470*/  FSEL R34, R65, -INF , P1 ;  /* 0xff80000041227808 */ /* 0x002fc40000800000 */
[----:B------:R-:W-:Y:S02]  /*2480*/  FMNMX.FTZ R36, R32, R35, !PT ;  /* 0x0000002320247209 */ /* 0x000fe40007810000 */
[----:B------:R-:W-:Y:S01]  /*2490*/  ISETP.GT.AND P1, PT, R12, 0x59, PT ;  /* 0x000000590c00780c */ /* 0x000fe20003f24270 */
[----:B------:R-:W0:Y:S01]  /*24a0*/  MUFU.TANH R4, R4 ;  /* 0x0000000400047308 */ /* 0x000e220000002400 */
[----:B------:R-:W-:Y:S02]  /*24b0*/  FMNMX.FTZ R35, R33, R36, !PT ;  /* 0x0000002421237209 */ /* 0x000fe40007810000 */
[----:B---3--:R-:W-:Y:S02]  /*24c0*/  FSEL R12, R68, -INF , P2 ;  /* 0xff800000440c7808 */ /* 0x008fe40001000000 */
[----:B------:R-:W-:Y:S02]  /*24d0*/  FMNMX.FTZ R37, R34, R35, !PT ;  /* 0x0000002322257209 */ /* 0x000fe40007810000 */
[----:B------:R-:W-:Y:S01]  /*24e0*/  ISETP.GT.AND P2, PT, R9, 0x1, PT ;  /* 0x000000010900780c */ /* 0x000fe20003f44270 */
[----:B------:R-:W1:Y:S01]  /*24f0*/  MUFU.TANH R5, R5 ;  /* 0x0000000500057308 */ /* 0x000e620000002400 */
[----:B--2---:R-:W-:-:S02]  /*2500*/  FSEL R35, R69, -INF , P1 ;  /* 0xff80000045237808 */ /* 0x004fc40000800000 */
[----:B------:R-:W-:Y:S02]  /*2510*/  FMNMX.FTZ R36, R12, R37, !PT ;  /* 0x000000250c247209 */ /* 0x000fe40007810000 */
[----:B------:R-:W-:Y:S02]  /*2520*/  ISETP.GT.AND P1, PT, R9, RZ, PT ;  /* 0x000000ff0900720c */ /* 0x000fe40003f24270 */
[----:B------:R-:W-:Y:S01]  /*2530*/  FMNMX.FTZ R36, R35, R36, !PT ;  /* 0x0000002423247209 */ /* 0x000fe20007810000 */
[----:B------:R2:W3:Y:S01]  /*2540*/  MUFU.TANH R76, R38 ;  /* 0x00000026004c7308 */ /* 0x0004e20000002400 */
[----:B0-----:R-:W-:Y:S02]  /*2550*/  FSEL R4, R4, -INF , P1 ;  /* 0xff80000004047808 */ /* 0x001fe40000800000 */
[----:B------:R-:W-:Y:S01]  /*2560*/  ISETP.GT.AND P1, PT, R9, 0x10, PT ;  /* 0x000000100900780c */ /* 0x000fe20003f24270 */
[----:B------:R-:W0:Y:S04]  /*2570*/  SHFL.BFLY PT, R37, R36, 0x2, 0x1f ;  /* 0x0c401f0024257f89 */ /* 0x000e2800000e0000 */
[----:B------:R4:W5:Y:S01]  /*2580*/  MUFU.TANH R77, R39 ;  /* 0x00000027004d7308 */ /* 0x0009620000002400 */
[----:B-1----:R-:W-:-:S04]  /*2590*/  FSEL R5, R5, -INF , P2 ;  /* 0xff80000005057808 */ /* 0x002fc80001000000 */
[----:B--2---:R-:W-:-:S03]  /*25a0*/  FMNMX.FTZ R38, R4, R5, !PT ;  /* 0x0000000504267209 */ /* 0x004fc60007810000 */
[----:B------:R1:W2:Y:S01]  /*25b0*/  MUFU.TANH R78, R42 ;  /* 0x0000002a004e7308 */ /* 0x0002a20000002400 */
[----:B----4-:R-:W-:-:S07]  /*25c0*/  FMNMX.FTZ R39, R11, R38, !PT ;  /* 0x000000260b277209 */ /* 0x010fce0007810000 */
[----:B------:R4:W2:Y:S01]  /*25d0*/  MUFU.TANH R79, R43 ;  /* 0x0000002b004f7308 */ /* 0x0008a20000002400 */
[----:B0-----:R-:W-:-:S07]  /*25e0*/  FMNMX.FTZ R37, R36, R37, !PT ;  /* 0x0000002524257209 */ /* 0x001fce0007810000 */
[----:B------:R-:W0:Y:S01]  /*25f0*/  MUFU.TANH R46, R46 ;  /* 0x0000002e002e7308 */ /* 0x000e220000002400 */
[----:B------:R-:W3:Y:S07]  /*2600*/  SHFL.BFLY PT, R36, R37, 0x1, 0x1f ;  /* 0x0c201f0025247f89 */ /* 0x000eee00000e0000 */
[----:B------:R-:W0:Y:S08]  /*2610*/  MUFU.TANH R47, R47 ;  /* 0x0000002f002f7308 */ /* 0x000e300000002400 */
[----:B------:R-:W0:Y:S08]  /*2620*/  MUFU.TANH R50, R50 ;  /* 0x0000003200327308 */ /* 0x000e300000002400 */
[----:B------:R-:W0:Y:S01]  /*2630*/  MUFU.TANH R48, R51 ;  /* 0x0000003300307308 */ /* 0x000e220000002400 */
[----:B---3--:R-:W-:-:S02]  /*2640*/  FMNMX.FTZ R8, R37, R36, !PT ;  /* 0x0000002425087209 */ /* 0x008fc40007810000 */
[----:B------:R-:W-:Y:S02]  /*2650*/  FSEL R37, R74, -INF , P1 ;  /* 0xff8000004a257808 */ /* 0x000fe40000800000 */
[C---:B------:R-:W-:Y:S01]  /*2660*/  FSETP.NEU.FTZ.AND P2, PT, R8.reuse, -INF , PT ;  /* 0xff8000000800780b */ /* 0x040fe20003f5d000 */
[----:B------:R-:W-:Y:S01]  /*2670*/  FMUL.FTZ R36, R8, UR7 ;  /* 0x0000000708247c20 */ /* 0x000fe20008410000 */
[----:B------:R-:W-:Y:S01]  /*2680*/  ISETP.GT.AND P1, PT, R9, 0x18, PT ;  /* 0x000000180900780c */ /* 0x000fe20003f24270 */
[----:B------:R-:W3:Y:S03]  /*2690*/  MUFU.TANH R54, R54 ;  /* 0x0000003600367308 */ /* 0x000ee60000002400 */
[----:B------:R-:W-:Y:S02]  /*26a0*/  FSEL R49, R36, RZ, P2 ;  /* 0x000000ff24317208 */ /* 0x000fe40001000000 */
[----:B------:R-:W-:-:S02]  /*26b0*/  FSEL R36, R73, -INF , P4 ;  /* 0xff80000049247808 */ /* 0x000fc40002000000 */
[----:B------:R-:W-:Y:S01]  /*26c0*/  ISETP.GT.AND P2, PT, R9, 0x11, PT ;  /* 0x000000110900780c */ /* 0x000fe20003f44270 */
[--C-:B-1----:R-:W-:Y:S01]  /*26d0*/  FFMA.FTZ R42, R13, UR7, -R49.reuse ;  /* 0x000000070d2a7c23 */ /* 0x102fe20008010831 */
[----:B------:R-:W-:Y:S01]  /*26e0*/  FMNMX.FTZ R38, R36, R39, !PT ;  /* 0x0000002724267209 */ /* 0x000fe20007810000 */
[--C-:B----4-:R-:W-:Y:S01]  /*26f0*/  FFMA.FTZ R43, R14, UR7, -R49.reuse ;  /* 0x000000070e2b7c23 */ /* 0x110fe20008010831 */
[----:B------:R-:W-:Y:S01]  /*2700*/  FSEL R13, R75, -INF , P2 ;  /* 0xff8000004b0d7808 */ /* 0x000fe20001000000 */
[----:B------:R1:W-:Y:S01]  /*2710*/  MUFU.EX2 R168, R42 ;  /* 0x0000002a00a87308 */ /* 0x0003e20000000800 */
[----:B------:R-:W-:Y:S01]  /*2720*/  FMNMX.FTZ R40, R37, R38, !PT ;  /* 0x0000002625287209 */ /* 0x000fe20007810000 */
[--C-:B------:R-:W-:Y:S01]  /*2730*/  FFMA.FTZ R44, R15, UR7, -R49.reuse ;  /* 0x000000070f2c7c23 */ /* 0x100fe20008010831 */
[----:B------:R-:W-:Y:S01]  /*2740*/  ISETP.GT.AND P2, PT, R9, 0x19, PT ;  /* 0x000000190900780c */ /* 0x000fe20003f44270 */
[--C-:B------:R-:W-:Y:S01]  /*2750*/  FFMA.FTZ R45, R16, UR7, -R49.reuse ;  /* 0x00000007102d7c23 */ /* 0x100fe20008010831 */
[----:B------:R-:W-:Y:S01]  /*2760*/  FSEL R38, R76, -INF , P1 ;  /* 0xff8000004c267808 */ /* 0x000fe20000800000 */
[--C-:B------:R-:W-:Y:S01]  /*2770*/  FFMA.FTZ R52, R21, UR7, -R49.reuse ;  /* 0x0000000715347c23 */ /* 0x100fe20008010831 */
[----:B------:R-:W-:Y:S01]  /*2780*/  FMNMX.FTZ R39, R13, R40, !PT ;  /* 0x000000280d277209 */ /* 0x000fe20007810000 */
[----:B------:R-:W4:Y:S01]  /*2790*/  MUFU.TANH R55, R55 ;  /* 0x0000003700377308 */ /* 0x000f220000002400 */
[----:B------:R-:W-:Y:S01]  /*27a0*/  ISETP.GT.AND P1, PT, R9, 0x20, PT ;  /* 0x000000200900780c */ /* 0x000fe20003f24270 */
[--C-:B------:R-:W-:Y:S01]  /*27b0*/  FFMA.FTZ R23, R23, UR7, -R49.reuse ;  /* 0x0000000717177c23 */ /* 0x100fe20008010831 */
[----:B-----5:R-:W-:Y:S01]  /*27c0*/  FSEL R14, R77, -INF , P2 ;  /* 0xff8000004d0e7808 */ /* 0x020fe20001000000 */
[--C-:B------:R-:W-:Y:S01]  /*27d0*/  FFMA.FTZ R25, R25, UR7, -R49.reuse ;  /* 0x0000000719197c23 */ /* 0x100fe20008010831 */
[----:B------:R-:W-:Y:S01]  /*27e0*/  FMNMX.FTZ R41, R38, R39, !PT ;  /* 0x0000002726297209 */ /* 0x000fe20007810000 */
[--C-:B------:R-:W-:Y:S01]  /*27f0*/  FFMA.FTZ R26, R26, UR7, -R49.reuse ;  /* 0x000000071a1a7c23 */ /* 0x100fe20008010831 */
[----:B------:R-:W-:Y:S01]  /*2800*/  ISETP.GT.AND P2, PT, R9, 0x21, PT ;  /* 0x000000210900780c */ /* 0x000fe20003f44270 */
[----:B------:R5:W-:Y:S01]  /*2810*/  MUFU.EX2 R51, R43 ;  /* 0x0000002b00337308 */ /* 0x000be20000000800 */
[----:B--2---:R-:W-:Y:S01]  /*2820*/  FSEL R39, R78, -INF , P1 ;  /* 0xff8000004e277808 */ /* 0x004fe20000800000 */
[--C-:B------:R-:W-:Y:S01]  /*2830*/  FFMA.FTZ R27, R27, UR7, -R49.reuse ;  /* 0x000000071b1b7c23 */ /* 0x100fe20008010831 */
[----:B------:R-:W-:Y:S01]  /*2840*/  FMNMX.FTZ R40, R14, R41, !PT ;  /* 0x000000290e287209 */ /* 0x000fe20007810000 */
[--C-:B------:R-:W-:Y:S01]  /*2850*/  FFMA.FTZ R28, R28, UR7, -R49.reuse ;  /* 0x000000071c1c7c23 */ /* 0x100fe20008010831 */
[----:B------:R-:W-:Y:S01]  /*2860*/  ISETP.GT.AND P1, PT, R9, 0x28, PT ;  /* 0x000000280900780c */ /* 0x000fe20003f24270 */
[--C-:B------:R-:W-:Y:S01]  /*2870*/  FFMA.FTZ R29, R29, UR7, -R49.reuse ;  /* 0x000000071d1d7c23 */ /* 0x100fe20008010831 */
[----:B------:R-:W-:Y:S01]  /*2880*/  FSEL R15, R79, -INF , P2 ;  /* 0xff8000004f0f7808 */ /* 0x000fe20001000000 */
[----:B------:R-:W-:Y:S01]  /*2890*/  MUFU.TANH R58, R58 ;  /* 0x0000003a003a7308 */ /* 0x000fe20000002400 */
[----:B-1----:R-:W-:Y:S01]  /*28a0*/  FMNMX.FTZ R42, R39, R40, !PT ;  /* 0x00000028272a7209 */ /* 0x002fe20007810000 */
[--C-:B------:R-:W-:Y:S01]  /*28b0*/  FFMA.FTZ R30, R30, UR7, -R49.reuse ;  /* 0x000000071e1e7c23 */ /* 0x100fe20008010831 */
[----:B------:R-:W-:Y:S01]  /*28c0*/  ISETP.GT.AND P2, PT, R9, 0x29, PT ;  /* 0x000000290900780c */ /* 0x000fe20003f44270 */
[--C-:B------:R-:W-:Y:S01]  /*28d0*/  FFMA.FTZ R31, R31, UR7, -R49.reuse ;  /* 0x000000071f1f7c23 */ /* 0x100fe20008010831 */
[----:B0-----:R-:W-:Y:S01]  /*28e0*/  FSEL R40, R46, -INF , P1 ;  /* 0xff8000002e287808 */ /* 0x001fe20000800000 */
[--C-:B------:R-:W-:Y:S01]  /*28f0*/  FFMA.FTZ R46, R17, UR7, -R49.reuse ;  /* 0x00000007112e7c23 */ /* 0x100fe20008010831 */
[----:B------:R-:W-:Y:S01]  /*2900*/  FMNMX.FTZ R41, R15, R42, !PT ;  /* 0x0000002a0f297209 */ /* 0x000fe20007810000 */
[----:B------:R-:W0:Y:S01]  /*2910*/  MUFU.TANH R59, R59 ;  /* 0x0000003b003b7308 */ /* 0x000e220000002400 */
[----:B------:R-:W-:Y:S01]  /*2920*/  ISETP.GT.AND P1, PT, R9, 0x30, PT ;  /* 0x000000300900780c */ /* 0x000fe20003f24270 */
[--C-:B------:R-:W-:Y:S01]  /*2930*/  FFMA.FTZ R32, R32, UR7, -R49.reuse ;  /* 0x0000000720207c23 */ /* 0x100fe20008010831 */
[----:B------:R-:W-:Y:S01]  /*2940*/  FSEL R16, R47, -INF , P2 ;  /* 0xff8000002f107808 */ /* 0x000fe20001000000 */
[--C-:B------:R-:W-:Y:S01]  /*2950*/  FFMA.FTZ R47, R18, UR7, -R49.reuse ;  /* 0x00000007122f7c23 */ /* 0x100fe20008010831 */
[----:B-----5:R-:W-:Y:S01]  /*2960*/  FMNMX.FTZ R43, R40, R41, !PT ;  /* 0x00000029282b7209 */ /* 0x020fe20007810000 */
[--C-:B------:R-:W-:Y:S01]  /*2970*/  FFMA.FTZ R33, R33, UR7, -R49.reuse ;  /* 0x0000000721217c23 */ /* 0x100fe20008010831 */
[C---:B------:R-:W-:Y:S01]  /*2980*/  ISETP.GT.AND P2, PT, R9.reuse, 0x31, PT ;  /* 0x000000310900780c */ /* 0x040fe20003f44270 */
[----:B------:R1:W-:Y:S01]  /*2990*/  MUFU.EX2 R170, R44 ;  /* 0x0000002c00aa7308 */ /* 0x0003e20000000800 */
[----:B------:R-:W-:Y:S01]  /*29a0*/  FSEL R41, R50, -INF , P1 ;  /* 0xff80000032297808 */ /* 0x000fe20000800000 */
        /* <DEDUP_REMOVED lines=10> */
[----:B------:R-:W-:Y:S01]  /*2a50*/  FFMA.FTZ R35, R35, UR7, -R49 ;  /* 0x0000000723237c23 */ /* 0x000fe20008010831 */
[----:B---3--:R-:W-:-:S02]  /*2a60*/  FSEL R42, R54, -INF , P1 ;  /* 0xff800000362a7808 */ /* 0x008fc40000800000 */
[----:B------:R-:W-:Y:S01]  /*2a70*/  FMNMX.FTZ R43, R17, R44, !PT ;  /* 0x0000002c112b7209 */ /* 0x000fe20007810000 */
[----:B------:R-:W1:Y:S01]  /*2a80*/  MUFU.TANH R63, R63 ;  /* 0x0000003f003f7308 */ /* 0x000e620000002400 */
[----:B------:R-:W-:Y:S02]  /*2a90*/  ISETP.GT.AND P1, PT, R9, 0x40, PT ;  /* 0x000000400900780c */ /* 0x000fe40003f24270 */
[----:B----4-:R-:W-:Y:S02]  /*2aa0*/  FSEL R18, R55, -INF , P2 ;  /* 0xff80000037127808 */ /* 0x010fe40001000000 */
[----:B------:R-:W-:-:S03]  /*2ab0*/  ISETP.GT.AND P2, PT, R9, 0x41, PT ;  /* 0x000000410900780c */ /* 0x000fc60003f44270 */
[----:B------:R2:W-:Y:S01]  /*2ac0*/  MUFU.EX2 R53, R45 ;  /* 0x0000002d00357308 */ /* 0x0005e20000000800 */
[----:B0-----:R-:W-:Y:S02]  /*2ad0*/  FSEL R19, R59, -INF , P2 ;  /* 0xff8000003b137808 */ /* 0x001fe40001000000 */
[----:B------:R-:W-:-:S05]  /*2ae0*/  ISETP.GT.AND P2, PT, R9, 0x49, PT ;  /* 0x000000490900780c */ /* 0x000fca0003f44270 */
[----:B------:R-:W-:Y:S01]  /*2af0*/  MUFU.TANH R66, R66 ;  /* 0x0000004200427308 */ /* 0x000fe20000002400 */
[----:B--2---:R-:W-:Y:S02]  /*2b00*/  FMNMX.FTZ R45, R42, R43, !PT ;  /* 0x0000002b2a2d7209 */ /* 0x004fe40007810000 */
[----:B------:R-:W-:Y:S02]  /*2b10*/  FSEL R43, R58, -INF , P1 ;  /* 0xff8000003a2b7808 */ /* 0x000fe40000800000 */
[----:B------:R-:W-:Y:S02]  /*2b20*/  FMNMX.FTZ R44, R18, R45, !PT ;  /* 0x0000002d122c7209 */ /* 0x000fe40007810000 */
[----:B------:R-:W-:Y:S01]  /*2b30*/  ISETP.GT.AND P1, PT, R9, 0x48, PT ;  /* 0x000000480900780c */ /* 0x000fe20003f24270 */
[----:B------:R-:W0:Y:S01]  /*2b40*/  MUFU.TANH R67, R67 ;  /* 0x0000004300437308 */ /* 0x000e220000002400 */
[----:B-1----:R-:W-:Y:S02]  /*2b50*/  FSEL R20, R63, -INF , P2 ;  /* 0xff8000003f147808 */ /* 0x002fe40001000000 */
[----:B------:R-:W-:-:S05]  /*2b60*/  ISETP.GT.AND P2, PT, R9, 0x51, PT ;  /* 0x000000510900780c */ /* 0x000fca0003f44270 */
[----:B------:R1:W-:Y:S08]  /*2b70*/  MUFU.EX2 R164, R46 ;  /* 0x0000002e00a47308 */ /* 0x0003f00000000800 */
[----:B------:R-:W2:Y:S01]  /*2b80*/  MUFU.TANH R70, R70 ;  /* 0x0000004600467308 */ /* 0x000ea20000002400 */
[----:B-1----:R-:W-:Y:S02]  /*2b90*/  FMNMX.FTZ R46, R43, R44, !PT ;  /* 0x0000002c2b2e7209 */ /* 0x002fe40007810000 */
[----:B------:R-:W-:-:S02]  /*2ba0*/  FSEL R44, R62, -INF , P1 ;  /* 0xff8000003e2c7808 */ /* 0x000fc40000800000 */
[----:B------:R-:W-:Y:S02]  /*2bb0*/  FMNMX.FTZ R45, R19, R46, !PT ;  /* 0x0000002e132d7209 */ /* 0x000fe40007810000 */
[----:B------:R-:W-:Y:S01]  /*2bc0*/  ISETP.GT.AND P1, PT, R9, 0x50, PT ;  /* 0x000000500900780c */ /* 0x000fe20003f24270 */
[----:B------:R-:W1:Y:S01]  /*2bd0*/  MUFU.TANH R71, R71 ;  /* 0x0000004700477308 */ /* 0x000e620000002400 */
[----:B0-----:R-:W-:Y:S02]  /*2be0*/  FSEL R21, R67, -INF , P2 ;  /* 0xff80000043157808 */ /* 0x001fe40001000000 */
[----:B------:R-:W-:-:S05]  /*2bf0*/  ISETP.GT.AND P2, PT, R9, 0x59, PT ;  /* 0x000000590900780c */ /* 0x000fca0003f44270 */
[----:B------:R0:W-:Y:S08]  /*2c00*/  MUFU.EX2 R55, R47 ;  /* 0x0000002f00377308 */ /* 0x0001f00000000800 */
[----:B------:R3:W-:Y:S01]  /*2c10*/  MUFU.EX2 R166, R48 ;  /* 0x0000003000a67308 */ /* 0x0007e20000000800 */
[----:B0-----:R-:W-:Y:S02]  /*2c20*/  FMNMX.FTZ R47, R44, R45, !PT ;  /* 0x0000002d2c2f7209 */ /* 0x001fe40007810000 */
[----:B------:R-:W-:-:S02]  /*2c30*/  FSEL R45, R66, -INF , P1 ;  /* 0xff800000422d7808 */ /* 0x000fc40000800000 */
[----:B------:R-:W-:Y:S01]  /*2c40*/  FMNMX.FTZ R46, R20, R47, !PT ;  /* 0x0000002f142e7209 */ /* 0x000fe20007810000 */
[--C-:B------:R-:W-:Y:S01]  /*2c50*/  FFMA.FTZ R47, R22, UR7, -R49.reuse ;  /* 0x00000007162f7c23 */ /* 0x100fe20008010831 */
[----:B------:R-:W-:Y:S01]  /*2c60*/  ISETP.GT.AND P1, PT, R9, 0x58, PT ;  /* 0x000000580900780c */ /* 0x000fe20003f24270 */
[----:B------:R-:W-:Y:S01]  /*2c70*/  MUFU.EX2 R57, R50 ;  /* 0x0000003200397308 */ /* 0x000fe20000000800 */
[----:B---3--:R-:W-:Y:S02]  /*2c80*/  FMNMX.FTZ R48, R45, R46, !PT ;  /* 0x0000002e2d307209 */ /* 0x008fe40007810000 */
[----:B--2---:R-:W-:Y:S02]  /*2c90*/  FSEL R46, R70, -INF , P1 ;  /* 0xff800000462e7808 */ /* 0x004fe40000800000 */
[----:B------:R-:W-:Y:S01]  /*2ca0*/  FMNMX.FTZ R9, R21, R48, !PT ;  /* 0x0000003015097209 */ /* 0x000fe20007810000 */
[----:B------:R-:W-:Y:S01]  /*2cb0*/  FFMA.FTZ R48, R24, UR7, -R49 ;  /* 0x0000000718307c23 */ /* 0x000fe20008010831 */
[----:B-1----:R-:W-:Y:S01]  /*2cc0*/  FSEL R22, R71, -INF , P2 ;  /* 0xff80000047167808 */ /* 0x002fe20001000000 */
[----:B------:R-:W-:Y:S01]  /*2cd0*/  MUFU.EX2 R52, R52 ;  /* 0x0000003400347308 */ /* 0x000fe20000000800 */
[----:B------:R-:W-:-:S04]  /*2ce0*/  FMNMX.FTZ R9, R46, R9, !PT ;  /* 0x000000092e097209 */ /* 0x000fc80007810000 */
[----:B------:R-:W-:-:S03]  /*2cf0*/  FMNMX.FTZ R9, R22, R9, !PT ;  /* 0x0000000916097209 */ /* 0x000fc60007810000 */
[----:B------:R-:W0:Y:S02]  /*2d00*/  MUFU.EX2 R47, R47 ;  /* 0x0000002f002f7308 */ /* 0x000e240000000800 */
[----:B------:R-:W1:Y:S06]  /*2d10*/  SHFL.BFLY PT, R24, R9, 0x2, 0x1f ;  /* 0x0c401f0009187f89 */ /* 0x000e6c00000e0000 */
[----:B------:R-:W-:Y:S08]  /*2d20*/  MUFU.EX2 R23, R23 ;  /* 0x0000001700177308 */ /* 0x000ff00000000800 */
[----:B------:R-:W2:Y:S01]  /*2d30*/  MUFU.EX2 R48, R48 ;  /* 0x0000003000307308 */ /* 0x000ea20000000800 */
[----:B0-----:R-:W-:-:S07]  /*2d40*/  F2FP.BF16.F32.PACK_AB R160, R47, R52 ;  /* 0x000000342fa0723e */ /* 0x001fce00000010ff */
[----:B------:R-:W-:Y:S01]  /*2d50*/  MUFU.EX2 R25, R25 ;  /* 0x0000001900197308 */ /* 0x000fe20000000800 */
[----:B-1----:R-:W-:-:S05]  /*2d60*/  FMNMX.FTZ R24, R9, R24, !PT ;  /* 0x0000001809187209 */ /* 0x002fca0007810000 */
[----:B------:R-:W0:Y:S02]  /*2d70*/  SHFL.BFLY PT, R9, R24, 0x1, 0x1f ;  /* 0x0c201f0018097f89 */ /* 0x000e2400000e0000 */
[----:B------:R-:W1:Y:S01]  /*2d80*/  MUFU.EX2 R26, R26 ;  /* 0x0000001a001a7308 */ /* 0x000e620000000800 */
[----:B--2---:R-:W-:-:S07]  /*2d90*/  F2FP.BF16.F32.PACK_AB R162, R48, R23 ;  /* 0x0000001730a2723e */ /* 0x004fce00000010ff */
[----:B------:R-:W-:Y:S08]  /*2da0*/  MUFU.EX2 R27, R27 ;  /* 0x0000001b001b7308 */ /* 0x000ff00000000800 */
[----:B------:R-:W2:Y:S01]  /*2db0*/  MUFU.EX2 R28, R28 ;  /* 0x0000001c001c7308 */ /* 0x000ea20000000800 */
[----:B-1----:R-:W-:Y:S02]  /*2dc0*/  F2FP.BF16.F32.PACK_AB R156, R26, R25 ;  /* 0x000000191a9c723e */ /* 0x002fe400000010ff */
[----:B0-----:R-:W-:-:S05]  /*2dd0*/  FMNMX.FTZ R9, R24, R9, !PT ;  /* 0x0000000918097209 */ /* 0x001fca0007810000 */
[----:B------:R-:W-:Y:S01]  /*2de0*/  MUFU.EX2 R29, R29 ;  /* 0x0000001d001d7308 */ /* 0x000fe20000000800 */
[C---:B------:R-:W-:Y:S01]  /*2df0*/  FSETP.NEU.FTZ.AND P1, PT, R9.reuse, -INF , PT ;  /* 0xff8000000900780b */ /* 0x040fe20003f3d000 */
[----:B------:R-:W-:-:S06]  /*2e00*/  FMUL.FTZ R24, R9, UR7 ;  /* 0x0000000709187c20 */ /* 0x000fcc0008410000 */
[----:B------:R-:W0:Y:S01]  /*2e10*/  MUFU.EX2 R30, R30 ;  /* 0x0000001e001e7308 */ /* 0x000e220000000800 */
[----:B------:R-:W-:Y:S02]  /*2e20*/  FSEL R24, R24, RZ, P1 ;  /* 0x000000ff18187208 */ /* 0x000fe40000800000 */
[----:B--2---:R-:W-:-:S03]  /*2e30*/  F2FP.BF16.F32.PACK_AB R158, R28, R27 ;  /* 0x0000001b1c9e723e */ /* 0x004fc600000010ff */
        /* <DEDUP_REMOVED lines=26> */
[----:B------:R-:W-:Y:S01]  /*2fe0*/  FFMA.FTZ R22, R22, UR7, -R24 ;  /* 0x0000000716167c23 */ /* 0x000fe20008010818 */
[----:B0-----:R-:W-:-:S03]  /*2ff0*/  F2FP.BF16.F32.PACK_AB R152, R30, R29 ;  /* 0x0000001d1e98723e */ /* 0x001fc600000010ff */
[----:B------:R-:W0:Y:S01]  /*3000*/  MUFU.EX2 R36, R36 ;  /* 0x0000002400247308 */ /* 0x000e220000000800 */
[----:B-1----:R-:W-:Y:S01]  /*3010*/  FADD.FTZ R56, R4, R5 ;  /* 0x0000000504387221 */ /* 0x002fe20000010000 */
[----:B------:R-:W-:-:S06]  /*3020*/  F2FP.BF16.F32.PACK_AB R169, R5, R4 ;  /* 0x0000000405a9723e */ /* 0x000fcc00000010ff */
[----:B------:R-:W-:Y:S08]  /*3030*/  MUFU.EX2 R37, R37 ;  /* 0x0000002500257308 */ /* 0x000ff00000000800 */
[----:B------:R1:W2:Y:S01]  /*3040*/  MUFU.EX2 R50, R13 ;  /* 0x0000000d00327308 */ /* 0x0002a20000000800 */
[----:B0-----:R-:W-:-:S07]  /*3050*/  F2FP.BF16.F32.PACK_AB R171, R36, R11 ;  /* 0x0000000b24ab723e */ /* 0x001fce00000010ff */
[----:B------:R-:W-:Y:S01]  /*3060*/  MUFU.EX2 R38, R38 ;  /* 0x0000002600267308 */ /* 0x000fe20000000800 */
[----:B-1----:R-:W-:Y:S01]  /*3070*/  FADD.FTZ R13, R168, R51 ;  /* 0x00000033a80d7221 */ /* 0x002fe20000010000 */
[----:B------:R-:W-:-:S03]  /*3080*/  F2FP.BF16.F32.PACK_AB R168, R51, R168 ;  /* 0x000000a833a8723e */ /* 0x000fc600000010ff */
[----:B------:R-:W-:Y:S01]  /*3090*/  FADD.FTZ R58, R170, R13 ;  /* 0x0000000daa3a7221 */ /* 0x000fe20000010000 */
[----:B------:R-:W-:Y:S01]  /*30a0*/  FADD.FTZ R13, R11, R56 ;  /* 0x000000380b0d7221 */ /* 0x000fe20000010000 */
[----:B------:R-:W-:Y:S01]  /*30b0*/  F2FP.BF16.F32.PACK_AB R170, R53, R170 ;  /* 0x000000aa35aa723e */ /* 0x000fe200000010ff */
[----:B------:R0:W-:Y:S01]  /*30c0*/  MUFU.EX2 R54, R15 ;  /* 0x0000000f00367308 */ /* 0x0001e20000000800 */
[----:B--2---:R-:W-:-:S07]  /*30d0*/  F2FP.BF16.F32.PACK_AB R165, R50, R37 ;  /* 0x0000002532a5723e */ /* 0x004fce00000010ff */
[----:B------:R-:W-:Y:S01]  /*30e0*/  MUFU.EX2 R167, R14 ;  /* 0x0000000e00a77308 */ /* 0x000fe20000000800 */
[----:B0-----:R-:W-:-:S04]  /*30f0*/  FADD.FTZ R15, R53, R58 ;  /* 0x0000003a350f7221 */ /* 0x001fc80000010000 */
[----:B------:R-:W-:Y:S01]  /*3100*/  FADD.FTZ R56, R164, R15 ;  /* 0x0000000fa4387221 */ /* 0x000fe20000010000 */
[C---:B------:R-:W-:Y:S02]  /*3110*/  F2FP.BF16.F32.PACK_AB R164, R55.reuse, R164 ;  /* 0x000000a437a4723e */ /* 0x040fe400000010ff */
[----:B------:R0:W-:Y:S01]  /*3120*/  MUFU.EX2 R163, R16 ;  /* 0x0000001000a37308 */ /* 0x0001e20000000800 */
[----:B------:R-:W-:-:S07]  /*3130*/  FADD.FTZ R15, R55, R56 ;  /* 0x00000038370f7221 */ /* 0x000fce0000010000 */
[----:B------:R-:W1:Y:S01]  /*3140*/  MUFU.EX2 R39, R39 ;  /* 0x0000002700277308 */ /* 0x000e620000000800 */
[----:B0-----:R-:W-:-:S04]  /*3150*/  FADD.FTZ R16, R36, R13 ;  /* 0x0000000d24107221 */ /* 0x001fc80000010000 */
[----:B------:R-:W-:Y:S01]  /*3160*/  FADD.FTZ R13, R37, R16 ;  /* 0x00000010250d7221 */ /* 0x000fe20000010000 */
[----:B------:R-:W-:Y:S01]  /*3170*/  FADD.FTZ R16, R166, R15 ;  /* 0x0000000fa6107221 */ /* 0x000fe20000010000 */
[----:B------:R-:W-:Y:S01]  /*3180*/  F2FP.BF16.F32.PACK_AB R166, R57, R166 ;  /* 0x000000a639a6723e */ /* 0x000fe200000010ff */
[----:B------:R-:W0:Y:S01]  /*3190*/  MUFU.EX2 R40, R40 ;  /* 0x0000002800287308 */ /* 0x000e220000000800 */
[----:B------:R-:W-:-:S07]  /*31a0*/  FADD.FTZ R13, R50, R13 ;  /* 0x0000000d320d7221 */ /* 0x000fce0000010000 */
[----:B------:R2:W-:Y:S01]  /*31b0*/  MUFU.EX2 R159, R18 ;  /* 0x00000012009f7308 */ /* 0x0005e20000000800 */
[----:B-1----:R-:W-:-:S07]  /*31c0*/  F2FP.BF16.F32.PACK_AB R161, R54, R39 ;  /* 0x0000002736a1723e */ /* 0x002fce00000010ff */
[----:B------:R-:W1:Y:S01]  /*31d0*/  MUFU.EX2 R41, R41 ;  /* 0x0000002900297308 */ /* 0x000e620000000800 */
[----:B--2---:R-:W-:Y:S01]  /*31e0*/  FADD.FTZ R18, R38, R13 ;  /* 0x0000000d26127221 */ /* 0x004fe20000010000 */
[----:B------:R-:W-:-:S03]  /*31f0*/  FADD.FTZ R13, R57, R16 ;  /* 0x00000010390d7221 */ /* 0x000fc60000010000 */
[C---:B------:R-:W-:Y:S01]  /*3200*/  FADD.FTZ R18, R167.reuse, R18 ;  /* 0x00000012a7127221 */ /* 0x040fe20000010000 */
[----:B------:R-:W-:Y:S01]  /*3210*/  FADD.FTZ R24, R52, R13 ;  /* 0x0000000d34187221 */ /* 0x000fe20000010000 */
[----:B------:R-:W-:Y:S01]  /*3220*/  F2FP.BF16.F32.PACK_AB R167, R167, R38 ;  /* 0x00000026a7a7723e */ /* 0x000fe200000010ff */
[----:B------:R-:W2:Y:S01]  /*3230*/  MUFU.EX2 R14, R17 ;  /* 0x00000011000e7308 */ /* 0x000ea20000000800 */
[----:B------:R-:W-:Y:S01]  /*3240*/  FADD.FTZ R13, R39, R18 ;  /* 0x00000012270d7221 */ /* 0x000fe20000010000 */
[----:B------:R-:W-:-:S03]  /*3250*/  FADD.FTZ R24, R47, R24 ;  /* 0x000000182f187221 */ /* 0x000fc60000010000 */
[----:B------:R-:W-:Y:S01]  /*3260*/  FADD.FTZ R13, R54, R13 ;  /* 0x0000000d360d7221 */ /* 0x000fe20000010000 */
[----:B------:R-:W-:Y:S02]  /*3270*/  FADD.FTZ R5, R23, R24 ;  /* 0x0000001817057221 */ /* 0x000fe40000010000 */
[----:B------:R-:W3:Y:S01]  /*3280*/  MUFU.EX2 R42, R42 ;  /* 0x0000002a002a7308 */ /* 0x000ee20000000800 */
[----:B0-----:R-:W-:Y:S01]  /*3290*/  FADD.FTZ R4, R40, R13 ;  /* 0x0000000d28047221 */ /* 0x001fe20000010000 */
[----:B------:R-:W-:-:S03]  /*32a0*/  FADD.FTZ R18, R48, R5 ;  /* 0x0000000530127221 */ /* 0x000fc60000010000 */
[----:B------:R-:W-:Y:S01]  /*32b0*/  FADD.FTZ R4, R163, R4 ;  /* 0x00000004a3047221 */ /* 0x000fe20000010000 */
[----:B------:R-:W-:Y:S01]  /*32c0*/  FADD.FTZ R5, R25, R18 ;  /* 0x0000001219057221 */ /* 0x000fe20000010000 */
[----:B------:R-:W-:Y:S01]  /*32d0*/  F2FP.BF16.F32.PACK_AB R163, R163, R40 ;  /* 0x00000028a3a3723e */ /* 0x000fe200000010ff */
[----:B------:R-:W0:Y:S01]  /*32e0*/  MUFU.EX2 R43, R43 ;  /* 0x0000002b002b7308 */ /* 0x000e220000000800 */
[----:B-1----:R-:W-:Y:S01]  /*32f0*/  FADD.FTZ R11, R41, R4 ;  /* 0x00000004290b7221 */ /* 0x002fe20000010000 */
[----:B------:R-:W-:Y:S01]  /*3300*/  FADD.FTZ R4, R26, R5 ;  /* 0x000000051a047221 */ /* 0x000fe20000010000 */
[C---:B--2---:R-:W-:Y:S02]  /*3310*/  F2FP.BF16.F32.PACK_AB R157, R14.reuse, R41 ;  /* 0x000000290e9d723e */ /* 0x044fe400000010ff */
[----:B------:R-:W-:Y:S01]  /*3320*/  FADD.FTZ R11, R14, R11 ;  /* 0x0000000b0e0b7221 */ /* 0x000fe20000010000 */
[----:B------:R-:W-:Y:S02]  /*3330*/  FADD.FTZ R5, R27, R4 ;  /* 0x000000041b057221 */ /* 0x000fe40000010000 */
[----:B------:R-:W1:Y:S01]  /*3340*/  MUFU.EX2 R16, R19 ;  /* 0x0000001300107308 */ /* 0x000e620000000800 */
[----:B---3--:R-:W-:-:S04]  /*3350*/  FADD.FTZ R18, R42, R11 ;  /* 0x0000000b2a127221 */ /* 0x008fc80000010000 */
[C---:B------:R-:W-:Y:S01]  /*3360*/  FADD.FTZ R18, R159.reuse, R18 ;  /* 0x000000129f127221 */ /* 0x040fe20000010000 */
[----:B------:R-:W-:Y:S02]  /*3370*/  F2FP.BF16.F32.PACK_AB R159, R159, R42 ;  /* 0x0000002a9f9f723e */ /* 0x000fe400000010ff */
[----:B------:R-:W2:Y:S01]  /*3380*/  MUFU.EX2 R44, R44 ;  /* 0x0000002c002c7308 */ /* 0x000ea20000000800 */
[----:B0-----:R-:W-:-:S07]  /*3390*/  FADD.FTZ R11, R43, R18 ;  /* 0x000000122b0b7221 */ /* 0x001fce0000010000 */
[----:B------:R-:W-:Y:S01]  /*33a0*/  MUFU.EX2 R31, R31 ;  /* 0x0000001f001f7308 */ /* 0x000fe20000000800 */
[C---:B-1----:R-:W-:Y:S01]  /*33b0*/  FADD.FTZ R11, R16.reuse, R11 ;  /* 0x0000000b100b7221 */ /* 0x042fe20000010000 */
[----:B------:R-:W-:-:S06]  /*33c0*/  F2FP.BF16.F32.PACK_AB R153, R16, R43 ;  /* 0x0000002b1099723e */ /* 0x000fcc00000010ff */
[----:B------:R0:W1:Y:S01]  /*33d0*/  MUFU.EX2 R155, R20 ;  /* 0x00000014009b7308 */ /* 0x0000620000000800 */
[----:B--2---:R-:W-:-:S07]  /*33e0*/  FADD.FTZ R14, R44, R11 ;  /* 0x0000000b2c0e7221 */ /* 0x004fce0000010000 */
[----:B------:R-:W2:Y:S01]  /*33f0*/  MUFU.EX2 R32, R32 ;  /* 0x0000002000207308 */ /* 0x000ea20000000800 */
[----:B0-----:R-:W-:-:S04]  /*3400*/  FADD.FTZ R20, R28, R5 ;  /* 0x000000051c147221 */ /* 0x001fc80000010000 */
[----:B------:R-:W-:-:S03]  /*3410*/  FADD.FTZ R5, R29, R20 ;  /* 0x000000141d057221 */ /* 0x000fc60000010000 */
[----:B------:R-:W0:Y:S01]  /*3420*/  MUFU.EX2 R45, R45 ;  /* 0x0000002d002d7308 */ /* 0x000e220000000800 */
[----:B------:R-:W-:Y:S01]  /*3430*/  FADD.FTZ R18, R30, R5 ;  /* 0x000000051e127221 */ /* 0x000fe20000010000 */
[C---:B-1----:R-:W-:Y:S01]  /*3440*/  FADD.FTZ R14, R155.reuse, R14 ;  /* 0x0000000e9b0e7221 */ /* 0x042fe20000010000 */
[----:B------:R-:W-:Y:S02]  /*3450*/  F2FP.BF16.F32.PACK_AB R155, R155, R44 ;  /* 0x0000002c9b9b723e */ /* 0x000fe400000010ff */
[----:B------:R-:W-:-:S03]  /*3460*/  FADD.FTZ R5, R31, R18 ;  /* 0x000000121f057221 */ /* 0x000fc60000010000 */
        /* <DEDUP_REMOVED lines=23> */
.L_x_13699:
[----:B------:R0:W1:Y:S01]  /*35e0*/  SYNCS.PHASECHK.TRANS64.TRYWAIT P1, [UR42+0x22850], R10 ;  /* 0x0228500aff0075a7 */ /* 0x000062000802016a */
[----:B------:R-:W-:Y:S05]  /*35f0*/  @!P0 BRA `(.L_x_13700) ;  /* 0x0000000000048947 */ /* 0x000fea0003800000 */
[----:B------:R-:W-:Y:S01]  /*3600*/  BPT.TRAP 0x1 ;  /* 0x000000040000795c */ /* 0x000fe20000300000 */
.L_x_13700:
[----:B-1----:R-:W-:Y:S05]  /*3610*/  @P1 BRA `(.L_x_13701) ;  /* 0x0000000000081947 */ /* 0x002fea0003800000 */
[----:B------:R-:W1:Y:S02]  /*3620*/  SYNCS.PHASECHK.TRANS64.TRYWAIT P1, [UR42+0x22850], R10 ;  /* 0x0228500aff0075a7 */ /* 0x000e64000802016a */
[----:B-1----:R-:W-:Y:S05]  /*3630*/  @!P1 BRA `(.L_x_13702) ;  /* 0x000000b800789947 */ /* 0x002fea0003800000 */
.L_x_13701:
        /* <DEDUP_REMOVED lines=45> */
[----:B--2---:R-:W-:Y:S05]  /*3910*/  @!P0 BRA `(.L_x_13703) ;  /* 0x0000000000048947 */ /* 0x004fea0003800000 */
[----:B------:R-:W-:Y:S01]  /*3920*/  BPT.TRAP 0x1 ;  /* 0x000000040000795c */ /* 0x000fe20000300000 */
.L_x_13703:
[----:B------:R-:W2:Y:S01]  /*3930*/  S2UR UR4, SR_CTAID.X ;  /* 0x00000000000479c3 */ /* 0x000ea20000002500 */
[----:B------:R-:W-:Y:S02]  /*3940*/  UISETP.NE.AND UP0, UPT, UR43, URZ, UPT ;  /* 0x0000003f2b00728c */ /* 0x000fe4000bf05270 */
[----:B------:R-:W-:-:S09]  /*3950*/  UIADD3 UR27, UR46, -0x2, URZ ;  /* 0xfffffffe2e1b7890 */ /* 0x000fd2000fffe03f */
[----:B------:R-:W-:Y:S01]  /*3960*/  @UP0 ULDC UR11, c[0x0][0x450] ;  /* 0x00011400000b0ab9 */ /* 0x000fe20000000800 */
[----:B--2---:R-:W-:-:S03]  /*3970*/  USHF.L.U32 UR10, UR4, 0x7, URZ ;  /* 0x00000007040a7899 */ /* 0x004fc6000800063f */
[----:B------:R-:W-:Y:S02]  /*3980*/  @UP0 ULDC UR4, c[0x0][0x44c] ;  /* 0x0001130000040ab9 */ /* 0x000fe40000000800 */
[----:B------:R-:W-:-:S04]  /*3990*/  UIMAD.WIDE.U32 UR4, UR10, UR4, URZ ;  /* 0x000000040a0472a5 */ /* 0x000fc8000f8e003f */
[----:B------:R-:W-:-:S04]  /*39a0*/  @UP0 USHF.R.U32.HI UR10, URZ, UR11, UR5 ;  /* 0x0000000b3f0a0299 */ /* 0x000fc80008011605 */
[----:B------:R-:W-:Y:S02]  /*39b0*/  UIADD3 UR4, UR10, -UR14, UR44 ;  /* 0x8000000e0a047290 */ /* 0x000fe4000fffe02c */
[----:B------:R-:W-:Y:S02]  /*39c0*/  UIADD3 UR10, UR42, 0x22860, URZ ;  /* 0x000228602a0a7890 */ /* 0x000fe4000fffe03f */
[----:B------:R-:W-:Y:S02]  /*39d0*/  UIMAD.WIDE UR4, UR4, 0x2aaaaaab, URZ ;  /* 0x2aaaaaab040478a5 */ /* 0x000fe4000f8e023f */
[----:B------:R-:W-:Y:S02]  /*39e0*/  UPRMT UR10, UR25, 0x654, UR10 ;  /* 0x00000654190a7896 */ /* 0x000fe4000800000a */
[----:B------:R-:W-:-:S04]  /*39f0*/  USHF.R.U32.HI UR4, URZ, 0x1f, UR5 ;  /* 0x0000001f3f047899 */ /* 0x000fc80008011605 */
[----:B------:R-:W-:-:S03]  /*3a00*/  ULEA.HI.SX32 UR4, UR5, UR4, 0x1c ;  /* 0x0000000405047291 */ /* 0x000fc6000f8fe23f */
[----:B------:R-:W-:Y:S01]  /*3a10*/  SYNCS.ARRIVE.TRANS64.RED.A1T0 RZ, [UR10], RZ ;  /* 0x000000ffffff79a7 */ /* 0x000fe2000810040a */
[----:B------:R-:W-:Y:S01]  /*3a20*/  UISETP.LT.AND UP0, UPT, UR41, UR4, UPT ;  /* 0x000000042900728c */ /* 0x000fe2000bf01270 */
[----:B------:R-:W-:-:S03]  /*3a30*/  UMOV UR5, URZ ;  /* 0x0000003f00057c82 */ /* 0x000fc60008000000 */
[----:B------:R-:W-:-:S03]  /*3a40*/  USEL UR26, UR41, UR4, !UP0 ;  /* 0x00000004291a7287 */ /* 0x000fc6000c000000 */
[----:B------:R-:W-:Y:S01]  /*3a50*/  UMOV UR4, URZ ;  /* 0x0000003f00047c82 */ /* 0x000fe20008000000 */
[----:B------:R-:W-:-:S06]  /*3a60*/  UISETP.GE.AND UP0, UPT, UR27, UR26, UPT ;  /* 0x0000001a1b00728c */ /* 0x000fcc000bf06270 */
[----:B------:R-:W-:-:S13]  /*3a70*/  PLOP3.LUT P1, PT, PT, PT, UP0, 0x80, 0x0 ;  /* 0x000000000000781c */ /* 0x000fda0003f2f008 */
[----:B------:R-:W-:Y:S05]  /*3a80*/  @!P1 BRA `(.L_x_13704) ;  /* 0x0000002800ac9947 */ /* 0x000fea0003800000 */
[----:B------:R-:W-:Y:S01]  /*3a90*/  IMAD.MOV.U32 R12, RZ, RZ, R9 ;  /* 0x000000ffff0c7224 */ /* 0x000fe200078e0009 */
[----:B------:R-:W-:Y:S01]  /*3aa0*/  UMOV UR5, URZ ;  /* 0x0000003f00057c82 */ /* 0x000fe20008000000 */
[----:B-1----:R-:W-:Y:S01]  /*3ab0*/  IMAD.MOV.U32 R11, RZ, RZ, R8 ;  /* 0x000000ffff0b7224 */ /* 0x002fe200078e0008 */
[----:B------:R-:W-:Y:S01]  /*3ac0*/  UMOV UR4, URZ ;  /* 0x0000003f00047c82 */ /* 0x000fe20008000000 */
[----:B------:R-:W-:Y:S01]  /*3ad0*/  ULDC UR29, c[0x0][0x288] ;  /* 0x0000a200001d7ab9 */ /* 0x000fe20000000800 */
[----:B------:R-:W-:Y:S01]  /*3ae0*/  ULDC UR30, c[0x0][0x2f0] ;  /* 0x0000bc00001e7ab9 */ /* 0x000fe20000000800 */
[----:B------:R-:W-:Y:S01]  /*3af0*/  ULDC UR31, c[0x0][0x9d8] ;  /* 0x00027600001f7ab9 */ /* 0x000fe20000000800 */
[----:B------:R-:W-:-:S05]  /*3b00*/  ULDC UR7, c[0x0][0x988] ;  /* 0x0002620000077ab9 */ /* 0x000fca0000000800 */
.L_x_13715:
[----:B------:R-:W-:-:S04]  /*3b10*/  UIADD3 UR4, UR4, 0x1, URZ ;  /* 0x0000000104047890 */ /* 0x000fc8000fffe03f */
[----:B------:R-:W-:-:S04]  /*3b20*/  UISETP.NE.AND UP0, UPT, UR4, 0x2, UPT ;  /* 0x000000020400788c */ /* 0x000fc8000bf05270 */
[----:B------:R-:W-:Y:S02]  /*3b30*/  USEL UR10, URZ, 0x1, UP0 ;  /* 0x000000013f0a7887 */ /* 0x000fe40008000000 */
[----:B------:R-:W-:Y:S02]  /*3b40*/  USEL UR4, UR4, URZ, UP0 ;  /* 0x0000003f04047287 */ /* 0x000fe40008000000 */
[----:B------:R-:W-:Y:S01]  /*3b50*/  ULOP3.LUT UR5, UR5, UR10, URZ, 0x3c, !UPT ;  /* 0x0000000a05057292 */ /* 0x000fe2000f8e3c3f */
[----:B------:R-:W-:Y:S11]  /*3b60*/  @!P0 BRA `(.L_x_13705) ;  /* 0x0000000000048947 */ /* 0x000ff60003800000 */
[----:B------:R-:W-:Y:S01]  /*3b70*/  BPT.TRAP 0x1 ;  /* 0x000000040000795c */ /* 0x000fe20000300000 */
.L_x_13705:
[----:B------:R-:W-:Y:S01]  /*3b80*/  ULEA UR28, UR4, UR42, 0x3 ;  /* 0x0000002a041c7291 */ /* 0x000fe2000f8e183f */
[----:B0-----:R-:W-:-:S04]  /*3b90*/  MOV R10, UR5 ;  /* 0x00000005000a7c02 */ /* 0x001fc80008000f00 */
[----:B------:R-:W-:-:S04]  /*3ba0*/  SHF.L.U32 R10, R10, 0x1f, RZ ;  /* 0x0000001f0a0a7819 */ /* 0x000fc800000006ff */
[----:B------:R0:W1:Y:S01]  /*3bb0*/  SYNCS.PHASECHK.TRANS64.TRYWAIT P1, [UR28+0x22830], R10 ;  /* 0x0228300aff0075a7 */ /* 0x000062000802015c */
[----:B------:R-:W-:Y:S05]  /*3bc0*/  @!P0 BRA `(.L_x_13706) ;  /* 0x0000000000048947 */ /* 0x000fea0003800000 */
[----:B------:R-:W-:Y:S01]  /*3bd0*/  BPT.TRAP 0x1 ;  /* 0x000000040000795c */ /* 0x000fe20000300000 */
.L_x_13706:
[----:B-1----:R-:W-:Y:S05]  /*3be0*/  @P1 BRA `(.L_x_13707) ;  /* 0x0000000000081947 */ /* 0x002fea0003800000 */
[----:B------:R-:W1:Y:S02]  /*3bf0*/  SYNCS.PHASECHK.TRANS64.TRYWAIT P1, [UR28+0x22830], R10 ;  /* 0x0228300aff0075a7 */ /* 0x000e64000802015c */
[----:B-1----:R-:W-:Y:S05]  /*3c00*/  @!P1 BRA `(.L_x_13708) ;  /* 0x000000b4001c9947 */ /* 0x002fea0003800000 */
.L_x_13707:
[----:B------:R-:W-:Y:S01]  /*3c10*/  UIMAD UR10, UR4, 0x300, UR6 ;  /* 0x00000300040a78a4 */ /* 0x000fe2000f8e0206 */
[----:B------:R-:W-:Y:S01]  /*3c20*/  WARPGROUP.ARRIVE ;  /* 0x00000000000079c5 */ /* 0x000fe20000000000 */
[----:B------:R-:W-:Y:S01]  /*3c30*/  UMOV UR11, 0x40000040 ;  /* 0x40000040000b7882 */ /* 0x000fe20000000000 */
[----:B------:R-:W-:Y:S01]  /*3c40*/  UMOV UR15, 0x40000040 ;  /* 0x40000040000f7882 */ /* 0x000fe20000000000 */
[----:B------:R-:W-:Y:S01]  /*3c50*/  UIADD3 UR14, UR10, 0x2, URZ ;  /* 0x000000020a0e7890 */ /* 0x000fe2000fffe03f */
[----:B------:R-:W-:Y:S01]  /*3c60*/  IADD3 R0, -R2, 0xb, RZ ;  /* 0x0000000b02007810 */ /* 0x000fe20007ffe1ff */
        /* <DEDUP_REMOVED lines=18> */
.L_x_13709:
[----:B------:R-:W-:Y:S01]  /*3d90*/  UISETP.NE.AND UP0, UPT, UR43, URZ, UPT ;  /* 0x0000003f2b00728c */ /* 0x000fe2000bf05270 */
[----:B-1----:R-:W-:Y:S02]  /*3da0*/  IMAD.MOV.U32 R9, RZ, RZ, R6 ;  /* 0x000000ffff097224 */ /* 0x002fe400078e0006 */
[----:B------:R-:W-:Y:S01]  /*3db0*/  FMUL.FTZ R8, R154, UR31 ;  /* 0x0000001f9a087c20 */ /* 0x000fe20008410000 */
[----:B------:R-:W-:Y:S02]  /*3dc0*/  IMAD.MOV.U32 R22, RZ, RZ, -0x2 ;  /* 0xfffffffeff167424 */ /* 0x000fe400078e00ff */
[----:B------:R-:W-:Y:S01]  /*3dd0*/  FMUL.FTZ R14, R155, UR31 ;  /* 0x0000001f9b0e7c20 */ /* 0x000fe20008410000 */
[----:B------:R-:W-:Y:S01]  /*3de0*/  FMUL.FTZ R155, R167, UR31 ;  /* 0x0000001fa79b7c20 */ /* 0x000fe20008410000 */
[----:B------:R-:W-:Y:S01]  /*3df0*/  PLOP3.LUT P1, PT, PT, PT, UP0, 0x80, 0x0 ;  /* 0x000000000000781c */ /* 0x000fe20003f2f008 */
[----:B------:R-:W-:Y:S01]  /*3e00*/  FMUL.FTZ R16, R158, UR31 ;  /* 0x0000001f9e107c20 */ /* 0x000fe20008410000 */
[----:B------:R-:W-:Y:S01]  /*3e10*/  PLOP3.LUT P2, PT, PT, PT, UP0, 0x80, 0x0 ;  /* 0x000000000000781c */ /* 0x000fe20003f4f008 */
[----:B------:R-:W1:Y:S01]  /*3e20*/  MUFU.TANH R8, R8 ;  /* 0x0000000800087308 */ /* 0x000e620000002400 */
[----:B------:R-:W-:Y:S01]  /*3e30*/  MOV R20, UR30 ;  /* 0x0000001e00147c02 */ /* 0x000fe20008000f00 */
[----:B------:R-:W-:Y:S01]  /*3e40*/  @UP0 ULDC UR10, c[0x0][0x44c] ;  /* 0x00011300000a0ab9 */ /* 0x000fe20000000800 */
[----:B------:R-:W-:Y:S01]  /*3e50*/  FMUL.FTZ R15, R159, UR31 ;  /* 0x0000001f9f0f7c20 */ /* 0x000fe20008410000 */
[----:B------:R-:W-:Y:S01]  /*3e60*/  FMUL.FTZ R162, R162, UR31 ;  /* 0x0000001fa2a27c20 */ /* 0x000fe20008410000 */
[----:B------:R-:W-:Y:S01]  /*3e70*/  FMUL.FTZ R203, R157, UR31 ;  /* 0x0000001f9dcb7c20 */ /* 0x000fe20008410000 */
[----:B------:R-:W-:Y:S01]  /*3e80*/  FMUL.FTZ R158, R163, UR31 ;  /* 0x0000001fa39e7c20 */ /* 0x000fe20008410000 */
[----:B------:R-:W-:Y:S01]  /*3e90*/  FMUL.FTZ R157, R166, UR31 ;  /* 0x0000001fa69d7c20 */ /* 0x000fe20008410000 */
[----:B------:R-:W3:Y:S01]  /*3ea0*/  MUFU.TANH R14, R14 ;  /* 0x0000000e000e7308 */ /* 0x000ee20000002400 */
        /* <DEDUP_REMOVED lines=8> */
[----:B------:R-:W-:Y:S01]  /*3f30*/  MUFU.TANH R16, R16 ;  /* 0x0000001000107308 */ /* 0x000fe20000002400 */
[----:B------:R-:W-:Y:S01]  /*3f40*/  UIMAD UR10, UR27, -0x60, UR10 ;  /* 0xffffffa01b0a78a4 */ /* 0x000fe2000f8e020a */
[----:B------:R-:W-:Y:S01]  /*3f50*/  FMUL.FTZ R201, R153, UR31 ;  /* 0x0000001f99c97c20 */ /* 0x000fe20008410000 */
[----:B------:R-:W4:Y:S01]  /*3f60*/  SHFL.IDX PT, R18, R9, 0x1, 0x1c1f ;  /* 0x003c1f0009127f89 */ /* 0x000f2200000e0000 */
[----:B------:R-:W-:Y:S01]  /*3f70*/  FMUL.FTZ R163, R165, UR31 ;  /* 0x0000001fa5a37c20 */ /* 0x000fe20008410000 */
[----:B------:R-:W-:Y:S01]  /*3f80*/  FMUL.FTZ R171, R171, UR31 ;  /* 0x0000001fabab7c20 */ /* 0x000fe20008410000 */
[----:B------:R-:W-:Y:S01]  /*3f90*/  FMUL.FTZ R200, R152, UR31 ;  /* 0x0000001f98c87c20 */ /* 0x000fe20008410000 */
[----:B------:R-:W-:Y:S01]  /*3fa0*/  IMAD R167, R7, R22, UR10 ;  /* 0x0000000a07a77e24 */ /* 0x000fe2000f8e0216 */
[----:B------:R-:W5:Y:S01]  /*3fb0*/  MUFU.TANH R15, R15 ;  /* 0x0000000f000f7308 */ /* 0x000f620000002400 */
[----:B------:R-:W-:Y:S01]  /*3fc0*/  FMUL.FTZ R152, R175, UR31 ;  /* 0x0000001faf987c20 */ /* 0x000fe20008410000 */
[----:B------:R-:W-:Y:S01]  /*3fd0*/  FMUL.FTZ R178, R178, UR31 ;  /* 0x0000001fb2b27c20 */ /* 0x000fe20008410000 */
[----:B------:R-:W-:-:S02]  /*3fe0*/  IMAD R167, R20, UR40, R167 ;  /* 0x0000002814a77c24 */ /* 0x000fc4000f8e02a7 */
        /* <DEDUP_REMOVED lines=15> */
[----:B----4-:R-:W-:Y:S01]  /*40e0*/  IADD3 R13, R18, -UR29, R167 ;  /* 0x8000001d120d7c10 */ /* 0x010fe2000fffe0a7 */
[----:B------:R-:W-:Y:S01]  /*40f0*/  FMUL.FTZ R164, R169, UR31 ;  /* 0x0000001fa9a47c20 */ /* 0x000fe20008410000 */
[----:B------:R-:W-:Y:S01]  /*4100*/  FMUL.FTZ R169, R172, UR31 ;  /* 0x0000001faca97c20 */ /* 0x000fe20008410000 */
[----:B------:R-:W-:Y:S01]  /*4110*/  FMUL.FTZ R175, R177, UR31 ;  /* 0x0000001fb1af7c20 */ /* 0x000fe20008410000 */
[C---:B------:R-:W-:Y:S01]  /*4120*/  ISETP.GT.AND P1, PT, R13.reuse, RZ, PT ;  /* 0x000000ff0d00720c */ /* 0x040fe20003f24270 */
[----:B------:R3:W-:Y:S01]  /*4130*/  MUFU.TANH R156, R170 ;  /* 0x000000aa009c7308 */ /* 0x0007e20000002400 */
[----:B------:R-:W-:Y:S01]  /*4140*/  ISETP.GT.AND P2, PT, R13, 0x1, PT ;  /* 0x000000010d00780c */ /* 0x000fe20003f44270 */
[----:B------:R-:W-:Y:S01]  /*4150*/  FMUL.FTZ R177, R181, UR31 ;  /* 0x0000001fb5b17c20 */ /* 0x000fe20008410000 */
[----:B-1----:R-:W-:Y:S01]  /*4160*/  FSEL R168, R8, -INF , P1 ;  /* 0xff80000008a87808 */ /* 0x002fe20000800000 */
[----:B------:R-:W-:Y:S01]  /*4170*/  FMUL.FTZ R160, R160, UR31 ;  /* 0x0000001fa0a07c20 */ /* 0x000fe20008410000 */
[----:B------:R-:W-:Y:S01]  /*4180*/  ISETP.GT.AND P1, PT, R13, 0x8, PT ;  /* 0x000000080d00780c */ /* 0x000fe20003f24270 */
[----:B------:R-:W-:Y:S01]  /*4190*/  FMUL.FTZ R173, R173, UR31 ;  /* 0x0000001fadad7c20 */ /* 0x000fe20008410000 */
[----:B------:R-:W-:Y:S01]  /*41a0*/  FMNMX.FTZ R17, R168, R12, !PT ;  /* 0x0000000ca8117209 */ /* 0x000fe20007810000 */
[----:B------:R-:W1:Y:S01]  /*41b0*/  MUFU.TANH R157, R157 ;  /* 0x0000009d009d7308 */ /* 0x000e620000002400 */
[----:B---3--:R-:W-:Y:S01]  /*41c0*/  FSEL R170, R14, -INF , P2 ;  /* 0xff8000000eaa7808 */ /* 0x008fe20001000000 */
[----:B------:R-:W-:Y:S01]  /*41d0*/  UIADD3 UR10, UR28, 0x22840, URZ ;  /* 0x000228401c0a7890 */ /* 0x000fe2000fffe03f */
[----:B------:R-:W-:-:S02]  /*41e0*/  ISETP.GT.AND P2, PT, R13, 0x9, PT ;  /* 0x000000090d00780c */ /* 0x000fc40003f44270 */
[----:B------:R-:W-:Y:S01]  /*41f0*/  FMNMX.FTZ R17, R170, R17, !PT ;  /* 0x00000011aa117209 */ /* 0x000fe20007810000 */
[----:B------:R-:W-:Y:S01]  /*4200*/  UPRMT UR10, UR25, 0x654, UR10 ;  /* 0x00000654190a7896 */ /* 0x000fe2000800000a */
[----:B-----5:R-:W-:Y:S01]  /*4210*/  FSEL R165, R15, -INF , P2 ;  /* 0xff8000000fa57808 */ /* 0x020fe20001000000 */
[----:B------:R3:W-:Y:S01]  /*4220*/  MUFU.TANH R153, R174 ;  /* 0x000000ae00997308 */ /* 0x0007e20000002400 */
[----:B------:R-:W-:-:S04]  /*4230*/  ISETP.GT.AND P2, PT, R13, 0x11, PT ;  /* 0x000000110d00780c */ /* 0x000fc80003f44270 */
[----:B0-----:R-:W-:Y:S02]  /*4240*/  FSEL R158, R158, -INF , P2 ;  /* 0xff8000009e9e7808 */ /* 0x001fe40001000000 */
[C---:B------:R-:W-:Y:S01]  /*4250*/  ISETP.GT.AND P2, PT, R13.reuse, 0x19, PT ;  /* 0x000000190d00780c */ /* 0x040fe20003f44270 */
[----:B------:R-:W0:Y:S01]  /*4260*/  MUFU.TANH R155, R155 ;  /* 0x0000009b009b7308 */ /* 0x000e220000002400 */
[----:B---3--:R-:W-:Y:S01]  /*4270*/  FSEL R174, R16, -INF , P1 ;  /* 0xff80000010ae7808 */ /* 0x008fe20000800000 */
[----:B------:R-:W-:Y:S01]  /*4280*/  SYNCS.ARRIVE.TRANS64.RED.A1T0 RZ, [UR10], RZ ;  /* 0x000000ffffff79a7 */ /* 0x000fe2000810040a */
[----:B------:R-:W-:Y:S02]  /*4290*/  ISETP.GT.AND P1, PT, R13, 0x10, PT ;  /* 0x000000100d00780c */ /* 0x000fe40003f24270 */
[----:B------:R-:W-:Y:S02]  /*42a0*/  FMNMX.FTZ R8, R174, R17, !PT ;  /* 0x00000011ae087209 */ /* 0x000fe40007810000 */
[----:B------:R-:W-:Y:S01]  /*42b0*/  FSEL R162, R162, -INF , P1 ;  /* 0xff800000a2a27808 */ /* 0x000fe20000800000 */
[----:B------:R-:W3:Y:S01]  /*42c0*/  MUFU.TANH R154, R171 ;  /* 0x000000ab009a7308 */ /* 0x000ee20000002400 */
[----:B------:R-:W-:-:S02]  /*42d0*/  FMNMX.FTZ R15, R165, R8, !PT ;  /* 0x00000008a50f7209 */ /* 0x000fc40007810000 */
[----:B------:R-:W-:Y:S02]  /*42e0*/  ISETP.GT.AND P1, PT, R13, 0x18, PT ;  /* 0x000000180d00780c */ /* 0x000fe40003f24270 */
[----:B------:R-:W-:Y:S02]  /*42f0*/  FMNMX.FTZ R15, R162, R15, !PT ;  /* 0x0000000fa20f7209 */ /* 0x000fe40007810000 */
[----:B-1----:R-:W-:Y:S01]  /*4300*/  FSEL R157, R157, -INF , P1 ;  /* 0xff8000009d9d7808 */ /* 0x002fe20000800000 */
[----:B------:R-:W1:Y:S01]  /*4310*/  MUFU.TANH R152, R152 ;  /* 0x0000009800987308 */ /* 0x000e620000002400 */
[----:B------:R-:W-:Y:S02]  /*4320*/  FMNMX.FTZ R8, R158, R15, !PT ;  /* 0x0000000f9e087209 */ /* 0x000fe40007810000 */
[----:B------:R-:W-:Y:S02]  /*4330*/  ISETP.GT.AND P1, PT, R13, 0x20, PT ;  /* 0x000000200d00780c */ /* 0x000fe40003f24270 */
[----:B0-----:R-:W-:-:S02]  /*4340*/  FSEL R155, R155, -INF , P2 ;  /* 0xff8000009b9b7808 */ /* 0x001fc40001000000 */
[----:B------:R-:W-:Y:S01]  /*4350*/  FMNMX.FTZ R8, R157, R8, !PT ;  /* 0x000000089d087209 */ /* 0x000fe20007810000 */
[----:B------:R-:W0:Y:S01]  /*4360*/  MUFU.TANH R23, R178 ;  /* 0x000000b200177308 */ /* 0x000e220000002400 */
[----:B------:R-:W-:Y:S02]  /*4370*/  ISETP.GT.AND P2, PT, R13, 0x21, PT ;  /* 0x000000210d00780c */ /* 0x000fe40003f44270 */
[----:B------:R-:W-:Y:S02]  /*4380*/  FSEL R156, R156, -INF , P1 ;  /* 0xff8000009c9c7808 */ /* 0x000fe40000800000 */
[----:B------:R-:W-:Y:S02]  /*4390*/  FMNMX.FTZ R15, R155, R8, !PT ;  /* 0x000000089b0f7209 */ /* 0x000fe40007810000 */
[----:B------:R-:W-:Y:S01]  /*43a0*/  ISETP.GT.AND P1, PT, R13, 0x28, PT ;  /* 0x000000280d00780c */ /* 0x000fe20003f24270 */
[----:B------:R4:W5:Y:S01]  /*43b0*/  MUFU.TANH R22, R179 ;  /* 0x000000b300167308 */ /* 0x0009620000002400 */
[----:B---3--:R-:W-:-:S02]  /*43c0*/  FSEL R154, R154, -INF , P2 ;  /* 0xff8000009a9a7808 */ /* 0x008fc40001000000 */
[----:B------:R-:W-:Y:S02]  /*43d0*/  FMNMX.FTZ R15, R156, R15, !PT ;  /* 0x0000000f9c0f7209 */ /* 0x000fe40007810000 */
[----:B------:R-:W-:Y:S02]  /*43e0*/  ISETP.GT.AND P2, PT, R13, 0x29, PT ;  /* 0x000000290d00780c */ /* 0x000fe40003f44270 */
[----:B------:R-:W-:Y:S01]  /*43f0*/  FSEL R153, R153, -INF , P1 ;  /* 0xff80000099997808 */ /* 0x000fe20000800000 */
[----:B------:R3:W2:Y:S01]  /*4400*/  MUFU.TANH R21, R182 ;  /* 0x000000b600157308 */ /* 0x0006a20000002400 */
[----:B------:R-:W-:Y:S01]  /*4410*/  FMNMX.FTZ R8, R154, R15, !PT ;  /* 0x0000000f9a087209 */ /* 0x000fe20007810000 */
[----:B----4-:R-:W-:Y:S01]  /*4420*/  FMUL.FTZ R179, R184, UR31 ;  /* 0x0000001fb8b37c20 */ /* 0x010fe20008410000 */
[----:B------:R-:W-:Y:S01]  /*4430*/  ISETP.GT.AND P1, PT, R13, 0x30, PT ;  /* 0x000000300d00780c */ /* 0x000fe20003f24270 */
[----:B------:R-:W-:Y:S01]  /*4440*/  FMUL.FTZ R184, R189, UR31 ;  /* 0x0000001fbdb87c20 */ /* 0x000fe20008410000 */
[----:B-1----:R-:W-:Y:S01]  /*4450*/  FSEL R152, R152, -INF , P2 ;  /* 0xff80000098987808 */ /* 0x002fe20001000000 */
[----:B------:R-:W-:Y:S01]  /*4460*/  FMUL.FTZ R189, R193, UR31 ;  /* 0x0000001fc1bd7c20 */ /* 0x000fe20008410000 */
[----:B------:R-:W-:Y:S01]  /*4470*/  FMNMX.FTZ R15, R153, R8, !PT ;  /* 0x00000008990f7209 */ /* 0x000fe20007810000 */
[----:B------:R1:W4:Y:S01]  /*4480*/  MUFU.TANH R20, R183 ;  /* 0x000000b700147308 */ /* 0x0003220000002400 */
[----:B------:R-:W-:Y:S01]  /*4490*/  ISETP.GT.AND P2, PT, R13, 0x31, PT ;  /* 0x000000310d00780c */ /* 0x000fe20003f44270 */
[----:B---3--:R-:W-:Y:S01]  /*44a0*/  FMUL.FTZ R182, R192, UR31 ;  /* 0x0000001fc0b67c20 */ /* 0x008fe20008410000 */
[----:B0-----:R-:W-:-:S02]  /*44b0*/  FSEL R23, R23, -INF , P1 ;  /* 0xff80000017177808 */ /* 0x001fc40000800000 */
[----:B------:R-:W-:Y:S02]  /*44c0*/  FMNMX.FTZ R8, R152, R15, !PT ;  /* 0x0000000f98087209 */ /* 0x000fe40007810000 */
[----:B------:R-:W-:Y:S01]  /*44d0*/  ISETP.GT.AND P1, PT, R13, 0x38, PT ;  /* 0x000000380d00780c */ /* 0x000fe20003f24270 */
[----:B------:R0:W3:Y:S01]  /*44e0*/  MUFU.TANH R19, R186 ;  /* 0x000000ba00137308 */ /* 0x0000e20000002400 */
[----:B-----5:R-:W-:Y:S01]  /*44f0*/  FSEL R22, R22, -INF , P2 ;  /* 0xff80000016167808 */ /* 0x020fe20001000000 */
[----:B-1----:R-:W-:Y:S01]  /*4500*/  FMUL.FTZ R183, R196, UR31 ;  /* 0x0000001fc4b77c20 */ /* 0x002fe20008410000 */
[----:B------:R-:W-:Y:S02]  /*4510*/  FMNMX.FTZ R15, R23, R8, !PT ;  /* 0x00000008170f7209 */ /* 0x000fe40007810000 */
[----:B------:R-:W-:Y:S02]  /*4520*/  ISETP.GT.AND P2, PT, R13, 0x39, PT ;  /* 0x000000390d00780c */ /* 0x000fe40003f44270 */
[----:B--2---:R-:W-:Y:S01]  /*4530*/  FSEL R21, R21, -INF , P1 ;  /* 0xff80000015157808 */ /* 0x004fe20000800000 */
[----:B------:R-:W1:Y:S01]  /*4540*/  MUFU.TANH R17, R187 ;  /* 0x000000bb00117308 */ /* 0x000e620000002400 */
[----:B------:R-:W-:Y:S01]  /*4550*/  FMNMX.FTZ R8, R22, R15, !PT ;  /* 0x0000000f16087209 */ /* 0x000fe20007810000 */
[----:B0-----:R-:W0:Y:S01]  /*4560*/  SHFL.IDX PT, R186, R9, RZ, 0x1c1f ;  /* 0x001c1fff09ba7589 */ /* 0x001e2200000e0000 */
[----:B------:R-:W-:-:S02]  /*4570*/  ISETP.GT.AND P1, PT, R13, 0x40, PT ;  /* 0x000000400d00780c */ /* 0x000fc40003f24270 */
[----:B----4-:R-:W-:Y:S02]  /*4580*/  FSEL R20, R20, -INF , P2 ;  /* 0xff80000014147808 */ /* 0x010fe40001000000 */
[----:B------:R-:W-:Y:S01]  /*4590*/  FMNMX.FTZ R15, R21, R8, !PT ;  /* 0x00000008150f7209 */ /* 0x000fe20007810000 */
[----:B------:R-:W2:Y:S01]  /*45a0*/  MUFU.TANH R18, R190 ;  /* 0x000000be00127308 */ /* 0x000ea20000002400 */
[----:B------:R-:W-:Y:S02]  /*45b0*/  ISETP.GT.AND P2, PT, R13, 0x41, PT ;  /* 0x000000410d00780c */ /* 0x000fe40003f44270 */
[----:B---3--:R-:W-:Y:S02]  /*45c0*/  FSEL R19, R19, -INF , P1 ;  /* 0xff80000013137808 */ /* 0x008fe40000800000 */
[----:B------:R-:W-:Y:S02]  /*45d0*/  FMNMX.FTZ R8, R20, R15, !PT ;  /* 0x0000000f14087209 */ /* 0x000fe40007810000 */
[----:B------:R-:W-:Y:S01]  /*45e0*/  ISETP.GT.AND P1, PT, R13, 0x48, PT ;  /* 0x000000480d00780c */ /* 0x000fe20003f24270 */
[----:B------:R-:W3:Y:S01]  /*45f0*/  MUFU.TANH R191, R191 ;  /* 0x000000bf00bf7308 */ /* 0x000ee20000002400 */
[----:B-1----:R-:W-:-:S02]  /*4600*/  FSEL R17, R17, -INF , P2 ;  /* 0xff80000011117808 */ /* 0x002fc40001000000 */
[----:B------:R-:W-:Y:S02]  /*4610*/  FMNMX.FTZ R8, R19, R8, !PT ;  /* 0x0000000813087209 */ /* 0x000fe40007810000 */
[----:B------:R-:W-:Y:S02]  /*4620*/  ISETP.GT.AND P2, PT, R13, 0x49, PT ;  /* 0x000000490d00780c */ /* 0x000fe40003f44270 */
[----:B------:R-:W-:Y:S01]  /*4630*/  FMNMX.FTZ R15, R17, R8, !PT ;  /* 0x00000008110f7209 */ /* 0x000fe20007810000 */
[----:B------:R-:W1:Y:S01]  /*4640*/  MUFU.TANH R16, R194 ;  /* 0x000000c200107308 */ /* 0x000e620000002400 */
[----:B--2---:R-:W-:Y:S02]  /*4650*/  FSEL R18, R18, -INF , P1 ;  /* 0xff80000012127808 */ /* 0x004fe40000800000 */
[----:B------:R-:W-:Y:S02]  /*4660*/  ISETP.GT.AND P1, PT, R13, 0x50, PT ;  /* 0x000000500d00780c */ /* 0x000fe40003f24270 */
[----:B------:R-:W-:-:S02]  /*4670*/  FMNMX.FTZ R15, R18, R15, !PT ;  /* 0x0000000f120f7209 */ /* 0x000fc40007810000 */
[----:B0-----:R-:W-:Y:S01]  /*4680*/  IADD3 R181, R186, -UR29, R167 ;  /* 0x8000001dbab57c10 */ /* 0x001fe2000fffe0a7 */
[----:B------:R-:W0:Y:S01]  /*4690*/  MUFU.TANH R14, R195 ;  /* 0x000000c3000e7308 */ /* 0x000e220000002400 */
[----:B---3--:R-:W-:Y:S02]  /*46a0*/  FSEL R8, R191, -INF , P2 ;  /* 0xff800000bf087808 */ /* 0x008fe40001000000 */
[----:B------:R-:W-:Y:S02]  /*46b0*/  ISETP.GT.AND P2, PT, R13, 0x51, PT ;  /* 0x000000510d00780c */ /* 0x000fe40003f44270 */
[----:B------:R-:W-:Y:S02]  /*46c0*/  FMNMX.FTZ R15, R8, R15, !PT ;  /* 0x0000000f080f7209 */ /* 0x000fe40007810000 */
[----:B------:R-:W-:Y:S01]  /*46d0*/  ISETP.GT.AND P3, PT, R181, 0x18, PT ;  /* 0x00000018b500780c */ /* 0x000fe20003f64270 */
[----:B------:R-:W2:Y:S01]  /*46e0*/  MUFU.TANH R198, R198 ;  /* 0x000000c600c67308 */ /* 0x000ea20000002400 */
[----:B-1----:R-:W-:-:S02]  /*46f0*/  FSEL R16, R16, -INF , P1 ;  /* 0xff80000010107808 */ /* 0x002fc40000800000 */
[----:B------:R-:W-:Y:S02]  /*4700*/  ISETP.GT.AND P1, PT, R13, 0x58, PT ;  /* 0x000000580d00780c */ /* 0x000fe40003f24270 */
[----:B------:R-:W-:-:S03]  /*4710*/  FMNMX.FTZ R171, R16, R15, !PT ;  /* 0x0000000f10ab7209 */ /* 0x000fc60007810000 */
[----:B------:R-:W1:Y:S01]  /*4720*/  MUFU.TANH R199, R199 ;  /* 0x000000c700c77308 */ /* 0x000e620000002400 */
[----:B0-----:R-:W-:Y:S02]  /*4730*/  FSEL R14, R14, -INF , P2 ;  /* 0xff8000000e0e7808 */ /* 0x001fe40001000000 */
[----:B------:R-:W-:Y:S02]  /*4740*/  ISETP.GT.AND P2, PT, R13, 0x59, PT ;  /* 0x000000590d00780c */ /* 0x000fe40003f44270 */
[----:B------:R-:W-:-:S03]  /*4750*/  FMNMX.FTZ R172, R14, R171, !PT ;  /* 0x000000ab0eac7209 */ /* 0x000fc60007810000 */
[----:B------:R-:W0:Y:S01]  /*4760*/  MUFU.TANH R200, R200 ;  /* 0x000000c800c87308 */ /* 0x000e220000002400 */
[----:B--2---:R-:W-:Y:S02]  /*4770*/  FSEL R15, R198, -INF , P1 ;  /* 0xff800000c60f7808 */ /* 0x004fe40000800000 */
[----:B------:R-:W-:Y:S02]  /*4780*/  ISETP.GT.AND P1, PT, R181, RZ, PT ;  /* 0x000000ffb500720c */ /* 0x000fe40003f24270 */
[----:B------:R-:W-:Y:S01]  /*4790*/  FMNMX.FTZ R178, R15, R172, !PT ;  /* 0x000000ac0fb27209 */ /* 0x000fe20007810000 */
[----:B------:R-:W-:Y:S01]  /*47a0*/  FMUL.FTZ R172, R176, UR31 ;  /* 0x0000001fb0ac7c20 */ /* 0x000fe20008410000 */
[----:B------:R-:W-:Y:S01]  /*47b0*/  FMUL.FTZ R176, R180, UR31 ;  /* 0x0000001fb4b07c20 */ /* 0x000fe20008410000 */
[----:B------:R-:W2:Y:S01]  /*47c0*/  MUFU.TANH R201, R201 ;  /* 0x000000c900c97308 */ /* 0x000ea20000002400 */
[----:B-1----:R-:W-:Y:S01]  /*47d0*/  FSEL R13, R199, -INF , P2 ;  /* 0xff800000c70d7808 */ /* 0x002fe20001000000 */
[----:B------:R-:W-:Y:S01]  /*47e0*/  FMUL.FTZ R180, R185, UR31 ;  /* 0x0000001fb9b47c20 */ /* 0x000fe20008410000 */
[----:B------:R-:W-:Y:S01]  /*47f0*/  ISETP.GT.AND P2, PT, R181, 0x1, PT ;  /* 0x00000001b500780c */ /* 0x000fe20003f44270 */
[----:B------:R-:W-:Y:S01]  /*4800*/  FMUL.FTZ R185, R197, UR31 ;  /* 0x0000001fc5b97c20 */ /* 0x000fe20008410000 */
[----:B------:R-:W-:-:S03]  /*4810*/  FMNMX.FTZ R178, R13, R178, !PT ;  /* 0x000000b20db27209 */ /* 0x000fc60007810000 */
[----:B------:R-:W1:Y:S01]  /*4820*/  MUFU.TANH R202, R202 ;  /* 0x000000ca00ca7308 */ /* 0x000e620000002400 */
[----:B0-----:R-:W-:Y:S01]  /*4830*/  FSEL R200, R200, -INF , P1 ;  /* 0xff800000c8c87808 */ /* 0x001fe20000800000 */
[----:B------:R-:W0:Y:S01]  /*4840*/  SHFL.BFLY PT, R171, R178, 0x2, 0x1f ;  /* 0x0c401f00b2ab7f89 */ /* 0x000e2200000e0000 */
[----:B------:R-:W-:Y:S02]  /*4850*/  ISETP.GT.AND P1, PT, R181, 0x8, PT ;  /* 0x00000008b500780c */ /* 0x000fe40003f24270 */
[----:B------:R-:W-:-:S03]  /*4860*/  FMNMX.FTZ R186, R200, R11, !PT ;  /* 0x0000000bc8ba7209 */ /* 0x000fc60007810000 */
[----:B------:R-:W3:Y:S01]  /*4870*/  MUFU.TANH R203, R203 ;  /* 0x000000cb00cb7308 */ /* 0x000ee20000002400 */
[----:B--2---:R-:W-:Y:S02]  /*4880*/  FSEL R201, R201, -INF , P2 ;  /* 0xff800000c9c97808 */ /* 0x004fe40001000000 */
[----:B------:R-:W-:Y:S02]  /*4890*/  ISETP.GT.AND P2, PT, R181, 0x9, PT ;  /* 0x00000009b500780c */ /* 0x000fe40003f44270 */
[----:B------:R-:W-:-:S03]  /*48a0*/  FMNMX.FTZ R167, R201, R186, !PT ;  /* 0x000000bac9a77209 */ /* 0x000fc60007810000 */
[----:B------:R-:W2:Y:S01]  /*48b0*/  MUFU.TANH R160, R160 ;  /* 0x000000a000a07308 */ /* 0x000ea20000002400 */
[----:B-1----:R-:W-:Y:S02]  /*48c0*/  FSEL R202, R202, -INF , P1 ;  /* 0xff800000caca7808 */ /* 0x002fe40000800000 */
[----:B------:R-:W-:Y:S02]  /*48d0*/  ISETP.GT.AND P1, PT, R181, 0x10, PT ;  /* 0x00000010b500780c */ /* 0x000fe40003f24270 */
[----:B------:R-:W-:-:S03]  /*48e0*/  FMNMX.FTZ R186, R202, R167, !PT ;  /* 0x000000a7caba7209 */ /* 0x000fc60007810000 */
[----:B------:R-:W1:Y:S01]  /*48f0*/  MUFU.TANH R159, R159 ;  /* 0x0000009f009f7308 */ /* 0x000e620000002400 */
[----:B---3--:R-:W-:Y:S02]  /*4900*/  FSEL R203, R203, -INF , P2 ;  /* 0xff800000cbcb7808 */ /* 0x008fe40001000000 */
[----:B0-----:R-:W-:Y:S01]  /*4910*/  FMNMX.FTZ R171, R178, R171, !PT ;  /* 0x000000abb2ab7209 */ /* 0x001fe20007810000 */
[----:B------:R-:W-:Y:S01]  /*4920*/  FMUL.FTZ R178, R188, UR31 ;  /* 0x0000001fbcb27c20 */ /* 0x000fe20008410000 */
[----:B------:R-:W-:-:S03]  /*4930*/  ISETP.GT.AND P2, PT, R181, 0x11, PT ;  /* 0x00000011b500780c */ /* 0x000fc60003f44270 */
[----:B------:R-:W0:Y:S01]  /*4940*/  SHFL.BFLY PT, R190, R171, 0x1, 0x1f ;  /* 0x0c201f00abbe7f89 */ /* 0x000e2200000e0000 */
[----:B------:R-:W3:Y:S01]  /*4950*/  MUFU.TANH R161, R161 ;  /* 0x000000a100a17308 */ /* 0x000ee20000002400 */
[----:B--2---:R-:W-:-:S07]  /*4960*/  FSEL R160, R160, -INF , P1 ;  /* 0xff800000a0a07808 */ /* 0x004fce0000800000 */
[----:B------:R-:W2:Y:S01]  /*4970*/  MUFU.TANH R163, R163 ;  /* 0x000000a300a37308 */ /* 0x000ea20000002400 */
[----:B-1----:R-:W-:Y:S02]  /*4980*/  FSEL R167, R159, -INF , P2 ;  /* 0xff8000009fa77808 */ /* 0x002fe40001000000 */
[----:B------:R-:W-:-:S05]  /*4990*/  ISETP.GT.AND P2, PT, R181, 0x19, PT ;  /* 0x00000019b500780c */ /* 0x000fca0003f44270 */
[----:B------:R-:W1:Y:S01]  /*49a0*/  MUFU.TANH R166, R166 ;  /* 0x000000a600a67308 */ /* 0x000e620000002400 */
[----:B---3--:R-:W-:Y:S02]  /*49b0*/  FSEL R161, R161, -INF , P3 ;  /* 0xff800000a1a17808 */ /* 0x008fe40001800000 */
[----:B------:R-:W-:Y:S02]  /*49c0*/  ISETP.GT.AND P3, PT, R181, 0x20, PT ;  /* 0x00000020b500780c */ /* 0x000fe40003f64270 */
[----:B0-----:R-:W-:-:S03]  /*49d0*/  FMNMX.FTZ R9, R171, R190, !PT ;  /* 0x000000beab097209 */ /* 0x001fc60007810000 */
[----:B------:R-:W0:Y:S01]  /*49e0*/  MUFU.TANH R164, R164 ;  /* 0x000000a400a47308 */ /* 0x000e220000002400 */
[----:B------:R-:W-:Y:S02]  /*49f0*/  FMNMX.FTZ R171, R203, R186, !PT ;  /* 0x000000bacbab7209 */ /* 0x000fe40007810000 */
[----:B--2---:R-:W-:Y:S01]  /*4a00*/  FSEL R163, R163, -INF , P2 ;  /* 0xff800000a3a37808 */ /* 0x004fe20001000000 */
[C---:B------:R-:W-:Y:S01]  /*4a10*/  FMUL.FTZ R187, R9.reuse, UR7 ;  /* 0x0000000709bb7c20 */ /* 0x040fe20008410000 */
[----:B------:R-:W-:Y:S02]  /*4a20*/  FMNMX.FTZ R186, R160, R171, !PT ;  /* 0x000000aba0ba7209 */ /* 0x000fe40007810000 */
[----:B------:R-:W-:Y:S01]  /*4a30*/  FSETP.NEU.FTZ.AND P1, PT, R9, -INF , PT ;  /* 0xff8000000900780b */ /* 0x000fe20003f3d000 */
[----:B------:R-:W2:Y:S01]  /*4a40*/  MUFU.TANH R169, R169 ;  /* 0x000000a900a97308 */ /* 0x000ea20000002400 */
[----:B------:R-:W-:Y:S02]  /*4a50*/  FMNMX.FTZ R186, R167, R186, !PT ;  /* 0x000000baa7ba7209 */ /* 0x000fe40007810000 */
[----:B------:R-:W-:-:S02]  /*4a60*/  ISETP.GT.AND P2, PT, R181, 0x21, PT ;  /* 0x00000021b500780c */ /* 0x000fc40003f44270 */
[----:B------:R-:W-:Y:S02]  /*4a70*/  FMNMX.FTZ R186, R161, R186, !PT ;  /* 0x000000baa1ba7209 */ /* 0x000fe40007810000 */
[----:B-1----:R-:W-:Y:S01]  /*4a80*/  FSEL R166, R166, -INF , P3 ;  /* 0xff800000a6a67808 */ /* 0x002fe20001800000 */
[----:B------:R-:W1:Y:S01]  /*4a90*/  MUFU.TANH R173, R173 ;  /* 0x000000ad00ad7308 */ /* 0x000e620000002400 */
[----:B------:R-:W-:Y:S02]  /*4aa0*/  FMNMX.FTZ R171, R163, R186, !PT ;  /* 0x000000baa3ab7209 */ /* 0x000fe40007810000 */
[----:B------:R-:W-:Y:S02]  /*4ab0*/  FSEL R159, R187, RZ, P1 ;  /* 0x000000ffbb9f7208 */ /* 0x000fe40000800000 */
[C---:B------:R-:W-:Y:S02]  /*4ac0*/  ISETP.GT.AND P3, PT, R181.reuse, 0x28, PT ;  /* 0x00000028b500780c */ /* 0x040fe40003f64270 */
[----:B0-----:R-:W-:Y:S01]  /*4ad0*/  FSEL R164, R164, -INF , P2 ;  /* 0xff800000a4a47808 */ /* 0x001fe20001000000 */
[----:B------:R-:W0:Y:S01]  /*4ae0*/  MUFU.TANH R172, R172 ;  /* 0x000000ac00ac7308 */ /* 0x000e220000002400 */
        /* <DEDUP_REMOVED lines=10> */
[----:B-1----:R-:W-:Y:S01]  /*4b90*/  FSEL R173, R173, -INF , P2 ;  /* 0xff800000adad7808 */ /* 0x002fe20001000000 */
[--C-:B------:R-:W-:Y:S01]  /*4ba0*/  FFMA.FTZ R23, R23, UR7, -R159.reuse ;  /* 0x0000000717177c23 */ /* 0x100fe2000801089f */
[----:B------:R-:W-:Y:S01]  /*4bb0*/  FMNMX.FTZ R174, R170, R171, !PT ;  /* 0x000000abaaae7209 */ /* 0x000fe20007810000 */
[--C-:B------:R-:W-:Y:S01]  /*4bc0*/  FFMA.FTZ R22, R22, UR7, -R159.reuse ;  /* 0x0000000716167c23 */ /* 0x100fe2000801089f */
[----:B------:R-:W-:Y:S01]  /*4bd0*/  ISETP.GT.AND P2, PT, R181, 0x31, PT ;  /* 0x00000031b500780c */ /* 0x000fe20003f44270 */
[----:B------:R-:W1:Y:S01]  /*4be0*/  MUFU.TANH R176, R176 ;  /* 0x000000b000b07308 */ /* 0x000e620000002400 */
[----:B0-----:R-:W-:Y:S01]  /*4bf0*/  FSEL R172, R172, -INF , P3 ;  /* 0xff800000acac7808 */ /* 0x001fe20001800000 */
[--C-:B------:R-:W-:Y:S01]  /*4c00*/  FFMA.FTZ R21, R21, UR7, -R159.reuse ;  /* 0x0000000715157c23 */ /* 0x100fe2000801089f */
[----:B------:R-:W-:Y:S01]  /*4c10*/  FMNMX.FTZ R187, R173, R174, !PT ;  /* 0x000000aeadbb7209 */ /* 0x000fe20007810000 */
[--C-:B------:R-:W-:Y:S01]  /*4c20*/  FFMA.FTZ R20, R20, UR7, -R159.reuse ;  /* 0x0000000714147c23 */ /* 0x100fe2000801089f */
[----:B------:R-:W-:Y:S01]  /*4c30*/  ISETP.GT.AND P3, PT, R181, 0x38, PT ;  /* 0x00000038b500780c */ /* 0x000fe20003f64270 */
[--C-:B------:R-:W-:Y:S01]  /*4c40*/  FFMA.FTZ R19, R19, UR7, -R159.reuse ;  /* 0x0000000713137c23 */ /* 0x100fe2000801089f */
[----:B------:R-:W-:Y:S01]  /*4c50*/  FMNMX.FTZ R187, R172, R187, !PT ;  /* 0x000000bbacbb7209 */ /* 0x000fe20007810000 */
[----:B------:R-:W0:Y:S01]  /*4c60*/  MUFU.TANH R177, R177 ;  /* 0x000000b100b17308 */ /* 0x000e220000002400 */
[----:B--2---:R-:W-:Y:S01]  /*4c70*/  FSEL R174, R175, -INF , P2 ;  /* 0xff800000afae7808 */ /* 0x004fe20001000000 */
[--C-:B------:R-:W-:Y:S01]  /*4c80*/  FFMA.FTZ R175, R165, UR7, -R159.reuse ;  /* 0x00000007a5af7c23 */ /* 0x100fe2000801089f */
[----:B------:R-:W-:Y:S01]  /*4c90*/  ISETP.GT.AND P2, PT, R181, 0x39, PT ;  /* 0x00000039b500780c */ /* 0x000fe20003f44270 */
[--C-:B------:R-:W-:Y:S01]  /*4ca0*/  FFMA.FTZ R16, R16, UR7, -R159.reuse ;  /* 0x0000000710107c23 */ /* 0x100fe2000801089f */
[----:B------:R-:W-:-:S03]  /*4cb0*/  FFMA.FTZ R13, R13, UR7, -R159 ;  /* 0x000000070d0d7c23 */ /* 0x000fc6000801089f */
[----:B------:R-:W2:Y:S01]  /*4cc0*/  MUFU.TANH R179, R179 ;  /* 0x000000b300b37308 */ /* 0x000ea20000002400 */
[----:B-1----:R-:W-:Y:S02]  /*4cd0*/  FSEL R165, R176, -INF , P3 ;  /* 0xff800000b0a57808 */ /* 0x002fe40001800000 */
[----:B------:R-:W-:-:S05]  /*4ce0*/  ISETP.GT.AND P3, PT, R181, 0x40, PT ;  /* 0x00000040b500780c */ /* 0x000fca0003f64270 */
[----:B------:R-:W1:Y:S01]  /*4cf0*/  MUFU.TANH R180, R180 ;  /* 0x000000b400b47308 */ /* 0x000e620000002400 */
[----:B0-----:R-:W-:Y:S02]  /*4d00*/  FSEL R177, R177, -INF , P2 ;  /* 0xff800000b1b17808 */ /* 0x001fe40001000000 */
[----:B------:R-:W-:-:S05]  /*4d10*/  ISETP.GT.AND P2, PT, R181, 0x41, PT ;  /* 0x00000041b500780c */ /* 0x000fca0003f44270 */
[----:B------:R-:W-:Y:S01]  /*4d20*/  MUFU.TANH R178, R178 ;  /* 0x000000b200b27308 */ /* 0x000fe20000002400 */
[----:B--2---:R-:W-:Y:S02]  /*4d30*/  FSEL R179, R179, -INF , P3 ;  /* 0xff800000b3b37808 */ /* 0x004fe40001800000 */
[----:B------:R-:W-:-:S05]  /*4d40*/  ISETP.GT.AND P3, PT, R181, 0x48, PT ;  /* 0x00000048b500780c */ /* 0x000fca0003f64270 */
[----:B------:R0:W-:Y:S01]  /*4d50*/  MUFU.EX2 R169, R186 ;  /* 0x000000ba00a97308 */ /* 0x0001e20000000800 */
[----:B-1----:R-:W-:Y:S02]  /*4d60*/  FSEL R180, R180, -INF , P2 ;  /* 0xff800000b4b47808 */ /* 0x002fe40001000000 */
[----:B------:R-:W-:-:S05]  /*4d70*/  ISETP.GT.AND P2, PT, R181, 0x49, PT ;  /* 0x00000049b500780c */ /* 0x000fca0003f44270 */
[----:B------:R-:W1:Y:S01]  /*4d80*/  MUFU.TANH R184, R184 ;  /* 0x000000b800b87308 */ /* 0x000e620000002400 */
[----:B0-----:R-:W-:-:S04]  /*4d90*/  FMNMX.FTZ R186, R174, R187, !PT ;  /* 0x000000bbaeba7209 */ /* 0x001fc80007810000 */
[----:B------:R-:W-:-:S03]  /*4da0*/  FMNMX.FTZ R186, R165, R186, !PT ;  /* 0x000000baa5ba7209 */ /* 0x000fc60007810000 */
[----:B------:R-:W0:Y:S01]  /*4db0*/  MUFU.TANH R182, R182 ;  /* 0x000000b600b67308 */ /* 0x000e220000002400 */
[----:B------:R-:W-:-:S04]  /*4dc0*/  FMNMX.FTZ R186, R177, R186, !PT ;  /* 0x000000bab1ba7209 */ /* 0x000fc80007810000 */
[----:B------:R-:W-:Y:S01]  /*4dd0*/  FMNMX.FTZ R187, R179, R186, !PT ;  /* 0x000000bab3bb7209 */ /* 0x000fe20007810000 */
[----:B------:R-:W-:Y:S02]  /*4de0*/  FFMA.FTZ R186, R155, UR7, -R159 ;  /* 0x000000079bba7c23 */ /* 0x000fe4000801089f */
[----:B------:R-:W2:Y:S01]  /*4df0*/  MUFU.TANH R189, R189 ;  /* 0x000000bd00bd7308 */ /* 0x000ea20000002400 */
[----:B------:R-:W-:Y:S02]  /*4e00*/  FMNMX.FTZ R187, R180, R187, !PT ;  /* 0x000000bbb4bb7209 */ /* 0x000fe40007810000 */
[----:B-1----:R-:W-:Y:S02]  /*4e10*/  FSEL R184, R184, -INF , P2 ;  /* 0xff800000b8b87808 */ /* 0x002fe40001000000 */
[----:B------:R-:W-:-:S03]  /*4e20*/  ISETP.GT.AND P2, PT, R181, 0x51, PT ;  /* 0x00000051b500780c */ /* 0x000fc60003f44270 */
[----:B------:R1:W-:Y:S08]  /*4e30*/  MUFU.EX2 R176, R175 ;  /* 0x000000af00b07308 */ /* 0x0003f00000000800 */
[----:B------:R-:W3:Y:S01]  /*4e40*/  MUFU.TANH R183, R183 ;  /* 0x000000b700b77308 */ /* 0x000ee20000002400 */
[--C-:B-1----:R-:W-:Y:S01]  /*4e50*/  FFMA.FTZ R175, R158, UR7, -R159.reuse ;  /* 0x000000079eaf7c23 */ /* 0x102fe2000801089f */
[----:B------:R-:W-:Y:S01]  /*4e60*/  FSEL R158, R178, -INF , P3 ;  /* 0xff800000b29e7808 */ /* 0x000fe20001800000 */
[----:B------:R-:W-:Y:S01]  /*4e70*/  FFMA.FTZ R178, R157, UR7, -R159 ;  /* 0x000000079db27c23 */ /* 0x000fe2000801089f */
[----:B------:R-:W-:-:S02]  /*4e80*/  ISETP.GT.AND P3, PT, R181, 0x50, PT ;  /* 0x00000050b500780c */ /* 0x000fc40003f64270 */
[----:B------:R-:W-:Y:S02]  /*4e90*/  FMNMX.FTZ R187, R158, R187, !PT ;  /* 0x000000bb9ebb7209 */ /* 0x000fe40007810000 */
[----:B------:R-:W1:Y:S01]  /*4ea0*/  MUFU.TANH R185, R185 ;  /* 0x000000b900b97308 */ /* 0x000e620000002400 */
[----:B0-----:R-:W-:Y:S02]  /*4eb0*/  FSEL R157, R182, -INF , P3 ;  /* 0xff800000b69d7808 */ /* 0x001fe40001800000 */
[----:B------:R-:W-:Y:S02]  /*4ec0*/  FMNMX.FTZ R182, R184, R187, !PT ;  /* 0x000000bbb8b67209 */ /* 0x000fe40007810000 */
[----:B------:R-:W-:Y:S02]  /*4ed0*/  ISETP.GT.AND P3, PT, R181, 0x58, PT ;  /* 0x00000058b500780c */ /* 0x000fe40003f64270 */
[----:B--2---:R-:W-:Y:S01]  /*4ee0*/  FSEL R189, R189, -INF , P2 ;  /* 0xff800000bdbd7808 */ /* 0x004fe20001000000 */
[----:B------:R0:W-:Y:S01]  /*4ef0*/  MUFU.EX2 R171, R188 ;  /* 0x000000bc00ab7308 */ /* 0x0001e20000000800 */
[----:B------:R-:W-:-:S02]  /*4f00*/  FMNMX.FTZ R182, R157, R182, !PT ;  /* 0x000000b69db67209 */ /* 0x000fc40007810000 */
[----:B------:R-:W-:Y:S02]  /*4f10*/  ISETP.GT.AND P2, PT, R181, 0x59, PT ;  /* 0x00000059b500780c */ /* 0x000fe40003f44270 */
[----:B---3--:R-:W-:Y:S01]  /*4f20*/  FSEL R155, R183, -INF , P3 ;  /* 0xff800000b79b7808 */ /* 0x008fe20001800000 */
[--C-:B------:R-:W-:Y:S01]  /*4f30*/  FFMA.FTZ R183, R156, UR7, -R159.reuse ;  /* 0x000000079cb77c23 */ /* 0x100fe2000801089f */
[----:B------:R-:W-:Y:S01]  /*4f40*/  FMNMX.FTZ R182, R189, R182, !PT ;  /* 0x000000b6bdb67209 */ /* 0x000fe20007810000 */
[----:B------:R2:W-:Y:S01]  /*4f50*/  MUFU.EX2 R181, R186 ;  /* 0x000000ba00b57308 */ /* 0x0005e20000000800 */
[----:B-1----:R-:W-:Y:S01]  /*4f60*/  FSEL R190, R185, -INF , P2 ;  /* 0xff800000b9be7808 */ /* 0x002fe20001000000 */
[--C-:B0-----:R-:W-:Y:S01]  /*4f70*/  FFMA.FTZ R188, R154, UR7, -R159.reuse ;  /* 0x000000079abc7c23 */ /* 0x101fe2000801089f */
[----:B------:R-:W-:Y:S01]  /*4f80*/  FMNMX.FTZ R185, R155, R182, !PT ;  /* 0x000000b69bb97209 */ /* 0x000fe20007810000 */
[----:B------:R-:W-:Y:S01]  /*4f90*/  FFMA.FTZ R182, R153, UR7, -R159 ;  /* 0x0000000799b67c23 */ /* 0x000fe2000801089f */
[----:B------:R-:W-:-:S02]  /*4fa0*/  FSEL R153, R9, RZ, P1 ;  /* 0x000000ff09997208 */ /* 0x000fc40000800000 */
[----:B------:R-:W-:Y:S01]  /*4fb0*/  FMNMX.FTZ R156, R190, R185, !PT ;  /* 0x000000b9be9c7209 */ /* 0x000fe20007810000 */
[--C-:B------:R-:W-:Y:S01]  /*4fc0*/  FFMA.FTZ R185, R152, UR7, -R159.reuse ;  /* 0x0000000798b97c23 */ /* 0x100fe2000801089f */
[--C-:B--2---:R-:W-:Y:S01]  /*4fd0*/  FFMA.FTZ R186, R17, UR7, -R159.reuse ;  /* 0x0000000711ba7c23 */ /* 0x104fe2000801089f */
[--C-:B------:R-:W-:Y:S01]  /*4fe0*/  FFMA.FTZ R17, R18, UR7, -R159.reuse ;  /* 0x0000000712117c23 */ /* 0x100fe2000801089f */
[----:B------:R-:W-:Y:S01]  /*4ff0*/  FFMA.FTZ R18, R8, UR7, -R159 ;  /* 0x0000000708127c23 */ /* 0x000fe2000801089f */
[----:B------:R-:W0:Y:S01]  /*5000*/  SHFL.BFLY PT, R187, R156, 0x2, 0x1f ;  /* 0x0c401f009cbb7f89 */ /* 0x000e2200000e0000 */
[----:B------:R-:W-:Y:S01]  /*5010*/  FADD.FTZ R153, -R153, R12 ;  /* 0x0000000c99997221 */ /* 0x000fe20000010100 */
[----:B------:R-:W-:Y:S03]  /*5020*/  MUFU.EX2 R168, R168 ;  /* 0x000000a800a87308 */ /* 0x000fe60000000800 */
[----:B------:R-:W-:-:S05]  /*5030*/  FMUL.FTZ R153, R153, UR7 ;  /* 0x0000000799997c20 */ /* 0x000fca0008410000 */
        /* <DEDUP_REMOVED lines=8> */
[----:B0-----:R-:W-:Y:S01]  /*50c0*/  FMNMX.FTZ R8, R187, R152, !PT ;  /* 0x00000098bb087209 */ /* 0x001fe20007810000 */
[--C-:B------:R-:W-:Y:S01]  /*50d0*/  FFMA.FTZ R187, R14, UR7, -R159.reuse ;  /* 0x000000070ebb7c23 */ /* 0x100fe2000801089f */
[----:B------:R-:W-:-:S02]  /*50e0*/  FFMA.FTZ R14, R15, UR7, -R159 ;  /* 0x000000070f0e7c23 */ /* 0x000fc4000801089f */
[C---:B------:R-:W-:Y:S01]  /*50f0*/  FSETP.NEU.FTZ.AND P2, PT, R8.reuse, -INF , PT ;  /* 0xff8000000800780b */ /* 0x040fe20003f5d000 */
[C---:B------:R-:W-:Y:S02]  /*5100*/  FMUL.FTZ R152, R8.reuse, UR7 ;  /* 0x0000000708987c20 */ /* 0x040fe40008410000 */
[----:B------:R-:W-:Y:S01]  /*5110*/  MUFU.EX2 R185, R185 ;  /* 0x000000b900b97308 */ /* 0x000fe20000000800 */
[----:B------:R-:W-:Y:S02]  /*5120*/  FSEL R12, R8, RZ, P2 ;  /* 0x000000ff080c7208 */ /* 0x000fe40001000000 */
[----:B------:R-:W-:-:S03]  /*5130*/  FSEL R152, R152, RZ, P2 ;  /* 0x000000ff98987208 */ /* 0x000fc60001000000 */
[----:B------:R-:W-:Y:S02]  /*5140*/  FADD.FTZ R12, -R12, R11 ;  /* 0x0000000b0c0c7221 */ /* 0x000fe40000010100 */
        /* <DEDUP_REMOVED lines=22> */
[----:B------:R-:W-:-:S02]  /*52b0*/  FFMA.FTZ R190, R190, UR7, -R152 ;  /* 0x00000007bebe7c23 */ /* 0x000fc40008010898 */
[----:B------:R-:W1:Y:S08]  /*52c0*/  MUFU.EX2 R11, R153 ;  /* 0x00000099000b7308 */ /* 0x000e700000000800 */
        /* <DEDUP_REMOVED lines=9> */
[----:B-1----:R-:W-:Y:S01]  /*5360*/  FFMA.FTZ R4, R11, R5, R168 ;  /* 0x000000050b047223 */ /* 0x002fe200000100a8 */
[-C--:B------:R-:W-:Y:S01]  /*5370*/  FMUL.FTZ R36, R36, R12.reuse ;  /* 0x0000000c24247220 */ /* 0x080fe20000410000 */
[-C--:B------:R-:W-:Y:S01]  /*5380*/  FMUL.FTZ R37, R37, R12.reuse ;  /* 0x0000000c25257220 */ /* 0x080fe20000410000 */
[-C--:B------:R-:W-:Y:S01]  /*5390*/  FMUL.FTZ R40, R40, R12.reuse ;  /* 0x0000000c28287220 */ /* 0x080fe20000410000 */
[----:B------:R-:W-:Y:S01]  /*53a0*/  FADD.FTZ R174, R169, R4 ;  /* 0x00000004a9ae7221 */ /* 0x000fe20000010000 */
[--C-:B------:R-:W-:Y:S01]  /*53b0*/  FFMA.FTZ R4, R179, UR7, -R152.reuse ;  /* 0x00000007b3047c23 */ /* 0x100fe20008010898 */
[----:B------:R-:W-:Y:S01]  /*53c0*/  FFMA.FTZ R179, R184, UR7, -R152 ;  /* 0x00000007b8b37c23 */ /* 0x000fe20008010898 */
[----:B------:R-:W1:Y:S01]  /*53d0*/  MUFU.EX2 R191, R191 ;  /* 0x000000bf00bf7308 */ /* 0x000e620000000800 */
[----:B--2---:R-:W-:Y:S01]  /*53e0*/  FADD.FTZ R165, R154, R165 ;  /* 0x000000a59aa57221 */ /* 0x004fe20000010000 */
[----:B------:R-:W-:Y:S01]  /*53f0*/  FADD.FTZ R153, R171, R174 ;  /* 0x000000aeab997221 */ /* 0x000fe20000010000 */
[--C-:B------:R-:W-:Y:S01]  /*5400*/  FFMA.FTZ R174, R158, UR7, -R152.reuse ;  /* 0x000000079eae7c23 */ /* 0x100fe20008010898 */
[----:B------:R-:W-:Y:S01]  /*5410*/  FFMA.FTZ R184, R155, UR7, -R152 ;  /* 0x000000079bb87c23 */ /* 0x000fe20008010898 */
[-C--:B------:R-:W-:Y:S01]  /*5420*/  FMUL.FTZ R41, R41, R12.reuse ;  /* 0x0000000c29297220 */ /* 0x080fe20000410000 */
[----:B------:R-:W-:Y:S01]  /*5430*/  FADD.FTZ R153, R176, R153 ;  /* 0x00000099b0997221 */ /* 0x000fe20000010000 */
[-C--:B------:R-:W-:Y:S01]  /*5440*/  FMUL.FTZ R44, R44, R12.reuse ;  /* 0x0000000c2c2c7220 */ /* 0x080fe20000410000 */
[----:B------:R-:W2:Y:S01]  /*5450*/  MUFU.EX2 R160, R160 ;  /* 0x000000a000a07308 */ /* 0x000ea20000000800 */
[----:B0-----:R-:W-:Y:S01]  /*5460*/  FADD.FTZ R194, R156, R165 ;  /* 0x000000a59cc27221 */ /* 0x001fe20000010000 */
[----:B------:R-:W-:Y:S01]  /*5470*/  FADD.FTZ R196, R162, R153 ;  /* 0x00000099a2c47221 */ /* 0x000fe20000010000 */
[-C--:B------:R-:W-:Y:S01]  /*5480*/  FMUL.FTZ R45, R45, R12.reuse ;  /* 0x0000000c2d2d7220 */ /* 0x080fe20000410000 */
[-C--:B------:R-:W-:Y:S01]  /*5490*/  FMUL.FTZ R48, R48, R12.reuse ;  /* 0x0000000c30307220 */ /* 0x080fe20000410000 */
[-C--:B------:R-:W-:Y:S01]  /*54a0*/  FMUL.FTZ R49, R49, R12.reuse ;  /* 0x0000000c31317220 */ /* 0x080fe20000410000 */
[----:B------:R-:W-:Y:S01]  /*54b0*/  FADD.FTZ R153, R175, R196 ;  /* 0x000000c4af997221 */ /* 0x000fe20000010000 */
[----:B------:R-:W-:Y:S01]  /*54c0*/  FMUL.FTZ R52, R52, R12 ;  /* 0x0000000c34347220 */ /* 0x000fe20000410000 */
[----:B------:R-:W0:Y:S01]  /*54d0*/  MUFU.EX2 R167, R167 ;  /* 0x000000a700a77308 */ /* 0x000e220000000800 */
[----:B-1----:R-:W-:Y:S01]  /*54e0*/  FADD.FTZ R165, R191, R194 ;  /* 0x000000c2bfa57221 */ /* 0x002fe20000010000 */
[----:B------:R-:W-:Y:S01]  /*54f0*/  FADD.FTZ R158, R178, R153 ;  /* 0x00000099b29e7221 */ /* 0x000fe20000010000 */
[----:B------:R-:W-:Y:S01]  /*5500*/  F2FP.BF16.F32.PACK_AB R153, R169, R168 ;  /* 0x000000a8a999723e */ /* 0x000fe200000010ff */
[-C--:B------:R-:W-:Y:S01]  /*5510*/  FMUL.FTZ R53, R53, R12.reuse ;  /* 0x0000000c35357220 */ /* 0x080fe20000410000 */
[----:B------:R-:W-:Y:S01]  /*5520*/  F2FP.BF16.F32.PACK_AB R169, R188, R183 ;  /* 0x000000b7bca9723e */ /* 0x000fe200000010ff */
[----:B------:R-:W-:Y:S01]  /*5530*/  FADD.FTZ R158, R181, R158 ;  /* 0x0000009eb59e7221 */ /* 0x000fe20000010000 */
[-C--:B------:R-:W-:Y:S01]  /*5540*/  FMUL.FTZ R56, R56, R12.reuse ;  /* 0x0000000c38387220 */ /* 0x080fe20000410000 */
[----:B------:R-:W1:Y:S01]  /*5550*/  MUFU.EX2 R161, R161 ;  /* 0x000000a100a17308 */ /* 0x000e620000000800 */
[----:B--2---:R-:W-:Y:S01]  /*5560*/  FADD.FTZ R194, R160, R165 ;  /* 0x000000a5a0c27221 */ /* 0x004fe20000010000 */
[----:B------:R-:W-:Y:S01]  /*5570*/  FFMA.FTZ R165, R157, UR7, -R152 ;  /* 0x000000079da57c23 */ /* 0x000fe20008010898 */
[----:B------:R-:W-:Y:S01]  /*5580*/  FADD.FTZ R157, R183, R158 ;  /* 0x0000009eb79d7221 */ /* 0x000fe20000010000 */
[----:B------:R-:W-:Y:S01]  /*5590*/  F2FP.BF16.F32.PACK_AB R152, R154, R15 ;  /* 0x0000000f9a98723e */ /* 0x000fe200000010ff */
[----:B------:R-:W-:Y:S01]  /*55a0*/  FMUL.FTZ R57, R57, R12 ;  /* 0x0000000c39397220 */ /* 0x000fe20000410000 */
[----:B------:R-:W-:Y:S01]  /*55b0*/  F2FP.BF16.F32.PACK_AB R154, R191, R156 ;  /* 0x0000009cbf9a723e */ /* 0x000fe200000010ff */
[----:B------:R-:W-:Y:S01]  /*55c0*/  FADD.FTZ R157, R188, R157 ;  /* 0x0000009dbc9d7221 */ /* 0x000fe20000010000 */
[----:B------:R-:W2:Y:S01]  /*55d0*/  MUFU.EX2 R192, R192 ;  /* 0x000000c000c07308 */ /* 0x000ea20000000800 */
[C---:B0-----:R-:W-:Y:S01]  /*55e0*/  FADD.FTZ R194, R167.reuse, R194 ;  /* 0x000000c2a7c27221 */ /* 0x041fe20000010000 */
[----:B------:R-:W-:Y:S01]  /*55f0*/  F2FP.BF16.F32.PACK_AB R156, R167, R160 ;  /* 0x000000a0a79c723e */ /* 0x000fe200000010ff */
[----:B------:R-:W-:Y:S01]  /*5600*/  FADD.FTZ R168, R182, R157 ;  /* 0x0000009db6a87221 */ /* 0x000fe20000010000 */
[-C--:B------:R-:W-:Y:S01]  /*5610*/  FMUL.FTZ R60, R60, R12.reuse ;  /* 0x0000000c3c3c7220 */ /* 0x080fe20000410000 */
[-C--:B------:R-:W-:Y:S01]  /*5620*/  FMUL.FTZ R61, R61, R12.reuse ;  /* 0x0000000c3d3d7220 */ /* 0x080fe20000410000 */
[-C--:B------:R-:W-:Y:S01]  /*5630*/  FMUL.FTZ R64, R64, R12.reuse ;  /* 0x0000000c40407220 */ /* 0x080fe20000410000 */
[----:B------:R-:W-:Y:S01]  /*5640*/  FADD.FTZ R168, R185, R168 ;  /* 0x000000a8b9a87221 */ /* 0x000fe20000010000 */
        /* <DEDUP_REMOVED lines=27> */
[----:B------:R-:W-:Y:S01]  /*5800*/  FMUL.FTZ R101, R101, R12 ;  /* 0x0000000c65657220 */ /* 0x000fe20000410000 */
[----:B------:R-:W-:Y:S01]  /*5810*/  F2FP.BF16.F32.PACK_AB R171, R185, R182 ;  /* 0x000000b6b9ab723e */ /* 0x000fe200000010ff */
[-C--:B------:R-:W-:Y:S01]  /*5820*/  FMUL.FTZ R104, R104, R12.reuse ;  /* 0x0000000c68687220 */ /* 0x080fe20000410000 */
[-C--:B------:R-:W-:Y:S01]  /*5830*/  FMUL.FTZ R105, R105, R12.reuse ;  /* 0x0000000c69697220 */ /* 0x080fe20000410000 */
[-C--:B------:R-:W-:Y:S01]  /*5840*/  FMUL.FTZ R108, R108, R12.reuse ;  /* 0x0000000c6c6c7220 */ /* 0x080fe20000410000 */
[----:B------:R-:W1:Y:S01]  /*5850*/  MUFU.EX2 R166, R166 ;  /* 0x000000a600a67308 */ /* 0x000e620000000800 */
[----:B--2---:R-:W-:Y:S01]  /*5860*/  FADD.FTZ R158, R170, R159 ;  /* 0x0000009faa9e7221 */ /* 0x004fe20000010000 */
[----:B------:R-:W-:Y:S01]  /*5870*/  FADD.FTZ R159, R23, R168 ;  /* 0x000000a8179f7221 */ /* 0x000fe20000010000 */
[----:B------:R-:W-:Y:S01]  /*5880*/  F2FP.BF16.F32.PACK_AB R168, R164, R163 ;  /* 0x000000a3a4a8723e */ /* 0x000fe200000010ff */
[-C--:B------:R-:W-:Y:S01]  /*5890*/  FMUL.FTZ R109, R109, R12.reuse ;  /* 0x0000000c6d6d7220 */ /* 0x080fe20000410000 */
[-C--:B------:R-:W-:Y:S01]  /*58a0*/  FMUL.FTZ R112, R112, R12.reuse ;  /* 0x0000000c70707220 */ /* 0x080fe20000410000 */
[-C--:B------:R-:W-:Y:S01]  /*58b0*/  FMUL.FTZ R113, R113, R12.reuse ;  /* 0x0000000c71717220 */ /* 0x080fe20000410000 */
[-C--:B------:R-:W-:Y:S01]  /*58c0*/  FMUL.FTZ R116, R116, R12.reuse ;  /* 0x0000000c74747220 */ /* 0x080fe20000410000 */
[----:B------:R-:W2:Y:S01]  /*58d0*/  MUFU.EX2 R193, R193 ;  /* 0x000000c100c17308 */ /* 0x000ea20000000800 */
[----:B0-----:R-:W-:Y:S01]  /*58e0*/  FADD.FTZ R157, R173, R158 ;  /* 0x0000009ead9d7221 */ /* 0x001fe20000010000 */
[----:B------:R-:W-:Y:S01]  /*58f0*/  F2FP.BF16.F32.PACK_AB R158, R192, R161 ;  /* 0x000000a1c09e723e */ /* 0x000fe200000010ff */
[----:B------:R-:W-:Y:S01]  /*5900*/  FMUL.FTZ R117, R117, R12 ;  /* 0x0000000c75757220 */ /* 0x000fe20000410000 */
[----:B------:R-:W-:Y:S01]  /*5910*/  F2FP.BF16.F32.PACK_AB R170, R173, R170 ;  /* 0x000000aaadaa723e */ /* 0x000fe200000010ff */
[-C--:B------:R-:W-:Y:S01]  /*5920*/  FMUL.FTZ R120, R120, R12.reuse ;  /* 0x0000000c78787220 */ /* 0x080fe20000410000 */
[-C--:B------:R-:W-:Y:S01]  /*5930*/  FMUL.FTZ R121, R121, R12.reuse ;  /* 0x0000000c79797220 */ /* 0x080fe20000410000 */
[----:B------:R-:W-:Y:S01]  /*5940*/  FMUL.FTZ R124, R124, R12 ;  /* 0x0000000c7c7c7220 */ /* 0x000fe20000410000 */
[----:B------:R-:W0:Y:S01]  /*5950*/  MUFU.EX2 R22, R22 ;  /* 0x0000001600167308 */ /* 0x000e220000000800 */
[----:B-1----:R-:W-:Y:S01]  /*5960*/  FADD.FTZ R160, R166, R157 ;  /* 0x0000009da6a07221 */ /* 0x002fe20000010000 */
[----:B------:R-:W-:Y:S01]  /*5970*/  F2FP.BF16.F32.PACK_AB R157, R175, R162 ;  /* 0x000000a2af9d723e */ /* 0x000fe200000010ff */
[-C--:B------:R-:W-:Y:S01]  /*5980*/  FMUL.FTZ R125, R125, R12.reuse ;  /* 0x0000000c7d7d7220 */ /* 0x080fe20000410000 */
[-C--:B------:R-:W-:Y:S01]  /*5990*/  FMUL.FTZ R128, R128, R12.reuse ;  /* 0x0000000c80807220 */ /* 0x080fe20000410000 */
        /* <DEDUP_REMOVED lines=10> */
[----:B------:R-:W-:Y:S01]  /*5a40*/  FMUL.FTZ R144, R144, R12 ;  /* 0x0000000c90907220 */ /* 0x000fe20000410000 */
[----:B------:R-:W2:Y:S01]  /*5a50*/  MUFU.EX2 R21, R21 ;  /* 0x0000001500157308 */ /* 0x000ea20000000800 */
[----:B0-----:R-:W-:Y:S01]  /*5a60*/  FADD.FTZ R160, R22, R159 ;  /* 0x0000009f16a07221 */ /* 0x001fe20000010000 */
[----:B------:R-:W-:Y:S01]  /*5a70*/  F2FP.BF16.F32.PACK_AB R159, R181, R178 ;  /* 0x000000b2b59f723e */ /* 0x000fe200000010ff */
[-C--:B------:R-:W-:Y:S01]  /*5a80*/  FMUL.FTZ R145, R145, R12.reuse ;  /* 0x0000000c91917220 */ /* 0x080fe20000410000 */
[-C--:B------:R-:W-:Y:S01]  /*5a90*/  FMUL.FTZ R148, R148, R12.reuse ;  /* 0x0000000c94947220 */ /* 0x080fe20000410000 */
        /* <DEDUP_REMOVED lines=20> */
[C---:B0-----:R-:W-:Y:S01]  /*5be0*/  FADD.FTZ R163, R5.reuse, R162 ;  /* 0x000000a205a37221 */ /* 0x041fe20000010000 */
[----:B------:R-:W-:Y:S01]  /*5bf0*/  F2FP.BF16.F32.PACK_AB R166, R5, R172 ;  /* 0x000000ac05a6723e */ /* 0x000fe200000010ff */
[-C--:B------:R-:W-:Y:S01]  /*5c00*/  FMUL.FTZ R54, R54, R11.reuse ;  /* 0x0000000b36367220 */ /* 0x080fe20000410000 */
[-C--:B------:R-:W-:Y:S01]  /*5c10*/  FMUL.FTZ R55, R55, R11.reuse ;  /* 0x0000000b37377220 */ /* 0x080fe20000410000 */
[-C--:B------:R-:W-:Y:S01]  /*5c20*/  FMUL.FTZ R58, R58, R11.reuse ;  /* 0x0000000b3a3a7220 */ /* 0x080fe20000410000 */
[-C--:B------:R-:W-:Y:S01]  /*5c30*/  FMUL.FTZ R59, R59, R11.reuse ;  /* 0x0000000b3b3b7220 */ /* 0x080fe20000410000 */
[----:B------:R-:W-:Y:S01]  /*5c40*/  FMUL.FTZ R62, R62, R11 ;  /* 0x0000000b3e3e7220 */ /* 0x000fe20000410000 */
[----:B------:R-:W0:Y:S01]  /*5c50*/  MUFU.EX2 R19, R19 ;  /* 0x0000001300137308 */ /* 0x000e220000000800 */
        /* <DEDUP_REMOVED lines=23> */
[----:B------:R-:W-:Y:S01]  /*5dd0*/  MUFU.EX2 R174, R174 ;  /* 0x000000ae00ae7308 */ /* 0x000fe20000000800 */
[----:B-1----:R-:W-:Y:S01]  /*5de0*/  FADD.FTZ R163, R177, R162 ;  /* 0x000000a2b1a37221 */ /* 0x002fe20000010000 */
        /* <DEDUP_REMOVED lines=30> */
[----:B------:R0:W3:Y:S01]  /*5fd0*/  MUFU.EX2 R15, R165 ;  /* 0x000000a5000f7308 */ /* 0x0000e20000000800 */
[----:B-1----:R-:W-:Y:S01]  /*5fe0*/  F2FP.BF16.F32.PACK_AB R162, R179, R174 ;  /* 0x000000aeb3a2723e */ /* 0x002fe200000010ff */
[-C--:B------:R-:W-:Y:S01]  /*5ff0*/  FMUL.FTZ R143, R143, R11.reuse ;  /* 0x0000000b8f8f7220 */ /* 0x080fe20000410000 */
[-C--:B------:R-:W-:Y:S01]  /*6000*/  FMUL.FTZ R146, R146, R11.reuse ;  /* 0x0000000b92927220 */ /* 0x080fe20000410000 */
[-C--:B------:R-:W-:Y:S01]  /*6010*/  FMUL.FTZ R147, R147, R11.reuse ;  /* 0x0000000b93937220 */ /* 0x080fe20000410000 */
[-C--:B------:R-:W-:Y:S01]  /*6020*/  FMUL.FTZ R150, R150, R11.reuse ;  /* 0x0000000b96967220 */ /* 0x080fe20000410000 */
[----:B------:R-:W-:-:S02]  /*6030*/  FMUL.FTZ R151, R151, R11 ;  /* 0x0000000b97977220 */ /* 0x000fc40000410000 */
[----:B------:R-:W1:Y:S01]  /*6040*/  MUFU.EX2 R16, R16 ;  /* 0x0000001000107308 */ /* 0x000e620000000800 */
[----:B0-----:R-:W-:Y:S01]  /*6050*/  F2FP.BF16.F32.PACK_AB R165, R22, R23 ;  /* 0x0000001716a5723e */ /* 0x001fe200000010ff */
[----:B------:R-:W-:Y:S01]  /*6060*/  FADD.FTZ R22, R174, R163 ;  /* 0x000000a3ae167221 */ /* 0x000fe20000010000 */
[C---:B--2---:R-:W-:Y:S01]  /*6070*/  FADD.FTZ R5, R18.reuse, R5 ;  /* 0x0000000512057221 */ /* 0x044fe20000010000 */
[----:B------:R-:W-:Y:S02]  /*6080*/  F2FP.BF16.F32.PACK_AB R163, R18, R17 ;  /* 0x0000001112a3723e */ /* 0x000fe400000010ff */
[----:B------:R-:W-:Y:S02]  /*6090*/  FADD.FTZ R22, R179, R22 ;  /* 0x00000016b3167221 */ /* 0x000fe40000010000 */
[----:B------:R-:W0:Y:S02]  /*60a0*/  MUFU.EX2 R176, R189 ;  /* 0x000000bd00b07308 */ /* 0x000e240000000800 */
[----:B---3--:R-:W-:-:S06]  /*60b0*/  FADD.FTZ R21, R15, R22 ;  /* 0x000000160f157221 */ /* 0x008fcc0000010000 */
[----:B------:R-:W2:Y:S01]  /*60c0*/  MUFU.EX2 R187, R187 ;  /* 0x000000bb00bb7308 */ /* 0x000ea20000000800 */
[----:B-1----:R-:W-:-:S07]  /*60d0*/  FADD.FTZ R4, R16, R5 ;  /* 0x0000000510047221 */ /* 0x002fce0000010000 */
[----:B------:R-:W1:Y:S01]  /*60e0*/  MUFU.EX2 R184, R184 ;  /* 0x000000b800b87308 */ /* 0x000e620000000800 */
[C---:B0-----:R-:W-:Y:S01]  /*60f0*/  FADD.FTZ R21, R176.reuse, R21 ;  /* 0x00000015b0157221 */ /* 0x041fe20000010000 */
[----:B------:R-:W-:-:S06]  /*6100*/  F2FP.BF16.F32.PACK_AB R172, R176, R15 ;  /* 0x0000000fb0ac723e */ /* 0x000fcc00000010ff */
[----:B------:R-:W0:Y:S01]  /*6110*/  MUFU.EX2 R14, R14 ;  /* 0x0000000e000e7308 */ /* 0x000e220000000800 */
[C---:B--2---:R-:W-:Y:S01]  /*6120*/  FADD.FTZ R5, R187.reuse, R4 ;  /* 0x00000004bb057221 */ /* 0x044fe20000010000 */
[----:B------:R-:W-:-:S06]  /*6130*/  F2FP.BF16.F32.PACK_AB R173, R187, R16 ;  /* 0x00000010bbad723e */ /* 0x000fcc00000010ff */
[----:B------:R-:W2:Y:S01]  /*6140*/  MUFU.EX2 R175, R190 ;  /* 0x000000be00af7308 */ /* 0x000ea20000000800 */
[----:B-1----:R-:W-:-:S07]  /*6150*/  FADD.FTZ R4, R184, R21 ;  /* 0x00000015b8047221 */ /* 0x002fce0000010000 */
[----:B------:R-:W1:Y:S01]  /*6160*/  MUFU.EX2 R13, R13 ;  /* 0x0000000d000d7308 */ /* 0x000e620000000800 */
[----:B0-----:R-:W-:Y:S01]  /*6170*/  FADD.FTZ R16, R14, R5 ;  /* 0x000000050e107221 */ /* 0x001fe20000010000 */
[C---:B--2---:R-:W-:Y:S01]  /*6180*/  FADD.FTZ R4, R175.reuse, R4 ;  /* 0x00000004af047221 */ /* 0x044fe20000010000 */
[----:B------:R-:W-:Y:S02]  /*6190*/  F2FP.BF16.F32.PACK_AB R174, R175, R184 ;  /* 0x000000b8afae723e */ /* 0x000fe400000010ff */
[C---:B-1----:R-:W-:Y:S01]  /*61a0*/  FADD.FTZ R5, R13.reuse, R16 ;  /* 0x000000100d057221 */ /* 0x042fe20000010000 */
[----:B------:R-:W-:Y:S01]  /*61b0*/  F2FP.BF16.F32.PACK_AB R175, R13, R14 ;  /* 0x0000000e0daf723e */ /* 0x000fe200000010ff */
[----:B------:R-:W-:Y:S06]  /*61c0*/  @!P0 BRA `(.L_x_13710) ;  /* 0x0000000000048947 */ /* 0x000fec0003800000 */
[----:B------:R-:W-:Y:S01]  /*61d0*/  BPT.TRAP 0x1 ;  /* 0x000000040000795c */ /* 0x000fe20000300000 */
.L_x_13710:
[----:B------:R0:W1:Y:S01]  /*61e0*/  SYNCS.PHASECHK.TRANS64.TRYWAIT P1, [UR28+0x22850], R10 ;  /* 0x0228500aff0075a7 */ /* 0x000062000802015c */
[----:B------:R-:W-:Y:S05]  /*61f0*/  @!P0 BRA `(.L_x_13711) ;  /* 0x0000000000048947 */ /* 0x000fea0003800000 */
[----:B------:R-:W-:Y:S01]  /*6200*/  BPT.TRAP 0x1 ;  /* 0x000000040000795c */ /* 0x000fe20000300000 */
.L_x_13711:
[----:B-1----:R-:W-:Y:S05]  /*6210*/  @P1 BRA `(.L_x_13712) ;  /* 0x0000000000081947 */ /* 0x002fea0003800000 */
[----:B------:R-:W1:Y:S02]  /*6220*/  SYNCS.PHASECHK.TRANS64.TRYWAIT P1, [UR28+0x22850], R10 ;  /* 0x0228500aff0075a7 */ /* 0x000e64000802015c */
[----:B-1----:R-:W-:Y:S05]  /*6230*/  @!P1 BRA `(.L_x_13713) ;  /* 0x0000008c00a89947 */ /* 0x002fea0003800000 */
.L_x_13712:
        /* <DEDUP_REMOVED lines=39> */
.L_x_13714:
[----:B------:R-:W-:Y:S01]  /*64b0*/  UISETP.GT.AND UP0, UPT, UR27, UR26, UPT ;  /* 0x0000001a1b00728c */ /* 0x000fe2000bf04270 */
[----:B------:R-:W-:Y:S01]  /*64c0*/  IMAD.MOV.U32 R12, RZ, RZ, R9 ;  /* 0x000000ffff0c7224 */ /* 0x000fe200078e0009 */
[----:B------:R-:W-:Y:S01]  /*64d0*/  UIADD3 UR28, UR28, 0x22860, URZ ;  /* 0x000228601c1c7890 */ /* 0x000fe2000fffe03f */
[----:B-1----:R-:W-:Y:S01]  /*64e0*/  IMAD.MOV.U32 R11, RZ, RZ, R8 ;  /* 0x000000ffff0b7224 */ /* 0x002fe200078e0008 */
[----:B------:R-:W-:Y:S02]  /*64f0*/  UIADD3 UR27, UR27, -0x1, URZ ;  /* 0xffffffff1b1b7890 */ /* 0x000fe4000fffe03f */
[----:B------:R-:W-:Y:S01]  /*6500*/  PLOP3.LUT P1, PT, PT, PT, UP0, 0x80, 0x0 ;  /* 0x000000000000781c */ /* 0x000fe20003f2f008 */
[----:B------:R-:W-:-:S09]  /*6510*/  UPRMT UR28, UR25, 0x654, UR28 ;  /* 0x00000654191c7896 */ /* 0x000fd2000800001c */
[----:B------:R-:W-:Y:S03]  /*6520*/  SYNCS.ARRIVE.TRANS64.RED.A1T0 RZ, [UR28], RZ ;  /* 0x000000ffffff79a7 */ /* 0x000fe6000810041c */
[----:B------:R-:W-:Y:S05]  /*6530*/  @P1 BRA `(.L_x_13715) ;  /* 0xffffffd400741947 */ /* 0x000fea000383ffff */
.L_x_13704:
[----:B------:R-:W-:-:S06]  /*6540*/  UISETP.GE.AND UP0, UPT, UR27, UR41, UPT ;  /* 0x000000291b00728c */ /* 0x000fcc000bf06270 */
[----:B------:R-:W-:-:S13]  /*6550*/  PLOP3.LUT P1, PT, PT, PT, UP0, 0x80, 0x0 ;  /* 0x000000000000781c */ /* 0x000fda0003f2f008 */
[----:B------:R-:W-:Y:S05]  /*6560*/  @!P1 BRA `(.L_x_13716) ;  /* 0x0000002000b89947 */ /* 0x000fea0003800000 */
[----:B01----:R-:W-:Y:S01]  /*6570*/  MOV R10, R9 ;  /* 0x00000009000a7202 */ /* 0x003fe20000000f00 */
[----:B------:R-:W-:Y:S01]  /*6580*/  IMAD.MOV.U32 R21, RZ, RZ, R8 ;  /* 0x000000ffff157224 */ /* 0x000fe200078e0008 */
[----:B------:R-:W-:Y:S01]  /*6590*/  ULDC UR28, c[0x0][0x9d8] ;  /* 0x00027600001c7ab9 */ /* 0x000fe20000000800 */
[----:B------:R-:W-:-:S05]  /*65a0*/  ULDC UR7, c[0x0][0x988] ;  /* 0x0002620000077ab9 */ /* 0x000fca0000000800 */
.L_x_13727:
[----:B------:R-:W-:-:S04]  /*65b0*/  UIADD3 UR4, UR4, 0x1, URZ ;  /* 0x0000000104047890 */ /* 0x000fc8000fffe03f */
[----:B------:R-:W-:-:S04]  /*65c0*/  UISETP.NE.AND UP0, UPT, UR4, 0x2, UPT ;  /* 0x000000020400788c */ /* 0x000fc8000bf05270 */
[----:B------:R-:W-:Y:S02]  /*65d0*/  USEL UR10, URZ, 0x1, UP0 ;  /* 0x000000013f0a7887 */ /* 0x000fe40008000000 */
[----:B------:R-:W-:Y:S02]  /*65e0*/  USEL UR4, UR4, URZ, UP0 ;  /* 0x0000003f04047287 */ /* 0x000fe40008000000 */
[----:B------:R-:W-:Y:S01]  /*65f0*/  ULOP3.LUT UR5, UR5, UR10, URZ, 0x3c, !UPT ;  /* 0x0000000a05057292 */ /* 0x000fe2000f8e3c3f */
[----:B01----:R-:W-:Y:S11]  /*6600*/  @!P0 BRA `(.L_x_13717) ;  /* 0x0000000000048947 */ /* 0x003ff60003800000 */
[----:B------:R-:W-:Y:S01]  /*6610*/  BPT.TRAP 0x1 ;  /* 0x000000040000795c */ /* 0x000fe20000300000 */
.L_x_13717:
[----:B------:R-:W-:Y:S01]  /*6620*/  ULEA UR26, UR4, UR42, 0x3 ;  /* 0x0000002a041a7291 */ /* 0x000fe2000f8e183f */
[----:B------:R-:W-:-:S05]  /*6630*/  IMAD.U32 R6, RZ, RZ, UR5 ;  /* 0x00000005ff067e24 */ /* 0x000fca000f8e00ff */
[----:B------:R-:W-:-:S04]  /*6640*/  SHF.L.U32 R6, R6, 0x1f, RZ ;  /* 0x0000001f06067819 */ /* 0x000fc800000006ff */
[----:B------:R0:W1:Y:S01]  /*6650*/  SYNCS.PHASECHK.TRANS64.TRYWAIT P1, [UR26+0x22830], R6 ;  /* 0x02283006ff0075a7 */ /* 0x000062000802015a */
[----:B------:R-:W-:Y:S05]  /*6660*/  @!P0 BRA `(.L_x_13718) ;  /* 0x0000000000048947 */ /* 0x000fea0003800000 */
[----:B------:R-:W-:Y:S01]  /*6670*/  BPT.TRAP 0x1 ;  /* 0x000000040000795c */ /* 0x000fe20000300000 */
.L_x_13718:
[----:B-1----:R-:W-:Y:S05]  /*6680*/  @P1 BRA `(.L_x_13719) ;  /* 0x0000000000081947 */ /* 0x002fea0003800000 */
[----:B------:R-:W1:Y:S02]  /*6690*/  SYNCS.PHASECHK.TRANS64.TRYWAIT P1, [UR26+0x22830], R6 ;  /* 0x02283006ff0075a7 */ /* 0x000e64000802015a */
[----:B-1----:R-:W-:Y:S05]  /*66a0*/  @!P1 BRA `(.L_x_13720) ;  /* 0x0000008800a49947 */ /* 0x002fea0003800000 */
.L_x_13719:
[----:B------:R-:W-:Y:S01]  /*66b0*/  UIMAD UR10, UR4, 0x300, UR6 ;  /* 0x00000300040a78a4 */ /* 0x000fe2000f8e0206 */
[----:B------:R-:W-:Y:S01]  /*66c0*/  WARPGROUP.ARRIVE ;  /* 0x00000000000079c5 */ /* 0x000fe20000000000 */
[----:B------:R-:W-:Y:S01]  /*66d0*/  UMOV UR11, 0x40000040 ;  /* 0x40000040000b7882 */ /* 0x000fe20000000000 */
[----:B------:R-:W-:Y:S01]  /*66e0*/  UMOV UR15, 0x40000040 ;  /* 0x40000040000f7882 */ /* 0x000fe20000000000 */
[----:B------:R-:W-:Y:S02]  /*66f0*/  UIADD3 UR14, UR10, 0x2, URZ ;  /* 0x000000020a0e7890 */ /* 0x000fe4000fffe03f */
        /* <DEDUP_REMOVED lines=18> */
.L_x_13721:
[----:B------:R-:W-:Y:S01]  /*6820*/  FMUL.FTZ R22, R152, UR28 ;  /* 0x0000001c98167c20 */ /* 0x000fe20008410000 */
[----:B------:R-:W-:Y:S01]  /*6830*/  FMUL.FTZ R9, R153, UR28 ;  /* 0x0000001c99097c20 */ /* 0x000fe20008410000 */
[----:B------:R-:W-:Y:S01]  /*6840*/  FMUL.FTZ R152, R156, UR28 ;  /* 0x0000001c9c987c20 */ /* 0x000fe20008410000 */
[----:B------:R-:W-:Y:S01]  /*6850*/  FMUL.FTZ R23, R157, UR28 ;  /* 0x0000001c9d177c20 */ /* 0x000fe20008410000 */
[----:B-1----:R-:W-:Y:S01]  /*6860*/  FMUL.FTZ R7, R154, UR28 ;  /* 0x0000001c9a077c20 */ /* 0x002fe20008410000 */
        /* <DEDUP_REMOVED lines=51> */
[----:B------:R-:W-:-:S04]  /*6ba0*/  UIADD3 UR10, UR26, 0x22840, URZ ;  /* 0x000228401a0a7890 */ /* 0x000fc8000fffe03f */
[----:B------:R-:W-:Y:S02]  /*6bb0*/  UPRMT UR10, UR25, 0x654, UR10 ;  /* 0x00000654190a7896 */ /* 0x000fe4000800000a */
[----:B------:R-:W3:Y:S01]  /*6bc0*/  MUFU.TANH R201, R201 ;  /* 0x000000c900c97308 */ /* 0x000ee20000002400 */
[----:B----4-:R-:W-:-:S06]  /*6bd0*/  FMNMX.FTZ R155, R153, R8, !PT ;  /* 0x00000008999b7209 */ /* 0x010fcc0007810000 */
[----:B------:R-:W-:Y:S01]  /*6be0*/  SYNCS.ARRIVE.TRANS64.RED.A1T0 RZ, [UR10], RZ ;  /* 0x000000ffffff79a7 */ /* 0x000fe2000810040a */
[----:B------:R-:W4:Y:S01]  /*6bf0*/  MUFU.TANH R202, R202 ;  /* 0x000000ca00ca7308 */ /* 0x000f220000002400 */
[----:B-1----:R-:W-:-:S07]  /*6c00*/  FMNMX.FTZ R8, R200, R155, !PT ;  /* 0x0000009bc8087209 */ /* 0x002fce0007810000 */
[----:B------:R-:W1:Y:S01]  /*6c10*/  MUFU.TANH R169, R169 ;  /* 0x000000a900a97308 */ /* 0x000e620000002400 */
[----:B---3--:R-:W-:-:S07]  /*6c20*/  FMNMX.FTZ R155, R201, R8, !PT ;  /* 0x00000008c99b7209 */ /* 0x008fce0007810000 */
[----:B------:R-:W3:Y:S01]  /*6c30*/  MUFU.TANH R171, R171 ;  /* 0x000000ab00ab7308 */ /* 0x000ee20000002400 */
[----:B----4-:R-:W-:-:S07]  /*6c40*/  FMNMX.FTZ R8, R202, R155, !PT ;  /* 0x0000009bca087209 */ /* 0x010fce0007810000 */
        /* <DEDUP_REMOVED lines=17> */
[----:B----4-:R-:W-:Y:S01]  /*6d60*/  FMNMX.FTZ R8, R206, R155, !PT ;  /* 0x0000009bce087209 */ /* 0x010fe20007810000 */
[----:B------:R-:W-:-:S06]  /*6d70*/  FMUL.FTZ R155, R175, UR28 ;  /* 0x0000001caf9b7c20 */ /* 0x000fcc0008410000 */
        /* <DEDUP_REMOVED lines=9> */
[----:B---3--:R-:W-:Y:S01]  /*6e10*/  FMNMX.FTZ R159, R192, R157, !PT ;  /* 0x0000009dc09f7209 */ /* 0x008fe20007810000 */
[----:B------:R-:W-:-:S06]  /*6e20*/  FMUL.FTZ R157, R179, UR28 ;  /* 0x0000001cb39d7c20 */ /* 0x000fcc0008410000 */
[----:B------:R-:W3:Y:S01]  /*6e30*/  MUFU.TANH R11, R11 ;  /* 0x0000000b000b7308 */ /* 0x000ee20000002400 */
[----:B----4-:R-:W-:Y:S01]  /*6e40*/  FMNMX.FTZ R8, R188, R159, !PT ;  /* 0x0000009fbc087209 */ /* 0x010fe20007810000 */
[----:B------:R-:W-:-:S04]  /*6e50*/  FMUL.FTZ R159, R183, UR28 ;  /* 0x0000001cb79f7c20 */ /* 0x000fc80008410000 */
[----:B------:R-:W4:Y:S02]  /*6e60*/  SHFL.BFLY PT, R163, R8, 0x2, 0x1f ;  /* 0x0c401f0008a37f89 */ /* 0x000f2400000e0000 */
[----:B------:R-:W5:Y:S08]  /*6e70*/  MUFU.TANH R12, R12 ;  /* 0x0000000c000c7308 */ /* 0x000f700000002400 */
[----:B------:R-:W0:Y:S08]  /*6e80*/  MUFU.TANH R13, R13 ;  /* 0x0000000d000d7308 */ /* 0x000e300000002400 */
[----:B------:R-:W2:Y:S01]  /*6e90*/  MUFU.TANH R14, R14 ;  /* 0x0000000e000e7308 */ /* 0x000ea20000002400 */
[----:B----4-:R-:W-:Y:S01]  /*6ea0*/  FMNMX.FTZ R168, R8, R163, !PT ;  /* 0x000000a308a87209 */ /* 0x010fe20007810000 */
[----:B------:R-:W-:-:S06]  /*6eb0*/  FMUL.FTZ R163, R191, UR28 ;  /* 0x0000001cbfa37c20 */ /* 0x000fcc0008410000 */
[----:B------:R-:W4:Y:S01]  /*6ec0*/  MUFU.TANH R15, R15 ;  /* 0x0000000f000f7308 */ /* 0x000f220000002400 */
[----:B------:R-:W1:Y:S07]  /*6ed0*/  SHFL.BFLY PT, R173, R168, 0x1, 0x1f ;  /* 0x0c201f00a8ad7f89 */ /* 0x000e6e00000e0000 */
[----:B------:R-:W4:Y:S08]  /*6ee0*/  MUFU.TANH R16, R16 ;  /* 0x0000001000107308 */ /* 0x000f300000002400 */
[----:B------:R-:W4:Y:S08]  /*6ef0*/  MUFU.TANH R17, R17 ;  /* 0x0000001100117308 */ /* 0x000f300000002400 */
[----:B------:R-:W4:Y:S01]  /*6f00*/  MUFU.TANH R18, R18 ;  /* 0x0000001200127308 */ /* 0x000f220000002400 */
[----:B-1----:R-:W-:-:S02]  /*6f10*/  FMNMX.FTZ R8, R168, R173, !PT ;  /* 0x000000ada8087209 */ /* 0x002fc40007810000 */
[----:B------:R-:W-:-:S03]  /*6f20*/  FMNMX.FTZ R168, R7, R10, !PT ;  /* 0x0000000a07a87209 */ /* 0x000fc60007810000 */
[C---:B------:R-:W-:Y:S01]  /*6f30*/  FMUL.FTZ R186, R8.reuse, UR7 ;  /* 0x0000000708ba7c20 */ /* 0x040fe20008410000 */
[----:B---3--:R-:W-:Y:S01]  /*6f40*/  FMNMX.FTZ R173, R11, R168, !PT ;  /* 0x000000a80bad7209 */ /* 0x008fe20007810000 */
[----:B------:R-:W1:Y:S01]  /*6f50*/  MUFU.TANH R19, R19 ;  /* 0x0000001300137308 */ /* 0x000e620000002400 */
[----:B------:R-:W-:Y:S01]  /*6f60*/  FADD.FTZ R21, -R8, R21 ;  /* 0x0000001508157221 */ /* 0x000fe20000010100 */
        /* <DEDUP_REMOVED lines=9> */
[----:B--2---:R-:W-:Y:S01]  /*7000*/  FMNMX.FTZ R22, R14, R9, !PT ;  /* 0x000000090e167209 */ /* 0x004fe20007810000 */
[--C-:B------:R-:W-:Y:S01]  /*7010*/  FFMA.FTZ R180, R172, UR7, -R186.reuse ;  /* 0x00000007acb47c23 */ /* 0x100fe200080108ba */
[--C-:B------:R-:W-:Y:S01]  /*7020*/  FFMA.FTZ R170, R152, UR7, -R186.reuse ;  /* 0x0000000798aa7c23 */ /* 0x100fe200080108ba */
[--C-:B------:R-:W-:Y:S01]  /*7030*/  FFMA.FTZ R177, R153, UR7, -R186.reuse ;  /* 0x0000000799b17c23 */ /* 0x100fe200080108ba */
[----:B----4-:R-:W-:Y:S01]  /*7040*/  FMNMX.FTZ R9, R15, R22, !PT ;  /* 0x000000160f097209 */ /* 0x010fe20007810000 */
[----:B------:R-:W2:Y:S01]  /*7050*/  MUFU.TANH R155, R155 ;  /* 0x0000009b009b7308 */ /* 0x000ea20000002400 */
[--C-:B------:R-:W-:Y:S01]  /*7060*/  FFMA.FTZ R179, R181, UR7, -R186.reuse ;  /* 0x00000007b5b37c23 */ /* 0x100fe200080108ba */
[--C-:B------:R-:W-:Y:S01]  /*7070*/  FFMA.FTZ R172, R189, UR7, -R186.reuse ;  /* 0x00000007bdac7c23 */ /* 0x100fe200080108ba */
[----:B------:R-:W-:Y:S01]  /*7080*/  FMNMX.FTZ R22, R16, R9, !PT ;  /* 0x0000000910167209 */ /* 0x000fe20007810000 */
        /* <DEDUP_REMOVED lines=11> */
[----:B-1----:R-:W-:Y:S01]  /*7140*/  FMNMX.FTZ R9, R19, R22, !PT ;  /* 0x0000001613097209 */ /* 0x002fe20007810000 */
[----:B------:R-:W1:Y:S01]  /*7150*/  MUFU.TANH R157, R157 ;  /* 0x0000009d009d7308 */ /* 0x000e620000002400 */
[----:B------:R-:W-:Y:S01]  /*7160*/  FFMA.FTZ R189, R188, UR7, -R186 ;  /* 0x00000007bcbd7c23 */ /* 0x000fe200080108ba */
[----:B------:R-:W-:Y:S01]  /*7170*/  FMUL.FTZ R21, R21, UR7 ;  /* 0x0000000715157c20 */ /* 0x000fe20008410000 */
[----:B0-----:R-:W-:-:S04]  /*7180*/  FMNMX.FTZ R22, R20, R9, !PT ;  /* 0x0000000914167209 */ /* 0x001fc80007810000 */
[----:B--2---:R-:W-:Y:S01]  /*7190*/  FMNMX.FTZ R9, R155, R22, !PT ;  /* 0x000000169b097209 */ /* 0x004fe20007810000 */
[----:B------:R-:W0:Y:S03]  /*71a0*/  MUFU.TANH R158, R158 ;  /* 0x0000009e009e7308 */ /* 0x000e260000002400 */
[----:B---3--:R-:W-:-:S05]  /*71b0*/  FMNMX.FTZ R22, R156, R9, !PT ;  /* 0x000000099c167209 */ /* 0x008fca0007810000 */
        /* <DEDUP_REMOVED lines=18> */
[----:B------:R2:W-:Y:S01]  /*72e0*/  MUFU.EX2 R168, R175 ;  /* 0x000000af00a87308 */ /* 0x0005e20000000800 */
[----:B-1----:R-:W-:-:S07]  /*72f0*/  FMNMX.FTZ R22, R166, R9, !PT ;  /* 0x00000009a6167209 */ /* 0x002fce0007810000 */
[----:B------:R-:W1:Y:S01]  /*7300*/  MUFU.EX2 R21, R21 ;  /* 0x0000001500157308 */ /* 0x000e620000000800 */
[----:B0-----:R-:W-:Y:S01]  /*7310*/  FMNMX.FTZ R9, R167, R22, !PT ;  /* 0x00000016a7097209 */ /* 0x001fe20007810000 */
[--C-:B--2---:R-:W-:Y:S01]  /*7320*/  FFMA.FTZ R175, R200, UR7, -R186.reuse ;  /* 0x00000007c8af7c23 */ /* 0x104fe200080108ba */
[----:B------:R-:W-:-:S03]  /*7330*/  FFMA.FTZ R22, R204, UR7, -R186 ;  /* 0x00000007cc167c23 */ /* 0x000fc600080108ba */
[----:B------:R-:W0:Y:S02]  /*7340*/  SHFL.BFLY PT, R154, R9, 0x2, 0x1f ;  /* 0x0c401f00099a7f89 */ /* 0x000e2400000e0000 */
[----:B------:R-:W2:Y:S08]  /*7350*/  MUFU.EX2 R187, R187 ;  /* 0x000000bb00bb7308 */ /* 0x000eb00000000800 */
[----:B------:R-:W3:Y:S01]  /*7360*/  MUFU.EX2 R170, R170 ;  /* 0x000000aa00aa7308 */ /* 0x000ee20000000800 */
[-C--:B-1----:R-:W-:Y:S01]  /*7370*/  FMUL.FTZ R24, R24, R21.reuse ;  /* 0x0000001518187220 */ /* 0x082fe20000410000 */
        /* <DEDUP_REMOVED lines=12> */
[----:B0-----:R-:W-:Y:S01]  /*7440*/  FMNMX.FTZ R169, R9, R154, !PT ;  /* 0x0000009a09a97209 */ /* 0x001fe20007810000 */
[--C-:B------:R-:W-:Y:S01]  /*7450*/  FFMA.FTZ R154, R185, UR7, -R186.reuse ;  /* 0x00000007b99a7c23 */ /* 0x100fe200080108ba */
[----:B------:R-:W-:Y:S01]  /*7460*/  FFMA.FTZ R185, R193, UR7, -R186 ;  /* 0x00000007c1b97c23 */ /* 0x000fe200080108ba */
[----:B------:R-:W0:Y:S01]  /*7470*/  MUFU.EX2 R176, R176 ;  /* 0x000000b000b07308 */ /* 0x000e220000000800 */
[-C--:B------:R-:W-:Y:S01]  /*7480*/  FMUL.FTZ R48, R48, R21.reuse ;  /* 0x0000001530307220 */ /* 0x080fe20000410000 */
[----:B------:R-:W4:Y:S01]  /*7490*/  SHFL.BFLY PT, R174, R169, 0x1, 0x1f ;  /* 0x0c201f00a9ae7f89 */ /* 0x000f2200000e0000 */
        /* <DEDUP_REMOVED lines=23> */
[----:B----4-:R-:W-:Y:S01]  /*7610*/  FMNMX.FTZ R9, R169, R174, !PT ;  /* 0x000000aea9097209 */ /* 0x010fe20007810000 */
        /* <DEDUP_REMOVED lines=19> */
[----:B------:R-:W-:Y:S01]  /*7750*/  FFMA.FTZ R156, R21, R4, R168 ;  /* 0x00000004159c7223 */ /* 0x000fe200000100a8 */
[--C-:B------:R-:W-:Y:S01]  /*7760*/  FFMA.FTZ R13, R18, UR7, -R186.reuse ;  /* 0x00000007120d7c23 */ /* 0x100fe200080108ba */
[----:B------:R-:W-:Y:S01]  /*7770*/  FFMA.FTZ R18, R19, UR7, -R186 ;  /* 0x0000000713127c23 */ /* 0x000fe200080108ba */
[----:B------:R-:W4:Y:S01]  /*7780*/  MUFU.EX2 R169, R169 ;  /* 0x000000a900a97308 */ /* 0x000f220000000800 */
[----:B--2---:R-:W-:Y:S01]  /*7790*/  FADD.FTZ R19, R187, R156 ;  /* 0x0000009cbb137221 */ /* 0x004fe20000010000 */
[--C-:B------:R-:W-:Y:S01]  /*77a0*/  FFMA.FTZ R4, R158, UR7, -R186.reuse ;  /* 0x000000079e047c23 */ /* 0x100fe200080108ba */
[--C-:B------:R-:W-:Y:S01]  /*77b0*/  FFMA.FTZ R15, R20, UR7, -R186.reuse ;  /* 0x00000007140f7c23 */ /* 0x100fe200080108ba */
[--C-:B------:R-:W-:Y:S01]  /*77c0*/  FFMA.FTZ R20, R155, UR7, -R186.reuse ;  /* 0x000000079b147c23 */ /* 0x100fe200080108ba */
[----:B---3--:R-:W-:Y:S01]  /*77d0*/  FADD.FTZ R158, R170, R19 ;  /* 0x00000013aa9e7221 */ /* 0x008fe20000010000 */
[--C-:B------:R-:W-:Y:S01]  /*77e0*/  FFMA.FTZ R190, R157, UR7, -R186.reuse ;  /* 0x000000079dbe7c23 */ /* 0x100fe200080108ba */
[----:B------:R-:W-:Y:S01]  /*77f0*/  FFMA.FTZ R159, R159, UR7, -R186 ;  /* 0x000000079f9f7c23 */ /* 0x000fe200080108ba */
[----:B------:R-:W2:Y:S01]  /*7800*/  MUFU.EX2 R188, R188 ;  /* 0x000000bc00bc7308 */ /* 0x000ea20000000800 */
[----:B-1----:R-:W-:Y:S01]  /*7810*/  FADD.FTZ R19, R191, R158 ;  /* 0x0000009ebf137221 */ /* 0x002fe20000010000 */
[--C-:B------:R-:W-:Y:S01]  /*7820*/  FFMA.FTZ R155, R162, UR7, -R186.reuse ;  /* 0x00000007a29b7c23 */ /* 0x100fe200080108ba */
[--C-:B------:R-:W-:Y:S01]  /*7830*/  FFMA.FTZ R163, R163, UR7, -R186.reuse ;  /* 0x00000007a3a37c23 */ /* 0x100fe200080108ba */
[----:B------:R-:W-:Y:S01]  /*7840*/  FFMA.FTZ R193, R166, UR7, -R186 ;  /* 0x00000007a6c17c23 */ /* 0x000fe200080108ba */
[----:B0-----:R-:W-:Y:S01]  /*7850*/  FADD.FTZ R158, R176, R19 ;  /* 0x00000013b09e7221 */ /* 0x001fe20000010000 */
[----:B-----5:R-:W-:Y:S01]  /*7860*/  F2FP.BF16.F32.PACK_AB R166, R184, R175 ;  /* 0x000000afb8a6723e */ /* 0x020fe200000010ff */
[----:B------:R-:W-:Y:S01]  /*7870*/  FMUL.FTZ R100, R100, R21 ;  /* 0x0000001564647220 */ /* 0x000fe20000410000 */
[----:B------:R-:W0:Y:S01]  /*7880*/  MUFU.EX2 R171, R171 ;  /* 0x000000ab00ab7308 */ /* 0x000e220000000800 */
[----:B----4-:R-:W-:Y:S01]  /*7890*/  FFMA.FTZ R5, R10, R5, R169 ;  /* 0x000000050a057223 */ /* 0x010fe200000100a9 */
[----:B------:R-:W-:Y:S01]  /*78a0*/  FADD.FTZ R158, R177, R158 ;  /* 0x0000009eb19e7221 */ /* 0x000fe20000010000 */
[----:B------:R-:W-:Y:S01]  /*78b0*/  F2FP.BF16.F32.PACK_AB R168, R187, R168 ;  /* 0x000000a8bba8723e */ /* 0x000fe200000010ff */
[----:B------:R-:W-:Y:S01]  /*78c0*/  FMUL.FTZ R101, R101, R21 ;  /* 0x0000001565657220 */ /* 0x000fe20000410000 */
[----:B------:R-:W-:Y:S01]  /*78d0*/  F2FP.BF16.F32.PACK_AB R170, R191, R170 ;  /* 0x000000aabfaa723e */ /* 0x000fe200000010ff */
[----:B------:R-:W-:Y:S01]  /*78e0*/  FADD.FTZ R157, R175, R158 ;  /* 0x0000009eaf9d7221 */ /* 0x000fe20000010000 */
[----:B------:R-:W-:Y:S01]  /*78f0*/  FFMA.FTZ R158, R165, UR7, -R186 ;  /* 0x00000007a59e7c23 */ /* 0x000fe200080108ba */
        /* <DEDUP_REMOVED lines=17> */
[----:B-1----:R-:W-:Y:S01]  /*7a10*/  FADD.FTZ R156, R12, R5 ;  /* 0x000000050c9c7221 */ /* 0x002fe20000010000 */
[----:B------:R-:W-:Y:S01]  /*7a20*/  FFMA.FTZ R5, R160, UR7, -R186 ;  /* 0x00000007a0057c23 */ /* 0x000fe200080108ba */
[----:B------:R-:W-:Y:S01]  /*7a30*/  F2FP.BF16.F32.PACK_AB R171, R12, R171 ;  /* 0x000000ab0cab723e */ /* 0x000fe200000010ff */
        /* <DEDUP_REMOVED lines=15> */
[--C-:B------:R-:W-:Y:S01]  /*7b30*/  FFMA.FTZ R19, R164, UR7, -R186.reuse ;  /* 0x00000007a4137c23 */ /* 0x100fe200080108ba */
[----:B------:R-:W-:Y:S01]  /*7b40*/  F2FP.BF16.F32.PACK_AB R164, R177, R176 ;  /* 0x000000b0b1a4723e */ /* 0x000fe200000010ff */
[-C--:B------:R-:W-:Y:S01]  /*7b50*/  FMUL.FTZ R145, R145, R21.reuse ;  /* 0x0000001591917220 */ /* 0x080fe20000410000 */
[-C--:B------:R-:W-:Y:S01]  /*7b60*/  FMUL.FTZ R148, R148, R21.reuse ;  /* 0x0000001594947220 */ /* 0x080fe20000410000 */
[----:B------:R-:W-:Y:S01]  /*7b70*/  FMUL.FTZ R149, R149, R21 ;  /* 0x0000001595957220 */ /* 0x000fe20000410000 */
        /* <DEDUP_REMOVED lines=41> */
[----:B-1----:R-:W-:Y:S01]  /*7e10*/  FFMA.FTZ R192, R161, UR7, -R186 ;  /* 0x00000007a1c07c23 */ /* 0x002fe200080108ba */
[----:B------:R-:W-:Y:S01]  /*7e20*/  FADD.FTZ R161, R11, R156 ;  /* 0x0000009c0ba17221 */ /* 0x000fe20000010000 */
[----:B------:R-:W-:Y:S01]  /*7e30*/  FADD.FTZ R156, R184, R157 ;  /* 0x0000009db89c7221 */ /* 0x000fe20000010000 */
[----:B------:R-:W-:Y:S01]  /*7e40*/  FFMA.FTZ R186, R167, UR7, -R186 ;  /* 0x00000007a7ba7c23 */ /* 0x000fe200080108ba */
[C---:B--2---:R-:W-:Y:S01]  /*7e50*/  F2FP.BF16.F32.PACK_AB R167, R16.reuse, R11 ;  /* 0x0000000b10a7723e */ /* 0x044fe200000010ff */
[----:B------:R-:W-:Y:S01]  /*7e60*/  FADD.FTZ R160, R16, R161 ;  /* 0x000000a110a07221 */ /* 0x000fe20000010000 */
[----:B------:R-:W-:Y:S01]  /*7e70*/  FADD.FTZ R157, R173, R156 ;  /* 0x0000009cad9d7221 */ /* 0x000fe20000010000 */
[----:B------:R-:W1:Y:S01]  /*7e80*/  MUFU.EX2 R180, R180 ;  /* 0x000000b400b47308 */ /* 0x000e620000000800 */
[-C--:B------:R-:W-:Y:S01]  /*7e90*/  FMUL.FTZ R95, R95, R10.reuse ;  /* 0x0000000a5f5f7220 */ /* 0x080fe20000410000 */
[----:B0-----:R-:W-:Y:S01]  /*7ea0*/  FADD.FTZ R161, R13, R160 ;  /* 0x000000a00da17221 */ /* 0x001fe20000010000 */
[----:B---3--:R-:W-:Y:S01]  /*7eb0*/  FADD.FTZ R156, R178, R157 ;  /* 0x0000009db29c7221 */ /* 0x008fe20000010000 */
[-C--:B------:R-:W-:Y:S01]  /*7ec0*/  FMUL.FTZ R98, R98, R10.reuse ;  /* 0x0000000a62627220 */ /* 0x080fe20000410000 */
[-C--:B------:R-:W-:Y:S01]  /*7ed0*/  FMUL.FTZ R99, R99, R10.reuse ;  /* 0x0000000a63637220 */ /* 0x080fe20000410000 */
[----:B----4-:R-:W-:Y:S01]  /*7ee0*/  FADD.FTZ R160, R18, R161 ;  /* 0x000000a112a07221 */ /* 0x010fe20000010000 */
[----:B-----5:R-:W-:Y:S01]  /*7ef0*/  FADD.FTZ R157, R153, R156 ;  /* 0x0000009c999d7221 */ /* 0x020fe20000010000 */
[----:B------:R-:W0:Y:S01]  /*7f00*/  MUFU.EX2 R20, R20 ;  /* 0x0000001400147308 */ /* 0x000e220000000800 */
[-C--:B------:R-:W-:Y:S01]  /*7f10*/  FMUL.FTZ R102, R102, R10.reuse ;  /* 0x0000000a66667220 */ /* 0x080fe20000410000 */
[----:B------:R-:W-:Y:S01]  /*7f20*/  FADD.FTZ R161, R15, R160 ;  /* 0x000000a00fa17221 */ /* 0x000fe20000010000 */
[-C--:B------:R-:W-:Y:S01]  /*7f30*/  FMUL.FTZ R103, R103, R10.reuse ;  /* 0x0000000a67677220 */ /* 0x080fe20000410000 */
[-C--:B------:R-:W-:Y:S01]  /*7f40*/  FMUL.FTZ R106, R106, R10.reuse ;  /* 0x0000000a6a6a7220 */ /* 0x080fe20000410000 */
[-C--:B------:R-:W-:Y:S01]  /*7f50*/  FMUL.FTZ R107, R107, R10.reuse ;  /* 0x0000000a6b6b7220 */ /* 0x080fe20000410000 */
[-C--:B------:R-:W-:Y:S01]  /*7f60*/  FMUL.FTZ R110, R110, R10.reuse ;  /* 0x0000000a6e6e7220 */ /* 0x080fe20000410000 */
[-C--:B------:R-:W-:Y:S01]  /*7f70*/  FMUL.FTZ R111, R111, R10.reuse ;  /* 0x0000000a6f6f7220 */ /* 0x080fe20000410000 */
[----:B------:R-:W2:Y:S01]  /*7f80*/  MUFU.EX2 R23, R23 ;  /* 0x0000001700177308 */ /* 0x000ea20000000800 */
        /* <DEDUP_REMOVED lines=25> */
[----:B------:R-:W-:Y:S01]  /*8120*/  F2FP.BF16.F32.PACK_AB R160, R178, R173 ;  /* 0x000000adb2a0723e */ /* 0x000fe200000010ff */
[-C--:B------:R-:W-:Y:S01]  /*8130*/  FMUL.FTZ R146, R146, R10.reuse ;  /* 0x0000000a92927220 */ /* 0x080fe20000410000 */
[-C--:B------:R-:W-:Y:S01]  /*8140*/  FMUL.FTZ R147, R147, R10.reuse ;  /* 0x0000000a93937220 */ /* 0x080fe20000410000 */
[-C--:B------:R-:W-:Y:S01]  /*8150*/  FMUL.FTZ R150, R150, R10.reuse ;  /* 0x0000000a96967220 */ /* 0x080fe20000410000 */
[----:B------:R-:W-:-:S02]  /*8160*/  FMUL.FTZ R151, R151, R10 ;  /* 0x0000000a97977220 */ /* 0x000fc40000410000 */
[----:B------:R-:W1:Y:S01]  /*8170*/  MUFU.EX2 R22, R22 ;  /* 0x0000001600167308 */ /* 0x000e620000000800 */
[C---:B0-----:R-:W-:Y:S01]  /*8180*/  FADD.FTZ R157, R182.reuse, R157 ;  /* 0x0000009db69d7221 */ /* 0x041fe20000010000 */
[----:B------:R-:W-:-:S06]  /*8190*/  F2FP.BF16.F32.PACK_AB R156, R182, R23 ;  /* 0x00000017b69c723e */ /* 0x000fcc00000010ff */
[----:B------:R-:W0:Y:S01]  /*81a0*/  MUFU.EX2 R4, R4 ;  /* 0x0000000400047308 */ /* 0x000e220000000800 */
[----:B--2---:R-:W-:-:S07]  /*81b0*/  FADD.FTZ R7, R190, R7 ;  /* 0x00000007be077221 */ /* 0x004fce0000010000 */
[----:B------:R-:W2:Y:S01]  /*81c0*/  MUFU.EX2 R179, R179 ;  /* 0x000000b300b37308 */ /* 0x000ea20000000800 */
[----:B-1----:R-:W-:Y:S01]  /*81d0*/  FADD.FTZ R14, R22, R157 ;  /* 0x0000009d160e7221 */ /* 0x002fe20000010000 */
        /* <DEDUP_REMOVED lines=20> */
[----:B------:R2:W3:Y:S01]  /*8320*/  MUFU.EX2 R12, R163 ;  /* 0x000000a3000c7308 */ /* 0x0004e20000000800 */
[----:B-1----:R-:W-:-:S07]  /*8330*/  FADD.FTZ R7, R155, R16 ;  /* 0x000000109b077221 */ /* 0x002fce0000010000 */
[----:B------:R-:W1:Y:S01]  /*8340*/  MUFU.EX2 R172, R172 ;  /* 0x000000ac00ac7308 */ /* 0x000e620000000800 */
[C---:B0-----:R-:W-:Y:S01]  /*8350*/  FADD.FTZ R11, R183.reuse, R18 ;  /* 0x00000012b70b7221 */ /* 0x041fe20000010000 */
[----:B--2---:R-:W-:Y:S02]  /*8360*/  F2FP.BF16.F32.PACK_AB R163, R20, R15 ;  /* 0x0000000f14a3723e */ /* 0x004fe400000010ff */
[----:B------:R-:W-:-:S04]  /*8370*/  F2FP.BF16.F32.PACK_AB R154, R183, R154 ;  /* 0x0000009ab79a723e */ /* 0x000fc800000010ff */
[----:B------:R-:W0:Y:S01]  /*8380*/  MUFU.EX2 R19, R19 ;  /* 0x0000001300137308 */ /* 0x000e220000000800 */
[C---:B---3--:R-:W-:Y:S01]  /*8390*/  FADD.FTZ R4, R12.reuse, R7 ;  /* 0x000000070c047221 */ /* 0x048fe20000010000 */
[----:B------:R-:W-:-:S06]  /*83a0*/  F2FP.BF16.F32.PACK_AB R155, R12, R155 ;  /* 0x0000009b0c9b723e */ /* 0x000fcc00000010ff */
[----:B------:R-:W2:Y:S01]  /*83b0*/  MUFU.EX2 R185, R185 ;  /* 0x000000b900b97308 */ /* 0x000ea20000000800 */
[----:B-1----:R-:W-:-:S07]  /*83c0*/  FADD.FTZ R16, R172, R11 ;  /* 0x0000000bac107221 */ /* 0x002fce0000010000 */
[----:B------:R1:W3:Y:S01]  /*83d0*/  MUFU.EX2 R14, R158 ;  /* 0x0000009e000e7308 */ /* 0x0002e20000000800 */
[----:B0-----:R-:W-:-:S07]  /*83e0*/  FADD.FTZ R5, R19, R4 ;  /* 0x0000000413057221 */ /* 0x001fce0000010000 */
[----:B------:R-:W0:Y:S01]  /*83f0*/  MUFU.EX2 R175, R193 ;  /* 0x000000c100af7308 */ /* 0x000e220000000800 */
[----:B--2---:R-:W-:Y:S01]  /*8400*/  FADD.FTZ R7, R185, R16 ;  /* 0x00000010b9077221 */ /* 0x004fe20000010000 */
[----:B-1----:R-:W-:Y:S02]  /*8410*/  F2FP.BF16.F32.PACK_AB R158, R179, R22 ;  /* 0x00000016b39e723e */ /* 0x002fe400000010ff */
[----:B------:R-:W-:Y:S01]  /*8420*/  F2FP.BF16.F32.PACK_AB R172, R185, R172 ;  /* 0x000000acb9ac723e */ /* 0x000fe200000010ff */
[----:B------:R-:W-:-:S03]  /*8430*/  FADD.FTZ R12, R174, R7 ;  /* 0x00000007ae0c7221 */ /* 0x000fc60000010000 */
[----:B------:R-:W1:Y:S01]  /*8440*/  MUFU.EX2 R189, R189 ;  /* 0x000000bd00bd7308 */ /* 0x000e620000000800 */
[C---:B---3--:R-:W-:Y:S01]  /*8450*/  FADD.FTZ R4, R14.reuse, R5 ;  /* 0x000000050e047221 */ /* 0x048fe20000010000 */
[----:B------:R-:W-:-:S06]  /*8460*/  F2FP.BF16.F32.PACK_AB R173, R14, R19 ;  /* 0x000000130ead723e */ /* 0x000fcc00000010ff */
[----:B------:R-:W2:Y:S01]  /*8470*/  MUFU.EX2 R186, R186 ;  /* 0x000000ba00ba7308 */ /* 0x000ea20000000800 */
[----:B0-----:R-:W-:Y:S01]  /*8480*/  FADD.FTZ R5, R175, R4 ;  /* 0x00000004af057221 */ /* 0x001fe20000010000 */
[C---:B-1----:R-:W-:Y:S01]  /*8490*/  FADD.FTZ R4, R189.reuse, R12 ;  /* 0x0000000cbd047221 */ /* 0x042fe20000010000 */
[----:B------:R-:W-:Y:S02]  /*84a0*/  F2FP.BF16.F32.PACK_AB R174, R189, R174 ;  /* 0x000000aebdae723e */ /* 0x000fe400000010ff */
[C---:B--2---:R-:W-:Y:S01]  /*84b0*/  FADD.FTZ R5, R186.reuse, R5 ;  /* 0x00000005ba057221 */ /* 0x044fe20000010000 */
[----:B------:R-:W-:Y:S01]  /*84c0*/  F2FP.BF16.F32.PACK_AB R175, R186, R175 ;  /* 0x000000afbaaf723e */ /* 0x000fe200000010ff */
[----:B------:R-:W-:Y:S06]  /*84d0*/  @!P0 BRA `(.L_x_13722) ;  /* 0x0000000000048947 */ /* 0x000fec0003800000 */
[----:B------:R-:W-:Y:S01]  /*84e0*/  BPT.TRAP 0x1 ;  /* 0x000000040000795c */ /* 0x000fe20000300000 */
.L_x_13722:
[----:B------:R0:W1:Y:S01]  /*84f0*/  SYNCS.PHASECHK.TRANS64.TRYWAIT P1, [UR26+0x22850], R6 ;  /* 0x02285006ff0075a7 */ /* 0x000062000802015a */
[----:B------:R-:W-:Y:S05]  /*8500*/  @!P0 BRA `(.L_x_13723) ;  /* 0x0000000000048947 */ /* 0x000fea0003800000 */
[----:B------:R-:W-:Y:S01]  /*8510*/  BPT.TRAP 0x1 ;  /* 0x000000040000795c */ /* 0x000fe20000300000 */
.L_x_13723:
[----:B-1----:R-:W-:Y:S05]  /*8520*/  @P1 BRA `(.L_x_13724) ;  /* 0x0000000000081947 */ /* 0x002fea0003800000 */
[----:B------:R-:W1:Y:S02]  /*8530*/  SYNCS.PHASECHK.TRANS64.TRYWAIT P1, [UR26+0x22850], R6 ;  /* 0x02285006ff0075a7 */ /* 0x000e64000802015a */
[----:B-1----:R-:W-:Y:S05]  /*8540*/  @!P1 BRA `(.L_x_13725) ;  /* 0x0000006c00149947 */ /* 0x002fea0003800000 */
.L_x_13724:
        /* <DEDUP_REMOVED lines=39> */
.L_x_13726:
[----:B------:R-:W-:Y:S01]  /*87c0*/  UISETP.GT.AND UP0, UPT, UR27, UR41, UPT ;  /* 0x000000291b00728c */ /* 0x000fe2000bf04270 */
[----:B------:R-:W-:Y:S01]  /*87d0*/  MOV R10, R9 ;  /* 0x00000009000a7202 */ /* 0x000fe20000000f00 */
[----:B------:R-:W-:Y:S01]  /*87e0*/  UIADD3 UR26, UR26, 0x22860, URZ ;  /* 0x000228601a1a7890 */ /* 0x000fe2000fffe03f */
[----:B------:R-:W-:Y:S01]  /*87f0*/  IMAD.MOV.U32 R21, RZ, RZ, R8 ;  /* 0x000000ffff157224 */ /* 0x000fe200078e0008 */
[----:B------:R-:W-:Y:S02]  /*8800*/  UIADD3 UR27, UR27, -0x1, URZ ;  /* 0xffffffff1b1b7890 */ /* 0x000fe4000fffe03f */
[----:B------:R-:W-:Y:S01]  /*8810*/  PLOP3.LUT P1, PT, PT, PT, UP0, 0x80, 0x0 ;  /* 0x000000000000781c */ /* 0x000fe20003f2f008 */
[----:B------:R-:W-:-:S09]  /*8820*/  UPRMT UR26, UR25, 0x654, UR26 ;  /* 0x00000654191a7896 */ /* 0x000fd2000800001a */
[----:B------:R-:W-:Y:S03]  /*8830*/  SYNCS.ARRIVE.TRANS64.RED.A1T0 RZ, [UR26], RZ ;  /* 0x000000ffffff79a7 */ /* 0x000fe6000810041a */
[----:B------:R-:W-:Y:S05]  /*8840*/  @P1 BRA `(.L_x_13727) ;  /* 0xffffffdc00581947 */ /* 0x000fea000383ffff */
.L_x_13716:
[----:B------:R-:W2:Y:S01]  /*8850*/  SHFL.BFLY PT, R3, R4, 0x2, 0x1f ;  /* 0x0c401f0004037f89 */ /* 0x000ea200000e0000 */
[----:B------:R-:W-:-:S03]  /*8860*/  PLOP3.LUT P0, PT, PT, PT, PT, 0x8, 0x0 ;  /* 0x000000000000781c */ /* 0x000fc60003f0e170 */
[----:B01----:R-:W0:Y:S01]  /*8870*/  SHFL.BFLY PT, R6, R5, 0x2, 0x1f ;  /* 0x0c401f0005067f89 */ /* 0x003e2200000e0000 */
[----:B--2---:R-:W-:Y:S01]  /*8880*/  FADD.FTZ R3, R3, R4 ;  /* 0x0000000403037221 */ /* 0x004fe20000010000 */
[----:B------:R-:W-:Y:S02]  /*8890*/  IMAD.MOV.U32 R4, RZ, RZ, -0x800000 ;  /* 0xff800000ff047424 */ /* 0x000fe400078e00ff */
[----:B0-----:R-:W-:Y:S02]  /*88a0*/  FADD.FTZ R6, R6, R5 ;  /* 0x0000000506067221 */ /* 0x001fe40000010000 */
[----:B------:R-:W0:Y:S01]  /*88b0*/  SHFL.BFLY PT, R0, R3, 0x1, 0x1f ;  /* 0x0c201f0003007f89 */ /* 0x000e2200000e0000 */
[----:B------:R-:W-:-:S03]  /*88c0*/  IMAD.U32 R5, RZ, RZ, UR7 ;  /* 0x00000007ff057e24 */ /* 0x000fc6000f8e00ff */
[----:B------:R-:W1:Y:S01]  /*88d0*/  SHFL.BFLY PT, R7, R6, 0x1, 0x1f ;  /* 0x0c201f0006077f89 */ /* 0x000e6200000e0000 */
[----:B0-----:R-:W-:Y:S01]  /*88e0*/  FADD.FTZ R11, R3, R0 ;  /* 0x00000000030b7221 */ /* 0x001fe20000010000 */
[----:B------:R-:W-:Y:S02]  /*88f0*/  IADD3 R3, -R2, 0xb, RZ ;  /* 0x0000000b02037810 */ /* 0x000fe40007ffe1ff */
[----:B------:R-:W-:Y:S01]  /*8900*/  MOV R0, RZ ;  /* 0x000000ff00007202 */ /* 0x000fe20000000f00 */
[----:B-1----:R-:W-:Y:S02]  /*8910*/  FADD.FTZ R12, R6, R7 ;  /* 0x00000007060c7221 */ /* 0x002fe40000010000 */
[----:B------:R0:W-:Y:S08]  /*8920*/  BAR.ARV R3, 0x100 ;  /* 0x000400030000751d */ /* 0x0001f00000002000 */
[----:B------:R-:W-:Y:S06]  /*8930*/  BAR.ARV 0x8, 0x180 ;  /* 0x0206000000007b1d */ /* 0x000fec0000002000 */
[----:B------:R-:W-:Y:S01]  /*8940*/  FSETP.NE.FTZ.AND P1, PT, R11, RZ, PT ;  /* 0x000000ff0b00720b */ /* 0x000fe20003f35000 */
[----:B------:R-:W-:Y:S01]  /*8950*/  IMAD.MOV.U32 R7, RZ, RZ, RZ ;  /* 0x000000ffff077224 */ /* 0x000fe200078e00ff */
[----:B------:R-:W-:Y:S01]  /*8960*/  FSETP.NE.FTZ.AND P2, PT, R12, RZ, PT ;  /* 0x000000ff0c00720b */ /* 0x000fe20003f55000 */
[----:B0-----:R-:W-:-:S10]  /*8970*/  IMAD.MOV.U32 R3, RZ, RZ, -0x800000 ;  /* 0xff800000ff037424 */ /* 0x001fd400078e00ff */
[----:B------:R-:W0:Y:S01]  /*8980*/  @P1 MUFU.RCP R7, R11 ;  /* 0x0000000b00071308 */ /* 0x000e220000001000 */
[----:B------:R-:W-:-:S07]  /*8990*/  @P1 FMUL.FTZ R5, R5, 0.69314718246459960938 ;  /* 0x3f31721805051820 */ /* 0x000fce0000410000 */
[----:B------:R-:W1:Y:S08]  /*89a0*/  @P1 MUFU.LG2 R10, R11 ;  /* 0x0000000b000a1308 */ /* 0x000e700000000c00 */
[----:B------:R-:W2:Y:S01]  /*89b0*/  @P2 MUFU.LG2 R2, R12 ;  /* 0x0000000c00022308 */ /* 0x000ea20000000c00 */
[-C--:B0-----:R-:W-:Y:S01]  /*89c0*/  FMUL.FTZ R24, R24, R7.reuse ;  /* 0x0000000718187220 */ /* 0x081fe20000410000 */
[-C--:B------:R-:W-:Y:S01]  /*89d0*/  FMUL.FTZ R25, R25, R7.reuse ;  /* 0x0000000719197220 */ /* 0x080fe20000410000 */
[-C--:B------:R-:W-:Y:S01]  /*89e0*/  FMUL.FTZ R28, R28, R7.reuse ;  /* 0x000000071c1c7220 */ /* 0x080fe20000410000 */
[-C--:B------:R-:W-:Y:S01]  /*89f0*/  FMUL.FTZ R29, R29, R7.reuse ;  /* 0x000000071d1d7220 */ /* 0x080fe20000410000 */
[-C--:B------:R-:W-:Y:S01]  /*8a00*/  FMUL.FTZ R32, R32, R7.reuse ;  /* 0x0000000720207220 */ /* 0x080fe20000410000 */
[-C--:B------:R-:W-:Y:S01]  /*8a10*/  FMUL.FTZ R33, R33, R7.reuse ;  /* 0x0000000721217220 */ /* 0x080fe20000410000 */
[-C--:B------:R-:W-:Y:S01]  /*8a20*/  FMUL.FTZ R36, R36, R7.reuse ;  /* 0x0000000724247220 */ /* 0x080fe20000410000 */
        /* <DEDUP_REMOVED lines=59> */
[----:B-1----:R-:W-:Y:S01]  /*8de0*/  @P1 FMUL.FTZ R10, R10, 0.69314718246459960938 ;  /* 0x3f3172180a0a1820 */ /* 0x002fe20000410000 */
[----:B--2---:R-:W-:Y:S01]  /*8df0*/  @P2 FMUL.FTZ R2, R2, 0.69314718246459960938 ;  /* 0x3f31721802022820 */ /* 0x004fe20000410000 */
[-C--:B0-----:R-:W-:Y:S01]  /*8e00*/  FMUL.FTZ R26, R26, R0.reuse ;  /* 0x000000001a1a7220 */ /* 0x081fe20000410000 */
        /* <DEDUP_REMOVED lines=66> */
.L_x_13691:
[----:B------:R-:W-:Y:S05]  /*9230*/  @P0 BRA `(.L_x_13728) ;  /* 0x00000020004c0947 */ /* 0x000fea0003800000 */
[----:B------:R-:W0:Y:S01]  /*9240*/  S2R R0, SR_TID.X ;  /* 0x0000000000007919 */ /* 0x000e220000002100 */
        /* <DEDUP_REMOVED lines=16> */
[----:B0-----:R-:W-:Y:S01]  /*9350*/  VIADD R5, R0, 0xffffff80 ;  /* 0xffffff8000057836 */ /* 0x001fe20000000000 */
[----:B---3--:R-:W-:-:S06]  /*9360*/  USHF.R.S32.HI UR10, URZ, 0x1f, UR12 ;  /* 0x0000001f3f0a7899 */ /* 0x008fcc000801140c */
[----:B------:R-:W1:Y:S01]  /*9370*/  LDC R23, c[0x0][0xc50] ;  /* 0x00031400ff177b82 */ /* 0x000e620000000800 */
[----:B------:R-:W-:-:S04]  /*9380*/  SHF.R.S32.HI R2, RZ, 0x1f, R5 ;  /* 0x0000001fff027819 */ /* 0x000fc80000011405 */
[----:B------:R-:W-:-:S03]  /*9390*/  LEA.HI R6, R2, R5, RZ, 0x7 ;  /* 0x0000000502067211 */ /* 0x000fc600078f38ff */
[----:B------:R-:W0:Y:S01]  /*93a0*/  @P0 LDC R14, c[0x0][0xbec] ;  /* 0x0002fb00ff0e0b82 */ /* 0x000e220000000800 */
[----:B------:R-:W-:Y:S02]  /*93b0*/  LEA.HI R13, R2, R5, RZ, 0x2 ;  /* 0x00000005020d7211 */ /* 0x000fe400078f10ff */
[C---:B------:R-:W-:Y:S02]  /*93c0*/  LOP3.LUT R0, R6.reuse, 0xffffff80, RZ, 0xc0, !PT ;  /* 0xffffff8006007812 */ /* 0x040fe400078ec0ff */
[----:B------:R-:W-:Y:S02]  /*93d0*/  SHF.R.S32.HI R7, RZ, 0x7, R6 ;  /* 0x00000007ff077819 */ /* 0x000fe40000011406 */
[----:B------:R-:W-:Y:S01]  /*93e0*/  IADD3 R0, R5, -R0, RZ ;  /* 0x8000000005007210 */ /* 0x000fe20007ffe0ff */
[----:B------:R-:W3:Y:S01]  /*93f0*/  LDC.64 R20, c[0x0][0xb40] ;  /* 0x0002d000ff147b82 */ /* 0x000ee20000000a00 */
[----:B------:R-:W-:Y:S02]  /*9400*/  LEA.HI R2, R6, R7, RZ, 0x1 ;  /* 0x0000000706027211 */ /* 0x000fe400078f08ff */
[----:B------:R-:W-:-:S02]  /*9410*/  SHF.R.S32.HI R9, RZ, 0x1f, R0 ;  /* 0x0000001fff097819 */ /* 0x000fc40000011400 */
[----:B------:R-:W-:Y:S02]  /*9420*/  LOP3.LUT R6, R13, 0xfffffffc, RZ, 0xc0, !PT ;  /* 0xfffffffc0d067812 */ /* 0x000fe400078ec0ff */
[CC--:B------:R-:W-:Y:S01]  /*9430*/  LEA.HI R10, R9.reuse, R0.reuse, RZ, 0x2 ;  /* 0x00000000090a7211 */ /* 0x0c0fe200078f10ff */
[----:B------:R-:W5:Y:S01]  /*9440*/  @P0 LDC R152, c[0x0][0xbec] ;  /* 0x0002fb00ff980b82 */ /* 0x000f620000000800 */
[----:B------:R-:W-:Y:S01]  /*9450*/  LEA.HI R9, R9, R0, RZ, 0x5 ;  /* 0x0000000009097211 */ /* 0x000fe200078f28ff */
[----:B------:R-:W-:Y:S01]  /*9460*/  IMAD.IADD R13, R5, 0x1, -R6 ;  /* 0x00000001050d7824 */ /* 0x000fe200078e0a06 */
[--C-:B------:R-:W-:Y:S02]  /*9470*/  SHF.R.S32.HI R11, RZ, 0x2, R10.reuse ;  /* 0x00000002ff0b7819 */ /* 0x100fe4000001140a */
[----:B------:R-:W-:Y:S02]  /*9480*/  SHF.R.S32.HI R12, RZ, 0x1f, R10 ;  /* 0x0000001fff0c7819 */ /* 0x000fe4000001140a */
[----:B------:R-:W-:Y:S01]  /*9490*/  LEA.HI R6, R13, R13, RZ, 0x1 ;  /* 0x0000000d0d067211 */ /* 0x000fe200078f08ff */
[----:B------:R-:W5:Y:S01]  /*94a0*/  @P0 LDC R17, c[0x0][0xbf0] ;  /* 0x0002fc00ff110b82 */ /* 0x000f620000000800 */
[----:B------:R-:W-:-:S02]  /*94b0*/  LEA.HI R12, R12, R11, RZ, 0x3 ;  /* 0x0000000b0c0c7211 */ /* 0x000fc400078f18ff */
[----:B------:R-:W-:Y:S02]  /*94c0*/  LOP3.LUT R2, R2, 0x3fffffe, RZ, 0xc0, !PT ;  /* 0x03fffffe02027812 */ /* 0x000fe400078ec0ff */
[----:B------:R-:W-:-:S03]  /*94d0*/  LOP3.LUT R12, R12, 0xfffffff8, RZ, 0xc0, !PT ;  /* 0xfffffff80c0c7812 */ /* 0x000fc600078ec0ff */
[----:B------:R-:W-:Y:S01]  /*94e0*/  IMAD.IADD R2, R7, 0x1, -R2 ;  /* 0x0000000107027824 */ /* 0x000fe200078e0a02 */
[----:B------:R-:W-:Y:S01]  /*94f0*/  IADD3 R5, R11, -R12, RZ ;  /* 0x8000000c0b057210 */ /* 0x000fe20007ffe0ff */
[----:B------:R-:W5:Y:S01]  /*9500*/  @P0 LDC R153, c[0x0][0xbf0] ;  /* 0x0002fc00ff990b82 */ /* 0x000f620000000800 */
[----:B------:R-:W-:Y:S01]  /*9510*/  LOP3.LUT R12, R6, 0x1ffffffe, RZ, 0xc0, !PT ;  /* 0x1ffffffe060c7812 */ /* 0x000fe200078ec0ff */
[----:B------:R-:W-:Y:S01]  /*9520*/  IMAD.U32 R7, RZ, RZ, UR5 ;  /* 0x00000005ff077e24 */ /* 0x000fe2000f8e00ff */
[----:B------:R-:W-:Y:S01]  /*9530*/  SHF.R.S32.HI R6, RZ, 0x5, R9 ;  /* 0x00000005ff067819 */ /* 0x000fe20000011409 */
[----:B------:R-:W-:Y:S01]  /*9540*/  IMAD.U32 R7, RZ, RZ, UR6 ;  /* 0x00000006ff077e24 */ /* 0x000fe2000f8e00ff */
[----:B------:R-:W-:Y:S01]  /*9550*/  UIMAD UR6, UR38, UR9, UR7 ;  /* 0x00000009260672a4 */ /* 0x000fe2000f8e0207 */
[----:B------:R-:W-:Y:S02]  /*9560*/  IMAD.IADD R16, R13, 0x1, -R12 ;  /* 0x000000010d107824 */ /* 0x000fe400078e0a0c */
[----:B------:R-:W-:Y:S01]  /*9570*/  IMAD R5, R6, 0x10, R5 ;  /* 0x0000001006057824 */ /* 0x000fe200078e0205 */
[----:B------:R-:W-:Y:S01]  /*9580*/  MOV R6, UR4 ;  /* 0x0000000400067c02 */ /* 0x000fe20008000f00 */
[----:B------:R-:W-:Y:S01]  /*9590*/  UIMAD.WIDE.U32 UR4, UR38, UR8, URZ ;  /* 0x00000008260472a5 */ /* 0x000fe2000f8e003f */
[----:B----4-:R-:W-:-:S02]  /*95a0*/  IMAD R12, R18, UR10, RZ ;  /* 0x0000000a120c7c24 */ /* 0x010fc4000f8e02ff */
[----:B------:R-:W-:Y:S01]  /*95b0*/  LEA R9, R2, R5, 0x6 ;  /* 0x0000000502097211 */ /* 0x000fe200078e30ff */
[----:B------:R-:W-:Y:S01]  /*95c0*/  UIADD3 UR6, UR5, UR6, URZ ;  /* 0x0000000605067290 */ /* 0x000fe2000fffe03f */
[----:B------:R-:W-:Y:S01]  /*95d0*/  IMAD R15, R19, UR12, R12 ;  /* 0x0000000c130f7c24 */ /* 0x000fe2000f8e020c */
[----:B------:R-:W-:Y:S01]  /*95e0*/  MOV R12, UR4 ;  /* 0x00000004000c7c02 */ /* 0x000fe20008000f00 */
[----:B------:R-:W-:Y:S01]  /*95f0*/  IMAD.WIDE.U32 R6, R18, UR12, R6 ;  /* 0x0000000c12067c25 */ /* 0x000fe2000f8e0006 */
[----:B------:R-:W-:-:S03]  /*9600*/  ULDC.64 UR8, c[0x0][0xb28] ;  /* 0x0002ca0000087ab9 */ /* 0x000fc60000000a00 */
[----:B------:R-:W-:Y:S01]  /*9610*/  IMAD R2, R16, 0x8, R9 ;  /* 0x0000000810027824 */ /* 0x000fe200078e0209 */
[----:B------:R-:W-:Y:S01]  /*9620*/  IADD3 R16, RZ, -UR38, RZ ;  /* 0x80000026ff107c10 */ /* 0x000fe2000fffe0ff */
[----:B------:R-:W-:Y:S01]  /*9630*/  IMAD.U32 R13, RZ, RZ, UR5 ;  /* 0x00000005ff0d7e24 */ /* 0x000fe2000f8e00ff */
[----:B------:R-:W-:Y:S01]  /*9640*/  ULDC.64 UR4, c[0x0][0xbe0] ;  /* 0x0002f80000047ab9 */ /* 0x000fe20000000a00 */
[----:B--2---:R-:W-:Y:S02]  /*9650*/  IMAD R5, R22, 0x80, R2 ;  /* 0x0000008016057824 */ /* 0x004fe400078e0202 */
[----:B-1----:R-:W-:Y:S02]  /*9660*/  IMAD R23, R23, R16, UR11 ;  /* 0x0000000b17177e24 */ /* 0x002fe4000f8e0210 */
[----:B0-----:R-:W-:-:S03]  /*9670*/  @P0 IMAD.HI.U32 R2, R5, R14, RZ ;  /* 0x0000000e05020227 */ /* 0x001fc600078e00ff */
[----:B------:R-:W-:Y:S01]  /*9680*/  SHF.R.S32.HI R16, RZ, 0x1f, R23 ;  /* 0x0000001fff107819 */ /* 0x000fe20000011417 */
[----:B------:R-:W-:Y:S01]  /*9690*/  IMAD.U32 R13, RZ, RZ, UR6 ;  /* 0x00000006ff0d7e24 */ /* 0x000fe2000f8e00ff */
[----:B------:R-:W-:Y:S01]  /*96a0*/  ULDC.64 UR6, c[0x0][0xb48] ;  /* 0x0002d20000067ab9 */ /* 0x000fe20000000a00 */
[----:B------:R-:W-:Y:S01]  /*96b0*/  IMAD.IADD R7, R7, 0x1, R15 ;  /* 0x0000000107077824 */ /* 0x000fe200078e020f */
[----:B------:R-:W-:Y:S01]  /*96c0*/  MOV R15, R5 ;  /* 0x00000005000f7202 */ /* 0x000fe20000000f00 */
[----:B---3--:R-:W-:Y:S02]  /*96d0*/  IMAD R14, R20, UR10, RZ ;  /* 0x0000000a140e7c24 */ /* 0x008fe4000f8e02ff */
[----:B-----5:R-:W-:-:S04]  /*96e0*/  @P0 IMAD.HI.U32 R152, R5, R152, RZ ;  /* 0x0000009805980227 */ /* 0x020fc800078e00ff */
[----:B------:R-:W-:Y:S01]  /*96f0*/  IMAD.MOV.U32 R11, RZ, RZ, R5 ;  /* 0x000000ffff0b7224 */ /* 0x000fe200078e0005 */
[----:B------:R-:W-:Y:S01]  /*9700*/  @P0 SHF.R.U32.HI R11, RZ, R17, R2 ;  /* 0x00000011ff0b0219 */ /* 0x000fe20000011602 */
        /* <DEDUP_REMOVED lines=72> */
[----:B------:R-:W-:Y:S01]  /*9b90*/  VIADD R19, R0, 0x28 ;  /* 0x0000002800137836 */ /* 0x000fe20000000000 */
        /* <DEDUP_REMOVED lines=16> */
[C---:B------:R-:W-:Y:S02]  /*9ca0*/  IADD3 R4, R0.reuse, 0x38, RZ ;  /* 0x0000003800047810 */ /* 0x040fe40007ffe0ff */
[----:B------:R-:W-:Y:S01]  /*9cb0*/  IADD3 R22, R0, 0x50, RZ ;  /* 0x0000005000167810 */ /* 0x000fe20007ffe0ff */
        /* <DEDUP_REMOVED lines=66> */
[----:B------:R-:W-:-:S02]  /*a0e0*/  @!P2 LOP3.LUT R3, R3, 0xfffffffe, RZ, 0xc0, !PT ;  /* 0xfffffffe0303a812 */ /* 0x000fc400078ec0ff */
[----:B------:R-:W-:Y:S01]  /*a0f0*/  @!P3 LEA.HI R22, R22, R22, RZ, 0x1 ;  /* 0x000000161616b211 */ /* 0x000fe200078f08ff */
[----:B------:R1:W-:Y:S01]  /*a100*/  @!P0 ST.E.64 desc[UR36][R12.64], R72 ;  /* 0x000000480c008985 */ /* 0x0003e2000c101b24 */
[----:B--2---:R-:W-:Y:S01]  /*a110*/  @!P6 LOP3.LUT R15, R4, 0xfffffffe, RZ, 0xc0, !PT ;  /* 0xfffffffe040fe812 */ /* 0x004fe200078ec0ff */
        /* <DEDUP_REMOVED lines=9> */
[C---:B------:R-:W-:Y:S01]  /*a1b0*/  VIADD R3, R0.reuse, 0xa0 ;  /* 0x000000a000037836 */ /* 0x040fe20000000000 */
[----:B------:R0:W-:Y:S01]  /*a1c0*/  @!P2 ST.E.64 desc[UR36][R10.64], R76 ;  /* 0x0000004c0a00a985 */ /* 0x0001e2000c101b24 */
[--C-:B-1----:R-:W-:Y:S01]  /*a1d0*/  @!P6 IMAD.WIDE R12, R15, 0x4, R6.reuse ;  /* 0x000000040f0ce825 */ /* 0x102fe200078e0206 */
[----:B------:R-:W-:Y:S02]  /*a1e0*/  IADD3 R20, R0, 0xb0, RZ ;  /* 0x000000b000147810 */ /* 0x000fe40007ffe0ff */
[----:B------:R-:W-:Y:S01]  /*a1f0*/  ISETP.GE.AND P2, PT, R3, UR4, PT ;  /* 0x0000000403007c0c */ /* 0x000fe2000bf46270 */
        /* <DEDUP_REMOVED lines=25> */
[----:B--2---:R-:W-:Y:S01]  /*a390*/  @!P2 IMAD.WIDE R14, R3, 0x4, R6 ;  /* 0x00000004030ea825 */ /* 0x004fe200078e0206 */
[----:B---3--:R-:W-:Y:S01]  /*a3a0*/  @!P3 LOP3.LUT R17, R4, 0xfffffffe, RZ, 0xc0, !PT ;  /* 0xfffffffe0411b812 */ /* 0x008fe200078ec0ff */
[----:B------:R1:W-:Y:S01]  /*a3b0*/  @!P1 ST.E.64 desc[UR36][R12.64], R100 ;  /* 0x000000640c009985 */ /* 0x0003e2000c101b24 */
[----:B----4-:R-:W-:Y:S01]  /*a3c0*/  @!P4 LOP3.LUT R19, R20, 0xfffffffe, RZ, 0xc0, !PT ;  /* 0xfffffffe1413c812 */ /* 0x010fe200078ec0ff */
[----:B------:R-:W-:Y:S01]  /*a3d0*/  VIADD R4, R0, 0xd0 ;  /* 0x000000d000047836 */ /* 0x000fe20000000000 */
[----:B------:R-:W-:Y:S01]  /*a3e0*/  @!P6 LOP3.LUT R3, R22, 0xfffffffe, RZ, 0xc0, !PT ;  /* 0xfffffffe1603e812 */ /* 0x000fe200078ec0ff */
[----:B------:R-:W-:Y:S01]  /*a3f0*/  VIADD R20, R0, 0xd8 ;  /* 0x000000d800147836 */ /* 0x000fe20000000000 */
[----:B------:R-:W-:Y:S01]  /*a400*/  @!P5 LOP3.LUT R21, R21, 0xfffffffe, RZ, 0xc0, !PT ;  /* 0xfffffffe1515d812 */ /* 0x000fe200078ec0ff */
[----:B------:R2:W-:Y:S01]  /*a410*/  @!P2 ST.E.64 desc[UR36][R14.64], R104 ;  /* 0x000000680e00a985 */ /* 0x0005e2000c101b24 */
[----:B------:R-:W-:-:S02]  /*a420*/  ISETP.GE.AND P1, PT, R4, UR4, PT ;  /* 0x0000000404007c0c */ /* 0x000fc4000bf26270 */
[----:B------:R-:W-:Y:S01]  /*a430*/  ISETP.GE.AND P2, PT, R20, UR4, PT ;  /* 0x0000000414007c0c */ /* 0x000fe2000bf46270 */
[----:B0-----:R-:W-:-:S04]  /*a440*/  @!P3 IMAD.WIDE R10, R17, 0x4, R6 ;  /* 0x00000004110ab825 */ /* 0x001fc800078e0206 */
[--C-:B-1----:R-:W-:Y:S01]  /*a450*/  @!P4 IMAD.WIDE R12, R19, 0x4, R6.reuse ;  /* 0x00000004130cc825 */ /* 0x102fe200078e0206 */
[----:B------:R0:W-:Y:S03]  /*a460*/  @!P3 ST.E.64 desc[UR36][R10.64], R108 ;  /* 0x0000006c0a00b985 */ /* 0x0001e6000c101b24 */
[--C-:B------:R-:W-:Y:S01]  /*a470*/  @!P6 IMAD.WIDE R18, R3, 0x4, R6.reuse ;  /* 0x000000040312e825 */ /* 0x100fe200078e0206 */
[----:B------:R-:W-:Y:S01]  /*a480*/  IADD3 R3, R0, 0xc8, RZ ;  /* 0x000000c800037810 */ /* 0x000fe20007ffe0ff */
[----:B------:R1:W-:Y:S01]  /*a490*/  @!P4 ST.E.64 desc[UR36][R12.64], R112 ;  /* 0x000000700c00c985 */ /* 0x0003e2000c101b24 */
[----:B------:R-:W-:Y:S01]  /*a4a0*/  @!P1 LEA.HI R4, R4, R4, RZ, 0x1 ;  /* 0x0000000404049211 */ /* 0x000fe200078f08ff */
[----:B------:R-:W-:Y:S01]  /*a4b0*/  @!P5 IMAD.WIDE R16, R21, 0x4, R6 ;  /* 0x000000041510d825 */ /* 0x000fe200078e0206 */
[C---:B------:R-:W-:Y:S02]  /*a4c0*/  IADD3 R21, R0.reuse, 0xe0, RZ ;  /* 0x000000e000157810 */ /* 0x040fe40007ffe0ff */
[----:B------:R-:W-:Y:S01]  /*a4d0*/  ISETP.GE.AND P0, PT, R3, UR4, PT ;  /* 0x0000000403007c0c */ /* 0x000fe2000bf06270 */
[C---:B--2---:R-:W-:Y:S01]  /*a4e0*/  VIADD R14, R0.reuse, 0xe8 ;  /* 0x000000e8000e7836 */ /* 0x044fe20000000000 */
[----:B------:R2:W-:Y:S01]  /*a4f0*/  @!P5 ST.E.64 desc[UR36][R16.64], R116 ;  /* 0x000000741000d985 */ /* 0x0005e2000c101b24 */
[C---:B------:R-:W-:Y:S01]  /*a500*/  VIADD R15, R0.reuse, 0xf0 ;  /* 0x000000f0000f7836 */ /* 0x040fe20000000000 */
[----:B0-----:R-:W-:-:S02]  /*a510*/  IADD3 R11, R0, 0xf8, RZ ;  /* 0x000000f8000b7810 */ /* 0x001fc40007ffe0ff */
[----:B------:R0:W-:Y:S01]  /*a520*/  @!P6 ST.E.64 desc[UR36][R18.64], R120 ;  /* 0x000000781200e985 */ /* 0x0001e2000c101b24 */
[----:B------:R-:W-:Y:S02]  /*a530*/  ISETP.GE.AND P3, PT, R21, UR4, PT ;  /* 0x0000000415007c0c */ /* 0x000fe4000bf66270 */
[----:B------:R-:W-:Y:S02]  /*a540*/  ISETP.GE.AND P4, PT, R14, UR4, PT ;  /* 0x000000040e007c0c */ /* 0x000fe4000bf86270 */
[----:B------:R-:W-:Y:S02]  /*a550*/  ISETP.GE.AND P5, PT, R15, UR4, PT ;  /* 0x000000040f007c0c */ /* 0x000fe4000bfa6270 */
[----:B------:R-:W-:Y:S02]  /*a560*/  ISETP.GE.AND P6, PT, R11, UR4, PT ;  /* 0x000000040b007c0c */ /* 0x000fe4000bfc6270 */
[----:B------:R-:W-:Y:S02]  /*a570*/  @!P0 LEA.HI R3, R3, R3, RZ, 0x1 ;  /* 0x0000000303038211 */ /* 0x000fe400078f08ff */
[----:B------:R-:W-:-:S02]  /*a580*/  @!P2 LEA.HI R20, R20, R20, RZ, 0x1 ;  /* 0x000000141414a211 */ /* 0x000fc400078f08ff */
[----:B------:R-:W-:Y:S02]  /*a590*/  @!P0 LOP3.LUT R3, R3, 0xfffffffe, RZ, 0xc0, !PT ;  /* 0xfffffffe03038812 */ /* 0x000fe400078ec0ff */
[----:B------:R-:W-:Y:S02]  /*a5a0*/  @!P3 LEA.HI R21, R21, R21, RZ, 0x1 ;  /* 0x000000151515b211 */ /* 0x000fe400078f08ff */
[----:B------:R-:W-:Y:S02]  /*a5b0*/  @!P4 LEA.HI R14, R14, R14, RZ, 0x1 ;  /* 0x0000000e0e0ec211 */ /* 0x000fe400078f08ff */
[----:B------:R-:W-:Y:S02]  /*a5c0*/  @!P5 LEA.HI R10, R15, R15, RZ, 0x1 ;  /* 0x0000000f0f0ad211 */ /* 0x000fe400078f08ff */
[----:B------:R-:W-:Y:S02]  /*a5d0*/  @!P6 LEA.HI R11, R11, R11, RZ, 0x1 ;  /* 0x0000000b0b0be211 */ /* 0x000fe400078f08ff */
[----:B-1----:R-:W-:-:S02]  /*a5e0*/  @!P1 LOP3.LUT R13, R4, 0xfffffffe, RZ, 0xc0, !PT ;  /* 0xfffffffe040d9812 */ /* 0x002fc400078ec0ff */
        /* <DEDUP_REMOVED lines=19> */
.L_x_13730:
[----:B------:R-:W-:Y:S05]  /*a720*/  BSYNC B0 ;  /* 0x0000000000007941 */ /* 0x000fea0003800000 */
.L_x_13729:
        /* <DEDUP_REMOVED lines=196> */
.L_x_13728:
[----:B------:R-:W0:Y:S02]  /*b370*/  S2R R0, SR_TID.X ;  /* 0x0000000000007919 */ /* 0x000e240000002100 */
        /* <DEDUP_REMOVED lines=59> */
.L_x_13687:
        /* <DEDUP_REMOVED lines=18> */
.L_x_13731:
[----:B------:R-:W-:Y:S01]  /*b850*/  ULDC UR44, c[0x0][0xc50] ;  /* 0x00031400002c7ab9 */ /* 0x000fe20000000800 */
[----:B------:R-:W-:Y:S01]  /*b860*/  UMOV UR40, UR6 ;  /* 0x0000000600287c82 */ /* 0x000fe20008000000 */
[----:B------:R-:W-:-:S11]  /*b870*/  UISETP.NE.AND UP0, UPT, UR44, 0x1, UPT ;  /* 0x000000012c00788c */ /* 0x000fd6000bf05270 */
[----:B------:R-:W-:Y:S01]  /*b880*/  @UP0 ULDC UR4, c[0x0][0xc54] ;  /* 0x0003150000040ab9 */ /* 0x000fe20000000800 */
[----:B------:R-:W-:Y:S01]  /*b890*/  @UP0 ULDC UR7, c[0x0][0xc58] ;  /* 0x0003160000070ab9 */ /* 0x000fe20000000800 */
[----:B------:R-:W-:-:S04]  /*b8a0*/  UIMAD.WIDE.U32 UR4, UR6, UR4, URZ ;  /* 0x00000004060472a5 */ /* 0x000fc8000f8e003f */
[----:B------:R-:W-:-:S12]  /*b8b0*/  @UP0 USHF.R.U32.HI UR40, URZ, UR7, UR5 ;  /* 0x000000073f280299 */ /* 0x000fd80008011605 */
.L_x_13732:
        /* <DEDUP_REMOVED lines=25> */
[----:B------:R-:W-:Y:S01]  /*ba50*/  @UP1 ULDC UR7, c[0x0][0x450] ;  /* 0x0001140000071ab9 */ /* 0x000fe20000000800 */
[----:B------:R-:W-:Y:S02]  /*ba60*/  UIADD3 UR8, UR41, 0x60, -UR8 ;  /* 0x0000006029087890 */ /* 0x000fe4000fffe808 */
[----:B------:R-:W-:-:S04]  /*ba70*/  @UP1 USHF.R.U32.HI UR6, URZ, UR7, UR5 ;  /* 0x000000073f061299 */ /* 0x000fc80008011605 */
[----:B------:R-:W0:Y:S01]  /*ba80*/  @P0 LDC.64 R4, c[0x0][0xa28] ;  /* 0x00028a00ff040b82 */ /* 0x000e220000000a00 */
[----:B------:R-:W-:Y:S02]  /*ba90*/  UIADD3 UR4, UR41, 0x5f, URZ ;  /* 0x0000005f29047890 */ /* 0x000fe4000fffe03f */
[----:B------:R-:W-:Y:S02]  /*baa0*/  UIADD3 UR6, UR8, UR6, URZ ;  /* 0x0000000608067290 */ /* 0x000fe4000fffe03f */
[----:B------:R-:W-:Y:S02]  /*bab0*/  UIMAD.WIDE UR4, UR4, 0x2aaaaaab, URZ ;  /* 0x2aaaaaab040478a5 */ /* 0x000fe4000f8e023f */
[----:B------:R-:W-:Y:S02]  /*bac0*/  UIMAD.WIDE UR6, UR6, 0x2aaaaaab, URZ ;  /* 0x2aaaaaab060678a5 */ /* 0x000fe4000f8e023f */
[----:B------:R-:W-:Y:S02]  /*bad0*/  USHF.R.U32.HI UR42, URZ, 0x1f, UR5 ;  /* 0x0000001f3f2a7899 */ /* 0x000fe40008011605 */
[----:B------:R-:W-:-:S02]  /*bae0*/  USHF.R.U32.HI UR43, URZ, 0x1f, UR7 ;  /* 0x0000001f3f2b7899 */ /* 0x000fc40008011607 */
[----:B------:R-:W-:Y:S02]  /*baf0*/  ULEA.HI.SX32 UR42, UR5, UR42, 0x1c ;  /* 0x0000002a052a7291 */ /* 0x000fe4000f8fe23f */
[----:B------:R-:W-:-:S04]  /*bb00*/  ULEA.HI.SX32 UR43, UR7, UR43, 0x1c ;  /* 0x0000002b072b7291 */ /* 0x000fc8000f8fe23f */
[----:B------:R-:W-:-:S04]  /*bb10*/  UISETP.LT.AND UP0, UPT, UR42, UR43, UPT ;  /* 0x0000002b2a00728c */ /* 0x000fc8000bf01270 */
[----:B------:R-:W-:Y:S01]  /*bb20*/  USEL UR11, UR42, UR43, UP0 ;  /* 0x0000002b2a0b7287 */ /* 0x000fe20008000000 */
[----:B0-----:R-:W-:Y:S01]  /*bb30*/  @P0 IMAD.WIDE R4, R33, 0x4, R4 ;  /* 0x0000000421040825 */ /* 0x001fe200078e0204 */
[----:B------:R-:W-:Y:S02]  /*bb40*/  UP2UR UR47, UPR, URZ, 0x2 ;  /* 0x000000023f2f7883 */ /* 0x000fe40008000000 */
[----:B------:R-:W-:Y:S02]  /*bb50*/  UISETP.GE.AND UP1, UPT, UR11, 0x1, UPT ;  /* 0x000000010b00788c */ /* 0x000fe4000bf26270 */
[----:B------:R-:W-:Y:S01]  /*bb60*/  USHF.R.U32.HI UR9, URZ, 0x10, UR44 ;  /* 0x000000103f097899 */ /* 0x000fe2000801162c */
[----:B------:R0:W5:Y:S01]  /*bb70*/  @P0 LDG.E R32, desc[UR36][R4.64] ;  /* 0x0000002404200981 */ /* 0x000162000c1e1900 */
        /* <DEDUP_REMOVED lines=36> */
.L_x_13734:
[----:B------:R-:W-:Y:S02]  /*bdc0*/  UIMAD UR48, UR44, UR38, URZ ;  /* 0x000000262c3072a4 */ /* 0x000fe4000f8e023f */
[----:B------:R-:W-:Y:S02]  /*bdd0*/  IMAD.U32 R0, RZ, RZ, UR38 ;  /* 0x00000026ff007e24 */ /* 0x000fe4000f8e00ff */
[----:B------:R-:W-:Y:S02]  /*bde0*/  IMAD.MOV.U32 R21, RZ, RZ, RZ ;  /* 0x000000ffff157224 */ /* 0x000fe400078e00ff */
[----:B------:R-:W-:Y:S01]  /*bdf0*/  IMAD.MOV.U32 R8, RZ, RZ, 0x1 ;  /* 0x00000001ff087424 */ /* 0x000fe200078e00ff */
[----:B------:R-:W-:-:S04]  /*be00*/  MOV R31, UR48 ;  /* 0x00000030001f7c02 */ /* 0x000fc80008000f00 */
        /* <DEDUP_REMOVED lines=26> */
.L_x_13735:
        /* <DEDUP_REMOVED lines=20> */
.L_x_13737:
        /* <DEDUP_REMOVED lines=15> */
.L_x_13736:
[----:B------:R-:W0:Y:S01]  /*c1e0*/  LDC.64 R4, c[0x0][0x9f8] ;  /* 0x00027e00ff047b82 */ /* 0x000e220000000a00 */
[----:B------:R-:W-:-:S07]  /*c1f0*/  MOV R30, R33 ;  /* 0x00000021001e7202 */ /* 0x000fce0000000f00 */
        /* <DEDUP_REMOVED lines=18> */
[----:B------:R-:W1:Y:S01]  /*c320*/  @P1 LDC R3, c[0x0][0x434] ;  /* 0x00010d00ff031b82 */ /* 0x000e620000000800 */
[----:B-----5:R-:W-:Y:S02]  /*c330*/  IADD3 R22, R13, R32, RZ ;  /* 0x000000200d167210 */ /* 0x020fe40007ffe0ff */
[----:B------:R-:W-:Y:S02]  /*c340*/  ISETP.GT.U32.OR P0, PT, R26, 0x5f, P0 ;  /* 0x0000005f1a00780c */ /* 0x000fe40000704470 */
[----:B------:R-:W-:-:S03]  /*c350*/  @P1 LOP3.LUT R23, R23, 0x40, RZ, 0xfc, !PT ;  /* 0x0000004017171812 */ /* 0x000fc600078efcff */
[----:B0-----:R-:W0:Y:S08]  /*c360*/  @P1 LDC R5, c[0x0][0x438] ;  /* 0x00010e00ff051b82 */ /* 0x001e300000000800 */
[----:B------:R-:W3:Y:S08]  /*c370*/  @!P0 LDC.64 R10, c[0x0][0x428] ;  /* 0x00010a00ff0a8b82 */ /* 0x000ef00000000a00 */
[----:B------:R-:W4:Y:S01]  /*c380*/  @!P0 LDC.64 R12, c[0x0][0x418] ;  /* 0x00010600ff0c8b82 */ /* 0x000f220000000a00 */
[----:B-1----:R-:W-:-:S04]  /*c390*/  @P1 IMAD.HI.U32 R0, R22, R3, RZ ;  /* 0x0000000316001227 */ /* 0x002fc800078e00ff */
[----:B------:R-:W-:Y:S01]  /*c3a0*/  IMAD.MOV.U32 R3, RZ, RZ, R22 ;  /* 0x000000ffff037224 */ /* 0x000fe200078e0016 */
[----:B0-----:R-:W-:-:S04]  /*c3b0*/  @P1 SHF.R.U32.HI R3, RZ, R5, R0 ;  /* 0x00000005ff031219 */ /* 0x001fc80000011600 */
[--C-:B------:R-:W-:Y:S01]  /*c3c0*/  @!P0 SHF.R.S32.HI R5, RZ, 0x1f, R3.reuse ;  /* 0x0000001fff058819 */ /* 0x100fe20000011403 */
[----:B------:R-:W-:Y:S01]  /*c3d0*/  @!P0 IMAD.MOV.U32 R4, RZ, RZ, R3 ;  /* 0x000000ffff048224 */ /* 0x000fe200078e0003 */
[----:B--2---:R-:W-:-:S05]  /*c3e0*/  SHF.R.S32.HI R25, RZ, 0x1f, R30 ;  /* 0x0000001fff197819 */ /* 0x004fca000001141e */
[----:B---3--:R-:W-:-:S04]  /*c3f0*/  @!P0 IMAD R0, R25, R10, RZ ;  /* 0x0000000a19008224 */ /* 0x008fc800078e02ff */
[C---:B------:R-:W-:Y:S02]  /*c400*/  @!P0 IMAD R15, R30.reuse, R11, R0 ;  /* 0x0000000b1e0f8224 */ /* 0x040fe400078e0200 */
[----:B------:R-:W-:-:S05]  /*c410*/  @!P0 IMAD.WIDE.U32 R10, R30, R10, R4 ;  /* 0x0000000a1e0a8225 */ /* 0x000fca00078e0004 */
[----:B------:R-:W-:Y:S02]  /*c420*/  @!P0 IADD3 R0, R11, R15, RZ ;  /* 0x0000000f0b008210 */ /* 0x000fe40007ffe0ff */
        /* <DEDUP_REMOVED lines=21> */
.L_x_13779:
[----:B------:R-:W-:Y:S01]  /*c580*/  ULOP3.LUT UR4, UR39, 0x2, URZ, 0xfc, !UPT ;  /* 0x0000000227047892 */ /* 0x000fe2000f8efc3f */
[--C-:B-----5:R-:W-:Y:S02]  /*c590*/  @!P0 SHF.R.S32.HI R5, RZ, 0x1f, R4.reuse ;  /* 0x0000001fff058819 */ /* 0x120fe40000011404 */
[----:B------:R-:W-:Y:S02]  /*c5a0*/  CS2R R36, SRZ ;  /* 0x0000000000247805 */ /* 0x000fe4000001ff00 */
[----:B------:R-:W-:Y:S01]  /*c5b0*/  LOP3.LUT R23, R23, 0xffffffdf, RZ, 0xc0, !PT ;  /* 0xffffffdf17177812 */ /* 0x000fe200078ec0ff */
[----:B------:R-:W-:Y:S01]  /*c5c0*/  @!P0 IMAD.MOV.U32 R36, RZ, RZ, R4 ;  /* 0x000000ffff248224 */ /* 0x000fe200078e0004 */
[----:B------:R-:W-:Y:S01]  /*c5d0*/  @!P0 MOV R37, R5 ;  /* 0x0000000500258202 */ /* 0x000fe20000000f00 */
[----:B------:R-:W-:Y:S01]  /*c5e0*/  IMAD.U32 R34, RZ, RZ, UR4 ;  /* 0x00000004ff227e24 */ /* 0x000fe2000f8e00ff */
[----:B------:R-:W-:Y:S01]  /*c5f0*/  ISETP.GT.U32.AND P0, PT, R26, 0x5f, PT ;  /* 0x0000005f1a00780c */ /* 0x000fe20003f04070 */
[----:B------:R-:W-:Y:S01]  /*c600*/  IMAD.MOV R0, RZ, RZ, -R3 ;  /* 0x000000ffff007224 */ /* 0x000fe200078e0a03 */
[----:B------:R-:W-:-:S02]  /*c610*/  LOP3.LUT R23, R23, 0xffffff7f, RZ, 0xc0, !PT ;  /* 0xffffff7f17177812 */ /* 0x000fc400078ec0ff */
[----:B------:R-:W-:Y:S01]  /*c620*/  ISETP.NE.AND P1, PT, R34, 0x3, PT ;  /* 0x000000032200780c */ /* 0x000fe20003f25270 */
[----:B------:R-:W-:Y:S01]  /*c630*/  IMAD R22, R29, R0, R22 ;  /* 0x000000001d167224 */ /* 0x000fe200078e0216 */
[----:B------:R-:W-:Y:S02]  /*c640*/  MOV R19, UR40 ;  /* 0x0000002800137c02 */ /* 0x000fe40008000f00 */
[----:B------:R-:W-:Y:S02]  /*c650*/  SEL R18, RZ, 0x1, P2 ;  /* 0x00000001ff127807 */ /* 0x000fe40001000000 */
[----:B------:R-:W-:-:S03]  /*c660*/  SHF.R.S32.HI R19, RZ, 0x1f, R19 ;  /* 0x0000001fff137819 */ /* 0x000fc60000011413 */
[----:B------:R-:W-:-:S04]  /*c670*/  @P0 LOP3.LUT R23, R23, 0x80, RZ, 0xfc, !PT ;  /* 0x0000008017170812 */ /* 0x000fc800078efcff */
[----:B------:R-:W-:Y:S01]  /*c680*/  @P1 LOP3.LUT R23, R23, 0x20, RZ, 0xfc, !PT ;  /* 0x0000002017171812 */ /* 0x000fe200078efcff */
[----:B------:R-:W-:Y:S06]  /*c690*/  @!P1 BRA `(.L_x_13739) ;  /* 0x0000000000049947 */ /* 0x000fec0003800000 */
[----:B------:R-:W-:Y:S01]  /*c6a0*/  BPT.TRAP 0x1 ;  /* 0x000000040000795c */ /* 0x000fe20000300000 */
.L_x_13739:
[----:B------:R-:W-:-:S05]  /*c6b0*/  IMAD.MOV.U32 R0, RZ, RZ, 0x1 ;  /* 0x00000001ff007424 */ /* 0x000fca00078e00ff */
[----:B------:R-:W-:-:S04]  /*c6c0*/  SHF.L.U32 R0, R0, 0x1f, RZ ;  /* 0x0000001f00007819 */ /* 0x000fc800000006ff */
[----:B------:R-:W0:Y:S02]  /*c6d0*/  SYNCS.PHASECHK.TRANS64.TRYWAIT P0, [UR45+0x22840], R0 ;  /* 0x02284000ff0075a7 */ /* 0x000e24000800016d */
[----:B0-----:R-:W-:Y:S05]  /*c6e0*/  @!P0 BRA `(.L_x_13740) ;  /* 0x0000002800e48947 */ /* 0x001fea0003800000 */
.L_x_13780:
[----:B------:R-:W-:Y:S01]  /*c6f0*/  SHF.R.S32.HI R17, RZ, 0x1f, R22 ;  /* 0x0000001fff117819 */ /* 0x000fe20000011416 */
[----:B------:R-:W-:Y:S01]  /*c700*/  ULDC.64 UR4, c[0x0][0x300] ;  /* 0x0000c00000047ab9 */ /* 0x000fe20000000a00 */
[----:B------:R-:W-:Y:S01]  /*c710*/  R2UR UR6, R19 ;  /* 0x00000000130672ca */ /* 0x000fe200000e0000 */
[----:B------:R-:W-:Y:S01]  /*c720*/  IMAD.WIDE.U32 R4, R22, UR4, RZ ;  /* 0x0000000416047c25 */ /* 0x000fe2000f8e00ff */
[----:B------:R-:W-:-:S03]  /*c730*/  LOP3.LUT R23, R23, 0xfffffffd, RZ, 0xc0, !PT ;  /* 0xfffffffd17177812 */ /* 0x000fc600078ec0ff */
[----:B0-----:R-:W-:-:S04]  /*c740*/  IMAD R3, R17, UR4, RZ ;  /* 0x0000000411037c24 */ /* 0x001fc8000f8e02ff */
        /* <DEDUP_REMOVED lines=20> */
[----:B------:R-:W-:Y:S02]  /*c890*/  MOV R4, 0xffffffa0 ;  /* 0xffffffa000047802 */ /* 0x000fe40000000f00 */
[----:B------:R-:W-:-:S03]  /*c8a0*/  LOP3.LUT R5, R5, 0x38, R6, 0xf8, !PT ;  /* 0x0000003805057812 */ /* 0x000fc600078ef806 */
[----:B------:R-:W-:Y:S01]  /*c8b0*/  IMAD R4, R9, R4, UR41 ;  /* 0x0000002909047e24 */ /* 0x000fe2000f8e0204 */
[----:B------:R-:W-:Y:S01]  /*c8c0*/  LOP3.LUT R5, R5, 0x38, R16, 0x78, !PT ;  /* 0x0000003805057812 */ /* 0x000fe200078e7810 */
[----:B------:R-:W-:Y:S01]  /*c8d0*/  IMAD.SHL.U32 R16, R7, 0x8, RZ ;  /* 0x0000000807107824 */ /* 0x000fe200078e00ff */
[----:B------:R-:W-:Y:S01]  /*c8e0*/  @P2 LOP3.LUT R23, R23, 0x2, RZ, 0xfc, !PT ;  /* 0x0000000217172812 */ /* 0x000fe200078efcff */
[----:B------:R-:W-:-:S03]  /*c8f0*/  IMAD.IADD R35, R4, 0x1, -R27 ;  /* 0x0000000104237824 */ /* 0x000fc600078e0a1b */
[----:B------:R-:W-:Y:S02]  /*c900*/  LOP3.LUT R16, R5, 0x200, R16, 0xf8, !PT ;  /* 0x0000020005107812 */ /* 0x000fe400078ef810 */
[----:B------:R-:W-:Y:S01]  /*c910*/  ISETP.GE.AND P0, PT, R35, 0x1, PT ;  /* 0x000000012300780c */ /* 0x000fe20003f06270 */
[----:B------:R-:W-:-:S12]  /*c920*/  BRA.DIV UR5, `(.L_x_13741) ;  /* 0x0000002a056c7947 */ /* 0x000fd8000b800000 */
        /* <DEDUP_REMOVED lines=37> */
.L_x_13794:
        /* <DEDUP_REMOVED lines=15> */
.L_x_13742:
        /* <DEDUP_REMOVED lines=23> */
.L_x_13743:
[----:B------:R-:W-:Y:S01]  /*cde0*/  UISETP.NE.AND UP0, UPT, UR47, URZ, UPT ;  /* 0x0000003f2f00728c */ /* 0x000fe2000bf05270 */
[----:B------:R-:W-:Y:S01]  /*cdf0*/  IMAD.U32 R3, RZ, RZ, UR46 ;  /* 0x0000002eff037e24 */ /* 0x000fe2000f8e00ff */
[----:B------:R-:W-:Y:S01]  /*ce00*/  R2UR UR6, R19 ;  /* 0x00000000130672ca */ /* 0x000fe200000e0000 */
[----:B------:R-:W-:Y:S01]  /*ce10*/  ULDC.64 UR8, c[0x0][0x2d8] ;  /* 0x0000b60000087ab9 */ /* 0x000fe20000000a00 */
[----:B------:R-:W-:Y:S01]  /*ce20*/  SHF.R.S32.HI R8, RZ, 0x1f, R33 ;  /* 0x0000001fff087819 */ /* 0x000fe20000011421 */
[----:B------:R-:W-:Y:S01]  /*ce30*/  IMAD R0, R3, 0x80, R26 ;  /* 0x0000008003007824 */ /* 0x000fe200078e021a */
[----:B------:R-:W-:-:S04]  /*ce40*/  PLOP3.LUT P0, PT, PT, PT, UP0, 0x80, 0x0 ;  /* 0x000000000000781c */ /* 0x000fc80003f0f008 */
[----:B------:R-:W-:Y:S01]  /*ce50*/  MOV R9, R0 ;  /* 0x0000000000097202 */ /* 0x000fe20000000f00 */
[----:B------:R-:W-:-:S04]  /*ce60*/  @UP0 ULDC UR4, c[0x0][0x44c] ;  /* 0x0001130000040ab9 */ /* 0x000fc80000000800 */
[----:B------:R-:W-:-:S04]  /*ce70*/  UIMAD UR6, UR6, UR8, URZ ;  /* 0x00000008060672a4 */ /* 0x000fc8000f8e023f */
[----:B------:R-:W-:Y:S01]  /*ce80*/  @P0 IMAD.HI.U32 R3, R0, UR4, RZ ;  /* 0x0000000400030c27 */ /* 0x000fe2000f8e00ff */
[----:B------:R-:W-:Y:S01]  /*ce90*/  PLOP3.LUT P0, PT, PT, PT, UP0, 0x80, 0x0 ;  /* 0x000000000000781c */ /* 0x000fe20003f0f008 */
[----:B------:R-:W-:Y:S01]  /*cea0*/  @UP0 ULDC UR4, c[0x0][0x450] ;  /* 0x0001140000040ab9 */ /* 0x000fe20000000800 */
[----:B------:R-:W-:-:S11]  /*ceb0*/  UIMAD UR6, UR40, UR9, UR6 ;  /* 0x00000009280672a4 */ /* 0x000fd6000f8e0206 */
[----:B------:R-:W-:Y:S01]  /*cec0*/  @P0 SHF.R.U32.HI R9, RZ, UR4, R3 ;  /* 0x00000004ff090c19 */ /* 0x000fe20008011603 */
[----:B------:R-:W-:Y:S01]  /*ced0*/  UIMAD.WIDE.U32 UR4, UR40, UR8, URZ ;  /* 0x00000008280472a5 */ /* 0x000fe2000f8e003f */
[----:B------:R-:W0:Y:S02]  /*cee0*/  LDC R3, c[0x0][0x448] ;  /* 0x00011200ff037b82 */ /* 0x000e240000000800 */
[----:B------:R-:W-:Y:S01]  /*cef0*/  ULDC.64 UR8, c[0x0][0x2e0] ;  /* 0x0000b80000087ab9 */ /* 0x000fe20000000a00 */
[----:B------:R-:W-:Y:S01]  /*cf00*/  UIADD3 UR6, UR5, UR6, URZ ;  /* 0x0000000605067290 */ /* 0x000fe2000fffe03f */
[----:B------:R-:W-:Y:S01]  /*cf10*/  IMAD R8, R8, UR8, RZ ;  /* 0x0000000808087c24 */ /* 0x000fe2000f8e02ff */
[----:B------:R-:W-:Y:S01]  /*cf20*/  MOV R5, UR5 ;  /* 0x0000000500057c02 */ /* 0x000fe20008000f00 */
[----:B------:R-:W-:Y:S01]  /*cf30*/  IMAD.U32 R4, RZ, RZ, UR4 ;  /* 0x00000004ff047e24 */ /* 0x000fe2000f8e00ff */
[----:B------:R-:W-:Y:S01]  /*cf40*/  ULDC.64 UR4, c[0x0][0x2d0] ;  /* 0x0000b40000047ab9 */ /* 0x000fe20000000a00 */
[----:B------:R-:W-:-:S02]  /*cf50*/  IMAD R11, R33, UR9, R8 ;  /* 0x00000009210b7c24 */ /* 0x000fc4000f8e0208 */
[----:B------:R-:W-:Y:S02]  /*cf60*/  IMAD.U32 R7, RZ, RZ, UR6 ;  /* 0x00000006ff077e24 */ /* 0x000fe4000f8e00ff */
[----:B------:R-:W-:-:S04]  /*cf70*/  IMAD.MOV.U32 R6, RZ, RZ, R4 ;  /* 0x000000ffff067224 */ /* 0x000fc800078e0004 */
[----:B------:R-:W-:Y:S01]  /*cf80*/  IMAD.WIDE.U32 R4, R33, UR8, R6 ;  /* 0x0000000821047c25 */ /* 0x000fe2000f8e0006 */
[----:B------:R-:W-:-:S03]  /*cf90*/  SHF.R.S32.HI R6, RZ, 0x1f, R9 ;  /* 0x0000001fff067819 */ /* 0x000fc60000011409 */
[----:B------:R-:W-:Y:S01]  /*cfa0*/  IMAD.IADD R5, R5, 0x1, R11 ;  /* 0x0000000105057824 */ /* 0x000fe200078e020b */
[----:B------:R-:W-:Y:S01]  /*cfb0*/  IADD3 R11, -R9, RZ, RZ ;  /* 0x000000ff090b7210 */ /* 0x000fe20007ffe1ff */
[----:B------:R-:W-:-:S04]  /*cfc0*/  IMAD R6, R6, UR4, RZ ;  /* 0x0000000406067c24 */ /* 0x000fc8000f8e02ff */
[----:B0-----:R-:W-:Y:S02]  /*cfd0*/  IMAD R11, R3, R11, R0 ;  /* 0x0000000b030b7224 */ /* 0x001fe400078e0200 */
        /* <DEDUP_REMOVED lines=17> */
[----:B------:R-:W-:Y:S01]  /*d0f0*/  MOV R0, UR46 ;  /* 0x0000002e00007c02 */ /* 0x000fe20008000f00 */
[----:B------:R-:W-:Y:S02]  /*d100*/  ULDC UR4, c[0x0][0x288] ;  /* 0x0000a20000047ab9 */ /* 0x000fe40000000800 */
[----:B------:R-:W1:Y:S01]  /*d110*/  SHFL.IDX PT, R4, R6, RZ, 0x181f ;  /* 0x00181fff06047589 */ /* 0x000e6200000e0000 */
[----:B------:R-:W-:Y:S02]  /*d120*/  IMAD R3, R3, UR4, RZ ;  /* 0x0000000403037c24 */ /* 0x000fe4000f8e02ff */
[----:B------:R-:W-:Y:S01]  /*d130*/  IMAD R0, R0, 0x80, R27 ;  /* 0x0000008000007824 */ /* 0x000fe200078e021b */
[----:B------:R-:W-:Y:S03]  /*d140*/  SHFL.IDX PT, R8, R6, 0x1, 0x181f ;  /* 0x00381f0006087f89 */ /* 0x000fe600000e0000 */
[C---:B------:R-:W-:Y:S01]  /*d150*/  VIADD R10, R0.reuse, 0x10 ;  /* 0x00000010000a7836 */ /* 0x040fe20000000000 */
[----:B------:R-:W-:-:S13]  /*d160*/  ISETP.GE.AND P0, PT, R0, R3, PT ;  /* 0x000000030000720c */ /* 0x000fda0003f06270 */
[----:B0-----:R-:W-:Y:S02]  /*d170*/  @!P0 LEA R14, P2, R24, R14, 0x1 ;  /* 0x0000000e180e8211 */ /* 0x001fe400078408ff */
[----:B------:R-:W-:-:S03]  /*d180*/  @!P0 LEA R9, R16, UR45, 0x1 ;  /* 0x0000002d10098c11 */ /* 0x000fc6000f8e08ff */
[----:B-1----:R-:W-:Y:S01]  /*d190*/  @!P0 IMAD.X R5, RZ, RZ, R4, P2 ;  /* 0x000000ffff058224 */ /* 0x002fe200010e0604 */
[----:B------:R-:W-:Y:S02]  /*d1a0*/  @!P0 MOV R4, R14 ;  /* 0x0000000e00048202 */ /* 0x000fe40000000f00 */
[----:B------:R-:W0:Y:S04]  /*d1b0*/  SHFL.IDX PT, R14, R7, 0x1, 0x181f ;  /* 0x00381f00070e7f89 */ /* 0x000e2800000e0000 */
[----:B------:R0:W-:Y:S01]  /*d1c0*/  @!P0 LDGSTS.E.BYPASS.LTC128B.128 [R9+0x18400], desc[UR36][R4.64], !P1 ;  /* 0x1840000004098fae */ /* 0x0001e2000c901d64 */
[----:B------:R-:W-:Y:S02]  /*d1d0*/  ISETP.GE.AND P0, PT, R10, R3, PT ;  /* 0x000000030a00720c */ /* 0x000fe40003f06270 */
[----:B------:R-:W-:-:S11]  /*d1e0*/  IADD3 R10, R0, 0x20, RZ ;  /* 0x00000020000a7810 */ /* 0x000fd60007ffe0ff */
        /* <DEDUP_REMOVED lines=45> */
.L_x_13811:
[----:B------:R-:W-:-:S05]  /*d4c0*/  VIADD R0, R0, 0x70 ;  /* 0x0000007000007836 */ /* 0x000fca0000000000 */
[----:B------:R-:W-:Y:S02]  /*d4d0*/  ISETP.GE.AND P0, PT, R0, R3, PT ;  /* 0x000000030000720c */ /* 0x000fe40003f06270 */
[----:B------:R-:W-:-:S04]  /*d4e0*/  MOV R0, 0x1 ;  /* 0x0000000100007802 */ /* 0x000fc80000000f00 */
        /* <DEDUP_REMOVED lines=15> */
.L_x_13812:
[----:B------:R-:W-:-:S13]  /*d5e0*/  ISETP.NE.AND P0, PT, R34, 0x3, PT ;  /* 0x000000032200780c */ /* 0x000fda0003f05270 */
[----:B------:R-:W-:Y:S05]  /*d5f0*/  @!P0 BRA `(.L_x_13746) ;  /* 0x0000000000048947 */ /* 0x000fea0003800000 */
[----:B------:R-:W-:Y:S01]  /*d600*/  BPT.TRAP 0x1 ;  /* 0x000000040000795c */ /* 0x000fe20000300000 */
.L_x_13746:
[----:B------:R-:W1:Y:S02]  /*d610*/  SYNCS.PHASECHK.TRANS64.TRYWAIT P0, [UR45+0x22860], R0 ;  /* 0x02286000ff0075a7 */ /* 0x000e64000800016d */
[----:B-1----:R-:W-:Y:S05]  /*d620*/  @!P0 BRA `(.L_x_13747) ;  /* 0x0000002c004c8947 */ /* 0x002fea0003800000 */
.L_x_13813:
        /* <DEDUP_REMOVED lines=10> */
[----:B------:R-:W-:Y:S01]  /*d6d0*/  SEL R0, RZ, 0x4, P2 ;  /* 0x00000004ff007807 */ /* 0x000fe20001000000 */
[----:B------:R-:W-:Y:S01]  /*d6e0*/  IMAD.IADD R5, R5, 0x1, R17 ;  /* 0x0000000105057824 */ /* 0x000fe200078e0211 */
[----:B------:R-:W-:Y:S01]  /*d6f0*/  SEL R7, RZ, 0x8, P1 ;  /* 0x00000008ff077807 */ /* 0x000fe20000800000 */
[C---:B------:R-:W-:Y:S01]  /*d700*/  IMAD R3, R36.reuse, UR7, R3 ;  /* 0x0000000724037c24 */ /* 0x040fe2000f8e0203 */
[----:B------:R-:W-:Y:S01]  /*d710*/  LOP3.LUT P4, RZ, R23, 0x1, RZ, 0xc0, !PT ;  /* 0x0000000117ff7812 */ /* 0x000fe2000788c0ff */
[----:B------:R-:W-:Y:S01]  /*d720*/  IMAD.WIDE.U32 R10, R36, UR6, R4 ;  /* 0x00000006240a7c25 */ /* 0x000fe2000f8e0004 */
[----:B------:R-:W-:-:S02]  /*d730*/  ULDC.64 UR6, c[0x0][0x330] ;  /* 0x0000cc0000067ab9 */ /* 0x000fc40000000a00 */
        /* <DEDUP_REMOVED lines=14> */
[----:B------:R-:W0:Y:S01]  /*d820*/  SHFL.IDX PT, R14, R3, RZ, 0x181f ;  /* 0x00181fff030e7589 */ /* 0x000e2200000e0000 */
[----:B------:R-:W-:Y:S02]  /*d830*/  SHF.L.U32 R24, R24, 0x1, RZ ;  /* 0x0000000118187819 */ /* 0x000fe400000006ff */
[----:B------:R-:W-:Y:S01]  /*d840*/  LEA R17, R16, UR45, 0x1 ;  /* 0x0000002d10117c11 */ /* 0x000fe2000f8e08ff */
[----:B------:R-:W1:Y:S01]  /*d850*/  SHFL.IDX PT, R0, R10, RZ, 0x181f ;  /* 0x00181fff0a007589 */ /* 0x000e6200000e0000 */
[C---:B------:R-:W-:Y:S02]  /*d860*/  LOP3.LUT P2, RZ, R8.reuse, 0x2, RZ, 0xc0, !PT ;  /* 0x0000000208ff7812 */ /* 0x040fe4000784c0ff */
[----:B------:R-:W-:Y:S02]  /*d870*/  LOP3.LUT P1, RZ, R8, 0x4, RZ, 0xc0, !PT ;  /* 0x0000000408ff7812 */ /* 0x000fe4000782c0ff */
[----:B0-----:R-:W-:Y:S02]  /*d880*/  IADD3 R6, P0, R14, R24, RZ ;  /* 0x000000180e067210 */ /* 0x001fe40007f1e0ff */
[----:B------:R-:W0:Y:S03]  /*d890*/  SHFL.IDX PT, R14, R3, 0x1, 0x181f ;  /* 0x00381f00030e7f89 */ /* 0x000e2600000e0000 */
[----:B-1----:R-:W-:-:S02]  /*d8a0*/  IMAD.X R7, RZ, RZ, R0, P0 ;  /* 0x000000ffff077224 */ /* 0x002fc400000e0600 */
        /* <DEDUP_REMOVED lines=27> */
[----:B------:R-:W1:Y:S02]  /*da60*/  SHFL.IDX PT, R14, R3, 0x4, 0x181f ;  /* 0x00981f00030e7f89 */ /* 0x000e6400000e0000 */
[----:B0-----:R-:W-:Y:S01]  /*da70*/  IMAD.X R7, RZ, RZ, R0, P3 ;  /* 0x000000ffff077224 */ /* 0x001fe200018e0600 */
[C---:B------:R-:W-:Y:S01]  /*da80*/  ISETP.LT.OR P3, PT, R35.reuse, 0x21, P4 ;  /* 0x000000212300780c */ /* 0x040fe20002761670 */
[----:B------:R-:W0:Y:S04]  /*da90*/  SHFL.IDX PT, R0, R10, 0x4, 0x181f ;  /* 0x00981f000a007f89 */ /* 0x000e2800000e0000 */
[----:B------:R-:W2:Y:S08]  /*daa0*/  SHFL.IDX PT, R10, R10, 0x5, 0x181f ;  /* 0x00b81f000a0a7f89 */ /* 0x000eb000000e0000 */
        /* <DEDUP_REMOVED lines=8> */
[----:B------:R1:W4:Y:S02]  /*db30*/  SHFL.IDX PT, R14, R3, 0x5, 0x181f ;  /* 0x00b81f00030e7f89 */ /* 0x00032400000e0000 */
[----:B0-----:R-:W-:Y:S01]  /*db40*/  IMAD.X R5, RZ, RZ, R0, P3 ;  /* 0x000000ffff057224 */ /* 0x001fe200018e0600 */
[----:B------:R-:W-:Y:S01]  /*db50*/  ISETP.LT.OR P3, PT, R35, 0x31, P4 ;  /* 0x000000312300780c */ /* 0x000fe20002761670 */
[----:B------:R-:W-:Y:S01]  /*db60*/  VIADD R0, R17, 0x400 ;  /* 0x0000040011007836 */ /* 0x000fe20000000000 */
[----:B---3--:R-:W-:-:S11]  /*db70*/  MOV R8, RZ ;  /* 0x000000ff00087202 */ /* 0x008fd60000000f00 */
        /* <DEDUP_REMOVED lines=15> */
.L_x_13827:
        /* <DEDUP_REMOVED lines=20> */
.L_x_13749:
[----:B------:R-:W-:Y:S01]  /*ddb0*/  IADD3 R31, R31, -0x2, RZ ;  /* 0xfffffffe1f1f7810 */ /* 0x000fe20007ffe0ff */
[----:B------:R-:W-:Y:S01]  /*ddc0*/  SYNCS.ARRIVE.TRANS64.A1T0 RZ, [UR45+0x22850], RZ ;  /* 0x022850ffffff79a7 */ /* 0x000fe2000810002d */
[----:B------:R-:W-:Y:S01]  /*ddd0*/  BSSY B0, `(.L_x_13733) ;  /* 0x00000e7000007945 */ /* 0x000fe20003800000 */
[----:B------:R-:W-:Y:S01]  /*dde0*/  IMAD.MOV.U32 R21, RZ, RZ, 0x1 ;  /* 0x00000001ff157424 */ /* 0x000fe200078e00ff */
[----:B------:R-:W-:Y:S01]  /*ddf0*/  ISETP.GE.AND P0, PT, R31, UR48, PT ;  /* 0x000000301f007c0c */ /* 0x000fe2000bf06270 */
[----:B------:R-:W-:-:S12]  /*de00*/  IMAD.MOV.U32 R20, RZ, RZ, 0x1 ;  /* 0x00000001ff147424 */ /* 0x000fd800078e00ff */
[----:B------:R-:W-:Y:S05]  /*de10*/  @!P0 BRA `(.L_x_13750) ;  /* 0x0000000c00888947 */ /* 0x000fea0003800000 */
[----:B------:R-:W-:Y:S01]  /*de20*/  UIADD3 UR4, UR44, 0x1, URZ ;  /* 0x000000012c047890 */ /* 0x000fe2000fffe03f */
[----:B------:R-:W-:Y:S01]  /*de30*/  IADD3 R27, R28, R32, R27 ;  /* 0x000000201c1b7210 */ /* 0x000fe20007ffe01b */
[----:B------:R-:W-:Y:S01]  /*de40*/  ULOP3.LUT UR5, URZ, UR43, URZ, 0x33, !UPT ;  /* 0x0000002b3f057292 */ /* 0x000fe2000f8e333f */
[----:B------:R-:W-:Y:S01]  /*de50*/  LOP3.LUT R3, RZ, UR42, RZ, 0x33, !PT ;  /* 0x0000002aff037c12 */ /* 0x000fe2000f8e33ff */
[----:B------:R-:W-:Y:S01]  /*de60*/  UIMAD UR4, UR4, UR38, URZ ;  /* 0x00000026040472a4 */ /* 0x000fe2000f8e023f */
[----:B------:R-:W-:Y:S01]  /*de70*/  IADD3 R36, R27, -0x120, RZ ;  /* 0xfffffee01b247810 */ /* 0x000fe20007ffe0ff */
[----:B------:R-:W-:Y:S02]  /*de80*/  IMAD.MOV.U32 R20, RZ, RZ, 0x1 ;  /* 0x00000001ff147424 */ /* 0x000fe400078e00ff */
[----:B------:R-:W-:Y:S02]  /*de90*/  IMAD.MOV.U32 R21, RZ, RZ, 0x1 ;  /* 0x00000001ff157424 */ /* 0x000fe400078e00ff */
[----:B------:R-:W-:-:S04]  /*dea0*/  LOP3.LUT R4, RZ, UR4, RZ, 0x33, !PT ;  /* 0x00000004ff047c12 */ /* 0x000fc8000f8e33ff */
[----:B------:R-:W-:-:S04]  /*deb0*/  VIMNMX3 R3, R3, UR5, R4, !PT ;  /* 0x0000000503037c0f */ /* 0x000fc8000f800104 */
[C---:B------:R-:W-:Y:S01]  /*dec0*/  IADD3 R35, -R3.reuse, -0x2, RZ ;  /* 0xfffffffe03237810 */ /* 0x040fe20007ffe1ff */
[----:B------:R-:W-:-:S07]  /*ded0*/  IMAD R36, R3, -0x60, R36 ;  /* 0xffffffa003247824 */ /* 0x000fce00078e0224 */
.L_x_13765:
[----:B------:R-:W-:Y:S01]  /*dee0*/  ISETP.NE.AND P1, PT, R29, 0x1, PT ;  /* 0x000000011d00780c */ /* 0x000fe20003f25270 */
[----:B------:R-:W-:Y:S01]  /*def0*/  BSSY B1, `(.L_x_13751) ;  /* 0x0000014000017945 */ /* 0x000fe20003800000 */
[----:B------:R-:W-:Y:S01]  /*df00*/  ISETP.GT.U32.AND P0, PT, R26, 0x5f, PT ;  /* 0x0000005f1a00780c */ /* 0x000fe20003f04070 */
[----:B------:R-:W-:-:S10]  /*df10*/  IMAD.MOV.U32 R33, RZ, RZ, RZ ;  /* 0x000000ffff217224 */ /* 0x000fd400078e00ff */
[----:B0-----:R-:W0:Y:S08]  /*df20*/  @P1 LDC R3, c[0x0][0x434] ;  /* 0x00010d00ff031b82 */ /* 0x001e300000000800 */
[----:B------:R-:W1:Y:S01]  /*df30*/  @P1 LDC R5, c[0x0][0x438] ;  /* 0x00010e00ff051b82 */ /* 0x000e620000000800 */
[----:B0-----:R-:W-:Y:S01]  /*df40*/  @P1 IMAD.HI.U32 R4, R36, R3, RZ ;  /* 0x0000000324041227 */ /* 0x001fe200078e00ff */
[----:B------:R-:W-:-:S04]  /*df50*/  MOV R3, R36 ;  /* 0x0000002400037202 */ /* 0x000fc80000000f00 */
[----:B-1----:R-:W-:Y:S01]  /*df60*/  @P1 SHF.R.U32.HI R3, RZ, R5, R4 ;  /* 0x00000005ff031219 */ /* 0x002fe20000011604 */
[----:B--23--:R-:W-:Y:S06]  /*df70*/  @P0 BRA `(.L_x_13752) ;  /* 0x00000000002c0947 */ /* 0x00cfec0003800000 */
[--C-:B------:R-:W-:Y:S01]  /*df80*/  SHF.R.S32.HI R5, RZ, 0x1f, R3.reuse ;  /* 0x0000001fff057819 */ /* 0x100fe20000011403 */
[----:B------:R-:W-:Y:S01]  /*df90*/  ULDC.64 UR4, c[0x0][0x428] ;  /* 0x00010a0000047ab9 */ /* 0x000fe20000000a00 */
[----:B------:R-:W-:Y:S02]  /*dfa0*/  IMAD.MOV.U32 R4, RZ, RZ, R3 ;  /* 0x000000ffff047224 */ /* 0x000fe400078e0003 */
[----:B------:R-:W-:Y:S02]  /*dfb0*/  IMAD R9, R25, UR4, RZ ;  /* 0x0000000419097c24 */ /* 0x000fe4000f8e02ff */
[----:B------:R-:W-:-:S04]  /*dfc0*/  IMAD.WIDE.U32 R6, R30, UR4, R4 ;  /* 0x000000041e067c25 */ /* 0x000fc8000f8e0004 */
[----:B------:R-:W-:Y:S01]  /*dfd0*/  IMAD R5, R30, UR5, R9 ;  /* 0x000000051e057c24 */ /* 0x000fe2000f8e0209 */
[----:B------:R-:W-:Y:S02]  /*dfe0*/  ULDC.64 UR4, c[0x0][0x418] ;  /* 0x0001060000047ab9 */ /* 0x000fe40000000a00 */
[----:B------:R-:W-:Y:S02]  /*dff0*/  LEA R4, P0, R6, UR4, 0x2 ;  /* 0x0000000406047c11 */ /* 0x000fe4000f8010ff */
[----:B------:R-:W-:-:S04]  /*e000*/  IADD3 R5, R5, R7, RZ ;  /* 0x0000000705057210 */ /* 0x000fc80007ffe0ff */
[----:B------:R-:W-:-:S05]  /*e010*/  LEA.HI.X R5, R6, UR5, R5, 0x2, P0 ;  /* 0x0000000506057c11 */ /* 0x000fca00080f1405 */
[----:B------:R0:W5:Y:S02]  /*e020*/  LDG.E R33, desc[UR36][R4.64] ;  /* 0x0000002404217981 */ /* 0x000164000c1e1900 */
.L_x_13752:
[----:B------:R-:W-:Y:S05]  /*e030*/  BSYNC B1 ;  /* 0x0000000000017941 */ /* 0x000fea0003800000 */
.L_x_13751:
[----:B------:R-:W-:-:S13]  /*e040*/  ISETP.NE.AND P0, PT, R34, 0x3, PT ;  /* 0x000000032200780c */ /* 0x000fda0003f05270 */
[----:B------:R-:W-:Y:S05]  /*e050*/  @!P0 BRA `(.L_x_13753) ;  /* 0x0000000000048947 */ /* 0x000fea0003800000 */
[----:B------:R-:W-:Y:S01]  /*e060*/  BPT.TRAP 0x1 ;  /* 0x000000040000795c */ /* 0x000fe20000300000 */
.L_x_13753:
[----:B------:R-:W-:Y:S01]  /*e070*/  LEA R32, R21, UR45, 0x3 ;  /* 0x0000002d15207c11 */ /* 0x000fe2000f8e18ff */
[----:B------:R-:W-:Y:S01]  /*e080*/  BSSY B1, `(.L_x_13754) ;  /* 0x0000004000017945 */ /* 0x000fe20003800000 */
[----:B------:R-:W-:-:S04]  /*e090*/  SHF.L.U32 R31, R20, 0x1f, RZ ;  /* 0x0000001f141f7819 */ /* 0x000fc800000006ff */
[----:B------:R-:W1:Y:S02]  /*e0a0*/  SYNCS.PHASECHK.TRANS64.TRYWAIT P0, [R32+URZ+0x22840], R31 ;  /* 0x0228401f200075a7 */ /* 0x000e64000800017f */
[----:B-1----:R-:W-:Y:S05]  /*e0b0*/  @!P0 BRA `(.L_x_13755) ;  /* 0x0000002c002c8947 */ /* 0x002fea0003800000 */
.L_x_13828:
[----:B------:R-:W-:Y:S05]  /*e0c0*/  BSYNC B1 ;  /* 0x0000000000017941 */ /* 0x000fea0003800000 */
.L_x_13754:
        /* <DEDUP_REMOVED lines=42> */
[----:B------:R-:W0:Y:S01]  /*e370*/  SHFL.IDX PT, R14, R10, 0x2, 0x181f ;  /* 0x00581f000a0e7f89 */ /* 0x000e2200000e0000 */
[----:B------:R-:W-:-:S05]  /*e380*/  IADD3.X R9, RZ, R7, RZ, P0, !PT ;  /* 0x00000007ff097210 */ /* 0x000fca00007fe4ff */
        /* <DEDUP_REMOVED lines=9> */
[----:B0-----:R-:W-:-:S04]  /*e420*/  IADD3 R14, P0, R14, R24, RZ ;  /* 0x000000180e0e7210 */ /* 0x001fc80007f1e0ff */
[----:B------:R-:W-:Y:S02]  /*e430*/  IADD3.X R15, RZ, R18, RZ, P0, !PT ;  /* 0x00000012ff0f7210 */ /* 0x000fe400007fe4ff */
[----:B------:R2:W0:Y:S04]  /*e440*/  SHFL.IDX PT, R18, R3, 0x5, 0x181f ;  /* 0x00b81f0003127f89 */ /* 0x00042800000e0000 */
[----:B------:R2:W-:Y:S03]  /*e450*/  LDGSTS.E.BYPASS.LTC128B.128 [R17+0x1e400], desc[UR36][R14.64], !P1 ;  /* 0x1e4000000e117fae */ /* 0x0005e6000c901d64 */
.L_x_13842:
        /* <DEDUP_REMOVED lines=8> */
.L_x_13757:
        /* <DEDUP_REMOVED lines=10> */
.L_x_13758:
[----:B------:R2:W-:Y:S01]  /*e580*/  SYNCS.ARRIVE.TRANS64.A1T0 RZ, [R32+URZ+0x22830], RZ ;  /* 0x022830ff20ff79a7 */ /* 0x0005e2000810003f */
[----:B------:R-:W-:Y:S05]  /*e590*/  @!P2 BRA `(.L_x_13759) ;  /* 0x000000000004a947 */ /* 0x000fea0003800000 */
[----:B------:R-:W-:Y:S01]  /*e5a0*/  BPT.TRAP 0x1 ;  /* 0x000000040000795c */ /* 0x000fe20000300000 */
.L_x_13759:
[----:B------:R-:W3:Y:S01]  /*e5b0*/  SYNCS.PHASECHK.TRANS64.TRYWAIT P0, [R32+URZ+0x22860], R31 ;  /* 0x0228601f200075a7 */ /* 0x000ee2000800017f */
[----:B------:R-:W-:Y:S04]  /*e5c0*/  BSSY B1, `(.L_x_13760) ;  /* 0x0000002000017945 */ /* 0x000fe80003800000 */
[----:B---3--:R-:W-:Y:S05]  /*e5d0*/  @!P0 BRA `(.L_x_13761) ;  /* 0x0000002c00888947 */ /* 0x008fea0003800000 */
.L_x_13843:
[----:B------:R-:W-:Y:S05]  /*e5e0*/  BSYNC B1 ;  /* 0x0000000000017941 */ /* 0x000fea0003800000 */
.L_x_13760:
        /* <DEDUP_REMOVED lines=10> */
[----:B------:R-:W-:Y:S01]  /*e690*/  LOP3.LUT P1, RZ, R23, 0x4, RZ, 0xc0, !PT ;  /* 0x0000000417ff7812 */ /* 0x000fe2000782c0ff */
[----:B------:R-:W-:-:S02]  /*e6a0*/  IMAD.IADD R5, R5, 0x1, R27 ;  /* 0x0000000105057824 */ /* 0x000fc400078e021b */
        /* <DEDUP_REMOVED lines=20> */
[----:B0-----:R-:W-:-:S04]  /*e7f0*/  IADD3 R14, P0, R14, R24, RZ ;  /* 0x000000180e0e7210 */ /* 0x001fc80007f1e0ff */
[----:B----4-:R-:W-:Y:S02]  /*e800*/  IADD3.X R15, RZ, R5, RZ, P0, !PT ;  /* 0x00000005ff0f7210 */ /* 0x010fe400007fe4ff */
        /* <DEDUP_REMOVED lines=16> */
[----:B----4-:R-:W-:-:S05]  /*e910*/  IMAD.X R9, RZ, RZ, R6, P0 ;  /* 0x000000ffff097224 */ /* 0x010fca00000e0606 */
[----:B------:R-:W-:Y:S04]  /*e920*/  LDGSTS.E.BYPASS.LTC128B.128 [R17+0x1000], desc[UR36][R8.64], !P4 ;  /* 0x0100000008117fae */ /* 0x000fe8000e101d64 */
[----:B------:R-:W-:Y:S04]  /*e930*/  LDGSTS.E.BYPASS.LTC128B.128 [R17+0x4000], desc[UR36][R8.64+0x80], !P3 ;  /* 0x0400008008117fae */ /* 0x000fe8000d901d64 */
[----:B------:R-:W-:Y:S04]  /*e940*/  LDGSTS.E.BYPASS.LTC128B.128 [R17+0x7000], desc[UR36][R8.64+0x100], !P2 ;  /* 0x0700010008117fae */ /* 0x000fe8000d101d64 */
[----:B------:R4:W-:Y:S01]  /*e950*/  LDGSTS.E.BYPASS.LTC128B.128 [R17+0xa000], desc[UR36][R8.64+0x180], !P1 ;  /* 0x0a00018008117fae */ /* 0x0009e2000c901d64 */
[----:B0-----:R-:W-:-:S03]  /*e960*/  IADD3 R6, P0, R5, R24, RZ ;  /* 0x0000001805067210 */ /* 0x001fc60007f1e0ff */
[----:B------:R-:W0:Y:S01]  /*e970*/  SHFL.IDX PT, R5, R3, 0x4, 0x181f ;  /* 0x00981f0003057f89 */ /* 0x000e2200000e0000 */
[----:B------:R-:W-:-:S03]  /*e980*/  IADD3.X R7, RZ, R7, RZ, P0, !PT ;  /* 0x00000007ff077210 */ /* 0x000fc600007fe4ff */
[----:B------:R-:W1:Y:S01]  /*e990*/  SHFL.IDX PT, R3, R3, 0x5, 0x181f ;  /* 0x00b81f0003037f89 */ /* 0x000e6200000e0000 */
[----:B----4-:R-:W-:-:S03]  /*e9a0*/  IMAD.MOV.U32 R8, RZ, RZ, RZ ;  /* 0x000000ffff087224 */ /* 0x010fc600078e00ff */
        /* <DEDUP_REMOVED lines=10> */
.L_x_13857:
[----:B----4-:R-:W-:-:S04]  /*ea50*/  IADD3 R4, P0, R3, R24, RZ ;  /* 0x0000001803047210 */ /* 0x010fc80007f1e0ff */
[----:B------:R-:W-:Y:S02]  /*ea60*/  IADD3.X R5, RZ, R18, RZ, P0, !PT ;  /* 0x00000012ff057210 */ /* 0x000fe400007fe4ff */
[----:B------:R-:W-:-:S03]  /*ea70*/  PLOP3.LUT P0, PT, PT, PT, PT, 0x80, 0x0 ;  /* 0x000000000000781c */ /* 0x000fc60003f0f070 */
        /* <DEDUP_REMOVED lines=8> */
.L_x_13763:
        /* <DEDUP_REMOVED lines=10> */
.L_x_13764:
[----:B------:R-:W-:Y:S01]  /*eba0*/  VIADD R21, R21, 0x1 ;  /* 0x0000000115157836 */ /* 0x000fe20000000000 */
[----:B------:R1:W-:Y:S01]  /*ebb0*/  SYNCS.ARRIVE.TRANS64.A1T0 RZ, [R32+URZ+0x22850], RZ ;  /* 0x022850ff20ff79a7 */ /* 0x0003e2000810003f */
[----:B------:R-:W-:Y:S01]  /*ebc0*/  VIADD R35, R35, 0xffffffff ;  /* 0xffffffff23237836 */ /* 0x000fe20000000000 */
[----:B------:R-:W-:Y:S02]  /*ebd0*/  IADD3 R36, R36, -0x60, RZ ;  /* 0xffffffa024247810 */ /* 0x000fe40007ffe0ff */
[----:B------:R-:W-:-:S04]  /*ebe0*/  ISETP.NE.AND P0, PT, R21, 0x2, PT ;  /* 0x000000021500780c */ /* 0x000fc80003f05270 */
[----:B------:R-:W-:Y:S02]  /*ebf0*/  SEL R21, R21, RZ, P0 ;  /* 0x000000ff15157207 */ /* 0x000fe40000000000 */
[----:B------:R-:W-:Y:S02]  /*ec00*/  SEL R3, RZ, 0x1, P0 ;  /* 0x00000001ff037807 */ /* 0x000fe40000000000 */
[----:B------:R-:W-:Y:S02]  /*ec10*/  ISETP.GT.AND P0, PT, R35, UR48, PT ;  /* 0x0000003023007c0c */ /* 0x000fe4000bf04270 */
[----:B------:R-:W-:-:S11]  /*ec20*/  LOP3.LUT R20, R20, R3, RZ, 0x3c, !PT ;  /* 0x0000000314147212 */ /* 0x000fd600078e3cff */
[----:B-1----:R-:W-:Y:S05]  /*ec30*/  @P0 BRA `(.L_x_13765) ;  /* 0xfffffff000a80947 */ /* 0x002fea000383ffff */
.L_x_13750:
[----:B------:R-:W-:Y:S05]  /*ec40*/  BSYNC B0 ;  /* 0x0000000000007941 */ /* 0x000fea0003800000 */
.L_x_13733:
[----:B------:R-:W0:Y:S01]  /*ec50*/  S2R R3, SR_CgaCtaId ;  /* 0x0000000000037919 */ /* 0x000e220000008800 */
[----:B------:R-:W-:Y:S01]  /*ec60*/  MOV R0, 0x400 ;  /* 0x0000040000007802 */ /* 0x000fe20000000f00 */
[----:B------:R-:W-:Y:S01]  /*ec70*/  BSSY B0, `(.L_x_13766) ;  /* 0x0000005000007945 */ /* 0x000fe20003800000 */
[----:B------:R-:W-:Y:S02]  /*ec80*/  SHF.L.U32 R8, R8, 0x1f, RZ ;  /* 0x0000001f08087819 */ /* 0x000fe400000006ff */
[----:B0-----:R-:W-:-:S04]  /*ec90*/  LEA R4, R3, R0, 0x18 ;  /* 0x0000000003047211 */ /* 0x001fc800078ec0ff */
[----:B------:R-:W0:Y:S02]  /*eca0*/  SYNCS.PHASECHK.TRANS64.TRYWAIT P0, [R4+URZ+0x22820], R8 ;  /* 0x02282008040075a7 */ /* 0x000e24000800017f */
[----:B0-----:R-:W-:Y:S05]  /*ecb0*/  @!P0 BRA `(.L_x_13767) ;  /* 0x0000002c00c48947 */ /* 0x001fea0003800000 */
.L_x_13858:
[----:B------:R-:W-:Y:S05]  /*ecc0*/  BSYNC B0 ;  /* 0x0000000000007941 */ /* 0x000fea0003800000 */
.L_x_13766:
[----:B------:R-:W-:-:S03]  /*ecd0*/  UMOV UR4, 0xffffffff ;  /* 0xffffffff00047882 */ /* 0x000fc60000000000 */
[----:B------:R-:W-:Y:S05]  /*ece0*/  BRA.DIV UR4, `(.L_x_13768) ;  /* 0x0000002e04cc7947 */ /* 0x000fea000b800000 */
[----:B------:R1:W4:Y:S02]  /*ecf0*/  SHFL.IDX PT, R14, R2, RZ, 0x1f ;  /* 0x00001fff020e7589 */ /* 0x00032400000e0000 */
.L_x_13861:
[----:B----4-:R-:W-:-:S13]  /*ed00*/  ISETP.NE.AND P0, PT, R14, RZ, PT ;  /* 0x000000ff0e00720c */ /* 0x010fda0003f05270 */
[----:B------:R-:W-:Y:S05]  /*ed10*/  @P0 BRA `(.L_x_13689) ;  /* 0x0000000000880947 */ /* 0x000fea0003800000 */
[----:B------:R-:W-:-:S03]  /*ed20*/  UMOV UR4, 0xffffffff ;  /* 0xffffffff00047882 */ /* 0x000fc60000000000 */
[----:B------:R-:W-:Y:S05]  /*ed30*/  BRA.DIV UR4, `(.L_x_13769) ;  /* 0x0000002e04e07947 */ /* 0x000fea000b800000 */
[----:B------:R-:W-:-:S13]  /*ed40*/  ELECT P6, URZ, PT ;  /* 0x00000000003f782f */ /* 0x000fda00038c0000 */
.L_x_13864:
[----:B------:R-:W-:Y:S05]  /*ed50*/  @!P6 BRA `(.L_x_13689) ;  /* 0x000000000078e947 */ /* 0x000fea0003800000 */
[----:B------:R-:W-:-:S06]  /*ed60*/  ULOP3.LUT UR4, UR39, 0x2, URZ, 0xfc, !UPT ;  /* 0x0000000227047892 */ /* 0x000fcc000f8efc3f */
[----:B------:R-:W-:-:S05]  /*ed70*/  IMAD.U32 R0, RZ, RZ, UR4 ;  /* 0x00000004ff007e24 */ /* 0x000fca000f8e00ff */
[----:B------:R-:W-:-:S13]  /*ed80*/  ISETP.NE.AND P0, PT, R0, 0x3, PT ;  /* 0x000000030000780c */ /* 0x000fda0003f05270 */
[----:B------:R-:W-:Y:S05]  /*ed90*/  @!P0 BRA `(.L_x_13770) ;  /* 0x0000000000048947 */ /* 0x000fea0003800000 */
[----:B------:R-:W-:Y:S01]  /*eda0*/  BPT.TRAP 0x1 ;  /* 0x000000040000795c */ /* 0x000fe20000300000 */
.L_x_13770:
[C---:B------:R-:W-:Y:S01]  /*edb0*/  IMAD R5, R21.reuse, 0x8, R4 ;  /* 0x0000000815057824 */ /* 0x040fe200078e0204 */
[----:B------:R-:W-:Y:S02]  /*edc0*/  SHF.L.U32 R0, R20, 0x1f, RZ ;  /* 0x0000001f14007819 */ /* 0x000fe400000006ff */
[----:B------:R-:W-:Y:S02]  /*edd0*/  IADD3 R21, R21, 0x1, RZ ;  /* 0x0000000115157810 */ /* 0x000fe40007ffe0ff */
[----:B------:R-:W4:Y:S02]  /*ede0*/  SYNCS.PHASECHK.TRANS64.TRYWAIT P1, [R5+URZ+0x22840], R0 ;  /* 0x02284000050075a7 */ /* 0x000f24000802017f */
[----:B------:R-:W-:-:S04]  /*edf0*/  ISETP.NE.AND P2, PT, R21, 0x2, PT ;  /* 0x000000021500780c */ /* 0x000fc80003f45270 */
[----:B------:R-:W-:Y:S01]  /*ee00*/  SEL R3, RZ, 0x1, P2 ;  /* 0x00000001ff037807 */ /* 0x000fe20001000000 */
[----:B----4-:R-:W-:Y:S08]  /*ee10*/  @!P1 BRA `(.L_x_13771) ;  /* 0x0000002c00c89947 */ /* 0x010ff00003800000 */
.L_x_13865:
[----:B------:R-:W-:Y:S02]  /*ee20*/  SEL R21, R21, RZ, P2 ;  /* 0x000000ff15157207 */ /* 0x000fe40001000000 */
[----:B-1----:R-:W-:Y:S01]  /*ee30*/  LOP3.LUT R2, R20, R3, RZ, 0x3c, !PT ;  /* 0x0000000314027212 */ /* 0x002fe200078e3cff */
[----:B------:R-:W-:Y:S06]  /*ee40*/  @!P0 BRA `(.L_x_13772) ;  /* 0x0000000000048947 */ /* 0x000fec0003800000 */
[----:B------:R-:W-:Y:S01]  /*ee50*/  BPT.TRAP 0x1 ;  /* 0x000000040000795c */ /* 0x000fe20000300000 */
.L_x_13772:
[----:B------:R-:W-:Y:S01]  /*ee60*/  IMAD R21, R21, 0x8, R4 ;  /* 0x0000000815157824 */ /* 0x000fe200078e0204 */
[----:B------:R-:W-:-:S04]  /*ee70*/  SHF.L.U32 R2, R2, 0x1f, RZ ;  /* 0x0000001f02027819 */ /* 0x000fc800000006ff */
[----:B------:R-:W1:Y:S02]  /*ee80*/  SYNCS.PHASECHK.TRANS64.TRYWAIT P1, [R21+URZ+0x22840], R2 ;  /* 0x02284002150075a7 */ /* 0x000e64000802017f */
[----:B-1----:R-:W-:Y:S05]  /*ee90*/  @!P1 BRA `(.L_x_13773) ;  /* 0x0000002c00bc9947 */ /* 0x002fea0003800000 */
.L_x_13866:
[----:B------:R-:W-:Y:S05]  /*eea0*/  @!P0 BRA `(.L_x_13774) ;  /* 0x0000000000048947 */ /* 0x000fea0003800000 */
[----:B------:R-:W-:Y:S01]  /*eeb0*/  BPT.TRAP 0x1 ;  /* 0x000000040000795c */ /* 0x000fe20000300000 */
.L_x_13774:
[----:B------:R-:W0:Y:S02]  /*eec0*/  SYNCS.PHASECHK.TRANS64.TRYWAIT P1, [R5+URZ+0x22860], R0 ;  /* 0x02286000050075a7 */ /* 0x000e24000802017f */
[----:B0-----:R-:W-:Y:S05]  /*eed0*/  @!P1 BRA `(.L_x_13775) ;  /* 0x0000002c00c09947 */ /* 0x001fea0003800000 */
.L_x_13867:
[----:B------:R-:W-:Y:S05]  /*eee0*/  @!P0 BRA `(.L_x_13776) ;  /* 0x0000000000048947 */ /* 0x000fea0003800000 */
[----:B------:R-:W-:Y:S01]  /*eef0*/  BPT.TRAP 0x1 ;  /* 0x000000040000795c */ /* 0x000fe20000300000 */
.L_x_13776:
[----:B------:R0:W0:Y:S02]  /*ef00*/  SYNCS.PHASECHK.TRANS64.TRYWAIT P0, [R21+URZ+0x22860], R2 ;  /* 0x02286002150075a7 */ /* 0x000024000800017f */
[----:B0-----:R-:W-:Y:S05]  /*ef10*/  @!P0 NANOSLEEP.SYNCS 0x989680 ;  /* 0x009896800000895d */ /* 0x001fea0003900000 */
[----:B------:R-:W0:Y:S02]  /*ef20*/  @!P0 SYNCS.PHASECHK.TRANS64 P0, [R21+URZ+0x22860], R2 ;  /* 0x02286002150085a7 */ /* 0x000e24000800007f */
[----:B0-----:R-:W-:Y:S05]  /*ef30*/  @!P0 BRA `(.L_x_13776) ;  /* 0xfffffffc00f08947 */ /* 0x001fea000383ffff */
.L_x_13689:
[----:B------:R-:W-:Y:S05]  /*ef40*/  BSYNC B6 ;  /* 0x0000000000067941 */ /* 0x000fea0003800000 */
.L_x_13686:
[----:B------:R-:W-:Y:S05]  /*ef50*/  EXIT ;  /* 0x000000000000794d */ /* 0x000fea0003800000 */
.L_x_13693:
[----:B0-----:R-:W-:-:S04]  /*ef60*/  IMAD.U32 R5, RZ, RZ, UR42 ;  /* 0x0000002aff057e24 */ /* 0x001fc8000f8e00ff */
[----:B------:R0:W1:Y:S03]  /*ef70*/  SYNCS.PHASECHK.TRANS64.TRYWAIT P0, [R5+URZ+0x22800], R10 ;  /* 0x0228000a050075a7 */ /* 0x000066000800017f */
[----:B-1----:R-:W-:Y:S05]  /*ef80*/  @!P0 NANOSLEEP.SYNCS 0x989680 ;  /* 0x009896800000895d */ /* 0x002fea0003900000 */
[----:B------:R-:W1:Y:S02]  /*ef90*/  @!P0 SYNCS.PHASECHK.TRANS64 P0, [R5+URZ+0x22800], R10 ;  /* 0x0228000a050085a7 */ /* 0x000e64000800007f */
[----:B-1----:R-:W-:Y:S05]  /*efa0*/  @!P0 BRA `(.L_x_13693) ;  /* 0xfffffffc00ec8947 */ /* 0x002fea000383ffff */
[----:B------:R-:W-:Y:S05]  /*efb0*/  BRA `(.L_x_13777) ;  /* 0xffffff2400687947 */ /* 0x000fea000383ffff */
.L_x_13697:
[----:B0-----:R-:W-:-:S04]  /*efc0*/  MOV R5, UR42 ;  /* 0x0000002a00057c02 */ /* 0x001fc80008000f00 */
[----:B------:R0:W2:Y:S03]  /*efd0*/  SYNCS.PHASECHK.TRANS64.TRYWAIT P1, [R5+URZ+0x22830], R10 ;  /* 0x0228300a050075a7 */ /* 0x0000a6000802017f */
[----:B--2---:R-:W-:Y:S05]  /*efe0*/  @!P1 NANOSLEEP.SYNCS 0x989680 ;  /* 0x009896800000995d */ /* 0x004fea0003900000 */
[----:B------:R-:W2:Y:S02]  /*eff0*/  @!P1 SYNCS.PHASECHK.TRANS64 P1, [R5+URZ+0x22830], R10 ;  /* 0x0228300a050095a7 */ /* 0x000ea4000802007f */
[----:B--2---:R-:W-:Y:S05]  /*f000*/  @!P1 BRA `(.L_x_13697) ;  /* 0xfffffffc00ec9947 */ /* 0x004fea000383ffff */
[----:B------:R-:W-:Y:S05]  /*f010*/  BRA `(.L_x_13696) ;  /* 0xffffff2400847947 */ /* 0x000fea000383ffff */
.L_x_13702:
[----:B-1----:R-:W-:-:S04]  /*f020*/  IMAD.U32 R11, RZ, RZ, UR42 ;  /* 0x0000002aff0b7e24 */ /* 0x002fc8000f8e00ff */
[----:B------:R1:W2:Y:S03]  /*f030*/  SYNCS.PHASECHK.TRANS64.TRYWAIT P1, [R11+URZ+0x22850], R10 ;  /* 0x0228500a0b0075a7 */ /* 0x0002a6000802017f */
[----:B--2---:R-:W-:Y:S05]  /*f040*/  @!P1 NANOSLEEP.SYNCS 0x989680 ;  /* 0x009896800000995d */ /* 0x004fea0003900000 */
[----:B------:R-:W2:Y:S02]  /*f050*/  @!P1 SYNCS.PHASECHK.TRANS64 P1, [R11+URZ+0x22850], R10 ;  /* 0x0228500a0b0095a7 */ /* 0x000ea4000802007f */
[----:B--2---:R-:W-:Y:S05]  /*f060*/  @!P1 BRA `(.L_x_13702) ;  /* 0xfffffffc00ec9947 */ /* 0x004fea000383ffff */
[----:B------:R-:W-:Y:S05]  /*f070*/  BRA `(.L_x_13701) ;  /* 0xffffff4400707947 */ /* 0x000fea000383ffff */
.L_x_13708:
[----:B-1----:R-:W-:-:S04]  /*f080*/  IMAD.U32 R9, RZ, RZ, UR28 ;  /* 0x0000001cff097e24 */ /* 0x002fc8000f8e00ff */
[----:B------:R1:W2:Y:S03]  /*f090*/  SYNCS.PHASECHK.TRANS64.TRYWAIT P1, [R9+URZ+0x22830], R10 ;  /* 0x0228300a090075a7 */ /* 0x0002a6000802017f */
[----:B--2---:R-:W-:Y:S05]  /*f0a0*/  @!P1 NANOSLEEP.SYNCS 0x989680 ;  /* 0x009896800000995d */ /* 0x004fea0003900000 */
[----:B------:R-:W2:Y:S02]  /*f0b0*/  @!P1 SYNCS.PHASECHK.TRANS64 P1, [R9+URZ+0x22830], R10 ;  /* 0x0228300a090095a7 */ /* 0x000ea4000802007f */
[----:B--2---:R-:W-:Y:S05]  /*f0c0*/  @!P1 BRA `(.L_x_13708) ;  /* 0xfffffffc00ec9947 */ /* 0x004fea000383ffff */
[----:B------:R-:W-:Y:S05]  /*f0d0*/  BRA `(.L_x_13707) ;  /* 0xffffff4800cc7947 */ /* 0x000fea000383ffff */
.L_x_13713:
[----:B-1----:R-:W-:-:S04]  /*f0e0*/  MOV R11, UR28 ;  /* 0x0000001c000b7c02 */ /* 0x002fc80008000f00 */
[----:B------:R1:W2:Y:S03]  /*f0f0*/  SYNCS.PHASECHK.TRANS64.TRYWAIT P1, [R11+URZ+0x22850], R10 ;  /* 0x0228500a0b0075a7 */ /* 0x0002a6000802017f */
[----:B--2---:R-:W-:Y:S05]  /*f100*/  @!P1 NANOSLEEP.SYNCS 0x989680 ;  /* 0x009896800000995d */ /* 0x004fea0003900000 */
[----:B------:R-:W2:Y:S02]  /*f110*/  @!P1 SYNCS.PHASECHK.TRANS64 P1, [R11+URZ+0x22850], R10 ;  /* 0x0228500a0b0095a7 */ /* 0x000ea4000802007f */
[----:B--2---:R-:W-:Y:S05]  /*f120*/  @!P1 BRA `(.L_x_13713) ;  /* 0xfffffffc00ec9947 */ /* 0x004fea000383ffff */
[----:B------:R-:W-:Y:S05]  /*f130*/  BRA `(.L_x_13712) ;  /* 0xffffff7000407947 */ /* 0x000fea000383ffff */
.L_x_13720:
[----:B-1----:R-:W-:-:S04]  /*f140*/  IMAD.U32 R7, RZ, RZ, UR26 ;  /* 0x0000001aff077e24 */ /* 0x002fc8000f8e00ff */
[----:B------:R1:W2:Y:S03]  /*f150*/  SYNCS.PHASECHK.TRANS64.TRYWAIT P1, [R7+URZ+0x22830], R6 ;  /* 0x02283006070075a7 */ /* 0x0002a6000802017f */
[----:B--2---:R-:W-:Y:S05]  /*f160*/  @!P1 NANOSLEEP.SYNCS 0x989680 ;  /* 0x009896800000995d */ /* 0x004fea0003900000 */
[----:B------:R-:W2:Y:S02]  /*f170*/  @!P1 SYNCS.PHASECHK.TRANS64 P1, [R7+URZ+0x22830], R6 ;  /* 0x02283006070095a7 */ /* 0x000ea4000802007f */
[----:B--2---:R-:W-:Y:S05]  /*f180*/  @!P1 BRA `(.L_x_13720) ;  /* 0xfffffffc00ec9947 */ /* 0x004fea000383ffff */
[----:B------:R-:W-:Y:S05]  /*f190*/  BRA `(.L_x_13719) ;  /* 0xffffff7400447947 */ /* 0x000fea000383ffff */
.L_x_13725:
[----:B-1----:R-:W-:-:S04]  /*f1a0*/  IMAD.U32 R7, RZ, RZ, UR26 ;  /* 0x0000001aff077e24 */ /* 0x002fc8000f8e00ff */
[----:B------:R1:W2:Y:S03]  /*f1b0*/  SYNCS.PHASECHK.TRANS64.TRYWAIT P1, [R7+URZ+0x22850], R6 ;  /* 0x02285006070075a7 */ /* 0x0002a6000802017f */
[----:B--2---:R-:W-:Y:S05]  /*f1c0*/  @!P1 NANOSLEEP.SYNCS 0x989680 ;  /* 0x009896800000995d */ /* 0x004fea0003900000 */
[----:B------:R-:W2:Y:S02]  /*f1d0*/  @!P1 SYNCS.PHASECHK.TRANS64 P1, [R7+URZ+0x22850], R6 ;  /* 0x02285006070095a7 */ /* 0x000ea4000802007f */
[----:B--2---:R-:W-:Y:S05]  /*f1e0*/  @!P1 BRA `(.L_x_13725) ;  /* 0xfffffffc00ec9947 */ /* 0x004fea000383ffff */
[----:B------:R-:W-:Y:S05]  /*f1f0*/  BRA `(.L_x_13724) ;  /* 0xffffff9000d47947 */ /* 0x000fea000383ffff */
.L_x_13738:
[----:B------:R-:W-:Y:S01]  /*f200*/  MOV R13, R2 ;  /* 0x00000002000d7202 */ /* 0x000fe20000000f00 */
[----:B------:R-:W-:Y:S01]  /*f210*/  IMAD.MOV.U32 R12, RZ, RZ, RZ ;  /* 0x000000ffff0c7224 */ /* 0x000fe200078e00ff */
[----:B------:R-:W-:Y:S01]  /*f220*/  MOV R15, 0xffffffff ;  /* 0xffffffff000f7802 */ /* 0x000fe20000000f00 */
[----:B------:R-:W-:-:S07]  /*f230*/  IMAD.MOV.U32 R11, RZ, RZ, 0x1f ;  /* 0x0000001fff0b7424 */ /* 0x000fce00078e00ff */
[----:B-----5:R-:W-:Y:S05]  /*f240*/  WARPSYNC.COLLECTIVE R15, `(.L_x_13778) ;  /* 0x000000000f087348 */ /* 0x020fea0003c00000 */
[----:B------:R0:W1:Y:S02]  /*f250*/  SHFL.IDX P6, R14, R13, R12, R11 ;  /* 0x0000000c0d0e7389 */ /* 0x00006400000c000b */
[----:B01---5:R-:W-:Y:S01]  /*f260*/  ENDCOLLECTIVE ;  /* 0x000000000000791b */ /* 0x023fe20003800000 */
.L_x_13778:
[----:B------:R-:W-:Y:S05]  /*f270*/  BRA `(.L_x_13779) ;  /* 0xffffffd000c07947 */ /* 0x000fea000383ffff */
.L_x_13740:
[----:B0-----:R-:W-:-:S04]  /*f280*/  IMAD.U32 R3, RZ, RZ, UR45 ;  /* 0x0000002dff037e24 */ /* 0x001fc8000f8e00ff */
[----:B------:R0:W1:Y:S03]  /*f290*/  SYNCS.PHASECHK.TRANS64.TRYWAIT P0, [R3+URZ+0x22840], R0 ;  /* 0x02284000030075a7 */ /* 0x000066000800017f */
[----:B-1----:R-:W-:Y:S05]  /*f2a0*/  @!P0 NANOSLEEP.SYNCS 0x989680 ;  /* 0x009896800000895d */ /* 0x002fea0003900000 */
[----:B------:R-:W1:Y:S02]  /*f2b0*/  @!P0 SYNCS.PHASECHK.TRANS64 P0, [R3+URZ+0x22840], R0 ;  /* 0x02284000030085a7 */ /* 0x000e64000800007f */
[----:B-1----:R-:W-:Y:S05]  /*f2c0*/  @!P0 BRA `(.L_x_13740) ;  /* 0xfffffffc00ec8947 */ /* 0x002fea000383ffff */
[----:B------:R-:W-:Y:S05]  /*f2d0*/  BRA `(.L_x_13780) ;  /* 0xffffffd400047947 */ /* 0x000fea000383ffff */
.L_x_13741:
        /* <DEDUP_REMOVED lines=8> */
.L_x_13782:
[----:B------:R-:W-:Y:S05]  /*f360*/  BSYNC B0 ;  /* 0x0000000000007941 */ /* 0x000fea0003800000 */
.L_x_13781:
        /* <DEDUP_REMOVED lines=9> */
.L_x_13783:
        /* <DEDUP_REMOVED lines=8> */
.L_x_13784:
        /* <DEDUP_REMOVED lines=11> */
.L_x_13785:
[----:B------:R-:W-:Y:S01]  /*f530*/  MOV R13, R0 ;  /* 0x00000000000d7202 */ /* 0x000fe20000000f00 */
[----:B------:R-:W-:Y:S01]  /*f540*/  IMAD.MOV.U32 R12, RZ, RZ, 0x2 ;  /* 0x00000002ff0c7424 */ /* 0x000fe200078e00ff */
[----:B------:R-:W-:-:S13]  /*f550*/  @P0 LEA R4, P1, R24, R14, 0x1 ;  /* 0x0000000e18040211 */ /* 0x000fda00078208ff */
[----:B------:R-:W-:Y:S05]  /*f560*/  WARPSYNC.COLLECTIVE R15, `(.L_x_13786) ;  /* 0x000000000f087348 */ /* 0x000fea0003c00000 */
[----:B------:R0:W1:Y:S02]  /*f570*/  SHFL.IDX P6, R14, R13, R12, R11 ;  /* 0x0000000c0d0e7389 */ /* 0x00006400000c000b */
[----:B01----:R-:W-:Y:S01]  /*f580*/  ENDCOLLECTIVE ;  /* 0x000000000000791b */ /* 0x003fe20003800000 */
.L_x_13786:
        /* <DEDUP_REMOVED lines=12> */
.L_x_13787:
[----:B------:R-:W-:Y:S01]  /*f650*/  IMAD.MOV.U32 R13, RZ, RZ, R0 ;  /* 0x000000ffff0d7224 */ /* 0x000fe200078e0000 */
[----:B------:R-:W-:Y:S02]  /*f660*/  MOV R12, 0x3 ;  /* 0x00000003000c7802 */ /* 0x000fe40000000f00 */
[----:B------:R-:W-:-:S13]  /*f670*/  @P0 LEA R4, P1, R24, R14, 0x1 ;  /* 0x0000000e18040211 */ /* 0x000fda00078208ff */
[----:B------:R-:W-:Y:S05]  /*f680*/  WARPSYNC.COLLECTIVE R15, `(.L_x_13788) ;  /* 0x000000000f087348 */ /* 0x000fea0003c00000 */
[----:B------:R0:W1:Y:S02]  /*f690*/  SHFL.IDX P6, R14, R13, R12, R11 ;  /* 0x0000000c0d0e7389 */ /* 0x00006400000c000b */
[----:B01----:R-:W-:Y:S01]  /*f6a0*/  ENDCOLLECTIVE ;  /* 0x000000000000791b */ /* 0x003fe20003800000 */
.L_x_13788:
        /* <DEDUP_REMOVED lines=12> */
.L_x_13789:
[----:B------:R-:W-:Y:S02]  /*f770*/  IMAD.MOV.U32 R13, RZ, RZ, R0 ;  /* 0x000000ffff0d7224 */ /* 0x000fe400078e0000 */
[----:B------:R-:W-:Y:S01]  /*f780*/  IMAD.MOV.U32 R12, RZ, RZ, 0x4 ;  /* 0x00000004ff0c7424 */ /* 0x000fe200078e00ff */
[----:B------:R-:W-:-:S13]  /*f790*/  @P0 LEA R4, P1, R24, R14, 0x1 ;  /* 0x0000000e18040211 */ /* 0x000fda00078208ff */
[----:B------:R-:W-:Y:S05]  /*f7a0*/  WARPSYNC.COLLECTIVE R15, `(.L_x_13790) ;  /* 0x000000000f087348 */ /* 0x000fea0003c00000 */
[----:B------:R0:W1:Y:S02]  /*f7b0*/  SHFL.IDX P6, R14, R13, R12, R11 ;  /* 0x0000000c0d0e7389 */ /* 0x00006400000c000b */
[----:B01----:R-:W-:Y:S01]  /*f7c0*/  ENDCOLLECTIVE ;  /* 0x000000000000791b */ /* 0x003fe20003800000 */
.L_x_13790:
        /* <DEDUP_REMOVED lines=12> */
.L_x_13791:
[----:B------:R-:W-:Y:S01]  /*f890*/  MOV R13, R0 ;  /* 0x00000000000d7202 */ /* 0x000fe20000000f00 */
[----:B------:R-:W-:Y:S01]  /*f8a0*/  IMAD.MOV.U32 R12, RZ, RZ, 0x5 ;  /* 0x00000005ff0c7424 */ /* 0x000fe200078e00ff */
[----:B------:R-:W-:-:S13]  /*f8b0*/  @P0 LEA R4, P1, R24, R14, 0x1 ;  /* 0x0000000e18040211 */ /* 0x000fda00078208ff */
[----:B------:R-:W-:Y:S05]  /*f8c0*/  WARPSYNC.COLLECTIVE R15, `(.L_x_13792) ;  /* 0x000000000f087348 */ /* 0x000fea0003c00000 */
[----:B------:R0:W1:Y:S02]  /*f8d0*/  SHFL.IDX P6, R14, R13, R12, R11 ;  /* 0x0000000c0d0e7389 */ /* 0x00006400000c000b */
[----:B01----:R-:W-:Y:S01]  /*f8e0*/  ENDCOLLECTIVE ;  /* 0x000000000000791b */ /* 0x003fe20003800000 */
.L_x_13792:
        /* <DEDUP_REMOVED lines=10> */
.L_x_13793:
[----:B------:R-:W-:Y:S05]  /*f990*/  BRA `(.L_x_13794) ;  /* 0xffffffd000787947 */ /* 0x000fea000383ffff */
.L_x_13744:
[----:B------:R-:W-:Y:S01]  /*f9a0*/  IMAD.MOV.U32 R13, RZ, RZ, R6 ;  /* 0x000000ffff0d7224 */ /* 0x000fe200078e0006 */
[----:B------:R-:W-:Y:S01]  /*f9b0*/  MOV R11, 0x181f ;  /* 0x0000181f000b7802 */ /* 0x000fe20000000f00 */
[----:B------:R-:W-:Y:S02]  /*f9c0*/  IMAD.MOV.U32 R12, RZ, RZ, RZ ;  /* 0x000000ffff0c7224 */ /* 0x000fe400078e00ff */
[----:B------:R-:W-:Y:S02]  /*f9d0*/  IMAD.MOV.U32 R15, RZ, RZ, -0x1 ;  /* 0xffffffffff0f7424 */ /* 0x000fe400078e00ff */
[----:B------:R-:W-:-:S07]  /*f9e0*/  IMAD.U32 R0, RZ, RZ, UR46 ;  /* 0x0000002eff007e24 */ /* 0x000fce000f8e00ff */
[----:B------:R-:W-:Y:S05]  /*f9f0*/  WARPSYNC.COLLECTIVE R15, `(.L_x_13795) ;  /* 0x000000000f087348 */ /* 0x000fea0003c00000 */
[----:B------:R0:W1:Y:S02]  /*fa00*/  SHFL.IDX P6, R14, R13, R12, R11 ;  /* 0x0000000c0d0e7389 */ /* 0x00006400000c000b */
[----:B01----:R-:W-:Y:S01]  /*fa10*/  ENDCOLLECTIVE ;  /* 0x000000000000791b */ /* 0x003fe20003800000 */
.L_x_13795:
[----:B------:R-:W-:-:S04]  /*fa20*/  IMAD R0, R0, 0x80, R27 ;  /* 0x0000008000007824 */ /* 0x000fc800078e021b */
[----:B------:R-:W-:Y:S01]  /*fa30*/  VIADD R8, R0, 0x10 ;  /* 0x0000001000087836 */ /* 0x000fe20000000000 */
[----:B------:R-:W-:Y:S01]  /*fa40*/  MOV R13, R7 ;  /* 0x00000007000d7202 */ /* 0x000fe20000000f00 */
[----:B------:R-:W-:-:S07]  /*fa50*/  IMAD.MOV.U32 R4, RZ, RZ, R14 ;  /* 0x000000ffff047224 */ /* 0x000fce00078e000e */
[----:B------:R-:W-:Y:S05]  /*fa60*/  WARPSYNC.COLLECTIVE R15, `(.L_x_13796) ;  /* 0x000000000f087348 */ /* 0x000fea0003c00000 */
[----:B------:R0:W1:Y:S02]  /*fa70*/  SHFL.IDX P6, R14, R13, R12, R11 ;  /* 0x0000000c0d0e7389 */ /* 0x00006400000c000b */
[----:B01----:R-:W-:Y:S01]  /*fa80*/  ENDCOLLECTIVE ;  /* 0x000000000000791b */ /* 0x003fe20003800000 */
.L_x_13796:
        /* <DEDUP_REMOVED lines=12> */
.L_x_13797:
        /* <DEDUP_REMOVED lines=11> */
.L_x_13798:
[----:B------:R-:W-:Y:S01]  /*fc00*/  IMAD.MOV.U32 R13, RZ, RZ, R6 ;  /* 0x000000ffff0d7224 */ /* 0x000fe200078e0006 */
[----:B------:R-:W-:Y:S02]  /*fc10*/  MOV R12, 0x2 ;  /* 0x00000002000c7802 */ /* 0x000fe40000000f00 */
[----:B------:R-:W-:-:S13]  /*fc20*/  @!P0 LEA R4, P2, R24, R14, 0x1 ;  /* 0x0000000e18048211 */ /* 0x000fda00078408ff */
[----:B------:R-:W-:Y:S05]  /*fc30*/  WARPSYNC.COLLECTIVE R15, `(.L_x_13799) ;  /* 0x000000000f087348 */ /* 0x000fea0003c00000 */
[----:B------:R0:W1:Y:S02]  /*fc40*/  SHFL.IDX P6, R14, R13, R12, R11 ;  /* 0x0000000c0d0e7389 */ /* 0x00006400000c000b */
[----:B01----:R-:W-:Y:S01]  /*fc50*/  ENDCOLLECTIVE ;  /* 0x000000000000791b */ /* 0x003fe20003800000 */
.L_x_13799:
[----:B------:R-:W-:Y:S01]  /*fc60*/  @!P0 IMAD.X R5, RZ, RZ, R8, P2 ;  /* 0x000000ffff058224 */ /* 0x000fe200010e0608 */
[----:B------:R-:W-:-:S04]  /*fc70*/  IADD3 R8, R0, 0x20, RZ ;  /* 0x0000002000087810 */ /* 0x000fc80007ffe0ff */
        /* <DEDUP_REMOVED lines=11> */
.L_x_13800:
[----:B------:R-:W-:Y:S01]  /*fd30*/  IMAD.MOV.U32 R13, RZ, RZ, R6 ;  /* 0x000000ffff0d7224 */ /* 0x000fe200078e0006 */
[----:B------:R-:W-:Y:S02]  /*fd40*/  MOV R12, 0x3 ;  /* 0x00000003000c7802 */ /* 0x000fe40000000f00 */
[----:B------:R-:W-:-:S13]  /*fd50*/  @!P0 LEA R4, P2, R24, R14, 0x1 ;  /* 0x0000000e18048211 */ /* 0x000fda00078408ff */
[----:B------:R-:W-:Y:S05]  /*fd60*/  WARPSYNC.COLLECTIVE R15, `(.L_x_13801) ;  /* 0x000000000f087348 */ /* 0x000fea0003c00000 */
[----:B------:R0:W1:Y:S02]  /*fd70*/  SHFL.IDX P6, R14, R13, R12, R11 ;  /* 0x0000000c0d0e7389 */ /* 0x00006400000c000b */
[----:B01----:R-:W-:Y:S01]  /*fd80*/  ENDCOLLECTIVE ;  /* 0x000000000000791b */ /* 0x003fe20003800000 */
.L_x_13801:
        /* <DEDUP_REMOVED lines=13> */
.L_x_13802:
[----:B------:R-:W-:Y:S01]  /*fe60*/  IMAD.MOV.U32 R13, RZ, RZ, R6 ;  /* 0x000000ffff0d7224 */ /* 0x000fe200078e0006 */
[----:B------:R-:W-:Y:S02]  /*fe70*/  MOV R12, 0x4 ;  /* 0x00000004000c7802 */ /* 0x000fe40000000f00 */
[----:B------:R-:W-:-:S13]  /*fe80*/  @!P0 LEA R4, P2, R24, R14, 0x1 ;  /* 0x0000000e18048211 */ /* 0x000fda00078408ff */
[----:B------:R-:W-:Y:S05]  /*fe90*/  WARPSYNC.COLLECTIVE R15, `(.L_x_13803) ;  /* 0x000000000f087348 */ /* 0x000fea0003c00000 */
[----:B------:R0:W1:Y:S02]  /*fea0*/  SHFL.IDX P6, R14, R13, R12, R11 ;  /* 0x0000000c0d0e7389 */ /* 0x00006400000c000b */
[----:B01----:R-:W-:Y:S01]  /*feb0*/  ENDCOLLECTIVE ;  /* 0x000000000000791b */ /* 0x003fe20003800000 */
.L_x_13803:
        /* <DEDUP_REMOVED lines=13> */
.L_x_13804:
[----:B------:R-:W-:Y:S01]  /*ff90*/  IMAD.MOV.U32 R13, RZ, RZ, R6 ;  /* 0x000000ffff0d7224 */ /* 0x000fe200078e0006 */
[----:B------:R-:W-:Y:S02]  /*ffa0*/  MOV R12, 0x5 ;  /* 0x00000005000c7802 */ /* 0x000fe40000000f00 */
[----:B------:R-:W-:-:S13]  /*ffb0*/  @!P0 LEA R4, P2, R24, R14, 0x1 ;  /* 0x0000000e18048211 */ /* 0x000fda00078408ff */
[----:B------:R-:W-:Y:S05]  /*ffc0*/  WARPSYNC.COLLECTIVE R15, `(.L_x_13805) ;  /* 0x000000000f087348 */ /* 0x000fea0003c00000 */
[----:B------:R0:W1:Y:S02]  /*ffd0*/  SHFL.IDX P6, R14, R13, R12, R11 ;  /* 0x0000000c0d0e7389 */ /* 0x00006400000c000b */
[----:B01----:R-:W-:Y:S01]  /*ffe0*/  ENDCOLLECTIVE ;  /* 0x000000000000791b */ /* 0x003fe20003800000 */
.L_x_13805:
        /* <DEDUP_REMOVED lines=13> */
.L_x_13806:
[----:B------:R-:W-:Y:S01]  /*100c0*/  MOV R13, R6 ;  /* 0x00000006000d7202 */ /* 0x000fe20000000f00 */
[----:B------:R-:W-:Y:S01]  /*100d0*/  IMAD.MOV.U32 R12, RZ, RZ, 0x6 ;  /* 0x00000006ff0c7424 */ /* 0x000fe200078e00ff */
[----:B------:R-:W-:-:S13]  /*100e0*/  @!P0 LEA R4, P2, R24, R14, 0x1 ;  /* 0x0000000e18048211 */ /* 0x000fda00078408ff */
[----:B------:R-:W-:Y:S05]  /*100f0*/  WARPSYNC.COLLECTIVE R15, `(.L_x_13807) ;  /* 0x000000000f087348 */ /* 0x000fea0003c00000 */
[----:B------:R0:W1:Y:S02]  /*10100*/  SHFL.IDX P6, R14, R13, R12, R11 ;  /* 0x0000000c0d0e7389 */ /* 0x00006400000c000b */
[----:B01----:R-:W-:Y:S01]  /*10110*/  ENDCOLLECTIVE ;  /* 0x000000000000791b */ /* 0x003fe20003800000 */
.L_x_13807:
[----:B------:R-:W-:-:S05]  /*10120*/  @!P0 IMAD.X R5, RZ, RZ, R8, P2 ;  /* 0x000000ffff058224 */ /* 0x000fca00010e0608 */
[----:B------:R-:W-:Y:S01]  /*10130*/  @!PT LDS RZ, [RZ] ;  /* 0x00000000fffff984 */ /* 0x000fe20000000800 */
[----:B------:R-:W-:Y:S01]  /*10140*/  @!PT LDS RZ, [RZ] ;  /* 0x00000000fffff984 */ /* 0x000fe20000000800 */
[----:B------:R-:W-:Y:S01]  /*10150*/  @!PT LDS RZ, [RZ] ;  /* 0x00000000fffff984 */ /* 0x000fe20000000800 */
[----:B------:R0:W-:Y:S01]  /*10160*/  @!P0 LDGSTS.E.BYPASS.LTC128B.128 [R21+0x1ac00], desc[UR36][R4.64], !P1 ;  /* 0x1ac0000004158fae */ /* 0x0001e2000c901d64 */
[----:B------:R-:W-:Y:S01]  /*10170*/  IMAD.MOV.U32 R13, RZ, RZ, R7 ;  /* 0x000000ffff0d7224 */ /* 0x000fe200078e0007 */
[----:B0-----:R-:W-:Y:S02]  /*10180*/  IADD3 R4, R0, 0x60, RZ ;  /* 0x0000006000047810 */ /* 0x001fe40007ffe0ff */
[----:B------:R-:W-:-:S07]  /*10190*/  MOV R8, R14 ;  /* 0x0000000e00087202 */ /* 0x000fce0000000f00 */
[----:B------:R-:W-:Y:S05]  /*101a0*/  WARPSYNC.COLLECTIVE R15, `(.L_x_13808) ;  /* 0x000000000f087348 */ /* 0x000fea0003c00000 */
[----:B------:R0:W1:Y:S02]  /*101b0*/  SHFL.IDX P6, R14, R13, R12, R11 ;  /* 0x0000000c0d0e7389 */ /* 0x00006400000c000b */
[----:B01----:R-:W-:Y:S01]  /*101c0*/  ENDCOLLECTIVE ;  /* 0x000000000000791b */ /* 0x003fe20003800000 */
.L_x_13808:
[----:B------:R-:W-:Y:S02]  /*101d0*/  ISETP.GE.AND P0, PT, R4, R3, PT ;  /* 0x000000030400720c */ /* 0x000fe40003f06270 */
[----:B------:R-:W-:Y:S01]  /*101e0*/  MOV R13, R6 ;  /* 0x00000006000d7202 */ /* 0x000fe20000000f00 */
[----:B------:R-:W-:-:S10]  /*101f0*/  IMAD.MOV.U32 R12, RZ, RZ, 0x7 ;  /* 0x00000007ff0c7424 */ /* 0x000fd400078e00ff */
[----:B------:R-:W-:Y:S02]  /*10200*/  @!P0 LEA R9, R16, UR45, 0x1 ;  /* 0x0000002d10098c11 */ /* 0x000fe4000f8e08ff */
[----:B------:R-:W-:-:S13]  /*10210*/  @!P0 LEA R4, P2, R24, R14, 0x1 ;  /* 0x0000000e18048211 */ /* 0x000fda00078408ff */
[----:B------:R-:W-:Y:S05]  /*10220*/  WARPSYNC.COLLECTIVE R15, `(.L_x_13809) ;  /* 0x000000000f087348 */ /* 0x000fea0003c00000 */
[----:B------:R0:W1:Y:S02]  /*10230*/  SHFL.IDX P6, R14, R13, R12, R11 ;  /* 0x0000000c0d0e7389 */ /* 0x00006400000c000b */
[----:B01----:R-:W-:Y:S01]  /*10240*/  ENDCOLLECTIVE ;  /* 0x000000000000791b */ /* 0x003fe20003800000 */
.L_x_13809:
[----:B------:R-:W-:-:S05]  /*10250*/  @!P0 IMAD.X R5, RZ, RZ, R8, P2 ;  /* 0x000000ffff058224 */ /* 0x000fca00010e0608 */
        /* <DEDUP_REMOVED lines=9> */
.L_x_13810:
[----:B------:R-:W-:Y:S05]  /*102f0*/  BRA `(.L_x_13811) ;  /* 0xffffffd000707947 */ /* 0x000fea000383ffff */
.L_x_13745:
[----:B0-----:R-:W-:-:S04]  /*10300*/  MOV R3, UR45 ;  /* 0x0000002d00037c02 */ /* 0x001fc80008000f00 */
[----:B------:R0:W1:Y:S03]  /*10310*/  SYNCS.PHASECHK.TRANS64.TRYWAIT P0, [R3+URZ+0x22820], R0 ;  /* 0x02282000030075a7 */ /* 0x000066000800017f */
[----:B-1----:R-:W-:Y:S05]  /*10320*/  @!P0 NANOSLEEP.SYNCS 0x989680 ;  /* 0x009896800000895d */ /* 0x002fea0003900000 */
[----:B------:R-:W1:Y:S02]  /*10330*/  @!P0 SYNCS.PHASECHK.TRANS64 P0, [R3+URZ+0x22820], R0 ;  /* 0x02282000030085a7 */ /* 0x000e64000800007f */
[----:B-1----:R-:W-:Y:S05]  /*10340*/  @!P0 BRA `(.L_x_13745) ;  /* 0xfffffffc00ec8947 */ /* 0x002fea000383ffff */
[----:B------:R-:W-:Y:S05]  /*10350*/  BRA `(.L_x_13812) ;  /* 0xffffffd000a07947 */ /* 0x000fea000383ffff */
.L_x_13747:
[----:B0-----:R-:W-:-:S04]  /*10360*/  IMAD.U32 R3, RZ, RZ, UR45 ;  /* 0x0000002dff037e24 */ /* 0x001fc8000f8e00ff */
[----:B------:R0:W1:Y:S03]  /*10370*/  SYNCS.PHASECHK.TRANS64.TRYWAIT P0, [R3+URZ+0x22860], R0 ;  /* 0x02286000030075a7 */ /* 0x000066000800017f */
[----:B-1----:R-:W-:Y:S05]  /*10380*/  @!P0 NANOSLEEP.SYNCS 0x989680 ;  /* 0x009896800000895d */ /* 0x002fea0003900000 */
[----:B------:R-:W1:Y:S02]  /*10390*/  @!P0 SYNCS.PHASECHK.TRANS64 P0, [R3+URZ+0x22860], R0 ;  /* 0x02286000030085a7 */ /* 0x000e64000800007f */
[----:B-1----:R-:W-:Y:S05]  /*103a0*/  @!P0 BRA `(.L_x_13747) ;  /* 0xfffffffc00ec8947 */ /* 0x002fea000383ffff */
[----:B------:R-:W-:Y:S05]  /*103b0*/  BRA `(.L_x_13813) ;  /* 0xffffffd0009c7947 */ /* 0x000fea000383ffff */
.L_x_13748:
        /* <DEDUP_REMOVED lines=8> */
.L_x_13815:
[----:B------:R-:W-:Y:S05]  /*10440*/  BSYNC B0 ;  /* 0x0000000000007941 */ /* 0x000fea0003800000 */
.L_x_13814:
[----:B------:R-:W-:Y:S01]  /*10450*/  IMAD.MOV.U32 R13, RZ, RZ, R3 ;  /* 0x000000ffff0d7224 */ /* 0x000fe200078e0003 */
[----:B------:R-:W-:Y:S01]  /*10460*/  MOV R12, RZ ;  /* 0x000000ff000c7202 */ /* 0x000fe20000000f00 */
[----:B------:R-:W-:Y:S01]  /*10470*/  IMAD.MOV.U32 R11, RZ, RZ, 0x181f ;  /* 0x0000181fff0b7424 */ /* 0x000fe200078e00ff */
[----:B------:R-:W-:Y:S01]  /*10480*/  MOV R15, 0xffffffff ;  /* 0xffffffff000f7802 */ /* 0x000fe20000000f00 */
[----:B------:R-:W-:Y:S01]  /*10490*/  IMAD.SHL.U32 R24, R24, 0x2, RZ ;  /* 0x0000000218187824 */ /* 0x000fe200078e00ff */
[----:B------:R-:W-:Y:S02]  /*104a0*/  MOV R0, R14 ;  /* 0x0000000e00007202 */ /* 0x000fe40000000f00 */
[----:B------:R-:W-:-:S07]  /*104b0*/  LEA R17, R16, UR45, 0x1 ;  /* 0x0000002d10117c11 */ /* 0x000fce000f8e08ff */
[----:B------:R-:W-:Y:S05]  /*104c0*/  WARPSYNC.COLLECTIVE R15, `(.L_x_13816) ;  /* 0x000000000f087348 */ /* 0x000fea0003c00000 */
[----:B------:R0:W1:Y:S02]  /*104d0*/  SHFL.IDX P6, R14, R13, R12, R11 ;  /* 0x0000000c0d0e7389 */ /* 0x00006400000c000b */
[----:B01----:R-:W-:Y:S01]  /*104e0*/  ENDCOLLECTIVE ;  /* 0x000000000000791b */ /* 0x003fe20003800000 */
.L_x_13816:
[C---:B------:R-:W-:Y:S02]  /*104f0*/  LOP3.LUT P2, RZ, R8.reuse, 0x2, RZ, 0xc0, !PT ;  /* 0x0000000208ff7812 */ /* 0x040fe4000784c0ff */
[----:B------:R-:W-:-:S04]  /*10500*/  LOP3.LUT P1, RZ, R8, 0x4, RZ, 0xc0, !PT ;  /* 0x0000000408ff7812 */ /* 0x000fc8000782c0ff */
[----:B------:R-:W-:Y:S01]  /*10510*/  ISETP.LT.OR P3, PT, R35, 0x1, !P1 ;  /* 0x000000012300780c */ /* 0x000fe20004f61670 */
[----:B------:R-:W-:Y:S01]  /*10520*/  IMAD.MOV.U32 R13, RZ, RZ, R10 ;  /* 0x000000ffff0d7224 */ /* 0x000fe200078e000a */
[----:B------:R-:W-:Y:S02]  /*10530*/  MOV R12, 0x1 ;  /* 0x00000001000c7802 */ /* 0x000fe40000000f00 */
[----:B------:R-:W-:-:S13]  /*10540*/  IADD3 R4, P0, R14, R24, RZ ;  /* 0x000000180e047210 */ /* 0x000fda0007f1e0ff */
[----:B------:R-:W-:Y:S05]  /*10550*/  WARPSYNC.COLLECTIVE R15, `(.L_x_13817) ;  /* 0x000000000f087348 */ /* 0x000fea0003c00000 */
[----:B------:R0:W1:Y:S02]  /*10560*/  SHFL.IDX P6, R14, R13, R12, R11 ;  /* 0x0000000c0d0e7389 */ /* 0x00006400000c000b */
[----:B01----:R-:W-:Y:S01]  /*10570*/  ENDCOLLECTIVE ;  /* 0x000000000000791b */ /* 0x003fe20003800000 */
.L_x_13817:
        /* <DEDUP_REMOVED lines=12> */
.L_x_13818:
[----:B------:R-:W-:Y:S01]  /*10640*/  @!PT LDS RZ, [RZ] ;  /* 0x00000000fffff984 */ /* 0x000fe20000000800 */
[----:B------:R-:W-:Y:S01]  /*10650*/  @!PT LDS RZ, [RZ] ;  /* 0x00000000fffff984 */ /* 0x000fe20000000800 */
[----:B------:R-:W-:Y:S01]  /*10660*/  @!PT LDS RZ, [RZ] ;  /* 0x00000000fffff984 */ /* 0x000fe20000000800 */
[----:B------:R-:W-:Y:S01]  /*10670*/  LDGSTS.E.BYPASS.LTC128B.128 [R17+0x3400], desc[UR36][R4.64+0x80], !P0 ;  /* 0x0340008004117fae */ /* 0x000fe2000c101d64 */
[----:B------:R-:W-:Y:S01]  /*10680*/  LOP3.LUT P0, RZ, R8, 0x8, RZ, 0xc0, !PT ;  /* 0x0000000808ff7812 */ /* 0x000fe2000780c0ff */
[----:B------:R-:W-:Y:S02]  /*10690*/  IMAD.MOV.U32 R8, RZ, RZ, RZ ;  /* 0x000000ffff087224 */ /* 0x000fe400078e00ff */
        /* <DEDUP_REMOVED lines=9> */
.L_x_13819:
        /* <DEDUP_REMOVED lines=12> */
.L_x_13820:
        /* <DEDUP_REMOVED lines=14> */
.L_x_13821:
        /* <DEDUP_REMOVED lines=12> */
.L_x_13822:
        /* <DEDUP_REMOVED lines=14> */
.L_x_13823:
        /* <DEDUP_REMOVED lines=12> */
.L_x_13824:
        /* <DEDUP_REMOVED lines=14> */
.L_x_13825:
[----:B------:R-:W-:Y:S02]  /*10c10*/  IADD3.X R5, RZ, R0, RZ, P3, !PT ;  /* 0x00000000ff057210 */ /* 0x000fe40001ffe4ff */
[----:B------:R-:W-:Y:S02]  /*10c20*/  ISETP.LT.OR P3, PT, R35, 0x41, P4 ;  /* 0x000000412300780c */ /* 0x000fe40002761670 */
[----:B------:R-:W-:Y:S02]  /*10c30*/  IADD3 R0, R17, 0x400, RZ ;  /* 0x0000040011007810 */ /* 0x000fe40007ffe0ff */
[----:B------:R-:W-:-:S09]  /*10c40*/  MOV R13, R3 ;  /* 0x00000003000d7202 */ /* 0x000fd20000000f00 */
        /* <DEDUP_REMOVED lines=9> */
.L_x_13826:
        /* <DEDUP_REMOVED lines=9> */
.L_x_13755:
[----:B-1----:R1:W2:Y:S02]  /*10d70*/  SYNCS.PHASECHK.TRANS64.TRYWAIT P0, [R32+URZ+0x22840], R31 ;  /* 0x0228401f200075a7 */ /* 0x0022a4000800017f */
[----:B--2---:R-:W-:Y:S05]  /*10d80*/  @!P0 NANOSLEEP.SYNCS 0x989680 ;  /* 0x009896800000895d */ /* 0x004fea0003900000 */
[----:B------:R-:W2:Y:S02]  /*10d90*/  @!P0 SYNCS.PHASECHK.TRANS64 P0, [R32+URZ+0x22840], R31 ;  /* 0x0228401f200085a7 */ /* 0x000ea4000800007f */
[----:B--2---:R-:W-:Y:S05]  /*10da0*/  @!P0 BRA `(.L_x_13755) ;  /* 0xfffffffc00f08947 */ /* 0x004fea000383ffff */
[----:B------:R-:W-:Y:S05]  /*10db0*/  BRA `(.L_x_13828) ;  /* 0xffffffd000c07947 */ /* 0x000fea000383ffff */
.L_x_13756:
        /* <DEDUP_REMOVED lines=8> */
.L_x_13830:
[----:B------:R-:W-:Y:S05]  /*10e40*/  BSYNC B1 ;  /* 0x0000000000017941 */ /* 0x000fea0003800000 */
.L_x_13829:
        /* <DEDUP_REMOVED lines=9> */
.L_x_13831:
[----:B------:R-:W-:Y:S01]  /*10ee0*/  IMAD.MOV.U32 R13, RZ, RZ, R3 ;  /* 0x000000ffff0d7224 */ /* 0x000fe200078e0003 */
[----:B------:R-:W-:Y:S02]  /*10ef0*/  MOV R12, 0x1 ;  /* 0x00000001000c7802 */ /* 0x000fe40000000f00 */
[----:B------:R-:W-:-:S13]  /*10f00*/  IADD3 R4, P0, R14, R24, RZ ;  /* 0x000000180e047210 */ /* 0x000fda0007f1e0ff */
[----:B------:R-:W-:Y:S05]  /*10f10*/  WARPSYNC.COLLECTIVE R15, `(.L_x_13832) ;  /* 0x000000000f087348 */ /* 0x000fea0003c00000 */
[----:B------:R0:W1:Y:S02]  /*10f20*/  SHFL.IDX P6, R14, R13, R12, R11 ;  /* 0x0000000c0d0e7389 */ /* 0x00006400000c000b */
[----:B01----:R-:W-:Y:S01]  /*10f30*/  ENDCOLLECTIVE ;  /* 0x000000000000791b */ /* 0x003fe20003800000 */
.L_x_13832:
        /* <DEDUP_REMOVED lines=10> */
.L_x_13833:
[----:B------:R-:W-:Y:S01]  /*10fe0*/  MOV R13, R3 ;  /* 0x00000003000d7202 */ /* 0x000fe20000000f00 */
[----:B------:R-:W-:Y:S01]  /*10ff0*/  IMAD.MOV.U32 R12, RZ, RZ, 0x2 ;  /* 0x00000002ff0c7424 */ /* 0x000fe200078e00ff */
[----:B------:R-:W-:-:S13]  /*11000*/  IADD3 R6, P0, R14, R24, RZ ;  /* 0x000000180e067210 */ /* 0x000fda0007f1e0ff */
[----:B------:R-:W-:Y:S05]  /*11010*/  WARPSYNC.COLLECTIVE R15, `(.L_x_13834) ;  /* 0x000000000f087348 */ /* 0x000fea0003c00000 */
[----:B------:R0:W1:Y:S02]  /*11020*/  SHFL.IDX P6, R14, R13, R12, R11 ;  /* 0x0000000c0d0e7389 */ /* 0x00006400000c000b */
[----:B01----:R-:W-:Y:S01]  /*11030*/  ENDCOLLECTIVE ;  /* 0x000000000000791b */ /* 0x003fe20003800000 */
.L_x_13834:
[----:B------:R-:W-:-:S05]  /*11040*/  IMAD.X R7, RZ, RZ, R7, P0 ;  /* 0x000000ffff077224 */ /* 0x000fca00000e0607 */
        /* <DEDUP_REMOVED lines=9> */
.L_x_13835:
[----:B------:R-:W-:Y:S01]  /*110e0*/  IMAD.MOV.U32 R13, RZ, RZ, R3 ;  /* 0x000000ffff0d7224 */ /* 0x000fe200078e0003 */
[----:B------:R-:W-:Y:S02]  /*110f0*/  MOV R12, 0x3 ;  /* 0x00000003000c7802 */ /* 0x000fe40000000f00 */
[----:B------:R-:W-:-:S13]  /*11100*/  IADD3 R6, P0, R14, R24, RZ ;  /* 0x000000180e067210 */ /* 0x000fda0007f1e0ff */
[----:B------:R-:W-:Y:S05]  /*11110*/  WARPSYNC.COLLECTIVE R15, `(.L_x_13836) ;  /* 0x000000000f087348 */ /* 0x000fea0003c00000 */
[----:B------:R0:W1:Y:S02]  /*11120*/  SHFL.IDX P6, R14, R13, R12, R11 ;  /* 0x0000000c0d0e7389 */ /* 0x00006400000c000b */
[----:B01----:R-:W-:Y:S01]  /*11130*/  ENDCOLLECTIVE ;  /* 0x000000000000791b */ /* 0x003fe20003800000 */
.L_x_13836:
        /* <DEDUP_REMOVED lines=10> */
.L_x_13837:
[----:B------:R-:W-:Y:S01]  /*111e0*/  MOV R13, R3 ;  /* 0x00000003000d7202 */ /* 0x000fe20000000f00 */
[----:B------:R-:W-:Y:S01]  /*111f0*/  IMAD.MOV.U32 R12, RZ, RZ, 0x4 ;  /* 0x00000004ff0c7424 */ /* 0x000fe200078e00ff */
[----:B------:R-:W-:-:S13]  /*11200*/  IADD3 R4, P0, R14, R24, RZ ;  /* 0x000000180e047210 */ /* 0x000fda0007f1e0ff */
[----:B------:R-:W-:Y:S05]  /*11210*/  WARPSYNC.COLLECTIVE R15, `(.L_x_13838) ;  /* 0x000000000f087348 */ /* 0x000fea0003c00000 */
[----:B------:R0:W1:Y:S02]  /*11220*/  SHFL.IDX P6, R14, R13, R12, R11 ;  /* 0x0000000c0d0e7389 */ /* 0x00006400000c000b */
[----:B01----:R-:W-:Y:S01]  /*11230*/  ENDCOLLECTIVE ;  /* 0x000000000000791b */ /* 0x003fe20003800000 */
.L_x_13838:
        /* <DEDUP_REMOVED lines=10> */
.L_x_13839:
[----:B------:R-:W-:Y:S01]  /*112e0*/  IMAD.MOV.U32 R13, RZ, RZ, R3 ;  /* 0x000000ffff0d7224 */ /* 0x000fe200078e0003 */
[----:B------:R-:W-:Y:S02]  /*112f0*/  MOV R12, 0x5 ;  /* 0x00000005000c7802 */ /* 0x000fe40000000f00 */
[----:B------:R-:W-:-:S13]  /*11300*/  IADD3 R4, P0, R14, R24, RZ ;  /* 0x000000180e047210 */ /* 0x000fda0007f1e0ff */
[----:B------:R-:W-:Y:S05]  /*11310*/  WARPSYNC.COLLECTIVE R15, `(.L_x_13840) ;  /* 0x000000000f087348 */ /* 0x000fea0003c00000 */
[----:B------:R0:W1:Y:S02]  /*11320*/  SHFL.IDX P6, R14, R13, R12, R11 ;  /* 0x0000000c0d0e7389 */ /* 0x00006400000c000b */
[----:B01----:R-:W-:Y:S01]  /*11330*/  ENDCOLLECTIVE ;  /* 0x000000000000791b */ /* 0x003fe20003800000 */
.L_x_13840:
        /* <DEDUP_REMOVED lines=10> */
.L_x_13841:
[----:B------:R-:W-:Y:S01]  /*113e0*/  IMAD.MOV.U32 R37, RZ, RZ, R14 ;  /* 0x000000ffff257224 */ /* 0x000fe200078e000e */
[----:B------:R-:W-:Y:S06]  /*113f0*/  BRA `(.L_x_13842) ;  /* 0xffffffd000187947 */ /* 0x000fec000383ffff */
.L_x_13761:
[----:B---3--:R3:W4:Y:S02]  /*11400*/  SYNCS.PHASECHK.TRANS64.TRYWAIT P0, [R32+URZ+0x22860], R31 ;  /* 0x0228601f200075a7 */ /* 0x008724000800017f */
[----:B----4-:R-:W-:Y:S05]  /*11410*/  @!P0 NANOSLEEP.SYNCS 0x989680 ;  /* 0x009896800000895d */ /* 0x010fea0003900000 */
[----:B------:R-:W4:Y:S02]  /*11420*/  @!P0 SYNCS.PHASECHK.TRANS64 P0, [R32+URZ+0x22860], R31 ;  /* 0x0228601f200085a7 */ /* 0x000f24000800007f */
[----:B----4-:R-:W-:Y:S05]  /*11430*/  @!P0 BRA `(.L_x_13761) ;  /* 0xfffffffc00f08947 */ /* 0x010fea000383ffff */
[----:B------:R-:W-:Y:S05]  /*11440*/  BRA `(.L_x_13843) ;  /* 0xffffffd000647947 */ /* 0x000fea000383ffff */
.L_x_13762:
[----:B------:R-:W-:Y:S01]  /*11450*/  BSSY B1, `(.L_x_13844) ;  /* 0x0000008000017945 */ /* 0x000fe20003800000 */
[----:B------:R-:W-:Y:S01]  /*11460*/  MOV R13, R18 ;  /* 0x00000012000d7202 */ /* 0x000fe20000000f00 */
[----:B------:R-:W-:Y:S01]  /*11470*/  IMAD.MOV.U32 R12, RZ, RZ, RZ ;  /* 0x000000ffff0c7224 */ /* 0x000fe200078e00ff */
[----:B------:R-:W-:Y:S01]  /*11480*/  MOV R11, 0x181f ;  /* 0x0000181f000b7802 */ /* 0x000fe20000000f00 */
[----:B------:R-:W-:-:S07]  /*11490*/  IMAD.MOV.U32 R15, RZ, RZ, -0x1 ;  /* 0xffffffffff0f7424 */ /* 0x000fce00078e00ff */
[----:B-123--:R-:W-:Y:S05]  /*114a0*/  WARPSYNC.COLLECTIVE R15, `(.L_x_13845) ;  /* 0x000000000f087348 */ /* 0x00efea0003c00000 */
[----:B------:R0:W4:Y:S02]  /*114b0*/  SHFL.IDX P6, R14, R13, R12, R11 ;  /* 0x0000000c0d0e7389 */ /* 0x00012400000c000b */
[----:B01234-:R-:W-:Y:S01]  /*114c0*/  ENDCOLLECTIVE ;  /* 0x000000000000791b */ /* 0x01ffe20003800000 */
.L_x_13845:
[----:B------:R-:W-:Y:S05]  /*114d0*/  BSYNC B1 ;  /* 0x0000000000017941 */ /* 0x000fea0003800000 */
.L_x_13844:
[----:B------:R-:W-:Y:S01]  /*114e0*/  IMAD.MOV.U32 R13, RZ, RZ, R3 ;  /* 0x000000ffff0d7224 */ /* 0x000fe200078e0003 */
[----:B------:R-:W-:Y:S01]  /*114f0*/  MOV R12, RZ ;  /* 0x000000ff000c7202 */ /* 0x000fe20000000f00 */
[----:B------:R-:W-:Y:S01]  /*11500*/  IMAD.MOV.U32 R11, RZ, RZ, 0x181f ;  /* 0x0000181fff0b7424 */ /* 0x000fe200078e00ff */
[----:B------:R-:W-:Y:S01]  /*11510*/  MOV R15, 0xffffffff ;  /* 0xffffffff000f7802 */ /* 0x000fe20000000f00 */
[----:B------:R-:W-:Y:S01]  /*11520*/  IMAD R17, R21, 0xc000, R0 ;  /* 0x0000c00015117824 */ /* 0x000fe200078e0200 */
[----:B------:R-:W-:Y:S01]  /*11530*/  MOV R5, R14 ;  /* 0x0000000e00057202 */ /* 0x000fe20000000f00 */
[----:B------:R-:W-:-:S07]  /*11540*/  IMAD.MOV.U32 R8, RZ, RZ, RZ ;  /* 0x000000ffff087224 */ /* 0x000fce00078e00ff */
[----:B------:R-:W-:Y:S05]  /*11550*/  WARPSYNC.COLLECTIVE R15, `(.L_x_13846) ;  /* 0x000000000f087348 */ /* 0x000fea0003c00000 */
[----:B------:R0:W1:Y:S02]  /*11560*/  SHFL.IDX P6, R14, R13, R12, R11 ;  /* 0x0000000c0d0e7389 */ /* 0x00006400000c000b */
[----:B01----:R-:W-:Y:S01]  /*11570*/  ENDCOLLECTIVE ;  /* 0x000000000000791b */ /* 0x003fe20003800000 */
.L_x_13846:
[----:B------:R-:W-:Y:S01]  /*11580*/  MOV R13, R18 ;  /* 0x00000012000d7202 */ /* 0x000fe20000000f00 */
[----:B------:R-:W-:Y:S01]  /*11590*/  IMAD.MOV.U32 R12, RZ, RZ, 0x1 ;  /* 0x00000001ff0c7424 */ /* 0x000fe200078e00ff */
[----:B------:R-:W-:-:S13]  /*115a0*/  IADD3 R4, P0, R14, R24, RZ ;  /* 0x000000180e047210 */ /* 0x000fda0007f1e0ff */
[----:B------:R-:W-:Y:S05]  /*115b0*/  WARPSYNC.COLLECTIVE R15, `(.L_x_13847) ;  /* 0x000000000f087348 */ /* 0x000fea0003c00000 */
[----:B------:R0:W1:Y:S02]  /*115c0*/  SHFL.IDX P6, R14, R13, R12, R11 ;  /* 0x0000000c0d0e7389 */ /* 0x00006400000c000b */
[----:B01----:R-:W-:Y:S01]  /*115d0*/  ENDCOLLECTIVE ;  /* 0x000000000000791b */ /* 0x003fe20003800000 */
.L_x_13847:
        /* <DEDUP_REMOVED lines=13> */
.L_x_13848:
[----:B------:R-:W-:Y:S01]  /*116b0*/  MOV R13, R18 ;  /* 0x00000012000d7202 */ /* 0x000fe20000000f00 */
[----:B------:R-:W-:Y:S01]  /*116c0*/  IMAD.MOV.U32 R12, RZ, RZ, 0x2 ;  /* 0x00000002ff0c7424 */ /* 0x000fe200078e00ff */
[----:B------:R-:W-:-:S07]  /*116d0*/  MOV R5, R14 ;  /* 0x0000000e00057202 */ /* 0x000fce0000000f00 */
[----:B------:R-:W-:Y:S05]  /*116e0*/  WARPSYNC.COLLECTIVE R15, `(.L_x_13849) ;  /* 0x000000000f087348 */ /* 0x000fea0003c00000 */
[----:B------:R0:W1:Y:S02]  /*116f0*/  SHFL.IDX P6, R14, R13, R12, R11 ;  /* 0x0000000c0d0e7389 */ /* 0x00006400000c000b */
[----:B01----:R-:W-:Y:S01]  /*11700*/  ENDCOLLECTIVE ;  /* 0x000000000000791b */ /* 0x003fe20003800000 */
.L_x_13849:
        /* <DEDUP_REMOVED lines=14> */
.L_x_13850:
[----:B------:R-:W-:Y:S01]  /*117f0*/  MOV R13, R18 ;  /* 0x00000012000d7202 */ /* 0x000fe20000000f00 */
[----:B------:R-:W-:Y:S01]  /*11800*/  IMAD.MOV.U32 R12, RZ, RZ, 0x3 ;  /* 0x00000003ff0c7424 */ /* 0x000fe200078e00ff */
[----:B------:R-:W-:-:S07]  /*11810*/  MOV R5, R14 ;  /* 0x0000000e00057202 */ /* 0x000fce0000000f00 */
[----:B------:R-:W-:Y:S05]  /*11820*/  WARPSYNC.COLLECTIVE R15, `(.L_x_13851) ;  /* 0x000000000f087348 */ /* 0x000fea0003c00000 */
[----:B------:R0:W1:Y:S02]  /*11830*/  SHFL.IDX P6, R14, R13, R12, R11 ;  /* 0x0000000c0d0e7389 */ /* 0x00006400000c000b */
[----:B01----:R-:W-:Y:S01]  /*11840*/  ENDCOLLECTIVE ;  /* 0x000000000000791b */ /* 0x003fe20003800000 */
.L_x_13851:
        /* <DEDUP_REMOVED lines=14> */
.L_x_13852:
[----:B------:R-:W-:Y:S01]  /*11930*/  MOV R13, R18 ;  /* 0x00000012000d7202 */ /* 0x000fe20000000f00 */
[----:B------:R-:W-:Y:S01]  /*11940*/  IMAD.MOV.U32 R12, RZ, RZ, 0x4 ;  /* 0x00000004ff0c7424 */ /* 0x000fe200078e00ff */
[----:B------:R-:W-:-:S07]  /*11950*/  MOV R5, R14 ;  /* 0x0000000e00057202 */ /* 0x000fce0000000f00 */
[----:B------:R-:W-:Y:S05]  /*11960*/  WARPSYNC.COLLECTIVE R15, `(.L_x_13853) ;  /* 0x000000000f087348 */ /* 0x000fea0003c00000 */
[----:B------:R0:W1:Y:S02]  /*11970*/  SHFL.IDX P6, R14, R13, R12, R11 ;  /* 0x0000000c0d0e7389 */ /* 0x00006400000c000b */
[----:B01----:R-:W-:Y:S01]  /*11980*/  ENDCOLLECTIVE ;  /* 0x000000000000791b */ /* 0x003fe20003800000 */
.L_x_13853:
        /* <DEDUP_REMOVED lines=14> */
.L_x_13854:
[----:B------:R-:W-:Y:S01]  /*11a70*/  MOV R13, R18 ;  /* 0x00000012000d7202 */ /* 0x000fe20000000f00 */
[----:B------:R-:W-:Y:S01]  /*11a80*/  IMAD.MOV.U32 R12, RZ, RZ, 0x5 ;  /* 0x00000005ff0c7424 */ /* 0x000fe200078e00ff */
[----:B------:R-:W-:-:S07]  /*11a90*/  MOV R5, R14 ;  /* 0x0000000e00057202 */ /* 0x000fce0000000f00 */
[----:B------:R-:W-:Y:S05]  /*11aa0*/  WARPSYNC.COLLECTIVE R15, `(.L_x_13855) ;  /* 0x000000000f087348 */ /* 0x000fea0003c00000 */
[----:B------:R0:W1:Y:S02]  /*11ab0*/  SHFL.IDX P6, R14, R13, R12, R11 ;  /* 0x0000000c0d0e7389 */ /* 0x00006400000c000b */
[----:B01----:R-:W-:Y:S01]  /*11ac0*/  ENDCOLLECTIVE ;  /* 0x000000000000791b */ /* 0x003fe20003800000 */
.L_x_13855:
        /* <DEDUP_REMOVED lines=14> */
.L_x_13856:
[----:B------:R-:W-:Y:S01]  /*11bb0*/  MOV R3, R14 ;  /* 0x0000000e00037202 */ /* 0x000fe20000000f00 */
[----:B------:R-:W-:Y:S06]  /*11bc0*/  BRA `(.L_x_13857) ;  /* 0xffffffcc00a07947 */ /* 0x000fec000383ffff */
.L_x_13767:
[----:B0-----:R0:W1:Y:S02]  /*11bd0*/  SYNCS.PHASECHK.TRANS64.TRYWAIT P0, [R4+URZ+0x22820], R8 ;  /* 0x02282008040075a7 */ /* 0x001064000800017f */
[----:B-1----:R-:W-:Y:S05]  /*11be0*/  @!P0 NANOSLEEP.SYNCS 0x989680 ;  /* 0x009896800000895d */ /* 0x002fea0003900000 */
[----:B------:R-:W1:Y:S02]  /*11bf0*/  @!P0 SYNCS.PHASECHK.TRANS64 P0, [R4+URZ+0x22820], R8 ;  /* 0x02282008040085a7 */ /* 0x000e64000800007f */
[----:B-1----:R-:W-:Y:S05]  /*11c00*/  @!P0 BRA `(.L_x_13767) ;  /* 0xfffffffc00f08947 */ /* 0x002fea000383ffff */
[----:B------:R-:W-:Y:S05]  /*11c10*/  BRA `(.L_x_13858) ;  /* 0xffffffd000287947 */ /* 0x000fea000383ffff */
.L_x_13768:
[----:B------:R-:W-:Y:S01]  /*11c20*/  BSSY B0, `(.L_x_13859) ;  /* 0x0000008000007945 */ /* 0x000fe20003800000 */
[----:B------:R-:W-:Y:S01]  /*11c30*/  MOV R13, R2 ;  /* 0x00000002000d7202 */ /* 0x000fe20000000f00 */
[----:B------:R-:W-:Y:S01]  /*11c40*/  IMAD.MOV.U32 R12, RZ, RZ, RZ ;  /* 0x000000ffff0c7224 */ /* 0x000fe200078e00ff */
[----:B------:R-:W-:Y:S01]  /*11c50*/  MOV R11, 0x1f ;  /* 0x0000001f000b7802 */ /* 0x000fe20000000f00 */
[----:B------:R-:W-:-:S07]  /*11c60*/  IMAD.MOV.U32 R15, RZ, RZ, -0x1 ;  /* 0xffffffffff0f7424 */ /* 0x000fce00078e00ff */
[----:B0-23-5:R-:W-:Y:S05]  /*11c70*/  WARPSYNC.COLLECTIVE R15, `(.L_x_13860) ;  /* 0x000000000f087348 */ /* 0x02dfea0003c00000 */
[----:B------:R1:W4:Y:S02]  /*11c80*/  SHFL.IDX P6, R14, R13, R12, R11 ;  /* 0x0000000c0d0e7389 */ /* 0x00032400000c000b */
[----:B012345:R-:W-:Y:S01]  /*11c90*/  ENDCOLLECTIVE ;  /* 0x000000000000791b */ /* 0x03ffe20003800000 */
.L_x_13860:
[----:B------:R-:W-:Y:S05]  /*11ca0*/  BSYNC B0 ;  /* 0x0000000000007941 */ /* 0x000fea0003800000 */
.L_x_13859:
[----:B------:R-:W-:Y:S05]  /*11cb0*/  BRA `(.L_x_13861) ;  /* 0xffffffd000107947 */ /* 0x000fea000383ffff */
.L_x_13769:
[----:B------:R-:W-:Y:S01]  /*11cc0*/  BSSY B0, `(.L_x_13862) ;  /* 0x0000006000007945 */ /* 0x000fe20003800000 */
[----:B------:R-:W-:-:S07]  /*11cd0*/  MOV R15, 0xffffffff ;  /* 0xffffffff000f7802 */ /* 0x000fce0000000f00 */
[----:B0123-5:R-:W-:Y:S05]  /*11ce0*/  WARPSYNC.COLLECTIVE R15, `(.L_x_13863) ;  /* 0x000000000f0c7348 */ /* 0x02ffea0003c00000 */
[----:B------:R-:W-:Y:S02]  /*11cf0*/  ELECT P6, UR62, PT ;  /* 0x00000000003e782f */ /* 0x000fe400038c0000 */
[----:B------:R-:W-:Y:S01]  /*11d00*/  MOV R14, UR62 ;  /* 0x0000003e000e7c02 */ /* 0x000fe20008000f00 */
[----:B0123-5:R-:W-:Y:S10]  /*11d10*/  ENDCOLLECTIVE ;  /* 0x000000000000791b */ /* 0x02fff40003800000 */
.L_x_13863:
[----:B------:R-:W-:Y:S05]  /*11d20*/  BSYNC B0 ;  /* 0x0000000000007941 */ /* 0x000fea0003800000 */
.L_x_13862:
[----:B------:R-:W-:Y:S05]  /*11d30*/  BRA `(.L_x_13864) ;  /* 0xffffffd000047947 */ /* 0x000fea000383ffff */
.L_x_13771:
[----:B----4-:R4:W0:Y:S02]  /*11d40*/  SYNCS.PHASECHK.TRANS64.TRYWAIT P1, [R5+URZ+0x22840], R0 ;  /* 0x02284000050075a7 */ /* 0x010824000802017f */
[----:B0-----:R-:W-:Y:S05]  /*11d50*/  @!P1 NANOSLEEP.SYNCS 0x989680 ;  /* 0x009896800000995d */ /* 0x001fea0003900000 */
[----:B------:R-:W0:Y:S02]  /*11d60*/  @!P1 SYNCS.PHASECHK.TRANS64 P1, [R5+URZ+0x22840], R0 ;  /* 0x02284000050095a7 */ /* 0x000e24000802007f */
[----:B0-----:R-:W-:Y:S05]  /*11d70*/  @!P1 BRA `(.L_x_13771) ;  /* 0xfffffffc00f09947 */ /* 0x001fea000383ffff */
[----:B------:R-:W-:Y:S05]  /*11d80*/  BRA `(.L_x_13865) ;  /* 0xffffffd000247947 */ /* 0x000fea000383ffff */
.L_x_13773:
[----:B-1----:R1:W0:Y:S02]  /*11d90*/  SYNCS.PHASECHK.TRANS64.TRYWAIT P1, [R21+URZ+0x22840], R2 ;  /* 0x02284002150075a7 */ /* 0x002224000802017f */
[----:B0-----:R-:W-:Y:S05]  /*11da0*/  @!P1 NANOSLEEP.SYNCS 0x989680 ;  /* 0x009896800000995d */ /* 0x001fea0003900000 */
[----:B------:R-:W0:Y:S02]  /*11db0*/  @!P1 SYNCS.PHASECHK.TRANS64 P1, [R21+URZ+0x22840], R2 ;  /* 0x02284002150095a7 */ /* 0x000e24000802007f */
[----:B0-----:R-:W-:Y:S05]  /*11dc0*/  @!P1 BRA `(.L_x_13773) ;  /* 0xfffffffc00f09947 */ /* 0x001fea000383ffff */
[----:B------:R-:W-:Y:S05]  /*11dd0*/  BRA `(.L_x_13866) ;  /* 0xffffffd000307947 */ /* 0x000fea000383ffff */
.L_x_13775:
[----:B------:R0:W0:Y:S02]  /*11de0*/  SYNCS.PHASECHK.TRANS64.TRYWAIT P1, [R5+URZ+0x22860], R0 ;  /* 0x02286000050075a7 */ /* 0x000024000802017f */
[----:B0-----:R-:W-:Y:S05]  /*11df0*/  @!P1 NANOSLEEP.SYNCS 0x989680 ;  /* 0x009896800000995d */ /* 0x001fea0003900000 */
[----:B------:R-:W0:Y:S02]  /*11e00*/  @!P1 SYNCS.PHASECHK.TRANS64 P1, [R5+URZ+0x22860], R0 ;  /* 0x02286000050095a7 */ /* 0x000e24000802007f */
[----:B0-----:R-:W-:Y:S05]  /*11e10*/  @!P1 BRA `(.L_x_13775) ;  /* 0xfffffffc00f09947 */ /* 0x001fea000383ffff */
[----:B------:R-:W-:Y:S05]  /*11e20*/  BRA `(.L_x_13867) ;  /* 0xffffffd0002c7947 */ /* 0x000fea000383ffff */
.L_x_13868:
        /* <DEDUP_REMOVED lines=13> */
.L_x_15781:


//--------------------- .text._ZN7cutlass13device_kernelIN5flash11enable_sm90INS1_16FlashAttnFwdSm90INS1_25CollectiveMainloopFwdSm90ILi2EN4cute5tupleIJNS5_1CILi1EEES8_S8_EEENS6_IJNS7_ILi128EEENS7_ILi96EEENS7_ILi64EEEEEELi256ENS_10bfloat16_tEfNS_4arch4Sm90ELb1ELb0ELb1ELb0ELb1ELb0ELb1ELb1ELb0ELb1ELb1ELb0EEENS1_21CollectiveEpilogueFwdINS6_IJSA_NS7_ILi256EEESB_EEES9_SE_SG_Li256ELb0ELb1ELb1ELb0EEENS1_19SingleTileSchedulerILb0ELb1ELb1ELi128EEEEEEEEEvNT_6ParamsE --------------------------
	.section	.text._ZN7cutlass13device_kernelIN5flash11enable_sm90INS1_16FlashAttnFwdSm90INS1_25CollectiveMainloopFwdSm90ILi2EN4cute5tupleIJNS5_1CILi1EEES8_S8_EEENS6_IJNS7_ILi128EEENS7_ILi96EEENS7_ILi64EEEEEELi256ENS_10bfloat16_tEfNS_4arch4Sm90ELb1ELb0ELb1ELb0ELb1ELb0ELb1ELb1ELb0ELb1ELb1ELb0EEENS1_21CollectiveEpilogueFwdINS6_IJSA_NS7_ILi256EEESB_EEES9_SE_SG_Li256ELb0ELb1ELb1ELb0EEENS1_19SingleTileSchedulerILb0ELb1ELb1ELi128EEEEEEEEEvNT_6ParamsE,"ax",@progbits
	.align	128
.text._ZN7cutlass13device_kernelIN5flash11enable_sm90INS1_16FlashAttnFwdSm90INS1_25CollectiveMainloopFwdSm90ILi2EN4cute5tupleIJNS5_1CILi1EEES8_S8_EEENS6_IJNS7_ILi128EEENS7_ILi96EEENS7_ILi64EEEEEELi256ENS_10bfloat16_tEfNS_4arch4Sm90ELb1ELb0ELb1ELb0ELb1ELb0ELb1ELb1ELb0ELb1ELb1ELb0EEENS1_21CollectiveEpilogueFwdINS6_IJSA_NS7_ILi256EEESB_EEES9_SE_SG_Li256ELb0ELb1ELb1ELb0EEENS1_19SingleTileSchedulerILb0ELb1ELb1ELi128EEEEEEEEEvNT_6ParamsE:
        .type           _ZN7cutlass13device_kernelIN5flash11enable_sm90INS1_16FlashAttnFwdSm90INS1_25CollectiveMainloopFwdSm90ILi2EN4cute5tupleIJNS5_1CILi1EEES8_S8_EEENS6_IJNS7_ILi128EEENS7_ILi96EEENS7_ILi64EEEEEELi256ENS_10bfloat16_tEfNS_4arch4Sm90ELb1ELb0ELb1ELb0ELb1ELb0ELb1ELb1ELb0ELb1ELb1ELb0EEENS1_21CollectiveEpilogueFwdINS6_IJSA_NS7_ILi256EEESB_EEES9_SE_SG_Li256ELb0ELb1ELb1ELb0EEENS1_19SingleTileSchedulerILb0ELb1ELb1ELi128EEEEEEEEEvNT_6ParamsE,@function
        .size           _ZN7cutlass13device_kernelIN5flash11enable_sm90INS1_16FlashAttnFwdSm90INS1_25CollectiveMainloopFwdSm90ILi2EN4cute5tupleIJNS5_1CILi1EEES8_S8_EEENS6_IJNS7_ILi128EEENS7_ILi96EEENS7_ILi64EEEEEELi256ENS_10bfloat16_tEfNS_4arch4Sm90ELb1ELb0ELb1ELb0ELb1ELb0ELb1ELb1ELb0ELb1ELb1ELb0EEENS1_21CollectiveEpilogueFwdINS6_IJSA_NS7_ILi256EEESB_EEES9_SE_SG_Li256ELb0ELb1ELb1ELb0EEENS1_19SingleTileSchedulerILb0ELb1ELb1ELi128EEEEEEEEEvNT_6ParamsE,(.L_x_15782 - _ZN7cutlass13device_kernelIN5flash11enable_sm90INS1_16FlashAttnFwdSm90INS1_25CollectiveMainloopFwdSm90ILi2EN4cute5tupleIJNS5_1CILi1EEES8_S8_EEENS6_IJNS7_ILi128EEENS7_ILi96EEENS7_ILi64EEEEEELi256ENS_10bfloat16_tEfNS_4arch4Sm90ELb1ELb0ELb1ELb0ELb1ELb0ELb1ELb1ELb0ELb1ELb1ELb0EEENS1_21CollectiveEpilogueFwdINS6_IJSA_NS7_ILi256EEESB_EEES9_SE_SG_Li256ELb0ELb1ELb1ELb0EEENS1_19SingleTileSchedulerILb0ELb1ELb1ELi128EEEEEEEEEvNT_6ParamsE)
        .other          _ZN7cutlass13device_kernelIN5flash11enable_sm90INS1_16FlashAttnFwdSm90INS1_25CollectiveMainloopFwdSm90ILi2EN4cute5tupleIJNS5_1CILi1EEES8_S8_EEENS6_IJNS7_ILi128EEENS7_ILi96EEENS7_ILi64EEEEEELi256ENS_10bfloat16_tEfNS_4arch4Sm90ELb1ELb0ELb1ELb0ELb1ELb0ELb1ELb1ELb0ELb1ELb1ELb0EEENS1_21CollectiveEpilogueFwdINS6_IJSA_NS7_ILi256EEESB_EEES9_SE_SG_Li256ELb0ELb1ELb1ELb0EEENS1_19SingleTileSchedulerILb0ELb1ELb1ELi128EEEEEEEEEvNT_6ParamsE,@"STO_CUDA_ENTRY STV_DEFAULT"
_ZN7cutlass13device_kernelIN5flash11enable_sm90INS1_16FlashAttnFwdSm90INS1_25CollectiveMainloopFwdSm90ILi2EN4cute5tupleIJNS5_1CILi1EEES8_S8_EEENS6_IJNS7_ILi128EEENS7_ILi96EEENS7_ILi64EEEEEELi256ENS_10bfloat16_tEfNS_4arch4Sm90ELb1ELb0ELb1ELb0ELb1ELb0ELb1ELb1ELb0ELb1ELb1ELb0EEENS1_21CollectiveEpilogueFwdINS6_IJSA_NS7_ILi256EEESB_EEES9_SE_SG_Li256ELb0ELb1ELb1ELb0EEENS1_19SingleTileSchedulerILb0ELb1ELb1ELi128EEEEEEEEEvNT_6ParamsE:
        /* <DEDUP_REMOVED lines=8> */
[----:B------:R-:W0:Y:S02]  /*0080*/  SHFL.IDX PT, R2, R0, RZ, 0x1f ;  /* 0x00001fff00027589 */ /* 0x000e2400000e0000 */
[C---:B0-----:R-:W-:Y:S02]  /*0090*/  ISETP.NE.OR P0, PT, R2.reuse, RZ, !P0 ;  /* 0x000000ff0200720c */ /* 0x041fe40004705670 */
[----:B------:R-:W-:Y:S02]  /*00a0*/  ISETP.NE.AND P1, PT, R2, RZ, PT ;  /* 0x000000ff0200720c */ /* 0x000fe40003f25270 */
[----:B------:R0:W1:Y:S09]  /*00b0*/  SHFL.IDX PT, R2, R3, RZ, 0x1f ;  /* 0x00001fff03027589 */ /* 0x00007200000e0000 */
[----:B------:R-:W-:Y:S01]  /*00c0*/  VOTEU.ALL UP0, P0 ;  /* 0x00000000003f7886 */ /* 0x000fe20000000000 */
[----:B------:R-:W-:Y:S01]  /*00d0*/  VOTEU.ALL UP1, P0 ;  /* 0x00000000003f7886 */ /* 0x000fe20000020000 */
[----:B------:R-:W-:-:S03]  /*00e0*/  VOTEU.ALL UP2, P0 ;  /* 0x00000000003f7886 */ /* 0x000fc60000040000 */
        /* <DEDUP_REMOVED lines=32> */
.L_x_13869:
        /* <DEDUP_REMOVED lines=22> */
.L_x_13870:
        /* <DEDUP_REMOVED lines=18> */
.L_x_13871:
        /* <DEDUP_REMOVED lines=22> */
.L_x_13872:
        /* <DEDUP_REMOVED lines=22> */
.L_x_13873:
[----:B------:R-:W-:Y:S01]  /*0830*/  ISETP.NE.AND P0, PT, R2, RZ, PT ;  /* 0x000000ff0200720c */ /* 0x000fe20003f05270 */
[----:B------:R-:W-:Y:S01]  /*0840*/  IMAD.MOV.U32 R34, RZ, RZ, 0x1 ;  /* 0x00000001ff227424 */ /* 0x000fe200078e00ff */
[----:B------:R-:W-:Y:S01]  /*0850*/  NOP ;  /* 0x0000000000007918 */ /* 0x000fe20000000000 */
[----:B------:R-:W-:Y:S01]  /*0860*/  ULDC.64 UR36, c[0x0][0x208] ;  /* 0x0000820000247ab9 */ /* 0x000fe20000000a00 */
[----:B------:R-:W-:Y:S02]  /*0870*/  BSSY B6, `(.L_x_13874) ;  /* 0x00010f3000067945 */ /* 0x000fe40003800000 */
[----:B------:R-:W-:Y:S01]  /*0880*/  SEL R34, R34, 0x2, !P0 ;  /* 0x0000000222227807 */ /* 0x000fe20004000000 */
[----:B01234-:R-:W-:Y:S06]  /*0890*/  BAR.SYNC.DEFER_BLOCKING 0x0 ;  /* 0x0000000000007b1d */ /* 0x01ffec0000010000 */
[----:B------:R-:W-:Y:S05]  /*08a0*/  @!P0 BRA `(.L_x_13875) ;  /* 0x000000c800448947 */ /* 0x000fea0003800000 */
.L_x_13876:
[----:B------:R-:W-:-:S08]  /*08b0*/  NOP ;  /* 0x0000000000007918 */ /* 0x000fd00000000000 */
[----:B------:R-:W0:Y:S02]  /*08c0*/  USETMAXREG.TRY_ALLOC.CTAPOOL UP0, 0xe8 ;  /* 0x000000e8000079c8 */ /* 0x000e240008000600 */
[----:B0-----:R-:W-:-:S13]  /*08d0*/  PLOP3.LUT P0, PT, PT, PT, UP0, 0x80, 0x0 ;  /* 0x000000000000781c */ /* 0x001fda0003f0f008 */
[----:B------:R-:W-:Y:S05]  /*08e0*/  @!P0 BRA `(.L_x_13876) ;  /* 0xfffffffc00f08947 */ /* 0x000fea000383ffff */
[----:B------:R-:W0:Y:S01]  /*08f0*/  S2UR UR6, SR_CTAID.Y ;  /* 0x00000000000679c3 */ /* 0x000e220000002600 */
[----:B------:R-:W-:Y:S01]  /*0900*/  ULDC UR7, c[0x0][0xd50] ;  /* 0x0003540000077ab9 */ /* 0x000fe20000000800 */
[----:B------:R-:W-:Y:S01]  /*0910*/  SHF.R.U32.HI R16, RZ, 0x7, R24 ;  /* 0x00000007ff107819 */ /* 0x000fe20000011618 */
[----:B------:R-:W-:-:S05]  /*0920*/  UISETP.NE.AND UP0, UPT, UR7, 0x1, UPT ;  /* 0x000000010700788c */ /* 0x000fca000bf05270 */
[----:B------:R-:W-:Y:S08]  /*0930*/  BAR.ARV 0x8, 0x180 ;  /* 0x0206000000007b1d */ /* 0x000ff00000002000 */
[----:B------:R-:W1:Y:S01]  /*0940*/  S2UR UR8, SR_CTAID.Z ;  /* 0x00000000000879c3 */ /* 0x000e620000002700 */
[----:B------:R-:W-:Y:S01]  /*0950*/  ISETP.NE.AND P0, PT, R16, 0x1, PT ;  /* 0x000000011000780c */ /* 0x000fe20003f05270 */
[----:B------:R-:W-:Y:S01]  /*0960*/  @UP0 ULDC UR4, c[0x0][0xd54] ;  /* 0x0003550000040ab9 */ /* 0x000fe20000000800 */
[----:B------:R-:W-:Y:S01]  /*0970*/  @UP0 ULDC UR9, c[0x0][0xd58] ;  /* 0x0003560000090ab9 */ /* 0x000fe20000000800 */
[----:B0-----:R-:W-:-:S10]  /*0980*/  UIMAD.WIDE.U32 UR4, UR6, UR4, URZ ;  /* 0x00000004060472a5 */ /* 0x001fd4000f8e003f */
[----:B------:R-:W-:Y:S06]  /*0990*/  @!P0 BAR.ARV 0x9, 0x100 ;  /* 0x0244000000008b1d */ /* 0x000fec0000002000 */
[----:B------:R-:W-:Y:S01]  /*09a0*/  UMOV UR10, UR6 ;  /* 0x00000006000a7c82 */ /* 0x000fe20008000000 */
[----:B------:R-:W-:Y:S01]  /*09b0*/  @UP0 USHF.R.U32.HI UR10, URZ, UR9, UR5 ;  /* 0x000000093f0a0299 */ /* 0x000fe20008011605 */
[----:B-1----:R-:W-:-:S03]  /*09c0*/  ISETP.LE.AND P0, PT, RZ, UR8, PT ;  /* 0x00000008ff007c0c */ /* 0x002fc6000bf03270 */
[----:B------:R-:W-:Y:S02]  /*09d0*/  UIADD3 UR4, -UR10, URZ, URZ ;  /* 0x0000003f0a047290 */ /* 0x000fe4000fffe13f */
[----:B------:R-:W-:Y:S02]  /*09e0*/  IMAD.U32 R0, RZ, RZ, UR10 ;  /* 0x0000000aff007e24 */ /* 0x000fe4000f8e00ff */
[----:B------:R-:W-:-:S03]  /*09f0*/  UIMAD UR8, UR7, UR4, UR6 ;  /* 0x00000004070872a4 */ /* 0x000fc6000f8e0206 */
[----:B------:R0:W-:Y:S03]  /*0a00*/  STL [R1], R0 ;  /* 0x0000000001007387 */ /* 0x0001e60000100800 */
[----:B------:R-:W-:Y:S06]  /*0a10*/  @!P0 BRA `(.L_x_13877) ;  /* 0x0000010c00608947 */ /* 0x000fec0003800000 */
[----:B------:R-:W1:Y:S01]  /*0a20*/  S2UR UR38, SR_CTAID.X ;  /* 0x00000000002679c3 */ /* 0x000e620000002500 */
        /* <DEDUP_REMOVED lines=14> */
[----:B-1----:R-:W-:-:S04]  /*0b10*/  USHF.L.U32 UR38, UR38, 0x7, URZ ;  /* 0x0000000726267899 */ /* 0x002fc8000800063f */
[----:B------:R-:W-:Y:S02]  /*0b20*/  @UP1 UIADD3 UR4, UR38, 0x7f, URZ ;  /* 0x0000007f26041890 */ /* 0x000fe4000fffe03f */
[----:B------:R-:W-:Y:S02]  /*0b30*/  UIADD3 UR6, UR38, 0x7f, URZ ;  /* 0x0000007f26067890 */ /* 0x000fe4000fffe03f */
        /* <DEDUP_REMOVED lines=10> */
[----:B------:R-:W-:Y:S02]  /*0be0*/  ULEA.HI.SX32 UR6, UR7, UR6, 0x1c ;  /* 0x0000000607067291 */ /* 0x000fe4000f8fe23f */
[----:B------:R-:W-:Y:S02]  /*0bf0*/  ULOP3.LUT UR7, UR8, 0xffff, URZ, 0xc0, !UPT ;  /* 0x0000ffff08077892 */ /* 0x000fe4000f8ec03f */
        /* <DEDUP_REMOVED lines=8> */
[----:B------:R-:W-:Y:S01]  /*0c80*/  MOV R3, UR11 ;  /* 0x0000000b00037c02 */ /* 0x000fe20008000f00 */
[----:B------:R-:W-:Y:S01]  /*0c90*/  UIADD3 UR6, UR11, -0x1, UR10 ;  /* 0xffffffff0b067890 */ /* 0x000fe2000fffe00a */
[----:B------:R-:W-:Y:S02]  /*0ca0*/  UMOV UR4, URZ ;  /* 0x0000003f00047c82 */ /* 0x000fe40008000000 */
[-C--:B0-----:R-:W-:Y:S02]  /*0cb0*/  IABS R0, R3.reuse ;  /* 0x0000000300007213 */ /* 0x081fe40000000000 */
        /* <DEDUP_REMOVED lines=9> */
[----:B0-----:R-:W-:Y:S01]  /*0d50*/  VIADD R2, R0, 0xffffffe ;  /* 0x0ffffffe00027836 */ /* 0x001fe20000000000 */
[----:B------:R-:W-:-:S05]  /*0d60*/  IADD3 R0, RZ, -R5, RZ ;  /* 0x80000005ff007210 */ /* 0x000fca0007ffe0ff */
        /* <DEDUP_REMOVED lines=18> */
.L_x_13878:
[----:B------:R-:W-:Y:S01]  /*0e90*/  UIMAD UR5, UR7, UR4, URZ ;  /* 0x00000004070572a4 */ /* 0x000fe2000f8e023f */
[----:B0-----:R-:W-:Y:S01]  /*0ea0*/  IMAD.U32 R0, RZ, RZ, UR10 ;  /* 0x0000000aff007e24 */ /* 0x001fe2000f8e00ff */
[----:B------:R-:W-:Y:S01]  /*0eb0*/  IADD3 R152, R24, -0x80, RZ ;  /* 0xffffff8018987810 */ /* 0x000fe20007ffe0ff */
[----:B------:R-:W-:Y:S01]  /*0ec0*/  IMAD.U32 R3, RZ, RZ, UR4 ;  /* 0x00000004ff037e24 */ /* 0x000fe2000f8e00ff */
[----:B------:R-:W-:Y:S02]  /*0ed0*/  PLOP3.LUT P0, PT, PT, PT, PT, 0x80, 0x0 ;  /* 0x000000000000781c */ /* 0x000fe40003f0f070 */
[----:B------:R-:W-:Y:S01]  /*0ee0*/  CS2R R4, SRZ ;  /* 0x0000000000047805 */ /* 0x000fe2000001ff00 */
[----:B------:R-:W-:Y:S01]  /*0ef0*/  IMAD.U32 R223, RZ, RZ, UR5 ;  /* 0x00000005ffdf7e24 */ /* 0x000fe2000f8e00ff */
        /* <DEDUP_REMOVED lines=84> */
[----:B------:R-:W-:Y:S02]  /*1440*/  USHF.R.U32.HI UR4, URZ, 0x4, UR5 ;  /* 0x000000043f047899 */ /* 0x000fe40008011605 */
[----:B------:R-:W-:Y:S02]  /*1450*/  UIADD3 UR5, UR5, 0xa000, URZ ;  /* 0x0000a00005057890 */ /* 0x000fe4000fffe03f */
[----:B------:R-:W-:Y:S02]  /*1460*/  ULOP3.LUT UR4, UR4, 0x3fff, URZ, 0xc0, !UPT ;  /* 0x00003fff04047892 */ /* 0x000fe4000f8ec03f */
[----:B------:R-:W-:Y:S02]  /*1470*/  USHF.R.U32.HI UR5, URZ, 0x4, UR5 ;  /* 0x000000043f057899 */ /* 0x000fe40008011605 */
[----:B------:R-:W-:Y:S02]  /*1480*/  ULOP3.LUT UR40, UR4, 0x10000, URZ, 0xfc, !UPT ;  /* 0x0001000004287892 */ /* 0x000fe4000f8efc3f */
[----:B------:R-:W-:-:S03]  /*1490*/  ULOP3.LUT UR39, UR5, 0x3fff, URZ, 0xc0, !UPT ;  /* 0x00003fff05277892 */ /* 0x000fc6000f8ec03f */
[----:B------:R-:W-:Y:S02]  /*14a0*/  UMOV UR5, 0x40000040 ;  /* 0x4000004000057882 */ /* 0x000fe40000000000 */
[----:B------:R-:W-:Y:S01]  /*14b0*/  UMOV UR4, UR40 ;  /* 0x0000002800047c82 */ /* 0x000fe20008000000 */
[----:B------:R-:W-:Y:S02]  /*14c0*/  IMAD.U32 R23, RZ, RZ, UR5 ;  /* 0x00000005ff177e24 */ /* 0x000fe4000f8e00ff */
[----:B------:R-:W-:Y:S01]  /*14d0*/  IMAD.U32 R22, RZ, RZ, UR4 ;  /* 0x00000004ff167e24 */ /* 0x000fe2000f8e00ff */
[----:B------:R-:W-:Y:S06]  /*14e0*/  @!P0 BRA `(.L_x_13880) ;  /* 0x0000000000408947 */ /* 0x000fec0003800000 */
        /* <DEDUP_REMOVED lines=16> */
.L_x_13880:
[----:B------:R-:W-:Y:S02]  /*15f0*/  SHF.L.U32 R0, RZ, 0x1f, RZ ;  /* 0x0000001fff007819 */ /* 0x000fe400000006ff */
[----:B------:R-:W-:Y:S02]  /*1600*/  IADD3 R224, R16, 0x8, RZ ;  /* 0x0000000810e07810 */ /* 0x000fe40007ffe0ff */
[----:B------:R-:W0:Y:S02]  /*1610*/  SYNCS.PHASECHK.TRANS64.TRYWAIT P0, [UR61+0x32400], R0 ;  /* 0x03240000ff0075a7 */ /* 0x000e24000800017d */
[----:B0-----:R-:W-:Y:S05]  /*1620*/  @!P0 BRA `(.L_x_13881) ;  /* 0x0000010000648947 */ /* 0x001fea0003800000 */
.L_x_13970:
[----:B------:R-:W-:Y:S05]  /*1630*/  WARPSYNC.ALL ;  /* 0x0000000000007948 */ /* 0x000fea0003800000 */
[----:B------:R-:W-:Y:S01]  /*1640*/  LOP3.LUT R34, R34, 0x1, RZ, 0xfc, !PT ;  /* 0x0000000122227812 */ /* 0x000fe200078efcff */
[----:B------:R1:W-:Y:S03]  /*1650*/  BAR.SYNC.DEFER_BLOCKING R224, 0x100 ;  /* 0x000400e00000751d */ /* 0x0003e60000010000 */
[----:B------:R-:W-:-:S13]  /*1660*/  ISETP.NE.AND P0, PT, R34, 0x3, PT ;  /* 0x000000032200780c */ /* 0x000fda0003f05270 */
[----:B-1----:R-:W-:Y:S05]  /*1670*/  @!P0 BRA `(.L_x_13882) ;  /* 0x0000000000048947 */ /* 0x002fea0003800000 */
[----:B------:R-:W-:Y:S01]  /*1680*/  BPT.TRAP 0x1 ;  /* 0x000000040000795c */ /* 0x000fe20000300000 */
.L_x_13882:
[----:B------:R1:W2:Y:S01]  /*1690*/  SYNCS.PHASECHK.TRANS64.TRYWAIT P1, [UR61+0x32430], R0 ;  /* 0x03243000ff0075a7 */ /* 0x0002a2000802017d */
[----:B------:R-:W-:Y:S05]  /*16a0*/  @!P0 BRA `(.L_x_13883) ;  /* 0x0000000000048947 */ /* 0x000fea0003800000 */
[----:B------:R-:W-:Y:S01]  /*16b0*/  BPT.TRAP 0x1 ;  /* 0x000000040000795c */ /* 0x000fe20000300000 */
.L_x_13883:
[----:B--2---:R-:W-:Y:S05]  /*16c0*/  @P1 BRA `(.L_x_13884) ;  /* 0x0000000000081947 */ /* 0x004fea0003800000 */
[----:B------:R-:W2:Y:S02]  /*16d0*/  SYNCS.PHASECHK.TRANS64.TRYWAIT P1, [UR61+0x32430], R0 ;  /* 0x03243000ff0075a7 */ /* 0x000ea4000802017d */
[----:B--2---:R-:W-:Y:S05]  /*16e0*/  @!P1 BRA `(.L_x_13885) ;  /* 0x00000100004c9947 */ /* 0x004fea0003800000 */
.L_x_13884:
[----:B------:R-:W-:Y:S01]  /*16f0*/  UIADD3 UR4, UR61, 0x1c400, URZ ;  /* 0x0001c4003d047890 */ /* 0x000fe2000fffe03f */
[----:B------:R-:W-:Y:S01]  /*1700*/  WARPGROUP.ARRIVE ;  /* 0x00000000000079c5 */ /* 0x000fe20000000000 */
[----:B------:R-:W-:Y:S01]  /*1710*/  UMOV UR6, UR40 ;  /* 0x0000002800067c82 */ /* 0x000fe20008000000 */
[----:B------:R-:W-:Y:S01]  /*1720*/  UMOV UR7, 0x40000040 ;  /* 0x4000004000077882 */ /* 0x000fe20000000000 */
[----:B------:R-:W-:Y:S01]  /*1730*/  USHF.R.U32.HI UR4, URZ, 0x4, UR4 ;  /* 0x000000043f047899 */ /* 0x000fe20008011604 */
[----:B------:R-:W-:Y:S01]  /*1740*/  UMOV UR5, UR7 ;  /* 0x0000000700057c82 */ /* 0x000fe20008000000 */
[----:B------:R-:W-:Y:S02]  /*1750*/  UMOV UR11, 0x40000040 ;  /* 0x40000040000b7882 */ /* 0x000fe40000000000 */
[----:B------:R-:W-:Y:S01]  /*1760*/  ULOP3.LUT UR4, UR4, 0x3fff, URZ, 0xc0, !UPT ;  /* 0x00003fff04047892 */ /* 0x000fe2000f8ec03f */
[----:B------:R-:W-:-:S03]  /*1770*/  IMAD.U32 R15, RZ, RZ, UR11 ;  /* 0x0000000bff0f7e24 */ /* 0x000fc6000f8e00ff */
[----:B------:R-:W-:-:S03]  /*1780*/  ULOP3.LUT UR8, UR4, 0x10000, URZ, 0xfc, !UPT ;  /* 0x0001000004087892 */ /* 0x000fc6000f8efc3f */
[----:B------:R-:W-:-:S03]  /*1790*/  UMOV UR4, UR6 ;  /* 0x0000000600047c82 */ /* 0x000fc60008000000 */
[----:B------:R-:W-:Y:S01]  /*17a0*/  IMAD.U32 R21, RZ, RZ, UR8 ;  /* 0x00000008ff157e24 */ /* 0x000fe2000f8e00ff */
[----:B------:R-:W-:Y:S02]  /*17b0*/  UMOV UR6, UR8 ;  /* 0x0000000800067c82 */ /* 0x000fe40008000000 */
[----:B------:R-:W-:Y:S01]  /*17c0*/  HGMMA.64x96x16.F32.BF16 R24, gdesc[UR4], RZ, !UPT, gsb0 ;  /* 0x01600000041879f0 */ /* 0x000fe2000c0018ff */
[----:B------:R-:W-:Y:S02]  /*17d0*/  UIADD3 UR4, UR40, 0x2, URZ ;  /* 0x0000000228047890 */ /* 0x000fe4000fffe03f */
[----:B------:R-:W-:Y:S01]  /*17e0*/  UIADD3 UR6, UR8, 0x2, URZ ;  /* 0x0000000208067890 */ /* 0x000fe2000fffe03f */
[----:B------:R-:W-:Y:S01]  /*17f0*/  UMOV UR5, UR11 ;  /* 0x0000000b00057c82 */ /* 0x000fe20008000000 */
[----:B------:R-:W-:Y:S01]  /*1800*/  UMOV UR7, 0x40000040 ;  /* 0x4000004000077882 */ /* 0x000fe20000000000 */
[----:B------:R-:W-:Y:S02]  /*1810*/  UMOV UR11, 0x40000040 ;  /* 0x40000040000b7882 */ /* 0x000fe40000000000 */
[----:B------:R-:W-:Y:S01]  /*1820*/  UMOV UR10, UR4 ;  /* 0x00000004000a7c82 */ /* 0x000fe20008000000 */
[----:B------:R-:W-:Y:S01]  /*1830*/  IMAD.U32 R13, RZ, RZ, UR11 ;  /* 0x0000000bff0d7e24 */ /* 0x000fe2000f8e00ff */
[----:B------:R-:W-:Y:S01]  /*1840*/  UMOV UR4, UR10 ;  /* 0x0000000a00047c82 */ /* 0x000fe20008000000 */
[----:B------:R-:W-:Y:S01]  /*1850*/  IMAD.U32 R14, RZ, RZ, UR10 ;  /* 0x0000000aff0e7e24 */ /* 0x000fe2000f8e00ff */
[----:B------:R-:W-:-:S02]  /*1860*/  WARPGROUP.DEPBAR.LE gsb0, 0x0 ;  /* 0x00008000000079c5 */ /* 0x000fc40000010000 */
        /* <DEDUP_REMOVED lines=8> */
[----:B------:R-:W-:Y:S01]  /*18f0*/  MOV R12, UR10 ;  /* 0x0000000a000c7c02 */ /* 0x000fe20008000f00 */
        /* <DEDUP_REMOVED lines=15> */
.L_x_13971:
[----:B------:R-:W-:Y:S05]  /*19f0*/  @!P0 BRA `(.L_x_13887) ;  /* 0x0000000000048947 */ /* 0x000fea0003800000 */
[----:B------:R-:W-:Y:S01]  /*1a00*/  BPT.TRAP 0x1 ;  /* 0x000000040000795c */ /* 0x000fe20000300000 */
.L_x_13887:
[----:B------:R2:W3:Y:S01]  /*1a10*/  SYNCS.PHASECHK.TRANS64.TRYWAIT P1, [UR61+0x32450], R0 ;  /* 0x03245000ff0075a7 */ /* 0x0004e2000802017d */
[----:B------:R-:W-:Y:S05]  /*1a20*/  @!P0 BRA `(.L_x_13888) ;  /* 0x0000000000048947 */ /* 0x000fea0003800000 */
[----:B------:R-:W-:Y:S01]  /*1a30*/  BPT.TRAP 0x1 ;  /* 0x000000040000795c */ /* 0x000fe20000300000 */
.L_x_13888:
[----:B---3--:R-:W-:Y:S05]  /*1a40*/  @P1 BRA `(.L_x_13889) ;  /* 0x0000000000081947 */ /* 0x008fea0003800000 */
[----:B------:R-:W3:Y:S02]  /*1a50*/  SYNCS.PHASECHK.TRANS64.TRYWAIT P1, [UR61+0x32450], R0 ;  /* 0x03245000ff0075a7 */ /* 0x000ee4000802017d */
[----:B---3--:R-:W-:Y:S05]  /*1a60*/  @!P1 BRA `(.L_x_13890) ;  /* 0x000000fc009c9947 */ /* 0x008fea0003800000 */
.L_x_13889:
[----:B------:R-:W-:Y:S01]  /*1a70*/  UIADD3 UR4, UR61, 0x400, URZ ;  /* 0x000004003d047890 */ /* 0x000fe2000fffe03f */
[----:B------:R-:W-:Y:S01]  /*1a80*/  WARPGROUP.ARRIVE ;  /* 0x00000000000079c5 */ /* 0x000fe20000000000 */
[----:B------:R-:W-:-:S05]  /*1a90*/  ULOP3.LUT UR10, UR39, 0x10000, URZ, 0xfc, !UPT ;  /* 0x00010000270a7892 */ /* 0x000fca000f8efc3f */
[----:B------:R-:W3:Y:S01]  /*1aa0*/  S2R R4, SR_TID.X ;  /* 0x0000000000047919 */ /* 0x000ee20000002100 */
[----:B------:R-:W-:Y:S01]  /*1ab0*/  USHF.R.U32.HI UR4, URZ, 0x4, UR4 ;  /* 0x000000043f047899 */ /* 0x000fe20008011604 */
[----:B------:R-:W-:Y:S01]  /*1ac0*/  UMOV UR7, 0x40000040 ;  /* 0x4000004000077882 */ /* 0x000fe20000000000 */
[----:B------:R-:W-:Y:S02]  /*1ad0*/  UMOV UR9, 0x40000040 ;  /* 0x4000004000097882 */ /* 0x000fe40000000000 */
[----:B------:R-:W-:Y:S01]  /*1ae0*/  ULOP3.LUT UR60, UR4, 0x3fff, URZ, 0xc0, !UPT ;  /* 0x00003fff043c7892 */ /* 0x000fe2000f8ec03f */
[----:B------:R-:W-:Y:S01]  /*1af0*/  IMAD.U32 R9, RZ, RZ, UR7 ;  /* 0x00000007ff097e24 */ /* 0x000fe2000f8e00ff */
[----:B------:R-:W-:Y:S01]  /*1b00*/  UMOV UR6, UR10 ;  /* 0x0000000a00067c82 */ /* 0x000fe20008000000 */
[----:B------:R-:W-:Y:S01]  /*1b10*/  UMOV UR5, UR7 ;  /* 0x0000000700057c82 */ /* 0x000fe20008000000 */
[----:B------:R-:W-:Y:S01]  /*1b20*/  ULOP3.LUT UR39, UR60, 0x10000, URZ, 0xfc, !UPT ;  /* 0x000100003c277892 */ /* 0x000fe2000f8efc3f */
[----:B------:R-:W-:Y:S01]  /*1b30*/  MOV R8, UR6 ;  /* 0x0000000600087c02 */ /* 0x000fe20008000f00 */
[----:B------:R-:W-:Y:S01]  /*1b40*/  UMOV UR4, UR6 ;  /* 0x0000000600047c82 */ /* 0x000fe20008000000 */
[----:B------:R-:W-:Y:S01]  /*1b50*/  IMAD.U32 R7, RZ, RZ, UR9 ;  /* 0x00000009ff077e24 */ /* 0x000fe2000f8e00ff */
[----:B------:R-:W-:Y:S01]  /*1b60*/  UIADD3 UR12, UR10, 0x402, URZ ;  /* 0x000004020a0c7890 */ /* 0x000fe2000fffe03f */
[----:B------:R-:W-:-:S02]  /*1b70*/  UMOV UR13, 0x40000040 ;  /* 0x40000040000d7882 */ /* 0x000fc40000000000 */
[----:B------:R-:W-:Y:S01]  /*1b80*/  UMOV UR6, UR39 ;  /* 0x0000002700067c82 */ /* 0x000fe20008000000 */
[----:B------:R-:W-:Y:S01]  /*1b90*/  UIADD3 UR16, UR10, 0x404, URZ ;  /* 0x000004040a107890 */ /* 0x000fe2000fffe03f */
[----:B------:R-:W-:Y:S01]  /*1ba0*/  HGMMA.64x96x16.F32.BF16 R24, gdesc[UR4], R24, gsb0 ;  /* 0x01600000041879f0 */ /* 0x000fe20008001818 */
[----:B------:R-:W-:Y:S02]  /*1bb0*/  UIADD3 UR4, UR10, 0x2, URZ ;  /* 0x000000020a047890 */ /* 0x000fe4000fffe03f */
[----:B------:R-:W-:Y:S01]  /*1bc0*/  UIADD3 UR6, UR39, 0x2, URZ ;  /* 0x0000000227067890 */ /* 0x000fe2000fffe03f */
[----:B------:R-:W-:Y:S01]  /*1bd0*/  UMOV UR5, UR9 ;  /* 0x0000000900057c82 */ /* 0x000fe20008000000 */
[----:B------:R-:W-:Y:S01]  /*1be0*/  UMOV UR7, 0x40000040 ;  /* 0x4000004000077882 */ /* 0x000fe20000000000 */
[----:B------:R-:W-:Y:S02]  /*1bf0*/  UMOV UR9, 0x40000040 ;  /* 0x4000004000097882 */ /* 0x000fe40000000000 */
[----:B------:R-:W-:Y:S01]  /*1c00*/  UMOV UR8, UR4 ;  /* 0x0000000400087c82 */ /* 0x000fe20008000000 */
[----:B0-----:R-:W-:Y:S01]  /*1c10*/  IMAD.U32 R3, RZ, RZ, UR9 ;  /* 0x00000009ff037e24 */ /* 0x001fe2000f8e00ff */
[----:B------:R-:W-:Y:S01]  /*1c20*/  UMOV UR4, UR8 ;  /* 0x0000000800047c82 */ /* 0x000fe20008000000 */
[----:B------:R-:W-:Y:S01]  /*1c30*/  IMAD.U32 R6, RZ, RZ, UR8 ;  /* 0x00000008ff067e24 */ /* 0x000fe2000f8e00ff */
[----:B------:R-:W-:Y:S01]  /*1c40*/  UMOV UR17, 0x40000040 ;  /* 0x4000004000117882 */ /* 0x000fe20000000000 */
[----:B------:R-:W-:Y:S01]  /*1c50*/  UIADD3 UR20, UR10, 0x406, URZ ;  /* 0x000004060a147890 */ /* 0x000fe2000fffe03f */
[----:B---3--:R-:W-:Y:S01]  /*1c60*/  SHF.R.U32.HI R4, RZ, 0x7, R4 ;  /* 0x00000007ff047819 */ /* 0x008fe20000011604 */
[----:B------:R-:W-:Y:S01]  /*1c70*/  UMOV UR21, 0x40000040 ;  /* 0x4000004000157882 */ /* 0x000fe20000000000 */
[----:B------:R-:W-:Y:S01]  /*1c80*/  UIADD3 UR24, UR10, 0x800, URZ ;  /* 0x000008000a187890 */ /* 0x000fe2000fffe03f */
[----:B------:R-:W-:Y:S01]  /*1c90*/  UMOV UR25, 0x40000040 ;  /* 0x4000004000197882 */ /* 0x000fe20000000000 */
[----:B------:R-:W-:Y:S01]  /*1ca0*/  UIADD3 UR28, UR10, 0x802, URZ ;  /* 0x000008020a1c7890 */ /* 0x000fe2000fffe03f */
[----:B------:R-:W-:Y:S01]  /*1cb0*/  IADD3 R20, -R4, 0xb, RZ ;  /* 0x0000000b04147810 */ /* 0x000fe20007ffe1ff */
        /* <DEDUP_REMOVED lines=11> */
[----:B------:R-:W-:-:S02]  /*1d70*/  UMOV UR15, 0x40000040 ;  /* 0x40000040000f7882 */ /* 0x000fc40000000000 */
[----:B------:R-:W-:Y:S01]  /*1d80*/  IMAD.U32 R17, RZ, RZ, UR15 ;  /* 0x0000000fff117e24 */ /* 0x000fe2000f8e00ff */
[----:B------:R-:W-:Y:S02]  /*1d90*/  WARPGROUP.DEPBAR.LE gsb0, 0x0 ;  /* 0x00008000000079c5 */ /* 0x000fe40000010000 */
[----:B------:R-:W-:-:S06]  /*1da0*/  WARPGROUP.ARRIVE ;  /* 0x00000000000079c5 */ /* 0x000fcc0000000000 */
[----:B------:R-:W-:Y:S01]  /*1db0*/  HGMMA.64x96x16.F32.BF16 R24, gdesc[UR4], R24, gsb0 ;  /* 0x01600000041879f0 */ /* 0x000fe20008001818 */
        /* <DEDUP_REMOVED lines=8> */
[----:B------:R-:W-:Y:S01]  /*1e40*/  MOV R2, UR8 ;  /* 0x0000000800027c02 */ /* 0x000fe20008000f00 */
[----:B------:R-:W-:-:S02]  /*1e50*/  WARPGROUP.DEPBAR.LE gsb0, 0x0 ;  /* 0x00008000000079c5 */ /* 0x000fc40000010000 */
[----:B------:R-:W-:-:S06]  /*1e60*/  WARPGROUP.ARRIVE ;  /* 0x00000000000079c5 */ /* 0x000fcc0000000000 */
[----:B------:R-:W-:Y:S01]  /*1e70*/  HGMMA.64x96x16.F32.BF16 R24, gdesc[UR4], R24, gsb0 ;  /* 0x01600000041879f0 */ /* 0x000fe20008001818 */
[----:B------:R-:W-:Y:S02]  /*1e80*/  UIADD3 UR4, UR10, 0x6, URZ ;  /* 0x000000060a047890 */ /* 0x000fe4000fffe03f */
[----:B------:R-:W-:Y:S01]  /*1e90*/  UIADD3 UR6, UR39, 0x6, URZ ;  /* 0x0000000627067890 */ /* 0x000fe2000fffe03f */
[----:B------:R-:W-:Y:S01]  /*1ea0*/  UMOV UR5, UR9 ;  /* 0x0000000900057c82 */ /* 0x000fe20008000000 */
[----:B------:R-:W-:Y:S01]  /*1eb0*/  UMOV UR7, 0x40000040 ;  /* 0x4000004000077882 */ /* 0x000fe20000000000 */
[----:B------:R-:W-:Y:S02]  /*1ec0*/  UMOV UR9, 0x40000040 ;  /* 0x4000004000097882 */ /* 0x000fe40000000000 */
[----:B------:R-:W-:Y:S02]  /*1ed0*/  UMOV UR8, UR4 ;  /* 0x0000000400087c82 */ /* 0x000fe40008000000 */
[----:B------:R-:W-:Y:S01]  /*1ee0*/  UMOV UR4, UR8 ;  /* 0x0000000800047c82 */ /* 0x000fe20008000000 */
[----:B------:R-:W-:Y:S01]  /*1ef0*/  IMAD.U32 R18, RZ, RZ, UR8 ;  /* 0x00000008ff127e24 */ /* 0x000fe2000f8e00ff */
[----:B------:R-:W-:Y:S01]  /*1f00*/  UIADD3 UR8, UR10, 0x400, URZ ;  /* 0x000004000a087890 */ /* 0x000fe2000fffe03f */
        /* <DEDUP_REMOVED lines=89> */
[----:B------:R-:W-:Y:S03]  /*24a0*/  HGMMA.64x96x16.F32.BF16 R24, gdesc[UR4], R24, gsb0 ;  /* 0x01600000041879f0 */ /* 0x000fe60008001818 */
[----:B------:R-:W-:Y:S02]  /*24b0*/  WARPGROUP.DEPBAR.LE gsb0, 0x0 ;  /* 0x00008000000079c5 */ /* 0x000fe40000010000 */
[----:B------:R0:W-:Y:S06]  /*24c0*/  BAR.ARV R20, 0x100 ;  /* 0x000400140000751d */ /* 0x0001ec0000002000 */
[----:B------:R-:W-:Y:S05]  /*24d0*/  @!P0 BRA `(.L_x_13891) ;  /* 0x0000000000048947 */ /* 0x000fea0003800000 */
[----:B------:R-:W-:Y:S01]  /*24e0*/  BPT.TRAP 0x1 ;  /* 0x000000040000795c */ /* 0x000fe20000300000 */
.L_x_13891:
[----:B------:R-:W-:Y:S01]  /*24f0*/  LOP3.LUT R5, R72, 0xffffff80, RZ, 0xc0, !PT ;  /* 0xffffff8048057812 */ /* 0x000fe200078ec0ff */
[----:B------:R-:W-:Y:S01]  /*2500*/  ULDC UR5, c[0x0][0xad0] ;  /* 0x0002b40000057ab9 */ /* 0x000fe20000000800 */
[----:B------:R-:W-:Y:S01]  /*2510*/  LEA.HI R73, R73, R152, RZ, 0x2 ;  /* 0x0000009849497211 */ /* 0x000fe200078f10ff */
[----:B------:R-:W-:Y:S01]  /*2520*/  FMUL.FTZ R24, R24, UR5 ;  /* 0x0000000518187c20 */ /* 0x000fe20008410000 */
[----:B------:R-:W-:Y:S01]  /*2530*/  FMUL.FTZ R25, R25, UR5 ;  /* 0x0000000519197c20 */ /* 0x000fe20008410000 */
[----:B------:R-:W-:Y:S02]  /*2540*/  IMAD.IADD R5, R152, 0x1, -R5 ;  /* 0x0000000198057824 */ /* 0x000fe400078e0a05 */
[----:B------:R-:W-:Y:S01]  /*2550*/  FMUL.FTZ R26, R26, UR5 ;  /* 0x000000051a1a7c20 */ /* 0x000fe20008410000 */
[----:B------:R3:W4:Y:S01]  /*2560*/  MUFU.TANH R75, R24 ;  /* 0x00000018004b7308 */ /* 0x0007220000002400 */
[----:B------:R-:W-:Y:S01]  /*2570*/  LOP3.LUT R73, R73, 0xfffffffc, RZ, 0xc0, !PT ;  /* 0xfffffffc49497812 */ /* 0x000fe200078ec0ff */
[----:B------:R-:W-:Y:S01]  /*2580*/  FMUL.FTZ R27, R27, UR5 ;  /* 0x000000051b1b7c20 */ /* 0x000fe20008410000 */
[----:B-12---:R-:W-:Y:S01]  /*2590*/  SHF.R.S32.HI R0, RZ, 0x1f, R5 ;  /* 0x0000001fff007819 */ /* 0x006fe20000011405 */
[----:B------:R-:W-:Y:S01]  /*25a0*/  UISETP.NE.AND UP0, UPT, UR57, URZ, UPT ;  /* 0x0000003f3900728c */ /* 0x000fe2000bf05270 */
[----:B------:R-:W-:Y:S01]  /*25b0*/  FMUL.FTZ R28, R28, UR5 ;  /* 0x000000051c1c7c20 */ /* 0x000fe20008410000 */
[----:B------:R-:W-:Y:S01]  /*25c0*/  IMAD.IADD R73, R152, 0x1, -R73 ;  /* 0x0000000198497824 */ /* 0x000fe200078e0a49 */
[CC--:B------:R-:W-:Y:S01]  /*25d0*/  LEA.HI R4, R0.reuse, R5.reuse, RZ, 0x2 ;  /* 0x0000000500047211 */ /* 0x0c0fe200078f10ff */
[----:B------:R1:W2:Y:S01]  /*25e0*/  MUFU.TANH R76, R25 ;  /* 0x00000019004c7308 */ /* 0x0002a20000002400 */
[----:B---3--:R-:W-:Y:S01]  /*25f0*/  LEA.HI R24, R0, R5, RZ, 0x5 ;  /* 0x0000000500187211 */ /* 0x008fe200078f28ff */
[----:B------:R-:W-:Y:S01]  /*2600*/  ULDC UR11, c[0x0][0x288] ;  /* 0x0000a200000b7ab9 */ /* 0x000fe20000000800 */
[----:B------:R-:W-:Y:S01]  /*2610*/  SHF.R.S32.HI R0, RZ, 0x2, R4 ;  /* 0x00000002ff007819 */ /* 0x000fe20000011404 */
[----:B------:R-:W-:Y:S01]  /*2620*/  FMUL.FTZ R36, R36, UR5 ;  /* 0x0000000524247c20 */ /* 0x000fe20008410000 */
[----:B------:R-:W-:Y:S01]  /*2630*/  SHF.R.S32.HI R24, RZ, 0x5, R24 ;  /* 0x00000005ff187819 */ /* 0x000fe20000011418 */
[----:B------:R-:W-:Y:S01]  /*2640*/  FMUL.FTZ R37, R37, UR5 ;  /* 0x0000000525257c20 */ /* 0x000fe20008410000 */
[----:B------:R-:W-:Y:S01]  /*2650*/  PLOP3.LUT P1, PT, PT, PT, UP0, 0x80, 0x0 ;  /* 0x000000000000781c */ /* 0x000fe20003f2f008 */
[----:B------:R3:W-:Y:S01]  /*2660*/  MUFU.TANH R77, R26 ;  /* 0x0000001a004d7308 */ /* 0x0007e20000002400 */
[----:B-1----:R-:W-:Y:S01]  /*2670*/  SHF.R.S32.HI R25, RZ, 0x1f, R4 ;  /* 0x0000001fff197819 */ /* 0x002fe20000011404 */
[----:B------:R-:W-:Y:S01]  /*2680*/  @UP0 ULDC UR4, c[0x0][0x44c] ;  /* 0x0001130000040ab9 */ /* 0x000fe20000000800 */
[----:B------:R-:W-:Y:S01]  /*2690*/  PLOP3.LUT P2, PT, PT, PT, UP0, 0x80, 0x0 ;  /* 0x000000000000781c */ /* 0x000fe20003f4f008 */
[----:B------:R-:W-:Y:S01]  /*26a0*/  FMUL.FTZ R29, R29, UR5 ;  /* 0x000000051d1d7c20 */ /* 0x000fe20008410000 */
[----:B------:R-:W-:Y:S01]  /*26b0*/  LEA.HI R25, R25, R0, RZ, 0x3 ;  /* 0x0000000019197211 */ /* 0x000fe200078f18ff */
[----:B------:R-:W-:Y:S01]  /*26c0*/  FMUL.FTZ R32, R32, UR5 ;  /* 0x0000000520207c20 */ /* 0x000fe20008410000 */
[----:B------:R-:W-:Y:S01]  /*26d0*/  LOP3.LUT R222, R4, 0x7ffffffc, RZ, 0xc0, !PT ;  /* 0x7ffffffc04de7812 */ /* 0x000fe200078ec0ff */
[----:B------:R1:W-:Y:S01]  /*26e0*/  MUFU.TANH R78, R27 ;  /* 0x0000001b004e7308 */ /* 0x0003e20000002400 */
[----:B---3--:R-:W-:Y:S01]  /*26f0*/  LEA.HI R26, R74, R74, RZ, 0x1 ;  /* 0x0000004a4a1a7211 */ /* 0x008fe200078f08ff */
[----:B------:R-:W-:Y:S01]  /*2700*/  FMUL.FTZ R33, R33, UR5 ;  /* 0x0000000521217c20 */ /* 0x000fe20008410000 */
[----:B------:R-:W-:Y:S01]  /*2710*/  LOP3.LUT R25, R25, 0xfffffff8, RZ, 0xc0, !PT ;  /* 0xfffffff819197812 */ /* 0x000fe200078ec0ff */
[----:B------:R-:W-:-:S02]  /*2720*/  IMAD.IADD R222, R5, 0x1, -R222 ;  /* 0x0000000105de7824 */ /* 0x000fc400078e0ade */
[----:B------:R-:W-:Y:S01]  /*2730*/  FMUL.FTZ R40, R40, UR5 ;  /* 0x0000000528287c20 */ /* 0x000fe20008410000 */
[----:B------:R-:W-:Y:S01]  /*2740*/  FMUL.FTZ R48, R48, UR5 ;  /* 0x0000000530307c20 */ /* 0x000fe20008410000 */
[----:B------:R-:W-:Y:S01]  /*2750*/  FMUL.FTZ R49, R49, UR5 ;  /* 0x0000000531317c20 */ /* 0x000fe20008410000 */
[----:B------:R-:W3:Y:S01]  /*2760*/  MUFU.TANH R28, R28 ;  /* 0x0000001c001c7308 */ /* 0x000ee20000002400 */
[----:B-1----:R-:W-:Y:S01]  /*2770*/  LOP3.LUT R27, R26, 0x3fffffe, RZ, 0xc0, !PT ;  /* 0x03fffffe1a1b7812 */ /* 0x002fe200078ec0ff */
[----:B------:R-:W-:Y:S01]  /*2780*/  FMUL.FTZ R41, R41, UR5 ;  /* 0x0000000529297c20 */ /* 0x000fe20008410000 */
[----:B------:R-:W-:Y:S01]  /*2790*/  LEA R26, R24, UR38, 0x4 ;  /* 0x00000026181a7c11 */ /* 0x000fe2000f8e20ff */
[----:B------:R-:W-:Y:S01]  /*27a0*/  FMUL.FTZ R44, R44, UR5 ;  /* 0x000000052c2c7c20 */ /* 0x000fe20008410000 */
[----:B------:R-:W-:Y:S01]  /*27b0*/  LEA.HI R24, R73, R73, RZ, 0x1 ;  /* 0x0000004949187211 */ /* 0x000fe200078f08ff */
[----:B------:R-:W-:Y:S01]  /*27c0*/  FMUL.FTZ R45, R45, UR5 ;  /* 0x000000052d2d7c20 */ /* 0x000fe20008410000 */
[----:B------:R-:W-:Y:S01]  /*27d0*/  IADD3 R27, R74, -R27, RZ ;  /* 0x8000001b4a1b7210 */ /* 0x000fe20007ffe0ff */
[----:B------:R-:W1:Y:S01]  /*27e0*/  MUFU.TANH R36, R36 ;  /* 0x0000002400247308 */ /* 0x000e620000002400 */
[----:B------:R-:W-:Y:S01]  /*27f0*/  IADD3 R26, R26, R0, -R25 ;  /* 0x000000001a1a7210 */ /* 0x000fe20007ffe819 */
[----:B------:R-:W-:Y:S01]  /*2800*/  FMUL.FTZ R52, R52, UR5 ;  /* 0x0000000534347c20 */ /* 0x000fe20008410000 */
[----:B------:R-:W-:Y:S01]  /*2810*/  LOP3.LUT R24, R24, 0x1ffffffe, RZ, 0xc0, !PT ;  /* 0x1ffffffe18187812 */ /* 0x000fe200078ec0ff */
[----:B------:R-:W-:Y:S01]  /*2820*/  FMUL.FTZ R60, R60, UR5 ;  /* 0x000000053c3c7c20 */ /* 0x000fe20008410000 */
[----:B------:R-:W-:Y:S01]  /*2830*/  FMUL.FTZ R61, R61, UR5 ;  /* 0x000000053d3d7c20 */ /* 0x000fe20008410000 */
[----:B------:R-:W-:-:S02]  /*2840*/  IMAD R27, R27, 0x40, R26 ;  /* 0x000000401b1b7824 */ /* 0x000fc400078e021a */
[----:B------:R-:W-:Y:S01]  /*2850*/  FMUL.FTZ R53, R53, UR5 ;  /* 0x0000000535357c20 */ /* 0x000fe20008410000 */
[----:B------:R-:W-:Y:S01]  /*2860*/  IMAD.IADD R24, R73, 0x1, -R24 ;  /* 0x0000000149187824 */ /* 0x000fe200078e0a18 */
[----:B------:R-:W5:Y:S01]  /*2870*/  MUFU.TANH R37, R37 ;  /* 0x0000002500257308 */ /* 0x000f620000002400 */
[----:B------:R-:W-:Y:S01]  /*2880*/  FMUL.FTZ R56, R56, UR5 ;  /* 0x0000000538387c20 */ /* 0x000fe20008410000 */
[----:B------:R-:W-:Y:S01]  /*2890*/  FMUL.FTZ R57, R57, UR5 ;  /* 0x0000000539397c20 */ /* 0x000fe20008410000 */
[----:B------:R-:W-:Y:S02]  /*28a0*/  IMAD R200, R24, 0x8, R27 ;  /* 0x0000000818c87824 */ /* 0x000fe400078e021b */
[----:B------:R-:W-:Y:S01]  /*28b0*/  FMUL.FTZ R64, R64, UR5 ;  /* 0x0000000540407c20 */ /* 0x000fe20008410000 */
[----:B------:R-:W-:Y:S01]  /*28c0*/  FMUL.FTZ R65, R65, UR5 ;  /* 0x0000000541417c20 */ /* 0x000fe20008410000 */
[----:B------:R-:W-:Y:S01]  /*28d0*/  FMUL.FTZ R30, R30, UR5 ;  /* 0x000000051e1e7c20 */ /* 0x000fe20008410000 */
[----:B------:R-:W-:Y:S01]  /*28e0*/  @P1 IMAD.HI.U32 R24, R200, UR4, RZ ;  /* 0x00000004c8181c27 */ /* 0x000fe2000f8e00ff */
[----:B------:R-:W-:Y:S01]  /*28f0*/  @UP0 ULDC UR4, c[0x0][0x450] ;  /* 0x0001140000040ab9 */ /* 0x000fe20000000800 */
[----:B------:R-:W-:Y:S01]  /*2900*/  MOV R0, R200 ;  /* 0x000000c800007202 */ /* 0x000fe20000000f00 */
[----:B------:R-:W0:Y:S01]  /*2910*/  MUFU.TANH R29, R29 ;  /* 0x0000001d001d7308 */ /* 0x000e220000002400 */
[----:B------:R-:W-:Y:S01]  /*2920*/  FMUL.FTZ R31, R31, UR5 ;  /* 0x000000051f1f7c20 */ /* 0x000fe20008410000 */
[----:B------:R-:W-:Y:S01]  /*2930*/  @P2 SHF.R.U32.HI R0, RZ, UR4, R24 ;  /* 0x00000004ff002c19 */ /* 0x000fe20008011618 */
[----:B------:R-:W-:Y:S01]  /*2940*/  UIMAD UR4, UR43, -0x60, UR42 ;  /* 0xffffffa02b0478a4 */ /* 0x000fe2000f8e022a */
[----:B------:R-:W-:Y:S01]  /*2950*/  FMUL.FTZ R34, R34, UR5 ;  /* 0x0000000522227c20 */ /* 0x000fe20008410000 */
[----:B------:R-:W-:Y:S01]  /*2960*/  FMUL.FTZ R35, R35, UR5 ;  /* 0x0000000523237c20 */ /* 0x000fe20008410000 */
[----:B------:R-:W-:Y:S01]  /*2970*/  FMUL.FTZ R38, R38, UR5 ;  /* 0x0000000526267c20 */ /* 0x000fe20008410000 */
[----:B------:R-:W4:Y:S01]  /*2980*/  SHFL.IDX PT, R24, R0, RZ, 0x1c1f ;  /* 0x001c1fff00187589 */ /* 0x000f2200000e0000 */
[----:B------:R-:W-:Y:S01]  /*2990*/  UIADD3 UR4, UR4, 0x60, URZ ;  /* 0x0000006004047890 */ /* 0x000fe2000fffe03f */
[----:B------:R-:W0:Y:S01]  /*29a0*/  MUFU.TANH R32, R32 ;  /* 0x0000002000207308 */ /* 0x000e220000002400 */
[----:B------:R-:W-:Y:S01]  /*29b0*/  FMUL.FTZ R39, R39, UR5 ;  /* 0x0000000527277c20 */ /* 0x000fe20008410000 */
[----:B------:R-:W2:Y:S01]  /*29c0*/  SHFL.IDX PT, R25, R0, 0x1, 0x1c1f ;  /* 0x003c1f0000197f89 */ /* 0x000ea200000e0000 */
        /* <DEDUP_REMOVED lines=8> */
[----:B------:R-:W-:Y:S02]  /*2a50*/  IMAD.U32 R5, RZ, RZ, UR11 ;  /* 0x0000000bff057e24 */ /* 0x000fe4000f8e00ff */
        /* <DEDUP_REMOVED lines=9> */
[----:B------:R-:W-:Y:S01]  /*2af0*/  FMUL.FTZ R69, R69, UR5 ;  /* 0x0000000545457c20 */ /* 0x000fe20008410000 */
[-CC-:B----4-:R-:W-:Y:S01]  /*2b00*/  VIADDMNMX R24, R24, R5.reuse, R4.reuse, PT ;  /* 0x0000000518187246 */ /* 0x190fe20003800104 */
[----:B------:R-:W-:Y:S01]  /*2b10*/  FMUL.FTZ R66, R66, UR5 ;  /* 0x0000000542427c20 */ /* 0x000fe20008410000 */
[----:B------:R-:W-:Y:S01]  /*2b20*/  FMUL.FTZ R68, R68, UR5 ;  /* 0x0000000544447c20 */ /* 0x000fe20008410000 */
[----:B------:R-:W4:Y:S01]  /*2b30*/  MUFU.TANH R48, R48 ;  /* 0x0000003000307308 */ /* 0x000f220000002400 */
[C---:B------:R-:W-:Y:S01]  /*2b40*/  ISETP.GT.AND P1, PT, R24.reuse, RZ, PT ;  /* 0x000000ff1800720c */ /* 0x040fe20003f24270 */
[----:B------:R-:W-:Y:S01]  /*2b50*/  FMUL.FTZ R67, R67, UR5 ;  /* 0x0000000543437c20 */ /* 0x000fe20008410000 */
[----:B------:R-:W-:Y:S01]  /*2b60*/  ISETP.GT.AND P6, PT, R24, 0x1, PT ;  /* 0x000000011800780c */ /* 0x000fe20003fc4270 */
[----:B------:R-:W-:Y:S01]  /*2b70*/  FMUL.FTZ R70, R70, UR5 ;  /* 0x0000000546467c20 */ /* 0x000fe20008410000 */
[----:B--2---:R-:W-:Y:S01]  /*2b80*/  VIADDMNMX R25, R25, R5, R4, PT ;  /* 0x0000000519197246 */ /* 0x004fe20003800104 */
[----:B------:R-:W-:Y:S01]  /*2b90*/  FMUL.FTZ R71, R71, UR5 ;  /* 0x0000000547477c20 */ /* 0x000fe20008410000 */
[----:B------:R-:W-:Y:S01]  /*2ba0*/  ISETP.GT.AND P5, PT, R24, 0x8, PT ;  /* 0x000000081800780c */ /* 0x000fe20003fa4270 */
[----:B------:R-:W2:Y:S01]  /*2bb0*/  MUFU.TANH R49, R49 ;  /* 0x0000003100317308 */ /* 0x000ea20000002400 */
[----:B------:R-:W-:Y:S01]  /*2bc0*/  FSEL R0, R75, -INF , P1 ;  /* 0xff8000004b007808 */ /* 0x000fe20000800000 */
[----:B------:R-:W0:Y:S01]  /*2bd0*/  S2UR UR6, SR_CgaCtaId ;  /* 0x00000000000679c3 */ /* 0x000e220000008800 */
[----:B------:R-:W-:Y:S01]  /*2be0*/  FSEL R4, R76, -INF , P6 ;  /* 0xff8000004c047808 */ /* 0x000fe20003000000 */
[----:B------:R-:W-:Y:S01]  /*2bf0*/  ULDC UR10, c[0x0][0xa80] ;  /* 0x0002a000000a7ab9 */ /* 0x000fe20000000800 */
[C---:B------:R-:W-:Y:S01]  /*2c00*/  ISETP.GT.AND P1, PT, R24.reuse, 0x18, PT ;  /* 0x000000181800780c */ /* 0x040fe20003f24270 */
[----:B------:R-:W-:Y:S01]  /*2c10*/  UIADD3 UR4, UR61, 0x32440, URZ ;  /* 0x000324403d047890 */ /* 0x000fe2000fffe03f */
[C---:B------:R-:W-:Y:S01]  /*2c20*/  ISETP.GT.AND P6, PT, R24.reuse, 0x19, PT ;  /* 0x000000191800780c */ /* 0x040fe20003fc4270 */
[----:B------:R-:W2:Y:S01]  /*2c30*/  MUFU.TANH R41, R41 ;  /* 0x0000002900297308 */ /* 0x000ea20000002400 */
[C---:B------:R-:W-:Y:S01]  /*2c40*/  ISETP.GT.AND P3, PT, R24.reuse, 0x9, PT ;  /* 0x000000091800780c */ /* 0x040fe20003f64270 */
[----:B------:R-:W-:Y:S01]  /*2c50*/  ULOP3.LUT UR60, UR60, 0x3000000, URZ, 0xfc, !UPT ;  /* 0x030000003c3c7892 */ /* 0x000fe2000f8efc3f */
[C---:B------:R-:W-:Y:S01]  /*2c60*/  ISETP.GT.AND P4, PT, R24.reuse, 0x10, PT ;  /* 0x000000101800780c */ /* 0x040fe20003f84270 */
[----:B------:R-:W-:Y:S01]  /*2c70*/  UMOV UR7, 0x40000040 ;  /* 0x4000004000077882 */ /* 0x000fe20000000000 */
[----:B------:R-:W-:-:S02]  /*2c80*/  ISETP.GT.AND P2, PT, R24, 0x11, PT ;  /* 0x000000111800780c */ /* 0x000fc40003f44270 */
[----:B---3--:R-:W-:Y:S01]  /*2c90*/  FSEL R26, R28, -INF , P5 ;  /* 0xff8000001c1a7808 */ /* 0x008fe20002800000 */
[----:B------:R-:W3:Y:S01]  /*2ca0*/  MUFU.TANH R44, R44 ;  /* 0x0000002c002c7308 */ /* 0x000ee20000002400 */
[----:B------:R-:W-:Y:S02]  /*2cb0*/  ISETP.GT.AND P5, PT, R24, 0x20, PT ;  /* 0x000000201800780c */ /* 0x000fe40003fa4270 */
[----:B-1----:R-:W-:Y:S02]  /*2cc0*/  FSEL R166, R36, -INF , P1 ;  /* 0xff80000024a67808 */ /* 0x002fe40000800000 */
[----:B-----5:R-:W-:Y:S02]  /*2cd0*/  FSEL R164, R37, -INF , P6 ;  /* 0xff80000025a47808 */ /* 0x020fe40003000000 */
[C---:B------:R-:W-:Y:S01]  /*2ce0*/  ISETP.GT.AND P1, PT, R24.reuse, 0x30, PT ;  /* 0x000000301800780c */ /* 0x040fe20003f24270 */
[----:B------:R-:W1:Y:S01]  /*2cf0*/  MUFU.TANH R45, R45 ;  /* 0x0000002d002d7308 */ /* 0x000e620000002400 */
[----:B------:R-:W-:Y:S01]  /*2d00*/  ISETP.GT.AND P6, PT, R24, 0x31, PT ;  /* 0x000000311800780c */ /* 0x000fe20003fc4270 */
[----:B0-----:R-:W-:Y:S01]  /*2d10*/  UPRMT UR4, UR6, 0x654, UR4 ;  /* 0x0000065406047896 */ /* 0x001fe20008000004 */
[----:B------:R-:W-:-:S02]  /*2d20*/  FMNMX.FTZ R5, R0, R4, !PT ;  /* 0x0000000400057209 */ /* 0x000fc40007810000 */
[----:B------:R-:W-:Y:S01]  /*2d30*/  FSEL R28, R29, -INF , P3 ;  /* 0xff8000001d1c7808 */ /* 0x000fe20001800000 */
[----:B------:R-:W-:Y:S01]  /*2d40*/  UMOV UR6, UR60 ;  /* 0x0000003c00067c82 */ /* 0x000fe20008000000 */
[----:B------:R-:W-:Y:S01]  /*2d50*/  FSEL R162, R32, -INF , P4 ;  /* 0xff80000020a27808 */ /* 0x000fe20002000000 */
[----:B------:R-:W0:Y:S01]  /*2d60*/  MUFU.TANH R52, R52 ;  /* 0x0000003400347308 */ /* 0x000e220000002400 */
[----:B------:R-:W-:Y:S02]  /*2d70*/  FSEL R168, R33, -INF , P2 ;  /* 0xff80000021a87808 */ /* 0x000fe40001000000 */
[C---:B------:R-:W-:Y:S01]  /*2d80*/  ISETP.GT.AND P3, PT, R24.reuse, 0x21, PT ;  /* 0x000000211800780c */ /* 0x040fe20003f64270 */
[----:B------:R-:W-:Y:S01]  /*2d90*/  SYNCS.ARRIVE.TRANS64.RED.A1T0 RZ, [UR4], RZ ;  /* 0x000000ffffff79a7 */ /* 0x000fe20008100404 */
[C---:B------:R-:W-:Y:S02]  /*2da0*/  ISETP.GT.AND P4, PT, R24.reuse, 0x28, PT ;  /* 0x000000281800780c */ /* 0x040fe40003f84270 */
[----:B------:R-:W-:Y:S01]  /*2db0*/  ISETP.GT.AND P2, PT, R24, 0x29, PT ;  /* 0x000000291800780c */ /* 0x000fe20003f44270 */
[----:B------:R-:W5:Y:S01]  /*2dc0*/  MUFU.TANH R60, R60 ;  /* 0x0000003c003c7308 */ /* 0x000f620000002400 */
[----:B------:R-:W-:-:S02]  /*2dd0*/  FSEL R179, R40, -INF , P5 ;  /* 0xff80000028b37808 */ /* 0x000fc40002800000 */
[----:B------:R-:W-:Y:S02]  /*2de0*/  ISETP.GT.AND P5, PT, R24, 0x38, PT ;  /* 0x000000381800780c */ /* 0x000fe40003fa4270 */
[----:B----4-:R-:W-:Y:S02]  /*2df0*/  FSEL R228, R48, -INF , P1 ;  /* 0xff80000030e47808 */ /* 0x010fe40000800000 */
[----:B--2---:R-:W-:Y:S01]  /*2e00*/  FSEL R226, R49, -INF , P6 ;  /* 0xff80000031e27808 */ /* 0x004fe20003000000 */
[----:B------:R-:W2:Y:S01]  /*2e10*/  MUFU.TANH R61, R61 ;  /* 0x0000003d003d7308 */ /* 0x000ea20000002400 */
[C---:B------:R-:W-:Y:S02]  /*2e20*/  ISETP.GT.AND P1, PT, R24.reuse, 0x48, PT ;  /* 0x000000481800780c */ /* 0x040fe40003f24270 */
[----:B------:R-:W-:Y:S02]  /*2e30*/  ISETP.GT.AND P6, PT, R24, 0x49, PT ;  /* 0x000000491800780c */ /* 0x000fe40003fc4270 */
[----:B------:R-:W-:-:S02]  /*2e40*/  FMNMX.FTZ R5, R26, R5, !PT ;  /* 0x000000051a057209 */ /* 0x000fc40007810000 */
[----:B------:R-:W-:Y:S01]  /*2e50*/  FSEL R184, R41, -INF , P3 ;  /* 0xff80000029b87808 */ /* 0x000fe20001800000 */
[----:B------:R-:W4:Y:S01]  /*2e60*/  MUFU.TANH R53, R53 ;  /* 0x0000003500357308 */ /* 0x000f220000002400 */
[----:B---3--:R-:W-:Y:S02]  /*2e70*/  FSEL R188, R44, -INF , P4 ;  /* 0xff8000002cbc7808 */ /* 0x008fe40002000000 */
[----:B-1----:R-:W-:Y:S02]  /*2e80*/  FSEL R186, R45, -INF , P2 ;  /* 0xff8000002dba7808 */ /* 0x002fe40001000000 */
[C---:B------:R-:W-:Y:S02]  /*2e90*/  ISETP.GT.AND P3, PT, R24.reuse, 0x39, PT ;  /* 0x000000391800780c */ /* 0x040fe40003f64270 */
[C---:B------:R-:W-:Y:S01]  /*2ea0*/  ISETP.GT.AND P4, PT, R24.reuse, 0x40, PT ;  /* 0x000000401800780c */ /* 0x040fe20003f84270 */
[----:B------:R-:W1:Y:S01]  /*2eb0*/  MUFU.TANH R56, R56 ;  /* 0x0000003800387308 */ /* 0x000e620000002400 */
[----:B------:R-:W-:-:S02]  /*2ec0*/  ISETP.GT.AND P2, PT, R24, 0x41, PT ;  /* 0x000000411800780c */ /* 0x000fc40003f44270 */
[----:B0-----:R-:W-:Y:S02]  /*2ed0*/  FSEL R220, R52, -INF , P5 ;  /* 0xff80000034dc7808 */ /* 0x001fe40002800000 */
[----:B------:R-:W-:Y:S02]  /*2ee0*/  ISETP.GT.AND P5, PT, R24, 0x50, PT ;  /* 0x000000501800780c */ /* 0x000fe40003fa4270 */
[----:B-----5:R-:W-:Y:S01]  /*2ef0*/  FSEL R196, R60, -INF , P1 ;  /* 0xff8000003cc47808 */ /* 0x020fe20000800000 */
[----:B------:R-:W0:Y:S01]  /*2f00*/  MUFU.TANH R57, R57 ;  /* 0x0000003900397308 */ /* 0x000e220000002400 */
[----:B--2---:R-:W-:Y:S02]  /*2f10*/  FSEL R202, R61, -INF , P6 ;  /* 0xff8000003dca7808 */ /* 0x004fe40003000000 */
[----:B------:R-:W-:Y:S02]  /*2f20*/  FMNMX.FTZ R5, R28, R5, !PT ;  /* 0x000000051c057209 */ /* 0x000fe40007810000 */
[----:B------:R-:W-:-:S02]  /*2f30*/  ISETP.GT.AND P1, PT, R25, RZ, PT ;  /* 0x000000ff1900720c */ /* 0x000fc40003f24270 */
[----:B------:R-:W-:Y:S01]  /*2f40*/  ISETP.GT.AND P6, PT, R25, 0x1, PT ;  /* 0x000000011900780c */ /* 0x000fe20003fc4270 */
[----:B------:R-:W2:Y:S01]  /*2f50*/  MUFU.TANH R64, R64 ;  /* 0x0000004000407308 */ /* 0x000ea20000002400 */
[----:B----4-:R-:W-:Y:S02]  /*2f60*/  FSEL R218, R53, -INF , P3 ;  /* 0xff80000035da7808 */ /* 0x010fe40001800000 */
[----:B-1----:R-:W-:Y:S02]  /*2f70*/  FSEL R208, R56, -INF , P4 ;  /* 0xff80000038d07808 */ /* 0x002fe40002000000 */
[C---:B------:R-:W-:Y:S02]  /*2f80*/  ISETP.GT.AND P3, PT, R24.reuse, 0x51, PT ;  /* 0x000000511800780c */ /* 0x040fe40003f64270 */
[----:B------:R-:W-:Y:S01]  /*2f90*/  ISETP.GT.AND P4, PT, R24, 0x58, PT ;  /* 0x000000581800780c */ /* 0x000fe20003f84270 */
[----:B------:R-:W1:Y:S01]  /*2fa0*/  MUFU.TANH R65, R65 ;  /* 0x0000004100417308 */ /* 0x000e620000002400 */
[----:B0-----:R-:W-:-:S02]  /*2fb0*/  FSEL R192, R57, -INF , P2 ;  /* 0xff80000039c07808 */ /* 0x001fc40001000000 */
[----:B------:R-:W-:Y:S02]  /*2fc0*/  ISETP.GT.AND P2, PT, R24, 0x59, PT ;  /* 0x000000591800780c */ /* 0x000fe40003f44270 */
[----:B------:R-:W-:Y:S02]  /*2fd0*/  FMNMX.FTZ R5, R162, R5, !PT ;  /* 0x00000005a2057209 */ /* 0x000fe40007810000 */
[----:B------:R-:W-:Y:S01]  /*2fe0*/  FSEL R24, R77, -INF , P1 ;  /* 0xff8000004d187808 */ /* 0x000fe20000800000 */
[----:B------:R0:W3:Y:S01]  /*2ff0*/  MUFU.TANH R79, R30 ;  /* 0x0000001e004f7308 */ /* 0x0000e20000002400 */
[----:B--2---:R-:W-:Y:S02]  /*3000*/  FSEL R182, R64, -INF , P5 ;  /* 0xff80000040b67808 */ /* 0x004fe40002800000 */
[----:B------:R-:W-:Y:S02]  /*3010*/  ISETP.GT.AND P5, PT, R25, 0x8, PT ;  /* 0x000000081900780c */ /* 0x000fe40003fa4270 */
[----:B------:R-:W-:-:S02]  /*3020*/  FMNMX.FTZ R27, R168, R5, !PT ;  /* 0x00000005a81b7209 */ /* 0x000fc40007810000 */
[----:B------:R-:W-:Y:S01]  /*3030*/  ISETP.GT.AND P1, PT, R25, 0x10, PT ;  /* 0x000000101900780c */ /* 0x000fe20003f24270 */
[----:B------:R-:W2:Y:S01]  /*3040*/  MUFU.TANH R31, R31 ;  /* 0x0000001f001f7308 */ /* 0x000ea20000002400 */
[----:B0-----:R-:W-:Y:S02]  /*3050*/  FSEL R30, R78, -INF , P6 ;  /* 0xff8000004e1e7808 */ /* 0x001fe40003000000 */
[----:B-1----:R-:W-:Y:S02]  /*3060*/  FSEL R170, R65, -INF , P3 ;  /* 0xff80000041aa7808 */ /* 0x002fe40001800000 */
[----:B------:R-:W-:Y:S02]  /*3070*/  ISETP.GT.AND P3, PT, R25, 0x9, PT ;  /* 0x000000091900780c */ /* 0x000fe40003f64270 */
[----:B------:R-:W-:Y:S01]  /*3080*/  FMNMX.FTZ R5, R24, R30, !PT ;  /* 0x0000001e18057209 */ /* 0x000fe20007810000 */
[----:B------:R2:W0:Y:S01]  /*3090*/  MUFU.TANH R167, R34 ;  /* 0x0000002200a77308 */ /* 0x0004220000002400 */
[----:B---3--:R-:W-:-:S02]  /*30a0*/  FSEL R32, R79, -INF , P5 ;  /* 0xff8000004f207808 */ /* 0x008fc40002800000 */
[----:B------:R-:W-:Y:S02]  /*30b0*/  FMNMX.FTZ R27, R166, R27, !PT ;  /* 0x0000001ba61b7209 */ /* 0x000fe40007810000 */
[----:B------:R-:W-:Y:S02]  /*30c0*/  FMNMX.FTZ R5, R32, R5, !PT ;  /* 0x0000000520057209 */ /* 0x000fe40007810000 */
[----:B------:R-:W-:Y:S01]  /*30d0*/  ISETP.GT.AND P6, PT, R25, 0x11, PT ;  /* 0x000000111900780c */ /* 0x000fe20003fc4270 */
[----:B------:R-:W1:Y:S01]  /*30e0*/  MUFU.TANH R35, R35 ;  /* 0x0000002300237308 */ /* 0x000e620000002400 */
[----:B--2---:R-:W-:Y:S02]  /*30f0*/  FSEL R34, R31, -INF , P3 ;  /* 0xff8000001f227808 */ /* 0x004fe40001800000 */
[----:B------:R-:W-:Y:S02]  /*3100*/  ISETP.GT.AND P5, PT, R25, 0x18, PT ;  /* 0x000000181900780c */ /* 0x000fe40003fa4270 */
[----:B------:R-:W-:-:S02]  /*3110*/  FMNMX.FTZ R36, R34, R5, !PT ;  /* 0x0000000522247209 */ /* 0x000fc40007810000 */
[----:B------:R-:W-:Y:S01]  /*3120*/  ISETP.GT.AND P3, PT, R25, 0x19, PT ;  /* 0x000000191900780c */ /* 0x000fe20003f64270 */
[----:B------:R2:W3:Y:S01]  /*3130*/  MUFU.TANH R183, R38 ;  /* 0x0000002600b77308 */ /* 0x0004e20000002400 */
[----:B0-----:R-:W-:Y:S02]  /*3140*/  FSEL R167, R167, -INF , P1 ;  /* 0xff800000a7a77808 */ /* 0x001fe40000800000 */
[----:B------:R-:W-:Y:S02]  /*3150*/  ISETP.GT.AND P1, PT, R25, 0x20, PT ;  /* 0x000000201900780c */ /* 0x000fe40003f24270 */
[----:B------:R-:W-:-:S03]  /*3160*/  FMNMX.FTZ R36, R167, R36, !PT ;  /* 0x00000024a7247209 */ /* 0x000fc60007810000 */
[----:B------:R-:W0:Y:S01]  /*3170*/  MUFU.TANH R39, R39 ;  /* 0x0000002700277308 */ /* 0x000e220000002400 */
[----:B--2---:R-:W-:Y:S02]  /*3180*/  FMNMX.FTZ R38, R164, R27, !PT ;  /* 0x0000001ba4267209 */ /* 0x004fe40007810000 */
[----:B-1----:R-:W-:Y:S02]  /*3190*/  FSEL R171, R35, -INF , P6 ;  /* 0xff80000023ab7808 */ /* 0x002fe40003000000 */
[----:B------:R-:W-:Y:S02]  /*31a0*/  FMNMX.FTZ R5, R179, R38, !PT ;  /* 0x00000026b3057209 */ /* 0x000fe40007810000 */
[----:B------:R-:W-:Y:S01]  /*31b0*/  FMNMX.FTZ R36, R171, R36, !PT ;  /* 0x00000024ab247209 */ /* 0x000fe20007810000 */
[----:B------:R-:W1:Y:S01]  /*31c0*/  MUFU.TANH R42, R42 ;  /* 0x0000002a002a7308 */ /* 0x000e620000002400 */
[----:B------:R-:W-:Y:S02]  /*31d0*/  FMNMX.FTZ R5, R184, R5, !PT ;  /* 0x00000005b8057209 */ /* 0x000fe40007810000 */
[----:B---3--:R-:W-:-:S02]  /*31e0*/  FSEL R183, R183, -INF , P5 ;  /* 0xff800000b7b77808 */ /* 0x008fc40002800000 */
[----:B------:R-:W-:Y:S02]  /*31f0*/  FMNMX.FTZ R5, R188, R5, !PT ;  /* 0x00000005bc057209 */ /* 0x000fe40007810000 */
[----:B------:R-:W-:Y:S01]  /*3200*/  FMNMX.FTZ R36, R183, R36, !PT ;  /* 0x00000024b7247209 */ /* 0x000fe20007810000 */
[----:B------:R-:W2:Y:S01]  /*3210*/  MUFU.TANH R43, R43 ;  /* 0x0000002b002b7308 */ /* 0x000ea20000002400 */
[----:B0-----:R-:W-:Y:S02]  /*3220*/  FSEL R189, R39, -INF , P3 ;  /* 0xff80000027bd7808 */ /* 0x001fe40001800000 */
[----:B------:R-:W-:Y:S02]  /*3230*/  FMNMX.FTZ R5, R186, R5, !PT ;  /* 0x00000005ba057209 */ /* 0x000fe40007810000 */
[----:B------:R-:W-:Y:S02]  /*3240*/  ISETP.GT.AND P6, PT, R25, 0x21, PT ;  /* 0x000000211900780c */ /* 0x000fe40003fc4270 */
[----:B------:R-:W-:Y:S01]  /*3250*/  FMNMX.FTZ R36, R189, R36, !PT ;  /* 0x00000024bd247209 */ /* 0x000fe20007810000 */
[----:B------:R-:W0:Y:S01]  /*3260*/  MUFU.TANH R46, R46 ;  /* 0x0000002e002e7308 */ /* 0x000e220000002400 */
[----:B-1----:R-:W-:-:S02]  /*3270*/  FSEL R181, R42, -INF , P1 ;  /* 0xff8000002ab57808 */ /* 0x002fc40000800000 */
[----:B------:R-:W-:Y:S02]  /*3280*/  FMNMX.FTZ R5, R228, R5, !PT ;  /* 0x00000005e4057209 */ /* 0x000fe40007810000 */
[----:B------:R-:W-:Y:S02]  /*3290*/  ISETP.GT.AND P5, PT, R25, 0x28, PT ;  /* 0x000000281900780c */ /* 0x000fe40003fa4270 */
[----:B------:R-:W-:Y:S01]  /*32a0*/  FMNMX.FTZ R36, R181, R36, !PT ;  /* 0x00000024b5247209 */ /* 0x000fe20007810000 */
[----:B------:R-:W1:Y:S01]  /*32b0*/  MUFU.TANH R47, R47 ;  /* 0x0000002f002f7308 */ /* 0x000e620000002400 */
[----:B--2---:R-:W-:Y:S02]  /*32c0*/  FSEL R187, R43, -INF , P6 ;  /* 0xff8000002bbb7808 */ /* 0x004fe40003000000 */
[----:B------:R-:W-:Y:S02]  /*32d0*/  FMNMX.FTZ R5, R226, R5, !PT ;  /* 0x00000005e2057209 */ /* 0x000fe40007810000 */
[----:B------:R-:W-:-:S02]  /*32e0*/  ISETP.GT.AND P3, PT, R25, 0x29, PT ;  /* 0x000000291900780c */ /* 0x000fc40003f64270 */
        /* <DEDUP_REMOVED lines=8> */
[C---:B------:R-:W-:Y:S02]  /*3370*/  ISETP.GT.AND P6, PT, R25.reuse, 0x31, PT ;  /* 0x000000311900780c */ /* 0x040fe40003fc4270 */
[----:B------:R-:W-:Y:S02]  /*3380*/  FMNMX.FTZ R5, R190, R5, !PT ;  /* 0x00000005be057209 */ /* 0x000fe40007810000 */
[C---:B------:R-:W-:Y:S01]  /*3390*/  ISETP.GT.AND P5, PT, R25.reuse, 0x38, PT ;  /* 0x000000381900780c */ /* 0x040fe20003fa4270 */
[----:B------:R-:W1:Y:S01]  /*33a0*/  MUFU.TANH R54, R54 ;  /* 0x0000003600367308 */ /* 0x000e620000002400 */
[----:B--2---:R-:W-:Y:S02]  /*33b0*/  FSEL R216, R50, -INF , P1 ;  /* 0xff80000032d87808 */ /* 0x004fe40000800000 */
[----:B------:R-:W-:Y:S02]  /*33c0*/  ISETP.GT.AND P3, PT, R25, 0x39, PT ;  /* 0x000000391900780c */ /* 0x000fe40003f64270 */
[----:B------:R-:W-:-:S02]  /*33d0*/  FMNMX.FTZ R5, R216, R5, !PT ;  /* 0x00000005d8057209 */ /* 0x000fc40007810000 */
[----:B------:R-:W-:Y:S01]  /*33e0*/  FMNMX.FTZ R27, R218, R27, !PT ;  /* 0x0000001bda1b7209 */ /* 0x000fe20007810000 */
[----:B------:R-:W2:Y:S01]  /*33f0*/  MUFU.TANH R55, R55 ;  /* 0x0000003700377308 */ /* 0x000ea20000002400 */
[----:B0-----:R-:W-:Y:S02]  /*3400*/  FSEL R214, R51, -INF , P6 ;  /* 0xff80000033d67808 */ /* 0x001fe40003000000 */
[----:B------:R-:W-:Y:S02]  /*3410*/  ISETP.GT.AND P1, PT, R25, 0x40, PT ;  /* 0x000000401900780c */ /* 0x000fe40003f24270 */
[----:B------:R-:W-:Y:S02]  /*3420*/  FMNMX.FTZ R5, R214, R5, !PT ;  /* 0x00000005d6057209 */ /* 0x000fe40007810000 */
[----:B------:R-:W-:Y:S01]  /*3430*/  FMNMX.FTZ R27, R208, R27, !PT ;  /* 0x0000001bd01b7209 */ /* 0x000fe20007810000 */
[----:B------:R-:W0:Y:S01]  /*3440*/  MUFU.TANH R58, R58 ;  /* 0x0000003a003a7308 */ /* 0x000e220000002400 */
[----:B-1----:R-:W-:-:S02]  /*3450*/  FSEL R212, R54, -INF , P5 ;  /* 0xff80000036d47808 */ /* 0x002fc40002800000 */
[----:B------:R-:W-:Y:S02]  /*3460*/  ISETP.GT.AND P6, PT, R25, 0x41, PT ;  /* 0x000000411900780c */ /* 0x000fe40003fc4270 */
[----:B------:R-:W-:Y:S02]  /*3470*/  FMNMX.FTZ R5, R212, R5, !PT ;  /* 0x00000005d4057209 */ /* 0x000fe40007810000 */
[----:B------:R-:W-:Y:S01]  /*3480*/  FMNMX.FTZ R27, R192, R27, !PT ;  /* 0x0000001bc01b7209 */ /* 0x000fe20007810000 */
        /* <DEDUP_REMOVED lines=17> */
[----:B------:R-:W-:Y:S02]  /*35a0*/  FMNMX.FTZ R36, R170, R27, !PT ;  /* 0x0000001baa247209 */ /* 0x000fe40007810000 */
[----:B------:R-:W-:-:S03]  /*35b0*/  FMNMX.FTZ R5, R198, R5, !PT ;  /* 0x00000005c6057209 */ /* 0x000fc60007810000 */
[----:B------:R-:W2:Y:S01]  /*35c0*/  MUFU.TANH R66, R66 ;  /* 0x0000004200427308 */ /* 0x000ea20000002400 */
[----:B0-----:R-:W-:-:S04]  /*35d0*/  FSEL R204, R63, -INF , P3 ;  /* 0xff8000003fcc7808 */ /* 0x001fc80001800000 */
[----:B------:R-:W-:-:S03]  /*35e0*/  FMNMX.FTZ R5, R204, R5, !PT ;  /* 0x00000005cc057209 */ /* 0x000fc60007810000 */
[----:B------:R-:W0:Y:S01]  /*35f0*/  MUFU.TANH R68, R68 ;  /* 0x0000004400447308 */ /* 0x000e220000002400 */
[----:B-1----:R-:W-:Y:S01]  /*3600*/  FSEL R180, R69, -INF , P2 ;  /* 0xff80000045b47808 */ /* 0x002fe20001000000 */
[----:B------:R1:W-:Y:S01]  /*3610*/  BAR.SYNC.DEFER_BLOCKING R224, 0x100 ;  /* 0x000400e00000751d */ /* 0x0003e20000010000 */
[----:B------:R-:W-:-:S05]  /*3620*/  ISETP.GT.AND P2, PT, R25, 0x51, PT ;  /* 0x000000511900780c */ /* 0x000fca0003f44270 */
[----:B------:R-:W3:Y:S01]  /*3630*/  MUFU.TANH R67, R67 ;  /* 0x0000004300437308 */ /* 0x000ee20000002400 */
[----:B--2---:R-:W-:Y:S02]  /*3640*/  FSEL R176, R66, -INF , P1 ;  /* 0xff80000042b07808 */ /* 0x004fe40000800000 */
[----:B------:R-:W-:Y:S02]  /*3650*/  ISETP.GT.AND P1, PT, R25, 0x58, PT ;  /* 0x000000581900780c */ /* 0x000fe40003f24270 */
[----:B------:R-:W-:-:S03]  /*3660*/  FMNMX.FTZ R5, R176, R5, !PT ;  /* 0x00000005b0057209 */ /* 0x000fc60007810000 */
[----:B------:R-:W2:Y:S01]  /*3670*/  MUFU.TANH R70, R70 ;  /* 0x0000004600467308 */ /* 0x000ea20000002400 */
[----:B0-----:R-:W-:-:S04]  /*3680*/  FSEL R173, R68, -INF , P4 ;  /* 0xff80000044ad7808 */ /* 0x001fc80002000000 */
[----:B------:R-:W-:-:S03]  /*3690*/  FMNMX.FTZ R27, R173, R36, !PT ;  /* 0x00000024ad1b7209 */ /* 0x000fc60007810000 */
[----:B------:R-:W0:Y:S01]  /*36a0*/  MUFU.TANH R71, R71 ;  /* 0x0000004700477308 */ /* 0x000e220000002400 */
[----:B---3--:R-:W-:Y:S02]  /*36b0*/  FSEL R172, R67, -INF , P2 ;  /* 0xff80000043ac7808 */ /* 0x008fe40001000000 */
[----:B------:R-:W-:Y:S02]  /*36c0*/  ISETP.GT.AND P2, PT, R25, 0x59, PT ;  /* 0x000000591900780c */ /* 0x000fe40003f44270 */
[----:B------:R-:W-:Y:S02]  /*36d0*/  FMNMX.FTZ R5, R172, R5, !PT ;  /* 0x00000005ac057209 */ /* 0x000fe40007810000 */
[----:B------:R-:W-:Y:S02]  /*36e0*/  FMNMX.FTZ R27, R180, R27, !PT ;  /* 0x0000001bb41b7209 */ /* 0x000fe40007810000 */
[----:B--2---:R-:W-:-:S03]  /*36f0*/  FSEL R174, R70, -INF , P1 ;  /* 0xff80000046ae7808 */ /* 0x004fc60000800000 */
[----:B------:R-:W2:Y:S01]  /*3700*/  SHFL.BFLY PT, R36, R27, 0x2, 0x1f ;  /* 0x0c401f001b247f89 */ /* 0x000ea200000e0000 */
[----:B------:R-:W-:Y:S02]  /*3710*/  FMNMX.FTZ R5, R174, R5, !PT ;  /* 0x00000005ae057209 */ /* 0x000fe40007810000 */
[----:B0-----:R-:W-:-:S04]  /*3720*/  FSEL R178, R71, -INF , P2 ;  /* 0xff80000047b27808 */ /* 0x001fc80001000000 */
[----:B------:R-:W-:-:S05]  /*3730*/  FMNMX.FTZ R5, R178, R5, !PT ;  /* 0x00000005b2057209 */ /* 0x000fca0007810000 */
[----:B------:R-:W0:Y:S01]  /*3740*/  SHFL.BFLY PT, R38, R5, 0x2, 0x1f ;  /* 0x0c401f0005267f89 */ /* 0x000e2200000e0000 */
[----:B--2---:R-:W-:-:S05]  /*3750*/  FMNMX.FTZ R36, R27, R36, !PT ;  /* 0x000000241b247209 */ /* 0x004fca0007810000 */
[----:B------:R-:W2:Y:S01]  /*3760*/  SHFL.BFLY PT, R25, R36, 0x1, 0x1f ;  /* 0x0c201f0024197f89 */ /* 0x000ea200000e0000 */
[----:B0-----:R-:W-:-:S05]  /*3770*/  FMNMX.FTZ R38, R5, R38, !PT ;  /* 0x0000002605267209 */ /* 0x001fca0007810000 */
[----:B------:R-:W0:Y:S01]  /*3780*/  SHFL.BFLY PT, R153, R38, 0x1, 0x1f ;  /* 0x0c201f0026997f89 */ /* 0x000e2200000e0000 */
[----:B--2---:R-:W-:-:S04]  /*3790*/  FMNMX.FTZ R152, R36, R25, !PT ;  /* 0x0000001924987209 */ /* 0x004fc80007810000 */
[C---:B------:R-:W-:Y:S01]  /*37a0*/  FSETP.NEU.FTZ.AND P1, PT, R152.reuse, -INF , PT ;  /* 0xff8000009800780b */ /* 0x040fe20003f3d000 */
[----:B------:R-:W-:-:S05]  /*37b0*/  FMUL.FTZ R175, R152, UR10 ;  /* 0x0000000a98af7c20 */ /* 0x000fca0008410000 */
[----:B------:R-:W-:Y:S02]  /*37c0*/  FSEL R175, R175, RZ, P1 ;  /* 0x000000ffafaf7208 */ /* 0x000fe40000800000 */
[----:B0-----:R-:W-:-:S03]  /*37d0*/  FMNMX.FTZ R153, R38, R153, !PT ;  /* 0x0000009926997209 */ /* 0x001fc60007810000 */
[--C-:B------:R-:W-:Y:S01]  /*37e0*/  FFMA.FTZ R5, R4, UR10, -R175.reuse ;  /* 0x0000000a04057c23 */ /* 0x100fe200080108af */
[--C-:B------:R-:W-:Y:S01]  /*37f0*/  FFMA.FTZ R0, R0, UR10, -R175.reuse ;  /* 0x0000000a00007c23 */ /* 0x100fe200080108af */
[--C-:B------:R-:W-:Y:S01]  /*3800*/  FFMA.FTZ R4, R26, UR10, -R175.reuse ;  /* 0x0000000a1a047c23 */ /* 0x100fe200080108af */
[C---:B------:R-:W-:Y:S01]  /*3810*/  FSETP.NEU.FTZ.AND P1, PT, R153.reuse, -INF , PT ;  /* 0xff8000009900780b */ /* 0x040fe20003f3d000 */
[----:B------:R-:W-:Y:S01]  /*3820*/  FMUL.FTZ R177, R153, UR10 ;  /* 0x0000000a99b17c20 */ /* 0x000fe20008410000 */
[--C-:B------:R-:W-:Y:S01]  /*3830*/  FFMA.FTZ R155, R28, UR10, -R175.reuse ;  /* 0x0000000a1c9b7c23 */ /* 0x100fe200080108af */
[----:B------:R-:W-:Y:S01]  /*3840*/  MUFU.EX2 R5, R5 ;  /* 0x0000000500057308 */ /* 0x000fe20000000800 */
[--C-:B------:R-:W-:Y:S01]  /*3850*/  FFMA.FTZ R169, R164, UR10, -R175.reuse ;  /* 0x0000000aa4a97c23 */ /* 0x100fe200080108af */
[--C-:B------:R-:W-:Y:S01]  /*3860*/  FFMA.FTZ R165, R168, UR10, -R175.reuse ;  /* 0x0000000aa8a57c23 */ /* 0x100fe200080108af */
[----:B------:R-:W-:Y:S01]  /*3870*/  FSEL R177, R177, RZ, P1 ;  /* 0x000000ffb1b17208 */ /* 0x000fe20000800000 */
[--C-:B------:R-:W-:Y:S01]  /*3880*/  FFMA.FTZ R162, R162, UR10, -R175.reuse ;  /* 0x0000000aa2a27c23 */ /* 0x100fe200080108af */
[--C-:B------:R-:W-:Y:S01]  /*3890*/  FFMA.FTZ R166, R166, UR10, -R175.reuse ;  /* 0x0000000aa6a67c23 */ /* 0x100fe200080108af */
[--C-:B------:R-:W-:Y:S01]  /*38a0*/  FFMA.FTZ R179, R179, UR10, -R175.reuse ;  /* 0x0000000ab3b37c23 */ /* 0x100fe200080108af */
[----:B------:R-:W-:Y:S01]  /*38b0*/  FFMA.FTZ R184, R184, UR10, -R175 ;  /* 0x0000000ab8b87c23 */ /* 0x000fe200080108af */
        /* <DEDUP_REMOVED lines=9> */
[--C-:B------:R-:W-:Y:S01]  /*3950*/  FFMA.FTZ R183, R188, UR10, -R175.reuse ;  /* 0x0000000abcb77c23 */ /* 0x100fe200080108af */
[----:B------:R-:W-:Y:S01]  /*3960*/  FFMA.FTZ R188, R186, UR10, -R175 ;  /* 0x0000000ababc7c23 */ /* 0x000fe200080108af */
[--C-:B------:R-:W-:Y:S01]  /*3970*/  FFMA.FTZ R181, R181, UR10, -R177.reuse ;  /* 0x0000000ab5b57c23 */ /* 0x100fe200080108b1 */
[----:B------:R-:W-:Y:S01]  /*3980*/  MUFU.EX2 R4, R4 ;  /* 0x0000000400047308 */ /* 0x000fe20000000800 */
[--C-:B------:R-:W-:Y:S01]  /*3990*/  FFMA.FTZ R186, R187, UR10, -R177.reuse ;  /* 0x0000000abbba7c23 */ /* 0x100fe200080108b1 */
[--C-:B------:R-:W-:Y:S01]  /*39a0*/  FFMA.FTZ R185, R185, UR10, -R177.reuse ;  /* 0x0000000ab9b97c23 */ /* 0x100fe200080108b1 */
[----:B------:R-:W-:Y:S01]  /*39b0*/  FFMA.FTZ R190, R190, UR10, -R177 ;  /* 0x0000000abebe7c23 */ /* 0x000fe200080108b1 */
[--C-:B------:R-:W-:Y:S01]  /*39c0*/  FFMA.FTZ R187, R228, UR10, -R175.reuse ;  /* 0x0000000ae4bb7c23 */ /* 0x100fe200080108af */
[--C-:B------:R-:W-:Y:S01]  /*39d0*/  FFMA.FTZ R226, R226, UR10, -R175.reuse ;  /* 0x0000000ae2e27c23 */ /* 0x100fe200080108af */
[--C-:B------:R-:W-:Y:S01]  /*39e0*/  FFMA.FTZ R189, R220, UR10, -R175.reuse ;  /* 0x0000000adcbd7c23 */ /* 0x100fe200080108af */
[----:B------:R-:W-:Y:S01]  /*39f0*/  FFMA.FTZ R218, R218, UR10, -R175 ;  /* 0x0000000adada7c23 */ /* 0x000fe200080108af */
[----:B------:R-:W2:Y:S01]  /*3a00*/  MUFU.EX2 R155, R155 ;  /* 0x0000009b009b7308 */ /* 0x000ea20000000800 */
[----:B0-----:R-:W-:Y:S01]  /*3a10*/  F2FP.BF16.F32.PACK_AB R156, R5, R0 ;  /* 0x00000000059c723e */ /* 0x001fe200000010ff */
        /* <DEDUP_REMOVED lines=14> */
[----:B------:R-:W0:Y:S01]  /*3b00*/  MUFU.EX2 R161, R161 ;  /* 0x000000a100a17308 */ /* 0x000e220000000800 */
[----:B--2---:R-:W-:Y:S01]  /*3b10*/  F2FP.BF16.F32.PACK_AB R158, R155, R4 ;  /* 0x000000049b9e723e */ /* 0x004fe200000010ff */
        /* <DEDUP_REMOVED lines=8> */
[----:B------:R-:W-:-:S04]  /*3ba0*/  FADD.FTZ R5, R0, R5 ;  /* 0x0000000500057221 */ /* 0x000fc80000010000 */
[----:B------:R-:W-:Y:S02]  /*3bb0*/  FADD.FTZ R4, R4, R5 ;  /* 0x0000000504047221 */ /* 0x000fe40000010000 */
[----:B------:R-:W2:Y:S01]  /*3bc0*/  MUFU.EX2 R163, R163 ;  /* 0x000000a300a37308 */ /* 0x000ea20000000800 */
[----:B0-----:R-:W-:Y:S01]  /*3bd0*/  F2FP.BF16.F32.PACK_AB R157, R161, R154 ;  /* 0x0000009aa19d723e */ /* 0x001fe200000010ff */
[----:B------:R-:W-:Y:S01]  /*3be0*/  FADD.FTZ R161, R154, R161 ;  /* 0x000000a19aa17221 */ /* 0x000fe20000010000 */
[----:B------:R-:W-:-:S05]  /*3bf0*/  FADD.FTZ R155, R155, R4 ;  /* 0x000000049b9b7221 */ /* 0x000fca0000010000 */
[----:B------:R-:W-:Y:S08]  /*3c00*/  MUFU.EX2 R162, R162 ;  /* 0x000000a200a27308 */ /* 0x000ff00000000800 */
[----:B------:R-:W0:Y:S01]  /*3c10*/  MUFU.EX2 R165, R165 ;  /* 0x000000a500a57308 */ /* 0x000e220000000800 */
[----:B--2---:R-:W-:Y:S01]  /*3c20*/  F2FP.BF16.F32.PACK_AB R159, R163, R160 ;  /* 0x000000a0a39f723e */ /* 0x004fe200000010ff */
[----:B------:R-:W-:-:S03]  /*3c30*/  FADD.FTZ R160, R160, R161 ;  /* 0x000000a1a0a07221 */ /* 0x000fc60000010000 */
[----:B------:R-:W-:Y:S01]  /*3c40*/  WARPGROUP.ARRIVE ;  /* 0x00000000000079c5 */ /* 0x000fe20000000000 */
[----:B------:R-:W-:Y:S02]  /*3c50*/  FADD.FTZ R163, R163, R160 ;  /* 0x000000a0a3a37221 */ /* 0x000fe40000010000 */
[----:B------:R-:W-:Y:S03]  /*3c60*/  MUFU.EX2 R166, R166 ;  /* 0x000000a600a67308 */ /* 0x000fe60000000800 */
[----:B------:R-:W-:Y:S01]  /*3c70*/  HGMMA.64x256x16.F32.BF16 R24, R156, gdesc[UR4].tnspB, RZ, !UPT, gsb0 ;  /* 0x43e000049c187df0 */ /* 0x000fe2000c0018ff */
[----:B------:R-:W-:Y:S01]  /*3c80*/  UIADD3 UR6, UR60, 0x80, URZ ;  /* 0x000000803c067890 */ /* 0x000fe2000fffe03f */
[----:B------:R-:W-:-:S03]  /*3c90*/  UMOV UR7, 0x40000040 ;  /* 0x4000004000077882 */ /* 0x000fc60000000000 */
[----:B------:R-:W-:Y:S08]  /*3ca0*/  MUFU.EX2 R169, R169 ;  /* 0x000000a900a97308 */ /* 0x000ff00000000800 */
[----:B------:R-:W-:Y:S08]  /*3cb0*/  MUFU.EX2 R164, R164 ;  /* 0x000000a400a47308 */ /* 0x000ff00000000800 */
[----:B------:R-:W2:Y:S08]  /*3cc0*/  MUFU.EX2 R167, R167 ;  /* 0x000000a700a77308 */ /* 0x000eb00000000800 */
[----:B------:R-:W-:Y:S08]  /*3cd0*/  MUFU.EX2 R168, R168 ;  /* 0x000000a800a87308 */ /* 0x000ff00000000800 */
[----:B------:R-:W3:Y:S08]  /*3ce0*/  MUFU.EX2 R171, R171 ;  /* 0x000000ab00ab7308 */ /* 0x000ef00000000800 */
[----:B------:R-:W-:Y:S08]  /*3cf0*/  MUFU.EX2 R179, R179 ;  /* 0x000000b300b37308 */ /* 0x000ff00000000800 */
[----:B------:R-:W4:Y:S08]  /*3d00*/  MUFU.EX2 R184, R184 ;  /* 0x000000b800b87308 */ /* 0x000f300000000800 */
[----:B------:R-:W-:Y:S08]  /*3d10*/  MUFU.EX2 R183, R183 ;  /* 0x000000b700b77308 */ /* 0x000ff00000000800 */
[----:B------:R-:W-:Y:S08]  /*3d20*/  MUFU.EX2 R188, R188 ;  /* 0x000000bc00bc7308 */ /* 0x000ff00000000800 */
[----:B------:R-:W-:Y:S08]  /*3d30*/  MUFU.EX2 R181, R181 ;  /* 0x000000b500b57308 */ /* 0x000ff00000000800 */
[----:B------:R-:W5:Y:S08]  /*3d40*/  MUFU.EX2 R186, R186 ;  /* 0x000000ba00ba7308 */ /* 0x000f700000000800 */
        /* <DEDUP_REMOVED lines=24> */
[----:B0-----:R-:W-:Y:S01]  /*3ed0*/  F2FP.BF16.F32.PACK_AB R156, R165, R162 ;  /* 0x000000a2a59c723e */ /* 0x001fe200000010ff */
[----:B------:R-:W-:Y:S01]  /*3ee0*/  FADD.FTZ R162, R162, R155 ;  /* 0x0000009ba2a27221 */ /* 0x000fe20000010000 */
[----:B--2---:R-:W-:Y:S01]  /*3ef0*/  F2FP.BF16.F32.PACK_AB R157, R167, R164 ;  /* 0x000000a4a79d723e */ /* 0x004fe200000010ff */
[----:B------:R-:W-:Y:S01]  /*3f00*/  FADD.FTZ R164, R164, R163 ;  /* 0x000000a3a4a47221 */ /* 0x000fe20000010000 */
[----:B------:R-:W-:Y:S01]  /*3f10*/  F2FP.BF16.F32.PACK_AB R158, R169, R166 ;  /* 0x000000a6a99e723e */ /* 0x000fe200000010ff */
[----:B------:R-:W0:Y:S01]  /*3f20*/  MUFU.EX2 R172, R172 ;  /* 0x000000ac00ac7308 */ /* 0x000e220000000800 */
[----:B---3--:R-:W-:Y:S01]  /*3f30*/  F2FP.BF16.F32.PACK_AB R159, R171, R168 ;  /* 0x000000a8ab9f723e */ /* 0x008fe200000010ff */
        /* <DEDUP_REMOVED lines=11> */
[----:B------:R-:W2:Y:S01]  /*3ff0*/  MUFU.EX2 R177, R177 ;  /* 0x000000b100b17308 */ /* 0x000ea20000000800 */
[----:B------:R-:W-:Y:S02]  /*4000*/  WARPGROUP.DEPBAR.LE gsb0, 0x0 ;  /* 0x00008000000079c5 */ /* 0x000fe40000010000 */
[----:B----4-:R-:W-:Y:S01]  /*4010*/  F2FP.BF16.F32.PACK_AB R156, R184, R179 ;  /* 0x000000b3b89c723e */ /* 0x010fe200000010ff */
[----:B------:R-:W-:Y:S01]  /*4020*/  FADD.FTZ R179, R179, R166 ;  /* 0x000000a6b3b37221 */ /* 0x000fe20000010000 */
[----:B-----5:R-:W-:Y:S01]  /*4030*/  F2FP.BF16.F32.PACK_AB R157, R186, R181 ;  /* 0x000000b5ba9d723e */ /* 0x020fe200000010ff */
        /* <DEDUP_REMOVED lines=50> */
[C---:B0-----:R-:W-:Y:S01]  /*4360*/  F2FP.BF16.F32.PACK_AB R157, R172.reuse, R175 ;  /* 0x000000afac9d723e */ /* 0x041fe200000010ff */
[----:B------:R-:W-:Y:S01]  /*4370*/  FADD.FTZ R175, R175, R198 ;  /* 0x000000c6afaf7221 */ /* 0x000fe20000010000 */
[----:B------:R-:W-:Y:S01]  /*4380*/  F2FP.BF16.F32.PACK_AB R158, R173, R170 ;  /* 0x000000aaad9e723e */ /* 0x000fe200000010ff */
[----:B------:R-:W-:Y:S01]  /*4390*/  FADD.FTZ R203, R203, R182 ;  /* 0x000000b6cbcb7221 */ /* 0x000fe20000010000 */
[----:B--2---:R-:W-:Y:S01]  /*43a0*/  F2FP.BF16.F32.PACK_AB R159, R177, R174 ;  /* 0x000000aeb19f723e */ /* 0x004fe200000010ff */
        /* <DEDUP_REMOVED lines=10> */
.L_x_13892:
[----:B------:R-:W-:Y:S01]  /*4450*/  UISETP.NE.AND UP0, UPT, UR57, URZ, UPT ;  /* 0x0000003f3900728c */ /* 0x000fe2000bf05270 */
[----:B------:R-:W-:Y:S01]  /*4460*/  R2UR UR7, R223 ;  /* 0x00000000df0772ca */ /* 0x000fe200000e0000 */
[----:B------:R-:W0:Y:S01]  /*4470*/  S2UR UR14, SR_CgaCtaId ;  /* 0x00000000000e79c3 */ /* 0x000e220000008800 */
[----:B------:R-:W-:-:S08]  /*4480*/  MOV R5, RZ ;  /* 0x000000ff00057202 */ /* 0x000fd00000000f00 */
[----:B------:R-:W-:Y:S01]  /*4490*/  @UP0 ULDC UR4, c[0x0][0x44c] ;  /* 0x0001130000040ab9 */ /* 0x000fe20000000800 */
[----:B------:R-:W-:Y:S01]  /*44a0*/  @UP0 ULDC UR6, c[0x0][0x450] ;  /* 0x0001140000060ab9 */ /* 0x000fe20000000800 */
[----:B------:R-:W-:-:S04]  /*44b0*/  UIMAD.WIDE.U32 UR4, UR38, UR4, URZ ;  /* 0x00000004260472a5 */ /* 0x000fc8000f8e003f */
[----:B------:R-:W-:Y:S02]  /*44c0*/  @UP0 USHF.R.U32.HI UR38, URZ, UR6, UR5 ;  /* 0x000000063f260299 */ /* 0x000fe40008011605 */
[----:B------:R-:W-:Y:S02]  /*44d0*/  UIADD3 UR6, UR61, 0x32460, URZ ;  /* 0x000324603d067890 */ /* 0x000fe4000fffe03f */
[----:B------:R-:W-:Y:S02]  /*44e0*/  UIADD3 UR4, UR38, -UR11, UR42 ;  /* 0x8000000b26047290 */ /* 0x000fe4000fffe02a */
[----:B------:R-:W-:Y:S02]  /*44f0*/  UIADD3 UR38, UR43, -0x2, URZ ;  /* 0xfffffffe2b267890 */ /* 0x000fe4000fffe03f */
[----:B------:R-:W-:Y:S02]  /*4500*/  UIMAD.WIDE UR4, UR4, 0x2aaaaaab, URZ ;  /* 0x2aaaaaab040478a5 */ /* 0x000fe4000f8e023f */
[----:B0-----:R-:W-:-:S02]  /*4510*/  UPRMT UR6, UR14, 0x654, UR6 ;  /* 0x000006540e067896 */ /* 0x001fc40008000006 */
[----:B------:R-:W-:-:S04]  /*4520*/  USHF.R.U32.HI UR4, URZ, 0x1f, UR5 ;  /* 0x0000001f3f047899 */ /* 0x000fc80008011605 */
[----:B------:R-:W-:-:S03]  /*4530*/  ULEA.HI.SX32 UR4, UR5, UR4, 0x1c ;  /* 0x0000000405047291 */ /* 0x000fc6000f8fe23f */
[----:B------:R-:W-:Y:S01]  /*4540*/  SYNCS.ARRIVE.TRANS64.RED.A1T0 RZ, [UR6], RZ ;  /* 0x000000ffffff79a7 */ /* 0x000fe20008100406 */
[----:B------:R-:W-:-:S04]  /*4550*/  UISETP.LT.AND UP0, UPT, UR7, UR4, UPT ;  /* 0x000000040700728c */ /* 0x000fc8000bf01270 */
[----:B------:R-:W-:-:S03]  /*4560*/  USEL UR56, UR7, UR4, !UP0 ;  /* 0x0000000407387287 */ /* 0x000fc6000c000000 */
[----:B------:R-:W-:Y:S01]  /*4570*/  UMOV UR4, URZ ;  /* 0x0000003f00047c82 */ /* 0x000fe20008000000 */
[----:B------:R-:W-:-:S06]  /*4580*/  UISETP.GE.AND UP0, UPT, UR38, UR56, UPT ;  /* 0x000000382600728c */ /* 0x000fcc000bf06270 */
[----:B------:R-:W-:-:S13]  /*4590*/  PLOP3.LUT P1, PT, PT, PT, UP0, 0x80, 0x0 ;  /* 0x000000000000781c */ /* 0x000fda0003f2f008 */
[----:B------:R-:W-:Y:S05]  /*45a0*/  @!P1 BRA `(.L_x_13893) ;  /* 0x0000003000e49947 */ /* 0x000fea0003800000 */
[----:B------:R-:W-:Y:S01]  /*45b0*/  IMAD.MOV.U32 R201, RZ, RZ, R153 ;  /* 0x000000ffffc97224 */ /* 0x000fe200078e0099 */
[----:B------:R-:W-:Y:S01]  /*45c0*/  UMOV UR7, UR38 ;  /* 0x0000002600077c82 */ /* 0x000fe20008000000 */
[----:B------:R-:W-:Y:S01]  /*45d0*/  IMAD.MOV.U32 R202, RZ, RZ, R152 ;  /* 0x000000ffffca7224 */ /* 0x000fe200078e0098 */
[----:B------:R-:W-:Y:S01]  /*45e0*/  UMOV UR4, URZ ;  /* 0x0000003f00047c82 */ /* 0x000fe20008000000 */
[----:B------:R-:W-:-:S07]  /*45f0*/  IMAD.MOV.U32 R5, RZ, RZ, RZ ;  /* 0x000000ffff057224 */ /* 0x000fce00078e00ff */
.L_x_13904:
[----:B------:R-:W-:-:S04]  /*4600*/  UIADD3 UR4, UR4, 0x1, URZ ;  /* 0x0000000104047890 */ /* 0x000fc8000fffe03f */
[----:B------:R-:W-:-:S04]  /*4610*/  UISETP.NE.AND UP0, UPT, UR4, 0x2, UPT ;  /* 0x000000020400788c */ /* 0x000fc8000bf05270 */
[----:B------:R-:W-:Y:S02]  /*4620*/  USEL UR5, URZ, 0x1, UP0 ;  /* 0x000000013f057887 */ /* 0x000fe40008000000 */
[----:B------:R-:W-:-:S04]  /*4630*/  USEL UR4, UR4, URZ, UP0 ;  /* 0x0000003f04047287 */ /* 0x000fc80008000000 */
[----:B------:R-:W-:Y:S01]  /*4640*/  LOP3.LUT R5, R5, UR5, RZ, 0x3c, !PT ;  /* 0x0000000505057c12 */ /* 0x000fe2000f8e3cff */
[----:B------:R-:W-:Y:S07]  /*4650*/  @!P0 BRA `(.L_x_13894) ;  /* 0x0000000000048947 */ /* 0x000fee0003800000 */
[----:B------:R-:W-:Y:S01]  /*4660*/  BPT.TRAP 0x1 ;  /* 0x000000040000795c */ /* 0x000fe20000300000 */
.L_x_13894:
[----:B------:R-:W-:Y:S01]  /*4670*/  ULEA UR5, UR4, UR61, 0x3 ;  /* 0x0000003d04057291 */ /* 0x000fe2000f8e183f */
[----:B------:R-:W-:-:S08]  /*4680*/  SHF.L.U32 R20, R5, 0x1f, RZ ;  /* 0x0000001f05147819 */ /* 0x000fd000000006ff */
[----:B------:R0:W1:Y:S01]  /*4690*/  SYNCS.PHASECHK.TRANS64.TRYWAIT P1, [UR5+0x32430], R20 ;  /* 0x03243014ff0075a7 */ /* 0x0000620008020145 */
[----:B------:R-:W-:Y:S05]  /*46a0*/  @!P0 BRA `(.L_x_13895) ;  /* 0x0000000000048947 */ /* 0x000fea0003800000 */
[----:B------:R-:W-:Y:S01]  /*46b0*/  BPT.TRAP 0x1 ;  /* 0x000000040000795c */ /* 0x000fe20000300000 */
.L_x_13895:
[----:B-1----:R-:W-:Y:S05]  /*46c0*/  @P1 BRA `(.L_x_13896) ;  /* 0x0000000000081947 */ /* 0x002fea0003800000 */
[----:B------:R-:W1:Y:S02]  /*46d0*/  SYNCS.PHASECHK.TRANS64.TRYWAIT P1, [UR5+0x32430], R20 ;  /* 0x03243014ff0075a7 */ /* 0x000e640008020145 */
[----:B-1----:R-:W-:Y:S05]  /*46e0*/  @!P1 BRA `(.L_x_13897) ;  /* 0x000000d000949947 */ /* 0x002fea0003800000 */
.L_x_13896:
        /* <DEDUP_REMOVED lines=51> */
.L_x_13898:
[----:B------:R1:W2:Y:S01]  /*4a20*/  SYNCS.PHASECHK.TRANS64.TRYWAIT P1, [UR5+0x32450], R20 ;  /* 0x03245014ff0075a7 */ /* 0x0002a20008020145 */
[----:B------:R-:W-:Y:S05]  /*4a30*/  @!P0 BRA `(.L_x_13899) ;  /* 0x0000000000048947 */ /* 0x000fea0003800000 */
[----:B------:R-:W-:Y:S01]  /*4a40*/  BPT.TRAP 0x1 ;  /* 0x000000040000795c */ /* 0x000fe20000300000 */
.L_x_13899:
[----:B--2---:R-:W-:Y:S05]  /*4a50*/  @P1 BRA `(.L_x_13900) ;  /* 0x0000000000081947 */ /* 0x004fea0003800000 */
[----:B------:R-:W2:Y:S02]  /*4a60*/  SYNCS.PHASECHK.TRANS64.TRYWAIT P1, [UR5+0x32450], R20 ;  /* 0x03245014ff0075a7 */ /* 0x000ea40008020145 */
[----:B--2---:R-:W-:Y:S05]  /*4a70*/  @!P1 BRA `(.L_x_13901) ;  /* 0x000000cc00c89947 */ /* 0x004fea0003800000 */
.L_x_13900:
[----:B012---:R-:W-:Y:S01]  /*4a80*/  MOV R20, UR45 ;  /* 0x0000002d00147c02 */ /* 0x007fe20008000f00 */
[----:B------:R-:W-:Y:S01]  /*4a90*/  UIMAD UR6, UR4, 0xc00, UR39 ;  /* 0x00000c00040678a4 */ /* 0x000fe2000f8e0227 */
[----:B------:R-:W-:Y:S01]  /*4aa0*/  MOV R203, UR44 ;  /* 0x0000002c00cb7c02 */ /* 0x000fe20008000f00 */
[----:B------:R-:W-:Y:S01]  /*4ab0*/  WARPGROUP.ARRIVE ;  /* 0x00000000000079c5 */ /* 0x000fe20000000000 */
[----:B------:R-:W-:Y:S01]  /*4ac0*/  R2UR UR44, R8 ;  /* 0x00000000082c72ca */ /* 0x000fe200000e0000 */
[----:B------:R-:W-:Y:S01]  /*4ad0*/  UMOV UR47, 0x40000040 ;  /* 0x40000040002f7882 */ /* 0x000fe20000000000 */
[----:B------:R-:W-:Y:S01]  /*4ae0*/  R2UR UR45, R9 ;  /* 0x00000000092d72ca */ /* 0x000fe200000e0000 */
[----:B------:R-:W-:Y:S01]  /*4af0*/  UIADD3 UR10, UR6, 0x2, URZ ;  /* 0x00000002060a7890 */ /* 0x000fe2000fffe03f */
[----:B------:R-:W-:Y:S01]  /*4b00*/  MOV R204, UR49 ;  /* 0x0000003100cc7c02 */ /* 0x000fe20008000f00 */
[----:B------:R-:W-:Y:S01]  /*4b10*/  UMOV UR46, UR6 ;  /* 0x00000006002e7c82 */ /* 0x000fe20008000000 */
[----:B------:R-:W-:Y:S01]  /*4b20*/  MOV R205, UR48 ;  /* 0x0000003000cd7c02 */ /* 0x000fe20008000f00 */
[----:B------:R-:W-:Y:S01]  /*4b30*/  UMOV UR51, 0x40000040 ;  /* 0x4000004000337882 */ /* 0x000fe20000000000 */
[----:B------:R-:W-:Y:S01]  /*4b40*/  R2UR UR48, R6 ;  /* 0x00000000063072ca */ /* 0x000fe200000e0000 */
[----:B------:R-:W-:Y:S01]  /*4b50*/  UMOV UR55, 0x40000040 ;  /* 0x4000004000377882 */ /* 0x000fe20000000000 */
[----:B------:R-:W-:Y:S01]  /*4b60*/  R2UR UR49, R7 ;  /* 0x00000000073172ca */ /* 0x000fe200000e0000 */
[----:B------:R-:W-:Y:S01]  /*4b70*/  UMOV UR50, UR10 ;  /* 0x0000000a00327c82 */ /* 0x000fe20008000000 */
[----:B------:R-:W-:Y:S01]  /*4b80*/  MOV R206, UR53 ;  /* 0x0000003500ce7c02 */ /* 0x000fe20008000f00 */
[----:B------:R-:W-:Y:S01]  /*4b90*/  UIADD3 UR10, UR6, 0x4, URZ ;  /* 0x00000004060a7890 */ /* 0x000fe2000fffe03f */
[----:B------:R-:W-:Y:S01]  /*4ba0*/  MOV R207, UR52 ;  /* 0x0000003400cf7c02 */ /* 0x000fe20008000f00 */
[----:B------:R-:W-:Y:S01]  /*4bb0*/  HGMMA.64x96x16.F32.BF16 R152, gdesc[UR44], R152, gsb0 ;  /* 0x016000002c9879f0 */ /* 0x000fe20008001898 */
[----:B------:R-:W-:Y:S01]  /*4bc0*/  R2UR UR52, R2 ;  /* 0x00000000023472ca */ /* 0x000fe200000e0000 */
[----:B------:R-:W-:Y:S01]  /*4bd0*/  UMOV UR59, 0x40000040 ;  /* 0x40000040003b7882 */ /* 0x000fe20000000000 */
[----:B------:R-:W-:Y:S01]  /*4be0*/  R2UR UR53, R3 ;  /* 0x00000000033572ca */ /* 0x000fe200000e0000 */
[----:B------:R-:W-:Y:S01]  /*4bf0*/  UMOV UR11, 0x40000040 ;  /* 0x40000040000b7882 */ /* 0x000fe20000000000 */
[----:B------:R-:W-:Y:S01]  /*4c00*/  UMOV UR54, UR10 ;  /* 0x0000000a00367c82 */ /* 0x000fe20008000000 */
[----:B------:R-:W-:Y:S01]  /*4c10*/  MOV R209, UR57 ;  /* 0x0000003900d17c02 */ /* 0x000fe20008000f00 */
[----:B------:R-:W-:Y:S01]  /*4c20*/  UIADD3 UR10, UR6, 0x6, URZ ;  /* 0x00000006060a7890 */ /* 0x000fe2000fffe03f */
[----:B------:R-:W-:Y:S01]  /*4c30*/  MOV R210, UR56 ;  /* 0x0000003800d27c02 */ /* 0x000fe20008000f00 */
[----:B------:R-:W-:Y:S01]  /*4c40*/  UIADD3 UR14, UR6, 0x302, URZ ;  /* 0x00000302060e7890 */ /* 0x000fe2000fffe03f */
[----:B------:R-:W-:Y:S01]  /*4c50*/  R2UR UR56, R18 ;  /* 0x00000000123872ca */ /* 0x000fe200000e0000 */
[----:B------:R-:W-:Y:S01]  /*4c60*/  UMOV UR15, 0x40000040 ;  /* 0x40000040000f7882 */ /* 0x000fe20000000000 */
[----:B------:R-:W-:Y:S01]  /*4c70*/  R2UR UR57, R19 ;  /* 0x00000000133972ca */ /* 0x000fe200000e0000 */
[----:B------:R-:W-:Y:S01]  /*4c80*/  UIADD3 UR18, UR6, 0x304, URZ ;  /* 0x0000030406127890 */ /* 0x000fe2000fffe03f */
[----:B------:R-:W-:Y:S01]  /*4c90*/  MOV R208, UR58 ;  /* 0x0000003a00d07c02 */ /* 0x000fe20008000f00 */
[----:B------:R-:W-:Y:S01]  /*4ca0*/  UMOV UR58, UR10 ;  /* 0x0000000a003a7c82 */ /* 0x000fe20008000000 */
[----:B------:R-:W-:Y:S01]  /*4cb0*/  UIADD3 UR10, UR6, 0x300, URZ ;  /* 0x00000300060a7890 */ /* 0x000fe2000fffe03f */
[----:B------:R-:W-:Y:S01]  /*4cc0*/  R2UR UR45, R20 ;  /* 0x00000000142d72ca */ /* 0x000fe200000e0000 */
[----:B------:R-:W-:Y:S01]  /*4cd0*/  UMOV UR19, 0x40000040 ;  /* 0x4000004000137882 */ /* 0x000fe20000000000 */
[----:B------:R-:W-:Y:S01]  /*4ce0*/  UIADD3 UR22, UR6, 0x306, URZ ;  /* 0x0000030606167890 */ /* 0x000fe2000fffe03f */
[----:B------:R-:W-:Y:S01]  /*4cf0*/  R2UR UR44, R203 ;  /* 0x00000000cb2c72ca */ /* 0x000fe200000e0000 */
[----:B------:R-:W-:Y:S01]  /*4d00*/  UMOV UR23, 0x40000040 ;  /* 0x4000004000177882 */ /* 0x000fe20000000000 */
[----:B------:R-:W-:Y:S01]  /*4d10*/  UIADD3 UR26, UR6, 0x600, URZ ;  /* 0x00000600061a7890 */ /* 0x000fe2000fffe03f */
[----:B------:R-:W0:Y:S01]  /*4d20*/  S2R R211, SR_TID.X ;  /* 0x0000000000d37919 */ /* 0x000e220000002100 */
        /* <DEDUP_REMOVED lines=25> */
[----:B------:R-:W-:Y:S01]  /*4ec0*/  UIADD3 UR6, UR6, 0x906, URZ ;  /* 0x0000090606067890 */ /* 0x000fe2000fffe03f */
[----:B------:R-:W-:Y:S02]  /*4ed0*/  WARPGROUP.DEPBAR.LE gsb0, 0x0 ;  /* 0x00008000000079c5 */ /* 0x000fe40000010000 */
[----:B------:R-:W-:-:S06]  /*4ee0*/  WARPGROUP.ARRIVE ;  /* 0x00000000000079c5 */ /* 0x000fcc0000000000 */
[----:B------:R-:W-:Y:S01]  /*4ef0*/  HGMMA.64x96x16.F32.BF16 R152, gdesc[UR56], R152, gsb0 ;  /* 0x01600000389879f0 */ /* 0x000fe20008001898 */
[----:B------:R-:W-:Y:S01]  /*4f00*/  R2UR UR56, R16 ;  /* 0x00000000103872ca */ /* 0x000fe200000e0000 */
[----:B------:R-:W-:Y:S01]  /*4f10*/  UMOV UR58, UR6 ;  /* 0x00000006003a7c82 */ /* 0x000fe20008000000 */
        /* <DEDUP_REMOVED lines=38> */
[----:B------:R-:W-:Y:S02]  /*5180*/  R2UR UR58, R208 ;  /* 0x00000000d03a72ca */ /* 0x000fe400000e0000 */
[----:B------:R-:W-:Y:S02]  /*5190*/  R2UR UR57, R209 ;  /* 0x00000000d13972ca */ /* 0x000fe400000e0000 */
[----:B------:R-:W-:Y:S01]  /*51a0*/  R2UR UR56, R210 ;  /* 0x00000000d23872ca */ /* 0x000fe200000e0000 */
[----:B------:R-:W-:Y:S02]  /*51b0*/  WARPGROUP.DEPBAR.LE gsb0, 0x0 ;  /* 0x00008000000079c5 */ /* 0x000fe40000010000 */
[----:B------:R0:W-:Y:S06]  /*51c0*/  BAR.ARV R20, 0x100 ;  /* 0x000400140000751d */ /* 0x0001ec0000002000 */
[----:B------:R-:W-:Y:S06]  /*51d0*/  @!P0 BRA `(.L_x_13902) ;  /* 0x0000000000048947 */ /* 0x000fec0003800000 */
[----:B------:R-:W-:Y:S01]  /*51e0*/  BPT.TRAP 0x1 ;  /* 0x000000040000795c */ /* 0x000fe20000300000 */
.L_x_13902:
[----:B------:R-:W-:Y:S01]  /*51f0*/  UISETP.NE.AND UP0, UPT, UR57, URZ, UPT ;  /* 0x0000003f3900728c */ /* 0x000fe2000bf05270 */
[----:B------:R-:W1:Y:S01]  /*5200*/  S2UR UR14, SR_CgaCtaId ;  /* 0x00000000000e79c3 */ /* 0x000e620000008800 */
[----:B------:R-:W-:Y:S01]  /*5210*/  ULDC UR6, c[0x0][0xad0] ;  /* 0x0002b40000067ab9 */ /* 0x000fe20000000800 */
[----:B------:R-:W-:Y:S01]  /*5220*/  ULDC UR11, c[0x0][0x2f0] ;  /* 0x0000bc00000b7ab9 */ /* 0x000fe20000000800 */
[----:B------:R-:W-:Y:S01]  /*5230*/  FMUL.FTZ R218, R158, UR6 ;  /* 0x000000069eda7c20 */ /* 0x000fe20008410000 */
[----:B------:R-:W-:Y:S01]  /*5240*/  FMUL.FTZ R221, R155, UR6 ;  /* 0x000000069bdd7c20 */ /* 0x000fe20008410000 */
[----:B------:R-:W-:Y:S01]  /*5250*/  PLOP3.LUT P1, PT, PT, PT, UP0, 0x80, 0x0 ;  /* 0x000000000000781c */ /* 0x000fe20003f2f008 */
[----:B------:R-:W-:Y:S01]  /*5260*/  FMUL.FTZ R155, R156, UR6 ;  /* 0x000000069c9b7c20 */ /* 0x000fe20008410000 */
[----:B------:R-:W-:Y:S01]  /*5270*/  PLOP3.LUT P2, PT, PT, PT, UP0, 0x80, 0x0 ;  /* 0x000000000000781c */ /* 0x000fe20003f4f008 */
[----:B------:R-:W-:Y:S01]  /*5280*/  FMUL.FTZ R156, R157, UR6 ;  /* 0x000000069d9c7c20 */ /* 0x000fe20008410000 */
[----:B------:R-:W-:Y:S01]  /*5290*/  MOV R157, R200 ;  /* 0x000000c8009d7202 */ /* 0x000fe20000000f00 */
[----:B------:R-:W-:Y:S01]  /*52a0*/  @UP0 ULDC UR10, c[0x0][0x44c] ;  /* 0x00011300000a0ab9 */ /* 0x000fe20000000800 */
[----:B------:R-:W-:Y:S01]  /*52b0*/  FMUL.FTZ R219, R159, UR6 ;  /* 0x000000069fdb7c20 */ /* 0x000fe20008410000 */
[----:B------:R-:W-:Y:S01]  /*52c0*/  FMUL.FTZ R206, R152, UR6 ;  /* 0x0000000698ce7c20 */ /* 0x000fe20008410000 */
[----:B------:R-:W-:Y:S01]  /*52d0*/  FMUL.FTZ R211, R180, UR6 ;  /* 0x00000006b4d37c20 */ /* 0x000fe20008410000 */
        /* <DEDUP_REMOVED lines=8> */
[----:B------:R-:W-:Y:S01]  /*5360*/  IMAD.MOV.U32 R175, RZ, RZ, -0x2 ;  /* 0xfffffffeffaf7424 */ /* 0x000fe200078e00ff */
[----:B------:R-:W-:Y:S01]  /*5370*/  @P2 SHF.R.U32.HI R157, RZ, UR10, R158 ;  /* 0x0000000aff9d2c19 */ /* 0x000fe2000801169e */
[----:B------:R-:W-:Y:S01]  /*5380*/  UMOV UR10, 0x1 ;  /* 0x00000001000a7882 */ /* 0x000fe20000000000 */
[----:B------:R-:W-:Y:S01]  /*5390*/  FMUL.FTZ R183, R185, UR6 ;  /* 0x00000006b9b77c20 */ /* 0x000fe20008410000 */
[----:B------:R-:W-:Y:S01]  /*53a0*/  UIMAD UR10, UR7, -0x60, UR10 ;  /* 0xffffffa0070a78a4 */ /* 0x000fe2000f8e020a */
[----:B------:R-:W-:Y:S01]  /*53b0*/  FMUL.FTZ R207, R164, UR6 ;  /* 0x00000006a4cf7c20 */ /* 0x000fe20008410000 */
[----:B------:R-:W2:Y:S01]  /*53c0*/  SHFL.IDX PT, R159, R157, RZ, 0x1c1f ;  /* 0x001c1fff9d9f7589 */ /* 0x000ea200000e0000 */
[----:B------:R-:W-:Y:S01]  /*53d0*/  FMUL.FTZ R185, R189, UR6 ;  /* 0x00000006bdb97c20 */ /* 0x000fe20008410000 */
[----:B------:R-:W3:Y:S01]  /*53e0*/  MUFU.TANH R206, R206 ;  /* 0x000000ce00ce7308 */ /* 0x000ee20000002400 */
[----:B------:R-:W-:Y:S01]  /*53f0*/  FMUL.FTZ R209, R173, UR6 ;  /* 0x00000006add17c20 */ /* 0x000fe20008410000 */
[----:B------:R-:W4:Y:S01]  /*5400*/  SHFL.IDX PT, R187, R157, 0x1, 0x1c1f ;  /* 0x003c1f009dbb7f89 */ /* 0x000f2200000e0000 */
[----:B------:R-:W-:-:S02]  /*5410*/  IMAD.U32 R189, RZ, RZ, UR11 ;  /* 0x0000000bffbd7e24 */ /* 0x000fc4000f8e00ff */
[----:B------:R-:W-:Y:S01]  /*5420*/  FMUL.FTZ R216, R163, UR6 ;  /* 0x00000006a3d87c20 */ /* 0x000fe20008410000 */
[----:B------:R-:W-:Y:S02]  /*5430*/  IMAD R158, R222, R175, UR10 ;  /* 0x0000000ade9e7e24 */ /* 0x000fe4000f8e02af */
[----:B------:R-:W-:Y:S01]  /*5440*/  FMUL.FTZ R163, R168, UR6 ;  /* 0x00000006a8a37c20 */ /* 0x000fe20008410000 */
[----:B------:R-:W-:Y:S01]  /*5450*/  FMUL.FTZ R176, R176, UR6 ;  /* 0x00000006b0b07c20 */ /* 0x000fe20008410000 */
[----:B------:R-:W5:Y:S01]  /*5460*/  MUFU.TANH R161, R161 ;  /* 0x000000a100a17308 */ /* 0x000f620000002400 */
[----:B------:R-:W-:Y:S02]  /*5470*/  IMAD R158, R189, UR58, R158 ;  /* 0x0000003abd9e7c24 */ /* 0x000fe4000f8e029e */
[----:B------:R-:W-:Y:S01]  /*5480*/  FMUL.FTZ R220, R154, UR6 ;  /* 0x000000069adc7c20 */ /* 0x000fe20008410000 */
[----:B------:R-:W-:Y:S01]  /*5490*/  ULDC UR10, c[0x0][0x288] ;  /* 0x0000a200000a7ab9 */ /* 0x000fe20000000800 */
        /* <DEDUP_REMOVED lines=10> */
[--C-:B--2---:R-:W-:Y:S01]  /*5540*/  IADD3 R166, R159, -UR10, R158.reuse ;  /* 0x8000000a9fa67c10 */ /* 0x104fe2000fffe09e */
[----:B------:R-:W-:Y:S01]  /*5550*/  FMUL.FTZ R217, R162, UR6 ;  /* 0x00000006a2d97c20 */ /* 0x000fe20008410000 */
[----:B------:R-:W2:Y:S01]  /*5560*/  MUFU.TANH R155, R155 ;  /* 0x0000009b009b7308 */ /* 0x000ea20000002400 */
[----:B------:R-:W-:Y:S01]  /*5570*/  FMUL.FTZ R175, R197, UR6 ;  /* 0x00000006c5af7c20 */ /* 0x000fe20008410000 */
[----:B------:R-:W-:Y:S01]  /*5580*/  ISETP.GT.AND P1, PT, R166, RZ, PT ;  /* 0x000000ffa600720c */ /* 0x000fe20003f24270 */
[----:B------:R-:W-:Y:S01]  /*5590*/  FMUL.FTZ R210, R184, UR6 ;  /* 0x00000006b8d27c20 */ /* 0x000fe20008410000 */
[----:B------:R-:W-:Y:S01]  /*55a0*/  ISETP.GT.AND P4, PT, R166, 0x11, PT ;  /* 0x00000011a600780c */ /* 0x000fe20003f84270 */
[----:B------:R-:W-:Y:S01]  /*55b0*/  FMUL.FTZ R203, R174, UR6 ;  /* 0x00000006aecb7c20 */ /* 0x000fe20008410000 */
[----:B------:R-:W-:Y:S01]  /*55c0*/  ISETP.GT.AND P6, PT, R166, 0x1, PT ;  /* 0x00000001a600780c */ /* 0x000fe20003fc4270 */
[----:B------:R-:W-:Y:S01]  /*55d0*/  FMUL.FTZ R184, R188, UR6 ;  /* 0x00000006bcb87c20 */ /* 0x000fe20008410000 */
[----:B------:R-:W1:Y:S01]  /*55e0*/  MUFU.TANH R207, R207 ;  /* 0x000000cf00cf7308 */ /* 0x000e620000002400 */
[----:B---3--:R-:W-:Y:S01]  /*55f0*/  FSEL R159, R206, -INF , P1 ;  /* 0xff800000ce9f7808 */ /* 0x008fe20000800000 */
[----:B------:R-:W-:Y:S01]  /*5600*/  FMUL.FTZ R174, R196, UR6 ;  /* 0x00000006c4ae7c20 */ /* 0x000fe20008410000 */
[C---:B------:R-:W-:Y:S01]  /*5610*/  ISETP.GT.AND P5, PT, R166.reuse, 0x8, PT ;  /* 0x00000008a600780c */ /* 0x040fe20003fa4270 */
[----:B------:R-:W-:Y:S01]  /*5620*/  FMUL.FTZ R162, R179, UR6 ;  /* 0x00000006b3a27c20 */ /* 0x000fe20008410000 */
[----:B------:R-:W-:Y:S01]  /*5630*/  ISETP.GT.AND P1, PT, R166, 0x18, PT ;  /* 0x00000018a600780c */ /* 0x000fe20003f24270 */
[----:B------:R-:W-:Y:S01]  /*5640*/  FMUL.FTZ R179, R186, UR6 ;  /* 0x00000006bab37c20 */ /* 0x000fe20008410000 */
[----:B-----5:R-:W-:Y:S01]  /*5650*/  FSEL R206, R161, -INF , P4 ;  /* 0xff800000a1ce7808 */ /* 0x020fe20002000000 */
[----:B------:R-:W3:Y:S01]  /*5660*/  MUFU.TANH R209, R209 ;  /* 0x000000d100d17308 */ /* 0x000ee20000002400 */
[----:B------:R-:W-:Y:S01]  /*5670*/  ISETP.GT.AND P4, PT, R166, 0x29, PT ;  /* 0x00000029a600780c */ /* 0x000fe20003f84270 */
[----:B------:R-:W-:Y:S01]  /*5680*/  FMUL.FTZ R168, R194, UR6 ;  /* 0x00000006c2a87c20 */ /* 0x000fe20008410000 */
[----:B----4-:R-:W-:Y:S01]  /*5690*/  IADD3 R214, R187, -UR10, R158 ;  /* 0x8000000abbd67c10 */ /* 0x010fe2000fffe09e */
[----:B------:R-:W-:Y:S01]  /*56a0*/  FMUL.FTZ R152, R170, UR6 ;  /* 0x00000006aa987c20 */ /* 0x000fe20008410000 */
[----:B0-----:R-:W-:Y:S01]  /*56b0*/  FSEL R158, R205, -INF , P6 ;  /* 0xff800000cd9e7808 */ /* 0x001fe20003000000 */
[----:B------:R-:W-:Y:S01]  /*56c0*/  FMUL.FTZ R169, R195, UR6 ;  /* 0x00000006c3a97c20 */ /* 0x000fe20008410000 */
[----:B------:R-:W-:Y:S01]  /*56d0*/  ISETP.GT.AND P6, PT, R166, 0x19, PT ;  /* 0x00000019a600780c */ /* 0x000fe20003fc4270 */
[----:B------:R-:W0:Y:S01]  /*56e0*/  MUFU.TANH R208, R208 ;  /* 0x000000d000d07308 */ /* 0x000e220000002400 */
[----:B--2---:R-:W-:Y:S01]  /*56f0*/  FSEL R157, R155, -INF , P5 ;  /* 0xff8000009b9d7808 */ /* 0x004fe20002800000 */
[----:B------:R-:W-:Y:S01]  /*5700*/  FMUL.FTZ R181, R190, UR6 ;  /* 0x00000006beb57c20 */ /* 0x000fe20008410000 */
[----:B-1----:R-:W-:Y:S01]  /*5710*/  FSEL R207, R207, -INF , P1 ;  /* 0xff800000cfcf7808 */ /* 0x002fe20000800000 */
[----:B------:R-:W-:Y:S01]  /*5720*/  FMUL.FTZ R170, R198, UR6 ;  /* 0x00000006c6aa7c20 */ /* 0x000fe20008410000 */
[----:B------:R-:W-:Y:S01]  /*5730*/  ISETP.GT.AND P5, PT, R166, 0x20, PT ;  /* 0x00000020a600780c */ /* 0x000fe20003fa4270 */
[----:B------:R-:W-:Y:S01]  /*5740*/  FMUL.FTZ R164, R182, UR6 ;  /* 0x00000006b6a47c20 */ /* 0x000fe20008410000 */
[----:B------:R-:W-:Y:S01]  /*5750*/  ISETP.GT.AND P1, PT, R166, 0x30, PT ;  /* 0x00000030a600780c */ /* 0x000fe20003f24270 */
[----:B------:R-:W1:Y:S01]  /*5760*/  MUFU.TANH R163, R163 ;  /* 0x000000a300a37308 */ /* 0x000e620000002400 */
[----:B---3--:R-:W-:Y:S01]  /*5770*/  FSEL R197, R209, -INF , P4 ;  /* 0xff800000d1c57808 */ /* 0x008fe20002000000 */
[----:B------:R-:W-:Y:S01]  /*5780*/  FMUL.FTZ R213, R199, UR6 ;  /* 0x00000006c7d57c20 */ /* 0x000fe20008410000 */
[----:B------:R-:W-:Y:S01]  /*5790*/  ISETP.GT.AND P4, PT, R214, RZ, PT ;  /* 0x000000ffd600720c */ /* 0x000fe20003f84270 */
[----:B------:R-:W-:Y:S01]  /*57a0*/  FMUL.FTZ R182, R191, UR6 ;  /* 0x00000006bfb67c20 */ /* 0x000fe20008410000 */
[----:B------:R-:W-:Y:S01]  /*57b0*/  ISETP.GT.AND P2, PT, R166, 0x9, PT ;  /* 0x00000009a600780c */ /* 0x000fe20003f44270 */
[----:B------:R-:W-:Y:S01]  /*57c0*/  FMUL.FTZ R172, R192, UR6 ;  /* 0x00000006c0ac7c20 */ /* 0x000fe20008410000 */
[----:B------:R-:W-:Y:S01]  /*57d0*/  ISETP.GT.AND P3, PT, R166, 0x10, PT ;  /* 0x00000010a600780c */ /* 0x000fe20003f64270 */
[----:B------:R-:W2:Y:S01]  /*57e0*/  MUFU.TANH R176, R176 ;  /* 0x000000b000b07308 */ /* 0x000ea20000002400 */
[----:B0-----:R-:W-:Y:S01]  /*57f0*/  FSEL R208, R208, -INF , P6 ;  /* 0xff800000d0d07808 */ /* 0x001fe20003000000 */
[----:B------:R-:W-:Y:S01]  /*5800*/  FMUL.FTZ R173, R193, UR6 ;  /* 0x00000006c1ad7c20 */ /* 0x000fe20008410000 */
[----:B------:R-:W-:Y:S01]  /*5810*/  ISETP.GT.AND P6, PT, R166, 0x31, PT ;  /* 0x00000031a600780c */ /* 0x000fe20003fc4270 */
[----:B------:R-:W-:Y:S01]  /*5820*/  ULDC UR10, c[0x0][0xa80] ;  /* 0x0002a000000a7ab9 */ /* 0x000fe20000000800 */
[----:B------:R-:W-:-:S02]  /*5830*/  UIADD3 UR11, UR5, 0x32440, URZ ;  /* 0x00032440050b7890 */ /* 0x000fc4000fffe03f */
[----:B------:R-:W-:Y:S01]  /*5840*/  UIMAD UR6, UR4, 0xc00, UR60 ;  /* 0x00000c00040678a4 */ /* 0x000fe2000f8e023c */
[----:B------:R-:W0:Y:S01]  /*5850*/  MUFU.TANH R220, R220 ;  /* 0x000000dc00dc7308 */ /* 0x000e220000002400 */
[----:B-1----:R-:W-:Y:S01]  /*5860*/  FSEL R196, R163, -INF , P5 ;  /* 0xff800000a3c47808 */ /* 0x002fe20002800000 */
[----:B------:R-:W-:Y:S01]  /*5870*/  UPRMT UR11, UR14, 0x654, UR11 ;  /* 0x000006540e0b7896 */ /* 0x000fe2000800000b */
[----:B------:R-:W-:Y:S01]  /*5880*/  ISETP.GT.AND P5, PT, R166, 0x38, PT ;  /* 0x00000038a600780c */ /* 0x000fe20003fa4270 */
[----:B------:R-:W-:Y:S02]  /*5890*/  UMOV UR15, 0x40000040 ;  /* 0x40000040000f7882 */ /* 0x000fe40000000000 */
[----:B------:R-:W-:Y:S02]  /*58a0*/  UMOV UR14, UR6 ;  /* 0x00000006000e7c82 */ /* 0x000fe40008000000 */
[----:B------:R-:W1:Y:S01]  /*58b0*/  MUFU.TANH R156, R156 ;  /* 0x0000009c009c7308 */ /* 0x000e620000002400 */
[----:B--2---:R-:W-:-:S02]  /*58c0*/  FSEL R188, R176, -INF , P1 ;  /* 0xff800000b0bc7808 */ /* 0x004fc40000800000 */
[----:B------:R-:W-:Y:S01]  /*58d0*/  ISETP.GT.AND P1, PT, R214, 0x1, PT ;  /* 0x00000001d600780c */ /* 0x000fe20003f24270 */
[----:B------:R-:W-:Y:S04]  /*58e0*/  SYNCS.ARRIVE.TRANS64.RED.A1T0 RZ, [UR11], RZ ;  /* 0x000000ffffff79a7 */ /* 0x000fe8000810040b */
        /* <DEDUP_REMOVED lines=22> */
[----:B------:R-:W-:-:S05]  /*5a50*/  ISETP.GT.AND P5, PT, R214, 0x9, PT ;  /* 0x00000009d600780c */ /* 0x000fca0003fa4270 */
[----:B------:R-:W0:Y:S01]  /*5a60*/  MUFU.TANH R171, R171 ;  /* 0x000000ab00ab7308 */ /* 0x000e220000002400 */
[----:B-1----:R-:W-:Y:S02]  /*5a70*/  FSEL R160, R218, -INF , P6 ;  /* 0xff800000daa07808 */ /* 0x002fe40003000000 */
[----:B------:R-:W-:Y:S02]  /*5a80*/  ISETP.GT.AND P6, PT, R214, 0x21, PT ;  /* 0x00000021d600780c */ /* 0x000fe40003fc4270 */
[----:B------:R-:W-:Y:S02]  /*5a90*/  FMNMX.FTZ R176, R160, R167, !PT ;  /* 0x000000a7a0b07209 */ /* 0x000fe40007810000 */
[----:B------:R-:W-:Y:S01]  /*5aa0*/  FMNMX.FTZ R167, R159, R202, !PT ;  /* 0x000000ca9fa77209 */ /* 0x000fe20007810000 */
[----:B------:R-:W1:Y:S01]  /*5ab0*/  MUFU.TANH R178, R178 ;  /* 0x000000b200b27308 */ /* 0x000e620000002400 */
[----:B--2---:R-:W-:Y:S02]  /*5ac0*/  FSEL R161, R219, -INF , P5 ;  /* 0xff800000dba17808 */ /* 0x004fe40002800000 */
[----:B------:R-:W-:-:S02]  /*5ad0*/  ISETP.GT.AND P5, PT, R214, 0x20, PT ;  /* 0x00000020d600780c */ /* 0x000fc40003fa4270 */
[----:B------:R-:W-:-:S03]  /*5ae0*/  FMNMX.FTZ R176, R161, R176, !PT ;  /* 0x000000b0a1b07209 */ /* 0x000fc60007810000 */
        /* <DEDUP_REMOVED lines=8> */
[----:B------:R-:W-:Y:S02]  /*5b70*/  ISETP.GT.AND P4, PT, R214, 0x28, PT ;  /* 0x00000028d600780c */ /* 0x000fe40003f84270 */
[----:B------:R-:W-:Y:S02]  /*5b80*/  FMNMX.FTZ R171, R209, R176, !PT ;  /* 0x000000b0d1ab7209 */ /* 0x000fe40007810000 */
[----:B------:R-:W-:Y:S01]  /*5b90*/  FMNMX.FTZ R176, R158, R167, !PT ;  /* 0x000000a79eb07209 */ /* 0x000fe20007810000 */
[----:B------:R-:W2:Y:S01]  /*5ba0*/  MUFU.TANH R215, R215 ;  /* 0x000000d700d77308 */ /* 0x000ea20000002400 */
[----:B0-----:R-:W-:Y:S02]  /*5bb0*/  FSEL R178, R210, -INF , P3 ;  /* 0xff800000d2b27808 */ /* 0x001fe40001800000 */
[----:B------:R-:W-:-:S02]  /*5bc0*/  ISETP.GT.AND P3, PT, R214, 0x19, PT ;  /* 0x00000019d600780c */ /* 0x000fc40003f64270 */
        /* <DEDUP_REMOVED lines=15> */
[----:B------:R-:W-:Y:S02]  /*5cc0*/  FMNMX.FTZ R152, R156, R167, !PT ;  /* 0x000000a79c987209 */ /* 0x000fe40007810000 */
[----:B------:R-:W-:Y:S02]  /*5cd0*/  FMNMX.FTZ R176, R198, R171, !PT ;  /* 0x000000abc6b07209 */ /* 0x000fe40007810000 */
[----:B------:R-:W-:Y:S01]  /*5ce0*/  ISETP.GT.AND P5, PT, R214, 0x38, PT ;  /* 0x00000038d600780c */ /* 0x000fe20003fa4270 */
[----:B------:R-:W1:Y:S01]  /*5cf0*/  MUFU.TANH R204, R204 ;  /* 0x000000cc00cc7308 */ /* 0x000e620000002400 */
[----:B--2---:R-:W-:Y:S02]  /*5d00*/  FSEL R199, R153, -INF , P6 ;  /* 0xff80000099c77808 */ /* 0x004fe40003000000 */
[----:B------:R-:W-:-:S02]  /*5d10*/  FMNMX.FTZ R153, R205, R152, !PT ;  /* 0x00000098cd997209 */ /* 0x000fc40007810000 */
[----:B------:R-:W-:Y:S02]  /*5d20*/  FMNMX.FTZ R176, R199, R176, !PT ;  /* 0x000000b0c7b07209 */ /* 0x000fe40007810000 */
[----:B------:R-:W-:Y:S01]  /*5d30*/  FMNMX.FTZ R152, R206, R153, !PT ;  /* 0x00000099ce987209 */ /* 0x000fe20007810000 */
[----:B------:R-:W2:Y:S01]  /*5d40*/  MUFU.TANH R154, R154 ;  /* 0x0000009a009a7308 */ /* 0x000ea20000002400 */
[----:B0-----:R-:W-:Y:S02]  /*5d50*/  FSEL R203, R203, -INF , P4 ;  /* 0xff800000cbcb7808 */ /* 0x001fe40002000000 */
[----:B------:R-:W-:Y:S02]  /*5d60*/  FMNMX.FTZ R153, R207, R152, !PT ;  /* 0x00000098cf997209 */ /* 0x000fe40007810000 */
[----:B------:R-:W-:Y:S02]  /*5d70*/  FMNMX.FTZ R167, R203, R176, !PT ;  /* 0x000000b0cba77209 */ /* 0x000fe40007810000 */
[----:B------:R-:W-:Y:S01]  /*5d80*/  FMNMX.FTZ R153, R208, R153, !PT ;  /* 0x00000099d0997209 */ /* 0x000fe20007810000 */
[----:B------:R-:W0:Y:S01]  /*5d90*/  MUFU.TANH R162, R162 ;  /* 0x000000a200a27308 */ /* 0x000e220000002400 */
[----:B-1----:R-:W-:-:S02]  /*5da0*/  FSEL R204, R204, -INF , P2 ;  /* 0xff800000cccc7808 */ /* 0x002fc40001000000 */
        /* <DEDUP_REMOVED lines=8> */
[----:B------:R-:W2:Y:S01]  /*5e30*/  MUFU.TANH R165, R165 ;  /* 0x000000a500a57308 */ /* 0x000ea20000002400 */
[----:B0-----:R-:W-:Y:S02]  /*5e40*/  FSEL R191, R162, -INF , P3 ;  /* 0xff800000a2bf7808 */ /* 0x001fe40001800000 */
[----:B------:R-:W-:Y:S02]  /*5e50*/  ISETP.GT.AND P1, PT, R214, 0x48, PT ;  /* 0x00000048d600780c */ /* 0x000fe40003f24270 */
[----:B------:R-:W-:Y:S02]  /*5e60*/  FMNMX.FTZ R167, R191, R152, !PT ;  /* 0x00000098bfa77209 */ /* 0x000fe40007810000 */
[----:B------:R-:W-:Y:S01]  /*5e70*/  FMNMX.FTZ R152, R194, R153, !PT ;  /* 0x00000099c2987209 */ /* 0x000fe20007810000 */
[----:B------:R-:W0:Y:S01]  /*5e80*/  MUFU.TANH R179, R179 ;  /* 0x000000b300b37308 */ /* 0x000e220000002400 */
[----:B-1----:R-:W-:-:S02]  /*5e90*/  FSEL R192, R164, -INF , P5 ;  /* 0xff800000a4c07808 */ /* 0x002fc40002800000 */
[----:B------:R-:W-:Y:S02]  /*5ea0*/  FMNMX.FTZ R152, R195, R152, !PT ;  /* 0x00000098c3987209 */ /* 0x000fe40007810000 */
[----:B------:R-:W-:Y:S02]  /*5eb0*/  FMNMX.FTZ R154, R192, R167, !PT ;  /* 0x000000a7c09a7209 */ /* 0x000fe40007810000 */
[----:B------:R-:W-:Y:S01]  /*5ec0*/  FMNMX.FTZ R153, R197, R152, !PT ;  /* 0x00000098c5997209 */ /* 0x000fe20007810000 */
[----:B------:R-:W1:Y:S01]  /*5ed0*/  MUFU.TANH R180, R180 ;  /* 0x000000b400b47308 */ /* 0x000e620000002400 */
[----:B--2---:R-:W-:Y:S02]  /*5ee0*/  FSEL R193, R165, -INF , P6 ;  /* 0xff800000a5c17808 */ /* 0x004fe40003000000 */
[----:B------:R-:W-:Y:S02]  /*5ef0*/  FMNMX.FTZ R153, R188, R153, !PT ;  /* 0x00000099bc997209 */ /* 0x000fe40007810000 */
[----:B------:R-:W-:-:S02]  /*5f00*/  FMNMX.FTZ R154, R193, R154, !PT ;  /* 0x0000009ac19a7209 */ /* 0x000fc40007810000 */
[----:B------:R-:W-:Y:S01]  /*5f10*/  ISETP.GT.AND P3, PT, R214, 0x49, PT ;  /* 0x00000049d600780c */ /* 0x000fe20003f64270 */
[----:B------:R-:W2:Y:S01]  /*5f20*/  MUFU.TANH R181, R181 ;  /* 0x000000b500b57308 */ /* 0x000ea20000002400 */
[----:B0-----:R-:W-:Y:S02]  /*5f30*/  FSEL R179, R179, -INF , P4 ;  /* 0xff800000b3b37808 */ /* 0x001fe40002000000 */
[----:B------:R-:W-:Y:S02]  /*5f40*/  FMNMX.FTZ R152, R186, R153, !PT ;  /* 0x00000099ba987209 */ /* 0x000fe40007810000 */
[----:B------:R-:W-:Y:S02]  /*5f50*/  FMNMX.FTZ R165, R179, R154, !PT ;  /* 0x0000009ab3a57209 */ /* 0x000fe40007810000 */
[----:B------:R-:W-:Y:S01]  /*5f60*/  FMNMX.FTZ R152, R187, R152, !PT ;  /* 0x00000098bb987209 */ /* 0x000fe20007810000 */
[----:B------:R-:W0:Y:S01]  /*5f70*/  MUFU.TANH R182, R182 ;  /* 0x000000b600b67308 */ /* 0x000e220000002400 */
[----:B-1----:R-:W-:-:S02]  /*5f80*/  FSEL R180, R180, -INF , P2 ;  /* 0xff800000b4b47808 */ /* 0x002fc40001000000 */
[----:B------:R-:W-:Y:S02]  /*5f90*/  ISETP.GT.AND P5, PT, R214, 0x50, PT ;  /* 0x00000050d600780c */ /* 0x000fe40003fa4270 */
        /* <DEDUP_REMOVED lines=19> */
[----:B------:R-:W-:Y:S02]  /*60d0*/  ISETP.GT.AND P5, PT, R166, 0x49, PT ;  /* 0x00000049a600780c */ /* 0x000fe40003fa4270 */
[----:B------:R-:W-:-:S02]  /*60e0*/  ISETP.GT.AND P4, PT, R214, 0x58, PT ;  /* 0x00000058d600780c */ /* 0x000fc40003f84270 */
[----:B------:R-:W-:Y:S01]  /*60f0*/  FMNMX.FTZ R154, R168, R165, !PT ;  /* 0x000000a5a89a7209 */ /* 0x000fe20007810000 */
        /* <DEDUP_REMOVED lines=8> */
[----:B------:R2:W-:Y:S01]  /*6180*/  BAR.SYNC.DEFER_BLOCKING R224, 0x100 ;  /* 0x000400e00000751d */ /* 0x0005e20000010000 */
[----:B------:R-:W-:-:S05]  /*6190*/  ISETP.GT.AND P2, PT, R166, 0x51, PT ;  /* 0x00000051a600780c */ /* 0x000fca0003f44270 */
[----:B------:R-:W3:Y:S01]  /*61a0*/  MUFU.TANH R169, R169 ;  /* 0x000000a900a97308 */ /* 0x000ee20000002400 */
        /* <DEDUP_REMOVED lines=8> */
[----:B---3--:R-:W-:-:S04]  /*6230*/  FSEL R169, R169, -INF , P6 ;  /* 0xff800000a9a97808 */ /* 0x008fc80003000000 */
[----:B------:R-:W-:-:S03]  /*6240*/  FMNMX.FTZ R165, R169, R154, !PT ;  /* 0x0000009aa9a57209 */ /* 0x000fc60007810000 */
[----:B------:R-:W3:Y:S01]  /*6250*/  MUFU.TANH R170, R170 ;  /* 0x000000aa00aa7308 */ /* 0x000ee20000002400 */
[----:B0-----:R-:W-:-:S04]  /*6260*/  FSEL R174, R174, -INF , P1 ;  /* 0xff800000aeae7808 */ /* 0x001fc80000800000 */
[----:B------:R-:W-:Y:S02]  /*6270*/  FMNMX.FTZ R152, R174, R153, !PT ;  /* 0x00000099ae987209 */ /* 0x000fe40007810000 */
[----:B-1----:R-:W-:-:S04]  /*6280*/  FSEL R175, R175, -INF , P2 ;  /* 0xff800000afaf7808 */ /* 0x002fc80001000000 */
[----:B------:R-:W-:Y:S02]  /*6290*/  FMNMX.FTZ R152, R175, R152, !PT ;  /* 0x00000098af987209 */ /* 0x000fe40007810000 */
[----:B---3--:R-:W-:-:S03]  /*62a0*/  FSEL R170, R170, -INF , P4 ;  /* 0xff800000aaaa7808 */ /* 0x008fc60002000000 */
[----:B------:R-:W0:Y:S01]  /*62b0*/  SHFL.BFLY PT, R153, R152, 0x2, 0x1f ;  /* 0x0c401f0098997f89 */ /* 0x000e2200000e0000 */
[----:B------:R-:W-:-:S04]  /*62c0*/  FMNMX.FTZ R154, R170, R165, !PT ;  /* 0x000000a5aa9a7209 */ /* 0x000fc80007810000 */
[----:B------:R-:W-:-:S05]  /*62d0*/  FMNMX.FTZ R154, R171, R154, !PT ;  /* 0x0000009aab9a7209 */ /* 0x000fca0007810000 */
[----:B------:R-:W1:Y:S01]  /*62e0*/  SHFL.BFLY PT, R165, R154, 0x2, 0x1f ;  /* 0x0c401f009aa57f89 */ /* 0x000e6200000e0000 */
[----:B0-----:R-:W-:Y:S02]  /*62f0*/  FMNMX.FTZ R162, R152, R153, !PT ;  /* 0x0000009998a27209 */ /* 0x001fe40007810000 */
[----:B-1----:R-:W-:-:S03]  /*6300*/  FMNMX.FTZ R164, R154, R165, !PT ;  /* 0x000000a59aa47209 */ /* 0x002fc60007810000 */
[----:B------:R-:W0:Y:S04]  /*6310*/  SHFL.BFLY PT, R165, R162, 0x1, 0x1f ;  /* 0x0c201f00a2a57f89 */ /* 0x000e2800000e0000 */
[----:B------:R-:W1:Y:S01]  /*6320*/  SHFL.BFLY PT, R167, R164, 0x1, 0x1f ;  /* 0x0c201f00a4a77f89 */ /* 0x000e6200000e0000 */
[----:B0-----:R-:W-:-:S04]  /*6330*/  FMNMX.FTZ R152, R162, R165, !PT ;  /* 0x000000a5a2987209 */ /* 0x001fc80007810000 */
[C---:B------:R-:W-:Y:S01]  /*6340*/  FSETP.NEU.FTZ.AND P1, PT, R152.reuse, -INF , PT ;  /* 0xff8000009800780b */ /* 0x040fe20003f3d000 */
[----:B------:R-:W-:Y:S01]  /*6350*/  FMUL.FTZ R177, R152, UR10 ;  /* 0x0000000a98b17c20 */ /* 0x000fe20008410000 */
[----:B-1----:R-:W-:-:S04]  /*6360*/  FMNMX.FTZ R153, R164, R167, !PT ;  /* 0x000000a7a4997209 */ /* 0x002fc80007810000 */
[----:B------:R-:W-:Y:S01]  /*6370*/  FSEL R177, R177, RZ, P1 ;  /* 0x000000ffb1b17208 */ /* 0x000fe20000800000 */
[C---:B------:R-:W-:Y:S01]  /*6380*/  FMUL.FTZ R176, R153.reuse, UR10 ;  /* 0x0000000a99b07c20 */ /* 0x040fe20008410000 */
[----:B------:R-:W-:-:S03]  /*6390*/  FSETP.NEU.FTZ.AND P2, PT, R153, -INF , PT ;  /* 0xff8000009900780b */ /* 0x000fc60003f5d000 */
[--C-:B------:R-:W-:Y:S01]  /*63a0*/  FFMA.FTZ R164, R157, UR10, -R177.reuse ;  /* 0x0000000a9da47c23 */ /* 0x100fe200080108b1 */
[--C-:B------:R-:W-:Y:S01]  /*63b0*/  FFMA.FTZ R165, R156, UR10, -R177.reuse ;  /* 0x0000000a9ca57c23 */ /* 0x100fe200080108b1 */
[----:B------:R-:W-:Y:S01]  /*63c0*/  FSEL R157, R152, RZ, P1 ;  /* 0x000000ff989d7208 */ /* 0x000fe20000800000 */
[--C-:B------:R-:W-:Y:S01]  /*63d0*/  FFMA.FTZ R162, R159, UR10, -R177.reuse ;  /* 0x0000000a9fa27c23 */ /* 0x100fe200080108b1 */
[----:B------:R-:W-:Y:S01]  /*63e0*/  FSEL R156, R153, RZ, P2 ;  /* 0x000000ff999c7208 */ /* 0x000fe20001000000 */
[----:B------:R-:W-:Y:S01]  /*63f0*/  FFMA.FTZ R205, R205, UR10, -R177 ;  /* 0x0000000acdcd7c23 */ /* 0x000fe200080108b1 */
[----:B------:R-:W-:Y:S01]  /*6400*/  FSEL R176, R176, RZ, P2 ;  /* 0x000000ffb0b07208 */ /* 0x000fe20001000000 */
[----:B------:R-:W-:Y:S01]  /*6410*/  FADD.FTZ R157, -R157, R202 ;  /* 0x000000ca9d9d7221 */ /* 0x000fe20000010100 */
[----:B------:R-:W-:Y:S01]  /*6420*/  MUFU.EX2 R164, R164 ;  /* 0x000000a400a47308 */ /* 0x000fe20000000800 */
[----:B------:R-:W-:Y:S01]  /*6430*/  FADD.FTZ R156, -R156, R201 ;  /* 0x000000c99c9c7221 */ /* 0x000fe20000010100 */
[--C-:B------:R-:W-:Y:S01]  /*6440*/  FFMA.FTZ R206, R206, UR10, -R177.reuse ;  /* 0x0000000acece7c23 */ /* 0x100fe200080108b1 */
[----:B------:R-:W-:Y:S01]  /*6450*/  FMUL.FTZ R166, R157, UR10 ;  /* 0x0000000a9da67c20 */ /* 0x000fe20008410000 */
[--C-:B------:R-:W-:Y:S01]  /*6460*/  FFMA.FTZ R154, R163, UR10, -R176.reuse ;  /* 0x0000000aa39a7c23 */ /* 0x100fe200080108b0 */
[----:B------:R-:W-:Y:S01]  /*6470*/  FMUL.FTZ R167, R156, UR10 ;  /* 0x0000000a9ca77c20 */ /* 0x000fe20008410000 */
        /* <DEDUP_REMOVED lines=155> */
[----:B0-----:R-:W-:Y:S01]  /*6e30*/  F2FP.BF16.F32.PACK_AB R157, R155, R154 ;  /* 0x0000009a9b9d723e */ /* 0x001fe200000010ff */
[----:B------:R-:W-:Y:S01]  /*6e40*/  MUFU.EX2 R201, R201 ;  /* 0x000000c900c97308 */ /* 0x000fe20000000800 */
[----:B---3--:R-:W-:Y:S01]  /*6e50*/  F2FP.BF16.F32.PACK_AB R159, R161, R160 ;  /* 0x000000a0a19f723e */ /* 0x008fe200000010ff */
[--C-:B------:R-:W-:Y:S01]  /*6e60*/  FFMA.FTZ R197, R186, UR10, -R177.reuse ;  /* 0x0000000abac57c23 */ /* 0x100fe200080108b1 */
[----:B----4-:R-:W-:Y:S01]  /*6e70*/  F2FP.BF16.F32.PACK_AB R156, R163, R162 ;  /* 0x000000a2a39c723e */ /* 0x010fe200000010ff */
[--C-:B------:R-:W-:Y:S01]  /*6e80*/  FFMA.FTZ R186, R187, UR10, -R177.reuse ;  /* 0x0000000abbba7c23 */ /* 0x100fe200080108b1 */
[----:B-----5:R-:W-:Y:S01]  /*6e90*/  F2FP.BF16.F32.PACK_AB R158, R165, R164 ;  /* 0x000000a4a59e723e */ /* 0x020fe200000010ff */
[--C-:B------:R-:W-:Y:S01]  /*6ea0*/  FFMA.FTZ R187, R189, UR10, -R177.reuse ;  /* 0x0000000abdbb7c23 */ /* 0x100fe200080108b1 */
[--C-:B------:R-:W-:Y:S01]  /*6eb0*/  FFMA.FTZ R190, R190, UR10, -R176.reuse ;  /* 0x0000000abebe7c23 */ /* 0x100fe200080108b0 */
[----:B------:R-:W-:Y:S01]  /*6ec0*/  MUFU.EX2 R202, R202 ;  /* 0x000000ca00ca7308 */ /* 0x000fe20000000800 */
[----:B------:R-:W-:Y:S01]  /*6ed0*/  WARPGROUP.ARRIVE ;  /* 0x00000000000079c5 */ /* 0x000fe20000000000 */
[--C-:B------:R-:W-:Y:S01]  /*6ee0*/  FFMA.FTZ R191, R191, UR10, -R176.reuse ;  /* 0x0000000abfbf7c23 */ /* 0x100fe200080108b0 */
[--C-:B------:R-:W-:Y:S01]  /*6ef0*/  FFMA.FTZ R192, R192, UR10, -R176.reuse ;  /* 0x0000000ac0c07c23 */ /* 0x100fe200080108b0 */
[--C-:B------:R-:W-:Y:S01]  /*6f00*/  FFMA.FTZ R188, R188, UR10, -R177.reuse ;  /* 0x0000000abcbc7c23 */ /* 0x100fe200080108b1 */
[--C-:B------:R-:W-:Y:S01]  /*6f10*/  FFMA.FTZ R189, R193, UR10, -R176.reuse ;  /* 0x0000000ac1bd7c23 */ /* 0x100fe200080108b0 */
[--C-:B------:R-:W-:Y:S01]  /*6f20*/  FFMA.FTZ R179, R179, UR10, -R176.reuse ;  /* 0x0000000ab3b37c23 */ /* 0x100fe200080108b0 */
[----:B------:R-:W-:Y:S01]  /*6f30*/  HGMMA.64x256x16.F32.BF16 R24, R156, gdesc[UR12].tnspB, R24, gsb0 ;  /* 0x43e0000c9c187df0 */ /* 0x000fe20008001818 */
[----:B------:R-:W-:Y:S01]  /*6f40*/  MUFU.EX2 R209, R209 ;  /* 0x000000d100d17308 */ /* 0x000fe20000000800 */
[----:B------:R-:W-:Y:S01]  /*6f50*/  UIADD3 UR14, UR6, 0x80, URZ ;  /* 0x00000080060e7890 */ /* 0x000fe2000fffe03f */
[--C-:B------:R-:W-:Y:S01]  /*6f60*/  FFMA.FTZ R180, R180, UR10, -R176.reuse ;  /* 0x0000000ab4b47c23 */ /* 0x100fe200080108b0 */
[----:B------:R-:W-:Y:S01]  /*6f70*/  UMOV UR15, 0x40000040 ;  /* 0x40000040000f7882 */ /* 0x000fe20000000000 */
        /* <DEDUP_REMOVED lines=14> */
[----:B------:R-:W-:Y:S01]  /*7060*/  FFMA.FTZ R175, R175, UR10, -R177 ;  /* 0x0000000aafaf7c23 */ /* 0x000fe200080108b1 */
[----:B------:R-:W-:Y:S01]  /*7070*/  FFMA.FTZ R171, R171, UR10, -R176 ;  /* 0x0000000aabab7c23 */ /* 0x000fe200080108b0 */
[----:B------:R-:W-:Y:S01]  /*7080*/  FFMA.FTZ R4, R167, R4, R154 ;  /* 0x00000004a7047223 */ /* 0x000fe2000001009a */
[----:B------:R-:W-:-:S03]  /*7090*/  FFMA.FTZ R0, R166, R0, R162 ;  /* 0x00000000a6007223 */ /* 0x000fc600000100a2 */
[----:B------:R-:W-:Y:S01]  /*70a0*/  MUFU.EX2 R207, R207 ;  /* 0x000000cf00cf7308 */ /* 0x000fe20000000800 */
[----:B------:R-:W-:Y:S01]  /*70b0*/  FADD.FTZ R155, R155, R4 ;  /* 0x000000049b9b7221 */ /* 0x000fe20000010000 */
[----:B------:R-:W-:-:S03]  /*70c0*/  FADD.FTZ R163, R163, R0 ;  /* 0x00000000a3a37221 */ /* 0x000fc60000010000 */
[----:B------:R-:W-:Y:S01]  /*70d0*/  FADD.FTZ R160, R160, R155 ;  /* 0x0000009ba0a07221 */ /* 0x000fe20000010000 */
[----:B------:R-:W-:Y:S02]  /*70e0*/  FADD.FTZ R164, R164, R163 ;  /* 0x000000a3a4a47221 */ /* 0x000fe40000010000 */
[----:B------:R-:W1:Y:S01]  /*70f0*/  MUFU.EX2 R208, R208 ;  /* 0x000000d000d07308 */ /* 0x000e620000000800 */
[----:B------:R-:W-:Y:S01]  /*7100*/  FADD.FTZ R160, R161, R160 ;  /* 0x000000a0a1a07221 */ /* 0x000fe20000010000 */
[----:B------:R-:W-:-:S06]  /*7110*/  FADD.FTZ R164, R165, R164 ;  /* 0x000000a4a5a47221 */ /* 0x000fcc0000010000 */
[----:B------:R-:W3:Y:S08]  /*7120*/  MUFU.EX2 R210, R210 ;  /* 0x000000d200d27308 */ /* 0x000ef00000000800 */
[----:B------:R-:W-:Y:S08]  /*7130*/  MUFU.EX2 R198, R198 ;  /* 0x000000c600c67308 */ /* 0x000ff00000000800 */
[----:B------:R-:W-:Y:S08]  /*7140*/  MUFU.EX2 R199, R199 ;  /* 0x000000c700c77308 */ /* 0x000ff00000000800 */
[----:B------:R-:W-:Y:S08]  /*7150*/  MUFU.EX2 R203, R203 ;  /* 0x000000cb00cb7308 */ /* 0x000ff00000000800 */
[----:B------:R-:W-:Y:S08]  /*7160*/  MUFU.EX2 R196, R196 ;  /* 0x000000c400c47308 */ /* 0x000ff00000000800 */
[----:B------:R-:W4:Y:S08]  /*7170*/  MUFU.EX2 R211, R211 ;  /* 0x000000d300d37308 */ /* 0x000f300000000800 */
[----:B------:R-:W-:Y:S08]  /*7180*/  MUFU.EX2 R194, R194 ;  /* 0x000000c200c27308 */ /* 0x000ff00000000800 */
[----:B------:R-:W5:Y:S08]  /*7190*/  MUFU.EX2 R195, R195 ;  /* 0x000000c300c37308 */ /* 0x000f700000000800 */
[----:B------:R-:W2:Y:S08]  /*71a0*/  MUFU.EX2 R204, R204 ;  /* 0x000000cc00cc7308 */ /* 0x000eb00000000800 */
[----:B------:R-:W-:Y:S08]  /*71b0*/  MUFU.EX2 R190, R190 ;  /* 0x000000be00be7308 */ /* 0x000ff00000000800 */
[----:B------:R-:W-:Y:S08]  /*71c0*/  MUFU.EX2 R191, R191 ;  /* 0x000000bf00bf7308 */ /* 0x000ff00000000800 */
[----:B------:R-:W-:Y:S08]  /*71d0*/  MUFU.EX2 R192, R192 ;  /* 0x000000c000c07308 */ /* 0x000ff00000000800 */
[----:B------:R-:W-:Y:S08]  /*71e0*/  MUFU.EX2 R188, R188 ;  /* 0x000000bc00bc7308 */ /* 0x000ff00000000800 */
[----:B------:R-:W2:Y:S08]  /*71f0*/  MUFU.EX2 R197, R197 ;  /* 0x000000c500c57308 */ /* 0x000eb00000000800 */
[----:B------:R-:W-:Y:S08]  /*7200*/  MUFU.EX2 R186, R186 ;  /* 0x000000ba00ba7308 */ /* 0x000ff00000000800 */
[----:B------:R-:W2:Y:S08]  /*7210*/  MUFU.EX2 R187, R187 ;  /* 0x000000bb00bb7308 */ /* 0x000eb00000000800 */
        /* <DEDUP_REMOVED lines=12> */
[----:B------:R-:W-:Y:S01]  /*72e0*/  MUFU.EX2 R172, R172 ;  /* 0x000000ac00ac7308 */ /* 0x000fe20000000800 */
[----:B------:R-:W-:-:S02]  /*72f0*/  WARPGROUP.DEPBAR.LE gsb0, 0x0 ;  /* 0x00008000000079c5 */ /* 0x000fc40000010000 */
[----:B0-----:R-:W-:-:S05]  /*7300*/  F2FP.BF16.F32.PACK_AB R156, R206, R205 ;  /* 0x000000cdce9c723e */ /* 0x001fca00000010ff */
[----:B------:R-:W0:Y:S01]  /*7310*/  MUFU.EX2 R173, R173 ;  /* 0x000000ad00ad7308 */ /* 0x000e220000000800 */
[----:B------:R-:W-:Y:S01]  /*7320*/  F2FP.BF16.F32.PACK_AB R157, R202, R201 ;  /* 0x000000c9ca9d723e */ /* 0x000fe200000010ff */
[----:B------:R-:W-:Y:S01]  /*7330*/  FADD.FTZ R201, R201, R160 ;  /* 0x000000a0c9c97221 */ /* 0x000fe20000010000 */
[----:B-1----:R-:W-:Y:S01]  /*7340*/  F2FP.BF16.F32.PACK_AB R158, R208, R207 ;  /* 0x000000cfd09e723e */ /* 0x002fe200000010ff */
[----:B------:R-:W-:Y:S01]  /*7350*/  FADD.FTZ R205, R205, R164 ;  /* 0x000000a4cdcd7221 */ /* 0x000fe20000010000 */
[----:B---3--:R-:W-:Y:S01]  /*7360*/  F2FP.BF16.F32.PACK_AB R159, R210, R209 ;  /* 0x000000d1d29f723e */ /* 0x008fe200000010ff */
        /* <DEDUP_REMOVED lines=8> */
[----:B------:R-:W1:Y:S01]  /*73f0*/  MUFU.EX2 R175, R175 ;  /* 0x000000af00af7308 */ /* 0x000e620000000800 */
[----:B------:R-:W-:Y:S01]  /*7400*/  UMOV UR15, 0x40000040 ;  /* 0x40000040000f7882 */ /* 0x000fe20000000000 */
[----:B------:R-:W-:Y:S01]  /*7410*/  FADD.FTZ R209, R210, R209 ;  /* 0x000000d1d2d17221 */ /* 0x000fe20000010000 */
[----:B------:R-:W-:-:S05]  /*7420*/  FADD.FTZ R207, R208, R207 ;  /* 0x000000cfd0cf7221 */ /* 0x000fca0000010000 */
[----:B------:R-:W3:Y:S01]  /*7430*/  MUFU.EX2 R171, R171 ;  /* 0x000000ab00ab7308 */ /* 0x000ee20000000800 */
[----:B------:R-:W-:Y:S02]  /*7440*/  WARPGROUP.DEPBAR.LE gsb0, 0x0 ;  /* 0x00008000000079c5 */ /* 0x000fe40000010000 */
[----:B----4-:R-:W-:Y:S01]  /*7450*/  F2FP.BF16.F32.PACK_AB R156, R211, R196 ;  /* 0x000000c4d39c723e */ /* 0x010fe200000010ff */
[----:B------:R-:W-:Y:S01]  /*7460*/  FADD.FTZ R196, R196, R207 ;  /* 0x000000cfc4c47221 */ /* 0x000fe20000010000 */
[----:B------:R-:W-:Y:S01]  /*7470*/  F2FP.BF16.F32.PACK_AB R157, R199, R198 ;  /* 0x000000c6c79d723e */ /* 0x000fe200000010ff */
[----:B------:R-:W-:Y:S01]  /*7480*/  FADD.FTZ R198, R198, R209 ;  /* 0x000000d1c6c67221 */ /* 0x000fe20000010000 */
[----:B-----5:R-:W-:Y:S01]  /*7490*/  F2FP.BF16.F32.PACK_AB R158, R195, R194 ;  /* 0x000000c2c39e723e */ /* 0x020fe200000010ff */
[----:B------:R-:W-:Y:S01]  /*74a0*/  FADD.FTZ R211, R211, R196 ;  /* 0x000000c4d3d37221 */ /* 0x000fe20000010000 */
[----:B--2---:R-:W-:Y:S01]  /*74b0*/  F2FP.BF16.F32.PACK_AB R159, R204, R203 ;  /* 0x000000cbcc9f723e */ /* 0x004fe200000010ff */
[----:B------:R-:W-:-:S02]  /*74c0*/  FADD.FTZ R198, R199, R198 ;  /* 0x000000c6c7c67221 */ /* 0x000fc40000010000 */
[----:B------:R-:W-:Y:S01]  /*74d0*/  FADD.FTZ R194, R194, R211 ;  /* 0x000000d3c2c27221 */ /* 0x000fe20000010000 */
[----:B------:R-:W-:Y:S01]  /*74e0*/  WARPGROUP.ARRIVE ;  /* 0x00000000000079c5 */ /* 0x000fe20000000000 */
[----:B------:R-:W-:Y:S02]  /*74f0*/  FADD.FTZ R203, R203, R198 ;  /* 0x000000c6cbcb7221 */ /* 0x000fe40000010000 */
[----:B------:R-:W-:Y:S02]  /*7500*/  FADD.FTZ R195, R195, R194 ;  /* 0x000000c2c3c37221 */ /* 0x000fe40000010000 */
[----:B------:R-:W-:Y:S01]  /*7510*/  FADD.FTZ R203, R204, R203 ;  /* 0x000000cbcccb7221 */ /* 0x000fe20000010000 */
[----:B------:R-:W-:Y:S01]  /*7520*/  HGMMA.64x256x16.F32.BF16 R24, R156, gdesc[UR12].tnspB, R24, gsb0 ;  /* 0x43e0000c9c187df0 */ /* 0x000fe20008001818 */
[----:B------:R-:W-:Y:S01]  /*7530*/  UIADD3 UR14, UR6, 0x180, URZ ;  /* 0x00000180060e7890 */ /* 0x000fe2000fffe03f */
[----:B------:R-:W-:Y:S01]  /*7540*/  UMOV UR15, 0x40000040 ;  /* 0x40000040000f7882 */ /* 0x000fe20000000000 */
[----:B------:R-:W-:-:S02]  /*7550*/  WARPGROUP.DEPBAR.LE gsb0, 0x0 ;  /* 0x00008000000079c5 */ /* 0x000fc40000010000 */
[----:B------:R-:W-:Y:S01]  /*7560*/  F2FP.BF16.F32.PACK_AB R156, R197, R188 ;  /* 0x000000bcc59c723e */ /* 0x000fe200000010ff */
[----:B------:R-:W-:Y:S01]  /*7570*/  FADD.FTZ R188, R188, R195 ;  /* 0x000000c3bcbc7221 */ /* 0x000fe20000010000 */
[----:B------:R-:W-:Y:S01]  /*7580*/  F2FP.BF16.F32.PACK_AB R157, R191, R190 ;  /* 0x000000bebf9d723e */ /* 0x000fe200000010ff */
[----:B------:R-:W-:Y:S01]  /*7590*/  FADD.FTZ R190, R190, R203 ;  /* 0x000000cbbebe7221 */ /* 0x000fe20000010000 */
[----:B------:R-:W-:Y:S01]  /*75a0*/  F2FP.BF16.F32.PACK_AB R158, R187, R186 ;  /* 0x000000babb9e723e */ /* 0x000fe200000010ff */
[----:B------:R-:W-:Y:S01]  /*75b0*/  FADD.FTZ R197, R197, R188 ;  /* 0x000000bcc5c57221 */ /* 0x000fe20000010000 */
[----:B------:R-:W-:Y:S01]  /*75c0*/  F2FP.BF16.F32.PACK_AB R159, R189, R192 ;  /* 0x000000c0bd9f723e */ /* 0x000fe200000010ff */
[----:B------:R-:W-:Y:S02]  /*75d0*/  FADD.FTZ R191, R191, R190 ;  /* 0x000000bebfbf7221 */ /* 0x000fe40000010000 */
[----:B------:R-:W-:Y:S01]  /*75e0*/  FADD.FTZ R186, R186, R197 ;  /* 0x000000c5baba7221 */ /* 0x000fe20000010000 */
[----:B------:R-:W-:Y:S01]  /*75f0*/  WARPGROUP.ARRIVE ;  /* 0x00000000000079c5 */ /* 0x000fe20000000000 */
[----:B------:R-:W-:-:S02]  /*7600*/  FADD.FTZ R192, R192, R191 ;  /* 0x000000bfc0c07221 */ /* 0x000fc40000010000 */
        /* <DEDUP_REMOVED lines=23> */
[----:B0-----:R-:W-:Y:S01]  /*7780*/  F2FP.BF16.F32.PACK_AB R156, R173, R172 ;  /* 0x000000acad9c723e */ /* 0x001fe200000010ff */
[----:B------:R-:W-:Y:S01]  /*7790*/  FADD.FTZ R172, R172, R185 ;  /* 0x000000b9acac7221 */ /* 0x000fe20000010000 */
[----:B------:R-:W-:Y:S01]  /*77a0*/  F2FP.BF16.F32.PACK_AB R157, R169, R168 ;  /* 0x000000a8a99d723e */ /* 0x000fe200000010ff */
[----:B------:R-:W-:Y:S01]  /*77b0*/  FADD.FTZ R168, R168, R181 ;  /* 0x000000b5a8a87221 */ /* 0x000fe20000010000 */
[----:B-1----:R-:W-:Y:S01]  /*77c0*/  F2FP.BF16.F32.PACK_AB R158, R175, R174 ;  /* 0x000000aeaf9e723e */ /* 0x002fe200000010ff */
        /* <DEDUP_REMOVED lines=12> */
.L_x_13903:
[----:B------:R-:W0:Y:S01]  /*7890*/  S2UR UR6, SR_CgaCtaId ;  /* 0x00000000000679c3 */ /* 0x000e220000008800 */
[----:B------:R-:W-:Y:S01]  /*78a0*/  UISETP.GT.AND UP0, UPT, UR7, UR56, UPT ;  /* 0x000000380700728c */ /* 0x000fe2000bf04270 */
[----:B------:R-:W-:Y:S01]  /*78b0*/  IMAD.MOV.U32 R201, RZ, RZ, R153 ;  /* 0x000000ffffc97224 */ /* 0x000fe200078e0099 */
[----:B------:R-:W-:Y:S01]  /*78c0*/  UIADD3 UR5, UR5, 0x32460, URZ ;  /* 0x0003246005057890 */ /* 0x000fe2000fffe03f */
[----:B------:R-:W-:Y:S01]  /*78d0*/  MOV R202, R152 ;  /* 0x0000009800ca7202 */ /* 0x000fe20000000f00 */
[----:B------:R-:W-:Y:S02]  /*78e0*/  UIADD3 UR7, UR7, -0x1, URZ ;  /* 0xffffffff07077890 */ /* 0x000fe4000fffe03f */
[----:B------:R-:W-:Y:S01]  /*78f0*/  PLOP3.LUT P1, PT, PT, PT, UP0, 0x80, 0x0 ;  /* 0x000000000000781c */ /* 0x000fe20003f2f008 */
[----:B0-----:R-:W-:-:S09]  /*7900*/  UPRMT UR5, UR6, 0x654, UR5 ;  /* 0x0000065406057896 */ /* 0x001fd20008000005 */
[----:B------:R-:W-:Y:S03]  /*7910*/  SYNCS.ARRIVE.TRANS64.RED.A1T0 RZ, [UR5], RZ ;  /* 0x000000ffffff79a7 */ /* 0x000fe60008100405 */
[----:B------:R-:W-:Y:S05]  /*7920*/  @P1 BRA `(.L_x_13904) ;  /* 0xffffffcc00341947 */ /* 0x000fea000383ffff */
[----:B------:R-:W-:-:S05]  /*7930*/  UMOV UR38, UR7 ;  /* 0x0000000700267c82 */ /* 0x000fca0008000000 */
.L_x_13893:
[----:B------:R-:W-:-:S13]  /*7940*/  R2UR UR5, R223 ;  /* 0x00000000df0572ca */ /* 0x000fda00000e0000 */
[----:B------:R-:W-:-:S06]  /*7950*/  UISETP.GE.AND UP0, UPT, UR38, UR5, UPT ;  /* 0x000000052600728c */ /* 0x000fcc000bf06270 */
[----:B------:R-:W-:-:S13]  /*7960*/  PLOP3.LUT P1, PT, PT, PT, UP0, 0x80, 0x0 ;  /* 0x000000000000781c */ /* 0x000fda0003f2f008 */
[----:B------:R-:W-:Y:S05]  /*7970*/  @!P1 BRA `(.L_x_13905) ;  /* 0x0000002800409947 */ /* 0x000fea0003800000 */
[----:B------:R-:W-:Y:S01]  /*7980*/  IMAD.MOV.U32 R201, RZ, RZ, R153 ;  /* 0x000000ffffc97224 */ /* 0x000fe200078e0099 */
[----:B------:R-:W-:Y:S01]  /*7990*/  ULDC UR6, c[0x0][0xad0] ;  /* 0x0002b40000067ab9 */ /* 0x000fe20000000800 */
[----:B------:R-:W-:-:S07]  /*79a0*/  IMAD.MOV.U32 R200, RZ, RZ, R152 ;  /* 0x000000ffffc87224 */ /* 0x000fce00078e0098 */
.L_x_13916:
[----:B------:R-:W-:-:S04]  /*79b0*/  UIADD3 UR4, UR4, 0x1, URZ ;  /* 0x0000000104047890 */ /* 0x000fc8000fffe03f */
[----:B------:R-:W-:-:S04]  /*79c0*/  UISETP.NE.AND UP0, UPT, UR4, 0x2, UPT ;  /* 0x000000020400788c */ /* 0x000fc8000bf05270 */
[----:B------:R-:W-:Y:S02]  /*79d0*/  USEL UR5, URZ, 0x1, UP0 ;  /* 0x000000013f057887 */ /* 0x000fe40008000000 */
[----:B------:R-:W-:-:S04]  /*79e0*/  USEL UR4, UR4, URZ, UP0 ;  /* 0x0000003f04047287 */ /* 0x000fc80008000000 */
[----:B------:R-:W-:Y:S01]  /*79f0*/  LOP3.LUT R5, R5, UR5, RZ, 0x3c, !PT ;  /* 0x0000000505057c12 */ /* 0x000fe2000f8e3cff */
[----:B------:R-:W-:Y:S07]  /*7a00*/  @!P0 BRA `(.L_x_13906) ;  /* 0x0000000000048947 */ /* 0x000fee0003800000 */
[----:B------:R-:W-:Y:S01]  /*7a10*/  BPT.TRAP 0x1 ;  /* 0x000000040000795c */ /* 0x000fe20000300000 */
.L_x_13906:
[----:B------:R-:W-:Y:S01]  /*7a20*/  ULEA UR7, UR4, UR61, 0x3 ;  /* 0x0000003d04077291 */ /* 0x000fe2000f8e183f */
[----:B------:R-:W-:-:S08]  /*7a30*/  SHF.L.U32 R202, R5, 0x1f, RZ ;  /* 0x0000001f05ca7819 */ /* 0x000fd000000006ff */
[----:B------:R0:W1:Y:S01]  /*7a40*/  SYNCS.PHASECHK.TRANS64.TRYWAIT P1, [UR7+0x32430], R202 ;  /* 0x032430caff0075a7 */ /* 0x0000620008020147 */
[----:B------:R-:W-:Y:S05]  /*7a50*/  @!P0 BRA `(.L_x_13907) ;  /* 0x0000000000048947 */ /* 0x000fea0003800000 */
[----:B------:R-:W-:Y:S01]  /*7a60*/  BPT.TRAP 0x1 ;  /* 0x000000040000795c */ /* 0x000fe20000300000 */
.L_x_13907:
[----:B-1----:R-:W-:Y:S05]  /*7a70*/  @P1 BRA `(.L_x_13908) ;  /* 0x0000000000081947 */ /* 0x002fea0003800000 */
[----:B------:R-:W1:Y:S02]  /*7a80*/  SYNCS.PHASECHK.TRANS64.TRYWAIT P1, [UR7+0x32430], R202 ;  /* 0x032430caff0075a7 */ /* 0x000e640008020147 */
[----:B-1----:R-:W-:Y:S05]  /*7a90*/  @!P1 BRA `(.L_x_13909) ;  /* 0x0000009c00d89947 */ /* 0x002fea0003800000 */
.L_x_13908:
[----:B------:R-:W-:Y:S01]  /*7aa0*/  R2UR UR5, R21 ;  /* 0x00000000150572ca */ /* 0x000fe200000e0000 */
[----:B-1----:R-:W-:Y:S01]  /*7ab0*/  WARPGROUP.ARRIVE ;  /* 0x00000000000079c5 */ /* 0x002fe20000000000 */
[----:B------:R-:W-:Y:S01]  /*7ac0*/  R2UR UR56, R22 ;  /* 0x00000000163872ca */ /* 0x000fe200000e0000 */
[----:B------:R-:W-:Y:S01]  /*7ad0*/  UMOV UR59, 0x40000040 ;  /* 0x40000040003b7882 */ /* 0x000fe20000000000 */
[----:B------:R-:W-:-:S09]  /*7ae0*/  R2UR UR57, R23 ;  /* 0x00000000173972ca */ /* 0x000fd200000e0000 */
[----:B------:R-:W-:-:S07]  /*7af0*/  UIMAD UR5, UR4, 0x300, UR5 ;  /* 0x00000300040578a4 */ /* 0x000fce000f8e0205 */
[----:B------:R-:W-:Y:S02]  /*7b00*/  UMOV UR58, UR5 ;  /* 0x00000005003a7c82 */ /* 0x000fe40008000000 */
        /* <DEDUP_REMOVED lines=25> */
.L_x_13910:
[----:B------:R1:W2:Y:S01]  /*7ca0*/  SYNCS.PHASECHK.TRANS64.TRYWAIT P1, [UR7+0x32450], R202 ;  /* 0x032450caff0075a7 */ /* 0x0002a20008020147 */
[----:B------:R-:W-:Y:S05]  /*7cb0*/  @!P0 BRA `(.L_x_13911) ;  /* 0x0000000000048947 */ /* 0x000fea0003800000 */
[----:B------:R-:W-:Y:S01]  /*7cc0*/  BPT.TRAP 0x1 ;  /* 0x000000040000795c */ /* 0x000fe20000300000 */
.L_x_13911:
[----:B--2---:R-:W-:Y:S05]  /*7cd0*/  @P1 BRA `(.L_x_13912) ;  /* 0x0000000000081947 */ /* 0x004fea0003800000 */
[----:B------:R-:W2:Y:S02]  /*7ce0*/  SYNCS.PHASECHK.TRANS64.TRYWAIT P1, [UR7+0x32450], R202 ;  /* 0x032450caff0075a7 */ /* 0x000ea40008020147 */
[----:B--2---:R-:W-:Y:S05]  /*7cf0*/  @!P1 BRA `(.L_x_13913) ;  /* 0x0000009c00589947 */ /* 0x004fea0003800000 */
.L_x_13912:
[----:B------:R-:W-:Y:S01]  /*7d00*/  R2UR UR56, R8 ;  /* 0x00000000083872ca */ /* 0x000fe200000e0000 */
[----:B------:R-:W-:Y:S01]  /*7d10*/  UIMAD UR5, UR4, 0xc00, UR39 ;  /* 0x00000c00040578a4 */ /* 0x000fe2000f8e0227 */
[----:B------:R-:W-:Y:S01]  /*7d20*/  R2UR UR57, R9 ;  /* 0x00000000093972ca */ /* 0x000fe200000e0000 */
[----:B------:R-:W-:Y:S01]  /*7d30*/  WARPGROUP.ARRIVE ;  /* 0x00000000000079c5 */ /* 0x000fe20000000000 */
[----:B------:R-:W-:Y:S01]  /*7d40*/  UMOV UR59, 0x40000040 ;  /* 0x40000040003b7882 */ /* 0x000fe20000000000 */
[----:B------:R-:W-:Y:S01]  /*7d50*/  UIADD3 UR10, UR5, 0x300, URZ ;  /* 0x00000300050a7890 */ /* 0x000fe2000fffe03f */
[----:B------:R-:W-:Y:S02]  /*7d60*/  UMOV UR11, 0x40000040 ;  /* 0x40000040000b7882 */ /* 0x000fe40000000000 */
[----:B------:R-:W-:Y:S01]  /*7d70*/  UMOV UR58, UR5 ;  /* 0x00000005003a7c82 */ /* 0x000fe20008000000 */
[----:B------:R-:W-:Y:S01]  /*7d80*/  UIADD3 UR14, UR5, 0x302, URZ ;  /* 0x00000302050e7890 */ /* 0x000fe2000fffe03f */
[----:B------:R-:W-:Y:S01]  /*7d90*/  UMOV UR15, 0x40000040 ;  /* 0x40000040000f7882 */ /* 0x000fe20000000000 */
[----:B------:R-:W-:Y:S01]  /*7da0*/  UIADD3 UR18, UR5, 0x304, URZ ;  /* 0x0000030405127890 */ /* 0x000fe2000fffe03f */
[----:B------:R-:W-:-:S03]  /*7db0*/  UMOV UR19, 0x40000040 ;  /* 0x4000004000137882 */ /* 0x000fc60000000000 */
        /* <DEDUP_REMOVED lines=82> */
.L_x_13914:
[----:B012---:R-:W-:Y:S01]  /*82e0*/  FMUL.FTZ R202, R152, UR6 ;  /* 0x0000000698ca7c20 */ /* 0x007fe20008410000 */
        /* <DEDUP_REMOVED lines=55> */
[----:B------:R-:W1:Y:S01]  /*8660*/  S2UR UR11, SR_CgaCtaId ;  /* 0x00000000000b79c3 */ /* 0x000e620000008800 */
[----:B------:R-:W-:Y:S01]  /*8670*/  ULDC UR10, c[0x0][0xa80] ;  /* 0x0002a000000a7ab9 */ /* 0x000fe20000000800 */
[----:B------:R-:W-:Y:S01]  /*8680*/  UIADD3 UR5, UR7, 0x32440, URZ ;  /* 0x0003244007057890 */ /* 0x000fe2000fffe03f */
[----:B------:R-:W-:-:S03]  /*8690*/  UMOV UR15, 0x40000040 ;  /* 0x40000040000f7882 */ /* 0x000fc60000000000 */
[----:B------:R-:W4:Y:S01]  /*86a0*/  MUFU.TANH R164, R164 ;  /* 0x000000a400a47308 */ /* 0x000f220000002400 */
[----:B--2---:R-:W-:-:S07]  /*86b0*/  FMNMX.FTZ R207, R161, R152, !PT ;  /* 0x00000098a1cf7209 */ /* 0x004fce0007810000 */
[----:B------:R-:W2:Y:S01]  /*86c0*/  MUFU.TANH R155, R155 ;  /* 0x0000009b009b7308 */ /* 0x000ea20000002400 */
[----:B0-----:R-:W-:-:S07]  /*86d0*/  FMNMX.FTZ R152, R154, R201, !PT ;  /* 0x000000c99a987209 */ /* 0x001fce0007810000 */
[----:B------:R-:W0:Y:S01]  /*86e0*/  MUFU.TANH R203, R203 ;  /* 0x000000cb00cb7308 */ /* 0x000e220000002400 */
[----:B----4-:R-:W-:Y:S01]  /*86f0*/  FMNMX.FTZ R186, R164, R207, !PT ;  /* 0x000000cfa4ba7209 */ /* 0x010fe20007810000 */
[----:B-1----:R-:W-:Y:S02]  /*8700*/  UPRMT UR11, UR11, 0x654, UR5 ;  /* 0x000006540b0b7896 */ /* 0x002fe40008000005 */
[----:B------:R-:W-:-:S04]  /*8710*/  UIMAD UR5, UR4, 0xc00, UR60 ;  /* 0x00000c00040578a4 */ /* 0x000fc8000f8e023c */
[----:B------:R-:W1:Y:S01]  /*8720*/  MUFU.TANH R158, R158 ;  /* 0x0000009e009e7308 */ /* 0x000e620000002400 */
[----:B--2---:R-:W-:Y:S02]  /*8730*/  FMNMX.FTZ R207, R155, R152, !PT ;  /* 0x000000989bcf7209 */ /* 0x004fe40007810000 */
[----:B------:R-:W-:Y:S01]  /*8740*/  SYNCS.ARRIVE.TRANS64.RED.A1T0 RZ, [UR11], RZ ;  /* 0x000000ffffff79a7 */ /* 0x000fe2000810040b */
[----:B------:R-:W-:-:S04]  /*8750*/  UMOV UR14, UR5 ;  /* 0x00000005000e7c82 */ /* 0x000fc80008000000 */
        /* <DEDUP_REMOVED lines=77> */
[----:B------:R-:W4:Y:S01]  /*8c30*/  MUFU.TANH R206, R206 ;  /* 0x000000ce00ce7308 */ /* 0x000f220000002400 */
[----:B0-----:R-:W-:-:S04]  /*8c40*/  FMNMX.FTZ R197, R195, R152, !PT ;  /* 0x00000098c3c57209 */ /* 0x001fc80007810000 */
[----:B-1----:R-:W-:-:S04]  /*8c50*/  FMNMX.FTZ R197, R198, R197, !PT ;  /* 0x000000c5c6c57209 */ /* 0x002fc80007810000 */
[----:B----4-:R-:W-:-:S05]  /*8c60*/  FMNMX.FTZ R197, R206, R197, !PT ;  /* 0x000000c5cec57209 */ /* 0x010fca0007810000 */
        /* <DEDUP_REMOVED lines=22> */
[----:B0-----:R-:W-:Y:S01]  /*8dd0*/  FMNMX.FTZ R153, R207, R208, !PT ;  /* 0x000000d0cf997209 */ /* 0x001fe20007810000 */
[----:B------:R-:W-:Y:S01]  /*8de0*/  MUFU.EX2 R196, R196 ;  /* 0x000000c400c47308 */ /* 0x000fe20000000800 */
[--C-:B------:R-:W-:Y:S01]  /*8df0*/  FFMA.FTZ R170, R170, UR10, -R200.reuse ;  /* 0x0000000aaaaa7c23 */ /* 0x100fe200080108c8 */
[--C-:B------:R-:W-:Y:S01]  /*8e00*/  FFMA.FTZ R178, R178, UR10, -R200.reuse ;  /* 0x0000000ab2b27c23 */ /* 0x100fe200080108c8 */
[----:B------:R-:W-:Y:S01]  /*8e10*/  FFMA.FTZ R186, R186, UR10, -R200 ;  /* 0x0000000ababa7c23 */ /* 0x000fe200080108c8 */
[C---:B------:R-:W-:Y:S01]  /*8e20*/  FADD.FTZ R156, -R153.reuse, R201 ;  /* 0x000000c9999c7221 */ /* 0x040fe20000010100 */
[----:B------:R-:W-:-:S03]  /*8e30*/  FMUL.FTZ R208, R153, UR10 ;  /* 0x0000000a99d07c20 */ /* 0x000fc60008410000 */
[----:B------:R-:W-:Y:S01]  /*8e40*/  FMUL.FTZ R156, R156, UR10 ;  /* 0x0000000a9c9c7c20 */ /* 0x000fe20008410000 */
[--C-:B------:R-:W-:Y:S01]  /*8e50*/  FFMA.FTZ R154, R154, UR10, -R208.reuse ;  /* 0x0000000a9a9a7c23 */ /* 0x100fe200080108d0 */
[--C-:B------:R-:W-:Y:S01]  /*8e60*/  FFMA.FTZ R155, R155, UR10, -R208.reuse ;  /* 0x0000000a9b9b7c23 */ /* 0x100fe200080108d0 */
[--C-:B------:R-:W-:Y:S01]  /*8e70*/  FFMA.FTZ R207, R158, UR10, -R208.reuse ;  /* 0x0000000a9ecf7c23 */ /* 0x100fe200080108d0 */
[--C-:B------:R-:W-:Y:S01]  /*8e80*/  FFMA.FTZ R209, R159, UR10, -R208.reuse ;  /* 0x0000000a9fd17c23 */ /* 0x100fe200080108d0 */
[----:B------:R-:W0:Y:S01]  /*8e90*/  MUFU.EX2 R201, R156 ;  /* 0x0000009c00c97308 */ /* 0x000e220000000800 */
        /* <DEDUP_REMOVED lines=136> */
[--C-:B------:R-:W-:Y:S01]  /*9720*/  FFMA.FTZ R162, R162, UR10, -R208.reuse ;  /* 0x0000000aa2a27c23 */ /* 0x100fe200080108d0 */
[----:B--2---:R-:W-:Y:S01]  /*9730*/  F2FP.BF16.F32.PACK_AB R158, R202, R199 ;  /* 0x000000c7ca9e723e */ /* 0x004fe200000010ff */
        /* <DEDUP_REMOVED lines=9> */
[----:B------:R-:W-:Y:S01]  /*97d0*/  FFMA.FTZ R212, R175, UR10, -R208 ;  /* 0x0000000aafd47c23 */ /* 0x000fe200080108d0 */
        /* <DEDUP_REMOVED lines=8> */
[----:B------:R-:W1:Y:S01]  /*9860*/  MUFU.EX2 R161, R161 ;  /* 0x000000a100a17308 */ /* 0x000e620000000800 */
[--C-:B------:R-:W-:Y:S01]  /*9870*/  FFMA.FTZ R181, R180, UR10, -R200.reuse ;  /* 0x0000000ab4b57c23 */ /* 0x100fe200080108c8 */
[--C-:B------:R-:W-:Y:S01]  /*9880*/  FFMA.FTZ R180, R185, UR10, -R200.reuse ;  /* 0x0000000ab9b47c23 */ /* 0x100fe200080108c8 */
[----:B------:R-:W-:Y:S01]  /*9890*/  FFMA.FTZ R183, R187, UR10, -R200 ;  /* 0x0000000abbb77c23 */ /* 0x000fe200080108c8 */
[--C-:B------:R-:W-:Y:S01]  /*98a0*/  FFMA.FTZ R185, R184, UR10, -R208.reuse ;  /* 0x0000000ab8b97c23 */ /* 0x100fe200080108d0 */
[--C-:B------:R-:W-:Y:S01]  /*98b0*/  FFMA.FTZ R182, R182, UR10, -R208.reuse ;  /* 0x0000000ab6b67c23 */ /* 0x100fe200080108d0 */
[--C-:B------:R-:W-:Y:S01]  /*98c0*/  FFMA.FTZ R184, R189, UR10, -R208.reuse ;  /* 0x0000000abdb87c23 */ /* 0x100fe200080108d0 */
[----:B------:R-:W-:Y:S01]  /*98d0*/  FFMA.FTZ R187, R191, UR10, -R208 ;  /* 0x0000000abfbb7c23 */ /* 0x000fe200080108d0 */
[----:B------:R-:W-:Y:S01]  /*98e0*/  MUFU.EX2 R164, R164 ;  /* 0x000000a400a47308 */ /* 0x000fe20000000800 */
[--C-:B------:R-:W-:Y:S01]  /*98f0*/  FFMA.FTZ R189, R188, UR10, -R200.reuse ;  /* 0x0000000abcbd7c23 */ /* 0x100fe200080108c8 */
[----:B------:R-:W-:Y:S01]  /*9900*/  WARPGROUP.ARRIVE ;  /* 0x00000000000079c5 */ /* 0x000fe20000000000 */
[--C-:B------:R-:W-:Y:S01]  /*9910*/  FFMA.FTZ R191, R193, UR10, -R200.reuse ;  /* 0x0000000ac1bf7c23 */ /* 0x100fe200080108c8 */
[----:B------:R-:W-:Y:S01]  /*9920*/  FFMA.FTZ R188, R192, UR10, -R200 ;  /* 0x0000000ac0bc7c23 */ /* 0x000fe200080108c8 */
[--C-:B------:R-:W-:Y:S01]  /*9930*/  FFMA.FTZ R193, R195, UR10, -R208.reuse ;  /* 0x0000000ac3c17c23 */ /* 0x100fe200080108d0 */
[--C-:B------:R-:W-:Y:S01]  /*9940*/  FFMA.FTZ R190, R190, UR10, -R208.reuse ;  /* 0x0000000abebe7c23 */ /* 0x100fe200080108d0 */
[--C-:B------:R-:W-:Y:S01]  /*9950*/  FFMA.FTZ R192, R198, UR10, -R208.reuse ;  /* 0x0000000ac6c07c23 */ /* 0x100fe200080108d0 */
[----:B------:R-:W-:Y:S01]  /*9960*/  HGMMA.64x256x16.F32.BF16 R24, R156, gdesc[UR12].tnspB, R24, gsb0 ;  /* 0x43e0000c9c187df0 */ /* 0x000fe20008001818 */
[----:B------:R-:W-:Y:S01]  /*9970*/  MUFU.EX2 R203, R203 ;  /* 0x000000cb00cb7308 */ /* 0x000fe20000000800 */
[----:B------:R-:W-:Y:S01]  /*9980*/  UIADD3 UR14, UR5, 0x80, URZ ;  /* 0x00000080050e7890 */ /* 0x000fe2000fffe03f */
[----:B------:R-:W-:Y:S01]  /*9990*/  FFMA.FTZ R195, R206, UR10, -R208 ;  /* 0x0000000acec37c23 */ /* 0x000fe200080108d0 */
[----:B------:R-:W-:Y:S01]  /*99a0*/  UMOV UR15, 0x40000040 ;  /* 0x40000040000f7882 */ /* 0x000fe20000000000 */
[----:B------:R-:W-:Y:S01]  /*99b0*/  FFMA.FTZ R0, R194, R0, R196 ;  /* 0x00000000c2007223 */ /* 0x000fe200000100c4 */
[----:B------:R-:W-:-:S03]  /*99c0*/  FFMA.FTZ R4, R201, R4, R154 ;  /* 0x00000004c9047223 */ /* 0x000fc6000001009a */
[----:B------:R-:W-:Y:S01]  /*99d0*/  MUFU.EX2 R162, R162 ;  /* 0x000000a200a27308 */ /* 0x000fe20000000800 */
[----:B------:R-:W-:Y:S01]  /*99e0*/  FADD.FTZ R0, R197, R0 ;  /* 0x00000000c5007221 */ /* 0x000fe20000010000 */
[----:B------:R-:W-:-:S03]  /*99f0*/  FADD.FTZ R4, R155, R4 ;  /* 0x000000049b047221 */ /* 0x000fc60000010000 */
[----:B------:R-:W-:Y:S01]  /*9a00*/  FADD.FTZ R199, R199, R0 ;  /* 0x00000000c7c77221 */ /* 0x000fe20000010000 */
[----:B------:R-:W-:Y:S02]  /*9a10*/  FADD.FTZ R4, R207, R4 ;  /* 0x00000004cf047221 */ /* 0x000fe40000010000 */
[----:B------:R-:W2:Y:S01]  /*9a20*/  MUFU.EX2 R163, R163 ;  /* 0x000000a300a37308 */ /* 0x000ea20000000800 */
[----:B------:R-:W-:Y:S01]  /*9a30*/  FADD.FTZ R199, R202, R199 ;  /* 0x000000c7cac77221 */ /* 0x000fe20000010000 */
[----:B------:R-:W-:-:S06]  /*9a40*/  FADD.FTZ R209, R209, R4 ;  /* 0x00000004d1d17221 */ /* 0x000fcc0000010000 */
[----:B------:R-:W-:Y:S08]  /*9a50*/  MUFU.EX2 R204, R204 ;  /* 0x000000cc00cc7308 */ /* 0x000ff00000000800 */
[----:B------:R-:W4:Y:S08]  /*9a60*/  MUFU.EX2 R205, R205 ;  /* 0x000000cd00cd7308 */ /* 0x000f300000000800 */
[----:B------:R-:W-:Y:S08]  /*9a70*/  MUFU.EX2 R165, R165 ;  /* 0x000000a500a57308 */ /* 0x000ff00000000800 */
[----:B------:R-:W5:Y:S08]  /*9a80*/  MUFU.EX2 R166, R166 ;  /* 0x000000a600a67308 */ /* 0x000f700000000800 */
[----:B------:R-:W-:Y:S08]  /*9a90*/  MUFU.EX2 R169, R169 ;  /* 0x000000a900a97308 */ /* 0x000ff00000000800 */
[----:B------:R-:W-:Y:S08]  /*9aa0*/  MUFU.EX2 R210, R210 ;  /* 0x000000d200d27308 */ /* 0x000ff00000000800 */
[----:B------:R-:W-:Y:S08]  /*9ab0*/  MUFU.EX2 R167, R167 ;  /* 0x000000a700a77308 */ /* 0x000ff00000000800 */
[----:B------:R-:W3:Y:S08]  /*9ac0*/  MUFU.EX2 R168, R168 ;  /* 0x000000a800a87308 */ /* 0x000ef00000000800 */
[----:B------:R-:W-:Y:S08]  /*9ad0*/  MUFU.EX2 R171, R171 ;  /* 0x000000ab00ab7308 */ /* 0x000ff00000000800 */
[----:B------:R-:W0:Y:S08]  /*9ae0*/  MUFU.EX2 R212, R212 ;  /* 0x000000d400d47308 */ /* 0x000e300000000800 */
[----:B------:R-:W-:Y:S08]  /*9af0*/  MUFU.EX2 R170, R170 ;  /* 0x000000aa00aa7308 */ /* 0x000ff00000000800 */
[----:B------:R-:W0:Y:S08]  /*9b00*/  MUFU.EX2 R173, R173 ;  /* 0x000000ad00ad7308 */ /* 0x000e300000000800 */
[----:B------:R-:W-:Y:S08]  /*9b10*/  MUFU.EX2 R172, R172 ;  /* 0x000000ac00ac7308 */ /* 0x000ff00000000800 */
[----:B------:R-:W-:Y:S08]  /*9b20*/  MUFU.EX2 R175, R175 ;  /* 0x000000af00af7308 */ /* 0x000ff00000000800 */
[----:B------:R-:W-:Y:S08]  /*9b30*/  MUFU.EX2 R174, R174 ;  /* 0x000000ae00ae7308 */ /* 0x000ff00000000800 */
[----:B------:R-:W0:Y:S08]  /*9b40*/  MUFU.EX2 R177, R177 ;  /* 0x000000b100b17308 */ /* 0x000e300000000800 */
        /* <DEDUP_REMOVED lines=14> */
[----:B------:R-:W-:Y:S01]  /*9c30*/  MUFU.EX2 R190, R190 ;  /* 0x000000be00be7308 */ /* 0x000fe20000000800 */
[----:B------:R-:W-:-:S02]  /*9c40*/  WARPGROUP.DEPBAR.LE gsb0, 0x0 ;  /* 0x00008000000079c5 */ /* 0x000fc40000010000 */
[----:B-1----:R-:W-:-:S05]  /*9c50*/  F2FP.BF16.F32.PACK_AB R156, R161, R160 ;  /* 0x000000a0a19c723e */ /* 0x002fca00000010ff */
[----:B------:R-:W1:Y:S01]  /*9c60*/  MUFU.EX2 R193, R193 ;  /* 0x000000c100c17308 */ /* 0x000e620000000800 */
[----:B--2---:R-:W-:Y:S01]  /*9c70*/  F2FP.BF16.F32.PACK_AB R157, R163, R162 ;  /* 0x000000a2a39d723e */ /* 0x004fe200000010ff */
        /* <DEDUP_REMOVED lines=12> */
[----:B------:R-:W2:Y:S01]  /*9d40*/  MUFU.EX2 R195, R195 ;  /* 0x000000c300c37308 */ /* 0x000ea20000000800 */
[----:B------:R-:W-:Y:S01]  /*9d50*/  UMOV UR15, 0x40000040 ;  /* 0x40000040000f7882 */ /* 0x000fe20000000000 */
[----:B------:R-:W-:Y:S01]  /*9d60*/  FADD.FTZ R164, R203, R164 ;  /* 0x000000a4cba47221 */ /* 0x000fe20000010000 */
[----:B------:R-:W-:Y:S01]  /*9d70*/  FADD.FTZ R204, R205, R204 ;  /* 0x000000cccdcc7221 */ /* 0x000fe20000010000 */
[----:B------:R-:W-:Y:S02]  /*9d80*/  WARPGROUP.DEPBAR.LE gsb0, 0x0 ;  /* 0x00008000000079c5 */ /* 0x000fe40000010000 */
[----:B-----5:R-:W-:Y:S01]  /*9d90*/  F2FP.BF16.F32.PACK_AB R156, R166, R165 ;  /* 0x000000a5a69c723e */ /* 0x020fe200000010ff */
[----:B------:R-:W-:Y:S01]  /*9da0*/  FADD.FTZ R165, R165, R164 ;  /* 0x000000a4a5a57221 */ /* 0x000fe20000010000 */
[----:B---3--:R-:W-:Y:S01]  /*9db0*/  F2FP.BF16.F32.PACK_AB R157, R168, R167 ;  /* 0x000000a7a89d723e */ /* 0x008fe200000010ff */
[----:B------:R-:W-:Y:S01]  /*9dc0*/  FADD.FTZ R167, R167, R204 ;  /* 0x000000cca7a77221 */ /* 0x000fe20000010000 */
[----:B------:R-:W-:Y:S01]  /*9dd0*/  F2FP.BF16.F32.PACK_AB R158, R210, R169 ;  /* 0x000000a9d29e723e */ /* 0x000fe200000010ff */
[----:B------:R-:W-:Y:S01]  /*9de0*/  FADD.FTZ R166, R166, R165 ;  /* 0x000000a5a6a67221 */ /* 0x000fe20000010000 */
[----:B0-----:R-:W-:Y:S01]  /*9df0*/  F2FP.BF16.F32.PACK_AB R159, R212, R171 ;  /* 0x000000abd49f723e */ /* 0x001fe200000010ff */
        /* <DEDUP_REMOVED lines=46> */
[----:B-1----:R-:W-:Y:S01]  /*a0e0*/  F2FP.BF16.F32.PACK_AB R157, R193, R190 ;  /* 0x000000bec19d723e */ /* 0x002fe200000010ff */
        /* <DEDUP_REMOVED lines=14> */
.L_x_13915:
[----:B------:R-:W0:Y:S01]  /*a1d0*/  S2UR UR11, SR_CgaCtaId ;  /* 0x00000000000b79c3 */ /* 0x000e220000008800 */
[----:B------:R-:W-:Y:S01]  /*a1e0*/  R2UR UR5, R223 ;  /* 0x00000000df0572ca */ /* 0x000fe200000e0000 */
[----:B------:R-:W-:Y:S01]  /*a1f0*/  UIADD3 UR7, UR7, 0x32460, URZ ;  /* 0x0003246007077890 */ /* 0x000fe2000fffe03f */
[----:B------:R-:W-:Y:S01]  /*a200*/  IMAD.MOV.U32 R201, RZ, RZ, R153 ;  /* 0x000000ffffc97224 */ /* 0x000fe200078e0099 */
[----:B------:R-:W-:-:S10]  /*a210*/  MOV R200, R152 ;  /* 0x0000009800c87202 */ /* 0x000fd40000000f00 */
[----:B------:R-:W-:Y:S02]  /*a220*/  UISETP.GT.AND UP0, UPT, UR38, UR5, UPT ;  /* 0x000000052600728c */ /* 0x000fe4000bf04270 */
[----:B------:R-:W-:-:S04]  /*a230*/  UIADD3 UR38, UR38, -0x1, URZ ;  /* 0xffffffff26267890 */ /* 0x000fc8000fffe03f */
[----:B------:R-:W-:Y:S01]  /*a240*/  PLOP3.LUT P1, PT, PT, PT, UP0, 0x80, 0x0 ;  /* 0x000000000000781c */ /* 0x000fe20003f2f008 */
[----:B0-----:R-:W-:-:S09]  /*a250*/  UPRMT UR7, UR11, 0x654, UR7 ;  /* 0x000006540b077896 */ /* 0x001fd20008000007 */
[----:B------:R-:W-:Y:S03]  /*a260*/  SYNCS.ARRIVE.TRANS64.RED.A1T0 RZ, [UR7], RZ ;  /* 0x000000ffffff79a7 */ /* 0x000fe60008100407 */
[----:B------:R-:W-:Y:S05]  /*a270*/  @P1 BRA `(.L_x_13916) ;  /* 0xffffffd400cc1947 */ /* 0x000fea000383ffff */
.L_x_13905:
[----:B------:R-:W0:Y:S01]  /*a280*/  SHFL.BFLY PT, R3, R0, 0x2, 0x1f ;  /* 0x0c401f0000037f89 */ /* 0x000e2200000e0000 */
[----:B------:R-:W-:Y:S01]  /*a290*/  IMAD.U32 R9, RZ, RZ, UR10 ;  /* 0x0000000aff097e24 */ /* 0x000fe2000f8e00ff */
[----:B------:R-:W-:Y:S02]  /*a2a0*/  PLOP3.LUT P0, PT, PT, PT, PT, 0x8, 0x0 ;  /* 0x000000000000781c */ /* 0x000fe40003f0e170 */
[----:B------:R-:W1:Y:S01]  /*a2b0*/  SHFL.BFLY PT, R5, R4, 0x2, 0x1f ;  /* 0x0c401f0004057f89 */ /* 0x000e6200000e0000 */
[----:B------:R-:W2:Y:S01]  /*a2c0*/  S2R R154, SR_TID.X ;  /* 0x00000000009a7919 */ /* 0x000ea20000002100 */
[----:B0-----:R-:W-:Y:S01]  /*a2d0*/  FADD.FTZ R3, R3, R0 ;  /* 0x0000000003037221 */ /* 0x001fe20000010000 */
[----:B------:R-:W-:Y:S02]  /*a2e0*/  IMAD.MOV.U32 R0, RZ, RZ, RZ ;  /* 0x000000ffff007224 */ /* 0x000fe400078e00ff */
[----:B-1----:R-:W-:Y:S02]  /*a2f0*/  FADD.FTZ R5, R5, R4 ;  /* 0x0000000405057221 */ /* 0x002fe40000010000 */
[----:B------:R-:W0:Y:S04]  /*a300*/  SHFL.BFLY PT, R2, R3, 0x1, 0x1f ;  /* 0x0c201f0003027f89 */ /* 0x000e2800000e0000 */
[----:B------:R-:W1:Y:S01]  /*a310*/  SHFL.BFLY PT, R6, R5, 0x1, 0x1f ;  /* 0x0c201f0005067f89 */ /* 0x000e6200000e0000 */
[----:B--2---:R-:W-:-:S04]  /*a320*/  SHF.R.U32.HI R154, RZ, 0x7, R154 ;  /* 0x00000007ff9a7819 */ /* 0x004fc8000001169a */
[----:B------:R-:W-:-:S05]  /*a330*/  IADD3 R4, -R154, 0xb, RZ ;  /* 0x0000000b9a047810 */ /* 0x000fca0007ffe1ff */
[----:B------:R2:W-:Y:S06]  /*a340*/  BAR.ARV R4, 0x100 ;  /* 0x000400040000751d */ /* 0x0005ec0000002000 */
[----:B0-----:R-:W-:Y:S01]  /*a350*/  FADD.FTZ R7, R3, R2 ;  /* 0x0000000203077221 */ /* 0x001fe20000010000 */
[----:B------:R-:W-:Y:S02]  /*a360*/  IMAD.MOV.U32 R2, RZ, RZ, RZ ;  /* 0x000000ffff027224 */ /* 0x000fe400078e00ff */
[----:B-1----:R-:W-:Y:S01]  /*a370*/  FADD.FTZ R8, R5, R6 ;  /* 0x0000000605087221 */ /* 0x002fe20000010000 */
[----:B------:R-:W-:Y:S06]  /*a380*/  BAR.ARV 0x8, 0x180 ;  /* 0x0206000000007b1d */ /* 0x000fec0000002000 */
[----:B------:R-:W-:Y:S01]  /*a390*/  FSETP.NE.FTZ.AND P1, PT, R7, RZ, PT ;  /* 0x000000ff0700720b */ /* 0x000fe20003f35000 */
[----:B--2---:R-:W-:Y:S01]  /*a3a0*/  IMAD.MOV.U32 R4, RZ, RZ, -0x800000 ;  /* 0xff800000ff047424 */ /* 0x004fe200078e00ff */
[----:B------:R-:W-:-:S02]  /*a3b0*/  FSETP.NE.FTZ.AND P2, PT, R8, RZ, PT ;  /* 0x000000ff0800720b */ /* 0x000fc40003f55000 */
[----:B------:R-:W-:-:S09]  /*a3c0*/  MOV R5, 0xff800000 ;  /* 0xff80000000057802 */ /* 0x000fd20000000f00 */
[----:B------:R-:W0:Y:S02]  /*a3d0*/  @P1 MUFU.LG2 R6, R7 ;  /* 0x0000000700061308 */ /* 0x000e240000000c00 */
[----:B------:R-:W-:-:S06]  /*a3e0*/  @P2 FMUL.FTZ R9, R9, 0.69314718246459960938 ;  /* 0x3f31721809092820 */ /* 0x000fcc0000410000 */
[----:B------:R-:W1:Y:S08]  /*a3f0*/  @P2 MUFU.LG2 R3, R8 ;  /* 0x0000000800032308 */ /* 0x000e700000000c00 */
[----:B------:R2:W3:Y:S01]  /*a400*/  @P1 MUFU.RCP R2, R7 ;  /* 0x0000000700021308 */ /* 0x0004e20000001000 */
[----:B0-----:R-:W-:-:S07]  /*a410*/  @P1 FMUL.FTZ R6, R6, 0.69314718246459960938 ;  /* 0x3f31721806061820 */ /* 0x001fce0000410000 */
[----:B------:R1:W0:Y:S01]  /*a420*/  @P2 MUFU.RCP R0, R8 ;  /* 0x0000000800002308 */ /* 0x0002220000001000 */
[----:B--2---:R-:W-:-:S04]  /*a430*/  IMAD.U32 R7, RZ, RZ, UR10 ;  /* 0x0000000aff077e24 */ /* 0x004fc8000f8e00ff */
[----:B------:R-:W-:Y:S01]  /*a440*/  @P1 FMUL.FTZ R7, R7, 0.69314718246459960938 ;  /* 0x3f31721807071820 */ /* 0x000fe20000410000 */
[----:B-1----:R-:W-:Y:S01]  /*a450*/  @P2 FMUL.FTZ R8, R3, 0.69314718246459960938 ;  /* 0x3f31721803082820 */ /* 0x002fe20000410000 */
        /* <DEDUP_REMOVED lines=130> */
.L_x_13879:
[----:B------:R-:W-:Y:S05]  /*ac80*/  @P0 BRA `(.L_x_13917) ;  /* 0x0000002000540947 */ /* 0x000fea0003800000 */
[----:B------:R-:W2:Y:S01]  /*ac90*/  LDL R0, [R1] ;  /* 0x0000000001007983 */ /* 0x000ea20000100800 */
[----:B------:R-:W0:Y:S01]  /*aca0*/  LDC R10, c[0x0][0xce8] ;  /* 0x00033a00ff0a7b82 */ /* 0x000e220000000800 */
[----:B------:R-:W-:Y:S01]  /*acb0*/  ULDC.64 UR8, c[0x0][0xcd0] ;  /* 0x0003340000087ab9 */ /* 0x000fe20000000a00 */
[----:B------:R-:W-:Y:S06]  /*acc0*/  BSSY B0, `(.L_x_13918) ;  /* 0x000014d000007945 */ /* 0x000fec0003800000 */
[----:B------:R-:W1:Y:S08]  /*acd0*/  S2UR UR12, SR_CTAID.Z ;  /* 0x00000000000c79c3 */ /* 0x000e700000002700 */
[----:B------:R-:W3:Y:S08]  /*ace0*/  LDC.64 R20, c[0x0][0xcd8] ;  /* 0x00033600ff147b82 */ /* 0x000ef00000000a00 */
[----:B------:R-:W-:Y:S01]  /*acf0*/  BAR.SYNC.DEFER_BLOCKING 0x1, 0x100 ;  /* 0x0044000000007b1d */ /* 0x000fe20000010000 */
[----:B0-----:R-:W-:-:S07]  /*ad00*/  ISETP.NE.AND P0, PT, R10, 0x1, PT ;  /* 0x000000010a00780c */ /* 0x001fce0003f05270 */
[----:B------:R-:W0:Y:S01]  /*ad10*/  S2UR UR11, SR_CTAID.Y ;  /* 0x00000000000b79c3 */ /* 0x000e220000002600 */
[----:B-1----:R-:W-:-:S07]  /*ad20*/  USHF.R.S32.HI UR10, URZ, 0x1f, UR12 ;  /* 0x0000001f3f0a7899 */ /* 0x002fce000801140c */
[----:B------:R-:W0:Y:S08]  /*ad30*/  LDC R35, c[0x0][0xd50] ;  /* 0x00035400ff237b82 */ /* 0x000e300000000800 */
[----:B------:R-:W1:Y:S08]  /*ad40*/  @P0 LDC R16, c[0x0][0xcec] ;  /* 0x00033b00ff100b82 */ /* 0x000e700000000800 */
[----:B------:R-:W4:Y:S08]  /*ad50*/  LDC.64 R22, c[0x0][0xc40] ;  /* 0x00031000ff167b82 */ /* 0x000f300000000a00 */
[----:B------:R-:W5:Y:S08]  /*ad60*/  @P0 LDC R19, c[0x0][0xcf0] ;  /* 0x00033c00ff130b82 */ /* 0x000f700000000800 */
[----:B------:R-:W5:Y:S08]  /*ad70*/  @P0 LDC R34, c[0x0][0xcec] ;  /* 0x00033b00ff220b82 */ /* 0x000f700000000800 */
[----:B------:R-:W5:Y:S01]  /*ad80*/  @P0 LDC R153, c[0x0][0xcf0] ;  /* 0x00033c00ff990b82 */ /* 0x000f620000000800 */
        /* <DEDUP_REMOVED lines=9> */
[----:B--2---:R-:W-:-:S05]  /*ae20*/  VIADD R7, R0, 0xffffff80 ;  /* 0xffffff8000077836 */ /* 0x004fca0000000000 */
[----:B------:R-:W-:-:S04]  /*ae30*/  SHF.R.S32.HI R6, RZ, 0x1f, R7 ;  /* 0x0000001fff067819 */ /* 0x000fc80000011407 */
[CC--:B------:R-:W-:Y:S02]  /*ae40*/  LEA.HI R8, R6.reuse, R7.reuse, RZ, 0x7 ;  /* 0x0000000706087211 */ /* 0x0c0fe400078f38ff */
[----:B------:R-:W-:Y:S02]  /*ae50*/  LEA.HI R15, R6, R7, RZ, 0x2 ;  /* 0x00000007060f7211 */ /* 0x000fe400078f10ff */
[C---:B------:R-:W-:Y:S02]  /*ae60*/  LOP3.LUT R0, R8.reuse, 0xffffff80, RZ, 0xc0, !PT ;  /* 0xffffff8008007812 */ /* 0x040fe400078ec0ff */
[----:B------:R-:W-:Y:S02]  /*ae70*/  SHF.R.S32.HI R9, RZ, 0x7, R8 ;  /* 0x00000007ff097819 */ /* 0x000fe40000011408 */
[----:B------:R-:W-:Y:S02]  /*ae80*/  IADD3 R0, R7, -R0, RZ ;  /* 0x8000000007007210 */ /* 0x000fe40007ffe0ff */
[----:B------:R-:W-:-:S02]  /*ae90*/  LEA.HI R6, R8, R9, RZ, 0x1 ;  /* 0x0000000908067211 */ /* 0x000fc400078f08ff */
[----:B------:R-:W-:Y:S02]  /*aea0*/  SHF.R.S32.HI R13, RZ, 0x1f, R0 ;  /* 0x0000001fff0d7819 */ /* 0x000fe40000011400 */
[----:B------:R-:W-:Y:S02]  /*aeb0*/  LOP3.LUT R8, R15, 0xfffffffc, RZ, 0xc0, !PT ;  /* 0xfffffffc0f087812 */ /* 0x000fe400078ec0ff */
[----:B------:R-:W-:Y:S02]  /*aec0*/  LEA.HI R12, R13, R0, RZ, 0x2 ;  /* 0x000000000d0c7211 */ /* 0x000fe400078f10ff */
[----:B------:R-:W-:Y:S01]  /*aed0*/  LOP3.LUT R6, R6, 0x3fffffe, RZ, 0xc0, !PT ;  /* 0x03fffffe06067812 */ /* 0x000fe200078ec0ff */
[----:B------:R-:W-:Y:S01]  /*aee0*/  IMAD.IADD R7, R7, 0x1, -R8 ;  /* 0x0000000107077824 */ /* 0x000fe200078e0a08 */
[--C-:B------:R-:W-:Y:S02]  /*aef0*/  SHF.R.S32.HI R11, RZ, 0x2, R12.reuse ;  /* 0x00000002ff0b7819 */ /* 0x100fe4000001140c */
[----:B------:R-:W-:Y:S01]  /*af00*/  SHF.R.S32.HI R14, RZ, 0x1f, R12 ;  /* 0x0000001fff0e7819 */ /* 0x000fe2000001140c */
[----:B------:R-:W-:Y:S01]  /*af10*/  IMAD.IADD R8, R9, 0x1, -R6 ;  /* 0x0000000109087824 */ /* 0x000fe200078e0a06 */
[----:B------:R-:W-:-:S02]  /*af20*/  LEA.HI R9, R7, R7, RZ, 0x1 ;  /* 0x0000000707097211 */ /* 0x000fc400078f08ff */
[----:B------:R-:W-:Y:S02]  /*af30*/  LEA.HI R14, R14, R11, RZ, 0x3 ;  /* 0x0000000b0e0e7211 */ /* 0x000fe400078f18ff */
[----:B------:R-:W-:Y:S02]  /*af40*/  LEA.HI R13, R13, R0, RZ, 0x5 ;  /* 0x000000000d0d7211 */ /* 0x000fe400078f28ff */
[----:B------:R-:W-:-:S05]  /*af50*/  LOP3.LUT R14, R14, 0xfffffff8, RZ, 0xc0, !PT ;  /* 0xfffffff80e0e7812 */ /* 0x000fca00078ec0ff */
[----:B------:R-:W-:Y:S01]  /*af60*/  IMAD.IADD R6, R11, 0x1, -R14 ;  /* 0x000000010b067824 */ /* 0x000fe200078e0a0e */
[----:B------:R-:W-:Y:S01]  /*af70*/  LOP3.LUT R14, R9, 0x1ffffffe, RZ, 0xc0, !PT ;  /* 0x1ffffffe090e7812 */ /* 0x000fe200078ec0ff */
[----:B------:R-:W2:Y:S01]  /*af80*/  S2R R11, SR_CTAID.X ;  /* 0x00000000000b7919 */ /* 0x000ea20000002500 */
[----:B------:R-:W-:Y:S02]  /*af90*/  SHF.R.S32.HI R9, RZ, 0x5, R13 ;  /* 0x00000005ff097819 */ /* 0x000fe4000001140d */
[----:B------:R-:W-:Y:S01]  /*afa0*/  IADD3 R13, R7, -R14, RZ ;  /* 0x8000000e070d7210 */ /* 0x000fe20007ffe0ff */
[----:B------:R-:W-:Y:S01]  /*afb0*/  IMAD.U32 R7, RZ, RZ, UR5 ;  /* 0x00000005ff077e24 */ /* 0x000fe2000f8e00ff */
[----:B------:R-:W-:Y:S01]  /*afc0*/  MOV R7, UR6 ;  /* 0x0000000600077c02 */ /* 0x000fe20008000f00 */
[----:B------:R-:W-:Y:S01]  /*afd0*/  IMAD R9, R9, 0x10, R6 ;  /* 0x0000001009097824 */ /* 0x000fe200078e0206 */
[----:B------:R-:W-:Y:S01]  /*afe0*/  UIMAD UR6, UR13, UR9, UR7 ;  /* 0x000000090d0672a4 */ /* 0x000fe2000f8e0207 */
[----:B------:R-:W-:Y:S01]  /*aff0*/  IMAD.U32 R6, RZ, RZ, UR4 ;  /* 0x00000004ff067e24 */ /* 0x000fe2000f8e00ff */
[----:B------:R-:W-:Y:S01]  /*b000*/  UIMAD.WIDE.U32 UR4, UR13, UR8, URZ ;  /* 0x000000080d0472a5 */ /* 0x000fe2000f8e003f */
[----:B------:R-:W-:-:S02]  /*b010*/  IMAD R18, R8, 0x40, R9 ;  /* 0x0000004008127824 */ /* 0x000fc400078e0209 */
[C---:B---3--:R-:W-:Y:S01]  /*b020*/  IMAD R14, R20.reuse, UR10, RZ ;  /* 0x0000000a140e7c24 */ /* 0x048fe2000f8e02ff */
[----:B------:R-:W-:Y:S01]  /*b030*/  UIADD3 UR6, UR5, UR6, URZ ;  /* 0x0000000605067290 */ /* 0x000fe2000fffe03f */
[----:B------:R-:W-:Y:S01]  /*b040*/  IMAD R8, R13, 0x8, R18 ;  /* 0x000000080d087824 */ /* 0x000fe200078e0212 */
[----:B------:R-:W-:Y:S01]  /*b050*/  ULDC.64 UR8, c[0x0][0xc28] ;  /* 0x00030a0000087ab9 */ /* 0x000fe20000000a00 */
[----:B------:R-:W-:-:S04]  /*b060*/  IMAD.WIDE.U32 R6, R20, UR12, R6 ;  /* 0x0000000c14067c25 */ /* 0x000fc8000f8e0006 */
[----:B------:R-:W-:Y:S02]  /*b070*/  IMAD R20, RZ, RZ, -UR13 ;  /* 0x8000000dff147e24 */ /* 0x000fe4000f8e02ff */
[----:B------:R-:W-:Y:S02]  /*b080*/  IMAD R17, R21, UR12, R14 ;  /* 0x0000000c15117c24 */ /* 0x000fe4000f8e020e */
[----:B------:R-:W-:Y:S02]  /*b090*/  IMAD.U32 R9, RZ, RZ, UR5 ;  /* 0x00000005ff097e24 */ /* 0x000fe4000f8e00ff */
[----:B0-----:R-:W-:Y:S02]  /*b0a0*/  IMAD R35, R35, R20, UR11 ;  /* 0x0000000b23237e24 */ /* 0x001fe4000f8e0214 */
[----:B------:R-:W-:Y:S01]  /*b0b0*/  IMAD.U32 R9, RZ, RZ, UR6 ;  /* 0x00000006ff097e24 */ /* 0x000fe2000f8e00ff */
[----:B------:R-:W-:Y:S01]  /*b0c0*/  ULDC.64 UR6, c[0x0][0xc48] ;  /* 0x0003120000067ab9 */ /* 0x000fe20000000a00 */
[----:B------:R-:W-:-:S02]  /*b0d0*/  IMAD.IADD R7, R7, 0x1, R17 ;  /* 0x0000000107077824 */ /* 0x000fc400078e0211 */
[----:B--2---:R-:W-:Y:S01]  /*b0e0*/  IMAD R13, R11, 0x80, R8 ;  /* 0x000000800b0d7824 */ /* 0x004fe200078e0208 */
[----:B------:R-:W-:Y:S01]  /*b0f0*/  MOV R8, UR4 ;  /* 0x0000000400087c02 */ /* 0x000fe20008000f00 */
[----:B------:R-:W-:Y:S02]  /*b100*/  ULDC.64 UR4, c[0x0][0xce0] ;  /* 0x0003380000047ab9 */ /* 0x000fe40000000a00 */
[----:B-1----:R-:W-:Y:S01]  /*b110*/  @P0 IMAD.HI.U32 R14, R13, R16, RZ ;  /* 0x000000100d0e0227 */ /* 0x002fe200078e00ff */
[----:B------:R-:W-:-:S03]  /*b120*/  MOV R15, R13 ;  /* 0x0000000d000f7202 */ /* 0x000fc60000000f00 */
[C---:B----4-:R-:W-:Y:S01]  /*b130*/  IMAD R16, R22.reuse, UR10, RZ ;  /* 0x0000000a16107c24 */ /* 0x050fe2000f8e02ff */
[----:B-----5:R-:W-:Y:S01]  /*b140*/  @P0 SHF.R.U32.HI R15, RZ, R19, R14 ;  /* 0x00000013ff0f0219 */ /* 0x020fe2000001160e */
[----:B------:R-:W-:-:S04]  /*b150*/  IMAD.WIDE.U32 R8, R22, UR12, R8 ;  /* 0x0000000c16087c25 */ /* 0x000fc8000f8e0008 */
[----:B------:R-:W-:Y:S01]  /*b160*/  IMAD R19, R23, UR12, R16 ;  /* 0x0000000c17137c24 */ /* 0x000fe2000f8e0210 */
[----:B------:R-:W-:Y:S01]  /*b170*/  SHF.R.S32.HI R16, RZ, 0x1f, R35 ;  /* 0x0000001fff107819 */ /* 0x000fe20000011423 */
        /* <DEDUP_REMOVED lines=9> */
[----:B------:R-:W-:Y:S01]  /*b210*/  SHF.R.S32.HI R19, RZ, 0x1f, R15 ;  /* 0x0000001fff137819 */ /* 0x000fe2000001140f */
[----:B------:R-:W-:Y:S01]  /*b220*/  IMAD R16, R35, UR5, R14 ;  /* 0x0000000523107c24 */ /* 0x000fe2000f8e020e */
[--C-:B------:R-:W-:Y:S01]  /*b230*/  SHF.R.S32.HI R14, RZ, 0x1f, R17.reuse ;  /* 0x0000001fff0e7819 */ /* 0x100fe20000011411 */
[----:B------:R-:W-:Y:S01]  /*b240*/  ULDC.64 UR4, c[0x0][0xc30] ;  /* 0x00030c0000047ab9 */ /* 0x000fe20000000a00 */
[----:B------:R-:W-:Y:S01]  /*b250*/  IADD3 R15, -R15, RZ, RZ ;  /* 0x000000ff0f0f7210 */ /* 0x000fe20007ffe1ff */
[----:B------:R-:W-:Y:S01]  /*b260*/  IMAD.MOV R20, RZ, RZ, -R17 ;  /* 0x000000ffff147224 */ /* 0x000fe200078e0a11 */
[----:B------:R-:W-:Y:S01]  /*b270*/  IADD3.X R7, R19, R7, R16, P0, !PT ;  /* 0x0000000713077210 */ /* 0x000fe200007fe410 */
[----:B------:R-:W-:-:S02]  /*b280*/  IMAD R14, R14, UR4, RZ ;  /* 0x000000040e0e7c24 */ /* 0x000fc4000f8e02ff */
[----:B------:R-:W-:Y:S02]  /*b290*/  IMAD R15, R10, R15, R13 ;  /* 0x0000000f0a0f7224 */ /* 0x000fe400078e020d */
        /* <DEDUP_REMOVED lines=32> */
[C---:B------:R-:W-:Y:S01]  /*b4a0*/  VIADD R11, R13.reuse, 0x8 ;  /* 0x000000080d0b7836 */ /* 0x040fe20000000000 */
[----:B------:R-:W0:Y:S01]  /*b4b0*/  SHFL.IDX PT, R15, R19, RZ, 0x1c1f ;  /* 0x001c1fff130f7589 */ /* 0x000e2200000e0000 */
[----:B------:R-:W-:Y:S01]  /*b4c0*/  UIADD3 UR4, UR4, 0x32420, URZ ;  /* 0x0003242004047890 */ /* 0x000fe2000fffe03f */
[----:B------:R-:W-:-:S02]  /*b4d0*/  ISETP.GE.OR P1, PT, R13, R10, P0 ;  /* 0x0000000a0d00720c */ /* 0x000fc40000726670 */
        /* <DEDUP_REMOVED lines=8> */
[----:B------:R-:W-:-:S05]  /*b560*/  IADD3 R0, R0, -R19, RZ ;  /* 0x8000001300007210 */ /* 0x000fca0007ffe0ff */
[----:B------:R-:W-:Y:S01]  /*b570*/  IMAD.SHL.U32 R0, R0, 0x2, RZ ;  /* 0x0000000200007824 */ /* 0x000fe200078e00ff */
[----:B0-----:R3:W-:Y:S04]  /*b580*/  @!P1 ST.E desc[UR36][R14.64], R5 ;  /* 0x000000050e009985 */ /* 0x0017e8000c101924 */
[----:B--2---:R3:W-:Y:S01]  /*b590*/  @!P0 ST.E desc[UR36][R16.64], R4 ;  /* 0x0000000410008985 */ /* 0x0047e2000c101924 */
[----:B------:R-:W-:Y:S05]  /*b5a0*/  @P2 BRA `(.L_x_13919) ;  /* 0x0000000800f82947 */ /* 0x000fea0003800000 */
[C---:B---3--:R-:W-:Y:S01]  /*b5b0*/  VIADD R4, R0.reuse, 0x8 ;  /* 0x0000000800047836 */ /* 0x048fe20000000000 */
[----:B------:R-:W-:Y:S01]  /*b5c0*/  ULDC UR4, c[0x0][0xbc8] ;  /* 0x0002f20000047ab9 */ /* 0x000fe20000000800 */
[C---:B------:R-:W-:Y:S01]  /*b5d0*/  VIADD R5, R0.reuse, 0x10 ;  /* 0x0000001000057836 */ /* 0x040fe20000000000 */
[C---:B------:R-:W-:Y:S01]  /*b5e0*/  IADD3 R12, R0.reuse, 0x18, RZ ;  /* 0x00000018000c7810 */ /* 0x040fe20007ffe0ff */
[----:B------:R-:W-:Y:S01]  /*b5f0*/  VIADD R18, R0, 0x20 ;  /* 0x0000002000127836 */ /* 0x000fe20000000000 */
[----:B------:R-:W-:Y:S01]  /*b600*/  ISETP.GE.AND P3, PT, R4, UR4, PT ;  /* 0x0000000404007c0c */ /* 0x000fe2000bf66270 */
[C---:B------:R-:W-:Y:S01]  /*b610*/  VIADD R19, R0.reuse, 0x28 ;  /* 0x0000002800137836 */ /* 0x040fe20000000000 */
[----:B------:R-:W-:Y:S01]  /*b620*/  ISETP.GE.AND P4, PT, R5, UR4, PT ;  /* 0x0000000405007c0c */ /* 0x000fe2000bf86270 */
[----:B------:R-:W-:Y:S01]  /*b630*/  VIADD R20, R0, 0x30 ;  /* 0x0000003000147836 */ /* 0x000fe20000000000 */
[----:B------:R-:W-:Y:S01]  /*b640*/  ISETP.GE.AND P5, PT, R12, UR4, PT ;  /* 0x000000040c007c0c */ /* 0x000fe2000bfa6270 */
[C---:B------:R-:W-:Y:S01]  /*b650*/  VIADD R22, R0.reuse, 0x40 ;  /* 0x0000004000167836 */ /* 0x040fe20000000000 */
[C---:B------:R-:W-:Y:S01]  /*b660*/  ISETP.GE.AND P2, PT, R0.reuse, UR4, PT ;  /* 0x0000000400007c0c */ /* 0x040fe2000bf46270 */
[----:B------:R-:W-:Y:S01]  /*b670*/  VIADD R23, R0, 0x48 ;  /* 0x0000004800177836 */ /* 0x000fe20000000000 */
[----:B------:R-:W-:Y:S01]  /*b680*/  ISETP.GE.AND P0, PT, R18, UR4, PT ;  /* 0x0000000412007c0c */ /* 0x000fe2000bf06270 */
[----:B------:R-:W-:Y:S01]  /*b690*/  VIADD R34, R0, 0x50 ;  /* 0x0000005000227836 */ /* 0x000fe20000000000 */
[----:B------:R-:W-:-:S02]  /*b6a0*/  ISETP.GE.AND P1, PT, R19, UR4, PT ;  /* 0x0000000413007c0c */ /* 0x000fc4000bf26270 */
[----:B------:R-:W-:Y:S02]  /*b6b0*/  IADD3 R21, R0, 0x38, RZ ;  /* 0x0000003800157810 */ /* 0x000fe40007ffe0ff */
[----:B------:R-:W-:Y:S02]  /*b6c0*/  @!P3 LEA.HI R4, R4, R4, RZ, 0x1 ;  /* 0x000000040404b211 */ /* 0x000fe400078f08ff */
[----:B------:R-:W-:Y:S02]  /*b6d0*/  @!P4 LEA.HI R5, R5, R5, RZ, 0x1 ;  /* 0x000000050505c211 */ /* 0x000fe400078f08ff */
[----:B------:R-:W-:Y:S02]  /*b6e0*/  @!P5 LEA.HI R12, R12, R12, RZ, 0x1 ;  /* 0x0000000c0c0cd211 */ /* 0x000fe400078f08ff */
[----:B------:R-:W-:Y:S02]  /*b6f0*/  @!P3 LOP3.LUT R13, R4, 0xfffffffe, RZ, 0xc0, !PT ;  /* 0xfffffffe040db812 */ /* 0x000fe400078ec0ff */
[----:B------:R-:W-:Y:S01]  /*b700*/  @!P4 LOP3.LUT R15, R5, 0xfffffffe, RZ, 0xc0, !PT ;  /* 0xfffffffe050fc812 */ /* 0x000fe200078ec0ff */
[----:B-1--4-:R-:W-:Y:S01]  /*b710*/  @!P2 IMAD.WIDE R4, R0, 0x4, R6 ;  /* 0x000000040004a825 */ /* 0x012fe200078e0206 */
        /* <DEDUP_REMOVED lines=14> */
[----:B0-----:R-:W-:Y:S01]  /*b800*/  VIADD R25, R0, 0x60 ;  /* 0x0000006000197836 */ /* 0x001fe20000000000 */
[----:B------:R-:W-:Y:S02]  /*b810*/  @!P1 LEA.HI R19, R19, R19, RZ, 0x1 ;  /* 0x0000001313139211 */ /* 0x000fe400078f08ff */
[----:B------:R-:W-:Y:S01]  /*b820*/  @!P0 LOP3.LUT R5, R18, 0xfffffffe, RZ, 0xc0, !PT ;  /* 0xfffffffe12058812 */ /* 0x000fe200078ec0ff */
[----:B-1----:R-:W-:Y:S01]  /*b830*/  VIADD R28, R0, 0x88 ;  /* 0x00000088001c7836 */ /* 0x002fe20000000000 */
[----:B------:R-:W-:Y:S02]  /*b840*/  @!P1 LOP3.LUT R13, R19, 0xfffffffe, RZ, 0xc0, !PT ;  /* 0xfffffffe130d9812 */ /* 0x000fe400078ec0ff */
        /* <DEDUP_REMOVED lines=14> */
[----:B------:R-:W-:Y:S02]  /*b930*/  IADD3 R24, R0, 0x58, RZ ;  /* 0x0000005800187810 */ /* 0x000fe40007ffe0ff */
[----:B------:R-:W-:Y:S01]  /*b940*/  @!P6 LOP3.LUT R19, R34, 0xfffffffe, RZ, 0xc0, !PT ;  /* 0xfffffffe2213e812 */ /* 0x000fe200078ec0ff */
        /* <DEDUP_REMOVED lines=37> */
[----:B---3--:R-:W-:Y:S01]  /*bba0*/  @!P5 LOP3.LUT R17, R22, 0xfffffffe, RZ, 0xc0, !PT ;  /* 0xfffffffe1611d812 */ /* 0x008fe200078ec0ff */
[----:B------:R-:W-:Y:S01]  /*bbb0*/  VIADD R22, R0, 0xb0 ;  /* 0x000000b000167836 */ /* 0x000fe20000000000 */
[----:B------:R-:W-:-:S02]  /*bbc0*/  @!P4 LOP3.LUT R23, R23, 0xfffffffe, RZ, 0xc0, !PT ;  /* 0xfffffffe1717c812 */ /* 0x000fc400078ec0ff */
[----:B----4-:R-:W-:Y:S01]  /*bbd0*/  @!P3 LOP3.LUT R19, R28, 0xfffffffe, RZ, 0xc0, !PT ;  /* 0xfffffffe1c13b812 */ /* 0x010fe200078ec0ff */
[C---:B------:R-:W-:Y:S01]  /*bbe0*/  VIADD R28, R0.reuse, 0xc0 ;  /* 0x000000c0001c7836 */ /* 0x040fe20000000000 */
[----:B------:R-:W-:Y:S01]  /*bbf0*/  IADD3 R25, R0, 0x98, RZ ;  /* 0x0000009800197810 */ /* 0x000fe20007ffe0ff */
[--C-:B0-----:R-:W-:Y:S01]  /*bc00*/  @!P2 IMAD.WIDE R4, R15, 0x4, R6.reuse ;  /* 0x000000040f04a825 */ /* 0x101fe200078e0206 */
[----:B------:R-:W-:Y:S02]  /*bc10*/  ISETP.GE.AND P0, PT, R24, UR4, PT ;  /* 0x0000000418007c0c */ /* 0x000fe4000bf06270 */
[----:B------:R-:W-:Y:S01]  /*bc20*/  ISETP.GE.AND P1, PT, R25, UR4, PT ;  /* 0x0000000419007c0c */ /* 0x000fe2000bf26270 */
[--C-:B-1----:R-:W-:Y:S01]  /*bc30*/  @!P6 IMAD.WIDE R12, R21, 0x4, R6.reuse ;  /* 0x00000004150ce825 */ /* 0x102fe200078e0206 */
        /* <DEDUP_REMOVED lines=19> */
[----:B-1----:R-:W-:Y:S01]  /*bd70*/  @!P1 LOP3.LUT R13, R25, 0xfffffffe, RZ, 0xc0, !PT ;  /* 0xfffffffe190d9812 */ /* 0x002fe200078ec0ff */
[----:B------:R-:W-:Y:S01]  /*bd80*/  @!P0 IMAD.WIDE R4, R5, 0x4, R6 ;  /* 0x0000000405048825 */ /* 0x000fe200078e0206 */
[----:B------:R-:W-:-:S02]  /*bd90*/  @!P4 LEA.HI R22, R22, R22, RZ, 0x1 ;  /* 0x000000161616c211 */ /* 0x000fc400078f08ff */
        /* <DEDUP_REMOVED lines=12> */
[----:B------:R-:W-:-:S02]  /*be60*/  @!P5 LOP3.LUT R23, R23, 0xfffffffe, RZ, 0xc0, !PT ;  /* 0xfffffffe1717d812 */ /* 0x000fc400078ec0ff */
[----:B----4-:R-:W-:Y:S02]  /*be70*/  @!P6 LOP3.LUT R19, R28, 0xfffffffe, RZ, 0xc0, !PT ;  /* 0xfffffffe1c13e812 */ /* 0x010fe400078ec0ff */
[----:B------:R-:W-:Y:S01]  /*be80*/  IADD3 R22, R0, 0xd8, RZ ;  /* 0x000000d800167810 */ /* 0x000fe20007ffe0ff */
[--C-:B0-----:R-:W-:Y:S01]  /*be90*/  @!P3 IMAD.WIDE R4, R21, 0x4, R6.reuse ;  /* 0x000000041504b825 */ /* 0x101fe200078e0206 */
[----:B------:R-:W-:Y:S02]  /*bea0*/  ISETP.GE.AND P0, PT, R20, UR4, PT ;  /* 0x0000000414007c0c */ /* 0x000fe4000bf06270 */
[----:B------:R-:W-:Y:S01]  /*beb0*/  ISETP.GE.AND P2, PT, R22, UR4, PT ;  /* 0x0000000416007c0c */ /* 0x000fe2000bf46270 */
        /* <DEDUP_REMOVED lines=10> */
[C---:B0-----:R-:W-:Y:S01]  /*bf60*/  IADD3 R5, R0.reuse, 0xf8, RZ ;  /* 0x000000f800057810 */ /* 0x041fe20007ffe0ff */
[C---:B------:R-:W-:Y:S01]  /*bf70*/  VIADD R14, R0.reuse, 0xe8 ;  /* 0x000000e8000e7836 */ /* 0x040fe20000000000 */
[----:B------:R0:W-:Y:S01]  /*bf80*/  @!P6 ST.E.64 desc[UR36][R18.64], R120 ;  /* 0x000000781200e985 */ /* 0x0001e2000c101b24 */
[----:B------:R-:W-:Y:S01]  /*bf90*/  VIADD R15, R0, 0xf0 ;  /* 0x000000f0000f7836 */ /* 0x000fe20000000000 */
[----:B------:R-:W-:Y:S02]  /*bfa0*/  ISETP.GE.AND P3, PT, R23, UR4, PT ;  /* 0x0000000417007c0c */ /* 0x000fe4000bf66270 */
[----:B------:R-:W-:Y:S02]  /*bfb0*/  ISETP.GE.AND P6, PT, R5, UR4, PT ;  /* 0x0000000405007c0c */ /* 0x000fe4000bfc6270 */
[----:B------:R-:W-:-:S02]  /*bfc0*/  ISETP.GE.AND P4, PT, R14, UR4, PT ;  /* 0x000000040e007c0c */ /* 0x000fc4000bf86270 */
[----:B------:R-:W-:Y:S02]  /*bfd0*/  ISETP.GE.AND P5, PT, R15, UR4, PT ;  /* 0x000000040f007c0c */ /* 0x000fe4000bfa6270 */
[----:B------:R-:W-:Y:S02]  /*bfe0*/  @!P1 LEA.HI R21, R21, R21, RZ, 0x1 ;  /* 0x0000001515159211 */ /* 0x000fe400078f08ff */
[----:B------:R-:W-:Y:S02]  /*bff0*/  @!P2 LEA.HI R22, R22, R22, RZ, 0x1 ;  /* 0x000000161616a211 */ /* 0x000fe400078f08ff */
[----:B-1----:R-:W-:Y:S02]  /*c000*/  @!P1 LOP3.LUT R13, R21, 0xfffffffe, RZ, 0xc0, !PT ;  /* 0xfffffffe150d9812 */ /* 0x002fe400078ec0ff */
[----:B------:R-:W-:Y:S02]  /*c010*/  @!P3 LEA.HI R23, R23, R23, RZ, 0x1 ;  /* 0x000000171717b211 */ /* 0x000fe400078f08ff */
[----:B------:R-:W-:-:S02]  /*c020*/  @!P6 LEA.HI R12, R5, R5, RZ, 0x1 ;  /* 0x00000005050ce211 */ /* 0x000fc400078f08ff */
[----:B------:R-:W-:Y:S02]  /*c030*/  @!P4 LEA.HI R14, R14, R14, RZ, 0x1 ;  /* 0x0000000e0e0ec211 */ /* 0x000fe400078f08ff */
[----:B------:R-:W-:Y:S02]  /*c040*/  @!P5 LEA.HI R4, R15, R15, RZ, 0x1 ;  /* 0x0000000f0f04d211 */ /* 0x000fe400078f08ff */
[----:B------:R-:W-:Y:S02]  /*c050*/  @!P0 LOP3.LUT R5, R20, 0xfffffffe, RZ, 0xc0, !PT ;  /* 0xfffffffe14058812 */ /* 0x000fe400078ec0ff */
[----:B------:R-:W-:Y:S02]  /*c060*/  @!P2 LOP3.LUT R15, R22, 0xfffffffe, RZ, 0xc0, !PT ;  /* 0xfffffffe160fa812 */ /* 0x000fe400078ec0ff */
[----:B--2---:R-:W-:Y:S02]  /*c070*/  @!P3 LOP3.LUT R17, R23, 0xfffffffe, RZ, 0xc0, !PT ;  /* 0xfffffffe1711b812 */ /* 0x004fe400078ec0ff */
[----:B0-----:R-:W-:Y:S01]  /*c080*/  @!P4 LOP3.LUT R19, R14, 0xfffffffe, RZ, 0xc0, !PT ;  /* 0xfffffffe0e13c812 */ /* 0x001fe200078ec0ff */
        /* <DEDUP_REMOVED lines=16> */
.L_x_13919:
[----:B------:R-:W-:Y:S05]  /*c190*/  BSYNC B0 ;  /* 0x0000000000007941 */ /* 0x000fea0003800000 */
.L_x_13918:
[----:B------:R-:W-:Y:S01]  /*c1a0*/  ISETP.GE.AND P0, PT, R11, R10, PT ;  /* 0x0000000a0b00720c */ /* 0x000fe20003f06270 */
[----:B0--3--:R2:W3:Y:S04]  /*c1b0*/  SHFL.IDX PT, R5, R9, 0x1, 0x1c1f ;  /* 0x003c1f0009057f89 */ /* 0x0094e800000e0000 */
[----:B------:R2:W0:Y:S08]  /*c1c0*/  SHFL.IDX PT, R4, R8, 0x1, 0x1c1f ;  /* 0x003c1f0008047f89 */ /* 0x00043000000e0000 */
[----:B--2---:R-:W-:Y:S05]  /*c1d0*/  @P0 BRA `(.L_x_13877) ;  /* 0x0000005400700947 */ /* 0x004fea0003800000 */
[C---:B----4-:R-:W-:Y:S01]  /*c1e0*/  VIADD R6, R0.reuse, 0x8 ;  /* 0x0000000800067836 */ /* 0x050fe20000000000 */
[----:B------:R-:W-:Y:S01]  /*c1f0*/  ULDC UR4, c[0x0][0xbc8] ;  /* 0x0002f20000047ab9 */ /* 0x000fe20000000800 */
[C---:B-1----:R-:W-:Y:S01]  /*c200*/  VIADD R7, R0.reuse, 0x10 ;  /* 0x0000001000077836 */ /* 0x042fe20000000000 */
[C---:B------:R-:W-:Y:S01]  /*c210*/  ISETP.GE.AND P0, PT, R0.reuse, UR4, PT ;  /* 0x0000000400007c0c */ /* 0x040fe2000bf06270 */
[----:B------:R-:W-:Y:S01]  /*c220*/  VIADD R12, R0, 0x18 ;  /* 0x00000018000c7836 */ /* 0x000fe20000000000 */
        /* <DEDUP_REMOVED lines=11> */
[----:B------:R-:W-:Y:S01]  /*c2e0*/  VIADD R20, R0, 0x58 ;  /* 0x0000005800147836 */ /* 0x000fe20000000000 */
[----:B------:R-:W-:-:S02]  /*c2f0*/  ISETP.GE.AND P4, PT, R18, UR4, PT ;  /* 0x0000000412007c0c */ /* 0x000fc4000bf86270 */
[----:B------:R-:W-:Y:S02]  /*c300*/  @!P1 LEA.HI R6, R6, R6, RZ, 0x1 ;  /* 0x0000000606069211 */ /* 0x000fe400078f08ff */
[----:B------:R-:W-:Y:S02]  /*c310*/  @!P2 LEA.HI R7, R7, R7, RZ, 0x1 ;  /* 0x000000070707a211 */ /* 0x000fe400078f08ff */
[----:B------:R-:W-:Y:S02]  /*c320*/  @!P1 LOP3.LUT R9, R6, 0xfffffffe, RZ, 0xc0, !PT ;  /* 0xfffffffe06099812 */ /* 0x000fe400078ec0ff */
[----:B------:R-:W-:Y:S01]  /*c330*/  @!P2 LOP3.LUT R11, R7, 0xfffffffe, RZ, 0xc0, !PT ;  /* 0xfffffffe070ba812 */ /* 0x000fe200078ec0ff */
[--C-:B0--3--:R-:W-:Y:S01]  /*c340*/  @!P0 IMAD.WIDE R6, R0, 0x4, R4.reuse ;  /* 0x0000000400068825 */ /* 0x109fe200078e0204 */
[----:B------:R-:W-:Y:S02]  /*c350*/  ISETP.GE.AND P3, PT, R17, UR4, PT ;  /* 0x0000000411007c0c */ /* 0x000fe4000bf66270 */
[----:B------:R-:W-:Y:S01]  /*c360*/  @!P5 LEA.HI R12, R12, R12, RZ, 0x1 ;  /* 0x0000000c0c0cd211 */ /* 0x000fe200078f08ff */
[----:B------:R-:W-:Y:S01]  /*c370*/  @!P1 IMAD.WIDE R8, R9, 0x4, R4 ;  /* 0x0000000409089825 */ /* 0x000fe200078e0204 */
[----:B------:R0:W-:Y:S01]  /*c380*/  @!P0 ST.E.64 desc[UR36][R6.64], R26 ;  /* 0x0000001a06008985 */ /* 0x0001e2000c101b24 */
[----:B------:R-:W-:-:S02]  /*c390*/  ISETP.GE.AND P0, PT, R14, UR4, PT ;  /* 0x000000040e007c0c */ /* 0x000fc4000bf06270 */
[----:B------:R-:W-:Y:S01]  /*c3a0*/  @!P2 IMAD.WIDE R10, R11, 0x4, R4 ;  /* 0x000000040b0aa825 */ /* 0x000fe200078e0204 */
[----:B------:R-:W-:Y:S01]  /*c3b0*/  @!P1 ST.E.64 desc[UR36][R8.64], R30 ;  /* 0x0000001e08009985 */ /* 0x000fe2000c101b24 */
[----:B------:R-:W-:Y:S02]  /*c3c0*/  ISETP.GE.AND P1, PT, R15, UR4, PT ;  /* 0x000000040f007c0c */ /* 0x000fe4000bf26270 */
[----:B------:R-:W-:Y:S01]  /*c3d0*/  @!P6 LEA.HI R13, R13, R13, RZ, 0x1 ;  /* 0x0000000d0d0de211 */ /* 0x000fe200078f08ff */
[----:B------:R1:W-:Y:S01]  /*c3e0*/  @!P2 ST.E.64 desc[UR36][R10.64], R2 ;  /* 0x000000020a00a985 */ /* 0x0003e2000c101b24 */
[----:B------:R-:W-:Y:S02]  /*c3f0*/  ISETP.GE.AND P2, PT, R16, UR4, PT ;  /* 0x0000000410007c0c */ /* 0x000fe4000bf46270 */
[----:B------:R-:W-:Y:S02]  /*c400*/  @!P6 LOP3.LUT R13, R13, 0xfffffffe, RZ, 0xc0, !PT ;  /* 0xfffffffe0d0de812 */ /* 0x000fe400078ec0ff */
[----:B------:R-:W-:-:S02]  /*c410*/  @!P3 LEA.HI R17, R17, R17, RZ, 0x1 ;  /* 0x000000111111b211 */ /* 0x000fc400078f08ff */
[----:B0-----:R-:W-:Y:S02]  /*c420*/  @!P5 LOP3.LUT R7, R12, 0xfffffffe, RZ, 0xc0, !PT ;  /* 0xfffffffe0c07d812 */ /* 0x001fe400078ec0ff */
[----:B------:R-:W-:Y:S02]  /*c430*/  @!P0 LEA.HI R14, R14, R14, RZ, 0x1 ;  /* 0x0000000e0e0e8211 */ /* 0x000fe400078f08ff */
[----:B------:R-:W-:Y:S02]  /*c440*/  @!P1 LEA.HI R15, R15, R15, RZ, 0x1 ;  /* 0x0000000f0f0f9211 */ /* 0x000fe400078f08ff */
[----:B------:R-:W-:Y:S01]  /*c450*/  @!P4 LEA.HI R18, R18, R18, RZ, 0x1 ;  /* 0x000000121212c211 */ /* 0x000fe200078f08ff */
[--C-:B-1----:R-:W-:Y:S01]  /*c460*/  @!P5 IMAD.WIDE R2, R7, 0x4, R4.reuse ;  /* 0x000000040702d825 */ /* 0x102fe200078e0204 */
[----:B------:R-:W-:Y:S02]  /*c470*/  @!P2 LEA.HI R16, R16, R16, RZ, 0x1 ;  /* 0x000000101010a211 */ /* 0x000fe400078f08ff */
[----:B------:R-:W-:Y:S01]  /*c480*/  @!P0 LOP3.LUT R9, R14, 0xfffffffe, RZ, 0xc0, !PT ;  /* 0xfffffffe0e098812 */ /* 0x000fe200078ec0ff */
[----:B------:R-:W-:Y:S01]  /*c490*/  @!P6 IMAD.WIDE R6, R13, 0x4, R4 ;  /* 0x000000040d06e825 */ /* 0x000fe200078e0204 */
[----:B------:R-:W-:Y:S01]  /*c4a0*/  @!P1 LOP3.LUT R15, R15, 0xfffffffe, RZ, 0xc0, !PT ;  /* 0xfffffffe0f0f9812 */ /* 0x000fe200078ec0ff */
[----:B------:R0:W-:Y:S01]  /*c4b0*/  @!P5 ST.E.64 desc[UR36][R2.64], R38 ;  /* 0x000000260200d985 */ /* 0x0001e2000c101b24 */
[----:B------:R-:W-:Y:S01]  /*c4c0*/  @!P2 LOP3.LUT R11, R16, 0xfffffffe, RZ, 0xc0, !PT ;  /* 0xfffffffe100ba812 */ /* 0x000fe200078ec0ff */
[----:B------:R-:W-:Y:S01]  /*c4d0*/  VIADD R16, R0, 0x70 ;  /* 0x0000007000107836 */ /* 0x000fe20000000000 */
[----:B------:R-:W-:Y:S01]  /*c4e0*/  @!P3 LOP3.LUT R17, R17, 0xfffffffe, RZ, 0xc0, !PT ;  /* 0xfffffffe1111b812 */ /* 0x000fe200078ec0ff */
[----:B------:R1:W-:Y:S01]  /*c4f0*/  @!P6 ST.E.64 desc[UR36][R6.64], R42 ;  /* 0x0000002a0600e985 */ /* 0x0003e2000c101b24 */
[----:B------:R-:W-:-:S02]  /*c500*/  @!P4 LOP3.LUT R13, R18, 0xfffffffe, RZ, 0xc0, !PT ;  /* 0xfffffffe120dc812 */ /* 0x000fc400078ec0ff */
[----:B------:R-:W-:Y:S02]  /*c510*/  ISETP.GE.AND P5, PT, R19, UR4, PT ;  /* 0x0000000413007c0c */ /* 0x000fe4000bfa6270 */
[----:B------:R-:W-:Y:S01]  /*c520*/  ISETP.GE.AND P6, PT, R20, UR4, PT ;  /* 0x0000000414007c0c */ /* 0x000fe2000bfc6270 */
[--C-:B------:R-:W-:Y:S01]  /*c530*/  @!P4 IMAD.WIDE R12, R13, 0x4, R4.reuse ;  /* 0x000000040d0cc825 */ /* 0x100fe200078e0204 */
[C---:B------:R-:W-:Y:S02]  /*c540*/  IADD3 R14, R0.reuse, 0x60, RZ ;  /* 0x00000060000e7810 */ /* 0x040fe40007ffe0ff */
        /* <DEDUP_REMOVED lines=11> */
[C---:B------:R-:W-:Y:S01]  /*c600*/  VIADD R15, R0.reuse, 0x68 ;  /* 0x00000068000f7836 */ /* 0x040fe20000000000 */
[----:B------:R3:W-:Y:S01]  /*c610*/  @!P3 ST.E.64 desc[UR36][R10.64], R58 ;  /* 0x0000003a0a00b985 */ /* 0x0007e2000c101b24 */
[----:B------:R-:W-:Y:S01]  /*c620*/  VIADD R17, R0, 0x78 ;  /* 0x0000007800117836 */ /* 0x000fe20000000000 */
[----:B------:R-:W-:Y:S02]  /*c630*/  @!P6 LEA.HI R20, R20, R20, RZ, 0x1 ;  /* 0x000000141414e211 */ /* 0x000fe400078f08ff */
[----:B------:R4:W-:Y:S01]  /*c640*/  @!P4 ST.E.64 desc[UR36][R12.64], R62 ;  /* 0x0000003e0c00c985 */ /* 0x0009e2000c101b24 */
[----:B------:R-:W-:Y:S02]  /*c650*/  ISETP.GE.AND P4, PT, R14, UR4, PT ;  /* 0x000000040e007c0c */ /* 0x000fe4000bf86270 */
        /* <DEDUP_REMOVED lines=81> */
[----:B------:R-:W-:Y:S01]  /*cb70*/  @!P6 LEA.HI R20, R20, R20, RZ, 0x1 ;  /* 0x000000141414e211 */ /* 0x000fe200078f08ff */
[C---:B------:R-:W-:Y:S01]  /*cb80*/  VIADD R18, R0.reuse, 0xf0 ;  /* 0x000000f000127836 */ /* 0x040fe20000000000 */
[----:B------:R-:W-:Y:S01]  /*cb90*/  ISETP.GE.AND P1, PT, R15, UR4, PT ;  /* 0x000000040f007c0c */ /* 0x000fe2000bf26270 */
[----:B------:R-:W-:Y:S01]  /*cba0*/  VIADD R0, R0, 0xf8 ;  /* 0x000000f800007836 */ /* 0x000fe20000000000 */
[----:B------:R-:W-:-:S02]  /*cbb0*/  ISETP.GE.AND P3, PT, R17, UR4, PT ;  /* 0x0000000411007c0c */ /* 0x000fc4000bf66270 */
[----:B------:R-:W-:Y:S02]  /*cbc0*/  ISETP.GE.AND P4, PT, R18, UR4, PT ;  /* 0x0000000412007c0c */ /* 0x000fe4000bf86270 */
        /* <DEDUP_REMOVED lines=33> */
.L_x_13917:
        /* <DEDUP_REMOVED lines=31> */
[----:B------:R-:W-:Y:S01]  /*cfd0*/  IADD3 R7, -R5, RZ, RZ ;  /* 0x000000ff05077210 */ /* 0x000fe20007ffe1ff */
[----:B------:R-:W-:Y:S01]  /*cfe0*/  UIMAD UR6, UR11, UR9, UR6 ;  /* 0x000000090b0672a4 */ /* 0x000fe2000f8e0206 */
[----:B------:R-:W-:Y:S01]  /*cff0*/  MOV R2, UR4 ;  /* 0x0000000400027c02 */ /* 0x000fe20008000f00 */
[----:B------:R-:W-:Y:S01]  /*d000*/  IMAD.U32 R3, RZ, RZ, UR5 ;  /* 0x00000005ff037e24 */ /* 0x000fe2000f8e00ff */
[----:B------:R-:W-:Y:S01]  /*d010*/  SHF.R.S32.HI R4, RZ, 0x1f, R9 ;  /* 0x0000001fff047819 */ /* 0x000fe20000011409 */
[----:B------:R-:W-:Y:S01]  /*d020*/  UIADD3 UR6, UR5, UR6, URZ ;  /* 0x0000000605067290 */ /* 0x000fe2000fffe03f */
[----:B0-----:R-:W-:-:S02]  /*d030*/  IMAD R12, R10, UR8, RZ ;  /* 0x000000080a0c7c24 */ /* 0x001fc4000f8e02ff */
[----:B------:R-:W-:Y:S01]  /*d040*/  ULDC.64 UR4, c[0x0][0xce0] ;  /* 0x0003380000047ab9 */ /* 0x000fe20000000a00 */
[----:B------:R-:W-:Y:S02]  /*d050*/  IMAD R7, R6, R7, R0 ;  /* 0x0000000706077224 */ /* 0x000fe400078e0200 */
[----:B------:R-:W-:Y:S02]  /*d060*/  IMAD.U32 R3, RZ, RZ, UR6 ;  /* 0x00000006ff037e24 */ /* 0x000fe4000f8e00ff */
[----:B------:R-:W-:Y:S01]  /*d070*/  IMAD R11, R11, UR7, R12 ;  /* 0x000000070b0b7c24 */ /* 0x000fe2000f8e020c */
[----:B------:R-:W-:Y:S01]  /*d080*/  SHF.R.S32.HI R0, RZ, 0x1f, R7 ;  /* 0x0000001fff007819 */ /* 0x000fe20000011407 */
[----:B------:R-:W-:-:S04]  /*d090*/  IMAD.WIDE.U32 R2, R10, UR7, R2 ;  /* 0x000000070a027c25 */ /* 0x000fc8000f8e0002 */
[----:B------:R-:W-:Y:S02]  /*d0a0*/  IMAD.IADD R3, R11, 0x1, R3 ;  /* 0x000000010b037824 */ /* 0x000fe400078e0203 */
[----:B------:R-:W-:Y:S02]  /*d0b0*/  IMAD R4, R4, UR4, RZ ;  /* 0x0000000404047c24 */ /* 0x000fe4000f8e02ff */
[----:B------:R-:W-:-:S04]  /*d0c0*/  IMAD.WIDE.U32 R2, R9, UR4, R2 ;  /* 0x0000000409027c25 */ /* 0x000fc8000f8e0002 */
[----:B------:R-:W-:Y:S01]  /*d0d0*/  IMAD R4, R9, UR5, R4 ;  /* 0x0000000509047c24 */ /* 0x000fe2000f8e0204 */
[----:B------:R-:W-:Y:S01]  /*d0e0*/  SHF.R.S32.HI R9, RZ, 0x1f, R5 ;  /* 0x0000001fff097819 */ /* 0x000fe20000011405 */
[----:B------:R-:W-:Y:S01]  /*d0f0*/  ULDC.64 UR4, c[0x0][0xcc8] ;  /* 0x0003320000047ab9 */ /* 0x000fe20000000a00 */
[----:B------:R-:W-:Y:S01]  /*d100*/  IADD3 R2, P0, R5, R2, RZ ;  /* 0x0000000205027210 */ /* 0x000fe20007f1e0ff */
[----:B------:R-:W-:-:S03]  /*d110*/  IMAD R0, R0, UR4, RZ ;  /* 0x0000000400007c24 */ /* 0x000fc6000f8e02ff */
[----:B------:R-:W-:Y:S01]  /*d120*/  IADD3.X R3, R9, R3, R4, P0, !PT ;  /* 0x0000000309037210 */ /* 0x000fe200007fe404 */
        /* <DEDUP_REMOVED lines=9> */
.L_x_13875:
[----:B------:R-:W-:-:S08]  /*d1c0*/  NOP ;  /* 0x0000000000007918 */ /* 0x000fd00000000000 */
[----:B------:R-:W0:-:S00]  /*d1d0*/  USETMAXREG.DEALLOC.CTAPOOL 0x28 ;  /* 0x00000028000079c8 */ /* 0x000e0000080e0500 */
        /* <DEDUP_REMOVED lines=16> */
.L_x_13920:
[----:B------:R-:W-:Y:S01]  /*d2e0*/  ULDC UR40, c[0x0][0xd50] ;  /* 0x0003540000287ab9 */ /* 0x000fe20000000800 */
[----:B------:R-:W-:Y:S01]  /*d2f0*/  UMOV UR39, UR6 ;  /* 0x0000000600277c82 */ /* 0x000fe20008000000 */
[----:B------:R-:W-:-:S11]  /*d300*/  UISETP.NE.AND UP0, UPT, UR40, 0x1, UPT ;  /* 0x000000012800788c */ /* 0x000fd6000bf05270 */
[----:B------:R-:W-:Y:S01]  /*d310*/  @UP0 ULDC UR4, c[0x0][0xd54] ;  /* 0x0003550000040ab9 */ /* 0x000fe20000000800 */
[----:B------:R-:W-:Y:S01]  /*d320*/  @UP0 ULDC UR7, c[0x0][0xd58] ;  /* 0x0003560000070ab9 */ /* 0x000fe20000000800 */
[----:B------:R-:W-:-:S04]  /*d330*/  UIMAD.WIDE.U32 UR4, UR6, UR4, URZ ;  /* 0x00000004060472a5 */ /* 0x000fc8000f8e003f */
[----:B------:R-:W-:-:S12]  /*d340*/  @UP0 USHF.R.U32.HI UR39, URZ, UR7, UR5 ;  /* 0x000000073f270299 */ /* 0x000fd80008011605 */
.L_x_13921:
[----:B------:R-:W-:Y:S01]  /*d350*/  ISETP.LE.AND P0, PT, RZ, UR45, PT ;  /* 0x0000002dff007c0c */ /* 0x000fe2000bf03270 */
[----:B------:R-:W-:Y:S01]  /*d360*/  UIADD3 UR4, -UR39, URZ, URZ ;  /* 0x0000003f27047290 */ /* 0x000fe2000fffe13f */
[----:B------:R-:W-:Y:S01]  /*d370*/  MOV R26, 0x1 ;  /* 0x00000001001a7802 */ /* 0x000fe20000000f00 */
[----:B------:R-:W-:Y:S02]  /*d380*/  IMAD.MOV.U32 R17, RZ, RZ, RZ ;  /* 0x000000ffff117224 */ /* 0x000fe400078e00ff */
[----:B------:R-:W-:Y:S01]  /*d390*/  UIMAD UR40, UR40, UR4, UR6 ;  /* 0x00000004282872a4 */ /* 0x000fe2000f8e0206 */
[----:B------:R-:W-:-:S07]  /*d3a0*/  IMAD.MOV.U32 R9, RZ, RZ, 0x1 ;  /* 0x00000001ff097424 */ /* 0x000fce00078e00ff */
[----:B------:R-:W-:Y:S05]  /*d3b0*/  @!P0 BRA `(.L_x_13922) ;  /* 0x0000004000348947 */ /* 0x000fea0003800000 */
[----:B------:R-:W-:Y:S01]  /*d3c0*/  ULDC.64 UR4, c[0x0][0xb20] ;  /* 0x0002c80000047ab9 */ /* 0x000fe20000000a00 */
[----:B------:R-:W0:Y:S01]  /*d3d0*/  S2UR UR46, SR_CTAID.X ;  /* 0x00000000002e79c3 */ /* 0x000e220000002500 */
[----:B------:R-:W-:Y:S01]  /*d3e0*/  UISETP.NE.U32.AND UP0, UPT, UR4, URZ, UPT ;  /* 0x0000003f0400728c */ /* 0x000fe2000bf05070 */
[----:B------:R-:W-:Y:S01]  /*d3f0*/  IMAD.MOV.U32 R27, RZ, RZ, RZ ;  /* 0x000000ffff1b7224 */ /* 0x000fe200078e00ff */
        /* <DEDUP_REMOVED lines=8> */
[----:B------:R-:W-:Y:S01]  /*d480*/  MOV R2, UR4 ;  /* 0x0000000400027c02 */ /* 0x000fe20008000f00 */
        /* <DEDUP_REMOVED lines=17> */
[----:B------:R-:W-:Y:S02]  /*d5a0*/  UIMAD.WIDE UR4, UR4, 0x2aaaaaab, URZ ;  /* 0x2aaaaaab040478a5 */ /* 0x000fe4000f8e023f */
[----:B------:R-:W-:Y:S02]  /*d5b0*/  UIADD3 UR6, UR7, UR6, URZ ;  /* 0x0000000607067290 */ /* 0x000fe4000fffe03f */
[----:B------:R-:W-:Y:S02]  /*d5c0*/  USHF.R.U32.HI UR42, URZ, 0x1f, UR5 ;  /* 0x0000001f3f2a7899 */ /* 0x000fe40008011605 */
[----:B------:R-:W-:Y:S02]  /*d5d0*/  UIMAD.WIDE UR6, UR6, 0x2aaaaaab, URZ ;  /* 0x2aaaaaab060678a5 */ /* 0x000fe4000f8e023f */
[----:B------:R-:W-:-:S02]  /*d5e0*/  ULEA.HI.SX32 UR42, UR5, UR42, 0x1c ;  /* 0x0000002a052a7291 */ /* 0x000fc4000f8fe23f */
[----:B------:R-:W-:Y:S02]  /*d5f0*/  USHF.R.U32.HI UR41, URZ, 0x1f, UR7 ;  /* 0x0000001f3f297899 */ /* 0x000fe40008011607 */
[----:B------:R-:W-:Y:S02]  /*d600*/  ULOP3.LUT UR40, UR40, 0xffff, URZ, 0xc0, !UPT ;  /* 0x0000ffff28287892 */ /* 0x000fe4000f8ec03f */
[----:B------:R-:W-:Y:S01]  /*d610*/  ULEA.HI.SX32 UR41, UR7, UR41, 0x1c ;  /* 0x0000002907297291 */ /* 0x000fe2000f8fe23f */
        /* <DEDUP_REMOVED lines=38> */
.L_x_13923:
[----:B------:R-:W-:Y:S02]  /*d880*/  UIMAD UR48, UR40, UR38, URZ ;  /* 0x00000026283072a4 */ /* 0x000fe4000f8e023f */
[----:B------:R-:W-:Y:S01]  /*d890*/  MOV R0, UR38 ;  /* 0x0000002600007c02 */ /* 0x000fe20008000f00 */
        /* <DEDUP_REMOVED lines=28> */
[----:B0----5:R-:W-:Y:S05]  /*da60*/  CALL.ABS.NOINC R2 ;  /* 0x0000000002007343 */ /* 0x021fea0003c00000 */
.L_x_13924:
        /* <DEDUP_REMOVED lines=20> */
.L_x_13926:
        /* <DEDUP_REMOVED lines=8> */
[----:B------:R-:W-:Y:S01]  /*dc30*/  MOV R8, 0x70 ;  /* 0x0000007000087802 */ /* 0x000fe20000000f00 */
[----:B------:R-:W-:Y:S02]  /*dc40*/  IMAD.U32 R10, RZ, RZ, UR4 ;  /* 0x00000004ff0a7e24 */ /* 0x000fe4000f8e00ff */
[----:B------:R-:W-:-:S02]  /*dc50*/  IMAD.U32 R11, RZ, RZ, UR5 ;  /* 0x00000005ff0b7e24 */ /* 0x000fc4000f8e00ff */
[----:B------:R-:W-:Y:S02]  /*dc60*/  IMAD.MOV.U32 R12, RZ, RZ, 0x1 ;  /* 0x00000001ff0c7424 */ /* 0x000fe400078e00ff */
[----:B0-----:R-:W-:-:S07]  /*dc70*/  IMAD.MOV.U32 R13, RZ, RZ, RZ ;  /* 0x000000ffff0d7224 */ /* 0x001fce00078e00ff */
[----:B------:R-:W-:-:S07]  /*dc80*/  LEPC R20, `(.L_x_13925) ;  /* 0x000000001014794e */ /* 0x000fce0000000000 */
[----:B-1----:R-:W-:Y:S05]  /*dc90*/  CALL.ABS.NOINC R2 ;  /* 0x0000000002007343 */ /* 0x002fea0003c00000 */
.L_x_13925:
        /* <DEDUP_REMOVED lines=8> */
[----:B------:R-:W-:Y:S01]  /*dd20*/  MOV R2, UR4 ;  /* 0x0000000400027c02 */ /* 0x000fe20008000f00 */
[----:B------:R-:W-:Y:S01]  /*dd30*/  IMAD.U32 R3, RZ, RZ, UR5 ;  /* 0x00000005ff037e24 */ /* 0x000fe2000f8e00ff */
[C---:B------:R-:W-:Y:S01]  /*dd40*/  LOP3.LUT R7, R24.reuse, 0x7f, RZ, 0xc0, !PT ;  /* 0x0000007f18077812 */ /* 0x040fe200078ec0ff */
[----:B------:R-:W-:Y:S01]  /*dd50*/  IMAD.SHL.U32 R0, R24, 0x10, RZ ;  /* 0x0000001018007824 */ /* 0x000fe200078e00ff */
[----:B0-----:R-:W-:Y:S02]  /*dd60*/  ISETP.NE.AND P1, PT, R12, 0x1, PT ;  /* 0x000000010c00780c */ /* 0x001fe40003f25270 */
[----:B------:R-:W-:Y:S01]  /*dd70*/  LOP3.LUT R16, R16, 0xffffbfff, RZ, 0xc0, !PT ;  /* 0xffffbfff10107812 */ /* 0x000fe200078ec0ff */
[----:B------:R0:W2:Y:S01]  /*dd80*/  @P0 LDG.E R30, desc[UR36][R2.64] ;  /* 0x00000024021e0981 */ /* 0x0000a2000c1e1900 */
[----:B------:R-:W-:Y:S01]  /*dd90*/  LOP3.LUT R4, R0, 0x70, RZ, 0xc0, !PT ;  /* 0x0000007000047812 */ /* 0x000fe200078ec0ff */
[----:B------:R-:W-:Y:S01]  /*dda0*/  VIADD R0, R25, 0xffffffff ;  /* 0xffffffff19007836 */ /* 0x000fe20000000000 */
[----:B------:R-:W-:Y:S01]  /*ddb0*/  SHF.R.U32.HI R5, RZ, 0x3, R7 ;  /* 0x00000003ff057819 */ /* 0x000fe20000011607 */
[----:B------:R-:W-:Y:S01]  /*ddc0*/  IMAD.SHL.U32 R6, R24, 0x8, RZ ;  /* 0x0000000818067824 */ /* 0x000fe200078e00ff */
[----:B------:R-:W-:Y:S01]  /*ddd0*/  LOP3.LUT R37, R34, 0x2, RZ, 0xfc, !PT ;  /* 0x0000000222257812 */ /* 0x000fe200078efcff */
[----:B------:R-:W-:Y:S01]  /*dde0*/  ULDC UR4, c[0x0][0x320] ;  /* 0x0000c80000047ab9 */ /* 0x000fe20000000800 */
[----:B------:R-:W-:-:S03]  /*ddf0*/  LOP3.LUT R32, R4, R5, RZ, 0xfc, !PT ;  /* 0x0000000504207212 */ /* 0x000fc600078efcff */
[----:B0-----:R-:W0:Y:S01]  /*de00*/  @P1 LDC R2, c[0x0][0x434] ;  /* 0x00010d00ff021b82 */ /* 0x001e220000000800 */
[----:B------:R-:W-:Y:S01]  /*de10*/  @P1 LOP3.LUT R16, R16, 0x4000, RZ, 0xfc, !PT ;  /* 0x0000400010101812 */ /* 0x000fe200078efcff */
[----:B------:R-:W-:-:S05]  /*de20*/  IMAD R4, R0, 0x60, R32 ;  /* 0x0000006000047824 */ /* 0x000fca00078e0220 */
[C---:B------:R-:W-:Y:S01]  /*de30*/  ISETP.GE.AND P0, PT, R4.reuse, UR43, PT ;  /* 0x0000002b04007c0c */ /* 0x040fe2000bf06270 */
[----:B------:R-:W1:Y:S01]  /*de40*/  @P1 LDC R3, c[0x0][0x438] ;  /* 0x00010e00ff031b82 */ /* 0x000e620000000800 */
[----:B-----5:R-:W-:Y:S02]  /*de50*/  IADD3 R10, R4, R27, RZ ;  /* 0x0000001b040a7210 */ /* 0x020fe40007ffe0ff */
[----:B------:R-:W-:-:S03]  /*de60*/  ISETP.GT.U32.OR P0, PT, R32, 0x5f, P0 ;  /* 0x0000005f2000780c */ /* 0x000fc60000704470 */
[----:B------:R-:W-:-:S10]  /*de70*/  IMAD.MOV.U32 R11, RZ, RZ, R10 ;  /* 0x000000ffff0b7224 */ /* 0x000fd400078e000a */
        /* <DEDUP_REMOVED lines=12> */
[----:B------:R-:W-:-:S06]  /*df40*/  @!P0 LEA.HI.X R5, R2, R5, R3, 0x2, P1 ;  /* 0x0000000502058211 */ /* 0x000fcc00008f1403 */
[----:B------:R-:W2:Y:S01]  /*df50*/  @!P0 LDG.E R5, desc[UR36][R4.64] ;  /* 0x0000002404058981 */ /* 0x000ea2000c1e1900 */
[----:B------:R-:W-:Y:S02]  /*df60*/  ISETP.NE.AND P2, PT, R37, 0x3, PT ;  /* 0x000000032500780c */ /* 0x000fe40003f45270 */
[----:B------:R-:W-:Y:S02]  /*df70*/  CS2R R18, SRZ ;  /* 0x0000000000127805 */ /* 0x000fe4000001ff00 */
[----:B------:R-:W-:Y:S01]  /*df80*/  LOP3.LUT R22, R6, 0x38, RZ, 0xc0, !PT ;  /* 0x0000003806167812 */ /* 0x000fe200078ec0ff */
[----:B------:R-:W-:Y:S01]  /*df90*/  UMOV UR5, 0xffffffff ;  /* 0xffffffff00057882 */ /* 0x000fe20000000000 */
[----:B------:R-:W-:Y:S01]  /*dfa0*/  ISETP.GT.U32.AND P1, PT, R32, 0x5f, PT ;  /* 0x0000005f2000780c */ /* 0x000fe20003f24070 */
[----:B------:R-:W-:Y:S01]  /*dfb0*/  IMAD.U32 R29, RZ, RZ, UR39 ;  /* 0x00000027ff1d7e24 */ /* 0x000fe2000f8e00ff */
[----:B------:R-:W-:Y:S02]  /*dfc0*/  LOP3.LUT R16, R16, 0xffffffdf, RZ, 0xc0, !PT ;  /* 0xffffffdf10107812 */ /* 0x000fe400078ec0ff */
[----:B------:R-:W-:-:S02]  /*dfd0*/  LOP3.LUT R36, R22, 0x40, RZ, 0xfc, !PT ;  /* 0x0000004016247812 */ /* 0x000fc400078efcff */
[----:B------:R-:W-:Y:S02]  /*dfe0*/  LOP3.LUT R35, R22, 0x80, RZ, 0xfc, !PT ;  /* 0x0000008016237812 */ /* 0x000fe400078efcff */
[----:B------:R-:W-:Y:S02]  /*dff0*/  ISETP.GE.AND P4, PT, R36, UR4, PT ;  /* 0x0000000424007c0c */ /* 0x000fe4000bf86270 */
[----:B------:R-:W-:Y:S02]  /*e000*/  @P2 LOP3.LUT R16, R16, 0x20, RZ, 0xfc, !PT ;  /* 0x0000002010102812 */ /* 0x000fe400078efcff */
[----:B------:R-:W-:Y:S02]  /*e010*/  ISETP.GE.AND P3, PT, R35, UR4, PT ;  /* 0x0000000423007c0c */ /* 0x000fe4000bf66270 */
[----:B------:R-:W-:Y:S02]  /*e020*/  LOP3.LUT R16, R16, 0xffff7fff, RZ, 0xc0, !PT ;  /* 0xffff7fff10107812 */ /* 0x000fe400078ec0ff */
[----:B------:R-:W-:-:S02]  /*e030*/  LOP3.LUT R31, R22, 0xc0, RZ, 0xfc, !PT ;  /* 0x000000c0161f7812 */ /* 0x000fc400078efcff */
[----:B------:R-:W-:Y:S02]  /*e040*/  @P1 LOP3.LUT R16, R16, 0x8000, RZ, 0xfc, !PT ;  /* 0x0000800010101812 */ /* 0x000fe400078efcff */
[----:B------:R-:W-:Y:S02]  /*e050*/  ISETP.GE.AND P1, PT, R31, UR4, PT ;  /* 0x000000041f007c0c */ /* 0x000fe4000bf26270 */
[----:B------:R-:W-:Y:S02]  /*e060*/  LOP3.LUT R16, R16, 0xffffffef, RZ, 0xc0, !PT ;  /* 0xffffffef10107812 */ /* 0x000fe400078ec0ff */
[----:B------:R-:W-:Y:S02]  /*e070*/  IADD3 R23, -R11, RZ, RZ ;  /* 0x000000ff0b177210 */ /* 0x000fe40007ffe1ff */
[----:B------:R-:W-:-:S03]  /*e080*/  @P4 LOP3.LUT R16, R16, 0x10, RZ, 0xfc, !PT ;  /* 0x0000001010104812 */ /* 0x000fc600078efcff */
[----:B------:R-:W-:Y:S01]  /*e090*/  IMAD R23, R12, R23, R10 ;  /* 0x000000170c177224 */ /* 0x000fe200078e020a */
[----:B------:R-:W-:-:S04]  /*e0a0*/  LOP3.LUT R16, R16, 0xfffffffe, RZ, 0xc0, !PT ;  /* 0xfffffffe10107812 */ /* 0x000fc800078ec0ff */
[----:B------:R-:W-:-:S04]  /*e0b0*/  LOP3.LUT R16, R16, 0xfffffff7, RZ, 0xc0, !PT ;  /* 0xfffffff710107812 */ /* 0x000fc800078ec0ff */
[----:B------:R-:W-:Y:S02]  /*e0c0*/  @P3 LOP3.LUT R16, R16, 0x8, RZ, 0xfc, !PT ;  /* 0x0000000810103812 */ /* 0x000fe400078efcff */
[--C-:B--2---:R-:W-:Y:S01]  /*e0d0*/  @!P0 SHF.R.S32.HI R19, RZ, 0x1f, R5.reuse ;  /* 0x0000001fff138819 */ /* 0x104fe20000011405 */
[----:B------:R-:W-:Y:S01]  /*e0e0*/  @!P0 IMAD.MOV.U32 R18, RZ, RZ, R5 ;  /* 0x000000ffff128224 */ /* 0x000fe200078e0005 */
[----:B------:R-:W-:-:S13]  /*e0f0*/  ISETP.GE.AND P0, PT, R22, UR4, PT ;  /* 0x0000000416007c0c */ /* 0x000fda000bf06270 */
[----:B------:R-:W-:-:S04]  /*e100*/  @P0 LOP3.LUT R16, R16, 0x1, RZ, 0xfc, !PT ;  /* 0x0000000110100812 */ /* 0x000fc800078efcff */
[----:B------:R-:W-:-:S04]  /*e110*/  LOP3.LUT R16, R16, 0xfffffffb, RZ, 0xc0, !PT ;  /* 0xfffffffb10107812 */ /* 0x000fc800078ec0ff */
[----:B------:R-:W-:Y:S01]  /*e120*/  @P1 LOP3.LUT R16, R16, 0x4, RZ, 0xfc, !PT ;  /* 0x0000000410101812 */ /* 0x000fe200078efcff */
[----:B------:R-:W-:Y:S06]  /*e130*/  BRA.DIV UR5, `(.L_x_13927) ;  /* 0x0000003a05607947 */ /* 0x000fec000b800000 */
.L_x_13973:
[----:B------:R-:W-:Y:S02]  /*e140*/  SEL R2, RZ, 0x1, P0 ;  /* 0x00000001ff027807 */ /* 0x000fe40000000000 */
[----:B------:R-:W-:-:S03]  /*e150*/  SHF.R.S32.HI R29, RZ, 0x1f, R29 ;  /* 0x0000001fff1d7819 */ /* 0x000fc6000001141d */
[----:B------:R0:W-:Y:S01]  /*e160*/  STL [R1], R2 ;  /* 0x0000000201007387 */ /* 0x0001e20000100800 */
[----:B------:R-:W-:Y:S05]  /*e170*/  @!P2 BRA `(.L_x_13928) ;  /* 0x000000000004a947 */ /* 0x000fea0003800000 */
[----:B------:R-:W-:Y:S01]  /*e180*/  BPT.TRAP 0x1 ;  /* 0x000000040000795c */ /* 0x000fe20000300000 */
.L_x_13928:
[----:B0-----:R-:W-:-:S04]  /*e190*/  MOV R2, 0x1 ;  /* 0x0000000100027802 */ /* 0x001fc80000000f00 */
[----:B------:R-:W-:-:S04]  /*e1a0*/  SHF.L.U32 R2, R2, 0x1f, RZ ;  /* 0x0000001f02027819 */ /* 0x000fc800000006ff */
[----:B------:R-:W0:Y:S02]  /*e1b0*/  SYNCS.PHASECHK.TRANS64.TRYWAIT P0, [UR44+0x32440], R2 ;  /* 0x03244002ff0075a7 */ /* 0x000e24000800016c */
[----:B0-----:R-:W-:Y:S05]  /*e1c0*/  @!P0 BRA `(.L_x_13929) ;  /* 0x00000038005c8947 */ /* 0x001fea0003800000 */
.L_x_13974:
        /* <DEDUP_REMOVED lines=16> */
[----:B------:R-:W-:Y:S02]  /*e2d0*/  IMAD.SHL.U32 R28, R7, 0x8, RZ ;  /* 0x00000008071c7824 */ /* 0x000fe400078e00ff */
[----:B------:R-:W-:Y:S02]  /*e2e0*/  IMAD.IADD R3, R3, 0x1, R5 ;  /* 0x0000000103037824 */ /* 0x000fe400078e0205 */
[----:B------:R-:W-:Y:S01]  /*e2f0*/  IMAD.U32 R5, RZ, RZ, UR4 ;  /* 0x00000004ff057e24 */ /* 0x000fe2000f8e00ff */
[----:B------:R-:W-:Y:S01]  /*e300*/  UIMAD UR4, UR6, UR4, URZ ;  /* 0x00000004060472a4 */ /* 0x000fe2000f8e023f */
[----:B------:R-:W-:Y:S02]  /*e310*/  IMAD.IADD R17, R17, 0x1, -R8 ;  /* 0x0000000111117824 */ /* 0x000fe400078e0a08 */
[----:B------:R-:W-:Y:S01]  /*e320*/  IMAD.WIDE.U32 R2, R5, UR39, R2 ;  /* 0x0000002705027c25 */ /* 0x000fe2000f8e0002 */
[----:B------:R-:W-:Y:S01]  /*e330*/  UIMAD UR4, UR39, UR5, UR4 ;  /* 0x00000005270472a4 */ /* 0x000fe2000f8e0204 */
[----:B------:R-:W-:-:S02]  /*e340*/  ULDC.64 UR6, c[0x0][0x2e8] ;  /* 0x0000ba0000067ab9 */ /* 0x000fc40000000a00 */
[----:B------:R-:W-:Y:S01]  /*e350*/  UMOV UR5, 0xffffffff ;  /* 0xffffffff00057882 */ /* 0x000fe20000000000 */
[----:B------:R-:W-:Y:S02]  /*e360*/  LEA R4, P0, R2, UR6, 0x1 ;  /* 0x0000000602047c11 */ /* 0x000fe4000f8008ff */
[----:B------:R-:W-:Y:S01]  /*e370*/  IADD3 R5, R3, UR4, RZ ;  /* 0x0000000403057c10 */ /* 0x000fe2000fffe0ff */
[----:B------:R-:W-:Y:S01]  /*e380*/  ULDC UR4, c[0x0][0x2f4] ;  /* 0x0000bd0000047ab9 */ /* 0x000fe20000000800 */
[----:B------:R-:W-:Y:S02]  /*e390*/  LOP3.LUT R3, R6, 0x1c0, RZ, 0xc0, !PT ;  /* 0x000001c006037812 */ /* 0x000fe400078ec0ff */
[----:B------:R-:W-:Y:S02]  /*e3a0*/  ISETP.GE.AND P2, PT, R22, UR4, PT ;  /* 0x0000000416007c0c */ /* 0x000fe4000bf46270 */
[----:B------:R-:W-:Y:S02]  /*e3b0*/  LOP3.LUT R3, R3, 0x38, R6, 0xf8, !PT ;  /* 0x0000003803037812 */ /* 0x000fe400078ef806 */
[----:B------:R-:W-:-:S02]  /*e3c0*/  LEA.HI.X R5, R2, UR7, R5, 0x1, P0 ;  /* 0x0000000702057c11 */ /* 0x000fc400080f0c05 */
[----:B------:R-:W-:Y:S02]  /*e3d0*/  LOP3.LUT R3, R3, 0x38, R24, 0x78, !PT ;  /* 0x0000003803037812 */ /* 0x000fe400078e7818 */
[----:B------:R-:W-:Y:S02]  /*e3e0*/  ISETP.GE.AND P0, PT, R17, 0x1, PT ;  /* 0x000000011100780c */ /* 0x000fe40003f06270 */
[----:B------:R-:W-:-:S03]  /*e3f0*/  LOP3.LUT R28, R3, 0x200, R28, 0xf8, !PT ;  /* 0x00000200031c7812 */ /* 0x000fc600078ef81c */
[----:B------:R-:W-:Y:S01]  /*e400*/  @P2 LOP3.LUT R16, R16, 0x2, RZ, 0xfc, !PT ;  /* 0x0000000210102812 */ /* 0x000fe200078efcff */
[----:B------:R-:W-:Y:S07]  /*e410*/  BRA.DIV UR5, `(.L_x_13930) ;  /* 0x0000003605e07947 */ /* 0x000fee000b800000 */
[----:B------:R-:W0:Y:S01]  /*e420*/  SHFL.IDX PT, R14, R4, RZ, 0x181f ;  /* 0x00181fff040e7589 */ /* 0x000e2200000e0000 */
[----:B------:R-:W-:-:S03]  /*e430*/  @P0 LEA R7, R28, UR44, 0x1 ;  /* 0x0000002c1c070c11 */ /* 0x000fc6000f8e08ff */
[----:B------:R-:W1:Y:S01]  /*e440*/  SHFL.IDX PT, R0, R5, RZ, 0x181f ;  /* 0x00181fff05007589 */ /* 0x000e6200000e0000 */
[----:B0-----:R-:W-:-:S03]  /*e450*/  @P0 LEA R2, P1, R22, R14, 0x1 ;  /* 0x0000000e16020211 */ /* 0x001fc600078208ff */
[----:B------:R-:W0:Y:S01]  /*e460*/  SHFL.IDX PT, R14, R4, 0x1, 0x181f ;  /* 0x00381f00040e7f89 */ /* 0x000e2200000e0000 */
[----:B-1----:R-:W-:-:S03]  /*e470*/  @P0 IADD3.X R3, RZ, R0, RZ, P1, !PT ;  /* 0x00000000ff030210 */ /* 0x002fc60000ffe4ff */
        /* <DEDUP_REMOVED lines=30> */
.L_x_13988:
        /* <DEDUP_REMOVED lines=15> */
.L_x_13931:
        /* <DEDUP_REMOVED lines=24> */
.L_x_13932:
[----:B------:R-:W-:Y:S01]  /*e8d0*/  UISETP.NE.AND UP0, UPT, UR47, URZ, UPT ;  /* 0x0000003f2f00728c */ /* 0x000fe2000bf05270 */
[----:B------:R-:W-:Y:S01]  /*e8e0*/  IMAD.U32 R3, RZ, RZ, UR46 ;  /* 0x0000002eff037e24 */ /* 0x000fe2000f8e00ff */
[----:B------:R-:W-:Y:S01]  /*e8f0*/  R2UR UR6, R29 ;  /* 0x000000001d0672ca */ /* 0x000fe200000e0000 */
[----:B------:R-:W-:Y:S01]  /*e900*/  ULDC.64 UR8, c[0x0][0x2d8] ;  /* 0x0000b60000087ab9 */ /* 0x000fe20000000a00 */
[----:B------:R-:W0:Y:S01]  /*e910*/  LDC R7, c[0x0][0x448] ;  /* 0x00011200ff077b82 */ /* 0x000e220000000800 */
[----:B------:R-:W1:Y:S01]  /*e920*/  S2R R20, SR_TID.X ;  /* 0x0000000000147919 */ /* 0x000e620000002100 */
[----:B------:R-:W-:Y:S02]  /*e930*/  PLOP3.LUT P0, PT, PT, PT, UP0, 0x80, 0x0 ;  /* 0x000000000000781c */ /* 0x000fe40003f0f008 */
[----:B------:R-:W-:-:S03]  /*e940*/  LEA R24, R3, R32, 0x7 ;  /* 0x0000002003187211 */ /* 0x000fc600078e38ff */
[----:B------:R-:W-:Y:S02]  /*e950*/  @UP0 ULDC UR4, c[0x0][0x44c] ;  /* 0x0001130000040ab9 */ /* 0x000fe40000000800 */
[----:B------:R-:W-:Y:S02]  /*e960*/  IMAD.MOV.U32 R9, RZ, RZ, R24 ;  /* 0x000000ffff097224 */ /* 0x000fe400078e0018 */
        /* <DEDUP_REMOVED lines=15> */
[----:B------:R-:W-:Y:S01]  /*ea60*/  MOV R5, UR5 ;  /* 0x0000000500057c02 */ /* 0x000fe20008000f00 */
[----:B------:R-:W-:Y:S01]  /*ea70*/  UIADD3 UR6, UR5, UR6, URZ ;  /* 0x0000000605067290 */ /* 0x000fe2000fffe03f */
[----:B------:R-:W-:Y:S02]  /*ea80*/  IMAD.MOV R5, RZ, RZ, -R9 ;  /* 0x000000ffff057224 */ /* 0x000fe400078e0a09 */
[----:B------:R-:W-:Y:S01]  /*ea90*/  IMAD.U32 R4, RZ, RZ, UR4 ;  /* 0x00000004ff047e24 */ /* 0x000fe2000f8e00ff */
[----:B------:R-:W-:Y:S01]  /*eaa0*/  ULDC.64 UR4, c[0x0][0x2d0] ;  /* 0x0000b40000047ab9 */ /* 0x000fe20000000a00 */
[----:B0-----:R-:W-:Y:S02]  /*eab0*/  IMAD R5, R7, R5, R24 ;  /* 0x0000000507057224 */ /* 0x001fe400078e0218 */
[----:B------:R-:W-:Y:S02]  /*eac0*/  IMAD R0, R0, UR4, RZ ;  /* 0x0000000400007c24 */ /* 0x000fe4000f8e02ff */
[----:B------:R-:W-:-:S02]  /*ead0*/  IMAD.U32 R3, RZ, RZ, UR6 ;  /* 0x00000006ff037e24 */ /* 0x000fc4000f8e00ff */
[----:B------:R-:W-:Y:S02]  /*eae0*/  IMAD.MOV.U32 R2, RZ, RZ, R4 ;  /* 0x000000ffff027224 */ /* 0x000fe400078e0004 */
        /* <DEDUP_REMOVED lines=20> */
[----:B------:R-:W-:Y:S01]  /*ec30*/  IMAD R5, R7, UR4, RZ ;  /* 0x0000000407057c24 */ /* 0x000fe2000f8e02ff */
[----:B------:R-:W1:Y:S01]  /*ec40*/  SHFL.IDX PT, R3, R6, RZ, 0x181f ;  /* 0x00181fff06037589 */ /* 0x000e6200000e0000 */
[----:B------:R-:W-:-:S03]  /*ec50*/  IMAD R4, R4, 0x80, R20 ;  /* 0x0000008004047824 */ /* 0x000fc600078e0214 */
[----:B------:R-:W-:Y:S02]  /*ec60*/  SHFL.IDX PT, R2, R6, 0x1, 0x181f ;  /* 0x00381f0006027f89 */ /* 0x000fe400000e0000 */
[CC--:B------:R-:W-:Y:S02]  /*ec70*/  ISETP.GE.AND P4, PT, R4.reuse, R5.reuse, PT ;  /* 0x000000050400720c */ /* 0x0c0fe40003f86270 */
[----:B------:R-:W-:Y:S01]  /*ec80*/  IADD3 R8, R4, 0x10, RZ ;  /* 0x0000001004087810 */ /* 0x000fe20007ffe0ff */
[----:B------:R-:W-:Y:S03]  /*ec90*/  SHFL.IDX PT, R7, R0, 0x3, 0x181f ;  /* 0x00781f0000077f89 */ /* 0x000fe600000e0000 */
[----:B------:R-:W-:Y:S01]  /*eca0*/  ISETP.GE.AND P3, PT, R8, R5, PT ;  /* 0x000000050800720c */ /* 0x000fe20003f66270 */
[----:B------:R-:W-:-:S05]  /*ecb0*/  VIADD R8, R4, 0x20 ;  /* 0x0000002004087836 */ /* 0x000fca0000000000 */
[----:B------:R-:W-:Y:S02]  /*ecc0*/  ISETP.GE.AND P2, PT, R8, R5, PT ;  /* 0x000000050800720c */ /* 0x000fe40003f46270 */
[----:B0-----:R-:W-:Y:S01]  /*ecd0*/  @!P4 LEA R10, P1, R22, R14, 0x1 ;  /* 0x0000000e160ac211 */ /* 0x001fe200078208ff */
[----:B------:R-:W-:Y:S01]  /*ece0*/  SHFL.IDX PT, R8, R6, 0x3, 0x181f ;  /* 0x00781f0006087f89 */ /* 0x000fe200000e0000 */
[----:B------:R-:W-:Y:S02]  /*ecf0*/  @!P4 LEA R9, R28, UR44, 0x1 ;  /* 0x0000002c1c09cc11 */ /* 0x000fe4000f8e08ff */
[----:B------:R-:W-:Y:S01]  /*ed00*/  @P4 LOP3.LUT R16, R16, 0x1000, RZ, 0xfc, !PT ;  /* 0x0000100010104812 */ /* 0x000fe200078efcff */
[----:B------:R-:W0:Y:S01]  /*ed10*/  SHFL.IDX PT, R14, R0, 0x1, 0x181f ;  /* 0x00381f00000e7f89 */ /* 0x000e2200000e0000 */
[----:B-1----:R-:W-:Y:S01]  /*ed20*/  @!P4 IMAD.X R3, RZ, RZ, R3, P1 ;  /* 0x000000ffff03c224 */ /* 0x002fe200008e0603 */
[----:B------:R-:W-:Y:S02]  /*ed30*/  @!P3 LEA R15, R28, UR44, 0x1 ;  /* 0x0000002c1c0fbc11 */ /* 0x000fe4000f8e08ff */
[----:B------:R-:W-:-:S04]  /*ed40*/  LOP3.LUT R16, R16, 0xfffff7ff, RZ, 0xc0, !PT ;  /* 0xfffff7ff10107812 */ /* 0x000fc800078ec0ff */
[----:B------:R-:W-:-:S04]  /*ed50*/  @P3 LOP3.LUT R16, R16, 0x800, RZ, 0xfc, !PT ;  /* 0x0000080010103812 */ /* 0x000fc800078efcff */
[----:B------:R-:W-:-:S04]  /*ed60*/  LOP3.LUT R16, R16, 0xfffffbff, RZ, 0xc0, !PT ;  /* 0xfffffbff10107812 */ /* 0x000fc800078ec0ff */
[----:B------:R-:W-:-:S04]  /*ed70*/  @P2 LOP3.LUT R16, R16, 0x400, RZ, 0xfc, !PT ;  /* 0x0000040010102812 */ /* 0x000fc800078efcff */
[----:B------:R-:W-:Y:S02]  /*ed80*/  LOP3.LUT R16, R16, 0xfffffdff, RZ, 0xc0, !PT ;  /* 0xfffffdff10107812 */ /* 0x000fe400078ec0ff */
[C---:B0-----:R-:W-:Y:S02]  /*ed90*/  @!P3 LEA R12, P1, R22.reuse, R14, 0x1 ;  /* 0x0000000e160cb211 */ /* 0x041fe400078208ff */
[----:B------:R-:W0:Y:S03]  /*eda0*/  SHFL.IDX PT, R14, R0, 0x2, 0x181f ;  /* 0x00581f00000e7f89 */ /* 0x000e2600000e0000 */
[----:B------:R-:W-:Y:S02]  /*edb0*/  @!P3 IMAD.X R11, RZ, RZ, R2, P1 ;  /* 0x000000ffff0bb224 */ /* 0x000fe400008e0602 */
[----:B------:R-:W1:Y:S01]  /*edc0*/  SHFL.IDX PT, R2, R6, 0x2, 0x181f ;  /* 0x00581f0006027f89 */ /* 0x000e6200000e0000 */
[----:B0-----:R-:W-:-:S05]  /*edd0*/  @!P2 LEA R13, P1, R22, R14, 0x1 ;  /* 0x0000000e160da211 */ /* 0x001fca00078208ff */
[----:B-1----:R-:W-:Y:S01]  /*ede0*/  @!P2 IMAD.X R14, RZ, RZ, R2, P1 ;  /* 0x000000ffff0ea224 */ /* 0x002fe200008e0602 */
[----:B------:R-:W-:-:S04]  /*edf0*/  IADD3 R2, R4, 0x30, RZ ;  /* 0x0000003004027810 */ /* 0x000fc80007ffe0ff */
[----:B------:R-:W-:Y:S01]  /*ee00*/  ISETP.GE.AND P5, PT, R2, R5, PT ;  /* 0x000000050200720c */ /* 0x000fe20003fa6270 */
[----:B------:R-:W-:Y:S02]  /*ee10*/  @!P4 IMAD.MOV.U32 R2, RZ, RZ, R10 ;  /* 0x000000ffff02c224 */ /* 0x000fe400078e000a */
[----:B------:R-:W-:Y:S04]  /*ee20*/  SHFL.IDX PT, R10, R6, 0x4, 0x181f ;  /* 0x00981f00060a7f89 */ /* 0x000fe800000e0000 */
[----:B------:R0:W-:Y:S06]  /*ee30*/  @!P4 LDGSTS.E.BYPASS.LTC128B.128 [R9+0x18400], desc[UR36][R2.64], !P0 ;  /* 0x184000000209cfae */ /* 0x0001ec000c101d64 */
[----:B------:R-:W-:-:S02]  /*ee40*/  @!P5 LEA R7, P1, R22, R7, 0x1 ;  /* 0x000000071607d211 */ /* 0x000fc400078208ff */
[----:B------:R-:W-:-:S03]  /*ee50*/  @P5 LOP3.LUT R16, R16, 0x200, RZ, 0xfc, !PT ;  /* 0x0000020010105812 */ /* 0x000fc600078efcff */
[----:B------:R-:W-:Y:S01]  /*ee60*/  @!P5 IMAD.X R8, RZ, RZ, R8, P1 ;  /* 0x000000ffff08d224 */ /* 0x000fe200008e0608 */
[----:B0-----:R-:W0:Y:S01]  /*ee70*/  SHFL.IDX PT, R9, R0, 0x4, 0x181f ;  /* 0x00981f0000097f89 */ /* 0x001e2200000e0000 */
[----:B------:R-:W-:Y:S01]  /*ee80*/  VIADD R2, R4, 0x40 ;  /* 0x0000004004027836 */ /* 0x000fe20000000000 */
[----:B------:R-:W-:Y:S01]  /*ee90*/  LOP3.LUT R16, R16, 0xfffffeff, RZ, 0xc0, !PT ;  /* 0xfffffeff10107812 */ /* 0x000fe200078ec0ff */
[----:B------:R-:W-:Y:S02]  /*eea0*/  @!P3 IMAD.MOV.U32 R3, RZ, RZ, R11 ;  /* 0x000000ffff03b224 */ /* 0x000fe400078e000b */
[----:B------:R-:W1:Y:S01]  /*eeb0*/  SHFL.IDX PT, R11, R0, 0x5, 0x181f ;  /* 0x00b81f00000b7f89 */ /* 0x000e6200000e0000 */
[----:B------:R-:W-:Y:S01]  /*eec0*/  ISETP.GE.AND P4, PT, R2, R5, PT ;  /* 0x000000050200720c */ /* 0x000fe20003f86270 */
[----:B------:R-:W-:-:S05]  /*eed0*/  @!P3 IMAD.MOV.U32 R2, RZ, RZ, R12 ;  /* 0x000000ffff02b224 */ /* 0x000fca00078e000c */
[----:B------:R2:W-:Y:S07]  /*eee0*/  @!P3 LDGSTS.E.BYPASS.LTC128B.128 [R15+0x18c00], desc[UR36][R2.64], !P0 ;  /* 0x18c00000020fbfae */ /* 0x0005ee000c101d64 */
[----:B------:R-:W-:-:S04]  /*eef0*/  @P4 LOP3.LUT R16, R16, 0x100, RZ, 0xfc, !PT ;  /* 0x0000010010104812 */ /* 0x000fc800078efcff */
[----:B------:R-:W-:Y:S01]  /*ef00*/  LOP3.LUT R16, R16, 0xffffff7f, RZ, 0xc0, !PT ;  /* 0xffffff7f10107812 */ /* 0x000fe200078ec0ff */
[----:B--2---:R-:W2:Y:S01]  /*ef10*/  SHFL.IDX PT, R2, R6, 0x5, 0x181f ;  /* 0x00b81f0006027f89 */ /* 0x004ea200000e0000 */
[----:B------:R-:W-:Y:S01]  /*ef20*/  VIADD R3, R4, 0x50 ;  /* 0x0000005004037836 */ /* 0x000fe20000000000 */
[----:B0-----:R-:W-:Y:S02]  /*ef30*/  @!P4 LEA R9, P1, R22, R9, 0x1 ;  /* 0x000000091609c211 */ /* 0x001fe400078208ff */
[----:B------:R-:W-:Y:S02]  /*ef40*/  @!P2 LEA R15, R28, UR44, 0x1 ;  /* 0x0000002c1c0fac11 */ /* 0x000fe4000f8e08ff */
[----:B------:R-:W-:Y:S01]  /*ef50*/  ISETP.GE.AND P3, PT, R3, R5, PT ;  /* 0x000000050300720c */ /* 0x000fe20003f66270 */
[----:B------:R-:W-:Y:S01]  /*ef60*/  @!P2 IMAD.MOV.U32 R3, RZ, RZ, R14 ;  /* 0x000000ffff03a224 */ /* 0x000fe200078e000e */
[----:B------:R-:W-:-:S11]  /*ef70*/  @!P4 IADD3.X R10, RZ, R10, RZ, P1, !PT ;  /* 0x0000000aff0ac210 */ /* 0x000fd60000ffe4ff */
[----:B-1----:R-:W-:Y:S02]  /*ef80*/  @!P3 LEA R11, P1, R22, R11, 0x1 ;  /* 0x0000000b160bb211 */ /* 0x002fe400078208ff */
[----:B------:R-:W-:Y:S02]  /*ef90*/  @P3 LOP3.LUT R16, R16, 0x80, RZ, 0xfc, !PT ;  /* 0x0000008010103812 */ /* 0x000fe400078efcff */
[----:B--2---:R-:W-:Y:S01]  /*efa0*/  @!P3 IADD3.X R12, RZ, R2, RZ, P1, !PT ;  /* 0x00000002ff0cb210 */ /* 0x004fe20000ffe4ff */
[----:B------:R-:W-:Y:S01]  /*efb0*/  @!P2 IMAD.MOV.U32 R2, RZ, RZ, R13 ;  /* 0x000000ffff02a224 */ /* 0x000fe200078e000d */
[----:B------:R-:W-:Y:S01]  /*efc0*/  LOP3.LUT R16, R16, 0xffffffbf, RZ, 0xc0, !PT ;  /* 0xffffffbf10107812 */ /* 0x000fe200078ec0ff */
[----:B------:R-:W0:Y:S04]  /*efd0*/  SHFL.IDX PT, R13, R0, 0x6, 0x181f ;  /* 0x00d81f00000d7f89 */ /* 0x000e2800000e0000 */
[----:B------:R1:W-:Y:S04]  /*efe0*/  @!P2 LDGSTS.E.BYPASS.LTC128B.128 [R15+0x19400], desc[UR36][R2.64], !P0 ;  /* 0x19400000020fafae */ /* 0x0003e8000c101d64 */
[----:B-1----:R-:W1:Y:S01]  /*eff0*/  SHFL.IDX PT, R2, R6, 0x6, 0x181f ;  /* 0x00d81f0006027f89 */ /* 0x002e6200000e0000 */
[----:B------:R-:W-:Y:S01]  /*f000*/  VIADD R3, R4, 0x60 ;  /* 0x0000006004037836 */ /* 0x000fe20000000000 */
[----:B------:R-:W-:-:S02]  /*f010*/  @!P5 LEA R15, R28, UR44, 0x1 ;  /* 0x0000002c1c0fdc11 */ /* 0x000fc4000f8e08ff */
[----:B------:R-:W2:Y:S02]  /*f020*/  SHFL.IDX PT, R6, R6, 0x7, 0x181f ;  /* 0x00f81f0006067f89 */ /* 0x000ea400000e0000 */
[----:B------:R-:W-:Y:S01]  /*f030*/  ISETP.GE.AND P2, PT, R3, R5, PT ;  /* 0x000000050300720c */ /* 0x000fe20003f46270 */
[----:B------:R-:W-:-:S12]  /*f040*/  @!P5 IMAD.MOV.U32 R3, RZ, RZ, R8 ;  /* 0x000000ffff03d224 */ /* 0x000fd800078e0008 */
[----:B0-----:R-:W-:Y:S02]  /*f050*/  @!P2 LEA R13, P1, R22, R13, 0x1 ;  /* 0x0000000d160da211 */ /* 0x001fe400078208ff */
[----:B------:R-:W-:Y:S02]  /*f060*/  @!P2 LEA R21, R28, UR44, 0x1 ;  /* 0x0000002c1c15ac11 */ /* 0x000fe4000f8e08ff */
[----:B------:R-:W-:Y:S02]  /*f070*/  @P2 LOP3.LUT R16, R16, 0x40, RZ, 0xfc, !PT ;  /* 0x0000004010102812 */ /* 0x000fe400078efcff */
[----:B-1----:R-:W-:Y:S01]  /*f080*/  @!P2 IADD3.X R14, RZ, R2, RZ, P1, !PT ;  /* 0x00000002ff0ea210 */ /* 0x002fe20000ffe4ff */
[----:B------:R-:W-:Y:S01]  /*f090*/  @!P5 IMAD.MOV.U32 R2, RZ, RZ, R7 ;  /* 0x000000ffff02d224 */ /* 0x000fe200078e0007 */
[----:B------:R-:W-:-:S04]  /*f0a0*/  @!P4 LEA R7, R28, UR44, 0x1 ;  /* 0x0000002c1c07cc11 */ /* 0x000fc8000f8e08ff */
[----:B------:R0:W-:Y:S02]  /*f0b0*/  @!P5 LDGSTS.E.BYPASS.LTC128B.128 [R15+0x19c00], desc[UR36][R2.64], !P0 ;  /* 0x19c00000020fdfae */ /* 0x0001e4000c101d64 */
[----:B0-----:R-:W-:Y:S01]  /*f0c0*/  @!P4 IMAD.MOV.U32 R2, RZ, RZ, R9 ;  /* 0x000000ffff02c224 */ /* 0x001fe200078e0009 */
[----:B------:R-:W-:Y:S02]  /*f0d0*/  @!P4 MOV R3, R10 ;  /* 0x0000000a0003c202 */ /* 0x000fe40000000f00 */
[----:B------:R-:W-:-:S03]  /*f0e0*/  @!P3 LEA R9, R28, UR44, 0x1 ;  /* 0x0000002c1c09bc11 */ /* 0x000fc6000f8e08ff */
[----:B------:R0:W-:Y:S02]  /*f0f0*/  @!P4 LDGSTS.E.BYPASS.LTC128B.128 [R7+0x1a400], desc[UR36][R2.64], !P0 ;  /* 0x1a4000000207cfae */ /* 0x0001e4000c101d64 */
[----:B0-----:R-:W-:Y:S02]  /*f100*/  @!P3 IMAD.MOV.U32 R2, RZ, RZ, R11 ;  /* 0x000000ffff02b224 */ /* 0x001fe400078e000b */
[----:B------:R-:W-:-:S05]  /*f110*/  @!P3 IMAD.MOV.U32 R3, RZ, RZ, R12 ;  /* 0x000000ffff03b224 */ /* 0x000fca00078e000c */
[----:B------:R0:W-:Y:S02]  /*f120*/  @!P3 LDGSTS.E.BYPASS.LTC128B.128 [R9+0x1ac00], desc[UR36][R2.64], !P0 ;  /* 0x1ac000000209bfae */ /* 0x0001e4000c101d64 */
[----:B0-----:R-:W-:Y:S01]  /*f130*/  @!P2 IMAD.MOV.U32 R2, RZ, RZ, R13 ;  /* 0x000000ffff02a224 */ /* 0x001fe200078e000d */
[----:B------:R-:W-:Y:S02]  /*f140*/  @!P2 MOV R3, R14 ;  /* 0x0000000e0003a202 */ /* 0x000fe40000000f00 */
[----:B------:R0:W1:Y:S04]  /*f150*/  SHFL.IDX PT, R14, R0, 0x7, 0x181f ;  /* 0x00f81f00000e7f89 */ /* 0x00006800000e0000 */
[----:B--2---:R0:W-:Y:S02]  /*f160*/  @!P2 LDGSTS.E.BYPASS.LTC128B.128 [R21+0x1b400], desc[UR36][R2.64], !P0 ;  /* 0x1b4000000215afae */ /* 0x0041e4000c101d64 */
.L_x_14005:
[----:B------:R-:W-:Y:S01]  /*f170*/  VIADD R4, R4, 0x70 ;  /* 0x0000007004047836 */ /* 0x000fe20000000000 */
[----:B------:R-:W-:-:S04]  /*f180*/  LOP3.LUT R16, R16, 0xffffdfff, RZ, 0xc0, !PT ;  /* 0xffffdfff10107812 */ /* 0x000fc800078ec0ff */
[----:B------:R-:W-:-:S13]  /*f190*/  ISETP.GE.AND P2, PT, R4, R5, PT ;  /* 0x000000050400720c */ /* 0x000fda0003f46270 */
[----:B01----:R-:W-:Y:S02]  /*f1a0*/  @!P2 LEA R2, P1, R22, R14, 0x1 ;  /* 0x0000000e1602a211 */ /* 0x003fe400078208ff */
        /* <DEDUP_REMOVED lines=32> */
.L_x_13934:
[----:B------:R-:W-:Y:S01]  /*f3b0*/  UISETP.NE.AND UP0, UPT, UR47, URZ, UPT ;  /* 0x0000003f2f00728c */ /* 0x000fe2000bf05270 */
[----:B------:R-:W-:Y:S01]  /*f3c0*/  R2UR UR6, R29 ;  /* 0x000000001d0672ca */ /* 0x000fe200000e0000 */
[----:B------:R-:W-:Y:S01]  /*f3d0*/  ULDC.64 UR8, c[0x0][0x3d8] ;  /* 0x0000f60000087ab9 */ /* 0x000fe20000000a00 */
[----:B------:R-:W-:Y:S01]  /*f3e0*/  MOV R2, R24 ;  /* 0x0000001800027202 */ /* 0x000fe20000000f00 */
[----:B------:R-:W-:Y:S02]  /*f3f0*/  ULDC UR7, c[0x0][0x448] ;  /* 0x0001120000077ab9 */ /* 0x000fe40000000800 */
[----:B------:R-:W-:-:S05]  /*f400*/  PLOP3.LUT P0, PT, PT, PT, UP0, 0x80, 0x0 ;  /* 0x000000000000781c */ /* 0x000fca0003f0f008 */
[----:B------:R-:W-:-:S03]  /*f410*/  @UP0 ULDC UR4, c[0x0][0x44c] ;  /* 0x0001130000040ab9 */ /* 0x000fc60000000800 */
[----:B------:R-:W-:-:S04]  /*f420*/  UIMAD UR6, UR6, UR8, URZ ;  /* 0x00000008060672a4 */ /* 0x000fc8000f8e023f */
[----:B------:R-:W-:Y:S01]  /*f430*/  UIMAD UR6, UR39, UR9, UR6 ;  /* 0x00000009270672a4 */ /* 0x000fe2000f8e0206 */
        /* <DEDUP_REMOVED lines=54> */
[----:B0-----:R-:W-:-:S04]  /*f7a0*/  @!P6 LEA R14, P0, R22, R14, 0x1 ;  /* 0x0000000e160ee211 */ /* 0x001fc800078008ff */
[----:B-1----:R-:W-:Y:S02]  /*f7b0*/  @!P6 MOV R2, R14 ;  /* 0x0000000e0002e202 */ /* 0x002fe40000000f00 */
[----:B------:R-:W0:Y:S03]  /*f7c0*/  SHFL.IDX PT, R14, R0, 0x2, 0x181f ;  /* 0x00581f00000e7f89 */ /* 0x000e2600000e0000 */
[----:B------:R-:W-:Y:S01]  /*f7d0*/  @!P5 LEA R7, R28, UR44, 0x1 ;  /* 0x0000002c1c07dc11 */ /* 0x000fe2000f8e08ff */
[----:B--2---:R-:W-:-:S04]  /*f7e0*/  @!P6 IMAD.X R5, RZ, RZ, R5, P0 ;  /* 0x000000ffff05e224 */ /* 0x004fc800000e0605 */
[----:B------:R-:W-:Y:S02]  /*f7f0*/  @!P6 IMAD.MOV.U32 R3, RZ, RZ, R5 ;  /* 0x000000ffff03e224 */ /* 0x000fe400078e0005 */
[----:B------:R-:W1:Y:S01]  /*f800*/  SHFL.IDX PT, R5, R4, 0x2, 0x181f ;  /* 0x00581f0004057f89 */ /* 0x000e6200000e0000 */
[----:B0-----:R-:W-:-:S03]  /*f810*/  @!P5 LEA R14, P0, R22, R14, 0x1 ;  /* 0x0000000e160ed211 */ /* 0x001fc600078008ff */
[----:B------:R-:W-:Y:S04]  /*f820*/  @!P6 LDGSTS.E.BYPASS.LTC128B.128 [R9+0x22c00], desc[UR36][R2.64], !P4 ;  /* 0x22c000000209efae */ /* 0x000fe8000e101d64 */
[----:B------:R-:W-:Y:S04]  /*f830*/  @!P6 LDGSTS.E.BYPASS.LTC128B.128 [R9+0x26c00], desc[UR36][R2.64+0x80], !P3 ;  /* 0x26c000800209efae */ /* 0x000fe8000d901d64 */
[----:B------:R-:W-:Y:S04]  /*f840*/  @!P6 LDGSTS.E.BYPASS.LTC128B.128 [R9+0x2ac00], desc[UR36][R2.64+0x100], !P2 ;  /* 0x2ac001000209efae */ /* 0x000fe8000d101d64 */
[----:B------:R0:W-:Y:S01]  /*f850*/  @!P6 LDGSTS.E.BYPASS.LTC128B.128 [R9+0x2ec00], desc[UR36][R2.64+0x180], !P1 ;  /* 0x2ec001800209efae */ /* 0x0001e2000c901d64 */
[----:B------:R-:W-:-:S04]  /*f860*/  LOP3.LUT P6, RZ, R16, 0x80, RZ, 0xc0, !PT ;  /* 0x0000008010ff7812 */ /* 0x000fc800078cc0ff */
[----:B------:R-:W-:Y:S01]  /*f870*/  P2R R6, PR, RZ, 0x40 ;  /* 0x00000040ff067803 */ /* 0x000fe20000000000 */
[----:B-1----:R-:W-:Y:S01]  /*f880*/  @!P5 IMAD.X R5, RZ, RZ, R5, P0 ;  /* 0x000000ffff05d224 */ /* 0x002fe200000e0605 */
[----:B------:R-:W-:Y:S01]  /*f890*/  LOP3.LUT P6, RZ, R16, 0x200, RZ, 0xc0, !PT ;  /* 0x0000020010ff7812 */ /* 0x000fe200078cc0ff */
[----:B0-----:R-:W-:-:S03]  /*f8a0*/  @!P5 IMAD.MOV.U32 R2, RZ, RZ, R14 ;  /* 0x000000ffff02d224 */ /* 0x001fc600078e000e */
[----:B------:R-:W-:Y:S01]  /*f8b0*/  @!P5 MOV R3, R5 ;  /* 0x000000050003d202 */ /* 0x000fe20000000f00 */
[----:B------:R-:W0:Y:S04]  /*f8c0*/  SHFL.IDX PT, R14, R0, 0x3, 0x181f ;  /* 0x00781f00000e7f89 */ /* 0x000e2800000e0000 */
        /* <DEDUP_REMOVED lines=21> */
[----:B0-----:R-:W-:-:S04]  /*fa20*/  @!P5 LEA R14, P0, R22, R14, 0x1 ;  /* 0x0000000e160ed211 */ /* 0x001fc800078008ff */
[----:B-1----:R-:W-:Y:S01]  /*fa30*/  @!P5 IADD3.X R5, RZ, R5, RZ, P0, !PT ;  /* 0x00000005ff05d210 */ /* 0x002fe200007fe4ff */
[----:B--2---:R-:W-:Y:S02]  /*fa40*/  @!P5 IMAD.MOV.U32 R2, RZ, RZ, R14 ;  /* 0x000000ffff02d224 */ /* 0x004fe400078e000e */
[----:B------:R-:W0:Y:S02]  /*fa50*/  SHFL.IDX PT, R14, R0, 0x5, 0x181f ;  /* 0x00b81f00000e7f89 */ /* 0x000e2400000e0000 */
[----:B------:R-:W-:Y:S02]  /*fa60*/  @!P5 IMAD.MOV.U32 R3, RZ, RZ, R5 ;  /* 0x000000ffff03d224 */ /* 0x000fe400078e0005 */
        /* <DEDUP_REMOVED lines=8> */
[----:B-1----:R-:W-:Y:S01]  /*faf0*/  @!P6 IMAD.X R5, RZ, RZ, R5, P0 ;  /* 0x000000ffff05e224 */ /* 0x002fe200000e0605 */
[----:B--2---:R-:W-:Y:S02]  /*fb00*/  @!P6 MOV R2, R14 ;  /* 0x0000000e0002e202 */ /* 0x004fe40000000f00 */
        /* <DEDUP_REMOVED lines=10> */
[----:B--2---:R-:W-:-:S03]  /*fbb0*/  @!P5 IMAD.MOV.U32 R2, RZ, RZ, R14 ;  /* 0x000000ffff02d224 */ /* 0x004fc600078e000e */
[----:B------:R-:W-:Y:S01]  /*fbc0*/  @!P5 MOV R3, R5 ;  /* 0x000000050003d202 */ /* 0x000fe20000000f00 */
[----:B------:R0:W1:Y:S04]  /*fbd0*/  SHFL.IDX PT, R14, R0, 0x7, 0x181f ;  /* 0x00f81f00000e7f89 */ /* 0x00006800000e0000 */
[----:B------:R0:W-:Y:S04]  /*fbe0*/  @!P5 LDGSTS.E.BYPASS.LTC128B.128 [R9+0x25400], desc[UR36][R2.64], !P4 ;  /* 0x254000000209dfae */ /* 0x0001e8000e101d64 */
[----:B------:R0:W-:Y:S04]  /*fbf0*/  @!P5 LDGSTS.E.BYPASS.LTC128B.128 [R9+0x29400], desc[UR36][R2.64+0x80], !P3 ;  /* 0x294000800209dfae */ /* 0x0001e8000d901d64 */
[----:B------:R0:W-:Y:S04]  /*fc00*/  @!P5 LDGSTS.E.BYPASS.LTC128B.128 [R9+0x2d400], desc[UR36][R2.64+0x100], !P2 ;  /* 0x2d4001000209dfae */ /* 0x0001e8000d101d64 */
[----:B------:R0:W-:Y:S04]  /*fc10*/  @!P5 LDGSTS.E.BYPASS.LTC128B.128 [R9+0x31400], desc[UR36][R2.64+0x180], !P1 ;  /* 0x314001800209dfae */ /* 0x0001e8000c901d64 */
[----:B------:R0:W2:Y:S02]  /*fc20*/  SHFL.IDX PT, R5, R4, 0x7, 0x181f ;  /* 0x00f81f0004057f89 */ /* 0x0000a400000e0000 */
.L_x_14023:
        /* <DEDUP_REMOVED lines=13> */
.L_x_13937:
[----:B------:R-:W-:Y:S05]  /*fd00*/  BSYNC B0 ;  /* 0x0000000000007941 */ /* 0x000fea0003800000 */
.L_x_13936:
        /* <DEDUP_REMOVED lines=9> */
.L_x_14024:
[----:B------:R-:W-:-:S13]  /*fda0*/  ISETP.NE.AND P0, PT, R37, 0x3, PT ;  /* 0x000000032500780c */ /* 0x000fda0003f05270 */
[----:B------:R-:W-:Y:S05]  /*fdb0*/  @!P0 BRA `(.L_x_13939) ;  /* 0x0000000000048947 */ /* 0x000fea0003800000 */
[----:B------:R-:W-:Y:S01]  /*fdc0*/  BPT.TRAP 0x1 ;  /* 0x000000040000795c */ /* 0x000fe20000300000 */
.L_x_13939:
[----:B------:R-:W4:Y:S02]  /*fdd0*/  SYNCS.PHASECHK.TRANS64.TRYWAIT P0, [UR44+0x32460], R0 ;  /* 0x03246000ff0075a7 */ /* 0x000f24000800016c */
[----:B----4-:R-:W-:Y:S05]  /*fde0*/  @!P0 BRA `(.L_x_13940) ;  /* 0x0000003800dc8947 */ /* 0x010fea0003800000 */
.L_x_14025:
[----:B------:R-:W4:Y:S01]  /*fdf0*/  LDL.LU R4, [R1] ;  /* 0x0000000001047983 */ /* 0x000f220000300800 */
        /* <DEDUP_REMOVED lines=16> */
[----:B------:R-:W-:Y:S02]  /*ff00*/  UIMAD UR4, UR4, UR6, URZ ;  /* 0x00000006040472a4 */ /* 0x000fe4000f8e023f */
[----:B------:R-:W-:Y:S01]  /*ff10*/  IADD3 R3, R3, R5, RZ ;  /* 0x0000000503037210 */ /* 0x000fe20007ffe0ff */
        /* <DEDUP_REMOVED lines=10> */
[----:B----4-:R-:W-:-:S05]  /*ffc0*/  IADD3 R0, R3, R0, R4 ;  /* 0x0000000003007210 */ /* 0x010fca0007ffe004 */
[----:B------:R-:W-:Y:S01]  /*ffd0*/  IMAD.IADD R5, R0, 0x1, R5 ;  /* 0x0000000100057824 */ /* 0x000fe200078e0205 */
[----:B------:R-:W-:Y:S06]  /*ffe0*/  BRA.DIV UR4, `(.L_x_13941) ;  /* 0x0000003a04747947 */ /* 0x000fec000b800000 */
[----:B-1----:R-:W0:Y:S01]  /*fff0*/  SHFL.IDX PT, R14, R7, RZ, 0x181f ;  /* 0x00181fff070e7589 */ /* 0x002e2200000e0000 */
[----:B------:R-:W-:Y:S02]  /*10000*/  SHF.L.U32 R0, R22, 0x1, RZ ;  /* 0x0000000116007819 */ /* 0x000fe400000006ff */
[----:B------:R-:W-:Y:S01]  /*10010*/  LEA R6, R28, UR44, 0x1 ;  /* 0x0000002c1c067c11 */ /* 0x000fe2000f8e08ff */
        /* <DEDUP_REMOVED lines=10> */
[----:B------:R-:W0:Y:S03]  /*100c0*/  SHFL.IDX PT, R14, R7, 0x2, 0x181f ;  /* 0x00581f00070e7f89 */ /* 0x000e2600000e0000 */
[----:B------:R-:W-:Y:S01]  /*100d0*/  IMAD.X R11, RZ, RZ, R4, P0 ;  /* 0x000000ffff0b7224 */ /* 0x000fe200000e0604 */
[----:B------:R-:W-:Y:S01]  /*100e0*/  ISETP.LT.OR P0, PT, R17, 0x1, P4 ;  /* 0x000000011100780c */ /* 0x000fe20002701670 */
[----:B------:R-:W1:-:S12]  /*100f0*/  SHFL.IDX PT, R4, R8, 0x2, 0x181f ;  /* 0x00581f0008047f89 */ /* 0x000e5800000e0000 */
[----:B------:R-:W-:Y:S01]  /*10100*/  LDGSTS.E.BYPASS.LTC128B.128 [R6+0x400], desc[UR36][R2.64], !P0 ;  /* 0x0040000002067fae */ /* 0x000fe2000c101d64 */
[----:B------:R-:W-:-:S13]  /*10110*/  ISETP.LT.OR P0, PT, R17, 0x1, !P2 ;  /* 0x000000011100780c */ /* 0x000fda0005701670 */
[----:B------:R-:W-:Y:S01]  /*10120*/  LDGSTS.E.BYPASS.LTC128B.128 [R6+0x3400], desc[UR36][R2.64+0x80], !P0 ;  /* 0x0340008002067fae */ /* 0x000fe2000c101d64 */
[----:B------:R-:W-:-:S13]  /*10130*/  ISETP.LT.OR P0, PT, R17, 0x1, !P1 ;  /* 0x000000011100780c */ /* 0x000fda0004f01670 */
[----:B------:R-:W-:Y:S01]  /*10140*/  LDGSTS.E.BYPASS.LTC128B.128 [R6+0x6400], desc[UR36][R2.64+0x100], !P0 ;  /* 0x0640010002067fae */ /* 0x000fe2000c101d64 */
[----:B------:R-:W-:-:S03]  /*10150*/  LOP3.LUT P0, RZ, R5, 0x8, RZ, 0xc0, !PT ;  /* 0x0000000805ff7812 */ /* 0x000fc6000780c0ff */
[----:B------:R-:W-:Y:S01]  /*10160*/  SHFL.IDX PT, R5, R8, 0x3, 0x181f ;  /* 0x00781f0008057f89 */ /* 0x000fe200000e0000 */
[----:B------:R-:W-:-:S03]  /*10170*/  ISETP.LT.OR P3, PT, R17, 0x1, !P0 ;  /* 0x000000011100780c */ /* 0x000fc60004761670 */
[----:B------:R-:W-:Y:S10]  /*10180*/  SHFL.IDX PT, R8, R8, 0x5, 0x181f ;  /* 0x00b81f0008087f89 */ /* 0x000ff400000e0000 */
[----:B------:R0:W-:Y:S02]  /*10190*/  LDGSTS.E.BYPASS.LTC128B.128 [R6+0x9400], desc[UR36][R2.64+0x180], !P3 ;  /* 0x0940018002067fae */ /* 0x0001e4000d901d64 */
[----:B0-----:R-:W-:-:S02]  /*101a0*/  IADD3 R2, P3, R14, R0, RZ ;  /* 0x000000000e027210 */ /* 0x001fc40007f7e0ff */
[----:B------:R-:W0:Y:S03]  /*101b0*/  SHFL.IDX PT, R14, R7, 0x3, 0x181f ;  /* 0x00781f00070e7f89 */ /* 0x000e2600000e0000 */
        /* <DEDUP_REMOVED lines=10> */
[----:B------:R-:W0:Y:S01]  /*10260*/  SHFL.IDX PT, R14, R7, 0x4, 0x181f ;  /* 0x00981f00070e7f89 */ /* 0x000e2200000e0000 */
[----:B------:R-:W-:Y:S02]  /*10270*/  IADD3.X R5, RZ, R5, RZ, P3, !PT ;  /* 0x00000005ff057210 */ /* 0x000fe40001ffe4ff */
[----:B------:R-:W-:-:S13]  /*10280*/  ISETP.LT.OR P3, PT, R17, 0x21, P4 ;  /* 0x000000211100780c */ /* 0x000fda0002761670 */
        /* <DEDUP_REMOVED lines=8> */
[----:B------:R0:W1:Y:S03]  /*10310*/  SHFL.IDX PT, R14, R7, 0x5, 0x181f ;  /* 0x00b81f00070e7f89 */ /* 0x00006600000e0000 */
[----:B------:R-:W-:Y:S01]  /*10320*/  IMAD.X R3, RZ, RZ, R9, P3 ;  /* 0x000000ffff037224 */ /* 0x000fe200018e0609 */
        /* <DEDUP_REMOVED lines=16> */
[----:B-1----:R0:W-:Y:S02]  /*10430*/  LDGSTS.E.BYPASS.LTC128B.128 [R6+0xb400], desc[UR36][R2.64+0x180], !P3 ;  /* 0x0b40018002067fae */ /* 0x0021e4000d901d64 */
.L_x_14039:
[----:B01----:R-:W-:Y:S02]  /*10440*/  IADD3 R2, P3, R14, R0, RZ ;  /* 0x000000000e027210 */ /* 0x003fe40007f7e0ff */
[C---:B------:R-:W-:Y:S02]  /*10450*/  ISETP.LT.OR P2, PT, R17.reuse, 0x51, !P2 ;  /* 0x000000511100780c */ /* 0x040fe40005741670 */
[----:B------:R-:W-:Y:S02]  /*10460*/  IADD3.X R3, RZ, R8, RZ, P3, !PT ;  /* 0x00000008ff037210 */ /* 0x000fe40001ffe4ff */
[C---:B------:R-:W-:Y:S02]  /*10470*/  ISETP.LT.OR P3, PT, R17.reuse, 0x51, P4 ;  /* 0x000000511100780c */ /* 0x040fe40002761670 */
[C---:B------:R-:W-:Y:S02]  /*10480*/  ISETP.LT.OR P1, PT, R17.reuse, 0x51, !P1 ;  /* 0x000000511100780c */ /* 0x040fe40004f21670 */
[----:B------:R-:W-:-:S09]  /*10490*/  ISETP.LT.OR P0, PT, R17, 0x51, !P0 ;  /* 0x000000511100780c */ /* 0x000fd20004701670 */
        /* <DEDUP_REMOVED lines=14> */
.L_x_13942:
        /* <DEDUP_REMOVED lines=9> */
[----:B------:R-:W-:Y:S01]  /*10610*/  IMAD.MOV.U32 R26, RZ, RZ, 0x1 ;  /* 0x00000001ff1a7424 */ /* 0x000fe200078e00ff */
[----:B------:R-:W-:Y:S01]  /*10620*/  ULOP3.LUT UR5, URZ, UR41, URZ, 0x33, !UPT ;  /* 0x000000293f057292 */ /* 0x000fe2000f8e333f */
[----:B------:R-:W1:Y:S01]  /*10630*/  S2R R3, SR_TID.X ;  /* 0x0000000000037919 */ /* 0x000e620000002100 */
[----:B------:R-:W-:Y:S01]  /*10640*/  UIMAD UR4, UR4, UR38, URZ ;  /* 0x00000026040472a4 */ /* 0x000fe2000f8e023f */
[----:B------:R-:W-:Y:S01]  /*10650*/  IMAD.MOV.U32 R17, RZ, RZ, 0x1 ;  /* 0x00000001ff117424 */ /* 0x000fe200078e00ff */
[----:B0-----:R-:W-:Y:S02]  /*10660*/  SHF.L.U32 R2, R2, 0x4, RZ ;  /* 0x0000000402027819 */ /* 0x001fe400000006ff */
[----:B-1----:R-:W-:Y:S02]  /*10670*/  LOP3.LUT R3, R3, 0x7f, RZ, 0xc0, !PT ;  /* 0x0000007f03037812 */ /* 0x002fe400078ec0ff */
[----:B------:R-:W-:-:S02]  /*10680*/  LOP3.LUT R2, R2, 0x70, RZ, 0xc0, !PT ;  /* 0x0000007002027812 */ /* 0x000fc400078ec0ff */
[----:B------:R-:W-:-:S04]  /*10690*/  SHF.R.U32.HI R3, RZ, 0x3, R3 ;  /* 0x00000003ff037819 */ /* 0x000fc80000011603 */
[----:B------:R-:W-:Y:S02]  /*106a0*/  IADD3 R27, R2, R27, R3 ;  /* 0x0000001b021b7210 */ /* 0x000fe40007ffe003 */
[----:B------:R-:W-:Y:S02]  /*106b0*/  LOP3.LUT R2, RZ, UR42, RZ, 0x33, !PT ;  /* 0x0000002aff027c12 */ /* 0x000fe4000f8e33ff */
[----:B------:R-:W-:Y:S01]  /*106c0*/  LOP3.LUT R3, RZ, UR4, RZ, 0x33, !PT ;  /* 0x00000004ff037c12 */ /* 0x000fe2000f8e33ff */
[----:B------:R-:W-:-:S03]  /*106d0*/  VIADD R27, R27, 0xfffffee0 ;  /* 0xfffffee01b1b7836 */ /* 0x000fc60000000000 */
[----:B------:R-:W-:-:S05]  /*106e0*/  VIMNMX3 R2, R2, UR5, R3, !PT ;  /* 0x0000000502027c0f */ /* 0x000fca000f800103 */
[C---:B------:R-:W-:Y:S01]  /*106f0*/  IMAD R18, R2.reuse, -0x60, R27 ;  /* 0xffffffa002127824 */ /* 0x040fe200078e021b */
[----:B------:R-:W-:-:S07]  /*10700*/  IADD3 R27, -R2, -0x2, RZ ;  /* 0xfffffffe021b7810 */ /* 0x000fce0007ffe1ff */
.L_x_13958:
[----:B------:R-:W0:Y:S01]  /*10710*/  LDC R2, c[0x0][0x430] ;  /* 0x00010c00ff027b82 */ /* 0x000e220000000800 */
[----:B------:R-:W-:Y:S01]  /*10720*/  ISETP.GT.U32.AND P0, PT, R32, 0x5f, PT ;  /* 0x0000005f2000780c */ /* 0x000fe20003f04070 */
[----:B------:R-:W-:Y:S01]  /*10730*/  BSSY B1, `(.L_x_13944) ;  /* 0x0000014000017945 */ /* 0x000fe20003800000 */
[----:B------:R-:W-:Y:S01]  /*10740*/  MOV R7, R18 ;  /* 0x0000001200077202 */ /* 0x000fe20000000f00 */
[----:B------:R-:W-:Y:S01]  /*10750*/  IMAD.MOV.U32 R4, RZ, RZ, RZ ;  /* 0x000000ffff047224 */ /* 0x000fe200078e00ff */
[----:B0-----:R-:W-:-:S13]  /*10760*/  ISETP.NE.AND P1, PT, R2, 0x1, PT ;  /* 0x000000010200780c */ /* 0x001fda0003f25270 */
[----:B------:R-:W0:Y:S08]  /*10770*/  @P1 LDC R3, c[0x0][0x434] ;  /* 0x00010d00ff031b82 */ /* 0x000e300000000800 */
[----:B-1----:R-:W1:Y:S01]  /*10780*/  @P1 LDC R5, c[0x0][0x438] ;  /* 0x00010e00ff051b82 */ /* 0x002e620000000800 */
[----:B0-----:R-:W-:-:S05]  /*10790*/  @P1 IMAD.HI.U32 R2, R18, R3, RZ ;  /* 0x0000000312021227 */ /* 0x001fca00078e00ff */
[----:B-1----:R-:W-:Y:S01]  /*107a0*/  @P1 SHF.R.U32.HI R7, RZ, R5, R2 ;  /* 0x00000005ff071219 */ /* 0x002fe20000011602 */
[----:B--23--:R-:W-:Y:S06]  /*107b0*/  @P0 BRA `(.L_x_13945) ;  /* 0x00000000002c0947 */ /* 0x00cfec0003800000 */
        /* <DEDUP_REMOVED lines=11> */
.L_x_13945:
[----:B------:R-:W-:Y:S05]  /*10870*/  BSYNC B1 ;  /* 0x0000000000017941 */ /* 0x000fea0003800000 */
.L_x_13944:
[----:B------:R-:W-:-:S13]  /*10880*/  ISETP.NE.AND P0, PT, R37, 0x3, PT ;  /* 0x000000032500780c */ /* 0x000fda0003f05270 */
[----:B------:R-:W-:Y:S05]  /*10890*/  @!P0 BRA `(.L_x_13946) ;  /* 0x0000000000048947 */ /* 0x000fea0003800000 */
[----:B------:R-:W-:Y:S01]  /*108a0*/  BPT.TRAP 0x1 ;  /* 0x000000040000795c */ /* 0x000fe20000300000 */
.L_x_13946:
[----:B------:R-:W-:Y:S01]  /*108b0*/  LEA R19, R17, UR44, 0x3 ;  /* 0x0000002c11137c11 */ /* 0x000fe2000f8e18ff */
[----:B------:R-:W-:Y:S01]  /*108c0*/  BSSY B1, `(.L_x_13947) ;  /* 0x0000004000017945 */ /* 0x000fe20003800000 */
[----:B------:R-:W-:-:S04]  /*108d0*/  SHF.L.U32 R25, R26, 0x1f, RZ ;  /* 0x0000001f1a197819 */ /* 0x000fc800000006ff */
[----:B------:R-:W1:Y:S02]  /*108e0*/  SYNCS.PHASECHK.TRANS64.TRYWAIT P0, [R19+URZ+0x32440], R25 ;  /* 0x03244019130075a7 */ /* 0x000e64000800017f */
[----:B-1----:R-:W-:Y:S05]  /*108f0*/  @!P0 BRA `(.L_x_13948) ;  /* 0x00000038009c8947 */ /* 0x002fea0003800000 */
.L_x_14040:
[----:B------:R-:W-:Y:S05]  /*10900*/  BSYNC B1 ;  /* 0x0000000000017941 */ /* 0x000fea0003800000 */
.L_x_13947:
[----:B------:R-:W-:Y:S01]  /*10910*/  ULDC UR4, c[0x0][0x430] ;  /* 0x00010c0000047ab9 */ /* 0x000fe20000000800 */
[----:B-----5:R-:W-:Y:S01]  /*10920*/  SHF.R.S32.HI R20, RZ, 0x1f, R4 ;  /* 0x0000001fff147819 */ /* 0x020fe20000011404 */
[----:B------:R-:W-:Y:S01]  /*10930*/  UIADD3 UR4, -UR4, URZ, URZ ;  /* 0x0000003f04047290 */ /* 0x000fe2000fffe13f */
[----:B------:R-:W-:Y:S01]  /*10940*/  R2UR UR6, R29 ;  /* 0x000000001d0672ca */ /* 0x000fe200000e0000 */
[----:B------:R-:W-:Y:S01]  /*10950*/  IMAD R22, R17, 0x1800, R28 ;  /* 0x0000180011167824 */ /* 0x000fe200078e021c */
[----:B------:R-:W-:-:S03]  /*10960*/  LOP3.LUT P1, RZ, R16, 0x2, RZ, 0xc0, !PT ;  /* 0x0000000210ff7812 */ /* 0x000fc6000782c0ff */
[----:B0-----:R-:W-:Y:S01]  /*10970*/  IMAD R5, R7, UR4, R18 ;  /* 0x0000000407057c24 */ /* 0x001fe2000f8e0212 */
[----:B------:R-:W-:-:S04]  /*10980*/  ULDC.64 UR4, c[0x0][0x300] ;  /* 0x0000c00000047ab9 */ /* 0x000fc80000000a00 */
[----:B------:R-:W-:-:S05]  /*10990*/  SHF.R.S32.HI R23, RZ, 0x1f, R5 ;  /* 0x0000001fff177819 */ /* 0x000fca0000011405 */
[----:B------:R-:W-:-:S04]  /*109a0*/  IMAD R2, R23, UR4, RZ ;  /* 0x0000000417027c24 */ /* 0x000fc8000f8e02ff */
[C---:B------:R-:W-:Y:S02]  /*109b0*/  IMAD R7, R5.reuse, UR5, R2 ;  /* 0x0000000505077c24 */ /* 0x040fe4000f8e0202 */
        /* <DEDUP_REMOVED lines=23> */
[----:B------:R-:W0:Y:S01]  /*10b30*/  SHFL.IDX PT, R14, R21, 0x1, 0x181f ;  /* 0x00381f00150e7f89 */ /* 0x000e2200000e0000 */
[----:B--2---:R-:W-:-:S03]  /*10b40*/  IADD3.X R13, RZ, R3, RZ, P0, !PT ;  /* 0x00000003ff0d7210 */ /* 0x004fc600007fe4ff */
        /* <DEDUP_REMOVED lines=21> */
.L_x_14054:
        /* <DEDUP_REMOVED lines=8> */
.L_x_13950:
        /* <DEDUP_REMOVED lines=10> */
.L_x_13951:
[----:B------:R2:W-:Y:S01]  /*10dc0*/  SYNCS.ARRIVE.TRANS64.A1T0 RZ, [R19+URZ+0x32430], RZ ;  /* 0x032430ff13ff79a7 */ /* 0x0005e2000810003f */
[----:B------:R-:W-:Y:S05]  /*10dd0*/  @!P2 BRA `(.L_x_13952) ;  /* 0x000000000004a947 */ /* 0x000fea0003800000 */
[----:B------:R-:W-:Y:S01]  /*10de0*/  BPT.TRAP 0x1 ;  /* 0x000000040000795c */ /* 0x000fe20000300000 */
.L_x_13952:
[----:B------:R-:W3:Y:S01]  /*10df0*/  SYNCS.PHASECHK.TRANS64.TRYWAIT P0, [R19+URZ+0x32460], R25 ;  /* 0x03246019130075a7 */ /* 0x000ee2000800017f */
[----:B------:R-:W-:Y:S04]  /*10e00*/  BSSY B1, `(.L_x_13953) ;  /* 0x0000002000017945 */ /* 0x000fe80003800000 */
[----:B---3--:R-:W-:Y:S05]  /*10e10*/  @!P0 BRA `(.L_x_13954) ;  /* 0x0000003800f48947 */ /* 0x008fea0003800000 */
.L_x_14055:
[----:B------:R-:W-:Y:S05]  /*10e20*/  BSYNC B1 ;  /* 0x0000000000017941 */ /* 0x000fea0003800000 */
.L_x_13953:
        /* <DEDUP_REMOVED lines=16> */
[----:B------:R-:W-:Y:S01]  /*10f30*/  MOV R5, UR6 ;  /* 0x0000000600057c02 */ /* 0x000fe20008000f00 */
[----:B------:R-:W-:Y:S01]  /*10f40*/  IMAD.IADD R3, R3, 0x1, R7 ;  /* 0x0000000103037824 */ /* 0x000fe200078e0207 */
        /* <DEDUP_REMOVED lines=12> */
[----:B------:R-:W-:Y:S01]  /*11010*/  SHFL.IDX PT, R5, R22, 0x3, 0x181f ;  /* 0x00781f0016057f89 */ /* 0x000fe200000e0000 */
[----:B0-----:R-:W-:-:S03]  /*11020*/  IADD3 R10, P0, R14, R0, RZ ;  /* 0x000000000e0a7210 */ /* 0x001fc60007f1e0ff */
[----:B------:R-:W0:Y:S02]  /*11030*/  SHFL.IDX PT, R14, R20, 0x1, 0x181f ;  /* 0x00381f00140e7f89 */ /* 0x000e2400000e0000 */
[----:B----4-:R-:W-:Y:S02]  /*11040*/  IMAD.X R11, RZ, RZ, R3, P0 ;  /* 0x000000ffff0b7224 */ /* 0x010fe400000e0603 */
[----:B------:R-:W-:Y:S04]  /*11050*/  SHFL.IDX PT, R3, R22, 0x4, 0x181f ;  /* 0x00981f0016037f89 */ /* 0x000fe800000e0000 */
        /* <DEDUP_REMOVED lines=11> */
[----:B------:R5:W-:Y:S01]  /*11110*/  LDGSTS.E.BYPASS.LTC128B.128 [R21+0x9800], desc[UR36][R8.64+0x180], !P1 ;  /* 0x0980018008157fae */ /* 0x000be2000c901d64 */
[----:B0-----:R-:W-:-:S03]  /*11120*/  IADD3 R6, P0, R14, R0, RZ ;  /* 0x000000000e067210 */ /* 0x001fc60007f1e0ff */
[----:B------:R-:W-:Y:S04]  /*11130*/  SHFL.IDX PT, R22, R22, 0x5, 0x181f ;  /* 0x00b81f0016167f89 */ /* 0x000fe800000e0000 */
[----:B------:R-:W0:Y:S01]  /*11140*/  SHFL.IDX PT, R14, R20, 0x3, 0x181f ;  /* 0x00781f00140e7f89 */ /* 0x000e2200000e0000 */
[----:B----4-:R-:W-:Y:S01]  /*11150*/  IADD3.X R7, RZ, R4, RZ, P0, !PT ;  /* 0x00000004ff077210 */ /* 0x010fe200007fe4ff */
[----:B-----5:R-:W-:-:S04]  /*11160*/  IMAD.MOV.U32 R9, RZ, RZ, RZ ;  /* 0x000000ffff097224 */ /* 0x020fc800078e00ff */
        /* <DEDUP_REMOVED lines=18> */
.L_x_14069:
[----:B0---4-:R-:W-:-:S04]  /*11290*/  IADD3 R2, P0, R14, R0, RZ ;  /* 0x000000000e027210 */ /* 0x011fc80007f1e0ff */
        /* <DEDUP_REMOVED lines=10> */
.L_x_13956:
        /* <DEDUP_REMOVED lines=10> */
.L_x_13957:
        /* <DEDUP_REMOVED lines=9> */
[----:B----4-:R-:W-:Y:S05]  /*11470*/  @P0 BRA `(.L_x_13958) ;  /* 0xfffffff000a40947 */ /* 0x010fea000383ffff */
.L_x_13943:
[----:B------:R-:W-:Y:S05]  /*11480*/  BSYNC B0 ;  /* 0x0000000000007941 */ /* 0x000fea0003800000 */
.L_x_13922:
[----:B------:R-:W0:Y:S01]  /*11490*/  S2R R3, SR_CgaCtaId ;  /* 0x0000000000037919 */ /* 0x000e220000008800 */
[----:B------:R-:W-:Y:S01]  /*114a0*/  MOV R0, 0x400 ;  /* 0x0000040000007802 */ /* 0x000fe20000000f00 */
[----:B------:R-:W-:Y:S01]  /*114b0*/  BSSY B0, `(.L_x_13959) ;  /* 0x0000005000007945 */ /* 0x000fe20003800000 */
[----:B------:R-:W-:Y:S02]  /*114c0*/  SHF.L.U32 R9, R9, 0x1f, RZ ;  /* 0x0000001f09097819 */ /* 0x000fe400000006ff */
[----:B0-----:R-:W-:-:S04]  /*114d0*/  LEA R4, R3, R0, 0x18 ;  /* 0x0000000003047211 */ /* 0x001fc800078ec0ff */
[----:B------:R-:W0:Y:S02]  /*114e0*/  SYNCS.PHASECHK.TRANS64.TRYWAIT P0, [R4+URZ+0x32420], R9 ;  /* 0x03242009040075a7 */ /* 0x000e24000800017f */
[----:B0-----:R-:W-:Y:S05]  /*114f0*/  @!P0 BRA `(.L_x_13960) ;  /* 0x0000003c001c8947 */ /* 0x001fea0003800000 */
.L_x_14070:
[----:B------:R-:W-:Y:S05]  /*11500*/  BSYNC B0 ;  /* 0x0000000000007941 */ /* 0x000fea0003800000 */
.L_x_13959:
[----:B------:R-:W-:-:S03]  /*11510*/  UMOV UR4, 0xffffffff ;  /* 0xffffffff00047882 */ /* 0x000fc60000000000 */
[----:B------:R-:W-:Y:S05]  /*11520*/  BRA.DIV UR4, `(.L_x_13961) ;  /* 0x0000003e04247947 */ /* 0x000fea000b800000 */
[----:B------:R-:W4:Y:S02]  /*11530*/  S2R R0, SR_TID.X ;  /* 0x0000000000007919 */ /* 0x000f240000002100 */
[----:B----4-:R-:W-:-:S04]  /*11540*/  SHF.R.U32.HI R0, RZ, 0x5, R0 ;  /* 0x00000005ff007819 */ /* 0x010fc80000011600 */
[----:B------:R-:W-:-:S05]  /*11550*/  LOP3.LUT R0, R0, 0x3, RZ, 0xc0, !PT ;  /* 0x0000000300007812 */ /* 0x000fca00078ec0ff */
[----:B------:R4:W0:Y:S02]  /*11560*/  SHFL.IDX PT, R14, R0, RZ, 0x1f ;  /* 0x00001fff000e7589 */ /* 0x00082400000e0000 */
.L_x_14073:
[----:B0-----:R-:W-:-:S13]  /*11570*/  ISETP.NE.AND P0, PT, R14, RZ, PT ;  /* 0x000000ff0e00720c */ /* 0x001fda0003f05270 */
[----:B------:R-:W-:Y:S05]  /*11580*/  @P0 BRA `(.L_x_13877) ;  /* 0x0000000000840947 */ /* 0x000fea0003800000 */
[----:B------:R-:W-:-:S03]  /*11590*/  UMOV UR4, 0xffffffff ;  /* 0xffffffff00047882 */ /* 0x000fc60000000000 */
[----:B------:R-:W-:Y:S05]  /*115a0*/  BRA.DIV UR4, `(.L_x_13962) ;  /* 0x0000003e04387947 */ /* 0x000fea000b800000 */
[----:B------:R-:W-:-:S13]  /*115b0*/  ELECT P6, URZ, PT ;  /* 0x00000000003f782f */ /* 0x000fda00038c0000 */
.L_x_14076:
[----:B------:R-:W-:Y:S05]  /*115c0*/  @!P6 BRA `(.L_x_13877) ;  /* 0x000000000074e947 */ /* 0x000fea0003800000 */
[----:B------:R-:W-:-:S04]  /*115d0*/  LOP3.LUT R34, R34, 0x2, RZ, 0xfc, !PT ;  /* 0x0000000222227812 */ /* 0x000fc800078efcff */
[----:B------:R-:W-:-:S13]  /*115e0*/  ISETP.NE.AND P0, PT, R34, 0x3, PT ;  /* 0x000000032200780c */ /* 0x000fda0003f05270 */
[----:B------:R-:W-:Y:S05]  /*115f0*/  @!P0 BRA `(.L_x_13963) ;  /* 0x0000000000048947 */ /* 0x000fea0003800000 */
[----:B------:R-:W-:Y:S01]  /*11600*/  BPT.TRAP 0x1 ;  /* 0x000000040000795c */ /* 0x000fe20000300000 */
.L_x_13963:
[C---:B------:R-:W-:Y:S01]  /*11610*/  LEA R5, R17.reuse, R4, 0x3 ;  /* 0x0000000411057211 */ /* 0x040fe200078e18ff */
[----:B------:R-:W-:Y:S01]  /*11620*/  VIADD R17, R17, 0x1 ;  /* 0x0000000111117836 */ /* 0x000fe20000000000 */
[----:B----4-:R-:W-:-:S04]  /*11630*/  SHF.L.U32 R0, R26, 0x1f, RZ ;  /* 0x0000001f1a007819 */ /* 0x010fc800000006ff */
[----:B------:R-:W0:Y:S01]  /*11640*/  SYNCS.PHASECHK.TRANS64.TRYWAIT P1, [R5+URZ+0x32440], R0 ;  /* 0x03244000050075a7 */ /* 0x000e22000802017f */
[----:B------:R-:W-:-:S04]  /*11650*/  ISETP.NE.AND P2, PT, R17, 0x2, PT ;  /* 0x000000021100780c */ /* 0x000fc80003f45270 */
[----:B------:R-:W-:Y:S01]  /*11660*/  SEL R3, RZ, 0x1, P2 ;  /* 0x00000001ff037807 */ /* 0x000fe20001000000 */
[----:B0-----:R-:W-:Y:S08]  /*11670*/  @!P1 BRA `(.L_x_13964) ;  /* 0x0000003c00249947 */ /* 0x001ff00003800000 */
.L_x_14077:
[----:B------:R-:W-:Y:S02]  /*11680*/  SEL R17, R17, RZ, P2 ;  /* 0x000000ff11117207 */ /* 0x000fe40001000000 */
[----:B------:R-:W-:Y:S01]  /*11690*/  LOP3.LUT R2, R26, R3, RZ, 0x3c, !PT ;  /* 0x000000031a027212 */ /* 0x000fe200078e3cff */
[----:B------:R-:W-:Y:S06]  /*116a0*/  @!P0 BRA `(.L_x_13965) ;  /* 0x0000000000048947 */ /* 0x000fec0003800000 */
[----:B------:R-:W-:Y:S01]  /*116b0*/  BPT.TRAP 0x1 ;  /* 0x000000040000795c */ /* 0x000fe20000300000 */
.L_x_13965:
[----:B------:R-:W-:Y:S01]  /*116c0*/  IMAD R17, R17, 0x8, R4 ;  /* 0x0000000811117824 */ /* 0x000fe200078e0204 */
[----:B------:R-:W-:-:S04]  /*116d0*/  SHF.L.U32 R2, R2, 0x1f, RZ ;  /* 0x0000001f02027819 */ /* 0x000fc800000006ff */
[----:B------:R-:W4:Y:S02]  /*116e0*/  SYNCS.PHASECHK.TRANS64.TRYWAIT P1, [R17+URZ+0x32440], R2 ;  /* 0x03244002110075a7 */ /* 0x000f24000802017f */
[----:B----4-:R-:W-:Y:S05]  /*116f0*/  @!P1 BRA `(.L_x_13966) ;  /* 0x0000003c00189947 */ /* 0x010fea0003800000 */
.L_x_14078:
[----:B------:R-:W-:Y:S05]  /*11700*/  @!P0 BRA `(.L_x_13967) ;  /* 0x0000000000048947 */ /* 0x000fea0003800000 */
[----:B------:R-:W-:Y:S01]  /*11710*/  BPT.TRAP 0x1 ;  /* 0x000000040000795c */ /* 0x000fe20000300000 */
.L_x_13967:
[----:B------:R-:W0:Y:S02]  /*11720*/  SYNCS.PHASECHK.TRANS64.TRYWAIT P1, [R5+URZ+0x32460], R0 ;  /* 0x03246000050075a7 */ /* 0x000e24000802017f */
[----:B0-----:R-:W-:Y:S05]  /*11730*/  @!P1 BRA `(.L_x_13968) ;  /* 0x0000003c001c9947 */ /* 0x001fea0003800000 */
.L_x_14079:
[----:B------:R-:W-:Y:S05]  /*11740*/  @!P0 BRA `(.L_x_13969) ;  /* 0x0000000000048947 */ /* 0x000fea0003800000 */
[----:B------:R-:W-:Y:S01]  /*11750*/  BPT.TRAP 0x1 ;  /* 0x000000040000795c */ /* 0x000fe20000300000 */
.L_x_13969:
[----:B------:R0:W0:Y:S02]  /*11760*/  SYNCS.PHASECHK.TRANS64.TRYWAIT P0, [R17+URZ+0x32460], R2 ;  /* 0x03246002110075a7 */ /* 0x000024000800017f */
[----:B0-----:R-:W-:Y:S05]  /*11770*/  @!P0 NANOSLEEP.SYNCS 0x989680 ;  /* 0x009896800000895d */ /* 0x001fea0003900000 */
[----:B------:R-:W0:Y:S02]  /*11780*/  @!P0 SYNCS.PHASECHK.TRANS64 P0, [R17+URZ+0x32460], R2 ;  /* 0x03246002110085a7 */ /* 0x000e24000800007f */
[----:B0-----:R-:W-:Y:S05]  /*11790*/  @!P0 BRA `(.L_x_13969) ;  /* 0xfffffffc00f08947 */ /* 0x001fea000383ffff */
.L_x_13877:
[----:B------:R-:W-:Y:S05]  /*117a0*/  BSYNC B6 ;  /* 0x0000000000067941 */ /* 0x000fea0003800000 */
.L_x_13874:
[----:B------:R-:W-:Y:S05]  /*117b0*/  EXIT ;  /* 0x000000000000794d */ /* 0x000fea0003800000 */
.L_x_13881:
[----:B0-----:R-:W-:-:S04]  /*117c0*/  IMAD.U32 R3, RZ, RZ, UR61 ;  /* 0x0000003dff037e24 */ /* 0x001fc8000f8e00ff */
[----:B------:R0:W1:Y:S03]  /*117d0*/  SYNCS.PHASECHK.TRANS64.TRYWAIT P0, [R3+URZ+0x32400], R0 ;  /* 0x03240000030075a7 */ /* 0x000066000800017f */
[----:B-1----:R-:W-:Y:S05]  /*117e0*/  @!P0 NANOSLEEP.SYNCS 0x989680 ;  /* 0x009896800000895d */ /* 0x002fea0003900000 */
[----:B------:R-:W1:Y:S02]  /*117f0*/  @!P0 SYNCS.PHASECHK.TRANS64 P0, [R3+URZ+0x32400], R0 ;  /* 0x03240000030085a7 */ /* 0x000e64000800007f */
[----:B-1----:R-:W-:Y:S05]  /*11800*/  @!P0 BRA `(.L_x_13881) ;  /* 0xfffffffc00ec8947 */ /* 0x002fea000383ffff */
[----:B------:R-:W-:Y:S05]  /*11810*/  BRA `(.L_x_13970) ;  /* 0xfffffefc00847947 */ /* 0x000fea000383ffff */
.L_x_13885:
[----:B0-----:R-:W-:-:S04]  /*11820*/  MOV R3, UR61 ;  /* 0x0000003d00037c02 */ /* 0x001fc80008000f00 */
[----:B------:R0:W2:Y:S03]  /*11830*/  SYNCS.PHASECHK.TRANS64.TRYWAIT P1, [R3+URZ+0x32430], R0 ;  /* 0x03243000030075a7 */ /* 0x0000a6000802017f */
[----:B--2---:R-:W-:Y:S05]  /*11840*/  @!P1 NANOSLEEP.SYNCS 0x989680 ;  /* 0x009896800000995d */ /* 0x004fea0003900000 */
[----:B------:R-:W2:Y:S02]  /*11850*/  @!P1 SYNCS.PHASECHK.TRANS64 P1, [R3+URZ+0x32430], R0 ;  /* 0x03243000030095a7 */ /* 0x000ea4000802007f */
[----:B--2---:R-:W-:Y:S05]  /*11860*/  @!P1 BRA `(.L_x_13885) ;  /* 0xfffffffc00ec9947 */ /* 0x004fea000383ffff */
[----:B------:R-:W-:Y:S05]  /*11870*/  BRA `(.L_x_13884) ;  /* 0xfffffefc009c7947 */ /* 0x000fea000383ffff */
.L_x_13886:
[----:B0-----:R-:W-:-:S04]  /*11880*/  IMAD.U32 R3, RZ, RZ, UR61 ;  /* 0x0000003dff037e24 */ /* 0x001fc8000f8e00ff */
[----:B------:R0:W2:Y:S03]  /*11890*/  SYNCS.PHASECHK.TRANS64.TRYWAIT P1, [R3+URZ+0x32410], R0 ;  /* 0x03241000030075a7 */ /* 0x0000a6000802017f */
[----:B--2---:R-:W-:Y:S05]  /*118a0*/  @!P1 NANOSLEEP.SYNCS 0x989680 ;  /* 0x009896800000995d */ /* 0x004fea0003900000 */
[----:B------:R-:W2:Y:S02]  /*118b0*/  @!P1 SYNCS.PHASECHK.TRANS64 P1, [R3+URZ+0x32410], R0 ;  /* 0x03241000030095a7 */ /* 0x000ea4000802007f */
[----:B--2---:R-:W-:Y:S05]  /*118c0*/  @!P1 BRA `(.L_x_13886) ;  /* 0xfffffffc00ec9947 */ /* 0x004fea000383ffff */
[----:B------:R-:W-:Y:S05]  /*118d0*/  BRA `(.L_x_13971) ;  /* 0xffffff0000447947 */ /* 0x000fea000383ffff */
.L_x_13890:
[----:B0-----:R-:W-:-:S04]  /*118e0*/  IMAD.U32 R3, RZ, RZ, UR61 ;  /* 0x0000003dff037e24 */ /* 0x001fc8000f8e00ff */
[----:B------:R0:W3:Y:S03]  /*118f0*/  SYNCS.PHASECHK.TRANS64.TRYWAIT P1, [R3+URZ+0x32450], R0 ;  /* 0x03245000030075a7 */ /* 0x0000e6000802017f */
[----:B---3--:R-:W-:Y:S05]  /*11900*/  @!P1 NANOSLEEP.SYNCS 0x989680 ;  /* 0x009896800000995d */ /* 0x008fea0003900000 */
[----:B------:R-:W3:Y:S02]  /*11910*/  @!P1 SYNCS.PHASECHK.TRANS64 P1, [R3+URZ+0x32450], R0 ;  /* 0x03245000030095a7 */ /* 0x000ee4000802007f */
[----:B---3--:R-:W-:Y:S05]  /*11920*/  @!P1 BRA `(.L_x_13890) ;  /* 0xfffffffc00ec9947 */ /* 0x008fea000383ffff */
[----:B------:R-:W-:Y:S05]  /*11930*/  BRA `(.L_x_13889) ;  /* 0xffffff00004c7947 */ /* 0x000fea000383ffff */
.L_x_13897:
[----:B-1----:R-:W-:-:S04]  /*11940*/  IMAD.U32 R153, RZ, RZ, UR5 ;  /* 0x00000005ff997e24 */ /* 0x002fc8000f8e00ff */
[----:B------:R1:W2:Y:S03]  /*11950*/  SYNCS.PHASECHK.TRANS64.TRYWAIT P1, [R153+URZ+0x32430], R20 ;  /* 0x03243014990075a7 */ /* 0x0002a6000802017f */
[----:B--2---:R-:W-:Y:S05]  /*11960*/  @!P1 NANOSLEEP.SYNCS 0x989680 ;  /* 0x009896800000995d */ /* 0x004fea0003900000 */
[----:B------:R-:W2:Y:S02]  /*11970*/  @!P1 SYNCS.PHASECHK.TRANS64 P1, [R153+URZ+0x32430], R20 ;  /* 0x03243014990095a7 */ /* 0x000ea4000802007f */
[----:B--2---:R-:W-:Y:S05]  /*11980*/  @!P1 BRA `(.L_x_13897) ;  /* 0xfffffffc00ec9947 */ /* 0x004fea000383ffff */
[----:B------:R-:W-:Y:S05]  /*11990*/  BRA `(.L_x_13896) ;  /* 0xffffff2c00547947 */ /* 0x000fea000383ffff */
.L_x_13901:
[----:B--2---:R-:W-:-:S04]  /*119a0*/  MOV R203, UR5 ;  /* 0x0000000500cb7c02 */ /* 0x004fc80008000f00 */
[----:B------:R2:W3:Y:S03]  /*119b0*/  SYNCS.PHASECHK.TRANS64.TRYWAIT P1, [R203+URZ+0x32450], R20 ;  /* 0x03245014cb0075a7 */ /* 0x0004e6000802017f */
[----:B---3--:R-:W-:Y:S05]  /*119c0*/  @!P1 NANOSLEEP.SYNCS 0x989680 ;  /* 0x009896800000995d */ /* 0x008fea0003900000 */
[----:B------:R-:W3:Y:S02]  /*119d0*/  @!P1 SYNCS.PHASECHK.TRANS64 P1, [R203+URZ+0x32450], R20 ;  /* 0x03245014cb0095a7 */ /* 0x000ee4000802007f */
[----:B---3--:R-:W-:Y:S05]  /*119e0*/  @!P1 BRA `(.L_x_13901) ;  /* 0xfffffffc00ec9947 */ /* 0x008fea000383ffff */
[----:B------:R-:W-:Y:S05]  /*119f0*/  BRA `(.L_x_13900) ;  /* 0xffffff3000207947 */ /* 0x000fea000383ffff */
.L_x_13909:
[----:B-1----:R-:W-:-:S04]  /*11a00*/  IMAD.U32 R153, RZ, RZ, UR7 ;  /* 0x00000007ff997e24 */ /* 0x002fc8000f8e00ff */
[----:B------:R1:W2:Y:S03]  /*11a10*/  SYNCS.PHASECHK.TRANS64.TRYWAIT P1, [R153+URZ+0x32430], R202 ;  /* 0x032430ca990075a7 */ /* 0x0002a6000802017f */
[----:B--2---:R-:W-:Y:S05]  /*11a20*/  @!P1 NANOSLEEP.SYNCS 0x989680 ;  /* 0x009896800000995d */ /* 0x004fea0003900000 */
[----:B------:R-:W2:Y:S02]  /*11a30*/  @!P1 SYNCS.PHASECHK.TRANS64 P1, [R153+URZ+0x32430], R202 ;  /* 0x032430ca990095a7 */ /* 0x000ea4000802007f */
[----:B--2---:R-:W-:Y:S05]  /*11a40*/  @!P1 BRA `(.L_x_13909) ;  /* 0xfffffffc00ec9947 */ /* 0x004fea000383ffff */
[----:B------:R-:W-:Y:S05]  /*11a50*/  BRA `(.L_x_13908) ;  /* 0xffffff6000107947 */ /* 0x000fea000383ffff */
.L_x_13913:
[----:B--2---:R-:W-:-:S04]  /*11a60*/  IMAD.U32 R203, RZ, RZ, UR7 ;  /* 0x00000007ffcb7e24 */ /* 0x004fc8000f8e00ff */
[----:B------:R2:W3:Y:S03]  /*11a70*/  SYNCS.PHASECHK.TRANS64.TRYWAIT P1, [R203+URZ+0x32450], R202 ;  /* 0x032450cacb0075a7 */ /* 0x0004e6000802017f */
[----:B---3--:R-:W-:Y:S05]  /*11a80*/  @!P1 NANOSLEEP.SYNCS 0x989680 ;  /* 0x009896800000995d */ /* 0x008fea0003900000 */
[----:B------:R-:W3:Y:S02]  /*11a90*/  @!P1 SYNCS.PHASECHK.TRANS64 P1, [R203+URZ+0x32450], R202 ;  /* 0x032450cacb0095a7 */ /* 0x000ee4000802007f */
[----:B---3--:R-:W-:Y:S05]  /*11aa0*/  @!P1 BRA `(.L_x_13913) ;  /* 0xfffffffc00ec9947 */ /* 0x008fea000383ffff */
[----:B------:R-:W-:Y:S05]  /*11ab0*/  BRA `(.L_x_13912) ;  /* 0xffffff6000907947 */ /* 0x000fea000383ffff */
.L_x_13927:
[----:B------:R-:W-:Y:S01]  /*11ac0*/  IMAD.MOV.U32 R13, RZ, RZ, R28 ;  /* 0x000000ffff0d7224 */ /* 0x000fe200078e001c */
[----:B------:R-:W-:Y:S01]  /*11ad0*/  MOV R12, RZ ;  /* 0x000000ff000c7202 */ /* 0x000fe20000000f00 */
[----:B------:R-:W-:Y:S02]  /*11ae0*/  IMAD.MOV.U32 R11, RZ, RZ, 0x1f ;  /* 0x0000001fff0b7424 */ /* 0x000fe400078e00ff */
[----:B------:R-:W-:-:S07]  /*11af0*/  IMAD.MOV.U32 R15, RZ, RZ, -0x1 ;  /* 0xffffffffff0f7424 */ /* 0x000fce00078e00ff */
[----:B------:R-:W-:Y:S05]  /*11b00*/  WARPSYNC.COLLECTIVE R15, `(.L_x_13972) ;  /* 0x000000000f087348 */ /* 0x000fea0003c00000 */
[----:B------:R0:W1:Y:S02]  /*11b10*/  SHFL.IDX P6, R14, R13, R12, R11 ;  /* 0x0000000c0d0e7389 */ /* 0x00006400000c000b */
[----:B01----:R-:W-:Y:S01]  /*11b20*/  ENDCOLLECTIVE ;  /* 0x000000000000791b */ /* 0x003fe20003800000 */
.L_x_13972:
[----:B------:R-:W-:Y:S05]  /*11b30*/  BRA `(.L_x_13973) ;  /* 0xffffffc400807947 */ /* 0x000fea000383ffff */
.L_x_13929:
[----:B0-----:R-:W-:-:S04]  /*11b40*/  IMAD.U32 R3, RZ, RZ, UR44 ;  /* 0x0000002cff037e24 */ /* 0x001fc8000f8e00ff */
[----:B------:R0:W1:Y:S03]  /*11b50*/  SYNCS.PHASECHK.TRANS64.TRYWAIT P0, [R3+URZ+0x32440], R2 ;  /* 0x03244002030075a7 */ /* 0x000066000800017f */
[----:B-1----:R-:W-:Y:S05]  /*11b60*/  @!P0 NANOSLEEP.SYNCS 0x989680 ;  /* 0x009896800000895d */ /* 0x002fea0003900000 */
[----:B------:R-:W1:Y:S02]  /*11b70*/  @!P0 SYNCS.PHASECHK.TRANS64 P0, [R3+URZ+0x32440], R2 ;  /* 0x03244002030085a7 */ /* 0x000e64000800007f */
[----:B-1----:R-:W-:Y:S05]  /*11b80*/  @!P0 BRA `(.L_x_13929) ;  /* 0xfffffffc00ec8947 */ /* 0x002fea000383ffff */
[----:B------:R-:W-:Y:S05]  /*11b90*/  BRA `(.L_x_13974) ;  /* 0xffffffc4008c7947 */ /* 0x000fea000383ffff */
.L_x_13930:
        /* <DEDUP_REMOVED lines=8> */
.L_x_13976:
[----:B------:R-:W-:Y:S05]  /*11c20*/  BSYNC B0 ;  /* 0x0000000000007941 */ /* 0x000fea0003800000 */
.L_x_13975:
        /* <DEDUP_REMOVED lines=9> */
.L_x_13977:
[----:B------:R-:W-:Y:S02]  /*11cc0*/  IMAD.MOV.U32 R13, RZ, RZ, R5 ;  /* 0x000000ffff0d7224 */ /* 0x000fe400078e0005 */
[----:B------:R-:W-:Y:S01]  /*11cd0*/  IMAD.MOV.U32 R12, RZ, RZ, 0x1 ;  /* 0x00000001ff0c7424 */ /* 0x000fe200078e00ff */
[----:B------:R-:W-:-:S13]  /*11ce0*/  @P0 LEA R2, P1, R22, R14, 0x1 ;  /* 0x0000000e16020211 */ /* 0x000fda00078208ff */
[----:B------:R-:W-:Y:S05]  /*11cf0*/  WARPSYNC.COLLECTIVE R15, `(.L_x_13978) ;  /* 0x000000000f087348 */ /* 0x000fea0003c00000 */
[----:B------:R0:W1:Y:S02]  /*11d00*/  SHFL.IDX P6, R14, R13, R12, R11 ;  /* 0x0000000c0d0e7389 */ /* 0x00006400000c000b */
[----:B01----:R-:W-:Y:S01]  /*11d10*/  ENDCOLLECTIVE ;  /* 0x000000000000791b */ /* 0x003fe20003800000 */
.L_x_13978:
        /* <DEDUP_REMOVED lines=12> */
.L_x_13979:
[----:B------:R-:W-:Y:S01]  /*11de0*/  IMAD.MOV.U32 R13, RZ, RZ, R5 ;  /* 0x000000ffff0d7224 */ /* 0x000fe200078e0005 */
[----:B------:R-:W-:Y:S02]  /*11df0*/  MOV R12, 0x2 ;  /* 0x00000002000c7802 */ /* 0x000fe40000000f00 */
[----:B------:R-:W-:-:S13]  /*11e00*/  @P0 LEA R2, P1, R22, R14, 0x1 ;  /* 0x0000000e16020211 */ /* 0x000fda00078208ff */
[----:B------:R-:W-:Y:S05]  /*11e10*/  WARPSYNC.COLLECTIVE R15, `(.L_x_13980) ;  /* 0x000000000f087348 */ /* 0x000fea0003c00000 */
[----:B------:R0:W1:Y:S02]  /*11e20*/  SHFL.IDX P6, R14, R13, R12, R11 ;  /* 0x0000000c0d0e7389 */ /* 0x00006400000c000b */
[----:B01----:R-:W-:Y:S01]  /*11e30*/  ENDCOLLECTIVE ;  /* 0x000000000000791b */ /* 0x003fe20003800000 */
.L_x_13980:
        /* <DEDUP_REMOVED lines=12> */
.L_x_13981:
[----:B------:R-:W-:Y:S01]  /*11f00*/  MOV R13, R5 ;  /* 0x00000005000d7202 */ /* 0x000fe20000000f00 */
[----:B------:R-:W-:Y:S01]  /*11f10*/  IMAD.MOV.U32 R12, RZ, RZ, 0x3 ;  /* 0x00000003ff0c7424 */ /* 0x000fe200078e00ff */
[----:B------:R-:W-:-:S13]  /*11f20*/  @P0 LEA R2, P1, R22, R14, 0x1 ;  /* 0x0000000e16020211 */ /* 0x000fda00078208ff */
[----:B------:R-:W-:Y:S05]  /*11f30*/  WARPSYNC.COLLECTIVE R15, `(.L_x_13982) ;  /* 0x000000000f087348 */ /* 0x000fea0003c00000 */
[----:B------:R0:W1:Y:S02]  /*11f40*/  SHFL.IDX P6, R14, R13, R12, R11 ;  /* 0x0000000c0d0e7389 */ /* 0x00006400000c000b */
[----:B01----:R-:W-:Y:S01]  /*11f50*/  ENDCOLLECTIVE ;  /* 0x000000000000791b */ /* 0x003fe20003800000 */
.L_x_13982:
        /* <DEDUP_REMOVED lines=12> */
.L_x_13983:
[----:B------:R-:W-:Y:S02]  /*12020*/  IMAD.MOV.U32 R13, RZ, RZ, R5 ;  /* 0x000000ffff0d7224 */ /* 0x000fe400078e0005 */
[----:B------:R-:W-:Y:S01]  /*12030*/  IMAD.MOV.U32 R12, RZ, RZ, 0x4 ;  /* 0x00000004ff0c7424 */ /* 0x000fe200078e00ff */
[----:B------:R-:W-:-:S13]  /*12040*/  @P0 LEA R2, P1, R22, R14, 0x1 ;  /* 0x0000000e16020211 */ /* 0x000fda00078208ff */
[----:B------:R-:W-:Y:S05]  /*12050*/  WARPSYNC.COLLECTIVE R15, `(.L_x_13984) ;  /* 0x000000000f087348 */ /* 0x000fea0003c00000 */
[----:B------:R0:W1:Y:S02]  /*12060*/  SHFL.IDX P6, R14, R13, R12, R11 ;  /* 0x0000000c0d0e7389 */ /* 0x00006400000c000b */
[----:B01----:R-:W-:Y:S01]  /*12070*/  ENDCOLLECTIVE ;  /* 0x000000000000791b */ /* 0x003fe20003800000 */
.L_x_13984:
        /* <DEDUP_REMOVED lines=12> */
.L_x_13985:
[----:B------:R-:W-:Y:S02]  /*12140*/  IMAD.MOV.U32 R13, RZ, RZ, R5 ;  /* 0x000000ffff0d7224 */ /* 0x000fe400078e0005 */
[----:B------:R-:W-:Y:S01]  /*12150*/  IMAD.MOV.U32 R12, RZ, RZ, 0x5 ;  /* 0x00000005ff0c7424 */ /* 0x000fe200078e00ff */
[----:B------:R-:W-:-:S13]  /*12160*/  @P0 LEA R2, P1, R22, R14, 0x1 ;  /* 0x0000000e16020211 */ /* 0x000fda00078208ff */
[----:B------:R-:W-:Y:S05]  /*12170*/  WARPSYNC.COLLECTIVE R15, `(.L_x_13986) ;  /* 0x000000000f087348 */ /* 0x000fea0003c00000 */
[----:B------:R0:W1:Y:S02]  /*12180*/  SHFL.IDX P6, R14, R13, R12, R11 ;  /* 0x0000000c0d0e7389 */ /* 0x00006400000c000b */
[----:B01----:R-:W-:Y:S01]  /*12190*/  ENDCOLLECTIVE ;  /* 0x000000000000791b */ /* 0x003fe20003800000 */
.L_x_13986:
        /* <DEDUP_REMOVED lines=10> */
.L_x_13987:
[----:B------:R-:W-:Y:S05]  /*12240*/  BRA `(.L_x_13988) ;  /* 0xffffffc400047947 */ /* 0x000fea000383ffff */
.L_x_13933:
[----:B------:R-:W-:Y:S01]  /*12250*/  IMAD.MOV.U32 R13, RZ, RZ, R6 ;  /* 0x000000ffff0d7224 */ /* 0x000fe200078e0006 */
[----:B------:R-:W-:Y:S01]  /*12260*/  MOV R11, 0x181f ;  /* 0x0000181f000b7802 */ /* 0x000fe20000000f00 */
[----:B------:R-:W-:Y:S01]  /*12270*/  IMAD.MOV.U32 R12, RZ, RZ, RZ ;  /* 0x000000ffff0c7224 */ /* 0x000fe200078e00ff */
[----:B------:R-:W-:Y:S01]  /*12280*/  MOV R4, UR46 ;  /* 0x0000002e00047c02 */ /* 0x000fe20008000f00 */
[----:B------:R-:W-:Y:S01]  /*12290*/  IMAD.MOV.U32 R15, RZ, RZ, -0x1 ;  /* 0xffffffffff0f7424 */ /* 0x000fe200078e00ff */
[----:B------:R-:W-:-:S03]  /*122a0*/  LOP3.LUT R16, R16, 0xffffefff, RZ, 0xc0, !PT ;  /* 0xffffefff10107812 */ /* 0x000fc600078ec0ff */
[----:B------:R-:W-:-:S07]  /*122b0*/  IMAD R4, R4, 0x80, R20 ;  /* 0x0000008004047824 */ /* 0x000fce00078e0214 */
[----:B------:R-:W-:Y:S05]  /*122c0*/  WARPSYNC.COLLECTIVE R15, `(.L_x_13989) ;  /* 0x000000000f087348 */ /* 0x000fea0003c00000 */
[----:B------:R0:W1:Y:S02]  /*122d0*/  SHFL.IDX P6, R14, R13, R12, R11 ;  /* 0x0000000c0d0e7389 */ /* 0x00006400000c000b */
[----:B01----:R-:W-:Y:S01]  /*122e0*/  ENDCOLLECTIVE ;  /* 0x000000000000791b */ /* 0x003fe20003800000 */
.L_x_13989:
[----:B------:R-:W-:Y:S01]  /*122f0*/  IADD3 R8, R4, 0x10, RZ ;  /* 0x0000001004087810 */ /* 0x000fe20007ffe0ff */
[----:B------:R-:W-:Y:S02]  /*12300*/  IMAD.MOV.U32 R13, RZ, RZ, R0 ;  /* 0x000000ffff0d7224 */ /* 0x000fe400078e0000 */
[----:B------:R-:W-:-:S07]  /*12310*/  IMAD.MOV.U32 R3, RZ, RZ, R14 ;  /* 0x000000ffff037224 */ /* 0x000fce00078e000e */
[----:B------:R-:W-:Y:S05]  /*12320*/  WARPSYNC.COLLECTIVE R15, `(.L_x_13990) ;  /* 0x000000000f087348 */ /* 0x000fea0003c00000 */
[----:B------:R0:W1:Y:S02]  /*12330*/  SHFL.IDX P6, R14, R13, R12, R11 ;  /* 0x0000000c0d0e7389 */ /* 0x00006400000c000b */
[----:B01----:R-:W-:Y:S01]  /*12340*/  ENDCOLLECTIVE ;  /* 0x000000000000791b */ /* 0x003fe20003800000 */
.L_x_13990:
        /* <DEDUP_REMOVED lines=11> */
.L_x_13991:
[----:B------:R-:W-:Y:S01]  /*12400*/  LOP3.LUT R16, R16, 0xfffff7ff, RZ, 0xc0, !PT ;  /* 0xfffff7ff10107812 */ /* 0x000fe200078ec0ff */
[----:B------:R-:W-:Y:S02]  /*12410*/  @!P2 IMAD.X R3, RZ, RZ, R3, P1 ;  /* 0x000000ffff03a224 */ /* 0x000fe400008e0603 */
[----:B------:R-:W-:-:S05]  /*12420*/  @!P2 IMAD.MOV.U32 R2, RZ, RZ, R10 ;  /* 0x000000ffff02a224 */ /* 0x000fca00078e000a */
[----:B------:R-:W-:Y:S01]  /*12430*/  @!PT LDS RZ, [RZ] ;  /* 0x00000000fffff984 */ /* 0x000fe20000000800 */
[----:B------:R-:W-:Y:S01]  /*12440*/  @!PT LDS RZ, [RZ] ;  /* 0x00000000fffff984 */ /* 0x000fe20000000800 */
[----:B------:R-:W-:Y:S01]  /*12450*/  @!PT LDS RZ, [RZ] ;  /* 0x00000000fffff984 */ /* 0x000fe20000000800 */
[----:B------:R0:W-:Y:S01]  /*12460*/  @!P2 LDGSTS.E.BYPASS.LTC128B.128 [R9+0x18400], desc[UR36][R2.64], !P0 ;  /* 0x184000000209afae */ /* 0x0001e2000c101d64 */
[----:B------:R-:W-:Y:S02]  /*12470*/  ISETP.GE.AND P2, PT, R8, R5, PT ;  /* 0x000000050800720c */ /* 0x000fe40003f46270 */
[----:B------:R-:W-:Y:S02]  /*12480*/  IADD3 R8, R4, 0x20, RZ ;  /* 0x0000002004087810 */ /* 0x000fe40007ffe0ff */
[----:B------:R-:W-:Y:S01]  /*12490*/  MOV R13, R0 ;  /* 0x00000000000d7202 */ /* 0x000fe20000000f00 */
[----:B0-----:R-:W-:-:S08]  /*124a0*/  IMAD.MOV.U32 R2, RZ, RZ, R14 ;  /* 0x000000ffff027224 */ /* 0x001fd000078e000e */
[----:B------:R-:W-:-:S07]  /*124b0*/  @P2 LOP3.LUT R16, R16, 0x800, RZ, 0xfc, !PT ;  /* 0x0000080010102812 */ /* 0x000fce00078efcff */
[----:B------:R-:W-:Y:S05]  /*124c0*/  WARPSYNC.COLLECTIVE R15, `(.L_x_13992) ;  /* 0x000000000f087348 */ /* 0x000fea0003c00000 */
[----:B------:R0:W1:Y:S02]  /*124d0*/  SHFL.IDX P6, R14, R13, R12, R11 ;  /* 0x0000000c0d0e7389 */ /* 0x00006400000c000b */
[----:B01----:R-:W-:Y:S01]  /*124e0*/  ENDCOLLECTIVE ;  /* 0x000000000000791b */ /* 0x003fe20003800000 */
.L_x_13992:
[----:B------:R-:W-:Y:S02]  /*124f0*/  LOP3.LUT R16, R16, 0xfffffbff, RZ, 0xc0, !PT ;  /* 0xfffffbff10107812 */ /* 0x000fe400078ec0ff */
[----:B------:R-:W-:Y:S01]  /*12500*/  @!P2 LEA R15, R28, UR44, 0x1 ;  /* 0x0000002c1c0fac11 */ /* 0x000fe2000f8e08ff */
[----:B------:R-:W-:Y:S01]  /*12510*/  IMAD.MOV.U32 R13, RZ, RZ, R6 ;  /* 0x000000ffff0d7224 */ /* 0x000fe200078e0006 */
        /* <DEDUP_REMOVED lines=9> */
[----:B------:R0:W-:Y:S01]  /*125b0*/  @!P2 LDGSTS.E.BYPASS.LTC128B.128 [R15+0x18c00], desc[UR36][R2.64], !P0 ;  /* 0x18c00000020fafae */ /* 0x0001e2000c101d64 */
[----:B------:R-:W-:Y:S01]  /*125c0*/  ISETP.GE.AND P2, PT, R8, R5, PT ;  /* 0x000000050800720c */ /* 0x000fe20003f46270 */
[----:B------:R-:W-:Y:S01]  /*125d0*/  VIADD R8, R4, 0x30 ;  /* 0x0000003004087836 */ /* 0x000fe20000000000 */
[----:B0-----:R-:W-:-:S11]  /*125e0*/  MOV R15, 0xffffffff ;  /* 0xffffffff000f7802 */ /* 0x001fd60000000f00 */
[----:B------:R-:W-:-:S07]  /*125f0*/  @P2 LOP3.LUT R16, R16, 0x400, RZ, 0xfc, !PT ;  /* 0x0000040010102812 */ /* 0x000fce00078efcff */
[----:B------:R-:W-:Y:S05]  /*12600*/  WARPSYNC.COLLECTIVE R15, `(.L_x_13993) ;  /* 0x000000000f087348 */ /* 0x000fea0003c00000 */
[----:B------:R0:W1:Y:S02]  /*12610*/  SHFL.IDX P6, R14, R13, R12, R11 ;  /* 0x0000000c0d0e7389 */ /* 0x00006400000c000b */
[----:B01----:R-:W-:Y:S01]  /*12620*/  ENDCOLLECTIVE ;  /* 0x000000000000791b */ /* 0x003fe20003800000 */
.L_x_13993:
[----:B------:R-:W-:Y:S01]  /*12630*/  LOP3.LUT R16, R16, 0xfffffdff, RZ, 0xc0, !PT ;  /* 0xfffffdff10107812 */ /* 0x000fe200078ec0ff */
[----:B------:R-:W-:Y:S02]  /*12640*/  IMAD.MOV.U32 R13, RZ, RZ, R0 ;  /* 0x000000ffff0d7224 */ /* 0x000fe400078e0000 */
[----:B------:R-:W-:-:S07]  /*12650*/  IMAD.MOV.U32 R2, RZ, RZ, R14 ;  /* 0x000000ffff027224 */ /* 0x000fce00078e000e */
[----:B------:R-:W-:Y:S05]  /*12660*/  WARPSYNC.COLLECTIVE R15, `(.L_x_13994) ;  /* 0x000000000f087348 */ /* 0x000fea0003c00000 */
[----:B------:R0:W1:Y:S02]  /*12670*/  SHFL.IDX P6, R14, R13, R12, R11 ;  /* 0x0000000c0d0e7389 */ /* 0x00006400000c000b */
[----:B01----:R-:W-:Y:S01]  /*12680*/  ENDCOLLECTIVE ;  /* 0x000000000000791b */ /* 0x003fe20003800000 */
.L_x_13994:
[----:B------:R-:W-:Y:S02]  /*12690*/  @!P2 LEA R15, R28, UR44, 0x1 ;  /* 0x0000002c1c0fac11 */ /* 0x000fe4000f8e08ff */
[----:B------:R-:W-:Y:S02]  /*126a0*/  MOV R12, 0x3 ;  /* 0x00000003000c7802 */ /* 0x000fe40000000f00 */
[----:B------:R-:W-:-:S05]  /*126b0*/  @!P2 LEA R13, P1, R22, R14, 0x1 ;  /* 0x0000000e160da211 */ /* 0x000fca00078208ff */
[----:B------:R-:W-:Y:S01]  /*126c0*/  @!P2 IMAD.X R14, RZ, RZ, R2, P1 ;  /* 0x000000ffff0ea224 */ /* 0x000fe200008e0602 */
[----:B------:R-:W-:Y:S01]  /*126d0*/  @!P2 MOV R2, R13 ;  /* 0x0000000d0002a202 */ /* 0x000fe20000000f00 */
[----:B------:R-:W-:Y:S02]  /*126e0*/  IMAD.MOV.U32 R13, RZ, RZ, R6 ;  /* 0x000000ffff0d7224 */ /* 0x000fe400078e0006 */
[----:B------:R-:W-:-:S05]  /*126f0*/  @!P2 IMAD.MOV.U32 R3, RZ, RZ, R14 ;  /* 0x000000ffff03a224 */ /* 0x000fca00078e000e */
[----:B------:R-:W-:Y:S01]  /*12700*/  @!PT LDS RZ, [RZ] ;  /* 0x00000000fffff984 */ /* 0x000fe20000000800 */
[----:B------:R-:W-:Y:S01]  /*12710*/  @!PT LDS RZ, [RZ] ;  /* 0x00000000fffff984 */ /* 0x000fe20000000800 */
[----:B------:R-:W-:Y:S01]  /*12720*/  @!PT LDS RZ, [RZ] ;  /* 0x00000000fffff984 */ /* 0x000fe20000000800 */
[----:B------:R0:W-:Y:S01]  /*12730*/  @!P2 LDGSTS.E.BYPASS.LTC128B.128 [R15+0x19400], desc[UR36][R2.64], !P0 ;  /* 0x19400000020fafae */ /* 0x0001e2000c101d64 */
[----:B------:R-:W-:Y:S01]  /*12740*/  ISETP.GE.AND P2, PT, R8, R5, PT ;  /* 0x000000050800720c */ /* 0x000fe20003f46270 */
[----:B0-----:R-:W-:-:S12]  /*12750*/  IMAD.MOV.U32 R15, RZ, RZ, -0x1 ;  /* 0xffffffffff0f7424 */ /* 0x001fd800078e00ff */
[----:B------:R-:W-:-:S07]  /*12760*/  @P2 LOP3.LUT R16, R16, 0x200, RZ, 0xfc, !PT ;  /* 0x0000020010102812 */ /* 0x000fce00078efcff */
[----:B------:R-:W-:Y:S05]  /*12770*/  WARPSYNC.COLLECTIVE R15, `(.L_x_13995) ;  /* 0x000000000f087348 */ /* 0x000fea0003c00000 */
[----:B------:R0:W1:Y:S02]  /*12780*/  SHFL.IDX P6, R14, R13, R12, R11 ;  /* 0x0000000c0d0e7389 */ /* 0x00006400000c000b */
[----:B01----:R-:W-:Y:S01]  /*12790*/  ENDCOLLECTIVE ;  /* 0x000000000000791b */ /* 0x003fe20003800000 */
.L_x_13995:
[----:B------:R-:W-:Y:S01]  /*127a0*/  LOP3.LUT R16, R16, 0xfffffeff, RZ, 0xc0, !PT ;  /* 0xfffffeff10107812 */ /* 0x000fe200078ec0ff */
[----:B------:R-:W-:Y:S02]  /*127b0*/  IMAD.MOV.U32 R13, RZ, RZ, R0 ;  /* 0x000000ffff0d7224 */ /* 0x000fe400078e0000 */
[----:B------:R-:W-:-:S07]  /*127c0*/  IMAD.MOV.U32 R8, RZ, RZ, R14 ;  /* 0x000000ffff087224 */ /* 0x000fce00078e000e */
[----:B------:R-:W-:Y:S05]  /*127d0*/  WARPSYNC.COLLECTIVE R15, `(.L_x_13996) ;  /* 0x000000000f087348 */ /* 0x000fea0003c00000 */
[----:B------:R0:W1:Y:S02]  /*127e0*/  SHFL.IDX P6, R14, R13, R12, R11 ;  /* 0x0000000c0d0e7389 */ /* 0x00006400000c000b */
[----:B01----:R-:W-:Y:S01]  /*127f0*/  ENDCOLLECTIVE ;  /* 0x000000000000791b */ /* 0x003fe20003800000 */
.L_x_13996:
[----:B------:R-:W-:Y:S01]  /*12800*/  @!P2 LEA R15, R28, UR44, 0x1 ;  /* 0x0000002c1c0fac11 */ /* 0x000fe2000f8e08ff */
[----:B------:R-:W-:Y:S02]  /*12810*/  IMAD.MOV.U32 R13, RZ, RZ, R6 ;  /* 0x000000ffff0d7224 */ /* 0x000fe400078e0006 */
[----:B------:R-:W-:Y:S01]  /*12820*/  IMAD.MOV.U32 R12, RZ, RZ, 0x4 ;  /* 0x00000004ff0c7424 */ /* 0x000fe200078e00ff */
[----:B------:R-:W-:-:S04]  /*12830*/  MOV R7, R14 ;  /* 0x0000000e00077202 */ /* 0x000fc80000000f00 */
[----:B------:R-:W-:-:S05]  /*12840*/  @!P2 LEA R7, P1, R22, R7, 0x1 ;  /* 0x000000071607a211 */ /* 0x000fca00078208ff */
[----:B------:R-:W-:Y:S02]  /*12850*/  @!P2 IMAD.X R8, RZ, RZ, R8, P1 ;  /* 0x000000ffff08a224 */ /* 0x000fe400008e0608 */
[----:B------:R-:W-:Y:S02]  /*12860*/  @!P2 IMAD.MOV.U32 R2, RZ, RZ, R7 ;  /* 0x000000ffff02a224 */ /* 0x000fe400078e0007 */
[----:B------:R-:W-:Y:S01]  /*12870*/  @!P2 IMAD.MOV.U32 R3, RZ, RZ, R8 ;  /* 0x000000ffff03a224 */ /* 0x000fe200078e0008 */
[----:B------:R-:W-:-:S04]  /*12880*/  IADD3 R8, R4, 0x40, RZ ;  /* 0x0000004004087810 */ /* 0x000fc80007ffe0ff */
[----:B------:R-:W-:Y:S01]  /*12890*/  @!PT LDS RZ, [RZ] ;  /* 0x00000000fffff984 */ /* 0x000fe20000000800 */
[----:B------:R-:W-:Y:S01]  /*128a0*/  @!PT LDS RZ, [RZ] ;  /* 0x00000000fffff984 */ /* 0x000fe20000000800 */
[----:B------:R-:W-:Y:S01]  /*128b0*/  @!PT LDS RZ, [RZ] ;  /* 0x00000000fffff984 */ /* 0x000fe20000000800 */
[----:B------:R0:W-:Y:S01]  /*128c0*/  @!P2 LDGSTS.E.BYPASS.LTC128B.128 [R15+0x19c00], desc[UR36][R2.64], !P0 ;  /* 0x19c00000020fafae */ /* 0x0001e2000c101d64 */
[----:B------:R-:W-:Y:S01]  /*128d0*/  ISETP.GE.AND P2, PT, R8, R5, PT ;  /* 0x000000050800720c */ /* 0x000fe20003f46270 */
[----:B------:R-:W-:Y:S02]  /*128e0*/  VIADD R8, R4, 0x50 ;  /* 0x0000005004087836 */ /* 0x000fe40000000000 */
[----:B0-----:R-:W-:-:S10]  /*128f0*/  IMAD.MOV.U32 R15, RZ, RZ, -0x1 ;  /* 0xffffffffff0f7424 */ /* 0x001fd400078e00ff */
[----:B------:R-:W-:Y:S02]  /*12900*/  @!P2 LEA R7, R28, UR44, 0x1 ;  /* 0x0000002c1c07ac11 */ /* 0x000fe4000f8e08ff */
[----:B------:R-:W-:-:S07]  /*12910*/  @P2 LOP3.LUT R16, R16, 0x100, RZ, 0xfc, !PT ;  /* 0x0000010010102812 */ /* 0x000fce00078efcff */
[----:B------:R-:W-:Y:S05]  /*12920*/  WARPSYNC.COLLECTIVE R15, `(.L_x_13997) ;  /* 0x000000000f087348 */ /* 0x000fea0003c00000 */
[----:B------:R0:W1:Y:S02]  /*12930*/  SHFL.IDX P6, R14, R13, R12, R11 ;  /* 0x0000000c0d0e7389 */ /* 0x00006400000c000b */
[----:B01----:R-:W-:Y:S01]  /*12940*/  ENDCOLLECTIVE ;  /* 0x000000000000791b */ /* 0x003fe20003800000 */
.L_x_13997:
[----:B------:R-:W-:Y:S01]  /*12950*/  LOP3.LUT R16, R16, 0xffffff7f, RZ, 0xc0, !PT ;  /* 0xffffff7f10107812 */ /* 0x000fe200078ec0ff */
[----:B------:R-:W-:Y:S01]  /*12960*/  IMAD.MOV.U32 R13, RZ, RZ, R0 ;  /* 0x000000ffff0d7224 */ /* 0x000fe200078e0000 */
[----:B------:R-:W-:-:S07]  /*12970*/  MOV R10, R14 ;  /* 0x0000000e000a7202 */ /* 0x000fce0000000f00 */
[----:B------:R-:W-:Y:S05]  /*12980*/  WARPSYNC.COLLECTIVE R15, `(.L_x_13998) ;  /* 0x000000000f087348 */ /* 0x000fea0003c00000 */
[----:B------:R0:W1:Y:S02]  /*12990*/  SHFL.IDX P6, R14, R13, R12, R11 ;  /* 0x0000000c0d0e7389 */ /* 0x00006400000c000b */
[----:B01----:R-:W-:Y:S01]  /*129a0*/  ENDCOLLECTIVE ;  /* 0x000000000000791b */ /* 0x003fe20003800000 */
.L_x_13998:
[----:B------:R-:W-:Y:S01]  /*129b0*/  IMAD.MOV.U32 R13, RZ, RZ, R6 ;  /* 0x000000ffff0d7224 */ /* 0x000fe200078e0006 */
[----:B------:R-:W-:Y:S01]  /*129c0*/  MOV R12, 0x5 ;  /* 0x00000005000c7802 */ /* 0x000fe20000000f00 */
[----:B------:R-:W-:-:S07]  /*129d0*/  IMAD.MOV.U32 R9, RZ, RZ, R14 ;  /* 0x000000ffff097224 */ /* 0x000fce00078e000e */
[----:B------:R-:W-:Y:S05]  /*129e0*/  WARPSYNC.COLLECTIVE R15, `(.L_x_13999) ;  /* 0x000000000f087348 */ /* 0x000fea0003c00000 */
[----:B------:R0:W1:Y:S02]  /*129f0*/  SHFL.IDX P6, R14, R13, R12, R11 ;  /* 0x0000000c0d0e7389 */ /* 0x00006400000c000b */
[----:B01----:R-:W-:Y:S01]  /*12a00*/  ENDCOLLECTIVE ;  /* 0x000000000000791b */ /* 0x003fe20003800000 */
.L_x_13999:
[----:B------:R-:W-:-:S04]  /*12a10*/  @!P2 LEA R9, P1, R22, R9, 0x1 ;  /* 0x000000091609a211 */ /* 0x000fc800078208ff */
[----:B------:R-:W-:Y:S01]  /*12a20*/  @!P2 MOV R2, R9 ;  /* 0x000000090002a202 */ /* 0x000fe20000000f00 */
[----:B------:R-:W-:-:S04]  /*12a30*/  @!P2 IMAD.X R10, RZ, RZ, R10, P1 ;  /* 0x000000ffff0aa224 */ /* 0x000fc800008e060a */
[----:B------:R-:W-:Y:S02]  /*12a40*/  @!P2 IMAD.MOV.U32 R3, RZ, RZ, R10 ;  /* 0x000000ffff03a224 */ /* 0x000fe400078e000a */
[----:B------:R-:W-:-:S03]  /*12a50*/  IMAD.MOV.U32 R13, RZ, RZ, R0 ;  /* 0x000000ffff0d7224 */ /* 0x000fc600078e0000 */
        /* <DEDUP_REMOVED lines=10> */
.L_x_14000:
[----:B------:R-:W-:Y:S02]  /*12b00*/  @!P2 LEA R9, R28, UR44, 0x1 ;  /* 0x0000002c1c09ac11 */ /* 0x000fe4000f8e08ff */
[----:B------:R-:W-:-:S04]  /*12b10*/  @P2 LOP3.LUT R16, R16, 0x80, RZ, 0xfc, !PT ;  /* 0x0000008010102812 */ /* 0x000fc800078efcff */
[----:B------:R-:W-:Y:S01]  /*12b20*/  LOP3.LUT R16, R16, 0xffffffbf, RZ, 0xc0, !PT ;  /* 0xffffffbf10107812 */ /* 0x000fe200078ec0ff */
[----:B------:R-:W-:Y:S02]  /*12b30*/  IMAD.MOV.U32 R13, RZ, RZ, R6 ;  /* 0x000000ffff0d7224 */ /* 0x000fe400078e0006 */
[----:B------:R-:W-:-:S05]  /*12b40*/  IMAD.MOV.U32 R11, RZ, RZ, R14 ;  /* 0x000000ffff0b7224 */ /* 0x000fca00078e000e */
[----:B------:R-:W-:-:S04]  /*12b50*/  @!P2 LEA R11, P1, R22, R11, 0x1 ;  /* 0x0000000b160ba211 */ /* 0x000fc800078208ff */
[----:B------:R-:W-:Y:S01]  /*12b60*/  @!P2 IADD3.X R12, RZ, R2, RZ, P1, !PT ;  /* 0x00000002ff0ca210 */ /* 0x000fe20000ffe4ff */
[----:B------:R-:W-:Y:S02]  /*12b70*/  @!P2 IMAD.MOV.U32 R2, RZ, RZ, R11 ;  /* 0x000000ffff02a224 */ /* 0x000fe400078e000b */
[----:B------:R-:W-:Y:S02]  /*12b80*/  IMAD.MOV.U32 R11, RZ, RZ, 0x181f ;  /* 0x0000181fff0b7424 */ /* 0x000fe400078e00ff */
[----:B------:R-:W-:Y:S01]  /*12b90*/  @!P2 IMAD.MOV.U32 R3, RZ, RZ, R12 ;  /* 0x000000ffff03a224 */ /* 0x000fe200078e000c */
[----:B------:R-:W-:-:S04]  /*12ba0*/  MOV R12, 0x6 ;  /* 0x00000006000c7802 */ /* 0x000fc80000000f00 */
        /* <DEDUP_REMOVED lines=8> */
.L_x_14001:
[----:B------:R-:W-:Y:S02]  /*12c30*/  @!P2 LEA R21, R28, UR44, 0x1 ;  /* 0x0000002c1c15ac11 */ /* 0x000fe4000f8e08ff */
[----:B------:R-:W-:Y:S01]  /*12c40*/  @P2 LOP3.LUT R16, R16, 0x40, RZ, 0xfc, !PT ;  /* 0x0000004010102812 */ /* 0x000fe200078efcff */
[----:B------:R-:W-:Y:S02]  /*12c50*/  IMAD.MOV.U32 R13, RZ, RZ, R0 ;  /* 0x000000ffff0d7224 */ /* 0x000fe400078e0000 */
[----:B------:R-:W-:-:S07]  /*12c60*/  IMAD.MOV.U32 R2, RZ, RZ, R14 ;  /* 0x000000ffff027224 */ /* 0x000fce00078e000e */
[----:B------:R-:W-:Y:S05]  /*12c70*/  WARPSYNC.COLLECTIVE R15, `(.L_x_14002) ;  /* 0x000000000f087348 */ /* 0x000fea0003c00000 */
[----:B------:R0:W1:Y:S02]  /*12c80*/  SHFL.IDX P6, R14, R13, R12, R11 ;  /* 0x0000000c0d0e7389 */ /* 0x00006400000c000b */
[----:B01----:R-:W-:Y:S01]  /*12c90*/  ENDCOLLECTIVE ;  /* 0x000000000000791b */ /* 0x003fe20003800000 */
.L_x_14002:
[----:B------:R-:W-:Y:S01]  /*12ca0*/  IMAD.MOV.U32 R12, RZ, RZ, 0x7 ;  /* 0x00000007ff0c7424 */ /* 0x000fe200078e00ff */
[----:B------:R-:W-:-:S04]  /*12cb0*/  MOV R13, R14 ;  /* 0x0000000e000d7202 */ /* 0x000fc80000000f00 */
[----:B------:R-:W-:-:S05]  /*12cc0*/  @!P2 LEA R13, P1, R22, R13, 0x1 ;  /* 0x0000000d160da211 */ /* 0x000fca00078208ff */
[----:B------:R-:W-:Y:S02]  /*12cd0*/  @!P2 IMAD.X R14, RZ, RZ, R2, P1 ;  /* 0x000000ffff0ea224 */ /* 0x000fe400008e0602 */
[----:B------:R-:W-:Y:S02]  /*12ce0*/  @!P2 IMAD.MOV.U32 R2, RZ, RZ, R13 ;  /* 0x000000ffff02a224 */ /* 0x000fe400078e000d */
[----:B------:R-:W-:Y:S01]  /*12cf0*/  IMAD.MOV.U32 R13, RZ, RZ, R6 ;  /* 0x000000ffff0d7224 */ /* 0x000fe200078e0006 */
[----:B------:R-:W-:-:S07]  /*12d00*/  @!P2 MOV R3, R14 ;  /* 0x0000000e0003a202 */ /* 0x000fce0000000f00 */
[----:B------:R-:W-:Y:S05]  /*12d10*/  WARPSYNC.COLLECTIVE R15, `(.L_x_14003) ;  /* 0x000000000f087348 */ /* 0x000fea0003c00000 */
[----:B------:R0:W1:Y:S02]  /*12d20*/  SHFL.IDX P6, R14, R13, R12, R11 ;  /* 0x0000000c0d0e7389 */ /* 0x00006400000c000b */
[----:B01----:R-:W-:Y:S01]  /*12d30*/  ENDCOLLECTIVE ;  /* 0x000000000000791b */ /* 0x003fe20003800000 */
.L_x_14003:
        /* <DEDUP_REMOVED lines=9> */
.L_x_14004:
[----:B------:R-:W-:Y:S05]  /*12dd0*/  BRA `(.L_x_14005) ;  /* 0xffffffc000e47947 */ /* 0x000fea000383ffff */
.L_x_13935:
        /* <DEDUP_REMOVED lines=8> */
.L_x_14007:
[----:B------:R-:W-:Y:S05]  /*12e60*/  BSYNC B0 ;  /* 0x0000000000007941 */ /* 0x000fea0003800000 */
.L_x_14006:
        /* <DEDUP_REMOVED lines=9> */
.L_x_14008:
        /* <DEDUP_REMOVED lines=9> */
.L_x_14009:
        /* <DEDUP_REMOVED lines=13> */
.L_x_14010:
        /* <DEDUP_REMOVED lines=19> */
.L_x_14011:
[----:B------:R-:W-:Y:S02]  /*13190*/  IMAD.MOV.U32 R13, RZ, RZ, R0 ;  /* 0x000000ffff0d7224 */ /* 0x000fe400078e0000 */
[----:B------:R-:W-:-:S07]  /*131a0*/  IMAD.MOV.U32 R5, RZ, RZ, R14 ;  /* 0x000000ffff057224 */ /* 0x000fce00078e000e */
[----:B------:R-:W-:Y:S05]  /*131b0*/  WARPSYNC.COLLECTIVE R15, `(.L_x_14012) ;  /* 0x000000000f087348 */ /* 0x000fea0003c00000 */
[----:B------:R0:W1:Y:S02]  /*131c0*/  SHFL.IDX P6, R14, R13, R12, R11 ;  /* 0x0000000c0d0e7389 */ /* 0x00006400000c000b */
[----:B01----:R-:W-:Y:S01]  /*131d0*/  ENDCOLLECTIVE ;  /* 0x000000000000791b */ /* 0x003fe20003800000 */
.L_x_14012:
        /* <DEDUP_REMOVED lines=8> */
.L_x_14013:
        /* <DEDUP_REMOVED lines=14> */
.L_x_14014:
        /* <DEDUP_REMOVED lines=19> */
.L_x_14015:
[----:B------:R-:W-:Y:S01]  /*13470*/  MOV R13, R0 ;  /* 0x00000000000d7202 */ /* 0x000fe20000000f00 */
[----:B------:R-:W-:-:S07]  /*13480*/  IMAD.MOV.U32 R5, RZ, RZ, R14 ;  /* 0x000000ffff057224 */ /* 0x000fce00078e000e */
[----:B------:R-:W-:Y:S05]  /*13490*/  WARPSYNC.COLLECTIVE R15, `(.L_x_14016) ;  /* 0x000000000f087348 */ /* 0x000fea0003c00000 */
[----:B------:R0:W1:Y:S02]  /*134a0*/  SHFL.IDX P6, R14, R13, R12, R11 ;  /* 0x0000000c0d0e7389 */ /* 0x00006400000c000b */
[----:B01----:R-:W-:Y:S01]  /*134b0*/  ENDCOLLECTIVE ;  /* 0x000000000000791b */ /* 0x003fe20003800000 */
.L_x_14016:
[----:B------:R-:W-:Y:S01]  /*134c0*/  MOV R13, R4 ;  /* 0x00000004000d7202 */ /* 0x000fe20000000f00 */
[----:B------:R-:W-:Y:S01]  /*134d0*/  IMAD.MOV.U32 R12, RZ, RZ, 0x5 ;  /* 0x00000005ff0c7424 */ /* 0x000fe200078e00ff */
[----:B------:R-:W-:-:S05]  /*134e0*/  @!P5 LEA R14, P0, R22, R14, 0x1 ;  /* 0x0000000e160ed211 */ /* 0x000fca00078008ff */
[----:B------:R-:W-:-:S08]  /*134f0*/  @!P5 IMAD.MOV.U32 R2, RZ, RZ, R14 ;  /* 0x000000ffff02d224 */ /* 0x000fd000078e000e */
[----:B------:R-:W-:Y:S05]  /*13500*/  WARPSYNC.COLLECTIVE R15, `(.L_x_14017) ;  /* 0x000000000f087348 */ /* 0x000fea0003c00000 */
[----:B------:R0:W1:Y:S02]  /*13510*/  SHFL.IDX P6, R14, R13, R12, R11 ;  /* 0x0000000c0d0e7389 */ /* 0x00006400000c000b */
[----:B01----:R-:W-:Y:S01]  /*13520*/  ENDCOLLECTIVE ;  /* 0x000000000000791b */ /* 0x003fe20003800000 */
.L_x_14017:
[----:B------:R-:W-:-:S04]  /*13530*/  @!P5 IMAD.X R5, RZ, RZ, R5, P0 ;  /* 0x000000ffff05d224 */ /* 0x000fc800000e0605 */
[----:B------:R-:W-:-:S05]  /*13540*/  @!P5 IMAD.MOV.U32 R3, RZ, RZ, R5 ;  /* 0x000000ffff03d224 */ /* 0x000fca00078e0005 */
[----:B------:R-:W-:Y:S01]  /*13550*/  @!PT LDS RZ, [RZ] ;  /* 0x00000000fffff984 */ /* 0x000fe20000000800 */
[----:B------:R-:W-:Y:S01]  /*13560*/  @!PT LDS RZ, [RZ] ;  /* 0x00000000fffff984 */ /* 0x000fe20000000800 */
[----:B------:R-:W-:Y:S01]  /*13570*/  @!PT LDS RZ, [RZ] ;  /* 0x00000000fffff984 */ /* 0x000fe20000000800 */
[----:B------:R0:W-:Y:S01]  /*13580*/  @!P5 LDGSTS.E.BYPASS.LTC128B.128 [R21+0x24400], desc[UR36][R2.64], !P4 ;  /* 0x244000000215dfae */ /* 0x0001e2000e101d64 */
[----:B------:R-:W-:-:S03]  /*13590*/  MOV R13, R0 ;  /* 0x00000000000d7202 */ /* 0x000fc60000000f00 */
        /* <DEDUP_REMOVED lines=8> */
.L_x_14018:
        /* <DEDUP_REMOVED lines=19> */
.L_x_14019:
[----:B------:R-:W-:Y:S01]  /*13750*/  IMAD.MOV.U32 R13, RZ, RZ, R0 ;  /* 0x000000ffff0d7224 */ /* 0x000fe200078e0000 */
[----:B------:R-:W-:-:S07]  /*13760*/  MOV R5, R14 ;  /* 0x0000000e00057202 */ /* 0x000fce0000000f00 */
[----:B------:R-:W-:Y:S05]  /*13770*/  WARPSYNC.COLLECTIVE R15, `(.L_x_14020) ;  /* 0x000000000f087348 */ /* 0x000fea0003c00000 */
[----:B------:R0:W1:Y:S02]  /*13780*/  SHFL.IDX P6, R14, R13, R12, R11 ;  /* 0x0000000c0d0e7389 */ /* 0x00006400000c000b */
[----:B01----:R-:W-:Y:S01]  /*13790*/  ENDCOLLECTIVE ;  /* 0x000000000000791b */ /* 0x003fe20003800000 */
.L_x_14020:
[----:B------:R-:W-:Y:S01]  /*137a0*/  IMAD.MOV.U32 R13, RZ, RZ, R4 ;  /* 0x000000ffff0d7224 */ /* 0x000fe200078e0004 */
[----:B------:R-:W-:Y:S02]  /*137b0*/  MOV R12, 0x7 ;  /* 0x00000007000c7802 */ /* 0x000fe40000000f00 */
[----:B------:R-:W-:-:S04]  /*137c0*/  @!P5 LEA R14, P0, R22, R14, 0x1 ;  /* 0x0000000e160ed211 */ /* 0x000fc800078008ff */
[----:B------:R-:W-:Y:S01]  /*137d0*/  @!P5 MOV R2, R14 ;  /* 0x0000000e0002d202 */ /* 0x000fe20000000f00 */
[----:B------:R-:W-:-:S08]  /*137e0*/  @!P5 IMAD.X R5, RZ, RZ, R5, P0 ;  /* 0x000000ffff05d224 */ /* 0x000fd000000e0605 */
[----:B------:R-:W-:Y:S05]  /*137f0*/  WARPSYNC.COLLECTIVE R15, `(.L_x_14021) ;  /* 0x000000000f087348 */ /* 0x000fea0003c00000 */
[----:B------:R0:W1:Y:S02]  /*13800*/  SHFL.IDX P6, R14, R13, R12, R11 ;  /* 0x0000000c0d0e7389 */ /* 0x00006400000c000b */
[----:B01----:R-:W-:Y:S01]  /*13810*/  ENDCOLLECTIVE ;  /* 0x000000000000791b */ /* 0x003fe20003800000 */
.L_x_14021:
        /* <DEDUP_REMOVED lines=9> */
[----:B------:R-:W-:-:S07]  /*138b0*/  IMAD.MOV.U32 R5, RZ, RZ, R14 ;  /* 0x000000ffff057224 */ /* 0x000fce00078e000e */
[----:B0-----:R-:W-:Y:S05]  /*138c0*/  WARPSYNC.COLLECTIVE R15, `(.L_x_14022) ;  /* 0x000000000f087348 */ /* 0x001fea0003c00000 */
[----:B------:R1:W2:Y:S02]  /*138d0*/  SHFL.IDX P6, R14, R13, R12, R11 ;  /* 0x0000000c0d0e7389 */ /* 0x0002a400000c000b */
[----:B012---:R-:W-:Y:S01]  /*138e0*/  ENDCOLLECTIVE ;  /* 0x000000000000791b */ /* 0x007fe20003800000 */
.L_x_14022:
[----:B------:R-:W-:Y:S05]  /*138f0*/  BRA `(.L_x_14023) ;  /* 0xffffffc000cc7947 */ /* 0x000fea000383ffff */
.L_x_13938:
[----:B0--3--:R-:W-:-:S04]  /*13900*/  MOV R3, UR44 ;  /* 0x0000002c00037c02 */ /* 0x009fc80008000f00 */
[----:B------:R0:W3:Y:S03]  /*13910*/  SYNCS.PHASECHK.TRANS64.TRYWAIT P0, [R3+URZ+0x32420], R0 ;  /* 0x03242000030075a7 */ /* 0x0000e6000800017f */
[----:B---3--:R-:W-:Y:S05]  /*13920*/  @!P0 NANOSLEEP.SYNCS 0x989680 ;  /* 0x009896800000895d */ /* 0x008fea0003900000 */
[----:B------:R-:W3:Y:S02]  /*13930*/  @!P0 SYNCS.PHASECHK.TRANS64 P0, [R3+URZ+0x32420], R0 ;  /* 0x03242000030085a7 */ /* 0x000ee4000800007f */
[----:B---3--:R-:W-:Y:S05]  /*13940*/  @!P0 BRA `(.L_x_13938) ;  /* 0xfffffffc00ec8947 */ /* 0x008fea000383ffff */
[----:B------:R-:W-:Y:S05]  /*13950*/  BRA `(.L_x_14024) ;  /* 0xffffffc400107947 */ /* 0x000fea000383ffff */
.L_x_13940:
[----:B0--3--:R-:W-:-:S04]  /*13960*/  IMAD.U32 R3, RZ, RZ, UR44 ;  /* 0x0000002cff037e24 */ /* 0x009fc8000f8e00ff */
[----:B------:R0:W3:Y:S03]  /*13970*/  SYNCS.PHASECHK.TRANS64.TRYWAIT P0, [R3+URZ+0x32460], R0 ;  /* 0x03246000030075a7 */ /* 0x0000e6000800017f */
[----:B---3--:R-:W-:Y:S05]  /*13980*/  @!P0 NANOSLEEP.SYNCS 0x989680 ;  /* 0x009896800000895d */ /* 0x008fea0003900000 */
[----:B------:R-:W3:Y:S02]  /*13990*/  @!P0 SYNCS.PHASECHK.TRANS64 P0, [R3+URZ+0x32460], R0 ;  /* 0x03246000030085a7 */ /* 0x000ee4000800007f */
[----:B---3--:R-:W-:Y:S05]  /*139a0*/  @!P0 BRA `(.L_x_13940) ;  /* 0xfffffffc00ec8947 */ /* 0x008fea000383ffff */
[----:B------:R-:W-:Y:S05]  /*139b0*/  BRA `(.L_x_14025) ;  /* 0xffffffc4000c7947 */ /* 0x000fea000383ffff */
.L_x_13941:
[----:B------:R-:W-:Y:S01]  /*139c0*/  BSSY B0, `(.L_x_14026) ;  /* 0x0000008000007945 */ /* 0x000fe20003800000 */
[----:B------:R-:W-:Y:S01]  /*139d0*/  IMAD.MOV.U32 R13, RZ, RZ, R8 ;  /* 0x000000ffff0d7224 */ /* 0x000fe200078e0008 */
[----:B------:R-:W-:Y:S01]  /*139e0*/  MOV R12, RZ ;  /* 0x000000ff000c7202 */ /* 0x000fe20000000f00 */
[----:B------:R-:W-:Y:S02]  /*139f0*/  IMAD.MOV.U32 R11, RZ, RZ, 0x181f ;  /* 0x0000181fff0b7424 */ /* 0x000fe400078e00ff */
[----:B------:R-:W-:-:S07]  /*13a00*/  IMAD.MOV.U32 R15, RZ, RZ, -0x1 ;  /* 0xffffffffff0f7424 */ /* 0x000fce00078e00ff */
[----:B-1----:R-:W-:Y:S05]  /*13a10*/  WARPSYNC.COLLECTIVE R15, `(.L_x_14027) ;  /* 0x000000000f087348 */ /* 0x002fea0003c00000 */
[----:B-1----:R0:W1:Y:S02]  /*13a20*/  SHFL.IDX P6, R14, R13, R12, R11 ;  /* 0x0000000c0d0e7389 */ /* 0x00206400000c000b */
[----:B01----:R-:W-:Y:S01]  /*13a30*/  ENDCOLLECTIVE ;  /* 0x000000000000791b */ /* 0x003fe20003800000 */
.L_x_14027:
[----:B------:R-:W-:Y:S05]  /*13a40*/  BSYNC B0 ;  /* 0x0000000000007941 */ /* 0x000fea0003800000 */
.L_x_14026:
[----:B------:R-:W-:Y:S01]  /*13a50*/  IMAD.MOV.U32 R13, RZ, RZ, R7 ;  /* 0x000000ffff0d7224 */ /* 0x000fe200078e0007 */
[----:B------:R-:W-:Y:S01]  /*13a60*/  MOV R11, 0x181f ;  /* 0x0000181f000b7802 */ /* 0x000fe20000000f00 */
[----:B------:R-:W-:Y:S01]  /*13a70*/  IMAD.MOV.U32 R12, RZ, RZ, RZ ;  /* 0x000000ffff0c7224 */ /* 0x000fe200078e00ff */
[----:B------:R-:W-:Y:S01]  /*13a80*/  MOV R3, R14 ;  /* 0x0000000e00037202 */ /* 0x000fe20000000f00 */
[----:B------:R-:W-:Y:S01]  /*13a90*/  IMAD.MOV.U32 R15, RZ, RZ, -0x1 ;  /* 0xffffffffff0f7424 */ /* 0x000fe200078e00ff */
[----:B------:R-:W-:Y:S01]  /*13aa0*/  LEA R6, R28, UR44, 0x1 ;  /* 0x0000002c1c067c11 */ /* 0x000fe2000f8e08ff */
[----:B------:R-:W-:Y:S01]  /*13ab0*/  IMAD.SHL.U32 R0, R22, 0x2, RZ ;  /* 0x0000000216007824 */ /* 0x000fe200078e00ff */
[----:B------:R-:W-:-:S13]  /*13ac0*/  LOP3.LUT P2, RZ, R5, 0x2, RZ, 0xc0, !PT ;  /* 0x0000000205ff7812 */ /* 0x000fda000784c0ff */
[----:B------:R-:W-:Y:S05]  /*13ad0*/  WARPSYNC.COLLECTIVE R15, `(.L_x_14028) ;  /* 0x000000000f087348 */ /* 0x000fea0003c00000 */
[----:B------:R0:W1:Y:S02]  /*13ae0*/  SHFL.IDX P6, R14, R13, R12, R11 ;  /* 0x0000000c0d0e7389 */ /* 0x00006400000c000b */
[----:B01----:R-:W-:Y:S01]  /*13af0*/  ENDCOLLECTIVE ;  /* 0x000000000000791b */ /* 0x003fe20003800000 */
.L_x_14028:
[----:B------:R-:W-:Y:S01]  /*13b00*/  LOP3.LUT P1, RZ, R5, 0x4, RZ, 0xc0, !PT ;  /* 0x0000000405ff7812 */ /* 0x000fe2000782c0ff */
[----:B------:R-:W-:-:S03]  /*13b10*/  VIADD R31, R6, 0x400 ;  /* 0x00000400061f7836 */ /* 0x000fc60000000000 */
[----:B------:R-:W-:Y:S01]  /*13b20*/  ISETP.LT.OR P3, PT, R17, 0x1, !P1 ;  /* 0x000000011100780c */ /* 0x000fe20004f61670 */
[----:B------:R-:W-:Y:S02]  /*13b30*/  IMAD.MOV.U32 R13, RZ, RZ, R8 ;  /* 0x000000ffff0d7224 */ /* 0x000fe400078e0008 */
[----:B------:R-:W-:Y:S01]  /*13b40*/  IMAD.MOV.U32 R12, RZ, RZ, 0x1 ;  /* 0x00000001ff0c7424 */ /* 0x000fe200078e00ff */
[----:B------:R-:W-:-:S13]  /*13b50*/  IADD3 R2, P0, R14, R0, RZ ;  /* 0x000000000e027210 */ /* 0x000fda0007f1e0ff */
[----:B------:R-:W-:Y:S05]  /*13b60*/  WARPSYNC.COLLECTIVE R15, `(.L_x_14029) ;  /* 0x000000000f087348 */ /* 0x000fea0003c00000 */
[----:B------:R0:W1:Y:S02]  /*13b70*/  SHFL.IDX P6, R14, R13, R12, R11 ;  /* 0x0000000c0d0e7389 */ /* 0x00006400000c000b */
[----:B01----:R-:W-:Y:S01]  /*13b80*/  ENDCOLLECTIVE ;  /* 0x000000000000791b */ /* 0x003fe20003800000 */
.L_x_14029:
        /* <DEDUP_REMOVED lines=12> */
.L_x_14030:
        /* <DEDUP_REMOVED lines=14> */
.L_x_14031:
        /* <DEDUP_REMOVED lines=12> */
.L_x_14032:
        /* <DEDUP_REMOVED lines=14> */
.L_x_14033:
        /* <DEDUP_REMOVED lines=12> */
.L_x_14034:
        /* <DEDUP_REMOVED lines=14> */
.L_x_14035:
        /* <DEDUP_REMOVED lines=12> */
.L_x_14036:
        /* <DEDUP_REMOVED lines=14> */
.L_x_14037:
[----:B------:R-:W-:Y:S01]  /*14210*/  IMAD.X R3, RZ, RZ, R9, P3 ;  /* 0x000000ffff037224 */ /* 0x000fe200018e0609 */
[----:B------:R-:W-:Y:S01]  /*14220*/  ISETP.LT.OR P3, PT, R17, 0x41, P4 ;  /* 0x000000411100780c */ /* 0x000fe20002761670 */
[----:B------:R-:W-:Y:S01]  /*14230*/  IMAD.MOV.U32 R9, RZ, RZ, RZ ;  /* 0x000000ffff097224 */ /* 0x000fe200078e00ff */
        /* <DEDUP_REMOVED lines=10> */
.L_x_14038:
        /* <DEDUP_REMOVED lines=9> */
.L_x_13948:
[----:B-1----:R1:W2:Y:S02]  /*14370*/  SYNCS.PHASECHK.TRANS64.TRYWAIT P0, [R19+URZ+0x32440], R25 ;  /* 0x03244019130075a7 */ /* 0x0022a4000800017f */
[----:B--2---:R-:W-:Y:S05]  /*14380*/  @!P0 NANOSLEEP.SYNCS 0x989680 ;  /* 0x009896800000895d */ /* 0x004fea0003900000 */
[----:B------:R-:W2:Y:S02]  /*14390*/  @!P0 SYNCS.PHASECHK.TRANS64 P0, [R19+URZ+0x32440], R25 ;  /* 0x03244019130085a7 */ /* 0x000ea4000800007f */
[----:B--2---:R-:W-:Y:S05]  /*143a0*/  @!P0 BRA `(.L_x_13948) ;  /* 0xfffffffc00f08947 */ /* 0x004fea000383ffff */
[----:B------:R-:W-:Y:S05]  /*143b0*/  BRA `(.L_x_14040) ;  /* 0xffffffc400507947 */ /* 0x000fea000383ffff */
.L_x_13949:
        /* <DEDUP_REMOVED lines=8> */
.L_x_14042:
[----:B------:R-:W-:Y:S05]  /*14440*/  BSYNC B1 ;  /* 0x0000000000017941 */ /* 0x000fea0003800000 */
.L_x_14041:
        /* <DEDUP_REMOVED lines=9> */
.L_x_14043:
[----:B------:R-:W-:Y:S02]  /*144e0*/  IMAD.MOV.U32 R13, RZ, RZ, R24 ;  /* 0x000000ffff0d7224 */ /* 0x000fe400078e0018 */
[----:B------:R-:W-:Y:S01]  /*144f0*/  IMAD.MOV.U32 R12, RZ, RZ, 0x1 ;  /* 0x00000001ff0c7424 */ /* 0x000fe200078e00ff */
[----:B------:R-:W-:-:S13]  /*14500*/  IADD3 R2, P0, R14, R0, RZ ;  /* 0x000000000e027210 */ /* 0x000fda0007f1e0ff */
[----:B------:R-:W-:Y:S05]  /*14510*/  WARPSYNC.COLLECTIVE R15, `(.L_x_14044) ;  /* 0x000000000f087348 */ /* 0x000fea0003c00000 */
[----:B------:R0:W1:Y:S02]  /*14520*/  SHFL.IDX P6, R14, R13, R12, R11 ;  /* 0x0000000c0d0e7389 */ /* 0x00006400000c000b */
[----:B01----:R-:W-:Y:S01]  /*14530*/  ENDCOLLECTIVE ;  /* 0x000000000000791b */ /* 0x003fe20003800000 */
.L_x_14044:
        /* <DEDUP_REMOVED lines=10> */
.L_x_14045:
[----:B------:R-:W-:Y:S01]  /*145e0*/  MOV R13, R24 ;  /* 0x00000018000d7202 */ /* 0x000fe20000000f00 */
[----:B------:R-:W-:Y:S01]  /*145f0*/  IMAD.MOV.U32 R12, RZ, RZ, 0x2 ;  /* 0x00000002ff0c7424 */ /* 0x000fe200078e00ff */
[----:B------:R-:W-:-:S13]  /*14600*/  IADD3 R2, P0, R14, R0, RZ ;  /* 0x000000000e027210 */ /* 0x000fda0007f1e0ff */
[----:B------:R-:W-:Y:S05]  /*14610*/  WARPSYNC.COLLECTIVE R15, `(.L_x_14046) ;  /* 0x000000000f087348 */ /* 0x000fea0003c00000 */
[----:B------:R0:W1:Y:S02]  /*14620*/  SHFL.IDX P6, R14, R13, R12, R11 ;  /* 0x0000000c0d0e7389 */ /* 0x00006400000c000b */
[----:B01----:R-:W-:Y:S01]  /*14630*/  ENDCOLLECTIVE ;  /* 0x000000000000791b */ /* 0x003fe20003800000 */
.L_x_14046:
        /* <DEDUP_REMOVED lines=10> */
.L_x_14047:
[----:B------:R-:W-:Y:S01]  /*146e0*/  IMAD.MOV.U32 R13, RZ, RZ, R24 ;  /* 0x000000ffff0d7224 */ /* 0x000fe200078e0018 */
[----:B------:R-:W-:Y:S02]  /*146f0*/  MOV R12, 0x3 ;  /* 0x00000003000c7802 */ /* 0x000fe40000000f00 */
[----:B------:R-:W-:-:S13]  /*14700*/  IADD3 R2, P0, R14, R0, RZ ;  /* 0x000000000e027210 */ /* 0x000fda0007f1e0ff */
[----:B------:R-:W-:Y:S05]  /*14710*/  WARPSYNC.COLLECTIVE R15, `(.L_x_14048) ;  /* 0x000000000f087348 */ /* 0x000fea0003c00000 */
[----:B------:R0:W1:Y:S02]  /*14720*/  SHFL.IDX P6, R14, R13, R12, R11 ;  /* 0x0000000c0d0e7389 */ /* 0x00006400000c000b */
[----:B01----:R-:W-:Y:S01]  /*14730*/  ENDCOLLECTIVE ;  /* 0x000000000000791b */ /* 0x003fe20003800000 */
.L_x_14048:
        /* <DEDUP_REMOVED lines=10> */
.L_x_14049:
[----:B------:R-:W-:Y:S02]  /*147e0*/  IMAD.MOV.U32 R13, RZ, RZ, R24 ;  /* 0x000000ffff0d7224 */ /* 0x000fe400078e0018 */
[----:B------:R-:W-:Y:S01]  /*147f0*/  IMAD.MOV.U32 R12, RZ, RZ, 0x4 ;  /* 0x00000004ff0c7424 */ /* 0x000fe200078e00ff */
[----:B------:R-:W-:-:S13]  /*14800*/  IADD3 R2, P0, R14, R0, RZ ;  /* 0x000000000e027210 */ /* 0x000fda0007f1e0ff */
[----:B------:R-:W-:Y:S05]  /*14810*/  WARPSYNC.COLLECTIVE R15, `(.L_x_14050) ;  /* 0x000000000f087348 */ /* 0x000fea0003c00000 */
[----:B------:R0:W1:Y:S02]  /*14820*/  SHFL.IDX P6, R14, R13, R12, R11 ;  /* 0x0000000c0d0e7389 */ /* 0x00006400000c000b */
[----:B01----:R-:W-:Y:S01]  /*14830*/  ENDCOLLECTIVE ;  /* 0x000000000000791b */ /* 0x003fe20003800000 */
.L_x_14050:
        /* <DEDUP_REMOVED lines=10> */
.L_x_14051:
[----:B------:R-:W-:Y:S01]  /*148e0*/  MOV R13, R24 ;  /* 0x00000018000d7202 */ /* 0x000fe20000000f00 */
[----:B------:R-:W-:Y:S01]  /*148f0*/  IMAD.MOV.U32 R12, RZ, RZ, 0x5 ;  /* 0x00000005ff0c7424 */ /* 0x000fe200078e00ff */
[----:B------:R-:W-:-:S13]  /*14900*/  IADD3 R2, P0, R14, R0, RZ ;  /* 0x000000000e027210 */ /* 0x000fda0007f1e0ff */
[----:B------:R-:W-:Y:S05]  /*14910*/  WARPSYNC.COLLECTIVE R15, `(.L_x_14052) ;  /* 0x000000000f087348 */ /* 0x000fea0003c00000 */
[----:B------:R0:W1:Y:S02]  /*14920*/  SHFL.IDX P6, R14, R13, R12, R11 ;  /* 0x0000000c0d0e7389 */ /* 0x00006400000c000b */
[----:B01----:R-:W-:Y:S01]  /*14930*/  ENDCOLLECTIVE ;  /* 0x000000000000791b */ /* 0x003fe20003800000 */
.L_x_14052:
        /* <DEDUP_REMOVED lines=10> */
.L_x_14053:
[----:B------:R-:W-:Y:S05]  /*149e0*/  BRA `(.L_x_14054) ;  /* 0xffffffc000ac7947 */ /* 0x000fea000383ffff */
.L_x_13954:
[----:B---3--:R3:W4:Y:S02]  /*149f0*/  SYNCS.PHASECHK.TRANS64.TRYWAIT P0, [R19+URZ+0x32460], R25 ;  /* 0x03246019130075a7 */ /* 0x008724000800017f */
[----:B----4-:R-:W-:Y:S05]  /*14a00*/  @!P0 NANOSLEEP.SYNCS 0x989680 ;  /* 0x009896800000895d */ /* 0x010fea0003900000 */
[----:B------:R-:W4:Y:S02]  /*14a10*/  @!P0 SYNCS.PHASECHK.TRANS64 P0, [R19+URZ+0x32460], R25 ;  /* 0x03246019130085a7 */ /* 0x000f24000800007f */
[----:B----4-:R-:W-:Y:S05]  /*14a20*/  @!P0 BRA `(.L_x_13954) ;  /* 0xfffffffc00f08947 */ /* 0x010fea000383ffff */
[----:B------:R-:W-:Y:S05]  /*14a30*/  BRA `(.L_x_14055) ;  /* 0xffffffc000f87947 */ /* 0x000fea000383ffff */
.L_x_13955:
[----:B------:R-:W-:Y:S01]  /*14a40*/  BSSY B1, `(.L_x_14056) ;  /* 0x0000008000017945 */ /* 0x000fe20003800000 */
[----:B------:R-:W-:Y:S01]  /*14a50*/  IMAD.MOV.U32 R13, RZ, RZ, R22 ;  /* 0x000000ffff0d7224 */ /* 0x000fe200078e0016 */
[----:B------:R-:W-:Y:S01]  /*14a60*/  MOV R11, 0x181f ;  /* 0x0000181f000b7802 */ /* 0x000fe20000000f00 */
[----:B------:R-:W-:Y:S02]  /*14a70*/  IMAD.MOV.U32 R12, RZ, RZ, RZ ;  /* 0x000000ffff0c7224 */ /* 0x000fe400078e00ff */
[----:B------:R-:W-:-:S07]  /*14a80*/  IMAD.MOV.U32 R15, RZ, RZ, -0x1 ;  /* 0xffffffffff0f7424 */ /* 0x000fce00078e00ff */
[----:B-123--:R-:W-:Y:S05]  /*14a90*/  WARPSYNC.COLLECTIVE R15, `(.L_x_14057) ;  /* 0x000000000f087348 */ /* 0x00efea0003c00000 */
[----:B------:R0:W4:Y:S02]  /*14aa0*/  SHFL.IDX P6, R14, R13, R12, R11 ;  /* 0x0000000c0d0e7389 */ /* 0x00012400000c000b */
[----:B01234-:R-:W-:Y:S01]  /*14ab0*/  ENDCOLLECTIVE ;  /* 0x000000000000791b */ /* 0x01ffe20003800000 */
.L_x_14057:
[----:B------:R-:W-:Y:S05]  /*14ac0*/  BSYNC B1 ;  /* 0x0000000000017941 */ /* 0x000fea0003800000 */
.L_x_14056:
[----:B------:R-:W-:Y:S01]  /*14ad0*/  MOV R13, R20 ;  /* 0x00000014000d7202 */ /* 0x000fe20000000f00 */
[----:B------:R-:W-:Y:S01]  /*14ae0*/  IMAD.MOV.U32 R12, RZ, RZ, RZ ;  /* 0x000000ffff0c7224 */ /* 0x000fe200078e00ff */
[----:B------:R-:W-:Y:S01]  /*14af0*/  MOV R15, 0xffffffff ;  /* 0xffffffff000f7802 */ /* 0x000fe20000000f00 */
[----:B------:R-:W-:Y:S02]  /*14b00*/  IMAD.MOV.U32 R11, RZ, RZ, 0x181f ;  /* 0x0000181fff0b7424 */ /* 0x000fe400078e00ff */
[----:B------:R-:W-:Y:S02]  /*14b10*/  IMAD.MOV.U32 R3, RZ, RZ, R14 ;  /* 0x000000ffff037224 */ /* 0x000fe400078e000e */
[----:B------:R-:W-:-:S07]  /*14b20*/  IMAD R21, R17, 0xc000, R31 ;  /* 0x0000c00011157824 */ /* 0x000fce00078e021f */
[----:B------:R-:W-:Y:S05]  /*14b30*/  WARPSYNC.COLLECTIVE R15, `(.L_x_14058) ;  /* 0x000000000f087348 */ /* 0x000fea0003c00000 */
[----:B------:R0:W1:Y:S02]  /*14b40*/  SHFL.IDX P6, R14, R13, R12, R11 ;  /* 0x0000000c0d0e7389 */ /* 0x00006400000c000b */
[----:B01----:R-:W-:Y:S01]  /*14b50*/  ENDCOLLECTIVE ;  /* 0x000000000000791b */ /* 0x003fe20003800000 */
.L_x_14058:
[----:B------:R-:W-:Y:S02]  /*14b60*/  IMAD.MOV.U32 R9, RZ, RZ, RZ ;  /* 0x000000ffff097224 */ /* 0x000fe400078e00ff */
[----:B------:R-:W-:Y:S01]  /*14b70*/  IMAD.MOV.U32 R13, RZ, RZ, R22 ;  /* 0x000000ffff0d7224 */ /* 0x000fe200078e0016 */
[----:B------:R-:W-:Y:S02]  /*14b80*/  MOV R12, 0x1 ;  /* 0x00000001000c7802 */ /* 0x000fe40000000f00 */
[----:B------:R-:W-:-:S13]  /*14b90*/  IADD3 R2, P0, R14, R0, RZ ;  /* 0x000000000e027210 */ /* 0x000fda0007f1e0ff */
[----:B------:R-:W-:Y:S05]  /*14ba0*/  WARPSYNC.COLLECTIVE R15, `(.L_x_14059) ;  /* 0x000000000f087348 */ /* 0x000fea0003c00000 */
[----:B------:R0:W1:Y:S02]  /*14bb0*/  SHFL.IDX P6, R14, R13, R12, R11 ;  /* 0x0000000c0d0e7389 */ /* 0x00006400000c000b */
[----:B01----:R-:W-:Y:S01]  /*14bc0*/  ENDCOLLECTIVE ;  /* 0x000000000000791b */ /* 0x003fe20003800000 */
.L_x_14059:
        /* <DEDUP_REMOVED lines=13> */
.L_x_14060:
[----:B------:R-:W-:Y:S02]  /*14ca0*/  IMAD.MOV.U32 R13, RZ, RZ, R22 ;  /* 0x000000ffff0d7224 */ /* 0x000fe400078e0016 */
[----:B------:R-:W-:Y:S01]  /*14cb0*/  IMAD.MOV.U32 R12, RZ, RZ, 0x2 ;  /* 0x00000002ff0c7424 */ /* 0x000fe200078e00ff */
[----:B------:R-:W-:-:S13]  /*14cc0*/  IADD3 R2, P0, R14, R0, RZ ;  /* 0x000000000e027210 */ /* 0x000fda0007f1e0ff */
[----:B------:R-:W-:Y:S05]  /*14cd0*/  WARPSYNC.COLLECTIVE R15, `(.L_x_14061) ;  /* 0x000000000f087348 */ /* 0x000fea0003c00000 */
[----:B------:R0:W1:Y:S02]  /*14ce0*/  SHFL.IDX P6, R14, R13, R12, R11 ;  /* 0x0000000c0d0e7389 */ /* 0x00006400000c000b */
[----:B01----:R-:W-:Y:S01]  /*14cf0*/  ENDCOLLECTIVE ;  /* 0x000000000000791b */ /* 0x003fe20003800000 */
.L_x_14061:
[----:B------:R-:W-:-:S05]  /*14d00*/  IADD3.X R3, RZ, R4, RZ, P0, !PT ;  /* 0x00000004ff037210 */ /* 0x000fca00007fe4ff */
        /* <DEDUP_REMOVED lines=12> */
.L_x_14062:
[----:B------:R-:W-:Y:S01]  /*14dd0*/  MOV R13, R22 ;  /* 0x00000016000d7202 */ /* 0x000fe20000000f00 */
[----:B------:R-:W-:Y:S01]  /*14de0*/  IMAD.MOV.U32 R12, RZ, RZ, 0x3 ;  /* 0x00000003ff0c7424 */ /* 0x000fe200078e00ff */
[----:B------:R-:W-:-:S13]  /*14df0*/  IADD3 R2, P0, R14, R0, RZ ;  /* 0x000000000e027210 */ /* 0x000fda0007f1e0ff */
[----:B------:R-:W-:Y:S05]  /*14e00*/  WARPSYNC.COLLECTIVE R15, `(.L_x_14063) ;  /* 0x000000000f087348 */ /* 0x000fea0003c00000 */
[----:B------:R0:W1:Y:S02]  /*14e10*/  SHFL.IDX P6, R14, R13, R12, R11 ;  /* 0x0000000c0d0e7389 */ /* 0x00006400000c000b */
[----:B01----:R-:W-:Y:S01]  /*14e20*/  ENDCOLLECTIVE ;  /* 0x000000000000791b */ /* 0x003fe20003800000 */
.L_x_14063:
[----:B------:R-:W-:-:S05]  /*14e30*/  IMAD.X R3, RZ, RZ, R4, P0 ;  /* 0x000000ffff037224 */ /* 0x000fca00000e0604 */
        /* <DEDUP_REMOVED lines=12> */
.L_x_14064:
[----:B------:R-:W-:Y:S01]  /*14f00*/  IMAD.MOV.U32 R13, RZ, RZ, R22 ;  /* 0x000000ffff0d7224 */ /* 0x000fe200078e0016 */
[----:B------:R-:W-:Y:S02]  /*14f10*/  MOV R12, 0x4 ;  /* 0x00000004000c7802 */ /* 0x000fe40000000f00 */
[----:B------:R-:W-:-:S13]  /*14f20*/  IADD3 R2, P0, R14, R0, RZ ;  /* 0x000000000e027210 */ /* 0x000fda0007f1e0ff */
[----:B------:R-:W-:Y:S05]  /*14f30*/  WARPSYNC.COLLECTIVE R15, `(.L_x_14065) ;  /* 0x000000000f087348 */ /* 0x000fea0003c00000 */
[----:B------:R0:W1:Y:S02]  /*14f40*/  SHFL.IDX P6, R14, R13, R12, R11 ;  /* 0x0000000c0d0e7389 */ /* 0x00006400000c000b */
[----:B01----:R-:W-:Y:S01]  /*14f50*/  ENDCOLLECTIVE ;  /* 0x000000000000791b */ /* 0x003fe20003800000 */
.L_x_14065:
        /* <DEDUP_REMOVED lines=13> */
.L_x_14066:
[----:B------:R-:W-:Y:S02]  /*15030*/  IMAD.MOV.U32 R13, RZ, RZ, R22 ;  /* 0x000000ffff0d7224 */ /* 0x000fe400078e0016 */
[----:B------:R-:W-:Y:S01]  /*15040*/  IMAD.MOV.U32 R12, RZ, RZ, 0x5 ;  /* 0x00000005ff0c7424 */ /* 0x000fe200078e00ff */
[----:B------:R-:W-:-:S13]  /*15050*/  IADD3 R2, P0, R14, R0, RZ ;  /* 0x000000000e027210 */ /* 0x000fda0007f1e0ff */
[----:B------:R-:W-:Y:S05]  /*15060*/  WARPSYNC.COLLECTIVE R15, `(.L_x_14067) ;  /* 0x000000000f087348 */ /* 0x000fea0003c00000 */
[----:B------:R0:W1:Y:S02]  /*15070*/  SHFL.IDX P6, R14, R13, R12, R11 ;  /* 0x0000000c0d0e7389 */ /* 0x00006400000c000b */
[----:B01----:R-:W-:Y:S01]  /*15080*/  ENDCOLLECTIVE ;  /* 0x000000000000791b */ /* 0x003fe20003800000 */
.L_x_14067:
        /* <DEDUP_REMOVED lines=13> */
.L_x_14068:
[----:B------:R-:W-:Y:S05]  /*15160*/  BRA `(.L_x_14069) ;  /* 0xffffffc000487947 */ /* 0x000fea000383ffff */
.L_x_13960:
[----:B0-----:R0:W4:Y:S02]  /*15170*/  SYNCS.PHASECHK.TRANS64.TRYWAIT P0, [R4+URZ+0x32420], R9 ;  /* 0x03242009040075a7 */ /* 0x001124000800017f */
[----:B----4-:R-:W-:Y:S05]  /*15180*/  @!P0 NANOSLEEP.SYNCS 0x989680 ;  /* 0x009896800000895d */ /* 0x010fea0003900000 */
[----:B------:R-:W4:Y:S02]  /*15190*/  @!P0 SYNCS.PHASECHK.TRANS64 P0, [R4+URZ+0x32420], R9 ;  /* 0x03242009040085a7 */ /* 0x000f24000800007f */
[----:B----4-:R-:W-:Y:S05]  /*151a0*/  @!P0 BRA `(.L_x_13960) ;  /* 0xfffffffc00f08947 */ /* 0x010fea000383ffff */
[----:B------:R-:W-:Y:S05]  /*151b0*/  BRA `(.L_x_14070) ;  /* 0xffffffc000d07947 */ /* 0x000fea000383ffff */
.L_x_13961:
[----:B------:R-:W4:Y:S01]  /*151c0*/  S2R R0, SR_TID.X ;  /* 0x0000000000007919 */ /* 0x000f220000002100 */
[----:B------:R-:W-:Y:S01]  /*151d0*/  BSSY B0, `(.L_x_14071) ;  /* 0x000000a000007945 */ /* 0x000fe20003800000 */
[----:B------:R-:W-:Y:S01]  /*151e0*/  IMAD.MOV.U32 R12, RZ, RZ, RZ ;  /* 0x000000ffff0c7224 */ /* 0x000fe200078e00ff */
[----:B------:R-:W-:Y:S01]  /*151f0*/  MOV R15, 0xffffffff ;  /* 0xffffffff000f7802 */ /* 0x000fe20000000f00 */
[----:B------:R-:W-:Y:S01]  /*15200*/  IMAD.MOV.U32 R11, RZ, RZ, 0x1f ;  /* 0x0000001fff0b7424 */ /* 0x000fe200078e00ff */
[----:B----4-:R-:W-:-:S04]  /*15210*/  SHF.R.U32.HI R0, RZ, 0x5, R0 ;  /* 0x00000005ff007819 */ /* 0x010fc80000011600 */
[----:B------:R-:W-:-:S04]  /*15220*/  LOP3.LUT R0, R0, 0x3, RZ, 0xc0, !PT ;  /* 0x0000000300007812 */ /* 0x000fc800078ec0ff */
[----:B------:R-:W-:-:S07]  /*15230*/  MOV R13, R0 ;  /* 0x00000000000d7202 */ /* 0x000fce0000000f00 */
[----:B0123-5:R-:W-:Y:S05]  /*15240*/  WARPSYNC.COLLECTIVE R15, `(.L_x_14072) ;  /* 0x000000000f087348 */ /* 0x02ffea0003c00000 */
[----:B------:R4:W0:Y:S02]  /*15250*/  SHFL.IDX P6, R14, R13, R12, R11 ;  /* 0x0000000c0d0e7389 */ /* 0x00082400000c000b */
[----:B012345:R-:W-:Y:S01]  /*15260*/  ENDCOLLECTIVE ;  /* 0x000000000000791b */ /* 0x03ffe20003800000 */
.L_x_14072:
[----:B------:R-:W-:Y:S05]  /*15270*/  BSYNC B0 ;  /* 0x0000000000007941 */ /* 0x000fea0003800000 */
.L_x_14071:
[----:B------:R-:W-:Y:S05]  /*15280*/  BRA `(.L_x_14073) ;  /* 0xffffffc000b87947 */ /* 0x000fea000383ffff */
.L_x_13962:
[----:B------:R-:W-:Y:S01]  /*15290*/  BSSY B0, `(.L_x_14074) ;  /* 0x0000006000007945 */ /* 0x000fe20003800000 */
[----:B------:R-:W-:-:S07]  /*152a0*/  IMAD.MOV.U32 R15, RZ, RZ, -0x1 ;  /* 0xffffffffff0f7424 */ /* 0x000fce00078e00ff */
[----:B-12345:R-:W-:Y:S05]  /*152b0*/  WARPSYNC.COLLECTIVE R15, `(.L_x_14075) ;  /* 0x000000000f0c7348 */ /* 0x03efea0003c00000 */
[----:B------:R-:W-:Y:S02]  /*152c0*/  ELECT P6, UR62, PT ;  /* 0x00000000003e782f */ /* 0x000fe400038c0000 */
[----:B------:R-:W-:Y:S01]  /*152d0*/  MOV R14, UR62 ;  /* 0x0000003e000e7c02 */ /* 0x000fe20008000f00 */
[----:B-12345:R-:W-:Y:S10]  /*152e0*/  ENDCOLLECTIVE ;  /* 0x000000000000791b */ /* 0x03eff40003800000 */
.L_x_14075:
[----:B------:R-:W-:Y:S05]  /*152f0*/  BSYNC B0 ;  /* 0x0000000000007941 */ /* 0x000fea0003800000 */
.L_x_14074:
[----:B------:R-:W-:Y:S05]  /*15300*/  BRA `(.L_x_14076) ;  /* 0xffffffc000ac7947 */ /* 0x000fea000383ffff */
.L_x_13964:
[----:B0-----:R0:W4:Y:S02]  /*15310*/  SYNCS.PHASECHK.TRANS64.TRYWAIT P1, [R5+URZ+0x32440], R0 ;  /* 0x03244000050075a7 */ /* 0x001124000802017f */
[----:B----4-:R-:W-:Y:S05]  /*15320*/  @!P1 NANOSLEEP.SYNCS 0x989680 ;  /* 0x009896800000995d */ /* 0x010fea0003900000 */
[----:B------:R-:W4:Y:S02]  /*15330*/  @!P1 SYNCS.PHASECHK.TRANS64 P1, [R5+URZ+0x32440], R0 ;  /* 0x03244000050095a7 */ /* 0x000f24000802007f */
[----:B----4-:R-:W-:Y:S05]  /*15340*/  @!P1 BRA `(.L_x_13964) ;  /* 0xfffffffc00f09947 */ /* 0x010fea000383ffff */
[----:B------:R-:W-:Y:S05]  /*15350*/  BRA `(.L_x_14077) ;  /* 0xffffffc000c87947 */ /* 0x000fea000383ffff */
.L_x_13966:
[----:B----4-:R4:W0:Y:S02]  /*15360*/  SYNCS.PHASECHK.TRANS64.TRYWAIT P1, [R17+URZ+0x32440], R2 ;  /* 0x03244002110075a7 */ /* 0x010824000802017f */
[----:B0-----:R-:W-:Y:S05]  /*15370*/  @!P1 NANOSLEEP.SYNCS 0x989680 ;  /* 0x009896800000995d */ /* 0x001fea0003900000 */
[----:B------:R-:W0:Y:S02]  /*15380*/  @!P1 SYNCS.PHASECHK.TRANS64 P1, [R17+URZ+0x32440], R2 ;  /* 0x03244002110095a7 */ /* 0x000e24000802007f */
[----:B0-----:R-:W-:Y:S05]  /*15390*/  @!P1 BRA `(.L_x_13966) ;  /* 0xfffffffc00f09947 */ /* 0x001fea000383ffff */
[----:B------:R-:W-:Y:S05]  /*153a0*/  BRA `(.L_x_14078) ;  /* 0xffffffc000d47947 */ /* 0x000fea000383ffff */
.L_x_13968:
[----:B------:R0:W0:Y:S02]  /*153b0*/  SYNCS.PHASECHK.TRANS64.TRYWAIT P1, [R5+URZ+0x32460], R0 ;  /* 0x03246000050075a7 */ /* 0x000024000802017f */
[----:B0-----:R-:W-:Y:S05]  /*153c0*/  @!P1 NANOSLEEP.SYNCS 0x989680 ;  /* 0x009896800000995d */ /* 0x001fea0003900000 */
[----:B------:R-:W0:Y:S02]  /*153d0*/  @!P1 SYNCS.PHASECHK.TRANS64 P1, [R5+URZ+0x32460], R0 ;  /* 0x03246000050095a7 */ /* 0x000e24000802007f */
[----:B0-----:R-:W-:Y:S05]  /*153e0*/  @!P1 BRA `(.L_x_13968) ;  /* 0xfffffffc00f09947 */ /* 0x001fea000383ffff */
[----:B------:R-:W-:Y:S05]  /*153f0*/  BRA `(.L_x_14079) ;  /* 0xffffffc000d07947 */ /* 0x000fea000383ffff */
.L_x_14080:
        /* <DEDUP_REMOVED lines=16> */
.L_x_15782:


//--------------------- .text._ZN7cutlass13device_kernelIN5flash11enable_sm90INS1_16FlashAttnFwdSm90INS1_25CollectiveMainloopFwdSm90ILi2EN4cute5tupleIJNS5_1CILi1EEES8_S8_EEENS6_IJNS7_ILi128EEENS7_ILi96EEENS7_ILi64EEEEEELi256ENS_10bfloat16_tEfNS_4arch4Sm90ELb1ELb0ELb1ELb1ELb1ELb0ELb0ELb1ELb0ELb1ELb1ELb0EEENS1_21CollectiveEpilogueFwdINS6_IJSA_NS7_ILi256EEESB_EEES9_SE_SG_Li256ELb1ELb1ELb1ELb0EEENS1_36VarlenDynamicPersistentTileSchedulerILi128ELi96ELi256ELi128ELb1ELb1ELb1ELb1ELb1ELb1EEEEEEEEEvNT_6ParamsE --------------------------
	.section	.text._ZN7cutlass13device_kernelIN5flash11enable_sm90INS1_16FlashAttnFwdSm90INS1_25CollectiveMainloopFwdSm90ILi2EN4cute5tupleIJNS5_1CILi1EEES8_S8_EEENS6_IJNS7_ILi128EEENS7_ILi96EEENS7_ILi64EEEEEELi256ENS_10bfloat16_tEfNS_4arch4Sm90ELb1ELb0ELb1ELb1ELb1ELb0ELb0ELb1ELb0ELb1ELb1ELb0EEENS1_21CollectiveEpilogueFwdINS6_IJSA_NS7_ILi256EEESB_EEES9_SE_SG_Li256ELb1ELb1ELb1ELb0EEENS1_36VarlenDynamicPersistentTileSchedulerILi128ELi96ELi256ELi128ELb1ELb1ELb1ELb1ELb1ELb1EEEEEEEEEvNT_6ParamsE,"ax",@progbits
	.align	128
.text._ZN7cutlass13device_kernelIN5flash11enable_sm90INS1_16FlashAttnFwdSm90INS1_25CollectiveMainloopFwdSm90ILi2EN4cute5tupleIJNS5_1CILi1EEES8_S8_EEENS6_IJNS7_ILi128EEENS7_ILi96EEENS7_ILi64EEEEEELi256ENS_10bfloat16_tEfNS_4arch4Sm90ELb1ELb0ELb1ELb1ELb1ELb0ELb0ELb1ELb0ELb1ELb1ELb0EEENS1_21CollectiveEpilogueFwdINS6_IJSA_NS7_ILi256EEESB_EEES9_SE_SG_Li256ELb1ELb1ELb1ELb0EEENS1_36VarlenDynamicPersistentTileSchedulerILi128ELi96ELi256ELi128ELb1ELb1ELb1ELb1ELb1ELb1EEEEEEEEEvNT_6ParamsE:
        .type           _ZN7cutlass13device_kernelIN5flash11enable_sm90INS1_16FlashAttnFwdSm90INS1_25CollectiveMainloopFwdSm90ILi2EN4cute5tupleIJNS5_1CILi1EEES8_S8_EEENS6_IJNS7_ILi128EEENS7_ILi96EEENS7_ILi64EEEEEELi256ENS_10bfloat16_tEfNS_4arch4Sm90ELb1ELb0ELb1ELb1ELb1ELb0ELb0ELb1ELb0ELb1ELb1ELb0EEENS1_21CollectiveEpilogueFwdINS6_IJSA_NS7_ILi256EEESB_EEES9_SE_SG_Li256ELb1ELb1ELb1ELb0EEENS1_36VarlenDynamicPersistentTileSchedulerILi128ELi96ELi256ELi128ELb1ELb1ELb1ELb1ELb1ELb1EEEEEEEEEvNT_6ParamsE,@function
        .size           _ZN7cutlass13device_kernelIN5flash11enable_sm90INS1_16FlashAttnFwdSm90INS1_25CollectiveMainloopFwdSm90ILi2EN4cute5tupleIJNS5_1CILi1EEES8_S8_EEENS6_IJNS7_ILi128EEENS7_ILi96EEENS7_ILi64EEEEEELi256ENS_10bfloat16_tEfNS_4arch4Sm90ELb1ELb0ELb1ELb1ELb1ELb0ELb0ELb1ELb0ELb1ELb1ELb0EEENS1_21CollectiveEpilogueFwdINS6_IJSA_NS7_ILi256EEESB_EEES9_SE_SG_Li256ELb1ELb1ELb1ELb0EEENS1_36VarlenDynamicPersistentTileSchedulerILi128ELi96ELi256ELi128ELb1ELb1ELb1ELb1ELb1ELb1EEEEEEEEEvNT_6ParamsE,(.L_x_15783 - _ZN7cutlass13device_kernelIN5flash11enable_sm90INS1_16FlashAttnFwdSm90INS1_25CollectiveMainloopFwdSm90ILi2EN4cute5tupleIJNS5_1CILi1EEES8_S8_EEENS6_IJNS7_ILi128EEENS7_ILi96EEENS7_ILi64EEEEEELi256ENS_10bfloat16_tEfNS_4arch4Sm90ELb1ELb0ELb1ELb1ELb1ELb0ELb0ELb1ELb0ELb1ELb1ELb0EEENS1_21CollectiveEpilogueFwdINS6_IJSA_NS7_ILi256EEESB_EEES9_SE_SG_Li256ELb1ELb1ELb1ELb0EEENS1_36VarlenDynamicPersistentTileSchedulerILi128ELi96ELi256ELi128ELb1ELb1ELb1ELb1ELb1ELb1EEEEEEEEEvNT_6ParamsE)
        .other          _ZN7cutlass13device_kernelIN5flash11enable_sm90INS1_16FlashAttnFwdSm90INS1_25CollectiveMainloopFwdSm90ILi2EN4cute5tupleIJNS5_1CILi1EEES8_S8_EEENS6_IJNS7_ILi128EEENS7_ILi96EEENS7_ILi64EEEEEELi256ENS_10bfloat16_tEfNS_4arch4Sm90ELb1ELb0ELb1ELb1ELb1ELb0ELb0ELb1ELb0ELb1ELb1ELb0EEENS1_21CollectiveEpilogueFwdINS6_IJSA_NS7_ILi256EEESB_EEES9_SE_SG_Li256ELb1ELb1ELb1ELb0EEENS1_36VarlenDynamicPersistentTileSchedulerILi128ELi96ELi256ELi128ELb1ELb1ELb1ELb1ELb1ELb1EEEEEEEEEvNT_6ParamsE,@"STO_CUDA_ENTRY STV_DEFAULT"
_ZN7cutlass13device_kernelIN5flash11enable_sm90INS1_16FlashAttnFwdSm90INS1_25CollectiveMainloopFwdSm90ILi2EN4cute5tupleIJNS5_1CILi1EEES8_S8_EEENS6_IJNS7_ILi128EEENS7_ILi96EEENS7_ILi64EEEEEELi256ENS_10bfloat16_tEfNS_4arch4Sm90ELb1ELb0ELb1ELb1ELb1ELb0ELb0ELb1ELb0ELb1ELb1ELb0EEENS1_21CollectiveEpilogueFwdINS6_IJSA_NS7_ILi256EEESB_EEES9_SE_SG_Li256ELb1ELb1ELb1ELb0EEENS1_36VarlenDynamicPersistentTileSchedulerILi128ELi96ELi256ELi128ELb1ELb1ELb1ELb1ELb1ELb1EEEEEEEEEvNT_6ParamsE:
        /* <DEDUP_REMOVED lines=45> */
.L_x_14081:
        /* <DEDUP_REMOVED lines=22> */
.L_x_14082:
        /* <DEDUP_REMOVED lines=18> */
.L_x_14083:
        /* <DEDUP_REMOVED lines=22> */
.L_x_14084:
        /* <DEDUP_REMOVED lines=23> */
.L_x_14085:
        /* <DEDUP_REMOVED lines=8> */
.L_x_14087:
        /* <DEDUP_REMOVED lines=28> */
[----:B------:R-:W-:-:S03]  /*0a60*/  LOP3.LUT R5, R2, 0xffffff80, RZ, 0xc0, !PT ;  /* 0xffffff8002057812 */ /* 0x000fc600078ec0ff */
[----:B------:R-:W-:Y:S02]  /*0a70*/  IMAD.SHL.U32 R6, R4, 0x20, RZ ;  /* 0x0000002004067824 */ /* 0x000fe400078e00ff */
[----:B------:R-:W-:Y:S01]  /*0a80*/  IMAD.IADD R222, R0, 0x1, -R5 ;  /* 0x0000000100de7824 */ /* 0x000fe200078e0a05 */
[CC--:B------:R-:W-:Y:S02]  /*0a90*/  LEA.HI R5, R3.reuse, R0.reuse, RZ, 0x2 ;  /* 0x0000000003057211 */ /* 0x0c0fe400078f10ff */
[----:B------:R-:W-:Y:S02]  /*0aa0*/  LEA.HI R3, R3, R0, RZ, 0x4 ;  /* 0x0000000003037211 */ /* 0x000fe400078f20ff */
[----:B------:R-:W-:Y:S02]  /*0ab0*/  SHF.R.S32.HI R9, RZ, 0x1f, R222 ;  /* 0x0000001fff097819 */ /* 0x000fe400000114de */
[----:B------:R-:W-:Y:S02]  /*0ac0*/  LOP3.LUT R11, R5, 0xfffffffc, RZ, 0xc0, !PT ;  /* 0xfffffffc050b7812 */ /* 0x000fe400078ec0ff */
[----:B------:R-:W-:-:S02]  /*0ad0*/  LEA.HI R8, R9, R222, RZ, 0x2 ;  /* 0x000000de09087211 */ /* 0x000fc400078f10ff */
[C---:B------:R-:W-:Y:S01]  /*0ae0*/  LOP3.LUT R5, R3.reuse, 0x3fffff0, RZ, 0xc0, !PT ;  /* 0x03fffff003057812 */ /* 0x040fe200078ec0ff */
[C---:B------:R-:W-:Y:S01]  /*0af0*/  IMAD.IADD R12, R0.reuse, 0x1, -R11 ;  /* 0x00000001000c7824 */ /* 0x040fe200078e0a0b */
[----:B------:R-:W-:Y:S02]  /*0b00*/  SHF.R.S32.HI R4, RZ, 0x4, R3 ;  /* 0x00000004ff047819 */ /* 0x000fe40000011403 */
[--C-:B------:R-:W-:Y:S01]  /*0b10*/  SHF.R.S32.HI R10, RZ, 0x2, R8.reuse ;  /* 0x00000002ff0a7819 */ /* 0x100fe20000011408 */
[----:B------:R-:W-:Y:S01]  /*0b20*/  IMAD.IADD R5, R0, 0x1, -R5 ;  /* 0x0000000100057824 */ /* 0x000fe200078e0a05 */
[----:B------:R-:W-:Y:S02]  /*0b30*/  SHF.R.S32.HI R7, RZ, 0x1f, R8 ;  /* 0x0000001fff077819 */ /* 0x000fe40000011408 */
[----:B------:R-:W-:Y:S02]  /*0b40*/  LEA.HI R0, R3, R4, RZ, 0x1 ;  /* 0x0000000403007211 */ /* 0x000fe400078f08ff */
[----:B------:R-:W-:-:S02]  /*0b50*/  LEA.HI R11, R7, R10, RZ, 0x3 ;  /* 0x0000000a070b7211 */ /* 0x000fc400078f18ff */
[----:B------:R-:W-:Y:S02]  /*0b60*/  SHF.R.S32.HI R3, RZ, 0x7, R2 ;  /* 0x00000007ff037819 */ /* 0x000fe40000011402 */
[----:B------:R-:W-:Y:S02]  /*0b70*/  LOP3.LUT R6, R6, 0xfffffc00, RZ, 0xc0, !PT ;  /* 0xfffffc0006067812 */ /* 0x000fe400078ec0ff */
[----:B------:R-:W-:Y:S02]  /*0b80*/  LOP3.LUT R7, R0, 0x1ffffffe, RZ, 0xc0, !PT ;  /* 0x1ffffffe00077812 */ /* 0x000fe400078ec0ff */
[----:B------:R-:W-:Y:S01]  /*0b90*/  LOP3.LUT R11, R11, 0xfffffff8, RZ, 0xc0, !PT ;  /* 0xfffffff80b0b7812 */ /* 0x000fe200078ec0ff */
[----:B------:R-:W-:Y:S01]  /*0ba0*/  IMAD R6, R5, 0x40, R6 ;  /* 0x0000004005067824 */ /* 0x000fe200078e0206 */
[----:B------:R-:W-:Y:S01]  /*0bb0*/  LEA.HI R2, R2, R3, RZ, 0x1 ;  /* 0x0000000302027211 */ /* 0x000fe200078f08ff */
[----:B------:R-:W-:Y:S01]  /*0bc0*/  IMAD.IADD R7, R4, 0x1, -R7 ;  /* 0x0000000104077824 */ /* 0x000fe200078e0a07 */
[----:B------:R-:W-:Y:S01]  /*0bd0*/  LEA.HI R9, R9, R222, RZ, 0x5 ;  /* 0x000000de09097211 */ /* 0x000fe200078f28ff */
[----:B------:R-:W-:Y:S01]  /*0be0*/  IMAD.IADD R10, R10, 0x1, -R11 ;  /* 0x000000010a0a7824 */ /* 0x000fe200078e0a0b */
[----:B------:R-:W-:-:S02]  /*0bf0*/  LEA.HI R0, R12, R12, RZ, 0x1 ;  /* 0x0000000c0c007211 */ /* 0x000fc400078f08ff */
[----:B------:R-:W-:Y:S02]  /*0c00*/  LOP3.LUT R2, R2, 0x3fffffe, RZ, 0xc0, !PT ;  /* 0x03fffffe02027812 */ /* 0x000fe400078ec0ff */
[----:B------:R-:W-:Y:S02]  /*0c10*/  SHF.R.S32.HI R9, RZ, 0x5, R9 ;  /* 0x00000005ff097819 */ /* 0x000fe40000011409 */
[----:B------:R-:W-:Y:S01]  /*0c20*/  LOP3.LUT R5, R0, 0x1ffffffe, RZ, 0xc0, !PT ;  /* 0x1ffffffe00057812 */ /* 0x000fe200078ec0ff */
[----:B------:R-:W-:Y:S01]  /*0c30*/  IMAD R0, R7, 0x8, R6 ;  /* 0x0000000807007824 */ /* 0x000fe200078e0206 */
[----:B------:R-:W-:Y:S01]  /*0c40*/  LOP3.LUT R11, R8, 0x7ffffffc, RZ, 0xc0, !PT ;  /* 0x7ffffffc080b7812 */ /* 0x000fe200078ec0ff */
[----:B------:R-:W-:Y:S02]  /*0c50*/  IMAD.IADD R3, R3, 0x1, -R2 ;  /* 0x0000000103037824 */ /* 0x000fe400078e0a02 */
[----:B------:R-:W-:Y:S01]  /*0c60*/  IMAD R10, R9, 0x10, R10 ;  /* 0x00000010090a7824 */ /* 0x000fe200078e020a */
[----:B------:R0:W-:Y:S01]  /*0c70*/  STL [R1+0x2c], R0 ;  /* 0x00002c0001007387 */ /* 0x0001e20000100800 */
[----:B------:R-:W-:-:S02]  /*0c80*/  IMAD.IADD R2, R222, 0x1, -R11 ;  /* 0x00000001de027824 */ /* 0x000fc400078e0a0b */
[----:B------:R-:W-:Y:S02]  /*0c90*/  IMAD.IADD R5, R12, 0x1, -R5 ;  /* 0x000000010c057824 */ /* 0x000fe400078e0a05 */
[----:B------:R-:W-:-:S04]  /*0ca0*/  IMAD.SHL.U32 R2, R2, 0x2, RZ ;  /* 0x0000000202027824 */ /* 0x000fc800078e00ff */
[C---:B------:R-:W-:Y:S02]  /*0cb0*/  VIADD R221, R2.reuse, 0x8 ;  /* 0x0000000802dd7836 */ /* 0x040fe40000000000 */
[----:B0-----:R-:W-:Y:S02]  /*0cc0*/  IMAD R0, R3, 0x40, R10 ;  /* 0x0000004003007824 */ /* 0x001fe400078e020a */
        /* <DEDUP_REMOVED lines=53> */
[----:B0-----:R-:W-:-:S07]  /*1020*/  SHF.R.S32.HI R223, RZ, 0x1f, R18 ;  /* 0x0000001fffdf7819 */ /* 0x001fce0000011412 */
.L_x_14151:
[----:B------:R-:W-:Y:S01]  /*1030*/  ULDC.64 UR8, c[0x0][0xc88] ;  /* 0x0003220000087ab9 */ /* 0x000fe20000000a00 */
[----:B------:R-:W-:Y:S01]  /*1040*/  ULDC.64 UR10, c[0x0][0xa18] ;  /* 0x00028600000a7ab9 */ /* 0x000fe20000000a00 */
[----:B------:R-:W-:Y:S02]  /*1050*/  UIMAD.WIDE UR8, UR7, 0x4, UR8 ;  /* 0x00000004070878a5 */ /* 0x000fe4000f8e0208 */
[----:B------:R-:W-:Y:S01]  /*1060*/  UISETP.NE.U32.AND UP1, UPT, UR10, URZ, UPT ;  /* 0x0000003f0a00728c */ /* 0x000fe2000bf25070 */
[----:B------:R-:W-:Y:S01]  /*1070*/  ULDC UR4, c[0x0][0x424] ;  /* 0x0001090000047ab9 */ /* 0x000fe20000000800 */
[----:B------:R-:W-:Y:S02]  /*1080*/  ULDC UR7, c[0x0][0x2f0] ;  /* 0x0000bc0000077ab9 */ /* 0x000fe40000000800 */
[----:B01-34-:R-:W-:Y:S02]  /*1090*/  IMAD.U32 R4, RZ, RZ, UR8 ;  /* 0x00000008ff047e24 */ /* 0x01bfe4000f8e00ff */
[----:B------:R-:W-:Y:S01]  /*10a0*/  IMAD.U32 R5, RZ, RZ, UR9 ;  /* 0x00000009ff057e24 */ /* 0x000fe2000f8e00ff */
        /* <DEDUP_REMOVED lines=19> */
[----:B------:R-:W-:Y:S01]  /*11e0*/  UISETP.NE.U32.AND UP0, UPT, UR8, URZ, UPT ;  /* 0x0000003f0800728c */ /* 0x000fe2000bf05070 */
[----:B------:R-:W-:Y:S02]  /*11f0*/  ULDC.64 UR10, c[0x0][0xa20] ;  /* 0x00028800000a7ab9 */ /* 0x000fe40000000a00 */
[----:B------:R-:W3:Y:S01]  /*1200*/  @P2 LDG.E R6, desc[UR52][R6.64] ;  /* 0x0000003406062981 */ /* 0x000ee2000c1e1900 */
[----:B------:R-:W-:Y:S01]  /*1210*/  UISETP.NE.AND.EX UP0, UPT, UR9, URZ, UPT, UP0 ;  /* 0x0000003f0900728c */ /* 0x000fe2000bf05300 */
[----:B------:R-:W-:Y:S01]  /*1220*/  ISETP.NE.U32.AND P1, PT, RZ, UR10, PT ;  /* 0x0000000aff007c0c */ /* 0x000fe2000bf25070 */
[----:B------:R-:W-:Y:S01]  /*1230*/  UMOV UR48, URZ ;  /* 0x0000003f00307c82 */ /* 0x000fe20008000000 */
[----:B------:R-:W-:Y:S02]  /*1240*/  ULOP3.LUT UR41, UR5, 0xffff, URZ, 0xc0, !UPT ;  /* 0x0000ffff05297892 */ /* 0x000fe4000f8ec03f */
[----:B------:R-:W-:Y:S01]  /*1250*/  USEL UR4, UR4, 0x1, UP0 ;  /* 0x0000000104047887 */ /* 0x000fe20008000000 */
[----:B------:R-:W-:-:S03]  /*1260*/  ISETP.NE.AND.EX P1, PT, RZ, UR11, PT, P1 ;  /* 0x0000000bff007c0c */ /* 0x000fc6000bf25310 */
        /* <DEDUP_REMOVED lines=18> */
.L_x_14088:
        /* <DEDUP_REMOVED lines=8> */
.L_x_14089:
        /* <DEDUP_REMOVED lines=13> */
.L_x_14090:
        /* <DEDUP_REMOVED lines=26> */
[----:B------:R-:W-:Y:S01]  /*1680*/  ULOP3.LUT UR43, UR5, 0xff, URZ, 0xc0, !UPT ;  /* 0x000000ff052b7892 */ /* 0x000fe2000f8ec03f */
[----:B------:R-:W-:Y:S01]  /*1690*/  UMOV UR4, URZ ;  /* 0x0000003f00047c82 */ /* 0x000fe20008000000 */
[----:B------:R-:W-:Y:S02]  /*16a0*/  USHF.R.U32.HI UR44, URZ, 0x10, UR5 ;  /* 0x000000103f2c7899 */ /* 0x000fe40008011605 */
[----:B------:R-:W-:-:S13]  /*16b0*/  PLOP3.LUT P0, PT, PT, PT, UP0, 0x80, 0x0 ;  /* 0x000000000000781c */ /* 0x000fda0003f0f008 */
[----:B------:R-:W-:Y:S05]  /*16c0*/  @!P0 BRA `(.L_x_14091) ;  /* 0x0000000000908947 */ /* 0x000fea0003800000 */
        /* <DEDUP_REMOVED lines=36> */
.L_x_14091:
        /* <DEDUP_REMOVED lines=111> */
.L_x_14093:
        /* <DEDUP_REMOVED lines=13> */
.L_x_14238:
[----:B0-----:R-:W-:Y:S01]  /*20d0*/  IMAD.U32 R0, RZ, RZ, UR47 ;  /* 0x0000002fff007e24 */ /* 0x001fe2000f8e00ff */
[----:B------:R-:W-:Y:S05]  /*20e0*/  WARPSYNC.ALL ;  /* 0x0000000000007948 */ /* 0x000fea0003800000 */
[----:B------:R0:W-:Y:S01]  /*20f0*/  BAR.SYNC.DEFER_BLOCKING R8, 0x100 ;  /* 0x000400080000751d */ /* 0x0001e20000010000 */
[----:B------:R-:W-:-:S13]  /*2100*/  ISETP.NE.AND P0, PT, R0, 0x3, PT ;  /* 0x000000030000780c */ /* 0x000fda0003f05270 */
[----:B0-----:R-:W-:Y:S05]  /*2110*/  @!P0 BRA `(.L_x_14095) ;  /* 0x0000000000048947 */ /* 0x001fea0003800000 */
[----:B------:R-:W-:Y:S01]  /*2120*/  BPT.TRAP 0x1 ;  /* 0x000000040000795c */ /* 0x000fe20000300000 */
.L_x_14095:
[----:B------:R-:W-:Y:S01]  /*2130*/  R2UR UR22, R7 ;  /* 0x00000000071672ca */ /* 0x000fe200000e0000 */
[----:B------:R-:W-:-:S05]  /*2140*/  IMAD.U32 R9, RZ, RZ, UR36 ;  /* 0x00000024ff097e24 */ /* 0x000fca000f8e00ff */
[----:B------:R-:W-:-:S07]  /*2150*/  SHF.L.U32 R9, R9, 0x1f, RZ ;  /* 0x0000001f09097819 */ /* 0x000fce00000006ff */
[----:B------:R-:W-:-:S09]  /*2160*/  ULEA UR22, UR37, UR22, 0x3 ;  /* 0x0000001625167291 */ /* 0x000fd2000f8e183f */
[----:B------:R0:W1:Y:S01]  /*2170*/  SYNCS.PHASECHK.TRANS64.TRYWAIT P1, [UR22+0x22830], R9 ;  /* 0x02283009ff0075a7 */ /* 0x0000620008020156 */
[----:B------:R-:W-:Y:S05]  /*2180*/  @!P0 BRA `(.L_x_14096) ;  /* 0x0000000000048947 */ /* 0x000fea0003800000 */
[----:B------:R-:W-:Y:S01]  /*2190*/  BPT.TRAP 0x1 ;  /* 0x000000040000795c */ /* 0x000fe20000300000 */
.L_x_14096:
[----:B-1----:R-:W-:Y:S05]  /*21a0*/  @P1 BRA `(.L_x_14097) ;  /* 0x0000000000081947 */ /* 0x002fea0003800000 */
[----:B------:R-:W1:Y:S02]  /*21b0*/  SYNCS.PHASECHK.TRANS64.TRYWAIT P1, [UR22+0x22830], R9 ;  /* 0x02283009ff0075a7 */ /* 0x000e640008020156 */
[----:B-1----:R-:W-:Y:S05]  /*21c0*/  @!P1 BRA `(.L_x_14098) ;  /* 0x0000012400689947 */ /* 0x002fea0003800000 */
.L_x_14097:
        /* <DEDUP_REMOVED lines=39> */
.L_x_14099:
[----:B------:R-:W-:Y:S01]  /*2440*/  UISETP.NE.AND UP0, UPT, UR50, URZ, UPT ;  /* 0x0000003f3200728c */ /* 0x000fe2000bf05270 */
[----:B------:R-:W-:Y:S01]  /*2450*/  ULDC UR7, c[0x0][0x9d8] ;  /* 0x0002760000077ab9 */ /* 0x000fe20000000800 */
[----:B------:R-:W-:Y:S01]  /*2460*/  ULDC UR10, c[0x0][0x988] ;  /* 0x00026200000a7ab9 */ /* 0x000fe20000000800 */
[----:B------:R-:W-:Y:S01]  /*2470*/  FMUL.FTZ R3, R27, UR7 ;  /* 0x000000071b037c20 */ /* 0x000fe20008410000 */
[----:B------:R-:W-:Y:S02]  /*2480*/  FMUL.FTZ R4, R30, UR7 ;  /* 0x000000071e047c20 */ /* 0x000fe40008410000 */
[----:B------:R-:W-:Y:S01]  /*2490*/  PLOP3.LUT P1, PT, PT, PT, UP0, 0x80, 0x0 ;  /* 0x000000000000781c */ /* 0x000fe20003f2f008 */
[----:B------:R-:W-:Y:S01]  /*24a0*/  FMUL.FTZ R39, R39, UR7 ;  /* 0x0000000727277c20 */ /* 0x000fe20008410000 */
[----:B------:R2:W-:Y:S01]  /*24b0*/  MUFU.TANH R10, R3 ;  /* 0x00000003000a7308 */ /* 0x0005e20000002400 */
[----:B------:R-:W-:Y:S01]  /*24c0*/  PLOP3.LUT P2, PT, PT, PT, UP0, 0x80, 0x0 ;  /* 0x000000000000781c */ /* 0x000fe20003f4f008 */
[----:B------:R-:W-:Y:S01]  /*24d0*/  FMUL.FTZ R26, R26, UR7 ;  /* 0x000000071a1a7c20 */ /* 0x000fe20008410000 */
[----:B------:R-:W-:Y:S01]  /*24e0*/  @UP0 ULDC UR6, c[0x0][0x44c] ;  /* 0x0001130000060ab9 */ /* 0x000fe20000000800 */
[----:B------:R-:W-:Y:S01]  /*24f0*/  FMUL.FTZ R5, R31, UR7 ;  /* 0x000000071f057c20 */ /* 0x000fe20008410000 */
[----:B------:R-:W-:Y:S01]  /*2500*/  FMUL.FTZ R35, R35, UR7 ;  /* 0x0000000723237c20 */ /* 0x000fe20008410000 */
[----:B------:R-:W-:Y:S01]  /*2510*/  FMUL.FTZ R38, R38, UR7 ;  /* 0x0000000726267c20 */ /* 0x000fe20008410000 */
[----:B------:R-:W-:Y:S01]  /*2520*/  FMUL.FTZ R50, R50, UR7 ;  /* 0x0000000732327c20 */ /* 0x000fe20008410000 */
[----:B------:R-:W-:Y:S01]  /*2530*/  MUFU.TANH R11, R4 ;  /* 0x00000004000b7308 */ /* 0x000fe20000002400 */
[----:B--2---:R-:W-:Y:S01]  /*2540*/  FMUL.FTZ R3, R34, UR7 ;  /* 0x0000000722037c20 */ /* 0x004fe20008410000 */
        /* <DEDUP_REMOVED lines=15> */
[----:B--2---:R-:W-:-:S02]  /*2640*/  VIADD R3, R16, UR42 ;  /* 0x0000002a10037c36 */ /* 0x004fc40008000000 */
[----:B------:R-:W-:Y:S01]  /*2650*/  FMUL.FTZ R59, R59, UR7 ;  /* 0x000000073b3b7c20 */ /* 0x000fe20008410000 */
[----:B------:R-:W-:Y:S01]  /*2660*/  FMUL.FTZ R62, R62, UR7 ;  /* 0x000000073e3e7c20 */ /* 0x000fe20008410000 */
[----:B------:R-:W-:Y:S01]  /*2670*/  FMUL.FTZ R63, R63, UR7 ;  /* 0x000000073f3f7c20 */ /* 0x000fe20008410000 */
[----:B------:R-:W-:Y:S01]  /*2680*/  @P1 IMAD.HI.U32 R4, R3, UR6, RZ ;  /* 0x0000000603041c27 */ /* 0x000fe2000f8e00ff */
[----:B------:R-:W-:-:S03]  /*2690*/  @UP0 ULDC UR6, c[0x0][0x450] ;  /* 0x0001140000060ab9 */ /* 0x000fc60000000800 */
[----:B------:R-:W-:Y:S01]  /*26a0*/  FMUL.FTZ R66, R66, UR7 ;  /* 0x0000000742427c20 */ /* 0x000fe20008410000 */
[----:B------:R2:W4:Y:S01]  /*26b0*/  MUFU.TANH R76, R26 ;  /* 0x0000001a004c7308 */ /* 0x0005220000002400 */
[----:B------:R-:W-:Y:S01]  /*26c0*/  IMAD.MOV.U32 R6, RZ, RZ, R3 ;  /* 0x000000ffff067224 */ /* 0x000fe200078e0003 */
[----:B------:R-:W-:Y:S01]  /*26d0*/  @P2 SHF.R.U32.HI R6, RZ, UR6, R4 ;  /* 0x00000006ff062c19 */ /* 0x000fe20008011604 */
[----:B------:R-:W-:Y:S01]  /*26e0*/  UIMAD UR6, UR51, -0x60, UR48 ;  /* 0xffffffa0330678a4 */ /* 0x000fe2000f8e0230 */
[----:B------:R-:W-:Y:S01]  /*26f0*/  FMUL.FTZ R73, R25, UR7 ;  /* 0x0000000719497c20 */ /* 0x000fe20008410000 */
[----:B------:R-:W-:Y:S01]  /*2700*/  FMUL.FTZ R67, R67, UR7 ;  /* 0x0000000743437c20 */ /* 0x000fe20008410000 */
[----:B------:R-:W-:Y:S01]  /*2710*/  FMUL.FTZ R70, R70, UR7 ;  /* 0x0000000746467c20 */ /* 0x000fe20008410000 */
[----:B------:R-:W2:Y:S01]  /*2720*/  SHFL.IDX PT, R4, R6, 0x1, 0x1c1f ;  /* 0x003c1f0006047f89 */ /* 0x000ea200000e0000 */
[----:B------:R-:W5:Y:S01]  /*2730*/  MUFU.TANH R12, R5 ;  /* 0x00000005000c7308 */ /* 0x000f620000002400 */
[----:B---3--:R-:W-:-:S02]  /*2740*/  IMAD.U32 R39, RZ, RZ, UR6 ;  /* 0x00000006ff277e24 */ /* 0x008fc4000f8e00ff */
[----:B------:R-:W-:Y:S01]  /*2750*/  FMUL.FTZ R72, R24, UR7 ;  /* 0x0000000718487c20 */ /* 0x000fe20008410000 */
[----:B------:R-:W-:Y:S01]  /*2760*/  FMUL.FTZ R71, R71, UR7 ;  /* 0x0000000747477c20 */ /* 0x000fe20008410000 */
[----:B------:R-:W-:Y:S01]  /*2770*/  FMUL.FTZ R34, R36, UR7 ;  /* 0x0000000724227c20 */ /* 0x000fe20008410000 */
[----:B------:R-:W-:Y:S01]  /*2780*/  FMUL.FTZ R36, R41, UR7 ;  /* 0x0000000729247c20 */ /* 0x000fe20008410000 */
[C-C-:B------:R-:W-:Y:S01]  /*2790*/  IADD3 R3, -R2.reuse, 0x61, R39.reuse ;  /* 0x0000006102037810 */ /* 0x140fe20007ffe127 */
[----:B------:R-:W3:Y:S01]  /*27a0*/  SHFL.IDX PT, R6, R6, RZ, 0x1c1f ;  /* 0x001c1fff06067589 */ /* 0x000ee200000e0000 */
[----:B------:R-:W-:Y:S01]  /*27b0*/  IADD3 R39, -R2, 0x60, R39 ;  /* 0x0000006002277810 */ /* 0x000fe20007ffe127 */
[----:B------:R-:W0:Y:S01]  /*27c0*/  MUFU.TANH R35, R35 ;  /* 0x0000002300237308 */ /* 0x000e220000002400 */
[----:B------:R-:W-:Y:S01]  /*27d0*/  FMUL.FTZ R44, R44, UR7 ;  /* 0x000000072c2c7c20 */ /* 0x000fe20008410000 */
[----:B------:R-:W-:Y:S02]  /*27e0*/  VIADD R74, R3, -UR49 ;  /* 0x80000031034a7c36 */ /* 0x000fe40008000000 */
        /* <DEDUP_REMOVED lines=11> */
[----:B--2---:R-:W-:Y:S01]  /*28a0*/  VIADDMNMX R26, R4, R74, R39, PT ;  /* 0x0000004a041a7246 */ /* 0x004fe20003800127 */
[----:B------:R-:W-:Y:S01]  /*28b0*/  FMUL.FTZ R64, R64, UR7 ;  /* 0x0000000740407c20 */ /* 0x000fe20008410000 */
[----:B------:R2:W-:Y:S01]  /*28c0*/  MUFU.TANH R20, R50 ;  /* 0x0000003200147308 */ /* 0x0005e20000002400 */
[----:B------:R-:W-:Y:S01]  /*28d0*/  FMUL.FTZ R65, R65, UR7 ;  /* 0x0000000741417c20 */ /* 0x000fe20008410000 */
[----:B------:R-:W-:Y:S01]  /*28e0*/  ISETP.GT.AND P1, PT, R26, RZ, PT ;  /* 0x000000ff1a00720c */ /* 0x000fe20003f24270 */
[----:B------:R-:W-:Y:S01]  /*28f0*/  FMUL.FTZ R68, R68, UR7 ;  /* 0x0000000744447c20 */ /* 0x000fe20008410000 */
[C---:B------:R-:W-:Y:S01]  /*2900*/  ISETP.GT.AND P2, PT, R26.reuse, 0x1, PT ;  /* 0x000000011a00780c */ /* 0x040fe20003f44270 */
[----:B------:R-:W-:Y:S01]  /*2910*/  FMUL.FTZ R69, R69, UR7 ;  /* 0x0000000745457c20 */ /* 0x000fe20008410000 */
[----:B------:R-:W-:Y:S01]  /*2920*/  ISETP.GT.AND P3, PT, R26, 0x8, PT ;  /* 0x000000081a00780c */ /* 0x000fe20003f64270 */
[----:B------:R-:W0:Y:S01]  /*2930*/  S2UR UR7, SR_CgaCtaId ;  /* 0x00000000000779c3 */ /* 0x000e220000008800 */
[----:B----4-:R-:W-:Y:S01]  /*2940*/  FSEL R76, R76, -INF , P1 ;  /* 0xff8000004c4c7808 */ /* 0x010fe20000800000 */
[----:B------:R5:W-:Y:S01]  /*2950*/  MUFU.TANH R15, R46 ;  /* 0x0000002e000f7308 */ /* 0x000be20000002400 */
[----:B------:R-:W-:Y:S01]  /*2960*/  FSEL R54, R10, -INF , P2 ;  /* 0xff8000000a367808 */ /* 0x000fe20001000000 */
[----:B------:R-:W-:Y:S01]  /*2970*/  UIADD3 UR6, UR22, 0x22840, URZ ;  /* 0x0002284016067890 */ /* 0x000fe2000fffe03f */
[----:B------:R-:W-:-:S02]  /*2980*/  ISETP.GT.AND P1, PT, R26, 0x9, PT ;  /* 0x000000091a00780c */ /* 0x000fc40003f24270 */
[----:B--2---:R-:W-:Y:S02]  /*2990*/  FSEL R50, R11, -INF , P3 ;  /* 0xff8000000b327808 */ /* 0x004fe40001800000 */
[----:B------:R-:W-:Y:S01]  /*29a0*/  FMNMX.FTZ R5, R76, R54, !PT ;  /* 0x000000364c057209 */ /* 0x000fe20007810000 */
[----:B------:R2:W4:Y:S01]  /*29b0*/  MUFU.TANH R32, R42 ;  /* 0x0000002a00207308 */ /* 0x0005220000002400 */
[----:B------:R-:W-:Y:S02]  /*29c0*/  ISETP.GT.AND P2, PT, R26, 0x10, PT ;  /* 0x000000101a00780c */ /* 0x000fe40003f44270 */
[----:B-----5:R-:W-:Y:S02]  /*29d0*/  FSEL R46, R12, -INF , P1 ;  /* 0xff8000000c2e7808 */ /* 0x020fe40000800000 */
[----:B------:R-:W-:Y:S02]  /*29e0*/  FMNMX.FTZ R5, R50, R5, !PT ;  /* 0x0000000532057209 */ /* 0x000fe40007810000 */
[----:B------:R-:W-:Y:S01]  /*29f0*/  ISETP.GT.AND P1, PT, R26, 0x11, PT ;  /* 0x000000111a00780c */ /* 0x000fe20003f24270 */
[----:B------:R-:W5:Y:S01]  /*2a00*/  MUFU.TANH R29, R43 ;  /* 0x0000002b001d7308 */ /* 0x000f620000002400 */
[----:B--2---:R-:W-:-:S02]  /*2a10*/  FSEL R42, R13, -INF , P2 ;  /* 0xff8000000d2a7808 */ /* 0x004fc40001000000 */
[----:B------:R-:W-:Y:S02]  /*2a20*/  FMNMX.FTZ R5, R46, R5, !PT ;  /* 0x000000052e057209 */ /* 0x000fe40007810000 */
[----:B------:R-:W-:Y:S01]  /*2a30*/  ISETP.GT.AND P2, PT, R26, 0x18, PT ;  /* 0x000000181a00780c */ /* 0x000fe20003f44270 */
[----:B0-----:R-:W-:Y:S01]  /*2a40*/  UPRMT UR6, UR7, 0x654, UR6 ;  /* 0x0000065407067896 */ /* 0x001fe20008000006 */
[----:B------:R-:W-:Y:S01]  /*2a50*/  FSEL R40, R35, -INF , P1 ;  /* 0xff80000023287808 */ /* 0x000fe20000800000 */
[----:B------:R-:W0:Y:S01]  /*2a60*/  MUFU.TANH R47, R47 ;  /* 0x0000002f002f7308 */ /* 0x000e220000002400 */
[----:B------:R-:W-:Y:S02]  /*2a70*/  FMNMX.FTZ R5, R42, R5, !PT ;  /* 0x000000052a057209 */ /* 0x000fe40007810000 */
[----:B------:R-:W-:Y:S02]  /*2a80*/  ISETP.GT.AND P1, PT, R26, 0x19, PT ;  /* 0x000000191a00780c */ /* 0x000fe40003f24270 */
[----:B-1----:R-:W-:-:S02]  /*2a90*/  FSEL R38, R38, -INF , P2 ;  /* 0xff80000026267808 */ /* 0x002fc40001000000 */
[----:B------:R-:W-:Y:S01]  /*2aa0*/  FMNMX.FTZ R5, R40, R5, !PT ;  /* 0x0000000528057209 */ /* 0x000fe20007810000 */
[----:B------:R1:W-:Y:S01]  /*2ab0*/  MUFU.TANH R21, R3 ;  /* 0x0000000300157308 */ /* 0x0003e20000002400 */
[----:B------:R-:W-:Y:S01]  /*2ac0*/  ISETP.GT.AND P2, PT, R26, 0x20, PT ;  /* 0x000000201a00780c */ /* 0x000fe20003f44270 */
[----:B------:R-:W-:Y:S01]  /*2ad0*/  SYNCS.ARRIVE.TRANS64.RED.A1T0 RZ, [UR6], RZ ;  /* 0x000000ffffff79a7 */ /* 0x000fe20008100406 */
[----:B------:R-:W-:Y:S02]  /*2ae0*/  FSEL R35, R14, -INF , P1 ;  /* 0xff8000000e237808 */ /* 0x000fe40000800000 */
[----:B------:R-:W-:Y:S02]  /*2af0*/  FMNMX.FTZ R4, R38, R5, !PT ;  /* 0x0000000526047209 */ /* 0x000fe40007810000 */
[----:B------:R-:W-:Y:S01]  /*2b00*/  ISETP.GT.AND P1, PT, R26, 0x21, PT ;  /* 0x000000211a00780c */ /* 0x000fe20003f24270 */
[----:B------:R-:W2:Y:S01]  /*2b10*/  MUFU.TANH R51, R51 ;  /* 0x0000003300337308 */ /* 0x000ea20000002400 */
[----:B----4-:R-:W-:-:S02]  /*2b20*/  FSEL R32, R32, -INF , P2 ;  /* 0xff80000020207808 */ /* 0x010fc40001000000 */
[----:B-1----:R-:W-:Y:S02]  /*2b30*/  FMNMX.FTZ R3, R35, R4, !PT ;  /* 0x0000000423037209 */ /* 0x002fe40007810000 */
[----:B------:R-:W-:Y:S02]  /*2b40*/  ISETP.GT.AND P2, PT, R26, 0x28, PT ;  /* 0x000000281a00780c */ /* 0x000fe40003f44270 */
[----:B-----5:R-:W-:Y:S01]  /*2b50*/  FSEL R29, R29, -INF , P1 ;  /* 0xff8000001d1d7808 */ /* 0x020fe20000800000 */
[----:B------:R-:W1:Y:S01]  /*2b60*/  MUFU.TANH R55, R55 ;  /* 0x0000003700377308 */ /* 0x000e620000002400 */
[----:B------:R-:W-:Y:S02]  /*2b70*/  FMNMX.FTZ R10, R32, R3, !PT ;  /* 0x00000003200a7209 */ /* 0x000fe40007810000 */
[----:B------:R-:W-:Y:S02]  /*2b80*/  ISETP.GT.AND P1, PT, R26, 0x29, PT ;  /* 0x000000291a00780c */ /* 0x000fe40003f24270 */
[----:B------:R-:W-:-:S02]  /*2b90*/  FSEL R4, R15, -INF , P2 ;  /* 0xff8000000f047808 */ /* 0x000fc40001000000 */
[----:B------:R-:W-:Y:S01]  /*2ba0*/  FMNMX.FTZ R3, R29, R10, !PT ;  /* 0x0000000a1d037209 */ /* 0x000fe20007810000 */
[----:B------:R-:W4:Y:S01]  /*2bb0*/  MUFU.TANH R13, R58 ;  /* 0x0000003a000d7308 */ /* 0x000f220000002400 */
[----:B------:R-:W-:Y:S02]  /*2bc0*/  ISETP.GT.AND P2, PT, R26, 0x30, PT ;  /* 0x000000301a00780c */ /* 0x000fe40003f44270 */
[----:B0-----:R-:W-:Y:S02]  /*2bd0*/  FSEL R5, R47, -INF , P1 ;  /* 0xff8000002f057808 */ /* 0x001fe40000800000 */
[----:B------:R-:W-:Y:S02]  /*2be0*/  FMNMX.FTZ R12, R4, R3, !PT ;  /* 0x00000003040c7209 */ /* 0x000fe40007810000 */
[----:B------:R-:W-:Y:S01]  /*2bf0*/  ISETP.GT.AND P1, PT, R26, 0x31, PT ;  /* 0x000000311a00780c */ /* 0x000fe20003f24270 */
[----:B------:R-:W0:Y:S01]  /*2c00*/  MUFU.TANH R59, R59 ;  /* 0x0000003b003b7308 */ /* 0x000e220000002400 */
[----:B------:R-:W-:-:S02]  /*2c10*/  FSEL R10, R20, -INF , P2 ;  /* 0xff800000140a7808 */ /* 0x000fc40001000000 */
[----:B------:R-:W-:Y:S02]  /*2c20*/  FMNMX.FTZ R3, R5, R12, !PT ;  /* 0x0000000c05037209 */ /* 0x000fe40007810000 */
[----:B------:R-:W-:Y:S02]  /*2c30*/  ISETP.GT.AND P2, PT, R26, 0x38, PT ;  /* 0x000000381a00780c */ /* 0x000fe40003f44270 */
[----:B--2---:R-:W-:Y:S01]  /*2c40*/  FSEL R11, R51, -INF , P1 ;  /* 0xff800000330b7808 */ /* 0x004fe20000800000 */
[----:B------:R-:W2:Y:S01]  /*2c50*/  MUFU.TANH R62, R62 ;  /* 0x0000003e003e7308 */ /* 0x000ea20000002400 */
[----:B------:R-:W-:Y:S02]  /*2c60*/  FMNMX.FTZ R14, R10, R3, !PT ;  /* 0x000000030a0e7209 */ /* 0x000fe40007810000 */
[----:B------:R-:W-:Y:S02]  /*2c70*/  ISETP.GT.AND P1, PT, R26, 0x39, PT ;  /* 0x000000391a00780c */ /* 0x000fe40003f24270 */
[----:B------:R-:W-:-:S02]  /*2c80*/  FSEL R12, R21, -INF , P2 ;  /* 0xff800000150c7808 */ /* 0x000fc40001000000 */
[----:B------:R-:W-:Y:S01]  /*2c90*/  FMNMX.FTZ R3, R11, R14, !PT ;  /* 0x0000000e0b037209 */ /* 0x000fe20007810000 */
[----:B------:R-:W5:Y:S01]  /*2ca0*/  MUFU.TANH R25, R63 ;  /* 0x0000003f00197308 */ /* 0x000f620000002400 */
[----:B------:R-:W-:Y:S02]  /*2cb0*/  ISETP.GT.AND P2, PT, R26, 0x40, PT ;  /* 0x000000401a00780c */ /* 0x000fe40003f44270 */
[----:B-1----:R-:W-:Y:S02]  /*2cc0*/  FSEL R14, R55, -INF , P1 ;  /* 0xff800000370e7808 */ /* 0x002fe40000800000 */
[----:B------:R-:W-:Y:S02]  /*2cd0*/  FMNMX.FTZ R3, R12, R3, !PT ;  /* 0x000000030c037209 */ /* 0x000fe40007810000 */
[----:B------:R-:W-:Y:S01]  /*2ce0*/  ISETP.GT.AND P1, PT, R26, 0x41, PT ;  /* 0x000000411a00780c */ /* 0x000fe20003f24270 */
[----:B------:R-:W1:Y:S01]  /*2cf0*/  MUFU.TANH R66, R66 ;  /* 0x0000004200427308 */ /* 0x000e620000002400 */
[----:B----4-:R-:W-:-:S02]  /*2d00*/  FSEL R13, R13, -INF , P2 ;  /* 0xff8000000d0d7808 */ /* 0x010fc40001000000 */
        /* <DEDUP_REMOVED lines=9> */
[----:B------:R-:W-:Y:S02]  /*2da0*/  ISETP.GT.AND P2, PT, R26, 0x50, PT ;  /* 0x000000501a00780c */ /* 0x000fe40003f44270 */
[----:B-----5:R-:W-:Y:S02]  /*2db0*/  FSEL R25, R25, -INF , P1 ;  /* 0xff80000019197808 */ /* 0x020fe40000800000 */
[----:B------:R-:W-:Y:S02]  /*2dc0*/  FMNMX.FTZ R24, R20, R3, !PT ;  /* 0x0000000314187209 */ /* 0x000fe40007810000 */
[----:B------:R-:W-:Y:S01]  /*2dd0*/  ISETP.GT.AND P1, PT, R26, 0x51, PT ;  /* 0x000000511a00780c */ /* 0x000fe20003f24270 */
[----:B------:R-:W4:Y:S01]  /*2de0*/  MUFU.TANH R71, R71 ;  /* 0x0000004700477308 */ /* 0x000f220000002400 */
[----:B-1----:R-:W-:-:S02]  /*2df0*/  FSEL R21, R66, -INF , P2 ;  /* 0xff80000042157808 */ /* 0x002fc40001000000 */
[----:B------:R-:W-:Y:S02]  /*2e00*/  FMNMX.FTZ R58, R25, R24, !PT ;  /* 0x00000018193a7209 */ /* 0x000fe40007810000 */
[C---:B------:R-:W-:Y:S02]  /*2e10*/  ISETP.GT.AND P2, PT, R26.reuse, 0x58, PT ;  /* 0x000000581a00780c */ /* 0x040fe40003f44270 */
[----:B0-----:R-:W-:Y:S01]  /*2e20*/  FSEL R24, R67, -INF , P1 ;  /* 0xff80000043187808 */ /* 0x001fe20000800000 */
[----:B------:R-:W-:Y:S01]  /*2e30*/  MUFU.TANH R51, R44 ;  /* 0x0000002c00337308 */ /* 0x000fe20000002400 */
[----:B------:R-:W-:Y:S02]  /*2e40*/  FMNMX.FTZ R3, R21, R58, !PT ;  /* 0x0000003a15037209 */ /* 0x000fe40007810000 */
[----:B------:R-:W-:Y:S02]  /*2e50*/  ISETP.GT.AND P1, PT, R26, 0x59, PT ;  /* 0x000000591a00780c */ /* 0x000fe40003f24270 */
[----:B--2---:R-:W-:-:S02]  /*2e60*/  FSEL R26, R70, -INF , P2 ;  /* 0xff800000461a7808 */ /* 0x004fc40001000000 */
[----:B------:R-:W-:Y:S01]  /*2e70*/  FMNMX.FTZ R41, R24, R3, !PT ;  /* 0x0000000318297209 */ /* 0x000fe20007810000 */
[----:B------:R-:W0:Y:S01]  /*2e80*/  MUFU.TANH R72, R72 ;  /* 0x0000004800487308 */ /* 0x000e220000002400 */
[----:B----4-:R-:W-:Y:S02]  /*2e90*/  FSEL R3, R71, -INF , P1 ;  /* 0xff80000047037808 */ /* 0x010fe40000800000 */
[----:B------:R-:W-:Y:S02]  /*2ea0*/  FMNMX.FTZ R58, R26, R41, !PT ;  /* 0x000000291a3a7209 */ /* 0x000fe40007810000 */
[----:B---3--:R-:W-:Y:S02]  /*2eb0*/  VIADDMNMX R39, R6, R74, R39, PT ;  /* 0x0000004a06277246 */ /* 0x008fe40003800127 */
[----:B------:R-:W-:Y:S01]  /*2ec0*/  FMNMX.FTZ R58, R3, R58, !PT ;  /* 0x0000003a033a7209 */ /* 0x000fe20007810000 */
[----:B------:R-:W1:Y:S01]  /*2ed0*/  MUFU.TANH R73, R73 ;  /* 0x0000004900497308 */ /* 0x000e620000002400 */
[----:B------:R-:W-:-:S02]  /*2ee0*/  ISETP.GT.AND P1, PT, R39, RZ, PT ;  /* 0x000000ff2700720c */ /* 0x000fc40003f24270 */
[C---:B------:R-:W-:Y:S01]  /*2ef0*/  ISETP.GT.AND P2, PT, R39.reuse, 0x1, PT ;  /* 0x000000012700780c */ /* 0x040fe20003f44270 */
[----:B------:R-:W2:Y:S01]  /*2f00*/  SHFL.BFLY PT, R41, R58, 0x2, 0x1f ;  /* 0x0c401f003a297f89 */ /* 0x000ea200000e0000 */
[----:B------:R-:W-:-:S03]  /*2f10*/  ISETP.GT.AND P3, PT, R39, 0x8, PT ;  /* 0x000000082700780c */ /* 0x000fc60003f64270 */
[----:B------:R-:W-:Y:S01]  /*2f20*/  MUFU.TANH R27, R27 ;  /* 0x0000001b001b7308 */ /* 0x000fe20000002400 */
[----:B0-----:R-:W-:Y:S02]  /*2f30*/  FSEL R72, R72, -INF , P1 ;  /* 0xff80000048487808 */ /* 0x001fe40000800000 */
[----:B------:R-:W-:-:S05]  /*2f40*/  ISETP.GT.AND P1, PT, R39, 0x9, PT ;  /* 0x000000092700780c */ /* 0x000fca0003f24270 */
[----:B------:R-:W0:Y:S01]  /*2f50*/  MUFU.TANH R28, R28 ;  /* 0x0000001c001c7308 */ /* 0x000e220000002400 */
[----:B-1----:R-:W-:Y:S02]  /*2f60*/  FSEL R73, R73, -INF , P2 ;  /* 0xff80000049497808 */ /* 0x002fe40001000000 */
[----:B------:R-:W-:-:S05]  /*2f70*/  ISETP.GT.AND P2, PT, R39, 0x10, PT ;  /* 0x000000102700780c */ /* 0x000fca0003f44270 */
[----:B------:R-:W1:Y:S01]  /*2f80*/  MUFU.TANH R31, R31 ;  /* 0x0000001f001f7308 */ /* 0x000e620000002400 */
[----:B--2---:R-:W-:-:S07]  /*2f90*/  FMNMX.FTZ R41, R58, R41, !PT ;  /* 0x000000293a297209 */ /* 0x004fce0007810000 */
[----:B------:R-:W2:Y:S01]  /*2fa0*/  MUFU.TANH R30, R30 ;  /* 0x0000001e001e7308 */ /* 0x000ea20000002400 */
[----:B------:R-:W3:Y:S01]  /*2fb0*/  SHFL.BFLY PT, R44, R41, 0x1, 0x1f ;  /* 0x0c201f00292c7f89 */ /* 0x000ee200000e0000 */
[----:B0-----:R-:W-:Y:S02]  /*2fc0*/  FSEL R43, R28, -INF , P1 ;  /* 0xff8000001c2b7808 */ /* 0x001fe40000800000 */
[----:B------:R-:W-:-:S04]  /*2fd0*/  ISETP.GT.AND P1, PT, R39, 0x11, PT ;  /* 0x000000112700780c */ /* 0x000fc80003f24270 */
[----:B------:R-:W0:Y:S01]  /*2fe0*/  MUFU.TANH R34, R34 ;  /* 0x0000002200227308 */ /* 0x000e220000002400 */
[----:B-1----:R-:W-:-:S07]  /*2ff0*/  FSEL R31, R31, -INF , P2 ;  /* 0xff8000001f1f7808 */ /* 0x002fce0001000000 */
[----:B------:R-:W1:Y:S08]  /*3000*/  MUFU.TANH R33, R33 ;  /* 0x0000002100217308 */ /* 0x000e700000002400 */
[----:B------:R-:W4:Y:S01]  /*3010*/  MUFU.TANH R37, R37 ;  /* 0x0000002500257308 */ /* 0x000f220000002400 */
[----:B---3--:R-:W-:Y:S02]  /*3020*/  FMNMX.FTZ R6, R41, R44, !PT ;  /* 0x0000002c29067209 */ /* 0x008fe40007810000 */
[----:B------:R-:W-:-:S02]  /*3030*/  FSEL R41, R27, -INF , P3 ;  /* 0xff8000001b297808 */ /* 0x000fc40001800000 */
[----:B------:R-:W-:Y:S01]  /*3040*/  FMNMX.FTZ R44, R72, R73, !PT ;  /* 0x00000049482c7209 */ /* 0x000fe20007810000 */
[C---:B------:R-:W-:Y:S01]  /*3050*/  FMUL.FTZ R27, R6.reuse, UR10 ;  /* 0x0000000a061b7c20 */ /* 0x040fe20008410000 */
[----:B------:R-:W-:Y:S01]  /*3060*/  ISETP.GT.AND P3, PT, R39, 0x18, PT ;  /* 0x000000182700780c */ /* 0x000fe20003f64270 */
[----:B------:R-:W3:Y:S01]  /*3070*/  MUFU.TANH R36, R36 ;  /* 0x0000002400247308 */ /* 0x000ee20000002400 */
[----:B------:R-:W-:Y:S02]  /*3080*/  FMNMX.FTZ R44, R41, R44, !PT ;  /* 0x0000002c292c7209 */ /* 0x000fe40007810000 */
[----:B------:R-:W-:Y:S02]  /*3090*/  FSETP.NEU.FTZ.AND P2, PT, R6, -INF , PT ;  /* 0xff8000000600780b */ /* 0x000fe40003f5d000 */
[----:B------:R-:W-:Y:S02]  /*30a0*/  FMNMX.FTZ R28, R43, R44, !PT ;  /* 0x0000002c2b1c7209 */ /* 0x000fe40007810000 */
[----:B--2---:R-:W-:Y:S01]  /*30b0*/  FSEL R44, R30, -INF , P1 ;  /* 0xff8000001e2c7808 */ /* 0x004fe20000800000 */
[----:B------:R2:W5:Y:S01]  /*30c0*/  MUFU.TANH R55, R45 ;  /* 0x0000002d00377308 */ /* 0x0005620000002400 */
[----:B------:R-:W-:-:S02]  /*30d0*/  ISETP.GT.AND P1, PT, R39, 0x19, PT ;  /* 0x000000192700780c */ /* 0x000fc40003f24270 */
[----:B0-----:R-:W-:Y:S02]  /*30e0*/  FSEL R34, R34, -INF , P3 ;  /* 0xff80000022227808 */ /* 0x001fe40001800000 */
[----:B------:R-:W-:Y:S02]  /*30f0*/  FSEL R27, R27, RZ, P2 ;  /* 0x000000ff1b1b7208 */ /* 0x000fe40001000000 */
[----:B------:R-:W-:Y:S01]  /*3100*/  ISETP.GT.AND P2, PT, R39, 0x20, PT ;  /* 0x000000202700780c */ /* 0x000fe20003f44270 */
[----:B------:R-:W0:Y:S01]  /*3110*/  MUFU.TANH R48, R48 ;  /* 0x0000003000307308 */ /* 0x000e220000002400 */
[----:B--2---:R-:W-:Y:S01]  /*3120*/  FMNMX.FTZ R45, R31, R28, !PT ;  /* 0x0000001c1f2d7209 */ /* 0x004fe20007810000 */
[--C-:B------:R-:W-:Y:S01]  /*3130*/  FFMA.FTZ R155, R50, UR10, -R27.reuse ;  /* 0x0000000a329b7c23 */ /* 0x100fe2000801081b */
[----:B-1----:R-:W-:Y:S01]  /*3140*/  FSEL R33, R33, -INF , P1 ;  /* 0xff80000021217808 */ /* 0x002fe20000800000 */
[--C-:B------:R-:W-:Y:S01]  /*3150*/  FFMA.FTZ R157, R42, UR10, -R27.reuse ;  /* 0x0000000a2a9d7c23 */ /* 0x100fe2000801081b */
[----:B------:R-:W-:Y:S01]  /*3160*/  FMNMX.FTZ R45, R44, R45, !PT ;  /* 0x0000002d2c2d7209 */ /* 0x000fe20007810000 */
[--C-:B------:R-:W-:Y:S01]  /*3170*/  FFMA.FTZ R54, R54, UR10, -R27.reuse ;  /* 0x0000000a36367c23 */ /* 0x100fe2000801081b */
[----:B------:R-:W-:Y:S01]  /*3180*/  ISETP.GT.AND P1, PT, R39, 0x21, PT ;  /* 0x000000212700780c */ /* 0x000fe20003f24270 */
[----:B------:R-:W1:Y:S01]  /*3190*/  MUFU.TANH R49, R49 ;  /* 0x0000003100317308 */ /* 0x000e620000002400 */
[----:B------:R-:W-:Y:S01]  /*31a0*/  FMNMX.FTZ R28, R34, R45, !PT ;  /* 0x0000002d221c7209 */ /* 0x000fe20007810000 */
[--C-:B------:R-:W-:Y:S01]  /*31b0*/  FFMA.FTZ R58, R35, UR10, -R27.reuse ;  /* 0x0000000a233a7c23 */ /* 0x100fe2000801081b */
[----:B----4-:R-:W-:Y:S01]  /*31c0*/  FSEL R37, R37, -INF , P2 ;  /* 0xff80000025257808 */ /* 0x010fe20001000000 */
[--C-:B------:R-:W-:Y:S01]  /*31d0*/  FFMA.FTZ R32, R32, UR10, -R27.reuse ;  /* 0x0000000a20207c23 */ /* 0x100fe2000801081b */
[----:B------:R-:W-:Y:S01]  /*31e0*/  FMNMX.FTZ R28, R33, R28, !PT ;  /* 0x0000001c211c7209 */ /* 0x000fe20007810000 */
[--C-:B------:R-:W-:Y:S01]  /*31f0*/  FFMA.FTZ R5, R5, UR10, -R27.reuse ;  /* 0x0000000a05057c23 */ /* 0x100fe2000801081b */
[----:B------:R-:W-:Y:S01]  /*3200*/  ISETP.GT.AND P2, PT, R39, 0x28, PT ;  /* 0x000000282700780c */ /* 0x000fe20003f44270 */
[----:B------:R-:W2:Y:S01]  /*3210*/  MUFU.TANH R52, R52 ;  /* 0x0000003400347308 */ /* 0x000ea20000002400 */
[----:B---3--:R-:W-:Y:S01]  /*3220*/  FSEL R36, R36, -INF , P1 ;  /* 0xff80000024247808 */ /* 0x008fe20000800000 */
[--C-:B------:R-:W-:Y:S01]  /*3230*/  FFMA.FTZ R59, R4, UR10, -R27.reuse ;  /* 0x0000000a043b7c23 */ /* 0x100fe2000801081b */
[----:B------:R-:W-:Y:S01]  /*3240*/  FMNMX.FTZ R47, R37, R28, !PT ;  /* 0x0000001c252f7209 */ /* 0x000fe20007810000 */
[--C-:B------:R-:W-:Y:S01]  /*3250*/  FFMA.FTZ R4, R11, UR10, -R27.reuse ;  /* 0x0000000a0b047c23 */ /* 0x100fe2000801081b */
[----:B------:R-:W-:Y:S01]  /*3260*/  ISETP.GT.AND P1, PT, R39, 0x29, PT ;  /* 0x000000292700780c */ /* 0x000fe20003f24270 */
[--C-:B------:R-:W-:Y:S01]  /*3270*/  FFMA.FTZ R171, R20, UR10, -R27.reuse ;  /* 0x0000000a14ab7c23 */ /* 0x100fe2000801081b */
[----:B------:R-:W-:Y:S01]  /*3280*/  FSEL R45, R51, -INF , P2 ;  /* 0xff800000332d7808 */ /* 0x000fe20001000000 */
[----:B------:R-:W3:Y:S01]  /*3290*/  MUFU.TANH R53, R53 ;  /* 0x0000003500357308 */ /* 0x000ee20000002400 */
[----:B------:R-:W-:Y:S01]  /*32a0*/  FMNMX.FTZ R30, R36, R47, !PT ;  /* 0x0000002f241e7209 */ /* 0x000fe20007810000 */
[--C-:B------:R-:W-:Y:S01]  /*32b0*/  FFMA.FTZ R20, R24, UR10, -R27.reuse ;  /* 0x0000000a18147c23 */ /* 0x100fe2000801081b */
[----:B------:R-:W-:Y:S01]  /*32c0*/  ISETP.GT.AND P2, PT, R39, 0x30, PT ;  /* 0x000000302700780c */ /* 0x000fe20003f44270 */
[--C-:B------:R-:W-:Y:S01]  /*32d0*/  FFMA.FTZ R153, R76, UR10, -R27.reuse ;  /* 0x0000000a4c997c23 */ /* 0x100fe2000801081b */
[----:B-----5:R-:W-:Y:S01]  /*32e0*/  FSEL R47, R55, -INF , P1 ;  /* 0xff800000372f7808 */ /* 0x020fe20000800000 */
[--C-:B------:R-:W-:Y:S01]  /*32f0*/  FFMA.FTZ R175, R26, UR10, -R27.reuse ;  /* 0x0000000a1aaf7c23 */ /* 0x100fe2000801081b */
[----:B------:R-:W-:Y:S01]  /*3300*/  FMNMX.FTZ R30, R45, R30, !PT ;  /* 0x0000001e2d1e7209 */ /* 0x000fe20007810000 */
[----:B------:R-:W4:Y:S01]  /*3310*/  MUFU.TANH R56, R56 ;  /* 0x0000003800387308 */ /* 0x000f220000002400 */
        /* <DEDUP_REMOVED lines=14> */
[----:B--2---:R-:W-:Y:S01]  /*3400*/  FSEL R46, R52, -INF , P2 ;  /* 0xff800000342e7808 */ /* 0x004fe20001000000 */
[----:B------:R-:W-:Y:S01]  /*3410*/  MUFU.TANH R60, R60 ;  /* 0x0000003c003c7308 */ /* 0x000fe20000002400 */
[----:B------:R-:W-:Y:S01]  /*3420*/  FMNMX.FTZ R51, R49, R50, !PT ;  /* 0x0000003231337209 */ /* 0x000fe20007810000 */
[--C-:B------:R-:W-:Y:S01]  /*3430*/  FFMA.FTZ R14, R25, UR10, -R27.reuse ;  /* 0x0000000a190e7c23 */ /* 0x100fe2000801081b */
[----:B------:R-:W-:Y:S01]  /*3440*/  ISETP.GT.AND P2, PT, R39, 0x40, PT ;  /* 0x000000402700780c */ /* 0x000fe20003f44270 */
[----:B------:R-:W-:Y:S01]  /*3450*/  FFMA.FTZ R173, R21, UR10, -R27 ;  /* 0x0000000a15ad7c23 */ /* 0x000fe2000801081b */
[----:B---3--:R-:W-:-:S02]  /*3460*/  FSEL R50, R53, -INF , P1 ;  /* 0xff80000035327808 */ /* 0x008fc40000800000 */
[----:B------:R-:W-:Y:S01]  /*3470*/  FMNMX.FTZ R51, R46, R51, !PT ;  /* 0x000000332e337209 */ /* 0x000fe20007810000 */
[----:B------:R-:W1:Y:S01]  /*3480*/  MUFU.TANH R61, R61 ;  /* 0x0000003d003d7308 */ /* 0x000e620000002400 */
[C---:B------:R-:W-:Y:S02]  /*3490*/  ISETP.GT.AND P1, PT, R39.reuse, 0x41, PT ;  /* 0x000000412700780c */ /* 0x040fe40003f24270 */
[----:B----4-:R-:W-:Y:S02]  /*34a0*/  FSEL R42, R56, -INF , P2 ;  /* 0xff800000382a7808 */ /* 0x010fe40001000000 */
[----:B------:R-:W-:Y:S02]  /*34b0*/  FMNMX.FTZ R53, R50, R51, !PT ;  /* 0x0000003332357209 */ /* 0x000fe40007810000 */
[----:B------:R-:W-:Y:S01]  /*34c0*/  ISETP.GT.AND P2, PT, R39, 0x48, PT ;  /* 0x000000482700780c */ /* 0x000fe20003f44270 */
[----:B------:R-:W2:Y:S01]  /*34d0*/  MUFU.TANH R64, R64 ;  /* 0x0000004000407308 */ /* 0x000ea20000002400 */
[----:B0-----:R-:W-:Y:S01]  /*34e0*/  FSEL R51, R57, -INF , P1 ;  /* 0xff80000039337808 */ /* 0x001fe20000800000 */
[----:B------:R-:W-:Y:S01]  /*34f0*/  FFMA.FTZ R57, R38, UR10, -R27 ;  /* 0x0000000a26397c23 */ /* 0x000fe2000801081b */
[----:B------:R-:W-:-:S02]  /*3500*/  FMNMX.FTZ R52, R42, R53, !PT ;  /* 0x000000352a347209 */ /* 0x000fc40007810000 */
[----:B------:R-:W-:Y:S02]  /*3510*/  ISETP.GT.AND P1, PT, R39, 0x49, PT ;  /* 0x000000492700780c */ /* 0x000fe40003f24270 */
[----:B------:R-:W-:Y:S01]  /*3520*/  FMNMX.FTZ R53, R51, R52, !PT ;  /* 0x0000003433357209 */ /* 0x000fe20007810000 */
[----:B------:R-:W0:Y:S01]  /*3530*/  MUFU.TANH R65, R65 ;  /* 0x0000004100417308 */ /* 0x000e220000002400 */
[----:B-1----:R-:W-:Y:S02]  /*3540*/  FSEL R52, R61, -INF , P1 ;  /* 0xff8000003d347808 */ /* 0x002fe40000800000 */
[----:B------:R-:W-:-:S05]  /*3550*/  ISETP.GT.AND P1, PT, R39, 0x51, PT ;  /* 0x000000512700780c */ /* 0x000fca0003f24270 */
[----:B------:R1:W-:Y:S08]  /*3560*/  MUFU.EX2 R28, R54 ;  /* 0x00000036001c7308 */ /* 0x0003f00000000800 */
[----:B------:R-:W3:Y:S01]  /*3570*/  MUFU.TANH R68, R68 ;  /* 0x0000004400447308 */ /* 0x000ee20000002400 */
[----:B-1----:R-:W-:Y:S01]  /*3580*/  FFMA.FTZ R54, R40, UR10, -R27 ;  /* 0x0000000a28367c23 */ /* 0x002fe2000801081b */
[----:B------:R-:W-:-:S02]  /*3590*/  FSEL R40, R60, -INF , P2 ;  /* 0xff8000003c287808 */ /* 0x000fc40001000000 */
[C---:B------:R-:W-:Y:S02]  /*35a0*/  ISETP.GT.AND P2, PT, R39.reuse, 0x50, PT ;  /* 0x000000502700780c */ /* 0x040fe40003f44270 */
[----:B------:R-:W-:Y:S02]  /*35b0*/  FMNMX.FTZ R53, R40, R53, !PT ;  /* 0x0000003528357209 */ /* 0x000fe40007810000 */
[----:B------:R-:W1:Y:S01]  /*35c0*/  MUFU.TANH R69, R69 ;  /* 0x0000004500457308 */ /* 0x000e620000002400 */
[----:B--2---:R-:W-:Y:S02]  /*35d0*/  FSEL R38, R64, -INF , P2 ;  /* 0xff80000040267808 */ /* 0x004fe40001000000 */
[----:B------:R-:W-:Y:S02]  /*35e0*/  FMNMX.FTZ R55, R52, R53, !PT ;  /* 0x0000003534377209 */ /* 0x000fe40007810000 */
[----:B------:R-:W-:Y:S02]  /*35f0*/  ISETP.GT.AND P2, PT, R39, 0x58, PT ;  /* 0x000000582700780c */ /* 0x000fe40003f44270 */
[----:B0-----:R-:W-:Y:S01]  /*3600*/  FSEL R53, R65, -INF , P1 ;  /* 0xff80000041357808 */ /* 0x001fe20000800000 */
[----:B------:R0:W-:Y:S01]  /*3610*/  MUFU.EX2 R56, R54 ;  /* 0x0000003600387308 */ /* 0x0001e20000000800 */
[----:B------:R-:W-:-:S02]  /*3620*/  ISETP.GT.AND P1, PT, R39, 0x59, PT ;  /* 0x000000592700780c */ /* 0x000fc40003f24270 */
[----:B---3--:R-:W-:-:S05]  /*3630*/  FSEL R35, R68, -INF , P2 ;  /* 0xff80000044237808 */ /* 0x008fca0001000000 */
[----:B------:R2:W-:Y:S01]  /*3640*/  MUFU.EX2 R161, R32 ;  /* 0x0000002000a17308 */ /* 0x0005e20000000800 */
[----:B0-----:R-:W-:Y:S01]  /*3650*/  FMNMX.FTZ R54, R38, R55, !PT ;  /* 0x0000003726367209 */ /* 0x001fe20007810000 */
[--C-:B------:R-:W-:Y:S01]  /*3660*/  FFMA.FTZ R55, R29, UR10, -R27.reuse ;  /* 0x0000000a1d377c23 */ /* 0x100fe2000801081b */
[----:B-1----:R-:W-:Y:S01]  /*3670*/  FSEL R39, R69, -INF , P1 ;  /* 0xff80000045277808 */ /* 0x002fe20000800000 */
[----:B------:R-:W-:Y:S01]  /*3680*/  FFMA.FTZ R27, R3, UR10, -R27 ;  /* 0x0000000a031b7c23 */ /* 0x000fe2000801081b */
[----:B------:R-:W-:-:S03]  /*3690*/  FMNMX.FTZ R54, R53, R54, !PT ;  /* 0x0000003635367209 */ /* 0x000fc60007810000 */
[----:B------:R0:W-:Y:S01]  /*36a0*/  MUFU.EX2 R62, R5 ;  /* 0x00000005003e7308 */ /* 0x0001e20000000800 */
[----:B------:R-:W-:-:S04]  /*36b0*/  FMNMX.FTZ R54, R35, R54, !PT ;  /* 0x0000003623367209 */ /* 0x000fc80007810000 */
[----:B------:R-:W-:-:S03]  /*36c0*/  FMNMX.FTZ R54, R39, R54, !PT ;  /* 0x0000003627367209 */ /* 0x000fc60007810000 */
[----:B------:R-:W1:Y:S02]  /*36d0*/  MUFU.EX2 R153, R153 ;  /* 0x0000009900997308 */ /* 0x000e640000000800 */
[----:B------:R-:W3:Y:S06]  /*36e0*/  SHFL.BFLY PT, R29, R54, 0x2, 0x1f ;  /* 0x0c401f00361d7f89 */ /* 0x000eec00000e0000 */
[----:B------:R-:W4:Y:S08]  /*36f0*/  MUFU.EX2 R155, R155 ;  /* 0x0000009b009b7308 */ /* 0x000f300000000800 */
[----:B------:R-:W5:Y:S08]  /*3700*/  MUFU.EX2 R30, R30 ;  /* 0x0000001e001e7308 */ /* 0x000f700000000800 */
[----:B------:R-:W-:Y:S01]  /*3710*/  MUFU.EX2 R157, R157 ;  /* 0x0000009d009d7308 */ /* 0x000fe20000000800 */
[----:B---3--:R-:W-:-:S05]  /*3720*/  FMNMX.FTZ R29, R54, R29, !PT ;  /* 0x0000001d361d7209 */ /* 0x008fca0007810000 */
[----:B--2---:R-:W0:Y:S02]  /*3730*/  SHFL.BFLY PT, R32, R29, 0x1, 0x1f ;  /* 0x0c201f001d207f89 */ /* 0x004e2400000e0000 */
[----:B------:R-:W-:Y:S08]  /*3740*/  MUFU.EX2 R57, R57 ;  /* 0x0000003900397308 */ /* 0x000ff00000000800 */
[----:B------:R-:W2:Y:S08]  /*3750*/  MUFU.EX2 R58, R58 ;  /* 0x0000003a003a7308 */ /* 0x000eb00000000800 */
[----:B------:R-:W-:Y:S01]  /*3760*/  MUFU.EX2 R60, R55 ;  /* 0x00000037003c7308 */ /* 0x000fe20000000800 */
[----:B0-----:R-:W-:Y:S01]  /*3770*/  FMNMX.FTZ R5, R29, R32, !PT ;  /* 0x000000201d057209 */ /* 0x001fe20007810000 */
[----:B-1----:R-:W-:-:S06]  /*3780*/  FADD.FTZ R32, R153, R28 ;  /* 0x0000001c99207221 */ /* 0x002fcc0000010000 */
[----:B------:R-:W-:Y:S01]  /*3790*/  MUFU.EX2 R59, R59 ;  /* 0x0000003b003b7308 */ /* 0x000fe20000000800 */
[----:B------:R-:W-:Y:S01]  /*37a0*/  F2FP.BF16.F32.PACK_AB R153, R28, R153 ;  /* 0x000000991c99723e */ /* 0x000fe200000010ff */
[C---:B------:R-:W-:Y:S01]  /*37b0*/  FMUL.FTZ R11, R5.reuse, UR10 ;  /* 0x0000000a050b7c20 */ /* 0x040fe20008410000 */
[----:B------:R-:W-:Y:S01]  /*37c0*/  FSETP.NEU.FTZ.AND P1, PT, R5, -INF , PT ;  /* 0xff8000000500780b */ /* 0x000fe20003f3d000 */
[----:B----4-:R-:W-:Y:S01]  /*37d0*/  FADD.FTZ R13, R155, R32 ;  /* 0x000000209b0d7221 */ /* 0x010fe20000010000 */
[C---:B-----5:R-:W-:Y:S02]  /*37e0*/  F2FP.BF16.F32.PACK_AB R155, R30.reuse, R155 ;  /* 0x0000009b1e9b723e */ /* 0x060fe400000010ff */
[----:B------:R-:W-:Y:S01]  /*37f0*/  FSEL R24, R11, RZ, P1 ;  /* 0x000000ff0b187208 */ /* 0x000fe20000800000 */
[----:B------:R-:W-:Y:S01]  /*3800*/  FADD.FTZ R32, R30, R13 ;  /* 0x0000000d1e207221 */ /* 0x000fe20000010000 */
[----:B------:R-:W-:Y:S01]  /*3810*/  MUFU.EX2 R165, R165 ;  /* 0x000000a500a57308 */ /* 0x000fe20000000800 */
[----:B--2---:R-:W-:-:S02]  /*3820*/  F2FP.BF16.F32.PACK_AB R159, R58, R57 ;  /* 0x000000393a9f723e */ /* 0x004fc400000010ff */
        /* <DEDUP_REMOVED lines=12> */
[----:B------:R-:W-:Y:S01]  /*38f0*/  FADD.FTZ R13, R157, R32 ;  /* 0x000000209d0d7221 */ /* 0x000fe20000010000 */
        /* <DEDUP_REMOVED lines=14> */
[----:B------:R-:W-:Y:S01]  /*39e0*/  FFMA.FTZ R24, R39, UR10, -R24 ;  /* 0x0000000a27187c23 */ /* 0x000fe20008010818 */
[----:B------:R-:W-:-:S02]  /*39f0*/  F2FP.BF16.F32.PACK_AB R157, R56, R157 ;  /* 0x0000009d389d723e */ /* 0x000fc400000010ff */
[----:B------:R-:W2:Y:S01]  /*3a00*/  MUFU.EX2 R154, R43 ;  /* 0x0000002b009a7308 */ /* 0x000ea20000000800 */
[----:B0-----:R-:W-:Y:S01]  /*3a10*/  FADD.FTZ R26, R72, R73 ;  /* 0x00000049481a7221 */ /* 0x001fe20000010000 */
[----:B------:R-:W-:Y:S02]  /*3a20*/  F2FP.BF16.F32.PACK_AB R163, R62, R59 ;  /* 0x0000003b3ea3723e */ /* 0x000fe400000010ff */
[----:B------:R-:W-:-:S04]  /*3a30*/  F2FP.BF16.F32.PACK_AB R152, R73, R72 ;  /* 0x000000484998723e */ /* 0x000fc800000010ff */
[----:B------:R-:W0:Y:S01]  /*3a40*/  MUFU.EX2 R31, R31 ;  /* 0x0000001f001f7308 */ /* 0x000e220000000800 */
[----:B-1----:R-:W-:-:S07]  /*3a50*/  FADD.FTZ R3, R41, R26 ;  /* 0x0000001a29037221 */ /* 0x002fce0000010000 */
[----:B------:R-:W1:Y:S01]  /*3a60*/  MUFU.EX2 R44, R44 ;  /* 0x0000002c002c7308 */ /* 0x000e620000000800 */
[C---:B--2---:R-:W-:Y:S01]  /*3a70*/  FADD.FTZ R26, R154.reuse, R3 ;  /* 0x000000039a1a7221 */ /* 0x044fe20000010000 */
[----:B------:R-:W-:-:S06]  /*3a80*/  F2FP.BF16.F32.PACK_AB R154, R154, R41 ;  /* 0x000000299a9a723e */ /* 0x000fcc00000010ff */
[----:B------:R-:W2:Y:S01]  /*3a90*/  MUFU.EX2 R34, R34 ;  /* 0x0000002200227308 */ /* 0x000ea20000000800 */
[----:B0-----:R-:W-:Y:S01]  /*3aa0*/  FADD.FTZ R3, R31, R26 ;  /* 0x0000001a1f037221 */ /* 0x001fe20000010000 */
[----:B------:R-:W-:-:S06]  /*3ab0*/  FADD.FTZ R26, R56, R13 ;  /* 0x0000000d381a7221 */ /* 0x000fcc0000010000 */
[----:B------:R-:W0:Y:S01]  /*3ac0*/  MUFU.EX2 R33, R33 ;  /* 0x0000002100217308 */ /* 0x000e220000000800 */
[C---:B-1----:R-:W-:Y:S01]  /*3ad0*/  FADD.FTZ R3, R44.reuse, R3 ;  /* 0x000000032c037221 */ /* 0x042fe20000010000 */
[----:B------:R-:W-:-:S06]  /*3ae0*/  F2FP.BF16.F32.PACK_AB R156, R44, R31 ;  /* 0x0000001f2c9c723e */ /* 0x000fcc00000010ff */
[----:B------:R-:W1:Y:S01]  /*3af0*/  MUFU.EX2 R37, R37 ;  /* 0x0000002500257308 */ /* 0x000e620000000800 */
[----:B--2---:R-:W-:Y:S01]  /*3b00*/  FADD.FTZ R32, R34, R3 ;  /* 0x0000000322207221 */ /* 0x004fe20000010000 */
[----:B------:R-:W-:-:S04]  /*3b10*/  FADD.FTZ R3, R57, R26 ;  /* 0x0000001a39037221 */ /* 0x000fc80000010000 */
[----:B------:R-:W-:Y:S02]  /*3b20*/  FADD.FTZ R26, R58, R3 ;  /* 0x000000033a1a7221 */ /* 0x000fe40000010000 */
[----:B------:R-:W2:Y:S01]  /*3b30*/  MUFU.EX2 R36, R36 ;  /* 0x0000002400247308 */ /* 0x000ea20000000800 */
[----:B0-----:R-:W-:Y:S01]  /*3b40*/  FADD.FTZ R32, R33, R32 ;  /* 0x0000002021207221 */ /* 0x001fe20000010000 */
[----:B------:R-:W-:Y:S01]  /*3b50*/  FADD.FTZ R15, R161, R26 ;  /* 0x0000001aa10f7221 */ /* 0x000fe20000010000 */
[C---:B------:R-:W-:Y:S02]  /*3b60*/  F2FP.BF16.F32.PACK_AB R161, R60.reuse, R161 ;  /* 0x000000a13ca1723e */ /* 0x040fe400000010ff */
[----:B------:R-:W-:Y:S01]  /*3b70*/  F2FP.BF16.F32.PACK_AB R158, R33, R34 ;  /* 0x00000022219e723e */ /* 0x000fe200000010ff */
[----:B------:R-:W-:Y:S02]  /*3b80*/  FADD.FTZ R28, R60, R15 ;  /* 0x0000000f3c1c7221 */ /* 0x000fe40000010000 */
[----:B------:R-:W0:Y:S01]  /*3b90*/  MUFU.EX2 R45, R45 ;  /* 0x0000002d002d7308 */ /* 0x000e220000000800 */
[----:B-1----:R-:W-:Y:S01]  /*3ba0*/  FADD.FTZ R13, R37, R32 ;  /* 0x00000020250d7221 */ /* 0x002fe20000010000 */
[----:B------:R-:W-:-:S06]  /*3bb0*/  FADD.FTZ R15, R59, R28 ;  /* 0x0000001c3b0f7221 */ /* 0x000fcc0000010000 */
        /* <DEDUP_REMOVED lines=11> */
[----:B------:R-:W-:-:S06]  /*3c70*/  FADD.FTZ R13, R165, R26 ;  /* 0x0000001aa50d7221 */ /* 0x000fcc0000010000 */
        /* <DEDUP_REMOVED lines=49> */
[----:B-1----:R-:W-:-:S04]  /*3f90*/  FADD.FTZ R3, R35, R10 ;  /* 0x0000000a23037221 */ /* 0x002fc80000010000 */
[C---:B--2---:R-:W-:Y:S01]  /*3fa0*/  FADD.FTZ R3, R24.reuse, R3 ;  /* 0x0000000318037221 */ /* 0x044fe20000010000 */
[----:B------:R-:W-:Y:S01]  /*3fb0*/  F2FP.BF16.F32.PACK_AB R174, R24, R35 ;  /* 0x0000002318ae723e */ /* 0x000fe200000010ff */
[C---:B0-----:R-:W-:Y:S01]  /*3fc0*/  FADD.FTZ R4, R26.reuse, R11 ;  /* 0x0000000b1a047221 */ /* 0x041fe20000010000 */
[----:B------:R-:W-:Y:S01]  /*3fd0*/  F2FP.BF16.F32.PACK_AB R175, R26, R175 ;  /* 0x000000af1aaf723e */ /* 0x000fe200000010ff */
[----:B------:R-:W-:Y:S06]  /*3fe0*/  @!P0 BRA `(.L_x_14100) ;  /* 0x0000000000048947 */ /* 0x000fec0003800000 */
[----:B------:R-:W-:Y:S01]  /*3ff0*/  BPT.TRAP 0x1 ;  /* 0x000000040000795c */ /* 0x000fe20000300000 */
.L_x_14100:
[----:B------:R0:W1:Y:S01]  /*4000*/  SYNCS.PHASECHK.TRANS64.TRYWAIT P1, [UR22+0x22850], R9 ;  /* 0x02285009ff0075a7 */ /* 0x0000620008020156 */
[----:B------:R-:W-:Y:S05]  /*4010*/  @!P0 BRA `(.L_x_14101) ;  /* 0x0000000000048947 */ /* 0x000fea0003800000 */
[----:B------:R-:W-:Y:S01]  /*4020*/  BPT.TRAP 0x1 ;  /* 0x000000040000795c */ /* 0x000fe20000300000 */
.L_x_14101:
[----:B-1----:R-:W-:Y:S05]  /*4030*/  @P1 BRA `(.L_x_14102) ;  /* 0x0000000000081947 */ /* 0x002fea0003800000 */
[----:B------:R-:W1:Y:S02]  /*4040*/  SYNCS.PHASECHK.TRANS64.TRYWAIT P1, [UR22+0x22850], R9 ;  /* 0x02285009ff0075a7 */ /* 0x000e640008020156 */
[----:B-1----:R-:W-:Y:S05]  /*4050*/  @!P1 BRA `(.L_x_14103) ;  /* 0x0000010400dc9947 */ /* 0x002fea0003800000 */
.L_x_14102:
        /* <DEDUP_REMOVED lines=44> */
.L_x_14104:
[----:B------:R-:W-:Y:S01]  /*4320*/  UISETP.NE.AND UP0, UPT, UR50, URZ, UPT ;  /* 0x0000003f3200728c */ /* 0x000fe2000bf05270 */
[----:B------:R-:W2:Y:S01]  /*4330*/  S2UR UR14, SR_CgaCtaId ;  /* 0x00000000000e79c3 */ /* 0x000ea20000008800 */
[----:B------:R-:W-:Y:S01]  /*4340*/  UMOV UR11, UR42 ;  /* 0x0000002a000b7c82 */ /* 0x000fe20008000000 */
[----:B------:R-:W-:Y:S02]  /*4350*/  UIADD3 UR26, UR51, -0x2, URZ ;  /* 0xfffffffe331a7890 */ /* 0x000fe4000fffe03f */
[----:B------:R-:W-:-:S06]  /*4360*/  UIADD3 UR22, UR22, 0x22860, URZ ;  /* 0x0002286016167890 */ /* 0x000fcc000fffe03f */
[----:B------:R-:W-:Y:S01]  /*4370*/  @UP0 ULDC UR6, c[0x0][0x44c] ;  /* 0x0001130000060ab9 */ /* 0x000fe20000000800 */
[----:B------:R-:W-:Y:S01]  /*4380*/  @UP0 ULDC UR15, c[0x0][0x450] ;  /* 0x00011400000f0ab9 */ /* 0x000fe20000000800 */
[----:B------:R-:W-:-:S04]  /*4390*/  UIMAD.WIDE.U32 UR6, UR42, UR6, URZ ;  /* 0x000000062a0672a5 */ /* 0x000fc8000f8e003f */
[----:B------:R-:W-:-:S04]  /*43a0*/  @UP0 USHF.R.U32.HI UR11, URZ, UR15, UR7 ;  /* 0x0000000f3f0b0299 */ /* 0x000fc80008011607 */
[----:B------:R-:W-:-:S04]  /*43b0*/  UIADD3 UR6, UR11, UR48, -UR49 ;  /* 0x000000300b067290 */ /* 0x000fc8000fffe831 */
[----:B------:R-:W-:Y:S02]  /*43c0*/  UIMAD.WIDE UR6, UR6, 0x2aaaaaab, URZ ;  /* 0x2aaaaaab060678a5 */ /* 0x000fe4000f8e023f */
[----:B--2---:R-:W-:Y:S02]  /*43d0*/  UPRMT UR22, UR14, 0x654, UR22 ;  /* 0x000006540e167896 */ /* 0x004fe40008000016 */
[----:B------:R-:W-:-:S04]  /*43e0*/  USHF.R.U32.HI UR6, URZ, 0x1f, UR7 ;  /* 0x0000001f3f067899 */ /* 0x000fc80008011607 */
[----:B------:R-:W-:-:S03]  /*43f0*/  ULEA.HI.SX32 UR6, UR7, UR6, 0x1c ;  /* 0x0000000607067291 */ /* 0x000fc6000f8fe23f */
[----:B------:R-:W-:Y:S01]  /*4400*/  SYNCS.ARRIVE.TRANS64.RED.A1T0 RZ, [UR22], RZ ;  /* 0x000000ffffff79a7 */ /* 0x000fe20008100416 */
[----:B------:R-:W-:-:S04]  /*4410*/  UISETP.LT.AND UP0, UPT, UR45, UR6, UPT ;  /* 0x000000062d00728c */ /* 0x000fc8000bf01270 */
[----:B------:R-:W-:-:S04]  /*4420*/  USEL UR25, UR45, UR6, !UP0 ;  /* 0x000000062d197287 */ /* 0x000fc8000c000000 */
[----:B------:R-:W-:-:S06]  /*4430*/  UISETP.GE.AND UP0, UPT, UR26, UR25, UPT ;  /* 0x000000191a00728c */ /* 0x000fcc000bf06270 */
[----:B------:R-:W-:-:S13]  /*4440*/  PLOP3.LUT P1, PT, PT, PT, UP0, 0x80, 0x0 ;  /* 0x000000000000781c */ /* 0x000fda0003f2f008 */
[----:B------:R-:W-:Y:S05]  /*4450*/  @!P1 BRA `(.L_x_14105) ;  /* 0x0000002800bc9947 */ /* 0x000fea0003800000 */
[----:B01----:R-:W-:Y:S01]  /*4460*/  IMAD.MOV.U32 R9, RZ, RZ, R6 ;  /* 0x000000ffff097224 */ /* 0x003fe200078e0006 */
[----:B------:R-:W-:Y:S01]  /*4470*/  ULDC UR22, c[0x0][0x9d8] ;  /* 0x0002760000167ab9 */ /* 0x000fe20000000800 */
[----:B------:R-:W-:Y:S01]  /*4480*/  IMAD.MOV.U32 R8, RZ, RZ, R5 ;  /* 0x000000ffff087224 */ /* 0x000fe200078e0005 */
[----:B------:R-:W-:-:S06]  /*4490*/  ULDC UR27, c[0x0][0x988] ;  /* 0x00026200001b7ab9 */ /* 0x000fcc0000000800 */
.L_x_14116:
[----:B------:R-:W-:-:S04]  /*44a0*/  UIADD3 UR37, UR37, 0x1, URZ ;  /* 0x0000000125257890 */ /* 0x000fc8000fffe03f */
[----:B------:R-:W-:-:S04]  /*44b0*/  UISETP.NE.AND UP0, UPT, UR37, 0x2, UPT ;  /* 0x000000022500788c */ /* 0x000fc8000bf05270 */
[----:B------:R-:W-:Y:S02]  /*44c0*/  USEL UR6, URZ, 0x1, UP0 ;  /* 0x000000013f067887 */ /* 0x000fe40008000000 */
[----:B------:R-:W-:Y:S02]  /*44d0*/  USEL UR37, UR37, URZ, UP0 ;  /* 0x0000003f25257287 */ /* 0x000fe40008000000 */
[----:B------:R-:W-:Y:S01]  /*44e0*/  ULOP3.LUT UR36, UR36, UR6, URZ, 0x3c, !UPT ;  /* 0x0000000624247292 */ /* 0x000fe2000f8e3c3f */
[----:B------:R-:W-:Y:S11]  /*44f0*/  @!P0 BRA `(.L_x_14106) ;  /* 0x0000000000048947 */ /* 0x000ff60003800000 */
[----:B------:R-:W-:Y:S01]  /*4500*/  BPT.TRAP 0x1 ;  /* 0x000000040000795c */ /* 0x000fe20000300000 */
.L_x_14106:
[----:B------:R-:W0:Y:S01]  /*4510*/  S2UR UR24, SR_CgaCtaId ;  /* 0x00000000001879c3 */ /* 0x000e220000008800 */
[----:B------:R-:W-:Y:S01]  /*4520*/  UMOV UR6, 0x400 ;  /* 0x0000040000067882 */ /* 0x000fe20000000000 */
[----:B------:R-:W-:-:S05]  /*4530*/  IMAD.U32 R7, RZ, RZ, UR36 ;  /* 0x00000024ff077e24 */ /* 0x000fca000f8e00ff */
[----:B------:R-:W-:Y:S01]  /*4540*/  SHF.L.U32 R7, R7, 0x1f, RZ ;  /* 0x0000001f07077819 */ /* 0x000fe200000006ff */
[----:B0-----:R-:W-:-:S04]  /*4550*/  ULEA UR6, UR24, UR6, 0x18 ;  /* 0x0000000618067291 */ /* 0x001fc8000f8ec03f */
[----:B------:R-:W-:-:S09]  /*4560*/  ULEA UR23, UR37, UR6, 0x3 ;  /* 0x0000000625177291 */ /* 0x000fd2000f8e183f */
[----:B------:R0:W1:Y:S01]  /*4570*/  SYNCS.PHASECHK.TRANS64.TRYWAIT P1, [UR23+0x22830], R7 ;  /* 0x02283007ff0075a7 */ /* 0x0000620008020157 */
[----:B------:R-:W-:Y:S05]  /*4580*/  @!P0 BRA `(.L_x_14107) ;  /* 0x0000000000048947 */ /* 0x000fea0003800000 */
[----:B------:R-:W-:Y:S01]  /*4590*/  BPT.TRAP 0x1 ;  /* 0x000000040000795c */ /* 0x000fe20000300000 */
.L_x_14107:
[----:B-1----:R-:W-:Y:S05]  /*45a0*/  @P1 BRA `(.L_x_14108) ;  /* 0x0000000000081947 */ /* 0x002fea0003800000 */
[----:B------:R-:W1:Y:S02]  /*45b0*/  SYNCS.PHASECHK.TRANS64.TRYWAIT P1, [UR23+0x22830], R7 ;  /* 0x02283007ff0075a7 */ /* 0x000e640008020157 */
[----:B-1----:R-:W-:Y:S05]  /*45c0*/  @!P1 BRA `(.L_x_14109) ;  /* 0x0000010000989947 */ /* 0x002fea0003800000 */
.L_x_14108:
        /* <DEDUP_REMOVED lines=26> */
.L_x_14110:
[----:B------:R-:W-:Y:S01]  /*4770*/  UISETP.NE.AND UP0, UPT, UR50, URZ, UPT ;  /* 0x0000003f3200728c */ /* 0x000fe2000bf05270 */
[----:B------:R-:W-:Y:S01]  /*4780*/  FMUL.FTZ R14, R161, UR22 ;  /* 0x00000016a10e7c20 */ /* 0x000fe20008410000 */
[----:B------:R-:W-:Y:S02]  /*4790*/  VIADD R161, R16, UR42 ;  /* 0x0000002a10a17c36 */ /* 0x000fe40008000000 */
[----:B------:R-:W-:Y:S01]  /*47a0*/  FMUL.FTZ R6, R153, UR22 ;  /* 0x0000001699067c20 */ /* 0x000fe20008410000 */
[----:B------:R-:W-:Y:S01]  /*47b0*/  FMUL.FTZ R15, R164, UR22 ;  /* 0x00000016a40f7c20 */ /* 0x000fe20008410000 */
[----:B------:R-:W-:Y:S01]  /*47c0*/  UIMAD UR6, UR26, -0x60, URZ ;  /* 0xffffffa01a0678a4 */ /* 0x000fe2000f8e023f */
[----:B------:R-:W-:Y:S01]  /*47d0*/  PLOP3.LUT P1, PT, PT, PT, UP0, 0x80, 0x0 ;  /* 0x000000000000781c */ /* 0x000fe20003f2f008 */
[----:B------:R-:W-:Y:S01]  /*47e0*/  FMUL.FTZ R11, R156, UR22 ;  /* 0x000000169c0b7c20 */ /* 0x000fe20008410000 */
[----:B------:R-:W-:Y:S01]  /*47f0*/  PLOP3.LUT P2, PT, PT, PT, UP0, 0x80, 0x0 ;  /* 0x000000000000781c */ /* 0x000fe20003f4f008 */
[----:B------:R-:W-:Y:S01]  /*4800*/  FMUL.FTZ R5, R152, UR22 ;  /* 0x0000001698057c20 */ /* 0x000fe20008410000 */
[----:B------:R-:W-:Y:S01]  /*4810*/  FMUL.FTZ R13, R160, UR22 ;  /* 0x00000016a00d7c20 */ /* 0x000fe20008410000 */
[----:B------:R-:W-:Y:S01]  /*4820*/  @UP0 ULDC UR7, c[0x0][0x44c] ;  /* 0x0001130000070ab9 */ /* 0x000fe20000000800 */
[----:B------:R-:W-:-:S02]  /*4830*/  IMAD.U32 R156, RZ, RZ, UR6 ;  /* 0x00000006ff9c7e24 */ /* 0x000fc4000f8e00ff */
[----:B------:R-:W-:Y:S01]  /*4840*/  FMUL.FTZ R12, R157, UR22 ;  /* 0x000000169d0c7c20 */ /* 0x000fe20008410000 */
[----:B------:R-:W-:Y:S01]  /*4850*/  IMAD.U32 R157, RZ, RZ, UR49 ;  /* 0x00000031ff9d7e24 */ /* 0x000fe2000f8e00ff */
[----:B------:R-:W2:Y:S01]  /*4860*/  MUFU.TANH R5, R5 ;  /* 0x0000000500057308 */ /* 0x000ea20000002400 */
[----:B------:R-:W-:Y:S01]  /*4870*/  FMUL.FTZ R10, R154, UR22 ;  /* 0x000000169a0a7c20 */ /* 0x000fe20008410000 */
[----:B------:R-:W-:Y:S01]  /*4880*/  IADD3 R156, -R2, 0x1, R156 ;  /* 0x00000001029c7810 */ /* 0x000fe20007ffe19c */
[----:B------:R-:W-:Y:S01]  /*4890*/  FMUL.FTZ R154, R173, UR22 ;  /* 0x00000016ad9a7c20 */ /* 0x000fe20008410000 */
[----:B------:R-:W-:Y:S01]  /*48a0*/  @P1 IMAD.HI.U32 R153, R161, UR7, RZ ;  /* 0x00000007a1991c27 */ /* 0x000fe2000f8e00ff */
[----:B------:R-:W-:Y:S01]  /*48b0*/  @UP0 ULDC UR7, c[0x0][0x450] ;  /* 0x0001140000070ab9 */ /* 0x000fe20000000800 */
[----:B------:R-:W-:Y:S02]  /*48c0*/  IADD3 R156, -R157, UR48, R156 ;  /* 0x000000309d9c7c10 */ /* 0x000fe4000fffe19c */
[----:B------:R-:W-:Y:S01]  /*48d0*/  FMUL.FTZ R155, R155, UR22 ;  /* 0x000000169b9b7c20 */ /* 0x000fe20008410000 */
[----:B------:R-:W3:Y:S01]  /*48e0*/  MUFU.TANH R13, R13 ;  /* 0x0000000d000d7308 */ /* 0x000ee20000002400 */
[----:B------:R-:W-:Y:S01]  /*48f0*/  @P2 SHF.R.U32.HI R161, RZ, UR7, R153 ;  /* 0x00000007ffa12c19 */ /* 0x000fe20008011699 */
[----:B------:R-:W-:Y:S01]  /*4900*/  FMUL.FTZ R153, R172, UR22 ;  /* 0x00000016ac997c20 */ /* 0x000fe20008410000 */
[----:B------:R-:W-:Y:S01]  /*4910*/  FMUL.FTZ R158, R158, UR22 ;  /* 0x000000169e9e7c20 */ /* 0x000fe20008410000 */
[----:B------:R-:W-:Y:S01]  /*4920*/  FMUL.FTZ R157, R176, UR22 ;  /* 0x00000016b09d7c20 */ /* 0x000fe20008410000 */
[----:B------:R-:W-:Y:S01]  /*4930*/  FMUL.FTZ R159, R159, UR22 ;  /* 0x000000169f9f7c20 */ /* 0x000fe20008410000 */
[----:B------:R-:W4:Y:S01]  /*4940*/  SHFL.IDX PT, R164, R161, RZ, 0x1c1f ;  /* 0x001c1fffa1a47589 */ /* 0x000f2200000e0000 */
[----:B------:R-:W-:Y:S01]  /*4950*/  FMUL.FTZ R162, R162, UR22 ;  /* 0x00000016a2a27c20 */ /* 0x000fe20008410000 */
[----:B------:R-:W5:Y:S01]  /*4960*/  MUFU.TANH R14, R14 ;  /* 0x0000000e000e7308 */ /* 0x000f620000002400 */
[----:B------:R-:W-:Y:S01]  /*4970*/  FMUL.FTZ R163, R163, UR22 ;  /* 0x00000016a3a37c20 */ /* 0x000fe20008410000 */
[----:B------:R-:W0:Y:S01]  /*4980*/  SHFL.IDX PT, R172, R161, 0x1, 0x1c1f ;  /* 0x003c1f00a1ac7f89 */ /* 0x000e2200000e0000 */
        /* <DEDUP_REMOVED lines=19> */
[----:B----4-:R-:W-:-:S02]  /*4ac0*/  IMAD.IADD R164, R156, 0x1, R164 ;  /* 0x000000019ca47824 */ /* 0x010fc400078e02a4 */
[----:B------:R-:W-:Y:S01]  /*4ad0*/  FMUL.FTZ R191, R191, UR22 ;  /* 0x00000016bfbf7c20 */ /* 0x000fe20008410000 */
[----:B------:R-:W4:Y:S01]  /*4ae0*/  MUFU.TANH R10, R10 ;  /* 0x0000000a000a7308 */ /* 0x000f220000002400 */
[----:B------:R-:W-:Y:S01]  /*4af0*/  FMUL.FTZ R152, R169, UR22 ;  /* 0x00000016a9987c20 */ /* 0x000fe20008410000 */
[----:B0-----:R-:W-:Y:S01]  /*4b00*/  IMAD.IADD R172, R156, 0x1, R172 ;  /* 0x000000019cac7824 */ /* 0x001fe200078e02ac */
[C---:B------:R-:W-:Y:S01]  /*4b10*/  ISETP.GT.AND P5, PT, R164.reuse, RZ, PT ;  /* 0x000000ffa400720c */ /* 0x040fe20003fa4270 */
[----:B------:R-:W-:Y:S01]  /*4b20*/  FMUL.FTZ R169, R181, UR22 ;  /* 0x00000016b5a97c20 */ /* 0x000fe20008410000 */
[----:B------:R-:W-:Y:S01]  /*4b30*/  ISETP.GT.AND P1, PT, R164, 0x10, PT ;  /* 0x00000010a400780c */ /* 0x000fe20003f24270 */
[----:B------:R-:W-:Y:S01]  /*4b40*/  FMUL.FTZ R194, R194, UR22 ;  /* 0x00000016c2c27c20 */ /* 0x000fe20008410000 */
[----:B------:R-:W-:Y:S01]  /*4b50*/  ISETP.GT.AND P6, PT, R164, 0x11, PT ;  /* 0x00000011a400780c */ /* 0x000fe20003fc4270 */
[----:B------:R-:W-:Y:S01]  /*4b60*/  MUFU.TANH R156, R162 ;  /* 0x000000a2009c7308 */ /* 0x000fe20000002400 */
[----:B--2---:R-:W-:Y:S01]  /*4b70*/  FSEL R161, R5, -INF , P5 ;  /* 0xff80000005a17808 */ /* 0x004fe20002800000 */
[----:B------:R-:W-:Y:S01]  /*4b80*/  FMUL.FTZ R195, R195, UR22 ;  /* 0x00000016c3c37c20 */ /* 0x000fe20008410000 */
[----:B---3--:R-:W-:Y:S01]  /*4b90*/  FSEL R13, R13, -INF , P1 ;  /* 0xff8000000d0d7808 */ /* 0x008fe20000800000 */
[----:B------:R-:W-:Y:S01]  /*4ba0*/  FMUL.FTZ R198, R198, UR22 ;  /* 0x00000016c6c67c20 */ /* 0x000fe20008410000 */
[----:B------:R-:W-:Y:S01]  /*4bb0*/  ISETP.GT.AND P1, PT, R164, 0x28, PT ;  /* 0x00000028a400780c */ /* 0x000fe20003f24270 */
[----:B------:R-:W-:Y:S01]  /*4bc0*/  FMUL.FTZ R173, R184, UR22 ;  /* 0x00000016b8ad7c20 */ /* 0x000fe20008410000 */
[----:B-----5:R-:W-:Y:S01]  /*4bd0*/  FSEL R14, R14, -INF , P6 ;  /* 0xff8000000e0e7808 */ /* 0x020fe20003000000 */
[----:B------:R-:W0:Y:S01]  /*4be0*/  MUFU.TANH R5, R155 ;  /* 0x0000009b00057308 */ /* 0x000e220000002400 */
[----:B------:R-:W-:Y:S01]  /*4bf0*/  ISETP.GT.AND P6, PT, R164, 0x29, PT ;  /* 0x00000029a400780c */ /* 0x000fe20003fc4270 */
[----:B------:R-:W-:Y:S01]  /*4c00*/  FMUL.FTZ R199, R199, UR22 ;  /* 0x00000016c7c77c20 */ /* 0x000fe20008410000 */
[----:B-1----:R-:W-:Y:S01]  /*4c10*/  FSEL R176, R153, -INF , P1 ;  /* 0xff80000099b07808 */ /* 0x002fe20000800000 */
[----:B------:R-:W-:Y:S01]  /*4c20*/  UMOV UR10, UR27 ;  /* 0x0000001b000a7c82 */ /* 0x000fe20008000000 */
[----:B------:R-:W-:Y:S01]  /*4c30*/  FSEL R154, R154, -INF , P6 ;  /* 0xff8000009a9a7808 */ /* 0x000fe20003000000 */
[----:B------:R-:W-:Y:S01]  /*4c40*/  FMUL.FTZ R185, R185, UR22 ;  /* 0x00000016b9b97c20 */ /* 0x000fe20008410000 */
[----:B------:R-:W-:Y:S01]  /*4c50*/  ISETP.GT.AND P6, PT, R172, RZ, PT ;  /* 0x000000ffac00720c */ /* 0x000fe20003fc4270 */
[----:B------:R-:W1:Y:S01]  /*4c60*/  MUFU.TANH R153, R158 ;  /* 0x0000009e00997308 */ /* 0x000e620000002400 */
[----:B------:R-:W-:Y:S01]  /*4c70*/  ISETP.GT.AND P4, PT, R164, 0x1, PT ;  /* 0x00000001a400780c */ /* 0x000fe20003f84270 */
[----:B------:R-:W-:Y:S01]  /*4c80*/  FMUL.FTZ R188, R188, UR22 ;  /* 0x00000016bcbc7c20 */ /* 0x000fe20008410000 */
[----:B----4-:R-:W-:Y:S01]  /*4c90*/  FSEL R10, R10, -INF , P6 ;  /* 0xff8000000a0a7808 */ /* 0x010fe20003000000 */
        /* <DEDUP_REMOVED lines=8> */
[----:B------:R-:W-:Y:S01]  /*4d20*/  UIADD3 UR6, UR23, 0x22840, URZ ;  /* 0x0002284017067890 */ /* 0x000fe2000fffe03f */
[----:B------:R-:W-:-:S02]  /*4d30*/  ISETP.GT.AND P2, PT, R164, 0x9, PT ;  /* 0x00000009a400780c */ /* 0x000fc40003f44270 */
[----:B------:R-:W-:Y:S01]  /*4d40*/  ISETP.GT.AND P5, PT, R164, 0x18, PT ;  /* 0x00000018a400780c */ /* 0x000fe20003fa4270 */
[----:B------:R-:W0:Y:S01]  /*4d50*/  MUFU.TANH R158, R163 ;  /* 0x000000a3009e7308 */ /* 0x000e220000002400 */
[----:B-1----:R-:W-:Y:S01]  /*4d60*/  FSEL R153, R153, -INF , P6 ;  /* 0xff80000099997808 */ /* 0x002fe20003000000 */
[----:B------:R-:W-:Y:S01]  /*4d70*/  UPRMT UR6, UR24, 0x654, UR6 ;  /* 0x0000065418067896 */ /* 0x000fe20008000006 */
[----:B------:R-:W-:Y:S02]  /*4d80*/  ISETP.GT.AND P6, PT, R172, 0x9, PT ;  /* 0x00000009ac00780c */ /* 0x000fe40003fc4270 */
[----:B------:R-:W-:-:S03]  /*4d90*/  ISETP.GT.AND P1, PT, R164, 0x40, PT ;  /* 0x00000040a400780c */ /* 0x000fc60003f24270 */
[----:B------:R-:W1:Y:S01]  /*4da0*/  MUFU.TANH R6, R6 ;  /* 0x0000000600067308 */ /* 0x000e620000002400 */
[----:B--2---:R-:W-:Y:S02]  /*4db0*/  FSEL R155, R155, -INF , P6 ;  /* 0xff8000009b9b7808 */ /* 0x004fe40003000000 */
[----:B------:R-:W-:Y:S01]  /*4dc0*/  ISETP.GT.AND P6, PT, R172, 0x10, PT ;  /* 0x00000010ac00780c */ /* 0x000fe20003fc4270 */
[----:B------:R-:W-:Y:S03]  /*4dd0*/  SYNCS.ARRIVE.TRANS64.RED.A1T0 RZ, [UR6], RZ ;  /* 0x000000ffffff79a7 */ /* 0x000fe60008100406 */
[----:B------:R-:W-:Y:S01]  /*4de0*/  FSEL R156, R156, -INF , P6 ;  /* 0xff8000009c9c7808 */ /* 0x000fe20003000000 */
[----:B------:R-:W2:Y:S01]  /*4df0*/  MUFU.TANH R159, R166 ;  /* 0x000000a6009f7308 */ /* 0x000ea20000002400 */
[----:B------:R-:W-:-:S04]  /*4e00*/  ISETP.GT.AND P6, PT, R172, 0x11, PT ;  /* 0x00000011ac00780c */ /* 0x000fc80003fc4270 */
[----:B0-----:R-:W-:Y:S02]  /*4e10*/  FSEL R158, R158, -INF , P6 ;  /* 0xff8000009e9e7808 */ /* 0x001fe40003000000 */
        /* <DEDUP_REMOVED lines=29> */
[C---:B------:R-:W-:Y:S02]  /*4ff0*/  ISETP.GT.AND P6, PT, R172.reuse, 0x30, PT ;  /* 0x00000030ac00780c */ /* 0x040fe40003fc4270 */
[----:B------:R-:W-:Y:S01]  /*5000*/  FMNMX.FTZ R6, R163, R6, !PT ;  /* 0x00000006a3067209 */ /* 0x000fe20007810000 */
[----:B------:R-:W1:Y:S01]  /*5010*/  MUFU.TANH R175, R182 ;  /* 0x000000b600af7308 */ /* 0x000e620000002400 */
[----:B--2---:R-:W-:Y:S02]  /*5020*/  FSEL R171, R171, -INF , P6 ;  /* 0xff800000abab7808 */ /* 0x004fe40003000000 */
[----:B------:R-:W-:-:S02]  /*5030*/  ISETP.GT.AND P6, PT, R172, 0x31, PT ;  /* 0x00000031ac00780c */ /* 0x000fc40003fc4270 */
        /* <DEDUP_REMOVED lines=28> */
[----:B------:R-:W-:Y:S02]  /*5200*/  FMNMX.FTZ R6, R179, R6, !PT ;  /* 0x00000006b3067209 */ /* 0x000fe40007810000 */
[----:B------:R-:W-:Y:S02]  /*5210*/  ISETP.GT.AND P6, PT, R172, 0x50, PT ;  /* 0x00000050ac00780c */ /* 0x000fe40003fc4270 */
[----:B------:R-:W-:Y:S01]  /*5220*/  FMNMX.FTZ R6, R180, R6, !PT ;  /* 0x00000006b4067209 */ /* 0x000fe20007810000 */
[----:B------:R-:W0:Y:S01]  /*5230*/  MUFU.TANH R184, R198 ;  /* 0x000000c600b87308 */ /* 0x000e220000002400 */
[----:B-1----:R-:W-:Y:S02]  /*5240*/  FSEL R182, R182, -INF , P6 ;  /* 0xff800000b6b67808 */ /* 0x002fe40003000000 */
[----:B------:R-:W-:-:S02]  /*5250*/  ISETP.GT.AND P6, PT, R172, 0x51, PT ;  /* 0x00000051ac00780c */ /* 0x000fc40003fc4270 */
        /* <DEDUP_REMOVED lines=11> */
[----:B------:R-:W-:-:S04]  /*5310*/  FMNMX.FTZ R6, R184, R6, !PT ;  /* 0x00000006b8067209 */ /* 0x000fc80007810000 */
[----:B------:R-:W-:Y:S01]  /*5320*/  FMNMX.FTZ R6, R172, R6, !PT ;  /* 0x00000006ac067209 */ /* 0x000fe20007810000 */
[----:B------:R-:W1:Y:S01]  /*5330*/  MUFU.TANH R15, R15 ;  /* 0x0000000f000f7308 */ /* 0x000e620000002400 */
[----:B--2---:R-:W-:Y:S02]  /*5340*/  FSEL R11, R11, -INF , P3 ;  /* 0xff8000000b0b7808 */ /* 0x004fe40001800000 */
[----:B------:R-:W-:Y:S01]  /*5350*/  ISETP.GT.AND P3, PT, R164, 0x20, PT ;  /* 0x00000020a400780c */ /* 0x000fe20003f64270 */
[----:B------:R-:W2:Y:S04]  /*5360*/  SHFL.BFLY PT, R186, R6, 0x2, 0x1f ;  /* 0x0c401f0006ba7f89 */ /* 0x000ea800000e0000 */
[----:B------:R-:W3:Y:S01]  /*5370*/  MUFU.TANH R20, R20 ;  /* 0x0000001400147308 */ /* 0x000ee20000002400 */
[----:B0-----:R-:W-:-:S02]  /*5380*/  FSEL R12, R12, -INF , P2 ;  /* 0xff8000000c0c7808 */ /* 0x001fc40001000000 */
[----:B------:R-:W-:-:S05]  /*5390*/  ISETP.GT.AND P2, PT, R164, 0x21, PT ;  /* 0x00000021a400780c */ /* 0x000fca0003f44270 */
[----:B------:R-:W0:Y:S01]  /*53a0*/  MUFU.TANH R21, R21 ;  /* 0x0000001500157308 */ /* 0x000e220000002400 */
[----:B-1----:R-:W-:Y:S02]  /*53b0*/  FSEL R15, R15, -INF , P5 ;  /* 0xff8000000f0f7808 */ /* 0x002fe40002800000 */
[----:B------:R-:W-:-:S05]  /*53c0*/  ISETP.GT.AND P5, PT, R164, 0x30, PT ;  /* 0x00000030a400780c */ /* 0x000fca0003fa4270 */
[----:B------:R-:W1:Y:S01]  /*53d0*/  MUFU.TANH R152, R152 ;  /* 0x0000009800987308 */ /* 0x000e620000002400 */
[----:B---3--:R-:W-:Y:S02]  /*53e0*/  FSEL R20, R20, -INF , P4 ;  /* 0xff80000014147808 */ /* 0x008fe40002000000 */
[----:B------:R-:W-:Y:S02]  /*53f0*/  ISETP.GT.AND P4, PT, R164, 0x31, PT ;  /* 0x00000031a400780c */ /* 0x000fe40003f84270 */
[----:B--2---:R-:W-:-:S03]  /*5400*/  FMNMX.FTZ R6, R6, R186, !PT ;  /* 0x000000ba06067209 */ /* 0x004fc60007810000 */
[----:B------:R-:W2:Y:S01]  /*5410*/  MUFU.TANH R157, R157 ;  /* 0x0000009d009d7308 */ /* 0x000ea20000002400 */
[----:B0-----:R-:W-:Y:S01]  /*5420*/  FSEL R21, R21, -INF , P3 ;  /* 0xff80000015157808 */ /* 0x001fe20001800000 */
[----:B------:R-:W0:Y:S01]  /*5430*/  SHFL.BFLY PT, R186, R6, 0x1, 0x1f ;  /* 0x0c201f0006ba7f89 */ /* 0x000e2200000e0000 */
        /* <DEDUP_REMOVED lines=9> */
[----:B0-----:R-:W-:Y:S02]  /*54d0*/  FMNMX.FTZ R6, R6, R186, !PT ;  /* 0x000000ba06067209 */ /* 0x001fe40007810000 */
[----:B------:R-:W-:Y:S02]  /*54e0*/  ISETP.GT.AND P4, PT, R164, 0x50, PT ;  /* 0x00000050a400780c */ /* 0x000fe40003f84270 */
[C---:B------:R-:W-:Y:S01]  /*54f0*/  FSETP.NEU.FTZ.AND P6, PT, R6.reuse, -INF , PT ;  /* 0xff8000000600780b */ /* 0x040fe20003fdd000 */
[----:B------:R-:W-:Y:S01]  /*5500*/  FMUL.FTZ R187, R6, UR10 ;  /* 0x0000000a06bb7c20 */ /* 0x000fe20008410000 */
[----:B------:R-:W0:Y:S01]  /*5510*/  MUFU.TANH R173, R173 ;  /* 0x000000ad00ad7308 */ /* 0x000e220000002400 */
[----:B-1----:R-:W-:-:S02]  /*5520*/  FSEL R168, R168, -INF , P3 ;  /* 0xff800000a8a87808 */ /* 0x002fc40001800000 */
[----:B------:R-:W-:Y:S02]  /*5530*/  FSEL R186, R6, RZ, P6 ;  /* 0x000000ff06ba7208 */ /* 0x000fe40003000000 */
[----:B------:R-:W-:Y:S02]  /*5540*/  FSEL R187, R187, RZ, P6 ;  /* 0x000000ffbbbb7208 */ /* 0x000fe40003000000 */
[----:B------:R-:W-:Y:S01]  /*5550*/  ISETP.GT.AND P6, PT, R164, 0x41, PT ;  /* 0x00000041a400780c */ /* 0x000fe20003fc4270 */
[----:B------:R-:W-:Y:S01]  /*5560*/  FADD.FTZ R186, -R186, R9 ;  /* 0x00000009baba7221 */ /* 0x000fe20000010100 */
[----:B--2---:R-:W-:Y:S01]  /*5570*/  FSEL R169, R169, -INF , P2 ;  /* 0xff800000a9a97808 */ /* 0x004fe20001000000 */
[--C-:B------:R-:W-:Y:S01]  /*5580*/  FFMA.FTZ R10, R10, UR10, -R187.reuse ;  /* 0x0000000a0a0a7c23 */ /* 0x100fe200080108bb */
        /* <DEDUP_REMOVED lines=25> */
[----:B-1----:R-:W-:Y:S01]  /*5720*/  FMUL.FTZ R10, R186, UR10 ;  /* 0x0000000aba0a7c20 */ /* 0x002fe20008410000 */
[--C-:B------:R-:W-:Y:S01]  /*5730*/  FFMA.FTZ R184, R184, UR10, -R187.reuse ;  /* 0x0000000ab8b87c23 */ /* 0x100fe200080108bb */
[----:B------:R-:W-:Y:S01]  /*5740*/  FFMA.FTZ R172, R172, UR10, -R187 ;  /* 0x0000000aacac7c23 */ /* 0x000fe200080108bb */
[----:B------:R-:W-:Y:S01]  /*5750*/  FMUL.FTZ R187, R193, UR22 ;  /* 0x00000016c1bb7c20 */ /* 0x000fe20008410000 */
[----:B0-----:R-:W-:-:S02]  /*5760*/  FSEL R173, R173, -INF , P1 ;  /* 0xff800000adad7808 */ /* 0x001fc40000800000 */
[----:B--2---:R-:W-:Y:S01]  /*5770*/  FSEL R9, R9, -INF , P6 ;  /* 0xff80000009097808 */ /* 0x004fe20003000000 */
[----:B------:R-:W0:Y:S01]  /*5780*/  MUFU.EX2 R10, R10 ;  /* 0x0000000a000a7308 */ /* 0x000e220000000800 */
[C---:B------:R-:W-:Y:S02]  /*5790*/  ISETP.GT.AND P6, PT, R164.reuse, 0x48, PT ;  /* 0x00000048a400780c */ /* 0x040fe40003fc4270 */
[C---:B------:R-:W-:Y:S02]  /*57a0*/  ISETP.GT.AND P3, PT, R164.reuse, 0x51, PT ;  /* 0x00000051a400780c */ /* 0x040fe40003f64270 */
[C---:B------:R-:W-:Y:S02]  /*57b0*/  ISETP.GT.AND P2, PT, R164.reuse, 0x58, PT ;  /* 0x00000058a400780c */ /* 0x040fe40003f44270 */
[----:B------:R-:W-:Y:S01]  /*57c0*/  ISETP.GT.AND P1, PT, R164, 0x59, PT ;  /* 0x00000059a400780c */ /* 0x000fe20003f24270 */
[----:B------:R-:W1:Y:S08]  /*57d0*/  MUFU.EX2 R155, R155 ;  /* 0x0000009b009b7308 */ /* 0x000e700000000800 */
[----:B------:R-:W2:Y:S01]  /*57e0*/  MUFU.TANH R187, R187 ;  /* 0x000000bb00bb7308 */ /* 0x000ea20000002400 */
[----:B0-----:R-:W-:Y:S01]  /*57f0*/  FFMA.FTZ R4, R10, R4, R153 ;  /* 0x000000040a047223 */ /* 0x001fe20000010099 */
[----:B------:R-:W-:Y:S01]  /*5800*/  F2FP.BF16.F32.PACK_AB R153, R5, R153 ;  /* 0x000000990599723e */ /* 0x000fe200000010ff */
[-C--:B------:R-:W-:Y:S01]  /*5810*/  FMUL.FTZ R26, R26, R10.reuse ;  /* 0x0000000a1a1a7220 */ /* 0x080fe20000410000 */
[----:B------:R-:W-:Y:S01]  /*5820*/  FMUL.FTZ R27, R27, R10 ;  /* 0x0000000a1b1b7220 */ /* 0x000fe20000410000 */
[----:B------:R-:W-:Y:S01]  /*5830*/  FADD.FTZ R4, R5, R4 ;  /* 0x0000000405047221 */ /* 0x000fe20000010000 */
[----:B------:R-:W-:Y:S01]  /*5840*/  FMNMX.FTZ R5, R161, R8, !PT ;  /* 0x00000008a1057209 */ /* 0x000fe20007810000 */
[-C--:B------:R-:W-:Y:S01]  /*5850*/  FMUL.FTZ R30, R30, R10.reuse ;  /* 0x0000000a1e1e7220 */ /* 0x080fe20000410000 */
[----:B------:R-:W0:Y:S01]  /*5860*/  MUFU.EX2 R156, R156 ;  /* 0x0000009c009c7308 */ /* 0x000e220000000800 */
[----:B------:R-:W-:Y:S01]  /*5870*/  FADD.FTZ R4, R185, R4 ;  /* 0x00000004b9047221 */ /* 0x000fe20000010000 */
[----:B------:R-:W-:Y:S01]  /*5880*/  FMNMX.FTZ R5, R165, R5, !PT ;  /* 0x00000005a5057209 */ /* 0x000fe20007810000 */
[-C--:B------:R-:W-:Y:S01]  /*5890*/  FMUL.FTZ R31, R31, R10.reuse ;  /* 0x0000000a1f1f7220 */ /* 0x080fe20000410000 */
[-C--:B------:R-:W-:Y:S01]  /*58a0*/  FMUL.FTZ R34, R34, R10.reuse ;  /* 0x0000000a22227220 */ /* 0x080fe20000410000 */
[----:B-1----:R-:W-:Y:S01]  /*58b0*/  FADD.FTZ R4, R155, R4 ;  /* 0x000000049b047221 */ /* 0x002fe20000010000 */
[----:B------:R-:W-:Y:S01]  /*58c0*/  FMNMX.FTZ R5, R11, R5, !PT ;  /* 0x000000050b057209 */ /* 0x000fe20007810000 */
[-C--:B------:R-:W-:Y:S01]  /*58d0*/  FMUL.FTZ R35, R35, R10.reuse ;  /* 0x0000000a23237220 */ /* 0x080fe20000410000 */
[----:B------:R-:W-:Y:S01]  /*58e0*/  F2FP.BF16.F32.PACK_AB R155, R155, R185 ;  /* 0x000000b99b9b723e */ /* 0x000fe200000010ff */
[----:B------:R-:W1:Y:S01]  /*58f0*/  MUFU.EX2 R158, R158 ;  /* 0x0000009e009e7308 */ /* 0x000e620000000800 */
[----:B------:R-:W-:Y:S01]  /*5900*/  FMNMX.FTZ R5, R12, R5, !PT ;  /* 0x000000050c057209 */ /* 0x000fe20007810000 */
[-C--:B------:R-:W-:Y:S01]  /*5910*/  FMUL.FTZ R38, R38, R10.reuse ;  /* 0x0000000a26267220 */ /* 0x080fe20000410000 */
[----:B--2---:R-:W-:Y:S01]  /*5920*/  FSEL R187, R187, -INF , P3 ;  /* 0xff800000bbbb7808 */ /* 0x004fe20001800000 */
[-C--:B------:R-:W-:Y:S01]  /*5930*/  FMUL.FTZ R39, R39, R10.reuse ;  /* 0x0000000a27277220 */ /* 0x080fe20000410000 */
[----:B------:R-:W-:Y:S01]  /*5940*/  FMNMX.FTZ R5, R13, R5, !PT ;  /* 0x000000050d057209 */ /* 0x000fe20007810000 */
[-C--:B------:R-:W-:Y:S01]  /*5950*/  FMUL.FTZ R42, R42, R10.reuse ;  /* 0x0000000a2a2a7220 */ /* 0x080fe20000410000 */
[-C--:B------:R-:W-:Y:S01]  /*5960*/  FMUL.FTZ R43, R43, R10.reuse ;  /* 0x0000000a2b2b7220 */ /* 0x080fe20000410000 */
[----:B0-----:R-:W-:Y:S01]  /*5970*/  FADD.FTZ R4, R156, R4 ;  /* 0x000000049c047221 */ /* 0x001fe20000010000 */
[----:B------:R-:W-:Y:S01]  /*5980*/  FMNMX.FTZ R5, R14, R5, !PT ;  /* 0x000000050e057209 */ /* 0x000fe20007810000 */
[----:B------:R-:W-:Y:S01]  /*5990*/  MUFU.EX2 R159, R159 ;  /* 0x0000009f009f7308 */ /* 0x000fe20000000800 */
[-C--:B------:R-:W-:Y:S01]  /*59a0*/  FMUL.FTZ R46, R46, R10.reuse ;  /* 0x0000000a2e2e7220 */ /* 0x080fe20000410000 */
[-C--:B------:R-:W-:Y:S01]  /*59b0*/  FMUL.FTZ R47, R47, R10.reuse ;  /* 0x0000000a2f2f7220 */ /* 0x080fe20000410000 */
[----:B------:R-:W-:Y:S01]  /*59c0*/  FMNMX.FTZ R5, R15, R5, !PT ;  /* 0x000000050f057209 */ /* 0x000fe20007810000 */
[-C--:B------:R-:W-:Y:S01]  /*59d0*/  FMUL.FTZ R50, R50, R10.reuse ;  /* 0x0000000a32327220 */ /* 0x080fe20000410000 */
[-C--:B------:R-:W-:Y:S01]  /*59e0*/  FMUL.FTZ R51, R51, R10.reuse ;  /* 0x0000000a33337220 */ /* 0x080fe20000410000 */
[-C--:B------:R-:W-:Y:S01]  /*59f0*/  FMUL.FTZ R54, R54, R10.reuse ;  /* 0x0000000a36367220 */ /* 0x080fe20000410000 */
[----:B------:R-:W-:Y:S01]  /*5a00*/  FMNMX.FTZ R185, R20, R5, !PT ;  /* 0x0000000514b97209 */ /* 0x000fe20007810000 */
[----:B------:R-:W-:Y:S01]  /*5a10*/  MUFU.EX2 R162, R162 ;  /* 0x000000a200a27308 */ /* 0x000fe20000000800 */
[----:B-1----:R-:W-:Y:S01]  /*5a20*/  FADD.FTZ R4, R158, R4 ;  /* 0x000000049e047221 */ /* 0x002fe20000010000 */
[-C--:B------:R-:W-:Y:S01]  /*5a30*/  FMUL.FTZ R55, R55, R10.reuse ;  /* 0x0000000a37377220 */ /* 0x080fe20000410000 */
[----:B------:R-:W-:Y:S01]  /*5a40*/  FMNMX.FTZ R185, R21, R185, !PT ;  /* 0x000000b915b97209 */ /* 0x000fe20007810000 */
[-C--:B------:R-:W-:Y:S01]  /*5a50*/  FMUL.FTZ R58, R58, R10.reuse ;  /* 0x0000000a3a3a7220 */ /* 0x080fe20000410000 */
[-C--:B------:R-:W-:Y:S01]  /*5a60*/  FMUL.FTZ R59, R59, R10.reuse ;  /* 0x0000000a3b3b7220 */ /* 0x080fe20000410000 */
[-C--:B------:R-:W-:Y:S01]  /*5a70*/  FMUL.FTZ R62, R62, R10.reuse ;  /* 0x0000000a3e3e7220 */ /* 0x080fe20000410000 */
[----:B------:R-:W-:Y:S01]  /*5a80*/  FMNMX.FTZ R185, R152, R185, !PT ;  /* 0x000000b998b97209 */ /* 0x000fe20007810000 */
[----:B------:R0:W1:Y:S01]  /*5a90*/  MUFU.TANH R5, R188 ;  /* 0x000000bc00057308 */ /* 0x0000620000002400 */
        /* <DEDUP_REMOVED lines=8> */
[----:B0-----:R-:W-:Y:S01]  /*5b20*/  FMUL.FTZ R188, R189, UR22 ;  /* 0x00000016bdbc7c20 */ /* 0x001fe20008410000 */
[----:B------:R-:W-:Y:S01]  /*5b30*/  FMUL.FTZ R74, R74, R10 ;  /* 0x0000000a4a4a7220 */ /* 0x000fe20000410000 */
[----:B------:R-:W-:Y:S01]  /*5b40*/  FMNMX.FTZ R186, R157, R186, !PT ;  /* 0x000000ba9dba7209 */ /* 0x000fe20007810000 */
[-C--:B------:R-:W-:Y:S01]  /*5b50*/  FMUL.FTZ R75, R75, R10.reuse ;  /* 0x0000000a4b4b7220 */ /* 0x080fe20000410000 */
[-C--:B------:R-:W-:Y:S01]  /*5b60*/  FMUL.FTZ R78, R78, R10.reuse ;  /* 0x0000000a4e4e7220 */ /* 0x080fe20000410000 */
[----:B------:R-:W-:Y:S01]  /*5b70*/  FMUL.FTZ R79, R79, R10 ;  /* 0x0000000a4f4f7220 */ /* 0x000fe20000410000 */
[----:B------:R-:W-:Y:S01]  /*5b80*/  FMNMX.FTZ R186, R160, R186, !PT ;  /* 0x000000baa0ba7209 */ /* 0x000fe20007810000 */
[----:B------:R-:W0:Y:S01]  /*5b90*/  MUFU.TANH R188, R188 ;  /* 0x000000bc00bc7308 */ /* 0x000e220000002400 */
[----:B-1----:R-:W-:Y:S01]  /*5ba0*/  FSEL R164, R5, -INF , P6 ;  /* 0xff80000005a47808 */ /* 0x002fe20003000000 */
[----:B------:R-:W-:Y:S01]  /*5bb0*/  FMUL.FTZ R82, R82, R10 ;  /* 0x0000000a52527220 */ /* 0x000fe20000410000 */
[----:B------:R-:W-:Y:S01]  /*5bc0*/  FMNMX.FTZ R186, R168, R186, !PT ;  /* 0x000000baa8ba7209 */ /* 0x000fe20007810000 */
[-C--:B------:R-:W-:Y:S01]  /*5bd0*/  FMUL.FTZ R83, R83, R10.reuse ;  /* 0x0000000a53537220 */ /* 0x080fe20000410000 */
[-C--:B------:R-:W-:Y:S01]  /*5be0*/  FMUL.FTZ R86, R86, R10.reuse ;  /* 0x0000000a56567220 */ /* 0x080fe20000410000 */
[----:B------:R-:W-:Y:S01]  /*5bf0*/  FMUL.FTZ R87, R87, R10 ;  /* 0x0000000a57577220 */ /* 0x000fe20000410000 */
        /* <DEDUP_REMOVED lines=9> */
[----:B------:R-:W2:Y:S01]  /*5c90*/  MUFU.TANH R186, R196 ;  /* 0x000000c400ba7308 */ /* 0x000ea20000002400 */
[----:B0-----:R-:W-:Y:S01]  /*5ca0*/  FSEL R188, R188, -INF , P5 ;  /* 0xff800000bcbc7808 */ /* 0x001fe20002800000 */
[-C--:B------:R-:W-:Y:S01]  /*5cb0*/  FMUL.FTZ R99, R99, R10.reuse ;  /* 0x0000000a63637220 */ /* 0x080fe20000410000 */
[----:B------:R-:W-:Y:S01]  /*5cc0*/  FMNMX.FTZ R5, R164, R5, !PT ;  /* 0x00000005a4057209 */ /* 0x000fe20007810000 */
[-C--:B------:R-:W-:Y:S01]  /*5cd0*/  FMUL.FTZ R102, R102, R10.reuse ;  /* 0x0000000a66667220 */ /* 0x080fe20000410000 */
[-C--:B------:R-:W-:Y:S01]  /*5ce0*/  FMUL.FTZ R103, R103, R10.reuse ;  /* 0x0000000a67677220 */ /* 0x080fe20000410000 */
[-C--:B------:R-:W-:Y:S01]  /*5cf0*/  FMUL.FTZ R106, R106, R10.reuse ;  /* 0x0000000a6a6a7220 */ /* 0x080fe20000410000 */
[----:B------:R-:W-:Y:S01]  /*5d00*/  FMNMX.FTZ R5, R188, R5, !PT ;  /* 0x00000005bc057209 */ /* 0x000fe20007810000 */
[----:B------:R-:W0:Y:S01]  /*5d10*/  MUFU.TANH R189, R197 ;  /* 0x000000c500bd7308 */ /* 0x000e220000002400 */
        /* <DEDUP_REMOVED lines=16> */
[----:B0-----:R-:W-:Y:S01]  /*5e20*/  FSEL R189, R189, -INF , P1 ;  /* 0xff800000bdbd7808 */ /* 0x001fe20000800000 */
[-C--:B------:R-:W-:Y:S01]  /*5e30*/  FMUL.FTZ R126, R126, R10.reuse ;  /* 0x0000000a7e7e7220 */ /* 0x080fe20000410000 */
[-C--:B------:R-:W-:Y:S01]  /*5e40*/  FMUL.FTZ R127, R127, R10.reuse ;  /* 0x0000000a7f7f7220 */ /* 0x080fe20000410000 */
[-C--:B------:R-:W-:Y:S01]  /*5e50*/  FMUL.FTZ R130, R130, R10.reuse ;  /* 0x0000000a82827220 */ /* 0x080fe20000410000 */
[----:B------:R-:W-:Y:S01]  /*5e60*/  FMNMX.FTZ R5, R189, R5, !PT ;  /* 0x00000005bd057209 */ /* 0x000fe20007810000 */
[-C--:B------:R-:W-:Y:S01]  /*5e70*/  FMUL.FTZ R131, R131, R10.reuse ;  /* 0x0000000a83837220 */ /* 0x080fe20000410000 */
[-C--:B------:R-:W-:Y:S01]  /*5e80*/  FMUL.FTZ R134, R134, R10.reuse ;  /* 0x0000000a86867220 */ /* 0x080fe20000410000 */
[----:B------:R-:W-:Y:S01]  /*5e90*/  MUFU.EX2 R170, R170 ;  /* 0x000000aa00aa7308 */ /* 0x000fe20000000800 */
[-C--:B------:R-:W-:Y:S01]  /*5ea0*/  FMUL.FTZ R135, R135, R10.reuse ;  /* 0x0000000a87877220 */ /* 0x080fe20000410000 */
        /* <DEDUP_REMOVED lines=9> */
[----:B------:R-:W-:-:S05]  /*5f40*/  FMUL.FTZ R151, R151, R10 ;  /* 0x0000000a97977220 */ /* 0x000fca0000410000 */
        /* <DEDUP_REMOVED lines=9> */
[----:B------:R-:W-:-:S04]  /*5fe0*/  FSETP.NEU.FTZ.AND P1, PT, R5, -INF , PT ;  /* 0xff8000000500780b */ /* 0x000fc80003f3d000 */
[----:B------:R-:W-:-:S03]  /*5ff0*/  FSEL R190, R5, RZ, P1 ;  /* 0x000000ff05be7208 */ /* 0x000fc60000800000 */
[----:B------:R-:W-:Y:S02]  /*6000*/  MUFU.EX2 R181, R181 ;  /* 0x000000b500b57308 */ /* 0x000fe40000000800 */
[----:B------:R-:W-:Y:S01]  /*6010*/  FADD.FTZ R8, -R190, R8 ;  /* 0x00000008be087221 */ /* 0x000fe20000010100 */
[----:B------:R-:W-:-:S03]  /*6020*/  FMUL.FTZ R190, R5, UR10 ;  /* 0x0000000a05be7c20 */ /* 0x000fc60008410000 */
[----:B------:R-:W-:Y:S02]  /*6030*/  FMUL.FTZ R8, R8, UR10 ;  /* 0x0000000a08087c20 */ /* 0x000fe40008410000 */
[----:B------:R-:W-:Y:S01]  /*6040*/  MUFU.EX2 R182, R182 ;  /* 0x000000b600b67308 */ /* 0x000fe20000000800 */
[----:B------:R-:W-:-:S05]  /*6050*/  FSEL R190, R190, RZ, P1 ;  /* 0x000000ffbebe7208 */ /* 0x000fca0000800000 */
        /* <DEDUP_REMOVED lines=14> */
[----:B------:R-:W-:Y:S01]  /*6140*/  F2FP.BF16.F32.PACK_AB R157, R158, R156 ;  /* 0x0000009c9e9d723e */ /* 0x000fe200000010ff */
        /* <DEDUP_REMOVED lines=12> */
[----:B0-----:R-:W-:Y:S01]  /*6210*/  FFMA.FTZ R154, R8, R3, R161 ;  /* 0x00000003089a7223 */ /* 0x001fe200000100a1 */
[--C-:B------:R-:W-:Y:S01]  /*6220*/  FFMA.FTZ R186, R186, UR10, -R190.reuse ;  /* 0x0000000ababa7c23 */ /* 0x100fe200080108be */
[----:B------:R-:W-:Y:S01]  /*6230*/  FFMA.FTZ R189, R189, UR10, -R190 ;  /* 0x0000000abdbd7c23 */ /* 0x000fe200080108be */
        /* <DEDUP_REMOVED lines=23> */
[----:B------:R-:W-:Y:S01]  /*63b0*/  FADD.FTZ R12, R159, R4 ;  /* 0x000000049f0c7221 */ /* 0x000fe20000010000 */
[----:B------:R-:W-:Y:S01]  /*63c0*/  F2FP.BF16.F32.PACK_AB R159, R162, R159 ;  /* 0x0000009fa29f723e */ /* 0x000fe200000010ff */
        /* <DEDUP_REMOVED lines=37> */
[----:B0-----:R-:W-:Y:S01]  /*6620*/  F2FP.BF16.F32.PACK_AB R152, R165, R161 ;  /* 0x000000a1a598723e */ /* 0x001fe200000010ff */
[-C--:B------:R-:W-:Y:S01]  /*6630*/  FMUL.FTZ R104, R104, R8.reuse ;  /* 0x0000000868687220 */ /* 0x080fe20000410000 */
[----:B------:R-:W-:Y:S01]  /*6640*/  F2FP.BF16.F32.PACK_AB R161, R166, R163 ;  /* 0x000000a3a6a1723e */ /* 0x000fe200000010ff */
[-C--:B------:R-:W-:Y:S01]  /*6650*/  FMUL.FTZ R105, R105, R8.reuse ;  /* 0x0000000869697220 */ /* 0x080fe20000410000 */
[----:B------:R-:W-:Y:S01]  /*6660*/  F2FP.BF16.F32.PACK_AB R165, R174, R171 ;  /* 0x000000abaea5723e */ /* 0x000fe200000010ff */
        /* <DEDUP_REMOVED lines=11> */
[-C--:B------:R-:W-:Y:S01]  /*6720*/  FMUL.FTZ R121, R121, R8.reuse ;  /* 0x0000000879797220 */ /* 0x080fe20000410000 */
[-C--:B------:R-:W-:Y:S01]  /*6730*/  FMUL.FTZ R124, R124, R8.reuse ;  /* 0x000000087c7c7220 */ /* 0x080fe20000410000 */
[-C--:B------:R-:W-:Y:S01]  /*6740*/  FMUL.FTZ R125, R125, R8.reuse ;  /* 0x000000087d7d7220 */ /* 0x080fe20000410000 */
[-C--:B------:R-:W-:Y:S01]  /*6750*/  FMUL.FTZ R128, R128, R8.reuse ;  /* 0x0000000880807220 */ /* 0x080fe20000410000 */
[-C--:B------:R-:W-:Y:S01]  /*6760*/  FMUL.FTZ R129, R129, R8.reuse ;  /* 0x0000000881817220 */ /* 0x080fe20000410000 */
[----:B------:R-:W-:Y:S01]  /*6770*/  FMUL.FTZ R132, R132, R8 ;  /* 0x0000000884847220 */ /* 0x000fe20000410000 */
[----:B------:R1:W3:Y:S01]  /*6780*/  MUFU.EX2 R4, R160 ;  /* 0x000000a000047308 */ /* 0x0002e20000000800 */
[C---:B0-----:R-:W-:Y:S01]  /*6790*/  FADD.FTZ R11, R176.reuse, R11 ;  /* 0x0000000bb00b7221 */ /* 0x041fe20000010000 */
[----:B------:R-:W-:Y:S01]  /*67a0*/  F2FP.BF16.F32.PACK_AB R162, R176, R192 ;  /* 0x000000c0b0a2723e */ /* 0x000fe200000010ff */
[-C--:B------:R-:W-:Y:S01]  /*67b0*/  FMUL.FTZ R133, R133, R8.reuse ;  /* 0x0000000885857220 */ /* 0x080fe20000410000 */
[-C--:B------:R-:W-:Y:S01]  /*67c0*/  FMUL.FTZ R136, R136, R8.reuse ;  /* 0x0000000888887220 */ /* 0x080fe20000410000 */
[-C--:B------:R-:W-:Y:S01]  /*67d0*/  FMUL.FTZ R137, R137, R8.reuse ;  /* 0x0000000889897220 */ /* 0x080fe20000410000 */
[-C--:B------:R-:W-:Y:S01]  /*67e0*/  FMUL.FTZ R140, R140, R8.reuse ;  /* 0x000000088c8c7220 */ /* 0x080fe20000410000 */
[-C--:B------:R-:W-:Y:S01]  /*67f0*/  FMUL.FTZ R141, R141, R8.reuse ;  /* 0x000000088d8d7220 */ /* 0x080fe20000410000 */
[----:B------:R-:W-:Y:S01]  /*6800*/  MUFU.EX2 R168, R168 ;  /* 0x000000a800a87308 */ /* 0x000fe20000000800 */
[----:B-1----:R-:W-:Y:S01]  /*6810*/  F2FP.BF16.F32.PACK_AB R160, R3, R21 ;  /* 0x0000001503a0723e */ /* 0x002fe200000010ff */
[----:B------:R-:W-:Y:S01]  /*6820*/  FADD.FTZ R3, R163, R12 ;  /* 0x0000000ca3037221 */ /* 0x000fe20000010000 */
[----:B--2---:R-:W-:Y:S01]  /*6830*/  FADD.FTZ R11, R191, R11 ;  /* 0x0000000bbf0b7221 */ /* 0x004fe20000010000 */
[----:B------:R-:W-:Y:S01]  /*6840*/  F2FP.BF16.F32.PACK_AB R163, R170, R167 ;  /* 0x000000a7aaa3723e */ /* 0x000fe200000010ff */
[-C--:B------:R-:W-:Y:S01]  /*6850*/  FMUL.FTZ R144, R144, R8.reuse ;  /* 0x0000000890907220 */ /* 0x080fe20000410000 */
[----:B------:R-:W-:Y:S01]  /*6860*/  FADD.FTZ R3, R166, R3 ;  /* 0x00000003a6037221 */ /* 0x000fe20000010000 */
[-C--:B------:R-:W-:Y:S01]  /*6870*/  FMUL.FTZ R145, R145, R8.reuse ;  /* 0x0000000891917220 */ /* 0x080fe20000410000 */
[----:B------:R-:W0:Y:S01]  /*6880*/  MUFU.EX2 R169, R169 ;  /* 0x000000a900a97308 */ /* 0x000e220000000800 */
[----:B---3--:R-:W-:Y:S01]  /*6890*/  FADD.FTZ R11, R4, R11 ;  /* 0x0000000b040b7221 */ /* 0x008fe20000010000 */
[----:B------:R-:W-:Y:S01]  /*68a0*/  FADD.FTZ R3, R167, R3 ;  /* 0x00000003a7037221 */ /* 0x000fe20000010000 */
[----:B------:R-:W-:Y:S01]  /*68b0*/  F2FP.BF16.F32.PACK_AB R167, R177, R175 ;  /* 0x000000afb1a7723e */ /* 0x000fe200000010ff */
[-C--:B------:R-:W-:Y:S01]  /*68c0*/  FMUL.FTZ R148, R148, R8.reuse ;  /* 0x0000000894947220 */ /* 0x080fe20000410000 */
[----:B------:R-:W-:Y:S01]  /*68d0*/  FMUL.FTZ R149, R149, R8 ;  /* 0x0000000895957220 */ /* 0x000fe20000410000 */
[----:B------:R-:W-:-:S02]  /*68e0*/  FADD.FTZ R3, R170, R3 ;  /* 0x00000003aa037221 */ /* 0x000fc40000010000 */
[----:B------:R-:W-:Y:S02]  /*68f0*/  MUFU.EX2 R173, R173 ;  /* 0x000000ad00ad7308 */ /* 0x000fe40000000800 */
[----:B------:R-:W-:Y:S01]  /*6900*/  FADD.FTZ R3, R171, R3 ;  /* 0x00000003ab037221 */ /* 0x000fe20000010000 */
[----:B------:R-:W-:-:S03]  /*6910*/  F2FP.BF16.F32.PACK_AB R171, R181, R180 ;  /* 0x000000b4b5ab723e */ /* 0x000fc600000010ff */
[----:B------:R-:W-:Y:S02]  /*6920*/  FADD.FTZ R3, R174, R3 ;  /* 0x00000003ae037221 */ /* 0x000fe40000010000 */
[----:B------:R-:W1:Y:S01]  /*6930*/  MUFU.EX2 R9, R9 ;  /* 0x0000000900097308 */ /* 0x000e620000000800 */
[----:B0-----:R-:W-:Y:S01]  /*6940*/  F2FP.BF16.F32.PACK_AB R166, R169, R168 ;  /* 0x000000a8a9a6723e */ /* 0x001fe200000010ff */
[----:B------:R-:W-:-:S04]  /*6950*/  FADD.FTZ R12, R175, R3 ;  /* 0x00000003af0c7221 */ /* 0x000fc80000010000 */
[----:B------:R-:W-:Y:S02]  /*6960*/  FADD.FTZ R3, R177, R12 ;  /* 0x0000000cb1037221 */ /* 0x000fe40000010000 */
[----:B------:R0:W2:Y:S02]  /*6970*/  MUFU.EX2 R170, R164 ;  /* 0x000000a400aa7308 */ /* 0x0000a40000000800 */
[----:B------:R-:W-:-:S04]  /*6980*/  FADD.FTZ R12, R178, R3 ;  /* 0x00000003b20c7221 */ /* 0x000fc80000010000 */
[----:B------:R-:W-:Y:S02]  /*6990*/  FADD.FTZ R3, R179, R12 ;  /* 0x0000000cb3037221 */ /* 0x000fe40000010000 */
[----:B------:R-:W3:Y:S01]  /*69a0*/  MUFU.EX2 R188, R188 ;  /* 0x000000bc00bc7308 */ /* 0x000ee20000000800 */
[----:B0-----:R-:W-:Y:S01]  /*69b0*/  F2FP.BF16.F32.PACK_AB R164, R4, R191 ;  /* 0x000000bf04a4723e */ /* 0x001fe200000010ff */
[----:B------:R-:W-:Y:S01]  /*69c0*/  FADD.FTZ R4, R168, R11 ;  /* 0x0000000ba8047221 */ /* 0x000fe20000010000 */
[----:B-1----:R-:W-:-:S03]  /*69d0*/  F2FP.BF16.F32.PACK_AB R168, R9, R173 ;  /* 0x000000ad09a8723e */ /* 0x002fc600000010ff */
[----:B------:R-:W-:Y:S01]  /*69e0*/  FADD.FTZ R4, R169, R4 ;  /* 0x00000004a9047221 */ /* 0x000fe20000010000 */
[----:B------:R-:W-:Y:S01]  /*69f0*/  F2FP.BF16.F32.PACK_AB R169, R179, R178 ;  /* 0x000000b2b3a9723e */ /* 0x000fe200000010ff */
[----:B------:R-:W0:Y:S02]  /*6a00*/  MUFU.EX2 R185, R185 ;  /* 0x000000b900b97308 */ /* 0x000e240000000800 */
[----:B------:R-:W-:-:S04]  /*6a10*/  FADD.FTZ R4, R173, R4 ;  /* 0x00000004ad047221 */ /* 0x000fc80000010000 */
[----:B------:R-:W-:Y:S02]  /*6a20*/  FADD.FTZ R4, R9, R4 ;  /* 0x0000000409047221 */ /* 0x000fe40000010000 */
[----:B------:R-:W1:Y:S02]  /*6a30*/  MUFU.EX2 R187, R187 ;  /* 0x000000bb00bb7308 */ /* 0x000e640000000800 */
[----:B--2---:R-:W-:Y:S01]  /*6a40*/  FADD.FTZ R9, R170, R4 ;  /* 0x00000004aa097221 */ /* 0x004fe20000010000 */
[----:B------:R-:W-:Y:S01]  /*6a50*/  FADD.FTZ R4, R180, R3 ;  /* 0x00000003b4047221 */ /* 0x000fe20000010000 */
[C---:B---3--:R-:W-:Y:S02]  /*6a60*/  F2FP.BF16.F32.PACK_AB R170, R188.reuse, R170 ;  /* 0x000000aabcaa723e */ /* 0x048fe400000010ff */
[----:B------:R-:W-:Y:S01]  /*6a70*/  FADD.FTZ R12, R188, R9 ;  /* 0x00000009bc0c7221 */ /* 0x000fe20000010000 */
[----:B------:R-:W-:Y:S01]  /*6a80*/  FADD.FTZ R3, R181, R4 ;  /* 0x00000004b5037221 */ /* 0x000fe20000010000 */
[----:B------:R-:W2:Y:S02]  /*6a90*/  MUFU.EX2 R183, R183 ;  /* 0x000000b700b77308 */ /* 0x000ea40000000800 */
[----:B0-----:R-:W-:Y:S01]  /*6aa0*/  FADD.FTZ R12, R185, R12 ;  /* 0x0000000cb90c7221 */ /* 0x001fe20000010000 */
[----:B------:R-:W-:-:S05]  /*6ab0*/  FADD.FTZ R4, R182, R3 ;  /* 0x00000003b6047221 */ /* 0x000fca0000010000 */
[----:B------:R-:W0:Y:S01]  /*6ac0*/  MUFU.EX2 R174, R186 ;  /* 0x000000ba00ae7308 */ /* 0x000e220000000800 */
[----:B-1----:R-:W-:-:S07]  /*6ad0*/  FADD.FTZ R3, R187, R12 ;  /* 0x0000000cbb037221 */ /* 0x002fce0000010000 */
[----:B------:R-:W1:Y:S01]  /*6ae0*/  MUFU.EX2 R184, R184 ;  /* 0x000000b800b87308 */ /* 0x000e620000000800 */
[C---:B--2---:R-:W-:Y:S01]  /*6af0*/  FADD.FTZ R9, R183.reuse, R4 ;  /* 0x00000004b7097221 */ /* 0x044fe20000010000 */
[----:B------:R-:W-:-:S06]  /*6b00*/  F2FP.BF16.F32.PACK_AB R173, R183, R182 ;  /* 0x000000b6b7ad723e */ /* 0x000fcc00000010ff */
[----:B------:R-:W2:Y:S01]  /*6b10*/  MUFU.EX2 R189, R189 ;  /* 0x000000bd00bd7308 */ /* 0x000ea20000000800 */
[----:B0-----:R-:W-:-:S07]  /*6b20*/  FADD.FTZ R4, R174, R3 ;  /* 0x00000003ae047221 */ /* 0x001fce0000010000 */
[----:B------:R0:W3:Y:S01]  /*6b30*/  MUFU.EX2 R175, R172 ;  /* 0x000000ac00af7308 */ /* 0x0000e20000000800 */
[----:B-1----:R-:W-:Y:S01]  /*6b40*/  FADD.FTZ R12, R184, R9 ;  /* 0x00000009b80c7221 */ /* 0x002fe20000010000 */
[----:B--2---:R-:W-:Y:S01]  /*6b50*/  FADD.FTZ R3, R189, R4 ;  /* 0x00000004bd037221 */ /* 0x004fe20000010000 */
[----:B0-----:R-:W-:Y:S02]  /*6b60*/  F2FP.BF16.F32.PACK_AB R172, R187, R185 ;  /* 0x000000b9bbac723e */ /* 0x001fe400000010ff */
[----:B------:R-:W-:Y:S01]  /*6b70*/  F2FP.BF16.F32.PACK_AB R174, R189, R174 ;  /* 0x000000aebdae723e */ /* 0x000fe200000010ff */
[C---:B---3--:R-:W-:Y:S01]  /*6b80*/  FADD.FTZ R4, R175.reuse, R12 ;  /* 0x0000000caf047221 */ /* 0x048fe20000010000 */
[----:B------:R-:W-:Y:S01]  /*6b90*/  F2FP.BF16.F32.PACK_AB R175, R175, R184 ;  /* 0x000000b8afaf723e */ /* 0x000fe200000010ff */
[----:B------:R-:W-:Y:S06]  /*6ba0*/  @!P0 BRA `(.L_x_14111) ;  /* 0x0000000000048947 */ /* 0x000fec0003800000 */
[----:B------:R-:W-:Y:S01]  /*6bb0*/  BPT.TRAP 0x1 ;  /* 0x000000040000795c */ /* 0x000fe20000300000 */
.L_x_14111:
[----:B------:R0:W1:Y:S01]  /*6bc0*/  SYNCS.PHASECHK.TRANS64.TRYWAIT P1, [UR23+0x22850], R7 ;  /* 0x02285007ff0075a7 */ /* 0x0000620008020157 */
[----:B------:R-:W-:Y:S05]  /*6bd0*/  @!P0 BRA `(.L_x_14112) ;  /* 0x0000000000048947 */ /* 0x000fea0003800000 */
[----:B------:R-:W-:Y:S01]  /*6be0*/  BPT.TRAP 0x1 ;  /* 0x000000040000795c */ /* 0x000fe20000300000 */
.L_x_14112:
[----:B-1----:R-:W-:Y:S05]  /*6bf0*/  @P1 BRA `(.L_x_14113) ;  /* 0x0000000000081947 */ /* 0x002fea0003800000 */
[----:B------:R-:W1:Y:S02]  /*6c00*/  SYNCS.PHASECHK.TRANS64.TRYWAIT P1, [UR23+0x22850], R7 ;  /* 0x02285007ff0075a7 */ /* 0x000e640008020157 */
[----:B-1----:R-:W-:Y:S05]  /*6c10*/  @!P1 BRA `(.L_x_14114) ;  /* 0x000000dc001c9947 */ /* 0x002fea0003800000 */
.L_x_14113:
        /* <DEDUP_REMOVED lines=42> */
.L_x_14115:
[----:B------:R-:W-:Y:S01]  /*6ec0*/  UISETP.GT.AND UP0, UPT, UR26, UR25, UPT ;  /* 0x000000191a00728c */ /* 0x000fe2000bf04270 */
[----:B------:R-:W-:Y:S01]  /*6ed0*/  IMAD.MOV.U32 R9, RZ, RZ, R6 ;  /* 0x000000ffff097224 */ /* 0x000fe200078e0006 */
[----:B------:R-:W-:Y:S01]  /*6ee0*/  UIADD3 UR23, UR23, 0x22860, URZ ;  /* 0x0002286017177890 */ /* 0x000fe2000fffe03f */
[----:B------:R-:W-:Y:S01]  /*6ef0*/  IMAD.MOV.U32 R8, RZ, RZ, R5 ;  /* 0x000000ffff087224 */ /* 0x000fe200078e0005 */
[----:B------:R-:W-:Y:S02]  /*6f00*/  UIADD3 UR26, UR26, -0x1, URZ ;  /* 0xffffffff1a1a7890 */ /* 0x000fe4000fffe03f */
[----:B------:R-:W-:Y:S01]  /*6f10*/  PLOP3.LUT P1, PT, PT, PT, UP0, 0x80, 0x0 ;  /* 0x000000000000781c */ /* 0x000fe20003f2f008 */
[----:B------:R-:W-:-:S09]  /*6f20*/  UPRMT UR23, UR24, 0x654, UR23 ;  /* 0x0000065418177896 */ /* 0x000fd20008000017 */
[----:B------:R-:W-:Y:S03]  /*6f30*/  SYNCS.ARRIVE.TRANS64.RED.A1T0 RZ, [UR23], RZ ;  /* 0x000000ffffff79a7 */ /* 0x000fe60008100417 */
[----:B------:R-:W-:Y:S05]  /*6f40*/  @P1 BRA `(.L_x_14116) ;  /* 0xffffffd400541947 */ /* 0x000fea000383ffff */
.L_x_14105:
[----:B------:R-:W-:-:S06]  /*6f50*/  UISETP.GE.AND UP0, UPT, UR26, UR45, UPT ;  /* 0x0000002d1a00728c */ /* 0x000fcc000bf06270 */
[----:B------:R-:W-:-:S13]  /*6f60*/  PLOP3.LUT P1, PT, PT, PT, UP0, 0x80, 0x0 ;  /* 0x000000000000781c */ /* 0x000fda0003f2f008 */
[----:B------:R-:W-:Y:S05]  /*6f70*/  @!P1 BRA `(.L_x_14117) ;  /* 0x0000002000e09947 */ /* 0x000fea0003800000 */
[----:B------:R-:W-:Y:S01]  /*6f80*/  IMAD.MOV.U32 R8, RZ, RZ, R6 ;  /* 0x000000ffff087224 */ /* 0x000fe200078e0006 */
[----:B------:R-:W-:Y:S01]  /*6f90*/  ULDC UR25, c[0x0][0x9d8] ;  /* 0x0002760000197ab9 */ /* 0x000fe20000000800 */
[----:B01----:R-:W-:Y:S01]  /*6fa0*/  IMAD.MOV.U32 R9, RZ, RZ, R5 ;  /* 0x000000ffff097224 */ /* 0x003fe200078e0005 */
[----:B------:R-:W-:-:S06]  /*6fb0*/  ULDC UR24, c[0x0][0x988] ;  /* 0x0002620000187ab9 */ /* 0x000fcc0000000800 */
.L_x_14128:
[----:B------:R-:W-:-:S04]  /*6fc0*/  UIADD3 UR37, UR37, 0x1, URZ ;  /* 0x0000000125257890 */ /* 0x000fc8000fffe03f */
[----:B------:R-:W-:-:S04]  /*6fd0*/  UISETP.NE.AND UP0, UPT, UR37, 0x2, UPT ;  /* 0x000000022500788c */ /* 0x000fc8000bf05270 */
[----:B------:R-:W-:Y:S02]  /*6fe0*/  USEL UR6, URZ, 0x1, UP0 ;  /* 0x000000013f067887 */ /* 0x000fe40008000000 */
[----:B------:R-:W-:Y:S02]  /*6ff0*/  USEL UR37, UR37, URZ, UP0 ;  /* 0x0000003f25257287 */ /* 0x000fe40008000000 */
[----:B------:R-:W-:Y:S01]  /*7000*/  ULOP3.LUT UR36, UR36, UR6, URZ, 0x3c, !UPT ;  /* 0x0000000624247292 */ /* 0x000fe2000f8e3c3f */
[----:B------:R-:W-:Y:S11]  /*7010*/  @!P0 BRA `(.L_x_14118) ;  /* 0x0000000000048947 */ /* 0x000ff60003800000 */
[----:B------:R-:W-:Y:S01]  /*7020*/  BPT.TRAP 0x1 ;  /* 0x000000040000795c */ /* 0x000fe20000300000 */
.L_x_14118:
        /* <DEDUP_REMOVED lines=9> */
.L_x_14119:
[----:B-1----:R-:W-:Y:S05]  /*70c0*/  @P1 BRA `(.L_x_14120) ;  /* 0x0000000000081947 */ /* 0x002fea0003800000 */
[----:B------:R-:W1:Y:S02]  /*70d0*/  SYNCS.PHASECHK.TRANS64.TRYWAIT P1, [UR23+0x22830], R7 ;  /* 0x02283007ff0075a7 */ /* 0x000e640008020157 */
[----:B-1----:R-:W-:Y:S05]  /*70e0*/  @!P1 BRA `(.L_x_14121) ;  /* 0x000000d800009947 */ /* 0x002fea0003800000 */
.L_x_14120:
        /* <DEDUP_REMOVED lines=26> */
.L_x_14122:
        /* <DEDUP_REMOVED lines=462> */
.L_x_14123:
[----:B------:R0:W1:Y:S01]  /*8f70*/  SYNCS.PHASECHK.TRANS64.TRYWAIT P1, [UR23+0x22850], R7 ;  /* 0x02285007ff0075a7 */ /* 0x0000620008020157 */
[----:B------:R-:W-:Y:S05]  /*8f80*/  @!P0 BRA `(.L_x_14124) ;  /* 0x0000000000048947 */ /* 0x000fea0003800000 */
[----:B------:R-:W-:Y:S01]  /*8f90*/  BPT.TRAP 0x1 ;  /* 0x000000040000795c */ /* 0x000fe20000300000 */
.L_x_14124:
[----:B-1----:R-:W-:Y:S05]  /*8fa0*/  @P1 BRA `(.L_x_14125) ;  /* 0x0000000000081947 */ /* 0x002fea0003800000 */
[----:B------:R-:W1:Y:S02]  /*8fb0*/  SYNCS.PHASECHK.TRANS64.TRYWAIT P1, [UR23+0x22850], R7 ;  /* 0x02285007ff0075a7 */ /* 0x000e640008020157 */
[----:B-1----:R-:W-:Y:S05]  /*8fc0*/  @!P1 BRA `(.L_x_14126) ;  /* 0x000000b800609947 */ /* 0x002fea0003800000 */
.L_x_14125:
        /* <DEDUP_REMOVED lines=42> */
.L_x_14127:
        /* <DEDUP_REMOVED lines=9> */
.L_x_14117:
[----:B------:R-:W0:Y:S01]  /*9300*/  SHFL.BFLY PT, R8, R3, 0x2, 0x1f ;  /* 0x0c401f0003087f89 */ /* 0x000e2200000e0000 */
[----:B------:R-:W-:Y:S01]  /*9310*/  UIADD3 UR37, UR37, 0x1, URZ ;  /* 0x0000000125257890 */ /* 0x000fe2000fffe03f */
[----:B------:R2:W-:Y:S06]  /*9320*/  BAR.ARV R0, 0x100 ;  /* 0x000400000000751d */ /* 0x0005ec0000002000 */
[----:B------:R-:W-:Y:S02]  /*9330*/  UISETP.NE.AND UP0, UPT, UR37, 0x2, UPT ;  /* 0x000000022500788c */ /* 0x000fe4000bf05270 */
[----:B------:R-:W-:Y:S06]  /*9340*/  BAR.ARV 0x8, 0x180 ;  /* 0x0206000000007b1d */ /* 0x000fec0000002000 */
[----:B--2---:R-:W-:Y:S01]  /*9350*/  MOV R0, 0xff800000 ;  /* 0xff80000000007802 */ /* 0x004fe20000000f00 */
[----:B------:R-:W-:Y:S01]  /*9360*/  USEL UR4, URZ, 0x1, UP0 ;  /* 0x000000013f047887 */ /* 0x000fe20008000000 */
[----:B------:R-:W2:Y:S01]  /*9370*/  SHFL.BFLY PT, R7, R4, 0x2, 0x1f ;  /* 0x0c401f0004077f89 */ /* 0x000ea200000e0000 */
[----:B------:R-:W-:Y:S01]  /*9380*/  PLOP3.LUT P0, PT, PT, PT, PT, 0x8, 0x0 ;  /* 0x000000000000781c */ /* 0x000fe20003f0e170 */
[----:B------:R-:W-:Y:S01]  /*9390*/  UIADD3 UR46, UR46, 0x1, URZ ;  /* 0x000000012e2e7890 */ /* 0x000fe2000fffe03f */
[----:B01----:R-:W-:Y:S01]  /*93a0*/  FADD.FTZ R9, R8, R3 ;  /* 0x0000000308097221 */ /* 0x003fe20000010000 */
[----:B------:R-:W-:Y:S01]  /*93b0*/  IMAD.MOV.U32 R3, RZ, RZ, RZ ;  /* 0x000000ffff037224 */ /* 0x000fe200078e00ff */
[----:B------:R-:W-:-:S02]  /*93c0*/  USEL UR37, UR37, URZ, UP0 ;  /* 0x0000003f25257287 */ /* 0x000fc40008000000 */
[----:B------:R-:W-:Y:S01]  /*93d0*/  ULOP3.LUT UR36, UR36, UR4, URZ, 0x3c, !UPT ;  /* 0x0000000424247292 */ /* 0x000fe2000f8e3c3f */
[----:B------:R-:W0:Y:S01]  /*93e0*/  SHFL.BFLY PT, R8, R9, 0x1, 0x1f ;  /* 0x0c201f0009087f89 */ /* 0x000e2200000e0000 */
[----:B--2---:R-:W-:-:S05]  /*93f0*/  FADD.FTZ R10, R7, R4 ;  /* 0x00000004070a7221 */ /* 0x004fca0000010000 */
[----:B------:R-:W1:Y:S01]  /*9400*/  SHFL.BFLY PT, R7, R10, 0x1, 0x1f ;  /* 0x0c201f000a077f89 */ /* 0x000e6200000e0000 */
[----:B0-----:R-:W-:Y:S01]  /*9410*/  FADD.FTZ R11, R9, R8 ;  /* 0x00000008090b7221 */ /* 0x001fe20000010000 */
[----:B------:R-:W-:-:S04]  /*9420*/  IMAD.MOV.U32 R8, RZ, RZ, RZ ;  /* 0x000000ffff087224 */ /* 0x000fc800078e00ff */
[----:B------:R-:W-:-:S13]  /*9430*/  FSETP.NE.FTZ.AND P1, PT, R11, RZ, PT ;  /* 0x000000ff0b00720b */ /* 0x000fda0003f35000 */
[----:B------:R-:W0:Y:S01]  /*9440*/  @P1 MUFU.RCP R8, R11 ;  /* 0x0000000b00081308 */ /* 0x000e220000001000 */
[----:B-1----:R-:W-:Y:S01]  /*9450*/  FADD.FTZ R4, R10, R7 ;  /* 0x000000070a047221 */ /* 0x002fe20000010000 */
[----:B------:R-:W-:-:S04]  /*9460*/  IMAD.U32 R10, RZ, RZ, UR10 ;  /* 0x0000000aff0a7e24 */ /* 0x000fc8000f8e00ff */
[----:B------:R-:W-:Y:S02]  /*9470*/  FSETP.NE.FTZ.AND P2, PT, R4, RZ, PT ;  /* 0x000000ff0400720b */ /* 0x000fe40003f55000 */
[----:B------:R-:W1:Y:S01]  /*9480*/  @P1 MUFU.LG2 R7, R11 ;  /* 0x0000000b00071308 */ /* 0x000e620000000c00 */
[----:B------:R-:W-:Y:S01]  /*9490*/  @P1 FMUL.FTZ R10, R10, 0.69314718246459960938 ;  /* 0x3f3172180a0a1820 */ /* 0x000fe20000410000 */
[-C--:B0-----:R-:W-:Y:S01]  /*94a0*/  FMUL.FTZ R24, R24, R8.reuse ;  /* 0x0000000818187220 */ /* 0x081fe20000410000 */
[-C--:B------:R-:W-:Y:S01]  /*94b0*/  FMUL.FTZ R25, R25, R8.reuse ;  /* 0x0000000819197220 */ /* 0x080fe20000410000 */
[----:B------:R-:W-:-:S07]  /*94c0*/  FMUL.FTZ R28, R28, R8 ;  /* 0x000000081c1c7220 */ /* 0x000fce0000410000 */
        /* <DEDUP_REMOVED lines=134> */
.L_x_14092:
        /* <DEDUP_REMOVED lines=16> */
[----:B------:R-:W-:Y:S01]  /*9e30*/  F2FP.BF16.F32.PACK_AB R11, R31, R30 ;  /* 0x0000001e1f0b723e */ /* 0x000fe200000010ff */
[----:B------:R-:W-:Y:S01]  /*9e40*/  ULDC.64 UR12, c[0x0][0xc00] ;  /* 0x00030000000c7ab9 */ /* 0x000fe20000000a00 */
[----:B------:R-:W-:Y:S01]  /*9e50*/  F2FP.BF16.F32.PACK_AB R14, R37, R36 ;  /* 0x00000024250e723e */ /* 0x000fe200000010ff */
[----:B------:R-:W-:Y:S01]  /*9e60*/  UIMAD.WIDE UR12, UR39, 0x4, UR12 ;  /* 0x00000004270c78a5 */ /* 0x000fe2000f8e020c */
[----:B------:R-:W-:Y:S01]  /*9e70*/  F2FP.BF16.F32.PACK_AB R15, R39, R38 ;  /* 0x00000026270f723e */ /* 0x000fe200000010ff */
[----:B------:R-:W-:Y:S01]  /*9e80*/  ULDC.64 UR14, c[0x0][0xc08] ;  /* 0x00030200000e7ab9 */ /* 0x000fe20000000a00 */
[----:B------:R-:W-:Y:S01]  /*9e90*/  ULDC UR9, c[0x0][0xbe8] ;  /* 0x0002fa0000097ab9 */ /* 0x000fe20000000800 */
[----:B------:R-:W-:Y:S01]  /*9ea0*/  UMOV UR10, UR8 ;  /* 0x00000008000a7c82 */ /* 0x000fe20008000000 */
[----:B0-----:R-:W-:Y:S01]  /*9eb0*/  UMOV UR11, UR4 ;  /* 0x00000004000b7c82 */ /* 0x001fe20008000000 */
[----:B------:R-:W-:Y:S01]  /*9ec0*/  UISETP.NE.U32.AND UP0, UPT, UR14, URZ, UPT ;  /* 0x0000003f0e00728c */ /* 0x000fe2000bf05070 */
[----:B------:R-:W-:-:S03]  /*9ed0*/  ULDC UR4, c[0x0][0xad4] ;  /* 0x0002b50000047ab9 */ /* 0x000fc60000000800 */
[----:B------:R-:W-:-:S11]  /*9ee0*/  UISETP.NE.AND.EX UP0, UPT, UR15, URZ, UPT, UP0 ;  /* 0x0000003f0f00728c */ /* 0x000fd6000bf05300 */
[----:B------:R-:W-:-:S04]  /*9ef0*/  @UP0 ULEA UR14, UP1, UR39, UR14, 0x2 ;  /* 0x0000000e270e0291 */ /* 0x000fc8000f82103f */
[----:B------:R-:W-:Y:S01]  /*9f00*/  @UP0 ULEA.HI.X UR15, UR39, UR15, UR40, 0x2, UP1 ;  /* 0x0000000f270f0291 */ /* 0x000fe200088f1428 */
        /* <DEDUP_REMOVED lines=44> */
[----:B------:R-:W-:Y:S01]  /*a1d0*/  MOV R3, R12 ;  /* 0x0000000c00037202 */ /* 0x000fe20000000f00 */
[----:B------:R0:W-:Y:S01]  /*a1e0*/  STSM.16.M88.4 [R5], R8 ;  /* 0x0000000805007844 */ /* 0x0001e20000000200 */
[----:B------:R-:W-:-:S02]  /*a1f0*/  SHF.R.U64 R154, R154, 0x3, RZ ;  /* 0x000000039a9a7819 */ /* 0x000fc400000012ff */
[----:B------:R-:W-:Y:S01]  /*a200*/  LOP3.LUT R164, R164, R165, RZ, 0x3c, !PT ;  /* 0x000000a5a4a47212 */ /* 0x000fe200078e3cff */
[--C-:B------:R-:W-:Y:S01]  /*a210*/  IMAD.X R165, RZ, RZ, R7.reuse, P4 ;  /* 0x000000ffffa57224 */ /* 0x100fe200020e0607 */
[----:B------:R-:W-:Y:S02]  /*a220*/  F2FP.BF16.F32.PACK_AB R12, R33, R32 ;  /* 0x00000020210c723e */ /* 0x000fe400000010ff */
[----:B------:R-:W-:Y:S02]  /*a230*/  F2FP.BF16.F32.PACK_AB R13, R35, R34 ;  /* 0x00000022230d723e */ /* 0x000fe400000010ff */
[----:B------:R-:W-:Y:S02]  /*a240*/  IADD3 R21, P5, R6, 0xc020, RZ ;  /* 0x0000c02006157810 */ /* 0x000fe40007fbe0ff */
[----:B------:R-:W-:Y:S01]  /*a250*/  LOP3.LUT R168, R168, R169, RZ, 0x3c, !PT ;  /* 0x000000a9a8a87212 */ /* 0x000fe200078e3cff */
[----:B------:R-:W-:Y:S01]  /*a260*/  IMAD.X R169, RZ, RZ, R7, P6 ;  /* 0x000000ffffa97224 */ /* 0x000fe200030e0607 */
[C---:B------:R-:W-:Y:S01]  /*a270*/  IADD3 R159, P3, R6.reuse, 0x8060, RZ ;  /* 0x00008060069f7810 */ /* 0x040fe20007f7e0ff */
[----:B------:R1:W-:Y:S01]  /*a280*/  STSM.16.M88.4 [R3], R12 ;  /* 0x0000000c03007844 */ /* 0x0003e20000000200 */
[----:B------:R-:W-:-:S02]  /*a290*/  IADD3 R157, P2, R6, 0xc040, RZ ;  /* 0x0000c040069d7810 */ /* 0x000fc40007f5e0ff */
[----:B------:R-:W-:Y:S02]  /*a2a0*/  SHF.R.U64 R172, R172, 0x3, RZ ;  /* 0x00000003acac7819 */ /* 0x000fe400000012ff */
[----:B------:R-:W-:Y:S02]  /*a2b0*/  IADD3 R175, P4, R6, 0x8040, RZ ;  /* 0x0000804006af7810 */ /* 0x000fe40007f9e0ff */
[----:B------:R-:W-:Y:S01]  /*a2c0*/  LOP3.LUT R154, R154, R155, RZ, 0x3c, !PT ;  /* 0x0000009b9a9a7212 */ /* 0x000fe200078e3cff */
[----:B------:R-:W-:Y:S01]  /*a2d0*/  IMAD.X R155, RZ, RZ, R7, P0 ;  /* 0x000000ffff9b7224 */ /* 0x000fe200000e0607 */
[----:B------:R-:W-:Y:S02]  /*a2e0*/  IADD3 R161, P6, R6, 0xc000, RZ ;  /* 0x0000c00006a17810 */ /* 0x000fe40007fde0ff */
[----:B------:R-:W-:Y:S02]  /*a2f0*/  LOP3.LUT R20, R21, 0x380, RZ, 0xc0, !PT ;  /* 0x0000038015147812 */ /* 0x000fe400078ec0ff */
[----:B------:R-:W-:-:S02]  /*a300*/  LOP3.LUT R158, R159, 0x380, RZ, 0xc0, !PT ;  /* 0x000003809f9e7812 */ /* 0x000fc400078ec0ff */
[----:B------:R-:W-:Y:S02]  /*a310*/  LOP3.LUT R156, R157, 0x380, RZ, 0xc0, !PT ;  /* 0x000003809d9c7812 */ /* 0x000fe400078ec0ff */
[----:B------:R-:W-:Y:S02]  /*a320*/  MOV R163, R162 ;  /* 0x000000a200a37202 */ /* 0x000fe40000000f00 */
[----:B0-----:R-:W-:Y:S02]  /*a330*/  F2FP.BF16.F32.PACK_AB R8, R41, R40 ;  /* 0x000000282908723e */ /* 0x001fe400000010ff */
[----:B------:R-:W-:Y:S02]  /*a340*/  F2FP.BF16.F32.PACK_AB R9, R43, R42 ;  /* 0x0000002a2b09723e */ /* 0x000fe400000010ff */
[----:B------:R-:W-:Y:S02]  /*a350*/  F2FP.BF16.F32.PACK_AB R10, R45, R44 ;  /* 0x0000002c2d0a723e */ /* 0x000fe400000010ff */
[----:B------:R-:W-:-:S02]  /*a360*/  F2FP.BF16.F32.PACK_AB R11, R47, R46 ;  /* 0x0000002e2f0b723e */ /* 0x000fc400000010ff */
[----:B------:R-:W-:Y:S01]  /*a370*/  LOP3.LUT R172, R172, R173, RZ, 0x3c, !PT ;  /* 0x000000adacac7212 */ /* 0x000fe200078e3cff */
[----:B------:R-:W-:Y:S01]  /*a380*/  IMAD.X R173, RZ, RZ, R7, P1 ;  /* 0x000000ffffad7224 */ /* 0x000fe200008e0607 */
[----:B------:R-:W-:Y:S01]  /*a390*/  LOP3.LUT R174, R175, 0x380, RZ, 0xc0, !PT ;  /* 0x00000380afae7812 */ /* 0x000fe200078ec0ff */
[----:B------:R0:W-:Y:S01]  /*a3a0*/  STSM.16.M88.4 [R163], R8 ;  /* 0x00000008a3007844 */ /* 0x0001e20000000200 */
[----:B------:R-:W-:Y:S02]  /*a3b0*/  MOV R164, R164 ;  /* 0x000000a400a47202 */ /* 0x000fe40000000f00 */
[----:B-1----:R-:W-:Y:S02]  /*a3c0*/  F2FP.BF16.F32.PACK_AB R12, R49, R48 ;  /* 0x00000030310c723e */ /* 0x002fe400000010ff */
[----:B------:R-:W-:Y:S02]  /*a3d0*/  F2FP.BF16.F32.PACK_AB R13, R51, R50 ;  /* 0x00000032330d723e */ /* 0x000fe400000010ff */
[----:B------:R-:W-:-:S02]  /*a3e0*/  F2FP.BF16.F32.PACK_AB R14, R53, R52 ;  /* 0x00000034350e723e */ /* 0x000fc400000010ff */
[----:B------:R-:W-:Y:S02]  /*a3f0*/  F2FP.BF16.F32.PACK_AB R15, R55, R54 ;  /* 0x00000036370f723e */ /* 0x000fe400000010ff */
[----:B------:R-:W-:Y:S02]  /*a400*/  LOP3.LUT R160, R161, 0x380, RZ, 0xc0, !PT ;  /* 0x00000380a1a07812 */ /* 0x000fe400078ec0ff */
[----:B------:R-:W-:Y:S01]  /*a410*/  SHF.R.U64 R20, R20, 0x3, RZ ;  /* 0x0000000314147819 */ /* 0x000fe200000012ff */
[----:B------:R1:W-:Y:S01]  /*a420*/  STSM.16.M88.4 [R164], R12 ;  /* 0x0000000ca4007844 */ /* 0x0003e20000000200 */
[----:B------:R-:W-:Y:S02]  /*a430*/  IADD3 R3, P1, R6, 0xc060, RZ ;  /* 0x0000c06006037810 */ /* 0x000fe40007f3e0ff */
[----:B------:R-:W-:Y:S02]  /*a440*/  SHF.R.U64 R158, R158, 0x3, RZ ;  /* 0x000000039e9e7819 */ /* 0x000fe400000012ff */
[----:B------:R-:W-:-:S02]  /*a450*/  SHF.R.U64 R156, R156, 0x3, RZ ;  /* 0x000000039c9c7819 */ /* 0x000fc400000012ff */
[----:B------:R-:W-:Y:S02]  /*a460*/  MOV R162, R152 ;  /* 0x0000009800a27202 */ /* 0x000fe40000000f00 */
[----:B------:R-:W-:Y:S02]  /*a470*/  MOV R5, R154 ;  /* 0x0000009a00057202 */ /* 0x000fe40000000f00 */
[----:B------:R-:W-:Y:S02]  /*a480*/  SHF.R.U64 R174, R174, 0x3, RZ ;  /* 0x00000003aeae7819 */ /* 0x000fe400000012ff */
[----:B------:R-:W-:Y:S02]  /*a490*/  MOV R166, R166 ;  /* 0x000000a600a67202 */ /* 0x000fe40000000f00 */
[----:B------:R-:W-:Y:S02]  /*a4a0*/  F2FP.BF16.F32.PACK_AB R152, R57, R56 ;  /* 0x000000383998723e */ /* 0x000fe400000010ff */
[----:B------:R-:W-:-:S02]  /*a4b0*/  F2FP.BF16.F32.PACK_AB R153, R59, R58 ;  /* 0x0000003a3b99723e */ /* 0x000fc400000010ff */
[----:B------:R-:W-:Y:S02]  /*a4c0*/  F2FP.BF16.F32.PACK_AB R154, R61, R60 ;  /* 0x0000003c3d9a723e */ /* 0x000fe400000010ff */
[----:B------:R-:W-:Y:S02]  /*a4d0*/  F2FP.BF16.F32.PACK_AB R155, R63, R62 ;  /* 0x0000003e3f9b723e */ /* 0x000fe400000010ff */
[----:B------:R-:W-:Y:S02]  /*a4e0*/  SHF.R.U64 R160, R160, 0x3, RZ ;  /* 0x00000003a0a07819 */ /* 0x000fe400000012ff */
[----:B------:R-:W-:Y:S01]  /*a4f0*/  MOV R168, R168 ;  /* 0x000000a800a87202 */ /* 0x000fe20000000f00 */
[----:B------:R2:W-:Y:S01]  /*a500*/  STSM.16.M88.4 [R166], R152 ;  /* 0x00000098a6007844 */ /* 0x0005e20000000200 */
[----:B0-----:R-:W-:Y:S02]  /*a510*/  F2FP.BF16.F32.PACK_AB R8, R65, R64 ;  /* 0x000000404108723e */ /* 0x001fe400000010ff */
[----:B------:R-:W-:-:S02]  /*a520*/  F2FP.BF16.F32.PACK_AB R9, R67, R66 ;  /* 0x000000424309723e */ /* 0x000fc400000010ff */
[----:B------:R-:W-:Y:S02]  /*a530*/  F2FP.BF16.F32.PACK_AB R10, R69, R68 ;  /* 0x00000044450a723e */ /* 0x000fe400000010ff */
[----:B------:R-:W-:Y:S02]  /*a540*/  F2FP.BF16.F32.PACK_AB R11, R71, R70 ;  /* 0x00000046470b723e */ /* 0x000fe400000010ff */
[----:B------:R-:W-:Y:S01]  /*a550*/  LOP3.LUT R20, R20, R21, RZ, 0x3c, !PT ;  /* 0x0000001514147212 */ /* 0x000fe200078e3cff */
[----:B------:R-:W-:Y:S01]  /*a560*/  IMAD.X R21, RZ, RZ, R7, P5 ;  /* 0x000000ffff157224 */ /* 0x000fe200028e0607 */
[----:B------:R-:W-:Y:S01]  /*a570*/  LOP3.LUT R6, R3, 0x380, RZ, 0xc0, !PT ;  /* 0x0000038003067812 */ /* 0x000fe200078ec0ff */
[----:B------:R0:W-:Y:S01]  /*a580*/  STSM.16.M88.4 [R168], R8 ;  /* 0x00000008a8007844 */ /* 0x0001e20000000200 */
[----:B------:R-:W-:Y:S02]  /*a590*/  MOV R170, R170 ;  /* 0x000000aa00aa7202 */ /* 0x000fe40000000f00 */
[----:B-1----:R-:W-:-:S02]  /*a5a0*/  F2FP.BF16.F32.PACK_AB R12, R73, R72 ;  /* 0x00000048490c723e */ /* 0x002fc400000010ff */
        /* <DEDUP_REMOVED lines=11> */
[----:B------:R-:W-:Y:S01]  /*a660*/  SHF.R.U64 R6, R6, 0x3, RZ ;  /* 0x0000000306067819 */ /* 0x000fe200000012ff */
[----:B------:R1:W-:Y:S01]  /*a670*/  STSM.16.M88.4 [R170], R12 ;  /* 0x0000000caa007844 */ /* 0x0003e20000000200 */
[----:B------:R-:W-:Y:S01]  /*a680*/  F2FP.BF16.F32.PACK_AB R164, R81, R80 ;  /* 0x0000005051a4723e */ /* 0x000fe200000010ff */
[----:B------:R-:W-:Y:S01]  /*a690*/  IMAD.X R7, RZ, RZ, R7, P1 ;  /* 0x000000ffff077224 */ /* 0x000fe200008e0607 */
[----:B------:R-:W-:-:S02]  /*a6a0*/  F2FP.BF16.F32.PACK_AB R165, R83, R82 ;  /* 0x0000005253a5723e */ /* 0x000fc400000010ff */
[----:B--2---:R-:W-:Y:S02]  /*a6b0*/  F2FP.BF16.F32.PACK_AB R166, R85, R84 ;  /* 0x0000005455a6723e */ /* 0x004fe400000010ff */
[----:B------:R-:W-:Y:S02]  /*a6c0*/  F2FP.BF16.F32.PACK_AB R167, R87, R86 ;  /* 0x0000005657a7723e */ /* 0x000fe400000010ff */
[----:B------:R-:W-:Y:S02]  /*a6d0*/  MOV R172, R172 ;  /* 0x000000ac00ac7202 */ /* 0x000fe40000000f00 */
[----:B0-----:R-:W-:Y:S01]  /*a6e0*/  F2FP.BF16.F32.PACK_AB R168, R89, R88 ;  /* 0x0000005859a8723e */ /* 0x001fe200000010ff */
[----:B------:R0:W-:Y:S01]  /*a6f0*/  STSM.16.M88.4 [R162], R164 ;  /* 0x000000a4a2007844 */ /* 0x0001e20000000200 */
[----:B------:R-:W-:Y:S02]  /*a700*/  F2FP.BF16.F32.PACK_AB R169, R91, R90 ;  /* 0x0000005a5ba9723e */ /* 0x000fe400000010ff */
[----:B------:R-:W-:-:S02]  /*a710*/  F2FP.BF16.F32.PACK_AB R171, R95, R94 ;  /* 0x0000005e5fab723e */ /* 0x000fc400000010ff */
[----:B-1----:R-:W-:Y:S02]  /*a720*/  F2FP.BF16.F32.PACK_AB R170, R93, R92 ;  /* 0x0000005c5daa723e */ /* 0x002fe400000010ff */
[----:B------:R-:W-:Y:S02]  /*a730*/  MOV R20, R20 ;  /* 0x0000001400147202 */ /* 0x000fe40000000f00 */
[----:B------:R-:W-:Y:S01]  /*a740*/  MOV R173, R158 ;  /* 0x0000009e00ad7202 */ /* 0x000fe20000000f00 */
[----:B------:R-:W-:Y:S01]  /*a750*/  STSM.16.M88.4 [R172], R168 ;  /* 0x000000a8ac007844 */ /* 0x000fe20000000200 */
[----:B------:R-:W-:Y:S02]  /*a760*/  MOV R21, R156 ;  /* 0x0000009c00157202 */ /* 0x000fe40000000f00 */
[----:B------:R-:W-:Y:S02]  /*a770*/  F2FP.BF16.F32.PACK_AB R152, R97, R96 ;  /* 0x000000606198723e */ /* 0x000fe400000010ff */
[----:B------:R-:W-:-:S02]  /*a780*/  F2FP.BF16.F32.PACK_AB R153, R99, R98 ;  /* 0x000000626399723e */ /* 0x000fc400000010ff */
[----:B------:R-:W-:Y:S02]  /*a790*/  F2FP.BF16.F32.PACK_AB R154, R101, R100 ;  /* 0x00000064659a723e */ /* 0x000fe400000010ff */
[----:B------:R-:W-:Y:S02]  /*a7a0*/  F2FP.BF16.F32.PACK_AB R155, R103, R102 ;  /* 0x00000066679b723e */ /* 0x000fe400000010ff */
[----:B------:R-:W-:Y:S02]  /*a7b0*/  LOP3.LUT R6, R6, R3, RZ, 0x3c, !PT ;  /* 0x0000000306067212 */ /* 0x000fe400078e3cff */
[----:B------:R-:W-:Y:S01]  /*a7c0*/  MOV R174, R174 ;  /* 0x000000ae00ae7202 */ /* 0x000fe20000000f00 */
[----:B------:R1:W-:Y:S01]  /*a7d0*/  STSM.16.M88.4 [R5], R152 ;  /* 0x0000009805007844 */ /* 0x0003e20000000200 */
[----:B------:R-:W-:Y:S02]  /*a7e0*/  F2FP.BF16.F32.PACK_AB R156, R105, R104 ;  /* 0x00000068699c723e */ /* 0x000fe400000010ff */
[----:B------:R-:W-:-:S02]  /*a7f0*/  F2FP.BF16.F32.PACK_AB R157, R107, R106 ;  /* 0x0000006a6b9d723e */ /* 0x000fc400000010ff */
[----:B------:R-:W-:Y:S02]  /*a800*/  F2FP.BF16.F32.PACK_AB R158, R109, R108 ;  /* 0x0000006c6d9e723e */ /* 0x000fe400000010ff */
[----:B------:R-:W-:Y:S02]  /*a810*/  F2FP.BF16.F32.PACK_AB R159, R111, R110 ;  /* 0x0000006e6f9f723e */ /* 0x000fe400000010ff */
[----:B------:R-:W-:Y:S02]  /*a820*/  MOV R3, R160 ;  /* 0x000000a000037202 */ /* 0x000fe40000000f00 */
[----:B------:R-:W-:Y:S01]  /*a830*/  F2FP.BF16.F32.PACK_AB R160, R113, R112 ;  /* 0x0000007071a0723e */ /* 0x000fe200000010ff */
[----:B------:R2:W-:Y:S01]  /*a840*/  STSM.16.M88.4 [R174], R156 ;  /* 0x0000009cae007844 */ /* 0x0005e20000000200 */
[----:B------:R-:W-:Y:S02]  /*a850*/  F2FP.BF16.F32.PACK_AB R161, R115, R114 ;  /* 0x0000007273a1723e */ /* 0x000fe400000010ff */
[----:B0-----:R-:W-:-:S02]  /*a860*/  F2FP.BF16.F32.PACK_AB R162, R117, R116 ;  /* 0x0000007475a2723e */ /* 0x001fc400000010ff */
[----:B------:R-:W-:Y:S02]  /*a870*/  F2FP.BF16.F32.PACK_AB R163, R119, R118 ;  /* 0x0000007677a3723e */ /* 0x000fe400000010ff */
[----:B------:R-:W-:Y:S02]  /*a880*/  F2FP.BF16.F32.PACK_AB R8, R121, R120 ;  /* 0x000000787908723e */ /* 0x000fe400000010ff */
        /* <DEDUP_REMOVED lines=9> */
[----:B-1----:R-:W-:Y:S02]  /*a920*/  F2FP.BF16.F32.PACK_AB R152, R137, R136 ;  /* 0x000000888998723e */ /* 0x002fe400000010ff */
[----:B------:R-:W-:Y:S01]  /*a930*/  F2FP.BF16.F32.PACK_AB R153, R139, R138 ;  /* 0x0000008a8b99723e */ /* 0x000fe200000010ff */
[----:B------:R1:W-:Y:S01]  /*a940*/  STSM.16.M88.4 [R20], R12 ;  /* 0x0000000c14007844 */ /* 0x0003e20000000200 */
[----:B------:R-:W-:-:S02]  /*a950*/  F2FP.BF16.F32.PACK_AB R154, R141, R140 ;  /* 0x0000008c8d9a723e */ /* 0x000fc400000010ff */
[----:B------:R-:W-:Y:S02]  /*a960*/  F2FP.BF16.F32.PACK_AB R155, R143, R142 ;  /* 0x0000008e8f9b723e */ /* 0x000fe400000010ff */
[----:B------:R-:W-:Y:S01]  /*a970*/  MOV R164, R6 ;  /* 0x0000000600a47202 */ /* 0x000fe20000000f00 */
[----:B------:R-:W-:Y:S01]  /*a980*/  IMAD.U32 R6, RZ, RZ, UR12 ;  /* 0x0000000cff067e24 */ /* 0x000fe2000f8e00ff */
[----:B--2---:R-:W-:Y:S01]  /*a990*/  F2FP.BF16.F32.PACK_AB R156, R145, R144 ;  /* 0x00000090919c723e */ /* 0x004fe200000010ff */
[----:B------:R2:W-:Y:S01]  /*a9a0*/  STSM.16.M88.4 [R21], R152 ;  /* 0x0000009815007844 */ /* 0x0005e20000000200 */
[----:B------:R-:W-:Y:S01]  /*a9b0*/  F2FP.BF16.F32.PACK_AB R157, R147, R146 ;  /* 0x00000092939d723e */ /* 0x000fe200000010ff */
[----:B------:R-:W-:Y:S01]  /*a9c0*/  IMAD.U32 R7, RZ, RZ, UR13 ;  /* 0x0000000dff077e24 */ /* 0x000fe2000f8e00ff */
[----:B------:R-:W-:Y:S02]  /*a9d0*/  F2FP.BF16.F32.PACK_AB R158, R149, R148 ;  /* 0x00000094959e723e */ /* 0x000fe400000010ff */
[----:B------:R-:W-:-:S02]  /*a9e0*/  F2FP.BF16.F32.PACK_AB R159, R151, R150 ;  /* 0x00000096979f723e */ /* 0x000fc400000010ff */
[----:B------:R-:W-:-:S03]  /*a9f0*/  ISETP.NE.U32.AND P0, PT, RZ, UR16, PT ;  /* 0x00000010ff007c0c */ /* 0x000fc6000bf05070 */
[----:B------:R2:W-:Y:S01]  /*aa00*/  STSM.16.M88.4 [R164], R156 ;  /* 0x0000009ca4007844 */ /* 0x0005e20000000200 */
[----:B------:R-:W-:Y:S01]  /*aa10*/  BAR.SYNC.DEFER_BLOCKING 0x1, 0x100 ;  /* 0x0044000000007b1d */ /* 0x000fe20000010000 */
[----:B------:R-:W-:-:S13]  /*aa20*/  ISETP.NE.AND.EX P0, PT, RZ, UR17, PT, P0 ;  /* 0x00000011ff007c0c */ /* 0x000fda000bf05300 */
[----:B------:R3:W4:Y:S01]  /*aa30*/  @P0 LDG.E R5, desc[UR52][R6.64] ;  /* 0x0000003406050981 */ /* 0x000722000c1e1900 */
[----:B------:R-:W-:Y:S01]  /*aa40*/  PLOP3.LUT P4, PT, PT, PT, UP0, 0x80, 0x0 ;  /* 0x000000000000781c */ /* 0x000fe20003f8f008 */
[----:B---3--:R-:W-:Y:S02]  /*aa50*/  IMAD.U32 R6, RZ, RZ, UR14 ;  /* 0x0000000eff067e24 */ /* 0x008fe4000f8e00ff */
[----:B------:R-:W-:-:S10]  /*aa60*/  IMAD.U32 R7, RZ, RZ, UR15 ;  /* 0x0000000fff077e24 */ /* 0x000fd4000f8e00ff */
[----:B0-----:R0:W3:Y:S01]  /*aa70*/  @P4 LDG.E R3, desc[UR52][R6.64] ;  /* 0x0000003406034981 */ /* 0x0010e2000c1e1900 */
[----:B------:R-:W-:Y:S01]  /*aa80*/  UISETP.NE.AND UP0, UPT, UR44, URZ, UPT ;  /* 0x0000003f2c00728c */ /* 0x000fe2000bf05270 */
[----:B-1----:R-:W-:Y:S01]  /*aa90*/  VIADD R12, R16, UR42 ;  /* 0x0000002a100c7c36 */ /* 0x002fe20008000000 */
[----:B------:R-:W-:Y:S02]  /*aaa0*/  UISETP.NE.AND UP1, UPT, UR9, 0x1, UPT ;  /* 0x000000010900788c */ /* 0x000fe4000bf25270 */
[----:B------:R-:W-:Y:S01]  /*aab0*/  USEL UR4, UR44, UR4, UP0 ;  /* 0x000000042c047287 */ /* 0x000fe20008000000 */
[----:B------:R-:W-:Y:S01]  /*aac0*/  UMOV UR23, 0x9b8 ;  /* 0x000009b800177882 */ /* 0x000fe20000000000 */
[----:B------:R-:W-:Y:S02]  /*aad0*/  UISETP.NE.U32.AND UP0, UPT, UR16, URZ, UPT ;  /* 0x0000003f1000728c */ /* 0x000fe4000bf05070 */
[----:B------:R-:W-:Y:S01]  /*aae0*/  PLOP3.LUT P1, PT, PT, PT, UP1, 0x80, 0x0 ;  /* 0x000000000000781c */ /* 0x000fe20003f2f018 */
[----:B------:R-:W-:-:S02]  /*aaf0*/  UISETP.GT.AND UP2, UPT, UR4, 0x1, UPT ;  /* 0x000000010400788c */ /* 0x000fc4000bf44270 */
[----:B------:R-:W-:Y:S02]  /*ab00*/  UISETP.NE.AND.EX UP0, UPT, UR17, URZ, UPT, UP0 ;  /* 0x0000003f1100728c */ /* 0x000fe4000bf05300 */
[----:B------:R-:W-:Y:S01]  /*ab10*/  USEL UR23, UR23, 0x978, UP2 ;  /* 0x0000097817177887 */ /* 0x000fe20009000000 */
[----:B------:R-:W-:Y:S01]  /*ab20*/  UMOV UR4, URZ ;  /* 0x0000003f00047c82 */ /* 0x000fe20008000000 */
[----:B------:R-:W-:Y:S01]  /*ab30*/  USEL UR39, UR39, URZ, !UP0 ;  /* 0x0000003f27277287 */ /* 0x000fe2000c000000 */
[----:B------:R-:W-:Y:S01]  /*ab40*/  @UP1 ULDC UR25, c[0x0][0xbec] ;  /* 0x0002fb0000191ab9 */ /* 0x000fe20000000800 */
[----:B------:R-:W-:Y:S02]  /*ab50*/  USEL UR22, UR43, URZ, UP2 ;  /* 0x0000003f2b167287 */ /* 0x000fe40009000000 */
[----:B------:R-:W-:Y:S02]  /*ab60*/  USEL UR40, UR40, URZ, !UP0 ;  /* 0x0000003f28287287 */ /* 0x000fe4000c000000 */
[----:B0-----:R-:W-:Y:S01]  /*ab70*/  @P1 IMAD.HI.U32 R6, R12, UR25, RZ ;  /* 0x000000190c061c27 */ /* 0x001fe2000f8e00ff */
[----:B------:R-:W-:-:S03]  /*ab80*/  @UP1 ULDC UR28, c[0x0][0xbf0] ;  /* 0x0002fc00001c1ab9 */ /* 0x000fc60000000800 */
[----:B------:R-:W-:Y:S01]  /*ab90*/  ULDC.64 UR18, c[0x0][UR23+0x220] ;  /* 0x0000880017127abb */ /* 0x000fe20008000a00 */
[----:B------:R-:W-:Y:S01]  /*aba0*/  ULDC.64 UR16, c[0x0][UR23+0x218] ;  /* 0x0000860017107abb */ /* 0x000fe20008000a00 */
[----:B------:R-:W-:Y:S01]  /*abb0*/  UIMAD UR19, UR19, UR39, URZ ;  /* 0x00000027131372a4 */ /* 0x000fe2000f8e023f */
[----:B------:R-:W-:Y:S01]  /*abc0*/  ULDC.64 UR20, c[0x0][UR23+0x228] ;  /* 0x00008a0017147abb */ /* 0x000fe20008000a00 */
[----:B------:R-:W-:Y:S02]  /*abd0*/  UIMAD.WIDE.U32 UR14, UR16, UR41, URZ ;  /* 0x00000029100e72a5 */ /* 0x000fe4000f8e003f */
[----:B------:R-:W-:Y:S02]  /*abe0*/  UIMAD UR24, UR17, UR41, URZ ;  /* 0x00000029111872a4 */ /* 0x000fe4000f8e023f */
[----:B------:R-:W-:Y:S02]  /*abf0*/  UIMAD.WIDE.U32 UR26, UR20, UR22, URZ ;  /* 0x00000016141a72a5 */ /* 0x000fe4000f8e003f */
[----:B------:R-:W-:-:S02]  /*ac00*/  UIMAD.WIDE.U32 UR16, UR18, UR39, URZ ;  /* 0x00000027121072a5 */ /* 0x000fc4000f8e003f */
[----:B------:R-:W-:Y:S02]  /*ac10*/  UIMAD UR20, UR21, UR22, URZ ;  /* 0x00000016151472a4 */ /* 0x000fe4000f8e023f */
[----:B------:R-:W-:Y:S02]  /*ac20*/  UIMAD UR19, UR18, UR40, UR19 ;  /* 0x00000028121372a4 */ /* 0x000fe4000f8e0213 */
[----:B------:R-:W-:Y:S02]  /*ac30*/  UIADD3 UR20, UR27, UR20, URZ ;  /* 0x000000141b147290 */ /* 0x000fe4000fffe03f */
[----:B------:R-:W-:Y:S02]  /*ac40*/  UIADD3 UR19, UR17, UR19, URZ ;  /* 0x0000001311137290 */ /* 0x000fe4000fffe03f */
[----:B------:R-:W-:Y:S02]  /*ac50*/  UIADD3 UR24, UR15, UR24, URZ ;  /* 0x000000180f187290 */ /* 0x000fe4000fffe03f */
[----:B------:R-:W-:Y:S01]  /*ac60*/  IMAD.U32 R10, RZ, RZ, UR20 ;  /* 0x00000014ff0a7e24 */ /* 0x000fe2000f8e00ff */
[----:B----4-:R-:W-:Y:S01]  /*ac70*/  @P0 R2UR UR4, R5 ;  /* 0x00000000050402ca */ /* 0x010fe200000e0000 */
[----:B------:R-:W-:Y:S01]  /*ac80*/  IMAD.MOV.U32 R5, RZ, RZ, R12 ;  /* 0x000000ffff057224 */ /* 0x000fe200078e000c */
[----:B------:R-:W-:Y:S01]  /*ac90*/  @P1 SHF.R.U32.HI R5, RZ, UR28, R6 ;  /* 0x0000001cff051c19 */ /* 0x000fe20008011606 */
[----:B------:R-:W-:-:S03]  /*aca0*/  IMAD.U32 R6, RZ, RZ, UR26 ;  /* 0x0000001aff067e24 */ /* 0x000fc6000f8e00ff */
[--C-:B------:R-:W-:Y:S01]  /*acb0*/  SHF.R.S32.HI R7, RZ, 0x1f, R5.reuse ;  /* 0x0000001fff077819 */ /* 0x100fe20000011405 */
[----:B------:R-:W-:-:S04]  /*acc0*/  IMAD.MOV R9, RZ, RZ, -R5 ;  /* 0x000000ffff097224 */ /* 0x000fc800078e0a05 */
[----:B------:R-:W-:Y:S02]  /*acd0*/  IMAD R9, R9, UR9, R12 ;  /* 0x0000000909097c24 */ /* 0x000fe4000f8e020c */
[----:B------:R-:W-:Y:S02]  /*ace0*/  UIADD3 UR14, UP0, UP3, UR16, UR14, UR4 ;  /* 0x0000000e100e7290 */ /* 0x000fe4000fb1e004 */
[----:B------:R-:W-:-:S04]  /*acf0*/  USHF.R.S32.HI UR17, URZ, 0x1f, UR4 ;  /* 0x0000001f3f117899 */ /* 0x000fc80008011404 */
[----:B------:R-:W-:Y:S01]  /*ad00*/  UIADD3.X UR16, UR19, UR24, UR17, UP0, UP3 ;  /* 0x0000001813107290 */ /* 0x000fe200087e6411 */
[----:B------:R-:W-:Y:S01]  /*ad10*/  IADD3 R6, P2, P3, R5, UR14, R6 ;  /* 0x0000000e05067c10 */ /* 0x000fe2000fb5e006 */
        /* <DEDUP_REMOVED lines=8> */
[----:B------:R-:W-:Y:S01]  /*ada0*/  IMAD.WIDE.U32 R6, R9, UR14, R6 ;  /* 0x0000000e09067c25 */ /* 0x000fe2000f8e0006 */
[----:B------:R-:W-:Y:S01]  /*adb0*/  ULDC UR14, c[0x0][0xa88] ;  /* 0x0002a200000e7ab9 */ /* 0x000fe20000000800 */
[----:B---3--:R-:W-:-:S02]  /*adc0*/  @P4 R2UR UR14, R3 ;  /* 0x00000000030e42ca */ /* 0x008fc400000e0000 */
[----:B------:R-:W-:Y:S01]  /*add0*/  IMAD.IADD R5, R7, 0x1, R5 ;  /* 0x0000000107057824 */ /* 0x000fe200078e0205 */
[----:B------:R-:W-:-:S04]  /*ade0*/  LEA R10, P2, R6, UR18, 0x2 ;  /* 0x00000012060a7c11 */ /* 0x000fc8000f8410ff */
[----:B------:R-:W-:Y:S01]  /*adf0*/  LEA.HI.X R5, R6, UR19, R5, 0x2, P2 ;  /* 0x0000001306057c11 */ /* 0x000fe200090f1405 */
[----:B--2---:R-:W-:Y:S08]  /*ae00*/  @P4 BRA `(.L_x_14131) ;  /* 0x0000000000284947 */ /* 0x004ff00003800000 */
[----:B------:R-:W-:Y:S05]  /*ae10*/  @!P0 BRA `(.L_x_14131) ;  /* 0x0000000000248947 */ /* 0x000fea0003800000 */
[----:B------:R-:W-:Y:S02]  /*ae20*/  IMAD.U32 R6, RZ, RZ, UR12 ;  /* 0x0000000cff067e24 */ /* 0x000fe4000f8e00ff */
[----:B------:R-:W-:Y:S02]  /*ae30*/  IMAD.U32 R8, RZ, RZ, UR12 ;  /* 0x0000000cff087e24 */ /* 0x000fe4000f8e00ff */
[----:B------:R-:W-:Y:S02]  /*ae40*/  IMAD.U32 R7, RZ, RZ, UR13 ;  /* 0x0000000dff077e24 */ /* 0x000fe4000f8e00ff */
[----:B------:R-:W-:-:S03]  /*ae50*/  IMAD.U32 R9, RZ, RZ, UR13 ;  /* 0x0000000dff097e24 */ /* 0x000fc6000f8e00ff */
[----:B------:R-:W2:Y:S04]  /*ae60*/  LDG.E R6, desc[UR52][R6.64] ;  /* 0x0000003406067981 */ /* 0x000ea8000c1e1900 */
[----:B------:R-:W3:Y:S01]  /*ae70*/  LDG.E R8, desc[UR52][R8.64+0x4] ;  /* 0x0000043408087981 */ /* 0x000ee2000c1e1900 */
[----:B--2---:R-:W-:Y:S02]  /*ae80*/  R2UR UR12, R6 ;  /* 0x00000000060c72ca */ /* 0x004fe400000e0000 */
[----:B---3--:R-:W-:-:S13]  /*ae90*/  R2UR UR14, R8 ;  /* 0x00000000080e72ca */ /* 0x008fda00000e0000 */
[----:B------:R-:W-:-:S12]  /*aea0*/  UIADD3 UR14, -UR12, UR14, URZ ;  /* 0x0000000e0c0e7290 */ /* 0x000fd8000fffe13f */
.L_x_14131:
[----:B------:R-:W2:Y:S01]  /*aeb0*/  LDL R3, [R1+0x28] ;  /* 0x0000280001037983 */ /* 0x000ea20000100800 */
[----:B------:R-:W-:Y:S01]  /*aec0*/  UIMAD UR16, UR14, UR9, URZ ;  /* 0x000000090e1072a4 */ /* 0x000fe2000f8e023f */
[----:B------:R-:W-:Y:S02]  /*aed0*/  LOP3.LUT P0, RZ, R222, 0x3, RZ, 0xc0, !PT ;  /* 0x00000003deff7812 */ /* 0x000fe4000780c0ff */
[----:B------:R-:W-:Y:S01]  /*aee0*/  SHFL.IDX PT, R6, R10, RZ, 0x1c1f ;  /* 0x001c1fff0a067589 */ /* 0x000fe200000e0000 */
[----:B------:R-:W-:-:S03]  /*aef0*/  PLOP3.LUT P3, PT, PT, PT, UP2, 0x80, 0x0 ;  /* 0x000000000000781c */ /* 0x000fc60003f6f028 */
[----:B------:R-:W0:Y:S04]  /*af00*/  SHFL.IDX PT, R7, R5, RZ, 0x1c1f ;  /* 0x001c1fff05077589 */ /* 0x000e2800000e0000 */
[----:B------:R-:W-:Y:S04]  /*af10*/  SHFL.IDX PT, R8, R10, 0x1, 0x1c1f ;  /* 0x003c1f000a087f89 */ /* 0x000fe800000e0000 */
[----:B------:R-:W1:Y:S01]  /*af20*/  SHFL.IDX PT, R9, R5, 0x1, 0x1c1f ;  /* 0x003c1f0005097f89 */ /* 0x000e6200000e0000 */
[----:B--2---:R-:W-:-:S04]  /*af30*/  VIADD R11, R3, UR42 ;  /* 0x0000002a030b7c36 */ /* 0x004fc80008000000 */
[C---:B------:R-:W-:Y:S01]  /*af40*/  VIADD R3, R11.reuse, 0x8 ;  /* 0x000000080b037836 */ /* 0x040fe20000000000 */
[----:B------:R-:W-:-:S04]  /*af50*/  ISETP.GE.OR P2, PT, R11, UR16, P0 ;  /* 0x000000100b007c0c */ /* 0x000fc80008746670 */
[----:B------:R-:W-:-:S09]  /*af60*/  ISETP.GE.OR P0, PT, R3, UR16, P0 ;  /* 0x0000001003007c0c */ /* 0x000fd20008706670 */
[----:B0-----:R0:W-:Y:S01]  /*af70*/  @!P2 ST.E desc[UR52][R6.64], R4 ;  /* 0x000000040600a985 */ /* 0x0011e2000c101934 */
[----:B------:R-:W-:-:S03]  /*af80*/  ISETP.GE.AND P2, PT, R11, UR16, PT ;  /* 0x000000100b007c0c */ /* 0x000fc6000bf46270 */
[----:B-1----:R0:W-:Y:S01]  /*af90*/  @!P0 ST.E desc[UR52][R8.64], R0 ;  /* 0x0000000008008985 */ /* 0x0021e2000c101934 */
[----:B------:R-:W-:Y:S01]  /*afa0*/  ISETP.GE.AND P0, PT, R3, UR16, PT ;  /* 0x0000001003007c0c */ /* 0x000fe2000bf06270 */
[----:B------:R-:W-:-:S12]  /*afb0*/  @P3 BRA `(.L_x_14132) ;  /* 0x0000001000083947 */ /* 0x000fd80003800000 */
[----:B0-----:R-:W0:Y:S01]  /*afc0*/  S2R R0, SR_TID.X ;  /* 0x0000000000007919 */ /* 0x001e220000002100 */
[----:B------:R-:W-:Y:S01]  /*afd0*/  ULDC.64 UR14, c[0x0][0xaa0] ;  /* 0x0002a800000e7ab9 */ /* 0x000fe20000000a00 */
        /* <DEDUP_REMOVED lines=9> */
[----:B------:R-:W-:-:S03]  /*b070*/  IMAD.WIDE R4, R4, R5, UR10 ;  /* 0x0000000a04047e25 */ /* 0x000fc6000f8e0205 */
[C---:B------:R-:W-:Y:S02]  /*b080*/  IADD3 R25, P2, R4.reuse, 0x3000, RZ ;  /* 0x0000300004197810 */ /* 0x040fe40007f5e0ff */
[C---:B------:R-:W-:Y:S02]  /*b090*/  IADD3 R9, P4, R4.reuse, 0x1000, RZ ;  /* 0x0000100004097810 */ /* 0x040fe40007f9e0ff */
[----:B------:R-:W-:Y:S02]  /*b0a0*/  LOP3.LUT R24, R25, 0x380, RZ, 0xc0, !PT ;  /* 0x0000038019187812 */ /* 0x000fe400078ec0ff */
[----:B------:R-:W-:Y:S02]  /*b0b0*/  IADD3 R13, P3, R4, 0x2000, RZ ;  /* 0x00002000040d7810 */ /* 0x000fe40007f7e0ff */
[----:B------:R-:W-:Y:S01]  /*b0c0*/  SHF.R.U64 R24, R24, 0x3, RZ ;  /* 0x0000000318187819 */ /* 0x000fe200000012ff */
[----:B------:R-:W-:Y:S01]  /*b0d0*/  UIMAD UR12, UR17, UR14, URZ ;  /* 0x0000000e110c72a4 */ /* 0x000fe2000f8e023f */
[----:B------:R-:W-:-:S02]  /*b0e0*/  LOP3.LUT R8, R9, 0x380, RZ, 0xc0, !PT ;  /* 0x0000038009087812 */ /* 0x000fc400078ec0ff */
[----:B------:R-:W-:Y:S01]  /*b0f0*/  LOP3.LUT R24, R24, R25, RZ, 0x3c, !PT ;  /* 0x0000001918187212 */ /* 0x000fe200078e3cff */
[----:B------:R-:W-:Y:S01]  /*b100*/  IMAD.X R25, RZ, RZ, R5, P2 ;  /* 0x000000ffff197224 */ /* 0x000fe200010e0605 */
[----:B------:R-:W-:Y:S02]  /*b110*/  IADD3 R49, P2, R4, 0x9000, RZ ;  /* 0x0000900004317810 */ /* 0x000fe40007f5e0ff */
[----:B------:R-:W-:Y:S02]  /*b120*/  LOP3.LUT R12, R13, 0x380, RZ, 0xc0, !PT ;  /* 0x000003800d0c7812 */ /* 0x000fe400078ec0ff */
[----:B------:R-:W-:Y:S01]  /*b130*/  LOP3.LUT R48, R49, 0x380, RZ, 0xc0, !PT ;  /* 0x0000038031307812 */ /* 0x000fe200078ec0ff */
[----:B------:R-:W-:Y:S01]  /*b140*/  UIMAD UR12, UR4, UR15, UR12 ;  /* 0x0000000f040c72a4 */ /* 0x000fe2000f8e020c */
[----:B------:R-:W-:Y:S01]  /*b150*/  SHF.R.U64 R8, R8, 0x3, RZ ;  /* 0x0000000308087819 */ /* 0x000fe200000012ff */
[----:B------:R-:W-:Y:S01]  /*b160*/  UIMAD.WIDE.U32 UR10, UR4, UR14, URZ ;  /* 0x0000000e040a72a5 */ /* 0x000fe2000f8e003f */
[----:B------:R-:W-:Y:S01]  /*b170*/  SHF.R.U64 R48, R48, 0x3, RZ ;  /* 0x0000000330307819 */ /* 0x000fe200000012ff */
[----:B------:R-:W5:Y:S01]  /*b180*/  LD.E.128 R24, desc[UR52][R24.64] ;  /* 0x0000003418187980 */ /* 0x000f62000c101d00 */
[----:B------:R-:W-:-:S02]  /*b190*/  SHF.R.U64 R12, R12, 0x3, RZ ;  /* 0x000000030c0c7819 */ /* 0x000fc400000012ff */
[----:B------:R-:W-:Y:S01]  /*b1a0*/  LOP3.LUT R8, R8, R9, RZ, 0x3c, !PT ;  /* 0x0000000908087212 */ /* 0x000fe200078e3cff */
[----:B------:R-:W-:Y:S01]  /*b1b0*/  UIADD3 UR11, UR11, UR12, URZ ;  /* 0x0000000c0b0b7290 */ /* 0x000fe2000fffe03f */
[----:B------:R-:W-:Y:S01]  /*b1c0*/  LOP3.LUT R48, R48, R49, RZ, 0x3c, !PT ;  /* 0x0000003130307212 */ /* 0x000fe200078e3cff */
[--C-:B------:R-:W-:Y:S01]  /*b1d0*/  IMAD.X R49, RZ, RZ, R5.reuse, P2 ;  /* 0x000000ffff317224 */ /* 0x100fe200010e0605 */
[----:B------:R-:W-:Y:S01]  /*b1e0*/  IADD3 R6, P2, R4, 0xf000, RZ ;  /* 0x0000f00004067810 */ /* 0x000fe20007f5e0ff */
[--C-:B------:R-:W-:Y:S01]  /*b1f0*/  IMAD.X R9, RZ, RZ, R5.reuse, P4 ;  /* 0x000000ffff097224 */ /* 0x100fe200020e0605 */
[----:B------:R-:W-:Y:S01]  /*b200*/  LOP3.LUT R12, R12, R13, RZ, 0x3c, !PT ;  /* 0x0000000d0c0c7212 */ /* 0x000fe200078e3cff */
[----:B------:R-:W-:Y:S01]  /*b210*/  IMAD.X R13, RZ, RZ, R5, P3 ;  /* 0x000000ffff0d7224 */ /* 0x000fe200018e0605 */
[----:B------:R-:W-:Y:S01]  /*b220*/  LOP3.LUT R3, R6, 0x380, RZ, 0xc0, !PT ;  /* 0x0000038006037812 */ /* 0x000fe200078ec0ff */
[----:B------:R-:W-:Y:S01]  /*b230*/  ULDC.64 UR12, c[0x0][0xae8] ;  /* 0x0002ba00000c7ab9 */ /* 0x000fe20000000a00 */
[----:B------:R-:W-:-:S02]  /*b240*/  IADD3 R29, P0, R4, 0x4000, RZ ;  /* 0x00004000041d7810 */ /* 0x000fc40007f1e0ff */
[C---:B------:R-:W-:Y:S02]  /*b250*/  IADD3 R33, P6, R4.reuse, 0x5000, RZ ;  /* 0x0000500004217810 */ /* 0x040fe40007fde0ff */
[C---:B------:R-:W-:Y:S01]  /*b260*/  IADD3 R37, P5, R4.reuse, 0x6000, RZ ;  /* 0x0000600004257810 */ /* 0x040fe20007fbe0ff */
[----:B------:R-:W-:Y:S01]  /*b270*/  USHF.R.S32.HI UR4, URZ, 0x1f, UR39 ;  /* 0x0000001f3f047899 */ /* 0x000fe20008011427 */
[----:B------:R-:W-:Y:S01]  /*b280*/  SHF.R.U64 R3, R3, 0x3, RZ ;  /* 0x0000000303037819 */ /* 0x000fe200000012ff */
[----:B------:R-:W-:Y:S01]  /*b290*/  UIMAD.WIDE.U32 UR10, UR41, UR12, UR10 ;  /* 0x0000000c290a72a5 */ /* 0x000fe2000f8e000a */
[----:B------:R-:W-:Y:S01]  /*b2a0*/  IADD3 R41, P4, R4, 0x7000, RZ ;  /* 0x0000700004297810 */ /* 0x000fe20007f9e0ff */
[----:B------:R-:W-:Y:S01]  /*b2b0*/  @UP1 ULDC UR14, c[0x0][0xbec] ;  /* 0x0002fb00000e1ab9 */ /* 0x000fe20000000800 */
[----:B------:R-:W-:Y:S01]  /*b2c0*/  LOP3.LUT R72, R3, R6, RZ, 0x3c, !PT ;  /* 0x0000000603487212 */ /* 0x000fe200078e3cff */
[----:B------:R-:W-:Y:S01]  /*b2d0*/  IMAD R3, R20, 0x20, R81 ;  /* 0x0000002014037824 */ /* 0x000fe200078e0251 */
[----:B------:R-:W-:Y:S01]  /*b2e0*/  IADD3 R45, P3, R4, 0x8000, RZ ;  /* 0x00008000042d7810 */ /* 0x000fe20007f7e0ff */
[----:B------:R-:W-:Y:S01]  /*b2f0*/  UIMAD UR11, UR41, UR13, UR11 ;  /* 0x0000000d290b72a4 */ /* 0x000fe2000f8e020b */
[----:B------:R-:W-:Y:S01]  /*b300*/  LOP3.LUT R28, R29, 0x380, RZ, 0xc0, !PT ;  /* 0x000003801d1c7812 */ /* 0x000fe200078ec0ff */
[----:B------:R-:W-:Y:S01]  /*b310*/  VIADD R78, R3, UR42 ;  /* 0x0000002a034e7c36 */ /* 0x000fe20008000000 */
[----:B------:R-:W-:Y:S01]  /*b320*/  LOP3.LUT R32, R33, 0x380, RZ, 0xc0, !PT ;  /* 0x0000038021207812 */ /* 0x000fe200078ec0ff */
[----:B------:R-:W-:Y:S01]  /*b330*/  ULDC.64 UR12, c[0x0][0xaf0] ;  /* 0x0002bc00000c7ab9 */ /* 0x000fe20000000a00 */
[----:B------:R-:W-:Y:S01]  /*b340*/  LOP3.LUT R36, R37, 0x380, RZ, 0xc0, !PT ;  /* 0x0000038025247812 */ /* 0x000fe200078ec0ff */
[--C-:B------:R-:W-:Y:S01]  /*b350*/  IMAD.X R73, RZ, RZ, R5.reuse, P2 ;  /* 0x000000ffff497224 */ /* 0x100fe200010e0605 */
[----:B------:R-:W-:Y:S01]  /*b360*/  LOP3.LUT R40, R41, 0x380, RZ, 0xc0, !PT ;  /* 0x0000038029287812 */ /* 0x000fe200078ec0ff */
[----:B------:R-:W5:Y:S01]  /*b370*/  LD.E.128 R8, desc[UR52][R8.64] ;  /* 0x0000003408087980 */ /* 0x000f62000c101d00 */
[----:B------:R-:W-:Y:S01]  /*b380*/  LOP3.LUT R44, R45, 0x380, RZ, 0xc0, !PT ;  /* 0x000003802d2c7812 */ /* 0x000fe200078ec0ff */
[----:B------:R-:W-:Y:S01]  /*b390*/  UIMAD UR4, UR4, UR12, URZ ;  /* 0x0000000c040472a4 */ /* 0x000fe2000f8e023f */
[----:B------:R-:W-:Y:S01]  /*b3a0*/  SHF.R.U64 R28, R28, 0x3, RZ ;  /* 0x000000031c1c7819 */ /* 0x000fe200000012ff */
[----:B------:R-:W-:Y:S01]  /*b3b0*/  @P1 IMAD.HI.U32 R20, R78, UR14, RZ ;  /* 0x0000000e4e141c27 */ /* 0x000fe2000f8e00ff */
[----:B------:R-:W-:Y:S01]  /*b3c0*/  SHF.R.U64 R32, R32, 0x3, RZ ;  /* 0x0000000320207819 */ /* 0x000fe200000012ff */
[----:B------:R-:W-:Y:S01]  /*b3d0*/  UIMAD.WIDE.U32 UR10, UR39, UR12, UR10 ;  /* 0x0000000c270a72a5 */ /* 0x000fe2000f8e000a */
[----:B------:R-:W-:Y:S01]  /*b3e0*/  SHF.R.U64 R36, R36, 0x3, RZ ;  /* 0x0000000324247819 */ /* 0x000fe200000012ff */
[----:B------:R-:W-:Y:S01]  /*b3f0*/  IMAD.MOV.U32 R3, RZ, RZ, R78 ;  /* 0x000000ffff037224 */ /* 0x000fe200078e004e */
[----:B------:R-:W-:Y:S01]  /*b400*/  SHF.R.U64 R40, R40, 0x3, RZ ;  /* 0x0000000328287819 */ /* 0x000fe200000012ff */
[----:B------:R-:W-:Y:S01]  /*b410*/  @UP1 ULDC UR12, c[0x0][0xbf0] ;  /* 0x0002fc00000c1ab9 */ /* 0x000fe20000000800 */
[----:B------:R-:W-:Y:S01]  /*b420*/  SHF.R.U64 R44, R44, 0x3, RZ ;  /* 0x000000032c2c7819 */ /* 0x000fe200000012ff */
[----:B------:R-:W-:Y:S01]  /*b430*/  UIMAD UR4, UR39, UR13, UR4 ;  /* 0x0000000d270472a4 */ /* 0x000fe2000f8e0204 */
        /* <DEDUP_REMOVED lines=10> */
[----:B------:R-:W-:Y:S01]  /*b4e0*/  @P1 SHF.R.U32.HI R3, RZ, UR12, R20 ;  /* 0x0000000cff031c19 */ /* 0x000fe20008011614 */
[----:B------:R-:W-:Y:S01]  /*b4f0*/  UIADD3 UR4, UR11, UR4, URZ ;  /* 0x000000040b047290 */ /* 0x000fe2000fffe03f */
[C---:B------:R-:W-:Y:S01]  /*b500*/  IADD3 R53, P0, R4.reuse, 0xa000, RZ ;  /* 0x0000a00004357810 */ /* 0x040fe20007f1e0ff */
[----:B------:R-:W-:Y:S01]  /*b510*/  IMAD.U32 R21, RZ, RZ, UR11 ;  /* 0x0000000bff157e24 */ /* 0x000fe2000f8e00ff */
[C---:B------:R-:W-:Y:S01]  /*b520*/  IADD3 R57, P6, R4.reuse, 0xb000, RZ ;  /* 0x0000b00004397810 */ /* 0x040fe20007fde0ff */
[----:B------:R-:W5:Y:S01]  /*b530*/  LD.E.128 R12, desc[UR52][R12.64] ;  /* 0x000000340c0c7980 */ /* 0x000f62000c101d00 */
[----:B------:R-:W-:-:S02]  /*b540*/  IADD3 R61, P5, R4, 0xc000, RZ ;  /* 0x0000c000043d7810 */ /* 0x000fc40007fbe0ff */
[C---:B------:R-:W-:Y:S01]  /*b550*/  IADD3 R65, P4, R4.reuse, 0xd000, RZ ;  /* 0x0000d00004417810 */ /* 0x040fe20007f9e0ff */
[----:B------:R-:W5:Y:S01]  /*b560*/  LD.E.128 R28, desc[UR52][R28.64] ;  /* 0x000000341c1c7980 */ /* 0x000f62000c101d00 */
[----:B------:R-:W-:Y:S01]  /*b570*/  IADD3 R69, P3, R4, 0xe000, RZ ;  /* 0x0000e00004457810 */ /* 0x000fe20007f7e0ff */
[--C-:B------:R-:W-:Y:S01]  /*b580*/  IMAD.MOV R77, RZ, RZ, -R3.reuse ;  /* 0x000000ffff4d7224 */ /* 0x100fe200078e0a03 */
[----:B------:R-:W-:Y:S01]  /*b590*/  SHF.R.S32.HI R76, RZ, 0x1f, R3 ;  /* 0x0000001fff4c7819 */ /* 0x000fe20000011403 */
[----:B------:R-:W-:Y:S01]  /*b5a0*/  IMAD.U32 R20, RZ, RZ, UR10 ;  /* 0x0000000aff147e24 */ /* 0x000fe2000f8e00ff */
[----:B------:R-:W-:Y:S01]  /*b5b0*/  LOP3.LUT R52, R53, 0x380, RZ, 0xc0, !PT ;  /* 0x0000038035347812 */ /* 0x000fe200078ec0ff */
[----:B------:R-:W-:Y:S01]  /*b5c0*/  ULDC.64 UR10, c[0x0][0xae0] ;  /* 0x0002b800000a7ab9 */ /* 0x000fe20000000a00 */
[----:B------:R-:W-:Y:S01]  /*b5d0*/  LOP3.LUT R56, R57, 0x380, RZ, 0xc0, !PT ;  /* 0x0000038039387812 */ /* 0x000fe200078ec0ff */
[----:B------:R-:W5:Y:S01]  /*b5e0*/  LD.E.128 R32, desc[UR52][R32.64] ;  /* 0x0000003420207980 */ /* 0x000f62000c101d00 */
[----:B------:R-:W-:-:S02]  /*b5f0*/  LOP3.LUT R60, R61, 0x380, RZ, 0xc0, !PT ;  /* 0x000003803d3c7812 */ /* 0x000fc400078ec0ff */
[----:B------:R-:W-:Y:S01]  /*b600*/  LOP3.LUT R64, R65, 0x380, RZ, 0xc0, !PT ;  /* 0x0000038041407812 */ /* 0x000fe200078ec0ff */
[----:B------:R-:W5:Y:S01]  /*b610*/  LD.E.128 R36, desc[UR52][R36.64] ;  /* 0x0000003424247980 */ /* 0x000f62000c101d00 */
[----:B------:R-:W-:Y:S02]  /*b620*/  LOP3.LUT R68, R69, 0x380, RZ, 0xc0, !PT ;  /* 0x0000038045447812 */ /* 0x000fe400078ec0ff */
[----:B------:R-:W-:Y:S01]  /*b630*/  LOP3.LUT R7, R4, 0x380, RZ, 0xc0, !PT ;  /* 0x0000038004077812 */ /* 0x000fe200078ec0ff */
[----:B------:R-:W-:Y:S01]  /*b640*/  IMAD.U32 R21, RZ, RZ, UR4 ;  /* 0x00000004ff157e24 */ /* 0x000fe2000f8e00ff */
[----:B------:R-:W-:Y:S01]  /*b650*/  SHF.R.U64 R52, R52, 0x3, RZ ;  /* 0x0000000334347819 */ /* 0x000fe200000012ff */
[----:B------:R-:W-:Y:S01]  /*b660*/  IMAD R76, R76, UR10, RZ ;  /* 0x0000000a4c4c7c24 */ /* 0x000fe2000f8e02ff */
[----:B------:R-:W-:Y:S01]  /*b670*/  SHF.R.U64 R56, R56, 0x3, RZ ;  /* 0x0000000338387819 */ /* 0x000fe200000012ff */
[----:B------:R-:W-:Y:S01]  /*b680*/  IMAD R77, R77, UR9, R78 ;  /* 0x000000094d4d7c24 */ /* 0x000fe2000f8e024e */
[----:B------:R-:W-:Y:S01]  /*b690*/  SHF.R.U64 R60, R60, 0x3, RZ ;  /* 0x000000033c3c7819 */ /* 0x000fe200000012ff */
[----:B------:R-:W5:Y:S01]  /*b6a0*/  LD.E.128 R40, desc[UR52][R40.64] ;  /* 0x0000003428287980 */ /* 0x000f62000c101d00 */
[----:B------:R-:W-:-:S02]  /*b6b0*/  SHF.R.U64 R64, R64, 0x3, RZ ;  /* 0x0000000340407819 */ /* 0x000fc400000012ff */
[----:B------:R-:W-:Y:S01]  /*b6c0*/  SHF.R.U64 R68, R68, 0x3, RZ ;  /* 0x0000000344447819 */ /* 0x000fe200000012ff */
[----:B------:R-:W5:Y:S01]  /*b6d0*/  LD.E.128 R44, desc[UR52][R44.64] ;  /* 0x000000342c2c7980 */ /* 0x000f62000c101d00 */
[----:B------:R-:W-:Y:S01]  /*b6e0*/  SHF.R.U64 R7, R7, 0x3, RZ ;  /* 0x0000000307077819 */ /* 0x000fe200000012ff */
[C---:B------:R-:W-:Y:S01]  /*b6f0*/  IMAD.WIDE.U32 R20, R3.reuse, UR10, R20 ;  /* 0x0000000a03147c25 */ /* 0x040fe2000f8e0014 */
[----:B------:R-:W-:Y:S01]  /*b700*/  LOP3.LUT R52, R52, R53, RZ, 0x3c, !PT ;  /* 0x0000003534347212 */ /* 0x000fe200078e3cff */
[----:B------:R-:W5:Y:S01]  /*b710*/  LD.E.128 R48, desc[UR52][R48.64] ;  /* 0x0000003430307980 */ /* 0x000f62000c101d00 */
[----:B------:R-:W-:Y:S01]  /*b720*/  LOP3.LUT R56, R56, R57, RZ, 0x3c, !PT ;  /* 0x0000003938387212 */ /* 0x000fe200078e3cff */
        /* <DEDUP_REMOVED lines=10> */
[----:B------:R-:W-:Y:S01]  /*b7d0*/  IMAD.X R69, RZ, RZ, R5, P3 ;  /* 0x000000ffff457224 */ /* 0x000fe200018e0605 */
[----:B------:R-:W-:Y:S01]  /*b7e0*/  ULDC.64 UR10, c[0x0][0xad8] ;  /* 0x0002b600000a7ab9 */ /* 0x000fe20000000a00 */
[----:B------:R-:W-:Y:S01]  /*b7f0*/  IMAD.IADD R21, R21, 0x1, R79 ;  /* 0x0000000115157824 */ /* 0x000fe200078e024f */
[----:B------:R-:W5:Y:S01]  /*b800*/  LD.E.128 R4, desc[UR52][R4.64] ;  /* 0x0000003404047980 */ /* 0x000f62000c101d00 */
[----:B------:R-:W-:-:S03]  /*b810*/  IMAD R76, R3, UR10, RZ ;  /* 0x0000000a034c7c24 */ /* 0x000fc6000f8e02ff */
        /* <DEDUP_REMOVED lines=17> */
[----:B------:R-:W-:Y:S01]  /*b930*/  VIADD R84, R81, UR42 ;  /* 0x0000002a51547c36 */ /* 0x000fe20008000000 */
[----:B------:R-:W-:-:S02]  /*b940*/  UIADD3 UR8, UR8, 0x22820, URZ ;  /* 0x0002282008087890 */ /* 0x000fc4000fffe03f */
[----:B------:R-:W-:Y:S02]  /*b950*/  LEA.HI.X R83, R20, UR11, R3, 0x1, P2 ;  /* 0x0000000b14537c11 */ /* 0x000fe400090f0c03 */
[C---:B------:R-:W-:Y:S01]  /*b960*/  ISETP.GE.AND P2, PT, R84.reuse, UR16, PT ;  /* 0x0000001054007c0c */ /* 0x040fe2000bf46270 */
        /* <DEDUP_REMOVED lines=10> */
[----:B------:R-:W-:Y:S02]  /*ba10*/  ISETP.GE.AND P1, PT, R76, UR16, PT ;  /* 0x000000104c007c0c */ /* 0x000fe4000bf26270 */
[----:B------:R-:W-:Y:S02]  /*ba20*/  ISETP.GE.AND P0, PT, R77, UR16, PT ;  /* 0x000000104d007c0c */ /* 0x000fe4000bf06270 */
        /* <DEDUP_REMOVED lines=22> */
.L_x_14134:
[----:B------:R-:W-:Y:S05]  /*bb90*/  BSYNC B1 ;  /* 0x0000000000017941 */ /* 0x000fea0003800000 */
.L_x_14133:
[----:B--2---:R2:W3:Y:S01]  /*bba0*/  SHFL.IDX PT, R3, R83, 0x1, 0x181f ;  /* 0x00381f0053037f89 */ /* 0x0044e200000e0000 */
[----:B------:R-:W-:Y:S03]  /*bbb0*/  BSSY B1, `(.L_x_14135) ;  /* 0x0000014000017945 */ /* 0x000fe60003800000 */
[----:B0----5:R2:W0:Y:S01]  /*bbc0*/  SHFL.IDX PT, R29, R82, 0x1, 0x181f ;  /* 0x00381f00521d7f89 */ /* 0x02142200000e0000 */
[----:B------:R-:W-:Y:S05]  /*bbd0*/  @P1 BRA `(.L_x_14136) ;  /* 0x0000000000441947 */ /* 0x000fea0003800000 */
[----:B------:R-:W-:Y:S02]  /*bbe0*/  ULDC UR4, c[0x0][0xac8] ;  /* 0x0002b20000047ab9 */ /* 0x000fe40000000800 */
[----:B------:R-:W-:Y:S02]  /*bbf0*/  ISETP.GE.AND P4, PT, R0, UR4, PT ;  /* 0x0000000400007c0c */ /* 0x000fe4000bf86270 */
[----:B------:R-:W-:Y:S02]  /*bc00*/  ISETP.GE.AND P3, PT, R86, UR4, PT ;  /* 0x0000000456007c0c */ /* 0x000fe4000bf66270 */
[----:B------:R-:W-:Y:S02]  /*bc10*/  ISETP.GE.AND P2, PT, R88, UR4, PT ;  /* 0x0000000458007c0c */ /* 0x000fe4000bf46270 */
[----:B------:R-:W-:-:S07]  /*bc20*/  ISETP.GE.AND P1, PT, R90, UR4, PT ;  /* 0x000000045a007c0c */ /* 0x000fce000bf26270 */
[-C--:B0-----:R-:W-:Y:S02]  /*bc30*/  @!P4 LEA R4, P6, R0, R29.reuse, 0x1 ;  /* 0x0000001d0004c211 */ /* 0x081fe400078c08ff */
        /* <DEDUP_REMOVED lines=11> */
.L_x_14136:
[----:B------:R-:W-:Y:S05]  /*bcf0*/  BSYNC B1 ;  /* 0x0000000000017941 */ /* 0x000fea0003800000 */
.L_x_14135:
[----:B---3--:R3:W0:Y:S01]  /*bd00*/  SHFL.IDX PT, R3, R83, 0x2, 0x181f ;  /* 0x00581f0053037f89 */ /* 0x00862200000e0000 */
[----:B------:R-:W-:Y:S03]  /*bd10*/  BSSY B1, `(.L_x_14137) ;  /* 0x0000014000017945 */ /* 0x000fe60003800000 */
[----:B----4-:R3:W4:Y:S01]  /*bd20*/  SHFL.IDX PT, R11, R82, 0x2, 0x181f ;  /* 0x00581f00520b7f89 */ /* 0x01072200000e0000 */
        /* <DEDUP_REMOVED lines=18> */
.L_x_14138:
[----:B------:R-:W-:Y:S05]  /*be50*/  BSYNC B1 ;  /* 0x0000000000017941 */ /* 0x000fea0003800000 */
.L_x_14137:
[----:B0-----:R-:W-:Y:S01]  /*be60*/  VIADD R3, R84, 0x60 ;  /* 0x0000006054037836 */ /* 0x001fe20000000000 */
[----:B--23--:R-:W0:Y:S04]  /*be70*/  SHFL.IDX PT, R83, R83, 0x3, 0x181f ;  /* 0x00781f0053537f89 */ /* 0x00ce2800000e0000 */
[----:B------:R-:W-:Y:S01]  /*be80*/  ISETP.GE.AND P0, PT, R3, UR16, PT ;  /* 0x0000001003007c0c */ /* 0x000fe2000bf06270 */
[----:B----4-:R4:W2:-:S12]  /*be90*/  SHFL.IDX PT, R11, R82, 0x3, 0x181f ;  /* 0x00781f00520b7f89 */ /* 0x01089800000e0000 */
[----:B----4-:R-:W-:Y:S05]  /*bea0*/  @P0 BRA `(.L_x_14139) ;  /* 0x00000024008c0947 */ /* 0x010fea0003800000 */
[----:B------:R-:W-:Y:S02]  /*beb0*/  ULDC UR4, c[0x0][0xac8] ;  /* 0x0002b20000047ab9 */ /* 0x000fe40000000800 */
[----:B------:R-:W-:Y:S02]  /*bec0*/  ISETP.GE.AND P3, PT, R0, UR4, PT ;  /* 0x0000000400007c0c */ /* 0x000fe4000bf66270 */
[----:B------:R-:W-:Y:S02]  /*bed0*/  ISETP.GE.AND P4, PT, R86, UR4, PT ;  /* 0x0000000456007c0c */ /* 0x000fe4000bf86270 */
[----:B------:R-:W-:-:S09]  /*bee0*/  ISETP.GE.AND P5, PT, R88, UR4, PT ;  /* 0x0000000458007c0c */ /* 0x000fd2000bfa6270 */
[-C--:B--2---:R-:W-:Y:S02]  /*bef0*/  @!P3 LEA R4, P0, R0, R11.reuse, 0x1 ;  /* 0x0000000b0004b211 */ /* 0x084fe400078008ff */
[-C--:B------:R-:W-:Y:S02]  /*bf00*/  @!P4 LEA R6, P1, R86, R11.reuse, 0x1 ;  /* 0x0000000b5606c211 */ /* 0x080fe400078208ff */
[----:B------:R-:W-:Y:S02]  /*bf10*/  @!P5 LEA R8, P2, R88, R11, 0x1 ;  /* 0x0000000b5808d211 */ /* 0x000fe400078408ff */
        /* <DEDUP_REMOVED lines=8> */
[----:B----4-:R-:W-:-:S04]  /*bfa0*/  LEA R4, P0, R90, R11, 0x1 ;  /* 0x0000000b5a047211 */ /* 0x010fc800078008ff */
[----:B------:R-:W-:-:S05]  /*bfb0*/  LEA.HI.X R5, R90, R83, R89, 0x1, P0 ;  /* 0x000000535a057211 */ /* 0x000fca00000f0c59 */
[----:B------:R0:W-:Y:S01]  /*bfc0*/  ST.E.128 desc[UR52][R4.64], R72 ;  /* 0x0000004804007985 */ /* 0x0001e2000c101d34 */
[----:B------:R-:W-:Y:S05]  /*bfd0*/  BRA `(.L_x_14139) ;  /* 0x0000002400407947 */ /* 0x000fea0003800000 */
.L_x_14132:
        /* <DEDUP_REMOVED lines=69> */
[C---:B------:R-:W-:Y:S01]  /*c430*/  VIADD R21, R2.reuse, 0xe0 ;  /* 0x000000e002157836 */ /* 0x040fe20000000000 */
[----:B------:R-:W-:Y:S02]  /*c440*/  ISETP.GE.AND P2, PT, R221, UR4, PT ;  /* 0x00000004dd007c0c */ /* 0x000fe4000bf46270 */
[----:B------:R-:W-:Y:S02]  /*c450*/  ISETP.GE.AND P3, PT, R2, UR4, PT ;  /* 0x0000000402007c0c */ /* 0x000fe4000bf66270 */
[----:B------:R-:W-:Y:S02]  /*c460*/  ISETP.GE.AND P1, PT, R220, UR4, PT ;  /* 0x00000004dc007c0c */ /* 0x000fe4000bf26270 */
[----:B------:R-:W-:-:S07]  /*c470*/  ISETP.GE.AND P4, PT, R219, UR4, PT ;  /* 0x00000004db007c0c */ /* 0x000fce000bf86270 */
[C---:B-1----:R-:W-:Y:S02]  /*c480*/  @!P2 LEA R8, P5, R221.reuse, R4, 0x2 ;  /* 0x00000004dd08a211 */ /* 0x042fe400078a10ff */
        /* <DEDUP_REMOVED lines=130> */
.L_x_14141:
[----:B------:R-:W-:Y:S05]  /*ccb0*/  BSYNC B1 ;  /* 0x0000000000017941 */ /* 0x000fea0003800000 */
.L_x_14140:
[----:B--23--:R2:W3:Y:S04]  /*ccc0*/  SHFL.IDX PT, R5, R3, 0x1, 0x1c1f ;  /* 0x003c1f0003057f89 */ /* 0x00c4e800000e0000 */
[----:B-1----:R2:W1:Y:S01]  /*ccd0*/  SHFL.IDX PT, R4, R0, 0x1, 0x1c1f ;  /* 0x003c1f0000047f89 */ /* 0x00246200000e0000 */
[----:B------:R-:W-:Y:S05]  /*cce0*/  @P0 BRA `(.L_x_14139) ;  /* 0x0000001400fc0947 */ /* 0x000fea0003800000 */
[----:B------:R-:W-:Y:S01]  /*ccf0*/  ULDC UR4, c[0x0][0xac8] ;  /* 0x0002b20000047ab9 */ /* 0x000fe20000000800 */
[C---:B------:R-:W-:Y:S01]  /*cd00*/  VIADD R25, R2.reuse, 0xe0 ;  /* 0x000000e002197836 */ /* 0x040fe20000000000 */
[----:B------:R-:W-:Y:S01]  /*cd10*/  ISETP.GE.AND P5, PT, R221, UR4, PT ;  /* 0x00000004dd007c0c */ /* 0x000fe2000bfa6270 */
[C---:B0-2---:R-:W-:Y:S01]  /*cd20*/  VIADD R3, R2.reuse, 0xe8 ;  /* 0x000000e802037836 */ /* 0x045fe20000000000 */
[----:B------:R-:W-:Y:S02]  /*cd30*/  ISETP.GE.AND P4, PT, R2, UR4, PT ;  /* 0x0000000402007c0c */ /* 0x000fe4000bf86270 */
[----:B------:R-:W-:Y:S02]  /*cd40*/  ISETP.GE.AND P2, PT, R220, UR4, PT ;  /* 0x00000004dc007c0c */ /* 0x000fe4000bf46270 */
[----:B------:R-:W-:Y:S02]  /*cd50*/  ISETP.GE.AND P1, PT, R219, UR4, PT ;  /* 0x00000004db007c0c */ /* 0x000fe4000bf26270 */
[----:B------:R-:W-:-:S02]  /*cd60*/  ISETP.GE.AND P0, PT, R218, UR4, PT ;  /* 0x00000004da007c0c */ /* 0x000fc4000bf06270 */
[----:B------:R-:W-:-:S03]  /*cd70*/  SHF.R.S32.HI R0, RZ, 0x1f, R17 ;  /* 0x0000001fff007819 */ /* 0x000fc60000011411 */
[CC--:B-1----:R-:W-:Y:S02]  /*cd80*/  @!P5 LEA R8, P3, R221.reuse, R4.reuse, 0x2 ;  /* 0x00000004dd08d211 */ /* 0x0c2fe400078610ff */
        /* <DEDUP_REMOVED lines=129> */
.L_x_14130:
        /* <DEDUP_REMOVED lines=33> */
.L_x_14142:
        /* <DEDUP_REMOVED lines=31> */
[----:B------:R-:W-:Y:S01]  /*d9a0*/  MOV R3, R6 ;  /* 0x0000000600037202 */ /* 0x000fe20000000f00 */
[----:B------:R-:W-:-:S02]  /*d9b0*/  UIADD3 UR18, UR11, UR18, URZ ;  /* 0x000000120b127290 */ /* 0x000fc4000fffe03f */
[----:B------:R-:W-:Y:S01]  /*d9c0*/  UIADD3 UR13, UR9, UR13, URZ ;  /* 0x0000000d090d7290 */ /* 0x000fe2000fffe03f */
[----:B------:R-:W-:Y:S02]  /*d9d0*/  IMAD.U32 R10, RZ, RZ, UR14 ;  /* 0x0000000eff0a7e24 */ /* 0x000fe4000f8e00ff */
        /* <DEDUP_REMOVED lines=22> */
.L_x_14144:
[----:B------:R-:W-:Y:S05]  /*db40*/  BSYNC B1 ;  /* 0x0000000000017941 */ /* 0x000fea0003800000 */
.L_x_14143:
        /* <DEDUP_REMOVED lines=14> */
[----:B------:R-:W-:-:S03]  /*dc30*/  UIADD3 UR9, UR9, UR10, URZ ;  /* 0x0000000a09097290 */ /* 0x000fc6000fffe03f */
[----:B------:R-:W-:Y:S01]  /*dc40*/  IMAD R3, R10, 0x20, R13 ;  /* 0x000000200a037824 */ /* 0x000fe200078e020d */
[----:B------:R-:W-:Y:S02]  /*dc50*/  ULDC.64 UR10, c[0x0][0xae8] ;  /* 0x0002ba00000a7ab9 */ /* 0x000fe40000000a00 */
[----:B------:R-:W-:Y:S01]  /*dc60*/  UIMAD.WIDE.U32 UR8, UR41, UR10, UR8 ;  /* 0x0000000a290872a5 */ /* 0x000fe2000f8e0008 */
[----:B------:R-:W-:Y:S01]  /*dc70*/  VIADD R8, R3, UR42 ;  /* 0x0000002a03087c36 */ /* 0x000fe20008000000 */
[----:B-1----:R-:W-:Y:S02]  /*dc80*/  ISETP.NE.AND P0, PT, R11, 0x1, PT ;  /* 0x000000010b00780c */ /* 0x002fe40003f05270 */
[----:B------:R-:W-:Y:S01]  /*dc90*/  UIMAD UR9, UR41, UR11, UR9 ;  /* 0x0000000b290972a4 */ /* 0x000fe2000f8e0209 */
[----:B------:R-:W-:Y:S02]  /*dca0*/  IMAD.MOV.U32 R3, RZ, RZ, R8 ;  /* 0x000000ffff037224 */ /* 0x000fe400078e0008 */
[----:B------:R-:W-:-:S02]  /*dcb0*/  ULDC.64 UR10, c[0x0][0xaf0] ;  /* 0x0002bc00000a7ab9 */ /* 0x000fc40000000a00 */
        /* <DEDUP_REMOVED lines=18> */
[----:B------:R-:W-:Y:S02]  /*dde0*/  VIADD R8, R13, UR42 ;  /* 0x0000002a0d087c36 */ /* 0x000fe40008000000 */
[----:B------:R-:W-:Y:S01]  /*ddf0*/  IMAD R9, R3, UR11, R6 ;  /* 0x0000000b03097c24 */ /* 0x000fe2000f8e0206 */
[----:B------:R-:W-:Y:S01]  /*de00*/  SHF.R.S32.HI R6, RZ, 0x1f, R7 ;  /* 0x0000001fff067819 */ /* 0x000fe20000011407 */
[----:B-----5:R-:W-:Y:S02]  /*de10*/  IMAD R11, R0, R11, RZ ;  /* 0x0000000b000b7224 */ /* 0x020fe400078e02ff */
[----:B------:R-:W-:-:S02]  /*de20*/  IMAD.IADD R5, R5, 0x1, R9 ;  /* 0x0000000105057824 */ /* 0x000fc400078e0209 */
[----:B------:R-:W-:Y:S02]  /*de30*/  IMAD R6, R6, UR8, RZ ;  /* 0x0000000806067c24 */ /* 0x000fe4000f8e02ff */
[----:B------:R-:W-:-:S04]  /*de40*/  IMAD.WIDE.U32 R4, R7, UR8, R4 ;  /* 0x0000000807047c25 */ /* 0x000fc8000f8e0004 */
[----:B------:R-:W-:Y:S01]  /*de50*/  IMAD R9, R7, UR9, R6 ;  /* 0x0000000907097c24 */ /* 0x000fe2000f8e0206 */
[----:B------:R-:W-:Y:S01]  /*de60*/  ULDC.64 UR8, c[0x0][0xa80] ;  /* 0x0002a00000087ab9 */ /* 0x000fe20000000a00 */
[----:B------:R-:W-:Y:S01]  /*de70*/  VIADD R3, R8, 0x40 ;  /* 0x0000004008037836 */ /* 0x000fe20000000000 */
[----:B------:R-:W-:Y:S01]  /*de80*/  LEA R6, P2, R4, UR8, 0x1 ;  /* 0x0000000804067c11 */ /* 0x000fe2000f8408ff */
[----:B------:R-:W-:Y:S02]  /*de90*/  IMAD.IADD R5, R5, 0x1, R9 ;  /* 0x0000000105057824 */ /* 0x000fe400078e0209 */
        /* <DEDUP_REMOVED lines=33> */
.L_x_14146:
[----:B------:R-:W-:Y:S05]  /*e0b0*/  BSYNC B1 ;  /* 0x0000000000017941 */ /* 0x000fea0003800000 */
.L_x_14145:
        /* <DEDUP_REMOVED lines=21> */
.L_x_14148:
[----:B------:R-:W-:Y:S05]  /*e210*/  BSYNC B1 ;  /* 0x0000000000017941 */ /* 0x000fea0003800000 */
.L_x_14147:
        /* <DEDUP_REMOVED lines=21> */
.L_x_14150:
[----:B------:R-:W-:Y:S05]  /*e370*/  BSYNC B1 ;  /* 0x0000000000017941 */ /* 0x000fea0003800000 */
.L_x_14149:
        /* <DEDUP_REMOVED lines=10> */
[----:B---3--:R-:W-:-:S04]  /*e420*/  @!P3 LEA R6, P4, R7, R4, 0x1 ;  /* 0x000000040706b211 */ /* 0x008fc800078808ff */
[-C--:B--2---:R-:W-:Y:S02]  /*e430*/  @!P3 LEA.HI.X R7, R7, R3.reuse, R14, 0x1, P4 ;  /* 0x000000030707b211 */ /* 0x084fe400020f0c0e */
        /* <DEDUP_REMOVED lines=10> */
.L_x_14139:
[----:B------:R-:W-:Y:S05]  /*e4e0*/  BSYNC B0 ;  /* 0x0000000000007941 */ /* 0x000fea0003800000 */
.L_x_14129:
[----:B------:R-:W-:Y:S02]  /*e4f0*/  ULDC UR4, c[0x0][0xc3c] ;  /* 0x00030f0000047ab9 */ /* 0x000fe40000000800 */
[----:B------:R-:W-:-:S06]  /*e500*/  UISETP.GE.AND UP0, UPT, UR7, UR4, UPT ;  /* 0x000000040700728c */ /* 0x000fcc000bf06270 */
[----:B------:R-:W-:-:S13]  /*e510*/  PLOP3.LUT P0, PT, PT, PT, UP0, 0x80, 0x0 ;  /* 0x000000000000781c */ /* 0x000fda0003f0f008 */
[----:B------:R-:W-:Y:S05]  /*e520*/  @!P0 BRA `(.L_x_14151) ;  /* 0xffffff2800c08947 */ /* 0x000fea000383ffff */
[----:B------:R-:W-:Y:S05]  /*e530*/  EXIT ;  /* 0x000000000000794d */ /* 0x000fea0003800000 */
.L_x_14086:
        /* <DEDUP_REMOVED lines=16> */
.L_x_14152:
        /* <DEDUP_REMOVED lines=43> */
.L_x_14156:
        /* <DEDUP_REMOVED lines=35> */
.L_x_14154:
        /* <DEDUP_REMOVED lines=13> */
.L_x_14157:
        /* <DEDUP_REMOVED lines=62> */
.L_x_14158:
        /* <DEDUP_REMOVED lines=61> */
.L_x_14159:
[----:B------:R-:W-:-:S05]  /*f3a0*/  LOP3.LUT R17, RZ, R2, RZ, 0x33, !PT ;  /* 0x00000002ff117212 */ /* 0x000fca00078e33ff */
[----:B------:R-:W-:Y:S01]  /*f3b0*/  IMAD.IADD R17, R6, 0x1, R17 ;  /* 0x0000000106117824 */ /* 0x000fe200078e0211 */
[----:B------:R-:W-:Y:S06]  /*f3c0*/  BRA `(.L_x_14160) ;  /* 0x0000000000147947 */ /* 0x000fec0003800000 */
.L_x_14155:
[----:B------:R-:W-:Y:S01]  /*f3d0*/  ULDC UR4, c[0x0][0xc3c] ;  /* 0x00030f0000047ab9 */ /* 0x000fe20000000800 */
[----:B------:R-:W-:Y:S01]  /*f3e0*/  IMAD.MOV.U32 R17, RZ, RZ, RZ ;  /* 0x000000ffff117224 */ /* 0x000fe200078e00ff */
[----:B------:R-:W-:Y:S01]  /*f3f0*/  MOV R16, UR6 ;  /* 0x0000000600107c02 */ /* 0x000fe20008000f00 */
[----:B------:R-:W-:Y:S02]  /*f400*/  IMAD.MOV.U32 R18, RZ, RZ, RZ ;  /* 0x000000ffff127224 */ /* 0x000fe400078e00ff */
[----:B------:R-:W-:-:S07]  /*f410*/  IMAD.U32 R19, RZ, RZ, UR4 ;  /* 0x00000004ff137e24 */ /* 0x000fce000f8e00ff */
.L_x_14160:
[----:B------:R-:W-:-:S13]  /*f420*/  ISETP.NE.AND P0, PT, R7, RZ, PT ;  /* 0x000000ff0700720c */ /* 0x000fda0003f05270 */
[----:B------:R-:W0:Y:S01]  /*f430*/  @!P0 S2R R3, SR_CgaCtaId ;  /* 0x0000000000038919 */ /* 0x000e220000008800 */
[----:B------:R-:W-:-:S04]  /*f440*/  @!P0 MOV R2, 0x400 ;  /* 0x0000040000028802 */ /* 0x000fc80000000f00 */
[----:B0-----:R-:W-:-:S05]  /*f450*/  @!P0 LEA R2, R3, R2, 0x18 ;  /* 0x0000000203028211 */ /* 0x001fca00078ec0ff */
[----:B------:R1:W-:Y:S01]  /*f460*/  @!P0 STS.128 [R2+0x228d0], R16 ;  /* 0x0228d01002008388 */ /* 0x0003e20000000c00 */
[----:B------:R-:W-:Y:S06]  /*f470*/  BAR.ARV 0x5, 0x180 ;  /* 0x0146000000007b1d */ /* 0x000fec0000002000 */
.L_x_14153:
        /* <DEDUP_REMOVED lines=29> */
.L_x_14224:
[----:B0-----:R-:W0:Y:S02]  /*f650*/  LDC.64 R2, c[0x0][0xc88] ;  /* 0x00032200ff027b82 */ /* 0x001e240000000a00 */
        /* <DEDUP_REMOVED lines=37> */
[----:B--2---:R1:W-:Y:S01]  /*f8b0*/  @P0 STL [R1], R0 ;  /* 0x0000000001000387 */ /* 0x0043e20000100800 */
[----:B---3--:R-:W-:Y:S05]  /*f8c0*/  @P0 BRA `(.L_x_14162) ;  /* 0x0000000000200947 */ /* 0x008fea0003800000 */
[----:B------:R-:W-:Y:S02]  /*f8d0*/  ULDC UR4, c[0x0][0x288] ;  /* 0x0000a20000047ab9 */ /* 0x000fe40000000800 */
[----:B-1----:R-:W-:-:S05]  /*f8e0*/  IMAD.U32 R0, RZ, RZ, UR4 ;  /* 0x00000004ff007e24 */ /* 0x002fca000f8e00ff */
[----:B------:R0:W-:Y:S01]  /*f8f0*/  STL [R1], R0 ;  /* 0x0000000001007387 */ /* 0x0001e20000100800 */
[----:B------:R-:W-:Y:S05]  /*f900*/  @!P2 BRA `(.L_x_14162) ;  /* 0x000000000010a947 */ /* 0x000fea0003800000 */
[----:B------:R-:W2:Y:S04]  /*f910*/  LDG.E R5, desc[UR52][R2.64] ;  /* 0x0000003402057981 */ /* 0x000ea8000c1e1900 */
[----:B0-----:R-:W2:Y:S02]  /*f920*/  LDG.E R0, desc[UR52][R2.64+0x4] ;  /* 0x0000043402007981 */ /* 0x001ea4000c1e1900 */
[----:B--2---:R-:W-:-:S05]  /*f930*/  IMAD.IADD R0, R0, 0x1, -R5 ;  /* 0x0000000100007824 */ /* 0x004fca00078e0a05 */
[----:B------:R2:W-:Y:S02]  /*f940*/  STL [R1], R0 ;  /* 0x0000000001007387 */ /* 0x0005e40000100800 */
.L_x_14162:
        /* <DEDUP_REMOVED lines=9> */
.L_x_14163:
        /* <DEDUP_REMOVED lines=9> */
.L_x_14164:
[----:B------:R-:W4:Y:S01]  /*fa70*/  LDL R4, [R1] ;  /* 0x0000000001047983 */ /* 0x000f220000100800 */
[----:B012---:R-:W0:Y:S01]  /*fa80*/  LDC R0, c[0x0][0x448] ;  /* 0x00011200ff007b82 */ /* 0x007e220000000800 */
[----:B-----5:R-:W-:Y:S01]  /*fa90*/  IMAD.IADD R32, R7, 0x1, -R30 ;  /* 0x0000000107207824 */ /* 0x020fe200078e0a1e */
[----:B------:R-:W-:Y:S01]  /*faa0*/  LOP3.LUT R23, R23, 0xfffffdff, RZ, 0xc0, !PT ;  /* 0xfffffdff17177812 */ /* 0x000fe200078ec0ff */
[----:B------:R-:W-:Y:S01]  /*fab0*/  BSSY B0, `(.L_x_14165) ;  /* 0x0000038000007945 */ /* 0x000fe20003800000 */
[----:B0-----:R-:W-:Y:S01]  /*fac0*/  ISETP.NE.AND P0, PT, R0, 0x1, PT ;  /* 0x000000010000780c */ /* 0x001fe20003f05270 */
[----:B------:R-:W-:-:S04]  /*fad0*/  IMAD.SHL.U32 R0, R17, 0x80, RZ ;  /* 0x0000008011007824 */ /* 0x000fc800078e00ff */
[----:B------:R-:W-:-:S08]  /*fae0*/  VIADD R0, R0, 0x7f ;  /* 0x0000007f00007836 */ /* 0x000fd00000000000 */
        /* <DEDUP_REMOVED lines=52> */
.L_x_14166:
[----:B------:R-:W-:Y:S05]  /*fe30*/  BSYNC B0 ;  /* 0x0000000000007941 */ /* 0x000fea0003800000 */
.L_x_14165:
        /* <DEDUP_REMOVED lines=23> */
.L_x_14168:
        /* <DEDUP_REMOVED lines=20> */
.L_x_14171:
[----:B------:R-:W-:Y:S05]  /*100f0*/  BSYNC B6 ;  /* 0x0000000000067941 */ /* 0x000fea0003800000 */
.L_x_14170:
        /* <DEDUP_REMOVED lines=20> */
.L_x_14174:
        /* <DEDUP_REMOVED lines=15> */
.L_x_14173:
[----:B------:R-:W-:Y:S05]  /*10330*/  BSYNC B6 ;  /* 0x0000000000067941 */ /* 0x000fea0003800000 */
.L_x_14172:
[----:B------:R-:W0:Y:S01]  /*10340*/  S2R R20, SR_TID.X ;  /* 0x0000000000147919 */ /* 0x000e220000002100 */
[----:B------:R-:W-:Y:S01]  /*10350*/  ULDC.64 UR4, c[0x0][0x9f8] ;  /* 0x00027e0000047ab9 */ /* 0x000fe20000000a00 */
[----:B------:R-:W1:Y:S01]  /*10360*/  LDC R8, c[0x0][0x430] ;  /* 0x00010c00ff087b82 */ /* 0x000e620000000800 */
[----:B------:R-:W-:-:S04]  /*10370*/  ISETP.NE.U32.AND P0, PT, RZ, UR4, PT ;  /* 0x00000004ff007c0c */ /* 0x000fc8000bf05070 */
[----:B------:R-:W-:-:S13]  /*10380*/  ISETP.NE.AND.EX P0, PT, RZ, UR5, PT, P0 ;  /* 0x00000005ff007c0c */ /* 0x000fda000bf05300 */
[----:B------:R-:W-:Y:S01]  /*10390*/  @P0 IADD3 R2, P1, R31, UR4, RZ ;  /* 0x000000041f020c10 */ /* 0x000fe2000ff3e0ff */
[----:B------:R-:W-:-:S03]  /*103a0*/  ULDC UR4, c[0x0][0x320] ;  /* 0x0000c80000047ab9 */ /* 0x000fc60000000800 */
[----:B------:R-:W-:-:S05]  /*103b0*/  @P0 IADD3.X R3, R33, UR5, RZ, P1, !PT ;  /* 0x0000000521030c10 */ /* 0x000fca0008ffe4ff */
[----:B------:R2:W5:Y:S01]  /*103c0*/  @P0 LDG.E R27, desc[UR52][R2.64] ;  /* 0x00000034021b0981 */ /* 0x000562000c1e1900 */
[----:B------:R-:W-:Y:S01]  /*103d0*/  LOP3.LUT R23, R23, 0xffffffef, RZ, 0xc0, !PT ;  /* 0xffffffef17177812 */ /* 0x000fe200078ec0ff */
[----:B------:R-:W-:Y:S01]  /*103e0*/  UMOV UR5, 0xffffffff ;  /* 0xffffffff00057882 */ /* 0x000fe20000000000 */
[----:B0-----:R-:W-:Y:S01]  /*103f0*/  IMAD.SHL.U32 R20, R20, 0x8, RZ ;  /* 0x0000000814147824 */ /* 0x001fe200078e00ff */
[----:B------:R-:W0:Y:S01]  /*10400*/  S2R R21, SR_TID.X ;  /* 0x0000000000157919 */ /* 0x000e220000002100 */
[----:B------:R-:W-:Y:S01]  /*10410*/  LOP3.LUT R23, R23, 0xfffffff7, RZ, 0xc0, !PT ;  /* 0xfffffff717177812 */ /* 0x000fe200078ec0ff */
[----:B------:R-:W-:Y:S02]  /*10420*/  VIADD R0, R35, 0xffffffff ;  /* 0xffffffff23007836 */ /* 0x000fe40000000000 */
[----:B------:R-:W-:-:S04]  /*10430*/  LOP3.LUT R20, R20, 0x38, RZ, 0xc0, !PT ;  /* 0x0000003814147812 */ /* 0x000fc800078ec0ff */
[C---:B------:R-:W-:Y:S02]  /*10440*/  LOP3.LUT R34, R20.reuse, 0x40, RZ, 0xfc, !PT ;  /* 0x0000004014227812 */ /* 0x040fe400078efcff */
[----:B------:R-:W-:Y:S02]  /*10450*/  LOP3.LUT R20, R20, 0x80, RZ, 0xfc, !PT ;  /* 0x0000008014147812 */ /* 0x000fe400078efcff */
[----:B------:R-:W-:Y:S02]  /*10460*/  ISETP.GE.AND P1, PT, R34, UR4, PT ;  /* 0x0000000422007c0c */ /* 0x000fe4000bf26270 */
[----:B------:R-:W-:Y:S02]  /*10470*/  ISETP.GE.AND P0, PT, R20, UR4, PT ;  /* 0x0000000414007c0c */ /* 0x000fe4000bf06270 */
[----:B------:R-:W3:Y:S09]  /*10480*/  S2R R20, SR_TID.X ;  /* 0x0000000000147919 */ /* 0x000ef20000002100 */
[----:B------:R-:W-:Y:S01]  /*10490*/  @P1 LOP3.LUT R23, R23, 0x8, RZ, 0xfc, !PT ;  /* 0x0000000817171812 */ /* 0x000fe200078efcff */
[----:B0-----:R-:W-:-:S05]  /*104a0*/  IMAD.SHL.U32 R21, R21, 0x8, RZ ;  /* 0x0000000815157824 */ /* 0x001fca00078e00ff */
[----:B------:R-:W-:-:S04]  /*104b0*/  LOP3.LUT R21, R21, 0x38, RZ, 0xc0, !PT ;  /* 0x0000003815157812 */ /* 0x000fc800078ec0ff */
[C---:B------:R-:W-:Y:S02]  /*104c0*/  ISETP.GE.AND P2, PT, R21.reuse, UR4, PT ;  /* 0x0000000415007c0c */ /* 0x040fe4000bf46270 */
[----:B------:R-:W-:Y:S02]  /*104d0*/  LOP3.LUT R21, R21, 0xc0, RZ, 0xfc, !PT ;  /* 0x000000c015157812 */ /* 0x000fe400078efcff */
[----:B---3--:R-:W-:-:S04]  /*104e0*/  LOP3.LUT R20, R20, 0x7f, RZ, 0xc0, !PT ;  /* 0x0000007f14147812 */ /* 0x008fc800078ec0ff */
[----:B------:R-:W-:Y:S02]  /*104f0*/  SHF.R.U32.HI R34, RZ, 0x3, R20 ;  /* 0x00000003ff227819 */ /* 0x000fe40000011614 */
[----:B------:R-:W0:Y:S03]  /*10500*/  S2R R20, SR_TID.X ;  /* 0x0000000000147919 */ /* 0x000e260000002100 */
[----:B------:R-:W-:-:S04]  /*10510*/  @P2 LOP3.LUT R23, R23, 0x10, RZ, 0xfc, !PT ;  /* 0x0000001017172812 */ /* 0x000fc800078efcff */
[----:B------:R-:W-:-:S04]  /*10520*/  LOP3.LUT R23, R23, 0xfffffffb, RZ, 0xc0, !PT ;  /* 0xfffffffb17177812 */ /* 0x000fc800078ec0ff */
[----:B------:R-:W-:Y:S02]  /*10530*/  @P0 LOP3.LUT R23, R23, 0x4, RZ, 0xfc, !PT ;  /* 0x0000000417170812 */ /* 0x000fe400078efcff */
[----:B------:R-:W-:Y:S02]  /*10540*/  ISETP.GE.AND P0, PT, R21, UR4, PT ;  /* 0x0000000415007c0c */ /* 0x000fe4000bf06270 */
[----:B------:R-:W-:-:S11]  /*10550*/  LOP3.LUT R23, R23, 0xfffffffd, RZ, 0xc0, !PT ;  /* 0xfffffffd17177812 */ /* 0x000fd600078ec0ff */
[----:B------:R-:W-:Y:S01]  /*10560*/  @P0 LOP3.LUT R23, R23, 0x2, RZ, 0xfc, !PT ;  /* 0x0000000217170812 */ /* 0x000fe200078efcff */
[----:B0-----:R-:W-:-:S05]  /*10570*/  IMAD.SHL.U32 R20, R20, 0x10, RZ ;  /* 0x0000001014147824 */ /* 0x001fca00078e00ff */
[----:B------:R-:W-:-:S05]  /*10580*/  LOP3.LUT R20, R34, 0x70, R20, 0xf8, !PT ;  /* 0x0000007022147812 */ /* 0x000fca00078ef814 */
[----:B------:R-:W-:Y:S01]  /*10590*/  IMAD R35, R0, 0x60, R20 ;  /* 0x0000006000237824 */ /* 0x000fe200078e0214 */
[----:B-12---:R-:W-:Y:S06]  /*105a0*/  BRA.DIV UR5, `(.L_x_14175) ;  /* 0x0000004605007947 */ /* 0x006fec000b800000 */
.L_x_14241:
        /* <DEDUP_REMOVED lines=21> */
[----:B------:R-:W-:Y:S01]  /*10700*/  IMAD.U32 R3, RZ, RZ, UR36 ;  /* 0x00000024ff037e24 */ /* 0x000fe2000f8e00ff */
[----:B------:R-:W-:Y:S02]  /*10710*/  LOP3.LUT R23, R23, 0xffffffbf, RZ, 0xc0, !PT ;  /* 0xffffffbf17177812 */ /* 0x000fe400078ec0ff */
[----:B0-----:R-:W-:-:S04]  /*10720*/  @!P0 LEA R4, P1, R2, R4, 0x2 ;  /* 0x0000000402048211 */ /* 0x001fc800078210ff */
[----:B------:R-:W-:-:S05]  /*10730*/  @!P0 LEA.HI.X R5, R2, R5, R7, 0x2, P1 ;  /* 0x0000000502058211 */ /* 0x000fca00008f1407 */
[----:B------:R0:W5:Y:S01]  /*10740*/  @!P0 LDG.E R34, desc[UR52][R4.64] ;  /* 0x0000003404228981 */ /* 0x000162000c1e1900 */
[----:B------:R-:W-:Y:S01]  /*10750*/  ISETP.NE.AND P0, PT, R3, 0x3, PT ;  /* 0x000000030300780c */ /* 0x000fe20003f05270 */
[----:B------:R-:W-:Y:S01]  /*10760*/  IMAD.MOV R2, RZ, RZ, -R6 ;  /* 0x000000ffff027224 */ /* 0x000fe200078e0a06 */
[----:B------:R-:W-:Y:S02]  /*10770*/  ISETP.GT.U32.AND P1, PT, R20, 0x5f, PT ;  /* 0x0000005f1400780c */ /* 0x000fe40003f24070 */
[----:B------:R-:W-:Y:S01]  /*10780*/  LOP3.LUT R18, R18, 0xffff, RZ, 0xc0, !PT ;  /* 0x0000ffff12127812 */ /* 0x000fe200078ec0ff */
[----:B------:R-:W-:Y:S01]  /*10790*/  IMAD R35, R8, R2, R35 ;  /* 0x0000000208237224 */ /* 0x000fe200078e0223 */
[----:B------:R-:W-:-:S07]  /*107a0*/  SEL R6, RZ, 0x1, P2 ;  /* 0x00000001ff067807 */ /* 0x000fce0001000000 */
[----:B------:R-:W-:-:S04]  /*107b0*/  @P0 LOP3.LUT R23, R23, 0x40, RZ, 0xfc, !PT ;  /* 0x0000004017170812 */ /* 0x000fc800078efcff */
[----:B------:R-:W-:-:S04]  /*107c0*/  LOP3.LUT R23, R23, 0xffffffdf, RZ, 0xc0, !PT ;  /* 0xffffffdf17177812 */ /* 0x000fc800078ec0ff */
[----:B------:R-:W-:Y:S01]  /*107d0*/  @P1 LOP3.LUT R23, R23, 0x20, RZ, 0xfc, !PT ;  /* 0x0000002017171812 */ /* 0x000fe200078efcff */
[----:B0-----:R-:W-:Y:S06]  /*107e0*/  @!P0 BRA `(.L_x_14176) ;  /* 0x0000000000048947 */ /* 0x001fec0003800000 */
[----:B------:R-:W-:Y:S01]  /*107f0*/  BPT.TRAP 0x1 ;  /* 0x000000040000795c */ /* 0x000fe20000300000 */
.L_x_14176:
[----:B------:R-:W-:Y:S01]  /*10800*/  IMAD R32, R0, -0x60, R32 ;  /* 0xffffffa000207824 */ /* 0x000fe200078e0220 */
[----:B------:R-:W-:Y:S01]  /*10810*/  SHF.L.U32 R0, R26, 0x1f, RZ ;  /* 0x0000001f1a007819 */ /* 0x000fe200000006ff */
[----:B------:R-:W-:Y:S01]  /*10820*/  IMAD R33, R24, 0x8, R22 ;  /* 0x0000000818217824 */ /* 0x000fe200078e0216 */
[----:B------:R-:W-:Y:S03]  /*10830*/  BSSY B0, `(.L_x_14177) ;  /* 0x0000003000007945 */ /* 0x000fe60003800000 */
[----:B------:R-:W0:Y:S02]  /*10840*/  SYNCS.PHASECHK.TRANS64.TRYWAIT P0, [R33+URZ+0x22840], R0 ;  /* 0x02284000210075a7 */ /* 0x000e24000800017f */
[----:B0-----:R-:W-:Y:S05]  /*10850*/  @!P0 BRA `(.L_x_14178) ;  /* 0x0000004000888947 */ /* 0x001fea0003800000 */
.L_x_14242:
[----:B------:R-:W-:Y:S05]  /*10860*/  BSYNC B0 ;  /* 0x0000000000007941 */ /* 0x000fea0003800000 */
.L_x_14177:
        /* <DEDUP_REMOVED lines=87> */
.L_x_14256:
        /* <DEDUP_REMOVED lines=10> */
.L_x_14180:
        /* <DEDUP_REMOVED lines=11> */
.L_x_14181:
        /* <DEDUP_REMOVED lines=15> */
[----:B------:R-:W-:-:S04]  /*11020*/  SEL R25, RZ, 0x8, P0 ;  /* 0x00000008ff197807 */ /* 0x000fc80000000000 */
[----:B------:R-:W-:Y:S02]  /*11030*/  IADD3 R25, R0, R25, RZ ;  /* 0x0000001900197210 */ /* 0x000fe40007ffe0ff */
[----:B------:R-:W-:Y:S01]  /*11040*/  SHF.R.S32.HI R0, RZ, 0x1f, R37 ;  /* 0x0000001fff007819 */ /* 0x000fe20000011425 */
[----:B-1----:R-:W-:-:S04]  /*11050*/  IMAD.WIDE.U32 R4, R37, UR4, RZ ;  /* 0x0000000425047c25 */ /* 0x002fc8000f8e00ff */
[----:B------:R-:W-:-:S04]  /*11060*/  IMAD R0, R0, UR4, RZ ;  /* 0x0000000400007c24 */ /* 0x000fc8000f8e02ff */
[----:B------:R-:W-:-:S04]  /*11070*/  IMAD R0, R37, UR5, R0 ;  /* 0x0000000525007c24 */ /* 0x000fc8000f8e0200 */
[----:B------:R-:W-:Y:S01]  /*11080*/  IMAD.IADD R37, R5, 0x1, R0 ;  /* 0x0000000105257824 */ /* 0x000fe200078e0200 */
[----:B-----5:R-:W-:-:S05]  /*11090*/  SEL R2, R3, RZ, !P1 ;  /* 0x000000ff03027207 */ /* 0x020fca0004800000 */
[----:B------:R1:W-:Y:S04]  /*110a0*/  STL [R1+0x24], R2 ;  /* 0x0000240201007387 */ /* 0x0003e80000100800 */
        /* <DEDUP_REMOVED lines=20> */
.L_x_14183:
[----:B------:R-:W-:Y:S05]  /*111f0*/  BSYNC B6 ;  /* 0x0000000000067941 */ /* 0x000fea0003800000 */
.L_x_14182:
[----:B------:R-:W2:Y:S01]  /*11200*/  LDL.LU.64 R2, [R1+0x8] ;  /* 0x0000080001027983 */ /* 0x000ea20000300a00 */
[----:B------:R-:W-:Y:S01]  /*11210*/  ULDC.64 UR4, c[0x0][0x2d8] ;  /* 0x0000b60000047ab9 */ /* 0x000fe20000000a00 */
[----:B------:R-:W1:Y:S02]  /*11220*/  LDC R4, c[0x0][0x448] ;  /* 0x00011200ff047b82 */ /* 0x000e640000000800 */
[----:B------:R-:W3:Y:S04]  /*11230*/  LDL.LU R20, [R1+0x24] ;  /* 0x0000240001147983 */ /* 0x000ee80000300800 */
[----:B------:R-:W4:Y:S04]  /*11240*/  LDL.LU R21, [R1+0x10] ;  /* 0x0000100001157983 */ /* 0x000f280000300800 */
[----:B------:R0:W5:Y:S01]  /*11250*/  LDL R9, [R1] ;  /* 0x0000000001097983 */ /* 0x0001620000100800 */
[----:B-1----:R-:W-:-:S13]  /*11260*/  ISETP.NE.AND P6, PT, R4, 0x1, PT ;  /* 0x000000010400780c */ /* 0x002fda0003fc5270 */
[----:B------:R-:W1:Y:S08]  /*11270*/  @P6 LDC R6, c[0x0][0x44c] ;  /* 0x00011300ff066b82 */ /* 0x000e700000000800 */
        /* <DEDUP_REMOVED lines=13> */
[----:B------:R-:W-:Y:S01]  /*11350*/  IMAD.IADD R3, R3, 0x1, R0 ;  /* 0x0000000103037824 */ /* 0x000fe200078e0200 */
[----:B-1----:R-:W-:-:S04]  /*11360*/  LOP3.LUT R20, R20, 0x7f, RZ, 0xc0, !PT ;  /* 0x0000007f14147812 */ /* 0x002fc800078ec0ff */
[----:B------:R-:W-:Y:S02]  /*11370*/  SHF.R.U32.HI R21, RZ, 0x3, R20 ;  /* 0x00000003ff157819 */ /* 0x000fe40000011614 */
[----:B------:R-:W1:Y:S02]  /*11380*/  S2R R20, SR_TID.X ;  /* 0x0000000000147919 */ /* 0x000e640000002100 */
[----:B-1----:R-:W-:-:S05]  /*11390*/  IMAD.SHL.U32 R20, R20, 0x10, RZ ;  /* 0x0000001014147824 */ /* 0x002fca00078e00ff */
[----:B------:R-:W-:-:S05]  /*113a0*/  LOP3.LUT R20, R21, 0x70, R20, 0xf8, !PT ;  /* 0x0000007015147812 */ /* 0x000fca00078ef814 */
[----:B------:R-:W-:-:S04]  /*113b0*/  IMAD R0, R17, 0x80, R20 ;  /* 0x0000008011007824 */ /* 0x000fc800078e0214 */
[----:B------:R-:W-:-:S04]  /*113c0*/  @P6 IMAD.HI.U32 R6, R0, R6, RZ ;  /* 0x0000000600066227 */ /* 0x000fc800078e00ff */
[----:B------:R-:W-:Y:S01]  /*113d0*/  IMAD.MOV.U32 R4, RZ, RZ, R0 ;  /* 0x000000ffff047224 */ /* 0x000fe200078e0000 */
[----:B0-----:R-:W-:Y:S02]  /*113e0*/  @P6 SHF.R.U32.HI R4, RZ, R5, R6 ;  /* 0x00000005ff046219 */ /* 0x001fe40000011606 */
[----:B------:R-:W0:Y:S03]  /*113f0*/  LDC R6, c[0x0][0x448] ;  /* 0x00011200ff067b82 */ /* 0x000e260000000800 */
[----:B------:R-:W-:Y:S01]  /*11400*/  IMAD.MOV R5, RZ, RZ, -R4 ;  /* 0x000000ffff057224 */ /* 0x000fe200078e0a04 */
[----:B------:R-:W1:Y:S01]  /*11410*/  S2R R20, SR_TID.X ;  /* 0x0000000000147919 */ /* 0x000e620000002100 */
        /* <DEDUP_REMOVED lines=15> */
[----:B-1----:R-:W-:-:S03]  /*11510*/  LOP3.LUT R20, R20, 0x7f, RZ, 0xc0, !PT ;  /* 0x0000007f14147812 */ /* 0x002fc600078ec0ff */
        /* <DEDUP_REMOVED lines=78> */
.L_x_14273:
        /* <DEDUP_REMOVED lines=10> */
.L_x_14185:
        /* <DEDUP_REMOVED lines=18> */
.L_x_14274:
[----:B------:R-:W-:Y:S05]  /*11bc0*/  BSYNC B0 ;  /* 0x0000000000007941 */ /* 0x000fea0003800000 */
.L_x_14186:
[----:B------:R-:W-:-:S05]  /*11bd0*/  IMAD.U32 R0, RZ, RZ, UR36 ;  /* 0x00000024ff007e24 */ /* 0x000fca000f8e00ff */
[----:B------:R-:W-:-:S13]  /*11be0*/  ISETP.NE.AND P0, PT, R0, 0x3, PT ;  /* 0x000000030000780c */ /* 0x000fda0003f05270 */
[----:B------:R-:W-:Y:S05]  /*11bf0*/  @!P0 BRA `(.L_x_14188) ;  /* 0x0000000000048947 */ /* 0x000fea0003800000 */
[----:B------:R-:W-:Y:S01]  /*11c00*/  BPT.TRAP 0x1 ;  /* 0x000000040000795c */ /* 0x000fe20000300000 */
.L_x_14188:
[----:B------:R-:W-:Y:S01]  /*11c10*/  SHF.L.U32 R0, R26, 0x1f, RZ ;  /* 0x0000001f1a007819 */ /* 0x000fe200000006ff */
[----:B------:R-:W-:Y:S03]  /*11c20*/  BSSY B0, `(.L_x_14189) ;  /* 0x0000003000007945 */ /* 0x000fe60003800000 */
[----:B------:R-:W1:Y:S02]  /*11c30*/  SYNCS.PHASECHK.TRANS64.TRYWAIT P0, [R33+URZ+0x22860], R0 ;  /* 0x02286000210075a7 */ /* 0x000e64000800017f */
[----:B-1----:R-:W-:Y:S05]  /*11c40*/  @!P0 BRA `(.L_x_14190) ;  /* 0x0000004000548947 */ /* 0x002fea0003800000 */
.L_x_14275:
[----:B------:R-:W-:Y:S05]  /*11c50*/  BSYNC B0 ;  /* 0x0000000000007941 */ /* 0x000fea0003800000 */
.L_x_14189:
        /* <DEDUP_REMOVED lines=93> */
.L_x_14289:
        /* <DEDUP_REMOVED lines=15> */
.L_x_14192:
        /* <DEDUP_REMOVED lines=11> */
.L_x_14193:
[----:B------:R-:W2:Y:S01]  /*123d0*/  LDL.LU R2, [R1+0x14] ;  /* 0x0000140001027983 */ /* 0x000ea20000300800 */
[----:B------:R0:W-:Y:S01]  /*123e0*/  SYNCS.ARRIVE.TRANS64.A1T0 RZ, [R33+URZ+0x22850], RZ ;  /* 0x022850ff21ff79a7 */ /* 0x0001e2000810003f */
[----:B------:R-:W-:Y:S01]  /*123f0*/  BSSY B0, `(.L_x_14194) ;  /* 0x00000dc000007945 */ /* 0x000fe20003800000 */
[----:B--2---:R-:W-:-:S05]  /*12400*/  VIADD R21, R2, 0xfffffffe ;  /* 0xfffffffe02157836 */ /* 0x004fca0000000000 */
[----:B------:R-:W-:-:S13]  /*12410*/  ISETP.GE.AND P0, PT, R21, R29, PT ;  /* 0x0000001d1500720c */ /* 0x000fda0003f06270 */
[----:B0-----:R-:W-:Y:S05]  /*12420*/  @!P0 BRA `(.L_x_14195) ;  /* 0x0000000c00608947 */ /* 0x001fea0003800000 */
.L_x_14208:
        /* <DEDUP_REMOVED lines=44> */
.L_x_14196:
[----:B------:R-:W-:Y:S01]  /*126f0*/  IMAD R10, R24, 0x8, R22 ;  /* 0x00000008180a7824 */ /* 0x000fe200078e0216 */
[----:B------:R-:W-:Y:S01]  /*12700*/  SHF.L.U32 R20, R26, 0x1f, RZ ;  /* 0x0000001f1a147819 */ /* 0x000fe200000006ff */
[----:B------:R-:W-:Y:S01]  /*12710*/  BSSY B1, `(.L_x_14197) ;  /* 0x0000004000017945 */ /* 0x000fe20003800000 */
[----:B------:R-:W-:Y:S02]  /*12720*/  SHF.R.S32.HI R9, RZ, 0x1f, R5 ;  /* 0x0000001fff097819 */ /* 0x000fe40000011405 */
[----:B------:R-:W0:Y:S02]  /*12730*/  SYNCS.PHASECHK.TRANS64.TRYWAIT P0, [R10+URZ+0x22840], R20 ;  /* 0x022840140a0075a7 */ /* 0x000e24000800017f */
[----:B0-----:R-:W-:Y:S05]  /*12740*/  @!P0 BRA `(.L_x_14198) ;  /* 0x0000003c00f08947 */ /* 0x001fea0003800000 */
.L_x_14290:
[----:B------:R-:W-:Y:S05]  /*12750*/  BSYNC B1 ;  /* 0x0000000000017941 */ /* 0x000fea0003800000 */
.L_x_14197:
        /* <DEDUP_REMOVED lines=49> */
.L_x_14304:
        /* <DEDUP_REMOVED lines=8> */
.L_x_14200:
        /* <DEDUP_REMOVED lines=11> */
.L_x_14201:
[----:B------:R1:W-:Y:S01]  /*12ba0*/  SYNCS.ARRIVE.TRANS64.A1T0 RZ, [R10+URZ+0x22830], RZ ;  /* 0x022830ff0aff79a7 */ /* 0x0003e2000810003f */
[----:B------:R-:W-:Y:S05]  /*12bb0*/  @!P3 BRA `(.L_x_14202) ;  /* 0x000000000004b947 */ /* 0x000fea0003800000 */
[----:B------:R-:W-:Y:S01]  /*12bc0*/  BPT.TRAP 0x1 ;  /* 0x000000040000795c */ /* 0x000fe20000300000 */
.L_x_14202:
[----:B------:R-:W2:Y:S01]  /*12bd0*/  SYNCS.PHASECHK.TRANS64.TRYWAIT P0, [R10+URZ+0x22860], R20 ;  /* 0x022860140a0075a7 */ /* 0x000ea2000800017f */
[----:B------:R-:W-:Y:S04]  /*12be0*/  BSSY B1, `(.L_x_14203) ;  /* 0x0000002000017945 */ /* 0x000fe80003800000 */
[----:B--2---:R-:W-:Y:S05]  /*12bf0*/  @!P0 BRA `(.L_x_14204) ;  /* 0x0000004000788947 */ /* 0x004fea0003800000 */
.L_x_14305:
[----:B------:R-:W-:Y:S05]  /*12c00*/  BSYNC B1 ;  /* 0x0000000000017941 */ /* 0x000fea0003800000 */
.L_x_14203:
        /* <DEDUP_REMOVED lines=66> */
.L_x_14319:
        /* <DEDUP_REMOVED lines=11> */
.L_x_14206:
        /* <DEDUP_REMOVED lines=11> */
.L_x_14207:
[----:B------:R0:W-:Y:S01]  /*13190*/  SYNCS.ARRIVE.TRANS64.A1T0 RZ, [R10+URZ+0x22850], RZ ;  /* 0x022850ff0aff79a7 */ /* 0x0001e2000810003f */
[----:B------:R-:W-:Y:S05]  /*131a0*/  @P2 BRA `(.L_x_14208) ;  /* 0xfffffff000a02947 */ /* 0x000fea000383ffff */
.L_x_14195:
[----:B------:R-:W-:Y:S05]  /*131b0*/  BSYNC B0 ;  /* 0x0000000000007941 */ /* 0x000fea0003800000 */
.L_x_14194:
        /* <DEDUP_REMOVED lines=20> */
.L_x_14210:
[----:B------:R-:W-:Y:S05]  /*13300*/  BSYNC B0 ;  /* 0x0000000000007941 */ /* 0x000fea0003800000 */
.L_x_14209:
[----:B------:R-:W-:Y:S02]  /*13310*/  SEL R24, R24, RZ, P0 ;  /* 0x000000ff18187207 */ /* 0x000fe40000000000 */
[----:B------:R-:W-:-:S07]  /*13320*/  LOP3.LUT R26, R26, R5, RZ, 0x3c, !PT ;  /* 0x000000051a1a7212 */ /* 0x000fce00078e3cff */
.L_x_14169:
[----:B------:R-:W-:Y:S05]  /*13330*/  BSYNC B7 ;  /* 0x0000000000077941 */ /* 0x000fea0003800000 */
.L_x_14167:
        /* <DEDUP_REMOVED lines=8> */
[----:B------:R3:W4:Y:S01]  /*133c0*/  LDS.128 R16, [R22+0x228d0] ;  /* 0x0228d00016107984 */ /* 0x0007220000000c00 */
[----:B------:R-:W-:Y:S06]  /*133d0*/  BAR.ARV 0x4, 0x180 ;  /* 0x0106000000007b1d */ /* 0x000fec0000002000 */
[----:B------:R-:W-:Y:S05]  /*133e0*/  BRA `(.L_x_14212) ;  /* 0x0000000c00d47947 */ /* 0x000fea0003800000 */
.L_x_14211:
        /* <DEDUP_REMOVED lines=28> */
[----:B--2---:R-:W-:-:S04]  /*135b0*/  SEL R14, R14, RZ, P1 ;  /* 0x000000ff0e0e7207 */ /* 0x004fc80000800000 */
[----:B------:R-:W-:-:S05]  /*135c0*/  IADD3 R5, R13, R14, RZ ;  /* 0x0000000e0d057210 */ /* 0x000fca0007ffe0ff */
        /* <DEDUP_REMOVED lines=13> */
.L_x_14329:
[----:B------:R-:W-:Y:S02]  /*136a0*/  ULDC UR4, c[0x0][0xc38] ;  /* 0x00030e0000047ab9 */ /* 0x000fe40000000800 */
[----:B------:R-:W-:-:S04]  /*136b0*/  IMAD.U32 R5, RZ, RZ, UR4 ;  /* 0x00000004ff057e24 */ /* 0x000fc8000f8e00ff */
[----:B---3--:R-:W-:-:S04]  /*136c0*/  IMAD R14, R14, R5, RZ ;  /* 0x000000050e0e7224 */ /* 0x008fc800078e02ff */
[----:B------:R-:W-:-:S05]  /*136d0*/  IMAD.IADD R7, R7, 0x1, R14 ;  /* 0x0000000107077824 */ /* 0x000fca00078e020e */
[----:B------:R-:W-:-:S13]  /*136e0*/  ISETP.GT.AND P6, PT, R7, R0, PT ;  /* 0x000000000700720c */ /* 0x000fda0003fc4270 */
[----:B------:R-:W-:Y:S05]  /*136f0*/  @P6 BRA `(.L_x_14214) ;  /* 0x0000000000a46947 */ /* 0x000fea0003800000 */
.L_x_14217:
        /* <DEDUP_REMOVED lines=35> */
.L_x_14337:
[----:B------:R-:W-:Y:S02]  /*13930*/  ULDC UR4, c[0x0][0xc38] ;  /* 0x00030e0000047ab9 */ /* 0x000fe40000000800 */
[----:B------:R-:W-:-:S04]  /*13940*/  IMAD.U32 R5, RZ, RZ, UR4 ;  /* 0x00000004ff057e24 */ /* 0x000fc8000f8e00ff */
[----:B---3--:R-:W-:-:S04]  /*13950*/  IMAD R14, R14, R5, RZ ;  /* 0x000000050e0e7224 */ /* 0x008fc800078e02ff */
[----:B------:R-:W-:-:S05]  /*13960*/  IMAD.IADD R7, R14, 0x1, R7 ;  /* 0x000000010e077824 */ /* 0x000fca00078e0207 */
[----:B------:R-:W-:-:S13]  /*13970*/  ISETP.GT.AND P6, PT, R7, R0, PT ;  /* 0x000000000700720c */ /* 0x000fda0003fc4270 */
[----:B------:R-:W-:Y:S05]  /*13980*/  @!P6 BRA `(.L_x_14217) ;  /* 0xfffffffc005ce947 */ /* 0x000fea000383ffff */
.L_x_14214:
        /* <DEDUP_REMOVED lines=10> */
.L_x_14342:
[----:B------:R-:W-:-:S13]  /*13a30*/  ISETP.NE.AND P0, PT, R3, RZ, PT ;  /* 0x000000ff0300720c */ /* 0x000fda0003f05270 */
[----:B------:R-:W-:Y:S05]  /*13a40*/  @!P0 BRA `(.L_x_14219) ;  /* 0x0000000000108947 */ /* 0x000fea0003800000 */
[----:B------:R-:W-:Y:S01]  /*13a50*/  UMOV UR4, 0xffffffff ;  /* 0xffffffff00047882 */ /* 0x000fe20000000000 */
[----:B---3--:R-:W-:Y:S02]  /*13a60*/  VIADD R12, R12, 0xffffffff ;  /* 0xffffffff0c0c7836 */ /* 0x008fe40000000000 */
[----:B------:R-:W-:Y:S05]  /*13a70*/  BRA.DIV UR4, `(.L_x_14220) ;  /* 0x0000004604087947 */ /* 0x000fea000b800000 */
[----:B------:R3:W0:Y:S02]  /*13a80*/  SHFL.IDX PT, R6, R2, R12, 0x1f ;  /* 0x00001f0c02067589 */ /* 0x00062400000e0000 */
.L_x_14219:
        /* <DEDUP_REMOVED lines=8> */
[----:B0-----:R-:W2:Y:S08]  /*13b10*/  MUFU.RCP R7, R7 ;  /* 0x0000000700077308 */ /* 0x001eb00000001000 */
[----:B----4-:R-:W-:Y:S01]  /*13b20*/  MUFU.RCP R8, R8 ;  /* 0x0000000800087308 */ /* 0x010fe20000001000 */
[----:B--23--:R-:W-:Y:S01]  /*13b30*/  VIADD R2, R7, 0xffffffe ;  /* 0x0ffffffe07027836 */ /* 0x00cfe20000000000 */
[----:B------:R-:W-:-:S06]  /*13b40*/  IABS R7, R17 ;  /* 0x0000001100077213 */ /* 0x000fcc0000000000 */
[----:B------:R0:W2:Y:S02]  /*13b50*/  F2I.FTZ.U32.TRUNC.NTZ R3, R2 ;  /* 0x0000000200037305 */ /* 0x0000a4000021f000 */
[----:B0-----:R-:W-:Y:S02]  /*13b60*/  IMAD.MOV.U32 R2, RZ, RZ, RZ ;  /* 0x000000ffff027224 */ /* 0x001fe400078e00ff */
[----:B--2---:R-:W-:-:S04]  /*13b70*/  IMAD.MOV R9, RZ, RZ, -R3 ;  /* 0x000000ffff097224 */ /* 0x004fc800078e0a03 */
        /* <DEDUP_REMOVED lines=44> */
.L_x_14221:
[----:B--23--:R-:W0:Y:S02]  /*13e40*/  LDC.64 R2, c[0x0][0xc90] ;  /* 0x00032400ff027b82 */ /* 0x00ce240000000a00 */
        /* <DEDUP_REMOVED lines=59> */
.L_x_14222:
[----:B------:R-:W-:-:S05]  /*14200*/  LOP3.LUT R2, RZ, R2, RZ, 0x33, !PT ;  /* 0x00000002ff027212 */ /* 0x000fca00078e33ff */
[----:B------:R-:W-:Y:S01]  /*14210*/  IMAD.IADD R17, R17, 0x1, R2 ;  /* 0x0000000111117824 */ /* 0x000fe200078e0202 */
[----:B------:R-:W-:Y:S06]  /*14220*/  BRA `(.L_x_14223) ;  /* 0x00000000001c7947 */ /* 0x000fec0003800000 */
.L_x_14215:
[----:B------:R-:W-:Y:S01]  /*14230*/  UMOV UR4, URZ ;  /* 0x0000003f00047c82 */ /* 0x000fe20008000000 */
[----:B------:R-:W-:Y:S01]  /*14240*/  UMOV UR5, URZ ;  /* 0x0000003f00057c82 */ /* 0x000fe20008000000 */
[----:B------:R-:W-:Y:S01]  /*14250*/  ULDC UR6, c[0x0][0xc3c] ;  /* 0x00030f0000067ab9 */ /* 0x000fe20000000800 */
[----:B------:R-:W-:Y:S02]  /*14260*/  IMAD.MOV.U32 R16, RZ, RZ, R0 ;  /* 0x000000ffff107224 */ /* 0x000fe400078e0000 */
[----:B------:R-:W-:Y:S02]  /*14270*/  IMAD.U32 R17, RZ, RZ, UR4 ;  /* 0x00000004ff117e24 */ /* 0x000fe4000f8e00ff */
[----:B------:R-:W-:Y:S02]  /*14280*/  IMAD.U32 R18, RZ, RZ, UR5 ;  /* 0x00000005ff127e24 */ /* 0x000fe4000f8e00ff */
[----:B------:R-:W-:-:S07]  /*14290*/  IMAD.U32 R19, RZ, RZ, UR6 ;  /* 0x00000006ff137e24 */ /* 0x000fce000f8e00ff */
.L_x_14223:
        /* <DEDUP_REMOVED lines=10> */
.L_x_14212:
[----:B------:R-:W-:Y:S02]  /*14340*/  ULDC UR4, c[0x0][0xc3c] ;  /* 0x00030f0000047ab9 */ /* 0x000fe40000000800 */
[----:B----4-:R-:W-:-:S13]  /*14350*/  ISETP.GE.AND P0, PT, R19, UR4, PT ;  /* 0x0000000413007c0c */ /* 0x010fda000bf06270 */
[----:B------:R-:W-:Y:S05]  /*14360*/  @!P0 BRA `(.L_x_14224) ;  /* 0xffffffb000b88947 */ /* 0x000fea000383ffff */
[----:B------:R-:W-:Y:S05]  /*14370*/  BSYNC B8 ;  /* 0x0000000000087941 */ /* 0x000fea0003800000 */
.L_x_14161:
        /* <DEDUP_REMOVED lines=12> */
.L_x_14345:
[----:B------:R-:W-:Y:S05]  /*14440*/  BSYNC B0 ;  /* 0x0000000000007941 */ /* 0x000fea0003800000 */
.L_x_14225:
[----:B------:R-:W-:-:S03]  /*14450*/  UMOV UR4, 0xffffffff ;  /* 0xffffffff00047882 */ /* 0x000fc60000000000 */
[----:B------:R-:W-:Y:S05]  /*14460*/  BRA.DIV UR4, `(.L_x_14227) ;  /* 0x0000003a04c87947 */ /* 0x000fea000b800000 */
[----:B-1----:R-:W1:Y:S02]  /*14470*/  S2R R0, SR_TID.X ;  /* 0x0000000000007919 */ /* 0x002e640000002100 */
[----:B-1----:R-:W-:-:S04]  /*14480*/  SHF.R.U32.HI R0, RZ, 0x5, R0 ;  /* 0x00000005ff007819 */ /* 0x002fc80000011600 */
[----:B------:R-:W-:-:S05]  /*14490*/  LOP3.LUT R0, R0, 0x3, RZ, 0xc0, !PT ;  /* 0x0000000300007812 */ /* 0x000fca00078ec0ff */
[----:B------:R1:W4:Y:S02]  /*144a0*/  SHFL.IDX PT, R14, R0, RZ, 0x1f ;  /* 0x00001fff000e7589 */ /* 0x00032400000e0000 */
.L_x_14348:
[----:B----4-:R-:W-:Y:S01]  /*144b0*/  ISETP.NE.AND P0, PT, R14, RZ, PT ;  /* 0x000000ff0e00720c */ /* 0x010fe20003f05270 */
[----:B------:R-:W-:-:S12]  /*144c0*/  BSSY B0, `(.L_x_14228) ;  /* 0x0000024000007945 */ /* 0x000fd80003800000 */
[----:B------:R-:W-:Y:S05]  /*144d0*/  @P0 BRA `(.L_x_14229) ;  /* 0x0000000000880947 */ /* 0x000fea0003800000 */
[----:B------:R-:W-:-:S03]  /*144e0*/  UMOV UR4, 0xffffffff ;  /* 0xffffffff00047882 */ /* 0x000fc60000000000 */
[----:B------:R-:W-:Y:S05]  /*144f0*/  BRA.DIV UR4, `(.L_x_14230) ;  /* 0x0000003a04d87947 */ /* 0x000fea000b800000 */
[----:B------:R-:W-:-:S13]  /*14500*/  ELECT P6, URZ, PT ;  /* 0x00000000003f782f */ /* 0x000fda00038c0000 */
.L_x_14351:
[----:B------:R-:W-:Y:S05]  /*14510*/  @!P6 BRA `(.L_x_14229) ;  /* 0x000000000078e947 */ /* 0x000fea0003800000 */
[----:B------:R-:W-:-:S06]  /*14520*/  ULOP3.LUT UR4, UR38, 0x2, URZ, 0xfc, !UPT ;  /* 0x0000000226047892 */ /* 0x000fcc000f8efc3f */
[----:B-1----:R-:W-:-:S05]  /*14530*/  IMAD.U32 R0, RZ, RZ, UR4 ;  /* 0x00000004ff007e24 */ /* 0x002fca000f8e00ff */
[----:B------:R-:W-:-:S13]  /*14540*/  ISETP.NE.AND P0, PT, R0, 0x3, PT ;  /* 0x000000030000780c */ /* 0x000fda0003f05270 */
[----:B------:R-:W-:Y:S05]  /*14550*/  @!P0 BRA `(.L_x_14231) ;  /* 0x0000000000048947 */ /* 0x000fea0003800000 */
[----:B------:R-:W-:Y:S01]  /*14560*/  BPT.TRAP 0x1 ;  /* 0x000000040000795c */ /* 0x000fe20000300000 */
.L_x_14231:
[----:B------:R-:W-:Y:S01]  /*14570*/  IMAD R5, R24, 0x8, R7 ;  /* 0x0000000818057824 */ /* 0x000fe200078e0207 */
[----:B------:R-:W-:Y:S01]  /*14580*/  SHF.L.U32 R0, R26, 0x1f, RZ ;  /* 0x0000001f1a007819 */ /* 0x000fe200000006ff */
[----:B------:R-:W-:-:S03]  /*14590*/  VIADD R24, R24, 0x1 ;  /* 0x0000000118187836 */ /* 0x000fc60000000000 */
[----:B------:R-:W1:Y:S02]  /*145a0*/  SYNCS.PHASECHK.TRANS64.TRYWAIT P1, [R5+URZ+0x22840], R0 ;  /* 0x02284000050075a7 */ /* 0x000e64000802017f */
[----:B------:R-:W-:-:S04]  /*145b0*/  ISETP.NE.AND P2, PT, R24, 0x2, PT ;  /* 0x000000021800780c */ /* 0x000fc80003f45270 */
[----:B------:R-:W-:Y:S01]  /*145c0*/  SEL R3, RZ, 0x1, P2 ;  /* 0x00000001ff037807 */ /* 0x000fe20001000000 */
[----:B-1----:R-:W-:Y:S08]  /*145d0*/  @!P1 BRA `(.L_x_14232) ;  /* 0x0000003800c09947 */ /* 0x002ff00003800000 */
.L_x_14352:
[----:B------:R-:W-:Y:S02]  /*145e0*/  SEL R24, R24, RZ, P2 ;  /* 0x000000ff18187207 */ /* 0x000fe40001000000 */
[----:B------:R-:W-:Y:S01]  /*145f0*/  LOP3.LUT R2, R26, R3, RZ, 0x3c, !PT ;  /* 0x000000031a027212 */ /* 0x000fe200078e3cff */
[----:B------:R-:W-:Y:S06]  /*14600*/  @!P0 BRA `(.L_x_14233) ;  /* 0x0000000000048947 */ /* 0x000fec0003800000 */
[----:B------:R-:W-:Y:S01]  /*14610*/  BPT.TRAP 0x1 ;  /* 0x000000040000795c */ /* 0x000fe20000300000 */
.L_x_14233:
[----:B------:R-:W-:Y:S01]  /*14620*/  IMAD R3, R24, 0x8, R7 ;  /* 0x0000000818037824 */ /* 0x000fe200078e0207 */
[----:B------:R-:W-:-:S04]  /*14630*/  SHF.L.U32 R2, R2, 0x1f, RZ ;  /* 0x0000001f02027819 */ /* 0x000fc800000006ff */
[----:B------:R-:W4:Y:S02]  /*14640*/  SYNCS.PHASECHK.TRANS64.TRYWAIT P1, [R3+URZ+0x22840], R2 ;  /* 0x02284002030075a7 */ /* 0x000f24000802017f */
[----:B----4-:R-:W-:Y:S05]  /*14650*/  @!P1 BRA `(.L_x_14234) ;  /* 0x0000003800b49947 */ /* 0x010fea0003800000 */
.L_x_14353:
[----:B------:R-:W-:Y:S05]  /*14660*/  @!P0 BRA `(.L_x_14235) ;  /* 0x0000000000048947 */ /* 0x000fea0003800000 */
[----:B------:R-:W-:Y:S01]  /*14670*/  BPT.TRAP 0x1 ;  /* 0x000000040000795c */ /* 0x000fe20000300000 */
.L_x_14235:
[----:B------:R-:W5:Y:S02]  /*14680*/  SYNCS.PHASECHK.TRANS64.TRYWAIT P1, [R5+URZ+0x22860], R0 ;  /* 0x02286000050075a7 */ /* 0x000f64000802017f */
[----:B-----5:R-:W-:Y:S05]  /*14690*/  @!P1 BRA `(.L_x_14236) ;  /* 0x0000003800b89947 */ /* 0x020fea0003800000 */
.L_x_14354:
[----:B------:R-:W-:Y:S05]  /*146a0*/  @!P0 BRA `(.L_x_14237) ;  /* 0x0000000000048947 */ /* 0x000fea0003800000 */
[----:B------:R-:W-:Y:S01]  /*146b0*/  BPT.TRAP 0x1 ;  /* 0x000000040000795c */ /* 0x000fe20000300000 */
.L_x_14237:
[----:B------:R0:W0:Y:S02]  /*146c0*/  SYNCS.PHASECHK.TRANS64.TRYWAIT P0, [R3+URZ+0x22860], R2 ;  /* 0x02286002030075a7 */ /* 0x000024000800017f */
[----:B0-----:R-:W-:Y:S05]  /*146d0*/  @!P0 NANOSLEEP.SYNCS 0x989680 ;  /* 0x009896800000895d */ /* 0x001fea0003900000 */
[----:B------:R-:W0:Y:S02]  /*146e0*/  @!P0 SYNCS.PHASECHK.TRANS64 P0, [R3+URZ+0x22860], R2 ;  /* 0x02286002030085a7 */ /* 0x000e24000800007f */
[----:B0-----:R-:W-:Y:S05]  /*146f0*/  @!P0 BRA `(.L_x_14237) ;  /* 0xfffffffc00f08947 */ /* 0x001fea000383ffff */
.L_x_14229:
[----:B------:R-:W-:Y:S05]  /*14700*/  BSYNC B0 ;  /* 0x0000000000007941 */ /* 0x000fea0003800000 */
.L_x_14228:
[----:B------:R-:W-:Y:S05]  /*14710*/  EXIT ;  /* 0x000000000000794d */ /* 0x000fea0003800000 */
.L_x_14094:
[----:B0-----:R0:W1:Y:S02]  /*14720*/  SYNCS.PHASECHK.TRANS64.TRYWAIT P0, [R7+URZ+0x22800], R0 ;  /* 0x02280000070075a7 */ /* 0x001064000800017f */
[----:B-1----:R-:W-:Y:S05]  /*14730*/  @!P0 NANOSLEEP.SYNCS 0x989680 ;  /* 0x009896800000895d */ /* 0x002fea0003900000 */
[----:B------:R-:W1:Y:S02]  /*14740*/  @!P0 SYNCS.PHASECHK.TRANS64 P0, [R7+URZ+0x22800], R0 ;  /* 0x02280000070085a7 */ /* 0x000e64000800007f */
[----:B-1----:R-:W-:Y:S05]  /*14750*/  @!P0 BRA `(.L_x_14094) ;  /* 0xfffffffc00f08947 */ /* 0x002fea000383ffff */
[----:B------:R-:W-:Y:S05]  /*14760*/  BRA `(.L_x_14238) ;  /* 0xfffffed800587947 */ /* 0x000fea000383ffff */
.L_x_14098:
[----:B-1----:R-:W-:-:S04]  /*14770*/  IMAD.U32 R0, RZ, RZ, UR22 ;  /* 0x00000016ff007e24 */ /* 0x002fc8000f8e00ff */
[----:B------:R1:W2:Y:S03]  /*14780*/  SYNCS.PHASECHK.TRANS64.TRYWAIT P1, [R0+URZ+0x22830], R9 ;  /* 0x02283009000075a7 */ /* 0x0002a6000802017f */
[----:B--2---:R-:W-:Y:S05]  /*14790*/  @!P1 NANOSLEEP.SYNCS 0x989680 ;  /* 0x009896800000995d */ /* 0x004fea0003900000 */
[----:B------:R-:W2:Y:S02]  /*147a0*/  @!P1 SYNCS.PHASECHK.TRANS64 P1, [R0+URZ+0x22830], R9 ;  /* 0x02283009000095a7 */ /* 0x000ea4000802007f */
[----:B--2---:R-:W-:Y:S05]  /*147b0*/  @!P1 BRA `(.L_x_14098) ;  /* 0xfffffffc00ec9947 */ /* 0x004fea000383ffff */
[----:B------:R-:W-:Y:S05]  /*147c0*/  BRA `(.L_x_14097) ;  /* 0xfffffed800807947 */ /* 0x000fea000383ffff */
.L_x_14103:
[----:B-1----:R-:W-:-:S04]  /*147d0*/  IMAD.U32 R10, RZ, RZ, UR22 ;  /* 0x00000016ff0a7e24 */ /* 0x002fc8000f8e00ff */
[----:B------:R1:W2:Y:S03]  /*147e0*/  SYNCS.PHASECHK.TRANS64.TRYWAIT P1, [R10+URZ+0x22850], R9 ;  /* 0x022850090a0075a7 */ /* 0x0002a6000802017f */
[----:B--2---:R-:W-:Y:S05]  /*147f0*/  @!P1 NANOSLEEP.SYNCS 0x989680 ;  /* 0x009896800000995d */ /* 0x004fea0003900000 */
[----:B------:R-:W2:Y:S02]  /*14800*/  @!P1 SYNCS.PHASECHK.TRANS64 P1, [R10+URZ+0x22850], R9 ;  /* 0x022850090a0095a7 */ /* 0x000ea4000802007f */
[----:B--2---:R-:W-:Y:S05]  /*14810*/  @!P1 BRA `(.L_x_14103) ;  /* 0xfffffffc00ec9947 */ /* 0x004fea000383ffff */
[----:B------:R-:W-:Y:S05]  /*14820*/  BRA `(.L_x_14102) ;  /* 0xfffffef8000c7947 */ /* 0x000fea000383ffff */
.L_x_14109:
[----:B-1----:R-:W-:-:S04]  /*14830*/  IMAD.U32 R0, RZ, RZ, UR23 ;  /* 0x00000017ff007e24 */ /* 0x002fc8000f8e00ff */
[----:B------:R1:W2:Y:S03]  /*14840*/  SYNCS.PHASECHK.TRANS64.TRYWAIT P1, [R0+URZ+0x22830], R7 ;  /* 0x02283007000075a7 */ /* 0x0002a6000802017f */
[----:B--2---:R-:W-:Y:S05]  /*14850*/  @!P1 NANOSLEEP.SYNCS 0x989680 ;  /* 0x009896800000995d */ /* 0x004fea0003900000 */
[----:B------:R-:W2:Y:S02]  /*14860*/  @!P1 SYNCS.PHASECHK.TRANS64 P1, [R0+URZ+0x22830], R7 ;  /* 0x02283007000095a7 */ /* 0x000ea4000802007f */
[----:B--2---:R-:W-:Y:S05]  /*14870*/  @!P1 BRA `(.L_x_14109) ;  /* 0xfffffffc00ec9947 */ /* 0x004fea000383ffff */
[----:B------:R-:W-:Y:S05]  /*14880*/  BRA `(.L_x_14108) ;  /* 0xfffffefc00507947 */ /* 0x000fea000383ffff */
.L_x_14114:
[----:B-1----:R-:W-:-:S04]  /*14890*/  IMAD.U32 R8, RZ, RZ, UR23 ;  /* 0x00000017ff087e24 */ /* 0x002fc8000f8e00ff */
[----:B------:R1:W2:Y:S03]  /*148a0*/  SYNCS.PHASECHK.TRANS64.TRYWAIT P1, [R8+URZ+0x22850], R7 ;  /* 0x02285007080075a7 */ /* 0x0002a6000802017f */
[----:B--2---:R-:W-:Y:S05]  /*148b0*/  @!P1 NANOSLEEP.SYNCS 0x989680 ;  /* 0x009896800000995d */ /* 0x004fea0003900000 */
[----:B------:R-:W2:Y:S02]  /*148c0*/  @!P1 SYNCS.PHASECHK.TRANS64 P1, [R8+URZ+0x22850], R7 ;  /* 0x02285007080095a7 */ /* 0x000ea4000802007f */
[----:B--2---:R-:W-:Y:S05]  /*148d0*/  @!P1 BRA `(.L_x_14114) ;  /* 0xfffffffc00ec9947 */ /* 0x004fea000383ffff */
[----:B------:R-:W-:Y:S05]  /*148e0*/  BRA `(.L_x_14113) ;  /* 0xffffff2000cc7947 */ /* 0x000fea000383ffff */
.L_x_14121:
[----:B-1----:R-:W-:-:S04]  /*148f0*/  IMAD.U32 R0, RZ, RZ, UR23 ;  /* 0x00000017ff007e24 */ /* 0x002fc8000f8e00ff */
[----:B------:R1:W2:Y:S03]  /*14900*/  SYNCS.PHASECHK.TRANS64.TRYWAIT P1, [R0+URZ+0x22830], R7 ;  /* 0x02283007000075a7 */ /* 0x0002a6000802017f */
[----:B--2---:R-:W-:Y:S05]  /*14910*/  @!P1 NANOSLEEP.SYNCS 0x989680 ;  /* 0x009896800000995d */ /* 0x004fea0003900000 */
[----:B------:R-:W2:Y:S02]  /*14920*/  @!P1 SYNCS.PHASECHK.TRANS64 P1, [R0+URZ+0x22830], R7 ;  /* 0x02283007000095a7 */ /* 0x000ea4000802007f */
[----:B--2---:R-:W-:Y:S05]  /*14930*/  @!P1 BRA `(.L_x_14121) ;  /* 0xfffffffc00ec9947 */ /* 0x004fea000383ffff */
[----:B------:R-:W-:Y:S05]  /*14940*/  BRA `(.L_x_14120) ;  /* 0xffffff2400e87947 */ /* 0x000fea000383ffff */
.L_x_14126:
[----:B-1----:R-:W-:-:S04]  /*14950*/  IMAD.U32 R8, RZ, RZ, UR23 ;  /* 0x00000017ff087e24 */ /* 0x002fc8000f8e00ff */
[----:B------:R1:W2:Y:S03]  /*14960*/  SYNCS.PHASECHK.TRANS64.TRYWAIT P1, [R8+URZ+0x22850], R7 ;  /* 0x02285007080075a7 */ /* 0x0002a6000802017f */
[----:B--2---:R-:W-:Y:S05]  /*14970*/  @!P1 NANOSLEEP.SYNCS 0x989680 ;  /* 0x009896800000995d */ /* 0x004fea0003900000 */
[----:B------:R-:W2:Y:S02]  /*14980*/  @!P1 SYNCS.PHASECHK.TRANS64 P1, [R8+URZ+0x22850], R7 ;  /* 0x02285007080095a7 */ /* 0x000ea4000802007f */
[----:B--2---:R-:W-:Y:S05]  /*14990*/  @!P1 BRA `(.L_x_14126) ;  /* 0xfffffffc00ec9947 */ /* 0x004fea000383ffff */
[----:B------:R-:W-:Y:S05]  /*149a0*/  BRA `(.L_x_14125) ;  /* 0xffffff4400887947 */ /* 0x000fea000383ffff */
.L_x_14175:
        /* <DEDUP_REMOVED lines=11> */
.L_x_14240:
[----:B------:R-:W-:Y:S05]  /*14a60*/  BSYNC B0 ;  /* 0x0000000000007941 */ /* 0x000fea0003800000 */
.L_x_14239:
[----:B------:R-:W-:Y:S05]  /*14a70*/  BRA `(.L_x_14241) ;  /* 0xffffffb800cc7947 */ /* 0x000fea000383ffff */
.L_x_14178:
[----:B0-----:R0:W1:Y:S02]  /*14a80*/  SYNCS.PHASECHK.TRANS64.TRYWAIT P0, [R33+URZ+0x22840], R0 ;  /* 0x02284000210075a7 */ /* 0x001064000800017f */
[----:B-1----:R-:W-:Y:S05]  /*14a90*/  @!P0 NANOSLEEP.SYNCS 0x989680 ;  /* 0x009896800000895d */ /* 0x002fea0003900000 */
[----:B------:R-:W1:Y:S02]  /*14aa0*/  @!P0 SYNCS.PHASECHK.TRANS64 P0, [R33+URZ+0x22840], R0 ;  /* 0x02284000210085a7 */ /* 0x000e64000800007f */
[----:B-1----:R-:W-:Y:S05]  /*14ab0*/  @!P0 BRA `(.L_x_14178) ;  /* 0xfffffffc00f08947 */ /* 0x002fea000383ffff */
[----:B------:R-:W-:Y:S05]  /*14ac0*/  BRA `(.L_x_14242) ;  /* 0xffffffbc00647947 */ /* 0x000fea000383ffff */
.L_x_14179:
        /* <DEDUP_REMOVED lines=8> */
.L_x_14244:
[----:B------:R-:W-:Y:S05]  /*14b50*/  BSYNC B0 ;  /* 0x0000000000007941 */ /* 0x000fea0003800000 */
.L_x_14243:
        /* <DEDUP_REMOVED lines=9> */
.L_x_14245:
[----:B------:R-:W-:Y:S02]  /*14bf0*/  IMAD.MOV.U32 R13, RZ, RZ, R4 ;  /* 0x000000ffff0d7224 */ /* 0x000fe400078e0004 */
[----:B------:R-:W-:Y:S01]  /*14c00*/  IMAD.MOV.U32 R12, RZ, RZ, 0x1 ;  /* 0x00000001ff0c7424 */ /* 0x000fe200078e00ff */
[----:B------:R-:W-:-:S07]  /*14c10*/  MOV R3, R14 ;  /* 0x0000000e00037202 */ /* 0x000fce0000000f00 */
[----:B------:R-:W-:Y:S05]  /*14c20*/  WARPSYNC.COLLECTIVE R15, `(.L_x_14246) ;  /* 0x000000000f087348 */ /* 0x000fea0003c00000 */
[----:B------:R0:W1:Y:S02]  /*14c30*/  SHFL.IDX P6, R14, R13, R12, R11 ;  /* 0x0000000c0d0e7389 */ /* 0x00006400000c000b */
[----:B01----:R-:W-:Y:S01]  /*14c40*/  ENDCOLLECTIVE ;  /* 0x000000000000791b */ /* 0x003fe20003800000 */
.L_x_14246:
        /* <DEDUP_REMOVED lines=15> */
.L_x_14247:
[----:B------:R-:W-:Y:S02]  /*14d40*/  @P0 IMAD R7, R5, 0x2, R22 ;  /* 0x0000000205070824 */ /* 0x000fe400078e0216 */
[----:B------:R-:W-:Y:S02]  /*14d50*/  IMAD.MOV.U32 R13, RZ, RZ, R4 ;  /* 0x000000ffff0d7224 */ /* 0x000fe400078e0004 */
[----:B------:R-:W-:Y:S02]  /*14d60*/  IMAD.MOV.U32 R12, RZ, RZ, 0x2 ;  /* 0x00000002ff0c7424 */ /* 0x000fe400078e00ff */
[----:B------:R-:W-:-:S07]  /*14d70*/  IMAD.MOV.U32 R3, RZ, RZ, R14 ;  /* 0x000000ffff037224 */ /* 0x000fce00078e000e */
[----:B------:R-:W-:Y:S05]  /*14d80*/  WARPSYNC.COLLECTIVE R15, `(.L_x_14248) ;  /* 0x000000000f087348 */ /* 0x000fea0003c00000 */
[----:B------:R0:W1:Y:S02]  /*14d90*/  SHFL.IDX P6, R14, R13, R12, R11 ;  /* 0x0000000c0d0e7389 */ /* 0x00006400000c000b */
[----:B01----:R-:W-:Y:S01]  /*14da0*/  ENDCOLLECTIVE ;  /* 0x000000000000791b */ /* 0x003fe20003800000 */
.L_x_14248:
        /* <DEDUP_REMOVED lines=15> */
.L_x_14249:
[----:B------:R-:W-:Y:S02]  /*14ea0*/  @P0 IMAD R7, R5, 0x2, R22 ;  /* 0x0000000205070824 */ /* 0x000fe400078e0216 */
[----:B------:R-:W-:Y:S02]  /*14eb0*/  IMAD.MOV.U32 R13, RZ, RZ, R4 ;  /* 0x000000ffff0d7224 */ /* 0x000fe400078e0004 */
[----:B------:R-:W-:Y:S02]  /*14ec0*/  IMAD.MOV.U32 R12, RZ, RZ, 0x3 ;  /* 0x00000003ff0c7424 */ /* 0x000fe400078e00ff */
[----:B------:R-:W-:-:S07]  /*14ed0*/  IMAD.MOV.U32 R3, RZ, RZ, R14 ;  /* 0x000000ffff037224 */ /* 0x000fce00078e000e */
[----:B------:R-:W-:Y:S05]  /*14ee0*/  WARPSYNC.COLLECTIVE R15, `(.L_x_14250) ;  /* 0x000000000f087348 */ /* 0x000fea0003c00000 */
[----:B------:R0:W1:Y:S02]  /*14ef0*/  SHFL.IDX P6, R14, R13, R12, R11 ;  /* 0x0000000c0d0e7389 */ /* 0x00006400000c000b */
[----:B01----:R-:W-:Y:S01]  /*14f00*/  ENDCOLLECTIVE ;  /* 0x000000000000791b */ /* 0x003fe20003800000 */
.L_x_14250:
        /* <DEDUP_REMOVED lines=15> */
.L_x_14251:
[----:B------:R-:W-:Y:S02]  /*15000*/  @P0 IMAD R7, R5, 0x2, R22 ;  /* 0x0000000205070824 */ /* 0x000fe400078e0216 */
[----:B------:R-:W-:Y:S02]  /*15010*/  IMAD.MOV.U32 R13, RZ, RZ, R4 ;  /* 0x000000ffff0d7224 */ /* 0x000fe400078e0004 */
[----:B------:R-:W-:Y:S02]  /*15020*/  IMAD.MOV.U32 R12, RZ, RZ, 0x4 ;  /* 0x00000004ff0c7424 */ /* 0x000fe400078e00ff */
[----:B------:R-:W-:-:S07]  /*15030*/  IMAD.MOV.U32 R3, RZ, RZ, R14 ;  /* 0x000000ffff037224 */ /* 0x000fce00078e000e */
[----:B------:R-:W-:Y:S05]  /*15040*/  WARPSYNC.COLLECTIVE R15, `(.L_x_14252) ;  /* 0x000000000f087348 */ /* 0x000fea0003c00000 */
[----:B------:R0:W1:Y:S02]  /*15050*/  SHFL.IDX P6, R14, R13, R12, R11 ;  /* 0x0000000c0d0e7389 */ /* 0x00006400000c000b */
[----:B01----:R-:W-:Y:S01]  /*15060*/  ENDCOLLECTIVE ;  /* 0x000000000000791b */ /* 0x003fe20003800000 */
.L_x_14252:
        /* <DEDUP_REMOVED lines=15> */
.L_x_14253:
[----:B------:R-:W-:Y:S02]  /*15160*/  @P0 IMAD R7, R5, 0x2, R22 ;  /* 0x0000000205070824 */ /* 0x000fe400078e0216 */
[----:B------:R-:W-:Y:S02]  /*15170*/  IMAD.MOV.U32 R13, RZ, RZ, R4 ;  /* 0x000000ffff0d7224 */ /* 0x000fe400078e0004 */
[----:B------:R-:W-:Y:S02]  /*15180*/  IMAD.MOV.U32 R12, RZ, RZ, 0x5 ;  /* 0x00000005ff0c7424 */ /* 0x000fe400078e00ff */
[----:B------:R-:W-:-:S07]  /*15190*/  IMAD.MOV.U32 R3, RZ, RZ, R14 ;  /* 0x000000ffff037224 */ /* 0x000fce00078e000e */
[----:B------:R-:W-:Y:S05]  /*151a0*/  WARPSYNC.COLLECTIVE R15, `(.L_x_14254) ;  /* 0x000000000f087348 */ /* 0x000fea0003c00000 */
[----:B------:R0:W1:Y:S02]  /*151b0*/  SHFL.IDX P6, R14, R13, R12, R11 ;  /* 0x0000000c0d0e7389 */ /* 0x00006400000c000b */
[----:B01----:R-:W-:Y:S01]  /*151c0*/  ENDCOLLECTIVE ;  /* 0x000000000000791b */ /* 0x003fe20003800000 */
.L_x_14254:
        /* <DEDUP_REMOVED lines=10> */
.L_x_14255:
[----:B------:R-:W-:Y:S01]  /*15270*/  @!PT LDS RZ, [RZ] ;  /* 0x00000000fffff984 */ /* 0x000fe20000000800 */
[----:B------:R-:W-:Y:S01]  /*15280*/  @!PT LDS RZ, [RZ] ;  /* 0x00000000fffff984 */ /* 0x000fe20000000800 */
[----:B------:R-:W-:Y:S01]  /*15290*/  @!PT LDS RZ, [RZ] ;  /* 0x00000000fffff984 */ /* 0x000fe20000000800 */
[----:B------:R0:W-:Y:S01]  /*152a0*/  @P0 LDGSTS.E.BYPASS.LTC128B.128 [R7+0x1e400], desc[UR52][R2.64], !P2 ;  /* 0x1e40000002070fae */ /* 0x0001e2000d101d74 */
[----:B------:R-:W-:Y:S01]  /*152b0*/  IMAD.MOV.U32 R0, RZ, RZ, R14 ;  /* 0x000000ffff007224 */ /* 0x000fe200078e000e */
[----:B------:R-:W-:Y:S06]  /*152c0*/  BRA `(.L_x_14256) ;  /* 0xffffffb800c47947 */ /* 0x000fec000383ffff */
.L_x_14184:
        /* <DEDUP_REMOVED lines=9> */
.L_x_14257:
[C---:B------:R-:W-:Y:S01]  /*15360*/  VIADD R6, R17.reuse, 0x10 ;  /* 0x0000001011067836 */ /* 0x040fe20000000000 */
[----:B------:R-:W-:Y:S01]  /*15370*/  ISETP.GE.AND P0, PT, R17, R5, PT ;  /* 0x000000051100720c */ /* 0x000fe20003f06270 */
[----:B------:R-:W-:Y:S02]  /*15380*/  IMAD.MOV.U32 R13, RZ, RZ, R0 ;  /* 0x000000ffff0d7224 */ /* 0x000fe400078e0000 */
[----:B------:R-:W-:-:S10]  /*15390*/  IMAD.MOV.U32 R2, RZ, RZ, R14 ;  /* 0x000000ffff027224 */ /* 0x000fd400078e000e */
[----:B------:R-:W-:Y:S05]  /*153a0*/  WARPSYNC.COLLECTIVE R15, `(.L_x_14258) ;  /* 0x000000000f087348 */ /* 0x000fea0003c00000 */
[----:B------:R0:W1:Y:S02]  /*153b0*/  SHFL.IDX P6, R14, R13, R12, R11 ;  /* 0x0000000c0d0e7389 */ /* 0x00006400000c000b */
[----:B01----:R-:W-:Y:S01]  /*153c0*/  ENDCOLLECTIVE ;  /* 0x000000000000791b */ /* 0x003fe20003800000 */
.L_x_14258:
[----:B------:R-:W-:Y:S02]  /*153d0*/  IMAD.MOV.U32 R13, RZ, RZ, R4 ;  /* 0x000000ffff0d7224 */ /* 0x000fe400078e0004 */
[----:B------:R-:W-:Y:S02]  /*153e0*/  IMAD.MOV.U32 R12, RZ, RZ, 0x1 ;  /* 0x00000001ff0c7424 */ /* 0x000fe400078e00ff */
[----:B------:R-:W-:-:S07]  /*153f0*/  IMAD.MOV.U32 R3, RZ, RZ, R14 ;  /* 0x000000ffff037224 */ /* 0x000fce00078e000e */
[----:B------:R-:W-:Y:S05]  /*15400*/  WARPSYNC.COLLECTIVE R15, `(.L_x_14259) ;  /* 0x000000000f087348 */ /* 0x000fea0003c00000 */
[----:B------:R0:W1:Y:S02]  /*15410*/  SHFL.IDX P6, R14, R13, R12, R11 ;  /* 0x0000000c0d0e7389 */ /* 0x00006400000c000b */
[----:B01----:R-:W-:Y:S01]  /*15420*/  ENDCOLLECTIVE ;  /* 0x000000000000791b */ /* 0x003fe20003800000 */
.L_x_14259:
        /* <DEDUP_REMOVED lines=15> */
.L_x_14260:
[----:B------:R-:W-:Y:S02]  /*15520*/  IMAD.MOV.U32 R13, RZ, RZ, R4 ;  /* 0x000000ffff0d7224 */ /* 0x000fe400078e0004 */
[----:B------:R-:W-:Y:S02]  /*15530*/  IMAD.MOV.U32 R12, RZ, RZ, 0x2 ;  /* 0x00000002ff0c7424 */ /* 0x000fe400078e00ff */
[----:B------:R-:W-:-:S07]  /*15540*/  IMAD.MOV.U32 R3, RZ, RZ, R14 ;  /* 0x000000ffff037224 */ /* 0x000fce00078e000e */
[----:B------:R-:W-:Y:S05]  /*15550*/  WARPSYNC.COLLECTIVE R15, `(.L_x_14261) ;  /* 0x000000000f087348 */ /* 0x000fea0003c00000 */
[----:B------:R0:W1:Y:S02]  /*15560*/  SHFL.IDX P6, R14, R13, R12, R11 ;  /* 0x0000000c0d0e7389 */ /* 0x00006400000c000b */
[----:B01----:R-:W-:Y:S01]  /*15570*/  ENDCOLLECTIVE ;  /* 0x000000000000791b */ /* 0x003fe20003800000 */
.L_x_14261:
        /* <DEDUP_REMOVED lines=16> */
.L_x_14262:
[----:B------:R-:W-:Y:S02]  /*15680*/  IMAD.MOV.U32 R13, RZ, RZ, R4 ;  /* 0x000000ffff0d7224 */ /* 0x000fe400078e0004 */
[----:B------:R-:W-:Y:S02]  /*15690*/  IMAD.MOV.U32 R12, RZ, RZ, 0x3 ;  /* 0x00000003ff0c7424 */ /* 0x000fe400078e00ff */
[----:B------:R-:W-:-:S07]  /*156a0*/  IMAD.MOV.U32 R3, RZ, RZ, R14 ;  /* 0x000000ffff037224 */ /* 0x000fce00078e000e */
[----:B------:R-:W-:Y:S05]  /*156b0*/  WARPSYNC.COLLECTIVE R15, `(.L_x_14263) ;  /* 0x000000000f087348 */ /* 0x000fea0003c00000 */
[----:B------:R0:W1:Y:S02]  /*156c0*/  SHFL.IDX P6, R14, R13, R12, R11 ;  /* 0x0000000c0d0e7389 */ /* 0x00006400000c000b */
[----:B01----:R-:W-:Y:S01]  /*156d0*/  ENDCOLLECTIVE ;  /* 0x000000000000791b */ /* 0x003fe20003800000 */
.L_x_14263:
        /* <DEDUP_REMOVED lines=16> */
.L_x_14264:
[----:B------:R-:W-:Y:S02]  /*157e0*/  IMAD.MOV.U32 R13, RZ, RZ, R4 ;  /* 0x000000ffff0d7224 */ /* 0x000fe400078e0004 */
[----:B------:R-:W-:Y:S02]  /*157f0*/  IMAD.MOV.U32 R12, RZ, RZ, 0x4 ;  /* 0x00000004ff0c7424 */ /* 0x000fe400078e00ff */
[----:B------:R-:W-:-:S07]  /*15800*/  IMAD.MOV.U32 R3, RZ, RZ, R14 ;  /* 0x000000ffff037224 */ /* 0x000fce00078e000e */
[----:B------:R-:W-:Y:S05]  /*15810*/  WARPSYNC.COLLECTIVE R15, `(.L_x_14265) ;  /* 0x000000000f087348 */ /* 0x000fea0003c00000 */
[----:B------:R0:W1:Y:S02]  /*15820*/  SHFL.IDX P6, R14, R13, R12, R11 ;  /* 0x0000000c0d0e7389 */ /* 0x00006400000c000b */
[----:B01----:R-:W-:Y:S01]  /*15830*/  ENDCOLLECTIVE ;  /* 0x000000000000791b */ /* 0x003fe20003800000 */
.L_x_14265:
        /* <DEDUP_REMOVED lines=16> */
.L_x_14266:
[----:B------:R-:W-:Y:S02]  /*15940*/  IMAD.MOV.U32 R13, RZ, RZ, R4 ;  /* 0x000000ffff0d7224 */ /* 0x000fe400078e0004 */
[----:B------:R-:W-:Y:S02]  /*15950*/  IMAD.MOV.U32 R12, RZ, RZ, 0x5 ;  /* 0x00000005ff0c7424 */ /* 0x000fe400078e00ff */
[----:B------:R-:W-:-:S07]  /*15960*/  IMAD.MOV.U32 R3, RZ, RZ, R14 ;  /* 0x000000ffff037224 */ /* 0x000fce00078e000e */
[----:B------:R-:W-:Y:S05]  /*15970*/  WARPSYNC.COLLECTIVE R15, `(.L_x_14267) ;  /* 0x000000000f087348 */ /* 0x000fea0003c00000 */
[----:B------:R0:W1:Y:S02]  /*15980*/  SHFL.IDX P6, R14, R13, R12, R11 ;  /* 0x0000000c0d0e7389 */ /* 0x00006400000c000b */
[----:B01----:R-:W-:Y:S01]  /*15990*/  ENDCOLLECTIVE ;  /* 0x000000000000791b */ /* 0x003fe20003800000 */
.L_x_14267:
        /* <DEDUP_REMOVED lines=16> */
.L_x_14268:
[----:B------:R-:W-:Y:S02]  /*15aa0*/  IMAD.MOV.U32 R13, RZ, RZ, R4 ;  /* 0x000000ffff0d7224 */ /* 0x000fe400078e0004 */
[----:B------:R-:W-:Y:S02]  /*15ab0*/  IMAD.MOV.U32 R12, RZ, RZ, 0x6 ;  /* 0x00000006ff0c7424 */ /* 0x000fe400078e00ff */
[----:B------:R-:W-:-:S07]  /*15ac0*/  IMAD.MOV.U32 R3, RZ, RZ, R14 ;  /* 0x000000ffff037224 */ /* 0x000fce00078e000e */
[----:B------:R-:W-:Y:S05]  /*15ad0*/  WARPSYNC.COLLECTIVE R15, `(.L_x_14269) ;  /* 0x000000000f087348 */ /* 0x000fea0003c00000 */
[----:B------:R0:W1:Y:S02]  /*15ae0*/  SHFL.IDX P6, R14, R13, R12, R11 ;  /* 0x0000000c0d0e7389 */ /* 0x00006400000c000b */
[----:B01----:R-:W-:Y:S01]  /*15af0*/  ENDCOLLECTIVE ;  /* 0x000000000000791b */ /* 0x003fe20003800000 */
.L_x_14269:
        /* <DEDUP_REMOVED lines=16> */
.L_x_14270:
[----:B------:R-:W-:Y:S02]  /*15c00*/  IMAD.MOV.U32 R13, RZ, RZ, R4 ;  /* 0x000000ffff0d7224 */ /* 0x000fe400078e0004 */
[----:B------:R-:W-:Y:S02]  /*15c10*/  IMAD.MOV.U32 R12, RZ, RZ, 0x7 ;  /* 0x00000007ff0c7424 */ /* 0x000fe400078e00ff */
[----:B------:R-:W-:-:S07]  /*15c20*/  IMAD.MOV.U32 R3, RZ, RZ, R14 ;  /* 0x000000ffff037224 */ /* 0x000fce00078e000e */
[----:B------:R-:W-:Y:S05]  /*15c30*/  WARPSYNC.COLLECTIVE R15, `(.L_x_14271) ;  /* 0x000000000f087348 */ /* 0x000fea0003c00000 */
[----:B------:R0:W1:Y:S02]  /*15c40*/  SHFL.IDX P6, R14, R13, R12, R11 ;  /* 0x0000000c0d0e7389 */ /* 0x00006400000c000b */
[----:B01----:R-:W-:Y:S01]  /*15c50*/  ENDCOLLECTIVE ;  /* 0x000000000000791b */ /* 0x003fe20003800000 */
.L_x_14271:
        /* <DEDUP_REMOVED lines=14> */
.L_x_14272:
[----:B------:R-:W-:Y:S05]  /*15d40*/  BRA `(.L_x_14273) ;  /* 0xffffffbc002c7947 */ /* 0x000fea000383ffff */
.L_x_14187:
[----:B0-----:R0:W1:Y:S02]  /*15d50*/  SYNCS.PHASECHK.TRANS64.TRYWAIT P0, [R22+URZ+0x22820], R3 ;  /* 0x02282003160075a7 */ /* 0x001064000800017f */
[----:B-1----:R-:W-:Y:S05]  /*15d60*/  @!P0 NANOSLEEP.SYNCS 0x989680 ;  /* 0x009896800000895d */ /* 0x002fea0003900000 */
[----:B------:R-:W1:Y:S02]  /*15d70*/  @!P0 SYNCS.PHASECHK.TRANS64 P0, [R22+URZ+0x22820], R3 ;  /* 0x02282003160085a7 */ /* 0x000e64000800007f */
[----:B-1----:R-:W-:Y:S05]  /*15d80*/  @!P0 BRA `(.L_x_14187) ;  /* 0xfffffffc00f08947 */ /* 0x002fea000383ffff */
[----:B------:R-:W-:Y:S05]  /*15d90*/  BRA `(.L_x_14274) ;  /* 0xffffffbc00887947 */ /* 0x000fea000383ffff */
.L_x_14190:
[----:B-1----:R1:W2:Y:S02]  /*15da0*/  SYNCS.PHASECHK.TRANS64.TRYWAIT P0, [R33+URZ+0x22860], R0 ;  /* 0x02286000210075a7 */ /* 0x0022a4000800017f */
[----:B--2---:R-:W-:Y:S05]  /*15db0*/  @!P0 NANOSLEEP.SYNCS 0x989680 ;  /* 0x009896800000895d */ /* 0x004fea0003900000 */
[----:B------:R-:W2:Y:S02]  /*15dc0*/  @!P0 SYNCS.PHASECHK.TRANS64 P0, [R33+URZ+0x22860], R0 ;  /* 0x02286000210085a7 */ /* 0x000ea4000800007f */
[----:B--2---:R-:W-:Y:S05]  /*15dd0*/  @!P0 BRA `(.L_x_14190) ;  /* 0xfffffffc00f08947 */ /* 0x004fea000383ffff */
[----:B------:R-:W-:Y:S05]  /*15de0*/  BRA `(.L_x_14275) ;  /* 0xffffffbc00987947 */ /* 0x000fea000383ffff */
.L_x_14191:
        /* <DEDUP_REMOVED lines=8> */
.L_x_14277:
[----:B------:R-:W-:Y:S05]  /*15e70*/  BSYNC B0 ;  /* 0x0000000000007941 */ /* 0x000fea0003800000 */
.L_x_14276:
        /* <DEDUP_REMOVED lines=13> */
.L_x_14278:
        /* <DEDUP_REMOVED lines=11> */
.L_x_14279:
        /* <DEDUP_REMOVED lines=17> */
.L_x_14280:
[----:B------:R-:W-:Y:S02]  /*16110*/  IMAD.MOV.U32 R13, RZ, RZ, R6 ;  /* 0x000000ffff0d7224 */ /* 0x000fe400078e0006 */
[----:B------:R-:W-:Y:S01]  /*16120*/  IMAD.MOV.U32 R12, RZ, RZ, 0x2 ;  /* 0x00000002ff0c7424 */ /* 0x000fe200078e00ff */
[----:B------:R-:W-:-:S13]  /*16130*/  IADD3 R2, P4, R14, R0, RZ ;  /* 0x000000000e027210 */ /* 0x000fda0007f9e0ff */
[----:B------:R-:W-:Y:S05]  /*16140*/  WARPSYNC.COLLECTIVE R15, `(.L_x_14281) ;  /* 0x000000000f087348 */ /* 0x000fea0003c00000 */
[----:B------:R0:W1:Y:S02]  /*16150*/  SHFL.IDX P6, R14, R13, R12, R11 ;  /* 0x0000000c0d0e7389 */ /* 0x00006400000c000b */
[----:B01----:R-:W-:Y:S01]  /*16160*/  ENDCOLLECTIVE ;  /* 0x000000000000791b */ /* 0x003fe20003800000 */
.L_x_14281:
        /* <DEDUP_REMOVED lines=17> */
.L_x_14282:
[----:B------:R-:W-:Y:S02]  /*16280*/  IMAD.MOV.U32 R13, RZ, RZ, R6 ;  /* 0x000000ffff0d7224 */ /* 0x000fe400078e0006 */
[----:B------:R-:W-:Y:S01]  /*16290*/  IMAD.MOV.U32 R12, RZ, RZ, 0x3 ;  /* 0x00000003ff0c7424 */ /* 0x000fe200078e00ff */
[----:B------:R-:W-:-:S13]  /*162a0*/  IADD3 R2, P4, R14, R0, RZ ;  /* 0x000000000e027210 */ /* 0x000fda0007f9e0ff */
[----:B------:R-:W-:Y:S05]  /*162b0*/  WARPSYNC.COLLECTIVE R15, `(.L_x_14283) ;  /* 0x000000000f087348 */ /* 0x000fea0003c00000 */
[----:B------:R0:W1:Y:S02]  /*162c0*/  SHFL.IDX P6, R14, R13, R12, R11 ;  /* 0x0000000c0d0e7389 */ /* 0x00006400000c000b */
[----:B01----:R-:W-:Y:S01]  /*162d0*/  ENDCOLLECTIVE ;  /* 0x000000000000791b */ /* 0x003fe20003800000 */
.L_x_14283:
        /* <DEDUP_REMOVED lines=17> */
.L_x_14284:
[----:B------:R-:W-:Y:S02]  /*163f0*/  IMAD.MOV.U32 R13, RZ, RZ, R6 ;  /* 0x000000ffff0d7224 */ /* 0x000fe400078e0006 */
[----:B------:R-:W-:Y:S01]  /*16400*/  IMAD.MOV.U32 R12, RZ, RZ, 0x4 ;  /* 0x00000004ff0c7424 */ /* 0x000fe200078e00ff */
[----:B------:R-:W-:-:S13]  /*16410*/  IADD3 R2, P4, R14, R0, RZ ;  /* 0x000000000e027210 */ /* 0x000fda0007f9e0ff */
[----:B------:R-:W-:Y:S05]  /*16420*/  WARPSYNC.COLLECTIVE R15, `(.L_x_14285) ;  /* 0x000000000f087348 */ /* 0x000fea0003c00000 */
[----:B------:R0:W1:Y:S02]  /*16430*/  SHFL.IDX P6, R14, R13, R12, R11 ;  /* 0x0000000c0d0e7389 */ /* 0x00006400000c000b */
[----:B01----:R-:W-:Y:S01]  /*16440*/  ENDCOLLECTIVE ;  /* 0x000000000000791b */ /* 0x003fe20003800000 */
.L_x_14285:
        /* <DEDUP_REMOVED lines=17> */
.L_x_14286:
[----:B------:R-:W-:Y:S02]  /*16560*/  IMAD.MOV.U32 R13, RZ, RZ, R6 ;  /* 0x000000ffff0d7224 */ /* 0x000fe400078e0006 */
[----:B------:R-:W-:Y:S01]  /*16570*/  IMAD.MOV.U32 R12, RZ, RZ, 0x5 ;  /* 0x00000005ff0c7424 */ /* 0x000fe200078e00ff */
[----:B------:R-:W-:-:S13]  /*16580*/  IADD3 R2, P4, R14, R0, RZ ;  /* 0x000000000e027210 */ /* 0x000fda0007f9e0ff */
[----:B------:R-:W-:Y:S05]  /*16590*/  WARPSYNC.COLLECTIVE R15, `(.L_x_14287) ;  /* 0x000000000f087348 */ /* 0x000fea0003c00000 */
[----:B------:R0:W1:Y:S02]  /*165a0*/  SHFL.IDX P6, R14, R13, R12, R11 ;  /* 0x0000000c0d0e7389 */ /* 0x00006400000c000b */
[----:B01----:R-:W-:Y:S01]  /*165b0*/  ENDCOLLECTIVE ;  /* 0x000000000000791b */ /* 0x003fe20003800000 */
.L_x_14287:
        /* <DEDUP_REMOVED lines=12> */
.L_x_14288:
        /* <DEDUP_REMOVED lines=9> */
.L_x_14198:
[----:B0-----:R0:W1:Y:S02]  /*16710*/  SYNCS.PHASECHK.TRANS64.TRYWAIT P0, [R10+URZ+0x22840], R20 ;  /* 0x022840140a0075a7 */ /* 0x001064000800017f */
[----:B-1----:R-:W-:Y:S05]  /*16720*/  @!P0 NANOSLEEP.SYNCS 0x989680 ;  /* 0x009896800000895d */ /* 0x002fea0003900000 */
[----:B------:R-:W1:Y:S02]  /*16730*/  @!P0 SYNCS.PHASECHK.TRANS64 P0, [R10+URZ+0x22840], R20 ;  /* 0x022840140a0085a7 */ /* 0x000e64000800007f */
[----:B-1----:R-:W-:Y:S05]  /*16740*/  @!P0 BRA `(.L_x_14198) ;  /* 0xfffffffc00f08947 */ /* 0x002fea000383ffff */
[----:B------:R-:W-:Y:S05]  /*16750*/  BRA `(.L_x_14290) ;  /* 0xffffffbc00fc7947 */ /* 0x000fea000383ffff */
.L_x_14199:
        /* <DEDUP_REMOVED lines=8> */
.L_x_14292:
[----:B------:R-:W-:Y:S05]  /*167e0*/  BSYNC B1 ;  /* 0x0000000000017941 */ /* 0x000fea0003800000 */
.L_x_14291:
        /* <DEDUP_REMOVED lines=9> */
.L_x_14293:
[----:B------:R-:W-:Y:S02]  /*16880*/  IMAD.MOV.U32 R13, RZ, RZ, R8 ;  /* 0x000000ffff0d7224 */ /* 0x000fe400078e0008 */
[----:B------:R-:W-:Y:S02]  /*16890*/  IMAD.MOV.U32 R12, RZ, RZ, 0x1 ;  /* 0x00000001ff0c7424 */ /* 0x000fe400078e00ff */
[----:B------:R-:W-:-:S07]  /*168a0*/  IMAD.MOV.U32 R2, RZ, RZ, R14 ;  /* 0x000000ffff027224 */ /* 0x000fce00078e000e */
[----:B------:R-:W-:Y:S05]  /*168b0*/  WARPSYNC.COLLECTIVE R15, `(.L_x_14294) ;  /* 0x000000000f087348 */ /* 0x000fea0003c00000 */
[----:B------:R0:W1:Y:S02]  /*168c0*/  SHFL.IDX P6, R14, R13, R12, R11 ;  /* 0x0000000c0d0e7389 */ /* 0x00006400000c000b */
[----:B01----:R-:W-:Y:S01]  /*168d0*/  ENDCOLLECTIVE ;  /* 0x000000000000791b */ /* 0x003fe20003800000 */
.L_x_14294:
        /* <DEDUP_REMOVED lines=11> */
.L_x_14295:
[----:B------:R-:W-:Y:S02]  /*16990*/  IMAD.MOV.U32 R13, RZ, RZ, R8 ;  /* 0x000000ffff0d7224 */ /* 0x000fe400078e0008 */
[----:B------:R-:W-:Y:S02]  /*169a0*/  IMAD.MOV.U32 R12, RZ, RZ, 0x2 ;  /* 0x00000002ff0c7424 */ /* 0x000fe400078e00ff */
[----:B------:R-:W-:-:S07]  /*169b0*/  IMAD.MOV.U32 R2, RZ, RZ, R14 ;  /* 0x000000ffff027224 */ /* 0x000fce00078e000e */
[----:B------:R-:W-:Y:S05]  /*169c0*/  WARPSYNC.COLLECTIVE R15, `(.L_x_14296) ;  /* 0x000000000f087348 */ /* 0x000fea0003c00000 */
[----:B------:R0:W1:Y:S02]  /*169d0*/  SHFL.IDX P6, R14, R13, R12, R11 ;  /* 0x0000000c0d0e7389 */ /* 0x00006400000c000b */
[----:B01----:R-:W-:Y:S01]  /*169e0*/  ENDCOLLECTIVE ;  /* 0x000000000000791b */ /* 0x003fe20003800000 */
.L_x_14296:
        /* <DEDUP_REMOVED lines=11> */
.L_x_14297:
[----:B------:R-:W-:Y:S02]  /*16aa0*/  IMAD.MOV.U32 R13, RZ, RZ, R8 ;  /* 0x000000ffff0d7224 */ /* 0x000fe400078e0008 */
[----:B------:R-:W-:Y:S02]  /*16ab0*/  IMAD.MOV.U32 R12, RZ, RZ, 0x3 ;  /* 0x00000003ff0c7424 */ /* 0x000fe400078e00ff */
[----:B------:R-:W-:-:S07]  /*16ac0*/  IMAD.MOV.U32 R2, RZ, RZ, R14 ;  /* 0x000000ffff027224 */ /* 0x000fce00078e000e */
[----:B------:R-:W-:Y:S05]  /*16ad0*/  WARPSYNC.COLLECTIVE R15, `(.L_x_14298) ;  /* 0x000000000f087348 */ /* 0x000fea0003c00000 */
[----:B------:R0:W1:Y:S02]  /*16ae0*/  SHFL.IDX P6, R14, R13, R12, R11 ;  /* 0x0000000c0d0e7389 */ /* 0x00006400000c000b */
[----:B01----:R-:W-:Y:S01]  /*16af0*/  ENDCOLLECTIVE ;  /* 0x000000000000791b */ /* 0x003fe20003800000 */
.L_x_14298:
        /* <DEDUP_REMOVED lines=11> */
.L_x_14299:
[----:B------:R-:W-:Y:S02]  /*16bb0*/  IMAD.MOV.U32 R13, RZ, RZ, R8 ;  /* 0x000000ffff0d7224 */ /* 0x000fe400078e0008 */
[----:B------:R-:W-:Y:S02]  /*16bc0*/  IMAD.MOV.U32 R12, RZ, RZ, 0x4 ;  /* 0x00000004ff0c7424 */ /* 0x000fe400078e00ff */
[----:B------:R-:W-:-:S07]  /*16bd0*/  IMAD.MOV.U32 R2, RZ, RZ, R14 ;  /* 0x000000ffff027224 */ /* 0x000fce00078e000e */
[----:B------:R-:W-:Y:S05]  /*16be0*/  WARPSYNC.COLLECTIVE R15, `(.L_x_14300) ;  /* 0x000000000f087348 */ /* 0x000fea0003c00000 */
[----:B------:R0:W1:Y:S02]  /*16bf0*/  SHFL.IDX P6, R14, R13, R12, R11 ;  /* 0x0000000c0d0e7389 */ /* 0x00006400000c000b */
[----:B01----:R-:W-:Y:S01]  /*16c00*/  ENDCOLLECTIVE ;  /* 0x000000000000791b */ /* 0x003fe20003800000 */
.L_x_14300:
        /* <DEDUP_REMOVED lines=11> */
.L_x_14301:
[----:B------:R-:W-:Y:S02]  /*16cc0*/  IMAD.MOV.U32 R13, RZ, RZ, R8 ;  /* 0x000000ffff0d7224 */ /* 0x000fe400078e0008 */
[----:B------:R-:W-:Y:S02]  /*16cd0*/  IMAD.MOV.U32 R12, RZ, RZ, 0x5 ;  /* 0x00000005ff0c7424 */ /* 0x000fe400078e00ff */
[----:B------:R-:W-:-:S07]  /*16ce0*/  IMAD.MOV.U32 R2, RZ, RZ, R14 ;  /* 0x000000ffff027224 */ /* 0x000fce00078e000e */
[----:B------:R-:W-:Y:S05]  /*16cf0*/  WARPSYNC.COLLECTIVE R15, `(.L_x_14302) ;  /* 0x000000000f087348 */ /* 0x000fea0003c00000 */
[----:B------:R0:W1:Y:S02]  /*16d00*/  SHFL.IDX P6, R14, R13, R12, R11 ;  /* 0x0000000c0d0e7389 */ /* 0x00006400000c000b */
[----:B01----:R-:W-:Y:S01]  /*16d10*/  ENDCOLLECTIVE ;  /* 0x000000000000791b */ /* 0x003fe20003800000 */
.L_x_14302:
        /* <DEDUP_REMOVED lines=11> */
.L_x_14303:
[----:B------:R-:W-:Y:S05]  /*16dd0*/  BRA `(.L_x_14304) ;  /* 0xffffffbc00247947 */ /* 0x000fea000383ffff */
.L_x_14204:
[----:B--2---:R2:W3:Y:S02]  /*16de0*/  SYNCS.PHASECHK.TRANS64.TRYWAIT P0, [R10+URZ+0x22860], R20 ;  /* 0x022860140a0075a7 */ /* 0x0044e4000800017f */
[----:B---3--:R-:W-:Y:S05]  /*16df0*/  @!P0 NANOSLEEP.SYNCS 0x989680 ;  /* 0x009896800000895d */ /* 0x008fea0003900000 */
[----:B------:R-:W3:Y:S02]  /*16e00*/  @!P0 SYNCS.PHASECHK.TRANS64 P0, [R10+URZ+0x22860], R20 ;  /* 0x022860140a0085a7 */ /* 0x000ee4000800007f */
[----:B---3--:R-:W-:Y:S05]  /*16e10*/  @!P0 BRA `(.L_x_14204) ;  /* 0xfffffffc00f08947 */ /* 0x008fea000383ffff */
[----:B------:R-:W-:Y:S05]  /*16e20*/  BRA `(.L_x_14305) ;  /* 0xffffffbc00747947 */ /* 0x000fea000383ffff */
.L_x_14205:
        /* <DEDUP_REMOVED lines=8> */
.L_x_14307:
[----:B------:R-:W-:Y:S05]  /*16eb0*/  BSYNC B1 ;  /* 0x0000000000017941 */ /* 0x000fea0003800000 */
.L_x_14306:
        /* <DEDUP_REMOVED lines=9> */
.L_x_14308:
[----:B------:R-:W-:Y:S02]  /*16f50*/  IMAD.MOV.U32 R13, RZ, RZ, R25 ;  /* 0x000000ffff0d7224 */ /* 0x000fe400078e0019 */
[----:B------:R-:W-:Y:S01]  /*16f60*/  IMAD.MOV.U32 R12, RZ, RZ, 0x1 ;  /* 0x00000001ff0c7424 */ /* 0x000fe200078e00ff */
[----:B------:R-:W-:-:S13]  /*16f70*/  IADD3 R2, P0, R14, R0, RZ ;  /* 0x000000000e027210 */ /* 0x000fda0007f1e0ff */
[----:B------:R-:W-:Y:S05]  /*16f80*/  WARPSYNC.COLLECTIVE R15, `(.L_x_14309) ;  /* 0x000000000f087348 */ /* 0x000fea0003c00000 */
[----:B------:R0:W1:Y:S02]  /*16f90*/  SHFL.IDX P6, R14, R13, R12, R11 ;  /* 0x0000000c0d0e7389 */ /* 0x00006400000c000b */
[----:B01----:R-:W-:Y:S01]  /*16fa0*/  ENDCOLLECTIVE ;  /* 0x000000000000791b */ /* 0x003fe20003800000 */
.L_x_14309:
        /* <DEDUP_REMOVED lines=13> */
.L_x_14310:
[----:B------:R-:W-:Y:S01]  /*17080*/  MOV R13, R25 ;  /* 0x00000019000d7202 */ /* 0x000fe20000000f00 */
[----:B------:R-:W-:Y:S01]  /*17090*/  IMAD.MOV.U32 R12, RZ, RZ, 0x2 ;  /* 0x00000002ff0c7424 */ /* 0x000fe200078e00ff */
[----:B------:R-:W-:-:S13]  /*170a0*/  IADD3 R2, P0, R14, R0, RZ ;  /* 0x000000000e027210 */ /* 0x000fda0007f1e0ff */
[----:B------:R-:W-:Y:S05]  /*170b0*/  WARPSYNC.COLLECTIVE R15, `(.L_x_14311) ;  /* 0x000000000f087348 */ /* 0x000fea0003c00000 */
[----:B------:R0:W1:Y:S02]  /*170c0*/  SHFL.IDX P6, R14, R13, R12, R11 ;  /* 0x0000000c0d0e7389 */ /* 0x00006400000c000b */
[----:B01----:R-:W-:Y:S01]  /*170d0*/  ENDCOLLECTIVE ;  /* 0x000000000000791b */ /* 0x003fe20003800000 */
.L_x_14311:
        /* <DEDUP_REMOVED lines=13> */
.L_x_14312:
[----:B------:R-:W-:Y:S02]  /*171b0*/  IMAD.MOV.U32 R13, RZ, RZ, R25 ;  /* 0x000000ffff0d7224 */ /* 0x000fe400078e0019 */
[----:B------:R-:W-:Y:S02]  /*171c0*/  IMAD.MOV.U32 R12, RZ, RZ, 0x3 ;  /* 0x00000003ff0c7424 */ /* 0x000fe400078e00ff */
[----:B------:R-:W-:-:S07]  /*171d0*/  IMAD.MOV.U32 R8, RZ, RZ, R14 ;  /* 0x000000ffff087224 */ /* 0x000fce00078e000e */
[----:B------:R-:W-:Y:S05]  /*171e0*/  WARPSYNC.COLLECTIVE R15, `(.L_x_14313) ;  /* 0x000000000f087348 */ /* 0x000fea0003c00000 */
[----:B------:R0:W1:Y:S02]  /*171f0*/  SHFL.IDX P6, R14, R13, R12, R11 ;  /* 0x0000000c0d0e7389 */ /* 0x00006400000c000b */
[----:B01----:R-:W-:Y:S01]  /*17200*/  ENDCOLLECTIVE ;  /* 0x000000000000791b */ /* 0x003fe20003800000 */
.L_x_14313:
        /* <DEDUP_REMOVED lines=14> */
.L_x_14314:
[----:B------:R-:W-:Y:S02]  /*172f0*/  IMAD.MOV.U32 R13, RZ, RZ, R25 ;  /* 0x000000ffff0d7224 */ /* 0x000fe400078e0019 */
[----:B------:R-:W-:Y:S01]  /*17300*/  IMAD.MOV.U32 R12, RZ, RZ, 0x4 ;  /* 0x00000004ff0c7424 */ /* 0x000fe200078e00ff */
[----:B------:R-:W-:-:S13]  /*17310*/  IADD3 R2, P0, R14, R0, RZ ;  /* 0x000000000e027210 */ /* 0x000fda0007f1e0ff */
[----:B------:R-:W-:Y:S05]  /*17320*/  WARPSYNC.COLLECTIVE R15, `(.L_x_14315) ;  /* 0x000000000f087348 */ /* 0x000fea0003c00000 */
[----:B------:R0:W1:Y:S02]  /*17330*/  SHFL.IDX P6, R14, R13, R12, R11 ;  /* 0x0000000c0d0e7389 */ /* 0x00006400000c000b */
[----:B01----:R-:W-:Y:S01]  /*17340*/  ENDCOLLECTIVE ;  /* 0x000000000000791b */ /* 0x003fe20003800000 */
.L_x_14315:
        /* <DEDUP_REMOVED lines=13> */
.L_x_14316:
[----:B------:R-:W-:Y:S02]  /*17420*/  IMAD.MOV.U32 R13, RZ, RZ, R25 ;  /* 0x000000ffff0d7224 */ /* 0x000fe400078e0019 */
[----:B------:R-:W-:Y:S01]  /*17430*/  IMAD.MOV.U32 R12, RZ, RZ, 0x5 ;  /* 0x00000005ff0c7424 */ /* 0x000fe200078e00ff */
[----:B------:R-:W-:-:S13]  /*17440*/  IADD3 R2, P0, R14, R0, RZ ;  /* 0x000000000e027210 */ /* 0x000fda0007f1e0ff */
[----:B------:R-:W-:Y:S05]  /*17450*/  WARPSYNC.COLLECTIVE R15, `(.L_x_14317) ;  /* 0x000000000f087348 */ /* 0x000fea0003c00000 */
[----:B------:R0:W1:Y:S02]  /*17460*/  SHFL.IDX P6, R14, R13, R12, R11 ;  /* 0x0000000c0d0e7389 */ /* 0x00006400000c000b */
[----:B01----:R-:W-:Y:S01]  /*17470*/  ENDCOLLECTIVE ;  /* 0x000000000000791b */ /* 0x003fe20003800000 */
.L_x_14317:
        /* <DEDUP_REMOVED lines=13> */
.L_x_14318:
[----:B------:R-:W-:Y:S05]  /*17550*/  BRA `(.L_x_14319) ;  /* 0xffffffb800b47947 */ /* 0x000fea000383ffff */
.L_x_14213:
        /* <DEDUP_REMOVED lines=8> */
.L_x_14321:
[----:B------:R-:W-:Y:S05]  /*175e0*/  BSYNC B0 ;  /* 0x0000000000007941 */ /* 0x000fea0003800000 */
.L_x_14320:
        /* <DEDUP_REMOVED lines=9> */
.L_x_14322:
        /* <DEDUP_REMOVED lines=24> */
.L_x_14323:
[----:B------:R-:W-:Y:S01]  /*17800*/  IMAD.MOV.U32 R12, RZ, RZ, 0x2 ;  /* 0x00000002ff0c7424 */ /* 0x000fe200078e00ff */
[----:B------:R-:W-:-:S05]  /*17810*/  SEL R14, R14, RZ, P1 ;  /* 0x000000ff0e0e7207 */ /* 0x000fca0000800000 */
[----:B------:R-:W-:-:S04]  /*17820*/  IMAD.IADD R5, R13, 0x1, R14 ;  /* 0x000000010d057824 */ /* 0x000fc800078e020e */
[----:B------:R-:W-:-:S07]  /*17830*/  IMAD.MOV.U32 R13, RZ, RZ, R5 ;  /* 0x000000ffff0d7224 */ /* 0x000fce00078e0005 */
[----:B------:R-:W-:Y:S05]  /*17840*/  WARPSYNC.COLLECTIVE R15, `(.L_x_14324) ;  /* 0x000000000f087348 */ /* 0x000fea0003c00000 */
[----:B------:R0:W1:Y:S02]  /*17850*/  SHFL.UP P6, R14, R13, R12, R11 ;  /* 0x0400000c0d0e7389 */ /* 0x00006400000c000b */
[----:B01----:R-:W-:Y:S01]  /*17860*/  ENDCOLLECTIVE ;  /* 0x000000000000791b */ /* 0x003fe20003800000 */
.L_x_14324:
[----:B------:R-:W-:Y:S01]  /*17870*/  IMAD.MOV.U32 R12, RZ, RZ, 0x4 ;  /* 0x00000004ff0c7424 */ /* 0x000fe200078e00ff */
[----:B------:R-:W-:-:S05]  /*17880*/  SEL R2, R14, RZ, P2 ;  /* 0x000000ff0e027207 */ /* 0x000fca0001000000 */
[----:B------:R-:W-:-:S04]  /*17890*/  IMAD.IADD R2, R5, 0x1, R2 ;  /* 0x0000000105027824 */ /* 0x000fc800078e0202 */
[----:B------:R-:W-:-:S07]  /*178a0*/  IMAD.MOV.U32 R13, RZ, RZ, R2 ;  /* 0x000000ffff0d7224 */ /* 0x000fce00078e0002 */
[----:B------:R-:W-:Y:S05]  /*178b0*/  WARPSYNC.COLLECTIVE R15, `(.L_x_14325) ;  /* 0x000000000f087348 */ /* 0x000fea0003c00000 */
[----:B------:R0:W1:Y:S02]  /*178c0*/  SHFL.UP P6, R14, R13, R12, R11 ;  /* 0x0400000c0d0e7389 */ /* 0x00006400000c000b */
[----:B01----:R-:W-:Y:S01]  /*178d0*/  ENDCOLLECTIVE ;  /* 0x000000000000791b */ /* 0x003fe20003800000 */
.L_x_14325:
[----:B------:R-:W-:Y:S01]  /*178e0*/  IMAD.MOV.U32 R12, RZ, RZ, 0x8 ;  /* 0x00000008ff0c7424 */ /* 0x000fe200078e00ff */
[----:B------:R-:W-:-:S05]  /*178f0*/  SEL R3, R14, RZ, P3 ;  /* 0x000000ff0e037207 */ /* 0x000fca0001800000 */
[----:B------:R-:W-:-:S04]  /*17900*/  IMAD.IADD R3, R2, 0x1, R3 ;  /* 0x0000000102037824 */ /* 0x000fc800078e0203 */
[----:B------:R-:W-:-:S07]  /*17910*/  IMAD.MOV.U32 R13, RZ, RZ, R3 ;  /* 0x000000ffff0d7224 */ /* 0x000fce00078e0003 */
[----:B------:R-:W-:Y:S05]  /*17920*/  WARPSYNC.COLLECTIVE R15, `(.L_x_14326) ;  /* 0x000000000f087348 */ /* 0x000fea0003c00000 */
[----:B------:R0:W1:Y:S02]  /*17930*/  SHFL.UP P6, R14, R13, R12, R11 ;  /* 0x0400000c0d0e7389 */ /* 0x00006400000c000b */
[----:B01----:R-:W-:Y:S01]  /*17940*/  ENDCOLLECTIVE ;  /* 0x000000000000791b */ /* 0x003fe20003800000 */
.L_x_14326:
[----:B------:R-:W-:Y:S01]  /*17950*/  IMAD.MOV.U32 R12, RZ, RZ, 0x10 ;  /* 0x00000010ff0c7424 */ /* 0x000fe200078e00ff */
[----:B------:R-:W-:-:S05]  /*17960*/  SEL R14, R14, RZ, P4 ;  /* 0x000000ff0e0e7207 */ /* 0x000fca0002000000 */
[----:B------:R-:W-:-:S04]  /*17970*/  IMAD.IADD R5, R3, 0x1, R14 ;  /* 0x0000000103057824 */ /* 0x000fc800078e020e */
[----:B------:R-:W-:-:S07]  /*17980*/  IMAD.MOV.U32 R13, RZ, RZ, R5 ;  /* 0x000000ffff0d7224 */ /* 0x000fce00078e0005 */
[----:B------:R-:W-:Y:S05]  /*17990*/  WARPSYNC.COLLECTIVE R15, `(.L_x_14327) ;  /* 0x000000000f087348 */ /* 0x000fea0003c00000 */
[----:B------:R0:W1:Y:S02]  /*179a0*/  SHFL.UP P6, R14, R13, R12, R11 ;  /* 0x0400000c0d0e7389 */ /* 0x00006400000c000b */
[----:B01----:R-:W-:Y:S01]  /*179b0*/  ENDCOLLECTIVE ;  /* 0x000000000000791b */ /* 0x003fe20003800000 */
.L_x_14327:
        /* <DEDUP_REMOVED lines=8> */
.L_x_14328:
[----:B------:R-:W-:Y:S05]  /*17a40*/  BRA `(.L_x_14329) ;  /* 0xffffffbc00147947 */ /* 0x000fea000383ffff */
.L_x_14216:
[----:B------:R-:W-:Y:S01]  /*17a50*/  BSSY B0, `(.L_x_14330) ;  /* 0x0000007000007945 */ /* 0x000fe20003800000 */
[----:B------:R-:W-:Y:S02]  /*17a60*/  IMAD.MOV.U32 R12, RZ, RZ, 0x1 ;  /* 0x00000001ff0c7424 */ /* 0x000fe400078e00ff */
[----:B------:R-:W-:Y:S02]  /*17a70*/  IMAD.MOV.U32 R11, RZ, RZ, RZ ;  /* 0x000000ffff0b7224 */ /* 0x000fe400078e00ff */
[----:B------:R-:W-:-:S07]  /*17a80*/  IMAD.MOV.U32 R15, RZ, RZ, -0x1 ;  /* 0xffffffffff0f7424 */ /* 0x000fce00078e00ff */
[----:B01----:R-:W-:Y:S05]  /*17a90*/  WARPSYNC.COLLECTIVE R15, `(.L_x_14331) ;  /* 0x000000000f087348 */ /* 0x003fea0003c00000 */
[----:B------:R2:W3:Y:S02]  /*17aa0*/  SHFL.UP P6, R14, R13, R12, R11 ;  /* 0x0400000c0d0e7389 */ /* 0x0004e400000c000b */
[----:B0123--:R-:W-:Y:S01]  /*17ab0*/  ENDCOLLECTIVE ;  /* 0x000000000000791b */ /* 0x00ffe20003800000 */
.L_x_14331:
[----:B------:R-:W-:Y:S05]  /*17ac0*/  BSYNC B0 ;  /* 0x0000000000007941 */ /* 0x000fea0003800000 */
.L_x_14330:
        /* <DEDUP_REMOVED lines=8> */
.L_x_14332:
[----:B------:R-:W-:Y:S01]  /*17b50*/  IMAD.MOV.U32 R12, RZ, RZ, 0x4 ;  /* 0x00000004ff0c7424 */ /* 0x000fe200078e00ff */
[----:B------:R-:W-:-:S05]  /*17b60*/  SEL R2, R14, RZ, P2 ;  /* 0x000000ff0e027207 */ /* 0x000fca0001000000 */
[----:B------:R-:W-:-:S04]  /*17b70*/  IMAD.IADD R2, R13, 0x1, R2 ;  /* 0x000000010d027824 */ /* 0x000fc800078e0202 */
[----:B------:R-:W-:-:S07]  /*17b80*/  IMAD.MOV.U32 R13, RZ, RZ, R2 ;  /* 0x000000ffff0d7224 */ /* 0x000fce00078e0002 */
[----:B------:R-:W-:Y:S05]  /*17b90*/  WARPSYNC.COLLECTIVE R15, `(.L_x_14333) ;  /* 0x000000000f087348 */ /* 0x000fea0003c00000 */
[----:B------:R0:W1:Y:S02]  /*17ba0*/  SHFL.UP P6, R14, R13, R12, R11 ;  /* 0x0400000c0d0e7389 */ /* 0x00006400000c000b */
[----:B01----:R-:W-:Y:S01]  /*17bb0*/  ENDCOLLECTIVE ;  /* 0x000000000000791b */ /* 0x003fe20003800000 */
.L_x_14333:
[----:B------:R-:W-:Y:S01]  /*17bc0*/  IMAD.MOV.U32 R12, RZ, RZ, 0x8 ;  /* 0x00000008ff0c7424 */ /* 0x000fe200078e00ff */
[----:B------:R-:W-:-:S05]  /*17bd0*/  SEL R3, R14, RZ, P3 ;  /* 0x000000ff0e037207 */ /* 0x000fca0001800000 */
[----:B------:R-:W-:-:S04]  /*17be0*/  IMAD.IADD R3, R2, 0x1, R3 ;  /* 0x0000000102037824 */ /* 0x000fc800078e0203 */
[----:B------:R-:W-:-:S07]  /*17bf0*/  IMAD.MOV.U32 R13, RZ, RZ, R3 ;  /* 0x000000ffff0d7224 */ /* 0x000fce00078e0003 */
[----:B------:R-:W-:Y:S05]  /*17c00*/  WARPSYNC.COLLECTIVE R15, `(.L_x_14334) ;  /* 0x000000000f087348 */ /* 0x000fea0003c00000 */
[----:B------:R0:W1:Y:S02]  /*17c10*/  SHFL.UP P6, R14, R13, R12, R11 ;  /* 0x0400000c0d0e7389 */ /* 0x00006400000c000b */
[----:B01----:R-:W-:Y:S01]  /*17c20*/  ENDCOLLECTIVE ;  /* 0x000000000000791b */ /* 0x003fe20003800000 */
.L_x_14334:
[----:B------:R-:W-:Y:S01]  /*17c30*/  IMAD.MOV.U32 R12, RZ, RZ, 0x10 ;  /* 0x00000010ff0c7424 */ /* 0x000fe200078e00ff */
[----:B------:R-:W-:-:S05]  /*17c40*/  SEL R14, R14, RZ, P4 ;  /* 0x000000ff0e0e7207 */ /* 0x000fca0002000000 */
[----:B------:R-:W-:-:S04]  /*17c50*/  IMAD.IADD R5, R3, 0x1, R14 ;  /* 0x0000000103057824 */ /* 0x000fc800078e020e */
[----:B------:R-:W-:-:S07]  /*17c60*/  IMAD.MOV.U32 R13, RZ, RZ, R5 ;  /* 0x000000ffff0d7224 */ /* 0x000fce00078e0005 */
[----:B------:R-:W-:Y:S05]  /*17c70*/  WARPSYNC.COLLECTIVE R15, `(.L_x_14335) ;  /* 0x000000000f087348 */ /* 0x000fea0003c00000 */
[----:B------:R0:W1:Y:S02]  /*17c80*/  SHFL.UP P6, R14, R13, R12, R11 ;  /* 0x0400000c0d0e7389 */ /* 0x00006400000c000b */
[----:B01----:R-:W-:Y:S01]  /*17c90*/  ENDCOLLECTIVE ;  /* 0x000000000000791b */ /* 0x003fe20003800000 */
.L_x_14335:
        /* <DEDUP_REMOVED lines=8> */
.L_x_14336:
[----:B------:R-:W-:Y:S05]  /*17d20*/  BRA `(.L_x_14337) ;  /* 0xffffffbc00007947 */ /* 0x000fea000383ffff */
.L_x_14218:
[----:B------:R-:W-:Y:S01]  /*17d30*/  BSSY B0, `(.L_x_14338) ;  /* 0x0000006000007945 */ /* 0x000fe20003800000 */
[----:B------:R-:W-:Y:S01]  /*17d40*/  PLOP3.LUT P6, PT, P6, PT, PT, 0x8, 0x0 ;  /* 0x000000000000781c */ /* 0x000fe200037ce170 */
[----:B------:R-:W-:-:S12]  /*17d50*/  IMAD.MOV.U32 R15, RZ, RZ, -0x1 ;  /* 0xffffffffff0f7424 */ /* 0x000fd800078e00ff */
[----:B012---:R-:W-:Y:S05]  /*17d60*/  WARPSYNC.COLLECTIVE R15, `(.L_x_14339) ;  /* 0x000000000f087348 */ /* 0x007fea0003c00000 */
[----:B------:R-:W-:Y:S01]  /*17d70*/  VOTE.ANY R14, PT, P6 ;  /* 0x00000000000e7806 */ /* 0x000fe200030e0100 */
[----:B012---:R-:W-:Y:S06]  /*17d80*/  ENDCOLLECTIVE ;  /* 0x000000000000791b */ /* 0x007fec0003800000 */
.L_x_14339:
[----:B------:R-:W-:Y:S05]  /*17d90*/  BSYNC B0 ;  /* 0x0000000000007941 */ /* 0x000fea0003800000 */
.L_x_14338:
        /* <DEDUP_REMOVED lines=8> */
.L_x_14340:
[----:B------:R-:W-:Y:S02]  /*17e20*/  IMAD.IADD R19, R12, 0x1, R19 ;  /* 0x000000010c137824 */ /* 0x000fe400078e0213 */
[----:B------:R-:W-:Y:S02]  /*17e30*/  IMAD.MOV.U32 R13, RZ, RZ, R4 ;  /* 0x000000ffff0d7224 */ /* 0x000fe400078e0004 */
[----:B------:R-:W-:-:S07]  /*17e40*/  IMAD.MOV.U32 R17, RZ, RZ, R14 ;  /* 0x000000ffff117224 */ /* 0x000fce00078e000e */
[----:B------:R-:W-:Y:S05]  /*17e50*/  WARPSYNC.COLLECTIVE R15, `(.L_x_14341) ;  /* 0x000000000f087348 */ /* 0x000fea0003c00000 */
[----:B------:R0:W1:Y:S02]  /*17e60*/  SHFL.IDX P6, R14, R13, R12, R11 ;  /* 0x0000000c0d0e7389 */ /* 0x00006400000c000b */
[----:B01----:R-:W-:Y:S01]  /*17e70*/  ENDCOLLECTIVE ;  /* 0x000000000000791b */ /* 0x003fe20003800000 */
.L_x_14341:
[----:B------:R-:W-:Y:S01]  /*17e80*/  IMAD.MOV.U32 R4, RZ, RZ, R14 ;  /* 0x000000ffff047224 */ /* 0x000fe200078e000e */
[----:B------:R-:W-:Y:S06]  /*17e90*/  BRA `(.L_x_14342) ;  /* 0xffffffb800e47947 */ /* 0x000fec000383ffff */
.L_x_14220:
[----:B------:R-:W-:Y:S01]  /*17ea0*/  BSSY B0, `(.L_x_14343) ;  /* 0x0000007000007945 */ /* 0x000fe20003800000 */
[----:B------:R-:W-:Y:S02]  /*17eb0*/  IMAD.MOV.U32 R13, RZ, RZ, R2 ;  /* 0x000000ffff0d7224 */ /* 0x000fe400078e0002 */
[----:B------:R-:W-:Y:S02]  /*17ec0*/  IMAD.MOV.U32 R11, RZ, RZ, 0x1f ;  /* 0x0000001fff0b7424 */ /* 0x000fe400078e00ff */
[----:B------:R-:W-:-:S07]  /*17ed0*/  IMAD.MOV.U32 R15, RZ, RZ, -0x1 ;  /* 0xffffffffff0f7424 */ /* 0x000fce00078e00ff */
[----:B012-4-:R-:W-:Y:S05]  /*17ee0*/  WARPSYNC.COLLECTIVE R15, `(.L_x_14344) ;  /* 0x000000000f087348 */ /* 0x017fea0003c00000 */
[----:B------:R3:W0:Y:S02]  /*17ef0*/  SHFL.IDX P6, R14, R13, R12, R11 ;  /* 0x0000000c0d0e7389 */ /* 0x00062400000c000b */
[----:B01234-:R-:W-:Y:S01]  /*17f00*/  ENDCOLLECTIVE ;  /* 0x000000000000791b */ /* 0x01ffe20003800000 */
.L_x_14344:
[----:B------:R-:W-:Y:S05]  /*17f10*/  BSYNC B0 ;  /* 0x0000000000007941 */ /* 0x000fea0003800000 */
.L_x_14343:
[----:B------:R-:W-:Y:S01]  /*17f20*/  IMAD.MOV.U32 R6, RZ, RZ, R14 ;  /* 0x000000ffff067224 */ /* 0x000fe200078e000e */
[----:B------:R-:W-:Y:S06]  /*17f30*/  BRA `(.L_x_14219) ;  /* 0xffffffb800d47947 */ /* 0x000fec000383ffff */
.L_x_14226:
[----:B-1----:R1:W4:Y:S02]  /*17f40*/  SYNCS.PHASECHK.TRANS64.TRYWAIT P0, [R7+URZ+0x22820], R0 ;  /* 0x02282000070075a7 */ /* 0x002324000800017f */
[----:B----4-:R-:W-:Y:S05]  /*17f50*/  @!P0 NANOSLEEP.SYNCS 0x989680 ;  /* 0x009896800000895d */ /* 0x010fea0003900000 */
[----:B------:R-:W4:Y:S02]  /*17f60*/  @!P0 SYNCS.PHASECHK.TRANS64 P0, [R7+URZ+0x22820], R0 ;  /* 0x02282000070085a7 */ /* 0x000f24000800007f */
[----:B----4-:R-:W-:Y:S05]  /*17f70*/  @!P0 BRA `(.L_x_14226) ;  /* 0xfffffffc00f08947 */ /* 0x010fea000383ffff */
[----:B------:R-:W-:Y:S05]  /*17f80*/  BRA `(.L_x_14345) ;  /* 0xffffffc4002c7947 */ /* 0x000fea000383ffff */
.L_x_14227:
        /* <DEDUP_REMOVED lines=11> */
.L_x_14347:
[----:B------:R-:W-:Y:S05]  /*18040*/  BSYNC B0 ;  /* 0x0000000000007941 */ /* 0x000fea0003800000 */
.L_x_14346:
[----:B------:R-:W-:Y:S05]  /*18050*/  BRA `(.L_x_14348) ;  /* 0xffffffc400147947 */ /* 0x000fea000383ffff */
.L_x_14230:
[----:B------:R-:W-:Y:S01]  /*18060*/  BSSY B1, `(.L_x_14349) ;  /* 0x0000006000017945 */ /* 0x000fe20003800000 */
[----:B------:R-:W-:-:S07]  /*18070*/  IMAD.MOV.U32 R15, RZ, RZ, -0x1 ;  /* 0xffffffffff0f7424 */ /* 0x000fce00078e00ff */
[----:B0123--:R-:W-:Y:S05]  /*18080*/  WARPSYNC.COLLECTIVE R15, `(.L_x_14350) ;  /* 0x000000000f0c7348 */ /* 0x00ffea0003c00000 */
[----:B------:R-:W-:Y:S02]  /*18090*/  ELECT P6, UR62, PT ;  /* 0x00000000003e782f */ /* 0x000fe400038c0000 */
[----:B------:R-:W-:Y:S01]  /*180a0*/  MOV R14, UR62 ;  /* 0x0000003e000e7c02 */ /* 0x000fe20008000f00 */
[----:B0123--:R-:W-:Y:S10]  /*180b0*/  ENDCOLLECTIVE ;  /* 0x000000000000791b */ /* 0x00fff40003800000 */
.L_x_14350:
[----:B------:R-:W-:Y:S05]  /*180c0*/  BSYNC B1 ;  /* 0x0000000000017941 */ /* 0x000fea0003800000 */
.L_x_14349:
[----:B------:R-:W-:Y:S05]  /*180d0*/  BRA `(.L_x_14351) ;  /* 0xffffffc4000c7947 */ /* 0x000fea000383ffff */
.L_x_14232:
[----:B-1----:R1:W4:Y:S02]  /*180e0*/  SYNCS.PHASECHK.TRANS64.TRYWAIT P1, [R5+URZ+0x22840], R0 ;  /* 0x02284000050075a7 */ /* 0x002324000802017f */
[----:B----4-:R-:W-:Y:S05]  /*180f0*/  @!P1 NANOSLEEP.SYNCS 0x989680 ;  /* 0x009896800000995d */ /* 0x010fea0003900000 */
[----:B------:R-:W4:Y:S02]  /*18100*/  @!P1 SYNCS.PHASECHK.TRANS64 P1, [R5+URZ+0x22840], R0 ;  /* 0x02284000050095a7 */ /* 0x000f24000802007f */
[----:B----4-:R-:W-:Y:S05]  /*18110*/  @!P1 BRA `(.L_x_14232) ;  /* 0xfffffffc00f09947 */ /* 0x010fea000383ffff */
[----:B------:R-:W-:Y:S05]  /*18120*/  BRA `(.L_x_14352) ;  /* 0xffffffc4002c7947 */ /* 0x000fea000383ffff */
.L_x_14234:
[----:B----4-:R4:W0:Y:S02]  /*18130*/  SYNCS.PHASECHK.TRANS64.TRYWAIT P1, [R3+URZ+0x22840], R2 ;  /* 0x02284002030075a7 */ /* 0x010824000802017f */
[----:B0-----:R-:W-:Y:S05]  /*18140*/  @!P1 NANOSLEEP.SYNCS 0x989680 ;  /* 0x009896800000995d */ /* 0x001fea0003900000 */
[----:B------:R-:W0:Y:S02]  /*18150*/  @!P1 SYNCS.PHASECHK.TRANS64 P1, [R3+URZ+0x22840], R2 ;  /* 0x02284002030095a7 */ /* 0x000e24000802007f */
[----:B0-----:R-:W-:Y:S05]  /*18160*/  @!P1 BRA `(.L_x_14234) ;  /* 0xfffffffc00f09947 */ /* 0x001fea000383ffff */
[----:B------:R-:W-:Y:S05]  /*18170*/  BRA `(.L_x_14353) ;  /* 0xffffffc400387947 */ /* 0x000fea000383ffff */
.L_x_14236:
[----:B------:R0:W0:Y:S02]  /*18180*/  SYNCS.PHASECHK.TRANS64.TRYWAIT P1, [R5+URZ+0x22860], R0 ;  /* 0x02286000050075a7 */ /* 0x000024000802017f */
[----:B0-----:R-:W-:Y:S05]  /*18190*/  @!P1 NANOSLEEP.SYNCS 0x989680 ;  /* 0x009896800000995d */ /* 0x001fea0003900000 */
[----:B------:R-:W0:Y:S02]  /*181a0*/  @!P1 SYNCS.PHASECHK.TRANS64 P1, [R5+URZ+0x22860], R0 ;  /* 0x02286000050095a7 */ /* 0x000e24000802007f */
[----:B0-----:R-:W-:Y:S05]  /*181b0*/  @!P1 BRA `(.L_x_14236) ;  /* 0xfffffffc00f09947 */ /* 0x001fea000383ffff */
[----:B------:R-:W-:Y:S05]  /*181c0*/  BRA `(.L_x_14354) ;  /* 0xffffffc400347947 */ /* 0x000fea000383ffff */
.L_x_14355:
        /* <DEDUP_REMOVED lines=11> */
.L_x_15783:


//--------------------- .text._ZN7cutlass13device_kernelIN5flash11enable_sm90INS1_16FlashAttnFwdSm90INS1_25CollectiveMainloopFwdSm90ILi2EN4cute5tupleIJNS5_1CILi1EEES8_S8_EEENS6_IJNS7_ILi128EEENS7_ILi96EEENS7_ILi64EEEEEELi256ENS_10bfloat16_tEfNS_4arch4Sm90ELb1ELb0ELb1ELb1ELb1ELb1ELb0ELb1ELb0ELb1ELb1ELb0EEENS1_21CollectiveEpilogueFwdINS6_IJSA_NS7_ILi256EEESB_EEES9_SE_SG_Li256ELb1ELb1ELb1ELb0EEENS1_36VarlenDynamicPersistentTileSchedulerILi128ELi96ELi256ELi128ELb1ELb1ELb1ELb1ELb1ELb1EEEEEEEEEvNT_6ParamsE --------------------------
	.section	.text._ZN7cutlass13device_kernelIN5flash11enable_sm90INS1_16FlashAttnFwdSm90INS1_25CollectiveMainloopFwdSm90ILi2EN4cute5tupleIJNS5_1CILi1EEES8_S8_EEENS6_IJNS7_ILi128EEENS7_ILi96EEENS7_ILi64EEEEEELi256ENS_10bfloat16_tEfNS_4arch4Sm90ELb1ELb0ELb1ELb1ELb1ELb1ELb0ELb1ELb0ELb1ELb1ELb0EEENS1_21CollectiveEpilogueFwdINS6_IJSA_NS7_ILi256EEESB_EEES9_SE_SG_Li256ELb1ELb1ELb1ELb0EEENS1_36VarlenDynamicPersistentTileSchedulerILi128ELi96ELi256ELi128ELb1ELb1ELb1ELb1ELb1ELb1EEEEEEEEEvNT_6ParamsE,"ax",@progbits
	.align	128
.text._ZN7cutlass13device_kernelIN5flash11enable_sm90INS1_16FlashAttnFwdSm90INS1_25CollectiveMainloopFwdSm90ILi2EN4cute5tupleIJNS5_1CILi1EEES8_S8_EEENS6_IJNS7_ILi128EEENS7_ILi96EEENS7_ILi64EEEEEELi256ENS_10bfloat16_tEfNS_4arch4Sm90ELb1ELb0ELb1ELb1ELb1ELb1ELb0ELb1ELb0ELb1ELb1ELb0EEENS1_21CollectiveEpilogueFwdINS6_IJSA_NS7_ILi256EEESB_EEES9_SE_SG_Li256ELb1ELb1ELb1ELb0EEENS1_36VarlenDynamicPersistentTileSchedulerILi128ELi96ELi256ELi128ELb1ELb1ELb1ELb1ELb1ELb1EEEEEEEEEvNT_6ParamsE:
        .type           _ZN7cutlass13device_kernelIN5flash11enable_sm90INS1_16FlashAttnFwdSm90INS1_25CollectiveMainloopFwdSm90ILi2EN4cute5tupleIJNS5_1CILi1EEES8_S8_EEENS6_IJNS7_ILi128EEENS7_ILi96EEENS7_ILi64EEEEEELi256ENS_10bfloat16_tEfNS_4arch4Sm90ELb1ELb0ELb1ELb1ELb1ELb1ELb0ELb1ELb0ELb1ELb1ELb0EEENS1_21CollectiveEpilogueFwdINS6_IJSA_NS7_ILi256EEESB_EEES9_SE_SG_Li256ELb1ELb1ELb1ELb0EEENS1_36VarlenDynamicPersistentTileSchedulerILi128ELi96ELi256ELi128ELb1ELb1ELb1ELb1ELb1ELb1EEEEEEEEEvNT_6ParamsE,@function
        .size           _ZN7cutlass13device_kernelIN5flash11enable_sm90INS1_16FlashAttnFwdSm90INS1_25CollectiveMainloopFwdSm90ILi2EN4cute5tupleIJNS5_1CILi1EEES8_S8_EEENS6_IJNS7_ILi128EEENS7_ILi96EEENS7_ILi64EEEEEELi256ENS_10bfloat16_tEfNS_4arch4Sm90ELb1ELb0ELb1ELb1ELb1ELb1ELb0ELb1ELb0ELb1ELb1ELb0EEENS1_21CollectiveEpilogueFwdINS6_IJSA_NS7_ILi256EEESB_EEES9_SE_SG_Li256ELb1ELb1ELb1ELb0EEENS1_36VarlenDynamicPersistentTileSchedulerILi128ELi96ELi256ELi128ELb1ELb1ELb1ELb1ELb1ELb1EEEEEEEEEvNT_6ParamsE,(.L_x_15784 - _ZN7cutlass13device_kernelIN5flash11enable_sm90INS1_16FlashAttnFwdSm90INS1_25CollectiveMainloopFwdSm90ILi2EN4cute5tupleIJNS5_1CILi1EEES8_S8_EEENS6_IJNS7_ILi128EEENS7_ILi96EEENS7_ILi64EEEEEELi256ENS_10bfloat16_tEfNS_4arch4Sm90ELb1ELb0ELb1ELb1ELb1ELb1ELb0ELb1ELb0ELb1ELb1ELb0EEENS1_21CollectiveEpilogueFwdINS6_IJSA_NS7_ILi256EEESB_EEES9_SE_SG_Li256ELb1ELb1ELb1ELb0EEENS1_36VarlenDynamicPersistentTileSchedulerILi128ELi96ELi256ELi128ELb1ELb1ELb1ELb1ELb1ELb1EEEEEEEEEvNT_6ParamsE)
        .other          _ZN7cutlass13device_kernelIN5flash11enable_sm90INS1_16FlashAttnFwdSm90INS1_25CollectiveMainloopFwdSm90ILi2EN4cute5tupleIJNS5_1CILi1EEES8_S8_EEENS6_IJNS7_ILi128EEENS7_ILi96EEENS7_ILi64EEEEEELi256ENS_10bfloat16_tEfNS_4arch4Sm90ELb1ELb0ELb1ELb1ELb1ELb1ELb0ELb1ELb0ELb1ELb1ELb0EEENS1_21CollectiveEpilogueFwdINS6_IJSA_NS7_ILi256EEESB_EEES9_SE_SG_Li256ELb1ELb1ELb1ELb0EEENS1_36VarlenDynamicPersistentTileSchedulerILi128ELi96ELi256ELi128ELb1ELb1ELb1ELb1ELb1ELb1EEEEEEEEEvNT_6ParamsE,@"STO_CUDA_ENTRY STV_DEFAULT"
_ZN7cutlass13device_kernelIN5flash11enable_sm90INS1_16FlashAttnFwdSm90INS1_25CollectiveMainloopFwdSm90ILi2EN4cute5tupleIJNS5_1CILi1EEES8_S8_EEENS6_IJNS7_ILi128EEENS7_ILi96EEENS7_ILi64EEEEEELi256ENS_10bfloat16_tEfNS_4arch4Sm90ELb1ELb0ELb1ELb1ELb1ELb1ELb0ELb1ELb0ELb1ELb1ELb0EEENS1_21CollectiveEpilogueFwdINS6_IJSA_NS7_ILi256EEESB_EEES9_SE_SG_Li256ELb1ELb1ELb1ELb0EEENS1_36VarlenDynamicPersistentTileSchedulerILi128ELi96ELi256ELi128ELb1ELb1ELb1ELb1ELb1ELb1EEEEEEEEEvNT_6ParamsE:
        /* <DEDUP_REMOVED lines=18> */
.L_x_14357:
[----:B------:R-:W-:Y:S05]  /*0120*/  BSYNC B0 ;  /* 0x0000000000007941 */ /* 0x000fea0003800000 */
.L_x_14356:
        /* <DEDUP_REMOVED lines=41> */
.L_x_14358:
        /* <DEDUP_REMOVED lines=22> */
.L_x_14359:
        /* <DEDUP_REMOVED lines=18> */
.L_x_14360:
        /* <DEDUP_REMOVED lines=22> */
.L_x_14361:
        /* <DEDUP_REMOVED lines=22> */
.L_x_14362:
        /* <DEDUP_REMOVED lines=8> */
.L_x_14365:
        /* <DEDUP_REMOVED lines=8> */
[----:B------:R-:W-:Y:S01]  /*0a00*/  UMOV UR4, 0x400 ;  /* 0x0000040000047882 */ /* 0x000fe20000000000 */
[----:B------:R-:W-:-:S11]  /*0a10*/  LOP3.LUT R23, R23, 0xfffffffb, RZ, 0xc0, !PT ;  /* 0xfffffffb17177812 */ /* 0x000fd600078ec0ff */
[----:B------:R-:W-:Y:S06]  /*0a20*/  @!P0 BAR.ARV 0x9, 0x100 ;  /* 0x0244000000008b1d */ /* 0x000fec0000002000 */
[----:B0-----:R-:W-:Y:S01]  /*0a30*/  ULEA UR4, UR41, UR4, 0x18 ;  /* 0x0000000429047291 */ /* 0x001fe2000f8ec03f */
[----:B------:R-:W-:Y:S01]  /*0a40*/  @P0 LOP3.LUT R23, R23, 0x4, RZ, 0xfc, !PT ;  /* 0x0000000417170812 */ /* 0x000fe200078efcff */
[----:B------:R-:W-:Y:S04]  /*0a50*/  BAR.SYNC.DEFER_BLOCKING 0x5, 0x180 ;  /* 0x0146000000007b1d */ /* 0x000fe80000010000 */
[----:B------:R-:W-:-:S02]  /*0a60*/  IMAD.U32 R19, RZ, RZ, UR4 ;  /* 0x00000004ff137e24 */ /* 0x000fc4000f8e00ff */
[----:B------:R-:W-:-:S03]  /*0a70*/  ULDC UR4, c[0x0][0xc3c] ;  /* 0x00030f0000047ab9 */ /* 0x000fc60000000800 */
[----:B------:R-:W0:Y:S01]  /*0a80*/  LDS.128 R12, [R19+0x228d0] ;  /* 0x0228d000130c7984 */ /* 0x000e220000000c00 */
[----:B------:R-:W-:Y:S06]  /*0a90*/  BAR.ARV 0x4, 0x180 ;  /* 0x0106000000007b1d */ /* 0x000fec0000002000 */
[----:B0-----:R-:W-:-:S13]  /*0aa0*/  ISETP.GE.AND P0, PT, R15, UR4, PT ;  /* 0x000000040f007c0c */ /* 0x001fda000bf06270 */
[----:B------:R-:W-:Y:S05]  /*0ab0*/  @P0 BRA `(.L_x_14366) ;  /* 0x000001e8009c0947 */ /* 0x000fea0003800000 */
[----:B------:R-:W-:Y:S01]  /*0ac0*/  VIADD R0, R0, 0xffffff80 ;  /* 0xffffff8000007836 */ /* 0x000fe20000000000 */
[----:B------:R-:W-:Y:S01]  /*0ad0*/  ULOP3.LUT UR44, UR36, 0x1, URZ, 0xfc, !UPT ;  /* 0x00000001242c7892 */ /* 0x000fe2000f8efc3f */
        /* <DEDUP_REMOVED lines=26> */
[CC--:B------:R-:W-:Y:S02]  /*0c80*/  LEA.HI R2, R3.reuse, R0.reuse, RZ, 0x5 ;  /* 0x0000000003027211 */ /* 0x0c0fe400078f28ff */
[----:B------:R-:W-:Y:S01]  /*0c90*/  LEA.HI R3, R3, R0, RZ, 0x3 ;  /* 0x0000000003037211 */ /* 0x000fe200078f18ff */
[----:B------:R-:W-:Y:S01]  /*0ca0*/  IMAD.IADD R12, R11, 0x1, -R12 ;  /* 0x000000010b0c7824 */ /* 0x000fe200078e0a0c */
[----:B------:R-:W-:Y:S02]  /*0cb0*/  SHF.R.S32.HI R9, RZ, 0x5, R9 ;  /* 0x00000005ff097819 */ /* 0x000fe40000011409 */
[----:B------:R-:W-:-:S02]  /*0cc0*/  LOP3.LUT R5, R4, 0x3fffff0, RZ, 0xc0, !PT ;  /* 0x03fffff004057812 */ /* 0x000fc400078ec0ff */
[----:B------:R-:W-:Y:S01]  /*0cd0*/  LOP3.LUT R7, R3, 0xfffffff8, RZ, 0xc0, !PT ;  /* 0xfffffff803077812 */ /* 0x000fe200078ec0ff */
[----:B------:R-:W-:Y:S01]  /*0ce0*/  IMAD R9, R9, 0x10, R12 ;  /* 0x0000001009097824 */ /* 0x000fe200078e020c */
[----:B------:R-:W-:Y:S01]  /*0cf0*/  LOP3.LUT R3, R202, 0xfffffffc, RZ, 0xc0, !PT ;  /* 0xfffffffcca037812 */ /* 0x000fe200078ec0ff */
[----:B------:R-:W-:Y:S01]  /*0d00*/  IMAD.IADD R5, R0, 0x1, -R5 ;  /* 0x0000000100057824 */ /* 0x000fe200078e0a05 */
[----:B------:R-:W-:Y:S01]  /*0d10*/  SHF.R.S32.HI R16, RZ, 0x5, R2 ;  /* 0x00000005ff107819 */ /* 0x000fe20000011402 */
[----:B------:R-:W-:Y:S01]  /*0d20*/  IMAD R8, R8, 0x40, R9 ;  /* 0x0000004008087824 */ /* 0x000fe200078e0209 */
[----:B------:R-:W-:Y:S01]  /*0d30*/  SHF.R.S32.HI R202, RZ, 0x2, R202 ;  /* 0x00000002ffca7819 */ /* 0x000fe200000114ca */
[----:B------:R-:W-:Y:S01]  /*0d40*/  IMAD.IADD R3, R0, 0x1, -R3 ;  /* 0x0000000100037824 */ /* 0x000fe200078e0a03 */
[----:B------:R-:W-:Y:S01]  /*0d50*/  LOP3.LUT R10, R10, 0x7ffffffc, RZ, 0xc0, !PT ;  /* 0x7ffffffc0a0a7812 */ /* 0x000fe200078ec0ff */
[----:B------:R0:W-:Y:S01]  /*0d60*/  STL [R1+0x38], R16 ;  /* 0x0000381001007387 */ /* 0x0001e20000100800 */
[----:B------:R-:W-:-:S02]  /*0d70*/  IMAD R5, R16, 0x10, R5 ;  /* 0x0000001010057824 */ /* 0x000fc400078e0205 */
[----:B------:R-:W-:Y:S01]  /*0d80*/  VIADD R9, R202, 0x40 ;  /* 0x00000040ca097836 */ /* 0x000fe20000000000 */
[----:B------:R-:W-:Y:S01]  /*0d90*/  STL [R1+0x160], R8 ;  /* 0x0001600801007387 */ /* 0x000fe20000100800 */
[----:B------:R-:W-:Y:S01]  /*0da0*/  IMAD.IADD R208, R0, 0x1, -R7 ;  /* 0x0000000100d07824 */ /* 0x000fe200078e0a07 */
[----:B------:R-:W-:Y:S01]  /*0db0*/  LEA.HI R0, R3, R3, RZ, 0x1 ;  /* 0x0000000303007211 */ /* 0x000fe200078f08ff */
[----:B------:R-:W-:Y:S01]  /*0dc0*/  IMAD.MOV.U32 R7, RZ, RZ, R15 ;  /* 0x000000ffff077224 */ /* 0x000fe200078e000f */
[----:B------:R-:W-:Y:S01]  /*0dd0*/  SHF.R.S32.HI R4, RZ, 0x1f, R9 ;  /* 0x0000001fff047819 */ /* 0x000fe20000011409 */
[----:B------:R-:W-:Y:S01]  /*0de0*/  IMAD.SHL.U32 R2, R9, 0x40, RZ ;  /* 0x0000004009027824 */ /* 0x000fe200078e00ff */
[----:B------:R-:W-:Y:S01]  /*0df0*/  LOP3.LUT R0, R0, 0x1ffffffe, RZ, 0xc0, !PT ;  /* 0x1ffffffe00007812 */ /* 0x000fe200078ec0ff */
[C---:B0-----:R-:W-:Y:S01]  /*0e00*/  IMAD.SHL.U32 R16, R3.reuse, 0x8, RZ ;  /* 0x0000000803107824 */ /* 0x041fe200078e00ff */
[----:B------:R-:W-:Y:S01]  /*0e10*/  LEA.HI R4, R4, R9, RZ, 0x3 ;  /* 0x0000000904047211 */ /* 0x000fe200078f18ff */
[----:B------:R-:W-:Y:S01]  /*0e20*/  STL [R1+0x54], RZ ;  /* 0x000054ff01007387 */ /* 0x000fe20000100800 */
[----:B------:R-:W-:-:S02]  /*0e30*/  IMAD.SHL.U32 R200, R3, 0x4, RZ ;  /* 0x0000000403c87824 */ /* 0x000fc400078e00ff */
[C---:B------:R-:W-:Y:S01]  /*0e40*/  VIADD R212, R16.reuse, 0x40 ;  /* 0x0000004010d47836 */ /* 0x040fe20000000000 */
[C---:B------:R-:W-:Y:S01]  /*0e50*/  IADD3 R209, R16.reuse, 0xa0, RZ ;  /* 0x000000a010d17810 */ /* 0x040fe20007ffe0ff */
        /* <DEDUP_REMOVED lines=9> */
[----:B------:R0:W-:Y:S01]  /*0ef0*/  STL [R1+0x24], R24 ;  /* 0x0000241801007387 */ /* 0x0001e20000100800 */
[----:B------:R-:W-:Y:S01]  /*0f00*/  IMAD.IADD R0, R3, 0x1, -R0 ;  /* 0x0000000103007824 */ /* 0x000fe200078e0a00 */
[----:B------:R-:W-:Y:S01]  /*0f10*/  LOP3.LUT R3, R2, 0x1c0, RZ, 0xc0, !PT ;  /* 0x000001c002037812 */ /* 0x000fe200078ec0ff */
[----:B------:R-:W-:Y:S01]  /*0f20*/  IMAD.SHL.U32 R208, R208, 0x8, RZ ;  /* 0x00000008d0d07824 */ /* 0x000fe200078e00ff */
[----:B------:R1:W-:Y:S01]  /*0f30*/  STL [R1+0x20], R21 ;  /* 0x0000201501007387 */ /* 0x0003e20000100800 */
[----:B------:R-:W-:Y:S01]  /*0f40*/  LOP3.LUT R4, R4, 0xfffffe00, RZ, 0xc0, !PT ;  /* 0xfffffe0004047812 */ /* 0x000fe200078ec0ff */
[----:B------:R-:W-:Y:S01]  /*0f50*/  IMAD.IADD R10, R20, 0x1, -R10 ;  /* 0x00000001140a7824 */ /* 0x000fe200078e0a0a */
[----:B------:R-:W-:Y:S01]  /*0f60*/  SHF.R.U32.HI R12, RZ, 0x3, R3 ;  /* 0x00000003ff0c7819 */ /* 0x000fe20000011603 */
[----:B------:R2:W-:Y:S01]  /*0f70*/  STL [R1+0x1c], R15 ;  /* 0x00001c0f01007387 */ /* 0x0005e20000100800 */
[----:B------:R-:W-:Y:S01]  /*0f80*/  LOP3.LUT R3, R3, 0x38, R16, 0xf8, !PT ;  /* 0x0000003803037812 */ /* 0x000fe200078ef810 */
[----:B------:R-:W-:Y:S01]  /*0f90*/  IMAD R11, R5, 0x8, R6 ;  /* 0x00000008050b7824 */ /* 0x000fe200078e0206 */
[----:B0-----:R-:W-:Y:S01]  /*0fa0*/  SHF.R.S32.HI R24, RZ, 0x1f, R209 ;  /* 0x0000001fff187819 */ /* 0x001fe200000114d1 */
[----:B------:R-:W-:Y:S01]  /*0fb0*/  IMAD.SHL.U32 R45, R10, 0x2, RZ ;  /* 0x000000020a2d7824 */ /* 0x000fe200078e00ff */
[----:B------:R-:W-:Y:S01]  /*0fc0*/  SHF.R.S32.HI R9, RZ, 0x1f, R208 ;  /* 0x0000001fff097819 */ /* 0x000fe200000114d0 */
[----:B------:R-:W-:Y:S01]  /*0fd0*/  VIADD R9, R208, 0xc0 ;  /* 0x000000c0d0097836 */ /* 0x000fe20000000000 */
[----:B-1----:R-:W-:Y:S01]  /*0fe0*/  SHF.R.S32.HI R21, RZ, 0x1f, R214 ;  /* 0x0000001fff157819 */ /* 0x002fe200000114d6 */
[----:B------:R-:W-:Y:S01]  /*0ff0*/  STL [R1+0x18], R24 ;  /* 0x0000181801007387 */ /* 0x000fe20000100800 */
[C---:B------:R-:W-:Y:S01]  /*1000*/  VIADD R44, R45.reuse, 0x8 ;  /* 0x000000082d2c7836 */ /* 0x040fe20000000000 */
[----:B--2---:R-:W-:Y:S01]  /*1010*/  SHF.R.S32.HI R15, RZ, 0x1f, R213 ;  /* 0x0000001fff0f7819 */ /* 0x004fe200000114d5 */
[----:B------:R-:W-:Y:S01]  /*1020*/  VIADD R43, R45, 0x10 ;  /* 0x000000102d2b7836 */ /* 0x000fe20000000000 */
[----:B------:R-:W-:Y:S01]  /*1030*/  STL [R1+0x10], R21 ;  /* 0x0000101501007387 */ /* 0x000fe20000100800 */
[----:B------:R-:W-:Y:S01]  /*1040*/  SHF.R.S32.HI R10, RZ, 0x1f, R9 ;  /* 0x0000001fff0a7819 */ /* 0x000fe20000011409 */
[----:B------:R-:W-:Y:S01]  /*1050*/  IMAD.SHL.U32 R9, R11, 0x8, RZ ;  /* 0x000000080b097824 */ /* 0x000fe200078e00ff */
[C---:B------:R-:W-:Y:S01]  /*1060*/  IADD3 R25, R45.reuse, 0xa0, RZ ;  /* 0x000000a02d197810 */ /* 0x040fe20007ffe0ff */
        /* <DEDUP_REMOVED lines=9> */
[----:B------:R-:W-:Y:S01]  /*1100*/  STL [R1+0x164], R9 ;  /* 0x0001640901007387 */ /* 0x000fe20000100800 */
[C---:B------:R-:W-:Y:S01]  /*1110*/  VIADD R36, R45.reuse, 0x48 ;  /* 0x000000482d247836 */ /* 0x040fe20000000000 */
[----:B0-----:R-:W-:Y:S01]  /*1120*/  LOP3.LUT R4, R4, R3, R12, 0xf6, !PT ;  /* 0x0000000304047212 */ /* 0x001fe200078ef60c */
[----:B------:R-:W-:-:S02]  /*1130*/  VIADD R35, R45, 0x50 ;  /* 0x000000502d237836 */ /* 0x000fc40000000000 */
[C---:B------:R-:W-:Y:S02]  /*1140*/  VIADD R34, R45.reuse, 0x58 ;  /* 0x000000582d227836 */ /* 0x040fe40000000000 */
        /* <DEDUP_REMOVED lines=11> */
[----:B------:R-:W-:Y:S02]  /*1200*/  IMAD.MOV.U32 R6, RZ, RZ, R14 ;  /* 0x000000ffff067224 */ /* 0x000fe400078e000e */
[C---:B------:R-:W-:Y:S01]  /*1210*/  VIADD R27, R45.reuse, 0x90 ;  /* 0x000000902d1b7836 */ /* 0x040fe20000000000 */
[----:B------:R-:W-:Y:S01]  /*1220*/  STL [R1+0xcc], R42 ;  /* 0x0000cc2a01007387 */ /* 0x000fe20000100800 */
[----:B------:R-:W-:Y:S02]  /*1230*/  IMAD.MOV.U32 R5, RZ, RZ, R13 ;  /* 0x000000ffff057224 */ /* 0x000fe400078e000d */
[C---:B------:R-:W-:Y:S01]  /*1240*/  VIADD R14, R208.reuse, 0x40 ;  /* 0x00000040d00e7836 */ /* 0x040fe20000000000 */
[----:B------:R1:W-:Y:S01]  /*1250*/  STL [R1+0xc8], R41 ;  /* 0x0000c82901007387 */ /* 0x0003e20000100800 */
[C---:B------:R-:W-:Y:S01]  /*1260*/  VIADD R26, R45.reuse, 0x98 ;  /* 0x000000982d1a7836 */ /* 0x040fe20000000000 */
[----:B0-----:R-:W-:Y:S01]  /*1270*/  SHF.R.S32.HI R43, RZ, 0x1f, R43 ;  /* 0x0000001fff2b7819 */ /* 0x001fe2000001142b */
[----:B------:R-:W-:Y:S01]  /*1280*/  VIADD R13, R208, 0x80 ;  /* 0x00000080d00d7836 */ /* 0x000fe20000000000 */
[----:B------:R0:W-:Y:S01]  /*1290*/  STL [R1+0xc4], R40 ;  /* 0x0000c42801007387 */ /* 0x0001e20000100800 */
[C---:B------:R-:W-:Y:S01]  /*12a0*/  VIADD R24, R45.reuse, 0xa8 ;  /* 0x000000a82d187836 */ /* 0x040fe20000000000 */
[----:B------:R-:W-:Y:S01]  /*12b0*/  SHF.R.S32.HI R14, RZ, 0x1f, R14 ;  /* 0x0000001fff0e7819 */ /* 0x000fe2000001140e */
        /* <DEDUP_REMOVED lines=11> */
[----:B0-----:R-:W-:Y:S01]  /*1370*/  SHF.R.S32.HI R40, RZ, 0x1f, R40 ;  /* 0x0000001fff287819 */ /* 0x001fe20000011428 */
[C---:B------:R-:W-:Y:S01]  /*1380*/  VIADD R11, R45.reuse, 0xe0 ;  /* 0x000000e02d0b7836 */ /* 0x040fe20000000000 */
[----:B------:R-:W-:Y:S01]  /*1390*/  STL [R1+0xb4], R36 ;  /* 0x0000b42401007387 */ /* 0x000fe20000100800 */
[C---:B------:R-:W-:Y:S01]  /*13a0*/  VIADD R10, R45.reuse, 0xe8 ;  /* 0x000000e82d0a7836 */ /* 0x040fe20000000000 */
[----:B--2---:R-:W-:Y:S01]  /*13b0*/  SHF.R.S32.HI R38, RZ, 0x1f, R38 ;  /* 0x0000001fff267819 */ /* 0x004fe20000011426 */
[C---:B------:R-:W-:Y:S01]  /*13c0*/  VIADD R9, R45.reuse, 0xf0 ;  /* 0x000000f02d097836 */ /* 0x040fe20000000000 */
[----:B------:R0:W-:Y:S01]  /*13d0*/  STL [R1+0xb0], R35 ;  /* 0x0000b02301007387 */ /* 0x0001e20000100800 */
[----:B------:R-:W-:Y:S01]  /*13e0*/  VIADD R3, R45, 0xf8 ;  /* 0x000000f82d037836 */ /* 0x000fe20000000000 */
[----:B-1----:R-:W-:Y:S01]  /*13f0*/  SHF.R.S32.HI R37, RZ, 0x1f, R37 ;  /* 0x0000001fff257819 */ /* 0x002fe20000011425 */
[----:B------:R-:W-:Y:S01]  /*1400*/  IMAD R0, R0, 0x8, R8 ;  /* 0x0000000800007824 */ /* 0x000fe200078e0208 */
[----:B------:R1:W-:Y:S01]  /*1410*/  STL [R1+0xac], R34 ;  /* 0x0000ac2201007387 */ /* 0x0003e20000100800 */
[----:B------:R-:W-:-:S02]  /*1420*/  VIADD R2, R16, 0x20 ;  /* 0x0000002010027836 */ /* 0x000fc40000000000 */
[----:B------:R-:W-:Y:S01]  /*1430*/  VIADD R207, R200, 0x10 ;  /* 0x00000010c8cf7836 */ /* 0x000fe20000000000 */
[----:B------:R-:W-:Y:S01]  /*1440*/  STL [R1+0xa8], R33 ;  /* 0x0000a82101007387 */ /* 0x000fe20000100800 */
[----:B0-----:R-:W-:-:S03]  /*1450*/  SHF.R.S32.HI R35, RZ, 0x1f, R35 ;  /* 0x0000001fff237819 */ /* 0x001fc60000011423 */
[----:B------:R0:W-:Y:S01]  /*1460*/  STL [R1+0xa4], R32 ;  /* 0x0000a42001007387 */ /* 0x0001e20000100800 */
[----:B------:R-:W-:Y:S02]  /*1470*/  SHF.R.S32.HI R205, RZ, 0x1f, R2 ;  /* 0x0000001fffcd7819 */ /* 0x000fe40000011402 */
[----:B-1----:R-:W-:Y:S01]  /*1480*/  SHF.R.S32.HI R34, RZ, 0x1f, R34 ;  /* 0x0000001fff227819 */ /* 0x002fe20000011422 */
        /* <DEDUP_REMOVED lines=73> */
.L_x_14538:
[----:B01-3--:R-:W0:Y:S02]  /*1920*/  LDC.64 R8, c[0x0][0xc88] ;  /* 0x00032200ff087b82 */ /* 0x00be240000000a00 */
[----:B0-----:R-:W-:-:S05]  /*1930*/  IMAD.WIDE R8, R7, 0x4, R8 ;  /* 0x0000000407087825 */ /* 0x001fca00078e0208 */
[----:B--2--5:R-:W2:Y:S01]  /*1940*/  LDG.E R34, desc[UR42][R8.64] ;  /* 0x0000002a08227981 */ /* 0x024ea2000c1e1900 */
[----:B------:R-:W-:Y:S05]  /*1950*/  YIELD ;  /* 0x0000000000007946 */ /* 0x000fea0003800000 */
[----:B------:R-:W-:Y:S01]  /*1960*/  ULDC.64 UR4, c[0x0][0xa28] ;  /* 0x00028a0000047ab9 */ /* 0x000fe20000000a00 */
[----:B------:R-:W-:Y:S01]  /*1970*/  ULDC.64 UR8, c[0x0][0xa18] ;  /* 0x0002860000087ab9 */ /* 0x000fe20000000a00 */
[----:B------:R-:W-:Y:S01]  /*1980*/  ISETP.NE.U32.AND P1, PT, RZ, UR4, PT ;  /* 0x00000004ff007c0c */ /* 0x000fe2000bf25070 */
[----:B-1--4-:R-:W-:Y:S01]  /*1990*/  IMAD.MOV.U32 R4, RZ, RZ, RZ ;  /* 0x000000ffff047224 */ /* 0x012fe200078e00ff */
[----:B------:R-:W-:Y:S01]  /*19a0*/  ULDC.64 UR6, c[0x0][0xa08] ;  /* 0x0002820000067ab9 */ /* 0x000fe20000000a00 */
[----:B------:R-:W-:Y:S01]  /*19b0*/  IMAD.MOV.U32 R32, RZ, RZ, RZ ;  /* 0x000000ffff207224 */ /* 0x000fe200078e00ff */
[----:B------:R-:W-:-:S02]  /*19c0*/  ISETP.NE.AND.EX P1, PT, RZ, UR5, PT, P1 ;  /* 0x00000005ff007c0c */ /* 0x000fc4000bf25310 */
[----:B------:R-:W-:-:S04]  /*19d0*/  ISETP.NE.U32.AND P0, PT, RZ, UR6, PT ;  /* 0x00000006ff007c0c */ /* 0x000fc8000bf05070 */
[----:B------:R-:W-:Y:S02]  /*19e0*/  ISETP.NE.AND.EX P0, PT, RZ, UR7, PT, P0 ;  /* 0x00000007ff007c0c */ /* 0x000fe4000bf05300 */
[----:B--2---:R-:W-:Y:S01]  /*19f0*/  SHF.R.S32.HI R0, RZ, 0x1f, R34 ;  /* 0x0000001fff007819 */ /* 0x004fe20000011422 */
[----:B------:R-:W-:-:S04]  /*1a00*/  IMAD.SHL.U32 R36, R34, 0x4, RZ ;  /* 0x0000000422247824 */ /* 0x000fc800078e00ff */
[C---:B------:R-:W-:Y:S01]  /*1a10*/  @P1 LEA R10, P2, R34.reuse, UR4, 0x2 ;  /* 0x00000004220a1c11 */ /* 0x040fe2000f8410ff */
[----:B------:R-:W-:Y:S01]  /*1a20*/  STL [R1+0x48], R34 ;  /* 0x0000482201007387 */ /* 0x000fe20000100800 */
[C-C-:B------:R-:W-:Y:S02]  /*1a30*/  SHF.L.U64.HI R35, R34.reuse, 0x2, R0.reuse ;  /* 0x0000000222237819 */ /* 0x140fe40000010200 */
[----:B------:R-:W-:Y:S01]  /*1a40*/  @P1 LEA.HI.X R11, R34, UR5, R0, 0x2, P2 ;  /* 0x00000005220b1c11 */ /* 0x000fe200090f1400 */
[----:B------:R-:W-:Y:S01]  /*1a50*/  ULDC UR4, c[0x0][0x288] ;  /* 0x0000a20000047ab9 */ /* 0x000fe20000000800 */
[----:B------:R-:W-:Y:S01]  /*1a60*/  ISETP.NE.U32.AND P2, PT, RZ, UR8, PT ;  /* 0x00000008ff007c0c */ /* 0x000fe2000bf45070 */
[----:B------:R0:W-:Y:S01]  /*1a70*/  STL [R1+0xd8], R0 ;  /* 0x0000d80001007387 */ /* 0x0001e20000100800 */
[----:B------:R-:W-:Y:S02]  /*1a80*/  IADD3 R8, P3, R36, UR6, RZ ;  /* 0x0000000624087c10 */ /* 0x000fe4000ff7e0ff */
[----:B------:R-:W-:Y:S01]  /*1a90*/  ISETP.NE.AND.EX P2, PT, RZ, UR9, PT, P2 ;  /* 0x00000009ff007c0c */ /* 0x000fe2000bf45320 */
[----:B------:R1:W5:Y:S01]  /*1aa0*/  @P1 LDG.E R4, desc[UR42][R10.64] ;  /* 0x0000002a0a041981 */ /* 0x000362000c1e1900 */
[----:B------:R-:W-:-:S03]  /*1ab0*/  IADD3.X R9, R35, UR7, RZ, P3, !PT ;  /* 0x0000000723097c10 */ /* 0x000fc60009ffe4ff */
[----:B------:R2:W-:Y:S01]  /*1ac0*/  STL [R1+0x4c], R36 ;  /* 0x00004c2401007387 */ /* 0x0005e20000100800 */
[----:B0-----:R-:W-:Y:S01]  /*1ad0*/  IMAD.U32 R0, RZ, RZ, UR4 ;  /* 0x00000004ff007e24 */ /* 0x001fe2000f8e00ff */
[----:B------:R-:W-:Y:S02]  /*1ae0*/  ULDC.64 UR4, c[0x0][0x418] ;  /* 0x0001060000047ab9 */ /* 0x000fe40000000a00 */
[----:B------:R2:W5:Y:S04]  /*1af0*/  @P0 LDG.E R32, desc[UR42][R8.64] ;  /* 0x0000002a08200981 */ /* 0x000568000c1e1900 */
[----:B-1----:R-:W-:Y:S01]  /*1b00*/  @P2 IADD3 R10, P1, R36, UR8, RZ ;  /* 0x00000008240a2c10 */ /* 0x002fe2000ff3e0ff */
[----:B------:R2:W-:Y:S03]  /*1b10*/  STL [R1+0x50], R35 ;  /* 0x0000502301007387 */ /* 0x0005e60000100800 */
[----:B------:R-:W-:-:S05]  /*1b20*/  @P2 IADD3.X R11, R35, UR9, RZ, P1, !PT ;  /* 0x00000009230b2c10 */ /* 0x000fca0008ffe4ff */
[----:B------:R-:W3:Y:S01]  /*1b30*/  @P2 LDG.E R0, desc[UR42][R10.64] ;  /* 0x0000002a0a002981 */ /* 0x000ee2000c1e1900 */
        /* <DEDUP_REMOVED lines=9> */
[----:B---3--:R2:W-:Y:S01]  /*1bd0*/  STL [R1+0x8], R0 ;  /* 0x0000080001007387 */ /* 0x0085e20000100800 */
[----:B------:R-:W-:Y:S01]  /*1be0*/  IMAD.MOV.U32 R13, RZ, RZ, R0 ;  /* 0x000000ffff0d7224 */ /* 0x000fe200078e0000 */
[----:B------:R-:W-:Y:S06]  /*1bf0*/  @P2 BRA `(.L_x_14367) ;  /* 0x0000000000282947 */ /* 0x000fec0003800000 */
[----:B------:R-:W-:Y:S02]  /*1c00*/  ULDC.64 UR4, c[0x0][0xa00] ;  /* 0x0002800000047ab9 */ /* 0x000fe40000000a00 */
[----:B------:R-:W-:-:S04]  /*1c10*/  ISETP.NE.U32.AND P1, PT, RZ, UR4, PT ;  /* 0x00000004ff007c0c */ /* 0x000fc8000bf25070 */
[----:B------:R-:W-:-:S13]  /*1c20*/  ISETP.NE.AND.EX P1, PT, RZ, UR5, PT, P1 ;  /* 0x00000005ff007c0c */ /* 0x000fda000bf25310 */
[----:B------:R-:W-:Y:S05]  /*1c30*/  @!P1 BRA `(.L_x_14367) ;  /* 0x0000000000189947 */ /* 0x000fea0003800000 */
[----:B------:R-:W0:Y:S02]  /*1c40*/  LDC.64 R10, c[0x0][0xa00] ;  /* 0x00028000ff0a7b82 */ /* 0x000e240000000a00 */
[----:B0-----:R-:W-:-:S05]  /*1c50*/  IMAD.WIDE R10, R34, 0x4, R10 ;  /* 0x00000004220a7825 */ /* 0x001fca00078e020a */
[----:B--2---:R-:W2:Y:S04]  /*1c60*/  LDG.E R0, desc[UR42][R10.64] ;  /* 0x0000002a0a007981 */ /* 0x004ea8000c1e1900 */
[----:B------:R-:W2:Y:S02]  /*1c70*/  LDG.E R3, desc[UR42][R10.64+0x4] ;  /* 0x0000042a0a037981 */ /* 0x000ea4000c1e1900 */
[----:B--2---:R-:W-:-:S05]  /*1c80*/  IMAD.IADD R13, R3, 0x1, -R0 ;  /* 0x00000001030d7824 */ /* 0x004fca00078e0a00 */
[----:B------:R0:W-:Y:S02]  /*1c90*/  STL [R1+0x8], R13 ;  /* 0x0000080d01007387 */ /* 0x0001e40000100800 */
.L_x_14367:
[----:B------:R-:W-:Y:S01]  /*1ca0*/  ULDC.64 UR4, c[0x0][0xa20] ;  /* 0x0002880000047ab9 */ /* 0x000fe20000000a00 */
[C---:B------:R-:W-:Y:S02]  /*1cb0*/  LOP3.LUT R3, R6.reuse, 0xff000000, RZ, 0xc0, !PT ;  /* 0xff00000006037812 */ /* 0x040fe400078ec0ff */
[----:B------:R-:W-:Y:S02]  /*1cc0*/  ISETP.NE.U32.AND P1, PT, RZ, UR4, PT ;  /* 0x00000004ff007c0c */ /* 0x000fe4000bf25070 */
[C---:B--2---:R-:W-:Y:S02]  /*1cd0*/  LOP3.LUT R0, R6.reuse, 0xff0000, RZ, 0xc0, !PT ;  /* 0x00ff000006007812 */ /* 0x044fe400078ec0ff */
[----:B------:R-:W-:Y:S02]  /*1ce0*/  ISETP.NE.AND.EX P1, PT, RZ, UR5, PT, P1 ;  /* 0x00000005ff007c0c */ /* 0x000fe4000bf25310 */
[----:B------:R-:W-:Y:S02]  /*1cf0*/  SHF.R.U32.HI R3, RZ, 0x8, R3 ;  /* 0x00000008ff037819 */ /* 0x000fe40000011603 */
[----:B------:R-:W-:-:S02]  /*1d00*/  LOP3.LUT R203, R6, 0xffff, RZ, 0xc0, !PT ;  /* 0x0000ffff06cb7812 */ /* 0x000fc400078ec0ff */
[----:B------:R-:W-:-:S07]  /*1d10*/  LEA.HI R10, R0, R3, RZ, 0x10 ;  /* 0x00000003000a7211 */ /* 0x000fce00078f80ff */
[----:B------:R-:W-:Y:S05]  /*1d20*/  @!P1 BRA `(.L_x_14368) ;  /* 0x0000000000109947 */ /* 0x000fea0003800000 */
[----:B------:R-:W-:-:S04]  /*1d30*/  IADD3 R6, P0, R36, UR4, RZ ;  /* 0x0000000424067c10 */ /* 0x000fc8000ff1e0ff */
[----:B------:R-:W-:-:S05]  /*1d40*/  IADD3.X R7, R35, UR5, RZ, P0, !PT ;  /* 0x0000000523077c10 */ /* 0x000fca00087fe4ff */
[----:B------:R1:W5:Y:S01]  /*1d50*/  LDG.E R33, desc[UR42][R6.64] ;  /* 0x0000002a06217981 */ /* 0x000362000c1e1900 */
[----:B------:R-:W-:Y:S05]  /*1d60*/  BRA `(.L_x_14369) ;  /* 0x0000000000107947 */ /* 0x000fea0003800000 */
.L_x_14368:
[----:B------:R-:W-:Y:S05]  /*1d70*/  @!P0 BRA `(.L_x_14369) ;  /* 0x00000000000c8947 */ /* 0x000fea0003800000 */
[----:B------:R-:W2:Y:S04]  /*1d80*/  LDG.E R0, desc[UR42][R8.64] ;  /* 0x0000002a08007981 */ /* 0x000ea8000c1e1900 */
[----:B------:R-:W2:Y:S02]  /*1d90*/  LDG.E R33, desc[UR42][R8.64+0x4] ;  /* 0x0000042a08217981 */ /* 0x000ea4000c1e1900 */
[----:B--2---:R-:W-:-:S07]  /*1da0*/  IMAD.IADD R33, R33, 0x1, -R0 ;  /* 0x0000000121217824 */ /* 0x004fce00078e0a00 */
.L_x_14369:
[----:B------:R-:W-:Y:S01]  /*1db0*/  ULDC.64 UR4, c[0x0][0xa10] ;  /* 0x0002840000047ab9 */ /* 0x000fe20000000a00 */
[----:B------:R-:W2:Y:S01]  /*1dc0*/  LDC R8, c[0x0][0x448] ;  /* 0x00011200ff087b82 */ /* 0x000ea20000000800 */
[----:B------:R-:W-:-:S04]  /*1dd0*/  ISETP.NE.U32.AND P0, PT, RZ, UR4, PT ;  /* 0x00000004ff007c0c */ /* 0x000fc8000bf05070 */
[----:B------:R-:W-:Y:S01]  /*1de0*/  ISETP.NE.AND.EX P0, PT, RZ, UR5, PT, P0 ;  /* 0x00000005ff007c0c */ /* 0x000fe2000bf05300 */
[----:B------:R-:W-:-:S12]  /*1df0*/  ULDC.64 UR4, c[0x0][0xa30] ;  /* 0x00028c0000047ab9 */ /* 0x000fd80000000a00 */
[----:B-1----:R-:W1:Y:S02]  /*1e00*/  @P0 LDC.64 R6, c[0x0][0xa10] ;  /* 0x00028400ff060b82 */ /* 0x002e640000000a00 */
[----:B-1----:R-:W-:-:S05]  /*1e10*/  @P0 IMAD.WIDE R6, R34, 0x4, R6 ;  /* 0x0000000422060825 */ /* 0x002fca00078e0206 */
[----:B------:R-:W3:Y:S04]  /*1e20*/  @P0 LDG.E R0, desc[UR42][R6.64] ;  /* 0x0000002a06000981 */ /* 0x000ee8000c1e1900 */
[----:B------:R1:W3:Y:S01]  /*1e30*/  @P0 LDG.E R3, desc[UR42][R6.64+0x4] ;  /* 0x0000042a06030981 */ /* 0x0002e2000c1e1900 */
[----:B------:R-:W-:Y:S01]  /*1e40*/  ISETP.NE.U32.AND P1, PT, RZ, UR4, PT ;  /* 0x00000004ff007c0c */ /* 0x000fe2000bf25070 */
[----:B-----5:R-:W-:-:S03]  /*1e50*/  IMAD.MOV.U32 R24, RZ, RZ, R33 ;  /* 0x000000ffff187224 */ /* 0x020fc600078e0021 */
[----:B------:R-:W-:-:S13]  /*1e60*/  ISETP.NE.AND.EX P1, PT, RZ, UR5, PT, P1 ;  /* 0x00000005ff007c0c */ /* 0x000fda000bf25310 */
[----:B-1----:R-:W-:-:S04]  /*1e70*/  @P1 IADD3 R6, P2, R36, UR4, RZ ;  /* 0x0000000424061c10 */ /* 0x002fc8000ff5e0ff */
[----:B------:R-:W-:-:S05]  /*1e80*/  @P1 IADD3.X R7, R35, UR5, RZ, P2, !PT ;  /* 0x0000000523071c10 */ /* 0x000fca00097fe4ff */
[----:B------:R1:W5:Y:S01]  /*1e90*/  @P1 LDG.E R24, desc[UR42][R6.64] ;  /* 0x0000002a06181981 */ /* 0x000362000c1e1900 */
[----:B--2---:R-:W-:Y:S01]  /*1ea0*/  ISETP.NE.AND P1, PT, R8, 0x1, PT ;  /* 0x000000010800780c */ /* 0x004fe20003f25270 */
[----:B------:R-:W-:Y:S01]  /*1eb0*/  IMAD.SHL.U32 R5, R5, 0x80, RZ ;  /* 0x0000008005057824 */ /* 0x000fe200078e00ff */
[----:B------:R-:W-:Y:S01]  /*1ec0*/  BSSY B0, `(.L_x_14370) ;  /* 0x0000039000007945 */ /* 0x000fe20003800000 */
[----:B------:R-:W-:-:S03]  /*1ed0*/  IMAD.IADD R12, R33, 0x1, -R4 ;  /* 0x00000001210c7824 */ /* 0x000fc600078e0a04 */
[----:B------:R2:W-:Y:S07]  /*1ee0*/  STL [R1+0x4], R5 ;  /* 0x0000040501007387 */ /* 0x0005ee0000100800 */
[----:B------:R-:W4:Y:S01]  /*1ef0*/  @P1 LDC R8, c[0x0][0x44c] ;  /* 0x00011300ff081b82 */ /* 0x000f220000000800 */
[----:B--2---:R-:W-:-:S07]  /*1f00*/  VIADD R5, R5, 0x7f ;  /* 0x0000007f05057836 */ /* 0x004fce0000000000 */
[----:B------:R-:W2:Y:S01]  /*1f10*/  @P1 LDC R9, c[0x0][0x450] ;  /* 0x00011400ff091b82 */ /* 0x000ea20000000800 */
[----:B---3--:R-:W-:Y:S02]  /*1f20*/  @P0 IMAD.IADD R25, R3, 0x1, -R0 ;  /* 0x0000000103190824 */ /* 0x008fe400078e0a00 */
[----:B----4-:R-:W-:-:S04]  /*1f30*/  @P1 IMAD.HI.U32 R0, R5, R8, RZ ;  /* 0x0000000805001227 */ /* 0x010fc800078e00ff */
[----:B-1----:R-:W-:Y:S01]  /*1f40*/  IMAD.IADD R6, R12, 0x1, R25 ;  /* 0x000000010c067824 */ /* 0x002fe200078e0219 */
[----:B--2---:R-:W-:-:S03]  /*1f50*/  @P1 SHF.R.U32.HI R5, RZ, R9, R0 ;  /* 0x00000009ff051219 */ /* 0x004fc60000011600 */
[C---:B------:R-:W-:Y:S01]  /*1f60*/  VIADD R0, R6.reuse, 0x5f ;  /* 0x0000005f06007836 */ /* 0x040fe20000000000 */
[----:B------:R-:W-:Y:S01]  /*1f70*/  IADD3 R31, R6, 0x60, -R13 ;  /* 0x00000060061f7810 */ /* 0x000fe20007ffe80d */
[----:B------:R1:W-:Y:S01]  /*1f80*/  STL [R1+0x28], R6 ;  /* 0x0000280601007387 */ /* 0x0003e20000100800 */
[----:B0-----:R-:W-:Y:S01]  /*1f90*/  LOP3.LUT R13, R10, 0xff, RZ, 0xc0, !PT ;  /* 0x000000ff0a0d7812 */ /* 0x001fe200078ec0ff */
[----:B------:R-:W-:-:S04]  /*1fa0*/  IMAD.HI R0, R0, 0x2aaaaaab, RZ ;  /* 0x2aaaaaab00007827 */ /* 0x000fc800078e02ff */
[----:B------:R-:W-:Y:S01]  /*1fb0*/  IMAD.IADD R5, R31, 0x1, R5 ;  /* 0x000000011f057824 */ /* 0x000fe200078e0205 */
[----:B------:R-:W-:Y:S01]  /*1fc0*/  SHF.R.U32.HI R3, RZ, 0x1f, R0 ;  /* 0x0000001fff037819 */ /* 0x000fe20000011600 */
[----:B------:R0:W-:Y:S02]  /*1fd0*/  STL [R1+0x58], R13 ;  /* 0x0000580d01007387 */ /* 0x0001e40000100800 */
[----:B------:R-:W-:Y:S01]  /*1fe0*/  IMAD.HI R5, R5, 0x2aaaaaab, RZ ;  /* 0x2aaaaaab05057827 */ /* 0x000fe200078e02ff */
[----:B-1----:R-:W-:Y:S02]  /*1ff0*/  SHF.R.U32.HI R6, RZ, 0x10, R10 ;  /* 0x00000010ff067819 */ /* 0x002fe4000001160a */
[----:B------:R-:W-:Y:S01]  /*2000*/  LEA.HI.SX32 R30, R0, R3, 0x1c ;  /* 0x00000003001e7211 */ /* 0x000fe200078fe2ff */
[----:B------:R-:W-:Y:S01]  /*2010*/  IMAD.MOV.U32 R0, RZ, RZ, RZ ;  /* 0x000000ffff007224 */ /* 0x000fe200078e00ff */
[----:B------:R-:W-:Y:S01]  /*2020*/  SHF.R.U32.HI R4, RZ, 0x1f, R5 ;  /* 0x0000001fff047819 */ /* 0x000fe20000011605 */
[----:B------:R0:W-:Y:S03]  /*2030*/  STL [R1+0x44], R6 ;  /* 0x0000440601007387 */ /* 0x0001e60000100800 */
[----:B------:R-:W-:-:S04]  /*2040*/  LEA.HI.SX32 R5, R5, R4, 0x1c ;  /* 0x0000000405057211 */ /* 0x000fc800078fe2ff */
        /* <DEDUP_REMOVED lines=32> */
.L_x_14371:
[----:B------:R-:W-:Y:S05]  /*2250*/  BSYNC B0 ;  /* 0x0000000000007941 */ /* 0x000fea0003800000 */
.L_x_14370:
        /* <DEDUP_REMOVED lines=37> */
.L_x_14374:
[----:B------:R-:W-:Y:S05]  /*24b0*/  BSYNC B6 ;  /* 0x0000000000067941 */ /* 0x000fea0003800000 */
.L_x_14373:
        /* <DEDUP_REMOVED lines=20> */
.L_x_14376:
[----:B------:R-:W-:Y:S05]  /*2600*/  BSYNC B6 ;  /* 0x0000000000067941 */ /* 0x000fea0003800000 */
.L_x_14375:
[----:B------:R-:W-:Y:S01]  /*2610*/  ULDC.64 UR4, c[0x0][0x9f8] ;  /* 0x00027e0000047ab9 */ /* 0x000fe20000000a00 */
[----:B------:R-:W0:Y:S01]  /*2620*/  S2R R7, SR_TID.X ;  /* 0x0000000000077919 */ /* 0x000e220000002100 */
[----:B------:R-:W-:Y:S01]  /*2630*/  ISETP.NE.U32.AND P0, PT, RZ, UR4, PT ;  /* 0x00000004ff007c0c */ /* 0x000fe2000bf05070 */
[----:B------:R-:W1:Y:S01]  /*2640*/  LDC.64 R48, c[0x0][0x3f8] ;  /* 0x0000fe00ff307b82 */ /* 0x000e620000000a00 */
[----:B------:R-:W-:Y:S02]  /*2650*/  MOV R0, R34 ;  /* 0x0000002200007202 */ /* 0x000fe40000000f00 */
[----:B------:R-:W-:Y:S01]  /*2660*/  ISETP.NE.AND.EX P0, PT, RZ, UR5, PT, P0 ;  /* 0x00000005ff007c0c */ /* 0x000fe2000bf05300 */
[----:B------:R-:W2:Y:S04]  /*2670*/  LDL R34, [R1+0x3c] ;  /* 0x00003c0001227983 */ /* 0x000ea80000100800 */
[----:B------:R-:W3:Y:S08]  /*2680*/  LDC.64 R54, c[0x0][0x408] ;  /* 0x00010200ff367b82 */ /* 0x000ef00000000a00 */
[----:B------:R-:W-:Y:S01]  /*2690*/  @P0 IADD3 R4, P1, R36, UR4, RZ ;  /* 0x0000000424040c10 */ /* 0x000fe2000ff3e0ff */
[----:B------:R-:W-:Y:S01]  /*26a0*/  ULDC UR4, c[0x0][0x320] ;  /* 0x0000c80000047ab9 */ /* 0x000fe20000000800 */
[----:B------:R-:W4:Y:S02]  /*26b0*/  LDC R61, c[0x0][0x3f4] ;  /* 0x0000fd00ff3d7b82 */ /* 0x000f240000000800 */
[----:B------:R-:W-:-:S02]  /*26c0*/  @P0 IADD3.X R5, R35, UR5, RZ, P1, !PT ;  /* 0x0000000523050c10 */ /* 0x000fc40008ffe4ff */
[----:B------:R-:W-:-:S03]  /*26d0*/  ISETP.GE.AND P1, PT, R2, UR4, PT ;  /* 0x0000000402007c0c */ /* 0x000fc6000bf26270 */
[----:B------:R0:W2:Y:S01]  /*26e0*/  @P0 LDG.E R0, desc[UR42][R4.64] ;  /* 0x0000002a04000981 */ /* 0x0000a2000c1e1900 */
[----:B------:R-:W-:Y:S02]  /*26f0*/  SEL R6, RZ, 0xffffffff, P1 ;  /* 0xffffffffff067807 */ /* 0x000fe40000800000 */
[----:B------:R-:W-:Y:S02]  /*2700*/  ISETP.GE.AND P0, PT, R16, UR4, PT ;  /* 0x0000000410007c0c */ /* 0x000fe4000bf06270 */
[----:B------:R-:W-:Y:S01]  /*2710*/  ISETP.GE.AND P1, PT, R211, UR4, PT ;  /* 0x00000004d3007c0c */ /* 0x000fe2000bf26270 */
[----:B------:R-:W-:Y:S01]  /*2720*/  IMAD.SHL.U32 R6, R6, 0x2, RZ ;  /* 0x0000000206067824 */ /* 0x000fe200078e00ff */
[----:B------:R-:W-:Y:S02]  /*2730*/  SEL R3, RZ, 0x1, P0 ;  /* 0x00000001ff037807 */ /* 0x000fe40000000000 */
[----:B------:R-:W-:Y:S02]  /*2740*/  ISETP.GE.AND P0, PT, R212, UR4, PT ;  /* 0x00000004d4007c0c */ /* 0x000fe4000bf06270 */
[----:B------:R-:W-:-:S02]  /*2750*/  LOP3.LUT R3, R6, 0x2, R3, 0xe2, !PT ;  /* 0x0000000206037812 */ /* 0x000fc400078ee203 */
[----:B0-----:R-:W-:Y:S02]  /*2760*/  SEL R4, RZ, 0x4, P0 ;  /* 0x00000004ff047807 */ /* 0x001fe40000000000 */
[----:B------:R-:W-:Y:S02]  /*2770*/  SEL R5, RZ, 0x8, P1 ;  /* 0x00000008ff057807 */ /* 0x000fe40000800000 */
[----:B------:R-:W-:Y:S02]  /*2780*/  ISETP.GE.AND P0, PT, R210, UR4, PT ;  /* 0x00000004d2007c0c */ /* 0x000fe4000bf06270 */
[----:B------:R-:W-:Y:S01]  /*2790*/  ISETP.GE.AND P1, PT, R209, UR4, PT ;  /* 0x00000004d1007c0c */ /* 0x000fe2000bf26270 */
[----:B------:R-:W-:Y:S01]  /*27a0*/  VIADD R12, R7, 0xffffff80 ;  /* 0xffffff80070c7836 */ /* 0x000fe20000000000 */
[----:B------:R-:W-:Y:S02]  /*27b0*/  LOP3.LUT R4, R5, R3, R4, 0xfe, !PT ;  /* 0x0000000305047212 */ /* 0x000fe400078efe04 */
[----:B------:R-:W-:-:S02]  /*27c0*/  SEL R5, RZ, 0x10, P0 ;  /* 0x00000010ff057807 */ /* 0x000fc40000000000 */
[----:B------:R-:W-:-:S04]  /*27d0*/  SEL R6, RZ, 0x20, P1 ;  /* 0x00000020ff067807 */ /* 0x000fc80000800000 */
[----:B------:R-:W-:Y:S02]  /*27e0*/  LOP3.LUT R4, R6, R4, R5, 0xfe, !PT ;  /* 0x0000000406047212 */ /* 0x000fe400078efe05 */
[----:B------:R-:W-:Y:S02]  /*27f0*/  SHF.R.S32.HI R5, RZ, 0x1f, R12 ;  /* 0x0000001fff057819 */ /* 0x000fe4000001140c */
[----:B------:R-:W-:Y:S02]  /*2800*/  SHF.R.S32.HI R7, RZ, 0x1f, R202 ;  /* 0x0000001fff077819 */ /* 0x000fe400000114ca */
[----:B------:R-:W-:-:S03]  /*2810*/  LEA.HI R14, R5, R12, RZ, 0x2 ;  /* 0x0000000c050e7211 */ /* 0x000fc600078f10ff */
[C---:B-1----:R-:W-:Y:S01]  /*2820*/  IMAD R6, R7.reuse, R48, RZ ;  /* 0x0000003007067224 */ /* 0x042fe200078e02ff */
[----:B------:R-:W-:Y:S01]  /*2830*/  LOP3.LUT R13, R14, 0xfffffffc, RZ, 0xc0, !PT ;  /* 0xfffffffc0e0d7812 */ /* 0x000fe200078ec0ff */
[----:B---3--:R-:W-:Y:S01]  /*2840*/  IMAD R7, R7, R54, RZ ;  /* 0x0000003607077224 */ /* 0x008fe200078e02ff */
[----:B------:R-:W-:-:S03]  /*2850*/  SHF.R.S32.HI R201, RZ, 0x1f, R200 ;  /* 0x0000001fffc97819 */ /* 0x000fc600000114c8 */
[----:B------:R-:W-:Y:S02]  /*2860*/  IMAD.IADD R15, R12, 0x1, -R13 ;  /* 0x000000010c0f7824 */ /* 0x000fe400078e0a0d */
[C---:B------:R-:W-:Y:S01]  /*2870*/  IMAD R13, R202.reuse, R55, R7 ;  /* 0x00000037ca0d7224 */ /* 0x040fe200078e0207 */
[----:B-----5:R-:W-:Y:S01]  /*2880*/  SHF.R.S32.HI R7, RZ, 0x1f, R24 ;  /* 0x0000001fff077819 */ /* 0x020fe20000011418 */
[C---:B------:R-:W-:Y:S02]  /*2890*/  IMAD R11, R202.reuse, R49, R6 ;  /* 0x00000031ca0b7224 */ /* 0x040fe400078e0206 */
[----:B------:R-:W-:-:S04]  /*28a0*/  IMAD.WIDE.U32 R8, R202, R48, R200 ;  /* 0x00000030ca087225 */ /* 0x000fc800078e00c8 */
[----:B------:R-:W-:-:S04]  /*28b0*/  IMAD.WIDE.U32 R20, R202, R48, R16 ;  /* 0x00000030ca147225 */ /* 0x000fc800078e0010 */
[----:B------:R-:W-:Y:S02]  /*28c0*/  IMAD R6, R7, R48, RZ ;  /* 0x0000003007067224 */ /* 0x000fe400078e02ff */
[----:B------:R-:W-:Y:S02]  /*28d0*/  IMAD.IADD R9, R9, 0x1, R11 ;  /* 0x0000000109097824 */ /* 0x000fe400078e020b */
[----:B------:R-:W-:Y:S02]  /*28e0*/  IMAD.IADD R21, R11, 0x1, R21 ;  /* 0x000000010b157824 */ /* 0x000fe400078e0215 */
[----:B------:R-:W-:Y:S02]  /*28f0*/  IMAD R11, R24, R49, R6 ;  /* 0x00000031180b7224 */ /* 0x000fe400078e0206 */
[----:B------:R-:W3:Y:S01]  /*2900*/  LDL R6, [R1+0x38] ;  /* 0x0000380001067983 */ /* 0x000ee20000100800 */
[----:B------:R-:W0:Y:S01]  /*2910*/  S2R R35, SR_TID.X ;  /* 0x0000000000237919 */ /* 0x000e220000002100 */
[----:B------:R-:W-:-:S02]  /*2920*/  ISETP.GE.AND P0, PT, R214, UR4, PT ;  /* 0x00000004d6007c0c */ /* 0x000fc4000bf06270 */
[----:B------:R-:W-:Y:S02]  /*2930*/  ISETP.GE.AND P1, PT, R213, UR4, PT ;  /* 0x00000004d5007c0c */ /* 0x000fe4000bf26270 */
[----:B------:R-:W-:Y:S02]  /*2940*/  SEL R5, RZ, 0x40, P0 ;  /* 0x00000040ff057807 */ /* 0x000fe40000000000 */
[----:B------:R-:W-:Y:S02]  /*2950*/  SEL R10, RZ, 0x7fff80, P1 ;  /* 0x007fff80ff0a7807 */ /* 0x000fe40000800000 */
[----:B----4-:R-:W-:Y:S02]  /*2960*/  ISETP.GE.AND P0, PT, R16, R61, PT ;  /* 0x0000003d1000720c */ /* 0x010fe40003f06270 */
[----:B------:R-:W-:Y:S02]  /*2970*/  LOP3.LUT R10, R10, R4, R5, 0xfe, !PT ;  /* 0x000000040a0a7212 */ /* 0x000fe400078efe05 */
[----:B------:R-:W-:Y:S01]  /*2980*/  SEL R5, R61, RZ, P0 ;  /* 0x000000ff3d057207 */ /* 0x000fe20000000000 */
[----:B------:R-:W-:-:S04]  /*2990*/  IMAD.WIDE.U32 R50, R202, R54, R200 ;  /* 0x00000036ca327225 */ /* 0x000fc800078e00c8 */
[----:B------:R-:W-:Y:S02]  /*29a0*/  IMAD.IADD R5, R16, 0x1, R5 ;  /* 0x0000000110057824 */ /* 0x000fe400078e0205 */
[----:B------:R-:W-:-:S03]  /*29b0*/  IMAD.WIDE.U32 R52, R202, R54, R16 ;  /* 0x00000036ca347225 */ /* 0x000fc600078e0010 */
[----:B------:R-:W-:Y:S02]  /*29c0*/  SHF.R.S32.HI R4, RZ, 0x1f, R5 ;  /* 0x0000001fff047819 */ /* 0x000fe40000011405 */
[----:B0-----:R-:W-:-:S04]  /*29d0*/  SHF.R.U32.HI R35, RZ, 0x7, R35 ;  /* 0x00000007ff237819 */ /* 0x001fc80000011623 */
[C---:B------:R-:W-:Y:S01]  /*29e0*/  ISETP.NE.AND P6, PT, R35.reuse, 0x1, PT ;  /* 0x000000012300780c */ /* 0x040fe20003fc5270 */
[----:B------:R-:W-:Y:S02]  /*29f0*/  VIADD R60, R35, 0x8 ;  /* 0x00000008233c7836 */ /* 0x000fe40000000000 */
[----:B------:R-:W-:Y:S01]  /*2a00*/  VIADD R35, R202, 0x40 ;  /* 0x00000040ca237836 */ /* 0x000fe20000000000 */
[----:B------:R-:W-:Y:S01]  /*2a10*/  LEA.HI R4, R4, R5, RZ, 0x3 ;  /* 0x0000000504047211 */ /* 0x000fe200078f18ff */
[----:B------:R-:W-:Y:S02]  /*2a20*/  IMAD.IADD R51, R51, 0x1, R13 ;  /* 0x0000000133337824 */ /* 0x000fe400078e020d */
[----:B------:R-:W-:Y:S02]  /*2a30*/  IMAD.SHL.U32 R35, R35, 0x40, RZ ;  /* 0x0000004023237824 */ /* 0x000fe400078e00ff */
[----:B------:R-:W-:Y:S01]  /*2a40*/  IMAD.IADD R53, R13, 0x1, R53 ;  /* 0x000000010d357824 */ /* 0x000fe200078e0235 */
[----:B------:R-:W-:Y:S01]  /*2a50*/  SHF.R.S32.HI R13, RZ, 0x1f, R14 ;  /* 0x0000001fff0d7819 */ /* 0x000fe2000001140e */
[----:B------:R-:W-:Y:S01]  /*2a60*/  IMAD R5, R49, 0x60, RZ ;  /* 0x0000006031057824 */ /* 0x000fe200078e02ff */
[C---:B------:R-:W-:Y:S01]  /*2a70*/  SHF.L.U64.HI R56, R48.reuse, 0x6, R49 ;  /* 0x0000000630387819 */ /* 0x040fe20000010231 */
[----:B------:R-:W-:-:S02]  /*2a80*/  IMAD.SHL.U32 R57, R48, 0x40, RZ ;  /* 0x0000004030397824 */ /* 0x000fc400078e00ff */
[----:B------:R-:W-:Y:S01]  /*2a90*/  IMAD.WIDE.U32 R8, R24, R48, R8 ;  /* 0x0000003018087225 */ /* 0x000fe200078e0008 */
[----:B------:R-:W-:-:S03]  /*2aa0*/  LOP3.LUT R35, R35, 0x1c0, RZ, 0xc0, !PT ;  /* 0x000001c023237812 */ /* 0x000fc600078ec0ff */
[----:B------:R-:W-:Y:S01]  /*2ab0*/  IMAD.WIDE.U32 R20, R24, R48, R20 ;  /* 0x0000003018147225 */ /* 0x000fe200078e0014 */
[----:B------:R-:W-:-:S03]  /*2ac0*/  LEA.HI R13, R13, R202, RZ, 0x3 ;  /* 0x000000ca0d0d7211 */ /* 0x000fc600078f18ff */
[----:B------:R-:W-:Y:S01]  /*2ad0*/  IMAD.WIDE.U32 R48, R48, 0x60, RZ ;  /* 0x0000006030307825 */ /* 0x000fe200078e00ff */
[----:B------:R-:W-:-:S03]  /*2ae0*/  LOP3.LUT R13, R13, 0xfffffff8, RZ, 0xc0, !PT ;  /* 0xfffffff80d0d7812 */ /* 0x000fc600078ec0ff */
[----:B------:R-:W-:Y:S01]  /*2af0*/  IMAD.IADD R62, R49, 0x1, R5 ;  /* 0x00000001313e7824 */ /* 0x000fe200078e0205 */
[----:B------:R-:W-:Y:S01]  /*2b00*/  LOP3.LUT R5, R35, 0x38, R4, 0xf8, !PT ;  /* 0x0000003823057812 */ /* 0x000fe200078ef804 */
[C---:B------:R-:W-:Y:S02]  /*2b10*/  VIADD R35, R202.reuse, 0x40 ;  /* 0x00000040ca237836 */ /* 0x040fe40000000000 */
[----:B------:R-:W-:Y:S02]  /*2b20*/  IMAD.IADD R13, R202, 0x1, -R13 ;  /* 0x00000001ca0d7824 */ /* 0x000fe400078e0a0d */
[----:B------:R-:W-:Y:S01]  /*2b30*/  IMAD.SHL.U32 R35, R35, 0x40, RZ ;  /* 0x0000004023237824 */ /* 0x000fe200078e00ff */
[----:B------:R-:W-:Y:S05]  /*2b40*/  @!P6 WARPSYNC.ALL ;  /* 0x000000000000e948 */ /* 0x000fea0003800000 */
[----:B------:R-:W-:Y:S01]  /*2b50*/  ULDC UR4, c[0x0][0x2f4] ;  /* 0x0000bd0000047ab9 */ /* 0x000fe20000000800 */
[-C--:B------:R-:W-:Y:S01]  /*2b60*/  IMAD R7, R7, R54.reuse, RZ ;  /* 0x0000003607077224 */ /* 0x080fe200078e02ff */
[----:B------:R-:W-:Y:S01]  /*2b70*/  LOP3.LUT R35, R35, 0x1c0, RZ, 0xc0, !PT ;  /* 0x000001c023237812 */ /* 0x000fe200078ec0ff */
[----:B------:R-:W-:Y:S01]  /*2b80*/  IMAD.SHL.U32 R73, R13, 0x40, RZ ;  /* 0x000000400d497824 */ /* 0x000fe200078e00ff */
[----:B------:R-:W-:Y:S01]  /*2b90*/  ISETP.GE.AND P2, PT, R2, UR4, PT ;  /* 0x0000000402007c0c */ /* 0x000fe2000bf46270 */
[C---:B------:R-:W-:Y:S01]  /*2ba0*/  IMAD R7, R24.reuse, R55, R7 ;  /* 0x0000003718077224 */ /* 0x040fe200078e0207 */
[----:B------:R-:W-:Y:S01]  /*2bb0*/  SHF.R.U32.HI R35, RZ, 0x3, R35 ;  /* 0x00000003ff237819 */ /* 0x000fe20000011623 */
[----:B------:R-:W-:Y:S01]  /*2bc0*/  IMAD.WIDE.U32 R50, R24, R54, R50 ;  /* 0x0000003618327225 */ /* 0x000fe200078e0032 */
[----:B------:R-:W-:-:S03]  /*2bd0*/  LOP3.LUT R73, R73, 0x1c0, RZ, 0xc0, !PT ;  /* 0x000001c049497812 */ /* 0x000fc600078ec0ff */
[----:B------:R-:W-:Y:S01]  /*2be0*/  IMAD.WIDE.U32 R52, R24, R54, R52 ;  /* 0x0000003618347225 */ /* 0x000fe200078e0034 */
[----:B------:R-:W-:Y:S02]  /*2bf0*/  LOP3.LUT R5, R5, R35, RZ, 0x3c, !PT ;  /* 0x0000002305057212 */ /* 0x000fe400078e3cff */
[----:B------:R-:W-:Y:S01]  /*2c00*/  SHF.R.U32.HI R76, RZ, 0x3, R73 ;  /* 0x00000003ff4c7819 */ /* 0x000fe20000011649 */
[----:B------:R-:W-:Y:S02]  /*2c10*/  IMAD.IADD R67, R51, 0x1, R7 ;  /* 0x0000000133437824 */ /* 0x000fe400078e0207 */
[----:B------:R-:W-:Y:S01]  /*2c20*/  IMAD.IADD R68, R7, 0x1, R53 ;  /* 0x0000000107447824 */ /* 0x000fe200078e0235 */
[----:B------:R-:W-:Y:S02]  /*2c30*/  LOP3.LUT R7, R73, 0x18, R16, 0xf8, !PT ;  /* 0x0000001849077812 */ /* 0x000fe400078ef810 */
[----:B------:R-:W-:Y:S01]  /*2c40*/  LOP3.LUT R23, R23, 0xfffffffe, RZ, 0xc0, !PT ;  /* 0xfffffffe17177812 */ /* 0x000fe200078ec0ff */
[----:B------:R-:W-:Y:S01]  /*2c50*/  IMAD.MOV.U32 R75, RZ, RZ, 0x20 ;  /* 0x00000020ff4b7424 */ /* 0x000fe200078e00ff */
[----:B------:R-:W-:-:S02]  /*2c60*/  LOP3.LUT R7, R7, R76, RZ, 0x3c, !PT ;  /* 0x0000004c07077212 */ /* 0x000fc400078e3cff */
[----:B------:R-:W-:Y:S02]  /*2c70*/  @P2 LOP3.LUT R23, R23, 0x1, RZ, 0xfc, !PT ;  /* 0x0000000117172812 */ /* 0x000fe400078efcff */
[----:B------:R-:W-:Y:S02]  /*2c80*/  PRMT R84, R10, 0x8880, RZ ;  /* 0x000088800a547816 */ /* 0x000fe400000000ff */
[----:B------:R-:W-:Y:S01]  /*2c90*/  LOP3.LUT P2, RZ, R13, 0x4, RZ, 0xc0, !PT ;  /* 0x000000040dff7812 */ /* 0x000fe2000784c0ff */
[----:B------:R-:W-:Y:S01]  /*2ca0*/  IMAD R63, R55, 0x60, RZ ;  /* 0x00000060373f7824 */ /* 0x000fe200078e02ff */
[C---:B------:R-:W-:Y:S01]  /*2cb0*/  SHF.L.U64.HI R58, R54.reuse, 0x6, R55 ;  /* 0x00000006363a7819 */ /* 0x040fe20000010237 */
[----:B------:R-:W-:Y:S01]  /*2cc0*/  IMAD.SHL.U32 R59, R54, 0x40, RZ ;  /* 0x00000040363b7824 */ /* 0x000fe200078e00ff */
[----:B------:R-:W-:Y:S01]  /*2cd0*/  PRMT R84, R84, 0x7710, RZ ;  /* 0x0000771054547816 */ /* 0x000fe200000000ff */
[----:B------:R-:W-:Y:S01]  /*2ce0*/  IMAD.WIDE.U32 R54, R54, 0x60, RZ ;  /* 0x0000006036367825 */ /* 0x000fe200078e00ff */
[----:B------:R-:W-:-:S02]  /*2cf0*/  LOP3.LUT R70, R4, 0xfffffff8, RZ, 0xc0, !PT ;  /* 0xfffffff804467812 */ /* 0x000fc400078ec0ff */
[----:B------:R-:W-:Y:S01]  /*2d00*/  SEL R75, R75, 0xffffffe0, !P2 ;  /* 0xffffffe04b4b7807 */ /* 0x000fe20005000000 */
[----:B------:R-:W-:Y:S01]  /*2d10*/  IMAD.IADD R3, R32, 0x1, R33 ;  /* 0x0000000120037824 */ /* 0x000fe200078e0221 */
[C---:B------:R-:W-:Y:S01]  /*2d20*/  LOP3.LUT R77, R84.reuse, 0x1, RZ, 0xc0, !PT ;  /* 0x00000001544d7812 */ /* 0x040fe200078ec0ff */
[----:B------:R-:W-:Y:S01]  /*2d30*/  IMAD.SHL.U32 R61, R61, 0x2, RZ ;  /* 0x000000023d3d7824 */ /* 0x000fe200078e00ff */
[C---:B------:R-:W-:Y:S01]  /*2d40*/  LOP3.LUT R78, R84.reuse, 0x2, RZ, 0xc0, !PT ;  /* 0x00000002544e7812 */ /* 0x040fe200078ec0ff */
        /* <DEDUP_REMOVED lines=8> */
[----:B------:R-:W-:Y:S01]  /*2dd0*/  SHF.R.S32.HI R69, RZ, 0x3, R4 ;  /* 0x00000003ff457819 */ /* 0x000fe20000011404 */
[----:B------:R-:W-:Y:S01]  /*2de0*/  @!P6 BAR.SYNC.DEFER_BLOCKING 0x9, 0x100 ;  /* 0x024400000000eb1d */ /* 0x000fe20000010000 */
[----:B------:R-:W-:Y:S02]  /*2df0*/  ISETP.GE.AND P1, PT, R16, UR4, PT ;  /* 0x0000000410007c0c */ /* 0x000fe4000bf26270 */
[----:B------:R-:W-:Y:S02]  /*2e00*/  SHF.R.S32.HI R72, RZ, 0x1f, R70 ;  /* 0x0000001fff487819 */ /* 0x000fe40000011446 */
[----:B------:R-:W-:Y:S01]  /*2e10*/  LOP3.LUT R84, R84, 0x40, RZ, 0xc0, !PT ;  /* 0x0000004054547812 */ /* 0x000fe200078ec0ff */
[----:B--2---:R-:W-:Y:S01]  /*2e20*/  IMAD.IADD R74, R34, 0x1, R5 ;  /* 0x00000001224a7824 */ /* 0x004fe200078e0205 */
[----:B------:R-:W-:-:S04]  /*2e30*/  LOP3.LUT R5, R73, 0x38, R4, 0xf8, !PT ;  /* 0x0000003849057812 */ /* 0x000fc800078ef804 */
[----:B------:R-:W-:Y:S02]  /*2e40*/  LOP3.LUT R5, R5, R76, RZ, 0x3c, !PT ;  /* 0x0000004c05057212 */ /* 0x000fe400078e3cff */
[----:B------:R-:W-:Y:S01]  /*2e50*/  SHF.R.S32.HI R71, RZ, 0x1f, R0 ;  /* 0x0000001fff477819 */ /* 0x000fe20000011400 */
[C---:B---3--:R-:W-:Y:S02]  /*2e60*/  IMAD R82, R6.reuse, 0x200, R7 ;  /* 0x0000020006527824 */ /* 0x048fe400078e0207 */
[----:B------:R-:W-:-:S03]  /*2e70*/  IMAD R85, R6, 0x200, R5 ;  /* 0x0000020006557824 */ /* 0x000fc600078e0205 */
[----:B------:R-:W-:-:S07]  /*2e80*/  IADD3 R86, R75, R82, RZ ;  /* 0x000000524b567210 */ /* 0x000fce0007ffe0ff */
.L_x_14430:
[----:B------:R-:W0:Y:S01]  /*2e90*/  LDC R91, c[0x0][0x430] ;  /* 0x00010c00ff5b7b82 */ /* 0x000e220000000800 */
[----:B------:R-:W-:Y:S02]  /*2ea0*/  VIADD R28, R28, 0xffffffff ;  /* 0xffffffff1c1c7836 */ /* 0x000fe40000000000 */
[----:B------:R-:W-:Y:S02]  /*2eb0*/  IMAD.MOV.U32 R90, RZ, RZ, RZ ;  /* 0x000000ffff5a7224 */ /* 0x000fe400078e00ff */
[----:B------:R-:W-:-:S03]  /*2ec0*/  IMAD R4, R28, 0x60, R64 ;  /* 0x000000601c047824 */ /* 0x000fc600078e0240 */
[----:B-1----:R-:W1:Y:S01]  /*2ed0*/  LDC R88, c[0x0][0x3f4] ;  /* 0x0000fd00ff587b82 */ /* 0x002e620000000800 */
[----:B--2---:R-:W-:Y:S01]  /*2ee0*/  IMAD.IADD R32, R3, 0x1, R4 ;  /* 0x0000000103207824 */ /* 0x004fe200078e0204 */
[----:B------:R-:W-:-:S03]  /*2ef0*/  ISETP.GE.AND P2, PT, R4, R25, PT ;  /* 0x000000190400720c */ /* 0x000fc60003f46270 */
[----:B------:R-:W-:Y:S01]  /*2f00*/  IMAD.MOV.U32 R12, RZ, RZ, R32 ;  /* 0x000000ffff0c7224 */ /* 0x000fe200078e0020 */
[----:B------:R-:W-:Y:S02]  /*2f10*/  ISETP.GT.OR P2, PT, R64, 0x5f, P2 ;  /* 0x0000005f4000780c */ /* 0x000fe40001744670 */
[----:B0-----:R-:W-:-:S11]  /*2f20*/  ISETP.NE.AND P3, PT, R91, 0x1, PT ;  /* 0x000000015b00780c */ /* 0x001fd60003f65270 */
[----:B------:R-:W0:Y:S08]  /*2f30*/  @!P2 LDC.64 R6, c[0x0][0x428] ;  /* 0x00010a00ff06ab82 */ /* 0x000e300000000a00 */
[----:B------:R-:W2:Y:S08]  /*2f40*/  @!P2 LDC.64 R4, c[0x0][0x418] ;  /* 0x00010600ff04ab82 */ /* 0x000eb00000000a00 */
[----:B------:R-:W3:Y:S08]  /*2f50*/  @P3 LDC R11, c[0x0][0x434] ;  /* 0x00010d00ff0b3b82 */ /* 0x000ef00000000800 */
[----:B------:R-:W4:Y:S01]  /*2f60*/  @P3 LDC R14, c[0x0][0x438] ;  /* 0x00010e00ff0e3b82 */ /* 0x000f220000000800 */
        /* <DEDUP_REMOVED lines=8> */
[----:B------:R-:W-:Y:S02]  /*2ff0*/  @!P2 LEA.HI.X R5, R6, R5, R7, 0x2, P3 ;  /* 0x000000050605a211 */ /* 0x000fe400018f1407 */
[----:B------:R-:W-:-:S03]  /*3000*/  ISETP.GT.AND P3, PT, R28, R29, PT ;  /* 0x0000001d1c00720c */ /* 0x000fc60003f64270 */
[----:B-----5:R0:W5:Y:S01]  /*3010*/  @!P2 LDG.E R90, desc[UR42][R4.64] ;  /* 0x0000002a045aa981 */ /* 0x020162000c1e1900 */
[----:B-1----:R-:W-:Y:S01]  /*3020*/  ISETP.GE.AND P2, PT, R88, 0x1, PT ;  /* 0x000000015800780c */ /* 0x002fe20003f46270 */
[----:B------:R-:W-:Y:S01]  /*3030*/  IMAD.MOV R6, RZ, RZ, -R12 ;  /* 0x000000ffff067224 */ /* 0x000fe200078e0a0c */
[----:B------:R-:W-:Y:S01]  /*3040*/  LOP3.LUT R23, R23, 0xfffffffd, RZ, 0xc0, !PT ;  /* 0xfffffffd17177812 */ /* 0x000fe200078ec0ff */
[C---:B------:R-:W-:Y:S01]  /*3050*/  IMAD R98, R18.reuse, 0x1800, R82 ;  /* 0x0000180012627824 */ /* 0x040fe200078e0252 */
[----:B------:R-:W-:Y:S05]  /*3060*/  YIELD ;  /* 0x0000000000007946 */ /* 0x000fea0003800000 */
[----:B------:R-:W-:Y:S01]  /*3070*/  IMAD R91, R91, R6, R32 ;  /* 0x000000065b5b7224 */ /* 0x000fe200078e0220 */
[----:B------:R-:W-:Y:S01]  /*3080*/  BSSY B0, `(.L_x_14377) ;  /* 0x000030b000007945 */ /* 0x000fe20003800000 */
[----:B------:R-:W-:Y:S01]  /*3090*/  IMAD R6, R18, 0x1800, R86 ;  /* 0x0000180012067824 */ /* 0x000fe200078e0256 */
[----:B------:R-:W-:Y:S01]  /*30a0*/  @P3 LOP3.LUT R23, R23, 0x2, RZ, 0xfc, !PT ;  /* 0x0000000217173812 */ /* 0x000fe200078efcff */
        /* <DEDUP_REMOVED lines=10> */
[-C--:B------:R-:W-:Y:S02]  /*3150*/  IMAD R14, R63, R28.reuse, RZ ;  /* 0x0000001c3f0e7224 */ /* 0x080fe400078e02ff */
[----:B------:R-:W-:Y:S01]  /*3160*/  IMAD R7, R91, UR5, R6 ;  /* 0x000000055b077c24 */ /* 0x000fe2000f8e0206 */
[----:B------:R-:W-:Y:S01]  /*3170*/  ULDC.64 UR4, c[0x0][0x310] ;  /* 0x0000c40000047ab9 */ /* 0x000fe20000000a00 */
[----:B------:R-:W-:-:S02]  /*3180*/  IMAD R6, R62, R28, RZ ;  /* 0x0000001c3e067224 */ /* 0x000fc400078e02ff */
[----:B------:R-:W-:Y:S02]  /*3190*/  IMAD R11, R93, UR4, RZ ;  /* 0x000000045d0b7c24 */ /* 0x000fe4000f8e02ff */
[----:B------:R-:W-:Y:S01]  /*31a0*/  IMAD.IADD R5, R5, 0x1, R7 ;  /* 0x0000000105057824 */ /* 0x000fe200078e0207 */
[----:B------:R-:W-:Y:S01]  /*31b0*/  SHF.R.S32.HI R7, RZ, 0x1f, R28 ;  /* 0x0000001fff077819 */ /* 0x000fe2000001141c */
[C---:B------:R-:W-:Y:S02]  /*31c0*/  IMAD R11, R90.reuse, UR5, R11 ;  /* 0x000000055a0b7c24 */ /* 0x040fe4000f8e020b */
[----:B------:R-:W-:Y:S01]  /*31d0*/  IMAD.WIDE.U32 R4, R90, UR4, R4 ;  /* 0x000000045a047c25 */ /* 0x000fe2000f8e0004 */
[----:B------:R-:W-:-:S03]  /*31e0*/  ULDC.64 UR4, c[0x0][0x308] ;  /* 0x0000c20000047ab9 */ /* 0x000fc60000000a00 */
[----:B------:R-:W-:Y:S02]  /*31f0*/  IMAD.IADD R5, R5, 0x1, R11 ;  /* 0x0000000105057824 */ /* 0x000fe400078e020b */
[----:B------:R-:W-:Y:S02]  /*3200*/  IMAD R11, R7, R48, R6 ;  /* 0x00000030070b7224 */ /* 0x000fe400078e0206 */
[----:B------:R-:W-:-:S04]  /*3210*/  IMAD.WIDE.U32 R12, R203, UR4, R4 ;  /* 0x00000004cb0c7c25 */ /* 0x000fc8000f8e0004 */
[----:B------:R-:W-:Y:S01]  /*3220*/  IMAD R97, R203, UR5, R13 ;  /* 0x00000005cb617c24 */ /* 0x000fe2000f8e020d */
[----:B------:R-:W-:Y:S01]  /*3230*/  ULDC.64 UR4, c[0x0][0x2e8] ;  /* 0x0000ba0000047ab9 */ /* 0x000fe20000000a00 */
[----:B------:R-:W-:Y:S01]  /*3240*/  IMAD R15, R7, R54, R14 ;  /* 0x00000036070f7224 */ /* 0x000fe200078e020e */
[----:B------:R-:W-:Y:S01]  /*3250*/  LEA R96, P3, R12, UR4, 0x1 ;  /* 0x000000040c607c11 */ /* 0x000fe2000f8608ff */
[----:B------:R-:W-:Y:S02]  /*3260*/  IMAD R94, R28, -0x60, R25 ;  /* 0xffffffa01c5e7824 */ /* 0x000fe400078e0219 */
[-C--:B------:R-:W-:Y:S01]  /*3270*/  IMAD.WIDE.U32 R6, R48, R28.reuse, RZ ;  /* 0x0000001c30067225 */ /* 0x080fe200078e00ff */
[----:B------:R-:W-:Y:S02]  /*3280*/  LEA.HI.X R97, R12, UR5, R97, 0x1, P3 ;  /* 0x000000050c617c11 */ /* 0x000fe400098f0c61 */
[----:B------:R-:W-:Y:S01]  /*3290*/  VIMNMX R94, R94, 0x60, PT ;  /* 0x000000605e5e7848 */ /* 0x000fe20003fe0100 */
        /* <DEDUP_REMOVED lines=10> */
[----:B------:R-:W-:-:S03]  /*3340*/  CS2R R46, SRZ ;  /* 0x00000000002e7805 */ /* 0x000fc6000001ff00 */
[----:B------:R-:W-:Y:S05]  /*3350*/  @P2 BRA `(.L_x_14381) ;  /* 0x0000000000502947 */ /* 0x000fea0003800000 */
[----:B------:R-:W-:Y:S01]  /*3360*/  IADD3 R13, P3, R8, R6, RZ ;  /* 0x00000006080d7210 */ /* 0x000fe20007f7e0ff */
[----:B------:R-:W-:Y:S01]  /*3370*/  ULDC.64 UR4, c[0x0][0x3e8] ;  /* 0x0000fa0000047ab9 */ /* 0x000fe20000000a00 */
[----:B------:R-:W-:Y:S02]  /*3380*/  CS2R R44, SRZ ;  /* 0x00000000002c7805 */ /* 0x000fe4000001ff00 */
[----:B------:R-:W-:Y:S01]  /*3390*/  CS2R R46, SRZ ;  /* 0x00000000002e7805 */ /* 0x000fe2000001ff00 */
[----:B------:R-:W-:Y:S01]  /*33a0*/  IMAD.X R14, R87, 0x1, R65, P3 ;  /* 0x00000001570e7824 */ /* 0x000fe200018e0641 */
        /* <DEDUP_REMOVED lines=15> */
.L_x_14381:
[----:B------:R-:W-:Y:S05]  /*34a0*/  BSYNC B1 ;  /* 0x0000000000017941 */ /* 0x000fea0003800000 */
.L_x_14380:
[----:B0-----:R-:W-:Y:S01]  /*34b0*/  VIADD R12, R202, 0x40 ;  /* 0x00000040ca0c7836 */ /* 0x001fe20000000000 */
[----:B------:R-:W-:Y:S01]  /*34c0*/  BSSY B1, `(.L_x_14382) ;  /* 0x000001c000017945 */ /* 0x000fe20003800000 */
[----:B------:R-:W-:Y:S02]  /*34d0*/  CS2R R36, SRZ ;  /* 0x0000000000247805 */ /* 0x000fe4000001ff00 */
[----:B------:R-:W-:Y:S01]  /*34e0*/  CS2R R34, SRZ ;  /* 0x0000000000227805 */ /* 0x000fe2000001ff00 */
[----:B-----5:R-:W-:Y:S01]  /*34f0*/  IMAD.MOV.U32 R13, RZ, RZ, R40 ;  /* 0x000000ffff0d7224 */ /* 0x020fe200078e0028 */
[----:B------:R-:W-:Y:S01]  /*3500*/  ISETP.GE.AND P4, PT, R12, R94, PT ;  /* 0x0000005e0c00720c */ /* 0x000fe20003f86270 */
[----:B------:R-:W-:Y:S01]  /*3510*/  IMAD.MOV.U32 R14, RZ, RZ, R41 ;  /* 0x000000ffff0e7224 */ /* 0x000fe200078e0029 */
[----:B------:R-:W-:-:S11]  /*3520*/  CS2R R38, SRZ ;  /* 0x0000000000267805 */ /* 0x000fd6000001ff00 */
        /* <DEDUP_REMOVED lines=21> */
.L_x_14383:
[----:B------:R-:W-:Y:S05]  /*3680*/  BSYNC B1 ;  /* 0x0000000000017941 */ /* 0x000fea0003800000 */
.L_x_14382:
[----:B0-----:R-:W-:Y:S01]  /*3690*/  IMAD.MOV.U32 R4, RZ, RZ, R44 ;  /* 0x000000ffff047224 */ /* 0x001fe200078e002c */
        /* <DEDUP_REMOVED lines=26> */
[----:B------:R-:W-:Y:S02]  /*3840*/  PRMT R113, R14, 0x7610, R113 ;  /* 0x000076100e717816 */ /* 0x000fe40000000071 */
[----:B------:R-:W-:Y:S02]  /*3850*/  PRMT R102, R4, 0x7610, R102 ;  /* 0x0000761004667816 */ /* 0x000fe40000000066 */
[----:B------:R-:W-:Y:S02]  /*3860*/  PRMT R103, R5, 0x7610, R103 ;  /* 0x0000761005677816 */ /* 0x000fe40000000067 */
[----:B------:R-:W-:Y:S02]  /*3870*/  PRMT R106, R6, 0x7610, R106 ;  /* 0x00007610066a7816 */ /* 0x000fe4000000006a */
[----:B------:R-:W-:Y:S01]  /*3880*/  PRMT R107, R7, 0x7610, R107 ;  /* 0x00007610076b7816 */ /* 0x000fe2000000006b */
[----:B------:R-:W-:Y:S06]  /*3890*/  @!P3 BRA `(.L_x_14384) ;  /* 0x000000000004b947 */ /* 0x000fec0003800000 */
[----:B------:R-:W-:Y:S01]  /*38a0*/  BPT.TRAP 0x1 ;  /* 0x000000040000795c */ /* 0x000fe20000300000 */
.L_x_14384:
[----:B------:R-:W-:Y:S01]  /*38b0*/  IMAD R87, R18, 0x8, R19 ;  /* 0x0000000812577824 */ /* 0x000fe200078e0213 */
[----:B------:R-:W-:Y:S01]  /*38c0*/  SHF.L.U32 R95, R206, 0x1f, RZ ;  /* 0x0000001fce5f7819 */ /* 0x000fe200000006ff */
[----:B------:R-:W-:Y:S03]  /*38d0*/  BSSY B1, `(.L_x_14385) ;  /* 0x0000003000017945 */ /* 0x000fe60003800000 */
[----:B------:R-:W0:Y:S02]  /*38e0*/  SYNCS.PHASECHK.TRANS64.TRYWAIT P5, [R87+URZ+0x22890], R95 ;  /* 0x0228905f570075a7 */ /* 0x000e2400080a017f */
[----:B0-----:R-:W-:Y:S05]  /*38f0*/  @!P5 BRA `(.L_x_14386) ;  /* 0x000001bc0014d947 */ /* 0x001fea0003800000 */
.L_x_14663:
[----:B------:R-:W-:Y:S05]  /*3900*/  BSYNC B1 ;  /* 0x0000000000017941 */ /* 0x000fea0003800000 */
.L_x_14385:
[----:B------:R-:W-:-:S03]  /*3910*/  UMOV UR4, 0xffffffff ;  /* 0xffffffff00047882 */ /* 0x000fc60000000000 */
[----:B------:R-:W-:Y:S05]  /*3920*/  BRA.DIV UR4, `(.L_x_14387) ;  /* 0x000001be041c7947 */ /* 0x000fea000b800000 */
[----:B------:R1:W2:Y:S04]  /*3930*/  SHFL.IDX PT, R99, R97, RZ, 0x1c1f ;  /* 0x001c1fff61637589 */ /* 0x0002a800000e0000 */
[----:B------:R1:W3:Y:S02]  /*3940*/  SHFL.IDX PT, R14, R96, RZ, 0x1c1f ;  /* 0x001c1fff600e7589 */ /* 0x0002e400000e0000 */
.L_x_14667:
        /* <DEDUP_REMOVED lines=19> */
[----:B------:R-:W-:Y:S02]  /*3a80*/  LOP3.LUT R109, R11, 0xffff0000, RZ, 0xc0, !PT ;  /* 0xffff00000b6d7812 */ /* 0x000fe400078ec0ff */
[----:B------:R-:W-:Y:S01]  /*3a90*/  SHF.R.U32.HI R45, RZ, 0x10, R45 ;  /* 0x00000010ff2d7819 */ /* 0x000fe2000001162d */
[----:B------:R-:W-:Y:S01]  /*3aa0*/  FMUL.FTZ R5, R110, R47 ;  /* 0x0000002f6e057220 */ /* 0x000fe20000410000 */
[----:B------:R-:W-:Y:S01]  /*3ab0*/  PRMT R46, R102, 0x5432, R46 ;  /* 0x00005432662e7816 */ /* 0x000fe2000000002e */
[-C--:B------:R-:W-:Y:S02]  /*3ac0*/  FMUL.FTZ R110, R110, R109.reuse ;  /* 0x0000006d6e6e7220 */ /* 0x080fe40000410000 */
[C---:B------:R-:W-:Y:S02]  /*3ad0*/  FFMA.FTZ R44, R108.reuse, R109, -R5 ;  /* 0x0000006d6c2c7223 */ /* 0x040fe40000010805 */
[----:B------:R-:W-:Y:S01]  /*3ae0*/  FFMA.FTZ R5, R108, R47, R110 ;  /* 0x0000002f6c057223 */ /* 0x000fe2000001006e */
[----:B------:R-:W-:Y:S01]  /*3af0*/  PRMT R47, R111, 0x5410, R45 ;  /* 0x000054106f2f7816 */ /* 0x000fe2000000002d */
[----:B------:R-:W-:Y:S01]  /*3b00*/  IMAD.U32 R45, R46, 0x10000, RZ ;  /* 0x000100002e2d7824 */ /* 0x000fe200078e00ff */
[C---:B------:R-:W-:Y:S01]  /*3b10*/  LOP3.LUT R110, R6.reuse, 0xffff0000, RZ, 0xc0, !PT ;  /* 0xffff0000066e7812 */ /* 0x040fe200078ec0ff */
[----:B------:R-:W-:Y:S01]  /*3b20*/  IMAD.U32 R108, R6, 0x10000, RZ ;  /* 0x00010000066c7824 */ /* 0x000fe200078e00ff */
[----:B------:R-:W-:Y:S01]  /*3b30*/  LOP3.LUT R46, R46, 0xffff0000, RZ, 0xc0, !PT ;  /* 0xffff00002e2e7812 */ /* 0x000fe200078ec0ff */
[C---:B------:R-:W-:Y:S01]  /*3b40*/  IMAD.U32 R109, R47.reuse, 0x10000, RZ ;  /* 0x000100002f6d7824 */ /* 0x040fe200078e00ff */
[----:B------:R-:W-:Y:S01]  /*3b50*/  LOP3.LUT R47, R47, 0xffff0000, RZ, 0xc0, !PT ;  /* 0xffff00002f2f7812 */ /* 0x000fe200078ec0ff */
[C---:B------:R-:W-:Y:S01]  /*3b60*/  FMUL.FTZ R111, R110.reuse, R45 ;  /* 0x0000002d6e6f7220 */ /* 0x040fe20000410000 */
[----:B------:R-:W-:Y:S01]  /*3b70*/  F2FP.BF16.F32.PACK_AB R5, R5, R44 ;  /* 0x0000002c0505723e */ /* 0x000fe200000010ff */
[----:B------:R-:W-:-:S02]  /*3b80*/  FMUL.FTZ R110, R110, R109 ;  /* 0x0000006d6e6e7220 */ /* 0x000fc40000410000 */
[C---:B------:R-:W-:Y:S01]  /*3b90*/  FFMA.FTZ R6, R108.reuse, R109, -R111 ;  /* 0x0000006d6c067223 */ /* 0x040fe2000001086f */
[C---:B------:R-:W-:Y:S01]  /*3ba0*/  LOP3.LUT R109, R7.reuse, 0xffff0000, RZ, 0xc0, !PT ;  /* 0xffff0000076d7812 */ /* 0x040fe200078ec0ff */
[----:B------:R-:W-:Y:S01]  /*3bb0*/  FFMA.FTZ R45, R108, R45, R110 ;  /* 0x0000002d6c2d7223 */ /* 0x000fe2000001006e */
[----:B------:R-:W-:-:S03]  /*3bc0*/  IMAD.U32 R108, R7, 0x10000, RZ ;  /* 0x00010000076c7824 */ /* 0x000fc600078e00ff */
[C---:B------:R-:W-:Y:S01]  /*3bd0*/  FMUL.FTZ R7, R109.reuse, R46 ;  /* 0x0000002e6d077220 */ /* 0x040fe20000410000 */
[-C--:B------:R-:W-:Y:S01]  /*3be0*/  FMUL.FTZ R109, R109, R47.reuse ;  /* 0x0000002f6d6d7220 */ /* 0x080fe20000410000 */
[----:B------:R-:W-:Y:S02]  /*3bf0*/  F2FP.BF16.F32.PACK_AB R6, R45, R6 ;  /* 0x000000062d06723e */ /* 0x000fe400000010ff */
[----:B------:R-:W-:Y:S01]  /*3c00*/  FFMA.FTZ R7, R108, R47, -R7 ;  /* 0x0000002f6c077223 */ /* 0x000fe20000010807 */
[----:B------:R-:W-:Y:S01]  /*3c10*/  IMAD.U32 R47, R11, 0x10000, RZ ;  /* 0x000100000b2f7824 */ /* 0x000fe200078e00ff */
[----:B------:R-:W-:Y:S01]  /*3c20*/  LOP3.LUT R11, R4, 0xffff0000, RZ, 0xc0, !PT ;  /* 0xffff0000040b7812 */ /* 0x000fe200078ec0ff */
[----:B------:R-:W-:Y:S01]  /*3c30*/  FFMA.FTZ R46, R108, R46, R109 ;  /* 0x0000002e6c2e7223 */ /* 0x000fe2000001006d */
[----:B------:R-:W-:-:S03]  /*3c40*/  IMAD.U32 R4, R4, 0x10000, RZ ;  /* 0x0001000004047824 */ /* 0x000fc600078e00ff */
[C---:B------:R-:W-:Y:S01]  /*3c50*/  FMUL.FTZ R109, R11.reuse, R15 ;  /* 0x0000000f0b6d7220 */ /* 0x040fe20000410000 */
[----:B------:R-:W-:Y:S01]  /*3c60*/  FMUL.FTZ R108, R11, R47 ;  /* 0x0000002f0b6c7220 */ /* 0x000fe20000410000 */
[----:B------:R-:W-:Y:S02]  /*3c70*/  F2FP.BF16.F32.PACK_AB R7, R46, R7 ;  /* 0x000000072e07723e */ /* 0x000fe400000010ff */
[C---:B------:R-:W-:Y:S01]  /*3c80*/  FFMA.FTZ R109, R4.reuse, R47, -R109 ;  /* 0x0000002f046d7223 */ /* 0x040fe2000001086d */
[----:B------:R-:W-:-:S05]  /*3c90*/  FFMA.FTZ R108, R4, R15, R108 ;  /* 0x0000000f046c7223 */ /* 0x000fca000001006c */
[----:B------:R-:W-:-:S07]  /*3ca0*/  F2FP.BF16.F32.PACK_AB R4, R108, R109 ;  /* 0x0000006d6c04723e */ /* 0x000fce00000010ff */
.L_x_14393:
[----:B------:R-:W-:Y:S05]  /*3cb0*/  BSYNC B3 ;  /* 0x0000000000037941 */ /* 0x000fea0003800000 */
.L_x_14392:
[----:B0-----:R4:W-:Y:S02]  /*3cc0*/  ST.E.128 desc[UR42][R12.64], R4 ;  /* 0x000000040c007985 */ /* 0x0019e4000c101d2a */
.L_x_14391:
[----:B------:R-:W-:Y:S05]  /*3cd0*/  BSYNC B2 ;  /* 0x0000000000027941 */ /* 0x000fea0003800000 */
.L_x_14390:
[----:B------:R-:W-:-:S13]  /*3ce0*/  LOP3.LUT P2, RZ, R23, 0x1, RZ, 0xc0, !PT ;  /* 0x0000000117ff7812 */ /* 0x000fda000784c0ff */
[----:B------:R-:W-:Y:S05]  /*3cf0*/  @P2 BRA `(.L_x_14389) ;  /* 0x0000000000d02947 */ /* 0x000fea0003800000 */
[----:B----4-:R4:W0:Y:S01]  /*3d00*/  LDS.128 R4, [R89] ;  /* 0x0000000059047984 */ /* 0x0108220000000c00 */
        /* <DEDUP_REMOVED lines=19> */
[----:B------:R-:W-:Y:S01]  /*3e40*/  PRMT R44, R101, 0x5432, R44 ;  /* 0x00005432652c7816 */ /* 0x000fe2000000002c */
[C---:B------:R-:W-:Y:S01]  /*3e50*/  FFMA.FTZ R5, R40.reuse, R41, -R5 ;  /* 0x0000002928057223 */ /* 0x040fe20000010805 */
[----:B------:R-:W-:Y:S01]  /*3e60*/  PRMT R15, R113, 0x5410, R45 ;  /* 0x00005410710f7816 */ /* 0x000fe2000000002d */
[----:B------:R-:W-:Y:S01]  /*3e70*/  FFMA.FTZ R40, R40, R42, R43 ;  /* 0x0000002a28287223 */ /* 0x000fe2000001002b */
[----:B------:R-:W-:Y:S01]  /*3e80*/  LOP3.LUT R42, R6, 0xffff0000, RZ, 0xc0, !PT ;  /* 0xffff0000062a7812 */ /* 0x000fe200078ec0ff */
        /* <DEDUP_REMOVED lines=8> */
[----:B------:R-:W-:Y:S01]  /*3f10*/  FFMA.FTZ R6, R41, R43, -R6 ;  /* 0x0000002b29067223 */ /* 0x000fe20000010806 */
[----:B------:R-:W-:Y:S01]  /*3f20*/  LOP3.LUT R43, R7, 0xffff0000, RZ, 0xc0, !PT ;  /* 0xffff0000072b7812 */ /* 0x000fe200078ec0ff */
[----:B------:R-:W-:Y:S01]  /*3f30*/  FFMA.FTZ R41, R41, R45, R42 ;  /* 0x0000002d29297223 */ /* 0x000fe2000001002a */
[----:B------:R-:W-:Y:S02]  /*3f40*/  IMAD.U32 R42, R7, 0x10000, RZ ;  /* 0x00010000072a7824 */ /* 0x000fe400078e00ff */
[C---:B------:R-:W-:Y:S01]  /*3f50*/  IMAD.U32 R7, R4.reuse, 0x10000, RZ ;  /* 0x0001000004077824 */ /* 0x040fe200078e00ff */
[----:B------:R-:W-:Y:S01]  /*3f60*/  LOP3.LUT R4, R4, 0xffff0000, RZ, 0xc0, !PT ;  /* 0xffff000004047812 */ /* 0x000fe200078ec0ff */
[C---:B------:R-:W-:Y:S01]  /*3f70*/  FMUL.FTZ R45, R43.reuse, R44 ;  /* 0x0000002c2b2d7220 */ /* 0x040fe20000410000 */
[----:B------:R-:W-:Y:S01]  /*3f80*/  FMUL.FTZ R43, R43, R15 ;  /* 0x0000000f2b2b7220 */ /* 0x000fe20000410000 */
[----:B------:R-:W-:-:S02]  /*3f90*/  F2FP.BF16.F32.PACK_AB R6, R41, R6 ;  /* 0x000000062906723e */ /* 0x000fc400000010ff */
[----:B------:R-:W-:Y:S01]  /*3fa0*/  FFMA.FTZ R45, R42, R15, -R45 ;  /* 0x0000000f2a2d7223 */ /* 0x000fe2000001082d */
[C---:B------:R-:W-:Y:S01]  /*3fb0*/  FMUL.FTZ R46, R4.reuse, R14 ;  /* 0x0000000e042e7220 */ /* 0x040fe20000410000 */
[-C--:B------:R-:W-:Y:S01]  /*3fc0*/  FMUL.FTZ R15, R4, R11.reuse ;  /* 0x0000000b040f7220 */ /* 0x080fe20000410000 */
[----:B------:R-:W-:Y:S02]  /*3fd0*/  FFMA.FTZ R42, R42, R44, R43 ;  /* 0x0000002c2a2a7223 */ /* 0x000fe4000001002b */
[C---:B------:R-:W-:Y:S01]  /*3fe0*/  FFMA.FTZ R46, R7.reuse, R11, -R46 ;  /* 0x0000000b072e7223 */ /* 0x040fe2000001082e */
[----:B------:R-:W-:Y:S02]  /*3ff0*/  FFMA.FTZ R15, R7, R14, R15 ;  /* 0x0000000e070f7223 */ /* 0x000fe4000001000f */
[----:B------:R-:W-:-:S03]  /*4000*/  F2FP.BF16.F32.PACK_AB R7, R42, R45 ;  /* 0x0000002d2a07723e */ /* 0x000fc600000010ff */
[----:B------:R-:W-:-:S07]  /*4010*/  F2FP.BF16.F32.PACK_AB R4, R15, R46 ;  /* 0x0000002e0f04723e */ /* 0x000fce00000010ff */
.L_x_14395:
[----:B------:R-:W-:Y:S05]  /*4020*/  BSYNC B2 ;  /* 0x0000000000027941 */ /* 0x000fea0003800000 */
.L_x_14394:
[----:B0-----:R0:W-:Y:S02]  /*4030*/  ST.E.128 desc[UR42][R12.64], R4 ;  /* 0x000000040c007985 */ /* 0x0011e4000c101d2a */
.L_x_14389:
[----:B------:R-:W-:Y:S05]  /*4040*/  BSYNC B1 ;  /* 0x0000000000017941 */ /* 0x000fea0003800000 */
.L_x_14388:
[----:B------:R-:W-:-:S03]  /*4050*/  UMOV UR4, 0xffffffff ;  /* 0xffffffff00047882 */ /* 0x000fc60000000000 */
[----:B------:R-:W-:Y:S05]  /*4060*/  BRA.DIV UR4, `(.L_x_14396) ;  /* 0x000001b604947947 */ /* 0x000fea000b800000 */
[----:B-1----:R-:W1:Y:S04]  /*4070*/  SHFL.IDX PT, R97, R97, 0x1, 0x1c1f ;  /* 0x003c1f0061617f89 */ /* 0x002e6800000e0000 */
[----:B---3--:R3:W0:Y:S02]  /*4080*/  SHFL.IDX PT, R14, R96, 0x1, 0x1c1f ;  /* 0x003c1f00600e7f89 */ /* 0x00862400000e0000 */
.L_x_14671:
[----:B------:R-:W-:Y:S05]  /*4090*/  @P4 BRA `(.L_x_14397) ;  /* 0x0000002000244947 */ /* 0x000fea0003800000 */
[----:B------:R-:W-:Y:S04]  /*40a0*/  BSSY B1, `(.L_x_14398) ;  /* 0x0000037000017945 */ /* 0x000fe80003800000 */
[----:B------:R-:W-:Y:S05]  /*40b0*/  @P1 BRA `(.L_x_14399) ;  /* 0x0000000000d41947 */ /* 0x000fea0003800000 */
        /* <DEDUP_REMOVED lines=10> */
[----:B------:R-:W-:Y:S02]  /*4160*/  SHF.R.U32.HI R38, RZ, 0x10, R39 ;  /* 0x00000010ff267819 */ /* 0x000fe40000011627 */
[----:B------:R-:W-:Y:S01]  /*4170*/  PRMT R106, R106, 0x5410, R15 ;  /* 0x000054106a6a7816 */ /* 0x000fe2000000000f */
[----:B------:R-:W-:Y:S01]  /*4180*/  IMAD.U32 R15, R5, 0x10000, RZ ;  /* 0x00010000050f7824 */ /* 0x000fe200078e00ff */
        /* <DEDUP_REMOVED lines=8> */
[----:B------:R-:W-:Y:S01]  /*4210*/  IMAD.U32 R5, R4, 0x10000, RZ ;  /* 0x0001000004057824 */ /* 0x000fe200078e00ff */
[----:B------:R-:W-:Y:S01]  /*4220*/  LOP3.LUT R37, R6, 0xffff0000, RZ, 0xc0, !PT ;  /* 0xffff000006257812 */ /* 0x000fe200078ec0ff */
[CC--:B------:R-:W-:Y:S01]  /*4230*/  FMUL.FTZ R44, R36.reuse, R39.reuse ;  /* 0x00000027242c7220 */ /* 0x0c0fe20000410000 */
[----:B------:R-:W-:Y:S01]  /*4240*/  LOP3.LUT R6, R7, 0xffff0000, RZ, 0xc0, !PT ;  /* 0xffff000007067812 */ /* 0x000fe200078ec0ff */
[-C--:B------:R-:W-:Y:S01]  /*4250*/  FMUL.FTZ R36, R36, R38.reuse ;  /* 0x0000002624247220 */ /* 0x080fe20000410000 */
[----:B------:R-:W-:Y:S01]  /*4260*/  LOP3.LUT R107, R107, 0xffff0000, RZ, 0xc0, !PT ;  /* 0xffff00006b6b7812 */ /* 0x000fe200078ec0ff */
[----:B------:R-:W-:Y:S01]  /*4270*/  FFMA.FTZ R44, R15, R38, -R44 ;  /* 0x000000260f2c7223 */ /* 0x000fe2000001082c */
[----:B------:R-:W-:Y:S01]  /*4280*/  LOP3.LUT R105, R105, 0xffff0000, RZ, 0xc0, !PT ;  /* 0xffff000069697812 */ /* 0x000fe200078ec0ff */
[----:B------:R-:W-:Y:S01]  /*4290*/  FFMA.FTZ R15, R15, R39, R36 ;  /* 0x000000270f0f7223 */ /* 0x000fe20000010024 */
[C---:B------:R-:W-:Y:S01]  /*42a0*/  FMUL.FTZ R36, R37.reuse, R40 ;  /* 0x0000002825247220 */ /* 0x040fe20000410000 */
[----:B------:R-:W-:Y:S01]  /*42b0*/  LOP3.LUT R4, R4, 0xffff0000, RZ, 0xc0, !PT ;  /* 0xffff000004047812 */ /* 0x000fe200078ec0ff */
[----:B------:R-:W-:Y:S01]  /*42c0*/  FMUL.FTZ R46, R37, R42 ;  /* 0x0000002a252e7220 */ /* 0x000fe20000410000 */
[----:B------:R-:W-:-:S02]  /*42d0*/  IMAD.U32 R106, R106, 0x10000, RZ ;  /* 0x000100006a6a7824 */ /* 0x000fc400078e00ff */
[C---:B------:R-:W-:Y:S01]  /*42e0*/  FFMA.FTZ R37, R11.reuse, R42, R36 ;  /* 0x0000002a0b257223 */ /* 0x040fe20000010024 */
[----:B------:R-:W-:Y:S02]  /*42f0*/  IMAD.U32 R104, R104, 0x10000, RZ ;  /* 0x0001000068687824 */ /* 0x000fe400078e00ff */
[----:B------:R-:W-:Y:S01]  /*4300*/  FFMA.FTZ R46, R11, R40, -R46 ;  /* 0x000000280b2e7223 */ /* 0x000fe2000001082e */
[C---:B------:R-:W-:Y:S01]  /*4310*/  FMUL.FTZ R36, R6.reuse, R107 ;  /* 0x0000006b06247220 */ /* 0x040fe20000410000 */
[-C--:B------:R-:W-:Y:S01]  /*4320*/  FMUL.FTZ R38, R6, R105.reuse ;  /* 0x0000006906267220 */ /* 0x080fe20000410000 */
[----:B------:R-:W-:Y:S02]  /*4330*/  IMAD.U32 R7, R7, 0x10000, RZ ;  /* 0x0001000007077824 */ /* 0x000fe400078e00ff */
[C---:B------:R-:W-:Y:S01]  /*4340*/  FMUL.FTZ R6, R4.reuse, R106 ;  /* 0x0000006a04067220 */ /* 0x040fe20000410000 */
[----:B------:R-:W-:Y:S01]  /*4350*/  FMUL.FTZ R11, R4, R104 ;  /* 0x00000068040b7220 */ /* 0x000fe20000410000 */
[----:B------:R-:W-:Y:S01]  /*4360*/  F2FP.BF16.F32.PACK_AB R46, R37, R46 ;  /* 0x0000002e252e723e */ /* 0x000fe200000010ff */
[----:B------:R-:W-:Y:S01]  /*4370*/  FFMA.FTZ R36, R7, R105, -R36 ;  /* 0x0000006907247223 */ /* 0x000fe20000010824 */
[C---:B------:R-:W-:Y:S01]  /*4380*/  FFMA.FTZ R6, R5.reuse, R104, -R6 ;  /* 0x0000006805067223 */ /* 0x040fe20000010806 */
[----:B------:R-:W-:Y:S01]  /*4390*/  FFMA.FTZ R11, R5, R106, R11 ;  /* 0x0000006a050b7223 */ /* 0x000fe2000001000b */
[----:B------:R-:W-:Y:S01]  /*43a0*/  FFMA.FTZ R7, R7, R107, R38 ;  /* 0x0000006b07077223 */ /* 0x000fe20000010026 */
[----:B------:R-:W-:-:S03]  /*43b0*/  F2FP.BF16.F32.PACK_AB R5, R15, R44 ;  /* 0x0000002c0f05723e */ /* 0x000fc600000010ff */
[----:B------:R-:W-:Y:S01]  /*43c0*/  F2FP.BF16.F32.PACK_AB R4, R11, R6 ;  /* 0x000000060b04723e */ /* 0x000fe200000010ff */
[----:B------:R-:W-:Y:S01]  /*43d0*/  IMAD.MOV.U32 R6, RZ, RZ, R46 ;  /* 0x000000ffff067224 */ /* 0x000fe200078e002e */
[----:B------:R-:W-:-:S07]  /*43e0*/  F2FP.BF16.F32.PACK_AB R7, R7, R36 ;  /* 0x000000240707723e */ /* 0x000fce00000010ff */
.L_x_14401:
[----:B------:R-:W-:Y:S05]  /*43f0*/  BSYNC B2 ;  /* 0x0000000000027941 */ /* 0x000fea0003800000 */
.L_x_14400:
[----:B----4-:R0:W-:Y:S02]  /*4400*/  ST.E.128 desc[UR42][R12.64], R4 ;  /* 0x000000040c007985 */ /* 0x0101e4000c101d2a */
.L_x_14399:
[----:B------:R-:W-:Y:S05]  /*4410*/  BSYNC B1 ;  /* 0x0000000000017941 */ /* 0x000fea0003800000 */
.L_x_14398:
[----:B------:R-:W-:-:S13]  /*4420*/  LOP3.LUT P2, RZ, R23, 0x1, RZ, 0xc0, !PT ;  /* 0x0000000117ff7812 */ /* 0x000fda000784c0ff */
[----:B------:R-:W-:Y:S05]  /*4430*/  @P2 BRA `(.L_x_14397) ;  /* 0x0000001c003c2947 */ /* 0x000fea0003800000 */
        /* <DEDUP_REMOVED lines=16> */
[----:B------:R-:W-:Y:S01]  /*4540*/  SHF.L.U32 R36, R103, 0x10, RZ ;  /* 0x0000001067247819 */ /* 0x000fe200000006ff */
[----:B------:R-:W-:Y:S01]  /*4550*/  IMAD.U32 R6, R5, 0x10000, RZ ;  /* 0x0001000005067824 */ /* 0x000fe200078e00ff */
[----:B------:R-:W-:Y:S02]  /*4560*/  PRMT R100, R100, 0x5410, R37 ;  /* 0x0000541064647816 */ /* 0x000fe40000000025 */
[----:B------:R-:W-:Y:S01]  /*4570*/  PRMT R102, R102, 0x5410, R33 ;  /* 0x0000541066667816 */ /* 0x000fe20000000021 */
[C---:B------:R-:W-:Y:S01]  /*4580*/  FMUL.FTZ R40, R14.reuse, R36 ;  /* 0x000000240e287220 */ /* 0x040fe20000410000 */
[----:B------:R-:W-:Y:S01]  /*4590*/  LOP3.LUT R32, R7, 0xffff0000, RZ, 0xc0, !PT ;  /* 0xffff000007207812 */ /* 0x000fe200078ec0ff */
[-C--:B------:R-:W-:Y:S01]  /*45a0*/  FMUL.FTZ R14, R14, R34.reuse ;  /* 0x000000220e0e7220 */ /* 0x080fe20000410000 */
[----:B------:R-:W-:Y:S01]  /*45b0*/  LOP3.LUT R7, R5, 0xffff0000, RZ, 0xc0, !PT ;  /* 0xffff000005077812 */ /* 0x000fe200078ec0ff */
[C---:B------:R-:W-:Y:S01]  /*45c0*/  FFMA.FTZ R40, R11.reuse, R34, -R40 ;  /* 0x000000220b287223 */ /* 0x040fe20000010828 */
[----:B------:R-:W-:Y:S01]  /*45d0*/  LOP3.LUT R35, R102, 0xffff0000, RZ, 0xc0, !PT ;  /* 0xffff000066237812 */ /* 0x000fe200078ec0ff */
[----:B------:R-:W-:Y:S01]  /*45e0*/  IMAD.U32 R5, R4, 0x10000, RZ ;  /* 0x0001000004057824 */ /* 0x000fe200078e00ff */
        /* <DEDUP_REMOVED lines=25> */
.L_x_14403:
[----:B------:R-:W-:Y:S05]  /*4780*/  BSYNC B1 ;  /* 0x0000000000017941 */ /* 0x000fea0003800000 */
.L_x_14402:
[----:B----4-:R0:W-:Y:S01]  /*4790*/  ST.E.128 desc[UR42][R12.64], R4 ;  /* 0x000000040c007985 */ /* 0x0101e2000c101d2a */
[----:B------:R-:W-:Y:S05]  /*47a0*/  BRA `(.L_x_14397) ;  /* 0x0000001800607947 */ /* 0x000fea0003800000 */
.L_x_14379:
[----:B------:R-:W-:-:S05]  /*47b0*/  VIADD R12, R202, 0x40 ;  /* 0x00000040ca0c7836 */ /* 0x000fca0000000000 */
[----:B------:R-:W-:-:S04]  /*47c0*/  ISETP.GE.AND P2, PT, R12, R94, PT ;  /* 0x0000005e0c00720c */ /* 0x000fc80003f46270 */
[----:B------:R-:W-:-:S13]  /*47d0*/  ISETP.GE.OR P2, PT, R16, R88, P2 ;  /* 0x000000581000720c */ /* 0x000fda0001746670 */
[----:B------:R-:W-:Y:S01]  /*47e0*/  @!P2 IADD3 R38, P3, P4, R20, R6, R57 ;  /* 0x000000061426a210 */ /* 0x000fe20007c7e039 */
[----:B------:R-:W0:Y:S03]  /*47f0*/  @!P2 LDC.64 R14, c[0x0][0x3e8] ;  /* 0x0000fa00ff0eab82 */ /* 0x000e260000000a00 */
[----:B------:R-:W-:Y:S02]  /*4800*/  @!P2 IADD3.X R39, R66, R87, R56, P3, P4 ;  /* 0x000000574227a210 */ /* 0x000fe40001fe8438 */
[----:B------:R-:W-:-:S03]  /*4810*/  @!P2 IADD3 R40, P3, P4, R52, R4, R59 ;  /* 0x000000043428a210 */ /* 0x000fc60007c7e03b */
[----:B------:R-:W1:Y:S01]  /*4820*/  @!P2 LDC.64 R12, c[0x0][0x400] ;  /* 0x00010000ff0cab82 */ /* 0x000e620000000a00 */
[----:B------:R-:W-:Y:S02]  /*4830*/  @!P2 IADD3.X R41, R68, R11, R58, P3, P4 ;  /* 0x0000000b4429a210 */ /* 0x000fe40001fe843a */
[----:B------:R-:W-:-:S04]  /*4840*/  ISETP.GE.AND P3, PT, R202, R94, PT ;  /* 0x0000005eca00720c */ /* 0x000fc80003f66270 */
[----:B------:R-:W-:-:S13]  /*4850*/  ISETP.GE.OR P3, PT, R16, R88, P3 ;  /* 0x000000581000720c */ /* 0x000fda0001f66670 */
[----:B------:R-:W2:Y:S01]  /*4860*/  @!P3 LDC.64 R32, c[0x0][0x3e8] ;  /* 0x0000fa00ff20bb82 */ /* 0x000ea20000000a00 */
[----:B------:R-:W-:-:S05]  /*4870*/  @!P3 IADD3 R6, P4, R20, R6, RZ ;  /* 0x000000061406b210 */ /* 0x000fca0007f9e0ff */
[----:B------:R-:W-:Y:S02]  /*4880*/  @!P3 IMAD.X R5, R87, 0x1, R66, P4 ;  /* 0x000000015705b824 */ /* 0x000fe400020e0642 */
[----:B------:R-:W3:Y:S01]  /*4890*/  @!P3 LDC.64 R36, c[0x0][0x400] ;  /* 0x00010000ff24bb82 */ /* 0x000ee20000000a00 */
[----:B--2---:R-:W-:-:S04]  /*48a0*/  @!P3 LEA R32, P4, R6, R32, 0x1 ;  /* 0x000000200620b211 */ /* 0x004fc800078808ff */
[----:B------:R-:W-:Y:S02]  /*48b0*/  @!P3 LEA.HI.X R33, R6, R33, R5, 0x1, P4 ;  /* 0x000000210621b211 */ /* 0x000fe400020f0c05 */
[----:B------:R-:W-:Y:S02]  /*48c0*/  CS2R R6, SRZ ;  /* 0x0000000000067805 */ /* 0x000fe4000001ff00 */
[----:B------:R-:W-:-:S05]  /*48d0*/  @!P3 IADD3 R4, P4, R52, R4, RZ ;  /* 0x000000043404b210 */ /* 0x000fca0007f9e0ff */
[----:B------:R-:W-:Y:S01]  /*48e0*/  @!P3 IMAD.X R11, R11, 0x1, R68, P4 ;  /* 0x000000010b0bb824 */ /* 0x000fe200020e0644 */
[----:B---3--:R-:W-:-:S04]  /*48f0*/  @!P3 LEA R36, P4, R4, R36, 0x1 ;  /* 0x000000240424b211 */ /* 0x008fc800078808ff */
[----:B------:R-:W-:Y:S02]  /*4900*/  @!P3 LEA.HI.X R37, R4, R37, R11, 0x1, P4 ;  /* 0x000000250425b211 */ /* 0x000fe400020f0c0b */
[----:B------:R-:W-:Y:S02]  /*4910*/  CS2R R4, SRZ ;  /* 0x0000000000047805 */ /* 0x000fe4000001ff00 */
[----:B------:R-:W-:-:S04]  /*4920*/  CS2R R34, SRZ ;  /* 0x0000000000227805 */ /* 0x000fc8000001ff00 */
[----:B------:R2:W3:Y:S02]  /*4930*/  @!P3 LDG.E.128 R4, desc[UR42][R32.64] ;  /* 0x0000002a2004b981 */ /* 0x0004e4000c1e1d00 */
[----:B--2---:R-:W-:-:S06]  /*4940*/  CS2R R32, SRZ ;  /* 0x0000000000207805 */ /* 0x004fcc000001ff00 */
[----:B------:R2:W4:Y:S01]  /*4950*/  @!P3 LDG.E.128 R32, desc[UR42][R36.64] ;  /* 0x0000002a2420b981 */ /* 0x000522000c1e1d00 */
[----:B0-----:R-:W-:-:S04]  /*4960*/  @!P2 LEA R14, P3, R38, R14, 0x1 ;  /* 0x0000000e260ea211 */ /* 0x001fc800078608ff */
[----:B------:R-:W-:Y:S02]  /*4970*/  @!P2 LEA.HI.X R15, R38, R15, R39, 0x1, P3 ;  /* 0x0000000f260fa211 */ /* 0x000fe400018f0c27 */
[----:B------:R-:W-:Y:S02]  /*4980*/  CS2R R38, SRZ ;  /* 0x0000000000267805 */ /* 0x000fe4000001ff00 */
[C---:B-1----:R-:W-:Y:S02]  /*4990*/  @!P2 LEA R12, P3, R40.reuse, R12, 0x1 ;  /* 0x0000000c280ca211 */ /* 0x042fe400078608ff */
[----:B--2---:R-:W-:Y:S02]  /*49a0*/  CS2R R36, SRZ ;  /* 0x0000000000247805 */ /* 0x004fe4000001ff00 */
[----:B------:R-:W-:Y:S02]  /*49b0*/  @!P2 LEA.HI.X R13, R40, R13, R41, 0x1, P3 ;  /* 0x0000000d280da211 */ /* 0x000fe400018f0c29 */
[----:B------:R-:W-:-:S02]  /*49c0*/  CS2R R42, SRZ ;  /* 0x00000000002a7805 */ /* 0x000fc4000001ff00 */
[----:B------:R-:W-:Y:S01]  /*49d0*/  CS2R R40, SRZ ;  /* 0x0000000000287805 */ /* 0x000fe2000001ff00 */
[----:B------:R-:W2:Y:S05]  /*49e0*/  @!P2 LDG.E.128 R36, desc[UR42][R14.64] ;  /* 0x0000002a0e24a981 */ /* 0x000eaa000c1e1d00 */
[----:B------:R0:W5:Y:S01]  /*49f0*/  @!P2 LDG.E.128 R40, desc[UR42][R12.64] ;  /* 0x0000002a0c28a981 */ /* 0x000162000c1e1d00 */
[----:B------:R-:W-:Y:S01]  /*4a00*/  UISETP.NE.AND UP0, UPT, UR44, 0x3, UPT ;  /* 0x000000032c00788c */ /* 0x000fe2000bf05270 */
[----:B------:R-:W-:-:S05]  /*4a10*/  ISETP.GE.AND P2, PT, R16, R88, PT ;  /* 0x000000581000720c */ /* 0x000fca0003f46270 */
[----:B------:R-:W-:Y:S01]  /*4a20*/  PLOP3.LUT P3, PT, PT, PT, UP0, 0x80, 0x0 ;  /* 0x000000000000781c */ /* 0x000fe20003f6f008 */
[----:B---3--:R-:W-:Y:S02]  /*4a30*/  IMAD.MOV.U32 R11, RZ, RZ, R6 ;  /* 0x000000ffff0b7224 */ /* 0x008fe400078e0006 */
[----:B------:R-:W-:Y:S02]  /*4a40*/  IMAD.MOV.U32 R44, RZ, RZ, R7 ;  /* 0x000000ffff2c7224 */ /* 0x000fe400078e0007 */
[----:B------:R-:W-:Y:S01]  /*4a50*/  IMAD.MOV.U32 R46, RZ, RZ, R5 ;  /* 0x000000ffff2e7224 */ /* 0x000fe200078e0005 */
[----:B------:R-:W-:Y:S01]  /*4a60*/  PRMT R109, R109, 0x5410, R11 ;  /* 0x000054106d6d7816 */ /* 0x000fe2000000000b */
[----:B------:R-:W-:Y:S01]  /*4a70*/  IMAD.MOV.U32 R45, RZ, RZ, R4 ;  /* 0x000000ffff2d7224 */ /* 0x000fe200078e0004 */
[----:B------:R-:W-:Y:S02]  /*4a80*/  PRMT R110, R44, 0x7610, R110 ;  /* 0x000076102c6e7816 */ /* 0x000fe4000000006e */
[----:B------:R-:W-:-:S02]  /*4a90*/  PRMT R101, R101, 0x5410, R46 ;  /* 0x0000541065657816 */ /* 0x000fc4000000002e */
[----:B------:R-:W-:Y:S01]  /*4aa0*/  PRMT R112, R45, 0x7610, R112 ;  /* 0x000076102d707816 */ /* 0x000fe20000000070 */
[----:B----4-:R-:W-:Y:S02]  /*4ab0*/  IMAD.MOV.U32 R11, RZ, RZ, R34 ;  /* 0x000000ffff0b7224 */ /* 0x010fe400078e0022 */
[----:B0-----:R-:W-:Y:S02]  /*4ac0*/  IMAD.MOV.U32 R12, RZ, RZ, R35 ;  /* 0x000000ffff0c7224 */ /* 0x001fe400078e0023 */
[----:B------:R-:W-:Y:S01]  /*4ad0*/  IMAD.MOV.U32 R13, RZ, RZ, R32 ;  /* 0x000000ffff0d7224 */ /* 0x000fe200078e0020 */
[----:B------:R-:W-:Y:S01]  /*4ae0*/  PRMT R111, R111, 0x5410, R11 ;  /* 0x000054106f6f7816 */ /* 0x000fe2000000000b */
[----:B------:R-:W-:Y:S01]  /*4af0*/  IMAD.MOV.U32 R14, RZ, RZ, R33 ;  /* 0x000000ffff0e7224 */ /* 0x000fe200078e0021 */
[----:B------:R-:W-:Y:S02]  /*4b00*/  PRMT R119, R12, 0x7610, R119 ;  /* 0x000076100c777816 */ /* 0x000fe40000000077 */
[----:B------:R-:W-:-:S02]  /*4b10*/  PRMT R110, R110, 0x5410, R13 ;  /* 0x000054106e6e7816 */ /* 0x000fc4000000000d */
[----:B------:R-:W-:Y:S01]  /*4b20*/  PRMT R101, R14, 0x7610, R101 ;  /* 0x000076100e657816 */ /* 0x000fe20000000065 */
[----:B--2---:R-:W-:Y:S02]  /*4b30*/  IMAD.MOV.U32 R11, RZ, RZ, R38 ;  /* 0x000000ffff0b7224 */ /* 0x004fe400078e0026 */
[----:B------:R-:W-:Y:S02]  /*4b40*/  IMAD.MOV.U32 R12, RZ, RZ, R39 ;  /* 0x000000ffff0c7224 */ /* 0x000fe400078e0027 */
        /* <DEDUP_REMOVED lines=16> */
.L_x_14404:
[----:B------:R-:W-:Y:S01]  /*4c50*/  IMAD R87, R18, 0x8, R19 ;  /* 0x0000000812577824 */ /* 0x000fe200078e0213 */
[----:B------:R-:W-:Y:S01]  /*4c60*/  SHF.L.U32 R95, R206, 0x1f, RZ ;  /* 0x0000001fce5f7819 */ /* 0x000fe200000006ff */
[----:B------:R-:W0:Y:S01]  /*4c70*/  LDC R98, c[0x0][0x2f4] ;  /* 0x0000bd00ff627b82 */ /* 0x000e220000000800 */
[----:B------:R-:W-:Y:S02]  /*4c80*/  BSSY B1, `(.L_x_14405) ;  /* 0x0000003000017945 */ /* 0x000fe40003800000 */
[----:B------:R-:W1:Y:S02]  /*4c90*/  SYNCS.PHASECHK.TRANS64.TRYWAIT P4, [R87+URZ+0x22890], R95 ;  /* 0x0228905f570075a7 */ /* 0x000e64000808017f */
[----:B-1----:R-:W-:Y:S05]  /*4ca0*/  @!P4 BRA `(.L_x_14406) ;  /* 0x000001a800ccc947 */ /* 0x002fea0003800000 */
.L_x_14672:
[----:B------:R-:W-:Y:S05]  /*4cb0*/  BSYNC B1 ;  /* 0x0000000000017941 */ /* 0x000fea0003800000 */
.L_x_14405:
[----:B------:R-:W-:Y:S01]  /*4cc0*/  UMOV UR4, 0xffffffff ;  /* 0xffffffff00047882 */ /* 0x000fe20000000000 */
[----:B0-----:R-:W-:Y:S02]  /*4cd0*/  IMAD.IADD R102, R98, 0x1, -R61 ;  /* 0x0000000162667824 */ /* 0x001fe400078e0a3d */
[----:B------:R-:W-:Y:S05]  /*4ce0*/  BRA.DIV UR4, `(.L_x_14407) ;  /* 0x000001aa04d07947 */ /* 0x000fea000b800000 */
[----:B------:R0:W2:Y:S04]  /*4cf0*/  SHFL.IDX PT, R99, R97, RZ, 0x1c1f ;  /* 0x001c1fff61637589 */ /* 0x0000a800000e0000 */
[----:B------:R0:W3:Y:S02]  /*4d00*/  SHFL.IDX PT, R100, R96, RZ, 0x1c1f ;  /* 0x001c1fff60647589 */ /* 0x0000e400000e0000 */
.L_x_14676:
        /* <DEDUP_REMOVED lines=17> */
[----:B------:R-:W-:-:S04]  /*4e20*/  IMAD R14, R18, 0x1800, R13 ;  /* 0x00001800120e7824 */ /* 0x000fc800078e020d */
[----:B------:R-:W-:Y:S02]  /*4e30*/  IMAD R44, R14, 0x2, R19 ;  /* 0x000000020e2c7824 */ /* 0x000fe400078e0213 */
[----:B------:R-:W2:Y:S04]  /*4e40*/  LDS.128 R12, [R12+0x1c400] ;  /* 0x01c400000c0c7984 */ /* 0x000ea80000000c00 */
[----:B------:R-:W3:Y:S01]  /*4e50*/  LDS.128 R44, [R44+0x1c400] ;  /* 0x01c400002c2c7984 */ /* 0x000ee20000000c00 */
[----:B------:R-:W-:Y:S05]  /*4e60*/  @P2 BRA `(.L_x_14411) ;  /* 0x0000000400702947 */ /* 0x000fea0003800000 */
[----:B------:R-:W-:Y:S01]  /*4e70*/  SHF.R.U32.HI R105, RZ, 0x10, R33 ;  /* 0x00000010ff697819 */ /* 0x000fe20000011621 */
[----:B--2---:R-:W-:Y:S01]  /*4e80*/  IMAD.U32 R106, R13, 0x10000, RZ ;  /* 0x000100000d6a7824 */ /* 0x004fe200078e00ff */
[----:B------:R-:W-:Y:S02]  /*4e90*/  SHF.R.U32.HI R104, RZ, 0x10, R5 ;  /* 0x00000010ff687819 */ /* 0x000fe40000011605 */
[C---:B------:R-:W-:Y:S02]  /*4ea0*/  PRMT R105, R101.reuse, 0x5410, R105 ;  /* 0x0000541065697816 */ /* 0x040fe40000000069 */
[----:B------:R-:W-:Y:S02]  /*4eb0*/  PRMT R104, R101, 0x5432, R104 ;  /* 0x0000543265687816 */ /* 0x000fe40000000068 */
[----:B---3--:R-:W-:Y:S01]  /*4ec0*/  SHF.L.U32 R108, R45, 0x10, RZ ;  /* 0x000000102d6c7819 */ /* 0x008fe200000006ff */
[C---:B------:R-:W-:Y:S01]  /*4ed0*/  IMAD.U32 R101, R105.reuse, 0x10000, RZ ;  /* 0x0001000069657824 */ /* 0x040fe200078e00ff */
[----:B------:R-:W-:Y:S01]  /*4ee0*/  SHF.R.U64 R5, R4, 0x10, R5 ;  /* 0x0000001004057819 */ /* 0x000fe20000001205 */
[----:B------:R-:W-:Y:S01]  /*4ef0*/  IMAD.U32 R103, R104, 0x10000, RZ ;  /* 0x0001000068677824 */ /* 0x000fe200078e00ff */
[----:B------:R-:W-:Y:S01]  /*4f00*/  SHF.R.U64 R4, R32, 0x10, R33 ;  /* 0x0000001020047819 */ /* 0x000fe20000001221 */
[C---:B------:R-:W-:Y:S01]  /*4f10*/  FMUL.FTZ R107, R108.reuse, R101 ;  /* 0x000000656c6b7220 */ /* 0x040fe20000410000 */
[----:B------:R-:W-:Y:S01]  /*4f20*/  LOP3.LUT R32, R105, 0xffff0000, RZ, 0xc0, !PT ;  /* 0xffff000069207812 */ /* 0x000fe200078ec0ff */
[-C--:B------:R-:W-:Y:S01]  /*4f30*/  FMUL.FTZ R108, R108, R103.reuse ;  /* 0x000000676c6c7220 */ /* 0x080fe20000410000 */
[----:B------:R-:W-:Y:S01]  /*4f40*/  LOP3.LUT R33, R45, 0xffff0000, RZ, 0xc0, !PT ;  /* 0xffff00002d217812 */ /* 0x000fe200078ec0ff */
[----:B------:R-:W-:Y:S01]  /*4f50*/  FFMA.FTZ R103, R106, R103, -R107 ;  /* 0x000000676a677223 */ /* 0x000fe2000001086b */
        /* <DEDUP_REMOVED lines=9> */
[C---:B------:R-:W-:Y:S01]  /*4ff0*/  PRMT R105, R110.reuse, 0x5410, R105 ;  /* 0x000054106e697816 */ /* 0x040fe20000000069 */
[C---:B------:R-:W-:Y:S01]  /*5000*/  FFMA.FTZ R32, R13.reuse, R32, R33 ;  /* 0x000000200d207223 */ /* 0x040fe20000010021 */
[----:B------:R-:W-:Y:S01]  /*5010*/  FFMA.FTZ R104, R13, R104, -R106 ;  /* 0x000000680d687223 */ /* 0x000fe2000001086a */
[----:B------:R-:W-:Y:S01]  /*5020*/  IMAD.U32 R33, R45, 0x10000, RZ ;  /* 0x000100002d217824 */ /* 0x000fe200078e00ff */
[----:B------:R-:W-:Y:S01]  /*5030*/  PRMT R4, R110, 0x5432, R4 ;  /* 0x000054326e047816 */ /* 0x000fe20000000004 */
[----:B------:R-:W-:Y:S01]  /*5040*/  IMAD.U32 R13, R105, 0x10000, RZ ;  /* 0x00010000690d7824 */ /* 0x000fe200078e00ff */
[----:B------:R-:W-:Y:S01]  /*5050*/  LOP3.LUT R45, R45, 0xffff0000, RZ, 0xc0, !PT ;  /* 0xffff00002d2d7812 */ /* 0x000fe200078ec0ff */
[C---:B------:R-:W-:Y:S01]  /*5060*/  FMUL.FTZ R107, R108.reuse, R33 ;  /* 0x000000216c6b7220 */ /* 0x040fe20000410000 */
[----:B------:R-:W-:Y:S02]  /*5070*/  IMAD.U32 R106, R15, 0x10000, RZ ;  /* 0x000100000f6a7824 */ /* 0x000fe400078e00ff */
[----:B------:R-:W-:Y:S01]  /*5080*/  FMUL.FTZ R108, R108, R13 ;  /* 0x0000000d6c6c7220 */ /* 0x000fe20000410000 */
[----:B------:R-:W-:-:S02]  /*5090*/  LOP3.LUT R110, R47, 0xffff0000, RZ, 0xc0, !PT ;  /* 0xffff00002f6e7812 */ /* 0x000fc400078ec0ff */
[----:B------:R-:W-:Y:S01]  /*50a0*/  LOP3.LUT R105, R105, 0xffff0000, RZ, 0xc0, !PT ;  /* 0xffff000069697812 */ /* 0x000fe200078ec0ff */
[----:B------:R-:W-:Y:S01]  /*50b0*/  FFMA.FTZ R33, R106, R33, R108 ;  /* 0x000000216a217223 */ /* 0x000fe2000001006c */
[----:B------:R-:W-:Y:S01]  /*50c0*/  PRMT R5, R112, 0x5410, R5 ;  /* 0x0000541070057816 */ /* 0x000fe20000000005 */
[----:B------:R-:W-:Y:S01]  /*50d0*/  FFMA.FTZ R13, R106, R13, -R107 ;  /* 0x0000000d6a0d7223 */ /* 0x000fe2000001086b */
[----:B------:R-:W-:Y:S01]  /*50e0*/  LOP3.LUT R108, R15, 0xffff0000, RZ, 0xc0, !PT ;  /* 0xffff00000f6c7812 */ /* 0x000fe200078ec0ff */
[C---:B------:R-:W-:Y:S01]  /*50f0*/  FMUL.FTZ R15, R110.reuse, R45 ;  /* 0x0000002d6e0f7220 */ /* 0x040fe20000410000 */
[-C--:B------:R-:W-:Y:S01]  /*5100*/  FMUL.FTZ R110, R110, R105.reuse ;  /* 0x000000696e6e7220 */ /* 0x080fe20000410000 */
[----:B------:R-:W-:Y:S01]  /*5110*/  IMAD.U32 R112, R44, 0x10000, RZ ;  /* 0x000100002c707824 */ /* 0x000fe200078e00ff */
[----:B------:R-:W-:Y:S01]  /*5120*/  SHF.R.U64 R6, R6, 0x10, R7 ;  /* 0x0000001006067819 */ /* 0x000fe20000001207 */
[----:B------:R-:W-:Y:S01]  /*5130*/  FFMA.FTZ R106, R108, R105, -R15 ;  /* 0x000000696c6a7223 */ /* 0x000fe2000001080f */
[C---:B------:R-:W-:Y:S01]  /*5140*/  IMAD.U32 R47, R5.reuse, 0x10000, RZ ;  /* 0x00010000052f7824 */ /* 0x040fe200078e00ff */
[----:B------:R-:W-:Y:S01]  /*5150*/  LOP3.LUT R44, R44, 0xffff0000, RZ, 0xc0, !PT ;  /* 0xffff00002c2c7812 */ /* 0x000fe200078ec0ff */
[----:B------:R-:W-:Y:S01]  /*5160*/  FFMA.FTZ R108, R108, R45, R110 ;  /* 0x0000002d6c6c7223 */ /* 0x000fe2000001006e */
[C---:B------:R-:W-:Y:S01]  /*5170*/  LOP3.LUT R7, R4.reuse, 0xffff0000, RZ, 0xc0, !PT ;  /* 0xffff000004077812 */ /* 0x040fe200078ec0ff */
[----:B------:R-:W-:Y:S01]  /*5180*/  IMAD.U32 R45, R4, 0x10000, RZ ;  /* 0x00010000042d7824 */ /* 0x000fe200078e00ff */
[----:B------:R-:W-:Y:S01]  /*5190*/  LOP3.LUT R5, R5, 0xffff0000, RZ, 0xc0, !PT ;  /* 0xffff000005057812 */ /* 0x000fe200078ec0ff */
[----:B------:R-:W-:Y:S01]  /*51a0*/  IMAD.U32 R110, R12, 0x10000, RZ ;  /* 0x000100000c6e7824 */ /* 0x000fe200078e00ff */
[----:B------:R-:W-:Y:S01]  /*51b0*/  SHF.R.U64 R34, R34, 0x10, R35 ;  /* 0x0000001022227819 */ /* 0x000fe20000001223 */
[----:B------:R-:W-:Y:S01]  /*51c0*/  FMUL.FTZ R35, R44, R7 ;  /* 0x000000072c237220 */ /* 0x000fe20000410000 */
[----:B------:R-:W-:Y:S01]  /*51d0*/  LOP3.LUT R12, R12, 0xffff0000, RZ, 0xc0, !PT ;  /* 0xffff00000c0c7812 */ /* 0x000fe200078ec0ff */
[----:B------:R-:W-:Y:S01]  /*51e0*/  FMUL.FTZ R15, R112, R45 ;  /* 0x0000002d700f7220 */ /* 0x000fe20000410000 */
[----:B------:R-:W-:Y:S01]  /*51f0*/  FMUL.FTZ R44, R44, R5 ;  /* 0x000000052c2c7220 */ /* 0x000fe20000410000 */
[----:B------:R-:W-:Y:S01]  /*5200*/  PRMT R34, R111, 0x5432, R34 ;  /* 0x000054326f227816 */ /* 0x000fe20000000022 */
[----:B------:R-:W-:Y:S01]  /*5210*/  FMUL.FTZ R112, R112, R47 ;  /* 0x0000002f70707220 */ /* 0x000fe20000410000 */
[----:B------:R-:W-:Y:S01]  /*5220*/  PRMT R6, R109, 0x5432, R6 ;  /* 0x000054326d067816 */ /* 0x000fe20000000006 */
[C---:B------:R-:W-:Y:S01]  /*5230*/  FFMA.FTZ R4, R12.reuse, R5, -R35 ;  /* 0x000000050c047223 */ /* 0x040fe20000010823 */
[----:B------:R-:W-:Y:S01]  /*5240*/  FFMA.FTZ R12, R12, R7, R44 ;  /* 0x000000070c0c7223 */ /* 0x000fe2000001002c */
[C---:B------:R-:W-:Y:S01]  /*5250*/  FFMA.FTZ R15, R110.reuse, R47, -R15 ;  /* 0x0000002f6e0f7223 */ /* 0x040fe2000001080f */
[----:B------:R-:W-:Y:S01]  /*5260*/  FFMA.FTZ R45, R110, R45, R112 ;  /* 0x0000002d6e2d7223 */ /* 0x000fe20000010070 */
[C---:B------:R-:W-:Y:S01]  /*5270*/  IMAD.U32 R7, R46.reuse, 0x10000, RZ ;  /* 0x000100002e077824 */ /* 0x040fe200078e00ff */
        /* <DEDUP_REMOVED lines=11> */
[----:B------:R-:W-:Y:S01]  /*5330*/  LOP3.LUT R5, R14, 0xffff0000, RZ, 0xc0, !PT ;  /* 0xffff00000e057812 */ /* 0x000fe200078ec0ff */
[C---:B------:R-:W-:Y:S01]  /*5340*/  FMUL.FTZ R14, R47.reuse, R34 ;  /* 0x000000222f0e7220 */ /* 0x040fe20000410000 */
[-C--:B------:R-:W-:Y:S01]  /*5350*/  FMUL.FTZ R47, R47, R6.reuse ;  /* 0x000000062f2f7220 */ /* 0x080fe20000410000 */
[----:B------:R-:W-:Y:S01]  /*5360*/  F2FP.BF16.F32.PACK_AB R106, R106, R13 ;  /* 0x0000000d6a6a723e */ /* 0x000fe200000010ff */
[----:B------:R-:W-:Y:S02]  /*5370*/  IMAD.MOV.U32 R13, RZ, RZ, R103 ;  /* 0x000000ffff0d7224 */ /* 0x000fe400078e0067 */
[C---:B------:R-:W-:Y:S01]  /*5380*/  FFMA.FTZ R6, R5.reuse, R6, -R14 ;  /* 0x0000000605067223 */ /* 0x040fe2000001080e */
        /* <DEDUP_REMOVED lines=8> */
[----:B------:R-:W-:Y:S02]  /*5410*/  F2FP.BF16.F32.PACK_AB R14, R6, R35 ;  /* 0x00000023060e723e */ /* 0x000fe400000010ff */
[----:B------:R-:W-:-:S07]  /*5420*/  F2FP.BF16.F32.PACK_AB R46, R34, R7 ;  /* 0x00000007222e723e */ /* 0x000fce00000010ff */
.L_x_14411:
[----:B------:R-:W-:Y:S05]  /*5430*/  BSYNC B2 ;  /* 0x0000000000027941 */ /* 0x000fea0003800000 */
.L_x_14410:
[----:B------:R-:W-:Y:S01]  /*5440*/  ISETP.GE.AND P4, PT, R11, R98, PT ;  /* 0x000000620b00720c */ /* 0x000fe20003f86270 */
[----:B------:R-:W-:Y:S01]  /*5450*/  IMAD.MOV.U32 R4, RZ, RZ, R100 ;  /* 0x000000ffff047224 */ /* 0x000fe200078e0064 */
[----:B--2---:R4:W-:Y:S01]  /*5460*/  ST.E.128 desc[UR42][R88.64], R12 ;  /* 0x0000000c58007985 */ /* 0x0049e2000c101d2a */
[----:B------:R-:W-:-:S10]  /*5470*/  IMAD.MOV.U32 R5, RZ, RZ, R99 ;  /* 0x000000ffff057224 */ /* 0x000fd400078e0063 */
[----:B------:R-:W-:-:S05]  /*5480*/  @!P4 IMAD.WIDE R4, R11, 0x2, R4 ;  /* 0x000000020b04c825 */ /* 0x000fca00078e0204 */
[----:B---3--:R4:W-:Y:S02]  /*5490*/  @!P4 ST.E.128 desc[UR42][R4.64], R44 ;  /* 0x0000002c0400c985 */ /* 0x0089e4000c101d2a */
.L_x_14409:
[----:B------:R-:W-:Y:S05]  /*54a0*/  BSYNC B1 ;  /* 0x0000000000017941 */ /* 0x000fea0003800000 */
.L_x_14408:
[----:B------:R-:W-:-:S03]  /*54b0*/  UMOV UR4, 0xffffffff ;  /* 0xffffffff00047882 */ /* 0x000fc60000000000 */
[----:B------:R-:W-:Y:S05]  /*54c0*/  BRA.DIV UR4, `(.L_x_14412) ;  /* 0x000001a604247947 */ /* 0x000fea000b800000 */
[----:B0-----:R-:W0:Y:S04]  /*54d0*/  SHFL.IDX PT, R97, R97, 0x1, 0x1c1f ;  /* 0x003c1f0061617f89 */ /* 0x001e2800000e0000 */
[----:B------:R-:W0:Y:S02]  /*54e0*/  SHFL.IDX PT, R96, R96, 0x1, 0x1c1f ;  /* 0x003c1f0060607f89 */ /* 0x000e2400000e0000 */
.L_x_14680:
        /* <DEDUP_REMOVED lines=29> */
[----:B------:R-:W-:Y:S01]  /*56c0*/  SHF.R.U64 R34, R36, 0x10, R37 ;  /* 0x0000001024227819 */ /* 0x000fe20000001225 */
[----:B----4-:R-:W-:Y:S01]  /*56d0*/  IMAD.U32 R47, R15, 0x10000, RZ ;  /* 0x000100000f2f7824 */ /* 0x010fe200078e00ff */
[----:B------:R-:W-:Y:S01]  /*56e0*/  SHF.R.U32.HI R44, RZ, 0x10, R41 ;  /* 0x00000010ff2c7819 */ /* 0x000fe20000011629 */
[----:B0-----:R-:W-:Y:S01]  /*56f0*/  IMAD.U32 R45, R7, 0x10000, RZ ;  /* 0x00010000072d7824 */ /* 0x001fe200078e00ff */
[----:B------:R-:W-:Y:S02]  /*5700*/  SHF.R.U64 R35, R42, 0x10, R43 ;  /* 0x000000102a237819 */ /* 0x000fe4000000122b */
[----:B------:R-:W-:Y:S02]  /*5710*/  SHF.R.U32.HI R37, RZ, 0x10, R37 ;  /* 0x00000010ff257819 */ /* 0x000fe40000011625 */
[----:B------:R-:W-:Y:S02]  /*5720*/  SHF.R.U32.HI R42, RZ, 0x10, R43 ;  /* 0x00000010ff2a7819 */ /* 0x000fe4000001162b */
[----:B------:R-:W-:-:S02]  /*5730*/  SHF.R.U64 R36, R38, 0x10, R39 ;  /* 0x0000001026247819 */ /* 0x000fc40000001227 */
[----:B------:R-:W-:Y:S01]  /*5740*/  SHF.R.U32.HI R38, RZ, 0x10, R39 ;  /* 0x00000010ff267819 */ /* 0x000fe20000011627 */
[----:B------:R-:W-:Y:S01]  /*5750*/  IMAD.U32 R39, R13, 0x10000, RZ ;  /* 0x000100000d277824 */ /* 0x000fe200078e00ff */
[----:B------:R-:W-:Y:S02]  /*5760*/  PRMT R117, R117, 0x5410, R44 ;  /* 0x0000541075757816 */ /* 0x000fe4000000002c */
[----:B------:R-:W-:Y:S02]  /*5770*/  PRMT R118, R118, 0x5410, R37 ;  /* 0x0000541076767816 */ /* 0x000fe40000000025 */
[----:B------:R-:W-:Y:S01]  /*5780*/  PRMT R115, R115, 0x5410, R42 ;  /* 0x0000541073737816 */ /* 0x000fe2000000002a */
[----:B------:R-:W-:Y:S01]  /*5790*/  IMAD.U32 R88, R117, 0x10000, RZ ;  /* 0x0001000075587824 */ /* 0x000fe200078e00ff */
[----:B------:R-:W-:Y:S02]  /*57a0*/  PRMT R111, R111, 0x5410, R38 ;  /* 0x000054106f6f7816 */ /* 0x000fe40000000026 */
[----:B------:R-:W-:Y:S01]  /*57b0*/  SHF.R.U64 R41, R40, 0x10, R41 ;  /* 0x0000001028297819 */ /* 0x000fe20000001229 */
[C---:B------:R-:W-:Y:S01]  /*57c0*/  IMAD.U32 R40, R118.reuse, 0x10000, RZ ;  /* 0x0001000076287824 */ /* 0x040fe200078e00ff */
[----:B------:R-:W-:Y:S01]  /*57d0*/  LOP3.LUT R46, R13, 0xffff0000, RZ, 0xc0, !PT ;  /* 0xffff00000d2e7812 */ /* 0x000fe200078ec0ff */
[----:B------:R-:W-:Y:S01]  /*57e0*/  IMAD.U32 R42, R115, 0x10000, RZ ;  /* 0x00010000732a7824 */ /* 0x000fe200078e00ff */
[----:B------:R-:W-:Y:S01]  /*57f0*/  LOP3.LUT R117, R117, 0xffff0000, RZ, 0xc0, !PT ;  /* 0xffff000075757812 */ /* 0x000fe200078ec0ff */
[----:B------:R-:W-:Y:S01]  /*5800*/  IMAD.U32 R38, R111, 0x10000, RZ ;  /* 0x000100006f267824 */ /* 0x000fe200078e00ff */
[----:B------:R-:W-:Y:S01]  /*5810*/  LOP3.LUT R89, R118, 0xffff0000, RZ, 0xc0, !PT ;  /* 0xffff000076597812 */ /* 0x000fe200078ec0ff */
[----:B---3--:R-:W-:Y:S01]  /*5820*/  FMUL.FTZ R100, R39, R88 ;  /* 0x0000005827647220 */ /* 0x008fe20000410000 */
[----:B------:R-:W-:Y:S01]  /*5830*/  SHF.L.U32 R37, R5, 0x10, RZ ;  /* 0x0000001005257819 */ /* 0x000fe200000006ff */
[----:B------:R-:W-:Y:S01]  /*5840*/  FMUL.FTZ R43, R39, R40 ;  /* 0x00000028272b7220 */ /* 0x000fe20000410000 */
[----:B------:R-:W-:Y:S01]  /*5850*/  PRMT R109, R109, 0x5410, R36 ;  /* 0x000054106d6d7816 */ /* 0x000fe20000000024 */
[----:B------:R-:W-:Y:S01]  /*5860*/  FMUL.FTZ R36, R47, R42 ;  /* 0x0000002a2f247220 */ /* 0x000fe20000410000 */
[----:B------:R-:W-:Y:S01]  /*5870*/  LOP3.LUT R44, R5, 0xffff0000, RZ, 0xc0, !PT ;  /* 0xffff0000052c7812 */ /* 0x000fe200078ec0ff */
[C---:B--2---:R-:W-:Y:S01]  /*5880*/  FMUL.FTZ R99, R46.reuse, R117 ;  /* 0x000000752e637220 */ /* 0x044fe20000410000 */
[----:B------:R-:W-:Y:S01]  /*5890*/  PRMT R113, R113, 0x5410, R34 ;  /* 0x0000541071717816 */ /* 0x000fe20000000022 */
[-C--:B------:R-:W-:Y:S01]  /*58a0*/  FMUL.FTZ R46, R46, R89.reuse ;  /* 0x000000592e2e7220 */ /* 0x080fe20000410000 */
[----:B------:R-:W-:Y:S01]  /*58b0*/  PRMT R116, R116, 0x5410, R41 ;  /* 0x0000541074747816 */ /* 0x000fe20000000029 */
[----:B------:R-:W-:Y:S01]  /*58c0*/  FMUL.FTZ R47, R47, R38 ;  /* 0x000000262f2f7220 */ /* 0x000fe20000410000 */
[C---:B------:R-:W-:Y:S01]  /*58d0*/  FFMA.FTZ R39, R37.reuse, R40, -R100 ;  /* 0x0000002825277223 */ /* 0x040fe20000010864 */
[----:B------:R-:W-:Y:S01]  /*58e0*/  PRMT R114, R114, 0x5410, R35 ;  /* 0x0000541072727816 */ /* 0x000fe20000000023 */
[----:B------:R-:W-:Y:S01]  /*58f0*/  FFMA.FTZ R37, R37, R88, R43 ;  /* 0x0000005825257223 */ /* 0x000fe2000001002b */
[----:B------:R-:W-:Y:S01]  /*5900*/  FFMA.FTZ R35, R45, R38, -R36 ;  /* 0x000000262d237223 */ /* 0x000fe20000010824 */
[----:B------:R-:W-:Y:S01]  /*5910*/  LOP3.LUT R15, R15, 0xffff0000, RZ, 0xc0, !PT ;  /* 0xffff00000f0f7812 */ /* 0x000fe200078ec0ff */
[C---:B------:R-:W-:Y:S01]  /*5920*/  FFMA.FTZ R34, R44.reuse, R89, -R99 ;  /* 0x000000592c227223 */ /* 0x040fe20000010863 */
[----:B------:R-:W-:Y:S01]  /*5930*/  LOP3.LUT R88, R115, 0xffff0000, RZ, 0xc0, !PT ;  /* 0xffff000073587812 */ /* 0x000fe200078ec0ff */
[----:B------:R-:W-:Y:S01]  /*5940*/  FFMA.FTZ R44, R44, R117, R46 ;  /* 0x000000752c2c7223 */ /* 0x000fe2000001002e */
[----:B------:R-:W-:Y:S01]  /*5950*/  LOP3.LUT R36, R111, 0xffff0000, RZ, 0xc0, !PT ;  /* 0xffff00006f247812 */ /* 0x000fe200078ec0ff */
[----:B------:R-:W-:Y:S01]  /*5960*/  FFMA.FTZ R45, R45, R42, R47 ;  /* 0x0000002a2d2d7223 */ /* 0x000fe2000001002f */
[----:B------:R-:W-:Y:S01]  /*5970*/  IMAD.U32 R13, R12, 0x10000, RZ ;  /* 0x000100000c0d7824 */ /* 0x000fe200078e00ff */
[----:B------:R-:W-:Y:S01]  /*5980*/  LOP3.LUT R43, R7, 0xffff0000, RZ, 0xc0, !PT ;  /* 0xffff0000072b7812 */ /* 0x000fe200078ec0ff */
[----:B------:R-:W-:-:S02]  /*5990*/  IMAD.U32 R42, R113, 0x10000, RZ ;  /* 0x00010000712a7824 */ /* 0x000fc400078e00ff */
[C---:B------:R-:W-:Y:S01]  /*59a0*/  FMUL.FTZ R38, R15.reuse, R88 ;  /* 0x000000580f267220 */ /* 0x040fe20000410000 */
[----:B------:R-:W-:Y:S02]  /*59b0*/  IMAD.U32 R46, R116, 0x10000, RZ ;  /* 0x00010000742e7824 */ /* 0x000fe400078e00ff */
[----:B------:R-:W-:Y:S01]  /*59c0*/  FMUL.FTZ R102, R15, R36 ;  /* 0x000000240f667220 */ /* 0x000fe20000410000 */
[----:B------:R-:W-:Y:S01]  /*59d0*/  IMAD.U32 R5, R4, 0x10000, RZ ;  /* 0x0001000004057824 */ /* 0x000fe200078e00ff */
[----:B------:R-:W-:Y:S01]  /*59e0*/  LOP3.LUT R12, R12, 0xffff0000, RZ, 0xc0, !PT ;  /* 0xffff00000c0c7812 */ /* 0x000fe200078ec0ff */
[C---:B------:R-:W-:Y:S01]  /*59f0*/  FMUL.FTZ R100, R13.reuse, R46 ;  /* 0x0000002e0d647220 */ /* 0x040fe20000410000 */
[----:B------:R-:W-:Y:S01]  /*5a00*/  LOP3.LUT R15, R116, 0xffff0000, RZ, 0xc0, !PT ;  /* 0xffff0000740f7812 */ /* 0x000fe200078ec0ff */
[----:B------:R-:W-:Y:S01]  /*5a10*/  FMUL.FTZ R41, R13, R42 ;  /* 0x0000002a0d297220 */ /* 0x000fe20000410000 */
[----:B------:R-:W-:Y:S01]  /*5a20*/  LOP3.LUT R113, R113, 0xffff0000, RZ, 0xc0, !PT ;  /* 0xffff000071717812 */ /* 0x000fe200078ec0ff */
[C---:B------:R-:W-:Y:S01]  /*5a30*/  IMAD.U32 R7, R6.reuse, 0x10000, RZ ;  /* 0x0001000006077824 */ /* 0x040fe200078e00ff */
[----:B------:R-:W-:Y:S01]  /*5a40*/  LOP3.LUT R40, R6, 0xffff0000, RZ, 0xc0, !PT ;  /* 0xffff000006287812 */ /* 0x000fe200078ec0ff */
[----:B------:R-:W-:Y:S01]  /*5a50*/  FFMA.FTZ R36, R43, R36, -R38 ;  /* 0x000000242b247223 */ /* 0x000fe20000010826 */
[----:B------:R-:W-:Y:S01]  /*5a60*/  LOP3.LUT R4, R4, 0xffff0000, RZ, 0xc0, !PT ;  /* 0xffff000004047812 */ /* 0x000fe200078ec0ff */
[----:B------:R-:W-:-:S02]  /*5a70*/  IMAD.U32 R6, R14, 0x10000, RZ ;  /* 0x000100000e067824 */ /* 0x000fc400078e00ff */
[----:B------:R-:W-:Y:S01]  /*5a80*/  FFMA.FTZ R38, R43, R88, R102 ;  /* 0x000000582b267223 */ /* 0x000fe20000010066 */
[C---:B------:R-:W-:Y:S01]  /*5a90*/  FFMA.FTZ R13, R5.reuse, R42, -R100 ;  /* 0x0000002a050d7223 */ /* 0x040fe20000010864 */
[----:B------:R-:W-:Y:S01]  /*5aa0*/  FFMA.FTZ R46, R5, R46, R41 ;  /* 0x0000002e052e7223 */ /* 0x000fe20000010029 */
[----:B------:R-:W-:Y:S01]  /*5ab0*/  LOP3.LUT R14, R14, 0xffff0000, RZ, 0xc0, !PT ;  /* 0xffff00000e0e7812 */ /* 0x000fe200078ec0ff */
[----:B------:R-:W-:Y:S01]  /*5ac0*/  FMUL.FTZ R43, R12, R15 ;  /* 0x0000000f0c2b7220 */ /* 0x000fe20000410000 */
[C---:B------:R-:W-:Y:S01]  /*5ad0*/  IMAD.U32 R5, R109.reuse, 0x10000, RZ ;  /* 0x000100006d057824 */ /* 0x040fe200078e00ff */
[----:B------:R-:W-:Y:S01]  /*5ae0*/  LOP3.LUT R41, R114, 0xffff0000, RZ, 0xc0, !PT ;  /* 0xffff000072297812 */ /* 0x000fe200078ec0ff */
[-C--:B------:R-:W-:Y:S01]  /*5af0*/  FMUL.FTZ R47, R12, R113.reuse ;  /* 0x000000710c2f7220 */ /* 0x080fe20000410000 */
[----:B------:R-:W-:Y:S01]  /*5b00*/  LOP3.LUT R109, R109, 0xffff0000, RZ, 0xc0, !PT ;  /* 0xffff00006d6d7812 */ /* 0x000fe200078ec0ff */
[----:B------:R-:W-:Y:S02]  /*5b10*/  IMAD.U32 R12, R114, 0x10000, RZ ;  /* 0x00010000720c7824 */ /* 0x000fe400078e00ff */
[C---:B------:R-:W-:Y:S01]  /*5b20*/  FFMA.FTZ R42, R4.reuse, R113, -R43 ;  /* 0x00000071042a7223 */ /* 0x040fe2000001082b */
[----:B------:R-:W-:Y:S01]  /*5b30*/  FFMA.FTZ R47, R4, R15, R47 ;  /* 0x0000000f042f7223 */ /* 0x000fe2000001002f */
[----:B------:R-:W-:Y:S01]  /*5b40*/  FMUL.FTZ R43, R14, R41 ;  /* 0x000000290e2b7220 */ /* 0x000fe20000410000 */
        /* <DEDUP_REMOVED lines=16> */
[----:B------:R-:W-:-:S02]  /*5c50*/  F2FP.BF16.F32.PACK_AB R7, R36, R35 ;  /* 0x000000232407723e */ /* 0x000fc400000010ff */
[----:B------:R-:W-:-:S07]  /*5c60*/  F2FP.BF16.F32.PACK_AB R12, R47, R46 ;  /* 0x0000002e2f0c723e */ /* 0x000fce00000010ff */
.L_x_14414:
[----:B------:R-:W-:Y:S05]  /*5c70*/  BSYNC B1 ;  /* 0x0000000000017941 */ /* 0x000fea0003800000 */
.L_x_14413:
        /* <DEDUP_REMOVED lines=8> */
.L_x_14378:
[----:B------:R-:W-:-:S06]  /*5d00*/  UISETP.NE.AND UP0, UPT, UR44, 0x3, UPT ;  /* 0x000000032c00788c */ /* 0x000fcc000bf05270 */
[----:B------:R-:W-:-:S13]  /*5d10*/  PLOP3.LUT P3, PT, PT, PT, UP0, 0x80, 0x0 ;  /* 0x000000000000781c */ /* 0x000fda0003f6f008 */
[----:B------:R-:W-:Y:S05]  /*5d20*/  @!P3 BRA `(.L_x_14415) ;  /* 0x000000000004b947 */ /* 0x000fea0003800000 */
[----:B------:R-:W-:Y:S01]  /*5d30*/  BPT.TRAP 0x1 ;  /* 0x000000040000795c */ /* 0x000fe20000300000 */
.L_x_14415:
[----:B------:R-:W-:Y:S01]  /*5d40*/  IMAD R87, R18, 0x8, R19 ;  /* 0x0000000812577824 */ /* 0x000fe200078e0213 */
[----:B------:R-:W-:Y:S01]  /*5d50*/  SHF.L.U32 R95, R206, 0x1f, RZ ;  /* 0x0000001fce5f7819 */ /* 0x000fe200000006ff */
[----:B------:R-:W-:Y:S01]  /*5d60*/  BSSY B1, `(.L_x_14416) ;  /* 0x0000004000017945 */ /* 0x000fe20003800000 */
[----:B------:R-:W-:Y:S02]  /*5d70*/  SHF.R.S32.HI R92, RZ, 0x1f, R91 ;  /* 0x0000001fff5c7819 */ /* 0x000fe4000001145b */
[----:B------:R-:W0:Y:S02]  /*5d80*/  SYNCS.PHASECHK.TRANS64.TRYWAIT P2, [R87+URZ+0x22890], R95 ;  /* 0x0228905f570075a7 */ /* 0x000e24000804017f */
[----:B0-----:R-:W-:Y:S05]  /*5d90*/  @!P2 BRA `(.L_x_14417) ;  /* 0x0000019c003ca947 */ /* 0x001fea0003800000 */
.L_x_14681:
[----:B------:R-:W-:Y:S05]  /*5da0*/  BSYNC B1 ;  /* 0x0000000000017941 */ /* 0x000fea0003800000 */
.L_x_14416:
        /* <DEDUP_REMOVED lines=25> */
.L_x_14685:
        /* <DEDUP_REMOVED lines=13> */
.L_x_14420:
[----:B------:R-:W-:Y:S05]  /*6010*/  BSYNC B1 ;  /* 0x0000000000017941 */ /* 0x000fea0003800000 */
.L_x_14419:
[----:B------:R-:W-:-:S03]  /*6020*/  UMOV UR4, 0xffffffff ;  /* 0xffffffff00047882 */ /* 0x000fc60000000000 */
[----:B------:R-:W-:Y:S05]  /*6030*/  BRA.DIV UR4, `(.L_x_14421) ;  /* 0x0000019a04f47947 */ /* 0x000fea000b800000 */
[----:B--2-4-:R2:W4:Y:S04]  /*6040*/  SHFL.IDX PT, R5, R33, 0x1, 0x1c1f ;  /* 0x003c1f0021057f89 */ /* 0x01452800000e0000 */
[----:B---3--:R2:W3:Y:S02]  /*6050*/  SHFL.IDX PT, R7, R32, 0x1, 0x1c1f ;  /* 0x003c1f0020077f89 */ /* 0x0084e400000e0000 */
.L_x_14689:
        /* <DEDUP_REMOVED lines=13> */
.L_x_14397:
[----:B------:R-:W-:Y:S05]  /*6130*/  BSYNC B0 ;  /* 0x0000000000007941 */ /* 0x000fea0003800000 */
.L_x_14377:
        /* <DEDUP_REMOVED lines=17> */
.L_x_14423:
[----:B------:R-:W-:Y:S05]  /*6250*/  BSYNC B0 ;  /* 0x0000000000007941 */ /* 0x000fea0003800000 */
.L_x_14422:
[----:B------:R-:W3:Y:S01]  /*6260*/  SYNCS.PHASECHK.TRANS64.TRYWAIT P3, [R87+URZ+0x228b0], R95 ;  /* 0x0228b05f570075a7 */ /* 0x000ee2000806017f */
[----:B------:R-:W-:Y:S04]  /*6270*/  BSSY B0, `(.L_x_14424) ;  /* 0x0000002000007945 */ /* 0x000fe80003800000 */
[----:B---3--:R-:W-:Y:S05]  /*6280*/  @!P3 BRA `(.L_x_14425) ;  /* 0x0000019800acb947 */ /* 0x008fea0003800000 */
.L_x_14690:
[----:B------:R-:W-:Y:S05]  /*6290*/  BSYNC B0 ;  /* 0x0000000000007941 */ /* 0x000fea0003800000 */
.L_x_14424:
[----:B------:R4:W5:Y:S01]  /*62a0*/  LDL R45, [R1+0x24] ;  /* 0x00002400012d7983 */ /* 0x0009620000100800 */
[----:B------:R-:W-:Y:S01]  /*62b0*/  ULDC.64 UR4, c[0x0][0x328] ;  /* 0x0000ca0000047ab9 */ /* 0x000fe20000000a00 */
[----:B------:R-:W-:Y:S02]  /*62c0*/  ULDC.64 UR6, c[0x0][0x318] ;  /* 0x0000c60000067ab9 */ /* 0x000fe40000000a00 */
[----:B------:R4:W5:Y:S04]  /*62d0*/  LDL R44, [R1+0x20] ;  /* 0x00002000012c7983 */ /* 0x0009680000100800 */
[----:B------:R4:W5:Y:S04]  /*62e0*/  LDL R43, [R1+0x1c] ;  /* 0x00001c00012b7983 */ /* 0x0009680000100800 */
[----:B------:R4:W5:Y:S04]  /*62f0*/  LDL R42, [R1+0x18] ;  /* 0x00001800012a7983 */ /* 0x0009680000100800 */
[----:B------:R4:W5:Y:S04]  /*6300*/  LDL R40, [R1+0x10] ;  /* 0x0000100001287983 */ /* 0x0009680000100800 */
[----:B------:R4:W5:Y:S01]  /*6310*/  LDL R38, [R1+0xc] ;  /* 0x00000c0001267983 */ /* 0x0009620000100800 */
        /* <DEDUP_REMOVED lines=17> */
[----:B------:R-:W-:Y:S01]  /*6430*/  IMAD R34, R34, 0x2, R26 ;  /* 0x0000000222227824 */ /* 0x000fe200078e021a */
[----:B------:R-:W-:Y:S01]  /*6440*/  LEA.HI.X R36, R4, UR7, R5, 0x1, P3 ;  /* 0x0000000704247c11 */ /* 0x000fe200098f0c05 */
[----:B------:R4:W0:Y:S01]  /*6450*/  SHFL.IDX PT, R41, R35, RZ, 0x1c1f ;  /* 0x001c1fff23297589 */ /* 0x00082200000e0000 */
[----:B------:R-:W-:Y:S02]  /*6460*/  ISETP.GE.AND P3, PT, R94, 0x1, PT ;  /* 0x000000015e00780c */ /* 0x000fe40003f66270 */
[----:B------:R-:W-:Y:S01]  /*6470*/  LEA R11, R11, R26, 0x1 ;  /* 0x0000001a0b0b7211 */ /* 0x000fe200078e08ff */
[----:B------:R4:W0:Y:S10]  /*6480*/  SHFL.IDX PT, R39, R36, RZ, 0x1c1f ;  /* 0x001c1fff24277589 */ /* 0x00083400000e0000 */
[----:B----4-:R-:W-:Y:S05]  /*6490*/  @!P3 BRA `(.L_x_14427) ;  /* 0x0000000000a4b947 */ /* 0x010fea0003800000 */
[----:B------:R-:W-:Y:S02]  /*64a0*/  ISETP.NE.AND P5, PT, R77, RZ, PT ;  /* 0x000000ff4d00720c */ /* 0x000fe40003fa5270 */
[----:B------:R-:W-:Y:S02]  /*64b0*/  ISETP.NE.AND P4, PT, R78, RZ, PT ;  /* 0x000000ff4e00720c */ /* 0x000fe40003f85270 */
[----:B------:R-:W-:-:S09]  /*64c0*/  PRMT R37, R10, 0x8880, RZ ;  /* 0x000088800a257816 */ /* 0x000fd200000000ff */
[----:B------:R-:W4:Y:S01]  /*64d0*/  @P5 LDS.128 R4, [R34] ;  /* 0x0000000022045984 */ /* 0x000f220000000c00 */
[----:B012---:R-:W-:-:S04]  /*64e0*/  @P5 LEA R32, P3, R16, R41, 0x1 ;  /* 0x0000002910205211 */ /* 0x007fc800078608ff */
[----:B------:R-:W-:Y:S02]  /*64f0*/  @P5 LEA.HI.X R33, R16, R39, R17, 0x1, P3 ;  /* 0x0000002710215211 */ /* 0x000fe400018f0c11 */
[----:B------:R-:W-:-:S04]  /*6500*/  @P4 LEA R14, P3, R2, R41, 0x1 ;  /* 0x00000029020e4211 */ /* 0x000fc800078608ff */
[----:B------:R-:W-:Y:S02]  /*6510*/  @P4 LEA.HI.X R15, R2, R39, R205, 0x1, P3 ;  /* 0x00000027020f4211 */ /* 0x000fe400018f0ccd */
[----:B------:R-:W-:-:S13]  /*6520*/  ISETP.NE.AND P3, PT, R79, RZ, PT ;  /* 0x000000ff4f00720c */ /* 0x000fda0003f65270 */
[----:B------:R-:W-:-:S04]  /*6530*/  @P3 LEA R12, P6, R212, R41, 0x1 ;  /* 0x00000029d40c3211 */ /* 0x000fc800078c08ff */
[----:B-----5:R-:W-:Y:S01]  /*6540*/  @P3 LEA.HI.X R13, R212, R39, R45, 0x1, P6 ;  /* 0x00000027d40d3211 */ /* 0x020fe200030f0c2d */
[----:B----4-:R0:W-:Y:S01]  /*6550*/  @P5 ST.E.128 desc[UR42][R32.64], R4 ;  /* 0x0000000420005985 */ /* 0x0101e2000c101d2a */
[----:B------:R-:W-:-:S03]  /*6560*/  ISETP.NE.AND P5, PT, R80, RZ, PT ;  /* 0x000000ff5000720c */ /* 0x000fc60003fa5270 */
[----:B------:R-:W1:Y:S10]  /*6570*/  @P4 LDS.128 R4, [R11] ;  /* 0x000000000b044984 */ /* 0x000e740000000c00 */
        /* <DEDUP_REMOVED lines=27> */
.L_x_14427:
[----:B------:R-:W-:Y:S05]  /*6730*/  BSYNC B0 ;  /* 0x0000000000007941 */ /* 0x000fea0003800000 */
.L_x_14426:
[----:B------:R-:W-:Y:S01]  /*6740*/  ISETP.GE.AND P3, PT, R94, 0x41, PT ;  /* 0x000000415e00780c */ /* 0x000fe20003f66270 */
[----:B------:R0:W0:Y:S01]  /*6750*/  SHFL.IDX PT, R37, R36, 0x1, 0x1c1f ;  /* 0x003c1f0024257f89 */ /* 0x00002200000e0000 */
[----:B------:R-:W-:Y:S03]  /*6760*/  BSSY B0, `(.L_x_14428) ;  /* 0x000002c000007945 */ /* 0x000fe60003800000 */
[----:B------:R-:W0:Y:S08]  /*6770*/  SHFL.IDX PT, R35, R35, 0x1, 0x1c1f ;  /* 0x003c1f0023237f89 */ /* 0x000e3000000e0000 */
[----:B------:R-:W-:Y:S05]  /*6780*/  @!P3 BRA `(.L_x_14429) ;  /* 0x0000000000a4b947 */ /* 0x000fea0003800000 */
[----:B------:R-:W-:Y:S02]  /*6790*/  ISETP.NE.AND P5, PT, R77, RZ, PT ;  /* 0x000000ff4d00720c */ /* 0x000fe40003fa5270 */
[----:B------:R-:W-:Y:S02]  /*67a0*/  ISETP.NE.AND P4, PT, R78, RZ, PT ;  /* 0x000000ff4e00720c */ /* 0x000fe40003f85270 */
[----:B0-----:R-:W-:-:S09]  /*67b0*/  PRMT R36, R10, 0x8880, RZ ;  /* 0x000088800a247816 */ /* 0x001fd200000000ff */
[----:B----4-:R-:W0:Y:S01]  /*67c0*/  @P5 LDS.128 R4, [R34+0x2000] ;  /* 0x0020000022045984 */ /* 0x010e220000000c00 */
[----:B-12---:R-:W-:-:S04]  /*67d0*/  @P5 LEA R32, P3, R16, R35, 0x1 ;  /* 0x0000002310205211 */ /* 0x006fc800078608ff */
[----:B------:R-:W-:Y:S02]  /*67e0*/  @P5 LEA.HI.X R33, R16, R37, R17, 0x1, P3 ;  /* 0x0000002510215211 */ /* 0x000fe400018f0c11 */
[----:B------:R-:W-:-:S04]  /*67f0*/  @P4 LEA R14, P3, R2, R35, 0x1 ;  /* 0x00000023020e4211 */ /* 0x000fc800078608ff */
[----:B------:R-:W-:Y:S02]  /*6800*/  @P4 LEA.HI.X R15, R2, R37, R205, 0x1, P3 ;  /* 0x00000025020f4211 */ /* 0x000fe400018f0ccd */
[----:B------:R-:W-:-:S13]  /*6810*/  ISETP.NE.AND P3, PT, R79, RZ, PT ;  /* 0x000000ff4f00720c */ /* 0x000fda0003f65270 */
[----:B------:R-:W-:-:S04]  /*6820*/  @P3 LEA R12, P6, R212, R35, 0x1 ;  /* 0x00000023d40c3211 */ /* 0x000fc800078c08ff */
[----:B-----5:R-:W-:Y:S01]  /*6830*/  @P3 LEA.HI.X R13, R212, R37, R45, 0x1, P6 ;  /* 0x00000025d40d3211 */ /* 0x020fe200030f0c2d */
[----:B0-----:R0:W-:Y:S01]  /*6840*/  @P5 ST.E.128 desc[UR42][R32.64], R4 ;  /* 0x0000000420005985 */ /* 0x0011e2000c101d2a */
        /* <DEDUP_REMOVED lines=29> */
.L_x_14429:
[----:B------:R-:W-:Y:S05]  /*6a20*/  BSYNC B0 ;  /* 0x0000000000007941 */ /* 0x000fea0003800000 */
.L_x_14428:
[----:B------:R-:W-:Y:S01]  /*6a30*/  @!PT LDS RZ, [RZ] ;  /* 0x00000000fffff984 */ /* 0x000fe20000000800 */
[----:B------:R-:W-:Y:S01]  /*6a40*/  @!PT LDS RZ, [RZ] ;  /* 0x00000000fffff984 */ /* 0x000fe20000000800 */
[----:B------:R-:W-:Y:S01]  /*6a50*/  @!PT LDS RZ, [RZ] ;  /* 0x00000000fffff984 */ /* 0x000fe20000000800 */
[----:B------:R-:W-:Y:S01]  /*6a60*/  @!PT LDS RZ, [RZ] ;  /* 0x00000000fffff984 */ /* 0x000fe20000000800 */
[----:B------:R1:W-:Y:S06]  /*6a70*/  MEMBAR.ALL.CTA ;  /* 0x0000000000007992 */ /* 0x0003ec0000008000 */
[----:B-1----:R-:W1:Y:S01]  /*6a80*/  FENCE.VIEW.ASYNC.S ;  /* 0x00000000000073c6 */ /* 0x002e620000000000 */
[----:B---3--:R-:W-:Y:S01]  /*6a90*/  @!P2 VIADD R87, R87, 0x228c0 ;  /* 0x000228c05757a836 */ /* 0x008fe20000000000 */
[----:B-1----:R1:W-:Y:S01]  /*6aa0*/  BAR.SYNC.DEFER_BLOCKING R60, 0x80 ;  /* 0x0002003c0000751d */ /* 0x0023e20000010000 */
[----:B------:R-:W-:Y:S01]  /*6ab0*/  LOP3.LUT P3, RZ, R23, 0x2, RZ, 0xc0, !PT ;  /* 0x0000000217ff7812 */ /* 0x000fe2000786c0ff */
[----:B------:R-:W-:-:S02]  /*6ac0*/  VIADD R18, R18, 0x1 ;  /* 0x0000000112127836 */ /* 0x000fc40000000000 */
[----:B------:R-:W-:-:S04]  /*6ad0*/  @!P2 PRMT R87, RZ, 0x654, R87 ;  /* 0x00000654ff57a816 */ /* 0x000fc80000000057 */
[----:B------:R1:W-:Y:S01]  /*6ae0*/  @!P2 SYNCS.ARRIVE.TRANS64.RED.A1T0 RZ, [R87+URZ], RZ ;  /* 0x000000ff57ffa9a7 */ /* 0x0003e2000810043f */
[----:B------:R-:W-:-:S04]  /*6af0*/  ISETP.NE.AND P2, PT, R18, 0x2, PT ;  /* 0x000000021200780c */ /* 0x000fc80003f45270 */
[----:B0---4-:R-:W-:Y:S02]  /*6b00*/  SEL R5, RZ, 0x1, P2 ;  /* 0x00000001ff057807 */ /* 0x011fe40001000000 */
[----:B------:R-:W-:Y:S02]  /*6b10*/  SEL R18, R18, RZ, P2 ;  /* 0x000000ff12127207 */ /* 0x000fe40001000000 */
[----:B------:R-:W-:Y:S01]  /*6b20*/  LOP3.LUT R206, R206, R5, RZ, 0x3c, !PT ;  /* 0x00000005cece7212 */ /* 0x000fe200078e3cff */
[----:B------:R-:W-:Y:S06]  /*6b30*/  @P3 BRA `(.L_x_14430) ;  /* 0xffffffc000d43947 */ /* 0x000fec000383ffff */
[----:B------:R-:W0:Y:S01]  /*6b40*/  S2R R4, SR_TID.X ;  /* 0x0000000000047919 */ /* 0x000e220000002100 */
[----:B------:R-:W-:Y:S02]  /*6b50*/  PLOP3.LUT P0, PT, PT, PT, PT, 0x8, 0x0 ;  /* 0x000000000000781c */ /* 0x000fe40003f0e170 */
[----:B0-----:R-:W-:-:S04]  /*6b60*/  SHF.R.U32.HI R4, RZ, 0x7, R4 ;  /* 0x00000007ff047819 */ /* 0x001fc80000011604 */
[----:B------:R-:W-:-:S13]  /*6b70*/  ISETP.NE.AND P3, PT, R4, 0x1, PT ;  /* 0x000000010400780c */ /* 0x000fda0003f65270 */
[----:B------:R-:W-:Y:S05]  /*6b80*/  @!P3 WARPSYNC.ALL ;  /* 0x000000000000b948 */ /* 0x000fea0003800000 */
[----:B------:R-:W-:Y:S06]  /*6b90*/  @!P3 BAR.ARV 0x9, 0x100 ;  /* 0x024400000000bb1d */ /* 0x000fec0000002000 */
.L_x_14372:
[----:B------:R-:W3:Y:S01]  /*6ba0*/  LDL R5, [R1+0x4] ;  /* 0x0000040001057983 */ /* 0x000ee20000100800 */
[----:B------:R-:W0:Y:S01]  /*6bb0*/  LDC R0, c[0x0][0x448] ;  /* 0x00011200ff007b82 */ /* 0x000e220000000800 */
[----:B------:R-:W-:Y:S01]  /*6bc0*/  IMAD.MOV.U32 R176, RZ, RZ, RZ ;  /* 0x000000ffffb07224 */ /* 0x000fe200078e00ff */
[----:B0-----:R-:W-:-:S13]  /*6bd0*/  ISETP.NE.AND P1, PT, R0, 0x1, PT ;  /* 0x000000010000780c */ /* 0x001fda0003f25270 */
[----:B------:R-:W0:Y:S08]  /*6be0*/  @P1 LDC R3, c[0x0][0x44c] ;  /* 0x00011300ff031b82 */ /* 0x000e300000000800 */
[----:B------:R-:W4:Y:S01]  /*6bf0*/  @P1 LDC R4, c[0x0][0x450] ;  /* 0x00011400ff041b82 */ /* 0x000f220000000800 */
[----:B---3--:R-:W-:-:S04]  /*6c00*/  VIADD R0, R5, 0x7f ;  /* 0x0000007f05007836 */ /* 0x008fc80000000000 */
[----:B0-----:R-:W-:-:S05]  /*6c10*/  @P1 IMAD.HI.U32 R3, R0, R3, RZ ;  /* 0x0000000300031227 */ /* 0x001fca00078e00ff */
[----:B----4-:R-:W-:-:S05]  /*6c20*/  @P1 SHF.R.U32.HI R0, RZ, R4, R3 ;  /* 0x00000004ff001219 */ /* 0x010fca0000011603 */
[----:B------:R-:W-:-:S04]  /*6c30*/  IMAD.IADD R0, R31, 0x1, R0 ;  /* 0x000000011f007824 */ /* 0x000fc800078e0200 */
[----:B------:R-:W-:-:S05]  /*6c40*/  IMAD.HI R0, R0, 0x2aaaaaab, RZ ;  /* 0x2aaaaaab00007827 */ /* 0x000fca00078e02ff */
[----:B------:R-:W-:-:S04]  /*6c50*/  SHF.R.U32.HI R3, RZ, 0x1f, R0 ;  /* 0x0000001fff037819 */ /* 0x000fc80000011600 */
[----:B------:R-:W-:-:S04]  /*6c60*/  LEA.HI.SX32 R3, R0, R3, 0x1c ;  /* 0x0000000300037211 */ /* 0x000fc800078fe2ff */
[----:B------:R-:W-:-:S04]  /*6c70*/  VIMNMX R9, R30, R3, PT ;  /* 0x000000031e097248 */ /* 0x000fc80003fe0100 */
[----:B------:R-:W-:Y:S01]  /*6c80*/  ISETP.GE.AND P1, PT, R9, 0x1, PT ;  /* 0x000000010900780c */ /* 0x000fe20003f26270 */
[----:B------:R-:W-:-:S12]  /*6c90*/  @P0 BRA `(.L_x_14431) ;  /* 0x00000000000c0947 */ /* 0x000fd80003800000 */
[----:B------:R-:W0:Y:S01]  /*6ca0*/  FENCE.VIEW.ASYNC.G ;  /* 0x00000000000073c6 */ /* 0x000e220000000100 */
[----:B------:R-:W-:Y:S05]  /*6cb0*/  WARPSYNC.ALL ;  /* 0x0000000000007948 */ /* 0x000fea0003800000 */
[----:B0-----:R-:W-:Y:S06]  /*6cc0*/  BAR.ARV 0xc, 0x180 ;  /* 0x0306000000007b1d */ /* 0x001fec0000002000 */
.L_x_14431:
[----:B------:R-:W-:Y:S04]  /*6cd0*/  BSSY B0, `(.L_x_14432) ;  /* 0x0000020000007945 */ /* 0x000fe80003800000 */
        /* <DEDUP_REMOVED lines=15> */
[----:B------:R0:W3:Y:S02]  /*6dd0*/  F2I.FTZ.U32.TRUNC.NTZ R5, R4 ;  /* 0x0000000400057305 */ /* 0x0000e4000021f000 */
[----:B0-----:R-:W-:Y:S02]  /*6de0*/  IMAD.MOV.U32 R4, RZ, RZ, RZ ;  /* 0x000000ffff047224 */ /* 0x001fe400078e00ff */
        /* <DEDUP_REMOVED lines=14> */
.L_x_14433:
[----:B------:R-:W-:Y:S05]  /*6ed0*/  BSYNC B0 ;  /* 0x0000000000007941 */ /* 0x000fea0003800000 */
.L_x_14432:
[----:B------:R-:W3:Y:S01]  /*6ee0*/  LDL R0, [R1+0x58] ;  /* 0x0000580001007983 */ /* 0x000ee20000100800 */
        /* <DEDUP_REMOVED lines=28> */
[----:B--2---:R-:W-:Y:S02]  /*70b0*/  CS2R R98, SRZ ;  /* 0x0000000000627805 */ /* 0x004fe4000001ff00 */
        /* <DEDUP_REMOVED lines=26> */
[----:B-----5:R-:W-:Y:S02]  /*7260*/  CS2R R44, SRZ ;  /* 0x00000000002c7805 */ /* 0x020fe4000001ff00 */
        /* <DEDUP_REMOVED lines=23> */
.L_x_14693:
        /* <DEDUP_REMOVED lines=26> */
.L_x_14437:
[----:B------:R-:W-:Y:S05]  /*7580*/  BSYNC B6 ;  /* 0x0000000000067941 */ /* 0x000fea0003800000 */
.L_x_14436:
        /* <DEDUP_REMOVED lines=13> */
.L_x_14441:
[----:B--2---:R2:W3:Y:S02]  /*7660*/  SYNCS.PHASECHK.TRANS64.TRYWAIT P0, [R19+URZ+0x22800], R0 ;  /* 0x02280000130075a7 */ /* 0x0044e4000800017f */
[----:B---3--:R-:W-:Y:S05]  /*7670*/  @!P0 NANOSLEEP.SYNCS 0x989680 ;  /* 0x009896800000895d */ /* 0x008fea0003900000 */
[----:B------:R-:W3:Y:S02]  /*7680*/  @!P0 SYNCS.PHASECHK.TRANS64 P0, [R19+URZ+0x22800], R0 ;  /* 0x02280000130085a7 */ /* 0x000ee4000800007f */
[----:B---3--:R-:W-:Y:S05]  /*7690*/  @!P0 BRA `(.L_x_14441) ;  /* 0xfffffffc00f08947 */ /* 0x008fea000383ffff */
.L_x_14440:
[----:B------:R-:W-:Y:S05]  /*76a0*/  BSYNC B0 ;  /* 0x0000000000007941 */ /* 0x000fea0003800000 */
.L_x_14439:
[----:B------:R-:W-:Y:S05]  /*76b0*/  BRA `(.L_x_14442) ;  /* 0x0000002c00c87947 */ /* 0x000fea0003800000 */
.L_x_14438:
[----:B------:R-:W-:Y:S01]  /*76c0*/  LOP3.LUT P0, RZ, R26, 0x3ff, RZ, 0xc0, !PT ;  /* 0x000003ff1aff7812 */ /* 0x000fe2000780c0ff */
[----:B------:R-:W-:Y:S01]  /*76d0*/  ULDC.64 UR4, c[0x0][0x3f8] ;  /* 0x0000fe0000047ab9 */ /* 0x000fe20000000a00 */
[----:B------:R-:W-:Y:S01]  /*76e0*/  SHF.R.S32.HI R0, RZ, 0x1f, R24 ;  /* 0x0000001fff007819 */ /* 0x000fe20000011418 */
[----:B------:R-:W-:Y:S01]  /*76f0*/  ULDC.64 UR6, c[0x0][0x408] ;  /* 0x0001020000067ab9 */ /* 0x000fe20000000a00 */
[----:B------:R-:W-:Y:S01]  /*7700*/  IMAD.WIDE.U32 R26, R24, UR4, RZ ;  /* 0x00000004181a7c25 */ /* 0x000fe2000f8e00ff */
        /* <DEDUP_REMOVED lines=25> */
.L_x_14444:
[----:B------:R-:W-:Y:S05]  /*78a0*/  BSYNC B6 ;  /* 0x0000000000067941 */ /* 0x000fea0003800000 */
.L_x_14443:
[----:B------:R-:W2:Y:S01]  /*78b0*/  LDL R39, [R1+0x4] ;  /* 0x0000040001277983 */ /* 0x000ea20000100800 */
[----:B------:R-:W-:Y:S01]  /*78c0*/  LEA.HI R33, R33, R28, RZ, 0x2 ;  /* 0x0000001c21217211 */ /* 0x000fe200078f10ff */
[----:B------:R-:W-:Y:S01]  /*78d0*/  ULDC.U8 UR4, c[0x0][0x410] ;  /* 0x0001040000047ab9 */ /* 0x000fe20000000000 */
[----:B------:R-:W-:Y:S01]  /*78e0*/  BSSY B0, `(.L_x_14445) ;  /* 0x00002c7000007945 */ /* 0x000fe20003800000 */
[----:B------:R-:W-:Y:S02]  /*78f0*/  ISETP.NE.AND P0, PT, RZ, UR4, PT ;  /* 0x00000004ff007c0c */ /* 0x000fe4000bf05270 */
[----:B------:R-:W-:Y:S02]  /*7900*/  SHF.R.S32.HI R3, RZ, 0x1f, R33 ;  /* 0x0000001fff037819 */ /* 0x000fe40000011421 */
[----:B------:R-:W-:Y:S02]  /*7910*/  LOP3.LUT R33, R33, 0xfffffffc, RZ, 0xc0, !PT ;  /* 0xfffffffc21217812 */ /* 0x000fe400078ec0ff */
[----:B------:R-:W-:-:S03]  /*7920*/  LEA.HI R3, R3, R202, RZ, 0x3 ;  /* 0x000000ca03037211 */ /* 0x000fc600078f18ff */
[----:B------:R-:W-:Y:S01]  /*7930*/  IMAD.IADD R7, R28, 0x1, -R33 ;  /* 0x000000011c077824 */ /* 0x000fe200078e0a21 */
[----:B------:R-:W-:-:S05]  /*7940*/  LOP3.LUT R3, R3, 0xfffffff8, RZ, 0xc0, !PT ;  /* 0xfffffff803037812 */ /* 0x000fca00078ec0ff */
[C---:B------:R-:W-:Y:S02]  /*7950*/  IMAD.IADD R33, R202.reuse, 0x1, -R3 ;  /* 0x00000001ca217824 */ /* 0x040fe400078e0a03 */
[----:B--2---:R-:W-:Y:S01]  /*7960*/  IMAD.IADD R40, R202, 0x1, R39 ;  /* 0x00000001ca287824 */ /* 0x004fe200078e0227 */
[----:B------:R-:W-:Y:S06]  /*7970*/  @!P0 BRA `(.L_x_14446) ;  /* 0x00000014009c8947 */ /* 0x000fec0003800000 */
[----:B------:R-:W1:Y:S01]  /*7980*/  LDC R35, c[0x0][0x448] ;  /* 0x00011200ff237b82 */ /* 0x000e620000000800 */
[----:B------:R-:W-:Y:S01]  /*7990*/  IMAD R3, R7, 0x40, R40 ;  /* 0x0000004007037824 */ /* 0x000fe200078e0228 */
[----:B------:R-:W-:Y:S01]  /*79a0*/  ULDC.64 UR4, c[0x0][0x3f8] ;  /* 0x0000fe0000047ab9 */ /* 0x000fe20000000a00 */
[----:B------:R-:W-:Y:S01]  /*79b0*/  ULDC.64 UR6, c[0x0][0x408] ;  /* 0x0001020000067ab9 */ /* 0x000fe20000000a00 */
[----:B------:R-:W-:Y:S01]  /*79c0*/  IMAD.MOV.U32 R27, RZ, RZ, R29 ;  /* 0x000000ffff1b7224 */ /* 0x000fe200078e001d */
[----:B------:R-:W-:Y:S01]  /*79d0*/  SHF.R.S32.HI R38, RZ, 0x1f, R207 ;  /* 0x0000001fff267819 */ /* 0x000fe200000114cf */
[----:B------:R-:W-:Y:S01]  /*79e0*/  IMAD.MOV.U32 R25, RZ, RZ, R31 ;  /* 0x000000ffff197224 */ /* 0x000fe200078e001f */
[----:B-1----:R-:W-:-:S13]  /*79f0*/  ISETP.NE.AND P0, PT, R35, 0x1, PT ;  /* 0x000000012300780c */ /* 0x002fda0003f05270 */
[----:B------:R-:W1:Y:S08]  /*7a00*/  @P0 LDC R0, c[0x0][0x44c] ;  /* 0x00011300ff000b82 */ /* 0x000e700000000800 */
[----:B------:R-:W2:Y:S01]  /*7a10*/  @P0 LDC R5, c[0x0][0x450] ;  /* 0x00011400ff050b82 */ /* 0x000ea20000000800 */
        /* <DEDUP_REMOVED lines=23> */
.L_x_14699:
[----:B------:R-:W5:Y:S01]  /*7b90*/  LDL R4, [R1+0x8] ;  /* 0x0000080001047983 */ /* 0x000f620000100800 */
[----:B------:R-:W-:Y:S01]  /*7ba0*/  BSSY B1, `(.L_x_14448) ;  /* 0x000001e000017945 */ /* 0x000fe20003800000 */
[----:B------:R-:W-:Y:S02]  /*7bb0*/  CS2R R24, SRZ ;  /* 0x0000000000187805 */ /* 0x000fe4000001ff00 */
[----:B------:R-:W-:Y:S02]  /*7bc0*/  CS2R R26, SRZ ;  /* 0x00000000001a7805 */ /* 0x000fe4000001ff00 */
[----:B------:R-:W-:Y:S02]  /*7bd0*/  CS2R R20, SRZ ;  /* 0x0000000000147805 */ /* 0x000fe4000001ff00 */
[----:B------:R-:W-:Y:S01]  /*7be0*/  CS2R R28, SRZ ;  /* 0x00000000001c7805 */ /* 0x000fe2000001ff00 */
[----:B-----5:R-:W-:-:S05]  /*7bf0*/  IMAD R35, R4, R35, RZ ;  /* 0x0000002304237224 */ /* 0x020fca00078e02ff */
[----:B------:R-:W-:-:S13]  /*7c00*/  ISETP.GE.AND P0, PT, R40, R35, PT ;  /* 0x000000232800720c */ /* 0x000fda0003f06270 */
[----:B------:R-:W-:Y:S05]  /*7c10*/  @P0 BRA `(.L_x_14449) ;  /* 0x0000000000580947 */ /* 0x000fea0003800000 */
[----:B------:R-:W-:Y:S01]  /*7c20*/  ULDC UR4, c[0x0][0x3f4] ;  /* 0x0000fd0000047ab9 */ /* 0x000fe20000000800 */
[----:B---3--:R-:W-:Y:S01]  /*7c30*/  IMAD.MOV.U32 R4, RZ, RZ, R3 ;  /* 0x000000ffff047224 */ /* 0x008fe200078e0003 */
[----:B------:R-:W-:Y:S01]  /*7c40*/  ISETP.GE.AND P2, PT, R200, UR4, PT ;  /* 0x00000004c8007c0c */ /* 0x000fe2000bf46270 */
[----:B--2---:R-:W-:Y:S01]  /*7c50*/  IMAD.MOV.U32 R5, RZ, RZ, R0 ;  /* 0x000000ffff057224 */ /* 0x004fe200078e0000 */
[----:B------:R-:W-:Y:S02]  /*7c60*/  ISETP.GE.AND P3, PT, R207, UR4, PT ;  /* 0x00000004cf007c0c */ /* 0x000fe4000bf66270 */
[----:B------:R-:W-:Y:S01]  /*7c70*/  CS2R R26, SRZ ;  /* 0x00000000001a7805 */ /* 0x000fe2000001ff00 */
[----:B----4-:R-:W-:-:S08]  /*7c80*/  IMAD.MOV.U32 R9, RZ, RZ, R7 ;  /* 0x000000ffff097224 */ /* 0x010fd000078e0007 */
[----:B------:R-:W-:Y:S02]  /*7c90*/  @!P2 IMAD.WIDE R4, R200, 0x2, R4 ;  /* 0x00000002c804a825 */ /* 0x000fe400078e0204 */
[C---:B------:R-:W-:Y:S02]  /*7ca0*/  @!P3 SHF.L.U64.HI R11, R207.reuse, 0x1, R38 ;  /* 0x00000001cf0bb819 */ /* 0x040fe40000010226 */
[----:B------:R-:W-:Y:S01]  /*7cb0*/  @!P3 IMAD.SHL.U32 R6, R207, 0x2, RZ ;  /* 0x00000002cf06b824 */ /* 0x000fe200078e00ff */
[----:B------:R2:W5:Y:S01]  /*7cc0*/  @!P2 LD.E.64 R26, desc[UR42][R4.64] ;  /* 0x0000002a041aa980 */ /* 0x000562000c101b00 */
[----:B------:R-:W-:Y:S02]  /*7cd0*/  CS2R R28, SRZ ;  /* 0x00000000001c7805 */ /* 0x000fe4000001ff00 */
[----:B------:R-:W-:Y:S02]  /*7ce0*/  CS2R R24, SRZ ;  /* 0x0000000000187805 */ /* 0x000fe4000001ff00 */
[----:B------:R-:W-:-:S02]  /*7cf0*/  CS2R R20, SRZ ;  /* 0x0000000000147805 */ /* 0x000fc4000001ff00 */
[-C--:B--2---:R-:W-:Y:S02]  /*7d00*/  @!P3 IADD3 R4, P0, R3, R6.reuse, RZ ;  /* 0x000000060304b210 */ /* 0x084fe40007f1e0ff */
[----:B0-----:R-:W-:Y:S01]  /*7d10*/  @!P3 IADD3 R6, P1, R8, R6, RZ ;  /* 0x000000060806b210 */ /* 0x001fe20007f3e0ff */
[----:B------:R-:W-:-:S04]  /*7d20*/  @!P2 IMAD.WIDE R8, R200, 0x2, R8 ;  /* 0x00000002c808a825 */ /* 0x000fc800078e0208 */
[--C-:B------:R-:W-:Y:S01]  /*7d30*/  @!P3 IMAD.X R5, R0, 0x1, R11.reuse, P0 ;  /* 0x000000010005b824 */ /* 0x100fe200000e060b */
[----:B------:R0:W5:Y:S01]  /*7d40*/  @!P2 LD.E.64 R28, desc[UR42][R8.64] ;  /* 0x0000002a081ca980 */ /* 0x000162000c101b00 */
[----:B------:R-:W-:-:S03]  /*7d50*/  @!P3 IMAD.X R7, R7, 0x1, R11, P1 ;  /* 0x000000010707b824 */ /* 0x000fc600008e060b */
[----:B------:R0:W5:Y:S04]  /*7d60*/  @!P3 LD.E.64 R24, desc[UR42][R4.64] ;  /* 0x0000002a0418b980 */ /* 0x000168000c101b00 */
[----:B------:R0:W5:Y:S02]  /*7d70*/  @!P3 LD.E.64 R20, desc[UR42][R6.64] ;  /* 0x0000002a0614b980 */ /* 0x000164000c101b00 */
.L_x_14449:
[----:B------:R-:W-:Y:S05]  /*7d80*/  BSYNC B1 ;  /* 0x0000000000017941 */ /* 0x000fea0003800000 */
.L_x_14448:
        /* <DEDUP_REMOVED lines=20> */
.L_x_14705:
[----:B------:R-:W5:Y:S01]  /*7ed0*/  LDL R5, [R1+0x54] ;  /* 0x0000540001057983 */ /* 0x000f620000100800 */
[----:B------:R-:W-:Y:S01]  /*7ee0*/  IADD3 R40, R40, 0x40, RZ ;  /* 0x0000004028287810 */ /* 0x000fe20007ffe0ff */
[----:B------:R-:W-:Y:S01]  /*7ef0*/  BSSY B1, `(.L_x_14451) ;  /* 0x0000021000017945 */ /* 0x000fe20003800000 */
[----:B------:R-:W-:Y:S02]  /*7f00*/  CS2R R12, SRZ ;  /* 0x00000000000c7805 */ /* 0x000fe4000001ff00 */
[----:B0-----:R-:W-:Y:S02]  /*7f10*/  CS2R R10, SRZ ;  /* 0x00000000000a7805 */ /* 0x001fe4000001ff00 */
[----:B------:R-:W-:Y:S02]  /*7f20*/  ISETP.GE.AND P0, PT, R40, R35, PT ;  /* 0x000000232800720c */ /* 0x000fe40003f06270 */
[----:B------:R-:W-:Y:S02]  /*7f30*/  CS2R R14, SRZ ;  /* 0x00000000000e7805 */ /* 0x000fe4000001ff00 */
        /* <DEDUP_REMOVED lines=10> */
[----:B------:R-:W-:Y:S01]  /*7fe0*/  CS2R R12, SRZ ;  /* 0x00000000000c7805 */ /* 0x000fe2000001ff00 */
[----:B-1----:R-:W-:-:S08]  /*7ff0*/  IMAD.MOV.U32 R8, RZ, RZ, R30 ;  /* 0x000000ffff087224 */ /* 0x002fd000078e001e */
        /* <DEDUP_REMOVED lines=16> */
.L_x_14452:
[----:B------:R-:W-:Y:S05]  /*8100*/  BSYNC B1 ;  /* 0x0000000000017941 */ /* 0x000fea0003800000 */
.L_x_14451:
[----:B0---4-:R-:W4:Y:S01]  /*8110*/  LDL R7, [R1+0x38] ;  /* 0x0000380001077983 */ /* 0x011f220000100800 */
[----:B------:R-:W0:Y:S01]  /*8120*/  SYNCS.PHASECHK.TRANS64.TRYWAIT P0, [R19+URZ+0x22800], R36 ;  /* 0x02280024130075a7 */ /* 0x000e22000800017f */
[C---:B--2---:R-:W-:Y:S01]  /*8130*/  IMAD.SHL.U32 R0, R33.reuse, 0x40, RZ ;  /* 0x0000004021007824 */ /* 0x044fe200078e00ff */
[----:B------:R-:W-:Y:S01]  /*8140*/  LOP3.LUT P2, RZ, R33, 0x4, RZ, 0xc0, !PT ;  /* 0x0000000421ff7812 */ /* 0x000fe2000784c0ff */
[----:B-----5:R-:W-:Y:S01]  /*8150*/  IMAD.MOV.U32 R4, RZ, RZ, R8 ;  /* 0x000000ffff047224 */ /* 0x020fe200078e0008 */
[----:B------:R-:W-:Y:S01]  /*8160*/  VIADDMNMX R31, R35, -R39, 0x80, PT ;  /* 0x00000080231f7446 */ /* 0x000fe20003800927 */
[----:B------:R-:W-:Y:S01]  /*8170*/  IMAD.MOV.U32 R5, RZ, RZ, R13 ;  /* 0x000000ffff057224 */ /* 0x000fe200078e000d */
[----:B---3--:R-:W-:Y:S01]  /*8180*/  LOP3.LUT R3, R0, 0x1c0, RZ, 0xc0, !PT ;  /* 0x000001c000037812 */ /* 0x008fe200078ec0ff */
[----:B------:R-:W-:Y:S01]  /*8190*/  IMAD.MOV.U32 R6, RZ, RZ, R10 ;  /* 0x000000ffff067224 */ /* 0x000fe200078e000a */
[----:B------:R-:W-:Y:S01]  /*81a0*/  PRMT R33, R4, 0x7610, R33 ;  /* 0x0000761004217816 */ /* 0x000fe20000000021 */
[----:B------:R-:W-:Y:S01]  /*81b0*/  IMAD.MOV.U32 R4, RZ, RZ, R12 ;  /* 0x000000ffff047224 */ /* 0x000fe200078e000c */
[----:B------:R-:W-:Y:S01]  /*81c0*/  LOP3.LUT R0, R3, 0x18, R16, 0xf8, !PT ;  /* 0x0000001803007812 */ /* 0x000fe200078ef810 */
[----:B------:R-:W-:Y:S01]  /*81d0*/  BSSY B1, `(.L_x_14453) ;  /* 0x0000012000017945 */ /* 0x000fe20003800000 */
[----:B------:R-:W-:-:S02]  /*81e0*/  SHF.R.U32.HI R3, RZ, 0x3, R3 ;  /* 0x00000003ff037819 */ /* 0x000fc40000011603 */
[----:B------:R-:W-:Y:S01]  /*81f0*/  PRMT R47, R5, 0x7610, R47 ;  /* 0x00007610052f7816 */ /* 0x000fe2000000002f */
[----:B------:R-:W-:Y:S01]  /*8200*/  IMAD.MOV.U32 R5, RZ, RZ, R14 ;  /* 0x000000ffff057224 */ /* 0x000fe200078e000e */
[----:B------:R-:W-:Y:S01]  /*8210*/  LOP3.LUT R0, R0, R3, RZ, 0x3c, !PT ;  /* 0x0000000300007212 */ /* 0x000fe200078e3cff */
[----:B------:R-:W-:Y:S01]  /*8220*/  IMAD.MOV.U32 R3, RZ, RZ, R9 ;  /* 0x000000ffff037224 */ /* 0x000fe200078e0009 */
[----:B------:R-:W-:Y:S02]  /*8230*/  PRMT R34, R6, 0x7610, R34 ;  /* 0x0000761006227816 */ /* 0x000fe40000000022 */
[----:B------:R-:W-:Y:S01]  /*8240*/  PRMT R48, R5, 0x7610, R48 ;  /* 0x0000761005307816 */ /* 0x000fe20000000030 */
[----:B------:R-:W-:Y:S01]  /*8250*/  IMAD.MOV.U32 R5, RZ, RZ, R15 ;  /* 0x000000ffff057224 */ /* 0x000fe200078e000f */
[----:B-1----:R-:W-:Y:S01]  /*8260*/  PRMT R30, R3, 0x5410, R4 ;  /* 0x00005410031e7816 */ /* 0x002fe20000000004 */
[----:B------:R-:W-:Y:S01]  /*8270*/  IMAD.MOV.U32 R4, RZ, RZ, R11 ;  /* 0x000000ffff047224 */ /* 0x000fe200078e000b */
[----:B------:R-:W-:-:S04]  /*8280*/  ISETP.GE.AND P1, PT, R202, R31, PT ;  /* 0x0000001fca00720c */ /* 0x000fc80003f26270 */
[----:B------:R-:W-:Y:S01]  /*8290*/  PRMT R45, R45, 0x5410, R4 ;  /* 0x000054102d2d7816 */ /* 0x000fe20000000004 */
[----:B----4-:R-:W-:-:S04]  /*82a0*/  IMAD R0, R7, 0x200, R0 ;  /* 0x0000020007007824 */ /* 0x010fc800078e0200 */
[----:B------:R-:W-:-:S04]  /*82b0*/  IMAD R3, R0, 0x2, R19 ;  /* 0x0000000200037824 */ /* 0x000fc800078e0213 */
[C---:B------:R-:W-:Y:S02]  /*82c0*/  VIADD R4, R3.reuse, 0x18400 ;  /* 0x0001840003047836 */ /* 0x040fe40000000000 */
[----:B------:R-:W-:Y:S01]  /*82d0*/  VIADD R0, R3, 0x18440 ;  /* 0x0001844003007836 */ /* 0x000fe20000000000 */
[----:B0-----:R-:W-:Y:S06]  /*82e0*/  @!P0 BRA `(.L_x_14454) ;  /* 0x0000017c00b48947 */ /* 0x001fec0003800000 */
.L_x_14706:
[----:B------:R-:W-:Y:S05]  /*82f0*/  BSYNC B1 ;  /* 0x0000000000017941 */ /* 0x000fea0003800000 */
.L_x_14453:
        /* <DEDUP_REMOVED lines=12> */
[----:B------:R-:W-:Y:S02]  /*83c0*/  PRMT R39, R41, 0x5410, R39 ;  /* 0x0000541029277816 */ /* 0x000fe40000000027 */
[----:B------:R-:W-:Y:S02]  /*83d0*/  SHF.R.U64 R35, R26, 0x10, R27 ;  /* 0x000000101a237819 */ /* 0x000fe4000000121b */
[----:B------:R-:W-:Y:S01]  /*83e0*/  PRMT R36, R37, 0x5432, R36 ;  /* 0x0000543225247816 */ /* 0x000fe20000000024 */
[----:B------:R-:W-:Y:S01]  /*83f0*/  IMAD.U32 R40, R39, 0x10000, RZ ;  /* 0x0001000027287824 */ /* 0x000fe200078e00ff */
[----:B------:R-:W-:-:S02]  /*8400*/  SHF.R.U64 R38, R28, 0x10, R29 ;  /* 0x000000101c267819 */ /* 0x000fc4000000121d */
[----:B------:R-:W-:Y:S01]  /*8410*/  PRMT R35, R37, 0x5410, R35 ;  /* 0x0000541025237816 */ /* 0x000fe20000000023 */
[C---:B------:R-:W-:Y:S01]  /*8420*/  IMAD.U32 R37, R36.reuse, 0x10000, RZ ;  /* 0x0001000024257824 */ /* 0x040fe200078e00ff */
[----:B------:R-:W-:Y:S02]  /*8430*/  PRMT R38, R41, 0x5432, R38 ;  /* 0x0000543229267816 */ /* 0x000fe40000000026 */
        /* <DEDUP_REMOVED lines=35> */
.L_x_14458:
[----:B------:R-:W-:Y:S05]  /*8670*/  BSYNC B2 ;  /* 0x0000000000027941 */ /* 0x000fea0003800000 */
.L_x_14457:
        /* <DEDUP_REMOVED lines=15> */
[C---:B------:R-:W-:Y:S01]  /*8770*/  IMAD.U32 R24, R7.reuse, 0x10000, RZ ;  /* 0x0001000007187824 */ /* 0x040fe200078e00ff */
[----:B------:R-:W-:Y:S01]  /*8780*/  SHF.L.U32 R20, R6, 0x10, RZ ;  /* 0x0000001006147819 */ /* 0x000fe200000006ff */
[C---:B------:R-:W-:Y:S01]  /*8790*/  IMAD.U32 R6, R4.reuse, 0x10000, RZ ;  /* 0x0001000004067824 */ /* 0x040fe200078e00ff */
[----:B------:R-:W-:Y:S01]  /*87a0*/  LOP3.LUT R25, R7, 0xffff0000, RZ, 0xc0, !PT ;  /* 0xffff000007197812 */ /* 0x000fe200078ec0ff */
[C---:B------:R-:W-:Y:S01]  /*87b0*/  FMUL.FTZ R37, R21.reuse, R36 ;  /* 0x0000002415257220 */ /* 0x040fe20000410000 */
[-C--:B------:R-:W-:Y:S01]  /*87c0*/  FMUL.FTZ R21, R21, R28.reuse ;  /* 0x0000001c15157220 */ /* 0x080fe20000410000 */
[C---:B------:R-:W-:Y:S01]  /*87d0*/  IMAD.U32 R7, R5.reuse, 0x10000, RZ ;  /* 0x0001000005077824 */ /* 0x040fe200078e00ff */
[----:B------:R-:W-:Y:S01]  /*87e0*/  LOP3.LUT R4, R4, 0xffff0000, RZ, 0xc0, !PT ;  /* 0xffff000004047812 */ /* 0x000fe200078ec0ff */
[C---:B------:R-:W-:Y:S01]  /*87f0*/  FFMA.FTZ R37, R20.reuse, R28, -R37 ;  /* 0x0000001c14257223 */ /* 0x040fe20000010825 */
[----:B------:R-:W-:Y:S01]  /*8800*/  FFMA.FTZ R36, R20, R36, R21 ;  /* 0x0000002414247223 */ /* 0x000fe20000010015 */
        /* <DEDUP_REMOVED lines=22> */
.L_x_14456:
[----:B------:R-:W-:Y:S05]  /*8970*/  BSYNC B1 ;  /* 0x0000000000017941 */ /* 0x000fea0003800000 */
.L_x_14455:
        /* <DEDUP_REMOVED lines=54> */
.L_x_14461:
[----:B------:R-:W-:Y:S05]  /*8ce0*/  BSYNC B1 ;  /* 0x0000000000017941 */ /* 0x000fea0003800000 */
.L_x_14460:
[----:B------:R-:W-:Y:S05]  /*8cf0*/  @P1 BRA `(.L_x_14459) ;  /* 0x0000001800141947 */ /* 0x000fea0003800000 */
[----:B-1----:R-:W1:Y:S01]  /*8d00*/  LDS.128 R4, [R0+0x2000] ;  /* 0x0020000000047984 */ /* 0x002e620000000c00 */
[----:B------:R-:W-:Y:S02]  /*8d10*/  SHF.R.U64 R8, R8, 0x10, R9 ;  /* 0x0000001008087819 */ /* 0x000fe40000001209 */
[----:B------:R-:W-:Y:S02]  /*8d20*/  SHF.R.U32.HI R12, RZ, 0x10, R11 ;  /* 0x00000010ff0c7819 */ /* 0x000fe4000001160b */
[----:B------:R-:W-:Y:S02]  /*8d30*/  SHF.R.U32.HI R9, RZ, 0x10, R9 ;  /* 0x00000010ff097819 */ /* 0x000fe40000011609 */
[----:B------:R-:W-:Y:S02]  /*8d40*/  PRMT R12, R45, 0x5432, R12 ;  /* 0x000054322d0c7816 */ /* 0x000fe4000000000c */
[----:B------:R-:W-:Y:S02]  /*8d50*/  PRMT R30, R30, 0x5410, R9 ;  /* 0x000054101e1e7816 */ /* 0x000fe40000000009 */
[----:B------:R-:W-:Y:S01]  /*8d60*/  SHF.R.U64 R3, R10, 0x10, R11 ;  /* 0x000000100a037819 */ /* 0x000fe2000000120b */
[----:B------:R-:W-:Y:S01]  /*8d70*/  IMAD.U32 R13, R12, 0x10000, RZ ;  /* 0x000100000c0d7824 */ /* 0x000fe200078e00ff */
[----:B------:R-:W-:Y:S01]  /*8d80*/  PRMT R33, R33, 0x5410, R8 ;  /* 0x0000541021217816 */ /* 0x000fe20000000008 */
[----:B------:R-:W-:Y:S01]  /*8d90*/  IMAD.U32 R11, R30, 0x10000, RZ ;  /* 0x000100001e0b7824 */ /* 0x000fe200078e00ff */
[----:B------:R-:W-:-:S02]  /*8da0*/  LOP3.LUT R12, R12, 0xffff0000, RZ, 0xc0, !PT ;  /* 0xffff00000c0c7812 */ /* 0x000fc400078ec0ff */
[----:B------:R-:W-:Y:S02]  /*8db0*/  LOP3.LUT R30, R30, 0xffff0000, RZ, 0xc0, !PT ;  /* 0xffff00001e1e7812 */ /* 0x000fe400078ec0ff */
[----:B------:R-:W-:Y:S02]  /*8dc0*/  PRMT R34, R34, 0x5410, R3 ;  /* 0x0000541022227816 */ /* 0x000fe40000000003 */
[C---:B-1----:R-:W-:Y:S01]  /*8dd0*/  LOP3.LUT R9, R6.reuse, 0xffff0000, RZ, 0xc0, !PT ;  /* 0xffff000006097812 */ /* 0x042fe200078ec0ff */
[C---:B------:R-:W-:Y:S01]  /*8de0*/  IMAD.U32 R10, R7.reuse, 0x10000, RZ ;  /* 0x00010000070a7824 */ /* 0x040fe200078e00ff */
[----:B------:R-:W-:Y:S01]  /*8df0*/  LOP3.LUT R7, R7, 0xffff0000, RZ, 0xc0, !PT ;  /* 0xffff000007077812 */ /* 0x000fe200078ec0ff */
[----:B------:R-:W-:Y:S02]  /*8e00*/  IMAD.U32 R8, R6, 0x10000, RZ ;  /* 0x0001000006087824 */ /* 0x000fe400078e00ff */
[C---:B------:R-:W-:Y:S01]  /*8e10*/  FMUL.FTZ R15, R9.reuse, R13 ;  /* 0x0000000d090f7220 */ /* 0x040fe20000410000 */
[----:B------:R-:W-:Y:S01]  /*8e20*/  FMUL.FTZ R14, R9, R11 ;  /* 0x0000000b090e7220 */ /* 0x000fe20000410000 */
[----:B------:R-:W-:Y:S01]  /*8e30*/  FMUL.FTZ R9, R7, R12 ;  /* 0x0000000c07097220 */ /* 0x000fe20000410000 */
[----:B------:R-:W-:-:S02]  /*8e40*/  IMAD.U32 R3, R4, 0x10000, RZ ;  /* 0x0001000004037824 */ /* 0x000fc400078e00ff */
        /* <DEDUP_REMOVED lines=26> */
.L_x_14446:
[----:B------:R-:W1:Y:S01]  /*8ff0*/  LDC R6, c[0x0][0x448] ;  /* 0x00011200ff067b82 */ /* 0x000e620000000800 */
[----:B------:R-:W-:Y:S01]  /*9000*/  IMAD R3, R7, 0x40, R40 ;  /* 0x0000004007037824 */ /* 0x000fe200078e0228 */
[----:B------:R-:W-:Y:S01]  /*9010*/  ULDC.64 UR4, c[0x0][0x3f8] ;  /* 0x0000fe0000047ab9 */ /* 0x000fe20000000a00 */
[----:B------:R-:W-:Y:S01]  /*9020*/  ULDC.64 UR6, c[0x0][0x408] ;  /* 0x0001020000067ab9 */ /* 0x000fe20000000a00 */
[----:B------:R-:W-:Y:S02]  /*9030*/  IMAD.MOV.U32 R27, RZ, RZ, R29 ;  /* 0x000000ffff1b7224 */ /* 0x000fe400078e001d */
        /* <DEDUP_REMOVED lines=23> */
[----:B------:R-:W2:Y:S01]  /*91b0*/  LDL R4, [R1+0x8] ;  /* 0x0000080001047983 */ /* 0x000ea20000100800 */
[----:B------:R-:W1:Y:S03]  /*91c0*/  LDC R39, c[0x0][0x3f4] ;  /* 0x0000fd00ff277b82 */ /* 0x000e660000000800 */
[----:B------:R-:W3:Y:S04]  /*91d0*/  SHFL.IDX PT, R3, R36, RZ, 0x1c1f ;  /* 0x001c1fff24037589 */ /* 0x000ee800000e0000 */
[----:B------:R-:W4:Y:S04]  /*91e0*/  SHFL.IDX PT, R0, R26, RZ, 0x1c1f ;  /* 0x001c1fff1a007589 */ /* 0x000f2800000e0000 */
[----:B------:R-:W5:Y:S01]  /*91f0*/  SHFL.IDX PT, R14, R37, RZ, 0x1c1f ;  /* 0x001c1fff250e7589 */ /* 0x000f6200000e0000 */
[----:B-1----:R-:W-:Y:S01]  /*9200*/  ISETP.GE.AND P0, PT, R16, R39, PT ;  /* 0x000000271000720c */ /* 0x002fe20003f06270 */
[----:B--2---:R-:W-:-:S02]  /*9210*/  IMAD R25, R4, R6, RZ ;  /* 0x0000000604197224 */ /* 0x004fc400078e02ff */
[----:B------:R-:W1:Y:S03]  /*9220*/  SHFL.IDX PT, R4, R24, RZ, 0x1c1f ;  /* 0x001c1fff18047589 */ /* 0x000e6600000e0000 */
[----:B------:R-:W-:-:S13]  /*9230*/  ISETP.GE.OR P1, PT, R40, R25, P0 ;  /* 0x000000192800720c */ /* 0x000fda0000726670 */
[C---:B------:R-:W-:Y:S01]  /*9240*/  @!P1 IMAD.SHL.U32 R5, R16.reuse, 0x2, RZ ;  /* 0x0000000210059824 */ /* 0x040fe200078e00ff */
[----:B------:R-:W-:-:S04]  /*9250*/  @!P1 SHF.L.U64.HI R7, R16, 0x1, R17 ;  /* 0x0000000110079819 */ /* 0x000fc80000010211 */
[----:B---3--:R-:W-:-:S04]  /*9260*/  @!P1 IADD3 R8, P2, R3, R5, RZ ;  /* 0x0000000503089210 */ /* 0x008fc80007f5e0ff */
[----:B----4-:R-:W-:-:S06]  /*9270*/  @!P1 IADD3.X R9, R0, R7, RZ, P2, !PT ;  /* 0x0000000700099210 */ /* 0x010fcc00017fe4ff */
[----:B------:R-:W2:Y:S01]  /*9280*/  @!P1 LD.E.128 R8, desc[UR42][R8.64] ;  /* 0x0000002a08089980 */ /* 0x000ea2000c101d00 */
[----:B-----5:R-:W-:-:S05]  /*9290*/  @!P1 IADD3 R14, P2, R14, R5, RZ ;  /* 0x000000050e0e9210 */ /* 0x020fca0007f5e0ff */
[----:B-1----:R-:W-:Y:S02]  /*92a0*/  @!P1 IMAD.X R5, R4, 0x1, R7, P2 ;  /* 0x0000000104059824 */ /* 0x002fe400010e0607 */
[----:B------:R-:W-:-:S06]  /*92b0*/  @!P1 IMAD.MOV.U32 R4, RZ, RZ, R14 ;  /* 0x000000ffff049224 */ /* 0x000fcc00078e000e */
[----:B------:R-:W3:Y:S01]  /*92c0*/  @!P1 LD.E.128 R4, desc[UR42][R4.64] ;  /* 0x0000002a04049980 */ /* 0x000ee2000c101d00 */
[----:B------:R-:W-:Y:S02]  /*92d0*/  CS2R R20, SRZ ;  /* 0x0000000000147805 */ /* 0x000fe4000001ff00 */
[----:B------:R-:W-:Y:S02]  /*92e0*/  CS2R R34, SRZ ;  /* 0x0000000000227805 */ /* 0x000fe4000001ff00 */
[----:B------:R-:W-:Y:S01]  /*92f0*/  CS2R R28, SRZ ;  /* 0x00000000001c7805 */ /* 0x000fe2000001ff00 */
[----:B------:R-:W1:Y:S01]  /*9300*/  SHFL.IDX PT, R14, R37, 0x1, 0x1c1f ;  /* 0x003c1f00250e7f89 */ /* 0x000e6200000e0000 */
[----:B------:R-:W-:-:S03]  /*9310*/  CS2R R30, SRZ ;  /* 0x00000000001e7805 */ /* 0x000fc6000001ff00 */
[----:B------:R-:W4:Y:S01]  /*9320*/  SHFL.IDX PT, R24, R24, 0x1, 0x1c1f ;  /* 0x003c1f0018187f89 */ /* 0x000f2200000e0000 */
[----:B--2---:R-:W-:Y:S02]  /*9330*/  @!P1 IMAD.MOV.U32 R20, RZ, RZ, R10 ;  /* 0x000000ffff149224 */ /* 0x004fe400078e000a */
[----:B------:R-:W-:Y:S02]  /*9340*/  @!P1 IMAD.MOV.U32 R21, RZ, RZ, R11 ;  /* 0x000000ffff159224 */ /* 0x000fe400078e000b */
[----:B------:R-:W-:Y:S02]  /*9350*/  IMAD.MOV.U32 R0, RZ, RZ, R20 ;  /* 0x000000ffff007224 */ /* 0x000fe400078e0014 */
[----:B------:R-:W-:Y:S02]  /*9360*/  IMAD.MOV.U32 R3, RZ, RZ, R21 ;  /* 0x000000ffff037224 */ /* 0x000fe400078e0015 */
[----:B------:R-:W-:Y:S01]  /*9370*/  @!P1 IMAD.MOV.U32 R28, RZ, RZ, R8 ;  /* 0x000000ffff1c9224 */ /* 0x000fe200078e0008 */
[----:B------:R-:W-:Y:S01]  /*9380*/  PRMT R45, R45, 0x5410, R0 ;  /* 0x000054102d2d7816 */ /* 0x000fe20000000000 */
[----:B------:R-:W-:Y:S01]  /*9390*/  @!P1 IMAD.MOV.U32 R29, RZ, RZ, R9 ;  /* 0x000000ffff1d9224 */ /* 0x000fe200078e0009 */
[----:B------:R-:W2:Y:S01]  /*93a0*/  SHFL.IDX PT, R0, R26, 0x1, 0x1c1f ;  /* 0x003c1f001a007f89 */ /* 0x000ea200000e0000 */
[----:B------:R-:W-:Y:S01]  /*93b0*/  PRMT R48, R48, 0x5410, R3 ;  /* 0x0000541030307816 */ /* 0x000fe20000000003 */
[----:B------:R-:W-:-:S02]  /*93c0*/  IMAD.MOV.U32 R8, RZ, RZ, R28 ;  /* 0x000000ffff087224 */ /* 0x000fc400078e001c */
[----:B---3--:R-:W-:Y:S01]  /*93d0*/  @!P1 IMAD.MOV.U32 R34, RZ, RZ, R4 ;  /* 0x000000ffff229224 */ /* 0x008fe200078e0004 */
[----:B------:R3:W0:Y:S01]  /*93e0*/  SHFL.IDX PT, R3, R36, 0x1, 0x1c1f ;  /* 0x003c1f0024037f89 */ /* 0x00062200000e0000 */
[----:B------:R-:W-:Y:S01]  /*93f0*/  @!P1 IMAD.MOV.U32 R35, RZ, RZ, R5 ;  /* 0x000000ffff239224 */ /* 0x000fe200078e0005 */
[----:B------:R-:W-:Y:S01]  /*9400*/  PRMT R38, R8, 0x7610, R38 ;  /* 0x0000761008267816 */ /* 0x000fe20000000026 */
        /* <DEDUP_REMOVED lines=8> */
[----:B------:R-:W-:Y:S01]  /*9490*/  IMAD.MOV.U32 R5, RZ, RZ, R31 ;  /* 0x000000ffff057224 */ /* 0x000fe200078e001f */
[----:B---3--:R-:W-:Y:S02]  /*94a0*/  PRMT R36, R9, 0x7610, R36 ;  /* 0x0000761009247816 */ /* 0x008fe40000000024 */
[----:B------:R-:W-:Y:S02]  /*94b0*/  CS2R R6, SRZ ;  /* 0x0000000000067805 */ /* 0x000fe4000001ff00 */
[----:B------:R-:W-:Y:S02]  /*94c0*/  PRMT R49, R49, 0x5410, R4 ;  /* 0x0000541031317816 */ /* 0x000fe40000000004 */
[----:B-12-4-:R-:W-:-:S07]  /*94d0*/  PRMT R45, R5, 0x7610, R45 ;  /* 0x00007610052d7816 */ /* 0x016fce000000002d */
.L_x_14716:
        /* <DEDUP_REMOVED lines=18> */
[-C--:B0-----:R-:W-:Y:S02]  /*9600*/  IADD3 R8, P1, R3, R4.reuse, RZ ;  /* 0x0000000403087210 */ /* 0x081fe40007f3e0ff */
[----:B------:R-:W-:-:S03]  /*9610*/  IADD3 R4, P2, R14, R4, RZ ;  /* 0x000000040e047210 */ /* 0x000fc60007f5e0ff */
[--C-:B------:R-:W-:Y:S02]  /*9620*/  IMAD.X R9, R0, 0x1, R5.reuse, P1 ;  /* 0x0000000100097824 */ /* 0x100fe400008e0605 */
[----:B------:R-:W-:-:S04]  /*9630*/  IMAD.X R5, R24, 0x1, R5, P2 ;  /* 0x0000000118057824 */ /* 0x000fc800010e0605 */
[----:B------:R-:W5:Y:S04]  /*9640*/  LD.E.128 R8, desc[UR42][R8.64] ;  /* 0x0000002a08087980 */ /* 0x000f68000c101d00 */
[----:B------:R-:W5:Y:S02]  /*9650*/  LD.E.128 R4, desc[UR42][R4.64] ;  /* 0x0000002a04047980 */ /* 0x000f64000c101d00 */
.L_x_14464:
[----:B------:R-:W-:Y:S05]  /*9660*/  BSYNC B1 ;  /* 0x0000000000017941 */ /* 0x000fea0003800000 */
.L_x_14463:
[----:B------:R-:W2:Y:S01]  /*9670*/  LDL R0, [R1+0x4] ;  /* 0x0000040001007983 */ /* 0x000ea20000100800 */
[----:B------:R-:W1:Y:S01]  /*9680*/  SYNCS.PHASECHK.TRANS64.TRYWAIT P1, [R19+URZ+0x22800], R12 ;  /* 0x0228000c130075a7 */ /* 0x000e62000802017f */
[----:B0----5:R-:W-:Y:S01]  /*9690*/  IMAD.MOV.U32 R3, RZ, RZ, R7 ;  /* 0x000000ffff037224 */ /* 0x021fe200078e0007 */
[----:B------:R-:W-:Y:S01]  /*96a0*/  BSSY B1, `(.L_x_14465) ;  /* 0x0000012000017945 */ /* 0x000fe20003800000 */
[----:B------:R-:W-:Y:S02]  /*96b0*/  VIADD R13, R202, 0x40 ;  /* 0x00000040ca0d7836 */ /* 0x000fe40000000000 */
[----:B------:R-:W-:-:S05]  /*96c0*/  IMAD.MOV.U32 R14, RZ, RZ, R9 ;  /* 0x000000ffff0e7224 */ /* 0x000fca00078e0009 */
[----:B------:R-:W-:Y:S02]  /*96d0*/  PRMT R58, R14, 0x7610, R58 ;  /* 0x000076100e3a7816 */ /* 0x000fe4000000003a */
[----:B--2---:R-:W-:Y:S01]  /*96e0*/  VIADDMNMX R25, R25, -R0, 0x80, PT ;  /* 0x0000008019197446 */ /* 0x004fe20003800900 */
[----:B------:R-:W-:-:S03]  /*96f0*/  IMAD.MOV.U32 R0, RZ, RZ, R6 ;  /* 0x000000ffff007224 */ /* 0x000fc600078e0006 */
[-C--:B------:R-:W-:Y:S02]  /*9700*/  ISETP.GE.OR P2, PT, R202, R25.reuse, P0 ;  /* 0x00000019ca00720c */ /* 0x080fe40000746670 */
[----:B------:R-:W-:Y:S01]  /*9710*/  PRMT R54, R0, 0x5410, R3 ;  /* 0x0000541000367816 */ /* 0x000fe20000000003 */
[----:B------:R-:W-:Y:S01]  /*9720*/  IMAD.MOV.U32 R0, RZ, RZ, R4 ;  /* 0x000000ffff007224 */ /* 0x000fe200078e0004 */
[----:B------:R-:W-:Y:S01]  /*9730*/  ISETP.GE.OR P0, PT, R13, R25, P0 ;  /* 0x000000190d00720c */ /* 0x000fe20000706670 */
[----:B------:R-:W-:Y:S02]  /*9740*/  IMAD.MOV.U32 R3, RZ, RZ, R5 ;  /* 0x000000ffff037224 */ /* 0x000fe400078e0005 */
[----:B------:R-:W-:Y:S01]  /*9750*/  IMAD.MOV.U32 R13, RZ, RZ, R8 ;  /* 0x000000ffff0d7224 */ /* 0x000fe200078e0008 */
[----:B------:R-:W-:Y:S02]  /*9760*/  PRMT R55, R0, 0x7610, R55 ;  /* 0x0000761000377816 */ /* 0x000fe40000000037 */
[----:B------:R-:W-:Y:S01]  /*9770*/  PRMT R56, R3, 0x7610, R56 ;  /* 0x0000761003387816 */ /* 0x000fe20000000038 */
[----:B------:R-:W-:Y:S01]  /*9780*/  IMAD.MOV.U32 R3, RZ, RZ, R11 ;  /* 0x000000ffff037224 */ /* 0x000fe200078e000b */
[----:B------:R-:W-:-:S02]  /*9790*/  PRMT R57, R13, 0x7610, R57 ;  /* 0x000076100d397816 */ /* 0x000fc40000000039 */
[----:B------:R-:W-:Y:S01]  /*97a0*/  MOV R0, R10 ;  /* 0x0000000a00007202 */ /* 0x000fe20000000f00 */
[----:B-1----:R-:W-:Y:S06]  /*97b0*/  @!P1 BRA `(.L_x_14466) ;  /* 0x0000017000049947 */ /* 0x002fec0003800000 */
.L_x_14717:
[----:B------:R-:W-:Y:S05]  /*97c0*/  BSYNC B1 ;  /* 0x0000000000017941 */ /* 0x000fea0003800000 */
.L_x_14465:
[----:B------:R-:W-:Y:S04]  /*97d0*/  BSSY B1, `(.L_x_14467) ;  /* 0x000006b000017945 */ /* 0x000fe80003800000 */
[----:B------:R-:W-:Y:S05]  /*97e0*/  @P2 BRA `(.L_x_14468) ;  /* 0x0000000400a42947 */ /* 0x000fea0003800000 */
[----:B------:R-:W2:Y:S01]  /*97f0*/  LDL R15, [R1+0x38] ;  /* 0x00003800010f7983 */ /* 0x000ea20000100800 */
[----:B------:R-:W-:Y:S01]  /*9800*/  IMAD.SHL.U32 R33, R33, 0x40, RZ ;  /* 0x0000004021217824 */ /* 0x000fe200078e00ff */
[----:B------:R-:W-:Y:S01]  /*9810*/  SHF.R.U64 R43, R34, 0x10, R35 ;  /* 0x00000010222b7819 */ /* 0x000fe20000001223 */
[----:B------:R-:W-:Y:S01]  /*9820*/  IMAD.IADD R13, R16, 0x1, R39 ;  /* 0x00000001100d7824 */ /* 0x000fe200078e0227 */
[----:B------:R-:W-:Y:S02]  /*9830*/  SHF.R.U64 R41, R28, 0x10, R29 ;  /* 0x000000101c297819 */ /* 0x000fe4000000121d */
[----:B------:R-:W-:Y:S02]  /*9840*/  LOP3.LUT R33, R33, 0x1c0, RZ, 0xc0, !PT ;  /* 0x000001c021217812 */ /* 0x000fe400078ec0ff */
[----:B------:R-:W-:Y:S02]  /*9850*/  SHF.R.U64 R40, R20, 0x10, R21 ;  /* 0x0000001014287819 */ /* 0x000fe40000001215 */
[----:B------:R-:W-:-:S02]  /*9860*/  SHF.R.U32.HI R14, RZ, 0x3, R33 ;  /* 0x00000003ff0e7819 */ /* 0x000fc40000011621 */
[C---:B------:R-:W-:Y:S02]  /*9870*/  LOP3.LUT R13, R33.reuse, 0x38, R13, 0xf8, !PT ;  /* 0x00000038210d7812 */ /* 0x040fe400078ef80d */
[----:B0-----:R-:W-:Y:S02]  /*9880*/  LOP3.LUT R12, R33, 0x38, R16, 0xf8, !PT ;  /* 0x00000038210c7812 */ /* 0x001fe400078ef810 */
[-C--:B------:R-:W-:Y:S02]  /*9890*/  LOP3.LUT R13, R13, R14.reuse, RZ, 0x3c, !PT ;  /* 0x0000000e0d0d7212 */ /* 0x080fe400078e3cff */
[----:B------:R-:W-:Y:S02]  /*98a0*/  LOP3.LUT R12, R12, R14, RZ, 0x3c, !PT ;  /* 0x0000000e0c0c7212 */ /* 0x000fe400078e3cff */
[----:B------:R-:W-:Y:S02]  /*98b0*/  SHF.R.U32.HI R47, RZ, 0x10, R31 ;  /* 0x00000010ff2f7819 */ /* 0x000fe4000001161f */
[----:B------:R-:W-:-:S02]  /*98c0*/  PRMT R43, R48, 0x5410, R43 ;  /* 0x00005410302b7816 */ /* 0x000fc4000000002b */
[----:B------:R-:W-:Y:S02]  /*98d0*/  SHF.R.U64 R46, R30, 0x10, R31 ;  /* 0x000000101e2e7819 */ /* 0x000fe4000000121f */
[----:B------:R-:W-:Y:S02]  /*98e0*/  PRMT R38, R38, 0x5410, R41 ;  /* 0x0000541026267816 */ /* 0x000fe40000000029 */
[C---:B------:R-:W-:Y:S02]  /*98f0*/  PRMT R40, R45.reuse, 0x5432, R40 ;  /* 0x000054322d287816 */ /* 0x040fe40000000028 */
[----:B------:R-:W-:Y:S01]  /*9900*/  PRMT R47, R45, 0x5410, R47 ;  /* 0x000054102d2f7816 */ /* 0x000fe2000000002f */
[----:B------:R-:W-:Y:S01]  /*9910*/  IMAD.U32 R45, R43, 0x10000, RZ ;  /* 0x000100002b2d7824 */ /* 0x000fe200078e00ff */
[----:B------:R-:W-:Y:S01]  /*9920*/  PRMT R46, R49, 0x5432, R46 ;  /* 0x00005432312e7816 */ /* 0x000fe2000000002e */
[----:B------:R-:W-:Y:S01]  /*9930*/  IMAD.U32 R41, R38, 0x10000, RZ ;  /* 0x0001000026297824 */ /* 0x000fe200078e00ff */
[----:B------:R-:W-:-:S02]  /*9940*/  SHF.R.U32.HI R44, RZ, 0x10, R35 ;  /* 0x00000010ff2c7819 */ /* 0x000fc40000011623 */
[----:B------:R-:W-:Y:S02]  /*9950*/  SHF.R.U32.HI R29, RZ, 0x10, R29 ;  /* 0x00000010ff1d7819 */ /* 0x000fe4000001161d */
[----:B------:R-:W-:Y:S02]  /*9960*/  PRMT R44, R50, 0x5432, R44 ;  /* 0x00005432322c7816 */ /* 0x000fe4000000002c */
[----:B------:R-:W-:Y:S02]  /*9970*/  LOP3.LUT R43, R43, 0xffff0000, RZ, 0xc0, !PT ;  /* 0xffff00002b2b7812 */ /* 0x000fe400078ec0ff */
[----:B------:R-:W-:Y:S02]  /*9980*/  SHF.R.U32.HI R42, RZ, 0x10, R21 ;  /* 0x00000010ff2a7819 */ /* 0x000fe40000011615 */
[----:B------:R-:W-:Y:S02]  /*9990*/  PRMT R36, R36, 0x5410, R29 ;  /* 0x0000541024247816 */ /* 0x000fe4000000001d */
[----:B------:R-:W-:Y:S01]  /*99a0*/  PRMT R42, R48, 0x5432, R42 ;  /* 0x00005432302a7816 */ /* 0x000fe2000000002a */
        /* <DEDUP_REMOVED lines=16> */
[----:B------:R-:W-:Y:S01]  /*9ab0*/  LOP3.LUT R41, R38, 0xffff0000, RZ, 0xc0, !PT ;  /* 0xffff000026297812 */ /* 0x000fe200078ec0ff */
[----:B------:R-:W-:Y:S01]  /*9ac0*/  FFMA.FTZ R51, R20, R45, R51 ;  /* 0x0000002d14337223 */ /* 0x000fe20000010033 */
[----:B------:R-:W-:Y:S01]  /*9ad0*/  FMUL.FTZ R53, R24, R43 ;  /* 0x0000002b18357220 */ /* 0x000fe20000410000 */
[----:B------:R-:W-:Y:S02]  /*9ae0*/  IMAD.U32 R20, R36, 0x10000, RZ ;  /* 0x0001000024147824 */ /* 0x000fe400078e00ff */
[----:B------:R-:W-:Y:S01]  /*9af0*/  FMUL.FTZ R50, R31, R30 ;  /* 0x0000001e1f327220 */ /* 0x000fe20000410000 */
[-C--:B------:R-:W-:Y:S01]  /*9b00*/  FMUL.FTZ R45, R24, R41.reuse ;  /* 0x00000029182d7220 */ /* 0x080fe20000410000 */
[----:B------:R-:W-:Y:S02]  /*9b10*/  IMAD.U32 R21, R13, 0x10000, RZ ;  /* 0x000100000d157824 */ /* 0x000fe400078e00ff */
[----:B------:R-:W-:Y:S01]  /*9b20*/  FFMA.FTZ R38, R12, R41, -R53 ;  /* 0x000000290c267223 */ /* 0x000fe20000010835 */
[----:B------:R-:W-:-:S02]  /*9b30*/  IMAD.U32 R35, R27, 0x10000, RZ ;  /* 0x000100001b237824 */ /* 0x000fc400078e00ff */
[----:B------:R-:W-:Y:S01]  /*9b40*/  FFMA.FTZ R48, R12, R43, R45 ;  /* 0x0000002b0c307223 */ /* 0x000fe2000001002d */
[----:B------:R-:W-:Y:S02]  /*9b50*/  IMAD.U32 R24, R47, 0x10000, RZ ;  /* 0x000100002f187824 */ /* 0x000fe400078e00ff */
[-C--:B------:R-:W-:Y:S01]  /*9b60*/  FMUL.FTZ R31, R31, R20.reuse ;  /* 0x000000141f1f7220 */ /* 0x080fe20000410000 */
[----:B------:R-:W-:Y:S02]  /*9b70*/  IMAD.U32 R12, R42, 0x10000, RZ ;  /* 0x000100002a0c7824 */ /* 0x000fe400078e00ff */
[----:B------:R-:W-:Y:S01]  /*9b80*/  FFMA.FTZ R50, R21, R20, -R50 ;  /* 0x0000001415327223 */ /* 0x000fe20000010832 */
[----:B------:R-:W-:Y:S02]  /*9b90*/  IMAD.U32 R29, R15, 0x10000, RZ ;  /* 0x000100000f1d7824 */ /* 0x000fe400078e00ff */
[----:B------:R-:W-:Y:S01]  /*9ba0*/  FFMA.FTZ R30, R21, R30, R31 ;  /* 0x0000001e151e7223 */ /* 0x000fe2000001001f */
[C---:B------:R-:W-:Y:S01]  /*9bb0*/  FMUL.FTZ R20, R35.reuse, R24 ;  /* 0x0000001823147220 */ /* 0x040fe20000410000 */
[----:B------:R-:W-:Y:S01]  /*9bc0*/  LOP3.LUT R44, R44, 0xffff0000, RZ, 0xc0, !PT ;  /* 0xffff00002c2c7812 */ /* 0x000fe200078ec0ff */
[-C--:B------:R-:W-:Y:S01]  /*9bd0*/  FMUL.FTZ R52, R35, R12.reuse ;  /* 0x0000000c23347220 */ /* 0x080fe20000410000 */
[----:B------:R-:W-:Y:S01]  /*9be0*/  IMAD.U32 R34, R26, 0x10000, RZ ;  /* 0x000100001a227824 */ /* 0x000fe200078e00ff */
[----:B------:R-:W-:Y:S01]  /*9bf0*/  LOP3.LUT R36, R36, 0xffff0000, RZ, 0xc0, !PT ;  /* 0xffff000024247812 */ /* 0x000fe200078ec0ff */
[----:B------:R-:W-:Y:S01]  /*9c00*/  IMAD.U32 R31, R46, 0x10000, RZ ;  /* 0x000100002e1f7824 */ /* 0x000fe200078e00ff */
[----:B------:R-:W-:Y:S01]  /*9c10*/  LOP3.LUT R13, R13, 0xffff0000, RZ, 0xc0, !PT ;  /* 0xffff00000d0d7812 */ /* 0x000fe200078ec0ff */
[C---:B------:R-:W-:Y:S01]  /*9c20*/  FFMA.FTZ R43, R29.reuse, R12, -R20 ;  /* 0x0000000c1d2b7223 */ /* 0x040fe20000010814 */
[----:B------:R-:W-:Y:S01]  /*9c30*/  FFMA.FTZ R52, R29, R24, R52 ;  /* 0x000000181d347223 */ /* 0x000fe20000010034 */
[----:B------:R-:W-:-:S02]  /*9c40*/  IMAD.U32 R28, R14, 0x10000, RZ ;  /* 0x000100000e1c7824 */ /* 0x000fc400078e00ff */
[C---:B------:R-:W-:Y:S01]  /*9c50*/  FMUL.FTZ R12, R25.reuse, R44 ;  /* 0x0000002c190c7220 */ /* 0x040fe20000410000 */
[----:B------:R-:W-:Y:S02]  /*9c60*/  IMAD.U32 R21, R40, 0x10000, RZ ;  /* 0x0001000028157824 */ /* 0x000fe400078e00ff */
[C---:B------:R-:W-:Y:S01]  /*9c70*/  FMUL.FTZ R29, R34.reuse, R31 ;  /* 0x0000001f221d7220 */ /* 0x040fe20000410000 */
[-C--:B------:R-:W-:Y:S01]  /*9c80*/  FMUL.FTZ R35, R25, R36.reuse ;  /* 0x0000002419237220 */ /* 0x080fe20000410000 */
[C---:B------:R-:W-:Y:S01]  /*9c90*/  FFMA.FTZ R25, R13.reuse, R36, -R12 ;  /* 0x000000240d197223 */ /* 0x040fe2000001080c */
[-C--:B------:R-:W-:Y:S01]  /*9ca0*/  FMUL.FTZ R41, R34, R21.reuse ;  /* 0x0000001522297220 */ /* 0x080fe20000410000 */
[----:B------:R-:W-:Y:S01]  /*9cb0*/  FFMA.FTZ R29, R28, R21, -R29 ;  /* 0x000000151c1d7223 */ /* 0x000fe2000001081d */
[----:B------:R-:W-:Y:S01]  /*9cc0*/  LOP3.LUT R26, R26, 0xffff0000, RZ, 0xc0, !PT ;  /* 0xffff00001a1a7812 */ /* 0x000fe200078ec0ff */
[----:B------:R-:W-:Y:S01]  /*9cd0*/  FFMA.FTZ R35, R13, R44, R35 ;  /* 0x0000002c0d237223 */ /* 0x000fe20000010023 */
[----:B------:R-:W-:Y:S01]  /*9ce0*/  LOP3.LUT R27, R27, 0xffff0000, RZ, 0xc0, !PT ;  /* 0xffff00001b1b7812 */ /* 0x000fe200078ec0ff */
[----:B------:R-:W-:Y:S01]  /*9cf0*/  FFMA.FTZ R41, R28, R31, R41 ;  /* 0x0000001f1c297223 */ /* 0x000fe20000010029 */
[----:B------:R-:W-:-:S02]  /*9d00*/  LOP3.LUT R21, R46, 0xffff0000, RZ, 0xc0, !PT ;  /* 0xffff00002e157812 */ /* 0x000fc400078ec0ff */
[----:B------:R-:W-:Y:S02]  /*9d10*/  LOP3.LUT R12, R47, 0xffff0000, RZ, 0xc0, !PT ;  /* 0xffff00002f0c7812 */ /* 0x000fe400078ec0ff */
[----:B------:R-:W-:Y:S01]  /*9d20*/  LOP3.LUT R13, R40, 0xffff0000, RZ, 0xc0, !PT ;  /* 0xffff0000280d7812 */ /* 0x000fe200078ec0ff */
[----:B------:R-:W-:Y:S01]  /*9d30*/  FMUL.FTZ R31, R26, R21 ;  /* 0x000000151a1f7220 */ /* 0x000fe20000410000 */
[----:B------:R-:W-:Y:S01]  /*9d40*/  LOP3.LUT R42, R42, 0xffff0000, RZ, 0xc0, !PT ;  /* 0xffff00002a2a7812 */ /* 0x000fe200078ec0ff */
[----:B------:R-:W-:Y:S01]  /*9d50*/  FMUL.FTZ R24, R27, R12 ;  /* 0x0000000c1b187220 */ /* 0x000fe20000410000 */
[----:B------:R-:W-:Y:S01]  /*9d60*/  LOP3.LUT R14, R14, 0xffff0000, RZ, 0xc0, !PT ;  /* 0xffff00000e0e7812 */ /* 0x000fe200078ec0ff */
[-C--:B------:R-:W-:Y:S01]  /*9d70*/  FMUL.FTZ R26, R26, R13.reuse ;  /* 0x0000000d1a1a7220 */ /* 0x080fe20000410000 */
        /* <DEDUP_REMOVED lines=16> */
.L_x_14468:
[----:B------:R-:W-:Y:S05]  /*9e80*/  BSYNC B1 ;  /* 0x0000000000017941 */ /* 0x000fea0003800000 */
.L_x_14467:
[----:B------:R-:W-:Y:S01]  /*9e90*/  PRMT R3, R3, 0x5410, R0 ;  /* 0x0000541003037816 */ /* 0x000fe20000000000 */
[----:B------:R-:W-:Y:S06]  /*9ea0*/  @P0 BRA `(.L_x_14459) ;  /* 0x0000000400a80947 */ /* 0x000fec0003800000 */
[----:B01----:R-:W2:Y:S01]  /*9eb0*/  LDL R12, [R1+0x3c] ;  /* 0x00003c00010c7983 */ /* 0x003ea20000100800 */
        /* <DEDUP_REMOVED lines=11> */
[----:B------:R-:W-:Y:S02]  /*9f70*/  SHF.R.U64 R33, R4, 0x10, R5 ;  /* 0x0000001004217819 */ /* 0x000fe40000001205 */
[----:B------:R-:W-:Y:S02]  /*9f80*/  SHF.R.U64 R21, R8, 0x10, R9 ;  /* 0x0000001008157819 */ /* 0x000fe40000001209 */
[----:B------:R-:W-:Y:S02]  /*9f90*/  PRMT R33, R55, 0x5410, R33 ;  /* 0x0000541037217816 */ /* 0x000fe40000000021 */
[--C-:B------:R-:W-:Y:S02]  /*9fa0*/  SHF.R.U64 R30, R10, 0x10, R11.reuse ;  /* 0x000000100a1e7819 */ /* 0x100fe4000000120b */
[----:B------:R-:W-:Y:S01]  /*9fb0*/  SHF.R.U32.HI R31, RZ, 0x10, R11 ;  /* 0x00000010ff1f7819 */ /* 0x000fe2000001160b */
[----:B------:R-:W-:Y:S01]  /*9fc0*/  IMAD.U32 R34, R33, 0x10000, RZ ;  /* 0x0001000021227824 */ /* 0x000fe200078e00ff */
[----:B------:R-:W-:-:S02]  /*9fd0*/  SHF.R.U32.HI R29, RZ, 0x10, R9 ;  /* 0x00000010ff1d7819 */ /* 0x000fc40000011609 */
[----:B------:R-:W-:Y:S02]  /*9fe0*/  SHF.R.U32.HI R35, RZ, 0x10, R5 ;  /* 0x00000010ff237819 */ /* 0x000fe40000011605 */
[----:B------:R-:W-:Y:S02]  /*9ff0*/  PRMT R21, R57, 0x5410, R21 ;  /* 0x0000541039157816 */ /* 0x000fe40000000015 */
[----:B------:R-:W-:Y:S02]  /*a000*/  SHF.R.U32.HI R38, RZ, 0x10, R7 ;  /* 0x00000010ff267819 */ /* 0x000fe40000011607 */
[C---:B------:R-:W-:Y:S02]  /*a010*/  PRMT R30, R3.reuse, 0x5432, R30 ;  /* 0x00005432031e7816 */ /* 0x040fe4000000001e */
[----:B------:R-:W-:Y:S01]  /*a020*/  PRMT R31, R3, 0x5410, R31 ;  /* 0x00005410031f7816 */ /* 0x000fe2000000001f */
[----:B------:R-:W-:Y:S01]  /*a030*/  IMAD.U32 R28, R21, 0x10000, RZ ;  /* 0x00010000151c7824 */ /* 0x000fe200078e00ff */
[----:B------:R-:W-:-:S02]  /*a040*/  PRMT R35, R56, 0x5410, R35 ;  /* 0x0000541038237816 */ /* 0x000fc40000000023 */
[----:B------:R-:W-:Y:S02]  /*a050*/  PRMT R29, R58, 0x5410, R29 ;  /* 0x000054103a1d7816 */ /* 0x000fe4000000001d */
[----:B------:R-:W-:Y:S01]  /*a060*/  PRMT R38, R54, 0x5432, R38 ;  /* 0x0000543236267816 */ /* 0x000fe20000000026 */
[----:B------:R-:W-:Y:S01]  /*a070*/  IMAD.U32 R36, R35, 0x10000, RZ ;  /* 0x0001000023247824 */ /* 0x000fe200078e00ff */
[----:B------:R-:W-:Y:S02]  /*a080*/  SHF.R.U64 R37, R6, 0x10, R7 ;  /* 0x0000001006257819 */ /* 0x000fe40000001207 */
[----:B------:R-:W-:Y:S02]  /*a090*/  LOP3.LUT R33, R33, 0xffff0000, RZ, 0xc0, !PT ;  /* 0xffff000021217812 */ /* 0x000fe400078ec0ff */
[----:B------:R-:W-:Y:S02]  /*a0a0*/  PRMT R37, R54, 0x5410, R37 ;  /* 0x0000541036257816 */ /* 0x000fe40000000025 */
[----:B------:R-:W-:-:S02]  /*a0b0*/  LOP3.LUT R21, R21, 0xffff0000, RZ, 0xc0, !PT ;  /* 0xffff000015157812 */ /* 0x000fc400078ec0ff */
[----:B------:R-:W-:Y:S01]  /*a0c0*/  LOP3.LUT R35, R35, 0xffff0000, RZ, 0xc0, !PT ;  /* 0xffff000023237812 */ /* 0x000fe200078ec0ff */
[----:B--2---:R-:W-:-:S04]  /*a0d0*/  IMAD.IADD R0, R12, 0x1, R0 ;  /* 0x000000010c007824 */ /* 0x004fc800078e0200 */
[----:B------:R-:W-:Y:S01]  /*a0e0*/  IMAD R0, R0, 0x2, R19 ;  /* 0x0000000200007824 */ /* 0x000fe200078e0213 */
[----:B---3--:R-:W0:Y:S04]  /*a0f0*/  LDS.128 R12, [R41+0x18400] ;  /* 0x01840000290c7984 */ /* 0x008e280000000c00 */
[----:B------:R-:W1:Y:S01]  /*a100*/  LDS.128 R24, [R0+0x18400] ;  /* 0x0184000000187984 */ /* 0x000e620000000c00 */
[----:B0-----:R-:W-:Y:S01]  /*a110*/  SHF.L.U32 R3, R12, 0x10, RZ ;  /* 0x000000100c037819 */ /* 0x001fe200000006ff */
[----:B-1----:R-:W-:-:S04]  /*a120*/  IMAD.U32 R9, R24, 0x10000, RZ ;  /* 0x0001000018097824 */ /* 0x002fc800078e00ff */
[----:B------:R-:W-:Y:S01]  /*a130*/  FMUL.FTZ R40, R9, R34 ;  /* 0x0000002209287220 */ /* 0x000fe20000410000 */
[----:B------:R-:W-:Y:S02]  /*a140*/  IMAD.U32 R11, R25, 0x10000, RZ ;  /* 0x00010000190b7824 */ /* 0x000fe400078e00ff */
[-C--:B------:R-:W-:Y:S01]  /*a150*/  FMUL.FTZ R42, R9, R28.reuse ;  /* 0x0000001c092a7220 */ /* 0x080fe20000410000 */
[----:B------:R-:W-:Y:S01]  /*a160*/  FFMA.FTZ R40, R3, R28, -R40 ;  /* 0x0000001c03287223 */ /* 0x000fe20000010828 */
[----:B------:R-:W-:Y:S02]  /*a170*/  IMAD.U32 R28, R29, 0x10000, RZ ;  /* 0x000100001d1c7824 */ /* 0x000fe400078e00ff */
[----:B------:R-:W-:Y:S02]  /*a180*/  IMAD.U32 R20, R27, 0x10000, RZ ;  /* 0x000100001b147824 */ /* 0x000fe400078e00ff */
[----:B------:R-:W-:Y:S02]  /*a190*/  IMAD.U32 R9, R38, 0x10000, RZ ;  /* 0x0001000026097824 */ /* 0x000fe400078e00ff */
[----:B------:R-:W-:Y:S01]  /*a1a0*/  FMUL.FTZ R44, R11, R36 ;  /* 0x000000240b2c7220 */ /* 0x000fe20000410000 */
[----:B------:R-:W-:-:S02]  /*a1b0*/  IMAD.U32 R5, R13, 0x10000, RZ ;  /* 0x000100000d057824 */ /* 0x000fc400078e00ff */
[----:B------:R-:W-:Y:S01]  /*a1c0*/  FFMA.FTZ R42, R3, R34, R42 ;  /* 0x00000022032a7223 */ /* 0x000fe2000001002a */
[----:B------:R-:W-:Y:S02]  /*a1d0*/  IMAD.U32 R3, R31, 0x10000, RZ ;  /* 0x000100001f037824 */ /* 0x000fe400078e00ff */
[-C--:B------:R-:W-:Y:S01]  /*a1e0*/  FMUL.FTZ R34, R11, R28.reuse ;  /* 0x0000001c0b227220 */ /* 0x080fe20000410000 */
[----:B------:R-:W-:Y:S01]  /*a1f0*/  IMAD.U32 R8, R15, 0x10000, RZ ;  /* 0x000100000f087824 */ /* 0x000fe200078e00ff */
[----:B------:R-:W-:Y:S01]  /*a200*/  LOP3.LUT R10, R24, 0xffff0000, RZ, 0xc0, !PT ;  /* 0xffff0000180a7812 */ /* 0x000fe200078ec0ff */
[C---:B------:R-:W-:Y:S01]  /*a210*/  FMUL.FTZ R11, R20.reuse, R9 ;  /* 0x00000009140b7220 */ /* 0x040fe20000410000 */
[----:B------:R-:W-:Y:S01]  /*a220*/  FFMA.FTZ R44, R5, R28, -R44 ;  /* 0x0000001c052c7223 */ /* 0x000fe2000001082c */
[-C--:B------:R-:W-:Y:S01]  /*a230*/  FMUL.FTZ R28, R20, R3.reuse ;  /* 0x00000003141c7220 */ /* 0x080fe20000410000 */
[----:B------:R-:W-:Y:S01]  /*a240*/  LOP3.LUT R4, R12, 0xffff0000, RZ, 0xc0, !PT ;  /* 0xffff00000c047812 */ /* 0x000fe200078ec0ff */
[----:B------:R-:W-:Y:S01]  /*a250*/  FFMA.FTZ R20, R8, R3, -R11 ;  /* 0x0000000308147223 */ /* 0x000fe2000001080b */
[----:B------:R-:W-:Y:S01]  /*a260*/  FMUL.FTZ R3, R10, R33 ;  /* 0x000000210a037220 */ /* 0x000fe20000410000 */
[----:B------:R-:W-:Y:S01]  /*a270*/  LOP3.LUT R12, R13, 0xffff0000, RZ, 0xc0, !PT ;  /* 0xffff00000d0c7812 */ /* 0x000fe200078ec0ff */
[----:B------:R-:W-:Y:S01]  /*a280*/  FFMA.FTZ R34, R5, R36, R34 ;  /* 0x0000002405227223 */ /* 0x000fe20000010022 */
[----:B------:R-:W-:-:S02]  /*a290*/  IMAD.U32 R13, R26, 0x10000, RZ ;  /* 0x000100001a0d7824 */ /* 0x000fc400078e00ff */
[----:B------:R-:W-:Y:S01]  /*a2a0*/  FFMA.FTZ R28, R8, R9, R28 ;  /* 0x00000009081c7223 */ /* 0x000fe2000001001c */
[----:B------:R-:W-:Y:S02]  /*a2b0*/  IMAD.U32 R5, R37, 0x10000, RZ ;  /* 0x0001000025057824 */ /* 0x000fe400078e00ff */
[-C--:B------:R-:W-:Y:S01]  /*a2c0*/  FMUL.FTZ R9, R10, R21.reuse ;  /* 0x000000150a097220 */ /* 0x080fe20000410000 */
[----:B------:R-:W-:Y:S01]  /*a2d0*/  FFMA.FTZ R21, R4, R21, -R3 ;  /* 0x0000001504157223 */ /* 0x000fe20000010803 */
[----:B------:R-:W-:Y:S01]  /*a2e0*/  LOP3.LUT R24, R25, 0xffff0000, RZ, 0xc0, !PT ;  /* 0xffff000019187812 */ /* 0x000fe200078ec0ff */
[----:B------:R-:W-:Y:S02]  /*a2f0*/  IMAD.U32 R3, R30, 0x10000, RZ ;  /* 0x000100001e037824 */ /* 0x000fe400078e00ff */
[----:B------:R-:W-:Y:S01]  /*a300*/  FMUL.FTZ R25, R13, R5 ;  /* 0x000000050d197220 */ /* 0x000fe20000410000 */
[C---:B------:R-:W-:Y:S01]  /*a310*/  IMAD.U32 R6, R14.reuse, 0x10000, RZ ;  /* 0x000100000e067824 */ /* 0x040fe200078e00ff */
[----:B------:R-:W-:Y:S01]  /*a320*/  LOP3.LUT R7, R14, 0xffff0000, RZ, 0xc0, !PT ;  /* 0xffff00000e077812 */ /* 0x000fe200078ec0ff */
[----:B------:R-:W-:Y:S01]  /*a330*/  FFMA.FTZ R9, R4, R33, R9 ;  /* 0x0000002104097223 */ /* 0x000fe20000010009 */
[----:B------:R-:W-:Y:S01]  /*a340*/  LOP3.LUT R14, R15, 0xffff0000, RZ, 0xc0, !PT ;  /* 0xffff00000f0e7812 */ /* 0x000fe200078ec0ff */
[-C--:B------:R-:W-:Y:S01]  /*a350*/  FMUL.FTZ R13, R13, R3.reuse ;  /* 0x000000030d0d7220 */ /* 0x080fe20000410000 */
[----:B------:R-:W-:Y:S01]  /*a360*/  LOP3.LUT R15, R26, 0xffff0000, RZ, 0xc0, !PT ;  /* 0xffff00001a0f7812 */ /* 0x000fe200078ec0ff */
[----:B------:R-:W-:Y:S01]  /*a370*/  FFMA.FTZ R25, R6, R3, -R25 ;  /* 0x0000000306197223 */ /* 0x000fe20000010819 */
[----:B------:R-:W-:-:S02]  /*a380*/  LOP3.LUT R4, R37, 0xffff0000, RZ, 0xc0, !PT ;  /* 0xffff000025047812 */ /* 0x000fc400078ec0ff */
[----:B------:R-:W-:Y:S02]  /*a390*/  LOP3.LUT R30, R30, 0xffff0000, RZ, 0xc0, !PT ;  /* 0xffff00001e1e7812 */ /* 0x000fe400078ec0ff */
[----:B------:R-:W-:Y:S02]  /*a3a0*/  LOP3.LUT R26, R27, 0xffff0000, RZ, 0xc0, !PT ;  /* 0xffff00001b1a7812 */ /* 0x000fe400078ec0ff */
[----:B------:R-:W-:Y:S01]  /*a3b0*/  LOP3.LUT R3, R38, 0xffff0000, RZ, 0xc0, !PT ;  /* 0xffff000026037812 */ /* 0x000fe200078ec0ff */
[----:B------:R-:W-:Y:S01]  /*a3c0*/  FFMA.FTZ R10, R6, R5, R13 ;  /* 0x00000005060a7223 */ /* 0x000fe2000001000d */
[----:B------:R-:W-:Y:S02]  /*a3d0*/  LOP3.LUT R29, R29, 0xffff0000, RZ, 0xc0, !PT ;  /* 0xffff00001d1d7812 */ /* 0x000fe400078ec0ff */
[----:B------:R-:W-:Y:S01]  /*a3e0*/  LOP3.LUT R31, R31, 0xffff0000, RZ, 0xc0, !PT ;  /* 0xffff00001f1f7812 */ /* 0x000fe200078ec0ff */
[C---:B------:R-:W-:Y:S01]  /*a3f0*/  FMUL.FTZ R6, R15.reuse, R4 ;  /* 0x000000040f067220 */ /* 0x040fe20000410000 */
[-C--:B------:R-:W-:Y:S01]  /*a400*/  FMUL.FTZ R15, R15, R30.reuse ;  /* 0x0000001e0f0f7220 */ /* 0x080fe20000410000 */
[----:B------:R-:W-:Y:S01]  /*a410*/  FMUL.FTZ R11, R24, R35 ;  /* 0x00000023180b7220 */ /* 0x000fe20000410000 */
[----:B------:R-:W-:Y:S01]  /*a420*/  FMUL.FTZ R5, R26, R3 ;  /* 0x000000031a057220 */ /* 0x000fe20000410000 */
[----:B------:R-:W-:Y:S01]  /*a430*/  FMUL.FTZ R24, R24, R29 ;  /* 0x0000001d18187220 */ /* 0x000fe20000410000 */
[----:B------:R-:W-:Y:S01]  /*a440*/  FMUL.FTZ R26, R26, R31 ;  /* 0x0000001f1a1a7220 */ /* 0x000fe20000410000 */
[C---:B------:R-:W-:Y:S01]  /*a450*/  FFMA.FTZ R6, R7.reuse, R30, -R6 ;  /* 0x0000001e07067223 */ /* 0x040fe20000010806 */
[----:B------:R-:W-:Y:S01]  /*a460*/  FFMA.FTZ R15, R7, R4, R15 ;  /* 0x00000004070f7223 */ /* 0x000fe2000001000f */
        /* <DEDUP_REMOVED lines=14> */
.L_x_14459:
[----:B------:R-:W-:Y:S05]  /*a550*/  BSYNC B0 ;  /* 0x0000000000007941 */ /* 0x000fea0003800000 */
.L_x_14445:
        /* <DEDUP_REMOVED lines=8> */
.L_x_14442:
[----:B-123--:R-:W1:Y:S01]  /*a5e0*/  S2R R0, SR_TID.X ;  /* 0x0000000000007919 */ /* 0x00ee620000002100 */
[----:B------:R-:W-:Y:S05]  /*a5f0*/  WARPSYNC.ALL ;  /* 0x0000000000007948 */ /* 0x000fea0003800000 */
[----:B-1----:R-:W-:-:S05]  /*a600*/  SHF.R.U32.HI R0, RZ, 0x7, R0 ;  /* 0x00000007ff007819 */ /* 0x002fca0000011600 */
[----:B------:R-:W-:Y:S02]  /*a610*/  VIADD R72, R0, 0x8 ;  /* 0x0000000800487836 */ /* 0x000fe40000000000 */
[----:B------:R-:W-:-:S03]  /*a620*/  IMAD.U32 R0, RZ, RZ, UR44 ;  /* 0x0000002cff007e24 */ /* 0x000fc6000f8e00ff */
[----:B------:R1:W-:Y:S02]  /*a630*/  BAR.SYNC.DEFER_BLOCKING R72, 0x100 ;  /* 0x000400480000751d */ /* 0x0003e40000010000 */
[----:B------:R-:W-:-:S13]  /*a640*/  ISETP.NE.AND P0, PT, R0, 0x3, PT ;  /* 0x000000030000780c */ /* 0x000fda0003f05270 */
[----:B-1----:R-:W-:Y:S05]  /*a650*/  @!P0 BRA `(.L_x_14469) ;  /* 0x0000000000048947 */ /* 0x002fea0003800000 */
[----:B------:R-:W-:Y:S01]  /*a660*/  BPT.TRAP 0x1 ;  /* 0x000000040000795c */ /* 0x000fe20000300000 */
.L_x_14469:
[----:B0-----:R-:W-:Y:S01]  /*a670*/  IMAD R13, R22, 0x8, R19 ;  /* 0x00000008160d7824 */ /* 0x001fe200078e0213 */
[----:B------:R-:W-:-:S04]  /*a680*/  SHF.L.U32 R74, R204, 0x1f, RZ ;  /* 0x0000001fcc4a7819 */ /* 0x000fc800000006ff */
[----:B------:R0:W1:Y:S01]  /*a690*/  SYNCS.PHASECHK.TRANS64.TRYWAIT P1, [R13+URZ+0x22830], R74 ;  /* 0x0228304a0d0075a7 */ /* 0x000062000802017f */
[----:B------:R-:W-:Y:S05]  /*a6a0*/  @!P0 BRA `(.L_x_14470) ;  /* 0x0000000000048947 */ /* 0x000fea0003800000 */
[----:B------:R-:W-:Y:S01]  /*a6b0*/  BPT.TRAP 0x1 ;  /* 0x000000040000795c */ /* 0x000fe20000300000 */
.L_x_14470:
[----:B------:R-:W-:Y:S01]  /*a6c0*/  VIADD R0, R19, 0x1c400 ;  /* 0x0001c40013007836 */ /* 0x000fe20000000000 */
[----:B------:R-:W-:Y:S01]  /*a6d0*/  LOP3.LUT R4, R32, 0x10000, RZ, 0xfc, !PT ;  /* 0x0001000020047812 */ /* 0x000fe200078efcff */
[----:B------:R-:W-:-:S03]  /*a6e0*/  IMAD.MOV.U32 R5, RZ, RZ, 0x40000040 ;  /* 0x40000040ff057424 */ /* 0x000fc600078e00ff */
[----:B------:R-:W-:-:S04]  /*a6f0*/  SHF.R.U32.HI R0, RZ, 0x4, R0 ;  /* 0x00000004ff007819 */ /* 0x000fc80000011600 */
[----:B------:R-:W-:-:S04]  /*a700*/  LOP3.LUT R0, R0, 0x3fff, RZ, 0xc0, !PT ;  /* 0x00003fff00007812 */ /* 0x000fc800078ec0ff */
[----:B------:R-:W-:-:S05]  /*a710*/  LOP3.LUT R0, R0, 0x10000, RZ, 0xfc, !PT ;  /* 0x0001000000007812 */ /* 0x000fca00078efcff */
[----:B------:R2:W-:Y:S01]  /*a720*/  STL [R1], R0 ;  /* 0x0000000001007387 */ /* 0x0005e20000100800 */
[----:B-1----:R-:W-:Y:S05]  /*a730*/  @P1 BRA `(.L_x_14471) ;  /* 0x0000000000081947 */ /* 0x002fea0003800000 */
[----:B------:R-:W1:Y:S02]  /*a740*/  SYNCS.PHASECHK.TRANS64.TRYWAIT P1, [R13+URZ+0x22830], R74 ;  /* 0x0228304a0d0075a7 */ /* 0x000e64000802017f */
[----:B-1----:R-:W-:Y:S05]  /*a750*/  @!P1 BRA `(.L_x_14472) ;  /* 0x0000016000309947 */ /* 0x002fea0003800000 */
.L_x_14471:
[----:B--2---:R-:W2:Y:S01]  /*a760*/  LDL R0, [R1] ;  /* 0x0000000001007983 */ /* 0x004ea20000100800 */
[----:B------:R-:W-:Y:S01]  /*a770*/  IMAD.MOV.U32 R15, RZ, RZ, 0x40000040 ;  /* 0x40000040ff0f7424 */ /* 0x000fe200078e00ff */
[----:B------:R-:W-:Y:S05]  /*a780*/  WARPSYNC.ALL ;  /* 0x0000000000007948 */ /* 0x000fea0003800000 */
[C---:B------:R-:W-:Y:S01]  /*a790*/  R2UR UR4, R4.reuse ;  /* 0x00000000040472ca */ /* 0x040fe200000e0000 */
[----:B------:R-:W-:Y:S01]  /*a7a0*/  WARPGROUP.ARRIVE ;  /* 0x00000000000079c5 */ /* 0x000fe20000000000 */
[----:B------:R-:W-:Y:S01]  /*a7b0*/  R2UR UR5, R5 ;  /* 0x00000000050572ca */ /* 0x000fe200000e0000 */
[----:B------:R-:W-:Y:S01]  /*a7c0*/  VIADD R10, R4, 0x2 ;  /* 0x00000002040a7836 */ /* 0x000fe20000000000 */
[----:B------:R-:W-:Y:S01]  /*a7d0*/  R2UR UR7, R15 ;  /* 0x000000000f0772ca */ /* 0x000fe200000e0000 */
[----:B------:R-:W-:-:S02]  /*a7e0*/  IMAD.MOV.U32 R11, RZ, RZ, 0x40000040 ;  /* 0x40000040ff0b7424 */ /* 0x000fc400078e00ff */
[----:B------:R-:W-:Y:S02]  /*a7f0*/  IMAD.MOV.U32 R7, RZ, RZ, 0x40000040 ;  /* 0x40000040ff077424 */ /* 0x000fe400078e00ff */
[----:B------:R-:W-:Y:S02]  /*a800*/  VIADD R8, R4, 0x4 ;  /* 0x0000000404087836 */ /* 0x000fe40000000000 */
[----:B------:R-:W-:Y:S02]  /*a810*/  IMAD.MOV.U32 R9, RZ, RZ, 0x40000040 ;  /* 0x40000040ff097424 */ /* 0x000fe400078e00ff */
[----:B------:R-:W-:Y:S02]  /*a820*/  IMAD.MOV.U32 R15, RZ, RZ, 0x40000040 ;  /* 0x40000040ff0f7424 */ /* 0x000fe400078e00ff */
[----:B--2---:R-:W-:Y:S02]  /*a830*/  IMAD R14, R22, 0x300, R0 ;  /* 0x00000300160e7824 */ /* 0x004fe400078e0200 */
[----:B------:R-:W2:Y:S02]  /*a840*/  S2R R0, SR_TID.X ;  /* 0x0000000000007919 */ /* 0x000ea40000002100 */
        /* <DEDUP_REMOVED lines=8> */
[----:B------:R-:W-:Y:S01]  /*a8d0*/  IMAD.MOV.U32 R7, RZ, RZ, 0x40000040 ;  /* 0x40000040ff077424 */ /* 0x000fe200078e00ff */
[----:B------:R-:W-:Y:S02]  /*a8e0*/  IADD3 R14, R14, 0x6, RZ ;  /* 0x000000060e0e7810 */ /* 0x000fe40007ffe0ff */
[----:B--2---:R-:W-:-:S04]  /*a8f0*/  SHF.R.U32.HI R0, RZ, 0x7, R0 ;  /* 0x00000007ff007819 */ /* 0x004fc80000011600 */
[----:B------:R-:W-:Y:S01]  /*a900*/  IADD3 R12, -R0, 0xb, RZ ;  /* 0x0000000b000c7810 */ /* 0x000fe20007ffe1ff */
[----:B------:R-:W-:Y:S02]  /*a910*/  WARPGROUP.DEPBAR.LE gsb0, 0x0 ;  /* 0x00008000000079c5 */ /* 0x000fe40000010000 */
[----:B------:R-:W-:-:S06]  /*a920*/  WARPGROUP.ARRIVE ;  /* 0x00000000000079c5 */ /* 0x000fcc0000000000 */
[----:B------:R-:W-:Y:S01]  /*a930*/  HGMMA.64x96x16.F32.BF16 R24, gdesc[UR4], R24, gsb0 ;  /* 0x01600000041879f0 */ /* 0x000fe20008001818 */
        /* <DEDUP_REMOVED lines=20> */
.L_x_14473:
[----:B------:R-:W3:Y:S01]  /*aa80*/  LDL R21, [R1+0x4] ;  /* 0x0000040001157983 */ /* 0x000ee20000100800 */
[----:B------:R-:W-:Y:S01]  /*aa90*/  ULDC UR4, c[0x0][0x9d8] ;  /* 0x0002760000047ab9 */ /* 0x000fe20000000800 */
[----:B------:R-:W4:Y:S02]  /*aaa0*/  LDC R80, c[0x0][0x448] ;  /* 0x00011200ff507b82 */ /* 0x000f240000000800 */
[----:B------:R-:W3:Y:S01]  /*aab0*/  LDL R3, [R1+0x40] ;  /* 0x0000400001037983 */ /* 0x000ee20000100800 */
[----:B------:R-:W-:-:S03]  /*aac0*/  FMUL.FTZ R75, R24, UR4 ;  /* 0x00000004184b7c20 */ /* 0x000fc60008410000 */
[----:B------:R-:W5:Y:S01]  /*aad0*/  LDL R82, [R1+0x28] ;  /* 0x0000280001527983 */ /* 0x000f620000100800 */
[----:B------:R-:W-:Y:S01]  /*aae0*/  FMUL.FTZ R24, R34, UR4 ;  /* 0x0000000422187c20 */ /* 0x000fe20008410000 */
[----:B------:R-:W-:Y:S01]  /*aaf0*/  FMUL.FTZ R79, R32, UR4 ;  /* 0x00000004204f7c20 */ /* 0x000fe20008410000 */
[----:B------:R-:W-:Y:S01]  /*ab00*/  FMUL.FTZ R76, R28, UR4 ;  /* 0x000000041c4c7c20 */ /* 0x000fe20008410000 */
[----:B------:R-:W2:Y:S01]  /*ab10*/  LDL R34, [R1+0x30] ;  /* 0x0000300001227983 */ /* 0x000ea20000100800 */
[----:B------:R-:W-:Y:S01]  /*ab20*/  FMUL.FTZ R20, R30, UR4 ;  /* 0x000000041e147c20 */ /* 0x000fe20008410000 */
[----:B------:R-:W-:Y:S01]  /*ab30*/  FMUL.FTZ R42, R42, UR4 ;  /* 0x000000042a2a7c20 */ /* 0x000fe20008410000 */
[----:B------:R-:W-:Y:S01]  /*ab40*/  FMUL.FTZ R77, R29, UR4 ;  /* 0x000000041d4d7c20 */ /* 0x000fe20008410000 */
[----:B------:R-:W2:Y:S01]  /*ab50*/  LDL R32, [R1+0x8] ;  /* 0x0000080001207983 */ /* 0x000ea20000100800 */
[----:B------:R-:W-:Y:S01]  /*ab60*/  FMUL.FTZ R0, R26, UR4 ;  /* 0x000000041a007c20 */ /* 0x000fe20008410000 */
[----:B------:R-:W-:Y:S01]  /*ab70*/  FMUL.FTZ R14, R27, UR4 ;  /* 0x000000041b0e7c20 */ /* 0x000fe20008410000 */
[----:B------:R-:W-:Y:S01]  /*ab80*/  FMUL.FTZ R15, R31, UR4 ;  /* 0x000000041f0f7c20 */ /* 0x000fe20008410000 */
[----:B------:R-:W-:Y:S01]  /*ab90*/  LOP3.LUT R23, R23, 0xfffffffe, RZ, 0xc0, !PT ;  /* 0xfffffffe17177812 */ /* 0x000fe200078ec0ff */
[----:B------:R-:W-:Y:S01]  /*aba0*/  FMUL.FTZ R73, R25, UR4 ;  /* 0x0000000419497c20 */ /* 0x000fe20008410000 */
[----:B------:R-:W-:Y:S01]  /*abb0*/  FMUL.FTZ R43, R43, UR4 ;  /* 0x000000042b2b7c20 */ /* 0x000fe20008410000 */
[----:B------:R-:W-:Y:S01]  /*abc0*/  FMUL.FTZ R47, R47, UR4 ;  /* 0x000000042f2f7c20 */ /* 0x000fe20008410000 */
[----:B------:R-:W-:Y:S01]  /*abd0*/  FMUL.FTZ R46, R46, UR4 ;  /* 0x000000042e2e7c20 */ /* 0x000fe20008410000 */
[----:B------:R-:W-:Y:S01]  /*abe0*/  FMUL.FTZ R50, R50, UR4 ;  /* 0x0000000432327c20 */ /* 0x000fe20008410000 */
[----:B----4-:R-:W-:Y:S01]  /*abf0*/  ISETP.NE.AND P1, PT, R80, 0x1, PT ;  /* 0x000000015000780c */ /* 0x010fe20003f25270 */
[----:B------:R5:W-:Y:S01]  /*ac00*/  MUFU.TANH R29, R42 ;  /* 0x0000002a001d7308 */ /* 0x000be20000002400 */
[----:B------:R-:W-:Y:S01]  /*ac10*/  FMUL.FTZ R25, R35, UR4 ;  /* 0x0000000423197c20 */ /* 0x000fe20008410000 */
[----:B------:R-:W-:Y:S01]  /*ac20*/  FMUL.FTZ R78, R33, UR4 ;  /* 0x00000004214e7c20 */ /* 0x000fe20008410000 */
[----:B------:R-:W-:Y:S01]  /*ac30*/  FMUL.FTZ R54, R54, UR4 ;  /* 0x0000000436367c20 */ /* 0x000fe20008410000 */
[----:B------:R-:W-:Y:S01]  /*ac40*/  FMUL.FTZ R81, R36, UR4 ;  /* 0x0000000424517c20 */ /* 0x000fe20008410000 */
[----:B------:R-:W-:-:S03]  /*ac50*/  ULDC UR37, c[0x0][0x988] ;  /* 0x0002620000257ab9 */ /* 0x000fc60000000800 */
[----:B------:R-:W4:Y:S04]  /*ac60*/  MUFU.TANH R0, R0 ;  /* 0x0000000000007308 */ /* 0x000f280000002400 */
[----:B------:R-:W0:Y:S04]  /*ac70*/  @P1 LDC R28, c[0x0][0x44c] ;  /* 0x00011300ff1c1b82 */ /* 0x000e280000000800 */
[----:B------:R-:W1:Y:S04]  /*ac80*/  MUFU.TANH R14, R14 ;  /* 0x0000000e000e7308 */ /* 0x000e680000002400 */
[----:B------:R-:W4:Y:S04]  /*ac90*/  @P1 LDC R30, c[0x0][0x450] ;  /* 0x00011400ff1e1b82 */ /* 0x000f280000000800 */
[----:B------:R-:W1:Y:S01]  /*aca0*/  MUFU.TANH R20, R20 ;  /* 0x0000001400147308 */ /* 0x000e620000002400 */
[----:B------:R-:W-:Y:S01]  /*acb0*/  @P1 LOP3.LUT R23, R23, 0x1, RZ, 0xfc, !PT ;  /* 0x0000000117171812 */ /* 0x000fe200078efcff */
[----:B------:R-:W-:-:S06]  /*acc0*/  FMUL.FTZ R27, R38, UR4 ;  /* 0x00000004261b7c20 */ /* 0x000fcc0008410000 */
[----:B------:R-:W1:Y:S01]  /*acd0*/  MUFU.TANH R15, R15 ;  /* 0x0000000f000f7308 */ /* 0x000e620000002400 */
[----:B------:R-:W-:-:S07]  /*ace0*/  FMUL.FTZ R26, R39, UR4 ;  /* 0x00000004271a7c20 */ /* 0x000fce0008410000 */
[----:B------:R-:W1:Y:S08]  /*acf0*/  MUFU.TANH R24, R24 ;  /* 0x0000001800187308 */ /* 0x000e700000002400 */
[----:B------:R-:W1:Y:S01]  /*ad00*/  MUFU.TANH R25, R25 ;  /* 0x0000001900197308 */ /* 0x000e620000002400 */
[----:B------:R-:W-:-:S07]  /*ad10*/  FMUL.FTZ R38, R41, UR4 ;  /* 0x0000000429267c20 */ /* 0x000fce0008410000 */
[----:B------:R-:W1:Y:S08]  /*ad20*/  MUFU.TANH R27, R27 ;  /* 0x0000001b001b7308 */ /* 0x000e700000002400 */
[----:B------:R-:W-:Y:S08]  /*ad30*/  MUFU.TANH R31, R47 ;  /* 0x0000002f001f7308 */ /* 0x000ff00000002400 */
[----:B------:R-:W1:Y:S01]  /*ad40*/  MUFU.TANH R26, R26 ;  /* 0x0000001a001a7308 */ /* 0x000e620000002400 */
[----:B------:R-:W-:-:S07]  /*ad50*/  FMUL.FTZ R80, R37, UR4 ;  /* 0x0000000425507c20 */ /* 0x000fce0008410000 */
[----:B------:R-:W-:Y:S08]  /*ad60*/  MUFU.TANH R46, R46 ;  /* 0x0000002e002e7308 */ /* 0x000ff00000002400 */
[----:B------:R-:W-:Y:S01]  /*ad70*/  MUFU.TANH R33, R50 ;  /* 0x0000003200217308 */ /* 0x000fe20000002400 */
[----:B------:R-:W-:Y:S01]  /*ad80*/  FMUL.FTZ R55, R55, UR4 ;  /* 0x0000000437377c20 */ /* 0x000fe20008410000 */
[----:B------:R-:W-:-:S06]  /*ad90*/  FMUL.FTZ R58, R58, UR4 ;  /* 0x000000043a3a7c20 */ /* 0x000fcc0008410000 */
[----:B------:R-:W-:Y:S01]  /*ada0*/  MUFU.TANH R36, R54 ;  /* 0x0000003600247308 */ /* 0x000fe20000002400 */
[----:B------:R-:W-:Y:S01]  /*adb0*/  FMUL.FTZ R59, R59, UR4 ;  /* 0x000000043b3b7c20 */ /* 0x000fe20008410000 */
[----:B------:R-:W-:Y:S01]  /*adc0*/  FMUL.FTZ R62, R62, UR4 ;  /* 0x000000043e3e7c20 */ /* 0x000fe20008410000 */
[----:B------:R-:W-:-:S05]  /*add0*/  FMUL.FTZ R63, R63, UR4 ;  /* 0x000000043f3f7c20 */ /* 0x000fca0008410000 */
[----:B------:R-:W-:Y:S01]  /*ade0*/  MUFU.TANH R59, R59 ;  /* 0x0000003b003b7308 */ /* 0x000fe20000002400 */
[----:B------:R-:W-:-:S07]  /*adf0*/  FMUL.FTZ R66, R66, UR4 ;  /* 0x0000000442427c20 */ /* 0x000fce0008410000 */
[----:B------:R-:W-:Y:S01]  /*ae00*/  MUFU.TANH R62, R62 ;  /* 0x0000003e003e7308 */ /* 0x000fe20000002400 */
[----:B------:R-:W-:Y:S01]  /*ae10*/  FMUL.FTZ R67, R67, UR4 ;  /* 0x0000000443437c20 */ /* 0x000fe20008410000 */
[----:B------:R-:W-:-:S06]  /*ae20*/  FMUL.FTZ R70, R70, UR4 ;  /* 0x0000000446467c20 */ /* 0x000fcc0008410000 */
[----:B------:R-:W-:Y:S01]  /*ae30*/  MUFU.TANH R66, R66 ;  /* 0x0000004200427308 */ /* 0x000fe20000002400 */
[----:B------:R-:W-:-:S07]  /*ae40*/  FMUL.FTZ R71, R71, UR4 ;  /* 0x0000000447477c20 */ /* 0x000fce0008410000 */
[----:B------:R-:W-:Y:S08]  /*ae50*/  MUFU.TANH R70, R70 ;  /* 0x0000004600467308 */ /* 0x000ff00000002400 */
[----:B------:R-:W-:Y:S08]  /*ae60*/  MUFU.TANH R71, R71 ;  /* 0x0000004700477308 */ /* 0x000ff00000002400 */
[----:B------:R-:W-:Y:S08]  /*ae70*/  MUFU.TANH R75, R75 ;  /* 0x0000004b004b7308 */ /* 0x000ff00000002400 */
[----:B------:R-:W-:Y:S08]  /*ae80*/  MUFU.TANH R73, R73 ;  /* 0x0000004900497308 */ /* 0x000ff00000002400 */
[----:B------:R-:W-:Y:S08]  /*ae90*/  MUFU.TANH R76, R76 ;  /* 0x0000004c004c7308 */ /* 0x000ff00000002400 */
[----:B------:R-:W-:Y:S08]  /*aea0*/  MUFU.TANH R77, R77 ;  /* 0x0000004d004d7308 */ /* 0x000ff00000002400 */
[----:B------:R-:W-:Y:S01]  /*aeb0*/  MUFU.TANH R79, R79 ;  /* 0x0000004f004f7308 */ /* 0x000fe20000002400 */
[----:B---3--:R-:W-:-:S07]  /*aec0*/  IMAD.IADD R21, R3, 0x1, R21 ;  /* 0x0000000103157824 */ /* 0x008fce00078e0215 */
[----:B------:R-:W-:Y:S01]  /*aed0*/  MUFU.TANH R78, R78 ;  /* 0x0000004e004e7308 */ /* 0x000fe20000002400 */
[----:B0-----:R-:W-:-:S05]  /*aee0*/  @P1 IMAD.HI.U32 R3, R21, R28, RZ ;  /* 0x0000001c15031227 */ /* 0x001fca00078e00ff */
[----:B----4-:R-:W-:Y:S01]  /*aef0*/  @P1 SHF.R.U32.HI R21, RZ, R30, R3 ;  /* 0x0000001eff151219 */ /* 0x010fe20000011603 */
[----:B-----5:R-:W-:Y:S01]  /*af00*/  IMAD R42, R176, -0x60, R82 ;  /* 0xffffffa0b02a7824 */ /* 0x020fe200078e0252 */
[----:B------:R-:W-:Y:S03]  /*af10*/  MUFU.TANH R81, R81 ;  /* 0x0000005100517308 */ /* 0x000fe60000002400 */
[----:B------:R-:W0:Y:S01]  /*af20*/  SHFL.IDX PT, R3, R21, 0x1, 0x1c1f ;  /* 0x003c1f0015037f89 */ /* 0x000e2200000e0000 */
[C-C-:B--2---:R-:W-:Y:S02]  /*af30*/  IADD3 R83, -R34.reuse, 0x61, R42.reuse ;  /* 0x0000006122537810 */ /* 0x144fe40007ffe12a */
[----:B------:R-:W-:-:S03]  /*af40*/  IADD3 R42, -R34, 0x60, R42 ;  /* 0x00000060222a7810 */ /* 0x000fc60007ffe12a */
[----:B------:R-:W-:Y:S01]  /*af50*/  IMAD.IADD R83, R83, 0x1, -R32 ;  /* 0x0000000153537824 */ /* 0x000fe200078e0a20 */
[----:B------:R1:W2:Y:S01]  /*af60*/  MUFU.TANH R30, R43 ;  /* 0x0000002b001e7308 */ /* 0x0002a20000002400 */
[----:B------:R-:W-:-:S03]  /*af70*/  FMUL.FTZ R28, R51, UR4 ;  /* 0x00000004331c7c20 */ /* 0x000fc60008410000 */
[----:B0-----:R-:W-:-:S04]  /*af80*/  VIADDMNMX R3, R3, R83, R42, PT ;  /* 0x0000005303037246 */ /* 0x001fc8000380012a */
[C---:B------:R-:W-:Y:S02]  /*af90*/  ISETP.GT.AND P1, PT, R3.reuse, RZ, PT ;  /* 0x000000ff0300720c */ /* 0x040fe40003f24270 */
[C---:B------:R-:W-:Y:S02]  /*afa0*/  ISETP.GT.AND P2, PT, R3.reuse, 0x1, PT ;  /* 0x000000010300780c */ /* 0x040fe40003f44270 */
[C---:B------:R-:W-:Y:S02]  /*afb0*/  ISETP.GT.AND P3, PT, R3.reuse, 0x8, PT ;  /* 0x000000080300780c */ /* 0x040fe40003f64270 */
[----:B------:R-:W-:Y:S02]  /*afc0*/  FSEL R51, R0, -INF , P1 ;  /* 0xff80000000337808 */ /* 0x000fe40000800000 */
[----:B-1----:R-:W-:Y:S02]  /*afd0*/  FSEL R43, R14, -INF , P2 ;  /* 0xff8000000e2b7808 */ /* 0x002fe40001000000 */
        /* <DEDUP_REMOVED lines=21> */
[----:B------:R-:W0:Y:S01]  /*b130*/  MUFU.TANH R28, R28 ;  /* 0x0000001c001c7308 */ /* 0x000e220000002400 */
[----:B------:R-:W-:Y:S02]  /*b140*/  ISETP.GT.AND P2, PT, R3, 0x28, PT ;  /* 0x000000280300780c */ /* 0x000fe40003f44270 */
[----:B--2---:R-:W-:Y:S02]  /*b150*/  FSEL R20, R30, -INF , P1 ;  /* 0xff8000001e147808 */ /* 0x004fe40000800000 */
[----:B------:R-:W-:Y:S02]  /*b160*/  FMNMX.FTZ R15, R25, R0, !PT ;  /* 0x00000000190f7209 */ /* 0x000fe40007810000 */
[----:B------:R-:W-:-:S02]  /*b170*/  ISETP.GT.AND P1, PT, R3, 0x29, PT ;  /* 0x000000290300780c */ /* 0x000fc40003f24270 */
[----:B------:R-:W-:Y:S02]  /*b180*/  FSEL R29, R46, -INF , P2 ;  /* 0xff8000002e1d7808 */ /* 0x000fe40001000000 */
        /* <DEDUP_REMOVED lines=12> */
[----:B------:R-:W-:Y:S02]  /*b250*/  ISETP.GT.AND P1, PT, R3, 0x39, PT ;  /* 0x000000390300780c */ /* 0x000fe40003f24270 */
[----:B------:R-:W-:-:S02]  /*b260*/  FSEL R36, R36, -INF , P2 ;  /* 0xff80000024247808 */ /* 0x000fc40001000000 */
[----:B------:R-:W-:Y:S01]  /*b270*/  FMNMX.FTZ R15, R35, R0, !PT ;  /* 0x00000000230f7209 */ /* 0x000fe20007810000 */
[----:B------:R-:W0:Y:S01]  /*b280*/  MUFU.TANH R26, R63 ;  /* 0x0000003f001a7308 */ /* 0x000e220000002400 */
[C---:B------:R-:W-:Y:S02]  /*b290*/  ISETP.GT.AND P2, PT, R3.reuse, 0x40, PT ;  /* 0x000000400300780c */ /* 0x040fe40003f44270 */
[----:B-1----:R-:W-:Y:S02]  /*b2a0*/  FSEL R34, R34, -INF , P1 ;  /* 0xff80000022227808 */ /* 0x002fe40000800000 */
[----:B------:R-:W-:Y:S02]  /*b2b0*/  FMNMX.FTZ R15, R36, R15, !PT ;  /* 0x0000000f240f7209 */ /* 0x000fe40007810000 */
[----:B------:R-:W-:Y:S02]  /*b2c0*/  ISETP.GT.AND P1, PT, R3, 0x41, PT ;  /* 0x000000410300780c */ /* 0x000fe40003f24270 */
[----:B--2---:R-:W-:-:S02]  /*b2d0*/  FSEL R32, R32, -INF , P2 ;  /* 0xff80000020207808 */ /* 0x004fc40001000000 */
[----:B------:R-:W-:Y:S01]  /*b2e0*/  FMNMX.FTZ R15, R34, R15, !PT ;  /* 0x0000000f220f7209 */ /* 0x000fe20007810000 */
[----:B------:R-:W1:Y:S01]  /*b2f0*/  MUFU.TANH R14, R67 ;  /* 0x00000043000e7308 */ /* 0x000e620000002400 */
[----:B------:R-:W-:Y:S02]  /*b300*/  ISETP.GT.AND P2, PT, R3, 0x48, PT ;  /* 0x000000480300780c */ /* 0x000fe40003f44270 */
[----:B------:R-:W-:Y:S02]  /*b310*/  FSEL R30, R59, -INF , P1 ;  /* 0xff8000003b1e7808 */ /* 0x000fe40000800000 */
[----:B------:R-:W-:Y:S02]  /*b320*/  FMNMX.FTZ R15, R32, R15, !PT ;  /* 0x0000000f200f7209 */ /* 0x000fe40007810000 */
[----:B------:R-:W-:Y:S02]  /*b330*/  ISETP.GT.AND P1, PT, R3, 0x49, PT ;  /* 0x000000490300780c */ /* 0x000fe40003f24270 */
[----:B------:R-:W-:-:S02]  /*b340*/  FSEL R28, R62, -INF , P2 ;  /* 0xff8000003e1c7808 */ /* 0x000fc40001000000 */
[----:B------:R-:W-:Y:S02]  /*b350*/  FMNMX.FTZ R15, R30, R15, !PT ;  /* 0x0000000f1e0f7209 */ /* 0x000fe40007810000 */
[C---:B------:R-:W-:Y:S02]  /*b360*/  ISETP.GT.AND P2, PT, R3.reuse, 0x50, PT ;  /* 0x000000500300780c */ /* 0x040fe40003f44270 */
[----:B0-----:R-:W-:Y:S02]  /*b370*/  FSEL R26, R26, -INF , P1 ;  /* 0xff8000001a1a7808 */ /* 0x001fe40000800000 */
[----:B------:R-:W-:Y:S02]  /*b380*/  FMNMX.FTZ R55, R28, R15, !PT ;  /* 0x0000000f1c377209 */ /* 0x000fe40007810000 */
[----:B------:R-:W-:Y:S02]  /*b390*/  ISETP.GT.AND P1, PT, R3, 0x51, PT ;  /* 0x000000510300780c */ /* 0x000fe40003f24270 */
[----:B------:R-:W-:-:S02]  /*b3a0*/  FSEL R15, R66, -INF , P2 ;  /* 0xff800000420f7808 */ /* 0x000fc40001000000 */
[----:B------:R-:W-:Y:S02]  /*b3b0*/  FMNMX.FTZ R0, R26, R55, !PT ;  /* 0x000000371a007209 */ /* 0x000fe40007810000 */
[----:B------:R-:W-:Y:S02]  /*b3c0*/  ISETP.GT.AND P2, PT, R3, 0x58, PT ;  /* 0x000000580300780c */ /* 0x000fe40003f44270 */
[----:B-1----:R-:W-:Y:S02]  /*b3d0*/  FSEL R14, R14, -INF , P1 ;  /* 0xff8000000e0e7808 */ /* 0x002fe40000800000 */
[----:B------:R-:W-:Y:S01]  /*b3e0*/  FMNMX.FTZ R55, R15, R0, !PT ;  /* 0x000000000f377209 */ /* 0x000fe20007810000 */
[----:B------:R-:W-:Y:S01]  /*b3f0*/  FMUL.FTZ R46, R44, UR4 ;  /* 0x000000042c2e7c20 */ /* 0x000fe20008410000 */
[----:B------:R-:W-:Y:S02]  /*b400*/  ISETP.GT.AND P1, PT, R3, 0x59, PT ;  /* 0x000000590300780c */ /* 0x000fe40003f24270 */
[----:B------:R-:W-:-:S02]  /*b410*/  FSEL R3, R70, -INF , P2 ;  /* 0xff80000046037808 */ /* 0x000fc40001000000 */
[----:B------:R-:W-:Y:S02]  /*b420*/  FMNMX.FTZ R44, R14, R55, !PT ;  /* 0x000000370e2c7209 */ /* 0x000fe40007810000 */
[----:B------:R-:W-:Y:S02]  /*b430*/  FSEL R0, R71, -INF , P1 ;  /* 0xff80000047007808 */ /* 0x000fe40000800000 */
[----:B------:R-:W-:-:S04]  /*b440*/  FMNMX.FTZ R55, R3, R44, !PT ;  /* 0x0000002c03377209 */ /* 0x000fc80007810000 */
[----:B------:R-:W-:-:S05]  /*b450*/  FMNMX.FTZ R55, R0, R55, !PT ;  /* 0x0000003700377209 */ /* 0x000fca0007810000 */
[----:B------:R-:W0:Y:S04]  /*b460*/  SHFL.BFLY PT, R44, R55, 0x2, 0x1f ;  /* 0x0c401f00372c7f89 */ /* 0x000e2800000e0000 */
[----:B------:R-:W1:Y:S01]  /*b470*/  SHFL.IDX PT, R21, R21, RZ, 0x1c1f ;  /* 0x001c1fff15157589 */ /* 0x000e6200000e0000 */
[----:B0-----:R-:W-:-:S05]  /*b480*/  FMNMX.FTZ R44, R55, R44, !PT ;  /* 0x0000002c372c7209 */ /* 0x001fca0007810000 */
[----:B------:R-:W0:Y:S01]  /*b490*/  SHFL.BFLY PT, R63, R44, 0x1, 0x1f ;  /* 0x0c201f002c3f7f89 */ /* 0x000e2200000e0000 */
[----:B-1----:R-:W-:-:S04]  /*b4a0*/  VIADDMNMX R83, R21, R83, R42, PT ;  /* 0x0000005315537246 */ /* 0x002fc8000380012a */
[C---:B------:R-:W-:Y:S02]  /*b4b0*/  ISETP.GT.AND P1, PT, R83.reuse, RZ, PT ;  /* 0x000000ff5300720c */ /* 0x040fe40003f24270 */
[C---:B------:R-:W-:Y:S02]  /*b4c0*/  ISETP.GT.AND P2, PT, R83.reuse, 0x1, PT ;  /* 0x000000015300780c */ /* 0x040fe40003f44270 */
[----:B------:R-:W-:Y:S02]  /*b4d0*/  ISETP.GT.AND P3, PT, R83, 0x8, PT ;  /* 0x000000085300780c */ /* 0x000fe40003f64270 */
[----:B------:R-:W-:Y:S02]  /*b4e0*/  FSEL R75, R75, -INF , P1 ;  /* 0xff8000004b4b7808 */ /* 0x000fe40000800000 */
[----:B------:R-:W-:Y:S01]  /*b4f0*/  FSEL R42, R73, -INF , P2 ;  /* 0xff800000492a7808 */ /* 0x000fe20001000000 */
[----:B------:R-:W-:Y:S01]  /*b500*/  FMUL.FTZ R54, R56, UR4 ;  /* 0x0000000438367c20 */ /* 0x000fe20008410000 */
[----:B------:R-:W-:Y:S01]  /*b510*/  FMUL.FTZ R56, R61, UR4 ;  /* 0x000000043d387c20 */ /* 0x000fe20008410000 */
[----:B------:R-:W-:Y:S01]  /*b520*/  ISETP.GT.AND P1, PT, R83, 0x9, PT ;  /* 0x000000095300780c */ /* 0x000fe20003f24270 */
[----:B------:R-:W-:Y:S01]  /*b530*/  FMUL.FTZ R40, R40, UR4 ;  /* 0x0000000428287c20 */ /* 0x000fe20008410000 */
[----:B------:R-:W-:-:S02]  /*b540*/  FSEL R76, R76, -INF , P3 ;  /* 0xff8000004c4c7808 */ /* 0x000fc40001800000 */
[----:B------:R-:W-:Y:S01]  /*b550*/  FMNMX.FTZ R61, R75, R42, !PT ;  /* 0x0000002a4b3d7209 */ /* 0x000fe20007810000 */
[----:B------:R-:W1:Y:S01]  /*b560*/  MUFU.TANH R80, R80 ;  /* 0x0000005000507308 */ /* 0x000e620000002400 */
[----:B------:R-:W-:Y:S02]  /*b570*/  ISETP.GT.AND P2, PT, R83, 0x10, PT ;  /* 0x000000105300780c */ /* 0x000fe40003f44270 */
[----:B0-----:R-:W-:Y:S02]  /*b580*/  FMNMX.FTZ R21, R44, R63, !PT ;  /* 0x0000003f2c157209 */ /* 0x001fe40007810000 */
[----:B------:R-:W-:Y:S02]  /*b590*/  FSEL R77, R77, -INF , P1 ;  /* 0xff8000004d4d7808 */ /* 0x000fe40000800000 */
[----:B------:R-:W-:Y:S01]  /*b5a0*/  FMNMX.FTZ R44, R76, R61, !PT ;  /* 0x0000003d4c2c7209 */ /* 0x000fe20007810000 */
[----:B------:R-:W0:Y:S01]  /*b5b0*/  MUFU.TANH R40, R40 ;  /* 0x0000002800287308 */ /* 0x000e220000002400 */
[----:B------:R-:W-:Y:S01]  /*b5c0*/  ISETP.GT.AND P3, PT, R83, 0x11, PT ;  /* 0x000000115300780c */ /* 0x000fe20003f64270 */
[----:B------:R-:W-:Y:S01]  /*b5d0*/  FMUL.FTZ R62, R21, UR37 ;  /* 0x00000025153e7c20 */ /* 0x000fe20008410000 */
[----:B------:R-:W-:-:S02]  /*b5e0*/  FSEL R79, R79, -INF , P2 ;  /* 0xff8000004f4f7808 */ /* 0x000fc40001000000 */
[----:B------:R-:W-:Y:S02]  /*b5f0*/  FMNMX.FTZ R44, R77, R44, !PT ;  /* 0x0000002c4d2c7209 */ /* 0x000fe40007810000 */
[----:B------:R-:W-:Y:S01]  /*b600*/  FSETP.NEU.FTZ.AND P4, PT, R21, -INF , PT ;  /* 0xff8000001500780b */ /* 0x000fe20003f9d000 */
[----:B------:R-:W2:Y:S01]  /*b610*/  MUFU.TANH R38, R38 ;  /* 0x0000002600267308 */ /* 0x000ea20000002400 */
[----:B------:R-:W-:Y:S01]  /*b620*/  ISETP.GT.AND P1, PT, R83, 0x18, PT ;  /* 0x000000185300780c */ /* 0x000fe20003f24270 */
[----:B------:R-:W-:Y:S01]  /*b630*/  FMUL.FTZ R45, R45, UR4 ;  /* 0x000000042d2d7c20 */ /* 0x000fe20008410000 */
[----:B------:R-:W-:Y:S02]  /*b640*/  FSEL R78, R78, -INF , P3 ;  /* 0xff8000004e4e7808 */ /* 0x000fe40001800000 */
[----:B------:R-:W-:Y:S02]  /*b650*/  FMNMX.FTZ R61, R79, R44, !PT ;  /* 0x0000002c4f3d7209 */ /* 0x000fe40007810000 */
[----:B------:R-:W-:Y:S01]  /*b660*/  FSEL R44, R62, RZ, P4 ;  /* 0x000000ff3e2c7208 */ /* 0x000fe20002000000 */
[----:B------:R-:W3:Y:S01]  /*b670*/  MUFU.TANH R46, R46 ;  /* 0x0000002e002e7308 */ /* 0x000ee20000002400 */
[----:B------:R-:W-:Y:S01]  /*b680*/  ISETP.GT.AND P2, PT, R83, 0x19, PT ;  /* 0x000000195300780c */ /* 0x000fe20003f44270 */
[----:B------:R-:W-:Y:S01]  /*b690*/  FMUL.FTZ R50, R48, UR4 ;  /* 0x0000000430327c20 */ /* 0x000fe20008410000 */
[----:B------:R-:W-:-:S02]  /*b6a0*/  FSEL R81, R81, -INF , P1 ;  /* 0xff80000051517808 */ /* 0x000fc40000800000 */
[----:B------:R-:W-:Y:S01]  /*b6b0*/  FMNMX.FTZ R62, R78, R61, !PT ;  /* 0x0000003d4e3e7209 */ /* 0x000fe20007810000 */
[----:B------:R-:W-:Y:S01]  /*b6c0*/  FFMA.FTZ R153, R51, UR37, -R44 ;  /* 0x0000002533997c23 */ /* 0x000fe2000801082c */
[----:B------:R-:W-:Y:S01]  /*b6d0*/  ISETP.GT.AND P1, PT, R83, 0x20, PT ;  /* 0x000000205300780c */ /* 0x000fe20003f24270 */
[----:B------:R-:W4:Y:S01]  /*b6e0*/  MUFU.TANH R45, R45 ;  /* 0x0000002d002d7308 */ /* 0x000f220000002400 */
[----:B-1----:R-:W-:Y:S01]  /*b6f0*/  FSEL R80, R80, -INF , P2 ;  /* 0xff80000050507808 */ /* 0x002fe20001000000 */
[----:B------:R-:W-:Y:S01]  /*b700*/  FMUL.FTZ R48, R49, UR4 ;  /* 0x0000000431307c20 */ /* 0x000fe20008410000 */
[----:B------:R-:W-:Y:S01]  /*b710*/  FMNMX.FTZ R51, R81, R62, !PT ;  /* 0x0000003e51337209 */ /* 0x000fe20007810000 */
[----:B------:R-:W-:Y:S01]  /*b720*/  FMUL.FTZ R49, R52, UR4 ;  /* 0x0000000434317c20 */ /* 0x000fe20008410000 */
[----:B------:R-:W-:Y:S02]  /*b730*/  ISETP.GT.AND P2, PT, R83, 0x21, PT ;  /* 0x000000215300780c */ /* 0x000fe40003f44270 */
[----:B0-----:R-:W-:Y:S01]  /*b740*/  FSEL R40, R40, -INF , P1 ;  /* 0xff80000028287808 */ /* 0x001fe20000800000 */
[----:B------:R-:W0:Y:S01]  /*b750*/  MUFU.TANH R50, R50 ;  /* 0x0000003200327308 */ /* 0x000e220000002400 */
[----:B------:R-:W-:Y:S01]  /*b760*/  FMNMX.FTZ R51, R80, R51, !PT ;  /* 0x0000003350337209 */ /* 0x000fe20007810000 */
[----:B------:R-:W-:Y:S01]  /*b770*/  FMUL.FTZ R52, R53, UR4 ;  /* 0x0000000435347c20 */ /* 0x000fe20008410000 */
[----:B------:R-:W-:-:S02]  /*b780*/  ISETP.GT.AND P1, PT, R83, 0x28, PT ;  /* 0x000000285300780c */ /* 0x000fc40003f24270 */
[----:B--2---:R-:W-:Y:S02]  /*b790*/  FSEL R38, R38, -INF , P2 ;  /* 0xff80000026267808 */ /* 0x004fe40001000000 */
[----:B------:R-:W-:Y:S01]  /*b7a0*/  FMNMX.FTZ R51, R40, R51, !PT ;  /* 0x0000003328337209 */ /* 0x000fe20007810000 */
[----:B------:R-:W1:Y:S01]  /*b7b0*/  MUFU.TANH R48, R48 ;  /* 0x0000003000307308 */ /* 0x000e620000002400 */
[----:B------:R-:W-:Y:S01]  /*b7c0*/  FFMA.FTZ R61, R43, UR37, -R44 ;  /* 0x000000252b3d7c23 */ /* 0x000fe2000801082c */
[C---:B------:R-:W-:Y:S02]  /*b7d0*/  ISETP.GT.AND P2, PT, R83.reuse, 0x29, PT ;  /* 0x000000295300780c */ /* 0x040fe40003f44270 */
[----:B---3--:R-:W-:Y:S02]  /*b7e0*/  FSEL R43, R46, -INF , P1 ;  /* 0xff8000002e2b7808 */ /* 0x008fe40000800000 */
[----:B------:R-:W-:Y:S02]  /*b7f0*/  FMNMX.FTZ R62, R38, R51, !PT ;  /* 0x00000033263e7209 */ /* 0x000fe40007810000 */
[----:B------:R-:W2:Y:S01]  /*b800*/  MUFU.TANH R49, R49 ;  /* 0x0000003100317308 */ /* 0x000ea20000002400 */
[----:B------:R-:W-:Y:S01]  /*b810*/  ISETP.GT.AND P1, PT, R83, 0x30, PT ;  /* 0x000000305300780c */ /* 0x000fe20003f24270 */
[----:B------:R-:W-:Y:S01]  /*b820*/  FMUL.FTZ R53, R57, UR4 ;  /* 0x0000000439357c20 */ /* 0x000fe20008410000 */
[----:B----4-:R-:W-:-:S02]  /*b830*/  FSEL R45, R45, -INF , P2 ;  /* 0xff8000002d2d7808 */ /* 0x010fc40001000000 */
[----:B------:R-:W-:-:S03]  /*b840*/  FMNMX.FTZ R62, R43, R62, !PT ;  /* 0x0000003e2b3e7209 */ /* 0x000fc60007810000 */
[----:B------:R-:W3:Y:S01]  /*b850*/  MUFU.TANH R52, R52 ;  /* 0x0000003400347308 */ /* 0x000ee20000002400 */
[----:B------:R-:W-:Y:S01]  /*b860*/  FFMA.FTZ R155, R47, UR37, -R44 ;  /* 0x000000252f9b7c23 */ /* 0x000fe2000801082c */
[----:B------:R-:W-:Y:S01]  /*b870*/  ISETP.GT.AND P2, PT, R83, 0x31, PT ;  /* 0x000000315300780c */ /* 0x000fe20003f44270 */
[----:B------:R-:W-:Y:S01]  /*b880*/  FMUL.FTZ R55, R60, UR4 ;  /* 0x000000043c377c20 */ /* 0x000fe20008410000 */
[----:B0-----:R-:W-:Y:S02]  /*b890*/  FSEL R47, R50, -INF , P1 ;  /* 0xff800000322f7808 */ /* 0x001fe40000800000 */
[----:B------:R-:W-:Y:S02]  /*b8a0*/  FMNMX.FTZ R62, R45, R62, !PT ;  /* 0x0000003e2d3e7209 */ /* 0x000fe40007810000 */
[----:B------:R-:W0:Y:S01]  /*b8b0*/  MUFU.TANH R54, R54 ;  /* 0x0000003600367308 */ /* 0x000e220000002400 */
[----:B------:R-:W-:Y:S02]  /*b8c0*/  ISETP.GT.AND P1, PT, R83, 0x38, PT ;  /* 0x000000385300780c */ /* 0x000fe40003f24270 */
[----:B-1----:R-:W-:-:S02]  /*b8d0*/  FSEL R48, R48, -INF , P2 ;  /* 0xff80000030307808 */ /* 0x002fc40001000000 */
[----:B------:R-:W-:-:S03]  /*b8e0*/  FMNMX.FTZ R51, R47, R62, !PT ;  /* 0x0000003e2f337209 */ /* 0x000fc60007810000 */
[----:B------:R-:W1:Y:S01]  /*b8f0*/  MUFU.TANH R53, R53 ;  /* 0x0000003500357308 */ /* 0x000e620000002400 */
[----:B------:R-:W-:Y:S01]  /*b900*/  FFMA.FTZ R50, R41, UR37, -R44 ;  /* 0x0000002529327c23 */ /* 0x000fe2000801082c */
[----:B------:R-:W-:Y:S01]  /*b910*/  ISETP.GT.AND P2, PT, R83, 0x39, PT ;  /* 0x000000395300780c */ /* 0x000fe20003f44270 */
[----:B------:R-:W-:Y:S01]  /*b920*/  FMUL.FTZ R58, R64, UR4 ;  /* 0x00000004403a7c20 */ /* 0x000fe20008410000 */
[----:B--2---:R-:W-:Y:S02]  /*b930*/  FSEL R41, R49, -INF , P1 ;  /* 0xff80000031297808 */ /* 0x004fe40000800000 */
[----:B------:R-:W-:Y:S02]  /*b940*/  FMNMX.FTZ R62, R48, R51, !PT ;  /* 0x00000033303e7209 */ /* 0x000fe40007810000 */
[----:B------:R-:W2:Y:S01]  /*b950*/  MUFU.TANH R55, R55 ;  /* 0x0000003700377308 */ /* 0x000ea20000002400 */
[----:B------:R-:W-:Y:S01]  /*b960*/  ISETP.GT.AND P1, PT, R83, 0x40, PT ;  /* 0x000000405300780c */ /* 0x000fe20003f24270 */
[----:B------:R-:W-:Y:S01]  /*b970*/  FMUL.FTZ R57, R65, UR4 ;  /* 0x0000000441397c20 */ /* 0x000fe20008410000 */
[----:B---3--:R-:W-:-:S02]  /*b980*/  FSEL R49, R52, -INF , P2 ;  /* 0xff80000034317808 */ /* 0x008fc40001000000 */
        /* <DEDUP_REMOVED lines=8> */
[----:B------:R-:W-:Y:S01]  /*ba10*/  ISETP.GT.AND P1, PT, R83, 0x48, PT ;  /* 0x000000485300780c */ /* 0x000fe20003f24270 */
[----:B------:R-:W-:Y:S01]  /*ba20*/  FMUL.FTZ R60, R69, UR4 ;  /* 0x00000004453c7c20 */ /* 0x000fe20008410000 */
[----:B-1----:R-:W-:-:S02]  /*ba30*/  FSEL R51, R53, -INF , P2 ;  /* 0xff80000035337808 */ /* 0x002fc40001000000 */
[----:B------:R-:W-:-:S03]  /*ba40*/  FMNMX.FTZ R62, R39, R62, !PT ;  /* 0x0000003e273e7209 */ /* 0x000fc60007810000 */
[----:B------:R-:W1:Y:S01]  /*ba50*/  MUFU.TANH R57, R57 ;  /* 0x0000003900397308 */ /* 0x000e620000002400 */
[----:B------:R-:W-:Y:S01]  /*ba60*/  FFMA.FTZ R52, R37, UR37, -R44 ;  /* 0x0000002525347c23 */ /* 0x000fe2000801082c */
[----:B------:R-:W-:Y:S02]  /*ba70*/  ISETP.GT.AND P2, PT, R83, 0x49, PT ;  /* 0x000000495300780c */ /* 0x000fe40003f44270 */
[----:B--2---:R-:W-:Y:S02]  /*ba80*/  FSEL R37, R55, -INF , P1 ;  /* 0xff80000037257808 */ /* 0x004fe40000800000 */
[----:B------:R-:W-:Y:S02]  /*ba90*/  FMNMX.FTZ R62, R51, R62, !PT ;  /* 0x0000003e333e7209 */ /* 0x000fe40007810000 */
[----:B------:R-:W2:Y:S01]  /*baa0*/  MUFU.TANH R59, R59 ;  /* 0x0000003b003b7308 */ /* 0x000ea20000002400 */
[----:B------:R-:W-:Y:S02]  /*bab0*/  ISETP.GT.AND P1, PT, R83, 0x50, PT ;  /* 0x000000505300780c */ /* 0x000fe40003f24270 */
[----:B---3--:R-:W-:-:S02]  /*bac0*/  FSEL R53, R56, -INF , P2 ;  /* 0xff80000038357808 */ /* 0x008fc40001000000 */
[----:B------:R-:W-:-:S03]  /*bad0*/  FMNMX.FTZ R62, R37, R62, !PT ;  /* 0x0000003e253e7209 */ /* 0x000fc60007810000 */
[----:B------:R-:W3:Y:S01]  /*bae0*/  MUFU.TANH R60, R60 ;  /* 0x0000003c003c7308 */ /* 0x000ee20000002400 */
[--C-:B------:R-:W-:Y:S01]  /*baf0*/  FFMA.FTZ R171, R27, UR37, -R44.reuse ;  /* 0x000000251bab7c23 */ /* 0x100fe2000801082c */
[----:B------:R-:W-:Y:S02]  /*bb00*/  ISETP.GT.AND P2, PT, R83, 0x51, PT ;  /* 0x000000515300780c */ /* 0x000fe40003f44270 */
[----:B0-----:R-:W-:Y:S02]  /*bb10*/  FSEL R58, R58, -INF , P1 ;  /* 0xff8000003a3a7808 */ /* 0x001fe40000800000 */
[----:B------:R-:W-:Y:S01]  /*bb20*/  FMNMX.FTZ R27, R53, R62, !PT ;  /* 0x0000003e351b7209 */ /* 0x000fe20007810000 */
[----:B------:R-:W-:Y:S01]  /*bb30*/  FFMA.FTZ R54, R24, UR37, -R44 ;  /* 0x0000002518367c23 */ /* 0x000fe2000801082c */
[----:B------:R-:W-:Y:S02]  /*bb40*/  ISETP.GT.AND P1, PT, R83, 0x58, PT ;  /* 0x000000585300780c */ /* 0x000fe40003f24270 */
[----:B-1----:R-:W-:-:S02]  /*bb50*/  FSEL R57, R57, -INF , P2 ;  /* 0xff80000039397808 */ /* 0x002fc40001000000 */
[----:B------:R-:W-:Y:S02]  /*bb60*/  FMNMX.FTZ R24, R58, R27, !PT ;  /* 0x0000001b3a187209 */ /* 0x000fe40007810000 */
[----:B------:R-:W-:Y:S02]  /*bb70*/  ISETP.GT.AND P2, PT, R83, 0x59, PT ;  /* 0x000000595300780c */ /* 0x000fe40003f44270 */
[----:B--2---:R-:W-:Y:S02]  /*bb80*/  FSEL R59, R59, -INF , P1 ;  /* 0xff8000003b3b7808 */ /* 0x004fe40000800000 */
[----:B------:R-:W-:Y:S02]  /*bb90*/  FMNMX.FTZ R24, R57, R24, !PT ;  /* 0x0000001839187209 */ /* 0x000fe40007810000 */
[----:B---3--:R-:W-:Y:S02]  /*bba0*/  FSEL R27, R60, -INF , P2 ;  /* 0xff8000003c1b7808 */ /* 0x008fe40001000000 */
[----:B------:R-:W-:-:S04]  /*bbb0*/  FMNMX.FTZ R24, R59, R24, !PT ;  /* 0x000000183b187209 */ /* 0x000fc80007810000 */
[----:B------:R-:W-:Y:S01]  /*bbc0*/  FMNMX.FTZ R24, R27, R24, !PT ;  /* 0x000000181b187209 */ /* 0x000fe20007810000 */
[----:B------:R-:W-:-:S04]  /*bbd0*/  FFMA.FTZ R165, R25, UR37, -R44 ;  /* 0x0000002519a57c23 */ /* 0x000fc8000801082c */
[----:B------:R-:W0:Y:S01]  /*bbe0*/  SHFL.BFLY PT, R25, R24, 0x2, 0x1f ;  /* 0x0c401f0018197f89 */ /* 0x000e2200000e0000 */
[----:B------:R-:W-:Y:S01]  /*bbf0*/  FFMA.FTZ R56, R20, UR37, -R44 ;  /* 0x0000002514387c23 */ /* 0x000fe2000801082c */
[----:B0-----:R-:W-:-:S05]  /*bc00*/  FMNMX.FTZ R25, R24, R25, !PT ;  /* 0x0000001918197209 */ /* 0x001fca0007810000 */
[----:B------:R-:W0:Y:S01]  /*bc10*/  SHFL.BFLY PT, R20, R25, 0x1, 0x1f ;  /* 0x0c201f0019147f89 */ /* 0x000e2200000e0000 */
[--C-:B------:R-:W-:Y:S01]  /*bc20*/  FFMA.FTZ R159, R28, UR37, -R44.reuse ;  /* 0x000000251c9f7c23 */ /* 0x100fe2000801082c */
[----:B------:R-:W-:Y:S01]  /*bc30*/  FFMA.FTZ R175, R3, UR37, -R44 ;  /* 0x0000002503af7c23 */ /* 0x000fe2000801082c */
[----:B0-----:R-:W-:-:S04]  /*bc40*/  FMNMX.FTZ R20, R25, R20, !PT ;  /* 0x0000001419147209 */ /* 0x001fc80007810000 */
[C---:B------:R-:W-:Y:S01]  /*bc50*/  FSETP.NEU.FTZ.AND P1, PT, R20.reuse, -INF , PT ;  /* 0xff8000001400780b */ /* 0x040fe20003f3d000 */
[----:B------:R-:W-:-:S05]  /*bc60*/  FMUL.FTZ R28, R20, UR37 ;  /* 0x00000025141c7c20 */ /* 0x000fca0008410000 */
[----:B------:R-:W-:-:S05]  /*bc70*/  FSEL R28, R28, RZ, P1 ;  /* 0x000000ff1c1c7208 */ /* 0x000fca0000800000 */
[--C-:B------:R-:W-:Y:S01]  /*bc80*/  FFMA.FTZ R152, R75, UR37, -R28.reuse ;  /* 0x000000254b987c23 */ /* 0x100fe2000801081c */
[--C-:B------:R-:W-:Y:S01]  /*bc90*/  FFMA.FTZ R3, R42, UR37, -R28.reuse ;  /* 0x000000252a037c23 */ /* 0x100fe2000801081c */
[----:B------:R-:W-:Y:S01]  /*bca0*/  FFMA.FTZ R154, R76, UR37, -R28 ;  /* 0x000000254c9a7c23 */ /* 0x000fe2000801081c */
[----:B------:R-:W-:Y:S01]  /*bcb0*/  MUFU.EX2 R153, R153 ;  /* 0x0000009900997308 */ /* 0x000fe20000000800 */
[----:B------:R-:W-:Y:S01]  /*bcc0*/  FFMA.FTZ R173, R15, UR37, -R44 ;  /* 0x000000250fad7c23 */ /* 0x000fe2000801082c */
[----:B------:R-:W-:-:S06]  /*bcd0*/  FFMA.FTZ R15, R77, UR37, -R28 ;  /* 0x000000254d0f7c23 */ /* 0x000fcc000801081c */
[----:B------:R-:W-:Y:S01]  /*bce0*/  MUFU.EX2 R152, R152 ;  /* 0x0000009800987308 */ /* 0x000fe20000000800 */
[----:B------:R-:W-:-:S07]  /*bcf0*/  FFMA.FTZ R168, R79, UR37, -R28 ;  /* 0x000000254fa87c23 */ /* 0x000fce000801081c */
[----:B------:R-:W0:Y:S08]  /*bd00*/  MUFU.EX2 R3, R3 ;  /* 0x0000000300037308 */ /* 0x000e300000000800 */
[----:B------:R-:W1:Y:S01]  /*bd10*/  MUFU.EX2 R46, R61 ;  /* 0x0000003d002e7308 */ /* 0x000e620000000800 */
[----:B------:R-:W-:-:S07]  /*bd20*/  FFMA.FTZ R25, R78, UR37, -R28 ;  /* 0x000000254e197c23 */ /* 0x000fce000801081c */
[----:B------:R-:W2:Y:S08]  /*bd30*/  MUFU.EX2 R154, R154 ;  /* 0x0000009a009a7308 */ /* 0x000eb00000000800 */
[----:B------:R-:W3:Y:S01]  /*bd40*/  MUFU.EX2 R155, R155 ;  /* 0x0000009b009b7308 */ /* 0x000ee20000000800 */
[----:B------:R-:W-:-:S07]  /*bd50*/  FFMA.FTZ R170, R81, UR37, -R28 ;  /* 0x0000002551aa7c23 */ /* 0x000fce000801081c */
[----:B------:R-:W4:Y:S01]  /*bd60*/  MUFU.EX2 R15, R15 ;  /* 0x0000000f000f7308 */ /* 0x000f220000000800 */
[----:B------:R-:W-:-:S07]  /*bd70*/  FFMA.FTZ R166, R43, UR37, -R28 ;  /* 0x000000252ba67c23 */ /* 0x000fce000801081c */
[----:B------:R-:W5:Y:S01]  /*bd80*/  MUFU.EX2 R50, R50 ;  /* 0x0000003200327308 */ /* 0x000f620000000800 */
[--C-:B------:R-:W-:Y:S01]  /*bd90*/  FFMA.FTZ R167, R29, UR37, -R44.reuse ;  /* 0x000000251da77c23 */ /* 0x100fe2000801082c */
[--C-:B------:R-:W-:Y:S01]  /*bda0*/  FFMA.FTZ R161, R33, UR37, -R44.reuse ;  /* 0x0000002521a17c23 */ /* 0x100fe2000801082c */
[----:B------:R-:W-:-:S05]  /*bdb0*/  FFMA.FTZ R24, R34, UR37, -R44 ;  /* 0x0000002522187c23 */ /* 0x000fca000801082c */
[----:B------:R-:W5:Y:S01]  /*bdc0*/  MUFU.EX2 R168, R168 ;  /* 0x000000a800a87308 */ /* 0x000f620000000800 */
[----:B0-----:R-:W-:Y:S01]  /*bdd0*/  FADD.FTZ R43, R152, R3 ;  /* 0x00000003982b7221 */ /* 0x001fe20000010000 */
[----:B------:R-:W-:Y:S01]  /*bde0*/  FFMA.FTZ R157, R32, UR37, -R44 ;  /* 0x00000025209d7c23 */ /* 0x000fe2000801082c */
[----:B------:R-:W-:-:S05]  /*bdf0*/  FFMA.FTZ R29, R80, UR37, -R28 ;  /* 0x00000025501d7c23 */ /* 0x000fca000801081c */
[----:B------:R-:W0:Y:S01]  /*be00*/  MUFU.EX2 R169, R169 ;  /* 0x000000a900a97308 */ /* 0x000e220000000800 */
[----:B------:R-:W-:Y:S01]  /*be10*/  FFMA.FTZ R33, R45, UR37, -R28 ;  /* 0x000000252d217c23 */ /* 0x000fe2000801081c */
[----:B-1----:R-:W-:Y:S01]  /*be20*/  FADD.FTZ R34, R153, R46 ;  /* 0x0000002e99227221 */ /* 0x002fe20000010000 */
[----:B------:R-:W-:Y:S02]  /*be30*/  VIADD R32, R13, 0x22840 ;  /* 0x000228400d207836 */ /* 0x000fe40000000000 */
[----:B------:R-:W-:Y:S01]  /*be40*/  FFMA.FTZ R163, R36, UR37, -R44 ;  /* 0x0000002524a37c23 */ /* 0x000fe2000801082c */
[----:B------:R-:W-:Y:S02]  /*be50*/  IMAD.U32 R45, RZ, RZ, UR41 ;  /* 0x00000029ff2d7e24 */ /* 0x000fe4000f8e00ff */
[----:B------:R-:W1:Y:S01]  /*be60*/  MUFU.EX2 R25, R25 ;  /* 0x0000001900197308 */ /* 0x000e620000000800 */
[----:B--2---:R-:W-:Y:S01]  /*be70*/  FADD.FTZ R36, R154, R43 ;  /* 0x0000002b9a247221 */ /* 0x004fe20000010000 */
[--C-:B------:R-:W-:Y:S01]  /*be80*/  FFMA.FTZ R156, R39, UR37, -R28.reuse ;  /* 0x00000025279c7c23 */ /* 0x100fe2000801081c */
[----:B------:R-:W-:-:S05]  /*be90*/  FFMA.FTZ R164, R40, UR37, -R28 ;  /* 0x0000002528a47c23 */ /* 0x000fca000801081c */
[----:B------:R-:W2:Y:S01]  /*bea0*/  MUFU.EX2 R52, R52 ;  /* 0x0000003400347308 */ /* 0x000ea20000000800 */
[----:B---3--:R-:W-:Y:S01]  /*beb0*/  FADD.FTZ R39, R155, R34 ;  /* 0x000000229b277221 */ /* 0x008fe20000010000 */
[----:B------:R-:W-:Y:S01]  /*bec0*/  PRMT R32, R45, 0x654, R32 ;  /* 0x000006542d207816 */ /* 0x000fe20000000020 */
[----:B------:R-:W-:-:S05]  /*bed0*/  FFMA.FTZ R60, R31, UR37, -R44 ;  /* 0x000000251f3c7c23 */ /* 0x000fca000801082c */
[----:B------:R-:W3:Y:S01]  /*bee0*/  MUFU.EX2 R170, R170 ;  /* 0x000000aa00aa7308 */ /* 0x000ee20000000800 */
[----:B----4-:R-:W-:Y:S01]  /*bef0*/  FADD.FTZ R43, R15, R36 ;  /* 0x000000240f2b7221 */ /* 0x010fe20000010000 */
[----:B------:R-:W-:Y:S01]  /*bf00*/  FFMA.FTZ R31, R38, UR37, -R28 ;  /* 0x00000025261f7c23 */ /* 0x000fe2000801081c */
[----:B-----5:R-:W-:Y:S01]  /*bf10*/  FADD.FTZ R34, R50, R39 ;  /* 0x0000002732227221 */ /* 0x020fe20000010000 */
[----:B------:R4:W-:Y:S04]  /*bf20*/  SYNCS.ARRIVE.TRANS64.RED.A1T0 RZ, [R32+URZ], RZ ;  /* 0x000000ff20ff79a7 */ /* 0x0009e8000810043f */
[----:B------:R-:W5:Y:S08]  /*bf30*/  MUFU.EX2 R171, R171 ;  /* 0x000000ab00ab7308 */ /* 0x000f700000000800 */
[----:B------:R-:W5:Y:S01]  /*bf40*/  MUFU.EX2 R29, R29 ;  /* 0x0000001d001d7308 */ /* 0x000f620000000800 */
[----:B----4-:R-:W-:Y:S01]  /*bf50*/  FADD.FTZ R32, R168, R43 ;  /* 0x0000002ba8207221 */ /* 0x010fe20000010000 */
[----:B0-----:R-:W-:-:S06]  /*bf60*/  FADD.FTZ R43, R169, R34 ;  /* 0x00000022a92b7221 */ /* 0x001fcc0000010000 */
[----:B------:R-:W0:Y:S01]  /*bf70*/  MUFU.EX2 R54, R54 ;  /* 0x0000003600367308 */ /* 0x000e220000000800 */
[----:B-1----:R-:W-:Y:S01]  /*bf80*/  FADD.FTZ R45, R25, R32 ;  /* 0x00000020192d7221 */ /* 0x002fe20000010000 */
[----:B--2---:R-:W-:-:S06]  /*bf90*/  FADD.FTZ R32, R52, R43 ;  /* 0x0000002b34207221 */ /* 0x004fcc0000010000 */
[----:B------:R-:W1:Y:S08]  /*bfa0*/  MUFU.EX2 R164, R164 ;  /* 0x000000a400a47308 */ /* 0x000e700000000800 */
[----:B------:R-:W2:Y:S01]  /*bfb0*/  MUFU.EX2 R165, R165 ;  /* 0x000000a500a57308 */ /* 0x000ea20000000800 */
[----:B------:R-:W-:Y:S01]  /*bfc0*/  FFMA.FTZ R158, R37, UR37, -R28 ;  /* 0x00000025259e7c23 */ /* 0x000fe2000801081c */
[----:B---3--:R-:W-:-:S06]  /*bfd0*/  FADD.FTZ R34, R170, R45 ;  /* 0x0000002daa227221 */ /* 0x008fcc0000010000 */
[----:B------:R-:W3:Y:S01]  /*bfe0*/  MUFU.EX2 R31, R31 ;  /* 0x0000001f001f7308 */ /* 0x000ee20000000800 */
[----:B------:R-:W-:Y:S01]  /*bff0*/  FFMA.FTZ R160, R47, UR37, -R28 ;  /* 0x000000252fa07c23 */ /* 0x000fe2000801081c */
[----:B-----5:R-:W-:-:S06]  /*c000*/  FADD.FTZ R37, R171, R32 ;  /* 0x00000020ab257221 */ /* 0x020fcc0000010000 */
[----:B------:R-:W4:Y:S01]  /*c010*/  MUFU.EX2 R56, R56 ;  /* 0x0000003800387308 */ /* 0x000f220000000800 */
[----:B------:R-:W-:Y:S01]  /*c020*/  FFMA.FTZ R62, R35, UR37, -R44 ;  /* 0x00000025233e7c23 */ /* 0x000fe2000801082c */
[----:B------:R-:W-:-:S06]  /*c030*/  FADD.FTZ R43, R29, R34 ;  /* 0x000000221d2b7221 */ /* 0x000fcc0000010000 */
[----:B------:R-:W5:Y:S01]  /*c040*/  MUFU.EX2 R166, R166 ;  /* 0x000000a600a67308 */ /* 0x000f620000000800 */
[----:B------:R-:W-:Y:S01]  /*c050*/  FFMA.FTZ R35, R48, UR37, -R28 ;  /* 0x0000002530237c23 */ /* 0x000fe2000801081c */
[----:B0-----:R-:W-:-:S06]  /*c060*/  FADD.FTZ R32, R54, R37 ;  /* 0x0000002536207221 */ /* 0x001fcc0000010000 */
[----:B------:R-:W0:Y:S01]  /*c070*/  MUFU.EX2 R167, R167 ;  /* 0x000000a700a77308 */ /* 0x000e220000000800 */
[----:B-1----:R-:W-:Y:S01]  /*c080*/  FADD.FTZ R34, R164, R43 ;  /* 0x0000002ba4227221 */ /* 0x002fe20000010000 */
[----:B------:R-:W-:-:S06]  /*c090*/  FFMA.FTZ R162, R41, UR37, -R28 ;  /* 0x0000002529a27c23 */ /* 0x000fcc000801081c */
[----:B------:R-:W1:Y:S01]  /*c0a0*/  MUFU.EX2 R33, R33 ;  /* 0x0000002100217308 */ /* 0x000e620000000800 */
[----:B--2---:R-:W-:-:S07]  /*c0b0*/  FADD.FTZ R37, R165, R32 ;  /* 0x00000020a5257221 */ /* 0x004fce0000010000 */
[----:B------:R-:W2:Y:S01]  /*c0c0*/  MUFU.EX2 R60, R60 ;  /* 0x0000003c003c7308 */ /* 0x000ea20000000800 */
[----:B---3--:R-:W-:Y:S01]  /*c0d0*/  FADD.FTZ R43, R31, R34 ;  /* 0x000000221f2b7221 */ /* 0x008fe20000010000 */
[----:B------:R-:W-:-:S06]  /*c0e0*/  FFMA.FTZ R41, R49, UR37, -R28 ;  /* 0x0000002531297c23 */ /* 0x000fcc000801081c */
[----:B------:R-:W3:Y:S01]  /*c0f0*/  MUFU.EX2 R160, R160 ;  /* 0x000000a000a07308 */ /* 0x000ee20000000800 */
[----:B----4-:R-:W-:-:S07]  /*c100*/  FADD.FTZ R32, R56, R37 ;  /* 0x0000002538207221 */ /* 0x010fce0000010000 */
[----:B------:R-:W4:Y:S01]  /*c110*/  MUFU.EX2 R161, R161 ;  /* 0x000000a100a17308 */ /* 0x000f220000000800 */
[----:B-----5:R-:W-:Y:S01]  /*c120*/  FADD.FTZ R34, R166, R43 ;  /* 0x0000002ba6227221 */ /* 0x020fe20000010000 */
[----:B0-----:R-:W-:-:S06]  /*c130*/  FADD.FTZ R37, R167, R32 ;  /* 0x00000020a7257221 */ /* 0x001fcc0000010000 */
[----:B------:R-:W0:Y:S08]  /*c140*/  MUFU.EX2 R35, R35 ;  /* 0x0000002300237308 */ /* 0x000e300000000800 */
[----:B------:R-:W5:Y:S01]  /*c150*/  MUFU.EX2 R62, R62 ;  /* 0x0000003e003e7308 */ /* 0x000f620000000800 */
[----:B-1----:R-:W-:Y:S01]  /*c160*/  FADD.FTZ R43, R33, R34 ;  /* 0x00000022212b7221 */ /* 0x002fe20000010000 */
[----:B------:R-:W-:-:S06]  /*c170*/  FFMA.FTZ R39, R51, UR37, -R28 ;  /* 0x0000002533277c23 */ /* 0x000fcc000801081c */
[----:B------:R-:W1:Y:S01]  /*c180*/  MUFU.EX2 R162, R162 ;  /* 0x000000a200a27308 */ /* 0x000e620000000800 */
[----:B--2---:R-:W-:Y:S01]  /*c190*/  FADD.FTZ R32, R60, R37 ;  /* 0x000000253c207221 */ /* 0x004fe20000010000 */
[----:B------:R-:W-:-:S06]  /*c1a0*/  FFMA.FTZ R30, R30, UR37, -R44 ;  /* 0x000000251e1e7c23 */ /* 0x000fcc000801082c */
[----:B------:R-:W2:Y:S01]  /*c1b0*/  MUFU.EX2 R163, R163 ;  /* 0x000000a300a37308 */ /* 0x000ea20000000800 */
[----:B---3--:R-:W-:Y:S01]  /*c1c0*/  FADD.FTZ R34, R160, R43 ;  /* 0x0000002ba0227221 */ /* 0x008fe20000010000 */
[----:B----4-:R-:W-:-:S06]  /*c1d0*/  FADD.FTZ R37, R161, R32 ;  /* 0x00000020a1257221 */ /* 0x010fcc0000010000 */
[----:B------:R-:W3:Y:S08]  /*c1e0*/  MUFU.EX2 R41, R41 ;  /* 0x0000002900297308 */ /* 0x000ef00000000800 */
[----:B------:R-:W4:Y:S01]  /*c1f0*/  MUFU.EX2 R24, R24 ;  /* 0x0000001800187308 */ /* 0x000f220000000800 */
[----:B0-----:R-:W-:Y:S01]  /*c200*/  FADD.FTZ R43, R35, R34 ;  /* 0x00000022232b7221 */ /* 0x001fe20000010000 */
[----:B-----5:R-:W-:-:S06]  /*c210*/  FADD.FTZ R32, R62, R37 ;  /* 0x000000253e207221 */ /* 0x020fcc0000010000 */
[----:B------:R-:W0:Y:S01]  /*c220*/  MUFU.EX2 R156, R156 ;  /* 0x0000009c009c7308 */ /* 0x000e220000000800 */
[----:B------:R-:W-:-:S07]  /*c230*/  FFMA.FTZ R26, R26, UR37, -R44 ;  /* 0x000000251a1a7c23 */ /* 0x000fce000801082c */
[----:B------:R-:W5:Y:S01]  /*c240*/  MUFU.EX2 R157, R157 ;  /* 0x0000009d009d7308 */ /* 0x000f620000000800 */
[----:B------:R-:W-:Y:S01]  /*c250*/  FFMA.FTZ R53, R53, UR37, -R28 ;  /* 0x0000002535357c23 */ /* 0x000fe2000801081c */
[----:B-1----:R-:W-:Y:S01]  /*c260*/  FADD.FTZ R34, R162, R43 ;  /* 0x0000002ba2227221 */ /* 0x002fe20000010000 */
[----:B------:R-:W-:-:S05]  /*c270*/  F2FP.BF16.F32.PACK_AB R152, R3, R152 ;  /* 0x000000980398723e */ /* 0x000fca00000010ff */
[----:B------:R-:W1:Y:S01]  /*c280*/  MUFU.EX2 R39, R39 ;  /* 0x0000002700277308 */ /* 0x000e620000000800 */
[--C-:B------:R-:W-:Y:S01]  /*c290*/  FFMA.FTZ R58, R58, UR37, -R28.reuse ;  /* 0x000000253a3a7c23 */ /* 0x100fe2000801081c */
[--C-:B------:R-:W-:Y:S01]  /*c2a0*/  FFMA.FTZ R57, R57, UR37, -R28.reuse ;  /* 0x0000002539397c23 */ /* 0x100fe2000801081c */
[----:B------:R-:W-:-:S05]  /*c2b0*/  FFMA.FTZ R59, R59, UR37, -R28 ;  /* 0x000000253b3b7c23 */ /* 0x000fca000801081c */
[----:B------:R-:W1:Y:S01]  /*c2c0*/  MUFU.EX2 R30, R30 ;  /* 0x0000001e001e7308 */ /* 0x000e620000000800 */
[----:B--2---:R-:W-:Y:S01]  /*c2d0*/  FADD.FTZ R3, R163, R32 ;  /* 0x00000020a3037221 */ /* 0x004fe20000010000 */
[----:B------:R-:W-:Y:S01]  /*c2e0*/  FFMA.FTZ R28, R27, UR37, -R28 ;  /* 0x000000251b1c7c23 */ /* 0x000fe2000801081c */
[----:B------:R-:W-:-:S05]  /*c2f0*/  F2FP.BF16.F32.PACK_AB R154, R15, R154 ;  /* 0x0000009a0f9a723e */ /* 0x000fca00000010ff */
[----:B------:R-:W2:Y:S01]  /*c300*/  MUFU.EX2 R158, R158 ;  /* 0x0000009e009e7308 */ /* 0x000ea20000000800 */
[----:B---3--:R-:W-:Y:S01]  /*c310*/  FADD.FTZ R15, R41, R34 ;  /* 0x00000022290f7221 */ /* 0x008fe20000010000 */
[----:B----4-:R-:W-:-:S06]  /*c320*/  FADD.FTZ R32, R24, R3 ;  /* 0x0000000318207221 */ /* 0x010fcc0000010000 */
[----:B------:R-:W3:Y:S01]  /*c330*/  MUFU.EX2 R159, R159 ;  /* 0x0000009f009f7308 */ /* 0x000ee20000000800 */
[----:B------:R-:W-:Y:S01]  /*c340*/  FFMA.FTZ R14, R14, UR37, -R44 ;  /* 0x000000250e0e7c23 */ /* 0x000fe2000801082c */
[----:B0-----:R-:W-:-:S06]  /*c350*/  FADD.FTZ R34, R156, R15 ;  /* 0x0000000f9c227221 */ /* 0x001fcc0000010000 */
[----:B------:R-:W0:Y:S01]  /*c360*/  MUFU.EX2 R27, R53 ;  /* 0x00000035001b7308 */ /* 0x000e220000000800 */
[----:B-----5:R-:W-:-:S07]  /*c370*/  FADD.FTZ R3, R157, R32 ;  /* 0x000000209d037221 */ /* 0x020fce0000010000 */
[----:B------:R-:W4:Y:S01]  /*c380*/  MUFU.EX2 R26, R26 ;  /* 0x0000001a001a7308 */ /* 0x000f220000000800 */
[----:B-1----:R-:W-:Y:S01]  /*c390*/  FADD.FTZ R15, R39, R34 ;  /* 0x00000022270f7221 */ /* 0x002fe20000010000 */
[----:B------:R-:W-:-:S06]  /*c3a0*/  FADD.FTZ R32, R30, R3 ;  /* 0x000000031e207221 */ /* 0x000fcc0000010000 */
[----:B------:R-:W-:Y:S08]  /*c3b0*/  MUFU.EX2 R173, R173 ;  /* 0x000000ad00ad7308 */ /* 0x000ff00000000800 */
[----:B------:R-:W1:Y:S01]  /*c3c0*/  MUFU.EX2 R58, R58 ;  /* 0x0000003a003a7308 */ /* 0x000e620000000800 */
[----:B------:R-:W-:Y:S01]  /*c3d0*/  FFMA.FTZ R0, R0, UR37, -R44 ;  /* 0x0000002500007c23 */ /* 0x000fe2000801082c */
[----:B--2---:R-:W-:Y:S01]  /*c3e0*/  FADD.FTZ R34, R158, R15 ;  /* 0x0000000f9e227221 */ /* 0x004fe20000010000 */
[----:B---3--:R-:W-:-:S05]  /*c3f0*/  FADD.FTZ R3, R159, R32 ;  /* 0x000000209f037221 */ /* 0x008fca0000010000 */
[----:B------:R-:W-:Y:S08]  /*c400*/  MUFU.EX2 R14, R14 ;  /* 0x0000000e000e7308 */ /* 0x000ff00000000800 */
[----:B------:R-:W2:Y:S01]  /*c410*/  MUFU.EX2 R57, R57 ;  /* 0x0000003900397308 */ /* 0x000ea20000000800 */
[----:B0-----:R-:W-:Y:S01]  /*c420*/  FADD.FTZ R15, R27, R34 ;  /* 0x000000221b0f7221 */ /* 0x001fe20000010000 */
[----:B----4-:R-:W-:-:S06]  /*c430*/  FADD.FTZ R34, R26, R3 ;  /* 0x000000031a227221 */ /* 0x010fcc0000010000 */
[----:B------:R-:W-:Y:S08]  /*c440*/  MUFU.EX2 R175, R175 ;  /* 0x000000af00af7308 */ /* 0x000ff00000000800 */
[----:B------:R-:W0:Y:S01]  /*c450*/  MUFU.EX2 R59, R59 ;  /* 0x0000003b003b7308 */ /* 0x000e220000000800 */
[----:B------:R-:W-:Y:S01]  /*c460*/  F2FP.BF16.F32.PACK_AB R163, R24, R163 ;  /* 0x000000a318a3723e */ /* 0x000fe200000010ff */
[----:B-1----:R-:W-:Y:S01]  /*c470*/  FADD.FTZ R24, R58, R15 ;  /* 0x0000000f3a187221 */ /* 0x002fe20000010000 */
[----:B------:R-:W-:-:S05]  /*c480*/  FADD.FTZ R3, R173, R34 ;  /* 0x00000022ad037221 */ /* 0x000fca0000010000 */
[----:B------:R-:W1:Y:S08]  /*c490*/  MUFU.EX2 R28, R28 ;  /* 0x0000001c001c7308 */ /* 0x000e700000000800 */
[----:B------:R-:W3:Y:S01]  /*c4a0*/  MUFU.EX2 R32, R0 ;  /* 0x0000000000207308 */ /* 0x000ee20000000800 */
[----:B------:R-:W-:Y:S01]  /*c4b0*/  F2FP.BF16.F32.PACK_AB R157, R30, R157 ;  /* 0x0000009d1e9d723e */ /* 0x000fe200000010ff */
[----:B--2---:R-:W-:Y:S01]  /*c4c0*/  FADD.FTZ R24, R57, R24 ;  /* 0x0000001839187221 */ /* 0x004fe20000010000 */
[----:B------:R-:W-:-:S03]  /*c4d0*/  FADD.FTZ R30, R14, R3 ;  /* 0x000000030e1e7221 */ /* 0x000fc60000010000 */
[----:B0-----:R-:W-:Y:S01]  /*c4e0*/  FADD.FTZ R3, R59, R24 ;  /* 0x000000183b037221 */ /* 0x001fe20000010000 */
[----:B------:R-:W-:Y:S01]  /*c4f0*/  FADD.FTZ R15, R175, R30 ;  /* 0x0000001eaf0f7221 */ /* 0x000fe20000010000 */
[----:B------:R-:W-:Y:S02]  /*c500*/  F2FP.BF16.F32.PACK_AB R153, R46, R153 ;  /* 0x000000992e99723e */ /* 0x000fe400000010ff */
[----:B------:R-:W-:Y:S01]  /*c510*/  F2FP.BF16.F32.PACK_AB R155, R50, R155 ;  /* 0x0000009b329b723e */ /* 0x000fe200000010ff */
[----:B-1----:R-:W-:Y:S01]  /*c520*/  FADD.FTZ R3, R28, R3 ;  /* 0x000000031c037221 */ /* 0x002fe20000010000 */
[----:B------:R-:W-:Y:S02]  /*c530*/  F2FP.BF16.F32.PACK_AB R169, R52, R169 ;  /* 0x000000a934a9723e */ /* 0x000fe400000010ff */
[----:B------:R-:W-:Y:S02]  /*c540*/  F2FP.BF16.F32.PACK_AB R171, R54, R171 ;  /* 0x000000ab36ab723e */ /* 0x000fe400000010ff */
[----:B------:R-:W-:Y:S01]  /*c550*/  F2FP.BF16.F32.PACK_AB R165, R56, R165 ;  /* 0x000000a538a5723e */ /* 0x000fe200000010ff */
[----:B---3--:R-:W-:Y:S01]  /*c560*/  FADD.FTZ R0, R32, R15 ;  /* 0x0000000f20007221 */ /* 0x008fe20000010000 */
        /* <DEDUP_REMOVED lines=14> */
[----:B------:R-:W-:Y:S01]  /*c650*/  F2FP.BF16.F32.PACK_AB R175, R32, R175 ;  /* 0x000000af20af723e */ /* 0x000fe200000010ff */
[----:B------:R-:W-:Y:S06]  /*c660*/  @!P0 BRA `(.L_x_14474) ;  /* 0x0000000000048947 */ /* 0x000fec0003800000 */
[----:B------:R-:W-:Y:S01]  /*c670*/  BPT.TRAP 0x1 ;  /* 0x000000040000795c */ /* 0x000fe20000300000 */
.L_x_14474:
[----:B------:R0:W1:Y:S01]  /*c680*/  SYNCS.PHASECHK.TRANS64.TRYWAIT P1, [R13+URZ+0x22850], R74 ;  /* 0x0228504a0d0075a7 */ /* 0x000062000802017f */
[----:B------:R-:W-:Y:S05]  /*c690*/  @!P0 BRA `(.L_x_14475) ;  /* 0x0000000000048947 */ /* 0x000fea0003800000 */
[----:B------:R-:W-:Y:S01]  /*c6a0*/  BPT.TRAP 0x1 ;  /* 0x000000040000795c */ /* 0x000fe20000300000 */
.L_x_14475:
[----:B------:R-:W-:Y:S04]  /*c6b0*/  BSSY B0, `(.L_x_14476) ;  /* 0x0000004000007945 */ /* 0x000fe80003800000 */
[----:B-1----:R-:W-:Y:S05]  /*c6c0*/  @P1 BRA `(.L_x_14477) ;  /* 0x0000000000081947 */ /* 0x002fea0003800000 */
[----:B------:R-:W1:Y:S02]  /*c6d0*/  SYNCS.PHASECHK.TRANS64.TRYWAIT P1, [R13+URZ+0x22850], R74 ;  /* 0x0228504a0d0075a7 */ /* 0x000e64000802017f */
[----:B-1----:R-:W-:Y:S05]  /*c6e0*/  @!P1 BRA `(.L_x_14478) ;  /* 0x0000014000609947 */ /* 0x002fea0003800000 */
.L_x_14477:
[----:B------:R-:W-:Y:S05]  /*c6f0*/  BSYNC B0 ;  /* 0x0000000000007941 */ /* 0x000fea0003800000 */
.L_x_14476:
[----:B------:R-:W-:Y:S05]  /*c700*/  WARPSYNC.ALL ;  /* 0x0000000000007948 */ /* 0x000fea0003800000 */
[----:B------:R-:W-:Y:S01]  /*c710*/  R2UR UR4, R19 ;  /* 0x00000000130472ca */ /* 0x000fe200000e0000 */
[----:B------:R0:W-:Y:S01]  /*c720*/  BAR.SYNC.DEFER_BLOCKING R72, 0x100 ;  /* 0x000400480000751d */ /* 0x0001e20000010000 */
[----:B------:R-:W-:Y:S02]  /*c730*/  IMAD.MOV.U32 R15, RZ, RZ, 0xc00 ;  /* 0x00000c00ff0f7424 */ /* 0x000fe400078e00ff */
[----:B------:R-:W-:Y:S02]  /*c740*/  IMAD.MOV.U32 R27, RZ, RZ, 0x40000040 ;  /* 0x40000040ff1b7424 */ /* 0x000fe400078e00ff */
[----:B------:R-:W-:-:S02]  /*c750*/  IMAD.MOV.U32 R25, RZ, RZ, 0x40000040 ;  /* 0x40000040ff197424 */ /* 0x000fc400078e00ff */
[----:B------:R-:W-:Y:S01]  /*c760*/  IMAD.MOV.U32 R29, RZ, RZ, 0x40000040 ;  /* 0x40000040ff1d7424 */ /* 0x000fe200078e00ff */
[----:B------:R-:W-:Y:S02]  /*c770*/  R2UR UR11, R27 ;  /* 0x000000001b0b72ca */ /* 0x000fe400000e0000 */
[----:B------:R-:W-:Y:S02]  /*c780*/  R2UR UR15, R25 ;  /* 0x00000000190f72ca */ /* 0x000fe400000e0000 */
[----:B------:R-:W-:Y:S01]  /*c790*/  UIADD3 UR4, UR4, 0x400, URZ ;  /* 0x0000040004047890 */ /* 0x000fe2000fffe03f */
[----:B------:R-:W-:Y:S02]  /*c7a0*/  R2UR UR19, R27 ;  /* 0x000000001b1372ca */ /* 0x000fe400000e0000 */
[----:B------:R-:W-:Y:S01]  /*c7b0*/  R2UR UR23, R29 ;  /* 0x000000001d1772ca */ /* 0x000fe200000e0000 */
[----:B------:R-:W-:-:S04]  /*c7c0*/  USHF.R.U32.HI UR4, URZ, 0x4, UR4 ;  /* 0x000000043f047899 */ /* 0x000fc80008011604 */
[----:B------:R-:W-:-:S04]  /*c7d0*/  ULOP3.LUT UR4, UR4, 0x3fff, URZ, 0xc0, !UPT ;  /* 0x00003fff04047892 */ /* 0x000fc8000f8ec03f */
[----:B------:R-:W-:-:S06]  /*c7e0*/  ULOP3.LUT UR38, UR4, 0x3000000, URZ, 0xfc, !UPT ;  /* 0x0300000004267892 */ /* 0x000fcc000f8efc3f */
[----:B------:R-:W-:Y:S02]  /*c7f0*/  IMAD R14, R22, R15, UR38 ;  /* 0x00000026160e7e24 */ /* 0x000fe4000f8e020f */
[----:B------:R-:W-:Y:S02]  /*c800*/  IMAD.MOV.U32 R15, RZ, RZ, 0x40000040 ;  /* 0x40000040ff0f7424 */ /* 0x000fe400078e00ff */
[C---:B------:R-:W-:Y:S01]  /*c810*/  VIADD R26, R14.reuse, 0x80 ;  /* 0x000000800e1a7836 */ /* 0x040fe20000000000 */
[C---:B------:R-:W-:Y:S01]  /*c820*/  R2UR UR6, R14.reuse ;  /* 0x000000000e0672ca */ /* 0x040fe200000e0000 */
[C---:B------:R-:W-:Y:S01]  /*c830*/  VIADD R24, R14.reuse, 0x100 ;  /* 0x000001000e187836 */ /* 0x040fe20000000000 */
[----:B------:R-:W-:Y:S01]  /*c840*/  R2UR UR7, R15 ;  /* 0x000000000f0772ca */ /* 0x000fe200000e0000 */
[----:B------:R-:W-:Y:S01]  /*c850*/  VIADD R28, R14, 0x200 ;  /* 0x000002000e1c7836 */ /* 0x000fe20000000000 */
[----:B------:R-:W-:Y:S01]  /*c860*/  R2UR UR10, R26 ;  /* 0x000000001a0a72ca */ /* 0x000fe200000e0000 */
[----:B------:R-:W-:Y:S01]  /*c870*/  VIADD R26, R14, 0x180 ;  /* 0x000001800e1a7836 */ /* 0x000fe20000000000 */
[----:B------:R-:W-:Y:S01]  /*c880*/  R2UR UR14, R24 ;  /* 0x00000000180e72ca */ /* 0x000fe200000e0000 */
[----:B------:R-:W-:Y:S01]  /*c890*/  VIADD R14, R14, 0x280 ;  /* 0x000002800e0e7836 */ /* 0x000fe20000000000 */
[----:B------:R-:W-:-:S02]  /*c8a0*/  R2UR UR22, R28 ;  /* 0x000000001c1672ca */ /* 0x000fc400000e0000 */
[----:B------:R-:W-:Y:S02]  /*c8b0*/  R2UR UR18, R26 ;  /* 0x000000001a1272ca */ /* 0x000fe400000e0000 */
[----:B01----:R-:W-:Y:S01]  /*c8c0*/  WARPGROUP.ARRIVE ;  /* 0x00000000000079c5 */ /* 0x003fe20000000000 */
        /* <DEDUP_REMOVED lines=26> */
.L_x_14479:
[----:B------:R-:W2:Y:S01]  /*ca70*/  LDL R15, [R1+0x4] ;  /* 0x00000400010f7983 */ /* 0x000ea20000100800 */
[----:B------:R-:W0:Y:S03]  /*ca80*/  LDC R14, c[0x0][0x448] ;  /* 0x00011200ff0e7b82 */ /* 0x000e260000000800 */
[----:B------:R-:W3:Y:S04]  /*ca90*/  LDL R154, [R1+0x8] ;  /* 0x00000800019a7983 */ /* 0x000ee80000100800 */
[----:B------:R-:W3:Y:S04]  /*caa0*/  LDL R153, [R1+0x28] ;  /* 0x0000280001997983 */ /* 0x000ee80000100800 */
[----:B------:R-:W4:Y:S01]  /*cab0*/  LDL R152, [R1+0x34] ;  /* 0x0000340001987983 */ /* 0x000f220000100800 */
[----:B------:R-:W-:Y:S01]  /*cac0*/  VIADD R13, R13, 0x22860 ;  /* 0x000228600d0d7836 */ /* 0x000fe20000000000 */
[----:B------:R-:W-:Y:S01]  /*cad0*/  ULDC UR45, c[0x0][0x9d8] ;  /* 0x00027600002d7ab9 */ /* 0x000fe20000000800 */
[----:B------:R-:W-:Y:S01]  /*cae0*/  ULDC UR46, c[0x0][0x9d8] ;  /* 0x00027600002e7ab9 */ /* 0x000fe20000000800 */
[----:B------:R-:W-:Y:S01]  /*caf0*/  ULDC UR39, c[0x0][0x988] ;  /* 0x0002620000277ab9 */ /* 0x000fe20000000800 */
[----:B------:R-:W-:Y:S01]  /*cb00*/  ULDC UR40, c[0x0][0x988] ;  /* 0x0002620000287ab9 */ /* 0x000fe20000000800 */
[----:B0-----:R-:W-:Y:S01]  /*cb10*/  ISETP.NE.AND P1, PT, R14, 0x1, PT ;  /* 0x000000010e00780c */ /* 0x001fe20003f25270 */
[----:B------:R-:W-:-:S05]  /*cb20*/  IMAD.U32 R14, RZ, RZ, UR41 ;  /* 0x00000029ff0e7e24 */ /* 0x000fca000f8e00ff */
[----:B------:R-:W-:-:S04]  /*cb30*/  PRMT R13, R14, 0x654, R13 ;  /* 0x000006540e0d7816 */ /* 0x000fc8000000000d */
[----:B------:R0:W-:Y:S03]  /*cb40*/  SYNCS.ARRIVE.TRANS64.RED.A1T0 RZ, [R13+URZ], RZ ;  /* 0x000000ff0dff79a7 */ /* 0x0001e6000810043f */
[----:B------:R-:W2:Y:S08]  /*cb50*/  @P1 LDC R14, c[0x0][0x44c] ;  /* 0x00011300ff0e1b82 */ /* 0x000eb00000000800 */
[----:B0-----:R-:W0:Y:S01]  /*cb60*/  @P1 LDC R13, c[0x0][0x450] ;  /* 0x00011400ff0d1b82 */ /* 0x001e220000000800 */
[----:B--2---:R-:W-:-:S05]  /*cb70*/  @P1 IMAD.HI.U32 R14, R15, R14, RZ ;  /* 0x0000000e0f0e1227 */ /* 0x004fca00078e00ff */
[----:B0-----:R-:W-:-:S04]  /*cb80*/  @P1 SHF.R.U32.HI R15, RZ, R13, R14 ;  /* 0x0000000dff0f1219 */ /* 0x001fc8000001160e */
[----:B---3--:R-:W-:-:S05]  /*cb90*/  IADD3 R13, R15, R153, -R154 ;  /* 0x000000990f0d7210 */ /* 0x008fca0007ffe89a */
[----:B------:R-:W-:-:S05]  /*cba0*/  IMAD.HI R13, R13, 0x2aaaaaab, RZ ;  /* 0x2aaaaaab0d0d7827 */ /* 0x000fca00078e02ff */
[----:B------:R-:W-:-:S04]  /*cbb0*/  SHF.R.U32.HI R14, RZ, 0x1f, R13 ;  /* 0x0000001fff0e7819 */ /* 0x000fc8000001160d */
[----:B------:R-:W-:Y:S01]  /*cbc0*/  LEA.HI.SX32 R14, R13, R14, 0x1c ;  /* 0x0000000e0d0e7211 */ /* 0x000fe200078fe2ff */
[----:B------:R-:W-:-:S03]  /*cbd0*/  VIADD R13, R176, 0xfffffffe ;  /* 0xfffffffeb00d7836 */ /* 0x000fc60000000000 */
[----:B----4-:R-:W-:-:S04]  /*cbe0*/  VIMNMX R152, R152, R14, !PT ;  /* 0x0000000e98987248 */ /* 0x010fc80007fe0100 */
[----:B------:R-:W-:Y:S01]  /*cbf0*/  ISETP.GE.AND P1, PT, R13, R152, PT ;  /* 0x000000980d00720c */ /* 0x000fe20003f26270 */
[----:B------:R0:W-:-:S12]  /*cc00*/  STL [R1+0x14], R152 ;  /* 0x0000149801007387 */ /* 0x0001d80000100800 */
[----:B0-----:R-:W-:Y:S05]  /*cc10*/  @!P1 BRA `(.L_x_14480) ;  /* 0x0000002c00389947 */ /* 0x001fea0003800000 */
[----:B------:R-:W-:Y:S02]  /*cc20*/  IMAD.MOV.U32 R216, RZ, RZ, R21 ;  /* 0x000000ffffd87224 */ /* 0x000fe400078e0015 */
[----:B------:R-:W-:-:S07]  /*cc30*/  IMAD.MOV.U32 R215, RZ, RZ, R20 ;  /* 0x000000ffffd77224 */ /* 0x000fce00078e0014 */
.L_x_14492:
[----:B------:R-:W-:Y:S01]  /*cc40*/  VIADD R22, R22, 0x1 ;  /* 0x0000000116167836 */ /* 0x000fe20000000000 */
[----:B------:R-:W-:Y:S05]  /*cc50*/  YIELD ;  /* 0x0000000000007946 */ /* 0x000fea0003800000 */
[----:B------:R-:W-:-:S04]  /*cc60*/  ISETP.NE.AND P1, PT, R22, 0x2, PT ;  /* 0x000000021600780c */ /* 0x000fc80003f25270 */
[----:B------:R-:W-:Y:S02]  /*cc70*/  SEL R12, RZ, 0x1, P1 ;  /* 0x00000001ff0c7807 */ /* 0x000fe40000800000 */
[----:B------:R-:W-:Y:S02]  /*cc80*/  SEL R22, R22, RZ, P1 ;  /* 0x000000ff16167207 */ /* 0x000fe40000800000 */
[----:B------:R-:W-:Y:S01]  /*cc90*/  LOP3.LUT R204, R204, R12, RZ, 0x3c, !PT ;  /* 0x0000000ccccc7212 */ /* 0x000fe200078e3cff */
[----:B------:R-:W-:Y:S06]  /*cca0*/  @!P0 BRA `(.L_x_14481) ;  /* 0x0000000000048947 */ /* 0x000fec0003800000 */
[----:B------:R-:W-:Y:S01]  /*ccb0*/  BPT.TRAP 0x1 ;  /* 0x000000040000795c */ /* 0x000fe20000300000 */
.L_x_14481:
[----:B------:R-:W-:Y:S01]  /*ccc0*/  IMAD R14, R22, 0x8, R19 ;  /* 0x00000008160e7824 */ /* 0x000fe200078e0213 */
[----:B------:R-:W-:-:S04]  /*ccd0*/  SHF.L.U32 R15, R204, 0x1f, RZ ;  /* 0x0000001fcc0f7819 */ /* 0x000fc800000006ff */
[----:B------:R0:W1:Y:S01]  /*cce0*/  SYNCS.PHASECHK.TRANS64.TRYWAIT P1, [R14+URZ+0x22830], R15 ;  /* 0x0228300f0e0075a7 */ /* 0x000062000802017f */
[----:B------:R-:W-:Y:S05]  /*ccf0*/  @!P0 BRA `(.L_x_14482) ;  /* 0x0000000000048947 */ /* 0x000fea0003800000 */
[----:B------:R-:W-:Y:S01]  /*cd00*/  BPT.TRAP 0x1 ;  /* 0x000000040000795c */ /* 0x000fe20000300000 */
.L_x_14482:
[----:B------:R-:W2:Y:S01]  /*cd10*/  LDL R12, [R1] ;  /* 0x00000000010c7983 */ /* 0x000ea20000100800 */
[----:B------:R-:W-:Y:S02]  /*cd20*/  IMAD.MOV.U32 R155, RZ, RZ, 0x40000040 ;  /* 0x40000040ff9b7424 */ /* 0x000fe400078e00ff */
[----:B--2---:R-:W-:Y:S01]  /*cd30*/  IMAD R154, R22, 0x300, R12 ;  /* 0x00000300169a7824 */ /* 0x004fe200078e020c */
[----:B-1----:R-:W-:Y:S06]  /*cd40*/  @P1 BRA `(.L_x_14483) ;  /* 0x0000000000081947 */ /* 0x002fec0003800000 */
[----:B------:R-:W1:Y:S02]  /*cd50*/  SYNCS.PHASECHK.TRANS64.TRYWAIT P1, [R14+URZ+0x22830], R15 ;  /* 0x0228300f0e0075a7 */ /* 0x000e64000802017f */
[----:B-1----:R-:W-:Y:S05]  /*cd60*/  @!P1 BRA `(.L_x_14484) ;  /* 0x0000013800d49947 */ /* 0x002fea0003800000 */
.L_x_14483:
        /* <DEDUP_REMOVED lines=41> */
.L_x_14485:
[----:B------:R-:W3:Y:S01]  /*d000*/  LDL R218, [R1+0x4] ;  /* 0x0000040001da7983 */ /* 0x000ee20000100800 */
[----:B------:R-:W4:Y:S03]  /*d010*/  LDC R21, c[0x0][0x448] ;  /* 0x00011200ff157b82 */ /* 0x000f260000000800 */
[----:B------:R-:W3:Y:S01]  /*d020*/  LDL R20, [R1+0x40] ;  /* 0x0000400001147983 */ /* 0x000ee20000100800 */
[----:B------:R-:W-:-:S03]  /*d030*/  FMUL.FTZ R219, R178, UR46 ;  /* 0x0000002eb2db7c20 */ /* 0x000fc60008410000 */
[----:B------:R-:W5:Y:S01]  /*d040*/  LDL R178, [R1+0x30] ;  /* 0x0000300001b27983 */ /* 0x000f620000100800 */
[----:B------:R-:W-:-:S03]  /*d050*/  FMUL.FTZ R221, R174, UR46 ;  /* 0x0000002eaedd7c20 */ /* 0x000fc60008410000 */
[----:B------:R-:W2:Y:S01]  /*d060*/  LDL R174, [R1+0x28] ;  /* 0x0000280001ae7983 */ /* 0x000ea20000100800 */
[----:B----4-:R-:W-:-:S13]  /*d070*/  ISETP.NE.AND P1, PT, R21, 0x1, PT ;  /* 0x000000011500780c */ /* 0x010fda0003f25270 */
[----:B------:R-:W4:Y:S08]  /*d080*/  @P1 LDC R217, c[0x0][0x44c] ;  /* 0x00011300ffd91b82 */ /* 0x000f300000000800 */
[----:B------:R-:W0:Y:S01]  /*d090*/  @P1 LDC R21, c[0x0][0x450] ;  /* 0x00011400ff151b82 */ /* 0x000e220000000800 */
[----:B---3--:R-:W-:Y:S01]  /*d0a0*/  IADD3 R20, R20, R218, RZ ;  /* 0x000000da14147210 */ /* 0x008fe20007ffe0ff */
[----:B------:R-:W-:Y:S01]  /*d0b0*/  FMUL.FTZ R218, R162, UR46 ;  /* 0x0000002ea2da7c20 */ /* 0x000fe20008410000 */
[----:B------:R-:W-:-:S02]  /*d0c0*/  FMUL.FTZ R162, R173, UR46 ;  /* 0x0000002eada27c20 */ /* 0x000fc40008410000 */
[----:B------:R-:W2:Y:S01]  /*d0d0*/  LDL R173, [R1+0x8] ;  /* 0x0000080001ad7983 */ /* 0x000ea20000100800 */
[----:B----4-:R-:W-:-:S05]  /*d0e0*/  @P1 IMAD.HI.U32 R217, R20, R217, RZ ;  /* 0x000000d914d91227 */ /* 0x010fca00078e00ff */
[----:B0-----:R-:W-:Y:S01]  /*d0f0*/  @P1 SHF.R.U32.HI R20, RZ, R21, R217 ;  /* 0x00000015ff141219 */ /* 0x001fe200000116d9 */
[----:B------:R-:W-:Y:S01]  /*d100*/  FMUL.FTZ R21, R152, UR46 ;  /* 0x0000002e98157c20 */ /* 0x000fe20008410000 */
[----:B------:R-:W-:Y:S01]  /*d110*/  FMUL.FTZ R152, R153, UR46 ;  /* 0x0000002e99987c20 */ /* 0x000fe20008410000 */
[----:B------:R-:W-:Y:S01]  /*d120*/  FMUL.FTZ R153, R156, UR46 ;  /* 0x0000002e9c997c20 */ /* 0x000fe20008410000 */
[----:B------:R-:W-:Y:S01]  /*d130*/  FMUL.FTZ R156, R161, UR46 ;  /* 0x0000002ea19c7c20 */ /* 0x000fe20008410000 */
[----:B------:R-:W-:Y:S02]  /*d140*/  FMUL.FTZ R161, R172, UR46 ;  /* 0x0000002eaca17c20 */ /* 0x000fe40008410000 */
[----:B------:R-:W0:Y:S01]  /*d150*/  SHFL.IDX PT, R172, R20, RZ, 0x1c1f ;  /* 0x001c1fff14ac7589 */ /* 0x000e2200000e0000 */
[----:B------:R-:W-:Y:S01]  /*d160*/  FMUL.FTZ R220, R175, UR46 ;  /* 0x0000002eafdc7c20 */ /* 0x000fe20008410000 */
[----:B------:R-:W-:Y:S02]  /*d170*/  FMUL.FTZ R175, R176, UR46 ;  /* 0x0000002eb0af7c20 */ /* 0x000fe40008410000 */
[----:B------:R3:W4:Y:S01]  /*d180*/  SHFL.IDX PT, R176, R20, 0x1, 0x1c1f ;  /* 0x003c1f0014b07f89 */ /* 0x00072200000e0000 */
[----:B------:R-:W-:Y:S01]  /*d190*/  FMUL.FTZ R229, R154, UR46 ;  /* 0x0000002e9ae57c20 */ /* 0x000fe20008410000 */
[----:B------:R-:W-:Y:S01]  /*d1a0*/  FMUL.FTZ R154, R157, UR46 ;  /* 0x0000002e9d9a7c20 */ /* 0x000fe20008410000 */
[----:B------:R-:W-:Y:S01]  /*d1b0*/  FMUL.FTZ R228, R155, UR46 ;  /* 0x0000002e9be47c20 */ /* 0x000fe20008410000 */
[----:B---3--:R-:W-:Y:S01]  /*d1c0*/  IMAD R20, R13, -0x60, RZ ;  /* 0xffffffa00d147824 */ /* 0x008fe200078e02ff */
[----:B------:R-:W3:Y:S01]  /*d1d0*/  MUFU.TANH R152, R152 ;  /* 0x0000009800987308 */ /* 0x000ee20000002400 */
[----:B------:R-:W-:Y:S01]  /*d1e0*/  FMUL.FTZ R227, R158, UR46 ;  /* 0x0000002e9ee37c20 */ /* 0x000fe20008410000 */
[----:B------:R-:W-:Y:S01]  /*d1f0*/  FMUL.FTZ R155, R160, UR46 ;  /* 0x0000002ea09b7c20 */ /* 0x000fe20008410000 */
[----:B------:R-:W-:Y:S01]  /*d200*/  FMUL.FTZ R157, R164, UR46 ;  /* 0x0000002ea49d7c20 */ /* 0x000fe20008410000 */
[----:B-----5:R-:W-:Y:S01]  /*d210*/  IADD3 R20, -R178, 0x1, R20 ;  /* 0x00000001b2147810 */ /* 0x020fe20007ffe114 */
[----:B------:R-:W-:-:S03]  /*d220*/  FMUL.FTZ R158, R165, UR46 ;  /* 0x0000002ea59e7c20 */ /* 0x000fc60008410000 */
[----:B------:R-:W5:Y:S01]  /*d230*/  MUFU.TANH R21, R21 ;  /* 0x0000001500157308 */ /* 0x000f620000002400 */
[----:B------:R-:W-:Y:S01]  /*d240*/  FMUL.FTZ R226, R159, UR46 ;  /* 0x0000002e9fe27c20 */ /* 0x000fe20008410000 */
[----:B------:R-:W-:Y:S01]  /*d250*/  FMUL.FTZ R160, R169, UR46 ;  /* 0x0000002ea9a07c20 */ /* 0x000fe20008410000 */
[----:B------:R-:W-:-:S05]  /*d260*/  FMUL.FTZ R159, R168, UR46 ;  /* 0x0000002ea89f7c20 */ /* 0x000fca0008410000 */
[----:B------:R-:W1:Y:S08]  /*d270*/  MUFU.TANH R153, R153 ;  /* 0x0000009900997308 */ /* 0x000e700000002400 */
[----:B------:R-:W1:Y:S01]  /*d280*/  MUFU.TANH R154, R154 ;  /* 0x0000009a009a7308 */ /* 0x000e620000002400 */
[----:B------:R-:W-:Y:S01]  /*d290*/  FMUL.FTZ R225, R163, UR46 ;  /* 0x0000002ea3e17c20 */ /* 0x000fe20008410000 */
[----:B------:R-:W-:-:S06]  /*d2a0*/  FMUL.FTZ R164, R180, UR46 ;  /* 0x0000002eb4a47c20 */ /* 0x000fcc0008410000 */
[----:B------:R-:W1:Y:S01]  /*d2b0*/  MUFU.TANH R156, R156 ;  /* 0x0000009c009c7308 */ /* 0x000e620000002400 */
[----:B------:R-:W-:-:S07]  /*d2c0*/  FMUL.FTZ R163, R181, UR46 ;  /* 0x0000002eb5a37c20 */ /* 0x000fce0008410000 */
[----:B------:R-:W1:Y:S08]  /*d2d0*/  MUFU.TANH R155, R155 ;  /* 0x0000009b009b7308 */ /* 0x000e700000002400 */
[----:B------:R-:W1:Y:S01]  /*d2e0*/  MUFU.TANH R157, R157 ;  /* 0x0000009d009d7308 */ /* 0x000e620000002400 */
[----:B------:R-:W-:-:S07]  /*d2f0*/  FMUL.FTZ R177, R177, UR46 ;  /* 0x0000002eb1b17c20 */ /* 0x000fce0008410000 */
[----:B------:R-:W1:Y:S01]  /*d300*/  MUFU.TANH R158, R158 ;  /* 0x0000009e009e7308 */ /* 0x000e620000002400 */
[----:B------:R-:W-:Y:S01]  /*d310*/  FMUL.FTZ R169, R186, UR46 ;  /* 0x0000002ebaa97c20 */ /* 0x000fe20008410000 */
[----:B------:R-:W-:Y:S01]  /*d320*/  FMUL.FTZ R165, R184, UR46 ;  /* 0x0000002eb8a57c20 */ /* 0x000fe20008410000 */
[----:B------:R-:W-:-:S05]  /*d330*/  FMUL.FTZ R186, R188, UR46 ;  /* 0x0000002ebcba7c20 */ /* 0x000fca0008410000 */
[----:B------:R-:W1:Y:S01]  /*d340*/  MUFU.TANH R160, R160 ;  /* 0x000000a000a07308 */ /* 0x000e620000002400 */
[----:B------:R-:W-:Y:S01]  /*d350*/  FMUL.FTZ R217, R167, UR46 ;  /* 0x0000002ea7d97c20 */ /* 0x000fe20008410000 */
[----:B------:R-:W-:-:S06]  /*d360*/  FMUL.FTZ R167, R182, UR46 ;  /* 0x0000002eb6a77c20 */ /* 0x000fcc0008410000 */
[----:B------:R-:W1:Y:S01]  /*d370*/  MUFU.TANH R159, R159 ;  /* 0x0000009f009f7308 */ /* 0x000e620000002400 */
[----:B------:R-:W-:-:S07]  /*d380*/  FMUL.FTZ R168, R183, UR46 ;  /* 0x0000002eb7a87c20 */ /* 0x000fce0008410000 */
[----:B------:R-:W1:Y:S01]  /*d390*/  MUFU.TANH R161, R161 ;  /* 0x000000a100a17308 */ /* 0x000e620000002400 */
[----:B------:R-:W-:-:S07]  /*d3a0*/  FMUL.FTZ R183, R185, UR46 ;  /* 0x0000002eb9b77c20 */ /* 0x000fce0008410000 */
[----:B------:R-:W1:Y:S01]  /*d3b0*/  MUFU.TANH R162, R162 ;  /* 0x000000a200a27308 */ /* 0x000e620000002400 */
[----:B------:R-:W-:Y:S01]  /*d3c0*/  FMUL.FTZ R224, R166, UR46 ;  /* 0x0000002ea6e07c20 */ /* 0x000fe20008410000 */
[----:B------:R-:W-:-:S06]  /*d3d0*/  FMUL.FTZ R166, R179, UR46 ;  /* 0x0000002eb3a67c20 */ /* 0x000fcc0008410000 */
        /* <DEDUP_REMOVED lines=11> */
[----:B------:R-:W-:-:S07]  /*d490*/  FMUL.FTZ R199, R199, UR46 ;  /* 0x0000002ec7c77c20 */ /* 0x000fce0008410000 */
[----:B------:R-:W1:Y:S01]  /*d4a0*/  MUFU.TANH R218, R218 ;  /* 0x000000da00da7308 */ /* 0x000e620000002400 */
[----:B------:R-:W-:-:S07]  /*d4b0*/  FMUL.FTZ R223, R170, UR46 ;  /* 0x0000002eaadf7c20 */ /* 0x000fce0008410000 */
        /* <DEDUP_REMOVED lines=8> */
[----:B--2---:R-:W-:-:S05]  /*d540*/  IADD3 R173, -R173, R20, R174 ;  /* 0x00000014adad7210 */ /* 0x004fca0007ffe1ae */
[C---:B0-----:R-:W-:Y:S02]  /*d550*/  IMAD.IADD R20, R173.reuse, 0x1, R172 ;  /* 0x00000001ad147824 */ /* 0x041fe400078e02ac */
[----:B----4-:R-:W-:-:S03]  /*d560*/  IMAD.IADD R176, R173, 0x1, R176 ;  /* 0x00000001adb07824 */ /* 0x010fc600078e02b0 */
[C---:B------:R-:W-:Y:S02]  /*d570*/  ISETP.GT.AND P3, PT, R20.reuse, 0x1, PT ;  /* 0x000000011400780c */ /* 0x040fe40003f64270 */
[C---:B------:R-:W-:Y:S02]  /*d580*/  ISETP.GT.AND P2, PT, R20.reuse, RZ, PT ;  /* 0x000000ff1400720c */ /* 0x040fe40003f44270 */
[C---:B------:R-:W-:Y:S02]  /*d590*/  ISETP.GT.AND P4, PT, R20.reuse, 0x8, PT ;  /* 0x000000081400780c */ /* 0x040fe40003f84270 */
[----:B------:R-:W-:Y:S02]  /*d5a0*/  ISETP.GT.AND P1, PT, R20, 0x9, PT ;  /* 0x000000091400780c */ /* 0x000fe40003f24270 */
[----:B---3--:R-:W-:Y:S02]  /*d5b0*/  FSEL R173, R152, -INF , P3 ;  /* 0xff80000098ad7808 */ /* 0x008fe40001800000 */
[----:B-----5:R-:W-:-:S02]  /*d5c0*/  FSEL R181, R21, -INF , P2 ;  /* 0xff80000015b57808 */ /* 0x020fc40001000000 */
[C---:B------:R-:W-:Y:S02]  /*d5d0*/  ISETP.GT.AND P3, PT, R20.reuse, 0x11, PT ;  /* 0x000000111400780c */ /* 0x040fe40003f64270 */
[----:B-1----:R-:W-:Y:S02]  /*d5e0*/  FSEL R182, R153, -INF , P4 ;  /* 0xff80000099b67808 */ /* 0x002fe40002000000 */
[C---:B------:R-:W-:Y:S02]  /*d5f0*/  ISETP.GT.AND P2, PT, R20.reuse, 0x10, PT ;  /* 0x000000101400780c */ /* 0x040fe40003f44270 */
[----:B------:R-:W-:Y:S02]  /*d600*/  ISETP.GT.AND P4, PT, R20, 0x18, PT ;  /* 0x000000181400780c */ /* 0x000fe40003f84270 */
[----:B------:R-:W-:Y:S02]  /*d610*/  FSEL R174, R154, -INF , P1 ;  /* 0xff8000009aae7808 */ /* 0x000fe40000800000 */
[----:B------:R-:W-:-:S02]  /*d620*/  ISETP.GT.AND P1, PT, R20, 0x19, PT ;  /* 0x000000191400780c */ /* 0x000fc40003f24270 */
[----:B------:R-:W-:Y:S02]  /*d630*/  FSEL R156, R156, -INF , P3 ;  /* 0xff8000009c9c7808 */ /* 0x000fe40001800000 */
[----:B------:R-:W-:Y:S02]  /*d640*/  FSEL R180, R155, -INF , P2 ;  /* 0xff8000009bb47808 */ /* 0x000fe40001000000 */
[C---:B------:R-:W-:Y:S02]  /*d650*/  ISETP.GT.AND P3, PT, R20.reuse, 0x21, PT ;  /* 0x000000211400780c */ /* 0x040fe40003f64270 */
[----:B------:R-:W-:Y:S02]  /*d660*/  FSEL R179, R157, -INF , P4 ;  /* 0xff8000009db37808 */ /* 0x000fe40002000000 */
[C---:B------:R-:W-:Y:S02]  /*d670*/  ISETP.GT.AND P2, PT, R20.reuse, 0x20, PT ;  /* 0x000000201400780c */ /* 0x040fe40003f44270 */
[----:B------:R-:W-:-:S02]  /*d680*/  ISETP.GT.AND P4, PT, R20, 0x28, PT ;  /* 0x000000281400780c */ /* 0x000fc40003f84270 */
[----:B------:R-:W-:Y:S02]  /*d690*/  FSEL R157, R158, -INF , P1 ;  /* 0xff8000009e9d7808 */ /* 0x000fe40000800000 */
[----:B------:R-:W-:Y:S02]  /*d6a0*/  ISETP.GT.AND P1, PT, R20, 0x29, PT ;  /* 0x000000291400780c */ /* 0x000fe40003f24270 */
[----:B------:R-:W-:Y:S02]  /*d6b0*/  FSEL R158, R160, -INF , P3 ;  /* 0xff800000a09e7808 */ /* 0x000fe40001800000 */
[----:B------:R-:W-:Y:S02]  /*d6c0*/  FSEL R178, R159, -INF , P2 ;  /* 0xff8000009fb27808 */ /* 0x000fe40001000000 */
[----:B------:R-:W-:Y:S02]  /*d6d0*/  FSEL R160, R161, -INF , P4 ;  /* 0xff800000a1a07808 */ /* 0x000fe40002000000 */
[----:B------:R-:W-:-:S02]  /*d6e0*/  ISETP.GT.AND P2, PT, R20, 0x30, PT ;  /* 0x000000301400780c */ /* 0x000fc40003f44270 */
[----:B------:R-:W-:Y:S02]  /*d6f0*/  ISETP.GT.AND P4, PT, R20, 0x38, PT ;  /* 0x000000381400780c */ /* 0x000fe40003f84270 */
[----:B------:R-:W-:Y:S02]  /*d700*/  FSEL R154, R162, -INF , P1 ;  /* 0xff800000a29a7808 */ /* 0x000fe40000800000 */
[C---:B------:R-:W-:Y:S02]  /*d710*/  ISETP.GT.AND P1, PT, R20.reuse, 0x39, PT ;  /* 0x000000391400780c */ /* 0x040fe40003f24270 */
[----:B------:R-:W-:Y:S02]  /*d720*/  ISETP.GT.AND P3, PT, R20, 0x31, PT ;  /* 0x000000311400780c */ /* 0x000fe40003f64270 */
[----:B------:R-:W-:Y:S02]  /*d730*/  FSEL R175, R175, -INF , P2 ;  /* 0xff800000afaf7808 */ /* 0x000fe40001000000 */
[----:B------:R-:W-:-:S02]  /*d740*/  FSEL R159, R164, -INF , P4 ;  /* 0xff800000a49f7808 */ /* 0x000fc40002000000 */
[C---:B------:R-:W-:Y:S02]  /*d750*/  ISETP.GT.AND P2, PT, R20.reuse, 0x40, PT ;  /* 0x000000401400780c */ /* 0x040fe40003f44270 */
[----:B------:R-:W-:Y:S02]  /*d760*/  ISETP.GT.AND P4, PT, R20, 0x48, PT ;  /* 0x000000481400780c */ /* 0x000fe40003f84270 */
[----:B------:R-:W-:Y:S02]  /*d770*/  FSEL R155, R163, -INF , P1 ;  /* 0xff800000a39b7808 */ /* 0x000fe40000800000 */
[----:B------:R-:W-:Y:S02]  /*d780*/  ISETP.GT.AND P1, PT, R176, RZ, PT ;  /* 0x000000ffb000720c */ /* 0x000fe40003f24270 */
[----:B------:R-:W-:Y:S02]  /*d790*/  FSEL R177, R177, -INF , P3 ;  /* 0xff800000b1b17808 */ /* 0x000fe40001800000 */
[----:B------:R-:W-:-:S02]  /*d7a0*/  ISETP.GT.AND P3, PT, R20, 0x41, PT ;  /* 0x000000411400780c */ /* 0x000fc40003f64270 */
[----:B------:R-:W-:Y:S02]  /*d7b0*/  FSEL R162, R165, -INF , P2 ;  /* 0xff800000a5a27808 */ /* 0x000fe40001000000 */
[----:B------:R-:W-:Y:S02]  /*d7c0*/  FSEL R152, R186, -INF , P4 ;  /* 0xff800000ba987808 */ /* 0x000fe40002000000 */
[C---:B------:R-:W-:Y:S02]  /*d7d0*/  ISETP.GT.AND P2, PT, R176.reuse, 0x1, PT ;  /* 0x00000001b000780c */ /* 0x040fe40003f44270 */
[----:B------:R-:W-:Y:S02]  /*d7e0*/  FSEL R186, R229, -INF , P1 ;  /* 0xff800000e5ba7808 */ /* 0x000fe40000800000 */
[----:B------:R-:W-:Y:S02]  /*d7f0*/  FSEL R161, R183, -INF , P3 ;  /* 0xff800000b7a17808 */ /* 0x000fe40001800000 */
[----:B------:R-:W-:-:S02]  /*d800*/  ISETP.GT.AND P3, PT, R176, 0x8, PT ;  /* 0x00000008b000780c */ /* 0x000fc40003f64270 */
[----:B------:R-:W-:Y:S02]  /*d810*/  FSEL R153, R228, -INF , P2 ;  /* 0xff800000e4997808 */ /* 0x000fe40001000000 */
[----:B------:R-:W-:Y:S01]  /*d820*/  FMNMX.FTZ R21, R186, R216, !PT ;  /* 0x000000d8ba157209 */ /* 0x000fe20007810000 */
[----:B------:R0:W-:Y:S01]  /*d830*/  MUFU.TANH R172, R199 ;  /* 0x000000c700ac7308 */ /* 0x0001e20000002400 */
[C---:B------:R-:W-:Y:S02]  /*d840*/  ISETP.GT.AND P4, PT, R176.reuse, 0x9, PT ;  /* 0x00000009b000780c */ /* 0x040fe40003f84270 */
[----:B------:R-:W-:Y:S02]  /*d850*/  FMNMX.FTZ R21, R153, R21, !PT ;  /* 0x0000001599157209 */ /* 0x000fe40007810000 */
[----:B------:R-:W-:Y:S02]  /*d860*/  ISETP.GT.AND P1, PT, R176, 0x10, PT ;  /* 0x00000010b000780c */ /* 0x000fe40003f24270 */
[----:B0-----:R-:W-:-:S02]  /*d870*/  FSEL R199, R227, -INF , P3 ;  /* 0xff800000e3c77808 */ /* 0x001fc40001800000 */
[----:B------:R-:W-:Y:S02]  /*d880*/  FSEL R198, R226, -INF , P4 ;  /* 0xff800000e2c67808 */ /* 0x000fe40002000000 */
[----:B------:R-:W-:Y:S02]  /*d890*/  FMNMX.FTZ R21, R199, R21, !PT ;  /* 0x00000015c7157209 */ /* 0x000fe40007810000 */
[----:B------:R-:W-:Y:S02]  /*d8a0*/  ISETP.GT.AND P2, PT, R176, 0x11, PT ;  /* 0x00000011b000780c */ /* 0x000fe40003f44270 */
[----:B------:R-:W-:Y:S02]  /*d8b0*/  FSEL R218, R218, -INF , P1 ;  /* 0xff800000dada7808 */ /* 0x000fe40000800000 */
[----:B------:R-:W-:Y:S01]  /*d8c0*/  FMNMX.FTZ R21, R198, R21, !PT ;  /* 0x00000015c6157209 */ /* 0x000fe20007810000 */
[----:B------:R-:W0:Y:S01]  /*d8d0*/  MUFU.TANH R222, R222 ;  /* 0x000000de00de7308 */ /* 0x000e220000002400 */
[----:B------:R-:W-:-:S02]  /*d8e0*/  ISETP.GT.AND P3, PT, R176, 0x18, PT ;  /* 0x00000018b000780c */ /* 0x000fc40003f64270 */
[----:B------:R-:W-:Y:S02]  /*d8f0*/  FSEL R194, R225, -INF , P2 ;  /* 0xff800000e1c27808 */ /* 0x000fe40001000000 */
[----:B------:R-:W-:Y:S01]  /*d900*/  FMNMX.FTZ R21, R218, R21, !PT ;  /* 0x00000015da157209 */ /* 0x000fe20007810000 */
[----:B------:R-:W-:Y:S01]  /*d910*/  FMUL.FTZ R188, R191, UR46 ;  /* 0x0000002ebfbc7c20 */ /* 0x000fe20008410000 */
[----:B------:R-:W-:Y:S01]  /*d920*/  ISETP.GT.AND P4, PT, R176, 0x19, PT ;  /* 0x00000019b000780c */ /* 0x000fe20003f84270 */
[----:B------:R-:W1:Y:S01]  /*d930*/  MUFU.TANH R221, R221 ;  /* 0x000000dd00dd7308 */ /* 0x000e620000002400 */
[----:B------:R-:W-:Y:S02]  /*d940*/  FSEL R191, R224, -INF , P3 ;  /* 0xff800000e0bf7808 */ /* 0x000fe40001800000 */
[----:B------:R-:W-:Y:S02]  /*d950*/  FMNMX.FTZ R21, R194, R21, !PT ;  /* 0x00000015c2157209 */ /* 0x000fe40007810000 */
[----:B------:R-:W-:-:S02]  /*d960*/  ISETP.GT.AND P1, PT, R176, 0x20, PT ;  /* 0x00000020b000780c */ /* 0x000fc40003f24270 */
[----:B------:R-:W-:Y:S01]  /*d970*/  FSEL R217, R217, -INF , P4 ;  /* 0xff800000d9d97808 */ /* 0x000fe20002000000 */
[----:B------:R-:W2:Y:S01]  /*d980*/  MUFU.TANH R220, R220 ;  /* 0x000000dc00dc7308 */ /* 0x000ea20000002400 */
[----:B------:R-:W-:Y:S01]  /*d990*/  FMNMX.FTZ R21, R191, R21, !PT ;  /* 0x00000015bf157209 */ /* 0x000fe20007810000 */
[----:B------:R-:W-:Y:S01]  /*d9a0*/  FMUL.FTZ R184, R195, UR46 ;  /* 0x0000002ec3b87c20 */ /* 0x000fe20008410000 */
[----:B------:R-:W-:Y:S02]  /*d9b0*/  ISETP.GT.AND P2, PT, R176, 0x21, PT ;  /* 0x00000021b000780c */ /* 0x000fe40003f44270 */
[----:B------:R-:W-:Y:S02]  /*d9c0*/  FSEL R195, R223, -INF , P1 ;  /* 0xff800000dfc37808 */ /* 0x000fe40000800000 */
[----:B------:R-:W-:Y:S01]  /*d9d0*/  FMNMX.FTZ R21, R217, R21, !PT ;  /* 0x00000015d9157209 */ /* 0x000fe20007810000 */
[----:B------:R-:W3:Y:S01]  /*d9e0*/  MUFU.TANH R219, R219 ;  /* 0x000000db00db7308 */ /* 0x000ee20000002400 */
[----:B------:R-:W-:Y:S01]  /*d9f0*/  FMUL.FTZ R171, R190, UR46 ;  /* 0x0000002ebeab7c20 */ /* 0x000fe20008410000 */
[----:B------:R-:W-:-:S02]  /*da00*/  ISETP.GT.AND P3, PT, R176, 0x28, PT ;  /* 0x00000028b000780c */ /* 0x000fc40003f64270 */
[----:B0-----:R-:W-:Y:S02]  /*da10*/  FSEL R190, R222, -INF , P2 ;  /* 0xff800000debe7808 */ /* 0x001fe40001000000 */
[----:B------:R-:W-:Y:S02]  /*da20*/  FMNMX.FTZ R21, R195, R21, !PT ;  /* 0x00000015c3157209 */ /* 0x000fe40007810000 */
[----:B------:R-:W0:Y:S01]  /*da30*/  MUFU.TANH R166, R166 ;  /* 0x000000a600a67308 */ /* 0x000e220000002400 */
[----:B------:R-:W-:Y:S02]  /*da40*/  ISETP.GT.AND P4, PT, R176, 0x29, PT ;  /* 0x00000029b000780c */ /* 0x000fe40003f84270 */
[----:B-1----:R-:W-:Y:S02]  /*da50*/  FSEL R163, R221, -INF , P3 ;  /* 0xff800000dda37808 */ /* 0x002fe40001800000 */
[----:B------:R-:W-:-:S03]  /*da60*/  FMNMX.FTZ R21, R190, R21, !PT ;  /* 0x00000015be157209 */ /* 0x000fc60007810000 */
[----:B------:R-:W1:Y:S01]  /*da70*/  MUFU.TANH R167, R167 ;  /* 0x000000a700a77308 */ /* 0x000e620000002400 */
[----:B------:R-:W-:Y:S02]  /*da80*/  ISETP.GT.AND P1, PT, R176, 0x30, PT ;  /* 0x00000030b000780c */ /* 0x000fe40003f24270 */
[----:B--2---:R-:W-:Y:S02]  /*da90*/  FSEL R164, R220, -INF , P4 ;  /* 0xff800000dca47808 */ /* 0x004fe40002000000 */
[----:B------:R-:W-:-:S03]  /*daa0*/  FMNMX.FTZ R21, R163, R21, !PT ;  /* 0x00000015a3157209 */ /* 0x000fc60007810000 */
[----:B------:R-:W2:Y:S01]  /*dab0*/  MUFU.TANH R168, R168 ;  /* 0x000000a800a87308 */ /* 0x000ea20000002400 */
[----:B------:R-:W-:Y:S02]  /*dac0*/  ISETP.GT.AND P2, PT, R176, 0x31, PT ;  /* 0x00000031b000780c */ /* 0x000fe40003f44270 */
[----:B---3--:R-:W-:Y:S02]  /*dad0*/  FSEL R165, R219, -INF , P1 ;  /* 0xff800000dba57808 */ /* 0x008fe40000800000 */
[----:B------:R-:W-:-:S03]  /*dae0*/  FMNMX.FTZ R21, R164, R21, !PT ;  /* 0x00000015a4157209 */ /* 0x000fc60007810000 */
[----:B------:R-:W3:Y:S01]  /*daf0*/  MUFU.TANH R169, R169 ;  /* 0x000000a900a97308 */ /* 0x000ee20000002400 */
[----:B------:R-:W-:Y:S02]  /*db00*/  ISETP.GT.AND P3, PT, R176, 0x38, PT ;  /* 0x00000038b000780c */ /* 0x000fe40003f64270 */
[----:B0-----:R-:W-:Y:S02]  /*db10*/  FSEL R166, R166, -INF , P2 ;  /* 0xff800000a6a67808 */ /* 0x001fe40001000000 */
[----:B------:R-:W-:-:S03]  /*db20*/  FMNMX.FTZ R21, R165, R21, !PT ;  /* 0x00000015a5157209 */ /* 0x000fc60007810000 */
        /* <DEDUP_REMOVED lines=23> */
[----:B------:R-:W-:Y:S02]  /*dca0*/  FMNMX.FTZ R21, R171, R21, !PT ;  /* 0x00000015ab157209 */ /* 0x000fe40007810000 */
[----:B------:R-:W-:Y:S02]  /*dcb0*/  ISETP.GT.AND P2, PT, R176, 0x51, PT ;  /* 0x00000051b000780c */ /* 0x000fe40003f44270 */
[----:B---3--:R-:W-:Y:S02]  /*dcc0*/  FSEL R187, R187, -INF , P1 ;  /* 0xff800000bbbb7808 */ /* 0x008fe40000800000 */
[----:B------:R-:W-:-:S02]  /*dcd0*/  FMNMX.FTZ R21, R188, R21, !PT ;  /* 0x00000015bc157209 */ /* 0x000fc40007810000 */
[----:B------:R-:W-:Y:S02]  /*dce0*/  ISETP.GT.AND P3, PT, R176, 0x58, PT ;  /* 0x00000058b000780c */ /* 0x000fe40003f64270 */
[----:B0-----:R-:W-:Y:S02]  /*dcf0*/  FSEL R184, R184, -INF , P2 ;  /* 0xff800000b8b87808 */ /* 0x001fe40001000000 */
[----:B------:R-:W-:Y:S02]  /*dd00*/  FMNMX.FTZ R21, R187, R21, !PT ;  /* 0x00000015bb157209 */ /* 0x000fe40007810000 */
[----:B------:R-:W-:Y:S02]  /*dd10*/  ISETP.GT.AND P4, PT, R176, 0x59, PT ;  /* 0x00000059b000780c */ /* 0x000fe40003f84270 */
[----:B-1----:R-:W-:Y:S02]  /*dd20*/  FSEL R185, R185, -INF , P3 ;  /* 0xff800000b9b97808 */ /* 0x002fe40001800000 */
[----:B------:R-:W-:-:S02]  /*dd30*/  FMNMX.FTZ R21, R184, R21, !PT ;  /* 0x00000015b8157209 */ /* 0x000fc40007810000 */
[----:B------:R-:W-:Y:S02]  /*dd40*/  FSEL R172, R172, -INF , P4 ;  /* 0xff800000acac7808 */ /* 0x000fe40002000000 */
[C---:B------:R-:W-:Y:S02]  /*dd50*/  ISETP.GT.AND P1, PT, R20.reuse, 0x49, PT ;  /* 0x000000491400780c */ /* 0x040fe40003f24270 */
[C---:B------:R-:W-:Y:S02]  /*dd60*/  ISETP.GT.AND P2, PT, R20.reuse, 0x50, PT ;  /* 0x000000501400780c */ /* 0x040fe40003f44270 */
[C---:B------:R-:W-:Y:S02]  /*dd70*/  ISETP.GT.AND P3, PT, R20.reuse, 0x51, PT ;  /* 0x000000511400780c */ /* 0x040fe40003f64270 */
[C---:B------:R-:W-:Y:S02]  /*dd80*/  ISETP.GT.AND P4, PT, R20.reuse, 0x58, PT ;  /* 0x000000581400780c */ /* 0x040fe40003f84270 */
[----:B------:R-:W-:-:S02]  /*dd90*/  ISETP.GT.AND P5, PT, R20, 0x59, PT ;  /* 0x000000591400780c */ /* 0x000fc40003fa4270 */
[----:B------:R-:W-:-:S04]  /*dda0*/  FMNMX.FTZ R20, R185, R21, !PT ;  /* 0x00000015b9147209 */ /* 0x000fc80007810000 */
[----:B------:R-:W-:-:S05]  /*ddb0*/  FMNMX.FTZ R20, R172, R20, !PT ;  /* 0x00000014ac147209 */ /* 0x000fca0007810000 */
[----:B------:R-:W0:Y:S02]  /*ddc0*/  SHFL.BFLY PT, R21, R20, 0x2, 0x1f ;  /* 0x0c401f0014157f89 */ /* 0x000e2400000e0000 */
[----:B0-----:R-:W-:-:S05]  /*ddd0*/  FMNMX.FTZ R21, R20, R21, !PT ;  /* 0x0000001514157209 */ /* 0x001fca0007810000 */
[----:B------:R-:W0:Y:S01]  /*dde0*/  SHFL.BFLY PT, R20, R21, 0x1, 0x1f ;  /* 0x0c201f0015147f89 */ /* 0x000e2200000e0000 */
[----:B------:R-:W-:Y:S01]  /*ddf0*/  UMOV UR37, UR40 ;  /* 0x0000002800257c82 */ /* 0x000fe20008000000 */
[----:B------:R-:W-:Y:S01]  /*de00*/  FMUL.FTZ R189, R189, UR46 ;  /* 0x0000002ebdbd7c20 */ /* 0x000fe20008410000 */
[----:B0-----:R-:W-:-:S04]  /*de10*/  FMNMX.FTZ R21, R21, R20, !PT ;  /* 0x0000001415157209 */ /* 0x001fc80007810000 */
[C---:B------:R-:W-:Y:S01]  /*de20*/  FSETP.NEU.FTZ.AND P6, PT, R21.reuse, -INF , PT ;  /* 0xff8000001500780b */ /* 0x040fe20003fdd000 */
[----:B------:R-:W-:-:S03]  /*de30*/  FMUL.FTZ R176, R21, UR37 ;  /* 0x0000002515b07c20 */ /* 0x000fc60008410000 */
[----:B------:R-:W-:Y:S02]  /*de40*/  FSEL R20, R21, RZ, P6 ;  /* 0x000000ff15147208 */ /* 0x000fe40003000000 */
[----:B------:R-:W-:-:S03]  /*de50*/  FSEL R176, R176, RZ, P6 ;  /* 0x000000ffb0b07208 */ /* 0x000fc60003000000 */
[----:B------:R-:W-:Y:S02]  /*de60*/  FADD.FTZ R20, -R20, R216 ;  /* 0x000000d814147221 */ /* 0x000fe40000010100 */
[--C-:B------:R-:W-:Y:S02]  /*de70*/  FFMA.FTZ R186, R186, UR37, -R176.reuse ;  /* 0x00000025baba7c23 */ /* 0x100fe400080108b0 */
[----:B------:R-:W-:Y:S01]  /*de80*/  FMUL.FTZ R20, R20, UR37 ;  /* 0x0000002514147c20 */ /* 0x000fe20008410000 */
        /* <DEDUP_REMOVED lines=9> */
[--C-:B0-----:R-:W-:Y:S01]  /*df20*/  FFMA.FTZ R189, R195, UR37, -R176.reuse ;  /* 0x00000025c3bd7c23 */ /* 0x101fe200080108b0 */
        /* <DEDUP_REMOVED lines=15> */
[----:B------:R-:W0:Y:S02]  /*e020*/  MUFU.EX2 R176, R20 ;  /* 0x0000001400b07308 */ /* 0x000e240000000800 */
[----:B0-----:R-:W-:Y:S01]  /*e030*/  FFMA.FTZ R186, R176, R0, R195 ;  /* 0x00000000b0ba7223 */ /* 0x001fe200000100c3 */
[----:B------:R-:W-:-:S04]  /*e040*/  FMNMX.FTZ R0, R181, R215, !PT ;  /* 0x000000d7b5007209 */ /* 0x000fc80007810000 */
[----:B------:R-:W-:-:S04]  /*e050*/  FMNMX.FTZ R0, R173, R0, !PT ;  /* 0x00000000ad007209 */ /* 0x000fc80007810000 */
[----:B------:R-:W-:-:S04]  /*e060*/  FMNMX.FTZ R0, R182, R0, !PT ;  /* 0x00000000b6007209 */ /* 0x000fc80007810000 */
[----:B------:R-:W-:-:S04]  /*e070*/  FMNMX.FTZ R0, R174, R0, !PT ;  /* 0x00000000ae007209 */ /* 0x000fc80007810000 */
[----:B------:R-:W-:-:S04]  /*e080*/  FMNMX.FTZ R0, R180, R0, !PT ;  /* 0x00000000b4007209 */ /* 0x000fc80007810000 */
[----:B------:R-:W-:-:S04]  /*e090*/  FMNMX.FTZ R0, R156, R0, !PT ;  /* 0x000000009c007209 */ /* 0x000fc80007810000 */
[----:B------:R-:W-:-:S04]  /*e0a0*/  FMNMX.FTZ R0, R179, R0, !PT ;  /* 0x00000000b3007209 */ /* 0x000fc80007810000 */
[----:B------:R-:W-:Y:S01]  /*e0b0*/  FMNMX.FTZ R0, R157, R0, !PT ;  /* 0x000000009d007209 */ /* 0x000fe20007810000 */
[----:B------:R-:W0:Y:S03]  /*e0c0*/  MUFU.EX2 R153, R153 ;  /* 0x0000009900997308 */ /* 0x000e260000000800 */
[----:B------:R-:W-:-:S04]  /*e0d0*/  FMNMX.FTZ R0, R178, R0, !PT ;  /* 0x00000000b2007209 */ /* 0x000fc80007810000 */
[----:B------:R-:W-:-:S04]  /*e0e0*/  FMNMX.FTZ R0, R158, R0, !PT ;  /* 0x000000009e007209 */ /* 0x000fc80007810000 */
[----:B------:R-:W-:-:S04]  /*e0f0*/  FMNMX.FTZ R0, R160, R0, !PT ;  /* 0x00000000a0007209 */ /* 0x000fc80007810000 */
[----:B------:R-:W-:-:S04]  /*e100*/  FMNMX.FTZ R0, R154, R0, !PT ;  /* 0x000000009a007209 */ /* 0x000fc80007810000 */
[----:B------:R-:W-:Y:S01]  /*e110*/  FMNMX.FTZ R0, R175, R0, !PT ;  /* 0x00000000af007209 */ /* 0x000fe20007810000 */
[C---:B0-----:R-:W-:Y:S01]  /*e120*/  FADD.FTZ R186, R153.reuse, R186 ;  /* 0x000000ba99ba7221 */ /* 0x041fe20000010000 */
[----:B------:R-:W-:Y:S01]  /*e130*/  F2FP.BF16.F32.PACK_AB R153, R153, R195 ;  /* 0x000000c39999723e */ /* 0x000fe200000010ff */
[----:B------:R-:W-:Y:S01]  /*e140*/  FMUL.FTZ R195, R192, UR46 ;  /* 0x0000002ec0c37c20 */ /* 0x000fe20008410000 */
[----:B------:R-:W-:Y:S01]  /*e150*/  FMNMX.FTZ R20, R177, R0, !PT ;  /* 0x00000000b1147209 */ /* 0x000fe20007810000 */
[----:B------:R-:W-:-:S03]  /*e160*/  FMUL.FTZ R193, R193, UR46 ;  /* 0x0000002ec1c17c20 */ /* 0x000fc60008410000 */
[----:B------:R-:W-:Y:S01]  /*e170*/  FMNMX.FTZ R20, R159, R20, !PT ;  /* 0x000000149f147209 */ /* 0x000fe20007810000 */
[----:B------:R-:W0:Y:S03]  /*e180*/  MUFU.TANH R195, R195 ;  /* 0x000000c300c37308 */ /* 0x000e260000002400 */
[----:B------:R-:W-:Y:S01]  /*e190*/  FMNMX.FTZ R192, R155, R20, !PT ;  /* 0x000000149bc07209 */ /* 0x000fe20007810000 */
[----:B------:R-:W-:Y:S01]  /*e1a0*/  FMUL.FTZ R196, R196, UR46 ;  /* 0x0000002ec4c47c20 */ /* 0x000fe20008410000 */
[----:B------:R-:W-:Y:S02]  /*e1b0*/  FMUL.FTZ R198, R197, UR46 ;  /* 0x0000002ec5c67c20 */ /* 0x000fe40008410000 */
[----:B------:R-:W-:Y:S01]  /*e1c0*/  FMNMX.FTZ R192, R162, R192, !PT ;  /* 0x000000c0a2c07209 */ /* 0x000fe20007810000 */
[----:B------:R-:W1:Y:S03]  /*e1d0*/  MUFU.TANH R0, R193 ;  /* 0x000000c100007308 */ /* 0x000e660000002400 */
[----:B------:R-:W-:-:S05]  /*e1e0*/  FMNMX.FTZ R192, R161, R192, !PT ;  /* 0x000000c0a1c07209 */ /* 0x000fca0007810000 */
[----:B------:R1:W2:Y:S01]  /*e1f0*/  MUFU.TANH R20, R196 ;  /* 0x000000c400147308 */ /* 0x0002a20000002400 */
[----:B------:R-:W-:Y:S02]  /*e200*/  FSEL R183, R183, -INF , P1 ;  /* 0xff800000b7b77808 */ /* 0x000fe40000800000 */
[----:B------:R-:W-:-:S05]  /*e210*/  FMNMX.FTZ R192, R152, R192, !PT ;  /* 0x000000c098c07209 */ /* 0x000fca0007810000 */
[----:B------:R-:W3:Y:S01]  /*e220*/  MUFU.TANH R198, R198 ;  /* 0x000000c600c67308 */ /* 0x000ee20000002400 */
[----:B0-----:R-:W-:Y:S02]  /*e230*/  FSEL R195, R195, -INF , P2 ;  /* 0xff800000c3c37808 */ /* 0x001fe40001000000 */
[----:B------:R-:W-:Y:S02]  /*e240*/  FMNMX.FTZ R192, R183, R192, !PT ;  /* 0x000000c0b7c07209 */ /* 0x000fe40007810000 */
[----:B-1----:R-:W-:Y:S02]  /*e250*/  FSEL R196, R0, -INF , P3 ;  /* 0xff80000000c47808 */ /* 0x002fe40001800000 */
[----:B------:R-:W-:Y:S02]  /*e260*/  FMNMX.FTZ R192, R195, R192, !PT ;  /* 0x000000c0c3c07209 */ /* 0x000fe40007810000 */
[----:B--2---:R-:W-:Y:S02]  /*e270*/  FSEL R197, R20, -INF , P4 ;  /* 0xff80000014c57808 */ /* 0x004fe40002000000 */
[----:B------:R-:W-:-:S04]  /*e280*/  FMNMX.FTZ R192, R196, R192, !PT ;  /* 0x000000c0c4c07209 */ /* 0x000fc80007810000 */
[----:B------:R-:W-:Y:S02]  /*e290*/  FMNMX.FTZ R20, R197, R192, !PT ;  /* 0x000000c0c5147209 */ /* 0x000fe40007810000 */
[----:B---3--:R-:W-:-:S04]  /*e2a0*/  FSEL R198, R198, -INF , P5 ;  /* 0xff800000c6c67808 */ /* 0x008fc80002800000 */
[----:B------:R-:W-:-:S05]  /*e2b0*/  FMNMX.FTZ R20, R198, R20, !PT ;  /* 0x00000014c6147209 */ /* 0x000fca0007810000 */
[----:B------:R-:W0:Y:S02]  /*e2c0*/  SHFL.BFLY PT, R0, R20, 0x2, 0x1f ;  /* 0x0c401f0014007f89 */ /* 0x000e2400000e0000 */
[----:B0-----:R-:W-:-:S05]  /*e2d0*/  FMNMX.FTZ R20, R20, R0, !PT ;  /* 0x0000000014147209 */ /* 0x001fca0007810000 */
[----:B------:R-:W0:Y:S01]  /*e2e0*/  SHFL.BFLY PT, R0, R20, 0x1, 0x1f ;  /* 0x0c201f0014007f89 */ /* 0x000e2200000e0000 */
[----:B------:R-:W1:Y:S08]  /*e2f0*/  MUFU.EX2 R199, R199 ;  /* 0x000000c700c77308 */ /* 0x000e700000000800 */
[----:B------:R-:W2:Y:S08]  /*e300*/  MUFU.EX2 R216, R216 ;  /* 0x000000d800d87308 */ /* 0x000eb00000000800 */
[----:B------:R3:W-:Y:S01]  /*e310*/  MUFU.EX2 R192, R217 ;  /* 0x000000d900c07308 */ /* 0x0007e20000000800 */
[----:B0-----:R-:W-:-:S07]  /*e320*/  FMNMX.FTZ R20, R20, R0, !PT ;  /* 0x0000000014147209 */ /* 0x001fce0007810000 */
[----:B------:R0:W4:Y:S01]  /*e330*/  MUFU.EX2 R193, R218 ;  /* 0x000000da00c17308 */ /* 0x0001220000000800 */
[C---:B------:R-:W-:Y:S01]  /*e340*/  FSETP.NEU.FTZ.AND P1, PT, R20.reuse, -INF , PT ;  /* 0xff8000001400780b */ /* 0x040fe20003f3d000 */
[----:B---3--:R-:W-:-:S03]  /*e350*/  FMUL.FTZ R217, R20, UR37 ;  /* 0x0000002514d97c20 */ /* 0x008fc60008410000 */
[----:B------:R-:W-:-:S03]  /*e360*/  FSEL R0, R20, RZ, P1 ;  /* 0x000000ff14007208 */ /* 0x000fc60000800000 */
[----:B------:R-:W3:Y:S01]  /*e370*/  MUFU.EX2 R194, R194 ;  /* 0x000000c200c27308 */ /* 0x000ee20000000800 */
[----:B------:R-:W-:Y:S01]  /*e380*/  FSEL R217, R217, RZ, P1 ;  /* 0x000000ffd9d97208 */ /* 0x000fe20000800000 */
[----:B-1----:R-:W-:Y:S01]  /*e390*/  FADD.FTZ R186, R199, R186 ;  /* 0x000000bac7ba7221 */ /* 0x002fe20000010000 */
[----:B------:R-:W-:-:S03]  /*e3a0*/  FADD.FTZ R215, -R0, R215 ;  /* 0x000000d700d77221 */ /* 0x000fc60000010100 */
[--C-:B------:R-:W-:Y:S01]  /*e3b0*/  FFMA.FTZ R178, R178, UR37, -R217.reuse ;  /* 0x00000025b2b27c23 */ /* 0x100fe200080108d9 */
[--C-:B------:R-:W-:Y:S01]  /*e3c0*/  FFMA.FTZ R219, R175, UR37, -R217.reuse ;  /* 0x00000025afdb7c23 */ /* 0x100fe200080108d9 */
[----:B------:R-:W1:Y:S01]  /*e3d0*/  MUFU.EX2 R191, R191 ;  /* 0x000000bf00bf7308 */ /* 0x000e620000000800 */
[--C-:B0-----:R-:W-:Y:S01]  /*e3e0*/  FFMA.FTZ R218, R154, UR37, -R217.reuse ;  /* 0x000000259ada7c23 */ /* 0x101fe200080108d9 */
[--C-:B------:R-:W-:Y:S01]  /*e3f0*/  FFMA.FTZ R181, R181, UR37, -R217.reuse ;  /* 0x00000025b5b57c23 */ /* 0x100fe200080108d9 */
[--C-:B------:R-:W-:Y:S01]  /*e400*/  FFMA.FTZ R182, R182, UR37, -R217.reuse ;  /* 0x00000025b6b67c23 */ /* 0x100fe200080108d9 */
[--C-:B------:R-:W-:Y:S01]  /*e410*/  FFMA.FTZ R174, R174, UR37, -R217.reuse ;  /* 0x00000025aeae7c23 */ /* 0x100fe200080108d9 */
[----:B------:R-:W-:-:S03]  /*e420*/  FFMA.FTZ R180, R180, UR37, -R217 ;  /* 0x00000025b4b47c23 */ /* 0x000fc600080108d9 */
        /* <DEDUP_REMOVED lines=9> */
[--C-:B0-----:R-:W-:Y:S01]  /*e4c0*/  FFMA.FTZ R188, R173, UR37, -R217.reuse ;  /* 0x00000025adbc7c23 */ /* 0x101fe200080108d9 */
[--C-:B------:R-:W-:Y:S01]  /*e4d0*/  FFMA.FTZ R162, R162, UR37, -R217.reuse ;  /* 0x00000025a2a27c23 */ /* 0x100fe200080108d9 */
[--C-:B------:R-:W-:Y:S01]  /*e4e0*/  FFMA.FTZ R220, R152, UR37, -R217.reuse ;  /* 0x0000002598dc7c23 */ /* 0x100fe200080108d9 */
[--C-:B------:R-:W-:Y:S01]  /*e4f0*/  FFMA.FTZ R183, R183, UR37, -R217.reuse ;  /* 0x00000025b7b77c23 */ /* 0x100fe200080108d9 */
[--C-:B------:R-:W-:Y:S01]  /*e500*/  FFMA.FTZ R195, R195, UR37, -R217.reuse ;  /* 0x00000025c3c37c23 */ /* 0x100fe200080108d9 */
[--C-:B------:R-:W-:Y:S01]  /*e510*/  FFMA.FTZ R196, R196, UR37, -R217.reuse ;  /* 0x00000025c4c47c23 */ /* 0x100fe200080108d9 */
[--C-:B------:R-:W-:Y:S01]  /*e520*/  FFMA.FTZ R197, R197, UR37, -R217.reuse ;  /* 0x00000025c5c57c23 */ /* 0x100fe200080108d9 */
[----:B------:R0:W-:Y:S01]  /*e530*/  MUFU.EX2 R173, R187 ;  /* 0x000000bb00ad7308 */ /* 0x0001e20000000800 */
[--C-:B-----5:R-:W-:Y:S01]  /*e540*/  FFMA.FTZ R185, R161, UR37, -R217.reuse ;  /* 0x00000025a1b97c23 */ /* 0x120fe200080108d9 */
[--C-:B------:R-:W-:Y:S01]  /*e550*/  FFMA.FTZ R198, R198, UR37, -R217.reuse ;  /* 0x00000025c6c67c23 */ /* 0x100fe200080108d9 */
[----:B--2---:R-:W-:Y:S01]  /*e560*/  FADD.FTZ R186, R216, R186 ;  /* 0x000000bad8ba7221 */ /* 0x004fe20000010000 */
[----:B0-----:R-:W-:-:S04]  /*e570*/  FFMA.FTZ R187, R155, UR37, -R217 ;  /* 0x000000259bbb7c23 */ /* 0x001fc800080108d9 */
[----:B------:R0:W-:Y:S01]  /*e580*/  MUFU.EX2 R217, R178 ;  /* 0x000000b200d97308 */ /* 0x0001e20000000800 */
[----:B----4-:R-:W-:Y:S01]  /*e590*/  FADD.FTZ R186, R193, R186 ;  /* 0x000000bac1ba7221 */ /* 0x010fe20000010000 */
[----:B0-----:R-:W-:-:S06]  /*e5a0*/  FMUL.FTZ R178, R215, UR37 ;  /* 0x00000025d7b27c20 */ /* 0x001fcc0008410000 */
[----:B------:R-:W0:Y:S01]  /*e5b0*/  MUFU.EX2 R189, R189 ;  /* 0x000000bd00bd7308 */ /* 0x000e220000000800 */
[----:B---3--:R-:W-:-:S07]  /*e5c0*/  FADD.FTZ R186, R194, R186 ;  /* 0x000000bac2ba7221 */ /* 0x008fce0000010000 */
[----:B------:R-:W-:Y:S01]  /*e5d0*/  MUFU.EX2 R152, R181 ;  /* 0x000000b500987308 */ /* 0x000fe20000000800 */
[----:B-1----:R-:W-:-:S07]  /*e5e0*/  FADD.FTZ R186, R191, R186 ;  /* 0x000000babfba7221 */ /* 0x002fce0000010000 */
[----:B------:R-:W1:Y:S01]  /*e5f0*/  MUFU.EX2 R178, R178 ;  /* 0x000000b200b27308 */ /* 0x000e620000000800 */
[----:B------:R-:W-:-:S07]  /*e600*/  FADD.FTZ R186, R192, R186 ;  /* 0x000000bac0ba7221 */ /* 0x000fce0000010000 */
[----:B------:R-:W2:Y:S08]  /*e610*/  MUFU.EX2 R188, R188 ;  /* 0x000000bc00bc7308 */ /* 0x000eb00000000800 */
[----:B------:R-:W3:Y:S08]  /*e620*/  MUFU.EX2 R182, R182 ;  /* 0x000000b600b67308 */ /* 0x000ef00000000800 */
[----:B------:R-:W4:Y:S08]  /*e630*/  MUFU.EX2 R174, R174 ;  /* 0x000000ae00ae7308 */ /* 0x000f300000000800 */
[----:B------:R0:W-:Y:S08]  /*e640*/  MUFU.EX2 R221, R158 ;  /* 0x0000009e00dd7308 */ /* 0x0001f00000000800 */
[----:B------:R-:W5:Y:S01]  /*e650*/  MUFU.EX2 R190, R190 ;  /* 0x000000be00be7308 */ /* 0x000f620000000800 */
[----:B0-----:R-:W-:-:S07]  /*e660*/  FADD.FTZ R158, R189, R186 ;  /* 0x000000babd9e7221 */ /* 0x001fce0000010000 */
[----:B------:R-:W0:Y:S08]  /*e670*/  MUFU.EX2 R180, R180 ;  /* 0x000000b400b47308 */ /* 0x000e300000000800 */
[----:B------:R1:W-:Y:S02]  /*e680*/  MUFU.EX2 R186, R154 ;  /* 0x0000009a00ba7308 */ /* 0x0003e40000000800 */
[----:B-1----:R-:W-:-:S06]  /*e690*/  FFMA.FTZ R154, R178, R3, R152 ;  /* 0x00000003b29a7223 */ /* 0x002fcc0000010098 */
[----:B------:R-:W1:Y:S01]  /*e6a0*/  MUFU.EX2 R156, R156 ;  /* 0x0000009c009c7308 */ /* 0x000e620000000800 */
[----:B--2---:R-:W-:-:S04]  /*e6b0*/  FADD.FTZ R154, R188, R154 ;  /* 0x0000009abc9a7221 */ /* 0x004fc80000010000 */
[----:B---3--:R-:W-:-:S03]  /*e6c0*/  FADD.FTZ R154, R182, R154 ;  /* 0x0000009ab69a7221 */ /* 0x008fc60000010000 */
[----:B------:R-:W2:Y:S01]  /*e6d0*/  MUFU.EX2 R179, R179 ;  /* 0x000000b300b37308 */ /* 0x000ea20000000800 */
[----:B----4-:R-:W-:Y:S01]  /*e6e0*/  FADD.FTZ R154, R174, R154 ;  /* 0x0000009aae9a7221 */ /* 0x010fe20000010000 */
[----:B-----5:R-:W-:-:S06]  /*e6f0*/  FADD.FTZ R3, R190, R158 ;  /* 0x0000009ebe037221 */ /* 0x020fcc0000010000 */
[----:B------:R-:W3:Y:S01]  /*e700*/  MUFU.EX2 R181, R157 ;  /* 0x0000009d00b57308 */ /* 0x000ee20000000800 */
[----:B0-----:R-:W-:-:S04]  /*e710*/  FADD.FTZ R158, R180, R154 ;  /* 0x0000009ab49e7221 */ /* 0x001fc80000010000 */
[----:B-1----:R-:W-:-:S03]  /*e720*/  FADD.FTZ R158, R156, R158 ;  /* 0x0000009e9c9e7221 */ /* 0x002fc60000010000 */
[----:B------:R-:W0:Y:S01]  /*e730*/  MUFU.EX2 R163, R163 ;  /* 0x000000a300a37308 */ /* 0x000e220000000800 */
[----:B--2---:R-:W-:-:S07]  /*e740*/  FADD.FTZ R158, R179, R158 ;  /* 0x0000009eb39e7221 */ /* 0x004fce0000010000 */
[----:B------:R1:W-:Y:S01]  /*e750*/  MUFU.EX2 R222, R160 ;  /* 0x000000a000de7308 */ /* 0x0003e20000000800 */
[----:B---3--:R-:W-:-:S07]  /*e760*/  FADD.FTZ R158, R181, R158 ;  /* 0x0000009eb59e7221 */ /* 0x008fce0000010000 */
[----:B------:R-:W2:Y:S01]  /*e770*/  MUFU.EX2 R164, R164 ;  /* 0x000000a400a47308 */ /* 0x000ea20000000800 */
[----:B-1----:R-:W-:-:S07]  /*e780*/  FADD.FTZ R160, R217, R158 ;  /* 0x0000009ed9a07221 */ /* 0x002fce0000010000 */
[----:B------:R-:W1:Y:S01]  /*e790*/  MUFU.EX2 R218, R218 ;  /* 0x000000da00da7308 */ /* 0x000e620000000800 */
[----:B------:R-:W-:-:S07]  /*e7a0*/  F2FP.BF16.F32.PACK_AB R152, R188, R152 ;  /* 0x00000098bc98723e */ /* 0x000fce00000010ff */
[----:B------:R-:W3:Y:S01]  /*e7b0*/  MUFU.EX2 R165, R165 ;  /* 0x000000a500a57308 */ /* 0x000ee20000000800 */
[----:B------:R-:W-:Y:S01]  /*e7c0*/  F2FP.BF16.F32.PACK_AB R154, R174, R182 ;  /* 0x000000b6ae9a723e */ /* 0x000fe200000010ff */
[----:B0-----:R-:W-:-:S06]  /*e7d0*/  FADD.FTZ R174, R163, R3 ;  /* 0x00000003a3ae7221 */ /* 0x001fcc0000010000 */
[----:B------:R-:W0:Y:S08]  /*e7e0*/  MUFU.EX2 R219, R219 ;  /* 0x000000db00db7308 */ /* 0x000e300000000800 */
[----:B------:R-:W4:Y:S01]  /*e7f0*/  MUFU.EX2 R166, R166 ;  /* 0x000000a600a67308 */ /* 0x000f220000000800 */
[----:B--2---:R-:W-:-:S07]  /*e800*/  FADD.FTZ R174, R164, R174 ;  /* 0x000000aea4ae7221 */ /* 0x004fce0000010000 */
[----:B------:R-:W2:Y:S08]  /*e810*/  MUFU.EX2 R177, R177 ;  /* 0x000000b100b17308 */ /* 0x000eb00000000800 */
[----:B------:R5:W-:Y:S08]  /*e820*/  MUFU.EX2 R188, R162 ;  /* 0x000000a200bc7308 */ /* 0x000bf00000000800 */
[----:B------:R-:W2:Y:S01]  /*e830*/  MUFU.EX2 R167, R167 ;  /* 0x000000a700a77308 */ /* 0x000ea20000000800 */
[----:B-----5:R-:W-:-:S04]  /*e840*/  FADD.FTZ R162, R221, R160 ;  /* 0x000000a0dda27221 */ /* 0x020fc80000010000 */
[----:B------:R-:W-:-:S03]  /*e850*/  FADD.FTZ R162, R222, R162 ;  /* 0x000000a2dea27221 */ /* 0x000fc60000010000 */
[----:B------:R-:W5:Y:S01]  /*e860*/  MUFU.EX2 R168, R168 ;  /* 0x000000a800a87308 */ /* 0x000f620000000800 */
[----:B-1----:R-:W-:Y:S01]  /*e870*/  FADD.FTZ R3, R218, R162 ;  /* 0x000000a2da037221 */ /* 0x002fe20000010000 */
[----:B---3--:R-:W-:-:S06]  /*e880*/  FADD.FTZ R174, R165, R174 ;  /* 0x000000aea5ae7221 */ /* 0x008fcc0000010000 */
[----:B------:R-:W1:Y:S01]  /*e890*/  MUFU.EX2 R187, R187 ;  /* 0x000000bb00bb7308 */ /* 0x000e620000000800 */
[----:B0-----:R-:W-:Y:S01]  /*e8a0*/  FADD.FTZ R3, R219, R3 ;  /* 0x00000003db037221 */ /* 0x001fe20000010000 */
[----:B----4-:R-:W-:-:S06]  /*e8b0*/  FADD.FTZ R174, R166, R174 ;  /* 0x000000aea6ae7221 */ /* 0x010fcc0000010000 */
[----:B------:R-:W0:Y:S01]  /*e8c0*/  MUFU.EX2 R169, R169 ;  /* 0x000000a900a97308 */ /* 0x000e220000000800 */
[----:B--2---:R-:W-:Y:S01]  /*e8d0*/  FADD.FTZ R3, R177, R3 ;  /* 0x00000003b1037221 */ /* 0x004fe20000010000 */
[----:B------:R-:W-:-:S06]  /*e8e0*/  FADD.FTZ R174, R167, R174 ;  /* 0x000000aea7ae7221 */ /* 0x000fcc0000010000 */
[----:B------:R-:W2:Y:S01]  /*e8f0*/  MUFU.EX2 R170, R170 ;  /* 0x000000aa00aa7308 */ /* 0x000ea20000000800 */
[----:B------:R-:W-:Y:S01]  /*e900*/  F2FP.BF16.F32.PACK_AB R163, R164, R163 ;  /* 0x000000a3a4a3723e */ /* 0x000fe200000010ff */
[----:B------:R-:W-:Y:S01]  /*e910*/  FADD.FTZ R3, R186, R3 ;  /* 0x00000003ba037221 */ /* 0x000fe20000010000 */
[----:B------:R-:W-:-:S05]  /*e920*/  F2FP.BF16.F32.PACK_AB R164, R177, R219 ;  /* 0x000000dbb1a4723e */ /* 0x000fca00000010ff */
[----:B------:R-:W3:Y:S01]  /*e930*/  MUFU.EX2 R185, R185 ;  /* 0x000000b900b97308 */ /* 0x000ee20000000800 */
[----:B-----5:R-:W-:-:S07]  /*e940*/  FADD.FTZ R177, R168, R174 ;  /* 0x000000aea8b17221 */ /* 0x020fce0000010000 */
[----:B------:R-:W4:Y:S01]  /*e950*/  MUFU.EX2 R171, R171 ;  /* 0x000000ab00ab7308 */ /* 0x000f220000000800 */
[----:B-1----:R-:W-:Y:S01]  /*e960*/  FADD.FTZ R3, R187, R3 ;  /* 0x00000003bb037221 */ /* 0x002fe20000010000 */
[----:B0-----:R-:W-:-:S06]  /*e970*/  FADD.FTZ R177, R169, R177 ;  /* 0x000000b1a9b17221 */ /* 0x001fcc0000010000 */
[----:B------:R-:W0:Y:S01]  /*e980*/  MUFU.EX2 R220, R220 ;  /* 0x000000dc00dc7308 */ /* 0x000e220000000800 */
[----:B------:R-:W-:Y:S01]  /*e990*/  FADD.FTZ R3, R188, R3 ;  /* 0x00000003bc037221 */ /* 0x000fe20000010000 */
[----:B--2---:R-:W-:-:S06]  /*e9a0*/  FADD.FTZ R177, R170, R177 ;  /* 0x000000b1aab17221 */ /* 0x004fcc0000010000 */
[----:B------:R-:W1:Y:S01]  /*e9b0*/  MUFU.EX2 R183, R183 ;  /* 0x000000b700b77308 */ /* 0x000e620000000800 */
[----:B---3--:R-:W-:Y:S01]  /*e9c0*/  FADD.FTZ R3, R185, R3 ;  /* 0x00000003b9037221 */ /* 0x008fe20000010000 */
[----:B----4-:R-:W-:-:S06]  /*e9d0*/  FADD.FTZ R177, R171, R177 ;  /* 0x000000b1abb17221 */ /* 0x010fcc0000010000 */
[----:B------:R-:W2:Y:S01]  /*e9e0*/  MUFU.EX2 R195, R195 ;  /* 0x000000c300c37308 */ /* 0x000ea20000000800 */
[----:B0-----:R-:W-:Y:S01]  /*e9f0*/  FADD.FTZ R3, R220, R3 ;  /* 0x00000003dc037221 */ /* 0x001fe20000010000 */
[----:B------:R-:W-:-:S06]  /*ea00*/  F2FP.BF16.F32.PACK_AB R158, R181, R179 ;  /* 0x000000b3b59e723e */ /* 0x000fcc00000010ff */
[----:B------:R-:W-:Y:S01]  /*ea10*/  MUFU.EX2 R184, R184 ;  /* 0x000000b800b87308 */ /* 0x000fe20000000800 */
[----:B------:R-:W-:-:S07]  /*ea20*/  FADD.FTZ R179, R0, R177 ;  /* 0x000000b100b37221 */ /* 0x000fce0000010000 */
[----:B------:R-:W0:Y:S01]  /*ea30*/  MUFU.EX2 R196, R196 ;  /* 0x000000c400c47308 */ /* 0x000e220000000800 */
[----:B-1----:R-:W-:-:S07]  /*ea40*/  FADD.FTZ R3, R183, R3 ;  /* 0x00000003b7037221 */ /* 0x002fce0000010000 */
[----:B------:R-:W1:Y:S01]  /*ea50*/  MUFU.EX2 R174, R197 ;  /* 0x000000c500ae7308 */ /* 0x000e620000000800 */
[----:B------:R-:W-:Y:S02]  /*ea60*/  VIADD R155, R14, 0x22840 ;  /* 0x000228400e9b7836 */ /* 0x000fe40000000000 */
[----:B--2---:R-:W-:Y:S01]  /*ea70*/  FADD.FTZ R3, R195, R3 ;  /* 0x00000003c3037221 */ /* 0x004fe20000010000 */
[----:B------:R-:W-:-:S04]  /*ea80*/  IMAD.U32 R157, RZ, RZ, UR41 ;  /* 0x00000029ff9d7e24 */ /* 0x000fc8000f8e00ff */
[----:B------:R-:W2:Y:S01]  /*ea90*/  MUFU.EX2 R198, R198 ;  /* 0x000000c600c67308 */ /* 0x000ea20000000800 */
[----:B------:R-:W-:-:S07]  /*eaa0*/  FADD.FTZ R179, R173, R179 ;  /* 0x000000b3adb37221 */ /* 0x000fce0000010000 */
[----:B------:R-:W3:Y:S01]  /*eab0*/  MUFU.EX2 R177, R172 ;  /* 0x000000ac00b17308 */ /* 0x000ee20000000800 */
[----:B------:R-:W-:Y:S01]  /*eac0*/  F2FP.BF16.F32.PACK_AB R171, R0, R171 ;  /* 0x000000ab00ab723e */ /* 0x000fe200000010ff */
[----:B0-----:R-:W-:Y:S01]  /*ead0*/  FADD.FTZ R3, R196, R3 ;  /* 0x00000003c4037221 */ /* 0x001fe20000010000 */
[----:B------:R-:W-:Y:S01]  /*eae0*/  FADD.FTZ R0, R184, R179 ;  /* 0x000000b3b8007221 */ /* 0x000fe20000010000 */
[----:B------:R-:W-:Y:S02]  /*eaf0*/  PRMT R155, R157, 0x654, R155 ;  /* 0x000006549d9b7816 */ /* 0x000fe4000000009b */
[----:B-1----:R-:W-:Y:S01]  /*eb00*/  FADD.FTZ R3, R174, R3 ;  /* 0x00000003ae037221 */ /* 0x002fe20000010000 */
[----:B------:R-:W-:Y:S01]  /*eb10*/  FADD.FTZ R0, R175, R0 ;  /* 0x00000000af007221 */ /* 0x000fe20000010000 */
[----:B------:R0:W-:Y:S01]  /*eb20*/  SYNCS.ARRIVE.TRANS64.RED.A1T0 RZ, [R155+URZ], RZ ;  /* 0x000000ff9bff79a7 */ /* 0x0001e2000810043f */
[----:B------:R-:W-:Y:S01]  /*eb30*/  F2FP.BF16.F32.PACK_AB R165, R166, R165 ;  /* 0x000000a5a6a5723e */ /* 0x000fe200000010ff */
[----:B--2---:R-:W-:Y:S01]  /*eb40*/  FADD.FTZ R3, R198, R3 ;  /* 0x00000003c6037221 */ /* 0x004fe20000010000 */
[----:B------:R-:W-:Y:S01]  /*eb50*/  F2FP.BF16.F32.PACK_AB R167, R168, R167 ;  /* 0x000000a7a8a7723e */ /* 0x000fe200000010ff */
[-C--:B------:R-:W-:Y:S01]  /*eb60*/  FMUL.FTZ R24, R24, R178.reuse ;  /* 0x000000b218187220 */ /* 0x080fe20000410000 */
[----:B------:R-:W-:Y:S01]  /*eb70*/  F2FP.BF16.F32.PACK_AB R169, R170, R169 ;  /* 0x000000a9aaa9723e */ /* 0x000fe200000010ff */
[-C--:B------:R-:W-:Y:S01]  /*eb80*/  FMUL.FTZ R25, R25, R178.reuse ;  /* 0x000000b219197220 */ /* 0x080fe20000410000 */
[----:B------:R-:W-:Y:S01]  /*eb90*/  F2FP.BF16.F32.PACK_AB R157, R194, R193 ;  /* 0x000000c1c29d723e */ /* 0x000fe200000010ff */
[-C--:B------:R-:W-:Y:S01]  /*eba0*/  FMUL.FTZ R28, R28, R178.reuse ;  /* 0x000000b21c1c7220 */ /* 0x080fe20000410000 */
[----:B0-----:R-:W-:Y:S01]  /*ebb0*/  F2FP.BF16.F32.PACK_AB R155, R216, R199 ;  /* 0x000000c7d89b723e */ /* 0x001fe200000010ff */
[----:B---3--:R-:W-:Y:S01]  /*ebc0*/  FADD.FTZ R0, R177, R0 ;  /* 0x00000000b1007221 */ /* 0x008fe20000010000 */
[----:B------:R-:W-:Y:S01]  /*ebd0*/  F2FP.BF16.F32.PACK_AB R159, R192, R191 ;  /* 0x000000bfc09f723e */ /* 0x000fe200000010ff */
[-C--:B------:R-:W-:Y:S01]  /*ebe0*/  FMUL.FTZ R29, R29, R178.reuse ;  /* 0x000000b21d1d7220 */ /* 0x080fe20000410000 */
[----:B------:R-:W-:Y:S01]  /*ebf0*/  F2FP.BF16.F32.PACK_AB R161, R190, R189 ;  /* 0x000000bdbea1723e */ /* 0x000fe200000010ff */
[----:B------:R-:W-:Y:S01]  /*ec00*/  FMUL.FTZ R32, R32, R178 ;  /* 0x000000b220207220 */ /* 0x000fe20000410000 */
[----:B------:R-:W-:Y:S01]  /*ec10*/  F2FP.BF16.F32.PACK_AB R156, R156, R180 ;  /* 0x000000b49c9c723e */ /* 0x000fe200000010ff */
[-C--:B------:R-:W-:Y:S01]  /*ec20*/  FMUL.FTZ R33, R33, R178.reuse ;  /* 0x000000b221217220 */ /* 0x080fe20000410000 */
[----:B------:R-:W-:Y:S01]  /*ec30*/  F2FP.BF16.F32.PACK_AB R160, R221, R217 ;  /* 0x000000d9dda0723e */ /* 0x000fe200000010ff */
[----:B------:R-:W-:Y:S01]  /*ec40*/  FMUL.FTZ R36, R36, R178 ;  /* 0x000000b224247220 */ /* 0x000fe20000410000 */
[----:B------:R-:W-:Y:S01]  /*ec50*/  F2FP.BF16.F32.PACK_AB R162, R218, R222 ;  /* 0x000000dedaa2723e */ /* 0x000fe200000010ff */
[----:B------:R-:W-:Y:S01]  /*ec60*/  FMUL.FTZ R37, R37, R178 ;  /* 0x000000b225257220 */ /* 0x000fe20000410000 */
[----:B------:R-:W-:Y:S01]  /*ec70*/  F2FP.BF16.F32.PACK_AB R166, R187, R186 ;  /* 0x000000babba6723e */ /* 0x000fe200000010ff */
[----:B------:R-:W-:Y:S01]  /*ec80*/  FMUL.FTZ R40, R40, R178 ;  /* 0x000000b228287220 */ /* 0x000fe20000410000 */
[----:B------:R-:W-:Y:S01]  /*ec90*/  F2FP.BF16.F32.PACK_AB R168, R185, R188 ;  /* 0x000000bcb9a8723e */ /* 0x000fe200000010ff */
[----:B------:R-:W-:Y:S01]  /*eca0*/  FMUL.FTZ R41, R41, R178 ;  /* 0x000000b229297220 */ /* 0x000fe20000410000 */
[----:B------:R-:W-:Y:S01]  /*ecb0*/  F2FP.BF16.F32.PACK_AB R170, R183, R220 ;  /* 0x000000dcb7aa723e */ /* 0x000fe200000010ff */
[-C--:B------:R-:W-:Y:S01]  /*ecc0*/  FMUL.FTZ R44, R44, R178.reuse ;  /* 0x000000b22c2c7220 */ /* 0x080fe20000410000 */
[----:B------:R-:W-:Y:S01]  /*ecd0*/  F2FP.BF16.F32.PACK_AB R172, R196, R195 ;  /* 0x000000c3c4ac723e */ /* 0x000fe200000010ff */
[-C--:B------:R-:W-:Y:S01]  /*ece0*/  FMUL.FTZ R45, R45, R178.reuse ;  /* 0x000000b22d2d7220 */ /* 0x080fe20000410000 */
[----:B------:R-:W-:Y:S01]  /*ecf0*/  F2FP.BF16.F32.PACK_AB R173, R184, R173 ;  /* 0x000000adb8ad723e */ /* 0x000fe200000010ff */
        /* <DEDUP_REMOVED lines=120> */
.L_x_14486:
[----:B------:R0:W1:Y:S01]  /*f480*/  SYNCS.PHASECHK.TRANS64.TRYWAIT P1, [R14+URZ+0x22850], R15 ;  /* 0x0228500f0e0075a7 */ /* 0x000062000802017f */
[----:B------:R-:W-:Y:S05]  /*f490*/  @!P0 BRA `(.L_x_14487) ;  /* 0x0000000000048947 */ /* 0x000fea0003800000 */
[----:B------:R-:W-:Y:S01]  /*f4a0*/  BPT.TRAP 0x1 ;  /* 0x000000040000795c */ /* 0x000fe20000300000 */
.L_x_14487:
[----:B------:R-:W-:Y:S04]  /*f4b0*/  BSSY B0, `(.L_x_14488) ;  /* 0x0000004000007945 */ /* 0x000fe80003800000 */
[----:B-1----:R-:W-:Y:S05]  /*f4c0*/  @P1 BRA `(.L_x_14489) ;  /* 0x0000000000081947 */ /* 0x002fea0003800000 */
[----:B------:R-:W1:Y:S02]  /*f4d0*/  SYNCS.PHASECHK.TRANS64.TRYWAIT P1, [R14+URZ+0x22850], R15 ;  /* 0x0228500f0e0075a7 */ /* 0x000e64000802017f */
[----:B-1----:R-:W-:Y:S05]  /*f4e0*/  @!P1 BRA `(.L_x_14490) ;  /* 0x0000011400089947 */ /* 0x002fea0003800000 */
.L_x_14489:
[----:B------:R-:W-:Y:S05]  /*f4f0*/  BSYNC B0 ;  /* 0x0000000000007941 */ /* 0x000fea0003800000 */
.L_x_14488:
[----:B------:R-:W2:Y:S01]  /*f500*/  S2R R178, SR_TID.X ;  /* 0x0000000000b27919 */ /* 0x000ea20000002100 */
[----:B------:R-:W-:Y:S05]  /*f510*/  WARPSYNC.ALL ;  /* 0x0000000000007948 */ /* 0x000fea0003800000 */
[----:B------:R-:W-:Y:S02]  /*f520*/  IMAD.MOV.U32 R176, RZ, RZ, 0xc00 ;  /* 0x00000c00ffb07424 */ /* 0x000fe400078e00ff */
[----:B------:R-:W-:Y:S02]  /*f530*/  IMAD.MOV.U32 R177, RZ, RZ, 0x40000040 ;  /* 0x40000040ffb17424 */ /* 0x000fe400078e00ff */
[----:B------:R-:W-:-:S03]  /*f540*/  IMAD R176, R22, R176, UR38 ;  /* 0x0000002616b07e24 */ /* 0x000fc6000f8e02b0 */
[----:B------:R-:W-:Y:S01]  /*f550*/  R2UR UR7, R177 ;  /* 0x00000000b10772ca */ /* 0x000fe200000e0000 */
[----:B------:R-:W-:Y:S01]  /*f560*/  IMAD.MOV.U32 R177, RZ, RZ, 0x40000040 ;  /* 0x40000040ffb17424 */ /* 0x000fe200078e00ff */
        /* <DEDUP_REMOVED lines=47> */
.L_x_14491:
[----:B------:R-:W2:Y:S01]  /*f860*/  LDL R152, [R1+0x14] ;  /* 0x0000140001987983 */ /* 0x000ea20000100800 */
[----:B------:R-:W-:Y:S02]  /*f870*/  VIADD R14, R14, 0x22860 ;  /* 0x000228600e0e7836 */ /* 0x000fe40000000000 */
[----:B------:R-:W-:Y:S02]  /*f880*/  IMAD.U32 R15, RZ, RZ, UR41 ;  /* 0x00000029ff0f7e24 */ /* 0x000fe4000f8e00ff */
[----:B------:R-:W-:Y:S02]  /*f890*/  IMAD.MOV.U32 R216, RZ, RZ, R21 ;  /* 0x000000ffffd87224 */ /* 0x000fe400078e0015 */
[----:B------:R-:W-:Y:S01]  /*f8a0*/  IMAD.MOV.U32 R215, RZ, RZ, R20 ;  /* 0x000000ffffd77224 */ /* 0x000fe200078e0014 */
[----:B------:R-:W-:-:S04]  /*f8b0*/  PRMT R14, R15, 0x654, R14 ;  /* 0x000006540f0e7816 */ /* 0x000fc8000000000e */
[----:B------:R0:W-:Y:S01]  /*f8c0*/  SYNCS.ARRIVE.TRANS64.RED.A1T0 RZ, [R14+URZ], RZ ;  /* 0x000000ff0eff79a7 */ /* 0x0001e2000810043f */
[C---:B--2---:R-:W-:Y:S01]  /*f8d0*/  ISETP.GT.AND P1, PT, R13.reuse, R152, PT ;  /* 0x000000980d00720c */ /* 0x044fe20003f24270 */
[----:B------:R-:W-:-:S12]  /*f8e0*/  VIADD R13, R13, 0xffffffff ;  /* 0xffffffff0d0d7836 */ /* 0x000fd80000000000 */
[----:B0-----:R-:W-:Y:S05]  /*f8f0*/  @P1 BRA `(.L_x_14492) ;  /* 0xffffffd000d01947 */ /* 0x001fea000383ffff */
.L_x_14480:
[----:B------:R-:W2:Y:S02]  /*f900*/  LDL R14, [R1+0x34] ;  /* 0x00003400010e7983 */ /* 0x000ea40000100800 */
[----:B--2---:R-:W-:-:S13]  /*f910*/  ISETP.GE.AND P1, PT, R13, R14, PT ;  /* 0x0000000e0d00720c */ /* 0x004fda0003f26270 */
[----:B------:R-:W-:Y:S05]  /*f920*/  @!P1 BRA `(.L_x_14493) ;  /* 0x0000002400549947 */ /* 0x000fea0003800000 */
[----:B------:R-:W-:Y:S02]  /*f930*/  IMAD.MOV.U32 R215, RZ, RZ, R21 ;  /* 0x000000ffffd77224 */ /* 0x000fe400078e0015 */
[----:B------:R-:W-:-:S07]  /*f940*/  IMAD.MOV.U32 R216, RZ, RZ, R20 ;  /* 0x000000ffffd87224 */ /* 0x000fce00078e0014 */
.L_x_14505:
        /* <DEDUP_REMOVED lines=8> */
.L_x_14494:
[----:B------:R-:W-:Y:S01]  /*f9d0*/  IMAD R14, R22, 0x8, R19 ;  /* 0x00000008160e7824 */ /* 0x000fe200078e0213 */
[----:B------:R-:W-:-:S04]  /*f9e0*/  SHF.L.U32 R15, R204, 0x1f, RZ ;  /* 0x0000001fcc0f7819 */ /* 0x000fc800000006ff */
[----:B------:R0:W1:Y:S01]  /*f9f0*/  SYNCS.PHASECHK.TRANS64.TRYWAIT P1, [R14+URZ+0x22830], R15 ;  /* 0x0228300f0e0075a7 */ /* 0x000062000802017f */
[----:B------:R-:W-:Y:S05]  /*fa00*/  @!P0 BRA `(.L_x_14495) ;  /* 0x0000000000048947 */ /* 0x000fea0003800000 */
[----:B------:R-:W-:Y:S01]  /*fa10*/  BPT.TRAP 0x1 ;  /* 0x000000040000795c */ /* 0x000fe20000300000 */
.L_x_14495:
[----:B------:R-:W2:Y:S01]  /*fa20*/  LDL R12, [R1] ;  /* 0x00000000010c7983 */ /* 0x000ea20000100800 */
[----:B------:R-:W-:Y:S02]  /*fa30*/  IMAD.MOV.U32 R155, RZ, RZ, 0x40000040 ;  /* 0x40000040ff9b7424 */ /* 0x000fe400078e00ff */
[----:B--2---:R-:W-:Y:S01]  /*fa40*/  IMAD R154, R22, 0x300, R12 ;  /* 0x00000300169a7824 */ /* 0x004fe200078e020c */
[----:B-1----:R-:W-:Y:S06]  /*fa50*/  @P1 BRA `(.L_x_14496) ;  /* 0x0000000000081947 */ /* 0x002fec0003800000 */
[----:B------:R-:W1:Y:S02]  /*fa60*/  SYNCS.PHASECHK.TRANS64.TRYWAIT P1, [R14+URZ+0x22830], R15 ;  /* 0x0228300f0e0075a7 */ /* 0x000e64000802017f */
[----:B-1----:R-:W-:Y:S05]  /*fa70*/  @!P1 BRA `(.L_x_14497) ;  /* 0x0000010c00b89947 */ /* 0x002fea0003800000 */
.L_x_14496:
        /* <DEDUP_REMOVED lines=9> */
[----:B------:R-:W-:Y:S01]  /*fb10*/  MOV R153, 0x40000040 ;  /* 0x4000004000997802 */ /* 0x000fe20000000f00 */
[----:B------:R-:W-:Y:S01]  /*fb20*/  IMAD.MOV.U32 R21, RZ, RZ, 0x40000040 ;  /* 0x40000040ff157424 */ /* 0x000fe200078e00ff */
[----:B------:R-:W-:Y:S01]  /*fb30*/  R2UR UR10, R152 ;  /* 0x00000000980a72ca */ /* 0x000fe200000e0000 */
[----:B------:R-:W2:Y:S01]  /*fb40*/  S2R R12, SR_TID.X ;  /* 0x00000000000c7919 */ /* 0x000ea20000002100 */
[----:B------:R-:W-:-:S02]  /*fb50*/  R2UR UR11, R153 ;  /* 0x00000000990b72ca */ /* 0x000fc400000e0000 */
[----:B------:R-:W-:Y:S02]  /*fb60*/  R2UR UR18, R154 ;  /* 0x000000009a1272ca */ /* 0x000fe400000e0000 */
[----:B------:R-:W-:Y:S02]  /*fb70*/  R2UR UR19, R155 ;  /* 0x000000009b1372ca */ /* 0x000fe400000e0000 */
[----:B------:R-:W-:Y:S01]  /*fb80*/  WARPGROUP.ARRIVE ;  /* 0x00000000000079c5 */ /* 0x000fe20000000000 */
[----:B------:R-:W-:Y:S02]  /*fb90*/  R2UR UR8, R10 ;  /* 0x000000000a0872ca */ /* 0x000fe400000e0000 */
[----:B------:R-:W-:Y:S02]  /*fba0*/  R2UR UR9, R11 ;  /* 0x000000000b0972ca */ /* 0x000fe400000e0000 */
[----:B------:R-:W-:Y:S01]  /*fbb0*/  R2UR UR14, R20 ;  /* 0x00000000140e72ca */ /* 0x000fe200000e0000 */
[----:B------:R-:W-:Y:S01]  /*fbc0*/  HGMMA.64x96x16.F32.BF16 R152, gdesc[UR4], RZ, !UPT, gsb0 ;  /* 0x01600000049879f0 */ /* 0x000fe2000c0018ff */
[----:B------:R-:W-:-:S02]  /*fbd0*/  R2UR UR15, R21 ;  /* 0x00000000150f72ca */ /* 0x000fc400000e0000 */
[----:B------:R-:W-:Y:S02]  /*fbe0*/  R2UR UR12, R8 ;  /* 0x00000000080c72ca */ /* 0x000fe400000e0000 */
[----:B------:R-:W-:Y:S02]  /*fbf0*/  R2UR UR13, R9 ;  /* 0x00000000090d72ca */ /* 0x000fe400000e0000 */
        /* <DEDUP_REMOVED lines=17> */
.L_x_14498:
        /* <DEDUP_REMOVED lines=32> */
[----:B------:R-:W-:Y:S01]  /*ff10*/  UMOV UR37, UR39 ;  /* 0x0000002700257c82 */ /* 0x000fe20008000000 */
        /* <DEDUP_REMOVED lines=9> */
[----:B------:R-:W-:-:S04]  /*ffb0*/  FMUL.FTZ R199, R199, UR45 ;  /* 0x0000002dc7c77c20 */ /* 0x000fc80008410000 */
        /* <DEDUP_REMOVED lines=38> */
[----:B------:R-:W-:Y:S01]  /*10220*/  MUFU.TANH R219, R219 ;  /* 0x000000db00db7308 */ /* 0x000fe20000002400 */
[----:B----4-:R-:W-:-:S07]  /*10230*/  FMNMX.FTZ R20, R193, R20, !PT ;  /* 0x00000014c1147209 */ /* 0x010fce0007810000 */
[----:B------:R-:W-:Y:S01]  /*10240*/  MUFU.TANH R218, R218 ;  /* 0x000000da00da7308 */ /* 0x000fe20000002400 */
[----:B-----5:R-:W-:-:S05]  /*10250*/  FMNMX.FTZ R20, R196, R20, !PT ;  /* 0x00000014c4147209 */ /* 0x020fca0007810000 */
[----:B------:R-:W3:Y:S02]  /*10260*/  SHFL.BFLY PT, R197, R20, 0x2, 0x1f ;  /* 0x0c401f0014c57f89 */ /* 0x000ee400000e0000 */
[----:B------:R-:W-:Y:S08]  /*10270*/  MUFU.TANH R217, R217 ;  /* 0x000000d900d97308 */ /* 0x000ff00000002400 */
[----:B------:R-:W-:Y:S08]  /*10280*/  MUFU.TANH R155, R155 ;  /* 0x0000009b009b7308 */ /* 0x000ff00000002400 */
[----:B------:R-:W-:Y:S01]  /*10290*/  MUFU.TANH R158, R158 ;  /* 0x0000009e009e7308 */ /* 0x000fe20000002400 */
[----:B---3--:R-:W-:-:S07]  /*102a0*/  FMNMX.FTZ R20, R20, R197, !PT ;  /* 0x000000c514147209 */ /* 0x008fce0007810000 */
[----:B------:R-:W-:Y:S01]  /*102b0*/  MUFU.TANH R159, R159 ;  /* 0x0000009f009f7308 */ /* 0x000fe20000002400 */
[----:B------:R-:W3:Y:S07]  /*102c0*/  SHFL.BFLY PT, R154, R20, 0x1, 0x1f ;  /* 0x0c201f00149a7f89 */ /* 0x000eee00000e0000 */
[----:B------:R-:W-:Y:S08]  /*102d0*/  MUFU.TANH R162, R162 ;  /* 0x000000a200a27308 */ /* 0x000ff00000002400 */
[----:B------:R-:W-:Y:S08]  /*102e0*/  MUFU.TANH R163, R163 ;  /* 0x000000a300a37308 */ /* 0x000ff00000002400 */
[----:B------:R-:W-:Y:S01]  /*102f0*/  MUFU.TANH R166, R166 ;  /* 0x000000a600a67308 */ /* 0x000fe20000002400 */
[----:B---3--:R-:W-:-:S05]  /*10300*/  FMNMX.FTZ R20, R20, R154, !PT ;  /* 0x0000009a14147209 */ /* 0x008fca0007810000 */
[C---:B------:R-:W-:Y:S01]  /*10310*/  FMUL.FTZ R154, R20.reuse, UR37 ;  /* 0x00000025149a7c20 */ /* 0x040fe20008410000 */
[----:B------:R-:W-:Y:S01]  /*10320*/  FADD.FTZ R167, -R20, R216 ;  /* 0x000000d814a77221 */ /* 0x000fe20000010100 */
[----:B------:R-:W-:Y:S02]  /*10330*/  MUFU.TANH R199, R199 ;  /* 0x000000c700c77308 */ /* 0x000fe40000002400 */
[--C-:B------:R-:W-:Y:S01]  /*10340*/  FFMA.FTZ R21, R21, UR37, -R154.reuse ;  /* 0x0000002515157c23 */ /* 0x100fe2000801089a */
[----:B------:R-:W-:Y:S01]  /*10350*/  FMUL.FTZ R167, R167, UR37 ;  /* 0x00000025a7a77c20 */ /* 0x000fe20008410000 */
        /* <DEDUP_REMOVED lines=12> */
[----:B------:R-:W4:Y:S01]  /*10420*/  MUFU.EX2 R21, R21 ;  /* 0x0000001500157308 */ /* 0x000f220000000800 */
[--C-:B------:R-:W-:Y:S01]  /*10430*/  FFMA.FTZ R172, R172, UR37, -R154.reuse ;  /* 0x00000025acac7c23 */ /* 0x100fe2000801089a */
[--C-:B------:R-:W-:Y:S01]  /*10440*/  FFMA.FTZ R173, R173, UR37, -R154.reuse ;  /* 0x00000025adad7c23 */ /* 0x100fe2000801089a */
[--C-:B------:R-:W-:Y:S01]  /*10450*/  FFMA.FTZ R177, R177, UR37, -R154.reuse ;  /* 0x00000025b1b17c23 */ /* 0x100fe2000801089a */
[--C-:B------:R-:W-:Y:S01]  /*10460*/  FFMA.FTZ R180, R180, UR37, -R154.reuse ;  /* 0x00000025b4b47c23 */ /* 0x100fe2000801089a */
[--C-:B------:R-:W-:Y:S01]  /*10470*/  FFMA.FTZ R181, R181, UR37, -R154.reuse ;  /* 0x00000025b5b57c23 */ /* 0x100fe2000801089a */
[--C-:B------:R-:W-:Y:S01]  /*10480*/  FFMA.FTZ R184, R184, UR37, -R154.reuse ;  /* 0x00000025b8b87c23 */ /* 0x100fe2000801089a */
[--C-:B------:R-:W-:Y:S01]  /*10490*/  FFMA.FTZ R185, R185, UR37, -R154.reuse ;  /* 0x00000025b9b97c23 */ /* 0x100fe2000801089a */
[----:B------:R-:W5:Y:S01]  /*104a0*/  MUFU.EX2 R152, R152 ;  /* 0x0000009800987308 */ /* 0x000f620000000800 */
[--C-:B------:R-:W-:Y:S01]  /*104b0*/  FFMA.FTZ R188, R188, UR37, -R154.reuse ;  /* 0x00000025bcbc7c23 */ /* 0x100fe2000801089a */
[--C-:B------:R-:W-:Y:S01]  /*104c0*/  FFMA.FTZ R189, R189, UR37, -R154.reuse ;  /* 0x00000025bdbd7c23 */ /* 0x100fe2000801089a */
[--C-:B------:R-:W-:Y:S01]  /*104d0*/  FFMA.FTZ R192, R192, UR37, -R154.reuse ;  /* 0x00000025c0c07c23 */ /* 0x100fe2000801089a */
[--C-:B------:R-:W-:Y:S01]  /*104e0*/  FFMA.FTZ R193, R193, UR37, -R154.reuse ;  /* 0x00000025c1c17c23 */ /* 0x100fe2000801089a */
[----:B------:R-:W-:Y:S01]  /*104f0*/  FFMA.FTZ R196, R196, UR37, -R154 ;  /* 0x00000025c4c47c23 */ /* 0x000fe2000801089a */
[----:B---3--:R-:W-:Y:S01]  /*10500*/  FMUL.FTZ R167, R171, UR45 ;  /* 0x0000002daba77c20 */ /* 0x008fe20008410000 */
[----:B------:R-:W-:Y:S01]  /*10510*/  FMUL.FTZ R171, R174, UR45 ;  /* 0x0000002daeab7c20 */ /* 0x000fe20008410000 */
[----:B------:R-:W-:Y:S01]  /*10520*/  MUFU.EX2 R197, R156 ;  /* 0x0000009c00c57308 */ /* 0x000fe20000000800 */
[----:B----4-:R-:W-:Y:S01]  /*10530*/  FFMA.FTZ R154, R176, R3, R21 ;  /* 0x00000003b09a7223 */ /* 0x010fe20000010015 */
[----:B------:R-:W-:Y:S01]  /*10540*/  FMUL.FTZ R3, R175, UR45 ;  /* 0x0000002daf037c20 */ /* 0x000fe20008410000 */
        /* <DEDUP_REMOVED lines=8> */
[----:B------:R-:W-:Y:S01]  /*105d0*/  FMUL.FTZ R187, R194, UR45 ;  /* 0x0000002dc2bb7c20 */ /* 0x000fe20008410000 */
[----:B------:R-:W-:Y:S01]  /*105e0*/  FMUL.FTZ R191, R198, UR45 ;  /* 0x0000002dc6bf7c20 */ /* 0x000fe20008410000 */
        /* <DEDUP_REMOVED lines=11> */
[----:B------:R-:W5:Y:S01]  /*106a0*/  MUFU.TANH R171, R171 ;  /* 0x000000ab00ab7308 */ /* 0x000f620000002400 */
[----:B---3--:R-:W-:Y:S01]  /*106b0*/  FMUL.FTZ R153, R178, UR45 ;  /* 0x0000002db2997c20 */ /* 0x008fe20008410000 */
[----:B------:R-:W-:Y:S01]  /*106c0*/  FMUL.FTZ R178, R183, UR45 ;  /* 0x0000002db7b27c20 */ /* 0x000fe20008410000 */
[----:B------:R-:W-:Y:S01]  /*106d0*/  FMUL.FTZ R183, R190, UR45 ;  /* 0x0000002dbeb77c20 */ /* 0x000fe20008410000 */
[----:B------:R-:W-:Y:S01]  /*106e0*/  FMUL.FTZ R190, R195, UR45 ;  /* 0x0000002dc3be7c20 */ /* 0x000fe20008410000 */
[-C--:B------:R-:W-:Y:S01]  /*106f0*/  FMUL.FTZ R44, R44, R176.reuse ;  /* 0x000000b02c2c7220 */ /* 0x080fe20000410000 */
[-C--:B------:R-:W-:Y:S01]  /*10700*/  FMUL.FTZ R45, R45, R176.reuse ;  /* 0x000000b02d2d7220 */ /* 0x080fe20000410000 */
[-C--:B------:R-:W-:Y:S01]  /*10710*/  FMUL.FTZ R48, R48, R176.reuse ;  /* 0x000000b030307220 */ /* 0x080fe20000410000 */
[----:B------:R-:W3:Y:S01]  /*10720*/  MUFU.TANH R3, R3 ;  /* 0x0000000300037308 */ /* 0x000ee20000002400 */
[----:B----4-:R-:W-:Y:S01]  /*10730*/  FADD.FTZ R154, R21, R154 ;  /* 0x0000009a159a7221 */ /* 0x010fe20000010000 */
[-C--:B------:R-:W-:Y:S01]  /*10740*/  FMUL.FTZ R49, R49, R176.reuse ;  /* 0x000000b031317220 */ /* 0x080fe20000410000 */
[-C--:B------:R-:W-:Y:S01]  /*10750*/  FMUL.FTZ R52, R52, R176.reuse ;  /* 0x000000b034347220 */ /* 0x080fe20000410000 */
[-C--:B------:R-:W-:Y:S01]  /*10760*/  FMUL.FTZ R53, R53, R176.reuse ;  /* 0x000000b035357220 */ /* 0x080fe20000410000 */
[C---:B------:R-:W-:Y:S01]  /*10770*/  FADD.FTZ R156, R197.reuse, R154 ;  /* 0x0000009ac59c7221 */ /* 0x040fe20000010000 */
[----:B------:R-:W-:Y:S01]  /*10780*/  F2FP.BF16.F32.PACK_AB R154, R197, R21 ;  /* 0x00000015c59a723e */ /* 0x000fe200000010ff */
        /* <DEDUP_REMOVED lines=41> */
[----:B-----5:R-:W-:Y:S01]  /*10a20*/  FMNMX.FTZ R21, R171, R21, !PT ;  /* 0x00000015ab157209 */ /* 0x020fe20007810000 */
[----:B------:R-:W5:Y:S01]  /*10a30*/  MUFU.TANH R182, R182 ;  /* 0x000000b600b67308 */ /* 0x000f620000002400 */
        /* <DEDUP_REMOVED lines=18> */
[----:B--2---:R-:W-:Y:S01]  /*10b60*/  FMNMX.FTZ R21, R178, R21, !PT ;  /* 0x00000015b2157209 */ /* 0x004fe20007810000 */
[-C--:B------:R-:W-:Y:S01]  /*10b70*/  FMUL.FTZ R132, R132, R176.reuse ;  /* 0x000000b084847220 */ /* 0x080fe20000410000 */
[-C--:B------:R-:W-:Y:S01]  /*10b80*/  FMUL.FTZ R133, R133, R176.reuse ;  /* 0x000000b085857220 */ /* 0x080fe20000410000 */
[-C--:B------:R-:W-:Y:S01]  /*10b90*/  FMUL.FTZ R136, R136, R176.reuse ;  /* 0x000000b088887220 */ /* 0x080fe20000410000 */
[----:B------:R-:W-:Y:S01]  /*10ba0*/  FMNMX.FTZ R21, R179, R21, !PT ;  /* 0x00000015b3157209 */ /* 0x000fe20007810000 */
[----:B------:R-:W1:Y:S01]  /*10bb0*/  MUFU.TANH R187, R187 ;  /* 0x000000bb00bb7308 */ /* 0x000e620000002400 */
[-C--:B------:R-:W-:Y:S01]  /*10bc0*/  FMUL.FTZ R137, R137, R176.reuse ;  /* 0x000000b089897220 */ /* 0x080fe20000410000 */
[-C--:B------:R-:W-:Y:S01]  /*10bd0*/  FMUL.FTZ R140, R140, R176.reuse ;  /* 0x000000b08c8c7220 */ /* 0x080fe20000410000 */
[----:B-----5:R-:W-:Y:S01]  /*10be0*/  FMNMX.FTZ R21, R182, R21, !PT ;  /* 0x00000015b6157209 */ /* 0x020fe20007810000 */
[-C--:B------:R-:W-:Y:S01]  /*10bf0*/  FMUL.FTZ R141, R141, R176.reuse ;  /* 0x000000b08d8d7220 */ /* 0x080fe20000410000 */
[-C--:B------:R-:W-:Y:S01]  /*10c00*/  FMUL.FTZ R144, R144, R176.reuse ;  /* 0x000000b090907220 */ /* 0x080fe20000410000 */
[-C--:B------:R-:W-:Y:S01]  /*10c10*/  FMUL.FTZ R145, R145, R176.reuse ;  /* 0x000000b091917220 */ /* 0x080fe20000410000 */
[----:B---3--:R-:W-:Y:S01]  /*10c20*/  FMNMX.FTZ R21, R183, R21, !PT ;  /* 0x00000015b7157209 */ /* 0x008fe20007810000 */
[----:B------:R-:W2:Y:S01]  /*10c30*/  MUFU.TANH R190, R190 ;  /* 0x000000be00be7308 */ /* 0x000ea20000002400 */
[-C--:B------:R-:W-:Y:S01]  /*10c40*/  FMUL.FTZ R148, R148, R176.reuse ;  /* 0x000000b094947220 */ /* 0x080fe20000410000 */
[----:B------:R-:W-:Y:S01]  /*10c50*/  FMUL.FTZ R149, R149, R176 ;  /* 0x000000b095957220 */ /* 0x000fe20000410000 */
[----:B0-----:R-:W-:-:S05]  /*10c60*/  FMNMX.FTZ R21, R186, R21, !PT ;  /* 0x00000015ba157209 */ /* 0x001fca0007810000 */
[----:B------:R-:W0:Y:S01]  /*10c70*/  MUFU.TANH R191, R191 ;  /* 0x000000bf00bf7308 */ /* 0x000e220000002400 */
[----:B-1----:R-:W-:-:S07]  /*10c80*/  FMNMX.FTZ R21, R187, R21, !PT ;  /* 0x00000015bb157209 */ /* 0x002fce0007810000 */
[----:B------:R-:W-:Y:S01]  /*10c90*/  MUFU.EX2 R198, R160 ;  /* 0x000000a000c67308 */ /* 0x000fe20000000800 */
[----:B--2---:R-:W-:-:S07]  /*10ca0*/  FMNMX.FTZ R21, R190, R21, !PT ;  /* 0x00000015be157209 */ /* 0x004fce0007810000 */
[----:B------:R-:W-:Y:S01]  /*10cb0*/  MUFU.EX2 R160, R169 ;  /* 0x000000a900a07308 */ /* 0x000fe20000000800 */
[----:B0-----:R-:W-:-:S04]  /*10cc0*/  FMNMX.FTZ R21, R191, R21, !PT ;  /* 0x00000015bf157209 */ /* 0x001fc80007810000 */
[----:B------:R-:W-:-:S03]  /*10cd0*/  FMNMX.FTZ R21, R199, R21, !PT ;  /* 0x00000015c7157209 */ /* 0x000fc60007810000 */
[----:B------:R-:W-:Y:S02]  /*10ce0*/  MUFU.EX2 R197, R170 ;  /* 0x000000aa00c57308 */ /* 0x000fe40000000800 */
[----:B------:R-:W0:Y:S06]  /*10cf0*/  SHFL.BFLY PT, R194, R21, 0x2, 0x1f ;  /* 0x0c401f0015c27f89 */ /* 0x000e2c00000e0000 */
[----:B------:R-:W1:Y:S08]  /*10d00*/  MUFU.EX2 R157, R157 ;  /* 0x0000009d009d7308 */ /* 0x000e700000000800 */
[----:B------:R-:W2:Y:S08]  /*10d10*/  MUFU.EX2 R161, R161 ;  /* 0x000000a100a17308 */ /* 0x000eb00000000800 */
[----:B------:R-:W-:Y:S01]  /*10d20*/  MUFU.EX2 R195, R172 ;  /* 0x000000ac00c37308 */ /* 0x000fe20000000800 */
[----:B-1----:R-:W-:Y:S01]  /*10d30*/  FADD.FTZ R156, R157, R156 ;  /* 0x0000009c9d9c7221 */ /* 0x002fe20000010000 */
[----:B0-----:R-:W-:-:S03]  /*10d40*/  FMNMX.FTZ R21, R21, R194, !PT ;  /* 0x000000c215157209 */ /* 0x001fc60007810000 */
[----:B------:R-:W-:Y:S02]  /*10d50*/  FADD.FTZ R156, R198, R156 ;  /* 0x0000009cc69c7221 */ /* 0x000fe40000010000 */
[----:B------:R-:W0:Y:S01]  /*10d60*/  SHFL.BFLY PT, R216, R21, 0x1, 0x1f ;  /* 0x0c201f0015d87f89 */ /* 0x000e2200000e0000 */
[----:B------:R-:W1:Y:S01]  /*10d70*/  MUFU.EX2 R194, R164 ;  /* 0x000000a400c27308 */ /* 0x000e620000000800 */
[----:B--2---:R-:W-:-:S07]  /*10d80*/  FADD.FTZ R156, R161, R156 ;  /* 0x0000009ca19c7221 */ /* 0x004fce0000010000 */
[----:B------:R-:W2:Y:S08]  /*10d90*/  MUFU.EX2 R164, R165 ;  /* 0x000000a500a47308 */ /* 0x000eb00000000800 */
[----:B------:R3:W-:Y:S01]  /*10da0*/  MUFU.EX2 R165, R168 ;  /* 0x000000a800a57308 */ /* 0x0007e20000000800 */
[----:B-1----:R-:W-:Y:S01]  /*10db0*/  FADD.FTZ R156, R194, R156 ;  /* 0x0000009cc29c7221 */ /* 0x002fe20000010000 */
[----:B0-----:R-:W-:-:S06]  /*10dc0*/  FMNMX.FTZ R21, R21, R216, !PT ;  /* 0x000000d815157209 */ /* 0x001fcc0007810000 */
[----:B------:R-:W-:Y:S01]  /*10dd0*/  MUFU.EX2 R172, R189 ;  /* 0x000000bd00ac7308 */ /* 0x000fe20000000800 */
[----:B--2---:R-:W-:Y:S01]  /*10de0*/  FADD.FTZ R156, R164, R156 ;  /* 0x0000009ca49c7221 */ /* 0x004fe20000010000 */
[C---:B---3--:R-:W-:Y:S01]  /*10df0*/  FMUL.FTZ R168, R21.reuse, UR37 ;  /* 0x0000002515a87c20 */ /* 0x048fe20008410000 */
[----:B------:R-:W-:-:S03]  /*10e00*/  FADD.FTZ R169, -R21, R215 ;  /* 0x000000d715a97221 */ /* 0x000fc60000010100 */
[--C-:B------:R-:W-:Y:S01]  /*10e10*/  FFMA.FTZ R219, R219, UR37, -R168.reuse ;  /* 0x00000025dbdb7c23 */ /* 0x100fe200080108a8 */
[----:B------:R-:W-:Y:S01]  /*10e20*/  FMUL.FTZ R169, R169, UR37 ;  /* 0x00000025a9a97c20 */ /* 0x000fe20008410000 */
        /* <DEDUP_REMOVED lines=26> */
[----:B------:R-:W-:Y:S01]  /*10fd0*/  IMAD.U32 R168, RZ, RZ, UR41 ;  /* 0x00000029ffa87e24 */ /* 0x000fe2000f8e00ff */
[----:B------:R-:W2:Y:S01]  /*10fe0*/  MUFU.EX2 R217, R217 ;  /* 0x000000d900d97308 */ /* 0x000ea20000000800 */
[----:B0-----:R-:W-:Y:S01]  /*10ff0*/  FFMA.FTZ R0, R178, R0, R219 ;  /* 0x00000000b2007223 */ /* 0x001fe200000100db */
[C---:B------:R-:W-:Y:S01]  /*11000*/  FADD.FTZ R156, R165.reuse, R156 ;  /* 0x0000009ca59c7221 */ /* 0x040fe20000010000 */
[----:B------:R-:W-:Y:S01]  /*11010*/  F2FP.BF16.F32.PACK_AB R164, R165, R164 ;  /* 0x000000a4a5a4723e */ /* 0x000fe200000010ff */
[-C--:B------:R-:W-:Y:S01]  /*11020*/  FMUL.FTZ R26, R26, R178.reuse ;  /* 0x000000b21a1a7220 */ /* 0x080fe20000410000 */
[-C--:B------:R-:W-:Y:S01]  /*11030*/  FMUL.FTZ R27, R27, R178.reuse ;  /* 0x000000b21b1b7220 */ /* 0x080fe20000410000 */
[----:B------:R-:W-:Y:S01]  /*11040*/  FADD.FTZ R156, R160, R156 ;  /* 0x0000009ca09c7221 */ /* 0x000fe20000010000 */
[-C--:B------:R-:W-:Y:S01]  /*11050*/  FMUL.FTZ R30, R30, R178.reuse ;  /* 0x000000b21e1e7220 */ /* 0x080fe20000410000 */
[----:B------:R-:W0:Y:S01]  /*11060*/  MUFU.EX2 R155, R155 ;  /* 0x0000009b009b7308 */ /* 0x000e220000000800 */
[----:B-1----:R-:W-:Y:S01]  /*11070*/  FADD.FTZ R0, R218, R0 ;  /* 0x00000000da007221 */ /* 0x002fe20000010000 */
        /* <DEDUP_REMOVED lines=39> */
[----:B---3--:R-:W-:-:S02]  /*112f0*/  VIADD R153, R14, 0x22840 ;  /* 0x000228400e997836 */ /* 0x008fc40000000000 */
[-C--:B------:R-:W-:Y:S01]  /*11300*/  FMUL.FTZ R95, R95, R178.reuse ;  /* 0x000000b25f5f7220 */ /* 0x080fe20000410000 */
[-C--:B------:R-:W-:Y:S01]  /*11310*/  FMUL.FTZ R98, R98, R178.reuse ;  /* 0x000000b262627220 */ /* 0x080fe20000410000 */
[-C--:B------:R-:W-:Y:S01]  /*11320*/  FMUL.FTZ R99, R99, R178.reuse ;  /* 0x000000b263637220 */ /* 0x080fe20000410000 */
[-C--:B------:R-:W-:Y:S01]  /*11330*/  FMUL.FTZ R102, R102, R178.reuse ;  /* 0x000000b266667220 */ /* 0x080fe20000410000 */
[----:B------:R-:W-:Y:S01]  /*11340*/  PRMT R153, R168, 0x654, R153 ;  /* 0x00000654a8997816 */ /* 0x000fe20000000099 */
[C---:B0-----:R-:W-:Y:S01]  /*11350*/  FADD.FTZ R168, R155.reuse, R0 ;  /* 0x000000009ba87221 */ /* 0x041fe20000010000 */
[----:B------:R-:W-:Y:S01]  /*11360*/  MUFU.EX2 R163, R163 ;  /* 0x000000a300a37308 */ /* 0x000fe20000000800 */
[----:B------:R-:W-:Y:S01]  /*11370*/  F2FP.BF16.F32.PACK_AB R155, R155, R217 ;  /* 0x000000d99b9b723e */ /* 0x000fe200000010ff */
[----:B------:R0:W-:Y:S01]  /*11380*/  SYNCS.ARRIVE.TRANS64.RED.A1T0 RZ, [R153+URZ], RZ ;  /* 0x000000ff99ff79a7 */ /* 0x0001e2000810043f */
[----:B-1----:R-:W-:Y:S01]  /*11390*/  FADD.FTZ R169, R158, R168 ;  /* 0x000000a89ea97221 */ /* 0x002fe20000010000 */
[----:B------:R-:W-:Y:S01]  /*113a0*/  F2FP.BF16.F32.PACK_AB R168, R198, R157 ;  /* 0x0000009dc6a8723e */ /* 0x000fe200000010ff */
[-C--:B------:R-:W-:Y:S01]  /*113b0*/  FMUL.FTZ R103, R103, R178.reuse ;  /* 0x000000b267677220 */ /* 0x080fe20000410000 */
[-C--:B------:R-:W-:Y:S01]  /*113c0*/  FMUL.FTZ R106, R106, R178.reuse ;  /* 0x000000b26a6a7220 */ /* 0x080fe20000410000 */
[-C--:B------:R-:W-:Y:S01]  /*113d0*/  FMUL.FTZ R107, R107, R178.reuse ;  /* 0x000000b26b6b7220 */ /* 0x080fe20000410000 */
[----:B------:R-:W-:Y:S01]  /*113e0*/  MUFU.EX2 R166, R166 ;  /* 0x000000a600a67308 */ /* 0x000fe20000000800 */
[-C--:B------:R-:W-:Y:S01]  /*113f0*/  FMUL.FTZ R110, R110, R178.reuse ;  /* 0x000000b26e6e7220 */ /* 0x080fe20000410000 */
[----:B0-----:R-:W-:Y:S01]  /*11400*/  F2FP.BF16.F32.PACK_AB R153, R218, R219 ;  /* 0x000000dbda99723e */ /* 0x001fe200000010ff */
        /* <DEDUP_REMOVED lines=22> */
[C---:B--2---:R-:W-:Y:S01]  /*11570*/  FADD.FTZ R170, R159.reuse, R169 ;  /* 0x000000a99faa7221 */ /* 0x044fe20000010000 */
[----:B------:R-:W-:Y:S01]  /*11580*/  F2FP.BF16.F32.PACK_AB R169, R159, R158 ;  /* 0x0000009e9fa9723e */ /* 0x000fe200000010ff */
[----:B------:R-:W-:Y:S01]  /*11590*/  FMUL.FTZ R150, R150, R178 ;  /* 0x000000b296967220 */ /* 0x000fe20000410000 */
[----:B0-----:R-:W-:Y:S01]  /*115a0*/  F2FP.BF16.F32.PACK_AB R165, R189, R166 ;  /* 0x000000a6bda5723e */ /* 0x001fe200000010ff */
[----:B------:R-:W-:Y:S01]  /*115b0*/  FADD.FTZ R158, R162, R170 ;  /* 0x000000aaa29e7221 */ /* 0x000fe20000010000 */
[----:B------:R-:W-:Y:S01]  /*115c0*/  F2FP.BF16.F32.PACK_AB R170, R194, R161 ;  /* 0x000000a1c2aa723e */ /* 0x000fe200000010ff */
[----:B------:R-:W-:Y:S01]  /*115d0*/  FMUL.FTZ R151, R151, R178 ;  /* 0x000000b297977220 */ /* 0x000fe20000410000 */
[----:B------:R-:W0:Y:S01]  /*115e0*/  MUFU.EX2 R173, R173 ;  /* 0x000000ad00ad7308 */ /* 0x000e220000000800 */
[C---:B------:R-:W-:Y:S01]  /*115f0*/  FADD.FTZ R158, R163.reuse, R158 ;  /* 0x0000009ea39e7221 */ /* 0x040fe20000010000 */
[----:B-1----:R-:W-:-:S03]  /*11600*/  F2FP.BF16.F32.PACK_AB R171, R163, R162 ;  /* 0x000000a2a3ab723e */ /* 0x002fc600000010ff */
[----:B------:R-:W-:Y:S01]  /*11610*/  FADD.FTZ R158, R166, R158 ;  /* 0x0000009ea69e7221 */ /* 0x000fe20000010000 */
[----:B------:R-:W-:Y:S02]  /*11620*/  F2FP.BF16.F32.PACK_AB R166, R195, R160 ;  /* 0x000000a0c3a6723e */ /* 0x000fe400000010ff */
[----:B------:R-:W1:Y:S01]  /*11630*/  MUFU.EX2 R174, R174 ;  /* 0x000000ae00ae7308 */ /* 0x000e620000000800 */
[----:B------:R-:W-:-:S04]  /*11640*/  FADD.FTZ R158, R189, R158 ;  /* 0x0000009ebd9e7221 */ /* 0x000fc80000010000 */
[----:B---3--:R-:W-:Y:S01]  /*11650*/  FADD.FTZ R158, R167, R158 ;  /* 0x0000009ea79e7221 */ /* 0x008fe20000010000 */
[C---:B------:R-:W-:Y:S02]  /*11660*/  F2FP.BF16.F32.PACK_AB R167, R215.reuse, R167 ;  /* 0x000000a7d7a7723e */ /* 0x040fe400000010ff */
[----:B------:R-:W2:Y:S01]  /*11670*/  MUFU.EX2 R177, R177 ;  /* 0x000000b100b17308 */ /* 0x000ea20000000800 */
[----:B------:R-:W-:Y:S01]  /*11680*/  FADD.FTZ R158, R215, R158 ;  /* 0x0000009ed79e7221 */ /* 0x000fe20000010000 */
[----:B0-----:R-:W-:Y:S01]  /*11690*/  FADD.FTZ R156, R173, R156 ;  /* 0x0000009cad9c7221 */ /* 0x001fe20000010000 */
[----:B------:R-:W-:Y:S02]  /*116a0*/  F2FP.BF16.F32.PACK_AB R160, R197, R173 ;  /* 0x000000adc5a0723e */ /* 0x000fe400000010ff */
[----:B------:R-:W-:Y:S01]  /*116b0*/  FADD.FTZ R158, R3, R158 ;  /* 0x0000009e039e7221 */ /* 0x000fe20000010000 */
[----:B------:R-:W-:Y:S02]  /*116c0*/  FADD.FTZ R156, R197, R156 ;  /* 0x0000009cc59c7221 */ /* 0x000fe40000010000 */
[----:B------:R-:W0:Y:S01]  /*116d0*/  MUFU.EX2 R175, R175 ;  /* 0x000000af00af7308 */ /* 0x000e220000000800 */
[C---:B-1----:R-:W-:Y:S01]  /*116e0*/  FADD.FTZ R158, R174.reuse, R158 ;  /* 0x0000009eae9e7221 */ /* 0x042fe20000010000 */
[----:B------:R-:W-:-:S06]  /*116f0*/  F2FP.BF16.F32.PACK_AB R161, R174, R3 ;  /* 0x00000003aea1723e */ /* 0x000fcc00000010ff */
[----:B------:R-:W1:Y:S01]  /*11700*/  MUFU.EX2 R180, R180 ;  /* 0x000000b400b47308 */ /* 0x000e620000000800 */
[----:B--2---:R-:W-:-:S07]  /*11710*/  FADD.FTZ R3, R177, R156 ;  /* 0x0000009cb1037221 */ /* 0x004fce0000010000 */
[----:B------:R-:W2:Y:S01]  /*11720*/  MUFU.EX2 R181, R181 ;  /* 0x000000b500b57308 */ /* 0x000ea20000000800 */
[----:B0-----:R-:W-:Y:S01]  /*11730*/  FADD.FTZ R158, R175, R158 ;  /* 0x0000009eaf9e7221 */ /* 0x001fe20000010000 */
[----:B------:R-:W-:-:S03]  /*11740*/  F2FP.BF16.F32.PACK_AB R163, R0, R175 ;  /* 0x000000af00a3723e */ /* 0x000fc600000010ff */
[----:B------:R-:W-:-:S03]  /*11750*/  FADD.FTZ R158, R0, R158 ;  /* 0x0000009e009e7221 */ /* 0x000fc60000010000 */
        /* <DEDUP_REMOVED lines=42> */
.L_x_14499:
[----:B------:R0:W1:Y:S01]  /*11a00*/  SYNCS.PHASECHK.TRANS64.TRYWAIT P1, [R14+URZ+0x22850], R15 ;  /* 0x0228500f0e0075a7 */ /* 0x000062000802017f */
[----:B------:R-:W-:Y:S05]  /*11a10*/  @!P0 BRA `(.L_x_14500) ;  /* 0x0000000000048947 */ /* 0x000fea0003800000 */
[----:B------:R-:W-:Y:S01]  /*11a20*/  BPT.TRAP 0x1 ;  /* 0x000000040000795c */ /* 0x000fe20000300000 */
.L_x_14500:
[----:B------:R-:W-:Y:S04]  /*11a30*/  BSSY B0, `(.L_x_14501) ;  /* 0x0000004000007945 */ /* 0x000fe80003800000 */
[----:B-1----:R-:W-:Y:S05]  /*11a40*/  @P1 BRA `(.L_x_14502) ;  /* 0x0000000000081947 */ /* 0x002fea0003800000 */
[----:B------:R-:W1:Y:S02]  /*11a50*/  SYNCS.PHASECHK.TRANS64.TRYWAIT P1, [R14+URZ+0x22850], R15 ;  /* 0x0228500f0e0075a7 */ /* 0x000e64000802017f */
[----:B-1----:R-:W-:Y:S05]  /*11a60*/  @!P1 BRA `(.L_x_14503) ;  /* 0x000000ec00d09947 */ /* 0x002fea0003800000 */
.L_x_14502:
[----:B------:R-:W-:Y:S05]  /*11a70*/  BSYNC B0 ;  /* 0x0000000000007941 */ /* 0x000fea0003800000 */
.L_x_14501:
        /* <DEDUP_REMOVED lines=54> */
.L_x_14504:
        /* <DEDUP_REMOVED lines=10> */
.L_x_14493:
[----:B------:R-:W2:Y:S01]  /*11e80*/  LDL.LU R14, [R1+0x54] ;  /* 0x00005400010e7983 */ /* 0x000ea20000300800 */
        /* <DEDUP_REMOVED lines=14> */
[----:B------:R-:W0:Y:S08]  /*11f70*/  @P0 MUFU.LG2 R5, R4 ;  /* 0x0000000400050308 */ /* 0x000e300000000c00 */
[----:B------:R3:W4:Y:S02]  /*11f80*/  @P0 MUFU.RCP R3, R4 ;  /* 0x0000000400030308 */ /* 0x0007240000001000 */
[----:B---3--:R-:W-:-:S02]  /*11f90*/  IMAD.U32 R4, RZ, RZ, UR37 ;  /* 0x00000025ff047e24 */ /* 0x008fc4000f8e00ff */
[----:B0-----:R-:W-:Y:S02]  /*11fa0*/  @P0 FMUL.FTZ R5, R5, 0.69314718246459960938 ;  /* 0x3f31721805050820 */ /* 0x001fe40000410000 */
[----:B------:R-:W-:-:S04]  /*11fb0*/  @P0 FMUL.FTZ R4, R4, 0.69314718246459960938 ;  /* 0x3f31721804040820 */ /* 0x000fc80000410000 */
[----:B------:R-:W-:Y:S01]  /*11fc0*/  @P0 FFMA.FTZ R155, R4, R20, R5 ;  /* 0x00000014049b0223 */ /* 0x000fe20000010005 */
[-C--:B----4-:R-:W-:Y:S01]  /*11fd0*/  FMUL.FTZ R152, R24, R3.reuse ;  /* 0x0000000318987220 */ /* 0x090fe20000410000 */
        /* <DEDUP_REMOVED lines=56> */
[-C--:B------:R-:W-:Y:S01]  /*12360*/  FMUL.FTZ R128, R128, R3.reuse ;  /* 0x0000000380807220 */ /* 0x080fe20000410000 */
[-C--:B------:R-:W-:Y:S01]  /*12370*/  FMUL.FTZ R129, R129, R3.reuse ;  /* 0x0000000381817220 */ /* 0x080fe20000410000 */
[----:B------:R-:W-:Y:S01]  /*12380*/  FSETP.NE.FTZ.AND P0, PT, R4, RZ, PT ;  /* 0x000000ff0400720b */ /* 0x000fe20003f15000 */
        /* <DEDUP_REMOVED lines=9> */
[----:B------:R-:W-:-:S03]  /*12420*/  FMUL.FTZ R149, R149, R3 ;  /* 0x0000000395957220 */ /* 0x000fc60000410000 */
[----:B------:R-:W0:Y:S08]  /*12430*/  @P0 MUFU.RCP R0, R4 ;  /* 0x0000000400000308 */ /* 0x000e300000001000 */
[----:B------:R3:W4:Y:S02]  /*12440*/  @P0 MUFU.LG2 R5, R4 ;  /* 0x0000000400050308 */ /* 0x0007240000000c00 */
[----:B---3--:R-:W-:-:S02]  /*12450*/  IMAD.U32 R4, RZ, RZ, UR37 ;  /* 0x00000025ff047e24 */ /* 0x008fc4000f8e00ff */
[-C--:B0-----:R-:W-:Y:S01]  /*12460*/  FMUL.FTZ R26, R26, R0.reuse ;  /* 0x000000001a1a7220 */ /* 0x081fe20000410000 */
[-C--:B------:R-:W-:Y:S01]  /*12470*/  FMUL.FTZ R27, R27, R0.reuse ;  /* 0x000000001b1b7220 */ /* 0x080fe20000410000 */
[-C--:B------:R-:W-:Y:S01]  /*12480*/  FMUL.FTZ R30, R30, R0.reuse ;  /* 0x000000001e1e7220 */ /* 0x080fe20000410000 */
[----:B------:R-:W-:Y:S01]  /*12490*/  @P0 FMUL.FTZ R4, R4, 0.69314718246459960938 ;  /* 0x3f31721804040820 */ /* 0x000fe20000410000 */
[-C--:B------:R-:W-:Y:S01]  /*124a0*/  FMUL.FTZ R31, R31, R0.reuse ;  /* 0x000000001f1f7220 */ /* 0x080fe20000410000 */
[-C--:B------:R-:W-:Y:S01]  /*124b0*/  FMUL.FTZ R34, R34, R0.reuse ;  /* 0x0000000022227220 */ /* 0x080fe20000410000 */
[-C--:B------:R-:W-:Y:S01]  /*124c0*/  FMUL.FTZ R35, R35, R0.reuse ;  /* 0x0000000023237220 */ /* 0x080fe20000410000 */
[----:B----4-:R-:W-:Y:S01]  /*124d0*/  @P0 FMUL.FTZ R5, R5, 0.69314718246459960938 ;  /* 0x3f31721805050820 */ /* 0x010fe20000410000 */
        /* <DEDUP_REMOVED lines=59> */
[----:B------:R-:W-:Y:S01]  /*12890*/  @P0 FFMA.FTZ R154, R4, R21, R5 ;  /* 0x00000015049a0223 */ /* 0x000fe20000010005 */
[----:B------:R-:W-:-:S02]  /*128a0*/  PLOP3.LUT P0, PT, PT, PT, PT, 0x8, 0x0 ;  /* 0x000000000000781c */ /* 0x000fc40003f0e170 */
[----:B------:R-:W-:Y:S01]  /*128b0*/  LOP3.LUT R204, R204, R0, RZ, 0x3c, !PT ;  /* 0x00000000cccc7212 */ /* 0x000fe200078e3cff */
[----:B--2---:R-:W-:-:S05]  /*128c0*/  VIADD R14, R14, 0x1 ;  /* 0x000000010e0e7836 */ /* 0x004fca0000000000 */
[----:B------:R1:W-:Y:S05]  /*128d0*/  STL [R1+0x54], R14 ;  /* 0x0000540e01007387 */ /* 0x0003ea0000100800 */
.L_x_14434:
[----:B------:R-:W-:Y:S05]  /*128e0*/  WARPSYNC.ALL ;  /* 0x0000000000007948 */ /* 0x000fea0003800000 */
[----:B------:R-:W0:Y:S08]  /*128f0*/  S2UR UR41, SR_CgaCtaId ;  /* 0x00000000002979c3 */ /* 0x000e300000008800 */
[----:B------:R-:W-:Y:S06]  /*12900*/  BAR.SYNC.DEFER_BLOCKING 0x5, 0x180 ;  /* 0x0146000000007b1d */ /* 0x000fec0000010000 */
[----:B------:R-:W-:Y:S01]  /*12910*/  UMOV UR4, 0x400 ;  /* 0x0000040000047882 */ /* 0x000fe20000000000 */
[----:B------:R-:W-:Y:S01]  /*12920*/  BSSY B0, `(.L_x_14506) ;  /* 0x000052a000007945 */ /* 0x000fe20003800000 */
[----:B0-----:R-:W-:-:S06]  /*12930*/  ULEA UR4, UR41, UR4, 0x18 ;  /* 0x0000000429047291 */ /* 0x001fcc000f8ec03f */
[----:B------:R-:W-:-:S05]  /*12940*/  MOV R19, UR4 ;  /* 0x0000000400137c02 */ /* 0x000fca0008000f00 */
[----:B------:R0:W2:Y:S01]  /*12950*/  LDS.128 R4, [R19+0x228d0] ;  /* 0x0228d00013047984 */ /* 0x0000a20000000c00 */
[----:B------:R-:W-:Y:S06]  /*12960*/  BAR.ARV 0x4, 0x180 ;  /* 0x0106000000007b1d */ /* 0x000fec0000002000 */
[----:B------:R-:W-:Y:S05]  /*12970*/  @P0 BRA `(.L_x_14507) ;  /* 0x0000004000340947 */ /* 0x000fea0003800000 */
[----:B------:R-:W3:Y:S01]  /*12980*/  LDL R3, [R1+0x164] ;  /* 0x0001640001037983 */ /* 0x000ee20000100800 */
[----:B------:R-:W-:-:S03]  /*12990*/  ULDC UR4, c[0x0][0xad4] ;  /* 0x0002b50000047ab9 */ /* 0x000fc60000000800 */
[----:B------:R-:W4:Y:S01]  /*129a0*/  LDL.LU R10, [R1+0x44] ;  /* 0x00004400010a7983 */ /* 0x000f220000300800 */
[----:B------:R-:W0:Y:S01]  /*129b0*/  S2R R0, SR_SWINHI ;  /* 0x0000000000007919 */ /* 0x000e220000002f00 */
[----:B------:R-:W-:Y:S02]  /*129c0*/  F2FP.BF16.F32.PACK_AB R11, R31, R30 ;  /* 0x0000001e1f0b723e */ /* 0x000fe400000010ff */
[----:B-1----:R-:W-:Y:S01]  /*129d0*/  F2FP.BF16.F32.PACK_AB R12, R33, R32 ;  /* 0x00000020210c723e */ /* 0x002fe200000010ff */
[----:B------:R-:W2:Y:S01]  /*129e0*/  LDL.LU R157, [R1+0x4c] ;  /* 0x00004c00019d7983 */ /* 0x000ea20000300800 */
[----:B------:R-:W-:Y:S02]  /*129f0*/  F2FP.BF16.F32.PACK_AB R13, R35, R34 ;  /* 0x00000022230d723e */ /* 0x000fe400000010ff */
[----:B------:R-:W-:Y:S01]  /*12a00*/  F2FP.BF16.F32.PACK_AB R14, R37, R36 ;  /* 0x00000024250e723e */ /* 0x000fe200000010ff */
[----:B------:R-:W2:Y:S01]  /*12a10*/  LDL.LU R156, [R1+0x50] ;  /* 0x00005000019c7983 */ /* 0x000ea20000300800 */
[----:B------:R-:W-:-:S02]  /*12a20*/  MOV R20, R19 ;  /* 0x0000001300147202 */ /* 0x000fc40000000f00 */
        /* <DEDUP_REMOVED lines=169> */
[----:B--2---:R-:W-:Y:S01]  /*134c0*/  LOP3.LUT R4, R3, 0x380, RZ, 0xc0, !PT ;  /* 0x0000038003047812 */ /* 0x004fe200078ec0ff */
        /* <DEDUP_REMOVED lines=14> */
[----:B------:R-:W-:-:S07]  /*135b0*/  IADD3.X R11, R156, UR5, RZ, P0, !PT ;  /* 0x000000059c0b7c10 */ /* 0x000fce00087fe4ff */
        /* <DEDUP_REMOVED lines=18> */
.L_x_14508:
        /* <DEDUP_REMOVED lines=27> */
[----:B------:R-:W-:Y:S02]  /*13890*/  IMAD.IADD R156, R163, 0x1, R160 ;  /* 0x00000001a39c7824 */ /* 0x000fe400078e02a0 */
        /* <DEDUP_REMOVED lines=23> */
[----:B------:R-:W-:-:S03]  /*13a10*/  IMAD.IADD R25, R162, 0x1, R160 ;  /* 0x00000001a2197824 */ /* 0x000fc600078e02a0 */
[----:B------:R-:W0:Y:S04]  /*13a20*/  SHFL.IDX PT, R11, R0, RZ, 0x1c1f ;  /* 0x001c1fff000b7589 */ /* 0x000e2800000e0000 */
[----:B------:R-:W-:Y:S04]  /*13a30*/  SHFL.IDX PT, R12, R14, 0x1, 0x1c1f ;  /* 0x003c1f000e0c7f89 */ /* 0x000fe800000e0000 */
[----:B------:R1:W2:Y:S01]  /*13a40*/  SHFL.IDX PT, R13, R0, 0x1, 0x1c1f ;  /* 0x003c1f00000d7f89 */ /* 0x0002a200000e0000 */
[----:B------:R-:W-:Y:S01]  /*13a50*/  LOP3.LUT P0, RZ, R161, 0x3, RZ, 0xc0, !PT ;  /* 0x00000003a1ff7812 */ /* 0x000fe2000780c0ff */
[----:B------:R-:W-:-:S02]  /*13a60*/  VIADD R24, R25, 0x8 ;  /* 0x0000000819187836 */ /* 0x000fc40000000000 */
[----:B-1----:R-:W-:-:S05]  /*13a70*/  IMAD R0, R9, R158, RZ ;  /* 0x0000009e09007224 */ /* 0x002fca00078e02ff */
        /* <DEDUP_REMOVED lines=11> */
[----:B------:R-:W-:-:S04]  /*13b30*/  SHF.R.S32.HI R10, RZ, 0x3, R12 ;  /* 0x00000003ff0a7819 */ /* 0x000fc8000001140c */
[----:B------:R-:W-:-:S05]  /*13b40*/  LEA R9, R10, R208, 0x6 ;  /* 0x000000d00a097211 */ /* 0x000fca00078e30ff */
[----:B------:R-:W-:-:S03]  /*13b50*/  IMAD.WIDE R20, R9, 0x2, R20 ;  /* 0x0000000209147825 */ /* 0x000fc600078e0214 */
[C---:B------:R-:W-:Y:S02]  /*13b60*/  IADD3 R45, P5, R20.reuse, 0x5000, RZ ;  /* 0x00005000142d7810 */ /* 0x040fe40007fbe0ff */
[C---:B------:R-:W-:Y:S02]  /*13b70*/  IADD3 R29, P0, R20.reuse, 0x1000, RZ ;  /* 0x00001000141d7810 */ /* 0x040fe40007f1e0ff */
[----:B------:R-:W-:Y:S02]  /*13b80*/  LOP3.LUT R44, R45, 0x380, RZ, 0xc0, !PT ;  /* 0x000003802d2c7812 */ /* 0x000fe400078ec0ff */
[----:B------:R-:W-:Y:S02]  /*13b90*/  IADD3 R33, P2, R20, 0x2000, RZ ;  /* 0x0000200014217810 */ /* 0x000fe40007f5e0ff */
[----:B------:R-:W-:Y:S02]  /*13ba0*/  SHF.R.U64 R44, R44, 0x3, RZ ;  /* 0x000000032c2c7819 */ /* 0x000fe400000012ff */
[----:B------:R-:W-:-:S02]  /*13bb0*/  IADD3 R37, P3, R20, 0x3000, RZ ;  /* 0x0000300014257810 */ /* 0x000fc40007f7e0ff */
[----:B------:R-:W-:Y:S01]  /*13bc0*/  LOP3.LUT R44, R44, R45, RZ, 0x3c, !PT ;  /* 0x0000002d2c2c7212 */ /* 0x000fe200078e3cff */
[----:B------:R-:W-:Y:S01]  /*13bd0*/  IMAD.X R45, RZ, RZ, R21, P5 ;  /* 0x000000ffff2d7224 */ /* 0x000fe200028e0615 */
[C---:B------:R-:W-:Y:S02]  /*13be0*/  IADD3 R65, P5, R20.reuse, 0xa000, RZ ;  /* 0x0000a00014417810 */ /* 0x040fe40007fbe0ff */
[----:B------:R-:W-:Y:S02]  /*13bf0*/  IADD3 R41, P4, R20, 0x4000, RZ ;  /* 0x0000400014297810 */ /* 0x000fe40007f9e0ff */
[----:B------:R-:W-:Y:S01]  /*13c00*/  LOP3.LUT R64, R65, 0x380, RZ, 0xc0, !PT ;  /* 0x0000038041407812 */ /* 0x000fe200078ec0ff */
[----:B------:R-:W-:Y:S01]  /*13c10*/  IMAD R3, R3, UR4, RZ ;  /* 0x0000000403037c24 */ /* 0x000fe2000f8e02ff */
[----:B------:R-:W-:Y:S01]  /*13c20*/  LOP3.LUT R28, R29, 0x380, RZ, 0xc0, !PT ;  /* 0x000003801d1c7812 */ /* 0x000fe200078ec0ff */
[----:B------:R-:W5:Y:S01]  /*13c30*/  LD.E.128 R44, desc[UR42][R44.64] ;  /* 0x0000002a2c2c7980 */ /* 0x000f62000c101d00 */
[----:B------:R-:W-:-:S02]  /*13c40*/  LOP3.LUT R32, R33, 0x380, RZ, 0xc0, !PT ;  /* 0x0000038021207812 */ /* 0x000fc400078ec0ff */
[----:B------:R-:W-:Y:S02]  /*13c50*/  LOP3.LUT R36, R37, 0x380, RZ, 0xc0, !PT ;  /* 0x0000038025247812 */ /* 0x000fe400078ec0ff */
[----:B------:R-:W-:Y:S02]  /*13c60*/  LOP3.LUT R40, R41, 0x380, RZ, 0xc0, !PT ;  /* 0x0000038029287812 */ /* 0x000fe400078ec0ff */
[----:B------:R-:W-:Y:S02]  /*13c70*/  SHF.R.U64 R64, R64, 0x3, RZ ;  /* 0x0000000340407819 */ /* 0x000fe400000012ff */
[----:B------:R-:W-:Y:S02]  /*13c80*/  SHF.R.U64 R28, R28, 0x3, RZ ;  /* 0x000000031c1c7819 */ /* 0x000fe400000012ff */
[----:B------:R-:W-:Y:S02]  /*13c90*/  SHF.R.U64 R32, R32, 0x3, RZ ;  /* 0x0000000320207819 */ /* 0x000fe400000012ff */
[----:B------:R-:W-:-:S02]  /*13ca0*/  SHF.R.U64 R36, R36, 0x3, RZ ;  /* 0x0000000324247819 */ /* 0x000fc400000012ff */
        /* <DEDUP_REMOVED lines=12> */
[----:B------:R-:W-:Y:S01]  /*13d70*/  IMAD R3, R8, UR5, R3 ;  /* 0x0000000508037c24 */ /* 0x000fe2000f8e0203 */
[C---:B------:R-:W-:Y:S01]  /*13d80*/  IADD3 R49, P0, R20.reuse, 0x6000, RZ ;  /* 0x0000600014317810 */ /* 0x040fe20007f1e0ff */
[----:B------:R-:W5:Y:S01]  /*13d90*/  LD.E.128 R28, desc[UR42][R28.64] ;  /* 0x0000002a1c1c7980 */ /* 0x000f62000c101d00 */
[C---:B------:R-:W-:Y:S01]  /*13da0*/  IADD3 R53, P2, R20.reuse, 0x7000, RZ ;  /* 0x0000700014357810 */ /* 0x040fe20007f5e0ff */
[----:B------:R-:W-:Y:S01]  /*13db0*/  IMAD.X R85, RZ, RZ, R21, P5 ;  /* 0x000000ffff557224 */ /* 0x000fe200028e0615 */
        /* <DEDUP_REMOVED lines=11> */
[----:B------:R-:W-:-:S02]  /*13e70*/  SHF.R.U64 R9, R9, 0x3, RZ ;  /* 0x0000000309097819 */ /* 0x000fc400000012ff */
[----:B------:R-:W-:Y:S02]  /*13e80*/  SHF.R.U64 R48, R48, 0x3, RZ ;  /* 0x0000000330307819 */ /* 0x000fe400000012ff */
[----:B------:R-:W-:Y:S02]  /*13e90*/  SHF.R.U64 R52, R52, 0x3, RZ ;  /* 0x0000000334347819 */ /* 0x000fe400000012ff */
[----:B------:R-:W-:Y:S02]  /*13ea0*/  SHF.R.U64 R56, R56, 0x3, RZ ;  /* 0x0000000338387819 */ /* 0x000fe400000012ff */
[----:B------:R-:W-:Y:S02]  /*13eb0*/  SHF.R.U64 R60, R60, 0x3, RZ ;  /* 0x000000033c3c7819 */ /* 0x000fe400000012ff */
[----:B------:R-:W-:Y:S02]  /*13ec0*/  LOP3.LUT R84, R9, R14, RZ, 0x3c, !PT ;  /* 0x0000000e09547212 */ /* 0x000fe400078e3cff */
[----:B------:R-:W-:Y:S01]  /*13ed0*/  LOP3.LUT R48, R48, R49, RZ, 0x3c, !PT ;  /* 0x0000003130307212 */ /* 0x000fe200078e3cff */
[----:B------:R-:W0:Y:S01]  /*13ee0*/  @P1 LDC R14, c[0x0][0xbf0] ;  /* 0x0002fc00ff0e1b82 */ /* 0x000e220000000800 */
[----:B------:R-:W-:Y:S01]  /*13ef0*/  LOP3.LUT R52, R52, R53, RZ, 0x3c, !PT ;  /* 0x0000003534347212 */ /* 0x000fe200078e3cff */
[--C-:B------:R-:W-:Y:S01]  /*13f00*/  IMAD.X R49, RZ, RZ, R21.reuse, P0 ;  /* 0x000000ffff317224 */ /* 0x100fe200000e0615 */
[----:B------:R-:W-:Y:S01]  /*13f10*/  LOP3.LUT R56, R56, R57, RZ, 0x3c, !PT ;  /* 0x0000003938387212 */ /* 0x000fe200078e3cff */
[--C-:B------:R-:W-:Y:S01]  /*13f20*/  IMAD.X R53, RZ, RZ, R21.reuse, P2 ;  /* 0x000000ffff357224 */ /* 0x100fe200010e0615 */
[----:B------:R-:W-:Y:S01]  /*13f30*/  LOP3.LUT R60, R60, R61, RZ, 0x3c, !PT ;  /* 0x0000003d3c3c7212 */ /* 0x000fe200078e3cff */
[--C-:B------:R-:W-:Y:S01]  /*13f40*/  IMAD.X R57, RZ, RZ, R21.reuse, P3 ;  /* 0x000000ffff397224 */ /* 0x100fe200018e0615 */
[C---:B------:R-:W-:Y:S01]  /*13f50*/  IADD3 R69, P0, R20.reuse, 0xb000, RZ ;  /* 0x0000b00014457810 */ /* 0x040fe20007f1e0ff */
[----:B------:R-:W-:Y:S01]  /*13f60*/  IMAD.X R61, RZ, RZ, R21, P4 ;  /* 0x000000ffff3d7224 */ /* 0x000fe200020e0615 */
[----:B------:R-:W-:Y:S01]  /*13f70*/  IADD3 R73, P2, R20, 0xc000, RZ ;  /* 0x0000c00014497810 */ /* 0x000fe20007f5e0ff */
[----:B------:R-:W-:Y:S01]  /*13f80*/  IMAD.WIDE.U32 R8, R8, UR4, RZ ;  /* 0x0000000408087c25 */ /* 0x000fe2000f8e00ff */
[C---:B------:R-:W-:Y:S01]  /*13f90*/  IADD3 R77, P3, R20.reuse, 0xd000, RZ ;  /* 0x0000d000144d7810 */ /* 0x040fe20007f7e0ff */
[----:B------:R-:W-:Y:S01]  /*13fa0*/  ULDC.64 UR4, c[0x0][0xae8] ;  /* 0x0002ba0000047ab9 */ /* 0x000fe20000000a00 */
[----:B------:R-:W-:-:S02]  /*13fb0*/  IADD3 R81, P4, R20, 0xe000, RZ ;  /* 0x0000e00014517810 */ /* 0x000fc40007f9e0ff */
[----:B------:R-:W-:Y:S01]  /*13fc0*/  LOP3.LUT R12, R12, 0xfffffff8, RZ, 0xc0, !PT ;  /* 0xfffffff80c0c7812 */ /* 0x000fe200078ec0ff */
[----:B------:R-:W-:Y:S01]  /*13fd0*/  IMAD.IADD R9, R9, 0x1, R3 ;  /* 0x0000000109097824 */ /* 0x000fe200078e0203 */
[----:B------:R-:W-:Y:S01]  /*13fe0*/  LOP3.LUT R68, R69, 0x380, RZ, 0xc0, !PT ;  /* 0x0000038045447812 */ /* 0x000fe200078ec0ff */
[----:B------:R-:W5:Y:S01]  /*13ff0*/  LD.E.128 R48, desc[UR42][R48.64] ;  /* 0x0000002a30307980 */ /* 0x000f62000c101d00 */
[----:B------:R-:W-:Y:S01]  /*14000*/  LOP3.LUT R72, R73, 0x380, RZ, 0xc0, !PT ;  /* 0x0000038049487812 */ /* 0x000fe200078ec0ff */
[----:B------:R-:W-:Y:S01]  /*14010*/  IMAD.IADD R3, R11, 0x1, -R12 ;  /* 0x000000010b037824 */ /* 0x000fe200078e0a0c */
[----:B------:R-:W-:Y:S01]  /*14020*/  LOP3.LUT R76, R77, 0x380, RZ, 0xc0, !PT ;  /* 0x000003804d4c7812 */ /* 0x000fe200078ec0ff */
[----:B------:R-:W5:Y:S01]  /*14030*/  LD.E.128 R52, desc[UR42][R52.64] ;  /* 0x0000002a34347980 */ /* 0x000f62000c101d00 */
[----:B------:R-:W-:Y:S02]  /*14040*/  LOP3.LUT R80, R81, 0x380, RZ, 0xc0, !PT ;  /* 0x0000038051507812 */ /* 0x000fe400078ec0ff */
[----:B------:R-:W-:Y:S01]  /*14050*/  LOP3.LUT R25, R20, 0x380, RZ, 0xc0, !PT ;  /* 0x0000038014197812 */ /* 0x000fe200078ec0ff */
[----:B------:R-:W-:Y:S01]  /*14060*/  IMAD R3, R3, 0x20, R10 ;  /* 0x0000002003037824 */ /* 0x000fe200078e020a */
[----:B------:R-:W-:Y:S01]  /*14070*/  SHF.R.U64 R68, R68, 0x3, RZ ;  /* 0x0000000344447819 */ /* 0x000fe200000012ff */
[----:B------:R-:W5:Y:S01]  /*14080*/  LD.E.128 R56, desc[UR42][R56.64] ;  /* 0x0000002a38387980 */ /* 0x000f62000c101d00 */
[----:B------:R-:W-:-:S02]  /*14090*/  SHF.R.U64 R72, R72, 0x3, RZ ;  /* 0x0000000348487819 */ /* 0x000fc400000012ff */
[----:B------:R-:W-:Y:S01]  /*140a0*/  SHF.R.U64 R76, R76, 0x3, RZ ;  /* 0x000000034c4c7819 */ /* 0x000fe200000012ff */
[----:B------:R-:W5:Y:S01]  /*140b0*/  LD.E.128 R60, desc[UR42][R60.64] ;  /* 0x0000002a3c3c7980 */ /* 0x000f62000c101d00 */
[----:B------:R-:W-:Y:S02]  /*140c0*/  SHF.R.U64 R80, R80, 0x3, RZ ;  /* 0x0000000350507819 */ /* 0x000fe400000012ff */
[----:B------:R-:W-:Y:S01]  /*140d0*/  SHF.R.U64 R25, R25, 0x3, RZ ;  /* 0x0000000319197819 */ /* 0x000fe200000012ff */
[----:B------:R-:W-:Y:S01]  /*140e0*/  IMAD.WIDE.U32 R8, R203, UR4, R8 ;  /* 0x00000004cb087c25 */ /* 0x000fe2000f8e0008 */
[----:B------:R-:W-:Y:S01]  /*140f0*/  LOP3.LUT R68, R68, R69, RZ, 0x3c, !PT ;  /* 0x0000004544447212 */ /* 0x000fe200078e3cff */
        /* <DEDUP_REMOVED lines=9> */
[----:B------:R-:W-:Y:S01]  /*14190*/  SHF.R.S32.HI R13, RZ, 0x1f, R4 ;  /* 0x0000001fff0d7819 */ /* 0x000fe20000011404 */
[----:B------:R-:W-:Y:S01]  /*141a0*/  IMAD.MOV.U32 R25, RZ, RZ, R21 ;  /* 0x000000ffff197224 */ /* 0x000fe200078e0015 */
[----:B------:R-:W5:Y:S01]  /*141b0*/  LD.E.128 R68, desc[UR42][R68.64] ;  /* 0x0000002a44447980 */ /* 0x000f62000c101d00 */
[----:B------:R-:W-:-:S02]  /*141c0*/  IMAD.IADD R12, R160, 0x1, R3 ;  /* 0x00000001a00c7824 */ /* 0x000fc400078e0203 */
[----:B------:R-:W-:Y:S01]  /*141d0*/  IMAD R9, R203, UR5, R9 ;  /* 0x00000005cb097c24 */ /* 0x000fe2000f8e0209 */
[----:B------:R-:W-:Y:S01]  /*141e0*/  ULDC.64 UR4, c[0x0][0xaf0] ;  /* 0x0002bc0000047ab9 */ /* 0x000fe20000000a00 */
[----:B-1----:R-:W-:Y:S01]  /*141f0*/  @P1 IMAD.HI.U32 R3, R12, R15, RZ ;  /* 0x0000000f0c031227 */ /* 0x002fe200078e00ff */
[----:B------:R-:W5:Y:S03]  /*14200*/  LD.E.128 R24, desc[UR42][R24.64] ;  /* 0x0000002a18187980 */ /* 0x000f66000c101d00 */
[----:B------:R-:W-:Y:S01]  /*14210*/  IMAD R13, R13, UR4, RZ ;  /* 0x000000040d0d7c24 */ /* 0x000fe2000f8e02ff */
[----:B------:R-:W5:Y:S01]  /*14220*/  LD.E.128 R72, desc[UR42][R72.64] ;  /* 0x0000002a48487980 */ /* 0x000f62000c101d00 */
[----:B------:R-:W-:-:S03]  /*14230*/  IMAD.MOV.U32 R11, RZ, RZ, R12 ;  /* 0x000000ffff0b7224 */ /* 0x000fc600078e000c */
[----:B------:R-:W5:Y:S01]  /*14240*/  LD.E.128 R76, desc[UR42][R76.64] ;  /* 0x0000002a4c4c7980 */ /* 0x000f62000c101d00 */
[----:B------:R-:W-:-:S03]  /*14250*/  IMAD R13, R4, UR5, R13 ;  /* 0x00000005040d7c24 */ /* 0x000fc6000f8e020d */
[----:B------:R-:W5:Y:S01]  /*14260*/  LD.E.128 R80, desc[UR42][R80.64] ;  /* 0x0000002a50507980 */ /* 0x000f62000c101d00 */
[----:B------:R-:W-:Y:S01]  /*14270*/  IMAD.WIDE.U32 R8, R4, UR4, R8 ;  /* 0x0000000404087c25 */ /* 0x000fe2000f8e0008 */
[----:B0-----:R-:W-:Y:S01]  /*14280*/  @P1 SHF.R.U32.HI R11, RZ, R14, R3 ;  /* 0x0000000eff0b1219 */ /* 0x001fe20000011603 */
[----:B------:R-:W-:Y:S01]  /*14290*/  ULDC.64 UR4, c[0x0][0xae0] ;  /* 0x0002b80000047ab9 */ /* 0x000fe20000000a00 */
[----:B------:R-:W-:Y:S01]  /*142a0*/  @!PT LDS RZ, [RZ] ;  /* 0x00000000fffff984 */ /* 0x000fe20000000800 */
[----:B------:R-:W-:Y:S01]  /*142b0*/  @!PT LDS RZ, [RZ] ;  /* 0x00000000fffff984 */ /* 0x000fe20000000800 */
[----:B------:R-:W-:Y:S01]  /*142c0*/  @!PT LDS RZ, [RZ] ;  /* 0x00000000fffff984 */ /* 0x000fe20000000800 */
[----:B------:R-:W-:Y:S01]  /*142d0*/  @!PT LDS RZ, [RZ] ;  /* 0x00000000fffff984 */ /* 0x000fe20000000800 */
[----:B------:R0:W-:Y:S06]  /*142e0*/  MEMBAR.ALL.CTA ;  /* 0x0000000000007992 */ /* 0x0001ec0000008000 */
[----:B0-----:R-:W0:Y:S01]  /*142f0*/  FENCE.VIEW.ASYNC.S ;  /* 0x00000000000073c6 */ /* 0x001e220000000000 */
[----:B------:R-:W-:Y:S01]  /*14300*/  IMAD.IADD R9, R9, 0x1, R13 ;  /* 0x0000000109097824 */ /* 0x000fe200078e020d */
[--C-:B------:R-:W-:Y:S01]  /*14310*/  SHF.R.S32.HI R3, RZ, 0x1f, R11.reuse ;  /* 0x0000001fff037819 */ /* 0x100fe2000001140b */
[----:B------:R-:W-:-:S04]  /*14320*/  IMAD.MOV R13, RZ, RZ, -R11 ;  /* 0x000000ffff0d7224 */ /* 0x000fc800078e0a0b */
[----:B------:R-:W-:Y:S02]  /*14330*/  IMAD R4, R3, UR4, RZ ;  /* 0x0000000403047c24 */ /* 0x000fe4000f8e02ff */
[----:B------:R-:W-:Y:S02]  /*14340*/  IMAD R13, R158, R13, R12 ;  /* 0x0000000d9e0d7224 */ /* 0x000fe400078e020c */
[----:B------:R-:W-:-:S04]  /*14350*/  IMAD.WIDE.U32 R8, R11, UR4, R8 ;  /* 0x000000040b087c25 */ /* 0x000fc8000f8e0008 */
[----:B------:R-:W-:Y:S02]  /*14360*/  VIADD R3, R19, 0x22820 ;  /* 0x0002282013037836 */ /* 0x000fe40000000000 */
[----:B------:R-:W-:Y:S01]  /*14370*/  IMAD R11, R11, UR5, R4 ;  /* 0x000000050b0b7c24 */ /* 0x000fe2000f8e0204 */
[----:B------:R-:W-:Y:S01]  /*14380*/  SHF.R.S32.HI R4, RZ, 0x1f, R13 ;  /* 0x0000001fff047819 */ /* 0x000fe2000001140d */
[----:B------:R-:W-:Y:S01]  /*14390*/  ULDC.64 UR4, c[0x0][0xad8] ;  /* 0x0002b60000047ab9 */ /* 0x000fe20000000a00 */
[----:B------:R-:W-:Y:S01]  /*143a0*/  PRMT R3, RZ, 0x654, R3 ;  /* 0x00000654ff037816 */ /* 0x000fe20000000003 */
[----:B------:R-:W-:Y:S02]  /*143b0*/  IMAD.IADD R9, R9, 0x1, R11 ;  /* 0x0000000109097824 */ /* 0x000fe400078e020b */
[----:B------:R-:W-:Y:S01]  /*143c0*/  IMAD R4, R4, UR4, RZ ;  /* 0x0000000404047c24 */ /* 0x000fe2000f8e02ff */
[----:B0-----:R0:W-:Y:S01]  /*143d0*/  SYNCS.ARRIVE.TRANS64.RED.A1T0 RZ, [R3+URZ], RZ ;  /* 0x000000ff03ff79a7 */ /* 0x0011e2000810043f */
[----:B------:R-:W-:-:S04]  /*143e0*/  IMAD.WIDE.U32 R8, R13, UR4, R8 ;  /* 0x000000040d087c25 */ /* 0x000fc8000f8e0008 */
[----:B0-----:R-:W-:Y:S01]  /*143f0*/  IMAD R3, R13, UR5, R4 ;  /* 0x000000050d037c24 */ /* 0x001fe2000f8e0204 */
        /* <DEDUP_REMOVED lines=8> */
.L_x_14720:
[----:B------:R-:W-:Y:S01]  /*14480*/  IMAD.IADD R21, R10, 0x1, R160 ;  /* 0x000000010a157824 */ /* 0x000fe200078e02a0 */
        /* <DEDUP_REMOVED lines=12> */
[----:B------:R-:W-:Y:S02]  /*14550*/  ISETP.GE.AND P0, PT, R88, UR4, PT ;  /* 0x0000000458007c0c */ /* 0x000fe4000bf06270 */
[----:B------:R-:W-:-:S02]  /*14560*/  SHF.R.S32.HI R12, RZ, 0x1f, R208 ;  /* 0x0000001fff0c7819 */ /* 0x000fc400000114d0 */
[----:B------:R-:W-:Y:S02]  /*14570*/  SHF.R.S32.HI R92, RZ, 0x1f, R92 ;  /* 0x0000001fff5c7819 */ /* 0x000fe4000001145c */
[C---:B------:R-:W-:Y:S02]  /*14580*/  IADD3 R89, R208.reuse, 0xc0, RZ ;  /* 0x000000c0d0597810 */ /* 0x040fe40007ffe0ff */
[CC--:B--2---:R-:W-:Y:S02]  /*14590*/  @!P3 LEA R8, P5, R208.reuse, R14.reuse, 0x1 ;  /* 0x0000000ed008b211 */ /* 0x0c4fe400078a08ff */
[-C--:B------:R-:W-:Y:S02]  /*145a0*/  @!P2 LEA R10, P4, R15, R14.reuse, 0x1 ;  /* 0x0000000e0f0aa211 */ /* 0x080fe400078808ff */
[----:B-1----:R-:W-:Y:S02]  /*145b0*/  @!P3 LEA.HI.X R9, R208, R3, R12, 0x1, P5 ;  /* 0x00000003d009b211 */ /* 0x002fe400028f0c0c */
[----:B------:R-:W-:-:S02]  /*145c0*/  @!P1 LEA R12, P5, R90, R14, 0x1 ;  /* 0x0000000e5a0c9211 */ /* 0x000fc400078a08ff */
[----:B------:R-:W-:Y:S01]  /*145d0*/  SHF.R.S32.HI R91, RZ, 0x1f, R91 ;  /* 0x0000001fff5b7819 */ /* 0x000fe2000001145b */
[----:B-----5:R3:W-:Y:S01]  /*145e0*/  @!P3 ST.E.128 desc[UR42][R8.64], R24 ;  /* 0x000000180800b985 */ /* 0x0207e2000c101d2a */
[-C--:B------:R-:W-:Y:S02]  /*145f0*/  @!P2 LEA.HI.X R11, R15, R3.reuse, R92, 0x1, P4 ;  /* 0x000000030f0ba211 */ /* 0x080fe400020f0c5c */
[----:B------:R-:W-:Y:S02]  /*14600*/  SHF.R.S32.HI R89, RZ, 0x1f, R89 ;  /* 0x0000001fff597819 */ /* 0x000fe40000011459 */
[----:B------:R-:W-:Y:S01]  /*14610*/  @!P0 LEA R14, P4, R88, R14, 0x1 ;  /* 0x0000000e580e8211 */ /* 0x000fe200078808ff */
[----:B------:R3:W-:Y:S01]  /*14620*/  @!P2 ST.E.128 desc[UR42][R10.64], R40 ;  /* 0x000000280a00a985 */ /* 0x0007e2000c101d2a */
[-C--:B------:R-:W-:Y:S02]  /*14630*/  @!P1 LEA.HI.X R13, R90, R3.reuse, R91, 0x1, P5 ;  /* 0x000000035a0d9211 */ /* 0x080fe400028f0c5b */
[----:B------:R-:W-:-:S03]  /*14640*/  @!P0 LEA.HI.X R15, R88, R3, R89, 0x1, P4 ;  /* 0x00000003580f8211 */ /* 0x000fc600020f0c59 */
[----:B------:R3:W-:Y:S04]  /*14650*/  @!P1 ST.E.128 desc[UR42][R12.64], R56 ;  /* 0x000000380c009985 */ /* 0x0007e8000c101d2a */
[----:B------:R3:W-:Y:S02]  /*14660*/  @!P0 ST.E.128 desc[UR42][R14.64], R72 ;  /* 0x000000480e008985 */ /* 0x0007e4000c101d2a */
.L_x_14512:
[----:B------:R-:W-:Y:S05]  /*14670*/  BSYNC B1 ;  /* 0x0000000000017941 */ /* 0x000fea0003800000 */
.L_x_14511:
[----:B------:R-:W-:-:S03]  /*14680*/  UMOV UR4, 0xffffffff ;  /* 0xffffffff00047882 */ /* 0x000fc60000000000 */
[----:B------:R-:W-:Y:S05]  /*14690*/  BRA.DIV UR4, `(.L_x_14513) ;  /* 0x000000c6040c7947 */ /* 0x000fea000b800000 */
[----:B-1----:R1:W4:Y:S04]  /*146a0*/  SHFL.IDX PT, R3, R20, 0x1, 0x181f ;  /* 0x00381f0014037f89 */ /* 0x00232800000e0000 */
[----:B--23--:R1:W2:Y:S02]  /*146b0*/  SHFL.IDX PT, R14, R4, 0x1, 0x181f ;  /* 0x00381f00040e7f89 */ /* 0x00c2a400000e0000 */
.L_x_14724:
[----:B------:R-:W-:Y:S01]  /*146c0*/  VIADD R9, R21, 0x20 ;  /* 0x0000002015097836 */ /* 0x000fe20000000000 */
[----:B------:R-:W-:Y:S04]  /*146d0*/  BSSY B1, `(.L_x_14514) ;  /* 0x000001e000017945 */ /* 0x000fe80003800000 */
[----:B------:R-:W-:-:S13]  /*146e0*/  ISETP.GE.AND P0, PT, R9, R0, PT ;  /* 0x000000000900720c */ /* 0x000fda0003f06270 */
[----:B------:R-:W-:Y:S05]  /*146f0*/  @P0 BRA `(.L_x_14515) ;  /* 0x00000000006c0947 */ /* 0x000fea0003800000 */
[C---:B------:R-:W-:Y:S01]  /*14700*/  VIADD R15, R208.reuse, 0x40 ;  /* 0x00000040d00f7836 */ /* 0x040fe20000000000 */
[----:B------:R-:W-:Y:S01]  /*14710*/  ULDC UR4, c[0x0][0xac8] ;  /* 0x0002b20000047ab9 */ /* 0x000fe20000000800 */
[C---:B-----5:R-:W-:Y:S01]  /*14720*/  VIADD R26, R208.reuse, 0x80 ;  /* 0x00000080d01a7836 */ /* 0x060fe20000000000 */
[C---:B------:R-:W-:Y:S01]  /*14730*/  ISETP.GE.AND P3, PT, R208.reuse, UR4, PT ;  /* 0x00000004d0007c0c */ /* 0x040fe2000bf66270 */
[C---:B------:R-:W-:Y:S01]  /*14740*/  VIADD R24, R208.reuse, 0xc0 ;  /* 0x000000c0d0187836 */ /* 0x040fe20000000000 */
[----:B------:R-:W-:Y:S01]  /*14750*/  ISETP.GE.AND P2, PT, R15, UR4, PT ;  /* 0x000000040f007c0c */ /* 0x000fe2000bf46270 */
[----:B------:R-:W-:Y:S01]  /*14760*/  VIADD R40, R208, 0x40 ;  /* 0x00000040d0287836 */ /* 0x000fe20000000000 */
[----:B------:R-:W-:Y:S01]  /*14770*/  ISETP.GE.AND P1, PT, R26, UR4, PT ;  /* 0x000000041a007c0c */ /* 0x000fe2000bf26270 */
[----:B------:R-:W-:Y:S01]  /*14780*/  VIADD R27, R208, 0x80 ;  /* 0x00000080d01b7836 */ /* 0x000fe20000000000 */
[----:B------:R-:W-:Y:S01]  /*14790*/  ISETP.GE.AND P0, PT, R24, UR4, PT ;  /* 0x0000000418007c0c */ /* 0x000fe2000bf06270 */
[----:B------:R-:W-:Y:S01]  /*147a0*/  VIADD R25, R208, 0xc0 ;  /* 0x000000c0d0197836 */ /* 0x000fe20000000000 */
[----:B------:R-:W-:-:S02]  /*147b0*/  SHF.R.S32.HI R12, RZ, 0x1f, R208 ;  /* 0x0000001fff0c7819 */ /* 0x000fc400000114d0 */
[----:B------:R-:W-:Y:S02]  /*147c0*/  SHF.R.S32.HI R40, RZ, 0x1f, R40 ;  /* 0x0000001fff287819 */ /* 0x000fe40000011428 */
[----:B------:R-:W-:Y:S02]  /*147d0*/  SHF.R.S32.HI R27, RZ, 0x1f, R27 ;  /* 0x0000001fff1b7819 */ /* 0x000fe4000001141b */
[CC--:B--2---:R-:W-:Y:S02]  /*147e0*/  @!P3 LEA R8, P5, R208.reuse, R14.reuse, 0x1 ;  /* 0x0000000ed008b211 */ /* 0x0c4fe400078a08ff */
[-C--:B------:R-:W-:Y:S02]  /*147f0*/  @!P2 LEA R10, P4, R15, R14.reuse, 0x1 ;  /* 0x0000000e0f0aa211 */ /* 0x080fe400078808ff */
[----:B----4-:R-:W-:Y:S02]  /*14800*/  @!P3 LEA.HI.X R9, R208, R3, R12, 0x1, P5 ;  /* 0x00000003d009b211 */ /* 0x010fe400028f0c0c */
[----:B------:R-:W-:-:S02]  /*14810*/  @!P1 LEA R12, P5, R26, R14, 0x1 ;  /* 0x0000000e1a0c9211 */ /* 0x000fc400078a08ff */
[-C--:B------:R-:W-:Y:S01]  /*14820*/  @!P2 LEA.HI.X R11, R15, R3.reuse, R40, 0x1, P4 ;  /* 0x000000030f0ba211 */ /* 0x080fe200020f0c28 */
[----:B------:R3:W-:Y:S01]  /*14830*/  @!P3 ST.E.128 desc[UR42][R8.64], R28 ;  /* 0x0000001c0800b985 */ /* 0x0007e2000c101d2a */
[----:B------:R-:W-:Y:S02]  /*14840*/  SHF.R.S32.HI R25, RZ, 0x1f, R25 ;  /* 0x0000001fff197819 */ /* 0x000fe40000011419 */
[----:B------:R-:W-:Y:S01]  /*14850*/  @!P0 LEA R14, P4, R24, R14, 0x1 ;  /* 0x0000000e180e8211 */ /* 0x000fe200078808ff */
[----:B------:R3:W-:Y:S01]  /*14860*/  @!P2 ST.E.128 desc[UR42][R10.64], R44 ;  /* 0x0000002c0a00a985 */ /* 0x0007e2000c101d2a */
[-C--:B------:R-:W-:Y:S02]  /*14870*/  @!P1 LEA.HI.X R13, R26, R3.reuse, R27, 0x1, P5 ;  /* 0x000000031a0d9211 */ /* 0x080fe400028f0c1b */
[----:B------:R-:W-:-:S03]  /*14880*/  @!P0 LEA.HI.X R15, R24, R3, R25, 0x1, P4 ;  /* 0x00000003180f8211 */ /* 0x000fc600020f0c19 */
[----:B------:R3:W-:Y:S04]  /*14890*/  @!P1 ST.E.128 desc[UR42][R12.64], R60 ;  /* 0x0000003c0c009985 */ /* 0x0007e8000c101d2a */
[----:B------:R3:W-:Y:S02]  /*148a0*/  @!P0 ST.E.128 desc[UR42][R14.64], R76 ;  /* 0x0000004c0e008985 */ /* 0x0007e4000c101d2a */
.L_x_14515:
[----:B------:R-:W-:Y:S05]  /*148b0*/  BSYNC B1 ;  /* 0x0000000000017941 */ /* 0x000fea0003800000 */
.L_x_14514:
[----:B------:R-:W-:-:S03]  /*148c0*/  UMOV UR4, 0xffffffff ;  /* 0xffffffff00047882 */ /* 0x000fc60000000000 */
[----:B------:R-:W-:Y:S05]  /*148d0*/  BRA.DIV UR4, `(.L_x_14516) ;  /* 0x000000c204c47947 */ /* 0x000fea000b800000 */
[----:B----4-:R4:W0:Y:S04]  /*148e0*/  SHFL.IDX PT, R3, R20, 0x2, 0x181f ;  /* 0x00581f0014037f89 */ /* 0x01082800000e0000 */
[----:B--23--:R4:W2:Y:S02]  /*148f0*/  SHFL.IDX PT, R14, R4, 0x2, 0x181f ;  /* 0x00581f00040e7f89 */ /* 0x00c8a400000e0000 */
.L_x_14728:
        /* <DEDUP_REMOVED lines=20> */
[----:B0-----:R-:W-:Y:S02]  /*14a40*/  @!P3 LEA.HI.X R9, R208, R3, R12, 0x1, P5 ;  /* 0x00000003d009b211 */ /* 0x001fe400028f0c0c */
        /* <DEDUP_REMOVED lines=10> */
.L_x_14518:
[----:B------:R-:W-:Y:S05]  /*14af0*/  BSYNC B1 ;  /* 0x0000000000017941 */ /* 0x000fea0003800000 */
.L_x_14517:
[----:B------:R-:W-:-:S03]  /*14b00*/  UMOV UR4, 0xffffffff ;  /* 0xffffffff00047882 */ /* 0x000fc60000000000 */
[----:B------:R-:W-:Y:S05]  /*14b10*/  BRA.DIV UR4, `(.L_x_14519) ;  /* 0x000000c2047c7947 */ /* 0x000fea000b800000 */
[----:B0-----:R0:W0:Y:S04]  /*14b20*/  SHFL.IDX PT, R3, R20, 0x3, 0x181f ;  /* 0x00781f0014037f89 */ /* 0x00102800000e0000 */
[----:B--23--:R2:W3:Y:S02]  /*14b30*/  SHFL.IDX PT, R14, R4, 0x3, 0x181f ;  /* 0x00781f00040e7f89 */ /* 0x00c4e400000e0000 */
.L_x_14732:
[----:B------:R-:W-:-:S05]  /*14b40*/  VIADD R9, R21, 0x60 ;  /* 0x0000006015097836 */ /* 0x000fca0000000000 */
[----:B------:R-:W-:-:S13]  /*14b50*/  ISETP.GE.AND P0, PT, R9, R0, PT ;  /* 0x000000000900720c */ /* 0x000fda0003f06270 */
[----:B------:R-:W-:Y:S05]  /*14b60*/  @P0 BRA `(.L_x_14520) ;  /* 0x0000003000140947 */ /* 0x000fea0003800000 */
[C---:B01--4-:R-:W-:Y:S01]  /*14b70*/  VIADD R20, R208.reuse, 0x40 ;  /* 0x00000040d0147836 */ /* 0x053fe20000000000 */
[----:B------:R-:W-:Y:S01]  /*14b80*/  ULDC UR4, c[0x0][0xac8] ;  /* 0x0002b20000047ab9 */ /* 0x000fe20000000800 */
[C---:B--2---:R-:W-:Y:S01]  /*14b90*/  VIADD R4, R208.reuse, 0x80 ;  /* 0x00000080d0047836 */ /* 0x044fe20000000000 */
[C---:B------:R-:W-:Y:S01]  /*14ba0*/  ISETP.GE.AND P3, PT, R208.reuse, UR4, PT ;  /* 0x00000004d0007c0c */ /* 0x040fe2000bf66270 */
[----:B-----5:R-:W-:Y:S01]  /*14bb0*/  VIADD R24, R208, 0x40 ;  /* 0x00000040d0187836 */ /* 0x020fe20000000000 */
        /* <DEDUP_REMOVED lines=9> */
[-C--:B------:R-:W-:Y:S02]  /*14c50*/  @!P3 LEA.HI.X R9, R208, R3.reuse, R25, 0x1, P0 ;  /* 0x00000003d009b211 */ /* 0x080fe400000f0c19 */
        /* <DEDUP_REMOVED lines=9> */
[----:B------:R-:W-:-:S04]  /*14cf0*/  LEA R14, P0, R4, R14, 0x1 ;  /* 0x0000000e040e7211 */ /* 0x000fc800078008ff */
[----:B------:R-:W-:-:S04]  /*14d00*/  SHF.R.S32.HI R20, RZ, 0x1f, R20 ;  /* 0x0000001fff147819 */ /* 0x000fc80000011414 */
[----:B------:R-:W-:-:S05]  /*14d10*/  LEA.HI.X R15, R4, R3, R20, 0x1, P0 ;  /* 0x00000003040f7211 */ /* 0x000fca00000f0c14 */
[----:B------:R1:W-:Y:S01]  /*14d20*/  ST.E.128 desc[UR42][R14.64], R84 ;  /* 0x000000540e007985 */ /* 0x0003e2000c101d2a */
[----:B------:R-:W-:Y:S05]  /*14d30*/  BRA `(.L_x_14520) ;  /* 0x0000002c00a07947 */ /* 0x000fea0003800000 */
.L_x_14509:
[----:B0-----:R-:W0:Y:S01]  /*14d40*/  @P1 LDC R11, c[0x0][0xbec] ;  /* 0x0002fb00ff0b1b82 */ /* 0x001e220000000800 */
[----:B------:R-:W-:Y:S01]  /*14d50*/  ULDC.64 UR4, c[0x0][0xb08] ;  /* 0x0002c20000047ab9 */ /* 0x000fe20000000a00 */
[----:B------:R-:W-:Y:S02]  /*14d60*/  IMAD.MOV.U32 R10, RZ, RZ, R156 ;  /* 0x000000ffff0a7224 */ /* 0x000fe400078e009c */
[----:B------:R-:W-:-:S04]  /*14d70*/  IMAD R3, R3, UR4, RZ ;  /* 0x0000000403037c24 */ /* 0x000fc8000f8e02ff */
[----:B------:R-:W1:Y:S01]  /*14d80*/  @P1 LDC R9, c[0x0][0xbf0] ;  /* 0x0002fc00ff091b82 */ /* 0x000e620000000800 */
[----:B------:R-:W-:Y:S02]  /*14d90*/  IMAD R3, R8, UR5, R3 ;  /* 0x0000000508037c24 */ /* 0x000fe4000f8e0203 */
[----:B0-----:R-:W-:-:S05]  /*14da0*/  @P1 IMAD.HI.U32 R11, R156, R11, RZ ;  /* 0x0000000b9c0b1227 */ /* 0x001fca00078e00ff */
[----:B-1----:R-:W-:Y:S01]  /*14db0*/  @P1 SHF.R.U32.HI R10, RZ, R9, R11 ;  /* 0x00000009ff0a1219 */ /* 0x002fe2000001160b */
        /* <DEDUP_REMOVED lines=21> */
[----:B------:R-:W-:Y:S01]  /*14f10*/  ULDC.64 UR4, c[0x0][0xb28] ;  /* 0x0002ca0000047ab9 */ /* 0x000fe20000000a00 */
[----:B------:R-:W-:Y:S02]  /*14f20*/  VIADD R10, R19, 0x22820 ;  /* 0x00022820130a7836 */ /* 0x000fe40000000000 */
[----:B------:R-:W-:Y:S01]  /*14f30*/  IMAD.IADD R9, R9, 0x1, R4 ;  /* 0x0000000109097824 */ /* 0x000fe200078e0204 */
[----:B------:R-:W-:Y:S02]  /*14f40*/  SHF.R.S32.HI R4, RZ, 0x1f, R3 ;  /* 0x0000001fff047819 */ /* 0x000fe40000011403 */
[----:B------:R-:W-:Y:S01]  /*14f50*/  PRMT R10, RZ, 0x654, R10 ;  /* 0x00000654ff0a7816 */ /* 0x000fe2000000000a */
[----:B------:R-:W-:-:S03]  /*14f60*/  IMAD.WIDE.U32 R8, R3, UR4, R8 ;  /* 0x0000000403087c25 */ /* 0x000fc6000f8e0008 */
[----:B------:R0:W-:Y:S01]  /*14f70*/  SYNCS.ARRIVE.TRANS64.RED.A1T0 RZ, [R10+URZ], RZ ;  /* 0x000000ff0aff79a7 */ /* 0x0001e2000810043f */
        /* <DEDUP_REMOVED lines=10> */
.L_x_14735:
        /* <DEDUP_REMOVED lines=18> */
[----:B--2---:R-:W-:Y:S01]  /*15140*/  @!P0 MOV R8, R12 ;  /* 0x0000000c00088202 */ /* 0x004fe20000000f00 */
[----:B-1----:R-:W-:-:S04]  /*15150*/  @!P0 IMAD.MOV.U32 R9, RZ, RZ, R20 ;  /* 0x000000ffff098224 */ /* 0x002fc800078e0014 */
        /* <DEDUP_REMOVED lines=8> */
[----:B------:R1:W-:Y:S04]  /*151e0*/  @!P0 ST.E.64 desc[UR42][R8.64], R28 ;  /* 0x0000001c08008985 */ /* 0x0003e8000c101b2a */
[----:B------:R-:W5:Y:S04]  /*151f0*/  LDL R13, [R1+0xb8] ;  /* 0x0000b800010d7983 */ /* 0x000f680000100800 */
[----:B-1----:R-:W4:Y:S01]  /*15200*/  LDL R28, [R1+0x140] ;  /* 0x00014000011c7983 */ /* 0x002f220000100800 */
[----:B------:R-:W-:-:S02]  /*15210*/  ISETP.GE.AND P0, PT, R10, UR4, PT ;  /* 0x000000040a007c0c */ /* 0x000fc4000bf06270 */
[----:B------:R-:W-:Y:S01]  /*15220*/  ISETP.GE.AND P1, PT, R14, UR4, PT ;  /* 0x000000040e007c0c */ /* 0x000fe2000bf26270 */
[----:B------:R-:W5:Y:S10]  /*15230*/  LDL R29, [R1+0x9c] ;  /* 0x00009c00011d7983 */ /* 0x000f740000100800 */
[----:B------:R-:W-:-:S04]  /*15240*/  @!P0 LEA R8, P2, R10, R12, 0x2 ;  /* 0x0000000c0a088211 */ /* 0x000fc800078410ff */
[----:B------:R-:W-:Y:S02]  /*15250*/  @!P0 LEA.HI.X R9, R10, R20, R158, 0x2, P2 ;  /* 0x000000140a098211 */ /* 0x000fe400010f149e */
[----:B------:R-:W5:Y:S04]  /*15260*/  LDL R10, [R1+0xb4] ;  /* 0x0000b400010a7983 */ /* 0x000f680000100800 */
[----:B------:R1:W-:Y:S01]  /*15270*/  @!P0 ST.E.64 desc[UR42][R8.64], R32 ;  /* 0x0000002008008985 */ /* 0x0003e2000c101b2a */
[----:B------:R-:W-:Y:S02]  /*15280*/  ISETP.GE.AND P0, PT, R11, UR4, PT ;  /* 0x000000040b007c0c */ /* 0x000fe4000bf06270 */
[C---:B-1----:R-:W-:Y:S01]  /*15290*/  @!P1 LEA R8, P2, R14.reuse, R12, 0x2 ;  /* 0x0000000c0e089211 */ /* 0x042fe200078410ff */
[----:B------:R-:W5:Y:S03]  /*152a0*/  LDL R33, [R1+0xb0] ;  /* 0x0000b00001217983 */ /* 0x000f660000100800 */
[----:B------:R-:W-:Y:S01]  /*152b0*/  @!P1 LEA.HI.X R9, R14, R20, R157, 0x2, P2 ;  /* 0x000000140e099211 */ /* 0x000fe200010f149d */
[----:B------:R-:W5:Y:S04]  /*152c0*/  LDL R32, [R1+0x130] ;  /* 0x0001300001207983 */ /* 0x000f680000100800 */
[----:B------:R1:W-:Y:S01]  /*152d0*/  @!P1 ST.E.64 desc[UR42][R8.64], R36 ;  /* 0x0000002408009985 */ /* 0x0003e2000c101b2a */
[----:B------:R-:W-:-:S03]  /*152e0*/  ISETP.GE.AND P1, PT, R155, UR4, PT ;  /* 0x000000049b007c0c */ /* 0x000fc6000bf26270 */
[----:B------:R-:W5:Y:S01]  /*152f0*/  LDL R14, [R1+0x13c] ;  /* 0x00013c00010e7983 */ /* 0x000f620000100800 */
[----:B-1----:R-:W-:-:S03]  /*15300*/  @!P0 LEA R8, P2, R11, R12, 0x2 ;  /* 0x0000000c0b088211 */ /* 0x002fc600078410ff */
[----:B------:R-:W5:Y:S01]  /*15310*/  LDL R36, [R1+0x120] ;  /* 0x0001200001247983 */ /* 0x000f620000100800 */
[----:B------:R-:W-:-:S03]  /*15320*/  @!P0 LEA.HI.X R9, R11, R20, R15, 0x2, P2 ;  /* 0x000000140b098211 */ /* 0x000fc600010f140f */
[----:B------:R-:W5:Y:S04]  /*15330*/  LDL R37, [R1+0x98] ;  /* 0x0000980001257983 */ /* 0x000f680000100800 */
[----:B------:R1:W-:Y:S01]  /*15340*/  @!P0 ST.E.64 desc[UR42][R8.64], R40 ;  /* 0x0000002808008985 */ /* 0x0003e2000c101b2a */
[----:B------:R-:W-:-:S03]  /*15350*/  ISETP.GE.AND P0, PT, R154, UR4, PT ;  /* 0x000000049a007c0c */ /* 0x000fc6000bf06270 */
[----:B------:R-:W5:Y:S04]  /*15360*/  LDL R11, [R1+0x138] ;  /* 0x00013800010b7983 */ /* 0x000f680000100800 */
[----:B------:R-:W5:Y:S01]  /*15370*/  LDL R15, [R1+0xa4] ;  /* 0x0000a400010f7983 */ /* 0x000f620000100800 */
[----:B-1----:R-:W-:-:S03]  /*15380*/  @!P1 LEA R8, P2, R155, R12, 0x2 ;  /* 0x0000000c9b089211 */ /* 0x002fc600078410ff */
[----:B------:R-:W5:Y:S01]  /*15390*/  LDL R40, [R1+0x134] ;  /* 0x0001340001287983 */ /* 0x000f620000100800 */
[----:B------:R-:W-:-:S03]  /*153a0*/  @!P1 LEA.HI.X R9, R155, R20, R156, 0x2, P2 ;  /* 0x000000149b099211 */ /* 0x000fc600010f149c */
[----:B------:R-:W5:Y:S04]  /*153b0*/  LDL R41, [R1+0xa0] ;  /* 0x0000a00001297983 */ /* 0x000f680000100800 */
[----:B------:R1:W-:Y:S02]  /*153c0*/  @!P1 ST.E.64 desc[UR42][R8.64], R44 ;  /* 0x0000002c08009985 */ /* 0x0003e4000c101b2a */
[----:B-1----:R-:W-:Y:S02]  /*153d0*/  @!P0 LEA R8, P2, R154, R12, 0x2 ;  /* 0x0000000c9a088211 */ /* 0x002fe400078410ff */
[----:B------:R-:W5:Y:S04]  /*153e0*/  LDL R45, [R1+0x12c] ;  /* 0x00012c00012d7983 */ /* 0x000f680000100800 */
[----:B------:R-:W5:Y:S01]  /*153f0*/  LDL R44, [R1+0x124] ;  /* 0x00012400012c7983 */ /* 0x000f620000100800 */
[----:B--2---:R-:W-:-:S02]  /*15400*/  ISETP.GE.AND P1, PT, R21, UR4, PT ;  /* 0x0000000415007c0c */ /* 0x004fc4000bf26270 */
[----:B---3--:R-:W-:-:S05]  /*15410*/  @!P0 LEA.HI.X R9, R154, R20, R153, 0x2, P2 ;  /* 0x000000149a098211 */ /* 0x008fca00010f1499 */
[----:B------:R1:W-:Y:S06]  /*15420*/  @!P0 ST.E.64 desc[UR42][R8.64], R48 ;  /* 0x0000003008008985 */ /* 0x0003ec000c101b2a */
[C---:B-1----:R-:W-:Y:S01]  /*15430*/  @!P1 LEA R8, P2, R21.reuse, R12, 0x2 ;  /* 0x0000000c15089211 */ /* 0x042fe200078410ff */
[----:B------:R-:W2:Y:S03]  /*15440*/  LDL R49, [R1+0x7c] ;  /* 0x00007c0001317983 */ /* 0x000ea60000100800 */
[----:B----4-:R-:W-:Y:S01]  /*15450*/  @!P1 LEA.HI.X R9, R21, R20, R28, 0x2, P2 ;  /* 0x0000001415099211 */ /* 0x010fe200010f141c */
[----:B------:R-:W3:Y:S04]  /*15460*/  LDL R48, [R1+0xf8] ;  /* 0x0000f80001307983 */ /* 0x000ee80000100800 */
[----:B------:R-:W4:Y:S01]  /*15470*/  LDL R28, [R1+0x128] ;  /* 0x00012800011c7983 */ /* 0x000f220000100800 */
[----:B-----5:R-:W-:-:S03]  /*15480*/  ISETP.GE.AND P0, PT, R13, UR4, PT ;  /* 0x000000040d007c0c */ /* 0x020fc6000bf06270 */
[----:B------:R1:W-:Y:S04]  /*15490*/  @!P1 ST.E.64 desc[UR42][R8.64], R52 ;  /* 0x0000003408009985 */ /* 0x0003e8000c101b2a */
[----:B------:R-:W5:Y:S01]  /*154a0*/  LDL R21, [R1+0x90] ;  /* 0x0000900001157983 */ /* 0x000f620000100800 */
[----:B------:R-:W-:-:S05]  /*154b0*/  ISETP.GE.AND P1, PT, R10, UR4, PT ;  /* 0x000000040a007c0c */ /* 0x000fca000bf26270 */
[----:B-1----:R-:W-:Y:S01]  /*154c0*/  @!P0 LEA R8, P2, R13, R12, 0x2 ;  /* 0x0000000c0d088211 */ /* 0x002fe200078410ff */
[----:B------:R-:W2:Y:S04]  /*154d0*/  LDL R53, [R1+0x80] ;  /* 0x0000800001357983 */ /* 0x000ea80000100800 */
[----:B------:R-:W3:Y:S01]  /*154e0*/  LDL R52, [R1+0x100] ;  /* 0x0001000001347983 */ /* 0x000ee20000100800 */
[----:B------:R-:W-:Y:S02]  /*154f0*/  ISETP.GE.AND P3, PT, R33, UR4, PT ;  /* 0x0000000421007c0c */ /* 0x000fe4000bf66270 */
[----:B------:R-:W-:Y:S02]  /*15500*/  @!P0 LEA.HI.X R9, R13, R20, R14, 0x2, P2 ;  /* 0x000000140d098211 */ /* 0x000fe400010f140e */
[----:B------:R-:W5:Y:S04]  /*15510*/  LDL R14, [R1+0x94] ;  /* 0x00009400010e7983 */ /* 0x000f680000100800 */
[----:B------:R1:W-:Y:S01]  /*15520*/  @!P0 ST.E.64 desc[UR42][R8.64], R56 ;  /* 0x0000003808008985 */ /* 0x0003e2000c101b2a */
[----:B------:R-:W-:-:S03]  /*15530*/  ISETP.GE.AND P2, PT, R25, UR4, PT ;  /* 0x0000000419007c0c */ /* 0x000fc6000bf46270 */
[----:B------:R-:W2:Y:S01]  /*15540*/  LDL R13, [R1+0x8c] ;  /* 0x00008c00010d7983 */ /* 0x000ea20000100800 */
[----:B-1----:R-:W-:-:S03]  /*15550*/  @!P1 LEA R8, P0, R10, R12, 0x2 ;  /* 0x0000000c0a089211 */ /* 0x002fc600078010ff */
[----:B------:R-:W3:Y:S01]  /*15560*/  LDL R56, [R1+0x104] ;  /* 0x0001040001387983 */ /* 0x000ee20000100800 */
[----:B------:R-:W-:-:S05]  /*15570*/  @!P1 LEA.HI.X R9, R10, R20, R11, 0x2, P0 ;  /* 0x000000140a099211 */ /* 0x000fca00000f140b */
[----:B------:R1:W-:Y:S01]  /*15580*/  @!P1 ST.E.64 desc[UR42][R8.64], R60 ;  /* 0x0000003c08009985 */ /* 0x0003e2000c101b2a */
[----:B------:R-:W-:Y:S02]  /*15590*/  ISETP.GE.AND P1, PT, R15, UR4, PT ;  /* 0x000000040f007c0c */ /* 0x000fe4000bf26270 */
[-C--:B------:R-:W-:Y:S02]  /*155a0*/  @!P2 LEA R10, P5, R25, R12.reuse, 0x2 ;  /* 0x0000000c190aa211 */ /* 0x080fe400078a10ff */
[----:B-1----:R-:W-:-:S04]  /*155b0*/  @!P3 LEA R8, P4, R33, R12, 0x2 ;  /* 0x0000000c2108b211 */ /* 0x002fc800078810ff */
[-C--:B------:R-:W-:Y:S02]  /*155c0*/  @!P3 LEA.HI.X R9, R33, R20.reuse, R40, 0x2, P4 ;  /* 0x000000142109b211 */ /* 0x080fe400020f1428 */
[----:B------:R-:W3:Y:S01]  /*155d0*/  LDL R33, [R1+0x118] ;  /* 0x0001180001217983 */ /* 0x000ee20000100800 */
[----:B------:R-:W-:-:S03]  /*155e0*/  @!P2 LEA.HI.X R11, R25, R20, R32, 0x2, P5 ;  /* 0x00000014190ba211 */ /* 0x000fc600028f1420 */
[----:B------:R-:W3:Y:S01]  /*155f0*/  LDL R40, [R1+0x11c] ;  /* 0x00011c0001287983 */ /* 0x000ee20000100800 */
[----:B------:R-:W-:-:S03]  /*15600*/  ISETP.GE.AND P0, PT, R152, UR4, PT ;  /* 0x0000000498007c0c */ /* 0x000fc6000bf06270 */
[----:B------:R-:W-:Y:S04]  /*15610*/  @!P3 ST.E.64 desc[UR42][R8.64], R64 ;  /* 0x000000400800b985 */ /* 0x000fe8000c101b2a */
[----:B------:R1:W-:Y:S01]  /*15620*/  @!P2 ST.E.64 desc[UR42][R10.64], R68 ;  /* 0x000000440a00a985 */ /* 0x0003e2000c101b2a */
[----:B------:R-:W-:-:S03]  /*15630*/  ISETP.GE.AND P2, PT, R29, UR4, PT ;  /* 0x000000041d007c0c */ /* 0x000fc6000bf46270 */
[----:B------:R-:W3:Y:S04]  /*15640*/  LDL R32, [R1+0x88] ;  /* 0x0000880001207983 */ /* 0x000ee80000100800 */
[----:B------:R-:W3:Y:S01]  /*15650*/  LDL R25, [R1+0x84] ;  /* 0x0000840001197983 */ /* 0x000ee20000100800 */
[-C--:B-1----:R-:W-:Y:S02]  /*15660*/  @!P1 LEA R10, P5, R15, R12.reuse, 0x2 ;  /* 0x0000000c0f0a9211 */ /* 0x082fe400078a10ff */
[----:B------:R-:W-:-:S04]  /*15670*/  @!P0 LEA R8, P4, R152, R12, 0x2 ;  /* 0x0000000c98088211 */ /* 0x000fc800078810ff */
[-C--:B------:R-:W-:Y:S02]  /*15680*/  @!P0 LEA.HI.X R9, R152, R20.reuse, R45, 0x2, P4 ;  /* 0x0000001498098211 */ /* 0x080fe400020f142d */
[----:B------:R-:W-:Y:S01]  /*15690*/  ISETP.GE.AND P3, PT, R41, UR4, PT ;  /* 0x0000000429007c0c */ /* 0x000fe2000bf66270 */
[----:B------:R-:W3:Y:S04]  /*156a0*/  LDL R45, [R1+0x74] ;  /* 0x00007400012d7983 */ /* 0x000ee80000100800 */
[----:B------:R-:W-:Y:S01]  /*156b0*/  @!P0 ST.E.64 desc[UR42][R8.64], R72 ;  /* 0x0000004808008985 */ /* 0x000fe2000c101b2a */
[----:B----4-:R-:W-:-:S03]  /*156c0*/  @!P1 LEA.HI.X R11, R15, R20, R28, 0x2, P5 ;  /* 0x000000140f0b9211 */ /* 0x010fc600028f141c */
[----:B------:R-:W4:Y:S04]  /*156d0*/  LDL R15, [R1+0x110] ;  /* 0x00011000010f7983 */ /* 0x000f280000100800 */
[----:B------:R-:W4:Y:S04]  /*156e0*/  LDL R28, [R1+0x114] ;  /* 0x00011400011c7983 */ /* 0x000f280000100800 */
[----:B------:R1:W-:Y:S02]  /*156f0*/  @!P1 ST.E.64 desc[UR42][R10.64], R76 ;  /* 0x0000004c0a009985 */ /* 0x0003e4000c101b2a */
[----:B-1----:R-:W-:-:S04]  /*15700*/  @!P2 LEA R10, P5, R29, R12, 0x2 ;  /* 0x0000000c1d0aa211 */ /* 0x002fc800078a10ff */
[----:B------:R-:W-:Y:S02]  /*15710*/  @!P2 LEA.HI.X R11, R29, R20, R36, 0x2, P5 ;  /* 0x000000141d0ba211 */ /* 0x000fe400028f1424 */
[----:B------:R-:W4:Y:S04]  /*15720*/  LDL R36, [R1+0x10c] ;  /* 0x00010c0001247983 */ /* 0x000f280000100800 */
[----:B------:R-:W4:Y:S01]  /*15730*/  LDL R29, [R1+0x108] ;  /* 0x00010800011d7983 */ /* 0x000f220000100800 */
[----:B------:R-:W-:Y:S02]  /*15740*/  @!P3 LEA R8, P4, R41, R12, 0x2 ;  /* 0x0000000c2908b211 */ /* 0x000fe400078810ff */
[----:B------:R-:W-:Y:S02]  /*15750*/  ISETP.GE.AND P0, PT, R37, UR4, PT ;  /* 0x0000000425007c0c */ /* 0x000fe4000bf06270 */
[----:B------:R-:W-:-:S02]  /*15760*/  @!P3 LEA.HI.X R9, R41, R20, R44, 0x2, P4 ;  /* 0x000000142909b211 */ /* 0x000fc400020f142c */
[----:B------:R-:W4:Y:S01]  /*15770*/  LDL R41, [R1+0x70] ;  /* 0x0000700001297983 */ /* 0x000f220000100800 */
[----:B-----5:R-:W-:-:S03]  /*15780*/  ISETP.GE.AND P1, PT, R14, UR4, PT ;  /* 0x000000040e007c0c */ /* 0x020fc6000bf26270 */
[----:B------:R-:W-:Y:S04]  /*15790*/  @!P3 ST.E.64 desc[UR42][R8.64], R80 ;  /* 0x000000500800b985 */ /* 0x000fe8000c101b2a */
[----:B------:R1:W-:Y:S01]  /*157a0*/  @!P2 ST.E.64 desc[UR42][R10.64], R84 ;  /* 0x000000540a00a985 */ /* 0x0003e2000c101b2a */
[----:B--2---:R-:W-:-:S03]  /*157b0*/  ISETP.GE.AND P2, PT, R13, UR4, PT ;  /* 0x000000040d007c0c */ /* 0x004fc6000bf46270 */
[----:B------:R-:W2:Y:S02]  /*157c0*/  LDL R44, [R1+0xf4] ;  /* 0x0000f400012c7983 */ /* 0x000ea40000100800 */
[CC--:B-1----:R-:W-:Y:S02]  /*157d0*/  @!P1 LEA R10, P5, R14.reuse, R12.reuse, 0x2 ;  /* 0x0000000c0e0a9211 */ /* 0x0c2fe400078a10ff */
[----:B------:R-:W-:Y:S02]  /*157e0*/  @!P0 LEA R8, P4, R37, R12, 0x2 ;  /* 0x0000000c25088211 */ /* 0x000fe400078810ff */
[----:B------:R-:W-:Y:S02]  /*157f0*/  ISETP.GE.AND P3, PT, R21, UR4, PT ;  /* 0x0000000415007c0c */ /* 0x000fe4000bf66270 */
[-C--:B---3--:R-:W-:Y:S02]  /*15800*/  @!P1 LEA.HI.X R11, R14, R20.reuse, R33, 0x2, P5 ;  /* 0x000000140e0b9211 */ /* 0x088fe400028f1421 */
[----:B------:R-:W3:Y:S01]  /*15810*/  LDL R14, [R1+0x78] ;  /* 0x00007800010e7983 */ /* 0x000ee20000100800 */
[----:B------:R-:W-:-:S03]  /*15820*/  @!P0 LEA.HI.X R9, R37, R20, R40, 0x2, P4 ;  /* 0x0000001425098211 */ /* 0x000fc600020f1428 */
[----:B------:R-:W5:Y:S04]  /*15830*/  LDL R37, [R1+0x6c] ;  /* 0x00006c0001257983 */ /* 0x000f680000100800 */
[----:B------:R-:W-:Y:S04]  /*15840*/  @!P0 ST.E.64 desc[UR42][R8.64], R88 ;  /* 0x0000005808008985 */ /* 0x000fe8000c101b2a */
[----:B------:R1:W-:Y:S01]  /*15850*/  @!P1 ST.E.64 desc[UR42][R10.64], R92 ;  /* 0x0000005c0a009985 */ /* 0x0003e2000c101b2a */
[----:B------:R-:W-:-:S03]  /*15860*/  ISETP.GE.AND P0, PT, R32, UR4, PT ;  /* 0x0000000420007c0c */ /* 0x000fc6000bf06270 */
[----:B------:R-:W2:Y:S04]  /*15870*/  LDL R33, [R1+0x68] ;  /* 0x0000680001217983 */ /* 0x000ea80000100800 */
[----:B------:R-:W2:Y:S01]  /*15880*/  LDL R40, [R1+0xf0] ;  /* 0x0000f00001287983 */ /* 0x000ea20000100800 */
[-C--:B-1----:R-:W-:Y:S02]  /*15890*/  @!P2 LEA R10, P5, R13, R12.reuse, 0x2 ;  /* 0x0000000c0d0aa211 */ /* 0x082fe400078a10ff */
[----:B------:R-:W-:Y:S02]  /*158a0*/  @!P3 LEA R8, P4, R21, R12, 0x2 ;  /* 0x0000000c1508b211 */ /* 0x000fe400078810ff */
[----:B------:R-:W-:Y:S02]  /*158b0*/  ISETP.GE.AND P1, PT, R25, UR4, PT ;  /* 0x0000000419007c0c */ /* 0x000fe4000bf26270 */
[----:B----4-:R-:W-:-:S02]  /*158c0*/  @!P2 LEA.HI.X R11, R13, R20, R15, 0x2, P5 ;  /* 0x000000140d0ba211 */ /* 0x010fc400028f140f */
[----:B------:R-:W4:Y:S04]  /*158d0*/  LDL R15, [R1+0xfc] ;  /* 0x0000fc00010f7983 */ /* 0x000f280000100800 */
[----:B------:R-:W2:Y:S01]  /*158e0*/  LDL R13, [R1+0x64] ;  /* 0x00006400010d7983 */ /* 0x000ea20000100800 */
[----:B------:R-:W-:-:S03]  /*158f0*/  @!P3 LEA.HI.X R9, R21, R20, R28, 0x2, P4 ;  /* 0x000000141509b211 */ /* 0x000fc600020f141c */
[----:B------:R-:W2:Y:S04]  /*15900*/  LDL R28, [R1+0x60] ;  /* 0x00006000011c7983 */ /* 0x000ea80000100800 */
[----:B------:R-:W2:Y:S04]  /*15910*/  LDL R21, [R1+0x5c] ;  /* 0x00005c0001157983 */ /* 0x000ea80000100800 */
[----:B------:R1:W-:Y:S04]  /*15920*/  @!P3 ST.E.64 desc[UR42][R8.64], R96 ;  /* 0x000000600800b985 */ /* 0x0003e8000c101b2a */
[----:B------:R0:W-:Y:S01]  /*15930*/  @!P2 ST.E.64 desc[UR42][R10.64], R100 ;  /* 0x000000640a00a985 */ /* 0x0001e2000c101b2a */
[----:B-1----:R-:W-:-:S04]  /*15940*/  @!P0 LEA R8, P5, R32, R12, 0x2 ;  /* 0x0000000c20088211 */ /* 0x002fc800078a10ff */
[----:B------:R-:W-:Y:S02]  /*15950*/  @!P0 LEA.HI.X R9, R32, R20, R36, 0x2, P5 ;  /* 0x0000001420098211 */ /* 0x000fe400028f1424 */
[C---:B0-----:R-:W-:Y:S01]  /*15960*/  @!P1 LEA R10, P2, R25.reuse, R12, 0x2 ;  /* 0x0000000c190a9211 */ /* 0x041fe200078410ff */
[----:B------:R-:W2:Y:S04]  /*15970*/  LDL R36, [R1+0xec] ;  /* 0x0000ec0001247983 */ /* 0x000ea80000100800 */
[----:B------:R-:W2:Y:S01]  /*15980*/  LDL R32, [R1+0xe8] ;  /* 0x0000e80001207983 */ /* 0x000ea20000100800 */
[----:B------:R-:W-:-:S03]  /*15990*/  @!P1 LEA.HI.X R11, R25, R20, R29, 0x2, P2 ;  /* 0x00000014190b9211 */ /* 0x000fc600010f141d */
[----:B------:R-:W2:Y:S04]  /*159a0*/  LDL R29, [R1+0xe4] ;  /* 0x0000e400011d7983 */ /* 0x000ea80000100800 */
[----:B------:R-:W2:Y:S01]  /*159b0*/  LDL R25, [R1+0xe0] ;  /* 0x0000e00001197983 */ /* 0x000ea20000100800 */
[----:B------:R-:W-:Y:S02]  /*159c0*/  ISETP.GE.AND P3, PT, R53, UR4, PT ;  /* 0x0000000435007c0c */ /* 0x000fe4000bf66270 */
        /* <DEDUP_REMOVED lines=9> */
[----:B------:R0:W-:Y:S01]  /*15a60*/  @!P3 ST.E.64 desc[UR42][R8.64], R112 ;  /* 0x000000700800b985 */ /* 0x0001e2000c101b2a */
[----:B---3--:R-:W-:-:S03]  /*15a70*/  ISETP.GE.AND P2, PT, R14, UR4, PT ;  /* 0x000000040e007c0c */ /* 0x008fc6000bf46270 */
[----:B------:R1:W-:Y:S01]  /*15a80*/  @!P4 ST.E.64 desc[UR42][R10.64], R116 ;  /* 0x000000740a00c985 */ /* 0x0003e2000c101b2a */
[----:B-----5:R-:W-:-:S09]  /*15a90*/  ISETP.GE.AND P4, PT, R37, UR4, PT ;  /* 0x0000000425007c0c */ /* 0x020fd2000bf86270 */
[-C--:B0-----:R-:W-:Y:S02]  /*15aa0*/  @!P2 LEA R8, P3, R14, R12.reuse, 0x2 ;  /* 0x0000000c0e08a211 */ /* 0x081fe400078610ff */
[----:B-1----:R-:W-:-:S04]  /*15ab0*/  @!P1 LEA R10, P5, R45, R12, 0x2 ;  /* 0x0000000c2d0a9211 */ /* 0x002fc800078a10ff */
[-C--:B------:R-:W-:Y:S02]  /*15ac0*/  @!P1 LEA.HI.X R11, R45, R20.reuse, R48, 0x2, P5 ;  /* 0x000000142d0b9211 */ /* 0x080fe400028f1430 */
[----:B----4-:R-:W-:Y:S02]  /*15ad0*/  @!P2 LEA.HI.X R9, R14, R20, R15, 0x2, P3 ;  /* 0x000000140e09a211 */ /* 0x010fe400018f140f */
[----:B------:R-:W-:-:S03]  /*15ae0*/  @!P0 LEA R14, P3, R41, R12, 0x2 ;  /* 0x0000000c290e8211 */ /* 0x000fc600078610ff */
[----:B------:R0:W-:Y:S01]  /*15af0*/  @!P2 ST.E.64 desc[UR42][R8.64], R120 ;  /* 0x000000780800a985 */ /* 0x0001e2000c101b2a */
[----:B--2---:R-:W-:Y:S02]  /*15b00*/  ISETP.GE.AND P2, PT, R33, UR4, PT ;  /* 0x0000000421007c0c */ /* 0x004fe4000bf46270 */
        /* <DEDUP_REMOVED lines=10> */
[----:B--2---:R-:W-:Y:S02]  /*15bb0*/  @!P3 LEA R14, P4, R13, R12, 0x2 ;  /* 0x0000000c0d0eb211 */ /* 0x004fe400078810ff */
[-C--:B------:R-:W-:Y:S02]  /*15bc0*/  @!P2 LEA.HI.X R11, R33, R20.reuse, R36, 0x2, P5 ;  /* 0x00000014210ba211 */ /* 0x080fe400028f1424 */
[----:B------:R-:W-:Y:S02]  /*15bd0*/  @!P3 LEA.HI.X R15, R13, R20, R32, 0x2, P4 ;  /* 0x000000140d0fb211 */ /* 0x000fe400020f1420 */
        /* <DEDUP_REMOVED lines=8> */
.L_x_14523:
[----:B------:R-:W-:Y:S05]  /*15c60*/  BSYNC B1 ;  /* 0x0000000000017941 */ /* 0x000fea0003800000 */
.L_x_14522:
[----:B------:R-:W-:-:S03]  /*15c70*/  UMOV UR4, 0xffffffff ;  /* 0xffffffff00047882 */ /* 0x000fc60000000000 */
[----:B------:R-:W-:Y:S05]  /*15c80*/  BRA.DIV UR4, `(.L_x_14524) ;  /* 0x000000b204a07947 */ /* 0x000fea000b800000 */
[----:B0-----:R-:W0:Y:S04]  /*15c90*/  SHFL.IDX PT, R4, R4, 0x1, 0x1c1f ;  /* 0x003c1f0004047f89 */ /* 0x001e2800000e0000 */
[----:B------:R-:W4:Y:S02]  /*15ca0*/  SHFL.IDX PT, R3, R3, 0x1, 0x1c1f ;  /* 0x003c1f0003037f89 */ /* 0x000f2400000e0000 */
.L_x_14739:
        /* <DEDUP_REMOVED lines=44> */
[----:B-1----:R-:W2:Y:S01]  /*15f70*/  LDL R20, [R1+0x5c] ;  /* 0x00005c0001147983 */ /* 0x002ea20000100800 */
[----:B-----5:R-:W-:Y:S01]  /*15f80*/  ISETP.GE.AND P2, PT, R68, UR4, PT ;  /* 0x0000000444007c0c */ /* 0x020fe2000bf46270 */
[----:B----4-:R-:W-:-:S02]  /*15f90*/  IMAD.MOV.U32 R60, RZ, RZ, R57 ;  /* 0x000000ffff3c7224 */ /* 0x010fc400078e0039 */
[----:B------:R-:W-:Y:S01]  /*15fa0*/  IMAD.MOV.U32 R57, RZ, RZ, R56 ;  /* 0x000000ffff397224 */ /* 0x000fe200078e0038 */
[----:B------:R-:W-:Y:S01]  /*15fb0*/  ISETP.GE.AND P3, PT, R84, UR4, PT ;  /* 0x0000000454007c0c */ /* 0x000fe2000bf66270 */
        /* <DEDUP_REMOVED lines=8> */
[----:B0-----:R-:W-:Y:S02]  /*16040*/  @!P2 IMAD.MOV.U32 R9, RZ, RZ, R4 ;  /* 0x000000ffff09a224 */ /* 0x001fe400078e0004 */
[----:B------:R-:W-:Y:S02]  /*16050*/  IMAD.MOV.U32 R61, RZ, RZ, R8 ;  /* 0x000000ffff3d7224 */ /* 0x000fe400078e0008 */
[----:B------:R-:W-:-:S02]  /*16060*/  @!P2 IMAD.MOV.U32 R8, RZ, RZ, R3 ;  /* 0x000000ffff08a224 */ /* 0x000fc400078e0003 */
[----:B------:R-:W-:Y:S02]  /*16070*/  IMAD.MOV.U32 R72, RZ, RZ, R64 ;  /* 0x000000ffff487224 */ /* 0x000fe400078e0040 */
[----:B------:R-:W-:Y:S02]  /*16080*/  IMAD.MOV.U32 R64, RZ, RZ, R60 ;  /* 0x000000ffff407224 */ /* 0x000fe400078e003c */
[----:B------:R-:W-:Y:S02]  /*16090*/  IMAD.MOV.U32 R60, RZ, RZ, R56 ;  /* 0x000000ffff3c7224 */ /* 0x000fe400078e0038 */
[----:B------:R-:W-:Y:S02]  /*160a0*/  IMAD.MOV.U32 R56, RZ, RZ, R52 ;  /* 0x000000ffff387224 */ /* 0x000fe400078e0034 */
[----:B------:R-:W-:Y:S01]  /*160b0*/  IMAD.MOV.U32 R52, RZ, RZ, R10 ;  /* 0x000000ffff347224 */ /* 0x000fe200078e000a */
[----:B------:R-:W-:Y:S01]  /*160c0*/  @!P3 LEA R10, P4, R84, R3, 0x2 ;  /* 0x00000003540ab211 */ /* 0x000fe200078810ff */
[----:B------:R-:W-:-:S04]  /*160d0*/  @!P2 IMAD.WIDE R8, R68, 0x4, R8 ;  /* 0x000000044408a825 */ /* 0x000fc800078e0208 */
[----:B------:R-:W-:Y:S02]  /*160e0*/  IMAD.MOV.U32 R68, RZ, RZ, R65 ;  /* 0x000000ffff447224 */ /* 0x000fe400078e0041 */
[----:B------:R-:W-:Y:S02]  /*160f0*/  IMAD.MOV.U32 R65, RZ, RZ, R48 ;  /* 0x000000ffff417224 */ /* 0x000fe400078e0030 */
[----:B------:R-:W-:Y:S01]  /*16100*/  IMAD.MOV.U32 R48, RZ, RZ, R11 ;  /* 0x000000ffff307224 */ /* 0x000fe200078e000b */
[----:B------:R-:W-:Y:S02]  /*16110*/  @!P3 LEA.HI.X R11, R84, R4, R93, 0x2, P4 ;  /* 0x00000004540bb211 */ /* 0x000fe400020f145d */
[----:B------:R-:W3:Y:S01]  /*16120*/  LDL R93, [R1+0x150] ;  /* 0x00015000015d7983 */ /* 0x000ee20000100800 */
[C---:B------:R-:W-:Y:S02]  /*16130*/  ISETP.GE.AND P1, PT, R77.reuse, UR4, PT ;  /* 0x000000044d007c0c */ /* 0x040fe4000bf26270 */
[----:B------:R-:W-:Y:S01]  /*16140*/  ISETP.GE.AND P0, PT, R88, UR4, PT ;  /* 0x0000000458007c0c */ /* 0x000fe2000bf06270 */
[----:B------:R0:W-:Y:S04]  /*16150*/  @!P2 ST.E.64 desc[UR42][R8.64], R26 ;  /* 0x0000001a0800a985 */ /* 0x0001e8000c101b2a */
[----:B------:R1:W-:Y:S04]  /*16160*/  @!P3 ST.E.64 desc[UR42][R10.64], R30 ;  /* 0x0000001e0a00b985 */ /* 0x0003e8000c101b2a */
[----:B------:R-:W4:Y:S02]  /*16170*/  LDL R84, [R1+0xac] ;  /* 0x0000ac0001547983 */ /* 0x000f240000100800 */
[----:B0-----:R-:W-:-:S04]  /*16180*/  @!P1 LEA R8, P5, R77, R3, 0x2 ;  /* 0x000000034d089211 */ /* 0x001fc800078a10ff */
[-C--:B------:R-:W-:Y:S02]  /*16190*/  @!P1 LEA.HI.X R9, R77, R4.reuse, R80, 0x2, P5 ;  /* 0x000000044d099211 */ /* 0x080fe400028f1450 */
[----:B------:R-:W5:Y:S01]  /*161a0*/  LDL R80, [R1+0x14c] ;  /* 0x00014c0001507983 */ /* 0x000f620000100800 */
[C---:B-1----:R-:W-:Y:S02]  /*161b0*/  @!P0 LEA R10, P4, R88.reuse, R3, 0x2 ;  /* 0x00000003580a8211 */ /* 0x042fe400078810ff */
[----:B------:R-:W-:Y:S01]  /*161c0*/  ISETP.GE.AND P2, PT, R73, UR4, PT ;  /* 0x0000000449007c0c */ /* 0x000fe2000bf46270 */
[----:B------:R-:W2:Y:S01]  /*161d0*/  LDL R77, [R1+0xa8] ;  /* 0x0000a800014d7983 */ /* 0x000ea20000100800 */
[----:B---3--:R-:W-:-:S03]  /*161e0*/  @!P0 LEA.HI.X R11, R88, R4, R93, 0x2, P4 ;  /* 0x00000004580b8211 */ /* 0x008fc600020f145d */
[----:B------:R-:W3:Y:S04]  /*161f0*/  LDL R88, [R1+0x144] ;  /* 0x0001440001587983 */ /* 0x000ee80000100800 */
[----:B------:R0:W-:Y:S01]  /*16200*/  @!P1 ST.E.64 desc[UR42][R8.64], R34 ;  /* 0x0000002208009985 */ /* 0x0001e2000c101b2a */
[----:B------:R-:W-:-:S03]  /*16210*/  ISETP.GE.AND P1, PT, R76, UR4, PT ;  /* 0x000000044c007c0c */ /* 0x000fc6000bf26270 */
[----:B------:R-:W4:Y:S01]  /*16220*/  LDL R93, [R1+0x148] ;  /* 0x00014800015d7983 */ /* 0x000f220000100800 */
[----:B0-----:R-:W-:-:S04]  /*16230*/  @!P2 LEA R8, P5, R73, R3, 0x2 ;  /* 0x000000034908a211 */ /* 0x001fc800078a10ff */
[----:B-----5:R-:W-:Y:S01]  /*16240*/  @!P2 LEA.HI.X R9, R73, R4, R80, 0x2, P5 ;  /* 0x000000044909a211 */ /* 0x020fe200028f1450 */
[----:B------:R-:W-:Y:S04]  /*16250*/  @!P0 ST.E.64 desc[UR42][R10.64], R38 ;  /* 0x000000260a008985 */ /* 0x000fe8000c101b2a */
[----:B------:R0:W-:Y:S01]  /*16260*/  @!P2 ST.E.64 desc[UR42][R8.64], R42 ;  /* 0x0000002a0800a985 */ /* 0x0001e2000c101b2a */
[----:B------:R-:W-:-:S03]  /*16270*/  ISETP.GE.AND P3, PT, R92, UR4, PT ;  /* 0x000000045c007c0c */ /* 0x000fc6000bf66270 */
[----:B------:R-:W5:Y:S04]  /*16280*/  LDL R73, [R1+0xa0] ;  /* 0x0000a00001497983 */ /* 0x000f680000100800 */
[----:B------:R-:W5:Y:S01]  /*16290*/  LDL R80, [R1+0xa4] ;  /* 0x0000a40001507983 */ /* 0x000f620000100800 */
[----:B0-----:R-:W-:-:S04]  /*162a0*/  @!P1 LEA R8, P5, R76, R3, 0x2 ;  /* 0x000000034c089211 */ /* 0x001fc800078a10ff */
[-C--:B---3--:R-:W-:Y:S02]  /*162b0*/  @!P1 LEA.HI.X R9, R76, R4.reuse, R88, 0x2, P5 ;  /* 0x000000044c099211 */ /* 0x088fe400028f1458 */
[----:B------:R-:W3:Y:S01]  /*162c0*/  LDL R88, [R1+0x13c] ;  /* 0x00013c0001587983 */ /* 0x000ee20000100800 */
[C---:B------:R-:W-:Y:S02]  /*162d0*/  ISETP.GE.AND P2, PT, R81.reuse, UR4, PT ;  /* 0x0000000451007c0c */ /* 0x040fe4000bf46270 */
[CC--:B------:R-:W-:Y:S01]  /*162e0*/  @!P3 LEA R10, P4, R92.reuse, R3.reuse, 0x2 ;  /* 0x000000035c0ab211 */ /* 0x0c0fe200078810ff */
[----:B------:R-:W5:Y:S03]  /*162f0*/  LDL R76, [R1+0x9c] ;  /* 0x00009c00014c7983 */ /* 0x000f660000100800 */
[----:B----4-:R-:W-:Y:S02]  /*16300*/  @!P3 LEA.HI.X R11, R92, R4, R93, 0x2, P4 ;  /* 0x000000045c0bb211 */ /* 0x010fe400020f145d */
[----:B------:R-:W4:Y:S04]  /*16310*/  LDL R92, [R1+0x140] ;  /* 0x00014000015c7983 */ /* 0x000f280000100800 */
[----:B------:R-:W-:Y:S04]  /*16320*/  @!P3 ST.E.64 desc[UR42][R10.64], R46 ;  /* 0x0000002e0a00b985 */ /* 0x000fe8000c101b2a */
[----:B------:R0:W-:Y:S02]  /*16330*/  @!P1 ST.E.64 desc[UR42][R8.64], R50 ;  /* 0x0000003208009985 */ /* 0x0001e4000c101b2a */
[----:B0-----:R-:W-:-:S04]  /*16340*/  @!P2 LEA R8, P5, R81, R3, 0x2 ;  /* 0x000000035108a211 */ /* 0x001fc800078a10ff */
[----:B---3--:R-:W-:Y:S02]  /*16350*/  @!P2 LEA.HI.X R9, R81, R4, R88, 0x2, P5 ;  /* 0x000000045109a211 */ /* 0x008fe400028f1458 */
[----:B------:R-:W3:Y:S01]  /*16360*/  LDL R81, [R1+0x134] ;  /* 0x0001340001517983 */ /* 0x000ee20000100800 */
[----:B------:R-:W-:Y:S02]  /*16370*/  ISETP.GE.AND P0, PT, R89, UR4, PT ;  /* 0x0000000459007c0c */ /* 0x000fe4000bf06270 */
[----:B------:R-:W-:Y:S01]  /*16380*/  ISETP.GE.AND P1, PT, R69, UR4, PT ;  /* 0x0000000445007c0c */ /* 0x000fe2000bf26270 */
[----:B------:R-:W5:Y:S10]  /*16390*/  LDL R88, [R1+0x138] ;  /* 0x0001380001587983 */ /* 0x000f740000100800 */
[----:B------:R-:W-:-:S04]  /*163a0*/  @!P0 LEA R10, P4, R89, R3, 0x2 ;  /* 0x00000003590a8211 */ /* 0x000fc800078810ff */
[----:B----4-:R-:W-:-:S05]  /*163b0*/  @!P0 LEA.HI.X R11, R89, R4, R92, 0x2, P4 ;  /* 0x00000004590b8211 */ /* 0x010fca00020f145c */
[----:B------:R-:W-:Y:S04]  /*163c0*/  @!P0 ST.E.64 desc[UR42][R10.64], R54 ;  /* 0x000000360a008985 */ /* 0x000fe8000c101b2a */
[----:B------:R0:W-:Y:S02]  /*163d0*/  @!P2 ST.E.64 desc[UR42][R8.64], R58 ;  /* 0x0000003a0800a985 */ /* 0x0001e4000c101b2a */
[----:B0-----:R-:W-:-:S04]  /*163e0*/  @!P1 LEA R8, P5, R69, R3, 0x2 ;  /* 0x0000000345089211 */ /* 0x001fc800078a10ff */
[----:B---3--:R-:W-:Y:S02]  /*163f0*/  @!P1 LEA.HI.X R9, R69, R4, R81, 0x2, P5 ;  /* 0x0000000445099211 */ /* 0x008fe400028f1451 */
[----:B------:R-:W3:Y:S01]  /*16400*/  LDL R81, [R1+0x12c] ;  /* 0x00012c0001517983 */ /* 0x000ee20000100800 */
[----:B------:R-:W-:Y:S02]  /*16410*/  ISETP.GE.AND P3, PT, R85, UR4, PT ;  /* 0x0000000455007c0c */ /* 0x000fe4000bf66270 */
[----:B--2---:R-:W-:-:S11]  /*16420*/  ISETP.GE.AND P2, PT, R77, UR4, PT ;  /* 0x000000044d007c0c */ /* 0x004fd6000bf46270 */
[----:B------:R-:W-:-:S04]  /*16430*/  @!P3 LEA R10, P4, R85, R3, 0x2 ;  /* 0x00000003550ab211 */ /* 0x000fc800078810ff */
[----:B-----5:R-:W-:Y:S02]  /*16440*/  @!P3 LEA.HI.X R11, R85, R4, R88, 0x2, P4 ;  /* 0x00000004550bb211 */ /* 0x020fe400020f1458 */
[----:B------:R-:W2:Y:S04]  /*16450*/  LDL R85, [R1+0x130] ;  /* 0x0001300001557983 */ /* 0x000ea80000100800 */
[----:B------:R-:W-:Y:S04]  /*16460*/  @!P3 ST.E.64 desc[UR42][R10.64], R62 ;  /* 0x0000003e0a00b985 */ /* 0x000fe8000c101b2a */
[----:B------:R0:W-:Y:S02]  /*16470*/  @!P1 ST.E.64 desc[UR42][R8.64], R66 ;  /* 0x0000004208009985 */ /* 0x0001e4000c101b2a */
[----:B0-----:R-:W-:-:S04]  /*16480*/  @!P2 LEA R8, P5, R77, R3, 0x2 ;  /* 0x000000034d08a211 */ /* 0x001fc800078a10ff */
[----:B---3--:R-:W-:Y:S02]  /*16490*/  @!P2 LEA.HI.X R9, R77, R4, R81, 0x2, P5 ;  /* 0x000000044d09a211 */ /* 0x008fe400028f1451 */
[----:B------:R-:W3:Y:S01]  /*164a0*/  LDL R77, [R1+0x124] ;  /* 0x00012400014d7983 */ /* 0x000ee20000100800 */
[C---:B------:R-:W-:Y:S02]  /*164b0*/  ISETP.GE.AND P0, PT, R84.reuse, UR4, PT ;  /* 0x0000000454007c0c */ /* 0x040fe4000bf06270 */
[----:B------:R-:W-:Y:S01]  /*164c0*/  ISETP.GE.AND P1, PT, R73, UR4, PT ;  /* 0x0000000449007c0c */ /* 0x000fe2000bf26270 */
[----:B------:R-:W4:Y:S10]  /*164d0*/  LDL R81, [R1+0x128] ;  /* 0x0001280001517983 */ /* 0x000f340000100800 */
[----:B------:R-:W-:-:S04]  /*164e0*/  @!P0 LEA R10, P4, R84, R3, 0x2 ;  /* 0x00000003540a8211 */ /* 0x000fc800078810ff */
[----:B--2---:R-:W-:Y:S01]  /*164f0*/  @!P0 LEA.HI.X R11, R84, R4, R85, 0x2, P4 ;  /* 0x00000004540b8211 */ /* 0x004fe200020f1455 */
[----:B------:R-:W-:Y:S02]  /*16500*/  IMAD.MOV.U32 R69, RZ, RZ, R68 ;  /* 0x000000ffff457224 */ /* 0x000fe400078e0044 */
[----:B------:R-:W2:Y:S04]  /*16510*/  LDL R68, [R1+0x94] ;  /* 0x0000940001447983 */ /* 0x000ea80000100800 */
[----:B------:R-:W-:Y:S04]  /*16520*/  @!P0 ST.E.64 desc[UR42][R10.64], R70 ;  /* 0x000000460a008985 */ /* 0x000fe8000c101b2a */
[----:B------:R0:W-:Y:S02]  /*16530*/  @!P2 ST.E.64 desc[UR42][R8.64], R74 ;  /* 0x0000004a0800a985 */ /* 0x0001e4000c101b2a */
[----:B0-----:R-:W-:-:S04]  /*16540*/  @!P1 LEA R8, P5, R73, R3, 0x2 ;  /* 0x0000000349089211 */ /* 0x001fc800078a10ff */
[----:B---3--:R-:W-:Y:S02]  /*16550*/  @!P1 LEA.HI.X R9, R73, R4, R77, 0x2, P5 ;  /* 0x0000000449099211 */ /* 0x008fe400028f144d */
[----:B------:R-:W3:Y:S01]  /*16560*/  LDL R77, [R1+0x120] ;  /* 0x00012000014d7983 */ /* 0x000ee20000100800 */
[----:B------:R-:W-:-:S03]  /*16570*/  IMAD.MOV.U32 R73, RZ, RZ, R69 ;  /* 0x000000ffff497224 */ /* 0x000fc600078e0045 */
[----:B------:R-:W5:Y:S01]  /*16580*/  LDL R69, [R1+0x118] ;  /* 0x0001180001457983 */ /* 0x000f620000100800 */
[----:B------:R-:W-:Y:S02]  /*16590*/  ISETP.GE.AND P3, PT, R80, UR4, PT ;  /* 0x0000000450007c0c */ /* 0x000fe4000bf66270 */
[----:B------:R-:W-:Y:S02]  /*165a0*/  ISETP.GE.AND P0, PT, R76, UR4, PT ;  /* 0x000000044c007c0c */ /* 0x000fe4000bf06270 */
[----:B------:R-:W-:-:S09]  /*165b0*/  ISETP.GE.AND P2, PT, R72, UR4, PT ;  /* 0x0000000448007c0c */ /* 0x000fd2000bf46270 */
[----:B------:R-:W-:-:S04]  /*165c0*/  @!P3 LEA R10, P4, R80, R3, 0x2 ;  /* 0x00000003500ab211 */ /* 0x000fc800078810ff */
[----:B----4-:R-:W-:-:S05]  /*165d0*/  @!P3 LEA.HI.X R11, R80, R4, R81, 0x2, P4 ;  /* 0x00000004500bb211 */ /* 0x010fca00020f1451 */
[----:B------:R0:W-:Y:S01]  /*165e0*/  @!P3 ST.E.64 desc[UR42][R10.64], R78 ;  /* 0x0000004e0a00b985 */ /* 0x0001e2000c101b2a */
[----:B--2---:R-:W-:-:S03]  /*165f0*/  ISETP.GE.AND P3, PT, R68, UR4, PT ;  /* 0x0000000444007c0c */ /* 0x004fc6000bf66270 */
[----:B------:R1:W-:Y:S01]  /*16600*/  @!P1 ST.E.64 desc[UR42][R8.64], R82 ;  /* 0x0000005208009985 */ /* 0x0003e2000c101b2a */
[----:B------:R-:W-:Y:S02]  /*16610*/  ISETP.GE.AND P1, PT, R64, UR4, PT ;  /* 0x0000000440007c0c */ /* 0x000fe4000bf26270 */
[-C--:B0-----:R-:W-:Y:S02]  /*16620*/  @!P0 LEA R10, P4, R76, R3.reuse, 0x2 ;  /* 0x000000034c0a8211 */ /* 0x081fe400078810ff */
[----:B-1----:R-:W-:-:S04]  /*16630*/  @!P2 LEA R8, P5, R72, R3, 0x2 ;  /* 0x000000034808a211 */ /* 0x002fc800078a10ff */
[-C--:B------:R-:W-:Y:S02]  /*16640*/  @!P2 LEA.HI.X R9, R72, R4.reuse, R73, 0x2, P5 ;  /* 0x000000044809a211 */ /* 0x080fe400028f1449 */
[----:B---3--:R-:W-:-:S05]  /*16650*/  @!P0 LEA.HI.X R11, R76, R4, R77, 0x2, P4 ;  /* 0x000000044c0b8211 */ /* 0x008fca00020f144d */
[----:B------:R0:W-:Y:S01]  /*16660*/  @!P0 ST.E.64 desc[UR42][R10.64], R86 ;  /* 0x000000560a008985 */ /* 0x0001e2000c101b2a */
[----:B------:R-:W-:-:S03]  /*16670*/  ISETP.GE.AND P0, PT, R60, UR4, PT ;  /* 0x000000043c007c0c */ /* 0x000fc6000bf06270 */
[----:B------:R1:W-:Y:S01]  /*16680*/  @!P2 ST.E.64 desc[UR42][R8.64], R90 ;  /* 0x0000005a0800a985 */ /* 0x0003e2000c101b2a */
[----:B------:R-:W-:Y:S02]  /*16690*/  ISETP.GE.AND P2, PT, R56, UR4, PT ;  /* 0x0000000438007c0c */ /* 0x000fe4000bf46270 */
[-C--:B0-----:R-:W-:Y:S02]  /*166a0*/  @!P3 LEA R10, P4, R68, R3.reuse, 0x2 ;  /* 0x00000003440ab211 */ /* 0x081fe400078810ff */
[----:B-1----:R-:W-:Y:S02]  /*166b0*/  @!P1 LEA R8, P5, R64, R3, 0x2 ;  /* 0x0000000340089211 */ /* 0x002fe400078a10ff */
[-C--:B-----5:R-:W-:Y:S02]  /*166c0*/  @!P3 LEA.HI.X R11, R68, R4.reuse, R69, 0x2, P4 ;  /* 0x00000004440bb211 */ /* 0x0a0fe400020f1445 */
[----:B------:R-:W-:Y:S02]  /*166d0*/  @!P1 LEA.HI.X R9, R64, R4, R65, 0x2, P5 ;  /* 0x0000000440099211 */ /* 0x000fe400028f1441 */
[----:B------:R-:W-:Y:S01]  /*166e0*/  ISETP.GE.AND P4, PT, R52, UR4, PT ;  /* 0x0000000434007c0c */ /* 0x000fe2000bf86270 */
[----:B------:R0:W-:Y:S01]  /*166f0*/  @!P3 ST.E.64 desc[UR42][R10.64], R94 ;  /* 0x0000005e0a00b985 */ /* 0x0001e2000c101b2a */
[----:B------:R-:W-:-:S03]  /*16700*/  ISETP.GE.AND P3, PT, R48, UR4, PT ;  /* 0x0000000430007c0c */ /* 0x000fc6000bf66270 */
[----:B------:R1:W-:Y:S01]  /*16710*/  @!P1 ST.E.64 desc[UR42][R8.64], R98 ;  /* 0x0000006208009985 */ /* 0x0003e2000c101b2a */
[-C--:B0-----:R-:W-:Y:S02]  /*16720*/  @!P0 LEA R10, P5, R60, R3.reuse, 0x2 ;  /* 0x000000033c0a8211 */ /* 0x081fe400078a10ff */
[----:B-1----:R-:W-:Y:S02]  /*16730*/  @!P2 LEA R8, P1, R56, R3, 0x2 ;  /* 0x000000033808a211 */ /* 0x002fe400078210ff */
[-C--:B------:R-:W-:Y:S02]  /*16740*/  @!P0 LEA.HI.X R11, R60, R4.reuse, R61, 0x2, P5 ;  /* 0x000000043c0b8211 */ /* 0x080fe400028f143d */
[----:B------:R-:W-:Y:S02]  /*16750*/  @!P2 LEA.HI.X R9, R56, R4, R57, 0x2, P1 ;  /* 0x000000043809a211 */ /* 0x000fe400008f1439 */
[----:B------:R-:W-:Y:S01]  /*16760*/  ISETP.GE.AND P1, PT, R12, UR4, PT ;  /* 0x000000040c007c0c */ /* 0x000fe2000bf26270 */
[----:B------:R0:W-:Y:S04]  /*16770*/  @!P0 ST.E.64 desc[UR42][R10.64], R102 ;  /* 0x000000660a008985 */ /* 0x0001e8000c101b2a */
[----:B------:R1:W-:Y:S01]  /*16780*/  @!P2 ST.E.64 desc[UR42][R8.64], R106 ;  /* 0x0000006a0800a985 */ /* 0x0003e2000c101b2a */
[----:B------:R-:W-:-:S02]  /*16790*/  ISETP.GE.AND P2, PT, R44, UR4, PT ;  /* 0x000000042c007c0c */ /* 0x000fc4000bf46270 */
[-C--:B0-----:R-:W-:Y:S02]  /*167a0*/  @!P4 LEA R10, P0, R52, R3.reuse, 0x2 ;  /* 0x00000003340ac211 */ /* 0x081fe400078010ff */
[----:B-1----:R-:W-:Y:S02]  /*167b0*/  @!P3 LEA R8, P5, R48, R3, 0x2 ;  /* 0x000000033008b211 */ /* 0x002fe400078a10ff */
[-C--:B------:R-:W-:Y:S02]  /*167c0*/  @!P4 LEA.HI.X R11, R52, R4.reuse, R53, 0x2, P0 ;  /* 0x00000004340bc211 */ /* 0x080fe400000f1435 */
[----:B------:R-:W-:Y:S02]  /*167d0*/  ISETP.GE.AND P0, PT, R40, UR4, PT ;  /* 0x0000000428007c0c */ /* 0x000fe4000bf06270 */
[----:B------:R-:W-:Y:S01]  /*167e0*/  @!P3 LEA.HI.X R9, R48, R4, R49, 0x2, P5 ;  /* 0x000000043009b211 */ /* 0x000fe200028f1431 */
[----:B------:R0:W-:Y:S04]  /*167f0*/  @!P4 ST.E.64 desc[UR42][R10.64], R110 ;  /* 0x0000006e0a00c985 */ /* 0x0001e8000c101b2a */
[----:B------:R1:W-:Y:S01]  /*16800*/  @!P3 ST.E.64 desc[UR42][R8.64], R114 ;  /* 0x000000720800b985 */ /* 0x0003e2000c101b2a */
[----:B------:R-:W-:-:S02]  /*16810*/  ISETP.GE.AND P3, PT, R36, UR4, PT ;  /* 0x0000000424007c0c */ /* 0x000fc4000bf66270 */
[-C--:B0-----:R-:W-:Y:S02]  /*16820*/  @!P1 LEA R10, P4, R12, R3.reuse, 0x2 ;  /* 0x000000030c0a9211 */ /* 0x081fe400078810ff */
[-C--:B-1----:R-:W-:Y:S02]  /*16830*/  @!P2 LEA R8, P5, R44, R3.reuse, 0x2 ;  /* 0x000000032c08a211 */ /* 0x082fe400078a10ff */
[-C--:B------:R-:W-:Y:S02]  /*16840*/  @!P1 LEA.HI.X R11, R12, R4.reuse, R13, 0x2, P4 ;  /* 0x000000040c0b9211 */ /* 0x080fe400020f140d */
[----:B------:R-:W-:Y:S02]  /*16850*/  @!P0 LEA R12, P4, R40, R3, 0x2 ;  /* 0x00000003280c8211 */ /* 0x000fe400078810ff */
[----:B------:R-:W-:Y:S01]  /*16860*/  @!P2 LEA.HI.X R9, R44, R4, R45, 0x2, P5 ;  /* 0x000000042c09a211 */ /* 0x000fe200028f142d */
[----:B------:R-:W-:Y:S01]  /*16870*/  @!P1 ST.E.64 desc[UR42][R10.64], R118 ;  /* 0x000000760a009985 */ /* 0x000fe2000c101b2a */
[----:B------:R-:W-:-:S02]  /*16880*/  ISETP.GE.AND P1, PT, R32, UR4, PT ;  /* 0x0000000420007c0c */ /* 0x000fc4000bf26270 */
        /* <DEDUP_REMOVED lines=28> */
.L_x_14507:
[----:B------:R-:W3:Y:S01]  /*16a50*/  LDL.LU R10, [R1+0x4c] ;  /* 0x00004c00010a7983 */ /* 0x000ee20000300800 */
[----:B------:R-:W-:Y:S01]  /*16a60*/  ULDC.64 UR6, c[0x0][0xc08] ;  /* 0x0003020000067ab9 */ /* 0x000fe20000000a00 */
[----:B------:R-:W-:Y:S02]  /*16a70*/  ULDC.64 UR4, c[0x0][0xc00] ;  /* 0x0003000000047ab9 */ /* 0x000fe40000000a00 */
[----:B------:R-:W4:Y:S04]  /*16a80*/  LDL.LU R0, [R1+0x50] ;  /* 0x0000500001007983 */ /* 0x000f280000300800 */
[----:B--2---:R-:W2:Y:S01]  /*16a90*/  LDL R4, [R1+0x44] ;  /* 0x0000440001047983 */ /* 0x004ea20000100800 */
[----:B------:R-:W-:Y:S01]  /*16aa0*/  ISETP.NE.U32.AND P1, PT, RZ, UR6, PT ;  /* 0x00000006ff007c0c */ /* 0x000fe2000bf25070 */
[----:B------:R-:W-:Y:S01]  /*16ab0*/  IMAD.MOV.U32 R3, RZ, RZ, RZ ;  /* 0x000000ffff037224 */ /* 0x000fe200078e00ff */
[----:B------:R-:W-:-:S02]  /*16ac0*/  ISETP.NE.U32.AND P0, PT, RZ, UR4, PT ;  /* 0x00000004ff007c0c */ /* 0x000fc4000bf05070 */
[----:B------:R-:W-:Y:S02]  /*16ad0*/  ISETP.NE.AND.EX P1, PT, RZ, UR7, PT, P1 ;  /* 0x00000007ff007c0c */ /* 0x000fe4000bf25310 */
[----:B------:R-:W-:Y:S01]  /*16ae0*/  ISETP.NE.AND.EX P0, PT, RZ, UR5, PT, P0 ;  /* 0x00000005ff007c0c */ /* 0x000fe2000bf05300 */
[----:B------:R-:W1:Y:S01]  /*16af0*/  S2R R35, SR_TID.X ;  /* 0x0000000000237919 */ /* 0x000e620000002100 */
        /* <DEDUP_REMOVED lines=19> */
.L_x_14525:
        /* <DEDUP_REMOVED lines=9> */
[----:B-1----:R-:W-:Y:S01]  /*16cc0*/  IMAD R0, R26, R37, RZ ;  /* 0x000000251a007224 */ /* 0x002fe200078e02ff */
[----:B--2---:R-:W-:-:S04]  /*16cd0*/  IADD3 R35, R8, -0x80, R35 ;  /* 0xffffff8008237810 */ /* 0x004fc80007ffe023 */
[----:B------:R-:W-:-:S13]  /*16ce0*/  ISETP.GE.AND P0, PT, R35, R0, PT ;  /* 0x000000002300720c */ /* 0x000fda0003f06270 */
[----:B------:R-:W-:Y:S05]  /*16cf0*/  @P0 BRA `(.L_x_14527) ;  /* 0x0000000000b00947 */ /* 0x000fea0003800000 */
[----:B------:R-:W2:Y:S01]  /*16d00*/  LDL.LU R32, [R1+0x58] ;  /* 0x0000580001207983 */ /* 0x000ea20000300800 */
[----:B------:R-:W-:Y:S01]  /*16d10*/  ISETP.GT.AND P0, PT, R4, 0x1, PT ;  /* 0x000000010400780c */ /* 0x000fe20003f04270 */
[----:B------:R-:W-:Y:S01]  /*16d20*/  IMAD.MOV.U32 R4, RZ, RZ, 0x9b8 ;  /* 0x000009b8ff047424 */ /* 0x000fe200078e00ff */
[----:B------:R-:W-:Y:S01]  /*16d30*/  ISETP.NE.AND P1, PT, R37, 0x1, PT ;  /* 0x000000012500780c */ /* 0x000fe20003f25270 */
[----:B------:R-:W1:Y:S01]  /*16d40*/  LDC.64 R14, c[0x0][0xba8] ;  /* 0x0002ea00ff0e7b82 */ /* 0x000e620000000a00 */
[----:B------:R-:W-:Y:S02]  /*16d50*/  IMAD.MOV.U32 R27, RZ, RZ, R35 ;  /* 0x000000ffff1b7224 */ /* 0x000fe400078e0023 */
        /* <DEDUP_REMOVED lines=16> */
[----:B------:R-:W-:Y:S02]  /*16e60*/  IADD3 R29, R21, R29, RZ ;  /* 0x0000001d151d7210 */ /* 0x000fe40007ffe0ff */
[----:B------:R-:W-:Y:S01]  /*16e70*/  IADD3 R20, P1, P3, R24, R20, R3 ;  /* 0x0000001418147210 */ /* 0x000fe20007b3e003 */
        /* <DEDUP_REMOVED lines=20> */
.L_x_14527:
[----:B------:R-:W-:Y:S05]  /*16fc0*/  BSYNC B1 ;  /* 0x0000000000017941 */ /* 0x000fea0003800000 */
.L_x_14526:
[----:B------:R-:W-:Y:S05]  /*16fd0*/  @P2 BRA `(.L_x_14520) ;  /* 0x0000000800f82947 */ /* 0x000fea0003800000 */
[----:B------:R-:W2:Y:S01]  /*16fe0*/  LDL R24, [R1+0x4] ;  /* 0x0000040001187983 */ /* 0x000ea20000100800 */
[----:B------:R-:W3:Y:S01]  /*16ff0*/  LDC R21, c[0x0][0xbe8] ;  /* 0x0002fa00ff157b82 */ /* 0x000ee20000000800 */
[----:B------:R-:W-:Y:S01]  /*17000*/  ULDC.64 UR4, c[0x0][0xaa0] ;  /* 0x0002a80000047ab9 */ /* 0x000fe20000000a00 */
[----:B------:R-:W4:Y:S01]  /*17010*/  S2R R0, SR_TID.X ;  /* 0x0000000000007919 */ /* 0x000f220000002100 */
[----:B---3--:R-:W-:Y:S01]  /*17020*/  ISETP.NE.AND P0, PT, R21, 0x1, PT ;  /* 0x000000011500780c */ /* 0x008fe20003f05270 */
[----:B----4-:R-:W-:Y:S02]  /*17030*/  VIADD R4, R0, 0xffffff80 ;  /* 0xffffff8000047836 */ /* 0x010fe40000000000 */
[----:B------:R-:W-:-:S10]  /*17040*/  IMAD R0, R28, UR4, RZ ;  /* 0x000000041c007c24 */ /* 0x000fd4000f8e02ff */
[----:B------:R-:W3:Y:S01]  /*17050*/  @P0 LDC R13, c[0x0][0xbec] ;  /* 0x0002fb00ff0d0b82 */ /* 0x000ee20000000800 */
[----:B-1----:R-:W-:Y:S01]  /*17060*/  SHF.R.S32.HI R9, RZ, 0x1f, R4 ;  /* 0x0000001fff097819 */ /* 0x002fe20000011404 */
[----:B------:R-:W-:-:S03]  /*17070*/  IMAD R11, R3, UR5, R0 ;  /* 0x00000005030b7c24 */ /* 0x000fc6000f8e0200 */
[----:B------:R-:W-:Y:S01]  /*17080*/  LEA.HI R0, R9, R4, RZ, 0x3 ;  /* 0x0000000409007211 */ /* 0x000fe200078f18ff */
[----:B------:R-:W-:Y:S02]  /*17090*/  IMAD.WIDE.U32 R8, R3, UR4, RZ ;  /* 0x0000000403087c25 */ /* 0x000fe4000f8e00ff */
[----:B------:R-:W1:Y:S01]  /*170a0*/  @P0 LDC R15, c[0x0][0xbf0] ;  /* 0x0002fc00ff0f0b82 */ /* 0x000e620000000800 */
[----:B------:R-:W-:Y:S01]  /*170b0*/  ULDC.64 UR4, c[0x0][0xae8] ;  /* 0x0002ba0000047ab9 */ /* 0x000fe20000000a00 */
[----:B------:R-:W-:Y:S01]  /*170c0*/  LOP3.LUT R3, R0, 0xfffffff8, RZ, 0xc0, !PT ;  /* 0xfffffff800037812 */ /* 0x000fe200078ec0ff */
[----:B------:R-:W-:Y:S01]  /*170d0*/  IMAD.IADD R9, R9, 0x1, R11 ;  /* 0x0000000109097824 */ /* 0x000fe200078e020b */
[----:B------:R-:W-:-:S03]  /*170e0*/  SHF.R.S32.HI R20, RZ, 0x3, R0 ;  /* 0x00000003ff147819 */ /* 0x000fc60000011400 */
[----:B------:R-:W-:Y:S02]  /*170f0*/  IMAD.IADD R3, R4, 0x1, -R3 ;  /* 0x0000000104037824 */ /* 0x000fe400078e0a03 */
[----:B------:R-:W-:-:S04]  /*17100*/  IMAD.WIDE.U32 R8, R203, UR4, R8 ;  /* 0x00000004cb087c25 */ /* 0x000fc8000f8e0008 */
[----:B------:R-:W-:Y:S02]  /*17110*/  IMAD R0, R3, 0x20, R20 ;  /* 0x0000002003007824 */ /* 0x000fe400078e0214 */
[----:B------:R-:W-:Y:S01]  /*17120*/  IMAD R9, R203, UR5, R9 ;  /* 0x00000005cb097c24 */ /* 0x000fe2000f8e0209 */
[----:B------:R-:W-:Y:S02]  /*17130*/  ULDC.64 UR4, c[0x0][0xaf0] ;  /* 0x0002bc0000047ab9 */ /* 0x000fe40000000a00 */
[----:B------:R-:W-:Y:S02]  /*17140*/  IMAD R4, R30, UR4, RZ ;  /* 0x000000041e047c24 */ /* 0x000fe4000f8e02ff */
[----:B------:R-:W-:-:S04]  /*17150*/  IMAD.WIDE.U32 R8, R33, UR4, R8 ;  /* 0x0000000421087c25 */ /* 0x000fc8000f8e0008 */
[----:B------:R-:W-:Y:S01]  /*17160*/  IMAD R11, R33, UR5, R4 ;  /* 0x00000005210b7c24 */ /* 0x000fe2000f8e0204 */
[----:B------:R-:W-:-:S03]  /*17170*/  ULDC.64 UR4, c[0x0][0xae0] ;  /* 0x0002b80000047ab9 */ /* 0x000fc60000000a00 */
[----:B------:R-:W-:Y:S02]  /*17180*/  IMAD.IADD R9, R9, 0x1, R11 ;  /* 0x0000000109097824 */ /* 0x000fe400078e020b */
[----:B--2---:R-:W-:-:S04]  /*17190*/  IMAD.IADD R10, R24, 0x1, R0 ;  /* 0x00000001180a7824 */ /* 0x004fc800078e0200 */
[----:B---3--:R-:W-:-:S04]  /*171a0*/  @P0 IMAD.HI.U32 R0, R10, R13, RZ ;  /* 0x0000000d0a000227 */ /* 0x008fc800078e00ff */
[----:B------:R-:W-:Y:S01]  /*171b0*/  IMAD.MOV.U32 R3, RZ, RZ, R10 ;  /* 0x000000ffff037224 */ /* 0x000fe200078e000a */
[----:B-1----:R-:W-:-:S04]  /*171c0*/  @P0 SHF.R.U32.HI R3, RZ, R15, R0 ;  /* 0x0000000fff030219 */ /* 0x002fc80000011600 */
        /* <DEDUP_REMOVED lines=20> */
.L_x_14742:
[----:B------:R-:W-:Y:S01]  /*17310*/  IMAD R21, R26, R21, RZ ;  /* 0x000000151a157224 */ /* 0x000fe200078e02ff */
[----:B------:R-:W-:Y:S01]  /*17320*/  BSSY B1, `(.L_x_14529) ;  /* 0x000001f000017945 */ /* 0x000fe20003800000 */
[----:B------:R-:W-:-:S05]  /*17330*/  IMAD.IADD R20, R20, 0x1, R24 ;  /* 0x0000000114147824 */ /* 0x000fca00078e0218 */
        /* <DEDUP_REMOVED lines=10> */
[----:B------:R-:W-:Y:S01]  /*173e0*/  VIADD R28, R208, 0x80 ;  /* 0x00000080d01c7836 */ /* 0x000fe20000000000 */
[----:B------:R-:W-:Y:S01]  /*173f0*/  ISETP.GE.AND P0, PT, R24, UR4, PT ;  /* 0x0000000418007c0c */ /* 0x000fe2000bf06270 */
[----:B------:R-:W-:Y:S01]  /*17400*/  VIADD R25, R208, 0xc0 ;  /* 0x000000c0d0197836 */ /* 0x000fe20000000000 */
[----:B------:R-:W-:-:S02]  /*17410*/  SHF.R.S32.HI R14, RZ, 0x1f, R208 ;  /* 0x0000001fff0e7819 */ /* 0x000fc400000114d0 */
[----:B------:R-:W-:Y:S02]  /*17420*/  SHF.R.S32.HI R29, RZ, 0x1f, R29 ;  /* 0x0000001fff1d7819 */ /* 0x000fe4000001141d */
[----:B------:R-:W-:Y:S02]  /*17430*/  SHF.R.S32.HI R28, RZ, 0x1f, R28 ;  /* 0x0000001fff1c7819 */ /* 0x000fe4000001141c */
[-C--:B---3--:R-:W-:Y:S02]  /*17440*/  @!P3 LEA R10, P5, R208, R9.reuse, 0x1 ;  /* 0x00000009d00ab211 */ /* 0x088fe400078a08ff */
        /* <DEDUP_REMOVED lines=12> */
.L_x_14530:
[----:B------:R-:W-:Y:S05]  /*17510*/  BSYNC B1 ;  /* 0x0000000000017941 */ /* 0x000fea0003800000 */
.L_x_14529:
[----:B------:R-:W-:-:S03]  /*17520*/  UMOV UR4, 0xffffffff ;  /* 0xffffffff00047882 */ /* 0x000fc60000000000 */
[----:B------:R-:W-:Y:S05]  /*17530*/  BRA.DIV UR4, `(.L_x_14531) ;  /* 0x0000009a04f87947 */ /* 0x000fea000b800000 */
[----:B--2---:R2:W0:Y:S04]  /*17540*/  SHFL.IDX PT, R3, R4, 0x1, 0x181f ;  /* 0x00381f0004037f89 */ /* 0x00442800000e0000 */
[----:B---34-:R2:W3:Y:S02]  /*17550*/  SHFL.IDX PT, R9, R0, 0x1, 0x181f ;  /* 0x00381f0000097f89 */ /* 0x0184e400000e0000 */
.L_x_14746:
        /* <DEDUP_REMOVED lines=20> */
[----:B0-----:R-:W-:Y:S02]  /*176a0*/  @!P3 LEA.HI.X R11, R208, R3, R14, 0x1, P5 ;  /* 0x00000003d00bb211 */ /* 0x001fe400028f0c0e */
[----:B------:R-:W-:-:S02]  /*176b0*/  @!P1 LEA R14, P5, R26, R9, 0x1 ;  /* 0x000000091a0e9211 */ /* 0x000fc400078a08ff */
[----:B------:R-:W-:Y:S01]  /*176c0*/  @!P2 LEA.HI.X R13, R28, R3, R29, 0x1, P4 ;  /* 0x000000031c0da211 */ /* 0x000fe200020f0c1d */
[----:B------:R4:W-:Y:S01]  /*176d0*/  @!P3 ST.E.128 desc[UR42][R10.64], RZ ;  /* 0x000000ff0a00b985 */ /* 0x0009e2000c101d2a */
[----:B------:R-:W-:Y:S02]  /*176e0*/  SHF.R.S32.HI R25, RZ, 0x1f, R25 ;  /* 0x0000001fff197819 */ /* 0x000fe40000011419 */
[----:B------:R-:W-:Y:S01]  /*176f0*/  @!P0 LEA R8, P4, R24, R9, 0x1 ;  /* 0x0000000918088211 */ /* 0x000fe200078808ff */
[----:B------:R4:W-:Y:S01]  /*17700*/  @!P2 ST.E.128 desc[UR42][R12.64], RZ ;  /* 0x000000ff0c00a985 */ /* 0x0009e2000c101d2a */
[-C--:B------:R-:W-:Y:S02]  /*17710*/  @!P1 LEA.HI.X R15, R26, R3.reuse, R27, 0x1, P5 ;  /* 0x000000031a0f9211 */ /* 0x080fe400028f0c1b */
[----:B------:R-:W-:-:S03]  /*17720*/  @!P0 LEA.HI.X R9, R24, R3, R25, 0x1, P4 ;  /* 0x0000000318098211 */ /* 0x000fc600020f0c19 */
[----:B------:R4:W-:Y:S04]  /*17730*/  @!P1 ST.E.128 desc[UR42][R14.64], RZ ;  /* 0x000000ff0e009985 */ /* 0x0009e8000c101d2a */
[----:B------:R4:W-:Y:S02]  /*17740*/  @!P0 ST.E.128 desc[UR42][R8.64], RZ ;  /* 0x000000ff08008985 */ /* 0x0009e4000c101d2a */
.L_x_14533:
[----:B------:R-:W-:Y:S05]  /*17750*/  BSYNC B1 ;  /* 0x0000000000017941 */ /* 0x000fea0003800000 */
.L_x_14532:
[----:B------:R-:W-:-:S03]  /*17760*/  UMOV UR4, 0xffffffff ;  /* 0xffffffff00047882 */ /* 0x000fc60000000000 */
[----:B------:R-:W-:Y:S05]  /*17770*/  BRA.DIV UR4, `(.L_x_14534) ;  /* 0x0000009a04b47947 */ /* 0x000fea000b800000 */
[----:B0-----:R0:W0:Y:S04]  /*17780*/  SHFL.IDX PT, R3, R4, 0x2, 0x181f ;  /* 0x00581f0004037f89 */ /* 0x00102800000e0000 */
[----:B---34-:R3:W4:Y:S02]  /*17790*/  SHFL.IDX PT, R9, R0, 0x2, 0x181f ;  /* 0x00581f0000097f89 */ /* 0x01872400000e0000 */
.L_x_14750:
[----:B------:R-:W-:Y:S01]  /*177a0*/  VIADD R8, R20, 0x40 ;  /* 0x0000004014087836 */ /* 0x000fe20000000000 */
[----:B------:R-:W-:Y:S04]  /*177b0*/  BSSY B1, `(.L_x_14535) ;  /* 0x000001e000017945 */ /* 0x000fe80003800000 */
[----:B------:R-:W-:-:S13]  /*177c0*/  ISETP.GE.AND P0, PT, R8, R21, PT ;  /* 0x000000150800720c */ /* 0x000fda0003f06270 */
[----:B------:R-:W-:Y:S05]  /*177d0*/  @P0 BRA `(.L_x_14536) ;  /* 0x00000000006c0947 */ /* 0x000fea0003800000 */
[C---:B------:R-:W-:Y:S01]  /*177e0*/  IADD3 R28, R208.reuse, 0x40, RZ ;  /* 0x00000040d01c7810 */ /* 0x040fe20007ffe0ff */
        /* <DEDUP_REMOVED lines=26> */
.L_x_14536:
[----:B------:R-:W-:Y:S05]  /*17990*/  BSYNC B1 ;  /* 0x0000000000017941 */ /* 0x000fea0003800000 */
.L_x_14535:
[----:B------:R-:W-:-:S03]  /*179a0*/  UMOV UR4, 0xffffffff ;  /* 0xffffffff00047882 */ /* 0x000fc60000000000 */
[----:B------:R-:W-:Y:S05]  /*179b0*/  BRA.DIV UR4, `(.L_x_14537) ;  /* 0x0000009a04707947 */ /* 0x000fea000b800000 */
[----:B0-----:R0:W0:Y:S04]  /*179c0*/  SHFL.IDX PT, R3, R4, 0x3, 0x181f ;  /* 0x00781f0004037f89 */ /* 0x00102800000e0000 */
[----:B----4-:R4:W0:Y:S02]  /*179d0*/  SHFL.IDX PT, R9, R0, 0x3, 0x181f ;  /* 0x00781f0000097f89 */ /* 0x01082400000e0000 */
.L_x_14754:
[----:B-1234-:R-:W-:-:S05]  /*179e0*/  VIADD R0, R20, 0x60 ;  /* 0x0000006014007836 */ /* 0x01efca0000000000 */
[----:B------:R-:W-:-:S13]  /*179f0*/  ISETP.GE.AND P0, PT, R0, R21, PT ;  /* 0x000000150000720c */ /* 0x000fda0003f06270 */
[----:B------:R-:W-:Y:S05]  /*17a00*/  @P0 BRA `(.L_x_14520) ;  /* 0x00000000006c0947 */ /* 0x000fea0003800000 */
        /* <DEDUP_REMOVED lines=14> */
[-C--:B------:R-:W-:Y:S02]  /*17af0*/  @!P3 LEA R10, P5, R208, R9.reuse, 0x1 ;  /* 0x00000009d00ab211 */ /* 0x080fe400078a08ff */
        /* <DEDUP_REMOVED lines=12> */
.L_x_14520:
[----:B------:R-:W-:Y:S05]  /*17bc0*/  BSYNC B0 ;  /* 0x0000000000007941 */ /* 0x000fea0003800000 */
.L_x_14506:
[----:B------:R-:W-:Y:S02]  /*17bd0*/  ULDC UR4, c[0x0][0xc3c] ;  /* 0x00030f0000047ab9 */ /* 0x000fe40000000800 */
[----:B------:R-:W-:-:S13]  /*17be0*/  ISETP.GE.AND P0, PT, R7, UR4, PT ;  /* 0x0000000407007c0c */ /* 0x000fda000bf06270 */
[----:B------:R-:W-:Y:S05]  /*17bf0*/  @!P0 BRA `(.L_x_14538) ;  /* 0xfffffe9c00488947 */ /* 0x000fea000383ffff */
[----:B------:R-:W-:Y:S05]  /*17c00*/  BRA `(.L_x_14366) ;  /* 0x0000007800487947 */ /* 0x000fea0003800000 */
.L_x_14364:
        /* <DEDUP_REMOVED lines=16> */
.L_x_14539:
        /* <DEDUP_REMOVED lines=43> */
.L_x_14543:
        /* <DEDUP_REMOVED lines=34> */
[----:B------:R-:W-:-:S04]  /*181e0*/  IADD3 R8, R3, R8, RZ ;  /* 0x0000000803087210 */ /* 0x000fc80007ffe0ff */
[----:B------:R-:W-:-:S13]  /*181f0*/  ISETP.GT.AND P6, PT, R8, UR6, PT ;  /* 0x0000000608007c0c */ /* 0x000fda000bfc4270 */
[----:B------:R-:W-:Y:S05]  /*18200*/  @!P6 BRA `(.L_x_14543) ;  /* 0xfffffffc006ce947 */ /* 0x000fea000383ffff */
.L_x_14541:
        /* <DEDUP_REMOVED lines=13> */
.L_x_14544:
        /* <DEDUP_REMOVED lines=62> */
.L_x_14545:
        /* <DEDUP_REMOVED lines=61> */
.L_x_14546:
[----:B------:R-:W-:-:S05]  /*18a90*/  LOP3.LUT R17, RZ, R2, RZ, 0x33, !PT ;  /* 0x00000002ff117212 */ /* 0x000fca00078e33ff */
[----:B------:R-:W-:Y:S01]  /*18aa0*/  IMAD.IADD R17, R6, 0x1, R17 ;  /* 0x0000000106117824 */ /* 0x000fe200078e0211 */
[----:B------:R-:W-:Y:S06]  /*18ab0*/  BRA `(.L_x_14547) ;  /* 0x00000000000c7947 */ /* 0x000fec0003800000 */
.L_x_14542:
[----:B------:R-:W-:Y:S02]  /*18ac0*/  IMAD.MOV.U32 R17, RZ, RZ, RZ ;  /* 0x000000ffff117224 */ /* 0x000fe400078e00ff */
[----:B------:R-:W-:Y:S02]  /*18ad0*/  IMAD.U32 R16, RZ, RZ, UR6 ;  /* 0x00000006ff107e24 */ /* 0x000fe4000f8e00ff */
[----:B------:R-:W-:-:S07]  /*18ae0*/  IMAD.MOV.U32 R18, RZ, RZ, RZ ;  /* 0x000000ffff127224 */ /* 0x000fce00078e00ff */
.L_x_14547:
[----:B------:R-:W-:-:S13]  /*18af0*/  ISETP.NE.AND P0, PT, R7, RZ, PT ;  /* 0x000000ff0700720c */ /* 0x000fda0003f05270 */
[----:B------:R-:W0:Y:S01]  /*18b00*/  @!P0 S2R R3, SR_CgaCtaId ;  /* 0x0000000000038919 */ /* 0x000e220000008800 */
[----:B------:R-:W-:-:S04]  /*18b10*/  @!P0 MOV R2, 0x400 ;  /* 0x0000040000028802 */ /* 0x000fc80000000f00 */
[----:B0-----:R-:W-:-:S05]  /*18b20*/  @!P0 LEA R2, R3, R2, 0x18 ;  /* 0x0000000203028211 */ /* 0x001fca00078ec0ff */
[----:B------:R1:W-:Y:S01]  /*18b30*/  @!P0 STS.128 [R2+0x228d0], R16 ;  /* 0x0228d01002008388 */ /* 0x0003e20000000c00 */
[----:B------:R-:W-:Y:S06]  /*18b40*/  BAR.ARV 0x5, 0x180 ;  /* 0x0146000000007b1d */ /* 0x000fec0000002000 */
.L_x_14540:
        /* <DEDUP_REMOVED lines=18> */
[----:B------:R-:W-:-:S02]  /*18c70*/  SHF.R.U32.HI R3, RZ, 0x3, R5 ;  /* 0x00000003ff037819 */ /* 0x000fc40000011605 */
[----:B------:R-:W-:Y:S02]  /*18c80*/  CS2R R24, SRZ ;  /* 0x0000000000187805 */ /* 0x000fe4000001ff00 */
[----:B------:R-:W-:Y:S01]  /*18c90*/  LOP3.LUT R29, R4, 0x200, R29, 0xf8, !PT ;  /* 0x00000200041d7812 */ /* 0x000fe200078ef81d */
[----:B------:R-:W-:Y:S01]  /*18ca0*/  IMAD.MOV.U32 R26, RZ, RZ, 0x1 ;  /* 0x00000001ff1a7424 */ /* 0x000fe200078e00ff */
[----:B------:R-:W-:Y:S01]  /*18cb0*/  LOP3.LUT R3, R3, 0x70, R0, 0xf8, !PT ;  /* 0x0000007003037812 */ /* 0x000fe200078ef800 */
[----:B------:R-:W-:Y:S01]  /*18cc0*/  ULDC.64 UR40, c[0x0][0x198] ;  /* 0x0000660000287ab9 */ /* 0x000fe20000000a00 */
[C---:B------:R-:W-:Y:S01]  /*18cd0*/  LOP3.LUT R0, R2.reuse, 0x40, RZ, 0xfc, !PT ;  /* 0x0000004002007812 */ /* 0x040fe200078efcff */
[----:B------:R-:W-:Y:S01]  /*18ce0*/  ULOP3.LUT UR38, UR36, 0x2, URZ, 0xfc, !UPT ;  /* 0x0000000224267892 */ /* 0x000fe2000f8efc3f */
[C---:B------:R-:W-:Y:S01]  /*18cf0*/  LOP3.LUT R3, R2.reuse, 0x80, RZ, 0xfc, !PT ;  /* 0x0000008002037812 */ /* 0x040fe200078efcff */
[----:B------:R-:W-:Y:S01]  /*18d00*/  ULDC UR37, c[0x0][0xc] ;  /* 0x0000030000257ab9 */ /* 0x000fe20000000800 */
[----:B------:R-:W-:Y:S01]  /*18d10*/  LOP3.LUT R2, R2, 0xc0, RZ, 0xfc, !PT ;  /* 0x000000c002027812 */ /* 0x000fe200078efcff */
[----:B0-----:R-:W-:-:S06]  /*18d20*/  ULEA UR4, UR5, UR4, 0x18 ;  /* 0x0000000405047291 */ /* 0x001fcc000f8ec03f */
[----:B------:R-:W-:-:S05]  /*18d30*/  IMAD.U32 R22, RZ, RZ, UR4 ;  /* 0x00000004ff167e24 */ /* 0x000fca000f8e00ff */
[----:B------:R-:W-:-:S05]  /*18d40*/  LEA R0, R29, R22, 0x1 ;  /* 0x000000161d007211 */ /* 0x000fca00078e08ff */
[----:B------:R1:W-:Y:S02]  /*18d50*/  STL [R1+0x4], R0 ;  /* 0x0000040001007387 */ /* 0x0003e40000100800 */
.L_x_14651:
[----:B------:R-:W0:Y:S02]  /*18d60*/  LDC.64 R2, c[0x0][0xc88] ;  /* 0x00032200ff027b82 */ /* 0x000e240000000a00 */
[----:B0-----:R-:W-:-:S05]  /*18d70*/  IMAD.WIDE R2, R19, 0x4, R2 ;  /* 0x0000000413027825 */ /* 0x001fca00078e0202 */
[----:B-1----:R-:W1:Y:S01]  /*18d80*/  LDG.E R35, desc[UR42][R2.64] ;  /* 0x0000002a02237981 */ /* 0x002e62000c1e1900 */
[----:B------:R-:W-:Y:S05]  /*18d90*/  YIELD ;  /* 0x0000000000007946 */ /* 0x000fea0003800000 */
[----:B------:R-:W-:Y:S01]  /*18da0*/  ULDC.64 UR4, c[0x0][0xa28] ;  /* 0x00028a0000047ab9 */ /* 0x000fe20000000a00 */
[----:B------:R-:W-:Y:S01]  /*18db0*/  IMAD.MOV.U32 R31, RZ, RZ, RZ ;  /* 0x000000ffff1f7224 */ /* 0x000fe200078e00ff */
[----:B------:R-:W-:Y:S01]  /*18dc0*/  ISETP.NE.U32.AND P0, PT, RZ, UR4, PT ;  /* 0x00000004ff007c0c */ /* 0x000fe2000bf05070 */
[----:B---34-:R-:W-:Y:S01]  /*18dd0*/  IMAD.MOV.U32 R6, RZ, RZ, RZ ;  /* 0x000000ffff067224 */ /* 0x018fe200078e00ff */
        /* <DEDUP_REMOVED lines=21> */
[----:B--2---:R-:W2:Y:S01]  /*18f30*/  @P0 LDG.E R6, desc[UR42][R2.64] ;  /* 0x0000002a02060981 */ /* 0x004ea2000c1e1900 */
        /* <DEDUP_REMOVED lines=22> */
[----:B0-----:R-:W2:Y:S04]  /*190a0*/  LDG.E R8, desc[UR42][R2.64] ;  /* 0x0000002a02087981 */ /* 0x001ea8000c1e1900 */
[----:B------:R-:W2:Y:S02]  /*190b0*/  LDG.E R7, desc[UR42][R2.64+0x4] ;  /* 0x0000042a02077981 */ /* 0x000ea4000c1e1900 */
[----:B--2---:R-:W-:-:S05]  /*190c0*/  IMAD.IADD R11, R7, 0x1, -R8 ;  /* 0x00000001070b7824 */ /* 0x004fca00078e0a08 */
[----:B------:R1:W-:Y:S02]  /*190d0*/  STL [R1+0xc], R11 ;  /* 0x00000c0b01007387 */ /* 0x0003e40000100800 */
.L_x_14549:
        /* <DEDUP_REMOVED lines=14> */
.L_x_14550:
        /* <DEDUP_REMOVED lines=9> */
.L_x_14551:
        /* <DEDUP_REMOVED lines=13> */
[----:B------:R-:W-:Y:S02]  /*19320*/  VIADD R2, R2, 0x7f ;  /* 0x0000007f02027836 */ /* 0x000fe40000000000 */
[----:B------:R-:W-:Y:S01]  /*19330*/  VIADD R5, R7, 0x5f ;  /* 0x0000005f07057836 */ /* 0x000fe20000000000 */
[----:B------:R2:W-:Y:S01]  /*19340*/  STL [R1], R7 ;  /* 0x0000000701007387 */ /* 0x0005e20000100800 */
[----:B0-----:R-:W-:-:S04]  /*19350*/  @P0 IMAD.HI.U32 R4, R2, R4, RZ ;  /* 0x0000000402040227 */ /* 0x001fc800078e00ff */
[----:B------:R-:W-:Y:S01]  /*19360*/  IMAD.HI R5, R5, 0x2aaaaaab, RZ ;  /* 0x2aaaaaab05057827 */ /* 0x000fe200078e02ff */
[----:B---3--:R-:W-:Y:S02]  /*19370*/  @P0 SHF.R.U32.HI R2, RZ, R3, R4 ;  /* 0x00000003ff020219 */ /* 0x008fe40000011604 */
[----:B------:R-:W-:Y:S02]  /*19380*/  SHF.R.U32.HI R4, RZ, 0x10, R8 ;  /* 0x00000010ff047819 */ /* 0x000fe40000011608 */
[----:B--2---:R-:W-:Y:S02]  /*19390*/  IADD3 R7, R7, 0x60, -R11 ;  /* 0x0000006007077810 */ /* 0x004fe40007ffe80b */
[----:B------:R-:W-:-:S03]  /*193a0*/  SHF.R.U32.HI R3, RZ, 0x1f, R5 ;  /* 0x0000001fff037819 */ /* 0x000fc60000011605 */
[----:B------:R-:W-:Y:S01]  /*193b0*/  IMAD.IADD R2, R7, 0x1, R2 ;  /* 0x0000000107027824 */ /* 0x000fe200078e0202 */
[----:B------:R-:W-:-:S03]  /*193c0*/  LEA.HI.SX32 R5, R5, R3, 0x1c ;  /* 0x0000000305057211 */ /* 0x000fc600078fe2ff */
[----:B------:R-:W-:-:S05]  /*193d0*/  IMAD.HI R2, R2, 0x2aaaaaab, RZ ;  /* 0x2aaaaaab02027827 */ /* 0x000fca00078e02ff */
[----:B------:R-:W-:-:S04]  /*193e0*/  SHF.R.U32.HI R3, RZ, 0x1f, R2 ;  /* 0x0000001fff037819 */ /* 0x000fc80000011602 */
[----:B------:R-:W-:-:S04]  /*193f0*/  LEA.HI.SX32 R3, R2, R3, 0x1c ;  /* 0x0000000302037211 */ /* 0x000fc800078fe2ff */
[----:B------:R-:W-:-:S04]  /*19400*/  VIMNMX R10, R5, R3, PT ;  /* 0x00000003050a7248 */ /* 0x000fc80003fe0100 */
[----:B------:R-:W-:-:S13]  /*19410*/  ISETP.GE.AND P0, PT, R10, 0x1, PT ;  /* 0x000000010a00780c */ /* 0x000fda0003f06270 */
[----:B------:R-:W-:Y:S05]  /*19420*/  @!P0 BRA `(.L_x_14553) ;  /* 0x0000000000708947 */ /* 0x000fea0003800000 */
[----:B------:R-:W-:Y:S01]  /*19430*/  ISETP.NE.AND P0, PT, R4, RZ, PT ;  /* 0x000000ff0400720c */ /* 0x000fe20003f05270 */
[----:B------:R-:W-:-:S03]  /*19440*/  ULDC UR4, c[0x0][0x9f0] ;  /* 0x00027c0000047ab9 */ /* 0x000fc60000000800 */
[----:B------:R-:W-:-:S04]  /*19450*/  SEL R8, R4, UR4, P0 ;  /* 0x0000000404087c07 */ /* 0x000fc80008000000 */
[----:B------:R-:W-:Y:S02]  /*19460*/  IABS R12, R8 ;  /* 0x00000008000c7213 */ /* 0x000fe40000000000 */
[----:B-1----:R-:W-:Y:S02]  /*19470*/  IADD3 R11, R8, -0x1, R10 ;  /* 0xffffffff080b7810 */ /* 0x002fe40007ffe00a */
        /* <DEDUP_REMOVED lines=23> */
.L_x_14553:
[----:B------:R-:W-:Y:S05]  /*195f0*/  BSYNC B0 ;  /* 0x0000000000007941 */ /* 0x000fea0003800000 */
.L_x_14552:
        /* <DEDUP_REMOVED lines=25> */
.L_x_14757:
[----:B--2---:R-:W-:Y:S02]  /*19790*/  ISETP.NE.AND P0, PT, R14, RZ, PT ;  /* 0x000000ff0e00720c */ /* 0x004fe40003f05270 */
[----:B------:R-:W-:-:S11]  /*197a0*/  PLOP3.LUT P6, PT, PT, PT, PT, 0x8, 0x0 ;  /* 0x000000000000781c */ /* 0x000fd60003fce170 */
[----:B------:R-:W-:Y:S05]  /*197b0*/  @P0 BRA `(.L_x_14557) ;  /* 0x00000000000c0947 */ /* 0x000fea0003800000 */
[----:B------:R-:W-:-:S03]  /*197c0*/  UMOV UR4, 0xffffffff ;  /* 0xffffffff00047882 */ /* 0x000fc60000000000 */
[----:B------:R-:W-:Y:S05]  /*197d0*/  BRA.DIV UR4, `(.L_x_14558) ;  /* 0x0000007e04687947 */ /* 0x000fea000b800000 */
[----:B------:R-:W-:-:S13]  /*197e0*/  ELECT P6, URZ, PT ;  /* 0x00000000003f782f */ /* 0x000fda00038c0000 */
.L_x_14557:
[----:B0-----:R-:W2:Y:S01]  /*197f0*/  LDL R3, [R1+0x24] ;  /* 0x0000240001037983 */ /* 0x001ea20000100800 */
[----:B------:R-:W-:Y:S01]  /*19800*/  BSSY B1, `(.L_x_14559) ;  /* 0x0000008000017945 */ /* 0x000fe20003800000 */
[----:B--2---:R-:W-:-:S04]  /*19810*/  IADD3 R3, R3, 0x1, RZ ;  /* 0x0000000103037810 */ /* 0x004fc80007ffe0ff */
[----:B------:R-:W-:-:S04]  /*19820*/  LEA.HI R9, R3, R3, RZ, 0x1 ;  /* 0x0000000303097211 */ /* 0x000fc800078f08ff */
[----:B------:R-:W-:-:S05]  /*19830*/  LOP3.LUT R9, R9, 0xfffffffe, RZ, 0xc0, !PT ;  /* 0xfffffffe09097812 */ /* 0x000fca00078ec0ff */
[----:B------:R-:W-:-:S05]  /*19840*/  IMAD.IADD R3, R3, 0x1, -R9 ;  /* 0x0000000103037824 */ /* 0x000fca00078e0a09 */
[----:B------:R-:W-:-:S04]  /*19850*/  SHF.L.U32 R3, R3, 0x1f, RZ ;  /* 0x0000001f03037819 */ /* 0x000fc800000006ff */
[----:B------:R-:W0:Y:S02]  /*19860*/  SYNCS.PHASECHK.TRANS64.TRYWAIT P0, [R22+URZ+0x22820], R3 ;  /* 0x02282003160075a7 */ /* 0x000e24000800017f */
[----:B0-----:R-:W-:Y:S05]  /*19870*/  @!P0 BRA `(.L_x_14560) ;  /* 0x0000007c00608947 */ /* 0x001fea0003800000 */
.L_x_14760:
[----:B------:R-:W-:Y:S05]  /*19880*/  BSYNC B1 ;  /* 0x0000000000017941 */ /* 0x000fea0003800000 */
.L_x_14559:
        /* <DEDUP_REMOVED lines=10> */
.L_x_14761:
[----:B------:R-:W-:Y:S05]  /*19930*/  BSYNC B2 ;  /* 0x0000000000027941 */ /* 0x000fea0003800000 */
.L_x_14563:
[----:B------:R-:W-:Y:S04]  /*19940*/  BSSY B2, `(.L_x_14565) ;  /* 0x0000009000027945 */ /* 0x000fe80003800000 */
[----:B------:R-:W-:Y:S05]  /*19950*/  @P1 BRA `(.L_x_14566) ;  /* 0x00000000001c1947 */ /* 0x000fea0003800000 */
[----:B-1----:R-:W1:Y:S01]  /*19960*/  S2R R11, SR_TID.X ;  /* 0x00000000000b7919 */ /* 0x002e620000002100 */
[----:B------:R-:W-:-:S04]  /*19970*/  IMAD.MOV.U32 R10, RZ, RZ, 0x3000 ;  /* 0x00003000ff0a7424 */ /* 0x000fc800078e00ff */
[----:B------:R2:W-:Y:S01]  /*19980*/  SYNCS.ARRIVE.TRANS64 RZ, [R3+URZ+0x22890], R10 ;  /* 0x0228900a03ff79a7 */ /* 0x0005e2000800003f */
[----:B-1----:R-:W-:-:S04]  /*19990*/  LOP3.LUT R11, R11, 0x1f, RZ, 0xc0, !PT ;  /* 0x0000001f0b0b7812 */ /* 0x002fc800078ec0ff */
[----:B------:R-:W-:-:S13]  /*199a0*/  ISETP.NE.AND P0, PT, R11, RZ, PT ;  /* 0x000000ff0b00720c */ /* 0x000fda0003f05270 */
[----:B--2---:R-:W-:Y:S05]  /*199b0*/  @!P0 BRA `(.L_x_14566) ;  /* 0x0000000000048947 */ /* 0x004fea0003800000 */
[----:B------:R-:W-:Y:S01]  /*199c0*/  BPT.TRAP 0x1 ;  /* 0x000000040000795c */ /* 0x000fe20000300000 */
.L_x_14566:
[----:B------:R-:W-:Y:S05]  /*199d0*/  BSYNC B2 ;  /* 0x0000000000027941 */ /* 0x000fea0003800000 */
.L_x_14565:
[----:B------:R-:W-:Y:S01]  /*199e0*/  IMAD.MOV.U32 R14, RZ, RZ, RZ ;  /* 0x000000ffff0e7224 */ /* 0x000fe200078e00ff */
[----:B------:R-:W-:Y:S01]  /*199f0*/  UIADD3 UR4, UP0, UR40, 0x570, URZ ;  /* 0x0000057028047890 */ /* 0x000fe2000ff1e03f */
[----:B------:R-:W-:Y:S01]  /*19a00*/  IMAD R10, R2, 0x60, R0 ;  /* 0x00000060020a7824 */ /* 0x000fe200078e0200 */
[----:B------:R-:W-:Y:S01]  /*19a10*/  PLOP3.LUT P0, PT, PT, PT, PT, 0x80, 0x0 ;  /* 0x000000000000781c */ /* 0x000fe20003f0f070 */
[----:B-1----:R-:W-:Y:S01]  /*19a20*/  IMAD R11, R24, 0x3000, R22 ;  /* 0x00003000180b7824 */ /* 0x002fe200078e0216 */
[----:B------:R-:W-:Y:S01]  /*19a30*/  R2UR UR10, R14 ;  /* 0x000000000e0a72ca */ /* 0x000fe200000e0000 */
[----:B------:R-:W-:Y:S01]  /*19a40*/  VIADD R10, R10, 0xffffffa0 ;  /* 0xffffffa00a0a7836 */ /* 0x000fe20000000000 */
[----:B------:R-:W-:Y:S01]  /*19a50*/  UIADD3.X UR5, URZ, UR41, URZ, UP0, !UPT ;  /* 0x000000293f057290 */ /* 0x000fe200087fe43f */
[----:B------:R-:W-:Y:S01]  /*19a60*/  VIADD R11, R11, 0x1c400 ;  /* 0x0001c4000b0b7836 */ /* 0x000fe20000000000 */
[----:B------:R-:W-:Y:S01]  /*19a70*/  UMOV UR6, 0x0 ;  /* 0x0000000000067882 */ /* 0x000fe20000000000 */
[----:B------:R-:W-:Y:S01]  /*19a80*/  VIADD R12, R3, 0x22890 ;  /* 0x00022890030c7836 */ /* 0x000fe20000000000 */
[----:B------:R-:W-:-:S09]  /*19a90*/  UMOV UR7, 0x12f00000 ;  /* 0x12f0000000077882 */ /* 0x000fd20000000000 */
.L_x_14567:
        /* <DEDUP_REMOVED lines=13> */
.L_x_14762:
[----:B------:R-:W-:Y:S05]  /*19b70*/  BSYNC B2 ;  /* 0x0000000000027941 */ /* 0x000fea0003800000 */
.L_x_14568:
        /* <DEDUP_REMOVED lines=11> */
.L_x_14571:
[----:B------:R-:W-:Y:S05]  /*19c30*/  BSYNC B2 ;  /* 0x0000000000027941 */ /* 0x000fea0003800000 */
.L_x_14570:
        /* <DEDUP_REMOVED lines=9> */
.L_x_14572:
        /* <DEDUP_REMOVED lines=15> */
.L_x_14573:
        /* <DEDUP_REMOVED lines=15> */
.L_x_14574:
        /* <DEDUP_REMOVED lines=15> */
.L_x_14575:
        /* <DEDUP_REMOVED lines=10> */
.L_x_14562:
[----:B------:R-:W-:Y:S05]  /*1a040*/  BSYNC B1 ;  /* 0x0000000000017941 */ /* 0x000fea0003800000 */
.L_x_14561:
        /* <DEDUP_REMOVED lines=9> */
.L_x_14591:
[----:B------:R-:W-:Y:S05]  /*1a0e0*/  YIELD ;  /* 0x0000000000007946 */ /* 0x000fea0003800000 */
[----:B------:R-:W-:Y:S04]  /*1a0f0*/  BSSY B1, `(.L_x_14576) ;  /* 0x000007a000017945 */ /* 0x000fe80003800000 */
[----:B------:R-:W-:Y:S05]  /*1a100*/  @!P6 BRA `(.L_x_14577) ;  /* 0x0000000400e0e947 */ /* 0x000fea0003800000 */
[----:B------:R-:W-:Y:S01]  /*1a110*/  IMAD R9, R24, 0x8, R22 ;  /* 0x0000000818097824 */ /* 0x000fe200078e0216 */
[----:B------:R-:W-:Y:S01]  /*1a120*/  SHF.L.U32 R2, R27, 0x1f, RZ ;  /* 0x0000001f1b027819 */ /* 0x000fe200000006ff */
[----:B0-----:R-:W0:Y:S01]  /*1a130*/  S2R R3, SR_TID.X ;  /* 0x0000000000037919 */ /* 0x001e220000002100 */
[----:B------:R-:W-:Y:S02]  /*1a140*/  BSSY B2, `(.L_x_14578) ;  /* 0x0000005000027945 */ /* 0x000fe40003800000 */
[----:B------:R-:W2:Y:S01]  /*1a150*/  SYNCS.PHASECHK.TRANS64.TRYWAIT P1, [R9+URZ+0x228a0], R2 ;  /* 0x0228a002090075a7 */ /* 0x000ea2000802017f */
[----:B0-----:R-:W-:-:S04]  /*1a160*/  LOP3.LUT R3, R3, 0x7f, RZ, 0xc0, !PT ;  /* 0x0000007f03037812 */ /* 0x001fc800078ec0ff */
[----:B------:R-:W-:Y:S01]  /*1a170*/  ISETP.NE.AND P2, PT, R3, RZ, PT ;  /* 0x000000ff0300720c */ /* 0x000fe20003f45270 */
[----:B--2---:R-:W-:-:S12]  /*1a180*/  @!P1 BRA `(.L_x_14579) ;  /* 0x0000007400589947 */ /* 0x004fd80003800000 */
.L_x_14763:
[----:B------:R-:W-:Y:S05]  /*1a190*/  BSYNC B2 ;  /* 0x0000000000027941 */ /* 0x000fea0003800000 */
.L_x_14578:
        /* <DEDUP_REMOVED lines=9> */
.L_x_14581:
[----:B------:R-:W-:Y:S05]  /*1a230*/  BSYNC B2 ;  /* 0x0000000000027941 */ /* 0x000fea0003800000 */
.L_x_14580:
        /* <DEDUP_REMOVED lines=10> */
[----:B------:R-:W-:-:S10]  /*1a2e0*/  UMOV UR7, 0x12f00000 ;  /* 0x12f0000000077882 */ /* 0x000fd40000000000 */
.L_x_14582:
        /* <DEDUP_REMOVED lines=13> */
.L_x_14764:
[----:B------:R-:W-:Y:S05]  /*1a3c0*/  BSYNC B2 ;  /* 0x0000000000027941 */ /* 0x000fea0003800000 */
.L_x_14583:
        /* <DEDUP_REMOVED lines=11> */
.L_x_14586:
[----:B------:R-:W-:Y:S05]  /*1a480*/  BSYNC B2 ;  /* 0x0000000000027941 */ /* 0x000fea0003800000 */
.L_x_14585:
        /* <DEDUP_REMOVED lines=9> */
.L_x_14587:
        /* <DEDUP_REMOVED lines=15> */
.L_x_14588:
        /* <DEDUP_REMOVED lines=15> */
.L_x_14589:
        /* <DEDUP_REMOVED lines=11> */
[----:B------:R-:W-:Y:S01]  /*1a7b0*/  UMOV UR10, 0xc0 ;  /* 0x000000c0000a7882 */ /* 0x000fe20000000000 */
[----:B------:R-:W-:Y:S02]  /*1a7c0*/  R2UR UR7, R3 ;  /* 0x00000000030772ca */ /* 0x000fe400000e0000 */
[----:B------:R-:W-:Y:S02]  /*1a7d0*/  PLOP3.LUT P1, PT, PT, PT, PT, 0x80, 0x0 ;  /* 0x000000000000781c */ /* 0x000fe40003f2f070 */
[----:B------:R-:W-:-:S11]  /*1a7e0*/  IADD3 R10, R10, 0x9400, RZ ;  /* 0x000094000a0a7810 */ /* 0x000fd60007ffe0ff */
.L_x_14590:
        /* <DEDUP_REMOVED lines=10> */
.L_x_14577:
[----:B------:R-:W-:Y:S05]  /*1a890*/  BSYNC B1 ;  /* 0x0000000000017941 */ /* 0x000fea0003800000 */
.L_x_14576:
        /* <DEDUP_REMOVED lines=8> */
.L_x_14555:
[----:B------:R-:W-:Y:S05]  /*1a920*/  BSYNC B0 ;  /* 0x0000000000007941 */ /* 0x000fea0003800000 */
.L_x_14554:
[----:B------:R-:W2:Y:S01]  /*1a930*/  LDC R0, c[0x0][0x448] ;  /* 0x00011200ff007b82 */ /* 0x000ea20000000800 */
[----:B------:R-:W-:Y:S01]  /*1a940*/  LEA R2, R17, 0x7f, 0x7 ;  /* 0x0000007f11027811 */ /* 0x000fe200078e38ff */
[----:B------:R-:W-:Y:S06]  /*1a950*/  @!P0 WARPSYNC.ALL ;  /* 0x0000000000008948 */ /* 0x000fec0003800000 */
[----:B------:R-:W-:Y:S01]  /*1a960*/  @!P0 BAR.SYNC.DEFER_BLOCKING 0xc, 0x180 ;  /* 0x0306000000008b1d */ /* 0x000fe20000010000 */
[----:B------:R-:W-:-:S05]  /*1a970*/  ISETP.NE.AND P2, PT, R4, RZ, PT ;  /* 0x000000ff0400720c */ /* 0x000fca0003f45270 */
[----:B------:R-:W-:Y:S08]  /*1a980*/  BSSY B0, `(.L_x_14592) ;  /* 0x0000029000007945 */ /* 0x000ff00003800000 */
[----:B------:R-:W3:Y:S01]  /*1a990*/  @!P2 LDC R4, c[0x0][0x9f0] ;  /* 0x00027c00ff04ab82 */ /* 0x000ee20000000800 */
[----:B--2---:R-:W-:-:S13]  /*1a9a0*/  ISETP.NE.AND P1, PT, R0, 0x1, PT ;  /* 0x000000010000780c */ /* 0x004fda0003f25270 */
[----:B0-----:R-:W0:Y:S08]  /*1a9b0*/  @P1 LDC R3, c[0x0][0x44c] ;  /* 0x00011300ff031b82 */ /* 0x001e300000000800 */
[----:B------:R-:W2:Y:S01]  /*1a9c0*/  @P1 LDC R0, c[0x0][0x450] ;  /* 0x00011400ff001b82 */ /* 0x000ea20000000800 */
[----:B0-----:R-:W-:-:S05]  /*1a9d0*/  @P1 IMAD.HI.U32 R3, R2, R3, RZ ;  /* 0x0000000302031227 */ /* 0x001fca00078e00ff */
[----:B--2---:R-:W-:-:S05]  /*1a9e0*/  @P1 SHF.R.U32.HI R2, RZ, R0, R3 ;  /* 0x00000000ff021219 */ /* 0x004fca0000011603 */
[----:B------:R-:W-:-:S04]  /*1a9f0*/  IMAD.IADD R2, R7, 0x1, R2 ;  /* 0x0000000107027824 */ /* 0x000fc800078e0202 */
[----:B------:R-:W-:-:S05]  /*1aa00*/  IMAD.HI R2, R2, 0x2aaaaaab, RZ ;  /* 0x2aaaaaab02027827 */ /* 0x000fca00078e02ff */
[----:B------:R-:W-:-:S04]  /*1aa10*/  SHF.R.U32.HI R3, RZ, 0x1f, R2 ;  /* 0x0000001fff037819 */ /* 0x000fc80000011602 */
[----:B------:R-:W-:Y:S01]  /*1aa20*/  LEA.HI.SX32 R2, R2, R3, 0x1c ;  /* 0x0000000302027211 */ /* 0x000fe200078fe2ff */
[----:B------:R-:W-:-:S03]  /*1aa30*/  IMAD.MOV.U32 R3, RZ, RZ, RZ ;  /* 0x000000ffff037224 */ /* 0x000fc600078e00ff */
[----:B------:R-:W-:-:S04]  /*1aa40*/  VIMNMX R5, R5, R2, PT ;  /* 0x0000000205057248 */ /* 0x000fc80003fe0100 */
[----:B------:R-:W-:-:S13]  /*1aa50*/  ISETP.GE.AND P1, PT, R5, 0x1, PT ;  /* 0x000000010500780c */ /* 0x000fda0003f26270 */
[----:B---3--:R-:W-:Y:S05]  /*1aa60*/  @!P1 BRA `(.L_x_14593) ;  /* 0x0000000000689947 */ /* 0x008fea0003800000 */
        /* <DEDUP_REMOVED lines=26> */
.L_x_14593:
[----:B------:R-:W-:Y:S05]  /*1ac10*/  BSYNC B0 ;  /* 0x0000000000007941 */ /* 0x000fea0003800000 */
.L_x_14592:
        /* <DEDUP_REMOVED lines=21> */
[----:B0-----:R-:W-:Y:S01]  /*1ad70*/  IADD3 R16, R0, UR37, R7 ;  /* 0x0000002500107c10 */ /* 0x001fe2000fffe007 */
[----:B------:R-:W-:Y:S06]  /*1ad80*/  BRA `(.L_x_14596) ;  /* 0x0000003000f87947 */ /* 0x000fec0003800000 */
.L_x_14595:
        /* <DEDUP_REMOVED lines=14> */
[----:B-1----:R-:W-:Y:S02]  /*1ae70*/  IMAD.U32 R11, RZ, RZ, UR5 ;  /* 0x00000005ff0b7e24 */ /* 0x002fe4000f8e00ff */
[----:B------:R-:W-:Y:S02]  /*1ae80*/  IMAD.MOV.U32 R8, RZ, RZ, 0x70 ;  /* 0x00000070ff087424 */ /* 0x000fe400078e00ff */
[----:B------:R-:W-:Y:S02]  /*1ae90*/  IMAD.MOV.U32 R12, RZ, RZ, 0x1 ;  /* 0x00000001ff0c7424 */ /* 0x000fe400078e00ff */
[----:B------:R-:W-:-:S07]  /*1aea0*/  IMAD.MOV.U32 R13, RZ, RZ, RZ ;  /* 0x000000ffff0d7224 */ /* 0x000fce00078e00ff */
[----:B------:R-:W-:-:S07]  /*1aeb0*/  LEPC R20, `(.L_x_14598) ;  /* 0x000000001014794e */ /* 0x000fce0000000000 */
[----:B0-----:R-:W-:Y:S05]  /*1aec0*/  CALL.ABS.NOINC R2 ;  /* 0x0000000002007343 */ /* 0x001fea0003c00000 */
.L_x_14598:
[----:B------:R-:W-:Y:S05]  /*1aed0*/  BSYNC B6 ;  /* 0x0000000000067941 */ /* 0x000fea0003800000 */
.L_x_14597:
        /* <DEDUP_REMOVED lines=10> */
[----:B-1----:R-:W-:Y:S01]  /*1af80*/  MOV R11, UR5 ;  /* 0x00000005000b7c02 */ /* 0x002fe20008000f00 */
        /* <DEDUP_REMOVED lines=8> */
[----:B--2---:R-:W-:Y:S05]  /*1b010*/  CALL.ABS.NOINC R2 ;  /* 0x0000000002007343 */ /* 0x004fea0003c00000 */
.L_x_14601:
        /* <DEDUP_REMOVED lines=15> */
.L_x_14600:
[----:B------:R-:W-:Y:S05]  /*1b110*/  BSYNC B6 ;  /* 0x0000000000067941 */ /* 0x000fea0003800000 */
.L_x_14599:
[----:B------:R-:W2:Y:S01]  /*1b120*/  LDL R2, [R1+0x20] ;  /* 0x0000200001027983 */ /* 0x000ea20000100800 */
[----:B------:R-:W-:Y:S01]  /*1b130*/  ULDC.64 UR4, c[0x0][0x9f8] ;  /* 0x00027e0000047ab9 */ /* 0x000fe20000000a00 */
[----:B------:R-:W0:Y:S02]  /*1b140*/  LDC R8, c[0x0][0x430] ;  /* 0x00010c00ff087b82 */ /* 0x000e240000000800 */
[----:B------:R-:W3:Y:S01]  /*1b150*/  LDL R20, [R1] ;  /* 0x0000000001147983 */ /* 0x000ee20000100800 */
[----:B------:R-:W-:Y:S01]  /*1b160*/  ISETP.NE.U32.AND P0, PT, RZ, UR4, PT ;  /* 0x00000004ff007c0c */ /* 0x000fe2000bf05070 */
[----:B------:R-:W4:Y:S03]  /*1b170*/  S2R R21, SR_TID.X ;  /* 0x0000000000157919 */ /* 0x000f260000002100 */
[----:B------:R-:W-:-:S13]  /*1b180*/  ISETP.NE.AND.EX P0, PT, RZ, UR5, PT, P0 ;  /* 0x00000005ff007c0c */ /* 0x000fda000bf05300 */
[----:B------:R-:W-:Y:S01]  /*1b190*/  @P0 IADD3 R32, P1, R32, UR4, RZ ;  /* 0x0000000420200c10 */ /* 0x000fe2000ff3e0ff */
[----:B------:R-:W-:Y:S01]  /*1b1a0*/  IMAD.U32 R9, RZ, RZ, UR38 ;  /* 0x00000026ff097e24 */ /* 0x000fe2000f8e00ff */
[----:B------:R-:W1:Y:S01]  /*1b1b0*/  S2R R10, SR_TID.X ;  /* 0x00000000000a7919 */ /* 0x000e620000002100 */
[----:B------:R-:W-:Y:S01]  /*1b1c0*/  ULDC UR4, c[0x0][0x2f4] ;  /* 0x0000bd0000047ab9 */ /* 0x000fe20000000800 */
[----:B------:R-:W-:Y:S01]  /*1b1d0*/  @P0 IADD3.X R33, R33, UR5, RZ, P1, !PT ;  /* 0x0000000521210c10 */ /* 0x000fe20008ffe4ff */
[----:B------:R-:W-:-:S04]  /*1b1e0*/  ULDC UR5, c[0x0][0x320] ;  /* 0x0000c80000057ab9 */ /* 0x000fc80000000800 */
[----:B------:R-:W3:Y:S01]  /*1b1f0*/  @P0 LDG.E R28, desc[UR42][R32.64] ;  /* 0x0000002a201c0981 */ /* 0x000ee2000c1e1900 */
[----:B----4-:R-:W-:-:S04]  /*1b200*/  LOP3.LUT R21, R21, 0x7f, RZ, 0xc0, !PT ;  /* 0x0000007f15157812 */ /* 0x010fc800078ec0ff */
[----:B------:R-:W-:Y:S02]  /*1b210*/  SHF.R.U32.HI R34, RZ, 0x3, R21 ;  /* 0x00000003ff227819 */ /* 0x000fe40000011615 */
[----:B------:R-:W4:Y:S01]  /*1b220*/  S2R R21, SR_TID.X ;  /* 0x0000000000157919 */ /* 0x000f220000002100 */
[----:B0-----:R-:W-:-:S13]  /*1b230*/  ISETP.NE.AND P1, PT, R8, 0x1, PT ;  /* 0x000000010800780c */ /* 0x001fda0003f25270 */
[----:B------:R-:W0:Y:S08]  /*1b240*/  @P1 LDC R5, c[0x0][0x434] ;  /* 0x00010d00ff051b82 */ /* 0x000e300000000800 */
[----:B------:R-:W0:Y:S01]  /*1b250*/  @P1 LDC R4, c[0x0][0x438] ;  /* 0x00010e00ff041b82 */ /* 0x000e220000000800 */
[----:B----4-:R-:W-:-:S05]  /*1b260*/  IMAD.SHL.U32 R21, R21, 0x10, RZ ;  /* 0x0000001015157824 */ /* 0x010fca00078e00ff */
[----:B------:R-:W-:Y:S02]  /*1b270*/  LOP3.LUT R21, R34, 0x70, R21, 0xf8, !PT ;  /* 0x0000007022157812 */ /* 0x000fe400078ef815 */
[----:B------:R-:W-:Y:S02]  /*1b280*/  ISETP.NE.AND P2, PT, R9, 0x3, PT ;  /* 0x000000030900780c */ /* 0x000fe40003f45270 */
[----:B------:R-:W4:Y:S01]  /*1b290*/  S2R R9, SR_TID.X ;  /* 0x0000000000097919 */ /* 0x000f220000002100 */
[----:B-1----:R-:W-:Y:S01]  /*1b2a0*/  IMAD.SHL.U32 R10, R10, 0x8, RZ ;  /* 0x000000080a0a7824 */ /* 0x002fe200078e00ff */
[----:B------:R-:W-:-:S04]  /*1b2b0*/  LOP3.LUT R23, R23, 0xffffffbf, RZ, 0xc0, !PT ;  /* 0xffffffbf17177812 */ /* 0x000fc800078ec0ff */
[----:B------:R-:W-:-:S04]  /*1b2c0*/  LOP3.LUT R10, R10, 0x38, RZ, 0xc0, !PT ;  /* 0x000000380a0a7812 */ /* 0x000fc800078ec0ff */
[----:B------:R-:W-:Y:S02]  /*1b2d0*/  LOP3.LUT R10, R10, 0x40, RZ, 0xfc, !PT ;  /* 0x000000400a0a7812 */ /* 0x000fe400078efcff */
[----:B------:R-:W-:Y:S02]  /*1b2e0*/  @P2 LOP3.LUT R23, R23, 0x40, RZ, 0xfc, !PT ;  /* 0x0000004017172812 */ /* 0x000fe400078efcff */
[----:B------:R-:W-:Y:S01]  /*1b2f0*/  ISETP.GE.AND P4, PT, R10, UR5, PT ;  /* 0x000000050a007c0c */ /* 0x000fe2000bf86270 */
[----:B----4-:R-:W-:-:S05]  /*1b300*/  IMAD.SHL.U32 R9, R9, 0x8, RZ ;  /* 0x0000000809097824 */ /* 0x010fca00078e00ff */
[----:B------:R-:W-:Y:S02]  /*1b310*/  LOP3.LUT R9, R9, 0x38, RZ, 0xc0, !PT ;  /* 0x0000003809097812 */ /* 0x000fe400078ec0ff */
[----:B------:R-:W-:Y:S01]  /*1b320*/  LOP3.LUT R23, R23, 0xfffffffe, RZ, 0xc0, !PT ;  /* 0xfffffffe17177812 */ /* 0x000fe200078ec0ff */
[----:B------:R-:W-:Y:S01]  /*1b330*/  IMAD.MOV.U32 R36, RZ, RZ, RZ ;  /* 0x000000ffff247224 */ /* 0x000fe200078e00ff */
[----:B------:R-:W-:-:S04]  /*1b340*/  LOP3.LUT R10, R9, 0x80, RZ, 0xfc, !PT ;  /* 0x00000080090a7812 */ /* 0x000fc800078efcff */
[----:B------:R-:W-:Y:S01]  /*1b350*/  ISETP.GE.AND P3, PT, R10, UR5, PT ;  /* 0x000000050a007c0c */ /* 0x000fe2000bf66270 */
[----:B------:R-:W-:Y:S01]  /*1b360*/  UMOV UR6, 0xffffffff ;  /* 0xffffffff00067882 */ /* 0x000fe20000000000 */
[----:B--2---:R-:W-:-:S04]  /*1b370*/  VIADD R0, R2, 0xffffffff ;  /* 0xffffffff02007836 */ /* 0x004fc80000000000 */
[----:B------:R-:W-:-:S05]  /*1b380*/  IMAD R37, R0, 0x60, R21 ;  /* 0x0000006000257824 */ /* 0x000fca00078e0215 */
[----:B---3--:R-:W-:-:S04]  /*1b390*/  ISETP.GE.AND P0, PT, R37, R20, PT ;  /* 0x000000142500720c */ /* 0x008fc80003f06270 */
[----:B------:R-:W-:Y:S01]  /*1b3a0*/  ISETP.GT.U32.OR P0, PT, R21, 0x5f, P0 ;  /* 0x0000005f1500780c */ /* 0x000fe20000704470 */
[----:B------:R-:W-:-:S12]  /*1b3b0*/  IMAD.IADD R37, R37, 0x1, R31 ;  /* 0x0000000125257824 */ /* 0x000fd800078e021f */
[----:B------:R-:W1:Y:S01]  /*1b3c0*/  @!P0 LDC.64 R2, c[0x0][0x428] ;  /* 0x00010a00ff028b82 */ /* 0x000e620000000a00 */
[----:B0-----:R-:W-:-:S04]  /*1b3d0*/  @P1 IMAD.HI.U32 R5, R37, R5, RZ ;  /* 0x0000000525051227 */ /* 0x001fc800078e00ff */
[----:B------:R-:W-:Y:S01]  /*1b3e0*/  IMAD.MOV.U32 R6, RZ, RZ, R37 ;  /* 0x000000ffff067224 */ /* 0x000fe200078e0025 */
[----:B------:R-:W-:Y:S02]  /*1b3f0*/  @P1 SHF.R.U32.HI R6, RZ, R4, R5 ;  /* 0x00000004ff061219 */ /* 0x000fe40000011605 */
[----:B------:R-:W-:Y:S02]  /*1b400*/  SHF.R.S32.HI R34, RZ, 0x1f, R28 ;  /* 0x0000001fff227819 */ /* 0x000fe4000001141c */
[--C-:B------:R-:W-:Y:S01]  /*1b410*/  @!P0 SHF.R.S32.HI R5, RZ, 0x1f, R6.reuse ;  /* 0x0000001fff058819 */ /* 0x100fe20000011406 */
[----:B------:R-:W-:Y:S02]  /*1b420*/  @!P0 IMAD.MOV.U32 R4, RZ, RZ, R6 ;  /* 0x000000ffff048224 */ /* 0x000fe400078e0006 */
[-C--:B-1----:R-:W-:Y:S02]  /*1b430*/  @!P0 IMAD R7, R34, R2.reuse, RZ ;  /* 0x0000000222078224 */ /* 0x082fe400078e02ff */
[----:B------:R-:W-:-:S04]  /*1b440*/  @!P0 IMAD.WIDE.U32 R4, R28, R2, R4 ;  /* 0x000000021c048225 */ /* 0x000fc800078e0004 */
[----:B------:R-:W-:Y:S02]  /*1b450*/  @!P0 IMAD R7, R28, R3, R7 ;  /* 0x000000031c078224 */ /* 0x000fe400078e0207 */
[----:B------:R-:W0:Y:S02]  /*1b460*/  @!P0 LDC.64 R2, c[0x0][0x418] ;  /* 0x00010600ff028b82 */ /* 0x000e240000000a00 */
[----:B------:R-:W-:Y:S01]  /*1b470*/  @!P0 IMAD.IADD R7, R5, 0x1, R7 ;  /* 0x0000000105078824 */ /* 0x000fe200078e0207 */
[----:B0-----:R-:W-:-:S04]  /*1b480*/  @!P0 LEA R2, P1, R4, R2, 0x2 ;  /* 0x0000000204028211 */ /* 0x001fc800078210ff */
[----:B------:R-:W-:Y:S02]  /*1b490*/  @!P0 LEA.HI.X R3, R4, R3, R7, 0x2, P1 ;  /* 0x0000000304038211 */ /* 0x000fe400008f1407 */
[----:B------:R-:W-:-:S03]  /*1b4a0*/  ISETP.GE.AND P1, PT, R9, UR4, PT ;  /* 0x0000000409007c0c */ /* 0x000fc6000bf26270 */
[----:B------:R0:W5:Y:S10]  /*1b4b0*/  @!P0 LDG.E R36, desc[UR42][R2.64] ;  /* 0x0000002a02248981 */ /* 0x000174000c1e1900 */
[----:B------:R-:W-:-:S04]  /*1b4c0*/  @P1 LOP3.LUT R23, R23, 0x1, RZ, 0xfc, !PT ;  /* 0x0000000117171812 */ /* 0x000fc800078efcff */
[----:B------:R-:W-:-:S04]  /*1b4d0*/  LOP3.LUT R23, R23, 0xfffffff7, RZ, 0xc0, !PT ;  /* 0xfffffff717177812 */ /* 0x000fc800078ec0ff */
[----:B------:R-:W-:Y:S02]  /*1b4e0*/  @P4 LOP3.LUT R23, R23, 0x8, RZ, 0xfc, !PT ;  /* 0x0000000817174812 */ /* 0x000fe400078efcff */
[----:B------:R-:W-:Y:S02]  /*1b4f0*/  ISETP.GE.AND P0, PT, R9, UR5, PT ;  /* 0x0000000509007c0c */ /* 0x000fe4000bf06270 */
[----:B------:R-:W-:Y:S02]  /*1b500*/  LOP3.LUT R23, R23, 0xffffffef, RZ, 0xc0, !PT ;  /* 0xffffffef17177812 */ /* 0x000fe400078ec0ff */
[----:B------:R-:W-:Y:S02]  /*1b510*/  LOP3.LUT R9, R9, 0xc0, RZ, 0xfc, !PT ;  /* 0x000000c009097812 */ /* 0x000fe400078efcff */
[----:B------:R-:W-:Y:S02]  /*1b520*/  LOP3.LUT R23, R23, 0xfffffffb, RZ, 0xc0, !PT ;  /* 0xfffffffb17177812 */ /* 0x000fe400078ec0ff */
[----:B------:R-:W-:-:S02]  /*1b530*/  ISETP.GE.AND P1, PT, R9, UR5, PT ;  /* 0x0000000509007c0c */ /* 0x000fc4000bf26270 */
[----:B------:R-:W-:-:S04]  /*1b540*/  @P3 LOP3.LUT R23, R23, 0x4, RZ, 0xfc, !PT ;  /* 0x0000000417173812 */ /* 0x000fc800078efcff */
[----:B------:R-:W-:Y:S01]  /*1b550*/  @P0 LOP3.LUT R23, R23, 0x10, RZ, 0xfc, !PT ;  /* 0x0000001017170812 */ /* 0x000fe200078efcff */
[----:B------:R-:W-:-:S03]  /*1b560*/  IMAD.MOV R4, RZ, RZ, -R6 ;  /* 0x000000ffff047224 */ /* 0x000fc600078e0a06 */
[----:B------:R-:W-:Y:S01]  /*1b570*/  LOP3.LUT R23, R23, 0xfffffffd, RZ, 0xc0, !PT ;  /* 0xfffffffd17177812 */ /* 0x000fe200078ec0ff */
[----:B------:R-:W-:-:S03]  /*1b580*/  IMAD R37, R8, R4, R37 ;  /* 0x0000000408257224 */ /* 0x000fc600078e0225 */
[----:B------:R-:W-:Y:S01]  /*1b590*/  @P1 LOP3.LUT R23, R23, 0x2, RZ, 0xfc, !PT ;  /* 0x0000000217171812 */ /* 0x000fe200078efcff */
[----:B0-----:R-:W-:Y:S06]  /*1b5a0*/  BRA.DIV UR6, `(.L_x_14602) ;  /* 0x0000006206787947 */ /* 0x001fec000b800000 */
.L_x_14767:
[----:B------:R-:W-:Y:S02]  /*1b5b0*/  SEL R6, RZ, 0x1, P0 ;  /* 0x00000001ff067807 */ /* 0x000fe40000000000 */
[----:B------:R-:W-:Y:S02]  /*1b5c0*/  ISETP.GT.U32.AND P0, PT, R21, 0x5f, PT ;  /* 0x0000005f1500780c */ /* 0x000fe40003f04070 */
[----:B------:R-:W-:-:S11]  /*1b5d0*/  LOP3.LUT R23, R23, 0xffffffdf, RZ, 0xc0, !PT ;  /* 0xffffffdf17177812 */ /* 0x000fd600078ec0ff */
[----:B------:R-:W-:Y:S01]  /*1b5e0*/  @P0 LOP3.LUT R23, R23, 0x20, RZ, 0xfc, !PT ;  /* 0x0000002017170812 */ /* 0x000fe200078efcff */
[----:B------:R-:W-:Y:S06]  /*1b5f0*/  @!P2 BRA `(.L_x_14603) ;  /* 0x000000000004a947 */ /* 0x000fec0003800000 */
[----:B------:R-:W-:Y:S01]  /*1b600*/  BPT.TRAP 0x1 ;  /* 0x000000040000795c */ /* 0x000fe20000300000 */
.L_x_14603:
[----:B------:R-:W-:Y:S01]  /*1b610*/  IMAD R33, R0, -0x60, R20 ;  /* 0xffffffa000217824 */ /* 0x000fe200078e0214 */
[----:B------:R-:W-:Y:S01]  /*1b620*/  SHF.L.U32 R0, R26, 0x1f, RZ ;  /* 0x0000001f1a007819 */ /* 0x000fe200000006ff */
[----:B------:R-:W-:Y:S01]  /*1b630*/  IMAD R32, R25, 0x8, R22 ;  /* 0x0000000819207824 */ /* 0x000fe200078e0216 */
[----:B------:R-:W-:Y:S03]  /*1b640*/  BSSY B0, `(.L_x_14604) ;  /* 0x0000003000007945 */ /* 0x000fe60003800000 */
[----:B------:R-:W0:Y:S02]  /*1b650*/  SYNCS.PHASECHK.TRANS64.TRYWAIT P0, [R32+URZ+0x22840], R0 ;  /* 0x02284000200075a7 */ /* 0x000e24000800017f */
[----:B0-----:R-:W-:Y:S05]  /*1b660*/  @!P0 BRA `(.L_x_14605) ;  /* 0x00000060007c8947 */ /* 0x001fea0003800000 */
.L_x_14768:
[----:B------:R-:W-:Y:S05]  /*1b670*/  BSYNC B0 ;  /* 0x0000000000007941 */ /* 0x000fea0003800000 */
.L_x_14604:
        /* <DEDUP_REMOVED lines=24> */
[----:B-1----:R-:W-:-:S04]  /*1b800*/  LOP3.LUT R4, R4, 0x7f, RZ, 0xc0, !PT ;  /* 0x0000007f04047812 */ /* 0x002fc800078ec0ff */
        /* <DEDUP_REMOVED lines=8> */
[----:B------:R-:W-:-:S03]  /*1b890*/  @P0 LEA R7, R5, R22, 0x1 ;  /* 0x0000001605070211 */ /* 0x000fc600078e08ff */
        /* <DEDUP_REMOVED lines=50> */
.L_x_14782:
        /* <DEDUP_REMOVED lines=10> */
.L_x_14607:
        /* <DEDUP_REMOVED lines=11> */
.L_x_14608:
[----:B------:R1:W5:Y:S01]  /*1bd10*/  LDL.LU R4, [R1+0x14] ;  /* 0x0000140001047983 */ /* 0x0003620000300800 */
[----:B------:R-:W-:Y:S01]  /*1bd20*/  LOP3.LUT P0, RZ, R23, 0x4, RZ, 0xc0, !PT ;  /* 0x0000000417ff7812 */ /* 0x000fe2000780c0ff */
[----:B------:R1:W-:Y:S02]  /*1bd30*/  SYNCS.ARRIVE.TRANS64.A1T0 RZ, [R32+URZ+0x22830], RZ ;  /* 0x022830ff20ff79a7 */ /* 0x0003e4000810003f */
[----:B0-----:R1:W5:Y:S10]  /*1bd40*/  LDL.LU R3, [R1+0x8] ;  /* 0x0000080001037983 */ /* 0x0013740000300800 */
[----:B------:R-:W-:Y:S05]  /*1bd50*/  WARPSYNC.ALL ;  /* 0x0000000000007948 */ /* 0x000fea0003800000 */
[----:B------:R-:W-:Y:S01]  /*1bd60*/  ULDC.64 UR4, c[0x0][0xa00] ;  /* 0x0002800000047ab9 */ /* 0x000fe20000000a00 */
[----:B------:R-:W-:Y:S01]  /*1bd70*/  SEL R2, RZ, 0x4, P0 ;  /* 0x00000004ff027807 */ /* 0x000fe20000000000 */
[----:B------:R-:W-:Y:S01]  /*1bd80*/  BSSY B6, `(.L_x_14609) ;  /* 0x0000029000067945 */ /* 0x000fe20003800000 */
[----:B------:R-:W-:Y:S01]  /*1bd90*/  BAR.SYNC.DEFER_BLOCKING 0x8, 0x180 ;  /* 0x0206000000007b1d */ /* 0x000fe20000010000 */
[----:B------:R-:W-:Y:S02]  /*1bda0*/  ISETP.NE.U32.AND P0, PT, RZ, UR4, PT ;  /* 0x00000004ff007c0c */ /* 0x000fe4000bf05070 */
[----:B------:R-:W-:-:S02]  /*1bdb0*/  LOP3.LUT P2, RZ, R23, 0x8, RZ, 0xc0, !PT ;  /* 0x0000000817ff7812 */ /* 0x000fc4000784c0ff */
[----:B------:R-:W-:Y:S01]  /*1bdc0*/  ISETP.NE.AND.EX P0, PT, RZ, UR5, PT, P0 ;  /* 0x00000005ff007c0c */ /* 0x000fe2000bf05300 */
[----:B------:R-:W-:Y:S01]  /*1bdd0*/  ULDC.64 UR4, c[0x0][0x298] ;  /* 0x0000a60000047ab9 */ /* 0x000fe20000000a00 */
[----:B------:R-:W-:Y:S02]  /*1bde0*/  LOP3.LUT P1, RZ, R23, 0x2, RZ, 0xc0, !PT ;  /* 0x0000000217ff7812 */ /* 0x000fe4000782c0ff */
[----:B------:R-:W-:Y:S02]  /*1bdf0*/  SEL R0, RZ, 0x2, P2 ;  /* 0x00000002ff007807 */ /* 0x000fe40001000000 */
[----:B------:R-:W-:Y:S02]  /*1be00*/  SEL R5, R35, RZ, !P0 ;  /* 0x000000ff23057207 */ /* 0x000fe40004000000 */
[----:B------:R-:W-:Y:S02]  /*1be10*/  IADD3 R0, R2, R0, R6 ;  /* 0x0000000002007210 */ /* 0x000fe40007ffe006 */
[----:B------:R-:W-:Y:S01]  /*1be20*/  SEL R35, RZ, 0x8, P1 ;  /* 0x00000008ff237807 */ /* 0x000fe20000800000 */
[----:B------:R0:W-:Y:S04]  /*1be30*/  STL [R1], R5 ;  /* 0x0000000501007387 */ /* 0x0001e80000100800 */
[----:B------:R-:W-:Y:S01]  /*1be40*/  IMAD.IADD R35, R0, 0x1, R35 ;  /* 0x0000000100237824 */ /* 0x000fe200078e0223 */
[----:B-----5:R-:W-:-:S02]  /*1be50*/  SEL R2, R4, RZ, !P0 ;  /* 0x000000ff04027207 */ /* 0x020fc40004000000 */
[----:B------:R-:W-:Y:S01]  /*1be60*/  SHF.R.S32.HI R0, RZ, 0x1f, R3 ;  /* 0x0000001fff007819 */ /* 0x000fe20000011403 */
[C---:B0-----:R-:W-:Y:S02]  /*1be70*/  IMAD.WIDE.U32 R4, R3.reuse, UR4, RZ ;  /* 0x0000000403047c25 */ /* 0x041fe4000f8e00ff */
[----:B------:R0:W-:Y:S02]  /*1be80*/  STL [R1+0x14], R2 ;  /* 0x0000140201007387 */ /* 0x0001e40000100800 */
[----:B------:R-:W-:Y:S02]  /*1be90*/  IMAD R0, R0, UR4, RZ ;  /* 0x0000000400007c24 */ /* 0x000fe4000f8e02ff */
[----:B------:R2:W-:Y:S02]  /*1bea0*/  STL.64 [R1+0x18], R4 ;  /* 0x0000180401007387 */ /* 0x0005e40000100a00 */
[----:B------:R-:W-:Y:S02]  /*1beb0*/  IMAD R0, R3, UR5, R0 ;  /* 0x0000000503007c24 */ /* 0x000fe4000f8e0200 */
[----:B0-----:R-:W-:-:S02]  /*1bec0*/  VIADD R2, R22, 0x18400 ;  /* 0x0001840016027836 */ /* 0x001fc40000000000 */
[----:B------:R-:W-:-:S03]  /*1bed0*/  IMAD.IADD R0, R5, 0x1, R0 ;  /* 0x0000000105007824 */ /* 0x000fc600078e0200 */
[----:B------:R-:W-:Y:S02]  /*1bee0*/  LOP3.LUT P0, RZ, R2, 0x3ff, RZ, 0xc0, !PT ;  /* 0x000003ff02ff7812 */ /* 0x000fe4000780c0ff */
[----:B------:R2:W-:Y:S11]  /*1bef0*/  STL [R1+0x8], R0 ;  /* 0x0000080001007387 */ /* 0x0005f60000100800 */
[----:B--2---:R-:W-:Y:S05]  /*1bf00*/  @!P0 BRA `(.L_x_14610) ;  /* 0x0000000000408947 */ /* 0x004fea0003800000 */
        /* <DEDUP_REMOVED lines=16> */
.L_x_14610:
[----:B------:R-:W-:Y:S05]  /*1c010*/  BSYNC B6 ;  /* 0x0000000000067941 */ /* 0x000fea0003800000 */
.L_x_14609:
[----:B------:R-:W2:Y:S01]  /*1c020*/  LDL.LU R0, [R1+0x8] ;  /* 0x0000080001007983 */ /* 0x000ea20000300800 */
[----:B------:R-:W-:Y:S01]  /*1c030*/  ULDC.64 UR4, c[0x0][0x2d8] ;  /* 0x0000b60000047ab9 */ /* 0x000fe20000000a00 */
[----:B------:R-:W0:Y:S02]  /*1c040*/  LDC R7, c[0x0][0x448] ;  /* 0x00011200ff077b82 */ /* 0x000e240000000800 */
[----:B------:R-:W2:Y:S04]  /*1c050*/  LDL.LU.64 R2, [R1+0x18] ;  /* 0x0000180001027983 */ /* 0x000ea80000300a00 */
[----:B------:R-:W3:Y:S04]  /*1c060*/  LDL.LU R20, [R1+0x14] ;  /* 0x0000140001147983 */ /* 0x000ee80000300800 */
[----:B------:R-:W4:Y:S04]  /*1c070*/  LDL.LU R21, [R1] ;  /* 0x0000000001157983 */ /* 0x000f280000300800 */
[----:B------:R0:W5:Y:S02]  /*1c080*/  LDL R8, [R1+0x4] ;  /* 0x0000040001087983 */ /* 0x0001640000100800 */
[----:B0-----:R-:W-:-:S13]  /*1c090*/  ISETP.NE.AND P0, PT, R7, 0x1, PT ;  /* 0x000000010700780c */ /* 0x001fda0003f05270 */
        /* <DEDUP_REMOVED lines=11> */
[----:B------:R-:W-:Y:S02]  /*1c150*/  IMAD.IADD R3, R3, 0x1, R0 ;  /* 0x0000000103037824 */ /* 0x000fe400078e0200 */
[----:B------:R-:W4:Y:S01]  /*1c160*/  @P0 LDC R0, c[0x0][0x450] ;  /* 0x00011400ff000b82 */ /* 0x000f220000000800 */
        /* <DEDUP_REMOVED lines=9> */
[----:B----4-:R-:W-:Y:S01]  /*1c200*/  @P0 SHF.R.U32.HI R4, RZ, R0, R6 ;  /* 0x00000000ff040219 */ /* 0x010fe20000011606 */
        /* <DEDUP_REMOVED lines=8> */
[----:B------:R-:W-:-:S03]  /*1c290*/  ULDC.64 UR4, c[0x0][0x2c8] ;  /* 0x0000b20000047ab9 */ /* 0x000fc60000000a00 */
[----:B------:R-:W-:Y:S01]  /*1c2a0*/  IADD3 R3, R3, R5, RZ ;  /* 0x0000000503037210 */ /* 0x000fe20007ffe0ff */
        /* <DEDUP_REMOVED lines=18> */
[----:B------:R-:W2:Y:S03]  /*1c3d0*/  SHFL.IDX PT, R2, R4, RZ, 0x181f ;  /* 0x00181fff04027589 */ /* 0x000ea600000e0000 */
[C---:B------:R-:W-:Y:S01]  /*1c3e0*/  VIADD R6, R17.reuse, 0x10 ;  /* 0x0000001011067836 */ /* 0x040fe20000000000 */
[----:B------:R-:W-:-:S13]  /*1c3f0*/  ISETP.GE.AND P0, PT, R17, R5, PT ;  /* 0x000000051100720c */ /* 0x000fda0003f06270 */
[----:B0-----:R-:W-:-:S05]  /*1c400*/  @!P0 LEA R3, P2, R9, R3, 0x1 ;  /* 0x0000000309038211 */ /* 0x001fca00078408ff */
[----:B--2---:R-:W-:-:S05]  /*1c410*/  @!P0 IMAD.X R2, RZ, RZ, R2, P2 ;  /* 0x000000ffff028224 */ /* 0x004fca00010e0602 */
        /* <DEDUP_REMOVED lines=58> */
[----:B------:R-:W3:Y:S04]  /*1c7c0*/  SHFL.IDX PT, R4, R4, 0x7, 0x181f ;  /* 0x00f81f0004047f89 */ /* 0x000ee800000e0000 */
[----:B------:R-:W4:Y:S01]  /*1c7d0*/  SHFL.IDX PT, R0, R0, 0x7, 0x181f ;  /* 0x00f81f0000007f89 */ /* 0x000f2200000e0000 */
[----:B0-----:R-:W-:-:S05]  /*1c7e0*/  @!P0 LEA R3, P2, R9, R3, 0x1 ;  /* 0x0000000309038211 */ /* 0x001fca00078408ff */
[----:B--2---:R-:W-:-:S05]  /*1c7f0*/  @!P0 IMAD.X R2, RZ, RZ, R2, P2 ;  /* 0x000000ffff028224 */ /* 0x004fca00010e0602 */
[----:B------:R-:W-:-:S04]  /*1c800*/  @!P0 LOP3.LUT R3, R3, R2, RZ, 0x3c, !PT ;  /* 0x0000000203038212 */ /* 0x000fc800078e3cff */
[----:B------:R-:W-:-:S04]  /*1c810*/  @!P0 LOP3.LUT R2, R3, R2, RZ, 0x3c, !PT ;  /* 0x0000000203028212 */ /* 0x000fc800078e3cff */
[----:B------:R-:W-:-:S05]  /*1c820*/  @!P0 LOP3.LUT R3, R3, R2, RZ, 0x3c, !PT ;  /* 0x0000000203038212 */ /* 0x000fca00078e3cff */
[----:B---34-:R2:W-:Y:S02]  /*1c830*/  @!P0 LDGSTS.E.BYPASS.LTC128B.128 [R8+0x1b400], desc[UR42][R2.64], !P1 ;  /* 0x1b40000002088fae */ /* 0x0185e4000c901d6a */
.L_x_14799:
        /* <DEDUP_REMOVED lines=10> */
.L_x_14612:
        /* <DEDUP_REMOVED lines=18> */
.L_x_14800:
[----:B------:R-:W-:Y:S05]  /*1ca00*/  BSYNC B0 ;  /* 0x0000000000007941 */ /* 0x000fea0003800000 */
.L_x_14613:
[----:B------:R-:W-:-:S05]  /*1ca10*/  IMAD.U32 R0, RZ, RZ, UR38 ;  /* 0x00000026ff007e24 */ /* 0x000fca000f8e00ff */
[----:B------:R-:W-:-:S13]  /*1ca20*/  ISETP.NE.AND P0, PT, R0, 0x3, PT ;  /* 0x000000030000780c */ /* 0x000fda0003f05270 */
[----:B------:R-:W-:Y:S05]  /*1ca30*/  @!P0 BRA `(.L_x_14615) ;  /* 0x0000000000048947 */ /* 0x000fea0003800000 */
[----:B------:R-:W-:Y:S01]  /*1ca40*/  BPT.TRAP 0x1 ;  /* 0x000000040000795c */ /* 0x000fe20000300000 */
.L_x_14615:
[----:B0-----:R-:W-:Y:S01]  /*1ca50*/  SHF.L.U32 R3, R26, 0x1f, RZ ;  /* 0x0000001f1a037819 */ /* 0x001fe200000006ff */
[----:B------:R-:W-:Y:S03]  /*1ca60*/  BSSY B0, `(.L_x_14616) ;  /* 0x0000003000007945 */ /* 0x000fe60003800000 */
[----:B------:R-:W0:Y:S02]  /*1ca70*/  SYNCS.PHASECHK.TRANS64.TRYWAIT P0, [R32+URZ+0x22860], R3 ;  /* 0x02286003200075a7 */ /* 0x000e24000800017f */
[----:B0-----:R-:W-:Y:S05]  /*1ca80*/  @!P0 BRA `(.L_x_14617) ;  /* 0x0000006000408947 */ /* 0x001fea0003800000 */
.L_x_14801:
[----:B------:R-:W-:Y:S05]  /*1ca90*/  BSYNC B0 ;  /* 0x0000000000007941 */ /* 0x000fea0003800000 */
.L_x_14616:
[----:B------:R-:W2:Y:S01]  /*1caa0*/  LDL.LU R0, [R1+0x28] ;  /* 0x0000280001007983 */ /* 0x000ea20000300800 */
[----:B------:R-:W-:Y:S01]  /*1cab0*/  ULDC.64 UR4, c[0x0][0x328] ;  /* 0x0000ca0000047ab9 */ /* 0x000fe20000000a00 */
[----:B------:R-:W-:Y:S02]  /*1cac0*/  ULDC.64 UR6, c[0x0][0x318] ;  /* 0x0000c60000067ab9 */ /* 0x000fe40000000a00 */
[----:B------:R-:W3:Y:S01]  /*1cad0*/  LDL.LU R4, [R1+0x2c] ;  /* 0x00002c0001047983 */ /* 0x000ee20000300800 */
[----:B0-----:R-:W-:-:S04]  /*1cae0*/  IMAD.WIDE.U32 R2, R37, UR4, RZ ;  /* 0x0000000425027c25 */ /* 0x001fc8000f8e00ff */
[----:B--2---:R-:W-:-:S04]  /*1caf0*/  IMAD R0, R0, UR4, RZ ;  /* 0x0000000400007c24 */ /* 0x004fc8000f8e02ff */
[----:B------:R-:W-:Y:S01]  /*1cb00*/  IMAD R5, R37, UR5, R0 ;  /* 0x0000000525057c24 */ /* 0x000fe2000f8e0200 */
[----:B------:R-:W-:-:S03]  /*1cb10*/  ULDC.64 UR4, c[0x0][0x338] ;  /* 0x0000ce0000047ab9 */ /* 0x000fc60000000a00 */
[----:B------:R-:W-:Y:S02]  /*1cb20*/  IMAD.IADD R3, R3, 0x1, R5 ;  /* 0x0000000103037824 */ /* 0x000fe400078e0205 */
[----:B---3--:R-:W-:Y:S02]  /*1cb30*/  IMAD R5, R4, UR4, RZ ;  /* 0x0000000404057c24 */ /* 0x008fe4000f8e02ff */
        /* <DEDUP_REMOVED lines=15> */
[----:B------:R-:W2:Y:S01]  /*1cc30*/  SHFL.IDX PT, R14, R5, RZ, 0x181f ;  /* 0x00181fff050e7589 */ /* 0x000ea200000e0000 */
[----:B------:R-:W-:Y:S02]  /*1cc40*/  ISETP.NE.U32.AND P3, PT, R7, 0x1, PT ;  /* 0x000000010700780c */ /* 0x000fe40003f65070 */
[----:B------:R-:W-:Y:S01]  /*1cc50*/  LOP3.LUT P1, RZ, R35, 0x4, RZ, 0xc0, !PT ;  /* 0x0000000423ff7812 */ /* 0x000fe2000782c0ff */
        /* <DEDUP_REMOVED lines=41> */
[----:B------:R-:W-:Y:S04]  /*1cef0*/  SHFL.IDX PT, R14, R5, 0x4, 0x181f ;  /* 0x00981f00050e7f89 */ /* 0x000fe800000e0000 */
[----:B0-----:R-:W0:Y:S02]  /*1cf00*/  SHFL.IDX PT, R3, R6, 0x3, 0x181f ;  /* 0x00781f0006037f89 */ /* 0x001e2400000e0000 */
[----:B0-----:R-:W-:Y:S02]  /*1cf10*/  IADD3.X R9, RZ, R3, RZ, P4, !PT ;  /* 0x00000003ff097210 */ /* 0x001fe400027fe4ff */
[C---:B------:R-:W-:Y:S01]  /*1cf20*/  ISETP.LT.OR P4, PT, R33.reuse, 0x31, P3 ;  /* 0x000000312100780c */ /* 0x040fe20001f81670 */
[----:B------:R-:W0:Y:S04]  /*1cf30*/  SHFL.IDX PT, R3, R6, 0x4, 0x181f ;  /* 0x00981f0006037f89 */ /* 0x000e2800000e0000 */
[----:B------:R-:W2:Y:S08]  /*1cf40*/  SHFL.IDX PT, R6, R6, 0x5, 0x181f ;  /* 0x00b81f0006067f89 */ /* 0x000eb000000e0000 */
        /* <DEDUP_REMOVED lines=8> */
[----:B------:R3:W4:Y:S02]  /*1cfd0*/  SHFL.IDX PT, R14, R5, 0x5, 0x181f ;  /* 0x00b81f00050e7f89 */ /* 0x00072400000e0000 */
        /* <DEDUP_REMOVED lines=9> */
.L_x_14815:
[C---:B------:R-:W-:Y:S02]  /*1d070*/  ISETP.LT.OR P3, PT, R33.reuse, 0x51, P3 ;  /* 0x000000512100780c */ /* 0x040fe40001f61670 */
[C---:B------:R-:W-:Y:S02]  /*1d080*/  ISETP.LT.OR P2, PT, R33.reuse, 0x51, !P2 ;  /* 0x000000512100780c */ /* 0x040fe40005741670 */
[C---:B------:R-:W-:Y:S02]  /*1d090*/  ISETP.LT.OR P1, PT, R33.reuse, 0x51, !P1 ;  /* 0x000000512100780c */ /* 0x040fe40004f21670 */
[----:B0--3--:R-:W-:Y:S02]  /*1d0a0*/  IADD3 R2, P4, R14, R0, RZ ;  /* 0x000000000e027210 */ /* 0x009fe40007f9e0ff */
        /* <DEDUP_REMOVED lines=11> */
.L_x_14619:
        /* <DEDUP_REMOVED lines=11> */
.L_x_14620:
[----:B------:R-:W2:Y:S01]  /*1d210*/  LDL.LU R2, [R1+0x20] ;  /* 0x0000200001027983 */ /* 0x000ea20000300800 */
[----:B------:R0:W-:Y:S01]  /*1d220*/  SYNCS.ARRIVE.TRANS64.A1T0 RZ, [R32+URZ+0x22850], RZ ;  /* 0x022850ff20ff79a7 */ /* 0x0001e2000810003f */
[----:B------:R-:W-:Y:S01]  /*1d230*/  BSSY B0, `(.L_x_14621) ;  /* 0x00000dc000007945 */ /* 0x000fe20003800000 */
[----:B--2---:R-:W-:-:S05]  /*1d240*/  VIADD R10, R2, 0xfffffffe ;  /* 0xfffffffe020a7836 */ /* 0x004fca0000000000 */
[----:B------:R-:W-:-:S13]  /*1d250*/  ISETP.GE.AND P0, PT, R10, R30, PT ;  /* 0x0000001e0a00720c */ /* 0x000fda0003f06270 */
[----:B0-----:R-:W-:Y:S05]  /*1d260*/  @!P0 BRA `(.L_x_14622) ;  /* 0x0000000c00608947 */ /* 0x001fea0003800000 */
.L_x_14635:
[----:B0-----:R-:W0:Y:S01]  /*1d270*/  S2R R2, SR_TID.X ;  /* 0x0000000000027919 */ /* 0x001e220000002100 */
[----:B------:R-:W2:Y:S01]  /*1d280*/  LDC R8, c[0x0][0x430] ;  /* 0x00010c00ff087b82 */ /* 0x000ea20000000800 */
[----:B------:R-:W-:Y:S01]  /*1d290*/  IMAD R9, R10, 0x60, R31 ;  /* 0x000000600a097824 */ /* 0x000fe200078e021f */
[----:B---3--:R-:W3:Y:S01]  /*1d2a0*/  S2R R4, SR_TID.X ;  /* 0x0000000000047919 */ /* 0x008ee20000002100 */
[----:B------:R-:W-:Y:S01]  /*1d2b0*/  VIADD R25, R25, 0x1 ;  /* 0x0000000119197836 */ /* 0x000fe20000000000 */
[----:B--2---:R-:W-:Y:S02]  /*1d2c0*/  ISETP.NE.AND P0, PT, R8, 0x1, PT ;  /* 0x000000010800780c */ /* 0x004fe40003f05270 */
[----:B0-----:R-:W-:Y:S01]  /*1d2d0*/  LOP3.LUT R2, R2, 0x7f, RZ, 0xc0, !PT ;  /* 0x0000007f02027812 */ /* 0x001fe200078ec0ff */
[----:B---3--:R-:W-:-:S03]  /*1d2e0*/  IMAD.SHL.U32 R4, R4, 0x10, RZ ;  /* 0x0000001004047824 */ /* 0x008fc600078e00ff */
[----:B------:R-:W-:-:S07]  /*1d2f0*/  SHF.R.U32.HI R2, RZ, 0x3, R2 ;  /* 0x00000003ff027819 */ /* 0x000fce0000011602 */
[----:B------:R-:W0:Y:S01]  /*1d300*/  @P0 LDC R3, c[0x0][0x438] ;  /* 0x00010e00ff030b82 */ /* 0x000e220000000800 */
[----:B------:R-:W-:-:S04]  /*1d310*/  LOP3.LUT R4, R2, 0x70, R4, 0xf8, !PT ;  /* 0x0000007002047812 */ /* 0x000fc800078ef804 */
[----:B------:R-:W-:-:S03]  /*1d320*/  ISETP.GT.U32.AND P1, PT, R4, 0x5f, PT ;  /* 0x0000005f0400780c */ /* 0x000fc60003f24070 */
[----:B------:R-:W2:Y:S01]  /*1d330*/  @P0 LDC R2, c[0x0][0x434] ;  /* 0x00010d00ff020b82 */ /* 0x000ea20000000800 */
[----:B------:R-:W-:-:S04]  /*1d340*/  IMAD.IADD R9, R4, 0x1, R9 ;  /* 0x0000000104097824 */ /* 0x000fc800078e0209 */
[----:B------:R-:W-:-:S05]  /*1d350*/  IMAD.MOV.U32 R11, RZ, RZ, R9 ;  /* 0x000000ffff0b7224 */ /* 0x000fca00078e0009 */
[----:B------:R-:W3:Y:S08]  /*1d360*/  @!P1 LDC.64 R4, c[0x0][0x428] ;  /* 0x00010a00ff049b82 */ /* 0x000ef00000000a00 */
[----:B----4-:R-:W4:Y:S01]  /*1d370*/  @!P1 LDC.64 R6, c[0x0][0x418] ;  /* 0x00010600ff069b82 */ /* 0x010f220000000a00 */
[----:B--2---:R-:W-:-:S05]  /*1d380*/  @P0 IMAD.HI.U32 R2, R9, R2, RZ ;  /* 0x0000000209020227 */ /* 0x004fca00078e00ff */
[----:B0-----:R-:W-:-:S04]  /*1d390*/  @P0 SHF.R.U32.HI R11, RZ, R3, R2 ;  /* 0x00000003ff0b0219 */ /* 0x001fc80000011602 */
[----:B------:R-:W-:Y:S01]  /*1d3a0*/  @!P1 SHF.R.S32.HI R3, RZ, 0x1f, R11 ;  /* 0x0000001fff039819 */ /* 0x000fe2000001140b */
[----:B---3--:R-:W-:-:S04]  /*1d3b0*/  @!P1 IMAD R2, R34, R4, RZ ;  /* 0x0000000422029224 */ /* 0x008fc800078e02ff */
[----:B------:R-:W-:Y:S02]  /*1d3c0*/  @!P1 IMAD R5, R28, R5, R2 ;  /* 0x000000051c059224 */ /* 0x000fe400078e0202 */
[----:B------:R-:W-:-:S04]  /*1d3d0*/  @!P1 IMAD.MOV.U32 R2, RZ, RZ, R11 ;  /* 0x000000ffff029224 */ /* 0x000fc800078e000b */
[----:B------:R-:W-:-:S04]  /*1d3e0*/  @!P1 IMAD.WIDE.U32 R2, R28, R4, R2 ;  /* 0x000000041c029225 */ /* 0x000fc800078e0002 */
[----:B------:R-:W-:Y:S01]  /*1d3f0*/  @!P1 IMAD.IADD R5, R5, 0x1, R3 ;  /* 0x0000000105059824 */ /* 0x000fe200078e0203 */
[C---:B----4-:R-:W-:Y:S01]  /*1d400*/  @!P1 LEA R6, P0, R2.reuse, R6, 0x2 ;  /* 0x0000000602069211 */ /* 0x050fe200078010ff */
        /* <DEDUP_REMOVED lines=17> */
.L_x_14623:
[----:B------:R-:W-:Y:S01]  /*1d520*/  IMAD R6, R25, 0x8, R22 ;  /* 0x0000000819067824 */ /* 0x000fe200078e0216 */
[----:B------:R-:W-:Y:S01]  /*1d530*/  SHF.L.U32 R21, R26, 0x1f, RZ ;  /* 0x0000001f1a157819 */ /* 0x000fe200000006ff */
[----:B------:R-:W-:Y:S01]  /*1d540*/  BSSY B1, `(.L_x_14624) ;  /* 0x0000004000017945 */ /* 0x000fe20003800000 */
[----:B------:R-:W-:Y:S02]  /*1d550*/  SHF.R.S32.HI R17, RZ, 0x1f, R5 ;  /* 0x0000001fff117819 */ /* 0x000fe40000011405 */
[----:B------:R-:W0:Y:S02]  /*1d560*/  SYNCS.PHASECHK.TRANS64.TRYWAIT P0, [R6+URZ+0x22840], R21 ;  /* 0x02284015060075a7 */ /* 0x000e24000800017f */
[----:B0-----:R-:W-:Y:S05]  /*1d570*/  @!P0 BRA `(.L_x_14625) ;  /* 0x0000005c00e08947 */ /* 0x001fea0003800000 */
.L_x_14816:
[----:B------:R-:W-:Y:S05]  /*1d580*/  BSYNC B1 ;  /* 0x0000000000017941 */ /* 0x000fea0003800000 */
.L_x_14624:
        /* <DEDUP_REMOVED lines=21> */
[----:B------:R-:W2:Y:S01]  /*1d6e0*/  SHFL.IDX PT, R2, R8, RZ, 0x181f ;  /* 0x00181fff08027589 */ /* 0x000ea200000e0000 */
[----:B------:R-:W-:-:S03]  /*1d6f0*/  IMAD R7, R7, 0x2, R22 ;  /* 0x0000000207077824 */ /* 0x000fc600078e0216 */
[----:B------:R-:W3:Y:S01]  /*1d700*/  SHFL.IDX PT, R3, R9, RZ, 0x181f ;  /* 0x00181fff09037589 */ /* 0x000ee200000e0000 */
[----:B--2---:R-:W-:-:S05]  /*1d710*/  IADD3 R2, P0, R2, R0, RZ ;  /* 0x0000000002027210 */ /* 0x004fca0007f1e0ff */
[----:B---3--:R-:W-:-:S05]  /*1d720*/  IMAD.X R3, RZ, RZ, R3, P0 ;  /* 0x000000ffff037224 */ /* 0x008fca00000e0603 */
[----:B------:R-:W-:Y:S01]  /*1d730*/  @!PT LDS RZ, [RZ] ;  /* 0x00000000fffff984 */ /* 0x000fe20000000800 */
[----:B------:R2:W-:Y:S04]  /*1d740*/  LDGSTS.E.BYPASS.LTC128B.128 [R7+0x1c400], desc[UR42][R2.64], !P1 ;  /* 0x1c40000002077fae */ /* 0x0005e8000c901d6a */
[----:B--2---:R-:W2:Y:S04]  /*1d750*/  SHFL.IDX PT, R2, R8, 0x1, 0x181f ;  /* 0x00381f0008027f89 */ /* 0x004ea800000e0000 */
[----:B------:R-:W3:Y:S01]  /*1d760*/  SHFL.IDX PT, R3, R9, 0x1, 0x181f ;  /* 0x00381f0009037f89 */ /* 0x000ee200000e0000 */
[----:B--2---:R-:W-:-:S05]  /*1d770*/  IADD3 R2, P0, R2, R0, RZ ;  /* 0x0000000002027210 */ /* 0x004fca0007f1e0ff */
[----:B---3--:R-:W-:-:S05]  /*1d780*/  IMAD.X R3, RZ, RZ, R3, P0 ;  /* 0x000000ffff037224 */ /* 0x008fca00000e0603 */
        /* <DEDUP_REMOVED lines=12> */
[----:B------:R-:W3:Y:S04]  /*1d850*/  SHFL.IDX PT, R3, R9, 0x4, 0x181f ;  /* 0x00981f0009037f89 */ /* 0x000ee800000e0000 */
[----:B------:R-:W4:Y:S01]  /*1d860*/  SHFL.IDX PT, R9, R9, 0x5, 0x181f ;  /* 0x00b81f0009097f89 */ /* 0x000f2200000e0000 */
[----:B--2---:R-:W-:-:S05]  /*1d870*/  IADD3 R2, P0, R2, R0, RZ ;  /* 0x0000000002027210 */ /* 0x004fca0007f1e0ff */
[----:B---3--:R-:W-:-:S05]  /*1d880*/  IMAD.X R3, RZ, RZ, R3, P0 ;  /* 0x000000ffff037224 */ /* 0x008fca00000e0603 */
[----:B------:R2:W-:Y:S04]  /*1d890*/  LDGSTS.E.BYPASS.LTC128B.128 [R7+0x1e400], desc[UR42][R2.64], !P1 ;  /* 0x1e40000002077fae */ /* 0x0005e8000c901d6a */
[----:B--2-4-:R2:W3:Y:S02]  /*1d8a0*/  SHFL.IDX PT, R2, R8, 0x5, 0x181f ;  /* 0x00b81f0008027f89 */ /* 0x0144e400000e0000 */
.L_x_14830:
[----:B---3--:R-:W-:-:S05]  /*1d8b0*/  IADD3 R2, P0, R2, R0, RZ ;  /* 0x0000000002027210 */ /* 0x008fca0007f1e0ff */
[----:B------:R-:W-:Y:S01]  /*1d8c0*/  IMAD.X R3, RZ, RZ, R9, P0 ;  /* 0x000000ffff037224 */ /* 0x000fe200000e0609 */
[----:B------:R-:W-:-:S04]  /*1d8d0*/  PLOP3.LUT P0, PT, PT, PT, PT, 0x80, 0x0 ;  /* 0x000000000000781c */ /* 0x000fc80003f0f070 */
[----:B------:R-:W-:Y:S01]  /*1d8e0*/  @!PT LDS RZ, [RZ] ;  /* 0x00000000fffff984 */ /* 0x000fe20000000800 */
[----:B------:R-:W-:Y:S01]  /*1d8f0*/  @!PT LDS RZ, [RZ] ;  /* 0x00000000fffff984 */ /* 0x000fe20000000800 */
[----:B------:R-:W-:Y:S01]  /*1d900*/  @!PT LDS RZ, [RZ] ;  /* 0x00000000fffff984 */ /* 0x000fe20000000800 */
[----:B------:R3:W-:Y:S01]  /*1d910*/  LDGSTS.E.BYPASS.LTC128B.128 [R7+0x1ec00], desc[UR42][R2.64], !P1 ;  /* 0x1ec0000002077fae */ /* 0x0007e2000c901d6a */
[----:B------:R-:W-:-:S08]  /*1d920*/  NOP ;  /* 0x0000000000007918 */ /* 0x000fd00000000000 */
.L_x_14627:
[----:B------:R-:W-:Y:S02]  /*1d930*/  PLOP3.LUT P1, PT, P1, P0, PT, 0xa2, 0x0 ;  /* 0x000000000000781c */ /* 0x000fe40000f21472 */
[----:B------:R-:W-:-:S08]  /*1d940*/  @P0 R2UR P1, UR4, R6 ;  /* 0x00000000060402ca */ /* 0x000fd00000020000 */
[----:B------:R-:W-:-:S05]  /*1d950*/  @P0 PLOP3.LUT P0, PT, P1, PT, PT, 0x80, 0x0 ;  /* 0x000000000000081c */ /* 0x000fca0000f0f070 */
[----:B------:R-:W-:Y:S01]  /*1d960*/  @!P1 SYNCS.ARRIVE.TRANS64.RED.A0T1 RZ, [UR4+0x22830], RZ ;  /* 0x022830ffffff99a7 */ /* 0x000fe20008200404 */
[----:B------:R-:W-:Y:S07]  /*1d970*/  @!P1 ARRIVES.LDGSTSBAR.64.TRANSCNT [UR4+0x22830] ;  /* 0x02283000ff0099b0 */ /* 0x000fee0008000a84 */
[----:B------:R-:W-:Y:S05]  /*1d980*/  @P0 BRA.U.ANY `(.L_x_14627) ;  /* 0xfffffffd00e80947 */ /* 0x000fea000393ffff */
[----:B------:R-:W-:Y:S01]  /*1d990*/  NOP ;  /* 0x0000000000007918 */ /* 0x000fe20000000000 */
[----:B---3--:R-:W-:-:S05]  /*1d9a0*/  IMAD.U32 R2, RZ, RZ, UR38 ;  /* 0x00000026ff027e24 */ /* 0x008fca000f8e00ff */
[----:B------:R-:W-:-:S13]  /*1d9b0*/  ISETP.NE.AND P3, PT, R2, 0x3, PT ;  /* 0x000000030200780c */ /* 0x000fda0003f65270 */
[----:B------:R-:W-:Y:S05]  /*1d9c0*/  @!P3 BRA `(.L_x_14628) ;  /* 0x000000000004b947 */ /* 0x000fea0003800000 */
[----:B------:R-:W-:Y:S01]  /*1d9d0*/  BPT.TRAP 0x1 ;  /* 0x000000040000795c */ /* 0x000fe20000300000 */
.L_x_14628:
[----:B------:R3:W-:Y:S01]  /*1d9e0*/  SYNCS.ARRIVE.TRANS64.A1T0 RZ, [R6+URZ+0x22830], RZ ;  /* 0x022830ff06ff79a7 */ /* 0x0007e2000810003f */
[----:B------:R-:W-:Y:S05]  /*1d9f0*/  @!P3 BRA `(.L_x_14629) ;  /* 0x000000000004b947 */ /* 0x000fea0003800000 */
[----:B------:R-:W-:Y:S01]  /*1da00*/  BPT.TRAP 0x1 ;  /* 0x000000040000795c */ /* 0x000fe20000300000 */
.L_x_14629:
[----:B------:R-:W4:Y:S01]  /*1da10*/  SYNCS.PHASECHK.TRANS64.TRYWAIT P0, [R6+URZ+0x22860], R21 ;  /* 0x02286015060075a7 */ /* 0x000f22000800017f */
[----:B------:R-:W-:Y:S04]  /*1da20*/  BSSY B1, `(.L_x_14630) ;  /* 0x0000002000017945 */ /* 0x000fe80003800000 */
[----:B----4-:R-:W-:Y:S05]  /*1da30*/  @!P0 BRA `(.L_x_14631) ;  /* 0x0000006000688947 */ /* 0x010fea0003800000 */
.L_x_14831:
[----:B------:R-:W-:Y:S05]  /*1da40*/  BSYNC B1 ;  /* 0x0000000000017941 */ /* 0x000fea0003800000 */
.L_x_14630:
        /* <DEDUP_REMOVED lines=20> */
[----:B--2---:R-:W-:-:S04]  /*1db90*/  LEA R8, P0, R2, UR6, 0x1 ;  /* 0x0000000602087c11 */ /* 0x004fc8000f8008ff */
[----:B------:R-:W-:Y:S01]  /*1dba0*/  LEA.HI.X R9, R2, UR7, R9, 0x1, P0 ;  /* 0x0000000702097c11 */ /* 0x000fe200080f0c09 */
[----:B------:R-:W-:Y:S08]  /*1dbb0*/  BRA.DIV UR4, `(.L_x_14632) ;  /* 0x00000062041c7947 */ /* 0x000ff0000b800000 */
[----:B------:R-:W2:Y:S01]  /*1dbc0*/  SHFL.IDX PT, R14, R8, RZ, 0x181f ;  /* 0x00181fff080e7589 */ /* 0x000ea200000e0000 */
[----:B------:R-:W-:-:S03]  /*1dbd0*/  IMAD R7, R7, 0x2, R22 ;  /* 0x0000000207077824 */ /* 0x000fc600078e0216 */
[----:B------:R-:W5:Y:S04]  /*1dbe0*/  SHFL.IDX PT, R3, R9, RZ, 0x181f ;  /* 0x00181fff09037589 */ /* 0x000f6800000e0000 */
[----:B------:R-:W-:Y:S04]  /*1dbf0*/  SHFL.IDX PT, R5, R9, 0x1, 0x181f ;  /* 0x00381f0009057f89 */ /* 0x000fe800000e0000 */
[----:B------:R-:W-:Y:S01]  /*1dc00*/  SHFL.IDX PT, R17, R9, 0x2, 0x181f ;  /* 0x00581f0009117f89 */ /* 0x000fe200000e0000 */
[----:B--2---:R-:W-:-:S03]  /*1dc10*/  IADD3 R2, P0, R14, R0, RZ ;  /* 0x000000000e027210 */ /* 0x004fc60007f1e0ff */
[----:B------:R-:W2:Y:S02]  /*1dc20*/  SHFL.IDX PT, R14, R8, 0x1, 0x181f ;  /* 0x00381f00080e7f89 */ /* 0x000ea400000e0000 */
[----:B-----5:R-:W-:-:S05]  /*1dc30*/  IMAD.X R3, RZ, RZ, R3, P0 ;  /* 0x000000ffff037224 */ /* 0x020fca00000e0603 */
[----:B------:R-:W-:Y:S04]  /*1dc40*/  LDGSTS.E.BYPASS.LTC128B.128 [R7+0x400], desc[UR42][R2.64], !P5 ;  /* 0x0040000002077fae */ /* 0x000fe8000e901d6a */
[----:B------:R-:W-:Y:S04]  /*1dc50*/  LDGSTS.E.BYPASS.LTC128B.128 [R7+0x3400], desc[UR42][R2.64+0x80], !P4 ;  /* 0x0340008002077fae */ /* 0x000fe8000e101d6a */
[----:B------:R-:W-:Y:S04]  /*1dc60*/  LDGSTS.E.BYPASS.LTC128B.128 [R7+0x6400], desc[UR42][R2.64+0x100], !P3 ;  /* 0x0640010002077fae */ /* 0x000fe8000d901d6a */
[----:B------:R5:W-:Y:S01]  /*1dc70*/  LDGSTS.E.BYPASS.LTC128B.128 [R7+0x9400], desc[UR42][R2.64+0x180], !P1 ;  /* 0x0940018002077fae */ /* 0x000be2000c901d6a */
[----:B--2---:R-:W-:-:S03]  /*1dc80*/  IADD3 R4, P0, R14, R0, RZ ;  /* 0x000000000e047210 */ /* 0x004fc60007f1e0ff */
[----:B------:R-:W5:Y:S01]  /*1dc90*/  SHFL.IDX PT, R14, R8, 0x2, 0x181f ;  /* 0x00581f00080e7f89 */ /* 0x000f6200000e0000 */
[----:B------:R-:W-:-:S05]  /*1dca0*/  IADD3.X R5, RZ, R5, RZ, P0, !PT ;  /* 0x00000005ff057210 */ /* 0x000fca00007fe4ff */
[----:B------:R-:W-:Y:S04]  /*1dcb0*/  LDGSTS.E.BYPASS.LTC128B.128 [R7+0xc00], desc[UR42][R4.64], !P5 ;  /* 0x00c0000004077fae */ /* 0x000fe8000e901d6a */
[----:B------:R-:W-:Y:S04]  /*1dcc0*/  LDGSTS.E.BYPASS.LTC128B.128 [R7+0x3c00], desc[UR42][R4.64+0x80], !P4 ;  /* 0x03c0008004077fae */ /* 0x000fe8000e101d6a */
[----:B------:R-:W-:Y:S04]  /*1dcd0*/  LDGSTS.E.BYPASS.LTC128B.128 [R7+0x6c00], desc[UR42][R4.64+0x100], !P3 ;  /* 0x06c0010004077fae */ /* 0x000fe8000d901d6a */
[----:B------:R2:W-:Y:S01]  /*1dce0*/  LDGSTS.E.BYPASS.LTC128B.128 [R7+0x9c00], desc[UR42][R4.64+0x180], !P1 ;  /* 0x09c0018004077fae */ /* 0x0005e2000c901d6a */
[----:B-----5:R-:W-:-:S03]  /*1dcf0*/  IADD3 R2, P0, R14, R0, RZ ;  /* 0x000000000e027210 */ /* 0x020fc60007f1e0ff */
[----:B------:R-:W5:Y:S02]  /*1dd00*/  SHFL.IDX PT, R14, R8, 0x3, 0x181f ;  /* 0x00781f00080e7f89 */ /* 0x000f6400000e0000 */
[----:B------:R-:W-:Y:S02]  /*1dd10*/  IMAD.X R3, RZ, RZ, R17, P0 ;  /* 0x000000ffff037224 */ /* 0x000fe400000e0611 */
[----:B--2---:R-:W2:Y:S04]  /*1dd20*/  SHFL.IDX PT, R5, R9, 0x3, 0x181f ;  /* 0x00781f0009057f89 */ /* 0x004ea800000e0000 */
[----:B------:R-:W-:Y:S04]  /*1dd30*/  SHFL.IDX PT, R17, R9, 0x4, 0x181f ;  /* 0x00981f0009117f89 */ /* 0x000fe800000e0000 */
[----:B------:R-:W-:Y:S04]  /*1dd40*/  LDGSTS.E.BYPASS.LTC128B.128 [R7+0x1400], desc[UR42][R2.64], !P5 ;  /* 0x0140000002077fae */ /* 0x000fe8000e901d6a */
[----:B------:R-:W-:Y:S04]  /*1dd50*/  LDGSTS.E.BYPASS.LTC128B.128 [R7+0x4400], desc[UR42][R2.64+0x80], !P4 ;  /* 0x0440008002077fae */ /* 0x000fe8000e101d6a */
[----:B------:R-:W-:Y:S01]  /*1dd60*/  LDGSTS.E.BYPASS.LTC128B.128 [R7+0x7400], desc[UR42][R2.64+0x100], !P3 ;  /* 0x0740010002077fae */ /* 0x000fe2000d901d6a */
[----:B-----5:R-:W-:-:S03]  /*1dd70*/  IADD3 R4, P0, R14, R0, RZ ;  /* 0x000000000e047210 */ /* 0x020fc60007f1e0ff */
[----:B------:R5:W-:Y:S04]  /*1dd80*/  LDGSTS.E.BYPASS.LTC128B.128 [R7+0xa400], desc[UR42][R2.64+0x180], !P1 ;  /* 0x0a40018002077fae */ /* 0x000be8000c901d6a */
[----:B------:R-:W5:Y:S01]  /*1dd90*/  SHFL.IDX PT, R14, R8, 0x4, 0x181f ;  /* 0x00981f00080e7f89 */ /* 0x000f6200000e0000 */
[----:B--2---:R-:W-:-:S03]  /*1dda0*/  IMAD.X R5, RZ, RZ, R5, P0 ;  /* 0x000000ffff057224 */ /* 0x004fc600000e0605 */
[----:B------:R-:W2:Y:S04]  /*1ddb0*/  SHFL.IDX PT, R9, R9, 0x5, 0x181f ;  /* 0x00b81f0009097f89 */ /* 0x000ea800000e0000 */
[----:B------:R0:W-:Y:S04]  /*1ddc0*/  LDGSTS.E.BYPASS.LTC128B.128 [R7+0x1c00], desc[UR42][R4.64], !P5 ;  /* 0x01c0000004077fae */ /* 0x0001e8000e901d6a */
[----:B------:R0:W-:Y:S04]  /*1ddd0*/  LDGSTS.E.BYPASS.LTC128B.128 [R7+0x4c00], desc[UR42][R4.64+0x80], !P4 ;  /* 0x04c0008004077fae */ /* 0x0001e8000e101d6a */
[----:B------:R0:W-:Y:S04]  /*1dde0*/  LDGSTS.E.BYPASS.LTC128B.128 [R7+0x7c00], desc[UR42][R4.64+0x100], !P3 ;  /* 0x07c0010004077fae */ /* 0x0001e8000d901d6a */
[----:B------:R0:W-:Y:S01]  /*1ddf0*/  LDGSTS.E.BYPASS.LTC128B.128 [R7+0xac00], desc[UR42][R4.64+0x180], !P1 ;  /* 0x0ac0018004077fae */ /* 0x0001e2000c901d6a */
[----:B-----5:R-:W-:-:S03]  /*1de00*/  IADD3 R2, P0, R14, R0, RZ ;  /* 0x000000000e027210 */ /* 0x020fc60007f1e0ff */
[----:B------:R0:W0:Y:S02]  /*1de10*/  SHFL.IDX PT, R14, R8, 0x5, 0x181f ;  /* 0x00b81f00080e7f89 */ /* 0x00002400000e0000 */
[----:B------:R-:W-:-:S05]  /*1de20*/  IMAD.X R3, RZ, RZ, R17, P0 ;  /* 0x000000ffff037224 */ /* 0x000fca00000e0611 */
[----:B------:R0:W-:Y:S04]  /*1de30*/  LDGSTS.E.BYPASS.LTC128B.128 [R7+0x2400], desc[UR42][R2.64], !P5 ;  /* 0x0240000002077fae */ /* 0x0001e8000e901d6a */
[----:B------:R0:W-:Y:S04]  /*1de40*/  LDGSTS.E.BYPASS.LTC128B.128 [R7+0x5400], desc[UR42][R2.64+0x80], !P4 ;  /* 0x0540008002077fae */ /* 0x0001e8000e101d6a */
[----:B------:R0:W-:Y:S04]  /*1de50*/  LDGSTS.E.BYPASS.LTC128B.128 [R7+0x8400], desc[UR42][R2.64+0x100], !P3 ;  /* 0x0840010002077fae */ /* 0x0001e8000d901d6a */
[----:B--2---:R0:W-:Y:S02]  /*1de60*/  LDGSTS.E.BYPASS.LTC128B.128 [R7+0xb400], desc[UR42][R2.64+0x180], !P1 ;  /* 0x0b40018002077fae */ /* 0x0041e4000c901d6a */
.L_x_14845:
        /* <DEDUP_REMOVED lines=11> */
.L_x_14633:
        /* <DEDUP_REMOVED lines=11> */
.L_x_14634:
[----:B------:R0:W-:Y:S01]  /*1dfd0*/  SYNCS.ARRIVE.TRANS64.A1T0 RZ, [R6+URZ+0x22850], RZ ;  /* 0x022850ff06ff79a7 */ /* 0x0001e2000810003f */
[----:B------:R-:W-:Y:S05]  /*1dfe0*/  @P2 BRA `(.L_x_14635) ;  /* 0xfffffff000a02947 */ /* 0x000fea000383ffff */
.L_x_14622:
[----:B------:R-:W-:Y:S05]  /*1dff0*/  BSYNC B0 ;  /* 0x0000000000007941 */ /* 0x000fea0003800000 */
.L_x_14621:
        /* <DEDUP_REMOVED lines=10> */
[----:B------:R-:W5:Y:S01]  /*1e0a0*/  LDC.64 R2, c[0x0][0xc60] ;  /* 0x00031800ff027b82 */ /* 0x000f620000000a00 */
[----:B------:R-:W2:Y:S02]  /*1e0b0*/  FLO.U32 R0, UR4 ;  /* 0x0000000400007d00 */ /* 0x000ea400080e0000 */
[----:B--2---:R-:W-:-:S06]  /*1e0c0*/  ISETP.EQ.U32.AND P1, PT, R0, R7, PT ;  /* 0x000000070000720c */ /* 0x004fcc0003f22070 */
[----:B------:R-:W5:Y:S07]  /*1e0d0*/  POPC R7, UR4 ;  /* 0x0000000400077d09 */ /* 0x000f6e0008000000 */
[----:B-----5:R-:W2:Y:S01]  /*1e0e0*/  @P1 ATOMG.E.ADD.STRONG.GPU PT, R3, desc[UR42][R2.64], R7 ;  /* 0x00000007020319a8 */ /* 0x020ea200081ee1ea */
[----:B------:R-:W5:Y:S02]  /*1e0f0*/  S2R R4, SR_LTMASK ;  /* 0x0000000000047919 */ /* 0x000f640000003900 */
[----:B-----5:R-:W-:-:S04]  /*1e100*/  LOP3.LUT R4, R4, UR4, RZ, 0xc0, !PT ;  /* 0x0000000404047c12 */ /* 0x020fc8000f8ec0ff */
[----:B------:R-:W5:Y:S01]  /*1e110*/  POPC R9, R4 ;  /* 0x0000000400097309 */ /* 0x000f620000000000 */
[----:B--2---:R-:W5:Y:S02]  /*1e120*/  SHFL.IDX PT, R0, R3, R0, 0x1f ;  /* 0x00001f0003007589 */ /* 0x004f6400000e0000 */
[----:B-----5:R-:W-:-:S07]  /*1e130*/  IADD3 R16, R0, UR37, R9 ;  /* 0x0000002500107c10 */ /* 0x020fce000fffe009 */
.L_x_14637:
[----:B------:R-:W-:Y:S05]  /*1e140*/  BSYNC B0 ;  /* 0x0000000000007941 */ /* 0x000fea0003800000 */
.L_x_14636:
[----:B------:R-:W-:Y:S02]  /*1e150*/  LOP3.LUT R26, R26, R5, RZ, 0x3c, !PT ;  /* 0x000000051a1a7212 */ /* 0x000fe400078e3cff */
[----:B------:R-:W-:-:S07]  /*1e160*/  SEL R25, R25, RZ, P0 ;  /* 0x000000ff19197207 */ /* 0x000fce0000000000 */
.L_x_14596:
[----:B------:R-:W-:Y:S05]  /*1e170*/  BSYNC B7 ;  /* 0x0000000000077941 */ /* 0x000fea0003800000 */
.L_x_14594:
        /* <DEDUP_REMOVED lines=8> */
[----:B------:R2:W0:Y:S01]  /*1e200*/  LDS.128 R16, [R22+0x228d0] ;  /* 0x0228d00016107984 */ /* 0x0004220000000c00 */
[----:B------:R-:W-:Y:S06]  /*1e210*/  BAR.ARV 0x4, 0x180 ;  /* 0x0106000000007b1d */ /* 0x000fec0000002000 */
[----:B------:R-:W-:Y:S05]  /*1e220*/  BRA `(.L_x_14639) ;  /* 0x0000000c00d47947 */ /* 0x000fea0003800000 */
.L_x_14638:
        /* <DEDUP_REMOVED lines=9> */
[----:B------:R-:W5:Y:S01]  /*1e2c0*/  @!P1 LDC.64 R4, c[0x0][0xc78] ;  /* 0x00031e00ff049b82 */ /* 0x000f620000000a00 */
[----:B--2---:R-:W-:-:S05]  /*1e2d0*/  @!P1 IMAD.WIDE R2, R7, 0x4, R2 ;  /* 0x0000000407029825 */ /* 0x004fca00078e0202 */
[----:B0--34-:R5:W2:Y:S02]  /*1e2e0*/  @!P1 LDG.E R6, desc[UR42][R2.64] ;  /* 0x0000002a02069981 */ /* 0x019aa4000c1e1900 */
        /* <DEDUP_REMOVED lines=31> */
.L_x_14855:
[----:B------:R-:W-:Y:S02]  /*1e4e0*/  ULDC UR4, c[0x0][0xc38] ;  /* 0x00030e0000047ab9 */ /* 0x000fe40000000800 */
[----:B------:R-:W-:-:S04]  /*1e4f0*/  IMAD.U32 R5, RZ, RZ, UR4 ;  /* 0x00000004ff057e24 */ /* 0x000fc8000f8e00ff */
[----:B--2---:R-:W-:-:S04]  /*1e500*/  IMAD R14, R14, R5, RZ ;  /* 0x000000050e0e7224 */ /* 0x004fc800078e02ff */
[----:B------:R-:W-:-:S05]  /*1e510*/  IMAD.IADD R7, R7, 0x1, R14 ;  /* 0x0000000107077824 */ /* 0x000fca00078e020e */
[----:B------:R-:W-:-:S13]  /*1e520*/  ISETP.GT.AND P6, PT, R7, R0, PT ;  /* 0x000000000700720c */ /* 0x000fda0003fc4270 */
[----:B------:R-:W-:Y:S05]  /*1e530*/  @P6 BRA `(.L_x_14641) ;  /* 0x0000000000a46947 */ /* 0x000fea0003800000 */
.L_x_14644:
        /* <DEDUP_REMOVED lines=34> */
[----:B------:R0:W2:Y:S02]  /*1e760*/  SHFL.IDX PT, R14, R2, 0x1f, 0x1f ;  /* 0x03e01f00020e7f89 */ /* 0x0000a400000e0000 */
.L_x_14863:
[----:B------:R-:W-:Y:S02]  /*1e770*/  ULDC UR4, c[0x0][0xc38] ;  /* 0x00030e0000047ab9 */ /* 0x000fe40000000800 */
[----:B------:R-:W-:-:S04]  /*1e780*/  IMAD.U32 R5, RZ, RZ, UR4 ;  /* 0x00000004ff057e24 */ /* 0x000fc8000f8e00ff */
[----:B--2---:R-:W-:-:S04]  /*1e790*/  IMAD R14, R14, R5, RZ ;  /* 0x000000050e0e7224 */ /* 0x004fc800078e02ff */
[----:B------:R-:W-:-:S05]  /*1e7a0*/  IMAD.IADD R7, R14, 0x1, R7 ;  /* 0x000000010e077824 */ /* 0x000fca00078e0207 */
[----:B------:R-:W-:-:S13]  /*1e7b0*/  ISETP.GT.AND P6, PT, R7, R0, PT ;  /* 0x000000000700720c */ /* 0x000fda0003fc4270 */
[----:B------:R-:W-:Y:S05]  /*1e7c0*/  @!P6 BRA `(.L_x_14644) ;  /* 0xfffffffc005ce947 */ /* 0x000fea000383ffff */
.L_x_14641:
        /* <DEDUP_REMOVED lines=10> */
.L_x_14868:
[----:B------:R-:W-:-:S13]  /*1e870*/  ISETP.NE.AND P0, PT, R3, RZ, PT ;  /* 0x000000ff0300720c */ /* 0x000fda0003f05270 */
[----:B------:R-:W-:Y:S05]  /*1e880*/  @!P0 BRA `(.L_x_14646) ;  /* 0x0000000000108947 */ /* 0x000fea0003800000 */
[----:B------:R-:W-:Y:S01]  /*1e890*/  UMOV UR4, 0xffffffff ;  /* 0xffffffff00047882 */ /* 0x000fe20000000000 */
[----:B--2---:R-:W-:Y:S02]  /*1e8a0*/  VIADD R12, R12, 0xffffffff ;  /* 0xffffffff0c0c7836 */ /* 0x004fe40000000000 */
[----:B------:R-:W-:Y:S05]  /*1e8b0*/  BRA.DIV UR4, `(.L_x_14647) ;  /* 0x0000006204f47947 */ /* 0x000fea000b800000 */
[----:B------:R2:W0:Y:S02]  /*1e8c0*/  SHFL.IDX PT, R6, R2, R12, 0x1f ;  /* 0x00001f0c02067589 */ /* 0x00042400000e0000 */
.L_x_14646:
        /* <DEDUP_REMOVED lines=8> */
[----:B0-----:R-:W2:Y:S08]  /*1e950*/  MUFU.RCP R7, R7 ;  /* 0x0000000700077308 */ /* 0x001eb00000001000 */
[----:B---3--:R-:W-:Y:S01]  /*1e960*/  MUFU.RCP R8, R8 ;  /* 0x0000000800087308 */ /* 0x008fe20000001000 */
[----:B--2---:R-:W-:Y:S01]  /*1e970*/  VIADD R2, R7, 0xffffffe ;  /* 0x0ffffffe07027836 */ /* 0x004fe20000000000 */
        /* <DEDUP_REMOVED lines=48> */
.L_x_14648:
        /* <DEDUP_REMOVED lines=9> */
[----:B------:R-:W1:Y:S02]  /*1ed10*/  F2I.FTZ.U32.TRUNC.NTZ R3, R9 ;  /* 0x0000000900037305 */ /* 0x000e64000021f000 */
[----:B-1----:R-:W-:-:S04]  /*1ed20*/  IMAD.MOV R11, RZ, RZ, -R3 ;  /* 0x000000ffff0b7224 */ /* 0x002fc800078e0a03 */
[----:B------:R-:W-:-:S04]  /*1ed30*/  IMAD R11, R11, R4, RZ ;  /* 0x000000040b0b7224 */ /* 0x000fc800078e02ff */
        /* <DEDUP_REMOVED lines=48> */
.L_x_14649:
[----:B------:R-:W-:-:S05]  /*1f040*/  LOP3.LUT R2, RZ, R2, RZ, 0x33, !PT ;  /* 0x00000002ff027212 */ /* 0x000fca00078e33ff */
[----:B------:R-:W-:Y:S01]  /*1f050*/  IMAD.IADD R17, R17, 0x1, R2 ;  /* 0x0000000111117824 */ /* 0x000fe200078e0202 */
[----:B------:R-:W-:Y:S06]  /*1f060*/  BRA `(.L_x_14650) ;  /* 0x00000000001c7947 */ /* 0x000fec0003800000 */
.L_x_14642:
[----:B------:R-:W-:Y:S01]  /*1f070*/  UMOV UR4, URZ ;  /* 0x0000003f00047c82 */ /* 0x000fe20008000000 */
[----:B------:R-:W-:Y:S01]  /*1f080*/  UMOV UR5, URZ ;  /* 0x0000003f00057c82 */ /* 0x000fe20008000000 */
[----:B------:R-:W-:Y:S01]  /*1f090*/  ULDC UR6, c[0x0][0xc3c] ;  /* 0x00030f0000067ab9 */ /* 0x000fe20000000800 */
[----:B------:R-:W-:Y:S02]  /*1f0a0*/  IMAD.MOV.U32 R16, RZ, RZ, R0 ;  /* 0x000000ffff107224 */ /* 0x000fe400078e0000 */
[----:B------:R-:W-:Y:S02]  /*1f0b0*/  IMAD.U32 R17, RZ, RZ, UR4 ;  /* 0x00000004ff117e24 */ /* 0x000fe4000f8e00ff */
[----:B------:R-:W-:Y:S02]  /*1f0c0*/  IMAD.U32 R18, RZ, RZ, UR5 ;  /* 0x00000005ff127e24 */ /* 0x000fe4000f8e00ff */
[----:B------:R-:W-:-:S07]  /*1f0d0*/  IMAD.U32 R19, RZ, RZ, UR6 ;  /* 0x00000006ff137e24 */ /* 0x000fce000f8e00ff */
.L_x_14650:
        /* <DEDUP_REMOVED lines=10> */
.L_x_14639:
[----:B------:R-:W-:Y:S02]  /*1f180*/  ULDC UR4, c[0x0][0xc3c] ;  /* 0x00030f0000047ab9 */ /* 0x000fe40000000800 */
[----:B0-----:R-:W-:-:S13]  /*1f190*/  ISETP.GE.AND P0, PT, R19, UR4, PT ;  /* 0x0000000413007c0c */ /* 0x001fda000bf06270 */
[----:B------:R-:W-:Y:S05]  /*1f1a0*/  @!P0 BRA `(.L_x_14651) ;  /* 0xffffff9800ec8947 */ /* 0x000fea000383ffff */
[----:B------:R-:W-:Y:S05]  /*1f1b0*/  BSYNC B8 ;  /* 0x0000000000087941 */ /* 0x000fea0003800000 */
.L_x_14548:
        /* <DEDUP_REMOVED lines=12> */
.L_x_14871:
[----:B------:R-:W-:Y:S05]  /*1f280*/  BSYNC B0 ;  /* 0x0000000000007941 */ /* 0x000fea0003800000 */
.L_x_14652:
[----:B------:R-:W-:-:S03]  /*1f290*/  UMOV UR4, 0xffffffff ;  /* 0xffffffff00047882 */ /* 0x000fc60000000000 */
[----:B------:R-:W-:Y:S05]  /*1f2a0*/  BRA.DIV UR4, `(.L_x_14654) ;  /* 0x0000005a04b47947 */ /* 0x000fea000b800000 */
[----:B0-----:R-:W0:Y:S02]  /*1f2b0*/  S2R R0, SR_TID.X ;  /* 0x0000000000007919 */ /* 0x001e240000002100 */
[----:B0-----:R-:W-:-:S04]  /*1f2c0*/  SHF.R.U32.HI R0, RZ, 0x5, R0 ;  /* 0x00000005ff007819 */ /* 0x001fc80000011600 */
[----:B------:R-:W-:-:S05]  /*1f2d0*/  LOP3.LUT R0, R0, 0x3, RZ, 0xc0, !PT ;  /* 0x0000000300007812 */ /* 0x000fca00078ec0ff */
[----:B------:R0:W1:Y:S02]  /*1f2e0*/  SHFL.IDX PT, R14, R0, RZ, 0x1f ;  /* 0x00001fff000e7589 */ /* 0x00006400000e0000 */
.L_x_14874:
[----:B-1----:R-:W-:-:S13]  /*1f2f0*/  ISETP.NE.AND P0, PT, R14, RZ, PT ;  /* 0x000000ff0e00720c */ /* 0x002fda0003f05270 */
[----:B------:R-:W-:Y:S05]  /*1f300*/  @P0 BRA `(.L_x_14366) ;  /* 0x0000000000880947 */ /* 0x000fea0003800000 */
[----:B------:R-:W-:-:S03]  /*1f310*/  UMOV UR4, 0xffffffff ;  /* 0xffffffff00047882 */ /* 0x000fc60000000000 */
[----:B------:R-:W-:Y:S05]  /*1f320*/  BRA.DIV UR4, `(.L_x_14655) ;  /* 0x0000005a04c87947 */ /* 0x000fea000b800000 */
[----:B------:R-:W-:-:S13]  /*1f330*/  ELECT P6, URZ, PT ;  /* 0x00000000003f782f */ /* 0x000fda00038c0000 */
.L_x_14877:
[----:B------:R-:W-:Y:S05]  /*1f340*/  @!P6 BRA `(.L_x_14366) ;  /* 0x000000000078e947 */ /* 0x000fea0003800000 */
[----:B------:R-:W-:-:S06]  /*1f350*/  ULOP3.LUT UR4, UR36, 0x2, URZ, 0xfc, !UPT ;  /* 0x0000000224047892 */ /* 0x000fcc000f8efc3f */
[----:B0-----:R-:W-:-:S05]  /*1f360*/  IMAD.U32 R0, RZ, RZ, UR4 ;  /* 0x00000004ff007e24 */ /* 0x001fca000f8e00ff */
[----:B------:R-:W-:-:S13]  /*1f370*/  ISETP.NE.AND P0, PT, R0, 0x3, PT ;  /* 0x000000030000780c */ /* 0x000fda0003f05270 */
[----:B------:R-:W-:Y:S05]  /*1f380*/  @!P0 BRA `(.L_x_14656) ;  /* 0x0000000000048947 */ /* 0x000fea0003800000 */
[----:B------:R-:W-:Y:S01]  /*1f390*/  BPT.TRAP 0x1 ;  /* 0x000000040000795c */ /* 0x000fe20000300000 */
.L_x_14656:
[C---:B------:R-:W-:Y:S01]  /*1f3a0*/  IMAD R5, R25.reuse, 0x8, R4 ;  /* 0x0000000819057824 */ /* 0x040fe200078e0204 */
[----:B------:R-:W-:Y:S01]  /*1f3b0*/  SHF.L.U32 R0, R26, 0x1f, RZ ;  /* 0x0000001f1a007819 */ /* 0x000fe200000006ff */
[----:B------:R-:W-:-:S03]  /*1f3c0*/  VIADD R25, R25, 0x1 ;  /* 0x0000000119197836 */ /* 0x000fc60000000000 */
[----:B------:R-:W0:Y:S02]  /*1f3d0*/  SYNCS.PHASECHK.TRANS64.TRYWAIT P1, [R5+URZ+0x22840], R0 ;  /* 0x02284000050075a7 */ /* 0x000e24000802017f */
[----:B------:R-:W-:-:S04]  /*1f3e0*/  ISETP.NE.AND P2, PT, R25, 0x2, PT ;  /* 0x000000021900780c */ /* 0x000fc80003f45270 */
[----:B------:R-:W-:Y:S01]  /*1f3f0*/  SEL R3, RZ, 0x1, P2 ;  /* 0x00000001ff037807 */ /* 0x000fe20001000000 */
[----:B0-----:R-:W-:Y:S08]  /*1f400*/  @!P1 BRA `(.L_x_14657) ;  /* 0x0000005800b09947 */ /* 0x001ff00003800000 */
.L_x_14878:
[----:B------:R-:W-:Y:S02]  /*1f410*/  SEL R25, R25, RZ, P2 ;  /* 0x000000ff19197207 */ /* 0x000fe40001000000 */
[----:B------:R-:W-:Y:S01]  /*1f420*/  LOP3.LUT R2, R26, R3, RZ, 0x3c, !PT ;  /* 0x000000031a027212 */ /* 0x000fe200078e3cff */
[----:B------:R-:W-:Y:S06]  /*1f430*/  @!P0 BRA `(.L_x_14658) ;  /* 0x0000000000048947 */ /* 0x000fec0003800000 */
[----:B------:R-:W-:Y:S01]  /*1f440*/  BPT.TRAP 0x1 ;  /* 0x000000040000795c */ /* 0x000fe20000300000 */
.L_x_14658:
[----:B------:R-:W-:Y:S01]  /*1f450*/  IMAD R25, R25, 0x8, R4 ;  /* 0x0000000819197824 */ /* 0x000fe200078e0204 */
[----:B------:R-:W-:-:S04]  /*1f460*/  SHF.L.U32 R2, R2, 0x1f, RZ ;  /* 0x0000001f02027819 */ /* 0x000fc800000006ff */
[----:B------:R-:W1:Y:S02]  /*1f470*/  SYNCS.PHASECHK.TRANS64.TRYWAIT P1, [R25+URZ+0x22840], R2 ;  /* 0x02284002190075a7 */ /* 0x000e64000802017f */
[----:B-1----:R-:W-:Y:S05]  /*1f480*/  @!P1 BRA `(.L_x_14659) ;  /* 0x0000005800a49947 */ /* 0x002fea0003800000 */
.L_x_14879:
[----:B------:R-:W-:Y:S05]  /*1f490*/  @!P0 BRA `(.L_x_14660) ;  /* 0x0000000000048947 */ /* 0x000fea0003800000 */
[----:B------:R-:W-:Y:S01]  /*1f4a0*/  BPT.TRAP 0x1 ;  /* 0x000000040000795c */ /* 0x000fe20000300000 */
.L_x_14660:
[----:B------:R-:W5:Y:S02]  /*1f4b0*/  SYNCS.PHASECHK.TRANS64.TRYWAIT P1, [R5+URZ+0x22860], R0 ;  /* 0x02286000050075a7 */ /* 0x000f64000802017f */
[----:B-----5:R-:W-:Y:S05]  /*1f4c0*/  @!P1 BRA `(.L_x_14661) ;  /* 0x0000005800a89947 */ /* 0x020fea0003800000 */
.L_x_14880:
[----:B------:R-:W-:Y:S05]  /*1f4d0*/  @!P0 BRA `(.L_x_14662) ;  /* 0x0000000000048947 */ /* 0x000fea0003800000 */
[----:B------:R-:W-:Y:S01]  /*1f4e0*/  BPT.TRAP 0x1 ;  /* 0x000000040000795c */ /* 0x000fe20000300000 */
.L_x_14662:
[----:B------:R0:W0:Y:S02]  /*1f4f0*/  SYNCS.PHASECHK.TRANS64.TRYWAIT P0, [R25+URZ+0x22860], R2 ;  /* 0x02286002190075a7 */ /* 0x000024000800017f */
[----:B0-----:R-:W-:Y:S05]  /*1f500*/  @!P0 NANOSLEEP.SYNCS 0x989680 ;  /* 0x009896800000895d */ /* 0x001fea0003900000 */
[----:B------:R-:W0:Y:S02]  /*1f510*/  @!P0 SYNCS.PHASECHK.TRANS64 P0, [R25+URZ+0x22860], R2 ;  /* 0x02286002190085a7 */ /* 0x000e24000800007f */
[----:B0-----:R-:W-:Y:S05]  /*1f520*/  @!P0 BRA `(.L_x_14662) ;  /* 0xfffffffc00f08947 */ /* 0x001fea000383ffff */
.L_x_14366:
[----:B------:R-:W-:Y:S05]  /*1f530*/  BSYNC B9 ;  /* 0x0000000000097941 */ /* 0x000fea0003800000 */
.L_x_14363:
[----:B------:R-:W-:Y:S05]  /*1f540*/  EXIT ;  /* 0x000000000000794d */ /* 0x000fea0003800000 */
.L_x_14386:
[----:B0-----:R0:W1:Y:S02]  /*1f550*/  SYNCS.PHASECHK.TRANS64.TRYWAIT P5, [R87+URZ+0x22890], R95 ;  /* 0x0228905f570075a7 */ /* 0x00106400080a017f */
[----:B-1----:R-:W-:Y:S05]  /*1f560*/  @!P5 NANOSLEEP.SYNCS 0x989680 ;  /* 0x009896800000d95d */ /* 0x002fea0003900000 */
[----:B------:R-:W1:Y:S02]  /*1f570*/  @!P5 SYNCS.PHASECHK.TRANS64 P5, [R87+URZ+0x22890], R95 ;  /* 0x0228905f5700d5a7 */ /* 0x000e6400080a007f */
[----:B-1----:R-:W-:Y:S05]  /*1f580*/  @!P5 BRA `(.L_x_14386) ;  /* 0xfffffffc00f0d947 */ /* 0x002fea000383ffff */
[----:B------:R-:W-:Y:S05]  /*1f590*/  BRA `(.L_x_14663) ;  /* 0xfffffe4000d87947 */ /* 0x000fea000383ffff */
.L_x_14387:
        /* <DEDUP_REMOVED lines=8> */
.L_x_14665:
[----:B------:R-:W-:Y:S05]  /*1f620*/  BSYNC B1 ;  /* 0x0000000000017941 */ /* 0x000fea0003800000 */
.L_x_14664:
        /* <DEDUP_REMOVED lines=8> */
.L_x_14666:
[----:B------:R-:W-:Y:S05]  /*1f6b0*/  BRA `(.L_x_14667) ;  /* 0xfffffe4000a47947 */ /* 0x000fea000383ffff */
.L_x_14396:
[----:B------:R-:W-:Y:S01]  /*1f6c0*/  BSSY B1, `(.L_x_14668) ;  /* 0x0000008000017945 */ /* 0x000fe20003800000 */
[----:B0---4-:R-:W-:Y:S02]  /*1f6d0*/  IMAD.MOV.U32 R13, RZ, RZ, R97 ;  /* 0x000000ffff0d7224 */ /* 0x011fe400078e0061 */
[----:B------:R-:W-:Y:S02]  /*1f6e0*/  IMAD.MOV.U32 R12, RZ, RZ, 0x1 ;  /* 0x00000001ff0c7424 */ /* 0x000fe400078e00ff */
[----:B------:R-:W-:Y:S02]  /*1f6f0*/  IMAD.MOV.U32 R11, RZ, RZ, 0x1c1f ;  /* 0x00001c1fff0b7424 */ /* 0x000fe400078e00ff */
[----:B------:R-:W-:-:S07]  /*1f700*/  IMAD.MOV.U32 R15, RZ, RZ, -0x1 ;  /* 0xffffffffff0f7424 */ /* 0x000fce00078e00ff */
[----:B-123--:R-:W-:Y:S05]  /*1f710*/  WARPSYNC.COLLECTIVE R15, `(.L_x_14669) ;  /* 0x000000000f087348 */ /* 0x00efea0003c00000 */
[----:B---3--:R0:W3:Y:S02]  /*1f720*/  SHFL.IDX P6, R14, R13, R12, R11 ;  /* 0x0000000c0d0e7389 */ /* 0x0080e400000c000b */
[----:B0123--:R-:W-:Y:S01]  /*1f730*/  ENDCOLLECTIVE ;  /* 0x000000000000791b */ /* 0x00ffe20003800000 */
.L_x_14669:
[----:B------:R-:W-:Y:S05]  /*1f740*/  BSYNC B1 ;  /* 0x0000000000017941 */ /* 0x000fea0003800000 */
.L_x_14668:
        /* <DEDUP_REMOVED lines=8> */
.L_x_14670:
[----:B------:R-:W-:Y:S05]  /*1f7d0*/  BRA `(.L_x_14671) ;  /* 0xfffffe48002c7947 */ /* 0x000fea000383ffff */
.L_x_14406:
[----:B-1----:R1:W2:Y:S02]  /*1f7e0*/  SYNCS.PHASECHK.TRANS64.TRYWAIT P4, [R87+URZ+0x22890], R95 ;  /* 0x0228905f570075a7 */ /* 0x0022a4000808017f */
[----:B--2---:R-:W-:Y:S05]  /*1f7f0*/  @!P4 NANOSLEEP.SYNCS 0x989680 ;  /* 0x009896800000c95d */ /* 0x004fea0003900000 */
[----:B------:R-:W2:Y:S02]  /*1f800*/  @!P4 SYNCS.PHASECHK.TRANS64 P4, [R87+URZ+0x22890], R95 ;  /* 0x0228905f5700c5a7 */ /* 0x000ea4000808007f */
[----:B--2---:R-:W-:Y:S05]  /*1f810*/  @!P4 BRA `(.L_x_14406) ;  /* 0xfffffffc00f0c947 */ /* 0x004fea000383ffff */
[----:B------:R-:W-:Y:S05]  /*1f820*/  BRA `(.L_x_14672) ;  /* 0xfffffe5400207947 */ /* 0x000fea000383ffff */
.L_x_14407:
        /* <DEDUP_REMOVED lines=8> */
.L_x_14674:
[----:B------:R-:W-:Y:S05]  /*1f8b0*/  BSYNC B1 ;  /* 0x0000000000017941 */ /* 0x000fea0003800000 */
.L_x_14673:
        /* <DEDUP_REMOVED lines=8> */
.L_x_14675:
[----:B------:R-:W-:Y:S01]  /*1f940*/  IMAD.MOV.U32 R100, RZ, RZ, R14 ;  /* 0x000000ffff647224 */ /* 0x000fe200078e000e */
[----:B------:R-:W-:Y:S06]  /*1f950*/  BRA `(.L_x_14676) ;  /* 0xfffffe5000ec7947 */ /* 0x000fec000383ffff */
.L_x_14412:
        /* <DEDUP_REMOVED lines=8> */
.L_x_14678:
[----:B------:R-:W-:Y:S05]  /*1f9e0*/  BSYNC B1 ;  /* 0x0000000000017941 */ /* 0x000fea0003800000 */
.L_x_14677:
[----:B------:R-:W-:Y:S01]  /*1f9f0*/  MOV R13, R96 ;  /* 0x00000060000d7202 */ /* 0x000fe20000000f00 */
[----:B------:R-:W-:Y:S02]  /*1fa00*/  IMAD.MOV.U32 R12, RZ, RZ, 0x1 ;  /* 0x00000001ff0c7424 */ /* 0x000fe400078e00ff */
[----:B------:R-:W-:Y:S02]  /*1fa10*/  IMAD.MOV.U32 R11, RZ, RZ, 0x1c1f ;  /* 0x00001c1fff0b7424 */ /* 0x000fe400078e00ff */
[----:B------:R-:W-:Y:S02]  /*1fa20*/  IMAD.MOV.U32 R15, RZ, RZ, -0x1 ;  /* 0xffffffffff0f7424 */ /* 0x000fe400078e00ff */
[----:B------:R-:W-:-:S07]  /*1fa30*/  IMAD.MOV.U32 R97, RZ, RZ, R14 ;  /* 0x000000ffff617224 */ /* 0x000fce00078e000e */
[----:B------:R-:W-:Y:S05]  /*1fa40*/  WARPSYNC.COLLECTIVE R15, `(.L_x_14679) ;  /* 0x000000000f087348 */ /* 0x000fea0003c00000 */
[----:B------:R0:W1:Y:S02]  /*1fa50*/  SHFL.IDX P6, R14, R13, R12, R11 ;  /* 0x0000000c0d0e7389 */ /* 0x00006400000c000b */
[----:B01----:R-:W-:Y:S01]  /*1fa60*/  ENDCOLLECTIVE ;  /* 0x000000000000791b */ /* 0x003fe20003800000 */
.L_x_14679:
[----:B------:R-:W-:Y:S01]  /*1fa70*/  IMAD.MOV.U32 R96, RZ, RZ, R14 ;  /* 0x000000ffff607224 */ /* 0x000fe200078e000e */
[----:B------:R-:W-:Y:S06]  /*1fa80*/  BRA `(.L_x_14680) ;  /* 0xfffffe5800987947 */ /* 0x000fec000383ffff */
.L_x_14417:
[----:B0-----:R0:W1:Y:S02]  /*1fa90*/  SYNCS.PHASECHK.TRANS64.TRYWAIT P2, [R87+URZ+0x22890], R95 ;  /* 0x0228905f570075a7 */ /* 0x001064000804017f */
[----:B-1----:R-:W-:Y:S05]  /*1faa0*/  @!P2 NANOSLEEP.SYNCS 0x989680 ;  /* 0x009896800000a95d */ /* 0x002fea0003900000 */
[----:B------:R-:W1:Y:S02]  /*1fab0*/  @!P2 SYNCS.PHASECHK.TRANS64 P2, [R87+URZ+0x22890], R95 ;  /* 0x0228905f5700a5a7 */ /* 0x000e64000804007f */
[----:B-1----:R-:W-:Y:S05]  /*1fac0*/  @!P2 BRA `(.L_x_14417) ;  /* 0xfffffffc00f0a947 */ /* 0x002fea000383ffff */
[----:B------:R-:W-:Y:S05]  /*1fad0*/  BRA `(.L_x_14681) ;  /* 0xfffffe6000b07947 */ /* 0x000fea000383ffff */
.L_x_14418:
        /* <DEDUP_REMOVED lines=8> */
.L_x_14683:
[----:B------:R-:W-:Y:S05]  /*1fb60*/  BSYNC B1 ;  /* 0x0000000000017941 */ /* 0x000fea0003800000 */
.L_x_14682:
        /* <DEDUP_REMOVED lines=8> */
.L_x_14684:
[----:B------:R-:W-:Y:S01]  /*1fbf0*/  IMAD.MOV.U32 R7, RZ, RZ, R14 ;  /* 0x000000ffff077224 */ /* 0x000fe200078e000e */
[----:B------:R-:W-:Y:S06]  /*1fc00*/  BRA `(.L_x_14685) ;  /* 0xfffffe6000cc7947 */ /* 0x000fec000383ffff */
.L_x_14421:
        /* <DEDUP_REMOVED lines=8> */
.L_x_14687:
[----:B------:R-:W-:Y:S05]  /*1fc90*/  BSYNC B1 ;  /* 0x0000000000017941 */ /* 0x000fea0003800000 */
.L_x_14686:
        /* <DEDUP_REMOVED lines=8> */
.L_x_14688:
[----:B------:R-:W-:Y:S01]  /*1fd20*/  IMAD.MOV.U32 R7, RZ, RZ, R14 ;  /* 0x000000ffff077224 */ /* 0x000fe200078e000e */
[----:B------:R-:W-:Y:S06]  /*1fd30*/  BRA `(.L_x_14689) ;  /* 0xfffffe6000c87947 */ /* 0x000fec000383ffff */
.L_x_14425:
[----:B---3--:R3:W4:Y:S02]  /*1fd40*/  SYNCS.PHASECHK.TRANS64.TRYWAIT P3, [R87+URZ+0x228b0], R95 ;  /* 0x0228b05f570075a7 */ /* 0x008724000806017f */
[----:B----4-:R-:W-:Y:S05]  /*1fd50*/  @!P3 NANOSLEEP.SYNCS 0x989680 ;  /* 0x009896800000b95d */ /* 0x010fea0003900000 */
[----:B------:R-:W4:Y:S02]  /*1fd60*/  @!P3 SYNCS.PHASECHK.TRANS64 P3, [R87+URZ+0x228b0], R95 ;  /* 0x0228b05f5700b5a7 */ /* 0x000f24000806007f */
[----:B----4-:R-:W-:Y:S05]  /*1fd70*/  @!P3 BRA `(.L_x_14425) ;  /* 0xfffffffc00f0b947 */ /* 0x010fea000383ffff */
[----:B------:R-:W-:Y:S05]  /*1fd80*/  BRA `(.L_x_14690) ;  /* 0xfffffe6400407947 */ /* 0x000fea000383ffff */
.L_x_14435:
[----:B------:R-:W-:Y:S01]  /*1fd90*/  BSSY B0, `(.L_x_14691) ;  /* 0x0000007000007945 */ /* 0x000fe20003800000 */
[----:B------:R-:W-:Y:S02]  /*1fda0*/  IMAD.MOV.U32 R12, RZ, RZ, RZ ;  /* 0x000000ffff0c7224 */ /* 0x000fe400078e00ff */
[----:B------:R-:W-:Y:S02]  /*1fdb0*/  IMAD.MOV.U32 R11, RZ, RZ, 0x1f ;  /* 0x0000001fff0b7424 */ /* 0x000fe400078e00ff */
[----:B------:R-:W-:-:S07]  /*1fdc0*/  IMAD.MOV.U32 R15, RZ, RZ, -0x1 ;  /* 0xffffffffff0f7424 */ /* 0x000fce00078e00ff */
[----:B------:R-:W-:Y:S05]  /*1fdd0*/  WARPSYNC.COLLECTIVE R15, `(.L_x_14692) ;  /* 0x000000000f087348 */ /* 0x000fea0003c00000 */
[----:B------:R0:W1:Y:S02]  /*1fde0*/  SHFL.IDX P6, R14, R13, R12, R11 ;  /* 0x0000000c0d0e7389 */ /* 0x00006400000c000b */
[----:B01----:R-:W-:Y:S01]  /*1fdf0*/  ENDCOLLECTIVE ;  /* 0x000000000000791b */ /* 0x003fe20003800000 */
.L_x_14692:
[----:B------:R-:W-:Y:S05]  /*1fe00*/  BSYNC B0 ;  /* 0x0000000000007941 */ /* 0x000fea0003800000 */
.L_x_14691:
[----:B------:R-:W-:Y:S05]  /*1fe10*/  BRA `(.L_x_14693) ;  /* 0xfffffe7400707947 */ /* 0x000fea000383ffff */
.L_x_14447:
[----:B------:R-:W-:Y:S01]  /*1fe20*/  BSSY B1, `(.L_x_14694) ;  /* 0x0000008000017945 */ /* 0x000fe20003800000 */
[----:B0-----:R-:W-:Y:S01]  /*1fe30*/  IMAD.MOV.U32 R13, RZ, RZ, R31 ;  /* 0x000000ffff0d7224 */ /* 0x001fe200078e001f */
[----:B------:R-:W-:Y:S01]  /*1fe40*/  MOV R11, 0x1c1f ;  /* 0x00001c1f000b7802 */ /* 0x000fe20000000f00 */
[----:B------:R-:W-:Y:S02]  /*1fe50*/  IMAD.MOV.U32 R12, RZ, RZ, RZ ;  /* 0x000000ffff0c7224 */ /* 0x000fe400078e00ff */
[----:B------:R-:W-:-:S07]  /*1fe60*/  IMAD.MOV.U32 R15, RZ, RZ, -0x1 ;  /* 0xffffffffff0f7424 */ /* 0x000fce00078e00ff */
[----:B------:R-:W-:Y:S05]  /*1fe70*/  WARPSYNC.COLLECTIVE R15, `(.L_x_14695) ;  /* 0x000000000f087348 */ /* 0x000fea0003c00000 */
[----:B------:R0:W1:Y:S02]  /*1fe80*/  SHFL.IDX P6, R14, R13, R12, R11 ;  /* 0x0000000c0d0e7389 */ /* 0x00006400000c000b */
[----:B01----:R-:W-:Y:S01]  /*1fe90*/  ENDCOLLECTIVE ;  /* 0x000000000000791b */ /* 0x003fe20003800000 */
.L_x_14695:
[----:B------:R-:W-:Y:S05]  /*1fea0*/  BSYNC B1 ;  /* 0x0000000000017941 */ /* 0x000fea0003800000 */
.L_x_14694:
        /* <DEDUP_REMOVED lines=8> */
.L_x_14696:
[----:B------:R-:W-:Y:S02]  /*1ff30*/  IMAD.MOV.U32 R13, RZ, RZ, R34 ;  /* 0x000000ffff0d7224 */ /* 0x000fe400078e0022 */
[----:B------:R-:W-:-:S07]  /*1ff40*/  IMAD.MOV.U32 R3, RZ, RZ, R14 ;  /* 0x000000ffff037224 */ /* 0x000fce00078e000e */
[----:B------:R-:W-:Y:S05]  /*1ff50*/  WARPSYNC.COLLECTIVE R15, `(.L_x_14697) ;  /* 0x000000000f087348 */ /* 0x000fea0003c00000 */
[----:B------:R0:W1:Y:S02]  /*1ff60*/  SHFL.IDX P6, R14, R13, R12, R11 ;  /* 0x0000000c0d0e7389 */ /* 0x00006400000c000b */
[----:B01----:R-:W-:Y:S01]  /*1ff70*/  ENDCOLLECTIVE ;  /* 0x000000000000791b */ /* 0x003fe20003800000 */
.L_x_14697:
[----:B------:R-:W-:Y:S02]  /*1ff80*/  IMAD.MOV.U32 R13, RZ, RZ, R30 ;  /* 0x000000ffff0d7224 */ /* 0x000fe400078e001e */
[----:B------:R-:W-:-:S07]  /*1ff90*/  IMAD.MOV.U32 R7, RZ, RZ, R14 ;  /* 0x000000ffff077224 */ /* 0x000fce00078e000e */
[----:B------:R-:W-:Y:S05]  /*1ffa0*/  WARPSYNC.COLLECTIVE R15, `(.L_x_14698) ;  /* 0x000000000f087348 */ /* 0x000fea0003c00000 */
[----:B------:R0:W1:Y:S02]  /*1ffb0*/  SHFL.IDX P6, R14, R13, R12, R11 ;  /* 0x0000000c0d0e7389 */ /* 0x00006400000c000b */
[----:B01----:R-:W-:Y:S01]  /*1ffc0*/  ENDCOLLECTIVE ;  /* 0x000000000000791b */ /* 0x003fe20003800000 */
.L_x_14698:
[----:B------:R-:W-:Y:S01]  /*1ffd0*/  IMAD.MOV.U32 R8, RZ, RZ, R14 ;  /* 0x000000ffff087224 */ /* 0x000fe200078e000e */
[----:B------:R-:W-:Y:S06]  /*1ffe0*/  BRA `(.L_x_14699) ;  /* 0xfffffe7800e87947 */ /* 0x000fec000383ffff */
.L_x_14450:
        /* <DEDUP_REMOVED lines=8> */
.L_x_14701:
[----:B------:R-:W-:Y:S05]  /*20070*/  BSYNC B1 ;  /* 0x0000000000017941 */ /* 0x000fea0003800000 */
.L_x_14700:
        /* <DEDUP_REMOVED lines=8> */
.L_x_14702:
[----:B------:R-:W-:Y:S02]  /*20100*/  IMAD.MOV.U32 R13, RZ, RZ, R34 ;  /* 0x000000ffff0d7224 */ /* 0x000fe400078e0022 */
[----:B------:R-:W-:-:S07]  /*20110*/  IMAD.MOV.U32 R3, RZ, RZ, R14 ;  /* 0x000000ffff037224 */ /* 0x000fce00078e000e */
[----:B------:R-:W-:Y:S05]  /*20120*/  WARPSYNC.COLLECTIVE R15, `(.L_x_14703) ;  /* 0x000000000f087348 */ /* 0x000fea0003c00000 */
[----:B------:R0:W1:Y:S02]  /*20130*/  SHFL.IDX P6, R14, R13, R12, R11 ;  /* 0x0000000c0d0e7389 */ /* 0x00006400000c000b */
[----:B01----:R-:W-:Y:S01]  /*20140*/  ENDCOLLECTIVE ;  /* 0x000000000000791b */ /* 0x003fe20003800000 */
.L_x_14703:
[----:B------:R-:W-:Y:S02]  /*20150*/  IMAD.MOV.U32 R13, RZ, RZ, R30 ;  /* 0x000000ffff0d7224 */ /* 0x000fe400078e001e */
[----:B------:R-:W-:-:S07]  /*20160*/  IMAD.MOV.U32 R7, RZ, RZ, R14 ;  /* 0x000000ffff077224 */ /* 0x000fce00078e000e */
[----:B------:R-:W-:Y:S05]  /*20170*/  WARPSYNC.COLLECTIVE R15, `(.L_x_14704) ;  /* 0x000000000f087348 */ /* 0x000fea0003c00000 */
[----:B------:R0:W1:Y:S02]  /*20180*/  SHFL.IDX P6, R14, R13, R12, R11 ;  /* 0x0000000c0d0e7389 */ /* 0x00006400000c000b */
[----:B01----:R-:W-:Y:S01]  /*20190*/  ENDCOLLECTIVE ;  /* 0x000000000000791b */ /* 0x003fe20003800000 */
.L_x_14704:
[----:B------:R-:W-:Y:S01]  /*201a0*/  IMAD.MOV.U32 R30, RZ, RZ, R14 ;  /* 0x000000ffff1e7224 */ /* 0x000fe200078e000e */
[----:B------:R-:W-:Y:S06]  /*201b0*/  BRA `(.L_x_14705) ;  /* 0xfffffe7c00447947 */ /* 0x000fec000383ffff */
.L_x_14454:
[----:B0-----:R0:W1:Y:S02]  /*201c0*/  SYNCS.PHASECHK.TRANS64.TRYWAIT P0, [R19+URZ+0x22800], R36 ;  /* 0x02280024130075a7 */ /* 0x001064000800017f */
[----:B-1----:R-:W-:Y:S05]  /*201d0*/  @!P0 NANOSLEEP.SYNCS 0x989680 ;  /* 0x009896800000895d */ /* 0x002fea0003900000 */
[----:B------:R-:W1:Y:S02]  /*201e0*/  @!P0 SYNCS.PHASECHK.TRANS64 P0, [R19+URZ+0x22800], R36 ;  /* 0x02280024130085a7 */ /* 0x000e64000800007f */
[----:B-1----:R-:W-:Y:S05]  /*201f0*/  @!P0 BRA `(.L_x_14454) ;  /* 0xfffffffc00f08947 */ /* 0x002fea000383ffff */
[----:B------:R-:W-:Y:S05]  /*20200*/  BRA `(.L_x_14706) ;  /* 0xfffffe8000387947 */ /* 0x000fea000383ffff */
.L_x_14462:
[----:B------:R-:W1:Y:S01]  /*20210*/  LDC R39, c[0x0][0x3f4] ;  /* 0x0000fd00ff277b82 */ /* 0x000e620000000800 */
[----:B------:R-:W-:Y:S01]  /*20220*/  BSSY B1, `(.L_x_14707) ;  /* 0x0000008000017945 */ /* 0x000fe20003800000 */
[----:B0-----:R-:W-:Y:S02]  /*20230*/  IMAD.MOV.U32 R13, RZ, RZ, R26 ;  /* 0x000000ffff0d7224 */ /* 0x001fe400078e001a */
[----:B------:R-:W-:Y:S02]  /*20240*/  IMAD.MOV.U32 R12, RZ, RZ, RZ ;  /* 0x000000ffff0c7224 */ /* 0x000fe400078e00ff */
[----:B------:R-:W-:Y:S02]  /*20250*/  IMAD.MOV.U32 R11, RZ, RZ, 0x1c1f ;  /* 0x00001c1fff0b7424 */ /* 0x000fe400078e00ff */
[----:B------:R-:W-:-:S07]  /*20260*/  IMAD.MOV.U32 R15, RZ, RZ, -0x1 ;  /* 0xffffffffff0f7424 */ /* 0x000fce00078e00ff */
[----:B-1----:R-:W-:Y:S05]  /*20270*/  WARPSYNC.COLLECTIVE R15, `(.L_x_14708) ;  /* 0x000000000f087348 */ /* 0x002fea0003c00000 */
[----:B------:R0:W2:Y:S02]  /*20280*/  SHFL.IDX P6, R14, R13, R12, R11 ;  /* 0x0000000c0d0e7389 */ /* 0x0000a400000c000b */
[----:B012---:R-:W-:Y:S01]  /*20290*/  ENDCOLLECTIVE ;  /* 0x000000000000791b */ /* 0x007fe20003800000 */
.L_x_14708:
[----:B------:R-:W-:Y:S05]  /*202a0*/  BSYNC B1 ;  /* 0x0000000000017941 */ /* 0x000fea0003800000 */
.L_x_14707:
[----:B------:R0:W5:Y:S01]  /*202b0*/  LDL R8, [R1+0x8] ;  /* 0x0000080001087983 */ /* 0x0001620000100800 */
[----:B------:R-:W-:Y:S01]  /*202c0*/  IMAD.MOV.U32 R13, RZ, RZ, R36 ;  /* 0x000000ffff0d7224 */ /* 0x000fe200078e0024 */
[----:B------:R-:W-:Y:S01]  /*202d0*/  MOV R0, R14 ;  /* 0x0000000e00007202 */ /* 0x000fe20000000f00 */
[----:B------:R-:W-:Y:S01]  /*202e0*/  IMAD.MOV.U32 R12, RZ, RZ, RZ ;  /* 0x000000ffff0c7224 */ /* 0x000fe200078e00ff */
[----:B------:R-:W-:Y:S01]  /*202f0*/  ISETP.GE.AND P0, PT, R16, R39, PT ;  /* 0x000000271000720c */ /* 0x000fe20003f06270 */
[----:B------:R-:W-:Y:S02]  /*20300*/  IMAD.MOV.U32 R11, RZ, RZ, 0x1c1f ;  /* 0x00001c1fff0b7424 */ /* 0x000fe400078e00ff */
[----:B------:R-:W-:-:S10]  /*20310*/  IMAD.MOV.U32 R15, RZ, RZ, -0x1 ;  /* 0xffffffffff0f7424 */ /* 0x000fd400078e00ff */
[----:B0----5:R-:W-:Y:S05]  /*20320*/  WARPSYNC.COLLECTIVE R15, `(.L_x_14709) ;  /* 0x000000000f087348 */ /* 0x021fea0003c00000 */
[----:B------:R1:W2:Y:S02]  /*20330*/  SHFL.IDX P6, R14, R13, R12, R11 ;  /* 0x0000000c0d0e7389 */ /* 0x0002a400000c000b */
[----:B012--5:R-:W-:Y:S01]  /*20340*/  ENDCOLLECTIVE ;  /* 0x000000000000791b */ /* 0x027fe20003800000 */
.L_x_14709:
[----:B------:R-:W-:Y:S02]  /*20350*/  IMAD.MOV.U32 R13, RZ, RZ, R24 ;  /* 0x000000ffff0d7224 */ /* 0x000fe400078e0018 */
[----:B------:R-:W-:-:S07]  /*20360*/  IMAD.MOV.U32 R3, RZ, RZ, R14 ;  /* 0x000000ffff037224 */ /* 0x000fce00078e000e */
[----:B------:R-:W-:Y:S05]  /*20370*/  WARPSYNC.COLLECTIVE R15, `(.L_x_14710) ;  /* 0x000000000f087348 */ /* 0x000fea0003c00000 */
[----:B------:R0:W1:Y:S02]  /*20380*/  SHFL.IDX P6, R14, R13, R12, R11 ;  /* 0x0000000c0d0e7389 */ /* 0x00006400000c000b */
[----:B01----:R-:W-:Y:S01]  /*20390*/  ENDCOLLECTIVE ;  /* 0x000000000000791b */ /* 0x003fe20003800000 */
.L_x_14710:
[----:B------:R-:W-:Y:S02]  /*203a0*/  IMAD.MOV.U32 R13, RZ, RZ, R37 ;  /* 0x000000ffff0d7224 */ /* 0x000fe400078e0025 */
[----:B------:R-:W-:-:S07]  /*203b0*/  IMAD.MOV.U32 R4, RZ, RZ, R14 ;  /* 0x000000ffff047224 */ /* 0x000fce00078e000e */
[----:B------:R-:W-:Y:S05]  /*203c0*/  WARPSYNC.COLLECTIVE R15, `(.L_x_14711) ;  /* 0x000000000f087348 */ /* 0x000fea0003c00000 */
[----:B------:R0:W1:Y:S02]  /*203d0*/  SHFL.IDX P6, R14, R13, R12, R11 ;  /* 0x0000000c0d0e7389 */ /* 0x00006400000c000b */
[----:B01----:R-:W-:Y:S01]  /*203e0*/  ENDCOLLECTIVE ;  /* 0x000000000000791b */ /* 0x003fe20003800000 */
.L_x_14711:
[----:B------:R-:W-:-:S05]  /*203f0*/  IMAD R25, R8, R6, RZ ;  /* 0x0000000608197224 */ /* 0x000fca00078e02ff */
[----:B------:R-:W-:-:S13]  /*20400*/  ISETP.GE.OR P1, PT, R40, R25, P0 ;  /* 0x000000192800720c */ /* 0x000fda0000726670 */
[C---:B------:R-:W-:Y:S01]  /*20410*/  @!P1 IMAD.SHL.U32 R5, R16.reuse, 0x2, RZ ;  /* 0x0000000210059824 */ /* 0x040fe200078e00ff */
[----:B------:R-:W-:-:S04]  /*20420*/  @!P1 SHF.L.U64.HI R7, R16, 0x1, R17 ;  /* 0x0000000110079819 */ /* 0x000fc80000010211 */
[----:B------:R-:W-:-:S05]  /*20430*/  @!P1 IADD3 R8, P2, R3, R5, RZ ;  /* 0x0000000503089210 */ /* 0x000fca0007f5e0ff */
[----:B------:R-:W-:-:S06]  /*20440*/  @!P1 IMAD.X R9, R0, 0x1, R7, P2 ;  /* 0x0000000100099824 */ /* 0x000fcc00010e0607 */
[----:B------:R-:W2:Y:S01]  /*20450*/  @!P1 LD.E.128 R8, desc[UR42][R8.64] ;  /* 0x0000002a08089980 */ /* 0x000ea2000c101d00 */
[----:B------:R-:W-:-:S05]  /*20460*/  @!P1 IADD3 R14, P2, R14, R5, RZ ;  /* 0x000000050e0e9210 */ /* 0x000fca0007f5e0ff */
[----:B------:R-:W-:Y:S02]  /*20470*/  @!P1 IMAD.X R5, R4, 0x1, R7, P2 ;  /* 0x0000000104059824 */ /* 0x000fe400010e0607 */
[----:B------:R-:W-:-:S06]  /*20480*/  @!P1 IMAD.MOV.U32 R4, RZ, RZ, R14 ;  /* 0x000000ffff049224 */ /* 0x000fcc00078e000e */
        /* <DEDUP_REMOVED lines=10> */
[----:B------:R-:W-:-:S07]  /*20530*/  IMAD.MOV.U32 R3, RZ, RZ, R21 ;  /* 0x000000ffff037224 */ /* 0x000fce00078e0015 */
[----:B-----5:R-:W-:Y:S05]  /*20540*/  WARPSYNC.COLLECTIVE R15, `(.L_x_14712) ;  /* 0x000000000f087348 */ /* 0x020fea0003c00000 */
[----:B------:R0:W1:Y:S02]  /*20550*/  SHFL.IDX P6, R14, R13, R12, R11 ;  /* 0x0000000c0d0e7389 */ /* 0x00006400000c000b */
[----:B01---5:R-:W-:Y:S01]  /*20560*/  ENDCOLLECTIVE ;  /* 0x000000000000791b */ /* 0x023fe20003800000 */
.L_x_14712:
[----:B------:R-:W-:Y:S02]  /*20570*/  IMAD.MOV.U32 R0, RZ, RZ, R20 ;  /* 0x000000ffff007224 */ /* 0x000fe400078e0014 */
[----:B------:R-:W-:Y:S01]  /*20580*/  @!P1 IMAD.MOV.U32 R28, RZ, RZ, R8 ;  /* 0x000000ffff1c9224 */ /* 0x000fe200078e0008 */
[----:B------:R-:W-:Y:S01]  /*20590*/  PRMT R48, R48, 0x5410, R3 ;  /* 0x0000541030307816 */ /* 0x000fe20000000003 */
[----:B------:R-:W-:Y:S01]  /*205a0*/  @!P1 IMAD.MOV.U32 R29, RZ, RZ, R9 ;  /* 0x000000ffff1d9224 */ /* 0x000fe200078e0009 */
[----:B------:R-:W-:Y:S01]  /*205b0*/  PRMT R45, R45, 0x5410, R0 ;  /* 0x000054102d2d7816 */ /* 0x000fe20000000000 */
[----:B------:R-:W-:Y:S01]  /*205c0*/  @!P1 IMAD.MOV.U32 R34, RZ, RZ, R4 ;  /* 0x000000ffff229224 */ /* 0x000fe200078e0004 */
[----:B------:R-:W-:Y:S01]  /*205d0*/  @!P1 MOV R30, R6 ;  /* 0x00000006001e9202 */ /* 0x000fe20000000f00 */
[----:B------:R-:W-:Y:S02]  /*205e0*/  @!P1 IMAD.MOV.U32 R35, RZ, RZ, R5 ;  /* 0x000000ffff239224 */ /* 0x000fe400078e0005 */
[----:B------:R-:W-:-:S02]  /*205f0*/  @!P1 IMAD.MOV.U32 R31, RZ, RZ, R7 ;  /* 0x000000ffff1f9224 */ /* 0x000fc400078e0007 */
[----:B------:R-:W-:Y:S02]  /*20600*/  IMAD.MOV.U32 R6, RZ, RZ, R34 ;  /* 0x000000ffff067224 */ /* 0x000fe400078e0022 */
        /* <DEDUP_REMOVED lines=9> */
[----:B------:R-:W-:-:S07]  /*206a0*/  PRMT R36, R9, 0x7610, R36 ;  /* 0x0000761009247816 */ /* 0x000fce0000000024 */
[----:B------:R-:W-:Y:S05]  /*206b0*/  WARPSYNC.COLLECTIVE R15, `(.L_x_14713) ;  /* 0x000000000f087348 */ /* 0x000fea0003c00000 */
[----:B------:R0:W1:Y:S02]  /*206c0*/  SHFL.IDX P6, R14, R13, R12, R11 ;  /* 0x0000000c0d0e7389 */ /* 0x00006400000c000b */
[----:B01----:R-:W-:Y:S01]  /*206d0*/  ENDCOLLECTIVE ;  /* 0x000000000000791b */ /* 0x003fe20003800000 */
.L_x_14713:
[----:B------:R-:W-:Y:S01]  /*206e0*/  IMAD.MOV.U32 R5, RZ, RZ, R31 ;  /* 0x000000ffff057224 */ /* 0x000fe200078e001f */
[----:B------:R-:W-:Y:S02]  /*206f0*/  PRMT R49, R49, 0x5410, R4 ;  /* 0x0000541031317816 */ /* 0x000fe40000000004 */
[----:B------:R-:W-:Y:S02]  /*20700*/  CS2R R6, SRZ ;  /* 0x0000000000067805 */ /* 0x000fe4000001ff00 */
[----:B------:R-:W-:Y:S01]  /*20710*/  PRMT R45, R5, 0x7610, R45 ;  /* 0x00007610052d7816 */ /* 0x000fe2000000002d */
[----:B------:R-:W-:Y:S02]  /*20720*/  IMAD.MOV.U32 R13, RZ, RZ, R24 ;  /* 0x000000ffff0d7224 */ /* 0x000fe400078e0018 */
[----:B------:R-:W-:-:S07]  /*20730*/  IMAD.MOV.U32 R3, RZ, RZ, R14 ;  /* 0x000000ffff037224 */ /* 0x000fce00078e000e */
[----:B------:R-:W-:Y:S05]  /*20740*/  WARPSYNC.COLLECTIVE R15, `(.L_x_14714) ;  /* 0x000000000f087348 */ /* 0x000fea0003c00000 */
[----:B------:R0:W1:Y:S02]  /*20750*/  SHFL.IDX P6, R14, R13, R12, R11 ;  /* 0x0000000c0d0e7389 */ /* 0x00006400000c000b */
[----:B01----:R-:W-:Y:S01]  /*20760*/  ENDCOLLECTIVE ;  /* 0x000000000000791b */ /* 0x003fe20003800000 */
.L_x_14714:
[----:B------:R-:W-:Y:S02]  /*20770*/  IMAD.MOV.U32 R13, RZ, RZ, R37 ;  /* 0x000000ffff0d7224 */ /* 0x000fe400078e0025 */
[----:B------:R-:W-:-:S07]  /*20780*/  IMAD.MOV.U32 R24, RZ, RZ, R14 ;  /* 0x000000ffff187224 */ /* 0x000fce00078e000e */
[----:B------:R-:W-:Y:S05]  /*20790*/  WARPSYNC.COLLECTIVE R15, `(.L_x_14715) ;  /* 0x000000000f087348 */ /* 0x000fea0003c00000 */
[----:B------:R0:W1:Y:S02]  /*207a0*/  SHFL.IDX P6, R14, R13, R12, R11 ;  /* 0x0000000c0d0e7389 */ /* 0x00006400000c000b */
[----:B01----:R-:W-:Y:S01]  /*207b0*/  ENDCOLLECTIVE ;  /* 0x000000000000791b */ /* 0x003fe20003800000 */
.L_x_14715:
[----:B------:R-:W-:Y:S05]  /*207c0*/  BRA `(.L_x_14716) ;  /* 0xfffffe8c00447947 */ /* 0x000fea000383ffff */
.L_x_14466:
[----:B0-----:R0:W1:Y:S02]  /*207d0*/  SYNCS.PHASECHK.TRANS64.TRYWAIT P1, [R19+URZ+0x22800], R12 ;  /* 0x0228000c130075a7 */ /* 0x001064000802017f */
[----:B-1----:R-:W-:Y:S05]  /*207e0*/  @!P1 NANOSLEEP.SYNCS 0x989680 ;  /* 0x009896800000995d */ /* 0x002fea0003900000 */
[----:B------:R-:W1:Y:S02]  /*207f0*/  @!P1 SYNCS.PHASECHK.TRANS64 P1, [R19+URZ+0x22800], R12 ;  /* 0x0228000c130095a7 */ /* 0x000e64000802007f */
[----:B-1----:R-:W-:Y:S05]  /*20800*/  @!P1 BRA `(.L_x_14466) ;  /* 0xfffffffc00f09947 */ /* 0x002fea000383ffff */
[----:B------:R-:W-:Y:S05]  /*20810*/  BRA `(.L_x_14717) ;  /* 0xfffffe8c00e87947 */ /* 0x000fea000383ffff */
.L_x_14472:
[----:B-1----:R1:W3:Y:S02]  /*20820*/  SYNCS.PHASECHK.TRANS64.TRYWAIT P1, [R13+URZ+0x22830], R74 ;  /* 0x0228304a0d0075a7 */ /* 0x0022e4000802017f */
[----:B---3--:R-:W-:Y:S05]  /*20830*/  @!P1 NANOSLEEP.SYNCS 0x989680 ;  /* 0x009896800000995d */ /* 0x008fea0003900000 */
[----:B------:R-:W3:Y:S02]  /*20840*/  @!P1 SYNCS.PHASECHK.TRANS64 P1, [R13+URZ+0x22830], R74 ;  /* 0x0228304a0d0095a7 */ /* 0x000ee4000802007f */
[----:B---3--:R-:W-:Y:S05]  /*20850*/  @!P1 BRA `(.L_x_14472) ;  /* 0xfffffffc00f09947 */ /* 0x008fea000383ffff */
[----:B------:R-:W-:Y:S05]  /*20860*/  BRA `(.L_x_14471) ;  /* 0xfffffe9c00bc7947 */ /* 0x000fea000383ffff */
.L_x_14478:
[----:B-1----:R1:W2:Y:S02]  /*20870*/  SYNCS.PHASECHK.TRANS64.TRYWAIT P1, [R13+URZ+0x22850], R74 ;  /* 0x0228504a0d0075a7 */ /* 0x0022a4000802017f */
[----:B--2---:R-:W-:Y:S05]  /*20880*/  @!P1 NANOSLEEP.SYNCS 0x989680 ;  /* 0x009896800000995d */ /* 0x004fea0003900000 */
[----:B------:R-:W2:Y:S02]  /*20890*/  @!P1 SYNCS.PHASECHK.TRANS64 P1, [R13+URZ+0x22850], R74 ;  /* 0x0228504a0d0095a7 */ /* 0x000ea4000802007f */
[----:B--2---:R-:W-:Y:S05]  /*208a0*/  @!P1 BRA `(.L_x_14478) ;  /* 0xfffffffc00f09947 */ /* 0x004fea000383ffff */
[----:B------:R-:W-:Y:S05]  /*208b0*/  BRA `(.L_x_14477) ;  /* 0xfffffebc008c7947 */ /* 0x000fea000383ffff */
.L_x_14484:
[----:B-1----:R1:W2:Y:S02]  /*208c0*/  SYNCS.PHASECHK.TRANS64.TRYWAIT P1, [R14+URZ+0x22830], R15 ;  /* 0x0228300f0e0075a7 */ /* 0x0022a4000802017f */
[----:B--2---:R-:W-:Y:S05]  /*208d0*/  @!P1 NANOSLEEP.SYNCS 0x989680 ;  /* 0x009896800000995d */ /* 0x004fea0003900000 */
[----:B------:R-:W2:Y:S02]  /*208e0*/  @!P1 SYNCS.PHASECHK.TRANS64 P1, [R14+URZ+0x22830], R15 ;  /* 0x0228300f0e0095a7 */ /* 0x000ea4000802007f */
[----:B--2---:R-:W-:Y:S05]  /*208f0*/  @!P1 BRA `(.L_x_14484) ;  /* 0xfffffffc00f09947 */ /* 0x004fea000383ffff */
[----:B------:R-:W-:Y:S05]  /*20900*/  BRA `(.L_x_14483) ;  /* 0xfffffec400187947 */ /* 0x000fea000383ffff */
.L_x_14490:
[----:B-1----:R1:W2:Y:S02]  /*20910*/  SYNCS.PHASECHK.TRANS64.TRYWAIT P1, [R14+URZ+0x22850], R15 ;  /* 0x0228500f0e0075a7 */ /* 0x0022a4000802017f */
[----:B--2---:R-:W-:Y:S05]  /*20920*/  @!P1 NANOSLEEP.SYNCS 0x989680 ;  /* 0x009896800000995d */ /* 0x004fea0003900000 */
[----:B------:R-:W2:Y:S02]  /*20930*/  @!P1 SYNCS.PHASECHK.TRANS64 P1, [R14+URZ+0x22850], R15 ;  /* 0x0228500f0e0095a7 */ /* 0x000ea4000802007f */
[----:B--2---:R-:W-:Y:S05]  /*20940*/  @!P1 BRA `(.L_x_14490) ;  /* 0xfffffffc00f09947 */ /* 0x004fea000383ffff */
[----:B------:R-:W-:Y:S05]  /*20950*/  BRA `(.L_x_14489) ;  /* 0xfffffee800e47947 */ /* 0x000fea000383ffff */
.L_x_14497:
[----:B-1----:R1:W2:Y:S02]  /*20960*/  SYNCS.PHASECHK.TRANS64.TRYWAIT P1, [R14+URZ+0x22830], R15 ;  /* 0x0228300f0e0075a7 */ /* 0x0022a4000802017f */
[----:B--2---:R-:W-:Y:S05]  /*20970*/  @!P1 NANOSLEEP.SYNCS 0x989680 ;  /* 0x009896800000995d */ /* 0x004fea0003900000 */
[----:B------:R-:W2:Y:S02]  /*20980*/  @!P1 SYNCS.PHASECHK.TRANS64 P1, [R14+URZ+0x22830], R15 ;  /* 0x0228300f0e0095a7 */ /* 0x000ea4000802007f */
[----:B--2---:R-:W-:Y:S05]  /*20990*/  @!P1 BRA `(.L_x_14497) ;  /* 0xfffffffc00f09947 */ /* 0x004fea000383ffff */
[----:B------:R-:W-:Y:S05]  /*209a0*/  BRA `(.L_x_14496) ;  /* 0xfffffef000347947 */ /* 0x000fea000383ffff */
.L_x_14503:
[----:B-1----:R1:W2:Y:S02]  /*209b0*/  SYNCS.PHASECHK.TRANS64.TRYWAIT P1, [R14+URZ+0x22850], R15 ;  /* 0x0228500f0e0075a7 */ /* 0x0022a4000802017f */
[----:B--2---:R-:W-:Y:S05]  /*209c0*/  @!P1 NANOSLEEP.SYNCS 0x989680 ;  /* 0x009896800000995d */ /* 0x004fea0003900000 */
[----:B------:R-:W2:Y:S02]  /*209d0*/  @!P1 SYNCS.PHASECHK.TRANS64 P1, [R14+URZ+0x22850], R15 ;  /* 0x0228500f0e0095a7 */ /* 0x000ea4000802007f */
[----:B--2---:R-:W-:Y:S05]  /*209e0*/  @!P1 BRA `(.L_x_14503) ;  /* 0xfffffffc00f09947 */ /* 0x004fea000383ffff */
[----:B------:R-:W-:Y:S05]  /*209f0*/  BRA `(.L_x_14502) ;  /* 0xffffff10001c7947 */ /* 0x000fea000383ffff */
.L_x_14510:
[----:B------:R-:W-:Y:S02]  /*20a00*/  IMAD.MOV.U32 R13, RZ, RZ, R20 ;  /* 0x000000ffff0d7224 */ /* 0x000fe400078e0014 */
[----:B------:R-:W-:Y:S02]  /*20a10*/  IMAD.MOV.U32 R12, RZ, RZ, RZ ;  /* 0x000000ffff0c7224 */ /* 0x000fe400078e00ff */
[----:B------:R-:W-:Y:S02]  /*20a20*/  IMAD.MOV.U32 R11, RZ, RZ, 0x181f ;  /* 0x0000181fff0b7424 */ /* 0x000fe400078e00ff */
[----:B------:R-:W-:-:S07]  /*20a30*/  IMAD.MOV.U32 R15, RZ, RZ, -0x1 ;  /* 0xffffffffff0f7424 */ /* 0x000fce00078e00ff */
[----:B-----5:R-:W-:Y:S05]  /*20a40*/  WARPSYNC.COLLECTIVE R15, `(.L_x_14718) ;  /* 0x000000000f087348 */ /* 0x020fea0003c00000 */
[----:B------:R0:W1:Y:S02]  /*20a50*/  SHFL.IDX P6, R14, R13, R12, R11 ;  /* 0x0000000c0d0e7389 */ /* 0x00006400000c000b */
[----:B01---5:R-:W-:Y:S01]  /*20a60*/  ENDCOLLECTIVE ;  /* 0x000000000000791b */ /* 0x023fe20003800000 */
.L_x_14718:
[----:B------:R-:W-:Y:S02]  /*20a70*/  IMAD.MOV.U32 R13, RZ, RZ, R4 ;  /* 0x000000ffff0d7224 */ /* 0x000fe400078e0004 */
[----:B------:R-:W-:-:S07]  /*20a80*/  IMAD.MOV.U32 R3, RZ, RZ, R14 ;  /* 0x000000ffff037224 */ /* 0x000fce00078e000e */
[----:B------:R-:W-:Y:S05]  /*20a90*/  WARPSYNC.COLLECTIVE R15, `(.L_x_14719) ;  /* 0x000000000f087348 */ /* 0x000fea0003c00000 */
[----:B------:R0:W1:Y:S02]  /*20aa0*/  SHFL.IDX P6, R14, R13, R12, R11 ;  /* 0x0000000c0d0e7389 */ /* 0x00006400000c000b */
[----:B01----:R-:W-:Y:S01]  /*20ab0*/  ENDCOLLECTIVE ;  /* 0x000000000000791b */ /* 0x003fe20003800000 */
.L_x_14719:
[----:B------:R-:W-:Y:S05]  /*20ac0*/  BRA `(.L_x_14720) ;  /* 0xffffff38006c7947 */ /* 0x000fea000383ffff */
.L_x_14513:
        /* <DEDUP_REMOVED lines=8> */
.L_x_14722:
[----:B------:R-:W-:Y:S05]  /*20b50*/  BSYNC B1 ;  /* 0x0000000000017941 */ /* 0x000fea0003800000 */
.L_x_14721:
        /* <DEDUP_REMOVED lines=8> */
.L_x_14723:
[----:B------:R-:W-:Y:S05]  /*20be0*/  BRA `(.L_x_14724) ;  /* 0xffffff3800b47947 */ /* 0x000fea000383ffff */
.L_x_14516:
[----:B------:R-:W-:Y:S01]  /*20bf0*/  BSSY B1, `(.L_x_14725) ;  /* 0x0000008000017945 */ /* 0x000fe20003800000 */
[----:B---3--:R-:W-:Y:S02]  /*20c00*/  IMAD.MOV.U32 R13, RZ, RZ, R20 ;  /* 0x000000ffff0d7224 */ /* 0x008fe400078e0014 */
[----:B------:R-:W-:Y:S02]  /*20c10*/  IMAD.MOV.U32 R12, RZ, RZ, 0x2 ;  /* 0x00000002ff0c7424 */ /* 0x000fe400078e00ff */
[----:B------:R-:W-:Y:S02]  /*20c20*/  IMAD.MOV.U32 R11, RZ, RZ, 0x181f ;  /* 0x0000181fff0b7424 */ /* 0x000fe400078e00ff */
[----:B------:R-:W-:-:S07]  /*20c30*/  IMAD.MOV.U32 R15, RZ, RZ, -0x1 ;  /* 0xffffffffff0f7424 */ /* 0x000fce00078e00ff */
[----:B012-45:R-:W-:Y:S05]  /*20c40*/  WARPSYNC.COLLECTIVE R15, `(.L_x_14726) ;  /* 0x000000000f087348 */ /* 0x037fea0003c00000 */
[----:B--2---:R2:W3:Y:S02]  /*20c50*/  SHFL.IDX P6, R14, R13, R12, R11 ;  /* 0x0000000c0d0e7389 */ /* 0x0044e400000c000b */
[----:B012345:R-:W-:Y:S01]  /*20c60*/  ENDCOLLECTIVE ;  /* 0x000000000000791b */ /* 0x03ffe20003800000 */
.L_x_14726:
[----:B------:R-:W-:Y:S05]  /*20c70*/  BSYNC B1 ;  /* 0x0000000000017941 */ /* 0x000fea0003800000 */
.L_x_14725:
        /* <DEDUP_REMOVED lines=8> */
.L_x_14727:
[----:B------:R-:W-:Y:S05]  /*20d00*/  BRA `(.L_x_14728) ;  /* 0xffffff3800fc7947 */ /* 0x000fea000383ffff */
.L_x_14519:
        /* <DEDUP_REMOVED lines=8> */
.L_x_14730:
[----:B------:R-:W-:Y:S05]  /*20d90*/  BSYNC B1 ;  /* 0x0000000000017941 */ /* 0x000fea0003800000 */
.L_x_14729:
        /* <DEDUP_REMOVED lines=8> */
.L_x_14731:
[----:B------:R-:W-:Y:S05]  /*20e20*/  BRA `(.L_x_14732) ;  /* 0xffffff3c00447947 */ /* 0x000fea000383ffff */
.L_x_14521:
[----:B------:R-:W-:Y:S02]  /*20e30*/  IMAD.MOV.U32 R13, RZ, RZ, R4 ;  /* 0x000000ffff0d7224 */ /* 0x000fe400078e0004 */
[----:B------:R-:W-:Y:S02]  /*20e40*/  IMAD.MOV.U32 R12, RZ, RZ, RZ ;  /* 0x000000ffff0c7224 */ /* 0x000fe400078e00ff */
[----:B------:R-:W-:Y:S02]  /*20e50*/  IMAD.MOV.U32 R11, RZ, RZ, 0x1c1f ;  /* 0x00001c1fff0b7424 */ /* 0x000fe400078e00ff */
[----:B------:R-:W-:-:S07]  /*20e60*/  IMAD.MOV.U32 R15, RZ, RZ, -0x1 ;  /* 0xffffffffff0f7424 */ /* 0x000fce00078e00ff */
[----:B------:R-:W-:Y:S05]  /*20e70*/  WARPSYNC.COLLECTIVE R15, `(.L_x_14733) ;  /* 0x000000000f087348 */ /* 0x000fea0003c00000 */
[----:B------:R0:W1:Y:S02]  /*20e80*/  SHFL.IDX P6, R14, R13, R12, R11 ;  /* 0x0000000c0d0e7389 */ /* 0x00006400000c000b */
[----:B01----:R-:W-:Y:S01]  /*20e90*/  ENDCOLLECTIVE ;  /* 0x000000000000791b */ /* 0x003fe20003800000 */
.L_x_14733:
[----:B------:R-:W-:Y:S02]  /*20ea0*/  IMAD.MOV.U32 R13, RZ, RZ, R3 ;  /* 0x000000ffff0d7224 */ /* 0x000fe400078e0003 */
[----:B------:R-:W-:-:S07]  /*20eb0*/  IMAD.MOV.U32 R20, RZ, RZ, R14 ;  /* 0x000000ffff147224 */ /* 0x000fce00078e000e */
[----:B------:R-:W-:Y:S05]  /*20ec0*/  WARPSYNC.COLLECTIVE R15, `(.L_x_14734) ;  /* 0x000000000f087348 */ /* 0x000fea0003c00000 */
[----:B------:R0:W1:Y:S02]  /*20ed0*/  SHFL.IDX P6, R14, R13, R12, R11 ;  /* 0x0000000c0d0e7389 */ /* 0x00006400000c000b */
[----:B01----:R-:W-:Y:S01]  /*20ee0*/  ENDCOLLECTIVE ;  /* 0x000000000000791b */ /* 0x003fe20003800000 */
.L_x_14734:
[----:B------:R-:W-:Y:S01]  /*20ef0*/  IMAD.MOV.U32 R12, RZ, RZ, R14 ;  /* 0x000000ffff0c7224 */ /* 0x000fe200078e000e */
[----:B------:R-:W-:Y:S06]  /*20f00*/  BRA `(.L_x_14735) ;  /* 0xffffff4000447947 */ /* 0x000fec000383ffff */
.L_x_14524:
        /* <DEDUP_REMOVED lines=8> */
.L_x_14737:
[----:B------:R-:W-:Y:S05]  /*20f90*/  BSYNC B1 ;  /* 0x0000000000017941 */ /* 0x000fea0003800000 */
.L_x_14736:
        /* <DEDUP_REMOVED lines=8> */
.L_x_14738:
[----:B------:R-:W-:Y:S01]  /*21020*/  IMAD.MOV.U32 R3, RZ, RZ, R14 ;  /* 0x000000ffff037224 */ /* 0x000fe200078e000e */
[----:B------:R-:W-:Y:S06]  /*21030*/  BRA `(.L_x_14739) ;  /* 0xffffff4c001c7947 */ /* 0x000fec000383ffff */
.L_x_14528:
[----:B------:R-:W-:Y:S01]  /*21040*/  IMAD.MOV.U32 R13, RZ, RZ, R4 ;  /* 0x000000ffff0d7224 */ /* 0x000fe200078e0004 */
[----:B------:R-:W-:Y:S01]  /*21050*/  MOV R11, 0x181f ;  /* 0x0000181f000b7802 */ /* 0x000fe20000000f00 */
[----:B------:R-:W-:Y:S02]  /*21060*/  IMAD.MOV.U32 R12, RZ, RZ, RZ ;  /* 0x000000ffff0c7224 */ /* 0x000fe400078e00ff */
[----:B------:R-:W-:-:S07]  /*21070*/  IMAD.MOV.U32 R15, RZ, RZ, -0x1 ;  /* 0xffffffffff0f7424 */ /* 0x000fce00078e00ff */
[----:B0-----:R-:W-:Y:S05]  /*21080*/  WARPSYNC.COLLECTIVE R15, `(.L_x_14740) ;  /* 0x000000000f087348 */ /* 0x001fea0003c00000 */
[----:B------:R1:W2:Y:S02]  /*21090*/  SHFL.IDX P6, R14, R13, R12, R11 ;  /* 0x0000000c0d0e7389 */ /* 0x0002a400000c000b */
[----:B012---:R-:W-:Y:S01]  /*210a0*/  ENDCOLLECTIVE ;  /* 0x000000000000791b */ /* 0x007fe20003800000 */
.L_x_14740:
[----:B------:R-:W-:Y:S02]  /*210b0*/  IMAD.MOV.U32 R13, RZ, RZ, R0 ;  /* 0x000000ffff0d7224 */ /* 0x000fe400078e0000 */
[----:B------:R-:W-:-:S07]  /*210c0*/  IMAD.MOV.U32 R3, RZ, RZ, R14 ;  /* 0x000000ffff037224 */ /* 0x000fce00078e000e */
[----:B------:R-:W-:Y:S05]  /*210d0*/  WARPSYNC.COLLECTIVE R15, `(.L_x_14741) ;  /* 0x000000000f087348 */ /* 0x000fea0003c00000 */
[----:B------:R0:W1:Y:S02]  /*210e0*/  SHFL.IDX P6, R14, R13, R12, R11 ;  /* 0x0000000c0d0e7389 */ /* 0x00006400000c000b */
[----:B01----:R-:W-:Y:S01]  /*210f0*/  ENDCOLLECTIVE ;  /* 0x000000000000791b */ /* 0x003fe20003800000 */
.L_x_14741:
[----:B------:R-:W-:Y:S01]  /*21100*/  IMAD.MOV.U32 R9, RZ, RZ, R14 ;  /* 0x000000ffff097224 */ /* 0x000fe200078e000e */
[----:B------:R-:W-:Y:S06]  /*21110*/  BRA `(.L_x_14742) ;  /* 0xffffff60007c7947 */ /* 0x000fec000383ffff */
.L_x_14531:
        /* <DEDUP_REMOVED lines=8> */
.L_x_14744:
[----:B------:R-:W-:Y:S05]  /*211a0*/  BSYNC B1 ;  /* 0x0000000000017941 */ /* 0x000fea0003800000 */
.L_x_14743:
        /* <DEDUP_REMOVED lines=8> */
.L_x_14745:
[----:B------:R-:W-:Y:S01]  /*21230*/  IMAD.MOV.U32 R9, RZ, RZ, R14 ;  /* 0x000000ffff097224 */ /* 0x000fe200078e000e */
[----:B------:R-:W-:Y:S06]  /*21240*/  BRA `(.L_x_14746) ;  /* 0xffffff6000c47947 */ /* 0x000fec000383ffff */
.L_x_14534:
        /* <DEDUP_REMOVED lines=8> */
.L_x_14748:
[----:B------:R-:W-:Y:S05]  /*212d0*/  BSYNC B1 ;  /* 0x0000000000017941 */ /* 0x000fea0003800000 */
.L_x_14747:
        /* <DEDUP_REMOVED lines=8> */
.L_x_14749:
[----:B------:R-:W-:Y:S01]  /*21360*/  IMAD.MOV.U32 R9, RZ, RZ, R14 ;  /* 0x000000ffff097224 */ /* 0x000fe200078e000e */
[----:B------:R-:W-:Y:S06]  /*21370*/  BRA `(.L_x_14750) ;  /* 0xffffff6400087947 */ /* 0x000fec000383ffff */
.L_x_14537:
[----:B------:R-:W-:Y:S01]  /*21380*/  BSSY B1, `(.L_x_14751) ;  /* 0x0000008000017945 */ /* 0x000fe20003800000 */
[----:B0-----:R-:W-:Y:S02]  /*21390*/  IMAD.MOV.U32 R13, RZ, RZ, R4 ;  /* 0x000000ffff0d7224 */ /* 0x001fe400078e0004 */
[----:B------:R-:W-:Y:S02]  /*213a0*/  IMAD.MOV.U32 R12, RZ, RZ, 0x3 ;  /* 0x00000003ff0c7424 */ /* 0x000fe400078e00ff */
[----:B------:R-:W-:Y:S02]  /*213b0*/  IMAD.MOV.U32 R11, RZ, RZ, 0x181f ;  /* 0x0000181fff0b7424 */ /* 0x000fe400078e00ff */
[----:B------:R-:W-:-:S07]  /*213c0*/  IMAD.MOV.U32 R15, RZ, RZ, -0x1 ;  /* 0xffffffffff0f7424 */ /* 0x000fce00078e00ff */
[----:B-1234-:R-:W-:Y:S05]  /*213d0*/  WARPSYNC.COLLECTIVE R15, `(.L_x_14752) ;  /* 0x000000000f087348 */ /* 0x01efea0003c00000 */
[----:B------:R0:W0:Y:S02]  /*213e0*/  SHFL.IDX P6, R14, R13, R12, R11 ;  /* 0x0000000c0d0e7389 */ /* 0x00002400000c000b */
[----:B01234-:R-:W-:Y:S01]  /*213f0*/  ENDCOLLECTIVE ;  /* 0x000000000000791b */ /* 0x01ffe20003800000 */
.L_x_14752:
[----:B------:R-:W-:Y:S05]  /*21400*/  BSYNC B1 ;  /* 0x0000000000017941 */ /* 0x000fea0003800000 */
.L_x_14751:
        /* <DEDUP_REMOVED lines=8> */
.L_x_14753:
[----:B------:R-:W-:Y:S01]  /*21490*/  IMAD.MOV.U32 R9, RZ, RZ, R14 ;  /* 0x000000ffff097224 */ /* 0x000fe200078e000e */
[----:B------:R-:W-:Y:S06]  /*214a0*/  BRA `(.L_x_14754) ;  /* 0xffffff64004c7947 */ /* 0x000fec000383ffff */
.L_x_14556:
[----:B-1----:R-:W0:Y:S01]  /*214b0*/  S2R R11, SR_TID.X ;  /* 0x00000000000b7919 */ /* 0x002e220000002100 */
        /* <DEDUP_REMOVED lines=10> */
.L_x_14756:
[----:B------:R-:W-:Y:S05]  /*21560*/  BSYNC B1 ;  /* 0x0000000000017941 */ /* 0x000fea0003800000 */
.L_x_14755:
[----:B------:R-:W-:Y:S05]  /*21570*/  BRA `(.L_x_14757) ;  /* 0xffffff8000847947 */ /* 0x000fea000383ffff */
.L_x_14558:
[----:B------:R-:W-:Y:S01]  /*21580*/  BSSY B1, `(.L_x_14758) ;  /* 0x0000006000017945 */ /* 0x000fe20003800000 */
[----:B------:R-:W-:-:S07]  /*21590*/  IMAD.MOV.U32 R15, RZ, RZ, -0x1 ;  /* 0xffffffffff0f7424 */ /* 0x000fce00078e00ff */
[----:B01----:R-:W-:Y:S05]  /*215a0*/  WARPSYNC.COLLECTIVE R15, `(.L_x_14759) ;  /* 0x000000000f0c7348 */ /* 0x003fea0003c00000 */
[----:B------:R-:W-:Y:S02]  /*215b0*/  ELECT P6, UR62, PT ;  /* 0x00000000003e782f */ /* 0x000fe400038c0000 */
[----:B------:R-:W-:Y:S01]  /*215c0*/  MOV R14, UR62 ;  /* 0x0000003e000e7c02 */ /* 0x000fe20008000f00 */
[----:B01----:R-:W-:Y:S10]  /*215d0*/  ENDCOLLECTIVE ;  /* 0x000000000000791b */ /* 0x003ff40003800000 */
.L_x_14759:
[----:B------:R-:W-:Y:S05]  /*215e0*/  BSYNC B1 ;  /* 0x0000000000017941 */ /* 0x000fea0003800000 */
.L_x_14758:
[----:B------:R-:W-:Y:S05]  /*215f0*/  BRA `(.L_x_14557) ;  /* 0xffffff80007c7947 */ /* 0x000fea000383ffff */
.L_x_14560:
[----:B0-----:R0:W2:Y:S02]  /*21600*/  SYNCS.PHASECHK.TRANS64.TRYWAIT P0, [R22+URZ+0x22820], R3 ;  /* 0x02282003160075a7 */ /* 0x0010a4000800017f */
[----:B--2---:R-:W-:Y:S05]  /*21610*/  @!P0 NANOSLEEP.SYNCS 0x989680 ;  /* 0x009896800000895d */ /* 0x004fea0003900000 */
[----:B------:R-:W2:Y:S02]  /*21620*/  @!P0 SYNCS.PHASECHK.TRANS64 P0, [R22+URZ+0x22820], R3 ;  /* 0x02282003160085a7 */ /* 0x000ea4000800007f */
[----:B--2---:R-:W-:Y:S05]  /*21630*/  @!P0 BRA `(.L_x_14560) ;  /* 0xfffffffc00f08947 */ /* 0x004fea000383ffff */
[----:B------:R-:W-:Y:S05]  /*21640*/  BRA `(.L_x_14760) ;  /* 0xffffff80008c7947 */ /* 0x000fea000383ffff */
.L_x_14564:
[----:B0-----:R0:W2:Y:S02]  /*21650*/  SYNCS.PHASECHK.TRANS64.TRYWAIT P0, [R3+URZ+0x228a0], R9 ;  /* 0x0228a009030075a7 */ /* 0x0010a4000800017f */
[----:B--2---:R-:W-:Y:S05]  /*21660*/  @!P0 NANOSLEEP.SYNCS 0x989680 ;  /* 0x009896800000895d */ /* 0x004fea0003900000 */
[----:B------:R-:W2:Y:S02]  /*21670*/  @!P0 SYNCS.PHASECHK.TRANS64 P0, [R3+URZ+0x228a0], R9 ;  /* 0x0228a009030085a7 */ /* 0x000ea4000800007f */
[----:B--2---:R-:W-:Y:S05]  /*21680*/  @!P0 BRA `(.L_x_14564) ;  /* 0xfffffffc00f08947 */ /* 0x004fea000383ffff */
[----:B------:R-:W-:Y:S05]  /*21690*/  BRA `(.L_x_14761) ;  /* 0xffffff8000a47947 */ /* 0x000fea000383ffff */
.L_x_14569:
[----:B-1----:R1:W2:Y:S02]  /*216a0*/  SYNCS.PHASECHK.TRANS64.TRYWAIT P0, [R3+URZ+0x228c0], R9 ;  /* 0x0228c009030075a7 */ /* 0x0022a4000800017f */
[----:B--2---:R-:W-:Y:S05]  /*216b0*/  @!P0 NANOSLEEP.SYNCS 0x989680 ;  /* 0x009896800000895d */ /* 0x004fea0003900000 */
[----:B------:R-:W2:Y:S02]  /*216c0*/  @!P0 SYNCS.PHASECHK.TRANS64 P0, [R3+URZ+0x228c0], R9 ;  /* 0x0228c009030085a7 */ /* 0x000ea4000800007f */
[----:B--2---:R-:W-:Y:S05]  /*216d0*/  @!P0 BRA `(.L_x_14569) ;  /* 0xfffffffc00f08947 */ /* 0x004fea000383ffff */
[----:B------:R-:W-:Y:S05]  /*216e0*/  BRA `(.L_x_14762) ;  /* 0xffffff8400207947 */ /* 0x000fea000383ffff */
.L_x_14579:
[----:B0-----:R0:W2:Y:S02]  /*216f0*/  SYNCS.PHASECHK.TRANS64.TRYWAIT P1, [R9+URZ+0x228a0], R2 ;  /* 0x0228a002090075a7 */ /* 0x0010a4000802017f */
[----:B--2---:R-:W-:Y:S05]  /*21700*/  @!P1 NANOSLEEP.SYNCS 0x989680 ;  /* 0x009896800000995d */ /* 0x004fea0003900000 */
[----:B------:R-:W2:Y:S02]  /*21710*/  @!P1 SYNCS.PHASECHK.TRANS64 P1, [R9+URZ+0x228a0], R2 ;  /* 0x0228a002090095a7 */ /* 0x000ea4000802007f */
[----:B--2---:R-:W-:Y:S05]  /*21720*/  @!P1 BRA `(.L_x_14579) ;  /* 0xfffffffc00f09947 */ /* 0x004fea000383ffff */
[----:B------:R-:W-:Y:S05]  /*21730*/  BRA `(.L_x_14763) ;  /* 0xffffff8800947947 */ /* 0x000fea000383ffff */
.L_x_14584:
[----:B-1----:R1:W2:Y:S02]  /*21740*/  SYNCS.PHASECHK.TRANS64.TRYWAIT P1, [R9+URZ+0x228c0], R2 ;  /* 0x0228c002090075a7 */ /* 0x0022a4000802017f */
[----:B--2---:R-:W-:Y:S05]  /*21750*/  @!P1 NANOSLEEP.SYNCS 0x989680 ;  /* 0x009896800000995d */ /* 0x004fea0003900000 */
[----:B------:R-:W2:Y:S02]  /*21760*/  @!P1 SYNCS.PHASECHK.TRANS64 P1, [R9+URZ+0x228c0], R2 ;  /* 0x0228c002090095a7 */ /* 0x000ea4000802007f */
[----:B--2---:R-:W-:Y:S05]  /*21770*/  @!P1 BRA `(.L_x_14584) ;  /* 0xfffffffc00f09947 */ /* 0x004fea000383ffff */
[----:B------:R-:W-:Y:S05]  /*21780*/  BRA `(.L_x_14764) ;  /* 0xffffff8c000c7947 */ /* 0x000fea000383ffff */
.L_x_14602:
        /* <DEDUP_REMOVED lines=11> */
.L_x_14766:
[----:B------:R-:W-:Y:S05]  /*21840*/  BSYNC B0 ;  /* 0x0000000000007941 */ /* 0x000fea0003800000 */
.L_x_14765:
[----:B------:R-:W-:Y:S05]  /*21850*/  BRA `(.L_x_14767) ;  /* 0xffffff9c00547947 */ /* 0x000fea000383ffff */
.L_x_14605:
[----:B0-----:R0:W1:Y:S02]  /*21860*/  SYNCS.PHASECHK.TRANS64.TRYWAIT P0, [R32+URZ+0x22840], R0 ;  /* 0x02284000200075a7 */ /* 0x001064000800017f */
[----:B-1----:R-:W-:Y:S05]  /*21870*/  @!P0 NANOSLEEP.SYNCS 0x989680 ;  /* 0x009896800000895d */ /* 0x002fea0003900000 */
[----:B------:R-:W1:Y:S02]  /*21880*/  @!P0 SYNCS.PHASECHK.TRANS64 P0, [R32+URZ+0x22840], R0 ;  /* 0x02284000200085a7 */ /* 0x000e64000800007f */
[----:B-1----:R-:W-:Y:S05]  /*21890*/  @!P0 BRA `(.L_x_14605) ;  /* 0xfffffffc00f08947 */ /* 0x002fea000383ffff */
[----:B------:R-:W-:Y:S05]  /*218a0*/  BRA `(.L_x_14768) ;  /* 0xffffff9c00707947 */ /* 0x000fea000383ffff */
.L_x_14606:
        /* <DEDUP_REMOVED lines=8> */
.L_x_14770:
[----:B------:R-:W-:Y:S05]  /*21930*/  BSYNC B0 ;  /* 0x0000000000007941 */ /* 0x000fea0003800000 */
.L_x_14769:
        /* <DEDUP_REMOVED lines=9> */
.L_x_14771:
[----:B------:R-:W-:Y:S02]  /*219d0*/  IMAD.MOV.U32 R13, RZ, RZ, R4 ;  /* 0x000000ffff0d7224 */ /* 0x000fe400078e0004 */
[----:B------:R-:W-:Y:S02]  /*219e0*/  IMAD.MOV.U32 R12, RZ, RZ, 0x1 ;  /* 0x00000001ff0c7424 */ /* 0x000fe400078e00ff */
[----:B------:R-:W-:-:S07]  /*219f0*/  IMAD.MOV.U32 R3, RZ, RZ, R14 ;  /* 0x000000ffff037224 */ /* 0x000fce00078e000e */
[----:B------:R-:W-:Y:S05]  /*21a00*/  WARPSYNC.COLLECTIVE R15, `(.L_x_14772) ;  /* 0x000000000f087348 */ /* 0x000fea0003c00000 */
[----:B------:R0:W1:Y:S02]  /*21a10*/  SHFL.IDX P6, R14, R13, R12, R11 ;  /* 0x0000000c0d0e7389 */ /* 0x00006400000c000b */
[----:B01----:R-:W-:Y:S01]  /*21a20*/  ENDCOLLECTIVE ;  /* 0x000000000000791b */ /* 0x003fe20003800000 */
.L_x_14772:
        /* <DEDUP_REMOVED lines=15> */
.L_x_14773:
[----:B------:R-:W-:Y:S02]  /*21b20*/  @P0 IMAD R7, R5, 0x2, R22 ;  /* 0x0000000205070824 */ /* 0x000fe400078e0216 */
[----:B------:R-:W-:Y:S02]  /*21b30*/  IMAD.MOV.U32 R13, RZ, RZ, R4 ;  /* 0x000000ffff0d7224 */ /* 0x000fe400078e0004 */
[----:B------:R-:W-:Y:S01]  /*21b40*/  IMAD.MOV.U32 R12, RZ, RZ, 0x2 ;  /* 0x00000002ff0c7424 */ /* 0x000fe200078e00ff */
[----:B------:R-:W-:-:S07]  /*21b50*/  MOV R3, R14 ;  /* 0x0000000e00037202 */ /* 0x000fce0000000f00 */
[----:B------:R-:W-:Y:S05]  /*21b60*/  WARPSYNC.COLLECTIVE R15, `(.L_x_14774) ;  /* 0x000000000f087348 */ /* 0x000fea0003c00000 */
[----:B------:R0:W1:Y:S02]  /*21b70*/  SHFL.IDX P6, R14, R13, R12, R11 ;  /* 0x0000000c0d0e7389 */ /* 0x00006400000c000b */
[----:B01----:R-:W-:Y:S01]  /*21b80*/  ENDCOLLECTIVE ;  /* 0x000000000000791b */ /* 0x003fe20003800000 */
.L_x_14774:
        /* <DEDUP_REMOVED lines=15> */
.L_x_14775:
[----:B------:R-:W-:Y:S02]  /*21c80*/  @P0 IMAD R7, R5, 0x2, R22 ;  /* 0x0000000205070824 */ /* 0x000fe400078e0216 */
[----:B------:R-:W-:Y:S02]  /*21c90*/  IMAD.MOV.U32 R13, RZ, RZ, R4 ;  /* 0x000000ffff0d7224 */ /* 0x000fe400078e0004 */
[----:B------:R-:W-:Y:S02]  /*21ca0*/  IMAD.MOV.U32 R12, RZ, RZ, 0x3 ;  /* 0x00000003ff0c7424 */ /* 0x000fe400078e00ff */
[----:B------:R-:W-:-:S07]  /*21cb0*/  IMAD.MOV.U32 R3, RZ, RZ, R14 ;  /* 0x000000ffff037224 */ /* 0x000fce00078e000e */
[----:B------:R-:W-:Y:S05]  /*21cc0*/  WARPSYNC.COLLECTIVE R15, `(.L_x_14776) ;  /* 0x000000000f087348 */ /* 0x000fea0003c00000 */
[----:B------:R0:W1:Y:S02]  /*21cd0*/  SHFL.IDX P6, R14, R13, R12, R11 ;  /* 0x0000000c0d0e7389 */ /* 0x00006400000c000b */
[----:B01----:R-:W-:Y:S01]  /*21ce0*/  ENDCOLLECTIVE ;  /* 0x000000000000791b */ /* 0x003fe20003800000 */
.L_x_14776:
        /* <DEDUP_REMOVED lines=15> */
.L_x_14777:
[----:B------:R-:W-:Y:S02]  /*21de0*/  @P0 IMAD R7, R5, 0x2, R22 ;  /* 0x0000000205070824 */ /* 0x000fe400078e0216 */
[----:B------:R-:W-:Y:S02]  /*21df0*/  IMAD.MOV.U32 R13, RZ, RZ, R4 ;  /* 0x000000ffff0d7224 */ /* 0x000fe400078e0004 */
[----:B------:R-:W-:Y:S02]  /*21e00*/  IMAD.MOV.U32 R12, RZ, RZ, 0x4 ;  /* 0x00000004ff0c7424 */ /* 0x000fe400078e00ff */
[----:B------:R-:W-:-:S07]  /*21e10*/  IMAD.MOV.U32 R3, RZ, RZ, R14 ;  /* 0x000000ffff037224 */ /* 0x000fce00078e000e */
[----:B------:R-:W-:Y:S05]  /*21e20*/  WARPSYNC.COLLECTIVE R15, `(.L_x_14778) ;  /* 0x000000000f087348 */ /* 0x000fea0003c00000 */
[----:B------:R0:W1:Y:S02]  /*21e30*/  SHFL.IDX P6, R14, R13, R12, R11 ;  /* 0x0000000c0d0e7389 */ /* 0x00006400000c000b */
[----:B01----:R-:W-:Y:S01]  /*21e40*/  ENDCOLLECTIVE ;  /* 0x000000000000791b */ /* 0x003fe20003800000 */
.L_x_14778:
        /* <DEDUP_REMOVED lines=15> */
.L_x_14779:
[----:B------:R-:W-:Y:S02]  /*21f40*/  @P0 IMAD R7, R5, 0x2, R22 ;  /* 0x0000000205070824 */ /* 0x000fe400078e0216 */
[----:B------:R-:W-:Y:S02]  /*21f50*/  IMAD.MOV.U32 R13, RZ, RZ, R4 ;  /* 0x000000ffff0d7224 */ /* 0x000fe400078e0004 */
[----:B------:R-:W-:Y:S02]  /*21f60*/  IMAD.MOV.U32 R12, RZ, RZ, 0x5 ;  /* 0x00000005ff0c7424 */ /* 0x000fe400078e00ff */
[----:B------:R-:W-:-:S07]  /*21f70*/  IMAD.MOV.U32 R3, RZ, RZ, R14 ;  /* 0x000000ffff037224 */ /* 0x000fce00078e000e */
[----:B------:R-:W-:Y:S05]  /*21f80*/  WARPSYNC.COLLECTIVE R15, `(.L_x_14780) ;  /* 0x000000000f087348 */ /* 0x000fea0003c00000 */
[----:B------:R0:W1:Y:S02]  /*21f90*/  SHFL.IDX P6, R14, R13, R12, R11 ;  /* 0x0000000c0d0e7389 */ /* 0x00006400000c000b */
[----:B01----:R-:W-:Y:S01]  /*21fa0*/  ENDCOLLECTIVE ;  /* 0x000000000000791b */ /* 0x003fe20003800000 */
.L_x_14780:
        /* <DEDUP_REMOVED lines=10> */
.L_x_14781:
[----:B------:R-:W-:Y:S01]  /*22050*/  @!PT LDS RZ, [RZ] ;  /* 0x00000000fffff984 */ /* 0x000fe20000000800 */
[----:B------:R-:W-:Y:S01]  /*22060*/  @!PT LDS RZ, [RZ] ;  /* 0x00000000fffff984 */ /* 0x000fe20000000800 */
[----:B------:R-:W-:Y:S01]  /*22070*/  @!PT LDS RZ, [RZ] ;  /* 0x00000000fffff984 */ /* 0x000fe20000000800 */
[----:B------:R0:W-:Y:S01]  /*22080*/  @P0 LDGSTS.E.BYPASS.LTC128B.128 [R7+0x1e400], desc[UR42][R2.64], !P2 ;  /* 0x1e40000002070fae */ /* 0x0001e2000d101d6a */
[----:B------:R-:W-:Y:S01]  /*22090*/  IMAD.MOV.U32 R0, RZ, RZ, R14 ;  /* 0x000000ffff007224 */ /* 0x000fe200078e000e */
[----:B------:R-:W-:Y:S06]  /*220a0*/  BRA `(.L_x_14782) ;  /* 0xffffff9800c47947 */ /* 0x000fec000383ffff */
.L_x_14611:
[----:B------:R-:W-:Y:S01]  /*220b0*/  IMAD.MOV.U32 R13, RZ, RZ, R4 ;  /* 0x000000ffff0d7224 */ /* 0x000fe200078e0004 */
[----:B------:R-:W-:Y:S01]  /*220c0*/  MOV R12, RZ ;  /* 0x000000ff000c7202 */ /* 0x000fe20000000f00 */
[----:B------:R-:W-:Y:S02]  /*220d0*/  IMAD.MOV.U32 R11, RZ, RZ, 0x181f ;  /* 0x0000181fff0b7424 */ /* 0x000fe400078e00ff */
[----:B------:R-:W-:Y:S02]  /*220e0*/  IMAD.MOV.U32 R15, RZ, RZ, -0x1 ;  /* 0xffffffffff0f7424 */ /* 0x000fe400078e00ff */
[----:B-----5:R-:W-:Y:S02]  /*220f0*/  IMAD R5, R20, R7, RZ ;  /* 0x0000000714057224 */ /* 0x020fe400078e02ff */
[----:B------:R-:W-:-:S07]  /*22100*/  IMAD R17, R17, 0x80, R10 ;  /* 0x0000008011117824 */ /* 0x000fce00078e020a */
[----:B-1----:R-:W-:Y:S05]  /*22110*/  WARPSYNC.COLLECTIVE R15, `(.L_x_14783) ;  /* 0x000000000f087348 */ /* 0x002fea0003c00000 */
[----:B------:R0:W2:Y:S02]  /*22120*/  SHFL.IDX P6, R14, R13, R12, R11 ;  /* 0x0000000c0d0e7389 */ /* 0x0000a400000c000b */
[----:B012---:R-:W-:Y:S01]  /*22130*/  ENDCOLLECTIVE ;  /* 0x000000000000791b */ /* 0x007fe20003800000 */
.L_x_14783:
[C---:B------:R-:W-:Y:S01]  /*22140*/  VIADD R6, R17.reuse, 0x10 ;  /* 0x0000001011067836 */ /* 0x040fe20000000000 */
[----:B------:R-:W-:Y:S01]  /*22150*/  ISETP.GE.AND P0, PT, R17, R5, PT ;  /* 0x000000051100720c */ /* 0x000fe20003f06270 */
[----:B------:R-:W-:Y:S02]  /*22160*/  IMAD.MOV.U32 R13, RZ, RZ, R0 ;  /* 0x000000ffff0d7224 */ /* 0x000fe400078e0000 */
[----:B------:R-:W-:-:S10]  /*22170*/  IMAD.MOV.U32 R2, RZ, RZ, R14 ;  /* 0x000000ffff027224 */ /* 0x000fd400078e000e */
[----:B------:R-:W-:Y:S05]  /*22180*/  WARPSYNC.COLLECTIVE R15, `(.L_x_14784) ;  /* 0x000000000f087348 */ /* 0x000fea0003c00000 */
[----:B------:R0:W1:Y:S02]  /*22190*/  SHFL.IDX P6, R14, R13, R12, R11 ;  /* 0x0000000c0d0e7389 */ /* 0x00006400000c000b */
[----:B01----:R-:W-:Y:S01]  /*221a0*/  ENDCOLLECTIVE ;  /* 0x000000000000791b */ /* 0x003fe20003800000 */
.L_x_14784:
[----:B------:R-:W-:Y:S02]  /*221b0*/  IMAD.MOV.U32 R13, RZ, RZ, R4 ;  /* 0x000000ffff0d7224 */ /* 0x000fe400078e0004 */
[----:B------:R-:W-:Y:S02]  /*221c0*/  IMAD.MOV.U32 R12, RZ, RZ, 0x1 ;  /* 0x00000001ff0c7424 */ /* 0x000fe400078e00ff */
[----:B------:R-:W-:-:S07]  /*221d0*/  IMAD.MOV.U32 R3, RZ, RZ, R14 ;  /* 0x000000ffff037224 */ /* 0x000fce00078e000e */
[----:B------:R-:W-:Y:S05]  /*221e0*/  WARPSYNC.COLLECTIVE R15, `(.L_x_14785) ;  /* 0x000000000f087348 */ /* 0x000fea0003c00000 */
[----:B------:R0:W1:Y:S02]  /*221f0*/  SHFL.IDX P6, R14, R13, R12, R11 ;  /* 0x0000000c0d0e7389 */ /* 0x00006400000c000b */
[----:B01----:R-:W-:Y:S01]  /*22200*/  ENDCOLLECTIVE ;  /* 0x000000000000791b */ /* 0x003fe20003800000 */
.L_x_14785:
        /* <DEDUP_REMOVED lines=15> */
.L_x_14786:
[----:B------:R-:W-:Y:S02]  /*22300*/  IMAD.MOV.U32 R13, RZ, RZ, R4 ;  /* 0x000000ffff0d7224 */ /* 0x000fe400078e0004 */
[----:B------:R-:W-:Y:S02]  /*22310*/  IMAD.MOV.U32 R12, RZ, RZ, 0x2 ;  /* 0x00000002ff0c7424 */ /* 0x000fe400078e00ff */
[----:B------:R-:W-:-:S07]  /*22320*/  IMAD.MOV.U32 R3, RZ, RZ, R14 ;  /* 0x000000ffff037224 */ /* 0x000fce00078e000e */
[----:B------:R-:W-:Y:S05]  /*22330*/  WARPSYNC.COLLECTIVE R15, `(.L_x_14787) ;  /* 0x000000000f087348 */ /* 0x000fea0003c00000 */
[----:B------:R0:W1:Y:S02]  /*22340*/  SHFL.IDX P6, R14, R13, R12, R11 ;  /* 0x0000000c0d0e7389 */ /* 0x00006400000c000b */
[----:B01----:R-:W-:Y:S01]  /*22350*/  ENDCOLLECTIVE ;  /* 0x000000000000791b */ /* 0x003fe20003800000 */
.L_x_14787:
        /* <DEDUP_REMOVED lines=16> */
.L_x_14788:
[----:B------:R-:W-:Y:S02]  /*22460*/  IMAD.MOV.U32 R13, RZ, RZ, R4 ;  /* 0x000000ffff0d7224 */ /* 0x000fe400078e0004 */
[----:B------:R-:W-:Y:S02]  /*22470*/  IMAD.MOV.U32 R12, RZ, RZ, 0x3 ;  /* 0x00000003ff0c7424 */ /* 0x000fe400078e00ff */
[----:B------:R-:W-:-:S07]  /*22480*/  IMAD.MOV.U32 R3, RZ, RZ, R14 ;  /* 0x000000ffff037224 */ /* 0x000fce00078e000e */
[----:B------:R-:W-:Y:S05]  /*22490*/  WARPSYNC.COLLECTIVE R15, `(.L_x_14789) ;  /* 0x000000000f087348 */ /* 0x000fea0003c00000 */
[----:B------:R0:W1:Y:S02]  /*224a0*/  SHFL.IDX P6, R14, R13, R12, R11 ;  /* 0x0000000c0d0e7389 */ /* 0x00006400000c000b */
[----:B01----:R-:W-:Y:S01]  /*224b0*/  ENDCOLLECTIVE ;  /* 0x000000000000791b */ /* 0x003fe20003800000 */
.L_x_14789:
        /* <DEDUP_REMOVED lines=16> */
.L_x_14790:
[----:B------:R-:W-:Y:S01]  /*225c0*/  MOV R13, R4 ;  /* 0x00000004000d7202 */ /* 0x000fe20000000f00 */
[----:B------:R-:W-:Y:S02]  /*225d0*/  IMAD.MOV.U32 R12, RZ, RZ, 0x4 ;  /* 0x00000004ff0c7424 */ /* 0x000fe400078e00ff */
[----:B------:R-:W-:-:S07]  /*225e0*/  IMAD.MOV.U32 R3, RZ, RZ, R14 ;  /* 0x000000ffff037224 */ /* 0x000fce00078e000e */
[----:B------:R-:W-:Y:S05]  /*225f0*/  WARPSYNC.COLLECTIVE R15, `(.L_x_14791) ;  /* 0x000000000f087348 */ /* 0x000fea0003c00000 */
[----:B------:R0:W1:Y:S02]  /*22600*/  SHFL.IDX P6, R14, R13, R12, R11 ;  /* 0x0000000c0d0e7389 */ /* 0x00006400000c000b */
[----:B01----:R-:W-:Y:S01]  /*22610*/  ENDCOLLECTIVE ;  /* 0x000000000000791b */ /* 0x003fe20003800000 */
.L_x_14791:
        /* <DEDUP_REMOVED lines=16> */
.L_x_14792:
[----:B------:R-:W-:Y:S02]  /*22720*/  IMAD.MOV.U32 R13, RZ, RZ, R4 ;  /* 0x000000ffff0d7224 */ /* 0x000fe400078e0004 */
[----:B------:R-:W-:Y:S02]  /*22730*/  IMAD.MOV.U32 R12, RZ, RZ, 0x5 ;  /* 0x00000005ff0c7424 */ /* 0x000fe400078e00ff */
[----:B------:R-:W-:-:S07]  /*22740*/  IMAD.MOV.U32 R3, RZ, RZ, R14 ;  /* 0x000000ffff037224 */ /* 0x000fce00078e000e */
[----:B------:R-:W-:Y:S05]  /*22750*/  WARPSYNC.COLLECTIVE R15, `(.L_x_14793) ;  /* 0x000000000f087348 */ /* 0x000fea0003c00000 */
[----:B------:R0:W1:Y:S02]  /*22760*/  SHFL.IDX P6, R14, R13, R12, R11 ;  /* 0x0000000c0d0e7389 */ /* 0x00006400000c000b */
[----:B01----:R-:W-:Y:S01]  /*22770*/  ENDCOLLECTIVE ;  /* 0x000000000000791b */ /* 0x003fe20003800000 */
.L_x_14793:
        /* <DEDUP_REMOVED lines=16> */
.L_x_14794:
[----:B------:R-:W-:Y:S02]  /*22880*/  IMAD.MOV.U32 R13, RZ, RZ, R4 ;  /* 0x000000ffff0d7224 */ /* 0x000fe400078e0004 */
[----:B------:R-:W-:Y:S02]  /*22890*/  IMAD.MOV.U32 R12, RZ, RZ, 0x6 ;  /* 0x00000006ff0c7424 */ /* 0x000fe400078e00ff */
[----:B------:R-:W-:-:S07]  /*228a0*/  IMAD.MOV.U32 R3, RZ, RZ, R14 ;  /* 0x000000ffff037224 */ /* 0x000fce00078e000e */
[----:B------:R-:W-:Y:S05]  /*228b0*/  WARPSYNC.COLLECTIVE R15, `(.L_x_14795) ;  /* 0x000000000f087348 */ /* 0x000fea0003c00000 */
[----:B------:R0:W1:Y:S02]  /*228c0*/  SHFL.IDX P6, R14, R13, R12, R11 ;  /* 0x0000000c0d0e7389 */ /* 0x00006400000c000b */
[----:B01----:R-:W-:Y:S01]  /*228d0*/  ENDCOLLECTIVE ;  /* 0x000000000000791b */ /* 0x003fe20003800000 */
.L_x_14795:
        /* <DEDUP_REMOVED lines=16> */
.L_x_14796:
[----:B------:R-:W-:Y:S02]  /*229e0*/  IMAD.MOV.U32 R13, RZ, RZ, R4 ;  /* 0x000000ffff0d7224 */ /* 0x000fe400078e0004 */
[----:B------:R-:W-:Y:S02]  /*229f0*/  IMAD.MOV.U32 R12, RZ, RZ, 0x7 ;  /* 0x00000007ff0c7424 */ /* 0x000fe400078e00ff */
[----:B------:R-:W-:-:S07]  /*22a00*/  IMAD.MOV.U32 R3, RZ, RZ, R14 ;  /* 0x000000ffff037224 */ /* 0x000fce00078e000e */
[----:B------:R-:W-:Y:S05]  /*22a10*/  WARPSYNC.COLLECTIVE R15, `(.L_x_14797) ;  /* 0x000000000f087348 */ /* 0x000fea0003c00000 */
[----:B------:R0:W1:Y:S02]  /*22a20*/  SHFL.IDX P6, R14, R13, R12, R11 ;  /* 0x0000000c0d0e7389 */ /* 0x00006400000c000b */
[----:B01----:R-:W-:Y:S01]  /*22a30*/  ENDCOLLECTIVE ;  /* 0x000000000000791b */ /* 0x003fe20003800000 */
.L_x_14797:
        /* <DEDUP_REMOVED lines=10> */
.L_x_14798:
[----:B------:R-:W-:Y:S01]  /*22ae0*/  @!PT LDS RZ, [RZ] ;  /* 0x00000000fffff984 */ /* 0x000fe20000000800 */
[----:B------:R-:W-:Y:S01]  /*22af0*/  @!PT LDS RZ, [RZ] ;  /* 0x00000000fffff984 */ /* 0x000fe20000000800 */
[----:B------:R-:W-:Y:S01]  /*22b00*/  @!PT LDS RZ, [RZ] ;  /* 0x00000000fffff984 */ /* 0x000fe20000000800 */
[----:B------:R0:W-:Y:S01]  /*22b10*/  @!P0 LDGSTS.E.BYPASS.LTC128B.128 [R8+0x1b400], desc[UR42][R2.64], !P1 ;  /* 0x1b40000002088fae */ /* 0x0001e2000c901d6a */
[----:B------:R-:W-:Y:S01]  /*22b20*/  IMAD.MOV.U32 R0, RZ, RZ, R14 ;  /* 0x000000ffff007224 */ /* 0x000fe200078e000e */
[----:B------:R-:W-:Y:S06]  /*22b30*/  BRA `(.L_x_14799) ;  /* 0xffffff9c00407947 */ /* 0x000fec000383ffff */
.L_x_14614:
[----:B0-----:R0:W2:Y:S02]  /*22b40*/  SYNCS.PHASECHK.TRANS64.TRYWAIT P0, [R22+URZ+0x22820], R3 ;  /* 0x02282003160075a7 */ /* 0x0010a4000800017f */
[----:B--2---:R-:W-:Y:S05]  /*22b50*/  @!P0 NANOSLEEP.SYNCS 0x989680 ;  /* 0x009896800000895d */ /* 0x004fea0003900000 */
[----:B------:R-:W2:Y:S02]  /*22b60*/  @!P0 SYNCS.PHASECHK.TRANS64 P0, [R22+URZ+0x22820], R3 ;  /* 0x02282003160085a7 */ /* 0x000ea4000800007f */
[----:B--2---:R-:W-:Y:S05]  /*22b70*/  @!P0 BRA `(.L_x_14614) ;  /* 0xfffffffc00f08947 */ /* 0x004fea000383ffff */
[----:B------:R-:W-:Y:S05]  /*22b80*/  BRA `(.L_x_14800) ;  /* 0xffffff9c009c7947 */ /* 0x000fea000383ffff */
.L_x_14617:
[----:B0-----:R0:W2:Y:S02]  /*22b90*/  SYNCS.PHASECHK.TRANS64.TRYWAIT P0, [R32+URZ+0x22860], R3 ;  /* 0x02286003200075a7 */ /* 0x0010a4000800017f */
[----:B--2---:R-:W-:Y:S05]  /*22ba0*/  @!P0 NANOSLEEP.SYNCS 0x989680 ;  /* 0x009896800000895d */ /* 0x004fea0003900000 */
[----:B------:R-:W2:Y:S02]  /*22bb0*/  @!P0 SYNCS.PHASECHK.TRANS64 P0, [R32+URZ+0x22860], R3 ;  /* 0x02286003200085a7 */ /* 0x000ea4000800007f */
[----:B--2---:R-:W-:Y:S05]  /*22bc0*/  @!P0 BRA `(.L_x_14617) ;  /* 0xfffffffc00f08947 */ /* 0x004fea000383ffff */
[----:B------:R-:W-:Y:S05]  /*22bd0*/  BRA `(.L_x_14801) ;  /* 0xffffff9c00ac7947 */ /* 0x000fea000383ffff */
.L_x_14618:
        /* <DEDUP_REMOVED lines=8> */
.L_x_14803:
[----:B------:R-:W-:Y:S05]  /*22c60*/  BSYNC B0 ;  /* 0x0000000000007941 */ /* 0x000fea0003800000 */
.L_x_14802:
[----:B------:R-:W0:Y:S01]  /*22c70*/  S2R R7, SR_TID.X ;  /* 0x0000000000077919 */ /* 0x000e220000002100 */
[----:B------:R-:W-:Y:S01]  /*22c80*/  MOV R13, R5 ;  /* 0x00000005000d7202 */ /* 0x000fe20000000f00 */
[----:B------:R-:W-:Y:S01]  /*22c90*/  IMAD.MOV.U32 R12, RZ, RZ, RZ ;  /* 0x000000ffff0c7224 */ /* 0x000fe200078e00ff */
[C---:B------:R-:W-:Y:S01]  /*22ca0*/  LOP3.LUT P2, RZ, R35.reuse, 0x2, RZ, 0xc0, !PT ;  /* 0x0000000223ff7812 */ /* 0x040fe2000784c0ff */
[----:B------:R-:W-:Y:S01]  /*22cb0*/  IMAD.MOV.U32 R11, RZ, RZ, 0x181f ;  /* 0x0000181fff0b7424 */ /* 0x000fe200078e00ff */
[----:B------:R-:W-:Y:S01]  /*22cc0*/  LOP3.LUT P1, RZ, R35, 0x4, RZ, 0xc0, !PT ;  /* 0x0000000423ff7812 */ /* 0x000fe2000782c0ff */
[----:B------:R-:W-:Y:S02]  /*22cd0*/  IMAD.MOV.U32 R15, RZ, RZ, -0x1 ;  /* 0xffffffffff0f7424 */ /* 0x000fe400078e00ff */
[----:B------:R-:W-:Y:S01]  /*22ce0*/  IMAD.MOV.U32 R3, RZ, RZ, R14 ;  /* 0x000000ffff037224 */ /* 0x000fe200078e000e */
[----:B------:R-:W-:Y:S01]  /*22cf0*/  ISETP.LT.OR P4, PT, R33, 0x1, !P1 ;  /* 0x000000012100780c */ /* 0x000fe20004f81670 */
[----:B------:R-:W-:-:S12]  /*22d00*/  IMAD R4, R4, 0x2, R22 ;  /* 0x0000000204047824 */ /* 0x000fd800078e0216 */
[----:B0-----:R-:W-:Y:S05]  /*22d10*/  WARPSYNC.COLLECTIVE R15, `(.L_x_14804) ;  /* 0x000000000f087348 */ /* 0x001fea0003c00000 */
[----:B------:R1:W2:Y:S02]  /*22d20*/  SHFL.IDX P6, R14, R13, R12, R11 ;  /* 0x0000000c0d0e7389 */ /* 0x0002a400000c000b */
[----:B012---:R-:W-:Y:S01]  /*22d30*/  ENDCOLLECTIVE ;  /* 0x000000000000791b */ /* 0x007fe20003800000 */
.L_x_14804:
        /* <DEDUP_REMOVED lines=11> */
.L_x_14805:
        /* <DEDUP_REMOVED lines=17> */
.L_x_14806:
[----:B------:R-:W-:Y:S02]  /*22f00*/  IMAD.MOV.U32 R13, RZ, RZ, R6 ;  /* 0x000000ffff0d7224 */ /* 0x000fe400078e0006 */
[----:B------:R-:W-:Y:S01]  /*22f10*/  IMAD.MOV.U32 R12, RZ, RZ, 0x2 ;  /* 0x00000002ff0c7424 */ /* 0x000fe200078e00ff */
[----:B------:R-:W-:-:S13]  /*22f20*/  IADD3 R2, P4, R14, R0, RZ ;  /* 0x000000000e027210 */ /* 0x000fda0007f9e0ff */
[----:B------:R-:W-:Y:S05]  /*22f30*/  WARPSYNC.COLLECTIVE R15, `(.L_x_14807) ;  /* 0x000000000f087348 */ /* 0x000fea0003c00000 */
[----:B------:R0:W1:Y:S02]  /*22f40*/  SHFL.IDX P6, R14, R13, R12, R11 ;  /* 0x0000000c0d0e7389 */ /* 0x00006400000c000b */
[----:B01----:R-:W-:Y:S01]  /*22f50*/  ENDCOLLECTIVE ;  /* 0x000000000000791b */ /* 0x003fe20003800000 */
.L_x_14807:
        /* <DEDUP_REMOVED lines=17> */
.L_x_14808:
[----:B------:R-:W-:Y:S02]  /*23070*/  IMAD.MOV.U32 R13, RZ, RZ, R6 ;  /* 0x000000ffff0d7224 */ /* 0x000fe400078e0006 */
[----:B------:R-:W-:Y:S01]  /*23080*/  IMAD.MOV.U32 R12, RZ, RZ, 0x3 ;  /* 0x00000003ff0c7424 */ /* 0x000fe200078e00ff */
[----:B------:R-:W-:-:S13]  /*23090*/  IADD3 R2, P4, R14, R0, RZ ;  /* 0x000000000e027210 */ /* 0x000fda0007f9e0ff */
[----:B------:R-:W-:Y:S05]  /*230a0*/  WARPSYNC.COLLECTIVE R15, `(.L_x_14809) ;  /* 0x000000000f087348 */ /* 0x000fea0003c00000 */
[----:B------:R0:W1:Y:S02]  /*230b0*/  SHFL.IDX P6, R14, R13, R12, R11 ;  /* 0x0000000c0d0e7389 */ /* 0x00006400000c000b */
[----:B01----:R-:W-:Y:S01]  /*230c0*/  ENDCOLLECTIVE ;  /* 0x000000000000791b */ /* 0x003fe20003800000 */
.L_x_14809:
        /* <DEDUP_REMOVED lines=17> */
.L_x_14810:
[----:B------:R-:W-:Y:S02]  /*231e0*/  IMAD.MOV.U32 R13, RZ, RZ, R6 ;  /* 0x000000ffff0d7224 */ /* 0x000fe400078e0006 */
[----:B------:R-:W-:Y:S01]  /*231f0*/  IMAD.MOV.U32 R12, RZ, RZ, 0x4 ;  /* 0x00000004ff0c7424 */ /* 0x000fe200078e00ff */
[----:B------:R-:W-:-:S13]  /*23200*/  IADD3 R2, P4, R14, R0, RZ ;  /* 0x000000000e027210 */ /* 0x000fda0007f9e0ff */
[----:B------:R-:W-:Y:S05]  /*23210*/  WARPSYNC.COLLECTIVE R15, `(.L_x_14811) ;  /* 0x000000000f087348 */ /* 0x000fea0003c00000 */
[----:B------:R0:W1:Y:S02]  /*23220*/  SHFL.IDX P6, R14, R13, R12, R11 ;  /* 0x0000000c0d0e7389 */ /* 0x00006400000c000b */
[----:B01----:R-:W-:Y:S01]  /*23230*/  ENDCOLLECTIVE ;  /* 0x000000000000791b */ /* 0x003fe20003800000 */
.L_x_14811:
        /* <DEDUP_REMOVED lines=17> */
.L_x_14812:
[----:B------:R-:W-:Y:S02]  /*23350*/  IMAD.MOV.U32 R13, RZ, RZ, R6 ;  /* 0x000000ffff0d7224 */ /* 0x000fe400078e0006 */
[----:B------:R-:W-:Y:S01]  /*23360*/  IMAD.MOV.U32 R12, RZ, RZ, 0x5 ;  /* 0x00000005ff0c7424 */ /* 0x000fe200078e00ff */
[----:B------:R-:W-:-:S13]  /*23370*/  IADD3 R2, P4, R14, R0, RZ ;  /* 0x000000000e027210 */ /* 0x000fda0007f9e0ff */
[----:B------:R-:W-:Y:S05]  /*23380*/  WARPSYNC.COLLECTIVE R15, `(.L_x_14813) ;  /* 0x000000000f087348 */ /* 0x000fea0003c00000 */
[----:B------:R0:W1:Y:S02]  /*23390*/  SHFL.IDX P6, R14, R13, R12, R11 ;  /* 0x0000000c0d0e7389 */ /* 0x00006400000c000b */
[----:B01----:R-:W-:Y:S01]  /*233a0*/  ENDCOLLECTIVE ;  /* 0x000000000000791b */ /* 0x003fe20003800000 */
.L_x_14813:
        /* <DEDUP_REMOVED lines=12> */
.L_x_14814:
        /* <DEDUP_REMOVED lines=9> */
.L_x_14625:
[----:B0-----:R0:W2:Y:S02]  /*23500*/  SYNCS.PHASECHK.TRANS64.TRYWAIT P0, [R6+URZ+0x22840], R21 ;  /* 0x02284015060075a7 */ /* 0x0010a4000800017f */
[----:B--2---:R-:W-:Y:S05]  /*23510*/  @!P0 NANOSLEEP.SYNCS 0x989680 ;  /* 0x009896800000895d */ /* 0x004fea0003900000 */
[----:B------:R-:W2:Y:S02]  /*23520*/  @!P0 SYNCS.PHASECHK.TRANS64 P0, [R6+URZ+0x22840], R21 ;  /* 0x02284015060085a7 */ /* 0x000ea4000800007f */
[----:B--2---:R-:W-:Y:S05]  /*23530*/  @!P0 BRA `(.L_x_14625) ;  /* 0xfffffffc00f08947 */ /* 0x004fea000383ffff */
[----:B------:R-:W-:Y:S05]  /*23540*/  BRA `(.L_x_14816) ;  /* 0xffffffa0000c7947 */ /* 0x000fea000383ffff */
.L_x_14626:
        /* <DEDUP_REMOVED lines=8> */
.L_x_14818:
[----:B------:R-:W-:Y:S05]  /*235d0*/  BSYNC B1 ;  /* 0x0000000000017941 */ /* 0x000fea0003800000 */
.L_x_14817:
        /* <DEDUP_REMOVED lines=9> */
.L_x_14819:
[----:B------:R-:W-:Y:S02]  /*23670*/  IMAD.MOV.U32 R13, RZ, RZ, R9 ;  /* 0x000000ffff0d7224 */ /* 0x000fe400078e0009 */
[----:B------:R-:W-:Y:S02]  /*23680*/  IMAD.MOV.U32 R12, RZ, RZ, 0x1 ;  /* 0x00000001ff0c7424 */ /* 0x000fe400078e00ff */
[----:B------:R-:W-:-:S07]  /*23690*/  IMAD.MOV.U32 R2, RZ, RZ, R14 ;  /* 0x000000ffff027224 */ /* 0x000fce00078e000e */
[----:B------:R-:W-:Y:S05]  /*236a0*/  WARPSYNC.COLLECTIVE R15, `(.L_x_14820) ;  /* 0x000000000f087348 */ /* 0x000fea0003c00000 */
[----:B------:R0:W1:Y:S02]  /*236b0*/  SHFL.IDX P6, R14, R13, R12, R11 ;  /* 0x0000000c0d0e7389 */ /* 0x00006400000c000b */
[----:B01----:R-:W-:Y:S01]  /*236c0*/  ENDCOLLECTIVE ;  /* 0x000000000000791b */ /* 0x003fe20003800000 */
.L_x_14820:
        /* <DEDUP_REMOVED lines=11> */
.L_x_14821:
[----:B------:R-:W-:Y:S02]  /*23780*/  IMAD.MOV.U32 R13, RZ, RZ, R9 ;  /* 0x000000ffff0d7224 */ /* 0x000fe400078e0009 */
[----:B------:R-:W-:Y:S02]  /*23790*/  IMAD.MOV.U32 R12, RZ, RZ, 0x2 ;  /* 0x00000002ff0c7424 */ /* 0x000fe400078e00ff */
[----:B------:R-:W-:-:S07]  /*237a0*/  IMAD.MOV.U32 R2, RZ, RZ, R14 ;  /* 0x000000ffff027224 */ /* 0x000fce00078e000e */
[----:B------:R-:W-:Y:S05]  /*237b0*/  WARPSYNC.COLLECTIVE R15, `(.L_x_14822) ;  /* 0x000000000f087348 */ /* 0x000fea0003c00000 */
[----:B------:R0:W1:Y:S02]  /*237c0*/  SHFL.IDX P6, R14, R13, R12, R11 ;  /* 0x0000000c0d0e7389 */ /* 0x00006400000c000b */
[----:B01----:R-:W-:Y:S01]  /*237d0*/  ENDCOLLECTIVE ;  /* 0x000000000000791b */ /* 0x003fe20003800000 */
.L_x_14822:
        /* <DEDUP_REMOVED lines=11> */
.L_x_14823:
[----:B------:R-:W-:Y:S02]  /*23890*/  IMAD.MOV.U32 R13, RZ, RZ, R9 ;  /* 0x000000ffff0d7224 */ /* 0x000fe400078e0009 */
[----:B------:R-:W-:Y:S02]  /*238a0*/  IMAD.MOV.U32 R12, RZ, RZ, 0x3 ;  /* 0x00000003ff0c7424 */ /* 0x000fe400078e00ff */
[----:B------:R-:W-:-:S07]  /*238b0*/  IMAD.MOV.U32 R2, RZ, RZ, R14 ;  /* 0x000000ffff027224 */ /* 0x000fce00078e000e */
[----:B------:R-:W-:Y:S05]  /*238c0*/  WARPSYNC.COLLECTIVE R15, `(.L_x_14824) ;  /* 0x000000000f087348 */ /* 0x000fea0003c00000 */
[----:B------:R0:W1:Y:S02]  /*238d0*/  SHFL.IDX P6, R14, R13, R12, R11 ;  /* 0x0000000c0d0e7389 */ /* 0x00006400000c000b */
[----:B01----:R-:W-:Y:S01]  /*238e0*/  ENDCOLLECTIVE ;  /* 0x000000000000791b */ /* 0x003fe20003800000 */
.L_x_14824:
        /* <DEDUP_REMOVED lines=11> */
.L_x_14825:
[----:B------:R-:W-:Y:S02]  /*239a0*/  IMAD.MOV.U32 R13, RZ, RZ, R9 ;  /* 0x000000ffff0d7224 */ /* 0x000fe400078e0009 */
[----:B------:R-:W-:Y:S01]  /*239b0*/  IMAD.MOV.U32 R12, RZ, RZ, 0x4 ;  /* 0x00000004ff0c7424 */ /* 0x000fe200078e00ff */
[----:B------:R-:W-:-:S07]  /*239c0*/  MOV R2, R14 ;  /* 0x0000000e00027202 */ /* 0x000fce0000000f00 */
[----:B------:R-:W-:Y:S05]  /*239d0*/  WARPSYNC.COLLECTIVE R15, `(.L_x_14826) ;  /* 0x000000000f087348 */ /* 0x000fea0003c00000 */
[----:B------:R0:W1:Y:S02]  /*239e0*/  SHFL.IDX P6, R14, R13, R12, R11 ;  /* 0x0000000c0d0e7389 */ /* 0x00006400000c000b */
[----:B01----:R-:W-:Y:S01]  /*239f0*/  ENDCOLLECTIVE ;  /* 0x000000000000791b */ /* 0x003fe20003800000 */
.L_x_14826:
        /* <DEDUP_REMOVED lines=11> */
.L_x_14827:
[----:B------:R-:W-:Y:S02]  /*23ab0*/  IMAD.MOV.U32 R13, RZ, RZ, R9 ;  /* 0x000000ffff0d7224 */ /* 0x000fe400078e0009 */
[----:B------:R-:W-:Y:S02]  /*23ac0*/  IMAD.MOV.U32 R12, RZ, RZ, 0x5 ;  /* 0x00000005ff0c7424 */ /* 0x000fe400078e00ff */
[----:B------:R-:W-:-:S07]  /*23ad0*/  IMAD.MOV.U32 R2, RZ, RZ, R14 ;  /* 0x000000ffff027224 */ /* 0x000fce00078e000e */
[----:B------:R-:W-:Y:S05]  /*23ae0*/  WARPSYNC.COLLECTIVE R15, `(.L_x_14828) ;  /* 0x000000000f087348 */ /* 0x000fea0003c00000 */
[----:B------:R0:W1:Y:S02]  /*23af0*/  SHFL.IDX P6, R14, R13, R12, R11 ;  /* 0x0000000c0d0e7389 */ /* 0x00006400000c000b */
[----:B01----:R-:W-:Y:S01]  /*23b00*/  ENDCOLLECTIVE ;  /* 0x000000000000791b */ /* 0x003fe20003800000 */
.L_x_14828:
        /* <DEDUP_REMOVED lines=11> */
.L_x_14829:
[----:B------:R-:W-:Y:S01]  /*23bc0*/  IMAD.MOV.U32 R2, RZ, RZ, R14 ;  /* 0x000000ffff027224 */ /* 0x000fe200078e000e */
[----:B------:R-:W-:Y:S06]  /*23bd0*/  BRA `(.L_x_14830) ;  /* 0xffffff9c00347947 */ /* 0x000fec000383ffff */
.L_x_14631:
[----:B----4-:R4:W0:Y:S02]  /*23be0*/  SYNCS.PHASECHK.TRANS64.TRYWAIT P0, [R6+URZ+0x22860], R21 ;  /* 0x02286015060075a7 */ /* 0x010824000800017f */
[----:B0-----:R-:W-:Y:S05]  /*23bf0*/  @!P0 NANOSLEEP.SYNCS 0x989680 ;  /* 0x009896800000895d */ /* 0x001fea0003900000 */
[----:B------:R-:W0:Y:S02]  /*23c00*/  @!P0 SYNCS.PHASECHK.TRANS64 P0, [R6+URZ+0x22860], R21 ;  /* 0x02286015060085a7 */ /* 0x000e24000800007f */
[----:B0-----:R-:W-:Y:S05]  /*23c10*/  @!P0 BRA `(.L_x_14631) ;  /* 0xfffffffc00f08947 */ /* 0x001fea000383ffff */
[----:B------:R-:W-:Y:S05]  /*23c20*/  BRA `(.L_x_14831) ;  /* 0xffffff9c00847947 */ /* 0x000fea000383ffff */
.L_x_14632:
        /* <DEDUP_REMOVED lines=8> */
.L_x_14833:
[----:B------:R-:W-:Y:S05]  /*23cb0*/  BSYNC B1 ;  /* 0x0000000000017941 */ /* 0x000fea0003800000 */
.L_x_14832:
        /* <DEDUP_REMOVED lines=9> */
.L_x_14834:
[----:B------:R-:W-:Y:S02]  /*23d50*/  IMAD.MOV.U32 R13, RZ, RZ, R9 ;  /* 0x000000ffff0d7224 */ /* 0x000fe400078e0009 */
[----:B------:R-:W-:Y:S01]  /*23d60*/  IMAD.MOV.U32 R12, RZ, RZ, 0x1 ;  /* 0x00000001ff0c7424 */ /* 0x000fe200078e00ff */
[----:B------:R-:W-:-:S13]  /*23d70*/  IADD3 R2, P0, R14, R0, RZ ;  /* 0x000000000e027210 */ /* 0x000fda0007f1e0ff */
[----:B------:R-:W-:Y:S05]  /*23d80*/  WARPSYNC.COLLECTIVE R15, `(.L_x_14835) ;  /* 0x000000000f087348 */ /* 0x000fea0003c00000 */
[----:B------:R0:W1:Y:S02]  /*23d90*/  SHFL.IDX P6, R14, R13, R12, R11 ;  /* 0x0000000c0d0e7389 */ /* 0x00006400000c000b */
[----:B01----:R-:W-:Y:S01]  /*23da0*/  ENDCOLLECTIVE ;  /* 0x000000000000791b */ /* 0x003fe20003800000 */
.L_x_14835:
        /* <DEDUP_REMOVED lines=13> */
.L_x_14836:
[----:B------:R-:W-:Y:S01]  /*23e80*/  IMAD.MOV.U32 R13, RZ, RZ, R9 ;  /* 0x000000ffff0d7224 */ /* 0x000fe200078e0009 */
[----:B------:R-:W-:Y:S02]  /*23e90*/  MOV R12, 0x2 ;  /* 0x00000002000c7802 */ /* 0x000fe40000000f00 */
[----:B------:R-:W-:-:S13]  /*23ea0*/  IADD3 R2, P0, R14, R0, RZ ;  /* 0x000000000e027210 */ /* 0x000fda0007f1e0ff */
[----:B------:R-:W-:Y:S05]  /*23eb0*/  WARPSYNC.COLLECTIVE R15, `(.L_x_14837) ;  /* 0x000000000f087348 */ /* 0x000fea0003c00000 */
[----:B------:R0:W1:Y:S02]  /*23ec0*/  SHFL.IDX P6, R14, R13, R12, R11 ;  /* 0x0000000c0d0e7389 */ /* 0x00006400000c000b */
[----:B01----:R-:W-:Y:S01]  /*23ed0*/  ENDCOLLECTIVE ;  /* 0x000000000000791b */ /* 0x003fe20003800000 */
.L_x_14837:
        /* <DEDUP_REMOVED lines=13> */
.L_x_14838:
[----:B------:R-:W-:Y:S02]  /*23fb0*/  IMAD.MOV.U32 R13, RZ, RZ, R9 ;  /* 0x000000ffff0d7224 */ /* 0x000fe400078e0009 */
[----:B------:R-:W-:Y:S01]  /*23fc0*/  IMAD.MOV.U32 R12, RZ, RZ, 0x3 ;  /* 0x00000003ff0c7424 */ /* 0x000fe200078e00ff */
[----:B------:R-:W-:-:S13]  /*23fd0*/  IADD3 R2, P0, R14, R0, RZ ;  /* 0x000000000e027210 */ /* 0x000fda0007f1e0ff */
[----:B------:R-:W-:Y:S05]  /*23fe0*/  WARPSYNC.COLLECTIVE R15, `(.L_x_14839) ;  /* 0x000000000f087348 */ /* 0x000fea0003c00000 */
[----:B------:R0:W1:Y:S02]  /*23ff0*/  SHFL.IDX P6, R14, R13, R12, R11 ;  /* 0x0000000c0d0e7389 */ /* 0x00006400000c000b */
[----:B01----:R-:W-:Y:S01]  /*24000*/  ENDCOLLECTIVE ;  /* 0x000000000000791b */ /* 0x003fe20003800000 */
.L_x_14839:
        /* <DEDUP_REMOVED lines=13> */
.L_x_14840:
[----:B------:R-:W-:Y:S02]  /*240e0*/  IMAD.MOV.U32 R13, RZ, RZ, R9 ;  /* 0x000000ffff0d7224 */ /* 0x000fe400078e0009 */
[----:B------:R-:W-:Y:S01]  /*240f0*/  IMAD.MOV.U32 R12, RZ, RZ, 0x4 ;  /* 0x00000004ff0c7424 */ /* 0x000fe200078e00ff */
[----:B------:R-:W-:-:S13]  /*24100*/  IADD3 R2, P0, R14, R0, RZ ;  /* 0x000000000e027210 */ /* 0x000fda0007f1e0ff */
[----:B------:R-:W-:Y:S05]  /*24110*/  WARPSYNC.COLLECTIVE R15, `(.L_x_14841) ;  /* 0x000000000f087348 */ /* 0x000fea0003c00000 */
[----:B------:R0:W1:Y:S02]  /*24120*/  SHFL.IDX P6, R14, R13, R12, R11 ;  /* 0x0000000c0d0e7389 */ /* 0x00006400000c000b */
[----:B01----:R-:W-:Y:S01]  /*24130*/  ENDCOLLECTIVE ;  /* 0x000000000000791b */ /* 0x003fe20003800000 */
.L_x_14841:
        /* <DEDUP_REMOVED lines=13> */
.L_x_14842:
[----:B------:R-:W-:Y:S02]  /*24210*/  IMAD.MOV.U32 R13, RZ, RZ, R9 ;  /* 0x000000ffff0d7224 */ /* 0x000fe400078e0009 */
[----:B------:R-:W-:Y:S01]  /*24220*/  IMAD.MOV.U32 R12, RZ, RZ, 0x5 ;  /* 0x00000005ff0c7424 */ /* 0x000fe200078e00ff */
[----:B------:R-:W-:-:S13]  /*24230*/  IADD3 R2, P0, R14, R0, RZ ;  /* 0x000000000e027210 */ /* 0x000fda0007f1e0ff */
[----:B------:R-:W-:Y:S05]  /*24240*/  WARPSYNC.COLLECTIVE R15, `(.L_x_14843) ;  /* 0x000000000f087348 */ /* 0x000fea0003c00000 */
[----:B------:R0:W1:Y:S02]  /*24250*/  SHFL.IDX P6, R14, R13, R12, R11 ;  /* 0x0000000c0d0e7389 */ /* 0x00006400000c000b */
[----:B01----:R-:W-:Y:S01]  /*24260*/  ENDCOLLECTIVE ;  /* 0x000000000000791b */ /* 0x003fe20003800000 */
.L_x_14843:
        /* <DEDUP_REMOVED lines=13> */
.L_x_14844:
[----:B------:R-:W-:Y:S05]  /*24340*/  BRA `(.L_x_14845) ;  /* 0xffffff9800c87947 */ /* 0x000fea000383ffff */
.L_x_14640:
[----:B------:R-:W-:Y:S01]  /*24350*/  BSSY B0, `(.L_x_14846) ;  /* 0x0000008000007945 */ /* 0x000fe20003800000 */
[----:B------:R-:W-:Y:S02]  /*24360*/  IMAD.MOV.U32 R13, RZ, RZ, R16 ;  /* 0x000000ffff0d7224 */ /* 0x000fe400078e0010 */
[----:B------:R-:W-:Y:S02]  /*24370*/  IMAD.MOV.U32 R12, RZ, RZ, RZ ;  /* 0x000000ffff0c7224 */ /* 0x000fe400078e00ff */
[----:B-1----:R-:W-:Y:S02]  /*24380*/  IMAD.MOV.U32 R11, RZ, RZ, 0x1f ;  /* 0x0000001fff0b7424 */ /* 0x002fe400078e00ff */
[----:B------:R-:W-:-:S07]  /*24390*/  IMAD.MOV.U32 R15, RZ, RZ, -0x1 ;  /* 0xffffffffff0f7424 */ /* 0x000fce00078e00ff */
[----:B0--34-:R-:W-:Y:S05]  /*243a0*/  WARPSYNC.COLLECTIVE R15, `(.L_x_14847) ;  /* 0x000000000f087348 */ /* 0x019fea0003c00000 */
[----:B------:R1:W2:Y:S02]  /*243b0*/  SHFL.IDX P6, R14, R13, R12, R11 ;  /* 0x0000000c0d0e7389 */ /* 0x0002a400000c000b */
[----:B01234-:R-:W-:Y:S01]  /*243c0*/  ENDCOLLECTIVE ;  /* 0x000000000000791b */ /* 0x01ffe20003800000 */
.L_x_14847:
[----:B------:R-:W-:Y:S05]  /*243d0*/  BSYNC B0 ;  /* 0x0000000000007941 */ /* 0x000fea0003800000 */
.L_x_14846:
        /* <DEDUP_REMOVED lines=9> */
.L_x_14848:
        /* <DEDUP_REMOVED lines=24> */
.L_x_14849:
[----:B------:R-:W-:Y:S01]  /*245f0*/  IMAD.MOV.U32 R12, RZ, RZ, 0x2 ;  /* 0x00000002ff0c7424 */ /* 0x000fe200078e00ff */
[----:B------:R-:W-:-:S05]  /*24600*/  SEL R14, R14, RZ, P1 ;  /* 0x000000ff0e0e7207 */ /* 0x000fca0000800000 */
[----:B------:R-:W-:-:S04]  /*24610*/  IMAD.IADD R5, R13, 0x1, R14 ;  /* 0x000000010d057824 */ /* 0x000fc800078e020e */
[----:B------:R-:W-:-:S07]  /*24620*/  IMAD.MOV.U32 R13, RZ, RZ, R5 ;  /* 0x000000ffff0d7224 */ /* 0x000fce00078e0005 */
[----:B------:R-:W-:Y:S05]  /*24630*/  WARPSYNC.COLLECTIVE R15, `(.L_x_14850) ;  /* 0x000000000f087348 */ /* 0x000fea0003c00000 */
[----:B------:R0:W1:Y:S02]  /*24640*/  SHFL.UP P6, R14, R13, R12, R11 ;  /* 0x0400000c0d0e7389 */ /* 0x00006400000c000b */
[----:B01----:R-:W-:Y:S01]  /*24650*/  ENDCOLLECTIVE ;  /* 0x000000000000791b */ /* 0x003fe20003800000 */
.L_x_14850:
[----:B------:R-:W-:Y:S01]  /*24660*/  IMAD.MOV.U32 R12, RZ, RZ, 0x4 ;  /* 0x00000004ff0c7424 */ /* 0x000fe200078e00ff */
[----:B------:R-:W-:-:S05]  /*24670*/  SEL R2, R14, RZ, P2 ;  /* 0x000000ff0e027207 */ /* 0x000fca0001000000 */
[----:B------:R-:W-:-:S04]  /*24680*/  IMAD.IADD R2, R5, 0x1, R2 ;  /* 0x0000000105027824 */ /* 0x000fc800078e0202 */
[----:B------:R-:W-:-:S07]  /*24690*/  IMAD.MOV.U32 R13, RZ, RZ, R2 ;  /* 0x000000ffff0d7224 */ /* 0x000fce00078e0002 */
[----:B------:R-:W-:Y:S05]  /*246a0*/  WARPSYNC.COLLECTIVE R15, `(.L_x_14851) ;  /* 0x000000000f087348 */ /* 0x000fea0003c00000 */
[----:B------:R0:W1:Y:S02]  /*246b0*/  SHFL.UP P6, R14, R13, R12, R11 ;  /* 0x0400000c0d0e7389 */ /* 0x00006400000c000b */
[----:B01----:R-:W-:Y:S01]  /*246c0*/  ENDCOLLECTIVE ;  /* 0x000000000000791b */ /* 0x003fe20003800000 */
.L_x_14851:
[----:B------:R-:W-:Y:S01]  /*246d0*/  IMAD.MOV.U32 R12, RZ, RZ, 0x8 ;  /* 0x00000008ff0c7424 */ /* 0x000fe200078e00ff */
[----:B------:R-:W-:-:S05]  /*246e0*/  SEL R3, R14, RZ, P3 ;  /* 0x000000ff0e037207 */ /* 0x000fca0001800000 */
[----:B------:R-:W-:-:S04]  /*246f0*/  IMAD.IADD R3, R2, 0x1, R3 ;  /* 0x0000000102037824 */ /* 0x000fc800078e0203 */
[----:B------:R-:W-:-:S07]  /*24700*/  IMAD.MOV.U32 R13, RZ, RZ, R3 ;  /* 0x000000ffff0d7224 */ /* 0x000fce00078e0003 */
[----:B------:R-:W-:Y:S05]  /*24710*/  WARPSYNC.COLLECTIVE R15, `(.L_x_14852) ;  /* 0x000000000f087348 */ /* 0x000fea0003c00000 */
[----:B------:R0:W1:Y:S02]  /*24720*/  SHFL.UP P6, R14, R13, R12, R11 ;  /* 0x0400000c0d0e7389 */ /* 0x00006400000c000b */
[----:B01----:R-:W-:Y:S01]  /*24730*/  ENDCOLLECTIVE ;  /* 0x000000000000791b */ /* 0x003fe20003800000 */
.L_x_14852:
[----:B------:R-:W-:Y:S01]  /*24740*/  IMAD.MOV.U32 R12, RZ, RZ, 0x10 ;  /* 0x00000010ff0c7424 */ /* 0x000fe200078e00ff */
[----:B------:R-:W-:-:S05]  /*24750*/  SEL R14, R14, RZ, P4 ;  /* 0x000000ff0e0e7207 */ /* 0x000fca0002000000 */
[----:B------:R-:W-:-:S04]  /*24760*/  IMAD.IADD R5, R3, 0x1, R14 ;  /* 0x0000000103057824 */ /* 0x000fc800078e020e */
[----:B------:R-:W-:-:S07]  /*24770*/  IMAD.MOV.U32 R13, RZ, RZ, R5 ;  /* 0x000000ffff0d7224 */ /* 0x000fce00078e0005 */
[----:B------:R-:W-:Y:S05]  /*24780*/  WARPSYNC.COLLECTIVE R15, `(.L_x_14853) ;  /* 0x000000000f087348 */ /* 0x000fea0003c00000 */
[----:B------:R0:W1:Y:S02]  /*24790*/  SHFL.UP P6, R14, R13, R12, R11 ;  /* 0x0400000c0d0e7389 */ /* 0x00006400000c000b */
[----:B01----:R-:W-:Y:S01]  /*247a0*/  ENDCOLLECTIVE ;  /* 0x000000000000791b */ /* 0x003fe20003800000 */
.L_x_14853:
        /* <DEDUP_REMOVED lines=8> */
.L_x_14854:
[----:B------:R-:W-:Y:S05]  /*24830*/  BRA `(.L_x_14855) ;  /* 0xffffff9c00287947 */ /* 0x000fea000383ffff */
.L_x_14643:
[----:B------:R-:W-:Y:S01]  /*24840*/  BSSY B0, `(.L_x_14856) ;  /* 0x0000007000007945 */ /* 0x000fe20003800000 */
[----:B------:R-:W-:Y:S02]  /*24850*/  IMAD.MOV.U32 R12, RZ, RZ, 0x1 ;  /* 0x00000001ff0c7424 */ /* 0x000fe400078e00ff */
[----:B-1----:R-:W-:Y:S02]  /*24860*/  IMAD.MOV.U32 R11, RZ, RZ, RZ ;  /* 0x000000ffff0b7224 */ /* 0x002fe400078e00ff */
[----:B------:R-:W-:-:S07]  /*24870*/  IMAD.MOV.U32 R15, RZ, RZ, -0x1 ;  /* 0xffffffffff0f7424 */ /* 0x000fce00078e00ff */
[----:B------:R-:W-:Y:S05]  /*24880*/  WARPSYNC.COLLECTIVE R15, `(.L_x_14857) ;  /* 0x000000000f087348 */ /* 0x000fea0003c00000 */
[----:B------:R0:W1:Y:S02]  /*24890*/  SHFL.UP P6, R14, R13, R12, R11 ;  /* 0x0400000c0d0e7389 */ /* 0x00006400000c000b */
[----:B01----:R-:W-:Y:S01]  /*248a0*/  ENDCOLLECTIVE ;  /* 0x000000000000791b */ /* 0x003fe20003800000 */
.L_x_14857:
[----:B------:R-:W-:Y:S05]  /*248b0*/  BSYNC B0 ;  /* 0x0000000000007941 */ /* 0x000fea0003800000 */
.L_x_14856:
        /* <DEDUP_REMOVED lines=8> */
.L_x_14858:
[----:B------:R-:W-:Y:S02]  /*24940*/  MOV R12, 0x4 ;  /* 0x00000004000c7802 */ /* 0x000fe40000000f00 */
[----:B------:R-:W-:-:S05]  /*24950*/  SEL R2, R14, RZ, P2 ;  /* 0x000000ff0e027207 */ /* 0x000fca0001000000 */
[----:B------:R-:W-:-:S04]  /*24960*/  IMAD.IADD R2, R13, 0x1, R2 ;  /* 0x000000010d027824 */ /* 0x000fc800078e0202 */
[----:B------:R-:W-:-:S07]  /*24970*/  IMAD.MOV.U32 R13, RZ, RZ, R2 ;  /* 0x000000ffff0d7224 */ /* 0x000fce00078e0002 */
[----:B------:R-:W-:Y:S05]  /*24980*/  WARPSYNC.COLLECTIVE R15, `(.L_x_14859) ;  /* 0x000000000f087348 */ /* 0x000fea0003c00000 */
[----:B------:R0:W1:Y:S02]  /*24990*/  SHFL.UP P6, R14, R13, R12, R11 ;  /* 0x0400000c0d0e7389 */ /* 0x00006400000c000b */
[----:B01----:R-:W-:Y:S01]  /*249a0*/  ENDCOLLECTIVE ;  /* 0x000000000000791b */ /* 0x003fe20003800000 */
.L_x_14859:
[----:B------:R-:W-:Y:S01]  /*249b0*/  IMAD.MOV.U32 R12, RZ, RZ, 0x8 ;  /* 0x00000008ff0c7424 */ /* 0x000fe200078e00ff */
[----:B------:R-:W-:-:S05]  /*249c0*/  SEL R3, R14, RZ, P3 ;  /* 0x000000ff0e037207 */ /* 0x000fca0001800000 */
[----:B------:R-:W-:-:S04]  /*249d0*/  IMAD.IADD R3, R2, 0x1, R3 ;  /* 0x0000000102037824 */ /* 0x000fc800078e0203 */
[----:B------:R-:W-:-:S07]  /*249e0*/  IMAD.MOV.U32 R13, RZ, RZ, R3 ;  /* 0x000000ffff0d7224 */ /* 0x000fce00078e0003 */
[----:B------:R-:W-:Y:S05]  /*249f0*/  WARPSYNC.COLLECTIVE R15, `(.L_x_14860) ;  /* 0x000000000f087348 */ /* 0x000fea0003c00000 */
[----:B------:R0:W1:Y:S02]  /*24a00*/  SHFL.UP P6, R14, R13, R12, R11 ;  /* 0x0400000c0d0e7389 */ /* 0x00006400000c000b */
[----:B01----:R-:W-:Y:S01]  /*24a10*/  ENDCOLLECTIVE ;  /* 0x000000000000791b */ /* 0x003fe20003800000 */
.L_x_14860:
[----:B------:R-:W-:Y:S01]  /*24a20*/  IMAD.MOV.U32 R12, RZ, RZ, 0x10 ;  /* 0x00000010ff0c7424 */ /* 0x000fe200078e00ff */
[----:B------:R-:W-:-:S05]  /*24a30*/  SEL R14, R14, RZ, P4 ;  /* 0x000000ff0e0e7207 */ /* 0x000fca0002000000 */
[----:B------:R-:W-:-:S04]  /*24a40*/  IMAD.IADD R5, R3, 0x1, R14 ;  /* 0x0000000103057824 */ /* 0x000fc800078e020e */
[----:B------:R-:W-:-:S07]  /*24a50*/  IMAD.MOV.U32 R13, RZ, RZ, R5 ;  /* 0x000000ffff0d7224 */ /* 0x000fce00078e0005 */
[----:B------:R-:W-:Y:S05]  /*24a60*/  WARPSYNC.COLLECTIVE R15, `(.L_x_14861) ;  /* 0x000000000f087348 */ /* 0x000fea0003c00000 */
[----:B------:R0:W1:Y:S02]  /*24a70*/  SHFL.UP P6, R14, R13, R12, R11 ;  /* 0x0400000c0d0e7389 */ /* 0x00006400000c000b */
[----:B01----:R-:W-:Y:S01]  /*24a80*/  ENDCOLLECTIVE ;  /* 0x000000000000791b */ /* 0x003fe20003800000 */
.L_x_14861:
        /* <DEDUP_REMOVED lines=8> */
.L_x_14862:
[----:B------:R-:W-:Y:S05]  /*24b10*/  BRA `(.L_x_14863) ;  /* 0xffffff9c00147947 */ /* 0x000fea000383ffff */
.L_x_14645:
[----:B------:R-:W-:Y:S01]  /*24b20*/  BSSY B0, `(.L_x_14864) ;  /* 0x0000006000007945 */ /* 0x000fe20003800000 */
[----:B------:R-:W-:Y:S01]  /*24b30*/  PLOP3.LUT P6, PT, P6, PT, PT, 0x8, 0x0 ;  /* 0x000000000000781c */ /* 0x000fe200037ce170 */
[----:B------:R-:W-:-:S12]  /*24b40*/  IMAD.MOV.U32 R15, RZ, RZ, -0x1 ;  /* 0xffffffffff0f7424 */ /* 0x000fd800078e00ff */
[----:B01----:R-:W-:Y:S05]  /*24b50*/  WARPSYNC.COLLECTIVE R15, `(.L_x_14865) ;  /* 0x000000000f087348 */ /* 0x003fea0003c00000 */
[----:B------:R-:W-:Y:S01]  /*24b60*/  VOTE.ANY R14, PT, P6 ;  /* 0x00000000000e7806 */ /* 0x000fe200030e0100 */
[----:B01----:R-:W-:Y:S06]  /*24b70*/  ENDCOLLECTIVE ;  /* 0x000000000000791b */ /* 0x003fec0003800000 */
.L_x_14865:
[----:B------:R-:W-:Y:S05]  /*24b80*/  BSYNC B0 ;  /* 0x0000000000007941 */ /* 0x000fea0003800000 */
.L_x_14864:
        /* <DEDUP_REMOVED lines=8> */
.L_x_14866:
[----:B------:R-:W-:Y:S02]  /*24c10*/  IMAD.IADD R19, R12, 0x1, R19 ;  /* 0x000000010c137824 */ /* 0x000fe400078e0213 */
[----:B------:R-:W-:Y:S02]  /*24c20*/  IMAD.MOV.U32 R13, RZ, RZ, R4 ;  /* 0x000000ffff0d7224 */ /* 0x000fe400078e0004 */
[----:B------:R-:W-:-:S07]  /*24c30*/  IMAD.MOV.U32 R17, RZ, RZ, R14 ;  /* 0x000000ffff117224 */ /* 0x000fce00078e000e */
[----:B------:R-:W-:Y:S05]  /*24c40*/  WARPSYNC.COLLECTIVE R15, `(.L_x_14867) ;  /* 0x000000000f087348 */ /* 0x000fea0003c00000 */
[----:B------:R0:W1:Y:S02]  /*24c50*/  SHFL.IDX P6, R14, R13, R12, R11 ;  /* 0x0000000c0d0e7389 */ /* 0x00006400000c000b */
[----:B01----:R-:W-:Y:S01]  /*24c60*/  ENDCOLLECTIVE ;  /* 0x000000000000791b */ /* 0x003fe20003800000 */
.L_x_14867:
[----:B------:R-:W-:Y:S01]  /*24c70*/  IMAD.MOV.U32 R4, RZ, RZ, R14 ;  /* 0x000000ffff047224 */ /* 0x000fe200078e000e */
[----:B------:R-:W-:Y:S06]  /*24c80*/  BRA `(.L_x_14868) ;  /* 0xffffff9800f87947 */ /* 0x000fec000383ffff */
.L_x_14647:
[----:B------:R-:W-:Y:S01]  /*24c90*/  BSSY B0, `(.L_x_14869) ;  /* 0x0000007000007945 */ /* 0x000fe20003800000 */
[----:B------:R-:W-:Y:S02]  /*24ca0*/  IMAD.MOV.U32 R13, RZ, RZ, R2 ;  /* 0x000000ffff0d7224 */ /* 0x000fe400078e0002 */
[----:B-1----:R-:W-:Y:S02]  /*24cb0*/  IMAD.MOV.U32 R11, RZ, RZ, 0x1f ;  /* 0x0000001fff0b7424 */ /* 0x002fe400078e00ff */
[----:B------:R-:W-:-:S07]  /*24cc0*/  IMAD.MOV.U32 R15, RZ, RZ, -0x1 ;  /* 0xffffffffff0f7424 */ /* 0x000fce00078e00ff */
[----:B0--34-:R-:W-:Y:S05]  /*24cd0*/  WARPSYNC.COLLECTIVE R15, `(.L_x_14870) ;  /* 0x000000000f087348 */ /* 0x019fea0003c00000 */
[----:B------:R1:W2:Y:S02]  /*24ce0*/  SHFL.IDX P6, R14, R13, R12, R11 ;  /* 0x0000000c0d0e7389 */ /* 0x0002a400000c000b */
[----:B01234-:R-:W-:Y:S01]  /*24cf0*/  ENDCOLLECTIVE ;  /* 0x000000000000791b */ /* 0x01ffe20003800000 */
.L_x_14870:
[----:B------:R-:W-:Y:S05]  /*24d00*/  BSYNC B0 ;  /* 0x0000000000007941 */ /* 0x000fea0003800000 */
.L_x_14869:
[----:B------:R-:W-:Y:S01]  /*24d10*/  IMAD.MOV.U32 R6, RZ, RZ, R14 ;  /* 0x000000ffff067224 */ /* 0x000fe200078e000e */
[----:B------:R-:W-:Y:S06]  /*24d20*/  BRA `(.L_x_14646) ;  /* 0xffffff9800e87947 */ /* 0x000fec000383ffff */
.L_x_14653:
[----:B0-----:R0:W1:Y:S02]  /*24d30*/  SYNCS.PHASECHK.TRANS64.TRYWAIT P0, [R4+URZ+0x22820], R0 ;  /* 0x02282000040075a7 */ /* 0x001064000800017f */
[----:B-1----:R-:W-:Y:S05]  /*24d40*/  @!P0 NANOSLEEP.SYNCS 0x989680 ;  /* 0x009896800000895d */ /* 0x002fea0003900000 */
[----:B------:R-:W1:Y:S02]  /*24d50*/  @!P0 SYNCS.PHASECHK.TRANS64 P0, [R4+URZ+0x22820], R0 ;  /* 0x02282000040085a7 */ /* 0x000e64000800007f */
[----:B-1----:R-:W-:Y:S05]  /*24d60*/  @!P0 BRA `(.L_x_14653) ;  /* 0xfffffffc00f08947 */ /* 0x002fea000383ffff */
[----:B------:R-:W-:Y:S05]  /*24d70*/  BRA `(.L_x_14871) ;  /* 0xffffffa400407947 */ /* 0x000fea000383ffff */
.L_x_14654:
        /* <DEDUP_REMOVED lines=11> */
.L_x_14873:
[----:B------:R-:W-:Y:S05]  /*24e30*/  BSYNC B0 ;  /* 0x0000000000007941 */ /* 0x000fea0003800000 */
.L_x_14872:
[----:B------:R-:W-:Y:S05]  /*24e40*/  BRA `(.L_x_14874) ;  /* 0xffffffa400287947 */ /* 0x000fea000383ffff */
.L_x_14655:
[----:B------:R-:W-:Y:S01]  /*24e50*/  BSSY B0, `(.L_x_14875) ;  /* 0x0000006000007945 */ /* 0x000fe20003800000 */
[----:B------:R-:W-:-:S07]  /*24e60*/  IMAD.MOV.U32 R15, RZ, RZ, -0x1 ;  /* 0xffffffffff0f7424 */ /* 0x000fce00078e00ff */
[----:B0-234-:R-:W-:Y:S05]  /*24e70*/  WARPSYNC.COLLECTIVE R15, `(.L_x_14876) ;  /* 0x000000000f0c7348 */ /* 0x01dfea0003c00000 */
[----:B------:R-:W-:Y:S02]  /*24e80*/  ELECT P6, UR62, PT ;  /* 0x00000000003e782f */ /* 0x000fe400038c0000 */
[----:B------:R-:W-:Y:S01]  /*24e90*/  MOV R14, UR62 ;  /* 0x0000003e000e7c02 */ /* 0x000fe20008000f00 */
[----:B0-234-:R-:W-:Y:S10]  /*24ea0*/  ENDCOLLECTIVE ;  /* 0x000000000000791b */ /* 0x01dff40003800000 */
.L_x_14876:
[----:B------:R-:W-:Y:S05]  /*24eb0*/  BSYNC B0 ;  /* 0x0000000000007941 */ /* 0x000fea0003800000 */
.L_x_14875:
[----:B------:R-:W-:Y:S05]  /*24ec0*/  BRA `(.L_x_14877) ;  /* 0xffffffa4001c7947 */ /* 0x000fea000383ffff */
.L_x_14657:
[----:B0-----:R0:W1:Y:S02]  /*24ed0*/  SYNCS.PHASECHK.TRANS64.TRYWAIT P1, [R5+URZ+0x22840], R0 ;  /* 0x02284000050075a7 */ /* 0x001064000802017f */
[----:B-1----:R-:W-:Y:S05]  /*24ee0*/  @!P1 NANOSLEEP.SYNCS 0x989680 ;  /* 0x009896800000995d */ /* 0x002fea0003900000 */
[----:B------:R-:W1:Y:S02]  /*24ef0*/  @!P1 SYNCS.PHASECHK.TRANS64 P1, [R5+URZ+0x22840], R0 ;  /* 0x02284000050095a7 */ /* 0x000e64000802007f */
[----:B-1----:R-:W-:Y:S05]  /*24f00*/  @!P1 BRA `(.L_x_14657) ;  /* 0xfffffffc00f09947 */ /* 0x002fea000383ffff */
[----:B------:R-:W-:Y:S05]  /*24f10*/  BRA `(.L_x_14878) ;  /* 0xffffffa4003c7947 */ /* 0x000fea000383ffff */
.L_x_14659:
[----:B-1----:R1:W0:Y:S02]  /*24f20*/  SYNCS.PHASECHK.TRANS64.TRYWAIT P1, [R25+URZ+0x22840], R2 ;  /* 0x02284002190075a7 */ /* 0x002224000802017f */
[----:B0-----:R-:W-:Y:S05]  /*24f30*/  @!P1 NANOSLEEP.SYNCS 0x989680 ;  /* 0x009896800000995d */ /* 0x001fea0003900000 */
[----:B------:R-:W0:Y:S02]  /*24f40*/  @!P1 SYNCS.PHASECHK.TRANS64 P1, [R25+URZ+0x22840], R2 ;  /* 0x02284002190095a7 */ /* 0x000e24000802007f */
[----:B0-----:R-:W-:Y:S05]  /*24f50*/  @!P1 BRA `(.L_x_14659) ;  /* 0xfffffffc00f09947 */ /* 0x001fea000383ffff */
[----:B------:R-:W-:Y:S05]  /*24f60*/  BRA `(.L_x_14879) ;  /* 0xffffffa400487947 */ /* 0x000fea000383ffff */
.L_x_14661:
[----:B------:R0:W0:Y:S02]  /*24f70*/  SYNCS.PHASECHK.TRANS64.TRYWAIT P1, [R5+URZ+0x22860], R0 ;  /* 0x02286000050075a7 */ /* 0x000024000802017f */
[----:B0-----:R-:W-:Y:S05]  /*24f80*/  @!P1 NANOSLEEP.SYNCS 0x989680 ;  /* 0x009896800000995d */ /* 0x001fea0003900000 */
[----:B------:R-:W0:Y:S02]  /*24f90*/  @!P1 SYNCS.PHASECHK.TRANS64 P1, [R5+URZ+0x22860], R0 ;  /* 0x02286000050095a7 */ /* 0x000e24000802007f */
[----:B0-----:R-:W-:Y:S05]  /*24fa0*/  @!P1 BRA `(.L_x_14661) ;  /* 0xfffffffc00f09947 */ /* 0x001fea000383ffff */
[----:B------:R-:W-:Y:S05]  /*24fb0*/  BRA `(.L_x_14880) ;  /* 0xffffffa400447947 */ /* 0x000fea000383ffff */
.L_x_14881:
        /* <DEDUP_REMOVED lines=12> */
.L_x_15784:


//--------------------- .text._ZN7cutlass13device_kernelIN5flash11enable_sm90INS1_16FlashAttnFwdSm90INS1_25CollectiveMainloopFwdSm90ILi2EN4cute5tupleIJNS5_1CILi1EEES8_S8_EEENS6_IJNS7_ILi128EEENS7_ILi96EEENS7_ILi64EEEEEELi256ENS_10bfloat16_tEfNS_4arch4Sm90ELb1ELb0ELb1ELb1ELb1ELb0ELb1ELb1ELb0ELb1ELb1ELb0EEENS1_21CollectiveEpilogueFwdINS6_IJSA_NS7_ILi256EEESB_EEES9_SE_SG_Li256ELb1ELb1ELb1ELb0EEENS1_36VarlenDynamicPersistentTileSchedulerILi128ELi96ELi256ELi128ELb1ELb1ELb1ELb1ELb1ELb1EEEEEEEEEvNT_6ParamsE --------------------------
	.section	.text._ZN7cutlass13device_kernelIN5flash11enable_sm90INS1_16FlashAttnFwdSm90INS1_25CollectiveMainloopFwdSm90ILi2EN4cute5tupleIJNS5_1CILi1EEES8_S8_EEENS6_IJNS7_ILi128EEENS7_ILi96EEENS7_ILi64EEEEEELi256ENS_10bfloat16_tEfNS_4arch4Sm90ELb1ELb0ELb1ELb1ELb1ELb0ELb1ELb1ELb0ELb1ELb1ELb0EEENS1_21CollectiveEpilogueFwdINS6_IJSA_NS7_ILi256EEESB_EEES9_SE_SG_Li256ELb1ELb1ELb1ELb0EEENS1_36VarlenDynamicPersistentTileSchedulerILi128ELi96ELi256ELi128ELb1ELb1ELb1ELb1ELb1ELb1EEEEEEEEEvNT_6ParamsE,"ax",@progbits
	.align	128
.text._ZN7cutlass13device_kernelIN5flash11enable_sm90INS1_16FlashAttnFwdSm90INS1_25CollectiveMainloopFwdSm90ILi2EN4cute5tupleIJNS5_1CILi1EEES8_S8_EEENS6_IJNS7_ILi128EEENS7_ILi96EEENS7_ILi64EEEEEELi256ENS_10bfloat16_tEfNS_4arch4Sm90ELb1ELb0ELb1ELb1ELb1ELb0ELb1ELb1ELb0ELb1ELb1ELb0EEENS1_21CollectiveEpilogueFwdINS6_IJSA_NS7_ILi256EEESB_EEES9_SE_SG_Li256ELb1ELb1ELb1ELb0EEENS1_36VarlenDynamicPersistentTileSchedulerILi128ELi96ELi256ELi128ELb1ELb1ELb1ELb1ELb1ELb1EEEEEEEEEvNT_6ParamsE:
        .type           _ZN7cutlass13device_kernelIN5flash11enable_sm90INS1_16FlashAttnFwdSm90INS1_25CollectiveMainloopFwdSm90ILi2EN4cute5tupleIJNS5_1CILi1EEES8_S8_EEENS6_IJNS7_ILi128EEENS7_ILi96EEENS7_ILi64EEEEEELi256ENS_10bfloat16_tEfNS_4arch4Sm90ELb1ELb0ELb1ELb1ELb1ELb0ELb1ELb1ELb0ELb1ELb1ELb0EEENS1_21CollectiveEpilogueFwdINS6_IJSA_NS7_ILi256EEESB_EEES9_SE_SG_Li256ELb1ELb1ELb1ELb0EEENS1_36VarlenDynamicPersistentTileSchedulerILi128ELi96ELi256ELi128ELb1ELb1ELb1ELb1ELb1ELb1EEEEEEEEEvNT_6ParamsE,@function
        .size           _ZN7cutlass13device_kernelIN5flash11enable_sm90INS1_16FlashAttnFwdSm90INS1_25CollectiveMainloopFwdSm90ILi2EN4cute5tupleIJNS5_1CILi1EEES8_S8_EEENS6_IJNS7_ILi128EEENS7_ILi96EEENS7_ILi64EEEEEELi256ENS_10bfloat16_tEfNS_4arch4Sm90ELb1ELb0ELb1ELb1ELb1ELb0ELb1ELb1ELb0ELb1ELb1ELb0EEENS1_21CollectiveEpilogueFwdINS6_IJSA_NS7_ILi256EEESB_EEES9_SE_SG_Li256ELb1ELb1ELb1ELb0EEENS1_36VarlenDynamicPersistentTileSchedulerILi128ELi96ELi256ELi128ELb1ELb1ELb1ELb1ELb1ELb1EEEEEEEEEvNT_6ParamsE,(.L_x_15785 - _ZN7cutlass13device_kernelIN5flash11enable_sm90INS1_16FlashAttnFwdSm90INS1_25CollectiveMainloopFwdSm90ILi2EN4cute5tupleIJNS5_1CILi1EEES8_S8_EEENS6_IJNS7_ILi128EEENS7_ILi96EEENS7_ILi64EEEEEELi256ENS_10bfloat16_tEfNS_4arch4Sm90ELb1ELb0ELb1ELb1ELb1ELb0ELb1ELb1ELb0ELb1ELb1ELb0EEENS1_21CollectiveEpilogueFwdINS6_IJSA_NS7_ILi256EEESB_EEES9_SE_SG_Li256ELb1ELb1ELb1ELb0EEENS1_36VarlenDynamicPersistentTileSchedulerILi128ELi96ELi256ELi128ELb1ELb1ELb1ELb1ELb1ELb1EEEEEEEEEvNT_6ParamsE)
        .other          _ZN7cutlass13device_kernelIN5flash11enable_sm90INS1_16FlashAttnFwdSm90INS1_25CollectiveMainloopFwdSm90ILi2EN4cute5tupleIJNS5_1CILi1EEES8_S8_EEENS6_IJNS7_ILi128EEENS7_ILi96EEENS7_ILi64EEEEEELi256ENS_10bfloat16_tEfNS_4arch4Sm90ELb1ELb0ELb1ELb1ELb1ELb0ELb1ELb1ELb0ELb1ELb1ELb0EEENS1_21CollectiveEpilogueFwdINS6_IJSA_NS7_ILi256EEESB_EEES9_SE_SG_Li256ELb1ELb1ELb1ELb0EEENS1_36VarlenDynamicPersistentTileSchedulerILi128ELi96ELi256ELi128ELb1ELb1ELb1ELb1ELb1ELb1EEEEEEEEEvNT_6ParamsE,@"STO_CUDA_ENTRY STV_DEFAULT"
_ZN7cutlass13device_kernelIN5flash11enable_sm90INS1_16FlashAttnFwdSm90INS1_25CollectiveMainloopFwdSm90ILi2EN4cute5tupleIJNS5_1CILi1EEES8_S8_EEENS6_IJNS7_ILi128EEENS7_ILi96EEENS7_ILi64EEEEEELi256ENS_10bfloat16_tEfNS_4arch4Sm90ELb1ELb0ELb1ELb1ELb1ELb0ELb1ELb1ELb0ELb1ELb1ELb0EEENS1_21CollectiveEpilogueFwdINS6_IJSA_NS7_ILi256EEESB_EEES9_SE_SG_Li256ELb1ELb1ELb1ELb0EEENS1_36VarlenDynamicPersistentTileSchedulerILi128ELi96ELi256ELi128ELb1ELb1ELb1ELb1ELb1ELb1EEEEEEEEEvNT_6ParamsE:
        /* <DEDUP_REMOVED lines=47> */
.L_x_14882:
        /* <DEDUP_REMOVED lines=22> */
.L_x_14883:
        /* <DEDUP_REMOVED lines=18> */
.L_x_14884:
        /* <DEDUP_REMOVED lines=22> */
.L_x_14885:
        /* <DEDUP_REMOVED lines=23> */
.L_x_14886:
        /* <DEDUP_REMOVED lines=10> */
.L_x_14888:
        /* <DEDUP_REMOVED lines=68> */
[----:B------:R-:W-:Y:S01]  /*0d20*/  IMAD R206, R3, 0x8, R0 ;  /* 0x0000000803ce7824 */ /* 0x000fe200078e0200 */
[----:B------:R0:W-:Y:S01]  /*0d30*/  STL [R1+0x30], R0 ;  /* 0x0000300001007387 */ /* 0x0001e20000100800 */
[----:B------:R-:W-:-:S03]  /*0d40*/  IMAD.IADD R9, R16, 0x1, -R9 ;  /* 0x0000000110097824 */ /* 0x000fc600078e0a09 */
[----:B------:R1:W-:Y:S01]  /*0d50*/  STL [R1+0x38], R2 ;  /* 0x0000380201007387 */ /* 0x0003e20000100800 */
[----:B------:R-:W-:-:S04]  /*0d60*/  IMAD.SHL.U32 R22, R9, 0x2, RZ ;  /* 0x0000000209167824 */ /* 0x000fc800078e00ff */
[C---:B------:R-:W-:Y:S01]  /*0d70*/  VIADD R5, R22.reuse, 0x90 ;  /* 0x0000009016057836 */ /* 0x040fe20000000000 */
[C---:B------:R-:W-:Y:S01]  /*0d80*/  IADD3 R21, R22.reuse, 0x18, RZ ;  /* 0x0000001816157810 */ /* 0x040fe20007ffe0ff */
[----:B0-----:R-:W-:Y:S01]  /*0d90*/  IMAD.U32 R0, RZ, RZ, UR6 ;  /* 0x00000006ff007e24 */ /* 0x001fe2000f8e00ff */
[C---:B------:R-:W-:Y:S01]  /*0da0*/  IADD3 R225, R22.reuse, 0xc8, RZ ;  /* 0x000000c816e17810 */ /* 0x040fe20007ffe0ff */
[C---:B------:R-:W-:Y:S01]  /*0db0*/  VIADD R4, R22.reuse, 0x98 ;  /* 0x0000009816047836 */ /* 0x040fe20000000000 */
[----:B------:R-:W-:Y:S01]  /*0dc0*/  SHF.R.S32.HI R5, RZ, 0x1f, R5 ;  /* 0x0000001fff057819 */ /* 0x000fe20000011405 */
[C---:B-1----:R-:W-:Y:S01]  /*0dd0*/  VIADD R2, R22.reuse, 0xa0 ;  /* 0x000000a016027836 */ /* 0x042fe20000000000 */
        /* <DEDUP_REMOVED lines=46> */
[----:B------:R-:W-:Y:S02]  /*10c0*/  SHF.R.S32.HI R4, RZ, 0x1f, R225 ;  /* 0x0000001fff047819 */ /* 0x000fe400000114e1 */
[----:B0-----:R-:W-:-:S07]  /*10d0*/  SHF.R.S32.HI R2, RZ, 0x1f, R224 ;  /* 0x0000001fff027819 */ /* 0x001fce00000114e0 */
.L_x_14953:
[----:B------:R-:W-:Y:S01]  /*10e0*/  ULDC.64 UR6, c[0x0][0xd88] ;  /* 0x0003620000067ab9 */ /* 0x000fe20000000a00 */
[----:B------:R-:W-:Y:S01]  /*10f0*/  ULDC.64 UR8, c[0x0][0xb10] ;  /* 0x0002c40000087ab9 */ /* 0x000fe20000000a00 */
[----:B------:R-:W-:Y:S01]  /*1100*/  UIMAD.WIDE UR6, UR5, 0x4, UR6 ;  /* 0x00000004050678a5 */ /* 0x000fe2000f8e0206 */
[----:B0---4-:R-:W0:Y:S05]  /*1110*/  LDC.64 R8, c[0x0][0x418] ;  /* 0x00010600ff087b82 */ /* 0x011e2a0000000a00 */
[----:B------:R-:W-:Y:S02]  /*1120*/  IMAD.U32 R212, RZ, RZ, UR6 ;  /* 0x00000006ffd47e24 */ /* 0x000fe4000f8e00ff */
[----:B------:R-:W-:Y:S01]  /*1130*/  IMAD.U32 R213, RZ, RZ, UR7 ;  /* 0x00000007ffd57e24 */ /* 0x000fe2000f8e00ff */
[----:B------:R-:W-:Y:S01]  /*1140*/  ULDC.64 UR6, c[0x0][0xb20] ;  /* 0x0002c80000067ab9 */ /* 0x000fe20000000a00 */
[----:B-1----:R-:W1:Y:S03]  /*1150*/  LDC R0, c[0x0][0x424] ;  /* 0x00010900ff007b82 */ /* 0x002e660000000800 */
[----:B--2---:R-:W2:Y:S01]  /*1160*/  LDG.E R212, desc[UR36][R212.64] ;  /* 0x00000024d4d47981 */ /* 0x004ea2000c1e1900 */
[----:B------:R-:W-:Y:S01]  /*1170*/  ISETP.NE.U32.AND P1, PT, RZ, UR6, PT ;  /* 0x00000006ff007c0c */ /* 0x000fe2000bf25070 */
[----:B------:R-:W-:Y:S01]  /*1180*/  IMAD.MOV.U32 R4, RZ, RZ, RZ ;  /* 0x000000ffff047224 */ /* 0x000fe200078e00ff */
[----:B------:R-:W-:-:S02]  /*1190*/  ISETP.NE.U32.AND P0, PT, RZ, UR8, PT ;  /* 0x00000008ff007c0c */ /* 0x000fc4000bf05070 */
[----:B------:R-:W-:Y:S01]  /*11a0*/  ISETP.NE.AND.EX P1, PT, RZ, UR7, PT, P1 ;  /* 0x00000007ff007c0c */ /* 0x000fe2000bf25310 */
[----:B---3--:R-:W3:Y:S01]  /*11b0*/  LDC R7, c[0x0][0x2f0] ;  /* 0x0000bc00ff077b82 */ /* 0x008ee20000000800 */
[----:B------:R-:W-:Y:S02]  /*11c0*/  ISETP.NE.AND.EX P0, PT, RZ, UR9, PT, P0 ;  /* 0x00000009ff007c0c */ /* 0x000fe4000bf05300 */
[----:B--2---:R-:W-:-:S09]  /*11d0*/  SHF.R.S32.HI R223, RZ, 0x1f, R212 ;  /* 0x0000001fffdf7819 */ /* 0x004fd200000114d4 */
[----:B------:R-:W-:-:S04]  /*11e0*/  @P1 LEA R2, P2, R212, UR6, 0x2 ;  /* 0x00000006d4021c11 */ /* 0x000fc8000f8410ff */
[C---:B------:R-:W-:Y:S02]  /*11f0*/  @P1 LEA.HI.X R3, R212.reuse, UR7, R223, 0x2, P2 ;  /* 0x00000007d4031c11 */ /* 0x040fe400090f14df */
[----:B------:R-:W-:-:S03]  /*1200*/  @P0 LEA R202, P2, R212, UR8, 0x2 ;  /* 0x00000008d4ca0c11 */ /* 0x000fc6000f8410ff */
[----:B------:R2:W5:Y:S01]  /*1210*/  @P1 LDG.E R4, desc[UR36][R2.64] ;  /* 0x0000002402041981 */ /* 0x000562000c1e1900 */
[----:B------:R-:W-:Y:S01]  /*1220*/  @P0 LEA.HI.X R203, R212, UR9, R223, 0x2, P2 ;  /* 0x00000009d4cb0c11 */ /* 0x000fe200090f14df */
[----:B------:R-:W-:-:S04]  /*1230*/  ULDC.64 UR8, c[0x0][0xb18] ;  /* 0x0002c60000087ab9 */ /* 0x000fc80000000a00 */
[----:B------:R2:W5:Y:S01]  /*1240*/  @P0 LDG.E R202, desc[UR36][R202.64] ;  /* 0x00000024caca0981 */ /* 0x000562000c1e1900 */
[----:B0-----:R-:W-:Y:S02]  /*1250*/  ISETP.NE.U32.AND P1, PT, R8, RZ, PT ;  /* 0x000000ff0800720c */ /* 0x001fe40003f25070 */
[----:B------:R-:W-:Y:S02]  /*1260*/  ISETP.NE.U32.AND P2, PT, RZ, UR8, PT ;  /* 0x00000008ff007c0c */ /* 0x000fe4000bf45070 */
[----:B------:R-:W-:Y:S02]  /*1270*/  ISETP.NE.AND.EX P1, PT, R9, RZ, PT, P1 ;  /* 0x000000ff0900720c */ /* 0x000fe40003f25310 */
[----:B------:R-:W-:Y:S02]  /*1280*/  ISETP.NE.AND.EX P2, PT, RZ, UR9, PT, P2 ;  /* 0x00000009ff007c0c */ /* 0x000fe4000bf45320 */
[----:B-1----:R-:W-:Y:S01]  /*1290*/  SEL R0, R0, 0x1, P1 ;  /* 0x0000000100007807 */ /* 0x002fe20000800000 */
[----:B--23--:R-:W-:Y:S10]  /*12a0*/  @P0 BRA `(.L_x_14889) ;  /* 0x0000000000280947 */ /* 0x00cff40003800000 */
        /* <DEDUP_REMOVED lines=10> */
.L_x_14889:
[----:B------:R-:W-:Y:S01]  /*1350*/  IMAD R203, R0, R7, RZ ;  /* 0x0000000700cb7224 */ /* 0x000fe200078e02ff */
[----:B------:R-:W-:Y:S01]  /*1360*/  LOP3.LUT R213, R6, 0xffff, RZ, 0xc0, !PT ;  /* 0x0000ffff06d57812 */ /* 0x000fe200078ec0ff */
[----:B------:R-:W-:Y:S06]  /*1370*/  @!P2 BRA `(.L_x_14890) ;  /* 0x000000000010a947 */ /* 0x000fec0003800000 */
[----:B------:R-:W-:-:S04]  /*1380*/  LEA R2, P0, R212, UR8, 0x2 ;  /* 0x00000008d4027c11 */ /* 0x000fc8000f8010ff */
[----:B------:R-:W-:-:S05]  /*1390*/  LEA.HI.X R3, R212, UR9, R223, 0x2, P0 ;  /* 0x00000009d4037c11 */ /* 0x000fca00080f14df */
[----:B------:R1:W5:Y:S01]  /*13a0*/  LDG.E R203, desc[UR36][R2.64] ;  /* 0x0000002402cb7981 */ /* 0x000362000c1e1900 */
[----:B------:R-:W-:Y:S05]  /*13b0*/  BRA `(.L_x_14891) ;  /* 0x0000000000247947 */ /* 0x000fea0003800000 */
.L_x_14890:
        /* <DEDUP_REMOVED lines=9> */
.L_x_14891:
[----:B------:R-:W2:Y:S01]  /*1450*/  LDC R0, c[0x0][0x448] ;  /* 0x00011200ff007b82 */ /* 0x000ea20000000800 */
[----:B------:R-:W-:Y:S01]  /*1460*/  USHF.L.U32 UR4, UR4, 0x7, URZ ;  /* 0x0000000704047899 */ /* 0x000fe2000800063f */
[----:B-----5:R-:W-:Y:S01]  /*1470*/  IMAD.IADD R203, R203, 0x1, -R4 ;  /* 0x00000001cbcb7824 */ /* 0x020fe200078e0a04 */
[----:B------:R-:W-:-:S04]  /*1480*/  LOP3.LUT R23, R23, 0xfffffffd, RZ, 0xc0, !PT ;  /* 0xfffffffd17177812 */ /* 0x000fc800078ec0ff */
[----:B------:R-:W-:Y:S01]  /*1490*/  IMAD.U32 R204, RZ, RZ, UR4 ;  /* 0x00000004ffcc7e24 */ /* 0x000fe2000f8e00ff */
[----:B------:R-:W-:Y:S01]  /*14a0*/  UIADD3 UR4, UR4, 0x7f, URZ ;  /* 0x0000007f04047890 */ /* 0x000fe2000fffe03f */
[----:B01----:R-:W-:Y:S02]  /*14b0*/  IADD3 R3, R203, 0x60, -R202 ;  /* 0x00000060cb037810 */ /* 0x003fe40007ffe8ca */
[----:B--2---:R-:W-:-:S03]  /*14c0*/  ISETP.NE.AND P0, PT, R0, 0x1, PT ;  /* 0x000000010000780c */ /* 0x004fc60003f05270 */
[----:B------:R-:W-:-:S10]  /*14d0*/  IMAD.U32 R0, RZ, RZ, UR4 ;  /* 0x00000004ff007e24 */ /* 0x000fd4000f8e00ff */
[----:B------:R-:W0:Y:S01]  /*14e0*/  @P0 LDC R2, c[0x0][0x44c] ;  /* 0x00011300ff020b82 */ /* 0x000e220000000800 */
[----:B------:R-:W-:-:S07]  /*14f0*/  @P0 LOP3.LUT R23, R23, 0x2, RZ, 0xfc, !PT ;  /* 0x0000000217170812 */ /* 0x000fce00078efcff */
[----:B------:R-:W1:Y:S01]  /*1500*/  @P0 LDC R5, c[0x0][0x450] ;  /* 0x00011400ff050b82 */ /* 0x000e620000000800 */
[----:B0-----:R-:W-:Y:S01]  /*1510*/  @P0 IMAD.HI.U32 R2, R2, UR4, RZ ;  /* 0x0000000402020c27 */ /* 0x001fe2000f8e00ff */
[----:B------:R-:W-:-:S04]  /*1520*/  UMOV UR4, URZ ;  /* 0x0000003f00047c82 */ /* 0x000fc80008000000 */
[----:B-1----:R-:W-:Y:S01]  /*1530*/  @P0 SHF.R.U32.HI R0, RZ, R5, R2 ;  /* 0x00000005ff000219 */ /* 0x002fe20000011602 */
[----:B------:R-:W-:-:S04]  /*1540*/  VIADD R2, R203, 0x5f ;  /* 0x0000005fcb027836 */ /* 0x000fc80000000000 */
[----:B------:R-:W-:Y:S01]  /*1550*/  IMAD.IADD R3, R3, 0x1, R0 ;  /* 0x0000000103037824 */ /* 0x000fe200078e0200 */
[----:B------:R-:W-:Y:S01]  /*1560*/  LOP3.LUT R0, R6, 0xff000000, RZ, 0xc0, !PT ;  /* 0xff00000006007812 */ /* 0x000fe200078ec0ff */
[----:B------:R-:W-:Y:S01]  /*1570*/  IMAD.HI R2, R2, 0x2aaaaaab, RZ ;  /* 0x2aaaaaab02027827 */ /* 0x000fe200078e02ff */
[----:B------:R-:W-:-:S03]  /*1580*/  LOP3.LUT R6, R6, 0xff0000, RZ, 0xc0, !PT ;  /* 0x00ff000006067812 */ /* 0x000fc600078ec0ff */
[----:B------:R-:W-:Y:S01]  /*1590*/  IMAD.HI R4, R3, 0x2aaaaaab, RZ ;  /* 0x2aaaaaab03047827 */ /* 0x000fe200078e02ff */
[----:B------:R-:W-:Y:S02]  /*15a0*/  SHF.R.U32.HI R3, RZ, 0x8, R0 ;  /* 0x00000008ff037819 */ /* 0x000fe40000011600 */
[----:B------:R-:W-:Y:S02]  /*15b0*/  SHF.R.U32.HI R5, RZ, 0x1f, R2 ;  /* 0x0000001fff057819 */ /* 0x000fe40000011602 */
[----:B------:R-:W-:Y:S02]  /*15c0*/  LEA.HI R3, R6, R3, RZ, 0x10 ;  /* 0x0000000306037211 */ /* 0x000fe400078f80ff */
[----:B------:R-:W-:Y:S02]  /*15d0*/  SHF.R.U32.HI R7, RZ, 0x1f, R4 ;  /* 0x0000001fff077819 */ /* 0x000fe40000011604 */
[----:B------:R-:W-:Y:S02]  /*15e0*/  LOP3.LUT R8, R3, 0xff, RZ, 0xc0, !PT ;  /* 0x000000ff03087812 */ /* 0x000fe400078ec0ff */
[----:B------:R-:W-:-:S02]  /*15f0*/  LEA.HI.SX32 R5, R2, R5, 0x1c ;  /* 0x0000000502057211 */ /* 0x000fc400078fe2ff */
[----:B------:R-:W-:Y:S01]  /*1600*/  LEA.HI.SX32 R4, R4, R7, 0x1c ;  /* 0x0000000704047211 */ /* 0x000fe200078fe2ff */
[----:B------:R0:W-:Y:S01]  /*1610*/  STL [R1+0x24], R8 ;  /* 0x0000240801007387 */ /* 0x0001e20000100800 */
[----:B------:R-:W-:Y:S02]  /*1620*/  R2UR UR8, R8 ;  /* 0x00000000080872ca */ /* 0x000fe400000e0000 */
[----:B------:R-:W-:Y:S02]  /*1630*/  VIMNMX R4, R5, R4, PT ;  /* 0x0000000405047248 */ /* 0x000fe40003fe0100 */
[----:B------:R-:W-:Y:S02]  /*1640*/  SHF.R.U32.HI R214, RZ, 0x10, R3 ;  /* 0x00000010ffd67819 */ /* 0x000fe40000011603 */
[----:B------:R-:W-:-:S13]  /*1650*/  ISETP.GE.AND P0, PT, R4, 0x1, PT ;  /* 0x000000010400780c */ /* 0x000fda0003f06270 */
[----:B0-----:R-:W-:Y:S05]  /*1660*/  @!P0 BRA `(.L_x_14892) ;  /* 0x0000000000908947 */ /* 0x001fea0003800000 */
[----:B------:R-:W0:Y:S01]  /*1670*/  LDC R3, c[0x0][0xae8] ;  /* 0x0002ba00ff037b82 */ /* 0x000e220000000800 */
[----:B------:R-:W-:Y:S01]  /*1680*/  ISETP.NE.AND P0, PT, R214, RZ, PT ;  /* 0x000000ffd600720c */ /* 0x000fe20003f05270 */
[----:B------:R-:W-:-:S03]  /*1690*/  UMOV UR4, URZ ;  /* 0x0000003f00047c82 */ /* 0x000fc60008000000 */
[----:B0-----:R-:W-:-:S04]  /*16a0*/  SEL R5, R214, R3, P0 ;  /* 0x00000003d6057207 */ /* 0x001fc80000000000 */
[-C--:B------:R-:W-:Y:S02]  /*16b0*/  IABS R0, R5.reuse ;  /* 0x0000000500007213 */ /* 0x080fe40000000000 */
[----:B------:R-:W-:Y:S02]  /*16c0*/  IABS R7, R5 ;  /* 0x0000000500077213 */ /* 0x000fe40000000000 */
[----:B------:R-:W-:Y:S02]  /*16d0*/  R2UR UR9, R0 ;  /* 0x00000000000972ca */ /* 0x000fe400000e0000 */
[----:B------:R-:W-:-:S04]  /*16e0*/  IADD3 R0, R5, -0x1, R4 ;  /* 0xffffffff05007810 */ /* 0x000fc80007ffe004 */
[----:B------:R-:W-:Y:S02]  /*16f0*/  IABS R6, R0 ;  /* 0x0000000000067213 */ /* 0x000fe40000000000 */
[----:B------:R-:W-:Y:S02]  /*1700*/  LOP3.LUT R0, R0, R5, RZ, 0x3c, !PT ;  /* 0x0000000500007212 */ /* 0x000fe400078e3cff */
        /* <DEDUP_REMOVED lines=13> */
[----:B------:R-:W-:Y:S02]  /*17e0*/  R2UR UR6, R0 ;  /* 0x00000000000672ca */ /* 0x000fe400000e0000 */
[----:B------:R-:W-:Y:S01]  /*17f0*/  R2UR UR7, R5 ;  /* 0x00000000050772ca */ /* 0x000fe200000e0000 */
[----:B------:R-:W-:-:S11]  /*1800*/  UISETP.GT.U32.AND UP1, UPT, UR9, UR4, UPT ;  /* 0x000000040900728c */ /* 0x000fd6000bf24070 */
[----:B------:R-:W-:Y:S02]  /*1810*/  @!UP1 UIADD3 UR4, UR4, -UR9, URZ ;  /* 0x8000000904049290 */ /* 0x000fe4000fffe03f */
[----:B------:R-:W-:Y:S02]  /*1820*/  @!UP1 UIADD3 UR5, UR5, 0x1, URZ ;  /* 0x0000000105059890 */ /* 0x000fe4000fffe03f */
[----:B------:R-:W-:Y:S02]  /*1830*/  UISETP.GE.U32.AND UP0, UPT, UR4, UR9, UPT ;  /* 0x000000090400728c */ /* 0x000fe4000bf06070 */
[----:B------:R-:W-:Y:S01]  /*1840*/  UISETP.GE.AND UP1, UPT, UR6, URZ, UPT ;  /* 0x0000003f0600728c */ /* 0x000fe2000bf26270 */
[----:B------:R-:W-:-:S08]  /*1850*/  R2UR UR6, R5 ;  /* 0x00000000050672ca */ /* 0x000fd000000e0000 */
[----:B------:R-:W-:Y:S02]  /*1860*/  @UP0 UIADD3 UR5, UR5, 0x1, URZ ;  /* 0x0000000105050890 */ /* 0x000fe4000fffe03f */
[----:B------:R-:W-:-:S05]  /*1870*/  UISETP.NE.AND UP0, UPT, UR7, URZ, UPT ;  /* 0x0000003f0700728c */ /* 0x000fca000bf05270 */
[----:B------:R-:W-:Y:S02]  /*1880*/  UMOV UR4, UR5 ;  /* 0x0000000500047c82 */ /* 0x000fe40008000000 */
[----:B------:R-:W-:-:S04]  /*1890*/  @!UP1 UIADD3 UR4, -UR4, URZ, URZ ;  /* 0x0000003f04049290 */ /* 0x000fc8000fffe13f */
[----:B------:R-:W-:-:S12]  /*18a0*/  @!UP0 ULOP3.LUT UR4, URZ, UR6, URZ, 0x33, !UPT ;  /* 0x000000063f048292 */ /* 0x000fd8000f8e333f */
.L_x_14892:
        /* <DEDUP_REMOVED lines=98> */
[----:B------:R-:W-:Y:S01]  /*1ed0*/  IMAD.U32 R201, RZ, RZ, UR5 ;  /* 0x00000005ffc97e24 */ /* 0x000fe2000f8e00ff */
[----:B------:R-:W-:Y:S01]  /*1ee0*/  MOV R200, UR4 ;  /* 0x0000000400c87c02 */ /* 0x000fe20008000f00 */
        /* <DEDUP_REMOVED lines=17> */
.L_x_14894:
[----:B------:R-:W2:Y:S01]  /*2000*/  LDL R2, [R1+0x28] ;  /* 0x0000280001027983 */ /* 0x000ea20000100800 */
[----:B------:R-:W-:Y:S01]  /*2010*/  MOV R0, 0x400 ;  /* 0x0000040000007802 */ /* 0x000fe20000000f00 */
[----:B------:R-:W0:Y:S01]  /*2020*/  S2R R3, SR_CgaCtaId ;  /* 0x0000000000037919 */ /* 0x000e220000008800 */
[----:B------:R-:W1:Y:S02]  /*2030*/  S2R R16, SR_TID.X ;  /* 0x0000000000107919 */ /* 0x000e640000002100 */
[----:B0-----:R-:W-:Y:S02]  /*2040*/  LEA R5, R3, R0, 0x18 ;  /* 0x0000000003057211 */ /* 0x001fe400078ec0ff */
[----:B-1----:R-:W-:Y:S02]  /*2050*/  SHF.R.U32.HI R16, RZ, 0x7, R16 ;  /* 0x00000007ff107819 */ /* 0x002fe40000011610 */
[----:B--2---:R-:W-:-:S13]  /*2060*/  R2UR UR5, R2 ;  /* 0x00000000020572ca */ /* 0x004fda00000e0000 */
[----:B------:R-:W-:-:S04]  /*2070*/  ULEA.HI UR4, UR5, UR5, URZ, 0x1 ;  /* 0x0000000505047291 */ /* 0x000fc8000f8f083f */
[----:B------:R-:W-:-:S04]  /*2080*/  ULOP3.LUT UR4, UR4, 0xfffffffe, URZ, 0xc0, !UPT ;  /* 0xfffffffe04047892 */ /* 0x000fc8000f8ec03f */
[----:B------:R-:W-:-:S06]  /*2090*/  UIADD3 UR4, UR5, -UR4, URZ ;  /* 0x8000000405047290 */ /* 0x000fcc000fffe03f */
[----:B------:R-:W-:-:S05]  /*20a0*/  IMAD.U32 R2, RZ, RZ, UR4 ;  /* 0x00000004ff027e24 */ /* 0x000fca000f8e00ff */
[----:B------:R-:W-:Y:S01]  /*20b0*/  SHF.L.U32 R0, R2, 0x1f, RZ ;  /* 0x0000001f02007819 */ /* 0x000fe200000006ff */
[----:B------:R-:W-:-:S03]  /*20c0*/  VIADD R2, R16, 0x8 ;  /* 0x0000000810027836 */ /* 0x000fc60000000000 */
[----:B------:R-:W0:Y:S02]  /*20d0*/  SYNCS.PHASECHK.TRANS64.TRYWAIT P0, [R5+URZ+0x32400], R0 ;  /* 0x03240000050075a7 */ /* 0x000e24000800017f */
[----:B0-----:R-:W-:Y:S05]  /*20e0*/  @!P0 BRA `(.L_x_14895) ;  /* 0x00000148004c8947 */ /* 0x001fea0003800000 */
.L_x_15046:
[----:B------:R-:W2:Y:S01]  /*20f0*/  LDL R3, [R1+0x38] ;  /* 0x0000380001037983 */ /* 0x000ea20000100800 */
[----:B------:R-:W-:Y:S05]  /*2100*/  WARPSYNC.ALL ;  /* 0x0000000000007948 */ /* 0x000fea0003800000 */
[----:B------:R1:W-:Y:S01]  /*2110*/  BAR.SYNC.DEFER_BLOCKING R2, 0x100 ;  /* 0x000400020000751d */ /* 0x0003e20000010000 */
[----:B--2---:R-:W-:-:S13]  /*2120*/  R2UR UR4, R3 ;  /* 0x00000000030472ca */ /* 0x004fda00000e0000 */
[----:B------:R-:W-:-:S05]  /*2130*/  IMAD.U32 R3, RZ, RZ, UR4 ;  /* 0x00000004ff037e24 */ /* 0x000fca000f8e00ff */
[----:B------:R-:W-:-:S13]  /*2140*/  ISETP.NE.AND P0, PT, R3, 0x3, PT ;  /* 0x000000030300780c */ /* 0x000fda0003f05270 */
[----:B-1----:R-:W-:Y:S05]  /*2150*/  @!P0 BRA `(.L_x_14896) ;  /* 0x0000000000048947 */ /* 0x002fea0003800000 */
[----:B------:R-:W-:Y:S01]  /*2160*/  BPT.TRAP 0x1 ;  /* 0x000000040000795c */ /* 0x000fe20000300000 */
.L_x_14896:
[----:B------:R-:W-:Y:S01]  /*2170*/  R2UR UR6, R5 ;  /* 0x00000000050672ca */ /* 0x000fe200000e0000 */
[----:B------:R-:W-:-:S05]  /*2180*/  IMAD.U32 R3, RZ, RZ, UR39 ;  /* 0x00000027ff037e24 */ /* 0x000fca000f8e00ff */
[----:B------:R-:W-:-:S07]  /*2190*/  SHF.L.U32 R3, R3, 0x1f, RZ ;  /* 0x0000001f03037819 */ /* 0x000fce00000006ff */
[----:B------:R-:W-:-:S09]  /*21a0*/  ULEA UR6, UR38, UR6, 0x3 ;  /* 0x0000000626067291 */ /* 0x000fd2000f8e183f */
[----:B------:R1:W2:Y:S01]  /*21b0*/  SYNCS.PHASECHK.TRANS64.TRYWAIT P1, [UR6+0x32430], R3 ;  /* 0x03243003ff0075a7 */ /* 0x0002a20008020146 */
[----:B------:R-:W-:Y:S05]  /*21c0*/  @!P0 BRA `(.L_x_14897) ;  /* 0x0000000000048947 */ /* 0x000fea0003800000 */
[----:B------:R-:W-:Y:S01]  /*21d0*/  BPT.TRAP 0x1 ;  /* 0x000000040000795c */ /* 0x000fe20000300000 */
.L_x_14897:
[----:B--2---:R-:W-:Y:S05]  /*21e0*/  @P1 BRA `(.L_x_14898) ;  /* 0x0000000000081947 */ /* 0x004fea0003800000 */
[----:B------:R-:W2:Y:S02]  /*21f0*/  SYNCS.PHASECHK.TRANS64.TRYWAIT P1, [UR6+0x32430], R3 ;  /* 0x03243003ff0075a7 */ /* 0x000ea40008020146 */
[----:B--2---:R-:W-:Y:S05]  /*2200*/  @!P1 BRA `(.L_x_14899) ;  /* 0x0000014800189947 */ /* 0x004fea0003800000 */
.L_x_14898:
[----:B------:R-:W-:Y:S01]  /*2210*/  R2UR UR4, R5 ;  /* 0x00000000050472ca */ /* 0x000fe200000e0000 */
[----:B------:R-:W-:Y:S01]  /*2220*/  WARPGROUP.ARRIVE ;  /* 0x00000000000079c5 */ /* 0x000fe20000000000 */
[----:B------:R-:W-:Y:S01]  /*2230*/  UMOV UR8, UR41 ;  /* 0x0000002900087c82 */ /* 0x000fe20008000000 */
[----:B------:R-:W-:Y:S01]  /*2240*/  UMOV UR9, 0x40000040 ;  /* 0x4000004000097882 */ /* 0x000fe20000000000 */
[----:B------:R-:W-:Y:S01]  /*2250*/  UMOV UR11, 0x40000040 ;  /* 0x40000040000b7882 */ /* 0x000fe20000000000 */
[----:B------:R-:W-:-:S08]  /*2260*/  UIADD3 UR5, UR41, 0x2, URZ ;  /* 0x0000000229057890 */ /* 0x000fd0000fffe03f */
        /* <DEDUP_REMOVED lines=40> */
[----:B------:R-:W3:Y:S02]  /*24f0*/  SYNCS.PHASECHK.TRANS64.TRYWAIT P1, [R5+URZ+0x32410], R0 ;  /* 0x03241000050075a7 */ /* 0x000ee4000802017f */
[----:B---3--:R-:W-:Y:S05]  /*2500*/  @!P1 BRA `(.L_x_14900) ;  /* 0x0000014400709947 */ /* 0x008fea0003800000 */
.L_x_15047:
[----:B------:R-:W-:Y:S05]  /*2510*/  @!P0 BRA `(.L_x_14901) ;  /* 0x0000000000048947 */ /* 0x000fea0003800000 */
[----:B------:R-:W-:Y:S01]  /*2520*/  BPT.TRAP 0x1 ;  /* 0x000000040000795c */ /* 0x000fe20000300000 */
.L_x_14901:
[----:B------:R4:W0:Y:S01]  /*2530*/  SYNCS.PHASECHK.TRANS64.TRYWAIT P1, [UR6+0x32450], R3 ;  /* 0x03245003ff0075a7 */ /* 0x0008220008020146 */
[----:B------:R-:W-:Y:S05]  /*2540*/  @!P0 BRA `(.L_x_14902) ;  /* 0x0000000000048947 */ /* 0x000fea0003800000 */
[----:B------:R-:W-:Y:S01]  /*2550*/  BPT.TRAP 0x1 ;  /* 0x000000040000795c */ /* 0x000fe20000300000 */
.L_x_14902:
[----:B0-----:R-:W-:Y:S05]  /*2560*/  @P1 BRA `(.L_x_14903) ;  /* 0x0000000000081947 */ /* 0x001fea0003800000 */
[----:B------:R-:W0:Y:S02]  /*2570*/  SYNCS.PHASECHK.TRANS64.TRYWAIT P1, [UR6+0x32450], R3 ;  /* 0x03245003ff0075a7 */ /* 0x000e240008020146 */
[----:B0-----:R-:W-:Y:S05]  /*2580*/  @!P1 BRA `(.L_x_14904) ;  /* 0x0000014400649947 */ /* 0x001fea0003800000 */
.L_x_14903:
[----:B------:R-:W-:Y:S01]  /*2590*/  R2UR UR4, R5 ;  /* 0x00000000050472ca */ /* 0x000fe200000e0000 */
[----:B------:R-:W-:Y:S01]  /*25a0*/  WARPGROUP.ARRIVE ;  /* 0x00000000000079c5 */ /* 0x000fe20000000000 */
[----:B------:R-:W-:Y:S01]  /*25b0*/  UMOV UR9, 0x40000040 ;  /* 0x4000004000097882 */ /* 0x000fe20000000000 */
[----:B------:R-:W-:Y:S01]  /*25c0*/  UMOV UR11, 0x40000040 ;  /* 0x40000040000b7882 */ /* 0x000fe20000000000 */
[----:B------:R-:W-:Y:S01]  /*25d0*/  MOV R13, UR9 ;  /* 0x00000009000d7c02 */ /* 0x000fe20008000f00 */
[----:B------:R-:W-:Y:S01]  /*25e0*/  UMOV UR13, 0x40000040 ;  /* 0x40000040000d7882 */ /* 0x000fe20000000000 */
        /* <DEDUP_REMOVED lines=8> */
[----:B0--3--:R-:W0:Y:S01]  /*2670*/  S2R R0, SR_TID.X ;  /* 0x0000000000007919 */ /* 0x009e220000002100 */
[----:B------:R-:W-:Y:S01]  /*2680*/  UMOV UR23, 0x40000040 ;  /* 0x4000004000177882 */ /* 0x000fe20000000000 */
[----:B------:R-:W-:Y:S01]  /*2690*/  UMOV UR25, 0x40000040 ;  /* 0x4000004000197882 */ /* 0x000fe20000000000 */
[----:B------:R-:W-:Y:S01]  /*26a0*/  USHF.R.U32.HI UR4, URZ, 0x4, UR4 ;  /* 0x000000043f047899 */ /* 0x000fe20008011604 */
[----:B------:R-:W-:Y:S01]  /*26b0*/  UMOV UR27, 0x40000040 ;  /* 0x40000040001b7882 */ /* 0x000fe20000000000 */
[----:B------:R-:W-:-:S02]  /*26c0*/  UMOV UR29, 0x40000040 ;  /* 0x40000040001d7882 */ /* 0x000fc40000000000 */
[----:B------:R-:W-:Y:S02]  /*26d0*/  ULOP3.LUT UR7, UR4, 0x3fff, URZ, 0xc0, !UPT ;  /* 0x00003fff04077892 */ /* 0x000fe4000f8ec03f */
[----:B------:R-:W-:Y:S02]  /*26e0*/  ULOP3.LUT UR4, UR40, 0x10000, URZ, 0xfc, !UPT ;  /* 0x0001000028047892 */ /* 0x000fe4000f8efc3f */
[----:B------:R-:W-:Y:S02]  /*26f0*/  ULOP3.LUT UR60, UR7, 0x10000, URZ, 0xfc, !UPT ;  /* 0x00010000073c7892 */ /* 0x000fe4000f8efc3f */
[----:B------:R-:W-:Y:S02]  /*2700*/  UIADD3 UR52, UR4, 0x402, URZ ;  /* 0x0000040204347890 */ /* 0x000fe4000fffe03f */
[----:B------:R-:W-:Y:S01]  /*2710*/  UIMAD UR5, UR38, 0xc00, UR60 ;  /* 0x00000c00260578a4 */ /* 0x000fe2000f8e023c */
[----:B------:R-:W-:Y:S01]  /*2720*/  UMOV UR8, UR4 ;  /* 0x0000000400087c82 */ /* 0x000fe20008000000 */
[----:B------:R-:W-:Y:S01]  /*2730*/  UIADD3 UR16, UR4, 0x800, URZ ;  /* 0x0000080004107890 */ /* 0x000fe2000fffe03f */
[----:B------:R-:W-:Y:S01]  /*2740*/  IMAD.U32 R12, RZ, RZ, UR8 ;  /* 0x00000008ff0c7e24 */ /* 0x000fe2000f8e00ff */
[----:B------:R-:W-:-:S03]  /*2750*/  UIADD3 UR54, UR5, 0x302, URZ ;  /* 0x0000030205367890 */ /* 0x000fc6000fffe03f */
[----:B------:R-:W-:Y:S01]  /*2760*/  UMOV UR10, UR5 ;  /* 0x00000005000a7c82 */ /* 0x000fe20008000000 */
[----:B------:R-:W-:Y:S01]  /*2770*/  UIADD3 UR18, UR5, 0x600, URZ ;  /* 0x0000060005127890 */ /* 0x000fe2000fffe03f */
[----:B------:R-:W-:Y:S01]  /*2780*/  HGMMA.64x96x16.F32.BF16 R24, gdesc[UR8], R24, gsb0 ;  /* 0x01600000081879f0 */ /* 0x000fe20008001818 */
[----:B------:R-:W-:Y:S02]  /*2790*/  UIADD3 UR8, UR4, 0x2, URZ ;  /* 0x0000000204087890 */ /* 0x000fe4000fffe03f */
[----:B------:R-:W-:Y:S02]  /*27a0*/  UIADD3 UR9, UR5, 0x2, URZ ;  /* 0x0000000205097890 */ /* 0x000fe4000fffe03f */
[----:B------:R-:W-:Y:S01]  /*27b0*/  UIADD3 UR10, UR5, 0x304, URZ ;  /* 0x00000304050a7890 */ /* 0x000fe2000fffe03f */
[----:B------:R-:W-:Y:S02]  /*27c0*/  UMOV UR11, 0x40000040 ;  /* 0x40000040000b7882 */ /* 0x000fe40000000000 */
[----:B------:R-:W-:Y:S01]  /*27d0*/  UMOV UR12, UR8 ;  /* 0x00000008000c7c82 */ /* 0x000fe20008000000 */
[----:B------:R-:W-:Y:S01]  /*27e0*/  UIADD3 UR8, UR4, 0x4, URZ ;  /* 0x0000000404087890 */ /* 0x000fe2000fffe03f */
[----:B------:R-:W-:Y:S01]  /*27f0*/  IMAD.U32 R10, RZ, RZ, UR12 ;  /* 0x0000000cff0a7e24 */ /* 0x000fe2000f8e00ff */
[----:B------:R-:W-:Y:S01]  /*2800*/  UMOV UR14, UR9 ;  /* 0x00000009000e7c82 */ /* 0x000fe20008000000 */
[----:B------:R-:W-:Y:S01]  /*2810*/  UIADD3 UR9, UR5, 0x4, URZ ;  /* 0x0000000405097890 */ /* 0x000fe2000fffe03f */
[----:B0-----:R-:W-:Y:S01]  /*2820*/  SHF.R.U32.HI R0, RZ, 0x7, R0 ;  /* 0x00000007ff007819 */ /* 0x001fe20000011600 */
[----:B------:R-:W-:-:S02]  /*2830*/  UIADD3 UR20, UR4, 0x802, URZ ;  /* 0x0000080204147890 */ /* 0x000fc4000fffe03f */
[----:B------:R-:W-:Y:S01]  /*2840*/  UIADD3 UR22, UR5, 0x602, URZ ;  /* 0x0000060205167890 */ /* 0x000fe2000fffe03f */
[----:B------:R-:W-:Y:S01]  /*2850*/  IADD3 R0, -R0, 0xb, RZ ;  /* 0x0000000b00007810 */ /* 0x000fe20007ffe1ff */
[----:B------:R-:W-:Y:S02]  /*2860*/  UIADD3 UR24, UR4, 0x804, URZ ;  /* 0x0000080404187890 */ /* 0x000fe4000fffe03f */
[----:B------:R-:W-:Y:S02]  /*2870*/  UIADD3 UR26, UR5, 0x604, URZ ;  /* 0x00000604051a7890 */ /* 0x000fe4000fffe03f */
[----:B------:R-:W-:Y:S02]  /*2880*/  UIADD3 UR28, UR4, 0x806, URZ ;  /* 0x00000806041c7890 */ /* 0x000fe4000fffe03f */
[----:B------:R-:W-:Y:S01]  /*2890*/  UIADD3 UR30, UR5, 0x606, URZ ;  /* 0x00000606051e7890 */ /* 0x000fe2000fffe03f */
        /* <DEDUP_REMOVED lines=94> */
.L_x_14905:
[----:B------:R-:W2:Y:S01]  /*2e80*/  LDC R79, c[0x0][0x448] ;  /* 0x00011200ff4f7b82 */ /* 0x000ea20000000800 */
[----:B------:R-:W-:Y:S01]  /*2e90*/  ULDC UR4, c[0x0][0xad0] ;  /* 0x0002b40000047ab9 */ /* 0x000fe20000000800 */
[----:B------:R-:W-:Y:S01]  /*2ea0*/  R2UR UR5, R204 ;  /* 0x00000000cc0572ca */ /* 0x000fe200000e0000 */
[----:B------:R-:W-:Y:S01]  /*2eb0*/  FMUL.FTZ R32, R32, UR4 ;  /* 0x0000000420207c20 */ /* 0x000fe20008410000 */
[----:B------:R-:W-:Y:S01]  /*2ec0*/  FMUL.FTZ R33, R33, UR4 ;  /* 0x0000000421217c20 */ /* 0x000fe20008410000 */
[----:B------:R-:W-:Y:S01]  /*2ed0*/  FMUL.FTZ R72, R24, UR4 ;  /* 0x0000000418487c20 */ /* 0x000fe20008410000 */
[----:B------:R-:W-:Y:S01]  /*2ee0*/  FMUL.FTZ R24, R31, UR4 ;  /* 0x000000041f187c20 */ /* 0x000fe20008410000 */
[----:B------:R3:W-:Y:S01]  /*2ef0*/  MUFU.TANH R76, R32 ;  /* 0x00000020004c7308 */ /* 0x0007e20000002400 */
[----:B-1--4-:R-:W-:Y:S01]  /*2f00*/  FMUL.FTZ R3, R26, UR4 ;  /* 0x000000041a037c20 */ /* 0x012fe20008410000 */
[----:B------:R-:W-:Y:S01]  /*2f10*/  FMUL.FTZ R26, R34, UR4 ;  /* 0x00000004221a7c20 */ /* 0x000fe20008410000 */
[----:B------:R-:W-:Y:S01]  /*2f20*/  FMUL.FTZ R73, R25, UR4 ;  /* 0x0000000419497c20 */ /* 0x000fe20008410000 */
[----:B------:R-:W-:Y:S01]  /*2f30*/  FMUL.FTZ R163, R47, UR4 ;  /* 0x000000042fa37c20 */ /* 0x000fe20008410000 */
[----:B------:R-:W-:Y:S01]  /*2f40*/  FMUL.FTZ R25, R35, UR4 ;  /* 0x0000000423197c20 */ /* 0x000fe20008410000 */
[----:B------:R-:W-:Y:S01]  /*2f50*/  FMUL.FTZ R28, R28, UR4 ;  /* 0x000000041c1c7c20 */ /* 0x000fe20008410000 */
[----:B------:R-:W-:Y:S01]  /*2f60*/  FMUL.FTZ R29, R29, UR4 ;  /* 0x000000041d1d7c20 */ /* 0x000fe20008410000 */
[----:B------:R1:W-:Y:S01]  /*2f70*/  MUFU.TANH R77, R33 ;  /* 0x00000021004d7308 */ /* 0x0003e20000002400 */
[----:B------:R-:W-:-:S02]  /*2f80*/  VIADD R31, R206, UR5 ;  /* 0x00000005ce1f7c36 */ /* 0x000fc40008000000 */
[----:B------:R-:W-:Y:S01]  /*2f90*/  FMUL.FTZ R36, R36, UR4 ;  /* 0x0000000424247c20 */ /* 0x000fe20008410000 */
[----:B------:R-:W-:Y:S01]  /*2fa0*/  FMUL.FTZ R37, R37, UR4 ;  /* 0x0000000425257c20 */ /* 0x000fe20008410000 */
[----:B------:R-:W-:Y:S01]  /*2fb0*/  FMUL.FTZ R40, R40, UR4 ;  /* 0x0000000428287c20 */ /* 0x000fe20008410000 */
[----:B------:R-:W-:Y:S01]  /*2fc0*/  FMUL.FTZ R44, R44, UR4 ;  /* 0x000000042c2c7c20 */ /* 0x000fe20008410000 */
[----:B------:R-:W-:Y:S01]  /*2fd0*/  FMUL.FTZ R20, R27, UR4 ;  /* 0x000000041b147c20 */ /* 0x000fe20008410000 */
[----:B------:R-:W-:Y:S01]  /*2fe0*/  FMUL.FTZ R27, R39, UR4 ;  /* 0x00000004271b7c20 */ /* 0x000fe20008410000 */
[----:B------:R-:W4:Y:S01]  /*2ff0*/  MUFU.TANH R72, R72 ;  /* 0x0000004800487308 */ /* 0x000f220000002400 */
[----:B--2---:R-:W-:Y:S01]  /*3000*/  ISETP.NE.AND P6, PT, R79, 0x1, PT ;  /* 0x000000014f00780c */ /* 0x004fe20003fc5270 */
        /* <DEDUP_REMOVED lines=12> */
[----:B---3--:R-:W3:Y:S01]  /*30d0*/  @P6 LDC R32, c[0x0][0x44c] ;  /* 0x00011300ff206b82 */ /* 0x008ee20000000800 */
[----:B------:R-:W-:Y:S01]  /*30e0*/  FMUL.FTZ R61, R61, UR4 ;  /* 0x000000043d3d7c20 */ /* 0x000fe20008410000 */
[----:B------:R5:W0:Y:S01]  /*30f0*/  MUFU.TANH R74, R28 ;  /* 0x0000001c004a7308 */ /* 0x000a220000002400 */
[----:B------:R-:W-:Y:S01]  /*3100*/  FMUL.FTZ R64, R64, UR4 ;  /* 0x0000000440407c20 */ /* 0x000fe20008410000 */
[----:B------:R-:W-:Y:S01]  /*3110*/  FMUL.FTZ R65, R65, UR4 ;  /* 0x0000000441417c20 */ /* 0x000fe20008410000 */
[----:B------:R-:W-:Y:S01]  /*3120*/  FMUL.FTZ R68, R68, UR4 ;  /* 0x0000000444447c20 */ /* 0x000fe20008410000 */
[----:B------:R-:W-:Y:S01]  /*3130*/  FMUL.FTZ R182, R46, UR4 ;  /* 0x000000042eb67c20 */ /* 0x000fe20008410000 */
[----:B------:R-:W-:Y:S01]  /*3140*/  FMUL.FTZ R69, R69, UR4 ;  /* 0x0000000445457c20 */ /* 0x000fe20008410000 */
[----:B-1----:R-:W1:Y:S01]  /*3150*/  @P6 LDC R33, c[0x0][0x450] ;  /* 0x00011400ff216b82 */ /* 0x002e620000000800 */
[----:B------:R-:W-:Y:S01]  /*3160*/  FMUL.FTZ R181, R50, UR4 ;  /* 0x0000000432b57c20 */ /* 0x000fe20008410000 */
[----:B------:R4:W0:Y:S01]  /*3170*/  MUFU.TANH R75, R29 ;  /* 0x0000001d004b7308 */ /* 0x0008220000002400 */
[----:B-----5:R-:W-:Y:S01]  /*3180*/  FMUL.FTZ R28, R38, UR4 ;  /* 0x00000004261c7c20 */ /* 0x020fe20008410000 */
[----:B------:R-:W-:Y:S01]  /*3190*/  FMUL.FTZ R184, R54, UR4 ;  /* 0x0000000436b87c20 */ /* 0x000fe20008410000 */
[----:B------:R-:W-:Y:S01]  /*31a0*/  FMUL.FTZ R180, R51, UR4 ;  /* 0x0000000433b47c20 */ /* 0x000fe20008410000 */
[----:B------:R-:W-:Y:S01]  /*31b0*/  FMUL.FTZ R186, R55, UR4 ;  /* 0x0000000437ba7c20 */ /* 0x000fe20008410000 */
[----:B------:R-:W-:Y:S01]  /*31c0*/  FMUL.FTZ R167, R58, UR4 ;  /* 0x000000043aa77c20 */ /* 0x000fe20008410000 */
[----:B------:R-:W-:Y:S01]  /*31d0*/  FMUL.FTZ R168, R59, UR4 ;  /* 0x000000043ba87c20 */ /* 0x000fe20008410000 */
[----:B------:R-:W-:Y:S01]  /*31e0*/  FMUL.FTZ R62, R62, UR4 ;  /* 0x000000043e3e7c20 */ /* 0x000fe20008410000 */
[----:B------:R-:W5:Y:S01]  /*31f0*/  MUFU.TANH R36, R36 ;  /* 0x0000002400247308 */ /* 0x000f620000002400 */
[----:B----4-:R-:W-:Y:S01]  /*3200*/  FMUL.FTZ R29, R43, UR4 ;  /* 0x000000042b1d7c20 */ /* 0x010fe20008410000 */
[----:B------:R-:W-:Y:S01]  /*3210*/  FMUL.FTZ R63, R63, UR4 ;  /* 0x000000043f3f7c20 */ /* 0x000fe20008410000 */
[----:B------:R-:W-:Y:S01]  /*3220*/  FMUL.FTZ R66, R66, UR4 ;  /* 0x0000000442427c20 */ /* 0x000fe20008410000 */
[----:B------:R-:W-:Y:S01]  /*3230*/  FMUL.FTZ R67, R67, UR4 ;  /* 0x0000000443437c20 */ /* 0x000fe20008410000 */
[----:B------:R-:W-:Y:S01]  /*3240*/  FMUL.FTZ R70, R70, UR4 ;  /* 0x0000000446467c20 */ /* 0x000fe20008410000 */
[----:B---3--:R-:W-:-:S04]  /*3250*/  @P6 IMAD.HI.U32 R32, R31, R32, RZ ;  /* 0x000000201f206227 */ /* 0x008fc800078e00ff */
[----:B------:R-:W-:Y:S01]  /*3260*/  FMUL.FTZ R71, R71, UR4 ;  /* 0x0000000447477c20 */ /* 0x000fe20008410000 */
[----:B------:R-:W3:Y:S01]  /*3270*/  MUFU.TANH R37, R37 ;  /* 0x0000002500257308 */ /* 0x000ee20000002400 */
[----:B------:R-:W-:Y:S01]  /*3280*/  ULDC UR5, c[0x0][0xa80] ;  /* 0x0002a00000057ab9 */ /* 0x000fe20000000800 */
[----:B------:R-:W4:Y:S01]  /*3290*/  S2UR UR10, SR_CgaCtaId ;  /* 0x00000000000a79c3 */ /* 0x000f220000008800 */
[----:B------:R-:W-:Y:S02]  /*32a0*/  UIADD3 UR4, UR6, 0x32440, URZ ;  /* 0x0003244006047890 */ /* 0x000fe4000fffe03f */
[----:B------:R-:W-:Y:S01]  /*32b0*/  ULOP3.LUT UR7, UR7, 0x3000000, URZ, 0xfc, !UPT ;  /* 0x0300000007077892 */ /* 0x000fe2000f8efc3f */
[----:B-1----:R-:W-:Y:S01]  /*32c0*/  @P6 SHF.R.U32.HI R31, RZ, R33, R32 ;  /* 0x00000021ff1f6219 */ /* 0x002fe20000011620 */
[----:B------:R-:W-:Y:S01]  /*32d0*/  IMAD R33, R165, -0x60, R203 ;  /* 0xffffffa0a5217824 */ /* 0x000fe200078e02cb */
[----:B------:R2:W1:Y:S01]  /*32e0*/  MUFU.TANH R39, R40 ;  /* 0x0000002800277308 */ /* 0x0004620000002400 */
[----:B------:R-:W-:-:S02]  /*32f0*/  UMOV UR11, 0x40000040 ;  /* 0x40000040000b7882 */ /* 0x000fc40000000000 */
[----:B------:R-:W0:Y:S01]  /*3300*/  SHFL.IDX PT, R34, R31, RZ, 0x1c1f ;  /* 0x001c1fff1f227589 */ /* 0x000e2200000e0000 */
[C-C-:B------:R-:W-:Y:S02]  /*3310*/  IADD3 R35, -R22.reuse, 0x61, R33.reuse ;  /* 0x0000006116237810 */ /* 0x140fe40007ffe121 */
[----:B------:R-:W-:Y:S01]  /*3320*/  IADD3 R33, -R22, 0x60, R33 ;  /* 0x0000006016217810 */ /* 0x000fe20007ffe121 */
[----:B------:R-:W5:Y:S01]  /*3330*/  SHFL.IDX PT, R47, R31, 0x1, 0x1c1f ;  /* 0x003c1f001f2f7f89 */ /* 0x000f6200000e0000 */
[----:B------:R-:W1:Y:S01]  /*3340*/  MUFU.TANH R44, R44 ;  /* 0x0000002c002c7308 */ /* 0x000e620000002400 */
[----:B------:R-:W-:-:S07]  /*3350*/  IMAD.IADD R32, R35, 0x1, -R202 ;  /* 0x0000000123207824 */ /* 0x000fce00078e0aca */
[----:B------:R-:W1:Y:S01]  /*3360*/  MUFU.TANH R45, R45 ;  /* 0x0000002d002d7308 */ /* 0x000e620000002400 */
[----:B----4-:R-:W-:-:S07]  /*3370*/  UPRMT UR4, UR10, 0x654, UR4 ;  /* 0x000006540a047896 */ /* 0x010fce0008000004 */
[----:B------:R1:W4:Y:S01]  /*3380*/  MUFU.TANH R78, R41 ;  /* 0x00000029004e7308 */ /* 0x0003220000002400 */
[----:B0-----:R-:W-:Y:S01]  /*3390*/  VIADDMNMX R43, R34, R32, R33, PT ;  /* 0x00000020222b7246 */ /* 0x001fe20003800121 */
[----:B------:R-:W-:Y:S01]  /*33a0*/  SYNCS.ARRIVE.TRANS64.RED.A1T0 RZ, [UR4], RZ ;  /* 0x000000ffffff79a7 */ /* 0x000fe20008100404 */
[----:B------:R-:W-:Y:S02]  /*33b0*/  UIMAD UR4, UR38, 0xc00, UR7 ;  /* 0x00000c00260478a4 */ /* 0x000fe4000f8e0207 */
[----:B------:R-:W-:-:S03]  /*33c0*/  ISETP.GT.AND P3, PT, R43, RZ, PT ;  /* 0x000000ff2b00720c */ /* 0x000fc60003f64270 */
[----:B------:R-:W0:Y:S01]  /*33d0*/  MUFU.TANH R48, R48 ;  /* 0x0000003000307308 */ /* 0x000e220000002400 */
[C---:B------:R-:W-:Y:S01]  /*33e0*/  ISETP.GT.AND P4, PT, R43.reuse, 0x1, PT ;  /* 0x000000012b00780c */ /* 0x040fe20003f84270 */
[----:B------:R-:W-:Y:S01]  /*33f0*/  UIADD3 UR14, UR4, 0x80, URZ ;  /* 0x00000080040e7890 */ /* 0x000fe2000fffe03f */
[----:B------:R-:W-:Y:S01]  /*3400*/  ISETP.GT.AND P5, PT, R43, 0x8, PT ;  /* 0x000000082b00780c */ /* 0x000fe20003fa4270 */
[----:B------:R-:W-:Y:S01]  /*3410*/  UMOV UR10, UR4 ;  /* 0x00000004000a7c82 */ /* 0x000fe20008000000 */
[----:B------:R-:W-:Y:S02]  /*3420*/  FSEL R35, R72, -INF , P3 ;  /* 0xff80000048237808 */ /* 0x000fe40001800000 */
[----:B--2---:R-:W-:Y:S01]  /*3430*/  FSEL R40, R73, -INF , P4 ;  /* 0xff80000049287808 */ /* 0x004fe20002000000 */
[----:B------:R-:W2:Y:S01]  /*3440*/  MUFU.TANH R49, R49 ;  /* 0x0000003100317308 */ /* 0x000ea20000002400 */
[----:B-----5:R-:W-:Y:S02]  /*3450*/  VIADDMNMX R47, R47, R32, R33, PT ;  /* 0x000000202f2f7246 */ /* 0x020fe40003800121 */
[----:B------:R-:W-:-:S02]  /*3460*/  ISETP.GT.AND P1, PT, R43, 0x9, PT ;  /* 0x000000092b00780c */ /* 0x000fc40003f24270 */
[----:B------:R-:W-:Y:S02]  /*3470*/  FSEL R38, R74, -INF , P5 ;  /* 0xff8000004a267808 */ /* 0x000fe40002800000 */
[----:B------:R-:W-:Y:S01]  /*3480*/  FMNMX.FTZ R33, R35, R40, !PT ;  /* 0x0000002823217209 */ /* 0x000fe20007810000 */
[----:B------:R-:W5:Y:S01]  /*3490*/  MUFU.TANH R52, R52 ;  /* 0x0000003400347308 */ /* 0x000f620000002400 */
[C---:B------:R-:W-:Y:S02]  /*34a0*/  ISETP.GT.AND P4, PT, R43.reuse, 0x18, PT ;  /* 0x000000182b00780c */ /* 0x040fe40003f84270 */
[C---:B------:R-:W-:Y:S02]  /*34b0*/  ISETP.GT.AND P5, PT, R43.reuse, 0x19, PT ;  /* 0x000000192b00780c */ /* 0x040fe40003fa4270 */
[----:B------:R-:W-:Y:S02]  /*34c0*/  ISETP.GT.AND P2, PT, R43, 0x10, PT ;  /* 0x000000102b00780c */ /* 0x000fe40003f44270 */
[----:B------:R-:W-:Y:S01]  /*34d0*/  FSEL R42, R75, -INF , P1 ;  /* 0xff8000004b2a7808 */ /* 0x000fe20000800000 */
[----:B------:R-:W5:Y:S01]  /*34e0*/  MUFU.TANH R53, R53 ;  /* 0x0000003500357308 */ /* 0x000f620000002400 */
[----:B------:R-:W-:-:S02]  /*34f0*/  FMNMX.FTZ R33, R38, R33, !PT ;  /* 0x0000002126217209 */ /* 0x000fc40007810000 */
[----:B------:R-:W-:Y:S02]  /*3500*/  ISETP.GT.AND P3, PT, R43, 0x11, PT ;  /* 0x000000112b00780c */ /* 0x000fe40003f64270 */
[----:B------:R-:W-:Y:S02]  /*3510*/  FSEL R31, R36, -INF , P4 ;  /* 0xff800000241f7808 */ /* 0x000fe40002000000 */
[----:B---3--:R-:W-:Y:S01]  /*3520*/  FSEL R36, R37, -INF , P5 ;  /* 0xff80000025247808 */ /* 0x008fe20002800000 */
[----:B------:R-:W3:Y:S01]  /*3530*/  MUFU.TANH R56, R56 ;  /* 0x0000003800387308 */ /* 0x000ee20000002400 */
[----:B------:R-:W-:Y:S02]  /*3540*/  FSEL R34, R76, -INF , P2 ;  /* 0xff8000004c227808 */ /* 0x000fe40001000000 */
[----:B------:R-:W-:Y:S02]  /*3550*/  FMNMX.FTZ R37, R42, R33, !PT ;  /* 0x000000212a257209 */ /* 0x000fe40007810000 */
[----:B------:R-:W-:-:S02]  /*3560*/  ISETP.GT.AND P1, PT, R43, 0x20, PT ;  /* 0x000000202b00780c */ /* 0x000fc40003f24270 */
[----:B------:R-:W-:Y:S01]  /*3570*/  FSEL R32, R77, -INF , P3 ;  /* 0xff8000004d207808 */ /* 0x000fe20001800000 */
[----:B------:R-:W3:Y:S01]  /*3580*/  MUFU.TANH R57, R57 ;  /* 0x0000003900397308 */ /* 0x000ee20000002400 */
[----:B------:R-:W-:Y:S02]  /*3590*/  ISETP.GT.AND P3, PT, R43, 0x28, PT ;  /* 0x000000282b00780c */ /* 0x000fe40003f64270 */
[----:B------:R-:W-:Y:S02]  /*35a0*/  FMNMX.FTZ R37, R34, R37, !PT ;  /* 0x0000002522257209 */ /* 0x000fe40007810000 */
[----:B-1----:R-:W-:Y:S02]  /*35b0*/  FSEL R41, R39, -INF , P1 ;  /* 0xff80000027297808 */ /* 0x002fe40000800000 */
[----:B------:R-:W-:Y:S01]  /*35c0*/  ISETP.GT.AND P4, PT, R43, 0x29, PT ;  /* 0x000000292b00780c */ /* 0x000fe20003f84270 */
[----:B------:R-:W1:Y:S01]  /*35d0*/  MUFU.TANH R60, R60 ;  /* 0x0000003c003c7308 */ /* 0x000e620000002400 */
[----:B------:R-:W-:-:S02]  /*35e0*/  FSEL R39, R44, -INF , P3 ;  /* 0xff8000002c277808 */ /* 0x000fc40001800000 */
[----:B------:R-:W-:Y:S02]  /*35f0*/  FMNMX.FTZ R44, R32, R37, !PT ;  /* 0x00000025202c7209 */ /* 0x000fe40007810000 */
[----:B------:R-:W-:Y:S02]  /*3600*/  FSEL R37, R45, -INF , P4 ;  /* 0xff8000002d257808 */ /* 0x000fe40002000000 */
[----:B------:R-:W-:Y:S01]  /*3610*/  FMNMX.FTZ R45, R31, R44, !PT ;  /* 0x0000002c1f2d7209 */ /* 0x000fe20007810000 */
[----:B------:R-:W1:Y:S01]  /*3620*/  MUFU.TANH R61, R61 ;  /* 0x0000003d003d7308 */ /* 0x000e620000002400 */
[----:B------:R-:W-:Y:S02]  /*3630*/  ISETP.GT.AND P2, PT, R43, 0x21, PT ;  /* 0x000000212b00780c */ /* 0x000fe40003f44270 */
[----:B------:R-:W-:Y:S02]  /*3640*/  FMNMX.FTZ R44, R36, R45, !PT ;  /* 0x0000002d242c7209 */ /* 0x000fe40007810000 */
[----:B----4-:R-:W-:-:S02]  /*3650*/  FSEL R33, R78, -INF , P2 ;  /* 0xff8000004e217808 */ /* 0x010fc40001000000 */
[----:B------:R-:W-:Y:S01]  /*3660*/  FMNMX.FTZ R44, R41, R44, !PT ;  /* 0x0000002c292c7209 */ /* 0x000fe20007810000 */
[----:B------:R-:W4:Y:S01]  /*3670*/  MUFU.TANH R64, R64 ;  /* 0x0000004000407308 */ /* 0x000f220000002400 */
[C---:B------:R-:W-:Y:S02]  /*3680*/  ISETP.GT.AND P5, PT, R43.reuse, 0x30, PT ;  /* 0x000000302b00780c */ /* 0x040fe40003fa4270 */
[----:B------:R-:W-:Y:S02]  /*3690*/  ISETP.GT.AND P1, PT, R43, 0x31, PT ;  /* 0x000000312b00780c */ /* 0x000fe40003f24270 */
[----:B------:R-:W-:Y:S02]  /*36a0*/  FMNMX.FTZ R44, R33, R44, !PT ;  /* 0x0000002c212c7209 */ /* 0x000fe40007810000 */
[----:B0-----:R-:W-:Y:S01]  /*36b0*/  FSEL R188, R48, -INF , P5 ;  /* 0xff80000030bc7808 */ /* 0x001fe20002800000 */
[----:B------:R-:W0:Y:S01]  /*36c0*/  MUFU.TANH R65, R65 ;  /* 0x0000004100417308 */ /* 0x000e220000002400 */
[----:B--2---:R-:W-:-:S02]  /*36d0*/  FSEL R187, R49, -INF , P1 ;  /* 0xff80000031bb7808 */ /* 0x004fc40000800000 */
[C---:B------:R-:W-:Y:S02]  /*36e0*/  ISETP.GT.AND P2, PT, R43.reuse, 0x38, PT ;  /* 0x000000382b00780c */ /* 0x040fe40003f44270 */
[C---:B------:R-:W-:Y:S02]  /*36f0*/  ISETP.GT.AND P3, PT, R43.reuse, 0x39, PT ;  /* 0x000000392b00780c */ /* 0x040fe40003f64270 */
[C---:B------:R-:W-:Y:S01]  /*3700*/  ISETP.GT.AND P4, PT, R43.reuse, 0x40, PT ;  /* 0x000000402b00780c */ /* 0x040fe20003f84270 */
[----:B------:R-:W2:Y:S01]  /*3710*/  MUFU.TANH R3, R3 ;  /* 0x0000000300037308 */ /* 0x000ea20000002400 */
[C---:B------:R-:W-:Y:S02]  /*3720*/  ISETP.GT.AND P5, PT, R43.reuse, 0x41, PT ;  /* 0x000000412b00780c */ /* 0x040fe40003fa4270 */
[----:B------:R-:W-:Y:S02]  /*3730*/  ISETP.GT.AND P1, PT, R43, 0x48, PT ;  /* 0x000000482b00780c */ /* 0x000fe40003f24270 */
[----:B------:R-:W-:-:S02]  /*3740*/  FMNMX.FTZ R44, R39, R44, !PT ;  /* 0x0000002c272c7209 */ /* 0x000fc40007810000 */
[----:B-----5:R-:W-:Y:S01]  /*3750*/  FSEL R183, R52, -INF , P2 ;  /* 0xff80000034b77808 */ /* 0x020fe20001000000 */
[----:B------:R-:W5:Y:S01]  /*3760*/  MUFU.TANH R20, R20 ;  /* 0x0000001400147308 */ /* 0x000f620000002400 */
[----:B------:R-:W-:Y:S02]  /*3770*/  FSEL R185, R53, -INF , P3 ;  /* 0xff80000035b97808 */ /* 0x000fe40001800000 */
[----:B---3--:R-:W-:Y:S02]  /*3780*/  FSEL R176, R56, -INF , P4 ;  /* 0xff80000038b07808 */ /* 0x008fe40002000000 */
[----:B------:R-:W-:Y:S02]  /*3790*/  FSEL R177, R57, -INF , P5 ;  /* 0xff80000039b17808 */ /* 0x000fe40002800000 */
[----:B-1----:R-:W-:Y:S01]  /*37a0*/  FSEL R178, R60, -INF , P1 ;  /* 0xff8000003cb27808 */ /* 0x002fe20000800000 */
[----:B------:R-:W1:Y:S01]  /*37b0*/  MUFU.TANH R68, R68 ;  /* 0x0000004400447308 */ /* 0x000e620000002400 */
[----:B------:R-:W-:-:S02]  /*37c0*/  ISETP.GT.AND P2, PT, R43, 0x49, PT ;  /* 0x000000492b00780c */ /* 0x000fc40003f44270 */
[C---:B------:R-:W-:Y:S02]  /*37d0*/  ISETP.GT.AND P3, PT, R43.reuse, 0x50, PT ;  /* 0x000000502b00780c */ /* 0x040fe40003f64270 */
[C---:B------:R-:W-:Y:S02]  /*37e0*/  ISETP.GT.AND P4, PT, R43.reuse, 0x51, PT ;  /* 0x000000512b00780c */ /* 0x040fe40003f84270 */
[C---:B------:R-:W-:Y:S01]  /*37f0*/  ISETP.GT.AND P5, PT, R43.reuse, 0x58, PT ;  /* 0x000000582b00780c */ /* 0x040fe20003fa4270 */
[----:B------:R-:W3:Y:S01]  /*3800*/  MUFU.TANH R21, R21 ;  /* 0x0000001500157308 */ /* 0x000ee20000002400 */
[----:B------:R-:W-:Y:S02]  /*3810*/  ISETP.GT.AND P1, PT, R43, 0x59, PT ;  /* 0x000000592b00780c */ /* 0x000fe40003f24270 */
[----:B------:R-:W-:Y:S02]  /*3820*/  FMNMX.FTZ R43, R37, R44, !PT ;  /* 0x0000002c252b7209 */ /* 0x000fe40007810000 */
[----:B------:R-:W-:-:S02]  /*3830*/  FSEL R179, R61, -INF , P2 ;  /* 0xff8000003db37808 */ /* 0x000fc40001000000 */
[----:B------:R-:W-:Y:S01]  /*3840*/  FMNMX.FTZ R44, R188, R43, !PT ;  /* 0x0000002bbc2c7209 */ /* 0x000fe20007810000 */
[----:B------:R-:W3:Y:S01]  /*3850*/  MUFU.TANH R24, R24 ;  /* 0x0000001800187308 */ /* 0x000ee20000002400 */
[----:B------:R-:W-:Y:S02]  /*3860*/  ISETP.GT.AND P2, PT, R47, RZ, PT ;  /* 0x000000ff2f00720c */ /* 0x000fe40003f44270 */
[----:B------:R-:W-:Y:S02]  /*3870*/  FMNMX.FTZ R46, R187, R44, !PT ;  /* 0x0000002cbb2e7209 */ /* 0x000fe40007810000 */
[----:B----4-:R-:W-:Y:S02]  /*3880*/  FSEL R44, R64, -INF , P3 ;  /* 0xff800000402c7808 */ /* 0x010fe40001800000 */
[----:B------:R-:W-:Y:S01]  /*3890*/  FMNMX.FTZ R46, R183, R46, !PT ;  /* 0x0000002eb72e7209 */ /* 0x000fe20007810000 */
[----:B------:R-:W4:Y:S01]  /*38a0*/  MUFU.TANH R26, R26 ;  /* 0x0000001a001a7308 */ /* 0x000f220000002400 */
[----:B------:R-:W-:-:S02]  /*38b0*/  ISETP.GT.AND P3, PT, R47, 0x1, PT ;  /* 0x000000012f00780c */ /* 0x000fc40003f64270 */
[----:B0-----:R-:W-:Y:S02]  /*38c0*/  FSEL R45, R65, -INF , P4 ;  /* 0xff800000412d7808 */ /* 0x001fe40002000000 */
[----:B------:R-:W-:Y:S02]  /*38d0*/  FMNMX.FTZ R49, R185, R46, !PT ;  /* 0x0000002eb9317209 */ /* 0x000fe40007810000 */
[----:B------:R-:W-:Y:S01]  /*38e0*/  ISETP.GT.AND P4, PT, R47, 0x8, PT ;  /* 0x000000082f00780c */ /* 0x000fe20003f84270 */
[----:B------:R-:W0:Y:S01]  /*38f0*/  MUFU.TANH R25, R25 ;  /* 0x0000001900197308 */ /* 0x000e220000002400 */
[----:B--2---:R-:W-:Y:S02]  /*3900*/  FSEL R46, R3, -INF , P2 ;  /* 0xff800000032e7808 */ /* 0x004fe40001000000 */
[----:B-----5:R-:W-:Y:S02]  /*3910*/  FSEL R20, R20, -INF , P3 ;  /* 0xff80000014147808 */ /* 0x020fe40001800000 */
[----:B-1----:R-:W-:-:S02]  /*3920*/  FSEL R43, R68, -INF , P5 ;  /* 0xff800000442b7808 */ /* 0x002fc40002800000 */
[----:B------:R-:W-:Y:S01]  /*3930*/  ISETP.GT.AND P5, PT, R47, 0x9, PT ;  /* 0x000000092f00780c */ /* 0x000fe20003fa4270 */
[----:B------:R-:W1:Y:S01]  /*3940*/  MUFU.TANH R28, R28 ;  /* 0x0000001c001c7308 */ /* 0x000e620000002400 */
[----:B---3--:R-:W-:Y:S02]  /*3950*/  FSEL R48, R21, -INF , P4 ;  /* 0xff80000015307808 */ /* 0x008fe40002000000 */
[----:B------:R-:W-:Y:S02]  /*3960*/  FMNMX.FTZ R3, R46, R20, !PT ;  /* 0x000000142e037209 */ /* 0x000fe40007810000 */
[----:B------:R-:W-:Y:S02]  /*3970*/  FMNMX.FTZ R50, R176, R49, !PT ;  /* 0x00000031b0327209 */ /* 0x000fe40007810000 */
[----:B------:R-:W-:Y:S01]  /*3980*/  ISETP.GT.AND P2, PT, R47, 0x10, PT ;  /* 0x000000102f00780c */ /* 0x000fe20003f44270 */
[----:B------:R-:W2:Y:S01]  /*3990*/  MUFU.TANH R27, R27 ;  /* 0x0000001b001b7308 */ /* 0x000ea20000002400 */
[----:B------:R-:W-:-:S02]  /*39a0*/  FSEL R24, R24, -INF , P5 ;  /* 0xff80000018187808 */ /* 0x000fc40002800000 */
[----:B------:R-:W-:Y:S02]  /*39b0*/  FMNMX.FTZ R3, R48, R3, !PT ;  /* 0x0000000330037209 */ /* 0x000fe40007810000 */
[----:B------:R-:W-:Y:S02]  /*39c0*/  FMNMX.FTZ R21, R177, R50, !PT ;  /* 0x00000032b1157209 */ /* 0x000fe40007810000 */
[----:B------:R-:W-:Y:S01]  /*39d0*/  ISETP.GT.AND P3, PT, R47, 0x11, PT ;  /* 0x000000112f00780c */ /* 0x000fe20003f64270 */
[----:B------:R-:W3:Y:S01]  /*39e0*/  MUFU.TANH R69, R69 ;  /* 0x0000004500457308 */ /* 0x000ee20000002400 */
[----:B----4-:R-:W-:Y:S02]  /*39f0*/  FSEL R26, R26, -INF , P2 ;  /* 0xff8000001a1a7808 */ /* 0x010fe40001000000 */
[----:B------:R-:W-:Y:S02]  /*3a00*/  FMNMX.FTZ R3, R24, R3, !PT ;  /* 0x0000000318037209 */ /* 0x000fe40007810000 */
[----:B------:R-:W-:-:S02]  /*3a10*/  FMNMX.FTZ R50, R178, R21, !PT ;  /* 0x00000015b2327209 */ /* 0x000fc40007810000 */
[----:B------:R-:W-:Y:S01]  /*3a20*/  ISETP.GT.AND P4, PT, R47, 0x18, PT ;  /* 0x000000182f00780c */ /* 0x000fe20003f84270 */
[----:B------:R-:W4:Y:S01]  /*3a30*/  MUFU.TANH R30, R30 ;  /* 0x0000001e001e7308 */ /* 0x000f220000002400 */
[----:B0-----:R-:W-:Y:S02]  /*3a40*/  FSEL R52, R25, -INF , P3 ;  /* 0xff80000019347808 */ /* 0x001fe40001800000 */
[----:B------:R-:W-:Y:S02]  /*3a50*/  FMNMX.FTZ R3, R26, R3, !PT ;  /* 0x000000031a037209 */ /* 0x000fe40007810000 */
[----:B------:R-:W-:Y:S02]  /*3a60*/  FMNMX.FTZ R21, R179, R50, !PT ;  /* 0x00000032b3157209 */ /* 0x000fe40007810000 */
[----:B------:R-:W-:Y:S01]  /*3a70*/  ISETP.GT.AND P2, PT, R47, 0x19, PT ;  /* 0x000000192f00780c */ /* 0x000fe20003f44270 */
[----:B------:R-:W0:Y:S01]  /*3a80*/  MUFU.TANH R29, R29 ;  /* 0x0000001d001d7308 */ /* 0x000e220000002400 */
[----:B-1----:R-:W-:-:S02]  /*3a90*/  FSEL R54, R28, -INF , P4 ;  /* 0xff8000001c367808 */ /* 0x002fc40002000000 */
[----:B------:R-:W-:Y:S02]  /*3aa0*/  FMNMX.FTZ R3, R52, R3, !PT ;  /* 0x0000000334037209 */ /* 0x000fe40007810000 */
[----:B------:R-:W-:Y:S02]  /*3ab0*/  FMNMX.FTZ R50, R44, R21, !PT ;  /* 0x000000152c327209 */ /* 0x000fe40007810000 */
[----:B------:R-:W-:Y:S01]  /*3ac0*/  ISETP.GT.AND P3, PT, R47, 0x20, PT ;  /* 0x000000202f00780c */ /* 0x000fe20003f64270 */
[----:B------:R-:W1:Y:S01]  /*3ad0*/  MUFU.TANH R182, R182 ;  /* 0x000000b600b67308 */ /* 0x000e620000002400 */
[----:B--2---:R-:W-:Y:S02]  /*3ae0*/  FSEL R28, R27, -INF , P2 ;  /* 0xff8000001b1c7808 */ /* 0x004fe40001000000 */
[----:B------:R-:W-:Y:S02]  /*3af0*/  FMNMX.FTZ R3, R54, R3, !PT ;  /* 0x0000000336037209 */ /* 0x000fe40007810000 */
[----:B------:R-:W-:-:S02]  /*3b00*/  FMNMX.FTZ R50, R45, R50, !PT ;  /* 0x000000322d327209 */ /* 0x000fc40007810000 */
[----:B---3--:R-:W-:Y:S01]  /*3b10*/  FSEL R166, R69, -INF , P1 ;  /* 0xff80000045a67808 */ /* 0x008fe20000800000 */
[----:B------:R-:W2:Y:S01]  /*3b20*/  MUFU.TANH R163, R163 ;  /* 0x000000a300a37308 */ /* 0x000ea20000002400 */
[----:B------:R-:W-:Y:S02]  /*3b30*/  ISETP.GT.AND P1, PT, R47, 0x21, PT ;  /* 0x000000212f00780c */ /* 0x000fe40003f24270 */
[----:B----4-:R-:W-:Y:S02]  /*3b40*/  FSEL R30, R30, -INF , P3 ;  /* 0xff8000001e1e7808 */ /* 0x010fe40001800000 */
[----:B------:R-:W-:Y:S02]  /*3b50*/  FMNMX.FTZ R3, R28, R3, !PT ;  /* 0x000000031c037209 */ /* 0x000fe40007810000 */
[----:B------:R-:W-:Y:S01]  /*3b60*/  FMNMX.FTZ R21, R43, R50, !PT ;  /* 0x000000322b157209 */ /* 0x000fe20007810000 */
[----:B------:R-:W3:Y:S01]  /*3b70*/  MUFU.TANH R181, R181 ;  /* 0x000000b500b57308 */ /* 0x000ee20000002400 */
[----:B------:R-:W-:-:S02]  /*3b80*/  ISETP.GT.AND P2, PT, R47, 0x28, PT ;  /* 0x000000282f00780c */ /* 0x000fc40003f44270 */
[----:B0-----:R-:W-:Y:S02]  /*3b90*/  FSEL R50, R29, -INF , P1 ;  /* 0xff8000001d327808 */ /* 0x001fe40000800000 */
[----:B------:R-:W-:Y:S02]  /*3ba0*/  FMNMX.FTZ R3, R30, R3, !PT ;  /* 0x000000031e037209 */ /* 0x000fe40007810000 */
[C---:B------:R-:W-:Y:S01]  /*3bb0*/  ISETP.GT.AND P1, PT, R47.reuse, 0x29, PT ;  /* 0x000000292f00780c */ /* 0x040fe20003f24270 */
[----:B------:R-:W0:Y:S01]  /*3bc0*/  MUFU.TANH R180, R180 ;  /* 0x000000b400b47308 */ /* 0x000e220000002400 */
[----:B-1----:R-:W-:Y:S02]  /*3bd0*/  FSEL R182, R182, -INF , P2 ;  /* 0xff800000b6b67808 */ /* 0x002fe40001000000 */
[----:B------:R-:W-:Y:S02]  /*3be0*/  FMNMX.FTZ R3, R50, R3, !PT ;  /* 0x0000000332037209 */ /* 0x000fe40007810000 */
[----:B------:R-:W-:-:S02]  /*3bf0*/  ISETP.GT.AND P2, PT, R47, 0x30, PT ;  /* 0x000000302f00780c */ /* 0x000fc40003f44270 */
[----:B--2---:R-:W-:Y:S01]  /*3c00*/  FSEL R163, R163, -INF , P1 ;  /* 0xff800000a3a37808 */ /* 0x004fe20000800000 */
[----:B------:R-:W1:Y:S01]  /*3c10*/  MUFU.TANH R184, R184 ;  /* 0x000000b800b87308 */ /* 0x000e620000002400 */
[----:B------:R-:W-:Y:S02]  /*3c20*/  FMNMX.FTZ R56, R182, R3, !PT ;  /* 0x00000003b6387209 */ /* 0x000fe40007810000 */
[----:B------:R-:W-:Y:S02]  /*3c30*/  ISETP.GT.AND P1, PT, R47, 0x31, PT ;  /* 0x000000312f00780c */ /* 0x000fe40003f24270 */
[----:B---3--:R-:W-:Y:S02]  /*3c40*/  FSEL R181, R181, -INF , P2 ;  /* 0xff800000b5b57808 */ /* 0x008fe40001000000 */
[----:B------:R-:W-:Y:S01]  /*3c50*/  FMNMX.FTZ R56, R163, R56, !PT ;  /* 0x00000038a3387209 */ /* 0x000fe20007810000 */
[----:B------:R-:W2:Y:S01]  /*3c60*/  MUFU.TANH R186, R186 ;  /* 0x000000ba00ba7308 */ /* 0x000ea20000002400 */
        /* <DEDUP_REMOVED lines=8> */
[----:B------:R-:W-:Y:S01]  /*3cf0*/  FMNMX.FTZ R3, R184, R3, !PT ;  /* 0x00000003b8037209 */ /* 0x000fe20007810000 */
[----:B------:R-:W1:Y:S01]  /*3d00*/  MUFU.TANH R168, R168 ;  /* 0x000000a800a87308 */ /* 0x000e620000002400 */
[----:B--2---:R-:W-:Y:S02]  /*3d10*/  FSEL R186, R186, -INF , P1 ;  /* 0xff800000baba7808 */ /* 0x004fe40000800000 */
[----:B------:R-:W-:Y:S02]  /*3d20*/  ISETP.GT.AND P1, PT, R47, 0x41, PT ;  /* 0x000000412f00780c */ /* 0x000fe40003f24270 */
[----:B------:R-:W-:Y:S02]  /*3d30*/  FMNMX.FTZ R56, R186, R3, !PT ;  /* 0x00000003ba387209 */ /* 0x000fe40007810000 */
[----:B------:R-:W-:Y:S01]  /*3d40*/  FMNMX.FTZ R21, R166, R21, !PT ;  /* 0x00000015a6157209 */ /* 0x000fe20007810000 */
[----:B------:R-:W2:Y:S01]  /*3d50*/  MUFU.TANH R62, R62 ;  /* 0x0000003e003e7308 */ /* 0x000ea20000002400 */
[----:B0-----:R-:W-:-:S02]  /*3d60*/  FSEL R167, R167, -INF , P2 ;  /* 0xff800000a7a77808 */ /* 0x001fc40001000000 */
[----:B------:R-:W-:Y:S01]  /*3d70*/  ISETP.GT.AND P2, PT, R47, 0x48, PT ;  /* 0x000000482f00780c */ /* 0x000fe20003f44270 */
[----:B------:R-:W0:Y:S01]  /*3d80*/  SHFL.BFLY PT, R58, R21, 0x2, 0x1f ;  /* 0x0c401f00153a7f89 */ /* 0x000e2200000e0000 */
[----:B------:R-:W-:-:S03]  /*3d90*/  FMNMX.FTZ R3, R167, R56, !PT ;  /* 0x00000038a7037209 */ /* 0x000fc60007810000 */
[----:B------:R-:W3:Y:S01]  /*3da0*/  MUFU.TANH R63, R63 ;  /* 0x0000003f003f7308 */ /* 0x000ee20000002400 */
[----:B-1----:R-:W-:Y:S02]  /*3db0*/  FSEL R168, R168, -INF , P1 ;  /* 0xff800000a8a87808 */ /* 0x002fe40000800000 */
[----:B------:R-:W-:Y:S02]  /*3dc0*/  ISETP.GT.AND P1, PT, R47, 0x49, PT ;  /* 0x000000492f00780c */ /* 0x000fe40003f24270 */
[----:B------:R-:W-:-:S03]  /*3dd0*/  FMNMX.FTZ R56, R168, R3, !PT ;  /* 0x00000003a8387209 */ /* 0x000fc60007810000 */
[----:B------:R-:W1:Y:S01]  /*3de0*/  MUFU.TANH R66, R66 ;  /* 0x0000004200427308 */ /* 0x000e620000002400 */
[----:B--2---:R-:W-:Y:S01]  /*3df0*/  FSEL R169, R62, -INF , P2 ;  /* 0xff8000003ea97808 */ /* 0x004fe20001000000 */
[----:B------:R2:W-:Y:S01]  /*3e00*/  BAR.SYNC.DEFER_BLOCKING R2, 0x100 ;  /* 0x000400020000751d */ /* 0x0005e20000010000 */
[----:B------:R-:W-:Y:S02]  /*3e10*/  ISETP.GT.AND P2, PT, R47, 0x50, PT ;  /* 0x000000502f00780c */ /* 0x000fe40003f44270 */
[----:B------:R-:W-:-:S03]  /*3e20*/  FMNMX.FTZ R3, R169, R56, !PT ;  /* 0x00000038a9037209 */ /* 0x000fc60007810000 */
[----:B------:R-:W4:Y:S01]  /*3e30*/  MUFU.TANH R67, R67 ;  /* 0x0000004300437308 */ /* 0x000f220000002400 */
[----:B---3--:R-:W-:Y:S02]  /*3e40*/  FSEL R170, R63, -INF , P1 ;  /* 0xff8000003faa7808 */ /* 0x008fe40000800000 */
[----:B------:R-:W-:Y:S02]  /*3e50*/  ISETP.GT.AND P1, PT, R47, 0x51, PT ;  /* 0x000000512f00780c */ /* 0x000fe40003f24270 */
[----:B------:R-:W-:Y:S02]  /*3e60*/  FMNMX.FTZ R56, R170, R3, !PT ;  /* 0x00000003aa387209 */ /* 0x000fe40007810000 */
[----:B0-----:R-:W-:Y:S01]  /*3e70*/  FMNMX.FTZ R21, R21, R58, !PT ;  /* 0x0000003a15157209 */ /* 0x001fe20007810000 */
[----:B------:R-:W0:Y:S01]  /*3e80*/  MUFU.TANH R70, R70 ;  /* 0x0000004600467308 */ /* 0x000e220000002400 */
[----:B-1----:R-:W-:Y:S02]  /*3e90*/  FSEL R171, R66, -INF , P2 ;  /* 0xff80000042ab7808 */ /* 0x002fe40001000000 */
[----:B------:R-:W-:Y:S01]  /*3ea0*/  ISETP.GT.AND P2, PT, R47, 0x58, PT ;  /* 0x000000582f00780c */ /* 0x000fe20003f44270 */
[----:B------:R-:W1:Y:S01]  /*3eb0*/  SHFL.BFLY PT, R58, R21, 0x1, 0x1f ;  /* 0x0c201f00153a7f89 */ /* 0x000e6200000e0000 */
[----:B------:R-:W-:-:S03]  /*3ec0*/  FMNMX.FTZ R3, R171, R56, !PT ;  /* 0x00000038ab037209 */ /* 0x000fc60007810000 */
[----:B------:R-:W3:Y:S01]  /*3ed0*/  MUFU.TANH R71, R71 ;  /* 0x0000004700477308 */ /* 0x000ee20000002400 */
[----:B----4-:R-:W-:Y:S02]  /*3ee0*/  FSEL R172, R67, -INF , P1 ;  /* 0xff80000043ac7808 */ /* 0x010fe40000800000 */
[----:B------:R-:W-:Y:S02]  /*3ef0*/  ISETP.GT.AND P1, PT, R47, 0x59, PT ;  /* 0x000000592f00780c */ /* 0x000fe40003f24270 */
[----:B------:R-:W-:Y:S02]  /*3f00*/  FMNMX.FTZ R56, R172, R3, !PT ;  /* 0x00000003ac387209 */ /* 0x000fe40007810000 */
[----:B0-----:R-:W-:-:S04]  /*3f10*/  FSEL R173, R70, -INF , P2 ;  /* 0xff80000046ad7808 */ /* 0x001fc80001000000 */
[----:B------:R-:W-:Y:S02]  /*3f20*/  FMNMX.FTZ R3, R173, R56, !PT ;  /* 0x00000038ad037209 */ /* 0x000fe40007810000 */
[----:B---3--:R-:W-:Y:S02]  /*3f30*/  FSEL R174, R71, -INF , P1 ;  /* 0xff80000047ae7808 */ /* 0x008fe40000800000 */
[----:B-1----:R-:W-:Y:S02]  /*3f40*/  FMNMX.FTZ R21, R21, R58, !PT ;  /* 0x0000003a15157209 */ /* 0x002fe40007810000 */
[----:B------:R-:W-:Y:S02]  /*3f50*/  FMNMX.FTZ R3, R174, R3, !PT ;  /* 0x00000003ae037209 */ /* 0x000fe40007810000 */
[C---:B------:R-:W-:Y:S01]  /*3f60*/  FSETP.NEU.FTZ.AND P1, PT, R21.reuse, -INF , PT ;  /* 0xff8000001500780b */ /* 0x040fe20003f3d000 */
[----:B------:R-:W-:Y:S02]  /*3f70*/  FMUL.FTZ R25, R21, UR5 ;  /* 0x0000000515197c20 */ /* 0x000fe40008410000 */
[----:B------:R-:W0:Y:S03]  /*3f80*/  SHFL.BFLY PT, R56, R3, 0x2, 0x1f ;  /* 0x0c401f0003387f89 */ /* 0x000e2600000e0000 */
        /* <DEDUP_REMOVED lines=17> */
[----:B0-----:R-:W-:Y:S01]  /*40a0*/  FMNMX.FTZ R56, R3, R56, !PT ;  /* 0x0000003803387209 */ /* 0x001fe20007810000 */
        /* <DEDUP_REMOVED lines=8> */
[--C-:B--2---:R-:W-:Y:S01]  /*4130*/  FFMA.FTZ R2, R44, UR5, -R58.reuse ;  /* 0x000000052c027c23 */ /* 0x104fe2000801083a */
[----:B------:R-:W-:-:S04]  /*4140*/  FFMA.FTZ R166, R166, UR5, -R58 ;  /* 0x00000005a6a67c23 */ /* 0x000fc8000801083a */
[----:B------:R-:W2:Y:S01]  /*4150*/  MUFU.EX2 R25, R42 ;  /* 0x0000002a00197308 */ /* 0x000ea20000000800 */
[----:B-1----:R-:W-:Y:S01]  /*4160*/  FADD.FTZ R29, R35, R40 ;  /* 0x00000028231d7221 */ /* 0x002fe20000010000 */
[----:B------:R-:W-:-:S06]  /*4170*/  F2FP.BF16.F32.PACK_AB R152, R40, R35 ;  /* 0x000000232898723e */ /* 0x000fcc00000010ff */
[----:B------:R-:W-:Y:S01]  /*4180*/  MUFU.EX2 R34, R34 ;  /* 0x0000002200227308 */ /* 0x000fe20000000800 */
[----:B0-----:R-:W-:-:S07]  /*4190*/  FMNMX.FTZ R164, R56, R3, !PT ;  /* 0x0000000338a47209 */ /* 0x001fce0007810000 */
[----:B------:R-:W0:Y:S01]  /*41a0*/  MUFU.EX2 R27, R32 ;  /* 0x00000020001b7308 */ /* 0x000e220000000800 */
[----:B--2---:R-:W-:Y:S01]  /*41b0*/  F2FP.BF16.F32.PACK_AB R154, R25, R38 ;  /* 0x00000026199a723e */ /* 0x004fe200000010ff */
[----:B------:R-:W-:Y:S01]  /*41c0*/  FFMA.FTZ R3, R45, UR5, -R58 ;  /* 0x000000052d037c23 */ /* 0x000fe2000801083a */
[C---:B------:R-:W-:Y:S01]  /*41d0*/  FSETP.NEU.FTZ.AND P1, PT, R164.reuse, -INF , PT ;  /* 0xff800000a400780b */ /* 0x040fe20003f3d000 */
[----:B------:R-:W-:-:S04]  /*41e0*/  FMUL.FTZ R175, R164, UR5 ;  /* 0x00000005a4af7c20 */ /* 0x000fc80008410000 */
[----:B------:R-:W-:Y:S01]  /*41f0*/  MUFU.EX2 R31, R31 ;  /* 0x0000001f001f7308 */ /* 0x000fe20000000800 */
[----:B------:R-:W-:-:S05]  /*4200*/  FSEL R175, R175, RZ, P1 ;  /* 0x000000ffafaf7208 */ /* 0x000fca0000800000 */
        /* <DEDUP_REMOVED lines=11> */
[----:B0-----:R-:W-:Y:S01]  /*42c0*/  F2FP.BF16.F32.PACK_AB R156, R27, R34 ;  /* 0x000000221b9c723e */ /* 0x001fe200000010ff */
[--C-:B------:R-:W-:Y:S01]  /*42d0*/  FFMA.FTZ R182, R182, UR5, -R175.reuse ;  /* 0x00000005b6b67c23 */ /* 0x100fe200080108af */
[----:B------:R-:W0:Y:S01]  /*42e0*/  MUFU.EX2 R46, R46 ;  /* 0x0000002e002e7308 */ /* 0x000e220000000800 */
[----:B-1----:R-:W-:Y:S01]  /*42f0*/  FFMA.FTZ R20, R43, UR5, -R58 ;  /* 0x000000052b147c23 */ /* 0x002fe2000801083a */
[--C-:B------:R-:W-:Y:S01]  /*4300*/  FFMA.FTZ R172, R172, UR5, -R175.reuse ;  /* 0x00000005acac7c23 */ /* 0x100fe200080108af */
[--C-:B------:R-:W-:Y:S01]  /*4310*/  FFMA.FTZ R173, R173, UR5, -R175.reuse ;  /* 0x00000005adad7c23 */ /* 0x100fe200080108af */
[--C-:B------:R-:W-:Y:S01]  /*4320*/  FFMA.FTZ R174, R174, UR5, -R175.reuse ;  /* 0x00000005aeae7c23 */ /* 0x100fe200080108af */
[----:B------:R-:W-:-:S03]  /*4330*/  FFMA.FTZ R171, R171, UR5, -R175 ;  /* 0x00000005abab7c23 */ /* 0x000fc600080108af */
[----:B------:R-:W1:Y:S08]  /*4340*/  MUFU.EX2 R48, R48 ;  /* 0x0000003000307308 */ /* 0x000e700000000800 */
[----:B------:R2:W-:Y:S08]  /*4350*/  MUFU.EX2 R155, R24 ;  /* 0x00000018009b7308 */ /* 0x0005f00000000800 */
[----:B------:R-:W-:Y:S01]  /*4360*/  MUFU.EX2 R26, R26 ;  /* 0x0000001a001a7308 */ /* 0x000fe20000000800 */
[----:B--2---:R-:W-:Y:S01]  /*4370*/  FADD.FTZ R24, R38, R29 ;  /* 0x0000001d26187221 */ /* 0x004fe20000010000 */
[----:B0-----:R-:W-:Y:S01]  /*4380*/  FADD.FTZ R29, R46, R153 ;  /* 0x000000992e1d7221 */ /* 0x001fe20000010000 */
[----:B------:R-:W-:-:S05]  /*4390*/  F2FP.BF16.F32.PACK_AB R153, R153, R46 ;  /* 0x0000002e9999723e */ /* 0x000fca00000010ff */
[----:B------:R-:W-:Y:S08]  /*43a0*/  MUFU.EX2 R157, R52 ;  /* 0x00000034009d7308 */ /* 0x000ff00000000800 */
[----:B------:R-:W0:Y:S08]  /*43b0*/  MUFU.EX2 R36, R36 ;  /* 0x0000002400247308 */ /* 0x000e300000000800 */
[----:B------:R2:W-:Y:S08]  /*43c0*/  MUFU.EX2 R160, R33 ;  /* 0x0000002100a07308 */ /* 0x0005f00000000800 */
[----:B------:R-:W3:Y:S01]  /*43d0*/  MUFU.EX2 R54, R54 ;  /* 0x0000003600367308 */ /* 0x000ee20000000800 */
[----:B--2---:R-:W-:Y:S01]  /*43e0*/  FADD.FTZ R33, R25, R24 ;  /* 0x0000001819217221 */ /* 0x004fe20000010000 */
[----:B-1----:R-:W-:Y:S01]  /*43f0*/  FADD.FTZ R24, R48, R29 ;  /* 0x0000001d30187221 */ /* 0x002fe20000010000 */
[----:B0-----:R-:W-:-:S03]  /*4400*/  F2FP.BF16.F32.PACK_AB R158, R36, R31 ;  /* 0x0000001f249e723e */ /* 0x001fc600000010ff */
[C---:B------:R-:W-:Y:S01]  /*4410*/  FADD.FTZ R29, R155.reuse, R24 ;  /* 0x000000189b1d7221 */ /* 0x040fe20000010000 */
[----:B------:R-:W-:Y:S01]  /*4420*/  F2FP.BF16.F32.PACK_AB R155, R155, R48 ;  /* 0x000000309b9b723e */ /* 0x000fe200000010ff */
[----:B------:R-:W-:Y:S02]  /*4430*/  MUFU.EX2 R41, R41 ;  /* 0x0000002900297308 */ /* 0x000fe40000000800 */
[----:B------:R-:W-:-:S04]  /*4440*/  FADD.FTZ R24, R26, R29 ;  /* 0x0000001d1a187221 */ /* 0x000fc80000010000 */
[C---:B------:R-:W-:Y:S01]  /*4450*/  FADD.FTZ R25, R157.reuse, R24 ;  /* 0x000000189d197221 */ /* 0x040fe20000010000 */
[----:B------:R-:W-:Y:S01]  /*4460*/  F2FP.BF16.F32.PACK_AB R157, R157, R26 ;  /* 0x0000001a9d9d723e */ /* 0x000fe200000010ff */
[----:B------:R0:W1:Y:S02]  /*4470*/  MUFU.EX2 R159, R28 ;  /* 0x0000001c009f7308 */ /* 0x0000640000000800 */
[----:B---3--:R-:W-:-:S06]  /*4480*/  FADD.FTZ R24, R54, R25 ;  /* 0x0000001936187221 */ /* 0x008fcc0000010000 */
[----:B------:R-:W-:Y:S01]  /*4490*/  MUFU.EX2 R39, R39 ;  /* 0x0000002700277308 */ /* 0x000fe20000000800 */
        /* <DEDUP_REMOVED lines=8> */
[----:B------:R-:W-:-:S04]  /*4520*/  FADD.FTZ R27, R41, R28 ;  /* 0x0000001c291b7221 */ /* 0x000fc80000010000 */
[C---:B------:R-:W-:Y:S01]  /*4530*/  FADD.FTZ R24, R160.reuse, R27 ;  /* 0x0000001ba0187221 */ /* 0x040fe20000010000 */
[----:B------:R-:W-:Y:S02]  /*4540*/  F2FP.BF16.F32.PACK_AB R160, R160, R41 ;  /* 0x00000029a0a0723e */ /* 0x000fe400000010ff */
[----:B------:R-:W2:Y:S01]  /*4550*/  MUFU.EX2 R162, R37 ;  /* 0x0000002500a27308 */ /* 0x000ea20000000800 */
[----:B0-----:R-:W-:Y:S01]  /*4560*/  FADD.FTZ R190, R30, R25 ;  /* 0x000000191ebe7221 */ /* 0x001fe20000010000 */
[----:B------:R-:W-:-:S06]  /*4570*/  FADD.FTZ R189, R39, R24 ;  /* 0x0000001827bd7221 */ /* 0x000fcc0000010000 */
[----:B------:R-:W-:Y:S01]  /*4580*/  MUFU.EX2 R188, R188 ;  /* 0x000000bc00bc7308 */ /* 0x000fe20000000800 */
[C---:B-1----:R-:W-:Y:S01]  /*4590*/  FADD.FTZ R190, R161.reuse, R190 ;  /* 0x000000bea1be7221 */ /* 0x042fe20000010000 */
[----:B------:R-:W-:-:S06]  /*45a0*/  F2FP.BF16.F32.PACK_AB R161, R161, R30 ;  /* 0x0000001ea1a1723e */ /* 0x000fcc00000010ff */
[----:B------:R-:W-:Y:S01]  /*45b0*/  MUFU.EX2 R187, R187 ;  /* 0x000000bb00bb7308 */ /* 0x000fe20000000800 */
[C---:B--2---:R-:W-:Y:S01]  /*45c0*/  FADD.FTZ R189, R162.reuse, R189 ;  /* 0x000000bda2bd7221 */ /* 0x044fe20000010000 */
[----:B------:R-:W-:Y:S02]  /*45d0*/  F2FP.BF16.F32.PACK_AB R162, R162, R39 ;  /* 0x00000027a2a2723e */ /* 0x000fe400000010ff */
[----:B------:R-:W-:-:S04]  /*45e0*/  WARPGROUP.ARRIVE ;  /* 0x00000000000079c5 */ /* 0x000fc80000000000 */
[----:B------:R-:W-:Y:S02]  /*45f0*/  MUFU.EX2 R183, R183 ;  /* 0x000000b700b77308 */ /* 0x000fe40000000800 */
[----:B------:R-:W-:Y:S01]  /*4600*/  HGMMA.64x256x16.F32.BF16 R24, R152, gdesc[UR8].tnspB, RZ, !UPT, gsb0 ;  /* 0x43e0000898187df0 */ /* 0x000fe2000c0018ff */
[----:B------:R-:W-:Y:S01]  /*4610*/  UMOV UR10, UR14 ;  /* 0x0000000e000a7c82 */ /* 0x000fe20008000000 */
[----:B------:R-:W-:-:S04]  /*4620*/  UMOV UR11, 0x40000040 ;  /* 0x40000040000b7882 */ /* 0x000fc80000000000 */
[----:B------:R-:W0:Y:S08]  /*4630*/  MUFU.EX2 R185, R185 ;  /* 0x000000b900b97308 */ /* 0x000e300000000800 */
        /* <DEDUP_REMOVED lines=12> */
[--C-:B------:R-:W-:Y:S01]  /*4700*/  FFMA.FTZ R152, R163, UR5, -R175.reuse ;  /* 0x00000005a3987c23 */ /* 0x100fe200080108af */
[----:B------:R-:W-:-:S03]  /*4710*/  FFMA.FTZ R153, R181, UR5, -R175 ;  /* 0x00000005b5997c23 */ /* 0x000fc600080108af */
[----:B------:R-:W1:Y:S01]  /*4720*/  MUFU.EX2 R163, R182 ;  /* 0x000000b600a37308 */ /* 0x000e620000000800 */
[----:B0-----:R-:W-:Y:S01]  /*4730*/  F2FP.BF16.F32.PACK_AB R154, R185, R183 ;  /* 0x000000b7b99a723e */ /* 0x001fe200000010ff */
[----:B------:R-:W-:Y:S01]  /*4740*/  HGMMA.64x256x16.F32.BF16 R24, R156, gdesc[UR8].tnspB, R24, gsb0 ;  /* 0x43e000089c187df0 */ /* 0x000fe20008001818 */
[----:B------:R-:W-:Y:S01]  /*4750*/  UIADD3 UR10, UR4, 0x100, URZ ;  /* 0x00000100040a7890 */ /* 0x000fe2000fffe03f */
[----:B------:R-:W-:-:S04]  /*4760*/  UMOV UR11, 0x40000040 ;  /* 0x40000040000b7882 */ /* 0x000fc80000000000 */
[----:B------:R-:W0:Y:S08]  /*4770*/  MUFU.EX2 R152, R152 ;  /* 0x0000009800987308 */ /* 0x000e300000000800 */
[----:B------:R-:W2:Y:S01]  /*4780*/  MUFU.EX2 R153, R153 ;  /* 0x0000009900997308 */ /* 0x000ea20000000800 */
[----:B-1----:R-:W-:Y:S01]  /*4790*/  FADD.FTZ R190, R163, R190 ;  /* 0x000000bea3be7221 */ /* 0x002fe20000010000 */
[----:B0-----:R-:W-:-:S03]  /*47a0*/  F2FP.BF16.F32.PACK_AB R163, R152, R163 ;  /* 0x000000a398a3723e */ /* 0x001fc600000010ff */
[----:B------:R-:W-:Y:S01]  /*47b0*/  FADD.FTZ R190, R152, R190 ;  /* 0x000000be98be7221 */ /* 0x000fe20000010000 */
[----:B------:R-:W-:-:S03]  /*47c0*/  F2FP.BF16.F32.PACK_AB R152, R187, R188 ;  /* 0x000000bcbb98723e */ /* 0x000fc600000010ff */
[----:B--2---:R-:W-:Y:S01]  /*47d0*/  FADD.FTZ R190, R153, R190 ;  /* 0x000000be99be7221 */ /* 0x004fe20000010000 */
[----:B------:R-:W-:Y:S02]  /*47e0*/  WARPGROUP.DEPBAR.LE gsb0, 0x0 ;  /* 0x00008000000079c5 */ /* 0x000fe40000010000 */
[----:B------:R-:W-:Y:S01]  /*47f0*/  WARPGROUP.ARRIVE ;  /* 0x00000000000079c5 */ /* 0x000fe20000000000 */
[--C-:B------:R-:W-:Y:S01]  /*4800*/  FFMA.FTZ R156, R180, UR5, -R175.reuse ;  /* 0x00000005b49c7c23 */ /* 0x100fe200080108af */
[--C-:B------:R-:W-:Y:S01]  /*4810*/  FFMA.FTZ R157, R184, UR5, -R175.reuse ;  /* 0x00000005b89d7c23 */ /* 0x100fe200080108af */
[----:B------:R-:W-:Y:S01]  /*4820*/  FFMA.FTZ R158, R186, UR5, -R175 ;  /* 0x00000005ba9e7c23 */ /* 0x000fe200080108af */
[----:B------:R-:W-:Y:S02]  /*4830*/  FADD.FTZ R159, R188, R189 ;  /* 0x000000bdbc9f7221 */ /* 0x000fe40000010000 */
[----:B------:R-:W-:Y:S01]  /*4840*/  HGMMA.64x256x16.F32.BF16 R24, R160, gdesc[UR8].tnspB, R24, gsb0 ;  /* 0x43e00008a0187df0 */ /* 0x000fe20008001818 */
[----:B------:R-:W0:Y:S01]  /*4850*/  MUFU.EX2 R156, R156 ;  /* 0x0000009c009c7308 */ /* 0x000e220000000800 */
[----:B------:R-:W-:Y:S01]  /*4860*/  UIADD3 UR10, UR4, 0x180, URZ ;  /* 0x00000180040a7890 */ /* 0x000fe2000fffe03f */
[----:B------:R-:W-:Y:S01]  /*4870*/  FADD.FTZ R159, R187, R159 ;  /* 0x0000009fbb9f7221 */ /* 0x000fe20000010000 */
[----:B------:R-:W-:-:S03]  /*4880*/  UMOV UR11, 0x40000040 ;  /* 0x40000040000b7882 */ /* 0x000fc60000000000 */
[----:B------:R-:W-:Y:S02]  /*4890*/  FADD.FTZ R159, R183, R159 ;  /* 0x0000009fb79f7221 */ /* 0x000fe40000010000 */
[----:B------:R-:W1:Y:S02]  /*48a0*/  MUFU.EX2 R157, R157 ;  /* 0x0000009d009d7308 */ /* 0x000e640000000800 */
[----:B------:R-:W-:-:S06]  /*48b0*/  FADD.FTZ R159, R185, R159 ;  /* 0x0000009fb99f7221 */ /* 0x000fcc0000010000 */
[----:B------:R-:W2:Y:S01]  /*48c0*/  MUFU.EX2 R158, R158 ;  /* 0x0000009e009e7308 */ /* 0x000ea20000000800 */
[C---:B0-----:R-:W-:Y:S01]  /*48d0*/  F2FP.BF16.F32.PACK_AB R153, R156.reuse, R153 ;  /* 0x000000999c99723e */ /* 0x041fe200000010ff */
[----:B------:R-:W-:Y:S01]  /*48e0*/  FADD.FTZ R190, R156, R190 ;  /* 0x000000be9cbe7221 */ /* 0x000fe20000010000 */
[----:B------:R-:W-:-:S06]  /*48f0*/  FFMA.FTZ R156, R170, UR5, -R175 ;  /* 0x00000005aa9c7c23 */ /* 0x000fcc00080108af */
[----:B------:R-:W-:Y:S01]  /*4900*/  MUFU.EX2 R156, R156 ;  /* 0x0000009c009c7308 */ /* 0x000fe20000000800 */
[----:B-1----:R-:W-:Y:S01]  /*4910*/  FADD.FTZ R190, R157, R190 ;  /* 0x000000be9dbe7221 */ /* 0x002fe20000010000 */
[----:B--2---:R-:W-:-:S03]  /*4920*/  F2FP.BF16.F32.PACK_AB R155, R158, R157 ;  /* 0x0000009d9e9b723e */ /* 0x004fc600000010ff */
[----:B------:R-:W-:Y:S01]  /*4930*/  FADD.FTZ R157, R158, R190 ;  /* 0x000000be9e9d7221 */ /* 0x000fe20000010000 */
[----:B------:R-:W-:Y:S02]  /*4940*/  WARPGROUP.DEPBAR.LE gsb0, 0x0 ;  /* 0x00008000000079c5 */ /* 0x000fe40000010000 */
[----:B------:R-:W-:Y:S01]  /*4950*/  WARPGROUP.ARRIVE ;  /* 0x00000000000079c5 */ /* 0x000fe20000000000 */
[--C-:B------:R-:W-:Y:S01]  /*4960*/  FFMA.FTZ R160, R168, UR5, -R175.reuse ;  /* 0x00000005a8a07c23 */ /* 0x100fe200080108af */
[----:B------:R-:W-:-:S04]  /*4970*/  FFMA.FTZ R161, R169, UR5, -R175 ;  /* 0x00000005a9a17c23 */ /* 0x000fc800080108af */
[----:B------:R-:W-:Y:S01]  /*4980*/  HGMMA.64x256x16.F32.BF16 R24, R152, gdesc[UR8].tnspB, R24, gsb0 ;  /* 0x43e0000898187df0 */ /* 0x000fe20008001818 */
[----:B------:R-:W-:Y:S01]  /*4990*/  MUFU.EX2 R160, R160 ;  /* 0x000000a000a07308 */ /* 0x000fe20000000800 */
[----:B------:R-:W-:Y:S01]  /*49a0*/  UIADD3 UR10, UR4, 0x200, URZ ;  /* 0x00000200040a7890 */ /* 0x000fe2000fffe03f */
[----:B------:R-:W-:Y:S01]  /*49b0*/  UMOV UR11, 0x40000040 ;  /* 0x40000040000b7882 */ /* 0x000fe20000000000 */
[----:B------:R-:W-:-:S05]  /*49c0*/  UIADD3 UR4, UR4, 0x280, URZ ;  /* 0x0000028004047890 */ /* 0x000fca000fffe03f */
[----:B------:R-:W0:Y:S01]  /*49d0*/  MUFU.EX2 R161, R161 ;  /* 0x000000a100a17308 */ /* 0x000e220000000800 */
[----:B------:R-:W-:Y:S02]  /*49e0*/  WARPGROUP.DEPBAR.LE gsb0, 0x0 ;  /* 0x00008000000079c5 */ /* 0x000fe40000010000 */
[----:B------:R-:W-:-:S05]  /*49f0*/  FFMA.FTZ R153, R167, UR5, -R175 ;  /* 0x00000005a7997c23 */ /* 0x000fca00080108af */
[----:B------:R-:W1:Y:S01]  /*4a00*/  MUFU.EX2 R152, R176 ;  /* 0x000000b000987308 */ /* 0x000e620000000800 */
[----:B------:R-:W-:Y:S02]  /*4a10*/  F2FP.BF16.F32.PACK_AB R154, R179, R178 ;  /* 0x000000b2b39a723e */ /* 0x000fe400000010ff */
[----:B0-----:R-:W-:-:S05]  /*4a20*/  F2FP.BF16.F32.PACK_AB R155, R156, R161 ;  /* 0x000000a19c9b723e */ /* 0x001fca00000010ff */
[----:B------:R-:W0:Y:S01]  /*4a30*/  MUFU.EX2 R153, R153 ;  /* 0x0000009900997308 */ /* 0x000e220000000800 */
[----:B-1----:R-:W-:Y:S01]  /*4a40*/  FADD.FTZ R159, R152, R159 ;  /* 0x0000009f989f7221 */ /* 0x002fe20000010000 */
[----:B------:R-:W-:-:S03]  /*4a50*/  F2FP.BF16.F32.PACK_AB R152, R177, R152 ;  /* 0x00000098b198723e */ /* 0x000fc600000010ff */
[----:B------:R-:W-:Y:S01]  /*4a60*/  FADD.FTZ R159, R177, R159 ;  /* 0x0000009fb19f7221 */ /* 0x000fe20000010000 */
[----:B0-----:R-:W-:Y:S01]  /*4a70*/  FADD.FTZ R157, R153, R157 ;  /* 0x0000009d999d7221 */ /* 0x001fe20000010000 */
[----:B------:R-:W-:Y:S02]  /*4a80*/  F2FP.BF16.F32.PACK_AB R153, R160, R153 ;  /* 0x00000099a099723e */ /* 0x000fe400000010ff */
[----:B------:R-:W-:Y:S01]  /*4a90*/  FADD.FTZ R159, R178, R159 ;  /* 0x0000009fb29f7221 */ /* 0x000fe20000010000 */
[----:B------:R-:W-:Y:S01]  /*4aa0*/  FADD.FTZ R157, R160, R157 ;  /* 0x0000009da09d7221 */ /* 0x000fe20000010000 */
[----:B------:R-:W-:Y:S02]  /*4ab0*/  WARPGROUP.ARRIVE ;  /* 0x00000000000079c5 */ /* 0x000fe40000000000 */
[----:B------:R-:W-:Y:S01]  /*4ac0*/  FADD.FTZ R159, R179, R159 ;  /* 0x0000009fb39f7221 */ /* 0x000fe20000010000 */
[----:B------:R-:W-:-:S03]  /*4ad0*/  FADD.FTZ R157, R161, R157 ;  /* 0x0000009da19d7221 */ /* 0x000fc60000010000 */
[----:B------:R-:W-:Y:S01]  /*4ae0*/  HGMMA.64x256x16.F32.BF16 R24, R152, gdesc[UR8].tnspB, R24, gsb0 ;  /* 0x43e0000898187df0 */ /* 0x000fe20008001818 */
[----:B------:R-:W-:Y:S01]  /*4af0*/  FADD.FTZ R157, R156, R157 ;  /* 0x0000009d9c9d7221 */ /* 0x000fe20000010000 */
[----:B------:R-:W-:Y:S01]  /*4b00*/  FADD.FTZ R156, R2, R159 ;  /* 0x0000009f029c7221 */ /* 0x000fe20000010000 */
[----:B------:R-:W-:Y:S01]  /*4b10*/  UMOV UR10, UR4 ;  /* 0x00000004000a7c82 */ /* 0x000fe20008000000 */
[----:B------:R-:W-:Y:S02]  /*4b20*/  UMOV UR11, 0x40000040 ;  /* 0x40000040000b7882 */ /* 0x000fe40000000000 */
[C---:B------:R-:W-:Y:S01]  /*4b30*/  FADD.FTZ R156, R3.reuse, R156 ;  /* 0x0000009c039c7221 */ /* 0x040fe20000010000 */
[----:B------:R-:W-:Y:S02]  /*4b40*/  WARPGROUP.DEPBAR.LE gsb0, 0x0 ;  /* 0x00008000000079c5 */ /* 0x000fe40000010000 */
[----:B------:R-:W0:Y:S01]  /*4b50*/  MUFU.EX2 R153, R171 ;  /* 0x000000ab00997308 */ /* 0x000e220000000800 */
[----:B------:R-:W-:Y:S01]  /*4b60*/  F2FP.BF16.F32.PACK_AB R152, R3, R2 ;  /* 0x000000020398723e */ /* 0x000fe200000010ff */
[----:B------:R-:W-:Y:S01]  /*4b70*/  FADD.FTZ R3, R20, R156 ;  /* 0x0000009c14037221 */ /* 0x000fe20000010000 */
[----:B------:R-:W-:-:S02]  /*4b80*/  F2FP.BF16.F32.PACK_AB R154, R166, R20 ;  /* 0x00000014a69a723e */ /* 0x000fc400000010ff */
[----:B------:R-:W-:Y:S01]  /*4b90*/  F2FP.BF16.F32.PACK_AB R155, R174, R173 ;  /* 0x000000adae9b723e */ /* 0x000fe200000010ff */
[----:B0-----:R-:W-:Y:S01]  /*4ba0*/  FADD.FTZ R2, R153, R157 ;  /* 0x0000009d99027221 */ /* 0x001fe20000010000 */
[----:B------:R-:W-:-:S03]  /*4bb0*/  F2FP.BF16.F32.PACK_AB R153, R172, R153 ;  /* 0x00000099ac99723e */ /* 0x000fc600000010ff */
[----:B------:R-:W-:Y:S01]  /*4bc0*/  FADD.FTZ R2, R172, R2 ;  /* 0x00000002ac027221 */ /* 0x000fe20000010000 */
[----:B------:R-:W-:-:S03]  /*4bd0*/  WARPGROUP.ARRIVE ;  /* 0x00000000000079c5 */ /* 0x000fc60000000000 */
[----:B------:R-:W-:Y:S01]  /*4be0*/  FADD.FTZ R173, R173, R2 ;  /* 0x00000002adad7221 */ /* 0x000fe20000010000 */
[----:B------:R-:W-:-:S04]  /*4bf0*/  FADD.FTZ R2, R166, R3 ;  /* 0x00000003a6027221 */ /* 0x000fc80000010000 */
[----:B------:R-:W-:Y:S01]  /*4c00*/  HGMMA.64x256x16.F32.BF16 R24, R152, gdesc[UR8].tnspB, R24, gsb0 ;  /* 0x43e0000898187df0 */ /* 0x000fe20008001818 */
[----:B------:R-:W-:Y:S02]  /*4c10*/  FADD.FTZ R3, R174, R173 ;  /* 0x000000adae037221 */ /* 0x000fe40000010000 */
[----:B------:R-:W-:Y:S02]  /*4c20*/  WARPGROUP.DEPBAR.LE gsb0, 0x0 ;  /* 0x00008000000079c5 */ /* 0x000fe40000010000 */
[----:B------:R-:W-:Y:S05]  /*4c30*/  @!P0 BRA `(.L_x_14906) ;  /* 0x0000000000048947 */ /* 0x000fea0003800000 */
[----:B------:R-:W-:Y:S01]  /*4c40*/  BPT.TRAP 0x1 ;  /* 0x000000040000795c */ /* 0x000fe20000300000 */
.L_x_14906:
[----:B------:R-:W0:Y:S01]  /*4c50*/  @P6 LDC R152, c[0x0][0x44c] ;  /* 0x00011300ff986b82 */ /* 0x000e220000000800 */
[----:B------:R-:W-:Y:S01]  /*4c60*/  R2UR UR4, R204 ;  /* 0x00000000cc0472ca */ /* 0x000fe200000e0000 */
[----:B------:R-:W-:Y:S01]  /*4c70*/  UIADD3 UR6, UR6, 0x32460, URZ ;  /* 0x0003246006067890 */ /* 0x000fe2000fffe03f */
[----:B------:R-:W-:-:S05]  /*4c80*/  R2UR UR10, R205 ;  /* 0x00000000cd0a72ca */ /* 0x000fca00000e0000 */
[----:B------:R-:W1:Y:S06]  /*4c90*/  @P6 LDC R153, c[0x0][0x450] ;  /* 0x00011400ff996b82 */ /* 0x000e6c0000000800 */
[----:B------:R-:W-:Y:S02]  /*4ca0*/  IMAD.U32 R20, RZ, RZ, UR4 ;  /* 0x00000004ff147e24 */ /* 0x000fe4000f8e00ff */
[----:B0-----:R-:W-:Y:S01]  /*4cb0*/  @P6 IMAD.HI.U32 R152, R152, UR4, RZ ;  /* 0x0000000498986c27 */ /* 0x001fe2000f8e00ff */
[----:B------:R-:W0:Y:S04]  /*4cc0*/  S2UR UR4, SR_CgaCtaId ;  /* 0x00000000000479c3 */ /* 0x000e280000008800 */
[----:B-1----:R-:W-:-:S04]  /*4cd0*/  @P6 SHF.R.U32.HI R20, RZ, R153, R152 ;  /* 0x00000099ff146219 */ /* 0x002fc80000011698 */
[----:B------:R-:W-:-:S05]  /*4ce0*/  IADD3 R20, R20, R203, -R202 ;  /* 0x000000cb14147210 */ /* 0x000fca0007ffe8ca */
[----:B------:R-:W-:-:S05]  /*4cf0*/  IMAD.HI R20, R20, 0x2aaaaaab, RZ ;  /* 0x2aaaaaab14147827 */ /* 0x000fca00078e02ff */
[----:B------:R-:W-:Y:S01]  /*4d00*/  SHF.R.U32.HI R153, RZ, 0x1f, R20 ;  /* 0x0000001fff997819 */ /* 0x000fe20000011614 */
[----:B0-----:R-:W-:-:S03]  /*4d10*/  UPRMT UR6, UR4, 0x654, UR6 ;  /* 0x0000065404067896 */ /* 0x001fc60008000006 */
[----:B------:R-:W-:Y:S01]  /*4d20*/  LEA.HI.SX32 R153, R20, R153, 0x1c ;  /* 0x0000009914997211 */ /* 0x000fe200078fe2ff */
[----:B------:R-:W-:-:S03]  /*4d30*/  VIADD R20, R165, 0xfffffffe ;  /* 0xfffffffea5147836 */ /* 0x000fc60000000000 */
[----:B------:R-:W-:Y:S02]  /*4d40*/  R2UR UR54, R153 ;  /* 0x00000000993672ca */ /* 0x000fe400000e0000 */
[----:B------:R-:W-:Y:S11]  /*4d50*/  SYNCS.ARRIVE.TRANS64.RED.A1T0 RZ, [UR6], RZ ;  /* 0x000000ffffff79a7 */ /* 0x000ff60008100406 */
[----:B------:R-:W-:-:S04]  /*4d60*/  UISETP.LT.AND UP0, UPT, UR10, UR54, UPT ;  /* 0x000000360a00728c */ /* 0x000fc8000bf01270 */
[----:B------:R-:W-:-:S06]  /*4d70*/  USEL UR54, UR10, UR54, !UP0 ;  /* 0x000000360a367287 */ /* 0x000fcc000c000000 */
[----:B------:R-:W-:-:S13]  /*4d80*/  ISETP.GE.AND P1, PT, R20, UR54, PT ;  /* 0x0000003614007c0c */ /* 0x000fda000bf26270 */
[----:B------:R-:W-:Y:S05]  /*4d90*/  @!P1 BRA `(.L_x_14907) ;  /* 0x00000030003c9947 */ /* 0x000fea0003800000 */
[----:B------:R-:W-:Y:S02]  /*4da0*/  IMAD.MOV.U32 R208, RZ, RZ, R164 ;  /* 0x000000ffffd07224 */ /* 0x000fe400078e00a4 */
[----:B------:R-:W-:-:S07]  /*4db0*/  IMAD.MOV.U32 R207, RZ, RZ, R21 ;  /* 0x000000ffffcf7224 */ /* 0x000fce00078e0015 */
.L_x_14918:
        /* <DEDUP_REMOVED lines=8> */
.L_x_14908:
        /* <DEDUP_REMOVED lines=9> */
.L_x_14909:
[----:B-1----:R-:W-:Y:S05]  /*4ed0*/  @P1 BRA `(.L_x_14910) ;  /* 0x0000000000081947 */ /* 0x002fea0003800000 */
[----:B------:R-:W1:Y:S02]  /*4ee0*/  SYNCS.PHASECHK.TRANS64.TRYWAIT P1, [UR4+0x32430], R0 ;  /* 0x03243000ff0075a7 */ /* 0x000e640008020144 */
[----:B-1----:R-:W-:Y:S05]  /*4ef0*/  @!P1 BRA `(.L_x_14911) ;  /* 0x0000011c00209947 */ /* 0x002fea0003800000 */
.L_x_14910:
[----:B------:R-:W-:Y:S01]  /*4f00*/  R2UR UR48, R200 ;  /* 0x00000000c83072ca */ /* 0x000fe200000e0000 */
[----:B------:R-:W-:Y:S01]  /*4f10*/  UIMAD UR5, UR38, 0x300, UR61 ;  /* 0x00000300260578a4 */ /* 0x000fe2000f8e023d */
[----:B------:R-:W-:Y:S01]  /*4f20*/  R2UR UR49, R201 ;  /* 0x00000000c93172ca */ /* 0x000fe200000e0000 */
[----:B------:R-:W-:Y:S01]  /*4f30*/  WARPGROUP.ARRIVE ;  /* 0x00000000000079c5 */ /* 0x000fe20000000000 */
        /* <DEDUP_REMOVED lines=27> */
.L_x_14912:
[----:B------:R2:W3:Y:S01]  /*50f0*/  SYNCS.PHASECHK.TRANS64.TRYWAIT P1, [UR4+0x32450], R0 ;  /* 0x03245000ff0075a7 */ /* 0x0004e20008020144 */
[----:B------:R-:W-:Y:S05]  /*5100*/  @!P0 BRA `(.L_x_14913) ;  /* 0x0000000000048947 */ /* 0x000fea0003800000 */
[----:B------:R-:W-:Y:S01]  /*5110*/  BPT.TRAP 0x1 ;  /* 0x000000040000795c */ /* 0x000fe20000300000 */
.L_x_14913:
[----:B---3--:R-:W-:Y:S05]  /*5120*/  @P1 BRA `(.L_x_14914) ;  /* 0x0000000000081947 */ /* 0x008fea0003800000 */
[----:B------:R-:W3:Y:S02]  /*5130*/  SYNCS.PHASECHK.TRANS64.TRYWAIT P1, [UR4+0x32450], R0 ;  /* 0x03245000ff0075a7 */ /* 0x000ee40008020144 */
[----:B---3--:R-:W-:Y:S05]  /*5140*/  @!P1 BRA `(.L_x_14915) ;  /* 0x0000011800a49947 */ /* 0x008fea0003800000 */
.L_x_14914:
[----:B------:R-:W-:Y:S01]  /*5150*/  R2UR UR48, R12 ;  /* 0x000000000c3072ca */ /* 0x000fe200000e0000 */
[----:B------:R-:W-:Y:S01]  /*5160*/  UIMAD UR5, UR6, 0xc00, UR60 ;  /* 0x00000c00060578a4 */ /* 0x000fe2000f8e023c */
[----:B------:R-:W-:Y:S01]  /*5170*/  R2UR UR49, R13 ;  /* 0x000000000d3172ca */ /* 0x000fe200000e0000 */
[----:B------:R-:W-:Y:S01]  /*5180*/  WARPGROUP.ARRIVE ;  /* 0x00000000000079c5 */ /* 0x000fe20000000000 */
[----:B------:R-:W-:Y:S01]  /*5190*/  UMOV UR51, 0x40000040 ;  /* 0x4000004000337882 */ /* 0x000fe20000000000 */
[----:B------:R-:W-:-:S04]  /*51a0*/  UIADD3 UR10, UR5, 0x304, URZ ;  /* 0x00000304050a7890 */ /* 0x000fc8000fffe03f */
[----:B-1----:R-:W1:Y:S01]  /*51b0*/  S2R R21, SR_TID.X ;  /* 0x0000000000157919 */ /* 0x002e620000002100 */
        /* <DEDUP_REMOVED lines=23> */
[----:B-1----:R-:W-:-:S04]  /*5330*/  SHF.R.U32.HI R21, RZ, 0x7, R21 ;  /* 0x00000007ff157819 */ /* 0x002fc80000011615 */
[----:B0-2---:R-:W-:Y:S01]  /*5340*/  IADD3 R0, -R21, 0xb, RZ ;  /* 0x0000000b15007810 */ /* 0x005fe20007ffe1ff */
        /* <DEDUP_REMOVED lines=25> */
[----:B------:R-:W-:Y:S01]  /*54e0*/  UMOV UR51, 0x40000040 ;  /* 0x4000004000337882 */ /* 0x000fe20000000000 */
[----:B------:R-:W-:Y:S01]  /*54f0*/  UMOV UR48, UR52 ;  /* 0x0000003400307c82 */ /* 0x000fe20008000000 */
[----:B------:R-:W-:Y:S01]  /*5500*/  UMOV UR49, UR53 ;  /* 0x0000003500317c82 */ /* 0x000fe20008000000 */
[----:B------:R-:W-:Y:S02]  /*5510*/  WARPGROUP.DEPBAR.LE gsb0, 0x0 ;  /* 0x00008000000079c5 */ /* 0x000fe40000010000 */
[----:B------:R-:W-:-:S06]  /*5520*/  WARPGROUP.ARRIVE ;  /* 0x00000000000079c5 */ /* 0x000fcc0000000000 */
[----:B------:R-:W-:Y:S01]  /*5530*/  HGMMA.64x96x16.F32.BF16 R152, gdesc[UR48], R152, gsb0 ;  /* 0x01600000309879f0 */ /* 0x000fe20008001898 */
[----:B------:R-:W-:Y:S01]  /*5540*/  UIADD3 UR50, UR5, 0x906, URZ ;  /* 0x0000090605327890 */ /* 0x000fe2000fffe03f */
[----:B------:R-:W-:Y:S01]  /*5550*/  UMOV UR51, 0x40000040 ;  /* 0x4000004000337882 */ /* 0x000fe20000000000 */
[----:B------:R-:W-:Y:S01]  /*5560*/  UMOV UR48, UR56 ;  /* 0x0000003800307c82 */ /* 0x000fe20008000000 */
[----:B------:R-:W-:Y:S01]  /*5570*/  UMOV UR49, UR57 ;  /* 0x0000003900317c82 */ /* 0x000fe20008000000 */
        /* <DEDUP_REMOVED lines=34> */
.L_x_14916:
[----:B------:R-:W1:Y:S01]  /*57a0*/  LDC R21, c[0x0][0x448] ;  /* 0x00011200ff157b82 */ /* 0x000e620000000800 */
[----:B------:R-:W-:Y:S01]  /*57b0*/  R2UR UR5, R204 ;  /* 0x00000000cc0572ca */ /* 0x000fe200000e0000 */
[----:B------:R-:W-:Y:S01]  /*57c0*/  ULDC UR10, c[0x0][0xad0] ;  /* 0x0002b400000a7ab9 */ /* 0x000fe20000000800 */
[----:B------:R-:W-:Y:S01]  /*57d0*/  UIMAD UR6, UR6, 0xc00, UR7 ;  /* 0x00000c00060678a4 */ /* 0x000fe2000f8e0207 */
        /* <DEDUP_REMOVED lines=10> */
[----:B------:R-:W-:-:S02]  /*5880*/  VIADD R219, R206, UR5 ;  /* 0x00000005cedb7c36 */ /* 0x000fc40008000000 */
        /* <DEDUP_REMOVED lines=9> */
[----:B-1----:R-:W-:Y:S01]  /*5920*/  ISETP.NE.AND P1, PT, R21, 0x1, PT ;  /* 0x000000011500780c */ /* 0x002fe20003f25270 */
        /* <DEDUP_REMOVED lines=12> */
[----:B------:R-:W1:Y:S01]  /*59f0*/  @P1 LDC R209, c[0x0][0x44c] ;  /* 0x00011300ffd11b82 */ /* 0x000e620000000800 */
[----:B------:R-:W-:Y:S01]  /*5a00*/  FMUL.FTZ R160, R160, UR10 ;  /* 0x0000000aa0a07c20 */ /* 0x000fe20008410000 */
[----:B------:R-:W-:Y:S01]  /*5a10*/  FMUL.FTZ R157, R157, UR10 ;  /* 0x0000000a9d9d7c20 */ /* 0x000fe20008410000 */
[----:B------:R-:W-:Y:S01]  /*5a20*/  FMUL.FTZ R165, R165, UR10 ;  /* 0x0000000aa5a57c20 */ /* 0x000fe20008410000 */
[----:B------:R-:W-:Y:S01]  /*5a30*/  FMUL.FTZ R169, R169, UR10 ;  /* 0x0000000aa9a97c20 */ /* 0x000fe20008410000 */
[----:B------:R-:W-:Y:S01]  /*5a40*/  FMUL.FTZ R168, R168, UR10 ;  /* 0x0000000aa8a87c20 */ /* 0x000fe20008410000 */
[----:B------:R-:W-:Y:S01]  /*5a50*/  MUFU.TANH R163, R163 ;  /* 0x000000a300a37308 */ /* 0x000fe20000002400 */
[----:B------:R-:W-:Y:S01]  /*5a60*/  FMUL.FTZ R215, R173, UR10 ;  /* 0x0000000aadd77c20 */ /* 0x000fe20008410000 */
[----:B------:R-:W2:Y:S01]  /*5a70*/  @P1 LDC R21, c[0x0][0x450] ;  /* 0x00011400ff151b82 */ /* 0x000ea20000000800 */
[----:B------:R-:W-:Y:S01]  /*5a80*/  FMUL.FTZ R216, R176, UR10 ;  /* 0x0000000ab0d87c20 */ /* 0x000fe20008410000 */
[----:B------:R-:W-:Y:S01]  /*5a90*/  FMUL.FTZ R218, R180, UR10 ;  /* 0x0000000ab4da7c20 */ /* 0x000fe20008410000 */
[----:B------:R-:W-:Y:S01]  /*5aa0*/  FMUL.FTZ R217, R177, UR10 ;  /* 0x0000000ab1d97c20 */ /* 0x000fe20008410000 */
[----:B------:R-:W-:Y:S01]  /*5ab0*/  FMUL.FTZ R220, R184, UR10 ;  /* 0x0000000ab8dc7c20 */ /* 0x000fe20008410000 */
[----:B------:R-:W-:Y:S01]  /*5ac0*/  FMUL.FTZ R221, R185, UR10 ;  /* 0x0000000ab9dd7c20 */ /* 0x000fe20008410000 */
[----:B------:R-:W-:Y:S01]  /*5ad0*/  MUFU.TANH R166, R166 ;  /* 0x000000a600a67308 */ /* 0x000fe20000002400 */
[----:B------:R-:W-:Y:S01]  /*5ae0*/  ULDC UR5, c[0x0][0xa80] ;  /* 0x0002a00000057ab9 */ /* 0x000fe20000000800 */
[----:B------:R-:W-:Y:S01]  /*5af0*/  FMUL.FTZ R188, R188, UR10 ;  /* 0x0000000abcbc7c20 */ /* 0x000fe20008410000 */
[----:B------:R-:W-:Y:S01]  /*5b00*/  FMUL.FTZ R189, R189, UR10 ;  /* 0x0000000abdbd7c20 */ /* 0x000fe20008410000 */
[----:B------:R-:W-:Y:S01]  /*5b10*/  FMUL.FTZ R192, R192, UR10 ;  /* 0x0000000ac0c07c20 */ /* 0x000fe20008410000 */
[----:B------:R-:W-:-:S03]  /*5b20*/  UMOV UR11, 0x40000040 ;  /* 0x40000040000b7882 */ /* 0x000fc60000000000 */
[----:B------:R-:W-:Y:S01]  /*5b30*/  MUFU.TANH R167, R167 ;  /* 0x000000a700a77308 */ /* 0x000fe20000002400 */
[----:B-1----:R-:W-:-:S07]  /*5b40*/  @P1 IMAD.HI.U32 R209, R219, R209, RZ ;  /* 0x000000d1dbd11227 */ /* 0x002fce00078e00ff */
[----:B------:R-:W-:Y:S01]  /*5b50*/  MUFU.TANH R170, R170 ;  /* 0x000000aa00aa7308 */ /* 0x000fe20000002400 */
[----:B--2---:R-:W-:Y:S01]  /*5b60*/  @P1 SHF.R.U32.HI R219, RZ, R21, R209 ;  /* 0x00000015ffdb1219 */ /* 0x004fe200000116d1 */
[----:B------:R-:W-:Y:S01]  /*5b70*/  FMUL.FTZ R21, R154, UR10 ;  /* 0x0000000a9a157c20 */ /* 0x000fe20008410000 */
[----:B------:R-:W-:Y:S02]  /*5b80*/  IMAD R154, R20, -0x60, RZ ;  /* 0xffffffa0149a7824 */ /* 0x000fe400078e02ff */
[----:B------:R-:W-:Y:S01]  /*5b90*/  FMUL.FTZ R209, R152, UR10 ;  /* 0x0000000a98d17c20 */ /* 0x000fe20008410000 */
[----:B------:R-:W-:Y:S01]  /*5ba0*/  FMUL.FTZ R152, R153, UR10 ;  /* 0x0000000a99987c20 */ /* 0x000fe20008410000 */
[----:B------:R-:W1:Y:S01]  /*5bb0*/  SHFL.IDX PT, R164, R219, 0x1, 0x1c1f ;  /* 0x003c1f00dba47f89 */ /* 0x000e6200000e0000 */
[----:B------:R-:W-:Y:S01]  /*5bc0*/  MUFU.TANH R171, R171 ;  /* 0x000000ab00ab7308 */ /* 0x000fe20000002400 */
[----:B------:R-:W-:Y:S02]  /*5bd0*/  IADD3 R154, -R22, 0x1, R154 ;  /* 0x00000001169a7810 */ /* 0x000fe40007ffe19a */
[----:B------:R2:W3:Y:S02]  /*5be0*/  SHFL.IDX PT, R153, R219, RZ, 0x1c1f ;  /* 0x001c1fffdb997589 */ /* 0x0004e400000e0000 */
[----:B------:R-:W-:-:S03]  /*5bf0*/  IADD3 R154, -R202, R154, R203 ;  /* 0x0000009aca9a7210 */ /* 0x000fc60007ffe1cb */
[----:B------:R-:W4:Y:S01]  /*5c00*/  MUFU.TANH R21, R21 ;  /* 0x0000001500157308 */ /* 0x000f220000002400 */
[----:B--2---:R-:W-:-:S07]  /*5c10*/  FMUL.FTZ R219, R181, UR10 ;  /* 0x0000000ab5db7c20 */ /* 0x004fce0008410000 */
[----:B------:R-:W2:Y:S01]  /*5c20*/  MUFU.TANH R152, R152 ;  /* 0x0000009800987308 */ /* 0x000ea20000002400 */
[----:B-1----:R-:W-:-:S07]  /*5c30*/  IMAD.IADD R164, R154, 0x1, R164 ;  /* 0x000000019aa47824 */ /* 0x002fce00078e02a4 */
[----:B------:R-:W1:Y:S01]  /*5c40*/  MUFU.TANH R210, R210 ;  /* 0x000000d200d27308 */ /* 0x000e620000002400 */
[----:B---3--:R-:W-:Y:S01]  /*5c50*/  IMAD.IADD R153, R154, 0x1, R153 ;  /* 0x000000019a997824 */ /* 0x008fe200078e0299 */
[----:B------:R-:W-:-:S04]  /*5c60*/  ISETP.GT.AND P6, PT, R164, RZ, PT ;  /* 0x000000ffa400720c */ /* 0x000fc80003fc4270 */
[----:B----4-:R-:W-:Y:S02]  /*5c70*/  FSEL R21, R21, -INF , P6 ;  /* 0xff80000015157808 */ /* 0x010fe40003000000 */
[----:B------:R-:W3:Y:S01]  /*5c80*/  MUFU.TANH R174, R174 ;  /* 0x000000ae00ae7308 */ /* 0x000ee20000002400 */
[C---:B------:R-:W-:Y:S02]  /*5c90*/  ISETP.GT.AND P6, PT, R164.reuse, 0x1, PT ;  /* 0x00000001a400780c */ /* 0x040fe40003fc4270 */
[----:B------:R-:W-:Y:S02]  /*5ca0*/  ISETP.GT.AND P2, PT, R153, 0x1, PT ;  /* 0x000000019900780c */ /* 0x000fe40003f44270 */
[----:B------:R-:W-:Y:S02]  /*5cb0*/  FSEL R155, R155, -INF , P6 ;  /* 0xff8000009b9b7808 */ /* 0x000fe40003000000 */
[----:B------:R-:W-:Y:S01]  /*5cc0*/  ISETP.GT.AND P6, PT, R164, 0x8, PT ;  /* 0x00000008a400780c */ /* 0x000fe20003fc4270 */
[----:B------:R-:W4:Y:S01]  /*5cd0*/  MUFU.TANH R175, R175 ;  /* 0x000000af00af7308 */ /* 0x000f220000002400 */
[----:B--2---:R-:W-:-:S02]  /*5ce0*/  FSEL R152, R152, -INF , P2 ;  /* 0xff80000098987808 */ /* 0x004fc40001000000 */
[----:B------:R-:W-:Y:S02]  /*5cf0*/  FSEL R158, R158, -INF , P6 ;  /* 0xff8000009e9e7808 */ /* 0x000fe40003000000 */
[C---:B------:R-:W-:Y:S02]  /*5d00*/  ISETP.GT.AND P6, PT, R164.reuse, 0x9, PT ;  /* 0x00000009a400780c */ /* 0x040fe40003fc4270 */
[----:B------:R-:W-:Y:S01]  /*5d10*/  ISETP.GT.AND P2, PT, R153, 0x18, PT ;  /* 0x000000189900780c */ /* 0x000fe20003f44270 */
[----:B------:R-:W2:Y:S01]  /*5d20*/  MUFU.TANH R178, R178 ;  /* 0x000000b200b27308 */ /* 0x000ea20000002400 */
[----:B------:R-:W-:Y:S02]  /*5d30*/  FSEL R159, R159, -INF , P6 ;  /* 0xff8000009f9f7808 */ /* 0x000fe40003000000 */
[----:B------:R-:W-:Y:S02]  /*5d40*/  ISETP.GT.AND P6, PT, R164, 0x10, PT ;  /* 0x00000010a400780c */ /* 0x000fe40003fc4270 */
[----:B-1----:R-:W-:-:S02]  /*5d50*/  FSEL R181, R210, -INF , P2 ;  /* 0xff800000d2b57808 */ /* 0x002fc40001000000 */
[----:B------:R-:W-:Y:S01]  /*5d60*/  FSEL R162, R162, -INF , P6 ;  /* 0xff800000a2a27808 */ /* 0x000fe20003000000 */
[----:B------:R-:W1:Y:S01]  /*5d70*/  MUFU.TANH R179, R179 ;  /* 0x000000b300b37308 */ /* 0x000e620000002400 */
[C---:B------:R-:W-:Y:S02]  /*5d80*/  ISETP.GT.AND P6, PT, R164.reuse, 0x11, PT ;  /* 0x00000011a400780c */ /* 0x040fe40003fc4270 */
[----:B------:R-:W-:Y:S02]  /*5d90*/  ISETP.GT.AND P3, PT, R153, RZ, PT ;  /* 0x000000ff9900720c */ /* 0x000fe40003f64270 */
[----:B------:R-:W-:Y:S02]  /*5da0*/  FSEL R163, R163, -INF , P6 ;  /* 0xff800000a3a37808 */ /* 0x000fe40003000000 */
[----:B------:R-:W-:Y:S01]  /*5db0*/  ISETP.GT.AND P6, PT, R164, 0x18, PT ;  /* 0x00000018a400780c */ /* 0x000fe20003fc4270 */
[----:B------:R-:W5:Y:S01]  /*5dc0*/  MUFU.TANH R182, R182 ;  /* 0x000000b600b67308 */ /* 0x000f620000002400 */
[----:B------:R-:W-:-:S02]  /*5dd0*/  ISETP.GT.AND P1, PT, R153, 0x8, PT ;  /* 0x000000089900780c */ /* 0x000fc40003f24270 */
[----:B------:R-:W-:Y:S02]  /*5de0*/  FSEL R166, R166, -INF , P6 ;  /* 0xff800000a6a67808 */ /* 0x000fe40003000000 */
[C---:B------:R-:W-:Y:S02]  /*5df0*/  ISETP.GT.AND P6, PT, R164.reuse, 0x19, PT ;  /* 0x00000019a400780c */ /* 0x040fe40003fc4270 */
[----:B------:R-:W-:Y:S01]  /*5e00*/  ISETP.GT.AND P4, PT, R153, 0x10, PT ;  /* 0x000000109900780c */ /* 0x000fe20003f84270 */
[----:B------:R-:W0:Y:S01]  /*5e10*/  MUFU.TANH R183, R183 ;  /* 0x000000b700b77308 */ /* 0x000e220000002400 */
[----:B------:R-:W-:Y:S02]  /*5e20*/  FSEL R167, R167, -INF , P6 ;  /* 0xff800000a7a77808 */ /* 0x000fe40003000000 */
[----:B------:R-:W-:Y:S02]  /*5e30*/  ISETP.GT.AND P6, PT, R164, 0x20, PT ;  /* 0x00000020a400780c */ /* 0x000fe40003fc4270 */
[----:B------:R-:W-:-:S02]  /*5e40*/  ISETP.GT.AND P5, PT, R153, 0x9, PT ;  /* 0x000000099900780c */ /* 0x000fc40003fa4270 */
[----:B------:R-:W-:Y:S01]  /*5e50*/  FSEL R170, R170, -INF , P6 ;  /* 0xff800000aaaa7808 */ /* 0x000fe20003000000 */
[----:B------:R-:W0:Y:S01]  /*5e60*/  MUFU.TANH R186, R186 ;  /* 0x000000ba00ba7308 */ /* 0x000e220000002400 */
[C---:B------:R-:W-:Y:S02]  /*5e70*/  ISETP.GT.AND P6, PT, R164.reuse, 0x21, PT ;  /* 0x00000021a400780c */ /* 0x040fe40003fc4270 */
[----:B------:R-:W-:Y:S02]  /*5e80*/  ISETP.GT.AND P2, PT, R153, 0x29, PT ;  /* 0x000000299900780c */ /* 0x000fe40003f44270 */
[----:B------:R-:W-:Y:S02]  /*5e90*/  FSEL R171, R171, -INF , P6 ;  /* 0xff800000abab7808 */ /* 0x000fe40003000000 */
[----:B------:R-:W-:Y:S01]  /*5ea0*/  ISETP.GT.AND P6, PT, R164, 0x28, PT ;  /* 0x00000028a400780c */ /* 0x000fe20003fc4270 */
[----:B------:R-:W0:Y:S03]  /*5eb0*/  MUFU.TANH R187, R187 ;  /* 0x000000bb00bb7308 */ /* 0x000e260000002400 */
[----:B---3--:R-:W-:-:S02]  /*5ec0*/  FSEL R210, R174, -INF , P6 ;  /* 0xff800000aed27808 */ /* 0x008fc40003000000 */
[----:B------:R-:W-:-:S03]  /*5ed0*/  ISETP.GT.AND P6, PT, R164, 0x29, PT ;  /* 0x00000029a400780c */ /* 0x000fc60003fc4270 */
[----:B------:R-:W3:Y:S01]  /*5ee0*/  MUFU.TANH R190, R190 ;  /* 0x000000be00be7308 */ /* 0x000ee20000002400 */
[----:B----4-:R-:W-:Y:S02]  /*5ef0*/  FSEL R175, R175, -INF , P6 ;  /* 0xff800000afaf7808 */ /* 0x010fe40003000000 */
[----:B------:R-:W-:-:S04]  /*5f00*/  ISETP.GT.AND P6, PT, R164, 0x30, PT ;  /* 0x00000030a400780c */ /* 0x000fc80003fc4270 */
[----:B--2---:R-:W-:Y:S01]  /*5f10*/  FSEL R178, R178, -INF , P6 ;  /* 0xff800000b2b27808 */ /* 0x004fe20003000000 */
[----:B------:R-:W2:Y:S01]  /*5f20*/  MUFU.TANH R191, R191 ;  /* 0x000000bf00bf7308 */ /* 0x000ea20000002400 */
[----:B------:R-:W-:-:S04]  /*5f30*/  ISETP.GT.AND P6, PT, R164, 0x31, PT ;  /* 0x00000031a400780c */ /* 0x000fc80003fc4270 */
[----:B-1----:R-:W-:Y:S02]  /*5f40*/  FSEL R179, R179, -INF , P6 ;  /* 0xff800000b3b37808 */ /* 0x002fe40003000000 */
[----:B------:R-:W-:Y:S01]  /*5f50*/  ISETP.GT.AND P6, PT, R164, 0x38, PT ;  /* 0x00000038a400780c */ /* 0x000fe20003fc4270 */
[----:B------:R-:W1:Y:S03]  /*5f60*/  MUFU.TANH R194, R194 ;  /* 0x000000c200c27308 */ /* 0x000e660000002400 */
[----:B-----5:R-:W-:Y:S02]  /*5f70*/  FSEL R182, R182, -INF , P6 ;  /* 0xff800000b6b67808 */ /* 0x020fe40003000000 */
[----:B------:R-:W-:-:S03]  /*5f80*/  ISETP.GT.AND P6, PT, R164, 0x39, PT ;  /* 0x00000039a400780c */ /* 0x000fc60003fc4270 */
[----:B------:R-:W4:Y:S01]  /*5f90*/  MUFU.TANH R195, R195 ;  /* 0x000000c300c37308 */ /* 0x000f220000002400 */
[----:B0-----:R-:W-:Y:S02]  /*5fa0*/  FSEL R183, R183, -INF , P6 ;  /* 0xff800000b7b77808 */ /* 0x001fe40003000000 */
[----:B------:R-:W-:-:S04]  /*5fb0*/  ISETP.GT.AND P6, PT, R164, 0x40, PT ;  /* 0x00000040a400780c */ /* 0x000fc80003fc4270 */
[----:B------:R-:W-:Y:S01]  /*5fc0*/  FSEL R186, R186, -INF , P6 ;  /* 0xff800000baba7808 */ /* 0x000fe20003000000 */
[----:B------:R-:W-:Y:S01]  /*5fd0*/  MUFU.TANH R198, R198 ;  /* 0x000000c600c67308 */ /* 0x000fe20000002400 */
[----:B------:R-:W-:-:S04]  /*5fe0*/  ISETP.GT.AND P6, PT, R164, 0x41, PT ;  /* 0x00000041a400780c */ /* 0x000fc80003fc4270 */
[----:B------:R-:W-:Y:S02]  /*5ff0*/  FSEL R187, R187, -INF , P6 ;  /* 0xff800000bbbb7808 */ /* 0x000fe40003000000 */
[----:B------:R-:W-:Y:S01]  /*6000*/  ISETP.GT.AND P6, PT, R164, 0x48, PT ;  /* 0x00000048a400780c */ /* 0x000fe20003fc4270 */
[----:B------:R-:W-:Y:S03]  /*6010*/  MUFU.TANH R199, R199 ;  /* 0x000000c700c77308 */ /* 0x000fe60000002400 */
[----:B---3--:R-:W-:Y:S02]  /*6020*/  FSEL R190, R190, -INF , P6 ;  /* 0xff800000bebe7808 */ /* 0x008fe40003000000 */
[----:B------:R-:W-:-:S03]  /*6030*/  ISETP.GT.AND P6, PT, R164, 0x49, PT ;  /* 0x00000049a400780c */ /* 0x000fc60003fc4270 */
[----:B------:R-:W0:Y:S01]  /*6040*/  MUFU.TANH R209, R209 ;  /* 0x000000d100d17308 */ /* 0x000e220000002400 */
[----:B--2---:R-:W-:Y:S02]  /*6050*/  FSEL R191, R191, -INF , P6 ;  /* 0xff800000bfbf7808 */ /* 0x004fe40003000000 */
[----:B------:R-:W-:-:S04]  /*6060*/  ISETP.GT.AND P6, PT, R164, 0x50, PT ;  /* 0x00000050a400780c */ /* 0x000fc80003fc4270 */
[----:B-1----:R-:W-:Y:S01]  /*6070*/  FSEL R194, R194, -INF , P6 ;  /* 0xff800000c2c27808 */ /* 0x002fe20003000000 */
[----:B------:R-:W1:Y:S01]  /*6080*/  MUFU.TANH R161, R161 ;  /* 0x000000a100a17308 */ /* 0x000e620000002400 */
[----:B------:R-:W-:-:S04]  /*6090*/  ISETP.GT.AND P6, PT, R164, 0x51, PT ;  /* 0x00000051a400780c */ /* 0x000fc80003fc4270 */
[----:B----4-:R-:W-:Y:S02]  /*60a0*/  FSEL R195, R195, -INF , P6 ;  /* 0xff800000c3c37808 */ /* 0x010fe40003000000 */
[----:B------:R-:W-:Y:S01]  /*60b0*/  ISETP.GT.AND P6, PT, R164, 0x58, PT ;  /* 0x00000058a400780c */ /* 0x000fe20003fc4270 */
[----:B------:R-:W2:Y:S01]  /*60c0*/  MUFU.TANH R211, R211 ;  /* 0x000000d300d37308 */ /* 0x000ea20000002400 */
[----:B0-----:R-:W-:Y:S02]  /*60d0*/  FSEL R154, R209, -INF , P3 ;  /* 0xff800000d19a7808 */ /* 0x001fe40001800000 */
[----:B------:R-:W-:Y:S02]  /*60e0*/  FSEL R198, R198, -INF , P6 ;  /* 0xff800000c6c67808 */ /* 0x000fe40003000000 */
[----:B------:R-:W-:Y:S02]  /*60f0*/  ISETP.GT.AND P6, PT, R164, 0x59, PT ;  /* 0x00000059a400780c */ /* 0x000fe40003fc4270 */
[----:B------:R-:W-:Y:S01]  /*6100*/  FMNMX.FTZ R164, R21, R208, !PT ;  /* 0x000000d015a47209 */ /* 0x000fe20007810000 */
[----:B------:R-:W0:Y:S01]  /*6110*/  MUFU.TANH R156, R156 ;  /* 0x0000009c009c7308 */ /* 0x000e220000002400 */
[----:B------:R-:W-:-:S02]  /*6120*/  FSEL R199, R199, -INF , P6 ;  /* 0xff800000c7c77808 */ /* 0x000fc40003000000 */
[----:B------:R-:W-:Y:S02]  /*6130*/  FMNMX.FTZ R164, R155, R164, !PT ;  /* 0x000000a49ba47209 */ /* 0x000fe40007810000 */
[----:B------:R-:W-:Y:S02]  /*6140*/  ISETP.GT.AND P3, PT, R153, 0x11, PT ;  /* 0x000000119900780c */ /* 0x000fe40003f64270 */
[----:B------:R-:W-:Y:S01]  /*6150*/  FMNMX.FTZ R164, R158, R164, !PT ;  /* 0x000000a49ea47209 */ /* 0x000fe20007810000 */
[----:B------:R-:W3:Y:S01]  /*6160*/  MUFU.TANH R160, R160 ;  /* 0x000000a000a07308 */ /* 0x000ee20000002400 */
[----:B-1----:R-:W-:Y:S02]  /*6170*/  FSEL R180, R161, -INF , P3 ;  /* 0xff800000a1b47808 */ /* 0x002fe40001800000 */
[----:B------:R-:W-:Y:S02]  /*6180*/  FMNMX.FTZ R164, R159, R164, !PT ;  /* 0x000000a49fa47209 */ /* 0x000fe40007810000 */
[----:B------:R-:W-:-:S02]  /*6190*/  ISETP.GT.AND P3, PT, R153, 0x28, PT ;  /* 0x000000289900780c */ /* 0x000fc40003f64270 */
[----:B------:R-:W-:Y:S01]  /*61a0*/  FMNMX.FTZ R164, R162, R164, !PT ;  /* 0x000000a4a2a47209 */ /* 0x000fe20007810000 */
[----:B------:R-:W1:Y:S01]  /*61b0*/  MUFU.TANH R157, R157 ;  /* 0x0000009d009d7308 */ /* 0x000e620000002400 */
[----:B--2---:R-:W-:Y:S02]  /*61c0*/  FSEL R176, R211, -INF , P3 ;  /* 0xff800000d3b07808 */ /* 0x004fe40001800000 */
[----:B------:R-:W-:Y:S02]  /*61d0*/  FMNMX.FTZ R164, R163, R164, !PT ;  /* 0x000000a4a3a47209 */ /* 0x000fe40007810000 */
[----:B0-----:R-:W-:Y:S02]  /*61e0*/  FSEL R209, R156, -INF , P1 ;  /* 0xff8000009cd17808 */ /* 0x001fe40000800000 */
[----:B------:R-:W-:Y:S01]  /*61f0*/  FMNMX.FTZ R164, R166, R164, !PT ;  /* 0x000000a4a6a47209 */ /* 0x000fe20007810000 */
[----:B------:R-:W0:Y:S01]  /*6200*/  MUFU.TANH R165, R165 ;  /* 0x000000a500a57308 */ /* 0x000e220000002400 */
[----:B------:R-:W-:-:S02]  /*6210*/  ISETP.GT.AND P1, PT, R153, 0x19, PT ;  /* 0x000000199900780c */ /* 0x000fc40003f24270 */
[----:B------:R-:W-:Y:S02]  /*6220*/  FMNMX.FTZ R164, R167, R164, !PT ;  /* 0x000000a4a7a47209 */ /* 0x000fe40007810000 */
[----:B---3--:R-:W-:Y:S02]  /*6230*/  FSEL R177, R160, -INF , P4 ;  /* 0xff800000a0b17808 */ /* 0x008fe40002000000 */
[----:B------:R-:W-:Y:S01]  /*6240*/  FMNMX.FTZ R164, R170, R164, !PT ;  /* 0x000000a4aaa47209 */ /* 0x000fe20007810000 */
[----:B------:R-:W2:Y:S01]  /*6250*/  MUFU.TANH R169, R169 ;  /* 0x000000a900a97308 */ /* 0x000ea20000002400 */
[----:B-1----:R-:W-:Y:S02]  /*6260*/  FSEL R185, R157, -INF , P5 ;  /* 0xff8000009db97808 */ /* 0x002fe40002800000 */
[----:B------:R-:W-:Y:S02]  /*6270*/  FMNMX.FTZ R164, R171, R164, !PT ;  /* 0x000000a4aba47209 */ /* 0x000fe40007810000 */
[----:B------:R-:W-:-:S02]  /*6280*/  ISETP.GT.AND P4, PT, R153, 0x21, PT ;  /* 0x000000219900780c */ /* 0x000fc40003f84270 */
[----:B------:R-:W-:Y:S01]  /*6290*/  FMNMX.FTZ R164, R210, R164, !PT ;  /* 0x000000a4d2a47209 */ /* 0x000fe20007810000 */
[----:B------:R-:W1:Y:S01]  /*62a0*/  MUFU.TANH R168, R168 ;  /* 0x000000a800a87308 */ /* 0x000e620000002400 */
[----:B0-----:R-:W-:Y:S02]  /*62b0*/  FSEL R184, R165, -INF , P1 ;  /* 0xff800000a5b87808 */ /* 0x001fe40000800000 */
[----:B------:R-:W-:Y:S02]  /*62c0*/  FMNMX.FTZ R164, R175, R164, !PT ;  /* 0x000000a4afa47209 */ /* 0x000fe40007810000 */
[C---:B------:R-:W-:Y:S02]  /*62d0*/  ISETP.GT.AND P5, PT, R153.reuse, 0x20, PT ;  /* 0x000000209900780c */ /* 0x040fe40003fa4270 */
[----:B------:R-:W-:Y:S01]  /*62e0*/  FMNMX.FTZ R164, R178, R164, !PT ;  /* 0x000000a4b2a47209 */ /* 0x000fe20007810000 */
[----:B------:R-:W0:Y:S01]  /*62f0*/  MUFU.TANH R215, R215 ;  /* 0x000000d700d77308 */ /* 0x000e220000002400 */
[----:B------:R-:W-:-:S02]  /*6300*/  ISETP.GT.AND P1, PT, R153, 0x30, PT ;  /* 0x000000309900780c */ /* 0x000fc40003f24270 */
[----:B------:R-:W-:Y:S02]  /*6310*/  FMNMX.FTZ R164, R179, R164, !PT ;  /* 0x000000a4b3a47209 */ /* 0x000fe40007810000 */
[----:B--2---:R-:W-:Y:S02]  /*6320*/  FSEL R173, R169, -INF , P4 ;  /* 0xff800000a9ad7808 */ /* 0x004fe40002000000 */
        /* <DEDUP_REMOVED lines=8> */
[----:B------:R-:W-:Y:S01]  /*63b0*/  FMNMX.FTZ R164, R187, R164, !PT ;  /* 0x000000a4bba47209 */ /* 0x000fe20007810000 */
[----:B------:R-:W0:Y:S01]  /*63c0*/  S2R R215, SR_TID.X ;  /* 0x0000000000d77919 */ /* 0x000e220000002100 */
[----:B------:R-:W-:Y:S02]  /*63d0*/  ISETP.GT.AND P4, PT, R153, 0x38, PT ;  /* 0x000000389900780c */ /* 0x000fe40003f84270 */
[----:B------:R-:W-:Y:S01]  /*63e0*/  FMNMX.FTZ R164, R190, R164, !PT ;  /* 0x000000a4bea47209 */ /* 0x000fe20007810000 */
[----:B------:R-:W3:Y:S01]  /*63f0*/  MUFU.TANH R218, R218 ;  /* 0x000000da00da7308 */ /* 0x000ee20000002400 */
[----:B--2---:R-:W-:-:S02]  /*6400*/  FSEL R161, R216, -INF , P1 ;  /* 0xff800000d8a17808 */ /* 0x004fc40000800000 */
[----:B------:R-:W-:Y:S02]  /*6410*/  FMNMX.FTZ R164, R191, R164, !PT ;  /* 0x000000a4bfa47209 */ /* 0x000fe40007810000 */
[C---:B------:R-:W-:Y:S02]  /*6420*/  ISETP.GT.AND P3, PT, R153.reuse, 0x39, PT ;  /* 0x000000399900780c */ /* 0x040fe40003f64270 */
[----:B------:R-:W-:Y:S01]  /*6430*/  FMNMX.FTZ R164, R194, R164, !PT ;  /* 0x000000a4c2a47209 */ /* 0x000fe20007810000 */
[----:B------:R-:W2:Y:S01]  /*6440*/  MUFU.TANH R219, R219 ;  /* 0x000000db00db7308 */ /* 0x000ea20000002400 */
[----:B------:R-:W-:Y:S02]  /*6450*/  ISETP.GT.AND P2, PT, R153, 0x40, PT ;  /* 0x000000409900780c */ /* 0x000fe40003f44270 */
[----:B------:R-:W-:Y:S02]  /*6460*/  FMNMX.FTZ R164, R195, R164, !PT ;  /* 0x000000a4c3a47209 */ /* 0x000fe40007810000 */
[----:B------:R-:W-:-:S02]  /*6470*/  ISETP.GT.AND P1, PT, R153, 0x41, PT ;  /* 0x000000419900780c */ /* 0x000fc40003f24270 */
[----:B------:R-:W-:Y:S01]  /*6480*/  FMNMX.FTZ R164, R198, R164, !PT ;  /* 0x000000a4c6a47209 */ /* 0x000fe20007810000 */
[----:B------:R-:W4:Y:S01]  /*6490*/  MUFU.TANH R220, R220 ;  /* 0x000000dc00dc7308 */ /* 0x000f220000002400 */
[----:B-1----:R-:W-:Y:S02]  /*64a0*/  FSEL R168, R217, -INF , P5 ;  /* 0xff800000d9a87808 */ /* 0x002fe40002800000 */
[----:B------:R-:W-:Y:S02]  /*64b0*/  FMNMX.FTZ R164, R199, R164, !PT ;  /* 0x000000a4c7a47209 */ /* 0x000fe40007810000 */
[----:B---3--:R-:W-:Y:S02]  /*64c0*/  FSEL R160, R218, -INF , P4 ;  /* 0xff800000daa07808 */ /* 0x008fe40002000000 */
[----:B------:R-:W-:Y:S01]  /*64d0*/  ISETP.GT.AND P5, PT, R153, 0x49, PT ;  /* 0x000000499900780c */ /* 0x000fe20003fa4270 */
[----:B------:R-:W1:Y:S01]  /*64e0*/  SHFL.BFLY PT, R174, R164, 0x2, 0x1f ;  /* 0x0c401f00a4ae7f89 */ /* 0x000e6200000e0000 */
[----:B------:R-:W3:Y:S01]  /*64f0*/  MUFU.TANH R221, R221 ;  /* 0x000000dd00dd7308 */ /* 0x000ee20000002400 */
[----:B--2---:R-:W-:-:S02]  /*6500*/  FSEL R165, R219, -INF , P3 ;  /* 0xff800000dba57808 */ /* 0x004fc40001800000 */
[C---:B------:R-:W-:Y:S02]  /*6510*/  ISETP.GT.AND P4, PT, R153.reuse, 0x50, PT ;  /* 0x000000509900780c */ /* 0x040fe40003f84270 */
[C---:B------:R-:W-:Y:S02]  /*6520*/  ISETP.GT.AND P3, PT, R153.reuse, 0x51, PT ;  /* 0x000000519900780c */ /* 0x040fe40003f64270 */
[----:B0-----:R-:W-:Y:S01]  /*6530*/  SHF.R.U32.HI R215, RZ, 0x7, R215 ;  /* 0x00000007ffd77819 */ /* 0x001fe200000116d7 */
[----:B------:R-:W0:Y:S01]  /*6540*/  MUFU.TANH R192, R192 ;  /* 0x000000c000c07308 */ /* 0x000e220000002400 */
[----:B----4-:R-:W-:Y:S02]  /*6550*/  FSEL R157, R220, -INF , P2 ;  /* 0xff800000dc9d7808 */ /* 0x010fe40001000000 */
[----:B------:R-:W-:Y:S02]  /*6560*/  ISETP.GT.AND P2, PT, R153, 0x58, PT ;  /* 0x000000589900780c */ /* 0x000fe40003f44270 */
[----:B---3--:R-:W-:-:S02]  /*6570*/  FSEL R156, R221, -INF , P1 ;  /* 0xff800000dd9c7808 */ /* 0x008fc40000800000 */
[----:B------:R-:W-:Y:S02]  /*6580*/  ISETP.GT.AND P1, PT, R153, 0x59, PT ;  /* 0x000000599900780c */ /* 0x000fe40003f24270 */
[----:B-1----:R-:W-:Y:S02]  /*6590*/  FMNMX.FTZ R164, R164, R174, !PT ;  /* 0x000000aea4a47209 */ /* 0x002fe40007810000 */
[----:B0-----:R-:W-:-:S03]  /*65a0*/  FSEL R192, R192, -INF , P4 ;  /* 0xff800000c0c07808 */ /* 0x001fc60002000000 */
[----:B------:R-:W0:Y:S02]  /*65b0*/  SHFL.BFLY PT, R174, R164, 0x1, 0x1f ;  /* 0x0c201f00a4ae7f89 */ /* 0x000e2400000e0000 */
[----:B0-----:R-:W-:-:S04]  /*65c0*/  FMNMX.FTZ R164, R164, R174, !PT ;  /* 0x000000aea4a47209 */ /* 0x001fc80007810000 */
        /* <DEDUP_REMOVED lines=8> */
[----:B------:R-:W-:Y:S01]  /*6650*/  FMUL.FTZ R208, R208, UR5 ;  /* 0x00000005d0d07c20 */ /* 0x000fe20008410000 */
        /* <DEDUP_REMOVED lines=23> */
[----:B------:R-:W0:Y:S08]  /*67d0*/  MUFU.EX2 R211, R208 ;  /* 0x000000d000d37308 */ /* 0x000e300000000800 */
[----:B------:R-:W1:Y:S08]  /*67e0*/  MUFU.EX2 R153, R155 ;  /* 0x0000009b00997308 */ /* 0x000e700000000800 */
[----:B------:R2:W3:Y:S01]  /*67f0*/  MUFU.TANH R174, R188 ;  /* 0x000000bc00ae7308 */ /* 0x0004e20000002400 */
[----:B0-----:R-:W-:Y:S01]  /*6800*/  FFMA.FTZ R3, R211, R3, R21 ;  /* 0x00000003d3037223 */ /* 0x001fe20000010015 */
[-C--:B------:R-:W-:Y:S01]  /*6810*/  FMUL.FTZ R26, R26, R211.reuse ;  /* 0x000000d31a1a7220 */ /* 0x080fe20000410000 */
[-C--:B------:R-:W-:Y:S01]  /*6820*/  FMUL.FTZ R27, R27, R211.reuse ;  /* 0x000000d31b1b7220 */ /* 0x080fe20000410000 */
[-C--:B------:R-:W-:Y:S01]  /*6830*/  FMUL.FTZ R30, R30, R211.reuse ;  /* 0x000000d31e1e7220 */ /* 0x080fe20000410000 */
[-C--:B------:R-:W-:Y:S01]  /*6840*/  FMUL.FTZ R31, R31, R211.reuse ;  /* 0x000000d31f1f7220 */ /* 0x080fe20000410000 */
[-C--:B------:R-:W-:Y:S01]  /*6850*/  FMUL.FTZ R34, R34, R211.reuse ;  /* 0x000000d322227220 */ /* 0x080fe20000410000 */
[-C--:B------:R-:W-:Y:S01]  /*6860*/  FMUL.FTZ R35, R35, R211.reuse ;  /* 0x000000d323237220 */ /* 0x080fe20000410000 */
[----:B------:R-:W-:Y:S01]  /*6870*/  FMUL.FTZ R38, R38, R211 ;  /* 0x000000d326267220 */ /* 0x000fe20000410000 */
[C---:B-1----:R-:W-:Y:S01]  /*6880*/  FADD.FTZ R3, R153.reuse, R3 ;  /* 0x0000000399037221 */ /* 0x042fe20000010000 */
[----:B------:R-:W-:Y:S01]  /*6890*/  F2FP.BF16.F32.PACK_AB R153, R153, R21 ;  /* 0x000000159999723e */ /* 0x000fe200000010ff */
[----:B--2---:R-:W-:Y:S01]  /*68a0*/  FMUL.FTZ R188, R196, UR10 ;  /* 0x0000000ac4bc7c20 */ /* 0x004fe20008410000 */
[----:B------:R-:W-:Y:S01]  /*68b0*/  FMNMX.FTZ R21, R154, R207, !PT ;  /* 0x000000cf9a157209 */ /* 0x000fe20007810000 */
[----:B------:R-:W-:Y:S01]  /*68c0*/  MUFU.EX2 R196, R158 ;  /* 0x0000009e00c47308 */ /* 0x000fe20000000800 */
[-C--:B------:R-:W-:Y:S01]  /*68d0*/  FMUL.FTZ R39, R39, R211.reuse ;  /* 0x000000d327277220 */ /* 0x080fe20000410000 */
[----:B------:R-:W-:Y:S01]  /*68e0*/  FMUL.FTZ R42, R42, R211 ;  /* 0x000000d32a2a7220 */ /* 0x000fe20000410000 */
[----:B------:R-:W-:Y:S01]  /*68f0*/  FMNMX.FTZ R21, R152, R21, !PT ;  /* 0x0000001598157209 */ /* 0x000fe20007810000 */
[-C--:B------:R-:W-:Y:S01]  /*6900*/  FMUL.FTZ R43, R43, R211.reuse ;  /* 0x000000d32b2b7220 */ /* 0x080fe20000410000 */
[----:B---3--:R-:W-:Y:S01]  /*6910*/  FSEL R174, R174, -INF , P6 ;  /* 0xff800000aeae7808 */ /* 0x008fe20003000000 */
[----:B------:R-:W-:Y:S01]  /*6920*/  FMUL.FTZ R46, R46, R211 ;  /* 0x000000d32e2e7220 */ /* 0x000fe20000410000 */
[----:B------:R-:W-:Y:S01]  /*6930*/  FMNMX.FTZ R21, R209, R21, !PT ;  /* 0x00000015d1157209 */ /* 0x000fe20007810000 */
[----:B------:R-:W0:Y:S01]  /*6940*/  MUFU.TANH R188, R188 ;  /* 0x000000bc00bc7308 */ /* 0x000e220000002400 */
[-C--:B------:R-:W-:Y:S01]  /*6950*/  FMUL.FTZ R47, R47, R211.reuse ;  /* 0x000000d32f2f7220 */ /* 0x080fe20000410000 */
[----:B------:R-:W-:Y:S01]  /*6960*/  FMUL.FTZ R50, R50, R211 ;  /* 0x000000d332327220 */ /* 0x000fe20000410000 */
[----:B------:R-:W-:Y:S01]  /*6970*/  FMNMX.FTZ R21, R185, R21, !PT ;  /* 0x00000015b9157209 */ /* 0x000fe20007810000 */
[-C--:B------:R-:W-:Y:S01]  /*6980*/  FMUL.FTZ R51, R51, R211.reuse ;  /* 0x000000d333337220 */ /* 0x080fe20000410000 */
        /* <DEDUP_REMOVED lines=12> */
[----:B0-----:R-:W-:Y:S01]  /*6a50*/  FSEL R188, R188, -INF , P2 ;  /* 0xff800000bcbc7808 */ /* 0x001fe20001000000 */
        /* <DEDUP_REMOVED lines=11> */
[----:B------:R0:W1:Y:S01]  /*6b10*/  MUFU.TANH R21, R189 ;  /* 0x000000bd00157308 */ /* 0x0000620000002400 */
[----:B------:R-:W-:Y:S01]  /*6b20*/  FMUL.FTZ R87, R87, R211 ;  /* 0x000000d357577220 */ /* 0x000fe20000410000 */
[----:B------:R-:W-:Y:S01]  /*6b30*/  FMNMX.FTZ R155, R176, R155, !PT ;  /* 0x0000009bb09b7209 */ /* 0x000fe20007810000 */
[-C--:B------:R-:W-:Y:S01]  /*6b40*/  FMUL.FTZ R90, R90, R211.reuse ;  /* 0x000000d35a5a7220 */ /* 0x080fe20000410000 */
[-C--:B------:R-:W-:Y:S01]  /*6b50*/  FMUL.FTZ R91, R91, R211.reuse ;  /* 0x000000d35b5b7220 */ /* 0x080fe20000410000 */
[----:B------:R-:W-:Y:S01]  /*6b60*/  FMUL.FTZ R94, R94, R211 ;  /* 0x000000d35e5e7220 */ /* 0x000fe20000410000 */
[----:B------:R-:W-:Y:S01]  /*6b70*/  FMNMX.FTZ R155, R169, R155, !PT ;  /* 0x0000009ba99b7209 */ /* 0x000fe20007810000 */
[-C--:B------:R-:W-:Y:S01]  /*6b80*/  FMUL.FTZ R95, R95, R211.reuse ;  /* 0x000000d35f5f7220 */ /* 0x080fe20000410000 */
[----:B------:R-:W-:Y:S01]  /*6b90*/  FMUL.FTZ R98, R98, R211 ;  /* 0x000000d362627220 */ /* 0x000fe20000410000 */
[----:B0-----:R-:W-:Y:S01]  /*6ba0*/  FMUL.FTZ R189, R193, UR10 ;  /* 0x0000000ac1bd7c20 */ /* 0x001fe20008410000 */
[----:B------:R-:W-:Y:S01]  /*6bb0*/  FMNMX.FTZ R155, R161, R155, !PT ;  /* 0x0000009ba19b7209 */ /* 0x000fe20007810000 */
[----:B------:R-:W-:Y:S01]  /*6bc0*/  FMUL.FTZ R193, R197, UR10 ;  /* 0x0000000ac5c17c20 */ /* 0x000fe20008410000 */
[----:B------:R-:W-:Y:S01]  /*6bd0*/  UIADD3 UR10, UR4, 0x32440, URZ ;  /* 0x00032440040a7890 */ /* 0x000fe2000fffe03f */
[----:B------:R-:W-:Y:S01]  /*6be0*/  FMUL.FTZ R99, R99, R211 ;  /* 0x000000d363637220 */ /* 0x000fe20000410000 */
[----:B------:R-:W-:Y:S01]  /*6bf0*/  FMNMX.FTZ R155, R168, R155, !PT ;  /* 0x0000009ba89b7209 */ /* 0x000fe20007810000 */
[----:B------:R-:W0:Y:S01]  /*6c00*/  MUFU.TANH R189, R189 ;  /* 0x000000bd00bd7308 */ /* 0x000e220000002400 */
[----:B------:R-:W-:Y:S01]  /*6c10*/  UPRMT UR10, UR55, 0x654, UR10 ;  /* 0x00000654370a7896 */ /* 0x000fe2000800000a */
        /* <DEDUP_REMOVED lines=24> */
[----:B-1----:R-:W-:Y:S01]  /*6da0*/  FSEL R193, R193, -INF , P1 ;  /* 0xff800000c1c17808 */ /* 0x002fe20000800000 */
        /* <DEDUP_REMOVED lines=14> */
[----:B------:R-:W-:Y:S01]  /*6e90*/  FMUL.FTZ R151, R151, R211 ;  /* 0x000000d397977220 */ /* 0x000fe20000410000 */
[----:B------:R-:W-:Y:S01]  /*6ea0*/  SYNCS.ARRIVE.TRANS64.RED.A1T0 RZ, [UR10], RZ ;  /* 0x000000ffffff79a7 */ /* 0x000fe2000810040a */
[----:B------:R-:W0:Y:S01]  /*6eb0*/  MUFU.EX2 R159, R159 ;  /* 0x0000009f009f7308 */ /* 0x000e220000000800 */
[----:B------:R-:W-:Y:S01]  /*6ec0*/  UMOV UR10, UR6 ;  /* 0x00000006000a7c82 */ /* 0x000fe20008000000 */
[----:B------:R-:W1:Y:S01]  /*6ed0*/  SHFL.BFLY PT, R155, R21, 0x2, 0x1f ;  /* 0x0c401f00159b7f89 */ /* 0x000e6200000e0000 */
[----:B------:R-:W-:-:S05]  /*6ee0*/  FADD.FTZ R3, R196, R3 ;  /* 0x00000003c4037221 */ /* 0x000fca0000010000 */
[----:B------:R-:W2:Y:S08]  /*6ef0*/  MUFU.EX2 R162, R162 ;  /* 0x000000a200a27308 */ /* 0x000eb00000000800 */
[----:B------:R-:W3:Y:S01]  /*6f00*/  MUFU.EX2 R163, R163 ;  /* 0x000000a300a37308 */ /* 0x000ee20000000800 */
[----:B0-----:R-:W-:-:S07]  /*6f10*/  FADD.FTZ R3, R159, R3 ;  /* 0x000000039f037221 */ /* 0x001fce0000010000 */
[----:B------:R-:W0:Y:S01]  /*6f20*/  MUFU.EX2 R166, R166 ;  /* 0x000000a600a67308 */ /* 0x000e220000000800 */
[----:B--2---:R-:W-:Y:S01]  /*6f30*/  FADD.FTZ R3, R162, R3 ;  /* 0x00000003a2037221 */ /* 0x004fe20000010000 */
[----:B-1----:R-:W-:-:S05]  /*6f40*/  FMNMX.FTZ R21, R21, R155, !PT ;  /* 0x0000009b15157209 */ /* 0x002fca0007810000 */
[----:B------:R-:W1:Y:S01]  /*6f50*/  SHFL.BFLY PT, R155, R21, 0x1, 0x1f ;  /* 0x0c201f00159b7f89 */ /* 0x000e6200000e0000 */
[----:B------:R-:W2:Y:S01]  /*6f60*/  MUFU.EX2 R167, R167 ;  /* 0x000000a700a77308 */ /* 0x000ea20000000800 */
[----:B---3--:R-:W-:-:S07]  /*6f70*/  FADD.FTZ R3, R163, R3 ;  /* 0x00000003a3037221 */ /* 0x008fce0000010000 */
[----:B------:R-:W3:Y:S01]  /*6f80*/  MUFU.EX2 R170, R170 ;  /* 0x000000aa00aa7308 */ /* 0x000ee20000000800 */
[----:B0-----:R-:W-:-:S07]  /*6f90*/  FADD.FTZ R3, R166, R3 ;  /* 0x00000003a6037221 */ /* 0x001fce0000010000 */
[----:B------:R-:W0:Y:S01]  /*6fa0*/  MUFU.EX2 R171, R171 ;  /* 0x000000ab00ab7308 */ /* 0x000e220000000800 */
[----:B--2---:R-:W-:Y:S01]  /*6fb0*/  FADD.FTZ R3, R167, R3 ;  /* 0x00000003a7037221 */ /* 0x004fe20000010000 */
[----:B-1----:R-:W-:-:S06]  /*6fc0*/  FMNMX.FTZ R21, R21, R155, !PT ;  /* 0x0000009b15157209 */ /* 0x002fcc0007810000 */
[----:B------:R-:W-:Y:S01]  /*6fd0*/  MUFU.EX2 R210, R210 ;  /* 0x000000d200d27308 */ /* 0x000fe20000000800 */
[----:B---3--:R-:W-:Y:S01]  /*6fe0*/  FADD.FTZ R3, R170, R3 ;  /* 0x00000003aa037221 */ /* 0x008fe20000010000 */
[C---:B------:R-:W-:Y:S01]  /*6ff0*/  FSETP.NEU.FTZ.AND P1, PT, R21.reuse, -INF , PT ;  /* 0xff8000001500780b */ /* 0x040fe20003f3d000 */
[----:B------:R-:W-:-:S03]  /*7000*/  FMUL.FTZ R158, R21, UR5 ;  /* 0x00000005159e7c20 */ /* 0x000fc60008410000 */
[----:B------:R-:W-:Y:S02]  /*7010*/  FSEL R155, R21, RZ, P1 ;  /* 0x000000ff159b7208 */ /* 0x000fe40000800000 */
[----:B------:R-:W-:Y:S01]  /*7020*/  MUFU.EX2 R175, R175 ;  /* 0x000000af00af7308 */ /* 0x000fe20000000800 */
[----:B------:R-:W-:Y:S01]  /*7030*/  FSEL R158, R158, RZ, P1 ;  /* 0x000000ff9e9e7208 */ /* 0x000fe20000800000 */
[----:B0-----:R-:W-:Y:S01]  /*7040*/  FADD.FTZ R3, R171, R3 ;  /* 0x00000003ab037221 */ /* 0x001fe20000010000 */
[----:B------:R-:W-:-:S03]  /*7050*/  FADD.FTZ R155, -R155, R207 ;  /* 0x000000cf9b9b7221 */ /* 0x000fc60000010100 */
[--C-:B------:R-:W-:Y:S01]  /*7060*/  FFMA.FTZ R208, R152, UR5, -R158.reuse ;  /* 0x0000000598d07c23 */ /* 0x100fe2000801089e */
[--C-:B------:R-:W-:Y:S01]  /*7070*/  FFMA.FTZ R152, R209, UR5, -R158.reuse ;  /* 0x00000005d1987c23 */ /* 0x100fe2000801089e */
[--C-:B------:R-:W-:Y:S01]  /*7080*/  FFMA.FTZ R207, R154, UR5, -R158.reuse ;  /* 0x000000059acf7c23 */ /* 0x100fe2000801089e */
[----:B------:R-:W-:Y:S01]  /*7090*/  FMUL.FTZ R155, R155, UR5 ;  /* 0x000000059b9b7c20 */ /* 0x000fe20008410000 */
        /* <DEDUP_REMOVED lines=8> */
[----:B------:R-:W-:Y:S01]  /*7120*/  FFMA.FTZ R176, R176, UR5, -R158 ;  /* 0x00000005b0b07c23 */ /* 0x000fe2000801089e */
[----:B------:R1:W2:Y:S01]  /*7130*/  MUFU.EX2 R209, R155 ;  /* 0x0000009b00d17308 */ /* 0x0002a20000000800 */
[----:B0-----:R-:W-:-:S02]  /*7140*/  VIADD R152, R215, 0x8 ;  /* 0x00000008d7987836 */ /* 0x001fc40000000000 */
[--C-:B------:R-:W-:Y:S01]  /*7150*/  FFMA.FTZ R169, R169, UR5, -R158.reuse ;  /* 0x00000005a9a97c23 */ /* 0x100fe2000801089e */
[--C-:B------:R-:W-:Y:S01]  /*7160*/  FFMA.FTZ R215, R161, UR5, -R158.reuse ;  /* 0x00000005a1d77c23 */ /* 0x100fe2000801089e */
[--C-:B------:R-:W-:Y:S01]  /*7170*/  FFMA.FTZ R161, R168, UR5, -R158.reuse ;  /* 0x00000005a8a17c23 */ /* 0x100fe2000801089e */
[--C-:B------:R-:W-:Y:S01]  /*7180*/  FFMA.FTZ R160, R160, UR5, -R158.reuse ;  /* 0x00000005a0a07c23 */ /* 0x100fe2000801089e */
[--C-:B------:R-:W-:Y:S01]  /*7190*/  FFMA.FTZ R165, R165, UR5, -R158.reuse ;  /* 0x00000005a5a57c23 */ /* 0x100fe2000801089e */
[--C-:B------:R-:W-:Y:S01]  /*71a0*/  FFMA.FTZ R168, R174, UR5, -R158.reuse ;  /* 0x00000005aea87c23 */ /* 0x100fe2000801089e */
[----:B------:R-:W-:Y:S01]  /*71b0*/  MUFU.EX2 R207, R207 ;  /* 0x000000cf00cf7308 */ /* 0x000fe20000000800 */
[----:B-1----:R-:W-:Y:S01]  /*71c0*/  F2FP.BF16.F32.PACK_AB R155, R159, R196 ;  /* 0x000000c49f9b723e */ /* 0x002fe200000010ff */
[--C-:B------:R-:W-:Y:S01]  /*71d0*/  FFMA.FTZ R157, R157, UR5, -R158.reuse ;  /* 0x000000059d9d7c23 */ /* 0x100fe2000801089e */
[--C-:B------:R-:W-:Y:S01]  /*71e0*/  FFMA.FTZ R156, R156, UR5, -R158.reuse ;  /* 0x000000059c9c7c23 */ /* 0x100fe2000801089e */
[--C-:B------:R-:W-:Y:S01]  /*71f0*/  FFMA.FTZ R174, R197, UR5, -R158.reuse ;  /* 0x00000005c5ae7c23 */ /* 0x100fe2000801089e */
[--C-:B------:R-:W-:Y:S01]  /*7200*/  FFMA.FTZ R192, R192, UR5, -R158.reuse ;  /* 0x00000005c0c07c23 */ /* 0x100fe2000801089e */
[--C-:B------:R-:W-:Y:S01]  /*7210*/  FFMA.FTZ R189, R189, UR5, -R158.reuse ;  /* 0x00000005bdbd7c23 */ /* 0x100fe2000801089e */
[--C-:B------:R-:W-:Y:S01]  /*7220*/  FFMA.FTZ R188, R188, UR5, -R158.reuse ;  /* 0x00000005bcbc7c23 */ /* 0x100fe2000801089e */
[----:B------:R-:W0:Y:S01]  /*7230*/  MUFU.EX2 R208, R208 ;  /* 0x000000d000d07308 */ /* 0x000e220000000800 */
[----:B------:R0:W-:Y:S01]  /*7240*/  BAR.SYNC.DEFER_BLOCKING R152, 0x100 ;  /* 0x000400980000751d */ /* 0x0001e20000010000 */
[-C--:B--2---:R-:W-:Y:S01]  /*7250*/  FMUL.FTZ R24, R24, R209.reuse ;  /* 0x000000d118187220 */ /* 0x084fe20000410000 */
        /* <DEDUP_REMOVED lines=65> */
[----:B------:R-:W0:Y:S01]  /*7670*/  MUFU.EX2 R177, R177 ;  /* 0x000000b100b17308 */ /* 0x000e220000000800 */
[----:B-1----:R-:W-:Y:S01]  /*7680*/  F2FP.BF16.F32.PACK_AB R154, R185, R211 ;  /* 0x000000d3b99a723e */ /* 0x002fe200000010ff */
[----:B------:R-:W-:Y:S01]  /*7690*/  FFMA.FTZ R158, R193, UR5, -R158 ;  /* 0x00000005c19e7c23 */ /* 0x000fe2000801089e */
[----:B------:R-:W-:Y:S01]  /*76a0*/  FFMA.FTZ R2, R209, R2, R207 ;  /* 0x00000002d1027223 */ /* 0x000fe200000100cf */
[----:B------:R-:W-:Y:S01]  /*76b0*/  FADD.FTZ R3, R210, R3 ;  /* 0x00000003d2037221 */ /* 0x000fe20000010000 */
[----:B------:R-:W-:-:S02]  /*76c0*/  WARPGROUP.ARRIVE ;  /* 0x00000000000079c5 */ /* 0x000fc40000000000 */
[----:B------:R-:W-:Y:S01]  /*76d0*/  FADD.FTZ R2, R208, R2 ;  /* 0x00000002d0027221 */ /* 0x000fe20000010000 */
[----:B------:R-:W1:Y:S01]  /*76e0*/  MUFU.EX2 R180, R180 ;  /* 0x000000b400b47308 */ /* 0x000e620000000800 */
[----:B------:R-:W-:Y:S02]  /*76f0*/  FADD.FTZ R3, R175, R3 ;  /* 0x00000003af037221 */ /* 0x000fe40000010000 */
[----:B------:R-:W-:Y:S01]  /*7700*/  HGMMA.64x256x16.F32.BF16 R24, R152, gdesc[UR8].tnspB, R24, gsb0 ;  /* 0x43e0000898187df0 */ /* 0x000fe20008001818 */
[----:B------:R-:W-:Y:S01]  /*7710*/  UIADD3 UR10, UR6, 0x80, URZ ;  /* 0x00000080060a7890 */ /* 0x000fe2000fffe03f */
[----:B------:R-:W-:Y:S01]  /*7720*/  FADD.FTZ R2, R211, R2 ;  /* 0x00000002d3027221 */ /* 0x000fe20000010000 */
[----:B------:R-:W-:Y:S02]  /*7730*/  UMOV UR11, 0x40000040 ;  /* 0x40000040000b7882 */ /* 0x000fe40000000000 */
[----:B------:R-:W2:Y:S01]  /*7740*/  MUFU.EX2 R181, R181 ;  /* 0x000000b500b57308 */ /* 0x000ea20000000800 */
[----:B------:R-:W-:-:S04]  /*7750*/  FADD.FTZ R2, R185, R2 ;  /* 0x00000002b9027221 */ /* 0x000fc80000010000 */
[----:B0-----:R-:W-:-:S03]  /*7760*/  FADD.FTZ R2, R177, R2 ;  /* 0x00000002b1027221 */ /* 0x001fc60000010000 */
[----:B------:R-:W0:Y:S01]  /*7770*/  MUFU.EX2 R184, R184 ;  /* 0x000000b800b87308 */ /* 0x000e220000000800 */
[----:B-1----:R-:W-:-:S07]  /*7780*/  FADD.FTZ R2, R180, R2 ;  /* 0x00000002b4027221 */ /* 0x002fce0000010000 */
[----:B------:R-:W1:Y:S01]  /*7790*/  MUFU.EX2 R172, R172 ;  /* 0x000000ac00ac7308 */ /* 0x000e620000000800 */
[----:B--2---:R-:W-:-:S07]  /*77a0*/  FADD.FTZ R2, R181, R2 ;  /* 0x00000002b5027221 */ /* 0x004fce0000010000 */
[----:B------:R-:W2:Y:S01]  /*77b0*/  MUFU.EX2 R173, R173 ;  /* 0x000000ad00ad7308 */ /* 0x000ea20000000800 */
[----:B0-----:R-:W-:-:S07]  /*77c0*/  FADD.FTZ R2, R184, R2 ;  /* 0x00000002b8027221 */ /* 0x001fce0000010000 */
[----:B------:R-:W-:Y:S01]  /*77d0*/  MUFU.EX2 R176, R176 ;  /* 0x000000b000b07308 */ /* 0x000fe20000000800 */
[----:B-1----:R-:W-:-:S07]  /*77e0*/  FADD.FTZ R2, R172, R2 ;  /* 0x00000002ac027221 */ /* 0x002fce0000010000 */
[----:B------:R-:W0:Y:S01]  /*77f0*/  MUFU.EX2 R169, R169 ;  /* 0x000000a900a97308 */ /* 0x000e220000000800 */
[----:B--2---:R-:W-:-:S07]  /*7800*/  FADD.FTZ R2, R173, R2 ;  /* 0x00000002ad027221 */ /* 0x004fce0000010000 */
[----:B------:R-:W-:Y:S08]  /*7810*/  MUFU.EX2 R178, R178 ;  /* 0x000000b200b27308 */ /* 0x000ff00000000800 */
[----:B------:R-:W-:Y:S08]  /*7820*/  MUFU.EX2 R179, R179 ;  /* 0x000000b300b37308 */ /* 0x000ff00000000800 */
[----:B------:R-:W-:Y:S08]  /*7830*/  MUFU.EX2 R182, R182 ;  /* 0x000000b600b67308 */ /* 0x000ff00000000800 */
[----:B------:R-:W-:Y:S08]  /*7840*/  MUFU.EX2 R215, R215 ;  /* 0x000000d700d77308 */ /* 0x000ff00000000800 */
[----:B------:R-:W1:Y:S08]  /*7850*/  MUFU.EX2 R161, R161 ;  /* 0x000000a100a17308 */ /* 0x000e700000000800 */
[----:B------:R-:W-:Y:S08]  /*7860*/  MUFU.EX2 R160, R160 ;  /* 0x000000a000a07308 */ /* 0x000ff00000000800 */
[----:B------:R-:W2:Y:S08]  /*7870*/  MUFU.EX2 R165, R165 ;  /* 0x000000a500a57308 */ /* 0x000eb00000000800 */
[----:B------:R-:W3:Y:S08]  /*7880*/  MUFU.EX2 R183, R183 ;  /* 0x000000b700b77308 */ /* 0x000ef00000000800 */
[----:B------:R-:W-:Y:S08]  /*7890*/  MUFU.EX2 R186, R186 ;  /* 0x000000ba00ba7308 */ /* 0x000ff00000000800 */
[----:B------:R-:W-:Y:S08]  /*78a0*/  MUFU.EX2 R187, R187 ;  /* 0x000000bb00bb7308 */ /* 0x000ff00000000800 */
[----:B------:R-:W-:Y:S08]  /*78b0*/  MUFU.EX2 R190, R190 ;  /* 0x000000be00be7308 */ /* 0x000ff00000000800 */
[----:B------:R-:W4:Y:S08]  /*78c0*/  MUFU.EX2 R157, R157 ;  /* 0x0000009d009d7308 */ /* 0x000f300000000800 */
[----:B------:R-:W5:Y:S08]  /*78d0*/  MUFU.EX2 R156, R156 ;  /* 0x0000009c009c7308 */ /* 0x000f700000000800 */
[----:B------:R-:W5:Y:S08]  /*78e0*/  MUFU.EX2 R168, R168 ;  /* 0x000000a800a87308 */ /* 0x000f700000000800 */
[----:B------:R-:W5:Y:S08]  /*78f0*/  MUFU.EX2 R174, R174 ;  /* 0x000000ae00ae7308 */ /* 0x000f700000000800 */
[----:B------:R-:W5:Y:S08]  /*7900*/  MUFU.EX2 R191, R191 ;  /* 0x000000bf00bf7308 */ /* 0x000f700000000800 */
[----:B------:R-:W-:Y:S08]  /*7910*/  MUFU.EX2 R194, R194 ;  /* 0x000000c200c27308 */ /* 0x000ff00000000800 */
[----:B------:R-:W-:Y:S08]  /*7920*/  MUFU.EX2 R195, R195 ;  /* 0x000000c300c37308 */ /* 0x000ff00000000800 */
[----:B------:R-:W-:Y:S08]  /*7930*/  MUFU.EX2 R198, R198 ;  /* 0x000000c600c67308 */ /* 0x000ff00000000800 */
[----:B------:R-:W5:Y:S08]  /*7940*/  MUFU.EX2 R192, R192 ;  /* 0x000000c000c07308 */ /* 0x000f700000000800 */
[----:B------:R-:W5:Y:S08]  /*7950*/  MUFU.EX2 R189, R189 ;  /* 0x000000bd00bd7308 */ /* 0x000f700000000800 */
[----:B------:R-:W5:Y:S08]  /*7960*/  MUFU.EX2 R188, R188 ;  /* 0x000000bc00bc7308 */ /* 0x000f700000000800 */
[----:B------:R-:W5:Y:S08]  /*7970*/  MUFU.EX2 R158, R158 ;  /* 0x0000009e009e7308 */ /* 0x000f700000000800 */
[----:B------:R-:W5:Y:S01]  /*7980*/  MUFU.EX2 R199, R199 ;  /* 0x000000c700c77308 */ /* 0x000f620000000800 */
[----:B------:R-:W-:-:S02]  /*7990*/  WARPGROUP.DEPBAR.LE gsb0, 0x0 ;  /* 0x00008000000079c5 */ /* 0x000fc40000010000 */
[----:B------:R-:W-:Y:S02]  /*79a0*/  F2FP.BF16.F32.PACK_AB R153, R163, R162 ;  /* 0x000000a2a399723e */ /* 0x000fe400000010ff */
[----:B------:R-:W-:Y:S02]  /*79b0*/  F2FP.BF16.F32.PACK_AB R155, R167, R166 ;  /* 0x000000a6a79b723e */ /* 0x000fe400000010ff */
[----:B------:R-:W-:Y:S02]  /*79c0*/  F2FP.BF16.F32.PACK_AB R152, R180, R177 ;  /* 0x000000b1b498723e */ /* 0x000fe400000010ff */
[----:B------:R-:W-:-:S04]  /*79d0*/  F2FP.BF16.F32.PACK_AB R154, R184, R181 ;  /* 0x000000b5b89a723e */ /* 0x000fc800000010ff */
[----:B------:R-:W-:-:S06]  /*79e0*/  WARPGROUP.ARRIVE ;  /* 0x00000000000079c5 */ /* 0x000fcc0000000000 */
[----:B------:R-:W-:Y:S01]  /*79f0*/  HGMMA.64x256x16.F32.BF16 R24, R152, gdesc[UR8].tnspB, R24, gsb0 ;  /* 0x43e0000898187df0 */ /* 0x000fe20008001818 */
[----:B------:R-:W-:Y:S01]  /*7a00*/  UIADD3 UR10, UR6, 0x100, URZ ;  /* 0x00000100060a7890 */ /* 0x000fe2000fffe03f */
[----:B------:R-:W-:Y:S01]  /*7a10*/  UMOV UR11, 0x40000040 ;  /* 0x40000040000b7882 */ /* 0x000fe20000000000 */
[----:B------:R-:W-:Y:S02]  /*7a20*/  WARPGROUP.DEPBAR.LE gsb0, 0x0 ;  /* 0x00008000000079c5 */ /* 0x000fe40000010000 */
[----:B------:R-:W-:Y:S02]  /*7a30*/  F2FP.BF16.F32.PACK_AB R152, R173, R172 ;  /* 0x000000acad98723e */ /* 0x000fe400000010ff */
[----:B------:R-:W-:Y:S02]  /*7a40*/  F2FP.BF16.F32.PACK_AB R153, R171, R170 ;  /* 0x000000aaab99723e */ /* 0x000fe400000010ff */
[----:B0-----:R-:W-:Y:S01]  /*7a50*/  F2FP.BF16.F32.PACK_AB R154, R169, R176 ;  /* 0x000000b0a99a723e */ /* 0x001fe200000010ff */
[----:B------:R-:W-:Y:S01]  /*7a60*/  FADD.FTZ R176, R176, R2 ;  /* 0x00000002b0b07221 */ /* 0x000fe20000010000 */
[----:B------:R-:W-:-:S03]  /*7a70*/  F2FP.BF16.F32.PACK_AB R155, R175, R210 ;  /* 0x000000d2af9b723e */ /* 0x000fc600000010ff */
[----:B------:R-:W-:Y:S01]  /*7a80*/  FADD.FTZ R176, R169, R176 ;  /* 0x000000b0a9b07221 */ /* 0x000fe20000010000 */
[----:B------:R-:W-:-:S13]  /*7a90*/  WARPGROUP.ARRIVE ;  /* 0x00000000000079c5 */ /* 0x000fda0000000000 */
[----:B------:R-:W-:Y:S01]  /*7aa0*/  HGMMA.64x256x16.F32.BF16 R24, R152, gdesc[UR8].tnspB, R24, gsb0 ;  /* 0x43e0000898187df0 */ /* 0x000fe20008001818 */
[----:B------:R-:W-:Y:S01]  /*7ab0*/  UIADD3 UR10, UR6, 0x180, URZ ;  /* 0x00000180060a7890 */ /* 0x000fe2000fffe03f */
[----:B------:R-:W-:Y:S01]  /*7ac0*/  UMOV UR11, 0x40000040 ;  /* 0x40000040000b7882 */ /* 0x000fe20000000000 */
[----:B------:R-:W-:Y:S02]  /*7ad0*/  WARPGROUP.DEPBAR.LE gsb0, 0x0 ;  /* 0x00008000000079c5 */ /* 0x000fe40000010000 */
[----:B-1----:R-:W-:Y:S01]  /*7ae0*/  F2FP.BF16.F32.PACK_AB R152, R161, R215 ;  /* 0x000000d7a198723e */ /* 0x002fe200000010ff */
[----:B------:R-:W-:Y:S01]  /*7af0*/  FADD.FTZ R215, R215, R176 ;  /* 0x000000b0d7d77221 */ /* 0x000fe20000010000 */
[----:B------:R-:W-:Y:S01]  /*7b00*/  F2FP.BF16.F32.PACK_AB R153, R179, R178 ;  /* 0x000000b2b399723e */ /* 0x000fe200000010ff */
[----:B------:R-:W-:Y:S01]  /*7b10*/  FADD.FTZ R178, R178, R3 ;  /* 0x00000003b2b27221 */ /* 0x000fe20000010000 */
[----:B--2---:R-:W-:Y:S01]  /*7b20*/  F2FP.BF16.F32.PACK_AB R154, R165, R160 ;  /* 0x000000a0a59a723e */ /* 0x004fe200000010ff */
        /* <DEDUP_REMOVED lines=10> */
[----:B----4-:R-:W-:Y:S01]  /*7bd0*/  FADD.FTZ R215, R157, R215 ;  /* 0x000000d79dd77221 */ /* 0x010fe20000010000 */
[----:B------:R-:W-:Y:S01]  /*7be0*/  UMOV UR11, 0x40000040 ;  /* 0x40000040000b7882 */ /* 0x000fe20000000000 */
[----:B------:R-:W-:Y:S02]  /*7bf0*/  FADD.FTZ R178, R186, R178 ;  /* 0x000000b2bab27221 */ /* 0x000fe40000010000 */
[----:B-----5:R-:W-:Y:S02]  /*7c00*/  FADD.FTZ R215, R156, R215 ;  /* 0x000000d79cd77221 */ /* 0x020fe40000010000 */
[----:B------:R-:W-:Y:S02]  /*7c10*/  FADD.FTZ R178, R187, R178 ;  /* 0x000000b2bbb27221 */ /* 0x000fe40000010000 */
[----:B------:R-:W-:-:S02]  /*7c20*/  FADD.FTZ R215, R168, R215 ;  /* 0x000000d7a8d77221 */ /* 0x000fc40000010000 */
[----:B------:R-:W-:Y:S02]  /*7c30*/  FADD.FTZ R178, R190, R178 ;  /* 0x000000b2beb27221 */ /* 0x000fe40000010000 */
[----:B------:R-:W-:Y:S02]  /*7c40*/  FADD.FTZ R215, R174, R215 ;  /* 0x000000d7aed77221 */ /* 0x000fe40000010000 */
[----:B------:R-:W-:Y:S02]  /*7c50*/  FADD.FTZ R178, R191, R178 ;  /* 0x000000b2bfb27221 */ /* 0x000fe40000010000 */
[----:B------:R-:W-:Y:S02]  /*7c60*/  FADD.FTZ R215, R192, R215 ;  /* 0x000000d7c0d77221 */ /* 0x000fe40000010000 */
[----:B------:R-:W-:Y:S02]  /*7c70*/  FADD.FTZ R178, R194, R178 ;  /* 0x000000b2c2b27221 */ /* 0x000fe40000010000 */
[----:B------:R-:W-:-:S02]  /*7c80*/  FADD.FTZ R215, R189, R215 ;  /* 0x000000d7bdd77221 */ /* 0x000fc40000010000 */
[----:B------:R-:W-:Y:S02]  /*7c90*/  FADD.FTZ R178, R195, R178 ;  /* 0x000000b2c3b27221 */ /* 0x000fe40000010000 */
[----:B------:R-:W-:Y:S02]  /*7ca0*/  FADD.FTZ R215, R188, R215 ;  /* 0x000000d7bcd77221 */ /* 0x000fe40000010000 */
[----:B------:R-:W-:Y:S02]  /*7cb0*/  FADD.FTZ R178, R198, R178 ;  /* 0x000000b2c6b27221 */ /* 0x000fe40000010000 */
[----:B------:R-:W-:Y:S02]  /*7cc0*/  FADD.FTZ R2, R158, R215 ;  /* 0x000000d79e027221 */ /* 0x000fe40000010000 */
[----:B------:R-:W-:Y:S01]  /*7cd0*/  FADD.FTZ R3, R199, R178 ;  /* 0x000000b2c7037221 */ /* 0x000fe20000010000 */
[----:B------:R-:W-:Y:S02]  /*7ce0*/  WARPGROUP.DEPBAR.LE gsb0, 0x0 ;  /* 0x00008000000079c5 */ /* 0x000fe40000010000 */
[----:B------:R-:W-:-:S02]  /*7cf0*/  F2FP.BF16.F32.PACK_AB R152, R156, R157 ;  /* 0x0000009d9c98723e */ /* 0x000fc400000010ff */
        /* <DEDUP_REMOVED lines=10> */
[----:B------:R-:W-:Y:S02]  /*7da0*/  F2FP.BF16.F32.PACK_AB R154, R158, R188 ;  /* 0x000000bc9e9a723e */ /* 0x000fe400000010ff */
[----:B------:R-:W-:-:S04]  /*7db0*/  F2FP.BF16.F32.PACK_AB R155, R199, R198 ;  /* 0x000000c6c79b723e */ /* 0x000fc800000010ff */
[----:B------:R-:W-:-:S13]  /*7dc0*/  WARPGROUP.ARRIVE ;  /* 0x00000000000079c5 */ /* 0x000fda0000000000 */
[----:B------:R-:W-:Y:S03]  /*7dd0*/  HGMMA.64x256x16.F32.BF16 R24, R152, gdesc[UR8].tnspB, R24, gsb0 ;  /* 0x43e0000898187df0 */ /* 0x000fe60008001818 */
[----:B------:R-:W-:Y:S02]  /*7de0*/  WARPGROUP.DEPBAR.LE gsb0, 0x0 ;  /* 0x00008000000079c5 */ /* 0x000fe40000010000 */
[----:B------:R-:W-:Y:S05]  /*7df0*/  @!P0 BRA `(.L_x_14917) ;  /* 0x0000000000048947 */ /* 0x000fea0003800000 */
[----:B------:R-:W-:Y:S01]  /*7e00*/  BPT.TRAP 0x1 ;  /* 0x000000040000795c */ /* 0x000fe20000300000 */
.L_x_14917:
[----:B------:R-:W-:Y:S01]  /*7e10*/  UIADD3 UR4, UR4, 0x32460, URZ ;  /* 0x0003246004047890 */ /* 0x000fe2000fffe03f */
[C---:B------:R-:W-:Y:S01]  /*7e20*/  ISETP.GT.AND P1, PT, R20.reuse, UR54, PT ;  /* 0x0000003614007c0c */ /* 0x040fe2000bf24270 */
[----:B------:R-:W-:Y:S01]  /*7e30*/  VIADD R20, R20, 0xffffffff ;  /* 0xffffffff14147836 */ /* 0x000fe20000000000 */
[----:B------:R-:W-:Y:S01]  /*7e40*/  MOV R207, R21 ;  /* 0x0000001500cf7202 */ /* 0x000fe20000000f00 */
[----:B------:R-:W-:Y:S01]  /*7e50*/  UPRMT UR4, UR55, 0x654, UR4 ;  /* 0x0000065437047896 */ /* 0x000fe20008000004 */
[----:B------:R-:W-:-:S08]  /*7e60*/  IMAD.MOV.U32 R208, RZ, RZ, R164 ;  /* 0x000000ffffd07224 */ /* 0x000fd000078e00a4 */
[----:B------:R-:W-:Y:S01]  /*7e70*/  SYNCS.ARRIVE.TRANS64.RED.A1T0 RZ, [UR4], RZ ;  /* 0x000000ffffff79a7 */ /* 0x000fe20008100404 */
[----:B------:R-:W-:Y:S05]  /*7e80*/  @P1 BRA `(.L_x_14918) ;  /* 0xffffffcc00cc1947 */ /* 0x000fea000383ffff */
.L_x_14907:
[----:B------:R-:W-:-:S13]  /*7e90*/  R2UR UR4, R205 ;  /* 0x00000000cd0472ca */ /* 0x000fda00000e0000 */
[----:B------:R-:W-:-:S13]  /*7ea0*/  ISETP.GE.AND P1, PT, R20, UR4, PT ;  /* 0x0000000414007c0c */ /* 0x000fda000bf26270 */
[----:B------:R-:W-:Y:S05]  /*7eb0*/  @!P1 BRA `(.L_x_14919) ;  /* 0x0000002800609947 */ /* 0x000fea0003800000 */
[----:B------:R-:W-:Y:S02]  /*7ec0*/  IMAD.MOV.U32 R202, RZ, RZ, R164 ;  /* 0x000000ffffca7224 */ /* 0x000fe400078e00a4 */
[----:B------:R-:W-:-:S07]  /*7ed0*/  IMAD.MOV.U32 R203, RZ, RZ, R21 ;  /* 0x000000ffffcb7224 */ /* 0x000fce00078e0015 */
.L_x_14930:
[----:B------:R-:W-:-:S04]  /*7ee0*/  UIADD3 UR38, UR38, 0x1, URZ ;  /* 0x0000000126267890 */ /* 0x000fc8000fffe03f */
[----:B------:R-:W-:-:S04]  /*7ef0*/  UISETP.NE.AND UP0, UPT, UR38, 0x2, UPT ;  /* 0x000000022600788c */ /* 0x000fc8000bf05270 */
[----:B------:R-:W-:Y:S02]  /*7f00*/  USEL UR4, URZ, 0x1, UP0 ;  /* 0x000000013f047887 */ /* 0x000fe40008000000 */
[----:B------:R-:W-:Y:S02]  /*7f10*/  USEL UR38, UR38, URZ, UP0 ;  /* 0x0000003f26267287 */ /* 0x000fe40008000000 */
[----:B------:R-:W-:Y:S01]  /*7f20*/  ULOP3.LUT UR39, UR39, UR4, URZ, 0x3c, !UPT ;  /* 0x0000000427277292 */ /* 0x000fe2000f8e3c3f */
[----:B0-----:R-:W-:Y:S11]  /*7f30*/  @!P0 BRA `(.L_x_14920) ;  /* 0x0000000000048947 */ /* 0x001ff60003800000 */
[----:B------:R-:W-:Y:S01]  /*7f40*/  BPT.TRAP 0x1 ;  /* 0x000000040000795c */ /* 0x000fe20000300000 */
.L_x_14920:
        /* <DEDUP_REMOVED lines=9> */
.L_x_14921:
[----:B-1----:R-:W-:Y:S05]  /*7fe0*/  @P1 BRA `(.L_x_14922) ;  /* 0x0000000000081947 */ /* 0x002fea0003800000 */
[----:B------:R-:W1:Y:S02]  /*7ff0*/  SYNCS.PHASECHK.TRANS64.TRYWAIT P1, [UR4+0x32430], R0 ;  /* 0x03243000ff0075a7 */ /* 0x000e640008020144 */
[----:B-1----:R-:W-:Y:S05]  /*8000*/  @!P1 BRA `(.L_x_14923) ;  /* 0x000000ec000c9947 */ /* 0x002fea0003800000 */
.L_x_14922:
        /* <DEDUP_REMOVED lines=31> */
.L_x_14924:
[----:B------:R2:W3:Y:S01]  /*8200*/  SYNCS.PHASECHK.TRANS64.TRYWAIT P1, [UR4+0x32450], R0 ;  /* 0x03245000ff0075a7 */ /* 0x0004e20008020144 */
[----:B------:R-:W-:Y:S05]  /*8210*/  @!P0 BRA `(.L_x_14925) ;  /* 0x0000000000048947 */ /* 0x000fea0003800000 */
[----:B------:R-:W-:Y:S01]  /*8220*/  BPT.TRAP 0x1 ;  /* 0x000000040000795c */ /* 0x000fe20000300000 */
.L_x_14925:
[----:B---3--:R-:W-:Y:S05]  /*8230*/  @P1 BRA `(.L_x_14926) ;  /* 0x0000000000081947 */ /* 0x008fea0003800000 */
[----:B------:R-:W3:Y:S02]  /*8240*/  SYNCS.PHASECHK.TRANS64.TRYWAIT P1, [UR4+0x32450], R0 ;  /* 0x03245000ff0075a7 */ /* 0x000ee40008020144 */
[----:B---3--:R-:W-:Y:S05]  /*8250*/  @!P1 BRA `(.L_x_14927) ;  /* 0x000000e800909947 */ /* 0x008fea0003800000 */
.L_x_14926:
[----:B------:R-:W-:Y:S01]  /*8260*/  R2UR UR48, R12 ;  /* 0x000000000c3072ca */ /* 0x000fe200000e0000 */
[----:B------:R-:W-:Y:S01]  /*8270*/  UIMAD UR5, UR38, 0xc00, UR60 ;  /* 0x00000c00260578a4 */ /* 0x000fe2000f8e023c */
[----:B------:R-:W-:Y:S01]  /*8280*/  R2UR UR49, R13 ;  /* 0x000000000d3172ca */ /* 0x000fe200000e0000 */
[----:B------:R-:W-:Y:S01]  /*8290*/  WARPGROUP.ARRIVE ;  /* 0x00000000000079c5 */ /* 0x000fe20000000000 */
[----:B------:R-:W-:Y:S01]  /*82a0*/  UMOV UR51, 0x40000040 ;  /* 0x4000004000337882 */ /* 0x000fe20000000000 */
[----:B------:R-:W-:-:S04]  /*82b0*/  UIADD3 UR10, UR5, 0x304, URZ ;  /* 0x00000304050a7890 */ /* 0x000fc8000fffe03f */
[----:B------:R-:W3:Y:S01]  /*82c0*/  S2R R209, SR_TID.X ;  /* 0x0000000000d17919 */ /* 0x000ee20000002100 */
        /* <DEDUP_REMOVED lines=23> */
[----:B---3--:R-:W-:-:S04]  /*8440*/  SHF.R.U32.HI R209, RZ, 0x7, R209 ;  /* 0x00000007ffd17819 */ /* 0x008fc800000116d1 */
[----:B012---:R-:W-:Y:S01]  /*8450*/  IADD3 R0, -R209, 0xb, RZ ;  /* 0x0000000bd1007810 */ /* 0x007fe20007ffe1ff */
        /* <DEDUP_REMOVED lines=69> */
.L_x_14928:
        /* <DEDUP_REMOVED lines=43> */
[----:B------:R-:W-:-:S05]  /*8b60*/  UMOV UR15, 0x40000040 ;  /* 0x40000040000f7882 */ /* 0x000fca0000000000 */
        /* <DEDUP_REMOVED lines=41> */
[----:B---3--:R-:W-:-:S05]  /*8e00*/  FMNMX.FTZ R21, R197, R21, !PT ;  /* 0x00000015c5157209 */ /* 0x008fca0007810000 */
        /* <DEDUP_REMOVED lines=11> */
[C---:B------:R-:W-:Y:S01]  /*8ec0*/  FADD.FTZ R208, -R21.reuse, R203 ;  /* 0x000000cb15d07221 */ /* 0x040fe20000010100 */
[----:B------:R-:W-:-:S03]  /*8ed0*/  FMUL.FTZ R154, R21, UR5 ;  /* 0x00000005159a7c20 */ /* 0x000fc60008410000 */
[----:B------:R-:W-:Y:S01]  /*8ee0*/  FMUL.FTZ R208, R208, UR5 ;  /* 0x00000005d0d07c20 */ /* 0x000fe20008410000 */
[--C-:B------:R-:W-:Y:S01]  /*8ef0*/  FFMA.FTZ R152, R152, UR5, -R154.reuse ;  /* 0x0000000598987c23 */ /* 0x100fe2000801089a */
[--C-:B------:R-:W-:Y:S01]  /*8f00*/  FFMA.FTZ R153, R153, UR5, -R154.reuse ;  /* 0x0000000599997c23 */ /* 0x100fe2000801089a */
[--C-:B------:R-:W-:Y:S01]  /*8f10*/  FFMA.FTZ R203, R157, UR5, -R154.reuse ;  /* 0x000000059dcb7c23 */ /* 0x100fe2000801089a */
[--C-:B------:R-:W-:Y:S01]  /*8f20*/  FFMA.FTZ R157, R164, UR5, -R154.reuse ;  /* 0x00000005a49d7c23 */ /* 0x100fe2000801089a */
[----:B-1----:R-:W-:Y:S01]  /*8f30*/  FMNMX.FTZ R164, R193, R202, !PT ;  /* 0x000000cac1a47209 */ /* 0x002fe20007810000 */
        /* <DEDUP_REMOVED lines=22> */
[----:B--2---:R-:W-:Y:S01]  /*90a0*/  FMNMX.FTZ R164, R155, R164, !PT ;  /* 0x000000a49ba47209 */ /* 0x004fe20007810000 */
[----:B------:R2:W4:Y:S01]  /*90b0*/  MUFU.EX2 R154, R153 ;  /* 0x00000099009a7308 */ /* 0x0005220000000800 */
[----:B-1----:R-:W-:Y:S01]  /*90c0*/  FMUL.FTZ R24, R24, R208 ;  /* 0x000000d018187220 */ /* 0x002fe20000410000 */
[----:B---3--:R-:W-:Y:S01]  /*90d0*/  FFMA.FTZ R2, R208, R2, R152 ;  /* 0x00000002d0027223 */ /* 0x008fe20000010098 */
[----:B------:R-:W-:Y:S01]  /*90e0*/  FMNMX.FTZ R164, R158, R164, !PT ;  /* 0x000000a49ea47209 */ /* 0x000fe20007810000 */
[-C--:B------:R-:W-:Y:S01]  /*90f0*/  FMUL.FTZ R25, R25, R208.reuse ;  /* 0x000000d019197220 */ /* 0x080fe20000410000 */
[-C--:B------:R-:W-:Y:S01]  /*9100*/  FMUL.FTZ R28, R28, R208.reuse ;  /* 0x000000d01c1c7220 */ /* 0x080fe20000410000 */
[----:B------:R-:W-:Y:S01]  /*9110*/  FMUL.FTZ R29, R29, R208 ;  /* 0x000000d01d1d7220 */ /* 0x000fe20000410000 */
[----:B------:R-:W-:Y:S01]  /*9120*/  FMNMX.FTZ R164, R159, R164, !PT ;  /* 0x000000a49fa47209 */ /* 0x000fe20007810000 */
[----:B------:R-:W-:Y:S01]  /*9130*/  MUFU.EX2 R203, R203 ;  /* 0x000000cb00cb7308 */ /* 0x000fe20000000800 */
[----:B--2---:R-:W-:Y:S01]  /*9140*/  FMUL.FTZ R153, R171, UR10 ;  /* 0x0000000aab997c20 */ /* 0x004fe20008410000 */
[----:B------:R-:W-:Y:S01]  /*9150*/  FMUL.FTZ R171, R174, UR10 ;  /* 0x0000000aaeab7c20 */ /* 0x000fe20008410000 */
[----:B------:R-:W-:Y:S01]  /*9160*/  FMNMX.FTZ R164, R162, R164, !PT ;  /* 0x000000a4a2a47209 */ /* 0x000fe20007810000 */
[----:B------:R-:W-:Y:S01]  /*9170*/  FMUL.FTZ R174, R178, UR10 ;  /* 0x0000000ab2ae7c20 */ /* 0x000fe20008410000 */
[----:B------:R-:W-:Y:S01]  /*9180*/  FMUL.FTZ R178, R182, UR10 ;  /* 0x0000000ab6b27c20 */ /* 0x000fe20008410000 */
[----:B------:R-:W-:Y:S01]  /*9190*/  FMUL.FTZ R182, R186, UR10 ;  /* 0x0000000abab67c20 */ /* 0x000fe20008410000 */
[----:B------:R-:W-:Y:S01]  /*91a0*/  FMNMX.FTZ R164, R163, R164, !PT ;  /* 0x000000a4a3a47209 */ /* 0x000fe20007810000 */
[----:B------:R-:W1:Y:S01]  /*91b0*/  MUFU.TANH R153, R153 ;  /* 0x0000009900997308 */ /* 0x000e620000002400 */
[C---:B----4-:R-:W-:Y:S01]  /*91c0*/  FADD.FTZ R2, R154.reuse, R2 ;  /* 0x000000029a027221 */ /* 0x050fe20000010000 */
[----:B------:R-:W-:Y:S01]  /*91d0*/  F2FP.BF16.F32.PACK_AB R152, R154, R152 ;  /* 0x000000989a98723e */ /* 0x000fe200000010ff */
[----:B------:R-:W-:Y:S01]  /*91e0*/  FMUL.FTZ R186, R190, UR10 ;  /* 0x0000000abeba7c20 */ /* 0x000fe20008410000 */
[----:B------:R-:W-:Y:S01]  /*91f0*/  FMNMX.FTZ R164, R166, R164, !PT ;  /* 0x000000a4a6a47209 */ /* 0x000fe20007810000 */
[----:B------:R-:W-:Y:S01]  /*9200*/  FMUL.FTZ R190, R194, UR10 ;  /* 0x0000000ac2be7c20 */ /* 0x000fe20008410000 */
[----:B------:R-:W-:Y:S01]  /*9210*/  FMUL.FTZ R194, R198, UR10 ;  /* 0x0000000ac6c27c20 */ /* 0x000fe20008410000 */
[----:B------:R-:W-:Y:S01]  /*9220*/  FMUL.FTZ R32, R32, R208 ;  /* 0x000000d020207220 */ /* 0x000fe20000410000 */
[----:B------:R2:W3:Y:S01]  /*9230*/  MUFU.EX2 R154, R156 ;  /* 0x0000009c009a7308 */ /* 0x0004e20000000800 */
[----:B------:R-:W-:Y:S01]  /*9240*/  FMNMX.FTZ R164, R167, R164, !PT ;  /* 0x000000a4a7a47209 */ /* 0x000fe20007810000 */
[-C--:B------:R-:W-:Y:S01]  /*9250*/  FMUL.FTZ R33, R33, R208.reuse ;  /* 0x000000d021217220 */ /* 0x080fe20000410000 */
[-C--:B------:R-:W-:Y:S01]  /*9260*/  FMUL.FTZ R36, R36, R208.reuse ;  /* 0x000000d024247220 */ /* 0x080fe20000410000 */
[----:B------:R-:W-:Y:S01]  /*9270*/  FMUL.FTZ R37, R37, R208 ;  /* 0x000000d025257220 */ /* 0x000fe20000410000 */
[----:B------:R-:W-:Y:S01]  /*9280*/  FMNMX.FTZ R164, R170, R164, !PT ;  /* 0x000000a4aaa47209 */ /* 0x000fe20007810000 */
[-C--:B------:R-:W-:Y:S01]  /*9290*/  FMUL.FTZ R40, R40, R208.reuse ;  /* 0x000000d028287220 */ /* 0x080fe20000410000 */
[----:B------:R-:W-:Y:S01]  /*92a0*/  FMUL.FTZ R41, R41, R208 ;  /* 0x000000d029297220 */ /* 0x000fe20000410000 */
[----:B------:R-:W4:Y:S01]  /*92b0*/  MUFU.TANH R171, R171 ;  /* 0x000000ab00ab7308 */ /* 0x000f220000002400 */
[----:B--2---:R-:W-:Y:S01]  /*92c0*/  FMUL.FTZ R156, R175, UR10 ;  /* 0x0000000aaf9c7c20 */ /* 0x004fe20008410000 */
[----:B------:R-:W-:Y:S01]  /*92d0*/  FMUL.FTZ R175, R179, UR10 ;  /* 0x0000000ab3af7c20 */ /* 0x000fe20008410000 */
[----:B-1----:R-:W-:Y:S01]  /*92e0*/  FMNMX.FTZ R164, R153, R164, !PT ;  /* 0x000000a499a47209 */ /* 0x002fe20007810000 */
[----:B------:R-:W-:Y:S01]  /*92f0*/  FMUL.FTZ R179, R183, UR10 ;  /* 0x0000000ab7b37c20 */ /* 0x000fe20008410000 */
[----:B------:R-:W-:Y:S01]  /*9300*/  FMUL.FTZ R183, R187, UR10 ;  /* 0x0000000abbb77c20 */ /* 0x000fe20008410000 */
[----:B------:R-:W-:Y:S01]  /*9310*/  FMUL.FTZ R187, R191, UR10 ;  /* 0x0000000abfbb7c20 */ /* 0x000fe20008410000 */
[----:B------:R-:W-:Y:S01]  /*9320*/  FMUL.FTZ R191, R195, UR10 ;  /* 0x0000000ac3bf7c20 */ /* 0x000fe20008410000 */
[----:B------:R-:W1:Y:S01]  /*9330*/  MUFU.TANH R156, R156 ;  /* 0x0000009c009c7308 */ /* 0x000e620000002400 */
[----:B------:R-:W-:Y:S01]  /*9340*/  FMUL.FTZ R195, R199, UR10 ;  /* 0x0000000ac7c37c20 */ /* 0x000fe20008410000 */
[----:B------:R-:W-:Y:S01]  /*9350*/  UIADD3 UR10, UR4, 0x32440, URZ ;  /* 0x00032440040a7890 */ /* 0x000fe2000fffe03f */
[----:B---3--:R-:W-:Y:S01]  /*9360*/  FADD.FTZ R2, R154, R2 ;  /* 0x000000029a027221 */ /* 0x008fe20000010000 */
[C---:B------:R-:W-:Y:S01]  /*9370*/  F2FP.BF16.F32.PACK_AB R154, R203.reuse, R154 ;  /* 0x0000009acb9a723e */ /* 0x040fe200000010ff */
[----:B------:R-:W-:Y:S01]  /*9380*/  FMUL.FTZ R44, R44, R208 ;  /* 0x000000d02c2c7220 */ /* 0x000fe20000410000 */
[----:B------:R-:W-:Y:S01]  /*9390*/  UPRMT UR11, UR6, 0x654, UR10 ;  /* 0x00000654060b7896 */ /* 0x000fe2000800000a */
[----:B------:R-:W-:Y:S01]  /*93a0*/  FADD.FTZ R2, R203, R2 ;  /* 0x00000002cb027221 */ /* 0x000fe20000010000 */
[----:B------:R-:W2:Y:S01]  /*93b0*/  MUFU.TANH R174, R174 ;  /* 0x000000ae00ae7308 */ /* 0x000ea20000002400 */
[----:B----4-:R-:W-:Y:S01]  /*93c0*/  FMNMX.FTZ R164, R171, R164, !PT ;  /* 0x000000a4aba47209 */ /* 0x010fe20007810000 */
[-C--:B------:R-:W-:Y:S01]  /*93d0*/  FMUL.FTZ R45, R45, R208.reuse ;  /* 0x000000d02d2d7220 */ /* 0x080fe20000410000 */
[-C--:B------:R-:W-:Y:S01]  /*93e0*/  FMUL.FTZ R48, R48, R208.reuse ;  /* 0x000000d030307220 */ /* 0x080fe20000410000 */
[-C--:B------:R-:W-:Y:S01]  /*93f0*/  FMUL.FTZ R49, R49, R208.reuse ;  /* 0x000000d031317220 */ /* 0x080fe20000410000 */
[-C--:B------:R-:W-:Y:S01]  /*9400*/  FMUL.FTZ R52, R52, R208.reuse ;  /* 0x000000d034347220 */ /* 0x080fe20000410000 */
[----:B------:R-:W-:Y:S01]  /*9410*/  FMUL.FTZ R53, R53, R208 ;  /* 0x000000d035357220 */ /* 0x000fe20000410000 */
[----:B------:R-:W-:Y:S01]  /*9420*/  SYNCS.ARRIVE.TRANS64.RED.A1T0 RZ, [UR11], RZ ;  /* 0x000000ffffff79a7 */ /* 0x000fe2000810040b */
        /* <DEDUP_REMOVED lines=66> */
[----:B------:R-:W-:Y:S01]  /*9850*/  UIMAD UR10, UR38, 0xc00, UR7 ;  /* 0x00000c00260a78a4 */ /* 0x000fe2000f8e0207 */
[----:B------:R-:W-:-:S03]  /*9860*/  UMOV UR11, 0x40000040 ;  /* 0x40000040000b7882 */ /* 0x000fc60000000000 */
[----:B------:R-:W-:Y:S02]  /*9870*/  UIADD3 UR14, UR10, 0x80, URZ ;  /* 0x000000800a0e7890 */ /* 0x000fe4000fffe03f */
[----:B------:R-:W3:Y:S01]  /*9880*/  MUFU.TANH R194, R194 ;  /* 0x000000c200c27308 */ /* 0x000ee20000002400 */
[----:B-1----:R-:W-:-:S07]  /*9890*/  FMNMX.FTZ R164, R190, R164, !PT ;  /* 0x000000a4bea47209 */ /* 0x002fce0007810000 */
[----:B------:R-:W1:Y:S01]  /*98a0*/  MUFU.TANH R195, R195 ;  /* 0x000000c300c37308 */ /* 0x000e620000002400 */
[----:B--2---:R-:W-:-:S07]  /*98b0*/  FMNMX.FTZ R164, R191, R164, !PT ;  /* 0x000000a4bfa47209 */ /* 0x004fce0007810000 */
[----:B------:R-:W-:Y:S01]  /*98c0*/  MUFU.EX2 R161, R161 ;  /* 0x000000a100a17308 */ /* 0x000fe20000000800 */
[----:B---3--:R-:W-:-:S07]  /*98d0*/  FMNMX.FTZ R164, R194, R164, !PT ;  /* 0x000000a4c2a47209 */ /* 0x008fce0007810000 */
[----:B------:R-:W-:Y:S01]  /*98e0*/  MUFU.EX2 R157, R157 ;  /* 0x0000009d009d7308 */ /* 0x000fe20000000800 */
[----:B-1----:R-:W-:-:S05]  /*98f0*/  FMNMX.FTZ R164, R195, R164, !PT ;  /* 0x000000a4c3a47209 */ /* 0x002fca0007810000 */
[----:B------:R-:W1:Y:S02]  /*9900*/  SHFL.BFLY PT, R198, R164, 0x2, 0x1f ;  /* 0x0c401f00a4c67f89 */ /* 0x000e6400000e0000 */
[----:B------:R-:W-:Y:S08]  /*9910*/  MUFU.EX2 R169, R169 ;  /* 0x000000a900a97308 */ /* 0x000ff00000000800 */
[----:B------:R-:W-:Y:S08]  /*9920*/  MUFU.EX2 R173, R173 ;  /* 0x000000ad00ad7308 */ /* 0x000ff00000000800 */
[----:B------:R-:W-:Y:S01]  /*9930*/  MUFU.EX2 R177, R177 ;  /* 0x000000b100b17308 */ /* 0x000fe20000000800 */
[----:B-1----:R-:W-:-:S07]  /*9940*/  FMNMX.FTZ R164, R164, R198, !PT ;  /* 0x000000c6a4a47209 */ /* 0x002fce0007810000 */
[----:B------:R-:W-:Y:S01]  /*9950*/  MUFU.EX2 R181, R181 ;  /* 0x000000b500b57308 */ /* 0x000fe20000000800 */
[----:B------:R-:W1:Y:S07]  /*9960*/  SHFL.BFLY PT, R198, R164, 0x1, 0x1f ;  /* 0x0c201f00a4c67f89 */ /* 0x000e6e00000e0000 */
[----:B------:R-:W-:Y:S08]  /*9970*/  MUFU.EX2 R185, R185 ;  /* 0x000000b900b97308 */ /* 0x000ff00000000800 */
[----:B------:R-:W-:Y:S08]  /*9980*/  MUFU.EX2 R189, R189 ;  /* 0x000000bd00bd7308 */ /* 0x000ff00000000800 */
[----:B------:R-:W-:Y:S01]  /*9990*/  MUFU.EX2 R207, R207 ;  /* 0x000000cf00cf7308 */ /* 0x000fe20000000800 */
[----:B-1----:R-:W-:-:S05]  /*99a0*/  FMNMX.FTZ R164, R164, R198, !PT ;  /* 0x000000c6a4a47209 */ /* 0x002fca0007810000 */
        /* <DEDUP_REMOVED lines=8> */
[----:B------:R-:W-:Y:S01]  /*9a30*/  FFMA.FTZ R203, R156, UR5, -R198 ;  /* 0x000000059ccb7c23 */ /* 0x000fe200080108c6 */
[----:B------:R-:W1:Y:S01]  /*9a40*/  MUFU.EX2 R199, R199 ;  /* 0x000000c700c77308 */ /* 0x000e620000000800 */
[----:B------:R-:W-:-:S02]  /*9a50*/  VIADD R156, R209, 0x8 ;  /* 0x00000008d19c7836 */ /* 0x000fc40000000000 */
[--C-:B------:R-:W-:Y:S01]  /*9a60*/  FFMA.FTZ R158, R158, UR5, -R198.reuse ;  /* 0x000000059e9e7c23 */ /* 0x100fe200080108c6 */
[--C-:B------:R-:W-:Y:S01]  /*9a70*/  FFMA.FTZ R159, R159, UR5, -R198.reuse ;  /* 0x000000059f9f7c23 */ /* 0x100fe200080108c6 */
[--C-:B------:R-:W-:Y:S01]  /*9a80*/  FFMA.FTZ R167, R167, UR5, -R198.reuse ;  /* 0x00000005a7a77c23 */ /* 0x100fe200080108c6 */
[--C-:B------:R-:W-:Y:S01]  /*9a90*/  FFMA.FTZ R162, R162, UR5, -R198.reuse ;  /* 0x00000005a2a27c23 */ /* 0x100fe200080108c6 */
[----:B------:R2:W-:Y:S01]  /*9aa0*/  BAR.SYNC.DEFER_BLOCKING R156, 0x100 ;  /* 0x0004009c0000751d */ /* 0x0005e20000010000 */
        /* <DEDUP_REMOVED lines=10> */
[-C--:B-1----:R-:W-:Y:S01]  /*9b50*/  FMUL.FTZ R26, R26, R199.reuse ;  /* 0x000000c71a1a7220 */ /* 0x082fe20000410000 */
        /* <DEDUP_REMOVED lines=11> */
[----:B---3--:R-:W-:Y:S01]  /*9c10*/  FFMA.FTZ R193, R199, R3, R153 ;  /* 0x00000003c7c17223 */ /* 0x008fe20000010099 */
[-C--:B------:R-:W-:Y:S01]  /*9c20*/  FMUL.FTZ R47, R47, R199.reuse ;  /* 0x000000c72f2f7220 */ /* 0x080fe20000410000 */
[----:B------:R-:W-:Y:S01]  /*9c30*/  MUFU.EX2 R3, R159 ;  /* 0x0000009f00037308 */ /* 0x000fe20000000800 */
[-C--:B------:R-:W-:Y:S01]  /*9c40*/  FMUL.FTZ R50, R50, R199.reuse ;  /* 0x000000c732327220 */ /* 0x080fe20000410000 */
[-C--:B------:R-:W-:Y:S01]  /*9c50*/  FMUL.FTZ R51, R51, R199.reuse ;  /* 0x000000c733337220 */ /* 0x080fe20000410000 */
[-C--:B------:R-:W-:Y:S01]  /*9c60*/  FMUL.FTZ R54, R54, R199.reuse ;  /* 0x000000c736367220 */ /* 0x080fe20000410000 */
[-C--:B------:R-:W-:Y:S01]  /*9c70*/  FMUL.FTZ R55, R55, R199.reuse ;  /* 0x000000c737377220 */ /* 0x080fe20000410000 */
[----:B------:R-:W-:Y:S01]  /*9c80*/  FMUL.FTZ R58, R58, R199 ;  /* 0x000000c73a3a7220 */ /* 0x000fe20000410000 */
[C---:B-1----:R-:W-:Y:S01]  /*9c90*/  FADD.FTZ R193, R155.reuse, R193 ;  /* 0x000000c19bc17221 */ /* 0x042fe20000010000 */
[----:B------:R-:W-:Y:S01]  /*9ca0*/  F2FP.BF16.F32.PACK_AB R153, R155, R153 ;  /* 0x000000999b99723e */ /* 0x000fe200000010ff */
        /* <DEDUP_REMOVED lines=49> */
[----:B------:R-:W-:Y:S01]  /*9fc0*/  F2FP.BF16.F32.PACK_AB R155, R3, R155 ;  /* 0x0000009b039b723e */ /* 0x000fe200000010ff */
[----:B--2---:R-:W1:Y:S01]  /*9fd0*/  MUFU.EX2 R156, R160 ;  /* 0x000000a0009c7308 */ /* 0x004e620000000800 */
[--C-:B------:R-:W-:Y:S01]  /*9fe0*/  FFMA.FTZ R186, R186, UR5, -R198.reuse ;  /* 0x00000005baba7c23 */ /* 0x100fe200080108c6 */
[--C-:B------:R-:W-:Y:S01]  /*9ff0*/  FFMA.FTZ R187, R187, UR5, -R198.reuse ;  /* 0x00000005bbbb7c23 */ /* 0x100fe200080108c6 */
[----:B------:R-:W-:Y:S01]  /*a000*/  WARPGROUP.ARRIVE ;  /* 0x00000000000079c5 */ /* 0x000fe20000000000 */
[--C-:B------:R-:W-:Y:S01]  /*a010*/  FFMA.FTZ R190, R190, UR5, -R198.reuse ;  /* 0x00000005bebe7c23 */ /* 0x100fe200080108c6 */
[--C-:B------:R-:W-:Y:S01]  /*a020*/  FFMA.FTZ R191, R191, UR5, -R198.reuse ;  /* 0x00000005bfbf7c23 */ /* 0x100fe200080108c6 */
[--C-:B------:R-:W-:Y:S01]  /*a030*/  FFMA.FTZ R194, R194, UR5, -R198.reuse ;  /* 0x00000005c2c27c23 */ /* 0x100fe200080108c6 */
[----:B------:R-:W-:Y:S01]  /*a040*/  FFMA.FTZ R195, R195, UR5, -R198 ;  /* 0x00000005c3c37c23 */ /* 0x000fe200080108c6 */
[----:B------:R-:W2:Y:S01]  /*a050*/  MUFU.EX2 R158, R165 ;  /* 0x000000a5009e7308 */ /* 0x000ea20000000800 */
[----:B------:R-:W-:Y:S01]  /*a060*/  HGMMA.64x256x16.F32.BF16 R24, R152, gdesc[UR8].tnspB, R24, gsb0 ;  /* 0x43e0000898187df0 */ /* 0x000fe20008001818 */
[----:B------:R-:W-:Y:S01]  /*a070*/  UMOV UR11, 0x40000040 ;  /* 0x40000040000b7882 */ /* 0x000fe20000000000 */
[----:B------:R-:W-:-:S05]  /*a080*/  FADD.FTZ R193, R3, R193 ;  /* 0x000000c103c17221 */ /* 0x000fca0000010000 */
[----:B------:R-:W3:Y:S01]  /*a090*/  MUFU.EX2 R165, R162 ;  /* 0x000000a200a57308 */ /* 0x000ee20000000800 */
[----:B-1----:R-:W-:Y:S01]  /*a0a0*/  FADD.FTZ R2, R156, R2 ;  /* 0x000000029c027221 */ /* 0x002fe20000010000 */
[----:B------:R-:W-:-:S03]  /*a0b0*/  F2FP.BF16.F32.PACK_AB R156, R161, R156 ;  /* 0x0000009ca19c723e */ /* 0x000fc600000010ff */
[----:B------:R-:W-:-:S03]  /*a0c0*/  FADD.FTZ R2, R161, R2 ;  /* 0x00000002a1027221 */ /* 0x000fc60000010000 */
[----:B------:R-:W1:Y:S01]  /*a0d0*/  MUFU.EX2 R198, R163 ;  /* 0x000000a300c67308 */ /* 0x000e620000000800 */
[----:B------:R-:W-:-:S04]  /*a0e0*/  FADD.FTZ R2, R157, R2 ;  /* 0x000000029d027221 */ /* 0x000fc80000010000 */
[C---:B--2---:R-:W-:Y:S01]  /*a0f0*/  FADD.FTZ R2, R158.reuse, R2 ;  /* 0x000000029e027221 */ /* 0x044fe20000010000 */
[----:B------:R-:W-:Y:S02]  /*a100*/  F2FP.BF16.F32.PACK_AB R158, R158, R157 ;  /* 0x0000009d9e9e723e */ /* 0x000fe400000010ff */
[----:B------:R-:W2:Y:S01]  /*a110*/  MUFU.EX2 R202, R202 ;  /* 0x000000ca00ca7308 */ /* 0x000ea20000000800 */
[----:B---3--:R-:W-:-:S07]  /*a120*/  FADD.FTZ R193, R165, R193 ;  /* 0x000000c1a5c17221 */ /* 0x008fce0000010000 */
[----:B------:R-:W3:Y:S01]  /*a130*/  MUFU.EX2 R167, R167 ;  /* 0x000000a700a77308 */ /* 0x000ee20000000800 */
[C---:B-1----:R-:W-:Y:S01]  /*a140*/  F2FP.BF16.F32.PACK_AB R157, R198.reuse, R165 ;  /* 0x000000a5c69d723e */ /* 0x042fe200000010ff */
[----:B------:R-:W-:-:S06]  /*a150*/  FADD.FTZ R193, R198, R193 ;  /* 0x000000c1c6c17221 */ /* 0x000fcc0000010000 */
[----:B------:R-:W1:Y:S01]  /*a160*/  MUFU.EX2 R160, R168 ;  /* 0x000000a800a07308 */ /* 0x000e620000000800 */
[----:B--2---:R-:W-:-:S07]  /*a170*/  FADD.FTZ R193, R202, R193 ;  /* 0x000000c1cac17221 */ /* 0x004fce0000010000 */
[----:B------:R-:W2:Y:S01]  /*a180*/  MUFU.EX2 R162, R172 ;  /* 0x000000ac00a27308 */ /* 0x000ea20000000800 */
[C---:B---3--:R-:W-:Y:S01]  /*a190*/  F2FP.BF16.F32.PACK_AB R159, R167.reuse, R202 ;  /* 0x000000caa79f723e */ /* 0x048fe200000010ff */
[----:B------:R-:W-:-:S06]  /*a1a0*/  FADD.FTZ R193, R167, R193 ;  /* 0x000000c1a7c17221 */ /* 0x000fcc0000010000 */
[----:B------:R-:W3:Y:S01]  /*a1b0*/  MUFU.EX2 R170, R170 ;  /* 0x000000aa00aa7308 */ /* 0x000ee20000000800 */
[----:B-1----:R-:W-:Y:S01]  /*a1c0*/  FADD.FTZ R2, R160, R2 ;  /* 0x00000002a0027221 */ /* 0x002fe20000010000 */
[----:B------:R-:W-:-:S03]  /*a1d0*/  F2FP.BF16.F32.PACK_AB R160, R169, R160 ;  /* 0x000000a0a9a0723e */ /* 0x000fc600000010ff */
[----:B------:R-:W-:-:S03]  /*a1e0*/  FADD.FTZ R2, R169, R2 ;  /* 0x00000002a9027221 */ /* 0x000fc60000010000 */
[----:B------:R-:W1:Y:S01]  /*a1f0*/  MUFU.EX2 R166, R166 ;  /* 0x000000a600a67308 */ /* 0x000e620000000800 */
[----:B--2---:R-:W-:Y:S01]  /*a200*/  FADD.FTZ R2, R162, R2 ;  /* 0x00000002a2027221 */ /* 0x004fe20000010000 */
[----:B------:R-:W-:-:S03]  /*a210*/  F2FP.BF16.F32.PACK_AB R162, R173, R162 ;  /* 0x000000a2ada2723e */ /* 0x000fc600000010ff */
[----:B------:R-:W-:-:S03]  /*a220*/  FADD.FTZ R2, R173, R2 ;  /* 0x00000002ad027221 */ /* 0x000fc60000010000 */
        /* <DEDUP_REMOVED lines=11> */
[----:B-1----:R-:W-:-:S07]  /*a2e0*/  FADD.FTZ R193, R174, R193 ;  /* 0x000000c1aec17221 */ /* 0x002fce0000010000 */
[----:B------:R-:W1:Y:S01]  /*a2f0*/  MUFU.EX2 R179, R179 ;  /* 0x000000b300b37308 */ /* 0x000e620000000800 */
[----:B--2---:R-:W-:-:S07]  /*a300*/  FADD.FTZ R193, R175, R193 ;  /* 0x000000c1afc17221 */ /* 0x004fce0000010000 */
[----:B------:R-:W-:Y:S01]  /*a310*/  MUFU.EX2 R182, R182 ;  /* 0x000000b600b67308 */ /* 0x000fe20000000800 */
[----:B---3--:R-:W-:-:S07]  /*a320*/  FADD.FTZ R193, R178, R193 ;  /* 0x000000c1b2c17221 */ /* 0x008fce0000010000 */
[----:B------:R-:W-:Y:S01]  /*a330*/  MUFU.EX2 R183, R183 ;  /* 0x000000b700b77308 */ /* 0x000fe20000000800 */
[----:B-1----:R-:W-:-:S07]  /*a340*/  FADD.FTZ R193, R179, R193 ;  /* 0x000000c1b3c17221 */ /* 0x002fce0000010000 */
        /* <DEDUP_REMOVED lines=10> */
[----:B------:R-:W-:Y:S01]  /*a3f0*/  F2FP.BF16.F32.PACK_AB R155, R179, R178 ;  /* 0x000000b2b39b723e */ /* 0x000fe200000010ff */
[----:B------:R-:W-:Y:S01]  /*a400*/  HGMMA.64x256x16.F32.BF16 R24, R156, gdesc[UR12].tnspB, R24, gsb0 ;  /* 0x43e0000c9c187df0 */ /* 0x000fe20008001818 */
[----:B------:R-:W-:Y:S01]  /*a410*/  UIADD3 UR14, UR10, 0x100, URZ ;  /* 0x000001000a0e7890 */ /* 0x000fe2000fffe03f */
[----:B------:R-:W-:Y:S02]  /*a420*/  UMOV UR15, 0x40000040 ;  /* 0x40000040000f7882 */ /* 0x000fe40000000000 */
[----:B------:R-:W2:Y:S01]  /*a430*/  MUFU.EX2 R154, R180 ;  /* 0x000000b4009a7308 */ /* 0x000ea20000000800 */
[----:B-1----:R-:W-:Y:S01]  /*a440*/  FADD.FTZ R2, R152, R2 ;  /* 0x0000000298027221 */ /* 0x002fe20000010000 */
[----:B------:R-:W-:-:S03]  /*a450*/  F2FP.BF16.F32.PACK_AB R152, R177, R152 ;  /* 0x00000098b198723e */ /* 0x000fc600000010ff */
[----:B------:R-:W-:-:S04]  /*a460*/  FADD.FTZ R2, R177, R2 ;  /* 0x00000002b1027221 */ /* 0x000fc80000010000 */
[----:B--2---:R-:W-:Y:S01]  /*a470*/  FADD.FTZ R2, R154, R2 ;  /* 0x000000029a027221 */ /* 0x004fe20000010000 */
[----:B------:R-:W-:-:S03]  /*a480*/  F2FP.BF16.F32.PACK_AB R154, R181, R154 ;  /* 0x0000009ab59a723e */ /* 0x000fc600000010ff */
[----:B------:R-:W-:Y:S01]  /*a490*/  FADD.FTZ R2, R181, R2 ;  /* 0x00000002b5027221 */ /* 0x000fe20000010000 */
[----:B------:R-:W-:Y:S02]  /*a4a0*/  WARPGROUP.DEPBAR.LE gsb0, 0x0 ;  /* 0x00008000000079c5 */ /* 0x000fe40000010000 */
[----:B------:R-:W-:-:S08]  /*a4b0*/  WARPGROUP.ARRIVE ;  /* 0x00000000000079c5 */ /* 0x000fd00000000000 */
        /* <DEDUP_REMOVED lines=11> */
[----:B------:R-:W1:Y:S01]  /*a570*/  MUFU.EX2 R152, R184 ;  /* 0x000000b800987308 */ /* 0x000e620000000800 */
[----:B------:R-:W-:Y:S01]  /*a580*/  F2FP.BF16.F32.PACK_AB R153, R183, R182 ;  /* 0x000000b6b799723e */ /* 0x000fe200000010ff */
[----:B------:R-:W-:Y:S01]  /*a590*/  FADD.FTZ R182, R182, R193 ;  /* 0x000000c1b6b67221 */ /* 0x000fe20000010000 */
[----:B------:R-:W-:-:S03]  /*a5a0*/  F2FP.BF16.F32.PACK_AB R155, R187, R186 ;  /* 0x000000babb9b723e */ /* 0x000fc600000010ff */
[----:B------:R-:W-:Y:S02]  /*a5b0*/  FADD.FTZ R183, R183, R182 ;  /* 0x000000b6b7b77221 */ /* 0x000fe40000010000 */
[----:B------:R-:W2:Y:S02]  /*a5c0*/  MUFU.EX2 R154, R188 ;  /* 0x000000bc009a7308 */ /* 0x000ea40000000800 */
[----:B------:R-:W-:-:S04]  /*a5d0*/  FADD.FTZ R186, R186, R183 ;  /* 0x000000b7baba7221 */ /* 0x000fc80000010000 */
[----:B------:R-:W-:Y:S01]  /*a5e0*/  FADD.FTZ R187, R187, R186 ;  /* 0x000000babbbb7221 */ /* 0x000fe20000010000 */
[----:B-1----:R-:W-:Y:S01]  /*a5f0*/  FADD.FTZ R2, R152, R2 ;  /* 0x0000000298027221 */ /* 0x002fe20000010000 */
[----:B------:R-:W-:-:S03]  /*a600*/  F2FP.BF16.F32.PACK_AB R152, R185, R152 ;  /* 0x00000098b998723e */ /* 0x000fc600000010ff */
[----:B------:R-:W-:-:S04]  /*a610*/  FADD.FTZ R2, R185, R2 ;  /* 0x00000002b9027221 */ /* 0x000fc80000010000 */
[----:B--2---:R-:W-:Y:S01]  /*a620*/  FADD.FTZ R2, R154, R2 ;  /* 0x000000029a027221 */ /* 0x004fe20000010000 */
[----:B------:R-:W-:-:S03]  /*a630*/  F2FP.BF16.F32.PACK_AB R154, R189, R154 ;  /* 0x0000009abd9a723e */ /* 0x000fc600000010ff */
[----:B------:R-:W-:Y:S01]  /*a640*/  FADD.FTZ R2, R189, R2 ;  /* 0x00000002bd027221 */ /* 0x000fe20000010000 */
[----:B------:R-:W-:-:S06]  /*a650*/  WARPGROUP.ARRIVE ;  /* 0x00000000000079c5 */ /* 0x000fcc0000000000 */
[----:B------:R-:W-:Y:S03]  /*a660*/  HGMMA.64x256x16.F32.BF16 R24, R152, gdesc[UR12].tnspB, R24, gsb0 ;  /* 0x43e0000c98187df0 */ /* 0x000fe60008001818 */
        /* <DEDUP_REMOVED lines=18> */
[----:B------:R-:W-:Y:S05]  /*a790*/  @!P0 BRA `(.L_x_14929) ;  /* 0x0000000000048947 */ /* 0x000fea0003800000 */
[----:B------:R-:W-:Y:S01]  /*a7a0*/  BPT.TRAP 0x1 ;  /* 0x000000040000795c */ /* 0x000fe20000300000 */
.L_x_14929:
[----:B------:R-:W-:Y:S01]  /*a7b0*/  R2UR UR10, R205 ;  /* 0x00000000cd0a72ca */ /* 0x000fe200000e0000 */
[----:B------:R-:W-:Y:S01]  /*a7c0*/  UIADD3 UR4, UR4, 0x32460, URZ ;  /* 0x0003246004047890 */ /* 0x000fe2000fffe03f */
[----:B------:R-:W-:Y:S02]  /*a7d0*/  IMAD.MOV.U32 R202, RZ, RZ, R164 ;  /* 0x000000ffffca7224 */ /* 0x000fe400078e00a4 */
[----:B------:R-:W-:Y:S01]  /*a7e0*/  IMAD.MOV.U32 R203, RZ, RZ, R21 ;  /* 0x000000ffffcb7224 */ /* 0x000fe200078e0015 */
[----:B------:R-:W-:-:S08]  /*a7f0*/  UPRMT UR4, UR6, 0x654, UR4 ;  /* 0x0000065406047896 */ /* 0x000fd00008000004 */
[C---:B------:R-:W-:Y:S01]  /*a800*/  ISETP.GT.AND P1, PT, R20.reuse, UR10, PT ;  /* 0x0000000a14007c0c */ /* 0x040fe2000bf24270 */
[----:B------:R-:W-:Y:S01]  /*a810*/  SYNCS.ARRIVE.TRANS64.RED.A1T0 RZ, [UR4], RZ ;  /* 0x000000ffffff79a7 */ /* 0x000fe20008100404 */
[----:B------:R-:W-:-:S11]  /*a820*/  VIADD R20, R20, 0xffffffff ;  /* 0xffffffff14147836 */ /* 0x000fd60000000000 */
[----:B------:R-:W-:Y:S05]  /*a830*/  @P1 BRA `(.L_x_14930) ;  /* 0xffffffd400a81947 */ /* 0x000fea000383ffff */
.L_x_14919:
        /* <DEDUP_REMOVED lines=10> */
[----:B------:R-:W-:-:S02]  /*a8e0*/  IMAD.MOV.U32 R2, RZ, RZ, RZ ;  /* 0x000000ffff027224 */ /* 0x000fc400078e00ff */
[----:B---3--:R-:W-:Y:S02]  /*a8f0*/  FADD.FTZ R7, R4, R3 ;  /* 0x0000000304077221 */ /* 0x008fe40000010000 */
[----:B------:R-:W1:Y:S04]  /*a900*/  SHFL.BFLY PT, R5, R6, 0x1, 0x1f ;  /* 0x0c201f0006057f89 */ /* 0x000e6800000e0000 */
[----:B------:R-:W3:Y:S01]  /*a910*/  SHFL.BFLY PT, R4, R7, 0x1, 0x1f ;  /* 0x0c201f0007047f89 */ /* 0x000ee200000e0000 */
[----:B-1----:R-:W-:Y:S01]  /*a920*/  FADD.FTZ R8, R6, R5 ;  /* 0x0000000506087221 */ /* 0x002fe20000010000 */
[----:B------:R-:W-:Y:S02]  /*a930*/  IMAD.MOV.U32 R5, RZ, RZ, RZ ;  /* 0x000000ffff057224 */ /* 0x000fe400078e00ff */
[----:B------:R-:W-:-:S02]  /*a940*/  IMAD.U32 R6, RZ, RZ, UR5 ;  /* 0x00000005ff067e24 */ /* 0x000fc4000f8e00ff */
[----:B---3--:R-:W-:Y:S01]  /*a950*/  FADD.FTZ R3, R7, R4 ;  /* 0x0000000407037221 */ /* 0x008fe20000010000 */
[----:B------:R-:W-:-:S04]  /*a960*/  FSETP.NE.FTZ.AND P1, PT, R8, RZ, PT ;  /* 0x000000ff0800720b */ /* 0x000fc80003f35000 */
[----:B------:R-:W-:-:S09]  /*a970*/  FSETP.NE.FTZ.AND P2, PT, R3, RZ, PT ;  /* 0x000000ff0300720b */ /* 0x000fd20003f55000 */
        /* <DEDUP_REMOVED lines=147> */
.L_x_14893:
        /* <DEDUP_REMOVED lines=16> */
[----:B------:R-:W-:Y:S01]  /*b3b0*/  R2UR UR12, R204 ;  /* 0x00000000cc0c72ca */ /* 0x000fe200000e0000 */
[----:B------:R-:W-:Y:S01]  /*b3c0*/  UMOV UR6, UR9 ;  /* 0x0000000900067c82 */ /* 0x000fe20008000000 */
[----:B0-----:R-:W-:Y:S01]  /*b3d0*/  UMOV UR7, UR8 ;  /* 0x0000000800077c82 */ /* 0x001fe20008000000 */
[----:B------:R-:W-:Y:S02]  /*b3e0*/  F2FP.BF16.F32.PACK_AB R11, R31, R30 ;  /* 0x0000001e1f0b723e */ /* 0x000fe400000010ff */
[----:B------:R-:W-:-:S02]  /*b3f0*/  F2FP.BF16.F32.PACK_AB R18, R53, R52 ;  /* 0x000000343512723e */ /* 0x000fc400000010ff */
[----:B------:R-:W-:Y:S01]  /*b400*/  F2FP.BF16.F32.PACK_AB R19, R55, R54 ;  /* 0x000000363713723e */ /* 0x000fe200000010ff */
[----:B------:R-:W-:Y:S01]  /*b410*/  BAR.SYNC.DEFER_BLOCKING 0x1, 0x100 ;  /* 0x0044000000007b1d */ /* 0x000fe20000010000 */
[----:B--2---:R-:W-:-:S03]  /*b420*/  IMAD.WIDE R154, R2, R154, UR6 ;  /* 0x00000006029a7e25 */ /* 0x004fc6000f8e029a */
[C---:B------:R-:W-:Y:S02]  /*b430*/  LOP3.LUT R9, R154.reuse, 0x380, RZ, 0xc0, !PT ;  /* 0x000003809a097812 */ /* 0x040fe400078ec0ff */
[C---:B------:R-:W-:Y:S02]  /*b440*/  IADD3 R15, P3, R154.reuse, 0x20, RZ ;  /* 0x000000209a0f7810 */ /* 0x040fe40007f7e0ff */
[----:B------:R-:W-:Y:S02]  /*b450*/  SHF.R.U64 R9, R9, 0x3, RZ ;  /* 0x0000000309097819 */ /* 0x000fe400000012ff */
[----:B------:R-:W-:Y:S02]  /*b460*/  LOP3.LUT R14, R15, 0x380, RZ, 0xc0, !PT ;  /* 0x000003800f0e7812 */ /* 0x000fe400078ec0ff */
[----:B------:R-:W-:Y:S01]  /*b470*/  LOP3.LUT R8, R9, R154, RZ, 0x3c, !PT ;  /* 0x0000009a09087212 */ /* 0x000fe200078e3cff */
[----:B------:R-:W-:Y:S01]  /*b480*/  IMAD.MOV.U32 R9, RZ, RZ, R155 ;  /* 0x000000ffff097224 */ /* 0x000fe200078e009b */
[----:B------:R-:W-:-:S02]  /*b490*/  IADD3 R13, P5, R154, 0x40, RZ ;  /* 0x000000409a0d7810 */ /* 0x000fc40007fbe0ff */
[----:B------:R-:W-:Y:S02]  /*b4a0*/  IADD3 R17, P4, R154, 0x60, RZ ;  /* 0x000000609a117810 */ /* 0x000fe40007f9e0ff */
[----:B------:R-:W-:Y:S02]  /*b4b0*/  SHF.R.U64 R14, R14, 0x3, RZ ;  /* 0x000000030e0e7819 */ /* 0x000fe400000012ff */
[----:B------:R-:W-:Y:S02]  /*b4c0*/  LOP3.LUT R12, R13, 0x380, RZ, 0xc0, !PT ;  /* 0x000003800d0c7812 */ /* 0x000fe400078ec0ff */
[----:B------:R-:W-:Y:S02]  /*b4d0*/  LOP3.LUT R16, R17, 0x380, RZ, 0xc0, !PT ;  /* 0x0000038011107812 */ /* 0x000fe400078ec0ff */
[----:B------:R-:W-:Y:S02]  /*b4e0*/  IADD3 R5, P2, R154, 0xc040, RZ ;  /* 0x0000c0409a057810 */ /* 0x000fe40007f5e0ff */
[----:B------:R-:W-:-:S02]  /*b4f0*/  MOV R2, R8 ;  /* 0x0000000800027202 */ /* 0x000fc40000000f00 */
[----:B------:R-:W-:Y:S02]  /*b500*/  F2FP.BF16.F32.PACK_AB R8, R25, R24 ;  /* 0x000000181908723e */ /* 0x000fe400000010ff */
[----:B------:R-:W-:Y:S02]  /*b510*/  F2FP.BF16.F32.PACK_AB R9, R27, R26 ;  /* 0x0000001a1b09723e */ /* 0x000fe400000010ff */
[----:B------:R-:W-:Y:S01]  /*b520*/  LOP3.LUT R14, R14, R15, RZ, 0x3c, !PT ;  /* 0x0000000f0e0e7212 */ /* 0x000fe200078e3cff */
[----:B------:R-:W-:Y:S01]  /*b530*/  IMAD.X R15, RZ, RZ, R155, P3 ;  /* 0x000000ffff0f7224 */ /* 0x000fe200018e069b */
[----:B------:R-:W-:Y:S02]  /*b540*/  SHF.R.U64 R12, R12, 0x3, RZ ;  /* 0x000000030c0c7819 */ /* 0x000fe400000012ff */
[----:B------:R-:W-:Y:S02]  /*b550*/  SHF.R.U64 R16, R16, 0x3, RZ ;  /* 0x0000000310107819 */ /* 0x000fe400000012ff */
[----:B------:R-:W-:-:S02]  /*b560*/  LOP3.LUT R4, R5, 0x380, RZ, 0xc0, !PT ;  /* 0x0000038005047812 */ /* 0x000fc400078ec0ff */
[----:B------:R-:W-:Y:S01]  /*b570*/  IADD3 R157, P3, R154, 0x4000, RZ ;  /* 0x000040009a9d7810 */ /* 0x000fe20007f7e0ff */
[----:B------:R0:W-:Y:S01]  /*b580*/  STSM.16.M88.4 [R2], R8 ;  /* 0x0000000802007844 */ /* 0x0001e20000000200 */
[----:B------:R-:W-:Y:S01]  /*b590*/  LOP3.LUT R12, R12, R13, RZ, 0x3c, !PT ;  /* 0x0000000d0c0c7212 */ /* 0x000fe200078e3cff */
[--C-:B------:R-:W-:Y:S01]  /*b5a0*/  IMAD.X R13, RZ, RZ, R155.reuse, P5 ;  /* 0x000000ffff0d7224 */ /* 0x100fe200028e069b */
[----:B------:R-:W-:Y:S02]  /*b5b0*/  MOV R7, R14 ;  /* 0x0000000e00077202 */ /* 0x000fe40000000f00 */
[----:B------:R-:W-:Y:S01]  /*b5c0*/  LOP3.LUT R16, R16, R17, RZ, 0x3c, !PT ;  /* 0x0000001110107212 */ /* 0x000fe200078e3cff */
[----:B------:R-:W-:Y:S01]  /*b5d0*/  IMAD.X R17, RZ, RZ, R155, P4 ;  /* 0x000000ffff117224 */ /* 0x000fe200020e069b */
[----:B------:R-:W-:Y:S02]  /*b5e0*/  SHF.R.U64 R4, R4, 0x3, RZ ;  /* 0x0000000304047819 */ /* 0x000fe400000012ff */
[----:B------:R-:W-:-:S02]  /*b5f0*/  LOP3.LUT R156, R157, 0x380, RZ, 0xc0, !PT ;  /* 0x000003809d9c7812 */ /* 0x000fc400078ec0ff */
[C---:B------:R-:W-:Y:S02]  /*b600*/  IADD3 R160, P4, R154.reuse, 0x4020, RZ ;  /* 0x000040209aa07810 */ /* 0x040fe40007f9e0ff */
[----:B0-----:R-:W-:Y:S02]  /*b610*/  F2FP.BF16.F32.PACK_AB R8, R33, R32 ;  /* 0x000000202108723e */ /* 0x001fe400000010ff */
[----:B------:R-:W-:Y:S02]  /*b620*/  F2FP.BF16.F32.PACK_AB R9, R35, R34 ;  /* 0x000000222309723e */ /* 0x000fe400000010ff */
[----:B------:R-:W-:Y:S02]  /*b630*/  F2FP.BF16.F32.PACK_AB R10, R37, R36 ;  /* 0x00000024250a723e */ /* 0x000fe400000010ff */
[----:B------:R-:W-:Y:S02]  /*b640*/  F2FP.BF16.F32.PACK_AB R11, R39, R38 ;  /* 0x00000026270b723e */ /* 0x000fe400000010ff */
[----:B------:R-:W-:-:S02]  /*b650*/  IADD3 R159, P5, R154, 0x4040, RZ ;  /* 0x000040409a9f7810 */ /* 0x000fc40007fbe0ff */
[----:B------:R-:W-:Y:S01]  /*b660*/  IADD3 R21, P1, R154, 0xc020, RZ ;  /* 0x0000c0209a157810 */ /* 0x000fe20007f3e0ff */
[----:B------:R0:W-:Y:S01]  /*b670*/  STSM.16.M88.4 [R7], R8 ;  /* 0x0000000807007844 */ /* 0x0001e20000000200 */
[----:B------:R-:W-:Y:S02]  /*b680*/  LOP3.LUT R4, R4, R5, RZ, 0x3c, !PT ;  /* 0x0000000504047212 */ /* 0x000fe400078e3cff */
[----:B------:R-:W-:Y:S02]  /*b690*/  SHF.R.U64 R156, R156, 0x3, RZ ;  /* 0x000000039c9c7819 */ /* 0x000fe400000012ff */
[----:B------:R-:W-:Y:S02]  /*b6a0*/  MOV R5, R12 ;  /* 0x0000000c00057202 */ /* 0x000fe40000000f00 */
[----:B------:R-:W-:Y:S02]  /*b6b0*/  F2FP.BF16.F32.PACK_AB R12, R41, R40 ;  /* 0x00000028290c723e */ /* 0x000fe400000010ff */
[----:B------:R-:W-:-:S02]  /*b6c0*/  F2FP.BF16.F32.PACK_AB R13, R43, R42 ;  /* 0x0000002a2b0d723e */ /* 0x000fc400000010ff */
[----:B------:R-:W-:Y:S02]  /*b6d0*/  F2FP.BF16.F32.PACK_AB R14, R45, R44 ;  /* 0x0000002c2d0e723e */ /* 0x000fe400000010ff */
[----:B------:R-:W-:Y:S02]  /*b6e0*/  F2FP.BF16.F32.PACK_AB R15, R47, R46 ;  /* 0x0000002e2f0f723e */ /* 0x000fe400000010ff */
[----:B0-----:R-:W-:Y:S02]  /*b6f0*/  LOP3.LUT R7, R160, 0x380, RZ, 0xc0, !PT ;  /* 0x00000380a0077812 */ /* 0x001fe400078ec0ff */
[----:B------:R-:W-:Y:S02]  /*b700*/  LOP3.LUT R158, R159, 0x380, RZ, 0xc0, !PT ;  /* 0x000003809f9e7812 */ /* 0x000fe400078ec0ff */
[----:B------:R-:W-:Y:S02]  /*b710*/  LOP3.LUT R20, R21, 0x380, RZ, 0xc0, !PT ;  /* 0x0000038015147812 */ /* 0x000fe400078ec0ff */
[----:B------:R-:W-:Y:S01]  /*b720*/  LOP3.LUT R156, R156, R157, RZ, 0x3c, !PT ;  /* 0x0000009d9c9c7212 */ /* 0x000fe200078e3cff */
[----:B------:R-:W-:Y:S01]  /*b730*/  IMAD.X R157, RZ, RZ, R155, P3 ;  /* 0x000000ffff9d7224 */ /* 0x000fe200018e069b */
[----:B------:R-:W-:Y:S01]  /*b740*/  SHF.R.U64 R7, R7, 0x3, RZ ;  /* 0x0000000307077819 */ /* 0x000fe200000012ff */
[----:B------:R0:W-:Y:S01]  /*b750*/  STSM.16.M88.4 [R5], R12 ;  /* 0x0000000c05007844 */ /* 0x0001e20000000200 */
[----:B------:R-:W-:-:S02]  /*b760*/  SHF.R.U64 R158, R158, 0x3, RZ ;  /* 0x000000039e9e7819 */ /* 0x000fc400000012ff */
[----:B------:R-:W-:Y:S02]  /*b770*/  SHF.R.U64 R20, R20, 0x3, RZ ;  /* 0x0000000314147819 */ /* 0x000fe400000012ff */
[----:B------:R-:W-:Y:S02]  /*b780*/  MOV R2, R16 ;  /* 0x0000001000027202 */ /* 0x000fe40000000f00 */
[----:B------:R-:W-:Y:S02]  /*b790*/  F2FP.BF16.F32.PACK_AB R16, R49, R48 ;  /* 0x000000303110723e */ /* 0x000fe400000010ff */
[----:B------:R-:W-:Y:S02]  /*b7a0*/  F2FP.BF16.F32.PACK_AB R17, R51, R50 ;  /* 0x000000323311723e */ /* 0x000fe400000010ff */
[----:B------:R-:W-:Y:S02]  /*b7b0*/  F2FP.BF16.F32.PACK_AB R8, R57, R56 ;  /* 0x000000383908723e */ /* 0x000fe400000010ff */
[----:B------:R-:W-:Y:S01]  /*b7c0*/  F2FP.BF16.F32.PACK_AB R9, R59, R58 ;  /* 0x0000003a3b09723e */ /* 0x000fe200000010ff */
[----:B0-----:R-:W-:Y:S01]  /*b7d0*/  IMAD.X R13, RZ, RZ, R155, P4 ;  /* 0x000000ffff0d7224 */ /* 0x001fe200020e069b */
[----:B------:R-:W-:-:S02]  /*b7e0*/  LOP3.LUT R12, R7, R160, RZ, 0x3c, !PT ;  /* 0x000000a0070c7212 */ /* 0x000fc400078e3cff */
[----:B------:R-:W-:Y:S02]  /*b7f0*/  MOV R5, R156 ;  /* 0x0000009c00057202 */ /* 0x000fe40000000f00 */
[----:B------:R-:W-:Y:S02]  /*b800*/  F2FP.BF16.F32.PACK_AB R10, R61, R60 ;  /* 0x0000003c3d0a723e */ /* 0x000fe400000010ff */
[----:B------:R-:W-:Y:S02]  /*b810*/  F2FP.BF16.F32.PACK_AB R11, R63, R62 ;  /* 0x0000003e3f0b723e */ /* 0x000fe400000010ff */
[----:B------:R-:W-:Y:S02]  /*b820*/  LOP3.LUT R158, R158, R159, RZ, 0x3c, !PT ;  /* 0x0000009f9e9e7212 */ /* 0x000fe400078e3cff */
[----:B------:R-:W-:Y:S02]  /*b830*/  LOP3.LUT R20, R20, R21, RZ, 0x3c, !PT ;  /* 0x0000001514147212 */ /* 0x000fe400078e3cff */
[----:B------:R-:W-:Y:S01]  /*b840*/  IADD3.X R159, RZ, R155, RZ, P5, !PT ;  /* 0x0000009bff9f7210 */ /* 0x000fe20002ffe4ff */
[----:B------:R0:W-:Y:S01]  /*b850*/  STSM.16.M88.4 [R2], R16 ;  /* 0x0000001002007844 */ /* 0x0001e20000000200 */
[----:B------:R-:W-:-:S02]  /*b860*/  MOV R7, R12 ;  /* 0x0000000c00077202 */ /* 0x000fc40000000f00 */
[C---:B------:R-:W-:Y:S02]  /*b870*/  IADD3 R21, P4, R154.reuse, 0x4060, RZ ;  /* 0x000040609a157810 */ /* 0x040fe40007f9e0ff */
[----:B------:R-:W-:Y:S01]  /*b880*/  IADD3 R160, P5, R154, 0x8060, RZ ;  /* 0x000080609aa07810 */ /* 0x000fe20007fbe0ff */
[----:B------:R1:W-:Y:S01]  /*b890*/  STSM.16.M88.4 [R5], R8 ;  /* 0x0000000805007844 */ /* 0x0003e20000000200 */
[----:B------:R-:W-:Y:S02]  /*b8a0*/  F2FP.BF16.F32.PACK_AB R12, R65, R64 ;  /* 0x00000040410c723e */ /* 0x000fe400000010ff */
[----:B------:R-:W-:Y:S02]  /*b8b0*/  F2FP.BF16.F32.PACK_AB R13, R67, R66 ;  /* 0x00000042430d723e */ /* 0x000fe400000010ff */
[----:B------:R-:W-:Y:S02]  /*b8c0*/  F2FP.BF16.F32.PACK_AB R14, R69, R68 ;  /* 0x00000044450e723e */ /* 0x000fe400000010ff */
[----:B------:R-:W-:-:S02]  /*b8d0*/  F2FP.BF16.F32.PACK_AB R15, R71, R70 ;  /* 0x00000046470f723e */ /* 0x000fc400000010ff */
[----:B0-----:R-:W-:Y:S02]  /*b8e0*/  LOP3.LUT R16, R21, 0x380, RZ, 0xc0, !PT ;  /* 0x0000038015107812 */ /* 0x001fe400078ec0ff */
[----:B------:R-:W-:Y:S01]  /*b8f0*/  LOP3.LUT R2, R160, 0x380, RZ, 0xc0, !PT ;  /* 0x00000380a0027812 */ /* 0x000fe200078ec0ff */
[----:B------:R0:W-:Y:S01]  /*b900*/  STSM.16.M88.4 [R7], R12 ;  /* 0x0000000c07007844 */ /* 0x0001e20000000200 */
[----:B-1----:R-:W-:Y:S01]  /*b910*/  IADD3 R5, P6, R154, 0x8000, RZ ;  /* 0x000080009a057810 */ /* 0x002fe20007fde0ff */
[----:B------:R-:W-:Y:S01]  /*b920*/  IMAD.X R17, RZ, RZ, R155, P4 ;  /* 0x000000ffff117224 */ /* 0x000fe200020e069b */
[----:B------:R-:W-:Y:S02]  /*b930*/  SHF.R.U64 R16, R16, 0x3, RZ ;  /* 0x0000000310107819 */ /* 0x000fe400000012ff */
[C---:B------:R-:W-:Y:S02]  /*b940*/  IADD3 R153, P0, R154.reuse, 0xc060, RZ ;  /* 0x0000c0609a997810 */ /* 0x040fe40007f1e0ff */
[----:B------:R-:W-:-:S02]  /*b950*/  IADD3 R157, P3, R154, 0xc000, RZ ;  /* 0x0000c0009a9d7810 */ /* 0x000fc40007f7e0ff */
[----:B------:R-:W-:Y:S02]  /*b960*/  LOP3.LUT R16, R16, R21, RZ, 0x3c, !PT ;  /* 0x0000001510107212 */ /* 0x000fe400078e3cff */
[----:B0-----:R-:W-:Y:S01]  /*b970*/  LOP3.LUT R12, R5, 0x380, RZ, 0xc0, !PT ;  /* 0x00000380050c7812 */ /* 0x001fe200078ec0ff */
[----:B------:R-:W-:Y:S01]  /*b980*/  IMAD.X R13, RZ, RZ, R155, P6 ;  /* 0x000000ffff0d7224 */ /* 0x000fe200030e069b */
[----:B------:R-:W-:Y:S02]  /*b990*/  SHF.R.U64 R7, R2, 0x3, RZ ;  /* 0x0000000302077819 */ /* 0x000fe400000012ff */
[C---:B------:R-:W-:Y:S02]  /*b9a0*/  IADD3 R18, P6, R154.reuse, 0x8040, RZ ;  /* 0x000080409a127810 */ /* 0x040fe40007fde0ff */
[----:B------:R-:W-:Y:S02]  /*b9b0*/  IADD3 R2, P4, R154, 0x8020, RZ ;  /* 0x000080209a027810 */ /* 0x000fe40007f9e0ff */
[----:B------:R-:W-:-:S02]  /*b9c0*/  SHF.R.U64 R12, R12, 0x3, RZ ;  /* 0x000000030c0c7819 */ /* 0x000fc400000012ff */
[----:B------:R-:W-:Y:S02]  /*b9d0*/  MOV R158, R158 ;  /* 0x0000009e009e7202 */ /* 0x000fe40000000f00 */
[----:B------:R-:W-:Y:S02]  /*b9e0*/  F2FP.BF16.F32.PACK_AB R8, R73, R72 ;  /* 0x000000484908723e */ /* 0x000fe400000010ff */
[----:B------:R-:W-:Y:S02]  /*b9f0*/  F2FP.BF16.F32.PACK_AB R9, R75, R74 ;  /* 0x0000004a4b09723e */ /* 0x000fe400000010ff */
[----:B------:R-:W-:Y:S02]  /*ba00*/  F2FP.BF16.F32.PACK_AB R10, R77, R76 ;  /* 0x0000004c4d0a723e */ /* 0x000fe400000010ff */
[----:B------:R-:W-:Y:S02]  /*ba10*/  F2FP.BF16.F32.PACK_AB R11, R79, R78 ;  /* 0x0000004e4f0b723e */ /* 0x000fe400000010ff */
[----:B------:R-:W-:-:S02]  /*ba20*/  LOP3.LUT R154, R7, R160, RZ, 0x3c, !PT ;  /* 0x000000a0079a7212 */ /* 0x000fc400078e3cff */
[----:B------:R-:W-:Y:S02]  /*ba30*/  LOP3.LUT R19, R18, 0x380, RZ, 0xc0, !PT ;  /* 0x0000038012137812 */ /* 0x000fe400078ec0ff */
[----:B------:R-:W-:Y:S02]  /*ba40*/  LOP3.LUT R7, R2, 0x380, RZ, 0xc0, !PT ;  /* 0x0000038002077812 */ /* 0x000fe400078ec0ff */
[----:B------:R-:W-:Y:S02]  /*ba50*/  LOP3.LUT R152, R153, 0x380, RZ, 0xc0, !PT ;  /* 0x0000038099987812 */ /* 0x000fe400078ec0ff */
[----:B------:R-:W-:Y:S02]  /*ba60*/  LOP3.LUT R156, R157, 0x380, RZ, 0xc0, !PT ;  /* 0x000003809d9c7812 */ /* 0x000fe400078ec0ff */
[----:B------:R-:W-:Y:S01]  /*ba70*/  LOP3.LUT R12, R12, R5, RZ, 0x3c, !PT ;  /* 0x000000050c0c7212 */ /* 0x000fe200078e3cff */
[----:B------:R0:W-:Y:S01]  /*ba80*/  STSM.16.M88.4 [R158], R8 ;  /* 0x000000089e007844 */ /* 0x0001e20000000200 */
[----:B------:R-:W-:-:S02]  /*ba90*/  MOV R5, R16 ;  /* 0x0000001000057202 */ /* 0x000fc40000000f00 */
[----:B------:R-:W-:Y:S02]  /*baa0*/  SHF.R.U64 R19, R19, 0x3, RZ ;  /* 0x0000000313137819 */ /* 0x000fe400000012ff */
[----:B------:R-:W-:Y:S02]  /*bab0*/  SHF.R.U64 R17, R7, 0x3, RZ ;  /* 0x0000000307117819 */ /* 0x000fe400000012ff */
[----:B------:R-:W-:Y:S02]  /*bac0*/  SHF.R.U64 R152, R152, 0x3, RZ ;  /* 0x0000000398987819 */ /* 0x000fe400000012ff */
[----:B------:R-:W-:Y:S02]  /*bad0*/  SHF.R.U64 R156, R156, 0x3, RZ ;  /* 0x000000039c9c7819 */ /* 0x000fe400000012ff */
[----:B------:R-:W-:Y:S01]  /*bae0*/  LOP3.LUT R18, R19, R18, RZ, 0x3c, !PT ;  /* 0x0000001213127212 */ /* 0x000fe200078e3cff */
[----:B------:R-:W-:Y:S01]  /*baf0*/  IMAD.X R19, RZ, RZ, R155, P6 ;  /* 0x000000ffff137224 */ /* 0x000fe200030e069b */
[----:B------:R-:W-:-:S02]  /*bb00*/  LOP3.LUT R16, R17, R2, RZ, 0x3c, !PT ;  /* 0x0000000211107212 */ /* 0x000fc400078e3cff */
[----:B0-----:R-:W-:Y:S02]  /*bb10*/  F2FP.BF16.F32.PACK_AB R8, R81, R80 ;  /* 0x000000505108723e */ /* 0x001fe400000010ff */
[----:B------:R-:W-:Y:S02]  /*bb20*/  F2FP.BF16.F32.PACK_AB R9, R83, R82 ;  /* 0x000000525309723e */ /* 0x000fe400000010ff */
[----:B------:R-:W-:Y:S02]  /*bb30*/  F2FP.BF16.F32.PACK_AB R10, R85, R84 ;  /* 0x00000054550a723e */ /* 0x000fe400000010ff */
[----:B------:R-:W-:Y:S01]  /*bb40*/  F2FP.BF16.F32.PACK_AB R11, R87, R86 ;  /* 0x00000056570b723e */ /* 0x000fe200000010ff */
[--C-:B------:R-:W-:Y:S01]  /*bb50*/  IMAD.X R17, RZ, RZ, R155.reuse, P4 ;  /* 0x000000ffff117224 */ /* 0x100fe200020e069b */
[----:B------:R-:W-:Y:S01]  /*bb60*/  MOV R7, R12 ;  /* 0x0000000c00077202 */ /* 0x000fe20000000f00 */
[--C-:B------:R-:W-:Y:S01]  /*bb70*/  IMAD.X R21, RZ, RZ, R155.reuse, P1 ;  /* 0x000000ffff157224 */ /* 0x100fe200008e069b */
[----:B------:R-:W-:Y:S01]  /*bb80*/  LOP3.LUT R152, R152, R153, RZ, 0x3c, !PT ;  /* 0x0000009998987212 */ /* 0x000fe200078e3cff */
[----:B------:R0:W-:Y:S01]  /*bb90*/  STSM.16.M88.4 [R5], R8 ;  /* 0x0000000805007844 */ /* 0x0001e20000000200 */
[----:B------:R-:W-:Y:S01]  /*bba0*/  LOP3.LUT R156, R156, R157, RZ, 0x3c, !PT ;  /* 0x0000009d9c9c7212 */ /* 0x000fe200078e3cff */
[--C-:B------:R-:W-:Y:S01]  /*bbb0*/  IMAD.X R153, RZ, RZ, R155.reuse, P0 ;  /* 0x000000ffff997224 */ /* 0x100fe200000e069b */
[----:B------:R-:W-:Y:S01]  /*bbc0*/  F2FP.BF16.F32.PACK_AB R12, R89, R88 ;  /* 0x00000058590c723e */ /* 0x000fe200000010ff */
[----:B------:R-:W-:Y:S01]  /*bbd0*/  IMAD.X R157, RZ, RZ, R155, P3 ;  /* 0x000000ffff9d7224 */ /* 0x000fe200018e069b */
[----:B------:R-:W-:Y:S01]  /*bbe0*/  F2FP.BF16.F32.PACK_AB R13, R91, R90 ;  /* 0x0000005a5b0d723e */ /* 0x000fe200000010ff */
[----:B------:R-:W1:Y:S01]  /*bbf0*/  LDC.64 R158, c[0x0][0xd00] ;  /* 0x00034000ff9e7b82 */ /* 0x000e620000000a00 */
[----:B------:R-:W-:-:S02]  /*bc00*/  F2FP.BF16.F32.PACK_AB R14, R93, R92 ;  /* 0x0000005c5d0e723e */ /* 0x000fc400000010ff */
[----:B------:R-:W-:Y:S02]  /*bc10*/  F2FP.BF16.F32.PACK_AB R15, R95, R94 ;  /* 0x0000005e5f0f723e */ /* 0x000fe400000010ff */
[----:B------:R-:W-:Y:S02]  /*bc20*/  MOV R2, R18 ;  /* 0x0000001200027202 */ /* 0x000fe40000000f00 */
[----:B------:R-:W-:Y:S01]  /*bc30*/  MOV R160, R16 ;  /* 0x0000001000a07202 */ /* 0x000fe20000000f00 */
[--C-:B0-----:R-:W-:Y:S02]  /*bc40*/  IMAD.X R5, RZ, RZ, R155.reuse, P2 ;  /* 0x000000ffff057224 */ /* 0x101fe400010e069b */
[----:B------:R-:W-:Y:S01]  /*bc50*/  IMAD.X R155, RZ, RZ, R155, P5 ;  /* 0x000000ffff9b7224 */ /* 0x000fe200028e069b */
[----:B------:R0:W-:Y:S01]  /*bc60*/  STSM.16.M88.4 [R7], R12 ;  /* 0x0000000c07007844 */ /* 0x0001e20000000200 */
[----:B------:R-:W-:Y:S02]  /*bc70*/  F2FP.BF16.F32.PACK_AB R16, R97, R96 ;  /* 0x000000606110723e */ /* 0x000fe400000010ff */
[----:B------:R-:W-:-:S02]  /*bc80*/  F2FP.BF16.F32.PACK_AB R17, R99, R98 ;  /* 0x000000626311723e */ /* 0x000fc400000010ff */
[----:B------:R-:W-:Y:S02]  /*bc90*/  F2FP.BF16.F32.PACK_AB R18, R101, R100 ;  /* 0x000000646512723e */ /* 0x000fe400000010ff */
[----:B------:R-:W-:Y:S02]  /*bca0*/  F2FP.BF16.F32.PACK_AB R19, R103, R102 ;  /* 0x000000666713723e */ /* 0x000fe400000010ff */
[----:B------:R-:W-:Y:S02]  /*bcb0*/  MOV R161, R154 ;  /* 0x0000009a00a17202 */ /* 0x000fe40000000f00 */
[----:B------:R-:W-:Y:S02]  /*bcc0*/  F2FP.BF16.F32.PACK_AB R154, R117, R116 ;  /* 0x00000074759a723e */ /* 0x000fe400000010ff */
[----:B------:R-:W-:Y:S02]  /*bcd0*/  F2FP.BF16.F32.PACK_AB R155, R119, R118 ;  /* 0x00000076779b723e */ /* 0x000fe400000010ff */
[----:B0-----:R-:W-:-:S02]  /*bce0*/  F2FP.BF16.F32.PACK_AB R12, R105, R104 ;  /* 0x00000068690c723e */ /* 0x001fc400000010ff */
[----:B------:R-:W-:Y:S02]  /*bcf0*/  F2FP.BF16.F32.PACK_AB R13, R107, R106 ;  /* 0x0000006a6b0d723e */ /* 0x000fe400000010ff */
[----:B------:R-:W-:Y:S02]  /*bd00*/  F2FP.BF16.F32.PACK_AB R14, R109, R108 ;  /* 0x0000006c6d0e723e */ /* 0x000fe400000010ff */
[----:B------:R-:W-:Y:S02]  /*bd10*/  F2FP.BF16.F32.PACK_AB R15, R111, R110 ;  /* 0x0000006e6f0f723e */ /* 0x000fe400000010ff */
[----:B------:R-:W-:Y:S02]  /*bd20*/  MOV R7, R152 ;  /* 0x0000009800077202 */ /* 0x000fe40000000f00 */
[----:B------:R-:W-:Y:S02]  /*bd30*/  F2FP.BF16.F32.PACK_AB R152, R113, R112 ;  /* 0x000000707198723e */ /* 0x000fe400000010ff */
[----:B------:R-:W-:Y:S01]  /*bd40*/  F2FP.BF16.F32.PACK_AB R153, R115, R114 ;  /* 0x000000727399723e */ /* 0x000fe200000010ff */
[----:B------:R0:W-:Y:S01]  /*bd50*/  STSM.16.M88.4 [R160], R16 ;  /* 0x00000010a0007844 */ /* 0x0001e20000000200 */
[----:B------:R-:W-:-:S02]  /*bd60*/  MOV R157, R156 ;  /* 0x0000009c009d7202 */ /* 0x000fc40000000f00 */
[----:B------:R-:W-:Y:S01]  /*bd70*/  F2FP.BF16.F32.PACK_AB R8, R121, R120 ;  /* 0x000000787908723e */ /* 0x000fe200000010ff */
[----:B------:R2:W-:Y:S01]  /*bd80*/  STSM.16.M88.4 [R2], R12 ;  /* 0x0000000c02007844 */ /* 0x0005e20000000200 */
[----:B------:R-:W-:Y:S02]  /*bd90*/  F2FP.BF16.F32.PACK_AB R9, R123, R122 ;  /* 0x0000007a7b09723e */ /* 0x000fe400000010ff */
[----:B------:R-:W-:Y:S02]  /*bda0*/  F2FP.BF16.F32.PACK_AB R10, R125, R124 ;  /* 0x0000007c7d0a723e */ /* 0x000fe400000010ff */
[----:B------:R-:W-:Y:S01]  /*bdb0*/  F2FP.BF16.F32.PACK_AB R11, R127, R126 ;  /* 0x0000007e7f0b723e */ /* 0x000fe200000010ff */
[----:B------:R4:W-:Y:S01]  /*bdc0*/  STSM.16.M88.4 [R161], R152 ;  /* 0x00000098a1007844 */ /* 0x0009e20000000200 */
[----:B------:R-:W-:Y:S02]  /*bdd0*/  MOV R156, R4 ;  /* 0x00000004009c7202 */ /* 0x000fe40000000f00 */
[----:B0-----:R-:W-:-:S02]  /*bde0*/  MOV R160, R20 ;  /* 0x0000001400a07202 */ /* 0x001fc40000000f00 */
[----:B------:R-:W-:Y:S01]  /*bdf0*/  F2FP.BF16.F32.PACK_AB R16, R137, R136 ;  /* 0x000000888910723e */ /* 0x000fe200000010ff */
[----:B------:R-:W0:Y:S01]  /*be00*/  LDC.64 R20, c[0x0][0xd00] ;  /* 0x00034000ff147b82 */ /* 0x000e220000000a00 */
[----:B--2---:R-:W-:Y:S02]  /*be10*/  F2FP.BF16.F32.PACK_AB R12, R129, R128 ;  /* 0x00000080810c723e */ /* 0x004fe400000010ff */
[----:B------:R-:W-:Y:S02]  /*be20*/  F2FP.BF16.F32.PACK_AB R13, R131, R130 ;  /* 0x00000082830d723e */ /* 0x000fe400000010ff */
[----:B------:R-:W-:Y:S02]  /*be30*/  F2FP.BF16.F32.PACK_AB R14, R133, R132 ;  /* 0x00000084850e723e */ /* 0x000fe400000010ff */
[----:B------:R-:W-:Y:S02]  /*be40*/  F2FP.BF16.F32.PACK_AB R15, R135, R134 ;  /* 0x00000086870f723e */ /* 0x000fe400000010ff */
[----:B------:R-:W-:-:S02]  /*be50*/  F2FP.BF16.F32.PACK_AB R17, R139, R138 ;  /* 0x0000008a8b11723e */ /* 0x000fc400000010ff */
[----:B------:R-:W-:Y:S02]  /*be60*/  F2FP.BF16.F32.PACK_AB R18, R141, R140 ;  /* 0x0000008c8d12723e */ /* 0x000fe400000010ff */
[----:B------:R-:W-:Y:S02]  /*be70*/  F2FP.BF16.F32.PACK_AB R19, R143, R142 ;  /* 0x0000008e8f13723e */ /* 0x000fe400000010ff */
[----:B----4-:R-:W-:Y:S02]  /*be80*/  F2FP.BF16.F32.PACK_AB R152, R145, R144 ;  /* 0x000000909198723e */ /* 0x010fe400000010ff */
        /* <DEDUP_REMOVED lines=8> */
[----:B-1----:R-:W-:-:S04]  /*bf10*/  ISETP.NE.U32.AND P0, PT, R158, RZ, PT ;  /* 0x000000ff9e00720c */ /* 0x002fc80003f05070 */
[----:B------:R-:W-:Y:S01]  /*bf20*/  ISETP.NE.AND.EX P0, PT, R159, RZ, PT, P0 ;  /* 0x000000ff9f00720c */ /* 0x000fe20003f05300 */
[----:B------:R-:W-:Y:S01]  /*bf30*/  IMAD.MOV.U32 R2, RZ, RZ, RZ ;  /* 0x000000ffff027224 */ /* 0x000fe200078e00ff */
[----:B------:R-:W-:Y:S01]  /*bf40*/  ISETP.NE.U32.AND P1, PT, RZ, UR10, PT ;  /* 0x0000000aff007c0c */ /* 0x000fe2000bf25070 */
[----:B0-----:R-:W-:Y:S01]  /*bf50*/  IMAD.WIDE R4, R212, 0x4, R20 ;  /* 0x00000004d4047825 */ /* 0x001fe200078e0214 */
[----:B--2---:R-:W0:Y:S02]  /*bf60*/  LDC R11, c[0x0][0xbd4] ;  /* 0x0002f500ff0b7b82 */ /* 0x004e240000000800 */
[----:B------:R-:W-:-:S06]  /*bf70*/  ISETP.NE.AND.EX P1, PT, RZ, UR11, PT, P1 ;  /* 0x0000000bff007c0c */ /* 0x000fcc000bf25310 */
[----:B----4-:R-:W1:Y:S01]  /*bf80*/  LDC.64 R14, c[0x0][0xca8] ;  /* 0x00032a00ff0e7b82 */ /* 0x010e620000000a00 */
[----:B------:R-:W2:Y:S06]  /*bf90*/  @P0 LDG.E R2, desc[UR36][R4.64] ;  /* 0x0000002404020981 */ /* 0x000eac000c1e1900 */
[----:B------:R-:W-:-:S04]  /*bfa0*/  @P1 LEA R8, P2, R212, UR10, 0x2 ;  /* 0x0000000ad4081c11 */ /* 0x000fc8000f8410ff */
[----:B------:R-:W-:Y:S01]  /*bfb0*/  @P1 LEA.HI.X R9, R212, UR11, R223, 0x2, P2 ;  /* 0x0000000bd4091c11 */ /* 0x000fe200090f14df */
[----:B------:R-:W-:Y:S01]  /*bfc0*/  IMAD.MOV.U32 R21, RZ, RZ, 0xab8 ;  /* 0x00000ab8ff157424 */ /* 0x000fe200078e00ff */
[----:B------:R-:W-:-:S03]  /*bfd0*/  ULDC UR11, c[0x0][0xce8] ;  /* 0x00033a00000b7ab9 */ /* 0x000fc60000000800 */
[----:B------:R4:W2:Y:S01]  /*bfe0*/  @P1 LDG.E R20, desc[UR36][R8.64] ;  /* 0x0000002408141981 */ /* 0x0008a2000c1e1900 */
[----:B------:R-:W-:-:S04]  /*bff0*/  ISETP.NE.AND P2, PT, R214, RZ, PT ;  /* 0x000000ffd600720c */ /* 0x000fc80003f45270 */
[----:B0-----:R-:W-:-:S04]  /*c000*/  SEL R11, R214, R11, P2 ;  /* 0x0000000bd60b7207 */ /* 0x001fc80001000000 */
[----:B------:R-:W-:-:S04]  /*c010*/  ISETP.GT.AND P3, PT, R11, 0x1, PT ;  /* 0x000000010b00780c */ /* 0x000fc80003f64270 */
[----:B------:R-:W-:-:S04]  /*c020*/  SEL R21, R21, 0xa78, P3 ;  /* 0x00000a7815157807 */ /* 0x000fc80001800000 */
[----:B------:R-:W3:Y:S01]  /*c030*/  LDC.64 R10, c[0x0][R21+0x220] ;  /* 0x00008800150a7b82 */ /* 0x000ee20000000a00 */
[----:B------:R-:W-:-:S07]  /*c040*/  ISETP.NE.U32.AND P2, PT, R158, RZ, PT ;  /* 0x000000ff9e00720c */ /* 0x000fce0003f45070 */
[----:B----4-:R-:W0:Y:S01]  /*c050*/  LDC.64 R8, c[0x0][R21+0x218] ;  /* 0x0000860015087b82 */ /* 0x010e220000000a00 */
[----:B------:R-:W-:Y:S01]  /*c060*/  ISETP.NE.AND.EX P2, PT, R159, RZ, PT, P2 ;  /* 0x000000ff9f00720c */ /* 0x000fe20003f45320 */
[----:B------:R-:W-:-:S03]  /*c070*/  UISETP.NE.AND UP0, UPT, UR11, 0x1, UPT ;  /* 0x000000010b00788c */ /* 0x000fc6000bf05270 */
[----:B------:R-:W-:-:S03]  /*c080*/  SEL R212, R212, RZ, !P2 ;  /* 0x000000ffd4d47207 */ /* 0x000fc60005000000 */
[----:B------:R-:W4:Y:S01]  /*c090*/  LDC.64 R12, c[0x0][R21+0x228] ;  /* 0x00008a00150c7b82 */ /* 0x000f220000000a00 */
[----:B------:R-:W-:Y:S02]  /*c0a0*/  PLOP3.LUT P4, PT, PT, PT, UP0, 0x80, 0x0 ;  /* 0x000000000000781c */ /* 0x000fe40003f8f008 */
[----:B------:R-:W-:Y:S01]  /*c0b0*/  SEL R223, R223, RZ, !P2 ;  /* 0x000000ffdfdf7207 */ /* 0x000fe20005000000 */
[----:B-----5:R-:W-:Y:S01]  /*c0c0*/  VIADD R18, R206, UR12 ;  /* 0x0000000cce127c36 */ /* 0x020fe20008000000 */
[----:B------:R-:W-:Y:S01]  /*c0d0*/  @UP0 ULDC UR8, c[0x0][0xcec] ;  /* 0x00033b0000080ab9 */ /* 0x000fe20000000800 */
[-C--:B---3--:R-:W-:Y:S02]  /*c0e0*/  IMAD R7, R11, R212.reuse, RZ ;  /* 0x000000d40b077224 */ /* 0x088fe400078e02ff */
[----:B-1----:R-:W1:Y:S01]  /*c0f0*/  @!P3 LDC R14, c[0x0][0xc50] ;  /* 0x00031400ff0ebb82 */ /* 0x002e620000000800 */
[----:B------:R-:W-:-:S04]  /*c100*/  IMAD.WIDE.U32 R16, R10, R212, RZ ;  /* 0x000000d40a107225 */ /* 0x000fc800078e00ff */
[----:B------:R-:W-:Y:S02]  /*c110*/  IMAD R223, R10, R223, R7 ;  /* 0x000000df0adf7224 */ /* 0x000fe400078e0207 */
[-C--:B0-----:R-:W-:Y:S01]  /*c120*/  IMAD.WIDE.U32 R10, R8, R213.reuse, RZ ;  /* 0x000000d5080a7225 */ /* 0x081fe200078e00ff */
[----:B------:R-:W0:Y:S03]  /*c130*/  @!P3 LDC R15, c[0x0][0xc54] ;  /* 0x00031500ff0fbb82 */ /* 0x000e260000000800 */
[----:B------:R-:W-:-:S05]  /*c140*/  IMAD R7, R9, R213, RZ ;  /* 0x000000d509077224 */ /* 0x000fca00078e02ff */
[----:B------:R3:W5:Y:S01]  /*c150*/  LDC.64 R8, c[0x0][R21+0x210] ;  /* 0x0000840015087b82 */ /* 0x0007620000000a00 */
[----:B------:R-:W-:Y:S01]  /*c160*/  IMAD.IADD R223, R17, 0x1, R223 ;  /* 0x0000000111df7824 */ /* 0x000fe200078e02df */
[----:B------:R-:W-:Y:S01]  /*c170*/  SEL R17, R162, RZ, P3 ;  /* 0x000000ffa2117207 */ /* 0x000fe20001800000 */
[----:B------:R-:W-:Y:S01]  /*c180*/  IMAD.MOV.U32 R19, RZ, RZ, R18 ;  /* 0x000000ffff137224 */ /* 0x000fe200078e0012 */
[----:B--2---:R-:W-:Y:S01]  /*c190*/  IADD3 R16, P2, P5, R16, R10, R2 ;  /* 0x0000000a10107210 */ /* 0x004fe20007d5e002 */
[----:B------:R-:W-:Y:S01]  /*c1a0*/  @P4 IMAD.HI.U32 R10, R18, UR8, RZ ;  /* 0x00000008120a4c27 */ /* 0x000fe2000f8e00ff */
[----:B------:R-:W-:-:S04]  /*c1b0*/  @UP0 ULDC UR8, c[0x0][0xcf0] ;  /* 0x00033c0000080ab9 */ /* 0x000fc80000000800 */
[----:B------:R-:W-:Y:S01]  /*c1c0*/  @P4 SHF.R.U32.HI R19, RZ, UR8, R10 ;  /* 0x00000008ff134c19 */ /* 0x000fe2000801160a */
[----:B------:R-:W-:Y:S01]  /*c1d0*/  IMAD.IADD R10, R11, 0x1, R7 ;  /* 0x000000010b0a7824 */ /* 0x000fe200078e0207 */
[----:B------:R-:W-:Y:S01]  /*c1e0*/  SHF.R.S32.HI R7, RZ, 0x1f, R2 ;  /* 0x0000001fff077819 */ /* 0x000fe20000011402 */
[-C--:B----4-:R-:W-:Y:S02]  /*c1f0*/  IMAD R11, R13, R17.reuse, RZ ;  /* 0x000000110d0b7224 */ /* 0x090fe400078e02ff */
[----:B------:R-:W-:Y:S01]  /*c200*/  IMAD.WIDE.U32 R12, R12, R17, RZ ;  /* 0x000000110c0c7225 */ /* 0x000fe200078e00ff */
[----:B------:R-:W-:-:S03]  /*c210*/  IADD3.X R17, R223, R10, R7, P2, P5 ;  /* 0x0000000adf117210 */ /* 0x000fc600017ea407 */
[----:B---3--:R-:W-:Y:S01]  /*c220*/  IMAD.MOV R21, RZ, RZ, -R19 ;  /* 0x000000ffff157224 */ /* 0x008fe200078e0a13 */
[----:B------:R-:W-:Y:S01]  /*c230*/  IADD3 R12, P2, P5, R19, R16, R12 ;  /* 0x00000010130c7210 */ /* 0x000fe20007d5e00c */
[----:B------:R-:W-:Y:S01]  /*c240*/  IMAD.IADD R13, R13, 0x1, R11 ;  /* 0x000000010d0d7824 */ /* 0x000fe200078e020b */
[----:B------:R-:W-:Y:S01]  /*c250*/  SHF.R.S32.HI R10, RZ, 0x1f, R19 ;  /* 0x0000001fff0a7819 */ /* 0x000fe20000011413 */
[----:B------:R-:W-:-:S03]  /*c260*/  IMAD R11, R21, UR11, R18 ;  /* 0x0000000b150b7c24 */ /* 0x000fc6000f8e0212 */
[----:B------:R-:W-:Y:S01]  /*c270*/  IADD3.X R13, R10, R17, R13, P2, P5 ;  /* 0x000000110a0d7210 */ /* 0x000fe200017ea40d */
[-C--:B-----5:R-:W-:Y:S01]  /*c280*/  IMAD R9, R9, R11.reuse, RZ ;  /* 0x0000000b09097224 */ /* 0x0a0fe200078e02ff */
[----:B------:R-:W-:Y:S01]  /*c290*/  SHF.R.S32.HI R17, RZ, 0x1f, R11 ;  /* 0x0000001fff117819 */ /* 0x000fe2000001140b */
[----:B------:R-:W-:-:S04]  /*c2a0*/  IMAD.WIDE.U32 R12, R8, R11, R12 ;  /* 0x0000000b080c7225 */ /* 0x000fc800078e000c */
[----:B------:R-:W-:Y:S01]  /*c2b0*/  IMAD R9, R8, R17, R9 ;  /* 0x0000001108097224 */ /* 0x000fe200078e0209 */
[----:B-1----:R-:W-:Y:S01]  /*c2c0*/  LEA R14, P2, R12, R14, 0x2 ;  /* 0x0000000e0c0e7211 */ /* 0x002fe200078410ff */
[----:B------:R-:W-:Y:S02]  /*c2d0*/  ULDC UR8, c[0x0][0xb88] ;  /* 0x0002e20000087ab9 */ /* 0x000fe40000000800 */
[----:B------:R-:W-:Y:S01]  /*c2e0*/  IMAD.IADD R8, R13, 0x1, R9 ;  /* 0x000000010d087824 */ /* 0x000fe200078e0209 */
[----:B------:R-:W-:-:S04]  /*c2f0*/  @P1 R2UR UR8, R20 ;  /* 0x00000000140812ca */ /* 0x000fc800000e0000 */
[----:B0-----:R-:W-:Y:S01]  /*c300*/  LEA.HI.X R15, R12, R15, R8, 0x2, P2 ;  /* 0x0000000f0c0f7211 */ /* 0x001fe200010f1408 */
[----:B------:R-:W-:Y:S10]  /*c310*/  @P1 BRA `(.L_x_14933) ;  /* 0x0000000000181947 */ /* 0x000ff40003800000 */
[----:B------:R-:W-:Y:S05]  /*c320*/  @!P0 BRA `(.L_x_14933) ;  /* 0x0000000000148947 */ /* 0x000fea0003800000 */
[----:B------:R-:W2:Y:S04]  /*c330*/  LDG.E R9, desc[UR36][R4.64] ;  /* 0x0000002404097981 */ /* 0x000ea8000c1e1900 */
[----:B------:R-:W3:Y:S01]  /*c340*/  LDG.E R8, desc[UR36][R4.64+0x4] ;  /* 0x0000042404087981 */ /* 0x000ee2000c1e1900 */
[----:B--2---:R-:W-:Y:S02]  /*c350*/  R2UR UR10, R9 ;  /* 0x00000000090a72ca */ /* 0x004fe400000e0000 */
[----:B---3--:R-:W-:-:S13]  /*c360*/  R2UR UR8, R8 ;  /* 0x00000000080872ca */ /* 0x008fda00000e0000 */
[----:B------:R-:W-:-:S12]  /*c370*/  UIADD3 UR8, -UR10, UR8, URZ ;  /* 0x000000080a087290 */ /* 0x000fd8000fffe13f */
.L_x_14933:
[----:B------:R-:W2:Y:S04]  /*c380*/  LDL R11, [R1+0x30] ;  /* 0x00003000010b7983 */ /* 0x000ea80000100800 */
[----:B------:R-:W3:Y:S01]  /*c390*/  LDL R10, [R1+0x2c] ;  /* 0x00002c00010a7983 */ /* 0x000ee20000100800 */
[----:B------:R-:W-:Y:S01]  /*c3a0*/  R2UR UR10, R204 ;  /* 0x00000000cc0a72ca */ /* 0x000fe200000e0000 */
[----:B------:R-:W-:Y:S02]  /*c3b0*/  UIMAD UR8, UR8, UR11, URZ ;  /* 0x0000000b080872a4 */ /* 0x000fe4000f8e023f */
[----:B------:R-:W-:Y:S04]  /*c3c0*/  SHFL.IDX PT, R4, R14, RZ, 0x1c1f ;  /* 0x001c1fff0e047589 */ /* 0x000fe800000e0000 */
[----:B------:R-:W0:Y:S04]  /*c3d0*/  SHFL.IDX PT, R5, R15, RZ, 0x1c1f ;  /* 0x001c1fff0f057589 */ /* 0x000e2800000e0000 */
[----:B------:R-:W-:Y:S04]  /*c3e0*/  SHFL.IDX PT, R8, R14, 0x1, 0x1c1f ;  /* 0x003c1f000e087f89 */ /* 0x000fe800000e0000 */
[----:B------:R-:W1:Y:S01]  /*c3f0*/  SHFL.IDX PT, R9, R15, 0x1, 0x1c1f ;  /* 0x003c1f000f097f89 */ /* 0x000e6200000e0000 */
[----:B--2---:R-:W-:Y:S01]  /*c400*/  VIADD R11, R11, UR10 ;  /* 0x0000000a0b0b7c36 */ /* 0x004fe20008000000 */
        /* <DEDUP_REMOVED lines=16> */
[----:B------:R-:W-:Y:S02]  /*c510*/  SHF.R.S32.HI R3, RZ, 0x3, R3 ;  /* 0x00000003ff037819 */ /* 0x000fe40000011403 */
[----:B------:R-:W-:Y:S01]  /*c520*/  IADD3 R20, R0, -R5, RZ ;  /* 0x8000000500147210 */ /* 0x000fe20007ffe0ff */
[----:B------:R-:W-:-:S04]  /*c530*/  IMAD.MOV.U32 R5, RZ, RZ, 0x2 ;  /* 0x00000002ff057424 */ /* 0x000fc800078e00ff */
        /* <DEDUP_REMOVED lines=34> */
[----:B------:R-:W-:Y:S02]  /*c760*/  LOP3.LUT R40, R41, 0x380, RZ, 0xc0, !PT ;  /* 0x0000038029287812 */ /* 0x000fe400078ec0ff */
        /* <DEDUP_REMOVED lines=60> */
[----:B------:R-:W-:Y:S01]  /*cb30*/  SHF.R.S32.HI R21, RZ, 0x1f, R212 ;  /* 0x0000001fff157819 */ /* 0x000fe200000114d4 */
[----:B------:R-:W-:-:S02]  /*cb40*/  VIADD R80, R3, UR12 ;  /* 0x0000000c03507c36 */ /* 0x000fc40008000000 */
[----:B------:R-:W5:Y:S04]  /*cb50*/  LD.E.128 R56, desc[UR36][R56.64] ;  /* 0x0000002438387980 */ /* 0x000f68000c101d00 */
[----:B------:R-:W5:Y:S01]  /*cb60*/  LD.E.128 R60, desc[UR36][R60.64] ;  /* 0x000000243c3c7980 */ /* 0x000f62000c101d00 */
[----:B0-----:R-:W-:Y:S01]  /*cb70*/  IMAD.WIDE.U32 R4, R2, UR6, RZ ;  /* 0x0000000602047c25 */ /* 0x001fe2000f8e00ff */
[----:B------:R-:W-:Y:S02]  /*cb80*/  ULDC.64 UR6, c[0x0][0xbe8] ;  /* 0x0002fa0000067ab9 */ /* 0x000fe40000000a00 */
[----:B------:R-:W5:Y:S01]  /*cb90*/  LD.E.128 R64, desc[UR36][R64.64] ;  /* 0x0000002440407980 */ /* 0x000f62000c101d00 */
[----:B------:R-:W-:Y:S02]  /*cba0*/  IMAD.IADD R5, R5, 0x1, R7 ;  /* 0x0000000105057824 */ /* 0x000fe400078e0207 */
[----:B------:R-:W-:Y:S01]  /*cbb0*/  IMAD R2, R20, 0x20, R3 ;  /* 0x0000002014027824 */ /* 0x000fe200078e0203 */
[----:B------:R-:W5:Y:S01]  /*cbc0*/  LD.E.128 R68, desc[UR36][R68.64] ;  /* 0x0000002444447980 */ /* 0x000f62000c101d00 */
[----:B------:R-:W-:-:S03]  /*cbd0*/  IMAD.WIDE.U32 R4, R213, UR6, R4 ;  /* 0x00000006d5047c25 */ /* 0x000fc6000f8e0004 */
[----:B------:R-:W5:Y:S01]  /*cbe0*/  LD.E.128 R72, desc[UR36][R72.64] ;  /* 0x0000002448487980 */ /* 0x000f62000c101d00 */
[----:B------:R-:W-:Y:S02]  /*cbf0*/  VIADD R20, R2, UR12 ;  /* 0x0000000c02147c36 */ /* 0x000fe40008000000 */
[----:B------:R-:W-:Y:S01]  /*cc00*/  IMAD R5, R213, UR7, R5 ;  /* 0x00000007d5057c24 */ /* 0x000fe2000f8e0205 */
[----:B------:R-:W-:Y:S01]  /*cc10*/  ULDC.64 UR6, c[0x0][0xbf0] ;  /* 0x0002fc0000067ab9 */ /* 0x000fe20000000a00 */
        /* <DEDUP_REMOVED lines=8> */
[----:B------:R-:W-:Y:S01]  /*cca0*/  IMAD R21, R21, UR6, RZ ;  /* 0x0000000615157c24 */ /* 0x000fe2000f8e02ff */
[----:B------:R-:W-:-:S02]  /*ccb0*/  MOV R7, R20 ;  /* 0x0000001400077202 */ /* 0x000fc40000000f00 */
[----:B------:R-:W-:Y:S01]  /*ccc0*/  @P4 SHF.R.U32.HI R7, RZ, UR10, R2 ;  /* 0x0000000aff074c19 */ /* 0x000fe20008011602 */
[C---:B------:R-:W-:Y:S02]  /*ccd0*/  IMAD R21, R212.reuse, UR7, R21 ;  /* 0x00000007d4157c24 */ /* 0x040fe4000f8e0215 */
[----:B------:R-:W-:Y:S01]  /*cce0*/  IMAD.WIDE.U32 R212, R212, UR6, R4 ;  /* 0x00000006d4d47c25 */ /* 0x000fe2000f8e0004 */
[----:B------:R-:W-:Y:S01]  /*ccf0*/  SHF.R.S32.HI R2, RZ, 0x1f, R7 ;  /* 0x0000001fff027819 */ /* 0x000fe20000011407 */
[----:B------:R-:W-:Y:S02]  /*cd00*/  ULDC.64 UR6, c[0x0][0xbe0] ;  /* 0x0002f80000067ab9 */ /* 0x000fe40000000a00 */
[----:B------:R-:W-:Y:S02]  /*cd10*/  IMAD.IADD R213, R213, 0x1, R21 ;  /* 0x00000001d5d57824 */ /* 0x000fe400078e0215 */
[----:B------:R-:W-:Y:S02]  /*cd20*/  IMAD.MOV R21, RZ, RZ, -R7 ;  /* 0x000000ffff157224 */ /* 0x000fe400078e0a07 */
[----:B------:R-:W-:-:S02]  /*cd30*/  IMAD R2, R2, UR6, RZ ;  /* 0x0000000602027c24 */ /* 0x000fc4000f8e02ff */
        /* <DEDUP_REMOVED lines=21> */
[----:B0-----:R-:W-:Y:S01]  /*ce90*/  SYNCS.ARRIVE.TRANS64.RED.A1T0 RZ, [UR6], RZ ;  /* 0x000000ffffff79a7 */ /* 0x001fe20008100406 */
[----:B------:R0:W1:Y:S01]  /*cea0*/  SHFL.IDX PT, R79, R7, RZ, 0x181f ;  /* 0x00181fff074f7589 */ /* 0x00006200000e0000 */
[----:B------:R-:W-:Y:S03]  /*ceb0*/  BSSY B1, `(.L_x_14935) ;  /* 0x000001a000017945 */ /* 0x000fe60003800000 */
[----:B------:R0:W2:Y:S01]  /*cec0*/  SHFL.IDX PT, R77, R78, RZ, 0x181f ;  /* 0x00181fff4e4d7589 */ /* 0x0000a200000e0000 */
        /* <DEDUP_REMOVED lines=24> */
.L_x_14936:
[----:B------:R-:W-:Y:S05]  /*d050*/  BSYNC B1 ;  /* 0x0000000000017941 */ /* 0x000fea0003800000 */
.L_x_14935:
        /* <DEDUP_REMOVED lines=21> */
.L_x_14938:
[----:B------:R-:W-:Y:S05]  /*d1b0*/  BSYNC B1 ;  /* 0x0000000000017941 */ /* 0x000fea0003800000 */
.L_x_14937:
        /* <DEDUP_REMOVED lines=21> */
.L_x_14940:
[----:B------:R-:W-:Y:S05]  /*d310*/  BSYNC B1 ;  /* 0x0000000000017941 */ /* 0x000fea0003800000 */
.L_x_14939:
        /* <DEDUP_REMOVED lines=24> */
.L_x_14934:
        /* <DEDUP_REMOVED lines=26> */
[C---:B------:R-:W-:Y:S02]  /*d640*/  IADD3 R160, R22.reuse, 0x90, RZ ;  /* 0x0000009016a07810 */ /* 0x040fe40007ffe0ff */
[----:B------:R-:W-:Y:S01]  /*d650*/  IMAD.MOV.U32 R3, RZ, RZ, R18 ;  /* 0x000000ffff037224 */ /* 0x000fe200078e0012 */
[----:B------:R-:W-:Y:S01]  /*d660*/  @P4 SHF.R.U32.HI R3, RZ, UR6, R0 ;  /* 0x00000006ff034c19 */ /* 0x000fe20008011600 */
[----:B------:R-:W-:Y:S01]  /*d670*/  IMAD.IADD R5, R5, 0x1, R7 ;  /* 0x0000000105057824 */ /* 0x000fe200078e0207 */
[----:B------:R-:W-:Y:S01]  /*d680*/  ULDC.64 UR6, c[0x0][0xc48] ;  /* 0x0003120000067ab9 */ /* 0x000fe20000000a00 */
[C---:B------:R-:W-:Y:S01]  /*d690*/  VIADD R157, R22.reuse, 0xa0 ;  /* 0x000000a0169d7836 */ /* 0x040fe20000000000 */
[--C-:B------:R-:W-:Y:S01]  /*d6a0*/  SHF.R.S32.HI R0, RZ, 0x1f, R3.reuse ;  /* 0x0000001fff007819 */ /* 0x100fe20000011403 */
[----:B------:R-:W-:Y:S01]  /*d6b0*/  IMAD.MOV R7, RZ, RZ, -R3 ;  /* 0x000000ffff077224 */ /* 0x000fe200078e0a03 */
[----:B------:R-:W-:Y:S01]  /*d6c0*/  IADD3 R182, R22, 0x38, RZ ;  /* 0x0000003816b67810 */ /* 0x000fe20007ffe0ff */
[----:B------:R-:W-:Y:S01]  /*d6d0*/  IMAD.WIDE.U32 R4, R162, UR6, R4 ;  /* 0x00000006a2047c25 */ /* 0x000fe2000f8e0004 */
[----:B------:R-:W-:-:S03]  /*d6e0*/  SHF.R.S32.HI R157, RZ, 0x1f, R157 ;  /* 0x0000001fff9d7819 */ /* 0x000fc6000001149d */
[----:B------:R-:W-:Y:S01]  /*d6f0*/  IMAD R7, R7, UR11, R18 ;  /* 0x0000000b07077c24 */ /* 0x000fe2000f8e0212 */
        /* <DEDUP_REMOVED lines=14> */
[C---:B------:R-:W-:Y:S02]  /*d7e0*/  VIADD R159, R22.reuse, 0x98 ;  /* 0x00000098169f7836 */ /* 0x040fe40000000000 */
[----:B------:R-:W-:Y:S01]  /*d7f0*/  VIADD R161, R22, 0x90 ;  /* 0x0000009016a17836 */ /* 0x000fe20000000000 */
        /* <DEDUP_REMOVED lines=56> */
[----:B------:R-:W-:Y:S01]  /*db80*/  VIADD R193, R22, 0x8 ;  /* 0x0000000816c17836 */ /* 0x000fe20000000000 */
[----:B012---:R-:W-:Y:S06]  /*db90*/  @P2 BRA `(.L_x_14943) ;  /* 0x0000000800242947 */ /* 0x007fec0003800000 */
[----:B------:R-:W-:Y:S01]  /*dba0*/  ULDC UR6, c[0x0][0xbc8] ;  /* 0x0002f20000067ab9 */ /* 0x000fe20000000800 */
[C---:B------:R-:W-:Y:S01]  /*dbb0*/  VIADD R17, R22.reuse, 0xe0 ;  /* 0x000000e016117836 */ /* 0x040fe20000000000 */
[----:B------:R-:W-:Y:S01]  /*dbc0*/  ISETP.GE.AND P2, PT, R193, UR6, PT ;  /* 0x00000006c1007c0c */ /* 0x000fe2000bf46270 */
[C---:B------:R-:W-:Y:S01]  /*dbd0*/  VIADD R21, R22.reuse, 0xe8 ;  /* 0x000000e816157836 */ /* 0x040fe20000000000 */
[C---:B------:R-:W-:Y:S01]  /*dbe0*/  ISETP.GE.AND P3, PT, R22.reuse, UR6, PT ;  /* 0x0000000616007c0c */ /* 0x040fe2000bf66270 */
[----:B------:R-:W-:Y:S01]  /*dbf0*/  VIADD R19, R22, 0xf0 ;  /* 0x000000f016137836 */ /* 0x000fe20000000000 */
[----:B------:R-:W-:Y:S02]  /*dc00*/  ISETP.GE.AND P1, PT, R191, UR6, PT ;  /* 0x00000006bf007c0c */ /* 0x000fe4000bf26270 */
[----:B------:R-:W-:-:S07]  /*dc10*/  ISETP.GE.AND P4, PT, R189, UR6, PT ;  /* 0x00000006bd007c0c */ /* 0x000fce000bf86270 */
[C---:B------:R-:W-:Y:S02]  /*dc20*/  @!P2 LEA R8, P5, R193.reuse, R2, 0x2 ;  /* 0x00000002c108a211 */ /* 0x040fe400078a10ff */
[----:B------:R-:W-:Y:S02]  /*dc30*/  @!P3 IMAD.WIDE R4, R22, 0x4, R2 ;  /* 0x000000041604b825 */ /* 0x000fe400078e0202 */
[----:B------:R-:W-:-:S03]  /*dc40*/  @!P2 LEA.HI.X R9, R193, R3, R194, 0x2, P5 ;  /* 0x00000003c109a211 */ /* 0x000fc600028f14c2 */
        /* <DEDUP_REMOVED lines=69> */
[-C--:B------:R-:W-:Y:S02]  /*e0a0*/  @!P1 LEA.HI.X R5, R160, R3.reuse, R161, 0x2, P6 ;  /* 0x00000003a0059211 */ /* 0x080fe400030f14a1 */
[-C--:B-1----:R-:W-:Y:S02]  /*e0b0*/  @!P4 LEA R8, P5, R158, R2.reuse, 0x2 ;  /* 0x000000029e08c211 */ /* 0x082fe400078a10ff */
[-C--:B------:R-:W-:Y:S01]  /*e0c0*/  @!P3 LEA R10, P6, R156, R2.reuse, 0x2 ;  /* 0x000000029c0ab211 */ /* 0x080fe200078c10ff */
[----:B------:R0:W-:Y:S01]  /*e0d0*/  @!P1 ST.E.64 desc[UR36][R4.64], R96 ;  /* 0x0000006004009985 */ /* 0x0001e2000c101b24 */
[----:B------:R-:W-:Y:S02]  /*e0e0*/  @!P4 LEA.HI.X R9, R158, R3, R159, 0x2, P5 ;  /* 0x000000039e09c211 */ /* 0x000fe400028f149f */
[----:B------:R-:W-:Y:S02]  /*e0f0*/  ISETP.GE.AND P1, PT, R228, UR6, PT ;  /* 0x00000006e4007c0c */ /* 0x000fe4000bf26270 */
[----:B------:R-:W-:Y:S01]  /*e100*/  @!P2 LEA R12, P5, R229, R2, 0x2 ;  /* 0x00000002e50ca211 */ /* 0x000fe200078a10ff */
[----:B------:R1:W-:Y:S01]  /*e110*/  @!P4 ST.E.64 desc[UR36][R8.64], R100 ;  /* 0x000000640800c985 */ /* 0x0003e2000c101b24 */
[----:B------:R-:W-:-:S02]  /*e120*/  ISETP.GE.AND P4, PT, R227, UR6, PT ;  /* 0x00000006e3007c0c */ /* 0x000fc4000bf86270 */
[-C--:B------:R-:W-:Y:S02]  /*e130*/  @!P3 LEA.HI.X R11, R156, R3.reuse, R157, 0x2, P6 ;  /* 0x000000039c0bb211 */ /* 0x080fe400030f149d */
[----:B------:R-:W-:-:S03]  /*e140*/  @!P2 LEA.HI.X R13, R229, R3, R155, 0x2, P5 ;  /* 0x00000003e50da211 */ /* 0x000fc600028f149b */
[----:B------:R2:W-:Y:S01]  /*e150*/  @!P3 ST.E.64 desc[UR36][R10.64], R104 ;  /* 0x000000680a00b985 */ /* 0x0005e2000c101b24 */
[----:B------:R-:W-:Y:S02]  /*e160*/  ISETP.GE.AND P3, PT, R226, UR6, PT ;  /* 0x00000006e2007c0c */ /* 0x000fe4000bf66270 */
[CC--:B------:R-:W-:Y:S01]  /*e170*/  @!P1 LEA R14, P6, R228.reuse, R2.reuse, 0x2 ;  /* 0x00000002e40e9211 */ /* 0x0c0fe200078c10ff */
[----:B------:R-:W-:Y:S01]  /*e180*/  @!P2 ST.E.64 desc[UR36][R12.64], R108 ;  /* 0x0000006c0c00a985 */ /* 0x000fe2000c101b24 */
[----:B------:R-:W-:Y:S02]  /*e190*/  ISETP.GE.AND P2, PT, R225, UR6, PT ;  /* 0x00000006e1007c0c */ /* 0x000fe4000bf46270 */
[----:B------:R-:W-:Y:S02]  /*e1a0*/  @!P1 LEA.HI.X R15, R228, R3, R154, 0x2, P6 ;  /* 0x00000003e40f9211 */ /* 0x000fe400030f149a */
[----:B0-----:R-:W-:-:S03]  /*e1b0*/  @!P4 LEA R4, P5, R227, R2, 0x2 ;  /* 0x00000002e304c211 */ /* 0x001fc600078a10ff */
[----:B------:R0:W-:Y:S01]  /*e1c0*/  @!P1 ST.E.64 desc[UR36][R14.64], R112 ;  /* 0x000000700e009985 */ /* 0x0001e2000c101b24 */
[-C--:B------:R-:W-:Y:S02]  /*e1d0*/  @!P4 LEA.HI.X R5, R227, R3.reuse, R153, 0x2, P5 ;  /* 0x00000003e305c211 */ /* 0x080fe400028f1499 */
[----:B------:R-:W-:Y:S02]  /*e1e0*/  ISETP.GE.AND P1, PT, R224, UR6, PT ;  /* 0x00000006e0007c0c */ /* 0x000fe4000bf26270 */
[CC--:B-1----:R-:W-:Y:S01]  /*e1f0*/  @!P3 LEA R8, P6, R226.reuse, R2.reuse, 0x2 ;  /* 0x00000002e208b211 */ /* 0x0c2fe200078c10ff */
[----:B------:R1:W-:Y:S01]  /*e200*/  @!P4 ST.E.64 desc[UR36][R4.64], R116 ;  /* 0x000000740400c985 */ /* 0x0003e2000c101b24 */
[C---:B--2---:R-:W-:Y:S02]  /*e210*/  @!P2 LEA R10, P4, R225.reuse, R2, 0x2 ;  /* 0x00000002e10aa211 */ /* 0x044fe400078810ff */
[-C--:B------:R-:W-:Y:S02]  /*e220*/  @!P3 LEA.HI.X R9, R226, R3.reuse, R152, 0x2, P6 ;  /* 0x00000003e209b211 */ /* 0x080fe400030f1498 */
[----:B------:R-:W-:-:S02]  /*e230*/  @!P2 LEA.HI.X R11, R225, R3, R20, 0x2, P4 ;  /* 0x00000003e10ba211 */ /* 0x000fc400020f1414 */
[----:B------:R-:W-:Y:S01]  /*e240*/  ISETP.GE.AND P4, PT, R222, UR6, PT ;  /* 0x00000006de007c0c */ /* 0x000fe2000bf86270 */
[----:B------:R2:W-:Y:S01]  /*e250*/  @!P3 ST.E.64 desc[UR36][R8.64], R120 ;  /* 0x000000780800b985 */ /* 0x0005e2000c101b24 */
[----:B------:R-:W-:Y:S01]  /*e260*/  ISETP.GE.AND P3, PT, R17, UR6, PT ;  /* 0x0000000611007c0c */ /* 0x000fe2000bf66270 */
[----:B0-----:R-:W-:Y:S01]  /*e270*/  VIADD R15, R22, 0xf8 ;  /* 0x000000f8160f7836 */ /* 0x001fe20000000000 */
[C---:B------:R-:W-:Y:S01]  /*e280*/  @!P1 LEA R12, P5, R224.reuse, R2, 0x2 ;  /* 0x00000002e00c9211 */ /* 0x040fe200078a10ff */
[----:B------:R0:W-:Y:S01]  /*e290*/  @!P2 ST.E.64 desc[UR36][R10.64], R124 ;  /* 0x0000007c0a00a985 */ /* 0x0001e2000c101b24 */
[----:B------:R-:W-:Y:S02]  /*e2a0*/  ISETP.GE.AND P2, PT, R21, UR6, PT ;  /* 0x0000000615007c0c */ /* 0x000fe4000bf46270 */
[----:B------:R-:W-:Y:S02]  /*e2b0*/  @!P1 LEA.HI.X R13, R224, R3, R18, 0x2, P5 ;  /* 0x00000003e00d9211 */ /* 0x000fe400028f1412 */
[----:B-1----:R-:W-:-:S02]  /*e2c0*/  SHF.R.S32.HI R5, RZ, 0x1f, R17 ;  /* 0x0000001fff057819 */ /* 0x002fc40000011411 */
[----:B------:R-:W-:Y:S01]  /*e2d0*/  SHF.R.S32.HI R14, RZ, 0x1f, R15 ;  /* 0x0000001fff0e7819 */ /* 0x000fe2000001140f */
[----:B------:R1:W-:Y:S01]  /*e2e0*/  @!P1 ST.E.64 desc[UR36][R12.64], R128 ;  /* 0x000000800c009985 */ /* 0x0003e2000c101b24 */
[----:B------:R-:W-:Y:S02]  /*e2f0*/  ISETP.GE.AND P1, PT, R19, UR6, PT ;  /* 0x0000000613007c0c */ /* 0x000fe4000bf26270 */
[----:B--2---:R-:W-:Y:S02]  /*e300*/  SHF.R.S32.HI R9, RZ, 0x1f, R222 ;  /* 0x0000001fff097819 */ /* 0x004fe400000114de */
[CC--:B------:R-:W-:Y:S02]  /*e310*/  @!P4 LEA R8, P5, R222.reuse, R2.reuse, 0x2 ;  /* 0x00000002de08c211 */ /* 0x0c0fe400078a10ff */
[----:B------:R-:W-:Y:S02]  /*e320*/  @!P3 LEA R4, P6, R17, R2, 0x2 ;  /* 0x000000021104b211 */ /* 0x000fe400078c10ff */
[----:B------:R-:W-:-:S02]  /*e330*/  @!P4 LEA.HI.X R9, R222, R3, R9, 0x2, P5 ;  /* 0x00000003de09c211 */ /* 0x000fc400028f1409 */
[----:B------:R-:W-:Y:S02]  /*e340*/  ISETP.GE.AND P5, PT, R15, UR6, PT ;  /* 0x000000060f007c0c */ /* 0x000fe4000bfa6270 */
[-C--:B------:R-:W-:Y:S01]  /*e350*/  @!P3 LEA.HI.X R5, R17, R3.reuse, R5, 0x2, P6 ;  /* 0x000000031105b211 */ /* 0x080fe200030f1405 */
[----:B------:R2:W-:Y:S01]  /*e360*/  @!P4 ST.E.64 desc[UR36][R8.64], R132 ;  /* 0x000000840800c985 */ /* 0x0005e2000c101b24 */
[----:B0-----:R-:W-:Y:S02]  /*e370*/  SHF.R.S32.HI R11, RZ, 0x1f, R21 ;  /* 0x0000001fff0b7819 */ /* 0x001fe40000011415 */
[C---:B------:R-:W-:Y:S01]  /*e380*/  @!P2 LEA R10, P6, R21.reuse, R2, 0x2 ;  /* 0x00000002150aa211 */ /* 0x040fe200078c10ff */
[----:B------:R2:W-:Y:S01]  /*e390*/  @!P3 ST.E.64 desc[UR36][R4.64], R136 ;  /* 0x000000880400b985 */ /* 0x0005e2000c101b24 */
[----:B-1----:R-:W-:Y:S02]  /*e3a0*/  SHF.R.S32.HI R13, RZ, 0x1f, R19 ;  /* 0x0000001fff0d7819 */ /* 0x002fe40000011413 */
[----:B------:R-:W-:-:S02]  /*e3b0*/  @!P2 LEA.HI.X R11, R21, R3, R11, 0x2, P6 ;  /* 0x00000003150ba211 */ /* 0x000fc400030f140b */
[----:B------:R-:W-:-:S03]  /*e3c0*/  @!P1 LEA R12, P6, R19, R2, 0x2 ;  /* 0x00000002130c9211 */ /* 0x000fc600078c10ff */
[----:B------:R2:W-:Y:S01]  /*e3d0*/  @!P2 ST.E.64 desc[UR36][R10.64], R140 ;  /* 0x0000008c0a00a985 */ /* 0x0005e2000c101b24 */
[----:B------:R-:W-:Y:S02]  /*e3e0*/  @!P1 LEA.HI.X R13, R19, R3, R13, 0x2, P6 ;  /* 0x00000003130d9211 */ /* 0x000fe400030f140d */
[----:B------:R-:W-:-:S03]  /*e3f0*/  @!P5 LEA R2, P6, R15, R2, 0x2 ;  /* 0x000000020f02d211 */ /* 0x000fc600078c10ff */
[----:B------:R2:W-:Y:S01]  /*e400*/  @!P1 ST.E.64 desc[UR36][R12.64], R144 ;  /* 0x000000900c009985 */ /* 0x0005e2000c101b24 */
[----:B------:R-:W-:-:S05]  /*e410*/  @!P5 LEA.HI.X R3, R15, R3, R14, 0x2, P6 ;  /* 0x000000030f03d211 */ /* 0x000fca00030f140e */
[----:B------:R2:W-:Y:S04]  /*e420*/  @!P5 ST.E.64 desc[UR36][R2.64], R148 ;  /* 0x000000940200d985 */ /* 0x0005e8000c101b24 */
.L_x_14943:
[----:B------:R-:W-:Y:S05]  /*e430*/  BSYNC B1 ;  /* 0x0000000000017941 */ /* 0x000fea0003800000 */
.L_x_14942:
[----:B--2---:R0:W1:Y:S04]  /*e440*/  SHFL.IDX PT, R3, R7, 0x1, 0x1c1f ;  /* 0x003c1f0007037f89 */ /* 0x00406800000e0000 */
[----:B------:R0:W2:Y:S01]  /*e450*/  SHFL.IDX PT, R2, R0, 0x1, 0x1c1f ;  /* 0x003c1f0000027f89 */ /* 0x0000a200000e0000 */
[----:B------:R-:W-:Y:S05]  /*e460*/  @P0 BRA `(.L_x_14941) ;  /* 0x0000001400d00947 */ /* 0x000fea0003800000 */
[----:B------:R-:W-:Y:S01]  /*e470*/  ULDC UR6, c[0x0][0xbc8] ;  /* 0x0002f20000067ab9 */ /* 0x000fe20000000800 */
[C---:B------:R-:W-:Y:S01]  /*e480*/  VIADD R21, R22.reuse, 0xe0 ;  /* 0x000000e016157836 */ /* 0x040fe20000000000 */
[----:B------:R-:W-:Y:S01]  /*e490*/  ISETP.GE.AND P5, PT, R193, UR6, PT ;  /* 0x00000006c1007c0c */ /* 0x000fe2000bfa6270 */
[C---:B0-----:R-:W-:Y:S01]  /*e4a0*/  VIADD R7, R22.reuse, 0xe8 ;  /* 0x000000e816077836 */ /* 0x041fe20000000000 */
[----:B------:R-:W-:Y:S02]  /*e4b0*/  ISETP.GE.AND P4, PT, R22, UR6, PT ;  /* 0x0000000616007c0c */ /* 0x000fe4000bf86270 */
[----:B------:R-:W-:Y:S02]  /*e4c0*/  ISETP.GE.AND P2, PT, R191, UR6, PT ;  /* 0x00000006bf007c0c */ /* 0x000fe4000bf46270 */
[----:B------:R-:W-:Y:S02]  /*e4d0*/  ISETP.GE.AND P1, PT, R189, UR6, PT ;  /* 0x00000006bd007c0c */ /* 0x000fe4000bf26270 */
[----:B------:R-:W-:-:S02]  /*e4e0*/  ISETP.GE.AND P0, PT, R187, UR6, PT ;  /* 0x00000006bb007c0c */ /* 0x000fc4000bf06270 */
[----:B------:R-:W-:Y:S02]  /*e4f0*/  SHF.R.S32.HI R19, RZ, 0x1f, R222 ;  /* 0x0000001fff137819 */ /* 0x000fe400000114de */
[----:B------:R-:W-:Y:S02]  /*e500*/  SHF.R.S32.HI R0, RZ, 0x1f, R21 ;  /* 0x0000001fff007819 */ /* 0x000fe40000011415 */
[-C--:B--2---:R-:W-:Y:S01]  /*e510*/  @!P5 LEA R8, P3, R193, R2.reuse, 0x2 ;  /* 0x00000002c108d211 */ /* 0x084fe200078610ff */
[----:B-1----:R-:W-:Y:S02]  /*e520*/  @!P4 IMAD.WIDE R4, R22, 0x4, R2 ;  /* 0x000000041604c825 */ /* 0x002fe400078e0202 */
[----:B------:R-:W-:Y:S02]  /*e530*/  @!P2 LEA R10, P6, R191, R2, 0x2 ;  /* 0x00000002bf0aa211 */ /* 0x000fe400078c10ff */
[----:B------:R-:W-:Y:S01]  /*e540*/  @!P5 LEA.HI.X R9, R193, R3, R194, 0x2, P3 ;  /* 0x00000003c109d211 */ /* 0x000fe200018f14c2 */
[----:B------:R0:W-:Y:S01]  /*e550*/  @!P4 ST.E.64 desc[UR36][R4.64], R26 ;  /* 0x0000001a0400c985 */ /* 0x0001e2000c101b24 */
[----:B------:R-:W-:-:S02]  /*e560*/  ISETP.GE.AND P3, PT, R16, UR6, PT ;  /* 0x0000000610007c0c */ /* 0x000fc4000bf66270 */
[-C--:B------:R-:W-:Y:S01]  /*e570*/  @!P2 LEA.HI.X R11, R191, R3.reuse, R192, 0x2, P6 ;  /* 0x00000003bf0ba211 */ /* 0x080fe200030f14c0 */
[----:B------:R1:W-:Y:S01]  /*e580*/  @!P5 ST.E.64 desc[UR36][R8.64], R30 ;  /* 0x0000001e0800d985 */ /* 0x0003e2000c101b24 */
[-C--:B------:R-:W-:Y:S02]  /*e590*/  @!P1 LEA R12, P5, R189, R2.reuse, 0x2 ;  /* 0x00000002bd0c9211 */ /* 0x080fe400078a10ff */
[----:B------:R-:W-:Y:S01]  /*e5a0*/  ISETP.GE.AND P4, PT, R184, UR6, PT ;  /* 0x00000006b8007c0c */ /* 0x000fe2000bf86270 */
[----:B------:R2:W-:Y:S01]  /*e5b0*/  @!P2 ST.E.64 desc[UR36][R10.64], R34 ;  /* 0x000000220a00a985 */ /* 0x0005e2000c101b24 */
[----:B------:R-:W-:Y:S02]  /*e5c0*/  @!P0 LEA R14, P6, R187, R2, 0x2 ;  /* 0x00000002bb0e8211 */ /* 0x000fe400078c10ff */
[----:B------:R-:W-:Y:S02]  /*e5d0*/  @!P1 LEA.HI.X R13, R189, R3, R190, 0x2, P5 ;  /* 0x00000003bd0d9211 */ /* 0x000fe400028f14be */
[----:B------:R-:W-:-:S02]  /*e5e0*/  ISETP.GE.AND P5, PT, R182, UR6, PT ;  /* 0x00000006b6007c0c */ /* 0x000fc4000bfa6270 */
[-C--:B------:R-:W-:Y:S01]  /*e5f0*/  @!P0 LEA.HI.X R15, R187, R3.reuse, R188, 0x2, P6 ;  /* 0x00000003bb0f8211 */ /* 0x080fe200030f14bc */
[----:B------:R3:W-:Y:S01]  /*e600*/  @!P1 ST.E.64 desc[UR36][R12.64], R38 ;  /* 0x000000260c009985 */ /* 0x0007e2000c101b24 */
[-C--:B0-----:R-:W-:Y:S02]  /*e610*/  @!P3 LEA R4, P6, R16, R2.reuse, 0x2 ;  /* 0x000000021004b211 */ /* 0x081fe400078c10ff */
[----:B------:R-:W-:Y:S01]  /*e620*/  ISETP.GE.AND P1, PT, R178, UR6, PT ;  /* 0x00000006b2007c0c */ /* 0x000fe2000bf26270 */
[----:B------:R0:W-:Y:S01]  /*e630*/  @!P0 ST.E.64 desc[UR36][R14.64], R42 ;  /* 0x0000002a0e008985 */ /* 0x0001e2000c101b24 */
[----:B------:R-:W-:Y:S02]  /*e640*/  ISETP.GE.AND P0, PT, R180, UR6, PT ;  /* 0x00000006b4007c0c */ /* 0x000fe4000bf06270 */
[----:B-1----:R-:W-:Y:S02]  /*e650*/  @!P4 LEA R8, P2, R184, R2, 0x2 ;  /* 0x00000002b808c211 */ /* 0x002fe400078410ff */
[----:B------:R-:W-:-:S02]  /*e660*/  @!P3 LEA.HI.X R5, R16, R3, R186, 0x2, P6 ;  /* 0x000000031005b211 */ /* 0x000fc400030f14ba */
[-C--:B------:R-:W-:Y:S02]  /*e670*/  @!P5 LEA R16, P6, R182, R2.reuse, 0x2 ;  /* 0x00000002b610d211 */ /* 0x080fe400078c10ff */
[-C--:B------:R-:W-:Y:S01]  /*e680*/  @!P4 LEA.HI.X R9, R184, R3.reuse, R185, 0x2, P2 ;  /* 0x00000003b809c211 */ /* 0x080fe200010f14b9 */
[----:B------:R1:W-:Y:S01]  /*e690*/  @!P3 ST.E.64 desc[UR36][R4.64], R46 ;  /* 0x0000002e0400b985 */ /* 0x0003e2000c101b24 */
[----:B------:R-:W-:Y:S02]  /*e6a0*/  ISETP.GE.AND P2, PT, R176, UR6, PT ;  /* 0x00000006b0007c0c */ /* 0x000fe4000bf46270 */
[----:B------:R-:W-:Y:S01]  /*e6b0*/  @!P5 LEA.HI.X R17, R182, R3, R183, 0x2, P6 ;  /* 0x00000003b611d211 */ /* 0x000fe200030f14b7 */
[----:B------:R4:W-:Y:S01]  /*e6c0*/  @!P4 ST.E.64 desc[UR36][R8.64], R50 ;  /* 0x000000320800c985 */ /* 0x0009e2000c101b24 */
[-C--:B--2---:R-:W-:Y:S02]  /*e6d0*/  @!P0 LEA R10, P4, R180, R2.reuse, 0x2 ;  /* 0x00000002b40a8211 */ /* 0x084fe400078810ff */
[----:B------:R-:W-:Y:S01]  /*e6e0*/  ISETP.GE.AND P3, PT, R174, UR6, PT ;  /* 0x00000006ae007c0c */ /* 0x000fe2000bf66270 */
[----:B------:R2:W-:Y:S01]  /*e6f0*/  @!P5 ST.E.64 desc[UR36][R16.64], R54 ;  /* 0x000000361000d985 */ /* 0x0005e2000c101b24 */
[----:B---3--:R-:W-:-:S02]  /*e700*/  @!P1 LEA R12, P5, R178, R2, 0x2 ;  /* 0x00000002b20c9211 */ /* 0x008fc400078a10ff */
[-C--:B------:R-:W-:Y:S02]  /*e710*/  @!P0 LEA.HI.X R11, R180, R3.reuse, R181, 0x2, P4 ;  /* 0x00000003b40b8211 */ /* 0x080fe400020f14b5 */
[----:B------:R-:W-:Y:S02]  /*e720*/  ISETP.GE.AND P4, PT, R172, UR6, PT ;  /* 0x00000006ac007c0c */ /* 0x000fe4000bf86270 */
[----:B------:R-:W-:Y:S01]  /*e730*/  @!P1 LEA.HI.X R13, R178, R3, R179, 0x2, P5 ;  /* 0x00000003b20d9211 */ /* 0x000fe200028f14b3 */
[----:B------:R-:W-:Y:S01]  /*e740*/  @!P0 ST.E.64 desc[UR36][R10.64], R58 ;  /* 0x0000003a0a008985 */ /* 0x000fe2000c101b24 */
[----:B------:R-:W-:Y:S02]  /*e750*/  ISETP.GE.AND P5, PT, R170, UR6, PT ;  /* 0x00000006aa007c0c */ /* 0x000fe4000bfa6270 */
[----:B0-----:R-:W-:Y:S01]  /*e760*/  @!P2 LEA R14, P6, R176, R2, 0x2 ;  /* 0x00000002b00ea211 */ /* 0x001fe200078c10ff */
[----:B------:R0:W-:Y:S01]  /*e770*/  @!P1 ST.E.64 desc[UR36][R12.64], R62 ;  /* 0x0000003e0c009985 */ /* 0x0001e2000c101b24 */
[----:B------:R-:W-:-:S02]  /*e780*/  ISETP.GE.AND P1, PT, R166, UR6, PT ;  /* 0x00000006a6007c0c */ /* 0x000fc4000bf26270 */
[-C--:B------:R-:W-:Y:S02]  /*e790*/  @!P2 LEA.HI.X R15, R176, R3.reuse, R177, 0x2, P6 ;  /* 0x00000003b00fa211 */ /* 0x080fe400030f14b1 */
[-C--:B-1----:R-:W-:Y:S02]  /*e7a0*/  @!P3 LEA R4, P6, R174, R2.reuse, 0x2 ;  /* 0x00000002ae04b211 */ /* 0x082fe400078c10ff */
[----:B------:R-:W-:Y:S01]  /*e7b0*/  ISETP.GE.AND P0, PT, R168, UR6, PT ;  /* 0x00000006a8007c0c */ /* 0x000fe2000bf06270 */
[----:B------:R1:W-:Y:S01]  /*e7c0*/  @!P2 ST.E.64 desc[UR36][R14.64], R66 ;  /* 0x000000420e00a985 */ /* 0x0003e2000c101b24 */
[-C--:B----4-:R-:W-:Y:S02]  /*e7d0*/  @!P4 LEA R8, P2, R172, R2.reuse, 0x2 ;  /* 0x00000002ac08c211 */ /* 0x090fe400078410ff */
[----:B------:R-:W-:Y:S02]  /*e7e0*/  @!P3 LEA.HI.X R5, R174, R3, R175, 0x2, P6 ;  /* 0x00000003ae05b211 */ /* 0x000fe400030f14af */
[----:B--2---:R-:W-:-:S02]  /*e7f0*/  @!P5 LEA R16, P6, R170, R2, 0x2 ;  /* 0x00000002aa10d211 */ /* 0x004fc400078c10ff */
[-C--:B------:R-:W-:Y:S01]  /*e800*/  @!P4 LEA.HI.X R9, R172, R3.reuse, R173, 0x2, P2 ;  /* 0x00000003ac09c211 */ /* 0x080fe200010f14ad */
[----:B------:R-:W-:Y:S01]  /*e810*/  @!P3 ST.E.64 desc[UR36][R4.64], R70 ;  /* 0x000000460400b985 */ /* 0x000fe2000c101b24 */
[----:B------:R-:W-:Y:S02]  /*e820*/  ISETP.GE.AND P2, PT, R164, UR6, PT ;  /* 0x00000006a4007c0c */ /* 0x000fe4000bf46270 */
[----:B------:R-:W-:Y:S01]  /*e830*/  @!P5 LEA.HI.X R17, R170, R3, R171, 0x2, P6 ;  /* 0x00000003aa11d211 */ /* 0x000fe200030f14ab */
[----:B------:R2:W-:Y:S01]  /*e840*/  @!P4 ST.E.64 desc[UR36][R8.64], R74 ;  /* 0x0000004a0800c985 */ /* 0x0005e2000c101b24 */
[-C--:B0-----:R-:W-:Y:S02]  /*e850*/  @!P1 LEA R12, P3, R166, R2.reuse, 0x2 ;  /* 0x00000002a60c9211 */ /* 0x081fe400078610ff */
[----:B------:R-:W-:Y:S01]  /*e860*/  @!P0 LEA R10, P6, R168, R2, 0x2 ;  /* 0x00000002a80a8211 */ /* 0x000fe200078c10ff */
[----:B------:R0:W-:Y:S01]  /*e870*/  @!P5 ST.E.64 desc[UR36][R16.64], R78 ;  /* 0x0000004e1000d985 */ /* 0x0001e2000c101b24 */
[----:B------:R-:W-:-:S02]  /*e880*/  ISETP.GE.AND P5, PT, R162, UR6, PT ;  /* 0x00000006a2007c0c */ /* 0x000fc4000bfa6270 */
[----:B------:R-:W-:Y:S02]  /*e890*/  ISETP.GE.AND P4, PT, R160, UR6, PT ;  /* 0x00000006a0007c0c */ /* 0x000fe4000bf86270 */
[-C--:B------:R-:W-:Y:S02]  /*e8a0*/  @!P1 LEA.HI.X R13, R166, R3.reuse, R167, 0x2, P3 ;  /* 0x00000003a60d9211 */ /* 0x080fe400018f14a7 */
        /* <DEDUP_REMOVED lines=45> */
[-C--:B-1----:R-:W-:Y:S02]  /*eb80*/  @!P0 LEA R14, P5, R222, R2.reuse, 0x2 ;  /* 0x00000002de0e8211 */ /* 0x082fe400078a10ff */
        /* <DEDUP_REMOVED lines=25> */
.L_x_14932:
[----:B------:R-:W0:Y:S01]  /*ed20*/  LDC.64 R4, c[0x0][0xd00] ;  /* 0x00034000ff047b82 */ /* 0x000e220000000a00 */
[----:B------:R-:W-:Y:S01]  /*ed30*/  ULDC.64 UR6, c[0x0][0xd08] ;  /* 0x0003420000067ab9 */ /* 0x000fe20000000a00 */
[----:B------:R-:W-:Y:S02]  /*ed40*/  MOV R7, RZ ;  /* 0x000000ff00077202 */ /* 0x000fe40000000f00 */
[----:B------:R-:W-:-:S04]  /*ed50*/  ISETP.NE.U32.AND P1, PT, RZ, UR6, PT ;  /* 0x00000006ff007c0c */ /* 0x000fc8000bf25070 */
[----:B------:R-:W1:Y:S01]  /*ed60*/  LDC.64 R2, c[0x0][0xd00] ;  /* 0x00034000ff027b82 */ /* 0x000e620000000a00 */
[----:B------:R-:W-:Y:S02]  /*ed70*/  ISETP.NE.AND.EX P1, PT, RZ, UR7, PT, P1 ;  /* 0x00000007ff007c0c */ /* 0x000fe4000bf25310 */
        /* <DEDUP_REMOVED lines=20> */
.L_x_14944:
[----:B------:R-:W-:Y:S01]  /*eec0*/  BSSY B1, `(.L_x_14945) ;  /* 0x0000039000017945 */ /* 0x000fe20003800000 */
[----:B------:R-:W-:Y:S02]  /*eed0*/  SEL R21, R212, RZ, !P0 ;  /* 0x000000ffd4157207 */ /* 0x000fe40004000000 */
[----:B------:R-:W-:Y:S02]  /*eee0*/  SEL R223, R223, RZ, !P0 ;  /* 0x000000ffdfdf7207 */ /* 0x000fe40004000000 */
[----:B-----5:R-:W-:Y:S01]  /*eef0*/  SHF.R.S32.HI R18, RZ, 0x1f, R7 ;  /* 0x0000001fff127819 */ /* 0x020fe20000011407 */
[----:B------:R-:W-:Y:S06]  /*ef00*/  @P3 BRA `(.L_x_14946) ;  /* 0x0000000000d03947 */ /* 0x000fec0003800000 */
        /* <DEDUP_REMOVED lines=8> */
[----:B------:R-:W2:Y:S01]  /*ef90*/  LDL.LU R24, [R1+0x24] ;  /* 0x0000240001187983 */ /* 0x000ea20000300800 */
[----:B------:R-:W-:Y:S01]  /*efa0*/  ISETP.NE.AND P1, PT, R29, 0x1, PT ;  /* 0x000000011d00780c */ /* 0x000fe20003f25270 */
[----:B------:R-:W-:Y:S01]  /*efb0*/  IMAD.MOV.U32 R16, RZ, RZ, 0xab8 ;  /* 0x00000ab8ff107424 */ /* 0x000fe200078e00ff */
[----:B------:R-:W-:Y:S01]  /*efc0*/  ISETP.GT.AND P0, PT, R214, 0x1, PT ;  /* 0x00000001d600780c */ /* 0x000fe20003f04270 */
[----:B------:R-:W0:Y:S01]  /*efd0*/  LDC.64 R26, c[0x0][0xca8] ;  /* 0x00032a00ff1a7b82 */ /* 0x000e220000000a00 */
[----:B------:R-:W-:Y:S02]  /*efe0*/  IMAD.MOV.U32 R15, RZ, RZ, R25 ;  /* 0x000000ffff0f7224 */ /* 0x000fe400078e0019 */
[----:B------:R-:W-:-:S05]  /*eff0*/  SEL R16, R16, 0xa78, P0 ;  /* 0x00000a7810107807 */ /* 0x000fca0000000000 */
[----:B------:R-:W1:Y:S08]  /*f000*/  LDC.64 R4, c[0x0][R16+0x220] ;  /* 0x0000880010047b82 */ /* 0x000e700000000a00 */
[----:B------:R-:W3:Y:S08]  /*f010*/  @P1 LDC R14, c[0x0][0xcec] ;  /* 0x00033b00ff0e1b82 */ /* 0x000ef00000000800 */
[----:B------:R-:W4:Y:S08]  /*f020*/  LDC.64 R2, c[0x0][R16+0x218] ;  /* 0x0000860010027b82 */ /* 0x000f300000000a00 */
[----:B------:R-:W5:Y:S01]  /*f030*/  @P1 LDC R19, c[0x0][0xcf0] ;  /* 0x00033c00ff131b82 */ /* 0x000f620000000800 */
[----:B-1----:R-:W-:-:S02]  /*f040*/  IMAD R5, R5, R21, RZ ;  /* 0x0000001505057224 */ /* 0x002fc400078e02ff */
[----:B------:R-:W-:-:S05]  /*f050*/  IMAD.WIDE.U32 R12, R4, R21, RZ ;  /* 0x00000015040c7225 */ /* 0x000fca00078e00ff */
[----:B------:R-:W1:Y:S01]  /*f060*/  LDC.64 R8, c[0x0][R16+0x228] ;  /* 0x00008a0010087b82 */ /* 0x000e620000000a00 */
[----:B---3--:R-:W-:-:S07]  /*f070*/  @P1 IMAD.HI.U32 R14, R25, R14, RZ ;  /* 0x0000000e190e1227 */ /* 0x008fce00078e00ff */
[----:B------:R-:W3:Y:S01]  /*f080*/  LDC.64 R10, c[0x0][R16+0x210] ;  /* 0x00008400100a7b82 */ /* 0x000ee20000000a00 */
[-C--:B----4-:R-:W-:Y:S02]  /*f090*/  IMAD R17, R3, R213.reuse, RZ ;  /* 0x000000d503117224 */ /* 0x090fe400078e02ff */
[----:B------:R-:W-:-:S04]  /*f0a0*/  IMAD.WIDE.U32 R2, R2, R213, RZ ;  /* 0x000000d502027225 */ /* 0x000fc800078e00ff */
[----:B------:R-:W-:Y:S01]  /*f0b0*/  IMAD.IADD R17, R3, 0x1, R17 ;  /* 0x0000000103117824 */ /* 0x000fe200078e0211 */
[----:B-----5:R-:W-:Y:S01]  /*f0c0*/  @P1 SHF.R.U32.HI R15, RZ, R19, R14 ;  /* 0x00000013ff0f1219 */ /* 0x020fe2000001160e */
[----:B------:R-:W-:Y:S01]  /*f0d0*/  IMAD R19, R4, R223, R5 ;  /* 0x000000df04137224 */ /* 0x000fe200078e0205 */
[----:B0-----:R-:W0:Y:S01]  /*f0e0*/  @!P0 LDC R26, c[0x0][0xc50] ;  /* 0x00031400ff1a8b82 */ /* 0x001e220000000800 */
[----:B------:R-:W-:Y:S02]  /*f0f0*/  IADD3 R4, P1, P3, R12, R2, R7 ;  /* 0x000000020c047210 */ /* 0x000fe40007b3e007 */
[----:B------:R-:W-:Y:S02]  /*f100*/  IMAD.IADD R19, R13, 0x1, R19 ;  /* 0x000000010d137824 */ /* 0x000fe400078e0213 */
[----:B------:R-:W-:-:S03]  /*f110*/  IMAD.MOV R12, RZ, RZ, -R15 ;  /* 0x000000ffff0c7224 */ /* 0x000fc600078e0a0f */
[----:B------:R-:W4:Y:S01]  /*f120*/  @!P0 LDC R27, c[0x0][0xc54] ;  /* 0x00031500ff1b8b82 */ /* 0x000f220000000800 */
[----:B--2---:R-:W-:-:S05]  /*f130*/  SEL R5, R24, RZ, P0 ;  /* 0x000000ff18057207 */ /* 0x004fca0000000000 */
[----:B-1----:R-:W-:Y:S01]  /*f140*/  IMAD.WIDE.U32 R2, R8, R5, RZ ;  /* 0x0000000508027225 */ /* 0x002fe200078e00ff */
[----:B------:R-:W-:-:S03]  /*f150*/  IADD3.X R8, R19, R17, R18, P1, P3 ;  /* 0x0000001113087210 */ /* 0x000fc60000fe6412 */
[----:B------:R-:W-:Y:S01]  /*f160*/  IMAD R9, R9, R5, RZ ;  /* 0x0000000509097224 */ /* 0x000fe200078e02ff */
[----:B------:R-:W-:Y:S01]  /*f170*/  IADD3 R2, P0, P1, R15, R4, R2 ;  /* 0x000000040f027210 */ /* 0x000fe2000791e002 */
[----:B------:R-:W-:Y:S01]  /*f180*/  IMAD R5, R29, R12, R25 ;  /* 0x0000000c1d057224 */ /* 0x000fe200078e0219 */
[----:B------:R-:W-:Y:S01]  /*f190*/  SHF.R.S32.HI R15, RZ, 0x1f, R15 ;  /* 0x0000001fff0f7819 */ /* 0x000fe2000001140f */
[----:B------:R-:W-:Y:S02]  /*f1a0*/  IMAD.IADD R9, R3, 0x1, R9 ;  /* 0x0000000103097824 */ /* 0x000fe400078e0209 */
[----:B---3--:R-:W-:-:S03]  /*f1b0*/  IMAD R4, R11, R5, RZ ;  /* 0x000000050b047224 */ /* 0x008fc600078e02ff */
[----:B------:R-:W-:Y:S02]  /*f1c0*/  IADD3.X R3, R15, R8, R9, P0, P1 ;  /* 0x000000080f037210 */ /* 0x000fe400007e2409 */
[----:B------:R-:W-:Y:S01]  /*f1d0*/  SHF.R.S32.HI R9, RZ, 0x1f, R5 ;  /* 0x0000001fff097819 */ /* 0x000fe20000011405 */
[----:B------:R-:W-:-:S04]  /*f1e0*/  IMAD.WIDE.U32 R2, R10, R5, R2 ;  /* 0x000000050a027225 */ /* 0x000fc800078e0002 */
[----:B------:R-:W-:Y:S01]  /*f1f0*/  IMAD R9, R10, R9, R4 ;  /* 0x000000090a097224 */ /* 0x000fe200078e0204 */
[----:B0-----:R-:W-:-:S03]  /*f200*/  LEA R4, P0, R2, R26, 0x2 ;  /* 0x0000001a02047211 */ /* 0x001fc600078010ff */
[----:B------:R-:W-:-:S05]  /*f210*/  IMAD.IADD R3, R3, 0x1, R9 ;  /* 0x0000000103037824 */ /* 0x000fca00078e0209 */
[----:B----4-:R-:W-:Y:S01]  /*f220*/  LEA.HI.X R5, R2, R27, R3, 0x2, P0 ;  /* 0x0000001b02057211 */ /* 0x010fe200000f1403 */
[----:B------:R-:W-:-:S05]  /*f230*/  IMAD.MOV.U32 R3, RZ, RZ, -0x800000 ;  /* 0xff800000ff037424 */ /* 0x000fca00078e00ff */
[----:B------:R0:W-:Y:S02]  /*f240*/  STG.E desc[UR36][R4.64], R3 ;  /* 0x0000000304007986 */ /* 0x0001e4000c101924 */
.L_x_14946:
[----:B------:R-:W-:Y:S05]  /*f250*/  BSYNC B1 ;  /* 0x0000000000017941 */ /* 0x000fea0003800000 */
.L_x_14945:
[----:B------:R-:W-:Y:S05]  /*f260*/  @P2 BRA `(.L_x_14941) ;  /* 0x0000000800502947 */ /* 0x000fea0003800000 */
[----:B------:R-:W1:Y:S01]  /*f270*/  LDC R11, c[0x0][0xce8] ;  /* 0x00033a00ff0b7b82 */ /* 0x000e620000000800 */
[----:B0-----:R-:W-:Y:S01]  /*f280*/  SHF.R.S32.HI R3, RZ, 0x1f, R20 ;  /* 0x0000001fff037819 */ /* 0x001fe20000011414 */
[----:B------:R-:W-:Y:S01]  /*f290*/  ULDC.64 UR6, c[0x0][0xba0] ;  /* 0x0002e80000067ab9 */ /* 0x000fe20000000a00 */
[----:B------:R-:W-:Y:S01]  /*f2a0*/  R2UR UR8, R204 ;  /* 0x00000000cc0872ca */ /* 0x000fe200000e0000 */
[----:B------:R-:W-:Y:S01]  /*f2b0*/  IMAD R2, R18, UR6, RZ ;  /* 0x0000000612027c24 */ /* 0x000fe2000f8e02ff */
[----:B------:R-:W-:Y:S01]  /*f2c0*/  LEA.HI R4, R3, R20, RZ, 0x3 ;  /* 0x0000001403047211 */ /* 0x000fe200078f18ff */
[----:B------:R-:W-:Y:S02]  /*f2d0*/  BSSY B1, `(.L_x_14947) ;  /* 0x000004b000017945 */ /* 0x000fe40003800000 */
[C---:B------:R-:W-:Y:S01]  /*f2e0*/  IMAD R5, R7.reuse, UR7, R2 ;  /* 0x0000000707057c24 */ /* 0x040fe2000f8e0202 */
[----:B------:R-:W-:Y:S01]  /*f2f0*/  LOP3.LUT R9, R4, 0xfffffff8, RZ, 0xc0, !PT ;  /* 0xfffffff804097812 */ /* 0x000fe200078ec0ff */
[----:B------:R-:W-:Y:S01]  /*f300*/  IMAD.WIDE.U32 R2, R7, UR6, RZ ;  /* 0x0000000607027c25 */ /* 0x000fe2000f8e00ff */
[----:B------:R-:W-:Y:S01]  /*f310*/  SHF.R.S32.HI R15, RZ, 0x3, R4 ;  /* 0x00000003ff0f7819 */ /* 0x000fe20000011404 */
[----:B------:R-:W-:-:S02]  /*f320*/  ULDC.64 UR6, c[0x0][0xbe8] ;  /* 0x0002fa0000067ab9 */ /* 0x000fc40000000a00 */
[----:B------:R-:W-:Y:S02]  /*f330*/  IMAD.IADD R20, R20, 0x1, -R9 ;  /* 0x0000000114147824 */ /* 0x000fe400078e0a09 */
[----:B------:R-:W-:Y:S02]  /*f340*/  IMAD.IADD R3, R3, 0x1, R5 ;  /* 0x0000000103037824 */ /* 0x000fe400078e0205 */
[----:B------:R-:W-:Y:S02]  /*f350*/  IMAD R4, R20, 0x20, R15 ;  /* 0x0000002014047824 */ /* 0x000fe400078e020f */
[----:B------:R-:W-:Y:S01]  /*f360*/  IMAD.WIDE.U32 R2, R213, UR6, R2 ;  /* 0x00000006d5027c25 */ /* 0x000fe2000f8e0002 */
[----:B-1----:R-:W-:-:S03]  /*f370*/  ISETP.NE.AND P0, PT, R11, 0x1, PT ;  /* 0x000000010b00780c */ /* 0x002fc60003f05270 */
[----:B------:R-:W-:Y:S02]  /*f380*/  VIADD R9, R4, UR8 ;  /* 0x0000000804097c36 */ /* 0x000fe40008000000 */
[----:B------:R-:W-:Y:S01]  /*f390*/  IMAD R3, R213, UR7, R3 ;  /* 0x00000007d5037c24 */ /* 0x000fe2000f8e0203 */
[----:B------:R-:W-:Y:S01]  /*f3a0*/  ULDC.64 UR6, c[0x0][0xbf0] ;  /* 0x0002fc0000067ab9 */ /* 0x000fe20000000a00 */
[----:B------:R-:W-:Y:S02]  /*f3b0*/  IMAD.MOV.U32 R5, RZ, RZ, R9 ;  /* 0x000000ffff057224 */ /* 0x000fe400078e0009 */
[----:B------:R-:W-:Y:S02]  /*f3c0*/  IMAD R7, R223, UR6, RZ ;  /* 0x00000006df077c24 */ /* 0x000fe4000f8e02ff */
[C---:B------:R-:W-:Y:S02]  /*f3d0*/  IMAD.WIDE.U32 R2, R21.reuse, UR6, R2 ;  /* 0x0000000615027c25 */ /* 0x040fe4000f8e0002 */
[----:B------:R-:W0:Y:S02]  /*f3e0*/  @P0 LDC R8, c[0x0][0xcec] ;  /* 0x00033b00ff080b82 */ /* 0x000e240000000800 */
[----:B------:R-:W-:Y:S01]  /*f3f0*/  IMAD R7, R21, UR7, R7 ;  /* 0x0000000715077c24 */ /* 0x000fe2000f8e0207 */
[----:B------:R-:W-:-:S03]  /*f400*/  ULDC.64 UR6, c[0x0][0xbe0] ;  /* 0x0002f80000067ab9 */ /* 0x000fc60000000a00 */
[----:B------:R-:W-:Y:S02]  /*f410*/  IMAD.IADD R3, R3, 0x1, R7 ;  /* 0x0000000103037824 */ /* 0x000fe400078e0207 */
[----:B------:R-:W1:Y:S01]  /*f420*/  @P0 LDC R13, c[0x0][0xcf0] ;  /* 0x00033c00ff0d0b82 */ /* 0x000e620000000800 */
[----:B0-----:R-:W-:-:S05]  /*f430*/  @P0 IMAD.HI.U32 R4, R9, R8, RZ ;  /* 0x0000000809040227 */ /* 0x001fca00078e00ff */
[----:B-1----:R-:W-:-:S04]  /*f440*/  @P0 SHF.R.U32.HI R5, RZ, R13, R4 ;  /* 0x0000000dff050219 */ /* 0x002fc80000011604 */
        /* <DEDUP_REMOVED lines=8> */
[----:B------:R-:W-:Y:S01]  /*f4d0*/  ULDC.64 UR6, c[0x0][0xbd8] ;  /* 0x0002f60000067ab9 */ /* 0x000fe20000000a00 */
[----:B------:R-:W-:Y:S01]  /*f4e0*/  IMAD R11, R0, R11, RZ ;  /* 0x0000000b000b7224 */ /* 0x000fe200078e02ff */
[----:B------:R-:W-:Y:S01]  /*f4f0*/  IADD3 R0, R8, 0x20, RZ ;  /* 0x0000002008007810 */ /* 0x000fe20007ffe0ff */
[----:B------:R-:W-:-:S02]  /*f500*/  IMAD.IADD R3, R3, 0x1, R9 ;  /* 0x0000000103037824 */ /* 0x000fc400078e0209 */
[----:B------:R-:W-:Y:S01]  /*f510*/  IMAD R4, R4, UR6, RZ ;  /* 0x0000000604047c24 */ /* 0x000fe2000f8e02ff */
[----:B------:R-:W-:Y:S01]  /*f520*/  ISETP.GE.AND P1, PT, R0, R11, PT ;  /* 0x0000000b0000720c */ /* 0x000fe20003f26270 */
[----:B------:R-:W-:-:S04]  /*f530*/  IMAD.WIDE.U32 R2, R7, UR6, R2 ;  /* 0x0000000607027c25 */ /* 0x000fc8000f8e0002 */
[----:B------:R-:W-:Y:S01]  /*f540*/  IMAD R5, R7, UR7, R4 ;  /* 0x0000000707057c24 */ /* 0x000fe2000f8e0204 */
[----:B------:R-:W-:Y:S01]  /*f550*/  ULDC.64 UR6, c[0x0][0xb80] ;  /* 0x0002e00000067ab9 */ /* 0x000fe20000000a00 */
[----:B------:R-:W-:Y:S02]  /*f560*/  VIADD R4, R8, 0x40 ;  /* 0x0000004008047836 */ /* 0x000fe40000000000 */
[----:B------:R-:W-:Y:S01]  /*f570*/  IMAD.IADD R3, R3, 0x1, R5 ;  /* 0x0000000103037824 */ /* 0x000fe200078e0205 */
[----:B------:R-:W-:Y:S01]  /*f580*/  LEA R5, P2, R2, UR6, 0x1 ;  /* 0x0000000602057c11 */ /* 0x000fe2000f8408ff */
[----:B------:R-:W-:Y:S01]  /*f590*/  IMAD.SHL.U32 R7, R20, 0x8, RZ ;  /* 0x0000000814077824 */ /* 0x000fe200078e00ff */
[-C--:B------:R-:W-:Y:S02]  /*f5a0*/  ISETP.GE.AND P0, PT, R4, R11.reuse, PT ;  /* 0x0000000b0400720c */ /* 0x080fe40003f06270 */
[----:B------:R-:W-:Y:S01]  /*f5b0*/  LEA.HI.X R4, R2, UR7, R3, 0x1, P2 ;  /* 0x0000000702047c11 */ /* 0x000fe200090f0c03 */
        /* <DEDUP_REMOVED lines=9> */
[----:B------:R-:W-:Y:S02]  /*f650*/  SHF.R.S32.HI R14, RZ, 0x1f, R15 ;  /* 0x0000001fff0e7819 */ /* 0x000fe4000001140f */
[----:B------:R-:W-:Y:S05]  /*f660*/  @P2 BRA `(.L_x_14948) ;  /* 0x0000000000442947 */ /* 0x000fea0003800000 */
        /* <DEDUP_REMOVED lines=17> */
.L_x_14948:
[----:B------:R-:W-:Y:S05]  /*f780*/  BSYNC B1 ;  /* 0x0000000000017941 */ /* 0x000fea0003800000 */
.L_x_14947:
        /* <DEDUP_REMOVED lines=21> */
.L_x_14950:
[----:B------:R-:W-:Y:S05]  /*f8e0*/  BSYNC B1 ;  /* 0x0000000000017941 */ /* 0x000fea0003800000 */
.L_x_14949:
        /* <DEDUP_REMOVED lines=21> */
.L_x_14952:
[----:B------:R-:W-:Y:S05]  /*fa40*/  BSYNC B1 ;  /* 0x0000000000017941 */ /* 0x000fea0003800000 */
.L_x_14951:
        /* <DEDUP_REMOVED lines=22> */
.L_x_14941:
[----:B------:R-:W-:Y:S05]  /*fbb0*/  BSYNC B0 ;  /* 0x0000000000007941 */ /* 0x000fea0003800000 */
.L_x_14931:
[----:B------:R-:W-:Y:S02]  /*fbc0*/  ULDC UR6, c[0x0][0xd3c] ;  /* 0x00034f0000067ab9 */ /* 0x000fe40000000800 */
[----:B------:R-:W-:-:S06]  /*fbd0*/  UISETP.GE.AND UP0, UPT, UR5, UR6, UPT ;  /* 0x000000060500728c */ /* 0x000fcc000bf06270 */
[----:B------:R-:W-:-:S13]  /*fbe0*/  PLOP3.LUT P0, PT, PT, PT, UP0, 0x80, 0x0 ;  /* 0x000000000000781c */ /* 0x000fda0003f0f008 */
[----:B------:R-:W-:Y:S05]  /*fbf0*/  @!P0 BRA `(.L_x_14953) ;  /* 0xffffff1400388947 */ /* 0x000fea000383ffff */
[----:B------:R-:W-:Y:S05]  /*fc00*/  EXIT ;  /* 0x000000000000794d */ /* 0x000fea0003800000 */
.L_x_14887:
        /* <DEDUP_REMOVED lines=16> */
.L_x_14954:
        /* <DEDUP_REMOVED lines=43> */
.L_x_14958:
        /* <DEDUP_REMOVED lines=35> */
.L_x_14956:
        /* <DEDUP_REMOVED lines=13> */
.L_x_14959:
        /* <DEDUP_REMOVED lines=41> */
[----:B------:R-:W-:Y:S01]  /*10550*/  IMAD.MOV.U32 R3, RZ, RZ, R8 ;  /* 0x000000ffff037224 */ /* 0x000fe200078e0008 */
[----:B------:R-:W-:-:S03]  /*10560*/  MOV R8, R12 ;  /* 0x0000000c00087202 */ /* 0x000fc60000000f00 */
        /* <DEDUP_REMOVED lines=19> */
.L_x_14960:
        /* <DEDUP_REMOVED lines=61> */
.L_x_14961:
[----:B------:R-:W-:-:S05]  /*10a70*/  LOP3.LUT R17, RZ, R2, RZ, 0x33, !PT ;  /* 0x00000002ff117212 */ /* 0x000fca00078e33ff */
[----:B------:R-:W-:Y:S01]  /*10a80*/  IMAD.IADD R17, R6, 0x1, R17 ;  /* 0x0000000106117824 */ /* 0x000fe200078e0211 */
[----:B------:R-:W-:Y:S06]  /*10a90*/  BRA `(.L_x_14962) ;  /* 0x0000000000147947 */ /* 0x000fec0003800000 */
.L_x_14957:
[----:B------:R-:W-:Y:S01]  /*10aa0*/  ULDC UR4, c[0x0][0xd3c] ;  /* 0x00034f0000047ab9 */ /* 0x000fe20000000800 */
[----:B------:R-:W-:Y:S02]  /*10ab0*/  IMAD.MOV.U32 R17, RZ, RZ, RZ ;  /* 0x000000ffff117224 */ /* 0x000fe400078e00ff */
[----:B------:R-:W-:Y:S02]  /*10ac0*/  IMAD.U32 R16, RZ, RZ, UR6 ;  /* 0x00000006ff107e24 */ /* 0x000fe4000f8e00ff */
[----:B------:R-:W-:Y:S02]  /*10ad0*/  IMAD.MOV.U32 R18, RZ, RZ, RZ ;  /* 0x000000ffff127224 */ /* 0x000fe400078e00ff */
[----:B------:R-:W-:-:S07]  /*10ae0*/  IMAD.U32 R19, RZ, RZ, UR4 ;  /* 0x00000004ff137e24 */ /* 0x000fce000f8e00ff */
.L_x_14962:
[----:B------:R-:W-:-:S13]  /*10af0*/  ISETP.NE.AND P0, PT, R7, RZ, PT ;  /* 0x000000ff0700720c */ /* 0x000fda0003f05270 */
[----:B------:R-:W0:Y:S01]  /*10b00*/  @!P0 S2R R3, SR_CgaCtaId ;  /* 0x0000000000038919 */ /* 0x000e220000008800 */
[----:B------:R-:W-:-:S04]  /*10b10*/  @!P0 MOV R2, 0x400 ;  /* 0x0000040000028802 */ /* 0x000fc80000000f00 */
[----:B0-----:R-:W-:-:S05]  /*10b20*/  @!P0 LEA R2, R3, R2, 0x18 ;  /* 0x0000000203028211 */ /* 0x001fca00078ec0ff */
[----:B------:R1:W-:Y:S01]  /*10b30*/  @!P0 STS.128 [R2+0x324d0], R16 ;  /* 0x0324d01002008388 */ /* 0x0003e20000000c00 */
[----:B------:R-:W-:Y:S06]  /*10b40*/  BAR.ARV 0x5, 0x180 ;  /* 0x0146000000007b1d */ /* 0x000fec0000002000 */
.L_x_14955:
        /* <DEDUP_REMOVED lines=31> */
.L_x_15032:
        /* <DEDUP_REMOVED lines=8> */
[----:B------:R-:W-:Y:S02]  /*10dc0*/  ISETP.NE.AND.EX P0, PT, RZ, UR5, PT, P0 ;  /* 0x00000005ff007c0c */ /* 0x000fe4000bf05300 */
[----:B0-----:R-:W-:Y:S02]  /*10dd0*/  MOV R35, RZ ;  /* 0x000000ff00237202 */ /* 0x001fe40000000f00 */
[----:B--2---:R-:W-:-:S09]  /*10de0*/  SHF.R.S32.HI R0, RZ, 0x1f, R34 ;  /* 0x0000001fff007819 */ /* 0x004fd20000011422 */
        /* <DEDUP_REMOVED lines=28> */
[----:B---3--:R-:W-:Y:S05]  /*10fb0*/  @P0 BRA `(.L_x_14964) ;  /* 0x0000000000200947 */ /* 0x008fea0003800000 */
        /* <DEDUP_REMOVED lines=8> */
.L_x_14964:
        /* <DEDUP_REMOVED lines=9> */
.L_x_14965:
        /* <DEDUP_REMOVED lines=9> */
.L_x_14966:
        /* <DEDUP_REMOVED lines=13> */
[----:B------:R-:W-:-:S04]  /*11230*/  VIADD R2, R25, 0x5f ;  /* 0x0000005f19027836 */ /* 0x000fc80000000000 */
[----:B------:R-:W-:Y:S01]  /*11240*/  IMAD.HI R2, R2, 0x2aaaaaab, RZ ;  /* 0x2aaaaaab02027827 */ /* 0x000fe200078e02ff */
[----:B---3--:R-:W-:-:S05]  /*11250*/  IADD3 R3, R25, 0x60, -R4 ;  /* 0x0000006019037810 */ /* 0x008fca0007ffe804 */
        /* <DEDUP_REMOVED lines=44> */
.L_x_14968:
[----:B------:R-:W-:Y:S05]  /*11520*/  BSYNC B0 ;  /* 0x0000000000007941 */ /* 0x000fea0003800000 */
.L_x_14967:
        /* <DEDUP_REMOVED lines=23> */
.L_x_14970:
        /* <DEDUP_REMOVED lines=8> */
[----:B------:R-:W-:Y:S01]  /*11720*/  MOV R4, UR6 ;  /* 0x0000000600047c02 */ /* 0x000fe20008000f00 */
[----:B------:R-:W-:Y:S01]  /*11730*/  IMAD.U32 R5, RZ, RZ, UR7 ;  /* 0x00000007ff057e24 */ /* 0x000fe2000f8e00ff */
        /* <DEDUP_REMOVED lines=10> */
.L_x_14973:
[----:B------:R-:W-:Y:S05]  /*117e0*/  BSYNC B6 ;  /* 0x0000000000067941 */ /* 0x000fea0003800000 */
.L_x_14972:
        /* <DEDUP_REMOVED lines=20> */
.L_x_14976:
        /* <DEDUP_REMOVED lines=15> */
.L_x_14975:
[----:B------:R-:W-:Y:S05]  /*11a20*/  BSYNC B6 ;  /* 0x0000000000067941 */ /* 0x000fea0003800000 */
.L_x_14974:
        /* <DEDUP_REMOVED lines=9> */
[----:B------:R3:W5:Y:S01]  /*11ac0*/  @P0 LDG.E R28, desc[UR36][R2.64] ;  /* 0x00000024021c0981 */ /* 0x000762000c1e1900 */
[----:B------:R-:W-:Y:S01]  /*11ad0*/  LOP3.LUT R23, R23, 0xfffffffe, RZ, 0xc0, !PT ;  /* 0xfffffffe17177812 */ /* 0x000fe200078ec0ff */
[----:B------:R-:W-:Y:S01]  /*11ae0*/  UMOV UR5, 0xffffffff ;  /* 0xffffffff00057882 */ /* 0x000fe20000000000 */
[----:B------:R-:W4:Y:S02]  /*11af0*/  S2R R21, SR_TID.X ;  /* 0x0000000000157919 */ /* 0x000f240000002100 */
[----:B------:R-:W-:Y:S01]  /*11b00*/  LOP3.LUT R23, R23, 0xffffffef, RZ, 0xc0, !PT ;  /* 0xffffffef17177812 */ /* 0x000fe200078ec0ff */
[----:B-1----:R-:W-:-:S05]  /*11b10*/  IMAD.SHL.U32 R20, R20, 0x8, RZ ;  /* 0x0000000814147824 */ /* 0x002fca00078e00ff */
[----:B------:R-:W-:-:S04]  /*11b20*/  LOP3.LUT R20, R20, 0x38, RZ, 0xc0, !PT ;  /* 0x0000003814147812 */ /* 0x000fc800078ec0ff */
[C---:B------:R-:W-:Y:S02]  /*11b30*/  LOP3.LUT R4, R20.reuse, 0x40, RZ, 0xfc, !PT ;  /* 0x0000004014047812 */ /* 0x040fe400078efcff */
[----:B------:R-:W-:Y:S02]  /*11b40*/  LOP3.LUT R20, R20, 0x80, RZ, 0xfc, !PT ;  /* 0x0000008014147812 */ /* 0x000fe400078efcff */
[----:B------:R-:W-:Y:S02]  /*11b50*/  ISETP.GE.AND P1, PT, R4, UR4, PT ;  /* 0x0000000404007c0c */ /* 0x000fe4000bf26270 */
[----:B------:R-:W-:Y:S02]  /*11b60*/  ISETP.GE.AND P0, PT, R20, UR4, PT ;  /* 0x0000000414007c0c */ /* 0x000fe4000bf06270 */
[----:B------:R-:W1:Y:S09]  /*11b70*/  S2R R20, SR_TID.X ;  /* 0x0000000000147919 */ /* 0x000e720000002100 */
[----:B------:R-:W-:Y:S01]  /*11b80*/  @P1 LOP3.LUT R23, R23, 0x10, RZ, 0xfc, !PT ;  /* 0x0000001017171812 */ /* 0x000fe200078efcff */
[----:B----4-:R-:W-:-:S05]  /*11b90*/  IMAD.SHL.U32 R21, R21, 0x8, RZ ;  /* 0x0000000815157824 */ /* 0x010fca00078e00ff */
[----:B------:R-:W-:-:S04]  /*11ba0*/  LOP3.LUT R21, R21, 0x38, RZ, 0xc0, !PT ;  /* 0x0000003815157812 */ /* 0x000fc800078ec0ff */
[C---:B------:R-:W-:Y:S02]  /*11bb0*/  ISETP.GE.AND P2, PT, R21.reuse, UR4, PT ;  /* 0x0000000415007c0c */ /* 0x040fe4000bf46270 */
[----:B------:R-:W-:Y:S02]  /*11bc0*/  LOP3.LUT R21, R21, 0xc0, RZ, 0xfc, !PT ;  /* 0x000000c015157812 */ /* 0x000fe400078efcff */
[----:B-1----:R-:W-:-:S09]  /*11bd0*/  LOP3.LUT R20, R20, 0x7f, RZ, 0xc0, !PT ;  /* 0x0000007f14147812 */ /* 0x002fd200078ec0ff */
[----:B------:R-:W-:Y:S02]  /*11be0*/  @P2 LOP3.LUT R23, R23, 0x1, RZ, 0xfc, !PT ;  /* 0x0000000117172812 */ /* 0x000fe400078efcff */
[----:B------:R-:W-:Y:S02]  /*11bf0*/  SHF.R.U32.HI R4, RZ, 0x3, R20 ;  /* 0x00000003ff047819 */ /* 0x000fe40000011614 */
[----:B------:R-:W1:Y:S01]  /*11c00*/  S2R R20, SR_TID.X ;  /* 0x0000000000147919 */ /* 0x000e620000002100 */
[----:B------:R-:W-:-:S04]  /*11c10*/  LOP3.LUT R23, R23, 0xfffffff7, RZ, 0xc0, !PT ;  /* 0xfffffff717177812 */ /* 0x000fc800078ec0ff */
[----:B------:R-:W-:Y:S02]  /*11c20*/  @P0 LOP3.LUT R23, R23, 0x8, RZ, 0xfc, !PT ;  /* 0x0000000817170812 */ /* 0x000fe400078efcff */
[----:B------:R-:W-:Y:S02]  /*11c30*/  ISETP.GE.AND P0, PT, R21, UR4, PT ;  /* 0x0000000415007c0c */ /* 0x000fe4000bf06270 */
[----:B------:R-:W-:-:S11]  /*11c40*/  LOP3.LUT R23, R23, 0xfffffffb, RZ, 0xc0, !PT ;  /* 0xfffffffb17177812 */ /* 0x000fd600078ec0ff */
[----:B------:R-:W-:Y:S01]  /*11c50*/  @P0 LOP3.LUT R23, R23, 0x4, RZ, 0xfc, !PT ;  /* 0x0000000417170812 */ /* 0x000fe200078efcff */
[----:B-1----:R-:W-:-:S05]  /*11c60*/  IMAD.SHL.U32 R20, R20, 0x10, RZ ;  /* 0x0000001014147824 */ /* 0x002fca00078e00ff */
[----:B------:R-:W-:Y:S01]  /*11c70*/  LOP3.LUT R20, R4, 0x70, R20, 0xf8, !PT ;  /* 0x0000007004147812 */ /* 0x000fe200078ef814 */
[----:B--2---:R-:W-:-:S04]  /*11c80*/  VIADD R0, R0, 0xffffffff ;  /* 0xffffffff00007836 */ /* 0x004fc80000000000 */
[----:B------:R-:W-:Y:S01]  /*11c90*/  IMAD R37, R0, 0x60, R20 ;  /* 0x0000006000257824 */ /* 0x000fe200078e0214 */
[----:B0--3--:R-:W-:Y:S06]  /*11ca0*/  BRA.DIV UR5, `(.L_x_14977) ;  /* 0x0000005205147947 */ /* 0x009fec000b800000 */
.L_x_15050:
        /* <DEDUP_REMOVED lines=20> */
[----:B------:R-:W-:Y:S01]  /*11df0*/  @!P0 IMAD.IADD R7, R3, 0x1, R7 ;  /* 0x0000000103078824 */ /* 0x000fe200078e0207 */
[----:B------:R-:W-:-:S05]  /*11e00*/  SEL R3, RZ, 0x1, P2 ;  /* 0x00000001ff037807 */ /* 0x000fca0001000000 */
[----:B------:R1:W-:Y:S01]  /*11e10*/  STL [R1+0x20], R3 ;  /* 0x0000200301007387 */ /* 0x0003e20000100800 */
[----:B0-----:R-:W-:-:S04]  /*11e20*/  @!P0 LEA R4, P1, R2, R4, 0x2 ;  /* 0x0000000402048211 */ /* 0x001fc800078210ff */
[----:B------:R-:W-:Y:S01]  /*11e30*/  @!P0 LEA.HI.X R5, R2, R5, R7, 0x2, P1 ;  /* 0x0000000502058211 */ /* 0x000fe200008f1407 */
[----:B------:R-:W-:-:S04]  /*11e40*/  IMAD.MOV R2, RZ, RZ, -R6 ;  /* 0x000000ffff027224 */ /* 0x000fc800078e0a06 */
[----:B------:R-:W-:Y:S01]  /*11e50*/  IMAD R37, R8, R2, R37 ;  /* 0x0000000208257224 */ /* 0x000fe200078e0225 */
[----:B------:R1:W5:Y:S01]  /*11e60*/  @!P0 LDG.E R36, desc[UR36][R4.64] ;  /* 0x0000002404248981 */ /* 0x000362000c1e1900 */
[----:B------:R-:W-:Y:S01]  /*11e70*/  IMAD.U32 R2, RZ, RZ, UR38 ;  /* 0x00000026ff027e24 */ /* 0x000fe2000f8e00ff */
[----:B------:R-:W-:Y:S02]  /*11e80*/  ISETP.GT.U32.AND P1, PT, R20, 0x5f, PT ;  /* 0x0000005f1400780c */ /* 0x000fe40003f24070 */
[----:B------:R-:W-:Y:S02]  /*11e90*/  LOP3.LUT R23, R23, 0xfffffbff, RZ, 0xc0, !PT ;  /* 0xfffffbff17177812 */ /* 0x000fe400078ec0ff */
[----:B------:R-:W-:Y:S02]  /*11ea0*/  ISETP.NE.AND P0, PT, R2, 0x3, PT ;  /* 0x000000030200780c */ /* 0x000fe40003f05270 */
[----:B------:R-:W-:-:S11]  /*11eb0*/  LOP3.LUT R18, R18, 0xffff, RZ, 0xc0, !PT ;  /* 0x0000ffff12127812 */ /* 0x000fd600078ec0ff */
[----:B------:R-:W-:-:S04]  /*11ec0*/  @P0 LOP3.LUT R23, R23, 0x400, RZ, 0xfc, !PT ;  /* 0x0000040017170812 */ /* 0x000fc800078efcff */
[----:B------:R-:W-:-:S04]  /*11ed0*/  LOP3.LUT R23, R23, 0xffffffdf, RZ, 0xc0, !PT ;  /* 0xffffffdf17177812 */ /* 0x000fc800078ec0ff */
[----:B------:R-:W-:Y:S01]  /*11ee0*/  @P1 LOP3.LUT R23, R23, 0x20, RZ, 0xfc, !PT ;  /* 0x0000002017171812 */ /* 0x000fe200078efcff */
[----:B-1----:R-:W-:Y:S06]  /*11ef0*/  @!P0 BRA `(.L_x_14978) ;  /* 0x0000000000048947 */ /* 0x002fec0003800000 */
[----:B------:R-:W-:Y:S01]  /*11f00*/  BPT.TRAP 0x1 ;  /* 0x000000040000795c */ /* 0x000fe20000300000 */
.L_x_14978:
[----:B------:R-:W-:Y:S01]  /*11f10*/  IMAD R31, R0, -0x60, R25 ;  /* 0xffffffa0001f7824 */ /* 0x000fe200078e0219 */
[----:B------:R-:W-:Y:S01]  /*11f20*/  SHF.L.U32 R0, R27, 0x1f, RZ ;  /* 0x0000001f1b007819 */ /* 0x000fe200000006ff */
[----:B------:R-:W-:Y:S01]  /*11f30*/  IMAD R25, R24, 0x8, R22 ;  /* 0x0000000818197824 */ /* 0x000fe200078e0216 */
[----:B------:R-:W-:Y:S03]  /*11f40*/  BSSY B0, `(.L_x_14979) ;  /* 0x0000003000007945 */ /* 0x000fe60003800000 */
[----:B------:R-:W0:Y:S02]  /*11f50*/  SYNCS.PHASECHK.TRANS64.TRYWAIT P0, [R25+URZ+0x32440], R0 ;  /* 0x03244000190075a7 */ /* 0x000e24000800017f */
[----:B0-----:R-:W-:Y:S05]  /*11f60*/  @!P0 BRA `(.L_x_14980) ;  /* 0x0000004c00988947 */ /* 0x001fea0003800000 */
.L_x_15051:
[----:B------:R-:W-:Y:S05]  /*11f70*/  BSYNC B0 ;  /* 0x0000000000007941 */ /* 0x000fea0003800000 */
.L_x_14979:
        /* <DEDUP_REMOVED lines=38> */
[----:B0-----:R-:W-:-:S04]  /*121e0*/  @P0 LEA R3, P1, R7, R3, 0x1 ;  /* 0x0000000307030211 */ /* 0x001fc800078208ff */
[----:B-1----:R-:W-:-:S04]  /*121f0*/  @P0 IADD3.X R2, RZ, R2, RZ, P1, !PT ;  /* 0x00000002ff020210 */ /* 0x002fc80000ffe4ff */
        /* <DEDUP_REMOVED lines=47> */
.L_x_15065:
        /* <DEDUP_REMOVED lines=10> */
.L_x_14982:
        /* <DEDUP_REMOVED lines=10> */
.L_x_14983:
[----:B------:R1:W5:Y:S01]  /*12630*/  LDL.LU R0, [R1+0x8] ;  /* 0x0000080001007983 */ /* 0x0003620000300800 */
[----:B------:R-:W-:Y:S01]  /*12640*/  LOP3.LUT P0, RZ, R23, 0x40, RZ, 0xc0, !PT ;  /* 0x0000004017ff7812 */ /* 0x000fe2000780c0ff */
[----:B------:R1:W-:-:S12]  /*12650*/  SYNCS.ARRIVE.TRANS64.A1T0 RZ, [R25+URZ+0x32430], RZ ;  /* 0x032430ff19ff79a7 */ /* 0x0003d8000810003f */
[----:B------:R-:W-:Y:S05]  /*12660*/  WARPSYNC.ALL ;  /* 0x0000000000007948 */ /* 0x000fea0003800000 */
[----:B0-----:R-:W-:Y:S01]  /*12670*/  SEL R2, R34, RZ, !P0 ;  /* 0x000000ff22027207 */ /* 0x001fe20004000000 */
[----:B------:R-:W-:Y:S04]  /*12680*/  BSSY B6, `(.L_x_14984) ;  /* 0x000001a000067945 */ /* 0x000fe80003800000 */
[----:B------:R0:W-:Y:S01]  /*12690*/  STL [R1], R2 ;  /* 0x0000000201007387 */ /* 0x0001e20000100800 */
        /* <DEDUP_REMOVED lines=24> */
.L_x_14985:
[----:B------:R-:W-:Y:S05]  /*12820*/  BSYNC B6 ;  /* 0x0000000000067941 */ /* 0x000fea0003800000 */
.L_x_14984:
[----:B------:R-:W2:Y:S01]  /*12830*/  LDL R4, [R1+0x8] ;  /* 0x0000080001047983 */ /* 0x000ea20000100800 */
[----:B0-----:R-:W0:Y:S01]  /*12840*/  S2R R2, SR_TID.X ;  /* 0x0000000000027919 */ /* 0x001e220000002100 */
[----:B------:R-:W-:Y:S01]  /*12850*/  MOV R21, R34 ;  /* 0x0000002200157202 */ /* 0x000fe20000000f00 */
[----:B------:R-:W-:Y:S01]  /*12860*/  ULDC.64 UR4, c[0x0][0x298] ;  /* 0x0000a60000047ab9 */ /* 0x000fe20000000a00 */
[----:B------:R-:W3:Y:S01]  /*12870*/  LDC R5, c[0x0][0x448] ;  /* 0x00011200ff057b82 */ /* 0x000ee20000000800 */
[----:B------:R-:W4:Y:S01]  /*12880*/  LDL R20, [R1] ;  /* 0x0000000001147983 */ /* 0x000f220000100800 */
[----:B------:R-:W5:Y:S01]  /*12890*/  S2R R34, SR_TID.X ;  /* 0x0000000000227919 */ /* 0x000f620000002100 */
[----:B0-----:R-:W-:-:S04]  /*128a0*/  LOP3.LUT R2, R2, 0x7f, RZ, 0xc0, !PT ;  /* 0x0000007f02027812 */ /* 0x001fc800078ec0ff */
[----:B------:R-:W-:Y:S02]  /*128b0*/  SHF.R.U32.HI R0, RZ, 0x3, R2 ;  /* 0x00000003ff007819 */ /* 0x000fe40000011602 */
[----:B------:R-:W0:Y:S02]  /*128c0*/  LDC R2, c[0x0][0x448] ;  /* 0x00011200ff027b82 */ /* 0x000e240000000800 */
[----:B0-----:R-:W-:Y:S01]  /*128d0*/  ISETP.NE.AND P6, PT, R2, 0x1, PT ;  /* 0x000000010200780c */ /* 0x001fe20003fc5270 */
[----:B-----5:R-:W-:-:S12]  /*128e0*/  IMAD.SHL.U32 R34, R34, 0x10, RZ ;  /* 0x0000001022227824 */ /* 0x020fd800078e00ff */
[----:B------:R-:W0:Y:S08]  /*128f0*/  @P6 LDC R3, c[0x0][0x44c] ;  /* 0x00011300ff036b82 */ /* 0x000e300000000800 */
[----:B------:R-:W5:Y:S01]  /*12900*/  @P6 LDC R2, c[0x0][0x450] ;  /* 0x00011400ff026b82 */ /* 0x000f620000000800 */
[----:B------:R-:W-:-:S05]  /*12910*/  LOP3.LUT R34, R0, 0x70, R34, 0xf8, !PT ;  /* 0x0000007000227812 */ /* 0x000fca00078ef822 */
[----:B------:R-:W-:-:S04]  /*12920*/  IMAD R34, R17, 0x80, R34 ;  /* 0x0000008011227824 */ /* 0x000fc800078e0222 */
[----:B------:R-:W-:Y:S02]  /*12930*/  IMAD.MOV.U32 R0, RZ, RZ, R34 ;  /* 0x000000ffff007224 */ /* 0x000fe400078e0022 */
[----:B0-----:R-:W-:-:S05]  /*12940*/  @P6 IMAD.HI.U32 R3, R34, R3, RZ ;  /* 0x0000000322036227 */ /* 0x001fca00078e00ff */
[----:B-----5:R-:W-:Y:S01]  /*12950*/  @P6 SHF.R.U32.HI R0, RZ, R2, R3 ;  /* 0x00000002ff006219 */ /* 0x020fe20000011603 */
[----:B------:R-:W-:-:S04]  /*12960*/  IMAD.WIDE.U32 R2, R35, UR4, RZ ;  /* 0x0000000423027c25 */ /* 0x000fc8000f8e00ff */
        /* <DEDUP_REMOVED lines=10> */
[----:B------:R-:W-:Y:S01]  /*12a10*/  ULDC.64 UR4, c[0x0][0x2d0] ;  /* 0x0000b40000047ab9 */ /* 0x000fe20000000a00 */
[----:B------:R-:W0:Y:S02]  /*12a20*/  S2R R20, SR_TID.X ;  /* 0x0000000000147919 */ /* 0x000e240000002100 */
[----:B------:R-:W-:Y:S01]  /*12a30*/  IMAD.IADD R3, R3, 0x1, R4 ;  /* 0x0000000103037824 */ /* 0x000fe200078e0204 */
[----:B------:R-:W-:Y:S01]  /*12a40*/  SHF.R.S32.HI R4, RZ, 0x1f, R0 ;  /* 0x0000001fff047819 */ /* 0x000fe20000011400 */
[----:B------:R-:W2:Y:S04]  /*12a50*/  S2R R21, SR_TID.X ;  /* 0x0000000000157919 */ /* 0x000ea80000002100 */
[----:B------:R-:W-:-:S02]  /*12a60*/  IMAD R4, R4, UR4, RZ ;  /* 0x0000000404047c24 */ /* 0x000fc4000f8e02ff */
        /* <DEDUP_REMOVED lines=10> */
[----:B------:R-:W-:Y:S01]  /*12b10*/  ULDC.64 UR4, c[0x0][0x280] ;  /* 0x0000a00000047ab9 */ /* 0x000fe20000000a00 */
[----:B0-----:R-:W-:Y:S01]  /*12b20*/  IMAD.SHL.U32 R20, R20, 0x8, RZ ;  /* 0x0000000814147824 */ /* 0x001fe200078e00ff */
[----:B------:R-:W-:Y:S01]  /*12b30*/  LEA R0, P0, R2, UR4, 0x1 ;  /* 0x0000000402007c11 */ /* 0x000fe2000f8008ff */
[----:B------:R-:W-:Y:S01]  /*12b40*/  IMAD.IADD R4, R3, 0x1, R4 ;  /* 0x0000000103047824 */ /* 0x000fe200078e0204 */
[----:B------:R-:W-:Y:S02]  /*12b50*/  ULDC UR4, c[0x0][0x2b8] ;  /* 0x0000ae0000047ab9 */ /* 0x000fe40000000800 */
[----:B------:R-:W-:Y:S02]  /*12b60*/  LOP3.LUT R20, R20, 0x38, RZ, 0xc0, !PT ;  /* 0x0000003814147812 */ /* 0x000fe400078ec0ff */
[----:B------:R-:W-:Y:S01]  /*12b70*/  LEA.HI.X R4, R2, UR5, R4, 0x1, P0 ;  /* 0x0000000502047c11 */ /* 0x000fe200080f0c04 */
[----:B------:R-:W-:Y:S01]  /*12b80*/  UMOV UR5, 0xffffffff ;  /* 0xffffffff00057882 */ /* 0x000fe20000000000 */
[----:B--2---:R-:W-:-:S02]  /*12b90*/  LOP3.LUT R21, R21, 0x7f, RZ, 0xc0, !PT ;  /* 0x0000007f15157812 */ /* 0x004fc400078ec0ff */
[----:B------:R-:W-:Y:S02]  /*12ba0*/  ISETP.GE.AND P0, PT, R20, UR4, PT ;  /* 0x0000000414007c0c */ /* 0x000fe4000bf06270 */
[----:B------:R-:W-:Y:S01]  /*12bb0*/  SHF.R.U32.HI R21, RZ, 0x3, R21 ;  /* 0x00000003ff157819 */ /* 0x000fe20000011615 */
[----:B------:R-:W-:Y:S10]  /*12bc0*/  BRA.DIV UR5, `(.L_x_14986) ;  /* 0x0000004a05947947 */ /* 0x000ff4000b800000 */
[----:B------:R-:W2:Y:S01]  /*12bd0*/  LDL.LU R2, [R1+0x4] ;  /* 0x0000040001027983 */ /* 0x000ea20000300800 */
[----:B------:R-:W-:Y:S01]  /*12be0*/  IMAD R17, R17, 0x80, R21 ;  /* 0x0000008011117824 */ /* 0x000fe200078e0215 */
[----:B------:R-:W-:Y:S02]  /*12bf0*/  LOP3.LUT R23, R23, 0xffffdfff, RZ, 0xc0, !PT ;  /* 0xffffdfff17177812 */ /* 0x000fe400078ec0ff */
[----:B------:R-:W0:Y:S01]  /*12c00*/  SHFL.IDX PT, R9, R0, RZ, 0x181f ;  /* 0x00181fff00097589 */ /* 0x000e2200000e0000 */
[----:B------:R-:W-:-:S03]  /*12c10*/  VIADD R7, R17, 0x10 ;  /* 0x0000001011077836 */ /* 0x000fc60000000000 */
[----:B------:R-:W3:Y:S04]  /*12c20*/  SHFL.IDX PT, R3, R4, RZ, 0x181f ;  /* 0x00181fff04037589 */ /* 0x000ee800000e0000 */
[----:B------:R-:W4:Y:S04]  /*12c30*/  SHFL.IDX PT, R6, R0, 0x1, 0x181f ;  /* 0x00381f0000067f89 */ /* 0x000f2800000e0000 */
[----:B------:R-:W-:Y:S04]  /*12c40*/  SHFL.IDX PT, R10, R0, 0x2, 0x181f ;  /* 0x00581f00000a7f89 */ /* 0x000fe800000e0000 */
[----:B------:R-:W-:Y:S01]  /*12c50*/  SHFL.IDX PT, R11, R0, 0x3, 0x181f ;  /* 0x00781f00000b7f89 */ /* 0x000fe200000e0000 */
[----:B--2---:R-:W-:-:S03]  /*12c60*/  IMAD R5, R2, R5, RZ ;  /* 0x0000000502057224 */ /* 0x004fc600078e02ff */
[----:B------:R-:W2:Y:S02]  /*12c70*/  SHFL.IDX PT, R2, R4, 0x1, 0x181f ;  /* 0x00381f0004027f89 */ /* 0x000ea400000e0000 */
[-C--:B------:R-:W-:Y:S02]  /*12c80*/  ISETP.GE.AND P6, PT, R17, R5.reuse, PT ;  /* 0x000000051100720c */ /* 0x080fe40003fc6270 */
[----:B------:R-:W-:Y:S01]  /*12c90*/  ISETP.GE.AND P5, PT, R7, R5, PT ;  /* 0x000000050700720c */ /* 0x000fe20003fa6270 */
[----:B------:R-:W-:-:S05]  /*12ca0*/  VIADD R7, R17, 0x20 ;  /* 0x0000002011077836 */ /* 0x000fca0000000000 */
[----:B------:R-:W-:-:S05]  /*12cb0*/  ISETP.GE.AND P3, PT, R7, R5, PT ;  /* 0x000000050700720c */ /* 0x000fca0003f66270 */
[----:B0-----:R-:W-:Y:S02]  /*12cc0*/  @!P6 LEA R9, P1, R20, R9, 0x1 ;  /* 0x000000091409e211 */ /* 0x001fe400078208ff */
[----:B------:R-:W-:-:S03]  /*12cd0*/  @P6 LOP3.LUT R23, R23, 0x2000, RZ, 0xfc, !PT ;  /* 0x0000200017176812 */ /* 0x000fc600078efcff */
[----:B---3--:R-:W-:Y:S01]  /*12ce0*/  @!P6 IMAD.X R3, RZ, RZ, R3, P1 ;  /* 0x000000ffff03e224 */ /* 0x008fe200008e0603 */
[----:B----4-:R-:W-:Y:S02]  /*12cf0*/  @!P5 LEA R6, P1, R20, R6, 0x1 ;  /* 0x000000061406d211 */ /* 0x010fe400078208ff */
[----:B------:R-:W-:-:S03]  /*12d00*/  LOP3.LUT R23, R23, 0xffffefff, RZ, 0xc0, !PT ;  /* 0xffffefff17177812 */ /* 0x000fc600078ec0ff */
[----:B--2---:R-:W-:Y:S01]  /*12d10*/  @!P5 IMAD.X R8, RZ, RZ, R2, P1 ;  /* 0x000000ffff08d224 */ /* 0x004fe200008e0602 */
[----:B------:R-:W-:Y:S01]  /*12d20*/  @!P3 LEA R10, P1, R20, R10, 0x1 ;  /* 0x0000000a140ab211 */ /* 0x000fe200078208ff */
[----:B------:R-:W0:Y:S01]  /*12d30*/  SHFL.IDX PT, R2, R4, 0x2, 0x181f ;  /* 0x00581f0004027f89 */ /* 0x000e2200000e0000 */
[----:B------:R-:W-:-:S04]  /*12d40*/  @P5 LOP3.LUT R23, R23, 0x1000, RZ, 0xfc, !PT ;  /* 0x0000100017175812 */ /* 0x000fc800078efcff */
[----:B------:R-:W-:-:S04]  /*12d50*/  LOP3.LUT R23, R23, 0xfffff7ff, RZ, 0xc0, !PT ;  /* 0xfffff7ff17177812 */ /* 0x000fc800078ec0ff */
[----:B------:R-:W-:-:S04]  /*12d60*/  @P3 LOP3.LUT R23, R23, 0x800, RZ, 0xfc, !PT ;  /* 0x0000080017173812 */ /* 0x000fc800078efcff */
[----:B------:R-:W-:Y:S01]  /*12d70*/  LOP3.LUT R23, R23, 0xfffffdff, RZ, 0xc0, !PT ;  /* 0xfffffdff17177812 */ /* 0x000fe200078ec0ff */
[----:B0-----:R-:W-:Y:S02]  /*12d80*/  @!P3 IMAD.X R7, RZ, RZ, R2, P1 ;  /* 0x000000ffff07b224 */ /* 0x001fe400008e0602 */
[----:B------:R-:W-:-:S05]  /*12d90*/  VIADD R2, R17, 0x30 ;  /* 0x0000003011027836 */ /* 0x000fca0000000000 */
[----:B------:R-:W-:Y:S01]  /*12da0*/  ISETP.GE.AND P2, PT, R2, R5, PT ;  /* 0x000000050200720c */ /* 0x000fe20003f46270 */
[----:B------:R-:W-:-:S05]  /*12db0*/  VIADD R2, R17, 0x40 ;  /* 0x0000004011027836 */ /* 0x000fca0000000000 */
[----:B------:R-:W-:Y:S02]  /*12dc0*/  ISETP.GE.AND P4, PT, R2, R5, PT ;  /* 0x000000050200720c */ /* 0x000fe40003f86270 */
[----:B------:R-:W0:Y:S05]  /*12dd0*/  SHFL.IDX PT, R2, R4, 0x3, 0x181f ;  /* 0x00781f0004027f89 */ /* 0x000e2a00000e0000 */
[----:B------:R-:W-:Y:S02]  /*12de0*/  @!P2 LEA R13, P1, R20, R11, 0x1 ;  /* 0x0000000b140da211 */ /* 0x000fe400078208ff */
[----:B------:R-:W2:Y:S01]  /*12df0*/  SHFL.IDX PT, R11, R0, 0x4, 0x181f ;  /* 0x00981f00000b7f89 */ /* 0x000ea200000e0000 */
[----:B------:R-:W-:-:S04]  /*12e00*/  @P2 LOP3.LUT R23, R23, 0x200, RZ, 0xfc, !PT ;  /* 0x0000020017172812 */ /* 0x000fc800078efcff */
[----:B------:R-:W-:-:S04]  /*12e10*/  LOP3.LUT R23, R23, 0xfffffeff, RZ, 0xc0, !PT ;  /* 0xfffffeff17177812 */ /* 0x000fc800078ec0ff */
[----:B------:R-:W-:-:S04]  /*12e20*/  @P4 LOP3.LUT R23, R23, 0x100, RZ, 0xfc, !PT ;  /* 0x0000010017174812 */ /* 0x000fc800078efcff */
[----:B------:R-:W-:Y:S01]  /*12e30*/  LOP3.LUT R23, R23, 0xffffff7f, RZ, 0xc0, !PT ;  /* 0xffffff7f17177812 */ /* 0x000fe200078ec0ff */
[----:B0-----:R-:W-:Y:S02]  /*12e40*/  @!P2 IMAD.X R12, RZ, RZ, R2, P1 ;  /* 0x000000ffff0ca224 */ /* 0x001fe400008e0602 */
[----:B------:R-:W0:Y:S01]  /*12e50*/  SHFL.IDX PT, R2, R4, 0x4, 0x181f ;  /* 0x00981f0004027f89 */ /* 0x000e2200000e0000 */
[----:B--2---:R-:W-:-:S05]  /*12e60*/  @!P4 LEA R14, P1, R20, R11, 0x1 ;  /* 0x0000000b140ec211 */ /* 0x004fca00078208ff */
[----:B0-----:R-:W-:Y:S02]  /*12e70*/  @!P4 IMAD.X R11, RZ, RZ, R2, P1 ;  /* 0x000000ffff0bc224 */ /* 0x001fe400008e0602 */
[----:B------:R-:W-:-:S05]  /*12e80*/  @!P6 IMAD.MOV.U32 R2, RZ, RZ, R9 ;  /* 0x000000ffff02e224 */ /* 0x000fca00078e0009 */
[----:B------:R0:W-:Y:S02]  /*12e90*/  @!P6 LDGSTS.E.BYPASS.LTC128B.128 [R26+0x18400], desc[UR36][R2.64], !P0 ;  /* 0x18400000021aefae */ /* 0x0001e4000c101d64 */
[----:B0-----:R-:W-:Y:S01]  /*12ea0*/  @!P5 IMAD.MOV.U32 R2, RZ, RZ, R6 ;  /* 0x000000ffff02d224 */ /* 0x001fe200078e0006 */
[----:B------:R-:W-:Y:S01]  /*12eb0*/  @!P5 MOV R3, R8 ;  /* 0x000000080003d202 */ /* 0x000fe20000000f00 */
[----:B------:R-:W-:Y:S04]  /*12ec0*/  SHFL.IDX PT, R6, R0, 0x6, 0x181f ;  /* 0x00d81f0000067f89 */ /* 0x000fe800000e0000 */
[----:B------:R0:W-:Y:S04]  /*12ed0*/  @!P5 LDGSTS.E.BYPASS.LTC128B.128 [R26+0x18c00], desc[UR36][R2.64], !P0 ;  /* 0x18c00000021adfae */ /* 0x0001e8000c101d64 */
[----:B------:R-:W2:Y:S04]  /*12ee0*/  SHFL.IDX PT, R8, R0, 0x5, 0x181f ;  /* 0x00b81f0000087f89 */ /* 0x000ea800000e0000 */
[----:B------:R-:W-:Y:S01]  /*12ef0*/  SHFL.IDX PT, R0, R0, 0x7, 0x181f ;  /* 0x00f81f0000007f89 */ /* 0x000fe200000e0000 */
[----:B0-----:R-:W-:-:S02]  /*12f00*/  @!P3 IMAD.MOV.U32 R2, RZ, RZ, R10 ;  /* 0x000000ffff02b224 */ /* 0x001fc400078e000a */
[----:B------:R-:W-:Y:S02]  /*12f10*/  @!P3 IMAD.MOV.U32 R3, RZ, RZ, R7 ;  /* 0x000000ffff03b224 */ /* 0x000fe400078e0007 */
[----:B------:R-:W0:Y:S04]  /*12f20*/  SHFL.IDX PT, R7, R4, 0x5, 0x181f ;  /* 0x00b81f0004077f89 */ /* 0x000e2800000e0000 */
[----:B------:R3:W-:Y:S02]  /*12f30*/  @!P3 LDGSTS.E.BYPASS.LTC128B.128 [R26+0x19400], desc[UR36][R2.64], !P0 ;  /* 0x19400000021abfae */ /* 0x0007e4000c101d64 */
[----:B---3--:R-:W-:Y:S02]  /*12f40*/  VIADD R2, R17, 0x50 ;  /* 0x0000005011027836 */ /* 0x008fe40000000000 */
[----:B------:R-:W-:-:S03]  /*12f50*/  @!P2 IMAD.MOV.U32 R3, RZ, RZ, R12 ;  /* 0x000000ffff03a224 */ /* 0x000fc600078e000c */
[----:B------:R-:W-:Y:S01]  /*12f60*/  ISETP.GE.AND P3, PT, R2, R5, PT ;  /* 0x000000050200720c */ /* 0x000fe20003f66270 */
[----:B------:R-:W-:-:S05]  /*12f70*/  @!P2 IMAD.MOV.U32 R2, RZ, RZ, R13 ;  /* 0x000000ffff02a224 */ /* 0x000fca00078e000d */
[----:B------:R3:W-:Y:S07]  /*12f80*/  @!P2 LDGSTS.E.BYPASS.LTC128B.128 [R26+0x19c00], desc[UR36][R2.64], !P0 ;  /* 0x19c00000021aafae */ /* 0x0007ee000c101d64 */
[----:B--2---:R-:W-:Y:S02]  /*12f90*/  @!P3 LEA R8, P1, R20, R8, 0x1 ;  /* 0x000000081408b211 */ /* 0x004fe400078208ff */
[----:B------:R-:W-:Y:S01]  /*12fa0*/  @P3 LOP3.LUT R23, R23, 0x80, RZ, 0xfc, !PT ;  /* 0x0000008017173812 */ /* 0x000fe200078efcff */
[----:B---3--:R-:W2:Y:S01]  /*12fb0*/  SHFL.IDX PT, R2, R4, 0x6, 0x181f ;  /* 0x00d81f0004027f89 */ /* 0x008ea200000e0000 */
[----:B------:R-:W-:-:S02]  /*12fc0*/  VIADD R3, R17, 0x60 ;  /* 0x0000006011037836 */ /* 0x000fc40000000000 */
[----:B------:R-:W-:Y:S01]  /*12fd0*/  LOP3.LUT R23, R23, 0xffffffbf, RZ, 0xc0, !PT ;  /* 0xffffffbf17177812 */ /* 0x000fe200078ec0ff */
[----:B0-----:R-:W-:Y:S01]  /*12fe0*/  @!P3 IMAD.X R7, RZ, RZ, R7, P1 ;  /* 0x000000ffff07b224 */ /* 0x001fe200008e0607 */
[----:B------:R-:W0:Y:S01]  /*12ff0*/  SHFL.IDX PT, R4, R4, 0x7, 0x181f ;  /* 0x00f81f0004047f89 */ /* 0x000e2200000e0000 */
[----:B------:R-:W-:Y:S01]  /*13000*/  ISETP.GE.AND P2, PT, R3, R5, PT ;  /* 0x000000050300720c */ /* 0x000fe20003f46270 */
[----:B------:R-:W-:-:S12]  /*13010*/  @!P4 IMAD.MOV.U32 R3, RZ, RZ, R11 ;  /* 0x000000ffff03c224 */ /* 0x000fd800078e000b */
[----:B------:R-:W-:Y:S02]  /*13020*/  @!P2 LEA R6, P1, R20, R6, 0x1 ;  /* 0x000000061406a211 */ /* 0x000fe400078208ff */
[----:B------:R-:W-:-:S03]  /*13030*/  @P2 LOP3.LUT R23, R23, 0x40, RZ, 0xfc, !PT ;  /* 0x0000004017172812 */ /* 0x000fc600078efcff */
[----:B--2---:R-:W-:Y:S02]  /*13040*/  @!P2 IMAD.X R9, RZ, RZ, R2, P1 ;  /* 0x000000ffff09a224 */ /* 0x004fe400008e0602 */
[----:B------:R-:W-:-:S05]  /*13050*/  @!P4 IMAD.MOV.U32 R2, RZ, RZ, R14 ;  /* 0x000000ffff02c224 */ /* 0x000fca00078e000e */
[----:B------:R2:W-:Y:S02]  /*13060*/  @!P4 LDGSTS.E.BYPASS.LTC128B.128 [R26+0x1a400], desc[UR36][R2.64], !P0 ;  /* 0x1a400000021acfae */ /* 0x0005e4000c101d64 */
[----:B--2---:R-:W-:Y:S02]  /*13070*/  @!P3 IMAD.MOV.U32 R2, RZ, RZ, R8 ;  /* 0x000000ffff02b224 */ /* 0x004fe400078e0008 */
[----:B------:R-:W-:-:S05]  /*13080*/  @!P3 IMAD.MOV.U32 R3, RZ, RZ, R7 ;  /* 0x000000ffff03b224 */ /* 0x000fca00078e0007 */
[----:B------:R2:W-:Y:S02]  /*13090*/  @!P3 LDGSTS.E.BYPASS.LTC128B.128 [R26+0x1ac00], desc[UR36][R2.64], !P0 ;  /* 0x1ac00000021abfae */ /* 0x0005e4000c101d64 */
[----:B--2---:R-:W-:Y:S02]  /*130a0*/  @!P2 IMAD.MOV.U32 R2, RZ, RZ, R6 ;  /* 0x000000ffff02a224 */ /* 0x004fe400078e0006 */
[----:B------:R-:W-:-:S05]  /*130b0*/  @!P2 IMAD.MOV.U32 R3, RZ, RZ, R9 ;  /* 0x000000ffff03a224 */ /* 0x000fca00078e0009 */
[----:B0-----:R2:W-:Y:S02]  /*130c0*/  @!P2 LDGSTS.E.BYPASS.LTC128B.128 [R26+0x1b400], desc[UR36][R2.64], !P0 ;  /* 0x1b400000021aafae */ /* 0x0015e4000c101d64 */
.L_x_15082:
[----:B------:R-:W-:Y:S01]  /*130d0*/  VIADD R17, R17, 0x70 ;  /* 0x0000007011117836 */ /* 0x000fe20000000000 */
[----:B------:R-:W-:-:S04]  /*130e0*/  LOP3.LUT R23, R23, 0xffffbfff, RZ, 0xc0, !PT ;  /* 0xffffbfff17177812 */ /* 0x000fc800078ec0ff */
[----:B------:R-:W-:-:S13]  /*130f0*/  ISETP.GE.AND P2, PT, R17, R5, PT ;  /* 0x000000051100720c */ /* 0x000fda0003f46270 */
[----:B--2---:R-:W-:Y:S02]  /*13100*/  @!P2 LEA R2, P1, R20, R0, 0x1 ;  /* 0x000000001402a211 */ /* 0x004fe400078208ff */
        /* <DEDUP_REMOVED lines=8> */
.L_x_14987:
        /* <DEDUP_REMOVED lines=11> */
[----:B--2---:R-:W-:Y:S05]  /*13240*/  @!P0 BRA `(.L_x_14989) ;  /* 0x0000000000408947 */ /* 0x004fea0003800000 */
        /* <DEDUP_REMOVED lines=15> */
[----:B01----:R-:W-:Y:S05]  /*13340*/  CALL.ABS.NOINC R2 ;  /* 0x0000000002007343 */ /* 0x003fea0003c00000 */
.L_x_14989:
[----:B------:R-:W-:Y:S05]  /*13350*/  BSYNC B6 ;  /* 0x0000000000067941 */ /* 0x000fea0003800000 */
.L_x_14988:
[----:B------:R-:W2:Y:S01]  /*13360*/  LDL.LU R21, [R1+0x8] ;  /* 0x0000080001157983 */ /* 0x000ea20000300800 */
[----:B0-----:R-:W0:Y:S01]  /*13370*/  LDC R2, c[0x0][0x448] ;  /* 0x00011200ff027b82 */ /* 0x001e220000000800 */
[----:B------:R-:W-:Y:S02]  /*13380*/  ULDC.64 UR4, c[0x0][0x398] ;  /* 0x0000e60000047ab9 */ /* 0x000fe40000000a00 */
[----:B------:R-:W3:Y:S04]  /*13390*/  LDL.LU R20, [R1+0xc] ;  /* 0x00000c0001147983 */ /* 0x000ee80000300800 */
[----:B------:R-:W4:Y:S01]  /*133a0*/  LDL.LU R17, [R1] ;  /* 0x0000000001117983 */ /* 0x000f220000300800 */
[----:B0-----:R-:W-:-:S13]  /*133b0*/  ISETP.NE.AND P6, PT, R2, 0x1, PT ;  /* 0x000000010200780c */ /* 0x001fda0003fc5270 */
[----:B------:R-:W0:Y:S08]  /*133c0*/  @P6 LDC R3, c[0x0][0x44c] ;  /* 0x00011300ff036b82 */ /* 0x000e300000000800 */
[----:B------:R-:W5:Y:S01]  /*133d0*/  @P6 LDC R2, c[0x0][0x450] ;  /* 0x00011400ff026b82 */ /* 0x000f620000000800 */
[----:B------:R-:W-:Y:S02]  /*133e0*/  IMAD.MOV.U32 R0, RZ, RZ, R34 ;  /* 0x000000ffff007224 */ /* 0x000fe400078e0022 */
[----:B0-----:R-:W-:-:S05]  /*133f0*/  @P6 IMAD.HI.U32 R3, R34, R3, RZ ;  /* 0x0000000322036227 */ /* 0x001fca00078e00ff */
[----:B-----5:R-:W-:Y:S01]  /*13400*/  @P6 SHF.R.U32.HI R0, RZ, R2, R3 ;  /* 0x00000002ff006219 */ /* 0x020fe20000011603 */
        /* <DEDUP_REMOVED lines=15> */
[----:B------:R-:W-:Y:S02]  /*13500*/  IMAD R4, R17, UR5, R4 ;  /* 0x0000000511047c24 */ /* 0x000fe4000f8e0204 */
[----:B------:R-:W0:Y:S02]  /*13510*/  S2R R17, SR_TID.X ;  /* 0x0000000000117919 */ /* 0x000e240000002100 */
        /* <DEDUP_REMOVED lines=14> */
[----:B0-----:R-:W-:Y:S02]  /*13600*/  IMAD.SHL.U32 R17, R17, 0x8, RZ ;  /* 0x0000000811117824 */ /* 0x001fe400078e00ff */
[----:B------:R-:W-:Y:S01]  /*13610*/  IMAD.IADD R3, R3, 0x1, R0 ;  /* 0x0000000103037824 */ /* 0x000fe200078e0200 */
[C---:B------:R-:W-:Y:S01]  /*13620*/  LEA R0, P0, R2.reuse, UR4, 0x1 ;  /* 0x0000000402007c11 */ /* 0x040fe2000f8008ff */
[----:B------:R-:W-:Y:S01]  /*13630*/  ULDC UR4, c[0x0][0x3b8] ;  /* 0x0000ee0000047ab9 */ /* 0x000fe20000000800 */
[----:B------:R-:W-:Y:S02]  /*13640*/  LOP3.LUT R17, R17, 0x38, RZ, 0xc0, !PT ;  /* 0x0000003811117812 */ /* 0x000fe400078ec0ff */
[----:B------:R-:W-:Y:S02]  /*13650*/  LEA.HI.X R4, R2, UR5, R3, 0x1, P0 ;  /* 0x0000000502047c11 */ /* 0x000fe400080f0c03 */
[----:B------:R-:W-:-:S02]  /*13660*/  LOP3.LUT R9, R17, 0x40, RZ, 0xfc, !PT ;  /* 0x0000004011097812 */ /* 0x000fc400078efcff */
[C---:B------:R-:W-:Y:S02]  /*13670*/  LOP3.LUT R7, R17.reuse, 0x80, RZ, 0xfc, !PT ;  /* 0x0000008011077812 */ /* 0x040fe400078efcff */
[----:B------:R-:W-:Y:S01]  /*13680*/  LOP3.LUT R6, R17, 0xc0, RZ, 0xfc, !PT ;  /* 0x000000c011067812 */ /* 0x000fe200078efcff */
        /* <DEDUP_REMOVED lines=9> */
[----:B------:R-:W2:Y:S10]  /*13720*/  SHFL.IDX PT, R2, R4, RZ, 0x181f ;  /* 0x00181fff04027589 */ /* 0x000eb400000e0000 */
[----:B0-----:R-:W-:-:S02]  /*13730*/  @!P6 LEA R5, P0, R8, R14, 0x1 ;  /* 0x0000000e0805e211 */ /* 0x001fc400078008ff */
[----:B------:R-:W0:Y:S03]  /*13740*/  SHFL.IDX PT, R14, R0, 0x1, 0x181f ;  /* 0x00381f00000e7f89 */ /* 0x000e2600000e0000 */
[----:B--2---:R-:W-:Y:S02]  /*13750*/  @!P6 IMAD.X R3, RZ, RZ, R2, P0 ;  /* 0x000000ffff03e224 */ /* 0x004fe400000e0602 */
[----:B------:R-:W-:Y:S02]  /*13760*/  @!P6 IMAD.MOV.U32 R2, RZ, RZ, R5 ;  /* 0x000000ffff02e224 */ /* 0x000fe400078e0005 */
[----:B------:R-:W2:Y:S04]  /*13770*/  SHFL.IDX PT, R5, R4, 0x1, 0x181f ;  /* 0x00381f0004057f89 */ /* 0x000ea800000e0000 */
        /* <DEDUP_REMOVED lines=8> */
[----:B--2---:R-:W-:Y:S02]  /*13800*/  @!P5 IMAD.X R7, RZ, RZ, R5, P0 ;  /* 0x000000ffff07d224 */ /* 0x004fe400000e0605 */
[----:B------:R-:W2:Y:S01]  /*13810*/  SHFL.IDX PT, R5, R4, 0x2, 0x181f ;  /* 0x00581f0004057f89 */ /* 0x000ea200000e0000 */
[----:B---3--:R-:W-:Y:S02]  /*13820*/  @!P5 IMAD.MOV.U32 R2, RZ, RZ, R6 ;  /* 0x000000ffff02d224 */ /* 0x008fe400078e0006 */
        /* <DEDUP_REMOVED lines=16> */
[----:B--2---:R-:W-:Y:S02]  /*13930*/  @!P5 IMAD.X R7, RZ, RZ, R5, P0 ;  /* 0x000000ffff07d224 */ /* 0x004fe400000e0605 */
[----:B------:R-:W2:Y:S01]  /*13940*/  SHFL.IDX PT, R5, R4, 0x3, 0x181f ;  /* 0x00781f0004057f89 */ /* 0x000ea200000e0000 */
[----:B---3--:R-:W-:Y:S02]  /*13950*/  @!P5 IMAD.MOV.U32 R2, RZ, RZ, R6 ;  /* 0x000000ffff02d224 */ /* 0x008fe400078e0006 */
[----:B------:R-:W-:-:S05]  /*13960*/  @!P5 IMAD.MOV.U32 R3, RZ, RZ, R7 ;  /* 0x000000ffff03d224 */ /* 0x000fca00078e0007 */
[----:B------:R-:W-:Y:S04]  /*13970*/  @!P5 LDGSTS.E.BYPASS.LTC128B.128 [R26+0x23400], desc[UR36][R2.64], !P4 ;  /* 0x23400000021adfae */ /* 0x000fe8000e101d64 */
[----:B------:R-:W-:Y:S04]  /*13980*/  @!P5 LDGSTS.E.BYPASS.LTC128B.128 [R26+0x27400], desc[UR36][R2.64+0x80], !P3 ;  /* 0x27400080021adfae */ /* 0x000fe8000d901d64 */
[----:B------:R-:W-:Y:S01]  /*13990*/  @!P5 LDGSTS.E.BYPASS.LTC128B.128 [R26+0x2b400], desc[UR36][R2.64+0x100], !P2 ;  /* 0x2b400100021adfae */ /* 0x000fe2000d101d64 */
[----:B0-----:R-:W-:-:S03]  /*139a0*/  @!P6 LEA R6, P0, R8, R14, 0x1 ;  /* 0x0000000e0806e211 */ /* 0x001fc600078008ff */
[----:B------:R0:W-:Y:S01]  /*139b0*/  @!P5 LDGSTS.E.BYPASS.LTC128B.128 [R26+0x2f400], desc[UR36][R2.64+0x180], !P1 ;  /* 0x2f400180021adfae */ /* 0x0001e2000c901d64 */
[----:B------:R-:W-:-:S03]  /*139c0*/  LOP3.LUT P5, RZ, R23, 0x100000, RZ, 0xc0, !PT ;  /* 0x0010000017ff7812 */ /* 0x000fc600078ac0ff */
[----:B------:R-:W3:Y:S01]  /*139d0*/  SHFL.IDX PT, R14, R0, 0x4, 0x181f ;  /* 0x00981f00000e7f89 */ /* 0x000ee200000e0000 */
[----:B--2---:R-:W-:-:S03]  /*139e0*/  @!P6 IMAD.X R7, RZ, RZ, R5, P0 ;  /* 0x000000ffff07e224 */ /* 0x004fc600000e0605 */
[----:B------:R-:W2:Y:S01]  /*139f0*/  SHFL.IDX PT, R5, R4, 0x4, 0x181f ;  /* 0x00981f0004057f89 */ /* 0x000ea200000e0000 */
[----:B0-----:R-:W-:Y:S01]  /*13a00*/  @!P6 MOV R2, R6 ;  /* 0x000000060002e202 */ /* 0x001fe20000000f00 */
[----:B------:R-:W-:-:S05]  /*13a10*/  @!P6 IMAD.MOV.U32 R3, RZ, RZ, R7 ;  /* 0x000000ffff03e224 */ /* 0x000fca00078e0007 */
[----:B------:R-:W-:Y:S04]  /*13a20*/  @!P6 LDGSTS.E.BYPASS.LTC128B.128 [R26+0x23c00], desc[UR36][R2.64], !P4 ;  /* 0x23c00000021aefae */ /* 0x000fe8000e101d64 */
[----:B------:R-:W-:Y:S04]  /*13a30*/  @!P6 LDGSTS.E.BYPASS.LTC128B.128 [R26+0x27c00], desc[UR36][R2.64+0x80], !P3 ;  /* 0x27c00080021aefae */ /* 0x000fe8000d901d64 */
[----:B------:R-:W-:Y:S01]  /*13a40*/  @!P6 LDGSTS.E.BYPASS.LTC128B.128 [R26+0x2bc00], desc[UR36][R2.64+0x100], !P2 ;  /* 0x2bc00100021aefae */ /* 0x000fe2000d101d64 */
[----:B---3--:R-:W-:-:S03]  /*13a50*/  @!P5 LEA R6, P0, R8, R14, 0x1 ;  /* 0x0000000e0806d211 */ /* 0x008fc600078008ff */
[----:B------:R-:W0:Y:S02]  /*13a60*/  SHFL.IDX PT, R14, R0, 0x5, 0x181f ;  /* 0x00b81f00000e7f89 */ /* 0x000e2400000e0000 */
[----:B--2---:R-:W-:Y:S02]  /*13a70*/  @!P5 IMAD.X R7, RZ, RZ, R5, P0 ;  /* 0x000000ffff07d224 */ /* 0x004fe400000e0605 */
[----:B------:R2:W-:Y:S01]  /*13a80*/  @!P6 LDGSTS.E.BYPASS.LTC128B.128 [R26+0x2fc00], desc[UR36][R2.64+0x180], !P1 ;  /* 0x2fc00180021aefae */ /* 0x0005e2000c901d64 */
[----:B------:R-:W-:-:S03]  /*13a90*/  LOP3.LUT P6, RZ, R23, 0x80000, RZ, 0xc0, !PT ;  /* 0x0008000017ff7812 */ /* 0x000fc600078cc0ff */
[----:B------:R-:W3:Y:S01]  /*13aa0*/  SHFL.IDX PT, R5, R4, 0x5, 0x181f ;  /* 0x00b81f0004057f89 */ /* 0x000ee200000e0000 */
[----:B--2---:R-:W-:Y:S02]  /*13ab0*/  @!P5 IMAD.MOV.U32 R2, RZ, RZ, R6 ;  /* 0x000000ffff02d224 */ /* 0x004fe400078e0006 */
[----:B------:R-:W-:-:S05]  /*13ac0*/  @!P5 IMAD.MOV.U32 R3, RZ, RZ, R7 ;  /* 0x000000ffff03d224 */ /* 0x000fca00078e0007 */
[----:B------:R-:W-:Y:S02]  /*13ad0*/  @!P5 LDGSTS.E.BYPASS.LTC128B.128 [R26+0x24400], desc[UR36][R2.64], !P4 ;  /* 0x24400000021adfae */ /* 0x000fe4000e101d64 */
[----:B0-----:R-:W-:Y:S02]  /*13ae0*/  @!P6 LEA R6, P0, R8, R14, 0x1 ;  /* 0x0000000e0806e211 */ /* 0x001fe400078008ff */
[----:B------:R-:W0:Y:S04]  /*13af0*/  SHFL.IDX PT, R14, R0, 0x6, 0x181f ;  /* 0x00d81f00000e7f89 */ /* 0x000e2800000e0000 */
[----:B------:R-:W-:Y:S01]  /*13b00*/  @!P5 LDGSTS.E.BYPASS.LTC128B.128 [R26+0x28400], desc[UR36][R2.64+0x80], !P3 ;  /* 0x28400080021adfae */ /* 0x000fe2000d901d64 */
[----:B---3--:R-:W-:-:S03]  /*13b10*/  @!P6 IMAD.X R7, RZ, RZ, R5, P0 ;  /* 0x000000ffff07e224 */ /* 0x008fc600000e0605 */
[----:B------:R-:W2:Y:S04]  /*13b20*/  SHFL.IDX PT, R5, R4, 0x6, 0x181f ;  /* 0x00d81f0004057f89 */ /* 0x000ea800000e0000 */
[----:B------:R-:W-:Y:S04]  /*13b30*/  @!P5 LDGSTS.E.BYPASS.LTC128B.128 [R26+0x2c400], desc[UR36][R2.64+0x100], !P2 ;  /* 0x2c400100021adfae */ /* 0x000fe8000d101d64 */
[----:B------:R3:W-:Y:S01]  /*13b40*/  @!P5 LDGSTS.E.BYPASS.LTC128B.128 [R26+0x30400], desc[UR36][R2.64+0x180], !P1 ;  /* 0x30400180021adfae */ /* 0x0007e2000c901d64 */
[----:B------:R-:W-:Y:S01]  /*13b50*/  LOP3.LUT P5, RZ, R23, 0x40000, RZ, 0xc0, !PT ;  /* 0x0004000017ff7812 */ /* 0x000fe200078ac0ff */
[----:B---3--:R-:W-:-:S02]  /*13b60*/  @!P6 IMAD.MOV.U32 R2, RZ, RZ, R6 ;  /* 0x000000ffff02e224 */ /* 0x008fc400078e0006 */
[----:B------:R-:W-:-:S10]  /*13b70*/  @!P6 IMAD.MOV.U32 R3, RZ, RZ, R7 ;  /* 0x000000ffff03e224 */ /* 0x000fd400078e0007 */
[----:B0-----:R-:W-:Y:S02]  /*13b80*/  @!P5 LEA R6, P0, R8, R14, 0x1 ;  /* 0x0000000e0806d211 */ /* 0x001fe400078008ff */
[----:B------:R0:W3:Y:S03]  /*13b90*/  SHFL.IDX PT, R14, R0, 0x7, 0x181f ;  /* 0x00f81f00000e7f89 */ /* 0x0000e600000e0000 */
[----:B--2---:R-:W-:Y:S01]  /*13ba0*/  @!P5 IMAD.X R7, RZ, RZ, R5, P0 ;  /* 0x000000ffff07d224 */ /* 0x004fe200000e0605 */
[----:B------:R-:W-:Y:S04]  /*13bb0*/  @!P6 LDGSTS.E.BYPASS.LTC128B.128 [R26+0x24c00], desc[UR36][R2.64], !P4 ;  /* 0x24c00000021aefae */ /* 0x000fe8000e101d64 */
[----:B------:R-:W-:Y:S04]  /*13bc0*/  @!P6 LDGSTS.E.BYPASS.LTC128B.128 [R26+0x28c00], desc[UR36][R2.64+0x80], !P3 ;  /* 0x28c00080021aefae */ /* 0x000fe8000d901d64 */
[----:B------:R-:W-:Y:S04]  /*13bd0*/  @!P6 LDGSTS.E.BYPASS.LTC128B.128 [R26+0x2cc00], desc[UR36][R2.64+0x100], !P2 ;  /* 0x2cc00100021aefae */ /* 0x000fe8000d101d64 */
[----:B------:R2:W-:Y:S04]  /*13be0*/  @!P6 LDGSTS.E.BYPASS.LTC128B.128 [R26+0x30c00], desc[UR36][R2.64+0x180], !P1 ;  /* 0x30c00180021aefae */ /* 0x0005e8000c901d64 */
[----:B------:R0:W4:Y:S01]  /*13bf0*/  SHFL.IDX PT, R5, R4, 0x7, 0x181f ;  /* 0x00f81f0004057f89 */ /* 0x00012200000e0000 */
[----:B--2---:R-:W-:-:S02]  /*13c00*/  @!P5 IMAD.MOV.U32 R2, RZ, RZ, R6 ;  /* 0x000000ffff02d224 */ /* 0x004fc400078e0006 */
[----:B------:R-:W-:-:S05]  /*13c10*/  @!P5 IMAD.MOV.U32 R3, RZ, RZ, R7 ;  /* 0x000000ffff03d224 */ /* 0x000fca00078e0007 */
[----:B------:R0:W-:Y:S04]  /*13c20*/  @!P5 LDGSTS.E.BYPASS.LTC128B.128 [R26+0x25400], desc[UR36][R2.64], !P4 ;  /* 0x25400000021adfae */ /* 0x0001e8000e101d64 */
[----:B------:R0:W-:Y:S04]  /*13c30*/  @!P5 LDGSTS.E.BYPASS.LTC128B.128 [R26+0x29400], desc[UR36][R2.64+0x80], !P3 ;  /* 0x29400080021adfae */ /* 0x0001e8000d901d64 */
[----:B------:R0:W-:Y:S04]  /*13c40*/  @!P5 LDGSTS.E.BYPASS.LTC128B.128 [R26+0x2d400], desc[UR36][R2.64+0x100], !P2 ;  /* 0x2d400100021adfae */ /* 0x0001e8000d101d64 */
[----:B---34-:R0:W-:Y:S02]  /*13c50*/  @!P5 LDGSTS.E.BYPASS.LTC128B.128 [R26+0x31400], desc[UR36][R2.64+0x180], !P1 ;  /* 0x31400180021adfae */ /* 0x0181e4000c901d64 */
.L_x_15100:
        /* <DEDUP_REMOVED lines=12> */
.L_x_14992:
[----:B------:R-:W-:Y:S05]  /*13d20*/  BSYNC B0 ;  /* 0x0000000000007941 */ /* 0x000fea0003800000 */
.L_x_14991:
[----:B------:R-:W-:Y:S01]  /*13d30*/  NOP ;  /* 0x0000000000007918 */ /* 0x000fe20000000000 */
[----:B------:R-:W-:-:S13]  /*13d40*/  PLOP3.LUT P0, PT, PT, PT, PT, 0x80, 0x0 ;  /* 0x000000000000781c */ /* 0x000fda0003f0f070 */
.L_x_14993:
[----:B------:R-:W-:Y:S02]  /*13d50*/  PLOP3.LUT P1, PT, P1, P0, PT, 0xa2, 0x0 ;  /* 0x000000000000781c */ /* 0x000fe40000f21472 */
[----:B------:R-:W-:-:S08]  /*13d60*/  @P0 R2UR P1, UR4, R22 ;  /* 0x00000000160402ca */ /* 0x000fd00000020000 */
[----:B------:R-:W-:-:S05]  /*13d70*/  @P0 PLOP3.LUT P0, PT, P1, PT, PT, 0x80, 0x0 ;  /* 0x000000000000081c */ /* 0x000fca0000f0f070 */
[----:B------:R-:W-:Y:S01]  /*13d80*/  @!P1 SYNCS.ARRIVE.TRANS64.RED.A0T1 RZ, [UR4+0x32410], RZ ;  /* 0x032410ffffff99a7 */ /* 0x000fe20008200404 */
[----:B------:R-:W-:Y:S07]  /*13d90*/  @!P1 ARRIVES.LDGSTSBAR.64.TRANSCNT [UR4+0x32410] ;  /* 0x03241000ff0099b0 */ /* 0x000fee0008000a84 */
[----:B------:R-:W-:Y:S05]  /*13da0*/  @P0 BRA.U.ANY `(.L_x_14993) ;  /* 0xfffffffd00e80947 */ /* 0x000fea000393ffff */
[----:B0-2---:R-:W2:Y:S02]  /*13db0*/  LDL.LU R2, [R1+0x1c] ;  /* 0x00001c0001027983 */ /* 0x005ea40000300800 */
        /* <DEDUP_REMOVED lines=11> */
.L_x_15101:
[----:B------:R-:W-:Y:S05]  /*13e70*/  BSYNC B0 ;  /* 0x0000000000007941 */ /* 0x000fea0003800000 */
.L_x_14994:
[----:B------:R-:W-:-:S13]  /*13e80*/  LOP3.LUT P0, RZ, R23, 0x400, RZ, 0xc0, !PT ;  /* 0x0000040017ff7812 */ /* 0x000fda000780c0ff */
[----:B------:R-:W-:Y:S05]  /*13e90*/  @!P0 BRA `(.L_x_14996) ;  /* 0x0000000000048947 */ /* 0x000fea0003800000 */
[----:B------:R-:W-:Y:S01]  /*13ea0*/  BPT.TRAP 0x1 ;  /* 0x000000040000795c */ /* 0x000fe20000300000 */
.L_x_14996:
[----:B------:R-:W-:Y:S01]  /*13eb0*/  SHF.L.U32 R0, R27, 0x1f, RZ ;  /* 0x0000001f1b007819 */ /* 0x000fe200000006ff */
[----:B------:R-:W-:Y:S03]  /*13ec0*/  BSSY B0, `(.L_x_14997) ;  /* 0x0000003000007945 */ /* 0x000fe60003800000 */
[----:B------:R-:W2:Y:S02]  /*13ed0*/  SYNCS.PHASECHK.TRANS64.TRYWAIT P0, [R25+URZ+0x32460], R0 ;  /* 0x03246000190075a7 */ /* 0x000ea4000800017f */
[----:B--2---:R-:W-:Y:S05]  /*13ee0*/  @!P0 BRA `(.L_x_14998) ;  /* 0x0000004c00548947 */ /* 0x004fea0003800000 */
.L_x_15102:
[----:B------:R-:W-:Y:S05]  /*13ef0*/  BSYNC B0 ;  /* 0x0000000000007941 */ /* 0x000fea0003800000 */
.L_x_14997:
[----:B------:R-:W2:Y:S01]  /*13f00*/  LDL.LU R2, [R1+0x14] ;  /* 0x0000140001027983 */ /* 0x000ea20000300800 */
[----:B------:R-:W-:Y:S01]  /*13f10*/  ULDC.64 UR4, c[0x0][0x328] ;  /* 0x0000ca0000047ab9 */ /* 0x000fe20000000a00 */
[----:B------:R-:W-:Y:S02]  /*13f20*/  ULDC.64 UR6, c[0x0][0x318] ;  /* 0x0000c60000067ab9 */ /* 0x000fe40000000a00 */
[----:B------:R-:W3:Y:S04]  /*13f30*/  LDL.LU R6, [R1+0x18] ;  /* 0x0000180001067983 */ /* 0x000ee80000300800 */
[----:B------:R-:W4:Y:S01]  /*13f40*/  LDL.LU R4, [R1+0x20] ;  /* 0x0000200001047983 */ /* 0x000f220000300800 */
[C---:B------:R-:W-:Y:S02]  /*13f50*/  LOP3.LUT P3, RZ, R23.reuse, 0x10, RZ, 0xc0, !PT ;  /* 0x0000001017ff7812 */ /* 0x040fe4000786c0ff */
[----:B------:R-:W-:-:S02]  /*13f60*/  LOP3.LUT P2, RZ, R23, 0x8, RZ, 0xc0, !PT ;  /* 0x0000000817ff7812 */ /* 0x000fc4000784c0ff */
[C---:B------:R-:W-:Y:S02]  /*13f70*/  LOP3.LUT P1, RZ, R23.reuse, 0x4, RZ, 0xc0, !PT ;  /* 0x0000000417ff7812 */ /* 0x040fe4000782c0ff */
[----:B------:R-:W-:Y:S02]  /*13f80*/  LOP3.LUT P4, RZ, R23, 0x1, RZ, 0xc0, !PT ;  /* 0x0000000117ff7812 */ /* 0x000fe4000788c0ff */
[----:B------:R-:W-:Y:S01]  /*13f90*/  SEL R7, RZ, 0x8, P1 ;  /* 0x00000008ff077807 */ /* 0x000fe20000800000 */
[----:B--2---:R-:W-:Y:S02]  /*13fa0*/  IMAD R0, R2, UR4, RZ ;  /* 0x0000000402007c24 */ /* 0x004fe4000f8e02ff */
[----:B0-----:R-:W-:-:S04]  /*13fb0*/  IMAD.WIDE.U32 R2, R37, UR4, RZ ;  /* 0x0000000425027c25 */ /* 0x001fc8000f8e00ff */
[----:B------:R-:W-:Y:S01]  /*13fc0*/  IMAD R5, R37, UR5, R0 ;  /* 0x0000000525057c24 */ /* 0x000fe2000f8e0200 */
[----:B------:R-:W-:Y:S01]  /*13fd0*/  ULDC.64 UR4, c[0x0][0x338] ;  /* 0x0000ce0000047ab9 */ /* 0x000fe20000000a00 */
[----:B------:R-:W-:Y:S02]  /*13fe0*/  SEL R0, RZ, 0x2, P3 ;  /* 0x00000002ff007807 */ /* 0x000fe40001800000 */
        /* <DEDUP_REMOVED lines=40> */
[----:B0-----:R-:W-:Y:S02]  /*14270*/  IADD3.X R9, RZ, R3, RZ, P3, !PT ;  /* 0x00000003ff097210 */ /* 0x001fe40001ffe4ff */
        /* <DEDUP_REMOVED lines=23> */
[----:B0-----:R-:W-:Y:S01]  /*143f0*/  IMAD.X R9, RZ, RZ, R3, P3 ;  /* 0x000000ffff097224 */ /* 0x001fe200018e0603 */
        /* <DEDUP_REMOVED lines=21> */
.L_x_15116:
        /* <DEDUP_REMOVED lines=15> */
.L_x_15000:
        /* <DEDUP_REMOVED lines=10> */
.L_x_15001:
[----:B0-----:R-:W2:Y:S01]  /*146e0*/  LDL.LU R2, [R1+0x10] ;  /* 0x0000100001027983 */ /* 0x001ea20000300800 */
[----:B------:R0:W-:Y:S01]  /*146f0*/  SYNCS.ARRIVE.TRANS64.A1T0 RZ, [R25+URZ+0x32450], RZ ;  /* 0x032450ff19ff79a7 */ /* 0x0001e2000810003f */
[----:B------:R-:W-:Y:S01]  /*14700*/  BSSY B0, `(.L_x_15002) ;  /* 0x00000d9000007945 */ /* 0x000fe20003800000 */
[----:B--2---:R-:W-:-:S05]  /*14710*/  VIADD R21, R2, 0xfffffffe ;  /* 0xfffffffe02157836 */ /* 0x004fca0000000000 */
[----:B------:R-:W-:-:S13]  /*14720*/  ISETP.GE.AND P0, PT, R21, R30, PT ;  /* 0x0000001e1500720c */ /* 0x000fda0003f06270 */
[----:B0-----:R-:W-:Y:S05]  /*14730*/  @!P0 BRA `(.L_x_15003) ;  /* 0x0000000c00548947 */ /* 0x001fea0003800000 */
.L_x_15016:
[----:B0-----:R-:W0:Y:S01]  /*14740*/  S2R R2, SR_TID.X ;  /* 0x0000000000027919 */ /* 0x001e220000002100 */
[----:B--2---:R-:W2:Y:S01]  /*14750*/  LDC R3, c[0x0][0x430] ;  /* 0x00010c00ff037b82 */ /* 0x004ea20000000800 */
[----:B------:R-:W-:Y:S01]  /*14760*/  IMAD R8, R21, 0x60, R32 ;  /* 0x0000006015087824 */ /* 0x000fe200078e0220 */
[----:B------:R-:W-:Y:S01]  /*14770*/  LOP3.LUT P1, RZ, R23, 0x400, RZ, 0xc0, !PT ;  /* 0x0000040017ff7812 */ /* 0x000fe2000782c0ff */
[----:B------:R-:W-:Y:S01]  /*14780*/  VIADD R24, R24, 0x1 ;  /* 0x0000000118187836 */ /* 0x000fe20000000000 */
[----:B--2---:R-:W-:Y:S02]  /*14790*/  ISETP.NE.AND P0, PT, R3, 0x1, PT ;  /* 0x000000010300780c */ /* 0x004fe40003f05270 */
[----:B0-----:R-:W-:-:S04]  /*147a0*/  LOP3.LUT R2, R2, 0x7f, RZ, 0xc0, !PT ;  /* 0x0000007f02027812 */ /* 0x001fc800078ec0ff */
[----:B------:R-:W-:Y:S02]  /*147b0*/  SHF.R.U32.HI R4, RZ, 0x3, R2 ;  /* 0x00000003ff047819 */ /* 0x000fe40000011602 */
[----:B------:R-:W0:Y:S05]  /*147c0*/  S2R R2, SR_TID.X ;  /* 0x0000000000027919 */ /* 0x000e2a0000002100 */
[----:B------:R-:W2:Y:S08]  /*147d0*/  @P0 LDC R3, c[0x0][0x434] ;  /* 0x00010d00ff030b82 */ /* 0x000eb00000000800 */
[----:B---3--:R-:W3:Y:S01]  /*147e0*/  @P0 LDC R7, c[0x0][0x438] ;  /* 0x00010e00ff070b82 */ /* 0x008ee20000000800 */
[----:B0-----:R-:W-:-:S05]  /*147f0*/  IMAD.SHL.U32 R2, R2, 0x10, RZ ;  /* 0x0000001002027824 */ /* 0x001fca00078e00ff */
[----:B------:R-:W-:-:S04]  /*14800*/  LOP3.LUT R2, R4, 0x70, R2, 0xf8, !PT ;  /* 0x0000007004027812 */ /* 0x000fc800078ef802 */
[C---:B------:R-:W-:Y:S01]  /*14810*/  ISETP.GT.U32.AND P2, PT, R2.reuse, 0x5f, PT ;  /* 0x0000005f0200780c */ /* 0x040fe20003f44070 */
[----:B------:R-:W-:-:S04]  /*14820*/  IMAD.IADD R8, R2, 0x1, R8 ;  /* 0x0000000102087824 */ /* 0x000fc800078e0208 */
[----:B--2---:R-:W-:-:S04]  /*14830*/  @P0 IMAD.HI.U32 R2, R8, R3, RZ ;  /* 0x0000000308020227 */ /* 0x004fc800078e00ff */
[----:B------:R-:W-:Y:S01]  /*14840*/  IMAD.MOV.U32 R9, RZ, RZ, R8 ;  /* 0x000000ffff097224 */ /* 0x000fe200078e0008 */
[----:B---3--:R-:W-:-:S03]  /*14850*/  @P0 SHF.R.U32.HI R9, RZ, R7, R2 ;  /* 0x00000007ff090219 */ /* 0x008fc60000011602 */
[----:B------:R-:W0:Y:S01]  /*14860*/  @!P2 LDC.64 R4, c[0x0][0x428] ;  /* 0x00010a00ff04ab82 */ /* 0x000e220000000a00 */
[----:B------:R-:W-:-:S07]  /*14870*/  @!P2 SHF.R.S32.HI R3, RZ, 0x1f, R9 ;  /* 0x0000001fff03a819 */ /* 0x000fce0000011409 */
[----:B------:R-:W2:Y:S01]  /*14880*/  @!P2 LDC.64 R6, c[0x0][0x418] ;  /* 0x00010600ff06ab82 */ /* 0x000ea20000000a00 */
[----:B0-----:R-:W-:-:S04]  /*14890*/  @!P2 IMAD R2, R33, R4, RZ ;  /* 0x000000042102a224 */ /* 0x001fc800078e02ff */
[----:B------:R-:W-:Y:S02]  /*148a0*/  @!P2 IMAD R5, R28, R5, R2 ;  /* 0x000000051c05a224 */ /* 0x000fe400078e0202 */
[----:B------:R-:W-:-:S04]  /*148b0*/  @!P2 IMAD.MOV.U32 R2, RZ, RZ, R9 ;  /* 0x000000ffff02a224 */ /* 0x000fc800078e0009 */
[----:B------:R-:W-:-:S04]  /*148c0*/  @!P2 IMAD.WIDE.U32 R2, R28, R4, R2 ;  /* 0x000000041c02a225 */ /* 0x000fc800078e0002 */
[----:B------:R-:W-:Y:S01]  /*148d0*/  @!P2 IMAD.IADD R3, R5, 0x1, R3 ;  /* 0x000000010503a824 */ /* 0x000fe200078e0203 */
[----:B--2---:R-:W-:Y:S01]  /*148e0*/  @!P2 LEA R6, P0, R2, R6, 0x2 ;  /* 0x000000060206a211 */ /* 0x004fe200078010ff */
        /* <DEDUP_REMOVED lines=16> */
.L_x_15004:
[----:B------:R-:W-:Y:S01]  /*149f0*/  IMAD R10, R24, 0x8, R22 ;  /* 0x00000008180a7824 */ /* 0x000fe200078e0216 */
[----:B------:R-:W-:Y:S01]  /*14a00*/  SHF.L.U32 R20, R27, 0x1f, RZ ;  /* 0x0000001f1b147819 */ /* 0x000fe200000006ff */
[----:B------:R-:W-:Y:S01]  /*14a10*/  BSSY B1, `(.L_x_15005) ;  /* 0x0000004000017945 */ /* 0x000fe20003800000 */
[----:B------:R-:W-:Y:S02]  /*14a20*/  SHF.R.S32.HI R9, RZ, 0x1f, R5 ;  /* 0x0000001fff097819 */ /* 0x000fe40000011405 */
[----:B------:R-:W2:Y:S02]  /*14a30*/  SYNCS.PHASECHK.TRANS64.TRYWAIT P0, [R10+URZ+0x32440], R20 ;  /* 0x032440140a0075a7 */ /* 0x000ea4000800017f */
[----:B--2---:R-:W-:Y:S05]  /*14a40*/  @!P0 BRA `(.L_x_15006) ;  /* 0x0000004800d08947 */ /* 0x004fea0003800000 */
.L_x_15117:
[----:B------:R-:W-:Y:S05]  /*14a50*/  BSYNC B1 ;  /* 0x0000000000017941 */ /* 0x000fea0003800000 */
.L_x_15005:
        /* <DEDUP_REMOVED lines=23> */
[----:B------:R-:W3:Y:S04]  /*14bd0*/  SHFL.IDX PT, R3, R8, RZ, 0x181f ;  /* 0x00181fff08037589 */ /* 0x000ee800000e0000 */
[----:B------:R-:W-:Y:S01]  /*14be0*/  SHFL.IDX PT, R14, R6, 0x5, 0x181f ;  /* 0x00b81f00060e7f89 */ /* 0x000fe200000e0000 */
[----:B0-----:R-:W-:-:S05]  /*14bf0*/  IADD3 R2, P0, R2, R0, RZ ;  /* 0x0000000002027210 */ /* 0x001fca0007f1e0ff */
[----:B---3--:R-:W-:-:S05]  /*14c00*/  IMAD.X R3, RZ, RZ, R3, P0 ;  /* 0x000000ffff037224 */ /* 0x008fca00000e0603 */
[----:B------:R0:W-:Y:S04]  /*14c10*/  LDGSTS.E.BYPASS.LTC128B.128 [R7+0x1c400], desc[UR36][R2.64], !P1 ;  /* 0x1c40000002077fae */ /* 0x0001e8000c901d64 */
[----:B0-----:R-:W0:Y:S04]  /*14c20*/  SHFL.IDX PT, R2, R6, 0x1, 0x181f ;  /* 0x00381f0006027f89 */ /* 0x001e2800000e0000 */
[----:B------:R-:W3:Y:S01]  /*14c30*/  SHFL.IDX PT, R3, R8, 0x1, 0x181f ;  /* 0x00381f0008037f89 */ /* 0x000ee200000e0000 */
[----:B0-----:R-:W-:-:S04]  /*14c40*/  IADD3 R2, P0, R2, R0, RZ ;  /* 0x0000000002027210 */ /* 0x001fc80007f1e0ff */
[----:B---3--:R-:W-:-:S05]  /*14c50*/  IADD3.X R3, RZ, R3, RZ, P0, !PT ;  /* 0x00000003ff037210 */ /* 0x008fca00007fe4ff */
[----:B------:R0:W-:Y:S04]  /*14c60*/  LDGSTS.E.BYPASS.LTC128B.128 [R7+0x1cc00], desc[UR36][R2.64], !P1 ;  /* 0x1cc0000002077fae */ /* 0x0001e8000c901d64 */
[----:B0-----:R-:W0:Y:S04]  /*14c70*/  SHFL.IDX PT, R2, R6, 0x2, 0x181f ;  /* 0x00581f0006027f89 */ /* 0x001e2800000e0000 */
[----:B------:R-:W3:Y:S01]  /*14c80*/  SHFL.IDX PT, R3, R8, 0x2, 0x181f ;  /* 0x00581f0008037f89 */ /* 0x000ee200000e0000 */
[----:B0-----:R-:W-:-:S05]  /*14c90*/  IADD3 R2, P0, R2, R0, RZ ;  /* 0x0000000002027210 */ /* 0x001fca0007f1e0ff */
[----:B---3--:R-:W-:-:S05]  /*14ca0*/  IMAD.X R3, RZ, RZ, R3, P0 ;  /* 0x000000ffff037224 */ /* 0x008fca00000e0603 */
[----:B------:R0:W-:Y:S04]  /*14cb0*/  LDGSTS.E.BYPASS.LTC128B.128 [R7+0x1d400], desc[UR36][R2.64], !P1 ;  /* 0x1d40000002077fae */ /* 0x0001e8000c901d64 */
[----:B0-----:R-:W0:Y:S04]  /*14cc0*/  SHFL.IDX PT, R2, R6, 0x3, 0x181f ;  /* 0x00781f0006027f89 */ /* 0x001e2800000e0000 */
[----:B------:R-:W3:Y:S01]  /*14cd0*/  SHFL.IDX PT, R3, R8, 0x3, 0x181f ;  /* 0x00781f0008037f89 */ /* 0x000ee200000e0000 */
[----:B0-----:R-:W-:-:S05]  /*14ce0*/  IADD3 R2, P0, R2, R0, RZ ;  /* 0x0000000002027210 */ /* 0x001fca0007f1e0ff */
[----:B---3--:R-:W-:-:S05]  /*14cf0*/  IMAD.X R3, RZ, RZ, R3, P0 ;  /* 0x000000ffff037224 */ /* 0x008fca00000e0603 */
[----:B------:R0:W-:Y:S04]  /*14d00*/  LDGSTS.E.BYPASS.LTC128B.128 [R7+0x1dc00], desc[UR36][R2.64], !P1 ;  /* 0x1dc0000002077fae */ /* 0x0001e8000c901d64 */
[----:B0-----:R-:W0:Y:S04]  /*14d10*/  SHFL.IDX PT, R2, R6, 0x4, 0x181f ;  /* 0x00981f0006027f89 */ /* 0x001e2800000e0000 */
[----:B------:R-:W3:Y:S04]  /*14d20*/  SHFL.IDX PT, R3, R8, 0x4, 0x181f ;  /* 0x00981f0008037f89 */ /* 0x000ee800000e0000 */
[----:B------:R-:W4:Y:S01]  /*14d30*/  SHFL.IDX PT, R8, R8, 0x5, 0x181f ;  /* 0x00b81f0008087f89 */ /* 0x000f2200000e0000 */
[----:B0-----:R-:W-:-:S05]  /*14d40*/  IADD3 R2, P0, R2, R0, RZ ;  /* 0x0000000002027210 */ /* 0x001fca0007f1e0ff */
[----:B---3--:R-:W-:-:S05]  /*14d50*/  IMAD.X R3, RZ, RZ, R3, P0 ;  /* 0x000000ffff037224 */ /* 0x008fca00000e0603 */
[----:B----4-:R0:W-:Y:S03]  /*14d60*/  LDGSTS.E.BYPASS.LTC128B.128 [R7+0x1e400], desc[UR36][R2.64], !P1 ;  /* 0x1e40000002077fae */ /* 0x0101e6000c901d64 */
.L_x_15131:
        /* <DEDUP_REMOVED lines=8> */
.L_x_15008:
        /* <DEDUP_REMOVED lines=10> */
.L_x_15009:
[----:B------:R3:W-:Y:S01]  /*14e90*/  SYNCS.ARRIVE.TRANS64.A1T0 RZ, [R10+URZ+0x32430], RZ ;  /* 0x032430ff0aff79a7 */ /* 0x0007e2000810003f */
[----:B------:R-:W-:Y:S05]  /*14ea0*/  @!P3 BRA `(.L_x_15010) ;  /* 0x000000000004b947 */ /* 0x000fea0003800000 */
[----:B------:R-:W-:Y:S01]  /*14eb0*/  BPT.TRAP 0x1 ;  /* 0x000000040000795c */ /* 0x000fe20000300000 */
.L_x_15010:
[----:B------:R-:W4:Y:S01]  /*14ec0*/  SYNCS.PHASECHK.TRANS64.TRYWAIT P0, [R10+URZ+0x32460], R20 ;  /* 0x032460140a0075a7 */ /* 0x000f22000800017f */
[----:B------:R-:W-:Y:S04]  /*14ed0*/  BSSY B1, `(.L_x_15011) ;  /* 0x0000002000017945 */ /* 0x000fe80003800000 */
[----:B----4-:R-:W-:Y:S05]  /*14ee0*/  @!P0 BRA `(.L_x_15012) ;  /* 0x0000004c005c8947 */ /* 0x010fea0003800000 */
.L_x_15132:
[----:B------:R-:W-:Y:S05]  /*14ef0*/  BSYNC B1 ;  /* 0x0000000000017941 */ /* 0x000fea0003800000 */
.L_x_15011:
[----:B------:R-:W-:Y:S01]  /*14f00*/  ULDC.64 UR4, c[0x0][0x328] ;  /* 0x0000ca0000047ab9 */ /* 0x000fe20000000a00 */
[----:B------:R-:W-:Y:S01]  /*14f10*/  ULDC.64 UR6, c[0x0][0x318] ;  /* 0x0000c60000067ab9 */ /* 0x000fe20000000a00 */
[----:B0-----:R-:W-:Y:S01]  /*14f20*/  IMAD R2, R9, UR4, RZ ;  /* 0x0000000409027c24 */ /* 0x001fe2000f8e02ff */
[C---:B------:R-:W-:Y:S01]  /*14f30*/  LOP3.LUT P5, RZ, R23.reuse, 0x1, RZ, 0xc0, !PT ;  /* 0x0000000117ff7812 */ /* 0x040fe200078ac0ff */
[----:B--2-4-:R-:W-:Y:S01]  /*14f40*/  IMAD R20, R24, 0x6000, R29 ;  /* 0x0000600018147824 */ /* 0x014fe200078e021d */
        /* <DEDUP_REMOVED lines=14> */
[----:B-1----:R-:W-:Y:S01]  /*15030*/  IMAD R25, R18, UR5, R3 ;  /* 0x0000000512197c24 */ /* 0x002fe2000f8e0203 */
        /* <DEDUP_REMOVED lines=46> */
.L_x_15146:
        /* <DEDUP_REMOVED lines=11> */
.L_x_15014:
        /* <DEDUP_REMOVED lines=10> */
.L_x_15015:
[----:B------:R2:W-:Y:S01]  /*15470*/  SYNCS.ARRIVE.TRANS64.A1T0 RZ, [R10+URZ+0x32450], RZ ;  /* 0x032450ff0aff79a7 */ /* 0x0005e2000810003f */
[----:B------:R-:W-:Y:S05]  /*15480*/  @P2 BRA `(.L_x_15016) ;  /* 0xfffffff000ac2947 */ /* 0x000fea000383ffff */
.L_x_15003:
[----:B------:R-:W-:Y:S05]  /*15490*/  BSYNC B0 ;  /* 0x0000000000007941 */ /* 0x000fea0003800000 */
.L_x_15002:
        /* <DEDUP_REMOVED lines=20> */
.L_x_15018:
[----:B------:R-:W-:Y:S05]  /*155e0*/  BSYNC B0 ;  /* 0x0000000000007941 */ /* 0x000fea0003800000 */
.L_x_15017:
[----:B------:R-:W-:Y:S02]  /*155f0*/  SEL R24, R24, RZ, P0 ;  /* 0x000000ff18187207 */ /* 0x000fe40000000000 */
[----:B------:R-:W-:-:S07]  /*15600*/  LOP3.LUT R27, R27, R0, RZ, 0x3c, !PT ;  /* 0x000000001b1b7212 */ /* 0x000fce00078e3cff */
.L_x_14971:
[----:B------:R-:W-:Y:S05]  /*15610*/  BSYNC B7 ;  /* 0x0000000000077941 */ /* 0x000fea0003800000 */
.L_x_14969:
        /* <DEDUP_REMOVED lines=11> */
.L_x_15019:
        /* <DEDUP_REMOVED lines=22> */
[----:B-----5:R-:W-:-:S02]  /*15830*/  @!P1 IMAD.MOV.U32 R17, RZ, RZ, R6 ;  /* 0x000000ffff119224 */ /* 0x020fc400078e0006 */
[----:B------:R-:W-:Y:S02]  /*15840*/  IMAD.MOV.U32 R6, RZ, RZ, RZ ;  /* 0x000000ffff067224 */ /* 0x000fe400078e00ff */
[----:B----4-:R-:W-:Y:S01]  /*15850*/  @!P1 IMAD.MOV.U32 R4, RZ, RZ, R5 ;  /* 0x000000ffff049224 */ /* 0x010fe200078e0005 */
[----:B------:R-:W-:-:S03]  /*15860*/  ISETP.NE.AND P1, PT, R8, RZ, PT ;  /* 0x000000ff0800720c */ /* 0x000fc60003f25270 */
[----:B------:R-:W-:-:S05]  /*15870*/  IMAD R13, R4, R17, RZ ;  /* 0x00000011040d7224 */ /* 0x000fca00078e02ff */
        /* <DEDUP_REMOVED lines=15> */
[----:B------:R0:W4:Y:S02]  /*15970*/  SHFL.IDX PT, R14, R2, 0x1f, 0x1f ;  /* 0x03e01f00020e7f89 */ /* 0x00012400000e0000 */
.L_x_15156:
[----:B------:R-:W-:Y:S02]  /*15980*/  ULDC UR4, c[0x0][0xd38] ;  /* 0x00034e0000047ab9 */ /* 0x000fe40000000800 */
[----:B------:R-:W-:-:S04]  /*15990*/  IMAD.U32 R5, RZ, RZ, UR4 ;  /* 0x00000004ff057e24 */ /* 0x000fc8000f8e00ff */
[----:B----4-:R-:W-:-:S04]  /*159a0*/  IMAD R14, R14, R5, RZ ;  /* 0x000000050e0e7224 */ /* 0x010fc800078e02ff */
[----:B------:R-:W-:-:S05]  /*159b0*/  IMAD.IADD R7, R7, 0x1, R14 ;  /* 0x0000000107077824 */ /* 0x000fca00078e020e */
[----:B------:R-:W-:-:S13]  /*159c0*/  ISETP.GT.AND P6, PT, R7, R0, PT ;  /* 0x000000000700720c */ /* 0x000fda0003fc4270 */
[----:B------:R-:W-:Y:S05]  /*159d0*/  @P6 BRA `(.L_x_15022) ;  /* 0x0000000000a46947 */ /* 0x000fea0003800000 */
.L_x_15025:
        /* <DEDUP_REMOVED lines=10> */
[----:B------:R-:W4:Y:S01]  /*15a80*/  @!P6 LDC.64 R4, c[0x0][0xd78] ;  /* 0x00035e00ff04eb82 */ /* 0x000f220000000a00 */
[----:B0-----:R-:W-:-:S05]  /*15a90*/  @!P6 IMAD.WIDE R2, R9, 0x4, R2 ;  /* 0x000000040902e825 */ /* 0x001fca00078e0202 */
[----:B------:R4:W5:Y:S02]  /*15aa0*/  @!P6 LDG.E R17, desc[UR36][R2.64] ;  /* 0x000000240211e981 */ /* 0x000964000c1e1900 */
[----:B----4-:R-:W-:-:S04]  /*15ab0*/  @!P6 IMAD.WIDE R2, R9, 0x4, R4 ;  /* 0x000000040902e825 */ /* 0x010fc800078e0204 */
[----:B------:R-:W-:-:S06]  /*15ac0*/  IMAD.MOV.U32 R4, RZ, RZ, RZ ;  /* 0x000000ffff047224 */ /* 0x000fcc00078e00ff */
[----:B------:R-:W5:Y:S01]  /*15ad0*/  @!P6 LDG.E R4, desc[UR36][R2.64] ;  /* 0x000000240204e981 */ /* 0x000f62000c1e1900 */
[----:B------:R-:W-:Y:S01]  /*15ae0*/  UMOV UR4, 0xffffffff ;  /* 0xffffffff00047882 */ /* 0x000fe20000000000 */
[----:B-----5:R-:W-:Y:S02]  /*15af0*/  IMAD R13, R4, R17, RZ ;  /* 0x00000011040d7224 */ /* 0x020fe400078e02ff */
        /* <DEDUP_REMOVED lines=17> */
.L_x_15164:
[----:B------:R-:W-:Y:S02]  /*15c10*/  ULDC UR4, c[0x0][0xd38] ;  /* 0x00034e0000047ab9 */ /* 0x000fe40000000800 */
[----:B------:R-:W-:-:S04]  /*15c20*/  IMAD.U32 R5, RZ, RZ, UR4 ;  /* 0x00000004ff057e24 */ /* 0x000fc8000f8e00ff */
[----:B----4-:R-:W-:-:S04]  /*15c30*/  IMAD R14, R14, R5, RZ ;  /* 0x000000050e0e7224 */ /* 0x010fc800078e02ff */
[----:B------:R-:W-:-:S05]  /*15c40*/  IMAD.IADD R7, R14, 0x1, R7 ;  /* 0x000000010e077824 */ /* 0x000fca00078e0207 */
[----:B------:R-:W-:-:S13]  /*15c50*/  ISETP.GT.AND P6, PT, R7, R0, PT ;  /* 0x000000000700720c */ /* 0x000fda0003fc4270 */
[----:B------:R-:W-:Y:S05]  /*15c60*/  @!P6 BRA `(.L_x_15025) ;  /* 0xfffffffc005ce947 */ /* 0x000fea000383ffff */
.L_x_15022:
[----:B------:R-:W-:Y:S01]  /*15c70*/  IMAD.IADD R7, R7, 0x1, -R14 ;  /* 0x0000000107077824 */ /* 0x000fe200078e0a0e */
[----:B------:R-:W-:-:S03]  /*15c80*/  UMOV UR4, 0xffffffff ;  /* 0xffffffff00047882 */ /* 0x000fc60000000000 */
[----:B------:R-:W-:-:S05]  /*15c90*/  IMAD R3, R2, R5, R7 ;  /* 0x0000000502037224 */ /* 0x000fca00078e0207 */
[----:B------:R-:W-:Y:S01]  /*15ca0*/  ISETP.GT.AND P6, PT, R3, R0, PT ;  /* 0x000000000300720c */ /* 0x000fe20003fc4270 */
[----:B------:R-:W-:-:S12]  /*15cb0*/  BRA.DIV UR4, `(.L_x_15026) ;  /* 0x0000004e04bc7947 */ /* 0x000fd8000b800000 */
[----:B------:R-:W-:-:S04]  /*15cc0*/  VOTE.ANY R3, PT, !P6 ;  /* 0x0000000000037806 */ /* 0x000fc800070e0100 */
[----:B------:R-:W4:Y:S02]  /*15cd0*/  POPC R12, R3 ;  /* 0x00000003000c7309 */ /* 0x000f240000000000 */
[----:B----4-:R4:W0:Y:S01]  /*15ce0*/  SHFL.IDX PT, R17, R17, R12, 0x1f ;  /* 0x00001f0c11117589 */ /* 0x01082200000e0000 */
[----:B------:R-:W-:-:S03]  /*15cf0*/  IMAD.IADD R19, R12, 0x1, R19 ;  /* 0x000000010c137824 */ /* 0x000fc600078e0213 */
[----:B------:R4:W0:Y:S04]  /*15d00*/  SHFL.IDX PT, R4, R4, R12, 0x1f ;  /* 0x00001f0c04047589 */ /* 0x00082800000e0000 */
.L_x_15169:
[----:B------:R-:W-:-:S13]  /*15d10*/  ISETP.NE.AND P0, PT, R3, RZ, PT ;  /* 0x000000ff0300720c */ /* 0x000fda0003f05270 */
[----:B------:R-:W-:Y:S05]  /*15d20*/  @!P0 BRA `(.L_x_15027) ;  /* 0x0000000000108947 */ /* 0x000fea0003800000 */
[----:B------:R-:W-:Y:S01]  /*15d30*/  UMOV UR4, 0xffffffff ;  /* 0xffffffff00047882 */ /* 0x000fe20000000000 */
[----:B----4-:R-:W-:Y:S02]  /*15d40*/  IADD3 R12, R12, -0x1, RZ ;  /* 0xffffffff0c0c7810 */ /* 0x010fe40007ffe0ff */
[----:B------:R-:W-:Y:S05]  /*15d50*/  BRA.DIV UR4, `(.L_x_15028) ;  /* 0x0000004e04f07947 */ /* 0x000fea000b800000 */
[----:B------:R4:W0:Y:S02]  /*15d60*/  SHFL.IDX PT, R6, R2, R12, 0x1f ;  /* 0x00001f0c02067589 */ /* 0x00082400000e0000 */
.L_x_15027:
[----:B0-----:R-:W-:Y:S01]  /*15d70*/  ISETP.NE.AND P0, PT, R4, 0x1, PT ;  /* 0x000000010400780c */ /* 0x001fe20003f05270 */
[----:B------:R-:W-:-:S04]  /*15d80*/  IMAD R16, R6, R5, R7 ;  /* 0x0000000506107224 */ /* 0x000fc800078e0207 */
[----:B------:R-:W-:-:S08]  /*15d90*/  IMAD.IADD R0, R0, 0x1, -R16 ;  /* 0x0000000100007824 */ /* 0x000fd000078e0a10 */
[----:B------:R-:W-:Y:S05]  /*15da0*/  @!P0 BRA `(.L_x_15029) ;  /* 0x0000000000dc8947 */ /* 0x000fea0003800000 */
[-C--:B------:R-:W-:Y:S02]  /*15db0*/  IABS R6, R17.reuse ;  /* 0x0000001100067213 */ /* 0x080fe40000000000 */
[----:B------:R-:W-:Y:S02]  /*15dc0*/  IABS R5, R4 ;  /* 0x0000000400057213 */ /* 0x000fe40000000000 */
[----:B------:R-:W0:Y:S08]  /*15dd0*/  I2F.RP R7, R6 ;  /* 0x0000000600077306 */ /* 0x000e300000209400 */
[----:B------:R-:W5:Y:S08]  /*15de0*/  I2F.RP R8, R5 ;  /* 0x0000000500087306 */ /* 0x000f700000209400 */
[----:B0-----:R-:W4:Y:S08]  /*15df0*/  MUFU.RCP R7, R7 ;  /* 0x0000000700077308 */ /* 0x001f300000001000 */
[----:B-----5:R-:W-:Y:S01]  /*15e00*/  MUFU.RCP R8, R8 ;  /* 0x0000000800087308 */ /* 0x020fe20000001000 */
[----:B----4-:R-:W-:Y:S01]  /*15e10*/  VIADD R2, R7, 0xffffffe ;  /* 0x0ffffffe07027836 */ /* 0x010fe20000000000 */
[----:B------:R-:W-:-:S06]  /*15e20*/  IABS R7, R17 ;  /* 0x0000001100077213 */ /* 0x000fcc0000000000 */
[----:B------:R0:W4:Y:S02]  /*15e30*/  F2I.FTZ.U32.TRUNC.NTZ R3, R2 ;  /* 0x0000000200037305 */ /* 0x000124000021f000 */
[----:B0-----:R-:W-:Y:S02]  /*15e40*/  IMAD.MOV.U32 R2, RZ, RZ, RZ ;  /* 0x000000ffff027224 */ /* 0x001fe400078e00ff */
[----:B----4-:R-:W-:-:S04]  /*15e50*/  IMAD.MOV R9, RZ, RZ, -R3 ;  /* 0x000000ffff097224 */ /* 0x010fc800078e0a03 */
        /* <DEDUP_REMOVED lines=41> */
[----:B------:R-:W-:-:S05]  /*160f0*/  IMAD R4, R4, R5, R7 ;  /* 0x0000000504047224 */ /* 0x000fca00078e0207 */
[----:B------:R-:W-:Y:S01]  /*16100*/  LEA R18, R4, R3, 0x10 ;  /* 0x0000000304127211 */ /* 0x000fe200078e80ff */
[----:B------:R-:W-:Y:S06]  /*16110*/  BRA `(.L_x_15030) ;  /* 0x0000000000f07947 */ /* 0x000fec0003800000 */
.L_x_15029:
[----:B----4-:R-:W0:Y:S02]  /*16120*/  LDC.64 R2, c[0x0][0xd90] ;  /* 0x00036400ff027b82 */ /* 0x010e240000000a00 */
        /* <DEDUP_REMOVED lines=59> */
.L_x_15030:
[----:B------:R-:W-:-:S05]  /*164e0*/  LOP3.LUT R2, RZ, R2, RZ, 0x33, !PT ;  /* 0x00000002ff027212 */ /* 0x000fca00078e33ff */
[----:B------:R-:W-:Y:S01]  /*164f0*/  IMAD.IADD R17, R17, 0x1, R2 ;  /* 0x0000000111117824 */ /* 0x000fe200078e0202 */
[----:B------:R-:W-:Y:S06]  /*16500*/  BRA `(.L_x_15031) ;  /* 0x00000000001c7947 */ /* 0x000fec0003800000 */
.L_x_15023:
[----:B------:R-:W-:Y:S01]  /*16510*/  UMOV UR4, URZ ;  /* 0x0000003f00047c82 */ /* 0x000fe20008000000 */
[----:B------:R-:W-:Y:S01]  /*16520*/  UMOV UR5, URZ ;  /* 0x0000003f00057c82 */ /* 0x000fe20008000000 */
[----:B------:R-:W-:Y:S01]  /*16530*/  ULDC UR6, c[0x0][0xd3c] ;  /* 0x00034f0000067ab9 */ /* 0x000fe20000000800 */
[----:B------:R-:W-:Y:S01]  /*16540*/  MOV R16, R0 ;  /* 0x0000000000107202 */ /* 0x000fe20000000f00 */
[----:B------:R-:W-:Y:S02]  /*16550*/  IMAD.U32 R17, RZ, RZ, UR4 ;  /* 0x00000004ff117e24 */ /* 0x000fe4000f8e00ff */
[----:B------:R-:W-:Y:S02]  /*16560*/  IMAD.U32 R18, RZ, RZ, UR5 ;  /* 0x00000005ff127e24 */ /* 0x000fe4000f8e00ff */
[----:B------:R-:W-:-:S07]  /*16570*/  IMAD.U32 R19, RZ, RZ, UR6 ;  /* 0x00000006ff137e24 */ /* 0x000fce000f8e00ff */
.L_x_15031:
        /* <DEDUP_REMOVED lines=10> */
.L_x_15020:
[----:B------:R-:W-:Y:S02]  /*16620*/  ULDC UR4, c[0x0][0xd3c] ;  /* 0x00034f0000047ab9 */ /* 0x000fe40000000800 */
[----:B----4-:R-:W-:-:S13]  /*16630*/  ISETP.GE.AND P0, PT, R19, UR4, PT ;  /* 0x0000000413007c0c */ /* 0x010fda000bf06270 */
[----:B------:R-:W-:Y:S05]  /*16640*/  @!P0 BRA `(.L_x_15032) ;  /* 0xffffffa400bc8947 */ /* 0x000fea000383ffff */
[----:B------:R-:W-:Y:S05]  /*16650*/  BSYNC B8 ;  /* 0x0000000000087941 */ /* 0x000fea0003800000 */
.L_x_14963:
        /* <DEDUP_REMOVED lines=12> */
.L_x_15172:
[----:B------:R-:W-:Y:S05]  /*16720*/  BSYNC B0 ;  /* 0x0000000000007941 */ /* 0x000fea0003800000 */
.L_x_15033:
[----:B------:R-:W-:-:S03]  /*16730*/  UMOV UR4, 0xffffffff ;  /* 0xffffffff00047882 */ /* 0x000fc60000000000 */
[----:B------:R-:W-:Y:S05]  /*16740*/  BRA.DIV UR4, `(.L_x_15035) ;  /* 0x0000004604b07947 */ /* 0x000fea000b800000 */
[----:B-1----:R-:W1:Y:S02]  /*16750*/  S2R R0, SR_TID.X ;  /* 0x0000000000007919 */ /* 0x002e640000002100 */
[----:B-1----:R-:W-:-:S04]  /*16760*/  SHF.R.U32.HI R0, RZ, 0x5, R0 ;  /* 0x00000005ff007819 */ /* 0x002fc80000011600 */
[----:B------:R-:W-:-:S05]  /*16770*/  LOP3.LUT R0, R0, 0x3, RZ, 0xc0, !PT ;  /* 0x0000000300007812 */ /* 0x000fca00078ec0ff */
[----:B------:R1:W4:Y:S02]  /*16780*/  SHFL.IDX PT, R14, R0, RZ, 0x1f ;  /* 0x00001fff000e7589 */ /* 0x00032400000e0000 */
.L_x_15175:
[----:B----4-:R-:W-:Y:S01]  /*16790*/  ISETP.NE.AND P0, PT, R14, RZ, PT ;  /* 0x000000ff0e00720c */ /* 0x010fe20003f05270 */
[----:B------:R-:W-:-:S12]  /*167a0*/  BSSY B0, `(.L_x_15036) ;  /* 0x0000026000007945 */ /* 0x000fd80003800000 */
[----:B------:R-:W-:Y:S05]  /*167b0*/  @P0 BRA `(.L_x_15037) ;  /* 0x0000000000900947 */ /* 0x000fea0003800000 */
[----:B------:R-:W-:-:S03]  /*167c0*/  UMOV UR4, 0xffffffff ;  /* 0xffffffff00047882 */ /* 0x000fc60000000000 */
[----:B------:R-:W-:Y:S05]  /*167d0*/  BRA.DIV UR4, `(.L_x_15038) ;  /* 0x0000004604c07947 */ /* 0x000fea000b800000 */
[----:B------:R-:W-:-:S13]  /*167e0*/  ELECT P6, URZ, PT ;  /* 0x00000000003f782f */ /* 0x000fda00038c0000 */
.L_x_15178:
[----:B------:R-:W-:Y:S05]  /*167f0*/  @!P6 BRA `(.L_x_15037) ;  /* 0x000000000080e947 */ /* 0x000fea0003800000 */
[----:B-1----:R-:W4:Y:S02]  /*16800*/  LDL R0, [R1+0x3c] ;  /* 0x00003c0001007983 */ /* 0x002f240000100800 */
[----:B----4-:R-:W-:-:S13]  /*16810*/  R2UR UR4, R0 ;  /* 0x00000000000472ca */ /* 0x010fda00000e0000 */
[----:B------:R-:W-:-:S06]  /*16820*/  ULOP3.LUT UR4, UR4, 0x2, URZ, 0xfc, !UPT ;  /* 0x0000000204047892 */ /* 0x000fcc000f8efc3f */
[----:B------:R-:W-:-:S05]  /*16830*/  IMAD.U32 R0, RZ, RZ, UR4 ;  /* 0x00000004ff007e24 */ /* 0x000fca000f8e00ff */
[----:B------:R-:W-:-:S13]  /*16840*/  ISETP.NE.AND P0, PT, R0, 0x3, PT ;  /* 0x000000030000780c */ /* 0x000fda0003f05270 */
[----:B------:R-:W-:Y:S05]  /*16850*/  @!P0 BRA `(.L_x_15039) ;  /* 0x0000000000048947 */ /* 0x000fea0003800000 */
[----:B------:R-:W-:Y:S01]  /*16860*/  BPT.TRAP 0x1 ;  /* 0x000000040000795c */ /* 0x000fe20000300000 */
.L_x_15039:
[C---:B------:R-:W-:Y:S01]  /*16870*/  IMAD R3, R24.reuse, 0x8, R5 ;  /* 0x0000000818037824 */ /* 0x040fe200078e0205 */
[----:B------:R-:W-:Y:S01]  /*16880*/  SHF.L.U32 R2, R27, 0x1f, RZ ;  /* 0x0000001f1b027819 */ /* 0x000fe200000006ff */
[----:B------:R-:W-:-:S03]  /*16890*/  VIADD R24, R24, 0x1 ;  /* 0x0000000118187836 */ /* 0x000fc60000000000 */
[----:B------:R-:W1:Y:S02]  /*168a0*/  SYNCS.PHASECHK.TRANS64.TRYWAIT P1, [R3+URZ+0x32440], R2 ;  /* 0x03244002030075a7 */ /* 0x000e64000802017f */
[----:B------:R-:W-:-:S04]  /*168b0*/  ISETP.NE.AND P2, PT, R24, 0x2, PT ;  /* 0x000000021800780c */ /* 0x000fc80003f45270 */
[----:B------:R-:W-:Y:S01]  /*168c0*/  SEL R0, RZ, 0x1, P2 ;  /* 0x00000001ff007807 */ /* 0x000fe20001000000 */
[----:B-1----:R-:W-:Y:S08]  /*168d0*/  @!P1 BRA `(.L_x_15040) ;  /* 0x0000004400a09947 */ /* 0x002ff00003800000 */
.L_x_15179:
[----:B------:R-:W-:Y:S02]  /*168e0*/  SEL R24, R24, RZ, P2 ;  /* 0x000000ff18187207 */ /* 0x000fe40001000000 */
[----:B------:R-:W-:Y:S01]  /*168f0*/  LOP3.LUT R0, R27, R0, RZ, 0x3c, !PT ;  /* 0x000000001b007212 */ /* 0x000fe200078e3cff */
[----:B------:R-:W-:Y:S06]  /*16900*/  @!P0 BRA `(.L_x_15041) ;  /* 0x0000000000048947 */ /* 0x000fec0003800000 */
[----:B------:R-:W-:Y:S01]  /*16910*/  BPT.TRAP 0x1 ;  /* 0x000000040000795c */ /* 0x000fe20000300000 */
.L_x_15041:
[----:B------:R-:W-:Y:S01]  /*16920*/  IMAD R5, R24, 0x8, R5 ;  /* 0x0000000818057824 */ /* 0x000fe200078e0205 */
[----:B------:R-:W-:-:S04]  /*16930*/  SHF.L.U32 R0, R0, 0x1f, RZ ;  /* 0x0000001f00007819 */ /* 0x000fc800000006ff */
[----:B------:R-:W4:Y:S02]  /*16940*/  SYNCS.PHASECHK.TRANS64.TRYWAIT P1, [R5+URZ+0x32440], R0 ;  /* 0x03244000050075a7 */ /* 0x000f24000802017f */
[----:B----4-:R-:W-:Y:S05]  /*16950*/  @!P1 BRA `(.L_x_15042) ;  /* 0x0000004400949947 */ /* 0x010fea0003800000 */
.L_x_15180:
[----:B------:R-:W-:Y:S05]  /*16960*/  @!P0 BRA `(.L_x_15043) ;  /* 0x0000000000048947 */ /* 0x000fea0003800000 */
[----:B------:R-:W-:Y:S01]  /*16970*/  BPT.TRAP 0x1 ;  /* 0x000000040000795c */ /* 0x000fe20000300000 */
.L_x_15043:
[----:B------:R-:W5:Y:S02]  /*16980*/  SYNCS.PHASECHK.TRANS64.TRYWAIT P1, [R3+URZ+0x32460], R2 ;  /* 0x03246002030075a7 */ /* 0x000f64000802017f */
[----:B-----5:R-:W-:Y:S05]  /*16990*/  @!P1 BRA `(.L_x_15044) ;  /* 0x0000004400989947 */ /* 0x020fea0003800000 */
.L_x_15181:
[----:B------:R-:W-:Y:S05]  /*169a0*/  @!P0 BRA `(.L_x_15045) ;  /* 0x0000000000048947 */ /* 0x000fea0003800000 */
[----:B------:R-:W-:Y:S01]  /*169b0*/  BPT.TRAP 0x1 ;  /* 0x000000040000795c */ /* 0x000fe20000300000 */
.L_x_15045:
[----:B------:R0:W0:Y:S02]  /*169c0*/  SYNCS.PHASECHK.TRANS64.TRYWAIT P0, [R5+URZ+0x32460], R0 ;  /* 0x03246000050075a7 */ /* 0x000024000800017f */
[----:B0-----:R-:W-:Y:S05]  /*169d0*/  @!P0 NANOSLEEP.SYNCS 0x989680 ;  /* 0x009896800000895d */ /* 0x001fea0003900000 */
[----:B------:R-:W0:Y:S02]  /*169e0*/  @!P0 SYNCS.PHASECHK.TRANS64 P0, [R5+URZ+0x32460], R0 ;  /* 0x03246000050085a7 */ /* 0x000e24000800007f */
[----:B0-----:R-:W-:Y:S05]  /*169f0*/  @!P0 BRA `(.L_x_15045) ;  /* 0xfffffffc00f08947 */ /* 0x001fea000383ffff */
.L_x_15037:
[----:B------:R-:W-:Y:S05]  /*16a00*/  BSYNC B0 ;  /* 0x0000000000007941 */ /* 0x000fea0003800000 */
.L_x_15036:
[----:B------:R-:W-:Y:S05]  /*16a10*/  EXIT ;  /* 0x000000000000794d */ /* 0x000fea0003800000 */
.L_x_14895:
[----:B0-----:R0:W1:Y:S02]  /*16a20*/  SYNCS.PHASECHK.TRANS64.TRYWAIT P0, [R5+URZ+0x32400], R0 ;  /* 0x03240000050075a7 */ /* 0x001064000800017f */
[----:B-1----:R-:W-:Y:S05]  /*16a30*/  @!P0 NANOSLEEP.SYNCS 0x989680 ;  /* 0x009896800000895d */ /* 0x002fea0003900000 */
[----:B------:R-:W1:Y:S02]  /*16a40*/  @!P0 SYNCS.PHASECHK.TRANS64 P0, [R5+URZ+0x32400], R0 ;  /* 0x03240000050085a7 */ /* 0x000e64000800007f */
[----:B-1----:R-:W-:Y:S05]  /*16a50*/  @!P0 BRA `(.L_x_14895) ;  /* 0xfffffffc00f08947 */ /* 0x002fea000383ffff */
[----:B------:R-:W-:Y:S05]  /*16a60*/  BRA `(.L_x_15046) ;  /* 0xfffffeb400a07947 */ /* 0x000fea000383ffff */
.L_x_14899:
[----:B--2---:R-:W-:-:S04]  /*16a70*/  IMAD.U32 R4, RZ, RZ, UR6 ;  /* 0x00000006ff047e24 */ /* 0x004fc8000f8e00ff */
[----:B------:R2:W3:Y:S03]  /*16a80*/  SYNCS.PHASECHK.TRANS64.TRYWAIT P1, [R4+URZ+0x32430], R3 ;  /* 0x03243003040075a7 */ /* 0x0004e6000802017f */
[----:B---3--:R-:W-:Y:S05]  /*16a90*/  @!P1 NANOSLEEP.SYNCS 0x989680 ;  /* 0x009896800000995d */ /* 0x008fea0003900000 */
[----:B------:R-:W3:Y:S02]  /*16aa0*/  @!P1 SYNCS.PHASECHK.TRANS64 P1, [R4+URZ+0x32430], R3 ;  /* 0x03243003040095a7 */ /* 0x000ee4000802007f */
[----:B---3--:R-:W-:Y:S05]  /*16ab0*/  @!P1 BRA `(.L_x_14899) ;  /* 0xfffffffc00ec9947 */ /* 0x008fea000383ffff */
[----:B------:R-:W-:Y:S05]  /*16ac0*/  BRA `(.L_x_14898) ;  /* 0xfffffeb400d07947 */ /* 0x000fea000383ffff */
.L_x_14900:
[----:B---3--:R3:W4:Y:S02]  /*16ad0*/  SYNCS.PHASECHK.TRANS64.TRYWAIT P1, [R5+URZ+0x32410], R0 ;  /* 0x03241000050075a7 */ /* 0x008724000802017f */
[----:B----4-:R-:W-:Y:S05]  /*16ae0*/  @!P1 NANOSLEEP.SYNCS 0x989680 ;  /* 0x009896800000995d */ /* 0x010fea0003900000 */
[----:B------:R-:W4:Y:S02]  /*16af0*/  @!P1 SYNCS.PHASECHK.TRANS64 P1, [R5+URZ+0x32410], R0 ;  /* 0x03241000050095a7 */ /* 0x000f24000802007f */
[----:B----4-:R-:W-:Y:S05]  /*16b00*/  @!P1 BRA `(.L_x_14900) ;  /* 0xfffffffc00f09947 */ /* 0x010fea000383ffff */
[----:B------:R-:W-:Y:S05]  /*16b10*/  BRA `(.L_x_15047) ;  /* 0xfffffeb8007c7947 */ /* 0x000fea000383ffff */
.L_x_14904:
[----:B0--3--:R-:W-:-:S04]  /*16b20*/  IMAD.U32 R0, RZ, RZ, UR6 ;  /* 0x00000006ff007e24 */ /* 0x009fc8000f8e00ff */
[----:B------:R0:W3:Y:S03]  /*16b30*/  SYNCS.PHASECHK.TRANS64.TRYWAIT P1, [R0+URZ+0x32450], R3 ;  /* 0x03245003000075a7 */ /* 0x0000e6000802017f */
[----:B---3--:R-:W-:Y:S05]  /*16b40*/  @!P1 NANOSLEEP.SYNCS 0x989680 ;  /* 0x009896800000995d */ /* 0x008fea0003900000 */
[----:B------:R-:W3:Y:S02]  /*16b50*/  @!P1 SYNCS.PHASECHK.TRANS64 P1, [R0+URZ+0x32450], R3 ;  /* 0x03245003000095a7 */ /* 0x000ee4000802007f */
[----:B---3--:R-:W-:Y:S05]  /*16b60*/  @!P1 BRA `(.L_x_14904) ;  /* 0xfffffffc00ec9947 */ /* 0x008fea000383ffff */
[----:B------:R-:W-:Y:S05]  /*16b70*/  BRA `(.L_x_14903) ;  /* 0xfffffeb800847947 */ /* 0x000fea000383ffff */
.L_x_14911:
[----:B-1----:R-:W-:-:S04]  /*16b80*/  IMAD.U32 R21, RZ, RZ, UR4 ;  /* 0x00000004ff157e24 */ /* 0x002fc8000f8e00ff */
[----:B------:R1:W2:Y:S03]  /*16b90*/  SYNCS.PHASECHK.TRANS64.TRYWAIT P1, [R21+URZ+0x32430], R0 ;  /* 0x03243000150075a7 */ /* 0x0002a6000802017f */
[----:B--2---:R-:W-:Y:S05]  /*16ba0*/  @!P1 NANOSLEEP.SYNCS 0x989680 ;  /* 0x009896800000995d */ /* 0x004fea0003900000 */
[----:B------:R-:W2:Y:S02]  /*16bb0*/  @!P1 SYNCS.PHASECHK.TRANS64 P1, [R21+URZ+0x32430], R0 ;  /* 0x03243000150095a7 */ /* 0x000ea4000802007f */
[----:B--2---:R-:W-:Y:S05]  /*16bc0*/  @!P1 BRA `(.L_x_14911) ;  /* 0xfffffffc00ec9947 */ /* 0x004fea000383ffff */
[----:B------:R-:W-:Y:S05]  /*16bd0*/  BRA `(.L_x_14910) ;  /* 0xfffffee000c87947 */ /* 0x000fea000383ffff */
.L_x_14915:
[----:B-1----:R-:W-:-:S04]  /*16be0*/  IMAD.U32 R21, RZ, RZ, UR4 ;  /* 0x00000004ff157e24 */ /* 0x002fc8000f8e00ff */
[----:B------:R1:W3:Y:S03]  /*16bf0*/  SYNCS.PHASECHK.TRANS64.TRYWAIT P1, [R21+URZ+0x32450], R0 ;  /* 0x03245000150075a7 */ /* 0x0002e6000802017f */
[----:B---3--:R-:W-:Y:S05]  /*16c00*/  @!P1 NANOSLEEP.SYNCS 0x989680 ;  /* 0x009896800000995d */ /* 0x008fea0003900000 */
[----:B------:R-:W3:Y:S02]  /*16c10*/  @!P1 SYNCS.PHASECHK.TRANS64 P1, [R21+URZ+0x32450], R0 ;  /* 0x03245000150095a7 */ /* 0x000ee4000802007f */
[----:B---3--:R-:W-:Y:S05]  /*16c20*/  @!P1 BRA `(.L_x_14915) ;  /* 0xfffffffc00ec9947 */ /* 0x008fea000383ffff */
[----:B------:R-:W-:Y:S05]  /*16c30*/  BRA `(.L_x_14914) ;  /* 0xfffffee400447947 */ /* 0x000fea000383ffff */
.L_x_14923:
[----:B-1----:R-:W-:-:S04]  /*16c40*/  IMAD.U32 R21, RZ, RZ, UR4 ;  /* 0x00000004ff157e24 */ /* 0x002fc8000f8e00ff */
[----:B------:R1:W2:Y:S03]  /*16c50*/  SYNCS.PHASECHK.TRANS64.TRYWAIT P1, [R21+URZ+0x32430], R0 ;  /* 0x03243000150075a7 */ /* 0x0002a6000802017f */
[----:B--2---:R-:W-:Y:S05]  /*16c60*/  @!P1 NANOSLEEP.SYNCS 0x989680 ;  /* 0x009896800000995d */ /* 0x004fea0003900000 */
[----:B------:R-:W2:Y:S02]  /*16c70*/  @!P1 SYNCS.PHASECHK.TRANS64 P1, [R21+URZ+0x32430], R0 ;  /* 0x03243000150095a7 */ /* 0x000ea4000802007f */
[----:B--2---:R-:W-:Y:S05]  /*16c80*/  @!P1 BRA `(.L_x_14923) ;  /* 0xfffffffc00ec9947 */ /* 0x004fea000383ffff */
[----:B------:R-:W-:Y:S05]  /*16c90*/  BRA `(.L_x_14922) ;  /* 0xffffff1000dc7947 */ /* 0x000fea000383ffff */
.L_x_14927:
[----:B-1----:R-:W-:-:S04]  /*16ca0*/  IMAD.U32 R21, RZ, RZ, UR4 ;  /* 0x00000004ff157e24 */ /* 0x002fc8000f8e00ff */
[----:B------:R1:W3:Y:S03]  /*16cb0*/  SYNCS.PHASECHK.TRANS64.TRYWAIT P1, [R21+URZ+0x32450], R0 ;  /* 0x03245000150075a7 */ /* 0x0002e6000802017f */
[----:B---3--:R-:W-:Y:S05]  /*16cc0*/  @!P1 NANOSLEEP.SYNCS 0x989680 ;  /* 0x009896800000995d */ /* 0x008fea0003900000 */
[----:B------:R-:W3:Y:S02]  /*16cd0*/  @!P1 SYNCS.PHASECHK.TRANS64 P1, [R21+URZ+0x32450], R0 ;  /* 0x03245000150095a7 */ /* 0x000ee4000802007f */
[----:B---3--:R-:W-:Y:S05]  /*16ce0*/  @!P1 BRA `(.L_x_14927) ;  /* 0xfffffffc00ec9947 */ /* 0x008fea000383ffff */
[----:B------:R-:W-:Y:S05]  /*16cf0*/  BRA `(.L_x_14926) ;  /* 0xffffff1400587947 */ /* 0x000fea000383ffff */
.L_x_14977:
        /* <DEDUP_REMOVED lines=11> */
.L_x_15049:
[----:B------:R-:W-:Y:S05]  /*16db0*/  BSYNC B0 ;  /* 0x0000000000007941 */ /* 0x000fea0003800000 */
.L_x_15048:
[----:B------:R-:W-:Y:S05]  /*16dc0*/  BRA `(.L_x_15050) ;  /* 0xffffffac00b87947 */ /* 0x000fea000383ffff */
.L_x_14980:
[----:B0-----:R0:W1:Y:S02]  /*16dd0*/  SYNCS.PHASECHK.TRANS64.TRYWAIT P0, [R25+URZ+0x32440], R0 ;  /* 0x03244000190075a7 */ /* 0x001064000800017f */
[----:B-1----:R-:W-:Y:S05]  /*16de0*/  @!P0 NANOSLEEP.SYNCS 0x989680 ;  /* 0x009896800000895d */ /* 0x002fea0003900000 */
[----:B------:R-:W1:Y:S02]  /*16df0*/  @!P0 SYNCS.PHASECHK.TRANS64 P0, [R25+URZ+0x32440], R0 ;  /* 0x03244000190085a7 */ /* 0x000e64000800007f */
[----:B-1----:R-:W-:Y:S05]  /*16e00*/  @!P0 BRA `(.L_x_14980) ;  /* 0xfffffffc00f08947 */ /* 0x002fea000383ffff */
[----:B------:R-:W-:Y:S05]  /*16e10*/  BRA `(.L_x_15051) ;  /* 0xffffffb000547947 */ /* 0x000fea000383ffff */
.L_x_14981:
        /* <DEDUP_REMOVED lines=8> */
.L_x_15053:
[----:B------:R-:W-:Y:S05]  /*16ea0*/  BSYNC B0 ;  /* 0x0000000000007941 */ /* 0x000fea0003800000 */
.L_x_15052:
        /* <DEDUP_REMOVED lines=9> */
.L_x_15054:
[----:B------:R-:W-:Y:S02]  /*16f40*/  IMAD.MOV.U32 R13, RZ, RZ, R4 ;  /* 0x000000ffff0d7224 */ /* 0x000fe400078e0004 */
[----:B------:R-:W-:Y:S02]  /*16f50*/  IMAD.MOV.U32 R12, RZ, RZ, 0x1 ;  /* 0x00000001ff0c7424 */ /* 0x000fe400078e00ff */
[----:B------:R-:W-:-:S07]  /*16f60*/  IMAD.MOV.U32 R3, RZ, RZ, R14 ;  /* 0x000000ffff037224 */ /* 0x000fce00078e000e */
[----:B------:R-:W-:Y:S05]  /*16f70*/  WARPSYNC.COLLECTIVE R15, `(.L_x_15055) ;  /* 0x000000000f087348 */ /* 0x000fea0003c00000 */
[----:B------:R0:W1:Y:S02]  /*16f80*/  SHFL.IDX P6, R14, R13, R12, R11 ;  /* 0x0000000c0d0e7389 */ /* 0x00006400000c000b */
[----:B01----:R-:W-:Y:S01]  /*16f90*/  ENDCOLLECTIVE ;  /* 0x000000000000791b */ /* 0x003fe20003800000 */
.L_x_15055:
        /* <DEDUP_REMOVED lines=15> */
.L_x_15056:
[----:B------:R-:W-:Y:S02]  /*17090*/  @P0 IMAD R6, R5, 0x2, R22 ;  /* 0x0000000205060824 */ /* 0x000fe400078e0216 */
[----:B------:R-:W-:Y:S02]  /*170a0*/  IMAD.MOV.U32 R13, RZ, RZ, R4 ;  /* 0x000000ffff0d7224 */ /* 0x000fe400078e0004 */
[----:B------:R-:W-:Y:S02]  /*170b0*/  IMAD.MOV.U32 R12, RZ, RZ, 0x2 ;  /* 0x00000002ff0c7424 */ /* 0x000fe400078e00ff */
[----:B------:R-:W-:-:S07]  /*170c0*/  IMAD.MOV.U32 R3, RZ, RZ, R14 ;  /* 0x000000ffff037224 */ /* 0x000fce00078e000e */
[----:B------:R-:W-:Y:S05]  /*170d0*/  WARPSYNC.COLLECTIVE R15, `(.L_x_15057) ;  /* 0x000000000f087348 */ /* 0x000fea0003c00000 */
[----:B------:R0:W1:Y:S02]  /*170e0*/  SHFL.IDX P6, R14, R13, R12, R11 ;  /* 0x0000000c0d0e7389 */ /* 0x00006400000c000b */
[----:B01----:R-:W-:Y:S01]  /*170f0*/  ENDCOLLECTIVE ;  /* 0x000000000000791b */ /* 0x003fe20003800000 */
.L_x_15057:
        /* <DEDUP_REMOVED lines=15> */
.L_x_15058:
[----:B------:R-:W-:Y:S02]  /*171f0*/  @P0 IMAD R6, R5, 0x2, R22 ;  /* 0x0000000205060824 */ /* 0x000fe400078e0216 */
[----:B------:R-:W-:Y:S02]  /*17200*/  IMAD.MOV.U32 R13, RZ, RZ, R4 ;  /* 0x000000ffff0d7224 */ /* 0x000fe400078e0004 */
[----:B------:R-:W-:Y:S02]  /*17210*/  IMAD.MOV.U32 R12, RZ, RZ, 0x3 ;  /* 0x00000003ff0c7424 */ /* 0x000fe400078e00ff */
[----:B------:R-:W-:-:S07]  /*17220*/  IMAD.MOV.U32 R3, RZ, RZ, R14 ;  /* 0x000000ffff037224 */ /* 0x000fce00078e000e */
[----:B------:R-:W-:Y:S05]  /*17230*/  WARPSYNC.COLLECTIVE R15, `(.L_x_15059) ;  /* 0x000000000f087348 */ /* 0x000fea0003c00000 */
[----:B------:R0:W1:Y:S02]  /*17240*/  SHFL.IDX P6, R14, R13, R12, R11 ;  /* 0x0000000c0d0e7389 */ /* 0x00006400000c000b */
[----:B01----:R-:W-:Y:S01]  /*17250*/  ENDCOLLECTIVE ;  /* 0x000000000000791b */ /* 0x003fe20003800000 */
.L_x_15059:
        /* <DEDUP_REMOVED lines=15> */
.L_x_15060:
[----:B------:R-:W-:Y:S02]  /*17350*/  @P0 IMAD R6, R5, 0x2, R22 ;  /* 0x0000000205060824 */ /* 0x000fe400078e0216 */
[----:B------:R-:W-:Y:S02]  /*17360*/  IMAD.MOV.U32 R13, RZ, RZ, R4 ;  /* 0x000000ffff0d7224 */ /* 0x000fe400078e0004 */
[----:B------:R-:W-:Y:S02]  /*17370*/  IMAD.MOV.U32 R12, RZ, RZ, 0x4 ;  /* 0x00000004ff0c7424 */ /* 0x000fe400078e00ff */
[----:B------:R-:W-:-:S07]  /*17380*/  IMAD.MOV.U32 R3, RZ, RZ, R14 ;  /* 0x000000ffff037224 */ /* 0x000fce00078e000e */
[----:B------:R-:W-:Y:S05]  /*17390*/  WARPSYNC.COLLECTIVE R15, `(.L_x_15061) ;  /* 0x000000000f087348 */ /* 0x000fea0003c00000 */
[----:B------:R0:W1:Y:S02]  /*173a0*/  SHFL.IDX P6, R14, R13, R12, R11 ;  /* 0x0000000c0d0e7389 */ /* 0x00006400000c000b */
[----:B01----:R-:W-:Y:S01]  /*173b0*/  ENDCOLLECTIVE ;  /* 0x000000000000791b */ /* 0x003fe20003800000 */
.L_x_15061:
        /* <DEDUP_REMOVED lines=15> */
.L_x_15062:
[----:B------:R-:W-:Y:S02]  /*174b0*/  @P0 IMAD R6, R5, 0x2, R22 ;  /* 0x0000000205060824 */ /* 0x000fe400078e0216 */
[----:B------:R-:W-:Y:S02]  /*174c0*/  IMAD.MOV.U32 R13, RZ, RZ, R4 ;  /* 0x000000ffff0d7224 */ /* 0x000fe400078e0004 */
[----:B------:R-:W-:Y:S02]  /*174d0*/  IMAD.MOV.U32 R12, RZ, RZ, 0x5 ;  /* 0x00000005ff0c7424 */ /* 0x000fe400078e00ff */
[----:B------:R-:W-:-:S07]  /*174e0*/  IMAD.MOV.U32 R3, RZ, RZ, R14 ;  /* 0x000000ffff037224 */ /* 0x000fce00078e000e */
[----:B------:R-:W-:Y:S05]  /*174f0*/  WARPSYNC.COLLECTIVE R15, `(.L_x_15063) ;  /* 0x000000000f087348 */ /* 0x000fea0003c00000 */
[----:B------:R0:W1:Y:S02]  /*17500*/  SHFL.IDX P6, R14, R13, R12, R11 ;  /* 0x0000000c0d0e7389 */ /* 0x00006400000c000b */
[----:B01----:R-:W-:Y:S01]  /*17510*/  ENDCOLLECTIVE ;  /* 0x000000000000791b */ /* 0x003fe20003800000 */
.L_x_15063:
[----:B------:R-:W-:-:S05]  /*17520*/  @P0 LEA R3, P1, R7, R3, 0x1 ;  /* 0x0000000307030211 */ /* 0x000fca00078208ff */
[----:B------:R-:W-:-:S05]  /*17530*/  @P0 IMAD.X R2, RZ, RZ, R2, P1 ;  /* 0x000000ffff020224 */ /* 0x000fca00008e0602 */
[----:B------:R-:W-:Y:S02]  /*17540*/  @P0 LOP3.LUT R3, R3, R2, RZ, 0x3c, !PT ;  /* 0x0000000203030212 */ /* 0x000fe400078e3cff */
[----:B------:R-:W-:Y:S02]  /*17550*/  MOV R13, R0 ;  /* 0x00000000000d7202 */ /* 0x000fe40000000f00 */
[----:B------:R-:W-:-:S04]  /*17560*/  @P0 LOP3.LUT R2, R3, R2, RZ, 0x3c, !PT ;  /* 0x0000000203020212 */ /* 0x000fc800078e3cff */
[----:B------:R-:W-:Y:S01]  /*17570*/  @P0 LOP3.LUT R3, R3, R2, RZ, 0x3c, !PT ;  /* 0x0000000203030212 */ /* 0x000fe200078e3cff */
[----:B------:R-:W-:-:S07]  /*17580*/  IMAD.MOV.U32 R4, RZ, RZ, R14 ;  /* 0x000000ffff047224 */ /* 0x000fce00078e000e */
[----:B------:R-:W-:Y:S05]  /*17590*/  WARPSYNC.COLLECTIVE R15, `(.L_x_15064) ;  /* 0x000000000f087348 */ /* 0x000fea0003c00000 */
[----:B------:R0:W1:Y:S02]  /*175a0*/  SHFL.IDX P6, R14, R13, R12, R11 ;  /* 0x0000000c0d0e7389 */ /* 0x00006400000c000b */
[----:B01----:R-:W-:Y:S01]  /*175b0*/  ENDCOLLECTIVE ;  /* 0x000000000000791b */ /* 0x003fe20003800000 */
.L_x_15064:
[----:B------:R-:W-:Y:S01]  /*175c0*/  @!PT LDS RZ, [RZ] ;  /* 0x00000000fffff984 */ /* 0x000fe20000000800 */
[----:B------:R-:W-:Y:S01]  /*175d0*/  @!PT LDS RZ, [RZ] ;  /* 0x00000000fffff984 */ /* 0x000fe20000000800 */
[----:B------:R-:W-:Y:S01]  /*175e0*/  @!PT LDS RZ, [RZ] ;  /* 0x00000000fffff984 */ /* 0x000fe20000000800 */
[----:B------:R0:W-:Y:S01]  /*175f0*/  @P0 LDGSTS.E.BYPASS.LTC128B.128 [R6+0x1e400], desc[UR36][R2.64], !P2 ;  /* 0x1e40000002060fae */ /* 0x0001e2000d101d64 */
[----:B------:R-:W-:Y:S01]  /*17600*/  IMAD.MOV.U32 R0, RZ, RZ, R14 ;  /* 0x000000ffff007224 */ /* 0x000fe200078e000e */
[----:B------:R-:W-:Y:S06]  /*17610*/  BRA `(.L_x_15065) ;  /* 0xffffffac00b47947 */ /* 0x000fec000383ffff */
.L_x_14986:
[----:B------:R0:W5:Y:S01]  /*17620*/  LDL.LU R6, [R1+0x4] ;  /* 0x0000040001067983 */ /* 0x0001620000300800 */
[----:B------:R-:W-:Y:S01]  /*17630*/  IMAD.MOV.U32 R13, RZ, RZ, R4 ;  /* 0x000000ffff0d7224 */ /* 0x000fe200078e0004 */
[----:B------:R-:W-:Y:S01]  /*17640*/  LOP3.LUT R23, R23, 0xffffdfff, RZ, 0xc0, !PT ;  /* 0xffffdfff17177812 */ /* 0x000fe200078ec0ff */
[----:B------:R-:W-:Y:S02]  /*17650*/  IMAD.MOV.U32 R12, RZ, RZ, RZ ;  /* 0x000000ffff0c7224 */ /* 0x000fe400078e00ff */
[----:B------:R-:W-:Y:S02]  /*17660*/  IMAD.MOV.U32 R11, RZ, RZ, 0x181f ;  /* 0x0000181fff0b7424 */ /* 0x000fe400078e00ff */
[----:B------:R-:W-:Y:S02]  /*17670*/  IMAD.MOV.U32 R15, RZ, RZ, -0x1 ;  /* 0xffffffffff0f7424 */ /* 0x000fe400078e00ff */
[----:B0-----:R-:W-:-:S07]  /*17680*/  IMAD R17, R17, 0x80, R21 ;  /* 0x0000008011117824 */ /* 0x001fce00078e0215 */
[----:B-1---5:R-:W-:Y:S05]  /*17690*/  WARPSYNC.COLLECTIVE R15, `(.L_x_15066) ;  /* 0x000000000f087348 */ /* 0x022fea0003c00000 */
[----:B------:R0:W2:Y:S02]  /*176a0*/  SHFL.IDX P6, R14, R13, R12, R11 ;  /* 0x0000000c0d0e7389 */ /* 0x0000a400000c000b */
[----:B012--5:R-:W-:Y:S01]  /*176b0*/  ENDCOLLECTIVE ;  /* 0x000000000000791b */ /* 0x027fe20003800000 */
.L_x_15066:
[----:B------:R-:W-:Y:S02]  /*176c0*/  IMAD.MOV.U32 R13, RZ, RZ, R0 ;  /* 0x000000ffff0d7224 */ /* 0x000fe400078e0000 */
[----:B------:R-:W-:-:S07]  /*176d0*/  IMAD.MOV.U32 R3, RZ, RZ, R14 ;  /* 0x000000ffff037224 */ /* 0x000fce00078e000e */
[----:B------:R-:W-:Y:S05]  /*176e0*/  WARPSYNC.COLLECTIVE R15, `(.L_x_15067) ;  /* 0x000000000f087348 */ /* 0x000fea0003c00000 */
[----:B------:R0:W1:Y:S02]  /*176f0*/  SHFL.IDX P6, R14, R13, R12, R11 ;  /* 0x0000000c0d0e7389 */ /* 0x00006400000c000b */
[----:B01----:R-:W-:Y:S01]  /*17700*/  ENDCOLLECTIVE ;  /* 0x000000000000791b */ /* 0x003fe20003800000 */
.L_x_15067:
[----:B------:R-:W-:Y:S02]  /*17710*/  IMAD.MOV.U32 R13, RZ, RZ, R4 ;  /* 0x000000ffff0d7224 */ /* 0x000fe400078e0004 */
[----:B------:R-:W-:Y:S02]  /*17720*/  IMAD.MOV.U32 R12, RZ, RZ, 0x1 ;  /* 0x00000001ff0c7424 */ /* 0x000fe400078e00ff */
[----:B------:R-:W-:-:S07]  /*17730*/  IMAD.MOV.U32 R9, RZ, RZ, R14 ;  /* 0x000000ffff097224 */ /* 0x000fce00078e000e */
[----:B------:R-:W-:Y:S05]  /*17740*/  WARPSYNC.COLLECTIVE R15, `(.L_x_15068) ;  /* 0x000000000f087348 */ /* 0x000fea0003c00000 */
[----:B------:R0:W1:Y:S02]  /*17750*/  SHFL.IDX P6, R14, R13, R12, R11 ;  /* 0x0000000c0d0e7389 */ /* 0x00006400000c000b */
[----:B01----:R-:W-:Y:S01]  /*17760*/  ENDCOLLECTIVE ;  /* 0x000000000000791b */ /* 0x003fe20003800000 */
.L_x_15068:
        /* <DEDUP_REMOVED lines=18> */
.L_x_15069:
        /* <DEDUP_REMOVED lines=8> */
.L_x_15070:
        /* <DEDUP_REMOVED lines=9> */
[----:B0-----:R-:W-:-:S04]  /*179a0*/  IADD3 R2, R17, 0x20, RZ ;  /* 0x0000002011027810 */ /* 0x001fc80007ffe0ff */
[----:B------:R-:W-:Y:S01]  /*179b0*/  ISETP.GE.AND P2, PT, R2, R5, PT ;  /* 0x000000050200720c */ /* 0x000fe20003f46270 */
[----:B------:R-:W-:-:S12]  /*179c0*/  IMAD.MOV.U32 R2, RZ, RZ, R14 ;  /* 0x000000ffff027224 */ /* 0x000fd800078e000e */
[----:B------:R-:W-:Y:S05]  /*179d0*/  WARPSYNC.COLLECTIVE R15, `(.L_x_15071) ;  /* 0x000000000f087348 */ /* 0x000fea0003c00000 */
[----:B------:R0:W1:Y:S02]  /*179e0*/  SHFL.IDX P6, R14, R13, R12, R11 ;  /* 0x0000000c0d0e7389 */ /* 0x00006400000c000b */
[----:B01----:R-:W-:Y:S01]  /*179f0*/  ENDCOLLECTIVE ;  /* 0x000000000000791b */ /* 0x003fe20003800000 */
.L_x_15071:
        /* <DEDUP_REMOVED lines=8> */
.L_x_15072:
        /* <DEDUP_REMOVED lines=15> */
.L_x_15073:
[----:B------:R-:W-:-:S04]  /*17b70*/  @P2 LOP3.LUT R23, R23, 0x200, RZ, 0xfc, !PT ;  /* 0x0000020017172812 */ /* 0x000fc800078efcff */
[----:B------:R-:W-:Y:S01]  /*17b80*/  LOP3.LUT R23, R23, 0xfffffeff, RZ, 0xc0, !PT ;  /* 0xfffffeff17177812 */ /* 0x000fe200078ec0ff */
[----:B------:R-:W-:-:S05]  /*17b90*/  IMAD.MOV.U32 R11, RZ, RZ, R14 ;  /* 0x000000ffff0b7224 */ /* 0x000fca00078e000e */
[----:B------:R-:W-:Y:S02]  /*17ba0*/  @!P2 LEA R13, P1, R20, R11, 0x1 ;  /* 0x0000000b140da211 */ /* 0x000fe400078208ff */
[----:B------:R-:W-:-:S03]  /*17bb0*/  MOV R11, 0x181f ;  /* 0x0000181f000b7802 */ /* 0x000fc60000000f00 */
[----:B------:R-:W-:Y:S02]  /*17bc0*/  @!P2 IMAD.X R12, RZ, RZ, R2, P1 ;  /* 0x000000ffff0ca224 */ /* 0x000fe400008e0602 */
[----:B------:R-:W-:Y:S02]  /*17bd0*/  @!P2 IMAD.MOV.U32 R2, RZ, RZ, R13 ;  /* 0x000000ffff02a224 */ /* 0x000fe400078e000d */
[----:B------:R-:W-:Y:S02]  /*17be0*/  @!P2 IMAD.MOV.U32 R3, RZ, RZ, R12 ;  /* 0x000000ffff03a224 */ /* 0x000fe400078e000c */
[----:B------:R-:W-:Y:S02]  /*17bf0*/  IMAD.MOV.U32 R13, RZ, RZ, R4 ;  /* 0x000000ffff0d7224 */ /* 0x000fe400078e0004 */
        /* <DEDUP_REMOVED lines=8> */
.L_x_15074:
[----:B------:R-:W-:-:S05]  /*17c80*/  VIADD R2, R17, 0x40 ;  /* 0x0000004011027836 */ /* 0x000fca0000000000 */
[----:B------:R-:W-:Y:S01]  /*17c90*/  ISETP.GE.AND P2, PT, R2, R5, PT ;  /* 0x000000050200720c */ /* 0x000fe20003f46270 */
[----:B------:R-:W-:Y:S02]  /*17ca0*/  IMAD.MOV.U32 R13, RZ, RZ, R0 ;  /* 0x000000ffff0d7224 */ /* 0x000fe400078e0000 */
[----:B------:R-:W-:-:S10]  /*17cb0*/  IMAD.MOV.U32 R2, RZ, RZ, R14 ;  /* 0x000000ffff027224 */ /* 0x000fd400078e000e */
[----:B------:R-:W-:Y:S05]  /*17cc0*/  WARPSYNC.COLLECTIVE R15, `(.L_x_15075) ;  /* 0x000000000f087348 */ /* 0x000fea0003c00000 */
[----:B------:R0:W1:Y:S02]  /*17cd0*/  SHFL.IDX P6, R14, R13, R12, R11 ;  /* 0x0000000c0d0e7389 */ /* 0x00006400000c000b */
[----:B01----:R-:W-:Y:S01]  /*17ce0*/  ENDCOLLECTIVE ;  /* 0x000000000000791b */ /* 0x003fe20003800000 */
.L_x_15075:
[----:B------:R-:W-:-:S04]  /*17cf0*/  @P2 LOP3.LUT R23, R23, 0x100, RZ, 0xfc, !PT ;  /* 0x0000010017172812 */ /* 0x000fc800078efcff */
[----:B------:R-:W-:Y:S01]  /*17d00*/  LOP3.LUT R23, R23, 0xffffff7f, RZ, 0xc0, !PT ;  /* 0xffffff7f17177812 */ /* 0x000fe200078ec0ff */
[----:B------:R-:W-:Y:S02]  /*17d10*/  IMAD.MOV.U32 R13, RZ, RZ, R4 ;  /* 0x000000ffff0d7224 */ /* 0x000fe400078e0004 */
[----:B------:R-:W-:Y:S02]  /*17d20*/  IMAD.MOV.U32 R12, RZ, RZ, 0x5 ;  /* 0x00000005ff0c7424 */ /* 0x000fe400078e00ff */
        /* <DEDUP_REMOVED lines=13> */
.L_x_15076:
[----:B------:R-:W-:-:S05]  /*17e00*/  VIADD R2, R17, 0x50 ;  /* 0x0000005011027836 */ /* 0x000fca0000000000 */
[----:B------:R-:W-:Y:S01]  /*17e10*/  ISETP.GE.AND P2, PT, R2, R5, PT ;  /* 0x000000050200720c */ /* 0x000fe20003f46270 */
[----:B------:R-:W-:Y:S02]  /*17e20*/  IMAD.MOV.U32 R13, RZ, RZ, R0 ;  /* 0x000000ffff0d7224 */ /* 0x000fe400078e0000 */
[----:B------:R-:W-:-:S10]  /*17e30*/  IMAD.MOV.U32 R7, RZ, RZ, R14 ;  /* 0x000000ffff077224 */ /* 0x000fd400078e000e */
[----:B------:R-:W-:Y:S05]  /*17e40*/  WARPSYNC.COLLECTIVE R15, `(.L_x_15077) ;  /* 0x000000000f087348 */ /* 0x000fea0003c00000 */
[----:B------:R0:W1:Y:S02]  /*17e50*/  SHFL.IDX P6, R14, R13, R12, R11 ;  /* 0x0000000c0d0e7389 */ /* 0x00006400000c000b */
[----:B01----:R-:W-:Y:S01]  /*17e60*/  ENDCOLLECTIVE ;  /* 0x000000000000791b */ /* 0x003fe20003800000 */
.L_x_15077:
        /* <DEDUP_REMOVED lines=8> */
.L_x_15078:
        /* <DEDUP_REMOVED lines=15> */
.L_x_15079:
[----:B------:R-:W-:Y:S01]  /*17fe0*/  @P2 LOP3.LUT R23, R23, 0x40, RZ, 0xfc, !PT ;  /* 0x0000004017172812 */ /* 0x000fe200078efcff */
[----:B------:R-:W-:Y:S02]  /*17ff0*/  IMAD.MOV.U32 R13, RZ, RZ, R4 ;  /* 0x000000ffff0d7224 */ /* 0x000fe400078e0004 */
[----:B------:R-:W-:Y:S01]  /*18000*/  IMAD.MOV.U32 R12, RZ, RZ, 0x7 ;  /* 0x00000007ff0c7424 */ /* 0x000fe200078e00ff */
[----:B------:R-:W-:-:S07]  /*18010*/  MOV R6, R14 ;  /* 0x0000000e00067202 */ /* 0x000fce0000000f00 */
[----:B------:R-:W-:Y:S05]  /*18020*/  WARPSYNC.COLLECTIVE R15, `(.L_x_15080) ;  /* 0x000000000f087348 */ /* 0x000fea0003c00000 */
[----:B------:R0:W1:Y:S02]  /*18030*/  SHFL.IDX P6, R14, R13, R12, R11 ;  /* 0x0000000c0d0e7389 */ /* 0x00006400000c000b */
[----:B01----:R-:W-:Y:S01]  /*18040*/  ENDCOLLECTIVE ;  /* 0x000000000000791b */ /* 0x003fe20003800000 */
.L_x_15080:
        /* <DEDUP_REMOVED lines=13> */
.L_x_15081:
[----:B------:R-:W-:Y:S01]  /*18120*/  IMAD.MOV.U32 R0, RZ, RZ, R14 ;  /* 0x000000ffff007224 */ /* 0x000fe200078e000e */
[----:B------:R-:W-:Y:S06]  /*18130*/  BRA `(.L_x_15082) ;  /* 0xffffffac00e47947 */ /* 0x000fec000383ffff */
.L_x_14990:
        /* <DEDUP_REMOVED lines=8> */
.L_x_15084:
[----:B------:R-:W-:Y:S05]  /*181c0*/  BSYNC B0 ;  /* 0x0000000000007941 */ /* 0x000fea0003800000 */
.L_x_15083:
        /* <DEDUP_REMOVED lines=9> */
.L_x_15085:
[----:B------:R-:W-:Y:S01]  /*18260*/  MOV R13, R4 ;  /* 0x00000004000d7202 */ /* 0x000fe20000000f00 */
[----:B------:R-:W-:Y:S01]  /*18270*/  IMAD.MOV.U32 R12, RZ, RZ, 0x1 ;  /* 0x00000001ff0c7424 */ /* 0x000fe200078e00ff */
[----:B------:R-:W-:-:S13]  /*18280*/  @!P5 LEA R5, P0, R8, R14, 0x1 ;  /* 0x0000000e0805d211 */ /* 0x000fda00078008ff */
[----:B------:R-:W-:Y:S05]  /*18290*/  WARPSYNC.COLLECTIVE R15, `(.L_x_15086) ;  /* 0x000000000f087348 */ /* 0x000fea0003c00000 */
[----:B------:R0:W1:Y:S02]  /*182a0*/  SHFL.IDX P6, R14, R13, R12, R11 ;  /* 0x0000000c0d0e7389 */ /* 0x00006400000c000b */
[----:B01----:R-:W-:Y:S01]  /*182b0*/  ENDCOLLECTIVE ;  /* 0x000000000000791b */ /* 0x003fe20003800000 */
.L_x_15086:
        /* <DEDUP_REMOVED lines=15> */
.L_x_15087:
        /* <DEDUP_REMOVED lines=17> */
.L_x_15088:
[----:B------:R-:W-:Y:S02]  /*184c0*/  IMAD.MOV.U32 R13, RZ, RZ, R0 ;  /* 0x000000ffff0d7224 */ /* 0x000fe400078e0000 */
[----:B------:R-:W-:-:S07]  /*184d0*/  IMAD.MOV.U32 R5, RZ, RZ, R14 ;  /* 0x000000ffff057224 */ /* 0x000fce00078e000e */
[----:B------:R-:W-:Y:S05]  /*184e0*/  WARPSYNC.COLLECTIVE R15, `(.L_x_15089) ;  /* 0x000000000f087348 */ /* 0x000fea0003c00000 */
[----:B------:R0:W1:Y:S02]  /*184f0*/  SHFL.IDX P6, R14, R13, R12, R11 ;  /* 0x0000000c0d0e7389 */ /* 0x00006400000c000b */
[----:B01----:R-:W-:Y:S01]  /*18500*/  ENDCOLLECTIVE ;  /* 0x000000000000791b */ /* 0x003fe20003800000 */
.L_x_15089:
[----:B------:R-:W-:Y:S02]  /*18510*/  IMAD.MOV.U32 R13, RZ, RZ, R4 ;  /* 0x000000ffff0d7224 */ /* 0x000fe400078e0004 */
[----:B------:R-:W-:Y:S01]  /*18520*/  IMAD.MOV.U32 R12, RZ, RZ, 0x3 ;  /* 0x00000003ff0c7424 */ /* 0x000fe200078e00ff */
[----:B------:R-:W-:-:S13]  /*18530*/  @!P5 LEA R6, P0, R8, R14, 0x1 ;  /* 0x0000000e0806d211 */ /* 0x000fda00078008ff */
[----:B------:R-:W-:Y:S05]  /*18540*/  WARPSYNC.COLLECTIVE R15, `(.L_x_15090) ;  /* 0x000000000f087348 */ /* 0x000fea0003c00000 */
[----:B------:R0:W1:Y:S02]  /*18550*/  SHFL.IDX P6, R14, R13, R12, R11 ;  /* 0x0000000c0d0e7389 */ /* 0x00006400000c000b */
[----:B01----:R-:W-:Y:S01]  /*18560*/  ENDCOLLECTIVE ;  /* 0x000000000000791b */ /* 0x003fe20003800000 */
.L_x_15090:
        /* <DEDUP_REMOVED lines=16> */
.L_x_15091:
[----:B------:R-:W-:Y:S01]  /*18670*/  MOV R13, R4 ;  /* 0x00000004000d7202 */ /* 0x000fe20000000f00 */
        /* <DEDUP_REMOVED lines=16> */
.L_x_15092:
[----:B------:R-:W-:Y:S02]  /*18780*/  IMAD.MOV.U32 R13, RZ, RZ, R0 ;  /* 0x000000ffff0d7224 */ /* 0x000fe400078e0000 */
[----:B------:R-:W-:-:S07]  /*18790*/  IMAD.MOV.U32 R5, RZ, RZ, R14 ;  /* 0x000000ffff057224 */ /* 0x000fce00078e000e */
[----:B------:R-:W-:Y:S05]  /*187a0*/  WARPSYNC.COLLECTIVE R15, `(.L_x_15093) ;  /* 0x000000000f087348 */ /* 0x000fea0003c00000 */
[----:B------:R0:W1:Y:S02]  /*187b0*/  SHFL.IDX P6, R14, R13, R12, R11 ;  /* 0x0000000c0d0e7389 */ /* 0x00006400000c000b */
[----:B01----:R-:W-:Y:S01]  /*187c0*/  ENDCOLLECTIVE ;  /* 0x000000000000791b */ /* 0x003fe20003800000 */
.L_x_15093:
[----:B------:R-:W-:Y:S02]  /*187d0*/  IMAD.MOV.U32 R13, RZ, RZ, R4 ;  /* 0x000000ffff0d7224 */ /* 0x000fe400078e0004 */
[----:B------:R-:W-:Y:S01]  /*187e0*/  IMAD.MOV.U32 R12, RZ, RZ, 0x5 ;  /* 0x00000005ff0c7424 */ /* 0x000fe200078e00ff */
[----:B------:R-:W-:-:S13]  /*187f0*/  @!P5 LEA R6, P0, R8, R14, 0x1 ;  /* 0x0000000e0806d211 */ /* 0x000fda00078008ff */
[----:B------:R-:W-:Y:S05]  /*18800*/  WARPSYNC.COLLECTIVE R15, `(.L_x_15094) ;  /* 0x000000000f087348 */ /* 0x000fea0003c00000 */
[----:B------:R0:W1:Y:S02]  /*18810*/  SHFL.IDX P6, R14, R13, R12, R11 ;  /* 0x0000000c0d0e7389 */ /* 0x00006400000c000b */
[----:B01----:R-:W-:Y:S01]  /*18820*/  ENDCOLLECTIVE ;  /* 0x000000000000791b */ /* 0x003fe20003800000 */
.L_x_15094:
        /* <DEDUP_REMOVED lines=16> */
.L_x_15095:
        /* <DEDUP_REMOVED lines=17> */
.L_x_15096:
[----:B------:R-:W-:Y:S02]  /*18a40*/  IMAD.MOV.U32 R13, RZ, RZ, R0 ;  /* 0x000000ffff0d7224 */ /* 0x000fe400078e0000 */
[----:B------:R-:W-:-:S07]  /*18a50*/  IMAD.MOV.U32 R5, RZ, RZ, R14 ;  /* 0x000000ffff057224 */ /* 0x000fce00078e000e */
[----:B------:R-:W-:Y:S05]  /*18a60*/  WARPSYNC.COLLECTIVE R15, `(.L_x_15097) ;  /* 0x000000000f087348 */ /* 0x000fea0003c00000 */
[----:B------:R0:W1:Y:S02]  /*18a70*/  SHFL.IDX P6, R14, R13, R12, R11 ;  /* 0x0000000c0d0e7389 */ /* 0x00006400000c000b */
[----:B01----:R-:W-:Y:S01]  /*18a80*/  ENDCOLLECTIVE ;  /* 0x000000000000791b */ /* 0x003fe20003800000 */
.L_x_15097:
[----:B------:R-:W-:Y:S01]  /*18a90*/  MOV R13, R4 ;  /* 0x00000004000d7202 */ /* 0x000fe20000000f00 */
[----:B------:R-:W-:Y:S01]  /*18aa0*/  IMAD.MOV.U32 R12, RZ, RZ, 0x7 ;  /* 0x00000007ff0c7424 */ /* 0x000fe200078e00ff */
[----:B------:R-:W-:-:S13]  /*18ab0*/  @!P5 LEA R6, P0, R8, R14, 0x1 ;  /* 0x0000000e0806d211 */ /* 0x000fda00078008ff */
[----:B------:R-:W-:Y:S05]  /*18ac0*/  WARPSYNC.COLLECTIVE R15, `(.L_x_15098) ;  /* 0x000000000f087348 */ /* 0x000fea0003c00000 */
[----:B------:R0:W1:Y:S02]  /*18ad0*/  SHFL.IDX P6, R14, R13, R12, R11 ;  /* 0x0000000c0d0e7389 */ /* 0x00006400000c000b */
[----:B01----:R-:W-:Y:S01]  /*18ae0*/  ENDCOLLECTIVE ;  /* 0x000000000000791b */ /* 0x003fe20003800000 */
.L_x_15098:
        /* <DEDUP_REMOVED lines=15> */
.L_x_15099:
[----:B------:R-:W-:Y:S05]  /*18be0*/  BRA `(.L_x_15100) ;  /* 0xffffffb0001c7947 */ /* 0x000fea000383ffff */
.L_x_14995:
[----:B0-----:R0:W2:Y:S02]  /*18bf0*/  SYNCS.PHASECHK.TRANS64.TRYWAIT P0, [R22+URZ+0x32420], R3 ;  /* 0x03242003160075a7 */ /* 0x0010a4000800017f */
[----:B--2---:R-:W-:Y:S05]  /*18c00*/  @!P0 NANOSLEEP.SYNCS 0x989680 ;  /* 0x009896800000895d */ /* 0x004fea0003900000 */
[----:B------:R-:W2:Y:S02]  /*18c10*/  @!P0 SYNCS.PHASECHK.TRANS64 P0, [R22+URZ+0x32420], R3 ;  /* 0x03242003160085a7 */ /* 0x000ea4000800007f */
[----:B--2---:R-:W-:Y:S05]  /*18c20*/  @!P0 BRA `(.L_x_14995) ;  /* 0xfffffffc00f08947 */ /* 0x004fea000383ffff */
[----:B------:R-:W-:Y:S05]  /*18c30*/  BRA `(.L_x_15101) ;  /* 0xffffffb0008c7947 */ /* 0x000fea000383ffff */
.L_x_14998:
[----:B--2---:R2:W3:Y:S02]  /*18c40*/  SYNCS.PHASECHK.TRANS64.TRYWAIT P0, [R25+URZ+0x32460], R0 ;  /* 0x03246000190075a7 */ /* 0x0044e4000800017f */
[----:B---3--:R-:W-:Y:S05]  /*18c50*/  @!P0 NANOSLEEP.SYNCS 0x989680 ;  /* 0x009896800000895d */ /* 0x008fea0003900000 */
[----:B------:R-:W3:Y:S02]  /*18c60*/  @!P0 SYNCS.PHASECHK.TRANS64 P0, [R25+URZ+0x32460], R0 ;  /* 0x03246000190085a7 */ /* 0x000ee4000800007f */
[----:B---3--:R-:W-:Y:S05]  /*18c70*/  @!P0 BRA `(.L_x_14998) ;  /* 0xfffffffc00f08947 */ /* 0x008fea000383ffff */
[----:B------:R-:W-:Y:S05]  /*18c80*/  BRA `(.L_x_15102) ;  /* 0xffffffb000987947 */ /* 0x000fea000383ffff */
.L_x_14999:
        /* <DEDUP_REMOVED lines=8> */
.L_x_15104:
[----:B------:R-:W-:Y:S05]  /*18d10*/  BSYNC B0 ;  /* 0x0000000000007941 */ /* 0x000fea0003800000 */
.L_x_15103:
        /* <DEDUP_REMOVED lines=13> */
.L_x_15105:
        /* <DEDUP_REMOVED lines=9> */
.L_x_15106:
        /* <DEDUP_REMOVED lines=17> */
.L_x_15107:
[----:B------:R-:W-:Y:S02]  /*18f90*/  IMAD.MOV.U32 R13, RZ, RZ, R6 ;  /* 0x000000ffff0d7224 */ /* 0x000fe400078e0006 */
[----:B------:R-:W-:Y:S01]  /*18fa0*/  IMAD.MOV.U32 R12, RZ, RZ, 0x2 ;  /* 0x00000002ff0c7424 */ /* 0x000fe200078e00ff */
[----:B------:R-:W-:-:S13]  /*18fb0*/  IADD3 R2, P3, R14, R0, RZ ;  /* 0x000000000e027210 */ /* 0x000fda0007f7e0ff */
[----:B------:R-:W-:Y:S05]  /*18fc0*/  WARPSYNC.COLLECTIVE R15, `(.L_x_15108) ;  /* 0x000000000f087348 */ /* 0x000fea0003c00000 */
[----:B------:R0:W1:Y:S02]  /*18fd0*/  SHFL.IDX P6, R14, R13, R12, R11 ;  /* 0x0000000c0d0e7389 */ /* 0x00006400000c000b */
[----:B01----:R-:W-:Y:S01]  /*18fe0*/  ENDCOLLECTIVE ;  /* 0x000000000000791b */ /* 0x003fe20003800000 */
.L_x_15108:
        /* <DEDUP_REMOVED lines=17> */
.L_x_15109:
[----:B------:R-:W-:Y:S02]  /*19100*/  IMAD.MOV.U32 R13, RZ, RZ, R6 ;  /* 0x000000ffff0d7224 */ /* 0x000fe400078e0006 */
[----:B------:R-:W-:Y:S01]  /*19110*/  IMAD.MOV.U32 R12, RZ, RZ, 0x3 ;  /* 0x00000003ff0c7424 */ /* 0x000fe200078e00ff */
[----:B------:R-:W-:-:S13]  /*19120*/  IADD3 R2, P3, R14, R0, RZ ;  /* 0x000000000e027210 */ /* 0x000fda0007f7e0ff */
[----:B------:R-:W-:Y:S05]  /*19130*/  WARPSYNC.COLLECTIVE R15, `(.L_x_15110) ;  /* 0x000000000f087348 */ /* 0x000fea0003c00000 */
[----:B------:R0:W1:Y:S02]  /*19140*/  SHFL.IDX P6, R14, R13, R12, R11 ;  /* 0x0000000c0d0e7389 */ /* 0x00006400000c000b */
[----:B01----:R-:W-:Y:S01]  /*19150*/  ENDCOLLECTIVE ;  /* 0x000000000000791b */ /* 0x003fe20003800000 */
.L_x_15110:
        /* <DEDUP_REMOVED lines=17> */
.L_x_15111:
[----:B------:R-:W-:Y:S02]  /*19270*/  IMAD.MOV.U32 R13, RZ, RZ, R6 ;  /* 0x000000ffff0d7224 */ /* 0x000fe400078e0006 */
[----:B------:R-:W-:Y:S01]  /*19280*/  IMAD.MOV.U32 R12, RZ, RZ, 0x4 ;  /* 0x00000004ff0c7424 */ /* 0x000fe200078e00ff */
[----:B------:R-:W-:-:S13]  /*19290*/  IADD3 R2, P3, R14, R0, RZ ;  /* 0x000000000e027210 */ /* 0x000fda0007f7e0ff */
[----:B------:R-:W-:Y:S05]  /*192a0*/  WARPSYNC.COLLECTIVE R15, `(.L_x_15112) ;  /* 0x000000000f087348 */ /* 0x000fea0003c00000 */
[----:B------:R0:W1:Y:S02]  /*192b0*/  SHFL.IDX P6, R14, R13, R12, R11 ;  /* 0x0000000c0d0e7389 */ /* 0x00006400000c000b */
[----:B01----:R-:W-:Y:S01]  /*192c0*/  ENDCOLLECTIVE ;  /* 0x000000000000791b */ /* 0x003fe20003800000 */
.L_x_15112:
        /* <DEDUP_REMOVED lines=17> */
.L_x_15113:
[----:B------:R-:W-:Y:S02]  /*193e0*/  IMAD.MOV.U32 R13, RZ, RZ, R6 ;  /* 0x000000ffff0d7224 */ /* 0x000fe400078e0006 */
[----:B------:R-:W-:Y:S01]  /*193f0*/  IMAD.MOV.U32 R12, RZ, RZ, 0x5 ;  /* 0x00000005ff0c7424 */ /* 0x000fe200078e00ff */
[----:B------:R-:W-:-:S13]  /*19400*/  IADD3 R2, P3, R14, R0, RZ ;  /* 0x000000000e027210 */ /* 0x000fda0007f7e0ff */
[----:B------:R-:W-:Y:S05]  /*19410*/  WARPSYNC.COLLECTIVE R15, `(.L_x_15114) ;  /* 0x000000000f087348 */ /* 0x000fea0003c00000 */
[----:B------:R0:W1:Y:S02]  /*19420*/  SHFL.IDX P6, R14, R13, R12, R11 ;  /* 0x0000000c0d0e7389 */ /* 0x00006400000c000b */
[----:B01----:R-:W-:Y:S01]  /*19430*/  ENDCOLLECTIVE ;  /* 0x000000000000791b */ /* 0x003fe20003800000 */
.L_x_15114:
        /* <DEDUP_REMOVED lines=12> */
.L_x_15115:
        /* <DEDUP_REMOVED lines=9> */
.L_x_15006:
[----:B--2---:R2:W3:Y:S02]  /*19590*/  SYNCS.PHASECHK.TRANS64.TRYWAIT P0, [R10+URZ+0x32440], R20 ;  /* 0x032440140a0075a7 */ /* 0x0044e4000800017f */
[----:B---3--:R-:W-:Y:S05]  /*195a0*/  @!P0 NANOSLEEP.SYNCS 0x989680 ;  /* 0x009896800000895d */ /* 0x008fea0003900000 */
[----:B------:R-:W3:Y:S02]  /*195b0*/  @!P0 SYNCS.PHASECHK.TRANS64 P0, [R10+URZ+0x32440], R20 ;  /* 0x032440140a0085a7 */ /* 0x000ee4000800007f */
[----:B---3--:R-:W-:Y:S05]  /*195c0*/  @!P0 BRA `(.L_x_15006) ;  /* 0xfffffffc00f08947 */ /* 0x008fea000383ffff */
[----:B------:R-:W-:Y:S05]  /*195d0*/  BRA `(.L_x_15117) ;  /* 0xffffffb4001c7947 */ /* 0x000fea000383ffff */
.L_x_15007:
[----:B------:R-:W-:Y:S01]  /*195e0*/  BSSY B1, `(.L_x_15118) ;  /* 0x0000008000017945 */ /* 0x000fe20003800000 */
[----:B------:R-:W-:Y:S01]  /*195f0*/  IMAD.MOV.U32 R13, RZ, RZ, R8 ;  /* 0x000000ffff0d7224 */ /* 0x000fe200078e0008 */
[----:B------:R-:W-:Y:S01]  /*19600*/  MOV R12, RZ ;  /* 0x000000ff000c7202 */ /* 0x000fe20000000f00 */
[----:B------:R-:W-:Y:S02]  /*19610*/  IMAD.MOV.U32 R11, RZ, RZ, 0x181f ;  /* 0x0000181fff0b7424 */ /* 0x000fe400078e00ff */
[----:B------:R-:W-:-:S07]  /*19620*/  IMAD.MOV.U32 R15, RZ, RZ, -0x1 ;  /* 0xffffffffff0f7424 */ /* 0x000fce00078e00ff */
[----:B-12---:R-:W-:Y:S05]  /*19630*/  WARPSYNC.COLLECTIVE R15, `(.L_x_15119) ;  /* 0x000000000f087348 */ /* 0x006fea0003c00000 */
[----:B------:R0:W3:Y:S02]  /*19640*/  SHFL.IDX P6, R14, R13, R12, R11 ;  /* 0x0000000c0d0e7389 */ /* 0x0000e400000c000b */
[----:B0123--:R-:W-:Y:S01]  /*19650*/  ENDCOLLECTIVE ;  /* 0x000000000000791b */ /* 0x00ffe20003800000 */
.L_x_15119:
[----:B------:R-:W-:Y:S05]  /*19660*/  BSYNC B1 ;  /* 0x0000000000017941 */ /* 0x000fea0003800000 */
.L_x_15118:
        /* <DEDUP_REMOVED lines=9> */
.L_x_15120:
[----:B------:R-:W-:Y:S02]  /*19700*/  IMAD.MOV.U32 R13, RZ, RZ, R8 ;  /* 0x000000ffff0d7224 */ /* 0x000fe400078e0008 */
[----:B------:R-:W-:Y:S02]  /*19710*/  IMAD.MOV.U32 R12, RZ, RZ, 0x1 ;  /* 0x00000001ff0c7424 */ /* 0x000fe400078e00ff */
[----:B------:R-:W-:-:S07]  /*19720*/  IMAD.MOV.U32 R2, RZ, RZ, R14 ;  /* 0x000000ffff027224 */ /* 0x000fce00078e000e */
[----:B------:R-:W-:Y:S05]  /*19730*/  WARPSYNC.COLLECTIVE R15, `(.L_x_15121) ;  /* 0x000000000f087348 */ /* 0x000fea0003c00000 */
[----:B------:R0:W1:Y:S02]  /*19740*/  SHFL.IDX P6, R14, R13, R12, R11 ;  /* 0x0000000c0d0e7389 */ /* 0x00006400000c000b */
[----:B01----:R-:W-:Y:S01]  /*19750*/  ENDCOLLECTIVE ;  /* 0x000000000000791b */ /* 0x003fe20003800000 */
.L_x_15121:
        /* <DEDUP_REMOVED lines=11> */
.L_x_15122:
[----:B------:R-:W-:Y:S02]  /*19810*/  IMAD.MOV.U32 R13, RZ, RZ, R8 ;  /* 0x000000ffff0d7224 */ /* 0x000fe400078e0008 */
[----:B------:R-:W-:Y:S02]  /*19820*/  IMAD.MOV.U32 R12, RZ, RZ, 0x2 ;  /* 0x00000002ff0c7424 */ /* 0x000fe400078e00ff */
[----:B------:R-:W-:-:S07]  /*19830*/  IMAD.MOV.U32 R2, RZ, RZ, R14 ;  /* 0x000000ffff027224 */ /* 0x000fce00078e000e */
[----:B------:R-:W-:Y:S05]  /*19840*/  WARPSYNC.COLLECTIVE R15, `(.L_x_15123) ;  /* 0x000000000f087348 */ /* 0x000fea0003c00000 */
[----:B------:R0:W1:Y:S02]  /*19850*/  SHFL.IDX P6, R14, R13, R12, R11 ;  /* 0x0000000c0d0e7389 */ /* 0x00006400000c000b */
[----:B01----:R-:W-:Y:S01]  /*19860*/  ENDCOLLECTIVE ;  /* 0x000000000000791b */ /* 0x003fe20003800000 */
.L_x_15123:
        /* <DEDUP_REMOVED lines=11> */
.L_x_15124:
[----:B------:R-:W-:Y:S02]  /*19920*/  IMAD.MOV.U32 R13, RZ, RZ, R8 ;  /* 0x000000ffff0d7224 */ /* 0x000fe400078e0008 */
[----:B------:R-:W-:Y:S01]  /*19930*/  IMAD.MOV.U32 R12, RZ, RZ, 0x3 ;  /* 0x00000003ff0c7424 */ /* 0x000fe200078e00ff */
[----:B------:R-:W-:-:S07]  /*19940*/  MOV R2, R14 ;  /* 0x0000000e00027202 */ /* 0x000fce0000000f00 */
[----:B------:R-:W-:Y:S05]  /*19950*/  WARPSYNC.COLLECTIVE R15, `(.L_x_15125) ;  /* 0x000000000f087348 */ /* 0x000fea0003c00000 */
[----:B------:R0:W1:Y:S02]  /*19960*/  SHFL.IDX P6, R14, R13, R12, R11 ;  /* 0x0000000c0d0e7389 */ /* 0x00006400000c000b */
[----:B01----:R-:W-:Y:S01]  /*19970*/  ENDCOLLECTIVE ;  /* 0x000000000000791b */ /* 0x003fe20003800000 */
.L_x_15125:
        /* <DEDUP_REMOVED lines=11> */
.L_x_15126:
[----:B------:R-:W-:Y:S02]  /*19a30*/  IMAD.MOV.U32 R13, RZ, RZ, R8 ;  /* 0x000000ffff0d7224 */ /* 0x000fe400078e0008 */
[----:B------:R-:W-:Y:S02]  /*19a40*/  IMAD.MOV.U32 R12, RZ, RZ, 0x4 ;  /* 0x00000004ff0c7424 */ /* 0x000fe400078e00ff */
[----:B------:R-:W-:-:S07]  /*19a50*/  IMAD.MOV.U32 R2, RZ, RZ, R14 ;  /* 0x000000ffff027224 */ /* 0x000fce00078e000e */
[----:B------:R-:W-:Y:S05]  /*19a60*/  WARPSYNC.COLLECTIVE R15, `(.L_x_15127) ;  /* 0x000000000f087348 */ /* 0x000fea0003c00000 */
[----:B------:R0:W1:Y:S02]  /*19a70*/  SHFL.IDX P6, R14, R13, R12, R11 ;  /* 0x0000000c0d0e7389 */ /* 0x00006400000c000b */
[----:B01----:R-:W-:Y:S01]  /*19a80*/  ENDCOLLECTIVE ;  /* 0x000000000000791b */ /* 0x003fe20003800000 */
.L_x_15127:
        /* <DEDUP_REMOVED lines=11> */
.L_x_15128:
[----:B------:R-:W-:Y:S02]  /*19b40*/  IMAD.MOV.U32 R13, RZ, RZ, R8 ;  /* 0x000000ffff0d7224 */ /* 0x000fe400078e0008 */
[----:B------:R-:W-:Y:S02]  /*19b50*/  IMAD.MOV.U32 R12, RZ, RZ, 0x5 ;  /* 0x00000005ff0c7424 */ /* 0x000fe400078e00ff */
[----:B------:R-:W-:-:S07]  /*19b60*/  IMAD.MOV.U32 R2, RZ, RZ, R14 ;  /* 0x000000ffff027224 */ /* 0x000fce00078e000e */
[----:B------:R-:W-:Y:S05]  /*19b70*/  WARPSYNC.COLLECTIVE R15, `(.L_x_15129) ;  /* 0x000000000f087348 */ /* 0x000fea0003c00000 */
[----:B------:R0:W1:Y:S02]  /*19b80*/  SHFL.IDX P6, R14, R13, R12, R11 ;  /* 0x0000000c0d0e7389 */ /* 0x00006400000c000b */
[----:B01----:R-:W-:Y:S01]  /*19b90*/  ENDCOLLECTIVE ;  /* 0x000000000000791b */ /* 0x003fe20003800000 */
.L_x_15129:
        /* <DEDUP_REMOVED lines=11> */
.L_x_15130:
[----:B------:R-:W-:Y:S05]  /*19c50*/  BRA `(.L_x_15131) ;  /* 0xffffffb000447947 */ /* 0x000fea000383ffff */
.L_x_15012:
[----:B----4-:R4:W0:Y:S02]  /*19c60*/  SYNCS.PHASECHK.TRANS64.TRYWAIT P0, [R10+URZ+0x32460], R20 ;  /* 0x032460140a0075a7 */ /* 0x010824000800017f */
[----:B0-----:R-:W-:Y:S05]  /*19c70*/  @!P0 NANOSLEEP.SYNCS 0x989680 ;  /* 0x009896800000895d */ /* 0x001fea0003900000 */
[----:B------:R-:W0:Y:S02]  /*19c80*/  @!P0 SYNCS.PHASECHK.TRANS64 P0, [R10+URZ+0x32460], R20 ;  /* 0x032460140a0085a7 */ /* 0x000e24000800007f */
[----:B0-----:R-:W-:Y:S05]  /*19c90*/  @!P0 BRA `(.L_x_15012) ;  /* 0xfffffffc00f08947 */ /* 0x001fea000383ffff */
[----:B------:R-:W-:Y:S05]  /*19ca0*/  BRA `(.L_x_15132) ;  /* 0xffffffb000907947 */ /* 0x000fea000383ffff */
.L_x_15013:
[----:B------:R-:W-:Y:S01]  /*19cb0*/  BSSY B1, `(.L_x_15133) ;  /* 0x0000008000017945 */ /* 0x000fe20003800000 */
[----:B------:R-:W-:Y:S01]  /*19cc0*/  IMAD.MOV.U32 R13, RZ, RZ, R25 ;  /* 0x000000ffff0d7224 */ /* 0x000fe200078e0019 */
[----:B------:R-:W-:Y:S01]  /*19cd0*/  MOV R15, 0xffffffff ;  /* 0xffffffff000f7802 */ /* 0x000fe20000000f00 */
[----:B------:R-:W-:Y:S02]  /*19ce0*/  IMAD.MOV.U32 R12, RZ, RZ, RZ ;  /* 0x000000ffff0c7224 */ /* 0x000fe400078e00ff */
[----:B------:R-:W-:-:S07]  /*19cf0*/  IMAD.MOV.U32 R11, RZ, RZ, 0x181f ;  /* 0x0000181fff0b7424 */ /* 0x000fce00078e00ff */
[----:B---3--:R-:W-:Y:S05]  /*19d00*/  WARPSYNC.COLLECTIVE R15, `(.L_x_15134) ;  /* 0x000000000f087348 */ /* 0x008fea0003c00000 */
[----:B------:R0:W1:Y:S02]  /*19d10*/  SHFL.IDX P6, R14, R13, R12, R11 ;  /* 0x0000000c0d0e7389 */ /* 0x00006400000c000b */
[----:B01-3--:R-:W-:Y:S01]  /*19d20*/  ENDCOLLECTIVE ;  /* 0x000000000000791b */ /* 0x00bfe20003800000 */
.L_x_15134:
[----:B------:R-:W-:Y:S05]  /*19d30*/  BSYNC B1 ;  /* 0x0000000000017941 */ /* 0x000fea0003800000 */
.L_x_15133:
        /* <DEDUP_REMOVED lines=9> */
.L_x_15135:
[----:B------:R-:W-:Y:S02]  /*19dd0*/  IMAD.MOV.U32 R13, RZ, RZ, R25 ;  /* 0x000000ffff0d7224 */ /* 0x000fe400078e0019 */
[----:B------:R-:W-:Y:S01]  /*19de0*/  IMAD.MOV.U32 R12, RZ, RZ, 0x1 ;  /* 0x00000001ff0c7424 */ /* 0x000fe200078e00ff */
[----:B------:R-:W-:-:S13]  /*19df0*/  IADD3 R2, P0, R14, R0, RZ ;  /* 0x000000000e027210 */ /* 0x000fda0007f1e0ff */
[----:B------:R-:W-:Y:S05]  /*19e00*/  WARPSYNC.COLLECTIVE R15, `(.L_x_15136) ;  /* 0x000000000f087348 */ /* 0x000fea0003c00000 */
[----:B------:R0:W1:Y:S02]  /*19e10*/  SHFL.IDX P6, R14, R13, R12, R11 ;  /* 0x0000000c0d0e7389 */ /* 0x00006400000c000b */
[----:B01----:R-:W-:Y:S01]  /*19e20*/  ENDCOLLECTIVE ;  /* 0x000000000000791b */ /* 0x003fe20003800000 */
.L_x_15136:
        /* <DEDUP_REMOVED lines=13> */
.L_x_15137:
[----:B------:R-:W-:Y:S02]  /*19f00*/  IMAD.MOV.U32 R13, RZ, RZ, R25 ;  /* 0x000000ffff0d7224 */ /* 0x000fe400078e0019 */
[----:B------:R-:W-:Y:S01]  /*19f10*/  IMAD.MOV.U32 R12, RZ, RZ, 0x2 ;  /* 0x00000002ff0c7424 */ /* 0x000fe200078e00ff */
[----:B------:R-:W-:-:S13]  /*19f20*/  IADD3 R2, P0, R14, R0, RZ ;  /* 0x000000000e027210 */ /* 0x000fda0007f1e0ff */
[----:B------:R-:W-:Y:S05]  /*19f30*/  WARPSYNC.COLLECTIVE R15, `(.L_x_15138) ;  /* 0x000000000f087348 */ /* 0x000fea0003c00000 */
[----:B------:R0:W1:Y:S02]  /*19f40*/  SHFL.IDX P6, R14, R13, R12, R11 ;  /* 0x0000000c0d0e7389 */ /* 0x00006400000c000b */
[----:B01----:R-:W-:Y:S01]  /*19f50*/  ENDCOLLECTIVE ;  /* 0x000000000000791b */ /* 0x003fe20003800000 */
.L_x_15138:
        /* <DEDUP_REMOVED lines=13> */
.L_x_15139:
[----:B------:R-:W-:Y:S02]  /*1a030*/  IMAD.MOV.U32 R13, RZ, RZ, R25 ;  /* 0x000000ffff0d7224 */ /* 0x000fe400078e0019 */
[----:B------:R-:W-:Y:S02]  /*1a040*/  IMAD.MOV.U32 R12, RZ, RZ, 0x3 ;  /* 0x00000003ff0c7424 */ /* 0x000fe400078e00ff */
[----:B------:R-:W-:-:S07]  /*1a050*/  IMAD.MOV.U32 R8, RZ, RZ, R14 ;  /* 0x000000ffff087224 */ /* 0x000fce00078e000e */
[----:B------:R-:W-:Y:S05]  /*1a060*/  WARPSYNC.COLLECTIVE R15, `(.L_x_15140) ;  /* 0x000000000f087348 */ /* 0x000fea0003c00000 */
[----:B------:R0:W1:Y:S02]  /*1a070*/  SHFL.IDX P6, R14, R13, R12, R11 ;  /* 0x0000000c0d0e7389 */ /* 0x00006400000c000b */
[----:B01----:R-:W-:Y:S01]  /*1a080*/  ENDCOLLECTIVE ;  /* 0x000000000000791b */ /* 0x003fe20003800000 */
.L_x_15140:
        /* <DEDUP_REMOVED lines=14> */
.L_x_15141:
[----:B------:R-:W-:Y:S02]  /*1a170*/  IMAD.MOV.U32 R13, RZ, RZ, R25 ;  /* 0x000000ffff0d7224 */ /* 0x000fe400078e0019 */
[----:B------:R-:W-:Y:S01]  /*1a180*/  IMAD.MOV.U32 R12, RZ, RZ, 0x4 ;  /* 0x00000004ff0c7424 */ /* 0x000fe200078e00ff */
[----:B------:R-:W-:-:S13]  /*1a190*/  IADD3 R2, P0, R14, R0, RZ ;  /* 0x000000000e027210 */ /* 0x000fda0007f1e0ff */
[----:B------:R-:W-:Y:S05]  /*1a1a0*/  WARPSYNC.COLLECTIVE R15, `(.L_x_15142) ;  /* 0x000000000f087348 */ /* 0x000fea0003c00000 */
[----:B------:R0:W1:Y:S02]  /*1a1b0*/  SHFL.IDX P6, R14, R13, R12, R11 ;  /* 0x0000000c0d0e7389 */ /* 0x00006400000c000b */
[----:B01----:R-:W-:Y:S01]  /*1a1c0*/  ENDCOLLECTIVE ;  /* 0x000000000000791b */ /* 0x003fe20003800000 */
.L_x_15142:
        /* <DEDUP_REMOVED lines=13> */
.L_x_15143:
[----:B------:R-:W-:Y:S02]  /*1a2a0*/  IMAD.MOV.U32 R13, RZ, RZ, R25 ;  /* 0x000000ffff0d7224 */ /* 0x000fe400078e0019 */
[----:B------:R-:W-:Y:S01]  /*1a2b0*/  IMAD.MOV.U32 R12, RZ, RZ, 0x5 ;  /* 0x00000005ff0c7424 */ /* 0x000fe200078e00ff */
[----:B------:R-:W-:-:S13]  /*1a2c0*/  IADD3 R2, P0, R14, R0, RZ ;  /* 0x000000000e027210 */ /* 0x000fda0007f1e0ff */
[----:B------:R-:W-:Y:S05]  /*1a2d0*/  WARPSYNC.COLLECTIVE R15, `(.L_x_15144) ;  /* 0x000000000f087348 */ /* 0x000fea0003c00000 */
[----:B------:R0:W1:Y:S02]  /*1a2e0*/  SHFL.IDX P6, R14, R13, R12, R11 ;  /* 0x0000000c0d0e7389 */ /* 0x00006400000c000b */
[----:B01----:R-:W-:Y:S01]  /*1a2f0*/  ENDCOLLECTIVE ;  /* 0x000000000000791b */ /* 0x003fe20003800000 */
.L_x_15144:
        /* <DEDUP_REMOVED lines=13> */
.L_x_15145:
[----:B------:R-:W-:Y:S05]  /*1a3d0*/  BRA `(.L_x_15146) ;  /* 0xffffffac00d07947 */ /* 0x000fea000383ffff */
.L_x_15021:
        /* <DEDUP_REMOVED lines=8> */
.L_x_15148:
[----:B------:R-:W-:Y:S05]  /*1a460*/  BSYNC B0 ;  /* 0x0000000000007941 */ /* 0x000fea0003800000 */
.L_x_15147:
        /* <DEDUP_REMOVED lines=9> */
.L_x_15149:
[----:B------:R-:W-:Y:S02]  /*1a500*/  ULDC UR4, c[0x0][0xd3c] ;  /* 0x00034f0000047ab9 */ /* 0x000fe40000000800 */
[----:B------:R-:W-:-:S13]  /*1a510*/  ISETP.GE.OR P1, PT, R9, UR4, !P0 ;  /* 0x0000000409007c0c */ /* 0x000fda000c726670 */
[----:B------:R-:W0:Y:S08]  /*1a520*/  @!P1 LDC.64 R2, c[0x0][0xd80] ;  /* 0x00036000ff029b82 */ /* 0x000e300000000a00 */
[----:B------:R-:W1:Y:S01]  /*1a530*/  @!P1 LDC.64 R4, c[0x0][0xd78] ;  /* 0x00035e00ff049b82 */ /* 0x000e620000000a00 */
[----:B------:R-:W-:Y:S01]  /*1a540*/  IMAD.MOV.U32 R17, RZ, RZ, RZ ;  /* 0x000000ffff117224 */ /* 0x000fe200078e00ff */
[----:B------:R-:W-:Y:S01]  /*1a550*/  MOV R7, R14 ;  /* 0x0000000e00077202 */ /* 0x000fe20000000f00 */
        /* <DEDUP_REMOVED lines=18> */
.L_x_15150:
[----:B------:R-:W-:Y:S01]  /*1a680*/  IMAD.MOV.U32 R12, RZ, RZ, 0x2 ;  /* 0x00000002ff0c7424 */ /* 0x000fe200078e00ff */
[----:B------:R-:W-:-:S05]  /*1a690*/  SEL R14, R14, RZ, P1 ;  /* 0x000000ff0e0e7207 */ /* 0x000fca0000800000 */
[----:B------:R-:W-:-:S04]  /*1a6a0*/  IMAD.IADD R5, R13, 0x1, R14 ;  /* 0x000000010d057824 */ /* 0x000fc800078e020e */
[----:B------:R-:W-:-:S07]  /*1a6b0*/  IMAD.MOV.U32 R13, RZ, RZ, R5 ;  /* 0x000000ffff0d7224 */ /* 0x000fce00078e0005 */
[----:B------:R-:W-:Y:S05]  /*1a6c0*/  WARPSYNC.COLLECTIVE R15, `(.L_x_15151) ;  /* 0x000000000f087348 */ /* 0x000fea0003c00000 */
[----:B------:R0:W1:Y:S02]  /*1a6d0*/  SHFL.UP P6, R14, R13, R12, R11 ;  /* 0x0400000c0d0e7389 */ /* 0x00006400000c000b */
[----:B01----:R-:W-:Y:S01]  /*1a6e0*/  ENDCOLLECTIVE ;  /* 0x000000000000791b */ /* 0x003fe20003800000 */
.L_x_15151:
[----:B------:R-:W-:Y:S01]  /*1a6f0*/  IMAD.MOV.U32 R12, RZ, RZ, 0x4 ;  /* 0x00000004ff0c7424 */ /* 0x000fe200078e00ff */
[----:B------:R-:W-:-:S05]  /*1a700*/  SEL R2, R14, RZ, P2 ;  /* 0x000000ff0e027207 */ /* 0x000fca0001000000 */
[----:B------:R-:W-:-:S04]  /*1a710*/  IMAD.IADD R2, R5, 0x1, R2 ;  /* 0x0000000105027824 */ /* 0x000fc800078e0202 */
[----:B------:R-:W-:-:S07]  /*1a720*/  IMAD.MOV.U32 R13, RZ, RZ, R2 ;  /* 0x000000ffff0d7224 */ /* 0x000fce00078e0002 */
[----:B------:R-:W-:Y:S05]  /*1a730*/  WARPSYNC.COLLECTIVE R15, `(.L_x_15152) ;  /* 0x000000000f087348 */ /* 0x000fea0003c00000 */
[----:B------:R0:W1:Y:S02]  /*1a740*/  SHFL.UP P6, R14, R13, R12, R11 ;  /* 0x0400000c0d0e7389 */ /* 0x00006400000c000b */
[----:B01----:R-:W-:Y:S01]  /*1a750*/  ENDCOLLECTIVE ;  /* 0x000000000000791b */ /* 0x003fe20003800000 */
.L_x_15152:
[----:B------:R-:W-:Y:S01]  /*1a760*/  IMAD.MOV.U32 R12, RZ, RZ, 0x8 ;  /* 0x00000008ff0c7424 */ /* 0x000fe200078e00ff */
[----:B------:R-:W-:-:S05]  /*1a770*/  SEL R3, R14, RZ, P3 ;  /* 0x000000ff0e037207 */ /* 0x000fca0001800000 */
[----:B------:R-:W-:-:S04]  /*1a780*/  IMAD.IADD R3, R2, 0x1, R3 ;  /* 0x0000000102037824 */ /* 0x000fc800078e0203 */
[----:B------:R-:W-:-:S07]  /*1a790*/  IMAD.MOV.U32 R13, RZ, RZ, R3 ;  /* 0x000000ffff0d7224 */ /* 0x000fce00078e0003 */
[----:B------:R-:W-:Y:S05]  /*1a7a0*/  WARPSYNC.COLLECTIVE R15, `(.L_x_15153) ;  /* 0x000000000f087348 */ /* 0x000fea0003c00000 */
[----:B------:R0:W1:Y:S02]  /*1a7b0*/  SHFL.UP P6, R14, R13, R12, R11 ;  /* 0x0400000c0d0e7389 */ /* 0x00006400000c000b */
[----:B01----:R-:W-:Y:S01]  /*1a7c0*/  ENDCOLLECTIVE ;  /* 0x000000000000791b */ /* 0x003fe20003800000 */
.L_x_15153:
[----:B------:R-:W-:Y:S01]  /*1a7d0*/  IMAD.MOV.U32 R12, RZ, RZ, 0x10 ;  /* 0x00000010ff0c7424 */ /* 0x000fe200078e00ff */
[----:B------:R-:W-:-:S05]  /*1a7e0*/  SEL R14, R14, RZ, P4 ;  /* 0x000000ff0e0e7207 */ /* 0x000fca0002000000 */
[----:B------:R-:W-:-:S04]  /*1a7f0*/  IMAD.IADD R5, R3, 0x1, R14 ;  /* 0x0000000103057824 */ /* 0x000fc800078e020e */
[----:B------:R-:W-:-:S07]  /*1a800*/  IMAD.MOV.U32 R13, RZ, RZ, R5 ;  /* 0x000000ffff0d7224 */ /* 0x000fce00078e0005 */
[----:B------:R-:W-:Y:S05]  /*1a810*/  WARPSYNC.COLLECTIVE R15, `(.L_x_15154) ;  /* 0x000000000f087348 */ /* 0x000fea0003c00000 */
[----:B------:R0:W1:Y:S02]  /*1a820*/  SHFL.UP P6, R14, R13, R12, R11 ;  /* 0x0400000c0d0e7389 */ /* 0x00006400000c000b */
[----:B01----:R-:W-:Y:S01]  /*1a830*/  ENDCOLLECTIVE ;  /* 0x000000000000791b */ /* 0x003fe20003800000 */
.L_x_15154:
        /* <DEDUP_REMOVED lines=8> */
.L_x_15155:
[----:B------:R-:W-:Y:S05]  /*1a8c0*/  BRA `(.L_x_15156) ;  /* 0xffffffb0002c7947 */ /* 0x000fea000383ffff */
.L_x_15024:
[----:B------:R-:W-:Y:S01]  /*1a8d0*/  BSSY B0, `(.L_x_15157) ;  /* 0x0000007000007945 */ /* 0x000fe20003800000 */
[----:B------:R-:W-:Y:S02]  /*1a8e0*/  IMAD.MOV.U32 R12, RZ, RZ, 0x1 ;  /* 0x00000001ff0c7424 */ /* 0x000fe400078e00ff */
[----:B------:R-:W-:Y:S02]  /*1a8f0*/  IMAD.MOV.U32 R11, RZ, RZ, RZ ;  /* 0x000000ffff0b7224 */ /* 0x000fe400078e00ff */
[----:B------:R-:W-:-:S07]  /*1a900*/  IMAD.MOV.U32 R15, RZ, RZ, -0x1 ;  /* 0xffffffffff0f7424 */ /* 0x000fce00078e00ff */
[----:B-123--:R-:W-:Y:S05]  /*1a910*/  WARPSYNC.COLLECTIVE R15, `(.L_x_15158) ;  /* 0x000000000f087348 */ /* 0x00efea0003c00000 */
[----:B------:R0:W4:Y:S02]  /*1a920*/  SHFL.UP P6, R14, R13, R12, R11 ;  /* 0x0400000c0d0e7389 */ /* 0x00012400000c000b */
[----:B01234-:R-:W-:Y:S01]  /*1a930*/  ENDCOLLECTIVE ;  /* 0x000000000000791b */ /* 0x01ffe20003800000 */
.L_x_15158:
[----:B------:R-:W-:Y:S05]  /*1a940*/  BSYNC B0 ;  /* 0x0000000000007941 */ /* 0x000fea0003800000 */
.L_x_15157:
        /* <DEDUP_REMOVED lines=8> */
.L_x_15159:
[----:B------:R-:W-:Y:S01]  /*1a9d0*/  IMAD.MOV.U32 R12, RZ, RZ, 0x4 ;  /* 0x00000004ff0c7424 */ /* 0x000fe200078e00ff */
[----:B------:R-:W-:-:S05]  /*1a9e0*/  SEL R2, R14, RZ, P2 ;  /* 0x000000ff0e027207 */ /* 0x000fca0001000000 */
[----:B------:R-:W-:-:S04]  /*1a9f0*/  IMAD.IADD R2, R13, 0x1, R2 ;  /* 0x000000010d027824 */ /* 0x000fc800078e0202 */
[----:B------:R-:W-:-:S07]  /*1aa00*/  IMAD.MOV.U32 R13, RZ, RZ, R2 ;  /* 0x000000ffff0d7224 */ /* 0x000fce00078e0002 */
[----:B------:R-:W-:Y:S05]  /*1aa10*/  WARPSYNC.COLLECTIVE R15, `(.L_x_15160) ;  /* 0x000000000f087348 */ /* 0x000fea0003c00000 */
[----:B------:R0:W1:Y:S02]  /*1aa20*/  SHFL.UP P6, R14, R13, R12, R11 ;  /* 0x0400000c0d0e7389 */ /* 0x00006400000c000b */
[----:B01----:R-:W-:Y:S01]  /*1aa30*/  ENDCOLLECTIVE ;  /* 0x000000000000791b */ /* 0x003fe20003800000 */
.L_x_15160:
[----:B------:R-:W-:Y:S01]  /*1aa40*/  IMAD.MOV.U32 R12, RZ, RZ, 0x8 ;  /* 0x00000008ff0c7424 */ /* 0x000fe200078e00ff */
[----:B------:R-:W-:-:S05]  /*1aa50*/  SEL R3, R14, RZ, P3 ;  /* 0x000000ff0e037207 */ /* 0x000fca0001800000 */
[----:B------:R-:W-:-:S04]  /*1aa60*/  IMAD.IADD R3, R2, 0x1, R3 ;  /* 0x0000000102037824 */ /* 0x000fc800078e0203 */
[----:B------:R-:W-:-:S07]  /*1aa70*/  IMAD.MOV.U32 R13, RZ, RZ, R3 ;  /* 0x000000ffff0d7224 */ /* 0x000fce00078e0003 */
[----:B------:R-:W-:Y:S05]  /*1aa80*/  WARPSYNC.COLLECTIVE R15, `(.L_x_15161) ;  /* 0x000000000f087348 */ /* 0x000fea0003c00000 */
[----:B------:R0:W1:Y:S02]  /*1aa90*/  SHFL.UP P6, R14, R13, R12, R11 ;  /* 0x0400000c0d0e7389 */ /* 0x00006400000c000b */
[----:B01----:R-:W-:Y:S01]  /*1aaa0*/  ENDCOLLECTIVE ;  /* 0x000000000000791b */ /* 0x003fe20003800000 */
.L_x_15161:
[----:B------:R-:W-:Y:S01]  /*1aab0*/  IMAD.MOV.U32 R12, RZ, RZ, 0x10 ;  /* 0x00000010ff0c7424 */ /* 0x000fe200078e00ff */
[----:B------:R-:W-:-:S05]  /*1aac0*/  SEL R14, R14, RZ, P4 ;  /* 0x000000ff0e0e7207 */ /* 0x000fca0002000000 */
[----:B------:R-:W-:-:S04]  /*1aad0*/  IMAD.IADD R5, R3, 0x1, R14 ;  /* 0x0000000103057824 */ /* 0x000fc800078e020e */
[----:B------:R-:W-:-:S07]  /*1aae0*/  IMAD.MOV.U32 R13, RZ, RZ, R5 ;  /* 0x000000ffff0d7224 */ /* 0x000fce00078e0005 */
[----:B------:R-:W-:Y:S05]  /*1aaf0*/  WARPSYNC.COLLECTIVE R15, `(.L_x_15162) ;  /* 0x000000000f087348 */ /* 0x000fea0003c00000 */
[----:B------:R0:W1:Y:S02]  /*1ab00*/  SHFL.UP P6, R14, R13, R12, R11 ;  /* 0x0400000c0d0e7389 */ /* 0x00006400000c000b */
[----:B01----:R-:W-:Y:S01]  /*1ab10*/  ENDCOLLECTIVE ;  /* 0x000000000000791b */ /* 0x003fe20003800000 */
.L_x_15162:
        /* <DEDUP_REMOVED lines=8> */
.L_x_15163:
[----:B------:R-:W-:Y:S05]  /*1aba0*/  BRA `(.L_x_15164) ;  /* 0xffffffb000187947 */ /* 0x000fea000383ffff */
.L_x_15026:
[----:B------:R-:W-:Y:S01]  /*1abb0*/  BSSY B0, `(.L_x_15165) ;  /* 0x0000006000007945 */ /* 0x000fe20003800000 */
[----:B------:R-:W-:Y:S01]  /*1abc0*/  PLOP3.LUT P6, PT, P6, PT, PT, 0x8, 0x0 ;  /* 0x000000000000781c */ /* 0x000fe200037ce170 */
[----:B------:R-:W-:-:S12]  /*1abd0*/  IMAD.MOV.U32 R15, RZ, RZ, -0x1 ;  /* 0xffffffffff0f7424 */ /* 0x000fd800078e00ff */
[----:B0123--:R-:W-:Y:S05]  /*1abe0*/  WARPSYNC.COLLECTIVE R15, `(.L_x_15166) ;  /* 0x000000000f087348 */ /* 0x00ffea0003c00000 */
[----:B------:R-:W-:Y:S01]  /*1abf0*/  VOTE.ANY R14, PT, P6 ;  /* 0x00000000000e7806 */ /* 0x000fe200030e0100 */
[----:B0123--:R-:W-:Y:S06]  /*1ac00*/  ENDCOLLECTIVE ;  /* 0x000000000000791b */ /* 0x00ffec0003800000 */
.L_x_15166:
[----:B------:R-:W-:Y:S05]  /*1ac10*/  BSYNC B0 ;  /* 0x0000000000007941 */ /* 0x000fea0003800000 */
.L_x_15165:
        /* <DEDUP_REMOVED lines=8> */
.L_x_15167:
[----:B------:R-:W-:Y:S02]  /*1aca0*/  IMAD.IADD R19, R12, 0x1, R19 ;  /* 0x000000010c137824 */ /* 0x000fe400078e0213 */
[----:B------:R-:W-:Y:S02]  /*1acb0*/  IMAD.MOV.U32 R13, RZ, RZ, R4 ;  /* 0x000000ffff0d7224 */ /* 0x000fe400078e0004 */
[----:B------:R-:W-:-:S07]  /*1acc0*/  IMAD.MOV.U32 R17, RZ, RZ, R14 ;  /* 0x000000ffff117224 */ /* 0x000fce00078e000e */
[----:B------:R-:W-:Y:S05]  /*1acd0*/  WARPSYNC.COLLECTIVE R15, `(.L_x_15168) ;  /* 0x000000000f087348 */ /* 0x000fea0003c00000 */
[----:B------:R0:W1:Y:S02]  /*1ace0*/  SHFL.IDX P6, R14, R13, R12, R11 ;  /* 0x0000000c0d0e7389 */ /* 0x00006400000c000b */
[----:B01----:R-:W-:Y:S01]  /*1acf0*/  ENDCOLLECTIVE ;  /* 0x000000000000791b */ /* 0x003fe20003800000 */
.L_x_15168:
[----:B------:R-:W-:Y:S01]  /*1ad00*/  IMAD.MOV.U32 R4, RZ, RZ, R14 ;  /* 0x000000ffff047224 */ /* 0x000fe200078e000e */
[----:B------:R-:W-:Y:S06]  /*1ad10*/  BRA `(.L_x_15169) ;  /* 0xffffffac00fc7947 */ /* 0x000fec000383ffff */
.L_x_15028:
[----:B------:R-:W-:Y:S01]  /*1ad20*/  BSSY B0, `(.L_x_15170) ;  /* 0x0000007000007945 */ /* 0x000fe20003800000 */
[----:B------:R-:W-:Y:S02]  /*1ad30*/  IMAD.MOV.U32 R13, RZ, RZ, R2 ;  /* 0x000000ffff0d7224 */ /* 0x000fe400078e0002 */
[----:B------:R-:W-:Y:S02]  /*1ad40*/  IMAD.MOV.U32 R11, RZ, RZ, 0x1f ;  /* 0x0000001fff0b7424 */ /* 0x000fe400078e00ff */
[----:B------:R-:W-:-:S07]  /*1ad50*/  IMAD.MOV.U32 R15, RZ, RZ, -0x1 ;  /* 0xffffffffff0f7424 */ /* 0x000fce00078e00ff */
[----:B0123--:R-:W-:Y:S05]  /*1ad60*/  WARPSYNC.COLLECTIVE R15, `(.L_x_15171) ;  /* 0x000000000f087348 */ /* 0x00ffea0003c00000 */
[----:B------:R4:W0:Y:S02]  /*1ad70*/  SHFL.IDX P6, R14, R13, R12, R11 ;  /* 0x0000000c0d0e7389 */ /* 0x00082400000c000b */
[----:B01234-:R-:W-:Y:S01]  /*1ad80*/  ENDCOLLECTIVE ;  /* 0x000000000000791b */ /* 0x01ffe20003800000 */
.L_x_15171:
[----:B------:R-:W-:Y:S05]  /*1ad90*/  BSYNC B0 ;  /* 0x0000000000007941 */ /* 0x000fea0003800000 */
.L_x_15170:
[----:B------:R-:W-:Y:S01]  /*1ada0*/  IMAD.MOV.U32 R6, RZ, RZ, R14 ;  /* 0x000000ffff067224 */ /* 0x000fe200078e000e */
[----:B------:R-:W-:Y:S06]  /*1adb0*/  BRA `(.L_x_15027) ;  /* 0xffffffac00ec7947 */ /* 0x000fec000383ffff */
.L_x_15034:
[----:B-1----:R1:W4:Y:S02]  /*1adc0*/  SYNCS.PHASECHK.TRANS64.TRYWAIT P0, [R5+URZ+0x32420], R0 ;  /* 0x03242000050075a7 */ /* 0x002324000800017f */
[----:B----4-:R-:W-:Y:S05]  /*1add0*/  @!P0 NANOSLEEP.SYNCS 0x989680 ;  /* 0x009896800000895d */ /* 0x010fea0003900000 */
[----:B------:R-:W4:Y:S02]  /*1ade0*/  @!P0 SYNCS.PHASECHK.TRANS64 P0, [R5+URZ+0x32420], R0 ;  /* 0x03242000050085a7 */ /* 0x000f24000800007f */
[----:B----4-:R-:W-:Y:S05]  /*1adf0*/  @!P0 BRA `(.L_x_15034) ;  /* 0xfffffffc00f08947 */ /* 0x010fea000383ffff */
[----:B------:R-:W-:Y:S05]  /*1ae00*/  BRA `(.L_x_15172) ;  /* 0xffffffb800447947 */ /* 0x000fea000383ffff */
.L_x_15035:
        /* <DEDUP_REMOVED lines=11> */
.L_x_15174:
[----:B------:R-:W-:Y:S05]  /*1aec0*/  BSYNC B0 ;  /* 0x0000000000007941 */ /* 0x000fea0003800000 */
.L_x_15173:
[----:B------:R-:W-:Y:S05]  /*1aed0*/  BRA `(.L_x_15175) ;  /* 0xffffffb8002c7947 */ /* 0x000fea000383ffff */
.L_x_15038:
[----:B------:R-:W-:Y:S01]  /*1aee0*/  BSSY B1, `(.L_x_15176) ;  /* 0x0000006000017945 */ /* 0x000fe20003800000 */
[----:B------:R-:W-:-:S07]  /*1aef0*/  IMAD.MOV.U32 R15, RZ, RZ, -0x1 ;  /* 0xffffffffff0f7424 */ /* 0x000fce00078e00ff */
[----:B0123--:R-:W-:Y:S05]  /*1af00*/  WARPSYNC.COLLECTIVE R15, `(.L_x_15177) ;  /* 0x000000000f0c7348 */ /* 0x00ffea0003c00000 */
[----:B------:R-:W-:Y:S02]  /*1af10*/  ELECT P6, UR62, PT ;  /* 0x00000000003e782f */ /* 0x000fe400038c0000 */
[----:B------:R-:W-:Y:S01]  /*1af20*/  MOV R14, UR62 ;  /* 0x0000003e000e7c02 */ /* 0x000fe20008000f00 */
[----:B0123--:R-:W-:Y:S10]  /*1af30*/  ENDCOLLECTIVE ;  /* 0x000000000000791b */ /* 0x00fff40003800000 */
.L_x_15177:
[----:B------:R-:W-:Y:S05]  /*1af40*/  BSYNC B1 ;  /* 0x0000000000017941 */ /* 0x000fea0003800000 */
.L_x_15176:
[----:B------:R-:W-:Y:S05]  /*1af50*/  BRA `(.L_x_15178) ;  /* 0xffffffb800247947 */ /* 0x000fea000383ffff */
.L_x_15040:
[----:B-1----:R1:W4:Y:S02]  /*1af60*/  SYNCS.PHASECHK.TRANS64.TRYWAIT P1, [R3+URZ+0x32440], R2 ;  /* 0x03244002030075a7 */ /* 0x002324000802017f */
[----:B----4-:R-:W-:Y:S05]  /*1af70*/  @!P1 NANOSLEEP.SYNCS 0x989680 ;  /* 0x009896800000995d */ /* 0x010fea0003900000 */
[----:B------:R-:W4:Y:S02]  /*1af80*/  @!P1 SYNCS.PHASECHK.TRANS64 P1, [R3+URZ+0x32440], R2 ;  /* 0x03244002030095a7 */ /* 0x000f24000802007f */
[----:B----4-:R-:W-:Y:S05]  /*1af90*/  @!P1 BRA `(.L_x_15040) ;  /* 0xfffffffc00f09947 */ /* 0x010fea000383ffff */
[----:B------:R-:W-:Y:S05]  /*1afa0*/  BRA `(.L_x_15179) ;  /* 0xffffffb8004c7947 */ /* 0x000fea000383ffff */
.L_x_15042:
[----:B----4-:R4:W0:Y:S02]  /*1afb0*/  SYNCS.PHASECHK.TRANS64.TRYWAIT P1, [R5+URZ+0x32440], R0 ;  /* 0x03244000050075a7 */ /* 0x010824000802017f */
[----:B0-----:R-:W-:Y:S05]  /*1afc0*/  @!P1 NANOSLEEP.SYNCS 0x989680 ;  /* 0x009896800000995d */ /* 0x001fea0003900000 */
[----:B------:R-:W0:Y:S02]  /*1afd0*/  @!P1 SYNCS.PHASECHK.TRANS64 P1, [R5+URZ+0x32440], R0 ;  /* 0x03244000050095a7 */ /* 0x000e24000802007f */
[----:B0-----:R-:W-:Y:S05]  /*1afe0*/  @!P1 BRA `(.L_x_15042) ;  /* 0xfffffffc00f09947 */ /* 0x001fea000383ffff */
[----:B------:R-:W-:Y:S05]  /*1aff0*/  BRA `(.L_x_15180) ;  /* 0xffffffb800587947 */ /* 0x000fea000383ffff */
.L_x_15044:
[----:B------:R0:W0:Y:S02]  /*1b000*/  SYNCS.PHASECHK.TRANS64.TRYWAIT P1, [R3+URZ+0x32460], R2 ;  /* 0x03246002030075a7 */ /* 0x000024000802017f */
[----:B0-----:R-:W-:Y:S05]  /*1b010*/  @!P1 NANOSLEEP.SYNCS 0x989680 ;  /* 0x009896800000995d */ /* 0x001fea0003900000 */
[----:B------:R-:W0:Y:S02]  /*1b020*/  @!P1 SYNCS.PHASECHK.TRANS64 P1, [R3+URZ+0x32460], R2 ;  /* 0x03246002030095a7 */ /* 0x000e24000802007f */
[----:B0-----:R-:W-:Y:S05]  /*1b030*/  @!P1 BRA `(.L_x_15044) ;  /* 0xfffffffc00f09947 */ /* 0x001fea000383ffff */
[----:B------:R-:W-:Y:S05]  /*1b040*/  BRA `(.L_x_15181) ;  /* 0xffffffb800547947 */ /* 0x000fea000383ffff */
.L_x_15182:
        /* <DEDUP_REMOVED lines=11> */
.L_x_15785:


//--------------------- .text._ZN7cutlass13device_kernelIN5flash11enable_sm90INS1_16FlashAttnFwdSm90INS1_25CollectiveMainloopFwdSm90ILi2EN4cute5tupleIJNS5_1CILi1EEES8_S8_EEENS6_IJNS7_ILi128EEENS7_ILi96EEENS7_ILi64EEEEEELi256ENS_10bfloat16_tEfNS_4arch4Sm90ELb1ELb0ELb1ELb1ELb1ELb1ELb1ELb1ELb0ELb1ELb1ELb0EEENS1_21CollectiveEpilogueFwdINS6_IJSA_NS7_ILi256EEESB_EEES9_SE_SG_Li256ELb1ELb1ELb1ELb0EEENS1_36VarlenDynamicPersistentTileSchedulerILi128ELi96ELi256ELi128ELb1ELb1ELb1ELb1ELb1ELb1EEEEEEEEEvNT_6ParamsE --------------------------
	.section	.text._ZN7cutlass13device_kernelIN5flash11enable_sm90INS1_16FlashAttnFwdSm90INS1_25CollectiveMainloopFwdSm90ILi2EN4cute5tupleIJNS5_1CILi1EEES8_S8_EEENS6_IJNS7_ILi128EEENS7_ILi96EEENS7_ILi64EEEEEELi256ENS_10bfloat16_tEfNS_4arch4Sm90ELb1ELb0ELb1ELb1ELb1ELb1ELb1ELb1ELb0ELb1ELb1ELb0EEENS1_21CollectiveEpilogueFwdINS6_IJSA_NS7_ILi256EEESB_EEES9_SE_SG_Li256ELb1ELb1ELb1ELb0EEENS1_36VarlenDynamicPersistentTileSchedulerILi128ELi96ELi256ELi128ELb1ELb1ELb1ELb1ELb1ELb1EEEEEEEEEvNT_6ParamsE,"ax",@progbits
	.align	128
.text._ZN7cutlass13device_kernelIN5flash11enable_sm90INS1_16FlashAttnFwdSm90INS1_25CollectiveMainloopFwdSm90ILi2EN4cute5tupleIJNS5_1CILi1EEES8_S8_EEENS6_IJNS7_ILi128EEENS7_ILi96EEENS7_ILi64EEEEEELi256ENS_10bfloat16_tEfNS_4arch4Sm90ELb1ELb0ELb1ELb1ELb1ELb1ELb1ELb1ELb0ELb1ELb1ELb0EEENS1_21CollectiveEpilogueFwdINS6_IJSA_NS7_ILi256EEESB_EEES9_SE_SG_Li256ELb1ELb1ELb1ELb0EEENS1_36VarlenDynamicPersistentTileSchedulerILi128ELi96ELi256ELi128ELb1ELb1ELb1ELb1ELb1ELb1EEEEEEEEEvNT_6ParamsE:
        .type           _ZN7cutlass13device_kernelIN5flash11enable_sm90INS1_16FlashAttnFwdSm90INS1_25CollectiveMainloopFwdSm90ILi2EN4cute5tupleIJNS5_1CILi1EEES8_S8_EEENS6_IJNS7_ILi128EEENS7_ILi96EEENS7_ILi64EEEEEELi256ENS_10bfloat16_tEfNS_4arch4Sm90ELb1ELb0ELb1ELb1ELb1ELb1ELb1ELb1ELb0ELb1ELb1ELb0EEENS1_21CollectiveEpilogueFwdINS6_IJSA_NS7_ILi256EEESB_EEES9_SE_SG_Li256ELb1ELb1ELb1ELb0EEENS1_36VarlenDynamicPersistentTileSchedulerILi128ELi96ELi256ELi128ELb1ELb1ELb1ELb1ELb1ELb1EEEEEEEEEvNT_6ParamsE,@function
        .size           _ZN7cutlass13device_kernelIN5flash11enable_sm90INS1_16FlashAttnFwdSm90INS1_25CollectiveMainloopFwdSm90ILi2EN4cute5tupleIJNS5_1CILi1EEES8_S8_EEENS6_IJNS7_ILi128EEENS7_ILi96EEENS7_ILi64EEEEEELi256ENS_10bfloat16_tEfNS_4arch4Sm90ELb1ELb0ELb1ELb1ELb1ELb1ELb1ELb1ELb0ELb1ELb1ELb0EEENS1_21CollectiveEpilogueFwdINS6_IJSA_NS7_ILi256EEESB_EEES9_SE_SG_Li256ELb1ELb1ELb1ELb0EEENS1_36VarlenDynamicPersistentTileSchedulerILi128ELi96ELi256ELi128ELb1ELb1ELb1ELb1ELb1ELb1EEEEEEEEEvNT_6ParamsE,(.L_x_15786 - _ZN7cutlass13device_kernelIN5flash11enable_sm90INS1_16FlashAttnFwdSm90INS1_25CollectiveMainloopFwdSm90ILi2EN4cute5tupleIJNS5_1CILi1EEES8_S8_EEENS6_IJNS7_ILi128EEENS7_ILi96EEENS7_ILi64EEEEEELi256ENS_10bfloat16_tEfNS_4arch4Sm90ELb1ELb0ELb1ELb1ELb1ELb1ELb1ELb1ELb0ELb1ELb1ELb0EEENS1_21CollectiveEpilogueFwdINS6_IJSA_NS7_ILi256EEESB_EEES9_SE_SG_Li256ELb1ELb1ELb1ELb0EEENS1_36VarlenDynamicPersistentTileSchedulerILi128ELi96ELi256ELi128ELb1ELb1ELb1ELb1ELb1ELb1EEEEEEEEEvNT_6ParamsE)
        .other          _ZN7cutlass13device_kernelIN5flash11enable_sm90INS1_16FlashAttnFwdSm90INS1_25CollectiveMainloopFwdSm90ILi2EN4cute5tupleIJNS5_1CILi1EEES8_S8_EEENS6_IJNS7_ILi128EEENS7_ILi96EEENS7_ILi64EEEEEELi256ENS_10bfloat16_tEfNS_4arch4Sm90ELb1ELb0ELb1ELb1ELb1ELb1ELb1ELb1ELb0ELb1ELb1ELb0EEENS1_21CollectiveEpilogueFwdINS6_IJSA_NS7_ILi256EEESB_EEES9_SE_SG_Li256ELb1ELb1ELb1ELb0EEENS1_36VarlenDynamicPersistentTileSchedulerILi128ELi96ELi256ELi128ELb1ELb1ELb1ELb1ELb1ELb1EEEEEEEEEvNT_6ParamsE,@"STO_CUDA_ENTRY STV_DEFAULT"
_ZN7cutlass13device_kernelIN5flash11enable_sm90INS1_16FlashAttnFwdSm90INS1_25CollectiveMainloopFwdSm90ILi2EN4cute5tupleIJNS5_1CILi1EEES8_S8_EEENS6_IJNS7_ILi128EEENS7_ILi96EEENS7_ILi64EEEEEELi256ENS_10bfloat16_tEfNS_4arch4Sm90ELb1ELb0ELb1ELb1ELb1ELb1ELb1ELb1ELb0ELb1ELb1ELb0EEENS1_21CollectiveEpilogueFwdINS6_IJSA_NS7_ILi256EEESB_EEES9_SE_SG_Li256ELb1ELb1ELb1ELb0EEENS1_36VarlenDynamicPersistentTileSchedulerILi128ELi96ELi256ELi128ELb1ELb1ELb1ELb1ELb1ELb1EEEEEEEEEvNT_6ParamsE:
        /* <DEDUP_REMOVED lines=18> */
.L_x_15184:
[----:B------:R-:W-:Y:S05]  /*0120*/  BSYNC B0 ;  /* 0x0000000000007941 */ /* 0x000fea0003800000 */
.L_x_15183:
        /* <DEDUP_REMOVED lines=43> */
.L_x_15185:
        /* <DEDUP_REMOVED lines=22> */
.L_x_15186:
        /* <DEDUP_REMOVED lines=18> */
.L_x_15187:
        /* <DEDUP_REMOVED lines=22> */
.L_x_15188:
        /* <DEDUP_REMOVED lines=22> */
.L_x_15189:
        /* <DEDUP_REMOVED lines=8> */
.L_x_15192:
        /* <DEDUP_REMOVED lines=21> */
[----:B------:R-:W-:Y:S01]  /*0af0*/  CS2R R18, SRZ ;  /* 0x0000000000127805 */ /* 0x000fe2000001ff00 */
[----:B------:R-:W-:Y:S01]  /*0b00*/  IMAD.MOV.U32 R206, RZ, RZ, RZ ;  /* 0x000000ffffce7224 */ /* 0x000fe200078e00ff */
[----:B------:R-:W-:Y:S01]  /*0b10*/  ULOP3.LUT UR47, UR36, 0x1, URZ, 0xfc, !UPT ;  /* 0x00000001242f7892 */ /* 0x000fe2000f8efc3f */
[----:B------:R-:W-:Y:S01]  /*0b20*/  IMAD.MOV.U32 R204, RZ, RZ, RZ ;  /* 0x000000ffffcc7224 */ /* 0x000fe200078e00ff */
[----:B------:R-:W-:-:S04]  /*0b30*/  SHF.R.S32.HI R3, RZ, 0x1f, R0 ;  /* 0x0000001fff037819 */ /* 0x000fc80000011400 */
[CC--:B------:R-:W-:Y:S02]  /*0b40*/  LEA.HI R2, R3.reuse, R0.reuse, RZ, 0x7 ;  /* 0x0000000003027211 */ /* 0x0c0fe400078f38ff */
[CC--:B------:R-:W-:Y:S02]  /*0b50*/  LEA.HI R4, R3.reuse, R0.reuse, RZ, 0x4 ;  /* 0x0000000003047211 */ /* 0x0c0fe400078f20ff */
[----:B------:R-:W-:Y:S02]  /*0b60*/  LOP3.LUT R5, R2, 0xffffff80, RZ, 0xc0, !PT ;  /* 0xffffff8002057812 */ /* 0x000fe400078ec0ff */
[----:B------:R-:W-:Y:S02]  /*0b70*/  SHF.R.S32.HI R7, RZ, 0x4, R4 ;  /* 0x00000004ff077819 */ /* 0x000fe40000011404 */
[----:B------:R-:W-:Y:S01]  /*0b80*/  LEA.HI R202, R3, R0, RZ, 0x2 ;  /* 0x0000000003ca7211 */ /* 0x000fe200078f10ff */
[----:B------:R-:W-:Y:S01]  /*0b90*/  IMAD.IADD R20, R0, 0x1, -R5 ;  /* 0x0000000100147824 */ /* 0x000fe200078e0a05 */
[----:B------:R-:W-:-:S02]  /*0ba0*/  SHF.R.S32.HI R5, RZ, 0x7, R2 ;  /* 0x00000007ff057819 */ /* 0x000fc40000011402 */
[----:B------:R-:W-:Y:S02]  /*0bb0*/  LEA.HI R6, R4, R7, RZ, 0x1 ;  /* 0x0000000704067211 */ /* 0x000fe400078f08ff */
[----:B------:R-:W-:Y:S01]  /*0bc0*/  SHF.R.S32.HI R9, RZ, 0x1f, R20 ;  /* 0x0000001fff097819 */ /* 0x000fe20000011414 */
[----:B------:R-:W-:Y:S01]  /*0bd0*/  STL [R1+0x160], R20 ;  /* 0x0001601401007387 */ /* 0x000fe20000100800 */
[----:B------:R-:W-:Y:S02]  /*0be0*/  LEA.HI R2, R2, R5, RZ, 0x1 ;  /* 0x0000000502027211 */ /* 0x000fe400078f08ff */
[----:B------:R-:W-:Y:S02]  /*0bf0*/  LEA.HI R10, R9, R20, RZ, 0x2 ;  /* 0x00000014090a7211 */ /* 0x000fe400078f10ff */
[----:B------:R-:W-:Y:S02]  /*0c00*/  LOP3.LUT R2, R2, 0x3fffffe, RZ, 0xc0, !PT ;  /* 0x03fffffe02027812 */ /* 0x000fe400078ec0ff */
[----:B------:R-:W-:-:S02]  /*0c10*/  SHF.R.S32.HI R11, RZ, 0x2, R10 ;  /* 0x00000002ff0b7819 */ /* 0x000fc4000001140a */
[----:B------:R-:W-:Y:S02]  /*0c20*/  SHF.R.S32.HI R8, RZ, 0x1f, R10 ;  /* 0x0000001fff087819 */ /* 0x000fe4000001140a */
[----:B------:R-:W-:Y:S02]  /*0c30*/  LEA.HI R9, R9, R20, RZ, 0x5 ;  /* 0x0000001409097211 */ /* 0x000fe400078f28ff */
[----:B------:R-:W-:Y:S02]  /*0c40*/  LEA.HI R8, R8, R11, RZ, 0x3 ;  /* 0x0000000b08087211 */ /* 0x000fe400078f18ff */
[----:B------:R-:W-:Y:S02]  /*0c50*/  LOP3.LUT R6, R6, 0x1ffffffe, RZ, 0xc0, !PT ;  /* 0x1ffffffe06067812 */ /* 0x000fe400078ec0ff */
[----:B------:R-:W-:Y:S01]  /*0c60*/  LOP3.LUT R12, R8, 0xfffffff8, RZ, 0xc0, !PT ;  /* 0xfffffff8080c7812 */ /* 0x000fe200078ec0ff */
[----:B------:R-:W-:Y:S01]  /*0c70*/  IMAD.IADD R8, R5, 0x1, -R2 ;  /* 0x0000000105087824 */ /* 0x000fe200078e0a02 */
[-C--:B------:R-:W-:Y:S01]  /*0c80*/  LEA.HI R2, R3, R0.reuse, RZ, 0x5 ;  /* 0x0000000003027211 */ /* 0x080fe200078f28ff */
[----:B------:R-:W-:Y:S01]  /*0c90*/  IMAD.IADD R6, R7, 0x1, -R6 ;  /* 0x0000000107067824 */ /* 0x000fe200078e0a06 */
[----:B------:R-:W-:Y:S01]  /*0ca0*/  LEA.HI R3, R3, R0, RZ, 0x3 ;  /* 0x0000000003037211 */ /* 0x000fe200078f18ff */
[----:B------:R-:W-:Y:S01]  /*0cb0*/  IMAD.IADD R12, R11, 0x1, -R12 ;  /* 0x000000010b0c7824 */ /* 0x000fe200078e0a0c */
[----:B------:R-:W-:-:S02]  /*0cc0*/  SHF.R.S32.HI R9, RZ, 0x5, R9 ;  /* 0x00000005ff097819 */ /* 0x000fc40000011409 */
[----:B------:R-:W-:Y:S02]  /*0cd0*/  LOP3.LUT R5, R4, 0x3fffff0, RZ, 0xc0, !PT ;  /* 0x03fffff004057812 */ /* 0x000fe400078ec0ff */
        /* <DEDUP_REMOVED lines=9> */
[----:B------:R-:W-:-:S02]  /*0d70*/  VIADD R9, R202, 0x40 ;  /* 0x00000040ca097836 */ /* 0x000fc40000000000 */
[----:B------:R0:W-:Y:S01]  /*0d80*/  STL [R1+0xbc], R16 ;  /* 0x0000bc1001007387 */ /* 0x0001e20000100800 */
[----:B------:R-:W-:Y:S02]  /*0d90*/  IMAD R5, R16, 0x10, R5 ;  /* 0x0000001010057824 */ /* 0x000fe400078e0205 */
[----:B------:R-:W-:Y:S01]  /*0da0*/  IMAD.IADD R222, R0, 0x1, -R7 ;  /* 0x0000000100de7824 */ /* 0x000fe200078e0a07 */
[----:B------:R-:W-:Y:S01]  /*0db0*/  LEA.HI R0, R3, R3, RZ, 0x1 ;  /* 0x0000000303007211 */ /* 0x000fe200078f08ff */
[----:B------:R-:W-:Y:S01]  /*0dc0*/  IMAD.SHL.U32 R2, R9, 0x40, RZ ;  /* 0x0000004009027824 */ /* 0x000fe200078e00ff */
[----:B------:R-:W-:Y:S01]  /*0dd0*/  SHF.R.S32.HI R4, RZ, 0x1f, R9 ;  /* 0x0000001fff047819 */ /* 0x000fe20000011409 */
[----:B------:R-:W-:Y:S01]  /*0de0*/  IMAD.MOV.U32 R7, RZ, RZ, R15 ;  /* 0x000000ffff077224 */ /* 0x000fe200078e000f */
[----:B------:R-:W-:Y:S01]  /*0df0*/  LOP3.LUT R0, R0, 0x1ffffffe, RZ, 0xc0, !PT ;  /* 0x1ffffffe00007812 */ /* 0x000fe200078ec0ff */
[C---:B------:R-:W-:Y:S01]  /*0e00*/  IMAD.SHL.U32 R200, R3.reuse, 0x4, RZ ;  /* 0x0000000403c87824 */ /* 0x040fe200078e00ff */
[----:B------:R-:W-:Y:S01]  /*0e10*/  LEA.HI R4, R4, R9, RZ, 0x3 ;  /* 0x0000000904047211 */ /* 0x000fe200078f18ff */
[C---:B0-----:R-:W-:Y:S01]  /*0e20*/  IMAD.SHL.U32 R16, R3.reuse, 0x8, RZ ;  /* 0x0000000803107824 */ /* 0x041fe200078e00ff */
[----:B------:R-:W-:Y:S01]  /*0e30*/  STL [R1+0x1e4], R8 ;  /* 0x0001e40801007387 */ /* 0x000fe20000100800 */
[----:B------:R-:W-:Y:S01]  /*0e40*/  IMAD.IADD R0, R3, 0x1, -R0 ;  /* 0x0000000103007824 */ /* 0x000fe200078e0a00 */
[----:B------:R-:W-:Y:S01]  /*0e50*/  LOP3.LUT R3, R2, 0x1c0, RZ, 0xc0, !PT ;  /* 0x000001c002037812 */ /* 0x000fe200078ec0ff */
[C---:B------:R-:W-:Y:S01]  /*0e60*/  VIADD R226, R16.reuse, 0x40 ;  /* 0x0000004010e27836 */ /* 0x040fe20000000000 */
[C---:B------:R-:W-:Y:S01]  /*0e70*/  IADD3 R223, R16.reuse, 0xa0, RZ ;  /* 0x000000a010df7810 */ /* 0x040fe20007ffe0ff */
[C---:B------:R-:W-:Y:S01]  /*0e80*/  VIADD R225, R16.reuse, 0x60 ;  /* 0x0000006010e17836 */ /* 0x040fe20000000000 */
[----:B------:R-:W-:Y:S01]  /*0e90*/  STL [R1+0xd8], RZ ;  /* 0x0000d8ff01007387 */ /* 0x000fe20000100800 */
[C---:B------:R-:W-:Y:S01]  /*0ea0*/  VIADD R224, R16.reuse, 0x80 ;  /* 0x0000008010e07836 */ /* 0x040fe20000000000 */
[----:B------:R-:W-:Y:S01]  /*0eb0*/  SHF.R.S32.HI R24, RZ, 0x1f, R226 ;  /* 0x0000001fff187819 */ /* 0x000fe200000114e2 */
[----:B------:R-:W-:Y:S01]  /*0ec0*/  VIADD R228, R16, 0xc0 ;  /* 0x000000c010e47836 */ /* 0x000fe20000000000 */
[----:B------:R-:W-:Y:S01]  /*0ed0*/  SHF.R.S32.HI R21, RZ, 0x1f, R225 ;  /* 0x0000001fff157819 */ /* 0x000fe200000114e1 */
[----:B------:R-:W-:Y:S01]  /*0ee0*/  IMAD.SHL.U32 R4, R4, 0x40, RZ ;  /* 0x0000004004047824 */ /* 0x000fe200078e00ff */
[----:B------:R-:W-:Y:S01]  /*0ef0*/  SHF.R.S32.HI R15, RZ, 0x1f, R224 ;  /* 0x0000001fff0f7819 */ /* 0x000fe200000114e0 */
[----:B------:R-:W-:Y:S01]  /*0f00*/  VIADD R227, R16, 0xe0 ;  /* 0x000000e010e37836 */ /* 0x000fe20000000000 */
[----:B------:R0:W-:Y:S01]  /*0f10*/  STL [R1+0xac], R24 ;  /* 0x0000ac1801007387 */ /* 0x0001e20000100800 */
[----:B------:R-:W-:Y:S01]  /*0f20*/  SHF.R.U32.HI R12, RZ, 0x3, R3 ;  /* 0x00000003ff0c7819 */ /* 0x000fe20000011603 */
[----:B------:R-:W-:Y:S01]  /*0f30*/  IMAD.IADD R10, R20, 0x1, -R10 ;  /* 0x00000001140a7824 */ /* 0x000fe200078e0a0a */
[----:B------:R-:W-:Y:S01]  /*0f40*/  LOP3.LUT R3, R3, 0x38, R16, 0xf8, !PT ;  /* 0x0000003803037812 */ /* 0x000fe200078ef810 */
[----:B------:R1:W-:Y:S01]  /*0f50*/  STL [R1+0xa8], R21 ;  /* 0x0000a81501007387 */ /* 0x0003e20000100800 */
[----:B------:R-:W-:Y:S01]  /*0f60*/  LOP3.LUT R4, R4, 0xfffffe00, RZ, 0xc0, !PT ;  /* 0xfffffe0004047812 */ /* 0x000fe200078ec0ff */
[----:B------:R-:W-:Y:S01]  /*0f70*/  IMAD R11, R5, 0x8, R6 ;  /* 0x00000008050b7824 */ /* 0x000fe200078e0206 */
[----:B------:R-:W-:Y:S01]  /*0f80*/  SHF.R.S32.HI R17, RZ, 0x1f, R16 ;  /* 0x0000001fff117819 */ /* 0x000fe20000011410 */
[----:B------:R2:W-:Y:S01]  /*0f90*/  STL [R1+0xa4], R15 ;  /* 0x0000a40f01007387 */ /* 0x0005e20000100800 */
[----:B------:R-:W-:Y:S01]  /*0fa0*/  LOP3.LUT R3, R4, R3, R12, 0xf6, !PT ;  /* 0x0000000304037212 */ /* 0x000fe200078ef60c */
[----:B------:R-:W-:Y:S01]  /*0fb0*/  IMAD.SHL.U32 R44, R10, 0x2, RZ ;  /* 0x000000020a2c7824 */ /* 0x000fe200078e00ff */
[----:B0-----:R-:W-:Y:S01]  /*0fc0*/  SHF.R.S32.HI R24, RZ, 0x1f, R223 ;  /* 0x0000001fff187819 */ /* 0x001fe200000114df */
[----:B------:R-:W-:Y:S01]  /*0fd0*/  IMAD.SHL.U32 R222, R222, 0x8, RZ ;  /* 0x00000008dede7824 */ /* 0x000fe200078e00ff */
[----:B-1----:R-:W-:Y:S01]  /*0fe0*/  SHF.R.S32.HI R21, RZ, 0x1f, R228 ;  /* 0x0000001fff157819 */ /* 0x002fe200000114e4 */
[----:B------:R-:W-:-:S02]  /*0ff0*/  IMAD R3, R3, 0x2, R22 ;  /* 0x0000000203037824 */ /* 0x000fc400078e0216 */
[----:B------:R-:W-:Y:S01]  /*1000*/  STL [R1+0xa0], R24 ;  /* 0x0000a01801007387 */ /* 0x000fe20000100800 */
[C---:B------:R-:W-:Y:S01]  /*1010*/  VIADD R43, R44.reuse, 0x8 ;  /* 0x000000082c2b7836 */ /* 0x040fe20000000000 */
[----:B--2---:R-:W-:Y:S01]  /*1020*/  SHF.R.S32.HI R15, RZ, 0x1f, R227 ;  /* 0x0000001fff0f7819 */ /* 0x004fe200000114e3 */
[C---:B------:R-:W-:Y:S01]  /*1030*/  VIADD R42, R44.reuse, 0x10 ;  /* 0x000000102c2a7836 */ /* 0x040fe20000000000 */
[----:B------:R-:W-:Y:S01]  /*1040*/  STL [R1+0x9c], R21 ;  /* 0x00009c1501007387 */ /* 0x000fe20000100800 */
[C---:B------:R-:W-:Y:S01]  /*1050*/  VIADD R41, R44.reuse, 0x18 ;  /* 0x000000182c297836 */ /* 0x040fe20000000000 */
[C---:B------:R-:W-:Y:S01]  /*1060*/  IADD3 R25, R44.reuse, 0x98, RZ ;  /* 0x000000982c197810 */ /* 0x040fe20007ffe0ff */
[C---:B------:R-:W-:Y:S01]  /*1070*/  VIADD R40, R44.reuse, 0x20 ;  /* 0x000000202c287836 */ /* 0x040fe20000000000 */
[----:B------:R-:W-:Y:S01]  /*1080*/  STL [R1+0x98], R15 ;  /* 0x0000980f01007387 */ /* 0x000fe20000100800 */
[C---:B------:R-:W-:Y:S01]  /*1090*/  VIADD R39, R44.reuse, 0x28 ;  /* 0x000000282c277836 */ /* 0x040fe20000000000 */
[----:B------:R-:W-:Y:S01]  /*10a0*/  SHF.R.S32.HI R9, RZ, 0x1f, R222 ;  /* 0x0000001fff097819 */ /* 0x000fe200000114de */
[C---:B------:R-:W-:Y:S01]  /*10b0*/  VIADD R38, R44.reuse, 0x30 ;  /* 0x000000302c267836 */ /* 0x040fe20000000000 */
[----:B------:R0:W-:Y:S01]  /*10c0*/  STL [R1+0xc0], R4 ;  /* 0x0000c00401007387 */ /* 0x0001e20000100800 */
[----:B------:R-:W-:-:S02]  /*10d0*/  VIADD R37, R44, 0x38 ;  /* 0x000000382c257836 */ /* 0x000fc40000000000 */
[C---:B------:R-:W-:Y:S01]  /*10e0*/  VIADD R36, R44.reuse, 0x40 ;  /* 0x000000402c247836 */ /* 0x040fe20000000000 */
[----:B------:R-:W-:Y:S01]  /*10f0*/  STL [R1+0xb4], R44 ;  /* 0x0000b42c01007387 */ /* 0x000fe20000100800 */
[C---:B------:R-:W-:Y:S02]  /*1100*/  VIADD R35, R44.reuse, 0x48 ;  /* 0x000000482c237836 */ /* 0x040fe40000000000 */
[C---:B------:R-:W-:Y:S02]  /*1110*/  VIADD R34, R44.reuse, 0x50 ;  /* 0x000000502c227836 */ /* 0x040fe40000000000 */
[C---:B------:R-:W-:Y:S02]  /*1120*/  VIADD R33, R44.reuse, 0x58 ;  /* 0x000000582c217836 */ /* 0x040fe40000000000 */
[----:B0-----:R-:W-:Y:S02]  /*1130*/  IMAD.SHL.U32 R4, R11, 0x8, RZ ;  /* 0x000000080b047824 */ /* 0x001fe400078e00ff */
[----:B------:R-:W-:-:S02]  /*1140*/  VIADD R32, R44, 0x60 ;  /* 0x000000602c207836 */ /* 0x000fc40000000000 */
[C---:B------:R-:W-:Y:S01]  /*1150*/  VIADD R31, R44.reuse, 0x68 ;  /* 0x000000682c1f7836 */ /* 0x040fe20000000000 */
[----:B------:R-:W-:Y:S01]  /*1160*/  STL [R1+0x1e8], R4 ;  /* 0x0001e80401007387 */ /* 0x000fe20000100800 */
[C---:B------:R-:W-:Y:S02]  /*1170*/  VIADD R30, R44.reuse, 0x70 ;  /* 0x000000702c1e7836 */ /* 0x040fe40000000000 */
[C---:B------:R-:W-:Y:S01]  /*1180*/  VIADD R29, R44.reuse, 0x78 ;  /* 0x000000782c1d7836 */ /* 0x040fe20000000000 */
[----:B------:R-:W-:Y:S01]  /*1190*/  STL [R1+0x1e0], R3 ;  /* 0x0001e00301007387 */ /* 0x000fe20000100800 */
[C---:B------:R-:W-:Y:S02]  /*11a0*/  VIADD R28, R44.reuse, 0x80 ;  /* 0x000000802c1c7836 */ /* 0x040fe40000000000 */
[----:B------:R-:W-:Y:S01]  /*11b0*/  IMAD.MOV.U32 R6, RZ, RZ, R14 ;  /* 0x000000ffff067224 */ /* 0x000fe200078e000e */
[----:B------:R0:W-:Y:S01]  /*11c0*/  STL [R1+0x158], R43 ;  /* 0x0001582b01007387 */ /* 0x0001e20000100800 */
[----:B------:R-:W-:-:S02]  /*11d0*/  VIADD R27, R44, 0x88 ;  /* 0x000000882c1b7836 */ /* 0x000fc40000000000 */
[----:B------:R-:W-:Y:S01]  /*11e0*/  IMAD.MOV.U32 R5, RZ, RZ, R13 ;  /* 0x000000ffff057224 */ /* 0x000fe200078e000d */
[----:B------:R1:W-:Y:S01]  /*11f0*/  STL [R1+0x154], R42 ;  /* 0x0001542a01007387 */ /* 0x0003e20000100800 */
[----:B------:R-:W-:Y:S02]  /*1200*/  VIADD R14, R222, 0x40 ;  /* 0x00000040de0e7836 */ /* 0x000fe40000000000 */
[----:B------:R-:W-:Y:S01]  /*1210*/  VIADD R26, R44, 0x90 ;  /* 0x000000902c1a7836 */ /* 0x000fe20000000000 */
[----:B------:R2:W-:Y:S01]  /*1220*/  STL [R1+0x150], R41 ;  /* 0x0001502901007387 */ /* 0x0005e20000100800 */
[----:B------:R-:W-:Y:S01]  /*1230*/  VIADD R13, R222, 0x80 ;  /* 0x00000080de0d7836 */ /* 0x000fe20000000000 */
[----:B------:R-:W-:Y:S01]  /*1240*/  SHF.R.S32.HI R14, RZ, 0x1f, R14 ;  /* 0x0000001fff0e7819 */ /* 0x000fe2000001140e */
[C---:B------:R-:W-:Y:S01]  /*1250*/  VIADD R24, R44.reuse, 0xa0 ;  /* 0x000000a02c187836 */ /* 0x040fe20000000000 */
[----:B------:R3:W-:Y:S01]  /*1260*/  STL [R1+0x14c], R40 ;  /* 0x00014c2801007387 */ /* 0x0007e20000100800 */
[C---:B------:R-:W-:Y:S01]  /*1270*/  VIADD R21, R44.reuse, 0xa8 ;  /* 0x000000a82c157836 */ /* 0x040fe20000000000 */
[----:B------:R-:W-:Y:S01]  /*1280*/  SHF.R.S32.HI R13, RZ, 0x1f, R13 ;  /* 0x0000001fff0d7819 */ /* 0x000fe2000001140d */
[----:B------:R-:W-:Y:S01]  /*1290*/  VIADD R20, R44, 0xb0 ;  /* 0x000000b02c147836 */ /* 0x000fe20000000000 */
[----:B------:R4:W-:Y:S01]  /*12a0*/  STL [R1+0x148], R39 ;  /* 0x0001482701007387 */ /* 0x0009e20000100800 */
[----:B------:R-:W-:Y:S01]  /*12b0*/  VIADD R9, R222, 0xc0 ;  /* 0x000000c0de097836 */ /* 0x000fe20000000000 */
[----:B0-----:R-:W-:Y:S01]  /*12c0*/  SHF.R.S32.HI R43, RZ, 0x1f, R43 ;  /* 0x0000001fff2b7819 */ /* 0x001fe2000001142b */
[C---:B------:R-:W-:Y:S01]  /*12d0*/  VIADD R15, R44.reuse, 0xb8 ;  /* 0x000000b82c0f7836 */ /* 0x040fe20000000000 */
[----:B------:R0:W-:Y:S01]  /*12e0*/  STL [R1+0x144], R38 ;  /* 0x0001442601007387 */ /* 0x0001e20000100800 */
        /* <DEDUP_REMOVED lines=11> */
[----:B------:R2:W-:Y:S01]  /*13a0*/  STL [R1+0x138], R35 ;  /* 0x0001382301007387 */ /* 0x0005e20000100800 */
[C---:B------:R-:W-:Y:S01]  /*13b0*/  VIADD R4, R44.reuse, 0xf0 ;  /* 0x000000f02c047836 */ /* 0x040fe20000000000 */
[----:B---3--:R-:W-:Y:S01]  /*13c0*/  SHF.R.S32.HI R40, RZ, 0x1f, R40 ;  /* 0x0000001fff287819 */ /* 0x008fe20000011428 */
[----:B------:R-:W-:Y:S01]  /*13d0*/  VIADD R3, R44, 0xf8 ;  /* 0x000000f82c037836 */ /* 0x000fe20000000000 */
[----:B------:R3:W-:Y:S01]  /*13e0*/  STL [R1+0x134], R34 ;  /* 0x0001342201007387 */ /* 0x0007e20000100800 */
[----:B----4-:R-:W-:Y:S01]  /*13f0*/  SHF.R.S32.HI R39, RZ, 0x1f, R39 ;  /* 0x0000001fff277819 */ /* 0x010fe20000011427 */
[----:B------:R-:W-:Y:S01]  /*1400*/  IMAD R0, R0, 0x8, R8 ;  /* 0x0000000800007824 */ /* 0x000fe200078e0208 */
[----:B0-----:R-:W-:Y:S01]  /*1410*/  SHF.R.S32.HI R38, RZ, 0x1f, R38 ;  /* 0x0000001fff267819 */ /* 0x001fe20000011426 */
[----:B------:R0:W-:Y:S01]  /*1420*/  STL [R1+0x130], R33 ;  /* 0x0001302101007387 */ /* 0x0001e20000100800 */
[----:B-----5:R-:W-:Y:S01]  /*1430*/  SHF.R.S32.HI R37, RZ, 0x1f, R37 ;  /* 0x0000001fff257819 */ /* 0x020fe20000011425 */
[----:B------:R-:W-:Y:S01]  /*1440*/  VIADD R2, R16, 0x20 ;  /* 0x0000002010027836 */ /* 0x000fe20000000000 */
[----:B-1----:R-:W-:Y:S01]  /*1450*/  SHF.R.S32.HI R36, RZ, 0x1f, R36 ;  /* 0x0000001fff247819 */ /* 0x002fe20000011424 */
[----:B------:R1:W-:Y:S01]  /*1460*/  STL [R1+0x12c], R32 ;  /* 0x00012c2001007387 */ /* 0x0003e20000100800 */
[----:B--2---:R-:W-:Y:S01]  /*1470*/  SHF.R.S32.HI R35, RZ, 0x1f, R35 ;  /* 0x0000001fff237819 */ /* 0x004fe20000011423 */
[----:B------:R-:W-:Y:S01]  /*1480*/  VIADD R207, R200, 0x10 ;  /* 0x00000010c8cf7836 */ /* 0x000fe20000000000 */
[----:B---3--:R-:W-:Y:S01]  /*1490*/  SHF.R.S32.HI R34, RZ, 0x1f, R34 ;  /* 0x0000001fff227819 */ /* 0x008fe20000011422 */
[----:B------:R2:W-:Y:S01]  /*14a0*/  STL [R1+0x128], R31 ;  /* 0x0001281f01007387 */ /* 0x0005e20000100800 */
[----:B------:R-:W-:-:S02]  /*14b0*/  SHF.R.S32.HI R205, RZ, 0x1f, R2 ;  /* 0x0000001fffcd7819 */ /* 0x000fc40000011402 */
[----:B0-----:R-:W-:Y:S01]  /*14c0*/  SHF.R.S32.HI R33, RZ, 0x1f, R33 ;  /* 0x0000001fff217819 */ /* 0x001fe20000011421 */
[----:B------:R0:W-:Y:S01]  /*14d0*/  STL [R1+0x124], R30 ;  /* 0x0001241e01007387 */ /* 0x0001e20000100800 */
[----:B-1----:R-:W-:-:S03]  /*14e0*/  SHF.R.S32.HI R32, RZ, 0x1f, R32 ;  /* 0x0000001fff207819 */ /* 0x002fc60000011420 */
[----:B------:R1:W-:Y:S01]  /*14f0*/  STL [R1+0x120], R29 ;  /* 0x0001201d01007387 */ /* 0x0003e20000100800 */
[----:B--2---:R-:W-:-:S03]  /*1500*/  SHF.R.S32.HI R31, RZ, 0x1f, R31 ;  /* 0x0000001fff1f7819 */ /* 0x004fc6000001141f */
[----:B------:R2:W-:Y:S01]  /*1510*/  STL [R1+0x11c], R28 ;  /* 0x00011c1c01007387 */ /* 0x0005e20000100800 */
[----:B0-----:R-:W-:-:S03]  /*1520*/  SHF.R.S32.HI R30, RZ, 0x1f, R30 ;  /* 0x0000001fff1e7819 */ /* 0x001fc6000001141e */
        /* <DEDUP_REMOVED lines=26> */
[----:B------:R-:W-:Y:S01]  /*16d0*/  STL [R1+0x1dc], R43 ;  /* 0x0001dc2b01007387 */ /* 0x000fe20000100800 */
[----:B--2---:R-:W-:-:S03]  /*16e0*/  SHF.R.S32.HI R10, RZ, 0x1f, R10 ;  /* 0x0000001fff0a7819 */ /* 0x004fc6000001140a */
[----:B------:R1:W-:Y:S01]  /*16f0*/  STL [R1+0xe4], R4 ;  /* 0x0000e40401007387 */ /* 0x0003e20000100800 */
[----:B0-----:R-:W-:-:S03]  /*1700*/  SHF.R.S32.HI R9, RZ, 0x1f, R9 ;  /* 0x0000001fff097819 */ /* 0x001fc60000011409 */
[----:B------:R-:W-:Y:S04]  /*1710*/  STL [R1+0x1d8], R42 ;  /* 0x0001d82a01007387 */ /* 0x000fe80000100800 */
[----:B------:R0:W-:Y:S01]  /*1720*/  STL [R1+0xe0], R3 ;  /* 0x0000e00301007387 */ /* 0x0001e20000100800 */
[----:B-1----:R-:W-:-:S03]  /*1730*/  SHF.R.S32.HI R4, RZ, 0x1f, R4 ;  /* 0x0000001fff047819 */ /* 0x002fc60000011404 */
[----:B------:R1:W-:Y:S04]  /*1740*/  STL [R1+0x1d4], R41 ;  /* 0x0001d42901007387 */ /* 0x0003e80000100800 */
[----:B------:R1:W-:Y:S01]  /*1750*/  STL [R1+0x1d0], R40 ;  /* 0x0001d02801007387 */ /* 0x0003e20000100800 */
[----:B0-----:R-:W-:-:S03]  /*1760*/  SHF.R.S32.HI R3, RZ, 0x1f, R3 ;  /* 0x0000001fff037819 */ /* 0x001fc60000011403 */
        /* <DEDUP_REMOVED lines=28> */
.L_x_15364:
[----:B0123--:R-:W0:Y:S02]  /*1930*/  LDC.64 R8, c[0x0][0xd88] ;  /* 0x00036200ff087b82 */ /* 0x00fe240000000a00 */
[----:B0-----:R-:W-:-:S05]  /*1940*/  IMAD.WIDE R8, R7, 0x4, R8 ;  /* 0x0000000407087825 */ /* 0x001fca00078e0208 */
[----:B-----5:R-:W2:Y:S01]  /*1950*/  LDG.E R34, desc[UR40][R8.64] ;  /* 0x0000002808227981 */ /* 0x020ea2000c1e1900 */
[----:B------:R-:W-:Y:S05]  /*1960*/  YIELD ;  /* 0x0000000000007946 */ /* 0x000fea0003800000 */
[----:B------:R-:W-:Y:S01]  /*1970*/  ULDC.64 UR4, c[0x0][0xb20] ;  /* 0x0002c80000047ab9 */ /* 0x000fe20000000a00 */
[----:B------:R-:W-:Y:S01]  /*1980*/  ULDC.64 UR8, c[0x0][0xb10] ;  /* 0x0002c40000087ab9 */ /* 0x000fe20000000a00 */
[----:B------:R-:W-:Y:S01]  /*1990*/  ISETP.NE.U32.AND P1, PT, RZ, UR4, PT ;  /* 0x00000004ff007c0c */ /* 0x000fe2000bf25070 */
[----:B----4-:R-:W-:Y:S01]  /*19a0*/  IMAD.MOV.U32 R4, RZ, RZ, RZ ;  /* 0x000000ffff047224 */ /* 0x010fe200078e00ff */
        /* <DEDUP_REMOVED lines=48> */
.L_x_15194:
        /* <DEDUP_REMOVED lines=13> */
.L_x_15195:
[----:B------:R-:W-:Y:S05]  /*1d80*/  @!P0 BRA `(.L_x_15196) ;  /* 0x00000000000c8947 */ /* 0x000fea0003800000 */
[----:B------:R-:W2:Y:S04]  /*1d90*/  LDG.E R0, desc[UR40][R8.64] ;  /* 0x0000002808007981 */ /* 0x000ea8000c1e1900 */
[----:B------:R-:W2:Y:S02]  /*1da0*/  LDG.E R33, desc[UR40][R8.64+0x4] ;  /* 0x0000042808217981 */ /* 0x000ea4000c1e1900 */
[----:B--2---:R-:W-:-:S07]  /*1db0*/  IMAD.IADD R33, R33, 0x1, -R0 ;  /* 0x0000000121217824 */ /* 0x004fce00078e0a00 */
.L_x_15196:
        /* <DEDUP_REMOVED lines=31> */
[----:B------:R-:W-:Y:S01]  /*1fb0*/  IMAD.HI R0, R0, 0x2aaaaaab, RZ ;  /* 0x2aaaaaab00007827 */ /* 0x000fe200078e02ff */
[----:B------:R-:W-:-:S03]  /*1fc0*/  IADD3 R5, R31, R5, RZ ;  /* 0x000000051f057210 */ /* 0x000fc60007ffe0ff */
[----:B------:R0:W-:Y:S01]  /*1fd0*/  STL [R1+0xdc], R13 ;  /* 0x0000dc0d01007387 */ /* 0x0001e20000100800 */
[----:B------:R-:W-:Y:S01]  /*1fe0*/  SHF.R.U32.HI R3, RZ, 0x1f, R0 ;  /* 0x0000001fff037819 */ /* 0x000fe20000011600 */
        /* <DEDUP_REMOVED lines=39> */
.L_x_15198:
[----:B------:R-:W-:Y:S05]  /*2260*/  BSYNC B0 ;  /* 0x0000000000007941 */ /* 0x000fea0003800000 */
.L_x_15197:
        /* <DEDUP_REMOVED lines=37> */
.L_x_15201:
[----:B------:R-:W-:Y:S05]  /*24c0*/  BSYNC B6 ;  /* 0x0000000000067941 */ /* 0x000fea0003800000 */
.L_x_15200:
        /* <DEDUP_REMOVED lines=8> */
[----:B------:R-:W-:Y:S01]  /*2550*/  MOV R8, 0x70 ;  /* 0x0000007000087802 */ /* 0x000fe20000000f00 */
        /* <DEDUP_REMOVED lines=8> */
[----:B------:R-:W-:-:S07]  /*25e0*/  IMAD.MOV.U32 R13, RZ, RZ, RZ ;  /* 0x000000ffff0d7224 */ /* 0x000fce00078e00ff */
[----:B------:R-:W-:-:S07]  /*25f0*/  LEPC R20, `(.L_x_15203) ;  /* 0x000000001014794e */ /* 0x000fce0000000000 */
[----:B0----5:R-:W-:Y:S05]  /*2600*/  CALL.ABS.NOINC R14 ;  /* 0x000000000e007343 */ /* 0x021fea0003c00000 */
.L_x_15203:
[----:B------:R-:W-:Y:S05]  /*2610*/  BSYNC B6 ;  /* 0x0000000000067941 */ /* 0x000fea0003800000 */
.L_x_15202:
[----:B------:R-:W-:Y:S01]  /*2620*/  ULDC.64 UR4, c[0x0][0xaf0] ;  /* 0x0002bc0000047ab9 */ /* 0x000fe20000000a00 */
[----:B------:R-:W0:Y:S01]  /*2630*/  S2R R7, SR_TID.X ;  /* 0x0000000000077919 */ /* 0x000e220000002100 */
[----:B------:R-:W-:Y:S01]  /*2640*/  ISETP.NE.U32.AND P0, PT, RZ, UR4, PT ;  /* 0x00000004ff007c0c */ /* 0x000fe2000bf05070 */
[----:B------:R-:W-:Y:S01]  /*2650*/  IMAD.MOV.U32 R0, RZ, RZ, R34 ;  /* 0x000000ffff007224 */ /* 0x000fe200078e0022 */
[----:B------:R-:W1:Y:S08]  /*2660*/  LDC.64 R48, c[0x0][0x3f8] ;  /* 0x0000fe00ff307b82 */ /* 0x000e700000000a00 */
[----:B------:R-:W2:Y:S01]  /*2670*/  LDC.64 R54, c[0x0][0x408] ;  /* 0x00010200ff367b82 */ /* 0x000ea20000000a00 */
[----:B------:R-:W-:Y:S01]  /*2680*/  ISETP.NE.AND.EX P0, PT, RZ, UR5, PT, P0 ;  /* 0x00000005ff007c0c */ /* 0x000fe2000bf05300 */
[----:B------:R-:W3:Y:S06]  /*2690*/  LDL R34, [R1+0xc0] ;  /* 0x0000c00001227983 */ /* 0x000eec0000100800 */
[----:B------:R-:W4:Y:S06]  /*26a0*/  LDC R61, c[0x0][0x3f4] ;  /* 0x0000fd00ff3d7b82 */ /* 0x000f2c0000000800 */
[----:B------:R-:W-:Y:S01]  /*26b0*/  @P0 IADD3 R4, P1, R36, UR4, RZ ;  /* 0x0000000424040c10 */ /* 0x000fe2000ff3e0ff */
[----:B------:R-:W-:-:S03]  /*26c0*/  ULDC UR4, c[0x0][0x320] ;  /* 0x0000c80000047ab9 */ /* 0x000fc60000000800 */
[----:B------:R-:W-:Y:S02]  /*26d0*/  @P0 IADD3.X R5, R35, UR5, RZ, P1, !PT ;  /* 0x0000000523050c10 */ /* 0x000fe40008ffe4ff */
[----:B------:R-:W-:-:S03]  /*26e0*/  ISETP.GE.AND P1, PT, R2, UR4, PT ;  /* 0x0000000402007c0c */ /* 0x000fc6000bf26270 */
[----:B------:R0:W3:Y:S01]  /*26f0*/  @P0 LDG.E R0, desc[UR40][R4.64] ;  /* 0x0000002804000981 */ /* 0x0000e2000c1e1900 */
        /* <DEDUP_REMOVED lines=21> */
[----:B--2---:R-:W-:Y:S01]  /*2850*/  IMAD R7, R7, R54, RZ ;  /* 0x0000003607077224 */ /* 0x004fe200078e02ff */
        /* <DEDUP_REMOVED lines=11> */
[----:B------:R-:W2:Y:S01]  /*2910*/  LDL R6, [R1+0xbc] ;  /* 0x0000bc0001067983 */ /* 0x000ea20000100800 */
[----:B------:R-:W0:Y:S01]  /*2920*/  S2R R35, SR_TID.X ;  /* 0x0000000000237919 */ /* 0x000e220000002100 */
[----:B------:R-:W-:-:S02]  /*2930*/  ISETP.GE.AND P0, PT, R228, UR4, PT ;  /* 0x00000004e4007c0c */ /* 0x000fc4000bf06270 */
[----:B------:R-:W-:Y:S02]  /*2940*/  ISETP.GE.AND P1, PT, R227, UR4, PT ;  /* 0x00000004e3007c0c */ /* 0x000fe4000bf26270 */
[----:B------:R-:W-:Y:S02]  /*2950*/  SEL R5, RZ, 0x40, P0 ;  /* 0x00000040ff057807 */ /* 0x000fe40000000000 */
[----:B------:R-:W-:Y:S02]  /*2960*/  SEL R10, RZ, 0x7fff80, P1 ;  /* 0x007fff80ff0a7807 */ /* 0x000fe40000800000 */
[----:B----4-:R-:W-:Y:S02]  /*2970*/  ISETP.GE.AND P0, PT, R16, R61, PT ;  /* 0x0000003d1000720c */ /* 0x010fe40003f06270 */
[----:B------:R-:W-:Y:S02]  /*2980*/  LOP3.LUT R10, R10, R4, R5, 0xfe, !PT ;  /* 0x000000040a0a7212 */ /* 0x000fe400078efe05 */
[----:B------:R-:W-:-:S05]  /*2990*/  SEL R5, R61, RZ, P0 ;  /* 0x000000ff3d057207 */ /* 0x000fca0000000000 */
[----:B------:R-:W-:Y:S02]  /*29a0*/  IMAD.IADD R5, R16, 0x1, R5 ;  /* 0x0000000110057824 */ /* 0x000fe400078e0205 */
[----:B------:R-:W-:-:S03]  /*29b0*/  IMAD.WIDE.U32 R50, R202, R54, R200 ;  /* 0x00000036ca327225 */ /* 0x000fc600078e00c8 */
[----:B------:R-:W-:Y:S01]  /*29c0*/  SHF.R.S32.HI R4, RZ, 0x1f, R5 ;  /* 0x0000001fff047819 */ /* 0x000fe20000011405 */
[----:B------:R-:W-:Y:S01]  /*29d0*/  IMAD.WIDE.U32 R52, R202, R54, R16 ;  /* 0x00000036ca347225 */ /* 0x000fe200078e0010 */
[----:B0-----:R-:W-:-:S04]  /*29e0*/  SHF.R.U32.HI R35, RZ, 0x7, R35 ;  /* 0x00000007ff237819 */ /* 0x001fc80000011623 */
[C---:B------:R-:W-:Y:S01]  /*29f0*/  ISETP.NE.AND P6, PT, R35.reuse, 0x1, PT ;  /* 0x000000012300780c */ /* 0x040fe20003fc5270 */
[----:B------:R-:W-:Y:S02]  /*2a00*/  VIADD R60, R35, 0x8 ;  /* 0x00000008233c7836 */ /* 0x000fe40000000000 */
[----:B------:R-:W-:Y:S01]  /*2a10*/  VIADD R35, R202, 0x40 ;  /* 0x00000040ca237836 */ /* 0x000fe20000000000 */
[----:B------:R-:W-:Y:S01]  /*2a20*/  LEA.HI R4, R4, R5, RZ, 0x3 ;  /* 0x0000000504047211 */ /* 0x000fe200078f18ff */
[----:B------:R-:W-:Y:S02]  /*2a30*/  IMAD.IADD R51, R51, 0x1, R13 ;  /* 0x0000000133337824 */ /* 0x000fe400078e020d */
[----:B------:R-:W-:Y:S01]  /*2a40*/  IMAD.SHL.U32 R35, R35, 0x40, RZ ;  /* 0x0000004023237824 */ /* 0x000fe200078e00ff */
[----:B------:R-:W-:Y:S01]  /*2a50*/  SHF.L.U64.HI R56, R48, 0x6, R49 ;  /* 0x0000000630387819 */ /* 0x000fe20000010231 */
[----:B------:R-:W-:Y:S01]  /*2a60*/  IMAD.IADD R53, R13, 0x1, R53 ;  /* 0x000000010d357824 */ /* 0x000fe200078e0235 */
[----:B------:R-:W-:Y:S01]  /*2a70*/  SHF.R.S32.HI R13, RZ, 0x1f, R14 ;  /* 0x0000001fff0d7819 */ /* 0x000fe2000001140e */
[----:B------:R-:W-:-:S02]  /*2a80*/  IMAD R5, R49, 0x60, RZ ;  /* 0x0000006031057824 */ /* 0x000fc400078e02ff */
[----:B------:R-:W-:Y:S02]  /*2a90*/  IMAD.SHL.U32 R57, R48, 0x40, RZ ;  /* 0x0000004030397824 */ /* 0x000fe400078e00ff */
        /* <DEDUP_REMOVED lines=8> */
[C---:B------:R-:W-:Y:S01]  /*2b20*/  VIADD R35, R202.reuse, 0x40 ;  /* 0x00000040ca237836 */ /* 0x040fe20000000000 */
[----:B------:R-:W-:Y:S05]  /*2b30*/  @!P6 WARPSYNC.ALL ;  /* 0x000000000000e948 */ /* 0x000fea0003800000 */
[----:B------:R-:W-:Y:S01]  /*2b40*/  IMAD.SHL.U32 R35, R35, 0x40, RZ ;  /* 0x0000004023237824 */ /* 0x000fe200078e00ff */
[----:B------:R-:W-:Y:S01]  /*2b50*/  ULDC UR4, c[0x0][0x2f4] ;  /* 0x0000bd0000047ab9 */ /* 0x000fe20000000800 */
[----:B------:R-:W-:Y:S01]  /*2b60*/  IMAD.IADD R13, R202, 0x1, -R13 ;  /* 0x00000001ca0d7824 */ /* 0x000fe200078e0a0d */
[----:B------:R-:W-:Y:S01]  /*2b70*/  ISETP.GE.AND P2, PT, R2, UR4, PT ;  /* 0x0000000402007c0c */ /* 0x000fe2000bf46270 */
[----:B------:R-:W-:Y:S01]  /*2b80*/  IMAD R7, R7, R54, RZ ;  /* 0x0000003607077224 */ /* 0x000fe200078e02ff */
[----:B------:R-:W-:-:S02]  /*2b90*/  LOP3.LUT R35, R35, 0x1c0, RZ, 0xc0, !PT ;  /* 0x000001c023237812 */ /* 0x000fc400078ec0ff */
[----:B------:R-:W-:Y:S01]  /*2ba0*/  SHF.L.U32 R73, R13, 0x6, RZ ;  /* 0x000000060d497819 */ /* 0x000fe200000006ff */
[C---:B------:R-:W-:Y:S01]  /*2bb0*/  IMAD R7, R24.reuse, R55, R7 ;  /* 0x0000003718077224 */ /* 0x040fe200078e0207 */
[----:B------:R-:W-:Y:S01]  /*2bc0*/  SHF.R.U32.HI R35, RZ, 0x3, R35 ;  /* 0x00000003ff237819 */ /* 0x000fe20000011623 */
[----:B------:R-:W-:Y:S01]  /*2bd0*/  IMAD.WIDE.U32 R50, R24, R54, R50 ;  /* 0x0000003618327225 */ /* 0x000fe200078e0032 */
[----:B------:R-:W-:-:S03]  /*2be0*/  LOP3.LUT R73, R73, 0x1c0, RZ, 0xc0, !PT ;  /* 0x000001c049497812 */ /* 0x000fc600078ec0ff */
[----:B------:R-:W-:Y:S01]  /*2bf0*/  IMAD.WIDE.U32 R52, R24, R54, R52 ;  /* 0x0000003618347225 */ /* 0x000fe200078e0034 */
[----:B------:R-:W-:Y:S02]  /*2c00*/  LOP3.LUT R5, R5, R35, RZ, 0x3c, !PT ;  /* 0x0000002305057212 */ /* 0x000fe400078e3cff */
[----:B------:R-:W-:Y:S01]  /*2c10*/  LOP3.LUT R23, R23, 0xfffffffe, RZ, 0xc0, !PT ;  /* 0xfffffffe17177812 */ /* 0x000fe200078ec0ff */
[----:B------:R-:W-:Y:S01]  /*2c20*/  IMAD.IADD R67, R51, 0x1, R7 ;  /* 0x0000000133437824 */ /* 0x000fe200078e0207 */
[----:B------:R-:W-:Y:S01]  /*2c30*/  SHF.R.U32.HI R76, RZ, 0x3, R73 ;  /* 0x00000003ff4c7819 */ /* 0x000fe20000011649 */
[----:B------:R-:W-:Y:S01]  /*2c40*/  IMAD.IADD R68, R7, 0x1, R53 ;  /* 0x0000000107447824 */ /* 0x000fe200078e0235 */
[----:B------:R-:W-:Y:S01]  /*2c50*/  LOP3.LUT R7, R73, 0x18, R16, 0xf8, !PT ;  /* 0x0000001849077812 */ /* 0x000fe200078ef810 */
[----:B------:R-:W-:Y:S01]  /*2c60*/  IMAD.MOV.U32 R75, RZ, RZ, 0x20 ;  /* 0x00000020ff4b7424 */ /* 0x000fe200078e00ff */
[----:B------:R-:W-:Y:S02]  /*2c70*/  @P2 LOP3.LUT R23, R23, 0x1, RZ, 0xfc, !PT ;  /* 0x0000000117172812 */ /* 0x000fe400078efcff */
[----:B------:R-:W-:-:S02]  /*2c80*/  LOP3.LUT P2, RZ, R13, 0x4, RZ, 0xc0, !PT ;  /* 0x000000040dff7812 */ /* 0x000fc4000784c0ff */
[----:B------:R-:W-:Y:S02]  /*2c90*/  PRMT R84, R10, 0x8880, RZ ;  /* 0x000088800a547816 */ /* 0x000fe400000000ff */
[----:B------:R-:W-:Y:S01]  /*2ca0*/  LOP3.LUT R7, R7, R76, RZ, 0x3c, !PT ;  /* 0x0000004c07077212 */ /* 0x000fe200078e3cff */
[----:B------:R-:W-:Y:S01]  /*2cb0*/  IMAD R63, R55, 0x60, RZ ;  /* 0x00000060373f7824 */ /* 0x000fe200078e02ff */
[C---:B------:R-:W-:Y:S01]  /*2cc0*/  SHF.L.U64.HI R58, R54.reuse, 0x6, R55 ;  /* 0x00000006363a7819 */ /* 0x040fe20000010237 */
[----:B------:R-:W-:Y:S01]  /*2cd0*/  IMAD.SHL.U32 R59, R54, 0x40, RZ ;  /* 0x00000040363b7824 */ /* 0x000fe200078e00ff */
[----:B------:R-:W-:Y:S01]  /*2ce0*/  PRMT R84, R84, 0x7710, RZ ;  /* 0x0000771054547816 */ /* 0x000fe200000000ff */
[----:B------:R-:W-:Y:S01]  /*2cf0*/  IMAD.WIDE.U32 R54, R54, 0x60, RZ ;  /* 0x0000006036367825 */ /* 0x000fe200078e00ff */
[----:B------:R-:W-:Y:S02]  /*2d00*/  SEL R75, R75, 0xffffffe0, !P2 ;  /* 0xffffffe04b4b7807 */ /* 0x000fe40005000000 */
[----:B------:R-:W-:Y:S01]  /*2d10*/  LOP3.LUT R70, R4, 0xfffffff8, RZ, 0xc0, !PT ;  /* 0xfffffff804467812 */ /* 0x000fe200078ec0ff */
        /* <DEDUP_REMOVED lines=17> */
[----:B---3--:R-:W-:Y:S01]  /*2e30*/  IMAD.IADD R74, R34, 0x1, R5 ;  /* 0x00000001224a7824 */ /* 0x008fe200078e0205 */
[----:B------:R-:W-:-:S04]  /*2e40*/  LOP3.LUT R5, R73, 0x38, R4, 0xf8, !PT ;  /* 0x0000003849057812 */ /* 0x000fc800078ef804 */
[----:B------:R-:W-:Y:S02]  /*2e50*/  LOP3.LUT R5, R5, R76, RZ, 0x3c, !PT ;  /* 0x0000004c05057212 */ /* 0x000fe400078e3cff */
[----:B------:R-:W-:Y:S01]  /*2e60*/  SHF.R.S32.HI R71, RZ, 0x1f, R0 ;  /* 0x0000001fff477819 */ /* 0x000fe20000011400 */
[C---:B--2---:R-:W-:Y:S02]  /*2e70*/  IMAD R82, R6.reuse, 0x200, R7 ;  /* 0x0000020006527824 */ /* 0x044fe400078e0207 */
[----:B------:R-:W-:Y:S02]  /*2e80*/  IMAD R85, R6, 0x200, R5 ;  /* 0x0000020006557824 */ /* 0x000fe400078e0205 */
[----:B------:R-:W-:-:S07]  /*2e90*/  IMAD.IADD R86, R75, 0x1, R82 ;  /* 0x000000014b567824 */ /* 0x000fce00078e0252 */
.L_x_15257:
        /* <DEDUP_REMOVED lines=28> */
[----:B------:R-:W-:Y:S01]  /*3060*/  IMAD R98, R19, 0x1800, R82 ;  /* 0x0000180013627824 */ /* 0x000fe200078e0252 */
        /* <DEDUP_REMOVED lines=68> */
.L_x_15208:
[----:B------:R-:W-:Y:S05]  /*34b0*/  BSYNC B1 ;  /* 0x0000000000017941 */ /* 0x000fea0003800000 */
.L_x_15207:
        /* <DEDUP_REMOVED lines=29> */
.L_x_15210:
[----:B------:R-:W-:Y:S05]  /*3690*/  BSYNC B1 ;  /* 0x0000000000017941 */ /* 0x000fea0003800000 */
.L_x_15209:
        /* <DEDUP_REMOVED lines=30> */
[----:B------:R-:W-:Y:S02]  /*3880*/  PRMT R111, R6, 0x7610, R111 ;  /* 0x00007610066f7816 */ /* 0x000fe4000000006f */
[----:B------:R-:W-:Y:S01]  /*3890*/  PRMT R108, R108, 0x5410, R7 ;  /* 0x000054106c6c7816 */ /* 0x000fe20000000007 */
[----:B------:R-:W-:Y:S06]  /*38a0*/  @!P3 BRA `(.L_x_15211) ;  /* 0x000000000004b947 */ /* 0x000fec0003800000 */
[----:B------:R-:W-:Y:S01]  /*38b0*/  BPT.TRAP 0x1 ;  /* 0x000000040000795c */ /* 0x000fe20000300000 */
.L_x_15211:
[----:B------:R-:W-:Y:S01]  /*38c0*/  IMAD R87, R19, 0x8, R22 ;  /* 0x0000000813577824 */ /* 0x000fe200078e0216 */
[----:B------:R-:W-:Y:S01]  /*38d0*/  SHF.L.U32 R95, R206, 0x1f, RZ ;  /* 0x0000001fce5f7819 */ /* 0x000fe200000006ff */
[----:B------:R-:W-:Y:S03]  /*38e0*/  BSSY B1, `(.L_x_15212) ;  /* 0x0000003000017945 */ /* 0x000fe60003800000 */
[----:B------:R-:W0:Y:S02]  /*38f0*/  SYNCS.PHASECHK.TRANS64.TRYWAIT P5, [R87+URZ+0x32490], R95 ;  /* 0x0324905f570075a7 */ /* 0x000e2400080a017f */
[----:B0-----:R-:W-:Y:S05]  /*3900*/  @!P5 BRA `(.L_x_15213) ;  /* 0x000001e800fcd947 */ /* 0x001fea0003800000 */
.L_x_15495:
[----:B------:R-:W-:Y:S05]  /*3910*/  BSYNC B1 ;  /* 0x0000000000017941 */ /* 0x000fea0003800000 */
.L_x_15212:
[----:B------:R-:W-:-:S03]  /*3920*/  UMOV UR4, 0xffffffff ;  /* 0xffffffff00047882 */ /* 0x000fc60000000000 */
[----:B------:R-:W-:Y:S05]  /*3930*/  BRA.DIV UR4, `(.L_x_15214) ;  /* 0x000001ee04047947 */ /* 0x000fea000b800000 */
[----:B------:R1:W2:Y:S04]  /*3940*/  SHFL.IDX PT, R99, R97, RZ, 0x1c1f ;  /* 0x001c1fff61637589 */ /* 0x0002a800000e0000 */
[----:B------:R1:W3:Y:S02]  /*3950*/  SHFL.IDX PT, R14, R96, RZ, 0x1c1f ;  /* 0x001c1fff600e7589 */ /* 0x0002e400000e0000 */
.L_x_15499:
        /* <DEDUP_REMOVED lines=13> */
[----:B------:R-:W-:Y:S02]  /*3a30*/  PRMT R11, R104, 0x5410, R11 ;  /* 0x00005410680b7816 */ /* 0x000fe4000000000b */
[----:B0-----:R-:W-:Y:S02]  /*3a40*/  LOP3.LUT R105, R5, 0xffff0000, RZ, 0xc0, !PT ;  /* 0xffff000005697812 */ /* 0x001fe400078ec0ff */
[C---:B------:R-:W-:Y:S01]  /*3a50*/  LOP3.LUT R44, R15.reuse, 0xffff0000, RZ, 0xc0, !PT ;  /* 0xffff00000f2c7812 */ /* 0x040fe200078ec0ff */
[----:B------:R-:W-:Y:S01]  /*3a60*/  IMAD.U32 R15, R15, 0x10000, RZ ;  /* 0x000100000f0f7824 */ /* 0x000fe200078e00ff */
[----:B------:R-:W-:-:S02]  /*3a70*/  LOP3.LUT R104, R11, 0xffff0000, RZ, 0xc0, !PT ;  /* 0xffff00000b687812 */ /* 0x000fc400078ec0ff */
[----:B------:R-:W-:Y:S01]  /*3a80*/  SHF.R.U32.HI R46, RZ, 0x10, R47 ;  /* 0x00000010ff2e7819 */ /* 0x000fe2000001162f */
[----:B------:R-:W-:Y:S01]  /*3a90*/  FMUL.FTZ R106, R105, R44 ;  /* 0x0000002c696a7220 */ /* 0x000fe20000410000 */
[----:B------:R-:W-:Y:S02]  /*3aa0*/  IMAD.U32 R47, R5, 0x10000, RZ ;  /* 0x00010000052f7824 */ /* 0x000fe400078e00ff */
[-C--:B------:R-:W-:Y:S01]  /*3ab0*/  FMUL.FTZ R105, R105, R104.reuse ;  /* 0x0000006869697220 */ /* 0x080fe20000410000 */
[----:B------:R-:W-:Y:S02]  /*3ac0*/  SHF.R.U32.HI R45, RZ, 0x10, R45 ;  /* 0x00000010ff2d7819 */ /* 0x000fe4000001162d */
[----:B------:R-:W-:Y:S01]  /*3ad0*/  PRMT R46, R101, 0x5432, R46 ;  /* 0x00005432652e7816 */ /* 0x000fe2000000002e */
[C---:B------:R-:W-:Y:S01]  /*3ae0*/  FFMA.FTZ R5, R47.reuse, R104, -R106 ;  /* 0x000000682f057223 */ /* 0x040fe2000001086a */
[----:B------:R-:W-:Y:S01]  /*3af0*/  FFMA.FTZ R44, R47, R44, R105 ;  /* 0x0000002c2f2c7223 */ /* 0x000fe20000010069 */
[----:B------:R-:W-:Y:S01]  /*3b00*/  PRMT R47, R107, 0x5410, R45 ;  /* 0x000054106b2f7816 */ /* 0x000fe2000000002d */
[C---:B------:R-:W-:Y:S01]  /*3b10*/  IMAD.U32 R104, R6.reuse, 0x10000, RZ ;  /* 0x0001000006687824 */ /* 0x040fe200078e00ff */
[----:B------:R-:W-:Y:S01]  /*3b20*/  LOP3.LUT R106, R6, 0xffff0000, RZ, 0xc0, !PT ;  /* 0xffff0000066a7812 */ /* 0x000fe200078ec0ff */
[C---:B------:R-:W-:Y:S01]  /*3b30*/  IMAD.U32 R45, R46.reuse, 0x10000, RZ ;  /* 0x000100002e2d7824 */ /* 0x040fe200078e00ff */
[----:B------:R-:W-:Y:S01]  /*3b40*/  LOP3.LUT R46, R46, 0xffff0000, RZ, 0xc0, !PT ;  /* 0xffff00002e2e7812 */ /* 0x000fe200078ec0ff */
[C---:B------:R-:W-:Y:S01]  /*3b50*/  IMAD.U32 R105, R47.reuse, 0x10000, RZ ;  /* 0x000100002f697824 */ /* 0x040fe200078e00ff */
[----:B------:R-:W-:Y:S01]  /*3b60*/  LOP3.LUT R47, R47, 0xffff0000, RZ, 0xc0, !PT ;  /* 0xffff00002f2f7812 */ /* 0x000fe200078ec0ff */
[----:B------:R-:W-:Y:S01]  /*3b70*/  FMUL.FTZ R107, R106, R45 ;  /* 0x0000002d6a6b7220 */ /* 0x000fe20000410000 */
        /* <DEDUP_REMOVED lines=20> */
.L_x_15220:
[----:B------:R-:W-:Y:S05]  /*3cc0*/  BSYNC B3 ;  /* 0x0000000000037941 */ /* 0x000fea0003800000 */
.L_x_15219:
[----:B0-----:R4:W-:Y:S02]  /*3cd0*/  ST.E.128 desc[UR40][R12.64], R4 ;  /* 0x000000040c007985 */ /* 0x0019e4000c101d28 */
.L_x_15218:
[----:B------:R-:W-:Y:S05]  /*3ce0*/  BSYNC B2 ;  /* 0x0000000000027941 */ /* 0x000fea0003800000 */
.L_x_15217:
        /* <DEDUP_REMOVED lines=13> */
[----:B------:R-:W-:Y:S02]  /*3dc0*/  LOP3.LUT R15, R5, 0xffff0000, RZ, 0xc0, !PT ;  /* 0xffff0000050f7812 */ /* 0x000fe400078ec0ff */
[C---:B------:R-:W-:Y:S01]  /*3dd0*/  LOP3.LUT R44, R14.reuse, 0xffff0000, RZ, 0xc0, !PT ;  /* 0xffff00000e2c7812 */ /* 0x040fe200078ec0ff */
[----:B------:R-:W-:Y:S01]  /*3de0*/  IMAD.U32 R14, R14, 0x10000, RZ ;  /* 0x000100000e0e7824 */ /* 0x000fe200078e00ff */
[C---:B------:R-:W-:Y:S01]  /*3df0*/  LOP3.LUT R42, R11.reuse, 0xffff0000, RZ, 0xc0, !PT ;  /* 0xffff00000b2a7812 */ /* 0x040fe200078ec0ff */
[----:B------:R-:W-:Y:S01]  /*3e00*/  IMAD.U32 R11, R11, 0x10000, RZ ;  /* 0x000100000b0b7824 */ /* 0x000fe200078e00ff */
[----:B------:R-:W-:Y:S01]  /*3e10*/  SHF.R.U32.HI R45, RZ, 0x10, R43 ;  /* 0x00000010ff2d7819 */ /* 0x000fe2000001162b */
[C---:B------:R-:W-:Y:S01]  /*3e20*/  FMUL.FTZ R5, R15.reuse, R44 ;  /* 0x0000002c0f057220 */ /* 0x040fe20000410000 */
[----:B------:R-:W-:Y:S01]  /*3e30*/  SHF.R.U32.HI R41, RZ, 0x10, R41 ;  /* 0x00000010ff297819 */ /* 0x000fe20000011629 */
[-C--:B------:R-:W-:Y:S01]  /*3e40*/  FMUL.FTZ R15, R15, R42.reuse ;  /* 0x0000002a0f0f7220 */ /* 0x080fe20000410000 */
[----:B------:R-:W-:Y:S01]  /*3e50*/  PRMT R45, R110, 0x5410, R45 ;  /* 0x000054106e2d7816 */ /* 0x000fe2000000002d */
[C---:B------:R-:W-:Y:S01]  /*3e60*/  FFMA.FTZ R5, R40.reuse, R42, -R5 ;  /* 0x0000002a28057223 */ /* 0x040fe20000010805 */
[----:B------:R-:W-:Y:S01]  /*3e70*/  PRMT R41, R109, 0x5410, R41 ;  /* 0x000054106d297816 */ /* 0x000fe20000000029 */
[----:B------:R-:W-:Y:S01]  /*3e80*/  FFMA.FTZ R40, R40, R44, R15 ;  /* 0x0000002c28287223 */ /* 0x000fe2000001000f */
[C---:B------:R-:W-:Y:S01]  /*3e90*/  LOP3.LUT R42, R6.reuse, 0xffff0000, RZ, 0xc0, !PT ;  /* 0xffff0000062a7812 */ /* 0x040fe200078ec0ff */
[C---:B------:R-:W-:Y:S01]  /*3ea0*/  IMAD.U32 R44, R45.reuse, 0x10000, RZ ;  /* 0x000100002d2c7824 */ /* 0x040fe200078e00ff */
[----:B------:R-:W-:Y:S01]  /*3eb0*/  LOP3.LUT R45, R45, 0xffff0000, RZ, 0xc0, !PT ;  /* 0xffff00002d2d7812 */ /* 0x000fe200078ec0ff */
[----:B------:R-:W-:Y:S01]  /*3ec0*/  IMAD.U32 R15, R6, 0x10000, RZ ;  /* 0x00010000060f7824 */ /* 0x000fe200078e00ff */
[----:B------:R-:W-:Y:S01]  /*3ed0*/  F2FP.BF16.F32.PACK_AB R5, R40, R5 ;  /* 0x000000052805723e */ /* 0x000fe200000010ff */
[----:B------:R-:W-:-:S02]  /*3ee0*/  IMAD.U32 R43, R41, 0x10000, RZ ;  /* 0x00010000292b7824 */ /* 0x000fc400078e00ff */
[CC--:B------:R-:W-:Y:S01]  /*3ef0*/  FMUL.FTZ R6, R42.reuse, R44.reuse ;  /* 0x0000002c2a067220 */ /* 0x0c0fe20000410000 */
[----:B------:R-:W-:Y:S01]  /*3f00*/  LOP3.LUT R41, R41, 0xffff0000, RZ, 0xc0, !PT ;  /* 0xffff000029297812 */ /* 0x000fe200078ec0ff */
[-C--:B------:R-:W-:Y:S02]  /*3f10*/  FMUL.FTZ R47, R42, R43.reuse ;  /* 0x0000002b2a2f7220 */ /* 0x080fe40000410000 */
[----:B------:R-:W-:Y:S01]  /*3f20*/  FFMA.FTZ R6, R15, R43, -R6 ;  /* 0x0000002b0f067223 */ /* 0x000fe20000010806 */
[C---:B------:R-:W-:Y:S01]  /*3f30*/  LOP3.LUT R43, R7.reuse, 0xffff0000, RZ, 0xc0, !PT ;  /* 0xffff0000072b7812 */ /* 0x040fe200078ec0ff */
[----:B------:R-:W-:Y:S02]  /*3f40*/  IMAD.U32 R42, R7, 0x10000, RZ ;  /* 0x00010000072a7824 */ /* 0x000fe400078e00ff */
[----:B------:R-:W-:Y:S01]  /*3f50*/  FFMA.FTZ R15, R15, R44, R47 ;  /* 0x0000002c0f0f7223 */ /* 0x000fe2000001002f */
[C---:B------:R-:W-:Y:S01]  /*3f60*/  IMAD.U32 R7, R4.reuse, 0x10000, RZ ;  /* 0x0001000004077824 */ /* 0x040fe200078e00ff */
[----:B------:R-:W-:Y:S01]  /*3f70*/  LOP3.LUT R4, R4, 0xffff0000, RZ, 0xc0, !PT ;  /* 0xffff000004047812 */ /* 0x000fe200078ec0ff */
[C---:B------:R-:W-:Y:S01]  /*3f80*/  FMUL.FTZ R47, R43.reuse, R45 ;  /* 0x0000002d2b2f7220 */ /* 0x040fe20000410000 */
[----:B------:R-:W-:Y:S01]  /*3f90*/  FMUL.FTZ R46, R43, R41 ;  /* 0x000000292b2e7220 */ /* 0x000fe20000410000 */
[----:B------:R-:W-:-:S02]  /*3fa0*/  F2FP.BF16.F32.PACK_AB R6, R15, R6 ;  /* 0x000000060f06723e */ /* 0x000fc400000010ff */
[----:B------:R-:W-:Y:S01]  /*3fb0*/  FFMA.FTZ R47, R42, R41, -R47 ;  /* 0x000000292a2f7223 */ /* 0x000fe2000001082f */
[CC--:B------:R-:W-:Y:S01]  /*3fc0*/  FMUL.FTZ R44, R4.reuse, R14.reuse ;  /* 0x0000000e042c7220 */ /* 0x0c0fe20000410000 */
[----:B------:R-:W-:Y:S01]  /*3fd0*/  FMUL.FTZ R41, R4, R11 ;  /* 0x0000000b04297220 */ /* 0x000fe20000410000 */
[----:B------:R-:W-:Y:S02]  /*3fe0*/  FFMA.FTZ R46, R42, R45, R46 ;  /* 0x0000002d2a2e7223 */ /* 0x000fe4000001002e */
[C---:B------:R-:W-:Y:S01]  /*3ff0*/  FFMA.FTZ R44, R7.reuse, R11, -R44 ;  /* 0x0000000b072c7223 */ /* 0x040fe2000001082c */
[----:B------:R-:W-:Y:S02]  /*4000*/  FFMA.FTZ R41, R7, R14, R41 ;  /* 0x0000000e07297223 */ /* 0x000fe40000010029 */
[----:B------:R-:W-:-:S03]  /*4010*/  F2FP.BF16.F32.PACK_AB R7, R46, R47 ;  /* 0x0000002f2e07723e */ /* 0x000fc600000010ff */
[----:B------:R-:W-:-:S07]  /*4020*/  F2FP.BF16.F32.PACK_AB R4, R41, R44 ;  /* 0x0000002c2904723e */ /* 0x000fce00000010ff */
.L_x_15222:
[----:B------:R-:W-:Y:S05]  /*4030*/  BSYNC B2 ;  /* 0x0000000000027941 */ /* 0x000fea0003800000 */
.L_x_15221:
[----:B0-----:R0:W-:Y:S02]  /*4040*/  ST.E.128 desc[UR40][R12.64], R4 ;  /* 0x000000040c007985 */ /* 0x0011e4000c101d28 */
.L_x_15216:
[----:B------:R-:W-:Y:S05]  /*4050*/  BSYNC B1 ;  /* 0x0000000000017941 */ /* 0x000fea0003800000 */
.L_x_15215:
[----:B------:R-:W-:-:S03]  /*4060*/  UMOV UR4, 0xffffffff ;  /* 0xffffffff00047882 */ /* 0x000fc60000000000 */
[----:B------:R-:W-:Y:S05]  /*4070*/  BRA.DIV UR4, `(.L_x_15223) ;  /* 0x000001e6047c7947 */ /* 0x000fea000b800000 */
[----:B-1----:R-:W1:Y:S04]  /*4080*/  SHFL.IDX PT, R97, R97, 0x1, 0x1c1f ;  /* 0x003c1f0061617f89 */ /* 0x002e6800000e0000 */
[----:B---3--:R3:W0:Y:S02]  /*4090*/  SHFL.IDX PT, R14, R96, 0x1, 0x1c1f ;  /* 0x003c1f00600e7f89 */ /* 0x00862400000e0000 */
.L_x_15503:
        /* <DEDUP_REMOVED lines=11> */
[----:B------:R-:W-:Y:S02]  /*4150*/  SHF.R.U64 R36, R36, 0x10, R37 ;  /* 0x0000001024247819 */ /* 0x000fe40000001225 */
[----:B------:R-:W-:Y:S02]  /*4160*/  PRMT R41, R111, 0x5410, R41 ;  /* 0x000054106f297816 */ /* 0x000fe40000000029 */
[----:B------:R-:W-:Y:S02]  /*4170*/  SHF.R.U32.HI R44, RZ, 0x10, R39 ;  /* 0x00000010ff2c7819 */ /* 0x000fe40000011627 */
[----:B------:R-:W-:Y:S02]  /*4180*/  PRMT R38, R102, 0x5432, R36 ;  /* 0x0000543266267816 */ /* 0x000fe40000000024 */
[----:B------:R-:W-:-:S02]  /*4190*/  SHF.R.U32.HI R40, RZ, 0x10, R37 ;  /* 0x00000010ff287819 */ /* 0x000fc40000011625 */
[----:B------:R-:W-:Y:S02]  /*41a0*/  LOP3.LUT R36, R5, 0xffff0000, RZ, 0xc0, !PT ;  /* 0xffff000005247812 */ /* 0x000fe400078ec0ff */
[C---:B------:R-:W-:Y:S01]  /*41b0*/  LOP3.LUT R43, R41.reuse, 0xffff0000, RZ, 0xc0, !PT ;  /* 0xffff0000292b7812 */ /* 0x040fe200078ec0ff */
[----:B------:R-:W-:Y:S01]  /*41c0*/  IMAD.U32 R41, R41, 0x10000, RZ ;  /* 0x0001000029297824 */ /* 0x000fe200078e00ff */
[----:B------:R-:W-:Y:S02]  /*41d0*/  PRMT R44, R108, 0x5432, R44 ;  /* 0x000054326c2c7816 */ /* 0x000fe4000000002c */
[----:B------:R-:W-:Y:S01]  /*41e0*/  LOP3.LUT R39, R38, 0xffff0000, RZ, 0xc0, !PT ;  /* 0xffff000026277812 */ /* 0x000fe200078ec0ff */
[----:B---3--:R-:W-:Y:S01]  /*41f0*/  FMUL.FTZ R96, R36, R43 ;  /* 0x0000002b24607220 */ /* 0x008fe20000410000 */
[----:B------:R-:W-:Y:S01]  /*4200*/  PRMT R40, R103, 0x5432, R40 ;  /* 0x0000543267287816 */ /* 0x000fe20000000028 */
[----:B------:R-:W-:Y:S01]  /*4210*/  IMAD.U32 R46, R44, 0x10000, RZ ;  /* 0x000100002c2e7824 */ /* 0x000fe200078e00ff */
[----:B------:R-:W-:Y:S01]  /*4220*/  LOP3.LUT R37, R6, 0xffff0000, RZ, 0xc0, !PT ;  /* 0xffff000006257812 */ /* 0x000fe200078ec0ff */
[C---:B------:R-:W-:Y:S01]  /*4230*/  IMAD.U32 R6, R7.reuse, 0x10000, RZ ;  /* 0x0001000007067824 */ /* 0x040fe200078e00ff */
[----:B------:R-:W-:Y:S01]  /*4240*/  LOP3.LUT R11, R7, 0xffff0000, RZ, 0xc0, !PT ;  /* 0xffff0000070b7812 */ /* 0x000fe200078ec0ff */
[----:B------:R-:W-:-:S02]  /*4250*/  IMAD.U32 R7, R5, 0x10000, RZ ;  /* 0x0001000005077824 */ /* 0x000fc400078e00ff */
[-C--:B------:R-:W-:Y:S01]  /*4260*/  FMUL.FTZ R36, R36, R39.reuse ;  /* 0x0000002724247220 */ /* 0x080fe20000410000 */
[----:B------:R-:W-:Y:S02]  /*4270*/  IMAD.U32 R42, R40, 0x10000, RZ ;  /* 0x00010000282a7824 */ /* 0x000fe400078e00ff */
[----:B------:R-:W-:Y:S01]  /*4280*/  FMUL.FTZ R98, R37, R46 ;  /* 0x0000002e25627220 */ /* 0x000fe20000410000 */
[C---:B------:R-:W-:Y:S01]  /*4290*/  FFMA.FTZ R96, R7.reuse, R39, -R96 ;  /* 0x0000002707607223 */ /* 0x040fe20000010860 */
[C---:B------:R-:W-:Y:S02]  /*42a0*/  IMAD.U32 R5, R4.reuse, 0x10000, RZ ;  /* 0x0001000004057824 */ /* 0x040fe400078e00ff */
[----:B------:R-:W-:Y:S01]  /*42b0*/  FFMA.FTZ R7, R7, R43, R36 ;  /* 0x0000002b07077223 */ /* 0x000fe20000010024 */
[----:B------:R-:W-:Y:S01]  /*42c0*/  LOP3.LUT R4, R4, 0xffff0000, RZ, 0xc0, !PT ;  /* 0xffff000004047812 */ /* 0x000fe200078ec0ff */
[-C--:B------:R-:W-:Y:S01]  /*42d0*/  FMUL.FTZ R36, R37, R42.reuse ;  /* 0x0000002a25247220 */ /* 0x080fe20000410000 */
[----:B------:R-:W-:Y:S01]  /*42e0*/  LOP3.LUT R44, R44, 0xffff0000, RZ, 0xc0, !PT ;  /* 0xffff00002c2c7812 */ /* 0x000fe200078ec0ff */
[C---:B------:R-:W-:Y:S01]  /*42f0*/  FFMA.FTZ R98, R15.reuse, R42, -R98 ;  /* 0x0000002a0f627223 */ /* 0x040fe20000010862 */
[----:B------:R-:W-:Y:S01]  /*4300*/  LOP3.LUT R40, R40, 0xffff0000, RZ, 0xc0, !PT ;  /* 0xffff000028287812 */ /* 0x000fe200078ec0ff */
[----:B------:R-:W-:Y:S01]  /*4310*/  FFMA.FTZ R15, R15, R46, R36 ;  /* 0x0000002e0f0f7223 */ /* 0x000fe20000010024 */
[----:B------:R-:W-:Y:S01]  /*4320*/  SHF.L.U32 R38, R38, 0x10, RZ ;  /* 0x0000001026267819 */ /* 0x000fe200000006ff */
[C---:B------:R-:W-:Y:S01]  /*4330*/  FMUL.FTZ R37, R11.reuse, R44 ;  /* 0x0000002c0b257220 */ /* 0x040fe20000410000 */
[CC--:B------:R-:W-:Y:S01]  /*4340*/  FMUL.FTZ R36, R4.reuse, R41.reuse ;  /* 0x0000002904247220 */ /* 0x0c0fe20000410000 */
[----:B------:R-:W-:Y:S01]  /*4350*/  FMUL.FTZ R11, R11, R40 ;  /* 0x000000280b0b7220 */ /* 0x000fe20000410000 */
[----:B------:R-:W-:Y:S01]  /*4360*/  F2FP.BF16.F32.PACK_AB R96, R7, R96 ;  /* 0x000000600760723e */ /* 0x000fe200000010ff */
[----:B------:R-:W-:Y:S01]  /*4370*/  FMUL.FTZ R4, R4, R38 ;  /* 0x0000002604047220 */ /* 0x000fe20000410000 */
[C---:B------:R-:W-:Y:S01]  /*4380*/  FFMA.FTZ R37, R6.reuse, R40, -R37 ;  /* 0x0000002806257223 */ /* 0x040fe20000010825 */
[C---:B------:R-:W-:Y:S01]  /*4390*/  FFMA.FTZ R36, R5.reuse, R38, -R36 ;  /* 0x0000002605247223 */ /* 0x040fe20000010824 */
[----:B------:R-:W-:Y:S01]  /*43a0*/  FFMA.FTZ R6, R6, R44, R11 ;  /* 0x0000002c06067223 */ /* 0x000fe2000001000b */
[----:B------:R-:W-:-:S04]  /*43b0*/  FFMA.FTZ R5, R5, R41, R4 ;  /* 0x0000002905057223 */ /* 0x000fc80000010004 */
[----:B------:R-:W-:Y:S02]  /*43c0*/  F2FP.BF16.F32.PACK_AB R7, R6, R37 ;  /* 0x000000250607723e */ /* 0x000fe400000010ff */
[----:B------:R-:W-:Y:S01]  /*43d0*/  F2FP.BF16.F32.PACK_AB R4, R5, R36 ;  /* 0x000000240504723e */ /* 0x000fe200000010ff */
[----:B------:R-:W-:Y:S01]  /*43e0*/  IMAD.MOV.U32 R5, RZ, RZ, R96 ;  /* 0x000000ffff057224 */ /* 0x000fe200078e0060 */
[----:B------:R-:W-:-:S07]  /*43f0*/  F2FP.BF16.F32.PACK_AB R6, R15, R98 ;  /* 0x000000620f06723e */ /* 0x000fce00000010ff */
.L_x_15228:
[----:B------:R-:W-:Y:S05]  /*4400*/  BSYNC B2 ;  /* 0x0000000000027941 */ /* 0x000fea0003800000 */
.L_x_15227:
[----:B----4-:R0:W-:Y:S02]  /*4410*/  ST.E.128 desc[UR40][R12.64], R4 ;  /* 0x000000040c007985 */ /* 0x0101e4000c101d28 */
.L_x_15226:
[----:B------:R-:W-:Y:S05]  /*4420*/  BSYNC B1 ;  /* 0x0000000000017941 */ /* 0x000fea0003800000 */
.L_x_15225:
        /* <DEDUP_REMOVED lines=54> */
.L_x_15230:
[----:B------:R-:W-:Y:S05]  /*4790*/  BSYNC B1 ;  /* 0x0000000000017941 */ /* 0x000fea0003800000 */
.L_x_15229:
[----:B----4-:R0:W-:Y:S01]  /*47a0*/  ST.E.128 desc[UR40][R12.64], R4 ;  /* 0x000000040c007985 */ /* 0x0101e2000c101d28 */
[----:B------:R-:W-:Y:S05]  /*47b0*/  BRA `(.L_x_15224) ;  /* 0x0000001800587947 */ /* 0x000fea0003800000 */
.L_x_15206:
        /* <DEDUP_REMOVED lines=45> */
[----:B------:R-:W-:-:S04]  /*4a90*/  PRMT R101, R101, 0x5410, R46 ;  /* 0x0000541065657816 */ /* 0x000fc8000000002e */
        /* <DEDUP_REMOVED lines=11> */
[----:B------:R-:W-:Y:S02]  /*4b50*/  IMAD.MOV.U32 R13, RZ, RZ, R36 ;  /* 0x000000ffff0d7224 */ /* 0x000fe400078e0024 */
[----:B------:R-:W-:Y:S01]  /*4b60*/  IMAD.MOV.U32 R14, RZ, RZ, R37 ;  /* 0x000000ffff0e7224 */ /* 0x000fe200078e0025 */
[----:B------:R-:W-:Y:S01]  /*4b70*/  PRMT R111, R11, 0x5410, R12 ;  /* 0x000054100b6f7816 */ /* 0x000fe2000000000c */
[----:B-----5:R-:W-:Y:S01]  /*4b80*/  IMAD.MOV.U32 R11, RZ, RZ, R42 ;  /* 0x000000ffff0b7224 */ /* 0x020fe200078e002a */
[----:B------:R-:W-:Y:S01]  /*4b90*/  PRMT R113, R113, 0x5410, R13 ;  /* 0x0000541071717816 */ /* 0x000fe2000000000d */
[----:B------:R-:W-:Y:S01]  /*4ba0*/  IMAD.MOV.U32 R12, RZ, RZ, R43 ;  /* 0x000000ffff0c7224 */ /* 0x000fe200078e002b */
[----:B------:R-:W-:Y:S01]  /*4bb0*/  PRMT R115, R14, 0x7610, R115 ;  /* 0x000076100e737816 */ /* 0x000fe20000000073 */
[----:B------:R-:W-:Y:S01]  /*4bc0*/  IMAD.MOV.U32 R13, RZ, RZ, R40 ;  /* 0x000000ffff0d7224 */ /* 0x000fe200078e0028 */
[----:B------:R-:W-:-:S02]  /*4bd0*/  MOV R14, R41 ;  /* 0x00000029000e7202 */ /* 0x000fc40000000f00 */
[----:B------:R-:W-:Y:S02]  /*4be0*/  PRMT R113, R12, 0x7610, R113 ;  /* 0x000076100c717816 */ /* 0x000fe40000000071 */
[----:B------:R-:W-:Y:S02]  /*4bf0*/  PRMT R109, R11, 0x5410, R13 ;  /* 0x000054100b6d7816 */ /* 0x000fe4000000000d */
[----:B------:R-:W-:Y:S01]  /*4c00*/  PRMT R114, R14, 0x7610, R114 ;  /* 0x000076100e727816 */ /* 0x000fe20000000072 */
[----:B------:R-:W-:Y:S06]  /*4c10*/  @!P3 BRA `(.L_x_15231) ;  /* 0x000000000004b947 */ /* 0x000fec0003800000 */
[----:B------:R-:W-:Y:S01]  /*4c20*/  BPT.TRAP 0x1 ;  /* 0x000000040000795c */ /* 0x000fe20000300000 */
.L_x_15231:
[----:B------:R-:W-:Y:S01]  /*4c30*/  IMAD R87, R19, 0x8, R22 ;  /* 0x0000000813577824 */ /* 0x000fe200078e0216 */
[----:B------:R-:W-:Y:S01]  /*4c40*/  SHF.L.U32 R95, R206, 0x1f, RZ ;  /* 0x0000001fce5f7819 */ /* 0x000fe200000006ff */
[----:B------:R-:W0:Y:S01]  /*4c50*/  LDC R98, c[0x0][0x2f4] ;  /* 0x0000bd00ff627b82 */ /* 0x000e220000000800 */
[----:B------:R-:W-:Y:S02]  /*4c60*/  BSSY B1, `(.L_x_15232) ;  /* 0x0000003000017945 */ /* 0x000fe40003800000 */
[----:B------:R-:W1:Y:S02]  /*4c70*/  SYNCS.PHASECHK.TRANS64.TRYWAIT P4, [R87+URZ+0x32490], R95 ;  /* 0x0324905f570075a7 */ /* 0x000e64000808017f */
[----:B-1----:R-:W-:Y:S05]  /*4c80*/  @!P4 BRA `(.L_x_15233) ;  /* 0x000001d800c0c947 */ /* 0x002fea0003800000 */
.L_x_15504:
[----:B------:R-:W-:Y:S05]  /*4c90*/  BSYNC B1 ;  /* 0x0000000000017941 */ /* 0x000fea0003800000 */
.L_x_15232:
[----:B------:R-:W-:Y:S01]  /*4ca0*/  UMOV UR4, 0xffffffff ;  /* 0xffffffff00047882 */ /* 0x000fe20000000000 */
[----:B0-----:R-:W-:Y:S02]  /*4cb0*/  IMAD.IADD R102, R98, 0x1, -R61 ;  /* 0x0000000162667824 */ /* 0x001fe400078e0a3d */
[----:B------:R-:W-:Y:S05]  /*4cc0*/  BRA.DIV UR4, `(.L_x_15234) ;  /* 0x000001da04c47947 */ /* 0x000fea000b800000 */
[----:B------:R0:W2:Y:S04]  /*4cd0*/  SHFL.IDX PT, R99, R97, RZ, 0x1c1f ;  /* 0x001c1fff61637589 */ /* 0x0000a800000e0000 */
[----:B------:R0:W3:Y:S02]  /*4ce0*/  SHFL.IDX PT, R100, R96, RZ, 0x1c1f ;  /* 0x001c1fff60647589 */ /* 0x0000e400000e0000 */
.L_x_15508:
        /* <DEDUP_REMOVED lines=22> */
[----:B------:R-:W-:Y:S01]  /*4e50*/  SHF.R.U32.HI R105, RZ, 0x10, R33 ;  /* 0x00000010ff697819 */ /* 0x000fe20000011621 */
[----:B---3--:R-:W-:Y:S01]  /*4e60*/  IMAD.U32 R108, R45, 0x10000, RZ ;  /* 0x000100002d6c7824 */ /* 0x008fe200078e00ff */
[----:B------:R-:W-:Y:S01]  /*4e70*/  SHF.R.U32.HI R104, RZ, 0x10, R5 ;  /* 0x00000010ff687819 */ /* 0x000fe20000011605 */
[----:B--2---:R-:W-:Y:S01]  /*4e80*/  IMAD.U32 R106, R13, 0x10000, RZ ;  /* 0x000100000d6a7824 */ /* 0x004fe200078e00ff */
[C---:B------:R-:W-:Y:S02]  /*4e90*/  PRMT R105, R101.reuse, 0x5410, R105 ;  /* 0x0000541065697816 */ /* 0x040fe40000000069 */
[----:B------:R-:W-:Y:S02]  /*4ea0*/  PRMT R104, R101, 0x5432, R104 ;  /* 0x0000543265687816 */ /* 0x000fe40000000068 */
[----:B------:R-:W-:Y:S01]  /*4eb0*/  SHF.R.U64 R4, R4, 0x10, R5 ;  /* 0x0000001004047819 */ /* 0x000fe20000001205 */
[C---:B------:R-:W-:Y:S01]  /*4ec0*/  IMAD.U32 R101, R105.reuse, 0x10000, RZ ;  /* 0x0001000069657824 */ /* 0x040fe200078e00ff */
[----:B------:R-:W-:Y:S01]  /*4ed0*/  SHF.R.U64 R5, R32, 0x10, R33 ;  /* 0x0000001020057819 */ /* 0x000fe20000001221 */
[----:B------:R-:W-:Y:S01]  /*4ee0*/  IMAD.U32 R103, R104, 0x10000, RZ ;  /* 0x0001000068677824 */ /* 0x000fe200078e00ff */
[----:B------:R-:W-:Y:S01]  /*4ef0*/  LOP3.LUT R32, R105, 0xffff0000, RZ, 0xc0, !PT ;  /* 0xffff000069207812 */ /* 0x000fe200078ec0ff */
[C---:B------:R-:W-:Y:S01]  /*4f00*/  FMUL.FTZ R107, R108.reuse, R101 ;  /* 0x000000656c6b7220 */ /* 0x040fe20000410000 */
[----:B------:R-:W-:Y:S01]  /*4f10*/  LOP3.LUT R33, R45, 0xffff0000, RZ, 0xc0, !PT ;  /* 0xffff00002d217812 */ /* 0x000fe200078ec0ff */
[-C--:B------:R-:W-:Y:S01]  /*4f20*/  FMUL.FTZ R108, R108, R103.reuse ;  /* 0x000000676c6c7220 */ /* 0x080fe20000410000 */
[----:B------:R-:W-:Y:S01]  /*4f30*/  LOP3.LUT R104, R104, 0xffff0000, RZ, 0xc0, !PT ;  /* 0xffff000068687812 */ /* 0x000fe200078ec0ff */
[C---:B------:R-:W-:Y:S01]  /*4f40*/  FFMA.FTZ R103, R106.reuse, R103, -R107 ;  /* 0x000000676a677223 */ /* 0x040fe2000001086b */
[----:B------:R-:W-:Y:S01]  /*4f50*/  SHF.R.U32.HI R45, RZ, 0x10, R35 ;  /* 0x00000010ff2d7819 */ /* 0x000fe20000011623 */
[----:B------:R-:W-:Y:S01]  /*4f60*/  FFMA.FTZ R101, R106, R101, R108 ;  /* 0x000000656a657223 */ /* 0x000fe2000001006c */
[----:B------:R-:W-:Y:S01]  /*4f70*/  LOP3.LUT R13, R13, 0xffff0000, RZ, 0xc0, !PT ;  /* 0xffff00000d0d7812 */ /* 0x000fe200078ec0ff */
[C---:B------:R-:W-:Y:S01]  /*4f80*/  FMUL.FTZ R106, R33.reuse, R32 ;  /* 0x00000020216a7220 */ /* 0x040fe20000410000 */
[----:B------:R-:W-:Y:S01]  /*4f90*/  SHF.R.U32.HI R105, RZ, 0x10, R7 ;  /* 0x00000010ff697819 */ /* 0x000fe20000011607 */
[-C--:B------:R-:W-:Y:S01]  /*4fa0*/  FMUL.FTZ R33, R33, R104.reuse ;  /* 0x0000006821217220 */ /* 0x080fe20000410000 */
[----:B------:R-:W-:Y:S01]  /*4fb0*/  PRMT R45, R112, 0x5410, R45 ;  /* 0x00005410702d7816 */ /* 0x000fe2000000002d */
[C---:B------:R-:W-:Y:S01]  /*4fc0*/  FFMA.FTZ R104, R13.reuse, R104, -R106 ;  /* 0x000000680d687223 */ /* 0x040fe2000001086a */
[C---:B------:R-:W-:Y:S01]  /*4fd0*/  PRMT R105, R110.reuse, 0x5410, R105 ;  /* 0x000054106e697816 */ /* 0x040fe20000000069 */
[----:B------:R-:W-:Y:S01]  /*4fe0*/  FFMA.FTZ R32, R13, R32, R33 ;  /* 0x000000200d207223 */ /* 0x000fe20000010021 */
[----:B------:R-:W-:Y:S01]  /*4ff0*/  PRMT R33, R110, 0x5432, R4 ;  /* 0x000054326e217816 */ /* 0x000fe20000000004 */
[----:B------:R-:W-:Y:S01]  /*5000*/  IMAD.U32 R108, R47, 0x10000, RZ ;  /* 0x000100002f6c7824 */ /* 0x000fe200078e00ff */
[----:B------:R-:W-:Y:S01]  /*5010*/  PRMT R4, R116, 0x5410, R5 ;  /* 0x0000541074047816 */ /* 0x000fe20000000005 */
        /* <DEDUP_REMOVED lines=8> */
[----:B------:R-:W-:Y:S02]  /*50a0*/  IMAD.U32 R112, R44, 0x10000, RZ ;  /* 0x000100002c707824 */ /* 0x000fe400078e00ff */
[C---:B------:R-:W-:Y:S01]  /*50b0*/  FFMA.FTZ R13, R106.reuse, R13, -R107 ;  /* 0x0000000d6a0d7223 */ /* 0x040fe2000001086b */
[----:B------:R-:W-:Y:S01]  /*50c0*/  FFMA.FTZ R5, R106, R5, R108 ;  /* 0x000000056a057223 */ /* 0x000fe2000001006c */
[----:B------:R-:W-:Y:S01]  /*50d0*/  LOP3.LUT R108, R15, 0xffff0000, RZ, 0xc0, !PT ;  /* 0xffff00000f6c7812 */ /* 0x000fe200078ec0ff */
[C---:B------:R-:W-:Y:S01]  /*50e0*/  FMUL.FTZ R15, R110.reuse, R45 ;  /* 0x0000002d6e0f7220 */ /* 0x040fe20000410000 */
[----:B------:R-:W-:Y:S01]  /*50f0*/  FMUL.FTZ R110, R110, R105 ;  /* 0x000000696e6e7220 */ /* 0x000fe20000410000 */
[----:B------:R-:W-:Y:S01]  /*5100*/  SHF.R.U64 R6, R6, 0x10, R7 ;  /* 0x0000001006067819 */ /* 0x000fe20000001207 */
        /* <DEDUP_REMOVED lines=8> */
[----:B------:R-:W-:Y:S01]  /*5190*/  SHF.R.U64 R34, R34, 0x10, R35 ;  /* 0x0000001022227819 */ /* 0x000fe20000001223 */
[----:B------:R-:W-:Y:S01]  /*51a0*/  FMUL.FTZ R112, R112, R47 ;  /* 0x0000002f70707220 */ /* 0x000fe20000410000 */
[----:B------:R-:W-:Y:S01]  /*51b0*/  LOP3.LUT R33, R33, 0xffff0000, RZ, 0xc0, !PT ;  /* 0xffff000021217812 */ /* 0x000fe200078ec0ff */
[----:B------:R-:W-:Y:S01]  /*51c0*/  FMUL.FTZ R35, R44, R7 ;  /* 0x000000072c237220 */ /* 0x000fe20000410000 */
[----:B------:R-:W-:Y:S01]  /*51d0*/  LOP3.LUT R12, R12, 0xffff0000, RZ, 0xc0, !PT ;  /* 0xffff00000c0c7812 */ /* 0x000fe200078ec0ff */
[----:B------:R-:W-:Y:S01]  /*51e0*/  FFMA.FTZ R15, R110, R47, -R15 ;  /* 0x0000002f6e0f7223 */ /* 0x000fe2000001080f */
[----:B------:R-:W-:Y:S01]  /*51f0*/  PRMT R34, R115, 0x5432, R34 ;  /* 0x0000543273227816 */ /* 0x000fe20000000022 */
[----:B------:R-:W-:Y:S01]  /*5200*/  FMUL.FTZ R44, R44, R33 ;  /* 0x000000212c2c7220 */ /* 0x000fe20000410000 */
[----:B------:R-:W-:Y:S01]  /*5210*/  PRMT R6, R114, 0x5432, R6 ;  /* 0x0000543272067816 */ /* 0x000fe20000000006 */
        /* <DEDUP_REMOVED lines=11> */
[----:B------:R-:W-:Y:S01]  /*52d0*/  FMUL.FTZ R110, R110, R7 ;  /* 0x000000076e6e7220 */ /* 0x000fe20000410000 */
        /* <DEDUP_REMOVED lines=20> */
.L_x_15238:
[----:B------:R-:W-:Y:S05]  /*5420*/  BSYNC B2 ;  /* 0x0000000000027941 */ /* 0x000fea0003800000 */
.L_x_15237:
[----:B------:R-:W-:Y:S01]  /*5430*/  ISETP.GE.AND P4, PT, R11, R98, PT ;  /* 0x000000620b00720c */ /* 0x000fe20003f86270 */
[----:B------:R-:W-:Y:S01]  /*5440*/  IMAD.MOV.U32 R4, RZ, RZ, R100 ;  /* 0x000000ffff047224 */ /* 0x000fe200078e0064 */
[----:B--2---:R4:W-:Y:S01]  /*5450*/  ST.E.128 desc[UR40][R88.64], R12 ;  /* 0x0000000c58007985 */ /* 0x0049e2000c101d28 */
[----:B------:R-:W-:-:S10]  /*5460*/  IMAD.MOV.U32 R5, RZ, RZ, R99 ;  /* 0x000000ffff057224 */ /* 0x000fd400078e0063 */
[----:B------:R-:W-:-:S05]  /*5470*/  @!P4 IMAD.WIDE R4, R11, 0x2, R4 ;  /* 0x000000020b04c825 */ /* 0x000fca00078e0204 */
[----:B---3--:R4:W-:Y:S02]  /*5480*/  @!P4 ST.E.128 desc[UR40][R4.64], R44 ;  /* 0x0000002c0400c985 */ /* 0x0089e4000c101d28 */
.L_x_15236:
[----:B------:R-:W-:Y:S05]  /*5490*/  BSYNC B1 ;  /* 0x0000000000017941 */ /* 0x000fea0003800000 */
.L_x_15235:
[----:B------:R-:W-:-:S03]  /*54a0*/  UMOV UR4, 0xffffffff ;  /* 0xffffffff00047882 */ /* 0x000fc60000000000 */
[----:B------:R-:W-:Y:S05]  /*54b0*/  BRA.DIV UR4, `(.L_x_15239) ;  /* 0x000001d604147947 */ /* 0x000fea000b800000 */
[----:B0-----:R-:W0:Y:S04]  /*54c0*/  SHFL.IDX PT, R97, R97, 0x1, 0x1c1f ;  /* 0x003c1f0061617f89 */ /* 0x001e2800000e0000 */
[----:B------:R-:W0:Y:S02]  /*54d0*/  SHFL.IDX PT, R96, R96, 0x1, 0x1c1f ;  /* 0x003c1f0060607f89 */ /* 0x000e2400000e0000 */
.L_x_15512:
[----:B----4-:R-:W-:-:S04]  /*54e0*/  IADD3 R4, R202, 0x40, RZ ;  /* 0x00000040ca047810 */ /* 0x010fc80007ffe0ff */
        /* <DEDUP_REMOVED lines=11> */
[----:B------:R-:W-:Y:S01]  /*55a0*/  LEA.HI R102, R5, R102, RZ, 0x4 ;  /* 0x0000006605667211 */ /* 0x000fe200078f20ff */
[----:B------:R-:W-:Y:S01]  /*55b0*/  IMAD R5, R19, 0x1800, R74 ;  /* 0x0000180013057824 */ /* 0x000fe200078e024a */
[----:B------:R-:W-:-:S02]  /*55c0*/  LOP3.LUT R7, R7, 0x1c0, RZ, 0xc0, !PT ;  /* 0x000001c007077812 */ /* 0x000fc400078ec0ff */
[----:B------:R-:W-:Y:S01]  /*55d0*/  LEA.HI.SX32 R11, R102, R69, 0x1c ;  /* 0x00000045660b7211 */ /* 0x000fe200078fe2ff */
[----:B------:R-:W-:Y:S01]  /*55e0*/  IMAD R5, R5, 0x2, R22 ;  /* 0x0000000205057824 */ /* 0x000fe200078e0216 */
[----:B------:R-:W-:Y:S02]  /*55f0*/  LOP3.LUT R4, R4, 0x1c0, RZ, 0xc0, !PT ;  /* 0x000001c004047812 */ /* 0x000fe400078ec0ff */
[----:B------:R-:W-:Y:S01]  /*5600*/  SHF.R.U32.HI R7, RZ, 0x3, R7 ;  /* 0x00000003ff077819 */ /* 0x000fe20000011607 */
[----:B------:R-:W-:Y:S01]  /*5610*/  IMAD.SHL.U32 R11, R11, 0x8, RZ ;  /* 0x000000080b0b7824 */ /* 0x000fe200078e00ff */
[----:B------:R-:W-:-:S04]  /*5620*/  LEA.HI.X R33, R70, R97, R72, 0x1, P4 ;  /* 0x0000006146217211 */ /* 0x000fc800020f0c48 */
[----:B------:R-:W-:-:S04]  /*5630*/  LOP3.LUT R4, R4, 0x38, R11, 0xf8, !PT ;  /* 0x0000003804047812 */ /* 0x000fc800078ef80b */
[----:B------:R-:W-:-:S05]  /*5640*/  LOP3.LUT R4, R4, R7, RZ, 0x3c, !PT ;  /* 0x0000000704047212 */ /* 0x000fca00078e3cff */
[----:B----4-:R-:W-:-:S04]  /*5650*/  IMAD.IADD R4, R6, 0x1, R4 ;  /* 0x0000000106047824 */ /* 0x010fc800078e0204 */
[----:B------:R-:W-:-:S04]  /*5660*/  IMAD R7, R19, 0x1800, R4 ;  /* 0x0000180013077824 */ /* 0x000fc800078e0204 */
[----:B------:R-:W-:Y:S02]  /*5670*/  IMAD R12, R7, 0x2, R22 ;  /* 0x00000002070c7824 */ /* 0x000fe400078e0216 */
[----:B------:R-:W0:Y:S04]  /*5680*/  LDS.128 R4, [R5+0x1c400] ;  /* 0x01c4000005047984 */ /* 0x000e280000000c00 */
[----:B------:R-:W4:Y:S01]  /*5690*/  LDS.128 R12, [R12+0x1c400] ;  /* 0x01c400000c0c7984 */ /* 0x000f220000000c00 */
[----:B------:R-:W-:Y:S05]  /*56a0*/  @P2 BRA `(.L_x_15241) ;  /* 0x00000004006c2947 */ /* 0x000fea0003800000 */
[--C-:B------:R-:W-:Y:S01]  /*56b0*/  SHF.R.U64 R34, R36, 0x10, R37.reuse ;  /* 0x0000001024227819 */ /* 0x100fe20000001225 */
[----:B0-----:R-:W-:Y:S01]  /*56c0*/  IMAD.U32 R45, R7, 0x10000, RZ ;  /* 0x00010000072d7824 */ /* 0x001fe200078e00ff */
[----:B------:R-:W-:Y:S02]  /*56d0*/  SHF.R.U32.HI R44, RZ, 0x10, R37 ;  /* 0x00000010ff2c7819 */ /* 0x000fe40000011625 */
[----:B------:R-:W-:Y:S02]  /*56e0*/  SHF.R.U32.HI R37, RZ, 0x10, R41 ;  /* 0x00000010ff257819 */ /* 0x000fe40000011629 */
[----:B------:R-:W-:Y:S02]  /*56f0*/  PRMT R115, R115, 0x5410, R44 ;  /* 0x0000541073737816 */ /* 0x000fe4000000002c */
[----:B------:R-:W-:Y:S01]  /*5700*/  PRMT R114, R114, 0x5410, R37 ;  /* 0x0000541072727816 */ /* 0x000fe20000000025 */
[----:B------:R-:W-:Y:S01]  /*5710*/  IMAD.U32 R37, R5, 0x10000, RZ ;  /* 0x0001000005257824 */ /* 0x000fe200078e00ff */
[----:B------:R-:W-:Y:S01]  /*5720*/  SHF.R.U64 R35, R38, 0x10, R39 ;  /* 0x0000001026237819 */ /* 0x000fe20000001227 */
[----:B------:R-:W-:Y:S01]  /*5730*/  IMAD.U32 R88, R115, 0x10000, RZ ;  /* 0x0001000073587824 */ /* 0x000fe200078e00ff */
[----:B----4-:R-:W-:Y:S01]  /*5740*/  LOP3.LUT R46, R13, 0xffff0000, RZ, 0xc0, !PT ;  /* 0xffff00000d2e7812 */ /* 0x010fe200078ec0ff */
[C---:B---3--:R-:W-:Y:S01]  /*5750*/  IMAD.U32 R100, R114.reuse, 0x10000, RZ ;  /* 0x0001000072647824 */ /* 0x048fe200078e00ff */
[----:B------:R-:W-:-:S02]  /*5760*/  LOP3.LUT R89, R114, 0xffff0000, RZ, 0xc0, !PT ;  /* 0xffff000072597812 */ /* 0x000fc400078ec0ff */
[----:B------:R-:W-:Y:S01]  /*5770*/  SHF.R.U32.HI R38, RZ, 0x10, R39 ;  /* 0x00000010ff267819 */ /* 0x000fe20000011627 */
[----:B------:R-:W-:Y:S01]  /*5780*/  IMAD.U32 R39, R13, 0x10000, RZ ;  /* 0x000100000d277824 */ /* 0x000fe200078e00ff */
[--C-:B------:R-:W-:Y:S01]  /*5790*/  SHF.R.U64 R36, R42, 0x10, R43.reuse ;  /* 0x000000102a247819 */ /* 0x100fe2000000122b */
[----:B--2---:R-:W-:Y:S01]  /*57a0*/  FMUL.FTZ R99, R46, R89 ;  /* 0x000000592e637220 */ /* 0x004fe20000410000 */
[----:B------:R-:W-:Y:S01]  /*57b0*/  LOP3.LUT R115, R115, 0xffff0000, RZ, 0xc0, !PT ;  /* 0xffff000073737812 */ /* 0x000fe200078ec0ff */
[----:B------:R-:W-:Y:S01]  /*57c0*/  FMUL.FTZ R102, R39, R100 ;  /* 0x0000006427667220 */ /* 0x000fe20000410000 */
[----:B------:R-:W-:Y:S01]  /*57d0*/  SHF.R.U32.HI R42, RZ, 0x10, R43 ;  /* 0x00000010ff2a7819 */ /* 0x000fe2000001162b */
[----:B------:R-:W-:Y:S01]  /*57e0*/  IMAD.U32 R13, R12, 0x10000, RZ ;  /* 0x000100000c0d7824 */ /* 0x000fe200078e00ff */
[----:B------:R-:W-:Y:S01]  /*57f0*/  LOP3.LUT R44, R5, 0xffff0000, RZ, 0xc0, !PT ;  /* 0xffff0000052c7812 */ /* 0x000fe200078ec0ff */
[-C--:B------:R-:W-:Y:S01]  /*5800*/  FMUL.FTZ R46, R46, R115.reuse ;  /* 0x000000732e2e7220 */ /* 0x080fe20000410000 */
[C---:B------:R-:W-:Y:S01]  /*5810*/  PRMT R47, R113.reuse, 0x5432, R34 ;  /* 0x00005432712f7816 */ /* 0x040fe20000000022 */
[----:B------:R-:W-:Y:S01]  /*5820*/  IMAD.U32 R5, R4, 0x10000, RZ ;  /* 0x0001000004057824 */ /* 0x000fe200078e00ff */
[----:B------:R-:W-:Y:S01]  /*5830*/  PRMT R113, R113, 0x5410, R42 ;  /* 0x0000541071717816 */ /* 0x000fe2000000002a */
[C---:B------:R-:W-:Y:S01]  /*5840*/  FFMA.FTZ R34, R44.reuse, R115, -R99 ;  /* 0x000000732c227223 */ /* 0x040fe20000010863 */
[----:B------:R-:W-:Y:S01]  /*5850*/  PRMT R38, R111, 0x5432, R38 ;  /* 0x000054326f267816 */ /* 0x000fe20000000026 */
[----:B------:R-:W-:Y:S01]  /*5860*/  FFMA.FTZ R44, R44, R89, R46 ;  /* 0x000000592c2c7223 */ /* 0x000fe2000001002e */
[----:B------:R-:W-:Y:S01]  /*5870*/  SHF.R.U64 R40, R40, 0x10, R41 ;  /* 0x0000001028287819 */ /* 0x000fe20000001229 */
[-C--:B------:R-:W-:Y:S01]  /*5880*/  FMUL.FTZ R41, R39, R88.reuse ;  /* 0x0000005827297220 */ /* 0x080fe20000410000 */
[----:B------:R-:W-:Y:S01]  /*5890*/  FFMA.FTZ R39, R37, R88, -R102 ;  /* 0x0000005825277223 */ /* 0x000fe20000010866 */
[----:B------:R-:W-:Y:S01]  /*58a0*/  IMAD.U32 R88, R15, 0x10000, RZ ;  /* 0x000100000f587824 */ /* 0x000fe200078e00ff */
[----:B------:R-:W-:Y:S01]  /*58b0*/  PRMT R46, R109, 0x5432, R40 ;  /* 0x000054326d2e7816 */ /* 0x000fe20000000028 */
[----:B------:R-:W-:-:S02]  /*58c0*/  IMAD.U32 R89, R113, 0x10000, RZ ;  /* 0x0001000071597824 */ /* 0x000fc400078e00ff */
[----:B------:R-:W-:Y:S01]  /*58d0*/  FFMA.FTZ R37, R37, R100, R41 ;  /* 0x0000006425257223 */ /* 0x000fe20000010029 */
[----:B------:R-:W-:Y:S01]  /*58e0*/  IMAD.U32 R42, R38, 0x10000, RZ ;  /* 0x00010000262a7824 */ /* 0x000fe200078e00ff */
[----:B------:R-:W-:Y:S01]  /*58f0*/  PRMT R109, R109, 0x5410, R36 ;  /* 0x000054106d6d7816 */ /* 0x000fe20000000024 */
[CC--:B------:R-:W-:Y:S01]  /*5900*/  FMUL.FTZ R40, R88.reuse, R89.reuse ;  /* 0x0000005958287220 */ /* 0x0c0fe20000410000 */
[----:B------:R-:W-:Y:S01]  /*5910*/  LOP3.LUT R15, R15, 0xffff0000, RZ, 0xc0, !PT ;  /* 0xffff00000f0f7812 */ /* 0x000fe200078ec0ff */
[-C--:B------:R-:W-:Y:S01]  /*5920*/  FMUL.FTZ R88, R88, R42.reuse ;  /* 0x0000002a58587220 */ /* 0x080fe20000410000 */
[----:B------:R-:W-:Y:S02]  /*5930*/  LOP3.LUT R100, R113, 0xffff0000, RZ, 0xc0, !PT ;  /* 0xffff000071647812 */ /* 0x000fe400078ec0ff */
[----:B------:R-:W-:Y:S02]  /*5940*/  LOP3.LUT R36, R38, 0xffff0000, RZ, 0xc0, !PT ;  /* 0xffff000026247812 */ /* 0x000fe400078ec0ff */
[----:B------:R-:W-:Y:S01]  /*5950*/  PRMT R111, R111, 0x5410, R35 ;  /* 0x000054106f6f7816 */ /* 0x000fe20000000023 */
[----:B------:R-:W-:Y:S01]  /*5960*/  FFMA.FTZ R35, R45, R42, -R40 ;  /* 0x0000002a2d237223 */ /* 0x000fe20000010828 */
[----:B------:R-:W-:Y:S01]  /*5970*/  LOP3.LUT R43, R7, 0xffff0000, RZ, 0xc0, !PT ;  /* 0xffff0000072b7812 */ /* 0x000fe200078ec0ff */
[----:B------:R-:W-:Y:S01]  /*5980*/  FFMA.FTZ R45, R45, R89, R88 ;  /* 0x000000592d2d7223 */ /* 0x000fe20000010058 */
[----:B------:R-:W-:-:S02]  /*5990*/  IMAD.U32 R40, R47, 0x10000, RZ ;  /* 0x000100002f287824 */ /* 0x000fc400078e00ff */
[C---:B------:R-:W-:Y:S01]  /*59a0*/  FMUL.FTZ R38, R15.reuse, R100 ;  /* 0x000000640f267220 */ /* 0x040fe20000410000 */
[----:B------:R-:W-:Y:S02]  /*59b0*/  IMAD.U32 R42, R46, 0x10000, RZ ;  /* 0x000100002e2a7824 */ /* 0x000fe400078e00ff */
[----:B------:R-:W-:Y:S01]  /*59c0*/  FMUL.FTZ R88, R15, R36 ;  /* 0x000000240f587220 */ /* 0x000fe20000410000 */
[----:B------:R-:W-:Y:S01]  /*59d0*/  LOP3.LUT R12, R12, 0xffff0000, RZ, 0xc0, !PT ;  /* 0xffff00000c0c7812 */ /* 0x000fe200078ec0ff */
[C---:B------:R-:W-:Y:S01]  /*59e0*/  FMUL.FTZ R89, R13.reuse, R40 ;  /* 0x000000280d597220 */ /* 0x040fe20000410000 */
[----:B------:R-:W-:Y:S01]  /*59f0*/  LOP3.LUT R15, R46, 0xffff0000, RZ, 0xc0, !PT ;  /* 0xffff00002e0f7812 */ /* 0x000fe200078ec0ff */
[----:B------:R-:W-:Y:S01]  /*5a00*/  FMUL.FTZ R46, R13, R42 ;  /* 0x0000002a0d2e7220 */ /* 0x000fe20000410000 */
[----:B------:R-:W-:Y:S01]  /*5a10*/  LOP3.LUT R47, R47, 0xffff0000, RZ, 0xc0, !PT ;  /* 0xffff00002f2f7812 */ /* 0x000fe200078ec0ff */
[C---:B------:R-:W-:Y:S01]  /*5a20*/  FFMA.FTZ R36, R43.reuse, R36, -R38 ;  /* 0x000000242b247223 */ /* 0x040fe20000010826 */
[----:B------:R-:W-:Y:S01]  /*5a30*/  LOP3.LUT R4, R4, 0xffff0000, RZ, 0xc0, !PT ;  /* 0xffff000004047812 */ /* 0x000fe200078ec0ff */
[----:B------:R-:W-:Y:S01]  /*5a40*/  FFMA.FTZ R38, R43, R100, R88 ;  /* 0x000000642b267223 */ /* 0x000fe20000010058 */
[C---:B------:R-:W-:Y:S01]  /*5a50*/  IMAD.U32 R7, R6.reuse, 0x10000, RZ ;  /* 0x0001000006077824 */ /* 0x040fe200078e00ff */
[----:B------:R-:W-:Y:S01]  /*5a60*/  LOP3.LUT R41, R6, 0xffff0000, RZ, 0xc0, !PT ;  /* 0xffff000006297812 */ /* 0x000fe200078ec0ff */
[C---:B------:R-:W-:Y:S01]  /*5a70*/  FMUL.FTZ R43, R12.reuse, R15 ;  /* 0x0000000f0c2b7220 */ /* 0x040fe20000410000 */
[----:B------:R-:W-:Y:S01]  /*5a80*/  FMUL.FTZ R99, R12, R47 ;  /* 0x0000002f0c637220 */ /* 0x000fe20000410000 */
[----:B------:R-:W-:-:S02]  /*5a90*/  IMAD.U32 R6, R14, 0x10000, RZ ;  /* 0x000100000e067824 */ /* 0x000fc400078e00ff */
[C---:B------:R-:W-:Y:S01]  /*5aa0*/  FFMA.FTZ R13, R5.reuse, R40, -R46 ;  /* 0x00000028050d7223 */ /* 0x040fe2000001082e */
[----:B------:R-:W-:Y:S01]  /*5ab0*/  FFMA.FTZ R89, R5, R42, R89 ;  /* 0x0000002a05597223 */ /* 0x000fe20000010059 */
        /* <DEDUP_REMOVED lines=26> */
.L_x_15241:
[----:B------:R-:W-:Y:S05]  /*5c60*/  BSYNC B1 ;  /* 0x0000000000017941 */ /* 0x000fea0003800000 */
.L_x_15240:
        /* <DEDUP_REMOVED lines=8> */
.L_x_15205:
[----:B------:R-:W-:-:S06]  /*5cf0*/  UISETP.NE.AND UP0, UPT, UR47, 0x3, UPT ;  /* 0x000000032f00788c */ /* 0x000fcc000bf05270 */
[----:B------:R-:W-:-:S13]  /*5d00*/  PLOP3.LUT P3, PT, PT, PT, UP0, 0x80, 0x0 ;  /* 0x000000000000781c */ /* 0x000fda0003f6f008 */
[----:B------:R-:W-:Y:S05]  /*5d10*/  @!P3 BRA `(.L_x_15242) ;  /* 0x000000000004b947 */ /* 0x000fea0003800000 */
[----:B------:R-:W-:Y:S01]  /*5d20*/  BPT.TRAP 0x1 ;  /* 0x000000040000795c */ /* 0x000fe20000300000 */
.L_x_15242:
[----:B------:R-:W-:Y:S01]  /*5d30*/  LEA R87, R19, R22, 0x3 ;  /* 0x0000001613577211 */ /* 0x000fe200078e18ff */
[----:B------:R-:W-:Y:S01]  /*5d40*/  BSSY B1, `(.L_x_15243) ;  /* 0x0000005000017945 */ /* 0x000fe20003800000 */
[----:B------:R-:W-:Y:S02]  /*5d50*/  SHF.L.U32 R95, R206, 0x1f, RZ ;  /* 0x0000001fce5f7819 */ /* 0x000fe400000006ff */
[----:B------:R-:W-:Y:S02]  /*5d60*/  SHF.R.S32.HI R92, RZ, 0x1f, R91 ;  /* 0x0000001fff5c7819 */ /* 0x000fe4000001145b */
[----:B------:R-:W0:Y:S02]  /*5d70*/  SYNCS.PHASECHK.TRANS64.TRYWAIT P2, [R87+URZ+0x32490], R95 ;  /* 0x0324905f570075a7 */ /* 0x000e24000804017f */
[----:B0-----:R-:W-:Y:S05]  /*5d80*/  @!P2 BRA `(.L_x_15244) ;  /* 0x000001cc002ca947 */ /* 0x001fea0003800000 */
.L_x_15513:
[----:B------:R-:W-:Y:S05]  /*5d90*/  BSYNC B1 ;  /* 0x0000000000017941 */ /* 0x000fea0003800000 */
.L_x_15243:
        /* <DEDUP_REMOVED lines=25> */
.L_x_15517:
        /* <DEDUP_REMOVED lines=13> */
.L_x_15247:
[----:B------:R-:W-:Y:S05]  /*6000*/  BSYNC B1 ;  /* 0x0000000000017941 */ /* 0x000fea0003800000 */
.L_x_15246:
[----:B------:R-:W-:-:S03]  /*6010*/  UMOV UR4, 0xffffffff ;  /* 0xffffffff00047882 */ /* 0x000fc60000000000 */
[----:B------:R-:W-:Y:S05]  /*6020*/  BRA.DIV UR4, `(.L_x_15248) ;  /* 0x000001ca04e47947 */ /* 0x000fea000b800000 */
[----:B--2-4-:R2:W4:Y:S04]  /*6030*/  SHFL.IDX PT, R5, R33, 0x1, 0x1c1f ;  /* 0x003c1f0021057f89 */ /* 0x01452800000e0000 */
[----:B---3--:R2:W3:Y:S02]  /*6040*/  SHFL.IDX PT, R7, R32, 0x1, 0x1c1f ;  /* 0x003c1f0020077f89 */ /* 0x0084e400000e0000 */
.L_x_15521:
        /* <DEDUP_REMOVED lines=13> */
.L_x_15224:
[----:B------:R-:W-:Y:S05]  /*6120*/  BSYNC B0 ;  /* 0x0000000000007941 */ /* 0x000fea0003800000 */
.L_x_15204:
        /* <DEDUP_REMOVED lines=17> */
.L_x_15250:
[----:B------:R-:W-:Y:S05]  /*6240*/  BSYNC B0 ;  /* 0x0000000000007941 */ /* 0x000fea0003800000 */
.L_x_15249:
[----:B------:R-:W3:Y:S01]  /*6250*/  SYNCS.PHASECHK.TRANS64.TRYWAIT P3, [R87+URZ+0x324b0], R95 ;  /* 0x0324b05f570075a7 */ /* 0x000ee2000806017f */
[----:B------:R-:W-:Y:S04]  /*6260*/  BSSY B0, `(.L_x_15251) ;  /* 0x0000002000007945 */ /* 0x000fe80003800000 */
[----:B---3--:R-:W-:Y:S05]  /*6270*/  @!P3 BRA `(.L_x_15252) ;  /* 0x000001c8009cb947 */ /* 0x008fea0003800000 */
.L_x_15522:
[----:B------:R-:W-:Y:S05]  /*6280*/  BSYNC B0 ;  /* 0x0000000000007941 */ /* 0x000fea0003800000 */
.L_x_15251:
        /* <DEDUP_REMOVED lines=27> */
[----:B------:R4:W0:Y:S01]  /*6440*/  SHFL.IDX PT, R41, R35, RZ, 0x1c1f ;  /* 0x001c1fff23297589 */ /* 0x00082200000e0000 */
[----:B------:R-:W-:Y:S01]  /*6450*/  ISETP.GE.AND P3, PT, R94, 0x1, PT ;  /* 0x000000015e00780c */ /* 0x000fe20003f66270 */
[----:B------:R-:W-:Y:S02]  /*6460*/  IMAD R11, R11, 0x2, R26 ;  /* 0x000000020b0b7824 */ /* 0x000fe400078e021a */
        /* <DEDUP_REMOVED lines=43> */
.L_x_15254:
[----:B------:R-:W-:Y:S05]  /*6720*/  BSYNC B0 ;  /* 0x0000000000007941 */ /* 0x000fea0003800000 */
.L_x_15253:
        /* <DEDUP_REMOVED lines=46> */
.L_x_15256:
[----:B------:R-:W-:Y:S05]  /*6a10*/  BSYNC B0 ;  /* 0x0000000000007941 */ /* 0x000fea0003800000 */
.L_x_15255:
        /* <DEDUP_REMOVED lines=23> */
.L_x_15199:
        /* <DEDUP_REMOVED lines=19> */
.L_x_15258:
        /* <DEDUP_REMOVED lines=32> */
.L_x_15260:
[----:B------:R-:W-:Y:S05]  /*6ec0*/  BSYNC B0 ;  /* 0x0000000000007941 */ /* 0x000fea0003800000 */
.L_x_15259:
        /* <DEDUP_REMOVED lines=80> */
.L_x_15525:
[----:B-1----:R-:W-:Y:S01]  /*73d0*/  LEA.HI R0, R14, R14, RZ, 0x1 ;  /* 0x0000000e0e007211 */ /* 0x002fe200078f08ff */
[----:B------:R-:W-:Y:S01]  /*73e0*/  VIADD R26, R22, 0x18400 ;  /* 0x00018400161a7836 */ /* 0x000fe20000000000 */
[----:B------:R-:W-:Y:S01]  /*73f0*/  BSSY B6, `(.L_x_15263) ;  /* 0x000001d000067945 */ /* 0x000fe20003800000 */
[----:B------:R-:W-:Y:S02]  /*7400*/  MOV R213, 0x40000040 ;  /* 0x4000004000d57802 */ /* 0x000fe40000000f00 */
[----:B------:R-:W-:Y:S02]  /*7410*/  LOP3.LUT R3, R0, 0x7fffe, RZ, 0xc0, !PT ;  /* 0x0007fffe00037812 */ /* 0x000fe400078ec0ff */
[----:B------:R-:W-:-:S03]  /*7420*/  LOP3.LUT P0, RZ, R26, 0x1bf, RZ, 0xc0, !PT ;  /* 0x000001bf1aff7812 */ /* 0x000fc6000780c0ff */
[----:B------:R-:W-:-:S04]  /*7430*/  IMAD.IADD R3, R14, 0x1, -R3 ;  /* 0x000000010e037824 */ /* 0x000fc800078e0a03 */
[----:B------:R-:W-:-:S05]  /*7440*/  IMAD R3, R3, 0x2000, R26 ;  /* 0x0000200003037824 */ /* 0x000fca00078e021a */
[----:B------:R-:W-:Y:S01]  /*7450*/  SHF.R.U32.HI R0, RZ, 0x4, R3 ;  /* 0x00000004ff007819 */ /* 0x000fe20000011603 */
[----:B------:R-:W-:-:S03]  /*7460*/  VIADD R3, R3, 0xa000 ;  /* 0x0000a00003037836 */ /* 0x000fc60000000000 */
[----:B------:R-:W-:Y:S02]  /*7470*/  LOP3.LUT R0, R0, 0x3fff, RZ, 0xc0, !PT ;  /* 0x00003fff00007812 */ /* 0x000fe400078ec0ff */
[----:B------:R-:W-:Y:S02]  /*7480*/  SHF.R.U32.HI R3, RZ, 0x4, R3 ;  /* 0x00000004ff037819 */ /* 0x000fe40000011603 */
[----:B------:R-:W-:Y:S02]  /*7490*/  LOP3.LUT R212, R0, 0x10000, RZ, 0xfc, !PT ;  /* 0x0001000000d47812 */ /* 0x000fe400078efcff */
        /* <DEDUP_REMOVED lines=18> */
.L_x_15264:
[----:B------:R-:W-:Y:S05]  /*75c0*/  BSYNC B6 ;  /* 0x0000000000067941 */ /* 0x000fea0003800000 */
.L_x_15263:
        /* <DEDUP_REMOVED lines=13> */
.L_x_15268:
[----:B--2---:R2:W3:Y:S02]  /*76a0*/  SYNCS.PHASECHK.TRANS64.TRYWAIT P0, [R22+URZ+0x32400], R3 ;  /* 0x03240003160075a7 */ /* 0x0044e4000800017f */
[----:B---3--:R-:W-:Y:S05]  /*76b0*/  @!P0 NANOSLEEP.SYNCS 0x989680 ;  /* 0x009896800000895d */ /* 0x008fea0003900000 */
[----:B------:R-:W3:Y:S02]  /*76c0*/  @!P0 SYNCS.PHASECHK.TRANS64 P0, [R22+URZ+0x32400], R3 ;  /* 0x03240003160085a7 */ /* 0x000ee4000800007f */
[----:B---3--:R-:W-:Y:S05]  /*76d0*/  @!P0 BRA `(.L_x_15268) ;  /* 0xfffffffc00f08947 */ /* 0x008fea000383ffff */
.L_x_15267:
[----:B------:R-:W-:Y:S05]  /*76e0*/  BSYNC B0 ;  /* 0x0000000000007941 */ /* 0x000fea0003800000 */
.L_x_15266:
[----:B------:R-:W-:Y:S05]  /*76f0*/  BRA `(.L_x_15269) ;  /* 0x0000002c00b87947 */ /* 0x000fea0003800000 */
.L_x_15265:
        /* <DEDUP_REMOVED lines=30> */
.L_x_15271:
[----:B------:R-:W-:Y:S05]  /*78e0*/  BSYNC B6 ;  /* 0x0000000000067941 */ /* 0x000fea0003800000 */
.L_x_15270:
        /* <DEDUP_REMOVED lines=46> */
.L_x_15531:
        /* <DEDUP_REMOVED lines=10> */
[----:B---3--:R-:W-:Y:S01]  /*7c70*/  MOV R4, R3 ;  /* 0x0000000300047202 */ /* 0x008fe20000000f00 */
[----:B--2---:R-:W-:Y:S01]  /*7c80*/  IMAD.MOV.U32 R5, RZ, RZ, R0 ;  /* 0x000000ffff057224 */ /* 0x004fe200078e0000 */
[----:B------:R-:W-:Y:S02]  /*7c90*/  ISETP.GE.AND P2, PT, R200, UR4, PT ;  /* 0x00000004c8007c0c */ /* 0x000fe4000bf46270 */
[----:B------:R-:W-:Y:S02]  /*7ca0*/  CS2R R26, SRZ ;  /* 0x00000000001a7805 */ /* 0x000fe4000001ff00 */
[----:B------:R-:W-:Y:S01]  /*7cb0*/  ISETP.GE.AND P3, PT, R207, UR4, PT ;  /* 0x00000004cf007c0c */ /* 0x000fe2000bf66270 */
[----:B----4-:R-:W-:-:S08]  /*7cc0*/  IMAD.MOV.U32 R9, RZ, RZ, R7 ;  /* 0x000000ffff097224 */ /* 0x010fd000078e0007 */
[----:B------:R-:W-:-:S04]  /*7cd0*/  @!P2 IMAD.WIDE R4, R200, 0x2, R4 ;  /* 0x00000002c804a825 */ /* 0x000fc800078e0204 */
[C---:B------:R-:W-:Y:S01]  /*7ce0*/  @!P3 SHF.L.U64.HI R11, R207.reuse, 0x1, R36 ;  /* 0x00000001cf0bb819 */ /* 0x040fe20000010224 */
[----:B------:R-:W-:Y:S01]  /*7cf0*/  @!P3 IMAD.SHL.U32 R6, R207, 0x2, RZ ;  /* 0x00000002cf06b824 */ /* 0x000fe200078e00ff */
[----:B------:R2:W5:Y:S01]  /*7d00*/  @!P2 LD.E.64 R26, desc[UR40][R4.64] ;  /* 0x00000028041aa980 */ /* 0x000562000c101b00 */
[----:B------:R-:W-:Y:S02]  /*7d10*/  CS2R R28, SRZ ;  /* 0x00000000001c7805 */ /* 0x000fe4000001ff00 */
[----:B------:R-:W-:Y:S02]  /*7d20*/  CS2R R24, SRZ ;  /* 0x0000000000187805 */ /* 0x000fe4000001ff00 */
[----:B------:R-:W-:Y:S02]  /*7d30*/  CS2R R20, SRZ ;  /* 0x0000000000147805 */ /* 0x000fe4000001ff00 */
        /* <DEDUP_REMOVED lines=8> */
.L_x_15276:
[----:B------:R-:W-:Y:S05]  /*7dc0*/  BSYNC B1 ;  /* 0x0000000000017941 */ /* 0x000fea0003800000 */
.L_x_15275:
        /* <DEDUP_REMOVED lines=10> */
[----:B------:R-:W-:-:S02]  /*7e70*/  IMAD.MOV.U32 R4, RZ, RZ, R28 ;  /* 0x000000ffff047224 */ /* 0x000fc400078e001c */
        /* <DEDUP_REMOVED lines=8> */
.L_x_15537:
[----:B------:R-:W5:Y:S01]  /*7f00*/  LDL R4, [R1+0xd8] ;  /* 0x0000d80001047983 */ /* 0x000f620000100800 */
[----:B------:R-:W-:Y:S01]  /*7f10*/  VIADD R38, R38, 0x40 ;  /* 0x0000004026267836 */ /* 0x000fe20000000000 */
[----:B------:R-:W-:Y:S01]  /*7f20*/  BSSY B1, `(.L_x_15278) ;  /* 0x0000021000017945 */ /* 0x000fe20003800000 */
[----:B------:R-:W-:Y:S02]  /*7f30*/  CS2R R12, SRZ ;  /* 0x00000000000c7805 */ /* 0x000fe4000001ff00 */
[----:B0-----:R-:W-:Y:S02]  /*7f40*/  CS2R R10, SRZ ;  /* 0x00000000000a7805 */ /* 0x001fe4000001ff00 */
[----:B------:R-:W-:Y:S02]  /*7f50*/  CS2R R14, SRZ ;  /* 0x00000000000e7805 */ /* 0x000fe4000001ff00 */
[----:B------:R-:W-:Y:S02]  /*7f60*/  ISETP.GE.AND P0, PT, R38, R35, PT ;  /* 0x000000232600720c */ /* 0x000fe40003f06270 */
        /* <DEDUP_REMOVED lines=16> */
[----:B------:R-:W-:-:S03]  /*8070*/  CS2R R14, SRZ ;  /* 0x00000000000e7805 */ /* 0x000fc6000001ff00 */
[-C--:B0-----:R-:W-:Y:S02]  /*8080*/  @!P3 IADD3 R4, P0, R6, R9.reuse, RZ ;  /* 0x000000090604b210 */ /* 0x081fe40007f1e0ff */
[----:B------:R-:W-:Y:S01]  /*8090*/  @!P3 IADD3 R6, P1, R30, R9, RZ ;  /* 0x000000091e06b210 */ /* 0x000fe20007f3e0ff */
[----:B----4-:R-:W-:Y:S02]  /*80a0*/  IMAD.MOV.U32 R9, RZ, RZ, R7 ;  /* 0x000000ffff097224 */ /* 0x010fe400078e0007 */
[----:B------:R-:W-:Y:S02]  /*80b0*/  @!P3 IMAD.X R5, R3, 0x1, R10, P0 ;  /* 0x000000010305b824 */ /* 0x000fe400000e060a */
[----:B------:R-:W-:Y:S01]  /*80c0*/  @!P2 IMAD.WIDE R30, R200, 0x2, R8 ;  /* 0x00000002c81ea825 */ /* 0x000fe200078e0208 */
[----:B------:R-:W-:-:S03]  /*80d0*/  CS2R R8, SRZ ;  /* 0x0000000000087805 */ /* 0x000fc6000001ff00 */
[----:B------:R-:W-:Y:S01]  /*80e0*/  @!P3 IMAD.X R7, R7, 0x1, R10, P1 ;  /* 0x000000010707b824 */ /* 0x000fe200008e060a */
[----:B------:R-:W-:Y:S01]  /*80f0*/  CS2R R10, SRZ ;  /* 0x00000000000a7805 */ /* 0x000fe2000001ff00 */
[----:B------:R0:W5:Y:S04]  /*8100*/  @!P2 LD.E.64 R14, desc[UR40][R30.64] ;  /* 0x000000281e0ea980 */ /* 0x000168000c101b00 */
[----:B------:R0:W5:Y:S04]  /*8110*/  @!P3 LD.E.64 R8, desc[UR40][R4.64] ;  /* 0x000000280408b980 */ /* 0x000168000c101b00 */
[----:B------:R0:W5:Y:S02]  /*8120*/  @!P3 LD.E.64 R10, desc[UR40][R6.64] ;  /* 0x00000028060ab980 */ /* 0x000164000c101b00 */
.L_x_15279:
[----:B------:R-:W-:Y:S05]  /*8130*/  BSYNC B1 ;  /* 0x0000000000017941 */ /* 0x000fea0003800000 */
.L_x_15278:
[----:B01----:R-:W4:Y:S01]  /*8140*/  LDL R30, [R1+0xbc] ;  /* 0x0000bc00011e7983 */ /* 0x003f220000100800 */
[----:B------:R-:W0:Y:S01]  /*8150*/  SYNCS.PHASECHK.TRANS64.TRYWAIT P0, [R22+URZ+0x32400], R33 ;  /* 0x03240021160075a7 */ /* 0x000e22000800017f */
[----:B--2---:R-:W-:Y:S01]  /*8160*/  IMAD.SHL.U32 R3, R34, 0x40, RZ ;  /* 0x0000004022037824 */ /* 0x004fe200078e00ff */
[----:B------:R-:W-:Y:S01]  /*8170*/  VIADDMNMX R31, R35, -R41, 0x80, PT ;  /* 0x00000080231f7446 */ /* 0x000fe20003800929 */
[----:B-----5:R-:W-:Y:S01]  /*8180*/  IMAD.MOV.U32 R5, RZ, RZ, R8 ;  /* 0x000000ffff057224 */ /* 0x020fe200078e0008 */
[----:B------:R-:W-:Y:S01]  /*8190*/  BSSY B1, `(.L_x_15280) ;  /* 0x0000019000017945 */ /* 0x000fe20003800000 */
[----:B---3--:R-:W-:Y:S01]  /*81a0*/  IMAD.MOV.U32 R6, RZ, RZ, R13 ;  /* 0x000000ffff067224 */ /* 0x008fe200078e000d */
[----:B------:R-:W-:Y:S01]  /*81b0*/  LOP3.LUT R3, R3, 0x1c0, RZ, 0xc0, !PT ;  /* 0x000001c003037812 */ /* 0x000fe200078ec0ff */
[----:B----4-:R-:W-:Y:S01]  /*81c0*/  IMAD.MOV.U32 R7, RZ, RZ, R10 ;  /* 0x000000ffff077224 */ /* 0x010fe200078e000a */
[----:B------:R-:W-:Y:S01]  /*81d0*/  PRMT R43, R43, 0x5410, R5 ;  /* 0x000054102b2b7816 */ /* 0x000fe20000000005 */
[----:B------:R-:W-:Y:S01]  /*81e0*/  IMAD.MOV.U32 R5, RZ, RZ, R12 ;  /* 0x000000ffff057224 */ /* 0x000fe200078e000c */
[----:B------:R-:W-:-:S02]  /*81f0*/  LOP3.LUT R4, R3, 0x18, R16, 0xf8, !PT ;  /* 0x0000001803047812 */ /* 0x000fc400078ef810 */
[----:B------:R-:W-:Y:S02]  /*8200*/  SHF.R.U32.HI R3, RZ, 0x3, R3 ;  /* 0x00000003ff037819 */ /* 0x000fe40000011603 */
[----:B------:R-:W-:Y:S01]  /*8210*/  PRMT R44, R6, 0x5410, R5 ;  /* 0x00005410062c7816 */ /* 0x000fe20000000005 */
[----:B------:R-:W-:Y:S01]  /*8220*/  IMAD.MOV.U32 R5, RZ, RZ, R14 ;  /* 0x000000ffff057224 */ /* 0x000fe200078e000e */
[----:B------:R-:W-:Y:S01]  /*8230*/  LOP3.LUT R3, R4, R3, RZ, 0x3c, !PT ;  /* 0x0000000304037212 */ /* 0x000fe200078e3cff */
[----:B------:R-:W-:Y:S01]  /*8240*/  IMAD.MOV.U32 R4, RZ, RZ, R9 ;  /* 0x000000ffff047224 */ /* 0x000fe200078e0009 */
[----:B------:R-:W-:Y:S02]  /*8250*/  PRMT R45, R7, 0x7610, R45 ;  /* 0x00007610072d7816 */ /* 0x000fe4000000002d */
[----:B------:R-:W-:Y:S01]  /*8260*/  PRMT R46, R5, 0x7610, R46 ;  /* 0x00007610052e7816 */ /* 0x000fe2000000002e */
[----:B------:R-:W-:Y:S01]  /*8270*/  IMAD.MOV.U32 R5, RZ, RZ, R15 ;  /* 0x000000ffff057224 */ /* 0x000fe200078e000f */
[----:B------:R-:W-:-:S02]  /*8280*/  PRMT R43, R4, 0x7610, R43 ;  /* 0x00007610042b7816 */ /* 0x000fc4000000002b */
[----:B------:R-:W-:Y:S02]  /*8290*/  MOV R4, R11 ;  /* 0x0000000b00047202 */ /* 0x000fe40000000f00 */
[----:B------:R-:W-:Y:S02]  /*82a0*/  LOP3.LUT P2, RZ, R34, 0x4, RZ, 0xc0, !PT ;  /* 0x0000000422ff7812 */ /* 0x000fe4000784c0ff */
[----:B------:R-:W-:Y:S02]  /*82b0*/  PRMT R45, R45, 0x5410, R4 ;  /* 0x000054102d2d7816 */ /* 0x000fe40000000004 */
[----:B------:R-:W-:Y:S01]  /*82c0*/  ISETP.GE.AND P1, PT, R202, R31, PT ;  /* 0x0000001fca00720c */ /* 0x000fe20003f26270 */
[----:B------:R-:W-:-:S04]  /*82d0*/  IMAD R3, R30, 0x200, R3 ;  /* 0x000002001e037824 */ /* 0x000fc800078e0203 */
[----:B------:R-:W-:-:S04]  /*82e0*/  IMAD R30, R3, 0x2, R22 ;  /* 0x00000002031e7824 */ /* 0x000fc800078e0216 */
[C---:B------:R-:W-:Y:S02]  /*82f0*/  VIADD R4, R30.reuse, 0x18400 ;  /* 0x000184001e047836 */ /* 0x040fe40000000000 */
[----:B------:R-:W-:Y:S01]  /*8300*/  VIADD R3, R30, 0x18440 ;  /* 0x000184401e037836 */ /* 0x000fe20000000000 */
[----:B0-----:R-:W-:Y:S06]  /*8310*/  @!P0 BRA `(.L_x_15281) ;  /* 0x000001ac00948947 */ /* 0x001fec0003800000 */
.L_x_15538:
[----:B------:R-:W-:Y:S05]  /*8320*/  BSYNC B1 ;  /* 0x0000000000017941 */ /* 0x000fea0003800000 */
.L_x_15280:
        /* <DEDUP_REMOVED lines=11> */
[--C-:B0-----:R-:W-:Y:S02]  /*83e0*/  SHF.R.U32.HI R33, RZ, 0x10, R27.reuse ;  /* 0x00000010ff217819 */ /* 0x101fe4000001161b */
[----:B------:R-:W-:Y:S02]  /*83f0*/  SHF.R.U64 R32, R26, 0x10, R27 ;  /* 0x000000101a207819 */ /* 0x000fe4000000121b */
[----:B------:R-:W-:Y:S02]  /*8400*/  PRMT R36, R39, 0x5432, R36 ;  /* 0x0000543227247816 */ /* 0x000fe40000000024 */
[C---:B------:R-:W-:Y:S02]  /*8410*/  PRMT R33, R37.reuse, 0x5410, R33 ;  /* 0x0000541025217816 */ /* 0x040fe40000000021 */
[----:B------:R-:W-:Y:S01]  /*8420*/  PRMT R32, R37, 0x5432, R32 ;  /* 0x0000543225207816 */ /* 0x000fe20000000020 */
[----:B------:R-:W-:Y:S01]  /*8430*/  IMAD.U32 R37, R36, 0x10000, RZ ;  /* 0x0001000024257824 */ /* 0x000fe200078e00ff */
[----:B------:R-:W-:Y:S01]  /*8440*/  SHF.R.U64 R35, R28, 0x10, R29 ;  /* 0x000000101c237819 */ /* 0x000fe2000000121d */
[----:B------:R-:W-:Y:S01]  /*8450*/  IMAD.U32 R34, R33, 0x10000, RZ ;  /* 0x0001000021227824 */ /* 0x000fe200078e00ff */
[----:B------:R-:W-:-:S02]  /*8460*/  LOP3.LUT R36, R36, 0xffff0000, RZ, 0xc0, !PT ;  /* 0xffff000024247812 */ /* 0x000fc400078ec0ff */
[----:B------:R-:W-:Y:S02]  /*8470*/  PRMT R35, R39, 0x5410, R35 ;  /* 0x0000541027237816 */ /* 0x000fe40000000023 */
[----:B------:R-:W-:Y:S02]  /*8480*/  LOP3.LUT R33, R33, 0xffff0000, RZ, 0xc0, !PT ;  /* 0xffff000021217812 */ /* 0x000fe400078ec0ff */
        /* <DEDUP_REMOVED lines=33> */
.L_x_15285:
[----:B------:R-:W-:Y:S05]  /*86a0*/  BSYNC B2 ;  /* 0x0000000000027941 */ /* 0x000fea0003800000 */
.L_x_15284:
        /* <DEDUP_REMOVED lines=46> */
[----:B------:R2:W-:Y:S02]  /*8990*/  STS.128 [R3], R4 ;  /* 0x0000000403007388 */ /* 0x0005e40000000c00 */
.L_x_15283:
[----:B------:R-:W-:Y:S05]  /*89a0*/  BSYNC B1 ;  /* 0x0000000000017941 */ /* 0x000fea0003800000 */
.L_x_15282:
        /* <DEDUP_REMOVED lines=32> */
[----:B------:R-:W-:Y:S02]  /*8bb0*/  IMAD.U32 R7, R5, 0x10000, RZ ;  /* 0x0001000005077824 */ /* 0x000fe400078e00ff */
[----:B------:R-:W-:Y:S01]  /*8bc0*/  FMUL.FTZ R31, R15, R21 ;  /* 0x000000150f1f7220 */ /* 0x000fe20000410000 */
[----:B------:R-:W-:Y:S01]  /*8bd0*/  IMAD.U32 R13, R20, 0x10000, RZ ;  /* 0x00010000140d7824 */ /* 0x000fe200078e00ff */
[----:B------:R-:W-:Y:S02]  /*8be0*/  LOP3.LUT R4, R4, 0xffff0000, RZ, 0xc0, !PT ;  /* 0xffff000004047812 */ /* 0x000fe400078ec0ff */
[----:B------:R-:W-:Y:S01]  /*8bf0*/  LOP3.LUT R5, R5, 0xffff0000, RZ, 0xc0, !PT ;  /* 0xffff000005057812 */ /* 0x000fe200078ec0ff */
[----:B------:R-:W-:Y:S01]  /*8c00*/  FFMA.FTZ R26, R14, R26, R31 ;  /* 0x0000001a0e1a7223 */ /* 0x000fe2000001001f */
[C---:B------:R-:W-:Y:S01]  /*8c10*/  SHF.L.U32 R15, R25.reuse, 0x10, RZ ;  /* 0x00000010190f7819 */ /* 0x040fe200000006ff */
[----:B------:R-:W-:Y:S01]  /*8c20*/  FMUL.FTZ R14, R4, R13 ;  /* 0x0000000d040e7220 */ /* 0x000fe20000410000 */
[----:B------:R-:W-:-:S02]  /*8c30*/  LOP3.LUT R12, R25, 0xffff0000, RZ, 0xc0, !PT ;  /* 0xffff0000190c7812 */ /* 0x000fc400078ec0ff */
[----:B------:R-:W-:Y:S01]  /*8c40*/  LOP3.LUT R20, R20, 0xffff0000, RZ, 0xc0, !PT ;  /* 0xffff000014147812 */ /* 0x000fe200078ec0ff */
[-C--:B------:R-:W-:Y:S01]  /*8c50*/  FMUL.FTZ R21, R4, R15.reuse ;  /* 0x0000000f04157220 */ /* 0x080fe20000410000 */
[C---:B------:R-:W-:Y:S01]  /*8c60*/  FFMA.FTZ R15, R6.reuse, R15, R14 ;  /* 0x0000000f060f7223 */ /* 0x040fe2000001000e */
[C---:B------:R-:W-:Y:S02]  /*8c70*/  FMUL.FTZ R24, R5.reuse, R12 ;  /* 0x0000000c05187220 */ /* 0x040fe40000410000 */
[-C--:B------:R-:W-:Y:S01]  /*8c80*/  FMUL.FTZ R25, R5, R20.reuse ;  /* 0x0000001405197220 */ /* 0x080fe20000410000 */
[----:B------:R-:W-:Y:S01]  /*8c90*/  FFMA.FTZ R4, R6, R13, -R21 ;  /* 0x0000000d06047223 */ /* 0x000fe20000010815 */
[C---:B------:R-:W-:Y:S01]  /*8ca0*/  FFMA.FTZ R5, R7.reuse, R20, -R24 ;  /* 0x0000001407057223 */ /* 0x040fe20000010818 */
[----:B------:R-:W-:Y:S01]  /*8cb0*/  F2FP.BF16.F32.PACK_AB R6, R28, R29 ;  /* 0x0000001d1c06723e */ /* 0x000fe200000010ff */
[----:B------:R-:W-:Y:S01]  /*8cc0*/  FFMA.FTZ R12, R7, R12, R25 ;  /* 0x0000000c070c7223 */ /* 0x000fe20000010019 */
[----:B------:R-:W-:-:S02]  /*8cd0*/  F2FP.BF16.F32.PACK_AB R7, R26, R27 ;  /* 0x0000001b1a07723e */ /* 0x000fc400000010ff */
[----:B------:R-:W-:Y:S02]  /*8ce0*/  F2FP.BF16.F32.PACK_AB R4, R15, R4 ;  /* 0x000000040f04723e */ /* 0x000fe400000010ff */
[----:B------:R-:W-:-:S05]  /*8cf0*/  F2FP.BF16.F32.PACK_AB R5, R12, R5 ;  /* 0x000000050c05723e */ /* 0x000fca00000010ff */
[----:B------:R1:W-:Y:S02]  /*8d00*/  STS.128 [R30+0x1a400], R4 ;  /* 0x01a400041e007388 */ /* 0x0003e40000000c00 */
.L_x_15288:
[----:B------:R-:W-:Y:S05]  /*8d10*/  BSYNC B1 ;  /* 0x0000000000017941 */ /* 0x000fea0003800000 */
.L_x_15287:
[----:B------:R-:W-:Y:S05]  /*8d20*/  @P1 BRA `(.L_x_15286) ;  /* 0x0000001800081947 */ /* 0x000fea0003800000 */
[----:B-1----:R-:W1:Y:S01]  /*8d30*/  LDS.128 R4, [R3+0x2000] ;  /* 0x0020000003047984 */ /* 0x002e620000000c00 */
        /* <DEDUP_REMOVED lines=46> */
.L_x_15273:
        /* <DEDUP_REMOVED lines=31> */
[----:B------:R-:W-:Y:S04]  /*9210*/  SHFL.IDX PT, R14, R36, RZ, 0x1c1f ;  /* 0x001c1fff240e7589 */ /* 0x000fe800000e0000 */
[----:B------:R-:W-:Y:S01]  /*9220*/  SHFL.IDX PT, R4, R25, RZ, 0x1c1f ;  /* 0x001c1fff19047589 */ /* 0x000fe200000e0000 */
[----:B-1----:R-:W-:Y:S01]  /*9230*/  ISETP.GE.AND P0, PT, R16, R39, PT ;  /* 0x000000271000720c */ /* 0x002fe20003f06270 */
[----:B--2---:R-:W-:-:S02]  /*9240*/  IMAD R27, R0, R6, RZ ;  /* 0x00000006001b7224 */ /* 0x004fc400078e02ff */
[----:B------:R-:W1:Y:S03]  /*9250*/  SHFL.IDX PT, R0, R26, RZ, 0x1c1f ;  /* 0x001c1fff1a007589 */ /* 0x000e6600000e0000 */
[----:B------:R-:W-:-:S13]  /*9260*/  ISETP.GE.OR P1, PT, R38, R27, P0 ;  /* 0x0000001b2600720c */ /* 0x000fda0000726670 */
[C---:B------:R-:W-:Y:S01]  /*9270*/  @!P1 IMAD.SHL.U32 R5, R16.reuse, 0x2, RZ ;  /* 0x0000000210059824 */ /* 0x040fe200078e00ff */
[----:B------:R-:W-:-:S04]  /*9280*/  @!P1 SHF.L.U64.HI R7, R16, 0x1, R17 ;  /* 0x0000000110079819 */ /* 0x000fc80000010211 */
[----:B---3--:R-:W-:-:S05]  /*9290*/  @!P1 IADD3 R8, P2, R3, R5, RZ ;  /* 0x0000000503089210 */ /* 0x008fca0007f5e0ff */
[----:B-1----:R-:W-:-:S06]  /*92a0*/  @!P1 IMAD.X R9, R0, 0x1, R7, P2 ;  /* 0x0000000100099824 */ /* 0x002fcc00010e0607 */
[----:B------:R-:W2:Y:S01]  /*92b0*/  @!P1 LD.E.128 R8, desc[UR40][R8.64] ;  /* 0x0000002808089980 */ /* 0x000ea2000c101d00 */
[----:B------:R-:W-:-:S05]  /*92c0*/  @!P1 IADD3 R14, P2, R14, R5, RZ ;  /* 0x000000050e0e9210 */ /* 0x000fca0007f5e0ff */
[----:B------:R-:W-:Y:S02]  /*92d0*/  @!P1 IMAD.X R5, R4, 0x1, R7, P2 ;  /* 0x0000000104059824 */ /* 0x000fe400010e0607 */
[----:B------:R-:W-:-:S06]  /*92e0*/  @!P1 IMAD.MOV.U32 R4, RZ, RZ, R14 ;  /* 0x000000ffff049224 */ /* 0x000fcc00078e000e */
[----:B------:R-:W3:Y:S01]  /*92f0*/  @!P1 LD.E.128 R4, desc[UR40][R4.64] ;  /* 0x0000002804049980 */ /* 0x000ee2000c101d00 */
[----:B------:R-:W-:Y:S02]  /*9300*/  CS2R R20, SRZ ;  /* 0x0000000000147805 */ /* 0x000fe4000001ff00 */
[----:B------:R-:W-:Y:S02]  /*9310*/  CS2R R28, SRZ ;  /* 0x00000000001c7805 */ /* 0x000fe4000001ff00 */
[----:B------:R-:W-:Y:S01]  /*9320*/  CS2R R32, SRZ ;  /* 0x0000000000207805 */ /* 0x000fe2000001ff00 */
[----:B------:R-:W1:Y:S01]  /*9330*/  SHFL.IDX PT, R14, R36, 0x1, 0x1c1f ;  /* 0x003c1f00240e7f89 */ /* 0x000e6200000e0000 */
[----:B------:R-:W-:-:S03]  /*9340*/  CS2R R30, SRZ ;  /* 0x00000000001e7805 */ /* 0x000fc6000001ff00 */
[----:B------:R-:W4:Y:S04]  /*9350*/  SHFL.IDX PT, R25, R25, 0x1, 0x1c1f ;  /* 0x003c1f0019197f89 */ /* 0x000f2800000e0000 */
[----:B------:R5:W0:Y:S01]  /*9360*/  SHFL.IDX PT, R24, R35, 0x1, 0x1c1f ;  /* 0x003c1f0023187f89 */ /* 0x000a2200000e0000 */
[----:B--2---:R-:W-:Y:S02]  /*9370*/  @!P1 IMAD.MOV.U32 R20, RZ, RZ, R10 ;  /* 0x000000ffff149224 */ /* 0x004fe400078e000a */
[----:B------:R-:W-:Y:S02]  /*9380*/  @!P1 IMAD.MOV.U32 R21, RZ, RZ, R11 ;  /* 0x000000ffff159224 */ /* 0x000fe400078e000b */
[----:B------:R-:W-:Y:S02]  /*9390*/  IMAD.MOV.U32 R0, RZ, RZ, R20 ;  /* 0x000000ffff007224 */ /* 0x000fe400078e0014 */
[----:B------:R-:W-:-:S02]  /*93a0*/  IMAD.MOV.U32 R3, RZ, RZ, R21 ;  /* 0x000000ffff037224 */ /* 0x000fc400078e0015 */
[----:B------:R-:W-:Y:S02]  /*93b0*/  @!P1 IMAD.MOV.U32 R28, RZ, RZ, R8 ;  /* 0x000000ffff1c9224 */ /* 0x000fe400078e0008 */
[----:B------:R-:W-:Y:S01]  /*93c0*/  @!P1 IMAD.MOV.U32 R29, RZ, RZ, R9 ;  /* 0x000000ffff1d9224 */ /* 0x000fe200078e0009 */
[----:B------:R-:W-:Y:S01]  /*93d0*/  PRMT R45, R0, 0x5410, R3 ;  /* 0x00005410002d7816 */ /* 0x000fe20000000003 */
[----:B------:R-:W-:Y:S01]  /*93e0*/  IMAD.MOV.U32 R0, RZ, RZ, R28 ;  /* 0x000000ffff007224 */ /* 0x000fe200078e001c */
[----:B------:R2:W0:Y:S01]  /*93f0*/  SHFL.IDX PT, R3, R26, 0x1, 0x1c1f ;  /* 0x003c1f001a037f89 */ /* 0x00042200000e0000 */
[----:B---3--:R-:W-:Y:S01]  /*9400*/  @!P1 MOV R33, R5 ;  /* 0x0000000500219202 */ /* 0x008fe20000000f00 */
[----:B------:R-:W-:Y:S02]  /*9410*/  @!P1 IMAD.MOV.U32 R31, RZ, RZ, R7 ;  /* 0x000000ffff1f9224 */ /* 0x000fe400078e0007 */
[----:B------:R-:W-:Y:S01]  /*9420*/  IMAD.MOV.U32 R8, RZ, RZ, R29 ;  /* 0x000000ffff087224 */ /* 0x000fe200078e001d */
[----:B------:R-:W-:Y:S01]  /*9430*/  PRMT R37, R0, 0x7610, R37 ;  /* 0x0000761000257816 */ /* 0x000fe20000000025 */
[----:B------:R-:W-:-:S02]  /*9440*/  @!P1 IMAD.MOV.U32 R30, RZ, RZ, R6 ;  /* 0x000000ffff1e9224 */ /* 0x000fc400078e0006 */
[----:B------:R-:W-:Y:S01]  /*9450*/  @!P1 IMAD.MOV.U32 R32, RZ, RZ, R4 ;  /* 0x000000ffff209224 */ /* 0x000fe200078e0004 */
[----:B-----5:R-:W-:Y:S01]  /*9460*/  PRMT R35, R8, 0x7610, R35 ;  /* 0x0000761008237816 */ /* 0x020fe20000000023 */
[----:B------:R-:W-:Y:S02]  /*9470*/  IMAD.MOV.U32 R4, RZ, RZ, R31 ;  /* 0x000000ffff047224 */ /* 0x000fe400078e001f */
[----:B------:R-:W-:Y:S02]  /*9480*/  IMAD.MOV.U32 R6, RZ, RZ, R33 ;  /* 0x000000ffff067224 */ /* 0x000fe400078e0021 */
[----:B------:R-:W-:Y:S02]  /*9490*/  IMAD.MOV.U32 R0, RZ, RZ, R30 ;  /* 0x000000ffff007224 */ /* 0x000fe400078e001e */
[----:B------:R-:W-:Y:S01]  /*94a0*/  IMAD.MOV.U32 R5, RZ, RZ, R32 ;  /* 0x000000ffff057224 */ /* 0x000fe200078e0020 */
[----:B------:R-:W-:Y:S02]  /*94b0*/  PRMT R48, R4, 0x5410, R6 ;  /* 0x0000541004307816 */ /* 0x000fe40000000006 */
[----:B------:R-:W-:-:S02]  /*94c0*/  CS2R R6, SRZ ;  /* 0x0000000000067805 */ /* 0x000fc4000001ff00 */
[----:B------:R-:W-:Y:S02]  /*94d0*/  PRMT R35, R35, 0x5410, R0 ;  /* 0x0000541023237816 */ /* 0x000fe40000000000 */
[----:B-12-4-:R-:W-:-:S07]  /*94e0*/  PRMT R49, R5, 0x7610, R49 ;  /* 0x0000761005317816 */ /* 0x016fce0000000031 */
.L_x_15548:
        /* <DEDUP_REMOVED lines=10> */
[----:B0-----:R-:W-:Y:S01]  /*9590*/  SHF.L.U32 R13, R0, 0x1f, RZ ;  /* 0x0000001f000d7819 */ /* 0x001fe200000006ff */
        /* <DEDUP_REMOVED lines=13> */
.L_x_15291:
[----:B------:R-:W-:Y:S05]  /*9670*/  BSYNC B1 ;  /* 0x0000000000017941 */ /* 0x000fea0003800000 */
.L_x_15290:
[----:B------:R-:W2:Y:S01]  /*9680*/  LDL R3, [R1+0x94] ;  /* 0x0000940001037983 */ /* 0x000ea20000100800 */
[----:B------:R-:W0:Y:S01]  /*9690*/  SYNCS.PHASECHK.TRANS64.TRYWAIT P1, [R22+URZ+0x32400], R13 ;  /* 0x0324000d160075a7 */ /* 0x000e22000802017f */
[----:B-----5:R-:W-:Y:S01]  /*96a0*/  IMAD.MOV.U32 R12, RZ, RZ, R7 ;  /* 0x000000ffff0c7224 */ /* 0x020fe200078e0007 */
[----:B------:R-:W-:Y:S01]  /*96b0*/  BSSY B1, `(.L_x_15292) ;  /* 0x0000011000017945 */ /* 0x000fe20003800000 */
[----:B------:R-:W-:Y:S02]  /*96c0*/  VIADD R14, R202, 0x40 ;  /* 0x00000040ca0e7836 */ /* 0x000fe40000000000 */
[----:B------:R-:W-:Y:S02]  /*96d0*/  IMAD.MOV.U32 R15, RZ, RZ, R9 ;  /* 0x000000ffff0f7224 */ /* 0x000fe400078e0009 */
[----:B------:R-:W-:Y:S01]  /*96e0*/  IMAD.MOV.U32 R36, RZ, RZ, R11 ;  /* 0x000000ffff247224 */ /* 0x000fe200078e000b */
        /* <DEDUP_REMOVED lines=8> */
[----:B------:R-:W-:Y:S01]  /*9770*/  PRMT R55, R15, 0x5410, R3 ;  /* 0x000054100f377816 */ /* 0x000fe20000000003 */
[----:B------:R-:W-:Y:S01]  /*9780*/  IMAD.MOV.U32 R3, RZ, RZ, R10 ;  /* 0x000000ffff037224 */ /* 0x000fe200078e000a */
[----:B------:R-:W-:-:S02]  /*9790*/  PRMT R56, R56, 0x5410, R12 ;  /* 0x0000541038387816 */ /* 0x000fc4000000000c */
[----:B------:R-:W-:Y:S01]  /*97a0*/  PRMT R57, R57, 0x5410, R14 ;  /* 0x0000541039397816 */ /* 0x000fe2000000000e */
[----:B0-----:R-:W-:Y:S06]  /*97b0*/  @!P1 BRA `(.L_x_15293) ;  /* 0x0000019c00e89947 */ /* 0x001fec0003800000 */
.L_x_15549:
[----:B------:R-:W-:Y:S05]  /*97c0*/  BSYNC B1 ;  /* 0x0000000000017941 */ /* 0x000fea0003800000 */
.L_x_15292:
[----:B------:R-:W-:Y:S04]  /*97d0*/  BSSY B1, `(.L_x_15294) ;  /* 0x000006b000017945 */ /* 0x000fe80003800000 */
[----:B------:R-:W-:Y:S05]  /*97e0*/  @P2 BRA `(.L_x_15295) ;  /* 0x0000000400a42947 */ /* 0x000fea0003800000 */
[----:B------:R-:W2:Y:S01]  /*97f0*/  LDL R24, [R1+0xbc] ;  /* 0x0000bc0001187983 */ /* 0x000ea20000100800 */
[----:B------:R-:W-:Y:S01]  /*9800*/  IMAD.SHL.U32 R34, R34, 0x40, RZ ;  /* 0x0000004022227824 */ /* 0x000fe200078e00ff */
[----:B------:R-:W-:Y:S01]  /*9810*/  SHF.R.U64 R28, R28, 0x10, R29 ;  /* 0x000000101c1c7819 */ /* 0x000fe2000000121d */
[----:B0-----:R-:W-:Y:S01]  /*9820*/  IMAD.IADD R13, R16, 0x1, R39 ;  /* 0x00000001100d7824 */ /* 0x001fe200078e0227 */
[----:B------:R-:W-:Y:S02]  /*9830*/  SHF.R.U64 R43, R32, 0x10, R33 ;  /* 0x00000010202b7819 */ /* 0x000fe40000001221 */
[----:B------:R-:W-:Y:S02]  /*9840*/  LOP3.LUT R34, R34, 0x1c0, RZ, 0xc0, !PT ;  /* 0x000001c022227812 */ /* 0x000fe400078ec0ff */
[----:B------:R-:W-:Y:S02]  /*9850*/  SHF.R.U32.HI R40, RZ, 0x10, R29 ;  /* 0x00000010ff287819 */ /* 0x000fe4000001161d */
[----:B------:R-:W-:-:S02]  /*9860*/  SHF.R.U32.HI R15, RZ, 0x3, R34 ;  /* 0x00000003ff0f7819 */ /* 0x000fc40000011622 */
[C---:B------:R-:W-:Y:S02]  /*9870*/  LOP3.LUT R14, R34.reuse, 0x38, R13, 0xf8, !PT ;  /* 0x00000038220e7812 */ /* 0x040fe400078ef80d */
[----:B------:R-:W-:Y:S02]  /*9880*/  LOP3.LUT R12, R34, 0x38, R16, 0xf8, !PT ;  /* 0x00000038220c7812 */ /* 0x000fe400078ef810 */
[-C--:B------:R-:W-:Y:S02]  /*9890*/  LOP3.LUT R14, R14, R15.reuse, RZ, 0x3c, !PT ;  /* 0x0000000f0e0e7212 */ /* 0x080fe400078e3cff */
[----:B------:R-:W-:Y:S02]  /*98a0*/  LOP3.LUT R12, R12, R15, RZ, 0x3c, !PT ;  /* 0x0000000f0c0c7212 */ /* 0x000fe400078e3cff */
[--C-:B------:R-:W-:Y:S02]  /*98b0*/  SHF.R.U64 R41, R20, 0x10, R21.reuse ;  /* 0x0000001014297819 */ /* 0x100fe40000001215 */
[----:B------:R-:W-:-:S02]  /*98c0*/  SHF.R.U32.HI R42, RZ, 0x10, R21 ;  /* 0x00000010ff2a7819 */ /* 0x000fc40000011615 */
[----:B------:R-:W-:Y:S02]  /*98d0*/  SHF.R.U64 R46, R30, 0x10, R31 ;  /* 0x000000101e2e7819 */ /* 0x000fe4000000121f */
[----:B------:R-:W-:Y:S02]  /*98e0*/  PRMT R37, R37, 0x5410, R28 ;  /* 0x0000541025257816 */ /* 0x000fe4000000001c */
[----:B------:R-:W-:Y:S02]  /*98f0*/  PRMT R43, R49, 0x5410, R43 ;  /* 0x00005410312b7816 */ /* 0x000fe4000000002b */
[----:B------:R-:W-:Y:S02]  /*9900*/  SHF.R.U32.HI R44, RZ, 0x10, R33 ;  /* 0x00000010ff2c7819 */ /* 0x000fe40000011621 */
[----:B------:R-:W-:Y:S02]  /*9910*/  PRMT R40, R35, 0x5410, R40 ;  /* 0x0000541023287816 */ /* 0x000fe40000000028 */
[----:B------:R-:W-:-:S02]  /*9920*/  PRMT R41, R45, 0x5410, R41 ;  /* 0x000054102d297816 */ /* 0x000fc40000000029 */
[----:B------:R-:W-:Y:S01]  /*9930*/  PRMT R42, R45, 0x5432, R42 ;  /* 0x000054322d2a7816 */ /* 0x000fe2000000002a */
[----:B------:R-:W-:Y:S01]  /*9940*/  IMAD.U32 R45, R43, 0x10000, RZ ;  /* 0x000100002b2d7824 */ /* 0x000fe200078e00ff */
[----:B------:R-:W-:Y:S01]  /*9950*/  PRMT R46, R35, 0x5432, R46 ;  /* 0x00005432232e7816 */ /* 0x000fe2000000002e */
[----:B------:R-:W-:Y:S01]  /*9960*/  IMAD.U32 R35, R37, 0x10000, RZ ;  /* 0x0001000025237824 */ /* 0x000fe200078e00ff */
[----:B------:R-:W-:Y:S02]  /*9970*/  PRMT R44, R48, 0x5432, R44 ;  /* 0x00005432302c7816 */ /* 0x000fe4000000002c */
[----:B------:R-:W-:Y:S02]  /*9980*/  SHF.R.U32.HI R47, RZ, 0x10, R31 ;  /* 0x00000010ff2f7819 */ /* 0x000fe4000001161f */
[----:B------:R-:W-:Y:S02]  /*9990*/  LOP3.LUT R43, R43, 0xffff0000, RZ, 0xc0, !PT ;  /* 0xffff00002b2b7812 */ /* 0x000fe400078ec0ff */
[----:B------:R-:W-:-:S02]  /*99a0*/  LOP3.LUT R37, R37, 0xffff0000, RZ, 0xc0, !PT ;  /* 0xffff000025257812 */ /* 0x000fc400078ec0ff */
[----:B------:R-:W-:Y:S01]  /*99b0*/  PRMT R47, R48, 0x5410, R47 ;  /* 0x00005410302f7816 */ /* 0x000fe2000000002f */
[C---:B--2---:R-:W-:Y:S02]  /*99c0*/  IMAD R25, R24.reuse, 0x200, R14 ;  /* 0x0000020018197824 */ /* 0x044fe400078e020e */
[----:B------:R-:W-:Y:S02]  /*99d0*/  IMAD R13, R24, 0x200, R12 ;  /* 0x00000200180d7824 */ /* 0x000fe400078e020c */
[--C-:B------:R-:W-:Y:S02]  /*99e0*/  IMAD R38, R25, 0x2, R22.reuse ;  /* 0x0000000219267824 */ /* 0x100fe400078e0216 */
[----:B------:R-:W-:-:S03]  /*99f0*/  IMAD R34, R13, 0x2, R22 ;  /* 0x000000020d227824 */ /* 0x000fc600078e0216 */
[----:B------:R-:W0:Y:S04]  /*9a00*/  LDS.128 R24, [R38+0x18400] ;  /* 0x0184000026187984 */ /* 0x000e280000000c00 */
[----:B------:R-:W1:Y:S01]  /*9a10*/  LDS.128 R12, [R34+0x18400] ;  /* 0x01840000220c7984 */ /* 0x000e620000000c00 */
[C---:B0-----:R-:W-:Y:S01]  /*9a20*/  IMAD.U32 R30, R24.reuse, 0x10000, RZ ;  /* 0x00010000181e7824 */ /* 0x041fe200078e00ff */
[----:B------:R-:W-:Y:S01]  /*9a30*/  LOP3.LUT R24, R24, 0xffff0000, RZ, 0xc0, !PT ;  /* 0xffff000018187812 */ /* 0x000fe200078ec0ff */
[----:B------:R-:W-:Y:S01]  /*9a40*/  IMAD.U32 R33, R27, 0x10000, RZ ;  /* 0x000100001b217824 */ /* 0x000fe200078e00ff */
[----:B------:R-:W-:Y:S01]  /*9a50*/  SHF.L.U32 R31, R25, 0x10, RZ ;  /* 0x00000010191f7819 */ /* 0x000fe200000006ff */
[----:B-1----:R-:W-:Y:S02]  /*9a60*/  IMAD.U32 R20, R12, 0x10000, RZ ;  /* 0x000100000c147824 */ /* 0x002fe400078e00ff */
[C---:B------:R-:W-:Y:S01]  /*9a70*/  FMUL.FTZ R49, R30.reuse, R45 ;  /* 0x0000002d1e317220 */ /* 0x040fe20000410000 */
[-C--:B------:R-:W-:Y:S01]  /*9a80*/  FMUL.FTZ R51, R30, R35.reuse ;  /* 0x000000231e337220 */ /* 0x080fe20000410000 */
[----:B------:R-:W-:Y:S01]  /*9a90*/  IMAD.U32 R30, R44, 0x10000, RZ ;  /* 0x000100002c1e7824 */ /* 0x000fe200078e00ff */
[----:B------:R-:W-:Y:S01]  /*9aa0*/  LOP3.LUT R12, R12, 0xffff0000, RZ, 0xc0, !PT ;  /* 0xffff00000c0c7812 */ /* 0x000fe200078ec0ff */
[C---:B------:R-:W-:Y:S01]  /*9ab0*/  FFMA.FTZ R49, R20.reuse, R35, -R49 ;  /* 0x0000002314317223 */ /* 0x040fe20000010831 */
[----:B------:R-:W-:Y:S01]  /*9ac0*/  FFMA.FTZ R51, R20, R45, R51 ;  /* 0x0000002d14337223 */ /* 0x000fe20000010033 */
[----:B------:R-:W-:-:S02]  /*9ad0*/  IMAD.U32 R21, R13, 0x10000, RZ ;  /* 0x000100000d157824 */ /* 0x000fc400078e00ff */
[----:B------:R-:W-:Y:S01]  /*9ae0*/  FMUL.FTZ R35, R24, R43 ;  /* 0x0000002b18237220 */ /* 0x000fe20000410000 */
[----:B------:R-:W-:Y:S02]  /*9af0*/  IMAD.U32 R20, R40, 0x10000, RZ ;  /* 0x0001000028147824 */ /* 0x000fe400078e00ff */
[-C--:B------:R-:W-:Y:S01]  /*9b00*/  FMUL.FTZ R45, R24, R37.reuse ;  /* 0x00000025182d7220 */ /* 0x080fe20000410000 */
[----:B------:R-:W-:Y:S01]  /*9b10*/  FMUL.FTZ R52, R31, R30 ;  /* 0x0000001e1f347220 */ /* 0x000fe20000410000 */
[----:B------:R-:W-:Y:S02]  /*9b20*/  IMAD.U32 R24, R47, 0x10000, RZ ;  /* 0x000100002f187824 */ /* 0x000fe400078e00ff */
[C---:B------:R-:W-:Y:S01]  /*9b30*/  FFMA.FTZ R48, R12.reuse, R37, -R35 ;  /* 0x000000250c307223 */ /* 0x040fe20000010823 */
[-C--:B------:R-:W-:Y:S01]  /*9b40*/  FMUL.FTZ R31, R31, R20.reuse ;  /* 0x000000141f1f7220 */ /* 0x080fe20000410000 */
[----:B------:R-:W-:Y:S01]  /*9b50*/  FFMA.FTZ R50, R12, R43, R45 ;  /* 0x0000002b0c327223 */ /* 0x000fe2000001002d */
[----:B------:R-:W-:Y:S01]  /*9b60*/  FFMA.FTZ R52, R21, R20, -R52 ;  /* 0x0000001415347223 */ /* 0x000fe20000010834 */
[----:B------:R-:W-:Y:S01]  /*9b70*/  IMAD.U32 R29, R15, 0x10000, RZ ;  /* 0x000100000f1d7824 */ /* 0x000fe200078e00ff */
[----:B------:R-:W-:Y:S01]  /*9b80*/  LOP3.LUT R25, R25, 0xffff0000, RZ, 0xc0, !PT ;  /* 0xffff000019197812 */ /* 0x000fe200078ec0ff */
[----:B------:R-:W-:-:S02]  /*9b90*/  IMAD.U32 R12, R42, 0x10000, RZ ;  /* 0x000100002a0c7824 */ /* 0x000fc400078e00ff */
[----:B------:R-:W-:Y:S01]  /*9ba0*/  FMUL.FTZ R20, R33, R24 ;  /* 0x0000001821147220 */ /* 0x000fe20000410000 */
        /* <DEDUP_REMOVED lines=8> */
[----:B------:R-:W-:Y:S02]  /*9c30*/  IMAD.U32 R32, R26, 0x10000, RZ ;  /* 0x000100001a207824 */ /* 0x000fe400078e00ff */
[----:B------:R-:W-:Y:S01]  /*9c40*/  FFMA.FTZ R54, R29, R24, R54 ;  /* 0x000000181d367223 */ /* 0x000fe20000010036 */
        /* <DEDUP_REMOVED lines=15> */
[----:B------:R-:W-:Y:S01]  /*9d40*/  FMUL.FTZ R24, R27, R12 ;  /* 0x0000000c1b187220 */ /* 0x000fe20000410000 */
[----:B------:R-:W-:Y:S01]  /*9d50*/  LOP3.LUT R14, R14, 0xffff0000, RZ, 0xc0, !PT ;  /* 0xffff00000e0e7812 */ /* 0x000fe200078ec0ff */
[----:B------:R-:W-:Y:S01]  /*9d60*/  FMUL.FTZ R26, R26, R41 ;  /* 0x000000291a1a7220 */ /* 0x000fe20000410000 */
[----:B------:R-:W-:Y:S01]  /*9d70*/  LOP3.LUT R15, R15, 0xffff0000, RZ, 0xc0, !PT ;  /* 0xffff00000f0f7812 */ /* 0x000fe200078ec0ff */
[-C--:B------:R-:W-:Y:S01]  /*9d80*/  FMUL.FTZ R27, R27, R42.reuse ;  /* 0x0000002a1b1b7220 */ /* 0x080fe20000410000 */
        /* <DEDUP_REMOVED lines=15> */
.L_x_15295:
[----:B------:R-:W-:Y:S05]  /*9e80*/  BSYNC B1 ;  /* 0x0000000000017941 */ /* 0x000fea0003800000 */
.L_x_15294:
[----:B------:R-:W-:Y:S01]  /*9e90*/  PRMT R20, R36, 0x5410, R3 ;  /* 0x0000541024147816 */ /* 0x000fe20000000003 */
[----:B------:R-:W-:Y:S06]  /*9ea0*/  @P0 BRA `(.L_x_15286) ;  /* 0x0000000400a80947 */ /* 0x000fec0003800000 */
[----:B-1----:R-:W2:Y:S01]  /*9eb0*/  LDL R12, [R1+0xc0] ;  /* 0x0000c000010c7983 */ /* 0x002ea20000100800 */
[C---:B0-----:R-:W-:Y:S02]  /*9ec0*/  VIADD R13, R202.reuse, 0x40 ;  /* 0x00000040ca0d7836 */ /* 0x041fe40000000000 */
        /* <DEDUP_REMOVED lines=13> */
[----:B------:R-:W-:Y:S02]  /*9fa0*/  SHF.R.U32.HI R34, RZ, 0x10, R5 ;  /* 0x00000010ff227819 */ /* 0x000fe40000011605 */
[----:B------:R-:W-:-:S02]  /*9fb0*/  PRMT R28, R57, 0x5432, R28 ;  /* 0x00005432391c7816 */ /* 0x000fc4000000001c */
[--C-:B------:R-:W-:Y:S02]  /*9fc0*/  SHF.R.U64 R30, R10, 0x10, R11.reuse ;  /* 0x000000100a1e7819 */ /* 0x100fe4000000120b */
[----:B------:R-:W-:Y:S02]  /*9fd0*/  SHF.R.U32.HI R31, RZ, 0x10, R11 ;  /* 0x00000010ff1f7819 */ /* 0x000fe4000001160b */
[----:B------:R-:W-:Y:S01]  /*9fe0*/  SHF.R.U64 R35, R6, 0x10, R7 ;  /* 0x0000001006237819 */ /* 0x000fe20000001207 */
[----:B------:R-:W-:Y:S01]  /*9ff0*/  IMAD.U32 R33, R32, 0x10000, RZ ;  /* 0x0001000020217824 */ /* 0x000fe200078e00ff */
[----:B------:R-:W-:Y:S02]  /*a000*/  SHF.R.U32.HI R29, RZ, 0x10, R9 ;  /* 0x00000010ff1d7819 */ /* 0x000fe40000011609 */
[----:B------:R-:W-:Y:S02]  /*a010*/  SHF.R.U32.HI R36, RZ, 0x10, R7 ;  /* 0x00000010ff247819 */ /* 0x000fe40000011607 */
[----:B------:R-:W-:-:S02]  /*a020*/  PRMT R34, R56, 0x5432, R34 ;  /* 0x0000543238227816 */ /* 0x000fc40000000022 */
[C---:B------:R-:W-:Y:S02]  /*a030*/  PRMT R30, R20.reuse, 0x5432, R30 ;  /* 0x00005432141e7816 */ /* 0x040fe4000000001e */
[----:B------:R-:W-:Y:S02]  /*a040*/  PRMT R31, R20, 0x5410, R31 ;  /* 0x00005410141f7816 */ /* 0x000fe4000000001f */
[----:B------:R-:W-:Y:S02]  /*a050*/  PRMT R29, R55, 0x5410, R29 ;  /* 0x00005410371d7816 */ /* 0x000fe4000000001d */
[----:B------:R-:W-:-:S04]  /*a060*/  PRMT R36, R53, 0x5432, R36 ;  /* 0x0000543235247816 */ /* 0x000fc80000000024 */
[----:B------:R-:W-:Y:S02]  /*a070*/  SHF.L.U32 R38, R36, 0x10, RZ ;  /* 0x0000001024267819 */ /* 0x000fe400000006ff */
[----:B------:R-:W-:Y:S02]  /*a080*/  LOP3.LUT R32, R32, 0xffff0000, RZ, 0xc0, !PT ;  /* 0xffff000020207812 */ /* 0x000fe400078ec0ff */
[----:B------:R-:W-:Y:S01]  /*a090*/  PRMT R35, R53, 0x5410, R35 ;  /* 0x0000541035237816 */ /* 0x000fe20000000023 */
[----:B--2---:R-:W-:-:S04]  /*a0a0*/  IMAD.IADD R3, R12, 0x1, R3 ;  /* 0x000000010c037824 */ /* 0x004fc800078e0203 */
[----:B------:R-:W-:Y:S01]  /*a0b0*/  IMAD R3, R3, 0x2, R22 ;  /* 0x0000000203037824 */ /* 0x000fe200078e0216 */
[----:B---3--:R-:W0:Y:S04]  /*a0c0*/  LDS.128 R12, [R40+0x18400] ;  /* 0x01840000280c7984 */ /* 0x008e280000000c00 */
[----:B------:R-:W1:Y:S01]  /*a0d0*/  LDS.128 R24, [R3+0x18400] ;  /* 0x0184000003187984 */ /* 0x000e620000000c00 */
        /* <DEDUP_REMOVED lines=12> */
[----:B------:R-:W-:Y:S01]  /*a1a0*/  IMAD.U32 R9, R15, 0x10000, RZ ;  /* 0x000100000f097824 */ /* 0x000fe200078e00ff */
[C---:B------:R-:W-:Y:S01]  /*a1b0*/  LOP3.LUT R20, R26.reuse, 0xffff0000, RZ, 0xc0, !PT ;  /* 0xffff00001a147812 */ /* 0x040fe200078ec0ff */
[----:B------:R-:W-:-:S02]  /*a1c0*/  IMAD.U32 R15, R26, 0x10000, RZ ;  /* 0x000100001a0f7824 */ /* 0x000fc400078e00ff */
[----:B------:R-:W-:Y:S01]  /*a1d0*/  FMUL.FTZ R37, R10, R33 ;  /* 0x000000210a257220 */ /* 0x000fe20000410000 */
[C---:B------:R-:W-:Y:S01]  /*a1e0*/  IMAD.U32 R21, R27.reuse, 0x10000, RZ ;  /* 0x000100001b157824 */ /* 0x040fe200078e00ff */
[----:B------:R-:W-:Y:S01]  /*a1f0*/  LOP3.LUT R26, R27, 0xffff0000, RZ, 0xc0, !PT ;  /* 0xffff00001b1a7812 */ /* 0x000fe200078ec0ff */
[----:B------:R-:W-:Y:S02]  /*a200*/  IMAD.U32 R27, R34, 0x10000, RZ ;  /* 0x00010000221b7824 */ /* 0x000fe400078e00ff */
[-C--:B------:R-:W-:Y:S01]  /*a210*/  FMUL.FTZ R39, R10, R25.reuse ;  /* 0x000000190a277220 */ /* 0x080fe20000410000 */
[C---:B------:R-:W-:Y:S01]  /*a220*/  FFMA.FTZ R37, R4.reuse, R25, -R37 ;  /* 0x0000001904257223 */ /* 0x040fe20000010825 */
[----:B------:R-:W-:Y:S02]  /*a230*/  IMAD.U32 R10, R29, 0x10000, RZ ;  /* 0x000100001d0a7824 */ /* 0x000fe400078e00ff */
[----:B------:R-:W-:Y:S01]  /*a240*/  FMUL.FTZ R25, R13, R27 ;  /* 0x0000001b0d197220 */ /* 0x000fe20000410000 */
[----:B------:R-:W-:Y:S01]  /*a250*/  FFMA.FTZ R39, R4, R33, R39 ;  /* 0x0000002104277223 */ /* 0x000fe20000010027 */
[----:B------:R-:W-:-:S02]  /*a260*/  IMAD.U32 R4, R31, 0x10000, RZ ;  /* 0x000100001f047824 */ /* 0x000fc400078e00ff */
[-C--:B------:R-:W-:Y:S01]  /*a270*/  FMUL.FTZ R13, R13, R10.reuse ;  /* 0x0000000a0d0d7220 */ /* 0x080fe20000410000 */
[----:B------:R-:W-:Y:S01]  /*a280*/  FFMA.FTZ R25, R6, R10, -R25 ;  /* 0x0000000a06197223 */ /* 0x000fe20000010819 */
[C---:B------:R-:W-:Y:S01]  /*a290*/  FMUL.FTZ R10, R21.reuse, R38 ;  /* 0x00000026150a7220 */ /* 0x040fe20000410000 */
[-C--:B------:R-:W-:Y:S01]  /*a2a0*/  FMUL.FTZ R33, R21, R4.reuse ;  /* 0x0000000415217220 */ /* 0x080fe20000410000 */
[----:B------:R-:W-:Y:S02]  /*a2b0*/  LOP3.LUT R28, R28, 0xffff0000, RZ, 0xc0, !PT ;  /* 0xffff00001c1c7812 */ /* 0x000fe400078ec0ff */
[C---:B------:R-:W-:Y:S01]  /*a2c0*/  FFMA.FTZ R21, R9.reuse, R4, -R10 ;  /* 0x0000000409157223 */ /* 0x040fe2000001080a */
[----:B------:R-:W-:Y:S01]  /*a2d0*/  FFMA.FTZ R33, R9, R38, R33 ;  /* 0x0000002609217223 */ /* 0x000fe20000010021 */
[----:B------:R-:W-:Y:S01]  /*a2e0*/  LOP3.LUT R29, R29, 0xffff0000, RZ, 0xc0, !PT ;  /* 0xffff00001d1d7812 */ /* 0x000fe200078ec0ff */
[C---:B------:R-:W-:Y:S01]  /*a2f0*/  FMUL.FTZ R4, R11.reuse, R32 ;  /* 0x000000200b047220 */ /* 0x040fe20000410000 */
[----:B------:R-:W-:Y:S01]  /*a300*/  LOP3.LUT R9, R34, 0xffff0000, RZ, 0xc0, !PT ;  /* 0xffff000022097812 */ /* 0x000fe200078ec0ff */
[-C--:B------:R-:W-:Y:S01]  /*a310*/  FMUL.FTZ R10, R11, R28.reuse ;  /* 0x0000001c0b0a7220 */ /* 0x080fe20000410000 */
[----:B------:R-:W-:Y:S01]  /*a320*/  FFMA.FTZ R13, R6, R27, R13 ;  /* 0x0000001b060d7223 */ /* 0x000fe2000001000d */
[----:B------:R-:W-:Y:S01]  /*a330*/  FFMA.FTZ R28, R5, R28, -R4 ;  /* 0x0000001c051c7223 */ /* 0x000fe20000010804 */
[C---:B------:R-:W-:Y:S01]  /*a340*/  FMUL.FTZ R34, R24.reuse, R29 ;  /* 0x0000001d18227220 */ /* 0x040fe20000410000 */
[----:B------:R-:W-:Y:S01]  /*a350*/  FMUL.FTZ R11, R24, R9 ;  /* 0x00000009180b7220 */ /* 0x000fe20000410000 */
[----:B------:R-:W-:-:S02]  /*a360*/  IMAD.U32 R6, R35, 0x10000, RZ ;  /* 0x0001000023067824 */ /* 0x000fc400078e00ff */
[----:B------:R-:W-:Y:S02]  /*a370*/  IMAD.U32 R4, R30, 0x10000, RZ ;  /* 0x000100001e047824 */ /* 0x000fe400078e00ff */
[----:B------:R-:W-:Y:S01]  /*a380*/  FFMA.FTZ R10, R5, R32, R10 ;  /* 0x00000020050a7223 */ /* 0x000fe2000001000a */
[C---:B------:R-:W-:Y:S01]  /*a390*/  FFMA.FTZ R24, R12.reuse, R29, -R11 ;  /* 0x0000001d0c187223 */ /* 0x040fe2000001080b */
[----:B------:R-:W-:Y:S01]  /*a3a0*/  FFMA.FTZ R34, R12, R9, R34 ;  /* 0x000000090c227223 */ /* 0x000fe20000010022 */
[C---:B------:R-:W-:Y:S01]  /*a3b0*/  FMUL.FTZ R32, R15.reuse, R6 ;  /* 0x000000060f207220 */ /* 0x040fe20000410000 */
[-C--:B------:R-:W-:Y:S01]  /*a3c0*/  FMUL.FTZ R12, R15, R4.reuse ;  /* 0x000000040f0c7220 */ /* 0x080fe20000410000 */
[----:B------:R-:W-:Y:S02]  /*a3d0*/  LOP3.LUT R35, R35, 0xffff0000, RZ, 0xc0, !PT ;  /* 0xffff000023237812 */ /* 0x000fe400078ec0ff */
[----:B------:R-:W-:Y:S02]  /*a3e0*/  LOP3.LUT R5, R30, 0xffff0000, RZ, 0xc0, !PT ;  /* 0xffff00001e057812 */ /* 0x000fe400078ec0ff */
        /* <DEDUP_REMOVED lines=22> */
.L_x_15286:
[----:B------:R-:W-:Y:S05]  /*a550*/  BSYNC B0 ;  /* 0x0000000000007941 */ /* 0x000fea0003800000 */
.L_x_15272:
        /* <DEDUP_REMOVED lines=8> */
.L_x_15269:
        /* <DEDUP_REMOVED lines=9> */
.L_x_15296:
[----:B------:R-:W-:Y:S01]  /*a670*/  IMAD R14, R18, 0x8, R22 ;  /* 0x00000008120e7824 */ /* 0x000fe200078e0216 */
[----:B------:R-:W-:-:S04]  /*a680*/  SHF.L.U32 R9, R204, 0x1f, RZ ;  /* 0x0000001fcc097819 */ /* 0x000fc800000006ff */
[----:B------:R1:W2:Y:S01]  /*a690*/  SYNCS.PHASECHK.TRANS64.TRYWAIT P1, [R14+URZ+0x32430], R9 ;  /* 0x032430090e0075a7 */ /* 0x0002a2000802017f */
[----:B------:R-:W-:Y:S05]  /*a6a0*/  @!P0 BRA `(.L_x_15297) ;  /* 0x0000000000048947 */ /* 0x000fea0003800000 */
[----:B------:R-:W-:Y:S01]  /*a6b0*/  BPT.TRAP 0x1 ;  /* 0x000000040000795c */ /* 0x000fe20000300000 */
.L_x_15297:
[----:B------:R-:W-:-:S05]  /*a6c0*/  VIADD R3, R22, 0x1c400 ;  /* 0x0001c40016037836 */ /* 0x000fca0000000000 */
[----:B------:R-:W-:-:S04]  /*a6d0*/  SHF.R.U32.HI R3, RZ, 0x4, R3 ;  /* 0x00000004ff037819 */ /* 0x000fc80000011603 */
[----:B------:R-:W-:-:S04]  /*a6e0*/  LOP3.LUT R3, R3, 0x3fff, RZ, 0xc0, !PT ;  /* 0x00003fff03037812 */ /* 0x000fc800078ec0ff */
[----:B------:R-:W-:-:S05]  /*a6f0*/  LOP3.LUT R3, R3, 0x10000, RZ, 0xfc, !PT ;  /* 0x0001000003037812 */ /* 0x000fca00078efcff */
[----:B------:R3:W-:Y:S01]  /*a700*/  STL [R1+0x88], R3 ;  /* 0x0000880301007387 */ /* 0x0007e20000100800 */
[----:B--2---:R-:W-:Y:S05]  /*a710*/  @P1 BRA `(.L_x_15298) ;  /* 0x0000000000081947 */ /* 0x004fea0003800000 */
[----:B------:R-:W2:Y:S02]  /*a720*/  SYNCS.PHASECHK.TRANS64.TRYWAIT P1, [R14+URZ+0x32430], R9 ;  /* 0x032430090e0075a7 */ /* 0x000ea4000802017f */
[----:B--2---:R-:W-:Y:S05]  /*a730*/  @!P1 BRA `(.L_x_15299) ;  /* 0x00000190001c9947 */ /* 0x004fea0003800000 */
.L_x_15298:
[----:B---3--:R-:W3:Y:S01]  /*a740*/  LDL R3, [R1+0x88] ;  /* 0x0000880001037983 */ /* 0x008ee20000100800 */
[----:B------:R-:W-:Y:S01]  /*a750*/  IMAD.MOV.U32 R5, RZ, RZ, 0x40000040 ;  /* 0x40000040ff057424 */ /* 0x000fe200078e00ff */
[----:B------:R-:W-:Y:S05]  /*a760*/  WARPSYNC.ALL ;  /* 0x0000000000007948 */ /* 0x000fea0003800000 */
[C---:B------:R-:W-:Y:S01]  /*a770*/  R2UR UR4, R212.reuse ;  /* 0x00000000d40472ca */ /* 0x040fe200000e0000 */
[----:B0-----:R-:W-:Y:S01]  /*a780*/  WARPGROUP.ARRIVE ;  /* 0x00000000000079c5 */ /* 0x001fe20000000000 */
[----:B------:R-:W-:Y:S01]  /*a790*/  R2UR UR5, R213 ;  /* 0x00000000d50572ca */ /* 0x000fe200000e0000 */
[----:B------:R-:W-:Y:S01]  /*a7a0*/  VIADD R20, R212, 0x2 ;  /* 0x00000002d4147836 */ /* 0x000fe20000000000 */
[----:B------:R-:W-:Y:S01]  /*a7b0*/  R2UR UR7, R5 ;  /* 0x00000000050772ca */ /* 0x000fe200000e0000 */
[----:B------:R-:W-:Y:S01]  /*a7c0*/  IMAD.MOV.U32 R21, RZ, RZ, 0x40000040 ;  /* 0x40000040ff157424 */ /* 0x000fe200078e00ff */
[----:B------:R-:W-:Y:S01]  /*a7d0*/  BSSY B0, `(.L_x_15300) ;  /* 0x000002a000007945 */ /* 0x000fe20003800000 */
[----:B------:R-:W-:-:S02]  /*a7e0*/  IMAD.MOV.U32 R7, RZ, RZ, 0x40000040 ;  /* 0x40000040ff077424 */ /* 0x000fc400078e00ff */
[C---:B------:R-:W-:Y:S01]  /*a7f0*/  VIADD R12, R212.reuse, 0x4 ;  /* 0x00000004d40c7836 */ /* 0x040fe20000000000 */
[----:B------:R0:W-:Y:S01]  /*a800*/  STL.64 [R1+0x80], R20 ;  /* 0x0000801401007387 */ /* 0x0001e20000100a00 */
[----:B------:R-:W-:Y:S02]  /*a810*/  IMAD.MOV.U32 R13, RZ, RZ, 0x40000040 ;  /* 0x40000040ff0d7424 */ /* 0x000fe400078e00ff */
[----:B------:R-:W-:Y:S02]  /*a820*/  VIADD R10, R212, 0x6 ;  /* 0x00000006d40a7836 */ /* 0x000fe40000000000 */
[----:B------:R-:W-:Y:S01]  /*a830*/  IMAD.MOV.U32 R11, RZ, RZ, 0x40000040 ;  /* 0x40000040ff0b7424 */ /* 0x000fe200078e00ff */
[----:B------:R0:W-:Y:S01]  /*a840*/  STL.64 [R1+0x78], R12 ;  /* 0x0000780c01007387 */ /* 0x0001e20000100a00 */
[----:B------:R-:W-:-:S03]  /*a850*/  IMAD.MOV.U32 R5, RZ, RZ, 0x40000040 ;  /* 0x40000040ff057424 */ /* 0x000fc600078e00ff */
[----:B------:R0:W-:Y:S01]  /*a860*/  STL.64 [R1+0x70], R10 ;  /* 0x0000700a01007387 */ /* 0x0001e20000100a00 */
[----:B---3--:R-:W-:Y:S01]  /*a870*/  IMAD R4, R18, 0x300, R3 ;  /* 0x0000030012047824 */ /* 0x008fe200078e0203 */
[----:B------:R-:W-:-:S03]  /*a880*/  SHF.L.U32 R3, R0, 0x1f, RZ ;  /* 0x0000001f00037819 */ /* 0x000fc600000006ff */
        /* <DEDUP_REMOVED lines=28> */
[----:B------:R-:W3:Y:S02]  /*aa50*/  SYNCS.PHASECHK.TRANS64.TRYWAIT P1, [R22+URZ+0x32410], R3 ;  /* 0x03241003160075a7 */ /* 0x000ee4000802017f */
[----:B0--3--:R-:W-:Y:S05]  /*aa60*/  @!P1 BRA `(.L_x_15301) ;  /* 0x0000018c00649947 */ /* 0x009fea0003800000 */
.L_x_15550:
[----:B------:R-:W-:Y:S05]  /*aa70*/  BSYNC B0 ;  /* 0x0000000000007941 */ /* 0x000fea0003800000 */
.L_x_15300:
[----:B------:R-:W-:Y:S05]  /*aa80*/  @!P0 BRA `(.L_x_15302) ;  /* 0x0000000000048947 */ /* 0x000fea0003800000 */
[----:B------:R-:W-:Y:S01]  /*aa90*/  BPT.TRAP 0x1 ;  /* 0x000000040000795c */ /* 0x000fe20000300000 */
.L_x_15302:
[----:B------:R3:W4:Y:S01]  /*aaa0*/  SYNCS.PHASECHK.TRANS64.TRYWAIT P1, [R14+URZ+0x32450], R9 ;  /* 0x032450090e0075a7 */ /* 0x000722000802017f */
[----:B------:R-:W-:Y:S05]  /*aab0*/  @!P0 BRA `(.L_x_15303) ;  /* 0x0000000000048947 */ /* 0x000fea0003800000 */
[----:B------:R-:W-:Y:S01]  /*aac0*/  BPT.TRAP 0x1 ;  /* 0x000000040000795c */ /* 0x000fe20000300000 */
.L_x_15303:
[----:B----4-:R-:W-:Y:S05]  /*aad0*/  @P1 BRA `(.L_x_15304) ;  /* 0x0000000000081947 */ /* 0x010fea0003800000 */
[----:B------:R-:W4:Y:S02]  /*aae0*/  SYNCS.PHASECHK.TRANS64.TRYWAIT P1, [R14+URZ+0x32450], R9 ;  /* 0x032450090e0075a7 */ /* 0x000f24000802017f */
[----:B----4-:R-:W-:Y:S05]  /*aaf0*/  @!P1 BRA `(.L_x_15305) ;  /* 0x0000018c00549947 */ /* 0x010fea0003800000 */
.L_x_15304:
[----:B------:R-:W-:Y:S05]  /*ab00*/  WARPSYNC.ALL ;  /* 0x0000000000007948 */ /* 0x000fea0003800000 */
[----:B------:R-:W-:Y:S01]  /*ab10*/  R2UR UR39, R22 ;  /* 0x00000000162772ca */ /* 0x000fe200000e0000 */
[----:B------:R-:W-:Y:S01]  /*ab20*/  IMAD.MOV.U32 R7, RZ, RZ, 0xc00 ;  /* 0x00000c00ff077424 */ /* 0x000fe200078e00ff */
[----:B------:R-:W-:Y:S01]  /*ab30*/  LOP3.LUT R4, R72, 0x10000, RZ, 0xfc, !PT ;  /* 0x0001000048047812 */ /* 0x000fe200078efcff */
[----:B------:R-:W-:Y:S01]  /*ab40*/  IMAD.MOV.U32 R5, RZ, RZ, 0x40000040 ;  /* 0x40000040ff057424 */ /* 0x000fe200078e00ff */
[----:B------:R-:W-:Y:S01]  /*ab50*/  WARPGROUP.ARRIVE ;  /* 0x00000000000079c5 */ /* 0x000fe20000000000 */
[----:B------:R-:W-:Y:S01]  /*ab60*/  IMAD.MOV.U32 R85, RZ, RZ, 0x40000040 ;  /* 0x40000040ff557424 */ /* 0x000fe200078e00ff */
[C---:B------:R-:W-:Y:S01]  /*ab70*/  R2UR UR4, R4.reuse ;  /* 0x00000000040472ca */ /* 0x040fe200000e0000 */
[C---:B------:R-:W-:Y:S01]  /*ab80*/  VIADD R84, R4.reuse, 0x2 ;  /* 0x0000000204547836 */ /* 0x040fe20000000000 */
[----:B------:R-:W-:Y:S01]  /*ab90*/  R2UR UR5, R5 ;  /* 0x00000000050572ca */ /* 0x000fe200000e0000 */
[----:B-1234-:R-:W-:Y:S01]  /*aba0*/  IMAD.MOV.U32 R9, RZ, RZ, 0x40000040 ;  /* 0x40000040ff097424 */ /* 0x01efe200078e00ff */
[----:B------:R-:W-:Y:S01]  /*abb0*/  MOV R83, 0x40000040 ;  /* 0x4000004000537802 */ /* 0x000fe20000000f00 */
[C---:B------:R-:W-:Y:S01]  /*abc0*/  VIADD R82, R4.reuse, 0x4 ;  /* 0x0000000404527836 */ /* 0x040fe20000000000 */
[C---:B------:R-:W-:Y:S01]  /*abd0*/  IADD3 R216, R4.reuse, 0x804, RZ ;  /* 0x0000080404d87810 */ /* 0x040fe20007ffe0ff */
[----:B------:R-:W-:Y:S01]  /*abe0*/  UIADD3 UR39, UR39, 0x400, URZ ;  /* 0x0000040027277890 */ /* 0x000fe2000fffe03f */
[C---:B------:R-:W-:Y:S01]  /*abf0*/  VIADD R80, R4.reuse, 0x6 ;  /* 0x0000000604507836 */ /* 0x040fe20000000000 */
[----:B------:R-:W1:Y:S01]  /*ac00*/  S2R R0, SR_TID.X ;  /* 0x0000000000007919 */ /* 0x000e620000002100 */
[----:B------:R-:W-:Y:S01]  /*ac10*/  IMAD.MOV.U32 R81, RZ, RZ, 0x40000040 ;  /* 0x40000040ff517424 */ /* 0x000fe200078e00ff */
[----:B------:R-:W-:Y:S01]  /*ac20*/  USHF.R.U32.HI UR39, URZ, 0x4, UR39 ;  /* 0x000000043f277899 */ /* 0x000fe20008011627 */
[C---:B------:R-:W-:Y:S01]  /*ac30*/  VIADD R78, R4.reuse, 0x400 ;  /* 0x00000400044e7836 */ /* 0x040fe20000000000 */
[----:B------:R2:W-:Y:S01]  /*ac40*/  STL.64 [R1+0x68], R84 ;  /* 0x0000685401007387 */ /* 0x0005e20000100a00 */
[----:B------:R-:W-:Y:S01]  /*ac50*/  IMAD.MOV.U32 R79, RZ, RZ, 0x40000040 ;  /* 0x40000040ff4f7424 */ /* 0x000fe200078e00ff */
[----:B------:R-:W-:Y:S01]  /*ac60*/  ULOP3.LUT UR39, UR39, 0x3fff, URZ, 0xc0, !UPT ;  /* 0x00003fff27277892 */ /* 0x000fe2000f8ec03f */
[C---:B------:R-:W-:Y:S01]  /*ac70*/  VIADD R76, R4.reuse, 0x402 ;  /* 0x00000402044c7836 */ /* 0x040fe20000000000 */
[----:B------:R2:W-:Y:S01]  /*ac80*/  STL.64 [R1+0x60], R82 ;  /* 0x0000605201007387 */ /* 0x0005e20000100a00 */
[----:B------:R-:W-:Y:S01]  /*ac90*/  IMAD.MOV.U32 R77, RZ, RZ, 0x40000040 ;  /* 0x40000040ff4d7424 */ /* 0x000fe200078e00ff */
[----:B------:R-:W-:Y:S01]  /*aca0*/  ULOP3.LUT UR38, UR39, 0x10000, URZ, 0xfc, !UPT ;  /* 0x0001000027267892 */ /* 0x000fe2000f8efc3f */
[----:B------:R-:W-:Y:S01]  /*acb0*/  VIADD R74, R4, 0x404 ;  /* 0x00000404044a7836 */ /* 0x000fe20000000000 */
[----:B------:R2:W-:Y:S01]  /*acc0*/  STL.64 [R1+0x58], R80 ;  /* 0x0000585001007387 */ /* 0x0005e20000100a00 */
[----:B------:R-:W-:-:S02]  /*acd0*/  IMAD.MOV.U32 R75, RZ, RZ, 0x40000040 ;  /* 0x40000040ff4b7424 */ /* 0x000fc400078e00ff */
[----:B------:R-:W-:Y:S01]  /*ace0*/  VIADD R72, R4, 0x406 ;  /* 0x0000040604487836 */ /* 0x000fe20000000000 */
[----:B------:R2:W-:Y:S01]  /*acf0*/  STL.64 [R1+0x50], R78 ;  /* 0x0000504e01007387 */ /* 0x0005e20000100a00 */
[----:B------:R-:W-:Y:S02]  /*ad00*/  IMAD R6, R18, R7, UR38 ;  /* 0x0000002612067e24 */ /* 0x000fe4000f8e0207 */
[----:B------:R-:W-:Y:S01]  /*ad10*/  IMAD.MOV.U32 R7, RZ, RZ, 0x40000040 ;  /* 0x40000040ff077424 */ /* 0x000fe200078e00ff */
[----:B------:R2:W-:Y:S01]  /*ad20*/  STL.64 [R1+0x48], R76 ;  /* 0x0000484c01007387 */ /* 0x0005e20000100a00 */
[C---:B------:R-:W-:Y:S01]  /*ad30*/  VIADD R8, R6.reuse, 0x2 ;  /* 0x0000000206087836 */ /* 0x040fe20000000000 */
[----:B------:R-:W-:Y:S01]  /*ad40*/  R2UR UR6, R6 ;  /* 0x00000000060672ca */ /* 0x000fe200000e0000 */
[----:B------:R-:W-:Y:S01]  /*ad50*/  IMAD.MOV.U32 R73, RZ, RZ, 0x40000040 ;  /* 0x40000040ff497424 */ /* 0x000fe200078e00ff */
[----:B------:R-:W-:Y:S01]  /*ad60*/  R2UR UR7, R7 ;  /* 0x00000000070772ca */ /* 0x000fe200000e0000 */
[----:B------:R-:W-:Y:S01]  /*ad70*/  VIADD R220, R4, 0x800 ;  /* 0x0000080004dc7836 */ /* 0x000fe20000000000 */
[----:B------:R2:W-:Y:S01]  /*ad80*/  STL.64 [R1+0x40], R74 ;  /* 0x0000404a01007387 */ /* 0x0005e20000100a00 */
[----:B------:R-:W-:-:S02]  /*ad90*/  IMAD.MOV.U32 R221, RZ, RZ, 0x40000040 ;  /* 0x40000040ffdd7424 */ /* 0x000fc400078e00ff */
[C---:B------:R-:W-:Y:S01]  /*ada0*/  VIADD R218, R4.reuse, 0x802 ;  /* 0x0000080204da7836 */ /* 0x040fe20000000000 */
[----:B------:R2:W-:Y:S01]  /*adb0*/  STL.64 [R1+0x18], R72 ;  /* 0x0000184801007387 */ /* 0x0005e20000100a00 */
[----:B------:R-:W-:Y:S01]  /*adc0*/  IMAD.MOV.U32 R219, RZ, RZ, 0x40000040 ;  /* 0x40000040ffdb7424 */ /* 0x000fe200078e00ff */
[----:B-1----:R-:W-:Y:S01]  /*add0*/  SHF.R.U32.HI R0, RZ, 0x7, R0 ;  /* 0x00000007ff007819 */ /* 0x002fe20000011600 */
[----:B------:R-:W-:Y:S02]  /*ade0*/  IMAD.MOV.U32 R217, RZ, RZ, 0x40000040 ;  /* 0x40000040ffd97424 */ /* 0x000fe400078e00ff */
[----:B------:R-:W-:Y:S02]  /*adf0*/  VIADD R214, R4, 0x806 ;  /* 0x0000080604d67836 */ /* 0x000fe40000000000 */
[----:B------:R-:W-:Y:S01]  /*ae00*/  HGMMA.64x96x16.F32.BF16 R24, gdesc[UR4], R24, gsb0 ;  /* 0x01600000041879f0 */ /* 0x000fe20008001818 */
[----:B------:R-:W-:Y:S01]  /*ae10*/  R2UR UR4, R84 ;  /* 0x00000000540472ca */ /* 0x000fe200000e0000 */
[----:B------:R-:W-:Y:S01]  /*ae20*/  IMAD.MOV.U32 R215, RZ, RZ, 0x40000040 ;  /* 0x40000040ffd77424 */ /* 0x000fe200078e00ff */
[----:B------:R-:W-:Y:S01]  /*ae30*/  R2UR UR5, R85 ;  /* 0x00000000550572ca */ /* 0x000fe200000e0000 */
[----:B------:R-:W-:Y:S01]  /*ae40*/  VIADD R12, R4, 0xc00 ;  /* 0x00000c00040c7836 */ /* 0x000fe20000000000 */
[----:B------:R-:W-:Y:S01]  /*ae50*/  R2UR UR6, R8 ;  /* 0x00000000080672ca */ /* 0x000fe200000e0000 */
[----:B------:R-:W-:Y:S01]  /*ae60*/  VIADD R8, R6, 0x4 ;  /* 0x0000000406087836 */ /* 0x000fe20000000000 */
[----:B------:R-:W-:Y:S01]  /*ae70*/  R2UR UR7, R9 ;  /* 0x00000000090772ca */ /* 0x000fe200000e0000 */
[----:B------:R-:W-:-:S02]  /*ae80*/  IMAD.MOV.U32 R9, RZ, RZ, 0x40000040 ;  /* 0x40000040ff097424 */ /* 0x000fc400078e00ff */
[----:B------:R-:W-:Y:S02]  /*ae90*/  IMAD.MOV.U32 R13, RZ, RZ, 0x40000040 ;  /* 0x40000040ff0d7424 */ /* 0x000fe400078e00ff */
[----:B------:R-:W-:Y:S02]  /*aea0*/  VIADD R10, R4, 0xc02 ;  /* 0x00000c02040a7836 */ /* 0x000fe40000000000 */
[----:B------:R-:W-:Y:S02]  /*aeb0*/  IMAD.MOV.U32 R11, RZ, RZ, 0x40000040 ;  /* 0x40000040ff0b7424 */ /* 0x000fe400078e00ff */
[----:B------:R-:W-:Y:S02]  /*aec0*/  VIADD R20, R6, 0x904 ;  /* 0x0000090406147836 */ /* 0x000fe40000000000 */
[----:B------:R-:W-:Y:S02]  /*aed0*/  IMAD.MOV.U32 R21, RZ, RZ, 0x40000040 ;  /* 0x40000040ff157424 */ /* 0x000fe400078e00ff */
[----:B------:R-:W-:Y:S01]  /*aee0*/  IMAD.MOV.U32 R7, RZ, RZ, 0x40000040 ;  /* 0x40000040ff077424 */ /* 0x000fe200078e00ff */
[----:B------:R-:W-:-:S02]  /*aef0*/  WARPGROUP.DEPBAR.LE gsb0, 0x0 ;  /* 0x00008000000079c5 */ /* 0x000fc40000010000 */
        /* <DEDUP_REMOVED lines=110> */
[----:B------:R-:W-:Y:S01]  /*b5e0*/  R2UR UR6, R20 ;  /* 0x00000000140672ca */ /* 0x000fe200000e0000 */
[----:B------:R-:W-:Y:S01]  /*b5f0*/  VIADD R20, R6, 0x906 ;  /* 0x0000090606147836 */ /* 0x000fe20000000000 */
[----:B------:R-:W-:Y:S01]  /*b600*/  R2UR UR7, R21 ;  /* 0x00000000150772ca */ /* 0x000fe200000e0000 */
[----:B------:R-:W-:Y:S01]  /*b610*/  VIADD R6, R4, 0xc06 ;  /* 0x00000c0604067836 */ /* 0x000fe20000000000 */
[----:B------:R-:W-:Y:S01]  /*b620*/  R2UR UR4, R8 ;  /* 0x00000000080472ca */ /* 0x000fe200000e0000 */
[----:B------:R-:W-:Y:S01]  /*b630*/  IMAD.MOV.U32 R21, RZ, RZ, 0x40000040 ;  /* 0x40000040ff157424 */ /* 0x000fe200078e00ff */
        /* <DEDUP_REMOVED lines=11> */
[----:B------:R-:W-:Y:S03]  /*b6f0*/  HGMMA.64x96x16.F32.BF16 R24, gdesc[UR4], R24, gsb0 ;  /* 0x01600000041879f0 */ /* 0x000fe60008001818 */
[----:B------:R-:W-:Y:S02]  /*b700*/  WARPGROUP.DEPBAR.LE gsb0, 0x0 ;  /* 0x00008000000079c5 */ /* 0x000fe40000010000 */
[----:B------:R2:W-:Y:S06]  /*b710*/  BAR.ARV R21, 0x100 ;  /* 0x000400150000751d */ /* 0x0005ec0000002000 */
[----:B------:R-:W-:Y:S05]  /*b720*/  @!P0 BRA `(.L_x_15306) ;  /* 0x0000000000048947 */ /* 0x000fea0003800000 */
[----:B------:R-:W-:Y:S01]  /*b730*/  BPT.TRAP 0x1 ;  /* 0x000000040000795c */ /* 0x000fe20000300000 */
.L_x_15306:
[----:B------:R-:W3:Y:S01]  /*b740*/  LDL R20, [R1+0xc4] ;  /* 0x0000c40001147983 */ /* 0x000ee20000100800 */
[----:B--2---:R-:W1:Y:S01]  /*b750*/  LDC R74, c[0x0][0x448] ;  /* 0x00011200ff4a7b82 */ /* 0x004e620000000800 */
[----:B------:R-:W-:Y:S01]  /*b760*/  ULDC UR4, c[0x0][0xad0] ;  /* 0x0002b40000047ab9 */ /* 0x000fe20000000800 */
[----:B------:R-:W-:Y:S01]  /*b770*/  ULDC UR46, c[0x0][0xa80] ;  /* 0x0002a000002e7ab9 */ /* 0x000fe20000000800 */
[----:B------:R-:W3:Y:S04]  /*b780*/  LDL R180, [R1+0x94] ;  /* 0x0000940001b47983 */ /* 0x000ee80000100800 */
[----:B------:R-:W2:Y:S01]  /*b790*/  LDL R178, [R1+0xb0] ;  /* 0x0000b00001b27983 */ /* 0x000ea20000100800 */
[----:B------:R-:W-:Y:S01]  /*b7a0*/  FMUL.FTZ R73, R35, UR4 ;  /* 0x0000000423497c20 */ /* 0x000fe20008410000 */
[----:B0-----:R-:W-:Y:S01]  /*b7b0*/  FMUL.FTZ R3, R25, UR4 ;  /* 0x0000000419037c20 */ /* 0x001fe20008410000 */
[----:B------:R-:W-:Y:S01]  /*b7c0*/  FMUL.FTZ R25, R26, UR4 ;  /* 0x000000041a197c20 */ /* 0x000fe20008410000 */
[----:B------:R-:W4:Y:S01]  /*b7d0*/  LDL R78, [R1+0xb4] ;  /* 0x0000b400014e7983 */ /* 0x000f220000100800 */
[----:B------:R-:W-:Y:S01]  /*b7e0*/  FMUL.FTZ R26, R31, UR4 ;  /* 0x000000041f1a7c20 */ /* 0x000fe20008410000 */
[----:B------:R-:W-:-:S02]  /*b7f0*/  FMUL.FTZ R31, R33, UR4 ;  /* 0x00000004211f7c20 */ /* 0x000fc40008410000 */
[----:B------:R-:W5:Y:S01]  /*b800*/  LDL R179, [R1+0x8c] ;  /* 0x00008c0001b37983 */ /* 0x000f620000100800 */
[----:B-1----:R-:W-:Y:S01]  /*b810*/  ISETP.NE.AND P5, PT, R74, 0x1, PT ;  /* 0x000000014a00780c */ /* 0x002fe20003fa5270 */
        /* <DEDUP_REMOVED lines=12> */
[----:B------:R-:W1:Y:S07]  /*b8e0*/  @P5 LDC R35, c[0x0][0x44c] ;  /* 0x00011300ff235b82 */ /* 0x000e6e0000000800 */
[----:B------:R-:W0:Y:S01]  /*b8f0*/  MUFU.TANH R28, R28 ;  /* 0x0000001c001c7308 */ /* 0x000e220000002400 */
[----:B------:R-:W0:Y:S07]  /*b900*/  @P5 LDC R37, c[0x0][0x450] ;  /* 0x00011400ff255b82 */ /* 0x000e2e0000000800 */
[----:B------:R-:W5:Y:S01]  /*b910*/  MUFU.TANH R72, R72 ;  /* 0x0000004800487308 */ /* 0x000f620000002400 */
[----:B------:R-:W-:-:S07]  /*b920*/  FMUL.FTZ R39, R49, UR4 ;  /* 0x0000000431277c20 */ /* 0x000fce0008410000 */
[----:B------:R-:W5:Y:S01]  /*b930*/  MUFU.TANH R30, R30 ;  /* 0x0000001e001e7308 */ /* 0x000f620000002400 */
[----:B------:R-:W-:-:S07]  /*b940*/  FMUL.FTZ R34, R40, UR4 ;  /* 0x0000000428227c20 */ /* 0x000fce0008410000 */
[----:B------:R-:W5:Y:S01]  /*b950*/  MUFU.TANH R31, R31 ;  /* 0x0000001f001f7308 */ /* 0x000f620000002400 */
[----:B------:R-:W-:Y:S01]  /*b960*/  FMUL.FTZ R74, R38, UR4 ;  /* 0x00000004264a7c20 */ /* 0x000fe20008410000 */
[----:B------:R-:W-:-:S06]  /*b970*/  FMUL.FTZ R76, R43, UR4 ;  /* 0x000000042b4c7c20 */ /* 0x000fcc0008410000 */
[----:B------:R-:W5:Y:S01]  /*b980*/  MUFU.TANH R32, R32 ;  /* 0x0000002000207308 */ /* 0x000f620000002400 */
[----:B------:R-:W-:-:S07]  /*b990*/  FMUL.FTZ R36, R41, UR4 ;  /* 0x0000000429247c20 */ /* 0x000fce0008410000 */
[----:B------:R-:W5:Y:S01]  /*b9a0*/  MUFU.TANH R33, R33 ;  /* 0x0000002100217308 */ /* 0x000f620000002400 */
[----:B------:R-:W-:-:S07]  /*b9b0*/  FMUL.FTZ R77, R42, UR4 ;  /* 0x000000042a4d7c20 */ /* 0x000fce0008410000 */
[----:B------:R-:W5:Y:S01]  /*b9c0*/  MUFU.TANH R34, R34 ;  /* 0x0000002200227308 */ /* 0x000f620000002400 */
[----:B------:R-:W-:-:S07]  /*b9d0*/  FMUL.FTZ R41, R48, UR4 ;  /* 0x0000000430297c20 */ /* 0x000fce0008410000 */
[----:B------:R-:W5:Y:S01]  /*b9e0*/  MUFU.TANH R36, R36 ;  /* 0x0000002400247308 */ /* 0x000f620000002400 */
[----:B------:R-:W-:-:S07]  /*b9f0*/  FMUL.FTZ R40, R52, UR4 ;  /* 0x0000000434287c20 */ /* 0x000fce0008410000 */
[----:B------:R-:W-:Y:S08]  /*ba00*/  MUFU.TANH R41, R41 ;  /* 0x0000002900297308 */ /* 0x000ff00000002400 */
[----:B------:R-:W-:Y:S08]  /*ba10*/  MUFU.TANH R39, R39 ;  /* 0x0000002700277308 */ /* 0x000ff00000002400 */
[----:B------:R-:W-:Y:S01]  /*ba20*/  MUFU.TANH R40, R40 ;  /* 0x0000002800287308 */ /* 0x000fe20000002400 */
[----:B------:R-:W-:Y:S01]  /*ba30*/  FMUL.FTZ R61, R61, UR4 ;  /* 0x000000043d3d7c20 */ /* 0x000fe20008410000 */
[----:B------:R-:W-:-:S06]  /*ba40*/  FMUL.FTZ R52, R64, UR4 ;  /* 0x0000000440347c20 */ /* 0x000fcc0008410000 */
[----:B------:R-:W-:Y:S01]  /*ba50*/  MUFU.TANH R52, R52 ;  /* 0x0000003400347308 */ /* 0x000fe20000002400 */
[----:B------:R-:W-:Y:S01]  /*ba60*/  FMUL.FTZ R69, R69, UR4 ;  /* 0x0000000445457c20 */ /* 0x000fe20008410000 */
[----:B------:R-:W-:Y:S01]  /*ba70*/  FMUL.FTZ R46, R46, UR4 ;  /* 0x000000042e2e7c20 */ /* 0x000fe20008410000 */
[----:B------:R-:W-:Y:S01]  /*ba80*/  FMUL.FTZ R82, R47, UR4 ;  /* 0x000000042f527c20 */ /* 0x000fe20008410000 */
[----:B------:R-:W-:Y:S01]  /*ba90*/  FMUL.FTZ R83, R50, UR4 ;  /* 0x0000000432537c20 */ /* 0x000fe20008410000 */
[----:B------:R-:W-:-:S03]  /*baa0*/  FMUL.FTZ R80, R51, UR4 ;  /* 0x0000000433507c20 */ /* 0x000fc60008410000 */
[----:B------:R-:W-:Y:S08]  /*bab0*/  MUFU.TANH R25, R25 ;  /* 0x0000001900197308 */ /* 0x000ff00000002400 */
[----:B------:R-:W-:Y:S08]  /*bac0*/  MUFU.TANH R15, R15 ;  /* 0x0000000f000f7308 */ /* 0x000ff00000002400 */
[----:B------:R-:W-:Y:S08]  /*bad0*/  MUFU.TANH R27, R27 ;  /* 0x0000001b001b7308 */ /* 0x000ff00000002400 */
[----:B------:R-:W-:Y:S08]  /*bae0*/  MUFU.TANH R26, R26 ;  /* 0x0000001a001a7308 */ /* 0x000ff00000002400 */
[----:B------:R-:W-:Y:S08]  /*baf0*/  MUFU.TANH R29, R29 ;  /* 0x0000001d001d7308 */ /* 0x000ff00000002400 */
[----:B------:R-:W-:Y:S01]  /*bb00*/  MUFU.TANH R73, R73 ;  /* 0x0000004900497308 */ /* 0x000fe20000002400 */
[----:B---3--:R-:W-:-:S04]  /*bb10*/  IMAD.IADD R20, R20, 0x1, R180 ;  /* 0x0000000114147824 */ /* 0x008fc800078e02b4 */
[----:B-1----:R-:W-:-:S05]  /*bb20*/  @P5 IMAD.HI.U32 R24, R20, R35, RZ ;  /* 0x0000002314185227 */ /* 0x002fca00078e00ff */
[----:B0-----:R-:W-:-:S05]  /*bb30*/  @P5 SHF.R.U32.HI R20, RZ, R37, R24 ;  /* 0x00000025ff145219 */ /* 0x001fca0000011618 */
[----:B------:R-:W0:Y:S01]  /*bb40*/  SHFL.IDX PT, R24, R20, RZ, 0x1c1f ;  /* 0x001c1fff14187589 */ /* 0x000e2200000e0000 */
[----:B--2---:R-:W-:-:S05]  /*bb50*/  IMAD R84, R177, -0x60, R178 ;  /* 0xffffffa0b1547824 */ /* 0x004fca00078e02b2 */
[C-C-:B----4-:R-:W-:Y:S02]  /*bb60*/  IADD3 R85, -R78.reuse, 0x61, R84.reuse ;  /* 0x000000614e557810 */ /* 0x150fe40007ffe154 */
[----:B------:R-:W-:-:S03]  /*bb70*/  IADD3 R84, -R78, 0x60, R84 ;  /* 0x000000604e547810 */ /* 0x000fc60007ffe154 */
[----:B-----5:R-:W-:Y:S02]  /*bb80*/  IMAD.IADD R85, R85, 0x1, -R179 ;  /* 0x0000000155557824 */ /* 0x020fe400078e0ab3 */
[----:B------:R-:W-:Y:S01]  /*bb90*/  FMUL.FTZ R35, R44, UR4 ;  /* 0x000000042c237c20 */ /* 0x000fe20008410000 */
[----:B------:R-:W-:Y:S02]  /*bba0*/  FMUL.FTZ R37, R45, UR4 ;  /* 0x000000042d257c20 */ /* 0x000fe40008410000 */
[----:B0-----:R-:W-:-:S04]  /*bbb0*/  VIADDMNMX R24, R24, R85, R84, PT ;  /* 0x0000005518187246 */ /* 0x001fc80003800154 */
[C---:B------:R-:W-:Y:S02]  /*bbc0*/  ISETP.GT.AND P1, PT, R24.reuse, RZ, PT ;  /* 0x000000ff1800720c */ /* 0x040fe40003f24270 */
[C---:B------:R-:W-:Y:S02]  /*bbd0*/  ISETP.GT.AND P2, PT, R24.reuse, 0x1, PT ;  /* 0x000000011800780c */ /* 0x040fe40003f44270 */
[----:B------:R-:W-:Y:S02]  /*bbe0*/  ISETP.GT.AND P3, PT, R24, 0x8, PT ;  /* 0x000000081800780c */ /* 0x000fe40003f64270 */
[----:B------:R-:W-:Y:S02]  /*bbf0*/  FSEL R49, R0, -INF , P1 ;  /* 0xff80000000317808 */ /* 0x000fe40000800000 */
[----:B------:R-:W-:Y:S02]  /*bc00*/  FSEL R44, R3, -INF , P2 ;  /* 0xff800000032c7808 */ /* 0x000fe40001000000 */
[----:B------:R-:W-:-:S02]  /*bc10*/  FSEL R45, R28, -INF , P3 ;  /* 0xff8000001c2d7808 */ /* 0x000fc40001800000 */
[C---:B------:R-:W-:Y:S02]  /*bc20*/  ISETP.GT.AND P1, PT, R24.reuse, 0x9, PT ;  /* 0x000000091800780c */ /* 0x040fe40003f24270 */
[----:B------:R-:W-:Y:S02]  /*bc30*/  FMNMX.FTZ R28, R49, R44, !PT ;  /* 0x0000002c311c7209 */ /* 0x000fe40007810000 */
[----:B------:R-:W-:Y:S02]  /*bc40*/  ISETP.GT.AND P2, PT, R24, 0x10, PT ;  /* 0x000000101800780c */ /* 0x000fe40003f44270 */
[----:B------:R-:W-:Y:S02]  /*bc50*/  FSEL R43, R72, -INF , P1 ;  /* 0xff800000482b7808 */ /* 0x000fe40000800000 */
[----:B------:R-:W-:Y:S01]  /*bc60*/  FMNMX.FTZ R38, R45, R28, !PT ;  /* 0x0000001c2d267209 */ /* 0x000fe20007810000 */
[----:B------:R-:W-:Y:S01]  /*bc70*/  FMUL.FTZ R0, R53, UR4 ;  /* 0x0000000435007c20 */ /* 0x000fe20008410000 */
[----:B------:R-:W-:-:S02]  /*bc80*/  ISETP.GT.AND P1, PT, R24, 0x11, PT ;  /* 0x000000111800780c */ /* 0x000fc40003f24270 */
        /* <DEDUP_REMOVED lines=8> */
[----:B------:R-:W-:Y:S02]  /*bd10*/  FMNMX.FTZ R53, R42, R53, !PT ;  /* 0x000000352a357209 */ /* 0x000fe40007810000 */
[----:B------:R-:W-:Y:S01]  /*bd20*/  ISETP.GT.AND P2, PT, R24, 0x20, PT ;  /* 0x000000201800780c */ /* 0x000fe20003f44270 */
[----:B------:R-:W1:Y:S01]  /*bd30*/  MUFU.TANH R37, R37 ;  /* 0x0000002500257308 */ /* 0x000e620000002400 */
[----:B------:R-:W-:Y:S02]  /*bd40*/  FSEL R38, R33, -INF , P1 ;  /* 0xff80000021267808 */ /* 0x000fe40000800000 */
[----:B------:R-:W-:Y:S02]  /*bd50*/  FMNMX.FTZ R53, R48, R53, !PT ;  /* 0x0000003530357209 */ /* 0x000fe40007810000 */
[----:B------:R-:W-:-:S02]  /*bd60*/  ISETP.GT.AND P1, PT, R24, 0x21, PT ;  /* 0x000000211800780c */ /* 0x000fc40003f24270 */
[----:B------:R-:W-:Y:S02]  /*bd70*/  FSEL R72, R34, -INF , P2 ;  /* 0xff80000022487808 */ /* 0x000fe40001000000 */
[----:B------:R-:W-:Y:S02]  /*bd80*/  FMNMX.FTZ R53, R38, R53, !PT ;  /* 0x0000003526357209 */ /* 0x000fe40007810000 */
[----:B------:R-:W-:Y:S02]  /*bd90*/  ISETP.GT.AND P2, PT, R24, 0x28, PT ;  /* 0x000000281800780c */ /* 0x000fe40003f44270 */
[----:B------:R-:W-:Y:S02]  /*bda0*/  FSEL R36, R36, -INF , P1 ;  /* 0xff80000024247808 */ /* 0x000fe40000800000 */
[----:B------:R-:W-:Y:S01]  /*bdb0*/  FMNMX.FTZ R53, R72, R53, !PT ;  /* 0x0000003548357209 */ /* 0x000fe20007810000 */
[----:B------:R-:W-:Y:S01]  /*bdc0*/  FMUL.FTZ R32, R60, UR4 ;  /* 0x000000043c207c20 */ /* 0x000fe20008410000 */
[----:B------:R-:W-:Y:S01]  /*bdd0*/  ISETP.GT.AND P1, PT, R24, 0x29, PT ;  /* 0x000000291800780c */ /* 0x000fe20003f24270 */
[----:B------:R-:W-:Y:S01]  /*bde0*/  FMUL.FTZ R3, R56, UR4 ;  /* 0x0000000438037c20 */ /* 0x000fe20008410000 */
[----:B0-----:R-:W-:-:S02]  /*bdf0*/  FSEL R60, R35, -INF , P2 ;  /* 0xff800000233c7808 */ /* 0x001fc40001000000 */
[----:B------:R-:W-:Y:S01]  /*be00*/  FMNMX.FTZ R53, R36, R53, !PT ;  /* 0x0000003524357209 */ /* 0x000fe20007810000 */
[----:B------:R-:W0:Y:S01]  /*be10*/  MUFU.TANH R0, R0 ;  /* 0x0000000000007308 */ /* 0x000e220000002400 */
[----:B------:R-:W-:Y:S01]  /*be20*/  ISETP.GT.AND P2, PT, R24, 0x30, PT ;  /* 0x000000301800780c */ /* 0x000fe20003f44270 */
[----:B------:R-:W-:Y:S01]  /*be30*/  FMUL.FTZ R30, R57, UR4 ;  /* 0x00000004391e7c20 */ /* 0x000fe20008410000 */
[----:B-1----:R-:W-:Y:S02]  /*be40*/  FSEL R34, R37, -INF , P1 ;  /* 0xff80000025227808 */ /* 0x002fe40000800000 */
[----:B------:R-:W-:Y:S02]  /*be50*/  FMNMX.FTZ R53, R60, R53, !PT ;  /* 0x000000353c357209 */ /* 0x000fe40007810000 */
[----:B------:R-:W-:Y:S01]  /*be60*/  ISETP.GT.AND P1, PT, R24, 0x31, PT ;  /* 0x000000311800780c */ /* 0x000fe20003f24270 */
[----:B------:R-:W1:Y:S01]  /*be70*/  MUFU.TANH R3, R3 ;  /* 0x0000000300037308 */ /* 0x000e620000002400 */
[----:B------:R-:W-:-:S02]  /*be80*/  FSEL R41, R41, -INF , P2 ;  /* 0xff80000029297808 */ /* 0x000fc40001000000 */
[----:B------:R-:W-:Y:S02]  /*be90*/  FMNMX.FTZ R56, R34, R53, !PT ;  /* 0x0000003522387209 */ /* 0x000fe40007810000 */
[C---:B------:R-:W-:Y:S02]  /*bea0*/  ISETP.GT.AND P2, PT, R24.reuse, 0x38, PT ;  /* 0x000000381800780c */ /* 0x040fe40003f44270 */
[----:B------:R-:W-:Y:S01]  /*beb0*/  FSEL R33, R39, -INF , P1 ;  /* 0xff80000027217808 */ /* 0x000fe20000800000 */
[----:B------:R-:W2:Y:S01]  /*bec0*/  MUFU.TANH R30, R30 ;  /* 0x0000001e001e7308 */ /* 0x000ea20000002400 */
[----:B------:R-:W-:Y:S02]  /*bed0*/  FMNMX.FTZ R56, R41, R56, !PT ;  /* 0x0000003829387209 */ /* 0x000fe40007810000 */
[----:B------:R-:W-:Y:S02]  /*bee0*/  ISETP.GT.AND P1, PT, R24, 0x39, PT ;  /* 0x000000391800780c */ /* 0x000fe40003f24270 */
[----:B------:R-:W-:-:S02]  /*bef0*/  FSEL R40, R40, -INF , P2 ;  /* 0xff80000028287808 */ /* 0x000fc40001000000 */
[----:B------:R-:W-:Y:S01]  /*bf00*/  FMNMX.FTZ R37, R33, R56, !PT ;  /* 0x0000003821257209 */ /* 0x000fe20007810000 */
[----:B------:R-:W3:Y:S01]  /*bf10*/  MUFU.TANH R32, R32 ;  /* 0x0000002000207308 */ /* 0x000ee20000002400 */
[----:B0-----:R-:W-:Y:S01]  /*bf20*/  FSEL R31, R0, -INF , P1 ;  /* 0xff800000001f7808 */ /* 0x001fe20000800000 */
[----:B------:R-:W-:Y:S01]  /*bf30*/  FMUL.FTZ R53, R65, UR4 ;  /* 0x0000000441357c20 */ /* 0x000fe20008410000 */
[----:B------:R-:W-:Y:S02]  /*bf40*/  ISETP.GT.AND P2, PT, R24, 0x40, PT ;  /* 0x000000401800780c */ /* 0x000fe40003f44270 */
[----:B------:R-:W-:-:S03]  /*bf50*/  FMNMX.FTZ R0, R40, R37, !PT ;  /* 0x0000002528007209 */ /* 0x000fc60007810000 */
[----:B------:R-:W0:Y:S01]  /*bf60*/  MUFU.TANH R35, R61 ;  /* 0x0000003d00237308 */ /* 0x000e220000002400 */
[----:B------:R-:W-:Y:S01]  /*bf70*/  ISETP.GT.AND P1, PT, R24, 0x41, PT ;  /* 0x000000411800780c */ /* 0x000fe20003f24270 */
[----:B------:R-:W-:Y:S01]  /*bf80*/  FMUL.FTZ R56, R68, UR4 ;  /* 0x0000000444387c20 */ /* 0x000fe20008410000 */
[----:B-1----:R-:W-:Y:S02]  /*bf90*/  FSEL R39, R3, -INF , P2 ;  /* 0xff80000003277808 */ /* 0x002fe40001000000 */
[----:B------:R-:W-:-:S03]  /*bfa0*/  FMNMX.FTZ R0, R31, R0, !PT ;  /* 0x000000001f007209 */ /* 0x000fc60007810000 */
[----:B------:R-:W1:Y:S01]  /*bfb0*/  MUFU.TANH R53, R53 ;  /* 0x0000003500357308 */ /* 0x000e620000002400 */
[----:B------:R-:W-:Y:S02]  /*bfc0*/  ISETP.GT.AND P2, PT, R24, 0x48, PT ;  /* 0x000000481800780c */ /* 0x000fe40003f44270 */
[----:B--2---:R-:W-:Y:S02]  /*bfd0*/  FSEL R30, R30, -INF , P1 ;  /* 0xff8000001e1e7808 */ /* 0x004fe40000800000 */
[----:B------:R-:W-:Y:S02]  /*bfe0*/  FMNMX.FTZ R3, R39, R0, !PT ;  /* 0x0000000027037209 */ /* 0x000fe40007810000 */
[----:B------:R-:W-:Y:S01]  /*bff0*/  ISETP.GT.AND P1, PT, R24, 0x49, PT ;  /* 0x000000491800780c */ /* 0x000fe20003f24270 */
[----:B------:R-:W2:Y:S01]  /*c000*/  MUFU.TANH R56, R56 ;  /* 0x0000003800387308 */ /* 0x000ea20000002400 */
[----:B---3--:R-:W-:Y:S02]  /*c010*/  FSEL R37, R32, -INF , P2 ;  /* 0xff80000020257808 */ /* 0x008fe40001000000 */
[----:B------:R-:W-:-:S02]  /*c020*/  FMNMX.FTZ R0, R30, R3, !PT ;  /* 0x000000031e007209 */ /* 0x000fc40007810000 */
[C---:B------:R-:W-:Y:S02]  /*c030*/  ISETP.GT.AND P2, PT, R24.reuse, 0x50, PT ;  /* 0x000000501800780c */ /* 0x040fe40003f44270 */
[----:B0-----:R-:W-:Y:S01]  /*c040*/  FSEL R3, R35, -INF , P1 ;  /* 0xff80000023037808 */ /* 0x001fe20000800000 */
[----:B------:R-:W0:Y:S01]  /*c050*/  MUFU.TANH R32, R69 ;  /* 0x0000004500207308 */ /* 0x000e220000002400 */
[----:B------:R-:W-:Y:S02]  /*c060*/  FMNMX.FTZ R0, R37, R0, !PT ;  /* 0x0000000025007209 */ /* 0x000fe40007810000 */
[----:B------:R-:W-:Y:S02]  /*c070*/  ISETP.GT.AND P1, PT, R24, 0x51, PT ;  /* 0x000000511800780c */ /* 0x000fe40003f24270 */
[----:B------:R-:W-:Y:S02]  /*c080*/  FSEL R35, R52, -INF , P2 ;  /* 0xff80000034237808 */ /* 0x000fe40001000000 */
[----:B------:R-:W-:-:S02]  /*c090*/  FMNMX.FTZ R64, R3, R0, !PT ;  /* 0x0000000003407209 */ /* 0x000fc40007810000 */
[----:B-1----:R-:W-:Y:S02]  /*c0a0*/  FSEL R0, R53, -INF , P1 ;  /* 0xff80000035007808 */ /* 0x002fe40000800000 */
[C---:B------:R-:W-:Y:S02]  /*c0b0*/  ISETP.GT.AND P2, PT, R24.reuse, 0x58, PT ;  /* 0x000000581800780c */ /* 0x040fe40003f44270 */
[----:B------:R-:W-:Y:S02]  /*c0c0*/  FMNMX.FTZ R53, R35, R64, !PT ;  /* 0x0000004023357209 */ /* 0x000fe40007810000 */
[----:B------:R-:W-:Y:S02]  /*c0d0*/  ISETP.GT.AND P1, PT, R24, 0x59, PT ;  /* 0x000000591800780c */ /* 0x000fe40003f24270 */
[----:B--2---:R-:W-:Y:S02]  /*c0e0*/  FSEL R24, R56, -INF , P2 ;  /* 0xff80000038187808 */ /* 0x004fe40001000000 */
[----:B------:R-:W-:-:S02]  /*c0f0*/  FMNMX.FTZ R53, R0, R53, !PT ;  /* 0x0000003500357209 */ /* 0x000fc40007810000 */
[----:B0-----:R-:W-:Y:S02]  /*c100*/  FSEL R32, R32, -INF , P1 ;  /* 0xff80000020207808 */ /* 0x001fe40000800000 */
[----:B------:R-:W-:Y:S01]  /*c110*/  FMNMX.FTZ R53, R24, R53, !PT ;  /* 0x0000003518357209 */ /* 0x000fe20007810000 */
[----:B------:R0:W-:Y:S03]  /*c120*/  MUFU.TANH R52, R46 ;  /* 0x0000002e00347308 */ /* 0x0001e60000002400 */
[----:B0-----:R-:W-:-:S05]  /*c130*/  FMNMX.FTZ R46, R32, R53, !PT ;  /* 0x00000035202e7209 */ /* 0x001fca0007810000 */
[----:B------:R-:W0:Y:S04]  /*c140*/  SHFL.BFLY PT, R47, R46, 0x2, 0x1f ;  /* 0x0c401f002e2f7f89 */ /* 0x000e2800000e0000 */
[----:B------:R-:W1:Y:S01]  /*c150*/  SHFL.IDX PT, R64, R20, 0x1, 0x1c1f ;  /* 0x003c1f0014407f89 */ /* 0x000e6200000e0000 */
[----:B0-----:R-:W-:-:S05]  /*c160*/  FMNMX.FTZ R50, R46, R47, !PT ;  /* 0x0000002f2e327209 */ /* 0x001fca0007810000 */
[----:B------:R-:W0:Y:S01]  /*c170*/  SHFL.BFLY PT, R51, R50, 0x1, 0x1f ;  /* 0x0c201f0032337f89 */ /* 0x000e2200000e0000 */
[----:B-1----:R-:W-:Y:S01]  /*c180*/  VIADDMNMX R64, R64, R85, R84, PT ;  /* 0x0000005540407246 */ /* 0x002fe20003800154 */
[----:B------:R-:W-:-:S03]  /*c190*/  FMUL.FTZ R69, R62, UR4 ;  /* 0x000000043e457c20 */ /* 0x000fc60008410000 */
[C---:B------:R-:W-:Y:S02]  /*c1a0*/  ISETP.GT.AND P1, PT, R64.reuse, RZ, PT ;  /* 0x000000ff4000720c */ /* 0x040fe40003f24270 */
[C---:B------:R-:W-:Y:S01]  /*c1b0*/  ISETP.GT.AND P2, PT, R64.reuse, 0x1, PT ;  /* 0x000000014000780c */ /* 0x040fe20003f44270 */
[----:B------:R-:W-:Y:S01]  /*c1c0*/  FMUL.FTZ R46, R63, UR4 ;  /* 0x000000043f2e7c20 */ /* 0x000fe20008410000 */
[C---:B------:R-:W-:Y:S02]  /*c1d0*/  ISETP.GT.AND P3, PT, R64.reuse, 0x8, PT ;  /* 0x000000084000780c */ /* 0x040fe40003f64270 */
[----:B------:R-:W-:Y:S02]  /*c1e0*/  FSEL R63, R25, -INF , P1 ;  /* 0xff800000193f7808 */ /* 0x000fe40000800000 */
[----:B------:R-:W-:Y:S01]  /*c1f0*/  FSEL R62, R15, -INF , P2 ;  /* 0xff8000000f3e7808 */ /* 0x000fe20001000000 */
[----:B------:R-:W1:Y:S01]  /*c200*/  MUFU.TANH R74, R74 ;  /* 0x0000004a004a7308 */ /* 0x000e620000002400 */
[----:B------:R-:W-:-:S02]  /*c210*/  ISETP.GT.AND P1, PT, R64, 0x9, PT ;  /* 0x000000094000780c */ /* 0x000fc40003f24270 */
[----:B------:R-:W-:Y:S01]  /*c220*/  FSEL R61, R27, -INF , P3 ;  /* 0xff8000001b3d7808 */ /* 0x000fe20001800000 */
[----:B------:R-:W-:Y:S01]  /*c230*/  FMUL.FTZ R68, R59, UR4 ;  /* 0x000000043b447c20 */ /* 0x000fe20008410000 */
[----:B------:R-:W-:Y:S02]  /*c240*/  ISETP.GT.AND P2, PT, R64, 0x10, PT ;  /* 0x000000104000780c */ /* 0x000fe40003f44270 */
[----:B0-----:R-:W-:Y:S02]  /*c250*/  FMNMX.FTZ R20, R50, R51, !PT ;  /* 0x0000003332147209 */ /* 0x001fe40007810000 */
[----:B------:R-:W-:Y:S01]  /*c260*/  FMNMX.FTZ R50, R63, R62, !PT ;  /* 0x0000003e3f327209 */ /* 0x000fe20007810000 */
[----:B------:R-:W0:Y:S01]  /*c270*/  MUFU.TANH R75, R75 ;  /* 0x0000004b004b7308 */ /* 0x000e220000002400 */
[----:B------:R-:W-:Y:S02]  /*c280*/  FSEL R59, R26, -INF , P1 ;  /* 0xff8000001a3b7808 */ /* 0x000fe40000800000 */
[----:B------:R-:W-:Y:S01]  /*c290*/  FMNMX.FTZ R50, R61, R50, !PT ;  /* 0x000000323d327209 */ /* 0x000fe20007810000 */
[----:B------:R-:W-:Y:S01]  /*c2a0*/  FMUL.FTZ R79, R58, UR4 ;  /* 0x000000043a4f7c20 */ /* 0x000fe20008410000 */
[----:B------:R-:W-:-:S02]  /*c2b0*/  ISETP.GT.AND P3, PT, R64, 0x11, PT ;  /* 0x000000114000780c */ /* 0x000fc40003f64270 */
[----:B------:R-:W-:Y:S01]  /*c2c0*/  FSEL R58, R29, -INF , P2 ;  /* 0xff8000001d3a7808 */ /* 0x000fe20001000000 */
[----:B------:R-:W2:Y:S01]  /*c2d0*/  MUFU.TANH R77, R77 ;  /* 0x0000004d004d7308 */ /* 0x000ea20000002400 */
[----:B------:R-:W-:Y:S02]  /*c2e0*/  FMNMX.FTZ R15, R59, R50, !PT ;  /* 0x000000323b0f7209 */ /* 0x000fe40007810000 */
[----:B------:R-:W-:Y:S02]  /*c2f0*/  ISETP.GT.AND P1, PT, R64, 0x18, PT ;  /* 0x000000184000780c */ /* 0x000fe40003f24270 */
[----:B------:R-:W-:Y:S02]  /*c300*/  FSEL R57, R73, -INF , P3 ;  /* 0xff80000049397808 */ /* 0x000fe40001800000 */
[----:B------:R-:W-:Y:S01]  /*c310*/  FMNMX.FTZ R26, R58, R15, !PT ;  /* 0x0000000f3a1a7209 */ /* 0x000fe20007810000 */
[----:B------:R-:W3:Y:S01]  /*c320*/  MUFU.TANH R76, R76 ;  /* 0x0000004c004c7308 */ /* 0x000ee20000002400 */
[----:B------:R-:W-:-:S02]  /*c330*/  ISETP.GT.AND P2, PT, R64, 0x19, PT ;  /* 0x000000194000780c */ /* 0x000fc40003f44270 */
[----:B-1----:R-:W-:Y:S02]  /*c340*/  FSEL R56, R74, -INF , P1 ;  /* 0xff8000004a387808 */ /* 0x002fe40000800000 */
[----:B------:R-:W-:Y:S01]  /*c350*/  FMNMX.FTZ R15, R57, R26, !PT ;  /* 0x0000001a390f7209 */ /* 0x000fe20007810000 */
[----:B------:R-:W-:Y:S01]  /*c360*/  FMUL.FTZ R78, R55, UR4 ;  /* 0x00000004374e7c20 */ /* 0x000fe20008410000 */
[----:B------:R-:W-:Y:S01]  /*c370*/  ISETP.GT.AND P1, PT, R64, 0x20, PT ;  /* 0x000000204000780c */ /* 0x000fe20003f24270 */
[----:B------:R-:W1:Y:S01]  /*c380*/  MUFU.TANH R82, R82 ;  /* 0x0000005200527308 */ /* 0x000e620000002400 */
[----:B0-----:R-:W-:Y:S02]  /*c390*/  FSEL R55, R75, -INF , P2 ;  /* 0xff8000004b377808 */ /* 0x001fe40001000000 */
[----:B------:R-:W-:Y:S01]  /*c3a0*/  FMNMX.FTZ R26, R56, R15, !PT ;  /* 0x0000000f381a7209 */ /* 0x000fe20007810000 */
[----:B------:R-:W-:Y:S01]  /*c3b0*/  FMUL.FTZ R81, R54, UR4 ;  /* 0x0000000436517c20 */ /* 0x000fe20008410000 */
[----:B------:R-:W-:-:S02]  /*c3c0*/  ISETP.GT.AND P2, PT, R64, 0x21, PT ;  /* 0x000000214000780c */ /* 0x000fc40003f44270 */
[----:B--2---:R-:W-:Y:S01]  /*c3d0*/  FSEL R54, R77, -INF , P1 ;  /* 0xff8000004d367808 */ /* 0x004fe20000800000 */
[----:B------:R-:W0:Y:S01]  /*c3e0*/  MUFU.TANH R83, R83 ;  /* 0x0000005300537308 */ /* 0x000e220000002400 */
[----:B------:R-:W-:Y:S02]  /*c3f0*/  FMNMX.FTZ R15, R55, R26, !PT ;  /* 0x0000001a370f7209 */ /* 0x000fe40007810000 */
[----:B------:R-:W-:Y:S02]  /*c400*/  ISETP.GT.AND P1, PT, R64, 0x28, PT ;  /* 0x000000284000780c */ /* 0x000fe40003f24270 */
[----:B---3--:R-:W-:Y:S02]  /*c410*/  FSEL R53, R76, -INF , P2 ;  /* 0xff8000004c357808 */ /* 0x008fe40001000000 */
[----:B------:R-:W-:Y:S01]  /*c420*/  FMNMX.FTZ R26, R54, R15, !PT ;  /* 0x0000000f361a7209 */ /* 0x000fe20007810000 */
[----:B------:R-:W2:Y:S01]  /*c430*/  MUFU.TANH R80, R80 ;  /* 0x0000005000507308 */ /* 0x000ea20000002400 */
[----:B------:R-:W-:-:S02]  /*c440*/  ISETP.GT.AND P2, PT, R64, 0x29, PT ;  /* 0x000000294000780c */ /* 0x000fc40003f44270 */
[----:B------:R-:W-:Y:S02]  /*c450*/  FSEL R52, R52, -INF , P1 ;  /* 0xff80000034347808 */ /* 0x000fe40000800000 */
[----:B------:R-:W-:-:S03]  /*c460*/  FMNMX.FTZ R15, R53, R26, !PT ;  /* 0x0000001a350f7209 */ /* 0x000fc60007810000 */
[----:B------:R-:W3:Y:S01]  /*c470*/  MUFU.TANH R81, R81 ;  /* 0x0000005100517308 */ /* 0x000ee20000002400 */
[----:B------:R-:W-:Y:S02]  /*c480*/  ISETP.GT.AND P1, PT, R64, 0x30, PT ;  /* 0x000000304000780c */ /* 0x000fe40003f24270 */
[----:B-1----:R-:W-:Y:S02]  /*c490*/  FSEL R51, R82, -INF , P2 ;  /* 0xff80000052337808 */ /* 0x002fe40001000000 */
[----:B------:R-:W-:-:S03]  /*c4a0*/  FMNMX.FTZ R26, R52, R15, !PT ;  /* 0x0000000f341a7209 */ /* 0x000fc60007810000 */
[----:B------:R-:W1:Y:S01]  /*c4b0*/  MUFU.TANH R78, R78 ;  /* 0x0000004e004e7308 */ /* 0x000e620000002400 */
[----:B------:R-:W-:Y:S02]  /*c4c0*/  ISETP.GT.AND P2, PT, R64, 0x31, PT ;  /* 0x000000314000780c */ /* 0x000fe40003f44270 */
[----:B0-----:R-:W-:Y:S02]  /*c4d0*/  FSEL R15, R83, -INF , P1 ;  /* 0xff800000530f7808 */ /* 0x001fe40000800000 */
[----:B------:R-:W-:-:S03]  /*c4e0*/  FMNMX.FTZ R26, R51, R26, !PT ;  /* 0x0000001a331a7209 */ /* 0x000fc60007810000 */
[----:B------:R-:W0:Y:S01]  /*c4f0*/  MUFU.TANH R79, R79 ;  /* 0x0000004f004f7308 */ /* 0x000e220000002400 */
[----:B------:R-:W-:Y:S01]  /*c500*/  FMUL.FTZ R47, R66, UR4 ;  /* 0x00000004422f7c20 */ /* 0x000fe20008410000 */
[----:B------:R-:W-:Y:S01]  /*c510*/  FMUL.FTZ R66, R70, UR4 ;  /* 0x0000000446427c20 */ /* 0x000fe20008410000 */
[----:B------:R-:W-:Y:S01]  /*c520*/  ISETP.GT.AND P1, PT, R64, 0x38, PT ;  /* 0x000000384000780c */ /* 0x000fe20003f24270 */
[----:B------:R-:W-:Y:S01]  /*c530*/  FMUL.FTZ R50, R20, UR46 ;  /* 0x0000002e14327c20 */ /* 0x000fe20008410000 */
[----:B--2---:R-:W-:-:S03]  /*c540*/  FSEL R25, R80, -INF , P2 ;  /* 0xff80000050197808 */ /* 0x004fc60001000000 */
[----:B------:R-:W2:Y:S01]  /*c550*/  MUFU.TANH R68, R68 ;  /* 0x0000004400447308 */ /* 0x000ea20000002400 */
[----:B------:R-:W-:Y:S02]  /*c560*/  FMNMX.FTZ R70, R15, R26, !PT ;  /* 0x0000001a0f467209 */ /* 0x000fe40007810000 */
[----:B------:R-:W-:Y:S02]  /*c570*/  FSETP.NEU.FTZ.AND P4, PT, R20, -INF , PT ;  /* 0xff8000001400780b */ /* 0x000fe40003f9d000 */
[----:B------:R-:W-:Y:S02]  /*c580*/  ISETP.GT.AND P2, PT, R64, 0x39, PT ;  /* 0x000000394000780c */ /* 0x000fe40003f44270 */
[----:B---3--:R-:W-:Y:S01]  /*c590*/  FSEL R26, R81, -INF , P1 ;  /* 0xff800000511a7808 */ /* 0x008fe20000800000 */
[----:B------:R-:W3:Y:S01]  /*c5a0*/  MUFU.TANH R69, R69 ;  /* 0x0000004500457308 */ /* 0x000ee20000002400 */
[----:B------:R-:W-:Y:S02]  /*c5b0*/  FMNMX.FTZ R29, R25, R70, !PT ;  /* 0x00000046191d7209 */ /* 0x000fe40007810000 */
[----:B------:R-:W-:Y:S01]  /*c5c0*/  FSEL R50, R50, RZ, P4 ;  /* 0x000000ff32327208 */ /* 0x000fe20002000000 */
[----:B------:R-:W-:Y:S01]  /*c5d0*/  FMUL.FTZ R65, R67, UR4 ;  /* 0x0000000443417c20 */ /* 0x000fe20008410000 */
[----:B------:R-:W-:-:S02]  /*c5e0*/  ISETP.GT.AND P1, PT, R64, 0x40, PT ;  /* 0x000000404000780c */ /* 0x000fc40003f24270 */
[----:B-1----:R-:W-:Y:S01]  /*c5f0*/  FSEL R27, R78, -INF , P2 ;  /* 0xff8000004e1b7808 */ /* 0x002fe20001000000 */
[----:B------:R-:W1:Y:S01]  /*c600*/  MUFU.TANH R46, R46 ;  /* 0x0000002e002e7308 */ /* 0x000e620000002400 */
[----:B------:R-:W-:Y:S01]  /*c610*/  FMNMX.FTZ R70, R26, R29, !PT ;  /* 0x0000001d1a467209 */ /* 0x000fe20007810000 */
[--C-:B------:R-:W-:Y:S01]  /*c620*/  FFMA.FTZ R154, R45, UR46, -R50.reuse ;  /* 0x0000002e2d9a7c23 */ /* 0x100fe20008010832 */
[----:B------:R-:W-:Y:S01]  /*c630*/  FFMA.FTZ R168, R28, UR46, -R50 ;  /* 0x0000002e1ca87c23 */ /* 0x000fe20008010832 */
[----:B------:R-:W-:Y:S02]  /*c640*/  ISETP.GT.AND P2, PT, R64, 0x41, PT ;  /* 0x000000414000780c */ /* 0x000fe40003f44270 */
[----:B0-----:R-:W-:Y:S02]  /*c650*/  FSEL R28, R79, -INF , P1 ;  /* 0xff8000004f1c7808 */ /* 0x001fe40000800000 */
[----:B------:R-:W0:Y:S01]  /*c660*/  MUFU.TANH R47, R47 ;  /* 0x0000002f002f7308 */ /* 0x000e220000002400 */
[----:B------:R-:W-:-:S02]  /*c670*/  FMNMX.FTZ R45, R27, R70, !PT ;  /* 0x000000461b2d7209 */ /* 0x000fc40007810000 */
[----:B--2---:R-:W-:Y:S01]  /*c680*/  FSEL R29, R68, -INF , P2 ;  /* 0xff800000441d7808 */ /* 0x004fe20001000000 */
[----:B------:R-:W-:Y:S01]  /*c690*/  FMUL.FTZ R175, R71, UR4 ;  /* 0x0000000447af7c20 */ /* 0x000fe20008410000 */
[----:B------:R-:W-:-:S03]  /*c6a0*/  ISETP.GT.AND P1, PT, R64, 0x48, PT ;  /* 0x000000484000780c */ /* 0x000fc60003f24270 */
[----:B------:R-:W2:Y:S01]  /*c6b0*/  MUFU.TANH R65, R65 ;  /* 0x0000004100417308 */ /* 0x000ea20000002400 */
[----:B------:R-:W-:Y:S02]  /*c6c0*/  FMNMX.FTZ R68, R28, R45, !PT ;  /* 0x0000002d1c447209 */ /* 0x000fe40007810000 */
[C---:B------:R-:W-:Y:S02]  /*c6d0*/  ISETP.GT.AND P2, PT, R64.reuse, 0x49, PT ;  /* 0x000000494000780c */ /* 0x040fe40003f44270 */
[----:B---3--:R-:W-:Y:S02]  /*c6e0*/  FSEL R45, R69, -INF , P1 ;  /* 0xff800000452d7808 */ /* 0x008fe40000800000 */
[----:B------:R-:W-:Y:S01]  /*c6f0*/  FMNMX.FTZ R68, R29, R68, !PT ;  /* 0x000000441d447209 */ /* 0x000fe20007810000 */
[----:B------:R-:W3:Y:S01]  /*c700*/  MUFU.TANH R66, R66 ;  /* 0x0000004200427308 */ /* 0x000ee20000002400 */
[----:B------:R-:W-:Y:S01]  /*c710*/  FFMA.FTZ R152, R49, UR46, -R50 ;  /* 0x0000002e31987c23 */ /* 0x000fe20008010832 */
[----:B------:R-:W-:-:S02]  /*c720*/  ISETP.GT.AND P1, PT, R64, 0x50, PT ;  /* 0x000000504000780c */ /* 0x000fc40003f24270 */
[----:B-1----:R-:W-:Y:S02]  /*c730*/  FSEL R46, R46, -INF , P2 ;  /* 0xff8000002e2e7808 */ /* 0x002fe40001000000 */
[----:B------:R-:W-:Y:S02]  /*c740*/  FMNMX.FTZ R49, R45, R68, !PT ;  /* 0x000000442d317209 */ /* 0x000fe40007810000 */
[----:B------:R-:W1:Y:S01]  /*c750*/  MUFU.TANH R175, R175 ;  /* 0x000000af00af7308 */ /* 0x000e620000002400 */
[----:B------:R-:W-:Y:S02]  /*c760*/  ISETP.GT.AND P2, PT, R64, 0x51, PT ;  /* 0x000000514000780c */ /* 0x000fe40003f44270 */
[----:B0-----:R-:W-:Y:S02]  /*c770*/  FSEL R47, R47, -INF , P1 ;  /* 0xff8000002f2f7808 */ /* 0x001fe40000800000 */
[----:B------:R-:W-:Y:S01]  /*c780*/  FMNMX.FTZ R68, R46, R49, !PT ;  /* 0x000000312e447209 */ /* 0x000fe20007810000 */
[----:B------:R-:W-:Y:S01]  /*c790*/  FFMA.FTZ R170, R48, UR46, -R50 ;  /* 0x0000002e30aa7c23 */ /* 0x000fe20008010832 */
[----:B--2---:R-:W-:-:S02]  /*c7a0*/  FSEL R48, R65, -INF , P2 ;  /* 0xff80000041307808 */ /* 0x004fc40001000000 */
[C---:B------:R-:W-:Y:S02]  /*c7b0*/  ISETP.GT.AND P1, PT, R64.reuse, 0x58, PT ;  /* 0x000000584000780c */ /* 0x040fe40003f24270 */
[----:B------:R-:W-:Y:S02]  /*c7c0*/  FMNMX.FTZ R65, R47, R68, !PT ;  /* 0x000000442f417209 */ /* 0x000fe40007810000 */
[----:B------:R-:W-:Y:S02]  /*c7d0*/  ISETP.GT.AND P2, PT, R64, 0x59, PT ;  /* 0x000000594000780c */ /* 0x000fe40003f44270 */
[----:B---3--:R-:W-:Y:S02]  /*c7e0*/  FSEL R49, R66, -INF , P1 ;  /* 0xff80000042317808 */ /* 0x008fe40000800000 */
[----:B------:R-:W-:Y:S02]  /*c7f0*/  FMNMX.FTZ R64, R48, R65, !PT ;  /* 0x0000004130407209 */ /* 0x000fe40007810000 */
[----:B-1----:R-:W-:-:S02]  /*c800*/  FSEL R175, R175, -INF , P2 ;  /* 0xff800000afaf7808 */ /* 0x002fc40001000000 */
[----:B------:R-:W-:-:S04]  /*c810*/  FMNMX.FTZ R64, R49, R64, !PT ;  /* 0x0000004031407209 */ /* 0x000fc80007810000 */
[----:B------:R-:W-:-:S05]  /*c820*/  FMNMX.FTZ R64, R175, R64, !PT ;  /* 0x00000040af407209 */ /* 0x000fca0007810000 */
[----:B------:R-:W0:Y:S01]  /*c830*/  SHFL.BFLY PT, R65, R64, 0x2, 0x1f ;  /* 0x0c401f0040417f89 */ /* 0x000e2200000e0000 */
[--C-:B------:R-:W-:Y:S01]  /*c840*/  FFMA.FTZ R162, R40, UR46, -R50.reuse ;  /* 0x0000002e28a27c23 */ /* 0x100fe20008010832 */
[----:B------:R-:W-:Y:S01]  /*c850*/  FFMA.FTZ R160, R41, UR46, -R50 ;  /* 0x0000002e29a07c23 */ /* 0x000fe20008010832 */
[----:B0-----:R-:W-:-:S05]  /*c860*/  FMNMX.FTZ R40, R64, R65, !PT ;  /* 0x0000004140287209 */ /* 0x001fca0007810000 */
[----:B------:R-:W0:Y:S01]  /*c870*/  SHFL.BFLY PT, R41, R40, 0x1, 0x1f ;  /* 0x0c201f0028297f89 */ /* 0x000e2200000e0000 */
[--C-:B------:R-:W-:Y:S01]  /*c880*/  FFMA.FTZ R166, R60, UR46, -R50.reuse ;  /* 0x0000002e3ca67c23 */ /* 0x100fe20008010832 */
[--C-:B------:R-:W-:Y:S01]  /*c890*/  FFMA.FTZ R44, R44, UR46, -R50.reuse ;  /* 0x0000002e2c2c7c23 */ /* 0x100fe20008010832 */
[----:B------:R-:W-:Y:S01]  /*c8a0*/  MUFU.EX2 R152, R152 ;  /* 0x0000009800987308 */ /* 0x000fe20000000800 */
[----:B------:R-:W-:-:S07]  /*c8b0*/  FFMA.FTZ R43, R43, UR46, -R50 ;  /* 0x0000002e2b2b7c23 */ /* 0x000fce0008010832 */
[----:B------:R-:W1:Y:S01]  /*c8c0*/  MUFU.EX2 R44, R44 ;  /* 0x0000002c002c7308 */ /* 0x000e620000000800 */
[----:B0-----:R-:W-:-:S04]  /*c8d0*/  FMNMX.FTZ R176, R40, R41, !PT ;  /* 0x0000002928b07209 */ /* 0x001fc80007810000 */
[C---:B------:R-:W-:Y:S01]  /*c8e0*/  FSETP.NEU.FTZ.AND P1, PT, R176.reuse, -INF , PT ;  /* 0xff800000b000780b */ /* 0x040fe20003f3d000 */
[----:B------:R-:W-:-:S05]  /*c8f0*/  FMUL.FTZ R60, R176, UR46 ;  /* 0x0000002eb03c7c20 */ /* 0x000fca0008410000 */
[----:B------:R-:W-:Y:S01]  /*c900*/  FSEL R60, R60, RZ, P1 ;  /* 0x000000ff3c3c7208 */ /* 0x000fe20000800000 */
[----:B------:R-:W-:Y:S01]  /*c910*/  MUFU.EX2 R154, R154 ;  /* 0x0000009a009a7308 */ /* 0x000fe20000000800 */
[----:B------:R-:W-:-:S03]  /*c920*/  FFMA.FTZ R172, R35, UR46, -R50 ;  /* 0x0000002e23ac7c23 */ /* 0x000fc60008010832 */
[--C-:B------:R-:W-:Y:S01]  /*c930*/  FFMA.FTZ R153, R63, UR46, -R60.reuse ;  /* 0x0000002e3f997c23 */ /* 0x100fe2000801083c */
[----:B------:R-:W-:Y:S01]  /*c940*/  FFMA.FTZ R41, R62, UR46, -R60 ;  /* 0x0000002e3e297c23 */ /* 0x000fe2000801083c */
[----:B------:R-:W-:Y:S01]  /*c950*/  FFMA.FTZ R174, R24, UR46, -R50 ;  /* 0x0000002e18ae7c23 */ /* 0x000fe20008010832 */
[--C-:B------:R-:W-:Y:S01]  /*c960*/  FFMA.FTZ R155, R61, UR46, -R60.reuse ;  /* 0x0000002e3d9b7c23 */ /* 0x100fe2000801083c */
[----:B------:R-:W-:Y:S01]  /*c970*/  MUFU.EX2 R43, R43 ;  /* 0x0000002b002b7308 */ /* 0x000fe20000000800 */
[----:B------:R-:W-:Y:S01]  /*c980*/  FFMA.FTZ R35, R53, UR46, -R60 ;  /* 0x0000002e35237c23 */ /* 0x000fe2000801083c */
[--C-:B------:R-:W-:Y:S01]  /*c990*/  FFMA.FTZ R158, R37, UR46, -R50.reuse ;  /* 0x0000002e259e7c23 */ /* 0x100fe20008010832 */
[----:B------:R-:W-:Y:S02]  /*c9a0*/  VIADD R24, R14, 0x32440 ;  /* 0x000324400e187836 */ /* 0x000fe40000000000 */
[----:B------:R-:W-:Y:S01]  /*c9b0*/  FFMA.FTZ R42, R42, UR46, -R50 ;  /* 0x0000002e2a2a7c23 */ /* 0x000fe20008010832 */
[----:B------:R-:W-:-:S02]  /*c9c0*/  IMAD.U32 R53, RZ, RZ, UR37 ;  /* 0x00000025ff357e24 */ /* 0x000fc4000f8e00ff */
[--C-:B------:R-:W-:Y:S01]  /*c9d0*/  FFMA.FTZ R37, R55, UR46, -R60.reuse ;  /* 0x0000002e37257c23 */ /* 0x100fe2000801083c */
[--C-:B------:R-:W-:Y:S01]  /*c9e0*/  FFMA.FTZ R55, R25, UR46, -R60.reuse ;  /* 0x0000002e19377c23 */ /* 0x100fe2000801083c */
[----:B------:R-:W-:Y:S01]  /*c9f0*/  MUFU.EX2 R153, R153 ;  /* 0x0000009900997308 */ /* 0x000fe20000000800 */
[----:B------:R-:W-:Y:S01]  /*ca00*/  FFMA.FTZ R40, R59, UR46, -R60 ;  /* 0x0000002e3b287c23 */ /* 0x000fe2000801083c */
[----:B------:R-:W-:Y:S01]  /*ca10*/  MOV R25, 0x40000040 ;  /* 0x4000004000197802 */ /* 0x000fe20000000f00 */
[----:B------:R-:W-:Y:S01]  /*ca20*/  ULOP3.LUT UR39, UR39, 0x3000000, URZ, 0xfc, !UPT ;  /* 0x0300000027277892 */ /* 0x000fe2000f8efc3f */
[----:B------:R-:W-:-:S04]  /*ca30*/  PRMT R24, R53, 0x654, R24 ;  /* 0x0000065435187816 */ /* 0x000fc80000000018 */
[----:B------:R-:W0:Y:S01]  /*ca40*/  MUFU.EX2 R41, R41 ;  /* 0x0000002900297308 */ /* 0x000e220000000800 */
[--C-:B------:R-:W-:Y:S01]  /*ca50*/  FFMA.FTZ R171, R56, UR46, -R60.reuse ;  /* 0x0000002e38ab7c23 */ /* 0x100fe2000801083c */
[----:B------:R-:W-:Y:S02]  /*ca60*/  IMAD.MOV.U32 R53, RZ, RZ, 0xc00 ;  /* 0x00000c00ff357424 */ /* 0x000fe400078e00ff */
[--C-:B------:R-:W-:Y:S01]  /*ca70*/  FFMA.FTZ R169, R58, UR46, -R60.reuse ;  /* 0x0000002e3aa97c23 */ /* 0x100fe2000801083c */
[----:B------:R-:W-:-:S03]  /*ca80*/  FFMA.FTZ R56, R51, UR46, -R60 ;  /* 0x0000002e33387c23 */ /* 0x000fc6000801083c */
[----:B------:R-:W2:Y:S01]  /*ca90*/  MUFU.EX2 R168, R168 ;  /* 0x000000a800a87308 */ /* 0x000ea20000000800 */
[----:B------:R-:W-:Y:S01]  /*caa0*/  R2UR UR7, R25 ;  /* 0x00000000190772ca */ /* 0x000fe200000e0000 */
[----:B-1----:R-:W-:Y:S01]  /*cab0*/  FADD.FTZ R25, R152, R44 ;  /* 0x0000002c98197221 */ /* 0x002fe20000010000 */
[--C-:B------:R-:W-:Y:S01]  /*cac0*/  FFMA.FTZ R38, R38, UR46, -R50.reuse ;  /* 0x0000002e26267c23 */ /* 0x100fe20008010832 */
[----:B------:R1:W-:Y:S04]  /*cad0*/  SYNCS.ARRIVE.TRANS64.RED.A1T0 RZ, [R24+URZ], RZ ;  /* 0x000000ff18ff79a7 */ /* 0x0003e8000810043f */
[----:B------:R-:W3:Y:S01]  /*cae0*/  MUFU.EX2 R155, R155 ;  /* 0x0000009b009b7308 */ /* 0x000ee20000000800 */
[--C-:B------:R-:W-:Y:S01]  /*caf0*/  FFMA.FTZ R164, R72, UR46, -R50.reuse ;  /* 0x0000002e48a47c23 */ /* 0x100fe20008010832 */
[--C-:B------:R-:W-:Y:S01]  /*cb00*/  FFMA.FTZ R36, R36, UR46, -R50.reuse ;  /* 0x0000002e24247c23 */ /* 0x100fe20008010832 */
[--C-:B------:R-:W-:Y:S01]  /*cb10*/  FFMA.FTZ R34, R34, UR46, -R50.reuse ;  /* 0x0000002e22227c23 */ /* 0x100fe20008010832 */
[--C-:B------:R-:W-:Y:S01]  /*cb20*/  FFMA.FTZ R33, R33, UR46, -R50.reuse ;  /* 0x0000002e21217c23 */ /* 0x100fe20008010832 */
[----:B------:R-:W-:-:S03]  /*cb30*/  FFMA.FTZ R31, R31, UR46, -R50 ;  /* 0x0000002e1f1f7c23 */ /* 0x000fc60008010832 */
[----:B------:R-:W4:Y:S01]  /*cb40*/  MUFU.EX2 R42, R42 ;  /* 0x0000002a002a7308 */ /* 0x000f220000000800 */
[--C-:B------:R-:W-:Y:S01]  /*cb50*/  FFMA.FTZ R156, R39, UR46, -R50.reuse ;  /* 0x0000002e279c7c23 */ /* 0x100fe20008010832 */
[--C-:B------:R-:W-:Y:S01]  /*cb60*/  FFMA.FTZ R30, R30, UR46, -R50.reuse ;  /* 0x0000002e1e1e7c23 */ /* 0x100fe20008010832 */
[--C-:B------:R-:W-:Y:S01]  /*cb70*/  FFMA.FTZ R3, R3, UR46, -R50.reuse ;  /* 0x0000002e03037c23 */ /* 0x100fe20008010832 */
[--C-:B------:R-:W-:Y:S01]  /*cb80*/  FFMA.FTZ R0, R0, UR46, -R50.reuse ;  /* 0x0000002e00007c23 */ /* 0x100fe20008010832 */
[----:B------:R-:W-:Y:S01]  /*cb90*/  FFMA.FTZ R32, R32, UR46, -R50 ;  /* 0x0000002e20207c23 */ /* 0x000fe20008010832 */
[----:B-1----:R-:W-:Y:S02]  /*cba0*/  IMAD R24, R18, R53, UR39 ;  /* 0x0000002712187e24 */ /* 0x002fe4000f8e0235 */
[----:B------:R-:W1:Y:S01]  /*cbb0*/  MUFU.EX2 R40, R40 ;  /* 0x0000002800287308 */ /* 0x000e620000000800 */
[--C-:B------:R-:W-:Y:S01]  /*cbc0*/  FFMA.FTZ R39, R57, UR46, -R60.reuse ;  /* 0x0000002e39277c23 */ /* 0x100fe2000801083c */
[--C-:B------:R-:W-:Y:S01]  /*cbd0*/  FFMA.FTZ R165, R54, UR46, -R60.reuse ;  /* 0x0000002e36a57c23 */ /* 0x100fe2000801083c */
[--C-:B------:R-:W-:Y:S01]  /*cbe0*/  FFMA.FTZ R163, R26, UR46, -R60.reuse ;  /* 0x0000002e1aa37c23 */ /* 0x100fe2000801083c */
[----:B------:R-:W-:Y:S01]  /*cbf0*/  FFMA.FTZ R54, R27, UR46, -R60 ;  /* 0x0000002e1b367c23 */ /* 0x000fe2000801083c */
[----:B------:R-:W-:-:S03]  /*cc00*/  VIADD R26, R24, 0x80 ;  /* 0x00000080181a7836 */ /* 0x000fc60000000000 */
[----:B------:R-:W5:Y:S01]  /*cc10*/  MUFU.EX2 R170, R170 ;  /* 0x000000aa00aa7308 */ /* 0x000f620000000800 */
[----:B------:R-:W-:Y:S02]  /*cc20*/  IMAD.MOV.U32 R27, RZ, RZ, 0x40000040 ;  /* 0x40000040ff1b7424 */ /* 0x000fe400078e00ff */
[----:B------:R-:W-:-:S05]  /*cc30*/  FFMA.FTZ R53, R29, UR46, -R60 ;  /* 0x0000002e1d357c23 */ /* 0x000fca000801083c */
[----:B------:R2:W-:Y:S01]  /*cc40*/  MUFU.EX2 R50, R56 ;  /* 0x0000003800327308 */ /* 0x0005e20000000800 */
[----:B------:R-:W-:Y:S01]  /*cc50*/  FFMA.FTZ R51, R46, UR46, -R60 ;  /* 0x0000002e2e337c23 */ /* 0x000fe2000801083c */
[----:B0-----:R-:W-:-:S06]  /*cc60*/  FADD.FTZ R46, R153, R41 ;  /* 0x00000029992e7221 */ /* 0x001fcc0000010000 */
[----:B------:R-:W0:Y:S01]  /*cc70*/  MUFU.EX2 R169, R169 ;  /* 0x000000a900a97308 */ /* 0x000e220000000800 */
[----:B--2---:R-:W-:Y:S01]  /*cc80*/  FADD.FTZ R56, R154, R25 ;  /* 0x000000199a387221 */ /* 0x004fe20000010000 */
[----:B------:R-:W-:-:S03]  /*cc90*/  R2UR UR10, R26 ;  /* 0x000000001a0a72ca */ /* 0x000fc600000e0000 */
[----:B------:R-:W-:-:S03]  /*cca0*/  FADD.FTZ R29, R43, R56 ;  /* 0x000000382b1d7221 */ /* 0x000fc60000010000 */
[----:B------:R-:W2:Y:S01]  /*ccb0*/  MUFU.EX2 R38, R38 ;  /* 0x0000002600267308 */ /* 0x000ea20000000800 */
[C---:B------:R-:W-:Y:S01]  /*ccc0*/  R2UR UR11, R27.reuse ;  /* 0x000000001b0b72ca */ /* 0x040fe200000e0000 */
[----:B------:R-:W-:Y:S01]  /*ccd0*/  VIADD R26, R24, 0x100 ;  /* 0x00000100181a7836 */ /* 0x000fe20000000000 */
[----:B------:R-:W-:Y:S01]  /*cce0*/  R2UR UR15, R27 ;  /* 0x000000001b0f72ca */ /* 0x000fe200000e0000 */
[----:B------:R-:W-:-:S04]  /*ccf0*/  FADD.FTZ R27, R168, R29 ;  /* 0x0000001da81b7221 */ /* 0x000fc80000010000 */
[----:B------:R-:W2:Y:S01]  /*cd00*/  MUFU.EX2 R39, R39 ;  /* 0x0000002700277308 */ /* 0x000ea20000000800 */
[----:B---3--:R-:W-:Y:S01]  /*cd10*/  FADD.FTZ R25, R155, R46 ;  /* 0x0000002e9b197221 */ /* 0x008fe20000010000 */
[----:B------:R-:W-:Y:S01]  /*cd20*/  FFMA.FTZ R157, R28, UR46, -R60 ;  /* 0x0000002e1c9d7c23 */ /* 0x000fe2000801083c */
[----:B------:R-:W-:Y:S02]  /*cd30*/  VIADD R28, R24, 0x180 ;  /* 0x00000180181c7836 */ /* 0x000fe40000000000 */
[----:B----4-:R-:W-:-:S03]  /*cd40*/  FADD.FTZ R27, R42, R27 ;  /* 0x0000001b2a1b7221 */ /* 0x010fc60000010000 */
[----:B------:R-:W3:Y:S01]  /*cd50*/  MUFU.EX2 R171, R171 ;  /* 0x000000ab00ab7308 */ /* 0x000ee20000000800 */
[----:B------:R-:W-:Y:S01]  /*cd60*/  R2UR UR14, R26 ;  /* 0x000000001a0e72ca */ /* 0x000fe200000e0000 */
[----:B-1----:R-:W-:-:S06]  /*cd70*/  FADD.FTZ R26, R40, R25 ;  /* 0x00000019281a7221 */ /* 0x002fcc0000010000 */
[----:B------:R-:W1:Y:S01]  /*cd80*/  MUFU.EX2 R164, R164 ;  /* 0x000000a400a47308 */ /* 0x000e620000000800 */
[----:B-----5:R-:W-:Y:S01]  /*cd90*/  FADD.FTZ R27, R170, R27 ;  /* 0x0000001baa1b7221 */ /* 0x020fe20000010000 */
[----:B------:R-:W-:Y:S01]  /*cda0*/  R2UR UR18, R28 ;  /* 0x000000001c1272ca */ /* 0x000fe200000e0000 */
[----:B0-----:R-:W-:-:S05]  /*cdb0*/  FADD.FTZ R28, R169, R26 ;  /* 0x0000001aa91c7221 */ /* 0x001fca0000010000 */
[----:B------:R-:W0:Y:S01]  /*cdc0*/  MUFU.EX2 R37, R37 ;  /* 0x0000002500257308 */ /* 0x000e220000000800 */
[----:B------:R-:W-:Y:S01]  /*cdd0*/  FFMA.FTZ R167, R52, UR46, -R60 ;  /* 0x0000002e34a77c23 */ /* 0x000fe2000801083c */
[----:B--2---:R-:W-:-:S06]  /*cde0*/  FADD.FTZ R25, R38, R27 ;  /* 0x0000001b26197221 */ /* 0x004fcc0000010000 */
[----:B------:R-:W2:Y:S01]  /*cdf0*/  MUFU.EX2 R36, R36 ;  /* 0x0000002400247308 */ /* 0x000ea20000000800 */
[----:B------:R-:W-:Y:S02]  /*ce00*/  IMAD.MOV.U32 R27, RZ, RZ, 0x40000040 ;  /* 0x40000040ff1b7424 */ /* 0x000fe400078e00ff */
[----:B------:R-:W-:-:S05]  /*ce10*/  FADD.FTZ R28, R39, R28 ;  /* 0x0000001c271c7221 */ /* 0x000fca0000010000 */
[----:B------:R-:W4:Y:S08]  /*ce20*/  MUFU.EX2 R165, R165 ;  /* 0x000000a500a57308 */ /* 0x000f300000000800 */
[----:B------:R-:W5:Y:S01]  /*ce30*/  MUFU.EX2 R166, R166 ;  /* 0x000000a600a67308 */ /* 0x000f620000000800 */
[----:B---3--:R-:W-:Y:S01]  /*ce40*/  FADD.FTZ R28, R171, R28 ;  /* 0x0000001cab1c7221 */ /* 0x008fe20000010000 */
[----:B------:R-:W-:-:S06]  /*ce50*/  R2UR UR23, R27 ;  /* 0x000000001b1772ca */ /* 0x000fcc00000e0000 */
[----:B------:R-:W3:Y:S01]  /*ce60*/  MUFU.EX2 R35, R35 ;  /* 0x0000002300237308 */ /* 0x000ee20000000800 */
[----:B------:R-:W-:Y:S01]  /*ce70*/  FFMA.FTZ R161, R15, UR46, -R60 ;  /* 0x0000002e0fa17c23 */ /* 0x000fe2000801083c */
[----:B-1----:R-:W-:-:S06]  /*ce80*/  FADD.FTZ R27, R164, R25 ;  /* 0x00000019a41b7221 */ /* 0x002fcc0000010000 */
[----:B------:R-:W1:Y:S01]  /*ce90*/  MUFU.EX2 R34, R34 ;  /* 0x0000002200227308 */ /* 0x000e620000000800 */
[----:B0-----:R-:W-:Y:S01]  /*cea0*/  FADD.FTZ R28, R37, R28 ;  /* 0x0000001c251c7221 */ /* 0x001fe20000010000 */
[----:B--2---:R-:W-:-:S06]  /*ceb0*/  FADD.FTZ R27, R36, R27 ;  /* 0x0000001b241b7221 */ /* 0x004fcc0000010000 */
[----:B------:R-:W0:Y:S08]  /*cec0*/  MUFU.EX2 R167, R167 ;  /* 0x000000a700a77308 */ /* 0x000e300000000800 */
[----:B------:R-:W2:Y:S01]  /*ced0*/  MUFU.EX2 R160, R160 ;  /* 0x000000a000a07308 */ /* 0x000ea20000000800 */
[----:B----4-:R-:W-:Y:S01]  /*cee0*/  FADD.FTZ R28, R165, R28 ;  /* 0x0000001ca51c7221 */ /* 0x010fe20000010000 */
[----:B-----5:R-:W-:-:S06]  /*cef0*/  FADD.FTZ R27, R166, R27 ;  /* 0x0000001ba61b7221 */ /* 0x020fcc0000010000 */
[----:B------:R-:W4:Y:S01]  /*cf00*/  MUFU.EX2 R33, R33 ;  /* 0x0000002100217308 */ /* 0x000f220000000800 */
[----:B------:R-:W-:Y:S01]  /*cf10*/  FFMA.FTZ R52, R45, UR46, -R60 ;  /* 0x0000002e2d347c23 */ /* 0x000fe2000801083c */
[----:B------:R-:W-:Y:S02]  /*cf20*/  IMAD.MOV.U32 R25, RZ, RZ, 0x40000040 ;  /* 0x40000040ff197424 */ /* 0x000fe400078e00ff */
[----:B---3--:R-:W-:Y:S01]  /*cf30*/  FADD.FTZ R28, R35, R28 ;  /* 0x0000001c231c7221 */ /* 0x008fe20000010000 */
[----:B------:R-:W-:-:S03]  /*cf40*/  VIADD R26, R24, 0x200 ;  /* 0x00000200181a7836 */ /* 0x000fc60000000000 */
[----:B------:R-:W3:Y:S01]  /*cf50*/  MUFU.EX2 R161, R161 ;  /* 0x000000a100a17308 */ /* 0x000ee20000000800 */
[----:B------:R-:W-:Y:S01]  /*cf60*/  R2UR UR6, R24 ;  /* 0x00000000180672ca */ /* 0x000fe200000e0000 */
[----:B-1----:R-:W-:-:S06]  /*cf70*/  FADD.FTZ R27, R34, R27 ;  /* 0x0000001b221b7221 */ /* 0x002fcc0000010000 */
[----:B------:R-:W1:Y:S01]  /*cf80*/  MUFU.EX2 R162, R162 ;  /* 0x000000a200a27308 */ /* 0x000e620000000800 */
[----:B------:R-:W-:Y:S01]  /*cf90*/  VIADD R24, R24, 0x280 ;  /* 0x0000028018187836 */ /* 0x000fe20000000000 */
[----:B------:R-:W-:Y:S01]  /*cfa0*/  R2UR UR27, R25 ;  /* 0x00000000191b72ca */ /* 0x000fe200000e0000 */
[----:B0-----:R-:W-:-:S05]  /*cfb0*/  FADD.FTZ R25, R167, R28 ;  /* 0x0000001ca7197221 */ /* 0x001fca0000010000 */
[----:B------:R-:W0:Y:S01]  /*cfc0*/  MUFU.EX2 R45, R55 ;  /* 0x00000037002d7308 */ /* 0x000e220000000800 */
[----:B------:R-:W-:Y:S01]  /*cfd0*/  R2UR UR22, R26 ;  /* 0x000000001a1672ca */ /* 0x000fe200000e0000 */
[----:B--2---:R-:W-:-:S06]  /*cfe0*/  FADD.FTZ R26, R160, R27 ;  /* 0x0000001ba01a7221 */ /* 0x004fcc0000010000 */
[----:B------:R-:W2:Y:S01]  /*cff0*/  MUFU.EX2 R31, R31 ;  /* 0x0000001f001f7308 */ /* 0x000ea20000000800 */
[----:B------:R-:W-:Y:S01]  /*d000*/  R2UR UR26, R24 ;  /* 0x00000000181a72ca */ /* 0x000fe200000e0000 */
[----:B------:R-:W-:-:S06]  /*d010*/  FADD.FTZ R24, R50, R25 ;  /* 0x0000001932187221 */ /* 0x000fcc0000010000 */
[----:B------:R-:W5:Y:S01]  /*d020*/  MUFU.EX2 R163, R163 ;  /* 0x000000a300a37308 */ /* 0x000f620000000800 */
[----:B----4-:R-:W-:-:S07]  /*d030*/  FADD.FTZ R25, R33, R26 ;  /* 0x0000001a21197221 */ /* 0x010fce0000010000 */
[----:B------:R-:W4:Y:S01]  /*d040*/  MUFU.EX2 R156, R156 ;  /* 0x0000009c009c7308 */ /* 0x000f220000000800 */
[----:B---3--:R-:W-:Y:S01]  /*d050*/  FADD.FTZ R24, R161, R24 ;  /* 0x00000018a1187221 */ /* 0x008fe20000010000 */
[----:B-1----:R-:W-:-:S06]  /*d060*/  FADD.FTZ R26, R162, R25 ;  /* 0x00000019a21a7221 */ /* 0x002fcc0000010000 */
[----:B------:R-:W1:Y:S08]  /*d070*/  MUFU.EX2 R46, R54 ;  /* 0x00000036002e7308 */ /* 0x000e700000000800 */
[----:B------:R-:W3:Y:S01]  /*d080*/  MUFU.EX2 R30, R30 ;  /* 0x0000001e001e7308 */ /* 0x000ee20000000800 */
[----:B0-----:R-:W-:Y:S01]  /*d090*/  FADD.FTZ R24, R45, R24 ;  /* 0x000000182d187221 */ /* 0x001fe20000010000 */
[----:B--2---:R-:W-:-:S06]  /*d0a0*/  FADD.FTZ R27, R31, R26 ;  /* 0x0000001a1f1b7221 */ /* 0x004fcc0000010000 */
[----:B------:R-:W0:Y:S08]  /*d0b0*/  MUFU.EX2 R157, R157 ;  /* 0x0000009d009d7308 */ /* 0x000e300000000800 */
[----:B------:R-:W2:Y:S01]  /*d0c0*/  MUFU.EX2 R158, R158 ;  /* 0x0000009e009e7308 */ /* 0x000ea20000000800 */
[----:B-----5:R-:W-:Y:S01]  /*d0d0*/  FADD.FTZ R25, R163, R24 ;  /* 0x00000018a3197221 */ /* 0x020fe20000010000 */
[----:B------:R-:W-:-:S06]  /*d0e0*/  FFMA.FTZ R47, R47, UR46, -R60 ;  /* 0x0000002e2f2f7c23 */ /* 0x000fcc000801083c */
[----:B------:R-:W5:Y:S01]  /*d0f0*/  MUFU.EX2 R53, R53 ;  /* 0x0000003500357308 */ /* 0x000f620000000800 */
[----:B----4-:R-:W-:-:S07]  /*d100*/  FADD.FTZ R27, R156, R27 ;  /* 0x0000001b9c1b7221 */ /* 0x010fce0000010000 */
[----:B------:R-:W4:Y:S01]  /*d110*/  MUFU.EX2 R3, R3 ;  /* 0x0000000300037308 */ /* 0x000f220000000800 */
[----:B-1----:R-:W-:Y:S01]  /*d120*/  FADD.FTZ R24, R46, R25 ;  /* 0x000000192e187221 */ /* 0x002fe20000010000 */
[----:B---3--:R-:W-:-:S06]  /*d130*/  FADD.FTZ R27, R30, R27 ;  /* 0x0000001b1e1b7221 */ /* 0x008fcc0000010000 */
[----:B------:R-:W1:Y:S01]  /*d140*/  MUFU.EX2 R52, R52 ;  /* 0x0000003400347308 */ /* 0x000e620000000800 */
[----:B------:R-:W-:-:S07]  /*d150*/  FFMA.FTZ R48, R48, UR46, -R60 ;  /* 0x0000002e30307c23 */ /* 0x000fce000801083c */
[----:B------:R-:W3:Y:S01]  /*d160*/  MUFU.EX2 R172, R172 ;  /* 0x000000ac00ac7308 */ /* 0x000ee20000000800 */
[----:B------:R-:W-:Y:S02]  /*d170*/  IMAD.MOV.U32 R29, RZ, RZ, 0x40000040 ;  /* 0x40000040ff1d7424 */ /* 0x000fe400078e00ff */
[----:B0-----:R-:W-:-:S05]  /*d180*/  FADD.FTZ R24, R157, R24 ;  /* 0x000000189d187221 */ /* 0x001fca0000010000 */
[----:B------:R-:W0:Y:S01]  /*d190*/  MUFU.EX2 R51, R51 ;  /* 0x0000003300337308 */ /* 0x000e220000000800 */
[----:B--2---:R-:W-:-:S07]  /*d1a0*/  FADD.FTZ R26, R158, R27 ;  /* 0x0000001b9e1a7221 */ /* 0x004fce0000010000 */
[----:B------:R-:W2:Y:S01]  /*d1b0*/  MUFU.EX2 R0, R0 ;  /* 0x0000000000007308 */ /* 0x000ea20000000800 */
[----:B------:R-:W-:Y:S01]  /*d1c0*/  R2UR UR19, R29 ;  /* 0x000000001d1372ca */ /* 0x000fe200000e0000 */
[----:B-----5:R-:W-:-:S06]  /*d1d0*/  FADD.FTZ R27, R53, R24 ;  /* 0x00000018351b7221 */ /* 0x020fcc0000010000 */
[----:B------:R-:W5:Y:S01]  /*d1e0*/  MUFU.EX2 R47, R47 ;  /* 0x0000002f002f7308 */ /* 0x000f620000000800 */
[----:B----4-:R-:W-:-:S07]  /*d1f0*/  FADD.FTZ R29, R3, R26 ;  /* 0x0000001a031d7221 */ /* 0x010fce0000010000 */
[----:B------:R-:W4:Y:S01]  /*d200*/  MUFU.EX2 R174, R174 ;  /* 0x000000ae00ae7308 */ /* 0x000f220000000800 */
[----:B-1----:R-:W-:Y:S01]  /*d210*/  FADD.FTZ R24, R52, R27 ;  /* 0x0000001b34187221 */ /* 0x002fe20000010000 */
[----:B---3--:R-:W-:-:S06]  /*d220*/  FADD.FTZ R29, R172, R29 ;  /* 0x0000001dac1d7221 */ /* 0x008fcc0000010000 */
[----:B------:R-:W1:Y:S01]  /*d230*/  MUFU.EX2 R48, R48 ;  /* 0x0000003000307308 */ /* 0x000e620000000800 */
[----:B0-----:R-:W-:-:S07]  /*d240*/  FADD.FTZ R24, R51, R24 ;  /* 0x0000001833187221 */ /* 0x001fce0000010000 */
[----:B------:R-:W0:Y:S01]  /*d250*/  MUFU.EX2 R25, R32 ;  /* 0x0000002000197308 */ /* 0x000e220000000800 */
[----:B--2---:R-:W-:Y:S01]  /*d260*/  FADD.FTZ R29, R0, R29 ;  /* 0x0000001d001d7221 */ /* 0x004fe20000010000 */
[----:B------:R-:W-:Y:S01]  /*d270*/  F2FP.BF16.F32.PACK_AB R158, R3, R158 ;  /* 0x0000009e039e723e */ /* 0x000fe200000010ff */
[----:B-----5:R-:W-:Y:S02]  /*d280*/  FADD.FTZ R3, R47, R24 ;  /* 0x000000182f037221 */ /* 0x020fe40000010000 */
[----:B----4-:R-:W-:Y:S01]  /*d290*/  FADD.FTZ R24, R174, R29 ;  /* 0x0000001dae187221 */ /* 0x010fe20000010000 */
[----:B------:R-:W-:Y:S02]  /*d2a0*/  F2FP.BF16.F32.PACK_AB R152, R44, R152 ;  /* 0x000000982c98723e */ /* 0x000fe400000010ff */
[----:B------:R-:W-:Y:S02]  /*d2b0*/  F2FP.BF16.F32.PACK_AB R154, R43, R154 ;  /* 0x0000009a2b9a723e */ /* 0x000fe400000010ff */
[----:B------:R-:W-:-:S02]  /*d2c0*/  F2FP.BF16.F32.PACK_AB R153, R41, R153 ;  /* 0x000000992999723e */ /* 0x000fc400000010ff */
[----:B------:R-:W-:Y:S02]  /*d2d0*/  F2FP.BF16.F32.PACK_AB R155, R40, R155 ;  /* 0x0000009b289b723e */ /* 0x000fe400000010ff */
[----:B------:R-:W-:Y:S01]  /*d2e0*/  F2FP.BF16.F32.PACK_AB R172, R0, R172 ;  /* 0x000000ac00ac723e */ /* 0x000fe200000010ff */
[----:B-1----:R-:W-:Y:S01]  /*d2f0*/  FADD.FTZ R0, R48, R3 ;  /* 0x0000000330007221 */ /* 0x002fe20000010000 */
[--C-:B------:R-:W-:Y:S01]  /*d300*/  FFMA.FTZ R15, R49, UR46, -R60.reuse ;  /* 0x0000002e310f7c23 */ /* 0x100fe2000801083c */
[----:B------:R-:W-:Y:S01]  /*d310*/  FFMA.FTZ R175, R175, UR46, -R60 ;  /* 0x0000002eafaf7c23 */ /* 0x000fe2000801083c */
[----:B------:R-:W-:Y:S01]  /*d320*/  F2FP.BF16.F32.PACK_AB R168, R42, R168 ;  /* 0x000000a82aa8723e */ /* 0x000fe200000010ff */
[----:B0-----:R-:W-:Y:S01]  /*d330*/  FADD.FTZ R3, R25, R24 ;  /* 0x0000001819037221 */ /* 0x001fe20000010000 */
        /* <DEDUP_REMOVED lines=16> */
[----:B------:R0:W-:Y:S06]  /*d440*/  BAR.SYNC.DEFER_BLOCKING R86, 0x100 ;  /* 0x000400560000751d */ /* 0x0001ec0000010000 */
        /* <DEDUP_REMOVED lines=14> */
[----:B------:R-:W0:Y:S08]  /*d530*/  MUFU.EX2 R15, R15 ;  /* 0x0000000f000f7308 */ /* 0x000e300000000800 */
[----:B------:R-:W1:Y:S01]  /*d540*/  MUFU.EX2 R175, R175 ;  /* 0x000000af00af7308 */ /* 0x000e620000000800 */
[----:B0-----:R-:W-:-:S04]  /*d550*/  FADD.FTZ R0, R15, R0 ;  /* 0x000000000f007221 */ /* 0x001fc80000010000 */
[C---:B-1----:R-:W-:Y:S01]  /*d560*/  FADD.FTZ R0, R175.reuse, R0 ;  /* 0x00000000af007221 */ /* 0x042fe20000010000 */
[----:B------:R-:W-:Y:S01]  /*d570*/  F2FP.BF16.F32.PACK_AB R175, R175, R15 ;  /* 0x0000000fafaf723e */ /* 0x000fe200000010ff */
[----:B------:R-:W-:Y:S02]  /*d580*/  WARPGROUP.DEPBAR.LE gsb0, 0x0 ;  /* 0x00008000000079c5 */ /* 0x000fe40000010000 */
[----:B------:R-:W-:-:S10]  /*d590*/  WARPGROUP.ARRIVE ;  /* 0x00000000000079c5 */ /* 0x000fd40000000000 */
[----:B------:R-:W-:Y:S01]  /*d5a0*/  HGMMA.64x256x16.F32.BF16 R24, R156, gdesc[UR20].tnspB, R24, gsb0 ;  /* 0x43e000149c187df0 */ /* 0x000fe20008001818 */
[----:B------:R-:W-:-:S04]  /*d5b0*/  LOP3.LUT R23, R23, 0xfffffffe, RZ, 0xc0, !PT ;  /* 0xfffffffe17177812 */ /* 0x000fc800078ec0ff */
[----:B------:R-:W-:Y:S01]  /*d5c0*/  @P5 LOP3.LUT R23, R23, 0x1, RZ, 0xfc, !PT ;  /* 0x0000000117175812 */ /* 0x000fe200078efcff */
[----:B------:R-:W-:Y:S02]  /*d5d0*/  WARPGROUP.DEPBAR.LE gsb0, 0x0 ;  /* 0x00008000000079c5 */ /* 0x000fe40000010000 */
[----:B------:R-:W-:-:S15]  /*d5e0*/  WARPGROUP.ARRIVE ;  /* 0x00000000000079c5 */ /* 0x000fde0000000000 */
[----:B------:R-:W-:-:S05]  /*d5f0*/  NOP ;  /* 0x0000000000007918 */ /* 0x000fca0000000000 */
[----:B------:R-:W-:Y:S03]  /*d600*/  HGMMA.64x256x16.F32.BF16 R24, R172, gdesc[UR24].tnspB, R24, gsb0 ;  /* 0x43e00018ac187df0 */ /* 0x000fe60008001818 */
[----:B------:R-:W-:Y:S02]  /*d610*/  WARPGROUP.DEPBAR.LE gsb0, 0x0 ;  /* 0x00008000000079c5 */ /* 0x000fe40000010000 */
[----:B------:R-:W-:Y:S05]  /*d620*/  @!P0 BRA `(.L_x_15307) ;  /* 0x0000000000048947 */ /* 0x000fea0003800000 */
[----:B------:R-:W-:Y:S01]  /*d630*/  BPT.TRAP 0x1 ;  /* 0x000000040000795c */ /* 0x000fe20000300000 */
.L_x_15307:
[----:B------:R-:W2:Y:S01]  /*d640*/  LDL R153, [R1+0xb8] ;  /* 0x0000b80001997983 */ /* 0x000ea20000100800 */
[----:B------:R-:W-:Y:S01]  /*d650*/  VIADD R14, R14, 0x32460 ;  /* 0x000324600e0e7836 */ /* 0x000fe20000000000 */
[----:B------:R-:W-:Y:S01]  /*d660*/  ULDC UR42, c[0x0][0xad0] ;  /* 0x0002b400002a7ab9 */ /* 0x000fe20000000800 */
[----:B------:R-:W-:Y:S01]  /*d670*/  IMAD.U32 R15, RZ, RZ, UR37 ;  /* 0x00000025ff0f7e24 */ /* 0x000fe2000f8e00ff */
[----:B------:R-:W-:Y:S01]  /*d680*/  ULDC UR43, c[0x0][0xad0] ;  /* 0x0002b400002b7ab9 */ /* 0x000fe20000000800 */
[----:B------:R-:W-:Y:S01]  /*d690*/  IMAD.MOV.U32 R152, RZ, RZ, R180 ;  /* 0x000000ffff987224 */ /* 0x000fe200078e00b4 */
[----:B------:R-:W-:Y:S01]  /*d6a0*/  ULDC UR44, c[0x0][0xa80] ;  /* 0x0002a000002c7ab9 */ /* 0x000fe20000000800 */
[----:B------:R-:W-:Y:S01]  /*d6b0*/  ULDC UR45, c[0x0][0xa80] ;  /* 0x0002a000002d7ab9 */ /* 0x000fe20000000800 */
[----:B------:R-:W-:Y:S02]  /*d6c0*/  PRMT R14, R15, 0x654, R14 ;  /* 0x000006540f0e7816 */ /* 0x000fe4000000000e */
[----:B------:R-:W0:Y:S02]  /*d6d0*/  @P5 LDC R15, c[0x0][0x44c] ;  /* 0x00011300ff0f5b82 */ /* 0x000e240000000800 */
[----:B------:R1:W-:Y:S06]  /*d6e0*/  SYNCS.ARRIVE.TRANS64.RED.A1T0 RZ, [R14+URZ], RZ ;  /* 0x000000ff0eff79a7 */ /* 0x0003ec000810043f */
[----:B-1----:R-:W1:Y:S01]  /*d6f0*/  @P5 LDC R14, c[0x0][0x450] ;  /* 0x00011400ff0e5b82 */ /* 0x002e620000000800 */
[----:B0-----:R-:W-:-:S05]  /*d700*/  @P5 IMAD.HI.U32 R15, R180, R15, RZ ;  /* 0x0000000fb40f5227 */ /* 0x001fca00078e00ff */
[----:B-1----:R-:W-:-:S04]  /*d710*/  @P5 SHF.R.U32.HI R152, RZ, R14, R15 ;  /* 0x0000000eff985219 */ /* 0x002fc8000001160f */
[----:B------:R-:W-:-:S05]  /*d720*/  IADD3 R14, R152, R178, -R179 ;  /* 0x000000b2980e7210 */ /* 0x000fca0007ffe8b3 */
[----:B------:R-:W-:-:S05]  /*d730*/  IMAD.HI R14, R14, 0x2aaaaaab, RZ ;  /* 0x2aaaaaab0e0e7827 */ /* 0x000fca00078e02ff */
[----:B------:R-:W-:-:S04]  /*d740*/  SHF.R.U32.HI R15, RZ, 0x1f, R14 ;  /* 0x0000001fff0f7819 */ /* 0x000fc8000001160e */
[----:B------:R-:W-:Y:S01]  /*d750*/  LEA.HI.SX32 R15, R14, R15, 0x1c ;  /* 0x0000000f0e0f7211 */ /* 0x000fe200078fe2ff */
[----:B------:R-:W-:-:S03]  /*d760*/  VIADD R14, R177, 0xfffffffe ;  /* 0xfffffffeb10e7836 */ /* 0x000fc60000000000 */
[----:B--2---:R-:W-:-:S04]  /*d770*/  VIMNMX R153, R153, R15, !PT ;  /* 0x0000000f99997248 */ /* 0x004fc80007fe0100 */
[----:B------:R-:W-:Y:S01]  /*d780*/  ISETP.GE.AND P1, PT, R14, R153, PT ;  /* 0x000000990e00720c */ /* 0x000fe20003f26270 */
[----:B------:R0:W-:-:S12]  /*d790*/  STL [R1+0x90], R153 ;  /* 0x0000909901007387 */ /* 0x0001d80000100800 */
[----:B0-----:R-:W-:Y:S05]  /*d7a0*/  @!P1 BRA `(.L_x_15308) ;  /* 0x0000003800589947 */ /* 0x001fea0003800000 */
[----:B------:R-:W-:Y:S02]  /*d7b0*/  IMAD.MOV.U32 R208, RZ, RZ, R176 ;  /* 0x000000ffffd07224 */ /* 0x000fe400078e00b0 */
[----:B------:R-:W-:-:S07]  /*d7c0*/  IMAD.MOV.U32 R209, RZ, RZ, R20 ;  /* 0x000000ffffd17224 */ /* 0x000fce00078e0014 */
.L_x_15319:
[----:B------:R-:W-:Y:S01]  /*d7d0*/  VIADD R18, R18, 0x1 ;  /* 0x0000000112127836 */ /* 0x000fe20000000000 */
[----:B------:R-:W-:Y:S05]  /*d7e0*/  YIELD ;  /* 0x0000000000007946 */ /* 0x000fea0003800000 */
[----:B------:R-:W-:-:S04]  /*d7f0*/  ISETP.NE.AND P1, PT, R18, 0x2, PT ;  /* 0x000000021200780c */ /* 0x000fc80003f25270 */
[----:B------:R-:W-:Y:S02]  /*d800*/  SEL R15, RZ, 0x1, P1 ;  /* 0x00000001ff0f7807 */ /* 0x000fe40000800000 */
[----:B------:R-:W-:Y:S02]  /*d810*/  SEL R18, R18, RZ, P1 ;  /* 0x000000ff12127207 */ /* 0x000fe40000800000 */
[----:B------:R-:W-:Y:S01]  /*d820*/  LOP3.LUT R204, R204, R15, RZ, 0x3c, !PT ;  /* 0x0000000fcccc7212 */ /* 0x000fe200078e3cff */
[----:B-----5:R-:W-:Y:S06]  /*d830*/  @!P0 BRA `(.L_x_15309) ;  /* 0x0000000000048947 */ /* 0x020fec0003800000 */
[----:B------:R-:W-:Y:S01]  /*d840*/  BPT.TRAP 0x1 ;  /* 0x000000040000795c */ /* 0x000fe20000300000 */
.L_x_15309:
[----:B------:R-:W-:Y:S01]  /*d850*/  IMAD R15, R18, 0x8, R22 ;  /* 0x00000008120f7824 */ /* 0x000fe200078e0216 */
[----:B------:R-:W-:-:S04]  /*d860*/  SHF.L.U32 R20, R204, 0x1f, RZ ;  /* 0x0000001fcc147819 */ /* 0x000fc800000006ff */
[----:B------:R0:W1:Y:S01]  /*d870*/  SYNCS.PHASECHK.TRANS64.TRYWAIT P1, [R15+URZ+0x32430], R20 ;  /* 0x032430140f0075a7 */ /* 0x000062000802017f */
[----:B------:R-:W-:Y:S05]  /*d880*/  @!P0 BRA `(.L_x_15310) ;  /* 0x0000000000048947 */ /* 0x000fea0003800000 */
[----:B------:R-:W-:Y:S01]  /*d890*/  BPT.TRAP 0x1 ;  /* 0x000000040000795c */ /* 0x000fe20000300000 */
.L_x_15310:
[----:B------:R-:W2:Y:S01]  /*d8a0*/  LDL R21, [R1+0x88] ;  /* 0x0000880001157983 */ /* 0x000ea20000100800 */
[----:B------:R-:W-:Y:S02]  /*d8b0*/  IMAD.MOV.U32 R157, RZ, RZ, 0x40000040 ;  /* 0x40000040ff9d7424 */ /* 0x000fe400078e00ff */
[----:B--2---:R-:W-:Y:S01]  /*d8c0*/  IMAD R156, R18, 0x300, R21 ;  /* 0x00000300129c7824 */ /* 0x004fe200078e0215 */
[----:B-1----:R-:W-:Y:S06]  /*d8d0*/  @P1 BRA `(.L_x_15311) ;  /* 0x0000000000081947 */ /* 0x002fec0003800000 */
[----:B------:R-:W1:Y:S02]  /*d8e0*/  SYNCS.PHASECHK.TRANS64.TRYWAIT P1, [R15+URZ+0x32430], R20 ;  /* 0x032430140f0075a7 */ /* 0x000e64000802017f */
[----:B-1----:R-:W-:Y:S05]  /*d8f0*/  @!P1 BRA `(.L_x_15312) ;  /* 0x0000015c00e89947 */ /* 0x002fea0003800000 */
.L_x_15311:
[----:B------:R2:W-:Y:S04]  /*d900*/  STL.64 [R1+0x1f8], R4 ;  /* 0x0001f80401007387 */ /* 0x0005e80000100a00 */
[----:B--2---:R-:W2:Y:S04]  /*d910*/  LDL.64 R4, [R1+0x80] ;  /* 0x0000800001047983 */ /* 0x004ea80000100a00 */
[----:B------:R3:W-:Y:S01]  /*d920*/  STL.64 [R1+0x1f0], R2 ;  /* 0x0001f00201007387 */ /* 0x0007e20000100a00 */
[----:B------:R-:W-:Y:S05]  /*d930*/  WARPSYNC.ALL ;  /* 0x0000000000007948 */ /* 0x000fea0003800000 */
[----:B------:R-:W4:Y:S04]  /*d940*/  LDL.64 R210, [R1+0x70] ;  /* 0x0000700001d27983 */ /* 0x000f280000100a00 */
[----:B---3--:R-:W3:Y:S01]  /*d950*/  LDL.64 R2, [R1+0x78] ;  /* 0x0000780001027983 */ /* 0x008ee20000100a00 */
[C---:B------:R-:W-:Y:S01]  /*d960*/  R2UR UR6, R156.reuse ;  /* 0x000000009c0672ca */ /* 0x040fe200000e0000 */
[C---:B------:R-:W-:Y:S01]  /*d970*/  VIADD R154, R156.reuse, 0x2 ;  /* 0x000000029c9a7836 */ /* 0x040fe20000000000 */
[----:B------:R-:W-:Y:S01]  /*d980*/  R2UR UR7, R157 ;  /* 0x000000009d0772ca */ /* 0x000fe200000e0000 */
[----:B------:R-:W-:Y:S01]  /*d990*/  VIADD R152, R156, 0x4 ;  /* 0x000000049c987836 */ /* 0x000fe20000000000 */
[----:B------:R-:W-:Y:S01]  /*d9a0*/  R2UR UR4, R212 ;  /* 0x00000000d40472ca */ /* 0x000fe200000e0000 */
[----:B------:R-:W-:Y:S01]  /*d9b0*/  VIADD R156, R156, 0x6 ;  /* 0x000000069c9c7836 */ /* 0x000fe20000000000 */
[----:B------:R-:W-:Y:S01]  /*d9c0*/  R2UR UR5, R213 ;  /* 0x00000000d50572ca */ /* 0x000fe200000e0000 */
[----:B------:R-:W-:-:S02]  /*d9d0*/  IMAD.MOV.U32 R155, RZ, RZ, 0x40000040 ;  /* 0x40000040ff9b7424 */ /* 0x000fc400078e00ff */
[----:B------:R-:W-:Y:S02]  /*d9e0*/  IMAD.MOV.U32 R153, RZ, RZ, 0x40000040 ;  /* 0x40000040ff997424 */ /* 0x000fe400078e00ff */
[----:B------:R-:W-:Y:S01]  /*d9f0*/  IMAD.MOV.U32 R157, RZ, RZ, 0x40000040 ;  /* 0x40000040ff9d7424 */ /* 0x000fe200078e00ff */
[----:B------:R-:W-:Y:S02]  /*da00*/  R2UR UR10, R154 ;  /* 0x000000009a0a72ca */ /* 0x000fe400000e0000 */
[----:B------:R-:W-:Y:S02]  /*da10*/  R2UR UR11, R155 ;  /* 0x000000009b0b72ca */ /* 0x000fe400000e0000 */
[----:B------:R-:W-:Y:S02]  /*da20*/  R2UR UR14, R152 ;  /* 0x00000000980e72ca */ /* 0x000fe400000e0000 */
[----:B------:R-:W-:Y:S02]  /*da30*/  R2UR UR15, R153 ;  /* 0x00000000990f72ca */ /* 0x000fe400000e0000 */
[----:B------:R-:W-:-:S02]  /*da40*/  R2UR UR18, R156 ;  /* 0x000000009c1272ca */ /* 0x000fc400000e0000 */
[----:B------:R-:W-:Y:S02]  /*da50*/  R2UR UR19, R157 ;  /* 0x000000009d1372ca */ /* 0x000fe400000e0000 */
[----:B------:R-:W-:-:S06]  /*da60*/  WARPGROUP.ARRIVE ;  /* 0x00000000000079c5 */ /* 0x000fcc0000000000 */
[----:B------:R-:W-:Y:S03]  /*da70*/  HGMMA.64x96x16.F32.BF16 R152, gdesc[UR4], RZ, !UPT, gsb0 ;  /* 0x01600000049879f0 */ /* 0x000fe6000c0018ff */
[----:B------:R-:W-:Y:S02]  /*da80*/  WARPGROUP.DEPBAR.LE gsb0, 0x0 ;  /* 0x00008000000079c5 */ /* 0x000fe40000010000 */
[----:B------:R-:W-:Y:S01]  /*da90*/  WARPGROUP.ARRIVE ;  /* 0x00000000000079c5 */ /* 0x000fe20000000000 */
[----:B--2---:R-:W-:Y:S02]  /*daa0*/  R2UR UR8, R4 ;  /* 0x00000000040872ca */ /* 0x004fe400000e0000 */
[----:B------:R-:W-:Y:S02]  /*dab0*/  R2UR UR9, R5 ;  /* 0x00000000050972ca */ /* 0x000fe400000e0000 */
[----:B------:R2:W5:Y:S11]  /*dac0*/  LDL.LU.64 R4, [R1+0x1f8] ;  /* 0x0001f80001047983 */ /* 0x0005760000300a00 */
[----:B------:R-:W-:Y:S01]  /*dad0*/  HGMMA.64x96x16.F32.BF16 R152, gdesc[UR8], R152, gsb0 ;  /* 0x01600000089879f0 */ /* 0x000fe20008001898 */
[----:B---3--:R-:W-:-:S02]  /*dae0*/  R2UR UR12, R2 ;  /* 0x00000000020c72ca */ /* 0x008fc400000e0000 */
[----:B------:R-:W-:Y:S02]  /*daf0*/  R2UR UR13, R3 ;  /* 0x00000000030d72ca */ /* 0x000fe400000e0000 */
[----:B------:R2:W5:Y:S01]  /*db00*/  LDL.LU.64 R2, [R1+0x1f0] ;  /* 0x0001f00001027983 */ /* 0x0005620000300a00 */
[----:B----4-:R-:W-:Y:S02]  /*db10*/  R2UR UR16, R210 ;  /* 0x00000000d21072ca */ /* 0x010fe400000e0000 */
        /* <DEDUP_REMOVED lines=8> */
[----:B--2---:R-:W-:Y:S05]  /*dba0*/  @!P0 BRA `(.L_x_15313) ;  /* 0x0000000000048947 */ /* 0x004fea0003800000 */
[----:B------:R-:W-:Y:S01]  /*dbb0*/  BPT.TRAP 0x1 ;  /* 0x000000040000795c */ /* 0x000fe20000300000 */
.L_x_15313:
[----:B------:R2:W3:Y:S01]  /*dbc0*/  SYNCS.PHASECHK.TRANS64.TRYWAIT P1, [R15+URZ+0x32450], R20 ;  /* 0x032450140f0075a7 */ /* 0x0004e2000802017f */
[----:B------:R-:W-:Y:S05]  /*dbd0*/  @!P0 BRA `(.L_x_15314) ;  /* 0x0000000000048947 */ /* 0x000fea0003800000 */
[----:B------:R-:W-:Y:S01]  /*dbe0*/  BPT.TRAP 0x1 ;  /* 0x000000040000795c */ /* 0x000fe20000300000 */
.L_x_15314:
[----:B---3--:R-:W-:Y:S05]  /*dbf0*/  @P1 BRA `(.L_x_15315) ;  /* 0x0000000000081947 */ /* 0x008fea0003800000 */
[----:B------:R-:W3:Y:S02]  /*dc00*/  SYNCS.PHASECHK.TRANS64.TRYWAIT P1, [R15+URZ+0x32450], R20 ;  /* 0x032450140f0075a7 */ /* 0x000ee4000802017f */
[----:B---3--:R-:W-:Y:S05]  /*dc10*/  @!P1 BRA `(.L_x_15316) ;  /* 0x0000015c00349947 */ /* 0x008fea0003800000 */
.L_x_15315:
[----:B------:R4:W-:Y:S04]  /*dc20*/  STL.64 [R1+0x208], R22 ;  /* 0x0002081601007387 */ /* 0x0009e80000100a00 */
[----:B----4-:R-:W4:Y:S04]  /*dc30*/  LDL.64 R22, [R1+0x68] ;  /* 0x0000680001167983 */ /* 0x010f280000100a00 */
[----:B------:R0:W-:Y:S04]  /*dc40*/  STL.64 [R1+0x200], R16 ;  /* 0x0002001001007387 */ /* 0x0001e80000100a00 */
[----:B0-----:R-:W4:Y:S01]  /*dc50*/  LDL.64 R16, [R1+0x60] ;  /* 0x0000600001107983 */ /* 0x001f220000100a00 */
[----:B-123--:R-:W-:-:S02]  /*dc60*/  IMAD.MOV.U32 R20, RZ, RZ, 0xc00 ;  /* 0x00000c00ff147424 */ /* 0x00efc400078e00ff */
[----:B------:R-:W-:Y:S01]  /*dc70*/  IMAD.MOV.U32 R21, RZ, RZ, 0x40000040 ;  /* 0x40000040ff157424 */ /* 0x000fe200078e00ff */
[----:B------:R0:W-:Y:S01]  /*dc80*/  STL.64 [R1+0x1f8], R14 ;  /* 0x0001f80e01007387 */ /* 0x0001e20000100a00 */
[----:B------:R-:W-:-:S03]  /*dc90*/  IMAD R20, R18, R20, UR38 ;  /* 0x0000002612147e24 */ /* 0x000fc6000f8e0214 */
[----:B-----5:R1:W-:Y:S01]  /*dca0*/  STL.64 [R1+0x1f0], R2 ;  /* 0x0001f00201007387 */ /* 0x0203e20000100a00 */
[----:B------:R-:W-:Y:S05]  /*dcb0*/  WARPSYNC.ALL ;  /* 0x0000000000007948 */ /* 0x000fea0003800000 */
[C---:B------:R-:W-:Y:S02]  /*dcc0*/  R2UR UR6, R20.reuse ;  /* 0x00000000140672ca */ /* 0x040fe400000e0000 */
[----:B------:R-:W-:Y:S01]  /*dcd0*/  R2UR UR7, R21 ;  /* 0x00000000150772ca */ /* 0x000fe200000e0000 */
[----:B------:R-:W-:Y:S01]  /*dce0*/  VIADD R210, R20, 0x2 ;  /* 0x0000000214d27836 */ /* 0x000fe20000000000 */
[----:B0-----:R-:W2:Y:S01]  /*dcf0*/  LDL.64 R14, [R1+0x40] ;  /* 0x00004000010e7983 */ /* 0x001ea20000100a00 */
[----:B------:R-:W-:-:S03]  /*dd00*/  R2UR UR4, R4 ;  /* 0x00000000040472ca */ /* 0x000fc600000e0000 */
[----:B-1----:R-:W3:Y:S01]  /*dd10*/  LDL.64 R2, [R1+0x58] ;  /* 0x0000580001027983 */ /* 0x002ee20000100a00 */
[----:B------:R-:W-:Y:S01]  /*dd20*/  R2UR UR5, R5 ;  /* 0x00000000050572ca */ /* 0x000fe200000e0000 */
[----:B------:R-:W-:Y:S01]  /*dd30*/  WARPGROUP.ARRIVE ;  /* 0x00000000000079c5 */ /* 0x000fe20000000000 */
[----:B------:R-:W-:-:S11]  /*dd40*/  IMAD.MOV.U32 R211, RZ, RZ, 0x40000040 ;  /* 0x40000040ffd37424 */ /* 0x000fd600078e00ff */
[----:B------:R-:W-:Y:S01]  /*dd50*/  HGMMA.64x96x16.F32.BF16 R152, gdesc[UR4], R152, gsb0 ;  /* 0x01600000049879f0 */ /* 0x000fe20008001898 */
[----:B------:R-:W-:Y:S02]  /*dd60*/  R2UR UR6, R210 ;  /* 0x00000000d20672ca */ /* 0x000fe400000e0000 */
[----:B------:R-:W-:Y:S01]  /*dd70*/  R2UR UR7, R211 ;  /* 0x00000000d30772ca */ /* 0x000fe200000e0000 */
[----:B------:R-:W-:Y:S02]  /*dd80*/  VIADD R210, R20, 0x4 ;  /* 0x0000000414d27836 */ /* 0x000fe40000000000 */
[----:B------:R-:W-:Y:S01]  /*dd90*/  IMAD.MOV.U32 R211, RZ, RZ, 0x40000040 ;  /* 0x40000040ffd37424 */ /* 0x000fe200078e00ff */
[----:B------:R-:W-:Y:S02]  /*dda0*/  WARPGROUP.DEPBAR.LE gsb0, 0x0 ;  /* 0x00008000000079c5 */ /* 0x000fe40000010000 */
[----:B------:R-:W-:Y:S01]  /*ddb0*/  WARPGROUP.ARRIVE ;  /* 0x00000000000079c5 */ /* 0x000fe20000000000 */
[----:B----4-:R-:W-:-:S02]  /*ddc0*/  R2UR UR4, R22 ;  /* 0x00000000160472ca */ /* 0x010fc400000e0000 */
[----:B------:R-:W-:Y:S02]  /*ddd0*/  R2UR UR5, R23 ;  /* 0x00000000170572ca */ /* 0x000fe400000e0000 */
[----:B------:R-:W4:Y:S11]  /*dde0*/  LDL.64 R22, [R1+0x50] ;  /* 0x0000500001167983 */ /* 0x000f360000100a00 */
[----:B------:R-:W-:Y:S01]  /*ddf0*/  HGMMA.64x96x16.F32.BF16 R152, gdesc[UR4], R152, gsb0 ;  /* 0x01600000049879f0 */ /* 0x000fe20008001898 */
[----:B------:R-:W-:-:S02]  /*de00*/  R2UR UR4, R16 ;  /* 0x00000000100472ca */ /* 0x000fc400000e0000 */
[----:B------:R-:W-:Y:S02]  /*de10*/  R2UR UR5, R17 ;  /* 0x00000000110572ca */ /* 0x000fe400000e0000 */
[----:B------:R-:W2:Y:S01]  /*de20*/  LDL.64 R16, [R1+0x48] ;  /* 0x0000480001107983 */ /* 0x000ea20000100a00 */
[----:B------:R-:W-:Y:S02]  /*de30*/  R2UR UR6, R210 ;  /* 0x00000000d20672ca */ /* 0x000fe400000e0000 */
[----:B------:R-:W-:Y:S01]  /*de40*/  R2UR UR7, R211 ;  /* 0x00000000d30772ca */ /* 0x000fe200000e0000 */
[----:B------:R-:W-:Y:S01]  /*de50*/  IMAD.MOV.U32 R211, RZ, RZ, 0x40000040 ;  /* 0x40000040ffd37424 */ /* 0x000fe200078e00ff */
[----:B------:R-:W-:Y:S01]  /*de60*/  IADD3 R210, R20, 0x6, RZ ;  /* 0x0000000614d27810 */ /* 0x000fe20007ffe0ff */
[----:B------:R-:W-:Y:S02]  /*de70*/  WARPGROUP.DEPBAR.LE gsb0, 0x0 ;  /* 0x00008000000079c5 */ /* 0x000fe40000010000 */
[----:B------:R-:W-:-:S08]  /*de80*/  WARPGROUP.ARRIVE ;  /* 0x00000000000079c5 */ /* 0x000fd00000000000 */
[----:B------:R-:W-:Y:S01]  /*de90*/  HGMMA.64x96x16.F32.BF16 R152, gdesc[UR4], R152, gsb0 ;  /* 0x01600000049879f0 */ /* 0x000fe20008001898 */
[----:B------:R-:W-:Y:S02]  /*dea0*/  R2UR UR6, R210 ;  /* 0x00000000d20672ca */ /* 0x000fe400000e0000 */
[----:B------:R-:W-:Y:S02]  /*deb0*/  R2UR UR7, R211 ;  /* 0x00000000d30772ca */ /* 0x000fe400000e0000 */
[----:B---3--:R-:W-:Y:S02]  /*dec0*/  R2UR UR4, R2 ;  /* 0x00000000020472ca */ /* 0x008fe400000e0000 */
[----:B------:R-:W-:Y:S01]  /*ded0*/  R2UR UR5, R3 ;  /* 0x00000000030572ca */ /* 0x000fe200000e0000 */
[----:B------:R-:W-:Y:S01]  /*dee0*/  VIADD R210, R20, 0x300 ;  /* 0x0000030014d27836 */ /* 0x000fe20000000000 */
[----:B------:R-:W3:Y:S01]  /*def0*/  LDL.64 R2, [R1+0x18] ;  /* 0x0000180001027983 */ /* 0x000ee20000100a00 */
[----:B------:R-:W-:Y:S01]  /*df00*/  IMAD.MOV.U32 R211, RZ, RZ, 0x40000040 ;  /* 0x40000040ffd37424 */ /* 0x000fe200078e00ff */
[----:B------:R-:W-:-:S02]  /*df10*/  WARPGROUP.DEPBAR.LE gsb0, 0x0 ;  /* 0x00008000000079c5 */ /* 0x000fc40000010000 */
[----:B------:R-:W-:-:S07]  /*df20*/  WARPGROUP.ARRIVE ;  /* 0x00000000000079c5 */ /* 0x000fce0000000000 */
[----:B------:R-:W-:Y:S01]  /*df30*/  HGMMA.64x96x16.F32.BF16 R152, gdesc[UR4], R152, gsb0 ;  /* 0x01600000049879f0 */ /* 0x000fe20008001898 */
[----:B------:R-:W-:Y:S02]  /*df40*/  R2UR UR6, R210 ;  /* 0x00000000d20672ca */ /* 0x000fe400000e0000 */
[----:B------:R-:W-:Y:S02]  /*df50*/  R2UR UR7, R211 ;  /* 0x00000000d30772ca */ /* 0x000fe400000e0000 */
[----:B----4-:R-:W-:Y:S02]  /*df60*/  R2UR UR4, R22 ;  /* 0x00000000160472ca */ /* 0x010fe400000e0000 */
        /* <DEDUP_REMOVED lines=8> */
[----:B--2---:R-:W-:Y:S02]  /*dff0*/  R2UR UR4, R16 ;  /* 0x00000000100472ca */ /* 0x004fe400000e0000 */
[----:B------:R-:W-:Y:S02]  /*e000*/  R2UR UR7, R211 ;  /* 0x00000000d30772ca */ /* 0x000fe400000e0000 */
[----:B------:R-:W-:Y:S01]  /*e010*/  R2UR UR5, R17 ;  /* 0x00000000110572ca */ /* 0x000fe200000e0000 */
[----:B------:R-:W-:Y:S01]  /*e020*/  VIADD R210, R20, 0x304 ;  /* 0x0000030414d27836 */ /* 0x000fe20000000000 */
[----:B------:R0:W5:Y:S01]  /*e030*/  LDL.LU.64 R16, [R1+0x200] ;  /* 0x0002000001107983 */ /* 0x0001620000300a00 */
[----:B------:R-:W-:Y:S01]  /*e040*/  IMAD.MOV.U32 R211, RZ, RZ, 0x40000040 ;  /* 0x40000040ffd37424 */ /* 0x000fe200078e00ff */
[----:B------:R-:W-:Y:S02]  /*e050*/  WARPGROUP.DEPBAR.LE gsb0, 0x0 ;  /* 0x00008000000079c5 */ /* 0x000fe40000010000 */
[----:B------:R-:W-:-:S07]  /*e060*/  WARPGROUP.ARRIVE ;  /* 0x00000000000079c5 */ /* 0x000fce0000000000 */
[----:B------:R-:W-:Y:S01]  /*e070*/  HGMMA.64x96x16.F32.BF16 R152, gdesc[UR4], R152, gsb0 ;  /* 0x01600000049879f0 */ /* 0x000fe20008001898 */
[----:B------:R-:W-:Y:S02]  /*e080*/  R2UR UR6, R210 ;  /* 0x00000000d20672ca */ /* 0x000fe400000e0000 */
[----:B------:R-:W-:Y:S02]  /*e090*/  R2UR UR7, R211 ;  /* 0x00000000d30772ca */ /* 0x000fe400000e0000 */
[----:B------:R-:W-:Y:S02]  /*e0a0*/  R2UR UR4, R14 ;  /* 0x000000000e0472ca */ /* 0x000fe400000e0000 */
[----:B------:R-:W-:Y:S01]  /*e0b0*/  R2UR UR5, R15 ;  /* 0x000000000f0572ca */ /* 0x000fe200000e0000 */
[----:B------:R-:W-:Y:S01]  /*e0c0*/  VIADD R210, R20, 0x306 ;  /* 0x0000030614d27836 */ /* 0x000fe20000000000 */
[----:B------:R0:W5:Y:S01]  /*e0d0*/  LDL.LU.64 R14, [R1+0x1f8] ;  /* 0x0001f800010e7983 */ /* 0x0001620000300a00 */
[----:B------:R-:W-:Y:S01]  /*e0e0*/  IMAD.MOV.U32 R211, RZ, RZ, 0x40000040 ;  /* 0x40000040ffd37424 */ /* 0x000fe200078e00ff */
[----:B------:R-:W-:-:S02]  /*e0f0*/  WARPGROUP.DEPBAR.LE gsb0, 0x0 ;  /* 0x00008000000079c5 */ /* 0x000fc40000010000 */
[----:B------:R-:W-:-:S07]  /*e100*/  WARPGROUP.ARRIVE ;  /* 0x00000000000079c5 */ /* 0x000fce0000000000 */
[----:B------:R-:W-:Y:S01]  /*e110*/  HGMMA.64x96x16.F32.BF16 R152, gdesc[UR4], R152, gsb0 ;  /* 0x01600000049879f0 */ /* 0x000fe20008001898 */
[----:B------:R-:W-:Y:S02]  /*e120*/  R2UR UR6, R210 ;  /* 0x00000000d20672ca */ /* 0x000fe400000e0000 */
[----:B------:R-:W-:Y:S02]  /*e130*/  R2UR UR7, R211 ;  /* 0x00000000d30772ca */ /* 0x000fe400000e0000 */
[----:B---3--:R-:W-:Y:S02]  /*e140*/  R2UR UR4, R2 ;  /* 0x00000000020472ca */ /* 0x008fe400000e0000 */
        /* <DEDUP_REMOVED lines=75> */
[----:B------:R-:W-:Y:S02]  /*e600*/  WARPGROUP.DEPBAR.LE gsb0, 0x0 ;  /* 0x00008000000079c5 */ /* 0x000fe40000010000 */
[----:B------:R-:W-:-:S09]  /*e610*/  WARPGROUP.ARRIVE ;  /* 0x00000000000079c5 */ /* 0x000fd20000000000 */
[----:B------:R-:W-:Y:S01]  /*e620*/  HGMMA.64x96x16.F32.BF16 R152, gdesc[UR4], R152, gsb0 ;  /* 0x01600000049879f0 */ /* 0x000fe20008001898 */
[----:B-1----:R-:W-:-:S04]  /*e630*/  SHF.R.U32.HI R211, RZ, 0x7, R211 ;  /* 0x00000007ffd37819 */ /* 0x002fc800000116d3 */
[----:B------:R-:W-:Y:S01]  /*e640*/  IADD3 R21, -R211, 0xb, RZ ;  /* 0x0000000bd3157810 */ /* 0x000fe20007ffe1ff */
[----:B------:R-:W-:-:S04]  /*e650*/  WARPGROUP.DEPBAR.LE gsb0, 0x0 ;  /* 0x00008000000079c5 */ /* 0x000fc80000010000 */
[----:B------:R0:W-:Y:S06]  /*e660*/  BAR.ARV R21, 0x100 ;  /* 0x000400150000751d */ /* 0x0001ec0000002000 */
[----:B------:R-:W-:Y:S05]  /*e670*/  @!P0 BRA `(.L_x_15317) ;  /* 0x0000000000048947 */ /* 0x000fea0003800000 */
[----:B------:R-:W-:Y:S01]  /*e680*/  BPT.TRAP 0x1 ;  /* 0x000000040000795c */ /* 0x000fe20000300000 */
.L_x_15317:
[----:B------:R-:W2:Y:S01]  /*e690*/  LDL R211, [R1+0xc4] ;  /* 0x0000c40001d37983 */ /* 0x000ea20000100800 */
[----:B------:R-:W1:Y:S03]  /*e6a0*/  LDC R20, c[0x0][0x448] ;  /* 0x00011200ff147b82 */ /* 0x000e660000000800 */
[----:B------:R3:W-:Y:S04]  /*e6b0*/  STL [R1+0x1fc], R6 ;  /* 0x0001fc0601007387 */ /* 0x0007e80000100800 */
[----:B---3--:R-:W2:Y:S01]  /*e6c0*/  LDL R6, [R1+0x94] ;  /* 0x0000940001067983 */ /* 0x008ea20000100800 */
[----:B------:R-:W-:Y:S01]  /*e6d0*/  FMUL.FTZ R153, R153, UR43 ;  /* 0x0000002b99997c20 */ /* 0x000fe20008410000 */
[----:B------:R-:W-:Y:S01]  /*e6e0*/  FMUL.FTZ R154, R154, UR43 ;  /* 0x0000002b9a9a7c20 */ /* 0x000fe20008410000 */
[----:B------:R-:W-:Y:S01]  /*e6f0*/  FMUL.FTZ R155, R155, UR43 ;  /* 0x0000002b9b9b7c20 */ /* 0x000fe20008410000 */
[----:B------:R3:W-:Y:S01]  /*e700*/  STL [R1+0x1f8], R5 ;  /* 0x0001f80501007387 */ /* 0x0007e20000100800 */
[----:B------:R-:W-:Y:S01]  /*e710*/  FMUL.FTZ R152, R152, UR43 ;  /* 0x0000002b98987c20 */ /* 0x000fe20008410000 */
[----:B------:R-:W-:Y:S01]  /*e720*/  FMUL.FTZ R157, R157, UR43 ;  /* 0x0000002b9d9d7c20 */ /* 0x000fe20008410000 */
[----:B------:R-:W-:Y:S01]  /*e730*/  FMUL.FTZ R163, R163, UR43 ;  /* 0x0000002ba3a37c20 */ /* 0x000fe20008410000 */
[----:B------:R4:W-:Y:S01]  /*e740*/  STL [R1+0x1f4], R4 ;  /* 0x0001f40401007387 */ /* 0x0009e20000100800 */
[----:B------:R-:W-:Y:S01]  /*e750*/  FMUL.FTZ R158, R158, UR43 ;  /* 0x0000002b9e9e7c20 */ /* 0x000fe20008410000 */
[----:B------:R-:W-:Y:S01]  /*e760*/  FMUL.FTZ R162, R162, UR43 ;  /* 0x0000002ba2a27c20 */ /* 0x000fe20008410000 */
[----:B-1----:R-:W-:Y:S01]  /*e770*/  ISETP.NE.AND P1, PT, R20, 0x1, PT ;  /* 0x000000011400780c */ /* 0x002fe20003f25270 */
[----:B-----5:R1:W-:Y:S01]  /*e780*/  STL [R1+0x1f0], R2 ;  /* 0x0001f00201007387 */ /* 0x0203e20000100800 */
[----:B------:R-:W-:Y:S01]  /*e790*/  FMUL.FTZ R159, R159, UR43 ;  /* 0x0000002b9f9f7c20 */ /* 0x000fe20008410000 */
[----:B---3--:R3:W-:Y:S01]  /*e7a0*/  MUFU.TANH R5, R152 ;  /* 0x0000009800057308 */ /* 0x0087e20000002400 */
[----:B------:R-:W-:Y:S01]  /*e7b0*/  FMUL.FTZ R167, R167, UR43 ;  /* 0x0000002ba7a77c20 */ /* 0x000fe20008410000 */
[----:B------:R-:W-:Y:S01]  /*e7c0*/  FMUL.FTZ R166, R166, UR43 ;  /* 0x0000002ba6a67c20 */ /* 0x000fe20008410000 */
[----:B------:R-:W-:Y:S01]  /*e7d0*/  FMUL.FTZ R175, R175, UR43 ;  /* 0x0000002bafaf7c20 */ /* 0x000fe20008410000 */
[----:B------:R-:W-:Y:S01]  /*e7e0*/  FMUL.FTZ R171, R171, UR43 ;  /* 0x0000002babab7c20 */ /* 0x000fe20008410000 */
[----:B------:R-:W-:Y:S01]  /*e7f0*/  FMUL.FTZ R174, R174, UR43 ;  /* 0x0000002baeae7c20 */ /* 0x000fe20008410000 */
[----:B------:R-:W-:Y:S01]  /*e800*/  FMUL.FTZ R186, R186, UR43 ;  /* 0x0000002bbaba7c20 */ /* 0x000fe20008410000 */
[----:B------:R-:W-:Y:S01]  /*e810*/  FMUL.FTZ R170, R170, UR43 ;  /* 0x0000002baaaa7c20 */ /* 0x000fe20008410000 */
[----:B----4-:R4:W0:Y:S01]  /*e820*/  MUFU.TANH R4, R153 ;  /* 0x0000009900047308 */ /* 0x0108220000002400 */
[----:B---3--:R-:W-:Y:S01]  /*e830*/  FMUL.FTZ R152, R161, UR43 ;  /* 0x0000002ba1987c20 */ /* 0x008fe20008410000 */
[----:B------:R-:W3:Y:S06]  /*e840*/  @P1 LDC R210, c[0x0][0x44c] ;  /* 0x00011300ffd21b82 */ /* 0x000eec0000000800 */
[----:B-1----:R1:W-:Y:S01]  /*e850*/  MUFU.TANH R2, R155 ;  /* 0x0000009b00027308 */ /* 0x0023e20000002400 */
[----:B----4-:R-:W-:Y:S01]  /*e860*/  FMUL.FTZ R153, R165, UR43 ;  /* 0x0000002ba5997c20 */ /* 0x010fe20008410000 */
[----:B------:R-:W4:Y:S06]  /*e870*/  @P1 LDC R20, c[0x0][0x450] ;  /* 0x00011400ff141b82 */ /* 0x000f2c0000000800 */
[----:B------:R-:W-:Y:S01]  /*e880*/  MUFU.TANH R166, R166 ;  /* 0x000000a600a67308 */ /* 0x000fe20000002400 */
[----:B0-----:R-:W-:Y:S01]  /*e890*/  MOV R161, R4 ;  /* 0x0000000400a17202 */ /* 0x001fe20000000f00 */
[----:B-1----:R-:W-:-:S06]  /*e8a0*/  FMUL.FTZ R155, R164, UR43 ;  /* 0x0000002ba49b7c20 */ /* 0x002fcc0008410000 */
[----:B------:R-:W-:Y:S01]  /*e8b0*/  MUFU.TANH R4, R163 ;  /* 0x000000a300047308 */ /* 0x000fe20000002400 */
[----:B------:R-:W-:-:S07]  /*e8c0*/  FMUL.FTZ R229, R193, UR43 ;  /* 0x0000002bc1e57c20 */ /* 0x000fce0008410000 */
[----:B------:R-:W-:Y:S08]  /*e8d0*/  MUFU.TANH R152, R152 ;  /* 0x0000009800987308 */ /* 0x000ff00000002400 */
[----:B------:R-:W-:Y:S08]  /*e8e0*/  MUFU.TANH R153, R153 ;  /* 0x0000009900997308 */ /* 0x000ff00000002400 */
[----:B------:R-:W-:Y:S01]  /*e8f0*/  MUFU.TANH R155, R155 ;  /* 0x0000009b009b7308 */ /* 0x000fe20000002400 */
[----:B--2---:R-:W-:-:S07]  /*e900*/  IMAD.IADD R211, R211, 0x1, R6 ;  /* 0x00000001d3d37824 */ /* 0x004fce00078e0206 */
[----:B------:R0:W1:Y:S01]  /*e910*/  MUFU.TANH R6, R154 ;  /* 0x0000009a00067308 */ /* 0x0000620000002400 */
[----:B---3--:R-:W-:-:S05]  /*e920*/  @P1 IMAD.HI.U32 R210, R211, R210, RZ ;  /* 0x000000d2d3d21227 */ /* 0x008fca00078e00ff */
[----:B----4-:R-:W-:Y:S01]  /*e930*/  @P1 SHF.R.U32.HI R211, RZ, R20, R210 ;  /* 0x00000014ffd31219 */ /* 0x010fe200000116d2 */
[----:B------:R-:W-:Y:S01]  /*e940*/  FMUL.FTZ R210, R160, UR43 ;  /* 0x0000002ba0d27c20 */ /* 0x000fe20008410000 */
[----:B0-----:R-:W-:Y:S01]  /*e950*/  FMUL.FTZ R154, R156, UR43 ;  /* 0x0000002b9c9a7c20 */ /* 0x001fe20008410000 */
[----:B------:R0:W-:Y:S01]  /*e960*/  MUFU.TANH R20, R157 ;  /* 0x0000009d00147308 */ /* 0x0001e20000002400 */
[----:B-1----:R-:W-:-:S07]  /*e970*/  IMAD.MOV.U32 R156, RZ, RZ, R6 ;  /* 0x000000ffff9c7224 */ /* 0x002fce00078e0006 */
[----:B------:R1:W2:Y:S01]  /*e980*/  MUFU.TANH R160, R170 ;  /* 0x000000aa00a07308 */ /* 0x0002a20000002400 */
[----:B0-----:R-:W-:Y:S02]  /*e990*/  IMAD.MOV.U32 R157, RZ, RZ, R2 ;  /* 0x000000ffff9d7224 */ /* 0x001fe400078e0002 */
[----:B------:R-:W-:Y:S02]  /*e9a0*/  IMAD.MOV.U32 R164, RZ, RZ, R156 ;  /* 0x000000ffffa47224 */ /* 0x000fe400078e009c */
[----:B------:R-:W-:Y:S01]  /*e9b0*/  FMUL.FTZ R156, R169, UR43 ;  /* 0x0000002ba99c7c20 */ /* 0x000fe20008410000 */
[----:B------:R-:W-:Y:S02]  /*e9c0*/  IMAD.MOV.U32 R169, RZ, RZ, R4 ;  /* 0x000000ffffa97224 */ /* 0x000fe400078e0004 */
[----:B------:R-:W-:Y:S01]  /*e9d0*/  IMAD.MOV.U32 R163, RZ, RZ, R157 ;  /* 0x000000ffffa37224 */ /* 0x000fe200078e009d */
[----:B------:R0:W-:Y:S01]  /*e9e0*/  MUFU.TANH R2, R158 ;  /* 0x0000009e00027308 */ /* 0x0001e20000002400 */
[----:B------:R-:W-:Y:S01]  /*e9f0*/  FMUL.FTZ R157, R168, UR43 ;  /* 0x0000002ba89d7c20 */ /* 0x000fe20008410000 */
[----:B-1----:R-:W-:Y:S01]  /*ea00*/  FMUL.FTZ R170, R178, UR43 ;  /* 0x0000002bb2aa7c20 */ /* 0x002fe20008410000 */
[----:B------:R-:W-:-:S02]  /*ea10*/  IMAD.MOV.U32 R178, RZ, RZ, R163 ;  /* 0x000000ffffb27224 */ /* 0x000fc400078e00a3 */
[----:B------:R-:W-:Y:S02]  /*ea20*/  FMUL.FTZ R163, R184, UR43 ;  /* 0x0000002bb8a37c20 */ /* 0x000fe40008410000 */
[----:B------:R-:W-:Y:S01]  /*ea30*/  IMAD.MOV.U32 R184, RZ, RZ, R178 ;  /* 0x000000ffffb87224 */ /* 0x000fe200078e00b2 */
[----:B------:R-:W1:Y:S01]  /*ea40*/  MUFU.TANH R6, R162 ;  /* 0x000000a200067308 */ /* 0x000e620000002400 */
[----:B0-----:R-:W-:-:S04]  /*ea50*/  IMAD.MOV.U32 R158, RZ, RZ, R5 ;  /* 0x000000ffff9e7224 */ /* 0x001fc800078e0005 */
[----:B------:R-:W-:Y:S02]  /*ea60*/  IMAD.MOV.U32 R165, RZ, RZ, R158 ;  /* 0x000000ffffa57224 */ /* 0x000fe400078e009e */
[----:B------:R-:W-:Y:S01]  /*ea70*/  FMUL.FTZ R158, R173, UR43 ;  /* 0x0000002bad9e7c20 */ /* 0x000fe20008410000 */
[----:B------:R-:W-:Y:S01]  /*ea80*/  FMUL.FTZ R173, R180, UR43 ;  /* 0x0000002bb4ad7c20 */ /* 0x000fe20008410000 */
[----:B------:R0:W3:Y:S01]  /*ea90*/  MUFU.TANH R5, R159 ;  /* 0x0000009f00057308 */ /* 0x0000e20000002400 */
[----:B--2---:R-:W-:-:S07]  /*eaa0*/  IMAD.MOV.U32 R180, RZ, RZ, R160 ;  /* 0x000000ffffb47224 */ /* 0x004fce00078e00a0 */
[----:B------:R1:W2:Y:S01]  /*eab0*/  MUFU.TANH R162, R167 ;  /* 0x000000a700a27308 */ /* 0x0002a20000002400 */
[----:B0-----:R-:W-:Y:S01]  /*eac0*/  FMUL.FTZ R159, R172, UR43 ;  /* 0x0000002bac9f7c20 */ /* 0x001fe20008410000 */
[----:B------:R-:W-:-:S06]  /*ead0*/  FMUL.FTZ R172, R177, UR43 ;  /* 0x0000002bb1ac7c20 */ /* 0x000fcc0008410000 */
[----:B------:R0:W-:Y:S01]  /*eae0*/  MUFU.TANH R4, R175 ;  /* 0x000000af00047308 */ /* 0x0001e20000002400 */
[----:B-1----:R-:W-:Y:S02]  /*eaf0*/  IMAD.MOV.U32 R167, RZ, RZ, R6 ;  /* 0x000000ffffa77224 */ /* 0x002fe400078e0006 */
[----:B---3--:R-:W-:Y:S02]  /*eb00*/  IMAD.MOV.U32 R168, RZ, RZ, R5 ;  /* 0x000000ffffa87224 */ /* 0x008fe400078e0005 */
[----:B------:R-:W-:Y:S02]  /*eb10*/  IMAD.MOV.U32 R177, RZ, RZ, R167 ;  /* 0x000000ffffb17224 */ /* 0x000fe400078e00a7 */
[----:B------:R-:W-:Y:S01]  /*eb20*/  FMUL.FTZ R167, R179, UR43 ;  /* 0x0000002bb3a77c20 */ /* 0x000fe20008410000 */
[----:B------:R-:W-:Y:S01]  /*eb30*/  IMAD.MOV.U32 R179, RZ, RZ, R164 ;  /* 0x000000ffffb37224 */ /* 0x000fe200078e00a4 */
[----:B------:R1:W-:Y:S01]  /*eb40*/  MUFU.TANH R6, R171 ;  /* 0x000000ab00067308 */ /* 0x0003e20000002400 */
[----:B0-----:R-:W-:-:S02]  /*eb50*/  IMAD.MOV.U32 R175, RZ, RZ, R169 ;  /* 0x000000ffffaf7224 */ /* 0x001fc400078e00a9 */
[----:B------:R-:W-:Y:S01]  /*eb60*/  FMUL.FTZ R169, R183, UR43 ;  /* 0x0000002bb7a97c20 */ /* 0x000fe20008410000 */
[----:B------:R-:W-:Y:S01]  /*eb70*/  FMUL.FTZ R164, R185, UR43 ;  /* 0x0000002bb9a47c20 */ /* 0x000fe20008410000 */
[----:B------:R-:W-:Y:S02]  /*eb80*/  IMAD.MOV.U32 R185, RZ, RZ, R2 ;  /* 0x000000ffffb97224 */ /* 0x000fe400078e0002 */
[----:B------:R-:W-:Y:S01]  /*eb90*/  IMAD.MOV.U32 R183, RZ, RZ, R175 ;  /* 0x000000ffffb77224 */ /* 0x000fe200078e00af */
[----:B------:R0:W-:Y:S01]  /*eba0*/  MUFU.TANH R5, R174 ;  /* 0x000000ae00057308 */ /* 0x0001e20000002400 */
[----:B-1----:R-:W-:Y:S01]  /*ebb0*/  FMUL.FTZ R171, R176, UR43 ;  /* 0x0000002bb0ab7c20 */ /* 0x002fe20008410000 */
[----:B------:R-:W-:Y:S02]  /*ebc0*/  IMAD.MOV.U32 R176, RZ, RZ, R168 ;  /* 0x000000ffffb07224 */ /* 0x000fe400078e00a8 */
[----:B------:R-:W-:Y:S01]  /*ebd0*/  FMUL.FTZ R168, R182, UR43 ;  /* 0x0000002bb6a87c20 */ /* 0x000fe20008410000 */
[----:B------:R-:W-:-:S02]  /*ebe0*/  IMAD.MOV.U32 R175, RZ, RZ, R161 ;  /* 0x000000ffffaf7224 */ /* 0x000fc400078e00a1 */
[----:B------:R-:W-:Y:S01]  /*ebf0*/  IMAD.MOV.U32 R161, RZ, RZ, R20 ;  /* 0x000000ffffa17224 */ /* 0x000fe200078e0014 */
[----:B------:R1:W-:Y:S01]  /*ec00*/  MUFU.TANH R2, R186 ;  /* 0x000000ba00027308 */ /* 0x0003e20000002400 */
[----:B0-----:R-:W-:Y:S01]  /*ec10*/  FMUL.FTZ R174, R181, UR43 ;  /* 0x0000002bb5ae7c20 */ /* 0x001fe20008410000 */
[----:B--2---:R-:W-:Y:S01]  /*ec20*/  IMAD.MOV.U32 R181, RZ, RZ, R162 ;  /* 0x000000ffffb57224 */ /* 0x004fe200078e00a2 */
[----:B------:R-:W-:Y:S01]  /*ec30*/  SHFL.IDX PT, R20, R211, 0x1, 0x1c1f ;  /* 0x003c1f00d3147f89 */ /* 0x000fe200000e0000 */
[----:B------:R-:W-:-:S03]  /*ec40*/  IMAD.MOV.U32 R182, RZ, RZ, R166 ;  /* 0x000000ffffb67224 */ /* 0x000fc600078e00a6 */
[----:B------:R0:W2:Y:S01]  /*ec50*/  SHFL.IDX PT, R162, R211, RZ, 0x1c1f ;  /* 0x001c1fffd3a27589 */ /* 0x0000a200000e0000 */
[----:B------:R-:W-:Y:S01]  /*ec60*/  IMAD R160, R14, -0x60, RZ ;  /* 0xffffffa00ea07824 */ /* 0x000fe200078e02ff */
[----:B------:R-:W3:Y:S01]  /*ec70*/  MUFU.TANH R210, R210 ;  /* 0x000000d200d27308 */ /* 0x000ee20000002400 */
[----:B-1----:R-:W-:Y:S02]  /*ec80*/  IMAD.MOV.U32 R186, RZ, RZ, R176 ;  /* 0x000000ffffba7224 */ /* 0x002fe400078e00b0 */
[----:B------:R-:W-:Y:S01]  /*ec90*/  FMUL.FTZ R176, R187, UR43 ;  /* 0x0000002bbbb07c20 */ /* 0x000fe20008410000 */
[----:B------:R-:W-:Y:S02]  /*eca0*/  IMAD.MOV.U32 R187, RZ, RZ, R177 ;  /* 0x000000ffffbb7224 */ /* 0x000fe400078e00b1 */
[----:B------:R-:W-:Y:S01]  /*ecb0*/  FMUL.FTZ R166, R189, UR43 ;  /* 0x0000002bbda67c20 */ /* 0x000fe20008410000 */
[----:B------:R-:W-:Y:S01]  /*ecc0*/  IMAD.MOV.U32 R177, RZ, RZ, R165 ;  /* 0x000000ffffb17224 */ /* 0x000fe200078e00a5 */
[----:B0-----:R-:W4:Y:S01]  /*ecd0*/  LDL R211, [R1+0xb4] ;  /* 0x0000b40001d37983 */ /* 0x001f220000100800 */
[----:B------:R-:W-:Y:S01]  /*ece0*/  FMUL.FTZ R165, R188, UR43 ;  /* 0x0000002bbca57c20 */ /* 0x000fe20008410000 */
[----:B------:R-:W0:Y:S02]  /*ecf0*/  MUFU.TANH R157, R157 ;  /* 0x0000009d009d7308 */ /* 0x000e240000002400 */
[----:B------:R-:W3:Y:S04]  /*ed00*/  LDL R188, [R1+0x8c] ;  /* 0x00008c0001bc7983 */ /* 0x000ee80000100800 */
[----:B------:R-:W3:Y:S02]  /*ed10*/  LDL R189, [R1+0xb0] ;  /* 0x0000b00001bd7983 */ /* 0x000ee40000100800 */
[----:B------:R-:W1:Y:S01]  /*ed20*/  MUFU.TANH R171, R171 ;  /* 0x000000ab00ab7308 */ /* 0x000e620000002400 */
[----:B------:R-:W-:Y:S01]  /*ed30*/  FMUL.FTZ R178, R192, UR43 ;  /* 0x0000002bc0b27c20 */ /* 0x000fe20008410000 */
[----:B------:R-:W-:-:S06]  /*ed40*/  IMAD.MOV.U32 R193, RZ, RZ, R184 ;  /* 0x000000ffffc17224 */ /* 0x000fcc00078e00b8 */
[----:B------:R-:W1:Y:S08]  /*ed50*/  MUFU.TANH R163, R163 ;  /* 0x000000a300a37308 */ /* 0x000e700000002400 */
[----:B------:R-:W1:Y:S08]  /*ed60*/  MUFU.TANH R178, R178 ;  /* 0x000000b200b27308 */ /* 0x000e700000002400 */
[----:B------:R-:W1:Y:S08]  /*ed70*/  MUFU.TANH R154, R154 ;  /* 0x0000009a009a7308 */ /* 0x000e700000002400 */
[----:B------:R-:W1:Y:S08]  /*ed80*/  MUFU.TANH R156, R156 ;  /* 0x0000009c009c7308 */ /* 0x000e700000002400 */
[----:B------:R-:W1:Y:S08]  /*ed90*/  MUFU.TANH R159, R159 ;  /* 0x0000009f009f7308 */ /* 0x000e700000002400 */
[----:B------:R-:W1:Y:S01]  /*eda0*/  MUFU.TANH R158, R158 ;  /* 0x0000009e009e7308 */ /* 0x000e620000002400 */
[----:B------:R-:W-:-:S07]  /*edb0*/  IMAD.MOV.U32 R192, RZ, RZ, R185 ;  /* 0x000000ffffc07224 */ /* 0x000fce00078e00b9 */
        /* <DEDUP_REMOVED lines=8> */
[----:B------:R-:W-:Y:S08]  /*ee40*/  MUFU.TANH R170, R170 ;  /* 0x000000aa00aa7308 */ /* 0x000ff00000002400 */
[----:B------:R-:W-:Y:S08]  /*ee50*/  MUFU.TANH R167, R167 ;  /* 0x000000a700a77308 */ /* 0x000ff00000002400 */
[----:B------:R-:W-:Y:S08]  /*ee60*/  MUFU.TANH R168, R168 ;  /* 0x000000a800a87308 */ /* 0x000ff00000002400 */
[----:B------:R-:W-:Y:S08]  /*ee70*/  MUFU.TANH R169, R169 ;  /* 0x000000a900a97308 */ /* 0x000ff00000002400 */
[----:B------:R-:W-:Y:S01]  /*ee80*/  MUFU.TANH R176, R176 ;  /* 0x000000b000b07308 */ /* 0x000fe20000002400 */
[----:B----4-:R-:W-:-:S04]  /*ee90*/  IADD3 R160, -R211, 0x1, R160 ;  /* 0x00000001d3a07810 */ /* 0x010fc80007ffe1a0 */
[----:B---3--:R-:W-:-:S05]  /*eea0*/  IADD3 R160, -R188, R160, R189 ;  /* 0x000000a0bca07210 */ /* 0x008fca0007ffe1bd */
[----:B--2---:R-:W-:-:S05]  /*eeb0*/  IMAD.IADD R162, R160, 0x1, R162 ;  /* 0x00000001a0a27824 */ /* 0x004fca00078e02a2 */
[----:B------:R-:W-:-:S04]  /*eec0*/  ISETP.GT.AND P2, PT, R162, RZ, PT ;  /* 0x000000ffa200720c */ /* 0x000fc80003f44270 */
[----:B------:R-:W-:Y:S02]  /*eed0*/  FSEL R177, R177, -INF , P2 ;  /* 0xff800000b1b17808 */ /* 0x000fe40001000000 */
[----:B------:R-:W-:-:S04]  /*eee0*/  ISETP.GT.AND P2, PT, R162, 0x10, PT ;  /* 0x00000010a200780c */ /* 0x000fc80003f44270 */
[----:B------:R-:W-:Y:S02]  /*eef0*/  FSEL R210, R210, -INF , P2 ;  /* 0xff800000d2d27808 */ /* 0x000fe40001000000 */
[----:B------:R-:W-:-:S04]  /*ef00*/  ISETP.GT.AND P2, PT, R162, 0x20, PT ;  /* 0x00000020a200780c */ /* 0x000fc80003f44270 */
[----:B0-----:R-:W-:Y:S02]  /*ef10*/  FSEL R184, R157, -INF , P2 ;  /* 0xff8000009db87808 */ /* 0x001fe40001000000 */
[C---:B------:R-:W-:Y:S02]  /*ef20*/  ISETP.GT.AND P2, PT, R162.reuse, 0x30, PT ;  /* 0x00000030a200780c */ /* 0x040fe40003f44270 */
[C---:B------:R-:W-:Y:S02]  /*ef30*/  ISETP.GT.AND P3, PT, R162.reuse, 0x1, PT ;  /* 0x00000001a200780c */ /* 0x040fe40003f64270 */
[----:B-1----:R-:W-:Y:S02]  /*ef40*/  FSEL R171, R171, -INF , P2 ;  /* 0xff800000abab7808 */ /* 0x002fe40001000000 */
[----:B------:R-:W-:Y:S02]  /*ef50*/  ISETP.GT.AND P2, PT, R162, 0x40, PT ;  /* 0x00000040a200780c */ /* 0x000fe40003f44270 */
[----:B------:R-:W-:Y:S01]  /*ef60*/  FSEL R175, R175, -INF , P3 ;  /* 0xff800000afaf7808 */ /* 0x000fe20001800000 */
[----:B------:R-:W-:Y:S01]  /*ef70*/  IMAD.IADD R20, R160, 0x1, R20 ;  /* 0x00000001a0147824 */ /* 0x000fe200078e0214 */
[----:B------:R-:W-:-:S02]  /*ef80*/  ISETP.GT.AND P1, PT, R162, 0x9, PT ;  /* 0x00000009a200780c */ /* 0x000fc40003f24270 */
[C---:B------:R-:W-:Y:S02]  /*ef90*/  ISETP.GT.AND P3, PT, R162.reuse, 0x11, PT ;  /* 0x00000011a200780c */ /* 0x040fe40003f64270 */
[----:B------:R-:W-:Y:S02]  /*efa0*/  FSEL R163, R163, -INF , P2 ;  /* 0xff800000a3a37808 */ /* 0x000fe40001000000 */
[----:B------:R-:W-:Y:S01]  /*efb0*/  ISETP.GT.AND P2, PT, R162, 0x50, PT ;  /* 0x00000050a200780c */ /* 0x000fe20003f44270 */
[----:B------:R-:W-:Y:S01]  /*efc0*/  FMUL.FTZ R211, R196, UR43 ;  /* 0x0000002bc4d37c20 */ /* 0x000fe20008410000 */
[----:B------:R-:W-:Y:S02]  /*efd0*/  FSEL R161, R161, -INF , P1 ;  /* 0xff800000a1a17808 */ /* 0x000fe40000800000 */
[----:B------:R-:W-:Y:S01]  /*efe0*/  FSEL R196, R152, -INF , P3 ;  /* 0xff80000098c47808 */ /* 0x000fe20001800000 */
[----:B------:R-:W-:Y:S01]  /*eff0*/  IMAD.MOV.U32 R152, RZ, RZ, R179 ;  /* 0x000000ffff987224 */ /* 0x000fe200078e00b3 */
[----:B------:R-:W-:-:S02]  /*f000*/  ISETP.GT.AND P1, PT, R162, 0x19, PT ;  /* 0x00000019a200780c */ /* 0x000fc40003f24270 */
[----:B------:R-:W-:Y:S02]  /*f010*/  FSEL R178, R178, -INF , P2 ;  /* 0xff800000b2b27808 */ /* 0x000fe40001000000 */
[----:B------:R-:W-:Y:S02]  /*f020*/  ISETP.GT.AND P2, PT, R20, RZ, PT ;  /* 0x000000ff1400720c */ /* 0x000fe40003f44270 */
[----:B------:R-:W-:Y:S02]  /*f030*/  FSEL R179, R153, -INF , P1 ;  /* 0xff80000099b37808 */ /* 0x000fe40000800000 */
[----:B------:R-:W-:Y:S02]  /*f040*/  FSEL R153, R152, -INF , P2 ;  /* 0xff80000098997808 */ /* 0x000fe40001000000 */
[----:B------:R-:W-:Y:S02]  /*f050*/  ISETP.GT.AND P4, PT, R162, 0x8, PT ;  /* 0x00000008a200780c */ /* 0x000fe40003f84270 */
[----:B------:R-:W-:-:S02]  /*f060*/  FMNMX.FTZ R152, R177, R209, !PT ;  /* 0x000000d1b1987209 */ /* 0x000fc40007810000 */
[----:B------:R-:W-:Y:S02]  /*f070*/  FSEL R154, R154, -INF , P4 ;  /* 0xff8000009a9a7808 */ /* 0x000fe40002000000 */
[----:B------:R-:W-:-:S04]  /*f080*/  FMNMX.FTZ R152, R175, R152, !PT ;  /* 0x00000098af987209 */ /* 0x000fc80007810000 */
[----:B------:R-:W-:-:S04]  /*f090*/  FMNMX.FTZ R152, R154, R152, !PT ;  /* 0x000000989a987209 */ /* 0x000fc80007810000 */
[----:B------:R-:W-:Y:S02]  /*f0a0*/  FMNMX.FTZ R152, R161, R152, !PT ;  /* 0x00000098a1987209 */ /* 0x000fe40007810000 */
[----:B------:R-:W-:Y:S02]  /*f0b0*/  ISETP.GT.AND P4, PT, R162, 0x18, PT ;  /* 0x00000018a200780c */ /* 0x000fe40003f84270 */
[----:B------:R-:W-:Y:S01]  /*f0c0*/  FMNMX.FTZ R152, R210, R152, !PT ;  /* 0x00000098d2987209 */ /* 0x000fe20007810000 */
[----:B------:R-:W-:Y:S01]  /*f0d0*/  FMUL.FTZ R160, R197, UR43 ;  /* 0x0000002bc5a07c20 */ /* 0x000fe20008410000 */
[----:B------:R-:W-:Y:S02]  /*f0e0*/  FSEL R197, R155, -INF , P4 ;  /* 0xff8000009bc57808 */ /* 0x000fe40002000000 */
[----:B------:R-:W-:-:S04]  /*f0f0*/  FMNMX.FTZ R152, R196, R152, !PT ;  /* 0x00000098c4987209 */ /* 0x000fc80007810000 */
[----:B------:R-:W-:Y:S02]  /*f100*/  FMNMX.FTZ R152, R197, R152, !PT ;  /* 0x00000098c5987209 */ /* 0x000fe40007810000 */
[C---:B------:R-:W-:Y:S02]  /*f110*/  ISETP.GT.AND P3, PT, R162.reuse, 0x21, PT ;  /* 0x00000021a200780c */ /* 0x040fe40003f64270 */
[----:B------:R-:W-:Y:S02]  /*f120*/  FMNMX.FTZ R152, R179, R152, !PT ;  /* 0x00000098b3987209 */ /* 0x000fe40007810000 */
[----:B------:R-:W-:Y:S02]  /*f130*/  ISETP.GT.AND P4, PT, R162, 0x28, PT ;  /* 0x00000028a200780c */ /* 0x000fe40003f84270 */
[----:B------:R-:W-:Y:S02]  /*f140*/  FSEL R185, R156, -INF , P3 ;  /* 0xff8000009cb97808 */ /* 0x000fe40001800000 */
[----:B------:R-:W-:Y:S01]  /*f150*/  FMNMX.FTZ R152, R184, R152, !PT ;  /* 0x00000098b8987209 */ /* 0x000fe20007810000 */
[----:B------:R-:W-:Y:S01]  /*f160*/  IMAD.MOV.U32 R189, RZ, RZ, R186 ;  /* 0x000000ffffbd7224 */ /* 0x000fe200078e00ba */
[----:B------:R-:W-:-:S02]  /*f170*/  ISETP.GT.AND P1, PT, R162, 0x29, PT ;  /* 0x00000029a200780c */ /* 0x000fc40003f24270 */
[----:B------:R-:W-:Y:S02]  /*f180*/  FSEL R186, R159, -INF , P4 ;  /* 0xff8000009fba7808 */ /* 0x000fe40002000000 */
[----:B------:R-:W-:Y:S01]  /*f190*/  FMNMX.FTZ R152, R185, R152, !PT ;  /* 0x00000098b9987209 */ /* 0x000fe20007810000 */
[----:B------:R-:W-:Y:S01]  /*f1a0*/  IMAD.MOV.U32 R188, RZ, RZ, R187 ;  /* 0x000000ffffbc7224 */ /* 0x000fe200078e00bb */
[----:B------:R-:W-:Y:S02]  /*f1b0*/  FSEL R187, R158, -INF , P1 ;  /* 0xff8000009ebb7808 */ /* 0x000fe40000800000 */
[----:B------:R-:W-:Y:S01]  /*f1c0*/  FMNMX.FTZ R152, R186, R152, !PT ;  /* 0x00000098ba987209 */ /* 0x000fe20007810000 */
[----:B------:R-:W0:Y:S01]  /*f1d0*/  MUFU.TANH R211, R211 ;  /* 0x000000d300d37308 */ /* 0x000e220000002400 */
[----:B------:R-:W-:Y:S02]  /*f1e0*/  ISETP.GT.AND P3, PT, R162, 0x31, PT ;  /* 0x00000031a200780c */ /* 0x000fe40003f64270 */
[----:B------:R-:W-:-:S02]  /*f1f0*/  FMNMX.FTZ R152, R187, R152, !PT ;  /* 0x00000098bb987209 */ /* 0x000fc40007810000 */
[----:B------:R-:W-:Y:S02]  /*f200*/  ISETP.GT.AND P4, PT, R162, 0x38, PT ;  /* 0x00000038a200780c */ /* 0x000fe40003f84270 */
[----:B------:R-:W-:Y:S01]  /*f210*/  FSEL R172, R172, -INF , P3 ;  /* 0xff800000acac7808 */ /* 0x000fe20001800000 */
[----:B------:R-:W1:Y:S01]  /*f220*/  MUFU.TANH R160, R160 ;  /* 0x000000a000a07308 */ /* 0x000e620000002400 */
[----:B------:R-:W-:Y:S02]  /*f230*/  FMNMX.FTZ R152, R171, R152, !PT ;  /* 0x00000098ab987209 */ /* 0x000fe40007810000 */
[C---:B------:R-:W-:Y:S02]  /*f240*/  ISETP.GT.AND P1, PT, R162.reuse, 0x39, PT ;  /* 0x00000039a200780c */ /* 0x040fe40003f24270 */
[----:B------:R-:W-:Y:S02]  /*f250*/  FSEL R173, R173, -INF , P4 ;  /* 0xff800000adad7808 */ /* 0x000fe40002000000 */
[----:B------:R-:W-:-:S02]  /*f260*/  ISETP.GT.AND P3, PT, R162, 0x41, PT ;  /* 0x00000041a200780c */ /* 0x000fc40003f64270 */
[----:B------:R-:W-:Y:S02]  /*f270*/  ISETP.GT.AND P4, PT, R162, 0x48, PT ;  /* 0x00000048a200780c */ /* 0x000fe40003f84270 */
[----:B------:R-:W-:Y:S02]  /*f280*/  FMNMX.FTZ R152, R172, R152, !PT ;  /* 0x00000098ac987209 */ /* 0x000fe40007810000 */
[----:B------:R-:W-:Y:S02]  /*f290*/  FSEL R174, R174, -INF , P1 ;  /* 0xff800000aeae7808 */ /* 0x000fe40000800000 */
[----:B------:R-:W-:Y:S02]  /*f2a0*/  ISETP.GT.AND P1, PT, R162, 0x49, PT ;  /* 0x00000049a200780c */ /* 0x000fe40003f24270 */
[----:B------:R-:W-:Y:S02]  /*f2b0*/  FSEL R164, R164, -INF , P3 ;  /* 0xff800000a4a47808 */ /* 0x000fe40001800000 */
[----:B------:R-:W-:-:S02]  /*f2c0*/  FSEL R165, R165, -INF , P4 ;  /* 0xff800000a5a57808 */ /* 0x000fc40002000000 */
[----:B------:R-:W-:Y:S02]  /*f2d0*/  FMNMX.FTZ R152, R173, R152, !PT ;  /* 0x00000098ad987209 */ /* 0x000fe40007810000 */
[C---:B------:R-:W-:Y:S02]  /*f2e0*/  ISETP.GT.AND P3, PT, R162.reuse, 0x51, PT ;  /* 0x00000051a200780c */ /* 0x040fe40003f64270 */
[----:B------:R-:W-:Y:S02]  /*f2f0*/  ISETP.GT.AND P4, PT, R162, 0x58, PT ;  /* 0x00000058a200780c */ /* 0x000fe40003f84270 */
[----:B------:R-:W-:Y:S02]  /*f300*/  FSEL R166, R166, -INF , P1 ;  /* 0xff800000a6a67808 */ /* 0x000fe40000800000 */
[----:B------:R-:W-:Y:S02]  /*f310*/  FMNMX.FTZ R152, R174, R152, !PT ;  /* 0x00000098ae987209 */ /* 0x000fe40007810000 */
[----:B------:R-:W-:-:S02]  /*f320*/  ISETP.GT.AND P1, PT, R162, 0x59, PT ;  /* 0x00000059a200780c */ /* 0x000fc40003f24270 */
[----:B------:R-:W-:Y:S02]  /*f330*/  FSEL R229, R229, -INF , P3 ;  /* 0xff800000e5e57808 */ /* 0x000fe40001800000 */
[----:B0-----:R-:W-:Y:S02]  /*f340*/  FSEL R211, R211, -INF , P4 ;  /* 0xff800000d3d37808 */ /* 0x001fe40002000000 */
[C---:B------:R-:W-:Y:S02]  /*f350*/  ISETP.GT.AND P3, PT, R20.reuse, 0x1, PT ;  /* 0x000000011400780c */ /* 0x040fe40003f64270 */
[----:B------:R-:W-:Y:S02]  /*f360*/  ISETP.GT.AND P4, PT, R20, 0x8, PT ;  /* 0x000000081400780c */ /* 0x000fe40003f84270 */
[----:B------:R-:W-:Y:S02]  /*f370*/  FMNMX.FTZ R152, R163, R152, !PT ;  /* 0x00000098a3987209 */ /* 0x000fe40007810000 */
[----:B-1----:R-:W-:-:S02]  /*f380*/  FSEL R156, R160, -INF , P1 ;  /* 0xff800000a09c7808 */ /* 0x002fc40000800000 */
[C---:B------:R-:W-:Y:S02]  /*f390*/  ISETP.GT.AND P1, PT, R20.reuse, 0x9, PT ;  /* 0x000000091400780c */ /* 0x040fe40003f24270 */
[----:B------:R-:W-:Y:S02]  /*f3a0*/  ISETP.GT.AND P2, PT, R20, 0x10, PT ;  /* 0x000000101400780c */ /* 0x000fe40003f44270 */
[----:B------:R-:W-:Y:S02]  /*f3b0*/  FSEL R160, R193, -INF , P3 ;  /* 0xff800000c1a07808 */ /* 0x000fe40001800000 */
[----:B------:R-:W-:Y:S02]  /*f3c0*/  FSEL R155, R192, -INF , P4 ;  /* 0xff800000c09b7808 */ /* 0x000fe40002000000 */
[C---:B------:R-:W-:Y:S02]  /*f3d0*/  ISETP.GT.AND P3, PT, R20.reuse, 0x11, PT ;  /* 0x000000111400780c */ /* 0x040fe40003f64270 */
[----:B------:R-:W-:Y:S01]  /*f3e0*/  ISETP.GT.AND P4, PT, R20, 0x18, PT ;  /* 0x000000181400780c */ /* 0x000fe20003f84270 */
[----:B------:R0:W1:Y:S01]  /*f3f0*/  MUFU.TANH R158, R190 ;  /* 0x000000be009e7308 */ /* 0x0000620000002400 */
[----:B------:R-:W-:-:S02]  /*f400*/  FMNMX.FTZ R152, R164, R152, !PT ;  /* 0x00000098a4987209 */ /* 0x000fc40007810000 */
[----:B------:R-:W-:Y:S02]  /*f410*/  FSEL R193, R189, -INF , P1 ;  /* 0xff800000bdc17808 */ /* 0x000fe40000800000 */
[----:B------:R-:W-:Y:S02]  /*f420*/  ISETP.GT.AND P1, PT, R20, 0x19, PT ;  /* 0x000000191400780c */ /* 0x000fe40003f24270 */
[----:B------:R-:W-:Y:S02]  /*f430*/  FSEL R192, R182, -INF , P4 ;  /* 0xff800000b6c07808 */ /* 0x000fe40002000000 */
[----:B0-----:R-:W-:Y:S02]  /*f440*/  FSEL R190, R188, -INF , P2 ;  /* 0xff800000bcbe7808 */ /* 0x001fe40001000000 */
[----:B------:R-:W-:Y:S02]  /*f450*/  FSEL R188, R183, -INF , P3 ;  /* 0xff800000b7bc7808 */ /* 0x000fe40001800000 */
[----:B------:R-:W-:-:S02]  /*f460*/  ISETP.GT.AND P2, PT, R20, 0x20, PT ;  /* 0x000000201400780c */ /* 0x000fc40003f44270 */
[C---:B------:R-:W-:Y:S02]  /*f470*/  ISETP.GT.AND P3, PT, R20.reuse, 0x21, PT ;  /* 0x000000211400780c */ /* 0x040fe40003f64270 */
[----:B------:R-:W-:Y:S02]  /*f480*/  ISETP.GT.AND P4, PT, R20, 0x28, PT ;  /* 0x000000281400780c */ /* 0x000fe40003f84270 */
[----:B------:R-:W-:Y:S02]  /*f490*/  FMNMX.FTZ R152, R165, R152, !PT ;  /* 0x00000098a5987209 */ /* 0x000fe40007810000 */
[----:B------:R-:W-:Y:S02]  /*f4a0*/  FSEL R189, R181, -INF , P1 ;  /* 0xff800000b5bd7808 */ /* 0x000fe40000800000 */
[----:B------:R-:W-:Y:S02]  /*f4b0*/  FSEL R180, R180, -INF , P2 ;  /* 0xff800000b4b47808 */ /* 0x000fe40001000000 */
[----:B------:R-:W-:-:S02]  /*f4c0*/  FSEL R181, R6, -INF , P3 ;  /* 0xff80000006b57808 */ /* 0x000fc40001800000 */
[----:B------:R-:W-:Y:S01]  /*f4d0*/  FSEL R182, R5, -INF , P4 ;  /* 0xff80000005b67808 */ /* 0x000fe20002000000 */
[----:B------:R-:W-:Y:S01]  /*f4e0*/  UMOV UR46, UR45 ;  /* 0x0000002d002e7c82 */ /* 0x000fe20008000000 */
[----:B------:R-:W-:Y:S01]  /*f4f0*/  FMNMX.FTZ R152, R166, R152, !PT ;  /* 0x00000098a6987209 */ /* 0x000fe20007810000 */
[----:B------:R-:W-:Y:S01]  /*f500*/  FMUL.FTZ R191, R191, UR43 ;  /* 0x0000002bbfbf7c20 */ /* 0x000fe20008410000 */
[----:B------:R-:W-:Y:S01]  /*f510*/  ISETP.GT.AND P1, PT, R20, 0x29, PT ;  /* 0x000000291400780c */ /* 0x000fe20003f24270 */
[----:B------:R-:W-:Y:S01]  /*f520*/  FMUL.FTZ R194, R194, UR43 ;  /* 0x0000002bc2c27c20 */ /* 0x000fe20008410000 */
[C---:B------:R-:W-:Y:S01]  /*f530*/  ISETP.GT.AND P2, PT, R20.reuse, 0x30, PT ;  /* 0x000000301400780c */ /* 0x040fe20003f44270 */
[----:B------:R-:W-:Y:S01]  /*f540*/  FMUL.FTZ R195, R195, UR43 ;  /* 0x0000002bc3c37c20 */ /* 0x000fe20008410000 */
[C---:B------:R-:W-:Y:S01]  /*f550*/  ISETP.GT.AND P3, PT, R20.reuse, 0x31, PT ;  /* 0x000000311400780c */ /* 0x040fe20003f64270 */
[----:B------:R0:W5:Y:S01]  /*f560*/  LDL.LU R6, [R1+0x1fc] ;  /* 0x0001fc0001067983 */ /* 0x0001620000300800 */
[----:B------:R-:W-:-:S02]  /*f570*/  ISETP.GT.AND P4, PT, R20, 0x38, PT ;  /* 0x000000381400780c */ /* 0x000fc40003f84270 */
[----:B------:R-:W-:Y:S02]  /*f580*/  FMNMX.FTZ R152, R178, R152, !PT ;  /* 0x00000098b2987209 */ /* 0x000fe40007810000 */
[----:B------:R-:W-:Y:S01]  /*f590*/  ISETP.GT.AND P5, PT, R20, 0x59, PT ;  /* 0x000000591400780c */ /* 0x000fe20003fa4270 */
[----:B------:R2:W-:Y:S01]  /*f5a0*/  MUFU.TANH R162, R191 ;  /* 0x000000bf00a27308 */ /* 0x0005e20000002400 */
[----:B------:R-:W-:Y:S01]  /*f5b0*/  FSEL R183, R4, -INF , P1 ;  /* 0xff80000004b77808 */ /* 0x000fe20000800000 */
[----:B------:R0:W5:Y:S01]  /*f5c0*/  LDL.LU R5, [R1+0x1f8] ;  /* 0x0001f80001057983 */ /* 0x0001620000300800 */
[----:B------:R-:W-:Y:S02]  /*f5d0*/  FSEL R170, R170, -INF , P2 ;  /* 0xff800000aaaa7808 */ /* 0x000fe40001000000 */
[----:B------:R-:W-:Y:S01]  /*f5e0*/  FSEL R167, R167, -INF , P3 ;  /* 0xff800000a7a77808 */ /* 0x000fe20001800000 */
[----:B------:R0:W5:Y:S01]  /*f5f0*/  LDL.LU R4, [R1+0x1f4] ;  /* 0x0001f40001047983 */ /* 0x0001620000300800 */
[----:B------:R-:W-:-:S02]  /*f600*/  FSEL R168, R168, -INF , P4 ;  /* 0xff800000a8a87808 */ /* 0x000fc40002000000 */
[C---:B------:R-:W-:Y:S02]  /*f610*/  ISETP.GT.AND P1, PT, R20.reuse, 0x39, PT ;  /* 0x000000391400780c */ /* 0x040fe40003f24270 */
[C---:B------:R-:W-:Y:S02]  /*f620*/  ISETP.GT.AND P2, PT, R20.reuse, 0x40, PT ;  /* 0x000000401400780c */ /* 0x040fe40003f44270 */
[C---:B------:R-:W-:Y:S02]  /*f630*/  ISETP.GT.AND P3, PT, R20.reuse, 0x41, PT ;  /* 0x000000411400780c */ /* 0x040fe40003f64270 */
[----:B------:R-:W-:Y:S02]  /*f640*/  ISETP.GT.AND P4, PT, R20, 0x48, PT ;  /* 0x000000481400780c */ /* 0x000fe40003f84270 */
[----:B------:R-:W-:Y:S02]  /*f650*/  FMNMX.FTZ R152, R229, R152, !PT ;  /* 0x00000098e5987209 */ /* 0x000fe40007810000 */
[----:B------:R-:W-:-:S02]  /*f660*/  FSEL R169, R169, -INF , P1 ;  /* 0xff800000a9a97808 */ /* 0x000fc40000800000 */
[----:B------:R-:W-:Y:S02]  /*f670*/  FSEL R159, R2, -INF , P2 ;  /* 0xff800000029f7808 */ /* 0x000fe40001000000 */
[----:B------:R-:W-:Y:S02]  /*f680*/  FSEL R157, R176, -INF , P3 ;  /* 0xff800000b09d7808 */ /* 0x000fe40001800000 */
[----:B-1----:R-:W-:Y:S02]  /*f690*/  FSEL R158, R158, -INF , P4 ;  /* 0xff8000009e9e7808 */ /* 0x002fe40002000000 */
[C---:B------:R-:W-:Y:S02]  /*f6a0*/  ISETP.GT.AND P1, PT, R20.reuse, 0x49, PT ;  /* 0x000000491400780c */ /* 0x040fe40003f24270 */
[C---:B------:R-:W-:Y:S02]  /*f6b0*/  ISETP.GT.AND P2, PT, R20.reuse, 0x50, PT ;  /* 0x000000501400780c */ /* 0x040fe40003f44270 */
[----:B------:R-:W-:-:S02]  /*f6c0*/  ISETP.GT.AND P3, PT, R20, 0x51, PT ;  /* 0x000000511400780c */ /* 0x000fc40003f64270 */
[----:B------:R-:W-:Y:S02]  /*f6d0*/  ISETP.GT.AND P4, PT, R20, 0x58, PT ;  /* 0x000000581400780c */ /* 0x000fe40003f84270 */
        /* <DEDUP_REMOVED lines=9> */
[----:B------:R-:W-:-:S03]  /*f770*/  FSEL R176, R176, RZ, P6 ;  /* 0x000000ffb0b07208 */ /* 0x000fc60003000000 */
[----:B------:R-:W-:Y:S02]  /*f780*/  FADD.FTZ R152, -R152, R209 ;  /* 0x000000d198987221 */ /* 0x000fe40000010100 */
[--C-:B------:R-:W-:Y:S02]  /*f790*/  FFMA.FTZ R177, R177, UR46, -R176.reuse ;  /* 0x0000002eb1b17c23 */ /* 0x100fe400080108b0 */
[----:B------:R-:W-:Y:S01]  /*f7a0*/  FMUL.FTZ R152, R152, UR46 ;  /* 0x0000002e98987c20 */ /* 0x000fe20008410000 */
[----:B--2---:R-:W-:-:S03]  /*f7b0*/  FFMA.FTZ R191, R210, UR46, -R176 ;  /* 0x0000002ed2bf7c23 */ /* 0x004fc600080108b0 */
[----:B------:R-:W-:Y:S08]  /*f7c0*/  MUFU.EX2 R177, R177 ;  /* 0x000000b100b17308 */ /* 0x000ff00000000800 */
[----:B------:R-:W1:Y:S01]  /*f7d0*/  MUFU.EX2 R210, R152 ;  /* 0x0000009800d27308 */ /* 0x000e620000000800 */
[----:B------:R-:W-:Y:S01]  /*f7e0*/  FFMA.FTZ R209, R179, UR46, -R176 ;  /* 0x0000002eb3d17c23 */ /* 0x000fe200080108b0 */
[----:B-1----:R-:W-:Y:S01]  /*f7f0*/  FFMA.FTZ R179, R210, R3, R177 ;  /* 0x00000003d2b37223 */ /* 0x002fe200000100b1 */
        /* <DEDUP_REMOVED lines=9> */
[----:B------:R-:W-:-:S03]  /*f890*/  FFMA.FTZ R175, R175, UR46, -R176 ;  /* 0x0000002eafaf7c23 */ /* 0x000fc600080108b0 */
[----:B------:R-:W-:Y:S01]  /*f8a0*/  FMNMX.FTZ R3, R181, R3, !PT ;  /* 0x00000003b5037209 */ /* 0x000fe20007810000 */
[----:B------:R1:W2:Y:S03]  /*f8b0*/  MUFU.EX2 R152, R175 ;  /* 0x000000af00987308 */ /* 0x0002a60000000800 */
[----:B------:R-:W-:-:S04]  /*f8c0*/  FMNMX.FTZ R3, R182, R3, !PT ;  /* 0x00000003b6037209 */ /* 0x000fc80007810000 */
[----:B-1----:R-:W-:Y:S01]  /*f8d0*/  FMNMX.FTZ R175, R183, R3, !PT ;  /* 0x00000003b7af7209 */ /* 0x002fe20007810000 */
[----:B------:R-:W-:-:S03]  /*f8e0*/  FFMA.FTZ R154, R154, UR46, -R176 ;  /* 0x0000002e9a9a7c23 */ /* 0x000fc600080108b0 */
[----:B------:R-:W-:Y:S01]  /*f8f0*/  FMNMX.FTZ R175, R170, R175, !PT ;  /* 0x000000afaaaf7209 */ /* 0x000fe20007810000 */
        /* <DEDUP_REMOVED lines=19> */
[----:B------:R-:W-:Y:S01]  /*fa30*/  FMNMX.FTZ R176, R167, R175, !PT ;  /* 0x000000afa7b07209 */ /* 0x000fe20007810000 */
[----:B--2---:R-:W-:-:S03]  /*fa40*/  FADD.FTZ R179, R152, R179 ;  /* 0x000000b398b37221 */ /* 0x004fc60000010000 */
[----:B------:R-:W-:Y:S01]  /*fa50*/  FMNMX.FTZ R176, R168, R176, !PT ;  /* 0x000000b0a8b07209 */ /* 0x000fe20007810000 */
[----:B------:R-:W1:Y:S01]  /*fa60*/  MUFU.TANH R3, R194 ;  /* 0x000000c200037308 */ /* 0x000e620000002400 */
[----:B------:R-:W-:Y:S01]  /*fa70*/  F2FP.BF16.F32.PACK_AB R152, R152, R177 ;  /* 0x000000b19898723e */ /* 0x000fe200000010ff */
[----:B------:R-:W-:Y:S01]  /*fa80*/  FMUL.FTZ R177, R198, UR43 ;  /* 0x0000002bc6b17c20 */ /* 0x000fe20008410000 */
[----:B------:R-:W-:Y:S01]  /*fa90*/  FMNMX.FTZ R176, R169, R176, !PT ;  /* 0x000000b0a9b07209 */ /* 0x000fe20007810000 */
[----:B------:R-:W-:-:S03]  /*faa0*/  FMUL.FTZ R178, R199, UR43 ;  /* 0x0000002bc7b27c20 */ /* 0x000fc60008410000 */
[----:B------:R-:W-:Y:S01]  /*fab0*/  FMNMX.FTZ R176, R159, R176, !PT ;  /* 0x000000b09fb07209 */ /* 0x000fe20007810000 */
[----:B------:R-:W2:Y:S03]  /*fac0*/  MUFU.TANH R175, R195 ;  /* 0x000000c300af7308 */ /* 0x000ea60000002400 */
[----:B------:R-:W-:-:S05]  /*fad0*/  FMNMX.FTZ R176, R157, R176, !PT ;  /* 0x000000b09db07209 */ /* 0x000fca0007810000 */
[----:B------:R-:W3:Y:S01]  /*fae0*/  MUFU.TANH R177, R177 ;  /* 0x000000b100b17308 */ /* 0x000ee20000002400 */
[----:B------:R-:W-:Y:S02]  /*faf0*/  FSEL R162, R162, -INF , P1 ;  /* 0xff800000a2a27808 */ /* 0x000fe40000800000 */
[----:B------:R-:W-:-:S05]  /*fb00*/  FMNMX.FTZ R176, R158, R176, !PT ;  /* 0x000000b09eb07209 */ /* 0x000fca0007810000 */
[----:B------:R-:W4:Y:S01]  /*fb10*/  MUFU.TANH R178, R178 ;  /* 0x000000b200b27308 */ /* 0x000f220000002400 */
[----:B-1----:R-:W-:Y:S02]  /*fb20*/  FSEL R3, R3, -INF , P2 ;  /* 0xff80000003037808 */ /* 0x002fe40001000000 */
[----:B------:R-:W-:Y:S02]  /*fb30*/  FMNMX.FTZ R176, R162, R176, !PT ;  /* 0x000000b0a2b07209 */ /* 0x000fe40007810000 */
[----:B--2---:R-:W-:Y:S02]  /*fb40*/  FSEL R175, R175, -INF , P3 ;  /* 0xff800000afaf7808 */ /* 0x004fe40001800000 */
[----:B------:R-:W-:Y:S02]  /*fb50*/  FMNMX.FTZ R176, R3, R176, !PT ;  /* 0x000000b003b07209 */ /* 0x000fe40007810000 */
[----:B---3--:R-:W-:Y:S02]  /*fb60*/  FSEL R177, R177, -INF , P4 ;  /* 0xff800000b1b17808 */ /* 0x008fe40002000000 */
[----:B------:R-:W-:-:S04]  /*fb70*/  FMNMX.FTZ R176, R175, R176, !PT ;  /* 0x000000b0afb07209 */ /* 0x000fc80007810000 */
[----:B------:R-:W-:Y:S02]  /*fb80*/  FMNMX.FTZ R176, R177, R176, !PT ;  /* 0x000000b0b1b07209 */ /* 0x000fe40007810000 */
[----:B----4-:R-:W-:-:S04]  /*fb90*/  FSEL R178, R178, -INF , P5 ;  /* 0xff800000b2b27808 */ /* 0x010fc80002800000 */
[----:B------:R-:W-:-:S05]  /*fba0*/  FMNMX.FTZ R176, R178, R176, !PT ;  /* 0x000000b0b2b07209 */ /* 0x000fca0007810000 */
[----:B------:R-:W1:Y:S01]  /*fbb0*/  SHFL.BFLY PT, R194, R176, 0x2, 0x1f ;  /* 0x0c401f00b0c27f89 */ /* 0x000e6200000e0000 */
[----:B------:R-:W2:Y:S01]  /*fbc0*/  MUFU.EX2 R154, R154 ;  /* 0x0000009a009a7308 */ /* 0x000ea20000000800 */
[----:B-1----:R-:W-:-:S05]  /*fbd0*/  FMNMX.FTZ R176, R176, R194, !PT ;  /* 0x000000c2b0b07209 */ /* 0x002fca0007810000 */
[----:B------:R-:W1:Y:S02]  /*fbe0*/  SHFL.BFLY PT, R194, R176, 0x1, 0x1f ;  /* 0x0c201f00b0c27f89 */ /* 0x000e6400000e0000 */
[----:B------:R-:W3:Y:S01]  /*fbf0*/  MUFU.EX2 R161, R161 ;  /* 0x000000a100a17308 */ /* 0x000ee20000000800 */
[----:B--2---:R-:W-:Y:S01]  /*fc00*/  FADD.FTZ R179, R154, R179 ;  /* 0x000000b39ab37221 */ /* 0x004fe20000010000 */
[----:B------:R-:W2:Y:S01]  /*fc10*/  S2R R199, SR_TID.X ;  /* 0x0000000000c77919 */ /* 0x000ea20000002100 */
[----:B-1----:R-:W-:Y:S02]  /*fc20*/  FMNMX.FTZ R176, R176, R194, !PT ;  /* 0x000000c2b0b07209 */ /* 0x002fe40007810000 */
[C---:B---3--:R-:W-:Y:S02]  /*fc30*/  FADD.FTZ R194, R161.reuse, R179 ;  /* 0x000000b3a1c27221 */ /* 0x048fe40000010000 */
[----:B------:R-:W-:Y:S02]  /*fc40*/  FSETP.NEU.FTZ.AND P1, PT, R176, -INF , PT ;  /* 0xff800000b000780b */ /* 0x000fe40003f3d000 */
[----:B------:R-:W-:-:S02]  /*fc50*/  F2FP.BF16.F32.PACK_AB R154, R161, R154 ;  /* 0x0000009aa19a723e */ /* 0x000fc400000010ff */
[C---:B------:R-:W-:Y:S01]  /*fc60*/  FSEL R161, R176.reuse, RZ, P1 ;  /* 0x000000ffb0a17208 */ /* 0x040fe20000800000 */
[----:B------:R-:W-:-:S04]  /*fc70*/  FMUL.FTZ R179, R176, UR46 ;  /* 0x0000002eb0b37c20 */ /* 0x000fc80008410000 */
[----:B------:R-:W-:Y:S01]  /*fc80*/  FADD.FTZ R161, -R161, R208 ;  /* 0x000000d0a1a17221 */ /* 0x000fe20000010100 */
[----:B------:R-:W-:-:S03]  /*fc90*/  FSEL R179, R179, RZ, P1 ;  /* 0x000000ffb3b37208 */ /* 0x000fc60000800000 */
[----:B------:R-:W-:Y:S01]  /*fca0*/  FMUL.FTZ R161, R161, UR46 ;  /* 0x0000002ea1a17c20 */ /* 0x000fe20008410000 */
[----:B------:R-:W-:Y:S02]  /*fcb0*/  IMAD.U32 R198, RZ, RZ, UR37 ;  /* 0x00000025ffc67e24 */ /* 0x000fe4000f8e00ff */
[--C-:B------:R-:W-:Y:S01]  /*fcc0*/  FFMA.FTZ R153, R153, UR46, -R179.reuse ;  /* 0x0000002e99997c23 */ /* 0x100fe200080108b3 */
[----:B------:R1:W-:Y:S01]  /*fcd0*/  MUFU.EX2 R195, R161 ;  /* 0x000000a100c37308 */ /* 0x0003e20000000800 */
[----:B------:R-:W-:Y:S01]  /*fce0*/  FFMA.FTZ R160, R160, UR46, -R179 ;  /* 0x0000002ea0a07c23 */ /* 0x000fe200080108b3 */
[----:B-1----:R-:W-:-:S06]  /*fcf0*/  IADD3 R161, R15, 0x32440, RZ ;  /* 0x000324400fa17810 */ /* 0x002fcc0007ffe0ff */
[----:B------:R-:W1:Y:S01]  /*fd00*/  MUFU.EX2 R153, R153 ;  /* 0x0000009900997308 */ /* 0x000e620000000800 */
[----:B------:R-:W-:-:S04]  /*fd10*/  PRMT R161, R198, 0x654, R161 ;  /* 0x00000654c6a17816 */ /* 0x000fc800000000a1 */
[----:B------:R3:W-:Y:S03]  /*fd20*/  SYNCS.ARRIVE.TRANS64.RED.A1T0 RZ, [R161+URZ], RZ ;  /* 0x000000ffa1ff79a7 */ /* 0x0007e6000810043f */
[----:B------:R-:W4:Y:S01]  /*fd30*/  MUFU.EX2 R160, R160 ;  /* 0x000000a000a07308 */ /* 0x000f220000000800 */
[----:B--2---:R-:W-:Y:S01]  /*fd40*/  SHF.R.U32.HI R199, RZ, 0x7, R199 ;  /* 0x00000007ffc77819 */ /* 0x004fe200000116c7 */
[----:B---3--:R-:W-:Y:S02]  /*fd50*/  IMAD.MOV.U32 R161, RZ, RZ, 0x40000040 ;  /* 0x40000040ffa17424 */ /* 0x008fe400078e00ff */
[----:B------:R-:W-:-:S03]  /*fd60*/  FFMA.FTZ R193, R193, UR46, -R179 ;  /* 0x0000002ec1c17c23 */ /* 0x000fc600080108b3 */
[----:B------:R-:W-:Y:S01]  /*fd70*/  R2UR UR7, R161 ;  /* 0x00000000a10772ca */ /* 0x000fe200000e0000 */
[----:B------:R-:W-:Y:S01]  /*fd80*/  FFMA.FTZ R161, R155, UR46, -R179 ;  /* 0x0000002e9ba17c23 */ /* 0x000fe200080108b3 */
[----:B------:R-:W-:Y:S02]  /*fd90*/  VIADD R155, R199, 0x8 ;  /* 0x00000008c79b7836 */ /* 0x000fe40000000000 */
[----:B-1----:R-:W-:Y:S01]  /*fda0*/  FFMA.FTZ R0, R195, R0, R153 ;  /* 0x00000000c3007223 */ /* 0x002fe20000010099 */
[----:B------:R-:W-:Y:S01]  /*fdb0*/  MUFU.EX2 R193, R193 ;  /* 0x000000c100c17308 */ /* 0x000fe20000000800 */
[C---:B----4-:R-:W-:Y:S02]  /*fdc0*/  F2FP.BF16.F32.PACK_AB R153, R160.reuse, R153 ;  /* 0x00000099a099723e */ /* 0x050fe400000010ff */
[----:B------:R-:W-:-:S05]  /*fdd0*/  FADD.FTZ R0, R160, R0 ;  /* 0x00000000a0007221 */ /* 0x000fca0000010000 */
[----:B------:R-:W1:Y:S01]  /*fde0*/  MUFU.EX2 R161, R161 ;  /* 0x000000a100a17308 */ /* 0x000e620000000800 */
[----:B------:R1:W-:Y:S01]  /*fdf0*/  BAR.SYNC.DEFER_BLOCKING R155, 0x100 ;  /* 0x0004009b0000751d */ /* 0x0003e20000010000 */
[----:B------:R-:W-:-:S04]  /*fe00*/  IMAD.MOV.U32 R160, RZ, RZ, 0xc00 ;  /* 0x00000c00ffa07424 */ /* 0x000fc800078e00ff */
[----:B------:R-:W-:Y:S02]  /*fe10*/  IMAD R160, R18, R160, UR39 ;  /* 0x0000002712a07e24 */ /* 0x000fe4000f8e02a0 */
[-C--:B------:R-:W-:Y:S01]  /*fe20*/  FMUL.FTZ R24, R24, R210.reuse ;  /* 0x000000d218187220 */ /* 0x080fe20000410000 */
[-C--:B------:R-:W-:Y:S01]  /*fe30*/  FMUL.FTZ R25, R25, R210.reuse ;  /* 0x000000d219197220 */ /* 0x080fe20000410000 */
        /* <DEDUP_REMOVED lines=127> */
[----:B-1----:R-:W-:-:S05]  /*10630*/  F2FP.BF16.F32.PACK_AB R155, R193, R161 ;  /* 0x000000a1c19b723e */ /* 0x002fca00000010ff */
[----:B------:R-:W-:-:S06]  /*10640*/  WARPGROUP.ARRIVE ;  /* 0x00000000000079c5 */ /* 0x000fcc0000000000 */
[----:B------:R-:W-:Y:S01]  /*10650*/  HGMMA.64x256x16.F32.BF16 R24, R152, gdesc[UR4].tnspB, R24, gsb0 ;  /* 0x43e0000498187df0 */ /* 0x000fe20008001818 */
[----:B------:R-:W-:Y:S08]  /*10660*/  MUFU.EX2 R196, R196 ;  /* 0x000000c400c47308 */ /* 0x000ff00000000800 */
[----:B------:R-:W-:Y:S08]  /*10670*/  MUFU.EX2 R197, R197 ;  /* 0x000000c500c57308 */ /* 0x000ff00000000800 */
[----:B------:R-:W-:Y:S01]  /*10680*/  MUFU.EX2 R209, R209 ;  /* 0x000000d100d17308 */ /* 0x000fe20000000800 */
[----:B------:R-:W-:Y:S01]  /*10690*/  FADD.FTZ R0, R161, R0 ;  /* 0x00000000a1007221 */ /* 0x000fe20000010000 */
[----:B------:R-:W-:-:S06]  /*106a0*/  FFMA.FTZ R161, R183, UR46, -R179 ;  /* 0x0000002eb7a17c23 */ /* 0x000fcc00080108b3 */
[----:B------:R-:W-:Y:S08]  /*106b0*/  MUFU.EX2 R184, R184 ;  /* 0x000000b800b87308 */ /* 0x000ff00000000800 */
[----:B------:R-:W-:Y:S08]  /*106c0*/  MUFU.EX2 R185, R185 ;  /* 0x000000b900b97308 */ /* 0x000ff00000000800 */
[----:B------:R-:W-:Y:S08]  /*106d0*/  MUFU.EX2 R186, R186 ;  /* 0x000000ba00ba7308 */ /* 0x000ff00000000800 */
[----:B------:R-:W-:Y:S08]  /*106e0*/  MUFU.EX2 R187, R187 ;  /* 0x000000bb00bb7308 */ /* 0x000ff00000000800 */
[----:B------:R-:W-:Y:S01]  /*106f0*/  MUFU.EX2 R161, R161 ;  /* 0x000000a100a17308 */ /* 0x000fe20000000800 */
[----:B------:R-:W-:-:S02]  /*10700*/  WARPGROUP.DEPBAR.LE gsb0, 0x0 ;  /* 0x00008000000079c5 */ /* 0x000fc40000010000 */
[----:B------:R-:W-:-:S05]  /*10710*/  FFMA.FTZ R155, R190, UR46, -R179 ;  /* 0x0000002ebe9b7c23 */ /* 0x000fca00080108b3 */
[----:B------:R1:W2:Y:S01]  /*10720*/  MUFU.EX2 R154, R191 ;  /* 0x000000bf009a7308 */ /* 0x0002a20000000800 */
[--C-:B------:R-:W-:Y:S01]  /*10730*/  FFMA.FTZ R190, R188, UR46, -R179.reuse ;  /* 0x0000002ebcbe7c23 */ /* 0x100fe200080108b3 */
[--C-:B------:R-:W-:Y:S01]  /*10740*/  FFMA.FTZ R188, R189, UR46, -R179.reuse ;  /* 0x0000002ebdbc7c23 */ /* 0x100fe200080108b3 */
[----:B-1----:R-:W-:-:S05]  /*10750*/  FFMA.FTZ R191, R192, UR46, -R179 ;  /* 0x0000002ec0bf7c23 */ /* 0x002fca00080108b3 */
[----:B------:R-:W1:Y:S08]  /*10760*/  MUFU.EX2 R155, R155 ;  /* 0x0000009b009b7308 */ /* 0x000e700000000800 */
[----:B------:R-:W3:Y:S08]  /*10770*/  MUFU.EX2 R190, R190 ;  /* 0x000000be00be7308 */ /* 0x000ef00000000800 */
[----:B------:R-:W-:Y:S08]  /*10780*/  MUFU.EX2 R191, R191 ;  /* 0x000000bf00bf7308 */ /* 0x000ff00000000800 */
[----:B------:R-:W4:Y:S01]  /*10790*/  MUFU.EX2 R188, R188 ;  /* 0x000000bc00bc7308 */ /* 0x000f220000000800 */
[----:B------:R-:W-:-:S02]  /*107a0*/  VIADD R152, R160, 0x80 ;  /* 0x00000080a0987836 */ /* 0x000fc40000000000 */
[----:B------:R-:W-:Y:S02]  /*107b0*/  IMAD.MOV.U32 R153, RZ, RZ, 0x40000040 ;  /* 0x40000040ff997424 */ /* 0x000fe400078e00ff */
[----:B------:R-:W-:Y:S01]  /*107c0*/  FADD.FTZ R189, R193, R0 ;  /* 0x00000000c1bd7221 */ /* 0x000fe20000010000 */
[----:B------:R-:W-:Y:S02]  /*107d0*/  R2UR UR6, R152 ;  /* 0x00000000980672ca */ /* 0x000fe400000e0000 */
[----:B------:R-:W-:Y:S01]  /*107e0*/  R2UR UR7, R153 ;  /* 0x00000000990772ca */ /* 0x000fe200000e0000 */
[----:B--2---:R-:W-:Y:S01]  /*107f0*/  FADD.FTZ R194, R154, R194 ;  /* 0x000000c29ac27221 */ /* 0x004fe20000010000 */
[----:B------:R-:W-:Y:S01]  /*10800*/  F2FP.BF16.F32.PACK_AB R152, R196, R154 ;  /* 0x0000009ac498723e */ /* 0x000fe200000010ff */
[----:B-1----:R-:W-:Y:S01]  /*10810*/  FADD.FTZ R189, R155, R189 ;  /* 0x000000bd9bbd7221 */ /* 0x002fe20000010000 */
[----:B---3--:R-:W-:Y:S02]  /*10820*/  F2FP.BF16.F32.PACK_AB R153, R190, R155 ;  /* 0x0000009bbe99723e */ /* 0x008fe400000010ff */
[----:B------:R-:W-:-:S02]  /*10830*/  F2FP.BF16.F32.PACK_AB R154, R209, R197 ;  /* 0x000000c5d19a723e */ /* 0x000fc400000010ff */
[----:B----4-:R-:W-:-:S04]  /*10840*/  F2FP.BF16.F32.PACK_AB R155, R188, R191 ;  /* 0x000000bfbc9b723e */ /* 0x010fc800000010ff */
[----:B------:R-:W-:-:S06]  /*10850*/  WARPGROUP.ARRIVE ;  /* 0x00000000000079c5 */ /* 0x000fcc0000000000 */
[----:B------:R-:W-:Y:S01]  /*10860*/  HGMMA.64x256x16.F32.BF16 R24, R152, gdesc[UR4].tnspB, R24, gsb0 ;  /* 0x43e0000498187df0 */ /* 0x000fe20008001818 */
[--C-:B------:R-:W-:Y:S01]  /*10870*/  FFMA.FTZ R192, R180, UR46, -R179.reuse ;  /* 0x0000002eb4c07c23 */ /* 0x100fe200080108b3 */
[--C-:B------:R-:W-:Y:S01]  /*10880*/  FFMA.FTZ R180, R181, UR46, -R179.reuse ;  /* 0x0000002eb5b47c23 */ /* 0x100fe200080108b3 */
[----:B------:R-:W-:-:S04]  /*10890*/  FFMA.FTZ R0, R182, UR46, -R179 ;  /* 0x0000002eb6007c23 */ /* 0x000fc800080108b3 */
[----:B------:R-:W-:Y:S08]  /*108a0*/  MUFU.EX2 R192, R192 ;  /* 0x000000c000c07308 */ /* 0x000ff00000000800 */
[----:B------:R-:W1:Y:S08]  /*108b0*/  MUFU.EX2 R180, R180 ;  /* 0x000000b400b47308 */ /* 0x000e700000000800 */
[----:B------:R-:W2:Y:S01]  /*108c0*/  MUFU.EX2 R0, R0 ;  /* 0x0000000000007308 */ /* 0x000ea20000000800 */
[--C-:B------:R-:W-:Y:S01]  /*108d0*/  FFMA.FTZ R170, R170, UR46, -R179.reuse ;  /* 0x0000002eaaaa7c23 */ /* 0x100fe200080108b3 */
[--C-:B------:R-:W-:Y:S01]  /*108e0*/  FFMA.FTZ R167, R167, UR46, -R179.reuse ;  /* 0x0000002ea7a77c23 */ /* 0x100fe200080108b3 */
[--C-:B------:R-:W-:Y:S01]  /*108f0*/  FFMA.FTZ R168, R168, UR46, -R179.reuse ;  /* 0x0000002ea8a87c23 */ /* 0x100fe200080108b3 */
[----:B------:R-:W-:-:S04]  /*10900*/  FFMA.FTZ R169, R169, UR46, -R179 ;  /* 0x0000002ea9a97c23 */ /* 0x000fc800080108b3 */
[----:B------:R-:W-:Y:S08]  /*10910*/  MUFU.EX2 R171, R171 ;  /* 0x000000ab00ab7308 */ /* 0x000ff00000000800 */
[----:B------:R-:W3:Y:S08]  /*10920*/  MUFU.EX2 R172, R172 ;  /* 0x000000ac00ac7308 */ /* 0x000ef00000000800 */
[----:B------:R-:W-:Y:S08]  /*10930*/  MUFU.EX2 R173, R173 ;  /* 0x000000ad00ad7308 */ /* 0x000ff00000000800 */
[----:B------:R-:W-:Y:S08]  /*10940*/  MUFU.EX2 R174, R174 ;  /* 0x000000ae00ae7308 */ /* 0x000ff00000000800 */
[----:B------:R-:W-:Y:S08]  /*10950*/  MUFU.EX2 R170, R170 ;  /* 0x000000aa00aa7308 */ /* 0x000ff00000000800 */
[----:B------:R-:W4:Y:S08]  /*10960*/  MUFU.EX2 R167, R167 ;  /* 0x000000a700a77308 */ /* 0x000f300000000800 */
[----:B------:R-:W-:Y:S08]  /*10970*/  MUFU.EX2 R168, R168 ;  /* 0x000000a800a87308 */ /* 0x000ff00000000800 */
[----:B------:R-:W0:Y:S01]  /*10980*/  MUFU.EX2 R169, R169 ;  /* 0x000000a900a97308 */ /* 0x000e220000000800 */
[----:B------:R-:W-:-:S02]  /*10990*/  WARPGROUP.DEPBAR.LE gsb0, 0x0 ;  /* 0x00008000000079c5 */ /* 0x000fc40000010000 */
[----:B------:R-:W-:Y:S02]  /*109a0*/  VIADD R152, R160, 0x100 ;  /* 0x00000100a0987836 */ /* 0x000fe40000000000 */
[----:B------:R-:W-:-:S03]  /*109b0*/  IMAD.MOV.U32 R153, RZ, RZ, 0x40000040 ;  /* 0x40000040ff997424 */ /* 0x000fc600078e00ff */
[----:B------:R-:W-:Y:S02]  /*109c0*/  R2UR UR6, R152 ;  /* 0x00000000980672ca */ /* 0x000fe400000e0000 */
[----:B------:R-:W-:Y:S02]  /*109d0*/  R2UR UR7, R153 ;  /* 0x00000000990772ca */ /* 0x000fe400000e0000 */
[----:B------:R-:W-:Y:S02]  /*109e0*/  F2FP.BF16.F32.PACK_AB R152, R185, R184 ;  /* 0x000000b8b998723e */ /* 0x000fe400000010ff */
[----:B-1----:R-:W-:Y:S02]  /*109f0*/  F2FP.BF16.F32.PACK_AB R153, R180, R192 ;  /* 0x000000c0b499723e */ /* 0x002fe400000010ff */
[----:B------:R-:W-:Y:S02]  /*10a00*/  F2FP.BF16.F32.PACK_AB R154, R187, R186 ;  /* 0x000000babb9a723e */ /* 0x000fe400000010ff */
[----:B--2---:R-:W-:-:S04]  /*10a10*/  F2FP.BF16.F32.PACK_AB R155, R161, R0 ;  /* 0x00000000a19b723e */ /* 0x004fc800000010ff */
[----:B------:R-:W-:-:S06]  /*10a20*/  WARPGROUP.ARRIVE ;  /* 0x00000000000079c5 */ /* 0x000fcc0000000000 */
[----:B------:R-:W-:Y:S01]  /*10a30*/  HGMMA.64x256x16.F32.BF16 R24, R152, gdesc[UR4].tnspB, R24, gsb0 ;  /* 0x43e0000498187df0 */ /* 0x000fe20008001818 */
[--C-:B------:R-:W-:Y:S01]  /*10a40*/  FFMA.FTZ R159, R159, UR46, -R179.reuse ;  /* 0x0000002e9f9f7c23 */ /* 0x100fe200080108b3 */
[--C-:B------:R-:W-:Y:S01]  /*10a50*/  FFMA.FTZ R157, R157, UR46, -R179.reuse ;  /* 0x0000002e9d9d7c23 */ /* 0x100fe200080108b3 */
[--C-:B------:R-:W-:Y:S01]  /*10a60*/  FFMA.FTZ R158, R158, UR46, -R179.reuse ;  /* 0x0000002e9e9e7c23 */ /* 0x100fe200080108b3 */
[----:B------:R-:W-:Y:S01]  /*10a70*/  FFMA.FTZ R162, R162, UR46, -R179 ;  /* 0x0000002ea2a27c23 */ /* 0x000fe200080108b3 */
[----:B------:R-:W-:Y:S08]  /*10a80*/  MUFU.EX2 R163, R163 ;  /* 0x000000a300a37308 */ /* 0x000ff00000000800 */
[----:B------:R-:W1:Y:S08]  /*10a90*/  MUFU.EX2 R164, R164 ;  /* 0x000000a400a47308 */ /* 0x000e700000000800 */
[----:B------:R-:W-:Y:S08]  /*10aa0*/  MUFU.EX2 R165, R165 ;  /* 0x000000a500a57308 */ /* 0x000ff00000000800 */
[----:B------:R-:W-:Y:S08]  /*10ab0*/  MUFU.EX2 R166, R166 ;  /* 0x000000a600a67308 */ /* 0x000ff00000000800 */
[----:B------:R-:W-:Y:S08]  /*10ac0*/  MUFU.EX2 R159, R159 ;  /* 0x0000009f009f7308 */ /* 0x000ff00000000800 */
[----:B------:R-:W2:Y:S08]  /*10ad0*/  MUFU.EX2 R157, R157 ;  /* 0x0000009d009d7308 */ /* 0x000eb00000000800 */
[----:B------:R-:W-:Y:S08]  /*10ae0*/  MUFU.EX2 R158, R158 ;  /* 0x0000009e009e7308 */ /* 0x000ff00000000800 */
[----:B------:R-:W2:Y:S01]  /*10af0*/  MUFU.EX2 R162, R162 ;  /* 0x000000a200a27308 */ /* 0x000ea20000000800 */
[----:B------:R-:W-:-:S02]  /*10b00*/  WARPGROUP.DEPBAR.LE gsb0, 0x0 ;  /* 0x00008000000079c5 */ /* 0x000fc40000010000 */
[----:B------:R-:W-:Y:S02]  /*10b10*/  VIADD R152, R160, 0x180 ;  /* 0x00000180a0987836 */ /* 0x000fe40000000000 */
[----:B------:R-:W-:-:S03]  /*10b20*/  IMAD.MOV.U32 R153, RZ, RZ, 0x40000040 ;  /* 0x40000040ff997424 */ /* 0x000fc600078e00ff */
[----:B------:R-:W-:Y:S02]  /*10b30*/  R2UR UR6, R152 ;  /* 0x00000000980672ca */ /* 0x000fe400000e0000 */
[----:B------:R-:W-:Y:S02]  /*10b40*/  R2UR UR7, R153 ;  /* 0x00000000990772ca */ /* 0x000fe400000e0000 */
[----:B---3--:R-:W-:Y:S02]  /*10b50*/  F2FP.BF16.F32.PACK_AB R152, R172, R171 ;  /* 0x000000abac98723e */ /* 0x008fe400000010ff */
[----:B----4-:R-:W-:Y:S02]  /*10b60*/  F2FP.BF16.F32.PACK_AB R153, R167, R170 ;  /* 0x000000aaa799723e */ /* 0x010fe400000010ff */
[----:B------:R-:W-:Y:S02]  /*10b70*/  F2FP.BF16.F32.PACK_AB R154, R174, R173 ;  /* 0x000000adae9a723e */ /* 0x000fe400000010ff */
[----:B0-----:R-:W-:-:S04]  /*10b80*/  F2FP.BF16.F32.PACK_AB R155, R169, R168 ;  /* 0x000000a8a99b723e */ /* 0x001fc800000010ff */
[----:B------:R-:W-:-:S06]  /*10b90*/  WARPGROUP.ARRIVE ;  /* 0x00000000000079c5 */ /* 0x000fcc0000000000 */
[----:B------:R-:W-:Y:S01]  /*10ba0*/  HGMMA.64x256x16.F32.BF16 R24, R152, gdesc[UR4].tnspB, R24, gsb0 ;  /* 0x43e0000498187df0 */ /* 0x000fe20008001818 */
[--C-:B------:R-:W-:Y:S01]  /*10bb0*/  FFMA.FTZ R3, R3, UR46, -R179.reuse ;  /* 0x0000002e03037c23 */ /* 0x100fe200080108b3 */
[--C-:B------:R-:W-:Y:S01]  /*10bc0*/  FFMA.FTZ R175, R175, UR46, -R179.reuse ;  /* 0x0000002eafaf7c23 */ /* 0x100fe200080108b3 */
[--C-:B------:R-:W-:Y:S01]  /*10bd0*/  FFMA.FTZ R177, R177, UR46, -R179.reuse ;  /* 0x0000002eb1b17c23 */ /* 0x100fe200080108b3 */
[----:B------:R-:W-:Y:S02]  /*10be0*/  FFMA.FTZ R178, R178, UR46, -R179 ;  /* 0x0000002eb2b27c23 */ /* 0x000fe400080108b3 */
[----:B------:R0:W3:Y:S02]  /*10bf0*/  MUFU.EX2 R179, R2 ;  /* 0x0000000200b37308 */ /* 0x0000e40000000800 */
[----:B0-----:R0:W5:Y:S06]  /*10c00*/  LDL.LU R2, [R1+0x1f0] ;  /* 0x0001f00001027983 */ /* 0x00116c0000300800 */
[----:B------:R-:W-:Y:S08]  /*10c10*/  MUFU.EX2 R229, R229 ;  /* 0x000000e500e57308 */ /* 0x000ff00000000800 */
[----:B------:R-:W-:Y:S08]  /*10c20*/  MUFU.EX2 R211, R211 ;  /* 0x000000d300d37308 */ /* 0x000ff00000000800 */
[----:B------:R-:W-:Y:S08]  /*10c30*/  MUFU.EX2 R156, R156 ;  /* 0x0000009c009c7308 */ /* 0x000ff00000000800 */
[----:B------:R-:W4:Y:S08]  /*10c40*/  MUFU.EX2 R3, R3 ;  /* 0x0000000300037308 */ /* 0x000f300000000800 */
[----:B------:R-:W0:Y:S08]  /*10c50*/  MUFU.EX2 R175, R175 ;  /* 0x000000af00af7308 */ /* 0x000e300000000800 */
[----:B------:R-:W0:Y:S08]  /*10c60*/  MUFU.EX2 R177, R177 ;  /* 0x000000b100b17308 */ /* 0x000e300000000800 */
[----:B------:R-:W0:Y:S01]  /*10c70*/  MUFU.EX2 R178, R178 ;  /* 0x000000b200b27308 */ /* 0x000e220000000800 */
[----:B------:R-:W-:-:S02]  /*10c80*/  WARPGROUP.DEPBAR.LE gsb0, 0x0 ;  /* 0x00008000000079c5 */ /* 0x000fc40000010000 */
[----:B------:R-:W-:Y:S02]  /*10c90*/  VIADD R152, R160, 0x200 ;  /* 0x00000200a0987836 */ /* 0x000fe40000000000 */
[----:B------:R-:W-:-:S03]  /*10ca0*/  IMAD.MOV.U32 R153, RZ, RZ, 0x40000040 ;  /* 0x40000040ff997424 */ /* 0x000fc600078e00ff */
[----:B------:R-:W-:Y:S02]  /*10cb0*/  R2UR UR6, R152 ;  /* 0x00000000980672ca */ /* 0x000fe400000e0000 */
[----:B------:R-:W-:Y:S02]  /*10cc0*/  R2UR UR7, R153 ;  /* 0x00000000990772ca */ /* 0x000fe400000e0000 */
[----:B-1----:R-:W-:Y:S02]  /*10cd0*/  F2FP.BF16.F32.PACK_AB R152, R164, R163 ;  /* 0x000000a3a498723e */ /* 0x002fe400000010ff */
[----:B--2---:R-:W-:Y:S02]  /*10ce0*/  F2FP.BF16.F32.PACK_AB R153, R157, R159 ;  /* 0x0000009f9d99723e */ /* 0x004fe400000010ff */
[----:B------:R-:W-:Y:S02]  /*10cf0*/  F2FP.BF16.F32.PACK_AB R154, R166, R165 ;  /* 0x000000a5a69a723e */ /* 0x000fe400000010ff */
[----:B------:R-:W-:-:S04]  /*10d00*/  F2FP.BF16.F32.PACK_AB R155, R162, R158 ;  /* 0x0000009ea29b723e */ /* 0x000fc800000010ff */
[----:B------:R-:W-:-:S06]  /*10d10*/  WARPGROUP.ARRIVE ;  /* 0x00000000000079c5 */ /* 0x000fcc0000000000 */
        /* <DEDUP_REMOVED lines=31> */
[----:B---3--:R-:W-:Y:S01]  /*10f10*/  FADD.FTZ R171, R179, R171 ;  /* 0x000000abb3ab7221 */ /* 0x008fe20000010000 */
[----:B----4-:R-:W-:-:S03]  /*10f20*/  FADD.FTZ R170, R3, R170 ;  /* 0x000000aa03aa7221 */ /* 0x010fc60000010000 */
[----:B------:R-:W-:Y:S01]  /*10f30*/  FADD.FTZ R171, R229, R171 ;  /* 0x000000abe5ab7221 */ /* 0x000fe20000010000 */
[----:B0-----:R-:W-:-:S03]  /*10f40*/  FADD.FTZ R170, R175, R170 ;  /* 0x000000aaafaa7221 */ /* 0x001fc60000010000 */
[----:B------:R-:W-:Y:S01]  /*10f50*/  FADD.FTZ R171, R211, R171 ;  /* 0x000000abd3ab7221 */ /* 0x000fe20000010000 */
[----:B------:R-:W-:-:S04]  /*10f60*/  FADD.FTZ R170, R177, R170 ;  /* 0x000000aab1aa7221 */ /* 0x000fc80000010000 */
[----:B------:R-:W-:Y:S01]  /*10f70*/  FADD.FTZ R0, R178, R170 ;  /* 0x000000aab2007221 */ /* 0x000fe20000010000 */
[----:B------:R-:W-:Y:S02]  /*10f80*/  WARPGROUP.DEPBAR.LE gsb0, 0x0 ;  /* 0x00008000000079c5 */ /* 0x000fe40000010000 */
[----:B------:R-:W-:Y:S02]  /*10f90*/  VIADD R152, R160, 0x280 ;  /* 0x00000280a0987836 */ /* 0x000fe40000000000 */
[----:B------:R-:W-:-:S03]  /*10fa0*/  IMAD.MOV.U32 R153, RZ, RZ, 0x40000040 ;  /* 0x40000040ff997424 */ /* 0x000fc600078e00ff */
[----:B------:R-:W-:Y:S02]  /*10fb0*/  R2UR UR6, R152 ;  /* 0x00000000980672ca */ /* 0x000fe400000e0000 */
[----:B------:R-:W-:Y:S02]  /*10fc0*/  R2UR UR7, R153 ;  /* 0x00000000990772ca */ /* 0x000fe400000e0000 */
[----:B------:R-:W-:Y:S02]  /*10fd0*/  F2FP.BF16.F32.PACK_AB R152, R229, R179 ;  /* 0x000000b3e598723e */ /* 0x000fe400000010ff */
[----:B------:R-:W-:Y:S02]  /*10fe0*/  F2FP.BF16.F32.PACK_AB R153, R175, R3 ;  /* 0x00000003af99723e */ /* 0x000fe400000010ff */
[----:B------:R-:W-:Y:S02]  /*10ff0*/  F2FP.BF16.F32.PACK_AB R154, R156, R211 ;  /* 0x000000d39c9a723e */ /* 0x000fe400000010ff */
[----:B------:R-:W-:-:S04]  /*11000*/  F2FP.BF16.F32.PACK_AB R155, R178, R177 ;  /* 0x000000b1b29b723e */ /* 0x000fc800000010ff */
[----:B------:R-:W-:-:S06]  /*11010*/  WARPGROUP.ARRIVE ;  /* 0x00000000000079c5 */ /* 0x000fcc0000000000 */
[----:B------:R-:W-:Y:S01]  /*11020*/  HGMMA.64x256x16.F32.BF16 R24, R152, gdesc[UR4].tnspB, R24, gsb0 ;  /* 0x43e0000498187df0 */ /* 0x000fe20008001818 */
[----:B------:R-:W-:Y:S02]  /*11030*/  FADD.FTZ R3, R156, R171 ;  /* 0x000000ab9c037221 */ /* 0x000fe40000010000 */
[----:B------:R-:W-:Y:S02]  /*11040*/  WARPGROUP.DEPBAR.LE gsb0, 0x0 ;  /* 0x00008000000079c5 */ /* 0x000fe40000010000 */
[----:B------:R-:W-:Y:S05]  /*11050*/  @!P0 BRA `(.L_x_15318) ;  /* 0x0000000000048947 */ /* 0x000fea0003800000 */
[----:B------:R-:W-:Y:S01]  /*11060*/  BPT.TRAP 0x1 ;  /* 0x000000040000795c */ /* 0x000fe20000300000 */
.L_x_15318:
        /* <DEDUP_REMOVED lines=10> */
.L_x_15308:
[----:B------:R-:W2:Y:S02]  /*11110*/  LDL R15, [R1+0xb8] ;  /* 0x0000b800010f7983 */ /* 0x000ea40000100800 */
[----:B--2---:R-:W-:-:S13]  /*11120*/  ISETP.GE.AND P1, PT, R14, R15, PT ;  /* 0x0000000f0e00720c */ /* 0x004fda0003f26270 */
[----:B------:R-:W-:Y:S05]  /*11130*/  @!P1 BRA `(.L_x_15320) ;  /* 0x0000003000509947 */ /* 0x000fea0003800000 */
[----:B------:R-:W-:Y:S02]  /*11140*/  IMAD.MOV.U32 R208, RZ, RZ, R176 ;  /* 0x000000ffffd07224 */ /* 0x000fe400078e00b0 */
[----:B------:R-:W-:-:S07]  /*11150*/  IMAD.MOV.U32 R209, RZ, RZ, R20 ;  /* 0x000000ffffd17224 */ /* 0x000fce00078e0014 */
.L_x_15331:
        /* <DEDUP_REMOVED lines=8> */
.L_x_15321:
[----:B------:R-:W-:Y:S01]  /*111e0*/  IMAD R15, R18, 0x8, R22 ;  /* 0x00000008120f7824 */ /* 0x000fe200078e0216 */
[----:B------:R-:W-:-:S04]  /*111f0*/  SHF.L.U32 R20, R204, 0x1f, RZ ;  /* 0x0000001fcc147819 */ /* 0x000fc800000006ff */
[----:B------:R0:W1:Y:S01]  /*11200*/  SYNCS.PHASECHK.TRANS64.TRYWAIT P1, [R15+URZ+0x32430], R20 ;  /* 0x032430140f0075a7 */ /* 0x000062000802017f */
[----:B------:R-:W-:Y:S05]  /*11210*/  @!P0 BRA `(.L_x_15322) ;  /* 0x0000000000048947 */ /* 0x000fea0003800000 */
[----:B------:R-:W-:Y:S01]  /*11220*/  BPT.TRAP 0x1 ;  /* 0x000000040000795c */ /* 0x000fe20000300000 */
.L_x_15322:
[----:B------:R-:W2:Y:S01]  /*11230*/  LDL R21, [R1+0x88] ;  /* 0x0000880001157983 */ /* 0x000ea20000100800 */
[----:B------:R-:W-:Y:S02]  /*11240*/  IMAD.MOV.U32 R157, RZ, RZ, 0x40000040 ;  /* 0x40000040ff9d7424 */ /* 0x000fe400078e00ff */
[----:B--2---:R-:W-:Y:S01]  /*11250*/  IMAD R156, R18, 0x300, R21 ;  /* 0x00000300129c7824 */ /* 0x004fe200078e0215 */
[----:B-1----:R-:W-:Y:S06]  /*11260*/  @P1 BRA `(.L_x_15323) ;  /* 0x0000000000081947 */ /* 0x002fec0003800000 */
[----:B------:R-:W1:Y:S02]  /*11270*/  SYNCS.PHASECHK.TRANS64.TRYWAIT P1, [R15+URZ+0x32430], R20 ;  /* 0x032430140f0075a7 */ /* 0x000e64000802017f */
[----:B-1----:R-:W-:Y:S05]  /*11280*/  @!P1 BRA `(.L_x_15324) ;  /* 0x0000012400ac9947 */ /* 0x002fea0003800000 */
.L_x_15323:
[----:B-----5:R2:W-:Y:S04]  /*11290*/  STL.64 [R1+0x1f8], R4 ;  /* 0x0001f80401007387 */ /* 0x0205e80000100a00 */
        /* <DEDUP_REMOVED lines=15> */
[----:B------:R-:W-:-:S02]  /*11390*/  R2UR UR10, R154 ;  /* 0x000000009a0a72ca */ /* 0x000fc400000e0000 */
[----:B------:R-:W-:Y:S02]  /*113a0*/  R2UR UR11, R155 ;  /* 0x000000009b0b72ca */ /* 0x000fe400000e0000 */
[----:B------:R-:W-:Y:S02]  /*113b0*/  R2UR UR14, R152 ;  /* 0x00000000980e72ca */ /* 0x000fe400000e0000 */
[----:B------:R-:W-:Y:S02]  /*113c0*/  R2UR UR15, R153 ;  /* 0x00000000990f72ca */ /* 0x000fe400000e0000 */
[----:B------:R-:W-:Y:S02]  /*113d0*/  R2UR UR18, R156 ;  /* 0x000000009c1272ca */ /* 0x000fe400000e0000 */
        /* <DEDUP_REMOVED lines=23> */
.L_x_15325:
[----:B------:R2:W3:Y:S01]  /*11550*/  SYNCS.PHASECHK.TRANS64.TRYWAIT P1, [R15+URZ+0x32450], R20 ;  /* 0x032450140f0075a7 */ /* 0x0004e2000802017f */
[----:B------:R-:W-:Y:S05]  /*11560*/  @!P0 BRA `(.L_x_15326) ;  /* 0x0000000000048947 */ /* 0x000fea0003800000 */
[----:B------:R-:W-:Y:S01]  /*11570*/  BPT.TRAP 0x1 ;  /* 0x000000040000795c */ /* 0x000fe20000300000 */
.L_x_15326:
[----:B---3--:R-:W-:Y:S05]  /*11580*/  @P1 BRA `(.L_x_15327) ;  /* 0x0000000000081947 */ /* 0x008fea0003800000 */
[----:B------:R-:W3:Y:S02]  /*11590*/  SYNCS.PHASECHK.TRANS64.TRYWAIT P1, [R15+URZ+0x32450], R20 ;  /* 0x032450140f0075a7 */ /* 0x000ee4000802017f */
[----:B---3--:R-:W-:Y:S05]  /*115a0*/  @!P1 BRA `(.L_x_15328) ;  /* 0x0000012000f89947 */ /* 0x008fea0003800000 */
.L_x_15327:
        /* <DEDUP_REMOVED lines=139> */
[----:B------:R-:W-:Y:S01]  /*11e60*/  VIADD R210, R20, 0x904 ;  /* 0x0000090414d27836 */ /* 0x000fe20000000000 */
[----:B------:R-:W-:Y:S01]  /*11e70*/  MOV R211, 0x40000040 ;  /* 0x4000004000d37802 */ /* 0x000fe20000000f00 */
[----:B------:R-:W-:-:S02]  /*11e80*/  WARPGROUP.DEPBAR.LE gsb0, 0x0 ;  /* 0x00008000000079c5 */ /* 0x000fc40000010000 */
[----:B------:R-:W-:-:S08]  /*11e90*/  WARPGROUP.ARRIVE ;  /* 0x00000000000079c5 */ /* 0x000fd00000000000 */
        /* <DEDUP_REMOVED lines=24> */
.L_x_15329:
[----:B------:R-:W-:Y:S01]  /*12020*/  FMUL.FTZ R152, R152, UR42 ;  /* 0x0000002a98987c20 */ /* 0x000fe20008410000 */
[----:B------:R-:W-:Y:S01]  /*12030*/  FMUL.FTZ R153, R153, UR42 ;  /* 0x0000002a99997c20 */ /* 0x000fe20008410000 */
[----:B------:R-:W-:Y:S01]  /*12040*/  STL [R1+0x1f8], R5 ;  /* 0x0001f80501007387 */ /* 0x000fe20000100800 */
[----:B------:R-:W-:Y:S01]  /*12050*/  FMUL.FTZ R157, R157, UR42 ;  /* 0x0000002a9d9d7c20 */ /* 0x000fe20008410000 */
[----:B------:R-:W1:Y:S01]  /*12060*/  MUFU.TANH R20, R152 ;  /* 0x0000009800147308 */ /* 0x000e620000002400 */
[----:B------:R-:W-:Y:S01]  /*12070*/  FMUL.FTZ R156, R156, UR42 ;  /* 0x0000002a9c9c7c20 */ /* 0x000fe20008410000 */
[----:B------:R2:W-:Y:S01]  /*12080*/  STL [R1+0x1f4], R4 ;  /* 0x0001f40401007387 */ /* 0x0005e20000100800 */
[----:B------:R-:W-:Y:S01]  /*12090*/  FMUL.FTZ R161, R161, UR42 ;  /* 0x0000002aa1a17c20 */ /* 0x000fe20008410000 */
[----:B------:R-:W-:Y:S01]  /*120a0*/  FMUL.FTZ R160, R160, UR42 ;  /* 0x0000002aa0a07c20 */ /* 0x000fe20008410000 */
[----:B------:R-:W-:Y:S01]  /*120b0*/  FMUL.FTZ R210, R168, UR42 ;  /* 0x0000002aa8d27c20 */ /* 0x000fe20008410000 */
[----:B-----5:R3:W-:Y:S01]  /*120c0*/  STL [R1+0x1f0], R2 ;  /* 0x0001f00201007387 */ /* 0x0207e20000100800 */
        /* <DEDUP_REMOVED lines=9> */
[----:B--2---:R1:W2:Y:S01]  /*12160*/  MUFU.TANH R4, R153 ;  /* 0x0000009900047308 */ /* 0x0042a20000002400 */
[----:B----4-:R-:W-:Y:S01]  /*12170*/  FMUL.FTZ R161, R177, UR42 ;  /* 0x0000002ab1a17c20 */ /* 0x010fe20008410000 */
[----:B------:R-:W-:Y:S01]  /*12180*/  FMUL.FTZ R159, R159, UR42 ;  /* 0x0000002a9f9f7c20 */ /* 0x000fe20008410000 */
[----:B------:R-:W-:Y:S01]  /*12190*/  FMUL.FTZ R155, R155, UR42 ;  /* 0x0000002a9b9b7c20 */ /* 0x000fe20008410000 */
[----:B------:R-:W-:Y:S01]  /*121a0*/  FMUL.FTZ R158, R158, UR42 ;  /* 0x0000002a9e9e7c20 */ /* 0x000fe20008410000 */
[----:B------:R-:W-:Y:S01]  /*121b0*/  UMOV UR46, UR44 ;  /* 0x0000002c002e7c82 */ /* 0x000fe20008000000 */
[----:B------:R-:W-:Y:S01]  /*121c0*/  FMUL.FTZ R167, R167, UR42 ;  /* 0x0000002aa7a77c20 */ /* 0x000fe20008410000 */
[----:B------:R-:W-:Y:S01]  /*121d0*/  FMUL.FTZ R170, R170, UR42 ;  /* 0x0000002aaaaa7c20 */ /* 0x000fe20008410000 */
[----:B---3--:R3:W-:Y:S01]  /*121e0*/  MUFU.TANH R2, R156 ;  /* 0x0000009c00027308 */ /* 0x0087e20000002400 */
[----:B-1----:R-:W-:-:S02]  /*121f0*/  IMAD.MOV.U32 R153, RZ, RZ, R20 ;  /* 0x000000ffff997224 */ /* 0x002fc400078e0014 */
[----:B------:R-:W-:Y:S01]  /*12200*/  FMUL.FTZ R171, R171, UR42 ;  /* 0x0000002aabab7c20 */ /* 0x000fe20008410000 */
[----:B0-----:R-:W-:Y:S02]  /*12210*/  IMAD.MOV.U32 R169, RZ, RZ, R152 ;  /* 0x000000ffffa97224 */ /* 0x001fe400078e0098 */
[----:B------:R-:W-:Y:S01]  /*12220*/  FMUL.FTZ R152, R173, UR42 ;  /* 0x0000002aad987c20 */ /* 0x000fe20008410000 */
[----:B------:R-:W-:Y:S02]  /*12230*/  IMAD.MOV.U32 R168, RZ, RZ, R153 ;  /* 0x000000ffffa87224 */ /* 0x000fe400078e0099 */
[----:B------:R-:W-:Y:S01]  /*12240*/  FMUL.FTZ R153, R176, UR42 ;  /* 0x0000002ab0997c20 */ /* 0x000fe20008410000 */
[----:B------:R-:W-:Y:S01]  /*12250*/  FMUL.FTZ R178, R178, UR42 ;  /* 0x0000002ab2b27c20 */ /* 0x000fe20008410000 */
[----:B------:R0:W1:Y:S01]  /*12260*/  MUFU.TANH R20, R157 ;  /* 0x0000009d00147308 */ /* 0x0000620000002400 */
[----:B--2---:R-:W-:Y:S02]  /*12270*/  IMAD.MOV.U32 R172, RZ, RZ, R4 ;  /* 0x000000ffffac7224 */ /* 0x004fe400078e0004 */
[----:B---3--:R-:W-:Y:S01]  /*12280*/  FMUL.FTZ R156, R181, UR42 ;  /* 0x0000002ab59c7c20 */ /* 0x008fe20008410000 */
[----:B------:R-:W-:-:S02]  /*12290*/  IMAD.MOV.U32 R181, RZ, RZ, R168 ;  /* 0x000000ffffb57224 */ /* 0x000fc400078e00a8 */
[----:B------:R-:W-:Y:S02]  /*122a0*/  FMUL.FTZ R190, R190, UR42 ;  /* 0x0000002abebe7c20 */ /* 0x000fe40008410000 */
[----:B------:R2:W3:Y:S01]  /*122b0*/  MUFU.TANH R5, R160 ;  /* 0x000000a000057308 */ /* 0x0004e20000002400 */
[----:B0-----:R-:W-:Y:S01]  /*122c0*/  FMUL.FTZ R157, R184, UR42 ;  /* 0x0000002ab89d7c20 */ /* 0x001fe20008410000 */
[----:B------:R-:W-:-:S06]  /*122d0*/  IMAD.MOV.U32 R184, RZ, RZ, R172 ;  /* 0x000000ffffb87224 */ /* 0x000fcc00078e00ac */
[----:B------:R-:W0:Y:S01]  /*122e0*/  MUFU.TANH R229, R229 ;  /* 0x000000e500e57308 */ /* 0x000e220000002400 */
[----:B-1----:R-:W-:Y:S01]  /*122f0*/  IMAD.MOV.U32 R176, RZ, RZ, R20 ;  /* 0x000000ffffb07224 */ /* 0x002fe200078e0014 */
[----:B------:R-:W-:Y:S01]  /*12300*/  FMNMX.FTZ R20, R168, R209, !PT ;  /* 0x000000d1a8147209 */ /* 0x000fe20007810000 */
[----:B--2---:R-:W-:Y:S01]  /*12310*/  FMUL.FTZ R160, R180, UR42 ;  /* 0x0000002ab4a07c20 */ /* 0x004fe20008410000 */
[----:B------:R-:W-:Y:S02]  /*12320*/  FMUL.FTZ R180, R192, UR42 ;  /* 0x0000002ac0b47c20 */ /* 0x000fe40008410000 */
[----:B------:R-:W-:Y:S01]  /*12330*/  FMNMX.FTZ R20, R172, R20, !PT ;  /* 0x00000014ac147209 */ /* 0x000fe20007810000 */
[----:B------:R-:W-:Y:S01]  /*12340*/  FMUL.FTZ R172, R196, UR42 ;  /* 0x0000002ac4ac7c20 */ /* 0x000fe20008410000 */
[----:B------:R-:W1:Y:S01]  /*12350*/  MUFU.TANH R211, R211 ;  /* 0x000000d300d37308 */ /* 0x000e620000002400 */
[----:B---3--:R-:W-:Y:S01]  /*12360*/  IMAD.MOV.U32 R173, RZ, RZ, R5 ;  /* 0x000000ffffad7224 */ /* 0x008fe200078e0005 */
[----:B------:R-:W-:Y:S01]  /*12370*/  FMNMX.FTZ R20, R2, R20, !PT ;  /* 0x0000001402147209 */ /* 0x000fe20007810000 */
[----:B------:R-:W-:-:S03]  /*12380*/  FMUL.FTZ R196, R163, UR42 ;  /* 0x0000002aa3c47c20 */ /* 0x000fc60008410000 */
[----:B------:R-:W-:Y:S02]  /*12390*/  FMNMX.FTZ R20, R176, R20, !PT ;  /* 0x00000014b0147209 */ /* 0x000fe40007810000 */
[----:B------:R-:W2:Y:S02]  /*123a0*/  MUFU.TANH R210, R210 ;  /* 0x000000d200d27308 */ /* 0x000ea40000002400 */
[----:B------:R-:W-:-:S04]  /*123b0*/  FMNMX.FTZ R20, R173, R20, !PT ;  /* 0x00000014ad147209 */ /* 0x000fc80007810000 */
[----:B------:R-:W-:Y:S02]  /*123c0*/  FMNMX.FTZ R20, R169, R20, !PT ;  /* 0x00000014a9147209 */ /* 0x000fe40007810000 */
[----:B------:R-:W3:Y:S02]  /*123d0*/  MUFU.TANH R165, R165 ;  /* 0x000000a500a57308 */ /* 0x000ee40000002400 */
[----:B0-----:R-:W-:-:S04]  /*123e0*/  FMNMX.FTZ R20, R229, R20, !PT ;  /* 0x00000014e5147209 */ /* 0x001fc80007810000 */
[----:B-1----:R-:W-:Y:S02]  /*123f0*/  FMNMX.FTZ R20, R211, R20, !PT ;  /* 0x00000014d3147209 */ /* 0x002fe40007810000 */
[----:B------:R-:W0:Y:S02]  /*12400*/  MUFU.TANH R164, R164 ;  /* 0x000000a400a47308 */ /* 0x000e240000002400 */
[----:B--2---:R-:W-:-:S06]  /*12410*/  FMNMX.FTZ R20, R210, R20, !PT ;  /* 0x00000014d2147209 */ /* 0x004fcc0007810000 */
[----:B------:R-:W1:Y:S01]  /*12420*/  MUFU.TANH R152, R152 ;  /* 0x0000009800987308 */ /* 0x000e620000002400 */
[----:B---3--:R-:W-:-:S07]  /*12430*/  FMNMX.FTZ R20, R165, R20, !PT ;  /* 0x00000014a5147209 */ /* 0x008fce0007810000 */
        /* <DEDUP_REMOVED lines=8> */
[----:B------:R0:W3:Y:S01]  /*124c0*/  MUFU.TANH R4, R185 ;  /* 0x000000b900047308 */ /* 0x0000e20000002400 */
[----:B-1----:R-:W-:-:S07]  /*124d0*/  FMNMX.FTZ R20, R160, R20, !PT ;  /* 0x00000014a0147209 */ /* 0x002fce0007810000 */
[----:B------:R-:W1:Y:S01]  /*124e0*/  MUFU.TANH R157, R157 ;  /* 0x0000009d009d7308 */ /* 0x000e620000002400 */
[----:B--2---:R-:W-:Y:S01]  /*124f0*/  FMNMX.FTZ R20, R156, R20, !PT ;  /* 0x000000149c147209 */ /* 0x004fe20007810000 */
[----:B0-----:R-:W-:Y:S01]  /*12500*/  FMUL.FTZ R185, R197, UR42 ;  /* 0x0000002ac5b97c20 */ /* 0x001fe20008410000 */
[----:B------:R-:W-:-:S05]  /*12510*/  FMUL.FTZ R197, R162, UR42 ;  /* 0x0000002aa2c57c20 */ /* 0x000fca0008410000 */
[----:B------:R0:W2:Y:S08]  /*12520*/  MUFU.TANH R5, R188 ;  /* 0x000000bc00057308 */ /* 0x0000b00000002400 */
[----:B------:R-:W4:Y:S01]  /*12530*/  MUFU.TANH R189, R189 ;  /* 0x000000bd00bd7308 */ /* 0x000f220000002400 */
[----:B0-----:R-:W-:Y:S02]  /*12540*/  IMAD.MOV.U32 R188, RZ, RZ, R173 ;  /* 0x000000ffffbc7224 */ /* 0x001fe400078e00ad */
[----:B------:R-:W-:Y:S01]  /*12550*/  FMUL.FTZ R173, R193, UR42 ;  /* 0x0000002ac1ad7c20 */ /* 0x000fe20008410000 */
[----:B---3--:R-:W-:Y:S01]  /*12560*/  IMAD.MOV.U32 R193, RZ, RZ, R4 ;  /* 0x000000ffffc17224 */ /* 0x008fe200078e0004 */
[----:B-1----:R-:W-:-:S03]  /*12570*/  FMNMX.FTZ R20, R157, R20, !PT ;  /* 0x000000149d147209 */ /* 0x002fc60007810000 */
[----:B------:R-:W0:Y:S01]  /*12580*/  MUFU.TANH R180, R180 ;  /* 0x000000b400b47308 */ /* 0x000e220000002400 */
[----:B--2---:R-:W-:Y:S01]  /*12590*/  IMAD.MOV.U32 R192, RZ, RZ, R5 ;  /* 0x000000ffffc07224 */ /* 0x004fe200078e0005 */
[----:B------:R-:W-:-:S03]  /*125a0*/  FMNMX.FTZ R20, R193, R20, !PT ;  /* 0x00000014c1147209 */ /* 0x000fc60007810000 */
[----:B------:R-:W-:Y:S01]  /*125b0*/  IMAD.MOV.U32 R162, RZ, RZ, R192 ;  /* 0x000000ffffa27224 */ /* 0x000fe200078e00c0 */
[----:B------:R-:W-:Y:S01]  /*125c0*/  FMNMX.FTZ R20, R192, R20, !PT ;  /* 0x00000014c0147209 */ /* 0x000fe20007810000 */
[----:B------:R-:W-:Y:S01]  /*125d0*/  FMUL.FTZ R192, R166, UR42 ;  /* 0x0000002aa6c07c20 */ /* 0x000fe20008410000 */
[----:B------:R-:W1:Y:S02]  /*125e0*/  MUFU.TANH R173, R173 ;  /* 0x000000ad00ad7308 */ /* 0x000e640000002400 */
[----:B----4-:R-:W-:-:S06]  /*125f0*/  FMNMX.FTZ R20, R189, R20, !PT ;  /* 0x00000014bd147209 */ /* 0x010fcc0007810000 */
[----:B------:R-:W2:Y:S01]  /*12600*/  MUFU.TANH R172, R172 ;  /* 0x000000ac00ac7308 */ /* 0x000ea20000002400 */
[----:B0-----:R-:W-:-:S07]  /*12610*/  FMNMX.FTZ R20, R180, R20, !PT ;  /* 0x00000014b4147209 */ /* 0x001fce0007810000 */
[----:B------:R-:W0:Y:S01]  /*12620*/  MUFU.TANH R185, R185 ;  /* 0x000000b900b97308 */ /* 0x000e220000002400 */
[----:B-1----:R-:W-:-:S07]  /*12630*/  FMNMX.FTZ R20, R173, R20, !PT ;  /* 0x00000014ad147209 */ /* 0x002fce0007810000 */
[----:B------:R-:W-:Y:S01]  /*12640*/  MUFU.TANH R5, R154 ;  /* 0x0000009a00057308 */ /* 0x000fe20000002400 */
[----:B--2---:R-:W-:-:S07]  /*12650*/  FMNMX.FTZ R20, R172, R20, !PT ;  /* 0x00000014ac147209 */ /* 0x004fce0007810000 */
[----:B------:R1:W2:Y:S01]  /*12660*/  MUFU.TANH R177, R159 ;  /* 0x0000009f00b17308 */ /* 0x0002a20000002400 */
[----:B0-----:R-:W-:-:S05]  /*12670*/  FMNMX.FTZ R20, R185, R20, !PT ;  /* 0x00000014b9147209 */ /* 0x001fca0007810000 */
[----:B------:R-:W0:Y:S02]  /*12680*/  SHFL.BFLY PT, R168, R20, 0x2, 0x1f ;  /* 0x0c401f0014a87f89 */ /* 0x000e2400000e0000 */
[----:B------:R3:W4:Y:S01]  /*12690*/  MUFU.TANH R4, R155 ;  /* 0x0000009b00047308 */ /* 0x0007220000002400 */
[----:B-1----:R-:W-:-:S07]  /*126a0*/  IMAD.MOV.U32 R159, RZ, RZ, R193 ;  /* 0x000000ffff9f7224 */ /* 0x002fce00078e00c1 */
[----:B------:R-:W-:Y:S08]  /*126b0*/  MUFU.TANH R197, R197 ;  /* 0x000000c500c57308 */ /* 0x000ff00000002400 */
[----:B------:R1:W-:Y:S01]  /*126c0*/  MUFU.TANH R193, R170 ;  /* 0x000000aa00c17308 */ /* 0x0003e20000002400 */
[----:B0-----:R-:W-:Y:S01]  /*126d0*/  FMNMX.FTZ R20, R20, R168, !PT ;  /* 0x000000a814147209 */ /* 0x001fe20007810000 */
[----:B------:R-:W-:-:S06]  /*126e0*/  IMAD.MOV.U32 R168, RZ, RZ, R2 ;  /* 0x000000ffffa87224 */ /* 0x000fcc00078e0002 */
[----:B------:R-:W-:Y:S01]  /*126f0*/  MUFU.TANH R196, R196 ;  /* 0x000000c400c47308 */ /* 0x000fe20000002400 */
[----:B------:R-:W0:Y:S07]  /*12700*/  SHFL.BFLY PT, R154, R20, 0x1, 0x1f ;  /* 0x0c201f00149a7f89 */ /* 0x000e2e00000e0000 */
[----:B------:R-:W4:Y:S08]  /*12710*/  MUFU.TANH R2, R158 ;  /* 0x0000009e00027308 */ /* 0x000f300000002400 */
[----:B------:R4:W4:Y:S08]  /*12720*/  MUFU.TANH R158, R167 ;  /* 0x000000a7009e7308 */ /* 0x0009300000002400 */
[----:B------:R-:W-:Y:S01]  /*12730*/  MUFU.TANH R192, R192 ;  /* 0x000000c000c07308 */ /* 0x000fe20000002400 */
[----:B0-----:R-:W-:-:S05]  /*12740*/  FMNMX.FTZ R20, R20, R154, !PT ;  /* 0x0000009a14147209 */ /* 0x001fca0007810000 */
[C---:B---3--:R-:W-:Y:S01]  /*12750*/  FADD.FTZ R155, -R20.reuse, R209 ;  /* 0x000000d1149b7221 */ /* 0x048fe20000010100 */
[----:B--2---:R-:W-:Y:S02]  /*12760*/  IMAD.MOV.U32 R209, RZ, RZ, R177 ;  /* 0x000000ffffd17224 */ /* 0x004fe400078e00b1 */
[----:B------:R-:W-:Y:S01]  /*12770*/  FMUL.FTZ R177, R20, UR46 ;  /* 0x0000002e14b17c20 */ /* 0x000fe20008410000 */
[----:B------:R-:W-:Y:S01]  /*12780*/  MUFU.TANH R178, R178 ;  /* 0x000000b200b27308 */ /* 0x000fe20000002400 */
[----:B------:R-:W-:Y:S02]  /*12790*/  FMUL.FTZ R155, R155, UR46 ;  /* 0x0000002e9b9b7c20 */ /* 0x000fe40008410000 */
[--C-:B------:R-:W-:Y:S01]  /*127a0*/  FFMA.FTZ R181, R181, UR46, -R177.reuse ;  /* 0x0000002eb5b57c23 */ /* 0x100fe200080108b1 */
[--C-:B------:R-:W-:Y:S01]  /*127b0*/  FFMA.FTZ R184, R184, UR46, -R177.reuse ;  /* 0x0000002eb8b87c23 */ /* 0x100fe200080108b1 */
[--C-:B------:R-:W-:Y:S01]  /*127c0*/  FFMA.FTZ R166, R152, UR46, -R177.reuse ;  /* 0x0000002e98a67c23 */ /* 0x100fe200080108b1 */
[--C-:B------:R-:W-:Y:S01]  /*127d0*/  FFMA.FTZ R163, R153, UR46, -R177.reuse ;  /* 0x0000002e99a37c23 */ /* 0x100fe200080108b1 */
[----:B------:R-:W-:Y:S01]  /*127e0*/  FMNMX.FTZ R153, R5, R208, !PT ;  /* 0x000000d005997209 */ /* 0x000fe20007810000 */
[----:B------:R-:W-:Y:S01]  /*127f0*/  MUFU.EX2 R155, R155 ;  /* 0x0000009b009b7308 */ /* 0x000fe20000000800 */
[--C-:B------:R-:W-:Y:S01]  /*12800*/  FFMA.FTZ R154, R168, UR46, -R177.reuse ;  /* 0x0000002ea89a7c23 */ /* 0x100fe200080108b1 */
[----:B-1----:R-:W-:Y:S01]  /*12810*/  FFMA.FTZ R170, R211, UR46, -R177 ;  /* 0x0000002ed3aa7c23 */ /* 0x002fe200080108b1 */
[----:B----4-:R-:W-:Y:S01]  /*12820*/  FMNMX.FTZ R153, R4, R153, !PT ;  /* 0x0000009904997209 */ /* 0x010fe20007810000 */
[----:B------:R-:W-:-:S02]  /*12830*/  IMAD.MOV.U32 R211, RZ, RZ, R162 ;  /* 0x000000ffffd37224 */ /* 0x000fc400078e00a2 */
[----:B------:R-:W-:Y:S01]  /*12840*/  FFMA.FTZ R167, R210, UR46, -R177 ;  /* 0x0000002ed2a77c23 */ /* 0x000fe200080108b1 */
[----:B------:R-:W-:Y:S01]  /*12850*/  IMAD.MOV.U32 R210, RZ, RZ, R159 ;  /* 0x000000ffffd27224 */ /* 0x000fe200078e009f */
[----:B------:R-:W-:Y:S01]  /*12860*/  FMNMX.FTZ R153, R2, R153, !PT ;  /* 0x0000009902997209 */ /* 0x000fe20007810000 */
[----:B------:R-:W0:Y:S01]  /*12870*/  MUFU.EX2 R152, R181 ;  /* 0x000000b500987308 */ /* 0x000e220000000800 */
[--C-:B------:R-:W-:Y:S01]  /*12880*/  FFMA.FTZ R176, R176, UR46, -R177.reuse ;  /* 0x0000002eb0b07c23 */ /* 0x100fe200080108b1 */
[--C-:B------:R-:W-:Y:S01]  /*12890*/  FFMA.FTZ R162, R156, UR46, -R177.reuse ;  /* 0x0000002e9ca27c23 */ /* 0x100fe200080108b1 */
[--C-:B------:R-:W-:Y:S01]  /*128a0*/  FFMA.FTZ R156, R211, UR46, -R177.reuse ;  /* 0x0000002ed39c7c23 */ /* 0x100fe200080108b1 */
[--C-:B------:R-:W-:Y:S01]  /*128b0*/  FFMA.FTZ R159, R157, UR46, -R177.reuse ;  /* 0x0000002e9d9f7c23 */ /* 0x100fe200080108b1 */
[----:B------:R-:W-:Y:S02]  /*128c0*/  IMAD.MOV.U32 R211, RZ, RZ, R158 ;  /* 0x000000ffffd37224 */ /* 0x000fe400078e009e */
        /* <DEDUP_REMOVED lines=14> */
[----:B------:R-:W-:Y:S01]  /*129b0*/  FMNMX.FTZ R153, R209, R153, !PT ;  /* 0x00000099d1997209 */ /* 0x000fe20007810000 */
[----:B------:R-:W-:Y:S01]  /*129c0*/  FFMA.FTZ R177, R185, UR46, -R177 ;  /* 0x0000002eb9b17c23 */ /* 0x000fe200080108b1 */
[----:B------:R-:W-:-:S02]  /*129d0*/  IMAD.MOV.U32 R210, RZ, RZ, R193 ;  /* 0x000000ffffd27224 */ /* 0x000fc400078e00c1 */
[----:B0-----:R-:W-:Y:S01]  /*129e0*/  FFMA.FTZ R3, R155, R3, R152 ;  /* 0x000000039b037223 */ /* 0x001fe20000010098 */
[----:B------:R-:W0:Y:S01]  /*129f0*/  MUFU.TANH R185, R171 ;  /* 0x000000ab00b97308 */ /* 0x000e220000002400 */
[----:B------:R-:W-:Y:S01]  /*12a00*/  FMNMX.FTZ R153, R197, R153, !PT ;  /* 0x00000099c5997209 */ /* 0x000fe20007810000 */
[----:B------:R-:W-:Y:S01]  /*12a10*/  FMUL.FTZ R193, R174, UR42 ;  /* 0x0000002aaec17c20 */ /* 0x000fe20008410000 */
[C---:B-1----:R-:W-:Y:S01]  /*12a20*/  FADD.FTZ R3, R184.reuse, R3 ;  /* 0x00000003b8037221 */ /* 0x042fe20000010000 */
[----:B------:R-:W-:Y:S01]  /*12a30*/  F2FP.BF16.F32.PACK_AB R152, R184, R152 ;  /* 0x00000098b898723e */ /* 0x000fe200000010ff */
[----:B------:R-:W-:Y:S01]  /*12a40*/  FMUL.FTZ R184, R175, UR42 ;  /* 0x0000002aafb87c20 */ /* 0x000fe20008410000 */
[----:B------:R-:W-:Y:S01]  /*12a50*/  FMNMX.FTZ R153, R196, R153, !PT ;  /* 0x00000099c4997209 */ /* 0x000fe20007810000 */
[----:B------:R-:W-:Y:S01]  /*12a60*/  FMUL.FTZ R189, R179, UR42 ;  /* 0x0000002ab3bd7c20 */ /* 0x000fe20008410000 */
[----:B------:R-:W1:Y:S01]  /*12a70*/  MUFU.EX2 R176, R176 ;  /* 0x000000b000b07308 */ /* 0x000e620000000800 */
[----:B--2---:R-:W-:Y:S01]  /*12a80*/  FADD.FTZ R3, R154, R3 ;  /* 0x000000039a037221 */ /* 0x004fe20000010000 */
[----:B------:R-:W-:Y:S01]  /*12a90*/  FMNMX.FTZ R153, R192, R153, !PT ;  /* 0x00000099c0997209 */ /* 0x000fe20007810000 */
[----:B------:R-:W-:Y:S01]  /*12aa0*/  FMUL.FTZ R175, R183, UR42 ;  /* 0x0000002ab7af7c20 */ /* 0x000fe20008410000 */
[----:B------:R-:W-:Y:S01]  /*12ab0*/  FMUL.FTZ R183, R187, UR42 ;  /* 0x0000002abbb77c20 */ /* 0x000fe20008410000 */
[----:B------:R-:W-:Y:S01]  /*12ac0*/  FMUL.FTZ R229, R194, UR42 ;  /* 0x0000002ac2e57c20 */ /* 0x000fe20008410000 */
[----:B------:R-:W-:Y:S01]  /*12ad0*/  FMNMX.FTZ R153, R211, R153, !PT ;  /* 0x00000099d3997209 */ /* 0x000fe20007810000 */
[----:B------:R-:W-:Y:S01]  /*12ae0*/  FMUL.FTZ R179, R198, UR42 ;  /* 0x0000002ac6b37c20 */ /* 0x000fe20008410000 */
[----:B------:R-:W2:Y:S01]  /*12af0*/  MUFU.TANH R193, R193 ;  /* 0x000000c100c17308 */ /* 0x000ea20000002400 */
[----:B0-----:R-:W-:Y:S01]  /*12b00*/  IMAD.MOV.U32 R187, RZ, RZ, R185 ;  /* 0x000000ffffbb7224 */ /* 0x001fe200078e00b9 */
[----:B------:R-:W-:Y:S01]  /*12b10*/  FMNMX.FTZ R153, R210, R153, !PT ;  /* 0x00000099d2997209 */ /* 0x000fe20007810000 */
[----:B------:R-:W-:Y:S01]  /*12b20*/  FMUL.FTZ R185, R191, UR42 ;  /* 0x0000002abfb97c20 */ /* 0x000fe20008410000 */
[----:B------:R-:W-:-:S02]  /*12b30*/  IMAD.MOV.U32 R191, RZ, RZ, R211 ;  /* 0x000000ffffbf7224 */ /* 0x000fc400078e00d3 */
[----:B------:R-:W-:Y:S01]  /*12b40*/  FMUL.FTZ R211, R195, UR42 ;  /* 0x0000002ac3d37c20 */ /* 0x000fe20008410000 */
[----:B------:R-:W-:Y:S01]  /*12b50*/  FMNMX.FTZ R153, R187, R153, !PT ;  /* 0x00000099bb997209 */ /* 0x000fe20007810000 */
[----:B------:R-:W-:Y:S01]  /*12b60*/  IMAD.MOV.U32 R194, RZ, RZ, R209 ;  /* 0x000000ffffc27224 */ /* 0x000fe200078e00d1 */
[----:B------:R-:W0:Y:S01]  /*12b70*/  MUFU.TANH R184, R184 ;  /* 0x000000b800b87308 */ /* 0x000e220000002400 */
[----:B-1----:R-:W-:Y:S01]  /*12b80*/  FADD.FTZ R171, R176, R3 ;  /* 0x00000003b0ab7221 */ /* 0x002fe20000010000 */
[----:B------:R-:W-:Y:S01]  /*12b90*/  FMUL.FTZ R3, R182, UR42 ;  /* 0x0000002ab6037c20 */ /* 0x000fe20008410000 */
[----:B------:R-:W-:Y:S01]  /*12ba0*/  FMUL.FTZ R182, R186, UR42 ;  /* 0x0000002abab67c20 */ /* 0x000fe20008410000 */
[----:B------:R-:W-:-:S04]  /*12bb0*/  F2FP.BF16.F32.PACK_AB R154, R176, R154 ;  /* 0x0000009ab09a723e */ /* 0x000fc800000010ff */
[----:B------:R-:W1:Y:S01]  /*12bc0*/  MUFU.TANH R189, R189 ;  /* 0x000000bd00bd7308 */ /* 0x000e620000002400 */
[----:B--2---:R-:W-:-:S07]  /*12bd0*/  FMNMX.FTZ R153, R193, R153, !PT ;  /* 0x00000099c1997209 */ /* 0x004fce0007810000 */
[----:B------:R-:W2:Y:S01]  /*12be0*/  MUFU.TANH R3, R3 ;  /* 0x0000000300037308 */ /* 0x000ea20000002400 */
[----:B0-----:R-:W-:-:S04]  /*12bf0*/  FMNMX.FTZ R153, R184, R153, !PT ;  /* 0x00000099b8997209 */ /* 0x001fc80007810000 */
[----:B------:R-:W-:-:S03]  /*12c00*/  FMNMX.FTZ R153, R178, R153, !PT ;  /* 0x00000099b2997209 */ /* 0x000fc60007810000 */
        /* <DEDUP_REMOVED lines=9> */
[----:B0-----:R-:W-:Y:S01]  /*12ca0*/  IMAD.MOV.U32 R190, RZ, RZ, R210 ;  /* 0x000000ffffbe7224 */ /* 0x001fe200078e00d2 */
[----:B--2---:R-:W-:Y:S01]  /*12cb0*/  FMNMX.FTZ R153, R183, R153, !PT ;  /* 0x00000099b7997209 */ /* 0x004fe20007810000 */
[----:B------:R-:W-:-:S05]  /*12cc0*/  FMUL.FTZ R210, R199, UR42 ;  /* 0x0000002ac7d27c20 */ /* 0x000fca0008410000 */
[----:B------:R-:W0:Y:S01]  /*12cd0*/  MUFU.TANH R229, R229 ;  /* 0x000000e500e57308 */ /* 0x000e220000002400 */
[----:B---3--:R-:W-:-:S07]  /*12ce0*/  FMNMX.FTZ R153, R186, R153, !PT ;  /* 0x00000099ba997209 */ /* 0x008fce0007810000 */
[----:B------:R-:W2:Y:S01]  /*12cf0*/  MUFU.TANH R211, R211 ;  /* 0x000000d300d37308 */ /* 0x000ea20000002400 */
[----:B-1----:R-:W-:-:S07]  /*12d00*/  FMNMX.FTZ R153, R185, R153, !PT ;  /* 0x00000099b9997209 */ /* 0x002fce0007810000 */
[----:B------:R-:W1:Y:S01]  /*12d10*/  MUFU.TANH R179, R179 ;  /* 0x000000b300b37308 */ /* 0x000e620000002400 */
[----:B0-----:R-:W-:-:S07]  /*12d20*/  FMNMX.FTZ R153, R229, R153, !PT ;  /* 0x00000099e5997209 */ /* 0x001fce0007810000 */
[----:B------:R-:W0:Y:S01]  /*12d30*/  MUFU.TANH R210, R210 ;  /* 0x000000d200d27308 */ /* 0x000e220000002400 */
[----:B--2---:R-:W-:-:S04]  /*12d40*/  FMNMX.FTZ R153, R211, R153, !PT ;  /* 0x00000099d3997209 */ /* 0x004fc80007810000 */
[----:B-1----:R-:W-:-:S04]  /*12d50*/  FMNMX.FTZ R153, R179, R153, !PT ;  /* 0x00000099b3997209 */ /* 0x002fc80007810000 */
[----:B0-----:R-:W-:-:S05]  /*12d60*/  FMNMX.FTZ R153, R210, R153, !PT ;  /* 0x00000099d2997209 */ /* 0x001fca0007810000 */
[----:B------:R-:W0:Y:S02]  /*12d70*/  SHFL.BFLY PT, R174, R153, 0x2, 0x1f ;  /* 0x0c401f0099ae7f89 */ /* 0x000e2400000e0000 */
[----:B0-----:R-:W-:-:S05]  /*12d80*/  FMNMX.FTZ R174, R153, R174, !PT ;  /* 0x000000ae99ae7209 */ /* 0x001fca0007810000 */
[----:B------:R-:W0:Y:S02]  /*12d90*/  SHFL.BFLY PT, R176, R174, 0x1, 0x1f ;  /* 0x0c201f00aeb07f89 */ /* 0x000e2400000e0000 */
[----:B0-----:R-:W-:-:S05]  /*12da0*/  FMNMX.FTZ R176, R174, R176, !PT ;  /* 0x000000b0aeb07209 */ /* 0x001fca0007810000 */
[C---:B------:R-:W-:Y:S01]  /*12db0*/  FMUL.FTZ R181, R176.reuse, UR46 ;  /* 0x0000002eb0b57c20 */ /* 0x040fe20008410000 */
[----:B------:R-:W-:-:S03]  /*12dc0*/  FADD.FTZ R208, -R176, R208 ;  /* 0x000000d0b0d07221 */ /* 0x000fc60000010100 */
[--C-:B------:R-:W-:Y:S01]  /*12dd0*/  FFMA.FTZ R198, R194, UR46, -R181.reuse ;  /* 0x0000002ec2c67c23 */ /* 0x100fe200080108b5 */
[--C-:B------:R-:W-:Y:S01]  /*12de0*/  FFMA.FTZ R194, R187, UR46, -R181.reuse ;  /* 0x0000002ebbc27c23 */ /* 0x100fe200080108b5 */
[--C-:B------:R-:W-:Y:S01]  /*12df0*/  FFMA.FTZ R187, R178, UR46, -R181.reuse ;  /* 0x0000002eb2bb7c23 */ /* 0x100fe200080108b5 */
[--C-:B------:R-:W-:Y:S01]  /*12e00*/  FFMA.FTZ R178, R211, UR46, -R181.reuse ;  /* 0x0000002ed3b27c23 */ /* 0x100fe200080108b5 */
[--C-:B------:R-:W-:Y:S01]  /*12e10*/  FFMA.FTZ R199, R191, UR46, -R181.reuse ;  /* 0x0000002ebfc77c23 */ /* 0x100fe200080108b5 */
[----:B------:R-:W0:Y:S01]  /*12e20*/  S2R R211, SR_TID.X ;  /* 0x0000000000d37919 */ /* 0x000e220000002100 */
[----:B------:R-:W-:Y:S01]  /*12e30*/  FMUL.FTZ R208, R208, UR46 ;  /* 0x0000002ed0d07c20 */ /* 0x000fe20008410000 */
[--C-:B------:R-:W-:Y:S01]  /*12e40*/  FFMA.FTZ R153, R5, UR46, -R181.reuse ;  /* 0x0000002e05997c23 */ /* 0x100fe200080108b5 */
[--C-:B------:R-:W-:Y:S01]  /*12e50*/  FFMA.FTZ R191, R184, UR46, -R181.reuse ;  /* 0x0000002eb8bf7c23 */ /* 0x100fe200080108b5 */
[----:B------:R-:W-:Y:S02]  /*12e60*/  IMAD.MOV.U32 R184, RZ, RZ, R186 ;  /* 0x000000ffffb87224 */ /* 0x000fe400078e00ba */
        /* <DEDUP_REMOVED lines=18> */
[----:B------:R-:W-:-:S02]  /*12f90*/  VIADD R175, R15, 0x32440 ;  /* 0x000324400faf7836 */ /* 0x000fc40000000000 */
[-C--:B------:R-:W-:Y:S01]  /*12fa0*/  FMUL.FTZ R24, R24, R155.reuse ;  /* 0x0000009b18187220 */ /* 0x080fe20000410000 */
[----:B------:R-:W-:Y:S02]  /*12fb0*/  IMAD.U32 R210, RZ, RZ, UR37 ;  /* 0x00000025ffd27e24 */ /* 0x000fe4000f8e00ff */
[-C--:B------:R-:W-:Y:S01]  /*12fc0*/  FMUL.FTZ R25, R25, R155.reuse ;  /* 0x0000009b19197220 */ /* 0x080fe20000410000 */
[-C--:B------:R-:W-:Y:S01]  /*12fd0*/  FMUL.FTZ R28, R28, R155.reuse ;  /* 0x0000009b1c1c7220 */ /* 0x080fe20000410000 */
[-C--:B------:R-:W-:Y:S01]  /*12fe0*/  FMUL.FTZ R29, R29, R155.reuse ;  /* 0x0000009b1d1d7220 */ /* 0x080fe20000410000 */
[----:B------:R-:W1:Y:S01]  /*12ff0*/  MUFU.EX2 R153, R153 ;  /* 0x0000009900997308 */ /* 0x000e620000000800 */
[----:B------:R-:W-:Y:S01]  /*13000*/  PRMT R175, R210, 0x654, R175 ;  /* 0x00000654d2af7816 */ /* 0x000fe200000000af */
[-C--:B------:R-:W-:Y:S01]  /*13010*/  FMUL.FTZ R32, R32, R155.reuse ;  /* 0x0000009b20207220 */ /* 0x080fe20000410000 */
[----:B0-----:R-:W-:Y:S01]  /*13020*/  SHF.R.U32.HI R211, RZ, 0x7, R211 ;  /* 0x00000007ffd37819 */ /* 0x001fe200000116d3 */
        /* <DEDUP_REMOVED lines=61> */
[----:B------:R2:W-:Y:S01]  /*13400*/  SYNCS.ARRIVE.TRANS64.RED.A1T0 RZ, [R175+URZ], RZ ;  /* 0x000000ffafff79a7 */ /* 0x0005e2000810043f */
[----:B-1----:R-:W-:Y:S01]  /*13410*/  FFMA.FTZ R0, R208, R0, R153 ;  /* 0x00000000d0007223 */ /* 0x002fe20000010099 */
[----:B------:R-:W-:Y:S01]  /*13420*/  MUFU.EX2 R198, R198 ;  /* 0x000000c600c67308 */ /* 0x000fe20000000800 */
[----:B------:R1:W5:Y:S01]  /*13430*/  LDL.LU R5, [R1+0x1f8] ;  /* 0x0001f80001057983 */ /* 0x0003620000300800 */
[----:B--2---:R-:W-:Y:S01]  /*13440*/  MOV R175, 0x40000040 ;  /* 0x4000004000af7802 */ /* 0x004fe20000000f00 */
[C---:B0-----:R-:W-:Y:S01]  /*13450*/  FADD.FTZ R0, R174.reuse, R0 ;  /* 0x00000000ae007221 */ /* 0x041fe20000010000 */
[----:B------:R-:W-:Y:S01]  /*13460*/  F2FP.BF16.F32.PACK_AB R153, R174, R153 ;  /* 0x00000099ae99723e */ /* 0x000fe200000010ff */
[-C--:B------:R-:W-:Y:S01]  /*13470*/  FMUL.FTZ R26, R26, R208.reuse ;  /* 0x000000d01a1a7220 */ /* 0x080fe20000410000 */
[----:B------:R-:W-:Y:S01]  /*13480*/  R2UR UR7, R175 ;  /* 0x00000000af0772ca */ /* 0x000fe200000e0000 */
[----:B------:R-:W-:Y:S01]  /*13490*/  FMUL.FTZ R27, R27, R208 ;  /* 0x000000d01b1b7220 */ /* 0x000fe20000410000 */
[----:B------:R-:W0:Y:S01]  /*134a0*/  MUFU.EX2 R175, R209 ;  /* 0x000000d100af7308 */ /* 0x000e220000000800 */
        /* <DEDUP_REMOVED lines=68> */
[----:B------:R1:W5:Y:S03]  /*138f0*/  LDL.LU R4, [R1+0x1f4] ;  /* 0x0001f40001047983 */ /* 0x0003660000300800 */
[----:B------:R-:W-:Y:S01]  /*13900*/  WARPGROUP.ARRIVE ;  /* 0x00000000000079c5 */ /* 0x000fe20000000000 */
[----:B------:R1:W5:Y:S01]  /*13910*/  LDL.LU R2, [R1+0x1f0] ;  /* 0x0001f00001027983 */ /* 0x0003620000300800 */
[----:B------:R-:W-:-:S02]  /*13920*/  FADD.FTZ R0, R175, R0 ;  /* 0x00000000af007221 */ /* 0x000fc40000010000 */
[----:B------:R-:W-:Y:S02]  /*13930*/  MUFU.EX2 R170, R170 ;  /* 0x000000aa00aa7308 */ /* 0x000fe40000000800 */
[----:B------:R-:W-:Y:S01]  /*13940*/  HGMMA.64x256x16.F32.BF16 R24, R152, gdesc[UR4].tnspB, R24, gsb0 ;  /* 0x43e0000498187df0 */ /* 0x000fe20008001818 */
[----:B------:R-:W-:-:S05]  /*13950*/  FADD.FTZ R0, R198, R0 ;  /* 0x00000000c6007221 */ /* 0x000fca0000010000 */
[----:B------:R-:W0:Y:S08]  /*13960*/  MUFU.EX2 R197, R197 ;  /* 0x000000c500c57308 */ /* 0x000e300000000800 */
[----:B------:R-:W2:Y:S08]  /*13970*/  MUFU.EX2 R196, R196 ;  /* 0x000000c400c47308 */ /* 0x000eb00000000800 */
[----:B------:R-:W3:Y:S01]  /*13980*/  MUFU.EX2 R192, R192 ;  /* 0x000000c000c07308 */ /* 0x000ee20000000800 */
[----:B0-----:R-:W-:-:S07]  /*13990*/  FADD.FTZ R0, R197, R0 ;  /* 0x00000000c5007221 */ /* 0x001fce0000010000 */
[----:B------:R-:W-:Y:S01]  /*139a0*/  MUFU.EX2 R167, R167 ;  /* 0x000000a700a77308 */ /* 0x000fe20000000800 */
[----:B--2---:R-:W-:-:S07]  /*139b0*/  FADD.FTZ R0, R196, R0 ;  /* 0x00000000c4007221 */ /* 0x004fce0000010000 */
[----:B------:R-:W-:Y:S01]  /*139c0*/  MUFU.EX2 R166, R166 ;  /* 0x000000a600a67308 */ /* 0x000fe20000000800 */
[----:B---3--:R-:W-:-:S07]  /*139d0*/  FADD.FTZ R0, R192, R0 ;  /* 0x00000000c0007221 */ /* 0x008fce0000010000 */
        /* <DEDUP_REMOVED lines=20> */
[----:B------:R-:W0:Y:S02]  /*13b20*/  MUFU.EX2 R181, R181 ;  /* 0x000000b500b57308 */ /* 0x000e240000000800 */
[----:B0-----:R-:W-:Y:S01]  /*13b30*/  F2FP.BF16.F32.PACK_AB R175, R181, R179 ;  /* 0x000000b3b5af723e */ /* 0x001fe200000010ff */
[----:B------:R-:W-:-:S05]  /*13b40*/  WARPGROUP.DEPBAR.LE gsb0, 0x0 ;  /* 0x00008000000079c5 */ /* 0x000fca0000010000 */
[----:B------:R-:W0:Y:S01]  /*13b50*/  MUFU.EX2 R154, R188 ;  /* 0x000000bc009a7308 */ /* 0x000e220000000800 */
[----:B------:R-:W-:Y:S02]  /*13b60*/  VIADD R152, R174, 0x80 ;  /* 0x00000080ae987836 */ /* 0x000fe40000000000 */
[----:B------:R-:W-:-:S03]  /*13b70*/  IMAD.MOV.U32 R153, RZ, RZ, 0x40000040 ;  /* 0x40000040ff997424 */ /* 0x000fc600078e00ff */
[----:B------:R-:W-:Y:S01]  /*13b80*/  R2UR UR6, R152 ;  /* 0x00000000980672ca */ /* 0x000fe200000e0000 */
[----:B------:R-:W-:Y:S01]  /*13b90*/  VIADD R152, R174, 0x100 ;  /* 0x00000100ae987836 */ /* 0x000fe20000000000 */
[----:B------:R2:W3:Y:S01]  /*13ba0*/  MUFU.EX2 R155, R168 ;  /* 0x000000a8009b7308 */ /* 0x0004e20000000800 */
[----:B------:R-:W-:Y:S01]  /*13bb0*/  R2UR UR7, R153 ;  /* 0x00000000990772ca */ /* 0x000fe200000e0000 */
[----:B------:R-:W-:-:S06]  /*13bc0*/  IMAD.MOV.U32 R153, RZ, RZ, 0x40000040 ;  /* 0x40000040ff997424 */ /* 0x000fcc00078e00ff */
[----:B------:R3:W4:Y:S01]  /*13bd0*/  MUFU.EX2 R188, R199 ;  /* 0x000000c700bc7308 */ /* 0x0007220000000800 */
[----:B0-----:R-:W-:Y:S01]  /*13be0*/  FADD.FTZ R171, R154, R171 ;  /* 0x000000ab9aab7221 */ /* 0x001fe20000010000 */
[----:B--2---:R-:W-:-:S03]  /*13bf0*/  F2FP.BF16.F32.PACK_AB R168, R169, R154 ;  /* 0x0000009aa9a8723e */ /* 0x004fc600000010ff */
[----:B------:R-:W-:Y:S01]  /*13c00*/  FADD.FTZ R171, R169, R171 ;  /* 0x000000aba9ab7221 */ /* 0x000fe20000010000 */
[----:B------:R-:W-:Y:S02]  /*13c10*/  F2FP.BF16.F32.PACK_AB R169, R196, R197 ;  /* 0x000000c5c4a9723e */ /* 0x000fe400000010ff */
[----:B------:R-:W0:Y:S01]  /*13c20*/  MUFU.EX2 R154, R195 ;  /* 0x000000c3009a7308 */ /* 0x000e220000000800 */
[----:B---3--:R-:W-:-:S04]  /*13c30*/  FADD.FTZ R199, R155, R171 ;  /* 0x000000ab9bc77221 */ /* 0x008fc80000010000 */
[C---:B------:R-:W-:Y:S01]  /*13c40*/  FADD.FTZ R199, R170.reuse, R199 ;  /* 0x000000c7aac77221 */ /* 0x040fe20000010000 */
[----:B------:R-:W-:Y:S02]  /*13c50*/  F2FP.BF16.F32.PACK_AB R170, R170, R155 ;  /* 0x0000009baaaa723e */ /* 0x000fe400000010ff */
[----:B------:R-:W2:Y:S01]  /*13c60*/  MUFU.EX2 R155, R194 ;  /* 0x000000c2009b7308 */ /* 0x000ea20000000800 */
[C---:B----4-:R-:W-:Y:S01]  /*13c70*/  F2FP.BF16.F32.PACK_AB R171, R188.reuse, R192 ;  /* 0x000000c0bcab723e */ /* 0x050fe200000010ff */
[----:B------:R-:W-:Y:S01]  /*13c80*/  FADD.FTZ R199, R167, R199 ;  /* 0x000000c7a7c77221 */ /* 0x000fe20000010000 */
[----:B------:R-:W-:Y:S02]  /*13c90*/  FADD.FTZ R0, R188, R0 ;  /* 0x00000000bc007221 */ /* 0x000fe40000010000 */
[----:B------:R-:W-:Y:S02]  /*13ca0*/  WARPGROUP.ARRIVE ;  /* 0x00000000000079c5 */ /* 0x000fe40000000000 */
[----:B0-----:R-:W-:-:S04]  /*13cb0*/  FADD.FTZ R0, R154, R0 ;  /* 0x000000009a007221 */ /* 0x001fc80000010000 */
[----:B------:R-:W-:Y:S01]  /*13cc0*/  HGMMA.64x256x16.F32.BF16 R24, R168, gdesc[UR4].tnspB, R24, gsb0 ;  /* 0x43e00004a8187df0 */ /* 0x000fe20008001818 */
[----:B------:R-:W-:Y:S02]  /*13cd0*/  R2UR UR6, R152 ;  /* 0x00000000980672ca */ /* 0x000fe400000e0000 */
[----:B------:R-:W-:Y:S01]  /*13ce0*/  R2UR UR7, R153 ;  /* 0x00000000990772ca */ /* 0x000fe200000e0000 */
[----:B------:R-:W-:Y:S02]  /*13cf0*/  IMAD.MOV.U32 R153, RZ, RZ, 0x40000040 ;  /* 0x40000040ff997424 */ /* 0x000fe400078e00ff */
[----:B--2---:R-:W-:Y:S01]  /*13d00*/  FADD.FTZ R0, R155, R0 ;  /* 0x000000009b007221 */ /* 0x004fe20000010000 */
[----:B------:R-:W-:Y:S02]  /*13d10*/  WARPGROUP.DEPBAR.LE gsb0, 0x0 ;  /* 0x00008000000079c5 */ /* 0x000fe40000010000 */
[----:B------:R-:W0:Y:S08]  /*13d20*/  MUFU.EX2 R169, R165 ;  /* 0x000000a500a97308 */ /* 0x000e300000000800 */
[----:B------:R2:W3:Y:S08]  /*13d30*/  MUFU.EX2 R165, R164 ;  /* 0x000000a400a57308 */ /* 0x0004f00000000800 */
[----:B------:R-:W4:Y:S01]  /*13d40*/  MUFU.EX2 R168, R193 ;  /* 0x000000c100a87308 */ /* 0x000f220000000800 */
[C---:B0-----:R-:W-:Y:S01]  /*13d50*/  FADD.FTZ R152, R169.reuse, R199 ;  /* 0x000000c7a9987221 */ /* 0x041fe20000010000 */
[----:B--2---:R-:W-:-:S03]  /*13d60*/  F2FP.BF16.F32.PACK_AB R164, R169, R167 ;  /* 0x000000a7a9a4723e */ /* 0x004fc600000010ff */
[----:B---3--:R-:W-:-:S04]  /*13d70*/  FADD.FTZ R152, R165, R152 ;  /* 0x00000098a5987221 */ /* 0x008fc80000010000 */
[C---:B------:R-:W-:Y:S01]  /*13d80*/  FADD.FTZ R169, R166.reuse, R152 ;  /* 0x00000098a6a97221 */ /* 0x040fe20000010000 */
[----:B------:R-:W-:Y:S01]  /*13d90*/  F2FP.BF16.F32.PACK_AB R166, R166, R165 ;  /* 0x000000a5a6a6723e */ /* 0x000fe200000010ff */
[----:B------:R-:W-:Y:S01]  /*13da0*/  VIADD R152, R174, 0x180 ;  /* 0x00000180ae987836 */ /* 0x000fe20000000000 */
[----:B------:R-:W-:Y:S01]  /*13db0*/  F2FP.BF16.F32.PACK_AB R165, R155, R154 ;  /* 0x0000009a9ba5723e */ /* 0x000fe200000010ff */
[----:B------:R-:W-:Y:S01]  /*13dc0*/  FADD.FTZ R169, R163, R169 ;  /* 0x000000a9a3a97221 */ /* 0x000fe20000010000 */
[----:B----4-:R-:W-:Y:S01]  /*13dd0*/  F2FP.BF16.F32.PACK_AB R167, R191, R168 ;  /* 0x000000a8bfa7723e */ /* 0x010fe200000010ff */
[----:B------:R-:W-:-:S03]  /*13de0*/  FADD.FTZ R0, R168, R0 ;  /* 0x00000000a8007221 */ /* 0x000fc60000010000 */
[----:B------:R-:W-:Y:S01]  /*13df0*/  WARPGROUP.ARRIVE ;  /* 0x00000000000079c5 */ /* 0x000fe20000000000 */
[----:B------:R-:W-:-:S04]  /*13e00*/  FADD.FTZ R0, R191, R0 ;  /* 0x00000000bf007221 */ /* 0x000fc80000010000 */
[----:B------:R-:W-:Y:S01]  /*13e10*/  FADD.FTZ R0, R187, R0 ;  /* 0x00000000bb007221 */ /* 0x000fe20000010000 */
[----:B------:R-:W-:Y:S01]  /*13e20*/  HGMMA.64x256x16.F32.BF16 R24, R164, gdesc[UR4].tnspB, R24, gsb0 ;  /* 0x43e00004a4187df0 */ /* 0x000fe20008001818 */
[----:B------:R-:W-:Y:S01]  /*13e30*/  R2UR UR6, R152 ;  /* 0x00000000980672ca */ /* 0x000fe200000e0000 */
[----:B------:R-:W-:Y:S01]  /*13e40*/  VIADD R152, R174, 0x200 ;  /* 0x00000200ae987836 */ /* 0x000fe20000000000 */
[----:B------:R-:W-:Y:S01]  /*13e50*/  R2UR UR7, R153 ;  /* 0x00000000990772ca */ /* 0x000fe200000e0000 */
[----:B------:R-:W-:Y:S02]  /*13e60*/  IMAD.MOV.U32 R153, RZ, RZ, 0x40000040 ;  /* 0x40000040ff997424 */ /* 0x000fe400078e00ff */
        /* <DEDUP_REMOVED lines=8> */
[----:B------:R0:W2:Y:S01]  /*13ef0*/  MUFU.EX2 R164, R160 ;  /* 0x000000a000a47308 */ /* 0x0000a20000000800 */
[C---:B------:R-:W-:Y:S01]  /*13f00*/  FADD.FTZ R165, R161.reuse, R169 ;  /* 0x000000a9a1a57221 */ /* 0x040fe20000010000 */
[----:B0-----:R-:W-:Y:S02]  /*13f10*/  F2FP.BF16.F32.PACK_AB R160, R161, R163 ;  /* 0x000000a3a1a0723e */ /* 0x001fe400000010ff */
[----:B------:R-:W-:Y:S02]  /*13f20*/  F2FP.BF16.F32.PACK_AB R161, R189, R187 ;  /* 0x000000bbbda1723e */ /* 0x000fe400000010ff */
[----:B------:R-:W-:Y:S01]  /*13f30*/  F2FP.BF16.F32.PACK_AB R163, R186, R190 ;  /* 0x000000bebaa3723e */ /* 0x000fe200000010ff */
[----:B--2---:R-:W-:-:S04]  /*13f40*/  FADD.FTZ R165, R164, R165 ;  /* 0x000000a5a4a57221 */ /* 0x004fc80000010000 */
[C---:B------:R-:W-:Y:S01]  /*13f50*/  FADD.FTZ R165, R162.reuse, R165 ;  /* 0x000000a5a2a57221 */ /* 0x040fe20000010000 */
[----:B------:R-:W-:-:S03]  /*13f60*/  F2FP.BF16.F32.PACK_AB R162, R162, R164 ;  /* 0x000000a4a2a2723e */ /* 0x000fc600000010ff */
[----:B------:R-:W-:Y:S01]  /*13f70*/  FADD.FTZ R165, R159, R165 ;  /* 0x000000a59fa57221 */ /* 0x000fe20000010000 */
[----:B------:R-:W-:-:S06]  /*13f80*/  WARPGROUP.ARRIVE ;  /* 0x00000000000079c5 */ /* 0x000fcc0000000000 */
[----:B------:R-:W-:Y:S01]  /*13f90*/  HGMMA.64x256x16.F32.BF16 R24, R160, gdesc[UR4].tnspB, R24, gsb0 ;  /* 0x43e00004a0187df0 */ /* 0x000fe20008001818 */
[----:B------:R-:W-:Y:S01]  /*13fa0*/  R2UR UR6, R152 ;  /* 0x00000000980672ca */ /* 0x000fe200000e0000 */
[----:B------:R-:W-:Y:S01]  /*13fb0*/  VIADD R152, R174, 0x280 ;  /* 0x00000280ae987836 */ /* 0x000fe20000000000 */
[----:B------:R-:W-:Y:S01]  /*13fc0*/  R2UR UR7, R153 ;  /* 0x00000000990772ca */ /* 0x000fe200000e0000 */
[----:B------:R-:W-:Y:S01]  /*13fd0*/  IMAD.MOV.U32 R153, RZ, RZ, 0x40000040 ;  /* 0x40000040ff997424 */ /* 0x000fe200078e00ff */
[----:B------:R-:W-:Y:S02]  /*13fe0*/  WARPGROUP.DEPBAR.LE gsb0, 0x0 ;  /* 0x00008000000079c5 */ /* 0x000fe40000010000 */
[----:B------:R0:W2:Y:S01]  /*13ff0*/  MUFU.EX2 R160, R156 ;  /* 0x0000009c00a07308 */ /* 0x0000a20000000800 */
[C---:B------:R-:W-:Y:S01]  /*14000*/  FADD.FTZ R161, R157.reuse, R165 ;  /* 0x000000a59da17221 */ /* 0x040fe20000010000 */
[----:B0-----:R-:W-:Y:S02]  /*14010*/  F2FP.BF16.F32.PACK_AB R156, R157, R159 ;  /* 0x0000009f9d9c723e */ /* 0x001fe400000010ff */
[----:B------:R-:W-:-:S02]  /*14020*/  F2FP.BF16.F32.PACK_AB R157, R183, R182 ;  /* 0x000000b6b79d723e */ /* 0x000fc400000010ff */
[----:B------:R-:W-:Y:S01]  /*14030*/  F2FP.BF16.F32.PACK_AB R159, R185, R184 ;  /* 0x000000b8b99f723e */ /* 0x000fe200000010ff */
[----:B--2---:R-:W-:-:S04]  /*14040*/  FADD.FTZ R161, R160, R161 ;  /* 0x000000a1a0a17221 */ /* 0x004fc80000010000 */
[C---:B------:R-:W-:Y:S01]  /*14050*/  FADD.FTZ R161, R158.reuse, R161 ;  /* 0x000000a19ea17221 */ /* 0x040fe20000010000 */
[----:B------:R-:W-:-:S03]  /*14060*/  F2FP.BF16.F32.PACK_AB R158, R158, R160 ;  /* 0x000000a09e9e723e */ /* 0x000fc600000010ff */
[----:B------:R-:W-:Y:S01]  /*14070*/  FADD.FTZ R161, R180, R161 ;  /* 0x000000a1b4a17221 */ /* 0x000fe20000010000 */
[----:B------:R-:W-:-:S06]  /*14080*/  WARPGROUP.ARRIVE ;  /* 0x00000000000079c5 */ /* 0x000fcc0000000000 */
[----:B------:R-:W-:Y:S01]  /*14090*/  HGMMA.64x256x16.F32.BF16 R24, R156, gdesc[UR4].tnspB, R24, gsb0 ;  /* 0x43e000049c187df0 */ /* 0x000fe20008001818 */
[----:B------:R-:W-:Y:S02]  /*140a0*/  R2UR UR6, R152 ;  /* 0x00000000980672ca */ /* 0x000fe400000e0000 */
[----:B------:R-:W-:Y:S01]  /*140b0*/  R2UR UR7, R153 ;  /* 0x00000000990772ca */ /* 0x000fe200000e0000 */
[----:B------:R-:W-:Y:S02]  /*140c0*/  WARPGROUP.DEPBAR.LE gsb0, 0x0 ;  /* 0x00008000000079c5 */ /* 0x000fe40000010000 */
[----:B------:R0:W2:Y:S08]  /*140d0*/  MUFU.EX2 R157, R172 ;  /* 0x000000ac009d7308 */ /* 0x0000b00000000800 */
[----:B------:R3:W4:Y:S01]  /*140e0*/  MUFU.EX2 R156, R3 ;  /* 0x00000003009c7308 */ /* 0x0007220000000800 */
[C---:B0-----:R-:W-:Y:S01]  /*140f0*/  F2FP.BF16.F32.PACK_AB R172, R173.reuse, R180 ;  /* 0x000000b4adac723e */ /* 0x041fe200000010ff */
[----:B---3--:R-:W-:Y:S01]  /*14100*/  FADD.FTZ R3, R173, R161 ;  /* 0x000000a1ad037221 */ /* 0x008fe20000010000 */
[----:B--2---:R-:W-:-:S03]  /*14110*/  F2FP.BF16.F32.PACK_AB R174, R177, R157 ;  /* 0x0000009db1ae723e */ /* 0x004fc600000010ff */
[----:B------:R-:W-:Y:S01]  /*14120*/  FADD.FTZ R3, R157, R3 ;  /* 0x000000039d037221 */ /* 0x000fe20000010000 */
[----:B----4-:R-:W-:Y:S01]  /*14130*/  F2FP.BF16.F32.PACK_AB R173, R178, R156 ;  /* 0x0000009cb2ad723e */ /* 0x010fe200000010ff */
[----:B------:R-:W-:Y:S02]  /*14140*/  FADD.FTZ R0, R156, R0 ;  /* 0x000000009c007221 */ /* 0x000fe40000010000 */
[----:B------:R-:W-:Y:S01]  /*14150*/  FADD.FTZ R3, R177, R3 ;  /* 0x00000003b1037221 */ /* 0x000fe20000010000 */
[----:B------:R-:W-:Y:S01]  /*14160*/  WARPGROUP.ARRIVE ;  /* 0x00000000000079c5 */ /* 0x000fe20000000000 */
[----:B------:R-:W-:-:S04]  /*14170*/  FADD.FTZ R0, R178, R0 ;  /* 0x00000000b2007221 */ /* 0x000fc80000010000 */
[----:B------:R-:W-:Y:S01]  /*14180*/  FADD.FTZ R0, R179, R0 ;  /* 0x00000000b3007221 */ /* 0x000fe20000010000 */
[----:B------:R-:W-:Y:S03]  /*14190*/  HGMMA.64x256x16.F32.BF16 R24, R172, gdesc[UR4].tnspB, R24, gsb0 ;  /* 0x43e00004ac187df0 */ /* 0x000fe60008001818 */
[----:B------:R-:W-:Y:S01]  /*141a0*/  FADD.FTZ R0, R181, R0 ;  /* 0x00000000b5007221 */ /* 0x000fe20000010000 */
[----:B------:R-:W-:Y:S02]  /*141b0*/  WARPGROUP.DEPBAR.LE gsb0, 0x0 ;  /* 0x00008000000079c5 */ /* 0x000fe40000010000 */
[----:B-1----:R-:W-:Y:S05]  /*141c0*/  @!P0 BRA `(.L_x_15330) ;  /* 0x0000000000048947 */ /* 0x002fea0003800000 */
[----:B------:R-:W-:Y:S01]  /*141d0*/  BPT.TRAP 0x1 ;  /* 0x000000040000795c */ /* 0x000fe20000300000 */
.L_x_15330:
        /* <DEDUP_REMOVED lines=10> */
.L_x_15320:
[----:B------:R-:W2:Y:S01]  /*14280*/  LDL.LU R15, [R1+0xd8] ;  /* 0x0000d800010f7983 */ /* 0x000ea20000300800 */
[----:B------:R-:W-:Y:S05]  /*14290*/  WARPSYNC.ALL ;  /* 0x0000000000007948 */ /* 0x000fea0003800000 */
[----:B-----5:R-:W0:Y:S01]  /*142a0*/  SHFL.BFLY PT, R4, R3, 0x2, 0x1f ;  /* 0x0c401f0003047f89 */ /* 0x020e2200000e0000 */
        /* <DEDUP_REMOVED lines=163> */
.L_x_15261:
[----:B------:R-:W-:Y:S05]  /*14ce0*/  WARPSYNC.ALL ;  /* 0x0000000000007948 */ /* 0x000fea0003800000 */
[----:B------:R-:W0:Y:S08]  /*14cf0*/  S2UR UR37, SR_CgaCtaId ;  /* 0x00000000002579c3 */ /* 0x000e300000008800 */
[----:B------:R-:W-:Y:S06]  /*14d00*/  BAR.SYNC.DEFER_BLOCKING 0x5, 0x180 ;  /* 0x0146000000007b1d */ /* 0x000fec0000010000 */
[----:B------:R-:W-:Y:S01]  /*14d10*/  UMOV UR4, 0x400 ;  /* 0x0000040000047882 */ /* 0x000fe20000000000 */
[----:B------:R-:W-:Y:S01]  /*14d20*/  BSSY B0, `(.L_x_15332) ;  /* 0x0000529000007945 */ /* 0x000fe20003800000 */
[----:B0-----:R-:W-:-:S06]  /*14d30*/  ULEA UR4, UR37, UR4, 0x18 ;  /* 0x0000000425047291 */ /* 0x001fcc000f8ec03f */
[----:B------:R-:W-:-:S05]  /*14d40*/  IMAD.U32 R22, RZ, RZ, UR4 ;  /* 0x00000004ff167e24 */ /* 0x000fca000f8e00ff */
[----:B------:R0:W2:Y:S01]  /*14d50*/  LDS.128 R4, [R22+0x324d0] ;  /* 0x0324d00016047984 */ /* 0x0000a20000000c00 */
[----:B------:R-:W-:Y:S06]  /*14d60*/  BAR.ARV 0x4, 0x180 ;  /* 0x0106000000007b1d */ /* 0x000fec0000002000 */
[----:B------:R-:W-:Y:S05]  /*14d70*/  @P0 BRA `(.L_x_15333) ;  /* 0x0000004000340947 */ /* 0x000fea0003800000 */
[----:B------:R-:W3:Y:S01]  /*14d80*/  LDL R3, [R1+0x1e8] ;  /* 0x0001e80001037983 */ /* 0x000ee20000100800 */
[----:B------:R-:W-:-:S03]  /*14d90*/  ULDC UR4, c[0x0][0xbd4] ;  /* 0x0002f50000047ab9 */ /* 0x000fc60000000800 */
[----:B------:R-:W4:Y:S01]  /*14da0*/  LDL.LU R10, [R1+0xc8] ;  /* 0x0000c800010a7983 */ /* 0x000f220000300800 */
[----:B------:R-:W1:Y:S01]  /*14db0*/  S2R R0, SR_SWINHI ;  /* 0x0000000000007919 */ /* 0x000e620000002f00 */
[----:B------:R-:W-:Y:S02]  /*14dc0*/  F2FP.BF16.F32.PACK_AB R11, R31, R30 ;  /* 0x0000001e1f0b723e */ /* 0x000fe400000010ff */
[----:B------:R-:W-:Y:S01]  /*14dd0*/  F2FP.BF16.F32.PACK_AB R12, R33, R32 ;  /* 0x00000020210c723e */ /* 0x000fe200000010ff */
[----:B------:R-:W2:Y:S01]  /*14de0*/  LDL.LU R157, [R1+0xd0] ;  /* 0x0000d000019d7983 */ /* 0x000ea20000300800 */
[----:B------:R-:W-:Y:S02]  /*14df0*/  F2FP.BF16.F32.PACK_AB R13, R35, R34 ;  /* 0x00000022230d723e */ /* 0x000fe400000010ff */
[----:B------:R-:W-:Y:S01]  /*14e00*/  F2FP.BF16.F32.PACK_AB R14, R37, R36 ;  /* 0x00000024250e723e */ /* 0x000fe200000010ff */
[----:B------:R-:W2:Y:S01]  /*14e10*/  LDL.LU R156, [R1+0xd4] ;  /* 0x0000d400019c7983 */ /* 0x000ea20000300800 */
[----:B------:R-:W-:-:S02]  /*14e20*/  MOV R20, R22 ;  /* 0x0000001600147202 */ /* 0x000fc40000000f00 */
[----:B-1----:R-:W-:Y:S02]  /*14e30*/  MOV R21, R0 ;  /* 0x0000000000157202 */ /* 0x002fe40000000f00 */
        /* <DEDUP_REMOVED lines=47> */
[----:B------:R-:W-:-:S04]  /*15130*/  LOP3.LUT R3, R8, 0x380, RZ, 0xc0, !PT ;  /* 0x0000038008037812 */ /* 0x000fc800078ec0ff */
[----:B------:R-:W-:Y:S02]  /*15140*/  SHF.R.U64 R3, R3, 0x3, RZ ;  /* 0x0000000303037819 */ /* 0x000fe400000012ff */
[----:B------:R-:W-:Y:S02]  /*15150*/  IADD3.X R9, RZ, R25, RZ, P0, !PT ;  /* 0x00000019ff097210 */ /* 0x000fe400007fe4ff */
[----:B------:R-:W-:Y:S02]  /*15160*/  LOP3.LUT R8, R3, R8, RZ, 0x3c, !PT ;  /* 0x0000000803087212 */ /* 0x000fe400078e3cff */
[----:B------:R-:W-:Y:S02]  /*15170*/  F2FP.BF16.F32.PACK_AB R10, R61, R60 ;  /* 0x0000003c3d0a723e */ /* 0x000fe400000010ff */
[----:B------:R-:W-:Y:S02]  /*15180*/  MOV R3, R8 ;  /* 0x0000000800037202 */ /* 0x000fe40000000f00 */
[----:B------:R-:W-:-:S02]  /*15190*/  F2FP.BF16.F32.PACK_AB R8, R57, R56 ;  /* 0x000000383908723e */ /* 0x000fc400000010ff */
        /* <DEDUP_REMOVED lines=133> */
[----:B-1----:R-:W-:Y:S01]  /*159f0*/  @P0 IADD3 R12, P2, R157, UR6, RZ ;  /* 0x000000069d0c0c10 */ /* 0x002fe2000ff5e0ff */
[----:B------:R-:W-:-:S03]  /*15a00*/  ULDC UR6, c[0x0][0xb88] ;  /* 0x0002e20000067ab9 */ /* 0x000fc60000000800 */
[----:B------:R-:W-:Y:S02]  /*15a10*/  @P0 IADD3.X R13, R156, UR7, RZ, P2, !PT ;  /* 0x000000079c0d0c10 */ /* 0x000fe400097fe4ff */
[----:B------:R-:W-:Y:S01]  /*15a20*/  ISETP.GT.AND P2, PT, R0, 0x1, PT ;  /* 0x000000010000780c */ /* 0x000fe20003f44270 */
[----:B------:R-:W-:Y:S02]  /*15a30*/  IMAD.MOV.U32 R0, RZ, RZ, 0xab8 ;  /* 0x00000ab8ff007424 */ /* 0x000fe400078e00ff */
[----:B------:R-:W-:-:S03]  /*15a40*/  IMAD.U32 R9, RZ, RZ, UR6 ;  /* 0x00000006ff097e24 */ /* 0x000fc6000f8e00ff */
[----:B------:R-:W-:-:S03]  /*15a50*/  SEL R0, R0, 0xa78, P2 ;  /* 0x00000a7800007807 */ /* 0x000fc60001000000 */
[----:B------:R1:W5:Y:S01]  /*15a60*/  @P0 LDG.E R9, desc[UR40][R12.64] ;  /* 0x000000280c090981 */ /* 0x000362000c1e1900 */
[----:B------:R2:W3:Y:S08]  /*15a70*/  LDC.64 R14, c[0x0][R0+0x220] ;  /* 0x00008800000e7b82 */ /* 0x0004f00000000a00 */
[----:B-1----:R2:W1:Y:S01]  /*15a80*/  LDC.64 R12, c[0x0][R0+0x218] ;  /* 0x00008600000c7b82 */ /* 0x0024620000000a00 */
[----:B------:R-:W-:Y:S05]  /*15a90*/  @P0 BRA `(.L_x_15334) ;  /* 0x0000000000100947 */ /* 0x000fea0003800000 */
[----:B------:R-:W-:Y:S05]  /*15aa0*/  @!P1 BRA `(.L_x_15334) ;  /* 0x00000000000c9947 */ /* 0x000fea0003800000 */
[----:B-----5:R-:W4:Y:S04]  /*15ab0*/  LDG.E R9, desc[UR40][R10.64] ;  /* 0x000000280a097981 */ /* 0x020f28000c1e1900 */
[----:B------:R-:W4:Y:S02]  /*15ac0*/  LDG.E R10, desc[UR40][R10.64+0x4] ;  /* 0x000004280a0a7981 */ /* 0x000f24000c1e1900 */
[----:B----4-:R-:W-:-:S07]  /*15ad0*/  IMAD.IADD R9, R10, 0x1, -R9 ;  /* 0x000000010a097824 */ /* 0x010fce00078e0a09 */
.L_x_15334:
[----:B------:R-:W4:Y:S01]  /*15ae0*/  LDL.LU R4, [R1+0xcc] ;  /* 0x0000cc0001047983 */ /* 0x000f220000300800 */
[----:B------:R-:W0:Y:S03]  /*15af0*/  LDC R158, c[0x0][0xce8] ;  /* 0x00033a00ff9e7b82 */ /* 0x000e260000000800 */
[----:B------:R-:W2:Y:S04]  /*15b00*/  LDL.LU R3, [R1+0x15c] ;  /* 0x00015c0001037983 */ /* 0x000ea80000300800 */
[----:B------:R-:W3:Y:S04]  /*15b10*/  LDL R159, [R1+0xdc] ;  /* 0x0000dc00019f7983 */ /* 0x000ee80000100800 */
[----:B------:R-:W3:Y:S04]  /*15b20*/  LDL R163, [R1+0xc4] ;  /* 0x0000c40001a37983 */ /* 0x000ee80000100800 */
[----:B------:R-:W3:Y:S04]  /*15b30*/  LDL R160, [R1+0x94] ;  /* 0x0000940001a07983 */ /* 0x000ee80000100800 */
[----:B------:R-:W3:Y:S04]  /*15b40*/  LDL R162, [R1+0x1e4] ;  /* 0x0001e40001a27983 */ /* 0x000ee80000100800 */
[----:B------:R-:W3:Y:S01]  /*15b50*/  LDL R161, [R1+0x160] ;  /* 0x0001600001a17983 */ /* 0x000ee20000100800 */
[----:B------:R-:W3:Y:S01]  /*15b60*/  LDC.64 R10, c[0x0][R0+0x228] ;  /* 0x00008a00000a7b82 */ /* 0x000ee20000000a00 */
[----:B0-----:R-:W-:-:S02]  /*15b70*/  ISETP.NE.AND P1, PT, R158, 0x1, PT ;  /* 0x000000019e00780c */ /* 0x001fc40003f25270 */
[----:B------:R-:W-:-:S04]  /*15b80*/  ISETP.NE.U32.AND P0, PT, RZ, UR4, PT ;  /* 0x00000004ff007c0c */ /* 0x000fc8000bf05070 */
[----:B------:R-:W-:-:S07]  /*15b90*/  ISETP.NE.AND.EX P0, PT, RZ, UR5, PT, P0 ;  /* 0x00000005ff007c0c */ /* 0x000fce000bf05300 */
[----:B------:R-:W0:Y:S01]  /*15ba0*/  @P1 LDC R25, c[0x0][0xcec] ;  /* 0x00033b00ff191b82 */ /* 0x000e220000000800 */
[-C--:B-1----:R-:W-:Y:S02]  /*15bb0*/  IMAD R24, R13, R203.reuse, RZ ;  /* 0x000000cb0d187224 */ /* 0x082fe400078e02ff */
[----:B------:R-:W-:-:S05]  /*15bc0*/  IMAD.WIDE.U32 R12, R12, R203, RZ ;  /* 0x000000cb0c0c7225 */ /* 0x000fca00078e00ff */
[----:B------:R-:W1:Y:S01]  /*15bd0*/  @P1 LDC R157, c[0x0][0xcf0] ;  /* 0x00033c00ff9d1b82 */ /* 0x000e620000000800 */
[----:B------:R-:W-:Y:S01]  /*15be0*/  IMAD.IADD R156, R13, 0x1, R24 ;  /* 0x000000010d9c7824 */ /* 0x000fe200078e0218 */
[----:B----4-:R-:W-:Y:S02]  /*15bf0*/  SEL R4, R4, RZ, !P0 ;  /* 0x000000ff04047207 */ /* 0x010fe40004000000 */
[----:B--2---:R-:W-:-:S03]  /*15c00*/  SEL R3, R3, RZ, !P0 ;  /* 0x000000ff03037207 */ /* 0x004fc60004000000 */
[----:B---3--:R-:W-:-:S04]  /*15c10*/  IMAD R15, R15, R4, RZ ;  /* 0x000000040f0f7224 */ /* 0x008fc800078e02ff */
        /* <DEDUP_REMOVED lines=8> */
[----:B------:R-:W-:-:S02]  /*15ca0*/  IMAD R24, R11, R12, RZ ;  /* 0x0000000c0b187224 */ /* 0x000fc400078e02ff */
[----:B------:R-:W-:-:S04]  /*15cb0*/  IMAD.WIDE.U32 R12, R10, R12, RZ ;  /* 0x0000000c0a0c7225 */ /* 0x000fc800078e00ff */
[----:B0-----:R-:W-:-:S04]  /*15cc0*/  @P1 IMAD.HI.U32 R10, R156, R25, RZ ;  /* 0x000000199c0a1227 */ /* 0x001fc800078e00ff */
[----:B------:R-:W-:Y:S01]  /*15cd0*/  IMAD.MOV.U32 R25, RZ, RZ, R156 ;  /* 0x000000ffff197224 */ /* 0x000fe200078e009c */
[----:B-1----:R-:W-:Y:S02]  /*15ce0*/  @P1 SHF.R.U32.HI R25, RZ, R157, R10 ;  /* 0x0000009dff191219 */ /* 0x002fe4000001160a */
        /* <DEDUP_REMOVED lines=66> */
[----:B------:R-:W-:Y:S01]  /*16110*/  IMAD.X R33, RZ, RZ, R21, P2 ;  /* 0x000000ffff217224 */ /* 0x000fe200010e0615 */
[----:B------:R-:W-:Y:S01]  /*16120*/  LOP3.LUT R36, R36, R37, RZ, 0x3c, !PT ;  /* 0x0000002524247212 */ /* 0x000fe200078e3cff */
[----:B------:R-:W-:Y:S01]  /*16130*/  IMAD R3, R8, UR5, R3 ;  /* 0x0000000508037c24 */ /* 0x000fe2000f8e0203 */
[----:B------:R-:W-:Y:S01]  /*16140*/  LOP3.LUT R40, R40, R41, RZ, 0x3c, !PT ;  /* 0x0000002928287212 */ /* 0x000fe200078e3cff */
[----:B------:R-:W-:Y:S01]  /*16150*/  IMAD.X R41, RZ, RZ, R21, P4 ;  /* 0x000000ffff297224 */ /* 0x000fe200020e0615 */
[----:B------:R-:W-:Y:S01]  /*16160*/  IADD3.X R37, RZ, R21, RZ, P3, !PT ;  /* 0x00000015ff257210 */ /* 0x000fe20001ffe4ff */
[----:B------:R-:W5:Y:S01]  /*16170*/  LD.E.128 R28, desc[UR40][R28.64] ;  /* 0x000000281c1c7980 */ /* 0x000f62000c101d00 */
[----:B------:R-:W-:-:S02]  /*16180*/  IADD3 R14, P5, R20, 0xf000, RZ ;  /* 0x0000f000140e7810 */ /* 0x000fc40007fbe0ff */
[C---:B------:R-:W-:Y:S01]  /*16190*/  IADD3 R49, P0, R20.reuse, 0x6000, RZ ;  /* 0x0000600014317810 */ /* 0x040fe20007f1e0ff */
[----:B------:R-:W5:Y:S01]  /*161a0*/  LD.E.128 R32, desc[UR40][R32.64] ;  /* 0x0000002820207980 */ /* 0x000f62000c101d00 */
[C---:B------:R-:W-:Y:S01]  /*161b0*/  IADD3 R53, P2, R20.reuse, 0x7000, RZ ;  /* 0x0000700014357810 */ /* 0x040fe20007f5e0ff */
[----:B------:R-:W-:Y:S01]  /*161c0*/  IMAD.X R85, RZ, RZ, R21, P5 ;  /* 0x000000ffff557224 */ /* 0x000fe200028e0615 */
[C---:B------:R-:W-:Y:S01]  /*161d0*/  IADD3 R57, P3, R20.reuse, 0x8000, RZ ;  /* 0x0000800014397810 */ /* 0x040fe20007f7e0ff */
[----:B------:R-:W5:Y:S01]  /*161e0*/  LD.E.128 R36, desc[UR40][R36.64] ;  /* 0x0000002824247980 */ /* 0x000f62000c101d00 */
[----:B------:R-:W-:Y:S02]  /*161f0*/  IADD3 R61, P4, R20, 0x9000, RZ ;  /* 0x00009000143d7810 */ /* 0x000fe40007f9e0ff */
[----:B------:R-:W-:Y:S01]  /*16200*/  LOP3.LUT R9, R14, 0x380, RZ, 0xc0, !PT ;  /* 0x000003800e097812 */ /* 0x000fe200078ec0ff */
[----:B------:R-:W5:Y:S01]  /*16210*/  LD.E.128 R40, desc[UR40][R40.64] ;  /* 0x0000002828287980 */ /* 0x000f62000c101d00 */
[----:B------:R-:W-:-:S02]  /*16220*/  LOP3.LUT R48, R49, 0x380, RZ, 0xc0, !PT ;  /* 0x0000038031307812 */ /* 0x000fc400078ec0ff */
[----:B------:R-:W-:Y:S01]  /*16230*/  LOP3.LUT R52, R53, 0x380, RZ, 0xc0, !PT ;  /* 0x0000038035347812 */ /* 0x000fe200078ec0ff */
[----:B------:R-:W5:Y:S01]  /*16240*/  LD.E.128 R64, desc[UR40][R64.64] ;  /* 0x0000002840407980 */ /* 0x000f62000c101d00 */
[----:B------:R-:W-:Y:S02]  /*16250*/  LOP3.LUT R56, R57, 0x380, RZ, 0xc0, !PT ;  /* 0x0000038039387812 */ /* 0x000fe400078ec0ff */
[----:B------:R-:W-:Y:S02]  /*16260*/  LOP3.LUT R60, R61, 0x380, RZ, 0xc0, !PT ;  /* 0x000003803d3c7812 */ /* 0x000fe400078ec0ff */
[----:B------:R-:W-:Y:S02]  /*16270*/  SHF.R.U64 R9, R9, 0x3, RZ ;  /* 0x0000000309097819 */ /* 0x000fe400000012ff */
[----:B------:R-:W-:Y:S02]  /*16280*/  SHF.R.U64 R48, R48, 0x3, RZ ;  /* 0x0000000330307819 */ /* 0x000fe400000012ff */
[----:B------:R-:W-:-:S02]  /*16290*/  SHF.R.U64 R52, R52, 0x3, RZ ;  /* 0x0000000334347819 */ /* 0x000fc400000012ff */
        /* <DEDUP_REMOVED lines=94> */
.L_x_15553:
        /* <DEDUP_REMOVED lines=14> */
[----:B------:R-:W-:-:S02]  /*16960*/  IADD3 R92, R222, 0x40, RZ ;  /* 0x00000040de5c7810 */ /* 0x000fc40007ffe0ff */
[----:B------:R-:W-:Y:S02]  /*16970*/  SHF.R.S32.HI R12, RZ, 0x1f, R222 ;  /* 0x0000001fff0c7819 */ /* 0x000fe400000114de */
[----:B------:R-:W-:Y:S02]  /*16980*/  SHF.R.S32.HI R92, RZ, 0x1f, R92 ;  /* 0x0000001fff5c7819 */ /* 0x000fe4000001145c */
        /* <DEDUP_REMOVED lines=14> */
.L_x_15338:
[----:B------:R-:W-:Y:S05]  /*16a70*/  BSYNC B1 ;  /* 0x0000000000017941 */ /* 0x000fea0003800000 */
.L_x_15337:
[----:B------:R-:W-:-:S03]  /*16a80*/  UMOV UR4, 0xffffffff ;  /* 0xffffffff00047882 */ /* 0x000fc60000000000 */
[----:B------:R-:W-:Y:S05]  /*16a90*/  BRA.DIV UR4, `(.L_x_15339) ;  /* 0x000000d204047947 */ /* 0x000fea000b800000 */
[----:B-1----:R1:W4:Y:S04]  /*16aa0*/  SHFL.IDX PT, R3, R20, 0x1, 0x181f ;  /* 0x00381f0014037f89 */ /* 0x00232800000e0000 */
[----:B--23--:R1:W2:Y:S02]  /*16ab0*/  SHFL.IDX PT, R14, R4, 0x1, 0x181f ;  /* 0x00381f00040e7f89 */ /* 0x00c2a400000e0000 */
.L_x_15557:
        /* <DEDUP_REMOVED lines=31> */
.L_x_15341:
[----:B------:R-:W-:Y:S05]  /*16cb0*/  BSYNC B1 ;  /* 0x0000000000017941 */ /* 0x000fea0003800000 */
.L_x_15340:
[----:B------:R-:W-:-:S03]  /*16cc0*/  UMOV UR4, 0xffffffff ;  /* 0xffffffff00047882 */ /* 0x000fc60000000000 */
[----:B------:R-:W-:Y:S05]  /*16cd0*/  BRA.DIV UR4, `(.L_x_15342) ;  /* 0x000000ce04bc7947 */ /* 0x000fea000b800000 */
[----:B----4-:R4:W0:Y:S04]  /*16ce0*/  SHFL.IDX PT, R3, R20, 0x2, 0x181f ;  /* 0x00581f0014037f89 */ /* 0x01082800000e0000 */
[----:B--23--:R4:W2:Y:S02]  /*16cf0*/  SHFL.IDX PT, R14, R4, 0x2, 0x181f ;  /* 0x00581f00040e7f89 */ /* 0x00c8a400000e0000 */
.L_x_15561:
        /* <DEDUP_REMOVED lines=31> */
.L_x_15344:
[----:B------:R-:W-:Y:S05]  /*16ef0*/  BSYNC B1 ;  /* 0x0000000000017941 */ /* 0x000fea0003800000 */
.L_x_15343:
[----:B------:R-:W-:-:S03]  /*16f00*/  UMOV UR4, 0xffffffff ;  /* 0xffffffff00047882 */ /* 0x000fc60000000000 */
[----:B------:R-:W-:Y:S05]  /*16f10*/  BRA.DIV UR4, `(.L_x_15345) ;  /* 0x000000ce04747947 */ /* 0x000fea000b800000 */
[----:B0-----:R0:W0:Y:S04]  /*16f20*/  SHFL.IDX PT, R3, R20, 0x3, 0x181f ;  /* 0x00781f0014037f89 */ /* 0x00102800000e0000 */
[----:B--23--:R2:W3:Y:S02]  /*16f30*/  SHFL.IDX PT, R14, R4, 0x3, 0x181f ;  /* 0x00781f00040e7f89 */ /* 0x00c4e400000e0000 */
.L_x_15565:
        /* <DEDUP_REMOVED lines=32> */
.L_x_15335:
        /* <DEDUP_REMOVED lines=40> */
[----:B------:R-:W-:Y:S01]  /*173c0*/  UMOV UR4, 0xffffffff ;  /* 0xffffffff00047882 */ /* 0x000fe20000000000 */
[----:B------:R-:W-:-:S04]  /*173d0*/  IADD3 R4, R9, R4, RZ ;  /* 0x0000000409047210 */ /* 0x000fc80007ffe0ff */
[----:B------:R-:W-:Y:S01]  /*173e0*/  LEA.HI.X R4, R8, UR5, R4, 0x2, P0 ;  /* 0x0000000508047c11 */ /* 0x000fe200080f1404 */
[----:B0-----:R-:W-:Y:S06]  /*173f0*/  BRA.DIV UR4, `(.L_x_15347) ;  /* 0x000000ca04847947 */ /* 0x001fec000b800000 */
[----:B------:R0:W1:Y:S04]  /*17400*/  SHFL.IDX PT, R20, R4, RZ, 0x1c1f ;  /* 0x001c1fff04147589 */ /* 0x00006800000e0000 */
[----:B------:R0:W2:Y:S02]  /*17410*/  SHFL.IDX PT, R12, R3, RZ, 0x1c1f ;  /* 0x001c1fff030c7589 */ /* 0x0000a400000e0000 */
.L_x_15568:
        /* <DEDUP_REMOVED lines=196> */
.L_x_15349:
[----:B------:R-:W-:Y:S05]  /*18060*/  BSYNC B1 ;  /* 0x0000000000017941 */ /* 0x000fea0003800000 */
.L_x_15348:
[----:B------:R-:W-:-:S03]  /*18070*/  UMOV UR4, 0xffffffff ;  /* 0xffffffff00047882 */ /* 0x000fc60000000000 */
[----:B------:R-:W-:Y:S05]  /*18080*/  BRA.DIV UR4, `(.L_x_15350) ;  /* 0x000000be04987947 */ /* 0x000fea000b800000 */
[----:B0-----:R-:W0:Y:S04]  /*18090*/  SHFL.IDX PT, R4, R4, 0x1, 0x1c1f ;  /* 0x003c1f0004047f89 */ /* 0x001e2800000e0000 */
[----:B------:R-:W4:Y:S02]  /*180a0*/  SHFL.IDX PT, R3, R3, 0x1, 0x1c1f ;  /* 0x003c1f0003037f89 */ /* 0x000f2400000e0000 */
.L_x_15572:
        /* <DEDUP_REMOVED lines=46> */
[----:B----4-:R-:W-:Y:S01]  /*18390*/  IMAD.MOV.U32 R61, RZ, RZ, R45 ;  /* 0x000000ffff3d7224 */ /* 0x010fe200078e002d */
[----:B------:R-:W-:Y:S01]  /*183a0*/  ISETP.GE.AND P3, PT, R85, UR4, PT ;  /* 0x0000000455007c0c */ /* 0x000fe2000bf66270 */
[----:B------:R-:W-:-:S02]  /*183b0*/  IMAD.MOV.U32 R45, RZ, RZ, R37 ;  /* 0x000000ffff2d7224 */ /* 0x000fc400078e0025 */
[----:B------:R-:W-:Y:S02]  /*183c0*/  IMAD.MOV.U32 R68, RZ, RZ, R57 ;  /* 0x000000ffff447224 */ /* 0x000fe400078e0039 */
[----:B------:R-:W-:Y:S02]  /*183d0*/  IMAD.MOV.U32 R37, RZ, RZ, R29 ;  /* 0x000000ffff257224 */ /* 0x000fe400078e001d */
[----:B------:R-:W-:Y:S02]  /*183e0*/  IMAD.MOV.U32 R57, RZ, RZ, R41 ;  /* 0x000000ffff397224 */ /* 0x000fe400078e0029 */
[----:B---3--:R-:W-:Y:S02]  /*183f0*/  IMAD.MOV.U32 R29, RZ, RZ, R15 ;  /* 0x000000ffff1d7224 */ /* 0x008fe400078e000f */
[----:B------:R-:W-:Y:S02]  /*18400*/  IMAD.MOV.U32 R15, RZ, RZ, R9 ;  /* 0x000000ffff0f7224 */ /* 0x000fe400078e0009 */
[----:B0-----:R-:W-:-:S02]  /*18410*/  @!P2 IMAD.MOV.U32 R9, RZ, RZ, R4 ;  /* 0x000000ffff09a224 */ /* 0x001fc400078e0004 */
[----:B------:R-:W-:Y:S02]  /*18420*/  IMAD.MOV.U32 R41, RZ, RZ, R8 ;  /* 0x000000ffff297224 */ /* 0x000fe400078e0008 */
[----:B------:R-:W-:Y:S02]  /*18430*/  @!P2 IMAD.MOV.U32 R8, RZ, RZ, R3 ;  /* 0x000000ffff08a224 */ /* 0x000fe400078e0003 */
[----:B------:R-:W-:Y:S02]  /*18440*/  IMAD.MOV.U32 R72, RZ, RZ, R68 ;  /* 0x000000ffff487224 */ /* 0x000fe400078e0044 */
[----:B------:R-:W-:-:S04]  /*18450*/  @!P2 IMAD.WIDE R8, R69, 0x4, R8 ;  /* 0x000000044508a825 */ /* 0x000fc800078e0208 */
[----:B------:R-:W-:Y:S02]  /*18460*/  IMAD.MOV.U32 R69, RZ, RZ, R61 ;  /* 0x000000ffff457224 */ /* 0x000fe400078e003d */
[----:B------:R-:W-:Y:S02]  /*18470*/  IMAD.MOV.U32 R61, RZ, RZ, R57 ;  /* 0x000000ffff3d7224 */ /* 0x000fe400078e0039 */
[----:B------:R-:W-:Y:S02]  /*18480*/  IMAD.MOV.U32 R57, RZ, RZ, R45 ;  /* 0x000000ffff397224 */ /* 0x000fe400078e002d */
[----:B------:R-:W-:Y:S01]  /*18490*/  IMAD.MOV.U32 R68, RZ, RZ, R10 ;  /* 0x000000ffff447224 */ /* 0x000fe200078e000a */
[----:B------:R-:W-:Y:S01]  /*184a0*/  @!P3 LEA R10, P4, R85, R3, 0x2 ;  /* 0x00000003550ab211 */ /* 0x000fe200078810ff */
[----:B------:R-:W-:Y:S02]  /*184b0*/  IMAD.MOV.U32 R45, RZ, RZ, R41 ;  /* 0x000000ffff2d7224 */ /* 0x000fe400078e0029 */
[----:B------:R-:W-:-:S02]  /*184c0*/  IMAD.MOV.U32 R41, RZ, RZ, R32 ;  /* 0x000000ffff297224 */ /* 0x000fc400078e0020 */
        /* <DEDUP_REMOVED lines=15> */
[----:B----4-:R-:W-:Y:S02]  /*185c0*/  @!P1 LEA.HI.X R9, R80, R4, R85, 0x2, P5 ;  /* 0x0000000450099211 */ /* 0x010fe400028f1455 */
[----:B------:R-:W-:Y:S01]  /*185d0*/  ISETP.GE.AND P2, PT, R77, UR4, PT ;  /* 0x000000044d007c0c */ /* 0x000fe2000bf46270 */
[----:B------:R-:W4:Y:S04]  /*185e0*/  LDL R80, [R1+0x12c] ;  /* 0x00012c0001507983 */ /* 0x000f280000100800 */
[----:B------:R-:W-:Y:S04]  /*185f0*/  @!P1 ST.E.64 desc[UR40][R8.64], R34 ;  /* 0x0000002208009985 */ /* 0x000fe8000c101b28 */
[----:B------:R0:W-:Y:S04]  /*18600*/  @!P0 ST.E.64 desc[UR40][R10.64], R38 ;  /* 0x000000260a008985 */ /* 0x0001e8000c101b28 */
[----:B------:R-:W2:Y:S01]  /*18610*/  LDL R85, [R1+0x130] ;  /* 0x0001300001557983 */ /* 0x000ea20000100800 */
[----:B0-----:R-:W-:-:S04]  /*18620*/  @!P3 LEA R10, P4, R76, R3, 0x2 ;  /* 0x000000034c0ab211 */ /* 0x001fc800078810ff */
[-C--:B---3--:R-:W-:Y:S02]  /*18630*/  @!P3 LEA.HI.X R11, R76, R4.reuse, R93, 0x2, P4 ;  /* 0x000000044c0bb211 */ /* 0x088fe400020f145d */
[----:B------:R-:W3:Y:S01]  /*18640*/  LDL R93, [R1+0x1c4] ;  /* 0x0001c400015d7983 */ /* 0x000ee20000100800 */
[C---:B------:R-:W-:Y:S02]  /*18650*/  ISETP.GE.AND P0, PT, R92.reuse, UR4, PT ;  /* 0x000000045c007c0c */ /* 0x040fe4000bf06270 */
[CC--:B------:R-:W-:Y:S01]  /*18660*/  @!P2 LEA R8, P5, R77.reuse, R3.reuse, 0x2 ;  /* 0x000000034d08a211 */ /* 0x0c0fe200078a10ff */
[----:B------:R-:W4:Y:S03]  /*18670*/  LDL R76, [R1+0x1c8] ;  /* 0x0001c800014c7983 */ /* 0x000f260000100800 */
[----:B-----5:R-:W-:Y:S02]  /*18680*/  @!P2 LEA.HI.X R9, R77, R4, R81, 0x2, P5 ;  /* 0x000000044d09a211 */ /* 0x020fe400028f1451 */
[----:B------:R-:W-:Y:S01]  /*18690*/  ISETP.GE.AND P1, PT, R73, UR4, PT ;  /* 0x0000000449007c0c */ /* 0x000fe2000bf26270 */
[----:B------:R-:W5:Y:S04]  /*186a0*/  LDL R77, [R1+0x124] ;  /* 0x00012400014d7983 */ /* 0x000f680000100800 */
[----:B------:R-:W-:Y:S04]  /*186b0*/  @!P2 ST.E.64 desc[UR40][R8.64], R42 ;  /* 0x0000002a0800a985 */ /* 0x000fe8000c101b28 */
[----:B------:R0:W-:Y:S04]  /*186c0*/  @!P3 ST.E.64 desc[UR40][R10.64], R46 ;  /* 0x0000002e0a00b985 */ /* 0x0001e8000c101b28 */
[----:B------:R-:W5:Y:S01]  /*186d0*/  LDL R81, [R1+0x128] ;  /* 0x0001280001517983 */ /* 0x000f620000100800 */
[----:B0-----:R-:W-:-:S04]  /*186e0*/  @!P0 LEA R10, P4, R92, R3, 0x2 ;  /* 0x000000035c0a8211 */ /* 0x001fc800078810ff */
[----:B---3--:R-:W-:Y:S02]  /*186f0*/  @!P0 LEA.HI.X R11, R92, R4, R93, 0x2, P4 ;  /* 0x000000045c0b8211 */ /* 0x008fe400020f145d */
[----:B------:R-:W3:Y:S01]  /*18700*/  LDL R92, [R1+0x1c0] ;  /* 0x0001c000015c7983 */ /* 0x000ee20000100800 */
[----:B------:R-:W-:Y:S02]  /*18710*/  ISETP.GE.AND P2, PT, R89, UR4, PT ;  /* 0x0000000459007c0c */ /* 0x000fe4000bf46270 */
[----:B------:R-:W-:-:S04]  /*18720*/  @!P1 LEA R8, P5, R73, R3, 0x2 ;  /* 0x0000000349089211 */ /* 0x000fc800078a10ff */
[----:B----4-:R-:W-:Y:S02]  /*18730*/  @!P1 LEA.HI.X R9, R73, R4, R76, 0x2, P5 ;  /* 0x0000000449099211 */ /* 0x010fe400028f144c */
[----:B------:R-:W-:Y:S01]  /*18740*/  ISETP.GE.AND P3, PT, R88, UR4, PT ;  /* 0x0000000458007c0c */ /* 0x000fe2000bf66270 */
[----:B------:R-:W4:Y:S04]  /*18750*/  LDL R76, [R1+0x120] ;  /* 0x00012000014c7983 */ /* 0x000f280000100800 */
[----:B------:R0:W-:Y:S02]  /*18760*/  @!P1 ST.E.64 desc[UR40][R8.64], R50 ;  /* 0x0000003208009985 */ /* 0x0001e4000c101b28 */
[----:B0-----:R-:W-:-:S04]  /*18770*/  @!P2 LEA R8, P5, R89, R3, 0x2 ;  /* 0x000000035908a211 */ /* 0x001fc800078a10ff */
[----:B---3--:R-:W-:Y:S02]  /*18780*/  @!P2 LEA.HI.X R9, R89, R4, R92, 0x2, P5 ;  /* 0x000000045909a211 */ /* 0x008fe400028f145c */
[----:B------:R-:W3:Y:S04]  /*18790*/  LDL R89, [R1+0x1bc] ;  /* 0x0001bc0001597983 */ /* 0x000ee80000100800 */
[----:B------:R0:W-:Y:S02]  /*187a0*/  @!P0 ST.E.64 desc[UR40][R10.64], R54 ;  /* 0x000000360a008985 */ /* 0x0001e4000c101b28 */
[----:B0-----:R-:W-:-:S04]  /*187b0*/  @!P3 LEA R10, P4, R88, R3, 0x2 ;  /* 0x00000003580ab211 */ /* 0x001fc800078810ff */
[----:B---3--:R-:W-:Y:S02]  /*187c0*/  @!P3 LEA.HI.X R11, R88, R4, R89, 0x2, P4 ;  /* 0x00000004580bb211 */ /* 0x008fe400020f1459 */
[----:B------:R-:W3:Y:S01]  /*187d0*/  LDL R88, [R1+0x1b8] ;  /* 0x0001b80001587983 */ /* 0x000ee20000100800 */
[----:B------:R-:W-:-:S03]  /*187e0*/  ISETP.GE.AND P1, PT, R84, UR4, PT ;  /* 0x0000000454007c0c */ /* 0x000fc6000bf26270 */
[----:B------:R0:W-:Y:S10]  /*187f0*/  @!P2 ST.E.64 desc[UR40][R8.64], R58 ;  /* 0x0000003a0800a985 */ /* 0x0001f4000c101b28 */
[----:B0-----:R-:W-:-:S04]  /*18800*/  @!P1 LEA R8, P5, R84, R3, 0x2 ;  /* 0x0000000354089211 */ /* 0x001fc800078a10ff */
[----:B---3--:R-:W-:Y:S02]  /*18810*/  @!P1 LEA.HI.X R9, R84, R4, R88, 0x2, P5 ;  /* 0x0000000454099211 */ /* 0x008fe400028f1458 */
        /* <DEDUP_REMOVED lines=8> */
[----:B--2---:R-:W-:Y:S02]  /*188a0*/  ISETP.GE.AND P0, PT, R85, UR4, PT ;  /* 0x0000000455007c0c */ /* 0x004fe4000bf06270 */
[----:B-----5:R-:W-:Y:S01]  /*188b0*/  ISETP.GE.AND P1, PT, R77, UR4, PT ;  /* 0x000000044d007c0c */ /* 0x020fe2000bf26270 */
[----:B------:R-:W2:Y:S10]  /*188c0*/  LDL R84, [R1+0x1ac] ;  /* 0x0001ac0001547983 */ /* 0x000eb40000100800 */
[----:B------:R-:W-:-:S04]  /*188d0*/  @!P0 LEA R10, P4, R85, R3, 0x2 ;  /* 0x00000003550a8211 */ /* 0x000fc800078810ff */
[----:B----4-:R-:W-:-:S05]  /*188e0*/  @!P0 LEA.HI.X R11, R85, R4, R88, 0x2, P4 ;  /* 0x00000004550b8211 */ /* 0x010fca00020f1458 */
[----:B------:R-:W-:Y:S04]  /*188f0*/  @!P0 ST.E.64 desc[UR40][R10.64], R70 ;  /* 0x000000460a008985 */ /* 0x000fe8000c101b28 */
[----:B------:R0:W-:Y:S01]  /*18900*/  @!P2 ST.E.64 desc[UR40][R8.64], R74 ;  /* 0x0000004a0800a985 */ /* 0x0001e2000c101b28 */
[----:B------:R-:W-:Y:S02]  /*18910*/  IMAD.MOV.U32 R73, RZ, RZ, R69 ;  /* 0x000000ffff497224 */ /* 0x000fe400078e0045 */
[----:B------:R-:W-:Y:S01]  /*18920*/  IMAD.MOV.U32 R69, RZ, RZ, R68 ;  /* 0x000000ffff457224 */ /* 0x000fe200078e0044 */
[----:B0-----:R-:W-:Y:S01]  /*18930*/  @!P1 LEA R8, P5, R77, R3, 0x2 ;  /* 0x000000034d089211 */ /* 0x001fe200078a10ff */
[----:B------:R-:W-:Y:S02]  /*18940*/  IMAD.MOV.U32 R68, RZ, RZ, R65 ;  /* 0x000000ffff447224 */ /* 0x000fe400078e0041 */
[----:B------:R-:W-:-:S02]  /*18950*/  IMAD.MOV.U32 R65, RZ, RZ, R56 ;  /* 0x000000ffff417224 */ /* 0x000fc400078e0038 */
[----:B------:R-:W4:Y:S01]  /*18960*/  LDL R56, [R1+0x10c] ;  /* 0x00010c0001387983 */ /* 0x000f220000100800 */
[----:B---3--:R-:W-:-:S03]  /*18970*/  @!P1 LEA.HI.X R9, R77, R4, R80, 0x2, P5 ;  /* 0x000000044d099211 */ /* 0x008fc600028f1450 */
[----:B------:R-:W3:Y:S01]  /*18980*/  LDL R77, [R1+0x1a4] ;  /* 0x0001a400014d7983 */ /* 0x000ee20000100800 */
[----:B------:R-:W-:Y:S02]  /*18990*/  ISETP.GE.AND P3, PT, R81, UR4, PT ;  /* 0x0000000451007c0c */ /* 0x000fe4000bf66270 */
[----:B------:R-:W-:Y:S02]  /*189a0*/  ISETP.GE.AND P0, PT, R76, UR4, PT ;  /* 0x000000044c007c0c */ /* 0x000fe4000bf06270 */
[----:B------:R-:W-:-:S09]  /*189b0*/  ISETP.GE.AND P2, PT, R72, UR4, PT ;  /* 0x0000000448007c0c */ /* 0x000fd2000bf46270 */
[----:B------:R-:W-:-:S04]  /*189c0*/  @!P3 LEA R10, P4, R81, R3, 0x2 ;  /* 0x00000003510ab211 */ /* 0x000fc800078810ff */
[----:B--2---:R-:W-:-:S05]  /*189d0*/  @!P3 LEA.HI.X R11, R81, R4, R84, 0x2, P4 ;  /* 0x00000004510bb211 */ /* 0x004fca00020f1454 */
[----:B------:R0:W-:Y:S01]  /*189e0*/  @!P3 ST.E.64 desc[UR40][R10.64], R78 ;  /* 0x0000004e0a00b985 */ /* 0x0001e2000c101b28 */
[----:B------:R-:W-:-:S03]  /*189f0*/  ISETP.GE.AND P3, PT, R68, UR4, PT ;  /* 0x0000000444007c0c */ /* 0x000fc6000bf66270 */
        /* <DEDUP_REMOVED lines=9> */
[----:B----4-:R-:W-:Y:S02]  /*18a90*/  ISETP.GE.AND P2, PT, R56, UR4, PT ;  /* 0x0000000438007c0c */ /* 0x010fe4000bf46270 */
[-C--:B0-----:R-:W-:Y:S02]  /*18aa0*/  @!P3 LEA R10, P4, R68, R3.reuse, 0x2 ;  /* 0x00000003440ab211 */ /* 0x081fe400078810ff */
[----:B-1----:R-:W-:Y:S02]  /*18ab0*/  @!P1 LEA R8, P5, R64, R3, 0x2 ;  /* 0x0000000340089211 */ /* 0x002fe400078a10ff */
[-C--:B------:R-:W-:Y:S02]  /*18ac0*/  @!P3 LEA.HI.X R11, R68, R4.reuse, R69, 0x2, P4 ;  /* 0x00000004440bb211 */ /* 0x080fe400020f1445 */
        /* <DEDUP_REMOVED lines=56> */
.L_x_15333:
        /* <DEDUP_REMOVED lines=20> */
[----:B------:R-:W4:Y:S01]  /*18f90*/  @!P2 LDC R4, c[0x0][0xbd4] ;  /* 0x0002f500ff04ab82 */ /* 0x000f220000000800 */
[----:B--2---:R-:W-:Y:S01]  /*18fa0*/  VIADD R32, R0, 0xffffff80 ;  /* 0xffffff8000207836 */ /* 0x004fe20000000000 */
[----:B----4-:R3:W-:Y:S01]  /*18fb0*/  @!P2 STL [R1+0xc8], R4 ;  /* 0x0000c8040100a387 */ /* 0x0107e20000100800 */
[----:B------:R-:W-:-:S03]  /*18fc0*/  ISETP.GT.AND P2, PT, R4, 0x1, PT ;  /* 0x000000010400780c */ /* 0x000fc60003f44270 */
[----:B------:R-:W-:Y:S01]  /*18fd0*/  ISETP.GT.AND P3, PT, R32, 0x7f, PT ;  /* 0x0000007f2000780c */ /* 0x000fe20003f64270 */
[----:B------:R-:W-:-:S12]  /*18fe0*/  @P1 BRA `(.L_x_15351) ;  /* 0x0000000000101947 */ /* 0x000fd80003800000 */
[----:B------:R-:W-:Y:S05]  /*18ff0*/  @!P0 BRA `(.L_x_15351) ;  /* 0x00000000000c8947 */ /* 0x000fea0003800000 */
[----:B---3--:R-:W2:Y:S04]  /*19000*/  LDG.E R11, desc[UR40][R8.64] ;  /* 0x00000028080b7981 */ /* 0x008ea8000c1e1900 */
[----:B-----5:R-:W2:Y:S02]  /*19010*/  LDG.E R26, desc[UR40][R8.64+0x4] ;  /* 0x00000428081a7981 */ /* 0x020ea4000c1e1900 */
[----:B--2---:R-:W-:-:S07]  /*19020*/  IADD3 R26, -R11, R26, RZ ;  /* 0x0000001a0b1a7210 */ /* 0x004fce0007ffe1ff */
.L_x_15351:
        /* <DEDUP_REMOVED lines=8> */
[----:B------:R-:W3:Y:S01]  /*190b0*/  LDC R37, c[0x0][0xce8] ;  /* 0x00033a00ff257b82 */ /* 0x000ee20000000800 */
[----:B------:R-:W2:Y:S01]  /*190c0*/  S2R R35, SR_TID.X ;  /* 0x0000000000237919 */ /* 0x000ea20000002100 */
[----:B---3--:R-:W-:Y:S01]  /*190d0*/  IMAD R0, R26, R37, RZ ;  /* 0x000000251a007224 */ /* 0x008fe200078e02ff */
[----:B--2---:R-:W-:-:S04]  /*190e0*/  IADD3 R35, R8, -0x80, R35 ;  /* 0xffffff8008237810 */ /* 0x004fc80007ffe023 */
[----:B------:R-:W-:-:S13]  /*190f0*/  ISETP.GE.AND P0, PT, R35, R0, PT ;  /* 0x000000002300720c */ /* 0x000fda0003f06270 */
[----:B------:R-:W-:Y:S05]  /*19100*/  @P0 BRA `(.L_x_15353) ;  /* 0x0000000000b00947 */ /* 0x000fea0003800000 */
[----:B------:R-:W2:Y:S01]  /*19110*/  LDL.LU R34, [R1+0xdc] ;  /* 0x0000dc0001227983 */ /* 0x000ea20000300800 */
[----:B------:R-:W-:Y:S01]  /*19120*/  ISETP.GT.AND P0, PT, R4, 0x1, PT ;  /* 0x000000010400780c */ /* 0x000fe20003f04270 */
[----:B------:R-:W-:Y:S01]  /*19130*/  IMAD.MOV.U32 R4, RZ, RZ, 0xab8 ;  /* 0x00000ab8ff047424 */ /* 0x000fe200078e00ff */
[----:B------:R-:W-:Y:S01]  /*19140*/  ISETP.NE.AND P1, PT, R37, 0x1, PT ;  /* 0x000000012500780c */ /* 0x000fe20003f25270 */
[----:B-1----:R-:W1:Y:S01]  /*19150*/  LDC.64 R14, c[0x0][0xca8] ;  /* 0x00032a00ff0e7b82 */ /* 0x002e620000000a00 */
        /* <DEDUP_REMOVED lines=39> */
.L_x_15353:
[----:B------:R-:W-:Y:S05]  /*193d0*/  BSYNC B1 ;  /* 0x0000000000017941 */ /* 0x000fea0003800000 */
.L_x_15352:
[----:B------:R-:W-:Y:S05]  /*193e0*/  @P2 BRA `(.L_x_15346) ;  /* 0x0000000800f02947 */ /* 0x000fea0003800000 */
[----:B------:R-:W3:Y:S01]  /*193f0*/  LDL R24, [R1+0x94] ;  /* 0x0000940001187983 */ /* 0x000ee20000100800 */
[----:B-1----:R-:W1:Y:S01]  /*19400*/  LDC R21, c[0x0][0xce8] ;  /* 0x00033a00ff157b82 */ /* 0x002e620000000800 */
[----:B--2---:R-:W-:Y:S01]  /*19410*/  SHF.R.S32.HI R9, RZ, 0x1f, R32 ;  /* 0x0000001fff097819 */ /* 0x004fe20000011420 */
        /* <DEDUP_REMOVED lines=14> */
[----:B-1----:R-:W-:-:S03]  /*19500*/  ISETP.NE.AND P0, PT, R21, 0x1, PT ;  /* 0x000000011500780c */ /* 0x002fc60003f05270 */
[----:B------:R-:W-:Y:S01]  /*19510*/  IMAD R9, R203, UR5, R9 ;  /* 0x00000005cb097c24 */ /* 0x000fe2000f8e0209 */
[----:B------:R-:W-:Y:S01]  /*19520*/  ULDC.64 UR4, c[0x0][0xbe0] ;  /* 0x0002f80000047ab9 */ /* 0x000fe20000000a00 */
[C---:B------:R-:W-:Y:S02]  /*19530*/  IMAD R11, R33.reuse, UR7, R4 ;  /* 0x00000007210b7c24 */ /* 0x040fe4000f8e0204 */
[----:B------:R-:W-:-:S04]  /*19540*/  IMAD.WIDE.U32 R8, R33, UR6, R8 ;  /* 0x0000000621087c25 */ /* 0x000fc8000f8e0008 */
[----:B------:R-:W-:Y:S02]  /*19550*/  IMAD.IADD R9, R9, 0x1, R11 ;  /* 0x0000000109097824 */ /* 0x000fe400078e020b */
[----:B------:R-:W1:Y:S08]  /*19560*/  @P0 LDC R10, c[0x0][0xcec] ;  /* 0x00033b00ff0a0b82 */ /* 0x000e700000000800 */
[----:B------:R-:W2:Y:S01]  /*19570*/  @P0 LDC R15, c[0x0][0xcf0] ;  /* 0x00033c00ff0f0b82 */ /* 0x000ea20000000800 */
[----:B---3--:R-:W-:-:S04]  /*19580*/  IMAD.IADD R13, R24, 0x1, R0 ;  /* 0x00000001180d7824 */ /* 0x008fc800078e0200 */
[----:B-1----:R-:W-:-:S04]  /*19590*/  @P0 IMAD.HI.U32 R0, R13, R10, RZ ;  /* 0x0000000a0d000227 */ /* 0x002fc800078e00ff */
[----:B------:R-:W-:Y:S01]  /*195a0*/  IMAD.MOV.U32 R3, RZ, RZ, R13 ;  /* 0x000000ffff037224 */ /* 0x000fe200078e000d */
[----:B--2---:R-:W-:-:S04]  /*195b0*/  @P0 SHF.R.U32.HI R3, RZ, R15, R0 ;  /* 0x0000000fff030219 */ /* 0x004fc80000011600 */
        /* <DEDUP_REMOVED lines=20> */
.L_x_15575:
        /* <DEDUP_REMOVED lines=32> */
.L_x_15356:
[----:B------:R-:W-:Y:S05]  /*19900*/  BSYNC B1 ;  /* 0x0000000000017941 */ /* 0x000fea0003800000 */
.L_x_15355:
[----:B------:R-:W-:-:S03]  /*19910*/  UMOV UR4, 0xffffffff ;  /* 0xffffffff00047882 */ /* 0x000fc60000000000 */
[----:B------:R-:W-:Y:S05]  /*19920*/  BRA.DIV UR4, `(.L_x_15357) ;  /* 0x000000a604f47947 */ /* 0x000fea000b800000 */
[----:B--2---:R2:W0:Y:S04]  /*19930*/  SHFL.IDX PT, R3, R4, 0x1, 0x181f ;  /* 0x00381f0004037f89 */ /* 0x00442800000e0000 */
[----:B---34-:R2:W3:Y:S02]  /*19940*/  SHFL.IDX PT, R9, R0, 0x1, 0x181f ;  /* 0x00381f0000097f89 */ /* 0x0184e400000e0000 */
.L_x_15579:
        /* <DEDUP_REMOVED lines=17> */
[-C--:B---3--:R-:W-:Y:S02]  /*19a60*/  @!P3 LEA R10, P5, R222, R9.reuse, 0x1 ;  /* 0x00000009de0ab211 */ /* 0x088fe400078a08ff */
[----:B------:R-:W-:Y:S02]  /*19a70*/  @!P2 LEA R12, P4, R28, R9, 0x1 ;  /* 0x000000091c0ca211 */ /* 0x000fe400078808ff */
[----:B0-----:R-:W-:Y:S02]  /*19a80*/  @!P3 LEA.HI.X R11, R222, R3, R14, 0x1, P5 ;  /* 0x00000003de0bb211 */ /* 0x001fe400028f0c0e */
[----:B------:R-:W-:-:S02]  /*19a90*/  @!P1 LEA R14, P5, R26, R9, 0x1 ;  /* 0x000000091a0e9211 */ /* 0x000fc400078a08ff */
[----:B------:R-:W-:Y:S01]  /*19aa0*/  SHF.R.S32.HI R27, RZ, 0x1f, R27 ;  /* 0x0000001fff1b7819 */ /* 0x000fe2000001141b */
[----:B------:R4:W-:Y:S01]  /*19ab0*/  @!P3 ST.E.128 desc[UR40][R10.64], RZ ;  /* 0x000000ff0a00b985 */ /* 0x0009e2000c101d28 */
[----:B------:R-:W-:Y:S02]  /*19ac0*/  @!P2 LEA.HI.X R13, R28, R3, R29, 0x1, P4 ;  /* 0x000000031c0da211 */ /* 0x000fe400020f0c1d */
[----:B------:R-:W-:Y:S02]  /*19ad0*/  SHF.R.S32.HI R25, RZ, 0x1f, R25 ;  /* 0x0000001fff197819 */ /* 0x000fe40000011419 */
[----:B------:R-:W-:Y:S01]  /*19ae0*/  @!P0 LEA R8, P4, R24, R9, 0x1 ;  /* 0x0000000918088211 */ /* 0x000fe200078808ff */
[----:B------:R4:W-:Y:S01]  /*19af0*/  @!P2 ST.E.128 desc[UR40][R12.64], RZ ;  /* 0x000000ff0c00a985 */ /* 0x0009e2000c101d28 */
[-C--:B------:R-:W-:Y:S02]  /*19b00*/  @!P1 LEA.HI.X R15, R26, R3.reuse, R27, 0x1, P5 ;  /* 0x000000031a0f9211 */ /* 0x080fe400028f0c1b */
[----:B------:R-:W-:-:S03]  /*19b10*/  @!P0 LEA.HI.X R9, R24, R3, R25, 0x1, P4 ;  /* 0x0000000318098211 */ /* 0x000fc600020f0c19 */
[----:B------:R4:W-:Y:S04]  /*19b20*/  @!P1 ST.E.128 desc[UR40][R14.64], RZ ;  /* 0x000000ff0e009985 */ /* 0x0009e8000c101d28 */
[----:B------:R4:W-:Y:S02]  /*19b30*/  @!P0 ST.E.128 desc[UR40][R8.64], RZ ;  /* 0x000000ff08008985 */ /* 0x0009e4000c101d28 */
.L_x_15359:
[----:B------:R-:W-:Y:S05]  /*19b40*/  BSYNC B1 ;  /* 0x0000000000017941 */ /* 0x000fea0003800000 */
.L_x_15358:
[----:B------:R-:W-:-:S03]  /*19b50*/  UMOV UR4, 0xffffffff ;  /* 0xffffffff00047882 */ /* 0x000fc60000000000 */
[----:B------:R-:W-:Y:S05]  /*19b60*/  BRA.DIV UR4, `(.L_x_15360) ;  /* 0x000000a604b07947 */ /* 0x000fea000b800000 */
[----:B0-----:R0:W0:Y:S04]  /*19b70*/  SHFL.IDX PT, R3, R4, 0x2, 0x181f ;  /* 0x00581f0004037f89 */ /* 0x00102800000e0000 */
[----:B---34-:R3:W4:Y:S02]  /*19b80*/  SHFL.IDX PT, R9, R0, 0x2, 0x181f ;  /* 0x00581f0000097f89 */ /* 0x01872400000e0000 */
.L_x_15583:
        /* <DEDUP_REMOVED lines=31> */
.L_x_15362:
[----:B------:R-:W-:Y:S05]  /*19d80*/  BSYNC B1 ;  /* 0x0000000000017941 */ /* 0x000fea0003800000 */
.L_x_15361:
[----:B------:R-:W-:-:S03]  /*19d90*/  UMOV UR4, 0xffffffff ;  /* 0xffffffff00047882 */ /* 0x000fc60000000000 */
[----:B------:R-:W-:Y:S05]  /*19da0*/  BRA.DIV UR4, `(.L_x_15363) ;  /* 0x000000a6046c7947 */ /* 0x000fea000b800000 */
[----:B0-----:R0:W0:Y:S04]  /*19db0*/  SHFL.IDX PT, R3, R4, 0x3, 0x181f ;  /* 0x00781f0004037f89 */ /* 0x00102800000e0000 */
[----:B----4-:R4:W0:Y:S02]  /*19dc0*/  SHFL.IDX PT, R9, R0, 0x3, 0x181f ;  /* 0x00781f0000097f89 */ /* 0x01082400000e0000 */
.L_x_15587:
        /* <DEDUP_REMOVED lines=30> */
.L_x_15346:
[----:B------:R-:W-:Y:S05]  /*19fb0*/  BSYNC B0 ;  /* 0x0000000000007941 */ /* 0x000fea0003800000 */
.L_x_15332:
[----:B------:R-:W-:Y:S02]  /*19fc0*/  ULDC UR4, c[0x0][0xd3c] ;  /* 0x00034f0000047ab9 */ /* 0x000fe40000000800 */
[----:B------:R-:W-:-:S13]  /*19fd0*/  ISETP.GE.AND P0, PT, R7, UR4, PT ;  /* 0x0000000407007c0c */ /* 0x000fda000bf06270 */
[----:B------:R-:W-:Y:S05]  /*19fe0*/  @!P0 BRA `(.L_x_15364) ;  /* 0xfffffe7800508947 */ /* 0x000fea000383ffff */
[----:B------:R-:W-:Y:S05]  /*19ff0*/  BRA `(.L_x_15193) ;  /* 0x0000008400387947 */ /* 0x000fea0003800000 */
.L_x_15191:
        /* <DEDUP_REMOVED lines=16> */
.L_x_15365:
        /* <DEDUP_REMOVED lines=43> */
.L_x_15369:
        /* <DEDUP_REMOVED lines=37> */
.L_x_15367:
        /* <DEDUP_REMOVED lines=13> */
.L_x_15370:
        /* <DEDUP_REMOVED lines=54> */
[----:B------:R-:W-:Y:S02]  /*1aa30*/  @!P2 IADD3 R2, -R2, RZ, RZ ;  /* 0x000000ff0202a210 */ /* 0x000fe40007ffe1ff */
[----:B------:R-:W-:-:S05]  /*1aa40*/  @!P1 LOP3.LUT R2, RZ, R9, RZ, 0x33, !PT ;  /* 0x00000009ff029212 */ /* 0x000fca00078e33ff */
[----:B------:R-:W-:-:S04]  /*1aa50*/  IMAD.MOV R18, RZ, RZ, -R2 ;  /* 0x000000ffff127224 */ /* 0x000fc800078e0a02 */
[C---:B------:R-:W-:Y:S02]  /*1aa60*/  IMAD R18, R9.reuse, R18, R10 ;  /* 0x0000001209127224 */ /* 0x040fe400078e020a */
[----:B------:R-:W-:Y:S02]  /*1aa70*/  IMAD R9, R9, 0x1000000, R2 ;  /* 0x0100000009097824 */ /* 0x000fe400078e0202 */
[----:B------:R-:W-:Y:S02]  /*1aa80*/  IMAD R2, R6, R3, R5 ;  /* 0x0000000306027224 */ /* 0x000fe400078e0205 */
[----:B------:R-:W-:Y:S01]  /*1aa90*/  IMAD R18, R18, 0x10000, R9 ;  /* 0x0001000012127824 */ /* 0x000fe200078e0209 */
[----:B------:R-:W-:Y:S06]  /*1aaa0*/  BRA `(.L_x_15372) ;  /* 0x0000000000f47947 */ /* 0x000fec0003800000 */
.L_x_15371:
        /* <DEDUP_REMOVED lines=61> */
.L_x_15372:
[----:B------:R-:W-:-:S05]  /*1ae80*/  LOP3.LUT R17, RZ, R2, RZ, 0x33, !PT ;  /* 0x00000002ff117212 */ /* 0x000fca00078e33ff */
[----:B------:R-:W-:Y:S01]  /*1ae90*/  IMAD.IADD R17, R6, 0x1, R17 ;  /* 0x0000000106117824 */ /* 0x000fe200078e0211 */
[----:B------:R-:W-:Y:S06]  /*1aea0*/  BRA `(.L_x_15373) ;  /* 0x00000000000c7947 */ /* 0x000fec0003800000 */
.L_x_15368:
[----:B------:R-:W-:Y:S02]  /*1aeb0*/  IMAD.MOV.U32 R17, RZ, RZ, RZ ;  /* 0x000000ffff117224 */ /* 0x000fe400078e00ff */
[----:B------:R-:W-:Y:S02]  /*1aec0*/  IMAD.U32 R16, RZ, RZ, UR6 ;  /* 0x00000006ff107e24 */ /* 0x000fe4000f8e00ff */
[----:B------:R-:W-:-:S07]  /*1aed0*/  IMAD.MOV.U32 R18, RZ, RZ, RZ ;  /* 0x000000ffff127224 */ /* 0x000fce00078e00ff */
.L_x_15373:
[----:B------:R-:W-:-:S13]  /*1aee0*/  ISETP.NE.AND P0, PT, R7, RZ, PT ;  /* 0x000000ff0700720c */ /* 0x000fda0003f05270 */
[----:B------:R-:W0:Y:S01]  /*1aef0*/  @!P0 S2R R3, SR_CgaCtaId ;  /* 0x0000000000038919 */ /* 0x000e220000008800 */
[----:B------:R-:W-:-:S04]  /*1af00*/  @!P0 MOV R2, 0x400 ;  /* 0x0000040000028802 */ /* 0x000fc80000000f00 */
[----:B0-----:R-:W-:-:S05]  /*1af10*/  @!P0 LEA R2, R3, R2, 0x18 ;  /* 0x0000000203028211 */ /* 0x001fca00078ec0ff */
[----:B------:R1:W-:Y:S01]  /*1af20*/  @!P0 STS.128 [R2+0x324d0], R16 ;  /* 0x0324d01002008388 */ /* 0x0003e20000000c00 */
[----:B------:R-:W-:Y:S06]  /*1af30*/  BAR.ARV 0x5, 0x180 ;  /* 0x0146000000007b1d */ /* 0x000fec0000002000 */
.L_x_15366:
[----:B------:R2:W-:Y:S01]  /*1af40*/  STL [R1+0x34], RZ ;  /* 0x000034ff01007387 */ /* 0x0005e20000100800 */
[----:B------:R-:W-:Y:S01]  /*1af50*/  ULDC UR4, c[0x0][0xd3c] ;  /* 0x00034f0000047ab9 */ /* 0x000fe20000000800 */
[----:B------:R-:W-:Y:S01]  /*1af60*/  MOV R27, 0x1 ;  /* 0x00000001001b7802 */ /* 0x000fe20000000f00 */
[----:B------:R-:W-:Y:S01]  /*1af70*/  IMAD.MOV.U32 R25, RZ, RZ, RZ ;  /* 0x000000ffff197224 */ /* 0x000fe200078e00ff */
[----:B0-----:R-:W-:-:S13]  /*1af80*/  ISETP.GE.AND P0, PT, R19, UR4, PT ;  /* 0x0000000413007c0c */ /* 0x001fda000bf06270 */
[----:B--2---:R-:W-:Y:S05]  /*1af90*/  @P0 BRA `(.L_x_15374) ;  /* 0x0000007000740947 */ /* 0x004fea0003800000 */
[----:B------:R-:W0:Y:S01]  /*1afa0*/  S2UR UR5, SR_CgaCtaId ;  /* 0x00000000000579c3 */ /* 0x000e220000008800 */
[----:B------:R2:W-:Y:S01]  /*1afb0*/  STL [R1+0x34], RZ ;  /* 0x000034ff01007387 */ /* 0x0005e20000100800 */
[C---:B-1----:R-:W-:Y:S01]  /*1afc0*/  IMAD.SHL.U32 R2, R0.reuse, 0x8, RZ ;  /* 0x0000000800027824 */ /* 0x042fe200078e00ff */
[----:B------:R-:W-:Y:S01]  /*1afd0*/  LOP3.LUT R4, R0, 0x7f, RZ, 0xc0, !PT ;  /* 0x0000007f00047812 */ /* 0x000fe200078ec0ff */
[----:B------:R-:W-:Y:S01]  /*1afe0*/  UMOV UR4, 0x400 ;  /* 0x0000040000047882 */ /* 0x000fe20000000000 */
[----:B------:R-:W-:Y:S01]  /*1aff0*/  BSSY B8, `(.L_x_15374) ;  /* 0x0000717000087945 */ /* 0x000fe20003800000 */
[----:B------:R-:W-:Y:S01]  /*1b000*/  IMAD.MOV.U32 R28, RZ, RZ, 0x1 ;  /* 0x00000001ff1c7424 */ /* 0x000fe200078e00ff */
[----:B------:R-:W-:Y:S01]  /*1b010*/  LOP3.LUT R3, R2, 0x1f8, RZ, 0xc0, !PT ;  /* 0x000001f802037812 */ /* 0x000fe200078ec0ff */
[----:B------:R-:W-:Y:S01]  /*1b020*/  IMAD.SHL.U32 R32, R4, 0x8, RZ ;  /* 0x0000000804207824 */ /* 0x000fe200078e00ff */
[----:B------:R-:W-:Y:S02]  /*1b030*/  LOP3.LUT R2, R2, 0x38, RZ, 0xc0, !PT ;  /* 0x0000003802027812 */ /* 0x000fe400078ec0ff */
[----:B------:R-:W-:-:S02]  /*1b040*/  CS2R R24, SRZ ;  /* 0x0000000000187805 */ /* 0x000fc4000001ff00 */
[----:B------:R-:W-:Y:S01]  /*1b050*/  LOP3.LUT R3, R3, 0x38, R0, 0x78, !PT ;  /* 0x0000003803037812 */ /* 0x000fe200078e7800 */
[----:B------:R-:W-:Y:S01]  /*1b060*/  IMAD.SHL.U32 R0, R0, 0x10, RZ ;  /* 0x0000001000007824 */ /* 0x000fe200078e00ff */
[----:B------:R-:W-:Y:S01]  /*1b070*/  ULDC.64 UR42, c[0x0][0x198] ;  /* 0x00006600002a7ab9 */ /* 0x000fe20000000a00 */
[----:B------:R-:W-:Y:S01]  /*1b080*/  IMAD.MOV.U32 R27, RZ, RZ, 0x1 ;  /* 0x00000001ff1b7424 */ /* 0x000fe200078e00ff */
[----:B------:R-:W-:Y:S01]  /*1b090*/  LOP3.LUT R32, R3, 0x200, R32, 0xf8, !PT ;  /* 0x0000020003207812 */ /* 0x000fe200078ef820 */
[----:B------:R-:W-:Y:S01]  /*1b0a0*/  ULOP3.LUT UR38, UR36, 0x2, URZ, 0xfc, !UPT ;  /* 0x0000000224267892 */ /* 0x000fe2000f8efc3f */
[----:B------:R-:W-:Y:S01]  /*1b0b0*/  SHF.R.U32.HI R3, RZ, 0x3, R4 ;  /* 0x00000003ff037819 */ /* 0x000fe20000011604 */
[----:B------:R-:W-:Y:S01]  /*1b0c0*/  ULDC UR37, c[0x0][0xc] ;  /* 0x0000030000257ab9 */ /* 0x000fe20000000800 */
[----:B------:R-:W-:Y:S02]  /*1b0d0*/  LOP3.LUT R4, R2, 0x40, RZ, 0xfc, !PT ;  /* 0x0000004002047812 */ /* 0x000fe400078efcff */
[----:B------:R-:W-:-:S02]  /*1b0e0*/  LOP3.LUT R0, R3, 0x70, R0, 0xf8, !PT ;  /* 0x0000007003007812 */ /* 0x000fc400078ef800 */
[C---:B------:R-:W-:Y:S01]  /*1b0f0*/  LOP3.LUT R3, R2.reuse, 0x80, RZ, 0xfc, !PT ;  /* 0x0000008002037812 */ /* 0x040fe200078efcff */
[----:B0-----:R-:W-:Y:S01]  /*1b100*/  ULEA UR4, UR5, UR4, 0x18 ;  /* 0x0000000405047291 */ /* 0x001fe2000f8ec03f */
[----:B------:R-:W-:-:S05]  /*1b110*/  LOP3.LUT R0, R2, 0xc0, RZ, 0xfc, !PT ;  /* 0x000000c002007812 */ /* 0x000fca00078efcff */
[----:B------:R-:W-:-:S04]  /*1b120*/  IMAD.U32 R22, RZ, RZ, UR4 ;  /* 0x00000004ff167e24 */ /* 0x000fc8000f8e00ff */
[----:B--2---:R-:W-:-:S07]  /*1b130*/  IMAD R26, R32, 0x2, R22 ;  /* 0x00000002201a7824 */ /* 0x004fce00078e0216 */
.L_x_15483:
[----:B0-----:R-:W0:Y:S02]  /*1b140*/  LDC.64 R36, c[0x0][0xd88] ;  /* 0x00036200ff247b82 */ /* 0x001e240000000a00 */
[----:B0-----:R-:W-:-:S06]  /*1b150*/  IMAD.WIDE R36, R19, 0x4, R36 ;  /* 0x0000000413247825 */ /* 0x001fcc00078e0224 */
[----:B--2---:R0:W2:Y:S01]  /*1b160*/  LDG.E R36, desc[UR40][R36.64] ;  /* 0x0000002824247981 */ /* 0x0040a2000c1e1900 */
        /* <DEDUP_REMOVED lines=9> */
[----:B0-----:R-:W-:Y:S01]  /*1b200*/  IMAD.MOV.U32 R37, RZ, RZ, RZ ;  /* 0x000000ffff257224 */ /* 0x001fe200078e00ff */
[----:B--2---:R-:W-:-:S05]  /*1b210*/  SHF.R.S32.HI R0, RZ, 0x1f, R36 ;  /* 0x0000001fff007819 */ /* 0x004fca0000011424 */
        /* <DEDUP_REMOVED lines=17> */
[----:B---3--:R-:W-:Y:S01]  /*1b330*/  @P2 IADD3 R6, P3, R30, UR8, RZ ;  /* 0x000000081e062c10 */ /* 0x008fe2000ff7e0ff */
[----:B------:R-:W-:Y:S01]  /*1b340*/  IMAD.U32 R8, RZ, RZ, UR4 ;  /* 0x00000004ff087e24 */ /* 0x000fe2000f8e00ff */
[----:B------:R-:W-:Y:S01]  /*1b350*/  ULDC.64 UR4, c[0x0][0x418] ;  /* 0x0001060000047ab9 */ /* 0x000fe20000000a00 */
[----:B------:R-:W5:Y:S01]  /*1b360*/  @P0 LDG.E R37, desc[UR40][R2.64] ;  /* 0x0000002802250981 */ /* 0x000f62000c1e1900 */
[----:B------:R-:W-:-:S03]  /*1b370*/  @P2 IADD3.X R7, R31, UR9, RZ, P3, !PT ;  /* 0x000000091f072c10 */ /* 0x000fc60009ffe4ff */
[----:B------:R-:W5:Y:S04]  /*1b380*/  @P1 LDG.E R0, desc[UR40][R4.64] ;  /* 0x0000002804001981 */ /* 0x000f68000c1e1900 */
        /* <DEDUP_REMOVED lines=18> */
.L_x_15375:
        /* <DEDUP_REMOVED lines=14> */
.L_x_15376:
        /* <DEDUP_REMOVED lines=9> */
.L_x_15377:
        /* <DEDUP_REMOVED lines=15> */
[----:B------:R2:W-:Y:S01]  /*1b710*/  STL [R1+0xc], R7 ;  /* 0x00000c0701007387 */ /* 0x0005e20000100800 */
        /* <DEDUP_REMOVED lines=24> */
[----:B------:R-:W-:Y:S02]  /*1b8a0*/  ISETP.GE.AND P3, PT, R2, RZ, PT ;  /* 0x000000ff0200720c */ /* 0x000fe40003f66270 */
[----:B-1----:R-:W-:-:S05]  /*1b8b0*/  IADD3 R2, RZ, -R3, RZ ;  /* 0x80000003ff027210 */ /* 0x002fca0007ffe0ff */
        /* <DEDUP_REMOVED lines=16> */
.L_x_15379:
[----:B------:R-:W-:Y:S05]  /*1b9c0*/  BSYNC B0 ;  /* 0x0000000000007941 */ /* 0x000fea0003800000 */
.L_x_15378:
        /* <DEDUP_REMOVED lines=9> */
[----:B------:R-:W-:-:S07]  /*1ba60*/  SHF.R.U32.HI R3, RZ, 0x6, R3 ;  /* 0x00000006ff037819 */ /* 0x000fce0000011603 */
[----:B------:R-:W-:-:S04]  /*1ba70*/  @P0 VIADD R6, R6, 0x5f ;  /* 0x0000005f06060836 */ /* 0x000fc80000000000 */
[----:B------:R-:W-:-:S04]  /*1ba80*/  @P0 IMAD.HI R2, R6, 0x2aaaaaab, RZ ;  /* 0x2aaaaaab06020827 */ /* 0x000fc800078e02ff */
[----:B------:R-:W-:Y:S01]  /*1ba90*/  IMAD.MOV.U32 R6, RZ, RZ, R3 ;  /* 0x000000ffff067224 */ /* 0x000fe200078e0003 */
        /* <DEDUP_REMOVED lines=12> */
.L_x_15590:
[----:B--2---:R-:W-:Y:S02]  /*1bb60*/  ISETP.NE.AND P0, PT, R14, RZ, PT ;  /* 0x000000ff0e00720c */ /* 0x004fe40003f05270 */
[----:B------:R-:W-:-:S11]  /*1bb70*/  PLOP3.LUT P6, PT, PT, PT, PT, 0x8, 0x0 ;  /* 0x000000000000781c */ /* 0x000fd60003fce170 */
[----:B------:R-:W-:Y:S05]  /*1bb80*/  @P0 BRA `(.L_x_15383) ;  /* 0x00000000000c0947 */ /* 0x000fea0003800000 */
[----:B------:R-:W-:-:S03]  /*1bb90*/  UMOV UR4, 0xffffffff ;  /* 0xffffffff00047882 */ /* 0x000fc60000000000 */
[----:B------:R-:W-:Y:S05]  /*1bba0*/  BRA.DIV UR4, `(.L_x_15384) ;  /* 0x0000008a046c7947 */ /* 0x000fea000b800000 */
[----:B------:R-:W-:-:S13]  /*1bbb0*/  ELECT P6, URZ, PT ;  /* 0x00000000003f782f */ /* 0x000fda00038c0000 */
.L_x_15383:
        /* <DEDUP_REMOVED lines=9> */
.L_x_15593:
[----:B------:R-:W-:Y:S05]  /*1bc50*/  BSYNC B1 ;  /* 0x0000000000017941 */ /* 0x000fea0003800000 */
.L_x_15385:
        /* <DEDUP_REMOVED lines=10> */
.L_x_15594:
[----:B------:R-:W-:Y:S05]  /*1bd00*/  BSYNC B2 ;  /* 0x0000000000027941 */ /* 0x000fea0003800000 */
.L_x_15389:
        /* <DEDUP_REMOVED lines=9> */
.L_x_15392:
[----:B------:R-:W-:Y:S05]  /*1bda0*/  BSYNC B2 ;  /* 0x0000000000027941 */ /* 0x000fea0003800000 */
.L_x_15391:
        /* <DEDUP_REMOVED lines=12> */
.L_x_15393:
        /* <DEDUP_REMOVED lines=13> */
.L_x_15595:
[----:B------:R-:W-:Y:S05]  /*1bf40*/  BSYNC B2 ;  /* 0x0000000000027941 */ /* 0x000fea0003800000 */
.L_x_15394:
        /* <DEDUP_REMOVED lines=11> */
.L_x_15397:
[----:B------:R-:W-:Y:S05]  /*1c000*/  BSYNC B2 ;  /* 0x0000000000027941 */ /* 0x000fea0003800000 */
.L_x_15396:
        /* <DEDUP_REMOVED lines=9> */
.L_x_15398:
        /* <DEDUP_REMOVED lines=15> */
.L_x_15399:
        /* <DEDUP_REMOVED lines=15> */
.L_x_15400:
        /* <DEDUP_REMOVED lines=15> */
.L_x_15401:
        /* <DEDUP_REMOVED lines=10> */
.L_x_15388:
[----:B------:R-:W-:Y:S05]  /*1c410*/  BSYNC B1 ;  /* 0x0000000000017941 */ /* 0x000fea0003800000 */
.L_x_15387:
        /* <DEDUP_REMOVED lines=9> */
.L_x_15417:
[----:B------:R-:W-:Y:S05]  /*1c4b0*/  YIELD ;  /* 0x0000000000007946 */ /* 0x000fea0003800000 */
[----:B------:R-:W-:Y:S04]  /*1c4c0*/  BSSY B1, `(.L_x_15402) ;  /* 0x000007a000017945 */ /* 0x000fe80003800000 */
[----:B------:R-:W-:Y:S05]  /*1c4d0*/  @!P6 BRA `(.L_x_15403) ;  /* 0x0000000400e0e947 */ /* 0x000fea0003800000 */
[----:B------:R-:W-:Y:S01]  /*1c4e0*/  IMAD R6, R24, 0x8, R22 ;  /* 0x0000000818067824 */ /* 0x000fe200078e0216 */
[----:B0-----:R-:W-:Y:S01]  /*1c4f0*/  SHF.L.U32 R8, R28, 0x1f, RZ ;  /* 0x0000001f1c087819 */ /* 0x001fe200000006ff */
[----:B------:R-:W0:Y:S01]  /*1c500*/  S2R R9, SR_TID.X ;  /* 0x0000000000097919 */ /* 0x000e220000002100 */
[----:B------:R-:W-:Y:S02]  /*1c510*/  BSSY B2, `(.L_x_15404) ;  /* 0x0000005000027945 */ /* 0x000fe40003800000 */
[----:B------:R-:W2:Y:S01]  /*1c520*/  SYNCS.PHASECHK.TRANS64.TRYWAIT P1, [R6+URZ+0x324a0], R8 ;  /* 0x0324a008060075a7 */ /* 0x000ea2000802017f */
[----:B0-----:R-:W-:-:S04]  /*1c530*/  LOP3.LUT R9, R9, 0x7f, RZ, 0xc0, !PT ;  /* 0x0000007f09097812 */ /* 0x001fc800078ec0ff */
[----:B------:R-:W-:Y:S01]  /*1c540*/  ISETP.NE.AND P2, PT, R9, RZ, PT ;  /* 0x000000ff0900720c */ /* 0x000fe20003f45270 */
[----:B--2---:R-:W-:-:S12]  /*1c550*/  @!P1 BRA `(.L_x_15405) ;  /* 0x00000080005c9947 */ /* 0x004fd80003800000 */
.L_x_15596:
[----:B------:R-:W-:Y:S05]  /*1c560*/  BSYNC B2 ;  /* 0x0000000000027941 */ /* 0x000fea0003800000 */
.L_x_15404:
        /* <DEDUP_REMOVED lines=9> */
.L_x_15407:
[----:B------:R-:W-:Y:S05]  /*1c600*/  BSYNC B2 ;  /* 0x0000000000027941 */ /* 0x000fea0003800000 */
.L_x_15406:
[----:B------:R-:W-:Y:S01]  /*1c610*/  MOV R14, RZ ;  /* 0x000000ff000e7202 */ /* 0x000fe20000000f00 */
[----:B-1----:R-:W-:Y:S01]  /*1c620*/  IMAD R11, R24, 0x3000, R22 ;  /* 0x00003000180b7824 */ /* 0x002fe200078e0216 */
[----:B------:R-:W-:Y:S01]  /*1c630*/  UIADD3 UR4, UP0, UR42, 0x570, URZ ;  /* 0x000005702a047890 */ /* 0x000fe2000ff1e03f */
        /* <DEDUP_REMOVED lines=8> */
.L_x_15408:
        /* <DEDUP_REMOVED lines=13> */
.L_x_15597:
[----:B------:R-:W-:Y:S05]  /*1c790*/  BSYNC B2 ;  /* 0x0000000000027941 */ /* 0x000fea0003800000 */
.L_x_15409:
        /* <DEDUP_REMOVED lines=11> */
.L_x_15412:
[----:B------:R-:W-:Y:S05]  /*1c850*/  BSYNC B2 ;  /* 0x0000000000027941 */ /* 0x000fea0003800000 */
.L_x_15411:
        /* <DEDUP_REMOVED lines=9> */
.L_x_15413:
        /* <DEDUP_REMOVED lines=15> */
.L_x_15414:
        /* <DEDUP_REMOVED lines=15> */
.L_x_15415:
        /* <DEDUP_REMOVED lines=15> */
.L_x_15416:
        /* <DEDUP_REMOVED lines=10> */
.L_x_15403:
[----:B------:R-:W-:Y:S05]  /*1cc60*/  BSYNC B1 ;  /* 0x0000000000017941 */ /* 0x000fea0003800000 */
.L_x_15402:
        /* <DEDUP_REMOVED lines=8> */
.L_x_15381:
[----:B------:R-:W-:Y:S05]  /*1ccf0*/  BSYNC B0 ;  /* 0x0000000000007941 */ /* 0x000fea0003800000 */
.L_x_15380:
        /* <DEDUP_REMOVED lines=8> */
[----:B------:R-:W2:Y:S08]  /*1cd80*/  @P1 LDC R3, c[0x0][0x44c] ;  /* 0x00011300ff031b82 */ /* 0x000eb00000000800 */
[----:B------:R-:W4:Y:S01]  /*1cd90*/  @P1 LDC R0, c[0x0][0x450] ;  /* 0x00011400ff001b82 */ /* 0x000f220000000800 */
[----:B--2---:R-:W-:-:S05]  /*1cda0*/  @P1 IMAD.HI.U32 R3, R2, R3, RZ ;  /* 0x0000000302031227 */ /* 0x004fca00078e00ff */
[----:B----4-:R-:W-:Y:S01]  /*1cdb0*/  @P1 SHF.R.U32.HI R2, RZ, R0, R3 ;  /* 0x00000000ff021219 */ /* 0x010fe20000011603 */
[----:B------:R-:W-:-:S04]  /*1cdc0*/  IMAD.MOV.U32 R0, RZ, RZ, RZ ;  /* 0x000000ffff007224 */ /* 0x000fc800078e00ff */
[----:B------:R-:W-:-:S04]  /*1cdd0*/  IMAD.IADD R2, R7, 0x1, R2 ;  /* 0x0000000107027824 */ /* 0x000fc800078e0202 */
[----:B------:R-:W-:-:S05]  /*1cde0*/  IMAD.HI R2, R2, 0x2aaaaaab, RZ ;  /* 0x2aaaaaab02027827 */ /* 0x000fca00078e02ff */
[----:B------:R-:W-:-:S04]  /*1cdf0*/  SHF.R.U32.HI R3, RZ, 0x1f, R2 ;  /* 0x0000001fff037819 */ /* 0x000fc80000011602 */
[----:B------:R-:W-:-:S04]  /*1ce00*/  LEA.HI.SX32 R2, R2, R3, 0x1c ;  /* 0x0000000302027211 */ /* 0x000fc800078fe2ff */
[----:B------:R-:W-:-:S04]  /*1ce10*/  VIMNMX R5, R5, R2, PT ;  /* 0x0000000205057248 */ /* 0x000fc80003fe0100 */
[----:B------:R-:W-:-:S13]  /*1ce20*/  ISETP.GE.AND P1, PT, R5, 0x1, PT ;  /* 0x000000010500780c */ /* 0x000fda0003f26270 */
[----:B---3--:R-:W-:Y:S05]  /*1ce30*/  @!P1 BRA `(.L_x_15419) ;  /* 0x0000000000689947 */ /* 0x008fea0003800000 */
        /* <DEDUP_REMOVED lines=26> */
.L_x_15419:
[----:B------:R-:W-:Y:S05]  /*1cfe0*/  BSYNC B0 ;  /* 0x0000000000007941 */ /* 0x000fea0003800000 */
.L_x_15418:
        /* <DEDUP_REMOVED lines=23> */
.L_x_15421:
        /* <DEDUP_REMOVED lines=10> */
[----:B------:R-:W2:Y:S01]  /*1d200*/  LDC.64 R2, c[0x4][R2] ;  /* 0x0100000002027b82 */ /* 0x000ea20000000a00 */
[----:B------:R-:W-:Y:S02]  /*1d210*/  IMAD.U32 R5, RZ, RZ, UR7 ;  /* 0x00000007ff057e24 */ /* 0x000fe4000f8e00ff */
[----:B------:R-:W-:Y:S02]  /*1d220*/  IMAD.U32 R6, RZ, RZ, UR8 ;  /* 0x00000008ff067e24 */ /* 0x000fe4000f8e00ff */
[----:B------:R-:W-:-:S02]  /*1d230*/  IMAD.U32 R7, RZ, RZ, UR9 ;  /* 0x00000009ff077e24 */ /* 0x000fc4000f8e00ff */
[----:B-1----:R-:W-:Y:S02]  /*1d240*/  IMAD.U32 R11, RZ, RZ, UR5 ;  /* 0x00000005ff0b7e24 */ /* 0x002fe4000f8e00ff */
[----:B0-----:R-:W-:Y:S02]  /*1d250*/  IMAD.MOV.U32 R8, RZ, RZ, 0x70 ;  /* 0x00000070ff087424 */ /* 0x001fe400078e00ff */
[----:B------:R-:W-:Y:S02]  /*1d260*/  IMAD.MOV.U32 R12, RZ, RZ, 0x1 ;  /* 0x00000001ff0c7424 */ /* 0x000fe400078e00ff */
[----:B------:R-:W-:-:S07]  /*1d270*/  IMAD.MOV.U32 R13, RZ, RZ, RZ ;  /* 0x000000ffff0d7224 */ /* 0x000fce00078e00ff */
[----:B------:R-:W-:-:S07]  /*1d280*/  LEPC R20, `(.L_x_15424) ;  /* 0x000000001014794e */ /* 0x000fce0000000000 */
[----:B--2---:R-:W-:Y:S05]  /*1d290*/  CALL.ABS.NOINC R2 ;  /* 0x0000000002007343 */ /* 0x004fea0003c00000 */
.L_x_15424:
[----:B------:R-:W-:Y:S05]  /*1d2a0*/  BSYNC B6 ;  /* 0x0000000000067941 */ /* 0x000fea0003800000 */
.L_x_15423:
        /* <DEDUP_REMOVED lines=12> */
[----:B------:R-:W-:-:S02]  /*1d370*/  IMAD.U32 R7, RZ, RZ, UR9 ;  /* 0x00000009ff077e24 */ /* 0x000fc4000f8e00ff */
[----:B------:R-:W-:Y:S02]  /*1d380*/  IMAD.U32 R10, RZ, RZ, UR4 ;  /* 0x00000004ff0a7e24 */ /* 0x000fe4000f8e00ff */
[----:B-1----:R-:W-:Y:S02]  /*1d390*/  IMAD.U32 R11, RZ, RZ, UR5 ;  /* 0x00000005ff0b7e24 */ /* 0x002fe4000f8e00ff */
[----:B0-----:R-:W-:Y:S02]  /*1d3a0*/  IMAD.MOV.U32 R8, RZ, RZ, 0x70 ;  /* 0x00000070ff087424 */ /* 0x001fe400078e00ff */
[----:B------:R-:W-:Y:S02]  /*1d3b0*/  IMAD.MOV.U32 R12, RZ, RZ, 0x1 ;  /* 0x00000001ff0c7424 */ /* 0x000fe400078e00ff */
[----:B--2---:R-:W-:-:S07]  /*1d3c0*/  IMAD.MOV.U32 R13, RZ, RZ, RZ ;  /* 0x000000ffff0d7224 */ /* 0x004fce00078e00ff */
[----:B------:R-:W-:-:S07]  /*1d3d0*/  LEPC R20, `(.L_x_15427) ;  /* 0x000000001014794e */ /* 0x000fce0000000000 */
[----:B---3--:R-:W-:Y:S05]  /*1d3e0*/  CALL.ABS.NOINC R2 ;  /* 0x0000000002007343 */ /* 0x008fea0003c00000 */
.L_x_15427:
        /* <DEDUP_REMOVED lines=15> */
.L_x_15426:
[----:B------:R-:W-:Y:S05]  /*1d4e0*/  BSYNC B6 ;  /* 0x0000000000067941 */ /* 0x000fea0003800000 */
.L_x_15425:
[----:B------:R-:W2:Y:S01]  /*1d4f0*/  LDL R2, [R1+0x38] ;  /* 0x0000380001027983 */ /* 0x000ea20000100800 */
[----:B------:R-:W-:Y:S01]  /*1d500*/  ULDC.64 UR4, c[0x0][0xaf0] ;  /* 0x0002bc0000047ab9 */ /* 0x000fe20000000a00 */
[----:B------:R-:W3:Y:S02]  /*1d510*/  LDC R9, c[0x0][0x430] ;  /* 0x00010c00ff097b82 */ /* 0x000ee40000000800 */
[----:B------:R-:W4:Y:S01]  /*1d520*/  LDL R20, [R1+0xc] ;  /* 0x00000c0001147983 */ /* 0x000f220000100800 */
[----:B------:R-:W-:Y:S01]  /*1d530*/  ISETP.NE.U32.AND P0, PT, RZ, UR4, PT ;  /* 0x00000004ff007c0c */ /* 0x000fe2000bf05070 */
[----:B------:R-:W5:Y:S03]  /*1d540*/  S2R R21, SR_TID.X ;  /* 0x0000000000157919 */ /* 0x000f660000002100 */
[----:B------:R-:W-:-:S13]  /*1d550*/  ISETP.NE.AND.EX P0, PT, RZ, UR5, PT, P0 ;  /* 0x00000005ff007c0c */ /* 0x000fda000bf05300 */
[----:B------:R-:W-:Y:S01]  /*1d560*/  @P0 IADD3 R30, P1, R30, UR4, RZ ;  /* 0x000000041e1e0c10 */ /* 0x000fe2000ff3e0ff */
[----:B------:R-:W-:Y:S01]  /*1d570*/  IMAD.MOV.U32 R10, RZ, RZ, RZ ;  /* 0x000000ffff0a7224 */ /* 0x000fe200078e00ff */
[----:B-1----:R-:W1:Y:S01]  /*1d580*/  S2R R11, SR_TID.X ;  /* 0x00000000000b7919 */ /* 0x002e620000002100 */
[----:B------:R-:W-:Y:S01]  /*1d590*/  ULDC UR4, c[0x0][0x2f4] ;  /* 0x0000bd0000047ab9 */ /* 0x000fe20000000800 */
[----:B------:R-:W-:Y:S01]  /*1d5a0*/  @P0 IADD3.X R31, R31, UR5, RZ, P1, !PT ;  /* 0x000000051f1f0c10 */ /* 0x000fe20008ffe4ff */
[----:B------:R-:W-:-:S04]  /*1d5b0*/  ULDC UR5, c[0x0][0x320] ;  /* 0x0000c80000057ab9 */ /* 0x000fc80000000800 */
[----:B------:R-:W4:Y:S01]  /*1d5c0*/  @P0 LDG.E R29, desc[UR40][R30.64] ;  /* 0x000000281e1d0981 */ /* 0x000f22000c1e1900 */
[----:B-----5:R-:W-:-:S04]  /*1d5d0*/  LOP3.LUT R21, R21, 0x7f, RZ, 0xc0, !PT ;  /* 0x0000007f15157812 */ /* 0x020fc800078ec0ff */
[----:B------:R-:W-:Y:S02]  /*1d5e0*/  SHF.R.U32.HI R35, RZ, 0x3, R21 ;  /* 0x00000003ff237819 */ /* 0x000fe40000011615 */
[----:B------:R-:W5:Y:S01]  /*1d5f0*/  S2R R21, SR_TID.X ;  /* 0x0000000000157919 */ /* 0x000f620000002100 */
[----:B---3--:R-:W-:-:S13]  /*1d600*/  ISETP.NE.AND P1, PT, R9, 0x1, PT ;  /* 0x000000010900780c */ /* 0x008fda0003f25270 */
[----:B------:R-:W3:Y:S08]  /*1d610*/  @P1 LDC R5, c[0x0][0x434] ;  /* 0x00010d00ff051b82 */ /* 0x000ef00000000800 */
[----:B------:R-:W0:Y:S01]  /*1d620*/  @P1 LDC R4, c[0x0][0x438] ;  /* 0x00010e00ff041b82 */ /* 0x000e220000000800 */
[----:B-----5:R-:W-:-:S05]  /*1d630*/  IMAD.SHL.U32 R21, R21, 0x10, RZ ;  /* 0x0000001015157824 */ /* 0x020fca00078e00ff */
[----:B------:R-:W-:Y:S01]  /*1d640*/  LOP3.LUT R21, R35, 0x70, R21, 0xf8, !PT ;  /* 0x0000007023157812 */ /* 0x000fe200078ef815 */
[----:B--2---:R-:W-:-:S04]  /*1d650*/  VIADD R0, R2, 0xffffffff ;  /* 0xffffffff02007836 */ /* 0x004fc80000000000 */
[----:B------:R-:W-:-:S05]  /*1d660*/  IMAD R6, R0, 0x60, R21 ;  /* 0x0000006000067824 */ /* 0x000fca00078e0215 */
[----:B----4-:R-:W-:-:S04]  /*1d670*/  ISETP.GE.AND P0, PT, R6, R20, PT ;  /* 0x000000140600720c */ /* 0x010fc80003f06270 */
[----:B------:R-:W-:Y:S01]  /*1d680*/  ISETP.GT.U32.OR P0, PT, R21, 0x5f, P0 ;  /* 0x0000005f1500780c */ /* 0x000fe20000704470 */
[----:B------:R-:W-:-:S12]  /*1d690*/  IMAD.IADD R6, R6, 0x1, R34 ;  /* 0x0000000106067824 */ /* 0x000fd800078e0222 */
[----:B------:R-:W2:Y:S01]  /*1d6a0*/  @!P0 LDC.64 R2, c[0x0][0x428] ;  /* 0x00010a00ff028b82 */ /* 0x000ea20000000a00 */
[----:B---3--:R-:W-:-:S04]  /*1d6b0*/  @P1 IMAD.HI.U32 R5, R6, R5, RZ ;  /* 0x0000000506051227 */ /* 0x008fc800078e00ff */
[----:B------:R-:W-:Y:S01]  /*1d6c0*/  IMAD.MOV.U32 R7, RZ, RZ, R6 ;  /* 0x000000ffff077224 */ /* 0x000fe200078e0006 */
[----:B0-----:R-:W-:Y:S02]  /*1d6d0*/  @P1 SHF.R.U32.HI R7, RZ, R4, R5 ;  /* 0x00000004ff071219 */ /* 0x001fe40000011605 */
[----:B------:R-:W-:Y:S02]  /*1d6e0*/  SHF.R.S32.HI R35, RZ, 0x1f, R29 ;  /* 0x0000001fff237819 */ /* 0x000fe4000001141d */
[--C-:B------:R-:W-:Y:S01]  /*1d6f0*/  @!P0 SHF.R.S32.HI R5, RZ, 0x1f, R7.reuse ;  /* 0x0000001fff058819 */ /* 0x100fe20000011407 */
[----:B------:R-:W-:Y:S02]  /*1d700*/  @!P0 IMAD.MOV.U32 R4, RZ, RZ, R7 ;  /* 0x000000ffff048224 */ /* 0x000fe400078e0007 */
[-C--:B--2---:R-:W-:Y:S02]  /*1d710*/  @!P0 IMAD R8, R35, R2.reuse, RZ ;  /* 0x0000000223088224 */ /* 0x084fe400078e02ff */
[----:B------:R-:W-:-:S04]  /*1d720*/  @!P0 IMAD.WIDE.U32 R4, R29, R2, R4 ;  /* 0x000000021d048225 */ /* 0x000fc800078e0004 */
[----:B------:R-:W-:Y:S02]  /*1d730*/  @!P0 IMAD R8, R29, R3, R8 ;  /* 0x000000031d088224 */ /* 0x000fe400078e0208 */
[----:B------:R-:W0:Y:S03]  /*1d740*/  @!P0 LDC.64 R2, c[0x0][0x418] ;  /* 0x00010600ff028b82 */ /* 0x000e260000000a00 */
[----:B------:R-:W-:Y:S02]  /*1d750*/  @!P0 IADD3 R8, R5, R8, RZ ;  /* 0x0000000805088210 */ /* 0x000fe40007ffe0ff */
[----:B0-----:R-:W-:-:S04]  /*1d760*/  @!P0 LEA R2, P1, R4, R2, 0x2 ;  /* 0x0000000204028211 */ /* 0x001fc800078210ff */
[----:B------:R-:W-:-:S05]  /*1d770*/  @!P0 LEA.HI.X R3, R4, R3, R8, 0x2, P1 ;  /* 0x0000000304038211 */ /* 0x000fca00008f1408 */
[----:B------:R0:W2:Y:S01]  /*1d780*/  @!P0 LDG.E R10, desc[UR40][R2.64] ;  /* 0x00000028020a8981 */ /* 0x0000a2000c1e1900 */
[----:B------:R-:W-:-:S04]  /*1d790*/  IMAD.MOV R4, RZ, RZ, -R7 ;  /* 0x000000ffff047224 */ /* 0x000fc800078e0a07 */
[----:B0-----:R-:W-:-:S05]  /*1d7a0*/  IMAD R3, R9, R4, R6 ;  /* 0x0000000409037224 */ /* 0x001fca00078e0206 */
[----:B------:R-:W-:Y:S01]  /*1d7b0*/  STL [R1+0x4], R3 ;  /* 0x0000040301007387 */ /* 0x000fe20000100800 */
[----:B------:R-:W-:Y:S02]  /*1d7c0*/  IMAD.U32 R2, RZ, RZ, UR38 ;  /* 0x00000026ff027e24 */ /* 0x000fe4000f8e00ff */
[----:B-1----:R-:W-:-:S03]  /*1d7d0*/  IMAD.SHL.U32 R11, R11, 0x8, RZ ;  /* 0x000000080b0b7824 */ /* 0x002fc600078e00ff */
[----:B------:R-:W-:Y:S02]  /*1d7e0*/  ISETP.NE.AND P2, PT, R2, 0x3, PT ;  /* 0x000000030200780c */ /* 0x000fe40003f45270 */
[----:B------:R-:W-:Y:S02]  /*1d7f0*/  LOP3.LUT R11, R11, 0x38, RZ, 0xc0, !PT ;  /* 0x000000380b0b7812 */ /* 0x000fe400078ec0ff */
[----:B------:R-:W-:Y:S02]  /*1d800*/  LOP3.LUT R23, R23, 0xfffff7ff, RZ, 0xc0, !PT ;  /* 0xfffff7ff17177812 */ /* 0x000fe400078ec0ff */
[----:B------:R-:W-:-:S04]  /*1d810*/  LOP3.LUT R11, R11, 0x40, RZ, 0xfc, !PT ;  /* 0x000000400b0b7812 */ /* 0x000fc800078efcff */
[----:B------:R-:W-:-:S03]  /*1d820*/  ISETP.GE.AND P4, PT, R11, UR5, PT ;  /* 0x000000050b007c0c */ /* 0x000fc6000bf86270 */
[----:B------:R-:W-:-:S04]  /*1d830*/  @P2 LOP3.LUT R23, R23, 0x800, RZ, 0xfc, !PT ;  /* 0x0000080017172812 */ /* 0x000fc800078efcff */
[----:B------:R-:W-:Y:S01]  /*1d840*/  LOP3.LUT R23, R23, 0xfffffffd, RZ, 0xc0, !PT ;  /* 0xfffffffd17177812 */ /* 0x000fe200078ec0ff */
[----:B------:R-:W-:Y:S01]  /*1d850*/  UMOV UR6, 0xffffffff ;  /* 0xffffffff00067882 */ /* 0x000fe20000000000 */
[----:B--2---:R0:W-:Y:S02]  /*1d860*/  STL [R1], R10 ;  /* 0x0000000a01007387 */ /* 0x0041e40000100800 */
[----:B0-----:R-:W0:Y:S02]  /*1d870*/  S2R R10, SR_TID.X ;  /* 0x00000000000a7919 */ /* 0x001e240000002100 */
[----:B0-----:R-:W-:-:S05]  /*1d880*/  IMAD.SHL.U32 R10, R10, 0x8, RZ ;  /* 0x000000080a0a7824 */ /* 0x001fca00078e00ff */
[----:B------:R-:W-:-:S04]  /*1d890*/  LOP3.LUT R10, R10, 0x38, RZ, 0xc0, !PT ;  /* 0x000000380a0a7812 */ /* 0x000fc800078ec0ff */
[C---:B------:R-:W-:Y:S02]  /*1d8a0*/  ISETP.GE.AND P1, PT, R10.reuse, UR4, PT ;  /* 0x000000040a007c0c */ /* 0x040fe4000bf26270 */
[----:B------:R-:W-:-:S04]  /*1d8b0*/  LOP3.LUT R11, R10, 0x80, RZ, 0xfc, !PT ;  /* 0x000000800a0b7812 */ /* 0x000fc800078efcff */
[----:B------:R-:W-:-:S07]  /*1d8c0*/  ISETP.GE.AND P3, PT, R11, UR5, PT ;  /* 0x000000050b007c0c */ /* 0x000fce000bf66270 */
[----:B------:R-:W-:-:S04]  /*1d8d0*/  @P1 LOP3.LUT R23, R23, 0x2, RZ, 0xfc, !PT ;  /* 0x0000000217171812 */ /* 0x000fc800078efcff */
[----:B------:R-:W-:-:S04]  /*1d8e0*/  LOP3.LUT R23, R23, 0xffffffef, RZ, 0xc0, !PT ;  /* 0xffffffef17177812 */ /* 0x000fc800078ec0ff */
[----:B------:R-:W-:Y:S02]  /*1d8f0*/  @P4 LOP3.LUT R23, R23, 0x10, RZ, 0xfc, !PT ;  /* 0x0000001017174812 */ /* 0x000fe400078efcff */
[C---:B------:R-:W-:Y:S02]  /*1d900*/  ISETP.GE.AND P0, PT, R10.reuse, UR5, PT ;  /* 0x000000050a007c0c */ /* 0x040fe4000bf06270 */
[----:B------:R-:W-:Y:S02]  /*1d910*/  LOP3.LUT R23, R23, 0xfffffffe, RZ, 0xc0, !PT ;  /* 0xfffffffe17177812 */ /* 0x000fe400078ec0ff */
[----:B------:R-:W-:Y:S02]  /*1d920*/  LOP3.LUT R10, R10, 0xc0, RZ, 0xfc, !PT ;  /* 0x000000c00a0a7812 */ /* 0x000fe400078efcff */
[----:B------:R-:W-:Y:S02]  /*1d930*/  LOP3.LUT R23, R23, 0xfffffff7, RZ, 0xc0, !PT ;  /* 0xfffffff717177812 */ /* 0x000fe400078ec0ff */
[----:B------:R-:W-:-:S02]  /*1d940*/  ISETP.GE.AND P1, PT, R10, UR5, PT ;  /* 0x000000050a007c0c */ /* 0x000fc4000bf26270 */
[----:B------:R-:W-:-:S04]  /*1d950*/  @P3 LOP3.LUT R23, R23, 0x8, RZ, 0xfc, !PT ;  /* 0x0000000817173812 */ /* 0x000fc800078efcff */
[----:B------:R-:W-:-:S04]  /*1d960*/  @P0 LOP3.LUT R23, R23, 0x1, RZ, 0xfc, !PT ;  /* 0x0000000117170812 */ /* 0x000fc800078efcff */
[----:B------:R-:W-:-:S04]  /*1d970*/  LOP3.LUT R23, R23, 0xfffffffb, RZ, 0xc0, !PT ;  /* 0xfffffffb17177812 */ /* 0x000fc800078ec0ff */
[----:B------:R-:W-:Y:S01]  /*1d980*/  @P1 LOP3.LUT R23, R23, 0x4, RZ, 0xfc, !PT ;  /* 0x0000000417171812 */ /* 0x000fe200078efcff */
[----:B------:R-:W-:Y:S06]  /*1d990*/  BRA.DIV UR6, `(.L_x_15428) ;  /* 0x0000006e06747947 */ /* 0x000fec000b800000 */
.L_x_15600:
[----:B------:R-:W-:Y:S02]  /*1d9a0*/  SEL R2, RZ, 0x1, P0 ;  /* 0x00000001ff027807 */ /* 0x000fe40000000000 */
[----:B------:R-:W-:Y:S02]  /*1d9b0*/  ISETP.GT.U32.AND P0, PT, R21, 0x5f, PT ;  /* 0x0000005f1500780c */ /* 0x000fe40003f04070 */
[----:B------:R-:W-:Y:S01]  /*1d9c0*/  LOP3.LUT R23, R23, 0xffffffdf, RZ, 0xc0, !PT ;  /* 0xffffffdf17177812 */ /* 0x000fe200078ec0ff */
[----:B------:R0:W-:Y:S10]  /*1d9d0*/  STL [R1+0x54], R2 ;  /* 0x0000540201007387 */ /* 0x0001f40000100800 */
[----:B------:R-:W-:Y:S01]  /*1d9e0*/  @P0 LOP3.LUT R23, R23, 0x20, RZ, 0xfc, !PT ;  /* 0x0000002017170812 */ /* 0x000fe200078efcff */
[----:B0-----:R-:W-:Y:S06]  /*1d9f0*/  @!P2 BRA `(.L_x_15429) ;  /* 0x000000000004a947 */ /* 0x001fec0003800000 */
[----:B------:R-:W-:Y:S01]  /*1da00*/  BPT.TRAP 0x1 ;  /* 0x000000040000795c */ /* 0x000fe20000300000 */
.L_x_15429:
[----:B------:R-:W-:Y:S01]  /*1da10*/  IMAD R31, R0, -0x60, R20 ;  /* 0xffffffa0001f7824 */ /* 0x000fe200078e0214 */
[----:B------:R-:W-:Y:S01]  /*1da20*/  SHF.L.U32 R0, R27, 0x1f, RZ ;  /* 0x0000001f1b007819 */ /* 0x000fe200000006ff */
[----:B------:R-:W-:Y:S01]  /*1da30*/  IMAD R30, R25, 0x8, R22 ;  /* 0x00000008191e7824 */ /* 0x000fe200078e0216 */
[----:B------:R-:W-:Y:S03]  /*1da40*/  BSSY B0, `(.L_x_15430) ;  /* 0x0000003000007945 */ /* 0x000fe60003800000 */
[----:B------:R-:W0:Y:S02]  /*1da50*/  SYNCS.PHASECHK.TRANS64.TRYWAIT P0, [R30+URZ+0x32440], R0 ;  /* 0x032440001e0075a7 */ /* 0x000e24000800017f */
[----:B0-----:R-:W-:Y:S05]  /*1da60*/  @!P0 BRA `(.L_x_15431) ;  /* 0x0000006c00748947 */ /* 0x001fea0003800000 */
.L_x_15601:
[----:B------:R-:W-:Y:S05]  /*1da70*/  BSYNC B0 ;  /* 0x0000000000007941 */ /* 0x000fea0003800000 */
.L_x_15430:
[----:B------:R-:W0:Y:S01]  /*1da80*/  LDL R2, [R1+0x4] ;  /* 0x0000040001027983 */ /* 0x000e220000100800 */
[----:B------:R-:W-:Y:S01]  /*1da90*/  ULDC.64 UR4, c[0x0][0x300] ;  /* 0x0000c00000047ab9 */ /* 0x000fe20000000a00 */
[----:B------:R-:W-:Y:S02]  /*1daa0*/  ULDC.64 UR6, c[0x0][0x2e8] ;  /* 0x0000ba0000067ab9 */ /* 0x000fe40000000a00 */
[----:B------:R-:W2:Y:S01]  /*1dab0*/  LDL R4, [R1] ;  /* 0x0000000001047983 */ /* 0x000ea20000100800 */
        /* <DEDUP_REMOVED lines=17> */
[----:B------:R-:W0:Y:S02]  /*1dbd0*/  S2R R4, SR_TID.X ;  /* 0x0000000000047919 */ /* 0x000e240000002100 */
[----:B------:R-:W-:Y:S02]  /*1dbe0*/  IMAD.IADD R3, R3, 0x1, R0 ;  /* 0x0000000103037824 */ /* 0x000fe400078e0200 */
[----:B------:R-:W-:Y:S01]  /*1dbf0*/  IMAD.WIDE.U32 R2, R18, UR4, R2 ;  /* 0x0000000412027c25 */ /* 0x000fe2000f8e0002 */
[----:B------:R-:W-:Y:S02]  /*1dc00*/  UMOV UR4, 0xffffffff ;  /* 0xffffffff00047882 */ /* 0x000fe40000000000 */
[----:B------:R-:W-:Y:S02]  /*1dc10*/  LEA R0, P0, R2, UR6, 0x1 ;  /* 0x0000000602007c11 */ /* 0x000fe4000f8008ff */
[----:B0-----:R-:W-:-:S04]  /*1dc20*/  LOP3.LUT R4, R4, 0x7f, RZ, 0xc0, !PT ;  /* 0x0000007f04047812 */ /* 0x001fc800078ec0ff */
[----:B-1----:R-:W-:Y:S01]  /*1dc30*/  SHF.R.U32.HI R5, RZ, 0x3, R4 ;  /* 0x00000003ff057819 */ /* 0x002fe20000011604 */
        /* <DEDUP_REMOVED lines=58> */
.L_x_15615:
        /* <DEDUP_REMOVED lines=10> */
.L_x_15433:
        /* <DEDUP_REMOVED lines=11> */
.L_x_15434:
        /* <DEDUP_REMOVED lines=8> */
[----:B0-----:R-:W-:-:S05]  /*1e1b0*/  SEL R3, R36, RZ, !P0 ;  /* 0x000000ff24037207 */ /* 0x001fca0004000000 */
        /* <DEDUP_REMOVED lines=24> */
.L_x_15436:
[----:B------:R-:W-:Y:S05]  /*1e340*/  BSYNC B6 ;  /* 0x0000000000067941 */ /* 0x000fea0003800000 */
.L_x_15435:
[----:B------:R-:W2:Y:S01]  /*1e350*/  LDL R21, [R1+0x20] ;  /* 0x0000200001157983 */ /* 0x000ea20000100800 */
[----:B------:R-:W3:Y:S01]  /*1e360*/  LDC R6, c[0x0][0x448] ;  /* 0x00011200ff067b82 */ /* 0x000ee20000000800 */
[----:B------:R-:W-:Y:S02]  /*1e370*/  ULDC.64 UR4, c[0x0][0x298] ;  /* 0x0000a60000047ab9 */ /* 0x000fe40000000a00 */
        /* <DEDUP_REMOVED lines=8> */
[----:B--2---:R-:W-:Y:S02]  /*1e400*/  IMAD.MOV.U32 R4, RZ, RZ, R21 ;  /* 0x000000ffff047224 */ /* 0x004fe400078e0015 */
[----:B----4-:R-:W-:Y:S02]  /*1e410*/  IMAD.MOV.U32 R21, RZ, RZ, R20 ;  /* 0x000000ffff157224 */ /* 0x010fe400078e0014 */
[----:B------:R-:W2:Y:S01]  /*1e420*/  LDL R20, [R1+0xc] ;  /* 0x00000c0001147983 */ /* 0x000ea20000100800 */
[----:B-1----:R-:W-:Y:S02]  /*1e430*/  IMAD.SHL.U32 R0, R0, 0x10, RZ ;  /* 0x0000001000007824 */ /* 0x002fe400078e00ff */
[----:B------:R-:W-:-:S03]  /*1e440*/  IMAD R4, R4, UR4, RZ ;  /* 0x0000000404047c24 */ /* 0x000fc6000f8e02ff */
[----:B------:R-:W-:Y:S01]  /*1e450*/  LOP3.LUT R0, R2, 0x70, R0, 0xf8, !PT ;  /* 0x0000007002007812 */ /* 0x000fe200078ef800 */
[----:B------:R-:W-:Y:S01]  /*1e460*/  IMAD R4, R37, UR5, R4 ;  /* 0x0000000525047c24 */ /* 0x000fe2000f8e0204 */
[----:B------:R-:W0:Y:S03]  /*1e470*/  @P0 LDC R2, c[0x0][0x450] ;  /* 0x00011400ff020b82 */ /* 0x000e260000000800 */
[----:B------:R-:W-:-:S04]  /*1e480*/  IMAD R36, R17, 0x80, R0 ;  /* 0x0000008011247824 */ /* 0x000fc800078e0200 */
[----:B---3--:R-:W-:-:S04]  /*1e490*/  @P0 IMAD.HI.U32 R3, R36, R3, RZ ;  /* 0x0000000324030227 */ /* 0x008fc800078e00ff */
        /* <DEDUP_REMOVED lines=113> */
[----:B0-----:R-:W-:-:S04]  /*1ebb0*/  @!P0 LEA R5, P2, R7, R4, 0x1 ;  /* 0x0000000407058211 */ /* 0x001fc800078408ff */
[----:B------:R-:W-:-:S04]  /*1ebc0*/  @!P0 IADD3.X R4, RZ, R6, RZ, P2, !PT ;  /* 0x00000006ff048210 */ /* 0x000fc800017fe4ff */
[----:B------:R-:W-:-:S04]  /*1ebd0*/  @!P0 LOP3.LUT R5, R5, R4, RZ, 0x3c, !PT ;  /* 0x0000000405058212 */ /* 0x000fc800078e3cff */
[----:B------:R-:W-:-:S04]  /*1ebe0*/  @!P0 LOP3.LUT R4, R5, R4, RZ, 0x3c, !PT ;  /* 0x0000000405048212 */ /* 0x000fc800078e3cff */
[----:B------:R-:W-:-:S05]  /*1ebf0*/  @!P0 LOP3.LUT R5, R5, R4, RZ, 0x3c, !PT ;  /* 0x0000000405058212 */ /* 0x000fca00078e3cff */
[----:B-1----:R2:W-:Y:S02]  /*1ec00*/  @!P0 LDGSTS.E.BYPASS.LTC128B.128 [R26+0x1b400], desc[UR40][R4.64], !P1 ;  /* 0x1b400000041a8fae */ /* 0x0025e4000c901d68 */
.L_x_15632:
        /* <DEDUP_REMOVED lines=11> */
.L_x_15438:
        /* <DEDUP_REMOVED lines=28> */
.L_x_15440:
[----:B------:R-:W-:Y:S05]  /*1ee80*/  BSYNC B6 ;  /* 0x0000000000067941 */ /* 0x000fea0003800000 */
.L_x_15439:
        /* <DEDUP_REMOVED lines=126> */
[----:B0-----:R-:W-:-:S04]  /*1f670*/  @!P0 LEA R2, P5, R7, R2, 0x1 ;  /* 0x0000000207028211 */ /* 0x001fc800078a08ff */
[----:B------:R-:W-:-:S05]  /*1f680*/  @!P0 IADD3.X R3, RZ, R6, RZ, P5, !PT ;  /* 0x00000006ff038210 */ /* 0x000fca0002ffe4ff */
[----:B------:R-:W-:Y:S04]  /*1f690*/  @!P0 LDGSTS.E.BYPASS.LTC128B.128 [R26+0x25400], desc[UR40][R2.64], !P4 ;  /* 0x25400000021a8fae */ /* 0x000fe8000e101d68 */
[----:B------:R-:W-:Y:S04]  /*1f6a0*/  @!P0 LDGSTS.E.BYPASS.LTC128B.128 [R26+0x29400], desc[UR40][R2.64+0x80], !P3 ;  /* 0x29400080021a8fae */ /* 0x000fe8000d901d68 */
[----:B------:R-:W-:Y:S04]  /*1f6b0*/  @!P0 LDGSTS.E.BYPASS.LTC128B.128 [R26+0x2d400], desc[UR40][R2.64+0x100], !P2 ;  /* 0x2d400100021a8fae */ /* 0x000fe8000d101d68 */
[----:B------:R0:W-:Y:S04]  /*1f6c0*/  @!P0 LDGSTS.E.BYPASS.LTC128B.128 [R26+0x31400], desc[UR40][R2.64+0x180], !P1 ;  /* 0x31400180021a8fae */ /* 0x0001e8000c901d68 */
[----:B------:R1:W2:Y:S04]  /*1f6d0*/  SHFL.IDX PT, R6, R0, 0x7, 0x181f ;  /* 0x00f81f0000067f89 */ /* 0x0002a800000e0000 */
[----:B0-----:R1:W0:Y:S02]  /*1f6e0*/  SHFL.IDX PT, R2, R4, 0x7, 0x181f ;  /* 0x00f81f0004027f89 */ /* 0x00122400000e0000 */
.L_x_15650:
        /* <DEDUP_REMOVED lines=13> */
.L_x_15443:
[----:B------:R-:W-:Y:S05]  /*1f7c0*/  BSYNC B0 ;  /* 0x0000000000007941 */ /* 0x000fea0003800000 */
.L_x_15442:
[----:B------:R-:W-:Y:S01]  /*1f7d0*/  NOP ;  /* 0x0000000000007918 */ /* 0x000fe20000000000 */
[----:B------:R-:W-:-:S13]  /*1f7e0*/  PLOP3.LUT P0, PT, PT, PT, PT, 0x80, 0x0 ;  /* 0x000000000000781c */ /* 0x000fda0003f0f070 */
.L_x_15444:
        /* <DEDUP_REMOVED lines=18> */
.L_x_15651:
[----:B------:R-:W-:Y:S05]  /*1f910*/  BSYNC B0 ;  /* 0x0000000000007941 */ /* 0x000fea0003800000 */
.L_x_15445:
[----:B------:R-:W-:-:S05]  /*1f920*/  IMAD.U32 R0, RZ, RZ, UR38 ;  /* 0x00000026ff007e24 */ /* 0x000fca000f8e00ff */
[----:B------:R-:W-:-:S13]  /*1f930*/  ISETP.NE.AND P0, PT, R0, 0x3, PT ;  /* 0x000000030000780c */ /* 0x000fda0003f05270 */
[----:B------:R-:W-:Y:S05]  /*1f940*/  @!P0 BRA `(.L_x_15447) ;  /* 0x0000000000048947 */ /* 0x000fea0003800000 */
[----:B------:R-:W-:Y:S01]  /*1f950*/  BPT.TRAP 0x1 ;  /* 0x000000040000795c */ /* 0x000fe20000300000 */
.L_x_15447:
[----:B0-----:R-:W-:Y:S01]  /*1f960*/  SHF.L.U32 R3, R27, 0x1f, RZ ;  /* 0x0000001f1b037819 */ /* 0x001fe200000006ff */
[----:B------:R-:W-:Y:S03]  /*1f970*/  BSSY B0, `(.L_x_15448) ;  /* 0x0000003000007945 */ /* 0x000fe60003800000 */
[----:B------:R-:W0:Y:S02]  /*1f980*/  SYNCS.PHASECHK.TRANS64.TRYWAIT P0, [R30+URZ+0x32460], R3 ;  /* 0x032460031e0075a7 */ /* 0x000e24000800017f */
[----:B0-----:R-:W-:Y:S05]  /*1f990*/  @!P0 BRA `(.L_x_15449) ;  /* 0x0000006c00e08947 */ /* 0x001fea0003800000 */
.L_x_15652:
[----:B------:R-:W-:Y:S05]  /*1f9a0*/  BSYNC B0 ;  /* 0x0000000000007941 */ /* 0x000fea0003800000 */
.L_x_15448:
[----:B------:R-:W3:Y:S01]  /*1f9b0*/  LDL.LU R0, [R1+0x3c] ;  /* 0x00003c0001007983 */ /* 0x000ee20000300800 */
[----:B------:R-:W-:Y:S01]  /*1f9c0*/  ULDC.64 UR4, c[0x0][0x328] ;  /* 0x0000ca0000047ab9 */ /* 0x000fe20000000a00 */
[----:B------:R-:W-:Y:S02]  /*1f9d0*/  ULDC.64 UR6, c[0x0][0x318] ;  /* 0x0000c60000067ab9 */ /* 0x000fe40000000a00 */
[----:B------:R-:W4:Y:S04]  /*1f9e0*/  LDL.LU R2, [R1+0x4] ;  /* 0x0000040001027983 */ /* 0x000f280000300800 */
[----:B------:R-:W5:Y:S04]  /*1f9f0*/  LDL.LU R7, [R1+0x40] ;  /* 0x0000400001077983 */ /* 0x000f680000300800 */
[----:B--2---:R-:W2:Y:S04]  /*1fa00*/  LDL.LU R6, [R1] ;  /* 0x0000000001067983 */ /* 0x004ea80000300800 */
[----:B------:R-:W2:Y:S01]  /*1fa10*/  LDL.LU R4, [R1+0x54] ;  /* 0x0000540001047983 */ /* 0x000ea20000300800 */
[----:B------:R-:W-:-:S02]  /*1fa20*/  LOP3.LUT P3, RZ, R23, 0x10, RZ, 0xc0, !PT ;  /* 0x0000001017ff7812 */ /* 0x000fc4000786c0ff */
[C---:B------:R-:W-:Y:S02]  /*1fa30*/  LOP3.LUT P2, RZ, R23.reuse, 0x8, RZ, 0xc0, !PT ;  /* 0x0000000817ff7812 */ /* 0x040fe4000784c0ff */
[C---:B------:R-:W-:Y:S02]  /*1fa40*/  LOP3.LUT P1, RZ, R23.reuse, 0x4, RZ, 0xc0, !PT ;  /* 0x0000000417ff7812 */ /* 0x040fe4000782c0ff */
[----:B------:R-:W-:Y:S01]  /*1fa50*/  LOP3.LUT P4, RZ, R23, 0x1, RZ, 0xc0, !PT ;  /* 0x0000000117ff7812 */ /* 0x000fe2000788c0ff */
[----:B---3--:R-:W-:-:S04]  /*1fa60*/  IMAD R0, R0, UR4, RZ ;  /* 0x0000000400007c24 */ /* 0x008fc8000f8e02ff */
[C---:B----4-:R-:W-:Y:S02]  /*1fa70*/  IMAD R5, R2.reuse, UR5, R0 ;  /* 0x0000000502057c24 */ /* 0x050fe4000f8e0200 */
[----:B0-----:R-:W-:Y:S01]  /*1fa80*/  IMAD.WIDE.U32 R2, R2, UR4, RZ ;  /* 0x0000000402027c25 */ /* 0x001fe2000f8e00ff */
[----:B------:R-:W-:-:S03]  /*1fa90*/  ULDC.64 UR4, c[0x0][0x338] ;  /* 0x0000ce0000047ab9 */ /* 0x000fc60000000a00 */
[----:B------:R-:W-:Y:S02]  /*1faa0*/  IMAD.IADD R3, R3, 0x1, R5 ;  /* 0x0000000103037824 */ /* 0x000fe400078e0205 */
[----:B-----5:R-:W-:Y:S01]  /*1fab0*/  IMAD R0, R7, UR4, RZ ;  /* 0x0000000407007c24 */ /* 0x020fe2000f8e02ff */
        /* <DEDUP_REMOVED lines=12> */
[----:B------:R-:W-:Y:S01]  /*1fb80*/  IADD3 R0, R3, R0, R4 ;  /* 0x0000000003007210 */ /* 0x000fe20007ffe004 */
        /* <DEDUP_REMOVED lines=73> */
.L_x_15666:
        /* <DEDUP_REMOVED lines=15> */
.L_x_15451:
        /* <DEDUP_REMOVED lines=11> */
.L_x_15452:
[----:B------:R-:W2:Y:S01]  /*201c0*/  LDL.LU R2, [R1+0x38] ;  /* 0x0000380001027983 */ /* 0x000ea20000300800 */
[----:B------:R0:W-:Y:S01]  /*201d0*/  SYNCS.ARRIVE.TRANS64.A1T0 RZ, [R30+URZ+0x32450], RZ ;  /* 0x032450ff1eff79a7 */ /* 0x0001e2000810003f */
[----:B------:R-:W-:Y:S01]  /*201e0*/  BSSY B0, `(.L_x_15453) ;  /* 0x00000dc000007945 */ /* 0x000fe20003800000 */
[----:B--2---:R-:W-:-:S05]  /*201f0*/  VIADD R10, R2, 0xfffffffe ;  /* 0xfffffffe020a7836 */ /* 0x004fca0000000000 */
[----:B------:R-:W-:-:S13]  /*20200*/  ISETP.GE.AND P0, PT, R10, R33, PT ;  /* 0x000000210a00720c */ /* 0x000fda0003f06270 */
[----:B0-----:R-:W-:Y:S05]  /*20210*/  @!P0 BRA `(.L_x_15454) ;  /* 0x0000000c00608947 */ /* 0x001fea0003800000 */
.L_x_15467:
        /* <DEDUP_REMOVED lines=38> */
[----:B------:R-:W-:Y:S01]  /*20480*/  IMAD R5, R8, R5, R9 ;  /* 0x0000000508057224 */ /* 0x000fe200078e0209 */
[----:B------:R-:W-:-:S02]  /*20490*/  IADD3 R10, R10, -0x1, RZ ;  /* 0xffffffff0a0a7810 */ /* 0x000fc40007ffe0ff */
[----:B------:R-:W-:Y:S01]  /*204a0*/  ISETP.GT.AND P2, PT, R2, R33, PT ;  /* 0x000000210200720c */ /* 0x000fe20003f44270 */
[----:B0-----:R-:W-:-:S12]  /*204b0*/  @!P1 BRA `(.L_x_15455) ;  /* 0x0000000000049947 */ /* 0x001fd80003800000 */
[----:B------:R-:W-:Y:S01]  /*204c0*/  BPT.TRAP 0x1 ;  /* 0x000000040000795c */ /* 0x000fe20000300000 */
.L_x_15455:
[----:B------:R-:W-:Y:S01]  /*204d0*/  IMAD R6, R25, 0x8, R22 ;  /* 0x0000000819067824 */ /* 0x000fe200078e0216 */
[----:B------:R-:W-:Y:S01]  /*204e0*/  SHF.L.U32 R21, R27, 0x1f, RZ ;  /* 0x0000001f1b157819 */ /* 0x000fe200000006ff */
[----:B------:R-:W-:Y:S01]  /*204f0*/  BSSY B1, `(.L_x_15456) ;  /* 0x0000004000017945 */ /* 0x000fe20003800000 */
[----:B------:R-:W-:Y:S02]  /*20500*/  SHF.R.S32.HI R17, RZ, 0x1f, R5 ;  /* 0x0000001fff117819 */ /* 0x000fe40000011405 */
[----:B------:R-:W0:Y:S02]  /*20510*/  SYNCS.PHASECHK.TRANS64.TRYWAIT P0, [R6+URZ+0x32440], R21 ;  /* 0x03244015060075a7 */ /* 0x000e24000800017f */
[----:B0-----:R-:W-:Y:S05]  /*20520*/  @!P0 BRA `(.L_x_15457) ;  /* 0x0000006c00508947 */ /* 0x001fea0003800000 */
.L_x_15667:
[----:B------:R-:W-:Y:S05]  /*20530*/  BSYNC B1 ;  /* 0x0000000000017941 */ /* 0x000fea0003800000 */
.L_x_15456:
        /* <DEDUP_REMOVED lines=50> */
.L_x_15681:
        /* <DEDUP_REMOVED lines=8> */
.L_x_15459:
        /* <DEDUP_REMOVED lines=11> */
.L_x_15460:
[----:B------:R2:W-:Y:S01]  /*20990*/  SYNCS.ARRIVE.TRANS64.A1T0 RZ, [R6+URZ+0x32430], RZ ;  /* 0x032430ff06ff79a7 */ /* 0x0005e2000810003f */
[----:B------:R-:W-:Y:S05]  /*209a0*/  @!P3 BRA `(.L_x_15461) ;  /* 0x000000000004b947 */ /* 0x000fea0003800000 */
[----:B------:R-:W-:Y:S01]  /*209b0*/  BPT.TRAP 0x1 ;  /* 0x000000040000795c */ /* 0x000fe20000300000 */
.L_x_15461:
[----:B------:R-:W3:Y:S01]  /*209c0*/  SYNCS.PHASECHK.TRANS64.TRYWAIT P0, [R6+URZ+0x32460], R21 ;  /* 0x03246015060075a7 */ /* 0x000ee2000800017f */
[----:B------:R-:W-:Y:S04]  /*209d0*/  BSSY B1, `(.L_x_15462) ;  /* 0x0000002000017945 */ /* 0x000fe80003800000 */
[----:B---3--:R-:W-:Y:S05]  /*209e0*/  @!P0 BRA `(.L_x_15463) ;  /* 0x0000006c00d88947 */ /* 0x008fea0003800000 */
.L_x_15682:
[----:B------:R-:W-:Y:S05]  /*209f0*/  BSYNC B1 ;  /* 0x0000000000017941 */ /* 0x000fea0003800000 */
.L_x_15462:
[----:B------:R-:W-:Y:S01]  /*20a00*/  ULDC.64 UR4, c[0x0][0x328] ;  /* 0x0000ca0000047ab9 */ /* 0x000fe20000000a00 */
[----:B------:R-:W-:Y:S01]  /*20a10*/  ULDC.64 UR6, c[0x0][0x318] ;  /* 0x0000c60000067ab9 */ /* 0x000fe20000000a00 */
[----:B------:R-:W-:Y:S01]  /*20a20*/  IMAD R2, R17, UR4, RZ ;  /* 0x0000000411027c24 */ /* 0x000fe2000f8e02ff */
[----:B------:R-:W-:Y:S01]  /*20a30*/  LOP3.LUT P5, RZ, R23, 0x1, RZ, 0xc0, !PT ;  /* 0x0000000117ff7812 */ /* 0x000fe200078ac0ff */
[----:B-1----:R-:W-:Y:S01]  /*20a40*/  IMAD R8, R25, 0x6000, R32 ;  /* 0x0000600019087824 */ /* 0x002fe200078e0220 */
        /* <DEDUP_REMOVED lines=61> */
.L_x_15696:
        /* <DEDUP_REMOVED lines=11> */
.L_x_15465:
        /* <DEDUP_REMOVED lines=11> */
.L_x_15466:
[----:B------:R0:W-:Y:S01]  /*20f80*/  SYNCS.ARRIVE.TRANS64.A1T0 RZ, [R6+URZ+0x32450], RZ ;  /* 0x032450ff06ff79a7 */ /* 0x0001e2000810003f */
[----:B------:R-:W-:Y:S05]  /*20f90*/  @P2 BRA `(.L_x_15467) ;  /* 0xfffffff000a02947 */ /* 0x000fea000383ffff */
.L_x_15454:
[----:B------:R-:W-:Y:S05]  /*20fa0*/  BSYNC B0 ;  /* 0x0000000000007941 */ /* 0x000fea0003800000 */
.L_x_15453:
        /* <DEDUP_REMOVED lines=20> */
.L_x_15469:
[----:B------:R-:W-:Y:S05]  /*210f0*/  BSYNC B0 ;  /* 0x0000000000007941 */ /* 0x000fea0003800000 */
.L_x_15468:
[----:B------:R-:W-:Y:S02]  /*21100*/  LOP3.LUT R27, R27, R0, RZ, 0x3c, !PT ;  /* 0x000000001b1b7212 */ /* 0x000fe400078e3cff */
[----:B------:R-:W-:-:S07]  /*21110*/  SEL R25, R25, RZ, P0 ;  /* 0x000000ff19197207 */ /* 0x000fce0000000000 */
.L_x_15422:
[----:B------:R-:W-:Y:S05]  /*21120*/  BSYNC B7 ;  /* 0x0000000000077941 */ /* 0x000fea0003800000 */
.L_x_15420:
        /* <DEDUP_REMOVED lines=11> */
.L_x_15470:
[----:B0-----:R-:W0:Y:S01]  /*211e0*/  S2R R8, SR_TID.X ;  /* 0x0000000000087919 */ /* 0x001e220000002100 */
        /* <DEDUP_REMOVED lines=10> */
[----:B--23--:R4:W2:Y:S02]  /*21290*/  @!P1 LDG.E R6, desc[UR40][R2.64] ;  /* 0x0000002802069981 */ /* 0x00c8a4000c1e1900 */
        /* <DEDUP_REMOVED lines=31> */
.L_x_15706:
[----:B------:R-:W-:Y:S02]  /*21490*/  ULDC UR4, c[0x0][0xd38] ;  /* 0x00034e0000047ab9 */ /* 0x000fe40000000800 */
[----:B------:R-:W-:-:S04]  /*214a0*/  IMAD.U32 R5, RZ, RZ, UR4 ;  /* 0x00000004ff057e24 */ /* 0x000fc8000f8e00ff */
[----:B--2---:R-:W-:-:S04]  /*214b0*/  IMAD R14, R14, R5, RZ ;  /* 0x000000050e0e7224 */ /* 0x004fc800078e02ff */
[----:B------:R-:W-:-:S05]  /*214c0*/  IMAD.IADD R7, R7, 0x1, R14 ;  /* 0x0000000107077824 */ /* 0x000fca00078e020e */
[----:B------:R-:W-:-:S13]  /*214d0*/  ISETP.GT.AND P6, PT, R7, R0, PT ;  /* 0x000000000700720c */ /* 0x000fda0003fc4270 */
[----:B------:R-:W-:Y:S05]  /*214e0*/  @P6 BRA `(.L_x_15473) ;  /* 0x0000000000a46947 */ /* 0x000fea0003800000 */
.L_x_15476:
        /* <DEDUP_REMOVED lines=35> */
.L_x_15714:
[----:B------:R-:W-:Y:S02]  /*21720*/  ULDC UR4, c[0x0][0xd38] ;  /* 0x00034e0000047ab9 */ /* 0x000fe40000000800 */
[----:B------:R-:W-:-:S04]  /*21730*/  IMAD.U32 R5, RZ, RZ, UR4 ;  /* 0x00000004ff057e24 */ /* 0x000fc8000f8e00ff */
[----:B--2---:R-:W-:-:S04]  /*21740*/  IMAD R14, R14, R5, RZ ;  /* 0x000000050e0e7224 */ /* 0x004fc800078e02ff */
[----:B------:R-:W-:-:S05]  /*21750*/  IMAD.IADD R7, R14, 0x1, R7 ;  /* 0x000000010e077824 */ /* 0x000fca00078e0207 */
[----:B------:R-:W-:-:S13]  /*21760*/  ISETP.GT.AND P6, PT, R7, R0, PT ;  /* 0x000000000700720c */ /* 0x000fda0003fc4270 */
[----:B------:R-:W-:Y:S05]  /*21770*/  @!P6 BRA `(.L_x_15476) ;  /* 0xfffffffc005ce947 */ /* 0x000fea000383ffff */
.L_x_15473:
        /* <DEDUP_REMOVED lines=10> */
.L_x_15719:
[----:B------:R-:W-:-:S13]  /*21820*/  ISETP.NE.AND P0, PT, R3, RZ, PT ;  /* 0x000000ff0300720c */ /* 0x000fda0003f05270 */
[----:B------:R-:W-:Y:S05]  /*21830*/  @!P0 BRA `(.L_x_15478) ;  /* 0x0000000000108947 */ /* 0x000fea0003800000 */
[----:B------:R-:W-:Y:S01]  /*21840*/  UMOV UR4, 0xffffffff ;  /* 0xffffffff00047882 */ /* 0x000fe20000000000 */
[----:B--2---:R-:W-:Y:S02]  /*21850*/  VIADD R12, R12, 0xffffffff ;  /* 0xffffffff0c0c7836 */ /* 0x004fe40000000000 */
[----:B------:R-:W-:Y:S05]  /*21860*/  BRA.DIV UR4, `(.L_x_15479) ;  /* 0x0000007204647947 */ /* 0x000fea000b800000 */
[----:B------:R2:W0:Y:S02]  /*21870*/  SHFL.IDX PT, R6, R2, R12, 0x1f ;  /* 0x00001f0c02067589 */ /* 0x00042400000e0000 */
.L_x_15478:
        /* <DEDUP_REMOVED lines=28> */
[----:B------:R-:W-:Y:S01]  /*21a40*/  IMAD.MOV.U32 R2, RZ, RZ, RZ ;  /* 0x000000ffff027224 */ /* 0x000fe200078e00ff */
[----:B0-----:R-:W-:-:S05]  /*21a50*/  IADD3 R5, RZ, -R3, RZ ;  /* 0x80000003ff057210 */ /* 0x001fca0007ffe0ff */
        /* <DEDUP_REMOVED lines=29> */
.L_x_15480:
        /* <DEDUP_REMOVED lines=48> */
[----:B------:R-:W-:Y:S01]  /*21f30*/  @!P1 IMAD.IADD R3, R3, 0x1, -R6 ;  /* 0x0000000103039824 */ /* 0x000fe200078e0a06 */
[----:B------:R-:W-:Y:S02]  /*21f40*/  @!P1 IADD3 R2, R2, 0x1, RZ ;  /* 0x0000000102029810 */ /* 0x000fe40007ffe0ff */
        /* <DEDUP_REMOVED lines=10> */
.L_x_15481:
[----:B------:R-:W-:-:S05]  /*21ff0*/  LOP3.LUT R2, RZ, R2, RZ, 0x33, !PT ;  /* 0x00000002ff027212 */ /* 0x000fca00078e33ff */
[----:B------:R-:W-:Y:S01]  /*22000*/  IMAD.IADD R17, R17, 0x1, R2 ;  /* 0x0000000111117824 */ /* 0x000fe200078e0202 */
[----:B------:R-:W-:Y:S06]  /*22010*/  BRA `(.L_x_15482) ;  /* 0x00000000001c7947 */ /* 0x000fec0003800000 */
.L_x_15474:
[----:B------:R-:W-:Y:S01]  /*22020*/  UMOV UR4, URZ ;  /* 0x0000003f00047c82 */ /* 0x000fe20008000000 */
[----:B------:R-:W-:Y:S01]  /*22030*/  UMOV UR5, URZ ;  /* 0x0000003f00057c82 */ /* 0x000fe20008000000 */
[----:B------:R-:W-:Y:S01]  /*22040*/  ULDC UR6, c[0x0][0xd3c] ;  /* 0x00034f0000067ab9 */ /* 0x000fe20000000800 */
[----:B------:R-:W-:Y:S02]  /*22050*/  IMAD.MOV.U32 R16, RZ, RZ, R0 ;  /* 0x000000ffff107224 */ /* 0x000fe400078e0000 */
[----:B------:R-:W-:Y:S02]  /*22060*/  IMAD.U32 R17, RZ, RZ, UR4 ;  /* 0x00000004ff117e24 */ /* 0x000fe4000f8e00ff */
[----:B------:R-:W-:Y:S02]  /*22070*/  IMAD.U32 R18, RZ, RZ, UR5 ;  /* 0x00000005ff127e24 */ /* 0x000fe4000f8e00ff */
[----:B------:R-:W-:-:S07]  /*22080*/  IMAD.U32 R19, RZ, RZ, UR6 ;  /* 0x00000006ff137e24 */ /* 0x000fce000f8e00ff */
.L_x_15482:
        /* <DEDUP_REMOVED lines=10> */
.L_x_15471:
[----:B------:R-:W-:Y:S02]  /*22130*/  ULDC UR4, c[0x0][0xd3c] ;  /* 0x00034f0000047ab9 */ /* 0x000fe40000000800 */
[----:B----4-:R-:W-:-:S13]  /*22140*/  ISETP.GE.AND P0, PT, R19, UR4, PT ;  /* 0x0000000413007c0c */ /* 0x010fda000bf06270 */
[----:B------:R-:W-:Y:S05]  /*22150*/  @!P0 BRA `(.L_x_15483) ;  /* 0xffffff8c00f88947 */ /* 0x000fea000383ffff */
[----:B------:R-:W-:Y:S05]  /*22160*/  BSYNC B8 ;  /* 0x0000000000087941 */ /* 0x000fea0003800000 */
.L_x_15374:
        /* <DEDUP_REMOVED lines=12> */
.L_x_15722:
[----:B------:R-:W-:Y:S05]  /*22230*/  BSYNC B0 ;  /* 0x0000000000007941 */ /* 0x000fea0003800000 */
.L_x_15484:
[----:B------:R-:W-:-:S03]  /*22240*/  UMOV UR4, 0xffffffff ;  /* 0xffffffff00047882 */ /* 0x000fc60000000000 */
[----:B------:R-:W-:Y:S05]  /*22250*/  BRA.DIV UR4, `(.L_x_15486) ;  /* 0x0000006a04247947 */ /* 0x000fea000b800000 */
[----:B-1----:R-:W1:Y:S02]  /*22260*/  S2R R0, SR_TID.X ;  /* 0x0000000000007919 */ /* 0x002e640000002100 */
[----:B-1----:R-:W-:-:S04]  /*22270*/  SHF.R.U32.HI R0, RZ, 0x5, R0 ;  /* 0x00000005ff007819 */ /* 0x002fc80000011600 */
[----:B------:R-:W-:-:S05]  /*22280*/  LOP3.LUT R0, R0, 0x3, RZ, 0xc0, !PT ;  /* 0x0000000300007812 */ /* 0x000fca00078ec0ff */
[----:B------:R1:W4:Y:S02]  /*22290*/  SHFL.IDX PT, R14, R0, RZ, 0x1f ;  /* 0x00001fff000e7589 */ /* 0x00032400000e0000 */
.L_x_15725:
[----:B----4-:R-:W-:-:S13]  /*222a0*/  ISETP.NE.AND P0, PT, R14, RZ, PT ;  /* 0x000000ff0e00720c */ /* 0x010fda0003f05270 */
[----:B------:R-:W-:Y:S05]  /*222b0*/  @P0 BRA `(.L_x_15193) ;  /* 0x0000000000880947 */ /* 0x000fea0003800000 */
[----:B------:R-:W-:-:S03]  /*222c0*/  UMOV UR4, 0xffffffff ;  /* 0xffffffff00047882 */ /* 0x000fc60000000000 */
[----:B------:R-:W-:Y:S05]  /*222d0*/  BRA.DIV UR4, `(.L_x_15487) ;  /* 0x0000006a04387947 */ /* 0x000fea000b800000 */
[----:B------:R-:W-:-:S13]  /*222e0*/  ELECT P6, URZ, PT ;  /* 0x00000000003f782f */ /* 0x000fda00038c0000 */
.L_x_15728:
[----:B------:R-:W-:Y:S05]  /*222f0*/  @!P6 BRA `(.L_x_15193) ;  /* 0x000000000078e947 */ /* 0x000fea0003800000 */
[----:B------:R-:W-:-:S06]  /*22300*/  ULOP3.LUT UR4, UR36, 0x2, URZ, 0xfc, !UPT ;  /* 0x0000000224047892 */ /* 0x000fcc000f8efc3f */
[----:B-1----:R-:W-:-:S05]  /*22310*/  IMAD.U32 R0, RZ, RZ, UR4 ;  /* 0x00000004ff007e24 */ /* 0x002fca000f8e00ff */
[----:B------:R-:W-:-:S13]  /*22320*/  ISETP.NE.AND P0, PT, R0, 0x3, PT ;  /* 0x000000030000780c */ /* 0x000fda0003f05270 */
[----:B------:R-:W-:Y:S05]  /*22330*/  @!P0 BRA `(.L_x_15488) ;  /* 0x0000000000048947 */ /* 0x000fea0003800000 */
[----:B------:R-:W-:Y:S01]  /*22340*/  BPT.TRAP 0x1 ;  /* 0x000000040000795c */ /* 0x000fe20000300000 */
.L_x_15488:
[----:B------:R-:W-:Y:S01]  /*22350*/  IMAD R3, R25, 0x8, R5 ;  /* 0x0000000819037824 */ /* 0x000fe200078e0205 */
[----:B------:R-:W-:Y:S01]  /*22360*/  SHF.L.U32 R2, R27, 0x1f, RZ ;  /* 0x0000001f1b027819 */ /* 0x000fe200000006ff */
[----:B------:R-:W-:-:S03]  /*22370*/  VIADD R25, R25, 0x1 ;  /* 0x0000000119197836 */ /* 0x000fc60000000000 */
[----:B------:R-:W1:Y:S02]  /*22380*/  SYNCS.PHASECHK.TRANS64.TRYWAIT P1, [R3+URZ+0x32440], R2 ;  /* 0x03244002030075a7 */ /* 0x000e64000802017f */
[----:B------:R-:W-:-:S04]  /*22390*/  ISETP.NE.AND P2, PT, R25, 0x2, PT ;  /* 0x000000021900780c */ /* 0x000fc80003f45270 */
[----:B------:R-:W-:Y:S01]  /*223a0*/  SEL R0, RZ, 0x1, P2 ;  /* 0x00000001ff007807 */ /* 0x000fe20001000000 */
[----:B-1----:R-:W-:Y:S08]  /*223b0*/  @!P1 BRA `(.L_x_15489) ;  /* 0x0000006800209947 */ /* 0x002ff00003800000 */
.L_x_15729:
[----:B------:R-:W-:Y:S02]  /*223c0*/  SEL R25, R25, RZ, P2 ;  /* 0x000000ff19197207 */ /* 0x000fe40001000000 */
[----:B------:R-:W-:Y:S01]  /*223d0*/  LOP3.LUT R0, R27, R0, RZ, 0x3c, !PT ;  /* 0x000000001b007212 */ /* 0x000fe200078e3cff */
[----:B------:R-:W-:Y:S06]  /*223e0*/  @!P0 BRA `(.L_x_15490) ;  /* 0x0000000000048947 */ /* 0x000fec0003800000 */
[----:B------:R-:W-:Y:S01]  /*223f0*/  BPT.TRAP 0x1 ;  /* 0x000000040000795c */ /* 0x000fe20000300000 */
.L_x_15490:
[----:B------:R-:W-:Y:S01]  /*22400*/  IMAD R25, R25, 0x8, R5 ;  /* 0x0000000819197824 */ /* 0x000fe200078e0205 */
[----:B------:R-:W-:-:S04]  /*22410*/  SHF.L.U32 R0, R0, 0x1f, RZ ;  /* 0x0000001f00007819 */ /* 0x000fc800000006ff */
[----:B------:R-:W4:Y:S02]  /*22420*/  SYNCS.PHASECHK.TRANS64.TRYWAIT P1, [R25+URZ+0x32440], R0 ;  /* 0x03244000190075a7 */ /* 0x000f24000802017f */
[----:B----4-:R-:W-:Y:S05]  /*22430*/  @!P1 BRA `(.L_x_15491) ;  /* 0x0000006800149947 */ /* 0x010fea0003800000 */
.L_x_15730:
[----:B------:R-:W-:Y:S05]  /*22440*/  @!P0 BRA `(.L_x_15492) ;  /* 0x0000000000048947 */ /* 0x000fea0003800000 */
[----:B------:R-:W-:Y:S01]  /*22450*/  BPT.TRAP 0x1 ;  /* 0x000000040000795c */ /* 0x000fe20000300000 */
.L_x_15492:
[----:B------:R-:W5:Y:S02]  /*22460*/  SYNCS.PHASECHK.TRANS64.TRYWAIT P1, [R3+URZ+0x32460], R2 ;  /* 0x03246002030075a7 */ /* 0x000f64000802017f */
[----:B-----5:R-:W-:Y:S05]  /*22470*/  @!P1 BRA `(.L_x_15493) ;  /* 0x0000006800189947 */ /* 0x020fea0003800000 */
.L_x_15731:
[----:B------:R-:W-:Y:S05]  /*22480*/  @!P0 BRA `(.L_x_15494) ;  /* 0x0000000000048947 */ /* 0x000fea0003800000 */
[----:B------:R-:W-:Y:S01]  /*22490*/  BPT.TRAP 0x1 ;  /* 0x000000040000795c */ /* 0x000fe20000300000 */
.L_x_15494:
[----:B------:R0:W0:Y:S02]  /*224a0*/  SYNCS.PHASECHK.TRANS64.TRYWAIT P0, [R25+URZ+0x32460], R0 ;  /* 0x03246000190075a7 */ /* 0x000024000800017f */
[----:B0-----:R-:W-:Y:S05]  /*224b0*/  @!P0 NANOSLEEP.SYNCS 0x989680 ;  /* 0x009896800000895d */ /* 0x001fea0003900000 */
[----:B------:R-:W0:Y:S02]  /*224c0*/  @!P0 SYNCS.PHASECHK.TRANS64 P0, [R25+URZ+0x32460], R0 ;  /* 0x03246000190085a7 */ /* 0x000e24000800007f */
[----:B0-----:R-:W-:Y:S05]  /*224d0*/  @!P0 BRA `(.L_x_15494) ;  /* 0xfffffffc00f08947 */ /* 0x001fea000383ffff */
.L_x_15193:
[----:B------:R-:W-:Y:S05]  /*224e0*/  BSYNC B9 ;  /* 0x0000000000097941 */ /* 0x000fea0003800000 */
.L_x_15190:
[----:B------:R-:W-:Y:S05]  /*224f0*/  EXIT ;  /* 0x000000000000794d */ /* 0x000fea0003800000 */
.L_x_15213:
[----:B0-----:R0:W1:Y:S02]  /*22500*/  SYNCS.PHASECHK.TRANS64.TRYWAIT P5, [R87+URZ+0x32490], R95 ;  /* 0x0324905f570075a7 */ /* 0x00106400080a017f */
[----:B-1----:R-:W-:Y:S05]  /*22510*/  @!P5 NANOSLEEP.SYNCS 0x989680 ;  /* 0x009896800000d95d */ /* 0x002fea0003900000 */
[----:B------:R-:W1:Y:S02]  /*22520*/  @!P5 SYNCS.PHASECHK.TRANS64 P5, [R87+URZ+0x32490], R95 ;  /* 0x0324905f5700d5a7 */ /* 0x000e6400080a007f */
[----:B-1----:R-:W-:Y:S05]  /*22530*/  @!P5 BRA `(.L_x_15213) ;  /* 0xfffffffc00f0d947 */ /* 0x002fea000383ffff */
[----:B------:R-:W-:Y:S05]  /*22540*/  BRA `(.L_x_15495) ;  /* 0xfffffe1000f07947 */ /* 0x000fea000383ffff */
.L_x_15214:
        /* <DEDUP_REMOVED lines=8> */
.L_x_15497:
[----:B------:R-:W-:Y:S05]  /*225d0*/  BSYNC B1 ;  /* 0x0000000000017941 */ /* 0x000fea0003800000 */
.L_x_15496:
        /* <DEDUP_REMOVED lines=8> */
.L_x_15498:
[----:B------:R-:W-:Y:S05]  /*22660*/  BRA `(.L_x_15499) ;  /* 0xfffffe1000bc7947 */ /* 0x000fea000383ffff */
.L_x_15223:
        /* <DEDUP_REMOVED lines=8> */
.L_x_15501:
[----:B------:R-:W-:Y:S05]  /*226f0*/  BSYNC B1 ;  /* 0x0000000000017941 */ /* 0x000fea0003800000 */
.L_x_15500:
        /* <DEDUP_REMOVED lines=8> */
.L_x_15502:
[----:B------:R-:W-:Y:S05]  /*22780*/  BRA `(.L_x_15503) ;  /* 0xfffffe1800447947 */ /* 0x000fea000383ffff */
.L_x_15233:
[----:B-1----:R1:W2:Y:S02]  /*22790*/  SYNCS.PHASECHK.TRANS64.TRYWAIT P4, [R87+URZ+0x32490], R95 ;  /* 0x0324905f570075a7 */ /* 0x0022a4000808017f */
[----:B--2---:R-:W-:Y:S05]  /*227a0*/  @!P4 NANOSLEEP.SYNCS 0x989680 ;  /* 0x009896800000c95d */ /* 0x004fea0003900000 */
[----:B------:R-:W2:Y:S02]  /*227b0*/  @!P4 SYNCS.PHASECHK.TRANS64 P4, [R87+URZ+0x32490], R95 ;  /* 0x0324905f5700c5a7 */ /* 0x000ea4000808007f */
[----:B--2---:R-:W-:Y:S05]  /*227c0*/  @!P4 BRA `(.L_x_15233) ;  /* 0xfffffffc00f0c947 */ /* 0x004fea000383ffff */
[----:B------:R-:W-:Y:S05]  /*227d0*/  BRA `(.L_x_15504) ;  /* 0xfffffe24002c7947 */ /* 0x000fea000383ffff */
.L_x_15234:
        /* <DEDUP_REMOVED lines=8> */
.L_x_15506:
[----:B------:R-:W-:Y:S05]  /*22860*/  BSYNC B1 ;  /* 0x0000000000017941 */ /* 0x000fea0003800000 */
.L_x_15505:
        /* <DEDUP_REMOVED lines=8> */
.L_x_15507:
[----:B------:R-:W-:Y:S01]  /*228f0*/  IMAD.MOV.U32 R100, RZ, RZ, R14 ;  /* 0x000000ffff647224 */ /* 0x000fe200078e000e */
[----:B------:R-:W-:Y:S06]  /*22900*/  BRA `(.L_x_15508) ;  /* 0xfffffe2000f87947 */ /* 0x000fec000383ffff */
.L_x_15239:
        /* <DEDUP_REMOVED lines=8> */
.L_x_15510:
[----:B------:R-:W-:Y:S05]  /*22990*/  BSYNC B1 ;  /* 0x0000000000017941 */ /* 0x000fea0003800000 */
.L_x_15509:
        /* <DEDUP_REMOVED lines=8> */
.L_x_15511:
[----:B------:R-:W-:Y:S01]  /*22a20*/  IMAD.MOV.U32 R96, RZ, RZ, R14 ;  /* 0x000000ffff607224 */ /* 0x000fe200078e000e */
[----:B------:R-:W-:Y:S06]  /*22a30*/  BRA `(.L_x_15512) ;  /* 0xfffffe2800a87947 */ /* 0x000fec000383ffff */
.L_x_15244:
[----:B0-----:R0:W1:Y:S02]  /*22a40*/  SYNCS.PHASECHK.TRANS64.TRYWAIT P2, [R87+URZ+0x32490], R95 ;  /* 0x0324905f570075a7 */ /* 0x001064000804017f */
[----:B-1----:R-:W-:Y:S05]  /*22a50*/  @!P2 NANOSLEEP.SYNCS 0x989680 ;  /* 0x009896800000a95d */ /* 0x002fea0003900000 */
[----:B------:R-:W1:Y:S02]  /*22a60*/  @!P2 SYNCS.PHASECHK.TRANS64 P2, [R87+URZ+0x32490], R95 ;  /* 0x0324905f5700a5a7 */ /* 0x000e64000804007f */
[----:B-1----:R-:W-:Y:S05]  /*22a70*/  @!P2 BRA `(.L_x_15244) ;  /* 0xfffffffc00f0a947 */ /* 0x002fea000383ffff */
[----:B------:R-:W-:Y:S05]  /*22a80*/  BRA `(.L_x_15513) ;  /* 0xfffffe3000c07947 */ /* 0x000fea000383ffff */
.L_x_15245:
        /* <DEDUP_REMOVED lines=8> */
.L_x_15515:
[----:B------:R-:W-:Y:S05]  /*22b10*/  BSYNC B1 ;  /* 0x0000000000017941 */ /* 0x000fea0003800000 */
.L_x_15514:
        /* <DEDUP_REMOVED lines=8> */
.L_x_15516:
[----:B------:R-:W-:Y:S01]  /*22ba0*/  IMAD.MOV.U32 R7, RZ, RZ, R14 ;  /* 0x000000ffff077224 */ /* 0x000fe200078e000e */
[----:B------:R-:W-:Y:S06]  /*22bb0*/  BRA `(.L_x_15517) ;  /* 0xfffffe3000dc7947 */ /* 0x000fec000383ffff */
.L_x_15248:
        /* <DEDUP_REMOVED lines=8> */
.L_x_15519:
[----:B------:R-:W-:Y:S05]  /*22c40*/  BSYNC B1 ;  /* 0x0000000000017941 */ /* 0x000fea0003800000 */
.L_x_15518:
        /* <DEDUP_REMOVED lines=8> */
.L_x_15520:
[----:B------:R-:W-:Y:S01]  /*22cd0*/  IMAD.MOV.U32 R7, RZ, RZ, R14 ;  /* 0x000000ffff077224 */ /* 0x000fe200078e000e */
[----:B------:R-:W-:Y:S06]  /*22ce0*/  BRA `(.L_x_15521) ;  /* 0xfffffe3000d87947 */ /* 0x000fec000383ffff */
.L_x_15252:
[----:B---3--:R3:W4:Y:S02]  /*22cf0*/  SYNCS.PHASECHK.TRANS64.TRYWAIT P3, [R87+URZ+0x324b0], R95 ;  /* 0x0324b05f570075a7 */ /* 0x008724000806017f */
[----:B----4-:R-:W-:Y:S05]  /*22d00*/  @!P3 NANOSLEEP.SYNCS 0x989680 ;  /* 0x009896800000b95d */ /* 0x010fea0003900000 */
[----:B------:R-:W4:Y:S02]  /*22d10*/  @!P3 SYNCS.PHASECHK.TRANS64 P3, [R87+URZ+0x324b0], R95 ;  /* 0x0324b05f5700b5a7 */ /* 0x000f24000806007f */
[----:B----4-:R-:W-:Y:S05]  /*22d20*/  @!P3 BRA `(.L_x_15252) ;  /* 0xfffffffc00f0b947 */ /* 0x010fea000383ffff */
[----:B------:R-:W-:Y:S05]  /*22d30*/  BRA `(.L_x_15522) ;  /* 0xfffffe3400507947 */ /* 0x000fea000383ffff */
.L_x_15262:
[----:B------:R-:W-:Y:S01]  /*22d40*/  BSSY B0, `(.L_x_15523) ;  /* 0x0000007000007945 */ /* 0x000fe20003800000 */
[----:B------:R-:W-:Y:S02]  /*22d50*/  IMAD.MOV.U32 R12, RZ, RZ, RZ ;  /* 0x000000ffff0c7224 */ /* 0x000fe400078e00ff */
[----:B------:R-:W-:Y:S02]  /*22d60*/  IMAD.MOV.U32 R11, RZ, RZ, 0x1f ;  /* 0x0000001fff0b7424 */ /* 0x000fe400078e00ff */
[----:B------:R-:W-:-:S07]  /*22d70*/  IMAD.MOV.U32 R15, RZ, RZ, -0x1 ;  /* 0xffffffffff0f7424 */ /* 0x000fce00078e00ff */
[----:B------:R-:W-:Y:S05]  /*22d80*/  WARPSYNC.COLLECTIVE R15, `(.L_x_15524) ;  /* 0x000000000f087348 */ /* 0x000fea0003c00000 */
[----:B------:R0:W1:Y:S02]  /*22d90*/  SHFL.IDX P6, R14, R13, R12, R11 ;  /* 0x0000000c0d0e7389 */ /* 0x00006400000c000b */
[----:B01----:R-:W-:Y:S01]  /*22da0*/  ENDCOLLECTIVE ;  /* 0x000000000000791b */ /* 0x003fe20003800000 */
.L_x_15524:
[----:B------:R-:W-:Y:S05]  /*22db0*/  BSYNC B0 ;  /* 0x0000000000007941 */ /* 0x000fea0003800000 */
.L_x_15523:
[----:B------:R-:W-:Y:S05]  /*22dc0*/  BRA `(.L_x_15525) ;  /* 0xfffffe4400807947 */ /* 0x000fea000383ffff */
.L_x_15274:
        /* <DEDUP_REMOVED lines=8> */
.L_x_15527:
[----:B------:R-:W-:Y:S05]  /*22e50*/  BSYNC B1 ;  /* 0x0000000000017941 */ /* 0x000fea0003800000 */
.L_x_15526:
        /* <DEDUP_REMOVED lines=8> */
.L_x_15528:
[----:B------:R-:W-:Y:S02]  /*22ee0*/  IMAD.MOV.U32 R13, RZ, RZ, R32 ;  /* 0x000000ffff0d7224 */ /* 0x000fe400078e0020 */
[----:B------:R-:W-:-:S07]  /*22ef0*/  IMAD.MOV.U32 R3, RZ, RZ, R14 ;  /* 0x000000ffff037224 */ /* 0x000fce00078e000e */
[----:B------:R-:W-:Y:S05]  /*22f00*/  WARPSYNC.COLLECTIVE R15, `(.L_x_15529) ;  /* 0x000000000f087348 */ /* 0x000fea0003c00000 */
[----:B------:R0:W1:Y:S02]  /*22f10*/  SHFL.IDX P6, R14, R13, R12, R11 ;  /* 0x0000000c0d0e7389 */ /* 0x00006400000c000b */
[----:B01----:R-:W-:Y:S01]  /*22f20*/  ENDCOLLECTIVE ;  /* 0x000000000000791b */ /* 0x003fe20003800000 */
.L_x_15529:
[----:B------:R-:W-:Y:S01]  /*22f30*/  IMAD.MOV.U32 R13, RZ, RZ, R30 ;  /* 0x000000ffff0d7224 */ /* 0x000fe200078e001e */
[----:B------:R-:W-:-:S07]  /*22f40*/  MOV R7, R14 ;  /* 0x0000000e00077202 */ /* 0x000fce0000000f00 */
[----:B------:R-:W-:Y:S05]  /*22f50*/  WARPSYNC.COLLECTIVE R15, `(.L_x_15530) ;  /* 0x000000000f087348 */ /* 0x000fea0003c00000 */
[----:B------:R0:W1:Y:S02]  /*22f60*/  SHFL.IDX P6, R14, R13, R12, R11 ;  /* 0x0000000c0d0e7389 */ /* 0x00006400000c000b */
[----:B01----:R-:W-:Y:S01]  /*22f70*/  ENDCOLLECTIVE ;  /* 0x000000000000791b */ /* 0x003fe20003800000 */
.L_x_15530:
[----:B------:R-:W-:Y:S01]  /*22f80*/  IMAD.MOV.U32 R8, RZ, RZ, R14 ;  /* 0x000000ffff087224 */ /* 0x000fe200078e000e */
[----:B------:R-:W-:Y:S06]  /*22f90*/  BRA `(.L_x_15531) ;  /* 0xfffffe4c000c7947 */ /* 0x000fec000383ffff */
.L_x_15277:
        /* <DEDUP_REMOVED lines=8> */
.L_x_15533:
[----:B------:R-:W-:Y:S05]  /*23020*/  BSYNC B1 ;  /* 0x0000000000017941 */ /* 0x000fea0003800000 */
.L_x_15532:
        /* <DEDUP_REMOVED lines=8> */
.L_x_15534:
[----:B------:R-:W-:Y:S02]  /*230b0*/  IMAD.MOV.U32 R13, RZ, RZ, R32 ;  /* 0x000000ffff0d7224 */ /* 0x000fe400078e0020 */
[----:B------:R-:W-:-:S07]  /*230c0*/  IMAD.MOV.U32 R6, RZ, RZ, R14 ;  /* 0x000000ffff067224 */ /* 0x000fce00078e000e */
[----:B------:R-:W-:Y:S05]  /*230d0*/  WARPSYNC.COLLECTIVE R15, `(.L_x_15535) ;  /* 0x000000000f087348 */ /* 0x000fea0003c00000 */
[----:B------:R0:W1:Y:S02]  /*230e0*/  SHFL.IDX P6, R14, R13, R12, R11 ;  /* 0x0000000c0d0e7389 */ /* 0x00006400000c000b */
[----:B01----:R-:W-:Y:S01]  /*230f0*/  ENDCOLLECTIVE ;  /* 0x000000000000791b */ /* 0x003fe20003800000 */
.L_x_15535:
[----:B------:R-:W-:Y:S02]  /*23100*/  IMAD.MOV.U32 R13, RZ, RZ, R30 ;  /* 0x000000ffff0d7224 */ /* 0x000fe400078e001e */
[----:B------:R-:W-:-:S07]  /*23110*/  IMAD.MOV.U32 R7, RZ, RZ, R14 ;  /* 0x000000ffff077224 */ /* 0x000fce00078e000e */
[----:B------:R-:W-:Y:S05]  /*23120*/  WARPSYNC.COLLECTIVE R15, `(.L_x_15536) ;  /* 0x000000000f087348 */ /* 0x000fea0003c00000 */
[----:B------:R0:W1:Y:S02]  /*23130*/  SHFL.IDX P6, R14, R13, R12, R11 ;  /* 0x0000000c0d0e7389 */ /* 0x00006400000c000b */
[----:B01----:R-:W-:Y:S01]  /*23140*/  ENDCOLLECTIVE ;  /* 0x000000000000791b */ /* 0x003fe20003800000 */
.L_x_15536:
[----:B------:R-:W-:Y:S01]  /*23150*/  IMAD.MOV.U32 R30, RZ, RZ, R14 ;  /* 0x000000ffff1e7224 */ /* 0x000fe200078e000e */
[----:B------:R-:W-:Y:S06]  /*23160*/  BRA `(.L_x_15537) ;  /* 0xfffffe4c00647947 */ /* 0x000fec000383ffff */
.L_x_15281:
[----:B0-----:R0:W1:Y:S02]  /*23170*/  SYNCS.PHASECHK.TRANS64.TRYWAIT P0, [R22+URZ+0x32400], R33 ;  /* 0x03240021160075a7 */ /* 0x001064000800017f */
[----:B-1----:R-:W-:Y:S05]  /*23180*/  @!P0 NANOSLEEP.SYNCS 0x989680 ;  /* 0x009896800000895d */ /* 0x002fea0003900000 */
[----:B------:R-:W1:Y:S02]  /*23190*/  @!P0 SYNCS.PHASECHK.TRANS64 P0, [R22+URZ+0x32400], R33 ;  /* 0x03240021160085a7 */ /* 0x000e64000800007f */
[----:B-1----:R-:W-:Y:S05]  /*231a0*/  @!P0 BRA `(.L_x_15281) ;  /* 0xfffffffc00f08947 */ /* 0x002fea000383ffff */
[----:B------:R-:W-:Y:S05]  /*231b0*/  BRA `(.L_x_15538) ;  /* 0xfffffe5000587947 */ /* 0x000fea000383ffff */
.L_x_15289:
        /* <DEDUP_REMOVED lines=9> */
.L_x_15540:
[----:B------:R-:W-:Y:S05]  /*23250*/  BSYNC B1 ;  /* 0x0000000000017941 */ /* 0x000fea0003800000 */
.L_x_15539:
[----:B------:R0:W5:Y:S01]  /*23260*/  LDL R8, [R1+0x8c] ;  /* 0x00008c0001087983 */ /* 0x0001620000100800 */
[----:B------:R-:W-:Y:S01]  /*23270*/  IMAD.MOV.U32 R13, RZ, RZ, R35 ;  /* 0x000000ffff0d7224 */ /* 0x000fe200078e0023 */
[----:B------:R-:W-:Y:S01]  /*23280*/  ISETP.GE.AND P0, PT, R16, R39, PT ;  /* 0x000000271000720c */ /* 0x000fe20003f06270 */
[----:B------:R-:W-:Y:S02]  /*23290*/  IMAD.MOV.U32 R12, RZ, RZ, RZ ;  /* 0x000000ffff0c7224 */ /* 0x000fe400078e00ff */
[----:B------:R-:W-:Y:S02]  /*232a0*/  IMAD.MOV.U32 R11, RZ, RZ, 0x1c1f ;  /* 0x00001c1fff0b7424 */ /* 0x000fe400078e00ff */
[----:B------:R-:W-:Y:S02]  /*232b0*/  IMAD.MOV.U32 R15, RZ, RZ, -0x1 ;  /* 0xffffffffff0f7424 */ /* 0x000fe400078e00ff */
[----:B0-----:R-:W-:-:S07]  /*232c0*/  IMAD.MOV.U32 R0, RZ, RZ, R14 ;  /* 0x000000ffff007224 */ /* 0x001fce00078e000e */
[----:B-----5:R-:W-:Y:S05]  /*232d0*/  WARPSYNC.COLLECTIVE R15, `(.L_x_15541) ;  /* 0x000000000f087348 */ /* 0x020fea0003c00000 */
[----:B------:R0:W1:Y:S02]  /*232e0*/  SHFL.IDX P6, R14, R13, R12, R11 ;  /* 0x0000000c0d0e7389 */ /* 0x00006400000c000b */
[----:B01---5:R-:W-:Y:S01]  /*232f0*/  ENDCOLLECTIVE ;  /* 0x000000000000791b */ /* 0x023fe20003800000 */
.L_x_15541:
[----:B------:R-:W-:Y:S02]  /*23300*/  IMAD.MOV.U32 R13, RZ, RZ, R25 ;  /* 0x000000ffff0d7224 */ /* 0x000fe400078e0019 */
[----:B------:R-:W-:-:S07]  /*23310*/  IMAD.MOV.U32 R3, RZ, RZ, R14 ;  /* 0x000000ffff037224 */ /* 0x000fce00078e000e */
[----:B------:R-:W-:Y:S05]  /*23320*/  WARPSYNC.COLLECTIVE R15, `(.L_x_15542) ;  /* 0x000000000f087348 */ /* 0x000fea0003c00000 */
[----:B------:R0:W1:Y:S02]  /*23330*/  SHFL.IDX P6, R14, R13, R12, R11 ;  /* 0x0000000c0d0e7389 */ /* 0x00006400000c000b */
[----:B01----:R-:W-:Y:S01]  /*23340*/  ENDCOLLECTIVE ;  /* 0x000000000000791b */ /* 0x003fe20003800000 */
.L_x_15542:
[----:B------:R-:W-:Y:S01]  /*23350*/  MOV R13, R36 ;  /* 0x00000024000d7202 */ /* 0x000fe20000000f00 */
[----:B------:R-:W-:-:S07]  /*23360*/  IMAD.MOV.U32 R4, RZ, RZ, R14 ;  /* 0x000000ffff047224 */ /* 0x000fce00078e000e */
[----:B------:R-:W-:Y:S05]  /*23370*/  WARPSYNC.COLLECTIVE R15, `(.L_x_15543) ;  /* 0x000000000f087348 */ /* 0x000fea0003c00000 */
[----:B------:R0:W1:Y:S02]  /*23380*/  SHFL.IDX P6, R14, R13, R12, R11 ;  /* 0x0000000c0d0e7389 */ /* 0x00006400000c000b */
[----:B01----:R-:W-:Y:S01]  /*23390*/  ENDCOLLECTIVE ;  /* 0x000000000000791b */ /* 0x003fe20003800000 */
.L_x_15543:
        /* <DEDUP_REMOVED lines=24> */
.L_x_15544:
[----:B------:R-:W-:Y:S02]  /*23520*/  IMAD.MOV.U32 R0, RZ, RZ, R20 ;  /* 0x000000ffff007224 */ /* 0x000fe400078e0014 */
[----:B------:R-:W-:Y:S02]  /*23530*/  @!P1 IMAD.MOV.U32 R28, RZ, RZ, R8 ;  /* 0x000000ffff1c9224 */ /* 0x000fe400078e0008 */
[----:B------:R-:W-:Y:S01]  /*23540*/  @!P1 IMAD.MOV.U32 R29, RZ, RZ, R9 ;  /* 0x000000ffff1d9224 */ /* 0x000fe200078e0009 */
[----:B------:R-:W-:Y:S01]  /*23550*/  PRMT R45, R0, 0x5410, R3 ;  /* 0x00005410002d7816 */ /* 0x000fe20000000003 */
[----:B------:R-:W-:Y:S02]  /*23560*/  IMAD.MOV.U32 R0, RZ, RZ, R28 ;  /* 0x000000ffff007224 */ /* 0x000fe400078e001c */
[----:B------:R-:W-:Y:S02]  /*23570*/  @!P1 IMAD.MOV.U32 R31, RZ, RZ, R7 ;  /* 0x000000ffff1f9224 */ /* 0x000fe400078e0007 */
[----:B------:R-:W-:Y:S01]  /*23580*/  @!P1 IMAD.MOV.U32 R33, RZ, RZ, R5 ;  /* 0x000000ffff219224 */ /* 0x000fe200078e0005 */
[----:B------:R-:W-:Y:S01]  /*23590*/  PRMT R37, R0, 0x7610, R37 ;  /* 0x0000761000257816 */ /* 0x000fe20000000025 */
[----:B------:R-:W-:-:S02]  /*235a0*/  IMAD.MOV.U32 R8, RZ, RZ, R29 ;  /* 0x000000ffff087224 */ /* 0x000fc400078e001d */
[--C-:B------:R-:W-:Y:S02]  /*235b0*/  IMAD.MOV.U32 R13, RZ, RZ, R35.reuse ;  /* 0x000000ffff0d7224 */ /* 0x100fe400078e0023 */
[----:B------:R-:W-:Y:S01]  /*235c0*/  @!P1 IMAD.MOV.U32 R30, RZ, RZ, R6 ;  /* 0x000000ffff1e9224 */ /* 0x000fe200078e0006 */
[----:B------:R-:W-:Y:S01]  /*235d0*/  MOV R6, R33 ;  /* 0x0000002100067202 */ /* 0x000fe20000000f00 */
[----:B------:R-:W-:Y:S01]  /*235e0*/  @!P1 IMAD.MOV.U32 R32, RZ, RZ, R4 ;  /* 0x000000ffff209224 */ /* 0x000fe200078e0004 */
[----:B------:R-:W-:Y:S01]  /*235f0*/  PRMT R35, R8, 0x7610, R35 ;  /* 0x0000761008237816 */ /* 0x000fe20000000023 */
[----:B------:R-:W-:Y:S02]  /*23600*/  IMAD.MOV.U32 R4, RZ, RZ, R31 ;  /* 0x000000ffff047224 */ /* 0x000fe400078e001f */
[----:B------:R-:W-:Y:S02]  /*23610*/  IMAD.MOV.U32 R0, RZ, RZ, R30 ;  /* 0x000000ffff007224 */ /* 0x000fe400078e001e */
[----:B------:R-:W-:Y:S01]  /*23620*/  IMAD.MOV.U32 R3, RZ, RZ, R14 ;  /* 0x000000ffff037224 */ /* 0x000fe200078e000e */
[----:B------:R-:W-:-:S07]  /*23630*/  PRMT R48, R4, 0x5410, R6 ;  /* 0x0000541004307816 */ /* 0x000fce0000000006 */
[----:B------:R-:W-:Y:S05]  /*23640*/  WARPSYNC.COLLECTIVE R15, `(.L_x_15545) ;  /* 0x000000000f087348 */ /* 0x000fea0003c00000 */
[----:B------:R0:W1:Y:S02]  /*23650*/  SHFL.IDX P6, R14, R13, R12, R11 ;  /* 0x0000000c0d0e7389 */ /* 0x00006400000c000b */
[----:B01----:R-:W-:Y:S01]  /*23660*/  ENDCOLLECTIVE ;  /* 0x000000000000791b */ /* 0x003fe20003800000 */
.L_x_15545:
        /* <DEDUP_REMOVED lines=9> */
.L_x_15546:
[----:B------:R-:W-:Y:S02]  /*23700*/  IMAD.MOV.U32 R13, RZ, RZ, R36 ;  /* 0x000000ffff0d7224 */ /* 0x000fe400078e0024 */
[----:B------:R-:W-:-:S07]  /*23710*/  IMAD.MOV.U32 R25, RZ, RZ, R14 ;  /* 0x000000ffff197224 */ /* 0x000fce00078e000e */
[----:B------:R-:W-:Y:S05]  /*23720*/  WARPSYNC.COLLECTIVE R15, `(.L_x_15547) ;  /* 0x000000000f087348 */ /* 0x000fea0003c00000 */
[----:B------:R0:W1:Y:S02]  /*23730*/  SHFL.IDX P6, R14, R13, R12, R11 ;  /* 0x0000000c0d0e7389 */ /* 0x00006400000c000b */
[----:B01----:R-:W-:Y:S01]  /*23740*/  ENDCOLLECTIVE ;  /* 0x000000000000791b */ /* 0x003fe20003800000 */
.L_x_15547:
[----:B------:R-:W-:Y:S05]  /*23750*/  BRA `(.L_x_15548) ;  /* 0xfffffe5c00647947 */ /* 0x000fea000383ffff */
.L_x_15293:
[----:B0-----:R0:W1:Y:S02]  /*23760*/  SYNCS.PHASECHK.TRANS64.TRYWAIT P1, [R22+URZ+0x32400], R13 ;  /* 0x0324000d160075a7 */ /* 0x001064000802017f */
[----:B-1----:R-:W-:Y:S05]  /*23770*/  @!P1 NANOSLEEP.SYNCS 0x989680 ;  /* 0x009896800000995d */ /* 0x002fea0003900000 */
[----:B------:R-:W1:Y:S02]  /*23780*/  @!P1 SYNCS.PHASECHK.TRANS64 P1, [R22+URZ+0x32400], R13 ;  /* 0x0324000d160095a7 */ /* 0x000e64000802007f */
[----:B-1----:R-:W-:Y:S05]  /*23790*/  @!P1 BRA `(.L_x_15293) ;  /* 0xfffffffc00f09947 */ /* 0x002fea000383ffff */
[----:B------:R-:W-:Y:S05]  /*237a0*/  BRA `(.L_x_15549) ;  /* 0xfffffe6000047947 */ /* 0x000fea000383ffff */
.L_x_15299:
[----:B--2---:R2:W4:Y:S02]  /*237b0*/  SYNCS.PHASECHK.TRANS64.TRYWAIT P1, [R14+URZ+0x32430], R9 ;  /* 0x032430090e0075a7 */ /* 0x004524000802017f */
[----:B----4-:R-:W-:Y:S05]  /*237c0*/  @!P1 NANOSLEEP.SYNCS 0x989680 ;  /* 0x009896800000995d */ /* 0x010fea0003900000 */
[----:B------:R-:W4:Y:S02]  /*237d0*/  @!P1 SYNCS.PHASECHK.TRANS64 P1, [R14+URZ+0x32430], R9 ;  /* 0x032430090e0095a7 */ /* 0x000f24000802007f */
[----:B----4-:R-:W-:Y:S05]  /*237e0*/  @!P1 BRA `(.L_x_15299) ;  /* 0xfffffffc00f09947 */ /* 0x010fea000383ffff */
[----:B------:R-:W-:Y:S05]  /*237f0*/  BRA `(.L_x_15298) ;  /* 0xfffffe6c00d07947 */ /* 0x000fea000383ffff */
.L_x_15301:
[----:B0-----:R0:W3:Y:S02]  /*23800*/  SYNCS.PHASECHK.TRANS64.TRYWAIT P1, [R22+URZ+0x32410], R3 ;  /* 0x03241003160075a7 */ /* 0x0010e4000802017f */
[----:B---3--:R-:W-:Y:S05]  /*23810*/  @!P1 NANOSLEEP.SYNCS 0x989680 ;  /* 0x009896800000995d */ /* 0x008fea0003900000 */
[----:B------:R-:W3:Y:S02]  /*23820*/  @!P1 SYNCS.PHASECHK.TRANS64 P1, [R22+URZ+0x32410], R3 ;  /* 0x03241003160095a7 */ /* 0x000ee4000802007f */
[----:B---3--:R-:W-:Y:S05]  /*23830*/  @!P1 BRA `(.L_x_15301) ;  /* 0xfffffffc00f09947 */ /* 0x008fea000383ffff */
[----:B------:R-:W-:Y:S05]  /*23840*/  BRA `(.L_x_15550) ;  /* 0xfffffe7000887947 */ /* 0x000fea000383ffff */
.L_x_15305:
[----:B----4-:R4:W0:Y:S02]  /*23850*/  SYNCS.PHASECHK.TRANS64.TRYWAIT P1, [R14+URZ+0x32450], R9 ;  /* 0x032450090e0075a7 */ /* 0x010824000802017f */
[----:B0-----:R-:W-:Y:S05]  /*23860*/  @!P1 NANOSLEEP.SYNCS 0x989680 ;  /* 0x009896800000995d */ /* 0x001fea0003900000 */
[----:B------:R-:W0:Y:S02]  /*23870*/  @!P1 SYNCS.PHASECHK.TRANS64 P1, [R14+URZ+0x32450], R9 ;  /* 0x032450090e0095a7 */ /* 0x000e24000802007f */
[----:B0-----:R-:W-:Y:S05]  /*23880*/  @!P1 BRA `(.L_x_15305) ;  /* 0xfffffffc00f09947 */ /* 0x001fea000383ffff */
[----:B------:R-:W-:Y:S05]  /*23890*/  BRA `(.L_x_15304) ;  /* 0xfffffe7000987947 */ /* 0x000fea000383ffff */
.L_x_15312:
[----:B-1----:R1:W2:Y:S02]  /*238a0*/  SYNCS.PHASECHK.TRANS64.TRYWAIT P1, [R15+URZ+0x32430], R20 ;  /* 0x032430140f0075a7 */ /* 0x0022a4000802017f */
[----:B--2---:R-:W-:Y:S05]  /*238b0*/  @!P1 NANOSLEEP.SYNCS 0x989680 ;  /* 0x009896800000995d */ /* 0x004fea0003900000 */
[----:B------:R-:W2:Y:S02]  /*238c0*/  @!P1 SYNCS.PHASECHK.TRANS64 P1, [R15+URZ+0x32430], R20 ;  /* 0x032430140f0095a7 */ /* 0x000ea4000802007f */
[----:B--2---:R-:W-:Y:S05]  /*238d0*/  @!P1 BRA `(.L_x_15312) ;  /* 0xfffffffc00f09947 */ /* 0x004fea000383ffff */
[----:B------:R-:W-:Y:S05]  /*238e0*/  BRA `(.L_x_15311) ;  /* 0xfffffea000047947 */ /* 0x000fea000383ffff */
.L_x_15316:
[----:B---3--:R3:W4:Y:S02]  /*238f0*/  SYNCS.PHASECHK.TRANS64.TRYWAIT P1, [R15+URZ+0x32450], R20 ;  /* 0x032450140f0075a7 */ /* 0x008724000802017f */
[----:B----4-:R-:W-:Y:S05]  /*23900*/  @!P1 NANOSLEEP.SYNCS 0x989680 ;  /* 0x009896800000995d */ /* 0x010fea0003900000 */
[----:B------:R-:W4:Y:S02]  /*23910*/  @!P1 SYNCS.PHASECHK.TRANS64 P1, [R15+URZ+0x32450], R20 ;  /* 0x032450140f0095a7 */ /* 0x000f24000802007f */
[----:B----4-:R-:W-:Y:S05]  /*23920*/  @!P1 BRA `(.L_x_15316) ;  /* 0xfffffffc00f09947 */ /* 0x010fea000383ffff */
[----:B------:R-:W-:Y:S05]  /*23930*/  BRA `(.L_x_15315) ;  /* 0xfffffea000b87947 */ /* 0x000fea000383ffff */
.L_x_15324:
[----:B-1----:R1:W2:Y:S02]  /*23940*/  SYNCS.PHASECHK.TRANS64.TRYWAIT P1, [R15+URZ+0x32430], R20 ;  /* 0x032430140f0075a7 */ /* 0x0022a4000802017f */
[----:B--2---:R-:W-:Y:S05]  /*23950*/  @!P1 NANOSLEEP.SYNCS 0x989680 ;  /* 0x009896800000995d */ /* 0x004fea0003900000 */
[----:B------:R-:W2:Y:S02]  /*23960*/  @!P1 SYNCS.PHASECHK.TRANS64 P1, [R15+URZ+0x32430], R20 ;  /* 0x032430140f0095a7 */ /* 0x000ea4000802007f */
[----:B--2---:R-:W-:Y:S05]  /*23970*/  @!P1 BRA `(.L_x_15324) ;  /* 0xfffffffc00f09947 */ /* 0x004fea000383ffff */
[----:B------:R-:W-:Y:S05]  /*23980*/  BRA `(.L_x_15323) ;  /* 0xfffffed800407947 */ /* 0x000fea000383ffff */
.L_x_15328:
[----:B---3--:R3:W4:Y:S02]  /*23990*/  SYNCS.PHASECHK.TRANS64.TRYWAIT P1, [R15+URZ+0x32450], R20 ;  /* 0x032450140f0075a7 */ /* 0x008724000802017f */
[----:B----4-:R-:W-:Y:S05]  /*239a0*/  @!P1 NANOSLEEP.SYNCS 0x989680 ;  /* 0x009896800000995d */ /* 0x010fea0003900000 */
[----:B------:R-:W4:Y:S02]  /*239b0*/  @!P1 SYNCS.PHASECHK.TRANS64 P1, [R15+URZ+0x32450], R20 ;  /* 0x032450140f0095a7 */ /* 0x000f24000802007f */
[----:B----4-:R-:W-:Y:S05]  /*239c0*/  @!P1 BRA `(.L_x_15328) ;  /* 0xfffffffc00f09947 */ /* 0x010fea000383ffff */
[----:B------:R-:W-:Y:S05]  /*239d0*/  BRA `(.L_x_15327) ;  /* 0xfffffed800f47947 */ /* 0x000fea000383ffff */
.L_x_15336:
[----:B------:R-:W-:Y:S02]  /*239e0*/  IMAD.MOV.U32 R13, RZ, RZ, R20 ;  /* 0x000000ffff0d7224 */ /* 0x000fe400078e0014 */
[----:B------:R-:W-:Y:S02]  /*239f0*/  IMAD.MOV.U32 R12, RZ, RZ, RZ ;  /* 0x000000ffff0c7224 */ /* 0x000fe400078e00ff */
[----:B------:R-:W-:Y:S02]  /*23a00*/  IMAD.MOV.U32 R11, RZ, RZ, 0x181f ;  /* 0x0000181fff0b7424 */ /* 0x000fe400078e00ff */
[----:B------:R-:W-:-:S07]  /*23a10*/  IMAD.MOV.U32 R15, RZ, RZ, -0x1 ;  /* 0xffffffffff0f7424 */ /* 0x000fce00078e00ff */
[----:B-----5:R-:W-:Y:S05]  /*23a20*/  WARPSYNC.COLLECTIVE R15, `(.L_x_15551) ;  /* 0x000000000f087348 */ /* 0x020fea0003c00000 */
[----:B------:R0:W1:Y:S02]  /*23a30*/  SHFL.IDX P6, R14, R13, R12, R11 ;  /* 0x0000000c0d0e7389 */ /* 0x00006400000c000b */
[----:B01---5:R-:W-:Y:S01]  /*23a40*/  ENDCOLLECTIVE ;  /* 0x000000000000791b */ /* 0x023fe20003800000 */
.L_x_15551:
[----:B------:R-:W-:Y:S02]  /*23a50*/  IMAD.MOV.U32 R13, RZ, RZ, R4 ;  /* 0x000000ffff0d7224 */ /* 0x000fe400078e0004 */
[----:B------:R-:W-:-:S07]  /*23a60*/  IMAD.MOV.U32 R3, RZ, RZ, R14 ;  /* 0x000000ffff037224 */ /* 0x000fce00078e000e */
[----:B------:R-:W-:Y:S05]  /*23a70*/  WARPSYNC.COLLECTIVE R15, `(.L_x_15552) ;  /* 0x000000000f087348 */ /* 0x000fea0003c00000 */
[----:B------:R0:W1:Y:S02]  /*23a80*/  SHFL.IDX P6, R14, R13, R12, R11 ;  /* 0x0000000c0d0e7389 */ /* 0x00006400000c000b */
[----:B01----:R-:W-:Y:S01]  /*23a90*/  ENDCOLLECTIVE ;  /* 0x000000000000791b */ /* 0x003fe20003800000 */
.L_x_15552:
[----:B------:R-:W-:Y:S05]  /*23aa0*/  BRA `(.L_x_15553) ;  /* 0xffffff2c00747947 */ /* 0x000fea000383ffff */
.L_x_15339:
        /* <DEDUP_REMOVED lines=8> */
.L_x_15555:
[----:B------:R-:W-:Y:S05]  /*23b30*/  BSYNC B1 ;  /* 0x0000000000017941 */ /* 0x000fea0003800000 */
.L_x_15554:
        /* <DEDUP_REMOVED lines=8> */
.L_x_15556:
[----:B------:R-:W-:Y:S05]  /*23bc0*/  BRA `(.L_x_15557) ;  /* 0xffffff2c00bc7947 */ /* 0x000fea000383ffff */
.L_x_15342:
        /* <DEDUP_REMOVED lines=8> */
.L_x_15559:
[----:B------:R-:W-:Y:S05]  /*23c50*/  BSYNC B1 ;  /* 0x0000000000017941 */ /* 0x000fea0003800000 */
.L_x_15558:
        /* <DEDUP_REMOVED lines=8> */
.L_x_15560:
[----:B------:R-:W-:Y:S05]  /*23ce0*/  BRA `(.L_x_15561) ;  /* 0xffffff3000047947 */ /* 0x000fea000383ffff */
.L_x_15345:
        /* <DEDUP_REMOVED lines=8> */
.L_x_15563:
[----:B------:R-:W-:Y:S05]  /*23d70*/  BSYNC B1 ;  /* 0x0000000000017941 */ /* 0x000fea0003800000 */
.L_x_15562:
[----:B------:R-:W-:Y:S01]  /*23d80*/  IMAD.MOV.U32 R13, RZ, RZ, R4 ;  /* 0x000000ffff0d7224 */ /* 0x000fe200078e0004 */
[----:B------:R-:W-:Y:S01]  /*23d90*/  MOV R3, R14 ;  /* 0x0000000e00037202 */ /* 0x000fe20000000f00 */
[----:B------:R-:W-:Y:S02]  /*23da0*/  IMAD.MOV.U32 R12, RZ, RZ, 0x3 ;  /* 0x00000003ff0c7424 */ /* 0x000fe400078e00ff */
[----:B------:R-:W-:Y:S02]  /*23db0*/  IMAD.MOV.U32 R11, RZ, RZ, 0x181f ;  /* 0x0000181fff0b7424 */ /* 0x000fe400078e00ff */
[----:B------:R-:W-:-:S07]  /*23dc0*/  IMAD.MOV.U32 R15, RZ, RZ, -0x1 ;  /* 0xffffffffff0f7424 */ /* 0x000fce00078e00ff */
[----:B------:R-:W-:Y:S05]  /*23dd0*/  WARPSYNC.COLLECTIVE R15, `(.L_x_15564) ;  /* 0x000000000f087348 */ /* 0x000fea0003c00000 */
[----:B------:R0:W1:Y:S02]  /*23de0*/  SHFL.IDX P6, R14, R13, R12, R11 ;  /* 0x0000000c0d0e7389 */ /* 0x00006400000c000b */
[----:B01----:R-:W-:Y:S01]  /*23df0*/  ENDCOLLECTIVE ;  /* 0x000000000000791b */ /* 0x003fe20003800000 */
.L_x_15564:
[----:B------:R-:W-:Y:S05]  /*23e00*/  BRA `(.L_x_15565) ;  /* 0xffffff30004c7947 */ /* 0x000fea000383ffff */
.L_x_15347:
[----:B------:R-:W-:Y:S02]  /*23e10*/  IMAD.MOV.U32 R13, RZ, RZ, R4 ;  /* 0x000000ffff0d7224 */ /* 0x000fe400078e0004 */
[----:B------:R-:W-:Y:S02]  /*23e20*/  IMAD.MOV.U32 R12, RZ, RZ, RZ ;  /* 0x000000ffff0c7224 */ /* 0x000fe400078e00ff */
[----:B------:R-:W-:Y:S02]  /*23e30*/  IMAD.MOV.U32 R11, RZ, RZ, 0x1c1f ;  /* 0x00001c1fff0b7424 */ /* 0x000fe400078e00ff */
[----:B------:R-:W-:-:S07]  /*23e40*/  IMAD.MOV.U32 R15, RZ, RZ, -0x1 ;  /* 0xffffffffff0f7424 */ /* 0x000fce00078e00ff */
[----:B------:R-:W-:Y:S05]  /*23e50*/  WARPSYNC.COLLECTIVE R15, `(.L_x_15566) ;  /* 0x000000000f087348 */ /* 0x000fea0003c00000 */
[----:B------:R0:W1:Y:S02]  /*23e60*/  SHFL.IDX P6, R14, R13, R12, R11 ;  /* 0x0000000c0d0e7389 */ /* 0x00006400000c000b */
[----:B01----:R-:W-:Y:S01]  /*23e70*/  ENDCOLLECTIVE ;  /* 0x000000000000791b */ /* 0x003fe20003800000 */
.L_x_15566:
[----:B------:R-:W-:Y:S02]  /*23e80*/  IMAD.MOV.U32 R13, RZ, RZ, R3 ;  /* 0x000000ffff0d7224 */ /* 0x000fe400078e0003 */
[----:B------:R-:W-:-:S07]  /*23e90*/  IMAD.MOV.U32 R20, RZ, RZ, R14 ;  /* 0x000000ffff147224 */ /* 0x000fce00078e000e */
[----:B------:R-:W-:Y:S05]  /*23ea0*/  WARPSYNC.COLLECTIVE R15, `(.L_x_15567) ;  /* 0x000000000f087348 */ /* 0x000fea0003c00000 */
[----:B------:R0:W1:Y:S02]  /*23eb0*/  SHFL.IDX P6, R14, R13, R12, R11 ;  /* 0x0000000c0d0e7389 */ /* 0x00006400000c000b */
[----:B01----:R-:W-:Y:S01]  /*23ec0*/  ENDCOLLECTIVE ;  /* 0x000000000000791b */ /* 0x003fe20003800000 */
.L_x_15567:
[----:B------:R-:W-:Y:S01]  /*23ed0*/  IMAD.MOV.U32 R12, RZ, RZ, R14 ;  /* 0x000000ffff0c7224 */ /* 0x000fe200078e000e */
[----:B------:R-:W-:Y:S06]  /*23ee0*/  BRA `(.L_x_15568) ;  /* 0xffffff34004c7947 */ /* 0x000fec000383ffff */
.L_x_15350:
        /* <DEDUP_REMOVED lines=8> */
.L_x_15570:
[----:B------:R-:W-:Y:S05]  /*23f70*/  BSYNC B1 ;  /* 0x0000000000017941 */ /* 0x000fea0003800000 */
.L_x_15569:
        /* <DEDUP_REMOVED lines=8> */
.L_x_15571:
[----:B------:R-:W-:Y:S01]  /*24000*/  IMAD.MOV.U32 R3, RZ, RZ, R14 ;  /* 0x000000ffff037224 */ /* 0x000fe200078e000e */
[----:B------:R-:W-:Y:S06]  /*24010*/  BRA `(.L_x_15572) ;  /* 0xffffff4000247947 */ /* 0x000fec000383ffff */
.L_x_15354:
[----:B------:R-:W-:Y:S02]  /*24020*/  IMAD.MOV.U32 R13, RZ, RZ, R4 ;  /* 0x000000ffff0d7224 */ /* 0x000fe400078e0004 */
[----:B------:R-:W-:Y:S02]  /*24030*/  IMAD.MOV.U32 R12, RZ, RZ, RZ ;  /* 0x000000ffff0c7224 */ /* 0x000fe400078e00ff */
[----:B------:R-:W-:Y:S02]  /*24040*/  IMAD.MOV.U32 R11, RZ, RZ, 0x181f ;  /* 0x0000181fff0b7424 */ /* 0x000fe400078e00ff */
[----:B------:R-:W-:-:S07]  /*24050*/  IMAD.MOV.U32 R15, RZ, RZ, -0x1 ;  /* 0xffffffffff0f7424 */ /* 0x000fce00078e00ff */
[----:B0-----:R-:W-:Y:S05]  /*24060*/  WARPSYNC.COLLECTIVE R15, `(.L_x_15573) ;  /* 0x000000000f087348 */ /* 0x001fea0003c00000 */
[----:B------:R1:W2:Y:S02]  /*24070*/  SHFL.IDX P6, R14, R13, R12, R11 ;  /* 0x0000000c0d0e7389 */ /* 0x0002a400000c000b */
[----:B012---:R-:W-:Y:S01]  /*24080*/  ENDCOLLECTIVE ;  /* 0x000000000000791b */ /* 0x007fe20003800000 */
.L_x_15573:
[----:B------:R-:W-:Y:S02]  /*24090*/  IMAD.MOV.U32 R13, RZ, RZ, R0 ;  /* 0x000000ffff0d7224 */ /* 0x000fe400078e0000 */
[----:B------:R-:W-:-:S07]  /*240a0*/  IMAD.MOV.U32 R3, RZ, RZ, R14 ;  /* 0x000000ffff037224 */ /* 0x000fce00078e000e */
[----:B------:R-:W-:Y:S05]  /*240b0*/  WARPSYNC.COLLECTIVE R15, `(.L_x_15574) ;  /* 0x000000000f087348 */ /* 0x000fea0003c00000 */
[----:B------:R0:W1:Y:S02]  /*240c0*/  SHFL.IDX P6, R14, R13, R12, R11 ;  /* 0x0000000c0d0e7389 */ /* 0x00006400000c000b */
[----:B01----:R-:W-:Y:S01]  /*240d0*/  ENDCOLLECTIVE ;  /* 0x000000000000791b */ /* 0x003fe20003800000 */
.L_x_15574:
[----:B------:R-:W-:Y:S01]  /*240e0*/  IMAD.MOV.U32 R9, RZ, RZ, R14 ;  /* 0x000000ffff097224 */ /* 0x000fe200078e000e */
[----:B------:R-:W-:Y:S06]  /*240f0*/  BRA `(.L_x_15575) ;  /* 0xffffff5400807947 */ /* 0x000fec000383ffff */
.L_x_15357:
[----:B------:R-:W-:Y:S01]  /*24100*/  BSSY B1, `(.L_x_15576) ;  /* 0x0000008000017945 */ /* 0x000fe20003800000 */
[----:B----4-:R-:W-:Y:S01]  /*24110*/  MOV R13, R4 ;  /* 0x00000004000d7202 */ /* 0x010fe20000000f00 */
[----:B------:R-:W-:Y:S02]  /*24120*/  IMAD.MOV.U32 R12, RZ, RZ, 0x1 ;  /* 0x00000001ff0c7424 */ /* 0x000fe400078e00ff */
[----:B------:R-:W-:Y:S02]  /*24130*/  IMAD.MOV.U32 R11, RZ, RZ, 0x181f ;  /* 0x0000181fff0b7424 */ /* 0x000fe400078e00ff */
[----:B------:R-:W-:-:S07]  /*24140*/  IMAD.MOV.U32 R15, RZ, RZ, -0x1 ;  /* 0xffffffffff0f7424 */ /* 0x000fce00078e00ff */
[----:B0123--:R-:W-:Y:S05]  /*24150*/  WARPSYNC.COLLECTIVE R15, `(.L_x_15577) ;  /* 0x000000000f087348 */ /* 0x00ffea0003c00000 */
[----:B------:R4:W0:Y:S02]  /*24160*/  SHFL.IDX P6, R14, R13, R12, R11 ;  /* 0x0000000c0d0e7389 */ /* 0x00082400000c000b */
[----:B01234-:R-:W-:Y:S01]  /*24170*/  ENDCOLLECTIVE ;  /* 0x000000000000791b */ /* 0x01ffe20003800000 */
.L_x_15577:
[----:B------:R-:W-:Y:S05]  /*24180*/  BSYNC B1 ;  /* 0x0000000000017941 */ /* 0x000fea0003800000 */
.L_x_15576:
        /* <DEDUP_REMOVED lines=8> */
.L_x_15578:
[----:B------:R-:W-:Y:S01]  /*24210*/  IMAD.MOV.U32 R9, RZ, RZ, R14 ;  /* 0x000000ffff097224 */ /* 0x000fe200078e000e */
[----:B------:R-:W-:Y:S06]  /*24220*/  BRA `(.L_x_15579) ;  /* 0xffffff5400c87947 */ /* 0x000fec000383ffff */
.L_x_15360:
        /* <DEDUP_REMOVED lines=8> */
.L_x_15581:
[----:B------:R-:W-:Y:S05]  /*242b0*/  BSYNC B1 ;  /* 0x0000000000017941 */ /* 0x000fea0003800000 */
.L_x_15580:
        /* <DEDUP_REMOVED lines=8> */
.L_x_15582:
[----:B------:R-:W-:Y:S01]  /*24340*/  IMAD.MOV.U32 R9, RZ, RZ, R14 ;  /* 0x000000ffff097224 */ /* 0x000fe200078e000e */
[----:B------:R-:W-:Y:S06]  /*24350*/  BRA `(.L_x_15583) ;  /* 0xffffff58000c7947 */ /* 0x000fec000383ffff */
.L_x_15363:
        /* <DEDUP_REMOVED lines=8> */
.L_x_15585:
[----:B------:R-:W-:Y:S05]  /*243e0*/  BSYNC B1 ;  /* 0x0000000000017941 */ /* 0x000fea0003800000 */
.L_x_15584:
        /* <DEDUP_REMOVED lines=8> */
.L_x_15586:
[----:B------:R-:W-:Y:S01]  /*24470*/  MOV R9, R14 ;  /* 0x0000000e00097202 */ /* 0x000fe20000000f00 */
[----:B------:R-:W-:Y:S06]  /*24480*/  BRA `(.L_x_15587) ;  /* 0xffffff5800507947 */ /* 0x000fec000383ffff */
.L_x_15382:
        /* <DEDUP_REMOVED lines=11> */
.L_x_15589:
[----:B------:R-:W-:Y:S05]  /*24540*/  BSYNC B1 ;  /* 0x0000000000017941 */ /* 0x000fea0003800000 */
.L_x_15588:
[----:B------:R-:W-:Y:S05]  /*24550*/  BRA `(.L_x_15590) ;  /* 0xffffff7400807947 */ /* 0x000fea000383ffff */
.L_x_15384:
[----:B------:R-:W-:Y:S01]  /*24560*/  BSSY B1, `(.L_x_15591) ;  /* 0x0000006000017945 */ /* 0x000fe20003800000 */
[----:B------:R-:W-:-:S07]  /*24570*/  IMAD.MOV.U32 R15, RZ, RZ, -0x1 ;  /* 0xffffffffff0f7424 */ /* 0x000fce00078e00ff */
[----:B01----:R-:W-:Y:S05]  /*24580*/  WARPSYNC.COLLECTIVE R15, `(.L_x_15592) ;  /* 0x000000000f0c7348 */ /* 0x003fea0003c00000 */
[----:B------:R-:W-:Y:S02]  /*24590*/  ELECT P6, UR62, PT ;  /* 0x00000000003e782f */ /* 0x000fe400038c0000 */
[----:B------:R-:W-:Y:S01]  /*245a0*/  MOV R14, UR62 ;  /* 0x0000003e000e7c02 */ /* 0x000fe20008000f00 */
[----:B01----:R-:W-:Y:S10]  /*245b0*/  ENDCOLLECTIVE ;  /* 0x000000000000791b */ /* 0x003ff40003800000 */
.L_x_15592:
[----:B------:R-:W-:Y:S05]  /*245c0*/  BSYNC B1 ;  /* 0x0000000000017941 */ /* 0x000fea0003800000 */
.L_x_15591:
[----:B------:R-:W-:Y:S05]  /*245d0*/  BRA `(.L_x_15383) ;  /* 0xffffff7400787947 */ /* 0x000fea000383ffff */
.L_x_15386:
[----:B0-----:R0:W2:Y:S02]  /*245e0*/  SYNCS.PHASECHK.TRANS64.TRYWAIT P0, [R22+URZ+0x32420], R8 ;  /* 0x03242008160075a7 */ /* 0x0010a4000800017f */
[----:B--2---:R-:W-:Y:S05]  /*245f0*/  @!P0 NANOSLEEP.SYNCS 0x989680 ;  /* 0x009896800000895d */ /* 0x004fea0003900000 */
[----:B------:R-:W2:Y:S02]  /*24600*/  @!P0 SYNCS.PHASECHK.TRANS64 P0, [R22+URZ+0x32420], R8 ;  /* 0x03242008160085a7 */ /* 0x000ea4000800007f */
[----:B--2---:R-:W-:Y:S05]  /*24610*/  @!P0 BRA `(.L_x_15386) ;  /* 0xfffffffc00f08947 */ /* 0x004fea000383ffff */
[----:B------:R-:W-:Y:S05]  /*24620*/  BRA `(.L_x_15593) ;  /* 0xffffff7400887947 */ /* 0x000fea000383ffff */
.L_x_15390:
[----:B0-----:R0:W2:Y:S02]  /*24630*/  SYNCS.PHASECHK.TRANS64.TRYWAIT P0, [R8+URZ+0x324a0], R9 ;  /* 0x0324a009080075a7 */ /* 0x0010a4000800017f */
[----:B--2---:R-:W-:Y:S05]  /*24640*/  @!P0 NANOSLEEP.SYNCS 0x989680 ;  /* 0x009896800000895d */ /* 0x004fea0003900000 */
[----:B------:R-:W2:Y:S02]  /*24650*/  @!P0 SYNCS.PHASECHK.TRANS64 P0, [R8+URZ+0x324a0], R9 ;  /* 0x0324a009080085a7 */ /* 0x000ea4000800007f */
[----:B--2---:R-:W-:Y:S05]  /*24660*/  @!P0 BRA `(.L_x_15390) ;  /* 0xfffffffc00f08947 */ /* 0x004fea000383ffff */
[----:B------:R-:W-:Y:S05]  /*24670*/  BRA `(.L_x_15594) ;  /* 0xffffff7400a07947 */ /* 0x000fea000383ffff */
.L_x_15395:
[----:B-1----:R1:W2:Y:S02]  /*24680*/  SYNCS.PHASECHK.TRANS64.TRYWAIT P0, [R8+URZ+0x324c0], R9 ;  /* 0x0324c009080075a7 */ /* 0x0022a4000800017f */
[----:B--2---:R-:W-:Y:S05]  /*24690*/  @!P0 NANOSLEEP.SYNCS 0x989680 ;  /* 0x009896800000895d */ /* 0x004fea0003900000 */
[----:B------:R-:W2:Y:S02]  /*246a0*/  @!P0 SYNCS.PHASECHK.TRANS64 P0, [R8+URZ+0x324c0], R9 ;  /* 0x0324c009080085a7 */ /* 0x000ea4000800007f */
[----:B--2---:R-:W-:Y:S05]  /*246b0*/  @!P0 BRA `(.L_x_15395) ;  /* 0xfffffffc00f08947 */ /* 0x004fea000383ffff */
[----:B------:R-:W-:Y:S05]  /*246c0*/  BRA `(.L_x_15595) ;  /* 0xffffff78001c7947 */ /* 0x000fea000383ffff */
.L_x_15405:
[----:B0-----:R0:W2:Y:S02]  /*246d0*/  SYNCS.PHASECHK.TRANS64.TRYWAIT P1, [R6+URZ+0x324a0], R8 ;  /* 0x0324a008060075a7 */ /* 0x0010a4000802017f */
[----:B--2---:R-:W-:Y:S05]  /*246e0*/  @!P1 NANOSLEEP.SYNCS 0x989680 ;  /* 0x009896800000995d */ /* 0x004fea0003900000 */
[----:B------:R-:W2:Y:S02]  /*246f0*/  @!P1 SYNCS.PHASECHK.TRANS64 P1, [R6+URZ+0x324a0], R8 ;  /* 0x0324a008060095a7 */ /* 0x000ea4000802007f */
[----:B--2---:R-:W-:Y:S05]  /*24700*/  @!P1 BRA `(.L_x_15405) ;  /* 0xfffffffc00f09947 */ /* 0x004fea000383ffff */
[----:B------:R-:W-:Y:S05]  /*24710*/  BRA `(.L_x_15596) ;  /* 0xffffff7c00907947 */ /* 0x000fea000383ffff */
.L_x_15410:
[----:B-1----:R1:W2:Y:S02]  /*24720*/  SYNCS.PHASECHK.TRANS64.TRYWAIT P1, [R6+URZ+0x324c0], R8 ;  /* 0x0324c008060075a7 */ /* 0x0022a4000802017f */
[----:B--2---:R-:W-:Y:S05]  /*24730*/  @!P1 NANOSLEEP.SYNCS 0x989680 ;  /* 0x009896800000995d */ /* 0x004fea0003900000 */
[----:B------:R-:W2:Y:S02]  /*24740*/  @!P1 SYNCS.PHASECHK.TRANS64 P1, [R6+URZ+0x324c0], R8 ;  /* 0x0324c008060095a7 */ /* 0x000ea4000802007f */
[----:B--2---:R-:W-:Y:S05]  /*24750*/  @!P1 BRA `(.L_x_15410) ;  /* 0xfffffffc00f09947 */ /* 0x004fea000383ffff */
[----:B------:R-:W-:Y:S05]  /*24760*/  BRA `(.L_x_15597) ;  /* 0xffffff8000087947 */ /* 0x000fea000383ffff */
.L_x_15428:
        /* <DEDUP_REMOVED lines=11> */
.L_x_15599:
[----:B------:R-:W-:Y:S05]  /*24820*/  BSYNC B0 ;  /* 0x0000000000007941 */ /* 0x000fea0003800000 */
.L_x_15598:
[----:B------:R-:W-:Y:S05]  /*24830*/  BRA `(.L_x_15600) ;  /* 0xffffff9000587947 */ /* 0x000fea000383ffff */
.L_x_15431:
[----:B0-----:R0:W1:Y:S02]  /*24840*/  SYNCS.PHASECHK.TRANS64.TRYWAIT P0, [R30+URZ+0x32440], R0 ;  /* 0x032440001e0075a7 */ /* 0x001064000800017f */
[----:B-1----:R-:W-:Y:S05]  /*24850*/  @!P0 NANOSLEEP.SYNCS 0x989680 ;  /* 0x009896800000895d */ /* 0x002fea0003900000 */
[----:B------:R-:W1:Y:S02]  /*24860*/  @!P0 SYNCS.PHASECHK.TRANS64 P0, [R30+URZ+0x32440], R0 ;  /* 0x032440001e0085a7 */ /* 0x000e64000800007f */
[----:B-1----:R-:W-:Y:S05]  /*24870*/  @!P0 BRA `(.L_x_15431) ;  /* 0xfffffffc00f08947 */ /* 0x002fea000383ffff */
[----:B------:R-:W-:Y:S05]  /*24880*/  BRA `(.L_x_15601) ;  /* 0xffffff9000787947 */ /* 0x000fea000383ffff */
.L_x_15432:
        /* <DEDUP_REMOVED lines=8> */
.L_x_15603:
[----:B------:R-:W-:Y:S05]  /*24910*/  BSYNC B0 ;  /* 0x0000000000007941 */ /* 0x000fea0003800000 */
.L_x_15602:
        /* <DEDUP_REMOVED lines=9> */
.L_x_15604:
[----:B------:R-:W-:Y:S02]  /*249b0*/  IMAD.MOV.U32 R13, RZ, RZ, R4 ;  /* 0x000000ffff0d7224 */ /* 0x000fe400078e0004 */
[----:B------:R-:W-:Y:S02]  /*249c0*/  IMAD.MOV.U32 R12, RZ, RZ, 0x1 ;  /* 0x00000001ff0c7424 */ /* 0x000fe400078e00ff */
[----:B------:R-:W-:-:S07]  /*249d0*/  IMAD.MOV.U32 R3, RZ, RZ, R14 ;  /* 0x000000ffff037224 */ /* 0x000fce00078e000e */
[----:B------:R-:W-:Y:S05]  /*249e0*/  WARPSYNC.COLLECTIVE R15, `(.L_x_15605) ;  /* 0x000000000f087348 */ /* 0x000fea0003c00000 */
[----:B------:R0:W1:Y:S02]  /*249f0*/  SHFL.IDX P6, R14, R13, R12, R11 ;  /* 0x0000000c0d0e7389 */ /* 0x00006400000c000b */
[----:B01----:R-:W-:Y:S01]  /*24a00*/  ENDCOLLECTIVE ;  /* 0x000000000000791b */ /* 0x003fe20003800000 */
.L_x_15605:
        /* <DEDUP_REMOVED lines=15> */
.L_x_15606:
[----:B------:R-:W-:Y:S01]  /*24b00*/  @P0 IMAD R6, R5, 0x2, R22 ;  /* 0x0000000205060824 */ /* 0x000fe200078e0216 */
[----:B------:R-:W-:Y:S01]  /*24b10*/  MOV R13, R4 ;  /* 0x00000004000d7202 */ /* 0x000fe20000000f00 */
[----:B------:R-:W-:Y:S02]  /*24b20*/  IMAD.MOV.U32 R12, RZ, RZ, 0x2 ;  /* 0x00000002ff0c7424 */ /* 0x000fe400078e00ff */
[----:B------:R-:W-:-:S07]  /*24b30*/  IMAD.MOV.U32 R3, RZ, RZ, R14 ;  /* 0x000000ffff037224 */ /* 0x000fce00078e000e */
[----:B------:R-:W-:Y:S05]  /*24b40*/  WARPSYNC.COLLECTIVE R15, `(.L_x_15607) ;  /* 0x000000000f087348 */ /* 0x000fea0003c00000 */
[----:B------:R0:W1:Y:S02]  /*24b50*/  SHFL.IDX P6, R14, R13, R12, R11 ;  /* 0x0000000c0d0e7389 */ /* 0x00006400000c000b */
[----:B01----:R-:W-:Y:S01]  /*24b60*/  ENDCOLLECTIVE ;  /* 0x000000000000791b */ /* 0x003fe20003800000 */
.L_x_15607:
        /* <DEDUP_REMOVED lines=15> */
.L_x_15608:
[----:B------:R-:W-:Y:S02]  /*24c60*/  @P0 IMAD R6, R5, 0x2, R22 ;  /* 0x0000000205060824 */ /* 0x000fe400078e0216 */
[----:B------:R-:W-:Y:S02]  /*24c70*/  IMAD.MOV.U32 R13, RZ, RZ, R4 ;  /* 0x000000ffff0d7224 */ /* 0x000fe400078e0004 */
[----:B------:R-:W-:Y:S02]  /*24c80*/  IMAD.MOV.U32 R12, RZ, RZ, 0x3 ;  /* 0x00000003ff0c7424 */ /* 0x000fe400078e00ff */
[----:B------:R-:W-:-:S07]  /*24c90*/  IMAD.MOV.U32 R3, RZ, RZ, R14 ;  /* 0x000000ffff037224 */ /* 0x000fce00078e000e */
[----:B------:R-:W-:Y:S05]  /*24ca0*/  WARPSYNC.COLLECTIVE R15, `(.L_x_15609) ;  /* 0x000000000f087348 */ /* 0x000fea0003c00000 */
[----:B------:R0:W1:Y:S02]  /*24cb0*/  SHFL.IDX P6, R14, R13, R12, R11 ;  /* 0x0000000c0d0e7389 */ /* 0x00006400000c000b */
[----:B01----:R-:W-:Y:S01]  /*24cc0*/  ENDCOLLECTIVE ;  /* 0x000000000000791b */ /* 0x003fe20003800000 */
.L_x_15609:
        /* <DEDUP_REMOVED lines=15> */
.L_x_15610:
[----:B------:R-:W-:Y:S02]  /*24dc0*/  @P0 IMAD R6, R5, 0x2, R22 ;  /* 0x0000000205060824 */ /* 0x000fe400078e0216 */
[----:B------:R-:W-:Y:S02]  /*24dd0*/  IMAD.MOV.U32 R13, RZ, RZ, R4 ;  /* 0x000000ffff0d7224 */ /* 0x000fe400078e0004 */
[----:B------:R-:W-:Y:S02]  /*24de0*/  IMAD.MOV.U32 R12, RZ, RZ, 0x4 ;  /* 0x00000004ff0c7424 */ /* 0x000fe400078e00ff */
[----:B------:R-:W-:-:S07]  /*24df0*/  IMAD.MOV.U32 R3, RZ, RZ, R14 ;  /* 0x000000ffff037224 */ /* 0x000fce00078e000e */
[----:B------:R-:W-:Y:S05]  /*24e00*/  WARPSYNC.COLLECTIVE R15, `(.L_x_15611) ;  /* 0x000000000f087348 */ /* 0x000fea0003c00000 */
[----:B------:R0:W1:Y:S02]  /*24e10*/  SHFL.IDX P6, R14, R13, R12, R11 ;  /* 0x0000000c0d0e7389 */ /* 0x00006400000c000b */
[----:B01----:R-:W-:Y:S01]  /*24e20*/  ENDCOLLECTIVE ;  /* 0x000000000000791b */ /* 0x003fe20003800000 */
.L_x_15611:
        /* <DEDUP_REMOVED lines=15> */
.L_x_15612:
[----:B------:R-:W-:Y:S02]  /*24f20*/  @P0 IMAD R6, R5, 0x2, R22 ;  /* 0x0000000205060824 */ /* 0x000fe400078e0216 */
[----:B------:R-:W-:Y:S02]  /*24f30*/  IMAD.MOV.U32 R13, RZ, RZ, R4 ;  /* 0x000000ffff0d7224 */ /* 0x000fe400078e0004 */
[----:B------:R-:W-:Y:S02]  /*24f40*/  IMAD.MOV.U32 R12, RZ, RZ, 0x5 ;  /* 0x00000005ff0c7424 */ /* 0x000fe400078e00ff */
[----:B------:R-:W-:-:S07]  /*24f50*/  IMAD.MOV.U32 R3, RZ, RZ, R14 ;  /* 0x000000ffff037224 */ /* 0x000fce00078e000e */
[----:B------:R-:W-:Y:S05]  /*24f60*/  WARPSYNC.COLLECTIVE R15, `(.L_x_15613) ;  /* 0x000000000f087348 */ /* 0x000fea0003c00000 */
[----:B------:R0:W1:Y:S02]  /*24f70*/  SHFL.IDX P6, R14, R13, R12, R11 ;  /* 0x0000000c0d0e7389 */ /* 0x00006400000c000b */
[----:B01----:R-:W-:Y:S01]  /*24f80*/  ENDCOLLECTIVE ;  /* 0x000000000000791b */ /* 0x003fe20003800000 */
.L_x_15613:
        /* <DEDUP_REMOVED lines=10> */
.L_x_15614:
[----:B------:R-:W-:Y:S01]  /*25030*/  @!PT LDS RZ, [RZ] ;  /* 0x00000000fffff984 */ /* 0x000fe20000000800 */
[----:B------:R-:W-:Y:S01]  /*25040*/  @!PT LDS RZ, [RZ] ;  /* 0x00000000fffff984 */ /* 0x000fe20000000800 */
[----:B------:R-:W-:Y:S01]  /*25050*/  @!PT LDS RZ, [RZ] ;  /* 0x00000000fffff984 */ /* 0x000fe20000000800 */
[----:B------:R1:W-:Y:S01]  /*25060*/  @P0 LDGSTS.E.BYPASS.LTC128B.128 [R6+0x1e400], desc[UR40][R2.64], !P2 ;  /* 0x1e40000002060fae */ /* 0x0003e2000d101d68 */
[----:B------:R-:W-:Y:S01]  /*25070*/  IMAD.MOV.U32 R0, RZ, RZ, R14 ;  /* 0x000000ffff007224 */ /* 0x000fe200078e000e */
[----:B------:R-:W-:Y:S06]  /*25080*/  BRA `(.L_x_15615) ;  /* 0xffffff8c00d47947 */ /* 0x000fec000383ffff */
.L_x_15437:
[----:B------:R-:W-:Y:S01]  /*25090*/  IMAD.MOV.U32 R13, RZ, RZ, R3 ;  /* 0x000000ffff0d7224 */ /* 0x000fe200078e0003 */
[----:B------:R-:W-:Y:S01]  /*250a0*/  MOV R15, 0xffffffff ;  /* 0xffffffff000f7802 */ /* 0x000fe20000000f00 */
[----:B------:R-:W-:Y:S02]  /*250b0*/  IMAD.MOV.U32 R12, RZ, RZ, RZ ;  /* 0x000000ffff0c7224 */ /* 0x000fe400078e00ff */
[----:B------:R-:W-:Y:S02]  /*250c0*/  IMAD.MOV.U32 R11, RZ, RZ, 0x181f ;  /* 0x0000181fff0b7424 */ /* 0x000fe400078e00ff */
[----:B-----5:R-:W-:Y:S02]  /*250d0*/  IMAD R2, R9, R6, RZ ;  /* 0x0000000609027224 */ /* 0x020fe400078e02ff */
[----:B------:R-:W-:-:S07]  /*250e0*/  IMAD R17, R17, 0x80, R8 ;  /* 0x0000008011117824 */ /* 0x000fce00078e0208 */
[----:B------:R-:W-:Y:S05]  /*250f0*/  WARPSYNC.COLLECTIVE R15, `(.L_x_15616) ;  /* 0x000000000f087348 */ /* 0x000fea0003c00000 */
[----:B------:R0:W1:Y:S02]  /*25100*/  SHFL.IDX P6, R14, R13, R12, R11 ;  /* 0x0000000c0d0e7389 */ /* 0x00006400000c000b */
[----:B01----:R-:W-:Y:S01]  /*25110*/  ENDCOLLECTIVE ;  /* 0x000000000000791b */ /* 0x003fe20003800000 */
.L_x_15616:
[C---:B------:R-:W-:Y:S01]  /*25120*/  VIADD R10, R17.reuse, 0x10 ;  /* 0x00000010110a7836 */ /* 0x040fe20000000000 */
[C---:B------:R-:W-:Y:S01]  /*25130*/  ISETP.GE.AND P0, PT, R17.reuse, R2, PT ;  /* 0x000000021100720c */ /* 0x040fe20003f06270 */
[C---:B------:R-:W-:Y:S02]  /*25140*/  VIADD R6, R17.reuse, 0x20 ;  /* 0x0000002011067836 */ /* 0x040fe40000000000 */
[----:B------:R-:W-:Y:S01]  /*25150*/  VIADD R8, R17, 0x40 ;  /* 0x0000004011087836 */ /* 0x000fe20000000000 */
[----:B------:R0:W-:Y:S04]  /*25160*/  STL [R1+0x10], R10 ;  /* 0x0000100a01007387 */ /* 0x0001e80000100800 */
[----:B------:R0:W-:Y:S01]  /*25170*/  STL [R1+0x14], R6 ;  /* 0x0000140601007387 */ /* 0x0001e20000100800 */
[----:B------:R-:W-:-:S02]  /*25180*/  IMAD.MOV.U32 R13, RZ, RZ, R0 ;  /* 0x000000ffff0d7224 */ /* 0x000fc400078e0000 */
[----:B------:R-:W-:-:S07]  /*25190*/  IMAD.MOV.U32 R4, RZ, RZ, R14 ;  /* 0x000000ffff047224 */ /* 0x000fce00078e000e */
[----:B0-----:R-:W-:Y:S05]  /*251a0*/  WARPSYNC.COLLECTIVE R15, `(.L_x_15617) ;  /* 0x000000000f087348 */ /* 0x001fea0003c00000 */
[----:B------:R1:W2:Y:S02]  /*251b0*/  SHFL.IDX P6, R14, R13, R12, R11 ;  /* 0x0000000c0d0e7389 */ /* 0x0002a400000c000b */
[----:B012---:R-:W-:Y:S01]  /*251c0*/  ENDCOLLECTIVE ;  /* 0x000000000000791b */ /* 0x007fe20003800000 */
.L_x_15617:
[----:B------:R-:W-:Y:S02]  /*251d0*/  IMAD.MOV.U32 R13, RZ, RZ, R3 ;  /* 0x000000ffff0d7224 */ /* 0x000fe400078e0003 */
[----:B------:R-:W-:Y:S02]  /*251e0*/  IMAD.MOV.U32 R12, RZ, RZ, 0x1 ;  /* 0x00000001ff0c7424 */ /* 0x000fe400078e00ff */
[----:B------:R-:W-:-:S07]  /*251f0*/  IMAD.MOV.U32 R5, RZ, RZ, R14 ;  /* 0x000000ffff057224 */ /* 0x000fce00078e000e */
[----:B------:R-:W-:Y:S05]  /*25200*/  WARPSYNC.COLLECTIVE R15, `(.L_x_15618) ;  /* 0x000000000f087348 */ /* 0x000fea0003c00000 */
[----:B------:R0:W1:Y:S02]  /*25210*/  SHFL.IDX P6, R14, R13, R12, R11 ;  /* 0x0000000c0d0e7389 */ /* 0x00006400000c000b */
[----:B01----:R-:W-:Y:S01]  /*25220*/  ENDCOLLECTIVE ;  /* 0x000000000000791b */ /* 0x003fe20003800000 */
.L_x_15618:
        /* <DEDUP_REMOVED lines=15> */
.L_x_15619:
[----:B------:R-:W-:Y:S02]  /*25320*/  IMAD.MOV.U32 R13, RZ, RZ, R3 ;  /* 0x000000ffff0d7224 */ /* 0x000fe400078e0003 */
[----:B------:R-:W-:Y:S02]  /*25330*/  IMAD.MOV.U32 R12, RZ, RZ, 0x2 ;  /* 0x00000002ff0c7424 */ /* 0x000fe400078e00ff */
[----:B------:R-:W-:-:S07]  /*25340*/  IMAD.MOV.U32 R5, RZ, RZ, R14 ;  /* 0x000000ffff057224 */ /* 0x000fce00078e000e */
[----:B------:R-:W-:Y:S05]  /*25350*/  WARPSYNC.COLLECTIVE R15, `(.L_x_15620) ;  /* 0x000000000f087348 */ /* 0x000fea0003c00000 */
[----:B------:R0:W1:Y:S02]  /*25360*/  SHFL.IDX P6, R14, R13, R12, R11 ;  /* 0x0000000c0d0e7389 */ /* 0x00006400000c000b */
[----:B01----:R-:W-:Y:S01]  /*25370*/  ENDCOLLECTIVE ;  /* 0x000000000000791b */ /* 0x003fe20003800000 */
.L_x_15620:
        /* <DEDUP_REMOVED lines=12> */
[----:B------:R1:W-:Y:S04]  /*25440*/  STL [R1+0x18], R6 ;  /* 0x0000180601007387 */ /* 0x0003e80000100800 */
[----:B------:R1:W-:Y:S01]  /*25450*/  STL [R1+0x1c], R8 ;  /* 0x00001c0801007387 */ /* 0x0003e20000100800 */
[----:B0-----:R-:W-:-:S07]  /*25460*/  IMAD.MOV.U32 R4, RZ, RZ, R14 ;  /* 0x000000ffff047224 */ /* 0x001fce00078e000e */
[----:B-1----:R-:W-:Y:S05]  /*25470*/  WARPSYNC.COLLECTIVE R15, `(.L_x_15621) ;  /* 0x000000000f087348 */ /* 0x002fea0003c00000 */
[----:B------:R0:W2:Y:S02]  /*25480*/  SHFL.IDX P6, R14, R13, R12, R11 ;  /* 0x0000000c0d0e7389 */ /* 0x0000a400000c000b */
[----:B012---:R-:W-:Y:S01]  /*25490*/  ENDCOLLECTIVE ;  /* 0x000000000000791b */ /* 0x007fe20003800000 */
.L_x_15621:
[----:B------:R-:W-:Y:S02]  /*254a0*/  IMAD.MOV.U32 R13, RZ, RZ, R3 ;  /* 0x000000ffff0d7224 */ /* 0x000fe400078e0003 */
[----:B------:R-:W-:Y:S02]  /*254b0*/  IMAD.MOV.U32 R12, RZ, RZ, 0x3 ;  /* 0x00000003ff0c7424 */ /* 0x000fe400078e00ff */
[----:B------:R-:W-:-:S07]  /*254c0*/  IMAD.MOV.U32 R5, RZ, RZ, R14 ;  /* 0x000000ffff057224 */ /* 0x000fce00078e000e */
[----:B------:R-:W-:Y:S05]  /*254d0*/  WARPSYNC.COLLECTIVE R15, `(.L_x_15622) ;  /* 0x000000000f087348 */ /* 0x000fea0003c00000 */
[----:B------:R0:W1:Y:S02]  /*254e0*/  SHFL.IDX P6, R14, R13, R12, R11 ;  /* 0x0000000c0d0e7389 */ /* 0x00006400000c000b */
[----:B01----:R-:W-:Y:S01]  /*254f0*/  ENDCOLLECTIVE ;  /* 0x000000000000791b */ /* 0x003fe20003800000 */
.L_x_15622:
        /* <DEDUP_REMOVED lines=15> */
.L_x_15623:
[----:B------:R-:W-:Y:S02]  /*255f0*/  IMAD.MOV.U32 R13, RZ, RZ, R3 ;  /* 0x000000ffff0d7224 */ /* 0x000fe400078e0003 */
[----:B------:R-:W-:Y:S02]  /*25600*/  IMAD.MOV.U32 R12, RZ, RZ, 0x4 ;  /* 0x00000004ff0c7424 */ /* 0x000fe400078e00ff */
[----:B------:R-:W-:-:S07]  /*25610*/  IMAD.MOV.U32 R5, RZ, RZ, R14 ;  /* 0x000000ffff057224 */ /* 0x000fce00078e000e */
[----:B------:R-:W-:Y:S05]  /*25620*/  WARPSYNC.COLLECTIVE R15, `(.L_x_15624) ;  /* 0x000000000f087348 */ /* 0x000fea0003c00000 */
[----:B------:R0:W1:Y:S02]  /*25630*/  SHFL.IDX P6, R14, R13, R12, R11 ;  /* 0x0000000c0d0e7389 */ /* 0x00006400000c000b */
[----:B01----:R-:W-:Y:S01]  /*25640*/  ENDCOLLECTIVE ;  /* 0x000000000000791b */ /* 0x003fe20003800000 */
.L_x_15624:
[----:B------:R-:W-:-:S05]  /*25650*/  @!P0 LEA R5, P2, R7, R5, 0x1 ;  /* 0x0000000507058211 */ /* 0x000fca00078408ff */
[----:B------:R-:W-:-:S05]  /*25660*/  @!P0 IMAD.X R4, RZ, RZ, R4, P2 ;  /* 0x000000ffff048224 */ /* 0x000fca00010e0604 */
[----:B------:R-:W-:Y:S01]  /*25670*/  @!P0 LOP3.LUT R5, R5, R4, RZ, 0x3c, !PT ;  /* 0x0000000405058212 */ /* 0x000fe200078e3cff */
[----:B------:R-:W-:-:S03]  /*25680*/  IMAD.MOV.U32 R13, RZ, RZ, R0 ;  /* 0x000000ffff0d7224 */ /* 0x000fc600078e0000 */
[----:B------:R-:W-:-:S04]  /*25690*/  @!P0 LOP3.LUT R4, R5, R4, RZ, 0x3c, !PT ;  /* 0x0000000405048212 */ /* 0x000fc800078e3cff */
[----:B------:R-:W-:Y:S02]  /*256a0*/  @!P0 LOP3.LUT R5, R5, R4, RZ, 0x3c, !PT ;  /* 0x0000000405058212 */ /* 0x000fe400078e3cff */
[----:B------:R-:W-:-:S07]  /*256b0*/  MOV R6, R14 ;  /* 0x0000000e00067202 */ /* 0x000fce0000000f00 */
[----:B------:R-:W-:Y:S05]  /*256c0*/  WARPSYNC.COLLECTIVE R15, `(.L_x_15625) ;  /* 0x000000000f087348 */ /* 0x000fea0003c00000 */
[----:B------:R0:W1:Y:S02]  /*256d0*/  SHFL.IDX P6, R14, R13, R12, R11 ;  /* 0x0000000c0d0e7389 */ /* 0x00006400000c000b */
[----:B01----:R-:W-:Y:S01]  /*256e0*/  ENDCOLLECTIVE ;  /* 0x000000000000791b */ /* 0x003fe20003800000 */
.L_x_15625:
        /* <DEDUP_REMOVED lines=13> */
.L_x_15626:
        /* <DEDUP_REMOVED lines=10> */
.L_x_15627:
        /* <DEDUP_REMOVED lines=13> */
.L_x_15628:
        /* <DEDUP_REMOVED lines=10> */
.L_x_15629:
        /* <DEDUP_REMOVED lines=11> */
.L_x_15630:
        /* <DEDUP_REMOVED lines=10> */
.L_x_15631:
[----:B------:R-:W-:Y:S01]  /*25b20*/  @!PT LDS RZ, [RZ] ;  /* 0x00000000fffff984 */ /* 0x000fe20000000800 */
[----:B------:R-:W-:Y:S01]  /*25b30*/  @!PT LDS RZ, [RZ] ;  /* 0x00000000fffff984 */ /* 0x000fe20000000800 */
[----:B------:R-:W-:Y:S01]  /*25b40*/  @!PT LDS RZ, [RZ] ;  /* 0x00000000fffff984 */ /* 0x000fe20000000800 */
[----:B------:R0:W-:Y:S01]  /*25b50*/  @!P0 LDGSTS.E.BYPASS.LTC128B.128 [R26+0x1b400], desc[UR40][R4.64], !P1 ;  /* 0x1b400000041a8fae */ /* 0x0001e2000c901d68 */
[----:B------:R-:W-:Y:S01]  /*25b60*/  IMAD.MOV.U32 R0, RZ, RZ, R14 ;  /* 0x000000ffff007224 */ /* 0x000fe200078e000e */
[----:B------:R-:W-:Y:S06]  /*25b70*/  BRA `(.L_x_15632) ;  /* 0xffffff9000247947 */ /* 0x000fec000383ffff */
.L_x_15441:
        /* <DEDUP_REMOVED lines=33> */
.L_x_15634:
[----:B------:R-:W-:Y:S05]  /*25d90*/  BSYNC B0 ;  /* 0x0000000000007941 */ /* 0x000fea0003800000 */
.L_x_15633:
[----:B------:R-:W-:Y:S01]  /*25da0*/  MOV R13, R4 ;  /* 0x00000004000d7202 */ /* 0x000fe20000000f00 */
[----:B------:R-:W-:Y:S01]  /*25db0*/  IMAD.MOV.U32 R12, RZ, RZ, RZ ;  /* 0x000000ffff0c7224 */ /* 0x000fe200078e00ff */
[----:B------:R-:W-:Y:S01]  /*25dc0*/  LOP3.LUT R23, R23, 0xffffbfff, RZ, 0xc0, !PT ;  /* 0xffffbfff17177812 */ /* 0x000fe200078ec0ff */
[----:B------:R-:W-:Y:S02]  /*25dd0*/  IMAD.MOV.U32 R11, RZ, RZ, 0x181f ;  /* 0x0000181fff0b7424 */ /* 0x000fe400078e00ff */
[----:B------:R-:W-:Y:S01]  /*25de0*/  IMAD.MOV.U32 R15, RZ, RZ, -0x1 ;  /* 0xffffffffff0f7424 */ /* 0x000fe200078e00ff */
[----:B------:R-:W-:Y:S01]  /*25df0*/  @P5 LOP3.LUT R23, R23, 0x4000, RZ, 0xfc, !PT ;  /* 0x0000400017175812 */ /* 0x000fe200078efcff */
[----:B------:R-:W-:-:S07]  /*25e00*/  IMAD.MOV.U32 R2, RZ, RZ, R14 ;  /* 0x000000ffff027224 */ /* 0x000fce00078e000e */
[----:B------:R-:W-:Y:S05]  /*25e10*/  WARPSYNC.COLLECTIVE R15, `(.L_x_15635) ;  /* 0x000000000f087348 */ /* 0x000fea0003c00000 */
[----:B------:R0:W1:Y:S02]  /*25e20*/  SHFL.IDX P6, R14, R13, R12, R11 ;  /* 0x0000000c0d0e7389 */ /* 0x00006400000c000b */
[----:B01----:R-:W-:Y:S01]  /*25e30*/  ENDCOLLECTIVE ;  /* 0x000000000000791b */ /* 0x003fe20003800000 */
.L_x_15635:
[C---:B------:R-:W-:Y:S02]  /*25e40*/  LOP3.LUT P5, RZ, R23.reuse, 0x200, RZ, 0xc0, !PT ;  /* 0x0000020017ff7812 */ /* 0x040fe400078ac0ff */
        /* <DEDUP_REMOVED lines=12> */
.L_x_15636:
        /* <DEDUP_REMOVED lines=15> */
.L_x_15637:
        /* <DEDUP_REMOVED lines=12> */
.L_x_15638:
        /* <DEDUP_REMOVED lines=12> */
.L_x_15639:
        /* <DEDUP_REMOVED lines=12> */
.L_x_15640:
        /* <DEDUP_REMOVED lines=12> */
.L_x_15641:
        /* <DEDUP_REMOVED lines=12> */
.L_x_15642:
        /* <DEDUP_REMOVED lines=12> */
.L_x_15643:
[----:B------:R-:W-:Y:S02]  /*26480*/  IMAD.MOV.U32 R13, RZ, RZ, R0 ;  /* 0x000000ffff0d7224 */ /* 0x000fe400078e0000 */
[----:B------:R-:W-:Y:S02]  /*26490*/  IMAD.MOV.U32 R12, RZ, RZ, 0x5 ;  /* 0x00000005ff0c7424 */ /* 0x000fe400078e00ff */
[----:B------:R-:W-:-:S05]  /*264a0*/  IMAD.MOV.U32 R2, RZ, RZ, R14 ;  /* 0x000000ffff027224 */ /* 0x000fca00078e000e */
[----:B------:R-:W-:-:S04]  /*264b0*/  @!P0 LEA R2, P6, R7, R2, 0x1 ;  /* 0x0000000207028211 */ /* 0x000fc800078c08ff */
[----:B------:R-:W-:-:S05]  /*264c0*/  @!P0 IADD3.X R3, RZ, R6, RZ, P6, !PT ;  /* 0x00000006ff038210 */ /* 0x000fca00037fe4ff */
[----:B------:R-:W-:Y:S01]  /*264d0*/  @!PT LDS RZ, [RZ] ;  /* 0x00000000fffff984 */ /* 0x000fe20000000800 */
[----:B------:R-:W-:Y:S01]  /*264e0*/  @!PT LDS RZ, [RZ] ;  /* 0x00000000fffff984 */ /* 0x000fe20000000800 */
[----:B------:R-:W-:Y:S01]  /*264f0*/  @!PT LDS RZ, [RZ] ;  /* 0x00000000fffff984 */ /* 0x000fe20000000800 */
[----:B------:R0:W-:Y:S04]  /*26500*/  @!P0 LDGSTS.E.BYPASS.LTC128B.128 [R26+0x24400], desc[UR40][R2.64], !P4 ;  /* 0x24400000021a8fae */ /* 0x0001e8000e101d68 */
[----:B0-----:R-:W-:Y:S05]  /*26510*/  WARPSYNC.COLLECTIVE R15, `(.L_x_15644) ;  /* 0x000000000f087348 */ /* 0x001fea0003c00000 */
[----:B------:R1:W2:Y:S02]  /*26520*/  SHFL.IDX P6, R14, R13, R12, R11 ;  /* 0x0000000c0d0e7389 */ /* 0x0002a400000c000b */
[----:B012---:R-:W-:Y:S01]  /*26530*/  ENDCOLLECTIVE ;  /* 0x000000000000791b */ /* 0x007fe20003800000 */
.L_x_15644:
        /* <DEDUP_REMOVED lines=12> */
.L_x_15645:
        /* <DEDUP_REMOVED lines=12> */
.L_x_15646:
        /* <DEDUP_REMOVED lines=11> */
.L_x_15647:
[----:B------:R-:W-:Y:S02]  /*26770*/  IMAD.MOV.U32 R13, RZ, RZ, R0 ;  /* 0x000000ffff0d7224 */ /* 0x000fe400078e0000 */
[----:B------:R-:W-:Y:S02]  /*26780*/  IMAD.MOV.U32 R12, RZ, RZ, 0x7 ;  /* 0x00000007ff0c7424 */ /* 0x000fe400078e00ff */
[----:B------:R-:W-:-:S07]  /*26790*/  IMAD.MOV.U32 R2, RZ, RZ, R14 ;  /* 0x000000ffff027224 */ /* 0x000fce00078e000e */
[----:B------:R-:W-:Y:S05]  /*267a0*/  WARPSYNC.COLLECTIVE R15, `(.L_x_15648) ;  /* 0x000000000f087348 */ /* 0x000fea0003c00000 */
[----:B------:R0:W1:Y:S02]  /*267b0*/  SHFL.IDX P6, R14, R13, R12, R11 ;  /* 0x0000000c0d0e7389 */ /* 0x00006400000c000b */
[----:B01----:R-:W-:Y:S01]  /*267c0*/  ENDCOLLECTIVE ;  /* 0x000000000000791b */ /* 0x003fe20003800000 */
.L_x_15648:
        /* <DEDUP_REMOVED lines=14> */
.L_x_15649:
[----:B------:R-:W-:Y:S01]  /*268b0*/  IMAD.MOV.U32 R2, RZ, RZ, R14 ;  /* 0x000000ffff027224 */ /* 0x000fe200078e000e */
[----:B------:R-:W-:Y:S06]  /*268c0*/  BRA `(.L_x_15650) ;  /* 0xffffff8c00887947 */ /* 0x000fec000383ffff */
.L_x_15446:
[----:B0-----:R0:W1:Y:S02]  /*268d0*/  SYNCS.PHASECHK.TRANS64.TRYWAIT P0, [R22+URZ+0x32420], R3 ;  /* 0x03242003160075a7 */ /* 0x001064000800017f */
[----:B-1----:R-:W-:Y:S05]  /*268e0*/  @!P0 NANOSLEEP.SYNCS 0x989680 ;  /* 0x009896800000895d */ /* 0x002fea0003900000 */
[----:B------:R-:W1:Y:S02]  /*268f0*/  @!P0 SYNCS.PHASECHK.TRANS64 P0, [R22+URZ+0x32420], R3 ;  /* 0x03242003160085a7 */ /* 0x000e64000800007f */
[----:B-1----:R-:W-:Y:S05]  /*26900*/  @!P0 BRA `(.L_x_15446) ;  /* 0xfffffffc00f08947 */ /* 0x002fea000383ffff */
[----:B------:R-:W-:Y:S05]  /*26910*/  BRA `(.L_x_15651) ;  /* 0xffffff8c00fc7947 */ /* 0x000fea000383ffff */
.L_x_15449:
[----:B0-----:R0:W1:Y:S02]  /*26920*/  SYNCS.PHASECHK.TRANS64.TRYWAIT P0, [R30+URZ+0x32460], R3 ;  /* 0x032460031e0075a7 */ /* 0x001064000800017f */
[----:B-1----:R-:W-:Y:S05]  /*26930*/  @!P0 NANOSLEEP.SYNCS 0x989680 ;  /* 0x009896800000895d */ /* 0x002fea0003900000 */
[----:B------:R-:W1:Y:S02]  /*26940*/  @!P0 SYNCS.PHASECHK.TRANS64 P0, [R30+URZ+0x32460], R3 ;  /* 0x032460031e0085a7 */ /* 0x000e64000800007f */
[----:B-1----:R-:W-:Y:S05]  /*26950*/  @!P0 BRA `(.L_x_15449) ;  /* 0xfffffffc00f08947 */ /* 0x002fea000383ffff */
[----:B------:R-:W-:Y:S05]  /*26960*/  BRA `(.L_x_15652) ;  /* 0xffffff90000c7947 */ /* 0x000fea000383ffff */
.L_x_15450:
        /* <DEDUP_REMOVED lines=8> */
.L_x_15654:
[----:B------:R-:W-:Y:S05]  /*269f0*/  BSYNC B0 ;  /* 0x0000000000007941 */ /* 0x000fea0003800000 */
.L_x_15653:
        /* <DEDUP_REMOVED lines=13> */
.L_x_15655:
        /* <DEDUP_REMOVED lines=9> */
.L_x_15656:
        /* <DEDUP_REMOVED lines=17> */
.L_x_15657:
[----:B------:R-:W-:Y:S02]  /*26c70*/  IMAD.MOV.U32 R13, RZ, RZ, R6 ;  /* 0x000000ffff0d7224 */ /* 0x000fe400078e0006 */
[----:B------:R-:W-:Y:S01]  /*26c80*/  IMAD.MOV.U32 R12, RZ, RZ, 0x2 ;  /* 0x00000002ff0c7424 */ /* 0x000fe200078e00ff */
[----:B------:R-:W-:-:S13]  /*26c90*/  IADD3 R2, P3, R14, R0, RZ ;  /* 0x000000000e027210 */ /* 0x000fda0007f7e0ff */
[----:B------:R-:W-:Y:S05]  /*26ca0*/  WARPSYNC.COLLECTIVE R15, `(.L_x_15658) ;  /* 0x000000000f087348 */ /* 0x000fea0003c00000 */
[----:B------:R0:W1:Y:S02]  /*26cb0*/  SHFL.IDX P6, R14, R13, R12, R11 ;  /* 0x0000000c0d0e7389 */ /* 0x00006400000c000b */
[----:B01----:R-:W-:Y:S01]  /*26cc0*/  ENDCOLLECTIVE ;  /* 0x000000000000791b */ /* 0x003fe20003800000 */
.L_x_15658:
        /* <DEDUP_REMOVED lines=17> */
.L_x_15659:
[----:B------:R-:W-:Y:S02]  /*26de0*/  IMAD.MOV.U32 R13, RZ, RZ, R6 ;  /* 0x000000ffff0d7224 */ /* 0x000fe400078e0006 */
[----:B------:R-:W-:Y:S01]  /*26df0*/  IMAD.MOV.U32 R12, RZ, RZ, 0x3 ;  /* 0x00000003ff0c7424 */ /* 0x000fe200078e00ff */
[----:B------:R-:W-:-:S13]  /*26e00*/  IADD3 R2, P3, R14, R0, RZ ;  /* 0x000000000e027210 */ /* 0x000fda0007f7e0ff */
[----:B------:R-:W-:Y:S05]  /*26e10*/  WARPSYNC.COLLECTIVE R15, `(.L_x_15660) ;  /* 0x000000000f087348 */ /* 0x000fea0003c00000 */
[----:B------:R0:W1:Y:S02]  /*26e20*/  SHFL.IDX P6, R14, R13, R12, R11 ;  /* 0x0000000c0d0e7389 */ /* 0x00006400000c000b */
[----:B01----:R-:W-:Y:S01]  /*26e30*/  ENDCOLLECTIVE ;  /* 0x000000000000791b */ /* 0x003fe20003800000 */
.L_x_15660:
        /* <DEDUP_REMOVED lines=17> */
.L_x_15661:
[----:B------:R-:W-:Y:S02]  /*26f50*/  IMAD.MOV.U32 R13, RZ, RZ, R6 ;  /* 0x000000ffff0d7224 */ /* 0x000fe400078e0006 */
[----:B------:R-:W-:Y:S01]  /*26f60*/  IMAD.MOV.U32 R12, RZ, RZ, 0x4 ;  /* 0x00000004ff0c7424 */ /* 0x000fe200078e00ff */
[----:B------:R-:W-:-:S13]  /*26f70*/  IADD3 R2, P3, R14, R0, RZ ;  /* 0x000000000e027210 */ /* 0x000fda0007f7e0ff */
[----:B------:R-:W-:Y:S05]  /*26f80*/  WARPSYNC.COLLECTIVE R15, `(.L_x_15662) ;  /* 0x000000000f087348 */ /* 0x000fea0003c00000 */
[----:B------:R0:W1:Y:S02]  /*26f90*/  SHFL.IDX P6, R14, R13, R12, R11 ;  /* 0x0000000c0d0e7389 */ /* 0x00006400000c000b */
[----:B01----:R-:W-:Y:S01]  /*26fa0*/  ENDCOLLECTIVE ;  /* 0x000000000000791b */ /* 0x003fe20003800000 */
.L_x_15662:
        /* <DEDUP_REMOVED lines=17> */
.L_x_15663:
[----:B------:R-:W-:Y:S02]  /*270c0*/  IMAD.MOV.U32 R13, RZ, RZ, R6 ;  /* 0x000000ffff0d7224 */ /* 0x000fe400078e0006 */
[----:B------:R-:W-:Y:S01]  /*270d0*/  IMAD.MOV.U32 R12, RZ, RZ, 0x5 ;  /* 0x00000005ff0c7424 */ /* 0x000fe200078e00ff */
[----:B------:R-:W-:-:S13]  /*270e0*/  IADD3 R2, P3, R14, R0, RZ ;  /* 0x000000000e027210 */ /* 0x000fda0007f7e0ff */
[----:B------:R-:W-:Y:S05]  /*270f0*/  WARPSYNC.COLLECTIVE R15, `(.L_x_15664) ;  /* 0x000000000f087348 */ /* 0x000fea0003c00000 */
[----:B------:R0:W1:Y:S02]  /*27100*/  SHFL.IDX P6, R14, R13, R12, R11 ;  /* 0x0000000c0d0e7389 */ /* 0x00006400000c000b */
[----:B01----:R-:W-:Y:S01]  /*27110*/  ENDCOLLECTIVE ;  /* 0x000000000000791b */ /* 0x003fe20003800000 */
.L_x_15664:
        /* <DEDUP_REMOVED lines=12> */
.L_x_15665:
        /* <DEDUP_REMOVED lines=9> */
.L_x_15457:
[----:B0-----:R0:W1:Y:S02]  /*27270*/  SYNCS.PHASECHK.TRANS64.TRYWAIT P0, [R6+URZ+0x32440], R21 ;  /* 0x03244015060075a7 */ /* 0x001064000800017f */
[----:B-1----:R-:W-:Y:S05]  /*27280*/  @!P0 NANOSLEEP.SYNCS 0x989680 ;  /* 0x009896800000895d */ /* 0x002fea0003900000 */
[----:B------:R-:W1:Y:S02]  /*27290*/  @!P0 SYNCS.PHASECHK.TRANS64 P0, [R6+URZ+0x32440], R21 ;  /* 0x03244015060085a7 */ /* 0x000e64000800007f */
[----:B-1----:R-:W-:Y:S05]  /*272a0*/  @!P0 BRA `(.L_x_15457) ;  /* 0xfffffffc00f08947 */ /* 0x002fea000383ffff */
[----:B------:R-:W-:Y:S05]  /*272b0*/  BRA `(.L_x_15667) ;  /* 0xffffff90009c7947 */ /* 0x000fea000383ffff */
.L_x_15458:
        /* <DEDUP_REMOVED lines=8> */
.L_x_15669:
[----:B------:R-:W-:Y:S05]  /*27340*/  BSYNC B1 ;  /* 0x0000000000017941 */ /* 0x000fea0003800000 */
.L_x_15668:
        /* <DEDUP_REMOVED lines=9> */
.L_x_15670:
[----:B------:R-:W-:Y:S02]  /*273e0*/  IMAD.MOV.U32 R13, RZ, RZ, R9 ;  /* 0x000000ffff0d7224 */ /* 0x000fe400078e0009 */
[----:B------:R-:W-:Y:S02]  /*273f0*/  IMAD.MOV.U32 R12, RZ, RZ, 0x1 ;  /* 0x00000001ff0c7424 */ /* 0x000fe400078e00ff */
[----:B------:R-:W-:-:S07]  /*27400*/  IMAD.MOV.U32 R2, RZ, RZ, R14 ;  /* 0x000000ffff027224 */ /* 0x000fce00078e000e */
[----:B------:R-:W-:Y:S05]  /*27410*/  WARPSYNC.COLLECTIVE R15, `(.L_x_15671) ;  /* 0x000000000f087348 */ /* 0x000fea0003c00000 */
[----:B------:R0:W1:Y:S02]  /*27420*/  SHFL.IDX P6, R14, R13, R12, R11 ;  /* 0x0000000c0d0e7389 */ /* 0x00006400000c000b */
[----:B01----:R-:W-:Y:S01]  /*27430*/  ENDCOLLECTIVE ;  /* 0x000000000000791b */ /* 0x003fe20003800000 */
.L_x_15671:
        /* <DEDUP_REMOVED lines=11> */
.L_x_15672:
[----:B------:R-:W-:Y:S02]  /*274f0*/  IMAD.MOV.U32 R13, RZ, RZ, R9 ;  /* 0x000000ffff0d7224 */ /* 0x000fe400078e0009 */
[----:B------:R-:W-:Y:S02]  /*27500*/  IMAD.MOV.U32 R12, RZ, RZ, 0x2 ;  /* 0x00000002ff0c7424 */ /* 0x000fe400078e00ff */
[----:B------:R-:W-:-:S07]  /*27510*/  IMAD.MOV.U32 R2, RZ, RZ, R14 ;  /* 0x000000ffff027224 */ /* 0x000fce00078e000e */
[----:B------:R-:W-:Y:S05]  /*27520*/  WARPSYNC.COLLECTIVE R15, `(.L_x_15673) ;  /* 0x000000000f087348 */ /* 0x000fea0003c00000 */
[----:B------:R0:W1:Y:S02]  /*27530*/  SHFL.IDX P6, R14, R13, R12, R11 ;  /* 0x0000000c0d0e7389 */ /* 0x00006400000c000b */
[----:B01----:R-:W-:Y:S01]  /*27540*/  ENDCOLLECTIVE ;  /* 0x000000000000791b */ /* 0x003fe20003800000 */
.L_x_15673:
        /* <DEDUP_REMOVED lines=11> */
.L_x_15674:
[----:B------:R-:W-:Y:S02]  /*27600*/  IMAD.MOV.U32 R13, RZ, RZ, R9 ;  /* 0x000000ffff0d7224 */ /* 0x000fe400078e0009 */
[----:B------:R-:W-:Y:S02]  /*27610*/  IMAD.MOV.U32 R12, RZ, RZ, 0x3 ;  /* 0x00000003ff0c7424 */ /* 0x000fe400078e00ff */
[----:B------:R-:W-:-:S07]  /*27620*/  IMAD.MOV.U32 R2, RZ, RZ, R14 ;  /* 0x000000ffff027224 */ /* 0x000fce00078e000e */
[----:B------:R-:W-:Y:S05]  /*27630*/  WARPSYNC.COLLECTIVE R15, `(.L_x_15675) ;  /* 0x000000000f087348 */ /* 0x000fea0003c00000 */
[----:B------:R0:W1:Y:S02]  /*27640*/  SHFL.IDX P6, R14, R13, R12, R11 ;  /* 0x0000000c0d0e7389 */ /* 0x00006400000c000b */
[----:B01----:R-:W-:Y:S01]  /*27650*/  ENDCOLLECTIVE ;  /* 0x000000000000791b */ /* 0x003fe20003800000 */
.L_x_15675:
        /* <DEDUP_REMOVED lines=11> */
.L_x_15676:
[----:B------:R-:W-:Y:S02]  /*27710*/  IMAD.MOV.U32 R13, RZ, RZ, R9 ;  /* 0x000000ffff0d7224 */ /* 0x000fe400078e0009 */
[----:B------:R-:W-:Y:S02]  /*27720*/  IMAD.MOV.U32 R12, RZ, RZ, 0x4 ;  /* 0x00000004ff0c7424 */ /* 0x000fe400078e00ff */
[----:B------:R-:W-:-:S07]  /*27730*/  IMAD.MOV.U32 R2, RZ, RZ, R14 ;  /* 0x000000ffff027224 */ /* 0x000fce00078e000e */
[----:B------:R-:W-:Y:S05]  /*27740*/  WARPSYNC.COLLECTIVE R15, `(.L_x_15677) ;  /* 0x000000000f087348 */ /* 0x000fea0003c00000 */
[----:B------:R0:W1:Y:S02]  /*27750*/  SHFL.IDX P6, R14, R13, R12, R11 ;  /* 0x0000000c0d0e7389 */ /* 0x00006400000c000b */
[----:B01----:R-:W-:Y:S01]  /*27760*/  ENDCOLLECTIVE ;  /* 0x000000000000791b */ /* 0x003fe20003800000 */
.L_x_15677:
[----:B------:R-:W-:-:S05]  /*27770*/  IADD3 R2, P0, R2, R0, RZ ;  /* 0x0000000002027210 */ /* 0x000fca0007f1e0ff */
        /* <DEDUP_REMOVED lines=10> */
.L_x_15678:
[----:B------:R-:W-:Y:S02]  /*27820*/  IMAD.MOV.U32 R13, RZ, RZ, R9 ;  /* 0x000000ffff0d7224 */ /* 0x000fe400078e0009 */
[----:B------:R-:W-:Y:S02]  /*27830*/  IMAD.MOV.U32 R12, RZ, RZ, 0x5 ;  /* 0x00000005ff0c7424 */ /* 0x000fe400078e00ff */
[----:B------:R-:W-:-:S07]  /*27840*/  IMAD.MOV.U32 R2, RZ, RZ, R14 ;  /* 0x000000ffff027224 */ /* 0x000fce00078e000e */
[----:B------:R-:W-:Y:S05]  /*27850*/  WARPSYNC.COLLECTIVE R15, `(.L_x_15679) ;  /* 0x000000000f087348 */ /* 0x000fea0003c00000 */
[----:B------:R0:W1:Y:S02]  /*27860*/  SHFL.IDX P6, R14, R13, R12, R11 ;  /* 0x0000000c0d0e7389 */ /* 0x00006400000c000b */
[----:B01----:R-:W-:Y:S01]  /*27870*/  ENDCOLLECTIVE ;  /* 0x000000000000791b */ /* 0x003fe20003800000 */
.L_x_15679:
        /* <DEDUP_REMOVED lines=11> */
.L_x_15680:
[----:B------:R-:W-:Y:S01]  /*27930*/  IMAD.MOV.U32 R2, RZ, RZ, R14 ;  /* 0x000000ffff027224 */ /* 0x000fe200078e000e */
[----:B------:R-:W-:Y:S06]  /*27940*/  BRA `(.L_x_15681) ;  /* 0xffffff8c00c47947 */ /* 0x000fec000383ffff */
.L_x_15463:
[----:B---3--:R3:W4:Y:S02]  /*27950*/  SYNCS.PHASECHK.TRANS64.TRYWAIT P0, [R6+URZ+0x32460], R21 ;  /* 0x03246015060075a7 */ /* 0x008724000800017f */
[----:B----4-:R-:W-:Y:S05]  /*27960*/  @!P0 NANOSLEEP.SYNCS 0x989680 ;  /* 0x009896800000895d */ /* 0x010fea0003900000 */
[----:B------:R-:W4:Y:S02]  /*27970*/  @!P0 SYNCS.PHASECHK.TRANS64 P0, [R6+URZ+0x32460], R21 ;  /* 0x03246015060085a7 */ /* 0x000f24000800007f */
[----:B----4-:R-:W-:Y:S05]  /*27980*/  @!P0 BRA `(.L_x_15463) ;  /* 0xfffffffc00f08947 */ /* 0x010fea000383ffff */
[----:B------:R-:W-:Y:S05]  /*27990*/  BRA `(.L_x_15682) ;  /* 0xffffff9000147947 */ /* 0x000fea000383ffff */
.L_x_15464:
        /* <DEDUP_REMOVED lines=8> */
.L_x_15684:
[----:B------:R-:W-:Y:S05]  /*27a20*/  BSYNC B1 ;  /* 0x0000000000017941 */ /* 0x000fea0003800000 */
.L_x_15683:
        /* <DEDUP_REMOVED lines=9> */
.L_x_15685:
[----:B------:R-:W-:Y:S02]  /*27ac0*/  IMAD.MOV.U32 R13, RZ, RZ, R9 ;  /* 0x000000ffff0d7224 */ /* 0x000fe400078e0009 */
[----:B------:R-:W-:Y:S01]  /*27ad0*/  IMAD.MOV.U32 R12, RZ, RZ, 0x1 ;  /* 0x00000001ff0c7424 */ /* 0x000fe200078e00ff */
[----:B------:R-:W-:-:S13]  /*27ae0*/  IADD3 R2, P0, R14, R0, RZ ;  /* 0x000000000e027210 */ /* 0x000fda0007f1e0ff */
[----:B------:R-:W-:Y:S05]  /*27af0*/  WARPSYNC.COLLECTIVE R15, `(.L_x_15686) ;  /* 0x000000000f087348 */ /* 0x000fea0003c00000 */
[----:B------:R0:W1:Y:S02]  /*27b00*/  SHFL.IDX P6, R14, R13, R12, R11 ;  /* 0x0000000c0d0e7389 */ /* 0x00006400000c000b */
[----:B01----:R-:W-:Y:S01]  /*27b10*/  ENDCOLLECTIVE ;  /* 0x000000000000791b */ /* 0x003fe20003800000 */
.L_x_15686:
        /* <DEDUP_REMOVED lines=13> */
.L_x_15687:
[----:B------:R-:W-:Y:S02]  /*27bf0*/  IMAD.MOV.U32 R13, RZ, RZ, R9 ;  /* 0x000000ffff0d7224 */ /* 0x000fe400078e0009 */
[----:B------:R-:W-:Y:S01]  /*27c00*/  IMAD.MOV.U32 R12, RZ, RZ, 0x2 ;  /* 0x00000002ff0c7424 */ /* 0x000fe200078e00ff */
[----:B------:R-:W-:-:S13]  /*27c10*/  IADD3 R2, P0, R14, R0, RZ ;  /* 0x000000000e027210 */ /* 0x000fda0007f1e0ff */
[----:B------:R-:W-:Y:S05]  /*27c20*/  WARPSYNC.COLLECTIVE R15, `(.L_x_15688) ;  /* 0x000000000f087348 */ /* 0x000fea0003c00000 */
[----:B------:R0:W1:Y:S02]  /*27c30*/  SHFL.IDX P6, R14, R13, R12, R11 ;  /* 0x0000000c0d0e7389 */ /* 0x00006400000c000b */
[----:B01----:R-:W-:Y:S01]  /*27c40*/  ENDCOLLECTIVE ;  /* 0x000000000000791b */ /* 0x003fe20003800000 */
.L_x_15688:
        /* <DEDUP_REMOVED lines=13> */
.L_x_15689:
[----:B------:R-:W-:Y:S02]  /*27d20*/  IMAD.MOV.U32 R13, RZ, RZ, R9 ;  /* 0x000000ffff0d7224 */ /* 0x000fe400078e0009 */
[----:B------:R-:W-:Y:S01]  /*27d30*/  IMAD.MOV.U32 R12, RZ, RZ, 0x3 ;  /* 0x00000003ff0c7424 */ /* 0x000fe200078e00ff */
[----:B------:R-:W-:-:S13]  /*27d40*/  IADD3 R2, P0, R14, R0, RZ ;  /* 0x000000000e027210 */ /* 0x000fda0007f1e0ff */
[----:B------:R-:W-:Y:S05]  /*27d50*/  WARPSYNC.COLLECTIVE R15, `(.L_x_15690) ;  /* 0x000000000f087348 */ /* 0x000fea0003c00000 */
[----:B------:R0:W1:Y:S02]  /*27d60*/  SHFL.IDX P6, R14, R13, R12, R11 ;  /* 0x0000000c0d0e7389 */ /* 0x00006400000c000b */
[----:B01----:R-:W-:Y:S01]  /*27d70*/  ENDCOLLECTIVE ;  /* 0x000000000000791b */ /* 0x003fe20003800000 */
.L_x_15690:
        /* <DEDUP_REMOVED lines=13> */
.L_x_15691:
[----:B------:R-:W-:Y:S02]  /*27e50*/  IMAD.MOV.U32 R13, RZ, RZ, R9 ;  /* 0x000000ffff0d7224 */ /* 0x000fe400078e0009 */
[----:B------:R-:W-:Y:S01]  /*27e60*/  IMAD.MOV.U32 R12, RZ, RZ, 0x4 ;  /* 0x00000004ff0c7424 */ /* 0x000fe200078e00ff */
[----:B------:R-:W-:-:S13]  /*27e70*/  IADD3 R2, P0, R14, R0, RZ ;  /* 0x000000000e027210 */ /* 0x000fda0007f1e0ff */
[----:B------:R-:W-:Y:S05]  /*27e80*/  WARPSYNC.COLLECTIVE R15, `(.L_x_15692) ;  /* 0x000000000f087348 */ /* 0x000fea0003c00000 */
[----:B------:R0:W1:Y:S02]  /*27e90*/  SHFL.IDX P6, R14, R13, R12, R11 ;  /* 0x0000000c0d0e7389 */ /* 0x00006400000c000b */
[----:B01----:R-:W-:Y:S01]  /*27ea0*/  ENDCOLLECTIVE ;  /* 0x000000000000791b */ /* 0x003fe20003800000 */
.L_x_15692:
        /* <DEDUP_REMOVED lines=13> */
.L_x_15693:
[----:B------:R-:W-:Y:S02]  /*27f80*/  IMAD.MOV.U32 R13, RZ, RZ, R9 ;  /* 0x000000ffff0d7224 */ /* 0x000fe400078e0009 */
[----:B------:R-:W-:Y:S01]  /*27f90*/  IMAD.MOV.U32 R12, RZ, RZ, 0x5 ;  /* 0x00000005ff0c7424 */ /* 0x000fe200078e00ff */
[----:B------:R-:W-:-:S13]  /*27fa0*/  IADD3 R2, P0, R14, R0, RZ ;  /* 0x000000000e027210 */ /* 0x000fda0007f1e0ff */
[----:B------:R-:W-:Y:S05]  /*27fb0*/  WARPSYNC.COLLECTIVE R15, `(.L_x_15694) ;  /* 0x000000000f087348 */ /* 0x000fea0003c00000 */
[----:B------:R0:W1:Y:S02]  /*27fc0*/  SHFL.IDX P6, R14, R13, R12, R11 ;  /* 0x0000000c0d0e7389 */ /* 0x00006400000c000b */
[----:B01----:R-:W-:Y:S01]  /*27fd0*/  ENDCOLLECTIVE ;  /* 0x000000000000791b */ /* 0x003fe20003800000 */
.L_x_15694:
        /* <DEDUP_REMOVED lines=13> */
.L_x_15695:
[----:B------:R-:W-:Y:S05]  /*280b0*/  BRA `(.L_x_15696) ;  /* 0xffffff8c00587947 */ /* 0x000fea000383ffff */
.L_x_15472:
[----:B------:R-:W-:Y:S01]  /*280c0*/  BSSY B0, `(.L_x_15697) ;  /* 0x0000008000007945 */ /* 0x000fe20003800000 */
[----:B------:R-:W-:Y:S02]  /*280d0*/  IMAD.MOV.U32 R13, RZ, RZ, R16 ;  /* 0x000000ffff0d7224 */ /* 0x000fe400078e0010 */
[----:B------:R-:W-:Y:S02]  /*280e0*/  IMAD.MOV.U32 R12, RZ, RZ, RZ ;  /* 0x000000ffff0c7224 */ /* 0x000fe400078e00ff */
[----:B-1----:R-:W-:Y:S02]  /*280f0*/  IMAD.MOV.U32 R11, RZ, RZ, 0x1f ;  /* 0x0000001fff0b7424 */ /* 0x002fe400078e00ff */
[----:B------:R-:W-:-:S07]  /*28100*/  IMAD.MOV.U32 R15, RZ, RZ, -0x1 ;  /* 0xffffffffff0f7424 */ /* 0x000fce00078e00ff */
[----:B--23--:R-:W-:Y:S05]  /*28110*/  WARPSYNC.COLLECTIVE R15, `(.L_x_15698) ;  /* 0x000000000f087348 */ /* 0x00cfea0003c00000 */
[----:B------:R0:W1:Y:S02]  /*28120*/  SHFL.IDX P6, R14, R13, R12, R11 ;  /* 0x0000000c0d0e7389 */ /* 0x00006400000c000b */
[----:B0123--:R-:W-:Y:S01]  /*28130*/  ENDCOLLECTIVE ;  /* 0x000000000000791b */ /* 0x00ffe20003800000 */
.L_x_15698:
[----:B------:R-:W-:Y:S05]  /*28140*/  BSYNC B0 ;  /* 0x0000000000007941 */ /* 0x000fea0003800000 */
.L_x_15697:
        /* <DEDUP_REMOVED lines=9> */
.L_x_15699:
        /* <DEDUP_REMOVED lines=17> */
[----:B------:R-:W-:Y:S01]  /*282f0*/  IMAD.MOV.U32 R6, RZ, RZ, RZ ;  /* 0x000000ffff067224 */ /* 0x000fe200078e00ff */
[----:B---3--:R-:W-:-:S02]  /*28300*/  @!P1 MOV R4, R5 ;  /* 0x0000000500049202 */ /* 0x008fc40000000f00 */
[----:B------:R-:W-:-:S03]  /*28310*/  ISETP.NE.AND P1, PT, R8, RZ, PT ;  /* 0x000000ff0800720c */ /* 0x000fc60003f25270 */
[----:B------:R-:W-:-:S10]  /*28320*/  IMAD R13, R4, R17, RZ ;  /* 0x00000011040d7224 */ /* 0x000fd400078e02ff */
[----:B------:R-:W-:Y:S05]  /*28330*/  WARPSYNC.COLLECTIVE R15, `(.L_x_15700) ;  /* 0x000000000f087348 */ /* 0x000fea0003c00000 */
[----:B------:R0:W1:Y:S02]  /*28340*/  SHFL.UP P6, R14, R13, R12, R11 ;  /* 0x0400000c0d0e7389 */ /* 0x00006400000c000b */
[----:B01----:R-:W-:Y:S01]  /*28350*/  ENDCOLLECTIVE ;  /* 0x000000000000791b */ /* 0x003fe20003800000 */
.L_x_15700:
[----:B------:R-:W-:Y:S01]  /*28360*/  IMAD.MOV.U32 R12, RZ, RZ, 0x2 ;  /* 0x00000002ff0c7424 */ /* 0x000fe200078e00ff */
[----:B------:R-:W-:-:S05]  /*28370*/  SEL R14, R14, RZ, P1 ;  /* 0x000000ff0e0e7207 */ /* 0x000fca0000800000 */
[----:B------:R-:W-:-:S04]  /*28380*/  IMAD.IADD R5, R13, 0x1, R14 ;  /* 0x000000010d057824 */ /* 0x000fc800078e020e */
[----:B------:R-:W-:-:S07]  /*28390*/  IMAD.MOV.U32 R13, RZ, RZ, R5 ;  /* 0x000000ffff0d7224 */ /* 0x000fce00078e0005 */
[----:B------:R-:W-:Y:S05]  /*283a0*/  WARPSYNC.COLLECTIVE R15, `(.L_x_15701) ;  /* 0x000000000f087348 */ /* 0x000fea0003c00000 */
[----:B------:R0:W1:Y:S02]  /*283b0*/  SHFL.UP P6, R14, R13, R12, R11 ;  /* 0x0400000c0d0e7389 */ /* 0x00006400000c000b */
[----:B01----:R-:W-:Y:S01]  /*283c0*/  ENDCOLLECTIVE ;  /* 0x000000000000791b */ /* 0x003fe20003800000 */
.L_x_15701:
[----:B------:R-:W-:Y:S01]  /*283d0*/  IMAD.MOV.U32 R12, RZ, RZ, 0x4 ;  /* 0x00000004ff0c7424 */ /* 0x000fe200078e00ff */
[----:B------:R-:W-:-:S05]  /*283e0*/  SEL R2, R14, RZ, P2 ;  /* 0x000000ff0e027207 */ /* 0x000fca0001000000 */
[----:B------:R-:W-:-:S04]  /*283f0*/  IMAD.IADD R2, R5, 0x1, R2 ;  /* 0x0000000105027824 */ /* 0x000fc800078e0202 */
[----:B------:R-:W-:-:S07]  /*28400*/  IMAD.MOV.U32 R13, RZ, RZ, R2 ;  /* 0x000000ffff0d7224 */ /* 0x000fce00078e0002 */
[----:B------:R-:W-:Y:S05]  /*28410*/  WARPSYNC.COLLECTIVE R15, `(.L_x_15702) ;  /* 0x000000000f087348 */ /* 0x000fea0003c00000 */
[----:B------:R0:W1:Y:S02]  /*28420*/  SHFL.UP P6, R14, R13, R12, R11 ;  /* 0x0400000c0d0e7389 */ /* 0x00006400000c000b */
[----:B01----:R-:W-:Y:S01]  /*28430*/  ENDCOLLECTIVE ;  /* 0x000000000000791b */ /* 0x003fe20003800000 */
.L_x_15702:
[----:B------:R-:W-:Y:S01]  /*28440*/  IMAD.MOV.U32 R12, RZ, RZ, 0x8 ;  /* 0x00000008ff0c7424 */ /* 0x000fe200078e00ff */
[----:B------:R-:W-:-:S05]  /*28450*/  SEL R3, R14, RZ, P3 ;  /* 0x000000ff0e037207 */ /* 0x000fca0001800000 */
[----:B------:R-:W-:-:S04]  /*28460*/  IMAD.IADD R3, R2, 0x1, R3 ;  /* 0x0000000102037824 */ /* 0x000fc800078e0203 */
[----:B------:R-:W-:-:S07]  /*28470*/  IMAD.MOV.U32 R13, RZ, RZ, R3 ;  /* 0x000000ffff0d7224 */ /* 0x000fce00078e0003 */
[----:B------:R-:W-:Y:S05]  /*28480*/  WARPSYNC.COLLECTIVE R15, `(.L_x_15703) ;  /* 0x000000000f087348 */ /* 0x000fea0003c00000 */
[----:B------:R0:W1:Y:S02]  /*28490*/  SHFL.UP P6, R14, R13, R12, R11 ;  /* 0x0400000c0d0e7389 */ /* 0x00006400000c000b */
[----:B01----:R-:W-:Y:S01]  /*284a0*/  ENDCOLLECTIVE ;  /* 0x000000000000791b */ /* 0x003fe20003800000 */
.L_x_15703:
[----:B------:R-:W-:Y:S01]  /*284b0*/  IMAD.MOV.U32 R12, RZ, RZ, 0x10 ;  /* 0x00000010ff0c7424 */ /* 0x000fe200078e00ff */
[----:B------:R-:W-:-:S05]  /*284c0*/  SEL R14, R14, RZ, P4 ;  /* 0x000000ff0e0e7207 */ /* 0x000fca0002000000 */
[----:B------:R-:W-:-:S04]  /*284d0*/  IMAD.IADD R5, R3, 0x1, R14 ;  /* 0x0000000103057824 */ /* 0x000fc800078e020e */
[----:B------:R-:W-:-:S07]  /*284e0*/  IMAD.MOV.U32 R13, RZ, RZ, R5 ;  /* 0x000000ffff0d7224 */ /* 0x000fce00078e0005 */
[----:B------:R-:W-:Y:S05]  /*284f0*/  WARPSYNC.COLLECTIVE R15, `(.L_x_15704) ;  /* 0x000000000f087348 */ /* 0x000fea0003c00000 */
[----:B------:R0:W1:Y:S02]  /*28500*/  SHFL.UP P6, R14, R13, R12, R11 ;  /* 0x0400000c0d0e7389 */ /* 0x00006400000c000b */
[----:B01----:R-:W-:Y:S01]  /*28510*/  ENDCOLLECTIVE ;  /* 0x000000000000791b */ /* 0x003fe20003800000 */
.L_x_15704:
        /* <DEDUP_REMOVED lines=8> */
.L_x_15705:
[----:B------:R-:W-:Y:S05]  /*285a0*/  BRA `(.L_x_15706) ;  /* 0xffffff8c00b87947 */ /* 0x000fea000383ffff */
.L_x_15475:
[----:B------:R-:W-:Y:S01]  /*285b0*/  BSSY B0, `(.L_x_15707) ;  /* 0x0000007000007945 */ /* 0x000fe20003800000 */
[----:B------:R-:W-:Y:S02]  /*285c0*/  IMAD.MOV.U32 R12, RZ, RZ, 0x1 ;  /* 0x00000001ff0c7424 */ /* 0x000fe400078e00ff */
[----:B-1----:R-:W-:Y:S02]  /*285d0*/  IMAD.MOV.U32 R11, RZ, RZ, RZ ;  /* 0x000000ffff0b7224 */ /* 0x002fe400078e00ff */
[----:B------:R-:W-:-:S07]  /*285e0*/  IMAD.MOV.U32 R15, RZ, RZ, -0x1 ;  /* 0xffffffffff0f7424 */ /* 0x000fce00078e00ff */
[----:B------:R-:W-:Y:S05]  /*285f0*/  WARPSYNC.COLLECTIVE R15, `(.L_x_15708) ;  /* 0x000000000f087348 */ /* 0x000fea0003c00000 */
[----:B------:R0:W1:Y:S02]  /*28600*/  SHFL.UP P6, R14, R13, R12, R11 ;  /* 0x0400000c0d0e7389 */ /* 0x00006400000c000b */
[----:B01----:R-:W-:Y:S01]  /*28610*/  ENDCOLLECTIVE ;  /* 0x000000000000791b */ /* 0x003fe20003800000 */
.L_x_15708:
[----:B------:R-:W-:Y:S05]  /*28620*/  BSYNC B0 ;  /* 0x0000000000007941 */ /* 0x000fea0003800000 */
.L_x_15707:
        /* <DEDUP_REMOVED lines=8> */
.L_x_15709:
[----:B------:R-:W-:Y:S01]  /*286b0*/  IMAD.MOV.U32 R12, RZ, RZ, 0x4 ;  /* 0x00000004ff0c7424 */ /* 0x000fe200078e00ff */
[----:B------:R-:W-:-:S05]  /*286c0*/  SEL R2, R14, RZ, P2 ;  /* 0x000000ff0e027207 */ /* 0x000fca0001000000 */
[----:B------:R-:W-:-:S04]  /*286d0*/  IMAD.IADD R2, R13, 0x1, R2 ;  /* 0x000000010d027824 */ /* 0x000fc800078e0202 */
[----:B------:R-:W-:-:S07]  /*286e0*/  IMAD.MOV.U32 R13, RZ, RZ, R2 ;  /* 0x000000ffff0d7224 */ /* 0x000fce00078e0002 */
[----:B------:R-:W-:Y:S05]  /*286f0*/  WARPSYNC.COLLECTIVE R15, `(.L_x_15710) ;  /* 0x000000000f087348 */ /* 0x000fea0003c00000 */
[----:B------:R0:W1:Y:S02]  /*28700*/  SHFL.UP P6, R14, R13, R12, R11 ;  /* 0x0400000c0d0e7389 */ /* 0x00006400000c000b */
[----:B01----:R-:W-:Y:S01]  /*28710*/  ENDCOLLECTIVE ;  /* 0x000000000000791b */ /* 0x003fe20003800000 */
.L_x_15710:
[----:B------:R-:W-:Y:S01]  /*28720*/  IMAD.MOV.U32 R12, RZ, RZ, 0x8 ;  /* 0x00000008ff0c7424 */ /* 0x000fe200078e00ff */
[----:B------:R-:W-:-:S04]  /*28730*/  SEL R3, R14, RZ, P3 ;  /* 0x000000ff0e037207 */ /* 0x000fc80001800000 */
[----:B------:R-:W-:-:S05]  /*28740*/  IADD3 R3, R2, R3, RZ ;  /* 0x0000000302037210 */ /* 0x000fca0007ffe0ff */
[----:B------:R-:W-:-:S07]  /*28750*/  IMAD.MOV.U32 R13, RZ, RZ, R3 ;  /* 0x000000ffff0d7224 */ /* 0x000fce00078e0003 */
[----:B------:R-:W-:Y:S05]  /*28760*/  WARPSYNC.COLLECTIVE R15, `(.L_x_15711) ;  /* 0x000000000f087348 */ /* 0x000fea0003c00000 */
[----:B------:R0:W1:Y:S02]  /*28770*/  SHFL.UP P6, R14, R13, R12, R11 ;  /* 0x0400000c0d0e7389 */ /* 0x00006400000c000b */
[----:B01----:R-:W-:Y:S01]  /*28780*/  ENDCOLLECTIVE ;  /* 0x000000000000791b */ /* 0x003fe20003800000 */
.L_x_15711:
[----:B------:R-:W-:Y:S01]  /*28790*/  IMAD.MOV.U32 R12, RZ, RZ, 0x10 ;  /* 0x00000010ff0c7424 */ /* 0x000fe200078e00ff */
[----:B------:R-:W-:-:S05]  /*287a0*/  SEL R14, R14, RZ, P4 ;  /* 0x000000ff0e0e7207 */ /* 0x000fca0002000000 */
[----:B------:R-:W-:-:S04]  /*287b0*/  IMAD.IADD R5, R3, 0x1, R14 ;  /* 0x0000000103057824 */ /* 0x000fc800078e020e */
[----:B------:R-:W-:-:S07]  /*287c0*/  IMAD.MOV.U32 R13, RZ, RZ, R5 ;  /* 0x000000ffff0d7224 */ /* 0x000fce00078e0005 */
[----:B------:R-:W-:Y:S05]  /*287d0*/  WARPSYNC.COLLECTIVE R15, `(.L_x_15712) ;  /* 0x000000000f087348 */ /* 0x000fea0003c00000 */
[----:B------:R0:W1:Y:S02]  /*287e0*/  SHFL.UP P6, R14, R13, R12, R11 ;  /* 0x0400000c0d0e7389 */ /* 0x00006400000c000b */
[----:B01----:R-:W-:Y:S01]  /*287f0*/  ENDCOLLECTIVE ;  /* 0x000000000000791b */ /* 0x003fe20003800000 */
.L_x_15712:
        /* <DEDUP_REMOVED lines=8> */
.L_x_15713:
[----:B------:R-:W-:Y:S05]  /*28880*/  BRA `(.L_x_15714) ;  /* 0xffffff8c00a47947 */ /* 0x000fea000383ffff */
.L_x_15477:
[----:B------:R-:W-:Y:S01]  /*28890*/  BSSY B0, `(.L_x_15715) ;  /* 0x0000006000007945 */ /* 0x000fe20003800000 */
[----:B------:R-:W-:Y:S01]  /*288a0*/  PLOP3.LUT P6, PT, P6, PT, PT, 0x8, 0x0 ;  /* 0x000000000000781c */ /* 0x000fe200037ce170 */
[----:B------:R-:W-:-:S12]  /*288b0*/  IMAD.MOV.U32 R15, RZ, RZ, -0x1 ;  /* 0xffffffffff0f7424 */ /* 0x000fd800078e00ff */
[----:B01----:R-:W-:Y:S05]  /*288c0*/  WARPSYNC.COLLECTIVE R15, `(.L_x_15716) ;  /* 0x000000000f087348 */ /* 0x003fea0003c00000 */
[----:B------:R-:W-:Y:S01]  /*288d0*/  VOTE.ANY R14, PT, P6 ;  /* 0x00000000000e7806 */ /* 0x000fe200030e0100 */
[----:B01----:R-:W-:Y:S06]  /*288e0*/  ENDCOLLECTIVE ;  /* 0x000000000000791b */ /* 0x003fec0003800000 */
.L_x_15716:
[----:B------:R-:W-:Y:S05]  /*288f0*/  BSYNC B0 ;  /* 0x0000000000007941 */ /* 0x000fea0003800000 */
.L_x_15715:
        /* <DEDUP_REMOVED lines=8> */
.L_x_15717:
[----:B------:R-:W-:Y:S02]  /*28980*/  IMAD.IADD R19, R12, 0x1, R19 ;  /* 0x000000010c137824 */ /* 0x000fe400078e0213 */
[----:B------:R-:W-:Y:S02]  /*28990*/  IMAD.MOV.U32 R13, RZ, RZ, R4 ;  /* 0x000000ffff0d7224 */ /* 0x000fe400078e0004 */
[----:B------:R-:W-:-:S07]  /*289a0*/  IMAD.MOV.U32 R17, RZ, RZ, R14 ;  /* 0x000000ffff117224 */ /* 0x000fce00078e000e */
[----:B------:R-:W-:Y:S05]  /*289b0*/  WARPSYNC.COLLECTIVE R15, `(.L_x_15718) ;  /* 0x000000000f087348 */ /* 0x000fea0003c00000 */
[----:B------:R0:W1:Y:S02]  /*289c0*/  SHFL.IDX P6, R14, R13, R12, R11 ;  /* 0x0000000c0d0e7389 */ /* 0x00006400000c000b */
[----:B01----:R-:W-:Y:S01]  /*289d0*/  ENDCOLLECTIVE ;  /* 0x000000000000791b */ /* 0x003fe20003800000 */
.L_x_15718:
[----:B------:R-:W-:Y:S01]  /*289e0*/  IMAD.MOV.U32 R4, RZ, RZ, R14 ;  /* 0x000000ffff047224 */ /* 0x000fe200078e000e */
[----:B------:R-:W-:Y:S06]  /*289f0*/  BRA `(.L_x_15719) ;  /* 0xffffff8c00887947 */ /* 0x000fec000383ffff */
.L_x_15479:
[----:B------:R-:W-:Y:S01]  /*28a00*/  BSSY B0, `(.L_x_15720) ;  /* 0x0000007000007945 */ /* 0x000fe20003800000 */
[----:B------:R-:W-:Y:S02]  /*28a10*/  IMAD.MOV.U32 R13, RZ, RZ, R2 ;  /* 0x000000ffff0d7224 */ /* 0x000fe400078e0002 */
[----:B-1----:R-:W-:Y:S02]  /*28a20*/  IMAD.MOV.U32 R11, RZ, RZ, 0x1f ;  /* 0x0000001fff0b7424 */ /* 0x002fe400078e00ff */
[----:B------:R-:W-:-:S07]  /*28a30*/  IMAD.MOV.U32 R15, RZ, RZ, -0x1 ;  /* 0xffffffffff0f7424 */ /* 0x000fce00078e00ff */
[----:B0--34-:R-:W-:Y:S05]  /*28a40*/  WARPSYNC.COLLECTIVE R15, `(.L_x_15721) ;  /* 0x000000000f087348 */ /* 0x019fea0003c00000 */
[----:B------:R1:W2:Y:S02]  /*28a50*/  SHFL.IDX P6, R14, R13, R12, R11 ;  /* 0x0000000c0d0e7389 */ /* 0x0002a400000c000b */
[----:B01234-:R-:W-:Y:S01]  /*28a60*/  ENDCOLLECTIVE ;  /* 0x000000000000791b */ /* 0x01ffe20003800000 */
.L_x_15721:
[----:B------:R-:W-:Y:S05]  /*28a70*/  BSYNC B0 ;  /* 0x0000000000007941 */ /* 0x000fea0003800000 */
.L_x_15720:
[----:B------:R-:W-:Y:S01]  /*28a80*/  IMAD.MOV.U32 R6, RZ, RZ, R14 ;  /* 0x000000ffff067224 */ /* 0x000fe200078e000e */
[----:B------:R-:W-:Y:S06]  /*28a90*/  BRA `(.L_x_15478) ;  /* 0xffffff8c00787947 */ /* 0x000fec000383ffff */
.L_x_15485:
[----:B-1----:R1:W4:Y:S02]  /*28aa0*/  SYNCS.PHASECHK.TRANS64.TRYWAIT P0, [R5+URZ+0x32420], R0 ;  /* 0x03242000050075a7 */ /* 0x002324000800017f */
[----:B----4-:R-:W-:Y:S05]  /*28ab0*/  @!P0 NANOSLEEP.SYNCS 0x989680 ;  /* 0x009896800000895d */ /* 0x010fea0003900000 */
[----:B------:R-:W4:Y:S02]  /*28ac0*/  @!P0 SYNCS.PHASECHK.TRANS64 P0, [R5+URZ+0x32420], R0 ;  /* 0x03242000050085a7 */ /* 0x000f24000800007f */
[----:B----4-:R-:W-:Y:S05]  /*28ad0*/  @!P0 BRA `(.L_x_15485) ;  /* 0xfffffffc00f08947 */ /* 0x010fea000383ffff */
[----:B------:R-:W-:Y:S05]  /*28ae0*/  BRA `(.L_x_15722) ;  /* 0xffffff9400d07947 */ /* 0x000fea000383ffff */
.L_x_15486:
        /* <DEDUP_REMOVED lines=11> */
.L_x_15724:
[----:B------:R-:W-:Y:S05]  /*28ba0*/  BSYNC B0 ;  /* 0x0000000000007941 */ /* 0x000fea0003800000 */
.L_x_15723:
[----:B------:R-:W-:Y:S05]  /*28bb0*/  BRA `(.L_x_15725) ;  /* 0xffffff9400b87947 */ /* 0x000fea000383ffff */
.L_x_15487:
[----:B------:R-:W-:Y:S01]  /*28bc0*/  BSSY B0, `(.L_x_15726) ;  /* 0x0000006000007945 */ /* 0x000fe20003800000 */
[----:B------:R-:W-:-:S07]  /*28bd0*/  IMAD.MOV.U32 R15, RZ, RZ, -0x1 ;  /* 0xffffffffff0f7424 */ /* 0x000fce00078e00ff */
[----:B0123--:R-:W-:Y:S05]  /*28be0*/  WARPSYNC.COLLECTIVE R15, `(.L_x_15727) ;  /* 0x000000000f0c7348 */ /* 0x00ffea0003c00000 */
[----:B------:R-:W-:Y:S02]  /*28bf0*/  ELECT P6, UR62, PT ;  /* 0x00000000003e782f */ /* 0x000fe400038c0000 */
[----:B------:R-:W-:Y:S01]  /*28c00*/  MOV R14, UR62 ;  /* 0x0000003e000e7c02 */ /* 0x000fe20008000f00 */
[----:B0123--:R-:W-:Y:S10]  /*28c10*/  ENDCOLLECTIVE ;  /* 0x000000000000791b */ /* 0x00fff40003800000 */
.L_x_15727:
[----:B------:R-:W-:Y:S05]  /*28c20*/  BSYNC B0 ;  /* 0x0000000000007941 */ /* 0x000fea0003800000 */
.L_x_15726:
[----:B------:R-:W-:Y:S05]  /*28c30*/  BRA `(.L_x_15728) ;  /* 0xffffff9400ac7947 */ /* 0x000fea000383ffff */
.L_x_15489:
[----:B-1----:R1:W4:Y:S02]  /*28c40*/  SYNCS.PHASECHK.TRANS64.TRYWAIT P1, [R3+URZ+0x32440], R2 ;  /* 0x03244002030075a7 */ /* 0x002324000802017f */
[----:B----4-:R-:W-:Y:S05]  /*28c50*/  @!P1 NANOSLEEP.SYNCS 0x989680 ;  /* 0x009896800000995d */ /* 0x010fea0003900000 */
[----:B------:R-:W4:Y:S02]  /*28c60*/  @!P1 SYNCS.PHASECHK.TRANS64 P1, [R3+URZ+0x32440], R2 ;  /* 0x03244002030095a7 */ /* 0x000f24000802007f */
[----:B----4-:R-:W-:Y:S05]  /*28c70*/  @!P1 BRA `(.L_x_15489) ;  /* 0xfffffffc00f09947 */ /* 0x010fea000383ffff */
[----:B------:R-:W-:Y:S05]  /*28c80*/  BRA `(.L_x_15729) ;  /* 0xffffff9400cc7947 */ /* 0x000fea000383ffff */
.L_x_15491:
[----:B----4-:R4:W0:Y:S02]  /*28c90*/  SYNCS.PHASECHK.TRANS64.TRYWAIT P1, [R25+URZ+0x32440], R0 ;  /* 0x03244000190075a7 */ /* 0x010824000802017f */
[----:B0-----:R-:W-:Y:S05]  /*28ca0*/  @!P1 NANOSLEEP.SYNCS 0x989680 ;  /* 0x009896800000995d */ /* 0x001fea0003900000 */
[----:B------:R-:W0:Y:S02]  /*28cb0*/  @!P1 SYNCS.PHASECHK.TRANS64 P1, [R25+URZ+0x32440], R0 ;  /* 0x03244000190095a7 */ /* 0x000e24000802007f */
[----:B0-----:R-:W-:Y:S05]  /*28cc0*/  @!P1 BRA `(.L_x_15491) ;  /* 0xfffffffc00f09947 */ /* 0x001fea000383ffff */
[----:B------:R-:W-:Y:S05]  /*28cd0*/  BRA `(.L_x_15730) ;  /* 0xffffff9400d87947 */ /* 0x000fea000383ffff */
.L_x_15493:
[----:B------:R0:W0:Y:S02]  /*28ce0*/  SYNCS.PHASECHK.TRANS64.TRYWAIT P1, [R3+URZ+0x32460], R2 ;  /* 0x03246002030075a7 */ /* 0x000024000802017f */
[----:B0-----:R-:W-:Y:S05]  /*28cf0*/  @!P1 NANOSLEEP.SYNCS 0x989680 ;  /* 0x009896800000995d */ /* 0x001fea0003900000 */
[----:B------:R-:W0:Y:S02]  /*28d00*/  @!P1 SYNCS.PHASECHK.TRANS64 P1, [R3+URZ+0x32460], R2 ;  /* 0x03246002030095a7 */ /* 0x000e24000802007f */
[----:B0-----:R-:W-:Y:S05]  /*28d10*/  @!P1 BRA `(.L_x_15493) ;  /* 0xfffffffc00f09947 */ /* 0x001fea000383ffff */
[----:B------:R-:W-:Y:S05]  /*28d20*/  BRA `(.L_x_15731) ;  /* 0xffffff9400d47947 */ /* 0x000fea000383ffff */
.L_x_15732:
        /* <DEDUP_REMOVED lines=13> */
.L_x_15786:


//--------------------- .nv.global.init           --------------------------
	.section	.nv.global.init,"aw",@progbits
.nv.global.init:
	.type		$str$23,@object
	.size		$str$23,($str$24 - $str$23)
$str$23:
        /*0000*/ 	.byte	0x28, 0x61, 0x64, 0x64, 0x72, 0x65, 0x73, 0x73, 0x20, 0x26, 0x20, 0x6d, 0x61, 0x73, 0x6b, 0x29
        /*0010*/ 	.byte	0x20, 0x3d, 0x3d, 0x20, 0x30, 0x00
	.type		$str$24,@object
	.size		$str$24,(__unnamed_11 - $str$24)
$str$24:
        /*0016*/ 	.byte	0x2f, 0x74, 0x6d, 0x70, 0x2f, 0x6f, 0x73, 0x73, 0x5f, 0x6b, 0x65, 0x72, 0x6e, 0x65, 0x6c, 0x73
        /*0026*/ 	.byte	0x5f, 0x73, 0x72, 0x63, 0x2f, 0x66, 0x6c, 0x61, 0x73, 0x68, 0x5f, 0x61, 0x74, 0x74, 0x65, 0x6e
        /*0036*/ 	.byte	0x74, 0x69, 0x6f, 0x6e, 0x2f, 0x63, 0x73, 0x72, 0x63, 0x2f, 0x63, 0x75, 0x74, 0x6c, 0x61, 0x73
        /*0046*/ 	.byte	0x73, 0x2f, 0x69, 0x6e, 0x63, 0x6c, 0x75, 0x64, 0x65, 0x2f, 0x63, 0x75, 0x74, 0x65, 0x2f, 0x70
        /*0056*/ 	.byte	0x6f, 0x69, 0x6e, 0x74, 0x65, 0x72, 0x5f, 0x66, 0x6c, 0x61, 0x67, 0x67, 0x65, 0x64, 0x2e, 0x68
        /*0066*/ 	.byte	0x70, 0x70, 0x00
	.type		__unnamed_11,@object
	.size		__unnamed_11,(__unnamed_4 - __unnamed_11)
__unnamed_11:
        /* <DEDUP_REMOVED lines=24> */
	.type		__unnamed_4,@object
	.size		__unnamed_4,(__unnamed_12 - __unnamed_4)
__unnamed_4:
        /* <DEDUP_REMOVED lines=24> */
        /*0369*/ 	.byte	0x00
	.type		__unnamed_12,@object
	.size		__unnamed_12,(__unnamed_7 - __unnamed_12)
__unnamed_12:
        /* <DEDUP_REMOVED lines=24> */
        /*04ea*/ 	.byte	0x26, 0x5d, 0x00
	.type		__unnamed_7,@object
	.size		__unnamed_7,(__unnamed_17 - __unnamed_7)
__unnamed_7:
        /* <DEDUP_REMOVED lines=25> */
	.type		__unnamed_17,@object
	.size		__unnamed_17,(__unnamed_5 - __unnamed_17)
__unnamed_17:
        /* <DEDUP_REMOVED lines=25> */
	.type		__unnamed_5,@object
	.size		__unnamed_5,(__unnamed_13 - __unnamed_5)
__unnamed_5:
        /* <DEDUP_REMOVED lines=25> */
	.type		__unnamed_13,@object
	.size		__unnamed_13,(__unnamed_6 - __unnamed_13)
__unnamed_13:
        /* <DEDUP_REMOVED lines=28> */
        /*0b39*/ 	.byte	0x34, 0x30, 0x39, 0x36, 0x3e, 0x3e, 0x3e, 0x3e, 0x3e, 0x5d, 0x00
	.type		__unnamed_6,@object
	.size		__unnamed_6,(__unnamed_8 - __unnamed_6)
__unnamed_6:
        /* <DEDUP_REMOVED lines=29> */
	.type		__unnamed_8,@object
	.size		__unnamed_8,(__unnamed_1 - __unnamed_8)
__unnamed_8:
        /* <DEDUP_REMOVED lines=28> */
        /*0ed0*/ 	.byte	0x34, 0x30, 0x39, 0x36, 0x3e, 0x3e, 0x3e, 0x3e, 0x3e, 0x20, 0x26, 0x5d, 0x00
	.type		__unnamed_1,@object
	.size		__unnamed_1,(__unnamed_9 - __unnamed_1)
__unnamed_1:
        /* <DEDUP_REMOVED lines=28> */
        /*109d*/ 	.byte	0x3c, 0x36, 0x31, 0x34, 0x34, 0x3e, 0x3e, 0x3e, 0x3e, 0x3e, 0x20, 0x26, 0x5d, 0x00
	.type		__unnamed_9,@object
	.size		__unnamed_9,(__unnamed_10 - __unnamed_9)
__unnamed_9:
        /* <DEDUP_REMOVED lines=28> */
        /*126b*/ 	.byte	0x3a, 0x43, 0x3c, 0x33, 0x32, 0x37, 0x36, 0x38, 0x3e, 0x3e, 0x3e, 0x3e, 0x3e, 0x5d, 0x00
	.type		__unnamed_10,@object
	.size		__unnamed_10,(__unnamed_3 - __unnamed_10)
__unnamed_10:
        /* <DEDUP_REMOVED lines=29> */
	.type		__unnamed_3,@object
	.size		__unnamed_3,(__unnamed_15 - __unnamed_3)
__unnamed_3:
        /* <DEDUP_REMOVED lines=29> */
	.type		__unnamed_15,@object
	.size		__unnamed_15,(__unnamed_16 - __unnamed_15)
__unnamed_15:
        /* <DEDUP_REMOVED lines=29> */
	.type		__unnamed_16,@object
	.size		__unnamed_16,(__unnamed_2 - __unnamed_16)
__unnamed_16:
        /* <DEDUP_REMOVED lines=29> */
	.type		__unnamed_2,@object
	.size		__unnamed_2,(__unnamed_18 - __unnamed_2)
__unnamed_2:
        /* <DEDUP_REMOVED lines=29> */
	.type		__unnamed_18,@object
	.size		__unnamed_18,(__unnamed_14 - __unnamed_18)
__unnamed_18:
        /* <DEDUP_REMOVED lines=29> */
	.type		__unnamed_14,@object
	.size		__unnamed_14,(.L_13 - __unnamed_14)
__unnamed_14:
        /* <DEDUP_REMOVED lines=29> */
        /*1f29*/ 	.byte	0x5d, 0x00
.L_13:


//--------------------- .nv.shared._ZN7cutlass13device_kernelIN5flash11enable_sm90INS1_16FlashAttnFwdSm90INS1_25CollectiveMainloopFwdSm90ILi2EN4cute5tupleIJNS5_1CILi1EEES8_S8_EEENS6_IJNS7_ILi128EEENS7_ILi96EEENS7_ILi192EEEEEELi128ENS_10bfloat16_tEfNS_4arch4Sm90ELb0ELb0ELb1ELb0ELb1ELb0ELb0ELb1ELb1ELb1ELb1ELb0EEENS1_21CollectiveEpilogueFwdINS6_IJSA_SA_SB_EEES9_SE_SG_Li256ELb0ELb1ELb1ELb0EEENS1_19SingleTileSchedulerILb0ELb1ELb1ELi128EEEEEEEEEvNT_6ParamsE --------------------------
	.section	.nv.shared._ZN7cutlass13device_kernelIN5flash11enable_sm90INS1_16FlashAttnFwdSm90INS1_25CollectiveMainloopFwdSm90ILi2EN4cute5tupleIJNS5_1CILi1EEES8_S8_EEENS6_IJNS7_ILi128EEENS7_ILi96EEENS7_ILi192EEEEEELi128ENS_10bfloat16_tEfNS_4arch4Sm90ELb0ELb0ELb1ELb0ELb1ELb0ELb0ELb1ELb1ELb1ELb1ELb0EEENS1_21CollectiveEpilogueFwdINS6_IJSA_SA_SB_EEES9_SE_SG_Li256ELb0ELb1ELb1ELb0EEENS1_19SingleTileSchedulerILb0ELb1ELb1ELi128EEEEEEEEEvNT_6ParamsE,"aw",@nobits
	.sectionflags	@""
	.align	16
	.zero		1024


//--------------------- .nv.shared.reserved.0     --------------------------
	.section	.nv.shared.reserved.0,"aw",@nobits
	.weak		__nv_reservedSMEM_offset_0_alias
	.size		__nv_reservedSMEM_offset_0_alias, 0, 0
	.other		__nv_reservedSMEM_offset_0_alias,@"STO_CUDA_RESERVED_SHARED STV_DEFAULT"
__nv_reservedSMEM_offset_0_alias:
	.zero		0


//--------------------- .nv.global                --------------------------
	.section	.nv.global,"aw",@nobits
.nv.global:
	.type		_ZN87_INTERNAL_fb8486b2_51_flash_fwd_hdimdiff_bf16_paged_split_softcap_sm90_cu_882f9858_35454cute1_E,@object
	.size		_ZN87_INTERNAL_fb8486b2_51_flash_fwd_hdimdiff_bf16_paged_split_softcap_sm90_cu_882f9858_35454cute1_E,(_ZN87_INTERNAL_fb8486b2_51_flash_fwd_hdimdiff_bf16_paged_split_softcap_sm90_cu_882f9858_35454cuda3std3__45__cpo6cbeginE - _ZN87_INTERNAL_fb8486b2_51_flash_fwd_hdimdiff_bf16_paged_split_softcap_sm90_cu_882f9858_35454cute1_E)
_ZN87_INTERNAL_fb8486b2_51_flash_fwd_hdimdiff_bf16_paged_split_softcap_sm90_cu_882f9858_35454cute1_E:
	.zero		1
	.type		_ZN87_INTERNAL_fb8486b2_51_flash_fwd_hdimdiff_bf16_paged_split_softcap_sm90_cu_882f9858_35454cuda3std3__45__cpo6cbeginE,@object
	.size		_ZN87_INTERNAL_fb8486b2_51_flash_fwd_hdimdiff_bf16_paged_split_softcap_sm90_cu_882f9858_35454cuda3std3__45__cpo6cbeginE,(_ZN87_INTERNAL_fb8486b2_51_flash_fwd_hdimdiff_bf16_paged_split_softcap_sm90_cu_882f9858_35454cuda3std3__48in_placeE - _ZN87_INTERNAL_fb8486b2_51_flash_fwd_hdimdiff_bf16_paged_split_softcap_sm90_cu_882f9858_35454cuda3std3__45__cpo6cbeginE)
_ZN87_INTERNAL_fb8486b2_51_flash_fwd_hdimdiff_bf16_paged_split_softcap_sm90_cu_882f9858_35454cuda3std3__45__cpo6cbeginE:
	.zero		1
	.type		_ZN87_INTERNAL_fb8486b2_51_flash_fwd_hdimdiff_bf16_paged_split_softcap_sm90_cu_882f9858_35454cuda3std3__48in_placeE,@object
	.size		_ZN87_INTERNAL_fb8486b2_51_flash_fwd_hdimdiff_bf16_paged_split_softcap_sm90_cu_882f9858_35454cuda3std3__48in_placeE,(_ZN87_INTERNAL_fb8486b2_51_flash_fwd_hdimdiff_bf16_paged_split_softcap_sm90_cu_882f9858_35454cuda3std6ranges3__45__cpo9iter_moveE - _ZN87_INTERNAL_fb8486b2_51_flash_fwd_hdimdiff_bf16_paged_split_softcap_sm90_cu_882f9858_35454cuda3std3__48in_placeE)
_ZN87_INTERNAL_fb8486b2_51_flash_fwd_hdimdiff_bf16_paged_split_softcap_sm90_cu_882f9858_35454cuda3std3__48in_placeE:
	.zero		1
	.type		_ZN87_INTERNAL_fb8486b2_51_flash_fwd_hdimdiff_bf16_paged_split_softcap_sm90_cu_882f9858_35454cuda3std6ranges3__45__cpo9iter_moveE,@object
	.size		_ZN87_INTERNAL_fb8486b2_51_flash_fwd_hdimdiff_bf16_paged_split_softcap_sm90_cu_882f9858_35454cuda3std6ranges3__45__cpo9iter_moveE,(_ZN87_INTERNAL_fb8486b2_51_flash_fwd_hdimdiff_bf16_paged_split_softcap_sm90_cu_882f9858_35454cuda3std3__45__cpo5beginE - _ZN87_INTERNAL_fb8486b2_51_flash_fwd_hdimdiff_bf16_paged_split_softcap_sm90_cu_882f9858_35454cuda3std6ranges3__45__cpo9iter_moveE)
_ZN87_INTERNAL_fb8486b2_51_flash_fwd_hdimdiff_bf16_paged_split_softcap_sm90_cu_882f9858_35454cuda3std6ranges3__45__cpo9iter_moveE:
	.zero		1
	.type		_ZN87_INTERNAL_fb8486b2_51_flash_fwd_hdimdiff_bf16_paged_split_softcap_sm90_cu_882f9858_35454cuda3std3__45__cpo5beginE,@object
	.size		_ZN87_INTERNAL_fb8486b2_51_flash_fwd_hdimdiff_bf16_paged_split_softcap_sm90_cu_882f9858_35454cuda3std3__45__cpo5beginE,(_ZN87_INTERNAL_fb8486b2_51_flash_fwd_hdimdiff_bf16_paged_split_softcap_sm90_cu_882f9858_35454cuda3std3__489_GLOBAL__N__fb8486b2_51_flash_fwd_hdimdiff_bf16_paged_split_softcap_sm90_cu_882f9858_35456ignoreE - _ZN87_INTERNAL_fb8486b2_51_flash_fwd_hdimdiff_bf16_paged_split_softcap_sm90_cu_882f9858_35454cuda3std3__45__cpo5beginE)
_ZN87_INTERNAL_fb8486b2_51_flash_fwd_hdimdiff_bf16_paged_split_softcap_sm90_cu_882f9858_35454cuda3std3__45__cpo5beginE:
	.zero		1
	.type		_ZN87_INTERNAL_fb8486b2_51_flash_fwd_hdimdiff_bf16_paged_split_softcap_sm90_cu_882f9858_35454cuda3std3__489_GLOBAL__N__fb8486b2_51_flash_fwd_hdimdiff_bf16_paged_split_softcap_sm90_cu_882f9858_35456ignoreE,@object
	.size		_ZN87_INTERNAL_fb8486b2_51_flash_fwd_hdimdiff_bf16_paged_split_softcap_sm90_cu_882f9858_35454cuda3std3__489_GLOBAL__N__fb8486b2_51_flash_fwd_hdimdiff_bf16_paged_split_softcap_sm90_cu_882f9858_35456ignoreE,(_ZN87_INTERNAL_fb8486b2_51_flash_fwd_hdimdiff_bf16_paged_split_softcap_sm90_cu_882f9858_35454cute7productE - _ZN87_INTERNAL_fb8486b2_51_flash_fwd_hdimdiff_bf16_paged_split_softcap_sm90_cu_882f9858_35454cuda3std3__489_GLOBAL__N__fb8486b2_51_flash_fwd_hdimdiff_bf16_paged_split_softcap_sm90_cu_882f9858_35456ignoreE)
_ZN87_INTERNAL_fb8486b2_51_flash_fwd_hdimdiff_bf16_paged_split_softcap_sm90_cu_882f9858_35454cuda3std3__489_GLOBAL__N__fb8486b2_51_flash_fwd_hdimdiff_bf16_paged_split_softcap_sm90_cu_882f9858_35456ignoreE:
	.zero		1
	.type		_ZN87_INTERNAL_fb8486b2_51_flash_fwd_hdimdiff_bf16_paged_split_softcap_sm90_cu_882f9858_35454cute7productE,@object
	.size		_ZN87_INTERNAL_fb8486b2_51_flash_fwd_hdimdiff_bf16_paged_split_softcap_sm90_cu_882f9858_35454cute7productE,(_ZN87_INTERNAL_fb8486b2_51_flash_fwd_hdimdiff_bf16_paged_split_softcap_sm90_cu_882f9858_35454cuda3std3__45__cpo3endE - _ZN87_INTERNAL_fb8486b2_51_flash_fwd_hdimdiff_bf16_paged_split_softcap_sm90_cu_882f9858_35454cute7productE)
_ZN87_INTERNAL_fb8486b2_51_flash_fwd_hdimdiff_bf16_paged_split_softcap_sm90_cu_882f9858_35454cute7productE:
	.zero		1
	.type		_ZN87_INTERNAL_fb8486b2_51_flash_fwd_hdimdiff_bf16_paged_split_softcap_sm90_cu_882f9858_35454cuda3std3__45__cpo3endE,@object
	.size		_ZN87_INTERNAL_fb8486b2_51_flash_fwd_hdimdiff_bf16_paged_split_softcap_sm90_cu_882f9858_35454cuda3std3__45__cpo3endE,(_ZN87_INTERNAL_fb8486b2_51_flash_fwd_hdimdiff_bf16_paged_split_softcap_sm90_cu_882f9858_35454cuda3std3__419piecewise_constructE - _ZN87_INTERNAL_fb8486b2_51_flash_fwd_hdimdiff_bf16_paged_split_softcap_sm90_cu_882f9858_35454cuda3std3__45__cpo3endE)
_ZN87_INTERNAL_fb8486b2_51_flash_fwd_hdimdiff_bf16_paged_split_softcap_sm90_cu_882f9858_35454cuda3std3__45__cpo3endE:
	.zero		1
	.type		_ZN87_INTERNAL_fb8486b2_51_flash_fwd_hdimdiff_bf16_paged_split_softcap_sm90_cu_882f9858_35454cuda3std3__419piecewise_constructE,@object
	.size		_ZN87_INTERNAL_fb8486b2_51_flash_fwd_hdimdiff_bf16_paged_split_softcap_sm90_cu_882f9858_35454cuda3std3__419piecewise_constructE,(_ZN87_INTERNAL_fb8486b2_51_flash_fwd_hdimdiff_bf16_paged_split_softcap_sm90_cu_882f9858_35454cuda3std3__45__cpo4cendE - _ZN87_INTERNAL_fb8486b2_51_flash_fwd_hdimdiff_bf16_paged_split_softcap_sm90_cu_882f9858_35454cuda3std3__419piecewise_constructE)
_ZN87_INTERNAL_fb8486b2_51_flash_fwd_hdimdiff_bf16_paged_split_softcap_sm90_cu_882f9858_35454cuda3std3__419piecewise_constructE:
	.zero		1
	.type		_ZN87_INTERNAL_fb8486b2_51_flash_fwd_hdimdiff_bf16_paged_split_softcap_sm90_cu_882f9858_35454cuda3std3__45__cpo4cendE,@object
	.size		_ZN87_INTERNAL_fb8486b2_51_flash_fwd_hdimdiff_bf16_paged_split_softcap_sm90_cu_882f9858_35454cuda3std3__45__cpo4cendE,(_ZN87_INTERNAL_fb8486b2_51_flash_fwd_hdimdiff_bf16_paged_split_softcap_sm90_cu_882f9858_35454cuda3std6ranges3__45__cpo4swapE - _ZN87_INTERNAL_fb8486b2_51_flash_fwd_hdimdiff_bf16_paged_split_softcap_sm90_cu_882f9858_35454cuda3std3__45__cpo4cendE)
_ZN87_INTERNAL_fb8486b2_51_flash_fwd_hdimdiff_bf16_paged_split_softcap_sm90_cu_882f9858_35454cuda3std3__45__cpo4cendE:
	.zero		1
	.type		_ZN87_INTERNAL_fb8486b2_51_flash_fwd_hdimdiff_bf16_paged_split_softcap_sm90_cu_882f9858_35454cuda3std6ranges3__45__cpo4swapE,@object
	.size		_ZN87_INTERNAL_fb8486b2_51_flash_fwd_hdimdiff_bf16_paged_split_softcap_sm90_cu_882f9858_35454cuda3std6ranges3__45__cpo4swapE,(.L_25 - _ZN87_INTERNAL_fb8486b2_51_flash_fwd_hdimdiff_bf16_paged_split_softcap_sm90_cu_882f9858_35454cuda3std6ranges3__45__cpo4swapE)
_ZN87_INTERNAL_fb8486b2_51_flash_fwd_hdimdiff_bf16_paged_split_softcap_sm90_cu_882f9858_35454cuda3std6ranges3__45__cpo4swapE:
	.zero		1
.L_25:


//--------------------- .nv.shared._ZN7cutlass13device_kernelIN5flash11enable_sm90INS1_16FlashAttnFwdSm90INS1_25CollectiveMainloopFwdSm90ILi2EN4cute5tupleIJNS5_1CILi1EEES8_S8_EEENS6_IJNS7_ILi128EEENS7_ILi96EEENS7_ILi192EEEEEELi128ENS_10bfloat16_tEfNS_4arch4Sm90ELb0ELb0ELb1ELb1ELb1ELb0ELb0ELb1ELb1ELb1ELb1ELb0EEENS1_21CollectiveEpilogueFwdINS6_IJSA_SA_SB_EEES9_SE_SG_Li256ELb1ELb1ELb1ELb0EEENS1_36VarlenDynamicPersistentTileSchedulerILi128ELi96ELi256ELi128ELb1ELb1ELb1ELb0ELb1ELb1EEEEEEEEEvNT_6ParamsE --------------------------
	.section	.nv.shared._ZN7cutlass13device_kernelIN5flash11enable_sm90INS1_16FlashAttnFwdSm90INS1_25CollectiveMainloopFwdSm90ILi2EN4cute5tupleIJNS5_1CILi1EEES8_S8_EEENS6_IJNS7_ILi128EEENS7_ILi96EEENS7_ILi192EEEEEELi128ENS_10bfloat16_tEfNS_4arch4Sm90ELb0ELb0ELb1ELb1ELb1ELb0ELb0ELb1ELb1ELb1ELb1ELb0EEENS1_21CollectiveEpilogueFwdINS6_IJSA_SA_SB_EEES9_SE_SG_Li256ELb1ELb1ELb1ELb0EEENS1_36VarlenDynamicPersistentTileSchedulerILi128ELi96ELi256ELi128ELb1ELb1ELb1ELb0ELb1ELb1EEEEEEEEEvNT_6ParamsE,"aw",@nobits
	.sectionflags	@""
	.align	16
	.zero		1024


//--------------------- .nv.shared._ZN7cutlass13device_kernelIN5flash11enable_sm90INS1_16FlashAttnFwdSm90INS1_25CollectiveMainloopFwdSm90ILi2EN4cute5tupleIJNS5_1CILi1EEES8_S8_EEENS6_IJNS7_ILi128EEENS7_ILi96EEENS7_ILi192EEEEEELi128ENS_10bfloat16_tEfNS_4arch4Sm90ELb0ELb0ELb1ELb1ELb1ELb1ELb0ELb1ELb1ELb1ELb1ELb0EEENS1_21CollectiveEpilogueFwdINS6_IJSA_SA_SB_EEES9_SE_SG_Li256ELb1ELb1ELb1ELb0EEENS1_36VarlenDynamicPersistentTileSchedulerILi128ELi96ELi256ELi128ELb1ELb1ELb1ELb0ELb1ELb1EEEEEEEEEvNT_6ParamsE --------------------------
	.section	.nv.shared._ZN7cutlass13device_kernelIN5flash11enable_sm90INS1_16FlashAttnFwdSm90INS1_25CollectiveMainloopFwdSm90ILi2EN4cute5tupleIJNS5_1CILi1EEES8_S8_EEENS6_IJNS7_ILi128EEENS7_ILi96EEENS7_ILi192EEEEEELi128ENS_10bfloat16_tEfNS_4arch4Sm90ELb0ELb0ELb1ELb1ELb1ELb1ELb0ELb1ELb1ELb1ELb1ELb0EEENS1_21CollectiveEpilogueFwdINS6_IJSA_SA_SB_EEES9_SE_SG_Li256ELb1ELb1ELb1ELb0EEENS1_36VarlenDynamicPersistentTileSchedulerILi128ELi96ELi256ELi128ELb1ELb1ELb1ELb0ELb1ELb1EEEEEEEEEvNT_6ParamsE,"aw",@nobits
	.sectionflags	@""
	.align	16
	.zero		1024


//--------------------- .nv.shared._ZN7cutlass13device_kernelIN5flash11enable_sm90INS1_16FlashAttnFwdSm90INS1_25CollectiveMainloopFwdSm90ILi2EN4cute5tupleIJNS5_1CILi1EEES8_S8_EEENS6_IJNS7_ILi128EEENS7_ILi96EEENS7_ILi192EEEEEELi128ENS_10bfloat16_tEfNS_4arch4Sm90ELb0ELb1ELb1ELb0ELb1ELb0ELb0ELb1ELb1ELb1ELb1ELb0EEENS1_21CollectiveEpilogueFwdINS6_IJSA_SA_SB_EEES9_SE_SG_Li256ELb0ELb1ELb1ELb0EEENS1_19SingleTileSchedulerILb0ELb1ELb1ELi128EEEEEEEEEvNT_6ParamsE --------------------------
	.section	.nv.shared._ZN7cutlass13device_kernelIN5flash11enable_sm90INS1_16FlashAttnFwdSm90INS1_25CollectiveMainloopFwdSm90ILi2EN4cute5tupleIJNS5_1CILi1EEES8_S8_EEENS6_IJNS7_ILi128EEENS7_ILi96EEENS7_ILi192EEEEEELi128ENS_10bfloat16_tEfNS_4arch4Sm90ELb0ELb1ELb1ELb0ELb1ELb0ELb0ELb1ELb1ELb1ELb1ELb0EEENS1_21CollectiveEpilogueFwdINS6_IJSA_SA_SB_EEES9_SE_SG_Li256ELb0ELb1ELb1ELb0EEENS1_19SingleTileSchedulerILb0ELb1ELb1ELi128EEEEEEEEEvNT_6ParamsE,"aw",@nobits
	.sectionflags	@""
	.align	16
	.zero		1024


//--------------------- .nv.shared._ZN7cutlass13device_kernelIN5flash11enable_sm90INS1_16FlashAttnFwdSm90INS1_25CollectiveMainloopFwdSm90ILi2EN4cute5tupleIJNS5_1CILi1EEES8_S8_EEENS6_IJNS7_ILi128EEENS7_ILi96EEENS7_ILi192EEEEEELi128ENS_10bfloat16_tEfNS_4arch4Sm90ELb0ELb1ELb1ELb1ELb1ELb0ELb0ELb1ELb1ELb1ELb1ELb0EEENS1_21CollectiveEpilogueFwdINS6_IJSA_SA_SB_EEES9_SE_SG_Li256ELb1ELb1ELb1ELb0EEENS1_36VarlenDynamicPersistentTileSchedulerILi128ELi96ELi256ELi128ELb1ELb1ELb1ELb1ELb0ELb1EEEEEEEEEvNT_6ParamsE --------------------------
	.section	.nv.shared._ZN7cutlass13device_kernelIN5flash11enable_sm90INS1_16FlashAttnFwdSm90INS1_25CollectiveMainloopFwdSm90ILi2EN4cute5tupleIJNS5_1CILi1EEES8_S8_EEENS6_IJNS7_ILi128EEENS7_ILi96EEENS7_ILi192EEEEEELi128ENS_10bfloat16_tEfNS_4arch4Sm90ELb0ELb1ELb1ELb1ELb1ELb0ELb0ELb1ELb1ELb1ELb1ELb0EEENS1_21CollectiveEpilogueFwdINS6_IJSA_SA_SB_EEES9_SE_SG_Li256ELb1ELb1ELb1ELb0EEENS1_36VarlenDynamicPersistentTileSchedulerILi128ELi96ELi256ELi128ELb1ELb1ELb1ELb1ELb0ELb1EEEEEEEEEvNT_6ParamsE,"aw",@nobits
	.sectionflags	@""
	.align	16
	.zero		1024


//--------------------- .nv.shared._ZN7cutlass13device_kernelIN5flash11enable_sm90INS1_16FlashAttnFwdSm90INS1_25CollectiveMainloopFwdSm90ILi2EN4cute5tupleIJNS5_1CILi1EEES8_S8_EEENS6_IJNS7_ILi128EEENS7_ILi96EEENS7_ILi192EEEEEELi128ENS_10bfloat16_tEfNS_4arch4Sm90ELb0ELb1ELb1ELb1ELb1ELb1ELb0ELb1ELb1ELb1ELb1ELb0EEENS1_21CollectiveEpilogueFwdINS6_IJSA_SA_SB_EEES9_SE_SG_Li256ELb1ELb1ELb1ELb0EEENS1_36VarlenDynamicPersistentTileSchedulerILi128ELi96ELi256ELi128ELb1ELb1ELb1ELb1ELb0ELb1EEEEEEEEEvNT_6ParamsE --------------------------
	.section	.nv.shared._ZN7cutlass13device_kernelIN5flash11enable_sm90INS1_16FlashAttnFwdSm90INS1_25CollectiveMainloopFwdSm90ILi2EN4cute5tupleIJNS5_1CILi1EEES8_S8_EEENS6_IJNS7_ILi128EEENS7_ILi96EEENS7_ILi192EEEEEELi128ENS_10bfloat16_tEfNS_4arch4Sm90ELb0ELb1ELb1ELb1ELb1ELb1ELb0ELb1ELb1ELb1ELb1ELb0EEENS1_21CollectiveEpilogueFwdINS6_IJSA_SA_SB_EEES9_SE_SG_Li256ELb1ELb1ELb1ELb0EEENS1_36VarlenDynamicPersistentTileSchedulerILi128ELi96ELi256ELi128ELb1ELb1ELb1ELb1ELb0ELb1EEEEEEEEEvNT_6ParamsE,"aw",@nobits
	.sectionflags	@""
	.align	16
	.zero		1024


//--------------------- .nv.shared._ZN7cutlass13device_kernelIN5flash11enable_sm90INS1_16FlashAttnFwdSm90INS1_25CollectiveMainloopFwdSm90ILi2EN4cute5tupleIJNS5_1CILi1EEES8_S8_EEENS6_IJNS7_ILi128EEENS7_ILi96EEENS7_ILi192EEEEEELi128ENS_10bfloat16_tEfNS_4arch4Sm90ELb1ELb0ELb1ELb0ELb1ELb0ELb0ELb1ELb1ELb1ELb1ELb0EEENS1_21CollectiveEpilogueFwdINS6_IJSA_SA_SB_EEES9_SE_SG_Li256ELb0ELb1ELb1ELb0EEENS1_19SingleTileSchedulerILb0ELb1ELb1ELi128EEEEEEEEEvNT_6ParamsE --------------------------
	.section	.nv.shared._ZN7cutlass13device_kernelIN5flash11enable_sm90INS1_16FlashAttnFwdSm90INS1_25CollectiveMainloopFwdSm90ILi2EN4cute5tupleIJNS5_1CILi1EEES8_S8_EEENS6_IJNS7_ILi128EEENS7_ILi96EEENS7_ILi192EEEEEELi128ENS_10bfloat16_tEfNS_4arch4Sm90ELb1ELb0ELb1ELb0ELb1ELb0ELb0ELb1ELb1ELb1ELb1ELb0EEENS1_21CollectiveEpilogueFwdINS6_IJSA_SA_SB_EEES9_SE_SG_Li256ELb0ELb1ELb1ELb0EEENS1_19SingleTileSchedulerILb0ELb1ELb1ELi128EEEEEEEEEvNT_6ParamsE,"aw",@nobits
	.sectionflags	@""
	.align	16
	.zero		1024


//--------------------- .nv.shared._ZN7cutlass13device_kernelIN5flash11enable_sm90INS1_16FlashAttnFwdSm90INS1_25CollectiveMainloopFwdSm90ILi2EN4cute5tupleIJNS5_1CILi1EEES8_S8_EEENS6_IJNS7_ILi128EEENS7_ILi96EEENS7_ILi192EEEEEELi128ENS_10bfloat16_tEfNS_4arch4Sm90ELb1ELb0ELb1ELb1ELb1ELb0ELb0ELb1ELb1ELb1ELb1ELb0EEENS1_21CollectiveEpilogueFwdINS6_IJSA_SA_SB_EEES9_SE_SG_Li256ELb1ELb1ELb1ELb0EEENS1_36VarlenDynamicPersistentTileSchedulerILi128ELi96ELi256ELi128ELb1ELb1ELb1ELb1ELb1ELb1EEEEEEEEEvNT_6ParamsE --------------------------
	.section	.nv.shared._ZN7cutlass13device_kernelIN5flash11enable_sm90INS1_16FlashAttnFwdSm90INS1_25CollectiveMainloopFwdSm90ILi2EN4cute5tupleIJNS5_1CILi1EEES8_S8_EEENS6_IJNS7_ILi128EEENS7_ILi96EEENS7_ILi192EEEEEELi128ENS_10bfloat16_tEfNS_4arch4Sm90ELb1ELb0ELb1ELb1ELb1ELb0ELb0ELb1ELb1ELb1ELb1ELb0EEENS1_21CollectiveEpilogueFwdINS6_IJSA_SA_SB_EEES9_SE_SG_Li256ELb1ELb1ELb1ELb0EEENS1_36VarlenDynamicPersistentTileSchedulerILi128ELi96ELi256ELi128ELb1ELb1ELb1ELb1ELb1ELb1EEEEEEEEEvNT_6ParamsE,"aw",@nobits
	.sectionflags	@""
	.align	16
	.zero		1024


//--------------------- .nv.shared._ZN7cutlass13device_kernelIN5flash11enable_sm90INS1_16FlashAttnFwdSm90INS1_25CollectiveMainloopFwdSm90ILi2EN4cute5tupleIJNS5_1CILi1EEES8_S8_EEENS6_IJNS7_ILi128EEENS7_ILi96EEENS7_ILi192EEEEEELi128ENS_10bfloat16_tEfNS_4arch4Sm90ELb1ELb0ELb1ELb1ELb1ELb1ELb0ELb1ELb1ELb1ELb1ELb0EEENS1_21CollectiveEpilogueFwdINS6_IJSA_SA_SB_EEES9_SE_SG_Li256ELb1ELb1ELb1ELb0EEENS1_36VarlenDynamicPersistentTileSchedulerILi128ELi96ELi256ELi128ELb1ELb1ELb1ELb1ELb1ELb1EEEEEEEEEvNT_6ParamsE --------------------------
	.section	.nv.shared._ZN7cutlass13device_kernelIN5flash11enable_sm90INS1_16FlashAttnFwdSm90INS1_25CollectiveMainloopFwdSm90ILi2EN4cute5tupleIJNS5_1CILi1EEES8_S8_EEENS6_IJNS7_ILi128EEENS7_ILi96EEENS7_ILi192EEEEEELi128ENS_10bfloat16_tEfNS_4arch4Sm90ELb1ELb0ELb1ELb1ELb1ELb1ELb0ELb1ELb1ELb1ELb1ELb0EEENS1_21CollectiveEpilogueFwdINS6_IJSA_SA_SB_EEES9_SE_SG_Li256ELb1ELb1ELb1ELb0EEENS1_36VarlenDynamicPersistentTileSchedulerILi128ELi96ELi256ELi128ELb1ELb1ELb1ELb1ELb1ELb1EEEEEEEEEvNT_6ParamsE,"aw",@nobits
	.sectionflags	@""
	.align	16
	.zero		1024


//--------------------- .nv.shared._ZN7cutlass13device_kernelIN5flash11enable_sm90INS1_16FlashAttnFwdSm90INS1_25CollectiveMainloopFwdSm90ILi2EN4cute5tupleIJNS5_1CILi1EEES8_S8_EEENS6_IJNS7_ILi64EEESA_SA_EEELi512ENS_10bfloat16_tEfNS_4arch4Sm90ELb0ELb0ELb1ELb0ELb1ELb0ELb0ELb0ELb0ELb1ELb1ELb0EEENS1_21CollectiveEpilogueFwdINS6_IJSA_NS7_ILi512EEESA_EEES9_SC_SE_Li256ELb0ELb1ELb1ELb0EEENS1_19SingleTileSchedulerILb0ELb1ELb1ELi64EEEEEEEEEvNT_6ParamsE --------------------------
	.section	.nv.shared._ZN7cutlass13device_kernelIN5flash11enable_sm90INS1_16FlashAttnFwdSm90INS1_25CollectiveMainloopFwdSm90ILi2EN4cute5tupleIJNS5_1CILi1EEES8_S8_EEENS6_IJNS7_ILi64EEESA_SA_EEELi512ENS_10bfloat16_tEfNS_4arch4Sm90ELb0ELb0ELb1ELb0ELb1ELb0ELb0ELb0ELb0ELb1ELb1ELb0EEENS1_21CollectiveEpilogueFwdINS6_IJSA_NS7_ILi512EEESA_EEES9_SC_SE_Li256ELb0ELb1ELb1ELb0EEENS1_19SingleTileSchedulerILb0ELb1ELb1ELi64EEEEEEEEEvNT_6ParamsE,"aw",@nobits
	.sectionflags	@""
	.align	16
	.zero		1024


//--------------------- .nv.shared._ZN7cutlass13device_kernelIN5flash11enable_sm90INS1_16FlashAttnFwdSm90INS1_25CollectiveMainloopFwdSm90ILi2EN4cute5tupleIJNS5_1CILi1EEES8_S8_EEENS6_IJNS7_ILi64EEESA_SA_EEELi512ENS_10bfloat16_tEfNS_4arch4Sm90ELb0ELb0ELb1ELb0ELb1ELb0ELb1ELb0ELb0ELb1ELb1ELb0EEENS1_21CollectiveEpilogueFwdINS6_IJSA_NS7_ILi512EEESA_EEES9_SC_SE_Li256ELb0ELb1ELb1ELb0EEENS1_19SingleTileSchedulerILb0ELb1ELb1ELi64EEEEEEEEEvNT_6ParamsE --------------------------
	.section	.nv.shared._ZN7cutlass13device_kernelIN5flash11enable_sm90INS1_16FlashAttnFwdSm90INS1_25CollectiveMainloopFwdSm90ILi2EN4cute5tupleIJNS5_1CILi1EEES8_S8_EEENS6_IJNS7_ILi64EEESA_SA_EEELi512ENS_10bfloat16_tEfNS_4arch4Sm90ELb0ELb0ELb1ELb0ELb1ELb0ELb1ELb0ELb0ELb1ELb1ELb0EEENS1_21CollectiveEpilogueFwdINS6_IJSA_NS7_ILi512EEESA_EEES9_SC_SE_Li256ELb0ELb1ELb1ELb0EEENS1_19SingleTileSchedulerILb0ELb1ELb1ELi64EEEEEEEEEvNT_6ParamsE,"aw",@nobits
	.sectionflags	@""
	.align	16
	.zero		1024


//--------------------- .nv.shared._ZN7cutlass13device_kernelIN5flash11enable_sm90INS1_16FlashAttnFwdSm90INS1_25CollectiveMainloopFwdSm90ILi2EN4cute5tupleIJNS5_1CILi1EEES8_S8_EEENS6_IJNS7_ILi64EEESA_SA_EEELi512ENS_10bfloat16_tEfNS_4arch4Sm90ELb0ELb0ELb1ELb1ELb1ELb0ELb0ELb0ELb0ELb1ELb1ELb0EEENS1_21CollectiveEpilogueFwdINS6_IJSA_NS7_ILi512EEESA_EEES9_SC_SE_Li256ELb1ELb1ELb1ELb0EEENS1_36VarlenDynamicPersistentTileSchedulerILi64ELi64ELi256ELi128ELb1ELb1ELb1ELb0ELb1ELb1EEEEEEEEEvNT_6ParamsE --------------------------
	.section	.nv.shared._ZN7cutlass13device_kernelIN5flash11enable_sm90INS1_16FlashAttnFwdSm90INS1_25CollectiveMainloopFwdSm90ILi2EN4cute5tupleIJNS5_1CILi1EEES8_S8_EEENS6_IJNS7_ILi64EEESA_SA_EEELi512ENS_10bfloat16_tEfNS_4arch4Sm90ELb0ELb0ELb1ELb1ELb1ELb0ELb0ELb0ELb0ELb1ELb1ELb0EEENS1_21CollectiveEpilogueFwdINS6_IJSA_NS7_ILi512EEESA_EEES9_SC_SE_Li256ELb1ELb1ELb1ELb0EEENS1_36VarlenDynamicPersistentTileSchedulerILi64ELi64ELi256ELi128ELb1ELb1ELb1ELb0ELb1ELb1EEEEEEEEEvNT_6ParamsE,"aw",@nobits
	.sectionflags	@""
	.align	16
	.zero		1024


//--------------------- .nv.shared._ZN7cutlass13device_kernelIN5flash11enable_sm90INS1_16FlashAttnFwdSm90INS1_25CollectiveMainloopFwdSm90ILi2EN4cute5tupleIJNS5_1CILi1EEES8_S8_EEENS6_IJNS7_ILi64EEESA_SA_EEELi512ENS_10bfloat16_tEfNS_4arch4Sm90ELb0ELb0ELb1ELb1ELb1ELb1ELb0ELb0ELb0ELb1ELb1ELb0EEENS1_21CollectiveEpilogueFwdINS6_IJSA_NS7_ILi512EEESA_EEES9_SC_SE_Li256ELb1ELb1ELb1ELb0EEENS1_36VarlenDynamicPersistentTileSchedulerILi64ELi64ELi256ELi128ELb1ELb1ELb1ELb0ELb1ELb1EEEEEEEEEvNT_6ParamsE --------------------------
	.section	.nv.shared._ZN7cutlass13device_kernelIN5flash11enable_sm90INS1_16FlashAttnFwdSm90INS1_25CollectiveMainloopFwdSm90ILi2EN4cute5tupleIJNS5_1CILi1EEES8_S8_EEENS6_IJNS7_ILi64EEESA_SA_EEELi512ENS_10bfloat16_tEfNS_4arch4Sm90ELb0ELb0ELb1ELb1ELb1ELb1ELb0ELb0ELb0ELb1ELb1ELb0EEENS1_21CollectiveEpilogueFwdINS6_IJSA_NS7_ILi512EEESA_EEES9_SC_SE_Li256ELb1ELb1ELb1ELb0EEENS1_36VarlenDynamicPersistentTileSchedulerILi64ELi64ELi256ELi128ELb1ELb1ELb1ELb0ELb1ELb1EEEEEEEEEvNT_6ParamsE,"aw",@nobits
	.sectionflags	@""
	.align	16
	.zero		1024


//--------------------- .nv.shared._ZN7cutlass13device_kernelIN5flash11enable_sm90INS1_16FlashAttnFwdSm90INS1_25CollectiveMainloopFwdSm90ILi2EN4cute5tupleIJNS5_1CILi1EEES8_S8_EEENS6_IJNS7_ILi64EEESA_SA_EEELi512ENS_10bfloat16_tEfNS_4arch4Sm90ELb0ELb0ELb1ELb1ELb1ELb0ELb1ELb0ELb0ELb1ELb1ELb0EEENS1_21CollectiveEpilogueFwdINS6_IJSA_NS7_ILi512EEESA_EEES9_SC_SE_Li256ELb1ELb1ELb1ELb0EEENS1_36VarlenDynamicPersistentTileSchedulerILi64ELi64ELi256ELi128ELb1ELb1ELb1ELb0ELb1ELb1EEEEEEEEEvNT_6ParamsE --------------------------
	.section	.nv.shared._ZN7cutlass13device_kernelIN5flash11enable_sm90INS1_16FlashAttnFwdSm90INS1_25CollectiveMainloopFwdSm90ILi2EN4cute5tupleIJNS5_1CILi1EEES8_S8_EEENS6_IJNS7_ILi64EEESA_SA_EEELi512ENS_10bfloat16_tEfNS_4arch4Sm90ELb0ELb0ELb1ELb1ELb1ELb0ELb1ELb0ELb0ELb1ELb1ELb0EEENS1_21CollectiveEpilogueFwdINS6_IJSA_NS7_ILi512EEESA_EEES9_SC_SE_Li256ELb1ELb1ELb1ELb0EEENS1_36VarlenDynamicPersistentTileSchedulerILi64ELi64ELi256ELi128ELb1ELb1ELb1ELb0ELb1ELb1EEEEEEEEEvNT_6ParamsE,"aw",@nobits
	.sectionflags	@""
	.align	16
	.zero		1024


//--------------------- .nv.shared._ZN7cutlass13device_kernelIN5flash11enable_sm90INS1_16FlashAttnFwdSm90INS1_25CollectiveMainloopFwdSm90ILi2EN4cute5tupleIJNS5_1CILi1EEES8_S8_EEENS6_IJNS7_ILi64EEESA_SA_EEELi512ENS_10bfloat16_tEfNS_4arch4Sm90ELb0ELb0ELb1ELb1ELb1ELb1ELb1ELb0ELb0ELb1ELb1ELb0EEENS1_21CollectiveEpilogueFwdINS6_IJSA_NS7_ILi512EEESA_EEES9_SC_SE_Li256ELb1ELb1ELb1ELb0EEENS1_36VarlenDynamicPersistentTileSchedulerILi64ELi64ELi256ELi128ELb1ELb1ELb1ELb0ELb1ELb1EEEEEEEEEvNT_6ParamsE --------------------------
	.section	.nv.shared._ZN7cutlass13device_kernelIN5flash11enable_sm90INS1_16FlashAttnFwdSm90INS1_25CollectiveMainloopFwdSm90ILi2EN4cute5tupleIJNS5_1CILi1EEES8_S8_EEENS6_IJNS7_ILi64EEESA_SA_EEELi512ENS_10bfloat16_tEfNS_4arch4Sm90ELb0ELb0ELb1ELb1ELb1ELb1ELb1ELb0ELb0ELb1ELb1ELb0EEENS1_21CollectiveEpilogueFwdINS6_IJSA_NS7_ILi512EEESA_EEES9_SC_SE_Li256ELb1ELb1ELb1ELb0EEENS1_36VarlenDynamicPersistentTileSchedulerILi64ELi64ELi256ELi128ELb1ELb1ELb1ELb0ELb1ELb1EEEEEEEEEvNT_6ParamsE,"aw",@nobits
	.sectionflags	@""
	.align	16
	.zero		1024


//--------------------- .nv.shared._ZN7cutlass13device_kernelIN5flash11enable_sm90INS1_16FlashAttnFwdSm90INS1_25CollectiveMainloopFwdSm90ILi2EN4cute5tupleIJNS5_1CILi1EEES8_S8_EEENS6_IJNS7_ILi64EEESA_SA_EEELi512ENS_10bfloat16_tEfNS_4arch4Sm90ELb0ELb1ELb1ELb0ELb1ELb0ELb0ELb0ELb0ELb1ELb1ELb0EEENS1_21CollectiveEpilogueFwdINS6_IJSA_NS7_ILi512EEESA_EEES9_SC_SE_Li256ELb0ELb1ELb1ELb0EEENS1_19SingleTileSchedulerILb0ELb1ELb1ELi64EEEEEEEEEvNT_6ParamsE --------------------------
	.section	.nv.shared._ZN7cutlass13device_kernelIN5flash11enable_sm90INS1_16FlashAttnFwdSm90INS1_25CollectiveMainloopFwdSm90ILi2EN4cute5tupleIJNS5_1CILi1EEES8_S8_EEENS6_IJNS7_ILi64EEESA_SA_EEELi512ENS_10bfloat16_tEfNS_4arch4Sm90ELb0ELb1ELb1ELb0ELb1ELb0ELb0ELb0ELb0ELb1ELb1ELb0EEENS1_21CollectiveEpilogueFwdINS6_IJSA_NS7_ILi512EEESA_EEES9_SC_SE_Li256ELb0ELb1ELb1ELb0EEENS1_19SingleTileSchedulerILb0ELb1ELb1ELi64EEEEEEEEEvNT_6ParamsE,"aw",@nobits
	.sectionflags	@""
	.align	16
	.zero		1024


//--------------------- .nv.shared._ZN7cutlass13device_kernelIN5flash11enable_sm90INS1_16FlashAttnFwdSm90INS1_25CollectiveMainloopFwdSm90ILi2EN4cute5tupleIJNS5_1CILi1EEES8_S8_EEENS6_IJNS7_ILi64EEESA_SA_EEELi512ENS_10bfloat16_tEfNS_4arch4Sm90ELb0ELb1ELb1ELb0ELb1ELb0ELb1ELb0ELb0ELb1ELb1ELb0EEENS1_21CollectiveEpilogueFwdINS6_IJSA_NS7_ILi512EEESA_EEES9_SC_SE_Li256ELb0ELb1ELb1ELb0EEENS1_19SingleTileSchedulerILb0ELb1ELb1ELi64EEEEEEEEEvNT_6ParamsE --------------------------
	.section	.nv.shared._ZN7cutlass13device_kernelIN5flash11enable_sm90INS1_16FlashAttnFwdSm90INS1_25CollectiveMainloopFwdSm90ILi2EN4cute5tupleIJNS5_1CILi1EEES8_S8_EEENS6_IJNS7_ILi64EEESA_SA_EEELi512ENS_10bfloat16_tEfNS_4arch4Sm90ELb0ELb1ELb1ELb0ELb1ELb0ELb1ELb0ELb0ELb1ELb1ELb0EEENS1_21CollectiveEpilogueFwdINS6_IJSA_NS7_ILi512EEESA_EEES9_SC_SE_Li256ELb0ELb1ELb1ELb0EEENS1_19SingleTileSchedulerILb0ELb1ELb1ELi64EEEEEEEEEvNT_6ParamsE,"aw",@nobits
	.sectionflags	@""
	.align	16
	.zero		1024


//--------------------- .nv.shared._ZN7cutlass13device_kernelIN5flash11enable_sm90INS1_16FlashAttnFwdSm90INS1_25CollectiveMainloopFwdSm90ILi2EN4cute5tupleIJNS5_1CILi1EEES8_S8_EEENS6_IJNS7_ILi64EEESA_SA_EEELi512ENS_10bfloat16_tEfNS_4arch4Sm90ELb0ELb1ELb1ELb1ELb1ELb0ELb0ELb0ELb0ELb1ELb1ELb0EEENS1_21CollectiveEpilogueFwdINS6_IJSA_NS7_ILi512EEESA_EEES9_SC_SE_Li256ELb1ELb1ELb1ELb0EEENS1_36VarlenDynamicPersistentTileSchedulerILi64ELi64ELi256ELi128ELb1ELb1ELb1ELb1ELb0ELb1EEEEEEEEEvNT_6ParamsE --------------------------
	.section	.nv.shared._ZN7cutlass13device_kernelIN5flash11enable_sm90INS1_16FlashAttnFwdSm90INS1_25CollectiveMainloopFwdSm90ILi2EN4cute5tupleIJNS5_1CILi1EEES8_S8_EEENS6_IJNS7_ILi64EEESA_SA_EEELi512ENS_10bfloat16_tEfNS_4arch4Sm90ELb0ELb1ELb1ELb1ELb1ELb0ELb0ELb0ELb0ELb1ELb1ELb0EEENS1_21CollectiveEpilogueFwdINS6_IJSA_NS7_ILi512EEESA_EEES9_SC_SE_Li256ELb1ELb1ELb1ELb0EEENS1_36VarlenDynamicPersistentTileSchedulerILi64ELi64ELi256ELi128ELb1ELb1ELb1ELb1ELb0ELb1EEEEEEEEEvNT_6ParamsE,"aw",@nobits
	.sectionflags	@""
	.align	16
	.zero		1024


//--------------------- .nv.shared._ZN7cutlass13device_kernelIN5flash11enable_sm90INS1_16FlashAttnFwdSm90INS1_25CollectiveMainloopFwdSm90ILi2EN4cute5tupleIJNS5_1CILi1EEES8_S8_EEENS6_IJNS7_ILi64EEESA_SA_EEELi512ENS_10bfloat16_tEfNS_4arch4Sm90ELb0ELb1ELb1ELb1ELb1ELb1ELb0ELb0ELb0ELb1ELb1ELb0EEENS1_21CollectiveEpilogueFwdINS6_IJSA_NS7_ILi512EEESA_EEES9_SC_SE_Li256ELb1ELb1ELb1ELb0EEENS1_36VarlenDynamicPersistentTileSchedulerILi64ELi64ELi256ELi128ELb1ELb1ELb1ELb1ELb0ELb1EEEEEEEEEvNT_6ParamsE --------------------------
	.section	.nv.shared._ZN7cutlass13device_kernelIN5flash11enable_sm90INS1_16FlashAttnFwdSm90INS1_25CollectiveMainloopFwdSm90ILi2EN4cute5tupleIJNS5_1CILi1EEES8_S8_EEENS6_IJNS7_ILi64EEESA_SA_EEELi512ENS_10bfloat16_tEfNS_4arch4Sm90ELb0ELb1ELb1ELb1ELb1ELb1ELb0ELb0ELb0ELb1ELb1ELb0EEENS1_21CollectiveEpilogueFwdINS6_IJSA_NS7_ILi512EEESA_EEES9_SC_SE_Li256ELb1ELb1ELb1ELb0EEENS1_36VarlenDynamicPersistentTileSchedulerILi64ELi64ELi256ELi128ELb1ELb1ELb1ELb1ELb0ELb1EEEEEEEEEvNT_6ParamsE,"aw",@nobits
	.sectionflags	@""
	.align	16
	.zero		1024


//--------------------- .nv.shared._ZN7cutlass13device_kernelIN5flash11enable_sm90INS1_16FlashAttnFwdSm90INS1_25CollectiveMainloopFwdSm90ILi2EN4cute5tupleIJNS5_1CILi1EEES8_S8_EEENS6_IJNS7_ILi64EEESA_SA_EEELi512ENS_10bfloat16_tEfNS_4arch4Sm90ELb0ELb1ELb1ELb1ELb1ELb0ELb1ELb0ELb0ELb1ELb1ELb0EEENS1_21CollectiveEpilogueFwdINS6_IJSA_NS7_ILi512EEESA_EEES9_SC_SE_Li256ELb1ELb1ELb1ELb0EEENS1_36VarlenDynamicPersistentTileSchedulerILi64ELi64ELi256ELi128ELb1ELb1ELb1ELb1ELb0ELb1EEEEEEEEEvNT_6ParamsE --------------------------
	.section	.nv.shared._ZN7cutlass13device_kernelIN5flash11enable_sm90INS1_16FlashAttnFwdSm90INS1_25CollectiveMainloopFwdSm90ILi2EN4cute5tupleIJNS5_1CILi1EEES8_S8_EEENS6_IJNS7_ILi64EEESA_SA_EEELi512ENS_10bfloat16_tEfNS_4arch4Sm90ELb0ELb1ELb1ELb1ELb1ELb0ELb1ELb0ELb0ELb1ELb1ELb0EEENS1_21CollectiveEpilogueFwdINS6_IJSA_NS7_ILi512EEESA_EEES9_SC_SE_Li256ELb1ELb1ELb1ELb0EEENS1_36VarlenDynamicPersistentTileSchedulerILi64ELi64ELi256ELi128ELb1ELb1ELb1ELb1ELb0ELb1EEEEEEEEEvNT_6ParamsE,"aw",@nobits
	.sectionflags	@""
	.align	16
	.zero		1024


//--------------------- .nv.shared._ZN7cutlass13device_kernelIN5flash11enable_sm90INS1_16FlashAttnFwdSm90INS1_25CollectiveMainloopFwdSm90ILi2EN4cute5tupleIJNS5_1CILi1EEES8_S8_EEENS6_IJNS7_ILi64EEESA_SA_EEELi512ENS_10bfloat16_tEfNS_4arch4Sm90ELb0ELb1ELb1ELb1ELb1ELb1ELb1ELb0ELb0ELb1ELb1ELb0EEENS1_21CollectiveEpilogueFwdINS6_IJSA_NS7_ILi512EEESA_EEES9_SC_SE_Li256ELb1ELb1ELb1ELb0EEENS1_36VarlenDynamicPersistentTileSchedulerILi64ELi64ELi256ELi128ELb1ELb1ELb1ELb1ELb0ELb1EEEEEEEEEvNT_6ParamsE --------------------------
	.section	.nv.shared._ZN7cutlass13device_kernelIN5flash11enable_sm90INS1_16FlashAttnFwdSm90INS1_25CollectiveMainloopFwdSm90ILi2EN4cute5tupleIJNS5_1CILi1EEES8_S8_EEENS6_IJNS7_ILi64EEESA_SA_EEELi512ENS_10bfloat16_tEfNS_4arch4Sm90ELb0ELb1ELb1ELb1ELb1ELb1ELb1ELb0ELb0ELb1ELb1ELb0EEENS1_21CollectiveEpilogueFwdINS6_IJSA_NS7_ILi512EEESA_EEES9_SC_SE_Li256ELb1ELb1ELb1ELb0EEENS1_36VarlenDynamicPersistentTileSchedulerILi64ELi64ELi256ELi128ELb1ELb1ELb1ELb1ELb0ELb1EEEEEEEEEvNT_6ParamsE,"aw",@nobits
	.sectionflags	@""
	.align	16
	.zero		1024


//--------------------- .nv.shared._ZN7cutlass13device_kernelIN5flash11enable_sm90INS1_16FlashAttnFwdSm90INS1_25CollectiveMainloopFwdSm90ILi2EN4cute5tupleIJNS5_1CILi1EEES8_S8_EEENS6_IJNS7_ILi64EEESA_SA_EEELi512ENS_10bfloat16_tEfNS_4arch4Sm90ELb1ELb0ELb1ELb0ELb1ELb0ELb0ELb0ELb0ELb1ELb1ELb0EEENS1_21CollectiveEpilogueFwdINS6_IJSA_NS7_ILi512EEESA_EEES9_SC_SE_Li256ELb0ELb1ELb1ELb0EEENS1_19SingleTileSchedulerILb0ELb1ELb1ELi64EEEEEEEEEvNT_6ParamsE --------------------------
	.section	.nv.shared._ZN7cutlass13device_kernelIN5flash11enable_sm90INS1_16FlashAttnFwdSm90INS1_25CollectiveMainloopFwdSm90ILi2EN4cute5tupleIJNS5_1CILi1EEES8_S8_EEENS6_IJNS7_ILi64EEESA_SA_EEELi512ENS_10bfloat16_tEfNS_4arch4Sm90ELb1ELb0ELb1ELb0ELb1ELb0ELb0ELb0ELb0ELb1ELb1ELb0EEENS1_21CollectiveEpilogueFwdINS6_IJSA_NS7_ILi512EEESA_EEES9_SC_SE_Li256ELb0ELb1ELb1ELb0EEENS1_19SingleTileSchedulerILb0ELb1ELb1ELi64EEEEEEEEEvNT_6ParamsE,"aw",@nobits
	.sectionflags	@""
	.align	16
	.zero		1024


//--------------------- .nv.shared._ZN7cutlass13device_kernelIN5flash11enable_sm90INS1_16FlashAttnFwdSm90INS1_25CollectiveMainloopFwdSm90ILi2EN4cute5tupleIJNS5_1CILi1EEES8_S8_EEENS6_IJNS7_ILi64EEESA_SA_EEELi512ENS_10bfloat16_tEfNS_4arch4Sm90ELb1ELb0ELb1ELb0ELb1ELb0ELb1ELb0ELb0ELb1ELb1ELb0EEENS1_21CollectiveEpilogueFwdINS6_IJSA_NS7_ILi512EEESA_EEES9_SC_SE_Li256ELb0ELb1ELb1ELb0EEENS1_19SingleTileSchedulerILb0ELb1ELb1ELi64EEEEEEEEEvNT_6ParamsE --------------------------
	.section	.nv.shared._ZN7cutlass13device_kernelIN5flash11enable_sm90INS1_16FlashAttnFwdSm90INS1_25CollectiveMainloopFwdSm90ILi2EN4cute5tupleIJNS5_1CILi1EEES8_S8_EEENS6_IJNS7_ILi64EEESA_SA_EEELi512ENS_10bfloat16_tEfNS_4arch4Sm90ELb1ELb0ELb1ELb0ELb1ELb0ELb1ELb0ELb0ELb1ELb1ELb0EEENS1_21CollectiveEpilogueFwdINS6_IJSA_NS7_ILi512EEESA_EEES9_SC_SE_Li256ELb0ELb1ELb1ELb0EEENS1_19SingleTileSchedulerILb0ELb1ELb1ELi64EEEEEEEEEvNT_6ParamsE,"aw",@nobits
	.sectionflags	@""
	.align	16
	.zero		1024


//--------------------- .nv.shared._ZN7cutlass13device_kernelIN5flash11enable_sm90INS1_16FlashAttnFwdSm90INS1_25CollectiveMainloopFwdSm90ILi2EN4cute5tupleIJNS5_1CILi1EEES8_S8_EEENS6_IJNS7_ILi64EEESA_SA_EEELi512ENS_10bfloat16_tEfNS_4arch4Sm90ELb1ELb0ELb1ELb1ELb1ELb0ELb0ELb0ELb0ELb1ELb1ELb0EEENS1_21CollectiveEpilogueFwdINS6_IJSA_NS7_ILi512EEESA_EEES9_SC_SE_Li256ELb1ELb1ELb1ELb0EEENS1_36VarlenDynamicPersistentTileSchedulerILi64ELi64ELi256ELi128ELb1ELb1ELb1ELb1ELb1ELb1EEEEEEEEEvNT_6ParamsE --------------------------
	.section	.nv.shared._ZN7cutlass13device_kernelIN5flash11enable_sm90INS1_16FlashAttnFwdSm90INS1_25CollectiveMainloopFwdSm90ILi2EN4cute5tupleIJNS5_1CILi1EEES8_S8_EEENS6_IJNS7_ILi64EEESA_SA_EEELi512ENS_10bfloat16_tEfNS_4arch4Sm90ELb1ELb0ELb1ELb1ELb1ELb0ELb0ELb0ELb0ELb1ELb1ELb0EEENS1_21CollectiveEpilogueFwdINS6_IJSA_NS7_ILi512EEESA_EEES9_SC_SE_Li256ELb1ELb1ELb1ELb0EEENS1_36VarlenDynamicPersistentTileSchedulerILi64ELi64ELi256ELi128ELb1ELb1ELb1ELb1ELb1ELb1EEEEEEEEEvNT_6ParamsE,"aw",@nobits
	.sectionflags	@""
	.align	16
	.zero		1024


//--------------------- .nv.shared._ZN7cutlass13device_kernelIN5flash11enable_sm90INS1_16FlashAttnFwdSm90INS1_25CollectiveMainloopFwdSm90ILi2EN4cute5tupleIJNS5_1CILi1EEES8_S8_EEENS6_IJNS7_ILi64EEESA_SA_EEELi512ENS_10bfloat16_tEfNS_4arch4Sm90ELb1ELb0ELb1ELb1ELb1ELb1ELb0ELb0ELb0ELb1ELb1ELb0EEENS1_21CollectiveEpilogueFwdINS6_IJSA_NS7_ILi512EEESA_EEES9_SC_SE_Li256ELb1ELb1ELb1ELb0EEENS1_36VarlenDynamicPersistentTileSchedulerILi64ELi64ELi256ELi128ELb1ELb1ELb1ELb1ELb1ELb1EEEEEEEEEvNT_6ParamsE --------------------------
	.section	.nv.shared._ZN7cutlass13device_kernelIN5flash11enable_sm90INS1_16FlashAttnFwdSm90INS1_25CollectiveMainloopFwdSm90ILi2EN4cute5tupleIJNS5_1CILi1EEES8_S8_EEENS6_IJNS7_ILi64EEESA_SA_EEELi512ENS_10bfloat16_tEfNS_4arch4Sm90ELb1ELb0ELb1ELb1ELb1ELb1ELb0ELb0ELb0ELb1ELb1ELb0EEENS1_21CollectiveEpilogueFwdINS6_IJSA_NS7_ILi512EEESA_EEES9_SC_SE_Li256ELb1ELb1ELb1ELb0EEENS1_36VarlenDynamicPersistentTileSchedulerILi64ELi64ELi256ELi128ELb1ELb1ELb1ELb1ELb1ELb1EEEEEEEEEvNT_6ParamsE,"aw",@nobits
	.sectionflags	@""
	.align	16
	.zero		1024


//--------------------- .nv.shared._ZN7cutlass13device_kernelIN5flash11enable_sm90INS1_16FlashAttnFwdSm90INS1_25CollectiveMainloopFwdSm90ILi2EN4cute5tupleIJNS5_1CILi1EEES8_S8_EEENS6_IJNS7_ILi64EEESA_SA_EEELi512ENS_10bfloat16_tEfNS_4arch4Sm90ELb1ELb0ELb1ELb1ELb1ELb0ELb1ELb0ELb0ELb1ELb1ELb0EEENS1_21CollectiveEpilogueFwdINS6_IJSA_NS7_ILi512EEESA_EEES9_SC_SE_Li256ELb1ELb1ELb1ELb0EEENS1_36VarlenDynamicPersistentTileSchedulerILi64ELi64ELi256ELi128ELb1ELb1ELb1ELb1ELb1ELb1EEEEEEEEEvNT_6ParamsE --------------------------
	.section	.nv.shared._ZN7cutlass13device_kernelIN5flash11enable_sm90INS1_16FlashAttnFwdSm90INS1_25CollectiveMainloopFwdSm90ILi2EN4cute5tupleIJNS5_1CILi1EEES8_S8_EEENS6_IJNS7_ILi64EEESA_SA_EEELi512ENS_10bfloat16_tEfNS_4arch4Sm90ELb1ELb0ELb1ELb1ELb1ELb0ELb1ELb0ELb0ELb1ELb1ELb0EEENS1_21CollectiveEpilogueFwdINS6_IJSA_NS7_ILi512EEESA_EEES9_SC_SE_Li256ELb1ELb1ELb1ELb0EEENS1_36VarlenDynamicPersistentTileSchedulerILi64ELi64ELi256ELi128ELb1ELb1ELb1ELb1ELb1ELb1EEEEEEEEEvNT_6ParamsE,"aw",@nobits
	.sectionflags	@""
	.align	16
	.zero		1024


//--------------------- .nv.shared._ZN7cutlass13device_kernelIN5flash11enable_sm90INS1_16FlashAttnFwdSm90INS1_25CollectiveMainloopFwdSm90ILi2EN4cute5tupleIJNS5_1CILi1EEES8_S8_EEENS6_IJNS7_ILi64EEESA_SA_EEELi512ENS_10bfloat16_tEfNS_4arch4Sm90ELb1ELb0ELb1ELb1ELb1ELb1ELb1ELb0ELb0ELb1ELb1ELb0EEENS1_21CollectiveEpilogueFwdINS6_IJSA_NS7_ILi512EEESA_EEES9_SC_SE_Li256ELb1ELb1ELb1ELb0EEENS1_36VarlenDynamicPersistentTileSchedulerILi64ELi64ELi256ELi128ELb1ELb1ELb1ELb1ELb1ELb1EEEEEEEEEvNT_6ParamsE --------------------------
	.section	.nv.shared._ZN7cutlass13device_kernelIN5flash11enable_sm90INS1_16FlashAttnFwdSm90INS1_25CollectiveMainloopFwdSm90ILi2EN4cute5tupleIJNS5_1CILi1EEES8_S8_EEENS6_IJNS7_ILi64EEESA_SA_EEELi512ENS_10bfloat16_tEfNS_4arch4Sm90ELb1ELb0ELb1ELb1ELb1ELb1ELb1ELb0ELb0ELb1ELb1ELb0EEENS1_21CollectiveEpilogueFwdINS6_IJSA_NS7_ILi512EEESA_EEES9_SC_SE_Li256ELb1ELb1ELb1ELb0EEENS1_36VarlenDynamicPersistentTileSchedulerILi64ELi64ELi256ELi128ELb1ELb1ELb1ELb1ELb1ELb1EEEEEEEEEvNT_6ParamsE,"aw",@nobits
	.sectionflags	@""
	.align	16
	.zero		1024


//--------------------- .nv.shared._ZN7cutlass13device_kernelIN5flash11enable_sm90INS1_16FlashAttnFwdSm90INS1_25CollectiveMainloopFwdSm90ILi2EN4cute5tupleIJNS5_1CILi1EEES8_S8_EEENS6_IJNS7_ILi128EEENS7_ILi96EEENS7_ILi64EEEEEELi256ENS_10bfloat16_tEfNS_4arch4Sm90ELb0ELb0ELb1ELb0ELb1ELb0ELb0ELb1ELb0ELb1ELb1ELb0EEENS1_21CollectiveEpilogueFwdINS6_IJSA_NS7_ILi256EEESB_EEES9_SE_SG_Li256ELb0ELb1ELb1ELb0EEENS1_19SingleTileSchedulerILb0ELb1ELb1ELi128EEEEEEEEEvNT_6ParamsE --------------------------
	.section	.nv.shared._ZN7cutlass13device_kernelIN5flash11enable_sm90INS1_16FlashAttnFwdSm90INS1_25CollectiveMainloopFwdSm90ILi2EN4cute5tupleIJNS5_1CILi1EEES8_S8_EEENS6_IJNS7_ILi128EEENS7_ILi96EEENS7_ILi64EEEEEELi256ENS_10bfloat16_tEfNS_4arch4Sm90ELb0ELb0ELb1ELb0ELb1ELb0ELb0ELb1ELb0ELb1ELb1ELb0EEENS1_21CollectiveEpilogueFwdINS6_IJSA_NS7_ILi256EEESB_EEES9_SE_SG_Li256ELb0ELb1ELb1ELb0EEENS1_19SingleTileSchedulerILb0ELb1ELb1ELi128EEEEEEEEEvNT_6ParamsE,"aw",@nobits
	.sectionflags	@""
	.align	16
	.zero		1024


//--------------------- .nv.shared._ZN7cutlass13device_kernelIN5flash11enable_sm90INS1_16FlashAttnFwdSm90INS1_25CollectiveMainloopFwdSm90ILi2EN4cute5tupleIJNS5_1CILi1EEES8_S8_EEENS6_IJNS7_ILi128EEENS7_ILi96EEENS7_ILi64EEEEEELi256ENS_10bfloat16_tEfNS_4arch4Sm90ELb0ELb0ELb1ELb0ELb1ELb0ELb1ELb1ELb0ELb1ELb1ELb0EEENS1_21CollectiveEpilogueFwdINS6_IJSA_NS7_ILi256EEESB_EEES9_SE_SG_Li256ELb0ELb1ELb1ELb0EEENS1_19SingleTileSchedulerILb0ELb1ELb1ELi128EEEEEEEEEvNT_6ParamsE --------------------------
	.section	.nv.shared._ZN7cutlass13device_kernelIN5flash11enable_sm90INS1_16FlashAttnFwdSm90INS1_25CollectiveMainloopFwdSm90ILi2EN4cute5tupleIJNS5_1CILi1EEES8_S8_EEENS6_IJNS7_ILi128EEENS7_ILi96EEENS7_ILi64EEEEEELi256ENS_10bfloat16_tEfNS_4arch4Sm90ELb0ELb0ELb1ELb0ELb1ELb0ELb1ELb1ELb0ELb1ELb1ELb0EEENS1_21CollectiveEpilogueFwdINS6_IJSA_NS7_ILi256EEESB_EEES9_SE_SG_Li256ELb0ELb1ELb1ELb0EEENS1_19SingleTileSchedulerILb0ELb1ELb1ELi128EEEEEEEEEvNT_6ParamsE,"aw",@nobits
	.sectionflags	@""
	.align	16
	.zero		1024


//--------------------- .nv.shared._ZN7cutlass13device_kernelIN5flash11enable_sm90INS1_16FlashAttnFwdSm90INS1_25CollectiveMainloopFwdSm90ILi2EN4cute5tupleIJNS5_1CILi1EEES8_S8_EEENS6_IJNS7_ILi128EEENS7_ILi96EEENS7_ILi64EEEEEELi256ENS_10bfloat16_tEfNS_4arch4Sm90ELb0ELb0ELb1ELb1ELb1ELb0ELb0ELb1ELb0ELb1ELb1ELb0EEENS1_21CollectiveEpilogueFwdINS6_IJSA_NS7_ILi256EEESB_EEES9_SE_SG_Li256ELb1ELb1ELb1ELb0EEENS1_36VarlenDynamicPersistentTileSchedulerILi128ELi96ELi256ELi128ELb1ELb1ELb1ELb0ELb1ELb1EEEEEEEEEvNT_6ParamsE --------------------------
	.section	.nv.shared._ZN7cutlass13device_kernelIN5flash11enable_sm90INS1_16FlashAttnFwdSm90INS1_25CollectiveMainloopFwdSm90ILi2EN4cute5tupleIJNS5_1CILi1EEES8_S8_EEENS6_IJNS7_ILi128EEENS7_ILi96EEENS7_ILi64EEEEEELi256ENS_10bfloat16_tEfNS_4arch4Sm90ELb0ELb0ELb1ELb1ELb1ELb0ELb0ELb1ELb0ELb1ELb1ELb0EEENS1_21CollectiveEpilogueFwdINS6_IJSA_NS7_ILi256EEESB_EEES9_SE_SG_Li256ELb1ELb1ELb1ELb0EEENS1_36VarlenDynamicPersistentTileSchedulerILi128ELi96ELi256ELi128ELb1ELb1ELb1ELb0ELb1ELb1EEEEEEEEEvNT_6ParamsE,"aw",@nobits
	.sectionflags	@""
	.align	16
	.zero		1024


//--------------------- .nv.shared._ZN7cutlass13device_kernelIN5flash11enable_sm90INS1_16FlashAttnFwdSm90INS1_25CollectiveMainloopFwdSm90ILi2EN4cute5tupleIJNS5_1CILi1EEES8_S8_EEENS6_IJNS7_ILi128EEENS7_ILi96EEENS7_ILi64EEEEEELi256ENS_10bfloat16_tEfNS_4arch4Sm90ELb0ELb0ELb1ELb1ELb1ELb1ELb0ELb1ELb0ELb1ELb1ELb0EEENS1_21CollectiveEpilogueFwdINS6_IJSA_NS7_ILi256EEESB_EEES9_SE_SG_Li256ELb1ELb1ELb1ELb0EEENS1_36VarlenDynamicPersistentTileSchedulerILi128ELi96ELi256ELi128ELb1ELb1ELb1ELb0ELb1ELb1EEEEEEEEEvNT_6ParamsE --------------------------
	.section	.nv.shared._ZN7cutlass13device_kernelIN5flash11enable_sm90INS1_16FlashAttnFwdSm90INS1_25CollectiveMainloopFwdSm90ILi2EN4cute5tupleIJNS5_1CILi1EEES8_S8_EEENS6_IJNS7_ILi128EEENS7_ILi96EEENS7_ILi64EEEEEELi256ENS_10bfloat16_tEfNS_4arch4Sm90ELb0ELb0ELb1ELb1ELb1ELb1ELb0ELb1ELb0ELb1ELb1ELb0EEENS1_21CollectiveEpilogueFwdINS6_IJSA_NS7_ILi256EEESB_EEES9_SE_SG_Li256ELb1ELb1ELb1ELb0EEENS1_36VarlenDynamicPersistentTileSchedulerILi128ELi96ELi256ELi128ELb1ELb1ELb1ELb0ELb1ELb1EEEEEEEEEvNT_6ParamsE,"aw",@nobits
	.sectionflags	@""
	.align	16
	.zero		1024


//--------------------- .nv.shared._ZN7cutlass13device_kernelIN5flash11enable_sm90INS1_16FlashAttnFwdSm90INS1_25CollectiveMainloopFwdSm90ILi2EN4cute5tupleIJNS5_1CILi1EEES8_S8_EEENS6_IJNS7_ILi128EEENS7_ILi96EEENS7_ILi64EEEEEELi256ENS_10bfloat16_tEfNS_4arch4Sm90ELb0ELb0ELb1ELb1ELb1ELb0ELb1ELb1ELb0ELb1ELb1ELb0EEENS1_21CollectiveEpilogueFwdINS6_IJSA_NS7_ILi256EEESB_EEES9_SE_SG_Li256ELb1ELb1ELb1ELb0EEENS1_36VarlenDynamicPersistentTileSchedulerILi128ELi96ELi256ELi128ELb1ELb1ELb1ELb0ELb1ELb1EEEEEEEEEvNT_6ParamsE --------------------------
	.section	.nv.shared._ZN7cutlass13device_kernelIN5flash11enable_sm90INS1_16FlashAttnFwdSm90INS1_25CollectiveMainloopFwdSm90ILi2EN4cute5tupleIJNS5_1CILi1EEES8_S8_EEENS6_IJNS7_ILi128EEENS7_ILi96EEENS7_ILi64EEEEEELi256ENS_10bfloat16_tEfNS_4arch4Sm90ELb0ELb0ELb1ELb1ELb1ELb0ELb1ELb1ELb0ELb1ELb1ELb0EEENS1_21CollectiveEpilogueFwdINS6_IJSA_NS7_ILi256EEESB_EEES9_SE_SG_Li256ELb1ELb1ELb1ELb0EEENS1_36VarlenDynamicPersistentTileSchedulerILi128ELi96ELi256ELi128ELb1ELb1ELb1ELb0ELb1ELb1EEEEEEEEEvNT_6ParamsE,"aw",@nobits
	.sectionflags	@""
	.align	16
	.zero		1024


//--------------------- .nv.shared._ZN7cutlass13device_kernelIN5flash11enable_sm90INS1_16FlashAttnFwdSm90INS1_25CollectiveMainloopFwdSm90ILi2EN4cute5tupleIJNS5_1CILi1EEES8_S8_EEENS6_IJNS7_ILi128EEENS7_ILi96EEENS7_ILi64EEEEEELi256ENS_10bfloat16_tEfNS_4arch4Sm90ELb0ELb0ELb1ELb1ELb1ELb1ELb1ELb1ELb0ELb1ELb1ELb0EEENS1_21CollectiveEpilogueFwdINS6_IJSA_NS7_ILi256EEESB_EEES9_SE_SG_Li256ELb1ELb1ELb1ELb0EEENS1_36VarlenDynamicPersistentTileSchedulerILi128ELi96ELi256ELi128ELb1ELb1ELb1ELb0ELb1ELb1EEEEEEEEEvNT_6ParamsE --------------------------
	.section	.nv.shared._ZN7cutlass13device_kernelIN5flash11enable_sm90INS1_16FlashAttnFwdSm90INS1_25CollectiveMainloopFwdSm90ILi2EN4cute5tupleIJNS5_1CILi1EEES8_S8_EEENS6_IJNS7_ILi128EEENS7_ILi96EEENS7_ILi64EEEEEELi256ENS_10bfloat16_tEfNS_4arch4Sm90ELb0ELb0ELb1ELb1ELb1ELb1ELb1ELb1ELb0ELb1ELb1ELb0EEENS1_21CollectiveEpilogueFwdINS6_IJSA_NS7_ILi256EEESB_EEES9_SE_SG_Li256ELb1ELb1ELb1ELb0EEENS1_36VarlenDynamicPersistentTileSchedulerILi128ELi96ELi256ELi128ELb1ELb1ELb1ELb0ELb1ELb1EEEEEEEEEvNT_6ParamsE,"aw",@nobits
	.sectionflags	@""
	.align	16
	.zero		1024


//--------------------- .nv.shared._ZN7cutlass13device_kernelIN5flash11enable_sm90INS1_16FlashAttnFwdSm90INS1_25CollectiveMainloopFwdSm90ILi2EN4cute5tupleIJNS5_1CILi1EEES8_S8_EEENS6_IJNS7_ILi128EEENS7_ILi96EEENS7_ILi64EEEEEELi256ENS_10bfloat16_tEfNS_4arch4Sm90ELb0ELb1ELb1ELb0ELb1ELb0ELb0ELb1ELb0ELb1ELb1ELb0EEENS1_21CollectiveEpilogueFwdINS6_IJSA_NS7_ILi256EEESB_EEES9_SE_SG_Li256ELb0ELb1ELb1ELb0EEENS1_19SingleTileSchedulerILb0ELb1ELb1ELi128EEEEEEEEEvNT_6ParamsE --------------------------
	.section	.nv.shared._ZN7cutlass13device_kernelIN5flash11enable_sm90INS1_16FlashAttnFwdSm90INS1_25CollectiveMainloopFwdSm90ILi2EN4cute5tupleIJNS5_1CILi1EEES8_S8_EEENS6_IJNS7_ILi128EEENS7_ILi96EEENS7_ILi64EEEEEELi256ENS_10bfloat16_tEfNS_4arch4Sm90ELb0ELb1ELb1ELb0ELb1ELb0ELb0ELb1ELb0ELb1ELb1ELb0EEENS1_21CollectiveEpilogueFwdINS6_IJSA_NS7_ILi256EEESB_EEES9_SE_SG_Li256ELb0ELb1ELb1ELb0EEENS1_19SingleTileSchedulerILb0ELb1ELb1ELi128EEEEEEEEEvNT_6ParamsE,"aw",@nobits
	.sectionflags	@""
	.align	16
	.zero		1024


//--------------------- .nv.shared._ZN7cutlass13device_kernelIN5flash11enable_sm90INS1_16FlashAttnFwdSm90INS1_25CollectiveMainloopFwdSm90ILi2EN4cute5tupleIJNS5_1CILi1EEES8_S8_EEENS6_IJNS7_ILi128EEENS7_ILi96EEENS7_ILi64EEEEEELi256ENS_10bfloat16_tEfNS_4arch4Sm90ELb0ELb1ELb1ELb0ELb1ELb0ELb1ELb1ELb0ELb1ELb1ELb0EEENS1_21CollectiveEpilogueFwdINS6_IJSA_NS7_ILi256EEESB_EEES9_SE_SG_Li256ELb0ELb1ELb1ELb0EEENS1_19SingleTileSchedulerILb0ELb1ELb1ELi128EEEEEEEEEvNT_6ParamsE --------------------------
	.section	.nv.shared._ZN7cutlass13device_kernelIN5flash11enable_sm90INS1_16FlashAttnFwdSm90INS1_25CollectiveMainloopFwdSm90ILi2EN4cute5tupleIJNS5_1CILi1EEES8_S8_EEENS6_IJNS7_ILi128EEENS7_ILi96EEENS7_ILi64EEEEEELi256ENS_10bfloat16_tEfNS_4arch4Sm90ELb0ELb1ELb1ELb0ELb1ELb0ELb1ELb1ELb0ELb1ELb1ELb0EEENS1_21CollectiveEpilogueFwdINS6_IJSA_NS7_ILi256EEESB_EEES9_SE_SG_Li256ELb0ELb1ELb1ELb0EEENS1_19SingleTileSchedulerILb0ELb1ELb1ELi128EEEEEEEEEvNT_6ParamsE,"aw",@nobits
	.sectionflags	@""
	.align	16
	.zero		1024


//--------------------- .nv.shared._ZN7cutlass13device_kernelIN5flash11enable_sm90INS1_16FlashAttnFwdSm90INS1_25CollectiveMainloopFwdSm90ILi2EN4cute5tupleIJNS5_1CILi1EEES8_S8_EEENS6_IJNS7_ILi128EEENS7_ILi96EEENS7_ILi64EEEEEELi256ENS_10bfloat16_tEfNS_4arch4Sm90ELb0ELb1ELb1ELb1ELb1ELb0ELb0ELb1ELb0ELb1ELb1ELb0EEENS1_21CollectiveEpilogueFwdINS6_IJSA_NS7_ILi256EEESB_EEES9_SE_SG_Li256ELb1ELb1ELb1ELb0EEENS1_36VarlenDynamicPersistentTileSchedulerILi128ELi96ELi256ELi128ELb1ELb1ELb1ELb1ELb0ELb1EEEEEEEEEvNT_6ParamsE --------------------------
	.section	.nv.shared._ZN7cutlass13device_kernelIN5flash11enable_sm90INS1_16FlashAttnFwdSm90INS1_25CollectiveMainloopFwdSm90ILi2EN4cute5tupleIJNS5_1CILi1EEES8_S8_EEENS6_IJNS7_ILi128EEENS7_ILi96EEENS7_ILi64EEEEEELi256ENS_10bfloat16_tEfNS_4arch4Sm90ELb0ELb1ELb1ELb1ELb1ELb0ELb0ELb1ELb0ELb1ELb1ELb0EEENS1_21CollectiveEpilogueFwdINS6_IJSA_NS7_ILi256EEESB_EEES9_SE_SG_Li256ELb1ELb1ELb1ELb0EEENS1_36VarlenDynamicPersistentTileSchedulerILi128ELi96ELi256ELi128ELb1ELb1ELb1ELb1ELb0ELb1EEEEEEEEEvNT_6ParamsE,"aw",@nobits
	.sectionflags	@""
	.align	16
	.zero		1024


//--------------------- .nv.shared._ZN7cutlass13device_kernelIN5flash11enable_sm90INS1_16FlashAttnFwdSm90INS1_25CollectiveMainloopFwdSm90ILi2EN4cute5tupleIJNS5_1CILi1EEES8_S8_EEENS6_IJNS7_ILi128EEENS7_ILi96EEENS7_ILi64EEEEEELi256ENS_10bfloat16_tEfNS_4arch4Sm90ELb0ELb1ELb1ELb1ELb1ELb1ELb0ELb1ELb0ELb1ELb1ELb0EEENS1_21CollectiveEpilogueFwdINS6_IJSA_NS7_ILi256EEESB_EEES9_SE_SG_Li256ELb1ELb1ELb1ELb0EEENS1_36VarlenDynamicPersistentTileSchedulerILi128ELi96ELi256ELi128ELb1ELb1ELb1ELb1ELb0ELb1EEEEEEEEEvNT_6ParamsE --------------------------
	.section	.nv.shared._ZN7cutlass13device_kernelIN5flash11enable_sm90INS1_16FlashAttnFwdSm90INS1_25CollectiveMainloopFwdSm90ILi2EN4cute5tupleIJNS5_1CILi1EEES8_S8_EEENS6_IJNS7_ILi128EEENS7_ILi96EEENS7_ILi64EEEEEELi256ENS_10bfloat16_tEfNS_4arch4Sm90ELb0ELb1ELb1ELb1ELb1ELb1ELb0ELb1ELb0ELb1ELb1ELb0EEENS1_21CollectiveEpilogueFwdINS6_IJSA_NS7_ILi256EEESB_EEES9_SE_SG_Li256ELb1ELb1ELb1ELb0EEENS1_36VarlenDynamicPersistentTileSchedulerILi128ELi96ELi256ELi128ELb1ELb1ELb1ELb1ELb0ELb1EEEEEEEEEvNT_6ParamsE,"aw",@nobits
	.sectionflags	@""
	.align	16
	.zero		1024


//--------------------- .nv.shared._ZN7cutlass13device_kernelIN5flash11enable_sm90INS1_16FlashAttnFwdSm90INS1_25CollectiveMainloopFwdSm90ILi2EN4cute5tupleIJNS5_1CILi1EEES8_S8_EEENS6_IJNS7_ILi128EEENS7_ILi96EEENS7_ILi64EEEEEELi256ENS_10bfloat16_tEfNS_4arch4Sm90ELb0ELb1ELb1ELb1ELb1ELb0ELb1ELb1ELb0ELb1ELb1ELb0EEENS1_21CollectiveEpilogueFwdINS6_IJSA_NS7_ILi256EEESB_EEES9_SE_SG_Li256ELb1ELb1ELb1ELb0EEENS1_36VarlenDynamicPersistentTileSchedulerILi128ELi96ELi256ELi128ELb1ELb1ELb1ELb1ELb0ELb1EEEEEEEEEvNT_6ParamsE --------------------------
	.section	.nv.shared._ZN7cutlass13device_kernelIN5flash11enable_sm90INS1_16FlashAttnFwdSm90INS1_25CollectiveMainloopFwdSm90ILi2EN4cute5tupleIJNS5_1CILi1EEES8_S8_EEENS6_IJNS7_ILi128EEENS7_ILi96EEENS7_ILi64EEEEEELi256ENS_10bfloat16_tEfNS_4arch4Sm90ELb0ELb1ELb1ELb1ELb1ELb0ELb1ELb1ELb0ELb1ELb1ELb0EEENS1_21CollectiveEpilogueFwdINS6_IJSA_NS7_ILi256EEESB_EEES9_SE_SG_Li256ELb1ELb1ELb1ELb0EEENS1_36VarlenDynamicPersistentTileSchedulerILi128ELi96ELi256ELi128ELb1ELb1ELb1ELb1ELb0ELb1EEEEEEEEEvNT_6ParamsE,"aw",@nobits
	.sectionflags	@""
	.align	16
	.zero		1024


//--------------------- .nv.shared._ZN7cutlass13device_kernelIN5flash11enable_sm90INS1_16FlashAttnFwdSm90INS1_25CollectiveMainloopFwdSm90ILi2EN4cute5tupleIJNS5_1CILi1EEES8_S8_EEENS6_IJNS7_ILi128EEENS7_ILi96EEENS7_ILi64EEEEEELi256ENS_10bfloat16_tEfNS_4arch4Sm90ELb0ELb1ELb1ELb1ELb1ELb1ELb1ELb1ELb0ELb1ELb1ELb0EEENS1_21CollectiveEpilogueFwdINS6_IJSA_NS7_ILi256EEESB_EEES9_SE_SG_Li256ELb1ELb1ELb1ELb0EEENS1_36VarlenDynamicPersistentTileSchedulerILi128ELi96ELi256ELi128ELb1ELb1ELb1ELb1ELb0ELb1EEEEEEEEEvNT_6ParamsE --------------------------
	.section	.nv.shared._ZN7cutlass13device_kernelIN5flash11enable_sm90INS1_16FlashAttnFwdSm90INS1_25CollectiveMainloopFwdSm90ILi2EN4cute5tupleIJNS5_1CILi1EEES8_S8_EEENS6_IJNS7_ILi128EEENS7_ILi96EEENS7_ILi64EEEEEELi256ENS_10bfloat16_tEfNS_4arch4Sm90ELb0ELb1ELb1ELb1ELb1ELb1ELb1ELb1ELb0ELb1ELb1ELb0EEENS1_21CollectiveEpilogueFwdINS6_IJSA_NS7_ILi256EEESB_EEES9_SE_SG_Li256ELb1ELb1ELb1ELb0EEENS1_36VarlenDynamicPersistentTileSchedulerILi128ELi96ELi256ELi128ELb1ELb1ELb1ELb1ELb0ELb1EEEEEEEEEvNT_6ParamsE,"aw",@nobits
	.sectionflags	@""
	.align	16
	.zero		1024


//--------------------- .nv.shared._ZN7cutlass13device_kernelIN5flash11enable_sm90INS1_16FlashAttnFwdSm90INS1_25CollectiveMainloopFwdSm90ILi2EN4cute5tupleIJNS5_1CILi1EEES8_S8_EEENS6_IJNS7_ILi128EEENS7_ILi96EEENS7_ILi64EEEEEELi256ENS_10bfloat16_tEfNS_4arch4Sm90ELb1ELb0ELb1ELb0ELb1ELb0ELb0ELb1ELb0ELb1ELb1ELb0EEENS1_21CollectiveEpilogueFwdINS6_IJSA_NS7_ILi256EEESB_EEES9_SE_SG_Li256ELb0ELb1ELb1ELb0EEENS1_19SingleTileSchedulerILb0ELb1ELb1ELi128EEEEEEEEEvNT_6ParamsE --------------------------
	.section	.nv.shared._ZN7cutlass13device_kernelIN5flash11enable_sm90INS1_16FlashAttnFwdSm90INS1_25CollectiveMainloopFwdSm90ILi2EN4cute5tupleIJNS5_1CILi1EEES8_S8_EEENS6_IJNS7_ILi128EEENS7_ILi96EEENS7_ILi64EEEEEELi256ENS_10bfloat16_tEfNS_4arch4Sm90ELb1ELb0ELb1ELb0ELb1ELb0ELb0ELb1ELb0ELb1ELb1ELb0EEENS1_21CollectiveEpilogueFwdINS6_IJSA_NS7_ILi256EEESB_EEES9_SE_SG_Li256ELb0ELb1ELb1ELb0EEENS1_19SingleTileSchedulerILb0ELb1ELb1ELi128EEEEEEEEEvNT_6ParamsE,"aw",@nobits
	.sectionflags	@""
	.align	16
	.zero		1024


//--------------------- .nv.shared._ZN7cutlass13device_kernelIN5flash11enable_sm90INS1_16FlashAttnFwdSm90INS1_25CollectiveMainloopFwdSm90ILi2EN4cute5tupleIJNS5_1CILi1EEES8_S8_EEENS6_IJNS7_ILi128EEENS7_ILi96EEENS7_ILi64EEEEEELi256ENS_10bfloat16_tEfNS_4arch4Sm90ELb1ELb0ELb1ELb0ELb1ELb0ELb1ELb1ELb0ELb1ELb1ELb0EEENS1_21CollectiveEpilogueFwdINS6_IJSA_NS7_ILi256EEESB_EEES9_SE_SG_Li256ELb0ELb1ELb1ELb0EEENS1_19SingleTileSchedulerILb0ELb1ELb1ELi128EEEEEEEEEvNT_6ParamsE --------------------------
	.section	.nv.shared._ZN7cutlass13device_kernelIN5flash11enable_sm90INS1_16FlashAttnFwdSm90INS1_25CollectiveMainloopFwdSm90ILi2EN4cute5tupleIJNS5_1CILi1EEES8_S8_EEENS6_IJNS7_ILi128EEENS7_ILi96EEENS7_ILi64EEEEEELi256ENS_10bfloat16_tEfNS_4arch4Sm90ELb1ELb0ELb1ELb0ELb1ELb0ELb1ELb1ELb0ELb1ELb1ELb0EEENS1_21CollectiveEpilogueFwdINS6_IJSA_NS7_ILi256EEESB_EEES9_SE_SG_Li256ELb0ELb1ELb1ELb0EEENS1_19SingleTileSchedulerILb0ELb1ELb1ELi128EEEEEEEEEvNT_6ParamsE,"aw",@nobits
	.sectionflags	@""
	.align	16
	.zero		1024


//--------------------- .nv.shared._ZN7cutlass13device_kernelIN5flash11enable_sm90INS1_16FlashAttnFwdSm90INS1_25CollectiveMainloopFwdSm90ILi2EN4cute5tupleIJNS5_1CILi1EEES8_S8_EEENS6_IJNS7_ILi128EEENS7_ILi96EEENS7_ILi64EEEEEELi256ENS_10bfloat16_tEfNS_4arch4Sm90ELb1ELb0ELb1ELb1ELb1ELb0ELb0ELb1ELb0ELb1ELb1ELb0EEENS1_21CollectiveEpilogueFwdINS6_IJSA_NS7_ILi256EEESB_EEES9_SE_SG_Li256ELb1ELb1ELb1ELb0EEENS1_36VarlenDynamicPersistentTileSchedulerILi128ELi96ELi256ELi128ELb1ELb1ELb1ELb1ELb1ELb1EEEEEEEEEvNT_6ParamsE --------------------------
	.section	.nv.shared._ZN7cutlass13device_kernelIN5flash11enable_sm90INS1_16FlashAttnFwdSm90INS1_25CollectiveMainloopFwdSm90ILi2EN4cute5tupleIJNS5_1CILi1EEES8_S8_EEENS6_IJNS7_ILi128EEENS7_ILi96EEENS7_ILi64EEEEEELi256ENS_10bfloat16_tEfNS_4arch4Sm90ELb1ELb0ELb1ELb1ELb1ELb0ELb0ELb1ELb0ELb1ELb1ELb0EEENS1_21CollectiveEpilogueFwdINS6_IJSA_NS7_ILi256EEESB_EEES9_SE_SG_Li256ELb1ELb1ELb1ELb0EEENS1_36VarlenDynamicPersistentTileSchedulerILi128ELi96ELi256ELi128ELb1ELb1ELb1ELb1ELb1ELb1EEEEEEEEEvNT_6ParamsE,"aw",@nobits
	.sectionflags	@""
	.align	16
	.zero		1024


//--------------------- .nv.shared._ZN7cutlass13device_kernelIN5flash11enable_sm90INS1_16FlashAttnFwdSm90INS1_25CollectiveMainloopFwdSm90ILi2EN4cute5tupleIJNS5_1CILi1EEES8_S8_EEENS6_IJNS7_ILi128EEENS7_ILi96EEENS7_ILi64EEEEEELi256ENS_10bfloat16_tEfNS_4arch4Sm90ELb1ELb0ELb1ELb1ELb1ELb1ELb0ELb1ELb0ELb1ELb1ELb0EEENS1_21CollectiveEpilogueFwdINS6_IJSA_NS7_ILi256EEESB_EEES9_SE_SG_Li256ELb1ELb1ELb1ELb0EEENS1_36VarlenDynamicPersistentTileSchedulerILi128ELi96ELi256ELi128ELb1ELb1ELb1ELb1ELb1ELb1EEEEEEEEEvNT_6ParamsE --------------------------
	.section	.nv.shared._ZN7cutlass13device_kernelIN5flash11enable_sm90INS1_16FlashAttnFwdSm90INS1_25CollectiveMainloopFwdSm90ILi2EN4cute5tupleIJNS5_1CILi1EEES8_S8_EEENS6_IJNS7_ILi128EEENS7_ILi96EEENS7_ILi64EEEEEELi256ENS_10bfloat16_tEfNS_4arch4Sm90ELb1ELb0ELb1ELb1ELb1ELb1ELb0ELb1ELb0ELb1ELb1ELb0EEENS1_21CollectiveEpilogueFwdINS6_IJSA_NS7_ILi256EEESB_EEES9_SE_SG_Li256ELb1ELb1ELb1ELb0EEENS1_36VarlenDynamicPersistentTileSchedulerILi128ELi96ELi256ELi128ELb1ELb1ELb1ELb1ELb1ELb1EEEEEEEEEvNT_6ParamsE,"aw",@nobits
	.sectionflags	@""
	.align	16
	.zero		1024


//--------------------- .nv.shared._ZN7cutlass13device_kernelIN5flash11enable_sm90INS1_16FlashAttnFwdSm90INS1_25CollectiveMainloopFwdSm90ILi2EN4cute5tupleIJNS5_1CILi1EEES8_S8_EEENS6_IJNS7_ILi128EEENS7_ILi96EEENS7_ILi64EEEEEELi256ENS_10bfloat16_tEfNS_4arch4Sm90ELb1ELb0ELb1ELb1ELb1ELb0ELb1ELb1ELb0ELb1ELb1ELb0EEENS1_21CollectiveEpilogueFwdINS6_IJSA_NS7_ILi256EEESB_EEES9_SE_SG_Li256ELb1ELb1ELb1ELb0EEENS1_36VarlenDynamicPersistentTileSchedulerILi128ELi96ELi256ELi128ELb1ELb1ELb1ELb1ELb1ELb1EEEEEEEEEvNT_6ParamsE --------------------------
	.section	.nv.shared._ZN7cutlass13device_kernelIN5flash11enable_sm90INS1_16FlashAttnFwdSm90INS1_25CollectiveMainloopFwdSm90ILi2EN4cute5tupleIJNS5_1CILi1EEES8_S8_EEENS6_IJNS7_ILi128EEENS7_ILi96EEENS7_ILi64EEEEEELi256ENS_10bfloat16_tEfNS_4arch4Sm90ELb1ELb0ELb1ELb1ELb1ELb0ELb1ELb1ELb0ELb1ELb1ELb0EEENS1_21CollectiveEpilogueFwdINS6_IJSA_NS7_ILi256EEESB_EEES9_SE_SG_Li256ELb1ELb1ELb1ELb0EEENS1_36VarlenDynamicPersistentTileSchedulerILi128ELi96ELi256ELi128ELb1ELb1ELb1ELb1ELb1ELb1EEEEEEEEEvNT_6ParamsE,"aw",@nobits
	.sectionflags	@""
	.align	16
	.zero		1024


//--------------------- .nv.shared._ZN7cutlass13device_kernelIN5flash11enable_sm90INS1_16FlashAttnFwdSm90INS1_25CollectiveMainloopFwdSm90ILi2EN4cute5tupleIJNS5_1CILi1EEES8_S8_EEENS6_IJNS7_ILi128EEENS7_ILi96EEENS7_ILi64EEEEEELi256ENS_10bfloat16_tEfNS_4arch4Sm90ELb1ELb0ELb1ELb1ELb1ELb1ELb1ELb1ELb0ELb1ELb1ELb0EEENS1_21CollectiveEpilogueFwdINS6_IJSA_NS7_ILi256EEESB_EEES9_SE_SG_Li256ELb1ELb1ELb1ELb0EEENS1_36VarlenDynamicPersistentTileSchedulerILi128ELi96ELi256ELi128ELb1ELb1ELb1ELb1ELb1ELb1EEEEEEEEEvNT_6ParamsE --------------------------
	.section	.nv.shared._ZN7cutlass13device_kernelIN5flash11enable_sm90INS1_16FlashAttnFwdSm90INS1_25CollectiveMainloopFwdSm90ILi2EN4cute5tupleIJNS5_1CILi1EEES8_S8_EEENS6_IJNS7_ILi128EEENS7_ILi96EEENS7_ILi64EEEEEELi256ENS_10bfloat16_tEfNS_4arch4Sm90ELb1ELb0ELb1ELb1ELb1ELb1ELb1ELb1ELb0ELb1ELb1ELb0EEENS1_21CollectiveEpilogueFwdINS6_IJSA_NS7_ILi256EEESB_EEES9_SE_SG_Li256ELb1ELb1ELb1ELb0EEENS1_36VarlenDynamicPersistentTileSchedulerILi128ELi96ELi256ELi128ELb1ELb1ELb1ELb1ELb1ELb1EEEEEEEEEvNT_6ParamsE,"aw",@nobits
	.sectionflags	@""
	.align	16
	.zero		1024


//--------------------- .nv.constant0._ZN7cutlass13device_kernelIN5flash11enable_sm90INS1_16FlashAttnFwdSm90INS1_25CollectiveMainloopFwdSm90ILi2EN4cute5tupleIJNS5_1CILi1EEES8_S8_EEENS6_IJNS7_ILi128EEENS7_ILi96EEENS7_ILi192EEEEEELi128ENS_10bfloat16_tEfNS_4arch4Sm90ELb0ELb0ELb1ELb0ELb1ELb0ELb0ELb1ELb1ELb1ELb1ELb0EEENS1_21CollectiveEpilogueFwdINS6_IJSA_SA_SB_EEES9_SE_SG_Li256ELb0ELb1ELb1ELb0EEENS1_19SingleTileSchedulerILb0ELb1ELb1ELi128EEEEEEEEEvNT_6ParamsE --------------------------
	.section	.nv.constant0._ZN7cutlass13device_kernelIN5flash11enable_sm90INS1_16FlashAttnFwdSm90INS1_25CollectiveMainloopFwdSm90ILi2EN4cute5tupleIJNS5_1CILi1EEES8_S8_EEENS6_IJNS7_ILi128EEENS7_ILi96EEENS7_ILi192EEEEEELi128ENS_10bfloat16_tEfNS_4arch4Sm90ELb0ELb0ELb1ELb0ELb1ELb0ELb0ELb1ELb1ELb1ELb1ELb0EEENS1_21CollectiveEpilogueFwdINS6_IJSA_SA_SB_EEES9_SE_SG_Li256ELb0ELb1ELb1ELb0EEENS1_19SingleTileSchedulerILb0ELb1ELb1ELi128EEEEEEEEEvNT_6ParamsE,"a",@progbits
	.sectionflags	@""
	.align	4
.nv.constant0._ZN7cutlass13device_kernelIN5flash11enable_sm90INS1_16FlashAttnFwdSm90INS1_25CollectiveMainloopFwdSm90ILi2EN4cute5tupleIJNS5_1CILi1EEES8_S8_EEENS6_IJNS7_ILi128EEENS7_ILi96EEENS7_ILi192EEEEEELi128ENS_10bfloat16_tEfNS_4arch4Sm90ELb0ELb0ELb1ELb0ELb1ELb0ELb0ELb1ELb1ELb1ELb1ELb0EEENS1_21CollectiveEpilogueFwdINS6_IJSA_SA_SB_EEES9_SE_SG_Li256ELb0ELb1ELb1ELb0EEENS1_19SingleTileSchedulerILb0ELb1ELb1ELi128EEEEEEEEEvNT_6ParamsE:
	.zero		3200


//--------------------- .nv.constant0._ZN7cutlass13device_kernelIN5flash11enable_sm90INS1_16FlashAttnFwdSm90INS1_25CollectiveMainloopFwdSm90ILi2EN4cute5tupleIJNS5_1CILi1EEES8_S8_EEENS6_IJNS7_ILi128EEENS7_ILi96EEENS7_ILi192EEEEEELi128ENS_10bfloat16_tEfNS_4arch4Sm90ELb0ELb0ELb1ELb1ELb1ELb0ELb0ELb1ELb1ELb1ELb1ELb0EEENS1_21CollectiveEpilogueFwdINS6_IJSA_SA_SB_EEES9_SE_SG_Li256ELb1ELb1ELb1ELb0EEENS1_36VarlenDynamicPersistentTileSchedulerILi128ELi96ELi256ELi128ELb1ELb1ELb1ELb0ELb1ELb1EEEEEEEEEvNT_6ParamsE --------------------------
	.section	.nv.constant0._ZN7cutlass13device_kernelIN5flash11enable_sm90INS1_16FlashAttnFwdSm90INS1_25CollectiveMainloopFwdSm90ILi2EN4cute5tupleIJNS5_1CILi1EEES8_S8_EEENS6_IJNS7_ILi128EEENS7_ILi96EEENS7_ILi192EEEEEELi128ENS_10bfloat16_tEfNS_4arch4Sm90ELb0ELb0ELb1ELb1ELb1ELb0ELb0ELb1ELb1ELb1ELb1ELb0EEENS1_21CollectiveEpilogueFwdINS6_IJSA_SA_SB_EEES9_SE_SG_Li256ELb1ELb1ELb1ELb0EEENS1_36VarlenDynamicPersistentTileSchedulerILi128ELi96ELi256ELi128ELb1ELb1ELb1ELb0ELb1ELb1EEEEEEEEEvNT_6ParamsE,"a",@progbits
	.sectionflags	@""
	.align	4
.nv.constant0._ZN7cutlass13device_kernelIN5flash11enable_sm90INS1_16FlashAttnFwdSm90INS1_25CollectiveMainloopFwdSm90ILi2EN4cute5tupleIJNS5_1CILi1EEES8_S8_EEENS6_IJNS7_ILi128EEENS7_ILi96EEENS7_ILi192EEEEEELi128ENS_10bfloat16_tEfNS_4arch4Sm90ELb0ELb0ELb1ELb1ELb1ELb0ELb0ELb1ELb1ELb1ELb1ELb0EEENS1_21CollectiveEpilogueFwdINS6_IJSA_SA_SB_EEES9_SE_SG_Li256ELb1ELb1ELb1ELb0EEENS1_36VarlenDynamicPersistentTileSchedulerILi128ELi96ELi256ELi128ELb1ELb1ELb1ELb0ELb1ELb1EEEEEEEEEvNT_6ParamsE:
	.zero		3328


//--------------------- .nv.constant0._ZN7cutlass13device_kernelIN5flash11enable_sm90INS1_16FlashAttnFwdSm90INS1_25CollectiveMainloopFwdSm90ILi2EN4cute5tupleIJNS5_1CILi1EEES8_S8_EEENS6_IJNS7_ILi128EEENS7_ILi96EEENS7_ILi192EEEEEELi128ENS_10bfloat16_tEfNS_4arch4Sm90ELb0ELb0ELb1ELb1ELb1ELb1ELb0ELb1ELb1ELb1ELb1ELb0EEENS1_21CollectiveEpilogueFwdINS6_IJSA_SA_SB_EEES9_SE_SG_Li256ELb1ELb1ELb1ELb0EEENS1_36VarlenDynamicPersistentTileSchedulerILi128ELi96ELi256ELi128ELb1ELb1ELb1ELb0ELb1ELb1EEEEEEEEEvNT_6ParamsE --------------------------
	.section	.nv.constant0._ZN7cutlass13device_kernelIN5flash11enable_sm90INS1_16FlashAttnFwdSm90INS1_25CollectiveMainloopFwdSm90ILi2EN4cute5tupleIJNS5_1CILi1EEES8_S8_EEENS6_IJNS7_ILi128EEENS7_ILi96EEENS7_ILi192EEEEEELi128ENS_10bfloat16_tEfNS_4arch4Sm90ELb0ELb0ELb1ELb1ELb1ELb1ELb0ELb1ELb1ELb1ELb1ELb0EEENS1_21CollectiveEpilogueFwdINS6_IJSA_SA_SB_EEES9_SE_SG_Li256ELb1ELb1ELb1ELb0EEENS1_36VarlenDynamicPersistentTileSchedulerILi128ELi96ELi256ELi128ELb1ELb1ELb1ELb0ELb1ELb1EEEEEEEEEvNT_6ParamsE,"a",@progbits
	.sectionflags	@""
	.align	4
.nv.constant0._ZN7cutlass13device_kernelIN5flash11enable_sm90INS1_16FlashAttnFwdSm90INS1_25CollectiveMainloopFwdSm90ILi2EN4cute5tupleIJNS5_1CILi1EEES8_S8_EEENS6_IJNS7_ILi128EEENS7_ILi96EEENS7_ILi192EEEEEELi128ENS_10bfloat16_tEfNS_4arch4Sm90ELb0ELb0ELb1ELb1ELb1ELb1ELb0ELb1ELb1ELb1ELb1ELb0EEENS1_21CollectiveEpilogueFwdINS6_IJSA_SA_SB_EEES9_SE_SG_Li256ELb1ELb1ELb1ELb0EEENS1_36VarlenDynamicPersistentTileSchedulerILi128ELi96ELi256ELi128ELb1ELb1ELb1ELb0ELb1ELb1EEEEEEEEEvNT_6ParamsE:
	.zero		3328


//--------------------- .nv.constant0._ZN7cutlass13device_kernelIN5flash11enable_sm90INS1_16FlashAttnFwdSm90INS1_25CollectiveMainloopFwdSm90ILi2EN4cute5tupleIJNS5_1CILi1EEES8_S8_EEENS6_IJNS7_ILi128EEENS7_ILi96EEENS7_ILi192EEEEEELi128ENS_10bfloat16_tEfNS_4arch4Sm90ELb0ELb1ELb1ELb0ELb1ELb0ELb0ELb1ELb1ELb1ELb1ELb0EEENS1_21CollectiveEpilogueFwdINS6_IJSA_SA_SB_EEES9_SE_SG_Li256ELb0ELb1ELb1ELb0EEENS1_19SingleTileSchedulerILb0ELb1ELb1ELi128EEEEEEEEEvNT_6ParamsE --------------------------
	.section	.nv.constant0._ZN7cutlass13device_kernelIN5flash11enable_sm90INS1_16FlashAttnFwdSm90INS1_25CollectiveMainloopFwdSm90ILi2EN4cute5tupleIJNS5_1CILi1EEES8_S8_EEENS6_IJNS7_ILi128EEENS7_ILi96EEENS7_ILi192EEEEEELi128ENS_10bfloat16_tEfNS_4arch4Sm90ELb0ELb1ELb1ELb0ELb1ELb0ELb0ELb1ELb1ELb1ELb1ELb0EEENS1_21CollectiveEpilogueFwdINS6_IJSA_SA_SB_EEES9_SE_SG_Li256ELb0ELb1ELb1ELb0EEENS1_19SingleTileSchedulerILb0ELb1ELb1ELi128EEEEEEEEEvNT_6ParamsE,"a",@progbits
	.sectionflags	@""
	.align	4
.nv.constant0._ZN7cutlass13device_kernelIN5flash11enable_sm90INS1_16FlashAttnFwdSm90INS1_25CollectiveMainloopFwdSm90ILi2EN4cute5tupleIJNS5_1CILi1EEES8_S8_EEENS6_IJNS7_ILi128EEENS7_ILi96EEENS7_ILi192EEEEEELi128ENS_10bfloat16_tEfNS_4arch4Sm90ELb0ELb1ELb1ELb0ELb1ELb0ELb0ELb1ELb1ELb1ELb1ELb0EEENS1_21CollectiveEpilogueFwdINS6_IJSA_SA_SB_EEES9_SE_SG_Li256ELb0ELb1ELb1ELb0EEENS1_19SingleTileSchedulerILb0ELb1ELb1ELi128EEEEEEEEEvNT_6ParamsE:
	.zero		3200


//--------------------- .nv.constant0._ZN7cutlass13device_kernelIN5flash11enable_sm90INS1_16FlashAttnFwdSm90INS1_25CollectiveMainloopFwdSm90ILi2EN4cute5tupleIJNS5_1CILi1EEES8_S8_EEENS6_IJNS7_ILi128EEENS7_ILi96EEENS7_ILi192EEEEEELi128ENS_10bfloat16_tEfNS_4arch4Sm90ELb0ELb1ELb1ELb1ELb1ELb0ELb0ELb1ELb1ELb1ELb1ELb0EEENS1_21CollectiveEpilogueFwdINS6_IJSA_SA_SB_EEES9_SE_SG_Li256ELb1ELb1ELb1ELb0EEENS1_36VarlenDynamicPersistentTileSchedulerILi128ELi96ELi256ELi128ELb1ELb1ELb1ELb1ELb0ELb1EEEEEEEEEvNT_6ParamsE --------------------------
	.section	.nv.constant0._ZN7cutlass13device_kernelIN5flash11enable_sm90INS1_16FlashAttnFwdSm90INS1_25CollectiveMainloopFwdSm90ILi2EN4cute5tupleIJNS5_1CILi1EEES8_S8_EEENS6_IJNS7_ILi128EEENS7_ILi96EEENS7_ILi192EEEEEELi128ENS_10bfloat16_tEfNS_4arch4Sm90ELb0ELb1ELb1ELb1ELb1ELb0ELb0ELb1ELb1ELb1ELb1ELb0EEENS1_21CollectiveEpilogueFwdINS6_IJSA_SA_SB_EEES9_SE_SG_Li256ELb1ELb1ELb1ELb0EEENS1_36VarlenDynamicPersistentTileSchedulerILi128ELi96ELi256ELi128ELb1ELb1ELb1ELb1ELb0ELb1EEEEEEEEEvNT_6ParamsE,"a",@progbits
	.sectionflags	@""
	.align	4
.nv.constant0._ZN7cutlass13device_kernelIN5flash11enable_sm90INS1_16FlashAttnFwdSm90INS1_25CollectiveMainloopFwdSm90ILi2EN4cute5tupleIJNS5_1CILi1EEES8_S8_EEENS6_IJNS7_ILi128EEENS7_ILi96EEENS7_ILi192EEEEEELi128ENS_10bfloat16_tEfNS_4arch4Sm90ELb0ELb1ELb1ELb1ELb1ELb0ELb0ELb1ELb1ELb1ELb1ELb0EEENS1_21CollectiveEpilogueFwdINS6_IJSA_SA_SB_EEES9_SE_SG_Li256ELb1ELb1ELb1ELb0EEENS1_36VarlenDynamicPersistentTileSchedulerILi128ELi96ELi256ELi128ELb1ELb1ELb1ELb1ELb0ELb1EEEEEEEEEvNT_6ParamsE:
	.zero		3328


//--------------------- .nv.constant0._ZN7cutlass13device_kernelIN5flash11enable_sm90INS1_16FlashAttnFwdSm90INS1_25CollectiveMainloopFwdSm90ILi2EN4cute5tupleIJNS5_1CILi1EEES8_S8_EEENS6_IJNS7_ILi128EEENS7_ILi96EEENS7_ILi192EEEEEELi128ENS_10bfloat16_tEfNS_4arch4Sm90ELb0ELb1ELb1ELb1ELb1ELb1ELb0ELb1ELb1ELb1ELb1ELb0EEENS1_21CollectiveEpilogueFwdINS6_IJSA_SA_SB_EEES9_SE_SG_Li256ELb1ELb1ELb1ELb0EEENS1_36VarlenDynamicPersistentTileSchedulerILi128ELi96ELi256ELi128ELb1ELb1ELb1ELb1ELb0ELb1EEEEEEEEEvNT_6ParamsE --------------------------
	.section	.nv.constant0._ZN7cutlass13device_kernelIN5flash11enable_sm90INS1_16FlashAttnFwdSm90INS1_25CollectiveMainloopFwdSm90ILi2EN4cute5tupleIJNS5_1CILi1EEES8_S8_EEENS6_IJNS7_ILi128EEENS7_ILi96EEENS7_ILi192EEEEEELi128ENS_10bfloat16_tEfNS_4arch4Sm90ELb0ELb1ELb1ELb1ELb1ELb1ELb0ELb1ELb1ELb1ELb1ELb0EEENS1_21CollectiveEpilogueFwdINS6_IJSA_SA_SB_EEES9_SE_SG_Li256ELb1ELb1ELb1ELb0EEENS1_36VarlenDynamicPersistentTileSchedulerILi128ELi96ELi256ELi128ELb1ELb1ELb1ELb1ELb0ELb1EEEEEEEEEvNT_6ParamsE,"a",@progbits
	.sectionflags	@""
	.align	4
.nv.constant0._ZN7cutlass13device_kernelIN5flash11enable_sm90INS1_16FlashAttnFwdSm90INS1_25CollectiveMainloopFwdSm90ILi2EN4cute5tupleIJNS5_1CILi1EEES8_S8_EEENS6_IJNS7_ILi128EEENS7_ILi96EEENS7_ILi192EEEEEELi128ENS_10bfloat16_tEfNS_4arch4Sm90ELb0ELb1ELb1ELb1ELb1ELb1ELb0ELb1ELb1ELb1ELb1ELb0EEENS1_21CollectiveEpilogueFwdINS6_IJSA_SA_SB_EEES9_SE_SG_Li256ELb1ELb1ELb1ELb0EEENS1_36VarlenDynamicPersistentTileSchedulerILi128ELi96ELi256ELi128ELb1ELb1ELb1ELb1ELb0ELb1EEEEEEEEEvNT_6ParamsE:
	.zero		3328


//--------------------- .nv.constant0._ZN7cutlass13device_kernelIN5flash11enable_sm90INS1_16FlashAttnFwdSm90INS1_25CollectiveMainloopFwdSm90ILi2EN4cute5tupleIJNS5_1CILi1EEES8_S8_EEENS6_IJNS7_ILi128EEENS7_ILi96EEENS7_ILi192EEEEEELi128ENS_10bfloat16_tEfNS_4arch4Sm90ELb1ELb0ELb1ELb0ELb1ELb0ELb0ELb1ELb1ELb1ELb1ELb0EEENS1_21CollectiveEpilogueFwdINS6_IJSA_SA_SB_EEES9_SE_SG_Li256ELb0ELb1ELb1ELb0EEENS1_19SingleTileSchedulerILb0ELb1ELb1ELi128EEEEEEEEEvNT_6ParamsE --------------------------
	.section	.nv.constant0._ZN7cutlass13device_kernelIN5flash11enable_sm90INS1_16FlashAttnFwdSm90INS1_25CollectiveMainloopFwdSm90ILi2EN4cute5tupleIJNS5_1CILi1EEES8_S8_EEENS6_IJNS7_ILi128EEENS7_ILi96EEENS7_ILi192EEEEEELi128ENS_10bfloat16_tEfNS_4arch4Sm90ELb1ELb0ELb1ELb0ELb1ELb0ELb0ELb1ELb1ELb1ELb1ELb0EEENS1_21CollectiveEpilogueFwdINS6_IJSA_SA_SB_EEES9_SE_SG_Li256ELb0ELb1ELb1ELb0EEENS1_19SingleTileSchedulerILb0ELb1ELb1ELi128EEEEEEEEEvNT_6ParamsE,"a",@progbits
	.sectionflags	@""
	.align	4
.nv.constant0._ZN7cutlass13device_kernelIN5flash11enable_sm90INS1_16FlashAttnFwdSm90INS1_25CollectiveMainloopFwdSm90ILi2EN4cute5tupleIJNS5_1CILi1EEES8_S8_EEENS6_IJNS7_ILi128EEENS7_ILi96EEENS7_ILi192EEEEEELi128ENS_10bfloat16_tEfNS_4arch4Sm90ELb1ELb0ELb1ELb0ELb1ELb0ELb0ELb1ELb1ELb1ELb1ELb0EEENS1_21CollectiveEpilogueFwdINS6_IJSA_SA_SB_EEES9_SE_SG_Li256ELb0ELb1ELb1ELb0EEENS1_19SingleTileSchedulerILb0ELb1ELb1ELi128EEEEEEEEEvNT_6ParamsE:
	.zero		3200


//--------------------- .nv.constant0._ZN7cutlass13device_kernelIN5flash11enable_sm90INS1_16FlashAttnFwdSm90INS1_25CollectiveMainloopFwdSm90ILi2EN4cute5tupleIJNS5_1CILi1EEES8_S8_EEENS6_IJNS7_ILi128EEENS7_ILi96EEENS7_ILi192EEEEEELi128ENS_10bfloat16_tEfNS_4arch4Sm90ELb1ELb0ELb1ELb1ELb1ELb0ELb0ELb1ELb1ELb1ELb1ELb0EEENS1_21CollectiveEpilogueFwdINS6_IJSA_SA_SB_EEES9_SE_SG_Li256ELb1ELb1ELb1ELb0EEENS1_36VarlenDynamicPersistentTileSchedulerILi128ELi96ELi256ELi128ELb1ELb1ELb1ELb1ELb1ELb1EEEEEEEEEvNT_6ParamsE --------------------------
	.section	.nv.constant0._ZN7cutlass13device_kernelIN5flash11enable_sm90INS1_16FlashAttnFwdSm90INS1_25CollectiveMainloopFwdSm90ILi2EN4cute5tupleIJNS5_1CILi1EEES8_S8_EEENS6_IJNS7_ILi128EEENS7_ILi96EEENS7_ILi192EEEEEELi128ENS_10bfloat16_tEfNS_4arch4Sm90ELb1ELb0ELb1ELb1ELb1ELb0ELb0ELb1ELb1ELb1ELb1ELb0EEENS1_21CollectiveEpilogueFwdINS6_IJSA_SA_SB_EEES9_SE_SG_Li256ELb1ELb1ELb1ELb0EEENS1_36VarlenDynamicPersistentTileSchedulerILi128ELi96ELi256ELi128ELb1ELb1ELb1ELb1ELb1ELb1EEEEEEEEEvNT_6ParamsE,"a",@progbits
	.sectionflags	@""
	.align	4
.nv.constant0._ZN7cutlass13device_kernelIN5flash11enable_sm90INS1_16FlashAttnFwdSm90INS1_25CollectiveMainloopFwdSm90ILi2EN4cute5tupleIJNS5_1CILi1EEES8_S8_EEENS6_IJNS7_ILi128EEENS7_ILi96EEENS7_ILi192EEEEEELi128ENS_10bfloat16_tEfNS_4arch4Sm90ELb1ELb0ELb1ELb1ELb1ELb0ELb0ELb1ELb1ELb1ELb1ELb0EEENS1_21CollectiveEpilogueFwdINS6_IJSA_SA_SB_EEES9_SE_SG_Li256ELb1ELb1ELb1ELb0EEENS1_36VarlenDynamicPersistentTileSchedulerILi128ELi96ELi256ELi128ELb1ELb1ELb1ELb1ELb1ELb1EEEEEEEEEvNT_6ParamsE:
	.zero		3328


//--------------------- .nv.constant0._ZN7cutlass13device_kernelIN5flash11enable_sm90INS1_16FlashAttnFwdSm90INS1_25CollectiveMainloopFwdSm90ILi2EN4cute5tupleIJNS5_1CILi1EEES8_S8_EEENS6_IJNS7_ILi128EEENS7_ILi96EEENS7_ILi192EEEEEELi128ENS_10bfloat16_tEfNS_4arch4Sm90ELb1ELb0ELb1ELb1ELb1ELb1ELb0ELb1ELb1ELb1ELb1ELb0EEENS1_21CollectiveEpilogueFwdINS6_IJSA_SA_SB_EEES9_SE_SG_Li256ELb1ELb1ELb1ELb0EEENS1_36VarlenDynamicPersistentTileSchedulerILi128ELi96ELi256ELi128ELb1ELb1ELb1ELb1ELb1ELb1EEEEEEEEEvNT_6ParamsE --------------------------
	.section	.nv.constant0._ZN7cutlass13device_kernelIN5flash11enable_sm90INS1_16FlashAttnFwdSm90INS1_25CollectiveMainloopFwdSm90ILi2EN4cute5tupleIJNS5_1CILi1EEES8_S8_EEENS6_IJNS7_ILi128EEENS7_ILi96EEENS7_ILi192EEEEEELi128ENS_10bfloat16_tEfNS_4arch4Sm90ELb1ELb0ELb1ELb1ELb1ELb1ELb0ELb1ELb1ELb1ELb1ELb0EEENS1_21CollectiveEpilogueFwdINS6_IJSA_SA_SB_EEES9_SE_SG_Li256ELb1ELb1ELb1ELb0EEENS1_36VarlenDynamicPersistentTileSchedulerILi128ELi96ELi256ELi128ELb1ELb1ELb1ELb1ELb1ELb1EEEEEEEEEvNT_6ParamsE,"a",@progbits
	.sectionflags	@""
	.align	4
.nv.constant0._ZN7cutlass13device_kernelIN5flash11enable_sm90INS1_16FlashAttnFwdSm90INS1_25CollectiveMainloopFwdSm90ILi2EN4cute5tupleIJNS5_1CILi1EEES8_S8_EEENS6_IJNS7_ILi128EEENS7_ILi96EEENS7_ILi192EEEEEELi128ENS_10bfloat16_tEfNS_4arch4Sm90ELb1ELb0ELb1ELb1ELb1ELb1ELb0ELb1ELb1ELb1ELb1ELb0EEENS1_21CollectiveEpilogueFwdINS6_IJSA_SA_SB_EEES9_SE_SG_Li256ELb1ELb1ELb1ELb0EEENS1_36VarlenDynamicPersistentTileSchedulerILi128ELi96ELi256ELi128ELb1ELb1ELb1ELb1ELb1ELb1EEEEEEEEEvNT_6ParamsE:
	.zero		3328


//--------------------- .nv.constant0._ZN7cutlass13device_kernelIN5flash11enable_sm90INS1_16FlashAttnFwdSm90INS1_25CollectiveMainloopFwdSm90ILi2EN4cute5tupleIJNS5_1CILi1EEES8_S8_EEENS6_IJNS7_ILi64EEESA_SA_EEELi512ENS_10bfloat16_tEfNS_4arch4Sm90ELb0ELb0ELb1ELb0ELb1ELb0ELb0ELb0ELb0ELb1ELb1ELb0EEENS1_21CollectiveEpilogueFwdINS6_IJSA_NS7_ILi512EEESA_EEES9_SC_SE_Li256ELb0ELb1ELb1ELb0EEENS1_19SingleTileSchedulerILb0ELb1ELb1ELi64EEEEEEEEEvNT_6ParamsE --------------------------
	.section	.nv.constant0._ZN7cutlass13device_kernelIN5flash11enable_sm90INS1_16FlashAttnFwdSm90INS1_25CollectiveMainloopFwdSm90ILi2EN4cute5tupleIJNS5_1CILi1EEES8_S8_EEENS6_IJNS7_ILi64EEESA_SA_EEELi512ENS_10bfloat16_tEfNS_4arch4Sm90ELb0ELb0ELb1ELb0ELb1ELb0ELb0ELb0ELb0ELb1ELb1ELb0EEENS1_21CollectiveEpilogueFwdINS6_IJSA_NS7_ILi512EEESA_EEES9_SC_SE_Li256ELb0ELb1ELb1ELb0EEENS1_19SingleTileSchedulerILb0ELb1ELb1ELi64EEEEEEEEEvNT_6ParamsE,"a",@progbits
	.sectionflags	@""
	.align	4
.nv.constant0._ZN7cutlass13device_kernelIN5flash11enable_sm90INS1_16FlashAttnFwdSm90INS1_25CollectiveMainloopFwdSm90ILi2EN4cute5tupleIJNS5_1CILi1EEES8_S8_EEENS6_IJNS7_ILi64EEESA_SA_EEELi512ENS_10bfloat16_tEfNS_4arch4Sm90ELb0ELb0ELb1ELb0ELb1ELb0ELb0ELb0ELb0ELb1ELb1ELb0EEENS1_21CollectiveEpilogueFwdINS6_IJSA_NS7_ILi512EEESA_EEES9_SC_SE_Li256ELb0ELb1ELb1ELb0EEENS1_19SingleTileSchedulerILb0ELb1ELb1ELi64EEEEEEEEEvNT_6ParamsE:
	.zero		3200


//--------------------- .nv.constant0._ZN7cutlass13device_kernelIN5flash11enable_sm90INS1_16FlashAttnFwdSm90INS1_25CollectiveMainloopFwdSm90ILi2EN4cute5tupleIJNS5_1CILi1EEES8_S8_EEENS6_IJNS7_ILi64EEESA_SA_EEELi512ENS_10bfloat16_tEfNS_4arch4Sm90ELb0ELb0ELb1ELb0ELb1ELb0ELb1ELb0ELb0ELb1ELb1ELb0EEENS1_21CollectiveEpilogueFwdINS6_IJSA_NS7_ILi512EEESA_EEES9_SC_SE_Li256ELb0ELb1ELb1ELb0EEENS1_19SingleTileSchedulerILb0ELb1ELb1ELi64EEEEEEEEEvNT_6ParamsE --------------------------
	.section	.nv.constant0._ZN7cutlass13device_kernelIN5flash11enable_sm90INS1_16FlashAttnFwdSm90INS1_25CollectiveMainloopFwdSm90ILi2EN4cute5tupleIJNS5_1CILi1EEES8_S8_EEENS6_IJNS7_ILi64EEESA_SA_EEELi512ENS_10bfloat16_tEfNS_4arch4Sm90ELb0ELb0ELb1ELb0ELb1ELb0ELb1ELb0ELb0ELb1ELb1ELb0EEENS1_21CollectiveEpilogueFwdINS6_IJSA_NS7_ILi512EEESA_EEES9_SC_SE_Li256ELb0ELb1ELb1ELb0EEENS1_19SingleTileSchedulerILb0ELb1ELb1ELi64EEEEEEEEEvNT_6ParamsE,"a",@progbits
	.sectionflags	@""
	.align	4
.nv.constant0._ZN7cutlass13device_kernelIN5flash11enable_sm90INS1_16FlashAttnFwdSm90INS1_25CollectiveMainloopFwdSm90ILi2EN4cute5tupleIJNS5_1CILi1EEES8_S8_EEENS6_IJNS7_ILi64EEESA_SA_EEELi512ENS_10bfloat16_tEfNS_4arch4Sm90ELb0ELb0ELb1ELb0ELb1ELb0ELb1ELb0ELb0ELb1ELb1ELb0EEENS1_21CollectiveEpilogueFwdINS6_IJSA_NS7_ILi512EEESA_EEES9_SC_SE_Li256ELb0ELb1ELb1ELb0EEENS1_19SingleTileSchedulerILb0ELb1ELb1ELi64EEEEEEEEEvNT_6ParamsE:
	.zero		3456


//--------------------- .nv.constant0._ZN7cutlass13device_kernelIN5flash11enable_sm90INS1_16FlashAttnFwdSm90INS1_25CollectiveMainloopFwdSm90ILi2EN4cute5tupleIJNS5_1CILi1EEES8_S8_EEENS6_IJNS7_ILi64EEESA_SA_EEELi512ENS_10bfloat16_tEfNS_4arch4Sm90ELb0ELb0ELb1ELb1ELb1ELb0ELb0ELb0ELb0ELb1ELb1ELb0EEENS1_21CollectiveEpilogueFwdINS6_IJSA_NS7_ILi512EEESA_EEES9_SC_SE_Li256ELb1ELb1ELb1ELb0EEENS1_36VarlenDynamicPersistentTileSchedulerILi64ELi64ELi256ELi128ELb1ELb1ELb1ELb0ELb1ELb1EEEEEEEEEvNT_6ParamsE --------------------------
	.section	.nv.constant0._ZN7cutlass13device_kernelIN5flash11enable_sm90INS1_16FlashAttnFwdSm90INS1_25CollectiveMainloopFwdSm90ILi2EN4cute5tupleIJNS5_1CILi1EEES8_S8_EEENS6_IJNS7_ILi64EEESA_SA_EEELi512ENS_10bfloat16_tEfNS_4arch4Sm90ELb0ELb0ELb1ELb1ELb1ELb0ELb0ELb0ELb0ELb1ELb1ELb0EEENS1_21CollectiveEpilogueFwdINS6_IJSA_NS7_ILi512EEESA_EEES9_SC_SE_Li256ELb1ELb1ELb1ELb0EEENS1_36VarlenDynamicPersistentTileSchedulerILi64ELi64ELi256ELi128ELb1ELb1ELb1ELb0ELb1ELb1EEEEEEEEEvNT_6ParamsE,"a",@progbits
	.sectionflags	@""
	.align	4
.nv.constant0._ZN7cutlass13device_kernelIN5flash11enable_sm90INS1_16FlashAttnFwdSm90INS1_25CollectiveMainloopFwdSm90ILi2EN4cute5tupleIJNS5_1CILi1EEES8_S8_EEENS6_IJNS7_ILi64EEESA_SA_EEELi512ENS_10bfloat16_tEfNS_4arch4Sm90ELb0ELb0ELb1ELb1ELb1ELb0ELb0ELb0ELb0ELb1ELb1ELb0EEENS1_21CollectiveEpilogueFwdINS6_IJSA_NS7_ILi512EEESA_EEES9_SC_SE_Li256ELb1ELb1ELb1ELb0EEENS1_36VarlenDynamicPersistentTileSchedulerILi64ELi64ELi256ELi128ELb1ELb1ELb1ELb0ELb1ELb1EEEEEEEEEvNT_6ParamsE:
	.zero		3328


//--------------------- .nv.constant0._ZN7cutlass13device_kernelIN5flash11enable_sm90INS1_16FlashAttnFwdSm90INS1_25CollectiveMainloopFwdSm90ILi2EN4cute5tupleIJNS5_1CILi1EEES8_S8_EEENS6_IJNS7_ILi64EEESA_SA_EEELi512ENS_10bfloat16_tEfNS_4arch4Sm90ELb0ELb0ELb1ELb1ELb1ELb1ELb0ELb0ELb0ELb1ELb1ELb0EEENS1_21CollectiveEpilogueFwdINS6_IJSA_NS7_ILi512EEESA_EEES9_SC_SE_Li256ELb1ELb1ELb1ELb0EEENS1_36VarlenDynamicPersistentTileSchedulerILi64ELi64ELi256ELi128ELb1ELb1ELb1ELb0ELb1ELb1EEEEEEEEEvNT_6ParamsE --------------------------
	.section	.nv.constant0._ZN7cutlass13device_kernelIN5flash11enable_sm90INS1_16FlashAttnFwdSm90INS1_25CollectiveMainloopFwdSm90ILi2EN4cute5tupleIJNS5_1CILi1EEES8_S8_EEENS6_IJNS7_ILi64EEESA_SA_EEELi512ENS_10bfloat16_tEfNS_4arch4Sm90ELb0ELb0ELb1ELb1ELb1ELb1ELb0ELb0ELb0ELb1ELb1ELb0EEENS1_21CollectiveEpilogueFwdINS6_IJSA_NS7_ILi512EEESA_EEES9_SC_SE_Li256ELb1ELb1ELb1ELb0EEENS1_36VarlenDynamicPersistentTileSchedulerILi64ELi64ELi256ELi128ELb1ELb1ELb1ELb0ELb1ELb1EEEEEEEEEvNT_6ParamsE,"a",@progbits
	.sectionflags	@""
	.align	4
.nv.constant0._ZN7cutlass13device_kernelIN5flash11enable_sm90INS1_16FlashAttnFwdSm90INS1_25CollectiveMainloopFwdSm90ILi2EN4cute5tupleIJNS5_1CILi1EEES8_S8_EEENS6_IJNS7_ILi64EEESA_SA_EEELi512ENS_10bfloat16_tEfNS_4arch4Sm90ELb0ELb0ELb1ELb1ELb1ELb1ELb0ELb0ELb0ELb1ELb1ELb0EEENS1_21CollectiveEpilogueFwdINS6_IJSA_NS7_ILi512EEESA_EEES9_SC_SE_Li256ELb1ELb1ELb1ELb0EEENS1_36VarlenDynamicPersistentTileSchedulerILi64ELi64ELi256ELi128ELb1ELb1ELb1ELb0ELb1ELb1EEEEEEEEEvNT_6ParamsE:
	.zero		3328


//--------------------- .nv.constant0._ZN7cutlass13device_kernelIN5flash11enable_sm90INS1_16FlashAttnFwdSm90INS1_25CollectiveMainloopFwdSm90ILi2EN4cute5tupleIJNS5_1CILi1EEES8_S8_EEENS6_IJNS7_ILi64EEESA_SA_EEELi512ENS_10bfloat16_tEfNS_4arch4Sm90ELb0ELb0ELb1ELb1ELb1ELb0ELb1ELb0ELb0ELb1ELb1ELb0EEENS1_21CollectiveEpilogueFwdINS6_IJSA_NS7_ILi512EEESA_EEES9_SC_SE_Li256ELb1ELb1ELb1ELb0EEENS1_36VarlenDynamicPersistentTileSchedulerILi64ELi64ELi256ELi128ELb1ELb1ELb1ELb0ELb1ELb1EEEEEEEEEvNT_6ParamsE --------------------------
	.section	.nv.constant0._ZN7cutlass13device_kernelIN5flash11enable_sm90INS1_16FlashAttnFwdSm90INS1_25CollectiveMainloopFwdSm90ILi2EN4cute5tupleIJNS5_1CILi1EEES8_S8_EEENS6_IJNS7_ILi64EEESA_SA_EEELi512ENS_10bfloat16_tEfNS_4arch4Sm90ELb0ELb0ELb1ELb1ELb1ELb0ELb1ELb0ELb0ELb1ELb1ELb0EEENS1_21CollectiveEpilogueFwdINS6_IJSA_NS7_ILi512EEESA_EEES9_SC_SE_Li256ELb1ELb1ELb1ELb0EEENS1_36VarlenDynamicPersistentTileSchedulerILi64ELi64ELi256ELi128ELb1ELb1ELb1ELb0ELb1ELb1EEEEEEEEEvNT_6ParamsE,"a",@progbits
	.sectionflags	@""
	.align	4
.nv.constant0._ZN7cutlass13device_kernelIN5flash11enable_sm90INS1_16FlashAttnFwdSm90INS1_25CollectiveMainloopFwdSm90ILi2EN4cute5tupleIJNS5_1CILi1EEES8_S8_EEENS6_IJNS7_ILi64EEESA_SA_EEELi512ENS_10bfloat16_tEfNS_4arch4Sm90ELb0ELb0ELb1ELb1ELb1ELb0ELb1ELb0ELb0ELb1ELb1ELb0EEENS1_21CollectiveEpilogueFwdINS6_IJSA_NS7_ILi512EEESA_EEES9_SC_SE_Li256ELb1ELb1ELb1ELb0EEENS1_36VarlenDynamicPersistentTileSchedulerILi64ELi64ELi256ELi128ELb1ELb1ELb1ELb0ELb1ELb1EEEEEEEEEvNT_6ParamsE:
	.zero		3584


//--------------------- .nv.constant0._ZN7cutlass13device_kernelIN5flash11enable_sm90INS1_16FlashAttnFwdSm90INS1_25CollectiveMainloopFwdSm90ILi2EN4cute5tupleIJNS5_1CILi1EEES8_S8_EEENS6_IJNS7_ILi64EEESA_SA_EEELi512ENS_10bfloat16_tEfNS_4arch4Sm90ELb0ELb0ELb1ELb1ELb1ELb1ELb1ELb0ELb0ELb1ELb1ELb0EEENS1_21CollectiveEpilogueFwdINS6_IJSA_NS7_ILi512EEESA_EEES9_SC_SE_Li256ELb1ELb1ELb1ELb0EEENS1_36VarlenDynamicPersistentTileSchedulerILi64ELi64ELi256ELi128ELb1ELb1ELb1ELb0ELb1ELb1EEEEEEEEEvNT_6ParamsE --------------------------
	.section	.nv.constant0._ZN7cutlass13device_kernelIN5flash11enable_sm90INS1_16FlashAttnFwdSm90INS1_25CollectiveMainloopFwdSm90ILi2EN4cute5tupleIJNS5_1CILi1EEES8_S8_EEENS6_IJNS7_ILi64EEESA_SA_EEELi512ENS_10bfloat16_tEfNS_4arch4Sm90ELb0ELb0ELb1ELb1ELb1ELb1ELb1ELb0ELb0ELb1ELb1ELb0EEENS1_21CollectiveEpilogueFwdINS6_IJSA_NS7_ILi512EEESA_EEES9_SC_SE_Li256ELb1ELb1ELb1ELb0EEENS1_36VarlenDynamicPersistentTileSchedulerILi64ELi64ELi256ELi128ELb1ELb1ELb1ELb0ELb1ELb1EEEEEEEEEvNT_6ParamsE,"a",@progbits
	.sectionflags	@""
	.align	4
.nv.constant0._ZN7cutlass13device_kernelIN5flash11enable_sm90INS1_16FlashAttnFwdSm90INS1_25CollectiveMainloopFwdSm90ILi2EN4cute5tupleIJNS5_1CILi1EEES8_S8_EEENS6_IJNS7_ILi64EEESA_SA_EEELi512ENS_10bfloat16_tEfNS_4arch4Sm90ELb0ELb0ELb1ELb1ELb1ELb1ELb1ELb0ELb0ELb1ELb1ELb0EEENS1_21CollectiveEpilogueFwdINS6_IJSA_NS7_ILi512EEESA_EEES9_SC_SE_Li256ELb1ELb1ELb1ELb0EEENS1_36VarlenDynamicPersistentTileSchedulerILi64ELi64ELi256ELi128ELb1ELb1ELb1ELb0ELb1ELb1EEEEEEEEEvNT_6ParamsE:
	.zero		3584


//--------------------- .nv.constant0._ZN7cutlass13device_kernelIN5flash11enable_sm90INS1_16FlashAttnFwdSm90INS1_25CollectiveMainloopFwdSm90ILi2EN4cute5tupleIJNS5_1CILi1EEES8_S8_EEENS6_IJNS7_ILi64EEESA_SA_EEELi512ENS_10bfloat16_tEfNS_4arch4Sm90ELb0ELb1ELb1ELb0ELb1ELb0ELb0ELb0ELb0ELb1ELb1ELb0EEENS1_21CollectiveEpilogueFwdINS6_IJSA_NS7_ILi512EEESA_EEES9_SC_SE_Li256ELb0ELb1ELb1ELb0EEENS1_19SingleTileSchedulerILb0ELb1ELb1ELi64EEEEEEEEEvNT_6ParamsE --------------------------
	.section	.nv.constant0._ZN7cutlass13device_kernelIN5flash11enable_sm90INS1_16FlashAttnFwdSm90INS1_25CollectiveMainloopFwdSm90ILi2EN4cute5tupleIJNS5_1CILi1EEES8_S8_EEENS6_IJNS7_ILi64EEESA_SA_EEELi512ENS_10bfloat16_tEfNS_4arch4Sm90ELb0ELb1ELb1ELb0ELb1ELb0ELb0ELb0ELb0ELb1ELb1ELb0EEENS1_21CollectiveEpilogueFwdINS6_IJSA_NS7_ILi512EEESA_EEES9_SC_SE_Li256ELb0ELb1ELb1ELb0EEENS1_19SingleTileSchedulerILb0ELb1ELb1ELi64EEEEEEEEEvNT_6ParamsE,"a",@progbits
	.sectionflags	@""
	.align	4
.nv.constant0._ZN7cutlass13device_kernelIN5flash11enable_sm90INS1_16FlashAttnFwdSm90INS1_25CollectiveMainloopFwdSm90ILi2EN4cute5tupleIJNS5_1CILi1EEES8_S8_EEENS6_IJNS7_ILi64EEESA_SA_EEELi512ENS_10bfloat16_tEfNS_4arch4Sm90ELb0ELb1ELb1ELb0ELb1ELb0ELb0ELb0ELb0ELb1ELb1ELb0EEENS1_21CollectiveEpilogueFwdINS6_IJSA_NS7_ILi512EEESA_EEES9_SC_SE_Li256ELb0ELb1ELb1ELb0EEENS1_19SingleTileSchedulerILb0ELb1ELb1ELi64EEEEEEEEEvNT_6ParamsE:
	.zero		3200


//--------------------- .nv.constant0._ZN7cutlass13device_kernelIN5flash11enable_sm90INS1_16FlashAttnFwdSm90INS1_25CollectiveMainloopFwdSm90ILi2EN4cute5tupleIJNS5_1CILi1EEES8_S8_EEENS6_IJNS7_ILi64EEESA_SA_EEELi512ENS_10bfloat16_tEfNS_4arch4Sm90ELb0ELb1ELb1ELb0ELb1ELb0ELb1ELb0ELb0ELb1ELb1ELb0EEENS1_21CollectiveEpilogueFwdINS6_IJSA_NS7_ILi512EEESA_EEES9_SC_SE_Li256ELb0ELb1ELb1ELb0EEENS1_19SingleTileSchedulerILb0ELb1ELb1ELi64EEEEEEEEEvNT_6ParamsE --------------------------
	.section	.nv.constant0._ZN7cutlass13device_kernelIN5flash11enable_sm90INS1_16FlashAttnFwdSm90INS1_25CollectiveMainloopFwdSm90ILi2EN4cute5tupleIJNS5_1CILi1EEES8_S8_EEENS6_IJNS7_ILi64EEESA_SA_EEELi512ENS_10bfloat16_tEfNS_4arch4Sm90ELb0ELb1ELb1ELb0ELb1ELb0ELb1ELb0ELb0ELb1ELb1ELb0EEENS1_21CollectiveEpilogueFwdINS6_IJSA_NS7_ILi512EEESA_EEES9_SC_SE_Li256ELb0ELb1ELb1ELb0EEENS1_19SingleTileSchedulerILb0ELb1ELb1ELi64EEEEEEEEEvNT_6ParamsE,"a",@progbits
	.sectionflags	@""
	.align	4
.nv.constant0._ZN7cutlass13device_kernelIN5flash11enable_sm90INS1_16FlashAttnFwdSm90INS1_25CollectiveMainloopFwdSm90ILi2EN4cute5tupleIJNS5_1CILi1EEES8_S8_EEENS6_IJNS7_ILi64EEESA_SA_EEELi512ENS_10bfloat16_tEfNS_4arch4Sm90ELb0ELb1ELb1ELb0ELb1ELb0ELb1ELb0ELb0ELb1ELb1ELb0EEENS1_21CollectiveEpilogueFwdINS6_IJSA_NS7_ILi512EEESA_EEES9_SC_SE_Li256ELb0ELb1ELb1ELb0EEENS1_19SingleTileSchedulerILb0ELb1ELb1ELi64EEEEEEEEEvNT_6ParamsE:
	.zero		3456


//--------------------- .nv.constant0._ZN7cutlass13device_kernelIN5flash11enable_sm90INS1_16FlashAttnFwdSm90INS1_25CollectiveMainloopFwdSm90ILi2EN4cute5tupleIJNS5_1CILi1EEES8_S8_EEENS6_IJNS7_ILi64EEESA_SA_EEELi512ENS_10bfloat16_tEfNS_4arch4Sm90ELb0ELb1ELb1ELb1ELb1ELb0ELb0ELb0ELb0ELb1ELb1ELb0EEENS1_21CollectiveEpilogueFwdINS6_IJSA_NS7_ILi512EEESA_EEES9_SC_SE_Li256ELb1ELb1ELb1ELb0EEENS1_36VarlenDynamicPersistentTileSchedulerILi64ELi64ELi256ELi128ELb1ELb1ELb1ELb1ELb0ELb1EEEEEEEEEvNT_6ParamsE --------------------------
	.section	.nv.constant0._ZN7cutlass13device_kernelIN5flash11enable_sm90INS1_16FlashAttnFwdSm90INS1_25CollectiveMainloopFwdSm90ILi2EN4cute5tupleIJNS5_1CILi1EEES8_S8_EEENS6_IJNS7_ILi64EEESA_SA_EEELi512ENS_10bfloat16_tEfNS_4arch4Sm90ELb0ELb1ELb1ELb1ELb1ELb0ELb0ELb0ELb0ELb1ELb1ELb0EEENS1_21CollectiveEpilogueFwdINS6_IJSA_NS7_ILi512EEESA_EEES9_SC_SE_Li256ELb1ELb1ELb1ELb0EEENS1_36VarlenDynamicPersistentTileSchedulerILi64ELi64ELi256ELi128ELb1ELb1ELb1ELb1ELb0ELb1EEEEEEEEEvNT_6ParamsE,"a",@progbits
	.sectionflags	@""
	.align	4
.nv.constant0._ZN7cutlass13device_kernelIN5flash11enable_sm90INS1_16FlashAttnFwdSm90INS1_25CollectiveMainloopFwdSm90ILi2EN4cute5tupleIJNS5_1CILi1EEES8_S8_EEENS6_IJNS7_ILi64EEESA_SA_EEELi512ENS_10bfloat16_tEfNS_4arch4Sm90ELb0ELb1ELb1ELb1ELb1ELb0ELb0ELb0ELb0ELb1ELb1ELb0EEENS1_21CollectiveEpilogueFwdINS6_IJSA_NS7_ILi512EEESA_EEES9_SC_SE_Li256ELb1ELb1ELb1ELb0EEENS1_36VarlenDynamicPersistentTileSchedulerILi64ELi64ELi256ELi128ELb1ELb1ELb1ELb1ELb0ELb1EEEEEEEEEvNT_6ParamsE:
	.zero		3328


//--------------------- .nv.constant0._ZN7cutlass13device_kernelIN5flash11enable_sm90INS1_16FlashAttnFwdSm90INS1_25CollectiveMainloopFwdSm90ILi2EN4cute5tupleIJNS5_1CILi1EEES8_S8_EEENS6_IJNS7_ILi64EEESA_SA_EEELi512ENS_10bfloat16_tEfNS_4arch4Sm90ELb0ELb1ELb1ELb1ELb1ELb1ELb0ELb0ELb0ELb1ELb1ELb0EEENS1_21CollectiveEpilogueFwdINS6_IJSA_NS7_ILi512EEESA_EEES9_SC_SE_Li256ELb1ELb1ELb1ELb0EEENS1_36VarlenDynamicPersistentTileSchedulerILi64ELi64ELi256ELi128ELb1ELb1ELb1ELb1ELb0ELb1EEEEEEEEEvNT_6ParamsE --------------------------
	.section	.nv.constant0._ZN7cutlass13device_kernelIN5flash11enable_sm90INS1_16FlashAttnFwdSm90INS1_25CollectiveMainloopFwdSm90ILi2EN4cute5tupleIJNS5_1CILi1EEES8_S8_EEENS6_IJNS7_ILi64EEESA_SA_EEELi512ENS_10bfloat16_tEfNS_4arch4Sm90ELb0ELb1ELb1ELb1ELb1ELb1ELb0ELb0ELb0ELb1ELb1ELb0EEENS1_21CollectiveEpilogueFwdINS6_IJSA_NS7_ILi512EEESA_EEES9_SC_SE_Li256ELb1ELb1ELb1ELb0EEENS1_36VarlenDynamicPersistentTileSchedulerILi64ELi64ELi256ELi128ELb1ELb1ELb1ELb1ELb0ELb1EEEEEEEEEvNT_6ParamsE,"a",@progbits
	.sectionflags	@""
	.align	4
.nv.constant0._ZN7cutlass13device_kernelIN5flash11enable_sm90INS1_16FlashAttnFwdSm90INS1_25CollectiveMainloopFwdSm90ILi2EN4cute5tupleIJNS5_1CILi1EEES8_S8_EEENS6_IJNS7_ILi64EEESA_SA_EEELi512ENS_10bfloat16_tEfNS_4arch4Sm90ELb0ELb1ELb1ELb1ELb1ELb1ELb0ELb0ELb0ELb1ELb1ELb0EEENS1_21CollectiveEpilogueFwdINS6_IJSA_NS7_ILi512EEESA_EEES9_SC_SE_Li256ELb1ELb1ELb1ELb0EEENS1_36VarlenDynamicPersistentTileSchedulerILi64ELi64ELi256ELi128ELb1ELb1ELb1ELb1ELb0ELb1EEEEEEEEEvNT_6ParamsE:
	.zero		3328


//--------------------- .nv.constant0._ZN7cutlass13device_kernelIN5flash11enable_sm90INS1_16FlashAttnFwdSm90INS1_25CollectiveMainloopFwdSm90ILi2EN4cute5tupleIJNS5_1CILi1EEES8_S8_EEENS6_IJNS7_ILi64EEESA_SA_EEELi512ENS_10bfloat16_tEfNS_4arch4Sm90ELb0ELb1ELb1ELb1ELb1ELb0ELb1ELb0ELb0ELb1ELb1ELb0EEENS1_21CollectiveEpilogueFwdINS6_IJSA_NS7_ILi512EEESA_EEES9_SC_SE_Li256ELb1ELb1ELb1ELb0EEENS1_36VarlenDynamicPersistentTileSchedulerILi64ELi64ELi256ELi128ELb1ELb1ELb1ELb1ELb0ELb1EEEEEEEEEvNT_6ParamsE --------------------------
	.section	.nv.constant0._ZN7cutlass13device_kernelIN5flash11enable_sm90INS1_16FlashAttnFwdSm90INS1_25CollectiveMainloopFwdSm90ILi2EN4cute5tupleIJNS5_1CILi1EEES8_S8_EEENS6_IJNS7_ILi64EEESA_SA_EEELi512ENS_10bfloat16_tEfNS_4arch4Sm90ELb0ELb1ELb1ELb1ELb1ELb0ELb1ELb0ELb0ELb1ELb1ELb0EEENS1_21CollectiveEpilogueFwdINS6_IJSA_NS7_ILi512EEESA_EEES9_SC_SE_Li256ELb1ELb1ELb1ELb0EEENS1_36VarlenDynamicPersistentTileSchedulerILi64ELi64ELi256ELi128ELb1ELb1ELb1ELb1ELb0ELb1EEEEEEEEEvNT_6ParamsE,"a",@progbits
	.sectionflags	@""
	.align	4
.nv.constant0._ZN7cutlass13device_kernelIN5flash11enable_sm90INS1_16FlashAttnFwdSm90INS1_25CollectiveMainloopFwdSm90ILi2EN4cute5tupleIJNS5_1CILi1EEES8_S8_EEENS6_IJNS7_ILi64EEESA_SA_EEELi512ENS_10bfloat16_tEfNS_4arch4Sm90ELb0ELb1ELb1ELb1ELb1ELb0ELb1ELb0ELb0ELb1ELb1ELb0EEENS1_21CollectiveEpilogueFwdINS6_IJSA_NS7_ILi512EEESA_EEES9_SC_SE_Li256ELb1ELb1ELb1ELb0EEENS1_36VarlenDynamicPersistentTileSchedulerILi64ELi64ELi256ELi128ELb1ELb1ELb1ELb1ELb0ELb1EEEEEEEEEvNT_6ParamsE:
	.zero		3584


//--------------------- .nv.constant0._ZN7cutlass13device_kernelIN5flash11enable_sm90INS1_16FlashAttnFwdSm90INS1_25CollectiveMainloopFwdSm90ILi2EN4cute5tupleIJNS5_1CILi1EEES8_S8_EEENS6_IJNS7_ILi64EEESA_SA_EEELi512ENS_10bfloat16_tEfNS_4arch4Sm90ELb0ELb1ELb1ELb1ELb1ELb1ELb1ELb0ELb0ELb1ELb1ELb0EEENS1_21CollectiveEpilogueFwdINS6_IJSA_NS7_ILi512EEESA_EEES9_SC_SE_Li256ELb1ELb1ELb1ELb0EEENS1_36VarlenDynamicPersistentTileSchedulerILi64ELi64ELi256ELi128ELb1ELb1ELb1ELb1ELb0ELb1EEEEEEEEEvNT_6ParamsE --------------------------
	.section	.nv.constant0._ZN7cutlass13device_kernelIN5flash11enable_sm90INS1_16FlashAttnFwdSm90INS1_25CollectiveMainloopFwdSm90ILi2EN4cute5tupleIJNS5_1CILi1EEES8_S8_EEENS6_IJNS7_ILi64EEESA_SA_EEELi512ENS_10bfloat16_tEfNS_4arch4Sm90ELb0ELb1ELb1ELb1ELb1ELb1ELb1ELb0ELb0ELb1ELb1ELb0EEENS1_21CollectiveEpilogueFwdINS6_IJSA_NS7_ILi512EEESA_EEES9_SC_SE_Li256ELb1ELb1ELb1ELb0EEENS1_36VarlenDynamicPersistentTileSchedulerILi64ELi64ELi256ELi128ELb1ELb1ELb1ELb1ELb0ELb1EEEEEEEEEvNT_6ParamsE,"a",@progbits
	.sectionflags	@""
	.align	4
.nv.constant0._ZN7cutlass13device_kernelIN5flash11enable_sm90INS1_16FlashAttnFwdSm90INS1_25CollectiveMainloopFwdSm90ILi2EN4cute5tupleIJNS5_1CILi1EEES8_S8_EEENS6_IJNS7_ILi64EEESA_SA_EEELi512ENS_10bfloat16_tEfNS_4arch4Sm90ELb0ELb1ELb1ELb1ELb1ELb1ELb1ELb0ELb0ELb1ELb1ELb0EEENS1_21CollectiveEpilogueFwdINS6_IJSA_NS7_ILi512EEESA_EEES9_SC_SE_Li256ELb1ELb1ELb1ELb0EEENS1_36VarlenDynamicPersistentTileSchedulerILi64ELi64ELi256ELi128ELb1ELb1ELb1ELb1ELb0ELb1EEEEEEEEEvNT_6ParamsE:
	.zero		3584


//--------------------- .nv.constant0._ZN7cutlass13device_kernelIN5flash11enable_sm90INS1_16FlashAttnFwdSm90INS1_25CollectiveMainloopFwdSm90ILi2EN4cute5tupleIJNS5_1CILi1EEES8_S8_EEENS6_IJNS7_ILi64EEESA_SA_EEELi512ENS_10bfloat16_tEfNS_4arch4Sm90ELb1ELb0ELb1ELb0ELb1ELb0ELb0ELb0ELb0ELb1ELb1ELb0EEENS1_21CollectiveEpilogueFwdINS6_IJSA_NS7_ILi512EEESA_EEES9_SC_SE_Li256ELb0ELb1ELb1ELb0EEENS1_19SingleTileSchedulerILb0ELb1ELb1ELi64EEEEEEEEEvNT_6ParamsE --------------------------
	.section	.nv.constant0._ZN7cutlass13device_kernelIN5flash11enable_sm90INS1_16FlashAttnFwdSm90INS1_25CollectiveMainloopFwdSm90ILi2EN4cute5tupleIJNS5_1CILi1EEES8_S8_EEENS6_IJNS7_ILi64EEESA_SA_EEELi512ENS_10bfloat16_tEfNS_4arch4Sm90ELb1ELb0ELb1ELb0ELb1ELb0ELb0ELb0ELb0ELb1ELb1ELb0EEENS1_21CollectiveEpilogueFwdINS6_IJSA_NS7_ILi512EEESA_EEES9_SC_SE_Li256ELb0ELb1ELb1ELb0EEENS1_19SingleTileSchedulerILb0ELb1ELb1ELi64EEEEEEEEEvNT_6ParamsE,"a",@progbits
	.sectionflags	@""
	.align	4
.nv.constant0._ZN7cutlass13device_kernelIN5flash11enable_sm90INS1_16FlashAttnFwdSm90INS1_25CollectiveMainloopFwdSm90ILi2EN4cute5tupleIJNS5_1CILi1EEES8_S8_EEENS6_IJNS7_ILi64EEESA_SA_EEELi512ENS_10bfloat16_tEfNS_4arch4Sm90ELb1ELb0ELb1ELb0ELb1ELb0ELb0ELb0ELb0ELb1ELb1ELb0EEENS1_21CollectiveEpilogueFwdINS6_IJSA_NS7_ILi512EEESA_EEES9_SC_SE_Li256ELb0ELb1ELb1ELb0EEENS1_19SingleTileSchedulerILb0ELb1ELb1ELi64EEEEEEEEEvNT_6ParamsE:
	.zero		3200


//--------------------- .nv.constant0._ZN7cutlass13device_kernelIN5flash11enable_sm90INS1_16FlashAttnFwdSm90INS1_25CollectiveMainloopFwdSm90ILi2EN4cute5tupleIJNS5_1CILi1EEES8_S8_EEENS6_IJNS7_ILi64EEESA_SA_EEELi512ENS_10bfloat16_tEfNS_4arch4Sm90ELb1ELb0ELb1ELb0ELb1ELb0ELb1ELb0ELb0ELb1ELb1ELb0EEENS1_21CollectiveEpilogueFwdINS6_IJSA_NS7_ILi512EEESA_EEES9_SC_SE_Li256ELb0ELb1ELb1ELb0EEENS1_19SingleTileSchedulerILb0ELb1ELb1ELi64EEEEEEEEEvNT_6ParamsE --------------------------
	.section	.nv.constant0._ZN7cutlass13device_kernelIN5flash11enable_sm90INS1_16FlashAttnFwdSm90INS1_25CollectiveMainloopFwdSm90ILi2EN4cute5tupleIJNS5_1CILi1EEES8_S8_EEENS6_IJNS7_ILi64EEESA_SA_EEELi512ENS_10bfloat16_tEfNS_4arch4Sm90ELb1ELb0ELb1ELb0ELb1ELb0ELb1ELb0ELb0ELb1ELb1ELb0EEENS1_21CollectiveEpilogueFwdINS6_IJSA_NS7_ILi512EEESA_EEES9_SC_SE_Li256ELb0ELb1ELb1ELb0EEENS1_19SingleTileSchedulerILb0ELb1ELb1ELi64EEEEEEEEEvNT_6ParamsE,"a",@progbits
	.sectionflags	@""
	.align	4
.nv.constant0._ZN7cutlass13device_kernelIN5flash11enable_sm90INS1_16FlashAttnFwdSm90INS1_25CollectiveMainloopFwdSm90ILi2EN4cute5tupleIJNS5_1CILi1EEES8_S8_EEENS6_IJNS7_ILi64EEESA_SA_EEELi512ENS_10bfloat16_tEfNS_4arch4Sm90ELb1ELb0ELb1ELb0ELb1ELb0ELb1ELb0ELb0ELb1ELb1ELb0EEENS1_21CollectiveEpilogueFwdINS6_IJSA_NS7_ILi512EEESA_EEES9_SC_SE_Li256ELb0ELb1ELb1ELb0EEENS1_19SingleTileSchedulerILb0ELb1ELb1ELi64EEEEEEEEEvNT_6ParamsE:
	.zero		3456


//--------------------- .nv.constant0._ZN7cutlass13device_kernelIN5flash11enable_sm90INS1_16FlashAttnFwdSm90INS1_25CollectiveMainloopFwdSm90ILi2EN4cute5tupleIJNS5_1CILi1EEES8_S8_EEENS6_IJNS7_ILi64EEESA_SA_EEELi512ENS_10bfloat16_tEfNS_4arch4Sm90ELb1ELb0ELb1ELb1ELb1ELb0ELb0ELb0ELb0ELb1ELb1ELb0EEENS1_21CollectiveEpilogueFwdINS6_IJSA_NS7_ILi512EEESA_EEES9_SC_SE_Li256ELb1ELb1ELb1ELb0EEENS1_36VarlenDynamicPersistentTileSchedulerILi64ELi64ELi256ELi128ELb1ELb1ELb1ELb1ELb1ELb1EEEEEEEEEvNT_6ParamsE --------------------------
	.section	.nv.constant0._ZN7cutlass13device_kernelIN5flash11enable_sm90INS1_16FlashAttnFwdSm90INS1_25CollectiveMainloopFwdSm90ILi2EN4cute5tupleIJNS5_1CILi1EEES8_S8_EEENS6_IJNS7_ILi64EEESA_SA_EEELi512ENS_10bfloat16_tEfNS_4arch4Sm90ELb1ELb0ELb1ELb1ELb1ELb0ELb0ELb0ELb0ELb1ELb1ELb0EEENS1_21CollectiveEpilogueFwdINS6_IJSA_NS7_ILi512EEESA_EEES9_SC_SE_Li256ELb1ELb1ELb1ELb0EEENS1_36VarlenDynamicPersistentTileSchedulerILi64ELi64ELi256ELi128ELb1ELb1ELb1ELb1ELb1ELb1EEEEEEEEEvNT_6ParamsE,"a",@progbits
	.sectionflags	@""
	.align	4
.nv.constant0._ZN7cutlass13device_kernelIN5flash11enable_sm90INS1_16FlashAttnFwdSm90INS1_25CollectiveMainloopFwdSm90ILi2EN4cute5tupleIJNS5_1CILi1EEES8_S8_EEENS6_IJNS7_ILi64EEESA_SA_EEELi512ENS_10bfloat16_tEfNS_4arch4Sm90ELb1ELb0ELb1ELb1ELb1ELb0ELb0ELb0ELb0ELb1ELb1ELb0EEENS1_21CollectiveEpilogueFwdINS6_IJSA_NS7_ILi512EEESA_EEES9_SC_SE_Li256ELb1ELb1ELb1ELb0EEENS1_36VarlenDynamicPersistentTileSchedulerILi64ELi64ELi256ELi128ELb1ELb1ELb1ELb1ELb1ELb1EEEEEEEEEvNT_6ParamsE:
	.zero		3328


//--------------------- .nv.constant0._ZN7cutlass13device_kernelIN5flash11enable_sm90INS1_16FlashAttnFwdSm90INS1_25CollectiveMainloopFwdSm90ILi2EN4cute5tupleIJNS5_1CILi1EEES8_S8_EEENS6_IJNS7_ILi64EEESA_SA_EEELi512ENS_10bfloat16_tEfNS_4arch4Sm90ELb1ELb0ELb1ELb1ELb1ELb1ELb0ELb0ELb0ELb1ELb1ELb0EEENS1_21CollectiveEpilogueFwdINS6_IJSA_NS7_ILi512EEESA_EEES9_SC_SE_Li256ELb1ELb1ELb1ELb0EEENS1_36VarlenDynamicPersistentTileSchedulerILi64ELi64ELi256ELi128ELb1ELb1ELb1ELb1ELb1ELb1EEEEEEEEEvNT_6ParamsE --------------------------
	.section	.nv.constant0._ZN7cutlass13device_kernelIN5flash11enable_sm90INS1_16FlashAttnFwdSm90INS1_25CollectiveMainloopFwdSm90ILi2EN4cute5tupleIJNS5_1CILi1EEES8_S8_EEENS6_IJNS7_ILi64EEESA_SA_EEELi512ENS_10bfloat16_tEfNS_4arch4Sm90ELb1ELb0ELb1ELb1ELb1ELb1ELb0ELb0ELb0ELb1ELb1ELb0EEENS1_21CollectiveEpilogueFwdINS6_IJSA_NS7_ILi512EEESA_EEES9_SC_SE_Li256ELb1ELb1ELb1ELb0EEENS1_36VarlenDynamicPersistentTileSchedulerILi64ELi64ELi256ELi128ELb1ELb1ELb1ELb1ELb1ELb1EEEEEEEEEvNT_6ParamsE,"a",@progbits
	.sectionflags	@""
	.align	4
.nv.constant0._ZN7cutlass13device_kernelIN5flash11enable_sm90INS1_16FlashAttnFwdSm90INS1_25CollectiveMainloopFwdSm90ILi2EN4cute5tupleIJNS5_1CILi1EEES8_S8_EEENS6_IJNS7_ILi64EEESA_SA_EEELi512ENS_10bfloat16_tEfNS_4arch4Sm90ELb1ELb0ELb1ELb1ELb1ELb1ELb0ELb0ELb0ELb1ELb1ELb0EEENS1_21CollectiveEpilogueFwdINS6_IJSA_NS7_ILi512EEESA_EEES9_SC_SE_Li256ELb1ELb1ELb1ELb0EEENS1_36VarlenDynamicPersistentTileSchedulerILi64ELi64ELi256ELi128ELb1ELb1ELb1ELb1ELb1ELb1EEEEEEEEEvNT_6ParamsE:
	.zero		3328


//--------------------- .nv.constant0._ZN7cutlass13device_kernelIN5flash11enable_sm90INS1_16FlashAttnFwdSm90INS1_25CollectiveMainloopFwdSm90ILi2EN4cute5tupleIJNS5_1CILi1EEES8_S8_EEENS6_IJNS7_ILi64EEESA_SA_EEELi512ENS_10bfloat16_tEfNS_4arch4Sm90ELb1ELb0ELb1ELb1ELb1ELb0ELb1ELb0ELb0ELb1ELb1ELb0EEENS1_21CollectiveEpilogueFwdINS6_IJSA_NS7_ILi512EEESA_EEES9_SC_SE_Li256ELb1ELb1ELb1ELb0EEENS1_36VarlenDynamicPersistentTileSchedulerILi64ELi64ELi256ELi128ELb1ELb1ELb1ELb1ELb1ELb1EEEEEEEEEvNT_6ParamsE --------------------------
	.section	.nv.constant0._ZN7cutlass13device_kernelIN5flash11enable_sm90INS1_16FlashAttnFwdSm90INS1_25CollectiveMainloopFwdSm90ILi2EN4cute5tupleIJNS5_1CILi1EEES8_S8_EEENS6_IJNS7_ILi64EEESA_SA_EEELi512ENS_10bfloat16_tEfNS_4arch4Sm90ELb1ELb0ELb1ELb1ELb1ELb0ELb1ELb0ELb0ELb1ELb1ELb0EEENS1_21CollectiveEpilogueFwdINS6_IJSA_NS7_ILi512EEESA_EEES9_SC_SE_Li256ELb1ELb1ELb1ELb0EEENS1_36VarlenDynamicPersistentTileSchedulerILi64ELi64ELi256ELi128ELb1ELb1ELb1ELb1ELb1ELb1EEEEEEEEEvNT_6ParamsE,"a",@progbits
	.sectionflags	@""
	.align	4
.nv.constant0._ZN7cutlass13device_kernelIN5flash11enable_sm90INS1_16FlashAttnFwdSm90INS1_25CollectiveMainloopFwdSm90ILi2EN4cute5tupleIJNS5_1CILi1EEES8_S8_EEENS6_IJNS7_ILi64EEESA_SA_EEELi512ENS_10bfloat16_tEfNS_4arch4Sm90ELb1ELb0ELb1ELb1ELb1ELb0ELb1ELb0ELb0ELb1ELb1ELb0EEENS1_21CollectiveEpilogueFwdINS6_IJSA_NS7_ILi512EEESA_EEES9_SC_SE_Li256ELb1ELb1ELb1ELb0EEENS1_36VarlenDynamicPersistentTileSchedulerILi64ELi64ELi256ELi128ELb1ELb1ELb1ELb1ELb1ELb1EEEEEEEEEvNT_6ParamsE:
	.zero		3584


//--------------------- .nv.constant0._ZN7cutlass13device_kernelIN5flash11enable_sm90INS1_16FlashAttnFwdSm90INS1_25CollectiveMainloopFwdSm90ILi2EN4cute5tupleIJNS5_1CILi1EEES8_S8_EEENS6_IJNS7_ILi64EEESA_SA_EEELi512ENS_10bfloat16_tEfNS_4arch4Sm90ELb1ELb0ELb1ELb1ELb1ELb1ELb1ELb0ELb0ELb1ELb1ELb0EEENS1_21CollectiveEpilogueFwdINS6_IJSA_NS7_ILi512EEESA_EEES9_SC_SE_Li256ELb1ELb1ELb1ELb0EEENS1_36VarlenDynamicPersistentTileSchedulerILi64ELi64ELi256ELi128ELb1ELb1ELb1ELb1ELb1ELb1EEEEEEEEEvNT_6ParamsE --------------------------
	.section	.nv.constant0._ZN7cutlass13device_kernelIN5flash11enable_sm90INS1_16FlashAttnFwdSm90INS1_25CollectiveMainloopFwdSm90ILi2EN4cute5tupleIJNS5_1CILi1EEES8_S8_EEENS6_IJNS7_ILi64EEESA_SA_EEELi512ENS_10bfloat16_tEfNS_4arch4Sm90ELb1ELb0ELb1ELb1ELb1ELb1ELb1ELb0ELb0ELb1ELb1ELb0EEENS1_21CollectiveEpilogueFwdINS6_IJSA_NS7_ILi512EEESA_EEES9_SC_SE_Li256ELb1ELb1ELb1ELb0EEENS1_36VarlenDynamicPersistentTileSchedulerILi64ELi64ELi256ELi128ELb1ELb1ELb1ELb1ELb1ELb1EEEEEEEEEvNT_6ParamsE,"a",@progbits
	.sectionflags	@""
	.align	4
.nv.constant0._ZN7cutlass13device_kernelIN5flash11enable_sm90INS1_16FlashAttnFwdSm90INS1_25CollectiveMainloopFwdSm90ILi2EN4cute5tupleIJNS5_1CILi1EEES8_S8_EEENS6_IJNS7_ILi64EEESA_SA_EEELi512ENS_10bfloat16_tEfNS_4arch4Sm90ELb1ELb0ELb1ELb1ELb1ELb1ELb1ELb0ELb0ELb1ELb1ELb0EEENS1_21CollectiveEpilogueFwdINS6_IJSA_NS7_ILi512EEESA_EEES9_SC_SE_Li256ELb1ELb1ELb1ELb0EEENS1_36VarlenDynamicPersistentTileSchedulerILi64ELi64ELi256ELi128ELb1ELb1ELb1ELb1ELb1ELb1EEEEEEEEEvNT_6ParamsE:
	.zero		3584


//--------------------- .nv.constant0._ZN7cutlass13device_kernelIN5flash11enable_sm90INS1_16FlashAttnFwdSm90INS1_25CollectiveMainloopFwdSm90ILi2EN4cute5tupleIJNS5_1CILi1EEES8_S8_EEENS6_IJNS7_ILi128EEENS7_ILi96EEENS7_ILi64EEEEEELi256ENS_10bfloat16_tEfNS_4arch4Sm90ELb0ELb0ELb1ELb0ELb1ELb0ELb0ELb1ELb0ELb1ELb1ELb0EEENS1_21CollectiveEpilogueFwdINS6_IJSA_NS7_ILi256EEESB_EEES9_SE_SG_Li256ELb0ELb1ELb1ELb0EEENS1_19SingleTileSchedulerILb0ELb1ELb1ELi128EEEEEEEEEvNT_6ParamsE --------------------------
	.section	.nv.constant0._ZN7cutlass13device_kernelIN5flash11enable_sm90INS1_16FlashAttnFwdSm90INS1_25CollectiveMainloopFwdSm90ILi2EN4cute5tupleIJNS5_1CILi1EEES8_S8_EEENS6_IJNS7_ILi128EEENS7_ILi96EEENS7_ILi64EEEEEELi256ENS_10bfloat16_tEfNS_4arch4Sm90ELb0ELb0ELb1ELb0ELb1ELb0ELb0ELb1ELb0ELb1ELb1ELb0EEENS1_21CollectiveEpilogueFwdINS6_IJSA_NS7_ILi256EEESB_EEES9_SE_SG_Li256ELb0ELb1ELb1ELb0EEENS1_19SingleTileSchedulerILb0ELb1ELb1ELi128EEEEEEEEEvNT_6ParamsE,"a",@progbits
	.sectionflags	@""
	.align	4
.nv.constant0._ZN7cutlass13device_kernelIN5flash11enable_sm90INS1_16FlashAttnFwdSm90INS1_25CollectiveMainloopFwdSm90ILi2EN4cute5tupleIJNS5_1CILi1EEES8_S8_EEENS6_IJNS7_ILi128EEENS7_ILi96EEENS7_ILi64EEEEEELi256ENS_10bfloat16_tEfNS_4arch4Sm90ELb0ELb0ELb1ELb0ELb1ELb0ELb0ELb1ELb0ELb1ELb1ELb0EEENS1_21CollectiveEpilogueFwdINS6_IJSA_NS7_ILi256EEESB_EEES9_SE_SG_Li256ELb0ELb1ELb1ELb0EEENS1_19SingleTileSchedulerILb0ELb1ELb1ELi128EEEEEEEEEvNT_6ParamsE:
	.zero		3200


//--------------------- .nv.constant0._ZN7cutlass13device_kernelIN5flash11enable_sm90INS1_16FlashAttnFwdSm90INS1_25CollectiveMainloopFwdSm90ILi2EN4cute5tupleIJNS5_1CILi1EEES8_S8_EEENS6_IJNS7_ILi128EEENS7_ILi96EEENS7_ILi64EEEEEELi256ENS_10bfloat16_tEfNS_4arch4Sm90ELb0ELb0ELb1ELb0ELb1ELb0ELb1ELb1ELb0ELb1ELb1ELb0EEENS1_21CollectiveEpilogueFwdINS6_IJSA_NS7_ILi256EEESB_EEES9_SE_SG_Li256ELb0ELb1ELb1ELb0EEENS1_19SingleTileSchedulerILb0ELb1ELb1ELi128EEEEEEEEEvNT_6ParamsE --------------------------
	.section	.nv.constant0._ZN7cutlass13device_kernelIN5flash11enable_sm90INS1_16FlashAttnFwdSm90INS1_25CollectiveMainloopFwdSm90ILi2EN4cute5tupleIJNS5_1CILi1EEES8_S8_EEENS6_IJNS7_ILi128EEENS7_ILi96EEENS7_ILi64EEEEEELi256ENS_10bfloat16_tEfNS_4arch4Sm90ELb0ELb0ELb1ELb0ELb1ELb0ELb1ELb1ELb0ELb1ELb1ELb0EEENS1_21CollectiveEpilogueFwdINS6_IJSA_NS7_ILi256EEESB_EEES9_SE_SG_Li256ELb0ELb1ELb1ELb0EEENS1_19SingleTileSchedulerILb0ELb1ELb1ELi128EEEEEEEEEvNT_6ParamsE,"a",@progbits
	.sectionflags	@""
	.align	4
.nv.constant0._ZN7cutlass13device_kernelIN5flash11enable_sm90INS1_16FlashAttnFwdSm90INS1_25CollectiveMainloopFwdSm90ILi2EN4cute5tupleIJNS5_1CILi1EEES8_S8_EEENS6_IJNS7_ILi128EEENS7_ILi96EEENS7_ILi64EEEEEELi256ENS_10bfloat16_tEfNS_4arch4Sm90ELb0ELb0ELb1ELb0ELb1ELb0ELb1ELb1ELb0ELb1ELb1ELb0EEENS1_21CollectiveEpilogueFwdINS6_IJSA_NS7_ILi256EEESB_EEES9_SE_SG_Li256ELb0ELb1ELb1ELb0EEENS1_19SingleTileSchedulerILb0ELb1ELb1ELi128EEEEEEEEEvNT_6ParamsE:
	.zero		3456


//--------------------- .nv.constant0._ZN7cutlass13device_kernelIN5flash11enable_sm90INS1_16FlashAttnFwdSm90INS1_25CollectiveMainloopFwdSm90ILi2EN4cute5tupleIJNS5_1CILi1EEES8_S8_EEENS6_IJNS7_ILi128EEENS7_ILi96EEENS7_ILi64EEEEEELi256ENS_10bfloat16_tEfNS_4arch4Sm90ELb0ELb0ELb1ELb1ELb1ELb0ELb0ELb1ELb0ELb1ELb1ELb0EEENS1_21CollectiveEpilogueFwdINS6_IJSA_NS7_ILi256EEESB_EEES9_SE_SG_Li256ELb1ELb1ELb1ELb0EEENS1_36VarlenDynamicPersistentTileSchedulerILi128ELi96ELi256ELi128ELb1ELb1ELb1ELb0ELb1ELb1EEEEEEEEEvNT_6ParamsE --------------------------
	.section	.nv.constant0._ZN7cutlass13device_kernelIN5flash11enable_sm90INS1_16FlashAttnFwdSm90INS1_25CollectiveMainloopFwdSm90ILi2EN4cute5tupleIJNS5_1CILi1EEES8_S8_EEENS6_IJNS7_ILi128EEENS7_ILi96EEENS7_ILi64EEEEEELi256ENS_10bfloat16_tEfNS_4arch4Sm90ELb0ELb0ELb1ELb1ELb1ELb0ELb0ELb1ELb0ELb1ELb1ELb0EEENS1_21CollectiveEpilogueFwdINS6_IJSA_NS7_ILi256EEESB_EEES9_SE_SG_Li256ELb1ELb1ELb1ELb0EEENS1_36VarlenDynamicPersistentTileSchedulerILi128ELi96ELi256ELi128ELb1ELb1ELb1ELb0ELb1ELb1EEEEEEEEEvNT_6ParamsE,"a",@progbits
	.sectionflags	@""
	.align	4
.nv.constant0._ZN7cutlass13device_kernelIN5flash11enable_sm90INS1_16FlashAttnFwdSm90INS1_25CollectiveMainloopFwdSm90ILi2EN4cute5tupleIJNS5_1CILi1EEES8_S8_EEENS6_IJNS7_ILi128EEENS7_ILi96EEENS7_ILi64EEEEEELi256ENS_10bfloat16_tEfNS_4arch4Sm90ELb0ELb0ELb1ELb1ELb1ELb0ELb0ELb1ELb0ELb1ELb1ELb0EEENS1_21CollectiveEpilogueFwdINS6_IJSA_NS7_ILi256EEESB_EEES9_SE_SG_Li256ELb1ELb1ELb1ELb0EEENS1_36VarlenDynamicPersistentTileSchedulerILi128ELi96ELi256ELi128ELb1ELb1ELb1ELb0ELb1ELb1EEEEEEEEEvNT_6ParamsE:
	.zero		3328


//--------------------- .nv.constant0._ZN7cutlass13device_kernelIN5flash11enable_sm90INS1_16FlashAttnFwdSm90INS1_25CollectiveMainloopFwdSm90ILi2EN4cute5tupleIJNS5_1CILi1EEES8_S8_EEENS6_IJNS7_ILi128EEENS7_ILi96EEENS7_ILi64EEEEEELi256ENS_10bfloat16_tEfNS_4arch4Sm90ELb0ELb0ELb1ELb1ELb1ELb1ELb0ELb1ELb0ELb1ELb1ELb0EEENS1_21CollectiveEpilogueFwdINS6_IJSA_NS7_ILi256EEESB_EEES9_SE_SG_Li256ELb1ELb1ELb1ELb0EEENS1_36VarlenDynamicPersistentTileSchedulerILi128ELi96ELi256ELi128ELb1ELb1ELb1ELb0ELb1ELb1EEEEEEEEEvNT_6ParamsE --------------------------
	.section	.nv.constant0._ZN7cutlass13device_kernelIN5flash11enable_sm90INS1_16FlashAttnFwdSm90INS1_25CollectiveMainloopFwdSm90ILi2EN4cute5tupleIJNS5_1CILi1EEES8_S8_EEENS6_IJNS7_ILi128EEENS7_ILi96EEENS7_ILi64EEEEEELi256ENS_10bfloat16_tEfNS_4arch4Sm90ELb0ELb0ELb1ELb1ELb1ELb1ELb0ELb1ELb0ELb1ELb1ELb0EEENS1_21CollectiveEpilogueFwdINS6_IJSA_NS7_ILi256EEESB_EEES9_SE_SG_Li256ELb1ELb1ELb1ELb0EEENS1_36VarlenDynamicPersistentTileSchedulerILi128ELi96ELi256ELi128ELb1ELb1ELb1ELb0ELb1ELb1EEEEEEEEEvNT_6ParamsE,"a",@progbits
	.sectionflags	@""
	.align	4
.nv.constant0._ZN7cutlass13device_kernelIN5flash11enable_sm90INS1_16FlashAttnFwdSm90INS1_25CollectiveMainloopFwdSm90ILi2EN4cute5tupleIJNS5_1CILi1EEES8_S8_EEENS6_IJNS7_ILi128EEENS7_ILi96EEENS7_ILi64EEEEEELi256ENS_10bfloat16_tEfNS_4arch4Sm90ELb0ELb0ELb1ELb1ELb1ELb1ELb0ELb1ELb0ELb1ELb1ELb0EEENS1_21CollectiveEpilogueFwdINS6_IJSA_NS7_ILi256EEESB_EEES9_SE_SG_Li256ELb1ELb1ELb1ELb0EEENS1_36VarlenDynamicPersistentTileSchedulerILi128ELi96ELi256ELi128ELb1ELb1ELb1ELb0ELb1ELb1EEEEEEEEEvNT_6ParamsE:
	.zero		3328


//--------------------- .nv.constant0._ZN7cutlass13device_kernelIN5flash11enable_sm90INS1_16FlashAttnFwdSm90INS1_25CollectiveMainloopFwdSm90ILi2EN4cute5tupleIJNS5_1CILi1EEES8_S8_EEENS6_IJNS7_ILi128EEENS7_ILi96EEENS7_ILi64EEEEEELi256ENS_10bfloat16_tEfNS_4arch4Sm90ELb0ELb0ELb1ELb1ELb1ELb0ELb1ELb1ELb0ELb1ELb1ELb0EEENS1_21CollectiveEpilogueFwdINS6_IJSA_NS7_ILi256EEESB_EEES9_SE_SG_Li256ELb1ELb1ELb1ELb0EEENS1_36VarlenDynamicPersistentTileSchedulerILi128ELi96ELi256ELi128ELb1ELb1ELb1ELb0ELb1ELb1EEEEEEEEEvNT_6ParamsE --------------------------
	.section	.nv.constant0._ZN7cutlass13device_kernelIN5flash11enable_sm90INS1_16FlashAttnFwdSm90INS1_25CollectiveMainloopFwdSm90ILi2EN4cute5tupleIJNS5_1CILi1EEES8_S8_EEENS6_IJNS7_ILi128EEENS7_ILi96EEENS7_ILi64EEEEEELi256ENS_10bfloat16_tEfNS_4arch4Sm90ELb0ELb0ELb1ELb1ELb1ELb0ELb1ELb1ELb0ELb1ELb1ELb0EEENS1_21CollectiveEpilogueFwdINS6_IJSA_NS7_ILi256EEESB_EEES9_SE_SG_Li256ELb1ELb1ELb1ELb0EEENS1_36VarlenDynamicPersistentTileSchedulerILi128ELi96ELi256ELi128ELb1ELb1ELb1ELb0ELb1ELb1EEEEEEEEEvNT_6ParamsE,"a",@progbits
	.sectionflags	@""
	.align	4
.nv.constant0._ZN7cutlass13device_kernelIN5flash11enable_sm90INS1_16FlashAttnFwdSm90INS1_25CollectiveMainloopFwdSm90ILi2EN4cute5tupleIJNS5_1CILi1EEES8_S8_EEENS6_IJNS7_ILi128EEENS7_ILi96EEENS7_ILi64EEEEEELi256ENS_10bfloat16_tEfNS_4arch4Sm90ELb0ELb0ELb1ELb1ELb1ELb0ELb1ELb1ELb0ELb1ELb1ELb0EEENS1_21CollectiveEpilogueFwdINS6_IJSA_NS7_ILi256EEESB_EEES9_SE_SG_Li256ELb1ELb1ELb1ELb0EEENS1_36VarlenDynamicPersistentTileSchedulerILi128ELi96ELi256ELi128ELb1ELb1ELb1ELb0ELb1ELb1EEEEEEEEEvNT_6ParamsE:
	.zero		3584


//--------------------- .nv.constant0._ZN7cutlass13device_kernelIN5flash11enable_sm90INS1_16FlashAttnFwdSm90INS1_25CollectiveMainloopFwdSm90ILi2EN4cute5tupleIJNS5_1CILi1EEES8_S8_EEENS6_IJNS7_ILi128EEENS7_ILi96EEENS7_ILi64EEEEEELi256ENS_10bfloat16_tEfNS_4arch4Sm90ELb0ELb0ELb1ELb1ELb1ELb1ELb1ELb1ELb0ELb1ELb1ELb0EEENS1_21CollectiveEpilogueFwdINS6_IJSA_NS7_ILi256EEESB_EEES9_SE_SG_Li256ELb1ELb1ELb1ELb0EEENS1_36VarlenDynamicPersistentTileSchedulerILi128ELi96ELi256ELi128ELb1ELb1ELb1ELb0ELb1ELb1EEEEEEEEEvNT_6ParamsE --------------------------
	.section	.nv.constant0._ZN7cutlass13device_kernelIN5flash11enable_sm90INS1_16FlashAttnFwdSm90INS1_25CollectiveMainloopFwdSm90ILi2EN4cute5tupleIJNS5_1CILi1EEES8_S8_EEENS6_IJNS7_ILi128EEENS7_ILi96EEENS7_ILi64EEEEEELi256ENS_10bfloat16_tEfNS_4arch4Sm90ELb0ELb0ELb1ELb1ELb1ELb1ELb1ELb1ELb0ELb1ELb1ELb0EEENS1_21CollectiveEpilogueFwdINS6_IJSA_NS7_ILi256EEESB_EEES9_SE_SG_Li256ELb1ELb1ELb1ELb0EEENS1_36VarlenDynamicPersistentTileSchedulerILi128ELi96ELi256ELi128ELb1ELb1ELb1ELb0ELb1ELb1EEEEEEEEEvNT_6ParamsE,"a",@progbits
	.sectionflags	@""
	.align	4
.nv.constant0._ZN7cutlass13device_kernelIN5flash11enable_sm90INS1_16FlashAttnFwdSm90INS1_25CollectiveMainloopFwdSm90ILi2EN4cute5tupleIJNS5_1CILi1EEES8_S8_EEENS6_IJNS7_ILi128EEENS7_ILi96EEENS7_ILi64EEEEEELi256ENS_10bfloat16_tEfNS_4arch4Sm90ELb0ELb0ELb1ELb1ELb1ELb1ELb1ELb1ELb0ELb1ELb1ELb0EEENS1_21CollectiveEpilogueFwdINS6_IJSA_NS7_ILi256EEESB_EEES9_SE_SG_Li256ELb1ELb1ELb1ELb0EEENS1_36VarlenDynamicPersistentTileSchedulerILi128ELi96ELi256ELi128ELb1ELb1ELb1ELb0ELb1ELb1EEEEEEEEEvNT_6ParamsE:
	.zero		3584


//--------------------- .nv.constant0._ZN7cutlass13device_kernelIN5flash11enable_sm90INS1_16FlashAttnFwdSm90INS1_25CollectiveMainloopFwdSm90ILi2EN4cute5tupleIJNS5_1CILi1EEES8_S8_EEENS6_IJNS7_ILi128EEENS7_ILi96EEENS7_ILi64EEEEEELi256ENS_10bfloat16_tEfNS_4arch4Sm90ELb0ELb1ELb1ELb0ELb1ELb0ELb0ELb1ELb0ELb1ELb1ELb0EEENS1_21CollectiveEpilogueFwdINS6_IJSA_NS7_ILi256EEESB_EEES9_SE_SG_Li256ELb0ELb1ELb1ELb0EEENS1_19SingleTileSchedulerILb0ELb1ELb1ELi128EEEEEEEEEvNT_6ParamsE --------------------------
	.section	.nv.constant0._ZN7cutlass13device_kernelIN5flash11enable_sm90INS1_16FlashAttnFwdSm90INS1_25CollectiveMainloopFwdSm90ILi2EN4cute5tupleIJNS5_1CILi1EEES8_S8_EEENS6_IJNS7_ILi128EEENS7_ILi96EEENS7_ILi64EEEEEELi256ENS_10bfloat16_tEfNS_4arch4Sm90ELb0ELb1ELb1ELb0ELb1ELb0ELb0ELb1ELb0ELb1ELb1ELb0EEENS1_21CollectiveEpilogueFwdINS6_IJSA_NS7_ILi256EEESB_EEES9_SE_SG_Li256ELb0ELb1ELb1ELb0EEENS1_19SingleTileSchedulerILb0ELb1ELb1ELi128EEEEEEEEEvNT_6ParamsE,"a",@progbits
	.sectionflags	@""
	.align	4
.nv.constant0._ZN7cutlass13device_kernelIN5flash11enable_sm90INS1_16FlashAttnFwdSm90INS1_25CollectiveMainloopFwdSm90ILi2EN4cute5tupleIJNS5_1CILi1EEES8_S8_EEENS6_IJNS7_ILi128EEENS7_ILi96EEENS7_ILi64EEEEEELi256ENS_10bfloat16_tEfNS_4arch4Sm90ELb0ELb1ELb1ELb0ELb1ELb0ELb0ELb1ELb0ELb1ELb1ELb0EEENS1_21CollectiveEpilogueFwdINS6_IJSA_NS7_ILi256EEESB_EEES9_SE_SG_Li256ELb0ELb1ELb1ELb0EEENS1_19SingleTileSchedulerILb0ELb1ELb1ELi128EEEEEEEEEvNT_6ParamsE:
	.zero		3200


//--------------------- .nv.constant0._ZN7cutlass13device_kernelIN5flash11enable_sm90INS1_16FlashAttnFwdSm90INS1_25CollectiveMainloopFwdSm90ILi2EN4cute5tupleIJNS5_1CILi1EEES8_S8_EEENS6_IJNS7_ILi128EEENS7_ILi96EEENS7_ILi64EEEEEELi256ENS_10bfloat16_tEfNS_4arch4Sm90ELb0ELb1ELb1ELb0ELb1ELb0ELb1ELb1ELb0ELb1ELb1ELb0EEENS1_21CollectiveEpilogueFwdINS6_IJSA_NS7_ILi256EEESB_EEES9_SE_SG_Li256ELb0ELb1ELb1ELb0EEENS1_19SingleTileSchedulerILb0ELb1ELb1ELi128EEEEEEEEEvNT_6ParamsE --------------------------
	.section	.nv.constant0._ZN7cutlass13device_kernelIN5flash11enable_sm90INS1_16FlashAttnFwdSm90INS1_25CollectiveMainloopFwdSm90ILi2EN4cute5tupleIJNS5_1CILi1EEES8_S8_EEENS6_IJNS7_ILi128EEENS7_ILi96EEENS7_ILi64EEEEEELi256ENS_10bfloat16_tEfNS_4arch4Sm90ELb0ELb1ELb1ELb0ELb1ELb0ELb1ELb1ELb0ELb1ELb1ELb0EEENS1_21CollectiveEpilogueFwdINS6_IJSA_NS7_ILi256EEESB_EEES9_SE_SG_Li256ELb0ELb1ELb1ELb0EEENS1_19SingleTileSchedulerILb0ELb1ELb1ELi128EEEEEEEEEvNT_6ParamsE,"a",@progbits
	.sectionflags	@""
	.align	4
.nv.constant0._ZN7cutlass13device_kernelIN5flash11enable_sm90INS1_16FlashAttnFwdSm90INS1_25CollectiveMainloopFwdSm90ILi2EN4cute5tupleIJNS5_1CILi1EEES8_S8_EEENS6_IJNS7_ILi128EEENS7_ILi96EEENS7_ILi64EEEEEELi256ENS_10bfloat16_tEfNS_4arch4Sm90ELb0ELb1ELb1ELb0ELb1ELb0ELb1ELb1ELb0ELb1ELb1ELb0EEENS1_21CollectiveEpilogueFwdINS6_IJSA_NS7_ILi256EEESB_EEES9_SE_SG_Li256ELb0ELb1ELb1ELb0EEENS1_19SingleTileSchedulerILb0ELb1ELb1ELi128EEEEEEEEEvNT_6ParamsE:
	.zero		3456


//--------------------- .nv.constant0._ZN7cutlass13device_kernelIN5flash11enable_sm90INS1_16FlashAttnFwdSm90INS1_25CollectiveMainloopFwdSm90ILi2EN4cute5tupleIJNS5_1CILi1EEES8_S8_EEENS6_IJNS7_ILi128EEENS7_ILi96EEENS7_ILi64EEEEEELi256ENS_10bfloat16_tEfNS_4arch4Sm90ELb0ELb1ELb1ELb1ELb1ELb0ELb0ELb1ELb0ELb1ELb1ELb0EEENS1_21CollectiveEpilogueFwdINS6_IJSA_NS7_ILi256EEESB_EEES9_SE_SG_Li256ELb1ELb1ELb1ELb0EEENS1_36VarlenDynamicPersistentTileSchedulerILi128ELi96ELi256ELi128ELb1ELb1ELb1ELb1ELb0ELb1EEEEEEEEEvNT_6ParamsE --------------------------
	.section	.nv.constant0._ZN7cutlass13device_kernelIN5flash11enable_sm90INS1_16FlashAttnFwdSm90INS1_25CollectiveMainloopFwdSm90ILi2EN4cute5tupleIJNS5_1CILi1EEES8_S8_EEENS6_IJNS7_ILi128EEENS7_ILi96EEENS7_ILi64EEEEEELi256ENS_10bfloat16_tEfNS_4arch4Sm90ELb0ELb1ELb1ELb1ELb1ELb0ELb0ELb1ELb0ELb1ELb1ELb0EEENS1_21CollectiveEpilogueFwdINS6_IJSA_NS7_ILi256EEESB_EEES9_SE_SG_Li256ELb1ELb1ELb1ELb0EEENS1_36VarlenDynamicPersistentTileSchedulerILi128ELi96ELi256ELi128ELb1ELb1ELb1ELb1ELb0ELb1EEEEEEEEEvNT_6ParamsE,"a",@progbits
	.sectionflags	@""
	.align	4
.nv.constant0._ZN7cutlass13device_kernelIN5flash11enable_sm90INS1_16FlashAttnFwdSm90INS1_25CollectiveMainloopFwdSm90ILi2EN4cute5tupleIJNS5_1CILi1EEES8_S8_EEENS6_IJNS7_ILi128EEENS7_ILi96EEENS7_ILi64EEEEEELi256ENS_10bfloat16_tEfNS_4arch4Sm90ELb0ELb1ELb1ELb1ELb1ELb0ELb0ELb1ELb0ELb1ELb1ELb0EEENS1_21CollectiveEpilogueFwdINS6_IJSA_NS7_ILi256EEESB_EEES9_SE_SG_Li256ELb1ELb1ELb1ELb0EEENS1_36VarlenDynamicPersistentTileSchedulerILi128ELi96ELi256ELi128ELb1ELb1ELb1ELb1ELb0ELb1EEEEEEEEEvNT_6ParamsE:
	.zero		3328


//--------------------- .nv.constant0._ZN7cutlass13device_kernelIN5flash11enable_sm90INS1_16FlashAttnFwdSm90INS1_25CollectiveMainloopFwdSm90ILi2EN4cute5tupleIJNS5_1CILi1EEES8_S8_EEENS6_IJNS7_ILi128EEENS7_ILi96EEENS7_ILi64EEEEEELi256ENS_10bfloat16_tEfNS_4arch4Sm90ELb0ELb1ELb1ELb1ELb1ELb1ELb0ELb1ELb0ELb1ELb1ELb0EEENS1_21CollectiveEpilogueFwdINS6_IJSA_NS7_ILi256EEESB_EEES9_SE_SG_Li256ELb1ELb1ELb1ELb0EEENS1_36VarlenDynamicPersistentTileSchedulerILi128ELi96ELi256ELi128ELb1ELb1ELb1ELb1ELb0ELb1EEEEEEEEEvNT_6ParamsE --------------------------
	.section	.nv.constant0._ZN7cutlass13device_kernelIN5flash11enable_sm90INS1_16FlashAttnFwdSm90INS1_25CollectiveMainloopFwdSm90ILi2EN4cute5tupleIJNS5_1CILi1EEES8_S8_EEENS6_IJNS7_ILi128EEENS7_ILi96EEENS7_ILi64EEEEEELi256ENS_10bfloat16_tEfNS_4arch4Sm90ELb0ELb1ELb1ELb1ELb1ELb1ELb0ELb1ELb0ELb1ELb1ELb0EEENS1_21CollectiveEpilogueFwdINS6_IJSA_NS7_ILi256EEESB_EEES9_SE_SG_Li256ELb1ELb1ELb1ELb0EEENS1_36VarlenDynamicPersistentTileSchedulerILi128ELi96ELi256ELi128ELb1ELb1ELb1ELb1ELb0ELb1EEEEEEEEEvNT_6ParamsE,"a",@progbits
	.sectionflags	@""
	.align	4
.nv.constant0._ZN7cutlass13device_kernelIN5flash11enable_sm90INS1_16FlashAttnFwdSm90INS1_25CollectiveMainloopFwdSm90ILi2EN4cute5tupleIJNS5_1CILi1EEES8_S8_EEENS6_IJNS7_ILi128EEENS7_ILi96EEENS7_ILi64EEEEEELi256ENS_10bfloat16_tEfNS_4arch4Sm90ELb0ELb1ELb1ELb1ELb1ELb1ELb0ELb1ELb0ELb1ELb1ELb0EEENS1_21CollectiveEpilogueFwdINS6_IJSA_NS7_ILi256EEESB_EEES9_SE_SG_Li256ELb1ELb1ELb1ELb0EEENS1_36VarlenDynamicPersistentTileSchedulerILi128ELi96ELi256ELi128ELb1ELb1ELb1ELb1ELb0ELb1EEEEEEEEEvNT_6ParamsE:
	.zero		3328


//--------------------- .nv.constant0._ZN7cutlass13device_kernelIN5flash11enable_sm90INS1_16FlashAttnFwdSm90INS1_25CollectiveMainloopFwdSm90ILi2EN4cute5tupleIJNS5_1CILi1EEES8_S8_EEENS6_IJNS7_ILi128EEENS7_ILi96EEENS7_ILi64EEEEEELi256ENS_10bfloat16_tEfNS_4arch4Sm90ELb0ELb1ELb1ELb1ELb1ELb0ELb1ELb1ELb0ELb1ELb1ELb0EEENS1_21CollectiveEpilogueFwdINS6_IJSA_NS7_ILi256EEESB_EEES9_SE_SG_Li256ELb1ELb1ELb1ELb0EEENS1_36VarlenDynamicPersistentTileSchedulerILi128ELi96ELi256ELi128ELb1ELb1ELb1ELb1ELb0ELb1EEEEEEEEEvNT_6ParamsE --------------------------
	.section	.nv.constant0._ZN7cutlass13device_kernelIN5flash11enable_sm90INS1_16FlashAttnFwdSm90INS1_25CollectiveMainloopFwdSm90ILi2EN4cute5tupleIJNS5_1CILi1EEES8_S8_EEENS6_IJNS7_ILi128EEENS7_ILi96EEENS7_ILi64EEEEEELi256ENS_10bfloat16_tEfNS_4arch4Sm90ELb0ELb1ELb1ELb1ELb1ELb0ELb1ELb1ELb0ELb1ELb1ELb0EEENS1_21CollectiveEpilogueFwdINS6_IJSA_NS7_ILi256EEESB_EEES9_SE_SG_Li256ELb1ELb1ELb1ELb0EEENS1_36VarlenDynamicPersistentTileSchedulerILi128ELi96ELi256ELi128ELb1ELb1ELb1ELb1ELb0ELb1EEEEEEEEEvNT_6ParamsE,"a",@progbits
	.sectionflags	@""
	.align	4
.nv.constant0._ZN7cutlass13device_kernelIN5flash11enable_sm90INS1_16FlashAttnFwdSm90INS1_25CollectiveMainloopFwdSm90ILi2EN4cute5tupleIJNS5_1CILi1EEES8_S8_EEENS6_IJNS7_ILi128EEENS7_ILi96EEENS7_ILi64EEEEEELi256ENS_10bfloat16_tEfNS_4arch4Sm90ELb0ELb1ELb1ELb1ELb1ELb0ELb1ELb1ELb0ELb1ELb1ELb0EEENS1_21CollectiveEpilogueFwdINS6_IJSA_NS7_ILi256EEESB_EEES9_SE_SG_Li256ELb1ELb1ELb1ELb0EEENS1_36VarlenDynamicPersistentTileSchedulerILi128ELi96ELi256ELi128ELb1ELb1ELb1ELb1ELb0ELb1EEEEEEEEEvNT_6ParamsE:
	.zero		3584


//--------------------- .nv.constant0._ZN7cutlass13device_kernelIN5flash11enable_sm90INS1_16FlashAttnFwdSm90INS1_25CollectiveMainloopFwdSm90ILi2EN4cute5tupleIJNS5_1CILi1EEES8_S8_EEENS6_IJNS7_ILi128EEENS7_ILi96EEENS7_ILi64EEEEEELi256ENS_10bfloat16_tEfNS_4arch4Sm90ELb0ELb1ELb1ELb1ELb1ELb1ELb1ELb1ELb0ELb1ELb1ELb0EEENS1_21CollectiveEpilogueFwdINS6_IJSA_NS7_ILi256EEESB_EEES9_SE_SG_Li256ELb1ELb1ELb1ELb0EEENS1_36VarlenDynamicPersistentTileSchedulerILi128ELi96ELi256ELi128ELb1ELb1ELb1ELb1ELb0ELb1EEEEEEEEEvNT_6ParamsE --------------------------
	.section	.nv.constant0._ZN7cutlass13device_kernelIN5flash11enable_sm90INS1_16FlashAttnFwdSm90INS1_25CollectiveMainloopFwdSm90ILi2EN4cute5tupleIJNS5_1CILi1EEES8_S8_EEENS6_IJNS7_ILi128EEENS7_ILi96EEENS7_ILi64EEEEEELi256ENS_10bfloat16_tEfNS_4arch4Sm90ELb0ELb1ELb1ELb1ELb1ELb1ELb1ELb1ELb0ELb1ELb1ELb0EEENS1_21CollectiveEpilogueFwdINS6_IJSA_NS7_ILi256EEESB_EEES9_SE_SG_Li256ELb1ELb1ELb1ELb0EEENS1_36VarlenDynamicPersistentTileSchedulerILi128ELi96ELi256ELi128ELb1ELb1ELb1ELb1ELb0ELb1EEEEEEEEEvNT_6ParamsE,"a",@progbits
	.sectionflags	@""
	.align	4
.nv.constant0._ZN7cutlass13device_kernelIN5flash11enable_sm90INS1_16FlashAttnFwdSm90INS1_25CollectiveMainloopFwdSm90ILi2EN4cute5tupleIJNS5_1CILi1EEES8_S8_EEENS6_IJNS7_ILi128EEENS7_ILi96EEENS7_ILi64EEEEEELi256ENS_10bfloat16_tEfNS_4arch4Sm90ELb0ELb1ELb1ELb1ELb1ELb1ELb1ELb1ELb0ELb1ELb1ELb0EEENS1_21CollectiveEpilogueFwdINS6_IJSA_NS7_ILi256EEESB_EEES9_SE_SG_Li256ELb1ELb1ELb1ELb0EEENS1_36VarlenDynamicPersistentTileSchedulerILi128ELi96ELi256ELi128ELb1ELb1ELb1ELb1ELb0ELb1EEEEEEEEEvNT_6ParamsE:
	.zero		3584


//--------------------- .nv.constant0._ZN7cutlass13device_kernelIN5flash11enable_sm90INS1_16FlashAttnFwdSm90INS1_25CollectiveMainloopFwdSm90ILi2EN4cute5tupleIJNS5_1CILi1EEES8_S8_EEENS6_IJNS7_ILi128EEENS7_ILi96EEENS7_ILi64EEEEEELi256ENS_10bfloat16_tEfNS_4arch4Sm90ELb1ELb0ELb1ELb0ELb1ELb0ELb0ELb1ELb0ELb1ELb1ELb0EEENS1_21CollectiveEpilogueFwdINS6_IJSA_NS7_ILi256EEESB_EEES9_SE_SG_Li256ELb0ELb1ELb1ELb0EEENS1_19SingleTileSchedulerILb0ELb1ELb1ELi128EEEEEEEEEvNT_6ParamsE --------------------------
	.section	.nv.constant0._ZN7cutlass13device_kernelIN5flash11enable_sm90INS1_16FlashAttnFwdSm90INS1_25CollectiveMainloopFwdSm90ILi2EN4cute5tupleIJNS5_1CILi1EEES8_S8_EEENS6_IJNS7_ILi128EEENS7_ILi96EEENS7_ILi64EEEEEELi256ENS_10bfloat16_tEfNS_4arch4Sm90ELb1ELb0ELb1ELb0ELb1ELb0ELb0ELb1ELb0ELb1ELb1ELb0EEENS1_21CollectiveEpilogueFwdINS6_IJSA_NS7_ILi256EEESB_EEES9_SE_SG_Li256ELb0ELb1ELb1ELb0EEENS1_19SingleTileSchedulerILb0ELb1ELb1ELi128EEEEEEEEEvNT_6ParamsE,"a",@progbits
	.sectionflags	@""
	.align	4
.nv.constant0._ZN7cutlass13device_kernelIN5flash11enable_sm90INS1_16FlashAttnFwdSm90INS1_25CollectiveMainloopFwdSm90ILi2EN4cute5tupleIJNS5_1CILi1EEES8_S8_EEENS6_IJNS7_ILi128EEENS7_ILi96EEENS7_ILi64EEEEEELi256ENS_10bfloat16_tEfNS_4arch4Sm90ELb1ELb0ELb1ELb0ELb1ELb0ELb0ELb1ELb0ELb1ELb1ELb0EEENS1_21CollectiveEpilogueFwdINS6_IJSA_NS7_ILi256EEESB_EEES9_SE_SG_Li256ELb0ELb1ELb1ELb0EEENS1_19SingleTileSchedulerILb0ELb1ELb1ELi128EEEEEEEEEvNT_6ParamsE:
	.zero		3200


//--------------------- .nv.constant0._ZN7cutlass13device_kernelIN5flash11enable_sm90INS1_16FlashAttnFwdSm90INS1_25CollectiveMainloopFwdSm90ILi2EN4cute5tupleIJNS5_1CILi1EEES8_S8_EEENS6_IJNS7_ILi128EEENS7_ILi96EEENS7_ILi64EEEEEELi256ENS_10bfloat16_tEfNS_4arch4Sm90ELb1ELb0ELb1ELb0ELb1ELb0ELb1ELb1ELb0ELb1ELb1ELb0EEENS1_21CollectiveEpilogueFwdINS6_IJSA_NS7_ILi256EEESB_EEES9_SE_SG_Li256ELb0ELb1ELb1ELb0EEENS1_19SingleTileSchedulerILb0ELb1ELb1ELi128EEEEEEEEEvNT_6ParamsE --------------------------
	.section	.nv.constant0._ZN7cutlass13device_kernelIN5flash11enable_sm90INS1_16FlashAttnFwdSm90INS1_25CollectiveMainloopFwdSm90ILi2EN4cute5tupleIJNS5_1CILi1EEES8_S8_EEENS6_IJNS7_ILi128EEENS7_ILi96EEENS7_ILi64EEEEEELi256ENS_10bfloat16_tEfNS_4arch4Sm90ELb1ELb0ELb1ELb0ELb1ELb0ELb1ELb1ELb0ELb1ELb1ELb0EEENS1_21CollectiveEpilogueFwdINS6_IJSA_NS7_ILi256EEESB_EEES9_SE_SG_Li256ELb0ELb1ELb1ELb0EEENS1_19SingleTileSchedulerILb0ELb1ELb1ELi128EEEEEEEEEvNT_6ParamsE,"a",@progbits
	.sectionflags	@""
	.align	4
.nv.constant0._ZN7cutlass13device_kernelIN5flash11enable_sm90INS1_16FlashAttnFwdSm90INS1_25CollectiveMainloopFwdSm90ILi2EN4cute5tupleIJNS5_1CILi1EEES8_S8_EEENS6_IJNS7_ILi128EEENS7_ILi96EEENS7_ILi64EEEEEELi256ENS_10bfloat16_tEfNS_4arch4Sm90ELb1ELb0ELb1ELb0ELb1ELb0ELb1ELb1ELb0ELb1ELb1ELb0EEENS1_21CollectiveEpilogueFwdINS6_IJSA_NS7_ILi256EEESB_EEES9_SE_SG_Li256ELb0ELb1ELb1ELb0EEENS1_19SingleTileSchedulerILb0ELb1ELb1ELi128EEEEEEEEEvNT_6ParamsE:
	.zero		3456


//--------------------- .nv.constant0._ZN7cutlass13device_kernelIN5flash11enable_sm90INS1_16FlashAttnFwdSm90INS1_25CollectiveMainloopFwdSm90ILi2EN4cute5tupleIJNS5_1CILi1EEES8_S8_EEENS6_IJNS7_ILi128EEENS7_ILi96EEENS7_ILi64EEEEEELi256ENS_10bfloat16_tEfNS_4arch4Sm90ELb1ELb0ELb1ELb1ELb1ELb0ELb0ELb1ELb0ELb1ELb1ELb0EEENS1_21CollectiveEpilogueFwdINS6_IJSA_NS7_ILi256EEESB_EEES9_SE_SG_Li256ELb1ELb1ELb1ELb0EEENS1_36VarlenDynamicPersistentTileSchedulerILi128ELi96ELi256ELi128ELb1ELb1ELb1ELb1ELb1ELb1EEEEEEEEEvNT_6ParamsE --------------------------
	.section	.nv.constant0._ZN7cutlass13device_kernelIN5flash11enable_sm90INS1_16FlashAttnFwdSm90INS1_25CollectiveMainloopFwdSm90ILi2EN4cute5tupleIJNS5_1CILi1EEES8_S8_EEENS6_IJNS7_ILi128EEENS7_ILi96EEENS7_ILi64EEEEEELi256ENS_10bfloat16_tEfNS_4arch4Sm90ELb1ELb0ELb1ELb1ELb1ELb0ELb0ELb1ELb0ELb1ELb1ELb0EEENS1_21CollectiveEpilogueFwdINS6_IJSA_NS7_ILi256EEESB_EEES9_SE_SG_Li256ELb1ELb1ELb1ELb0EEENS1_36VarlenDynamicPersistentTileSchedulerILi128ELi96ELi256ELi128ELb1ELb1ELb1ELb1ELb1ELb1EEEEEEEEEvNT_6ParamsE,"a",@progbits
	.sectionflags	@""
	.align	4
.nv.constant0._ZN7cutlass13device_kernelIN5flash11enable_sm90INS1_16FlashAttnFwdSm90INS1_25CollectiveMainloopFwdSm90ILi2EN4cute5tupleIJNS5_1CILi1EEES8_S8_EEENS6_IJNS7_ILi128EEENS7_ILi96EEENS7_ILi64EEEEEELi256ENS_10bfloat16_tEfNS_4arch4Sm90ELb1ELb0ELb1ELb1ELb1ELb0ELb0ELb1ELb0ELb1ELb1ELb0EEENS1_21CollectiveEpilogueFwdINS6_IJSA_NS7_ILi256EEESB_EEES9_SE_SG_Li256ELb1ELb1ELb1ELb0EEENS1_36VarlenDynamicPersistentTileSchedulerILi128ELi96ELi256ELi128ELb1ELb1ELb1ELb1ELb1ELb1EEEEEEEEEvNT_6ParamsE:
	.zero		3328


//--------------------- .nv.constant0._ZN7cutlass13device_kernelIN5flash11enable_sm90INS1_16FlashAttnFwdSm90INS1_25CollectiveMainloopFwdSm90ILi2EN4cute5tupleIJNS5_1CILi1EEES8_S8_EEENS6_IJNS7_ILi128EEENS7_ILi96EEENS7_ILi64EEEEEELi256ENS_10bfloat16_tEfNS_4arch4Sm90ELb1ELb0ELb1ELb1ELb1ELb1ELb0ELb1ELb0ELb1ELb1ELb0EEENS1_21CollectiveEpilogueFwdINS6_IJSA_NS7_ILi256EEESB_EEES9_SE_SG_Li256ELb1ELb1ELb1ELb0EEENS1_36VarlenDynamicPersistentTileSchedulerILi128ELi96ELi256ELi128ELb1ELb1ELb1ELb1ELb1ELb1EEEEEEEEEvNT_6ParamsE --------------------------
	.section	.nv.constant0._ZN7cutlass13device_kernelIN5flash11enable_sm90INS1_16FlashAttnFwdSm90INS1_25CollectiveMainloopFwdSm90ILi2EN4cute5tupleIJNS5_1CILi1EEES8_S8_EEENS6_IJNS7_ILi128EEENS7_ILi96EEENS7_ILi64EEEEEELi256ENS_10bfloat16_tEfNS_4arch4Sm90ELb1ELb0ELb1ELb1ELb1ELb1ELb0ELb1ELb0ELb1ELb1ELb0EEENS1_21CollectiveEpilogueFwdINS6_IJSA_NS7_ILi256EEESB_EEES9_SE_SG_Li256ELb1ELb1ELb1ELb0EEENS1_36VarlenDynamicPersistentTileSchedulerILi128ELi96ELi256ELi128ELb1ELb1ELb1ELb1ELb1ELb1EEEEEEEEEvNT_6ParamsE,"a",@progbits
	.sectionflags	@""
	.align	4
.nv.constant0._ZN7cutlass13device_kernelIN5flash11enable_sm90INS1_16FlashAttnFwdSm90INS1_25CollectiveMainloopFwdSm90ILi2EN4cute5tupleIJNS5_1CILi1EEES8_S8_EEENS6_IJNS7_ILi128EEENS7_ILi96EEENS7_ILi64EEEEEELi256ENS_10bfloat16_tEfNS_4arch4Sm90ELb1ELb0ELb1ELb1ELb1ELb1ELb0ELb1ELb0ELb1ELb1ELb0EEENS1_21CollectiveEpilogueFwdINS6_IJSA_NS7_ILi256EEESB_EEES9_SE_SG_Li256ELb1ELb1ELb1ELb0EEENS1_36VarlenDynamicPersistentTileSchedulerILi128ELi96ELi256ELi128ELb1ELb1ELb1ELb1ELb1ELb1EEEEEEEEEvNT_6ParamsE:
	.zero		3328


//--------------------- .nv.constant0._ZN7cutlass13device_kernelIN5flash11enable_sm90INS1_16FlashAttnFwdSm90INS1_25CollectiveMainloopFwdSm90ILi2EN4cute5tupleIJNS5_1CILi1EEES8_S8_EEENS6_IJNS7_ILi128EEENS7_ILi96EEENS7_ILi64EEEEEELi256ENS_10bfloat16_tEfNS_4arch4Sm90ELb1ELb0ELb1ELb1ELb1ELb0ELb1ELb1ELb0ELb1ELb1ELb0EEENS1_21CollectiveEpilogueFwdINS6_IJSA_NS7_ILi256EEESB_EEES9_SE_SG_Li256ELb1ELb1ELb1ELb0EEENS1_36VarlenDynamicPersistentTileSchedulerILi128ELi96ELi256ELi128ELb1ELb1ELb1ELb1ELb1ELb1EEEEEEEEEvNT_6ParamsE --------------------------
	.section	.nv.constant0._ZN7cutlass13device_kernelIN5flash11enable_sm90INS1_16FlashAttnFwdSm90INS1_25CollectiveMainloopFwdSm90ILi2EN4cute5tupleIJNS5_1CILi1EEES8_S8_EEENS6_IJNS7_ILi128EEENS7_ILi96EEENS7_ILi64EEEEEELi256ENS_10bfloat16_tEfNS_4arch4Sm90ELb1ELb0ELb1ELb1ELb1ELb0ELb1ELb1ELb0ELb1ELb1ELb0EEENS1_21CollectiveEpilogueFwdINS6_IJSA_NS7_ILi256EEESB_EEES9_SE_SG_Li256ELb1ELb1ELb1ELb0EEENS1_36VarlenDynamicPersistentTileSchedulerILi128ELi96ELi256ELi128ELb1ELb1ELb1ELb1ELb1ELb1EEEEEEEEEvNT_6ParamsE,"a",@progbits
	.sectionflags	@""
	.align	4
.nv.constant0._ZN7cutlass13device_kernelIN5flash11enable_sm90INS1_16FlashAttnFwdSm90INS1_25CollectiveMainloopFwdSm90ILi2EN4cute5tupleIJNS5_1CILi1EEES8_S8_EEENS6_IJNS7_ILi128EEENS7_ILi96EEENS7_ILi64EEEEEELi256ENS_10bfloat16_tEfNS_4arch4Sm90ELb1ELb0ELb1ELb1ELb1ELb0ELb1ELb1ELb0ELb1ELb1ELb0EEENS1_21CollectiveEpilogueFwdINS6_IJSA_NS7_ILi256EEESB_EEES9_SE_SG_Li256ELb1ELb1ELb1ELb0EEENS1_36VarlenDynamicPersistentTileSchedulerILi128ELi96ELi256ELi128ELb1ELb1ELb1ELb1ELb1ELb1EEEEEEEEEvNT_6ParamsE:
	.zero		3584


//--------------------- .nv.constant0._ZN7cutlass13device_kernelIN5flash11enable_sm90INS1_16FlashAttnFwdSm90INS1_25CollectiveMainloopFwdSm90ILi2EN4cute5tupleIJNS5_1CILi1EEES8_S8_EEENS6_IJNS7_ILi128EEENS7_ILi96EEENS7_ILi64EEEEEELi256ENS_10bfloat16_tEfNS_4arch4Sm90ELb1ELb0ELb1ELb1ELb1ELb1ELb1ELb1ELb0ELb1ELb1ELb0EEENS1_21CollectiveEpilogueFwdINS6_IJSA_NS7_ILi256EEESB_EEES9_SE_SG_Li256ELb1ELb1ELb1ELb0EEENS1_36VarlenDynamicPersistentTileSchedulerILi128ELi96ELi256ELi128ELb1ELb1ELb1ELb1ELb1ELb1EEEEEEEEEvNT_6ParamsE --------------------------
	.section	.nv.constant0._ZN7cutlass13device_kernelIN5flash11enable_sm90INS1_16FlashAttnFwdSm90INS1_25CollectiveMainloopFwdSm90ILi2EN4cute5tupleIJNS5_1CILi1EEES8_S8_EEENS6_IJNS7_ILi128EEENS7_ILi96EEENS7_ILi64EEEEEELi256ENS_10bfloat16_tEfNS_4arch4Sm90ELb1ELb0ELb1ELb1ELb1ELb1ELb1ELb1ELb0ELb1ELb1ELb0EEENS1_21CollectiveEpilogueFwdINS6_IJSA_NS7_ILi256EEESB_EEES9_SE_SG_Li256ELb1ELb1ELb1ELb0EEENS1_36VarlenDynamicPersistentTileSchedulerILi128ELi96ELi256ELi128ELb1ELb1ELb1ELb1ELb1ELb1EEEEEEEEEvNT_6ParamsE,"a",@progbits
	.sectionflags	@""
	.align	4
.nv.constant0._ZN7cutlass13device_kernelIN5flash11enable_sm90INS1_16FlashAttnFwdSm90INS1_25CollectiveMainloopFwdSm90ILi2EN4cute5tupleIJNS5_1CILi1EEES8_S8_EEENS6_IJNS7_ILi128EEENS7_ILi96EEENS7_ILi64EEEEEELi256ENS_10bfloat16_tEfNS_4arch4Sm90ELb1ELb0ELb1ELb1ELb1ELb1ELb1ELb1ELb0ELb1ELb1ELb0EEENS1_21CollectiveEpilogueFwdINS6_IJSA_NS7_ILi256EEESB_EEES9_SE_SG_Li256ELb1ELb1ELb1ELb0EEENS1_36VarlenDynamicPersistentTileSchedulerILi128ELi96ELi256ELi128ELb1ELb1ELb1ELb1ELb1ELb1EEEEEEEEEvNT_6ParamsE:
	.zero		3584


//--------------------- SYMBOLS --------------------------

	.type		.nv.reservedSmem.offset0,@object
	.size		.nv.reservedSmem.offset0,0x4
	.type		__assertfail,@function
